	.target	sm_90a

	.elftype	@"ET_EXEC"


//--------------------- .note.nv.tkinfo           --------------------------
	.section	.note.nv.tkinfo,"",@"SHT_NOTE"
	.sectionflags	@"SHF_NOTE_NV_TKINFO"
	.tkinfo
        /*0018*/ 	.word	0x00000002
        /*0030*/ 	.string	""
        /*0030*/ 	.string	"ptxas"
        /*0030*/ 	.string	"Cuda compilation tools, release 13.0, V13.0.88"
        /*0030*/ 	.string	"Build cuda_13.0.r13.0/compiler.36424714_0"
        /*0030*/ 	.string	"-arch sm_90a -m 64 "



//--------------------- .note.nv.cuinfo           --------------------------
	.section	.note.nv.cuinfo,"",@"SHT_NOTE"
	.sectionflags	@"SHF_NOTE_NV_CUINFO"
        /*0018*/ 	.short	0x0002
        /*001a*/ 	.short	0x005a
        /*001c*/ 	.short	0x0082
	.zero		2


//--------------------- .nv.info                  --------------------------
	.section	.nv.info,"",@"SHT_CUDA_INFO"
	.align	4


	//----- nvinfo : EIATTR_REGCOUNT
	.align		4
        /*0000*/ 	.byte	0x04, 0x2f
        /*0002*/ 	.short	(.L_49 - .L_48)
	.align		4
.L_48:
        /*0004*/ 	.word	index@(_ZN4vllm25paged_attention_v1_kernelIffLi32ELi8ELi128ELNS_18Fp8KVCacheDataTypeE0ELb1EEEvPT_PKS2_PKT0_S8_ifPKiSA_iPKfiiiSC_SC_iiiii)
        /*0008*/ 	.word	0x00000040


	//----- nvinfo : EIATTR_FRAME_SIZE
	.align		4
.L_49:
        /*000c*/ 	.byte	0x04, 0x11
        /*000e*/ 	.short	(.L_51 - .L_50)
	.align		4
.L_50:
        /*0010*/ 	.word	index@(_ZN4vllm25paged_attention_v1_kernelIffLi32ELi8ELi128ELNS_18Fp8KVCacheDataTypeE0ELb1EEEvPT_PKS2_PKT0_S8_ifPKiSA_iPKfiiiSC_SC_iiiii)
        /*0014*/ 	.word	0x00000000


	//----- nvinfo : EIATTR_REGCOUNT
	.align		4
.L_51:
        /*0018*/ 	.byte	0x04, 0x2f
        /*001a*/ 	.short	(.L_53 - .L_52)
	.align		4
.L_52:
        /*001c*/ 	.word	index@(_ZN4vllm25paged_attention_v1_kernelIffLi64ELi8ELi128ELNS_18Fp8KVCacheDataTypeE0ELb1EEEvPT_PKS2_PKT0_S8_ifPKiSA_iPKfiiiSC_SC_iiiii)
        /*0020*/ 	.word	0x0000005e


	//----- nvinfo : EIATTR_FRAME_SIZE
	.align		4
.L_53:
        /*0024*/ 	.byte	0x04, 0x11
        /*0026*/ 	.short	(.L_55 - .L_54)
	.align		4
.L_54:
        /*0028*/ 	.word	index@(_ZN4vllm25paged_attention_v1_kernelIffLi64ELi8ELi128ELNS_18Fp8KVCacheDataTypeE0ELb1EEEvPT_PKS2_PKT0_S8_ifPKiSA_iPKfiiiSC_SC_iiiii)
        /*002c*/ 	.word	0x00000000


	//----- nvinfo : EIATTR_REGCOUNT
	.align		4
.L_55:
        /*0030*/ 	.byte	0x04, 0x2f
        /*0032*/ 	.short	(.L_57 - .L_56)
	.align		4
.L_56:
        /*0034*/ 	.word	index@(_ZN4vllm25paged_attention_v1_kernelIffLi80ELi8ELi128ELNS_18Fp8KVCacheDataTypeE0ELb1EEEvPT_PKS2_PKT0_S8_ifPKiSA_iPKfiiiSC_SC_iiiii)
        /*0038*/ 	.word	0x00000060


	//----- nvinfo : EIATTR_FRAME_SIZE
	.align		4
.L_57:
        /*003c*/ 	.byte	0x04, 0x11
        /*003e*/ 	.short	(.L_59 - .L_58)
	.align		4
.L_58:
        /*0040*/ 	.word	index@(_ZN4vllm25paged_attention_v1_kernelIffLi80ELi8ELi128ELNS_18Fp8KVCacheDataTypeE0ELb1EEEvPT_PKS2_PKT0_S8_ifPKiSA_iPKfiiiSC_SC_iiiii)
        /*0044*/ 	.word	0x00000000


	//----- nvinfo : EIATTR_REGCOUNT
	.align		4
.L_59:
        /*0048*/ 	.byte	0x04, 0x2f
        /*004a*/ 	.short	(.L_61 - .L_60)
	.align		4
.L_60:
        /*004c*/ 	.word	index@(_ZN4vllm25paged_attention_v1_kernelIffLi96ELi8ELi128ELNS_18Fp8KVCacheDataTypeE0ELb1EEEvPT_PKS2_PKT0_S8_ifPKiSA_iPKfiiiSC_SC_iiiii)
        /*0050*/ 	.word	0x0000007d


	//----- nvinfo : EIATTR_FRAME_SIZE
	.align		4
.L_61:
        /*0054*/ 	.byte	0x04, 0x11
        /*0056*/ 	.short	(.L_63 - .L_62)
	.align		4
.L_62:
        /*0058*/ 	.word	index@(_ZN4vllm25paged_attention_v1_kernelIffLi96ELi8ELi128ELNS_18Fp8KVCacheDataTypeE0ELb1EEEvPT_PKS2_PKT0_S8_ifPKiSA_iPKfiiiSC_SC_iiiii)
        /*005c*/ 	.word	0x00000000


	//----- nvinfo : EIATTR_REGCOUNT
	.align		4
.L_63:
        /*0060*/ 	.byte	0x04, 0x2f
        /*0062*/ 	.short	(.L_65 - .L_64)
	.align		4
.L_64:
        /*0064*/ 	.word	index@(_ZN4vllm25paged_attention_v1_kernelIffLi112ELi8ELi128ELNS_18Fp8KVCacheDataTypeE0ELb1EEEvPT_PKS2_PKT0_S8_ifPKiSA_iPKfiiiSC_SC_iiiii)
        /*0068*/ 	.word	0x00000080


	//----- nvinfo : EIATTR_FRAME_SIZE
	.align		4
.L_65:
        /*006c*/ 	.byte	0x04, 0x11
        /*006e*/ 	.short	(.L_67 - .L_66)
	.align		4
.L_66:
        /*0070*/ 	.word	index@(_ZN4vllm25paged_attention_v1_kernelIffLi112ELi8ELi128ELNS_18Fp8KVCacheDataTypeE0ELb1EEEvPT_PKS2_PKT0_S8_ifPKiSA_iPKfiiiSC_SC_iiiii)
        /*0074*/ 	.word	0x00000000


	//----- nvinfo : EIATTR_REGCOUNT
	.align		4
.L_67:
        /*0078*/ 	.byte	0x04, 0x2f
        /*007a*/ 	.short	(.L_69 - .L_68)
	.align		4
.L_68:
        /*007c*/ 	.word	index@(_ZN4vllm25paged_attention_v1_kernelIffLi120ELi8ELi128ELNS_18Fp8KVCacheDataTypeE0ELb1EEEvPT_PKS2_PKT0_S8_ifPKiSA_iPKfiiiSC_SC_iiiii)
        /*0080*/ 	.word	0x00000080


	//----- nvinfo : EIATTR_FRAME_SIZE
	.align		4
.L_69:
        /*0084*/ 	.byte	0x04, 0x11
        /*0086*/ 	.short	(.L_71 - .L_70)
	.align		4
.L_70:
        /*0088*/ 	.word	index@(_ZN4vllm25paged_attention_v1_kernelIffLi120ELi8ELi128ELNS_18Fp8KVCacheDataTypeE0ELb1EEEvPT_PKS2_PKT0_S8_ifPKiSA_iPKfiiiSC_SC_iiiii)
        /*008c*/ 	.word	0x00000000


	//----- nvinfo : EIATTR_REGCOUNT
	.align		4
.L_71:
        /*0090*/ 	.byte	0x04, 0x2f
        /*0092*/ 	.short	(.L_73 - .L_72)
	.align		4
.L_72:
        /*0094*/ 	.word	index@(_ZN4vllm25paged_attention_v1_kernelIffLi128ELi8ELi128ELNS_18Fp8KVCacheDataTypeE0ELb1EEEvPT_PKS2_PKT0_S8_ifPKiSA_iPKfiiiSC_SC_iiiii)
        /*0098*/ 	.word	0x000000a7


	//----- nvinfo : EIATTR_FRAME_SIZE
	.align		4
.L_73:
        /*009c*/ 	.byte	0x04, 0x11
        /*009e*/ 	.short	(.L_75 - .L_74)
	.align		4
.L_74:
        /*00a0*/ 	.word	index@(_ZN4vllm25paged_attention_v1_kernelIffLi128ELi8ELi128ELNS_18Fp8KVCacheDataTypeE0ELb1EEEvPT_PKS2_PKT0_S8_ifPKiSA_iPKfiiiSC_SC_iiiii)
        /*00a4*/ 	.word	0x00000000


	//----- nvinfo : EIATTR_REGCOUNT
	.align		4
.L_75:
        /*00a8*/ 	.byte	0x04, 0x2f
        /*00aa*/ 	.short	(.L_77 - .L_76)
	.align		4
.L_76:
        /*00ac*/ 	.word	index@(_ZN4vllm25paged_attention_v1_kernelIffLi192ELi8ELi128ELNS_18Fp8KVCacheDataTypeE0ELb1EEEvPT_PKS2_PKT0_S8_ifPKiSA_iPKfiiiSC_SC_iiiii)
        /*00b0*/ 	.word	0x000000e7


	//----- nvinfo : EIATTR_FRAME_SIZE
	.align		4
.L_77:
        /*00b4*/ 	.byte	0x04, 0x11
        /*00b6*/ 	.short	(.L_79 - .L_78)
	.align		4
.L_78:
        /*00b8*/ 	.word	index@(_ZN4vllm25paged_attention_v1_kernelIffLi192ELi8ELi128ELNS_18Fp8KVCacheDataTypeE0ELb1EEEvPT_PKS2_PKT0_S8_ifPKiSA_iPKfiiiSC_SC_iiiii)
        /*00bc*/ 	.word	0x00000000


	//----- nvinfo : EIATTR_REGCOUNT
	.align		4
.L_79:
        /*00c0*/ 	.byte	0x04, 0x2f
        /*00c2*/ 	.short	(.L_81 - .L_80)
	.align		4
.L_80:
        /*00c4*/ 	.word	index@(_ZN4vllm25paged_attention_v1_kernelIffLi256ELi8ELi128ELNS_18Fp8KVCacheDataTypeE0ELb1EEEvPT_PKS2_PKT0_S8_ifPKiSA_iPKfiiiSC_SC_iiiii)
        /*00c8*/ 	.word	0x000000a8


	//----- nvinfo : EIATTR_FRAME_SIZE
	.align		4
.L_81:
        /*00cc*/ 	.byte	0x04, 0x11
        /*00ce*/ 	.short	(.L_83 - .L_82)
	.align		4
.L_82:
        /*00d0*/ 	.word	index@(_ZN4vllm25paged_attention_v1_kernelIffLi256ELi8ELi128ELNS_18Fp8KVCacheDataTypeE0ELb1EEEvPT_PKS2_PKT0_S8_ifPKiSA_iPKfiiiSC_SC_iiiii)
        /*00d4*/ 	.word	0x00000000


	//----- nvinfo : EIATTR_REGCOUNT
	.align		4
.L_83:
        /*00d8*/ 	.byte	0x04, 0x2f
        /*00da*/ 	.short	(.L_85 - .L_84)
	.align		4
.L_84:
        /*00dc*/ 	.word	index@(_ZN4vllm25paged_attention_v1_kernelIffLi32ELi8ELi128ELNS_18Fp8KVCacheDataTypeE0ELb0EEEvPT_PKS2_PKT0_S8_ifPKiSA_iPKfiiiSC_SC_iiiii)
        /*00e0*/ 	.word	0x00000040


	//----- nvinfo : EIATTR_FRAME_SIZE
	.align		4
.L_85:
        /*00e4*/ 	.byte	0x04, 0x11
        /*00e6*/ 	.short	(.L_87 - .L_86)
	.align		4
.L_86:
        /*00e8*/ 	.word	index@(_ZN4vllm25paged_attention_v1_kernelIffLi32ELi8ELi128ELNS_18Fp8KVCacheDataTypeE0ELb0EEEvPT_PKS2_PKT0_S8_ifPKiSA_iPKfiiiSC_SC_iiiii)
        /*00ec*/ 	.word	0x00000000


	//----- nvinfo : EIATTR_REGCOUNT
	.align		4
.L_87:
        /*00f0*/ 	.byte	0x04, 0x2f
        /*00f2*/ 	.short	(.L_89 - .L_88)
	.align		4
.L_88:
        /*00f4*/ 	.word	index@(_ZN4vllm25paged_attention_v1_kernelIffLi64ELi8ELi128ELNS_18Fp8KVCacheDataTypeE0ELb0EEEvPT_PKS2_PKT0_S8_ifPKiSA_iPKfiiiSC_SC_iiiii)
        /*00f8*/ 	.word	0x00000050


	//----- nvinfo : EIATTR_FRAME_SIZE
	.align		4
.L_89:
        /*00fc*/ 	.byte	0x04, 0x11
        /*00fe*/ 	.short	(.L_91 - .L_90)
	.align		4
.L_90:
        /*0100*/ 	.word	index@(_ZN4vllm25paged_attention_v1_kernelIffLi64ELi8ELi128ELNS_18Fp8KVCacheDataTypeE0ELb0EEEvPT_PKS2_PKT0_S8_ifPKiSA_iPKfiiiSC_SC_iiiii)
        /*0104*/ 	.word	0x00000000


	//----- nvinfo : EIATTR_REGCOUNT
	.align		4
.L_91:
        /*0108*/ 	.byte	0x04, 0x2f
        /*010a*/ 	.short	(.L_93 - .L_92)
	.align		4
.L_92:
        /*010c*/ 	.word	index@(_ZN4vllm25paged_attention_v1_kernelIffLi80ELi8ELi128ELNS_18Fp8KVCacheDataTypeE0ELb0EEEvPT_PKS2_PKT0_S8_ifPKiSA_iPKfiiiSC_SC_iiiii)
        /*0110*/ 	.word	0x00000060


	//----- nvinfo : EIATTR_FRAME_SIZE
	.align		4
.L_93:
        /*0114*/ 	.byte	0x04, 0x11
        /*0116*/ 	.short	(.L_95 - .L_94)
	.align		4
.L_94:
        /*0118*/ 	.word	index@(_ZN4vllm25paged_attention_v1_kernelIffLi80ELi8ELi128ELNS_18Fp8KVCacheDataTypeE0ELb0EEEvPT_PKS2_PKT0_S8_ifPKiSA_iPKfiiiSC_SC_iiiii)
        /*011c*/ 	.word	0x00000000


	//----- nvinfo : EIATTR_REGCOUNT
	.align		4
.L_95:
        /*0120*/ 	.byte	0x04, 0x2f
        /*0122*/ 	.short	(.L_97 - .L_96)
	.align		4
.L_96:
        /*0124*/ 	.word	index@(_ZN4vllm25paged_attention_v1_kernelIffLi96ELi8ELi128ELNS_18Fp8KVCacheDataTypeE0ELb0EEEvPT_PKS2_PKT0_S8_ifPKiSA_iPKfiiiSC_SC_iiiii)
        /*0128*/ 	.word	0x00000080


	//----- nvinfo : EIATTR_FRAME_SIZE
	.align		4
.L_97:
        /*012c*/ 	.byte	0x04, 0x11
        /*012e*/ 	.short	(.L_99 - .L_98)
	.align		4
.L_98:
        /*0130*/ 	.word	index@(_ZN4vllm25paged_attention_v1_kernelIffLi96ELi8ELi128ELNS_18Fp8KVCacheDataTypeE0ELb0EEEvPT_PKS2_PKT0_S8_ifPKiSA_iPKfiiiSC_SC_iiiii)
        /*0134*/ 	.word	0x00000000


	//----- nvinfo : EIATTR_REGCOUNT
	.align		4
.L_99:
        /*0138*/ 	.byte	0x04, 0x2f
        /*013a*/ 	.short	(.L_101 - .L_100)
	.align		4
.L_100:
        /*013c*/ 	.word	index@(_ZN4vllm25paged_attention_v1_kernelIffLi112ELi8ELi128ELNS_18Fp8KVCacheDataTypeE0ELb0EEEvPT_PKS2_PKT0_S8_ifPKiSA_iPKfiiiSC_SC_iiiii)
        /*0140*/ 	.word	0x00000080


	//----- nvinfo : EIATTR_FRAME_SIZE
	.align		4
.L_101:
        /*0144*/ 	.byte	0x04, 0x11
        /*0146*/ 	.short	(.L_103 - .L_102)
	.align		4
.L_102:
        /*0148*/ 	.word	index@(_ZN4vllm25paged_attention_v1_kernelIffLi112ELi8ELi128ELNS_18Fp8KVCacheDataTypeE0ELb0EEEvPT_PKS2_PKT0_S8_ifPKiSA_iPKfiiiSC_SC_iiiii)
        /*014c*/ 	.word	0x00000000


	//----- nvinfo : EIATTR_REGCOUNT
	.align		4
.L_103:
        /*0150*/ 	.byte	0x04, 0x2f
        /*0152*/ 	.short	(.L_105 - .L_104)
	.align		4
.L_104:
        /*0154*/ 	.word	index@(_ZN4vllm25paged_attention_v1_kernelIffLi120ELi8ELi128ELNS_18Fp8KVCacheDataTypeE0ELb0EEEvPT_PKS2_PKT0_S8_ifPKiSA_iPKfiiiSC_SC_iiiii)
        /*0158*/ 	.word	0x00000080


	//----- nvinfo : EIATTR_FRAME_SIZE
	.align		4
.L_105:
        /*015c*/ 	.byte	0x04, 0x11
        /*015e*/ 	.short	(.L_107 - .L_106)
	.align		4
.L_106:
        /*0160*/ 	.word	index@(_ZN4vllm25paged_attention_v1_kernelIffLi120ELi8ELi128ELNS_18Fp8KVCacheDataTypeE0ELb0EEEvPT_PKS2_PKT0_S8_ifPKiSA_iPKfiiiSC_SC_iiiii)
        /*0164*/ 	.word	0x00000000


	//----- nvinfo : EIATTR_REGCOUNT
	.align		4
.L_107:
        /*0168*/ 	.byte	0x04, 0x2f
        /*016a*/ 	.short	(.L_109 - .L_108)
	.align		4
.L_108:
        /*016c*/ 	.word	index@(_ZN4vllm25paged_attention_v1_kernelIffLi128ELi8ELi128ELNS_18Fp8KVCacheDataTypeE0ELb0EEEvPT_PKS2_PKT0_S8_ifPKiSA_iPKfiiiSC_SC_iiiii)
        /*0170*/ 	.word	0x00000080


	//----- nvinfo : EIATTR_FRAME_SIZE
	.align		4
.L_109:
        /*0174*/ 	.byte	0x04, 0x11
        /*0176*/ 	.short	(.L_111 - .L_110)
	.align		4
.L_110:
        /*0178*/ 	.word	index@(_ZN4vllm25paged_attention_v1_kernelIffLi128ELi8ELi128ELNS_18Fp8KVCacheDataTypeE0ELb0EEEvPT_PKS2_PKT0_S8_ifPKiSA_iPKfiiiSC_SC_iiiii)
        /*017c*/ 	.word	0x00000000


	//----- nvinfo : EIATTR_REGCOUNT
	.align		4
.L_111:
        /*0180*/ 	.byte	0x04, 0x2f
        /*0182*/ 	.short	(.L_113 - .L_112)
	.align		4
.L_112:
        /*0184*/ 	.word	index@(_ZN4vllm25paged_attention_v1_kernelIffLi192ELi8ELi128ELNS_18Fp8KVCacheDataTypeE0ELb0EEEvPT_PKS2_PKT0_S8_ifPKiSA_iPKfiiiSC_SC_iiiii)
        /*0188*/ 	.word	0x000000a8


	//----- nvinfo : EIATTR_FRAME_SIZE
	.align		4
.L_113:
        /*018c*/ 	.byte	0x04, 0x11
        /*018e*/ 	.short	(.L_115 - .L_114)
	.align		4
.L_114:
        /*0190*/ 	.word	index@(_ZN4vllm25paged_attention_v1_kernelIffLi192ELi8ELi128ELNS_18Fp8KVCacheDataTypeE0ELb0EEEvPT_PKS2_PKT0_S8_ifPKiSA_iPKfiiiSC_SC_iiiii)
        /*0194*/ 	.word	0x00000000


	//----- nvinfo : EIATTR_REGCOUNT
	.align		4
.L_115:
        /*0198*/ 	.byte	0x04, 0x2f
        /*019a*/ 	.short	(.L_117 - .L_116)
	.align		4
.L_116:
        /*019c*/ 	.word	index@(_ZN4vllm25paged_attention_v1_kernelIffLi256ELi8ELi128ELNS_18Fp8KVCacheDataTypeE0ELb0EEEvPT_PKS2_PKT0_S8_ifPKiSA_iPKfiiiSC_SC_iiiii)
        /*01a0*/ 	.word	0x000000a8


	//----- nvinfo : EIATTR_FRAME_SIZE
	.align		4
.L_117:
        /*01a4*/ 	.byte	0x04, 0x11
        /*01a6*/ 	.short	(.L_119 - .L_118)
	.align		4
.L_118:
        /*01a8*/ 	.word	index@(_ZN4vllm25paged_attention_v1_kernelIffLi256ELi8ELi128ELNS_18Fp8KVCacheDataTypeE0ELb0EEEvPT_PKS2_PKT0_S8_ifPKiSA_iPKfiiiSC_SC_iiiii)
        /*01ac*/ 	.word	0x00000000


	//----- nvinfo : EIATTR_REGCOUNT
	.align		4
.L_119:
        /*01b0*/ 	.byte	0x04, 0x2f
        /*01b2*/ 	.short	(.L_121 - .L_120)
	.align		4
.L_120:
        /*01b4*/ 	.word	index@(_ZN4vllm25paged_attention_v1_kernelIffLi32ELi16ELi128ELNS_18Fp8KVCacheDataTypeE0ELb1EEEvPT_PKS2_PKT0_S8_ifPKiSA_iPKfiiiSC_SC_iiiii)
        /*01b8*/ 	.word	0x00000040


	//----- nvinfo : EIATTR_FRAME_SIZE
	.align		4
.L_121:
        /*01bc*/ 	.byte	0x04, 0x11
        /*01be*/ 	.short	(.L_123 - .L_122)
	.align		4
.L_122:
        /*01c0*/ 	.word	index@(_ZN4vllm25paged_attention_v1_kernelIffLi32ELi16ELi128ELNS_18Fp8KVCacheDataTypeE0ELb1EEEvPT_PKS2_PKT0_S8_ifPKiSA_iPKfiiiSC_SC_iiiii)
        /*01c4*/ 	.word	0x00000000


	//----- nvinfo : EIATTR_REGCOUNT
	.align		4
.L_123:
        /*01c8*/ 	.byte	0x04, 0x2f
        /*01ca*/ 	.short	(.L_125 - .L_124)
	.align		4
.L_124:
        /*01cc*/ 	.word	index@(_ZN4vllm25paged_attention_v1_kernelIffLi64ELi16ELi128ELNS_18Fp8KVCacheDataTypeE0ELb1EEEvPT_PKS2_PKT0_S8_ifPKiSA_iPKfiiiSC_SC_iiiii)
        /*01d0*/ 	.word	0x00000068


	//----- nvinfo : EIATTR_FRAME_SIZE
	.align		4
.L_125:
        /*01d4*/ 	.byte	0x04, 0x11
        /*01d6*/ 	.short	(.L_127 - .L_126)
	.align		4
.L_126:
        /*01d8*/ 	.word	index@(_ZN4vllm25paged_attention_v1_kernelIffLi64ELi16ELi128ELNS_18Fp8KVCacheDataTypeE0ELb1EEEvPT_PKS2_PKT0_S8_ifPKiSA_iPKfiiiSC_SC_iiiii)
        /*01dc*/ 	.word	0x00000000


	//----- nvinfo : EIATTR_REGCOUNT
	.align		4
.L_127:
        /*01e0*/ 	.byte	0x04, 0x2f
        /*01e2*/ 	.short	(.L_129 - .L_128)
	.align		4
.L_128:
        /*01e4*/ 	.word	index@(_ZN4vllm25paged_attention_v1_kernelIffLi80ELi16ELi128ELNS_18Fp8KVCacheDataTypeE0ELb1EEEvPT_PKS2_PKT0_S8_ifPKiSA_iPKfiiiSC_SC_iiiii)
        /*01e8*/ 	.word	0x00000060


	//----- nvinfo : EIATTR_FRAME_SIZE
	.align		4
.L_129:
        /*01ec*/ 	.byte	0x04, 0x11
        /*01ee*/ 	.short	(.L_131 - .L_130)
	.align		4
.L_130:
        /*01f0*/ 	.word	index@(_ZN4vllm25paged_attention_v1_kernelIffLi80ELi16ELi128ELNS_18Fp8KVCacheDataTypeE0ELb1EEEvPT_PKS2_PKT0_S8_ifPKiSA_iPKfiiiSC_SC_iiiii)
        /*01f4*/ 	.word	0x00000000


	//----- nvinfo : EIATTR_REGCOUNT
	.align		4
.L_131:
        /*01f8*/ 	.byte	0x04, 0x2f
        /*01fa*/ 	.short	(.L_133 - .L_132)
	.align		4
.L_132:
        /*01fc*/ 	.word	index@(_ZN4vllm25paged_attention_v1_kernelIffLi96ELi16ELi128ELNS_18Fp8KVCacheDataTypeE0ELb1EEEvPT_PKS2_PKT0_S8_ifPKiSA_iPKfiiiSC_SC_iiiii)
        /*0200*/ 	.word	0x00000080


	//----- nvinfo : EIATTR_FRAME_SIZE
	.align		4
.L_133:
        /*0204*/ 	.byte	0x04, 0x11
        /*0206*/ 	.short	(.L_135 - .L_134)
	.align		4
.L_134:
        /*0208*/ 	.word	index@(_ZN4vllm25paged_attention_v1_kernelIffLi96ELi16ELi128ELNS_18Fp8KVCacheDataTypeE0ELb1EEEvPT_PKS2_PKT0_S8_ifPKiSA_iPKfiiiSC_SC_iiiii)
        /*020c*/ 	.word	0x00000000


	//----- nvinfo : EIATTR_REGCOUNT
	.align		4
.L_135:
        /*0210*/ 	.byte	0x04, 0x2f
        /*0212*/ 	.short	(.L_137 - .L_136)
	.align		4
.L_136:
        /*0214*/ 	.word	index@(_ZN4vllm25paged_attention_v1_kernelIffLi112ELi16ELi128ELNS_18Fp8KVCacheDataTypeE0ELb1EEEvPT_PKS2_PKT0_S8_ifPKiSA_iPKfiiiSC_SC_iiiii)
        /*0218*/ 	.word	0x00000082


	//----- nvinfo : EIATTR_FRAME_SIZE
	.align		4
.L_137:
        /*021c*/ 	.byte	0x04, 0x11
        /*021e*/ 	.short	(.L_139 - .L_138)
	.align		4
.L_138:
        /*0220*/ 	.word	index@(_ZN4vllm25paged_attention_v1_kernelIffLi112ELi16ELi128ELNS_18Fp8KVCacheDataTypeE0ELb1EEEvPT_PKS2_PKT0_S8_ifPKiSA_iPKfiiiSC_SC_iiiii)
        /*0224*/ 	.word	0x00000000


	//----- nvinfo : EIATTR_REGCOUNT
	.align		4
.L_139:
        /*0228*/ 	.byte	0x04, 0x2f
        /*022a*/ 	.short	(.L_141 - .L_140)
	.align		4
.L_140:
        /*022c*/ 	.word	index@(_ZN4vllm25paged_attention_v1_kernelIffLi120ELi16ELi128ELNS_18Fp8KVCacheDataTypeE0ELb1EEEvPT_PKS2_PKT0_S8_ifPKiSA_iPKfiiiSC_SC_iiiii)
        /*0230*/ 	.word	0x00000080


	//----- nvinfo : EIATTR_FRAME_SIZE
	.align		4
.L_141:
        /*0234*/ 	.byte	0x04, 0x11
        /*0236*/ 	.short	(.L_143 - .L_142)
	.align		4
.L_142:
        /*0238*/ 	.word	index@(_ZN4vllm25paged_attention_v1_kernelIffLi120ELi16ELi128ELNS_18Fp8KVCacheDataTypeE0ELb1EEEvPT_PKS2_PKT0_S8_ifPKiSA_iPKfiiiSC_SC_iiiii)
        /*023c*/ 	.word	0x00000000


	//----- nvinfo : EIATTR_REGCOUNT
	.align		4
.L_143:
        /*0240*/ 	.byte	0x04, 0x2f
        /*0242*/ 	.short	(.L_145 - .L_144)
	.align		4
.L_144:
        /*0244*/ 	.word	index@(_ZN4vllm25paged_attention_v1_kernelIffLi128ELi16ELi128ELNS_18Fp8KVCacheDataTypeE0ELb1EEEvPT_PKS2_PKT0_S8_ifPKiSA_iPKfiiiSC_SC_iiiii)
        /*0248*/ 	.word	0x000000aa


	//----- nvinfo : EIATTR_FRAME_SIZE
	.align		4
.L_145:
        /*024c*/ 	.byte	0x04, 0x11
        /*024e*/ 	.short	(.L_147 - .L_146)
	.align		4
.L_146:
        /*0250*/ 	.word	index@(_ZN4vllm25paged_attention_v1_kernelIffLi128ELi16ELi128ELNS_18Fp8KVCacheDataTypeE0ELb1EEEvPT_PKS2_PKT0_S8_ifPKiSA_iPKfiiiSC_SC_iiiii)
        /*0254*/ 	.word	0x00000000


	//----- nvinfo : EIATTR_REGCOUNT
	.align		4
.L_147:
        /*0258*/ 	.byte	0x04, 0x2f
        /*025a*/ 	.short	(.L_149 - .L_148)
	.align		4
.L_148:
        /*025c*/ 	.word	index@(_ZN4vllm25paged_attention_v1_kernelIffLi192ELi16ELi128ELNS_18Fp8KVCacheDataTypeE0ELb1EEEvPT_PKS2_PKT0_S8_ifPKiSA_iPKfiiiSC_SC_iiiii)
        /*0260*/ 	.word	0x000000a7


	//----- nvinfo : EIATTR_FRAME_SIZE
	.align		4
.L_149:
        /*0264*/ 	.byte	0x04, 0x11
        /*0266*/ 	.short	(.L_151 - .L_150)
	.align		4
.L_150:
        /*0268*/ 	.word	index@(_ZN4vllm25paged_attention_v1_kernelIffLi192ELi16ELi128ELNS_18Fp8KVCacheDataTypeE0ELb1EEEvPT_PKS2_PKT0_S8_ifPKiSA_iPKfiiiSC_SC_iiiii)
        /*026c*/ 	.word	0x00000000


	//----- nvinfo : EIATTR_REGCOUNT
	.align		4
.L_151:
        /*0270*/ 	.byte	0x04, 0x2f
        /*0272*/ 	.short	(.L_153 - .L_152)
	.align		4
.L_152:
        /*0274*/ 	.word	index@(_ZN4vllm25paged_attention_v1_kernelIffLi256ELi16ELi128ELNS_18Fp8KVCacheDataTypeE0ELb1EEEvPT_PKS2_PKT0_S8_ifPKiSA_iPKfiiiSC_SC_iiiii)
        /*0278*/ 	.word	0x000000a7


	//----- nvinfo : EIATTR_FRAME_SIZE
	.align		4
.L_153:
        /*027c*/ 	.byte	0x04, 0x11
        /*027e*/ 	.short	(.L_155 - .L_154)
	.align		4
.L_154:
        /*0280*/ 	.word	index@(_ZN4vllm25paged_attention_v1_kernelIffLi256ELi16ELi128ELNS_18Fp8KVCacheDataTypeE0ELb1EEEvPT_PKS2_PKT0_S8_ifPKiSA_iPKfiiiSC_SC_iiiii)
        /*0284*/ 	.word	0x00000000


	//----- nvinfo : EIATTR_REGCOUNT
	.align		4
.L_155:
        /*0288*/ 	.byte	0x04, 0x2f
        /*028a*/ 	.short	(.L_157 - .L_156)
	.align		4
.L_156:
        /*028c*/ 	.word	index@(_ZN4vllm25paged_attention_v1_kernelIffLi32ELi16ELi128ELNS_18Fp8KVCacheDataTypeE0ELb0EEEvPT_PKS2_PKT0_S8_ifPKiSA_iPKfiiiSC_SC_iiiii)
        /*0290*/ 	.word	0x00000038


	//----- nvinfo : EIATTR_FRAME_SIZE
	.align		4
.L_157:
        /*0294*/ 	.byte	0x04, 0x11
        /*0296*/ 	.short	(.L_159 - .L_158)
	.align		4
.L_158:
        /*0298*/ 	.word	index@(_ZN4vllm25paged_attention_v1_kernelIffLi32ELi16ELi128ELNS_18Fp8KVCacheDataTypeE0ELb0EEEvPT_PKS2_PKT0_S8_ifPKiSA_iPKfiiiSC_SC_iiiii)
        /*029c*/ 	.word	0x00000000


	//----- nvinfo : EIATTR_REGCOUNT
	.align		4
.L_159:
        /*02a0*/ 	.byte	0x04, 0x2f
        /*02a2*/ 	.short	(.L_161 - .L_160)
	.align		4
.L_160:
        /*02a4*/ 	.word	index@(_ZN4vllm25paged_attention_v1_kernelIffLi64ELi16ELi128ELNS_18Fp8KVCacheDataTypeE0ELb0EEEvPT_PKS2_PKT0_S8_ifPKiSA_iPKfiiiSC_SC_iiiii)
        /*02a8*/ 	.word	0x00000050


	//----- nvinfo : EIATTR_FRAME_SIZE
	.align		4
.L_161:
        /*02ac*/ 	.byte	0x04, 0x11
        /*02ae*/ 	.short	(.L_163 - .L_162)
	.align		4
.L_162:
        /*02b0*/ 	.word	index@(_ZN4vllm25paged_attention_v1_kernelIffLi64ELi16ELi128ELNS_18Fp8KVCacheDataTypeE0ELb0EEEvPT_PKS2_PKT0_S8_ifPKiSA_iPKfiiiSC_SC_iiiii)
        /*02b4*/ 	.word	0x00000000


	//----- nvinfo : EIATTR_REGCOUNT
	.align		4
.L_163:
        /*02b8*/ 	.byte	0x04, 0x2f
        /*02ba*/ 	.short	(.L_165 - .L_164)
	.align		4
.L_164:
        /*02bc*/ 	.word	index@(_ZN4vllm25paged_attention_v1_kernelIffLi80ELi16ELi128ELNS_18Fp8KVCacheDataTypeE0ELb0EEEvPT_PKS2_PKT0_S8_ifPKiSA_iPKfiiiSC_SC_iiiii)
        /*02c0*/ 	.word	0x00000060


	//----- nvinfo : EIATTR_FRAME_SIZE
	.align		4
.L_165:
        /*02c4*/ 	.byte	0x04, 0x11
        /*02c6*/ 	.short	(.L_167 - .L_166)
	.align		4
.L_166:
        /*02c8*/ 	.word	index@(_ZN4vllm25paged_attention_v1_kernelIffLi80ELi16ELi128ELNS_18Fp8KVCacheDataTypeE0ELb0EEEvPT_PKS2_PKT0_S8_ifPKiSA_iPKfiiiSC_SC_iiiii)
        /*02cc*/ 	.word	0x00000000


	//----- nvinfo : EIATTR_REGCOUNT
	.align		4
.L_167:
        /*02d0*/ 	.byte	0x04, 0x2f
        /*02d2*/ 	.short	(.L_169 - .L_168)
	.align		4
.L_168:
        /*02d4*/ 	.word	index@(_ZN4vllm25paged_attention_v1_kernelIffLi96ELi16ELi128ELNS_18Fp8KVCacheDataTypeE0ELb0EEEvPT_PKS2_PKT0_S8_ifPKiSA_iPKfiiiSC_SC_iiiii)
        /*02d8*/ 	.word	0x00000082


	//----- nvinfo : EIATTR_FRAME_SIZE
	.align		4
.L_169:
        /*02dc*/ 	.byte	0x04, 0x11
        /*02de*/ 	.short	(.L_171 - .L_170)
	.align		4
.L_170:
        /*02e0*/ 	.word	index@(_ZN4vllm25paged_attention_v1_kernelIffLi96ELi16ELi128ELNS_18Fp8KVCacheDataTypeE0ELb0EEEvPT_PKS2_PKT0_S8_ifPKiSA_iPKfiiiSC_SC_iiiii)
        /*02e4*/ 	.word	0x00000000


	//----- nvinfo : EIATTR_REGCOUNT
	.align		4
.L_171:
        /*02e8*/ 	.byte	0x04, 0x2f
        /*02ea*/ 	.short	(.L_173 - .L_172)
	.align		4
.L_172:
        /*02ec*/ 	.word	index@(_ZN4vllm25paged_attention_v1_kernelIffLi112ELi16ELi128ELNS_18Fp8KVCacheDataTypeE0ELb0EEEvPT_PKS2_PKT0_S8_ifPKiSA_iPKfiiiSC_SC_iiiii)
        /*02f0*/ 	.word	0x00000082


	//----- nvinfo : EIATTR_FRAME_SIZE
	.align		4
.L_173:
        /*02f4*/ 	.byte	0x04, 0x11
        /*02f6*/ 	.short	(.L_175 - .L_174)
	.align		4
.L_174:
        /*02f8*/ 	.word	index@(_ZN4vllm25paged_attention_v1_kernelIffLi112ELi16ELi128ELNS_18Fp8KVCacheDataTypeE0ELb0EEEvPT_PKS2_PKT0_S8_ifPKiSA_iPKfiiiSC_SC_iiiii)
        /*02fc*/ 	.word	0x00000000


	//----- nvinfo : EIATTR_REGCOUNT
	.align		4
.L_175:
        /*0300*/ 	.byte	0x04, 0x2f
        /*0302*/ 	.short	(.L_177 - .L_176)
	.align		4
.L_176:
        /*0304*/ 	.word	index@(_ZN4vllm25paged_attention_v1_kernelIffLi120ELi16ELi128ELNS_18Fp8KVCacheDataTypeE0ELb0EEEvPT_PKS2_PKT0_S8_ifPKiSA_iPKfiiiSC_SC_iiiii)
        /*0308*/ 	.word	0x00000082


	//----- nvinfo : EIATTR_FRAME_SIZE
	.align		4
.L_177:
        /*030c*/ 	.byte	0x04, 0x11
        /*030e*/ 	.short	(.L_179 - .L_178)
	.align		4
.L_178:
        /*0310*/ 	.word	index@(_ZN4vllm25paged_attention_v1_kernelIffLi120ELi16ELi128ELNS_18Fp8KVCacheDataTypeE0ELb0EEEvPT_PKS2_PKT0_S8_ifPKiSA_iPKfiiiSC_SC_iiiii)
        /*0314*/ 	.word	0x00000000


	//----- nvinfo : EIATTR_REGCOUNT
	.align		4
.L_179:
        /*0318*/ 	.byte	0x04, 0x2f
        /*031a*/ 	.short	(.L_181 - .L_180)
	.align		4
.L_180:
        /*031c*/ 	.word	index@(_ZN4vllm25paged_attention_v1_kernelIffLi128ELi16ELi128ELNS_18Fp8KVCacheDataTypeE0ELb0EEEvPT_PKS2_PKT0_S8_ifPKiSA_iPKfiiiSC_SC_iiiii)
        /*0320*/ 	.word	0x00000082


	//----- nvinfo : EIATTR_FRAME_SIZE
	.align		4
.L_181:
        /*0324*/ 	.byte	0x04, 0x11
        /*0326*/ 	.short	(.L_183 - .L_182)
	.align		4
.L_182:
        /*0328*/ 	.word	index@(_ZN4vllm25paged_attention_v1_kernelIffLi128ELi16ELi128ELNS_18Fp8KVCacheDataTypeE0ELb0EEEvPT_PKS2_PKT0_S8_ifPKiSA_iPKfiiiSC_SC_iiiii)
        /*032c*/ 	.word	0x00000000


	//----- nvinfo : EIATTR_REGCOUNT
	.align		4
.L_183:
        /*0330*/ 	.byte	0x04, 0x2f
        /*0332*/ 	.short	(.L_185 - .L_184)
	.align		4
.L_184:
        /*0334*/ 	.word	index@(_ZN4vllm25paged_attention_v1_kernelIffLi192ELi16ELi128ELNS_18Fp8KVCacheDataTypeE0ELb0EEEvPT_PKS2_PKT0_S8_ifPKiSA_iPKfiiiSC_SC_iiiii)
        /*0338*/ 	.word	0x000000a8


	//----- nvinfo : EIATTR_FRAME_SIZE
	.align		4
.L_185:
        /*033c*/ 	.byte	0x04, 0x11
        /*033e*/ 	.short	(.L_187 - .L_186)
	.align		4
.L_186:
        /*0340*/ 	.word	index@(_ZN4vllm25paged_attention_v1_kernelIffLi192ELi16ELi128ELNS_18Fp8KVCacheDataTypeE0ELb0EEEvPT_PKS2_PKT0_S8_ifPKiSA_iPKfiiiSC_SC_iiiii)
        /*0344*/ 	.word	0x00000000


	//----- nvinfo : EIATTR_REGCOUNT
	.align		4
.L_187:
        /*0348*/ 	.byte	0x04, 0x2f
        /*034a*/ 	.short	(.L_189 - .L_188)
	.align		4
.L_188:
        /*034c*/ 	.word	index@(_ZN4vllm25paged_attention_v1_kernelIffLi256ELi16ELi128ELNS_18Fp8KVCacheDataTypeE0ELb0EEEvPT_PKS2_PKT0_S8_ifPKiSA_iPKfiiiSC_SC_iiiii)
        /*0350*/ 	.word	0x000000a6


	//----- nvinfo : EIATTR_FRAME_SIZE
	.align		4
.L_189:
        /*0354*/ 	.byte	0x04, 0x11
        /*0356*/ 	.short	(.L_191 - .L_190)
	.align		4
.L_190:
        /*0358*/ 	.word	index@(_ZN4vllm25paged_attention_v1_kernelIffLi256ELi16ELi128ELNS_18Fp8KVCacheDataTypeE0ELb0EEEvPT_PKS2_PKT0_S8_ifPKiSA_iPKfiiiSC_SC_iiiii)
        /*035c*/ 	.word	0x00000000


	//----- nvinfo : EIATTR_REGCOUNT
	.align		4
.L_191:
        /*0360*/ 	.byte	0x04, 0x2f
        /*0362*/ 	.short	(.L_193 - .L_192)
	.align		4
.L_192:
        /*0364*/ 	.word	index@(_ZN4vllm25paged_attention_v1_kernelIffLi32ELi32ELi128ELNS_18Fp8KVCacheDataTypeE0ELb1EEEvPT_PKS2_PKT0_S8_ifPKiSA_iPKfiiiSC_SC_iiiii)
        /*0368*/ 	.word	0x0000004a


	//----- nvinfo : EIATTR_FRAME_SIZE
	.align		4
.L_193:
        /*036c*/ 	.byte	0x04, 0x11
        /*036e*/ 	.short	(.L_195 - .L_194)
	.align		4
.L_194:
        /*0370*/ 	.word	index@(_ZN4vllm25paged_attention_v1_kernelIffLi32ELi32ELi128ELNS_18Fp8KVCacheDataTypeE0ELb1EEEvPT_PKS2_PKT0_S8_ifPKiSA_iPKfiiiSC_SC_iiiii)
        /*0374*/ 	.word	0x00000000


	//----- nvinfo : EIATTR_REGCOUNT
	.align		4
.L_195:
        /*0378*/ 	.byte	0x04, 0x2f
        /*037a*/ 	.short	(.L_197 - .L_196)
	.align		4
.L_196:
        /*037c*/ 	.word	index@(_ZN4vllm25paged_attention_v1_kernelIffLi64ELi32ELi128ELNS_18Fp8KVCacheDataTypeE0ELb1EEEvPT_PKS2_PKT0_S8_ifPKiSA_iPKfiiiSC_SC_iiiii)
        /*0380*/ 	.word	0x00000080


	//----- nvinfo : EIATTR_FRAME_SIZE
	.align		4
.L_197:
        /*0384*/ 	.byte	0x04, 0x11
        /*0386*/ 	.short	(.L_199 - .L_198)
	.align		4
.L_198:
        /*0388*/ 	.word	index@(_ZN4vllm25paged_attention_v1_kernelIffLi64ELi32ELi128ELNS_18Fp8KVCacheDataTypeE0ELb1EEEvPT_PKS2_PKT0_S8_ifPKiSA_iPKfiiiSC_SC_iiiii)
        /*038c*/ 	.word	0x00000000


	//----- nvinfo : EIATTR_REGCOUNT
	.align		4
.L_199:
        /*0390*/ 	.byte	0x04, 0x2f
        /*0392*/ 	.short	(.L_201 - .L_200)
	.align		4
.L_200:
        /*0394*/ 	.word	index@(_ZN4vllm25paged_attention_v1_kernelIffLi80ELi32ELi128ELNS_18Fp8KVCacheDataTypeE0ELb1EEEvPT_PKS2_PKT0_S8_ifPKiSA_iPKfiiiSC_SC_iiiii)
        /*0398*/ 	.word	0x00000080


	//----- nvinfo : EIATTR_FRAME_SIZE
	.align		4
.L_201:
        /*039c*/ 	.byte	0x04, 0x11
        /*039e*/ 	.short	(.L_203 - .L_202)
	.align		4
.L_202:
        /*03a0*/ 	.word	index@(_ZN4vllm25paged_attention_v1_kernelIffLi80ELi32ELi128ELNS_18Fp8KVCacheDataTypeE0ELb1EEEvPT_PKS2_PKT0_S8_ifPKiSA_iPKfiiiSC_SC_iiiii)
        /*03a4*/ 	.word	0x00000000


	//----- nvinfo : EIATTR_REGCOUNT
	.align		4
.L_203:
        /*03a8*/ 	.byte	0x04, 0x2f
        /*03aa*/ 	.short	(.L_205 - .L_204)
	.align		4
.L_204:
        /*03ac*/ 	.word	index@(_ZN4vllm25paged_attention_v1_kernelIffLi96ELi32ELi128ELNS_18Fp8KVCacheDataTypeE0ELb1EEEvPT_PKS2_PKT0_S8_ifPKiSA_iPKfiiiSC_SC_iiiii)
        /*03b0*/ 	.word	0x000000a8


	//----- nvinfo : EIATTR_FRAME_SIZE
	.align		4
.L_205:
        /*03b4*/ 	.byte	0x04, 0x11
        /*03b6*/ 	.short	(.L_207 - .L_206)
	.align		4
.L_206:
        /*03b8*/ 	.word	index@(_ZN4vllm25paged_attention_v1_kernelIffLi96ELi32ELi128ELNS_18Fp8KVCacheDataTypeE0ELb1EEEvPT_PKS2_PKT0_S8_ifPKiSA_iPKfiiiSC_SC_iiiii)
        /*03bc*/ 	.word	0x00000000


	//----- nvinfo : EIATTR_REGCOUNT
	.align		4
.L_207:
        /*03c0*/ 	.byte	0x04, 0x2f
        /*03c2*/ 	.short	(.L_209 - .L_208)
	.align		4
.L_208:
        /*03c4*/ 	.word	index@(_ZN4vllm25paged_attention_v1_kernelIffLi112ELi32ELi128ELNS_18Fp8KVCacheDataTypeE0ELb1EEEvPT_PKS2_PKT0_S8_ifPKiSA_iPKfiiiSC_SC_iiiii)
        /*03c8*/ 	.word	0x000000a8


	//----- nvinfo : EIATTR_FRAME_SIZE
	.align		4
.L_209:
        /*03cc*/ 	.byte	0x04, 0x11
        /*03ce*/ 	.short	(.L_211 - .L_210)
	.align		4
.L_210:
        /*03d0*/ 	.word	index@(_ZN4vllm25paged_attention_v1_kernelIffLi112ELi32ELi128ELNS_18Fp8KVCacheDataTypeE0ELb1EEEvPT_PKS2_PKT0_S8_ifPKiSA_iPKfiiiSC_SC_iiiii)
        /*03d4*/ 	.word	0x00000000


	//----- nvinfo : EIATTR_REGCOUNT
	.align		4
.L_211:
        /*03d8*/ 	.byte	0x04, 0x2f
        /*03da*/ 	.short	(.L_213 - .L_212)
	.align		4
.L_212:
        /*03dc*/ 	.word	index@(_ZN4vllm25paged_attention_v1_kernelIffLi120ELi32ELi128ELNS_18Fp8KVCacheDataTypeE0ELb1EEEvPT_PKS2_PKT0_S8_ifPKiSA_iPKfiiiSC_SC_iiiii)
        /*03e0*/ 	.word	0x000000a7


	//----- nvinfo : EIATTR_FRAME_SIZE
	.align		4
.L_213:
        /*03e4*/ 	.byte	0x04, 0x11
        /*03e6*/ 	.short	(.L_215 - .L_214)
	.align		4
.L_214:
        /*03e8*/ 	.word	index@(_ZN4vllm25paged_attention_v1_kernelIffLi120ELi32ELi128ELNS_18Fp8KVCacheDataTypeE0ELb1EEEvPT_PKS2_PKT0_S8_ifPKiSA_iPKfiiiSC_SC_iiiii)
        /*03ec*/ 	.word	0x00000000


	//----- nvinfo : EIATTR_REGCOUNT
	.align		4
.L_215:
        /*03f0*/ 	.byte	0x04, 0x2f
        /*03f2*/ 	.short	(.L_217 - .L_216)
	.align		4
.L_216:
        /*03f4*/ 	.word	index@(_ZN4vllm25paged_attention_v1_kernelIffLi128ELi32ELi128ELNS_18Fp8KVCacheDataTypeE0ELb1EEEvPT_PKS2_PKT0_S8_ifPKiSA_iPKfiiiSC_SC_iiiii)
        /*03f8*/ 	.word	0x000000a8


	//----- nvinfo : EIATTR_FRAME_SIZE
	.align		4
.L_217:
        /*03fc*/ 	.byte	0x04, 0x11
        /*03fe*/ 	.short	(.L_219 - .L_218)
	.align		4
.L_218:
        /*0400*/ 	.word	index@(_ZN4vllm25paged_attention_v1_kernelIffLi128ELi32ELi128ELNS_18Fp8KVCacheDataTypeE0ELb1EEEvPT_PKS2_PKT0_S8_ifPKiSA_iPKfiiiSC_SC_iiiii)
        /*0404*/ 	.word	0x00000000


	//----- nvinfo : EIATTR_REGCOUNT
	.align		4
.L_219:
        /*0408*/ 	.byte	0x04, 0x2f
        /*040a*/ 	.short	(.L_221 - .L_220)
	.align		4
.L_220:
        /*040c*/ 	.word	index@(_ZN4vllm25paged_attention_v1_kernelIffLi192ELi32ELi128ELNS_18Fp8KVCacheDataTypeE0ELb1EEEvPT_PKS2_PKT0_S8_ifPKiSA_iPKfiiiSC_SC_iiiii)
        /*0410*/ 	.word	0x000000ff


	//----- nvinfo : EIATTR_FRAME_SIZE
	.align		4
.L_221:
        /*0414*/ 	.byte	0x04, 0x11
        /*0416*/ 	.short	(.L_223 - .L_222)
	.align		4
.L_222:
        /*0418*/ 	.word	index@(_ZN4vllm25paged_attention_v1_kernelIffLi192ELi32ELi128ELNS_18Fp8KVCacheDataTypeE0ELb1EEEvPT_PKS2_PKT0_S8_ifPKiSA_iPKfiiiSC_SC_iiiii)
        /*041c*/ 	.word	0x00000008


	//----- nvinfo : EIATTR_REGCOUNT
	.align		4
.L_223:
        /*0420*/ 	.byte	0x04, 0x2f
        /*0422*/ 	.short	(.L_225 - .L_224)
	.align		4
.L_224:
        /*0424*/ 	.word	index@(_ZN4vllm25paged_attention_v1_kernelIffLi256ELi32ELi128ELNS_18Fp8KVCacheDataTypeE0ELb1EEEvPT_PKS2_PKT0_S8_ifPKiSA_iPKfiiiSC_SC_iiiii)
        /*0428*/ 	.word	0x000000ff


	//----- nvinfo : EIATTR_FRAME_SIZE
	.align		4
.L_225:
        /*042c*/ 	.byte	0x04, 0x11
        /*042e*/ 	.short	(.L_227 - .L_226)
	.align		4
.L_226:
        /*0430*/ 	.word	index@(_ZN4vllm25paged_attention_v1_kernelIffLi256ELi32ELi128ELNS_18Fp8KVCacheDataTypeE0ELb1EEEvPT_PKS2_PKT0_S8_ifPKiSA_iPKfiiiSC_SC_iiiii)
        /*0434*/ 	.word	0x000000a8


	//----- nvinfo : EIATTR_REGCOUNT
	.align		4
.L_227:
        /*0438*/ 	.byte	0x04, 0x2f
        /*043a*/ 	.short	(.L_229 - .L_228)
	.align		4
.L_228:
        /*043c*/ 	.word	index@(_ZN4vllm25paged_attention_v1_kernelIffLi32ELi32ELi128ELNS_18Fp8KVCacheDataTypeE0ELb0EEEvPT_PKS2_PKT0_S8_ifPKiSA_iPKfiiiSC_SC_iiiii)
        /*0440*/ 	.word	0x00000044


	//----- nvinfo : EIATTR_FRAME_SIZE
	.align		4
.L_229:
        /*0444*/ 	.byte	0x04, 0x11
        /*0446*/ 	.short	(.L_231 - .L_230)
	.align		4
.L_230:
        /*0448*/ 	.word	index@(_ZN4vllm25paged_attention_v1_kernelIffLi32ELi32ELi128ELNS_18Fp8KVCacheDataTypeE0ELb0EEEvPT_PKS2_PKT0_S8_ifPKiSA_iPKfiiiSC_SC_iiiii)
        /*044c*/ 	.word	0x00000000


	//----- nvinfo : EIATTR_REGCOUNT
	.align		4
.L_231:
        /*0450*/ 	.byte	0x04, 0x2f
        /*0452*/ 	.short	(.L_233 - .L_232)
	.align		4
.L_232:
        /*0454*/ 	.word	index@(_ZN4vllm25paged_attention_v1_kernelIffLi64ELi32ELi128ELNS_18Fp8KVCacheDataTypeE0ELb0EEEvPT_PKS2_PKT0_S8_ifPKiSA_iPKfiiiSC_SC_iiiii)
        /*0458*/ 	.word	0x00000062


	//----- nvinfo : EIATTR_FRAME_SIZE
	.align		4
.L_233:
        /*045c*/ 	.byte	0x04, 0x11
        /*045e*/ 	.short	(.L_235 - .L_234)
	.align		4
.L_234:
        /*0460*/ 	.word	index@(_ZN4vllm25paged_attention_v1_kernelIffLi64ELi32ELi128ELNS_18Fp8KVCacheDataTypeE0ELb0EEEvPT_PKS2_PKT0_S8_ifPKiSA_iPKfiiiSC_SC_iiiii)
        /*0464*/ 	.word	0x00000000


	//----- nvinfo : EIATTR_REGCOUNT
	.align		4
.L_235:
        /*0468*/ 	.byte	0x04, 0x2f
        /*046a*/ 	.short	(.L_237 - .L_236)
	.align		4
.L_236:
        /*046c*/ 	.word	index@(_ZN4vllm25paged_attention_v1_kernelIffLi80ELi32ELi128ELNS_18Fp8KVCacheDataTypeE0ELb0EEEvPT_PKS2_PKT0_S8_ifPKiSA_iPKfiiiSC_SC_iiiii)
        /*0470*/ 	.word	0x00000080


	//----- nvinfo : EIATTR_FRAME_SIZE
	.align		4
.L_237:
        /*0474*/ 	.byte	0x04, 0x11
        /*0476*/ 	.short	(.L_239 - .L_238)
	.align		4
.L_238:
        /*0478*/ 	.word	index@(_ZN4vllm25paged_attention_v1_kernelIffLi80ELi32ELi128ELNS_18Fp8KVCacheDataTypeE0ELb0EEEvPT_PKS2_PKT0_S8_ifPKiSA_iPKfiiiSC_SC_iiiii)
        /*047c*/ 	.word	0x00000000


	//----- nvinfo : EIATTR_REGCOUNT
	.align		4
.L_239:
        /*0480*/ 	.byte	0x04, 0x2f
        /*0482*/ 	.short	(.L_241 - .L_240)
	.align		4
.L_240:
        /*0484*/ 	.word	index@(_ZN4vllm25paged_attention_v1_kernelIffLi96ELi32ELi128ELNS_18Fp8KVCacheDataTypeE0ELb0EEEvPT_PKS2_PKT0_S8_ifPKiSA_iPKfiiiSC_SC_iiiii)
        /*0488*/ 	.word	0x00000082


	//----- nvinfo : EIATTR_FRAME_SIZE
	.align		4
.L_241:
        /*048c*/ 	.byte	0x04, 0x11
        /*048e*/ 	.short	(.L_243 - .L_242)
	.align		4
.L_242:
        /*0490*/ 	.word	index@(_ZN4vllm25paged_attention_v1_kernelIffLi96ELi32ELi128ELNS_18Fp8KVCacheDataTypeE0ELb0EEEvPT_PKS2_PKT0_S8_ifPKiSA_iPKfiiiSC_SC_iiiii)
        /*0494*/ 	.word	0x00000000


	//----- nvinfo : EIATTR_REGCOUNT
	.align		4
.L_243:
        /*0498*/ 	.byte	0x04, 0x2f
        /*049a*/ 	.short	(.L_245 - .L_244)
	.align		4
.L_244:
        /*049c*/ 	.word	index@(_ZN4vllm25paged_attention_v1_kernelIffLi112ELi32ELi128ELNS_18Fp8KVCacheDataTypeE0ELb0EEEvPT_PKS2_PKT0_S8_ifPKiSA_iPKfiiiSC_SC_iiiii)
        /*04a0*/ 	.word	0x000000a6


	//----- nvinfo : EIATTR_FRAME_SIZE
	.align		4
.L_245:
        /*04a4*/ 	.byte	0x04, 0x11
        /*04a6*/ 	.short	(.L_247 - .L_246)
	.align		4
.L_246:
        /*04a8*/ 	.word	index@(_ZN4vllm25paged_attention_v1_kernelIffLi112ELi32ELi128ELNS_18Fp8KVCacheDataTypeE0ELb0EEEvPT_PKS2_PKT0_S8_ifPKiSA_iPKfiiiSC_SC_iiiii)
        /*04ac*/ 	.word	0x00000000


	//----- nvinfo : EIATTR_REGCOUNT
	.align		4
.L_247:
        /*04b0*/ 	.byte	0x04, 0x2f
        /*04b2*/ 	.short	(.L_249 - .L_248)
	.align		4
.L_248:
        /*04b4*/ 	.word	index@(_ZN4vllm25paged_attention_v1_kernelIffLi120ELi32ELi128ELNS_18Fp8KVCacheDataTypeE0ELb0EEEvPT_PKS2_PKT0_S8_ifPKiSA_iPKfiiiSC_SC_iiiii)
        /*04b8*/ 	.word	0x000000a7


	//----- nvinfo : EIATTR_FRAME_SIZE
	.align		4
.L_249:
        /*04bc*/ 	.byte	0x04, 0x11
        /*04be*/ 	.short	(.L_251 - .L_250)
	.align		4
.L_250:
        /*04c0*/ 	.word	index@(_ZN4vllm25paged_attention_v1_kernelIffLi120ELi32ELi128ELNS_18Fp8KVCacheDataTypeE0ELb0EEEvPT_PKS2_PKT0_S8_ifPKiSA_iPKfiiiSC_SC_iiiii)
        /*04c4*/ 	.word	0x00000000


	//----- nvinfo : EIATTR_REGCOUNT
	.align		4
.L_251:
        /*04c8*/ 	.byte	0x04, 0x2f
        /*04ca*/ 	.short	(.L_253 - .L_252)
	.align		4
.L_252:
        /*04cc*/ 	.word	index@(_ZN4vllm25paged_attention_v1_kernelIffLi128ELi32ELi128ELNS_18Fp8KVCacheDataTypeE0ELb0EEEvPT_PKS2_PKT0_S8_ifPKiSA_iPKfiiiSC_SC_iiiii)
        /*04d0*/ 	.word	0x000000a8


	//----- nvinfo : EIATTR_FRAME_SIZE
	.align		4
.L_253:
        /*04d4*/ 	.byte	0x04, 0x11
        /*04d6*/ 	.short	(.L_255 - .L_254)
	.align		4
.L_254:
        /*04d8*/ 	.word	index@(_ZN4vllm25paged_attention_v1_kernelIffLi128ELi32ELi128ELNS_18Fp8KVCacheDataTypeE0ELb0EEEvPT_PKS2_PKT0_S8_ifPKiSA_iPKfiiiSC_SC_iiiii)
        /*04dc*/ 	.word	0x00000000


	//----- nvinfo : EIATTR_REGCOUNT
	.align		4
.L_255:
        /*04e0*/ 	.byte	0x04, 0x2f
        /*04e2*/ 	.short	(.L_257 - .L_256)
	.align		4
.L_256:
        /*04e4*/ 	.word	index@(_ZN4vllm25paged_attention_v1_kernelIffLi192ELi32ELi128ELNS_18Fp8KVCacheDataTypeE0ELb0EEEvPT_PKS2_PKT0_S8_ifPKiSA_iPKfiiiSC_SC_iiiii)
        /*04e8*/ 	.word	0x000000ff


	//----- nvinfo : EIATTR_FRAME_SIZE
	.align		4
.L_257:
        /*04ec*/ 	.byte	0x04, 0x11
        /*04ee*/ 	.short	(.L_259 - .L_258)
	.align		4
.L_258:
        /*04f0*/ 	.word	index@(_ZN4vllm25paged_attention_v1_kernelIffLi192ELi32ELi128ELNS_18Fp8KVCacheDataTypeE0ELb0EEEvPT_PKS2_PKT0_S8_ifPKiSA_iPKfiiiSC_SC_iiiii)
        /*04f4*/ 	.word	0x00000000


	//----- nvinfo : EIATTR_REGCOUNT
	.align		4
.L_259:
        /*04f8*/ 	.byte	0x04, 0x2f
        /*04fa*/ 	.short	(.L_261 - .L_260)
	.align		4
.L_260:
        /*04fc*/ 	.word	index@(_ZN4vllm25paged_attention_v1_kernelIffLi256ELi32ELi128ELNS_18Fp8KVCacheDataTypeE0ELb0EEEvPT_PKS2_PKT0_S8_ifPKiSA_iPKfiiiSC_SC_iiiii)
        /*0500*/ 	.word	0x000000ff


	//----- nvinfo : EIATTR_FRAME_SIZE
	.align		4
.L_261:
        /*0504*/ 	.byte	0x04, 0x11
        /*0506*/ 	.short	(.L_263 - .L_262)
	.align		4
.L_262:
        /*0508*/ 	.word	index@(_ZN4vllm25paged_attention_v1_kernelIffLi256ELi32ELi128ELNS_18Fp8KVCacheDataTypeE0ELb0EEEvPT_PKS2_PKT0_S8_ifPKiSA_iPKfiiiSC_SC_iiiii)
        /*050c*/ 	.word	0x000000a0


	//----- nvinfo : EIATTR_REGCOUNT
	.align		4
.L_263:
        /*0510*/ 	.byte	0x04, 0x2f
        /*0512*/ 	.short	(.L_265 - .L_264)
	.align		4
.L_264:
        /*0514*/ 	.word	index@(_ZN4vllm25paged_attention_v1_kernelIttLi32ELi8ELi128ELNS_18Fp8KVCacheDataTypeE0ELb1EEEvPT_PKS2_PKT0_S8_ifPKiSA_iPKfiiiSC_SC_iiiii)
        /*0518*/ 	.word	0x00000036


	//----- nvinfo : EIATTR_FRAME_SIZE
	.align		4
.L_265:
        /*051c*/ 	.byte	0x04, 0x11
        /*051e*/ 	.short	(.L_267 - .L_266)
	.align		4
.L_266:
        /*0520*/ 	.word	index@(_ZN4vllm25paged_attention_v1_kernelIttLi32ELi8ELi128ELNS_18Fp8KVCacheDataTypeE0ELb1EEEvPT_PKS2_PKT0_S8_ifPKiSA_iPKfiiiSC_SC_iiiii)
        /*0524*/ 	.word	0x00000000


	//----- nvinfo : EIATTR_REGCOUNT
	.align		4
.L_267:
        /*0528*/ 	.byte	0x04, 0x2f
        /*052a*/ 	.short	(.L_269 - .L_268)
	.align		4
.L_268:
        /*052c*/ 	.word	index@(_ZN4vllm25paged_attention_v1_kernelIttLi64ELi8ELi128ELNS_18Fp8KVCacheDataTypeE0ELb1EEEvPT_PKS2_PKT0_S8_ifPKiSA_iPKfiiiSC_SC_iiiii)
        /*0530*/ 	.word	0x0000003f


	//----- nvinfo : EIATTR_FRAME_SIZE
	.align		4
.L_269:
        /*0534*/ 	.byte	0x04, 0x11
        /*0536*/ 	.short	(.L_271 - .L_270)
	.align		4
.L_270:
        /*0538*/ 	.word	index@(_ZN4vllm25paged_attention_v1_kernelIttLi64ELi8ELi128ELNS_18Fp8KVCacheDataTypeE0ELb1EEEvPT_PKS2_PKT0_S8_ifPKiSA_iPKfiiiSC_SC_iiiii)
        /*053c*/ 	.word	0x00000000


	//----- nvinfo : EIATTR_REGCOUNT
	.align		4
.L_271:
        /*0540*/ 	.byte	0x04, 0x2f
        /*0542*/ 	.short	(.L_273 - .L_272)
	.align		4
.L_272:
        /*0544*/ 	.word	index@(_ZN4vllm25paged_attention_v1_kernelIttLi80ELi8ELi128ELNS_18Fp8KVCacheDataTypeE0ELb1EEEvPT_PKS2_PKT0_S8_ifPKiSA_iPKfiiiSC_SC_iiiii)
        /*0548*/ 	.word	0x00000048


	//----- nvinfo : EIATTR_FRAME_SIZE
	.align		4
.L_273:
        /*054c*/ 	.byte	0x04, 0x11
        /*054e*/ 	.short	(.L_275 - .L_274)
	.align		4
.L_274:
        /*0550*/ 	.word	index@(_ZN4vllm25paged_attention_v1_kernelIttLi80ELi8ELi128ELNS_18Fp8KVCacheDataTypeE0ELb1EEEvPT_PKS2_PKT0_S8_ifPKiSA_iPKfiiiSC_SC_iiiii)
        /*0554*/ 	.word	0x00000000


	//----- nvinfo : EIATTR_REGCOUNT
	.align		4
.L_275:
        /*0558*/ 	.byte	0x04, 0x2f
        /*055a*/ 	.short	(.L_277 - .L_276)
	.align		4
.L_276:
        /*055c*/ 	.word	index@(_ZN4vllm25paged_attention_v1_kernelIttLi96ELi8ELi128ELNS_18Fp8KVCacheDataTypeE0ELb1EEEvPT_PKS2_PKT0_S8_ifPKiSA_iPKfiiiSC_SC_iiiii)
        /*0560*/ 	.word	0x0000004f


	//----- nvinfo : EIATTR_FRAME_SIZE
	.align		4
.L_277:
        /*0564*/ 	.byte	0x04, 0x11
        /*0566*/ 	.short	(.L_279 - .L_278)
	.align		4
.L_278:
        /*0568*/ 	.word	index@(_ZN4vllm25paged_attention_v1_kernelIttLi96ELi8ELi128ELNS_18Fp8KVCacheDataTypeE0ELb1EEEvPT_PKS2_PKT0_S8_ifPKiSA_iPKfiiiSC_SC_iiiii)
        /*056c*/ 	.word	0x00000000


	//----- nvinfo : EIATTR_REGCOUNT
	.align		4
.L_279:
        /*0570*/ 	.byte	0x04, 0x2f
        /*0572*/ 	.short	(.L_281 - .L_280)
	.align		4
.L_280:
        /*0574*/ 	.word	index@(_ZN4vllm25paged_attention_v1_kernelIttLi112ELi8ELi128ELNS_18Fp8KVCacheDataTypeE0ELb1EEEvPT_PKS2_PKT0_S8_ifPKiSA_iPKfiiiSC_SC_iiiii)
        /*0578*/ 	.word	0x00000050


	//----- nvinfo : EIATTR_FRAME_SIZE
	.align		4
.L_281:
        /*057c*/ 	.byte	0x04, 0x11
        /*057e*/ 	.short	(.L_283 - .L_282)
	.align		4
.L_282:
        /*0580*/ 	.word	index@(_ZN4vllm25paged_attention_v1_kernelIttLi112ELi8ELi128ELNS_18Fp8KVCacheDataTypeE0ELb1EEEvPT_PKS2_PKT0_S8_ifPKiSA_iPKfiiiSC_SC_iiiii)
        /*0584*/ 	.word	0x00000000


	//----- nvinfo : EIATTR_REGCOUNT
	.align		4
.L_283:
        /*0588*/ 	.byte	0x04, 0x2f
        /*058a*/ 	.short	(.L_285 - .L_284)
	.align		4
.L_284:
        /*058c*/ 	.word	index@(_ZN4vllm25paged_attention_v1_kernelIttLi120ELi8ELi128ELNS_18Fp8KVCacheDataTypeE0ELb1EEEvPT_PKS2_PKT0_S8_ifPKiSA_iPKfiiiSC_SC_iiiii)
        /*0590*/ 	.word	0x00000059


	//----- nvinfo : EIATTR_FRAME_SIZE
	.align		4
.L_285:
        /*0594*/ 	.byte	0x04, 0x11
        /*0596*/ 	.short	(.L_287 - .L_286)
	.align		4
.L_286:
        /*0598*/ 	.word	index@(_ZN4vllm25paged_attention_v1_kernelIttLi120ELi8ELi128ELNS_18Fp8KVCacheDataTypeE0ELb1EEEvPT_PKS2_PKT0_S8_ifPKiSA_iPKfiiiSC_SC_iiiii)
        /*059c*/ 	.word	0x00000000


	//----- nvinfo : EIATTR_REGCOUNT
	.align		4
.L_287:
        /*05a0*/ 	.byte	0x04, 0x2f
        /*05a2*/ 	.short	(.L_289 - .L_288)
	.align		4
.L_288:
        /*05a4*/ 	.word	index@(_ZN4vllm25paged_attention_v1_kernelIttLi128ELi8ELi128ELNS_18Fp8KVCacheDataTypeE0ELb1EEEvPT_PKS2_PKT0_S8_ifPKiSA_iPKfiiiSC_SC_iiiii)
        /*05a8*/ 	.word	0x00000060


	//----- nvinfo : EIATTR_FRAME_SIZE
	.align		4
.L_289:
        /*05ac*/ 	.byte	0x04, 0x11
        /*05ae*/ 	.short	(.L_291 - .L_290)
	.align		4
.L_290:
        /*05b0*/ 	.word	index@(_ZN4vllm25paged_attention_v1_kernelIttLi128ELi8ELi128ELNS_18Fp8KVCacheDataTypeE0ELb1EEEvPT_PKS2_PKT0_S8_ifPKiSA_iPKfiiiSC_SC_iiiii)
        /*05b4*/ 	.word	0x00000000


	//----- nvinfo : EIATTR_REGCOUNT
	.align		4
.L_291:
        /*05b8*/ 	.byte	0x04, 0x2f
        /*05ba*/ 	.short	(.L_293 - .L_292)
	.align		4
.L_292:
        /*05bc*/ 	.word	index@(_ZN4vllm25paged_attention_v1_kernelIttLi192ELi8ELi128ELNS_18Fp8KVCacheDataTypeE0ELb1EEEvPT_PKS2_PKT0_S8_ifPKiSA_iPKfiiiSC_SC_iiiii)
        /*05c0*/ 	.word	0x00000080


	//----- nvinfo : EIATTR_FRAME_SIZE
	.align		4
.L_293:
        /*05c4*/ 	.byte	0x04, 0x11
        /*05c6*/ 	.short	(.L_295 - .L_294)
	.align		4
.L_294:
        /*05c8*/ 	.word	index@(_ZN4vllm25paged_attention_v1_kernelIttLi192ELi8ELi128ELNS_18Fp8KVCacheDataTypeE0ELb1EEEvPT_PKS2_PKT0_S8_ifPKiSA_iPKfiiiSC_SC_iiiii)
        /*05cc*/ 	.word	0x00000000


	//----- nvinfo : EIATTR_REGCOUNT
	.align		4
.L_295:
        /*05d0*/ 	.byte	0x04, 0x2f
        /*05d2*/ 	.short	(.L_297 - .L_296)
	.align		4
.L_296:
        /*05d4*/ 	.word	index@(_ZN4vllm25paged_attention_v1_kernelIttLi256ELi8ELi128ELNS_18Fp8KVCacheDataTypeE0ELb1EEEvPT_PKS2_PKT0_S8_ifPKiSA_iPKfiiiSC_SC_iiiii)
        /*05d8*/ 	.word	0x000000a6


	//----- nvinfo : EIATTR_FRAME_SIZE
	.align		4
.L_297:
        /*05dc*/ 	.byte	0x04, 0x11
        /*05de*/ 	.short	(.L_299 - .L_298)
	.align		4
.L_298:
        /*05e0*/ 	.word	index@(_ZN4vllm25paged_attention_v1_kernelIttLi256ELi8ELi128ELNS_18Fp8KVCacheDataTypeE0ELb1EEEvPT_PKS2_PKT0_S8_ifPKiSA_iPKfiiiSC_SC_iiiii)
        /*05e4*/ 	.word	0x00000000


	//----- nvinfo : EIATTR_REGCOUNT
	.align		4
.L_299:
        /*05e8*/ 	.byte	0x04, 0x2f
        /*05ea*/ 	.short	(.L_301 - .L_300)
	.align		4
.L_300:
        /*05ec*/ 	.word	index@(_ZN4vllm25paged_attention_v1_kernelIttLi32ELi8ELi128ELNS_18Fp8KVCacheDataTypeE0ELb0EEEvPT_PKS2_PKT0_S8_ifPKiSA_iPKfiiiSC_SC_iiiii)
        /*05f0*/ 	.word	0x00000028


	//----- nvinfo : EIATTR_FRAME_SIZE
	.align		4
.L_301:
        /*05f4*/ 	.byte	0x04, 0x11
        /*05f6*/ 	.short	(.L_303 - .L_302)
	.align		4
.L_302:
        /*05f8*/ 	.word	index@(_ZN4vllm25paged_attention_v1_kernelIttLi32ELi8ELi128ELNS_18Fp8KVCacheDataTypeE0ELb0EEEvPT_PKS2_PKT0_S8_ifPKiSA_iPKfiiiSC_SC_iiiii)
        /*05fc*/ 	.word	0x00000000


	//----- nvinfo : EIATTR_REGCOUNT
	.align		4
.L_303:
        /*0600*/ 	.byte	0x04, 0x2f
        /*0602*/ 	.short	(.L_305 - .L_304)
	.align		4
.L_304:
        /*0604*/ 	.word	index@(_ZN4vllm25paged_attention_v1_kernelIttLi64ELi8ELi128ELNS_18Fp8KVCacheDataTypeE0ELb0EEEvPT_PKS2_PKT0_S8_ifPKiSA_iPKfiiiSC_SC_iiiii)
        /*0608*/ 	.word	0x00000038


	//----- nvinfo : EIATTR_FRAME_SIZE
	.align		4
.L_305:
        /*060c*/ 	.byte	0x04, 0x11
        /*060e*/ 	.short	(.L_307 - .L_306)
	.align		4
.L_306:
        /*0610*/ 	.word	index@(_ZN4vllm25paged_attention_v1_kernelIttLi64ELi8ELi128ELNS_18Fp8KVCacheDataTypeE0ELb0EEEvPT_PKS2_PKT0_S8_ifPKiSA_iPKfiiiSC_SC_iiiii)
        /*0614*/ 	.word	0x00000000


	//----- nvinfo : EIATTR_REGCOUNT
	.align		4
.L_307:
        /*0618*/ 	.byte	0x04, 0x2f
        /*061a*/ 	.short	(.L_309 - .L_308)
	.align		4
.L_308:
        /*061c*/ 	.word	index@(_ZN4vllm25paged_attention_v1_kernelIttLi80ELi8ELi128ELNS_18Fp8KVCacheDataTypeE0ELb0EEEvPT_PKS2_PKT0_S8_ifPKiSA_iPKfiiiSC_SC_iiiii)
        /*0620*/ 	.word	0x00000040


	//----- nvinfo : EIATTR_FRAME_SIZE
	.align		4
.L_309:
        /*0624*/ 	.byte	0x04, 0x11
        /*0626*/ 	.short	(.L_311 - .L_310)
	.align		4
.L_310:
        /*0628*/ 	.word	index@(_ZN4vllm25paged_attention_v1_kernelIttLi80ELi8ELi128ELNS_18Fp8KVCacheDataTypeE0ELb0EEEvPT_PKS2_PKT0_S8_ifPKiSA_iPKfiiiSC_SC_iiiii)
        /*062c*/ 	.word	0x00000000


	//----- nvinfo : EIATTR_REGCOUNT
	.align		4
.L_311:
        /*0630*/ 	.byte	0x04, 0x2f
        /*0632*/ 	.short	(.L_313 - .L_312)
	.align		4
.L_312:
        /*0634*/ 	.word	index@(_ZN4vllm25paged_attention_v1_kernelIttLi96ELi8ELi128ELNS_18Fp8KVCacheDataTypeE0ELb0EEEvPT_PKS2_PKT0_S8_ifPKiSA_iPKfiiiSC_SC_iiiii)
        /*0638*/ 	.word	0x00000047


	//----- nvinfo : EIATTR_FRAME_SIZE
	.align		4
.L_313:
        /*063c*/ 	.byte	0x04, 0x11
        /*063e*/ 	.short	(.L_315 - .L_314)
	.align		4
.L_314:
        /*0640*/ 	.word	index@(_ZN4vllm25paged_attention_v1_kernelIttLi96ELi8ELi128ELNS_18Fp8KVCacheDataTypeE0ELb0EEEvPT_PKS2_PKT0_S8_ifPKiSA_iPKfiiiSC_SC_iiiii)
        /*0644*/ 	.word	0x00000000


	//----- nvinfo : EIATTR_REGCOUNT
	.align		4
.L_315:
        /*0648*/ 	.byte	0x04, 0x2f
        /*064a*/ 	.short	(.L_317 - .L_316)
	.align		4
.L_316:
        /*064c*/ 	.word	index@(_ZN4vllm25paged_attention_v1_kernelIttLi112ELi8ELi128ELNS_18Fp8KVCacheDataTypeE0ELb0EEEvPT_PKS2_PKT0_S8_ifPKiSA_iPKfiiiSC_SC_iiiii)
        /*0650*/ 	.word	0x00000048


	//----- nvinfo : EIATTR_FRAME_SIZE
	.align		4
.L_317:
        /*0654*/ 	.byte	0x04, 0x11
        /*0656*/ 	.short	(.L_319 - .L_318)
	.align		4
.L_318:
        /*0658*/ 	.word	index@(_ZN4vllm25paged_attention_v1_kernelIttLi112ELi8ELi128ELNS_18Fp8KVCacheDataTypeE0ELb0EEEvPT_PKS2_PKT0_S8_ifPKiSA_iPKfiiiSC_SC_iiiii)
        /*065c*/ 	.word	0x00000000


	//----- nvinfo : EIATTR_REGCOUNT
	.align		4
.L_319:
        /*0660*/ 	.byte	0x04, 0x2f
        /*0662*/ 	.short	(.L_321 - .L_320)
	.align		4
.L_320:
        /*0664*/ 	.word	index@(_ZN4vllm25paged_attention_v1_kernelIttLi120ELi8ELi128ELNS_18Fp8KVCacheDataTypeE0ELb0EEEvPT_PKS2_PKT0_S8_ifPKiSA_iPKfiiiSC_SC_iiiii)
        /*0668*/ 	.word	0x0000004f


	//----- nvinfo : EIATTR_FRAME_SIZE
	.align		4
.L_321:
        /*066c*/ 	.byte	0x04, 0x11
        /*066e*/ 	.short	(.L_323 - .L_322)
	.align		4
.L_322:
        /*0670*/ 	.word	index@(_ZN4vllm25paged_attention_v1_kernelIttLi120ELi8ELi128ELNS_18Fp8KVCacheDataTypeE0ELb0EEEvPT_PKS2_PKT0_S8_ifPKiSA_iPKfiiiSC_SC_iiiii)
        /*0674*/ 	.word	0x00000000


	//----- nvinfo : EIATTR_REGCOUNT
	.align		4
.L_323:
        /*0678*/ 	.byte	0x04, 0x2f
        /*067a*/ 	.short	(.L_325 - .L_324)
	.align		4
.L_324:
        /*067c*/ 	.word	index@(_ZN4vllm25paged_attention_v1_kernelIttLi128ELi8ELi128ELNS_18Fp8KVCacheDataTypeE0ELb0EEEvPT_PKS2_PKT0_S8_ifPKiSA_iPKfiiiSC_SC_iiiii)
        /*0680*/ 	.word	0x0000005e


	//----- nvinfo : EIATTR_FRAME_SIZE
	.align		4
.L_325:
        /*0684*/ 	.byte	0x04, 0x11
        /*0686*/ 	.short	(.L_327 - .L_326)
	.align		4
.L_326:
        /*0688*/ 	.word	index@(_ZN4vllm25paged_attention_v1_kernelIttLi128ELi8ELi128ELNS_18Fp8KVCacheDataTypeE0ELb0EEEvPT_PKS2_PKT0_S8_ifPKiSA_iPKfiiiSC_SC_iiiii)
        /*068c*/ 	.word	0x00000000


	//----- nvinfo : EIATTR_REGCOUNT
	.align		4
.L_327:
        /*0690*/ 	.byte	0x04, 0x2f
        /*0692*/ 	.short	(.L_329 - .L_328)
	.align		4
.L_328:
        /*0694*/ 	.word	index@(_ZN4vllm25paged_attention_v1_kernelIttLi192ELi8ELi128ELNS_18Fp8KVCacheDataTypeE0ELb0EEEvPT_PKS2_PKT0_S8_ifPKiSA_iPKfiiiSC_SC_iiiii)
        /*0698*/ 	.word	0x00000080


	//----- nvinfo : EIATTR_FRAME_SIZE
	.align		4
.L_329:
        /*069c*/ 	.byte	0x04, 0x11
        /*069e*/ 	.short	(.L_331 - .L_330)
	.align		4
.L_330:
        /*06a0*/ 	.word	index@(_ZN4vllm25paged_attention_v1_kernelIttLi192ELi8ELi128ELNS_18Fp8KVCacheDataTypeE0ELb0EEEvPT_PKS2_PKT0_S8_ifPKiSA_iPKfiiiSC_SC_iiiii)
        /*06a4*/ 	.word	0x00000000


	//----- nvinfo : EIATTR_REGCOUNT
	.align		4
.L_331:
        /*06a8*/ 	.byte	0x04, 0x2f
        /*06aa*/ 	.short	(.L_333 - .L_332)
	.align		4
.L_332:
        /*06ac*/ 	.word	index@(_ZN4vllm25paged_attention_v1_kernelIttLi256ELi8ELi128ELNS_18Fp8KVCacheDataTypeE0ELb0EEEvPT_PKS2_PKT0_S8_ifPKiSA_iPKfiiiSC_SC_iiiii)
        /*06b0*/ 	.word	0x000000a8


	//----- nvinfo : EIATTR_FRAME_SIZE
	.align		4
.L_333:
        /*06b4*/ 	.byte	0x04, 0x11
        /*06b6*/ 	.short	(.L_335 - .L_334)
	.align		4
.L_334:
        /*06b8*/ 	.word	index@(_ZN4vllm25paged_attention_v1_kernelIttLi256ELi8ELi128ELNS_18Fp8KVCacheDataTypeE0ELb0EEEvPT_PKS2_PKT0_S8_ifPKiSA_iPKfiiiSC_SC_iiiii)
        /*06bc*/ 	.word	0x00000000


	//----- nvinfo : EIATTR_REGCOUNT
	.align		4
.L_335:
        /*06c0*/ 	.byte	0x04, 0x2f
        /*06c2*/ 	.short	(.L_337 - .L_336)
	.align		4
.L_336:
        /*06c4*/ 	.word	index@(_ZN4vllm25paged_attention_v1_kernelIttLi32ELi16ELi128ELNS_18Fp8KVCacheDataTypeE0ELb1EEEvPT_PKS2_PKT0_S8_ifPKiSA_iPKfiiiSC_SC_iiiii)
        /*06c8*/ 	.word	0x00000030


	//----- nvinfo : EIATTR_FRAME_SIZE
	.align		4
.L_337:
        /*06cc*/ 	.byte	0x04, 0x11
        /*06ce*/ 	.short	(.L_339 - .L_338)
	.align		4
.L_338:
        /*06d0*/ 	.word	index@(_ZN4vllm25paged_attention_v1_kernelIttLi32ELi16ELi128ELNS_18Fp8KVCacheDataTypeE0ELb1EEEvPT_PKS2_PKT0_S8_ifPKiSA_iPKfiiiSC_SC_iiiii)
        /*06d4*/ 	.word	0x00000000


	//----- nvinfo : EIATTR_REGCOUNT
	.align		4
.L_339:
        /*06d8*/ 	.byte	0x04, 0x2f
        /*06da*/ 	.short	(.L_341 - .L_340)
	.align		4
.L_340:
        /*06dc*/ 	.word	index@(_ZN4vllm25paged_attention_v1_kernelIttLi64ELi16ELi128ELNS_18Fp8KVCacheDataTypeE0ELb1EEEvPT_PKS2_PKT0_S8_ifPKiSA_iPKfiiiSC_SC_iiiii)
        /*06e0*/ 	.word	0x0000003f


	//----- nvinfo : EIATTR_FRAME_SIZE
	.align		4
.L_341:
        /*06e4*/ 	.byte	0x04, 0x11
        /*06e6*/ 	.short	(.L_343 - .L_342)
	.align		4
.L_342:
        /*06e8*/ 	.word	index@(_ZN4vllm25paged_attention_v1_kernelIttLi64ELi16ELi128ELNS_18Fp8KVCacheDataTypeE0ELb1EEEvPT_PKS2_PKT0_S8_ifPKiSA_iPKfiiiSC_SC_iiiii)
        /*06ec*/ 	.word	0x00000000


	//----- nvinfo : EIATTR_REGCOUNT
	.align		4
.L_343:
        /*06f0*/ 	.byte	0x04, 0x2f
        /*06f2*/ 	.short	(.L_345 - .L_344)
	.align		4
.L_344:
        /*06f4*/ 	.word	index@(_ZN4vllm25paged_attention_v1_kernelIttLi80ELi16ELi128ELNS_18Fp8KVCacheDataTypeE0ELb1EEEvPT_PKS2_PKT0_S8_ifPKiSA_iPKfiiiSC_SC_iiiii)
        /*06f8*/ 	.word	0x00000048


	//----- nvinfo : EIATTR_FRAME_SIZE
	.align		4
.L_345:
        /*06fc*/ 	.byte	0x04, 0x11
        /*06fe*/ 	.short	(.L_347 - .L_346)
	.align		4
.L_346:
        /*0700*/ 	.word	index@(_ZN4vllm25paged_attention_v1_kernelIttLi80ELi16ELi128ELNS_18Fp8KVCacheDataTypeE0ELb1EEEvPT_PKS2_PKT0_S8_ifPKiSA_iPKfiiiSC_SC_iiiii)
        /*0704*/ 	.word	0x00000000


	//----- nvinfo : EIATTR_REGCOUNT
	.align		4
.L_347:
        /*0708*/ 	.byte	0x04, 0x2f
        /*070a*/ 	.short	(.L_349 - .L_348)
	.align		4
.L_348:
        /*070c*/ 	.word	index@(_ZN4vllm25paged_attention_v1_kernelIttLi96ELi16ELi128ELNS_18Fp8KVCacheDataTypeE0ELb1EEEvPT_PKS2_PKT0_S8_ifPKiSA_iPKfiiiSC_SC_iiiii)
        /*0710*/ 	.word	0x00000046


	//----- nvinfo : EIATTR_FRAME_SIZE
	.align		4
.L_349:
        /*0714*/ 	.byte	0x04, 0x11
        /*0716*/ 	.short	(.L_351 - .L_350)
	.align		4
.L_350:
        /*0718*/ 	.word	index@(_ZN4vllm25paged_attention_v1_kernelIttLi96ELi16ELi128ELNS_18Fp8KVCacheDataTypeE0ELb1EEEvPT_PKS2_PKT0_S8_ifPKiSA_iPKfiiiSC_SC_iiiii)
        /*071c*/ 	.word	0x00000000


	//----- nvinfo : EIATTR_REGCOUNT
	.align		4
.L_351:
        /*0720*/ 	.byte	0x04, 0x2f
        /*0722*/ 	.short	(.L_353 - .L_352)
	.align		4
.L_352:
        /*0724*/ 	.word	index@(_ZN4vllm25paged_attention_v1_kernelIttLi112ELi16ELi128ELNS_18Fp8KVCacheDataTypeE0ELb1EEEvPT_PKS2_PKT0_S8_ifPKiSA_iPKfiiiSC_SC_iiiii)
        /*0728*/ 	.word	0x0000004e


	//----- nvinfo : EIATTR_FRAME_SIZE
	.align		4
.L_353:
        /*072c*/ 	.byte	0x04, 0x11
        /*072e*/ 	.short	(.L_355 - .L_354)
	.align		4
.L_354:
        /*0730*/ 	.word	index@(_ZN4vllm25paged_attention_v1_kernelIttLi112ELi16ELi128ELNS_18Fp8KVCacheDataTypeE0ELb1EEEvPT_PKS2_PKT0_S8_ifPKiSA_iPKfiiiSC_SC_iiiii)
        /*0734*/ 	.word	0x00000000


	//----- nvinfo : EIATTR_REGCOUNT
	.align		4
.L_355:
        /*0738*/ 	.byte	0x04, 0x2f
        /*073a*/ 	.short	(.L_357 - .L_356)
	.align		4
.L_356:
        /*073c*/ 	.word	index@(_ZN4vllm25paged_attention_v1_kernelIttLi120ELi16ELi128ELNS_18Fp8KVCacheDataTypeE0ELb1EEEvPT_PKS2_PKT0_S8_ifPKiSA_iPKfiiiSC_SC_iiiii)
        /*0740*/ 	.word	0x0000007a


	//----- nvinfo : EIATTR_FRAME_SIZE
	.align		4
.L_357:
        /*0744*/ 	.byte	0x04, 0x11
        /*0746*/ 	.short	(.L_359 - .L_358)
	.align		4
.L_358:
        /*0748*/ 	.word	index@(_ZN4vllm25paged_attention_v1_kernelIttLi120ELi16ELi128ELNS_18Fp8KVCacheDataTypeE0ELb1EEEvPT_PKS2_PKT0_S8_ifPKiSA_iPKfiiiSC_SC_iiiii)
        /*074c*/ 	.word	0x00000000


	//----- nvinfo : EIATTR_REGCOUNT
	.align		4
.L_359:
        /*0750*/ 	.byte	0x04, 0x2f
        /*0752*/ 	.short	(.L_361 - .L_360)
	.align		4
.L_360:
        /*0754*/ 	.word	index@(_ZN4vllm25paged_attention_v1_kernelIttLi128ELi16ELi128ELNS_18Fp8KVCacheDataTypeE0ELb1EEEvPT_PKS2_PKT0_S8_ifPKiSA_iPKfiiiSC_SC_iiiii)
        /*0758*/ 	.word	0x00000060


	//----- nvinfo : EIATTR_FRAME_SIZE
	.align		4
.L_361:
        /*075c*/ 	.byte	0x04, 0x11
        /*075e*/ 	.short	(.L_363 - .L_362)
	.align		4
.L_362:
        /*0760*/ 	.word	index@(_ZN4vllm25paged_attention_v1_kernelIttLi128ELi16ELi128ELNS_18Fp8KVCacheDataTypeE0ELb1EEEvPT_PKS2_PKT0_S8_ifPKiSA_iPKfiiiSC_SC_iiiii)
        /*0764*/ 	.word	0x00000000


	//----- nvinfo : EIATTR_REGCOUNT
	.align		4
.L_363:
        /*0768*/ 	.byte	0x04, 0x2f
        /*076a*/ 	.short	(.L_365 - .L_364)
	.align		4
.L_364:
        /*076c*/ 	.word	index@(_ZN4vllm25paged_attention_v1_kernelIttLi192ELi16ELi128ELNS_18Fp8KVCacheDataTypeE0ELb1EEEvPT_PKS2_PKT0_S8_ifPKiSA_iPKfiiiSC_SC_iiiii)
        /*0770*/ 	.word	0x0000007e


	//----- nvinfo : EIATTR_FRAME_SIZE
	.align		4
.L_365:
        /*0774*/ 	.byte	0x04, 0x11
        /*0776*/ 	.short	(.L_367 - .L_366)
	.align		4
.L_366:
        /*0778*/ 	.word	index@(_ZN4vllm25paged_attention_v1_kernelIttLi192ELi16ELi128ELNS_18Fp8KVCacheDataTypeE0ELb1EEEvPT_PKS2_PKT0_S8_ifPKiSA_iPKfiiiSC_SC_iiiii)
        /*077c*/ 	.word	0x00000000


	//----- nvinfo : EIATTR_REGCOUNT
	.align		4
.L_367:
        /*0780*/ 	.byte	0x04, 0x2f
        /*0782*/ 	.short	(.L_369 - .L_368)
	.align		4
.L_368:
        /*0784*/ 	.word	index@(_ZN4vllm25paged_attention_v1_kernelIttLi256ELi16ELi128ELNS_18Fp8KVCacheDataTypeE0ELb1EEEvPT_PKS2_PKT0_S8_ifPKiSA_iPKfiiiSC_SC_iiiii)
        /*0788*/ 	.word	0x0000007e


	//----- nvinfo : EIATTR_FRAME_SIZE
	.align		4
.L_369:
        /*078c*/ 	.byte	0x04, 0x11
        /*078e*/ 	.short	(.L_371 - .L_370)
	.align		4
.L_370:
        /*0790*/ 	.word	index@(_ZN4vllm25paged_attention_v1_kernelIttLi256ELi16ELi128ELNS_18Fp8KVCacheDataTypeE0ELb1EEEvPT_PKS2_PKT0_S8_ifPKiSA_iPKfiiiSC_SC_iiiii)
        /*0794*/ 	.word	0x00000000


	//----- nvinfo : EIATTR_REGCOUNT
	.align		4
.L_371:
        /*0798*/ 	.byte	0x04, 0x2f
        /*079a*/ 	.short	(.L_373 - .L_372)
	.align		4
.L_372:
        /*079c*/ 	.word	index@(_ZN4vllm25paged_attention_v1_kernelIttLi32ELi16ELi128ELNS_18Fp8KVCacheDataTypeE0ELb0EEEvPT_PKS2_PKT0_S8_ifPKiSA_iPKfiiiSC_SC_iiiii)
        /*07a0*/ 	.word	0x00000028


	//----- nvinfo : EIATTR_FRAME_SIZE
	.align		4
.L_373:
        /*07a4*/ 	.byte	0x04, 0x11
        /*07a6*/ 	.short	(.L_375 - .L_374)
	.align		4
.L_374:
        /*07a8*/ 	.word	index@(_ZN4vllm25paged_attention_v1_kernelIttLi32ELi16ELi128ELNS_18Fp8KVCacheDataTypeE0ELb0EEEvPT_PKS2_PKT0_S8_ifPKiSA_iPKfiiiSC_SC_iiiii)
        /*07ac*/ 	.word	0x00000000


	//----- nvinfo : EIATTR_REGCOUNT
	.align		4
.L_375:
        /*07b0*/ 	.byte	0x04, 0x2f
        /*07b2*/ 	.short	(.L_377 - .L_376)
	.align		4
.L_376:
        /*07b4*/ 	.word	index@(_ZN4vllm25paged_attention_v1_kernelIttLi64ELi16ELi128ELNS_18Fp8KVCacheDataTypeE0ELb0EEEvPT_PKS2_PKT0_S8_ifPKiSA_iPKfiiiSC_SC_iiiii)
        /*07b8*/ 	.word	0x00000036


	//----- nvinfo : EIATTR_FRAME_SIZE
	.align		4
.L_377:
        /*07bc*/ 	.byte	0x04, 0x11
        /*07be*/ 	.short	(.L_379 - .L_378)
	.align		4
.L_378:
        /*07c0*/ 	.word	index@(_ZN4vllm25paged_attention_v1_kernelIttLi64ELi16ELi128ELNS_18Fp8KVCacheDataTypeE0ELb0EEEvPT_PKS2_PKT0_S8_ifPKiSA_iPKfiiiSC_SC_iiiii)
        /*07c4*/ 	.word	0x00000000


	//----- nvinfo : EIATTR_REGCOUNT
	.align		4
.L_379:
        /*07c8*/ 	.byte	0x04, 0x2f
        /*07ca*/ 	.short	(.L_381 - .L_380)
	.align		4
.L_380:
        /*07cc*/ 	.word	index@(_ZN4vllm25paged_attention_v1_kernelIttLi80ELi16ELi128ELNS_18Fp8KVCacheDataTypeE0ELb0EEEvPT_PKS2_PKT0_S8_ifPKiSA_iPKfiiiSC_SC_iiiii)
        /*07d0*/ 	.word	0x00000040


	//----- nvinfo : EIATTR_FRAME_SIZE
	.align		4
.L_381:
        /*07d4*/ 	.byte	0x04, 0x11
        /*07d6*/ 	.short	(.L_383 - .L_382)
	.align		4
.L_382:
        /*07d8*/ 	.word	index@(_ZN4vllm25paged_attention_v1_kernelIttLi80ELi16ELi128ELNS_18Fp8KVCacheDataTypeE0ELb0EEEvPT_PKS2_PKT0_S8_ifPKiSA_iPKfiiiSC_SC_iiiii)
        /*07dc*/ 	.word	0x00000000


	//----- nvinfo : EIATTR_REGCOUNT
	.align		4
.L_383:
        /*07e0*/ 	.byte	0x04, 0x2f
        /*07e2*/ 	.short	(.L_385 - .L_384)
	.align		4
.L_384:
        /*07e4*/ 	.word	index@(_ZN4vllm25paged_attention_v1_kernelIttLi96ELi16ELi128ELNS_18Fp8KVCacheDataTypeE0ELb0EEEvPT_PKS2_PKT0_S8_ifPKiSA_iPKfiiiSC_SC_iiiii)
        /*07e8*/ 	.word	0x00000046


	//----- nvinfo : EIATTR_FRAME_SIZE
	.align		4
.L_385:
        /*07ec*/ 	.byte	0x04, 0x11
        /*07ee*/ 	.short	(.L_387 - .L_386)
	.align		4
.L_386:
        /*07f0*/ 	.word	index@(_ZN4vllm25paged_attention_v1_kernelIttLi96ELi16ELi128ELNS_18Fp8KVCacheDataTypeE0ELb0EEEvPT_PKS2_PKT0_S8_ifPKiSA_iPKfiiiSC_SC_iiiii)
        /*07f4*/ 	.word	0x00000000


	//----- nvinfo : EIATTR_REGCOUNT
	.align		4
.L_387:
        /*07f8*/ 	.byte	0x04, 0x2f
        /*07fa*/ 	.short	(.L_389 - .L_388)
	.align		4
.L_388:
        /*07fc*/ 	.word	index@(_ZN4vllm25paged_attention_v1_kernelIttLi112ELi16ELi128ELNS_18Fp8KVCacheDataTypeE0ELb0EEEvPT_PKS2_PKT0_S8_ifPKiSA_iPKfiiiSC_SC_iiiii)
        /*0800*/ 	.word	0x0000004e


	//----- nvinfo : EIATTR_FRAME_SIZE
	.align		4
.L_389:
        /*0804*/ 	.byte	0x04, 0x11
        /*0806*/ 	.short	(.L_391 - .L_390)
	.align		4
.L_390:
        /*0808*/ 	.word	index@(_ZN4vllm25paged_attention_v1_kernelIttLi112ELi16ELi128ELNS_18Fp8KVCacheDataTypeE0ELb0EEEvPT_PKS2_PKT0_S8_ifPKiSA_iPKfiiiSC_SC_iiiii)
        /*080c*/ 	.word	0x00000000


	//----- nvinfo : EIATTR_REGCOUNT
	.align		4
.L_391:
        /*0810*/ 	.byte	0x04, 0x2f
        /*0812*/ 	.short	(.L_393 - .L_392)
	.align		4
.L_392:
        /*0814*/ 	.word	index@(_ZN4vllm25paged_attention_v1_kernelIttLi120ELi16ELi128ELNS_18Fp8KVCacheDataTypeE0ELb0EEEvPT_PKS2_PKT0_S8_ifPKiSA_iPKfiiiSC_SC_iiiii)
        /*0818*/ 	.word	0x00000046


	//----- nvinfo : EIATTR_FRAME_SIZE
	.align		4
.L_393:
        /*081c*/ 	.byte	0x04, 0x11
        /*081e*/ 	.short	(.L_395 - .L_394)
	.align		4
.L_394:
        /*0820*/ 	.word	index@(_ZN4vllm25paged_attention_v1_kernelIttLi120ELi16ELi128ELNS_18Fp8KVCacheDataTypeE0ELb0EEEvPT_PKS2_PKT0_S8_ifPKiSA_iPKfiiiSC_SC_iiiii)
        /*0824*/ 	.word	0x00000000


	//----- nvinfo : EIATTR_REGCOUNT
	.align		4
.L_395:
        /*0828*/ 	.byte	0x04, 0x2f
        /*082a*/ 	.short	(.L_397 - .L_396)
	.align		4
.L_396:
        /*082c*/ 	.word	index@(_ZN4vllm25paged_attention_v1_kernelIttLi128ELi16ELi128ELNS_18Fp8KVCacheDataTypeE0ELb0EEEvPT_PKS2_PKT0_S8_ifPKiSA_iPKfiiiSC_SC_iiiii)
        /*0830*/ 	.word	0x0000004e


	//----- nvinfo : EIATTR_FRAME_SIZE
	.align		4
.L_397:
        /*0834*/ 	.byte	0x04, 0x11
        /*0836*/ 	.short	(.L_399 - .L_398)
	.align		4
.L_398:
        /*0838*/ 	.word	index@(_ZN4vllm25paged_attention_v1_kernelIttLi128ELi16ELi128ELNS_18Fp8KVCacheDataTypeE0ELb0EEEvPT_PKS2_PKT0_S8_ifPKiSA_iPKfiiiSC_SC_iiiii)
        /*083c*/ 	.word	0x00000000


	//----- nvinfo : EIATTR_REGCOUNT
	.align		4
.L_399:
        /*0840*/ 	.byte	0x04, 0x2f
        /*0842*/ 	.short	(.L_401 - .L_400)
	.align		4
.L_400:
        /*0844*/ 	.word	index@(_ZN4vllm25paged_attention_v1_kernelIttLi192ELi16ELi128ELNS_18Fp8KVCacheDataTypeE0ELb0EEEvPT_PKS2_PKT0_S8_ifPKiSA_iPKfiiiSC_SC_iiiii)
        /*0848*/ 	.word	0x0000007f


	//----- nvinfo : EIATTR_FRAME_SIZE
	.align		4
.L_401:
        /*084c*/ 	.byte	0x04, 0x11
        /*084e*/ 	.short	(.L_403 - .L_402)
	.align		4
.L_402:
        /*0850*/ 	.word	index@(_ZN4vllm25paged_attention_v1_kernelIttLi192ELi16ELi128ELNS_18Fp8KVCacheDataTypeE0ELb0EEEvPT_PKS2_PKT0_S8_ifPKiSA_iPKfiiiSC_SC_iiiii)
        /*0854*/ 	.word	0x00000000


	//----- nvinfo : EIATTR_REGCOUNT
	.align		4
.L_403:
        /*0858*/ 	.byte	0x04, 0x2f
        /*085a*/ 	.short	(.L_405 - .L_404)
	.align		4
.L_404:
        /*085c*/ 	.word	index@(_ZN4vllm25paged_attention_v1_kernelIttLi256ELi16ELi128ELNS_18Fp8KVCacheDataTypeE0ELb0EEEvPT_PKS2_PKT0_S8_ifPKiSA_iPKfiiiSC_SC_iiiii)
        /*0860*/ 	.word	0x000000a4


	//----- nvinfo : EIATTR_FRAME_SIZE
	.align		4
.L_405:
        /*0864*/ 	.byte	0x04, 0x11
        /*0866*/ 	.short	(.L_407 - .L_406)
	.align		4
.L_406:
        /*0868*/ 	.word	index@(_ZN4vllm25paged_attention_v1_kernelIttLi256ELi16ELi128ELNS_18Fp8KVCacheDataTypeE0ELb0EEEvPT_PKS2_PKT0_S8_ifPKiSA_iPKfiiiSC_SC_iiiii)
        /*086c*/ 	.word	0x00000000


	//----- nvinfo : EIATTR_REGCOUNT
	.align		4
.L_407:
        /*0870*/ 	.byte	0x04, 0x2f
        /*0872*/ 	.short	(.L_409 - .L_408)
	.align		4
.L_408:
        /*0874*/ 	.word	index@(_ZN4vllm25paged_attention_v1_kernelIttLi32ELi32ELi128ELNS_18Fp8KVCacheDataTypeE0ELb1EEEvPT_PKS2_PKT0_S8_ifPKiSA_iPKfiiiSC_SC_iiiii)
        /*0878*/ 	.word	0x00000038


	//----- nvinfo : EIATTR_FRAME_SIZE
	.align		4
.L_409:
        /*087c*/ 	.byte	0x04, 0x11
        /*087e*/ 	.short	(.L_411 - .L_410)
	.align		4
.L_410:
        /*0880*/ 	.word	index@(_ZN4vllm25paged_attention_v1_kernelIttLi32ELi32ELi128ELNS_18Fp8KVCacheDataTypeE0ELb1EEEvPT_PKS2_PKT0_S8_ifPKiSA_iPKfiiiSC_SC_iiiii)
        /*0884*/ 	.word	0x00000000


	//----- nvinfo : EIATTR_REGCOUNT
	.align		4
.L_411:
        /*0888*/ 	.byte	0x04, 0x2f
        /*088a*/ 	.short	(.L_413 - .L_412)
	.align		4
.L_412:
        /*088c*/ 	.word	index@(_ZN4vllm25paged_attention_v1_kernelIttLi64ELi32ELi128ELNS_18Fp8KVCacheDataTypeE0ELb1EEEvPT_PKS2_PKT0_S8_ifPKiSA_iPKfiiiSC_SC_iiiii)
        /*0890*/ 	.word	0x0000003a


	//----- nvinfo : EIATTR_FRAME_SIZE
	.align		4
.L_413:
        /*0894*/ 	.byte	0x04, 0x11
        /*0896*/ 	.short	(.L_415 - .L_414)
	.align		4
.L_414:
        /*0898*/ 	.word	index@(_ZN4vllm25paged_attention_v1_kernelIttLi64ELi32ELi128ELNS_18Fp8KVCacheDataTypeE0ELb1EEEvPT_PKS2_PKT0_S8_ifPKiSA_iPKfiiiSC_SC_iiiii)
        /*089c*/ 	.word	0x00000000


	//----- nvinfo : EIATTR_REGCOUNT
	.align		4
.L_415:
        /*08a0*/ 	.byte	0x04, 0x2f
        /*08a2*/ 	.short	(.L_417 - .L_416)
	.align		4
.L_416:
        /*08a4*/ 	.word	index@(_ZN4vllm25paged_attention_v1_kernelIttLi80ELi32ELi128ELNS_18Fp8KVCacheDataTypeE0ELb1EEEvPT_PKS2_PKT0_S8_ifPKiSA_iPKfiiiSC_SC_iiiii)
        /*08a8*/ 	.word	0x00000042


	//----- nvinfo : EIATTR_FRAME_SIZE
	.align		4
.L_417:
        /*08ac*/ 	.byte	0x04, 0x11
        /*08ae*/ 	.short	(.L_419 - .L_418)
	.align		4
.L_418:
        /*08b0*/ 	.word	index@(_ZN4vllm25paged_attention_v1_kernelIttLi80ELi32ELi128ELNS_18Fp8KVCacheDataTypeE0ELb1EEEvPT_PKS2_PKT0_S8_ifPKiSA_iPKfiiiSC_SC_iiiii)
        /*08b4*/ 	.word	0x00000000


	//----- nvinfo : EIATTR_REGCOUNT
	.align		4
.L_419:
        /*08b8*/ 	.byte	0x04, 0x2f
        /*08ba*/ 	.short	(.L_421 - .L_420)
	.align		4
.L_420:
        /*08bc*/ 	.word	index@(_ZN4vllm25paged_attention_v1_kernelIttLi96ELi32ELi128ELNS_18Fp8KVCacheDataTypeE0ELb1EEEvPT_PKS2_PKT0_S8_ifPKiSA_iPKfiiiSC_SC_iiiii)
        /*08c0*/ 	.word	0x0000004c


	//----- nvinfo : EIATTR_FRAME_SIZE
	.align		4
.L_421:
        /*08c4*/ 	.byte	0x04, 0x11
        /*08c6*/ 	.short	(.L_423 - .L_422)
	.align		4
.L_422:
        /*08c8*/ 	.word	index@(_ZN4vllm25paged_attention_v1_kernelIttLi96ELi32ELi128ELNS_18Fp8KVCacheDataTypeE0ELb1EEEvPT_PKS2_PKT0_S8_ifPKiSA_iPKfiiiSC_SC_iiiii)
        /*08cc*/ 	.word	0x00000000


	//----- nvinfo : EIATTR_REGCOUNT
	.align		4
.L_423:
        /*08d0*/ 	.byte	0x04, 0x2f
        /*08d2*/ 	.short	(.L_425 - .L_424)
	.align		4
.L_424:
        /*08d4*/ 	.word	index@(_ZN4vllm25paged_attention_v1_kernelIttLi112ELi32ELi128ELNS_18Fp8KVCacheDataTypeE0ELb1EEEvPT_PKS2_PKT0_S8_ifPKiSA_iPKfiiiSC_SC_iiiii)
        /*08d8*/ 	.word	0x00000050


	//----- nvinfo : EIATTR_FRAME_SIZE
	.align		4
.L_425:
        /*08dc*/ 	.byte	0x04, 0x11
        /*08de*/ 	.short	(.L_427 - .L_426)
	.align		4
.L_426:
        /*08e0*/ 	.word	index@(_ZN4vllm25paged_attention_v1_kernelIttLi112ELi32ELi128ELNS_18Fp8KVCacheDataTypeE0ELb1EEEvPT_PKS2_PKT0_S8_ifPKiSA_iPKfiiiSC_SC_iiiii)
        /*08e4*/ 	.word	0x00000000


	//----- nvinfo : EIATTR_REGCOUNT
	.align		4
.L_427:
        /*08e8*/ 	.byte	0x04, 0x2f
        /*08ea*/ 	.short	(.L_429 - .L_428)
	.align		4
.L_428:
        /*08ec*/ 	.word	index@(_ZN4vllm25paged_attention_v1_kernelIttLi120ELi32ELi128ELNS_18Fp8KVCacheDataTypeE0ELb1EEEvPT_PKS2_PKT0_S8_ifPKiSA_iPKfiiiSC_SC_iiiii)
        /*08f0*/ 	.word	0x00000050


	//----- nvinfo : EIATTR_FRAME_SIZE
	.align		4
.L_429:
        /*08f4*/ 	.byte	0x04, 0x11
        /*08f6*/ 	.short	(.L_431 - .L_430)
	.align		4
.L_430:
        /*08f8*/ 	.word	index@(_ZN4vllm25paged_attention_v1_kernelIttLi120ELi32ELi128ELNS_18Fp8KVCacheDataTypeE0ELb1EEEvPT_PKS2_PKT0_S8_ifPKiSA_iPKfiiiSC_SC_iiiii)
        /*08fc*/ 	.word	0x00000000


	//----- nvinfo : EIATTR_REGCOUNT
	.align		4
.L_431:
        /*0900*/ 	.byte	0x04, 0x2f
        /*0902*/ 	.short	(.L_433 - .L_432)
	.align		4
.L_432:
        /*0904*/ 	.word	index@(_ZN4vllm25paged_attention_v1_kernelIttLi128ELi32ELi128ELNS_18Fp8KVCacheDataTypeE0ELb1EEEvPT_PKS2_PKT0_S8_ifPKiSA_iPKfiiiSC_SC_iiiii)
        /*0908*/ 	.word	0x00000050


	//----- nvinfo : EIATTR_FRAME_SIZE
	.align		4
.L_433:
        /*090c*/ 	.byte	0x04, 0x11
        /*090e*/ 	.short	(.L_435 - .L_434)
	.align		4
.L_434:
        /*0910*/ 	.word	index@(_ZN4vllm25paged_attention_v1_kernelIttLi128ELi32ELi128ELNS_18Fp8KVCacheDataTypeE0ELb1EEEvPT_PKS2_PKT0_S8_ifPKiSA_iPKfiiiSC_SC_iiiii)
        /*0914*/ 	.word	0x00000000


	//----- nvinfo : EIATTR_REGCOUNT
	.align		4
.L_435:
        /*0918*/ 	.byte	0x04, 0x2f
        /*091a*/ 	.short	(.L_437 - .L_436)
	.align		4
.L_436:
        /*091c*/ 	.word	index@(_ZN4vllm25paged_attention_v1_kernelIttLi192ELi32ELi128ELNS_18Fp8KVCacheDataTypeE0ELb1EEEvPT_PKS2_PKT0_S8_ifPKiSA_iPKfiiiSC_SC_iiiii)
        /*0920*/ 	.word	0x00000084


	//----- nvinfo : EIATTR_FRAME_SIZE
	.align		4
.L_437:
        /*0924*/ 	.byte	0x04, 0x11
        /*0926*/ 	.short	(.L_439 - .L_438)
	.align		4
.L_438:
        /*0928*/ 	.word	index@(_ZN4vllm25paged_attention_v1_kernelIttLi192ELi32ELi128ELNS_18Fp8KVCacheDataTypeE0ELb1EEEvPT_PKS2_PKT0_S8_ifPKiSA_iPKfiiiSC_SC_iiiii)
        /*092c*/ 	.word	0x00000000


	//----- nvinfo : EIATTR_REGCOUNT
	.align		4
.L_439:
        /*0930*/ 	.byte	0x04, 0x2f
        /*0932*/ 	.short	(.L_441 - .L_440)
	.align		4
.L_440:
        /*0934*/ 	.word	index@(_ZN4vllm25paged_attention_v1_kernelIttLi256ELi32ELi128ELNS_18Fp8KVCacheDataTypeE0ELb1EEEvPT_PKS2_PKT0_S8_ifPKiSA_iPKfiiiSC_SC_iiiii)
        /*0938*/ 	.word	0x00000082


	//----- nvinfo : EIATTR_FRAME_SIZE
	.align		4
.L_441:
        /*093c*/ 	.byte	0x04, 0x11
        /*093e*/ 	.short	(.L_443 - .L_442)
	.align		4
.L_442:
        /*0940*/ 	.word	index@(_ZN4vllm25paged_attention_v1_kernelIttLi256ELi32ELi128ELNS_18Fp8KVCacheDataTypeE0ELb1EEEvPT_PKS2_PKT0_S8_ifPKiSA_iPKfiiiSC_SC_iiiii)
        /*0944*/ 	.word	0x00000000


	//----- nvinfo : EIATTR_REGCOUNT
	.align		4
.L_443:
        /*0948*/ 	.byte	0x04, 0x2f
        /*094a*/ 	.short	(.L_445 - .L_444)
	.align		4
.L_444:
        /*094c*/ 	.word	index@(_ZN4vllm25paged_attention_v1_kernelIttLi32ELi32ELi128ELNS_18Fp8KVCacheDataTypeE0ELb0EEEvPT_PKS2_PKT0_S8_ifPKiSA_iPKfiiiSC_SC_iiiii)
        /*0950*/ 	.word	0x0000002c


	//----- nvinfo : EIATTR_FRAME_SIZE
	.align		4
.L_445:
        /*0954*/ 	.byte	0x04, 0x11
        /*0956*/ 	.short	(.L_447 - .L_446)
	.align		4
.L_446:
        /*0958*/ 	.word	index@(_ZN4vllm25paged_attention_v1_kernelIttLi32ELi32ELi128ELNS_18Fp8KVCacheDataTypeE0ELb0EEEvPT_PKS2_PKT0_S8_ifPKiSA_iPKfiiiSC_SC_iiiii)
        /*095c*/ 	.word	0x00000000


	//----- nvinfo : EIATTR_REGCOUNT
	.align		4
.L_447:
        /*0960*/ 	.byte	0x04, 0x2f
        /*0962*/ 	.short	(.L_449 - .L_448)
	.align		4
.L_448:
        /*0964*/ 	.word	index@(_ZN4vllm25paged_attention_v1_kernelIttLi64ELi32ELi128ELNS_18Fp8KVCacheDataTypeE0ELb0EEEvPT_PKS2_PKT0_S8_ifPKiSA_iPKfiiiSC_SC_iiiii)
        /*0968*/ 	.word	0x00000032


	//----- nvinfo : EIATTR_FRAME_SIZE
	.align		4
.L_449:
        /*096c*/ 	.byte	0x04, 0x11
        /*096e*/ 	.short	(.L_451 - .L_450)
	.align		4
.L_450:
        /*0970*/ 	.word	index@(_ZN4vllm25paged_attention_v1_kernelIttLi64ELi32ELi128ELNS_18Fp8KVCacheDataTypeE0ELb0EEEvPT_PKS2_PKT0_S8_ifPKiSA_iPKfiiiSC_SC_iiiii)
        /*0974*/ 	.word	0x00000000


	//----- nvinfo : EIATTR_REGCOUNT
	.align		4
.L_451:
        /*0978*/ 	.byte	0x04, 0x2f
        /*097a*/ 	.short	(.L_453 - .L_452)
	.align		4
.L_452:
        /*097c*/ 	.word	index@(_ZN4vllm25paged_attention_v1_kernelIttLi80ELi32ELi128ELNS_18Fp8KVCacheDataTypeE0ELb0EEEvPT_PKS2_PKT0_S8_ifPKiSA_iPKfiiiSC_SC_iiiii)
        /*0980*/ 	.word	0x00000038


	//----- nvinfo : EIATTR_FRAME_SIZE
	.align		4
.L_453:
        /*0984*/ 	.byte	0x04, 0x11
        /*0986*/ 	.short	(.L_455 - .L_454)
	.align		4
.L_454:
        /*0988*/ 	.word	index@(_ZN4vllm25paged_attention_v1_kernelIttLi80ELi32ELi128ELNS_18Fp8KVCacheDataTypeE0ELb0EEEvPT_PKS2_PKT0_S8_ifPKiSA_iPKfiiiSC_SC_iiiii)
        /*098c*/ 	.word	0x00000000


	//----- nvinfo : EIATTR_REGCOUNT
	.align		4
.L_455:
        /*0990*/ 	.byte	0x04, 0x2f
        /*0992*/ 	.short	(.L_457 - .L_456)
	.align		4
.L_456:
        /*0994*/ 	.word	index@(_ZN4vllm25paged_attention_v1_kernelIttLi96ELi32ELi128ELNS_18Fp8KVCacheDataTypeE0ELb0EEEvPT_PKS2_PKT0_S8_ifPKiSA_iPKfiiiSC_SC_iiiii)
        /*0998*/ 	.word	0x0000003c


	//----- nvinfo : EIATTR_FRAME_SIZE
	.align		4
.L_457:
        /*099c*/ 	.byte	0x04, 0x11
        /*099e*/ 	.short	(.L_459 - .L_458)
	.align		4
.L_458:
        /*09a0*/ 	.word	index@(_ZN4vllm25paged_attention_v1_kernelIttLi96ELi32ELi128ELNS_18Fp8KVCacheDataTypeE0ELb0EEEvPT_PKS2_PKT0_S8_ifPKiSA_iPKfiiiSC_SC_iiiii)
        /*09a4*/ 	.word	0x00000000


	//----- nvinfo : EIATTR_REGCOUNT
	.align		4
.L_459:
        /*09a8*/ 	.byte	0x04, 0x2f
        /*09aa*/ 	.short	(.L_461 - .L_460)
	.align		4
.L_460:
        /*09ac*/ 	.word	index@(_ZN4vllm25paged_attention_v1_kernelIttLi112ELi32ELi128ELNS_18Fp8KVCacheDataTypeE0ELb0EEEvPT_PKS2_PKT0_S8_ifPKiSA_iPKfiiiSC_SC_iiiii)
        /*09b0*/ 	.word	0x00000040


	//----- nvinfo : EIATTR_FRAME_SIZE
	.align		4
.L_461:
        /*09b4*/ 	.byte	0x04, 0x11
        /*09b6*/ 	.short	(.L_463 - .L_462)
	.align		4
.L_462:
        /*09b8*/ 	.word	index@(_ZN4vllm25paged_attention_v1_kernelIttLi112ELi32ELi128ELNS_18Fp8KVCacheDataTypeE0ELb0EEEvPT_PKS2_PKT0_S8_ifPKiSA_iPKfiiiSC_SC_iiiii)
        /*09bc*/ 	.word	0x00000000


	//----- nvinfo : EIATTR_REGCOUNT
	.align		4
.L_463:
        /*09c0*/ 	.byte	0x04, 0x2f
        /*09c2*/ 	.short	(.L_465 - .L_464)
	.align		4
.L_464:
        /*09c4*/ 	.word	index@(_ZN4vllm25paged_attention_v1_kernelIttLi120ELi32ELi128ELNS_18Fp8KVCacheDataTypeE0ELb0EEEvPT_PKS2_PKT0_S8_ifPKiSA_iPKfiiiSC_SC_iiiii)
        /*09c8*/ 	.word	0x00000042


	//----- nvinfo : EIATTR_FRAME_SIZE
	.align		4
.L_465:
        /*09cc*/ 	.byte	0x04, 0x11
        /*09ce*/ 	.short	(.L_467 - .L_466)
	.align		4
.L_466:
        /*09d0*/ 	.word	index@(_ZN4vllm25paged_attention_v1_kernelIttLi120ELi32ELi128ELNS_18Fp8KVCacheDataTypeE0ELb0EEEvPT_PKS2_PKT0_S8_ifPKiSA_iPKfiiiSC_SC_iiiii)
        /*09d4*/ 	.word	0x00000000


	//----- nvinfo : EIATTR_REGCOUNT
	.align		4
.L_467:
        /*09d8*/ 	.byte	0x04, 0x2f
        /*09da*/ 	.short	(.L_469 - .L_468)
	.align		4
.L_468:
        /*09dc*/ 	.word	index@(_ZN4vllm25paged_attention_v1_kernelIttLi128ELi32ELi128ELNS_18Fp8KVCacheDataTypeE0ELb0EEEvPT_PKS2_PKT0_S8_ifPKiSA_iPKfiiiSC_SC_iiiii)
        /*09e0*/ 	.word	0x00000042


	//----- nvinfo : EIATTR_FRAME_SIZE
	.align		4
.L_469:
        /*09e4*/ 	.byte	0x04, 0x11
        /*09e6*/ 	.short	(.L_471 - .L_470)
	.align		4
.L_470:
        /*09e8*/ 	.word	index@(_ZN4vllm25paged_attention_v1_kernelIttLi128ELi32ELi128ELNS_18Fp8KVCacheDataTypeE0ELb0EEEvPT_PKS2_PKT0_S8_ifPKiSA_iPKfiiiSC_SC_iiiii)
        /*09ec*/ 	.word	0x00000000


	//----- nvinfo : EIATTR_REGCOUNT
	.align		4
.L_471:
        /*09f0*/ 	.byte	0x04, 0x2f
        /*09f2*/ 	.short	(.L_473 - .L_472)
	.align		4
.L_472:
        /*09f4*/ 	.word	index@(_ZN4vllm25paged_attention_v1_kernelIttLi192ELi32ELi128ELNS_18Fp8KVCacheDataTypeE0ELb0EEEvPT_PKS2_PKT0_S8_ifPKiSA_iPKfiiiSC_SC_iiiii)
        /*09f8*/ 	.word	0x00000052


	//----- nvinfo : EIATTR_FRAME_SIZE
	.align		4
.L_473:
        /*09fc*/ 	.byte	0x04, 0x11
        /*09fe*/ 	.short	(.L_475 - .L_474)
	.align		4
.L_474:
        /*0a00*/ 	.word	index@(_ZN4vllm25paged_attention_v1_kernelIttLi192ELi32ELi128ELNS_18Fp8KVCacheDataTypeE0ELb0EEEvPT_PKS2_PKT0_S8_ifPKiSA_iPKfiiiSC_SC_iiiii)
        /*0a04*/ 	.word	0x00000000


	//----- nvinfo : EIATTR_REGCOUNT
	.align		4
.L_475:
        /*0a08*/ 	.byte	0x04, 0x2f
        /*0a0a*/ 	.short	(.L_477 - .L_476)
	.align		4
.L_476:
        /*0a0c*/ 	.word	index@(_ZN4vllm25paged_attention_v1_kernelIttLi256ELi32ELi128ELNS_18Fp8KVCacheDataTypeE0ELb0EEEvPT_PKS2_PKT0_S8_ifPKiSA_iPKfiiiSC_SC_iiiii)
        /*0a10*/ 	.word	0x00000062


	//----- nvinfo : EIATTR_FRAME_SIZE
	.align		4
.L_477:
        /*0a14*/ 	.byte	0x04, 0x11
        /*0a16*/ 	.short	(.L_479 - .L_478)
	.align		4
.L_478:
        /*0a18*/ 	.word	index@(_ZN4vllm25paged_attention_v1_kernelIttLi256ELi32ELi128ELNS_18Fp8KVCacheDataTypeE0ELb0EEEvPT_PKS2_PKT0_S8_ifPKiSA_iPKfiiiSC_SC_iiiii)
        /*0a1c*/ 	.word	0x00000000


	//----- nvinfo : EIATTR_REGCOUNT
	.align		4
.L_479:
        /*0a20*/ 	.byte	0x04, 0x2f
        /*0a22*/ 	.short	(.L_481 - .L_480)
	.align		4
.L_480:
        /*0a24*/ 	.word	index@(_ZN4vllm25paged_attention_v1_kernelI13__nv_bfloat16S1_Li32ELi8ELi128ELNS_18Fp8KVCacheDataTypeE0ELb1EEEvPT_PKS3_PKT0_S9_ifPKiSB_iPKfiiiSD_SD_iiiii)
        /*0a28*/ 	.word	0x00000030


	//----- nvinfo : EIATTR_FRAME_SIZE
	.align		4
.L_481:
        /*0a2c*/ 	.byte	0x04, 0x11
        /*0a2e*/ 	.short	(.L_483 - .L_482)
	.align		4
.L_482:
        /*0a30*/ 	.word	index@(_ZN4vllm25paged_attention_v1_kernelI13__nv_bfloat16S1_Li32ELi8ELi128ELNS_18Fp8KVCacheDataTypeE0ELb1EEEvPT_PKS3_PKT0_S9_ifPKiSB_iPKfiiiSD_SD_iiiii)
        /*0a34*/ 	.word	0x00000000


	//----- nvinfo : EIATTR_REGCOUNT
	.align		4
.L_483:
        /*0a38*/ 	.byte	0x04, 0x2f
        /*0a3a*/ 	.short	(.L_485 - .L_484)
	.align		4
.L_484:
        /*0a3c*/ 	.word	index@(_ZN4vllm25paged_attention_v1_kernelI13__nv_bfloat16S1_Li64ELi8ELi128ELNS_18Fp8KVCacheDataTypeE0ELb1EEEvPT_PKS3_PKT0_S9_ifPKiSB_iPKfiiiSD_SD_iiiii)
        /*0a40*/ 	.word	0x00000038


	//----- nvinfo : EIATTR_FRAME_SIZE
	.align		4
.L_485:
        /*0a44*/ 	.byte	0x04, 0x11
        /*0a46*/ 	.short	(.L_487 - .L_486)
	.align		4
.L_486:
        /*0a48*/ 	.word	index@(_ZN4vllm25paged_attention_v1_kernelI13__nv_bfloat16S1_Li64ELi8ELi128ELNS_18Fp8KVCacheDataTypeE0ELb1EEEvPT_PKS3_PKT0_S9_ifPKiSB_iPKfiiiSD_SD_iiiii)
        /*0a4c*/ 	.word	0x00000000


	//----- nvinfo : EIATTR_REGCOUNT
	.align		4
.L_487:
        /*0a50*/ 	.byte	0x04, 0x2f
        /*0a52*/ 	.short	(.L_489 - .L_488)
	.align		4
.L_488:
        /*0a54*/ 	.word	index@(_ZN4vllm25paged_attention_v1_kernelI13__nv_bfloat16S1_Li80ELi8ELi128ELNS_18Fp8KVCacheDataTypeE0ELb1EEEvPT_PKS3_PKT0_S9_ifPKiSB_iPKfiiiSD_SD_iiiii)
        /*0a58*/ 	.word	0x00000040


	//----- nvinfo : EIATTR_FRAME_SIZE
	.align		4
.L_489:
        /*0a5c*/ 	.byte	0x04, 0x11
        /*0a5e*/ 	.short	(.L_491 - .L_490)
	.align		4
.L_490:
        /*0a60*/ 	.word	index@(_ZN4vllm25paged_attention_v1_kernelI13__nv_bfloat16S1_Li80ELi8ELi128ELNS_18Fp8KVCacheDataTypeE0ELb1EEEvPT_PKS3_PKT0_S9_ifPKiSB_iPKfiiiSD_SD_iiiii)
        /*0a64*/ 	.word	0x00000000


	//----- nvinfo : EIATTR_REGCOUNT
	.align		4
.L_491:
        /*0a68*/ 	.byte	0x04, 0x2f
        /*0a6a*/ 	.short	(.L_493 - .L_492)
	.align		4
.L_492:
        /*0a6c*/ 	.word	index@(_ZN4vllm25paged_attention_v1_kernelI13__nv_bfloat16S1_Li96ELi8ELi128ELNS_18Fp8KVCacheDataTypeE0ELb1EEEvPT_PKS3_PKT0_S9_ifPKiSB_iPKfiiiSD_SD_iiiii)
        /*0a70*/ 	.word	0x00000047


	//----- nvinfo : EIATTR_FRAME_SIZE
	.align		4
.L_493:
        /*0a74*/ 	.byte	0x04, 0x11
        /*0a76*/ 	.short	(.L_495 - .L_494)
	.align		4
.L_494:
        /*0a78*/ 	.word	index@(_ZN4vllm25paged_attention_v1_kernelI13__nv_bfloat16S1_Li96ELi8ELi128ELNS_18Fp8KVCacheDataTypeE0ELb1EEEvPT_PKS3_PKT0_S9_ifPKiSB_iPKfiiiSD_SD_iiiii)
        /*0a7c*/ 	.word	0x00000000


	//----- nvinfo : EIATTR_REGCOUNT
	.align		4
.L_495:
        /*0a80*/ 	.byte	0x04, 0x2f
        /*0a82*/ 	.short	(.L_497 - .L_496)
	.align		4
.L_496:
        /*0a84*/ 	.word	index@(_ZN4vllm25paged_attention_v1_kernelI13__nv_bfloat16S1_Li112ELi8ELi128ELNS_18Fp8KVCacheDataTypeE0ELb1EEEvPT_PKS3_PKT0_S9_ifPKiSB_iPKfiiiSD_SD_iiiii)
        /*0a88*/ 	.word	0x0000005f


	//----- nvinfo : EIATTR_FRAME_SIZE
	.align		4
.L_497:
        /*0a8c*/ 	.byte	0x04, 0x11
        /*0a8e*/ 	.short	(.L_499 - .L_498)
	.align		4
.L_498:
        /*0a90*/ 	.word	index@(_ZN4vllm25paged_attention_v1_kernelI13__nv_bfloat16S1_Li112ELi8ELi128ELNS_18Fp8KVCacheDataTypeE0ELb1EEEvPT_PKS3_PKT0_S9_ifPKiSB_iPKfiiiSD_SD_iiiii)
        /*0a94*/ 	.word	0x00000000


	//----- nvinfo : EIATTR_REGCOUNT
	.align		4
.L_499:
        /*0a98*/ 	.byte	0x04, 0x2f
        /*0a9a*/ 	.short	(.L_501 - .L_500)
	.align		4
.L_500:
        /*0a9c*/ 	.word	index@(_ZN4vllm25paged_attention_v1_kernelI13__nv_bfloat16S1_Li120ELi8ELi128ELNS_18Fp8KVCacheDataTypeE0ELb1EEEvPT_PKS3_PKT0_S9_ifPKiSB_iPKfiiiSD_SD_iiiii)
        /*0aa0*/ 	.word	0x0000005f


	//----- nvinfo : EIATTR_FRAME_SIZE
	.align		4
.L_501:
        /*0aa4*/ 	.byte	0x04, 0x11
        /*0aa6*/ 	.short	(.L_503 - .L_502)
	.align		4
.L_502:
        /*0aa8*/ 	.word	index@(_ZN4vllm25paged_attention_v1_kernelI13__nv_bfloat16S1_Li120ELi8ELi128ELNS_18Fp8KVCacheDataTypeE0ELb1EEEvPT_PKS3_PKT0_S9_ifPKiSB_iPKfiiiSD_SD_iiiii)
        /*0aac*/ 	.word	0x00000000


	//----- nvinfo : EIATTR_REGCOUNT
	.align		4
.L_503:
        /*0ab0*/ 	.byte	0x04, 0x2f
        /*0ab2*/ 	.short	(.L_505 - .L_504)
	.align		4
.L_504:
        /*0ab4*/ 	.word	index@(_ZN4vllm25paged_attention_v1_kernelI13__nv_bfloat16S1_Li128ELi8ELi128ELNS_18Fp8KVCacheDataTypeE0ELb1EEEvPT_PKS3_PKT0_S9_ifPKiSB_iPKfiiiSD_SD_iiiii)
        /*0ab8*/ 	.word	0x00000050


	//----- nvinfo : EIATTR_FRAME_SIZE
	.align		4
.L_505:
        /*0abc*/ 	.byte	0x04, 0x11
        /*0abe*/ 	.short	(.L_507 - .L_506)
	.align		4
.L_506:
        /*0ac0*/ 	.word	index@(_ZN4vllm25paged_attention_v1_kernelI13__nv_bfloat16S1_Li128ELi8ELi128ELNS_18Fp8KVCacheDataTypeE0ELb1EEEvPT_PKS3_PKT0_S9_ifPKiSB_iPKfiiiSD_SD_iiiii)
        /*0ac4*/ 	.word	0x00000000


	//----- nvinfo : EIATTR_REGCOUNT
	.align		4
.L_507:
        /*0ac8*/ 	.byte	0x04, 0x2f
        /*0aca*/ 	.short	(.L_509 - .L_508)
	.align		4
.L_508:
        /*0acc*/ 	.word	index@(_ZN4vllm25paged_attention_v1_kernelI13__nv_bfloat16S1_Li192ELi8ELi128ELNS_18Fp8KVCacheDataTypeE0ELb1EEEvPT_PKS3_PKT0_S9_ifPKiSB_iPKfiiiSD_SD_iiiii)
        /*0ad0*/ 	.word	0x00000071


	//----- nvinfo : EIATTR_FRAME_SIZE
	.align		4
.L_509:
        /*0ad4*/ 	.byte	0x04, 0x11
        /*0ad6*/ 	.short	(.L_511 - .L_510)
	.align		4
.L_510:
        /*0ad8*/ 	.word	index@(_ZN4vllm25paged_attention_v1_kernelI13__nv_bfloat16S1_Li192ELi8ELi128ELNS_18Fp8KVCacheDataTypeE0ELb1EEEvPT_PKS3_PKT0_S9_ifPKiSB_iPKfiiiSD_SD_iiiii)
        /*0adc*/ 	.word	0x00000000


	//----- nvinfo : EIATTR_REGCOUNT
	.align		4
.L_511:
        /*0ae0*/ 	.byte	0x04, 0x2f
        /*0ae2*/ 	.short	(.L_513 - .L_512)
	.align		4
.L_512:
        /*0ae4*/ 	.word	index@(_ZN4vllm25paged_attention_v1_kernelI13__nv_bfloat16S1_Li256ELi8ELi128ELNS_18Fp8KVCacheDataTypeE0ELb1EEEvPT_PKS3_PKT0_S9_ifPKiSB_iPKfiiiSD_SD_iiiii)
        /*0ae8*/ 	.word	0x000000a7


	//----- nvinfo : EIATTR_FRAME_SIZE
	.align		4
.L_513:
        /*0aec*/ 	.byte	0x04, 0x11
        /*0aee*/ 	.short	(.L_515 - .L_514)
	.align		4
.L_514:
        /*0af0*/ 	.word	index@(_ZN4vllm25paged_attention_v1_kernelI13__nv_bfloat16S1_Li256ELi8ELi128ELNS_18Fp8KVCacheDataTypeE0ELb1EEEvPT_PKS3_PKT0_S9_ifPKiSB_iPKfiiiSD_SD_iiiii)
        /*0af4*/ 	.word	0x00000000


	//----- nvinfo : EIATTR_REGCOUNT
	.align		4
.L_515:
        /*0af8*/ 	.byte	0x04, 0x2f
        /*0afa*/ 	.short	(.L_517 - .L_516)
	.align		4
.L_516:
        /*0afc*/ 	.word	index@(_ZN4vllm25paged_attention_v1_kernelI13__nv_bfloat16S1_Li32ELi8ELi128ELNS_18Fp8KVCacheDataTypeE0ELb0EEEvPT_PKS3_PKT0_S9_ifPKiSB_iPKfiiiSD_SD_iiiii)
        /*0b00*/ 	.word	0x00000028


	//----- nvinfo : EIATTR_FRAME_SIZE
	.align		4
.L_517:
        /*0b04*/ 	.byte	0x04, 0x11
        /*0b06*/ 	.short	(.L_519 - .L_518)
	.align		4
.L_518:
        /*0b08*/ 	.word	index@(_ZN4vllm25paged_attention_v1_kernelI13__nv_bfloat16S1_Li32ELi8ELi128ELNS_18Fp8KVCacheDataTypeE0ELb0EEEvPT_PKS3_PKT0_S9_ifPKiSB_iPKfiiiSD_SD_iiiii)
        /*0b0c*/ 	.word	0x00000000


	//----- nvinfo : EIATTR_REGCOUNT
	.align		4
.L_519:
        /*0b10*/ 	.byte	0x04, 0x2f
        /*0b12*/ 	.short	(.L_521 - .L_520)
	.align		4
.L_520:
        /*0b14*/ 	.word	index@(_ZN4vllm25paged_attention_v1_kernelI13__nv_bfloat16S1_Li64ELi8ELi128ELNS_18Fp8KVCacheDataTypeE0ELb0EEEvPT_PKS3_PKT0_S9_ifPKiSB_iPKfiiiSD_SD_iiiii)
        /*0b18*/ 	.word	0x00000040


	//----- nvinfo : EIATTR_FRAME_SIZE
	.align		4
.L_521:
        /*0b1c*/ 	.byte	0x04, 0x11
        /*0b1e*/ 	.short	(.L_523 - .L_522)
	.align		4
.L_522:
        /*0b20*/ 	.word	index@(_ZN4vllm25paged_attention_v1_kernelI13__nv_bfloat16S1_Li64ELi8ELi128ELNS_18Fp8KVCacheDataTypeE0ELb0EEEvPT_PKS3_PKT0_S9_ifPKiSB_iPKfiiiSD_SD_iiiii)
        /*0b24*/ 	.word	0x00000000


	//----- nvinfo : EIATTR_REGCOUNT
	.align		4
.L_523:
        /*0b28*/ 	.byte	0x04, 0x2f
        /*0b2a*/ 	.short	(.L_525 - .L_524)
	.align		4
.L_524:
        /*0b2c*/ 	.word	index@(_ZN4vllm25paged_attention_v1_kernelI13__nv_bfloat16S1_Li80ELi8ELi128ELNS_18Fp8KVCacheDataTypeE0ELb0EEEvPT_PKS3_PKT0_S9_ifPKiSB_iPKfiiiSD_SD_iiiii)
        /*0b30*/ 	.word	0x0000003f


	//----- nvinfo : EIATTR_FRAME_SIZE
	.align		4
.L_525:
        /*0b34*/ 	.byte	0x04, 0x11
        /*0b36*/ 	.short	(.L_527 - .L_526)
	.align		4
.L_526:
        /*0b38*/ 	.word	index@(_ZN4vllm25paged_attention_v1_kernelI13__nv_bfloat16S1_Li80ELi8ELi128ELNS_18Fp8KVCacheDataTypeE0ELb0EEEvPT_PKS3_PKT0_S9_ifPKiSB_iPKfiiiSD_SD_iiiii)
        /*0b3c*/ 	.word	0x00000000


	//----- nvinfo : EIATTR_REGCOUNT
	.align		4
.L_527:
        /*0b40*/ 	.byte	0x04, 0x2f
        /*0b42*/ 	.short	(.L_529 - .L_528)
	.align		4
.L_528:
        /*0b44*/ 	.word	index@(_ZN4vllm25paged_attention_v1_kernelI13__nv_bfloat16S1_Li96ELi8ELi128ELNS_18Fp8KVCacheDataTypeE0ELb0EEEvPT_PKS3_PKT0_S9_ifPKiSB_iPKfiiiSD_SD_iiiii)
        /*0b48*/ 	.word	0x00000047


	//----- nvinfo : EIATTR_FRAME_SIZE
	.align		4
.L_529:
        /*0b4c*/ 	.byte	0x04, 0x11
        /*0b4e*/ 	.short	(.L_531 - .L_530)
	.align		4
.L_530:
        /*0b50*/ 	.word	index@(_ZN4vllm25paged_attention_v1_kernelI13__nv_bfloat16S1_Li96ELi8ELi128ELNS_18Fp8KVCacheDataTypeE0ELb0EEEvPT_PKS3_PKT0_S9_ifPKiSB_iPKfiiiSD_SD_iiiii)
        /*0b54*/ 	.word	0x00000000


	//----- nvinfo : EIATTR_REGCOUNT
	.align		4
.L_531:
        /*0b58*/ 	.byte	0x04, 0x2f
        /*0b5a*/ 	.short	(.L_533 - .L_532)
	.align		4
.L_532:
        /*0b5c*/ 	.word	index@(_ZN4vllm25paged_attention_v1_kernelI13__nv_bfloat16S1_Li112ELi8ELi128ELNS_18Fp8KVCacheDataTypeE0ELb0EEEvPT_PKS3_PKT0_S9_ifPKiSB_iPKfiiiSD_SD_iiiii)
        /*0b60*/ 	.word	0x00000050


	//----- nvinfo : EIATTR_FRAME_SIZE
	.align		4
.L_533:
        /*0b64*/ 	.byte	0x04, 0x11
        /*0b66*/ 	.short	(.L_535 - .L_534)
	.align		4
.L_534:
        /*0b68*/ 	.word	index@(_ZN4vllm25paged_attention_v1_kernelI13__nv_bfloat16S1_Li112ELi8ELi128ELNS_18Fp8KVCacheDataTypeE0ELb0EEEvPT_PKS3_PKT0_S9_ifPKiSB_iPKfiiiSD_SD_iiiii)
        /*0b6c*/ 	.word	0x00000000


	//----- nvinfo : EIATTR_REGCOUNT
	.align		4
.L_535:
        /*0b70*/ 	.byte	0x04, 0x2f
        /*0b72*/ 	.short	(.L_537 - .L_536)
	.align		4
.L_536:
        /*0b74*/ 	.word	index@(_ZN4vllm25paged_attention_v1_kernelI13__nv_bfloat16S1_Li120ELi8ELi128ELNS_18Fp8KVCacheDataTypeE0ELb0EEEvPT_PKS3_PKT0_S9_ifPKiSB_iPKfiiiSD_SD_iiiii)
        /*0b78*/ 	.word	0x0000004f


	//----- nvinfo : EIATTR_FRAME_SIZE
	.align		4
.L_537:
        /*0b7c*/ 	.byte	0x04, 0x11
        /*0b7e*/ 	.short	(.L_539 - .L_538)
	.align		4
.L_538:
        /*0b80*/ 	.word	index@(_ZN4vllm25paged_attention_v1_kernelI13__nv_bfloat16S1_Li120ELi8ELi128ELNS_18Fp8KVCacheDataTypeE0ELb0EEEvPT_PKS3_PKT0_S9_ifPKiSB_iPKfiiiSD_SD_iiiii)
        /*0b84*/ 	.word	0x00000000


	//----- nvinfo : EIATTR_REGCOUNT
	.align		4
.L_539:
        /*0b88*/ 	.byte	0x04, 0x2f
        /*0b8a*/ 	.short	(.L_541 - .L_540)
	.align		4
.L_540:
        /*0b8c*/ 	.word	index@(_ZN4vllm25paged_attention_v1_kernelI13__nv_bfloat16S1_Li128ELi8ELi128ELNS_18Fp8KVCacheDataTypeE0ELb0EEEvPT_PKS3_PKT0_S9_ifPKiSB_iPKfiiiSD_SD_iiiii)
        /*0b90*/ 	.word	0x00000060


	//----- nvinfo : EIATTR_FRAME_SIZE
	.align		4
.L_541:
        /*0b94*/ 	.byte	0x04, 0x11
        /*0b96*/ 	.short	(.L_543 - .L_542)
	.align		4
.L_542:
        /*0b98*/ 	.word	index@(_ZN4vllm25paged_attention_v1_kernelI13__nv_bfloat16S1_Li128ELi8ELi128ELNS_18Fp8KVCacheDataTypeE0ELb0EEEvPT_PKS3_PKT0_S9_ifPKiSB_iPKfiiiSD_SD_iiiii)
        /*0b9c*/ 	.word	0x00000000


	//----- nvinfo : EIATTR_REGCOUNT
	.align		4
.L_543:
        /*0ba0*/ 	.byte	0x04, 0x2f
        /*0ba2*/ 	.short	(.L_545 - .L_544)
	.align		4
.L_544:
        /*0ba4*/ 	.word	index@(_ZN4vllm25paged_attention_v1_kernelI13__nv_bfloat16S1_Li192ELi8ELi128ELNS_18Fp8KVCacheDataTypeE0ELb0EEEvPT_PKS3_PKT0_S9_ifPKiSB_iPKfiiiSD_SD_iiiii)
        /*0ba8*/ 	.word	0x00000080


	//----- nvinfo : EIATTR_FRAME_SIZE
	.align		4
.L_545:
        /*0bac*/ 	.byte	0x04, 0x11
        /*0bae*/ 	.short	(.L_547 - .L_546)
	.align		4
.L_546:
        /*0bb0*/ 	.word	index@(_ZN4vllm25paged_attention_v1_kernelI13__nv_bfloat16S1_Li192ELi8ELi128ELNS_18Fp8KVCacheDataTypeE0ELb0EEEvPT_PKS3_PKT0_S9_ifPKiSB_iPKfiiiSD_SD_iiiii)
        /*0bb4*/ 	.word	0x00000000


	//----- nvinfo : EIATTR_REGCOUNT
	.align		4
.L_547:
        /*0bb8*/ 	.byte	0x04, 0x2f
        /*0bba*/ 	.short	(.L_549 - .L_548)
	.align		4
.L_548:
        /*0bbc*/ 	.word	index@(_ZN4vllm25paged_attention_v1_kernelI13__nv_bfloat16S1_Li256ELi8ELi128ELNS_18Fp8KVCacheDataTypeE0ELb0EEEvPT_PKS3_PKT0_S9_ifPKiSB_iPKfiiiSD_SD_iiiii)
        /*0bc0*/ 	.word	0x0000009d


	//----- nvinfo : EIATTR_FRAME_SIZE
	.align		4
.L_549:
        /*0bc4*/ 	.byte	0x04, 0x11
        /*0bc6*/ 	.short	(.L_551 - .L_550)
	.align		4
.L_550:
        /*0bc8*/ 	.word	index@(_ZN4vllm25paged_attention_v1_kernelI13__nv_bfloat16S1_Li256ELi8ELi128ELNS_18Fp8KVCacheDataTypeE0ELb0EEEvPT_PKS3_PKT0_S9_ifPKiSB_iPKfiiiSD_SD_iiiii)
        /*0bcc*/ 	.word	0x00000000


	//----- nvinfo : EIATTR_REGCOUNT
	.align		4
.L_551:
        /*0bd0*/ 	.byte	0x04, 0x2f
        /*0bd2*/ 	.short	(.L_553 - .L_552)
	.align		4
.L_552:
        /*0bd4*/ 	.word	index@(_ZN4vllm25paged_attention_v1_kernelI13__nv_bfloat16S1_Li32ELi16ELi128ELNS_18Fp8KVCacheDataTypeE0ELb1EEEvPT_PKS3_PKT0_S9_ifPKiSB_iPKfiiiSD_SD_iiiii)
        /*0bd8*/ 	.word	0x00000030


	//----- nvinfo : EIATTR_FRAME_SIZE
	.align		4
.L_553:
        /*0bdc*/ 	.byte	0x04, 0x11
        /*0bde*/ 	.short	(.L_555 - .L_554)
	.align		4
.L_554:
        /*0be0*/ 	.word	index@(_ZN4vllm25paged_attention_v1_kernelI13__nv_bfloat16S1_Li32ELi16ELi128ELNS_18Fp8KVCacheDataTypeE0ELb1EEEvPT_PKS3_PKT0_S9_ifPKiSB_iPKfiiiSD_SD_iiiii)
        /*0be4*/ 	.word	0x00000000


	//----- nvinfo : EIATTR_REGCOUNT
	.align		4
.L_555:
        /*0be8*/ 	.byte	0x04, 0x2f
        /*0bea*/ 	.short	(.L_557 - .L_556)
	.align		4
.L_556:
        /*0bec*/ 	.word	index@(_ZN4vllm25paged_attention_v1_kernelI13__nv_bfloat16S1_Li64ELi16ELi128ELNS_18Fp8KVCacheDataTypeE0ELb1EEEvPT_PKS3_PKT0_S9_ifPKiSB_iPKfiiiSD_SD_iiiii)
        /*0bf0*/ 	.word	0x00000040


	//----- nvinfo : EIATTR_FRAME_SIZE
	.align		4
.L_557:
        /*0bf4*/ 	.byte	0x04, 0x11
        /*0bf6*/ 	.short	(.L_559 - .L_558)
	.align		4
.L_558:
        /*0bf8*/ 	.word	index@(_ZN4vllm25paged_attention_v1_kernelI13__nv_bfloat16S1_Li64ELi16ELi128ELNS_18Fp8KVCacheDataTypeE0ELb1EEEvPT_PKS3_PKT0_S9_ifPKiSB_iPKfiiiSD_SD_iiiii)
        /*0bfc*/ 	.word	0x00000000


	//----- nvinfo : EIATTR_REGCOUNT
	.align		4
.L_559:
        /*0c00*/ 	.byte	0x04, 0x2f
        /*0c02*/ 	.short	(.L_561 - .L_560)
	.align		4
.L_560:
        /*0c04*/ 	.word	index@(_ZN4vllm25paged_attention_v1_kernelI13__nv_bfloat16S1_Li80ELi16ELi128ELNS_18Fp8KVCacheDataTypeE0ELb1EEEvPT_PKS3_PKT0_S9_ifPKiSB_iPKfiiiSD_SD_iiiii)
        /*0c08*/ 	.word	0x00000050


	//----- nvinfo : EIATTR_FRAME_SIZE
	.align		4
.L_561:
        /*0c0c*/ 	.byte	0x04, 0x11
        /*0c0e*/ 	.short	(.L_563 - .L_562)
	.align		4
.L_562:
        /*0c10*/ 	.word	index@(_ZN4vllm25paged_attention_v1_kernelI13__nv_bfloat16S1_Li80ELi16ELi128ELNS_18Fp8KVCacheDataTypeE0ELb1EEEvPT_PKS3_PKT0_S9_ifPKiSB_iPKfiiiSD_SD_iiiii)
        /*0c14*/ 	.word	0x00000000


	//----- nvinfo : EIATTR_REGCOUNT
	.align		4
.L_563:
        /*0c18*/ 	.byte	0x04, 0x2f
        /*0c1a*/ 	.short	(.L_565 - .L_564)
	.align		4
.L_564:
        /*0c1c*/ 	.word	index@(_ZN4vllm25paged_attention_v1_kernelI13__nv_bfloat16S1_Li96ELi16ELi128ELNS_18Fp8KVCacheDataTypeE0ELb1EEEvPT_PKS3_PKT0_S9_ifPKiSB_iPKfiiiSD_SD_iiiii)
        /*0c20*/ 	.word	0x00000050


	//----- nvinfo : EIATTR_FRAME_SIZE
	.align		4
.L_565:
        /*0c24*/ 	.byte	0x04, 0x11
        /*0c26*/ 	.short	(.L_567 - .L_566)
	.align		4
.L_566:
        /*0c28*/ 	.word	index@(_ZN4vllm25paged_attention_v1_kernelI13__nv_bfloat16S1_Li96ELi16ELi128ELNS_18Fp8KVCacheDataTypeE0ELb1EEEvPT_PKS3_PKT0_S9_ifPKiSB_iPKfiiiSD_SD_iiiii)
        /*0c2c*/ 	.word	0x00000000


	//----- nvinfo : EIATTR_REGCOUNT
	.align		4
.L_567:
        /*0c30*/ 	.byte	0x04, 0x2f
        /*0c32*/ 	.short	(.L_569 - .L_568)
	.align		4
.L_568:
        /*0c34*/ 	.word	index@(_ZN4vllm25paged_attention_v1_kernelI13__nv_bfloat16S1_Li112ELi16ELi128ELNS_18Fp8KVCacheDataTypeE0ELb1EEEvPT_PKS3_PKT0_S9_ifPKiSB_iPKfiiiSD_SD_iiiii)
        /*0c38*/ 	.word	0x00000060


	//----- nvinfo : EIATTR_FRAME_SIZE
	.align		4
.L_569:
        /*0c3c*/ 	.byte	0x04, 0x11
        /*0c3e*/ 	.short	(.L_571 - .L_570)
	.align		4
.L_570:
        /*0c40*/ 	.word	index@(_ZN4vllm25paged_attention_v1_kernelI13__nv_bfloat16S1_Li112ELi16ELi128ELNS_18Fp8KVCacheDataTypeE0ELb1EEEvPT_PKS3_PKT0_S9_ifPKiSB_iPKfiiiSD_SD_iiiii)
        /*0c44*/ 	.word	0x00000000


	//----- nvinfo : EIATTR_REGCOUNT
	.align		4
.L_571:
        /*0c48*/ 	.byte	0x04, 0x2f
        /*0c4a*/ 	.short	(.L_573 - .L_572)
	.align		4
.L_572:
        /*0c4c*/ 	.word	index@(_ZN4vllm25paged_attention_v1_kernelI13__nv_bfloat16S1_Li120ELi16ELi128ELNS_18Fp8KVCacheDataTypeE0ELb1EEEvPT_PKS3_PKT0_S9_ifPKiSB_iPKfiiiSD_SD_iiiii)
        /*0c50*/ 	.word	0x00000060


	//----- nvinfo : EIATTR_FRAME_SIZE
	.align		4
.L_573:
        /*0c54*/ 	.byte	0x04, 0x11
        /*0c56*/ 	.short	(.L_575 - .L_574)
	.align		4
.L_574:
        /*0c58*/ 	.word	index@(_ZN4vllm25paged_attention_v1_kernelI13__nv_bfloat16S1_Li120ELi16ELi128ELNS_18Fp8KVCacheDataTypeE0ELb1EEEvPT_PKS3_PKT0_S9_ifPKiSB_iPKfiiiSD_SD_iiiii)
        /*0c5c*/ 	.word	0x00000000


	//----- nvinfo : EIATTR_REGCOUNT
	.align		4
.L_575:
        /*0c60*/ 	.byte	0x04, 0x2f
        /*0c62*/ 	.short	(.L_577 - .L_576)
	.align		4
.L_576:
        /*0c64*/ 	.word	index@(_ZN4vllm25paged_attention_v1_kernelI13__nv_bfloat16S1_Li128ELi16ELi128ELNS_18Fp8KVCacheDataTypeE0ELb1EEEvPT_PKS3_PKT0_S9_ifPKiSB_iPKfiiiSD_SD_iiiii)
        /*0c68*/ 	.word	0x00000060


	//----- nvinfo : EIATTR_FRAME_SIZE
	.align		4
.L_577:
        /*0c6c*/ 	.byte	0x04, 0x11
        /*0c6e*/ 	.short	(.L_579 - .L_578)
	.align		4
.L_578:
        /*0c70*/ 	.word	index@(_ZN4vllm25paged_attention_v1_kernelI13__nv_bfloat16S1_Li128ELi16ELi128ELNS_18Fp8KVCacheDataTypeE0ELb1EEEvPT_PKS3_PKT0_S9_ifPKiSB_iPKfiiiSD_SD_iiiii)
        /*0c74*/ 	.word	0x00000000


	//----- nvinfo : EIATTR_REGCOUNT
	.align		4
.L_579:
        /*0c78*/ 	.byte	0x04, 0x2f
        /*0c7a*/ 	.short	(.L_581 - .L_580)
	.align		4
.L_580:
        /*0c7c*/ 	.word	index@(_ZN4vllm25paged_attention_v1_kernelI13__nv_bfloat16S1_Li192ELi16ELi128ELNS_18Fp8KVCacheDataTypeE0ELb1EEEvPT_PKS3_PKT0_S9_ifPKiSB_iPKfiiiSD_SD_iiiii)
        /*0c80*/ 	.word	0x0000007f


	//----- nvinfo : EIATTR_FRAME_SIZE
	.align		4
.L_581:
        /*0c84*/ 	.byte	0x04, 0x11
        /*0c86*/ 	.short	(.L_583 - .L_582)
	.align		4
.L_582:
        /*0c88*/ 	.word	index@(_ZN4vllm25paged_attention_v1_kernelI13__nv_bfloat16S1_Li192ELi16ELi128ELNS_18Fp8KVCacheDataTypeE0ELb1EEEvPT_PKS3_PKT0_S9_ifPKiSB_iPKfiiiSD_SD_iiiii)
        /*0c8c*/ 	.word	0x00000000


	//----- nvinfo : EIATTR_REGCOUNT
	.align		4
.L_583:
        /*0c90*/ 	.byte	0x04, 0x2f
        /*0c92*/ 	.short	(.L_585 - .L_584)
	.align		4
.L_584:
        /*0c94*/ 	.word	index@(_ZN4vllm25paged_attention_v1_kernelI13__nv_bfloat16S1_Li256ELi16ELi128ELNS_18Fp8KVCacheDataTypeE0ELb1EEEvPT_PKS3_PKT0_S9_ifPKiSB_iPKfiiiSD_SD_iiiii)
        /*0c98*/ 	.word	0x000000a8


	//----- nvinfo : EIATTR_FRAME_SIZE
	.align		4
.L_585:
        /*0c9c*/ 	.byte	0x04, 0x11
        /*0c9e*/ 	.short	(.L_587 - .L_586)
	.align		4
.L_586:
        /*0ca0*/ 	.word	index@(_ZN4vllm25paged_attention_v1_kernelI13__nv_bfloat16S1_Li256ELi16ELi128ELNS_18Fp8KVCacheDataTypeE0ELb1EEEvPT_PKS3_PKT0_S9_ifPKiSB_iPKfiiiSD_SD_iiiii)
        /*0ca4*/ 	.word	0x00000000


	//----- nvinfo : EIATTR_REGCOUNT
	.align		4
.L_587:
        /*0ca8*/ 	.byte	0x04, 0x2f
        /*0caa*/ 	.short	(.L_589 - .L_588)
	.align		4
.L_588:
        /*0cac*/ 	.word	index@(_ZN4vllm25paged_attention_v1_kernelI13__nv_bfloat16S1_Li32ELi16ELi128ELNS_18Fp8KVCacheDataTypeE0ELb0EEEvPT_PKS3_PKT0_S9_ifPKiSB_iPKfiiiSD_SD_iiiii)
        /*0cb0*/ 	.word	0x0000002f


	//----- nvinfo : EIATTR_FRAME_SIZE
	.align		4
.L_589:
        /*0cb4*/ 	.byte	0x04, 0x11
        /*0cb6*/ 	.short	(.L_591 - .L_590)
	.align		4
.L_590:
        /*0cb8*/ 	.word	index@(_ZN4vllm25paged_attention_v1_kernelI13__nv_bfloat16S1_Li32ELi16ELi128ELNS_18Fp8KVCacheDataTypeE0ELb0EEEvPT_PKS3_PKT0_S9_ifPKiSB_iPKfiiiSD_SD_iiiii)
        /*0cbc*/ 	.word	0x00000000


	//----- nvinfo : EIATTR_REGCOUNT
	.align		4
.L_591:
        /*0cc0*/ 	.byte	0x04, 0x2f
        /*0cc2*/ 	.short	(.L_593 - .L_592)
	.align		4
.L_592:
        /*0cc4*/ 	.word	index@(_ZN4vllm25paged_attention_v1_kernelI13__nv_bfloat16S1_Li64ELi16ELi128ELNS_18Fp8KVCacheDataTypeE0ELb0EEEvPT_PKS3_PKT0_S9_ifPKiSB_iPKfiiiSD_SD_iiiii)
        /*0cc8*/ 	.word	0x00000038


	//----- nvinfo : EIATTR_FRAME_SIZE
	.align		4
.L_593:
        /*0ccc*/ 	.byte	0x04, 0x11
        /*0cce*/ 	.short	(.L_595 - .L_594)
	.align		4
.L_594:
        /*0cd0*/ 	.word	index@(_ZN4vllm25paged_attention_v1_kernelI13__nv_bfloat16S1_Li64ELi16ELi128ELNS_18Fp8KVCacheDataTypeE0ELb0EEEvPT_PKS3_PKT0_S9_ifPKiSB_iPKfiiiSD_SD_iiiii)
        /*0cd4*/ 	.word	0x00000000


	//----- nvinfo : EIATTR_REGCOUNT
	.align		4
.L_595:
        /*0cd8*/ 	.byte	0x04, 0x2f
        /*0cda*/ 	.short	(.L_597 - .L_596)
	.align		4
.L_596:
        /*0cdc*/ 	.word	index@(_ZN4vllm25paged_attention_v1_kernelI13__nv_bfloat16S1_Li80ELi16ELi128ELNS_18Fp8KVCacheDataTypeE0ELb0EEEvPT_PKS3_PKT0_S9_ifPKiSB_iPKfiiiSD_SD_iiiii)
        /*0ce0*/ 	.word	0x00000040


	//----- nvinfo : EIATTR_FRAME_SIZE
	.align		4
.L_597:
        /*0ce4*/ 	.byte	0x04, 0x11
        /*0ce6*/ 	.short	(.L_599 - .L_598)
	.align		4
.L_598:
        /*0ce8*/ 	.word	index@(_ZN4vllm25paged_attention_v1_kernelI13__nv_bfloat16S1_Li80ELi16ELi128ELNS_18Fp8KVCacheDataTypeE0ELb0EEEvPT_PKS3_PKT0_S9_ifPKiSB_iPKfiiiSD_SD_iiiii)
        /*0cec*/ 	.word	0x00000000


	//----- nvinfo : EIATTR_REGCOUNT
	.align		4
.L_599:
        /*0cf0*/ 	.byte	0x04, 0x2f
        /*0cf2*/ 	.short	(.L_601 - .L_600)
	.align		4
.L_600:
        /*0cf4*/ 	.word	index@(_ZN4vllm25paged_attention_v1_kernelI13__nv_bfloat16S1_Li96ELi16ELi128ELNS_18Fp8KVCacheDataTypeE0ELb0EEEvPT_PKS3_PKT0_S9_ifPKiSB_iPKfiiiSD_SD_iiiii)
        /*0cf8*/ 	.word	0x00000047


	//----- nvinfo : EIATTR_FRAME_SIZE
	.align		4
.L_601:
        /*0cfc*/ 	.byte	0x04, 0x11
        /*0cfe*/ 	.short	(.L_603 - .L_602)
	.align		4
.L_602:
        /*0d00*/ 	.word	index@(_ZN4vllm25paged_attention_v1_kernelI13__nv_bfloat16S1_Li96ELi16ELi128ELNS_18Fp8KVCacheDataTypeE0ELb0EEEvPT_PKS3_PKT0_S9_ifPKiSB_iPKfiiiSD_SD_iiiii)
        /*0d04*/ 	.word	0x00000000


	//----- nvinfo : EIATTR_REGCOUNT
	.align		4
.L_603:
        /*0d08*/ 	.byte	0x04, 0x2f
        /*0d0a*/ 	.short	(.L_605 - .L_604)
	.align		4
.L_604:
        /*0d0c*/ 	.word	index@(_ZN4vllm25paged_attention_v1_kernelI13__nv_bfloat16S1_Li112ELi16ELi128ELNS_18Fp8KVCacheDataTypeE0ELb0EEEvPT_PKS3_PKT0_S9_ifPKiSB_iPKfiiiSD_SD_iiiii)
        /*0d10*/ 	.word	0x00000060


	//----- nvinfo : EIATTR_FRAME_SIZE
	.align		4
.L_605:
        /*0d14*/ 	.byte	0x04, 0x11
        /*0d16*/ 	.short	(.L_607 - .L_606)
	.align		4
.L_606:
        /*0d18*/ 	.word	index@(_ZN4vllm25paged_attention_v1_kernelI13__nv_bfloat16S1_Li112ELi16ELi128ELNS_18Fp8KVCacheDataTypeE0ELb0EEEvPT_PKS3_PKT0_S9_ifPKiSB_iPKfiiiSD_SD_iiiii)
        /*0d1c*/ 	.word	0x00000000


	//----- nvinfo : EIATTR_REGCOUNT
	.align		4
.L_607:
        /*0d20*/ 	.byte	0x04, 0x2f
        /*0d22*/ 	.short	(.L_609 - .L_608)
	.align		4
.L_608:
        /*0d24*/ 	.word	index@(_ZN4vllm25paged_attention_v1_kernelI13__nv_bfloat16S1_Li120ELi16ELi128ELNS_18Fp8KVCacheDataTypeE0ELb0EEEvPT_PKS3_PKT0_S9_ifPKiSB_iPKfiiiSD_SD_iiiii)
        /*0d28*/ 	.word	0x00000060


	//----- nvinfo : EIATTR_FRAME_SIZE
	.align		4
.L_609:
        /*0d2c*/ 	.byte	0x04, 0x11
        /*0d2e*/ 	.short	(.L_611 - .L_610)
	.align		4
.L_610:
        /*0d30*/ 	.word	index@(_ZN4vllm25paged_attention_v1_kernelI13__nv_bfloat16S1_Li120ELi16ELi128ELNS_18Fp8KVCacheDataTypeE0ELb0EEEvPT_PKS3_PKT0_S9_ifPKiSB_iPKfiiiSD_SD_iiiii)
        /*0d34*/ 	.word	0x00000000


	//----- nvinfo : EIATTR_REGCOUNT
	.align		4
.L_611:
        /*0d38*/ 	.byte	0x04, 0x2f
        /*0d3a*/ 	.short	(.L_613 - .L_612)
	.align		4
.L_612:
        /*0d3c*/ 	.word	index@(_ZN4vllm25paged_attention_v1_kernelI13__nv_bfloat16S1_Li128ELi16ELi128ELNS_18Fp8KVCacheDataTypeE0ELb0EEEvPT_PKS3_PKT0_S9_ifPKiSB_iPKfiiiSD_SD_iiiii)
        /*0d40*/ 	.word	0x00000060


	//----- nvinfo : EIATTR_FRAME_SIZE
	.align		4
.L_613:
        /*0d44*/ 	.byte	0x04, 0x11
        /*0d46*/ 	.short	(.L_615 - .L_614)
	.align		4
.L_614:
        /*0d48*/ 	.word	index@(_ZN4vllm25paged_attention_v1_kernelI13__nv_bfloat16S1_Li128ELi16ELi128ELNS_18Fp8KVCacheDataTypeE0ELb0EEEvPT_PKS3_PKT0_S9_ifPKiSB_iPKfiiiSD_SD_iiiii)
        /*0d4c*/ 	.word	0x00000000


	//----- nvinfo : EIATTR_REGCOUNT
	.align		4
.L_615:
        /*0d50*/ 	.byte	0x04, 0x2f
        /*0d52*/ 	.short	(.L_617 - .L_616)
	.align		4
.L_616:
        /*0d54*/ 	.word	index@(_ZN4vllm25paged_attention_v1_kernelI13__nv_bfloat16S1_Li192ELi16ELi128ELNS_18Fp8KVCacheDataTypeE0ELb0EEEvPT_PKS3_PKT0_S9_ifPKiSB_iPKfiiiSD_SD_iiiii)
        /*0d58*/ 	.word	0x0000007f


	//----- nvinfo : EIATTR_FRAME_SIZE
	.align		4
.L_617:
        /*0d5c*/ 	.byte	0x04, 0x11
        /*0d5e*/ 	.short	(.L_619 - .L_618)
	.align		4
.L_618:
        /*0d60*/ 	.word	index@(_ZN4vllm25paged_attention_v1_kernelI13__nv_bfloat16S1_Li192ELi16ELi128ELNS_18Fp8KVCacheDataTypeE0ELb0EEEvPT_PKS3_PKT0_S9_ifPKiSB_iPKfiiiSD_SD_iiiii)
        /*0d64*/ 	.word	0x00000000


	//----- nvinfo : EIATTR_REGCOUNT
	.align		4
.L_619:
        /*0d68*/ 	.byte	0x04, 0x2f
        /*0d6a*/ 	.short	(.L_621 - .L_620)
	.align		4
.L_620:
        /*0d6c*/ 	.word	index@(_ZN4vllm25paged_attention_v1_kernelI13__nv_bfloat16S1_Li256ELi16ELi128ELNS_18Fp8KVCacheDataTypeE0ELb0EEEvPT_PKS3_PKT0_S9_ifPKiSB_iPKfiiiSD_SD_iiiii)
        /*0d70*/ 	.word	0x000000a8


	//----- nvinfo : EIATTR_FRAME_SIZE
	.align		4
.L_621:
        /*0d74*/ 	.byte	0x04, 0x11
        /*0d76*/ 	.short	(.L_623 - .L_622)
	.align		4
.L_622:
        /*0d78*/ 	.word	index@(_ZN4vllm25paged_attention_v1_kernelI13__nv_bfloat16S1_Li256ELi16ELi128ELNS_18Fp8KVCacheDataTypeE0ELb0EEEvPT_PKS3_PKT0_S9_ifPKiSB_iPKfiiiSD_SD_iiiii)
        /*0d7c*/ 	.word	0x00000000


	//----- nvinfo : EIATTR_REGCOUNT
	.align		4
.L_623:
        /*0d80*/ 	.byte	0x04, 0x2f
        /*0d82*/ 	.short	(.L_625 - .L_624)
	.align		4
.L_624:
        /*0d84*/ 	.word	index@(_ZN4vllm25paged_attention_v1_kernelI13__nv_bfloat16S1_Li32ELi32ELi128ELNS_18Fp8KVCacheDataTypeE0ELb1EEEvPT_PKS3_PKT0_S9_ifPKiSB_iPKfiiiSD_SD_iiiii)
        /*0d88*/ 	.word	0x00000040


	//----- nvinfo : EIATTR_FRAME_SIZE
	.align		4
.L_625:
        /*0d8c*/ 	.byte	0x04, 0x11
        /*0d8e*/ 	.short	(.L_627 - .L_626)
	.align		4
.L_626:
        /*0d90*/ 	.word	index@(_ZN4vllm25paged_attention_v1_kernelI13__nv_bfloat16S1_Li32ELi32ELi128ELNS_18Fp8KVCacheDataTypeE0ELb1EEEvPT_PKS3_PKT0_S9_ifPKiSB_iPKfiiiSD_SD_iiiii)
        /*0d94*/ 	.word	0x00000000


	//----- nvinfo : EIATTR_REGCOUNT
	.align		4
.L_627:
        /*0d98*/ 	.byte	0x04, 0x2f
        /*0d9a*/ 	.short	(.L_629 - .L_628)
	.align		4
.L_628:
        /*0d9c*/ 	.word	index@(_ZN4vllm25paged_attention_v1_kernelI13__nv_bfloat16S1_Li64ELi32ELi128ELNS_18Fp8KVCacheDataTypeE0ELb1EEEvPT_PKS3_PKT0_S9_ifPKiSB_iPKfiiiSD_SD_iiiii)
        /*0da0*/ 	.word	0x00000060


	//----- nvinfo : EIATTR_FRAME_SIZE
	.align		4
.L_629:
        /*0da4*/ 	.byte	0x04, 0x11
        /*0da6*/ 	.short	(.L_631 - .L_630)
	.align		4
.L_630:
        /*0da8*/ 	.word	index@(_ZN4vllm25paged_attention_v1_kernelI13__nv_bfloat16S1_Li64ELi32ELi128ELNS_18Fp8KVCacheDataTypeE0ELb1EEEvPT_PKS3_PKT0_S9_ifPKiSB_iPKfiiiSD_SD_iiiii)
        /*0dac*/ 	.word	0x00000000


	//----- nvinfo : EIATTR_REGCOUNT
	.align		4
.L_631:
        /*0db0*/ 	.byte	0x04, 0x2f
        /*0db2*/ 	.short	(.L_633 - .L_632)
	.align		4
.L_632:
        /*0db4*/ 	.word	index@(_ZN4vllm25paged_attention_v1_kernelI13__nv_bfloat16S1_Li80ELi32ELi128ELNS_18Fp8KVCacheDataTypeE0ELb1EEEvPT_PKS3_PKT0_S9_ifPKiSB_iPKfiiiSD_SD_iiiii)
        /*0db8*/ 	.word	0x00000080


	//----- nvinfo : EIATTR_FRAME_SIZE
	.align		4
.L_633:
        /*0dbc*/ 	.byte	0x04, 0x11
        /*0dbe*/ 	.short	(.L_635 - .L_634)
	.align		4
.L_634:
        /*0dc0*/ 	.word	index@(_ZN4vllm25paged_attention_v1_kernelI13__nv_bfloat16S1_Li80ELi32ELi128ELNS_18Fp8KVCacheDataTypeE0ELb1EEEvPT_PKS3_PKT0_S9_ifPKiSB_iPKfiiiSD_SD_iiiii)
        /*0dc4*/ 	.word	0x00000000


	//----- nvinfo : EIATTR_REGCOUNT
	.align		4
.L_635:
        /*0dc8*/ 	.byte	0x04, 0x2f
        /*0dca*/ 	.short	(.L_637 - .L_636)
	.align		4
.L_636:
        /*0dcc*/ 	.word	index@(_ZN4vllm25paged_attention_v1_kernelI13__nv_bfloat16S1_Li96ELi32ELi128ELNS_18Fp8KVCacheDataTypeE0ELb1EEEvPT_PKS3_PKT0_S9_ifPKiSB_iPKfiiiSD_SD_iiiii)
        /*0dd0*/ 	.word	0x000000a4


	//----- nvinfo : EIATTR_FRAME_SIZE
	.align		4
.L_637:
        /*0dd4*/ 	.byte	0x04, 0x11
        /*0dd6*/ 	.short	(.L_639 - .L_638)
	.align		4
.L_638:
        /*0dd8*/ 	.word	index@(_ZN4vllm25paged_attention_v1_kernelI13__nv_bfloat16S1_Li96ELi32ELi128ELNS_18Fp8KVCacheDataTypeE0ELb1EEEvPT_PKS3_PKT0_S9_ifPKiSB_iPKfiiiSD_SD_iiiii)
        /*0ddc*/ 	.word	0x00000000


	//----- nvinfo : EIATTR_REGCOUNT
	.align		4
.L_639:
        /*0de0*/ 	.byte	0x04, 0x2f
        /*0de2*/ 	.short	(.L_641 - .L_640)
	.align		4
.L_640:
        /*0de4*/ 	.word	index@(_ZN4vllm25paged_attention_v1_kernelI13__nv_bfloat16S1_Li112ELi32ELi128ELNS_18Fp8KVCacheDataTypeE0ELb1EEEvPT_PKS3_PKT0_S9_ifPKiSB_iPKfiiiSD_SD_iiiii)
        /*0de8*/ 	.word	0x000000a6


	//----- nvinfo : EIATTR_FRAME_SIZE
	.align		4
.L_641:
        /*0dec*/ 	.byte	0x04, 0x11
        /*0dee*/ 	.short	(.L_643 - .L_642)
	.align		4
.L_642:
        /*0df0*/ 	.word	index@(_ZN4vllm25paged_attention_v1_kernelI13__nv_bfloat16S1_Li112ELi32ELi128ELNS_18Fp8KVCacheDataTypeE0ELb1EEEvPT_PKS3_PKT0_S9_ifPKiSB_iPKfiiiSD_SD_iiiii)
        /*0df4*/ 	.word	0x00000000


	//----- nvinfo : EIATTR_REGCOUNT
	.align		4
.L_643:
        /*0df8*/ 	.byte	0x04, 0x2f
        /*0dfa*/ 	.short	(.L_645 - .L_644)
	.align		4
.L_644:
        /*0dfc*/ 	.word	index@(_ZN4vllm25paged_attention_v1_kernelI13__nv_bfloat16S1_Li120ELi32ELi128ELNS_18Fp8KVCacheDataTypeE0ELb1EEEvPT_PKS3_PKT0_S9_ifPKiSB_iPKfiiiSD_SD_iiiii)
        /*0e00*/ 	.word	0x000000a6


	//----- nvinfo : EIATTR_FRAME_SIZE
	.align		4
.L_645:
        /*0e04*/ 	.byte	0x04, 0x11
        /*0e06*/ 	.short	(.L_647 - .L_646)
	.align		4
.L_646:
        /*0e08*/ 	.word	index@(_ZN4vllm25paged_attention_v1_kernelI13__nv_bfloat16S1_Li120ELi32ELi128ELNS_18Fp8KVCacheDataTypeE0ELb1EEEvPT_PKS3_PKT0_S9_ifPKiSB_iPKfiiiSD_SD_iiiii)
        /*0e0c*/ 	.word	0x00000000


	//----- nvinfo : EIATTR_REGCOUNT
	.align		4
.L_647:
        /*0e10*/ 	.byte	0x04, 0x2f
        /*0e12*/ 	.short	(.L_649 - .L_648)
	.align		4
.L_648:
        /*0e14*/ 	.word	index@(_ZN4vllm25paged_attention_v1_kernelI13__nv_bfloat16S1_Li128ELi32ELi128ELNS_18Fp8KVCacheDataTypeE0ELb1EEEvPT_PKS3_PKT0_S9_ifPKiSB_iPKfiiiSD_SD_iiiii)
        /*0e18*/ 	.word	0x000000a7


	//----- nvinfo : EIATTR_FRAME_SIZE
	.align		4
.L_649:
        /*0e1c*/ 	.byte	0x04, 0x11
        /*0e1e*/ 	.short	(.L_651 - .L_650)
	.align		4
.L_650:
        /*0e20*/ 	.word	index@(_ZN4vllm25paged_attention_v1_kernelI13__nv_bfloat16S1_Li128ELi32ELi128ELNS_18Fp8KVCacheDataTypeE0ELb1EEEvPT_PKS3_PKT0_S9_ifPKiSB_iPKfiiiSD_SD_iiiii)
        /*0e24*/ 	.word	0x00000000


	//----- nvinfo : EIATTR_REGCOUNT
	.align		4
.L_651:
        /*0e28*/ 	.byte	0x04, 0x2f
        /*0e2a*/ 	.short	(.L_653 - .L_652)
	.align		4
.L_652:
        /*0e2c*/ 	.word	index@(_ZN4vllm25paged_attention_v1_kernelI13__nv_bfloat16S1_Li192ELi32ELi128ELNS_18Fp8KVCacheDataTypeE0ELb1EEEvPT_PKS3_PKT0_S9_ifPKiSB_iPKfiiiSD_SD_iiiii)
        /*0e30*/ 	.word	0x000000fd


	//----- nvinfo : EIATTR_FRAME_SIZE
	.align		4
.L_653:
        /*0e34*/ 	.byte	0x04, 0x11
        /*0e36*/ 	.short	(.L_655 - .L_654)
	.align		4
.L_654:
        /*0e38*/ 	.word	index@(_ZN4vllm25paged_attention_v1_kernelI13__nv_bfloat16S1_Li192ELi32ELi128ELNS_18Fp8KVCacheDataTypeE0ELb1EEEvPT_PKS3_PKT0_S9_ifPKiSB_iPKfiiiSD_SD_iiiii)
        /*0e3c*/ 	.word	0x00000000


	//----- nvinfo : EIATTR_REGCOUNT
	.align		4
.L_655:
        /*0e40*/ 	.byte	0x04, 0x2f
        /*0e42*/ 	.short	(.L_657 - .L_656)
	.align		4
.L_656:
        /*0e44*/ 	.word	index@(_ZN4vllm25paged_attention_v1_kernelI13__nv_bfloat16S1_Li256ELi32ELi128ELNS_18Fp8KVCacheDataTypeE0ELb1EEEvPT_PKS3_PKT0_S9_ifPKiSB_iPKfiiiSD_SD_iiiii)
        /*0e48*/ 	.word	0x000000ff


	//----- nvinfo : EIATTR_FRAME_SIZE
	.align		4
.L_657:
        /*0e4c*/ 	.byte	0x04, 0x11
        /*0e4e*/ 	.short	(.L_659 - .L_658)
	.align		4
.L_658:
        /*0e50*/ 	.word	index@(_ZN4vllm25paged_attention_v1_kernelI13__nv_bfloat16S1_Li256ELi32ELi128ELNS_18Fp8KVCacheDataTypeE0ELb1EEEvPT_PKS3_PKT0_S9_ifPKiSB_iPKfiiiSD_SD_iiiii)
        /*0e54*/ 	.word	0x00000070


	//----- nvinfo : EIATTR_REGCOUNT
	.align		4
.L_659:
        /*0e58*/ 	.byte	0x04, 0x2f
        /*0e5a*/ 	.short	(.L_661 - .L_660)
	.align		4
.L_660:
        /*0e5c*/ 	.word	index@(_ZN4vllm25paged_attention_v1_kernelI13__nv_bfloat16S1_Li32ELi32ELi128ELNS_18Fp8KVCacheDataTypeE0ELb0EEEvPT_PKS3_PKT0_S9_ifPKiSB_iPKfiiiSD_SD_iiiii)
        /*0e60*/ 	.word	0x00000040


	//----- nvinfo : EIATTR_FRAME_SIZE
	.align		4
.L_661:
        /*0e64*/ 	.byte	0x04, 0x11
        /*0e66*/ 	.short	(.L_663 - .L_662)
	.align		4
.L_662:
        /*0e68*/ 	.word	index@(_ZN4vllm25paged_attention_v1_kernelI13__nv_bfloat16S1_Li32ELi32ELi128ELNS_18Fp8KVCacheDataTypeE0ELb0EEEvPT_PKS3_PKT0_S9_ifPKiSB_iPKfiiiSD_SD_iiiii)
        /*0e6c*/ 	.word	0x00000000


	//----- nvinfo : EIATTR_REGCOUNT
	.align		4
.L_663:
        /*0e70*/ 	.byte	0x04, 0x2f
        /*0e72*/ 	.short	(.L_665 - .L_664)
	.align		4
.L_664:
        /*0e74*/ 	.word	index@(_ZN4vllm25paged_attention_v1_kernelI13__nv_bfloat16S1_Li64ELi32ELi128ELNS_18Fp8KVCacheDataTypeE0ELb0EEEvPT_PKS3_PKT0_S9_ifPKiSB_iPKfiiiSD_SD_iiiii)
        /*0e78*/ 	.word	0x00000060


	//----- nvinfo : EIATTR_FRAME_SIZE
	.align		4
.L_665:
        /*0e7c*/ 	.byte	0x04, 0x11
        /*0e7e*/ 	.short	(.L_667 - .L_666)
	.align		4
.L_666:
        /*0e80*/ 	.word	index@(_ZN4vllm25paged_attention_v1_kernelI13__nv_bfloat16S1_Li64ELi32ELi128ELNS_18Fp8KVCacheDataTypeE0ELb0EEEvPT_PKS3_PKT0_S9_ifPKiSB_iPKfiiiSD_SD_iiiii)
        /*0e84*/ 	.word	0x00000000


	//----- nvinfo : EIATTR_REGCOUNT
	.align		4
.L_667:
        /*0e88*/ 	.byte	0x04, 0x2f
        /*0e8a*/ 	.short	(.L_669 - .L_668)
	.align		4
.L_668:
        /*0e8c*/ 	.word	index@(_ZN4vllm25paged_attention_v1_kernelI13__nv_bfloat16S1_Li80ELi32ELi128ELNS_18Fp8KVCacheDataTypeE0ELb0EEEvPT_PKS3_PKT0_S9_ifPKiSB_iPKfiiiSD_SD_iiiii)
        /*0e90*/ 	.word	0x00000080


	//----- nvinfo : EIATTR_FRAME_SIZE
	.align		4
.L_669:
        /*0e94*/ 	.byte	0x04, 0x11
        /*0e96*/ 	.short	(.L_671 - .L_670)
	.align		4
.L_670:
        /*0e98*/ 	.word	index@(_ZN4vllm25paged_attention_v1_kernelI13__nv_bfloat16S1_Li80ELi32ELi128ELNS_18Fp8KVCacheDataTypeE0ELb0EEEvPT_PKS3_PKT0_S9_ifPKiSB_iPKfiiiSD_SD_iiiii)
        /*0e9c*/ 	.word	0x00000000


	//----- nvinfo : EIATTR_REGCOUNT
	.align		4
.L_671:
        /*0ea0*/ 	.byte	0x04, 0x2f
        /*0ea2*/ 	.short	(.L_673 - .L_672)
	.align		4
.L_672:
        /*0ea4*/ 	.word	index@(_ZN4vllm25paged_attention_v1_kernelI13__nv_bfloat16S1_Li96ELi32ELi128ELNS_18Fp8KVCacheDataTypeE0ELb0EEEvPT_PKS3_PKT0_S9_ifPKiSB_iPKfiiiSD_SD_iiiii)
        /*0ea8*/ 	.word	0x0000007f


	//----- nvinfo : EIATTR_FRAME_SIZE
	.align		4
.L_673:
        /*0eac*/ 	.byte	0x04, 0x11
        /*0eae*/ 	.short	(.L_675 - .L_674)
	.align		4
.L_674:
        /*0eb0*/ 	.word	index@(_ZN4vllm25paged_attention_v1_kernelI13__nv_bfloat16S1_Li96ELi32ELi128ELNS_18Fp8KVCacheDataTypeE0ELb0EEEvPT_PKS3_PKT0_S9_ifPKiSB_iPKfiiiSD_SD_iiiii)
        /*0eb4*/ 	.word	0x00000000


	//----- nvinfo : EIATTR_REGCOUNT
	.align		4
.L_675:
        /*0eb8*/ 	.byte	0x04, 0x2f
        /*0eba*/ 	.short	(.L_677 - .L_676)
	.align		4
.L_676:
        /*0ebc*/ 	.word	index@(_ZN4vllm25paged_attention_v1_kernelI13__nv_bfloat16S1_Li112ELi32ELi128ELNS_18Fp8KVCacheDataTypeE0ELb0EEEvPT_PKS3_PKT0_S9_ifPKiSB_iPKfiiiSD_SD_iiiii)
        /*0ec0*/ 	.word	0x000000a8


	//----- nvinfo : EIATTR_FRAME_SIZE
	.align		4
.L_677:
        /*0ec4*/ 	.byte	0x04, 0x11
        /*0ec6*/ 	.short	(.L_679 - .L_678)
	.align		4
.L_678:
        /*0ec8*/ 	.word	index@(_ZN4vllm25paged_attention_v1_kernelI13__nv_bfloat16S1_Li112ELi32ELi128ELNS_18Fp8KVCacheDataTypeE0ELb0EEEvPT_PKS3_PKT0_S9_ifPKiSB_iPKfiiiSD_SD_iiiii)
        /*0ecc*/ 	.word	0x00000000


	//----- nvinfo : EIATTR_REGCOUNT
	.align		4
.L_679:
        /*0ed0*/ 	.byte	0x04, 0x2f
        /*0ed2*/ 	.short	(.L_681 - .L_680)
	.align		4
.L_680:
        /*0ed4*/ 	.word	index@(_ZN4vllm25paged_attention_v1_kernelI13__nv_bfloat16S1_Li120ELi32ELi128ELNS_18Fp8KVCacheDataTypeE0ELb0EEEvPT_PKS3_PKT0_S9_ifPKiSB_iPKfiiiSD_SD_iiiii)
        /*0ed8*/ 	.word	0x000000a6


	//----- nvinfo : EIATTR_FRAME_SIZE
	.align		4
.L_681:
        /*0edc*/ 	.byte	0x04, 0x11
        /*0ede*/ 	.short	(.L_683 - .L_682)
	.align		4
.L_682:
        /*0ee0*/ 	.word	index@(_ZN4vllm25paged_attention_v1_kernelI13__nv_bfloat16S1_Li120ELi32ELi128ELNS_18Fp8KVCacheDataTypeE0ELb0EEEvPT_PKS3_PKT0_S9_ifPKiSB_iPKfiiiSD_SD_iiiii)
        /*0ee4*/ 	.word	0x00000000


	//----- nvinfo : EIATTR_REGCOUNT
	.align		4
.L_683:
        /*0ee8*/ 	.byte	0x04, 0x2f
        /*0eea*/ 	.short	(.L_685 - .L_684)
	.align		4
.L_684:
        /*0eec*/ 	.word	index@(_ZN4vllm25paged_attention_v1_kernelI13__nv_bfloat16S1_Li128ELi32ELi128ELNS_18Fp8KVCacheDataTypeE0ELb0EEEvPT_PKS3_PKT0_S9_ifPKiSB_iPKfiiiSD_SD_iiiii)
        /*0ef0*/ 	.word	0x000000a7


	//----- nvinfo : EIATTR_FRAME_SIZE
	.align		4
.L_685:
        /*0ef4*/ 	.byte	0x04, 0x11
        /*0ef6*/ 	.short	(.L_687 - .L_686)
	.align		4
.L_686:
        /*0ef8*/ 	.word	index@(_ZN4vllm25paged_attention_v1_kernelI13__nv_bfloat16S1_Li128ELi32ELi128ELNS_18Fp8KVCacheDataTypeE0ELb0EEEvPT_PKS3_PKT0_S9_ifPKiSB_iPKfiiiSD_SD_iiiii)
        /*0efc*/ 	.word	0x00000000


	//----- nvinfo : EIATTR_REGCOUNT
	.align		4
.L_687:
        /*0f00*/ 	.byte	0x04, 0x2f
        /*0f02*/ 	.short	(.L_689 - .L_688)
	.align		4
.L_688:
        /*0f04*/ 	.word	index@(_ZN4vllm25paged_attention_v1_kernelI13__nv_bfloat16S1_Li192ELi32ELi128ELNS_18Fp8KVCacheDataTypeE0ELb0EEEvPT_PKS3_PKT0_S9_ifPKiSB_iPKfiiiSD_SD_iiiii)
        /*0f08*/ 	.word	0x000000fd


	//----- nvinfo : EIATTR_FRAME_SIZE
	.align		4
.L_689:
        /*0f0c*/ 	.byte	0x04, 0x11
        /*0f0e*/ 	.short	(.L_691 - .L_690)
	.align		4
.L_690:
        /*0f10*/ 	.word	index@(_ZN4vllm25paged_attention_v1_kernelI13__nv_bfloat16S1_Li192ELi32ELi128ELNS_18Fp8KVCacheDataTypeE0ELb0EEEvPT_PKS3_PKT0_S9_ifPKiSB_iPKfiiiSD_SD_iiiii)
        /*0f14*/ 	.word	0x00000000


	//----- nvinfo : EIATTR_REGCOUNT
	.align		4
.L_691:
        /*0f18*/ 	.byte	0x04, 0x2f
        /*0f1a*/ 	.short	(.L_693 - .L_692)
	.align		4
.L_692:
        /*0f1c*/ 	.word	index@(_ZN4vllm25paged_attention_v1_kernelI13__nv_bfloat16S1_Li256ELi32ELi128ELNS_18Fp8KVCacheDataTypeE0ELb0EEEvPT_PKS3_PKT0_S9_ifPKiSB_iPKfiiiSD_SD_iiiii)
        /*0f20*/ 	.word	0x000000ff


	//----- nvinfo : EIATTR_FRAME_SIZE
	.align		4
.L_693:
        /*0f24*/ 	.byte	0x04, 0x11
        /*0f26*/ 	.short	(.L_695 - .L_694)
	.align		4
.L_694:
        /*0f28*/ 	.word	index@(_ZN4vllm25paged_attention_v1_kernelI13__nv_bfloat16S1_Li256ELi32ELi128ELNS_18Fp8KVCacheDataTypeE0ELb0EEEvPT_PKS3_PKT0_S9_ifPKiSB_iPKfiiiSD_SD_iiiii)
        /*0f2c*/ 	.word	0x00000070


	//----- nvinfo : EIATTR_REGCOUNT
	.align		4
.L_695:
        /*0f30*/ 	.byte	0x04, 0x2f
        /*0f32*/ 	.short	(.L_697 - .L_696)
	.align		4
.L_696:
        /*0f34*/ 	.word	index@(_ZN4vllm25paged_attention_v1_kernelIfhLi32ELi8ELi128ELNS_18Fp8KVCacheDataTypeE1ELb1EEEvPT_PKS2_PKT0_S8_ifPKiSA_iPKfiiiSC_SC_iiiii)
        /*0f38*/ 	.word	0x00000020


	//----- nvinfo : EIATTR_FRAME_SIZE
	.align		4
.L_697:
        /*0f3c*/ 	.byte	0x04, 0x11
        /*0f3e*/ 	.short	(.L_699 - .L_698)
	.align		4
.L_698:
        /*0f40*/ 	.word	index@(_ZN4vllm25paged_attention_v1_kernelIfhLi32ELi8ELi128ELNS_18Fp8KVCacheDataTypeE1ELb1EEEvPT_PKS2_PKT0_S8_ifPKiSA_iPKfiiiSC_SC_iiiii)
        /*0f44*/ 	.word	0x00000000


	//----- nvinfo : EIATTR_REGCOUNT
	.align		4
.L_699:
        /*0f48*/ 	.byte	0x04, 0x2f
        /*0f4a*/ 	.short	(.L_701 - .L_700)
	.align		4
.L_700:
        /*0f4c*/ 	.word	index@(_ZN4vllm25paged_attention_v1_kernelIfhLi64ELi8ELi128ELNS_18Fp8KVCacheDataTypeE1ELb1EEEvPT_PKS2_PKT0_S8_ifPKiSA_iPKfiiiSC_SC_iiiii)
        /*0f50*/ 	.word	0x00000020


	//----- nvinfo : EIATTR_FRAME_SIZE
	.align		4
.L_701:
        /*0f54*/ 	.byte	0x04, 0x11
        /*0f56*/ 	.short	(.L_703 - .L_702)
	.align		4
.L_702:
        /*0f58*/ 	.word	index@(_ZN4vllm25paged_attention_v1_kernelIfhLi64ELi8ELi128ELNS_18Fp8KVCacheDataTypeE1ELb1EEEvPT_PKS2_PKT0_S8_ifPKiSA_iPKfiiiSC_SC_iiiii)
        /*0f5c*/ 	.word	0x00000000


	//----- nvinfo : EIATTR_REGCOUNT
	.align		4
.L_703:
        /*0f60*/ 	.byte	0x04, 0x2f
        /*0f62*/ 	.short	(.L_705 - .L_704)
	.align		4
.L_704:
        /*0f64*/ 	.word	index@(_ZN4vllm25paged_attention_v1_kernelIfhLi80ELi8ELi128ELNS_18Fp8KVCacheDataTypeE1ELb1EEEvPT_PKS2_PKT0_S8_ifPKiSA_iPKfiiiSC_SC_iiiii)
        /*0f68*/ 	.word	0x00000020


	//----- nvinfo : EIATTR_FRAME_SIZE
	.align		4
.L_705:
        /*0f6c*/ 	.byte	0x04, 0x11
        /*0f6e*/ 	.short	(.L_707 - .L_706)
	.align		4
.L_706:
        /*0f70*/ 	.word	index@(_ZN4vllm25paged_attention_v1_kernelIfhLi80ELi8ELi128ELNS_18Fp8KVCacheDataTypeE1ELb1EEEvPT_PKS2_PKT0_S8_ifPKiSA_iPKfiiiSC_SC_iiiii)
        /*0f74*/ 	.word	0x00000000


	//----- nvinfo : EIATTR_REGCOUNT
	.align		4
.L_707:
        /*0f78*/ 	.byte	0x04, 0x2f
        /*0f7a*/ 	.short	(.L_709 - .L_708)
	.align		4
.L_708:
        /*0f7c*/ 	.word	index@(_ZN4vllm25paged_attention_v1_kernelIfhLi96ELi8ELi128ELNS_18Fp8KVCacheDataTypeE1ELb1EEEvPT_PKS2_PKT0_S8_ifPKiSA_iPKfiiiSC_SC_iiiii)
        /*0f80*/ 	.word	0x00000020


	//----- nvinfo : EIATTR_FRAME_SIZE
	.align		4
.L_709:
        /*0f84*/ 	.byte	0x04, 0x11
        /*0f86*/ 	.short	(.L_711 - .L_710)
	.align		4
.L_710:
        /*0f88*/ 	.word	index@(_ZN4vllm25paged_attention_v1_kernelIfhLi96ELi8ELi128ELNS_18Fp8KVCacheDataTypeE1ELb1EEEvPT_PKS2_PKT0_S8_ifPKiSA_iPKfiiiSC_SC_iiiii)
        /*0f8c*/ 	.word	0x00000000


	//----- nvinfo : EIATTR_REGCOUNT
	.align		4
.L_711:
        /*0f90*/ 	.byte	0x04, 0x2f
        /*0f92*/ 	.short	(.L_713 - .L_712)
	.align		4
.L_712:
        /*0f94*/ 	.word	index@(_ZN4vllm25paged_attention_v1_kernelIfhLi112ELi8ELi128ELNS_18Fp8KVCacheDataTypeE1ELb1EEEvPT_PKS2_PKT0_S8_ifPKiSA_iPKfiiiSC_SC_iiiii)
        /*0f98*/ 	.word	0x00000020


	//----- nvinfo : EIATTR_FRAME_SIZE
	.align		4
.L_713:
        /*0f9c*/ 	.byte	0x04, 0x11
        /*0f9e*/ 	.short	(.L_715 - .L_714)
	.align		4
.L_714:
        /*0fa0*/ 	.word	index@(_ZN4vllm25paged_attention_v1_kernelIfhLi112ELi8ELi128ELNS_18Fp8KVCacheDataTypeE1ELb1EEEvPT_PKS2_PKT0_S8_ifPKiSA_iPKfiiiSC_SC_iiiii)
        /*0fa4*/ 	.word	0x00000000


	//----- nvinfo : EIATTR_REGCOUNT
	.align		4
.L_715:
        /*0fa8*/ 	.byte	0x04, 0x2f
        /*0faa*/ 	.short	(.L_717 - .L_716)
	.align		4
.L_716:
        /*0fac*/ 	.word	index@(_ZN4vllm25paged_attention_v1_kernelIfhLi120ELi8ELi128ELNS_18Fp8KVCacheDataTypeE1ELb1EEEvPT_PKS2_PKT0_S8_ifPKiSA_iPKfiiiSC_SC_iiiii)
        /*0fb0*/ 	.word	0x00000020


	//----- nvinfo : EIATTR_FRAME_SIZE
	.align		4
.L_717:
        /*0fb4*/ 	.byte	0x04, 0x11
        /*0fb6*/ 	.short	(.L_719 - .L_718)
	.align		4
.L_718:
        /*0fb8*/ 	.word	index@(_ZN4vllm25paged_attention_v1_kernelIfhLi120ELi8ELi128ELNS_18Fp8KVCacheDataTypeE1ELb1EEEvPT_PKS2_PKT0_S8_ifPKiSA_iPKfiiiSC_SC_iiiii)
        /*0fbc*/ 	.word	0x00000000


	//----- nvinfo : EIATTR_REGCOUNT
	.align		4
.L_719:
        /*0fc0*/ 	.byte	0x04, 0x2f
        /*0fc2*/ 	.short	(.L_721 - .L_720)
	.align		4
.L_720:
        /*0fc4*/ 	.word	index@(_ZN4vllm25paged_attention_v1_kernelIfhLi128ELi8ELi128ELNS_18Fp8KVCacheDataTypeE1ELb1EEEvPT_PKS2_PKT0_S8_ifPKiSA_iPKfiiiSC_SC_iiiii)
        /*0fc8*/ 	.word	0x00000020


	//----- nvinfo : EIATTR_FRAME_SIZE
	.align		4
.L_721:
        /*0fcc*/ 	.byte	0x04, 0x11
        /*0fce*/ 	.short	(.L_723 - .L_722)
	.align		4
.L_722:
        /*0fd0*/ 	.word	index@(_ZN4vllm25paged_attention_v1_kernelIfhLi128ELi8ELi128ELNS_18Fp8KVCacheDataTypeE1ELb1EEEvPT_PKS2_PKT0_S8_ifPKiSA_iPKfiiiSC_SC_iiiii)
        /*0fd4*/ 	.word	0x00000000


	//----- nvinfo : EIATTR_REGCOUNT
	.align		4
.L_723:
        /*0fd8*/ 	.byte	0x04, 0x2f
        /*0fda*/ 	.short	(.L_725 - .L_724)
	.align		4
.L_724:
        /*0fdc*/ 	.word	index@(_ZN4vllm25paged_attention_v1_kernelIfhLi192ELi8ELi128ELNS_18Fp8KVCacheDataTypeE1ELb1EEEvPT_PKS2_PKT0_S8_ifPKiSA_iPKfiiiSC_SC_iiiii)
        /*0fe0*/ 	.word	0x00000020


	//----- nvinfo : EIATTR_FRAME_SIZE
	.align		4
.L_725:
        /*0fe4*/ 	.byte	0x04, 0x11
        /*0fe6*/ 	.short	(.L_727 - .L_726)
	.align		4
.L_726:
        /*0fe8*/ 	.word	index@(_ZN4vllm25paged_attention_v1_kernelIfhLi192ELi8ELi128ELNS_18Fp8KVCacheDataTypeE1ELb1EEEvPT_PKS2_PKT0_S8_ifPKiSA_iPKfiiiSC_SC_iiiii)
        /*0fec*/ 	.word	0x00000000


	//----- nvinfo : EIATTR_REGCOUNT
	.align		4
.L_727:
        /*0ff0*/ 	.byte	0x04, 0x2f
        /*0ff2*/ 	.short	(.L_729 - .L_728)
	.align		4
.L_728:
        /*0ff4*/ 	.word	index@(_ZN4vllm25paged_attention_v1_kernelIfhLi256ELi8ELi128ELNS_18Fp8KVCacheDataTypeE1ELb1EEEvPT_PKS2_PKT0_S8_ifPKiSA_iPKfiiiSC_SC_iiiii)
        /*0ff8*/ 	.word	0x00000020


	//----- nvinfo : EIATTR_FRAME_SIZE
	.align		4
.L_729:
        /*0ffc*/ 	.byte	0x04, 0x11
        /*0ffe*/ 	.short	(.L_731 - .L_730)
	.align		4
.L_730:
        /*1000*/ 	.word	index@(_ZN4vllm25paged_attention_v1_kernelIfhLi256ELi8ELi128ELNS_18Fp8KVCacheDataTypeE1ELb1EEEvPT_PKS2_PKT0_S8_ifPKiSA_iPKfiiiSC_SC_iiiii)
        /*1004*/ 	.word	0x00000000


	//----- nvinfo : EIATTR_REGCOUNT
	.align		4
.L_731:
        /*1008*/ 	.byte	0x04, 0x2f
        /*100a*/ 	.short	(.L_733 - .L_732)
	.align		4
.L_732:
        /*100c*/ 	.word	index@(_ZN4vllm25paged_attention_v1_kernelIfhLi32ELi8ELi128ELNS_18Fp8KVCacheDataTypeE1ELb0EEEvPT_PKS2_PKT0_S8_ifPKiSA_iPKfiiiSC_SC_iiiii)
        /*1010*/ 	.word	0x00000020


	//----- nvinfo : EIATTR_FRAME_SIZE
	.align		4
.L_733:
        /*1014*/ 	.byte	0x04, 0x11
        /*1016*/ 	.short	(.L_735 - .L_734)
	.align		4
.L_734:
        /*1018*/ 	.word	index@(_ZN4vllm25paged_attention_v1_kernelIfhLi32ELi8ELi128ELNS_18Fp8KVCacheDataTypeE1ELb0EEEvPT_PKS2_PKT0_S8_ifPKiSA_iPKfiiiSC_SC_iiiii)
        /*101c*/ 	.word	0x00000000


	//----- nvinfo : EIATTR_REGCOUNT
	.align		4
.L_735:
        /*1020*/ 	.byte	0x04, 0x2f
        /*1022*/ 	.short	(.L_737 - .L_736)
	.align		4
.L_736:
        /*1024*/ 	.word	index@(_ZN4vllm25paged_attention_v1_kernelIfhLi64ELi8ELi128ELNS_18Fp8KVCacheDataTypeE1ELb0EEEvPT_PKS2_PKT0_S8_ifPKiSA_iPKfiiiSC_SC_iiiii)
        /*1028*/ 	.word	0x00000020


	//----- nvinfo : EIATTR_FRAME_SIZE
	.align		4
.L_737:
        /*102c*/ 	.byte	0x04, 0x11
        /*102e*/ 	.short	(.L_739 - .L_738)
	.align		4
.L_738:
        /*1030*/ 	.word	index@(_ZN4vllm25paged_attention_v1_kernelIfhLi64ELi8ELi128ELNS_18Fp8KVCacheDataTypeE1ELb0EEEvPT_PKS2_PKT0_S8_ifPKiSA_iPKfiiiSC_SC_iiiii)
        /*1034*/ 	.word	0x00000000


	//----- nvinfo : EIATTR_REGCOUNT
	.align		4
.L_739:
        /*1038*/ 	.byte	0x04, 0x2f
        /*103a*/ 	.short	(.L_741 - .L_740)
	.align		4
.L_740:
        /*103c*/ 	.word	index@(_ZN4vllm25paged_attention_v1_kernelIfhLi80ELi8ELi128ELNS_18Fp8KVCacheDataTypeE1ELb0EEEvPT_PKS2_PKT0_S8_ifPKiSA_iPKfiiiSC_SC_iiiii)
        /*1040*/ 	.word	0x00000020


	//----- nvinfo : EIATTR_FRAME_SIZE
	.align		4
.L_741:
        /*1044*/ 	.byte	0x04, 0x11
        /*1046*/ 	.short	(.L_743 - .L_742)
	.align		4
.L_742:
        /*1048*/ 	.word	index@(_ZN4vllm25paged_attention_v1_kernelIfhLi80ELi8ELi128ELNS_18Fp8KVCacheDataTypeE1ELb0EEEvPT_PKS2_PKT0_S8_ifPKiSA_iPKfiiiSC_SC_iiiii)
        /*104c*/ 	.word	0x00000000


	//----- nvinfo : EIATTR_REGCOUNT
	.align		4
.L_743:
        /*1050*/ 	.byte	0x04, 0x2f
        /*1052*/ 	.short	(.L_745 - .L_744)
	.align		4
.L_744:
        /*1054*/ 	.word	index@(_ZN4vllm25paged_attention_v1_kernelIfhLi96ELi8ELi128ELNS_18Fp8KVCacheDataTypeE1ELb0EEEvPT_PKS2_PKT0_S8_ifPKiSA_iPKfiiiSC_SC_iiiii)
        /*1058*/ 	.word	0x00000020


	//----- nvinfo : EIATTR_FRAME_SIZE
	.align		4
.L_745:
        /*105c*/ 	.byte	0x04, 0x11
        /*105e*/ 	.short	(.L_747 - .L_746)
	.align		4
.L_746:
        /*1060*/ 	.word	index@(_ZN4vllm25paged_attention_v1_kernelIfhLi96ELi8ELi128ELNS_18Fp8KVCacheDataTypeE1ELb0EEEvPT_PKS2_PKT0_S8_ifPKiSA_iPKfiiiSC_SC_iiiii)
        /*1064*/ 	.word	0x00000000


	//----- nvinfo : EIATTR_REGCOUNT
	.align		4
.L_747:
        /*1068*/ 	.byte	0x04, 0x2f
        /*106a*/ 	.short	(.L_749 - .L_748)
	.align		4
.L_748:
        /*106c*/ 	.word	index@(_ZN4vllm25paged_attention_v1_kernelIfhLi112ELi8ELi128ELNS_18Fp8KVCacheDataTypeE1ELb0EEEvPT_PKS2_PKT0_S8_ifPKiSA_iPKfiiiSC_SC_iiiii)
        /*1070*/ 	.word	0x00000020


	//----- nvinfo : EIATTR_FRAME_SIZE
	.align		4
.L_749:
        /*1074*/ 	.byte	0x04, 0x11
        /*1076*/ 	.short	(.L_751 - .L_750)
	.align		4
.L_750:
        /*1078*/ 	.word	index@(_ZN4vllm25paged_attention_v1_kernelIfhLi112ELi8ELi128ELNS_18Fp8KVCacheDataTypeE1ELb0EEEvPT_PKS2_PKT0_S8_ifPKiSA_iPKfiiiSC_SC_iiiii)
        /*107c*/ 	.word	0x00000000


	//----- nvinfo : EIATTR_REGCOUNT
	.align		4
.L_751:
        /*1080*/ 	.byte	0x04, 0x2f
        /*1082*/ 	.short	(.L_753 - .L_752)
	.align		4
.L_752:
        /*1084*/ 	.word	index@(_ZN4vllm25paged_attention_v1_kernelIfhLi120ELi8ELi128ELNS_18Fp8KVCacheDataTypeE1ELb0EEEvPT_PKS2_PKT0_S8_ifPKiSA_iPKfiiiSC_SC_iiiii)
        /*1088*/ 	.word	0x00000020


	//----- nvinfo : EIATTR_FRAME_SIZE
	.align		4
.L_753:
        /*108c*/ 	.byte	0x04, 0x11
        /*108e*/ 	.short	(.L_755 - .L_754)
	.align		4
.L_754:
        /*1090*/ 	.word	index@(_ZN4vllm25paged_attention_v1_kernelIfhLi120ELi8ELi128ELNS_18Fp8KVCacheDataTypeE1ELb0EEEvPT_PKS2_PKT0_S8_ifPKiSA_iPKfiiiSC_SC_iiiii)
        /*1094*/ 	.word	0x00000000


	//----- nvinfo : EIATTR_REGCOUNT
	.align		4
.L_755:
        /*1098*/ 	.byte	0x04, 0x2f
        /*109a*/ 	.short	(.L_757 - .L_756)
	.align		4
.L_756:
        /*109c*/ 	.word	index@(_ZN4vllm25paged_attention_v1_kernelIfhLi128ELi8ELi128ELNS_18Fp8KVCacheDataTypeE1ELb0EEEvPT_PKS2_PKT0_S8_ifPKiSA_iPKfiiiSC_SC_iiiii)
        /*10a0*/ 	.word	0x00000020


	//----- nvinfo : EIATTR_FRAME_SIZE
	.align		4
.L_757:
        /*10a4*/ 	.byte	0x04, 0x11
        /*10a6*/ 	.short	(.L_759 - .L_758)
	.align		4
.L_758:
        /*10a8*/ 	.word	index@(_ZN4vllm25paged_attention_v1_kernelIfhLi128ELi8ELi128ELNS_18Fp8KVCacheDataTypeE1ELb0EEEvPT_PKS2_PKT0_S8_ifPKiSA_iPKfiiiSC_SC_iiiii)
        /*10ac*/ 	.word	0x00000000


	//----- nvinfo : EIATTR_REGCOUNT
	.align		4
.L_759:
        /*10b0*/ 	.byte	0x04, 0x2f
        /*10b2*/ 	.short	(.L_761 - .L_760)
	.align		4
.L_760:
        /*10b4*/ 	.word	index@(_ZN4vllm25paged_attention_v1_kernelIfhLi192ELi8ELi128ELNS_18Fp8KVCacheDataTypeE1ELb0EEEvPT_PKS2_PKT0_S8_ifPKiSA_iPKfiiiSC_SC_iiiii)
        /*10b8*/ 	.word	0x00000020


	//----- nvinfo : EIATTR_FRAME_SIZE
	.align		4
.L_761:
        /*10bc*/ 	.byte	0x04, 0x11
        /*10be*/ 	.short	(.L_763 - .L_762)
	.align		4
.L_762:
        /*10c0*/ 	.word	index@(_ZN4vllm25paged_attention_v1_kernelIfhLi192ELi8ELi128ELNS_18Fp8KVCacheDataTypeE1ELb0EEEvPT_PKS2_PKT0_S8_ifPKiSA_iPKfiiiSC_SC_iiiii)
        /*10c4*/ 	.word	0x00000000


	//----- nvinfo : EIATTR_REGCOUNT
	.align		4
.L_763:
        /*10c8*/ 	.byte	0x04, 0x2f
        /*10ca*/ 	.short	(.L_765 - .L_764)
	.align		4
.L_764:
        /*10cc*/ 	.word	index@(_ZN4vllm25paged_attention_v1_kernelIfhLi256ELi8ELi128ELNS_18Fp8KVCacheDataTypeE1ELb0EEEvPT_PKS2_PKT0_S8_ifPKiSA_iPKfiiiSC_SC_iiiii)
        /*10d0*/ 	.word	0x00000020


	//----- nvinfo : EIATTR_FRAME_SIZE
	.align		4
.L_765:
        /*10d4*/ 	.byte	0x04, 0x11
        /*10d6*/ 	.short	(.L_767 - .L_766)
	.align		4
.L_766:
        /*10d8*/ 	.word	index@(_ZN4vllm25paged_attention_v1_kernelIfhLi256ELi8ELi128ELNS_18Fp8KVCacheDataTypeE1ELb0EEEvPT_PKS2_PKT0_S8_ifPKiSA_iPKfiiiSC_SC_iiiii)
        /*10dc*/ 	.word	0x00000000


	//----- nvinfo : EIATTR_REGCOUNT
	.align		4
.L_767:
        /*10e0*/ 	.byte	0x04, 0x2f
        /*10e2*/ 	.short	(.L_769 - .L_768)
	.align		4
.L_768:
        /*10e4*/ 	.word	index@(_ZN4vllm25paged_attention_v1_kernelIfhLi32ELi16ELi128ELNS_18Fp8KVCacheDataTypeE1ELb1EEEvPT_PKS2_PKT0_S8_ifPKiSA_iPKfiiiSC_SC_iiiii)
        /*10e8*/ 	.word	0x00000020


	//----- nvinfo : EIATTR_FRAME_SIZE
	.align		4
.L_769:
        /*10ec*/ 	.byte	0x04, 0x11
        /*10ee*/ 	.short	(.L_771 - .L_770)
	.align		4
.L_770:
        /*10f0*/ 	.word	index@(_ZN4vllm25paged_attention_v1_kernelIfhLi32ELi16ELi128ELNS_18Fp8KVCacheDataTypeE1ELb1EEEvPT_PKS2_PKT0_S8_ifPKiSA_iPKfiiiSC_SC_iiiii)
        /*10f4*/ 	.word	0x00000000


	//----- nvinfo : EIATTR_REGCOUNT
	.align		4
.L_771:
        /*10f8*/ 	.byte	0x04, 0x2f
        /*10fa*/ 	.short	(.L_773 - .L_772)
	.align		4
.L_772:
        /*10fc*/ 	.word	index@(_ZN4vllm25paged_attention_v1_kernelIfhLi64ELi16ELi128ELNS_18Fp8KVCacheDataTypeE1ELb1EEEvPT_PKS2_PKT0_S8_ifPKiSA_iPKfiiiSC_SC_iiiii)
        /*1100*/ 	.word	0x00000020


	//----- nvinfo : EIATTR_FRAME_SIZE
	.align		4
.L_773:
        /*1104*/ 	.byte	0x04, 0x11
        /*1106*/ 	.short	(.L_775 - .L_774)
	.align		4
.L_774:
        /*1108*/ 	.word	index@(_ZN4vllm25paged_attention_v1_kernelIfhLi64ELi16ELi128ELNS_18Fp8KVCacheDataTypeE1ELb1EEEvPT_PKS2_PKT0_S8_ifPKiSA_iPKfiiiSC_SC_iiiii)
        /*110c*/ 	.word	0x00000000


	//----- nvinfo : EIATTR_REGCOUNT
	.align		4
.L_775:
        /*1110*/ 	.byte	0x04, 0x2f
        /*1112*/ 	.short	(.L_777 - .L_776)
	.align		4
.L_776:
        /*1114*/ 	.word	index@(_ZN4vllm25paged_attention_v1_kernelIfhLi80ELi16ELi128ELNS_18Fp8KVCacheDataTypeE1ELb1EEEvPT_PKS2_PKT0_S8_ifPKiSA_iPKfiiiSC_SC_iiiii)
        /*1118*/ 	.word	0x00000020


	//----- nvinfo : EIATTR_FRAME_SIZE
	.align		4
.L_777:
        /*111c*/ 	.byte	0x04, 0x11
        /*111e*/ 	.short	(.L_779 - .L_778)
	.align		4
.L_778:
        /*1120*/ 	.word	index@(_ZN4vllm25paged_attention_v1_kernelIfhLi80ELi16ELi128ELNS_18Fp8KVCacheDataTypeE1ELb1EEEvPT_PKS2_PKT0_S8_ifPKiSA_iPKfiiiSC_SC_iiiii)
        /*1124*/ 	.word	0x00000000


	//----- nvinfo : EIATTR_REGCOUNT
	.align		4
.L_779:
        /*1128*/ 	.byte	0x04, 0x2f
        /*112a*/ 	.short	(.L_781 - .L_780)
	.align		4
.L_780:
        /*112c*/ 	.word	index@(_ZN4vllm25paged_attention_v1_kernelIfhLi96ELi16ELi128ELNS_18Fp8KVCacheDataTypeE1ELb1EEEvPT_PKS2_PKT0_S8_ifPKiSA_iPKfiiiSC_SC_iiiii)
        /*1130*/ 	.word	0x00000028


	//----- nvinfo : EIATTR_FRAME_SIZE
	.align		4
.L_781:
        /*1134*/ 	.byte	0x04, 0x11
        /*1136*/ 	.short	(.L_783 - .L_782)
	.align		4
.L_782:
        /*1138*/ 	.word	index@(_ZN4vllm25paged_attention_v1_kernelIfhLi96ELi16ELi128ELNS_18Fp8KVCacheDataTypeE1ELb1EEEvPT_PKS2_PKT0_S8_ifPKiSA_iPKfiiiSC_SC_iiiii)
        /*113c*/ 	.word	0x00000000


	//----- nvinfo : EIATTR_REGCOUNT
	.align		4
.L_783:
        /*1140*/ 	.byte	0x04, 0x2f
        /*1142*/ 	.short	(.L_785 - .L_784)
	.align		4
.L_784:
        /*1144*/ 	.word	index@(_ZN4vllm25paged_attention_v1_kernelIfhLi112ELi16ELi128ELNS_18Fp8KVCacheDataTypeE1ELb1EEEvPT_PKS2_PKT0_S8_ifPKiSA_iPKfiiiSC_SC_iiiii)
        /*1148*/ 	.word	0x00000020


	//----- nvinfo : EIATTR_FRAME_SIZE
	.align		4
.L_785:
        /*114c*/ 	.byte	0x04, 0x11
        /*114e*/ 	.short	(.L_787 - .L_786)
	.align		4
.L_786:
        /*1150*/ 	.word	index@(_ZN4vllm25paged_attention_v1_kernelIfhLi112ELi16ELi128ELNS_18Fp8KVCacheDataTypeE1ELb1EEEvPT_PKS2_PKT0_S8_ifPKiSA_iPKfiiiSC_SC_iiiii)
        /*1154*/ 	.word	0x00000000


	//----- nvinfo : EIATTR_REGCOUNT
	.align		4
.L_787:
        /*1158*/ 	.byte	0x04, 0x2f
        /*115a*/ 	.short	(.L_789 - .L_788)
	.align		4
.L_788:
        /*115c*/ 	.word	index@(_ZN4vllm25paged_attention_v1_kernelIfhLi120ELi16ELi128ELNS_18Fp8KVCacheDataTypeE1ELb1EEEvPT_PKS2_PKT0_S8_ifPKiSA_iPKfiiiSC_SC_iiiii)
        /*1160*/ 	.word	0x00000020


	//----- nvinfo : EIATTR_FRAME_SIZE
	.align		4
.L_789:
        /*1164*/ 	.byte	0x04, 0x11
        /*1166*/ 	.short	(.L_791 - .L_790)
	.align		4
.L_790:
        /*1168*/ 	.word	index@(_ZN4vllm25paged_attention_v1_kernelIfhLi120ELi16ELi128ELNS_18Fp8KVCacheDataTypeE1ELb1EEEvPT_PKS2_PKT0_S8_ifPKiSA_iPKfiiiSC_SC_iiiii)
        /*116c*/ 	.word	0x00000000


	//----- nvinfo : EIATTR_REGCOUNT
	.align		4
.L_791:
        /*1170*/ 	.byte	0x04, 0x2f
        /*1172*/ 	.short	(.L_793 - .L_792)
	.align		4
.L_792:
        /*1174*/ 	.word	index@(_ZN4vllm25paged_attention_v1_kernelIfhLi128ELi16ELi128ELNS_18Fp8KVCacheDataTypeE1ELb1EEEvPT_PKS2_PKT0_S8_ifPKiSA_iPKfiiiSC_SC_iiiii)
        /*1178*/ 	.word	0x00000028


	//----- nvinfo : EIATTR_FRAME_SIZE
	.align		4
.L_793:
        /*117c*/ 	.byte	0x04, 0x11
        /*117e*/ 	.short	(.L_795 - .L_794)
	.align		4
.L_794:
        /*1180*/ 	.word	index@(_ZN4vllm25paged_attention_v1_kernelIfhLi128ELi16ELi128ELNS_18Fp8KVCacheDataTypeE1ELb1EEEvPT_PKS2_PKT0_S8_ifPKiSA_iPKfiiiSC_SC_iiiii)
        /*1184*/ 	.word	0x00000000


	//----- nvinfo : EIATTR_REGCOUNT
	.align		4
.L_795:
        /*1188*/ 	.byte	0x04, 0x2f
        /*118a*/ 	.short	(.L_797 - .L_796)
	.align		4
.L_796:
        /*118c*/ 	.word	index@(_ZN4vllm25paged_attention_v1_kernelIfhLi192ELi16ELi128ELNS_18Fp8KVCacheDataTypeE1ELb1EEEvPT_PKS2_PKT0_S8_ifPKiSA_iPKfiiiSC_SC_iiiii)
        /*1190*/ 	.word	0x00000028


	//----- nvinfo : EIATTR_FRAME_SIZE
	.align		4
.L_797:
        /*1194*/ 	.byte	0x04, 0x11
        /*1196*/ 	.short	(.L_799 - .L_798)
	.align		4
.L_798:
        /*1198*/ 	.word	index@(_ZN4vllm25paged_attention_v1_kernelIfhLi192ELi16ELi128ELNS_18Fp8KVCacheDataTypeE1ELb1EEEvPT_PKS2_PKT0_S8_ifPKiSA_iPKfiiiSC_SC_iiiii)
        /*119c*/ 	.word	0x00000000


	//----- nvinfo : EIATTR_REGCOUNT
	.align		4
.L_799:
        /*11a0*/ 	.byte	0x04, 0x2f
        /*11a2*/ 	.short	(.L_801 - .L_800)
	.align		4
.L_800:
        /*11a4*/ 	.word	index@(_ZN4vllm25paged_attention_v1_kernelIfhLi256ELi16ELi128ELNS_18Fp8KVCacheDataTypeE1ELb1EEEvPT_PKS2_PKT0_S8_ifPKiSA_iPKfiiiSC_SC_iiiii)
        /*11a8*/ 	.word	0x00000038


	//----- nvinfo : EIATTR_FRAME_SIZE
	.align		4
.L_801:
        /*11ac*/ 	.byte	0x04, 0x11
        /*11ae*/ 	.short	(.L_803 - .L_802)
	.align		4
.L_802:
        /*11b0*/ 	.word	index@(_ZN4vllm25paged_attention_v1_kernelIfhLi256ELi16ELi128ELNS_18Fp8KVCacheDataTypeE1ELb1EEEvPT_PKS2_PKT0_S8_ifPKiSA_iPKfiiiSC_SC_iiiii)
        /*11b4*/ 	.word	0x00000000


	//----- nvinfo : EIATTR_REGCOUNT
	.align		4
.L_803:
        /*11b8*/ 	.byte	0x04, 0x2f
        /*11ba*/ 	.short	(.L_805 - .L_804)
	.align		4
.L_804:
        /*11bc*/ 	.word	index@(_ZN4vllm25paged_attention_v1_kernelIfhLi32ELi16ELi128ELNS_18Fp8KVCacheDataTypeE1ELb0EEEvPT_PKS2_PKT0_S8_ifPKiSA_iPKfiiiSC_SC_iiiii)
        /*11c0*/ 	.word	0x00000020


	//----- nvinfo : EIATTR_FRAME_SIZE
	.align		4
.L_805:
        /*11c4*/ 	.byte	0x04, 0x11
        /*11c6*/ 	.short	(.L_807 - .L_806)
	.align		4
.L_806:
        /*11c8*/ 	.word	index@(_ZN4vllm25paged_attention_v1_kernelIfhLi32ELi16ELi128ELNS_18Fp8KVCacheDataTypeE1ELb0EEEvPT_PKS2_PKT0_S8_ifPKiSA_iPKfiiiSC_SC_iiiii)
        /*11cc*/ 	.word	0x00000000


	//----- nvinfo : EIATTR_REGCOUNT
	.align		4
.L_807:
        /*11d0*/ 	.byte	0x04, 0x2f
        /*11d2*/ 	.short	(.L_809 - .L_808)
	.align		4
.L_808:
        /*11d4*/ 	.word	index@(_ZN4vllm25paged_attention_v1_kernelIfhLi64ELi16ELi128ELNS_18Fp8KVCacheDataTypeE1ELb0EEEvPT_PKS2_PKT0_S8_ifPKiSA_iPKfiiiSC_SC_iiiii)
        /*11d8*/ 	.word	0x00000020


	//----- nvinfo : EIATTR_FRAME_SIZE
	.align		4
.L_809:
        /*11dc*/ 	.byte	0x04, 0x11
        /*11de*/ 	.short	(.L_811 - .L_810)
	.align		4
.L_810:
        /*11e0*/ 	.word	index@(_ZN4vllm25paged_attention_v1_kernelIfhLi64ELi16ELi128ELNS_18Fp8KVCacheDataTypeE1ELb0EEEvPT_PKS2_PKT0_S8_ifPKiSA_iPKfiiiSC_SC_iiiii)
        /*11e4*/ 	.word	0x00000000


	//----- nvinfo : EIATTR_REGCOUNT
	.align		4
.L_811:
        /*11e8*/ 	.byte	0x04, 0x2f
        /*11ea*/ 	.short	(.L_813 - .L_812)
	.align		4
.L_812:
        /*11ec*/ 	.word	index@(_ZN4vllm25paged_attention_v1_kernelIfhLi80ELi16ELi128ELNS_18Fp8KVCacheDataTypeE1ELb0EEEvPT_PKS2_PKT0_S8_ifPKiSA_iPKfiiiSC_SC_iiiii)
        /*11f0*/ 	.word	0x00000020


	//----- nvinfo : EIATTR_FRAME_SIZE
	.align		4
.L_813:
        /*11f4*/ 	.byte	0x04, 0x11
        /*11f6*/ 	.short	(.L_815 - .L_814)
	.align		4
.L_814:
        /*11f8*/ 	.word	index@(_ZN4vllm25paged_attention_v1_kernelIfhLi80ELi16ELi128ELNS_18Fp8KVCacheDataTypeE1ELb0EEEvPT_PKS2_PKT0_S8_ifPKiSA_iPKfiiiSC_SC_iiiii)
        /*11fc*/ 	.word	0x00000000


	//----- nvinfo : EIATTR_REGCOUNT
	.align		4
.L_815:
        /*1200*/ 	.byte	0x04, 0x2f
        /*1202*/ 	.short	(.L_817 - .L_816)
	.align		4
.L_816:
        /*1204*/ 	.word	index@(_ZN4vllm25paged_attention_v1_kernelIfhLi96ELi16ELi128ELNS_18Fp8KVCacheDataTypeE1ELb0EEEvPT_PKS2_PKT0_S8_ifPKiSA_iPKfiiiSC_SC_iiiii)
        /*1208*/ 	.word	0x00000020


	//----- nvinfo : EIATTR_FRAME_SIZE
	.align		4
.L_817:
        /*120c*/ 	.byte	0x04, 0x11
        /*120e*/ 	.short	(.L_819 - .L_818)
	.align		4
.L_818:
        /*1210*/ 	.word	index@(_ZN4vllm25paged_attention_v1_kernelIfhLi96ELi16ELi128ELNS_18Fp8KVCacheDataTypeE1ELb0EEEvPT_PKS2_PKT0_S8_ifPKiSA_iPKfiiiSC_SC_iiiii)
        /*1214*/ 	.word	0x00000000


	//----- nvinfo : EIATTR_REGCOUNT
	.align		4
.L_819:
        /*1218*/ 	.byte	0x04, 0x2f
        /*121a*/ 	.short	(.L_821 - .L_820)
	.align		4
.L_820:
        /*121c*/ 	.word	index@(_ZN4vllm25paged_attention_v1_kernelIfhLi112ELi16ELi128ELNS_18Fp8KVCacheDataTypeE1ELb0EEEvPT_PKS2_PKT0_S8_ifPKiSA_iPKfiiiSC_SC_iiiii)
        /*1220*/ 	.word	0x00000020


	//----- nvinfo : EIATTR_FRAME_SIZE
	.align		4
.L_821:
        /*1224*/ 	.byte	0x04, 0x11
        /*1226*/ 	.short	(.L_823 - .L_822)
	.align		4
.L_822:
        /*1228*/ 	.word	index@(_ZN4vllm25paged_attention_v1_kernelIfhLi112ELi16ELi128ELNS_18Fp8KVCacheDataTypeE1ELb0EEEvPT_PKS2_PKT0_S8_ifPKiSA_iPKfiiiSC_SC_iiiii)
        /*122c*/ 	.word	0x00000000


	//----- nvinfo : EIATTR_REGCOUNT
	.align		4
.L_823:
        /*1230*/ 	.byte	0x04, 0x2f
        /*1232*/ 	.short	(.L_825 - .L_824)
	.align		4
.L_824:
        /*1234*/ 	.word	index@(_ZN4vllm25paged_attention_v1_kernelIfhLi120ELi16ELi128ELNS_18Fp8KVCacheDataTypeE1ELb0EEEvPT_PKS2_PKT0_S8_ifPKiSA_iPKfiiiSC_SC_iiiii)
        /*1238*/ 	.word	0x00000020


	//----- nvinfo : EIATTR_FRAME_SIZE
	.align		4
.L_825:
        /*123c*/ 	.byte	0x04, 0x11
        /*123e*/ 	.short	(.L_827 - .L_826)
	.align		4
.L_826:
        /*1240*/ 	.word	index@(_ZN4vllm25paged_attention_v1_kernelIfhLi120ELi16ELi128ELNS_18Fp8KVCacheDataTypeE1ELb0EEEvPT_PKS2_PKT0_S8_ifPKiSA_iPKfiiiSC_SC_iiiii)
        /*1244*/ 	.word	0x00000000


	//----- nvinfo : EIATTR_REGCOUNT
	.align		4
.L_827:
        /*1248*/ 	.byte	0x04, 0x2f
        /*124a*/ 	.short	(.L_829 - .L_828)
	.align		4
.L_828:
        /*124c*/ 	.word	index@(_ZN4vllm25paged_attention_v1_kernelIfhLi128ELi16ELi128ELNS_18Fp8KVCacheDataTypeE1ELb0EEEvPT_PKS2_PKT0_S8_ifPKiSA_iPKfiiiSC_SC_iiiii)
        /*1250*/ 	.word	0x00000020


	//----- nvinfo : EIATTR_FRAME_SIZE
	.align		4
.L_829:
        /*1254*/ 	.byte	0x04, 0x11
        /*1256*/ 	.short	(.L_831 - .L_830)
	.align		4
.L_830:
        /*1258*/ 	.word	index@(_ZN4vllm25paged_attention_v1_kernelIfhLi128ELi16ELi128ELNS_18Fp8KVCacheDataTypeE1ELb0EEEvPT_PKS2_PKT0_S8_ifPKiSA_iPKfiiiSC_SC_iiiii)
        /*125c*/ 	.word	0x00000000


	//----- nvinfo : EIATTR_REGCOUNT
	.align		4
.L_831:
        /*1260*/ 	.byte	0x04, 0x2f
        /*1262*/ 	.short	(.L_833 - .L_832)
	.align		4
.L_832:
        /*1264*/ 	.word	index@(_ZN4vllm25paged_attention_v1_kernelIfhLi192ELi16ELi128ELNS_18Fp8KVCacheDataTypeE1ELb0EEEvPT_PKS2_PKT0_S8_ifPKiSA_iPKfiiiSC_SC_iiiii)
        /*1268*/ 	.word	0x00000028


	//----- nvinfo : EIATTR_FRAME_SIZE
	.align		4
.L_833:
        /*126c*/ 	.byte	0x04, 0x11
        /*126e*/ 	.short	(.L_835 - .L_834)
	.align		4
.L_834:
        /*1270*/ 	.word	index@(_ZN4vllm25paged_attention_v1_kernelIfhLi192ELi16ELi128ELNS_18Fp8KVCacheDataTypeE1ELb0EEEvPT_PKS2_PKT0_S8_ifPKiSA_iPKfiiiSC_SC_iiiii)
        /*1274*/ 	.word	0x00000000


	//----- nvinfo : EIATTR_REGCOUNT
	.align		4
.L_835:
        /*1278*/ 	.byte	0x04, 0x2f
        /*127a*/ 	.short	(.L_837 - .L_836)
	.align		4
.L_836:
        /*127c*/ 	.word	index@(_ZN4vllm25paged_attention_v1_kernelIfhLi256ELi16ELi128ELNS_18Fp8KVCacheDataTypeE1ELb0EEEvPT_PKS2_PKT0_S8_ifPKiSA_iPKfiiiSC_SC_iiiii)
        /*1280*/ 	.word	0x00000030


	//----- nvinfo : EIATTR_FRAME_SIZE
	.align		4
.L_837:
        /*1284*/ 	.byte	0x04, 0x11
        /*1286*/ 	.short	(.L_839 - .L_838)
	.align		4
.L_838:
        /*1288*/ 	.word	index@(_ZN4vllm25paged_attention_v1_kernelIfhLi256ELi16ELi128ELNS_18Fp8KVCacheDataTypeE1ELb0EEEvPT_PKS2_PKT0_S8_ifPKiSA_iPKfiiiSC_SC_iiiii)
        /*128c*/ 	.word	0x00000000


	//----- nvinfo : EIATTR_REGCOUNT
	.align		4
.L_839:
        /*1290*/ 	.byte	0x04, 0x2f
        /*1292*/ 	.short	(.L_841 - .L_840)
	.align		4
.L_840:
        /*1294*/ 	.word	index@(_ZN4vllm25paged_attention_v1_kernelIfhLi32ELi32ELi128ELNS_18Fp8KVCacheDataTypeE1ELb1EEEvPT_PKS2_PKT0_S8_ifPKiSA_iPKfiiiSC_SC_iiiii)
        /*1298*/ 	.word	0x00000020


	//----- nvinfo : EIATTR_FRAME_SIZE
	.align		4
.L_841:
        /*129c*/ 	.byte	0x04, 0x11
        /*129e*/ 	.short	(.L_843 - .L_842)
	.align		4
.L_842:
        /*12a0*/ 	.word	index@(_ZN4vllm25paged_attention_v1_kernelIfhLi32ELi32ELi128ELNS_18Fp8KVCacheDataTypeE1ELb1EEEvPT_PKS2_PKT0_S8_ifPKiSA_iPKfiiiSC_SC_iiiii)
        /*12a4*/ 	.word	0x00000000


	//----- nvinfo : EIATTR_REGCOUNT
	.align		4
.L_843:
        /*12a8*/ 	.byte	0x04, 0x2f
        /*12aa*/ 	.short	(.L_845 - .L_844)
	.align		4
.L_844:
        /*12ac*/ 	.word	index@(_ZN4vllm25paged_attention_v1_kernelIfhLi64ELi32ELi128ELNS_18Fp8KVCacheDataTypeE1ELb1EEEvPT_PKS2_PKT0_S8_ifPKiSA_iPKfiiiSC_SC_iiiii)
        /*12b0*/ 	.word	0x00000028


	//----- nvinfo : EIATTR_FRAME_SIZE
	.align		4
.L_845:
        /*12b4*/ 	.byte	0x04, 0x11
        /*12b6*/ 	.short	(.L_847 - .L_846)
	.align		4
.L_846:
        /*12b8*/ 	.word	index@(_ZN4vllm25paged_attention_v1_kernelIfhLi64ELi32ELi128ELNS_18Fp8KVCacheDataTypeE1ELb1EEEvPT_PKS2_PKT0_S8_ifPKiSA_iPKfiiiSC_SC_iiiii)
        /*12bc*/ 	.word	0x00000000


	//----- nvinfo : EIATTR_REGCOUNT
	.align		4
.L_847:
        /*12c0*/ 	.byte	0x04, 0x2f
        /*12c2*/ 	.short	(.L_849 - .L_848)
	.align		4
.L_848:
        /*12c4*/ 	.word	index@(_ZN4vllm25paged_attention_v1_kernelIfhLi80ELi32ELi128ELNS_18Fp8KVCacheDataTypeE1ELb1EEEvPT_PKS2_PKT0_S8_ifPKiSA_iPKfiiiSC_SC_iiiii)
        /*12c8*/ 	.word	0x00000028


	//----- nvinfo : EIATTR_FRAME_SIZE
	.align		4
.L_849:
        /*12cc*/ 	.byte	0x04, 0x11
        /*12ce*/ 	.short	(.L_851 - .L_850)
	.align		4
.L_850:
        /*12d0*/ 	.word	index@(_ZN4vllm25paged_attention_v1_kernelIfhLi80ELi32ELi128ELNS_18Fp8KVCacheDataTypeE1ELb1EEEvPT_PKS2_PKT0_S8_ifPKiSA_iPKfiiiSC_SC_iiiii)
        /*12d4*/ 	.word	0x00000000


	//----- nvinfo : EIATTR_REGCOUNT
	.align		4
.L_851:
        /*12d8*/ 	.byte	0x04, 0x2f
        /*12da*/ 	.short	(.L_853 - .L_852)
	.align		4
.L_852:
        /*12dc*/ 	.word	index@(_ZN4vllm25paged_attention_v1_kernelIfhLi96ELi32ELi128ELNS_18Fp8KVCacheDataTypeE1ELb1EEEvPT_PKS2_PKT0_S8_ifPKiSA_iPKfiiiSC_SC_iiiii)
        /*12e0*/ 	.word	0x0000002b


	//----- nvinfo : EIATTR_FRAME_SIZE
	.align		4
.L_853:
        /*12e4*/ 	.byte	0x04, 0x11
        /*12e6*/ 	.short	(.L_855 - .L_854)
	.align		4
.L_854:
        /*12e8*/ 	.word	index@(_ZN4vllm25paged_attention_v1_kernelIfhLi96ELi32ELi128ELNS_18Fp8KVCacheDataTypeE1ELb1EEEvPT_PKS2_PKT0_S8_ifPKiSA_iPKfiiiSC_SC_iiiii)
        /*12ec*/ 	.word	0x00000000


	//----- nvinfo : EIATTR_REGCOUNT
	.align		4
.L_855:
        /*12f0*/ 	.byte	0x04, 0x2f
        /*12f2*/ 	.short	(.L_857 - .L_856)
	.align		4
.L_856:
        /*12f4*/ 	.word	index@(_ZN4vllm25paged_attention_v1_kernelIfhLi112ELi32ELi128ELNS_18Fp8KVCacheDataTypeE1ELb1EEEvPT_PKS2_PKT0_S8_ifPKiSA_iPKfiiiSC_SC_iiiii)
        /*12f8*/ 	.word	0x00000030


	//----- nvinfo : EIATTR_FRAME_SIZE
	.align		4
.L_857:
        /*12fc*/ 	.byte	0x04, 0x11
        /*12fe*/ 	.short	(.L_859 - .L_858)
	.align		4
.L_858:
        /*1300*/ 	.word	index@(_ZN4vllm25paged_attention_v1_kernelIfhLi112ELi32ELi128ELNS_18Fp8KVCacheDataTypeE1ELb1EEEvPT_PKS2_PKT0_S8_ifPKiSA_iPKfiiiSC_SC_iiiii)
        /*1304*/ 	.word	0x00000000


	//----- nvinfo : EIATTR_REGCOUNT
	.align		4
.L_859:
        /*1308*/ 	.byte	0x04, 0x2f
        /*130a*/ 	.short	(.L_861 - .L_860)
	.align		4
.L_860:
        /*130c*/ 	.word	index@(_ZN4vllm25paged_attention_v1_kernelIfhLi120ELi32ELi128ELNS_18Fp8KVCacheDataTypeE1ELb1EEEvPT_PKS2_PKT0_S8_ifPKiSA_iPKfiiiSC_SC_iiiii)
        /*1310*/ 	.word	0x00000037


	//----- nvinfo : EIATTR_FRAME_SIZE
	.align		4
.L_861:
        /*1314*/ 	.byte	0x04, 0x11
        /*1316*/ 	.short	(.L_863 - .L_862)
	.align		4
.L_862:
        /*1318*/ 	.word	index@(_ZN4vllm25paged_attention_v1_kernelIfhLi120ELi32ELi128ELNS_18Fp8KVCacheDataTypeE1ELb1EEEvPT_PKS2_PKT0_S8_ifPKiSA_iPKfiiiSC_SC_iiiii)
        /*131c*/ 	.word	0x00000000


	//----- nvinfo : EIATTR_REGCOUNT
	.align		4
.L_863:
        /*1320*/ 	.byte	0x04, 0x2f
        /*1322*/ 	.short	(.L_865 - .L_864)
	.align		4
.L_864:
        /*1324*/ 	.word	index@(_ZN4vllm25paged_attention_v1_kernelIfhLi128ELi32ELi128ELNS_18Fp8KVCacheDataTypeE1ELb1EEEvPT_PKS2_PKT0_S8_ifPKiSA_iPKfiiiSC_SC_iiiii)
        /*1328*/ 	.word	0x00000037


	//----- nvinfo : EIATTR_FRAME_SIZE
	.align		4
.L_865:
        /*132c*/ 	.byte	0x04, 0x11
        /*132e*/ 	.short	(.L_867 - .L_866)
	.align		4
.L_866:
        /*1330*/ 	.word	index@(_ZN4vllm25paged_attention_v1_kernelIfhLi128ELi32ELi128ELNS_18Fp8KVCacheDataTypeE1ELb1EEEvPT_PKS2_PKT0_S8_ifPKiSA_iPKfiiiSC_SC_iiiii)
        /*1334*/ 	.word	0x00000000


	//----- nvinfo : EIATTR_REGCOUNT
	.align		4
.L_867:
        /*1338*/ 	.byte	0x04, 0x2f
        /*133a*/ 	.short	(.L_869 - .L_868)
	.align		4
.L_868:
        /*133c*/ 	.word	index@(_ZN4vllm25paged_attention_v1_kernelIfhLi192ELi32ELi128ELNS_18Fp8KVCacheDataTypeE1ELb1EEEvPT_PKS2_PKT0_S8_ifPKiSA_iPKfiiiSC_SC_iiiii)
        /*1340*/ 	.word	0x00000050


	//----- nvinfo : EIATTR_FRAME_SIZE
	.align		4
.L_869:
        /*1344*/ 	.byte	0x04, 0x11
        /*1346*/ 	.short	(.L_871 - .L_870)
	.align		4
.L_870:
        /*1348*/ 	.word	index@(_ZN4vllm25paged_attention_v1_kernelIfhLi192ELi32ELi128ELNS_18Fp8KVCacheDataTypeE1ELb1EEEvPT_PKS2_PKT0_S8_ifPKiSA_iPKfiiiSC_SC_iiiii)
        /*134c*/ 	.word	0x00000000


	//----- nvinfo : EIATTR_REGCOUNT
	.align		4
.L_871:
        /*1350*/ 	.byte	0x04, 0x2f
        /*1352*/ 	.short	(.L_873 - .L_872)
	.align		4
.L_872:
        /*1354*/ 	.word	index@(_ZN4vllm25paged_attention_v1_kernelIfhLi256ELi32ELi128ELNS_18Fp8KVCacheDataTypeE1ELb1EEEvPT_PKS2_PKT0_S8_ifPKiSA_iPKfiiiSC_SC_iiiii)
        /*1358*/ 	.word	0x00000063


	//----- nvinfo : EIATTR_FRAME_SIZE
	.align		4
.L_873:
        /*135c*/ 	.byte	0x04, 0x11
        /*135e*/ 	.short	(.L_875 - .L_874)
	.align		4
.L_874:
        /*1360*/ 	.word	index@(_ZN4vllm25paged_attention_v1_kernelIfhLi256ELi32ELi128ELNS_18Fp8KVCacheDataTypeE1ELb1EEEvPT_PKS2_PKT0_S8_ifPKiSA_iPKfiiiSC_SC_iiiii)
        /*1364*/ 	.word	0x00000000


	//----- nvinfo : EIATTR_REGCOUNT
	.align		4
.L_875:
        /*1368*/ 	.byte	0x04, 0x2f
        /*136a*/ 	.short	(.L_877 - .L_876)
	.align		4
.L_876:
        /*136c*/ 	.word	index@(_ZN4vllm25paged_attention_v1_kernelIfhLi32ELi32ELi128ELNS_18Fp8KVCacheDataTypeE1ELb0EEEvPT_PKS2_PKT0_S8_ifPKiSA_iPKfiiiSC_SC_iiiii)
        /*1370*/ 	.word	0x00000020


	//----- nvinfo : EIATTR_FRAME_SIZE
	.align		4
.L_877:
        /*1374*/ 	.byte	0x04, 0x11
        /*1376*/ 	.short	(.L_879 - .L_878)
	.align		4
.L_878:
        /*1378*/ 	.word	index@(_ZN4vllm25paged_attention_v1_kernelIfhLi32ELi32ELi128ELNS_18Fp8KVCacheDataTypeE1ELb0EEEvPT_PKS2_PKT0_S8_ifPKiSA_iPKfiiiSC_SC_iiiii)
        /*137c*/ 	.word	0x00000000


	//----- nvinfo : EIATTR_REGCOUNT
	.align		4
.L_879:
        /*1380*/ 	.byte	0x04, 0x2f
        /*1382*/ 	.short	(.L_881 - .L_880)
	.align		4
.L_880:
        /*1384*/ 	.word	index@(_ZN4vllm25paged_attention_v1_kernelIfhLi64ELi32ELi128ELNS_18Fp8KVCacheDataTypeE1ELb0EEEvPT_PKS2_PKT0_S8_ifPKiSA_iPKfiiiSC_SC_iiiii)
        /*1388*/ 	.word	0x00000020


	//----- nvinfo : EIATTR_FRAME_SIZE
	.align		4
.L_881:
        /*138c*/ 	.byte	0x04, 0x11
        /*138e*/ 	.short	(.L_883 - .L_882)
	.align		4
.L_882:
        /*1390*/ 	.word	index@(_ZN4vllm25paged_attention_v1_kernelIfhLi64ELi32ELi128ELNS_18Fp8KVCacheDataTypeE1ELb0EEEvPT_PKS2_PKT0_S8_ifPKiSA_iPKfiiiSC_SC_iiiii)
        /*1394*/ 	.word	0x00000000


	//----- nvinfo : EIATTR_REGCOUNT
	.align		4
.L_883:
        /*1398*/ 	.byte	0x04, 0x2f
        /*139a*/ 	.short	(.L_885 - .L_884)
	.align		4
.L_884:
        /*139c*/ 	.word	index@(_ZN4vllm25paged_attention_v1_kernelIfhLi80ELi32ELi128ELNS_18Fp8KVCacheDataTypeE1ELb0EEEvPT_PKS2_PKT0_S8_ifPKiSA_iPKfiiiSC_SC_iiiii)
        /*13a0*/ 	.word	0x00000020


	//----- nvinfo : EIATTR_FRAME_SIZE
	.align		4
.L_885:
        /*13a4*/ 	.byte	0x04, 0x11
        /*13a6*/ 	.short	(.L_887 - .L_886)
	.align		4
.L_886:
        /*13a8*/ 	.word	index@(_ZN4vllm25paged_attention_v1_kernelIfhLi80ELi32ELi128ELNS_18Fp8KVCacheDataTypeE1ELb0EEEvPT_PKS2_PKT0_S8_ifPKiSA_iPKfiiiSC_SC_iiiii)
        /*13ac*/ 	.word	0x00000000


	//----- nvinfo : EIATTR_REGCOUNT
	.align		4
.L_887:
        /*13b0*/ 	.byte	0x04, 0x2f
        /*13b2*/ 	.short	(.L_889 - .L_888)
	.align		4
.L_888:
        /*13b4*/ 	.word	index@(_ZN4vllm25paged_attention_v1_kernelIfhLi96ELi32ELi128ELNS_18Fp8KVCacheDataTypeE1ELb0EEEvPT_PKS2_PKT0_S8_ifPKiSA_iPKfiiiSC_SC_iiiii)
        /*13b8*/ 	.word	0x00000028


	//----- nvinfo : EIATTR_FRAME_SIZE
	.align		4
.L_889:
        /*13bc*/ 	.byte	0x04, 0x11
        /*13be*/ 	.short	(.L_891 - .L_890)
	.align		4
.L_890:
        /*13c0*/ 	.word	index@(_ZN4vllm25paged_attention_v1_kernelIfhLi96ELi32ELi128ELNS_18Fp8KVCacheDataTypeE1ELb0EEEvPT_PKS2_PKT0_S8_ifPKiSA_iPKfiiiSC_SC_iiiii)
        /*13c4*/ 	.word	0x00000000


	//----- nvinfo : EIATTR_REGCOUNT
	.align		4
.L_891:
        /*13c8*/ 	.byte	0x04, 0x2f
        /*13ca*/ 	.short	(.L_893 - .L_892)
	.align		4
.L_892:
        /*13cc*/ 	.word	index@(_ZN4vllm25paged_attention_v1_kernelIfhLi112ELi32ELi128ELNS_18Fp8KVCacheDataTypeE1ELb0EEEvPT_PKS2_PKT0_S8_ifPKiSA_iPKfiiiSC_SC_iiiii)
        /*13d0*/ 	.word	0x00000028


	//----- nvinfo : EIATTR_FRAME_SIZE
	.align		4
.L_893:
        /*13d4*/ 	.byte	0x04, 0x11
        /*13d6*/ 	.short	(.L_895 - .L_894)
	.align		4
.L_894:
        /*13d8*/ 	.word	index@(_ZN4vllm25paged_attention_v1_kernelIfhLi112ELi32ELi128ELNS_18Fp8KVCacheDataTypeE1ELb0EEEvPT_PKS2_PKT0_S8_ifPKiSA_iPKfiiiSC_SC_iiiii)
        /*13dc*/ 	.word	0x00000000


	//----- nvinfo : EIATTR_REGCOUNT
	.align		4
.L_895:
        /*13e0*/ 	.byte	0x04, 0x2f
        /*13e2*/ 	.short	(.L_897 - .L_896)
	.align		4
.L_896:
        /*13e4*/ 	.word	index@(_ZN4vllm25paged_attention_v1_kernelIfhLi120ELi32ELi128ELNS_18Fp8KVCacheDataTypeE1ELb0EEEvPT_PKS2_PKT0_S8_ifPKiSA_iPKfiiiSC_SC_iiiii)
        /*13e8*/ 	.word	0x00000030


	//----- nvinfo : EIATTR_FRAME_SIZE
	.align		4
.L_897:
        /*13ec*/ 	.byte	0x04, 0x11
        /*13ee*/ 	.short	(.L_899 - .L_898)
	.align		4
.L_898:
        /*13f0*/ 	.word	index@(_ZN4vllm25paged_attention_v1_kernelIfhLi120ELi32ELi128ELNS_18Fp8KVCacheDataTypeE1ELb0EEEvPT_PKS2_PKT0_S8_ifPKiSA_iPKfiiiSC_SC_iiiii)
        /*13f4*/ 	.word	0x00000000


	//----- nvinfo : EIATTR_REGCOUNT
	.align		4
.L_899:
        /*13f8*/ 	.byte	0x04, 0x2f
        /*13fa*/ 	.short	(.L_901 - .L_900)
	.align		4
.L_900:
        /*13fc*/ 	.word	index@(_ZN4vllm25paged_attention_v1_kernelIfhLi128ELi32ELi128ELNS_18Fp8KVCacheDataTypeE1ELb0EEEvPT_PKS2_PKT0_S8_ifPKiSA_iPKfiiiSC_SC_iiiii)
        /*1400*/ 	.word	0x00000030


	//----- nvinfo : EIATTR_FRAME_SIZE
	.align		4
.L_901:
        /*1404*/ 	.byte	0x04, 0x11
        /*1406*/ 	.short	(.L_903 - .L_902)
	.align		4
.L_902:
        /*1408*/ 	.word	index@(_ZN4vllm25paged_attention_v1_kernelIfhLi128ELi32ELi128ELNS_18Fp8KVCacheDataTypeE1ELb0EEEvPT_PKS2_PKT0_S8_ifPKiSA_iPKfiiiSC_SC_iiiii)
        /*140c*/ 	.word	0x00000000


	//----- nvinfo : EIATTR_REGCOUNT
	.align		4
.L_903:
        /*1410*/ 	.byte	0x04, 0x2f
        /*1412*/ 	.short	(.L_905 - .L_904)
	.align		4
.L_904:
        /*1414*/ 	.word	index@(_ZN4vllm25paged_attention_v1_kernelIfhLi192ELi32ELi128ELNS_18Fp8KVCacheDataTypeE1ELb0EEEvPT_PKS2_PKT0_S8_ifPKiSA_iPKfiiiSC_SC_iiiii)
        /*1418*/ 	.word	0x00000040


	//----- nvinfo : EIATTR_FRAME_SIZE
	.align		4
.L_905:
        /*141c*/ 	.byte	0x04, 0x11
        /*141e*/ 	.short	(.L_907 - .L_906)
	.align		4
.L_906:
        /*1420*/ 	.word	index@(_ZN4vllm25paged_attention_v1_kernelIfhLi192ELi32ELi128ELNS_18Fp8KVCacheDataTypeE1ELb0EEEvPT_PKS2_PKT0_S8_ifPKiSA_iPKfiiiSC_SC_iiiii)
        /*1424*/ 	.word	0x00000000


	//----- nvinfo : EIATTR_REGCOUNT
	.align		4
.L_907:
        /*1428*/ 	.byte	0x04, 0x2f
        /*142a*/ 	.short	(.L_909 - .L_908)
	.align		4
.L_908:
        /*142c*/ 	.word	index@(_ZN4vllm25paged_attention_v1_kernelIfhLi256ELi32ELi128ELNS_18Fp8KVCacheDataTypeE1ELb0EEEvPT_PKS2_PKT0_S8_ifPKiSA_iPKfiiiSC_SC_iiiii)
        /*1430*/ 	.word	0x00000050


	//----- nvinfo : EIATTR_FRAME_SIZE
	.align		4
.L_909:
        /*1434*/ 	.byte	0x04, 0x11
        /*1436*/ 	.short	(.L_911 - .L_910)
	.align		4
.L_910:
        /*1438*/ 	.word	index@(_ZN4vllm25paged_attention_v1_kernelIfhLi256ELi32ELi128ELNS_18Fp8KVCacheDataTypeE1ELb0EEEvPT_PKS2_PKT0_S8_ifPKiSA_iPKfiiiSC_SC_iiiii)
        /*143c*/ 	.word	0x00000000


	//----- nvinfo : EIATTR_REGCOUNT
	.align		4
.L_911:
        /*1440*/ 	.byte	0x04, 0x2f
        /*1442*/ 	.short	(.L_913 - .L_912)
	.align		4
.L_912:
        /*1444*/ 	.word	index@(_ZN4vllm25paged_attention_v1_kernelIthLi32ELi8ELi128ELNS_18Fp8KVCacheDataTypeE1ELb1EEEvPT_PKS2_PKT0_S8_ifPKiSA_iPKfiiiSC_SC_iiiii)
        /*1448*/ 	.word	0x00000020


	//----- nvinfo : EIATTR_FRAME_SIZE
	.align		4
.L_913:
        /*144c*/ 	.byte	0x04, 0x11
        /*144e*/ 	.short	(.L_915 - .L_914)
	.align		4
.L_914:
        /*1450*/ 	.word	index@(_ZN4vllm25paged_attention_v1_kernelIthLi32ELi8ELi128ELNS_18Fp8KVCacheDataTypeE1ELb1EEEvPT_PKS2_PKT0_S8_ifPKiSA_iPKfiiiSC_SC_iiiii)
        /*1454*/ 	.word	0x00000000


	//----- nvinfo : EIATTR_REGCOUNT
	.align		4
.L_915:
        /*1458*/ 	.byte	0x04, 0x2f
        /*145a*/ 	.short	(.L_917 - .L_916)
	.align		4
.L_916:
        /*145c*/ 	.word	index@(_ZN4vllm25paged_attention_v1_kernelIthLi64ELi8ELi128ELNS_18Fp8KVCacheDataTypeE1ELb1EEEvPT_PKS2_PKT0_S8_ifPKiSA_iPKfiiiSC_SC_iiiii)
        /*1460*/ 	.word	0x00000020


	//----- nvinfo : EIATTR_FRAME_SIZE
	.align		4
.L_917:
        /*1464*/ 	.byte	0x04, 0x11
        /*1466*/ 	.short	(.L_919 - .L_918)
	.align		4
.L_918:
        /*1468*/ 	.word	index@(_ZN4vllm25paged_attention_v1_kernelIthLi64ELi8ELi128ELNS_18Fp8KVCacheDataTypeE1ELb1EEEvPT_PKS2_PKT0_S8_ifPKiSA_iPKfiiiSC_SC_iiiii)
        /*146c*/ 	.word	0x00000000


	//----- nvinfo : EIATTR_REGCOUNT
	.align		4
.L_919:
        /*1470*/ 	.byte	0x04, 0x2f
        /*1472*/ 	.short	(.L_921 - .L_920)
	.align		4
.L_920:
        /*1474*/ 	.word	index@(_ZN4vllm25paged_attention_v1_kernelIthLi80ELi8ELi128ELNS_18Fp8KVCacheDataTypeE1ELb1EEEvPT_PKS2_PKT0_S8_ifPKiSA_iPKfiiiSC_SC_iiiii)
        /*1478*/ 	.word	0x00000020


	//----- nvinfo : EIATTR_FRAME_SIZE
	.align		4
.L_921:
        /*147c*/ 	.byte	0x04, 0x11
        /*147e*/ 	.short	(.L_923 - .L_922)
	.align		4
.L_922:
        /*1480*/ 	.word	index@(_ZN4vllm25paged_attention_v1_kernelIthLi80ELi8ELi128ELNS_18Fp8KVCacheDataTypeE1ELb1EEEvPT_PKS2_PKT0_S8_ifPKiSA_iPKfiiiSC_SC_iiiii)
        /*1484*/ 	.word	0x00000000


	//----- nvinfo : EIATTR_REGCOUNT
	.align		4
.L_923:
        /*1488*/ 	.byte	0x04, 0x2f
        /*148a*/ 	.short	(.L_925 - .L_924)
	.align		4
.L_924:
        /*148c*/ 	.word	index@(_ZN4vllm25paged_attention_v1_kernelIthLi96ELi8ELi128ELNS_18Fp8KVCacheDataTypeE1ELb1EEEvPT_PKS2_PKT0_S8_ifPKiSA_iPKfiiiSC_SC_iiiii)
        /*1490*/ 	.word	0x00000020


	//----- nvinfo : EIATTR_FRAME_SIZE
	.align		4
.L_925:
        /*1494*/ 	.byte	0x04, 0x11
        /*1496*/ 	.short	(.L_927 - .L_926)
	.align		4
.L_926:
        /*1498*/ 	.word	index@(_ZN4vllm25paged_attention_v1_kernelIthLi96ELi8ELi128ELNS_18Fp8KVCacheDataTypeE1ELb1EEEvPT_PKS2_PKT0_S8_ifPKiSA_iPKfiiiSC_SC_iiiii)
        /*149c*/ 	.word	0x00000000


	//----- nvinfo : EIATTR_REGCOUNT
	.align		4
.L_927:
        /*14a0*/ 	.byte	0x04, 0x2f
        /*14a2*/ 	.short	(.L_929 - .L_928)
	.align		4
.L_928:
        /*14a4*/ 	.word	index@(_ZN4vllm25paged_attention_v1_kernelIthLi112ELi8ELi128ELNS_18Fp8KVCacheDataTypeE1ELb1EEEvPT_PKS2_PKT0_S8_ifPKiSA_iPKfiiiSC_SC_iiiii)
        /*14a8*/ 	.word	0x00000020


	//----- nvinfo : EIATTR_FRAME_SIZE
	.align		4
.L_929:
        /*14ac*/ 	.byte	0x04, 0x11
        /*14ae*/ 	.short	(.L_931 - .L_930)
	.align		4
.L_930:
        /*14b0*/ 	.word	index@(_ZN4vllm25paged_attention_v1_kernelIthLi112ELi8ELi128ELNS_18Fp8KVCacheDataTypeE1ELb1EEEvPT_PKS2_PKT0_S8_ifPKiSA_iPKfiiiSC_SC_iiiii)
        /*14b4*/ 	.word	0x00000000


	//----- nvinfo : EIATTR_REGCOUNT
	.align		4
.L_931:
        /*14b8*/ 	.byte	0x04, 0x2f
        /*14ba*/ 	.short	(.L_933 - .L_932)
	.align		4
.L_932:
        /*14bc*/ 	.word	index@(_ZN4vllm25paged_attention_v1_kernelIthLi120ELi8ELi128ELNS_18Fp8KVCacheDataTypeE1ELb1EEEvPT_PKS2_PKT0_S8_ifPKiSA_iPKfiiiSC_SC_iiiii)
        /*14c0*/ 	.word	0x00000020


	//----- nvinfo : EIATTR_FRAME_SIZE
	.align		4
.L_933:
        /*14c4*/ 	.byte	0x04, 0x11
        /*14c6*/ 	.short	(.L_935 - .L_934)
	.align		4
.L_934:
        /*14c8*/ 	.word	index@(_ZN4vllm25paged_attention_v1_kernelIthLi120ELi8ELi128ELNS_18Fp8KVCacheDataTypeE1ELb1EEEvPT_PKS2_PKT0_S8_ifPKiSA_iPKfiiiSC_SC_iiiii)
        /*14cc*/ 	.word	0x00000000


	//----- nvinfo : EIATTR_REGCOUNT
	.align		4
.L_935:
        /*14d0*/ 	.byte	0x04, 0x2f
        /*14d2*/ 	.short	(.L_937 - .L_936)
	.align		4
.L_936:
        /*14d4*/ 	.word	index@(_ZN4vllm25paged_attention_v1_kernelIthLi128ELi8ELi128ELNS_18Fp8KVCacheDataTypeE1ELb1EEEvPT_PKS2_PKT0_S8_ifPKiSA_iPKfiiiSC_SC_iiiii)
        /*14d8*/ 	.word	0x00000020


	//----- nvinfo : EIATTR_FRAME_SIZE
	.align		4
.L_937:
        /*14dc*/ 	.byte	0x04, 0x11
        /*14de*/ 	.short	(.L_939 - .L_938)
	.align		4
.L_938:
        /*14e0*/ 	.word	index@(_ZN4vllm25paged_attention_v1_kernelIthLi128ELi8ELi128ELNS_18Fp8KVCacheDataTypeE1ELb1EEEvPT_PKS2_PKT0_S8_ifPKiSA_iPKfiiiSC_SC_iiiii)
        /*14e4*/ 	.word	0x00000000


	//----- nvinfo : EIATTR_REGCOUNT
	.align		4
.L_939:
        /*14e8*/ 	.byte	0x04, 0x2f
        /*14ea*/ 	.short	(.L_941 - .L_940)
	.align		4
.L_940:
        /*14ec*/ 	.word	index@(_ZN4vllm25paged_attention_v1_kernelIthLi192ELi8ELi128ELNS_18Fp8KVCacheDataTypeE1ELb1EEEvPT_PKS2_PKT0_S8_ifPKiSA_iPKfiiiSC_SC_iiiii)
        /*14f0*/ 	.word	0x00000020


	//----- nvinfo : EIATTR_FRAME_SIZE
	.align		4
.L_941:
        /*14f4*/ 	.byte	0x04, 0x11
        /*14f6*/ 	.short	(.L_943 - .L_942)
	.align		4
.L_942:
        /*14f8*/ 	.word	index@(_ZN4vllm25paged_attention_v1_kernelIthLi192ELi8ELi128ELNS_18Fp8KVCacheDataTypeE1ELb1EEEvPT_PKS2_PKT0_S8_ifPKiSA_iPKfiiiSC_SC_iiiii)
        /*14fc*/ 	.word	0x00000000


	//----- nvinfo : EIATTR_REGCOUNT
	.align		4
.L_943:
        /*1500*/ 	.byte	0x04, 0x2f
        /*1502*/ 	.short	(.L_945 - .L_944)
	.align		4
.L_944:
        /*1504*/ 	.word	index@(_ZN4vllm25paged_attention_v1_kernelIthLi256ELi8ELi128ELNS_18Fp8KVCacheDataTypeE1ELb1EEEvPT_PKS2_PKT0_S8_ifPKiSA_iPKfiiiSC_SC_iiiii)
        /*1508*/ 	.word	0x00000020


	//----- nvinfo : EIATTR_FRAME_SIZE
	.align		4
.L_945:
        /*150c*/ 	.byte	0x04, 0x11
        /*150e*/ 	.short	(.L_947 - .L_946)
	.align		4
.L_946:
        /*1510*/ 	.word	index@(_ZN4vllm25paged_attention_v1_kernelIthLi256ELi8ELi128ELNS_18Fp8KVCacheDataTypeE1ELb1EEEvPT_PKS2_PKT0_S8_ifPKiSA_iPKfiiiSC_SC_iiiii)
        /*1514*/ 	.word	0x00000000


	//----- nvinfo : EIATTR_REGCOUNT
	.align		4
.L_947:
        /*1518*/ 	.byte	0x04, 0x2f
        /*151a*/ 	.short	(.L_949 - .L_948)
	.align		4
.L_948:
        /*151c*/ 	.word	index@(_ZN4vllm25paged_attention_v1_kernelIthLi32ELi8ELi128ELNS_18Fp8KVCacheDataTypeE1ELb0EEEvPT_PKS2_PKT0_S8_ifPKiSA_iPKfiiiSC_SC_iiiii)
        /*1520*/ 	.word	0x00000020


	//----- nvinfo : EIATTR_FRAME_SIZE
	.align		4
.L_949:
        /*1524*/ 	.byte	0x04, 0x11
        /*1526*/ 	.short	(.L_951 - .L_950)
	.align		4
.L_950:
        /*1528*/ 	.word	index@(_ZN4vllm25paged_attention_v1_kernelIthLi32ELi8ELi128ELNS_18Fp8KVCacheDataTypeE1ELb0EEEvPT_PKS2_PKT0_S8_ifPKiSA_iPKfiiiSC_SC_iiiii)
        /*152c*/ 	.word	0x00000000


	//----- nvinfo : EIATTR_REGCOUNT
	.align		4
.L_951:
        /*1530*/ 	.byte	0x04, 0x2f
        /*1532*/ 	.short	(.L_953 - .L_952)
	.align		4
.L_952:
        /*1534*/ 	.word	index@(_ZN4vllm25paged_attention_v1_kernelIthLi64ELi8ELi128ELNS_18Fp8KVCacheDataTypeE1ELb0EEEvPT_PKS2_PKT0_S8_ifPKiSA_iPKfiiiSC_SC_iiiii)
        /*1538*/ 	.word	0x00000020


	//----- nvinfo : EIATTR_FRAME_SIZE
	.align		4
.L_953:
        /*153c*/ 	.byte	0x04, 0x11
        /*153e*/ 	.short	(.L_955 - .L_954)
	.align		4
.L_954:
        /*1540*/ 	.word	index@(_ZN4vllm25paged_attention_v1_kernelIthLi64ELi8ELi128ELNS_18Fp8KVCacheDataTypeE1ELb0EEEvPT_PKS2_PKT0_S8_ifPKiSA_iPKfiiiSC_SC_iiiii)
        /*1544*/ 	.word	0x00000000


	//----- nvinfo : EIATTR_REGCOUNT
	.align		4
.L_955:
        /*1548*/ 	.byte	0x04, 0x2f
        /*154a*/ 	.short	(.L_957 - .L_956)
	.align		4
.L_956:
        /*154c*/ 	.word	index@(_ZN4vllm25paged_attention_v1_kernelIthLi80ELi8ELi128ELNS_18Fp8KVCacheDataTypeE1ELb0EEEvPT_PKS2_PKT0_S8_ifPKiSA_iPKfiiiSC_SC_iiiii)
        /*1550*/ 	.word	0x00000020


	//----- nvinfo : EIATTR_FRAME_SIZE
	.align		4
.L_957:
        /*1554*/ 	.byte	0x04, 0x11
        /*1556*/ 	.short	(.L_959 - .L_958)
	.align		4
.L_958:
        /*1558*/ 	.word	index@(_ZN4vllm25paged_attention_v1_kernelIthLi80ELi8ELi128ELNS_18Fp8KVCacheDataTypeE1ELb0EEEvPT_PKS2_PKT0_S8_ifPKiSA_iPKfiiiSC_SC_iiiii)
        /*155c*/ 	.word	0x00000000


	//----- nvinfo : EIATTR_REGCOUNT
	.align		4
.L_959:
        /*1560*/ 	.byte	0x04, 0x2f
        /*1562*/ 	.short	(.L_961 - .L_960)
	.align		4
.L_960:
        /*1564*/ 	.word	index@(_ZN4vllm25paged_attention_v1_kernelIthLi96ELi8ELi128ELNS_18Fp8KVCacheDataTypeE1ELb0EEEvPT_PKS2_PKT0_S8_ifPKiSA_iPKfiiiSC_SC_iiiii)
        /*1568*/ 	.word	0x00000020


	//----- nvinfo : EIATTR_FRAME_SIZE
	.align		4
.L_961:
        /*156c*/ 	.byte	0x04, 0x11
        /*156e*/ 	.short	(.L_963 - .L_962)
	.align		4
.L_962:
        /*1570*/ 	.word	index@(_ZN4vllm25paged_attention_v1_kernelIthLi96ELi8ELi128ELNS_18Fp8KVCacheDataTypeE1ELb0EEEvPT_PKS2_PKT0_S8_ifPKiSA_iPKfiiiSC_SC_iiiii)
        /*1574*/ 	.word	0x00000000


	//----- nvinfo : EIATTR_REGCOUNT
	.align		4
.L_963:
        /*1578*/ 	.byte	0x04, 0x2f
        /*157a*/ 	.short	(.L_965 - .L_964)
	.align		4
.L_964:
        /*157c*/ 	.word	index@(_ZN4vllm25paged_attention_v1_kernelIthLi112ELi8ELi128ELNS_18Fp8KVCacheDataTypeE1ELb0EEEvPT_PKS2_PKT0_S8_ifPKiSA_iPKfiiiSC_SC_iiiii)
        /*1580*/ 	.word	0x00000020


	//----- nvinfo : EIATTR_FRAME_SIZE
	.align		4
.L_965:
        /*1584*/ 	.byte	0x04, 0x11
        /*1586*/ 	.short	(.L_967 - .L_966)
	.align		4
.L_966:
        /*1588*/ 	.word	index@(_ZN4vllm25paged_attention_v1_kernelIthLi112ELi8ELi128ELNS_18Fp8KVCacheDataTypeE1ELb0EEEvPT_PKS2_PKT0_S8_ifPKiSA_iPKfiiiSC_SC_iiiii)
        /*158c*/ 	.word	0x00000000


	//----- nvinfo : EIATTR_REGCOUNT
	.align		4
.L_967:
        /*1590*/ 	.byte	0x04, 0x2f
        /*1592*/ 	.short	(.L_969 - .L_968)
	.align		4
.L_968:
        /*1594*/ 	.word	index@(_ZN4vllm25paged_attention_v1_kernelIthLi120ELi8ELi128ELNS_18Fp8KVCacheDataTypeE1ELb0EEEvPT_PKS2_PKT0_S8_ifPKiSA_iPKfiiiSC_SC_iiiii)
        /*1598*/ 	.word	0x00000020


	//----- nvinfo : EIATTR_FRAME_SIZE
	.align		4
.L_969:
        /*159c*/ 	.byte	0x04, 0x11
        /*159e*/ 	.short	(.L_971 - .L_970)
	.align		4
.L_970:
        /*15a0*/ 	.word	index@(_ZN4vllm25paged_attention_v1_kernelIthLi120ELi8ELi128ELNS_18Fp8KVCacheDataTypeE1ELb0EEEvPT_PKS2_PKT0_S8_ifPKiSA_iPKfiiiSC_SC_iiiii)
        /*15a4*/ 	.word	0x00000000


	//----- nvinfo : EIATTR_REGCOUNT
	.align		4
.L_971:
        /*15a8*/ 	.byte	0x04, 0x2f
        /*15aa*/ 	.short	(.L_973 - .L_972)
	.align		4
.L_972:
        /*15ac*/ 	.word	index@(_ZN4vllm25paged_attention_v1_kernelIthLi128ELi8ELi128ELNS_18Fp8KVCacheDataTypeE1ELb0EEEvPT_PKS2_PKT0_S8_ifPKiSA_iPKfiiiSC_SC_iiiii)
        /*15b0*/ 	.word	0x00000020


	//----- nvinfo : EIATTR_FRAME_SIZE
	.align		4
.L_973:
        /*15b4*/ 	.byte	0x04, 0x11
        /*15b6*/ 	.short	(.L_975 - .L_974)
	.align		4
.L_974:
        /*15b8*/ 	.word	index@(_ZN4vllm25paged_attention_v1_kernelIthLi128ELi8ELi128ELNS_18Fp8KVCacheDataTypeE1ELb0EEEvPT_PKS2_PKT0_S8_ifPKiSA_iPKfiiiSC_SC_iiiii)
        /*15bc*/ 	.word	0x00000000


	//----- nvinfo : EIATTR_REGCOUNT
	.align		4
.L_975:
        /*15c0*/ 	.byte	0x04, 0x2f
        /*15c2*/ 	.short	(.L_977 - .L_976)
	.align		4
.L_976:
        /*15c4*/ 	.word	index@(_ZN4vllm25paged_attention_v1_kernelIthLi192ELi8ELi128ELNS_18Fp8KVCacheDataTypeE1ELb0EEEvPT_PKS2_PKT0_S8_ifPKiSA_iPKfiiiSC_SC_iiiii)
        /*15c8*/ 	.word	0x00000020


	//----- nvinfo : EIATTR_FRAME_SIZE
	.align		4
.L_977:
        /*15cc*/ 	.byte	0x04, 0x11
        /*15ce*/ 	.short	(.L_979 - .L_978)
	.align		4
.L_978:
        /*15d0*/ 	.word	index@(_ZN4vllm25paged_attention_v1_kernelIthLi192ELi8ELi128ELNS_18Fp8KVCacheDataTypeE1ELb0EEEvPT_PKS2_PKT0_S8_ifPKiSA_iPKfiiiSC_SC_iiiii)
        /*15d4*/ 	.word	0x00000000


	//----- nvinfo : EIATTR_REGCOUNT
	.align		4
.L_979:
        /*15d8*/ 	.byte	0x04, 0x2f
        /*15da*/ 	.short	(.L_981 - .L_980)
	.align		4
.L_980:
        /*15dc*/ 	.word	index@(_ZN4vllm25paged_attention_v1_kernelIthLi256ELi8ELi128ELNS_18Fp8KVCacheDataTypeE1ELb0EEEvPT_PKS2_PKT0_S8_ifPKiSA_iPKfiiiSC_SC_iiiii)
        /*15e0*/ 	.word	0x00000020


	//----- nvinfo : EIATTR_FRAME_SIZE
	.align		4
.L_981:
        /*15e4*/ 	.byte	0x04, 0x11
        /*15e6*/ 	.short	(.L_983 - .L_982)
	.align		4
.L_982:
        /*15e8*/ 	.word	index@(_ZN4vllm25paged_attention_v1_kernelIthLi256ELi8ELi128ELNS_18Fp8KVCacheDataTypeE1ELb0EEEvPT_PKS2_PKT0_S8_ifPKiSA_iPKfiiiSC_SC_iiiii)
        /*15ec*/ 	.word	0x00000000


	//----- nvinfo : EIATTR_REGCOUNT
	.align		4
.L_983:
        /*15f0*/ 	.byte	0x04, 0x2f
        /*15f2*/ 	.short	(.L_985 - .L_984)
	.align		4
.L_984:
        /*15f4*/ 	.word	index@(_ZN4vllm25paged_attention_v1_kernelIthLi32ELi16ELi128ELNS_18Fp8KVCacheDataTypeE1ELb1EEEvPT_PKS2_PKT0_S8_ifPKiSA_iPKfiiiSC_SC_iiiii)
        /*15f8*/ 	.word	0x00000020


	//----- nvinfo : EIATTR_FRAME_SIZE
	.align		4
.L_985:
        /*15fc*/ 	.byte	0x04, 0x11
        /*15fe*/ 	.short	(.L_987 - .L_986)
	.align		4
.L_986:
        /*1600*/ 	.word	index@(_ZN4vllm25paged_attention_v1_kernelIthLi32ELi16ELi128ELNS_18Fp8KVCacheDataTypeE1ELb1EEEvPT_PKS2_PKT0_S8_ifPKiSA_iPKfiiiSC_SC_iiiii)
        /*1604*/ 	.word	0x00000000


	//----- nvinfo : EIATTR_REGCOUNT
	.align		4
.L_987:
        /*1608*/ 	.byte	0x04, 0x2f
        /*160a*/ 	.short	(.L_989 - .L_988)
	.align		4
.L_988:
        /*160c*/ 	.word	index@(_ZN4vllm25paged_attention_v1_kernelIthLi64ELi16ELi128ELNS_18Fp8KVCacheDataTypeE1ELb1EEEvPT_PKS2_PKT0_S8_ifPKiSA_iPKfiiiSC_SC_iiiii)
        /*1610*/ 	.word	0x00000020


	//----- nvinfo : EIATTR_FRAME_SIZE
	.align		4
.L_989:
        /*1614*/ 	.byte	0x04, 0x11
        /*1616*/ 	.short	(.L_991 - .L_990)
	.align		4
.L_990:
        /*1618*/ 	.word	index@(_ZN4vllm25paged_attention_v1_kernelIthLi64ELi16ELi128ELNS_18Fp8KVCacheDataTypeE1ELb1EEEvPT_PKS2_PKT0_S8_ifPKiSA_iPKfiiiSC_SC_iiiii)
        /*161c*/ 	.word	0x00000000


	//----- nvinfo : EIATTR_REGCOUNT
	.align		4
.L_991:
        /*1620*/ 	.byte	0x04, 0x2f
        /*1622*/ 	.short	(.L_993 - .L_992)
	.align		4
.L_992:
        /*1624*/ 	.word	index@(_ZN4vllm25paged_attention_v1_kernelIthLi80ELi16ELi128ELNS_18Fp8KVCacheDataTypeE1ELb1EEEvPT_PKS2_PKT0_S8_ifPKiSA_iPKfiiiSC_SC_iiiii)
        /*1628*/ 	.word	0x00000020


	//----- nvinfo : EIATTR_FRAME_SIZE
	.align		4
.L_993:
        /*162c*/ 	.byte	0x04, 0x11
        /*162e*/ 	.short	(.L_995 - .L_994)
	.align		4
.L_994:
        /*1630*/ 	.word	index@(_ZN4vllm25paged_attention_v1_kernelIthLi80ELi16ELi128ELNS_18Fp8KVCacheDataTypeE1ELb1EEEvPT_PKS2_PKT0_S8_ifPKiSA_iPKfiiiSC_SC_iiiii)
        /*1634*/ 	.word	0x00000000


	//----- nvinfo : EIATTR_REGCOUNT
	.align		4
.L_995:
        /*1638*/ 	.byte	0x04, 0x2f
        /*163a*/ 	.short	(.L_997 - .L_996)
	.align		4
.L_996:
        /*163c*/ 	.word	index@(_ZN4vllm25paged_attention_v1_kernelIthLi96ELi16ELi128ELNS_18Fp8KVCacheDataTypeE1ELb1EEEvPT_PKS2_PKT0_S8_ifPKiSA_iPKfiiiSC_SC_iiiii)
        /*1640*/ 	.word	0x00000020


	//----- nvinfo : EIATTR_FRAME_SIZE
	.align		4
.L_997:
        /*1644*/ 	.byte	0x04, 0x11
        /*1646*/ 	.short	(.L_999 - .L_998)
	.align		4
.L_998:
        /*1648*/ 	.word	index@(_ZN4vllm25paged_attention_v1_kernelIthLi96ELi16ELi128ELNS_18Fp8KVCacheDataTypeE1ELb1EEEvPT_PKS2_PKT0_S8_ifPKiSA_iPKfiiiSC_SC_iiiii)
        /*164c*/ 	.word	0x00000000


	//----- nvinfo : EIATTR_REGCOUNT
	.align		4
.L_999:
        /*1650*/ 	.byte	0x04, 0x2f
        /*1652*/ 	.short	(.L_1001 - .L_1000)
	.align		4
.L_1000:
        /*1654*/ 	.word	index@(_ZN4vllm25paged_attention_v1_kernelIthLi112ELi16ELi128ELNS_18Fp8KVCacheDataTypeE1ELb1EEEvPT_PKS2_PKT0_S8_ifPKiSA_iPKfiiiSC_SC_iiiii)
        /*1658*/ 	.word	0x00000020


	//----- nvinfo : EIATTR_FRAME_SIZE
	.align		4
.L_1001:
        /*165c*/ 	.byte	0x04, 0x11
        /*165e*/ 	.short	(.L_1003 - .L_1002)
	.align		4
.L_1002:
        /*1660*/ 	.word	index@(_ZN4vllm25paged_attention_v1_kernelIthLi112ELi16ELi128ELNS_18Fp8KVCacheDataTypeE1ELb1EEEvPT_PKS2_PKT0_S8_ifPKiSA_iPKfiiiSC_SC_iiiii)
        /*1664*/ 	.word	0x00000000


	//----- nvinfo : EIATTR_REGCOUNT
	.align		4
.L_1003:
        /*1668*/ 	.byte	0x04, 0x2f
        /*166a*/ 	.short	(.L_1005 - .L_1004)
	.align		4
.L_1004:
        /*166c*/ 	.word	index@(_ZN4vllm25paged_attention_v1_kernelIthLi120ELi16ELi128ELNS_18Fp8KVCacheDataTypeE1ELb1EEEvPT_PKS2_PKT0_S8_ifPKiSA_iPKfiiiSC_SC_iiiii)
        /*1670*/ 	.word	0x00000020


	//----- nvinfo : EIATTR_FRAME_SIZE
	.align		4
.L_1005:
        /*1674*/ 	.byte	0x04, 0x11
        /*1676*/ 	.short	(.L_1007 - .L_1006)
	.align		4
.L_1006:
        /*1678*/ 	.word	index@(_ZN4vllm25paged_attention_v1_kernelIthLi120ELi16ELi128ELNS_18Fp8KVCacheDataTypeE1ELb1EEEvPT_PKS2_PKT0_S8_ifPKiSA_iPKfiiiSC_SC_iiiii)
        /*167c*/ 	.word	0x00000000


	//----- nvinfo : EIATTR_REGCOUNT
	.align		4
.L_1007:
        /*1680*/ 	.byte	0x04, 0x2f
        /*1682*/ 	.short	(.L_1009 - .L_1008)
	.align		4
.L_1008:
        /*1684*/ 	.word	index@(_ZN4vllm25paged_attention_v1_kernelIthLi128ELi16ELi128ELNS_18Fp8KVCacheDataTypeE1ELb1EEEvPT_PKS2_PKT0_S8_ifPKiSA_iPKfiiiSC_SC_iiiii)
        /*1688*/ 	.word	0x00000020


	//----- nvinfo : EIATTR_FRAME_SIZE
	.align		4
.L_1009:
        /*168c*/ 	.byte	0x04, 0x11
        /*168e*/ 	.short	(.L_1011 - .L_1010)
	.align		4
.L_1010:
        /*1690*/ 	.word	index@(_ZN4vllm25paged_attention_v1_kernelIthLi128ELi16ELi128ELNS_18Fp8KVCacheDataTypeE1ELb1EEEvPT_PKS2_PKT0_S8_ifPKiSA_iPKfiiiSC_SC_iiiii)
        /*1694*/ 	.word	0x00000000


	//----- nvinfo : EIATTR_REGCOUNT
	.align		4
.L_1011:
        /*1698*/ 	.byte	0x04, 0x2f
        /*169a*/ 	.short	(.L_1013 - .L_1012)
	.align		4
.L_1012:
        /*169c*/ 	.word	index@(_ZN4vllm25paged_attention_v1_kernelIthLi192ELi16ELi128ELNS_18Fp8KVCacheDataTypeE1ELb1EEEvPT_PKS2_PKT0_S8_ifPKiSA_iPKfiiiSC_SC_iiiii)
        /*16a0*/ 	.word	0x00000020


	//----- nvinfo : EIATTR_FRAME_SIZE
	.align		4
.L_1013:
        /*16a4*/ 	.byte	0x04, 0x11
        /*16a6*/ 	.short	(.L_1015 - .L_1014)
	.align		4
.L_1014:
        /*16a8*/ 	.word	index@(_ZN4vllm25paged_attention_v1_kernelIthLi192ELi16ELi128ELNS_18Fp8KVCacheDataTypeE1ELb1EEEvPT_PKS2_PKT0_S8_ifPKiSA_iPKfiiiSC_SC_iiiii)
        /*16ac*/ 	.word	0x00000000


	//----- nvinfo : EIATTR_REGCOUNT
	.align		4
.L_1015:
        /*16b0*/ 	.byte	0x04, 0x2f
        /*16b2*/ 	.short	(.L_1017 - .L_1016)
	.align		4
.L_1016:
        /*16b4*/ 	.word	index@(_ZN4vllm25paged_attention_v1_kernelIthLi256ELi16ELi128ELNS_18Fp8KVCacheDataTypeE1ELb1EEEvPT_PKS2_PKT0_S8_ifPKiSA_iPKfiiiSC_SC_iiiii)
        /*16b8*/ 	.word	0x00000028


	//----- nvinfo : EIATTR_FRAME_SIZE
	.align		4
.L_1017:
        /*16bc*/ 	.byte	0x04, 0x11
        /*16be*/ 	.short	(.L_1019 - .L_1018)
	.align		4
.L_1018:
        /*16c0*/ 	.word	index@(_ZN4vllm25paged_attention_v1_kernelIthLi256ELi16ELi128ELNS_18Fp8KVCacheDataTypeE1ELb1EEEvPT_PKS2_PKT0_S8_ifPKiSA_iPKfiiiSC_SC_iiiii)
        /*16c4*/ 	.word	0x00000000


	//----- nvinfo : EIATTR_REGCOUNT
	.align		4
.L_1019:
        /*16c8*/ 	.byte	0x04, 0x2f
        /*16ca*/ 	.short	(.L_1021 - .L_1020)
	.align		4
.L_1020:
        /*16cc*/ 	.word	index@(_ZN4vllm25paged_attention_v1_kernelIthLi32ELi16ELi128ELNS_18Fp8KVCacheDataTypeE1ELb0EEEvPT_PKS2_PKT0_S8_ifPKiSA_iPKfiiiSC_SC_iiiii)
        /*16d0*/ 	.word	0x00000020


	//----- nvinfo : EIATTR_FRAME_SIZE
	.align		4
.L_1021:
        /*16d4*/ 	.byte	0x04, 0x11
        /*16d6*/ 	.short	(.L_1023 - .L_1022)
	.align		4
.L_1022:
        /*16d8*/ 	.word	index@(_ZN4vllm25paged_attention_v1_kernelIthLi32ELi16ELi128ELNS_18Fp8KVCacheDataTypeE1ELb0EEEvPT_PKS2_PKT0_S8_ifPKiSA_iPKfiiiSC_SC_iiiii)
        /*16dc*/ 	.word	0x00000000


	//----- nvinfo : EIATTR_REGCOUNT
	.align		4
.L_1023:
        /*16e0*/ 	.byte	0x04, 0x2f
        /*16e2*/ 	.short	(.L_1025 - .L_1024)
	.align		4
.L_1024:
        /*16e4*/ 	.word	index@(_ZN4vllm25paged_attention_v1_kernelIthLi64ELi16ELi128ELNS_18Fp8KVCacheDataTypeE1ELb0EEEvPT_PKS2_PKT0_S8_ifPKiSA_iPKfiiiSC_SC_iiiii)
        /*16e8*/ 	.word	0x00000020


	//----- nvinfo : EIATTR_FRAME_SIZE
	.align		4
.L_1025:
        /*16ec*/ 	.byte	0x04, 0x11
        /*16ee*/ 	.short	(.L_1027 - .L_1026)
	.align		4
.L_1026:
        /*16f0*/ 	.word	index@(_ZN4vllm25paged_attention_v1_kernelIthLi64ELi16ELi128ELNS_18Fp8KVCacheDataTypeE1ELb0EEEvPT_PKS2_PKT0_S8_ifPKiSA_iPKfiiiSC_SC_iiiii)
        /*16f4*/ 	.word	0x00000000


	//----- nvinfo : EIATTR_REGCOUNT
	.align		4
.L_1027:
        /*16f8*/ 	.byte	0x04, 0x2f
        /*16fa*/ 	.short	(.L_1029 - .L_1028)
	.align		4
.L_1028:
        /*16fc*/ 	.word	index@(_ZN4vllm25paged_attention_v1_kernelIthLi80ELi16ELi128ELNS_18Fp8KVCacheDataTypeE1ELb0EEEvPT_PKS2_PKT0_S8_ifPKiSA_iPKfiiiSC_SC_iiiii)
        /*1700*/ 	.word	0x00000020


	//----- nvinfo : EIATTR_FRAME_SIZE
	.align		4
.L_1029:
        /*1704*/ 	.byte	0x04, 0x11
        /*1706*/ 	.short	(.L_1031 - .L_1030)
	.align		4
.L_1030:
        /*1708*/ 	.word	index@(_ZN4vllm25paged_attention_v1_kernelIthLi80ELi16ELi128ELNS_18Fp8KVCacheDataTypeE1ELb0EEEvPT_PKS2_PKT0_S8_ifPKiSA_iPKfiiiSC_SC_iiiii)
        /*170c*/ 	.word	0x00000000


	//----- nvinfo : EIATTR_REGCOUNT
	.align		4
.L_1031:
        /*1710*/ 	.byte	0x04, 0x2f
        /*1712*/ 	.short	(.L_1033 - .L_1032)
	.align		4
.L_1032:
        /*1714*/ 	.word	index@(_ZN4vllm25paged_attention_v1_kernelIthLi96ELi16ELi128ELNS_18Fp8KVCacheDataTypeE1ELb0EEEvPT_PKS2_PKT0_S8_ifPKiSA_iPKfiiiSC_SC_iiiii)
        /*1718*/ 	.word	0x00000020


	//----- nvinfo : EIATTR_FRAME_SIZE
	.align		4
.L_1033:
        /*171c*/ 	.byte	0x04, 0x11
        /*171e*/ 	.short	(.L_1035 - .L_1034)
	.align		4
.L_1034:
        /*1720*/ 	.word	index@(_ZN4vllm25paged_attention_v1_kernelIthLi96ELi16ELi128ELNS_18Fp8KVCacheDataTypeE1ELb0EEEvPT_PKS2_PKT0_S8_ifPKiSA_iPKfiiiSC_SC_iiiii)
        /*1724*/ 	.word	0x00000000


	//----- nvinfo : EIATTR_REGCOUNT
	.align		4
.L_1035:
        /*1728*/ 	.byte	0x04, 0x2f
        /*172a*/ 	.short	(.L_1037 - .L_1036)
	.align		4
.L_1036:
        /*172c*/ 	.word	index@(_ZN4vllm25paged_attention_v1_kernelIthLi112ELi16ELi128ELNS_18Fp8KVCacheDataTypeE1ELb0EEEvPT_PKS2_PKT0_S8_ifPKiSA_iPKfiiiSC_SC_iiiii)
        /*1730*/ 	.word	0x00000020


	//----- nvinfo : EIATTR_FRAME_SIZE
	.align		4
.L_1037:
        /*1734*/ 	.byte	0x04, 0x11
        /*1736*/ 	.short	(.L_1039 - .L_1038)
	.align		4
.L_1038:
        /*1738*/ 	.word	index@(_ZN4vllm25paged_attention_v1_kernelIthLi112ELi16ELi128ELNS_18Fp8KVCacheDataTypeE1ELb0EEEvPT_PKS2_PKT0_S8_ifPKiSA_iPKfiiiSC_SC_iiiii)
        /*173c*/ 	.word	0x00000000


	//----- nvinfo : EIATTR_REGCOUNT
	.align		4
.L_1039:
        /*1740*/ 	.byte	0x04, 0x2f
        /*1742*/ 	.short	(.L_1041 - .L_1040)
	.align		4
.L_1040:
        /*1744*/ 	.word	index@(_ZN4vllm25paged_attention_v1_kernelIthLi120ELi16ELi128ELNS_18Fp8KVCacheDataTypeE1ELb0EEEvPT_PKS2_PKT0_S8_ifPKiSA_iPKfiiiSC_SC_iiiii)
        /*1748*/ 	.word	0x00000020


	//----- nvinfo : EIATTR_FRAME_SIZE
	.align		4
.L_1041:
        /*174c*/ 	.byte	0x04, 0x11
        /*174e*/ 	.short	(.L_1043 - .L_1042)
	.align		4
.L_1042:
        /*1750*/ 	.word	index@(_ZN4vllm25paged_attention_v1_kernelIthLi120ELi16ELi128ELNS_18Fp8KVCacheDataTypeE1ELb0EEEvPT_PKS2_PKT0_S8_ifPKiSA_iPKfiiiSC_SC_iiiii)
        /*1754*/ 	.word	0x00000000


	//----- nvinfo : EIATTR_REGCOUNT
	.align		4
.L_1043:
        /*1758*/ 	.byte	0x04, 0x2f
        /*175a*/ 	.short	(.L_1045 - .L_1044)
	.align		4
.L_1044:
        /*175c*/ 	.word	index@(_ZN4vllm25paged_attention_v1_kernelIthLi128ELi16ELi128ELNS_18Fp8KVCacheDataTypeE1ELb0EEEvPT_PKS2_PKT0_S8_ifPKiSA_iPKfiiiSC_SC_iiiii)
        /*1760*/ 	.word	0x00000020


	//----- nvinfo : EIATTR_FRAME_SIZE
	.align		4
.L_1045:
        /*1764*/ 	.byte	0x04, 0x11
        /*1766*/ 	.short	(.L_1047 - .L_1046)
	.align		4
.L_1046:
        /*1768*/ 	.word	index@(_ZN4vllm25paged_attention_v1_kernelIthLi128ELi16ELi128ELNS_18Fp8KVCacheDataTypeE1ELb0EEEvPT_PKS2_PKT0_S8_ifPKiSA_iPKfiiiSC_SC_iiiii)
        /*176c*/ 	.word	0x00000000


	//----- nvinfo : EIATTR_REGCOUNT
	.align		4
.L_1047:
        /*1770*/ 	.byte	0x04, 0x2f
        /*1772*/ 	.short	(.L_1049 - .L_1048)
	.align		4
.L_1048:
        /*1774*/ 	.word	index@(_ZN4vllm25paged_attention_v1_kernelIthLi192ELi16ELi128ELNS_18Fp8KVCacheDataTypeE1ELb0EEEvPT_PKS2_PKT0_S8_ifPKiSA_iPKfiiiSC_SC_iiiii)
        /*1778*/ 	.word	0x00000020


	//----- nvinfo : EIATTR_FRAME_SIZE
	.align		4
.L_1049:
        /*177c*/ 	.byte	0x04, 0x11
        /*177e*/ 	.short	(.L_1051 - .L_1050)
	.align		4
.L_1050:
        /*1780*/ 	.word	index@(_ZN4vllm25paged_attention_v1_kernelIthLi192ELi16ELi128ELNS_18Fp8KVCacheDataTypeE1ELb0EEEvPT_PKS2_PKT0_S8_ifPKiSA_iPKfiiiSC_SC_iiiii)
        /*1784*/ 	.word	0x00000000


	//----- nvinfo : EIATTR_REGCOUNT
	.align		4
.L_1051:
        /*1788*/ 	.byte	0x04, 0x2f
        /*178a*/ 	.short	(.L_1053 - .L_1052)
	.align		4
.L_1052:
        /*178c*/ 	.word	index@(_ZN4vllm25paged_attention_v1_kernelIthLi256ELi16ELi128ELNS_18Fp8KVCacheDataTypeE1ELb0EEEvPT_PKS2_PKT0_S8_ifPKiSA_iPKfiiiSC_SC_iiiii)
        /*1790*/ 	.word	0x00000020


	//----- nvinfo : EIATTR_FRAME_SIZE
	.align		4
.L_1053:
        /*1794*/ 	.byte	0x04, 0x11
        /*1796*/ 	.short	(.L_1055 - .L_1054)
	.align		4
.L_1054:
        /*1798*/ 	.word	index@(_ZN4vllm25paged_attention_v1_kernelIthLi256ELi16ELi128ELNS_18Fp8KVCacheDataTypeE1ELb0EEEvPT_PKS2_PKT0_S8_ifPKiSA_iPKfiiiSC_SC_iiiii)
        /*179c*/ 	.word	0x00000000


	//----- nvinfo : EIATTR_REGCOUNT
	.align		4
.L_1055:
        /*17a0*/ 	.byte	0x04, 0x2f
        /*17a2*/ 	.short	(.L_1057 - .L_1056)
	.align		4
.L_1056:
        /*17a4*/ 	.word	index@(_ZN4vllm25paged_attention_v1_kernelIthLi32ELi32ELi128ELNS_18Fp8KVCacheDataTypeE1ELb1EEEvPT_PKS2_PKT0_S8_ifPKiSA_iPKfiiiSC_SC_iiiii)
        /*17a8*/ 	.word	0x00000020


	//----- nvinfo : EIATTR_FRAME_SIZE
	.align		4
.L_1057:
        /*17ac*/ 	.byte	0x04, 0x11
        /*17ae*/ 	.short	(.L_1059 - .L_1058)
	.align		4
.L_1058:
        /*17b0*/ 	.word	index@(_ZN4vllm25paged_attention_v1_kernelIthLi32ELi32ELi128ELNS_18Fp8KVCacheDataTypeE1ELb1EEEvPT_PKS2_PKT0_S8_ifPKiSA_iPKfiiiSC_SC_iiiii)
        /*17b4*/ 	.word	0x00000000


	//----- nvinfo : EIATTR_REGCOUNT
	.align		4
.L_1059:
        /*17b8*/ 	.byte	0x04, 0x2f
        /*17ba*/ 	.short	(.L_1061 - .L_1060)
	.align		4
.L_1060:
        /*17bc*/ 	.word	index@(_ZN4vllm25paged_attention_v1_kernelIthLi64ELi32ELi128ELNS_18Fp8KVCacheDataTypeE1ELb1EEEvPT_PKS2_PKT0_S8_ifPKiSA_iPKfiiiSC_SC_iiiii)
        /*17c0*/ 	.word	0x00000020


	//----- nvinfo : EIATTR_FRAME_SIZE
	.align		4
.L_1061:
        /*17c4*/ 	.byte	0x04, 0x11
        /*17c6*/ 	.short	(.L_1063 - .L_1062)
	.align		4
.L_1062:
        /*17c8*/ 	.word	index@(_ZN4vllm25paged_attention_v1_kernelIthLi64ELi32ELi128ELNS_18Fp8KVCacheDataTypeE1ELb1EEEvPT_PKS2_PKT0_S8_ifPKiSA_iPKfiiiSC_SC_iiiii)
        /*17cc*/ 	.word	0x00000000


	//----- nvinfo : EIATTR_REGCOUNT
	.align		4
.L_1063:
        /*17d0*/ 	.byte	0x04, 0x2f
        /*17d2*/ 	.short	(.L_1065 - .L_1064)
	.align		4
.L_1064:
        /*17d4*/ 	.word	index@(_ZN4vllm25paged_attention_v1_kernelIthLi80ELi32ELi128ELNS_18Fp8KVCacheDataTypeE1ELb1EEEvPT_PKS2_PKT0_S8_ifPKiSA_iPKfiiiSC_SC_iiiii)
        /*17d8*/ 	.word	0x00000020


	//----- nvinfo : EIATTR_FRAME_SIZE
	.align		4
.L_1065:
        /*17dc*/ 	.byte	0x04, 0x11
        /*17de*/ 	.short	(.L_1067 - .L_1066)
	.align		4
.L_1066:
        /*17e0*/ 	.word	index@(_ZN4vllm25paged_attention_v1_kernelIthLi80ELi32ELi128ELNS_18Fp8KVCacheDataTypeE1ELb1EEEvPT_PKS2_PKT0_S8_ifPKiSA_iPKfiiiSC_SC_iiiii)
        /*17e4*/ 	.word	0x00000000


	//----- nvinfo : EIATTR_REGCOUNT
	.align		4
.L_1067:
        /*17e8*/ 	.byte	0x04, 0x2f
        /*17ea*/ 	.short	(.L_1069 - .L_1068)
	.align		4
.L_1068:
        /*17ec*/ 	.word	index@(_ZN4vllm25paged_attention_v1_kernelIthLi96ELi32ELi128ELNS_18Fp8KVCacheDataTypeE1ELb1EEEvPT_PKS2_PKT0_S8_ifPKiSA_iPKfiiiSC_SC_iiiii)
        /*17f0*/ 	.word	0x00000028


	//----- nvinfo : EIATTR_FRAME_SIZE
	.align		4
.L_1069:
        /*17f4*/ 	.byte	0x04, 0x11
        /*17f6*/ 	.short	(.L_1071 - .L_1070)
	.align		4
.L_1070:
        /*17f8*/ 	.word	index@(_ZN4vllm25paged_attention_v1_kernelIthLi96ELi32ELi128ELNS_18Fp8KVCacheDataTypeE1ELb1EEEvPT_PKS2_PKT0_S8_ifPKiSA_iPKfiiiSC_SC_iiiii)
        /*17fc*/ 	.word	0x00000000


	//----- nvinfo : EIATTR_REGCOUNT
	.align		4
.L_1071:
        /*1800*/ 	.byte	0x04, 0x2f
        /*1802*/ 	.short	(.L_1073 - .L_1072)
	.align		4
.L_1072:
        /*1804*/ 	.word	index@(_ZN4vllm25paged_attention_v1_kernelIthLi112ELi32ELi128ELNS_18Fp8KVCacheDataTypeE1ELb1EEEvPT_PKS2_PKT0_S8_ifPKiSA_iPKfiiiSC_SC_iiiii)
        /*1808*/ 	.word	0x00000028


	//----- nvinfo : EIATTR_FRAME_SIZE
	.align		4
.L_1073:
        /*180c*/ 	.byte	0x04, 0x11
        /*180e*/ 	.short	(.L_1075 - .L_1074)
	.align		4
.L_1074:
        /*1810*/ 	.word	index@(_ZN4vllm25paged_attention_v1_kernelIthLi112ELi32ELi128ELNS_18Fp8KVCacheDataTypeE1ELb1EEEvPT_PKS2_PKT0_S8_ifPKiSA_iPKfiiiSC_SC_iiiii)
        /*1814*/ 	.word	0x00000000


	//----- nvinfo : EIATTR_REGCOUNT
	.align		4
.L_1075:
        /*1818*/ 	.byte	0x04, 0x2f
        /*181a*/ 	.short	(.L_1077 - .L_1076)
	.align		4
.L_1076:
        /*181c*/ 	.word	index@(_ZN4vllm25paged_attention_v1_kernelIthLi120ELi32ELi128ELNS_18Fp8KVCacheDataTypeE1ELb1EEEvPT_PKS2_PKT0_S8_ifPKiSA_iPKfiiiSC_SC_iiiii)
        /*1820*/ 	.word	0x00000020


	//----- nvinfo : EIATTR_FRAME_SIZE
	.align		4
.L_1077:
        /*1824*/ 	.byte	0x04, 0x11
        /*1826*/ 	.short	(.L_1079 - .L_1078)
	.align		4
.L_1078:
        /*1828*/ 	.word	index@(_ZN4vllm25paged_attention_v1_kernelIthLi120ELi32ELi128ELNS_18Fp8KVCacheDataTypeE1ELb1EEEvPT_PKS2_PKT0_S8_ifPKiSA_iPKfiiiSC_SC_iiiii)
        /*182c*/ 	.word	0x00000000


	//----- nvinfo : EIATTR_REGCOUNT
	.align		4
.L_1079:
        /*1830*/ 	.byte	0x04, 0x2f
        /*1832*/ 	.short	(.L_1081 - .L_1080)
	.align		4
.L_1080:
        /*1834*/ 	.word	index@(_ZN4vllm25paged_attention_v1_kernelIthLi128ELi32ELi128ELNS_18Fp8KVCacheDataTypeE1ELb1EEEvPT_PKS2_PKT0_S8_ifPKiSA_iPKfiiiSC_SC_iiiii)
        /*1838*/ 	.word	0x00000027


	//----- nvinfo : EIATTR_FRAME_SIZE
	.align		4
.L_1081:
        /*183c*/ 	.byte	0x04, 0x11
        /*183e*/ 	.short	(.L_1083 - .L_1082)
	.align		4
.L_1082:
        /*1840*/ 	.word	index@(_ZN4vllm25paged_attention_v1_kernelIthLi128ELi32ELi128ELNS_18Fp8KVCacheDataTypeE1ELb1EEEvPT_PKS2_PKT0_S8_ifPKiSA_iPKfiiiSC_SC_iiiii)
        /*1844*/ 	.word	0x00000000


	//----- nvinfo : EIATTR_REGCOUNT
	.align		4
.L_1083:
        /*1848*/ 	.byte	0x04, 0x2f
        /*184a*/ 	.short	(.L_1085 - .L_1084)
	.align		4
.L_1084:
        /*184c*/ 	.word	index@(_ZN4vllm25paged_attention_v1_kernelIthLi192ELi32ELi128ELNS_18Fp8KVCacheDataTypeE1ELb1EEEvPT_PKS2_PKT0_S8_ifPKiSA_iPKfiiiSC_SC_iiiii)
        /*1850*/ 	.word	0x00000028


	//----- nvinfo : EIATTR_FRAME_SIZE
	.align		4
.L_1085:
        /*1854*/ 	.byte	0x04, 0x11
        /*1856*/ 	.short	(.L_1087 - .L_1086)
	.align		4
.L_1086:
        /*1858*/ 	.word	index@(_ZN4vllm25paged_attention_v1_kernelIthLi192ELi32ELi128ELNS_18Fp8KVCacheDataTypeE1ELb1EEEvPT_PKS2_PKT0_S8_ifPKiSA_iPKfiiiSC_SC_iiiii)
        /*185c*/ 	.word	0x00000000


	//----- nvinfo : EIATTR_REGCOUNT
	.align		4
.L_1087:
        /*1860*/ 	.byte	0x04, 0x2f
        /*1862*/ 	.short	(.L_1089 - .L_1088)
	.align		4
.L_1088:
        /*1864*/ 	.word	index@(_ZN4vllm25paged_attention_v1_kernelIthLi256ELi32ELi128ELNS_18Fp8KVCacheDataTypeE1ELb1EEEvPT_PKS2_PKT0_S8_ifPKiSA_iPKfiiiSC_SC_iiiii)
        /*1868*/ 	.word	0x00000037


	//----- nvinfo : EIATTR_FRAME_SIZE
	.align		4
.L_1089:
        /*186c*/ 	.byte	0x04, 0x11
        /*186e*/ 	.short	(.L_1091 - .L_1090)
	.align		4
.L_1090:
        /*1870*/ 	.word	index@(_ZN4vllm25paged_attention_v1_kernelIthLi256ELi32ELi128ELNS_18Fp8KVCacheDataTypeE1ELb1EEEvPT_PKS2_PKT0_S8_ifPKiSA_iPKfiiiSC_SC_iiiii)
        /*1874*/ 	.word	0x00000000


	//----- nvinfo : EIATTR_REGCOUNT
	.align		4
.L_1091:
        /*1878*/ 	.byte	0x04, 0x2f
        /*187a*/ 	.short	(.L_1093 - .L_1092)
	.align		4
.L_1092:
        /*187c*/ 	.word	index@(_ZN4vllm25paged_attention_v1_kernelIthLi32ELi32ELi128ELNS_18Fp8KVCacheDataTypeE1ELb0EEEvPT_PKS2_PKT0_S8_ifPKiSA_iPKfiiiSC_SC_iiiii)
        /*1880*/ 	.word	0x00000020


	//----- nvinfo : EIATTR_FRAME_SIZE
	.align		4
.L_1093:
        /*1884*/ 	.byte	0x04, 0x11
        /*1886*/ 	.short	(.L_1095 - .L_1094)
	.align		4
.L_1094:
        /*1888*/ 	.word	index@(_ZN4vllm25paged_attention_v1_kernelIthLi32ELi32ELi128ELNS_18Fp8KVCacheDataTypeE1ELb0EEEvPT_PKS2_PKT0_S8_ifPKiSA_iPKfiiiSC_SC_iiiii)
        /*188c*/ 	.word	0x00000000


	//----- nvinfo : EIATTR_REGCOUNT
	.align		4
.L_1095:
        /*1890*/ 	.byte	0x04, 0x2f
        /*1892*/ 	.short	(.L_1097 - .L_1096)
	.align		4
.L_1096:
        /*1894*/ 	.word	index@(_ZN4vllm25paged_attention_v1_kernelIthLi64ELi32ELi128ELNS_18Fp8KVCacheDataTypeE1ELb0EEEvPT_PKS2_PKT0_S8_ifPKiSA_iPKfiiiSC_SC_iiiii)
        /*1898*/ 	.word	0x00000020


	//----- nvinfo : EIATTR_FRAME_SIZE
	.align		4
.L_1097:
        /*189c*/ 	.byte	0x04, 0x11
        /*189e*/ 	.short	(.L_1099 - .L_1098)
	.align		4
.L_1098:
        /*18a0*/ 	.word	index@(_ZN4vllm25paged_attention_v1_kernelIthLi64ELi32ELi128ELNS_18Fp8KVCacheDataTypeE1ELb0EEEvPT_PKS2_PKT0_S8_ifPKiSA_iPKfiiiSC_SC_iiiii)
        /*18a4*/ 	.word	0x00000000


	//----- nvinfo : EIATTR_REGCOUNT
	.align		4
.L_1099:
        /*18a8*/ 	.byte	0x04, 0x2f
        /*18aa*/ 	.short	(.L_1101 - .L_1100)
	.align		4
.L_1100:
        /*18ac*/ 	.word	index@(_ZN4vllm25paged_attention_v1_kernelIthLi80ELi32ELi128ELNS_18Fp8KVCacheDataTypeE1ELb0EEEvPT_PKS2_PKT0_S8_ifPKiSA_iPKfiiiSC_SC_iiiii)
        /*18b0*/ 	.word	0x00000020


	//----- nvinfo : EIATTR_FRAME_SIZE
	.align		4
.L_1101:
        /*18b4*/ 	.byte	0x04, 0x11
        /*18b6*/ 	.short	(.L_1103 - .L_1102)
	.align		4
.L_1102:
        /*18b8*/ 	.word	index@(_ZN4vllm25paged_attention_v1_kernelIthLi80ELi32ELi128ELNS_18Fp8KVCacheDataTypeE1ELb0EEEvPT_PKS2_PKT0_S8_ifPKiSA_iPKfiiiSC_SC_iiiii)
        /*18bc*/ 	.word	0x00000000


	//----- nvinfo : EIATTR_REGCOUNT
	.align		4
.L_1103:
        /*18c0*/ 	.byte	0x04, 0x2f
        /*18c2*/ 	.short	(.L_1105 - .L_1104)
	.align		4
.L_1104:
        /*18c4*/ 	.word	index@(_ZN4vllm25paged_attention_v1_kernelIthLi96ELi32ELi128ELNS_18Fp8KVCacheDataTypeE1ELb0EEEvPT_PKS2_PKT0_S8_ifPKiSA_iPKfiiiSC_SC_iiiii)
        /*18c8*/ 	.word	0x00000020


	//----- nvinfo : EIATTR_FRAME_SIZE
	.align		4
.L_1105:
        /*18cc*/ 	.byte	0x04, 0x11
        /*18ce*/ 	.short	(.L_1107 - .L_1106)
	.align		4
.L_1106:
        /*18d0*/ 	.word	index@(_ZN4vllm25paged_attention_v1_kernelIthLi96ELi32ELi128ELNS_18Fp8KVCacheDataTypeE1ELb0EEEvPT_PKS2_PKT0_S8_ifPKiSA_iPKfiiiSC_SC_iiiii)
        /*18d4*/ 	.word	0x00000000


	//----- nvinfo : EIATTR_REGCOUNT
	.align		4
.L_1107:
        /*18d8*/ 	.byte	0x04, 0x2f
        /*18da*/ 	.short	(.L_1109 - .L_1108)
	.align		4
.L_1108:
        /*18dc*/ 	.word	index@(_ZN4vllm25paged_attention_v1_kernelIthLi112ELi32ELi128ELNS_18Fp8KVCacheDataTypeE1ELb0EEEvPT_PKS2_PKT0_S8_ifPKiSA_iPKfiiiSC_SC_iiiii)
        /*18e0*/ 	.word	0x00000020


	//----- nvinfo : EIATTR_FRAME_SIZE
	.align		4
.L_1109:
        /*18e4*/ 	.byte	0x04, 0x11
        /*18e6*/ 	.short	(.L_1111 - .L_1110)
	.align		4
.L_1110:
        /*18e8*/ 	.word	index@(_ZN4vllm25paged_attention_v1_kernelIthLi112ELi32ELi128ELNS_18Fp8KVCacheDataTypeE1ELb0EEEvPT_PKS2_PKT0_S8_ifPKiSA_iPKfiiiSC_SC_iiiii)
        /*18ec*/ 	.word	0x00000000


	//----- nvinfo : EIATTR_REGCOUNT
	.align		4
.L_1111:
        /*18f0*/ 	.byte	0x04, 0x2f
        /*18f2*/ 	.short	(.L_1113 - .L_1112)
	.align		4
.L_1112:
        /*18f4*/ 	.word	index@(_ZN4vllm25paged_attention_v1_kernelIthLi120ELi32ELi128ELNS_18Fp8KVCacheDataTypeE1ELb0EEEvPT_PKS2_PKT0_S8_ifPKiSA_iPKfiiiSC_SC_iiiii)
        /*18f8*/ 	.word	0x00000020


	//----- nvinfo : EIATTR_FRAME_SIZE
	.align		4
.L_1113:
        /*18fc*/ 	.byte	0x04, 0x11
        /*18fe*/ 	.short	(.L_1115 - .L_1114)
	.align		4
.L_1114:
        /*1900*/ 	.word	index@(_ZN4vllm25paged_attention_v1_kernelIthLi120ELi32ELi128ELNS_18Fp8KVCacheDataTypeE1ELb0EEEvPT_PKS2_PKT0_S8_ifPKiSA_iPKfiiiSC_SC_iiiii)
        /*1904*/ 	.word	0x00000000


	//----- nvinfo : EIATTR_REGCOUNT
	.align		4
.L_1115:
        /*1908*/ 	.byte	0x04, 0x2f
        /*190a*/ 	.short	(.L_1117 - .L_1116)
	.align		4
.L_1116:
        /*190c*/ 	.word	index@(_ZN4vllm25paged_attention_v1_kernelIthLi128ELi32ELi128ELNS_18Fp8KVCacheDataTypeE1ELb0EEEvPT_PKS2_PKT0_S8_ifPKiSA_iPKfiiiSC_SC_iiiii)
        /*1910*/ 	.word	0x00000020


	//----- nvinfo : EIATTR_FRAME_SIZE
	.align		4
.L_1117:
        /*1914*/ 	.byte	0x04, 0x11
        /*1916*/ 	.short	(.L_1119 - .L_1118)
	.align		4
.L_1118:
        /*1918*/ 	.word	index@(_ZN4vllm25paged_attention_v1_kernelIthLi128ELi32ELi128ELNS_18Fp8KVCacheDataTypeE1ELb0EEEvPT_PKS2_PKT0_S8_ifPKiSA_iPKfiiiSC_SC_iiiii)
        /*191c*/ 	.word	0x00000000


	//----- nvinfo : EIATTR_REGCOUNT
	.align		4
.L_1119:
        /*1920*/ 	.byte	0x04, 0x2f
        /*1922*/ 	.short	(.L_1121 - .L_1120)
	.align		4
.L_1120:
        /*1924*/ 	.word	index@(_ZN4vllm25paged_attention_v1_kernelIthLi192ELi32ELi128ELNS_18Fp8KVCacheDataTypeE1ELb0EEEvPT_PKS2_PKT0_S8_ifPKiSA_iPKfiiiSC_SC_iiiii)
        /*1928*/ 	.word	0x00000028


	//----- nvinfo : EIATTR_FRAME_SIZE
	.align		4
.L_1121:
        /*192c*/ 	.byte	0x04, 0x11
        /*192e*/ 	.short	(.L_1123 - .L_1122)
	.align		4
.L_1122:
        /*1930*/ 	.word	index@(_ZN4vllm25paged_attention_v1_kernelIthLi192ELi32ELi128ELNS_18Fp8KVCacheDataTypeE1ELb0EEEvPT_PKS2_PKT0_S8_ifPKiSA_iPKfiiiSC_SC_iiiii)
        /*1934*/ 	.word	0x00000000


	//----- nvinfo : EIATTR_REGCOUNT
	.align		4
.L_1123:
        /*1938*/ 	.byte	0x04, 0x2f
        /*193a*/ 	.short	(.L_1125 - .L_1124)
	.align		4
.L_1124:
        /*193c*/ 	.word	index@(_ZN4vllm25paged_attention_v1_kernelIthLi256ELi32ELi128ELNS_18Fp8KVCacheDataTypeE1ELb0EEEvPT_PKS2_PKT0_S8_ifPKiSA_iPKfiiiSC_SC_iiiii)
        /*1940*/ 	.word	0x00000030


	//----- nvinfo : EIATTR_FRAME_SIZE
	.align		4
.L_1125:
        /*1944*/ 	.byte	0x04, 0x11
        /*1946*/ 	.short	(.L_1127 - .L_1126)
	.align		4
.L_1126:
        /*1948*/ 	.word	index@(_ZN4vllm25paged_attention_v1_kernelIthLi256ELi32ELi128ELNS_18Fp8KVCacheDataTypeE1ELb0EEEvPT_PKS2_PKT0_S8_ifPKiSA_iPKfiiiSC_SC_iiiii)
        /*194c*/ 	.word	0x00000000


	//----- nvinfo : EIATTR_REGCOUNT
	.align		4
.L_1127:
        /*1950*/ 	.byte	0x04, 0x2f
        /*1952*/ 	.short	(.L_1129 - .L_1128)
	.align		4
.L_1128:
        /*1954*/ 	.word	index@(_ZN4vllm25paged_attention_v1_kernelI13__nv_bfloat16hLi32ELi8ELi128ELNS_18Fp8KVCacheDataTypeE1ELb1EEEvPT_PKS3_PKT0_S9_ifPKiSB_iPKfiiiSD_SD_iiiii)
        /*1958*/ 	.word	0x00000020


	//----- nvinfo : EIATTR_FRAME_SIZE
	.align		4
.L_1129:
        /*195c*/ 	.byte	0x04, 0x11
        /*195e*/ 	.short	(.L_1131 - .L_1130)
	.align		4
.L_1130:
        /*1960*/ 	.word	index@(_ZN4vllm25paged_attention_v1_kernelI13__nv_bfloat16hLi32ELi8ELi128ELNS_18Fp8KVCacheDataTypeE1ELb1EEEvPT_PKS3_PKT0_S9_ifPKiSB_iPKfiiiSD_SD_iiiii)
        /*1964*/ 	.word	0x00000000


	//----- nvinfo : EIATTR_REGCOUNT
	.align		4
.L_1131:
        /*1968*/ 	.byte	0x04, 0x2f
        /*196a*/ 	.short	(.L_1133 - .L_1132)
	.align		4
.L_1132:
        /*196c*/ 	.word	index@(_ZN4vllm25paged_attention_v1_kernelI13__nv_bfloat16hLi64ELi8ELi128ELNS_18Fp8KVCacheDataTypeE1ELb1EEEvPT_PKS3_PKT0_S9_ifPKiSB_iPKfiiiSD_SD_iiiii)
        /*1970*/ 	.word	0x00000020


	//----- nvinfo : EIATTR_FRAME_SIZE
	.align		4
.L_1133:
        /*1974*/ 	.byte	0x04, 0x11
        /*1976*/ 	.short	(.L_1135 - .L_1134)
	.align		4
.L_1134:
        /*1978*/ 	.word	index@(_ZN4vllm25paged_attention_v1_kernelI13__nv_bfloat16hLi64ELi8ELi128ELNS_18Fp8KVCacheDataTypeE1ELb1EEEvPT_PKS3_PKT0_S9_ifPKiSB_iPKfiiiSD_SD_iiiii)
        /*197c*/ 	.word	0x00000000


	//----- nvinfo : EIATTR_REGCOUNT
	.align		4
.L_1135:
        /*1980*/ 	.byte	0x04, 0x2f
        /*1982*/ 	.short	(.L_1137 - .L_1136)
	.align		4
.L_1136:
        /*1984*/ 	.word	index@(_ZN4vllm25paged_attention_v1_kernelI13__nv_bfloat16hLi80ELi8ELi128ELNS_18Fp8KVCacheDataTypeE1ELb1EEEvPT_PKS3_PKT0_S9_ifPKiSB_iPKfiiiSD_SD_iiiii)
        /*1988*/ 	.word	0x00000020


	//----- nvinfo : EIATTR_FRAME_SIZE
	.align		4
.L_1137:
        /*198c*/ 	.byte	0x04, 0x11
        /*198e*/ 	.short	(.L_1139 - .L_1138)
	.align		4
.L_1138:
        /*1990*/ 	.word	index@(_ZN4vllm25paged_attention_v1_kernelI13__nv_bfloat16hLi80ELi8ELi128ELNS_18Fp8KVCacheDataTypeE1ELb1EEEvPT_PKS3_PKT0_S9_ifPKiSB_iPKfiiiSD_SD_iiiii)
        /*1994*/ 	.word	0x00000000


	//----- nvinfo : EIATTR_REGCOUNT
	.align		4
.L_1139:
        /*1998*/ 	.byte	0x04, 0x2f
        /*199a*/ 	.short	(.L_1141 - .L_1140)
	.align		4
.L_1140:
        /*199c*/ 	.word	index@(_ZN4vllm25paged_attention_v1_kernelI13__nv_bfloat16hLi96ELi8ELi128ELNS_18Fp8KVCacheDataTypeE1ELb1EEEvPT_PKS3_PKT0_S9_ifPKiSB_iPKfiiiSD_SD_iiiii)
        /*19a0*/ 	.word	0x00000020


	//----- nvinfo : EIATTR_FRAME_SIZE
	.align		4
.L_1141:
        /*19a4*/ 	.byte	0x04, 0x11
        /*19a6*/ 	.short	(.L_1143 - .L_1142)
	.align		4
.L_1142:
        /*19a8*/ 	.word	index@(_ZN4vllm25paged_attention_v1_kernelI13__nv_bfloat16hLi96ELi8ELi128ELNS_18Fp8KVCacheDataTypeE1ELb1EEEvPT_PKS3_PKT0_S9_ifPKiSB_iPKfiiiSD_SD_iiiii)
        /*19ac*/ 	.word	0x00000000


	//----- nvinfo : EIATTR_REGCOUNT
	.align		4
.L_1143:
        /*19b0*/ 	.byte	0x04, 0x2f
        /*19b2*/ 	.short	(.L_1145 - .L_1144)
	.align		4
.L_1144:
        /*19b4*/ 	.word	index@(_ZN4vllm25paged_attention_v1_kernelI13__nv_bfloat16hLi112ELi8ELi128ELNS_18Fp8KVCacheDataTypeE1ELb1EEEvPT_PKS3_PKT0_S9_ifPKiSB_iPKfiiiSD_SD_iiiii)
        /*19b8*/ 	.word	0x00000020


	//----- nvinfo : EIATTR_FRAME_SIZE
	.align		4
.L_1145:
        /*19bc*/ 	.byte	0x04, 0x11
        /*19be*/ 	.short	(.L_1147 - .L_1146)
	.align		4
.L_1146:
        /*19c0*/ 	.word	index@(_ZN4vllm25paged_attention_v1_kernelI13__nv_bfloat16hLi112ELi8ELi128ELNS_18Fp8KVCacheDataTypeE1ELb1EEEvPT_PKS3_PKT0_S9_ifPKiSB_iPKfiiiSD_SD_iiiii)
        /*19c4*/ 	.word	0x00000000


	//----- nvinfo : EIATTR_REGCOUNT
	.align		4
.L_1147:
        /*19c8*/ 	.byte	0x04, 0x2f
        /*19ca*/ 	.short	(.L_1149 - .L_1148)
	.align		4
.L_1148:
        /*19cc*/ 	.word	index@(_ZN4vllm25paged_attention_v1_kernelI13__nv_bfloat16hLi120ELi8ELi128ELNS_18Fp8KVCacheDataTypeE1ELb1EEEvPT_PKS3_PKT0_S9_ifPKiSB_iPKfiiiSD_SD_iiiii)
        /*19d0*/ 	.word	0x00000020


	//----- nvinfo : EIATTR_FRAME_SIZE
	.align		4
.L_1149:
        /*19d4*/ 	.byte	0x04, 0x11
        /*19d6*/ 	.short	(.L_1151 - .L_1150)
	.align		4
.L_1150:
        /*19d8*/ 	.word	index@(_ZN4vllm25paged_attention_v1_kernelI13__nv_bfloat16hLi120ELi8ELi128ELNS_18Fp8KVCacheDataTypeE1ELb1EEEvPT_PKS3_PKT0_S9_ifPKiSB_iPKfiiiSD_SD_iiiii)
        /*19dc*/ 	.word	0x00000000


	//----- nvinfo : EIATTR_REGCOUNT
	.align		4
.L_1151:
        /*19e0*/ 	.byte	0x04, 0x2f
        /*19e2*/ 	.short	(.L_1153 - .L_1152)
	.align		4
.L_1152:
        /*19e4*/ 	.word	index@(_ZN4vllm25paged_attention_v1_kernelI13__nv_bfloat16hLi128ELi8ELi128ELNS_18Fp8KVCacheDataTypeE1ELb1EEEvPT_PKS3_PKT0_S9_ifPKiSB_iPKfiiiSD_SD_iiiii)
        /*19e8*/ 	.word	0x00000020


	//----- nvinfo : EIATTR_FRAME_SIZE
	.align		4
.L_1153:
        /*19ec*/ 	.byte	0x04, 0x11
        /*19ee*/ 	.short	(.L_1155 - .L_1154)
	.align		4
.L_1154:
        /*19f0*/ 	.word	index@(_ZN4vllm25paged_attention_v1_kernelI13__nv_bfloat16hLi128ELi8ELi128ELNS_18Fp8KVCacheDataTypeE1ELb1EEEvPT_PKS3_PKT0_S9_ifPKiSB_iPKfiiiSD_SD_iiiii)
        /*19f4*/ 	.word	0x00000000


	//----- nvinfo : EIATTR_REGCOUNT
	.align		4
.L_1155:
        /*19f8*/ 	.byte	0x04, 0x2f
        /*19fa*/ 	.short	(.L_1157 - .L_1156)
	.align		4
.L_1156:
        /*19fc*/ 	.word	index@(_ZN4vllm25paged_attention_v1_kernelI13__nv_bfloat16hLi192ELi8ELi128ELNS_18Fp8KVCacheDataTypeE1ELb1EEEvPT_PKS3_PKT0_S9_ifPKiSB_iPKfiiiSD_SD_iiiii)
        /*1a00*/ 	.word	0x00000020


	//----- nvinfo : EIATTR_FRAME_SIZE
	.align		4
.L_1157:
        /*1a04*/ 	.byte	0x04, 0x11
        /*1a06*/ 	.short	(.L_1159 - .L_1158)
	.align		4
.L_1158:
        /*1a08*/ 	.word	index@(_ZN4vllm25paged_attention_v1_kernelI13__nv_bfloat16hLi192ELi8ELi128ELNS_18Fp8KVCacheDataTypeE1ELb1EEEvPT_PKS3_PKT0_S9_ifPKiSB_iPKfiiiSD_SD_iiiii)
        /*1a0c*/ 	.word	0x00000000


	//----- nvinfo : EIATTR_REGCOUNT
	.align		4
.L_1159:
        /*1a10*/ 	.byte	0x04, 0x2f
        /*1a12*/ 	.short	(.L_1161 - .L_1160)
	.align		4
.L_1160:
        /*1a14*/ 	.word	index@(_ZN4vllm25paged_attention_v1_kernelI13__nv_bfloat16hLi256ELi8ELi128ELNS_18Fp8KVCacheDataTypeE1ELb1EEEvPT_PKS3_PKT0_S9_ifPKiSB_iPKfiiiSD_SD_iiiii)
        /*1a18*/ 	.word	0x00000020


	//----- nvinfo : EIATTR_FRAME_SIZE
	.align		4
.L_1161:
        /*1a1c*/ 	.byte	0x04, 0x11
        /*1a1e*/ 	.short	(.L_1163 - .L_1162)
	.align		4
.L_1162:
        /*1a20*/ 	.word	index@(_ZN4vllm25paged_attention_v1_kernelI13__nv_bfloat16hLi256ELi8ELi128ELNS_18Fp8KVCacheDataTypeE1ELb1EEEvPT_PKS3_PKT0_S9_ifPKiSB_iPKfiiiSD_SD_iiiii)
        /*1a24*/ 	.word	0x00000000


	//----- nvinfo : EIATTR_REGCOUNT
	.align		4
.L_1163:
        /*1a28*/ 	.byte	0x04, 0x2f
        /*1a2a*/ 	.short	(.L_1165 - .L_1164)
	.align		4
.L_1164:
        /*1a2c*/ 	.word	index@(_ZN4vllm25paged_attention_v1_kernelI13__nv_bfloat16hLi32ELi8ELi128ELNS_18Fp8KVCacheDataTypeE1ELb0EEEvPT_PKS3_PKT0_S9_ifPKiSB_iPKfiiiSD_SD_iiiii)
        /*1a30*/ 	.word	0x00000020


	//----- nvinfo : EIATTR_FRAME_SIZE
	.align		4
.L_1165:
        /*1a34*/ 	.byte	0x04, 0x11
        /*1a36*/ 	.short	(.L_1167 - .L_1166)
	.align		4
.L_1166:
        /*1a38*/ 	.word	index@(_ZN4vllm25paged_attention_v1_kernelI13__nv_bfloat16hLi32ELi8ELi128ELNS_18Fp8KVCacheDataTypeE1ELb0EEEvPT_PKS3_PKT0_S9_ifPKiSB_iPKfiiiSD_SD_iiiii)
        /*1a3c*/ 	.word	0x00000000


	//----- nvinfo : EIATTR_REGCOUNT
	.align		4
.L_1167:
        /*1a40*/ 	.byte	0x04, 0x2f
        /*1a42*/ 	.short	(.L_1169 - .L_1168)
	.align		4
.L_1168:
        /*1a44*/ 	.word	index@(_ZN4vllm25paged_attention_v1_kernelI13__nv_bfloat16hLi64ELi8ELi128ELNS_18Fp8KVCacheDataTypeE1ELb0EEEvPT_PKS3_PKT0_S9_ifPKiSB_iPKfiiiSD_SD_iiiii)
        /*1a48*/ 	.word	0x00000020


	//----- nvinfo : EIATTR_FRAME_SIZE
	.align		4
.L_1169:
        /*1a4c*/ 	.byte	0x04, 0x11
        /*1a4e*/ 	.short	(.L_1171 - .L_1170)
	.align		4
.L_1170:
        /*1a50*/ 	.word	index@(_ZN4vllm25paged_attention_v1_kernelI13__nv_bfloat16hLi64ELi8ELi128ELNS_18Fp8KVCacheDataTypeE1ELb0EEEvPT_PKS3_PKT0_S9_ifPKiSB_iPKfiiiSD_SD_iiiii)
        /*1a54*/ 	.word	0x00000000


	//----- nvinfo : EIATTR_REGCOUNT
	.align		4
.L_1171:
        /*1a58*/ 	.byte	0x04, 0x2f
        /*1a5a*/ 	.short	(.L_1173 - .L_1172)
	.align		4
.L_1172:
        /*1a5c*/ 	.word	index@(_ZN4vllm25paged_attention_v1_kernelI13__nv_bfloat16hLi80ELi8ELi128ELNS_18Fp8KVCacheDataTypeE1ELb0EEEvPT_PKS3_PKT0_S9_ifPKiSB_iPKfiiiSD_SD_iiiii)
        /*1a60*/ 	.word	0x00000020


	//----- nvinfo : EIATTR_FRAME_SIZE
	.align		4
.L_1173:
        /*1a64*/ 	.byte	0x04, 0x11
        /*1a66*/ 	.short	(.L_1175 - .L_1174)
	.align		4
.L_1174:
        /*1a68*/ 	.word	index@(_ZN4vllm25paged_attention_v1_kernelI13__nv_bfloat16hLi80ELi8ELi128ELNS_18Fp8KVCacheDataTypeE1ELb0EEEvPT_PKS3_PKT0_S9_ifPKiSB_iPKfiiiSD_SD_iiiii)
        /*1a6c*/ 	.word	0x00000000


	//----- nvinfo : EIATTR_REGCOUNT
	.align		4
.L_1175:
        /*1a70*/ 	.byte	0x04, 0x2f
        /*1a72*/ 	.short	(.L_1177 - .L_1176)
	.align		4
.L_1176:
        /*1a74*/ 	.word	index@(_ZN4vllm25paged_attention_v1_kernelI13__nv_bfloat16hLi96ELi8ELi128ELNS_18Fp8KVCacheDataTypeE1ELb0EEEvPT_PKS3_PKT0_S9_ifPKiSB_iPKfiiiSD_SD_iiiii)
        /*1a78*/ 	.word	0x00000020


	//----- nvinfo : EIATTR_FRAME_SIZE
	.align		4
.L_1177:
        /*1a7c*/ 	.byte	0x04, 0x11
        /*1a7e*/ 	.short	(.L_1179 - .L_1178)
	.align		4
.L_1178:
        /*1a80*/ 	.word	index@(_ZN4vllm25paged_attention_v1_kernelI13__nv_bfloat16hLi96ELi8ELi128ELNS_18Fp8KVCacheDataTypeE1ELb0EEEvPT_PKS3_PKT0_S9_ifPKiSB_iPKfiiiSD_SD_iiiii)
        /*1a84*/ 	.word	0x00000000


	//----- nvinfo : EIATTR_REGCOUNT
	.align		4
.L_1179:
        /*1a88*/ 	.byte	0x04, 0x2f
        /*1a8a*/ 	.short	(.L_1181 - .L_1180)
	.align		4
.L_1180:
        /*1a8c*/ 	.word	index@(_ZN4vllm25paged_attention_v1_kernelI13__nv_bfloat16hLi112ELi8ELi128ELNS_18Fp8KVCacheDataTypeE1ELb0EEEvPT_PKS3_PKT0_S9_ifPKiSB_iPKfiiiSD_SD_iiiii)
        /*1a90*/ 	.word	0x00000020


	//----- nvinfo : EIATTR_FRAME_SIZE
	.align		4
.L_1181:
        /*1a94*/ 	.byte	0x04, 0x11
        /*1a96*/ 	.short	(.L_1183 - .L_1182)
	.align		4
.L_1182:
        /*1a98*/ 	.word	index@(_ZN4vllm25paged_attention_v1_kernelI13__nv_bfloat16hLi112ELi8ELi128ELNS_18Fp8KVCacheDataTypeE1ELb0EEEvPT_PKS3_PKT0_S9_ifPKiSB_iPKfiiiSD_SD_iiiii)
        /*1a9c*/ 	.word	0x00000000


	//----- nvinfo : EIATTR_REGCOUNT
	.align		4
.L_1183:
        /*1aa0*/ 	.byte	0x04, 0x2f
        /*1aa2*/ 	.short	(.L_1185 - .L_1184)
	.align		4
.L_1184:
        /*1aa4*/ 	.word	index@(_ZN4vllm25paged_attention_v1_kernelI13__nv_bfloat16hLi120ELi8ELi128ELNS_18Fp8KVCacheDataTypeE1ELb0EEEvPT_PKS3_PKT0_S9_ifPKiSB_iPKfiiiSD_SD_iiiii)
        /*1aa8*/ 	.word	0x00000020


	//----- nvinfo : EIATTR_FRAME_SIZE
	.align		4
.L_1185:
        /*1aac*/ 	.byte	0x04, 0x11
        /*1aae*/ 	.short	(.L_1187 - .L_1186)
	.align		4
.L_1186:
        /*1ab0*/ 	.word	index@(_ZN4vllm25paged_attention_v1_kernelI13__nv_bfloat16hLi120ELi8ELi128ELNS_18Fp8KVCacheDataTypeE1ELb0EEEvPT_PKS3_PKT0_S9_ifPKiSB_iPKfiiiSD_SD_iiiii)
        /*1ab4*/ 	.word	0x00000000


	//----- nvinfo : EIATTR_REGCOUNT
	.align		4
.L_1187:
        /*1ab8*/ 	.byte	0x04, 0x2f
        /*1aba*/ 	.short	(.L_1189 - .L_1188)
	.align		4
.L_1188:
        /*1abc*/ 	.word	index@(_ZN4vllm25paged_attention_v1_kernelI13__nv_bfloat16hLi128ELi8ELi128ELNS_18Fp8KVCacheDataTypeE1ELb0EEEvPT_PKS3_PKT0_S9_ifPKiSB_iPKfiiiSD_SD_iiiii)
        /*1ac0*/ 	.word	0x00000020


	//----- nvinfo : EIATTR_FRAME_SIZE
	.align		4
.L_1189:
        /*1ac4*/ 	.byte	0x04, 0x11
        /*1ac6*/ 	.short	(.L_1191 - .L_1190)
	.align		4
.L_1190:
        /*1ac8*/ 	.word	index@(_ZN4vllm25paged_attention_v1_kernelI13__nv_bfloat16hLi128ELi8ELi128ELNS_18Fp8KVCacheDataTypeE1ELb0EEEvPT_PKS3_PKT0_S9_ifPKiSB_iPKfiiiSD_SD_iiiii)
        /*1acc*/ 	.word	0x00000000


	//----- nvinfo : EIATTR_REGCOUNT
	.align		4
.L_1191:
        /*1ad0*/ 	.byte	0x04, 0x2f
        /*1ad2*/ 	.short	(.L_1193 - .L_1192)
	.align		4
.L_1192:
        /*1ad4*/ 	.word	index@(_ZN4vllm25paged_attention_v1_kernelI13__nv_bfloat16hLi192ELi8ELi128ELNS_18Fp8KVCacheDataTypeE1ELb0EEEvPT_PKS3_PKT0_S9_ifPKiSB_iPKfiiiSD_SD_iiiii)
        /*1ad8*/ 	.word	0x00000020


	//----- nvinfo : EIATTR_FRAME_SIZE
	.align		4
.L_1193:
        /*1adc*/ 	.byte	0x04, 0x11
        /*1ade*/ 	.short	(.L_1195 - .L_1194)
	.align		4
.L_1194:
        /*1ae0*/ 	.word	index@(_ZN4vllm25paged_attention_v1_kernelI13__nv_bfloat16hLi192ELi8ELi128ELNS_18Fp8KVCacheDataTypeE1ELb0EEEvPT_PKS3_PKT0_S9_ifPKiSB_iPKfiiiSD_SD_iiiii)
        /*1ae4*/ 	.word	0x00000000


	//----- nvinfo : EIATTR_REGCOUNT
	.align		4
.L_1195:
        /*1ae8*/ 	.byte	0x04, 0x2f
        /*1aea*/ 	.short	(.L_1197 - .L_1196)
	.align		4
.L_1196:
        /*1aec*/ 	.word	index@(_ZN4vllm25paged_attention_v1_kernelI13__nv_bfloat16hLi256ELi8ELi128ELNS_18Fp8KVCacheDataTypeE1ELb0EEEvPT_PKS3_PKT0_S9_ifPKiSB_iPKfiiiSD_SD_iiiii)
        /*1af0*/ 	.word	0x00000020


	//----- nvinfo : EIATTR_FRAME_SIZE
	.align		4
.L_1197:
        /*1af4*/ 	.byte	0x04, 0x11
        /*1af6*/ 	.short	(.L_1199 - .L_1198)
	.align		4
.L_1198:
        /*1af8*/ 	.word	index@(_ZN4vllm25paged_attention_v1_kernelI13__nv_bfloat16hLi256ELi8ELi128ELNS_18Fp8KVCacheDataTypeE1ELb0EEEvPT_PKS3_PKT0_S9_ifPKiSB_iPKfiiiSD_SD_iiiii)
        /*1afc*/ 	.word	0x00000000


	//----- nvinfo : EIATTR_REGCOUNT
	.align		4
.L_1199:
        /*1b00*/ 	.byte	0x04, 0x2f
        /*1b02*/ 	.short	(.L_1201 - .L_1200)
	.align		4
.L_1200:
        /*1b04*/ 	.word	index@(_ZN4vllm25paged_attention_v1_kernelI13__nv_bfloat16hLi32ELi16ELi128ELNS_18Fp8KVCacheDataTypeE1ELb1EEEvPT_PKS3_PKT0_S9_ifPKiSB_iPKfiiiSD_SD_iiiii)
        /*1b08*/ 	.word	0x00000020


	//----- nvinfo : EIATTR_FRAME_SIZE
	.align		4
.L_1201:
        /*1b0c*/ 	.byte	0x04, 0x11
        /*1b0e*/ 	.short	(.L_1203 - .L_1202)
	.align		4
.L_1202:
        /*1b10*/ 	.word	index@(_ZN4vllm25paged_attention_v1_kernelI13__nv_bfloat16hLi32ELi16ELi128ELNS_18Fp8KVCacheDataTypeE1ELb1EEEvPT_PKS3_PKT0_S9_ifPKiSB_iPKfiiiSD_SD_iiiii)
        /*1b14*/ 	.word	0x00000000


	//----- nvinfo : EIATTR_REGCOUNT
	.align		4
.L_1203:
        /*1b18*/ 	.byte	0x04, 0x2f
        /*1b1a*/ 	.short	(.L_1205 - .L_1204)
	.align		4
.L_1204:
        /*1b1c*/ 	.word	index@(_ZN4vllm25paged_attention_v1_kernelI13__nv_bfloat16hLi64ELi16ELi128ELNS_18Fp8KVCacheDataTypeE1ELb1EEEvPT_PKS3_PKT0_S9_ifPKiSB_iPKfiiiSD_SD_iiiii)
        /*1b20*/ 	.word	0x00000020


	//----- nvinfo : EIATTR_FRAME_SIZE
	.align		4
.L_1205:
        /*1b24*/ 	.byte	0x04, 0x11
        /*1b26*/ 	.short	(.L_1207 - .L_1206)
	.align		4
.L_1206:
        /*1b28*/ 	.word	index@(_ZN4vllm25paged_attention_v1_kernelI13__nv_bfloat16hLi64ELi16ELi128ELNS_18Fp8KVCacheDataTypeE1ELb1EEEvPT_PKS3_PKT0_S9_ifPKiSB_iPKfiiiSD_SD_iiiii)
        /*1b2c*/ 	.word	0x00000000


	//----- nvinfo : EIATTR_REGCOUNT
	.align		4
.L_1207:
        /*1b30*/ 	.byte	0x04, 0x2f
        /*1b32*/ 	.short	(.L_1209 - .L_1208)
	.align		4
.L_1208:
        /*1b34*/ 	.word	index@(_ZN4vllm25paged_attention_v1_kernelI13__nv_bfloat16hLi80ELi16ELi128ELNS_18Fp8KVCacheDataTypeE1ELb1EEEvPT_PKS3_PKT0_S9_ifPKiSB_iPKfiiiSD_SD_iiiii)
        /*1b38*/ 	.word	0x00000020


	//----- nvinfo : EIATTR_FRAME_SIZE
	.align		4
.L_1209:
        /*1b3c*/ 	.byte	0x04, 0x11
        /*1b3e*/ 	.short	(.L_1211 - .L_1210)
	.align		4
.L_1210:
        /*1b40*/ 	.word	index@(_ZN4vllm25paged_attention_v1_kernelI13__nv_bfloat16hLi80ELi16ELi128ELNS_18Fp8KVCacheDataTypeE1ELb1EEEvPT_PKS3_PKT0_S9_ifPKiSB_iPKfiiiSD_SD_iiiii)
        /*1b44*/ 	.word	0x00000000


	//----- nvinfo : EIATTR_REGCOUNT
	.align		4
.L_1211:
        /*1b48*/ 	.byte	0x04, 0x2f
        /*1b4a*/ 	.short	(.L_1213 - .L_1212)
	.align		4
.L_1212:
        /*1b4c*/ 	.word	index@(_ZN4vllm25paged_attention_v1_kernelI13__nv_bfloat16hLi96ELi16ELi128ELNS_18Fp8KVCacheDataTypeE1ELb1EEEvPT_PKS3_PKT0_S9_ifPKiSB_iPKfiiiSD_SD_iiiii)
        /*1b50*/ 	.word	0x00000020


	//----- nvinfo : EIATTR_FRAME_SIZE
	.align		4
.L_1213:
        /*1b54*/ 	.byte	0x04, 0x11
        /*1b56*/ 	.short	(.L_1215 - .L_1214)
	.align		4
.L_1214:
        /*1b58*/ 	.word	index@(_ZN4vllm25paged_attention_v1_kernelI13__nv_bfloat16hLi96ELi16ELi128ELNS_18Fp8KVCacheDataTypeE1ELb1EEEvPT_PKS3_PKT0_S9_ifPKiSB_iPKfiiiSD_SD_iiiii)
        /*1b5c*/ 	.word	0x00000000


	//----- nvinfo : EIATTR_REGCOUNT
	.align		4
.L_1215:
        /*1b60*/ 	.byte	0x04, 0x2f
        /*1b62*/ 	.short	(.L_1217 - .L_1216)
	.align		4
.L_1216:
        /*1b64*/ 	.word	index@(_ZN4vllm25paged_attention_v1_kernelI13__nv_bfloat16hLi112ELi16ELi128ELNS_18Fp8KVCacheDataTypeE1ELb1EEEvPT_PKS3_PKT0_S9_ifPKiSB_iPKfiiiSD_SD_iiiii)
        /*1b68*/ 	.word	0x00000020


	//----- nvinfo : EIATTR_FRAME_SIZE
	.align		4
.L_1217:
        /*1b6c*/ 	.byte	0x04, 0x11
        /*1b6e*/ 	.short	(.L_1219 - .L_1218)
	.align		4
.L_1218:
        /*1b70*/ 	.word	index@(_ZN4vllm25paged_attention_v1_kernelI13__nv_bfloat16hLi112ELi16ELi128ELNS_18Fp8KVCacheDataTypeE1ELb1EEEvPT_PKS3_PKT0_S9_ifPKiSB_iPKfiiiSD_SD_iiiii)
        /*1b74*/ 	.word	0x00000000


	//----- nvinfo : EIATTR_REGCOUNT
	.align		4
.L_1219:
        /*1b78*/ 	.byte	0x04, 0x2f
        /*1b7a*/ 	.short	(.L_1221 - .L_1220)
	.align		4
.L_1220:
        /*1b7c*/ 	.word	index@(_ZN4vllm25paged_attention_v1_kernelI13__nv_bfloat16hLi120ELi16ELi128ELNS_18Fp8KVCacheDataTypeE1ELb1EEEvPT_PKS3_PKT0_S9_ifPKiSB_iPKfiiiSD_SD_iiiii)
        /*1b80*/ 	.word	0x00000020


	//----- nvinfo : EIATTR_FRAME_SIZE
	.align		4
.L_1221:
        /*1b84*/ 	.byte	0x04, 0x11
        /*1b86*/ 	.short	(.L_1223 - .L_1222)
	.align		4
.L_1222:
        /*1b88*/ 	.word	index@(_ZN4vllm25paged_attention_v1_kernelI13__nv_bfloat16hLi120ELi16ELi128ELNS_18Fp8KVCacheDataTypeE1ELb1EEEvPT_PKS3_PKT0_S9_ifPKiSB_iPKfiiiSD_SD_iiiii)
        /*1b8c*/ 	.word	0x00000000


	//----- nvinfo : EIATTR_REGCOUNT
	.align		4
.L_1223:
        /*1b90*/ 	.byte	0x04, 0x2f
        /*1b92*/ 	.short	(.L_1225 - .L_1224)
	.align		4
.L_1224:
        /*1b94*/ 	.word	index@(_ZN4vllm25paged_attention_v1_kernelI13__nv_bfloat16hLi128ELi16ELi128ELNS_18Fp8KVCacheDataTypeE1ELb1EEEvPT_PKS3_PKT0_S9_ifPKiSB_iPKfiiiSD_SD_iiiii)
        /*1b98*/ 	.word	0x00000020


	//----- nvinfo : EIATTR_FRAME_SIZE
	.align		4
.L_1225:
        /*1b9c*/ 	.byte	0x04, 0x11
        /*1b9e*/ 	.short	(.L_1227 - .L_1226)
	.align		4
.L_1226:
        /*1ba0*/ 	.word	index@(_ZN4vllm25paged_attention_v1_kernelI13__nv_bfloat16hLi128ELi16ELi128ELNS_18Fp8KVCacheDataTypeE1ELb1EEEvPT_PKS3_PKT0_S9_ifPKiSB_iPKfiiiSD_SD_iiiii)
        /*1ba4*/ 	.word	0x00000000


	//----- nvinfo : EIATTR_REGCOUNT
	.align		4
.L_1227:
        /*1ba8*/ 	.byte	0x04, 0x2f
        /*1baa*/ 	.short	(.L_1229 - .L_1228)
	.align		4
.L_1228:
        /*1bac*/ 	.word	index@(_ZN4vllm25paged_attention_v1_kernelI13__nv_bfloat16hLi192ELi16ELi128ELNS_18Fp8KVCacheDataTypeE1ELb1EEEvPT_PKS3_PKT0_S9_ifPKiSB_iPKfiiiSD_SD_iiiii)
        /*1bb0*/ 	.word	0x00000020


	//----- nvinfo : EIATTR_FRAME_SIZE
	.align		4
.L_1229:
        /*1bb4*/ 	.byte	0x04, 0x11
        /*1bb6*/ 	.short	(.L_1231 - .L_1230)
	.align		4
.L_1230:
        /*1bb8*/ 	.word	index@(_ZN4vllm25paged_attention_v1_kernelI13__nv_bfloat16hLi192ELi16ELi128ELNS_18Fp8KVCacheDataTypeE1ELb1EEEvPT_PKS3_PKT0_S9_ifPKiSB_iPKfiiiSD_SD_iiiii)
        /*1bbc*/ 	.word	0x00000000


	//----- nvinfo : EIATTR_REGCOUNT
	.align		4
.L_1231:
        /*1bc0*/ 	.byte	0x04, 0x2f
        /*1bc2*/ 	.short	(.L_1233 - .L_1232)
	.align		4
.L_1232:
        /*1bc4*/ 	.word	index@(_ZN4vllm25paged_attention_v1_kernelI13__nv_bfloat16hLi256ELi16ELi128ELNS_18Fp8KVCacheDataTypeE1ELb1EEEvPT_PKS3_PKT0_S9_ifPKiSB_iPKfiiiSD_SD_iiiii)
        /*1bc8*/ 	.word	0x00000028


	//----- nvinfo : EIATTR_FRAME_SIZE
	.align		4
.L_1233:
        /*1bcc*/ 	.byte	0x04, 0x11
        /*1bce*/ 	.short	(.L_1235 - .L_1234)
	.align		4
.L_1234:
        /*1bd0*/ 	.word	index@(_ZN4vllm25paged_attention_v1_kernelI13__nv_bfloat16hLi256ELi16ELi128ELNS_18Fp8KVCacheDataTypeE1ELb1EEEvPT_PKS3_PKT0_S9_ifPKiSB_iPKfiiiSD_SD_iiiii)
        /*1bd4*/ 	.word	0x00000000


	//----- nvinfo : EIATTR_REGCOUNT
	.align		4
.L_1235:
        /*1bd8*/ 	.byte	0x04, 0x2f
        /*1bda*/ 	.short	(.L_1237 - .L_1236)
	.align		4
.L_1236:
        /*1bdc*/ 	.word	index@(_ZN4vllm25paged_attention_v1_kernelI13__nv_bfloat16hLi32ELi16ELi128ELNS_18Fp8KVCacheDataTypeE1ELb0EEEvPT_PKS3_PKT0_S9_ifPKiSB_iPKfiiiSD_SD_iiiii)
        /*1be0*/ 	.word	0x00000020


	//----- nvinfo : EIATTR_FRAME_SIZE
	.align		4
.L_1237:
        /*1be4*/ 	.byte	0x04, 0x11
        /*1be6*/ 	.short	(.L_1239 - .L_1238)
	.align		4
.L_1238:
        /*1be8*/ 	.word	index@(_ZN4vllm25paged_attention_v1_kernelI13__nv_bfloat16hLi32ELi16ELi128ELNS_18Fp8KVCacheDataTypeE1ELb0EEEvPT_PKS3_PKT0_S9_ifPKiSB_iPKfiiiSD_SD_iiiii)
        /*1bec*/ 	.word	0x00000000


	//----- nvinfo : EIATTR_REGCOUNT
	.align		4
.L_1239:
        /*1bf0*/ 	.byte	0x04, 0x2f
        /*1bf2*/ 	.short	(.L_1241 - .L_1240)
	.align		4
.L_1240:
        /*1bf4*/ 	.word	index@(_ZN4vllm25paged_attention_v1_kernelI13__nv_bfloat16hLi64ELi16ELi128ELNS_18Fp8KVCacheDataTypeE1ELb0EEEvPT_PKS3_PKT0_S9_ifPKiSB_iPKfiiiSD_SD_iiiii)
        /*1bf8*/ 	.word	0x00000020


	//----- nvinfo : EIATTR_FRAME_SIZE
	.align		4
.L_1241:
        /*1bfc*/ 	.byte	0x04, 0x11
        /*1bfe*/ 	.short	(.L_1243 - .L_1242)
	.align		4
.L_1242:
        /*1c00*/ 	.word	index@(_ZN4vllm25paged_attention_v1_kernelI13__nv_bfloat16hLi64ELi16ELi128ELNS_18Fp8KVCacheDataTypeE1ELb0EEEvPT_PKS3_PKT0_S9_ifPKiSB_iPKfiiiSD_SD_iiiii)
        /*1c04*/ 	.word	0x00000000


	//----- nvinfo : EIATTR_REGCOUNT
	.align		4
.L_1243:
        /*1c08*/ 	.byte	0x04, 0x2f
        /*1c0a*/ 	.short	(.L_1245 - .L_1244)
	.align		4
.L_1244:
        /*1c0c*/ 	.word	index@(_ZN4vllm25paged_attention_v1_kernelI13__nv_bfloat16hLi80ELi16ELi128ELNS_18Fp8KVCacheDataTypeE1ELb0EEEvPT_PKS3_PKT0_S9_ifPKiSB_iPKfiiiSD_SD_iiiii)
        /*1c10*/ 	.word	0x00000020


	//----- nvinfo : EIATTR_FRAME_SIZE
	.align		4
.L_1245:
        /*1c14*/ 	.byte	0x04, 0x11
        /*1c16*/ 	.short	(.L_1247 - .L_1246)
	.align		4
.L_1246:
        /*1c18*/ 	.word	index@(_ZN4vllm25paged_attention_v1_kernelI13__nv_bfloat16hLi80ELi16ELi128ELNS_18Fp8KVCacheDataTypeE1ELb0EEEvPT_PKS3_PKT0_S9_ifPKiSB_iPKfiiiSD_SD_iiiii)
        /*1c1c*/ 	.word	0x00000000


	//----- nvinfo : EIATTR_REGCOUNT
	.align		4
.L_1247:
        /*1c20*/ 	.byte	0x04, 0x2f
        /*1c22*/ 	.short	(.L_1249 - .L_1248)
	.align		4
.L_1248:
        /*1c24*/ 	.word	index@(_ZN4vllm25paged_attention_v1_kernelI13__nv_bfloat16hLi96ELi16ELi128ELNS_18Fp8KVCacheDataTypeE1ELb0EEEvPT_PKS3_PKT0_S9_ifPKiSB_iPKfiiiSD_SD_iiiii)
        /*1c28*/ 	.word	0x00000020


	//----- nvinfo : EIATTR_FRAME_SIZE
	.align		4
.L_1249:
        /*1c2c*/ 	.byte	0x04, 0x11
        /*1c2e*/ 	.short	(.L_1251 - .L_1250)
	.align		4
.L_1250:
        /*1c30*/ 	.word	index@(_ZN4vllm25paged_attention_v1_kernelI13__nv_bfloat16hLi96ELi16ELi128ELNS_18Fp8KVCacheDataTypeE1ELb0EEEvPT_PKS3_PKT0_S9_ifPKiSB_iPKfiiiSD_SD_iiiii)
        /*1c34*/ 	.word	0x00000000


	//----- nvinfo : EIATTR_REGCOUNT
	.align		4
.L_1251:
        /*1c38*/ 	.byte	0x04, 0x2f
        /*1c3a*/ 	.short	(.L_1253 - .L_1252)
	.align		4
.L_1252:
        /*1c3c*/ 	.word	index@(_ZN4vllm25paged_attention_v1_kernelI13__nv_bfloat16hLi112ELi16ELi128ELNS_18Fp8KVCacheDataTypeE1ELb0EEEvPT_PKS3_PKT0_S9_ifPKiSB_iPKfiiiSD_SD_iiiii)
        /*1c40*/ 	.word	0x00000020


	//----- nvinfo : EIATTR_FRAME_SIZE
	.align		4
.L_1253:
        /*1c44*/ 	.byte	0x04, 0x11
        /*1c46*/ 	.short	(.L_1255 - .L_1254)
	.align		4
.L_1254:
        /*1c48*/ 	.word	index@(_ZN4vllm25paged_attention_v1_kernelI13__nv_bfloat16hLi112ELi16ELi128ELNS_18Fp8KVCacheDataTypeE1ELb0EEEvPT_PKS3_PKT0_S9_ifPKiSB_iPKfiiiSD_SD_iiiii)
        /*1c4c*/ 	.word	0x00000000


	//----- nvinfo : EIATTR_REGCOUNT
	.align		4
.L_1255:
        /*1c50*/ 	.byte	0x04, 0x2f
        /*1c52*/ 	.short	(.L_1257 - .L_1256)
	.align		4
.L_1256:
        /*1c54*/ 	.word	index@(_ZN4vllm25paged_attention_v1_kernelI13__nv_bfloat16hLi120ELi16ELi128ELNS_18Fp8KVCacheDataTypeE1ELb0EEEvPT_PKS3_PKT0_S9_ifPKiSB_iPKfiiiSD_SD_iiiii)
        /*1c58*/ 	.word	0x00000020


	//----- nvinfo : EIATTR_FRAME_SIZE
	.align		4
.L_1257:
        /*1c5c*/ 	.byte	0x04, 0x11
        /*1c5e*/ 	.short	(.L_1259 - .L_1258)
	.align		4
.L_1258:
        /*1c60*/ 	.word	index@(_ZN4vllm25paged_attention_v1_kernelI13__nv_bfloat16hLi120ELi16ELi128ELNS_18Fp8KVCacheDataTypeE1ELb0EEEvPT_PKS3_PKT0_S9_ifPKiSB_iPKfiiiSD_SD_iiiii)
        /*1c64*/ 	.word	0x00000000


	//----- nvinfo : EIATTR_REGCOUNT
	.align		4
.L_1259:
        /*1c68*/ 	.byte	0x04, 0x2f
        /*1c6a*/ 	.short	(.L_1261 - .L_1260)
	.align		4
.L_1260:
        /*1c6c*/ 	.word	index@(_ZN4vllm25paged_attention_v1_kernelI13__nv_bfloat16hLi128ELi16ELi128ELNS_18Fp8KVCacheDataTypeE1ELb0EEEvPT_PKS3_PKT0_S9_ifPKiSB_iPKfiiiSD_SD_iiiii)
        /*1c70*/ 	.word	0x00000020


	//----- nvinfo : EIATTR_FRAME_SIZE
	.align		4
.L_1261:
        /*1c74*/ 	.byte	0x04, 0x11
        /*1c76*/ 	.short	(.L_1263 - .L_1262)
	.align		4
.L_1262:
        /*1c78*/ 	.word	index@(_ZN4vllm25paged_attention_v1_kernelI13__nv_bfloat16hLi128ELi16ELi128ELNS_18Fp8KVCacheDataTypeE1ELb0EEEvPT_PKS3_PKT0_S9_ifPKiSB_iPKfiiiSD_SD_iiiii)
        /*1c7c*/ 	.word	0x00000000


	//----- nvinfo : EIATTR_REGCOUNT
	.align		4
.L_1263:
        /*1c80*/ 	.byte	0x04, 0x2f
        /*1c82*/ 	.short	(.L_1265 - .L_1264)
	.align		4
.L_1264:
        /*1c84*/ 	.word	index@(_ZN4vllm25paged_attention_v1_kernelI13__nv_bfloat16hLi192ELi16ELi128ELNS_18Fp8KVCacheDataTypeE1ELb0EEEvPT_PKS3_PKT0_S9_ifPKiSB_iPKfiiiSD_SD_iiiii)
        /*1c88*/ 	.word	0x00000020


	//----- nvinfo : EIATTR_FRAME_SIZE
	.align		4
.L_1265:
        /*1c8c*/ 	.byte	0x04, 0x11
        /*1c8e*/ 	.short	(.L_1267 - .L_1266)
	.align		4
.L_1266:
        /*1c90*/ 	.word	index@(_ZN4vllm25paged_attention_v1_kernelI13__nv_bfloat16hLi192ELi16ELi128ELNS_18Fp8KVCacheDataTypeE1ELb0EEEvPT_PKS3_PKT0_S9_ifPKiSB_iPKfiiiSD_SD_iiiii)
        /*1c94*/ 	.word	0x00000000


	//----- nvinfo : EIATTR_REGCOUNT
	.align		4
.L_1267:
        /*1c98*/ 	.byte	0x04, 0x2f
        /*1c9a*/ 	.short	(.L_1269 - .L_1268)
	.align		4
.L_1268:
        /*1c9c*/ 	.word	index@(_ZN4vllm25paged_attention_v1_kernelI13__nv_bfloat16hLi256ELi16ELi128ELNS_18Fp8KVCacheDataTypeE1ELb0EEEvPT_PKS3_PKT0_S9_ifPKiSB_iPKfiiiSD_SD_iiiii)
        /*1ca0*/ 	.word	0x00000020


	//----- nvinfo : EIATTR_FRAME_SIZE
	.align		4
.L_1269:
        /*1ca4*/ 	.byte	0x04, 0x11
        /*1ca6*/ 	.short	(.L_1271 - .L_1270)
	.align		4
.L_1270:
        /*1ca8*/ 	.word	index@(_ZN4vllm25paged_attention_v1_kernelI13__nv_bfloat16hLi256ELi16ELi128ELNS_18Fp8KVCacheDataTypeE1ELb0EEEvPT_PKS3_PKT0_S9_ifPKiSB_iPKfiiiSD_SD_iiiii)
        /*1cac*/ 	.word	0x00000000


	//----- nvinfo : EIATTR_REGCOUNT
	.align		4
.L_1271:
        /*1cb0*/ 	.byte	0x04, 0x2f
        /*1cb2*/ 	.short	(.L_1273 - .L_1272)
	.align		4
.L_1272:
        /*1cb4*/ 	.word	index@(_ZN4vllm25paged_attention_v1_kernelI13__nv_bfloat16hLi32ELi32ELi128ELNS_18Fp8KVCacheDataTypeE1ELb1EEEvPT_PKS3_PKT0_S9_ifPKiSB_iPKfiiiSD_SD_iiiii)
        /*1cb8*/ 	.word	0x00000020


	//----- nvinfo : EIATTR_FRAME_SIZE
	.align		4
.L_1273:
        /*1cbc*/ 	.byte	0x04, 0x11
        /*1cbe*/ 	.short	(.L_1275 - .L_1274)
	.align		4
.L_1274:
        /*1cc0*/ 	.word	index@(_ZN4vllm25paged_attention_v1_kernelI13__nv_bfloat16hLi32ELi32ELi128ELNS_18Fp8KVCacheDataTypeE1ELb1EEEvPT_PKS3_PKT0_S9_ifPKiSB_iPKfiiiSD_SD_iiiii)
        /*1cc4*/ 	.word	0x00000000


	//----- nvinfo : EIATTR_REGCOUNT
	.align		4
.L_1275:
        /*1cc8*/ 	.byte	0x04, 0x2f
        /*1cca*/ 	.short	(.L_1277 - .L_1276)
	.align		4
.L_1276:
        /*1ccc*/ 	.word	index@(_ZN4vllm25paged_attention_v1_kernelI13__nv_bfloat16hLi64ELi32ELi128ELNS_18Fp8KVCacheDataTypeE1ELb1EEEvPT_PKS3_PKT0_S9_ifPKiSB_iPKfiiiSD_SD_iiiii)
        /*1cd0*/ 	.word	0x00000020


	//----- nvinfo : EIATTR_FRAME_SIZE
	.align		4
.L_1277:
        /*1cd4*/ 	.byte	0x04, 0x11
        /*1cd6*/ 	.short	(.L_1279 - .L_1278)
	.align		4
.L_1278:
        /*1cd8*/ 	.word	index@(_ZN4vllm25paged_attention_v1_kernelI13__nv_bfloat16hLi64ELi32ELi128ELNS_18Fp8KVCacheDataTypeE1ELb1EEEvPT_PKS3_PKT0_S9_ifPKiSB_iPKfiiiSD_SD_iiiii)
        /*1cdc*/ 	.word	0x00000000


	//----- nvinfo : EIATTR_REGCOUNT
	.align		4
.L_1279:
        /*1ce0*/ 	.byte	0x04, 0x2f
        /*1ce2*/ 	.short	(.L_1281 - .L_1280)
	.align		4
.L_1280:
        /*1ce4*/ 	.word	index@(_ZN4vllm25paged_attention_v1_kernelI13__nv_bfloat16hLi80ELi32ELi128ELNS_18Fp8KVCacheDataTypeE1ELb1EEEvPT_PKS3_PKT0_S9_ifPKiSB_iPKfiiiSD_SD_iiiii)
        /*1ce8*/ 	.word	0x00000020


	//----- nvinfo : EIATTR_FRAME_SIZE
	.align		4
.L_1281:
        /*1cec*/ 	.byte	0x04, 0x11
        /*1cee*/ 	.short	(.L_1283 - .L_1282)
	.align		4
.L_1282:
        /*1cf0*/ 	.word	index@(_ZN4vllm25paged_attention_v1_kernelI13__nv_bfloat16hLi80ELi32ELi128ELNS_18Fp8KVCacheDataTypeE1ELb1EEEvPT_PKS3_PKT0_S9_ifPKiSB_iPKfiiiSD_SD_iiiii)
        /*1cf4*/ 	.word	0x00000000


	//----- nvinfo : EIATTR_REGCOUNT
	.align		4
.L_1283:
        /*1cf8*/ 	.byte	0x04, 0x2f
        /*1cfa*/ 	.short	(.L_1285 - .L_1284)
	.align		4
.L_1284:
        /*1cfc*/ 	.word	index@(_ZN4vllm25paged_attention_v1_kernelI13__nv_bfloat16hLi96ELi32ELi128ELNS_18Fp8KVCacheDataTypeE1ELb1EEEvPT_PKS3_PKT0_S9_ifPKiSB_iPKfiiiSD_SD_iiiii)
        /*1d00*/ 	.word	0x00000028


	//----- nvinfo : EIATTR_FRAME_SIZE
	.align		4
.L_1285:
        /*1d04*/ 	.byte	0x04, 0x11
        /*1d06*/ 	.short	(.L_1287 - .L_1286)
	.align		4
.L_1286:
        /*1d08*/ 	.word	index@(_ZN4vllm25paged_attention_v1_kernelI13__nv_bfloat16hLi96ELi32ELi128ELNS_18Fp8KVCacheDataTypeE1ELb1EEEvPT_PKS3_PKT0_S9_ifPKiSB_iPKfiiiSD_SD_iiiii)
        /*1d0c*/ 	.word	0x00000000


	//----- nvinfo : EIATTR_REGCOUNT
	.align		4
.L_1287:
        /*1d10*/ 	.byte	0x04, 0x2f
        /*1d12*/ 	.short	(.L_1289 - .L_1288)
	.align		4
.L_1288:
        /*1d14*/ 	.word	index@(_ZN4vllm25paged_attention_v1_kernelI13__nv_bfloat16hLi112ELi32ELi128ELNS_18Fp8KVCacheDataTypeE1ELb1EEEvPT_PKS3_PKT0_S9_ifPKiSB_iPKfiiiSD_SD_iiiii)
        /*1d18*/ 	.word	0x00000028


	//----- nvinfo : EIATTR_FRAME_SIZE
	.align		4
.L_1289:
        /*1d1c*/ 	.byte	0x04, 0x11
        /*1d1e*/ 	.short	(.L_1291 - .L_1290)
	.align		4
.L_1290:
        /*1d20*/ 	.word	index@(_ZN4vllm25paged_attention_v1_kernelI13__nv_bfloat16hLi112ELi32ELi128ELNS_18Fp8KVCacheDataTypeE1ELb1EEEvPT_PKS3_PKT0_S9_ifPKiSB_iPKfiiiSD_SD_iiiii)
        /*1d24*/ 	.word	0x00000000


	//----- nvinfo : EIATTR_REGCOUNT
	.align		4
.L_1291:
        /*1d28*/ 	.byte	0x04, 0x2f
        /*1d2a*/ 	.short	(.L_1293 - .L_1292)
	.align		4
.L_1292:
        /*1d2c*/ 	.word	index@(_ZN4vllm25paged_attention_v1_kernelI13__nv_bfloat16hLi120ELi32ELi128ELNS_18Fp8KVCacheDataTypeE1ELb1EEEvPT_PKS3_PKT0_S9_ifPKiSB_iPKfiiiSD_SD_iiiii)
        /*1d30*/ 	.word	0x00000020


	//----- nvinfo : EIATTR_FRAME_SIZE
	.align		4
.L_1293:
        /*1d34*/ 	.byte	0x04, 0x11
        /*1d36*/ 	.short	(.L_1295 - .L_1294)
	.align		4
.L_1294:
        /*1d38*/ 	.word	index@(_ZN4vllm25paged_attention_v1_kernelI13__nv_bfloat16hLi120ELi32ELi128ELNS_18Fp8KVCacheDataTypeE1ELb1EEEvPT_PKS3_PKT0_S9_ifPKiSB_iPKfiiiSD_SD_iiiii)
        /*1d3c*/ 	.word	0x00000000


	//----- nvinfo : EIATTR_REGCOUNT
	.align		4
.L_1295:
        /*1d40*/ 	.byte	0x04, 0x2f
        /*1d42*/ 	.short	(.L_1297 - .L_1296)
	.align		4
.L_1296:
        /*1d44*/ 	.word	index@(_ZN4vllm25paged_attention_v1_kernelI13__nv_bfloat16hLi128ELi32ELi128ELNS_18Fp8KVCacheDataTypeE1ELb1EEEvPT_PKS3_PKT0_S9_ifPKiSB_iPKfiiiSD_SD_iiiii)
        /*1d48*/ 	.word	0x00000028


	//----- nvinfo : EIATTR_FRAME_SIZE
	.align		4
.L_1297:
        /*1d4c*/ 	.byte	0x04, 0x11
        /*1d4e*/ 	.short	(.L_1299 - .L_1298)
	.align		4
.L_1298:
        /*1d50*/ 	.word	index@(_ZN4vllm25paged_attention_v1_kernelI13__nv_bfloat16hLi128ELi32ELi128ELNS_18Fp8KVCacheDataTypeE1ELb1EEEvPT_PKS3_PKT0_S9_ifPKiSB_iPKfiiiSD_SD_iiiii)
        /*1d54*/ 	.word	0x00000000


	//----- nvinfo : EIATTR_REGCOUNT
	.align		4
.L_1299:
        /*1d58*/ 	.byte	0x04, 0x2f
        /*1d5a*/ 	.short	(.L_1301 - .L_1300)
	.align		4
.L_1300:
        /*1d5c*/ 	.word	index@(_ZN4vllm25paged_attention_v1_kernelI13__nv_bfloat16hLi192ELi32ELi128ELNS_18Fp8KVCacheDataTypeE1ELb1EEEvPT_PKS3_PKT0_S9_ifPKiSB_iPKfiiiSD_SD_iiiii)
        /*1d60*/ 	.word	0x00000028


	//----- nvinfo : EIATTR_FRAME_SIZE
	.align		4
.L_1301:
        /*1d64*/ 	.byte	0x04, 0x11
        /*1d66*/ 	.short	(.L_1303 - .L_1302)
	.align		4
.L_1302:
        /*1d68*/ 	.word	index@(_ZN4vllm25paged_attention_v1_kernelI13__nv_bfloat16hLi192ELi32ELi128ELNS_18Fp8KVCacheDataTypeE1ELb1EEEvPT_PKS3_PKT0_S9_ifPKiSB_iPKfiiiSD_SD_iiiii)
        /*1d6c*/ 	.word	0x00000000


	//----- nvinfo : EIATTR_REGCOUNT
	.align		4
.L_1303:
        /*1d70*/ 	.byte	0x04, 0x2f
        /*1d72*/ 	.short	(.L_1305 - .L_1304)
	.align		4
.L_1304:
        /*1d74*/ 	.word	index@(_ZN4vllm25paged_attention_v1_kernelI13__nv_bfloat16hLi256ELi32ELi128ELNS_18Fp8KVCacheDataTypeE1ELb1EEEvPT_PKS3_PKT0_S9_ifPKiSB_iPKfiiiSD_SD_iiiii)
        /*1d78*/ 	.word	0x00000037


	//----- nvinfo : EIATTR_FRAME_SIZE
	.align		4
.L_1305:
        /*1d7c*/ 	.byte	0x04, 0x11
        /*1d7e*/ 	.short	(.L_1307 - .L_1306)
	.align		4
.L_1306:
        /*1d80*/ 	.word	index@(_ZN4vllm25paged_attention_v1_kernelI13__nv_bfloat16hLi256ELi32ELi128ELNS_18Fp8KVCacheDataTypeE1ELb1EEEvPT_PKS3_PKT0_S9_ifPKiSB_iPKfiiiSD_SD_iiiii)
        /*1d84*/ 	.word	0x00000000


	//----- nvinfo : EIATTR_REGCOUNT
	.align		4
.L_1307:
        /*1d88*/ 	.byte	0x04, 0x2f
        /*1d8a*/ 	.short	(.L_1309 - .L_1308)
	.align		4
.L_1308:
        /*1d8c*/ 	.word	index@(_ZN4vllm25paged_attention_v1_kernelI13__nv_bfloat16hLi32ELi32ELi128ELNS_18Fp8KVCacheDataTypeE1ELb0EEEvPT_PKS3_PKT0_S9_ifPKiSB_iPKfiiiSD_SD_iiiii)
        /*1d90*/ 	.word	0x00000020


	//----- nvinfo : EIATTR_FRAME_SIZE
	.align		4
.L_1309:
        /*1d94*/ 	.byte	0x04, 0x11
        /*1d96*/ 	.short	(.L_1311 - .L_1310)
	.align		4
.L_1310:
        /*1d98*/ 	.word	index@(_ZN4vllm25paged_attention_v1_kernelI13__nv_bfloat16hLi32ELi32ELi128ELNS_18Fp8KVCacheDataTypeE1ELb0EEEvPT_PKS3_PKT0_S9_ifPKiSB_iPKfiiiSD_SD_iiiii)
        /*1d9c*/ 	.word	0x00000000


	//----- nvinfo : EIATTR_REGCOUNT
	.align		4
.L_1311:
        /*1da0*/ 	.byte	0x04, 0x2f
        /*1da2*/ 	.short	(.L_1313 - .L_1312)
	.align		4
.L_1312:
        /*1da4*/ 	.word	index@(_ZN4vllm25paged_attention_v1_kernelI13__nv_bfloat16hLi64ELi32ELi128ELNS_18Fp8KVCacheDataTypeE1ELb0EEEvPT_PKS3_PKT0_S9_ifPKiSB_iPKfiiiSD_SD_iiiii)
        /*1da8*/ 	.word	0x00000020


	//----- nvinfo : EIATTR_FRAME_SIZE
	.align		4
.L_1313:
        /*1dac*/ 	.byte	0x04, 0x11
        /*1dae*/ 	.short	(.L_1315 - .L_1314)
	.align		4
.L_1314:
        /*1db0*/ 	.word	index@(_ZN4vllm25paged_attention_v1_kernelI13__nv_bfloat16hLi64ELi32ELi128ELNS_18Fp8KVCacheDataTypeE1ELb0EEEvPT_PKS3_PKT0_S9_ifPKiSB_iPKfiiiSD_SD_iiiii)
        /*1db4*/ 	.word	0x00000000


	//----- nvinfo : EIATTR_REGCOUNT
	.align		4
.L_1315:
        /*1db8*/ 	.byte	0x04, 0x2f
        /*1dba*/ 	.short	(.L_1317 - .L_1316)
	.align		4
.L_1316:
        /*1dbc*/ 	.word	index@(_ZN4vllm25paged_attention_v1_kernelI13__nv_bfloat16hLi80ELi32ELi128ELNS_18Fp8KVCacheDataTypeE1ELb0EEEvPT_PKS3_PKT0_S9_ifPKiSB_iPKfiiiSD_SD_iiiii)
        /*1dc0*/ 	.word	0x00000020


	//----- nvinfo : EIATTR_FRAME_SIZE
	.align		4
.L_1317:
        /*1dc4*/ 	.byte	0x04, 0x11
        /*1dc6*/ 	.short	(.L_1319 - .L_1318)
	.align		4
.L_1318:
        /*1dc8*/ 	.word	index@(_ZN4vllm25paged_attention_v1_kernelI13__nv_bfloat16hLi80ELi32ELi128ELNS_18Fp8KVCacheDataTypeE1ELb0EEEvPT_PKS3_PKT0_S9_ifPKiSB_iPKfiiiSD_SD_iiiii)
        /*1dcc*/ 	.word	0x00000000


	//----- nvinfo : EIATTR_REGCOUNT
	.align		4
.L_1319:
        /*1dd0*/ 	.byte	0x04, 0x2f
        /*1dd2*/ 	.short	(.L_1321 - .L_1320)
	.align		4
.L_1320:
        /*1dd4*/ 	.word	index@(_ZN4vllm25paged_attention_v1_kernelI13__nv_bfloat16hLi96ELi32ELi128ELNS_18Fp8KVCacheDataTypeE1ELb0EEEvPT_PKS3_PKT0_S9_ifPKiSB_iPKfiiiSD_SD_iiiii)
        /*1dd8*/ 	.word	0x00000020


	//----- nvinfo : EIATTR_FRAME_SIZE
	.align		4
.L_1321:
        /*1ddc*/ 	.byte	0x04, 0x11
        /*1dde*/ 	.short	(.L_1323 - .L_1322)
	.align		4
.L_1322:
        /*1de0*/ 	.word	index@(_ZN4vllm25paged_attention_v1_kernelI13__nv_bfloat16hLi96ELi32ELi128ELNS_18Fp8KVCacheDataTypeE1ELb0EEEvPT_PKS3_PKT0_S9_ifPKiSB_iPKfiiiSD_SD_iiiii)
        /*1de4*/ 	.word	0x00000000


	//----- nvinfo : EIATTR_REGCOUNT
	.align		4
.L_1323:
        /*1de8*/ 	.byte	0x04, 0x2f
        /*1dea*/ 	.short	(.L_1325 - .L_1324)
	.align		4
.L_1324:
        /*1dec*/ 	.word	index@(_ZN4vllm25paged_attention_v1_kernelI13__nv_bfloat16hLi112ELi32ELi128ELNS_18Fp8KVCacheDataTypeE1ELb0EEEvPT_PKS3_PKT0_S9_ifPKiSB_iPKfiiiSD_SD_iiiii)
        /*1df0*/ 	.word	0x00000020


	//----- nvinfo : EIATTR_FRAME_SIZE
	.align		4
.L_1325:
        /*1df4*/ 	.byte	0x04, 0x11
        /*1df6*/ 	.short	(.L_1327 - .L_1326)
	.align		4
.L_1326:
        /*1df8*/ 	.word	index@(_ZN4vllm25paged_attention_v1_kernelI13__nv_bfloat16hLi112ELi32ELi128ELNS_18Fp8KVCacheDataTypeE1ELb0EEEvPT_PKS3_PKT0_S9_ifPKiSB_iPKfiiiSD_SD_iiiii)
        /*1dfc*/ 	.word	0x00000000


	//----- nvinfo : EIATTR_REGCOUNT
	.align		4
.L_1327:
        /*1e00*/ 	.byte	0x04, 0x2f
        /*1e02*/ 	.short	(.L_1329 - .L_1328)
	.align		4
.L_1328:
        /*1e04*/ 	.word	index@(_ZN4vllm25paged_attention_v1_kernelI13__nv_bfloat16hLi120ELi32ELi128ELNS_18Fp8KVCacheDataTypeE1ELb0EEEvPT_PKS3_PKT0_S9_ifPKiSB_iPKfiiiSD_SD_iiiii)
        /*1e08*/ 	.word	0x00000020


	//----- nvinfo : EIATTR_FRAME_SIZE
	.align		4
.L_1329:
        /*1e0c*/ 	.byte	0x04, 0x11
        /*1e0e*/ 	.short	(.L_1331 - .L_1330)
	.align		4
.L_1330:
        /*1e10*/ 	.word	index@(_ZN4vllm25paged_attention_v1_kernelI13__nv_bfloat16hLi120ELi32ELi128ELNS_18Fp8KVCacheDataTypeE1ELb0EEEvPT_PKS3_PKT0_S9_ifPKiSB_iPKfiiiSD_SD_iiiii)
        /*1e14*/ 	.word	0x00000000


	//----- nvinfo : EIATTR_REGCOUNT
	.align		4
.L_1331:
        /*1e18*/ 	.byte	0x04, 0x2f
        /*1e1a*/ 	.short	(.L_1333 - .L_1332)
	.align		4
.L_1332:
        /*1e1c*/ 	.word	index@(_ZN4vllm25paged_attention_v1_kernelI13__nv_bfloat16hLi128ELi32ELi128ELNS_18Fp8KVCacheDataTypeE1ELb0EEEvPT_PKS3_PKT0_S9_ifPKiSB_iPKfiiiSD_SD_iiiii)
        /*1e20*/ 	.word	0x00000020


	//----- nvinfo : EIATTR_FRAME_SIZE
	.align		4
.L_1333:
        /*1e24*/ 	.byte	0x04, 0x11
        /*1e26*/ 	.short	(.L_1335 - .L_1334)
	.align		4
.L_1334:
        /*1e28*/ 	.word	index@(_ZN4vllm25paged_attention_v1_kernelI13__nv_bfloat16hLi128ELi32ELi128ELNS_18Fp8KVCacheDataTypeE1ELb0EEEvPT_PKS3_PKT0_S9_ifPKiSB_iPKfiiiSD_SD_iiiii)
        /*1e2c*/ 	.word	0x00000000


	//----- nvinfo : EIATTR_REGCOUNT
	.align		4
.L_1335:
        /*1e30*/ 	.byte	0x04, 0x2f
        /*1e32*/ 	.short	(.L_1337 - .L_1336)
	.align		4
.L_1336:
        /*1e34*/ 	.word	index@(_ZN4vllm25paged_attention_v1_kernelI13__nv_bfloat16hLi192ELi32ELi128ELNS_18Fp8KVCacheDataTypeE1ELb0EEEvPT_PKS3_PKT0_S9_ifPKiSB_iPKfiiiSD_SD_iiiii)
        /*1e38*/ 	.word	0x00000020


	//----- nvinfo : EIATTR_FRAME_SIZE
	.align		4
.L_1337:
        /*1e3c*/ 	.byte	0x04, 0x11
        /*1e3e*/ 	.short	(.L_1339 - .L_1338)
	.align		4
.L_1338:
        /*1e40*/ 	.word	index@(_ZN4vllm25paged_attention_v1_kernelI13__nv_bfloat16hLi192ELi32ELi128ELNS_18Fp8KVCacheDataTypeE1ELb0EEEvPT_PKS3_PKT0_S9_ifPKiSB_iPKfiiiSD_SD_iiiii)
        /*1e44*/ 	.word	0x00000000


	//----- nvinfo : EIATTR_REGCOUNT
	.align		4
.L_1339:
        /*1e48*/ 	.byte	0x04, 0x2f
        /*1e4a*/ 	.short	(.L_1341 - .L_1340)
	.align		4
.L_1340:
        /*1e4c*/ 	.word	index@(_ZN4vllm25paged_attention_v1_kernelI13__nv_bfloat16hLi256ELi32ELi128ELNS_18Fp8KVCacheDataTypeE1ELb0EEEvPT_PKS3_PKT0_S9_ifPKiSB_iPKfiiiSD_SD_iiiii)
        /*1e50*/ 	.word	0x00000030


	//----- nvinfo : EIATTR_FRAME_SIZE
	.align		4
.L_1341:
        /*1e54*/ 	.byte	0x04, 0x11
        /*1e56*/ 	.short	(.L_1343 - .L_1342)
	.align		4
.L_1342:
        /*1e58*/ 	.word	index@(_ZN4vllm25paged_attention_v1_kernelI13__nv_bfloat16hLi256ELi32ELi128ELNS_18Fp8KVCacheDataTypeE1ELb0EEEvPT_PKS3_PKT0_S9_ifPKiSB_iPKfiiiSD_SD_iiiii)
        /*1e5c*/ 	.word	0x00000000


	//----- nvinfo : EIATTR_REGCOUNT
	.align		4
.L_1343:
        /*1e60*/ 	.byte	0x04, 0x2f
        /*1e62*/ 	.short	(.L_1345 - .L_1344)
	.align		4
.L_1344:
        /*1e64*/ 	.word	index@(_ZN4vllm25paged_attention_v1_kernelIfhLi32ELi8ELi128ELNS_18Fp8KVCacheDataTypeE2ELb1EEEvPT_PKS2_PKT0_S8_ifPKiSA_iPKfiiiSC_SC_iiiii)
        /*1e68*/ 	.word	0x00000020


	//----- nvinfo : EIATTR_FRAME_SIZE
	.align		4
.L_1345:
        /*1e6c*/ 	.byte	0x04, 0x11
        /*1e6e*/ 	.short	(.L_1347 - .L_1346)
	.align		4
.L_1346:
        /*1e70*/ 	.word	index@(_ZN4vllm25paged_attention_v1_kernelIfhLi32ELi8ELi128ELNS_18Fp8KVCacheDataTypeE2ELb1EEEvPT_PKS2_PKT0_S8_ifPKiSA_iPKfiiiSC_SC_iiiii)
        /*1e74*/ 	.word	0x00000000


	//----- nvinfo : EIATTR_REGCOUNT
	.align		4
.L_1347:
        /*1e78*/ 	.byte	0x04, 0x2f
        /*1e7a*/ 	.short	(.L_1349 - .L_1348)
	.align		4
.L_1348:
        /*1e7c*/ 	.word	index@(_ZN4vllm25paged_attention_v1_kernelIfhLi64ELi8ELi128ELNS_18Fp8KVCacheDataTypeE2ELb1EEEvPT_PKS2_PKT0_S8_ifPKiSA_iPKfiiiSC_SC_iiiii)
        /*1e80*/ 	.word	0x00000020


	//----- nvinfo : EIATTR_FRAME_SIZE
	.align		4
.L_1349:
        /*1e84*/ 	.byte	0x04, 0x11
        /*1e86*/ 	.short	(.L_1351 - .L_1350)
	.align		4
.L_1350:
        /*1e88*/ 	.word	index@(_ZN4vllm25paged_attention_v1_kernelIfhLi64ELi8ELi128ELNS_18Fp8KVCacheDataTypeE2ELb1EEEvPT_PKS2_PKT0_S8_ifPKiSA_iPKfiiiSC_SC_iiiii)
        /*1e8c*/ 	.word	0x00000000


	//----- nvinfo : EIATTR_REGCOUNT
	.align		4
.L_1351:
        /*1e90*/ 	.byte	0x04, 0x2f
        /*1e92*/ 	.short	(.L_1353 - .L_1352)
	.align		4
.L_1352:
        /*1e94*/ 	.word	index@(_ZN4vllm25paged_attention_v1_kernelIfhLi80ELi8ELi128ELNS_18Fp8KVCacheDataTypeE2ELb1EEEvPT_PKS2_PKT0_S8_ifPKiSA_iPKfiiiSC_SC_iiiii)
        /*1e98*/ 	.word	0x00000020


	//----- nvinfo : EIATTR_FRAME_SIZE
	.align		4
.L_1353:
        /*1e9c*/ 	.byte	0x04, 0x11
        /*1e9e*/ 	.short	(.L_1355 - .L_1354)
	.align		4
.L_1354:
        /*1ea0*/ 	.word	index@(_ZN4vllm25paged_attention_v1_kernelIfhLi80ELi8ELi128ELNS_18Fp8KVCacheDataTypeE2ELb1EEEvPT_PKS2_PKT0_S8_ifPKiSA_iPKfiiiSC_SC_iiiii)
        /*1ea4*/ 	.word	0x00000000


	//----- nvinfo : EIATTR_REGCOUNT
	.align		4
.L_1355:
        /*1ea8*/ 	.byte	0x04, 0x2f
        /*1eaa*/ 	.short	(.L_1357 - .L_1356)
	.align		4
.L_1356:
        /*1eac*/ 	.word	index@(_ZN4vllm25paged_attention_v1_kernelIfhLi96ELi8ELi128ELNS_18Fp8KVCacheDataTypeE2ELb1EEEvPT_PKS2_PKT0_S8_ifPKiSA_iPKfiiiSC_SC_iiiii)
        /*1eb0*/ 	.word	0x00000020


	//----- nvinfo : EIATTR_FRAME_SIZE
	.align		4
.L_1357:
        /*1eb4*/ 	.byte	0x04, 0x11
        /*1eb6*/ 	.short	(.L_1359 - .L_1358)
	.align		4
.L_1358:
        /*1eb8*/ 	.word	index@(_ZN4vllm25paged_attention_v1_kernelIfhLi96ELi8ELi128ELNS_18Fp8KVCacheDataTypeE2ELb1EEEvPT_PKS2_PKT0_S8_ifPKiSA_iPKfiiiSC_SC_iiiii)
        /*1ebc*/ 	.word	0x00000000


	//----- nvinfo : EIATTR_REGCOUNT
	.align		4
.L_1359:
        /*1ec0*/ 	.byte	0x04, 0x2f
        /*1ec2*/ 	.short	(.L_1361 - .L_1360)
	.align		4
.L_1360:
        /*1ec4*/ 	.word	index@(_ZN4vllm25paged_attention_v1_kernelIfhLi112ELi8ELi128ELNS_18Fp8KVCacheDataTypeE2ELb1EEEvPT_PKS2_PKT0_S8_ifPKiSA_iPKfiiiSC_SC_iiiii)
        /*1ec8*/ 	.word	0x00000020


	//----- nvinfo : EIATTR_FRAME_SIZE
	.align		4
.L_1361:
        /*1ecc*/ 	.byte	0x04, 0x11
        /*1ece*/ 	.short	(.L_1363 - .L_1362)
	.align		4
.L_1362:
        /*1ed0*/ 	.word	index@(_ZN4vllm25paged_attention_v1_kernelIfhLi112ELi8ELi128ELNS_18Fp8KVCacheDataTypeE2ELb1EEEvPT_PKS2_PKT0_S8_ifPKiSA_iPKfiiiSC_SC_iiiii)
        /*1ed4*/ 	.word	0x00000000


	//----- nvinfo : EIATTR_REGCOUNT
	.align		4
.L_1363:
        /*1ed8*/ 	.byte	0x04, 0x2f
        /*1eda*/ 	.short	(.L_1365 - .L_1364)
	.align		4
.L_1364:
        /*1edc*/ 	.word	index@(_ZN4vllm25paged_attention_v1_kernelIfhLi120ELi8ELi128ELNS_18Fp8KVCacheDataTypeE2ELb1EEEvPT_PKS2_PKT0_S8_ifPKiSA_iPKfiiiSC_SC_iiiii)
        /*1ee0*/ 	.word	0x00000020


	//----- nvinfo : EIATTR_FRAME_SIZE
	.align		4
.L_1365:
        /*1ee4*/ 	.byte	0x04, 0x11
        /*1ee6*/ 	.short	(.L_1367 - .L_1366)
	.align		4
.L_1366:
        /*1ee8*/ 	.word	index@(_ZN4vllm25paged_attention_v1_kernelIfhLi120ELi8ELi128ELNS_18Fp8KVCacheDataTypeE2ELb1EEEvPT_PKS2_PKT0_S8_ifPKiSA_iPKfiiiSC_SC_iiiii)
        /*1eec*/ 	.word	0x00000000


	//----- nvinfo : EIATTR_REGCOUNT
	.align		4
.L_1367:
        /*1ef0*/ 	.byte	0x04, 0x2f
        /*1ef2*/ 	.short	(.L_1369 - .L_1368)
	.align		4
.L_1368:
        /*1ef4*/ 	.word	index@(_ZN4vllm25paged_attention_v1_kernelIfhLi128ELi8ELi128ELNS_18Fp8KVCacheDataTypeE2ELb1EEEvPT_PKS2_PKT0_S8_ifPKiSA_iPKfiiiSC_SC_iiiii)
        /*1ef8*/ 	.word	0x00000020


	//----- nvinfo : EIATTR_FRAME_SIZE
	.align		4
.L_1369:
        /*1efc*/ 	.byte	0x04, 0x11
        /*1efe*/ 	.short	(.L_1371 - .L_1370)
	.align		4
.L_1370:
        /*1f00*/ 	.word	index@(_ZN4vllm25paged_attention_v1_kernelIfhLi128ELi8ELi128ELNS_18Fp8KVCacheDataTypeE2ELb1EEEvPT_PKS2_PKT0_S8_ifPKiSA_iPKfiiiSC_SC_iiiii)
        /*1f04*/ 	.word	0x00000000


	//----- nvinfo : EIATTR_REGCOUNT
	.align		4
.L_1371:
        /*1f08*/ 	.byte	0x04, 0x2f
        /*1f0a*/ 	.short	(.L_1373 - .L_1372)
	.align		4
.L_1372:
        /*1f0c*/ 	.word	index@(_ZN4vllm25paged_attention_v1_kernelIfhLi192ELi8ELi128ELNS_18Fp8KVCacheDataTypeE2ELb1EEEvPT_PKS2_PKT0_S8_ifPKiSA_iPKfiiiSC_SC_iiiii)
        /*1f10*/ 	.word	0x00000020


	//----- nvinfo : EIATTR_FRAME_SIZE
	.align		4
.L_1373:
        /*1f14*/ 	.byte	0x04, 0x11
        /*1f16*/ 	.short	(.L_1375 - .L_1374)
	.align		4
.L_1374:
        /*1f18*/ 	.word	index@(_ZN4vllm25paged_attention_v1_kernelIfhLi192ELi8ELi128ELNS_18Fp8KVCacheDataTypeE2ELb1EEEvPT_PKS2_PKT0_S8_ifPKiSA_iPKfiiiSC_SC_iiiii)
        /*1f1c*/ 	.word	0x00000000


	//----- nvinfo : EIATTR_REGCOUNT
	.align		4
.L_1375:
        /*1f20*/ 	.byte	0x04, 0x2f
        /*1f22*/ 	.short	(.L_1377 - .L_1376)
	.align		4
.L_1376:
        /*1f24*/ 	.word	index@(_ZN4vllm25paged_attention_v1_kernelIfhLi256ELi8ELi128ELNS_18Fp8KVCacheDataTypeE2ELb1EEEvPT_PKS2_PKT0_S8_ifPKiSA_iPKfiiiSC_SC_iiiii)
        /*1f28*/ 	.word	0x00000020


	//----- nvinfo : EIATTR_FRAME_SIZE
	.align		4
.L_1377:
        /*1f2c*/ 	.byte	0x04, 0x11
        /*1f2e*/ 	.short	(.L_1379 - .L_1378)
	.align		4
.L_1378:
        /*1f30*/ 	.word	index@(_ZN4vllm25paged_attention_v1_kernelIfhLi256ELi8ELi128ELNS_18Fp8KVCacheDataTypeE2ELb1EEEvPT_PKS2_PKT0_S8_ifPKiSA_iPKfiiiSC_SC_iiiii)
        /*1f34*/ 	.word	0x00000000


	//----- nvinfo : EIATTR_REGCOUNT
	.align		4
.L_1379:
        /*1f38*/ 	.byte	0x04, 0x2f
        /*1f3a*/ 	.short	(.L_1381 - .L_1380)
	.align		4
.L_1380:
        /*1f3c*/ 	.word	index@(_ZN4vllm25paged_attention_v1_kernelIfhLi32ELi8ELi128ELNS_18Fp8KVCacheDataTypeE2ELb0EEEvPT_PKS2_PKT0_S8_ifPKiSA_iPKfiiiSC_SC_iiiii)
        /*1f40*/ 	.word	0x00000020


	//----- nvinfo : EIATTR_FRAME_SIZE
	.align		4
.L_1381:
        /*1f44*/ 	.byte	0x04, 0x11
        /*1f46*/ 	.short	(.L_1383 - .L_1382)
	.align		4
.L_1382:
        /*1f48*/ 	.word	index@(_ZN4vllm25paged_attention_v1_kernelIfhLi32ELi8ELi128ELNS_18Fp8KVCacheDataTypeE2ELb0EEEvPT_PKS2_PKT0_S8_ifPKiSA_iPKfiiiSC_SC_iiiii)
        /*1f4c*/ 	.word	0x00000000


	//----- nvinfo : EIATTR_REGCOUNT
	.align		4
.L_1383:
        /*1f50*/ 	.byte	0x04, 0x2f
        /*1f52*/ 	.short	(.L_1385 - .L_1384)
	.align		4
.L_1384:
        /*1f54*/ 	.word	index@(_ZN4vllm25paged_attention_v1_kernelIfhLi64ELi8ELi128ELNS_18Fp8KVCacheDataTypeE2ELb0EEEvPT_PKS2_PKT0_S8_ifPKiSA_iPKfiiiSC_SC_iiiii)
        /*1f58*/ 	.word	0x00000020


	//----- nvinfo : EIATTR_FRAME_SIZE
	.align		4
.L_1385:
        /*1f5c*/ 	.byte	0x04, 0x11
        /*1f5e*/ 	.short	(.L_1387 - .L_1386)
	.align		4
.L_1386:
        /*1f60*/ 	.word	index@(_ZN4vllm25paged_attention_v1_kernelIfhLi64ELi8ELi128ELNS_18Fp8KVCacheDataTypeE2ELb0EEEvPT_PKS2_PKT0_S8_ifPKiSA_iPKfiiiSC_SC_iiiii)
        /*1f64*/ 	.word	0x00000000


	//----- nvinfo : EIATTR_REGCOUNT
	.align		4
.L_1387:
        /*1f68*/ 	.byte	0x04, 0x2f
        /*1f6a*/ 	.short	(.L_1389 - .L_1388)
	.align		4
.L_1388:
        /*1f6c*/ 	.word	index@(_ZN4vllm25paged_attention_v1_kernelIfhLi80ELi8ELi128ELNS_18Fp8KVCacheDataTypeE2ELb0EEEvPT_PKS2_PKT0_S8_ifPKiSA_iPKfiiiSC_SC_iiiii)
        /*1f70*/ 	.word	0x00000020


	//----- nvinfo : EIATTR_FRAME_SIZE
	.align		4
.L_1389:
        /*1f74*/ 	.byte	0x04, 0x11
        /*1f76*/ 	.short	(.L_1391 - .L_1390)
	.align		4
.L_1390:
        /*1f78*/ 	.word	index@(_ZN4vllm25paged_attention_v1_kernelIfhLi80ELi8ELi128ELNS_18Fp8KVCacheDataTypeE2ELb0EEEvPT_PKS2_PKT0_S8_ifPKiSA_iPKfiiiSC_SC_iiiii)
        /*1f7c*/ 	.word	0x00000000


	//----- nvinfo : EIATTR_REGCOUNT
	.align		4
.L_1391:
        /*1f80*/ 	.byte	0x04, 0x2f
        /*1f82*/ 	.short	(.L_1393 - .L_1392)
	.align		4
.L_1392:
        /*1f84*/ 	.word	index@(_ZN4vllm25paged_attention_v1_kernelIfhLi96ELi8ELi128ELNS_18Fp8KVCacheDataTypeE2ELb0EEEvPT_PKS2_PKT0_S8_ifPKiSA_iPKfiiiSC_SC_iiiii)
        /*1f88*/ 	.word	0x00000020


	//----- nvinfo : EIATTR_FRAME_SIZE
	.align		4
.L_1393:
        /*1f8c*/ 	.byte	0x04, 0x11
        /*1f8e*/ 	.short	(.L_1395 - .L_1394)
	.align		4
.L_1394:
        /*1f90*/ 	.word	index@(_ZN4vllm25paged_attention_v1_kernelIfhLi96ELi8ELi128ELNS_18Fp8KVCacheDataTypeE2ELb0EEEvPT_PKS2_PKT0_S8_ifPKiSA_iPKfiiiSC_SC_iiiii)
        /*1f94*/ 	.word	0x00000000


	//----- nvinfo : EIATTR_REGCOUNT
	.align		4
.L_1395:
        /*1f98*/ 	.byte	0x04, 0x2f
        /*1f9a*/ 	.short	(.L_1397 - .L_1396)
	.align		4
.L_1396:
        /*1f9c*/ 	.word	index@(_ZN4vllm25paged_attention_v1_kernelIfhLi112ELi8ELi128ELNS_18Fp8KVCacheDataTypeE2ELb0EEEvPT_PKS2_PKT0_S8_ifPKiSA_iPKfiiiSC_SC_iiiii)
        /*1fa0*/ 	.word	0x00000020


	//----- nvinfo : EIATTR_FRAME_SIZE
	.align		4
.L_1397:
        /*1fa4*/ 	.byte	0x04, 0x11
        /*1fa6*/ 	.short	(.L_1399 - .L_1398)
	.align		4
.L_1398:
        /*1fa8*/ 	.word	index@(_ZN4vllm25paged_attention_v1_kernelIfhLi112ELi8ELi128ELNS_18Fp8KVCacheDataTypeE2ELb0EEEvPT_PKS2_PKT0_S8_ifPKiSA_iPKfiiiSC_SC_iiiii)
        /*1fac*/ 	.word	0x00000000


	//----- nvinfo : EIATTR_REGCOUNT
	.align		4
.L_1399:
        /*1fb0*/ 	.byte	0x04, 0x2f
        /*1fb2*/ 	.short	(.L_1401 - .L_1400)
	.align		4
.L_1400:
        /*1fb4*/ 	.word	index@(_ZN4vllm25paged_attention_v1_kernelIfhLi120ELi8ELi128ELNS_18Fp8KVCacheDataTypeE2ELb0EEEvPT_PKS2_PKT0_S8_ifPKiSA_iPKfiiiSC_SC_iiiii)
        /*1fb8*/ 	.word	0x00000020


	//----- nvinfo : EIATTR_FRAME_SIZE
	.align		4
.L_1401:
        /*1fbc*/ 	.byte	0x04, 0x11
        /*1fbe*/ 	.short	(.L_1403 - .L_1402)
	.align		4
.L_1402:
        /*1fc0*/ 	.word	index@(_ZN4vllm25paged_attention_v1_kernelIfhLi120ELi8ELi128ELNS_18Fp8KVCacheDataTypeE2ELb0EEEvPT_PKS2_PKT0_S8_ifPKiSA_iPKfiiiSC_SC_iiiii)
        /*1fc4*/ 	.word	0x00000000


	//----- nvinfo : EIATTR_REGCOUNT
	.align		4
.L_1403:
        /*1fc8*/ 	.byte	0x04, 0x2f
        /*1fca*/ 	.short	(.L_1405 - .L_1404)
	.align		4
.L_1404:
        /*1fcc*/ 	.word	index@(_ZN4vllm25paged_attention_v1_kernelIfhLi128ELi8ELi128ELNS_18Fp8KVCacheDataTypeE2ELb0EEEvPT_PKS2_PKT0_S8_ifPKiSA_iPKfiiiSC_SC_iiiii)
        /*1fd0*/ 	.word	0x00000020


	//----- nvinfo : EIATTR_FRAME_SIZE
	.align		4
.L_1405:
        /*1fd4*/ 	.byte	0x04, 0x11
        /*1fd6*/ 	.short	(.L_1407 - .L_1406)
	.align		4
.L_1406:
        /*1fd8*/ 	.word	index@(_ZN4vllm25paged_attention_v1_kernelIfhLi128ELi8ELi128ELNS_18Fp8KVCacheDataTypeE2ELb0EEEvPT_PKS2_PKT0_S8_ifPKiSA_iPKfiiiSC_SC_iiiii)
        /*1fdc*/ 	.word	0x00000000


	//----- nvinfo : EIATTR_REGCOUNT
	.align		4
.L_1407:
        /*1fe0*/ 	.byte	0x04, 0x2f
        /*1fe2*/ 	.short	(.L_1409 - .L_1408)
	.align		4
.L_1408:
        /*1fe4*/ 	.word	index@(_ZN4vllm25paged_attention_v1_kernelIfhLi192ELi8ELi128ELNS_18Fp8KVCacheDataTypeE2ELb0EEEvPT_PKS2_PKT0_S8_ifPKiSA_iPKfiiiSC_SC_iiiii)
        /*1fe8*/ 	.word	0x00000020


	//----- nvinfo : EIATTR_FRAME_SIZE
	.align		4
.L_1409:
        /*1fec*/ 	.byte	0x04, 0x11
        /*1fee*/ 	.short	(.L_1411 - .L_1410)
	.align		4
.L_1410:
        /*1ff0*/ 	.word	index@(_ZN4vllm25paged_attention_v1_kernelIfhLi192ELi8ELi128ELNS_18Fp8KVCacheDataTypeE2ELb0EEEvPT_PKS2_PKT0_S8_ifPKiSA_iPKfiiiSC_SC_iiiii)
        /*1ff4*/ 	.word	0x00000000


	//----- nvinfo : EIATTR_REGCOUNT
	.align		4
.L_1411:
        /*1ff8*/ 	.byte	0x04, 0x2f
        /*1ffa*/ 	.short	(.L_1413 - .L_1412)
	.align		4
.L_1412:
        /*1ffc*/ 	.word	index@(_ZN4vllm25paged_attention_v1_kernelIfhLi256ELi8ELi128ELNS_18Fp8KVCacheDataTypeE2ELb0EEEvPT_PKS2_PKT0_S8_ifPKiSA_iPKfiiiSC_SC_iiiii)
        /*2000*/ 	.word	0x00000020


	//----- nvinfo : EIATTR_FRAME_SIZE
	.align		4
.L_1413:
        /*2004*/ 	.byte	0x04, 0x11
        /*2006*/ 	.short	(.L_1415 - .L_1414)
	.align		4
.L_1414:
        /*2008*/ 	.word	index@(_ZN4vllm25paged_attention_v1_kernelIfhLi256ELi8ELi128ELNS_18Fp8KVCacheDataTypeE2ELb0EEEvPT_PKS2_PKT0_S8_ifPKiSA_iPKfiiiSC_SC_iiiii)
        /*200c*/ 	.word	0x00000000


	//----- nvinfo : EIATTR_REGCOUNT
	.align		4
.L_1415:
        /*2010*/ 	.byte	0x04, 0x2f
        /*2012*/ 	.short	(.L_1417 - .L_1416)
	.align		4
.L_1416:
        /*2014*/ 	.word	index@(_ZN4vllm25paged_attention_v1_kernelIfhLi32ELi16ELi128ELNS_18Fp8KVCacheDataTypeE2ELb1EEEvPT_PKS2_PKT0_S8_ifPKiSA_iPKfiiiSC_SC_iiiii)
        /*2018*/ 	.word	0x00000020


	//----- nvinfo : EIATTR_FRAME_SIZE
	.align		4
.L_1417:
        /*201c*/ 	.byte	0x04, 0x11
        /*201e*/ 	.short	(.L_1419 - .L_1418)
	.align		4
.L_1418:
        /*2020*/ 	.word	index@(_ZN4vllm25paged_attention_v1_kernelIfhLi32ELi16ELi128ELNS_18Fp8KVCacheDataTypeE2ELb1EEEvPT_PKS2_PKT0_S8_ifPKiSA_iPKfiiiSC_SC_iiiii)
        /*2024*/ 	.word	0x00000000


	//----- nvinfo : EIATTR_REGCOUNT
	.align		4
.L_1419:
        /*2028*/ 	.byte	0x04, 0x2f
        /*202a*/ 	.short	(.L_1421 - .L_1420)
	.align		4
.L_1420:
        /*202c*/ 	.word	index@(_ZN4vllm25paged_attention_v1_kernelIfhLi64ELi16ELi128ELNS_18Fp8KVCacheDataTypeE2ELb1EEEvPT_PKS2_PKT0_S8_ifPKiSA_iPKfiiiSC_SC_iiiii)
        /*2030*/ 	.word	0x00000020


	//----- nvinfo : EIATTR_FRAME_SIZE
	.align		4
.L_1421:
        /*2034*/ 	.byte	0x04, 0x11
        /*2036*/ 	.short	(.L_1423 - .L_1422)
	.align		4
.L_1422:
        /*2038*/ 	.word	index@(_ZN4vllm25paged_attention_v1_kernelIfhLi64ELi16ELi128ELNS_18Fp8KVCacheDataTypeE2ELb1EEEvPT_PKS2_PKT0_S8_ifPKiSA_iPKfiiiSC_SC_iiiii)
        /*203c*/ 	.word	0x00000000


	//----- nvinfo : EIATTR_REGCOUNT
	.align		4
.L_1423:
        /*2040*/ 	.byte	0x04, 0x2f
        /*2042*/ 	.short	(.L_1425 - .L_1424)
	.align		4
.L_1424:
        /*2044*/ 	.word	index@(_ZN4vllm25paged_attention_v1_kernelIfhLi80ELi16ELi128ELNS_18Fp8KVCacheDataTypeE2ELb1EEEvPT_PKS2_PKT0_S8_ifPKiSA_iPKfiiiSC_SC_iiiii)
        /*2048*/ 	.word	0x00000020


	//----- nvinfo : EIATTR_FRAME_SIZE
	.align		4
.L_1425:
        /*204c*/ 	.byte	0x04, 0x11
        /*204e*/ 	.short	(.L_1427 - .L_1426)
	.align		4
.L_1426:
        /*2050*/ 	.word	index@(_ZN4vllm25paged_attention_v1_kernelIfhLi80ELi16ELi128ELNS_18Fp8KVCacheDataTypeE2ELb1EEEvPT_PKS2_PKT0_S8_ifPKiSA_iPKfiiiSC_SC_iiiii)
        /*2054*/ 	.word	0x00000000


	//----- nvinfo : EIATTR_REGCOUNT
	.align		4
.L_1427:
        /*2058*/ 	.byte	0x04, 0x2f
        /*205a*/ 	.short	(.L_1429 - .L_1428)
	.align		4
.L_1428:
        /*205c*/ 	.word	index@(_ZN4vllm25paged_attention_v1_kernelIfhLi96ELi16ELi128ELNS_18Fp8KVCacheDataTypeE2ELb1EEEvPT_PKS2_PKT0_S8_ifPKiSA_iPKfiiiSC_SC_iiiii)
        /*2060*/ 	.word	0x00000028


	//----- nvinfo : EIATTR_FRAME_SIZE
	.align		4
.L_1429:
        /*2064*/ 	.byte	0x04, 0x11
        /*2066*/ 	.short	(.L_1431 - .L_1430)
	.align		4
.L_1430:
        /*2068*/ 	.word	index@(_ZN4vllm25paged_attention_v1_kernelIfhLi96ELi16ELi128ELNS_18Fp8KVCacheDataTypeE2ELb1EEEvPT_PKS2_PKT0_S8_ifPKiSA_iPKfiiiSC_SC_iiiii)
        /*206c*/ 	.word	0x00000000


	//----- nvinfo : EIATTR_REGCOUNT
	.align		4
.L_1431:
        /*2070*/ 	.byte	0x04, 0x2f
        /*2072*/ 	.short	(.L_1433 - .L_1432)
	.align		4
.L_1432:
        /*2074*/ 	.word	index@(_ZN4vllm25paged_attention_v1_kernelIfhLi112ELi16ELi128ELNS_18Fp8KVCacheDataTypeE2ELb1EEEvPT_PKS2_PKT0_S8_ifPKiSA_iPKfiiiSC_SC_iiiii)
        /*2078*/ 	.word	0x00000020


	//----- nvinfo : EIATTR_FRAME_SIZE
	.align		4
.L_1433:
        /*207c*/ 	.byte	0x04, 0x11
        /*207e*/ 	.short	(.L_1435 - .L_1434)
	.align		4
.L_1434:
        /*2080*/ 	.word	index@(_ZN4vllm25paged_attention_v1_kernelIfhLi112ELi16ELi128ELNS_18Fp8KVCacheDataTypeE2ELb1EEEvPT_PKS2_PKT0_S8_ifPKiSA_iPKfiiiSC_SC_iiiii)
        /*2084*/ 	.word	0x00000000


	//----- nvinfo : EIATTR_REGCOUNT
	.align		4
.L_1435:
        /*2088*/ 	.byte	0x04, 0x2f
        /*208a*/ 	.short	(.L_1437 - .L_1436)
	.align		4
.L_1436:
        /*208c*/ 	.word	index@(_ZN4vllm25paged_attention_v1_kernelIfhLi120ELi16ELi128ELNS_18Fp8KVCacheDataTypeE2ELb1EEEvPT_PKS2_PKT0_S8_ifPKiSA_iPKfiiiSC_SC_iiiii)
        /*2090*/ 	.word	0x00000020


	//----- nvinfo : EIATTR_FRAME_SIZE
	.align		4
.L_1437:
        /*2094*/ 	.byte	0x04, 0x11
        /*2096*/ 	.short	(.L_1439 - .L_1438)
	.align		4
.L_1438:
        /*2098*/ 	.word	index@(_ZN4vllm25paged_attention_v1_kernelIfhLi120ELi16ELi128ELNS_18Fp8KVCacheDataTypeE2ELb1EEEvPT_PKS2_PKT0_S8_ifPKiSA_iPKfiiiSC_SC_iiiii)
        /*209c*/ 	.word	0x00000000


	//----- nvinfo : EIATTR_REGCOUNT
	.align		4
.L_1439:
        /*20a0*/ 	.byte	0x04, 0x2f
        /*20a2*/ 	.short	(.L_1441 - .L_1440)
	.align		4
.L_1440:
        /*20a4*/ 	.word	index@(_ZN4vllm25paged_attention_v1_kernelIfhLi128ELi16ELi128ELNS_18Fp8KVCacheDataTypeE2ELb1EEEvPT_PKS2_PKT0_S8_ifPKiSA_iPKfiiiSC_SC_iiiii)
        /*20a8*/ 	.word	0x00000028


	//----- nvinfo : EIATTR_FRAME_SIZE
	.align		4
.L_1441:
        /*20ac*/ 	.byte	0x04, 0x11
        /*20ae*/ 	.short	(.L_1443 - .L_1442)
	.align		4
.L_1442:
        /*20b0*/ 	.word	index@(_ZN4vllm25paged_attention_v1_kernelIfhLi128ELi16ELi128ELNS_18Fp8KVCacheDataTypeE2ELb1EEEvPT_PKS2_PKT0_S8_ifPKiSA_iPKfiiiSC_SC_iiiii)
        /*20b4*/ 	.word	0x00000000


	//----- nvinfo : EIATTR_REGCOUNT
	.align		4
.L_1443:
        /*20b8*/ 	.byte	0x04, 0x2f
        /*20ba*/ 	.short	(.L_1445 - .L_1444)
	.align		4
.L_1444:
        /*20bc*/ 	.word	index@(_ZN4vllm25paged_attention_v1_kernelIfhLi192ELi16ELi128ELNS_18Fp8KVCacheDataTypeE2ELb1EEEvPT_PKS2_PKT0_S8_ifPKiSA_iPKfiiiSC_SC_iiiii)
        /*20c0*/ 	.word	0x00000028


	//----- nvinfo : EIATTR_FRAME_SIZE
	.align		4
.L_1445:
        /*20c4*/ 	.byte	0x04, 0x11
        /*20c6*/ 	.short	(.L_1447 - .L_1446)
	.align		4
.L_1446:
        /*20c8*/ 	.word	index@(_ZN4vllm25paged_attention_v1_kernelIfhLi192ELi16ELi128ELNS_18Fp8KVCacheDataTypeE2ELb1EEEvPT_PKS2_PKT0_S8_ifPKiSA_iPKfiiiSC_SC_iiiii)
        /*20cc*/ 	.word	0x00000000


	//----- nvinfo : EIATTR_REGCOUNT
	.align		4
.L_1447:
        /*20d0*/ 	.byte	0x04, 0x2f
        /*20d2*/ 	.short	(.L_1449 - .L_1448)
	.align		4
.L_1448:
        /*20d4*/ 	.word	index@(_ZN4vllm25paged_attention_v1_kernelIfhLi256ELi16ELi128ELNS_18Fp8KVCacheDataTypeE2ELb1EEEvPT_PKS2_PKT0_S8_ifPKiSA_iPKfiiiSC_SC_iiiii)
        /*20d8*/ 	.word	0x00000038


	//----- nvinfo : EIATTR_FRAME_SIZE
	.align		4
.L_1449:
        /*20dc*/ 	.byte	0x04, 0x11
        /*20de*/ 	.short	(.L_1451 - .L_1450)
	.align		4
.L_1450:
        /*20e0*/ 	.word	index@(_ZN4vllm25paged_attention_v1_kernelIfhLi256ELi16ELi128ELNS_18Fp8KVCacheDataTypeE2ELb1EEEvPT_PKS2_PKT0_S8_ifPKiSA_iPKfiiiSC_SC_iiiii)
        /*20e4*/ 	.word	0x00000000


	//----- nvinfo : EIATTR_REGCOUNT
	.align		4
.L_1451:
        /*20e8*/ 	.byte	0x04, 0x2f
        /*20ea*/ 	.short	(.L_1453 - .L_1452)
	.align		4
.L_1452:
        /*20ec*/ 	.word	index@(_ZN4vllm25paged_attention_v1_kernelIfhLi32ELi16ELi128ELNS_18Fp8KVCacheDataTypeE2ELb0EEEvPT_PKS2_PKT0_S8_ifPKiSA_iPKfiiiSC_SC_iiiii)
        /*20f0*/ 	.word	0x00000020


	//----- nvinfo : EIATTR_FRAME_SIZE
	.align		4
.L_1453:
        /*20f4*/ 	.byte	0x04, 0x11
        /*20f6*/ 	.short	(.L_1455 - .L_1454)
	.align		4
.L_1454:
        /*20f8*/ 	.word	index@(_ZN4vllm25paged_attention_v1_kernelIfhLi32ELi16ELi128ELNS_18Fp8KVCacheDataTypeE2ELb0EEEvPT_PKS2_PKT0_S8_ifPKiSA_iPKfiiiSC_SC_iiiii)
        /*20fc*/ 	.word	0x00000000


	//----- nvinfo : EIATTR_REGCOUNT
	.align		4
.L_1455:
        /*2100*/ 	.byte	0x04, 0x2f
        /*2102*/ 	.short	(.L_1457 - .L_1456)
	.align		4
.L_1456:
        /*2104*/ 	.word	index@(_ZN4vllm25paged_attention_v1_kernelIfhLi64ELi16ELi128ELNS_18Fp8KVCacheDataTypeE2ELb0EEEvPT_PKS2_PKT0_S8_ifPKiSA_iPKfiiiSC_SC_iiiii)
        /*2108*/ 	.word	0x00000020


	//----- nvinfo : EIATTR_FRAME_SIZE
	.align		4
.L_1457:
        /*210c*/ 	.byte	0x04, 0x11
        /*210e*/ 	.short	(.L_1459 - .L_1458)
	.align		4
.L_1458:
        /*2110*/ 	.word	index@(_ZN4vllm25paged_attention_v1_kernelIfhLi64ELi16ELi128ELNS_18Fp8KVCacheDataTypeE2ELb0EEEvPT_PKS2_PKT0_S8_ifPKiSA_iPKfiiiSC_SC_iiiii)
        /*2114*/ 	.word	0x00000000


	//----- nvinfo : EIATTR_REGCOUNT
	.align		4
.L_1459:
        /*2118*/ 	.byte	0x04, 0x2f
        /*211a*/ 	.short	(.L_1461 - .L_1460)
	.align		4
.L_1460:
        /*211c*/ 	.word	index@(_ZN4vllm25paged_attention_v1_kernelIfhLi80ELi16ELi128ELNS_18Fp8KVCacheDataTypeE2ELb0EEEvPT_PKS2_PKT0_S8_ifPKiSA_iPKfiiiSC_SC_iiiii)
        /*2120*/ 	.word	0x00000020


	//----- nvinfo : EIATTR_FRAME_SIZE
	.align		4
.L_1461:
        /*2124*/ 	.byte	0x04, 0x11
        /*2126*/ 	.short	(.L_1463 - .L_1462)
	.align		4
.L_1462:
        /*2128*/ 	.word	index@(_ZN4vllm25paged_attention_v1_kernelIfhLi80ELi16ELi128ELNS_18Fp8KVCacheDataTypeE2ELb0EEEvPT_PKS2_PKT0_S8_ifPKiSA_iPKfiiiSC_SC_iiiii)
        /*212c*/ 	.word	0x00000000


	//----- nvinfo : EIATTR_REGCOUNT
	.align		4
.L_1463:
        /*2130*/ 	.byte	0x04, 0x2f
        /*2132*/ 	.short	(.L_1465 - .L_1464)
	.align		4
.L_1464:
        /*2134*/ 	.word	index@(_ZN4vllm25paged_attention_v1_kernelIfhLi96ELi16ELi128ELNS_18Fp8KVCacheDataTypeE2ELb0EEEvPT_PKS2_PKT0_S8_ifPKiSA_iPKfiiiSC_SC_iiiii)
        /*2138*/ 	.word	0x00000020


	//----- nvinfo : EIATTR_FRAME_SIZE
	.align		4
.L_1465:
        /*213c*/ 	.byte	0x04, 0x11
        /*213e*/ 	.short	(.L_1467 - .L_1466)
	.align		4
.L_1466:
        /*2140*/ 	.word	index@(_ZN4vllm25paged_attention_v1_kernelIfhLi96ELi16ELi128ELNS_18Fp8KVCacheDataTypeE2ELb0EEEvPT_PKS2_PKT0_S8_ifPKiSA_iPKfiiiSC_SC_iiiii)
        /*2144*/ 	.word	0x00000000


	//----- nvinfo : EIATTR_REGCOUNT
	.align		4
.L_1467:
        /*2148*/ 	.byte	0x04, 0x2f
        /*214a*/ 	.short	(.L_1469 - .L_1468)
	.align		4
.L_1468:
        /*214c*/ 	.word	index@(_ZN4vllm25paged_attention_v1_kernelIfhLi112ELi16ELi128ELNS_18Fp8KVCacheDataTypeE2ELb0EEEvPT_PKS2_PKT0_S8_ifPKiSA_iPKfiiiSC_SC_iiiii)
        /*2150*/ 	.word	0x00000020


	//----- nvinfo : EIATTR_FRAME_SIZE
	.align		4
.L_1469:
        /*2154*/ 	.byte	0x04, 0x11
        /*2156*/ 	.short	(.L_1471 - .L_1470)
	.align		4
.L_1470:
        /*2158*/ 	.word	index@(_ZN4vllm25paged_attention_v1_kernelIfhLi112ELi16ELi128ELNS_18Fp8KVCacheDataTypeE2ELb0EEEvPT_PKS2_PKT0_S8_ifPKiSA_iPKfiiiSC_SC_iiiii)
        /*215c*/ 	.word	0x00000000


	//----- nvinfo : EIATTR_REGCOUNT
	.align		4
.L_1471:
        /*2160*/ 	.byte	0x04, 0x2f
        /*2162*/ 	.short	(.L_1473 - .L_1472)
	.align		4
.L_1472:
        /*2164*/ 	.word	index@(_ZN4vllm25paged_attention_v1_kernelIfhLi120ELi16ELi128ELNS_18Fp8KVCacheDataTypeE2ELb0EEEvPT_PKS2_PKT0_S8_ifPKiSA_iPKfiiiSC_SC_iiiii)
        /*2168*/ 	.word	0x00000020


	//----- nvinfo : EIATTR_FRAME_SIZE
	.align		4
.L_1473:
        /*216c*/ 	.byte	0x04, 0x11
        /*216e*/ 	.short	(.L_1475 - .L_1474)
	.align		4
.L_1474:
        /*2170*/ 	.word	index@(_ZN4vllm25paged_attention_v1_kernelIfhLi120ELi16ELi128ELNS_18Fp8KVCacheDataTypeE2ELb0EEEvPT_PKS2_PKT0_S8_ifPKiSA_iPKfiiiSC_SC_iiiii)
        /*2174*/ 	.word	0x00000000


	//----- nvinfo : EIATTR_REGCOUNT
	.align		4
.L_1475:
        /*2178*/ 	.byte	0x04, 0x2f
        /*217a*/ 	.short	(.L_1477 - .L_1476)
	.align		4
.L_1476:
        /*217c*/ 	.word	index@(_ZN4vllm25paged_attention_v1_kernelIfhLi128ELi16ELi128ELNS_18Fp8KVCacheDataTypeE2ELb0EEEvPT_PKS2_PKT0_S8_ifPKiSA_iPKfiiiSC_SC_iiiii)
        /*2180*/ 	.word	0x00000020


	//----- nvinfo : EIATTR_FRAME_SIZE
	.align		4
.L_1477:
        /*2184*/ 	.byte	0x04, 0x11
        /*2186*/ 	.short	(.L_1479 - .L_1478)
	.align		4
.L_1478:
        /*2188*/ 	.word	index@(_ZN4vllm25paged_attention_v1_kernelIfhLi128ELi16ELi128ELNS_18Fp8KVCacheDataTypeE2ELb0EEEvPT_PKS2_PKT0_S8_ifPKiSA_iPKfiiiSC_SC_iiiii)
        /*218c*/ 	.word	0x00000000


	//----- nvinfo : EIATTR_REGCOUNT
	.align		4
.L_1479:
        /*2190*/ 	.byte	0x04, 0x2f
        /*2192*/ 	.short	(.L_1481 - .L_1480)
	.align		4
.L_1480:
        /*2194*/ 	.word	index@(_ZN4vllm25paged_attention_v1_kernelIfhLi192ELi16ELi128ELNS_18Fp8KVCacheDataTypeE2ELb0EEEvPT_PKS2_PKT0_S8_ifPKiSA_iPKfiiiSC_SC_iiiii)
        /*2198*/ 	.word	0x00000028


	//----- nvinfo : EIATTR_FRAME_SIZE
	.align		4
.L_1481:
        /*219c*/ 	.byte	0x04, 0x11
        /*219e*/ 	.short	(.L_1483 - .L_1482)
	.align		4
.L_1482:
        /*21a0*/ 	.word	index@(_ZN4vllm25paged_attention_v1_kernelIfhLi192ELi16ELi128ELNS_18Fp8KVCacheDataTypeE2ELb0EEEvPT_PKS2_PKT0_S8_ifPKiSA_iPKfiiiSC_SC_iiiii)
        /*21a4*/ 	.word	0x00000000


	//----- nvinfo : EIATTR_REGCOUNT
	.align		4
.L_1483:
        /*21a8*/ 	.byte	0x04, 0x2f
        /*21aa*/ 	.short	(.L_1485 - .L_1484)
	.align		4
.L_1484:
        /*21ac*/ 	.word	index@(_ZN4vllm25paged_attention_v1_kernelIfhLi256ELi16ELi128ELNS_18Fp8KVCacheDataTypeE2ELb0EEEvPT_PKS2_PKT0_S8_ifPKiSA_iPKfiiiSC_SC_iiiii)
        /*21b0*/ 	.word	0x00000030


	//----- nvinfo : EIATTR_FRAME_SIZE
	.align		4
.L_1485:
        /*21b4*/ 	.byte	0x04, 0x11
        /*21b6*/ 	.short	(.L_1487 - .L_1486)
	.align		4
.L_1486:
        /*21b8*/ 	.word	index@(_ZN4vllm25paged_attention_v1_kernelIfhLi256ELi16ELi128ELNS_18Fp8KVCacheDataTypeE2ELb0EEEvPT_PKS2_PKT0_S8_ifPKiSA_iPKfiiiSC_SC_iiiii)
        /*21bc*/ 	.word	0x00000000


	//----- nvinfo : EIATTR_REGCOUNT
	.align		4
.L_1487:
        /*21c0*/ 	.byte	0x04, 0x2f
        /*21c2*/ 	.short	(.L_1489 - .L_1488)
	.align		4
.L_1488:
        /*21c4*/ 	.word	index@(_ZN4vllm25paged_attention_v1_kernelIfhLi32ELi32ELi128ELNS_18Fp8KVCacheDataTypeE2ELb1EEEvPT_PKS2_PKT0_S8_ifPKiSA_iPKfiiiSC_SC_iiiii)
        /*21c8*/ 	.word	0x00000020


	//----- nvinfo : EIATTR_FRAME_SIZE
	.align		4
.L_1489:
        /*21cc*/ 	.byte	0x04, 0x11
        /*21ce*/ 	.short	(.L_1491 - .L_1490)
	.align		4
.L_1490:
        /*21d0*/ 	.word	index@(_ZN4vllm25paged_attention_v1_kernelIfhLi32ELi32ELi128ELNS_18Fp8KVCacheDataTypeE2ELb1EEEvPT_PKS2_PKT0_S8_ifPKiSA_iPKfiiiSC_SC_iiiii)
        /*21d4*/ 	.word	0x00000000


	//----- nvinfo : EIATTR_REGCOUNT
	.align		4
.L_1491:
        /*21d8*/ 	.byte	0x04, 0x2f
        /*21da*/ 	.short	(.L_1493 - .L_1492)
	.align		4
.L_1492:
        /*21dc*/ 	.word	index@(_ZN4vllm25paged_attention_v1_kernelIfhLi64ELi32ELi128ELNS_18Fp8KVCacheDataTypeE2ELb1EEEvPT_PKS2_PKT0_S8_ifPKiSA_iPKfiiiSC_SC_iiiii)
        /*21e0*/ 	.word	0x00000028


	//----- nvinfo : EIATTR_FRAME_SIZE
	.align		4
.L_1493:
        /*21e4*/ 	.byte	0x04, 0x11
        /*21e6*/ 	.short	(.L_1495 - .L_1494)
	.align		4
.L_1494:
        /*21e8*/ 	.word	index@(_ZN4vllm25paged_attention_v1_kernelIfhLi64ELi32ELi128ELNS_18Fp8KVCacheDataTypeE2ELb1EEEvPT_PKS2_PKT0_S8_ifPKiSA_iPKfiiiSC_SC_iiiii)
        /*21ec*/ 	.word	0x00000000


	//----- nvinfo : EIATTR_REGCOUNT
	.align		4
.L_1495:
        /*21f0*/ 	.byte	0x04, 0x2f
        /*21f2*/ 	.short	(.L_1497 - .L_1496)
	.align		4
.L_1496:
        /*21f4*/ 	.word	index@(_ZN4vllm25paged_attention_v1_kernelIfhLi80ELi32ELi128ELNS_18Fp8KVCacheDataTypeE2ELb1EEEvPT_PKS2_PKT0_S8_ifPKiSA_iPKfiiiSC_SC_iiiii)
        /*21f8*/ 	.word	0x00000028


	//----- nvinfo : EIATTR_FRAME_SIZE
	.align		4
.L_1497:
        /*21fc*/ 	.byte	0x04, 0x11
        /*21fe*/ 	.short	(.L_1499 - .L_1498)
	.align		4
.L_1498:
        /*2200*/ 	.word	index@(_ZN4vllm25paged_attention_v1_kernelIfhLi80ELi32ELi128ELNS_18Fp8KVCacheDataTypeE2ELb1EEEvPT_PKS2_PKT0_S8_ifPKiSA_iPKfiiiSC_SC_iiiii)
        /*2204*/ 	.word	0x00000000


	//----- nvinfo : EIATTR_REGCOUNT
	.align		4
.L_1499:
        /*2208*/ 	.byte	0x04, 0x2f
        /*220a*/ 	.short	(.L_1501 - .L_1500)
	.align		4
.L_1500:
        /*220c*/ 	.word	index@(_ZN4vllm25paged_attention_v1_kernelIfhLi96ELi32ELi128ELNS_18Fp8KVCacheDataTypeE2ELb1EEEvPT_PKS2_PKT0_S8_ifPKiSA_iPKfiiiSC_SC_iiiii)
        /*2210*/ 	.word	0x0000002b


	//----- nvinfo : EIATTR_FRAME_SIZE
	.align		4
.L_1501:
        /*2214*/ 	.byte	0x04, 0x11
        /*2216*/ 	.short	(.L_1503 - .L_1502)
	.align		4
.L_1502:
        /*2218*/ 	.word	index@(_ZN4vllm25paged_attention_v1_kernelIfhLi96ELi32ELi128ELNS_18Fp8KVCacheDataTypeE2ELb1EEEvPT_PKS2_PKT0_S8_ifPKiSA_iPKfiiiSC_SC_iiiii)
        /*221c*/ 	.word	0x00000000


	//----- nvinfo : EIATTR_REGCOUNT
	.align		4
.L_1503:
        /*2220*/ 	.byte	0x04, 0x2f
        /*2222*/ 	.short	(.L_1505 - .L_1504)
	.align		4
.L_1504:
        /*2224*/ 	.word	index@(_ZN4vllm25paged_attention_v1_kernelIfhLi112ELi32ELi128ELNS_18Fp8KVCacheDataTypeE2ELb1EEEvPT_PKS2_PKT0_S8_ifPKiSA_iPKfiiiSC_SC_iiiii)
        /*2228*/ 	.word	0x00000030


	//----- nvinfo : EIATTR_FRAME_SIZE
	.align		4
.L_1505:
        /*222c*/ 	.byte	0x04, 0x11
        /*222e*/ 	.short	(.L_1507 - .L_1506)
	.align		4
.L_1506:
        /*2230*/ 	.word	index@(_ZN4vllm25paged_attention_v1_kernelIfhLi112ELi32ELi128ELNS_18Fp8KVCacheDataTypeE2ELb1EEEvPT_PKS2_PKT0_S8_ifPKiSA_iPKfiiiSC_SC_iiiii)
        /*2234*/ 	.word	0x00000000


	//----- nvinfo : EIATTR_REGCOUNT
	.align		4
.L_1507:
        /*2238*/ 	.byte	0x04, 0x2f
        /*223a*/ 	.short	(.L_1509 - .L_1508)
	.align		4
.L_1508:
        /*223c*/ 	.word	index@(_ZN4vllm25paged_attention_v1_kernelIfhLi120ELi32ELi128ELNS_18Fp8KVCacheDataTypeE2ELb1EEEvPT_PKS2_PKT0_S8_ifPKiSA_iPKfiiiSC_SC_iiiii)
        /*2240*/ 	.word	0x00000037


	//----- nvinfo : EIATTR_FRAME_SIZE
	.align		4
.L_1509:
        /*2244*/ 	.byte	0x04, 0x11
        /*2246*/ 	.short	(.L_1511 - .L_1510)
	.align		4
.L_1510:
        /*2248*/ 	.word	index@(_ZN4vllm25paged_attention_v1_kernelIfhLi120ELi32ELi128ELNS_18Fp8KVCacheDataTypeE2ELb1EEEvPT_PKS2_PKT0_S8_ifPKiSA_iPKfiiiSC_SC_iiiii)
        /*224c*/ 	.word	0x00000000


	//----- nvinfo : EIATTR_REGCOUNT
	.align		4
.L_1511:
        /*2250*/ 	.byte	0x04, 0x2f
        /*2252*/ 	.short	(.L_1513 - .L_1512)
	.align		4
.L_1512:
        /*2254*/ 	.word	index@(_ZN4vllm25paged_attention_v1_kernelIfhLi128ELi32ELi128ELNS_18Fp8KVCacheDataTypeE2ELb1EEEvPT_PKS2_PKT0_S8_ifPKiSA_iPKfiiiSC_SC_iiiii)
        /*2258*/ 	.word	0x00000037


	//----- nvinfo : EIATTR_FRAME_SIZE
	.align		4
.L_1513:
        /*225c*/ 	.byte	0x04, 0x11
        /*225e*/ 	.short	(.L_1515 - .L_1514)
	.align		4
.L_1514:
        /*2260*/ 	.word	index@(_ZN4vllm25paged_attention_v1_kernelIfhLi128ELi32ELi128ELNS_18Fp8KVCacheDataTypeE2ELb1EEEvPT_PKS2_PKT0_S8_ifPKiSA_iPKfiiiSC_SC_iiiii)
        /*2264*/ 	.word	0x00000000


	//----- nvinfo : EIATTR_REGCOUNT
	.align		4
.L_1515:
        /*2268*/ 	.byte	0x04, 0x2f
        /*226a*/ 	.short	(.L_1517 - .L_1516)
	.align		4
.L_1516:
        /*226c*/ 	.word	index@(_ZN4vllm25paged_attention_v1_kernelIfhLi192ELi32ELi128ELNS_18Fp8KVCacheDataTypeE2ELb1EEEvPT_PKS2_PKT0_S8_ifPKiSA_iPKfiiiSC_SC_iiiii)
        /*2270*/ 	.word	0x00000050


	//----- nvinfo : EIATTR_FRAME_SIZE
	.align		4
.L_1517:
        /*2274*/ 	.byte	0x04, 0x11
        /*2276*/ 	.short	(.L_1519 - .L_1518)
	.align		4
.L_1518:
        /*2278*/ 	.word	index@(_ZN4vllm25paged_attention_v1_kernelIfhLi192ELi32ELi128ELNS_18Fp8KVCacheDataTypeE2ELb1EEEvPT_PKS2_PKT0_S8_ifPKiSA_iPKfiiiSC_SC_iiiii)
        /*227c*/ 	.word	0x00000000


	//----- nvinfo : EIATTR_REGCOUNT
	.align		4
.L_1519:
        /*2280*/ 	.byte	0x04, 0x2f
        /*2282*/ 	.short	(.L_1521 - .L_1520)
	.align		4
.L_1520:
        /*2284*/ 	.word	index@(_ZN4vllm25paged_attention_v1_kernelIfhLi256ELi32ELi128ELNS_18Fp8KVCacheDataTypeE2ELb1EEEvPT_PKS2_PKT0_S8_ifPKiSA_iPKfiiiSC_SC_iiiii)
        /*2288*/ 	.word	0x00000063


	//----- nvinfo : EIATTR_FRAME_SIZE
	.align		4
.L_1521:
        /*228c*/ 	.byte	0x04, 0x11
        /*228e*/ 	.short	(.L_1523 - .L_1522)
	.align		4
.L_1522:
        /*2290*/ 	.word	index@(_ZN4vllm25paged_attention_v1_kernelIfhLi256ELi32ELi128ELNS_18Fp8KVCacheDataTypeE2ELb1EEEvPT_PKS2_PKT0_S8_ifPKiSA_iPKfiiiSC_SC_iiiii)
        /*2294*/ 	.word	0x00000000


	//----- nvinfo : EIATTR_REGCOUNT
	.align		4
.L_1523:
        /*2298*/ 	.byte	0x04, 0x2f
        /*229a*/ 	.short	(.L_1525 - .L_1524)
	.align		4
.L_1524:
        /*229c*/ 	.word	index@(_ZN4vllm25paged_attention_v1_kernelIfhLi32ELi32ELi128ELNS_18Fp8KVCacheDataTypeE2ELb0EEEvPT_PKS2_PKT0_S8_ifPKiSA_iPKfiiiSC_SC_iiiii)
        /*22a0*/ 	.word	0x00000020


	//----- nvinfo : EIATTR_FRAME_SIZE
	.align		4
.L_1525:
        /*22a4*/ 	.byte	0x04, 0x11
        /*22a6*/ 	.short	(.L_1527 - .L_1526)
	.align		4
.L_1526:
        /*22a8*/ 	.word	index@(_ZN4vllm25paged_attention_v1_kernelIfhLi32ELi32ELi128ELNS_18Fp8KVCacheDataTypeE2ELb0EEEvPT_PKS2_PKT0_S8_ifPKiSA_iPKfiiiSC_SC_iiiii)
        /*22ac*/ 	.word	0x00000000


	//----- nvinfo : EIATTR_REGCOUNT
	.align		4
.L_1527:
        /*22b0*/ 	.byte	0x04, 0x2f
        /*22b2*/ 	.short	(.L_1529 - .L_1528)
	.align		4
.L_1528:
        /*22b4*/ 	.word	index@(_ZN4vllm25paged_attention_v1_kernelIfhLi64ELi32ELi128ELNS_18Fp8KVCacheDataTypeE2ELb0EEEvPT_PKS2_PKT0_S8_ifPKiSA_iPKfiiiSC_SC_iiiii)
        /*22b8*/ 	.word	0x00000020


	//----- nvinfo : EIATTR_FRAME_SIZE
	.align		4
.L_1529:
        /*22bc*/ 	.byte	0x04, 0x11
        /*22be*/ 	.short	(.L_1531 - .L_1530)
	.align		4
.L_1530:
        /*22c0*/ 	.word	index@(_ZN4vllm25paged_attention_v1_kernelIfhLi64ELi32ELi128ELNS_18Fp8KVCacheDataTypeE2ELb0EEEvPT_PKS2_PKT0_S8_ifPKiSA_iPKfiiiSC_SC_iiiii)
        /*22c4*/ 	.word	0x00000000


	//----- nvinfo : EIATTR_REGCOUNT
	.align		4
.L_1531:
        /*22c8*/ 	.byte	0x04, 0x2f
        /*22ca*/ 	.short	(.L_1533 - .L_1532)
	.align		4
.L_1532:
        /*22cc*/ 	.word	index@(_ZN4vllm25paged_attention_v1_kernelIfhLi80ELi32ELi128ELNS_18Fp8KVCacheDataTypeE2ELb0EEEvPT_PKS2_PKT0_S8_ifPKiSA_iPKfiiiSC_SC_iiiii)
        /*22d0*/ 	.word	0x00000020


	//----- nvinfo : EIATTR_FRAME_SIZE
	.align		4
.L_1533:
        /*22d4*/ 	.byte	0x04, 0x11
        /*22d6*/ 	.short	(.L_1535 - .L_1534)
	.align		4
.L_1534:
        /*22d8*/ 	.word	index@(_ZN4vllm25paged_attention_v1_kernelIfhLi80ELi32ELi128ELNS_18Fp8KVCacheDataTypeE2ELb0EEEvPT_PKS2_PKT0_S8_ifPKiSA_iPKfiiiSC_SC_iiiii)
        /*22dc*/ 	.word	0x00000000


	//----- nvinfo : EIATTR_REGCOUNT
	.align		4
.L_1535:
        /*22e0*/ 	.byte	0x04, 0x2f
        /*22e2*/ 	.short	(.L_1537 - .L_1536)
	.align		4
.L_1536:
        /*22e4*/ 	.word	index@(_ZN4vllm25paged_attention_v1_kernelIfhLi96ELi32ELi128ELNS_18Fp8KVCacheDataTypeE2ELb0EEEvPT_PKS2_PKT0_S8_ifPKiSA_iPKfiiiSC_SC_iiiii)
        /*22e8*/ 	.word	0x00000028


	//----- nvinfo : EIATTR_FRAME_SIZE
	.align		4
.L_1537:
        /*22ec*/ 	.byte	0x04, 0x11
        /*22ee*/ 	.short	(.L_1539 - .L_1538)
	.align		4
.L_1538:
        /*22f0*/ 	.word	index@(_ZN4vllm25paged_attention_v1_kernelIfhLi96ELi32ELi128ELNS_18Fp8KVCacheDataTypeE2ELb0EEEvPT_PKS2_PKT0_S8_ifPKiSA_iPKfiiiSC_SC_iiiii)
        /*22f4*/ 	.word	0x00000000


	//----- nvinfo : EIATTR_REGCOUNT
	.align		4
.L_1539:
        /*22f8*/ 	.byte	0x04, 0x2f
        /*22fa*/ 	.short	(.L_1541 - .L_1540)
	.align		4
.L_1540:
        /*22fc*/ 	.word	index@(_ZN4vllm25paged_attention_v1_kernelIfhLi112ELi32ELi128ELNS_18Fp8KVCacheDataTypeE2ELb0EEEvPT_PKS2_PKT0_S8_ifPKiSA_iPKfiiiSC_SC_iiiii)
        /*2300*/ 	.word	0x00000028


	//----- nvinfo : EIATTR_FRAME_SIZE
	.align		4
.L_1541:
        /*2304*/ 	.byte	0x04, 0x11
        /*2306*/ 	.short	(.L_1543 - .L_1542)
	.align		4
.L_1542:
        /*2308*/ 	.word	index@(_ZN4vllm25paged_attention_v1_kernelIfhLi112ELi32ELi128ELNS_18Fp8KVCacheDataTypeE2ELb0EEEvPT_PKS2_PKT0_S8_ifPKiSA_iPKfiiiSC_SC_iiiii)
        /*230c*/ 	.word	0x00000000


	//----- nvinfo : EIATTR_REGCOUNT
	.align		4
.L_1543:
        /*2310*/ 	.byte	0x04, 0x2f
        /*2312*/ 	.short	(.L_1545 - .L_1544)
	.align		4
.L_1544:
        /*2314*/ 	.word	index@(_ZN4vllm25paged_attention_v1_kernelIfhLi120ELi32ELi128ELNS_18Fp8KVCacheDataTypeE2ELb0EEEvPT_PKS2_PKT0_S8_ifPKiSA_iPKfiiiSC_SC_iiiii)
        /*2318*/ 	.word	0x00000030


	//----- nvinfo : EIATTR_FRAME_SIZE
	.align		4
.L_1545:
        /*231c*/ 	.byte	0x04, 0x11
        /*231e*/ 	.short	(.L_1547 - .L_1546)
	.align		4
.L_1546:
        /*2320*/ 	.word	index@(_ZN4vllm25paged_attention_v1_kernelIfhLi120ELi32ELi128ELNS_18Fp8KVCacheDataTypeE2ELb0EEEvPT_PKS2_PKT0_S8_ifPKiSA_iPKfiiiSC_SC_iiiii)
        /*2324*/ 	.word	0x00000000


	//----- nvinfo : EIATTR_REGCOUNT
	.align		4
.L_1547:
        /*2328*/ 	.byte	0x04, 0x2f
        /*232a*/ 	.short	(.L_1549 - .L_1548)
	.align		4
.L_1548:
        /*232c*/ 	.word	index@(_ZN4vllm25paged_attention_v1_kernelIfhLi128ELi32ELi128ELNS_18Fp8KVCacheDataTypeE2ELb0EEEvPT_PKS2_PKT0_S8_ifPKiSA_iPKfiiiSC_SC_iiiii)
        /*2330*/ 	.word	0x00000030


	//----- nvinfo : EIATTR_FRAME_SIZE
	.align		4
.L_1549:
        /*2334*/ 	.byte	0x04, 0x11
        /*2336*/ 	.short	(.L_1551 - .L_1550)
	.align		4
.L_1550:
        /*2338*/ 	.word	index@(_ZN4vllm25paged_attention_v1_kernelIfhLi128ELi32ELi128ELNS_18Fp8KVCacheDataTypeE2ELb0EEEvPT_PKS2_PKT0_S8_ifPKiSA_iPKfiiiSC_SC_iiiii)
        /*233c*/ 	.word	0x00000000


	//----- nvinfo : EIATTR_REGCOUNT
	.align		4
.L_1551:
        /*2340*/ 	.byte	0x04, 0x2f
        /*2342*/ 	.short	(.L_1553 - .L_1552)
	.align		4
.L_1552:
        /*2344*/ 	.word	index@(_ZN4vllm25paged_attention_v1_kernelIfhLi192ELi32ELi128ELNS_18Fp8KVCacheDataTypeE2ELb0EEEvPT_PKS2_PKT0_S8_ifPKiSA_iPKfiiiSC_SC_iiiii)
        /*2348*/ 	.word	0x00000040


	//----- nvinfo : EIATTR_FRAME_SIZE
	.align		4
.L_1553:
        /*234c*/ 	.byte	0x04, 0x11
        /*234e*/ 	.short	(.L_1555 - .L_1554)
	.align		4
.L_1554:
        /*2350*/ 	.word	index@(_ZN4vllm25paged_attention_v1_kernelIfhLi192ELi32ELi128ELNS_18Fp8KVCacheDataTypeE2ELb0EEEvPT_PKS2_PKT0_S8_ifPKiSA_iPKfiiiSC_SC_iiiii)
        /*2354*/ 	.word	0x00000000


	//----- nvinfo : EIATTR_REGCOUNT
	.align		4
.L_1555:
        /*2358*/ 	.byte	0x04, 0x2f
        /*235a*/ 	.short	(.L_1557 - .L_1556)
	.align		4
.L_1556:
        /*235c*/ 	.word	index@(_ZN4vllm25paged_attention_v1_kernelIfhLi256ELi32ELi128ELNS_18Fp8KVCacheDataTypeE2ELb0EEEvPT_PKS2_PKT0_S8_ifPKiSA_iPKfiiiSC_SC_iiiii)
        /*2360*/ 	.word	0x00000050


	//----- nvinfo : EIATTR_FRAME_SIZE
	.align		4
.L_1557:
        /*2364*/ 	.byte	0x04, 0x11
        /*2366*/ 	.short	(.L_1559 - .L_1558)
	.align		4
.L_1558:
        /*2368*/ 	.word	index@(_ZN4vllm25paged_attention_v1_kernelIfhLi256ELi32ELi128ELNS_18Fp8KVCacheDataTypeE2ELb0EEEvPT_PKS2_PKT0_S8_ifPKiSA_iPKfiiiSC_SC_iiiii)
        /*236c*/ 	.word	0x00000000


	//----- nvinfo : EIATTR_REGCOUNT
	.align		4
.L_1559:
        /*2370*/ 	.byte	0x04, 0x2f
        /*2372*/ 	.short	(.L_1561 - .L_1560)
	.align		4
.L_1560:
        /*2374*/ 	.word	index@(_ZN4vllm25paged_attention_v1_kernelIthLi32ELi8ELi128ELNS_18Fp8KVCacheDataTypeE2ELb1EEEvPT_PKS2_PKT0_S8_ifPKiSA_iPKfiiiSC_SC_iiiii)
        /*2378*/ 	.word	0x00000020


	//----- nvinfo : EIATTR_FRAME_SIZE
	.align		4
.L_1561:
        /*237c*/ 	.byte	0x04, 0x11
        /*237e*/ 	.short	(.L_1563 - .L_1562)
	.align		4
.L_1562:
        /*2380*/ 	.word	index@(_ZN4vllm25paged_attention_v1_kernelIthLi32ELi8ELi128ELNS_18Fp8KVCacheDataTypeE2ELb1EEEvPT_PKS2_PKT0_S8_ifPKiSA_iPKfiiiSC_SC_iiiii)
        /*2384*/ 	.word	0x00000000


	//----- nvinfo : EIATTR_REGCOUNT
	.align		4
.L_1563:
        /*2388*/ 	.byte	0x04, 0x2f
        /*238a*/ 	.short	(.L_1565 - .L_1564)
	.align		4
.L_1564:
        /*238c*/ 	.word	index@(_ZN4vllm25paged_attention_v1_kernelIthLi64ELi8ELi128ELNS_18Fp8KVCacheDataTypeE2ELb1EEEvPT_PKS2_PKT0_S8_ifPKiSA_iPKfiiiSC_SC_iiiii)
        /*2390*/ 	.word	0x00000020


	//----- nvinfo : EIATTR_FRAME_SIZE
	.align		4
.L_1565:
        /*2394*/ 	.byte	0x04, 0x11
        /*2396*/ 	.short	(.L_1567 - .L_1566)
	.align		4
.L_1566:
        /*2398*/ 	.word	index@(_ZN4vllm25paged_attention_v1_kernelIthLi64ELi8ELi128ELNS_18Fp8KVCacheDataTypeE2ELb1EEEvPT_PKS2_PKT0_S8_ifPKiSA_iPKfiiiSC_SC_iiiii)
        /*239c*/ 	.word	0x00000000


	//----- nvinfo : EIATTR_REGCOUNT
	.align		4
.L_1567:
        /*23a0*/ 	.byte	0x04, 0x2f
        /*23a2*/ 	.short	(.L_1569 - .L_1568)
	.align		4
.L_1568:
        /*23a4*/ 	.word	index@(_ZN4vllm25paged_attention_v1_kernelIthLi80ELi8ELi128ELNS_18Fp8KVCacheDataTypeE2ELb1EEEvPT_PKS2_PKT0_S8_ifPKiSA_iPKfiiiSC_SC_iiiii)
        /*23a8*/ 	.word	0x00000020


	//----- nvinfo : EIATTR_FRAME_SIZE
	.align		4
.L_1569:
        /*23ac*/ 	.byte	0x04, 0x11
        /*23ae*/ 	.short	(.L_1571 - .L_1570)
	.align		4
.L_1570:
        /*23b0*/ 	.word	index@(_ZN4vllm25paged_attention_v1_kernelIthLi80ELi8ELi128ELNS_18Fp8KVCacheDataTypeE2ELb1EEEvPT_PKS2_PKT0_S8_ifPKiSA_iPKfiiiSC_SC_iiiii)
        /*23b4*/ 	.word	0x00000000


	//----- nvinfo : EIATTR_REGCOUNT
	.align		4
.L_1571:
        /*23b8*/ 	.byte	0x04, 0x2f
        /*23ba*/ 	.short	(.L_1573 - .L_1572)
	.align		4
.L_1572:
        /*23bc*/ 	.word	index@(_ZN4vllm25paged_attention_v1_kernelIthLi96ELi8ELi128ELNS_18Fp8KVCacheDataTypeE2ELb1EEEvPT_PKS2_PKT0_S8_ifPKiSA_iPKfiiiSC_SC_iiiii)
        /*23c0*/ 	.word	0x00000020


	//----- nvinfo : EIATTR_FRAME_SIZE
	.align		4
.L_1573:
        /*23c4*/ 	.byte	0x04, 0x11
        /*23c6*/ 	.short	(.L_1575 - .L_1574)
	.align		4
.L_1574:
        /*23c8*/ 	.word	index@(_ZN4vllm25paged_attention_v1_kernelIthLi96ELi8ELi128ELNS_18Fp8KVCacheDataTypeE2ELb1EEEvPT_PKS2_PKT0_S8_ifPKiSA_iPKfiiiSC_SC_iiiii)
        /*23cc*/ 	.word	0x00000000


	//----- nvinfo : EIATTR_REGCOUNT
	.align		4
.L_1575:
        /*23d0*/ 	.byte	0x04, 0x2f
        /*23d2*/ 	.short	(.L_1577 - .L_1576)
	.align		4
.L_1576:
        /*23d4*/ 	.word	index@(_ZN4vllm25paged_attention_v1_kernelIthLi112ELi8ELi128ELNS_18Fp8KVCacheDataTypeE2ELb1EEEvPT_PKS2_PKT0_S8_ifPKiSA_iPKfiiiSC_SC_iiiii)
        /*23d8*/ 	.word	0x00000020


	//----- nvinfo : EIATTR_FRAME_SIZE
	.align		4
.L_1577:
        /*23dc*/ 	.byte	0x04, 0x11
        /*23de*/ 	.short	(.L_1579 - .L_1578)
	.align		4
.L_1578:
        /*23e0*/ 	.word	index@(_ZN4vllm25paged_attention_v1_kernelIthLi112ELi8ELi128ELNS_18Fp8KVCacheDataTypeE2ELb1EEEvPT_PKS2_PKT0_S8_ifPKiSA_iPKfiiiSC_SC_iiiii)
        /*23e4*/ 	.word	0x00000000


	//----- nvinfo : EIATTR_REGCOUNT
	.align		4
.L_1579:
        /*23e8*/ 	.byte	0x04, 0x2f
        /*23ea*/ 	.short	(.L_1581 - .L_1580)
	.align		4
.L_1580:
        /*23ec*/ 	.word	index@(_ZN4vllm25paged_attention_v1_kernelIthLi120ELi8ELi128ELNS_18Fp8KVCacheDataTypeE2ELb1EEEvPT_PKS2_PKT0_S8_ifPKiSA_iPKfiiiSC_SC_iiiii)
        /*23f0*/ 	.word	0x00000020


	//----- nvinfo : EIATTR_FRAME_SIZE
	.align		4
.L_1581:
        /*23f4*/ 	.byte	0x04, 0x11
        /*23f6*/ 	.short	(.L_1583 - .L_1582)
	.align		4
.L_1582:
        /*23f8*/ 	.word	index@(_ZN4vllm25paged_attention_v1_kernelIthLi120ELi8ELi128ELNS_18Fp8KVCacheDataTypeE2ELb1EEEvPT_PKS2_PKT0_S8_ifPKiSA_iPKfiiiSC_SC_iiiii)
        /*23fc*/ 	.word	0x00000000


	//----- nvinfo : EIATTR_REGCOUNT
	.align		4
.L_1583:
        /*2400*/ 	.byte	0x04, 0x2f
        /*2402*/ 	.short	(.L_1585 - .L_1584)
	.align		4
.L_1584:
        /*2404*/ 	.word	index@(_ZN4vllm25paged_attention_v1_kernelIthLi128ELi8ELi128ELNS_18Fp8KVCacheDataTypeE2ELb1EEEvPT_PKS2_PKT0_S8_ifPKiSA_iPKfiiiSC_SC_iiiii)
        /*2408*/ 	.word	0x00000020


	//----- nvinfo : EIATTR_FRAME_SIZE
	.align		4
.L_1585:
        /*240c*/ 	.byte	0x04, 0x11
        /*240e*/ 	.short	(.L_1587 - .L_1586)
	.align		4
.L_1586:
        /*2410*/ 	.word	index@(_ZN4vllm25paged_attention_v1_kernelIthLi128ELi8ELi128ELNS_18Fp8KVCacheDataTypeE2ELb1EEEvPT_PKS2_PKT0_S8_ifPKiSA_iPKfiiiSC_SC_iiiii)
        /*2414*/ 	.word	0x00000000


	//----- nvinfo : EIATTR_REGCOUNT
	.align		4
.L_1587:
        /*2418*/ 	.byte	0x04, 0x2f
        /*241a*/ 	.short	(.L_1589 - .L_1588)
	.align		4
.L_1588:
        /*241c*/ 	.word	index@(_ZN4vllm25paged_attention_v1_kernelIthLi192ELi8ELi128ELNS_18Fp8KVCacheDataTypeE2ELb1EEEvPT_PKS2_PKT0_S8_ifPKiSA_iPKfiiiSC_SC_iiiii)
        /*2420*/ 	.word	0x00000020


	//----- nvinfo : EIATTR_FRAME_SIZE
	.align		4
.L_1589:
        /*2424*/ 	.byte	0x04, 0x11
        /*2426*/ 	.short	(.L_1591 - .L_1590)
	.align		4
.L_1590:
        /*2428*/ 	.word	index@(_ZN4vllm25paged_attention_v1_kernelIthLi192ELi8ELi128ELNS_18Fp8KVCacheDataTypeE2ELb1EEEvPT_PKS2_PKT0_S8_ifPKiSA_iPKfiiiSC_SC_iiiii)
        /*242c*/ 	.word	0x00000000


	//----- nvinfo : EIATTR_REGCOUNT
	.align		4
.L_1591:
        /*2430*/ 	.byte	0x04, 0x2f
        /*2432*/ 	.short	(.L_1593 - .L_1592)
	.align		4
.L_1592:
        /*2434*/ 	.word	index@(_ZN4vllm25paged_attention_v1_kernelIthLi256ELi8ELi128ELNS_18Fp8KVCacheDataTypeE2ELb1EEEvPT_PKS2_PKT0_S8_ifPKiSA_iPKfiiiSC_SC_iiiii)
        /*2438*/ 	.word	0x00000020


	//----- nvinfo : EIATTR_FRAME_SIZE
	.align		4
.L_1593:
        /*243c*/ 	.byte	0x04, 0x11
        /*243e*/ 	.short	(.L_1595 - .L_1594)
	.align		4
.L_1594:
        /*2440*/ 	.word	index@(_ZN4vllm25paged_attention_v1_kernelIthLi256ELi8ELi128ELNS_18Fp8KVCacheDataTypeE2ELb1EEEvPT_PKS2_PKT0_S8_ifPKiSA_iPKfiiiSC_SC_iiiii)
        /*2444*/ 	.word	0x00000000


	//----- nvinfo : EIATTR_REGCOUNT
	.align		4
.L_1595:
        /*2448*/ 	.byte	0x04, 0x2f
        /*244a*/ 	.short	(.L_1597 - .L_1596)
	.align		4
.L_1596:
        /*244c*/ 	.word	index@(_ZN4vllm25paged_attention_v1_kernelIthLi32ELi8ELi128ELNS_18Fp8KVCacheDataTypeE2ELb0EEEvPT_PKS2_PKT0_S8_ifPKiSA_iPKfiiiSC_SC_iiiii)
        /*2450*/ 	.word	0x00000020


	//----- nvinfo : EIATTR_FRAME_SIZE
	.align		4
.L_1597:
        /*2454*/ 	.byte	0x04, 0x11
        /*2456*/ 	.short	(.L_1599 - .L_1598)
	.align		4
.L_1598:
        /*2458*/ 	.word	index@(_ZN4vllm25paged_attention_v1_kernelIthLi32ELi8ELi128ELNS_18Fp8KVCacheDataTypeE2ELb0EEEvPT_PKS2_PKT0_S8_ifPKiSA_iPKfiiiSC_SC_iiiii)
        /*245c*/ 	.word	0x00000000


	//----- nvinfo : EIATTR_REGCOUNT
	.align		4
.L_1599:
        /*2460*/ 	.byte	0x04, 0x2f
        /*2462*/ 	.short	(.L_1601 - .L_1600)
	.align		4
.L_1600:
        /*2464*/ 	.word	index@(_ZN4vllm25paged_attention_v1_kernelIthLi64ELi8ELi128ELNS_18Fp8KVCacheDataTypeE2ELb0EEEvPT_PKS2_PKT0_S8_ifPKiSA_iPKfiiiSC_SC_iiiii)
        /*2468*/ 	.word	0x00000020


	//----- nvinfo : EIATTR_FRAME_SIZE
	.align		4
.L_1601:
        /*246c*/ 	.byte	0x04, 0x11
        /*246e*/ 	.short	(.L_1603 - .L_1602)
	.align		4
.L_1602:
        /*2470*/ 	.word	index@(_ZN4vllm25paged_attention_v1_kernelIthLi64ELi8ELi128ELNS_18Fp8KVCacheDataTypeE2ELb0EEEvPT_PKS2_PKT0_S8_ifPKiSA_iPKfiiiSC_SC_iiiii)
        /*2474*/ 	.word	0x00000000


	//----- nvinfo : EIATTR_REGCOUNT
	.align		4
.L_1603:
        /*2478*/ 	.byte	0x04, 0x2f
        /*247a*/ 	.short	(.L_1605 - .L_1604)
	.align		4
.L_1604:
        /*247c*/ 	.word	index@(_ZN4vllm25paged_attention_v1_kernelIthLi80ELi8ELi128ELNS_18Fp8KVCacheDataTypeE2ELb0EEEvPT_PKS2_PKT0_S8_ifPKiSA_iPKfiiiSC_SC_iiiii)
        /*2480*/ 	.word	0x00000020


	//----- nvinfo : EIATTR_FRAME_SIZE
	.align		4
.L_1605:
        /*2484*/ 	.byte	0x04, 0x11
        /*2486*/ 	.short	(.L_1607 - .L_1606)
	.align		4
.L_1606:
        /*2488*/ 	.word	index@(_ZN4vllm25paged_attention_v1_kernelIthLi80ELi8ELi128ELNS_18Fp8KVCacheDataTypeE2ELb0EEEvPT_PKS2_PKT0_S8_ifPKiSA_iPKfiiiSC_SC_iiiii)
        /*248c*/ 	.word	0x00000000


	//----- nvinfo : EIATTR_REGCOUNT
	.align		4
.L_1607:
        /*2490*/ 	.byte	0x04, 0x2f
        /*2492*/ 	.short	(.L_1609 - .L_1608)
	.align		4
.L_1608:
        /*2494*/ 	.word	index@(_ZN4vllm25paged_attention_v1_kernelIthLi96ELi8ELi128ELNS_18Fp8KVCacheDataTypeE2ELb0EEEvPT_PKS2_PKT0_S8_ifPKiSA_iPKfiiiSC_SC_iiiii)
        /*2498*/ 	.word	0x00000020


	//----- nvinfo : EIATTR_FRAME_SIZE
	.align		4
.L_1609:
        /*249c*/ 	.byte	0x04, 0x11
        /*249e*/ 	.short	(.L_1611 - .L_1610)
	.align		4
.L_1610:
        /*24a0*/ 	.word	index@(_ZN4vllm25paged_attention_v1_kernelIthLi96ELi8ELi128ELNS_18Fp8KVCacheDataTypeE2ELb0EEEvPT_PKS2_PKT0_S8_ifPKiSA_iPKfiiiSC_SC_iiiii)
        /*24a4*/ 	.word	0x00000000


	//----- nvinfo : EIATTR_REGCOUNT
	.align		4
.L_1611:
        /*24a8*/ 	.byte	0x04, 0x2f
        /*24aa*/ 	.short	(.L_1613 - .L_1612)
	.align		4
.L_1612:
        /*24ac*/ 	.word	index@(_ZN4vllm25paged_attention_v1_kernelIthLi112ELi8ELi128ELNS_18Fp8KVCacheDataTypeE2ELb0EEEvPT_PKS2_PKT0_S8_ifPKiSA_iPKfiiiSC_SC_iiiii)
        /*24b0*/ 	.word	0x00000020


	//----- nvinfo : EIATTR_FRAME_SIZE
	.align		4
.L_1613:
        /*24b4*/ 	.byte	0x04, 0x11
        /*24b6*/ 	.short	(.L_1615 - .L_1614)
	.align		4
.L_1614:
        /*24b8*/ 	.word	index@(_ZN4vllm25paged_attention_v1_kernelIthLi112ELi8ELi128ELNS_18Fp8KVCacheDataTypeE2ELb0EEEvPT_PKS2_PKT0_S8_ifPKiSA_iPKfiiiSC_SC_iiiii)
        /*24bc*/ 	.word	0x00000000


	//----- nvinfo : EIATTR_REGCOUNT
	.align		4
.L_1615:
        /*24c0*/ 	.byte	0x04, 0x2f
        /*24c2*/ 	.short	(.L_1617 - .L_1616)
	.align		4
.L_1616:
        /*24c4*/ 	.word	index@(_ZN4vllm25paged_attention_v1_kernelIthLi120ELi8ELi128ELNS_18Fp8KVCacheDataTypeE2ELb0EEEvPT_PKS2_PKT0_S8_ifPKiSA_iPKfiiiSC_SC_iiiii)
        /*24c8*/ 	.word	0x00000020


	//----- nvinfo : EIATTR_FRAME_SIZE
	.align		4
.L_1617:
        /*24cc*/ 	.byte	0x04, 0x11
        /*24ce*/ 	.short	(.L_1619 - .L_1618)
	.align		4
.L_1618:
        /*24d0*/ 	.word	index@(_ZN4vllm25paged_attention_v1_kernelIthLi120ELi8ELi128ELNS_18Fp8KVCacheDataTypeE2ELb0EEEvPT_PKS2_PKT0_S8_ifPKiSA_iPKfiiiSC_SC_iiiii)
        /*24d4*/ 	.word	0x00000000


	//----- nvinfo : EIATTR_REGCOUNT
	.align		4
.L_1619:
        /*24d8*/ 	.byte	0x04, 0x2f
        /*24da*/ 	.short	(.L_1621 - .L_1620)
	.align		4
.L_1620:
        /*24dc*/ 	.word	index@(_ZN4vllm25paged_attention_v1_kernelIthLi128ELi8ELi128ELNS_18Fp8KVCacheDataTypeE2ELb0EEEvPT_PKS2_PKT0_S8_ifPKiSA_iPKfiiiSC_SC_iiiii)
        /*24e0*/ 	.word	0x00000020


	//----- nvinfo : EIATTR_FRAME_SIZE
	.align		4
.L_1621:
        /*24e4*/ 	.byte	0x04, 0x11
        /*24e6*/ 	.short	(.L_1623 - .L_1622)
	.align		4
.L_1622:
        /*24e8*/ 	.word	index@(_ZN4vllm25paged_attention_v1_kernelIthLi128ELi8ELi128ELNS_18Fp8KVCacheDataTypeE2ELb0EEEvPT_PKS2_PKT0_S8_ifPKiSA_iPKfiiiSC_SC_iiiii)
        /*24ec*/ 	.word	0x00000000


	//----- nvinfo : EIATTR_REGCOUNT
	.align		4
.L_1623:
        /*24f0*/ 	.byte	0x04, 0x2f
        /*24f2*/ 	.short	(.L_1625 - .L_1624)
	.align		4
.L_1624:
        /*24f4*/ 	.word	index@(_ZN4vllm25paged_attention_v1_kernelIthLi192ELi8ELi128ELNS_18Fp8KVCacheDataTypeE2ELb0EEEvPT_PKS2_PKT0_S8_ifPKiSA_iPKfiiiSC_SC_iiiii)
        /*24f8*/ 	.word	0x00000020


	//----- nvinfo : EIATTR_FRAME_SIZE
	.align		4
.L_1625:
        /*24fc*/ 	.byte	0x04, 0x11
        /*24fe*/ 	.short	(.L_1627 - .L_1626)
	.align		4
.L_1626:
        /*2500*/ 	.word	index@(_ZN4vllm25paged_attention_v1_kernelIthLi192ELi8ELi128ELNS_18Fp8KVCacheDataTypeE2ELb0EEEvPT_PKS2_PKT0_S8_ifPKiSA_iPKfiiiSC_SC_iiiii)
        /*2504*/ 	.word	0x00000000


	//----- nvinfo : EIATTR_REGCOUNT
	.align		4
.L_1627:
        /*2508*/ 	.byte	0x04, 0x2f
        /*250a*/ 	.short	(.L_1629 - .L_1628)
	.align		4
.L_1628:
        /*250c*/ 	.word	index@(_ZN4vllm25paged_attention_v1_kernelIthLi256ELi8ELi128ELNS_18Fp8KVCacheDataTypeE2ELb0EEEvPT_PKS2_PKT0_S8_ifPKiSA_iPKfiiiSC_SC_iiiii)
        /*2510*/ 	.word	0x00000020


	//----- nvinfo : EIATTR_FRAME_SIZE
	.align		4
.L_1629:
        /*2514*/ 	.byte	0x04, 0x11
        /*2516*/ 	.short	(.L_1631 - .L_1630)
	.align		4
.L_1630:
        /*2518*/ 	.word	index@(_ZN4vllm25paged_attention_v1_kernelIthLi256ELi8ELi128ELNS_18Fp8KVCacheDataTypeE2ELb0EEEvPT_PKS2_PKT0_S8_ifPKiSA_iPKfiiiSC_SC_iiiii)
        /*251c*/ 	.word	0x00000000


	//----- nvinfo : EIATTR_REGCOUNT
	.align		4
.L_1631:
        /*2520*/ 	.byte	0x04, 0x2f
        /*2522*/ 	.short	(.L_1633 - .L_1632)
	.align		4
.L_1632:
        /*2524*/ 	.word	index@(_ZN4vllm25paged_attention_v1_kernelIthLi32ELi16ELi128ELNS_18Fp8KVCacheDataTypeE2ELb1EEEvPT_PKS2_PKT0_S8_ifPKiSA_iPKfiiiSC_SC_iiiii)
        /*2528*/ 	.word	0x00000020


	//----- nvinfo : EIATTR_FRAME_SIZE
	.align		4
.L_1633:
        /*252c*/ 	.byte	0x04, 0x11
        /*252e*/ 	.short	(.L_1635 - .L_1634)
	.align		4
.L_1634:
        /*2530*/ 	.word	index@(_ZN4vllm25paged_attention_v1_kernelIthLi32ELi16ELi128ELNS_18Fp8KVCacheDataTypeE2ELb1EEEvPT_PKS2_PKT0_S8_ifPKiSA_iPKfiiiSC_SC_iiiii)
        /*2534*/ 	.word	0x00000000


	//----- nvinfo : EIATTR_REGCOUNT
	.align		4
.L_1635:
        /*2538*/ 	.byte	0x04, 0x2f
        /*253a*/ 	.short	(.L_1637 - .L_1636)
	.align		4
.L_1636:
        /*253c*/ 	.word	index@(_ZN4vllm25paged_attention_v1_kernelIthLi64ELi16ELi128ELNS_18Fp8KVCacheDataTypeE2ELb1EEEvPT_PKS2_PKT0_S8_ifPKiSA_iPKfiiiSC_SC_iiiii)
        /*2540*/ 	.word	0x00000020


	//----- nvinfo : EIATTR_FRAME_SIZE
	.align		4
.L_1637:
        /*2544*/ 	.byte	0x04, 0x11
        /*2546*/ 	.short	(.L_1639 - .L_1638)
	.align		4
.L_1638:
        /*2548*/ 	.word	index@(_ZN4vllm25paged_attention_v1_kernelIthLi64ELi16ELi128ELNS_18Fp8KVCacheDataTypeE2ELb1EEEvPT_PKS2_PKT0_S8_ifPKiSA_iPKfiiiSC_SC_iiiii)
        /*254c*/ 	.word	0x00000000


	//----- nvinfo : EIATTR_REGCOUNT
	.align		4
.L_1639:
        /*2550*/ 	.byte	0x04, 0x2f
        /*2552*/ 	.short	(.L_1641 - .L_1640)
	.align		4
.L_1640:
        /*2554*/ 	.word	index@(_ZN4vllm25paged_attention_v1_kernelIthLi80ELi16ELi128ELNS_18Fp8KVCacheDataTypeE2ELb1EEEvPT_PKS2_PKT0_S8_ifPKiSA_iPKfiiiSC_SC_iiiii)
        /*2558*/ 	.word	0x00000020


	//----- nvinfo : EIATTR_FRAME_SIZE
	.align		4
.L_1641:
        /*255c*/ 	.byte	0x04, 0x11
        /*255e*/ 	.short	(.L_1643 - .L_1642)
	.align		4
.L_1642:
        /*2560*/ 	.word	index@(_ZN4vllm25paged_attention_v1_kernelIthLi80ELi16ELi128ELNS_18Fp8KVCacheDataTypeE2ELb1EEEvPT_PKS2_PKT0_S8_ifPKiSA_iPKfiiiSC_SC_iiiii)
        /*2564*/ 	.word	0x00000000


	//----- nvinfo : EIATTR_REGCOUNT
	.align		4
.L_1643:
        /*2568*/ 	.byte	0x04, 0x2f
        /*256a*/ 	.short	(.L_1645 - .L_1644)
	.align		4
.L_1644:
        /*256c*/ 	.word	index@(_ZN4vllm25paged_attention_v1_kernelIthLi96ELi16ELi128ELNS_18Fp8KVCacheDataTypeE2ELb1EEEvPT_PKS2_PKT0_S8_ifPKiSA_iPKfiiiSC_SC_iiiii)
        /*2570*/ 	.word	0x00000020


	//----- nvinfo : EIATTR_FRAME_SIZE
	.align		4
.L_1645:
        /*2574*/ 	.byte	0x04, 0x11
        /*2576*/ 	.short	(.L_1647 - .L_1646)
	.align		4
.L_1646:
        /*2578*/ 	.word	index@(_ZN4vllm25paged_attention_v1_kernelIthLi96ELi16ELi128ELNS_18Fp8KVCacheDataTypeE2ELb1EEEvPT_PKS2_PKT0_S8_ifPKiSA_iPKfiiiSC_SC_iiiii)
        /*257c*/ 	.word	0x00000000


	//----- nvinfo : EIATTR_REGCOUNT
	.align		4
.L_1647:
        /*2580*/ 	.byte	0x04, 0x2f
        /*2582*/ 	.short	(.L_1649 - .L_1648)
	.align		4
.L_1648:
        /*2584*/ 	.word	index@(_ZN4vllm25paged_attention_v1_kernelIthLi112ELi16ELi128ELNS_18Fp8KVCacheDataTypeE2ELb1EEEvPT_PKS2_PKT0_S8_ifPKiSA_iPKfiiiSC_SC_iiiii)
        /*2588*/ 	.word	0x00000020


	//----- nvinfo : EIATTR_FRAME_SIZE
	.align		4
.L_1649:
        /*258c*/ 	.byte	0x04, 0x11
        /*258e*/ 	.short	(.L_1651 - .L_1650)
	.align		4
.L_1650:
        /*2590*/ 	.word	index@(_ZN4vllm25paged_attention_v1_kernelIthLi112ELi16ELi128ELNS_18Fp8KVCacheDataTypeE2ELb1EEEvPT_PKS2_PKT0_S8_ifPKiSA_iPKfiiiSC_SC_iiiii)
        /*2594*/ 	.word	0x00000000


	//----- nvinfo : EIATTR_REGCOUNT
	.align		4
.L_1651:
        /*2598*/ 	.byte	0x04, 0x2f
        /*259a*/ 	.short	(.L_1653 - .L_1652)
	.align		4
.L_1652:
        /*259c*/ 	.word	index@(_ZN4vllm25paged_attention_v1_kernelIthLi120ELi16ELi128ELNS_18Fp8KVCacheDataTypeE2ELb1EEEvPT_PKS2_PKT0_S8_ifPKiSA_iPKfiiiSC_SC_iiiii)
        /*25a0*/ 	.word	0x00000020


	//----- nvinfo : EIATTR_FRAME_SIZE
	.align		4
.L_1653:
        /*25a4*/ 	.byte	0x04, 0x11
        /*25a6*/ 	.short	(.L_1655 - .L_1654)
	.align		4
.L_1654:
        /*25a8*/ 	.word	index@(_ZN4vllm25paged_attention_v1_kernelIthLi120ELi16ELi128ELNS_18Fp8KVCacheDataTypeE2ELb1EEEvPT_PKS2_PKT0_S8_ifPKiSA_iPKfiiiSC_SC_iiiii)
        /*25ac*/ 	.word	0x00000000


	//----- nvinfo : EIATTR_REGCOUNT
	.align		4
.L_1655:
        /*25b0*/ 	.byte	0x04, 0x2f
        /*25b2*/ 	.short	(.L_1657 - .L_1656)
	.align		4
.L_1656:
        /*25b4*/ 	.word	index@(_ZN4vllm25paged_attention_v1_kernelIthLi128ELi16ELi128ELNS_18Fp8KVCacheDataTypeE2ELb1EEEvPT_PKS2_PKT0_S8_ifPKiSA_iPKfiiiSC_SC_iiiii)
        /*25b8*/ 	.word	0x00000020


	//----- nvinfo : EIATTR_FRAME_SIZE
	.align		4
.L_1657:
        /*25bc*/ 	.byte	0x04, 0x11
        /*25be*/ 	.short	(.L_1659 - .L_1658)
	.align		4
.L_1658:
        /*25c0*/ 	.word	index@(_ZN4vllm25paged_attention_v1_kernelIthLi128ELi16ELi128ELNS_18Fp8KVCacheDataTypeE2ELb1EEEvPT_PKS2_PKT0_S8_ifPKiSA_iPKfiiiSC_SC_iiiii)
        /*25c4*/ 	.word	0x00000000


	//----- nvinfo : EIATTR_REGCOUNT
	.align		4
.L_1659:
        /*25c8*/ 	.byte	0x04, 0x2f
        /*25ca*/ 	.short	(.L_1661 - .L_1660)
	.align		4
.L_1660:
        /*25cc*/ 	.word	index@(_ZN4vllm25paged_attention_v1_kernelIthLi192ELi16ELi128ELNS_18Fp8KVCacheDataTypeE2ELb1EEEvPT_PKS2_PKT0_S8_ifPKiSA_iPKfiiiSC_SC_iiiii)
        /*25d0*/ 	.word	0x00000020


	//----- nvinfo : EIATTR_FRAME_SIZE
	.align		4
.L_1661:
        /*25d4*/ 	.byte	0x04, 0x11
        /*25d6*/ 	.short	(.L_1663 - .L_1662)
	.align		4
.L_1662:
        /*25d8*/ 	.word	index@(_ZN4vllm25paged_attention_v1_kernelIthLi192ELi16ELi128ELNS_18Fp8KVCacheDataTypeE2ELb1EEEvPT_PKS2_PKT0_S8_ifPKiSA_iPKfiiiSC_SC_iiiii)
        /*25dc*/ 	.word	0x00000000


	//----- nvinfo : EIATTR_REGCOUNT
	.align		4
.L_1663:
        /*25e0*/ 	.byte	0x04, 0x2f
        /*25e2*/ 	.short	(.L_1665 - .L_1664)
	.align		4
.L_1664:
        /*25e4*/ 	.word	index@(_ZN4vllm25paged_attention_v1_kernelIthLi256ELi16ELi128ELNS_18Fp8KVCacheDataTypeE2ELb1EEEvPT_PKS2_PKT0_S8_ifPKiSA_iPKfiiiSC_SC_iiiii)
        /*25e8*/ 	.word	0x00000028


	//----- nvinfo : EIATTR_FRAME_SIZE
	.align		4
.L_1665:
        /*25ec*/ 	.byte	0x04, 0x11
        /*25ee*/ 	.short	(.L_1667 - .L_1666)
	.align		4
.L_1666:
        /*25f0*/ 	.word	index@(_ZN4vllm25paged_attention_v1_kernelIthLi256ELi16ELi128ELNS_18Fp8KVCacheDataTypeE2ELb1EEEvPT_PKS2_PKT0_S8_ifPKiSA_iPKfiiiSC_SC_iiiii)
        /*25f4*/ 	.word	0x00000000


	//----- nvinfo : EIATTR_REGCOUNT
	.align		4
.L_1667:
        /*25f8*/ 	.byte	0x04, 0x2f
        /*25fa*/ 	.short	(.L_1669 - .L_1668)
	.align		4
.L_1668:
        /*25fc*/ 	.word	index@(_ZN4vllm25paged_attention_v1_kernelIthLi32ELi16ELi128ELNS_18Fp8KVCacheDataTypeE2ELb0EEEvPT_PKS2_PKT0_S8_ifPKiSA_iPKfiiiSC_SC_iiiii)
        /*2600*/ 	.word	0x00000020


	//----- nvinfo : EIATTR_FRAME_SIZE
	.align		4
.L_1669:
        /*2604*/ 	.byte	0x04, 0x11
        /*2606*/ 	.short	(.L_1671 - .L_1670)
	.align		4
.L_1670:
        /*2608*/ 	.word	index@(_ZN4vllm25paged_attention_v1_kernelIthLi32ELi16ELi128ELNS_18Fp8KVCacheDataTypeE2ELb0EEEvPT_PKS2_PKT0_S8_ifPKiSA_iPKfiiiSC_SC_iiiii)
        /*260c*/ 	.word	0x00000000


	//----- nvinfo : EIATTR_REGCOUNT
	.align		4
.L_1671:
        /*2610*/ 	.byte	0x04, 0x2f
        /*2612*/ 	.short	(.L_1673 - .L_1672)
	.align		4
.L_1672:
        /*2614*/ 	.word	index@(_ZN4vllm25paged_attention_v1_kernelIthLi64ELi16ELi128ELNS_18Fp8KVCacheDataTypeE2ELb0EEEvPT_PKS2_PKT0_S8_ifPKiSA_iPKfiiiSC_SC_iiiii)
        /*2618*/ 	.word	0x00000020


	//----- nvinfo : EIATTR_FRAME_SIZE
	.align		4
.L_1673:
        /*261c*/ 	.byte	0x04, 0x11
        /*261e*/ 	.short	(.L_1675 - .L_1674)
	.align		4
.L_1674:
        /*2620*/ 	.word	index@(_ZN4vllm25paged_attention_v1_kernelIthLi64ELi16ELi128ELNS_18Fp8KVCacheDataTypeE2ELb0EEEvPT_PKS2_PKT0_S8_ifPKiSA_iPKfiiiSC_SC_iiiii)
        /*2624*/ 	.word	0x00000000


	//----- nvinfo : EIATTR_REGCOUNT
	.align		4
.L_1675:
        /*2628*/ 	.byte	0x04, 0x2f
        /*262a*/ 	.short	(.L_1677 - .L_1676)
	.align		4
.L_1676:
        /*262c*/ 	.word	index@(_ZN4vllm25paged_attention_v1_kernelIthLi80ELi16ELi128ELNS_18Fp8KVCacheDataTypeE2ELb0EEEvPT_PKS2_PKT0_S8_ifPKiSA_iPKfiiiSC_SC_iiiii)
        /*2630*/ 	.word	0x00000020


	//----- nvinfo : EIATTR_FRAME_SIZE
	.align		4
.L_1677:
        /*2634*/ 	.byte	0x04, 0x11
        /*2636*/ 	.short	(.L_1679 - .L_1678)
	.align		4
.L_1678:
        /*2638*/ 	.word	index@(_ZN4vllm25paged_attention_v1_kernelIthLi80ELi16ELi128ELNS_18Fp8KVCacheDataTypeE2ELb0EEEvPT_PKS2_PKT0_S8_ifPKiSA_iPKfiiiSC_SC_iiiii)
        /*263c*/ 	.word	0x00000000


	//----- nvinfo : EIATTR_REGCOUNT
	.align		4
.L_1679:
        /*2640*/ 	.byte	0x04, 0x2f
        /*2642*/ 	.short	(.L_1681 - .L_1680)
	.align		4
.L_1680:
        /*2644*/ 	.word	index@(_ZN4vllm25paged_attention_v1_kernelIthLi96ELi16ELi128ELNS_18Fp8KVCacheDataTypeE2ELb0EEEvPT_PKS2_PKT0_S8_ifPKiSA_iPKfiiiSC_SC_iiiii)
        /*2648*/ 	.word	0x00000020


	//----- nvinfo : EIATTR_FRAME_SIZE
	.align		4
.L_1681:
        /*264c*/ 	.byte	0x04, 0x11
        /*264e*/ 	.short	(.L_1683 - .L_1682)
	.align		4
.L_1682:
        /*2650*/ 	.word	index@(_ZN4vllm25paged_attention_v1_kernelIthLi96ELi16ELi128ELNS_18Fp8KVCacheDataTypeE2ELb0EEEvPT_PKS2_PKT0_S8_ifPKiSA_iPKfiiiSC_SC_iiiii)
        /*2654*/ 	.word	0x00000000


	//----- nvinfo : EIATTR_REGCOUNT
	.align		4
.L_1683:
        /*2658*/ 	.byte	0x04, 0x2f
        /*265a*/ 	.short	(.L_1685 - .L_1684)
	.align		4
.L_1684:
        /*265c*/ 	.word	index@(_ZN4vllm25paged_attention_v1_kernelIthLi112ELi16ELi128ELNS_18Fp8KVCacheDataTypeE2ELb0EEEvPT_PKS2_PKT0_S8_ifPKiSA_iPKfiiiSC_SC_iiiii)
        /*2660*/ 	.word	0x00000020


	//----- nvinfo : EIATTR_FRAME_SIZE
	.align		4
.L_1685:
        /*2664*/ 	.byte	0x04, 0x11
        /*2666*/ 	.short	(.L_1687 - .L_1686)
	.align		4
.L_1686:
        /*2668*/ 	.word	index@(_ZN4vllm25paged_attention_v1_kernelIthLi112ELi16ELi128ELNS_18Fp8KVCacheDataTypeE2ELb0EEEvPT_PKS2_PKT0_S8_ifPKiSA_iPKfiiiSC_SC_iiiii)
        /*266c*/ 	.word	0x00000000


	//----- nvinfo : EIATTR_REGCOUNT
	.align		4
.L_1687:
        /*2670*/ 	.byte	0x04, 0x2f
        /*2672*/ 	.short	(.L_1689 - .L_1688)
	.align		4
.L_1688:
        /*2674*/ 	.word	index@(_ZN4vllm25paged_attention_v1_kernelIthLi120ELi16ELi128ELNS_18Fp8KVCacheDataTypeE2ELb0EEEvPT_PKS2_PKT0_S8_ifPKiSA_iPKfiiiSC_SC_iiiii)
        /*2678*/ 	.word	0x00000020


	//----- nvinfo : EIATTR_FRAME_SIZE
	.align		4
.L_1689:
        /*267c*/ 	.byte	0x04, 0x11
        /*267e*/ 	.short	(.L_1691 - .L_1690)
	.align		4
.L_1690:
        /*2680*/ 	.word	index@(_ZN4vllm25paged_attention_v1_kernelIthLi120ELi16ELi128ELNS_18Fp8KVCacheDataTypeE2ELb0EEEvPT_PKS2_PKT0_S8_ifPKiSA_iPKfiiiSC_SC_iiiii)
        /*2684*/ 	.word	0x00000000


	//----- nvinfo : EIATTR_REGCOUNT
	.align		4
.L_1691:
        /*2688*/ 	.byte	0x04, 0x2f
        /*268a*/ 	.short	(.L_1693 - .L_1692)
	.align		4
.L_1692:
        /*268c*/ 	.word	index@(_ZN4vllm25paged_attention_v1_kernelIthLi128ELi16ELi128ELNS_18Fp8KVCacheDataTypeE2ELb0EEEvPT_PKS2_PKT0_S8_ifPKiSA_iPKfiiiSC_SC_iiiii)
        /*2690*/ 	.word	0x00000020


	//----- nvinfo : EIATTR_FRAME_SIZE
	.align		4
.L_1693:
        /*2694*/ 	.byte	0x04, 0x11
        /*2696*/ 	.short	(.L_1695 - .L_1694)
	.align		4
.L_1694:
        /*2698*/ 	.word	index@(_ZN4vllm25paged_attention_v1_kernelIthLi128ELi16ELi128ELNS_18Fp8KVCacheDataTypeE2ELb0EEEvPT_PKS2_PKT0_S8_ifPKiSA_iPKfiiiSC_SC_iiiii)
        /*269c*/ 	.word	0x00000000


	//----- nvinfo : EIATTR_REGCOUNT
	.align		4
.L_1695:
        /*26a0*/ 	.byte	0x04, 0x2f
        /*26a2*/ 	.short	(.L_1697 - .L_1696)
	.align		4
.L_1696:
        /*26a4*/ 	.word	index@(_ZN4vllm25paged_attention_v1_kernelIthLi192ELi16ELi128ELNS_18Fp8KVCacheDataTypeE2ELb0EEEvPT_PKS2_PKT0_S8_ifPKiSA_iPKfiiiSC_SC_iiiii)
        /*26a8*/ 	.word	0x00000020


	//----- nvinfo : EIATTR_FRAME_SIZE
	.align		4
.L_1697:
        /*26ac*/ 	.byte	0x04, 0x11
        /*26ae*/ 	.short	(.L_1699 - .L_1698)
	.align		4
.L_1698:
        /*26b0*/ 	.word	index@(_ZN4vllm25paged_attention_v1_kernelIthLi192ELi16ELi128ELNS_18Fp8KVCacheDataTypeE2ELb0EEEvPT_PKS2_PKT0_S8_ifPKiSA_iPKfiiiSC_SC_iiiii)
        /*26b4*/ 	.word	0x00000000


	//----- nvinfo : EIATTR_REGCOUNT
	.align		4
.L_1699:
        /*26b8*/ 	.byte	0x04, 0x2f
        /*26ba*/ 	.short	(.L_1701 - .L_1700)
	.align		4
.L_1700:
        /*26bc*/ 	.word	index@(_ZN4vllm25paged_attention_v1_kernelIthLi256ELi16ELi128ELNS_18Fp8KVCacheDataTypeE2ELb0EEEvPT_PKS2_PKT0_S8_ifPKiSA_iPKfiiiSC_SC_iiiii)
        /*26c0*/ 	.word	0x00000020


	//----- nvinfo : EIATTR_FRAME_SIZE
	.align		4
.L_1701:
        /*26c4*/ 	.byte	0x04, 0x11
        /*26c6*/ 	.short	(.L_1703 - .L_1702)
	.align		4
.L_1702:
        /*26c8*/ 	.word	index@(_ZN4vllm25paged_attention_v1_kernelIthLi256ELi16ELi128ELNS_18Fp8KVCacheDataTypeE2ELb0EEEvPT_PKS2_PKT0_S8_ifPKiSA_iPKfiiiSC_SC_iiiii)
        /*26cc*/ 	.word	0x00000000


	//----- nvinfo : EIATTR_REGCOUNT
	.align		4
.L_1703:
        /*26d0*/ 	.byte	0x04, 0x2f
        /*26d2*/ 	.short	(.L_1705 - .L_1704)
	.align		4
.L_1704:
        /*26d4*/ 	.word	index@(_ZN4vllm25paged_attention_v1_kernelIthLi32ELi32ELi128ELNS_18Fp8KVCacheDataTypeE2ELb1EEEvPT_PKS2_PKT0_S8_ifPKiSA_iPKfiiiSC_SC_iiiii)
        /*26d8*/ 	.word	0x00000020


	//----- nvinfo : EIATTR_FRAME_SIZE
	.align		4
.L_1705:
        /*26dc*/ 	.byte	0x04, 0x11
        /*26de*/ 	.short	(.L_1707 - .L_1706)
	.align		4
.L_1706:
        /*26e0*/ 	.word	index@(_ZN4vllm25paged_attention_v1_kernelIthLi32ELi32ELi128ELNS_18Fp8KVCacheDataTypeE2ELb1EEEvPT_PKS2_PKT0_S8_ifPKiSA_iPKfiiiSC_SC_iiiii)
        /*26e4*/ 	.word	0x00000000


	//----- nvinfo : EIATTR_REGCOUNT
	.align		4
.L_1707:
        /*26e8*/ 	.byte	0x04, 0x2f
        /*26ea*/ 	.short	(.L_1709 - .L_1708)
	.align		4
.L_1708:
        /*26ec*/ 	.word	index@(_ZN4vllm25paged_attention_v1_kernelIthLi64ELi32ELi128ELNS_18Fp8KVCacheDataTypeE2ELb1EEEvPT_PKS2_PKT0_S8_ifPKiSA_iPKfiiiSC_SC_iiiii)
        /*26f0*/ 	.word	0x00000020


	//----- nvinfo : EIATTR_FRAME_SIZE
	.align		4
.L_1709:
        /*26f4*/ 	.byte	0x04, 0x11
        /*26f6*/ 	.short	(.L_1711 - .L_1710)
	.align		4
.L_1710:
        /*26f8*/ 	.word	index@(_ZN4vllm25paged_attention_v1_kernelIthLi64ELi32ELi128ELNS_18Fp8KVCacheDataTypeE2ELb1EEEvPT_PKS2_PKT0_S8_ifPKiSA_iPKfiiiSC_SC_iiiii)
        /*26fc*/ 	.word	0x00000000


	//----- nvinfo : EIATTR_REGCOUNT
	.align		4
.L_1711:
        /*2700*/ 	.byte	0x04, 0x2f
        /*2702*/ 	.short	(.L_1713 - .L_1712)
	.align		4
.L_1712:
        /*2704*/ 	.word	index@(_ZN4vllm25paged_attention_v1_kernelIthLi80ELi32ELi128ELNS_18Fp8KVCacheDataTypeE2ELb1EEEvPT_PKS2_PKT0_S8_ifPKiSA_iPKfiiiSC_SC_iiiii)
        /*2708*/ 	.word	0x00000020


	//----- nvinfo : EIATTR_FRAME_SIZE
	.align		4
.L_1713:
        /*270c*/ 	.byte	0x04, 0x11
        /*270e*/ 	.short	(.L_1715 - .L_1714)
	.align		4
.L_1714:
        /*2710*/ 	.word	index@(_ZN4vllm25paged_attention_v1_kernelIthLi80ELi32ELi128ELNS_18Fp8KVCacheDataTypeE2ELb1EEEvPT_PKS2_PKT0_S8_ifPKiSA_iPKfiiiSC_SC_iiiii)
        /*2714*/ 	.word	0x00000000


	//----- nvinfo : EIATTR_REGCOUNT
	.align		4
.L_1715:
        /*2718*/ 	.byte	0x04, 0x2f
        /*271a*/ 	.short	(.L_1717 - .L_1716)
	.align		4
.L_1716:
        /*271c*/ 	.word	index@(_ZN4vllm25paged_attention_v1_kernelIthLi96ELi32ELi128ELNS_18Fp8KVCacheDataTypeE2ELb1EEEvPT_PKS2_PKT0_S8_ifPKiSA_iPKfiiiSC_SC_iiiii)
        /*2720*/ 	.word	0x00000028


	//----- nvinfo : EIATTR_FRAME_SIZE
	.align		4
.L_1717:
        /*2724*/ 	.byte	0x04, 0x11
        /*2726*/ 	.short	(.L_1719 - .L_1718)
	.align		4
.L_1718:
        /*2728*/ 	.word	index@(_ZN4vllm25paged_attention_v1_kernelIthLi96ELi32ELi128ELNS_18Fp8KVCacheDataTypeE2ELb1EEEvPT_PKS2_PKT0_S8_ifPKiSA_iPKfiiiSC_SC_iiiii)
        /*272c*/ 	.word	0x00000000


	//----- nvinfo : EIATTR_REGCOUNT
	.align		4
.L_1719:
        /*2730*/ 	.byte	0x04, 0x2f
        /*2732*/ 	.short	(.L_1721 - .L_1720)
	.align		4
.L_1720:
        /*2734*/ 	.word	index@(_ZN4vllm25paged_attention_v1_kernelIthLi112ELi32ELi128ELNS_18Fp8KVCacheDataTypeE2ELb1EEEvPT_PKS2_PKT0_S8_ifPKiSA_iPKfiiiSC_SC_iiiii)
        /*2738*/ 	.word	0x00000028


	//----- nvinfo : EIATTR_FRAME_SIZE
	.align		4
.L_1721:
        /*273c*/ 	.byte	0x04, 0x11
        /*273e*/ 	.short	(.L_1723 - .L_1722)
	.align		4
.L_1722:
        /*2740*/ 	.word	index@(_ZN4vllm25paged_attention_v1_kernelIthLi112ELi32ELi128ELNS_18Fp8KVCacheDataTypeE2ELb1EEEvPT_PKS2_PKT0_S8_ifPKiSA_iPKfiiiSC_SC_iiiii)
        /*2744*/ 	.word	0x00000000


	//----- nvinfo : EIATTR_REGCOUNT
	.align		4
.L_1723:
        /*2748*/ 	.byte	0x04, 0x2f
        /*274a*/ 	.short	(.L_1725 - .L_1724)
	.align		4
.L_1724:
        /*274c*/ 	.word	index@(_ZN4vllm25paged_attention_v1_kernelIthLi120ELi32ELi128ELNS_18Fp8KVCacheDataTypeE2ELb1EEEvPT_PKS2_PKT0_S8_ifPKiSA_iPKfiiiSC_SC_iiiii)
        /*2750*/ 	.word	0x00000020


	//----- nvinfo : EIATTR_FRAME_SIZE
	.align		4
.L_1725:
        /*2754*/ 	.byte	0x04, 0x11
        /*2756*/ 	.short	(.L_1727 - .L_1726)
	.align		4
.L_1726:
        /*2758*/ 	.word	index@(_ZN4vllm25paged_attention_v1_kernelIthLi120ELi32ELi128ELNS_18Fp8KVCacheDataTypeE2ELb1EEEvPT_PKS2_PKT0_S8_ifPKiSA_iPKfiiiSC_SC_iiiii)
        /*275c*/ 	.word	0x00000000


	//----- nvinfo : EIATTR_REGCOUNT
	.align		4
.L_1727:
        /*2760*/ 	.byte	0x04, 0x2f
        /*2762*/ 	.short	(.L_1729 - .L_1728)
	.align		4
.L_1728:
        /*2764*/ 	.word	index@(_ZN4vllm25paged_attention_v1_kernelIthLi128ELi32ELi128ELNS_18Fp8KVCacheDataTypeE2ELb1EEEvPT_PKS2_PKT0_S8_ifPKiSA_iPKfiiiSC_SC_iiiii)
        /*2768*/ 	.word	0x00000027


	//----- nvinfo : EIATTR_FRAME_SIZE
	.align		4
.L_1729:
        /*276c*/ 	.byte	0x04, 0x11
        /*276e*/ 	.short	(.L_1731 - .L_1730)
	.align		4
.L_1730:
        /*2770*/ 	.word	index@(_ZN4vllm25paged_attention_v1_kernelIthLi128ELi32ELi128ELNS_18Fp8KVCacheDataTypeE2ELb1EEEvPT_PKS2_PKT0_S8_ifPKiSA_iPKfiiiSC_SC_iiiii)
        /*2774*/ 	.word	0x00000000


	//----- nvinfo : EIATTR_REGCOUNT
	.align		4
.L_1731:
        /*2778*/ 	.byte	0x04, 0x2f
        /*277a*/ 	.short	(.L_1733 - .L_1732)
	.align		4
.L_1732:
        /*277c*/ 	.word	index@(_ZN4vllm25paged_attention_v1_kernelIthLi192ELi32ELi128ELNS_18Fp8KVCacheDataTypeE2ELb1EEEvPT_PKS2_PKT0_S8_ifPKiSA_iPKfiiiSC_SC_iiiii)
        /*2780*/ 	.word	0x00000028


	//----- nvinfo : EIATTR_FRAME_SIZE
	.align		4
.L_1733:
        /*2784*/ 	.byte	0x04, 0x11
        /*2786*/ 	.short	(.L_1735 - .L_1734)
	.align		4
.L_1734:
        /*2788*/ 	.word	index@(_ZN4vllm25paged_attention_v1_kernelIthLi192ELi32ELi128ELNS_18Fp8KVCacheDataTypeE2ELb1EEEvPT_PKS2_PKT0_S8_ifPKiSA_iPKfiiiSC_SC_iiiii)
        /*278c*/ 	.word	0x00000000


	//----- nvinfo : EIATTR_REGCOUNT
	.align		4
.L_1735:
        /*2790*/ 	.byte	0x04, 0x2f
        /*2792*/ 	.short	(.L_1737 - .L_1736)
	.align		4
.L_1736:
        /*2794*/ 	.word	index@(_ZN4vllm25paged_attention_v1_kernelIthLi256ELi32ELi128ELNS_18Fp8KVCacheDataTypeE2ELb1EEEvPT_PKS2_PKT0_S8_ifPKiSA_iPKfiiiSC_SC_iiiii)
        /*2798*/ 	.word	0x00000037


	//----- nvinfo : EIATTR_FRAME_SIZE
	.align		4
.L_1737:
        /*279c*/ 	.byte	0x04, 0x11
        /*279e*/ 	.short	(.L_1739 - .L_1738)
	.align		4
.L_1738:
        /*27a0*/ 	.word	index@(_ZN4vllm25paged_attention_v1_kernelIthLi256ELi32ELi128ELNS_18Fp8KVCacheDataTypeE2ELb1EEEvPT_PKS2_PKT0_S8_ifPKiSA_iPKfiiiSC_SC_iiiii)
        /*27a4*/ 	.word	0x00000000


	//----- nvinfo : EIATTR_REGCOUNT
	.align		4
.L_1739:
        /*27a8*/ 	.byte	0x04, 0x2f
        /*27aa*/ 	.short	(.L_1741 - .L_1740)
	.align		4
.L_1740:
        /*27ac*/ 	.word	index@(_ZN4vllm25paged_attention_v1_kernelIthLi32ELi32ELi128ELNS_18Fp8KVCacheDataTypeE2ELb0EEEvPT_PKS2_PKT0_S8_ifPKiSA_iPKfiiiSC_SC_iiiii)
        /*27b0*/ 	.word	0x00000020


	//----- nvinfo : EIATTR_FRAME_SIZE
	.align		4
.L_1741:
        /*27b4*/ 	.byte	0x04, 0x11
        /*27b6*/ 	.short	(.L_1743 - .L_1742)
	.align		4
.L_1742:
        /*27b8*/ 	.word	index@(_ZN4vllm25paged_attention_v1_kernelIthLi32ELi32ELi128ELNS_18Fp8KVCacheDataTypeE2ELb0EEEvPT_PKS2_PKT0_S8_ifPKiSA_iPKfiiiSC_SC_iiiii)
        /*27bc*/ 	.word	0x00000000


	//----- nvinfo : EIATTR_REGCOUNT
	.align		4
.L_1743:
        /*27c0*/ 	.byte	0x04, 0x2f
        /*27c2*/ 	.short	(.L_1745 - .L_1744)
	.align		4
.L_1744:
        /*27c4*/ 	.word	index@(_ZN4vllm25paged_attention_v1_kernelIthLi64ELi32ELi128ELNS_18Fp8KVCacheDataTypeE2ELb0EEEvPT_PKS2_PKT0_S8_ifPKiSA_iPKfiiiSC_SC_iiiii)
        /*27c8*/ 	.word	0x00000020


	//----- nvinfo : EIATTR_FRAME_SIZE
	.align		4
.L_1745:
        /*27cc*/ 	.byte	0x04, 0x11
        /*27ce*/ 	.short	(.L_1747 - .L_1746)
	.align		4
.L_1746:
        /*27d0*/ 	.word	index@(_ZN4vllm25paged_attention_v1_kernelIthLi64ELi32ELi128ELNS_18Fp8KVCacheDataTypeE2ELb0EEEvPT_PKS2_PKT0_S8_ifPKiSA_iPKfiiiSC_SC_iiiii)
        /*27d4*/ 	.word	0x00000000


	//----- nvinfo : EIATTR_REGCOUNT
	.align		4
.L_1747:
        /*27d8*/ 	.byte	0x04, 0x2f
        /*27da*/ 	.short	(.L_1749 - .L_1748)
	.align		4
.L_1748:
        /*27dc*/ 	.word	index@(_ZN4vllm25paged_attention_v1_kernelIthLi80ELi32ELi128ELNS_18Fp8KVCacheDataTypeE2ELb0EEEvPT_PKS2_PKT0_S8_ifPKiSA_iPKfiiiSC_SC_iiiii)
        /*27e0*/ 	.word	0x00000020


	//----- nvinfo : EIATTR_FRAME_SIZE
	.align		4
.L_1749:
        /*27e4*/ 	.byte	0x04, 0x11
        /*27e6*/ 	.short	(.L_1751 - .L_1750)
	.align		4
.L_1750:
        /*27e8*/ 	.word	index@(_ZN4vllm25paged_attention_v1_kernelIthLi80ELi32ELi128ELNS_18Fp8KVCacheDataTypeE2ELb0EEEvPT_PKS2_PKT0_S8_ifPKiSA_iPKfiiiSC_SC_iiiii)
        /*27ec*/ 	.word	0x00000000


	//----- nvinfo : EIATTR_REGCOUNT
	.align		4
.L_1751:
        /*27f0*/ 	.byte	0x04, 0x2f
        /*27f2*/ 	.short	(.L_1753 - .L_1752)
	.align		4
.L_1752:
        /*27f4*/ 	.word	index@(_ZN4vllm25paged_attention_v1_kernelIthLi96ELi32ELi128ELNS_18Fp8KVCacheDataTypeE2ELb0EEEvPT_PKS2_PKT0_S8_ifPKiSA_iPKfiiiSC_SC_iiiii)
        /*27f8*/ 	.word	0x00000020


	//----- nvinfo : EIATTR_FRAME_SIZE
	.align		4
.L_1753:
        /*27fc*/ 	.byte	0x04, 0x11
        /*27fe*/ 	.short	(.L_1755 - .L_1754)
	.align		4
.L_1754:
        /*2800*/ 	.word	index@(_ZN4vllm25paged_attention_v1_kernelIthLi96ELi32ELi128ELNS_18Fp8KVCacheDataTypeE2ELb0EEEvPT_PKS2_PKT0_S8_ifPKiSA_iPKfiiiSC_SC_iiiii)
        /*2804*/ 	.word	0x00000000


	//----- nvinfo : EIATTR_REGCOUNT
	.align		4
.L_1755:
        /*2808*/ 	.byte	0x04, 0x2f
        /*280a*/ 	.short	(.L_1757 - .L_1756)
	.align		4
.L_1756:
        /*280c*/ 	.word	index@(_ZN4vllm25paged_attention_v1_kernelIthLi112ELi32ELi128ELNS_18Fp8KVCacheDataTypeE2ELb0EEEvPT_PKS2_PKT0_S8_ifPKiSA_iPKfiiiSC_SC_iiiii)
        /*2810*/ 	.word	0x00000020


	//----- nvinfo : EIATTR_FRAME_SIZE
	.align		4
.L_1757:
        /*2814*/ 	.byte	0x04, 0x11
        /*2816*/ 	.short	(.L_1759 - .L_1758)
	.align		4
.L_1758:
        /*2818*/ 	.word	index@(_ZN4vllm25paged_attention_v1_kernelIthLi112ELi32ELi128ELNS_18Fp8KVCacheDataTypeE2ELb0EEEvPT_PKS2_PKT0_S8_ifPKiSA_iPKfiiiSC_SC_iiiii)
        /*281c*/ 	.word	0x00000000


	//----- nvinfo : EIATTR_REGCOUNT
	.align		4
.L_1759:
        /*2820*/ 	.byte	0x04, 0x2f
        /*2822*/ 	.short	(.L_1761 - .L_1760)
	.align		4
.L_1760:
        /*2824*/ 	.word	index@(_ZN4vllm25paged_attention_v1_kernelIthLi120ELi32ELi128ELNS_18Fp8KVCacheDataTypeE2ELb0EEEvPT_PKS2_PKT0_S8_ifPKiSA_iPKfiiiSC_SC_iiiii)
        /*2828*/ 	.word	0x00000020


	//----- nvinfo : EIATTR_FRAME_SIZE
	.align		4
.L_1761:
        /*282c*/ 	.byte	0x04, 0x11
        /*282e*/ 	.short	(.L_1763 - .L_1762)
	.align		4
.L_1762:
        /*2830*/ 	.word	index@(_ZN4vllm25paged_attention_v1_kernelIthLi120ELi32ELi128ELNS_18Fp8KVCacheDataTypeE2ELb0EEEvPT_PKS2_PKT0_S8_ifPKiSA_iPKfiiiSC_SC_iiiii)
        /*2834*/ 	.word	0x00000000


	//----- nvinfo : EIATTR_REGCOUNT
	.align		4
.L_1763:
        /*2838*/ 	.byte	0x04, 0x2f
        /*283a*/ 	.short	(.L_1765 - .L_1764)
	.align		4
.L_1764:
        /*283c*/ 	.word	index@(_ZN4vllm25paged_attention_v1_kernelIthLi128ELi32ELi128ELNS_18Fp8KVCacheDataTypeE2ELb0EEEvPT_PKS2_PKT0_S8_ifPKiSA_iPKfiiiSC_SC_iiiii)
        /*2840*/ 	.word	0x00000020


	//----- nvinfo : EIATTR_FRAME_SIZE
	.align		4
.L_1765:
        /*2844*/ 	.byte	0x04, 0x11
        /*2846*/ 	.short	(.L_1767 - .L_1766)
	.align		4
.L_1766:
        /*2848*/ 	.word	index@(_ZN4vllm25paged_attention_v1_kernelIthLi128ELi32ELi128ELNS_18Fp8KVCacheDataTypeE2ELb0EEEvPT_PKS2_PKT0_S8_ifPKiSA_iPKfiiiSC_SC_iiiii)
        /*284c*/ 	.word	0x00000000


	//----- nvinfo : EIATTR_REGCOUNT
	.align		4
.L_1767:
        /*2850*/ 	.byte	0x04, 0x2f
        /*2852*/ 	.short	(.L_1769 - .L_1768)
	.align		4
.L_1768:
        /*2854*/ 	.word	index@(_ZN4vllm25paged_attention_v1_kernelIthLi192ELi32ELi128ELNS_18Fp8KVCacheDataTypeE2ELb0EEEvPT_PKS2_PKT0_S8_ifPKiSA_iPKfiiiSC_SC_iiiii)
        /*2858*/ 	.word	0x00000028


	//----- nvinfo : EIATTR_FRAME_SIZE
	.align		4
.L_1769:
        /*285c*/ 	.byte	0x04, 0x11
        /*285e*/ 	.short	(.L_1771 - .L_1770)
	.align		4
.L_1770:
        /*2860*/ 	.word	index@(_ZN4vllm25paged_attention_v1_kernelIthLi192ELi32ELi128ELNS_18Fp8KVCacheDataTypeE2ELb0EEEvPT_PKS2_PKT0_S8_ifPKiSA_iPKfiiiSC_SC_iiiii)
        /*2864*/ 	.word	0x00000000


	//----- nvinfo : EIATTR_REGCOUNT
	.align		4
.L_1771:
        /*2868*/ 	.byte	0x04, 0x2f
        /*286a*/ 	.short	(.L_1773 - .L_1772)
	.align		4
.L_1772:
        /*286c*/ 	.word	index@(_ZN4vllm25paged_attention_v1_kernelIthLi256ELi32ELi128ELNS_18Fp8KVCacheDataTypeE2ELb0EEEvPT_PKS2_PKT0_S8_ifPKiSA_iPKfiiiSC_SC_iiiii)
        /*2870*/ 	.word	0x00000030


	//----- nvinfo : EIATTR_FRAME_SIZE
	.align		4
.L_1773:
        /*2874*/ 	.byte	0x04, 0x11
        /*2876*/ 	.short	(.L_1775 - .L_1774)
	.align		4
.L_1774:
        /*2878*/ 	.word	index@(_ZN4vllm25paged_attention_v1_kernelIthLi256ELi32ELi128ELNS_18Fp8KVCacheDataTypeE2ELb0EEEvPT_PKS2_PKT0_S8_ifPKiSA_iPKfiiiSC_SC_iiiii)
        /*287c*/ 	.word	0x00000000


	//----- nvinfo : EIATTR_REGCOUNT
	.align		4
.L_1775:
        /*2880*/ 	.byte	0x04, 0x2f
        /*2882*/ 	.short	(.L_1777 - .L_1776)
	.align		4
.L_1776:
        /*2884*/ 	.word	index@(_ZN4vllm25paged_attention_v1_kernelI13__nv_bfloat16hLi32ELi8ELi128ELNS_18Fp8KVCacheDataTypeE2ELb1EEEvPT_PKS3_PKT0_S9_ifPKiSB_iPKfiiiSD_SD_iiiii)
        /*2888*/ 	.word	0x00000020


	//----- nvinfo : EIATTR_FRAME_SIZE
	.align		4
.L_1777:
        /*288c*/ 	.byte	0x04, 0x11
        /*288e*/ 	.short	(.L_1779 - .L_1778)
	.align		4
.L_1778:
        /*2890*/ 	.word	index@(_ZN4vllm25paged_attention_v1_kernelI13__nv_bfloat16hLi32ELi8ELi128ELNS_18Fp8KVCacheDataTypeE2ELb1EEEvPT_PKS3_PKT0_S9_ifPKiSB_iPKfiiiSD_SD_iiiii)
        /*2894*/ 	.word	0x00000000


	//----- nvinfo : EIATTR_REGCOUNT
	.align		4
.L_1779:
        /*2898*/ 	.byte	0x04, 0x2f
        /*289a*/ 	.short	(.L_1781 - .L_1780)
	.align		4
.L_1780:
        /*289c*/ 	.word	index@(_ZN4vllm25paged_attention_v1_kernelI13__nv_bfloat16hLi64ELi8ELi128ELNS_18Fp8KVCacheDataTypeE2ELb1EEEvPT_PKS3_PKT0_S9_ifPKiSB_iPKfiiiSD_SD_iiiii)
        /*28a0*/ 	.word	0x00000020


	//----- nvinfo : EIATTR_FRAME_SIZE
	.align		4
.L_1781:
        /*28a4*/ 	.byte	0x04, 0x11
        /*28a6*/ 	.short	(.L_1783 - .L_1782)
	.align		4
.L_1782:
        /*28a8*/ 	.word	index@(_ZN4vllm25paged_attention_v1_kernelI13__nv_bfloat16hLi64ELi8ELi128ELNS_18Fp8KVCacheDataTypeE2ELb1EEEvPT_PKS3_PKT0_S9_ifPKiSB_iPKfiiiSD_SD_iiiii)
        /*28ac*/ 	.word	0x00000000


	//----- nvinfo : EIATTR_REGCOUNT
	.align		4
.L_1783:
        /*28b0*/ 	.byte	0x04, 0x2f
        /*28b2*/ 	.short	(.L_1785 - .L_1784)
	.align		4
.L_1784:
        /*28b4*/ 	.word	index@(_ZN4vllm25paged_attention_v1_kernelI13__nv_bfloat16hLi80ELi8ELi128ELNS_18Fp8KVCacheDataTypeE2ELb1EEEvPT_PKS3_PKT0_S9_ifPKiSB_iPKfiiiSD_SD_iiiii)
        /*28b8*/ 	.word	0x00000020


	//----- nvinfo : EIATTR_FRAME_SIZE
	.align		4
.L_1785:
        /*28bc*/ 	.byte	0x04, 0x11
        /*28be*/ 	.short	(.L_1787 - .L_1786)
	.align		4
.L_1786:
        /*28c0*/ 	.word	index@(_ZN4vllm25paged_attention_v1_kernelI13__nv_bfloat16hLi80ELi8ELi128ELNS_18Fp8KVCacheDataTypeE2ELb1EEEvPT_PKS3_PKT0_S9_ifPKiSB_iPKfiiiSD_SD_iiiii)
        /*28c4*/ 	.word	0x00000000


	//----- nvinfo : EIATTR_REGCOUNT
	.align		4
.L_1787:
        /*28c8*/ 	.byte	0x04, 0x2f
        /*28ca*/ 	.short	(.L_1789 - .L_1788)
	.align		4
.L_1788:
        /*28cc*/ 	.word	index@(_ZN4vllm25paged_attention_v1_kernelI13__nv_bfloat16hLi96ELi8ELi128ELNS_18Fp8KVCacheDataTypeE2ELb1EEEvPT_PKS3_PKT0_S9_ifPKiSB_iPKfiiiSD_SD_iiiii)
        /*28d0*/ 	.word	0x00000020


	//----- nvinfo : EIATTR_FRAME_SIZE
	.align		4
.L_1789:
        /*28d4*/ 	.byte	0x04, 0x11
        /*28d6*/ 	.short	(.L_1791 - .L_1790)
	.align		4
.L_1790:
        /*28d8*/ 	.word	index@(_ZN4vllm25paged_attention_v1_kernelI13__nv_bfloat16hLi96ELi8ELi128ELNS_18Fp8KVCacheDataTypeE2ELb1EEEvPT_PKS3_PKT0_S9_ifPKiSB_iPKfiiiSD_SD_iiiii)
        /*28dc*/ 	.word	0x00000000


	//----- nvinfo : EIATTR_REGCOUNT
	.align		4
.L_1791:
        /*28e0*/ 	.byte	0x04, 0x2f
        /*28e2*/ 	.short	(.L_1793 - .L_1792)
	.align		4
.L_1792:
        /*28e4*/ 	.word	index@(_ZN4vllm25paged_attention_v1_kernelI13__nv_bfloat16hLi112ELi8ELi128ELNS_18Fp8KVCacheDataTypeE2ELb1EEEvPT_PKS3_PKT0_S9_ifPKiSB_iPKfiiiSD_SD_iiiii)
        /*28e8*/ 	.word	0x00000020


	//----- nvinfo : EIATTR_FRAME_SIZE
	.align		4
.L_1793:
        /*28ec*/ 	.byte	0x04, 0x11
        /*28ee*/ 	.short	(.L_1795 - .L_1794)
	.align		4
.L_1794:
        /*28f0*/ 	.word	index@(_ZN4vllm25paged_attention_v1_kernelI13__nv_bfloat16hLi112ELi8ELi128ELNS_18Fp8KVCacheDataTypeE2ELb1EEEvPT_PKS3_PKT0_S9_ifPKiSB_iPKfiiiSD_SD_iiiii)
        /*28f4*/ 	.word	0x00000000


	//----- nvinfo : EIATTR_REGCOUNT
	.align		4
.L_1795:
        /*28f8*/ 	.byte	0x04, 0x2f
        /*28fa*/ 	.short	(.L_1797 - .L_1796)
	.align		4
.L_1796:
        /*28fc*/ 	.word	index@(_ZN4vllm25paged_attention_v1_kernelI13__nv_bfloat16hLi120ELi8ELi128ELNS_18Fp8KVCacheDataTypeE2ELb1EEEvPT_PKS3_PKT0_S9_ifPKiSB_iPKfiiiSD_SD_iiiii)
        /*2900*/ 	.word	0x00000020


	//----- nvinfo : EIATTR_FRAME_SIZE
	.align		4
.L_1797:
        /*2904*/ 	.byte	0x04, 0x11
        /*2906*/ 	.short	(.L_1799 - .L_1798)
	.align		4
.L_1798:
        /*2908*/ 	.word	index@(_ZN4vllm25paged_attention_v1_kernelI13__nv_bfloat16hLi120ELi8ELi128ELNS_18Fp8KVCacheDataTypeE2ELb1EEEvPT_PKS3_PKT0_S9_ifPKiSB_iPKfiiiSD_SD_iiiii)
        /*290c*/ 	.word	0x00000000


	//----- nvinfo : EIATTR_REGCOUNT
	.align		4
.L_1799:
        /*2910*/ 	.byte	0x04, 0x2f
        /*2912*/ 	.short	(.L_1801 - .L_1800)
	.align		4
.L_1800:
        /*2914*/ 	.word	index@(_ZN4vllm25paged_attention_v1_kernelI13__nv_bfloat16hLi128ELi8ELi128ELNS_18Fp8KVCacheDataTypeE2ELb1EEEvPT_PKS3_PKT0_S9_ifPKiSB_iPKfiiiSD_SD_iiiii)
        /*2918*/ 	.word	0x00000020


	//----- nvinfo : EIATTR_FRAME_SIZE
	.align		4
.L_1801:
        /*291c*/ 	.byte	0x04, 0x11
        /*291e*/ 	.short	(.L_1803 - .L_1802)
	.align		4
.L_1802:
        /*2920*/ 	.word	index@(_ZN4vllm25paged_attention_v1_kernelI13__nv_bfloat16hLi128ELi8ELi128ELNS_18Fp8KVCacheDataTypeE2ELb1EEEvPT_PKS3_PKT0_S9_ifPKiSB_iPKfiiiSD_SD_iiiii)
        /*2924*/ 	.word	0x00000000


	//----- nvinfo : EIATTR_REGCOUNT
	.align		4
.L_1803:
        /*2928*/ 	.byte	0x04, 0x2f
        /*292a*/ 	.short	(.L_1805 - .L_1804)
	.align		4
.L_1804:
        /*292c*/ 	.word	index@(_ZN4vllm25paged_attention_v1_kernelI13__nv_bfloat16hLi192ELi8ELi128ELNS_18Fp8KVCacheDataTypeE2ELb1EEEvPT_PKS3_PKT0_S9_ifPKiSB_iPKfiiiSD_SD_iiiii)
        /*2930*/ 	.word	0x00000020


	//----- nvinfo : EIATTR_FRAME_SIZE
	.align		4
.L_1805:
        /*2934*/ 	.byte	0x04, 0x11
        /*2936*/ 	.short	(.L_1807 - .L_1806)
	.align		4
.L_1806:
        /*2938*/ 	.word	index@(_ZN4vllm25paged_attention_v1_kernelI13__nv_bfloat16hLi192ELi8ELi128ELNS_18Fp8KVCacheDataTypeE2ELb1EEEvPT_PKS3_PKT0_S9_ifPKiSB_iPKfiiiSD_SD_iiiii)
        /*293c*/ 	.word	0x00000000


	//----- nvinfo : EIATTR_REGCOUNT
	.align		4
.L_1807:
        /*2940*/ 	.byte	0x04, 0x2f
        /*2942*/ 	.short	(.L_1809 - .L_1808)
	.align		4
.L_1808:
        /*2944*/ 	.word	index@(_ZN4vllm25paged_attention_v1_kernelI13__nv_bfloat16hLi256ELi8ELi128ELNS_18Fp8KVCacheDataTypeE2ELb1EEEvPT_PKS3_PKT0_S9_ifPKiSB_iPKfiiiSD_SD_iiiii)
        /*2948*/ 	.word	0x00000020


	//----- nvinfo : EIATTR_FRAME_SIZE
	.align		4
.L_1809:
        /*294c*/ 	.byte	0x04, 0x11
        /*294e*/ 	.short	(.L_1811 - .L_1810)
	.align		4
.L_1810:
        /*2950*/ 	.word	index@(_ZN4vllm25paged_attention_v1_kernelI13__nv_bfloat16hLi256ELi8ELi128ELNS_18Fp8KVCacheDataTypeE2ELb1EEEvPT_PKS3_PKT0_S9_ifPKiSB_iPKfiiiSD_SD_iiiii)
        /*2954*/ 	.word	0x00000000


	//----- nvinfo : EIATTR_REGCOUNT
	.align		4
.L_1811:
        /*2958*/ 	.byte	0x04, 0x2f
        /*295a*/ 	.short	(.L_1813 - .L_1812)
	.align		4
.L_1812:
        /*295c*/ 	.word	index@(_ZN4vllm25paged_attention_v1_kernelI13__nv_bfloat16hLi32ELi8ELi128ELNS_18Fp8KVCacheDataTypeE2ELb0EEEvPT_PKS3_PKT0_S9_ifPKiSB_iPKfiiiSD_SD_iiiii)
        /*2960*/ 	.word	0x00000020


	//----- nvinfo : EIATTR_FRAME_SIZE
	.align		4
.L_1813:
        /*2964*/ 	.byte	0x04, 0x11
        /*2966*/ 	.short	(.L_1815 - .L_1814)
	.align		4
.L_1814:
        /*2968*/ 	.word	index@(_ZN4vllm25paged_attention_v1_kernelI13__nv_bfloat16hLi32ELi8ELi128ELNS_18Fp8KVCacheDataTypeE2ELb0EEEvPT_PKS3_PKT0_S9_ifPKiSB_iPKfiiiSD_SD_iiiii)
        /*296c*/ 	.word	0x00000000


	//----- nvinfo : EIATTR_REGCOUNT
	.align		4
.L_1815:
        /*2970*/ 	.byte	0x04, 0x2f
        /*2972*/ 	.short	(.L_1817 - .L_1816)
	.align		4
.L_1816:
        /*2974*/ 	.word	index@(_ZN4vllm25paged_attention_v1_kernelI13__nv_bfloat16hLi64ELi8ELi128ELNS_18Fp8KVCacheDataTypeE2ELb0EEEvPT_PKS3_PKT0_S9_ifPKiSB_iPKfiiiSD_SD_iiiii)
        /*2978*/ 	.word	0x00000020


	//----- nvinfo : EIATTR_FRAME_SIZE
	.align		4
.L_1817:
        /*297c*/ 	.byte	0x04, 0x11
        /*297e*/ 	.short	(.L_1819 - .L_1818)
	.align		4
.L_1818:
        /*2980*/ 	.word	index@(_ZN4vllm25paged_attention_v1_kernelI13__nv_bfloat16hLi64ELi8ELi128ELNS_18Fp8KVCacheDataTypeE2ELb0EEEvPT_PKS3_PKT0_S9_ifPKiSB_iPKfiiiSD_SD_iiiii)
        /*2984*/ 	.word	0x00000000


	//----- nvinfo : EIATTR_REGCOUNT
	.align		4
.L_1819:
        /*2988*/ 	.byte	0x04, 0x2f
        /*298a*/ 	.short	(.L_1821 - .L_1820)
	.align		4
.L_1820:
        /*298c*/ 	.word	index@(_ZN4vllm25paged_attention_v1_kernelI13__nv_bfloat16hLi80ELi8ELi128ELNS_18Fp8KVCacheDataTypeE2ELb0EEEvPT_PKS3_PKT0_S9_ifPKiSB_iPKfiiiSD_SD_iiiii)
        /*2990*/ 	.word	0x00000020


	//----- nvinfo : EIATTR_FRAME_SIZE
	.align		4
.L_1821:
        /*2994*/ 	.byte	0x04, 0x11
        /*2996*/ 	.short	(.L_1823 - .L_1822)
	.align		4
.L_1822:
        /*2998*/ 	.word	index@(_ZN4vllm25paged_attention_v1_kernelI13__nv_bfloat16hLi80ELi8ELi128ELNS_18Fp8KVCacheDataTypeE2ELb0EEEvPT_PKS3_PKT0_S9_ifPKiSB_iPKfiiiSD_SD_iiiii)
        /*299c*/ 	.word	0x00000000


	//----- nvinfo : EIATTR_REGCOUNT
	.align		4
.L_1823:
        /*29a0*/ 	.byte	0x04, 0x2f
        /*29a2*/ 	.short	(.L_1825 - .L_1824)
	.align		4
.L_1824:
        /*29a4*/ 	.word	index@(_ZN4vllm25paged_attention_v1_kernelI13__nv_bfloat16hLi96ELi8ELi128ELNS_18Fp8KVCacheDataTypeE2ELb0EEEvPT_PKS3_PKT0_S9_ifPKiSB_iPKfiiiSD_SD_iiiii)
        /*29a8*/ 	.word	0x00000020


	//----- nvinfo : EIATTR_FRAME_SIZE
	.align		4
.L_1825:
        /*29ac*/ 	.byte	0x04, 0x11
        /*29ae*/ 	.short	(.L_1827 - .L_1826)
	.align		4
.L_1826:
        /*29b0*/ 	.word	index@(_ZN4vllm25paged_attention_v1_kernelI13__nv_bfloat16hLi96ELi8ELi128ELNS_18Fp8KVCacheDataTypeE2ELb0EEEvPT_PKS3_PKT0_S9_ifPKiSB_iPKfiiiSD_SD_iiiii)
        /*29b4*/ 	.word	0x00000000


	//----- nvinfo : EIATTR_REGCOUNT
	.align		4
.L_1827:
        /*29b8*/ 	.byte	0x04, 0x2f
        /*29ba*/ 	.short	(.L_1829 - .L_1828)
	.align		4
.L_1828:
        /*29bc*/ 	.word	index@(_ZN4vllm25paged_attention_v1_kernelI13__nv_bfloat16hLi112ELi8ELi128ELNS_18Fp8KVCacheDataTypeE2ELb0EEEvPT_PKS3_PKT0_S9_ifPKiSB_iPKfiiiSD_SD_iiiii)
        /*29c0*/ 	.word	0x00000020


	//----- nvinfo : EIATTR_FRAME_SIZE
	.align		4
.L_1829:
        /*29c4*/ 	.byte	0x04, 0x11
        /*29c6*/ 	.short	(.L_1831 - .L_1830)
	.align		4
.L_1830:
        /*29c8*/ 	.word	index@(_ZN4vllm25paged_attention_v1_kernelI13__nv_bfloat16hLi112ELi8ELi128ELNS_18Fp8KVCacheDataTypeE2ELb0EEEvPT_PKS3_PKT0_S9_ifPKiSB_iPKfiiiSD_SD_iiiii)
        /*29cc*/ 	.word	0x00000000


	//----- nvinfo : EIATTR_REGCOUNT
	.align		4
.L_1831:
        /*29d0*/ 	.byte	0x04, 0x2f
        /*29d2*/ 	.short	(.L_1833 - .L_1832)
	.align		4
.L_1832:
        /*29d4*/ 	.word	index@(_ZN4vllm25paged_attention_v1_kernelI13__nv_bfloat16hLi120ELi8ELi128ELNS_18Fp8KVCacheDataTypeE2ELb0EEEvPT_PKS3_PKT0_S9_ifPKiSB_iPKfiiiSD_SD_iiiii)
        /*29d8*/ 	.word	0x00000020


	//----- nvinfo : EIATTR_FRAME_SIZE
	.align		4
.L_1833:
        /*29dc*/ 	.byte	0x04, 0x11
        /*29de*/ 	.short	(.L_1835 - .L_1834)
	.align		4
.L_1834:
        /*29e0*/ 	.word	index@(_ZN4vllm25paged_attention_v1_kernelI13__nv_bfloat16hLi120ELi8ELi128ELNS_18Fp8KVCacheDataTypeE2ELb0EEEvPT_PKS3_PKT0_S9_ifPKiSB_iPKfiiiSD_SD_iiiii)
        /*29e4*/ 	.word	0x00000000


	//----- nvinfo : EIATTR_REGCOUNT
	.align		4
.L_1835:
        /*29e8*/ 	.byte	0x04, 0x2f
        /*29ea*/ 	.short	(.L_1837 - .L_1836)
	.align		4
.L_1836:
        /*29ec*/ 	.word	index@(_ZN4vllm25paged_attention_v1_kernelI13__nv_bfloat16hLi128ELi8ELi128ELNS_18Fp8KVCacheDataTypeE2ELb0EEEvPT_PKS3_PKT0_S9_ifPKiSB_iPKfiiiSD_SD_iiiii)
        /*29f0*/ 	.word	0x00000020


	//----- nvinfo : EIATTR_FRAME_SIZE
	.align		4
.L_1837:
        /*29f4*/ 	.byte	0x04, 0x11
        /*29f6*/ 	.short	(.L_1839 - .L_1838)
	.align		4
.L_1838:
        /*29f8*/ 	.word	index@(_ZN4vllm25paged_attention_v1_kernelI13__nv_bfloat16hLi128ELi8ELi128ELNS_18Fp8KVCacheDataTypeE2ELb0EEEvPT_PKS3_PKT0_S9_ifPKiSB_iPKfiiiSD_SD_iiiii)
        /*29fc*/ 	.word	0x00000000


	//----- nvinfo : EIATTR_REGCOUNT
	.align		4
.L_1839:
        /*2a00*/ 	.byte	0x04, 0x2f
        /*2a02*/ 	.short	(.L_1841 - .L_1840)
	.align		4
.L_1840:
        /*2a04*/ 	.word	index@(_ZN4vllm25paged_attention_v1_kernelI13__nv_bfloat16hLi192ELi8ELi128ELNS_18Fp8KVCacheDataTypeE2ELb0EEEvPT_PKS3_PKT0_S9_ifPKiSB_iPKfiiiSD_SD_iiiii)
        /*2a08*/ 	.word	0x00000020


	//----- nvinfo : EIATTR_FRAME_SIZE
	.align		4
.L_1841:
        /*2a0c*/ 	.byte	0x04, 0x11
        /*2a0e*/ 	.short	(.L_1843 - .L_1842)
	.align		4
.L_1842:
        /*2a10*/ 	.word	index@(_ZN4vllm25paged_attention_v1_kernelI13__nv_bfloat16hLi192ELi8ELi128ELNS_18Fp8KVCacheDataTypeE2ELb0EEEvPT_PKS3_PKT0_S9_ifPKiSB_iPKfiiiSD_SD_iiiii)
        /*2a14*/ 	.word	0x00000000


	//----- nvinfo : EIATTR_REGCOUNT
	.align		4
.L_1843:
        /*2a18*/ 	.byte	0x04, 0x2f
        /*2a1a*/ 	.short	(.L_1845 - .L_1844)
	.align		4
.L_1844:
        /*2a1c*/ 	.word	index@(_ZN4vllm25paged_attention_v1_kernelI13__nv_bfloat16hLi256ELi8ELi128ELNS_18Fp8KVCacheDataTypeE2ELb0EEEvPT_PKS3_PKT0_S9_ifPKiSB_iPKfiiiSD_SD_iiiii)
        /*2a20*/ 	.word	0x00000020


	//----- nvinfo : EIATTR_FRAME_SIZE
	.align		4
.L_1845:
        /*2a24*/ 	.byte	0x04, 0x11
        /*2a26*/ 	.short	(.L_1847 - .L_1846)
	.align		4
.L_1846:
        /*2a28*/ 	.word	index@(_ZN4vllm25paged_attention_v1_kernelI13__nv_bfloat16hLi256ELi8ELi128ELNS_18Fp8KVCacheDataTypeE2ELb0EEEvPT_PKS3_PKT0_S9_ifPKiSB_iPKfiiiSD_SD_iiiii)
        /*2a2c*/ 	.word	0x00000000


	//----- nvinfo : EIATTR_REGCOUNT
	.align		4
.L_1847:
        /*2a30*/ 	.byte	0x04, 0x2f
        /*2a32*/ 	.short	(.L_1849 - .L_1848)
	.align		4
.L_1848:
        /*2a34*/ 	.word	index@(_ZN4vllm25paged_attention_v1_kernelI13__nv_bfloat16hLi32ELi16ELi128ELNS_18Fp8KVCacheDataTypeE2ELb1EEEvPT_PKS3_PKT0_S9_ifPKiSB_iPKfiiiSD_SD_iiiii)
        /*2a38*/ 	.word	0x00000020


	//----- nvinfo : EIATTR_FRAME_SIZE
	.align		4
.L_1849:
        /*2a3c*/ 	.byte	0x04, 0x11
        /*2a3e*/ 	.short	(.L_1851 - .L_1850)
	.align		4
.L_1850:
        /*2a40*/ 	.word	index@(_ZN4vllm25paged_attention_v1_kernelI13__nv_bfloat16hLi32ELi16ELi128ELNS_18Fp8KVCacheDataTypeE2ELb1EEEvPT_PKS3_PKT0_S9_ifPKiSB_iPKfiiiSD_SD_iiiii)
        /*2a44*/ 	.word	0x00000000


	//----- nvinfo : EIATTR_REGCOUNT
	.align		4
.L_1851:
        /*2a48*/ 	.byte	0x04, 0x2f
        /*2a4a*/ 	.short	(.L_1853 - .L_1852)
	.align		4
.L_1852:
        /*2a4c*/ 	.word	index@(_ZN4vllm25paged_attention_v1_kernelI13__nv_bfloat16hLi64ELi16ELi128ELNS_18Fp8KVCacheDataTypeE2ELb1EEEvPT_PKS3_PKT0_S9_ifPKiSB_iPKfiiiSD_SD_iiiii)
        /*2a50*/ 	.word	0x00000020


	//----- nvinfo : EIATTR_FRAME_SIZE
	.align		4
.L_1853:
        /*2a54*/ 	.byte	0x04, 0x11
        /*2a56*/ 	.short	(.L_1855 - .L_1854)
	.align		4
.L_1854:
        /*2a58*/ 	.word	index@(_ZN4vllm25paged_attention_v1_kernelI13__nv_bfloat16hLi64ELi16ELi128ELNS_18Fp8KVCacheDataTypeE2ELb1EEEvPT_PKS3_PKT0_S9_ifPKiSB_iPKfiiiSD_SD_iiiii)
        /*2a5c*/ 	.word	0x00000000


	//----- nvinfo : EIATTR_REGCOUNT
	.align		4
.L_1855:
        /*2a60*/ 	.byte	0x04, 0x2f
        /*2a62*/ 	.short	(.L_1857 - .L_1856)
	.align		4
.L_1856:
        /*2a64*/ 	.word	index@(_ZN4vllm25paged_attention_v1_kernelI13__nv_bfloat16hLi80ELi16ELi128ELNS_18Fp8KVCacheDataTypeE2ELb1EEEvPT_PKS3_PKT0_S9_ifPKiSB_iPKfiiiSD_SD_iiiii)
        /*2a68*/ 	.word	0x00000020


	//----- nvinfo : EIATTR_FRAME_SIZE
	.align		4
.L_1857:
        /*2a6c*/ 	.byte	0x04, 0x11
        /*2a6e*/ 	.short	(.L_1859 - .L_1858)
	.align		4
.L_1858:
        /*2a70*/ 	.word	index@(_ZN4vllm25paged_attention_v1_kernelI13__nv_bfloat16hLi80ELi16ELi128ELNS_18Fp8KVCacheDataTypeE2ELb1EEEvPT_PKS3_PKT0_S9_ifPKiSB_iPKfiiiSD_SD_iiiii)
        /*2a74*/ 	.word	0x00000000


	//----- nvinfo : EIATTR_REGCOUNT
	.align		4
.L_1859:
        /*2a78*/ 	.byte	0x04, 0x2f
        /*2a7a*/ 	.short	(.L_1861 - .L_1860)
	.align		4
.L_1860:
        /*2a7c*/ 	.word	index@(_ZN4vllm25paged_attention_v1_kernelI13__nv_bfloat16hLi96ELi16ELi128ELNS_18Fp8KVCacheDataTypeE2ELb1EEEvPT_PKS3_PKT0_S9_ifPKiSB_iPKfiiiSD_SD_iiiii)
        /*2a80*/ 	.word	0x00000020


	//----- nvinfo : EIATTR_FRAME_SIZE
	.align		4
.L_1861:
        /*2a84*/ 	.byte	0x04, 0x11
        /*2a86*/ 	.short	(.L_1863 - .L_1862)
	.align		4
.L_1862:
        /*2a88*/ 	.word	index@(_ZN4vllm25paged_attention_v1_kernelI13__nv_bfloat16hLi96ELi16ELi128ELNS_18Fp8KVCacheDataTypeE2ELb1EEEvPT_PKS3_PKT0_S9_ifPKiSB_iPKfiiiSD_SD_iiiii)
        /*2a8c*/ 	.word	0x00000000


	//----- nvinfo : EIATTR_REGCOUNT
	.align		4
.L_1863:
        /*2a90*/ 	.byte	0x04, 0x2f
        /*2a92*/ 	.short	(.L_1865 - .L_1864)
	.align		4
.L_1864:
        /*2a94*/ 	.word	index@(_ZN4vllm25paged_attention_v1_kernelI13__nv_bfloat16hLi112ELi16ELi128ELNS_18Fp8KVCacheDataTypeE2ELb1EEEvPT_PKS3_PKT0_S9_ifPKiSB_iPKfiiiSD_SD_iiiii)
        /*2a98*/ 	.word	0x00000020


	//----- nvinfo : EIATTR_FRAME_SIZE
	.align		4
.L_1865:
        /*2a9c*/ 	.byte	0x04, 0x11
        /*2a9e*/ 	.short	(.L_1867 - .L_1866)
	.align		4
.L_1866:
        /*2aa0*/ 	.word	index@(_ZN4vllm25paged_attention_v1_kernelI13__nv_bfloat16hLi112ELi16ELi128ELNS_18Fp8KVCacheDataTypeE2ELb1EEEvPT_PKS3_PKT0_S9_ifPKiSB_iPKfiiiSD_SD_iiiii)
        /*2aa4*/ 	.word	0x00000000


	//----- nvinfo : EIATTR_REGCOUNT
	.align		4
.L_1867:
        /*2aa8*/ 	.byte	0x04, 0x2f
        /*2aaa*/ 	.short	(.L_1869 - .L_1868)
	.align		4
.L_1868:
        /*2aac*/ 	.word	index@(_ZN4vllm25paged_attention_v1_kernelI13__nv_bfloat16hLi120ELi16ELi128ELNS_18Fp8KVCacheDataTypeE2ELb1EEEvPT_PKS3_PKT0_S9_ifPKiSB_iPKfiiiSD_SD_iiiii)
        /*2ab0*/ 	.word	0x00000020


	//----- nvinfo : EIATTR_FRAME_SIZE
	.align		4
.L_1869:
        /*2ab4*/ 	.byte	0x04, 0x11
        /*2ab6*/ 	.short	(.L_1871 - .L_1870)
	.align		4
.L_1870:
        /*2ab8*/ 	.word	index@(_ZN4vllm25paged_attention_v1_kernelI13__nv_bfloat16hLi120ELi16ELi128ELNS_18Fp8KVCacheDataTypeE2ELb1EEEvPT_PKS3_PKT0_S9_ifPKiSB_iPKfiiiSD_SD_iiiii)
        /*2abc*/ 	.word	0x00000000


	//----- nvinfo : EIATTR_REGCOUNT
	.align		4
.L_1871:
        /*2ac0*/ 	.byte	0x04, 0x2f
        /*2ac2*/ 	.short	(.L_1873 - .L_1872)
	.align		4
.L_1872:
        /*2ac4*/ 	.word	index@(_ZN4vllm25paged_attention_v1_kernelI13__nv_bfloat16hLi128ELi16ELi128ELNS_18Fp8KVCacheDataTypeE2ELb1EEEvPT_PKS3_PKT0_S9_ifPKiSB_iPKfiiiSD_SD_iiiii)
        /*2ac8*/ 	.word	0x00000020


	//----- nvinfo : EIATTR_FRAME_SIZE
	.align		4
.L_1873:
        /*2acc*/ 	.byte	0x04, 0x11
        /*2ace*/ 	.short	(.L_1875 - .L_1874)
	.align		4
.L_1874:
        /*2ad0*/ 	.word	index@(_ZN4vllm25paged_attention_v1_kernelI13__nv_bfloat16hLi128ELi16ELi128ELNS_18Fp8KVCacheDataTypeE2ELb1EEEvPT_PKS3_PKT0_S9_ifPKiSB_iPKfiiiSD_SD_iiiii)
        /*2ad4*/ 	.word	0x00000000


	//----- nvinfo : EIATTR_REGCOUNT
	.align		4
.L_1875:
        /*2ad8*/ 	.byte	0x04, 0x2f
        /*2ada*/ 	.short	(.L_1877 - .L_1876)
	.align		4
.L_1876:
        /*2adc*/ 	.word	index@(_ZN4vllm25paged_attention_v1_kernelI13__nv_bfloat16hLi192ELi16ELi128ELNS_18Fp8KVCacheDataTypeE2ELb1EEEvPT_PKS3_PKT0_S9_ifPKiSB_iPKfiiiSD_SD_iiiii)
        /*2ae0*/ 	.word	0x00000020


	//----- nvinfo : EIATTR_FRAME_SIZE
	.align		4
.L_1877:
        /*2ae4*/ 	.byte	0x04, 0x11
        /*2ae6*/ 	.short	(.L_1879 - .L_1878)
	.align		4
.L_1878:
        /*2ae8*/ 	.word	index@(_ZN4vllm25paged_attention_v1_kernelI13__nv_bfloat16hLi192ELi16ELi128ELNS_18Fp8KVCacheDataTypeE2ELb1EEEvPT_PKS3_PKT0_S9_ifPKiSB_iPKfiiiSD_SD_iiiii)
        /*2aec*/ 	.word	0x00000000


	//----- nvinfo : EIATTR_REGCOUNT
	.align		4
.L_1879:
        /*2af0*/ 	.byte	0x04, 0x2f
        /*2af2*/ 	.short	(.L_1881 - .L_1880)
	.align		4
.L_1880:
        /*2af4*/ 	.word	index@(_ZN4vllm25paged_attention_v1_kernelI13__nv_bfloat16hLi256ELi16ELi128ELNS_18Fp8KVCacheDataTypeE2ELb1EEEvPT_PKS3_PKT0_S9_ifPKiSB_iPKfiiiSD_SD_iiiii)
        /*2af8*/ 	.word	0x00000028


	//----- nvinfo : EIATTR_FRAME_SIZE
	.align		4
.L_1881:
        /*2afc*/ 	.byte	0x04, 0x11
        /*2afe*/ 	.short	(.L_1883 - .L_1882)
	.align		4
.L_1882:
        /*2b00*/ 	.word	index@(_ZN4vllm25paged_attention_v1_kernelI13__nv_bfloat16hLi256ELi16ELi128ELNS_18Fp8KVCacheDataTypeE2ELb1EEEvPT_PKS3_PKT0_S9_ifPKiSB_iPKfiiiSD_SD_iiiii)
        /*2b04*/ 	.word	0x00000000


	//----- nvinfo : EIATTR_REGCOUNT
	.align		4
.L_1883:
        /*2b08*/ 	.byte	0x04, 0x2f
        /*2b0a*/ 	.short	(.L_1885 - .L_1884)
	.align		4
.L_1884:
        /*2b0c*/ 	.word	index@(_ZN4vllm25paged_attention_v1_kernelI13__nv_bfloat16hLi32ELi16ELi128ELNS_18Fp8KVCacheDataTypeE2ELb0EEEvPT_PKS3_PKT0_S9_ifPKiSB_iPKfiiiSD_SD_iiiii)
        /*2b10*/ 	.word	0x00000020


	//----- nvinfo : EIATTR_FRAME_SIZE
	.align		4
.L_1885:
        /*2b14*/ 	.byte	0x04, 0x11
        /*2b16*/ 	.short	(.L_1887 - .L_1886)
	.align		4
.L_1886:
        /*2b18*/ 	.word	index@(_ZN4vllm25paged_attention_v1_kernelI13__nv_bfloat16hLi32ELi16ELi128ELNS_18Fp8KVCacheDataTypeE2ELb0EEEvPT_PKS3_PKT0_S9_ifPKiSB_iPKfiiiSD_SD_iiiii)
        /*2b1c*/ 	.word	0x00000000


	//----- nvinfo : EIATTR_REGCOUNT
	.align		4
.L_1887:
        /*2b20*/ 	.byte	0x04, 0x2f
        /*2b22*/ 	.short	(.L_1889 - .L_1888)
	.align		4
.L_1888:
        /*2b24*/ 	.word	index@(_ZN4vllm25paged_attention_v1_kernelI13__nv_bfloat16hLi64ELi16ELi128ELNS_18Fp8KVCacheDataTypeE2ELb0EEEvPT_PKS3_PKT0_S9_ifPKiSB_iPKfiiiSD_SD_iiiii)
        /*2b28*/ 	.word	0x00000020


	//----- nvinfo : EIATTR_FRAME_SIZE
	.align		4
.L_1889:
        /*2b2c*/ 	.byte	0x04, 0x11
        /*2b2e*/ 	.short	(.L_1891 - .L_1890)
	.align		4
.L_1890:
        /*2b30*/ 	.word	index@(_ZN4vllm25paged_attention_v1_kernelI13__nv_bfloat16hLi64ELi16ELi128ELNS_18Fp8KVCacheDataTypeE2ELb0EEEvPT_PKS3_PKT0_S9_ifPKiSB_iPKfiiiSD_SD_iiiii)
        /*2b34*/ 	.word	0x00000000


	//----- nvinfo : EIATTR_REGCOUNT
	.align		4
.L_1891:
        /*2b38*/ 	.byte	0x04, 0x2f
        /*2b3a*/ 	.short	(.L_1893 - .L_1892)
	.align		4
.L_1892:
        /*2b3c*/ 	.word	index@(_ZN4vllm25paged_attention_v1_kernelI13__nv_bfloat16hLi80ELi16ELi128ELNS_18Fp8KVCacheDataTypeE2ELb0EEEvPT_PKS3_PKT0_S9_ifPKiSB_iPKfiiiSD_SD_iiiii)
        /*2b40*/ 	.word	0x00000020


	//----- nvinfo : EIATTR_FRAME_SIZE
	.align		4
.L_1893:
        /*2b44*/ 	.byte	0x04, 0x11
        /*2b46*/ 	.short	(.L_1895 - .L_1894)
	.align		4
.L_1894:
        /*2b48*/ 	.word	index@(_ZN4vllm25paged_attention_v1_kernelI13__nv_bfloat16hLi80ELi16ELi128ELNS_18Fp8KVCacheDataTypeE2ELb0EEEvPT_PKS3_PKT0_S9_ifPKiSB_iPKfiiiSD_SD_iiiii)
        /*2b4c*/ 	.word	0x00000000


	//----- nvinfo : EIATTR_REGCOUNT
	.align		4
.L_1895:
        /*2b50*/ 	.byte	0x04, 0x2f
        /*2b52*/ 	.short	(.L_1897 - .L_1896)
	.align		4
.L_1896:
        /*2b54*/ 	.word	index@(_ZN4vllm25paged_attention_v1_kernelI13__nv_bfloat16hLi96ELi16ELi128ELNS_18Fp8KVCacheDataTypeE2ELb0EEEvPT_PKS3_PKT0_S9_ifPKiSB_iPKfiiiSD_SD_iiiii)
        /*2b58*/ 	.word	0x00000020


	//----- nvinfo : EIATTR_FRAME_SIZE
	.align		4
.L_1897:
        /*2b5c*/ 	.byte	0x04, 0x11
        /*2b5e*/ 	.short	(.L_1899 - .L_1898)
	.align		4
.L_1898:
        /*2b60*/ 	.word	index@(_ZN4vllm25paged_attention_v1_kernelI13__nv_bfloat16hLi96ELi16ELi128ELNS_18Fp8KVCacheDataTypeE2ELb0EEEvPT_PKS3_PKT0_S9_ifPKiSB_iPKfiiiSD_SD_iiiii)
        /*2b64*/ 	.word	0x00000000


	//----- nvinfo : EIATTR_REGCOUNT
	.align		4
.L_1899:
        /*2b68*/ 	.byte	0x04, 0x2f
        /*2b6a*/ 	.short	(.L_1901 - .L_1900)
	.align		4
.L_1900:
        /*2b6c*/ 	.word	index@(_ZN4vllm25paged_attention_v1_kernelI13__nv_bfloat16hLi112ELi16ELi128ELNS_18Fp8KVCacheDataTypeE2ELb0EEEvPT_PKS3_PKT0_S9_ifPKiSB_iPKfiiiSD_SD_iiiii)
        /*2b70*/ 	.word	0x00000020


	//----- nvinfo : EIATTR_FRAME_SIZE
	.align		4
.L_1901:
        /*2b74*/ 	.byte	0x04, 0x11
        /*2b76*/ 	.short	(.L_1903 - .L_1902)
	.align		4
.L_1902:
        /*2b78*/ 	.word	index@(_ZN4vllm25paged_attention_v1_kernelI13__nv_bfloat16hLi112ELi16ELi128ELNS_18Fp8KVCacheDataTypeE2ELb0EEEvPT_PKS3_PKT0_S9_ifPKiSB_iPKfiiiSD_SD_iiiii)
        /*2b7c*/ 	.word	0x00000000


	//----- nvinfo : EIATTR_REGCOUNT
	.align		4
.L_1903:
        /*2b80*/ 	.byte	0x04, 0x2f
        /*2b82*/ 	.short	(.L_1905 - .L_1904)
	.align		4
.L_1904:
        /*2b84*/ 	.word	index@(_ZN4vllm25paged_attention_v1_kernelI13__nv_bfloat16hLi120ELi16ELi128ELNS_18Fp8KVCacheDataTypeE2ELb0EEEvPT_PKS3_PKT0_S9_ifPKiSB_iPKfiiiSD_SD_iiiii)
        /*2b88*/ 	.word	0x00000020


	//----- nvinfo : EIATTR_FRAME_SIZE
	.align		4
.L_1905:
        /*2b8c*/ 	.byte	0x04, 0x11
        /*2b8e*/ 	.short	(.L_1907 - .L_1906)
	.align		4
.L_1906:
        /*2b90*/ 	.word	index@(_ZN4vllm25paged_attention_v1_kernelI13__nv_bfloat16hLi120ELi16ELi128ELNS_18Fp8KVCacheDataTypeE2ELb0EEEvPT_PKS3_PKT0_S9_ifPKiSB_iPKfiiiSD_SD_iiiii)
        /*2b94*/ 	.word	0x00000000


	//----- nvinfo : EIATTR_REGCOUNT
	.align		4
.L_1907:
        /*2b98*/ 	.byte	0x04, 0x2f
        /*2b9a*/ 	.short	(.L_1909 - .L_1908)
	.align		4
.L_1908:
        /*2b9c*/ 	.word	index@(_ZN4vllm25paged_attention_v1_kernelI13__nv_bfloat16hLi128ELi16ELi128ELNS_18Fp8KVCacheDataTypeE2ELb0EEEvPT_PKS3_PKT0_S9_ifPKiSB_iPKfiiiSD_SD_iiiii)
        /*2ba0*/ 	.word	0x00000020


	//----- nvinfo : EIATTR_FRAME_SIZE
	.align		4
.L_1909:
        /*2ba4*/ 	.byte	0x04, 0x11
        /*2ba6*/ 	.short	(.L_1911 - .L_1910)
	.align		4
.L_1910:
        /*2ba8*/ 	.word	index@(_ZN4vllm25paged_attention_v1_kernelI13__nv_bfloat16hLi128ELi16ELi128ELNS_18Fp8KVCacheDataTypeE2ELb0EEEvPT_PKS3_PKT0_S9_ifPKiSB_iPKfiiiSD_SD_iiiii)
        /*2bac*/ 	.word	0x00000000


	//----- nvinfo : EIATTR_REGCOUNT
	.align		4
.L_1911:
        /*2bb0*/ 	.byte	0x04, 0x2f
        /*2bb2*/ 	.short	(.L_1913 - .L_1912)
	.align		4
.L_1912:
        /*2bb4*/ 	.word	index@(_ZN4vllm25paged_attention_v1_kernelI13__nv_bfloat16hLi192ELi16ELi128ELNS_18Fp8KVCacheDataTypeE2ELb0EEEvPT_PKS3_PKT0_S9_ifPKiSB_iPKfiiiSD_SD_iiiii)
        /*2bb8*/ 	.word	0x00000020


	//----- nvinfo : EIATTR_FRAME_SIZE
	.align		4
.L_1913:
        /*2bbc*/ 	.byte	0x04, 0x11
        /*2bbe*/ 	.short	(.L_1915 - .L_1914)
	.align		4
.L_1914:
        /*2bc0*/ 	.word	index@(_ZN4vllm25paged_attention_v1_kernelI13__nv_bfloat16hLi192ELi16ELi128ELNS_18Fp8KVCacheDataTypeE2ELb0EEEvPT_PKS3_PKT0_S9_ifPKiSB_iPKfiiiSD_SD_iiiii)
        /*2bc4*/ 	.word	0x00000000


	//----- nvinfo : EIATTR_REGCOUNT
	.align		4
.L_1915:
        /*2bc8*/ 	.byte	0x04, 0x2f
        /*2bca*/ 	.short	(.L_1917 - .L_1916)
	.align		4
.L_1916:
        /*2bcc*/ 	.word	index@(_ZN4vllm25paged_attention_v1_kernelI13__nv_bfloat16hLi256ELi16ELi128ELNS_18Fp8KVCacheDataTypeE2ELb0EEEvPT_PKS3_PKT0_S9_ifPKiSB_iPKfiiiSD_SD_iiiii)
        /*2bd0*/ 	.word	0x00000020


	//----- nvinfo : EIATTR_FRAME_SIZE
	.align		4
.L_1917:
        /*2bd4*/ 	.byte	0x04, 0x11
        /*2bd6*/ 	.short	(.L_1919 - .L_1918)
	.align		4
.L_1918:
        /*2bd8*/ 	.word	index@(_ZN4vllm25paged_attention_v1_kernelI13__nv_bfloat16hLi256ELi16ELi128ELNS_18Fp8KVCacheDataTypeE2ELb0EEEvPT_PKS3_PKT0_S9_ifPKiSB_iPKfiiiSD_SD_iiiii)
        /*2bdc*/ 	.word	0x00000000


	//----- nvinfo : EIATTR_REGCOUNT
	.align		4
.L_1919:
        /*2be0*/ 	.byte	0x04, 0x2f
        /*2be2*/ 	.short	(.L_1921 - .L_1920)
	.align		4
.L_1920:
        /*2be4*/ 	.word	index@(_ZN4vllm25paged_attention_v1_kernelI13__nv_bfloat16hLi32ELi32ELi128ELNS_18Fp8KVCacheDataTypeE2ELb1EEEvPT_PKS3_PKT0_S9_ifPKiSB_iPKfiiiSD_SD_iiiii)
        /*2be8*/ 	.word	0x00000020


	//----- nvinfo : EIATTR_FRAME_SIZE
	.align		4
.L_1921:
        /*2bec*/ 	.byte	0x04, 0x11
        /*2bee*/ 	.short	(.L_1923 - .L_1922)
	.align		4
.L_1922:
        /*2bf0*/ 	.word	index@(_ZN4vllm25paged_attention_v1_kernelI13__nv_bfloat16hLi32ELi32ELi128ELNS_18Fp8KVCacheDataTypeE2ELb1EEEvPT_PKS3_PKT0_S9_ifPKiSB_iPKfiiiSD_SD_iiiii)
        /*2bf4*/ 	.word	0x00000000


	//----- nvinfo : EIATTR_REGCOUNT
	.align		4
.L_1923:
        /*2bf8*/ 	.byte	0x04, 0x2f
        /*2bfa*/ 	.short	(.L_1925 - .L_1924)
	.align		4
.L_1924:
        /*2bfc*/ 	.word	index@(_ZN4vllm25paged_attention_v1_kernelI13__nv_bfloat16hLi64ELi32ELi128ELNS_18Fp8KVCacheDataTypeE2ELb1EEEvPT_PKS3_PKT0_S9_ifPKiSB_iPKfiiiSD_SD_iiiii)
        /*2c00*/ 	.word	0x00000020


	//----- nvinfo : EIATTR_FRAME_SIZE
	.align		4
.L_1925:
        /*2c04*/ 	.byte	0x04, 0x11
        /*2c06*/ 	.short	(.L_1927 - .L_1926)
	.align		4
.L_1926:
        /*2c08*/ 	.word	index@(_ZN4vllm25paged_attention_v1_kernelI13__nv_bfloat16hLi64ELi32ELi128ELNS_18Fp8KVCacheDataTypeE2ELb1EEEvPT_PKS3_PKT0_S9_ifPKiSB_iPKfiiiSD_SD_iiiii)
        /*2c0c*/ 	.word	0x00000000


	//----- nvinfo : EIATTR_REGCOUNT
	.align		4
.L_1927:
        /*2c10*/ 	.byte	0x04, 0x2f
        /*2c12*/ 	.short	(.L_1929 - .L_1928)
	.align		4
.L_1928:
        /*2c14*/ 	.word	index@(_ZN4vllm25paged_attention_v1_kernelI13__nv_bfloat16hLi80ELi32ELi128ELNS_18Fp8KVCacheDataTypeE2ELb1EEEvPT_PKS3_PKT0_S9_ifPKiSB_iPKfiiiSD_SD_iiiii)
        /*2c18*/ 	.word	0x00000020


	//----- nvinfo : EIATTR_FRAME_SIZE
	.align		4
.L_1929:
        /*2c1c*/ 	.byte	0x04, 0x11
        /*2c1e*/ 	.short	(.L_1931 - .L_1930)
	.align		4
.L_1930:
        /*2c20*/ 	.word	index@(_ZN4vllm25paged_attention_v1_kernelI13__nv_bfloat16hLi80ELi32ELi128ELNS_18Fp8KVCacheDataTypeE2ELb1EEEvPT_PKS3_PKT0_S9_ifPKiSB_iPKfiiiSD_SD_iiiii)
        /*2c24*/ 	.word	0x00000000


	//----- nvinfo : EIATTR_REGCOUNT
	.align		4
.L_1931:
        /*2c28*/ 	.byte	0x04, 0x2f
        /*2c2a*/ 	.short	(.L_1933 - .L_1932)
	.align		4
.L_1932:
        /*2c2c*/ 	.word	index@(_ZN4vllm25paged_attention_v1_kernelI13__nv_bfloat16hLi96ELi32ELi128ELNS_18Fp8KVCacheDataTypeE2ELb1EEEvPT_PKS3_PKT0_S9_ifPKiSB_iPKfiiiSD_SD_iiiii)
        /*2c30*/ 	.word	0x00000028


	//----- nvinfo : EIATTR_FRAME_SIZE
	.align		4
.L_1933:
        /*2c34*/ 	.byte	0x04, 0x11
        /*2c36*/ 	.short	(.L_1935 - .L_1934)
	.align		4
.L_1934:
        /*2c38*/ 	.word	index@(_ZN4vllm25paged_attention_v1_kernelI13__nv_bfloat16hLi96ELi32ELi128ELNS_18Fp8KVCacheDataTypeE2ELb1EEEvPT_PKS3_PKT0_S9_ifPKiSB_iPKfiiiSD_SD_iiiii)
        /*2c3c*/ 	.word	0x00000000


	//----- nvinfo : EIATTR_REGCOUNT
	.align		4
.L_1935:
        /*2c40*/ 	.byte	0x04, 0x2f
        /*2c42*/ 	.short	(.L_1937 - .L_1936)
	.align		4
.L_1936:
        /*2c44*/ 	.word	index@(_ZN4vllm25paged_attention_v1_kernelI13__nv_bfloat16hLi112ELi32ELi128ELNS_18Fp8KVCacheDataTypeE2ELb1EEEvPT_PKS3_PKT0_S9_ifPKiSB_iPKfiiiSD_SD_iiiii)
        /*2c48*/ 	.word	0x00000028


	//----- nvinfo : EIATTR_FRAME_SIZE
	.align		4
.L_1937:
        /*2c4c*/ 	.byte	0x04, 0x11
        /*2c4e*/ 	.short	(.L_1939 - .L_1938)
	.align		4
.L_1938:
        /*2c50*/ 	.word	index@(_ZN4vllm25paged_attention_v1_kernelI13__nv_bfloat16hLi112ELi32ELi128ELNS_18Fp8KVCacheDataTypeE2ELb1EEEvPT_PKS3_PKT0_S9_ifPKiSB_iPKfiiiSD_SD_iiiii)
        /*2c54*/ 	.word	0x00000000


	//----- nvinfo : EIATTR_REGCOUNT
	.align		4
.L_1939:
        /*2c58*/ 	.byte	0x04, 0x2f
        /*2c5a*/ 	.short	(.L_1941 - .L_1940)
	.align		4
.L_1940:
        /*2c5c*/ 	.word	index@(_ZN4vllm25paged_attention_v1_kernelI13__nv_bfloat16hLi120ELi32ELi128ELNS_18Fp8KVCacheDataTypeE2ELb1EEEvPT_PKS3_PKT0_S9_ifPKiSB_iPKfiiiSD_SD_iiiii)
        /*2c60*/ 	.word	0x00000020


	//----- nvinfo : EIATTR_FRAME_SIZE
	.align		4
.L_1941:
        /*2c64*/ 	.byte	0x04, 0x11
        /*2c66*/ 	.short	(.L_1943 - .L_1942)
	.align		4
.L_1942:
        /*2c68*/ 	.word	index@(_ZN4vllm25paged_attention_v1_kernelI13__nv_bfloat16hLi120ELi32ELi128ELNS_18Fp8KVCacheDataTypeE2ELb1EEEvPT_PKS3_PKT0_S9_ifPKiSB_iPKfiiiSD_SD_iiiii)
        /*2c6c*/ 	.word	0x00000000


	//----- nvinfo : EIATTR_REGCOUNT
	.align		4
.L_1943:
        /*2c70*/ 	.byte	0x04, 0x2f
        /*2c72*/ 	.short	(.L_1945 - .L_1944)
	.align		4
.L_1944:
        /*2c74*/ 	.word	index@(_ZN4vllm25paged_attention_v1_kernelI13__nv_bfloat16hLi128ELi32ELi128ELNS_18Fp8KVCacheDataTypeE2ELb1EEEvPT_PKS3_PKT0_S9_ifPKiSB_iPKfiiiSD_SD_iiiii)
        /*2c78*/ 	.word	0x00000028


	//----- nvinfo : EIATTR_FRAME_SIZE
	.align		4
.L_1945:
        /*2c7c*/ 	.byte	0x04, 0x11
        /*2c7e*/ 	.short	(.L_1947 - .L_1946)
	.align		4
.L_1946:
        /*2c80*/ 	.word	index@(_ZN4vllm25paged_attention_v1_kernelI13__nv_bfloat16hLi128ELi32ELi128ELNS_18Fp8KVCacheDataTypeE2ELb1EEEvPT_PKS3_PKT0_S9_ifPKiSB_iPKfiiiSD_SD_iiiii)
        /*2c84*/ 	.word	0x00000000


	//----- nvinfo : EIATTR_REGCOUNT
	.align		4
.L_1947:
        /*2c88*/ 	.byte	0x04, 0x2f
        /*2c8a*/ 	.short	(.L_1949 - .L_1948)
	.align		4
.L_1948:
        /*2c8c*/ 	.word	index@(_ZN4vllm25paged_attention_v1_kernelI13__nv_bfloat16hLi192ELi32ELi128ELNS_18Fp8KVCacheDataTypeE2ELb1EEEvPT_PKS3_PKT0_S9_ifPKiSB_iPKfiiiSD_SD_iiiii)
        /*2c90*/ 	.word	0x00000028


	//----- nvinfo : EIATTR_FRAME_SIZE
	.align		4
.L_1949:
        /*2c94*/ 	.byte	0x04, 0x11
        /*2c96*/ 	.short	(.L_1951 - .L_1950)
	.align		4
.L_1950:
        /*2c98*/ 	.word	index@(_ZN4vllm25paged_attention_v1_kernelI13__nv_bfloat16hLi192ELi32ELi128ELNS_18Fp8KVCacheDataTypeE2ELb1EEEvPT_PKS3_PKT0_S9_ifPKiSB_iPKfiiiSD_SD_iiiii)
        /*2c9c*/ 	.word	0x00000000


	//----- nvinfo : EIATTR_REGCOUNT
	.align		4
.L_1951:
        /*2ca0*/ 	.byte	0x04, 0x2f
        /*2ca2*/ 	.short	(.L_1953 - .L_1952)
	.align		4
.L_1952:
        /*2ca4*/ 	.word	index@(_ZN4vllm25paged_attention_v1_kernelI13__nv_bfloat16hLi256ELi32ELi128ELNS_18Fp8KVCacheDataTypeE2ELb1EEEvPT_PKS3_PKT0_S9_ifPKiSB_iPKfiiiSD_SD_iiiii)
        /*2ca8*/ 	.word	0x00000037


	//----- nvinfo : EIATTR_FRAME_SIZE
	.align		4
.L_1953:
        /*2cac*/ 	.byte	0x04, 0x11
        /*2cae*/ 	.short	(.L_1955 - .L_1954)
	.align		4
.L_1954:
        /*2cb0*/ 	.word	index@(_ZN4vllm25paged_attention_v1_kernelI13__nv_bfloat16hLi256ELi32ELi128ELNS_18Fp8KVCacheDataTypeE2ELb1EEEvPT_PKS3_PKT0_S9_ifPKiSB_iPKfiiiSD_SD_iiiii)
        /*2cb4*/ 	.word	0x00000000


	//----- nvinfo : EIATTR_REGCOUNT
	.align		4
.L_1955:
        /*2cb8*/ 	.byte	0x04, 0x2f
        /*2cba*/ 	.short	(.L_1957 - .L_1956)
	.align		4
.L_1956:
        /*2cbc*/ 	.word	index@(_ZN4vllm25paged_attention_v1_kernelI13__nv_bfloat16hLi32ELi32ELi128ELNS_18Fp8KVCacheDataTypeE2ELb0EEEvPT_PKS3_PKT0_S9_ifPKiSB_iPKfiiiSD_SD_iiiii)
        /*2cc0*/ 	.word	0x00000020


	//----- nvinfo : EIATTR_FRAME_SIZE
	.align		4
.L_1957:
        /*2cc4*/ 	.byte	0x04, 0x11
        /*2cc6*/ 	.short	(.L_1959 - .L_1958)
	.align		4
.L_1958:
        /*2cc8*/ 	.word	index@(_ZN4vllm25paged_attention_v1_kernelI13__nv_bfloat16hLi32ELi32ELi128ELNS_18Fp8KVCacheDataTypeE2ELb0EEEvPT_PKS3_PKT0_S9_ifPKiSB_iPKfiiiSD_SD_iiiii)
        /*2ccc*/ 	.word	0x00000000


	//----- nvinfo : EIATTR_REGCOUNT
	.align		4
.L_1959:
        /*2cd0*/ 	.byte	0x04, 0x2f
        /*2cd2*/ 	.short	(.L_1961 - .L_1960)
	.align		4
.L_1960:
        /*2cd4*/ 	.word	index@(_ZN4vllm25paged_attention_v1_kernelI13__nv_bfloat16hLi64ELi32ELi128ELNS_18Fp8KVCacheDataTypeE2ELb0EEEvPT_PKS3_PKT0_S9_ifPKiSB_iPKfiiiSD_SD_iiiii)
        /*2cd8*/ 	.word	0x00000020


	//----- nvinfo : EIATTR_FRAME_SIZE
	.align		4
.L_1961:
        /*2cdc*/ 	.byte	0x04, 0x11
        /*2cde*/ 	.short	(.L_1963 - .L_1962)
	.align		4
.L_1962:
        /*2ce0*/ 	.word	index@(_ZN4vllm25paged_attention_v1_kernelI13__nv_bfloat16hLi64ELi32ELi128ELNS_18Fp8KVCacheDataTypeE2ELb0EEEvPT_PKS3_PKT0_S9_ifPKiSB_iPKfiiiSD_SD_iiiii)
        /*2ce4*/ 	.word	0x00000000


	//----- nvinfo : EIATTR_REGCOUNT
	.align		4
.L_1963:
        /*2ce8*/ 	.byte	0x04, 0x2f
        /*2cea*/ 	.short	(.L_1965 - .L_1964)
	.align		4
.L_1964:
        /*2cec*/ 	.word	index@(_ZN4vllm25paged_attention_v1_kernelI13__nv_bfloat16hLi80ELi32ELi128ELNS_18Fp8KVCacheDataTypeE2ELb0EEEvPT_PKS3_PKT0_S9_ifPKiSB_iPKfiiiSD_SD_iiiii)
        /*2cf0*/ 	.word	0x00000020


	//----- nvinfo : EIATTR_FRAME_SIZE
	.align		4
.L_1965:
        /*2cf4*/ 	.byte	0x04, 0x11
        /*2cf6*/ 	.short	(.L_1967 - .L_1966)
	.align		4
.L_1966:
        /*2cf8*/ 	.word	index@(_ZN4vllm25paged_attention_v1_kernelI13__nv_bfloat16hLi80ELi32ELi128ELNS_18Fp8KVCacheDataTypeE2ELb0EEEvPT_PKS3_PKT0_S9_ifPKiSB_iPKfiiiSD_SD_iiiii)
        /*2cfc*/ 	.word	0x00000000


	//----- nvinfo : EIATTR_REGCOUNT
	.align		4
.L_1967:
        /*2d00*/ 	.byte	0x04, 0x2f
        /*2d02*/ 	.short	(.L_1969 - .L_1968)
	.align		4
.L_1968:
        /*2d04*/ 	.word	index@(_ZN4vllm25paged_attention_v1_kernelI13__nv_bfloat16hLi96ELi32ELi128ELNS_18Fp8KVCacheDataTypeE2ELb0EEEvPT_PKS3_PKT0_S9_ifPKiSB_iPKfiiiSD_SD_iiiii)
        /*2d08*/ 	.word	0x00000020


	//----- nvinfo : EIATTR_FRAME_SIZE
	.align		4
.L_1969:
        /*2d0c*/ 	.byte	0x04, 0x11
        /*2d0e*/ 	.short	(.L_1971 - .L_1970)
	.align		4
.L_1970:
        /*2d10*/ 	.word	index@(_ZN4vllm25paged_attention_v1_kernelI13__nv_bfloat16hLi96ELi32ELi128ELNS_18Fp8KVCacheDataTypeE2ELb0EEEvPT_PKS3_PKT0_S9_ifPKiSB_iPKfiiiSD_SD_iiiii)
        /*2d14*/ 	.word	0x00000000


	//----- nvinfo : EIATTR_REGCOUNT
	.align		4
.L_1971:
        /*2d18*/ 	.byte	0x04, 0x2f
        /*2d1a*/ 	.short	(.L_1973 - .L_1972)
	.align		4
.L_1972:
        /*2d1c*/ 	.word	index@(_ZN4vllm25paged_attention_v1_kernelI13__nv_bfloat16hLi112ELi32ELi128ELNS_18Fp8KVCacheDataTypeE2ELb0EEEvPT_PKS3_PKT0_S9_ifPKiSB_iPKfiiiSD_SD_iiiii)
        /*2d20*/ 	.word	0x00000020


	//----- nvinfo : EIATTR_FRAME_SIZE
	.align		4
.L_1973:
        /*2d24*/ 	.byte	0x04, 0x11
        /*2d26*/ 	.short	(.L_1975 - .L_1974)
	.align		4
.L_1974:
        /*2d28*/ 	.word	index@(_ZN4vllm25paged_attention_v1_kernelI13__nv_bfloat16hLi112ELi32ELi128ELNS_18Fp8KVCacheDataTypeE2ELb0EEEvPT_PKS3_PKT0_S9_ifPKiSB_iPKfiiiSD_SD_iiiii)
        /*2d2c*/ 	.word	0x00000000


	//----- nvinfo : EIATTR_REGCOUNT
	.align		4
.L_1975:
        /*2d30*/ 	.byte	0x04, 0x2f
        /*2d32*/ 	.short	(.L_1977 - .L_1976)
	.align		4
.L_1976:
        /*2d34*/ 	.word	index@(_ZN4vllm25paged_attention_v1_kernelI13__nv_bfloat16hLi120ELi32ELi128ELNS_18Fp8KVCacheDataTypeE2ELb0EEEvPT_PKS3_PKT0_S9_ifPKiSB_iPKfiiiSD_SD_iiiii)
        /*2d38*/ 	.word	0x00000020


	//----- nvinfo : EIATTR_FRAME_SIZE
	.align		4
.L_1977:
        /*2d3c*/ 	.byte	0x04, 0x11
        /*2d3e*/ 	.short	(.L_1979 - .L_1978)
	.align		4
.L_1978:
        /*2d40*/ 	.word	index@(_ZN4vllm25paged_attention_v1_kernelI13__nv_bfloat16hLi120ELi32ELi128ELNS_18Fp8KVCacheDataTypeE2ELb0EEEvPT_PKS3_PKT0_S9_ifPKiSB_iPKfiiiSD_SD_iiiii)
        /*2d44*/ 	.word	0x00000000


	//----- nvinfo : EIATTR_REGCOUNT
	.align		4
.L_1979:
        /*2d48*/ 	.byte	0x04, 0x2f
        /*2d4a*/ 	.short	(.L_1981 - .L_1980)
	.align		4
.L_1980:
        /*2d4c*/ 	.word	index@(_ZN4vllm25paged_attention_v1_kernelI13__nv_bfloat16hLi128ELi32ELi128ELNS_18Fp8KVCacheDataTypeE2ELb0EEEvPT_PKS3_PKT0_S9_ifPKiSB_iPKfiiiSD_SD_iiiii)
        /*2d50*/ 	.word	0x00000020


	//----- nvinfo : EIATTR_FRAME_SIZE
	.align		4
.L_1981:
        /*2d54*/ 	.byte	0x04, 0x11
        /*2d56*/ 	.short	(.L_1983 - .L_1982)
	.align		4
.L_1982:
        /*2d58*/ 	.word	index@(_ZN4vllm25paged_attention_v1_kernelI13__nv_bfloat16hLi128ELi32ELi128ELNS_18Fp8KVCacheDataTypeE2ELb0EEEvPT_PKS3_PKT0_S9_ifPKiSB_iPKfiiiSD_SD_iiiii)
        /*2d5c*/ 	.word	0x00000000


	//----- nvinfo : EIATTR_REGCOUNT
	.align		4
.L_1983:
        /*2d60*/ 	.byte	0x04, 0x2f
        /*2d62*/ 	.short	(.L_1985 - .L_1984)
	.align		4
.L_1984:
        /*2d64*/ 	.word	index@(_ZN4vllm25paged_attention_v1_kernelI13__nv_bfloat16hLi192ELi32ELi128ELNS_18Fp8KVCacheDataTypeE2ELb0EEEvPT_PKS3_PKT0_S9_ifPKiSB_iPKfiiiSD_SD_iiiii)
        /*2d68*/ 	.word	0x00000020


	//----- nvinfo : EIATTR_FRAME_SIZE
	.align		4
.L_1985:
        /*2d6c*/ 	.byte	0x04, 0x11
        /*2d6e*/ 	.short	(.L_1987 - .L_1986)
	.align		4
.L_1986:
        /*2d70*/ 	.word	index@(_ZN4vllm25paged_attention_v1_kernelI13__nv_bfloat16hLi192ELi32ELi128ELNS_18Fp8KVCacheDataTypeE2ELb0EEEvPT_PKS3_PKT0_S9_ifPKiSB_iPKfiiiSD_SD_iiiii)
        /*2d74*/ 	.word	0x00000000


	//----- nvinfo : EIATTR_REGCOUNT
	.align		4
.L_1987:
        /*2d78*/ 	.byte	0x04, 0x2f
        /*2d7a*/ 	.short	(.L_1989 - .L_1988)
	.align		4
.L_1988:
        /*2d7c*/ 	.word	index@(_ZN4vllm25paged_attention_v1_kernelI13__nv_bfloat16hLi256ELi32ELi128ELNS_18Fp8KVCacheDataTypeE2ELb0EEEvPT_PKS3_PKT0_S9_ifPKiSB_iPKfiiiSD_SD_iiiii)
        /*2d80*/ 	.word	0x00000030


	//----- nvinfo : EIATTR_FRAME_SIZE
	.align		4
.L_1989:
        /*2d84*/ 	.byte	0x04, 0x11
        /*2d86*/ 	.short	(.L_1991 - .L_1990)
	.align		4
.L_1990:
        /*2d88*/ 	.word	index@(_ZN4vllm25paged_attention_v1_kernelI13__nv_bfloat16hLi256ELi32ELi128ELNS_18Fp8KVCacheDataTypeE2ELb0EEEvPT_PKS3_PKT0_S9_ifPKiSB_iPKfiiiSD_SD_iiiii)
        /*2d8c*/ 	.word	0x00000000


	//----- nvinfo : EIATTR_MIN_STACK_SIZE
	.align		4
.L_1991:
        /*2d90*/ 	.byte	0x04, 0x12
        /*2d92*/ 	.short	(.L_1993 - .L_1992)
	.align		4
.L_1992:
        /*2d94*/ 	.word	index@(_ZN4vllm25paged_attention_v1_kernelI13__nv_bfloat16hLi256ELi32ELi128ELNS_18Fp8KVCacheDataTypeE2ELb0EEEvPT_PKS3_PKT0_S9_ifPKiSB_iPKfiiiSD_SD_iiiii)
        /*2d98*/ 	.word	0x00000000


	//----- nvinfo : EIATTR_MIN_STACK_SIZE
	.align		4
.L_1993:
        /*2d9c*/ 	.byte	0x04, 0x12
        /*2d9e*/ 	.short	(.L_1995 - .L_1994)
	.align		4
.L_1994:
        /*2da0*/ 	.word	index@(_ZN4vllm25paged_attention_v1_kernelI13__nv_bfloat16hLi192ELi32ELi128ELNS_18Fp8KVCacheDataTypeE2ELb0EEEvPT_PKS3_PKT0_S9_ifPKiSB_iPKfiiiSD_SD_iiiii)
        /*2da4*/ 	.word	0x00000000


	//----- nvinfo : EIATTR_MIN_STACK_SIZE
	.align		4
.L_1995:
        /*2da8*/ 	.byte	0x04, 0x12
        /*2daa*/ 	.short	(.L_1997 - .L_1996)
	.align		4
.L_1996:
        /*2dac*/ 	.word	index@(_ZN4vllm25paged_attention_v1_kernelI13__nv_bfloat16hLi128ELi32ELi128ELNS_18Fp8KVCacheDataTypeE2ELb0EEEvPT_PKS3_PKT0_S9_ifPKiSB_iPKfiiiSD_SD_iiiii)
        /*2db0*/ 	.word	0x00000000


	//----- nvinfo : EIATTR_MIN_STACK_SIZE
	.align		4
.L_1997:
        /*2db4*/ 	.byte	0x04, 0x12
        /*2db6*/ 	.short	(.L_1999 - .L_1998)
	.align		4
.L_1998:
        /*2db8*/ 	.word	index@(_ZN4vllm25paged_attention_v1_kernelI13__nv_bfloat16hLi120ELi32ELi128ELNS_18Fp8KVCacheDataTypeE2ELb0EEEvPT_PKS3_PKT0_S9_ifPKiSB_iPKfiiiSD_SD_iiiii)
        /*2dbc*/ 	.word	0x00000000


	//----- nvinfo : EIATTR_MIN_STACK_SIZE
	.align		4
.L_1999:
        /*2dc0*/ 	.byte	0x04, 0x12
        /*2dc2*/ 	.short	(.L_2001 - .L_2000)
	.align		4
.L_2000:
        /*2dc4*/ 	.word	index@(_ZN4vllm25paged_attention_v1_kernelI13__nv_bfloat16hLi112ELi32ELi128ELNS_18Fp8KVCacheDataTypeE2ELb0EEEvPT_PKS3_PKT0_S9_ifPKiSB_iPKfiiiSD_SD_iiiii)
        /*2dc8*/ 	.word	0x00000000


	//----- nvinfo : EIATTR_MIN_STACK_SIZE
	.align		4
.L_2001:
        /*2dcc*/ 	.byte	0x04, 0x12
        /*2dce*/ 	.short	(.L_2003 - .L_2002)
	.align		4
.L_2002:
        /*2dd0*/ 	.word	index@(_ZN4vllm25paged_attention_v1_kernelI13__nv_bfloat16hLi96ELi32ELi128ELNS_18Fp8KVCacheDataTypeE2ELb0EEEvPT_PKS3_PKT0_S9_ifPKiSB_iPKfiiiSD_SD_iiiii)
        /*2dd4*/ 	.word	0x00000000


	//----- nvinfo : EIATTR_MIN_STACK_SIZE
	.align		4
.L_2003:
        /*2dd8*/ 	.byte	0x04, 0x12
        /*2dda*/ 	.short	(.L_2005 - .L_2004)
	.align		4
.L_2004:
        /*2ddc*/ 	.word	index@(_ZN4vllm25paged_attention_v1_kernelI13__nv_bfloat16hLi80ELi32ELi128ELNS_18Fp8KVCacheDataTypeE2ELb0EEEvPT_PKS3_PKT0_S9_ifPKiSB_iPKfiiiSD_SD_iiiii)
        /*2de0*/ 	.word	0x00000000


	//----- nvinfo : EIATTR_MIN_STACK_SIZE
	.align		4
.L_2005:
        /*2de4*/ 	.byte	0x04, 0x12
        /*2de6*/ 	.short	(.L_2007 - .L_2006)
	.align		4
.L_2006:
        /*2de8*/ 	.word	index@(_ZN4vllm25paged_attention_v1_kernelI13__nv_bfloat16hLi64ELi32ELi128ELNS_18Fp8KVCacheDataTypeE2ELb0EEEvPT_PKS3_PKT0_S9_ifPKiSB_iPKfiiiSD_SD_iiiii)
        /*2dec*/ 	.word	0x00000000


	//----- nvinfo : EIATTR_MIN_STACK_SIZE
	.align		4
.L_2007:
        /*2df0*/ 	.byte	0x04, 0x12
        /*2df2*/ 	.short	(.L_2009 - .L_2008)
	.align		4
.L_2008:
        /*2df4*/ 	.word	index@(_ZN4vllm25paged_attention_v1_kernelI13__nv_bfloat16hLi32ELi32ELi128ELNS_18Fp8KVCacheDataTypeE2ELb0EEEvPT_PKS3_PKT0_S9_ifPKiSB_iPKfiiiSD_SD_iiiii)
        /*2df8*/ 	.word	0x00000000


	//----- nvinfo : EIATTR_MIN_STACK_SIZE
	.align		4
.L_2009:
        /*2dfc*/ 	.byte	0x04, 0x12
        /*2dfe*/ 	.short	(.L_2011 - .L_2010)
	.align		4
.L_2010:
        /*2e00*/ 	.word	index@(_ZN4vllm25paged_attention_v1_kernelI13__nv_bfloat16hLi256ELi32ELi128ELNS_18Fp8KVCacheDataTypeE2ELb1EEEvPT_PKS3_PKT0_S9_ifPKiSB_iPKfiiiSD_SD_iiiii)
        /*2e04*/ 	.word	0x00000000


	//----- nvinfo : EIATTR_MIN_STACK_SIZE
	.align		4
.L_2011:
        /*2e08*/ 	.byte	0x04, 0x12
        /*2e0a*/ 	.short	(.L_2013 - .L_2012)
	.align		4
.L_2012:
        /*2e0c*/ 	.word	index@(_ZN4vllm25paged_attention_v1_kernelI13__nv_bfloat16hLi192ELi32ELi128ELNS_18Fp8KVCacheDataTypeE2ELb1EEEvPT_PKS3_PKT0_S9_ifPKiSB_iPKfiiiSD_SD_iiiii)
        /*2e10*/ 	.word	0x00000000


	//----- nvinfo : EIATTR_MIN_STACK_SIZE
	.align		4
.L_2013:
        /*2e14*/ 	.byte	0x04, 0x12
        /*2e16*/ 	.short	(.L_2015 - .L_2014)
	.align		4
.L_2014:
        /*2e18*/ 	.word	index@(_ZN4vllm25paged_attention_v1_kernelI13__nv_bfloat16hLi128ELi32ELi128ELNS_18Fp8KVCacheDataTypeE2ELb1EEEvPT_PKS3_PKT0_S9_ifPKiSB_iPKfiiiSD_SD_iiiii)
        /*2e1c*/ 	.word	0x00000000


	//----- nvinfo : EIATTR_MIN_STACK_SIZE
	.align		4
.L_2015:
        /*2e20*/ 	.byte	0x04, 0x12
        /*2e22*/ 	.short	(.L_2017 - .L_2016)
	.align		4
.L_2016:
        /*2e24*/ 	.word	index@(_ZN4vllm25paged_attention_v1_kernelI13__nv_bfloat16hLi120ELi32ELi128ELNS_18Fp8KVCacheDataTypeE2ELb1EEEvPT_PKS3_PKT0_S9_ifPKiSB_iPKfiiiSD_SD_iiiii)
        /*2e28*/ 	.word	0x00000000


	//----- nvinfo : EIATTR_MIN_STACK_SIZE
	.align		4
.L_2017:
        /*2e2c*/ 	.byte	0x04, 0x12
        /*2e2e*/ 	.short	(.L_2019 - .L_2018)
	.align		4
.L_2018:
        /*2e30*/ 	.word	index@(_ZN4vllm25paged_attention_v1_kernelI13__nv_bfloat16hLi112ELi32ELi128ELNS_18Fp8KVCacheDataTypeE2ELb1EEEvPT_PKS3_PKT0_S9_ifPKiSB_iPKfiiiSD_SD_iiiii)
        /*2e34*/ 	.word	0x00000000


	//----- nvinfo : EIATTR_MIN_STACK_SIZE
	.align		4
.L_2019:
        /*2e38*/ 	.byte	0x04, 0x12
        /*2e3a*/ 	.short	(.L_2021 - .L_2020)
	.align		4
.L_2020:
        /*2e3c*/ 	.word	index@(_ZN4vllm25paged_attention_v1_kernelI13__nv_bfloat16hLi96ELi32ELi128ELNS_18Fp8KVCacheDataTypeE2ELb1EEEvPT_PKS3_PKT0_S9_ifPKiSB_iPKfiiiSD_SD_iiiii)
        /*2e40*/ 	.word	0x00000000


	//----- nvinfo : EIATTR_MIN_STACK_SIZE
	.align		4
.L_2021:
        /*2e44*/ 	.byte	0x04, 0x12
        /*2e46*/ 	.short	(.L_2023 - .L_2022)
	.align		4
.L_2022:
        /*2e48*/ 	.word	index@(_ZN4vllm25paged_attention_v1_kernelI13__nv_bfloat16hLi80ELi32ELi128ELNS_18Fp8KVCacheDataTypeE2ELb1EEEvPT_PKS3_PKT0_S9_ifPKiSB_iPKfiiiSD_SD_iiiii)
        /*2e4c*/ 	.word	0x00000000


	//----- nvinfo : EIATTR_MIN_STACK_SIZE
	.align		4
.L_2023:
        /*2e50*/ 	.byte	0x04, 0x12
        /*2e52*/ 	.short	(.L_2025 - .L_2024)
	.align		4
.L_2024:
        /*2e54*/ 	.word	index@(_ZN4vllm25paged_attention_v1_kernelI13__nv_bfloat16hLi64ELi32ELi128ELNS_18Fp8KVCacheDataTypeE2ELb1EEEvPT_PKS3_PKT0_S9_ifPKiSB_iPKfiiiSD_SD_iiiii)
        /*2e58*/ 	.word	0x00000000


	//----- nvinfo : EIATTR_MIN_STACK_SIZE
	.align		4
.L_2025:
        /*2e5c*/ 	.byte	0x04, 0x12
        /*2e5e*/ 	.short	(.L_2027 - .L_2026)
	.align		4
.L_2026:
        /*2e60*/ 	.word	index@(_ZN4vllm25paged_attention_v1_kernelI13__nv_bfloat16hLi32ELi32ELi128ELNS_18Fp8KVCacheDataTypeE2ELb1EEEvPT_PKS3_PKT0_S9_ifPKiSB_iPKfiiiSD_SD_iiiii)
        /*2e64*/ 	.word	0x00000000


	//----- nvinfo : EIATTR_MIN_STACK_SIZE
	.align		4
.L_2027:
        /*2e68*/ 	.byte	0x04, 0x12
        /*2e6a*/ 	.short	(.L_2029 - .L_2028)
	.align		4
.L_2028:
        /*2e6c*/ 	.word	index@(_ZN4vllm25paged_attention_v1_kernelI13__nv_bfloat16hLi256ELi16ELi128ELNS_18Fp8KVCacheDataTypeE2ELb0EEEvPT_PKS3_PKT0_S9_ifPKiSB_iPKfiiiSD_SD_iiiii)
        /*2e70*/ 	.word	0x00000000


	//----- nvinfo : EIATTR_MIN_STACK_SIZE
	.align		4
.L_2029:
        /*2e74*/ 	.byte	0x04, 0x12
        /*2e76*/ 	.short	(.L_2031 - .L_2030)
	.align		4
.L_2030:
        /*2e78*/ 	.word	index@(_ZN4vllm25paged_attention_v1_kernelI13__nv_bfloat16hLi192ELi16ELi128ELNS_18Fp8KVCacheDataTypeE2ELb0EEEvPT_PKS3_PKT0_S9_ifPKiSB_iPKfiiiSD_SD_iiiii)
        /*2e7c*/ 	.word	0x00000000


	//----- nvinfo : EIATTR_MIN_STACK_SIZE
	.align		4
.L_2031:
        /*2e80*/ 	.byte	0x04, 0x12
        /*2e82*/ 	.short	(.L_2033 - .L_2032)
	.align		4
.L_2032:
        /*2e84*/ 	.word	index@(_ZN4vllm25paged_attention_v1_kernelI13__nv_bfloat16hLi128ELi16ELi128ELNS_18Fp8KVCacheDataTypeE2ELb0EEEvPT_PKS3_PKT0_S9_ifPKiSB_iPKfiiiSD_SD_iiiii)
        /*2e88*/ 	.word	0x00000000


	//----- nvinfo : EIATTR_MIN_STACK_SIZE
	.align		4
.L_2033:
        /*2e8c*/ 	.byte	0x04, 0x12
        /*2e8e*/ 	.short	(.L_2035 - .L_2034)
	.align		4
.L_2034:
        /*2e90*/ 	.word	index@(_ZN4vllm25paged_attention_v1_kernelI13__nv_bfloat16hLi120ELi16ELi128ELNS_18Fp8KVCacheDataTypeE2ELb0EEEvPT_PKS3_PKT0_S9_ifPKiSB_iPKfiiiSD_SD_iiiii)
        /*2e94*/ 	.word	0x00000000


	//----- nvinfo : EIATTR_MIN_STACK_SIZE
	.align		4
.L_2035:
        /*2e98*/ 	.byte	0x04, 0x12
        /*2e9a*/ 	.short	(.L_2037 - .L_2036)
	.align		4
.L_2036:
        /*2e9c*/ 	.word	index@(_ZN4vllm25paged_attention_v1_kernelI13__nv_bfloat16hLi112ELi16ELi128ELNS_18Fp8KVCacheDataTypeE2ELb0EEEvPT_PKS3_PKT0_S9_ifPKiSB_iPKfiiiSD_SD_iiiii)
        /*2ea0*/ 	.word	0x00000000


	//----- nvinfo : EIATTR_MIN_STACK_SIZE
	.align		4
.L_2037:
        /*2ea4*/ 	.byte	0x04, 0x12
        /*2ea6*/ 	.short	(.L_2039 - .L_2038)
	.align		4
.L_2038:
        /*2ea8*/ 	.word	index@(_ZN4vllm25paged_attention_v1_kernelI13__nv_bfloat16hLi96ELi16ELi128ELNS_18Fp8KVCacheDataTypeE2ELb0EEEvPT_PKS3_PKT0_S9_ifPKiSB_iPKfiiiSD_SD_iiiii)
        /*2eac*/ 	.word	0x00000000


	//----- nvinfo : EIATTR_MIN_STACK_SIZE
	.align		4
.L_2039:
        /*2eb0*/ 	.byte	0x04, 0x12
        /*2eb2*/ 	.short	(.L_2041 - .L_2040)
	.align		4
.L_2040:
        /*2eb4*/ 	.word	index@(_ZN4vllm25paged_attention_v1_kernelI13__nv_bfloat16hLi80ELi16ELi128ELNS_18Fp8KVCacheDataTypeE2ELb0EEEvPT_PKS3_PKT0_S9_ifPKiSB_iPKfiiiSD_SD_iiiii)
        /*2eb8*/ 	.word	0x00000000


	//----- nvinfo : EIATTR_MIN_STACK_SIZE
	.align		4
.L_2041:
        /*2ebc*/ 	.byte	0x04, 0x12
        /*2ebe*/ 	.short	(.L_2043 - .L_2042)
	.align		4
.L_2042:
        /*2ec0*/ 	.word	index@(_ZN4vllm25paged_attention_v1_kernelI13__nv_bfloat16hLi64ELi16ELi128ELNS_18Fp8KVCacheDataTypeE2ELb0EEEvPT_PKS3_PKT0_S9_ifPKiSB_iPKfiiiSD_SD_iiiii)
        /*2ec4*/ 	.word	0x00000000


	//----- nvinfo : EIATTR_MIN_STACK_SIZE
	.align		4
.L_2043:
        /*2ec8*/ 	.byte	0x04, 0x12
        /*2eca*/ 	.short	(.L_2045 - .L_2044)
	.align		4
.L_2044:
        /*2ecc*/ 	.word	index@(_ZN4vllm25paged_attention_v1_kernelI13__nv_bfloat16hLi32ELi16ELi128ELNS_18Fp8KVCacheDataTypeE2ELb0EEEvPT_PKS3_PKT0_S9_ifPKiSB_iPKfiiiSD_SD_iiiii)
        /*2ed0*/ 	.word	0x00000000


	//----- nvinfo : EIATTR_MIN_STACK_SIZE
	.align		4
.L_2045:
        /*2ed4*/ 	.byte	0x04, 0x12
        /*2ed6*/ 	.short	(.L_2047 - .L_2046)
	.align		4
.L_2046:
        /*2ed8*/ 	.word	index@(_ZN4vllm25paged_attention_v1_kernelI13__nv_bfloat16hLi256ELi16ELi128ELNS_18Fp8KVCacheDataTypeE2ELb1EEEvPT_PKS3_PKT0_S9_ifPKiSB_iPKfiiiSD_SD_iiiii)
        /*2edc*/ 	.word	0x00000000


	//----- nvinfo : EIATTR_MIN_STACK_SIZE
	.align		4
.L_2047:
        /*2ee0*/ 	.byte	0x04, 0x12
        /*2ee2*/ 	.short	(.L_2049 - .L_2048)
	.align		4
.L_2048:
        /*2ee4*/ 	.word	index@(_ZN4vllm25paged_attention_v1_kernelI13__nv_bfloat16hLi192ELi16ELi128ELNS_18Fp8KVCacheDataTypeE2ELb1EEEvPT_PKS3_PKT0_S9_ifPKiSB_iPKfiiiSD_SD_iiiii)
        /*2ee8*/ 	.word	0x00000000


	//----- nvinfo : EIATTR_MIN_STACK_SIZE
	.align		4
.L_2049:
        /*2eec*/ 	.byte	0x04, 0x12
        /*2eee*/ 	.short	(.L_2051 - .L_2050)
	.align		4
.L_2050:
        /*2ef0*/ 	.word	index@(_ZN4vllm25paged_attention_v1_kernelI13__nv_bfloat16hLi128ELi16ELi128ELNS_18Fp8KVCacheDataTypeE2ELb1EEEvPT_PKS3_PKT0_S9_ifPKiSB_iPKfiiiSD_SD_iiiii)
        /*2ef4*/ 	.word	0x00000000


	//----- nvinfo : EIATTR_MIN_STACK_SIZE
	.align		4
.L_2051:
        /*2ef8*/ 	.byte	0x04, 0x12
        /*2efa*/ 	.short	(.L_2053 - .L_2052)
	.align		4
.L_2052:
        /*2efc*/ 	.word	index@(_ZN4vllm25paged_attention_v1_kernelI13__nv_bfloat16hLi120ELi16ELi128ELNS_18Fp8KVCacheDataTypeE2ELb1EEEvPT_PKS3_PKT0_S9_ifPKiSB_iPKfiiiSD_SD_iiiii)
        /*2f00*/ 	.word	0x00000000


	//----- nvinfo : EIATTR_MIN_STACK_SIZE
	.align		4
.L_2053:
        /*2f04*/ 	.byte	0x04, 0x12
        /*2f06*/ 	.short	(.L_2055 - .L_2054)
	.align		4
.L_2054:
        /*2f08*/ 	.word	index@(_ZN4vllm25paged_attention_v1_kernelI13__nv_bfloat16hLi112ELi16ELi128ELNS_18Fp8KVCacheDataTypeE2ELb1EEEvPT_PKS3_PKT0_S9_ifPKiSB_iPKfiiiSD_SD_iiiii)
        /*2f0c*/ 	.word	0x00000000


	//----- nvinfo : EIATTR_MIN_STACK_SIZE
	.align		4
.L_2055:
        /*2f10*/ 	.byte	0x04, 0x12
        /*2f12*/ 	.short	(.L_2057 - .L_2056)
	.align		4
.L_2056:
        /*2f14*/ 	.word	index@(_ZN4vllm25paged_attention_v1_kernelI13__nv_bfloat16hLi96ELi16ELi128ELNS_18Fp8KVCacheDataTypeE2ELb1EEEvPT_PKS3_PKT0_S9_ifPKiSB_iPKfiiiSD_SD_iiiii)
        /*2f18*/ 	.word	0x00000000


	//----- nvinfo : EIATTR_MIN_STACK_SIZE
	.align		4
.L_2057:
        /*2f1c*/ 	.byte	0x04, 0x12
        /*2f1e*/ 	.short	(.L_2059 - .L_2058)
	.align		4
.L_2058:
        /*2f20*/ 	.word	index@(_ZN4vllm25paged_attention_v1_kernelI13__nv_bfloat16hLi80ELi16ELi128ELNS_18Fp8KVCacheDataTypeE2ELb1EEEvPT_PKS3_PKT0_S9_ifPKiSB_iPKfiiiSD_SD_iiiii)
        /*2f24*/ 	.word	0x00000000


	//----- nvinfo : EIATTR_MIN_STACK_SIZE
	.align		4
.L_2059:
        /*2f28*/ 	.byte	0x04, 0x12
        /*2f2a*/ 	.short	(.L_2061 - .L_2060)
	.align		4
.L_2060:
        /*2f2c*/ 	.word	index@(_ZN4vllm25paged_attention_v1_kernelI13__nv_bfloat16hLi64ELi16ELi128ELNS_18Fp8KVCacheDataTypeE2ELb1EEEvPT_PKS3_PKT0_S9_ifPKiSB_iPKfiiiSD_SD_iiiii)
        /*2f30*/ 	.word	0x00000000


	//----- nvinfo : EIATTR_MIN_STACK_SIZE
	.align		4
.L_2061:
        /*2f34*/ 	.byte	0x04, 0x12
        /*2f36*/ 	.short	(.L_2063 - .L_2062)
	.align		4
.L_2062:
        /*2f38*/ 	.word	index@(_ZN4vllm25paged_attention_v1_kernelI13__nv_bfloat16hLi32ELi16ELi128ELNS_18Fp8KVCacheDataTypeE2ELb1EEEvPT_PKS3_PKT0_S9_ifPKiSB_iPKfiiiSD_SD_iiiii)
        /*2f3c*/ 	.word	0x00000000


	//----- nvinfo : EIATTR_MIN_STACK_SIZE
	.align		4
.L_2063:
        /*2f40*/ 	.byte	0x04, 0x12
        /*2f42*/ 	.short	(.L_2065 - .L_2064)
	.align		4
.L_2064:
        /*2f44*/ 	.word	index@(_ZN4vllm25paged_attention_v1_kernelI13__nv_bfloat16hLi256ELi8ELi128ELNS_18Fp8KVCacheDataTypeE2ELb0EEEvPT_PKS3_PKT0_S9_ifPKiSB_iPKfiiiSD_SD_iiiii)
        /*2f48*/ 	.word	0x00000000


	//----- nvinfo : EIATTR_MIN_STACK_SIZE
	.align		4
.L_2065:
        /*2f4c*/ 	.byte	0x04, 0x12
        /*2f4e*/ 	.short	(.L_2067 - .L_2066)
	.align		4
.L_2066:
        /*2f50*/ 	.word	index@(_ZN4vllm25paged_attention_v1_kernelI13__nv_bfloat16hLi192ELi8ELi128ELNS_18Fp8KVCacheDataTypeE2ELb0EEEvPT_PKS3_PKT0_S9_ifPKiSB_iPKfiiiSD_SD_iiiii)
        /*2f54*/ 	.word	0x00000000


	//----- nvinfo : EIATTR_MIN_STACK_SIZE
	.align		4
.L_2067:
        /*2f58*/ 	.byte	0x04, 0x12
        /*2f5a*/ 	.short	(.L_2069 - .L_2068)
	.align		4
.L_2068:
        /*2f5c*/ 	.word	index@(_ZN4vllm25paged_attention_v1_kernelI13__nv_bfloat16hLi128ELi8ELi128ELNS_18Fp8KVCacheDataTypeE2ELb0EEEvPT_PKS3_PKT0_S9_ifPKiSB_iPKfiiiSD_SD_iiiii)
        /*2f60*/ 	.word	0x00000000


	//----- nvinfo : EIATTR_MIN_STACK_SIZE
	.align		4
.L_2069:
        /*2f64*/ 	.byte	0x04, 0x12
        /*2f66*/ 	.short	(.L_2071 - .L_2070)
	.align		4
.L_2070:
        /*2f68*/ 	.word	index@(_ZN4vllm25paged_attention_v1_kernelI13__nv_bfloat16hLi120ELi8ELi128ELNS_18Fp8KVCacheDataTypeE2ELb0EEEvPT_PKS3_PKT0_S9_ifPKiSB_iPKfiiiSD_SD_iiiii)
        /*2f6c*/ 	.word	0x00000000


	//----- nvinfo : EIATTR_MIN_STACK_SIZE
	.align		4
.L_2071:
        /*2f70*/ 	.byte	0x04, 0x12
        /*2f72*/ 	.short	(.L_2073 - .L_2072)
	.align		4
.L_2072:
        /*2f74*/ 	.word	index@(_ZN4vllm25paged_attention_v1_kernelI13__nv_bfloat16hLi112ELi8ELi128ELNS_18Fp8KVCacheDataTypeE2ELb0EEEvPT_PKS3_PKT0_S9_ifPKiSB_iPKfiiiSD_SD_iiiii)
        /*2f78*/ 	.word	0x00000000


	//----- nvinfo : EIATTR_MIN_STACK_SIZE
	.align		4
.L_2073:
        /*2f7c*/ 	.byte	0x04, 0x12
        /*2f7e*/ 	.short	(.L_2075 - .L_2074)
	.align		4
.L_2074:
        /*2f80*/ 	.word	index@(_ZN4vllm25paged_attention_v1_kernelI13__nv_bfloat16hLi96ELi8ELi128ELNS_18Fp8KVCacheDataTypeE2ELb0EEEvPT_PKS3_PKT0_S9_ifPKiSB_iPKfiiiSD_SD_iiiii)
        /*2f84*/ 	.word	0x00000000


	//----- nvinfo : EIATTR_MIN_STACK_SIZE
	.align		4
.L_2075:
        /*2f88*/ 	.byte	0x04, 0x12
        /*2f8a*/ 	.short	(.L_2077 - .L_2076)
	.align		4
.L_2076:
        /*2f8c*/ 	.word	index@(_ZN4vllm25paged_attention_v1_kernelI13__nv_bfloat16hLi80ELi8ELi128ELNS_18Fp8KVCacheDataTypeE2ELb0EEEvPT_PKS3_PKT0_S9_ifPKiSB_iPKfiiiSD_SD_iiiii)
        /*2f90*/ 	.word	0x00000000


	//----- nvinfo : EIATTR_MIN_STACK_SIZE
	.align		4
.L_2077:
        /*2f94*/ 	.byte	0x04, 0x12
        /*2f96*/ 	.short	(.L_2079 - .L_2078)
	.align		4
.L_2078:
        /*2f98*/ 	.word	index@(_ZN4vllm25paged_attention_v1_kernelI13__nv_bfloat16hLi64ELi8ELi128ELNS_18Fp8KVCacheDataTypeE2ELb0EEEvPT_PKS3_PKT0_S9_ifPKiSB_iPKfiiiSD_SD_iiiii)
        /*2f9c*/ 	.word	0x00000000


	//----- nvinfo : EIATTR_MIN_STACK_SIZE
	.align		4
.L_2079:
        /*2fa0*/ 	.byte	0x04, 0x12
        /*2fa2*/ 	.short	(.L_2081 - .L_2080)
	.align		4
.L_2080:
        /*2fa4*/ 	.word	index@(_ZN4vllm25paged_attention_v1_kernelI13__nv_bfloat16hLi32ELi8ELi128ELNS_18Fp8KVCacheDataTypeE2ELb0EEEvPT_PKS3_PKT0_S9_ifPKiSB_iPKfiiiSD_SD_iiiii)
        /*2fa8*/ 	.word	0x00000000


	//----- nvinfo : EIATTR_MIN_STACK_SIZE
	.align		4
.L_2081:
        /*2fac*/ 	.byte	0x04, 0x12
        /*2fae*/ 	.short	(.L_2083 - .L_2082)
	.align		4
.L_2082:
        /*2fb0*/ 	.word	index@(_ZN4vllm25paged_attention_v1_kernelI13__nv_bfloat16hLi256ELi8ELi128ELNS_18Fp8KVCacheDataTypeE2ELb1EEEvPT_PKS3_PKT0_S9_ifPKiSB_iPKfiiiSD_SD_iiiii)
        /*2fb4*/ 	.word	0x00000000


	//----- nvinfo : EIATTR_MIN_STACK_SIZE
	.align		4
.L_2083:
        /*2fb8*/ 	.byte	0x04, 0x12
        /*2fba*/ 	.short	(.L_2085 - .L_2084)
	.align		4
.L_2084:
        /*2fbc*/ 	.word	index@(_ZN4vllm25paged_attention_v1_kernelI13__nv_bfloat16hLi192ELi8ELi128ELNS_18Fp8KVCacheDataTypeE2ELb1EEEvPT_PKS3_PKT0_S9_ifPKiSB_iPKfiiiSD_SD_iiiii)
        /*2fc0*/ 	.word	0x00000000


	//----- nvinfo : EIATTR_MIN_STACK_SIZE
	.align		4
.L_2085:
        /*2fc4*/ 	.byte	0x04, 0x12
        /*2fc6*/ 	.short	(.L_2087 - .L_2086)
	.align		4
.L_2086:
        /*2fc8*/ 	.word	index@(_ZN4vllm25paged_attention_v1_kernelI13__nv_bfloat16hLi128ELi8ELi128ELNS_18Fp8KVCacheDataTypeE2ELb1EEEvPT_PKS3_PKT0_S9_ifPKiSB_iPKfiiiSD_SD_iiiii)
        /*2fcc*/ 	.word	0x00000000


	//----- nvinfo : EIATTR_MIN_STACK_SIZE
	.align		4
.L_2087:
        /*2fd0*/ 	.byte	0x04, 0x12
        /*2fd2*/ 	.short	(.L_2089 - .L_2088)
	.align		4
.L_2088:
        /*2fd4*/ 	.word	index@(_ZN4vllm25paged_attention_v1_kernelI13__nv_bfloat16hLi120ELi8ELi128ELNS_18Fp8KVCacheDataTypeE2ELb1EEEvPT_PKS3_PKT0_S9_ifPKiSB_iPKfiiiSD_SD_iiiii)
        /*2fd8*/ 	.word	0x00000000


	//----- nvinfo : EIATTR_MIN_STACK_SIZE
	.align		4
.L_2089:
        /*2fdc*/ 	.byte	0x04, 0x12
        /*2fde*/ 	.short	(.L_2091 - .L_2090)
	.align		4
.L_2090:
        /*2fe0*/ 	.word	index@(_ZN4vllm25paged_attention_v1_kernelI13__nv_bfloat16hLi112ELi8ELi128ELNS_18Fp8KVCacheDataTypeE2ELb1EEEvPT_PKS3_PKT0_S9_ifPKiSB_iPKfiiiSD_SD_iiiii)
        /*2fe4*/ 	.word	0x00000000


	//----- nvinfo : EIATTR_MIN_STACK_SIZE
	.align		4
.L_2091:
        /*2fe8*/ 	.byte	0x04, 0x12
        /*2fea*/ 	.short	(.L_2093 - .L_2092)
	.align		4
.L_2092:
        /*2fec*/ 	.word	index@(_ZN4vllm25paged_attention_v1_kernelI13__nv_bfloat16hLi96ELi8ELi128ELNS_18Fp8KVCacheDataTypeE2ELb1EEEvPT_PKS3_PKT0_S9_ifPKiSB_iPKfiiiSD_SD_iiiii)
        /*2ff0*/ 	.word	0x00000000


	//----- nvinfo : EIATTR_MIN_STACK_SIZE
	.align		4
.L_2093:
        /*2ff4*/ 	.byte	0x04, 0x12
        /*2ff6*/ 	.short	(.L_2095 - .L_2094)
	.align		4
.L_2094:
        /*2ff8*/ 	.word	index@(_ZN4vllm25paged_attention_v1_kernelI13__nv_bfloat16hLi80ELi8ELi128ELNS_18Fp8KVCacheDataTypeE2ELb1EEEvPT_PKS3_PKT0_S9_ifPKiSB_iPKfiiiSD_SD_iiiii)
        /*2ffc*/ 	.word	0x00000000


	//----- nvinfo : EIATTR_MIN_STACK_SIZE
	.align		4
.L_2095:
        /*3000*/ 	.byte	0x04, 0x12
        /*3002*/ 	.short	(.L_2097 - .L_2096)
	.align		4
.L_2096:
        /*3004*/ 	.word	index@(_ZN4vllm25paged_attention_v1_kernelI13__nv_bfloat16hLi64ELi8ELi128ELNS_18Fp8KVCacheDataTypeE2ELb1EEEvPT_PKS3_PKT0_S9_ifPKiSB_iPKfiiiSD_SD_iiiii)
        /*3008*/ 	.word	0x00000000


	//----- nvinfo : EIATTR_MIN_STACK_SIZE
	.align		4
.L_2097:
        /*300c*/ 	.byte	0x04, 0x12
        /*300e*/ 	.short	(.L_2099 - .L_2098)
	.align		4
.L_2098:
        /*3010*/ 	.word	index@(_ZN4vllm25paged_attention_v1_kernelI13__nv_bfloat16hLi32ELi8ELi128ELNS_18Fp8KVCacheDataTypeE2ELb1EEEvPT_PKS3_PKT0_S9_ifPKiSB_iPKfiiiSD_SD_iiiii)
        /*3014*/ 	.word	0x00000000


	//----- nvinfo : EIATTR_MIN_STACK_SIZE
	.align		4
.L_2099:
        /*3018*/ 	.byte	0x04, 0x12
        /*301a*/ 	.short	(.L_2101 - .L_2100)
	.align		4
.L_2100:
        /*301c*/ 	.word	index@(_ZN4vllm25paged_attention_v1_kernelIthLi256ELi32ELi128ELNS_18Fp8KVCacheDataTypeE2ELb0EEEvPT_PKS2_PKT0_S8_ifPKiSA_iPKfiiiSC_SC_iiiii)
        /*3020*/ 	.word	0x00000000


	//----- nvinfo : EIATTR_MIN_STACK_SIZE
	.align		4
.L_2101:
        /*3024*/ 	.byte	0x04, 0x12
        /*3026*/ 	.short	(.L_2103 - .L_2102)
	.align		4
.L_2102:
        /*3028*/ 	.word	index@(_ZN4vllm25paged_attention_v1_kernelIthLi192ELi32ELi128ELNS_18Fp8KVCacheDataTypeE2ELb0EEEvPT_PKS2_PKT0_S8_ifPKiSA_iPKfiiiSC_SC_iiiii)
        /*302c*/ 	.word	0x00000000


	//----- nvinfo : EIATTR_MIN_STACK_SIZE
	.align		4
.L_2103:
        /*3030*/ 	.byte	0x04, 0x12
        /*3032*/ 	.short	(.L_2105 - .L_2104)
	.align		4
.L_2104:
        /*3034*/ 	.word	index@(_ZN4vllm25paged_attention_v1_kernelIthLi128ELi32ELi128ELNS_18Fp8KVCacheDataTypeE2ELb0EEEvPT_PKS2_PKT0_S8_ifPKiSA_iPKfiiiSC_SC_iiiii)
        /*3038*/ 	.word	0x00000000


	//----- nvinfo : EIATTR_MIN_STACK_SIZE
	.align		4
.L_2105:
        /*303c*/ 	.byte	0x04, 0x12
        /*303e*/ 	.short	(.L_2107 - .L_2106)
	.align		4
.L_2106:
        /*3040*/ 	.word	index@(_ZN4vllm25paged_attention_v1_kernelIthLi120ELi32ELi128ELNS_18Fp8KVCacheDataTypeE2ELb0EEEvPT_PKS2_PKT0_S8_ifPKiSA_iPKfiiiSC_SC_iiiii)
        /*3044*/ 	.word	0x00000000


	//----- nvinfo : EIATTR_MIN_STACK_SIZE
	.align		4
.L_2107:
        /*3048*/ 	.byte	0x04, 0x12
        /*304a*/ 	.short	(.L_2109 - .L_2108)
	.align		4
.L_2108:
        /*304c*/ 	.word	index@(_ZN4vllm25paged_attention_v1_kernelIthLi112ELi32ELi128ELNS_18Fp8KVCacheDataTypeE2ELb0EEEvPT_PKS2_PKT0_S8_ifPKiSA_iPKfiiiSC_SC_iiiii)
        /*3050*/ 	.word	0x00000000


	//----- nvinfo : EIATTR_MIN_STACK_SIZE
	.align		4
.L_2109:
        /*3054*/ 	.byte	0x04, 0x12
        /*3056*/ 	.short	(.L_2111 - .L_2110)
	.align		4
.L_2110:
        /*3058*/ 	.word	index@(_ZN4vllm25paged_attention_v1_kernelIthLi96ELi32ELi128ELNS_18Fp8KVCacheDataTypeE2ELb0EEEvPT_PKS2_PKT0_S8_ifPKiSA_iPKfiiiSC_SC_iiiii)
        /*305c*/ 	.word	0x00000000


	//----- nvinfo : EIATTR_MIN_STACK_SIZE
	.align		4
.L_2111:
        /*3060*/ 	.byte	0x04, 0x12
        /*3062*/ 	.short	(.L_2113 - .L_2112)
	.align		4
.L_2112:
        /*3064*/ 	.word	index@(_ZN4vllm25paged_attention_v1_kernelIthLi80ELi32ELi128ELNS_18Fp8KVCacheDataTypeE2ELb0EEEvPT_PKS2_PKT0_S8_ifPKiSA_iPKfiiiSC_SC_iiiii)
        /*3068*/ 	.word	0x00000000


	//----- nvinfo : EIATTR_MIN_STACK_SIZE
	.align		4
.L_2113:
        /*306c*/ 	.byte	0x04, 0x12
        /*306e*/ 	.short	(.L_2115 - .L_2114)
	.align		4
.L_2114:
        /*3070*/ 	.word	index@(_ZN4vllm25paged_attention_v1_kernelIthLi64ELi32ELi128ELNS_18Fp8KVCacheDataTypeE2ELb0EEEvPT_PKS2_PKT0_S8_ifPKiSA_iPKfiiiSC_SC_iiiii)
        /*3074*/ 	.word	0x00000000


	//----- nvinfo : EIATTR_MIN_STACK_SIZE
	.align		4
.L_2115:
        /*3078*/ 	.byte	0x04, 0x12
        /*307a*/ 	.short	(.L_2117 - .L_2116)
	.align		4
.L_2116:
        /*307c*/ 	.word	index@(_ZN4vllm25paged_attention_v1_kernelIthLi32ELi32ELi128ELNS_18Fp8KVCacheDataTypeE2ELb0EEEvPT_PKS2_PKT0_S8_ifPKiSA_iPKfiiiSC_SC_iiiii)
        /*3080*/ 	.word	0x00000000


	//----- nvinfo : EIATTR_MIN_STACK_SIZE
	.align		4
.L_2117:
        /*3084*/ 	.byte	0x04, 0x12
        /*3086*/ 	.short	(.L_2119 - .L_2118)
	.align		4
.L_2118:
        /*3088*/ 	.word	index@(_ZN4vllm25paged_attention_v1_kernelIthLi256ELi32ELi128ELNS_18Fp8KVCacheDataTypeE2ELb1EEEvPT_PKS2_PKT0_S8_ifPKiSA_iPKfiiiSC_SC_iiiii)
        /*308c*/ 	.word	0x00000000


	//----- nvinfo : EIATTR_MIN_STACK_SIZE
	.align		4
.L_2119:
        /*3090*/ 	.byte	0x04, 0x12
        /*3092*/ 	.short	(.L_2121 - .L_2120)
	.align		4
.L_2120:
        /*3094*/ 	.word	index@(_ZN4vllm25paged_attention_v1_kernelIthLi192ELi32ELi128ELNS_18Fp8KVCacheDataTypeE2ELb1EEEvPT_PKS2_PKT0_S8_ifPKiSA_iPKfiiiSC_SC_iiiii)
        /*3098*/ 	.word	0x00000000


	//----- nvinfo : EIATTR_MIN_STACK_SIZE
	.align		4
.L_2121:
        /*309c*/ 	.byte	0x04, 0x12
        /*309e*/ 	.short	(.L_2123 - .L_2122)
	.align		4
.L_2122:
        /*30a0*/ 	.word	index@(_ZN4vllm25paged_attention_v1_kernelIthLi128ELi32ELi128ELNS_18Fp8KVCacheDataTypeE2ELb1EEEvPT_PKS2_PKT0_S8_ifPKiSA_iPKfiiiSC_SC_iiiii)
        /*30a4*/ 	.word	0x00000000


	//----- nvinfo : EIATTR_MIN_STACK_SIZE
	.align		4
.L_2123:
        /*30a8*/ 	.byte	0x04, 0x12
        /*30aa*/ 	.short	(.L_2125 - .L_2124)
	.align		4
.L_2124:
        /*30ac*/ 	.word	index@(_ZN4vllm25paged_attention_v1_kernelIthLi120ELi32ELi128ELNS_18Fp8KVCacheDataTypeE2ELb1EEEvPT_PKS2_PKT0_S8_ifPKiSA_iPKfiiiSC_SC_iiiii)
        /*30b0*/ 	.word	0x00000000


	//----- nvinfo : EIATTR_MIN_STACK_SIZE
	.align		4
.L_2125:
        /*30b4*/ 	.byte	0x04, 0x12
        /*30b6*/ 	.short	(.L_2127 - .L_2126)
	.align		4
.L_2126:
        /*30b8*/ 	.word	index@(_ZN4vllm25paged_attention_v1_kernelIthLi112ELi32ELi128ELNS_18Fp8KVCacheDataTypeE2ELb1EEEvPT_PKS2_PKT0_S8_ifPKiSA_iPKfiiiSC_SC_iiiii)
        /*30bc*/ 	.word	0x00000000


	//----- nvinfo : EIATTR_MIN_STACK_SIZE
	.align		4
.L_2127:
        /*30c0*/ 	.byte	0x04, 0x12
        /*30c2*/ 	.short	(.L_2129 - .L_2128)
	.align		4
.L_2128:
        /*30c4*/ 	.word	index@(_ZN4vllm25paged_attention_v1_kernelIthLi96ELi32ELi128ELNS_18Fp8KVCacheDataTypeE2ELb1EEEvPT_PKS2_PKT0_S8_ifPKiSA_iPKfiiiSC_SC_iiiii)
        /*30c8*/ 	.word	0x00000000


	//----- nvinfo : EIATTR_MIN_STACK_SIZE
	.align		4
.L_2129:
        /*30cc*/ 	.byte	0x04, 0x12
        /*30ce*/ 	.short	(.L_2131 - .L_2130)
	.align		4
.L_2130:
        /*30d0*/ 	.word	index@(_ZN4vllm25paged_attention_v1_kernelIthLi80ELi32ELi128ELNS_18Fp8KVCacheDataTypeE2ELb1EEEvPT_PKS2_PKT0_S8_ifPKiSA_iPKfiiiSC_SC_iiiii)
        /*30d4*/ 	.word	0x00000000


	//----- nvinfo : EIATTR_MIN_STACK_SIZE
	.align		4
.L_2131:
        /*30d8*/ 	.byte	0x04, 0x12
        /*30da*/ 	.short	(.L_2133 - .L_2132)
	.align		4
.L_2132:
        /*30dc*/ 	.word	index@(_ZN4vllm25paged_attention_v1_kernelIthLi64ELi32ELi128ELNS_18Fp8KVCacheDataTypeE2ELb1EEEvPT_PKS2_PKT0_S8_ifPKiSA_iPKfiiiSC_SC_iiiii)
        /*30e0*/ 	.word	0x00000000


	//----- nvinfo : EIATTR_MIN_STACK_SIZE
	.align		4
.L_2133:
        /*30e4*/ 	.byte	0x04, 0x12
        /*30e6*/ 	.short	(.L_2135 - .L_2134)
	.align		4
.L_2134:
        /*30e8*/ 	.word	index@(_ZN4vllm25paged_attention_v1_kernelIthLi32ELi32ELi128ELNS_18Fp8KVCacheDataTypeE2ELb1EEEvPT_PKS2_PKT0_S8_ifPKiSA_iPKfiiiSC_SC_iiiii)
        /*30ec*/ 	.word	0x00000000


	//----- nvinfo : EIATTR_MIN_STACK_SIZE
	.align		4
.L_2135:
        /*30f0*/ 	.byte	0x04, 0x12
        /*30f2*/ 	.short	(.L_2137 - .L_2136)
	.align		4
.L_2136:
        /*30f4*/ 	.word	index@(_ZN4vllm25paged_attention_v1_kernelIthLi256ELi16ELi128ELNS_18Fp8KVCacheDataTypeE2ELb0EEEvPT_PKS2_PKT0_S8_ifPKiSA_iPKfiiiSC_SC_iiiii)
        /*30f8*/ 	.word	0x00000000


	//----- nvinfo : EIATTR_MIN_STACK_SIZE
	.align		4
.L_2137:
        /*30fc*/ 	.byte	0x04, 0x12
        /*30fe*/ 	.short	(.L_2139 - .L_2138)
	.align		4
.L_2138:
        /*3100*/ 	.word	index@(_ZN4vllm25paged_attention_v1_kernelIthLi192ELi16ELi128ELNS_18Fp8KVCacheDataTypeE2ELb0EEEvPT_PKS2_PKT0_S8_ifPKiSA_iPKfiiiSC_SC_iiiii)
        /*3104*/ 	.word	0x00000000


	//----- nvinfo : EIATTR_MIN_STACK_SIZE
	.align		4
.L_2139:
        /*3108*/ 	.byte	0x04, 0x12
        /*310a*/ 	.short	(.L_2141 - .L_2140)
	.align		4
.L_2140:
        /*310c*/ 	.word	index@(_ZN4vllm25paged_attention_v1_kernelIthLi128ELi16ELi128ELNS_18Fp8KVCacheDataTypeE2ELb0EEEvPT_PKS2_PKT0_S8_ifPKiSA_iPKfiiiSC_SC_iiiii)
        /*3110*/ 	.word	0x00000000


	//----- nvinfo : EIATTR_MIN_STACK_SIZE
	.align		4
.L_2141:
        /*3114*/ 	.byte	0x04, 0x12
        /*3116*/ 	.short	(.L_2143 - .L_2142)
	.align		4
.L_2142:
        /*3118*/ 	.word	index@(_ZN4vllm25paged_attention_v1_kernelIthLi120ELi16ELi128ELNS_18Fp8KVCacheDataTypeE2ELb0EEEvPT_PKS2_PKT0_S8_ifPKiSA_iPKfiiiSC_SC_iiiii)
        /*311c*/ 	.word	0x00000000


	//----- nvinfo : EIATTR_MIN_STACK_SIZE
	.align		4
.L_2143:
        /*3120*/ 	.byte	0x04, 0x12
        /*3122*/ 	.short	(.L_2145 - .L_2144)
	.align		4
.L_2144:
        /*3124*/ 	.word	index@(_ZN4vllm25paged_attention_v1_kernelIthLi112ELi16ELi128ELNS_18Fp8KVCacheDataTypeE2ELb0EEEvPT_PKS2_PKT0_S8_ifPKiSA_iPKfiiiSC_SC_iiiii)
        /*3128*/ 	.word	0x00000000


	//----- nvinfo : EIATTR_MIN_STACK_SIZE
	.align		4
.L_2145:
        /*312c*/ 	.byte	0x04, 0x12
        /*312e*/ 	.short	(.L_2147 - .L_2146)
	.align		4
.L_2146:
        /*3130*/ 	.word	index@(_ZN4vllm25paged_attention_v1_kernelIthLi96ELi16ELi128ELNS_18Fp8KVCacheDataTypeE2ELb0EEEvPT_PKS2_PKT0_S8_ifPKiSA_iPKfiiiSC_SC_iiiii)
        /*3134*/ 	.word	0x00000000


	//----- nvinfo : EIATTR_MIN_STACK_SIZE
	.align		4
.L_2147:
        /*3138*/ 	.byte	0x04, 0x12
        /*313a*/ 	.short	(.L_2149 - .L_2148)
	.align		4
.L_2148:
        /*313c*/ 	.word	index@(_ZN4vllm25paged_attention_v1_kernelIthLi80ELi16ELi128ELNS_18Fp8KVCacheDataTypeE2ELb0EEEvPT_PKS2_PKT0_S8_ifPKiSA_iPKfiiiSC_SC_iiiii)
        /*3140*/ 	.word	0x00000000


	//----- nvinfo : EIATTR_MIN_STACK_SIZE
	.align		4
.L_2149:
        /*3144*/ 	.byte	0x04, 0x12
        /*3146*/ 	.short	(.L_2151 - .L_2150)
	.align		4
.L_2150:
        /*3148*/ 	.word	index@(_ZN4vllm25paged_attention_v1_kernelIthLi64ELi16ELi128ELNS_18Fp8KVCacheDataTypeE2ELb0EEEvPT_PKS2_PKT0_S8_ifPKiSA_iPKfiiiSC_SC_iiiii)
        /*314c*/ 	.word	0x00000000


	//----- nvinfo : EIATTR_MIN_STACK_SIZE
	.align		4
.L_2151:
        /*3150*/ 	.byte	0x04, 0x12
        /*3152*/ 	.short	(.L_2153 - .L_2152)
	.align		4
.L_2152:
        /*3154*/ 	.word	index@(_ZN4vllm25paged_attention_v1_kernelIthLi32ELi16ELi128ELNS_18Fp8KVCacheDataTypeE2ELb0EEEvPT_PKS2_PKT0_S8_ifPKiSA_iPKfiiiSC_SC_iiiii)
        /*3158*/ 	.word	0x00000000


	//----- nvinfo : EIATTR_MIN_STACK_SIZE
	.align		4
.L_2153:
        /*315c*/ 	.byte	0x04, 0x12
        /*315e*/ 	.short	(.L_2155 - .L_2154)
	.align		4
.L_2154:
        /*3160*/ 	.word	index@(_ZN4vllm25paged_attention_v1_kernelIthLi256ELi16ELi128ELNS_18Fp8KVCacheDataTypeE2ELb1EEEvPT_PKS2_PKT0_S8_ifPKiSA_iPKfiiiSC_SC_iiiii)
        /*3164*/ 	.word	0x00000000


	//----- nvinfo : EIATTR_MIN_STACK_SIZE
	.align		4
.L_2155:
        /*3168*/ 	.byte	0x04, 0x12
        /*316a*/ 	.short	(.L_2157 - .L_2156)
	.align		4
.L_2156:
        /*316c*/ 	.word	index@(_ZN4vllm25paged_attention_v1_kernelIthLi192ELi16ELi128ELNS_18Fp8KVCacheDataTypeE2ELb1EEEvPT_PKS2_PKT0_S8_ifPKiSA_iPKfiiiSC_SC_iiiii)
        /*3170*/ 	.word	0x00000000


	//----- nvinfo : EIATTR_MIN_STACK_SIZE
	.align		4
.L_2157:
        /*3174*/ 	.byte	0x04, 0x12
        /*3176*/ 	.short	(.L_2159 - .L_2158)
	.align		4
.L_2158:
        /*3178*/ 	.word	index@(_ZN4vllm25paged_attention_v1_kernelIthLi128ELi16ELi128ELNS_18Fp8KVCacheDataTypeE2ELb1EEEvPT_PKS2_PKT0_S8_ifPKiSA_iPKfiiiSC_SC_iiiii)
        /*317c*/ 	.word	0x00000000


	//----- nvinfo : EIATTR_MIN_STACK_SIZE
	.align		4
.L_2159:
        /*3180*/ 	.byte	0x04, 0x12
        /*3182*/ 	.short	(.L_2161 - .L_2160)
	.align		4
.L_2160:
        /*3184*/ 	.word	index@(_ZN4vllm25paged_attention_v1_kernelIthLi120ELi16ELi128ELNS_18Fp8KVCacheDataTypeE2ELb1EEEvPT_PKS2_PKT0_S8_ifPKiSA_iPKfiiiSC_SC_iiiii)
        /*3188*/ 	.word	0x00000000


	//----- nvinfo : EIATTR_MIN_STACK_SIZE
	.align		4
.L_2161:
        /*318c*/ 	.byte	0x04, 0x12
        /*318e*/ 	.short	(.L_2163 - .L_2162)
	.align		4
.L_2162:
        /*3190*/ 	.word	index@(_ZN4vllm25paged_attention_v1_kernelIthLi112ELi16ELi128ELNS_18Fp8KVCacheDataTypeE2ELb1EEEvPT_PKS2_PKT0_S8_ifPKiSA_iPKfiiiSC_SC_iiiii)
        /*3194*/ 	.word	0x00000000


	//----- nvinfo : EIATTR_MIN_STACK_SIZE
	.align		4
.L_2163:
        /*3198*/ 	.byte	0x04, 0x12
        /*319a*/ 	.short	(.L_2165 - .L_2164)
	.align		4
.L_2164:
        /*319c*/ 	.word	index@(_ZN4vllm25paged_attention_v1_kernelIthLi96ELi16ELi128ELNS_18Fp8KVCacheDataTypeE2ELb1EEEvPT_PKS2_PKT0_S8_ifPKiSA_iPKfiiiSC_SC_iiiii)
        /*31a0*/ 	.word	0x00000000


	//----- nvinfo : EIATTR_MIN_STACK_SIZE
	.align		4
.L_2165:
        /*31a4*/ 	.byte	0x04, 0x12
        /*31a6*/ 	.short	(.L_2167 - .L_2166)
	.align		4
.L_2166:
        /*31a8*/ 	.word	index@(_ZN4vllm25paged_attention_v1_kernelIthLi80ELi16ELi128ELNS_18Fp8KVCacheDataTypeE2ELb1EEEvPT_PKS2_PKT0_S8_ifPKiSA_iPKfiiiSC_SC_iiiii)
        /*31ac*/ 	.word	0x00000000


	//----- nvinfo : EIATTR_MIN_STACK_SIZE
	.align		4
.L_2167:
        /*31b0*/ 	.byte	0x04, 0x12
        /*31b2*/ 	.short	(.L_2169 - .L_2168)
	.align		4
.L_2168:
        /*31b4*/ 	.word	index@(_ZN4vllm25paged_attention_v1_kernelIthLi64ELi16ELi128ELNS_18Fp8KVCacheDataTypeE2ELb1EEEvPT_PKS2_PKT0_S8_ifPKiSA_iPKfiiiSC_SC_iiiii)
        /*31b8*/ 	.word	0x00000000


	//----- nvinfo : EIATTR_MIN_STACK_SIZE
	.align		4
.L_2169:
        /*31bc*/ 	.byte	0x04, 0x12
        /*31be*/ 	.short	(.L_2171 - .L_2170)
	.align		4
.L_2170:
        /*31c0*/ 	.word	index@(_ZN4vllm25paged_attention_v1_kernelIthLi32ELi16ELi128ELNS_18Fp8KVCacheDataTypeE2ELb1EEEvPT_PKS2_PKT0_S8_ifPKiSA_iPKfiiiSC_SC_iiiii)
        /*31c4*/ 	.word	0x00000000


	//----- nvinfo : EIATTR_MIN_STACK_SIZE
	.align		4
.L_2171:
        /*31c8*/ 	.byte	0x04, 0x12
        /*31ca*/ 	.short	(.L_2173 - .L_2172)
	.align		4
.L_2172:
        /*31cc*/ 	.word	index@(_ZN4vllm25paged_attention_v1_kernelIthLi256ELi8ELi128ELNS_18Fp8KVCacheDataTypeE2ELb0EEEvPT_PKS2_PKT0_S8_ifPKiSA_iPKfiiiSC_SC_iiiii)
        /*31d0*/ 	.word	0x00000000


	//----- nvinfo : EIATTR_MIN_STACK_SIZE
	.align		4
.L_2173:
        /*31d4*/ 	.byte	0x04, 0x12
        /*31d6*/ 	.short	(.L_2175 - .L_2174)
	.align		4
.L_2174:
        /*31d8*/ 	.word	index@(_ZN4vllm25paged_attention_v1_kernelIthLi192ELi8ELi128ELNS_18Fp8KVCacheDataTypeE2ELb0EEEvPT_PKS2_PKT0_S8_ifPKiSA_iPKfiiiSC_SC_iiiii)
        /*31dc*/ 	.word	0x00000000


	//----- nvinfo : EIATTR_MIN_STACK_SIZE
	.align		4
.L_2175:
        /*31e0*/ 	.byte	0x04, 0x12
        /*31e2*/ 	.short	(.L_2177 - .L_2176)
	.align		4
.L_2176:
        /*31e4*/ 	.word	index@(_ZN4vllm25paged_attention_v1_kernelIthLi128ELi8ELi128ELNS_18Fp8KVCacheDataTypeE2ELb0EEEvPT_PKS2_PKT0_S8_ifPKiSA_iPKfiiiSC_SC_iiiii)
        /*31e8*/ 	.word	0x00000000


	//----- nvinfo : EIATTR_MIN_STACK_SIZE
	.align		4
.L_2177:
        /*31ec*/ 	.byte	0x04, 0x12
        /*31ee*/ 	.short	(.L_2179 - .L_2178)
	.align		4
.L_2178:
        /*31f0*/ 	.word	index@(_ZN4vllm25paged_attention_v1_kernelIthLi120ELi8ELi128ELNS_18Fp8KVCacheDataTypeE2ELb0EEEvPT_PKS2_PKT0_S8_ifPKiSA_iPKfiiiSC_SC_iiiii)
        /*31f4*/ 	.word	0x00000000


	//----- nvinfo : EIATTR_MIN_STACK_SIZE
	.align		4
.L_2179:
        /*31f8*/ 	.byte	0x04, 0x12
        /*31fa*/ 	.short	(.L_2181 - .L_2180)
	.align		4
.L_2180:
        /*31fc*/ 	.word	index@(_ZN4vllm25paged_attention_v1_kernelIthLi112ELi8ELi128ELNS_18Fp8KVCacheDataTypeE2ELb0EEEvPT_PKS2_PKT0_S8_ifPKiSA_iPKfiiiSC_SC_iiiii)
        /*3200*/ 	.word	0x00000000


	//----- nvinfo : EIATTR_MIN_STACK_SIZE
	.align		4
.L_2181:
        /*3204*/ 	.byte	0x04, 0x12
        /*3206*/ 	.short	(.L_2183 - .L_2182)
	.align		4
.L_2182:
        /*3208*/ 	.word	index@(_ZN4vllm25paged_attention_v1_kernelIthLi96ELi8ELi128ELNS_18Fp8KVCacheDataTypeE2ELb0EEEvPT_PKS2_PKT0_S8_ifPKiSA_iPKfiiiSC_SC_iiiii)
        /*320c*/ 	.word	0x00000000


	//----- nvinfo : EIATTR_MIN_STACK_SIZE
	.align		4
.L_2183:
        /*3210*/ 	.byte	0x04, 0x12
        /*3212*/ 	.short	(.L_2185 - .L_2184)
	.align		4
.L_2184:
        /*3214*/ 	.word	index@(_ZN4vllm25paged_attention_v1_kernelIthLi80ELi8ELi128ELNS_18Fp8KVCacheDataTypeE2ELb0EEEvPT_PKS2_PKT0_S8_ifPKiSA_iPKfiiiSC_SC_iiiii)
        /*3218*/ 	.word	0x00000000


	//----- nvinfo : EIATTR_MIN_STACK_SIZE
	.align		4
.L_2185:
        /*321c*/ 	.byte	0x04, 0x12
        /*321e*/ 	.short	(.L_2187 - .L_2186)
	.align		4
.L_2186:
        /*3220*/ 	.word	index@(_ZN4vllm25paged_attention_v1_kernelIthLi64ELi8ELi128ELNS_18Fp8KVCacheDataTypeE2ELb0EEEvPT_PKS2_PKT0_S8_ifPKiSA_iPKfiiiSC_SC_iiiii)
        /*3224*/ 	.word	0x00000000


	//----- nvinfo : EIATTR_MIN_STACK_SIZE
	.align		4
.L_2187:
        /*3228*/ 	.byte	0x04, 0x12
        /*322a*/ 	.short	(.L_2189 - .L_2188)
	.align		4
.L_2188:
        /*322c*/ 	.word	index@(_ZN4vllm25paged_attention_v1_kernelIthLi32ELi8ELi128ELNS_18Fp8KVCacheDataTypeE2ELb0EEEvPT_PKS2_PKT0_S8_ifPKiSA_iPKfiiiSC_SC_iiiii)
        /*3230*/ 	.word	0x00000000


	//----- nvinfo : EIATTR_MIN_STACK_SIZE
	.align		4
.L_2189:
        /*3234*/ 	.byte	0x04, 0x12
        /*3236*/ 	.short	(.L_2191 - .L_2190)
	.align		4
.L_2190:
        /*3238*/ 	.word	index@(_ZN4vllm25paged_attention_v1_kernelIthLi256ELi8ELi128ELNS_18Fp8KVCacheDataTypeE2ELb1EEEvPT_PKS2_PKT0_S8_ifPKiSA_iPKfiiiSC_SC_iiiii)
        /*323c*/ 	.word	0x00000000


	//----- nvinfo : EIATTR_MIN_STACK_SIZE
	.align		4
.L_2191:
        /*3240*/ 	.byte	0x04, 0x12
        /*3242*/ 	.short	(.L_2193 - .L_2192)
	.align		4
.L_2192:
        /*3244*/ 	.word	index@(_ZN4vllm25paged_attention_v1_kernelIthLi192ELi8ELi128ELNS_18Fp8KVCacheDataTypeE2ELb1EEEvPT_PKS2_PKT0_S8_ifPKiSA_iPKfiiiSC_SC_iiiii)
        /*3248*/ 	.word	0x00000000


	//----- nvinfo : EIATTR_MIN_STACK_SIZE
	.align		4
.L_2193:
        /*324c*/ 	.byte	0x04, 0x12
        /*324e*/ 	.short	(.L_2195 - .L_2194)
	.align		4
.L_2194:
        /*3250*/ 	.word	index@(_ZN4vllm25paged_attention_v1_kernelIthLi128ELi8ELi128ELNS_18Fp8KVCacheDataTypeE2ELb1EEEvPT_PKS2_PKT0_S8_ifPKiSA_iPKfiiiSC_SC_iiiii)
        /*3254*/ 	.word	0x00000000


	//----- nvinfo : EIATTR_MIN_STACK_SIZE
	.align		4
.L_2195:
        /*3258*/ 	.byte	0x04, 0x12
        /*325a*/ 	.short	(.L_2197 - .L_2196)
	.align		4
.L_2196:
        /*325c*/ 	.word	index@(_ZN4vllm25paged_attention_v1_kernelIthLi120ELi8ELi128ELNS_18Fp8KVCacheDataTypeE2ELb1EEEvPT_PKS2_PKT0_S8_ifPKiSA_iPKfiiiSC_SC_iiiii)
        /*3260*/ 	.word	0x00000000


	//----- nvinfo : EIATTR_MIN_STACK_SIZE
	.align		4
.L_2197:
        /*3264*/ 	.byte	0x04, 0x12
        /*3266*/ 	.short	(.L_2199 - .L_2198)
	.align		4
.L_2198:
        /*3268*/ 	.word	index@(_ZN4vllm25paged_attention_v1_kernelIthLi112ELi8ELi128ELNS_18Fp8KVCacheDataTypeE2ELb1EEEvPT_PKS2_PKT0_S8_ifPKiSA_iPKfiiiSC_SC_iiiii)
        /*326c*/ 	.word	0x00000000


	//----- nvinfo : EIATTR_MIN_STACK_SIZE
	.align		4
.L_2199:
        /*3270*/ 	.byte	0x04, 0x12
        /*3272*/ 	.short	(.L_2201 - .L_2200)
	.align		4
.L_2200:
        /*3274*/ 	.word	index@(_ZN4vllm25paged_attention_v1_kernelIthLi96ELi8ELi128ELNS_18Fp8KVCacheDataTypeE2ELb1EEEvPT_PKS2_PKT0_S8_ifPKiSA_iPKfiiiSC_SC_iiiii)
        /*3278*/ 	.word	0x00000000


	//----- nvinfo : EIATTR_MIN_STACK_SIZE
	.align		4
.L_2201:
        /*327c*/ 	.byte	0x04, 0x12
        /*327e*/ 	.short	(.L_2203 - .L_2202)
	.align		4
.L_2202:
        /*3280*/ 	.word	index@(_ZN4vllm25paged_attention_v1_kernelIthLi80ELi8ELi128ELNS_18Fp8KVCacheDataTypeE2ELb1EEEvPT_PKS2_PKT0_S8_ifPKiSA_iPKfiiiSC_SC_iiiii)
        /*3284*/ 	.word	0x00000000


	//----- nvinfo : EIATTR_MIN_STACK_SIZE
	.align		4
.L_2203:
        /*3288*/ 	.byte	0x04, 0x12
        /*328a*/ 	.short	(.L_2205 - .L_2204)
	.align		4
.L_2204:
        /*328c*/ 	.word	index@(_ZN4vllm25paged_attention_v1_kernelIthLi64ELi8ELi128ELNS_18Fp8KVCacheDataTypeE2ELb1EEEvPT_PKS2_PKT0_S8_ifPKiSA_iPKfiiiSC_SC_iiiii)
        /*3290*/ 	.word	0x00000000


	//----- nvinfo : EIATTR_MIN_STACK_SIZE
	.align		4
.L_2205:
        /*3294*/ 	.byte	0x04, 0x12
        /*3296*/ 	.short	(.L_2207 - .L_2206)
	.align		4
.L_2206:
        /*3298*/ 	.word	index@(_ZN4vllm25paged_attention_v1_kernelIthLi32ELi8ELi128ELNS_18Fp8KVCacheDataTypeE2ELb1EEEvPT_PKS2_PKT0_S8_ifPKiSA_iPKfiiiSC_SC_iiiii)
        /*329c*/ 	.word	0x00000000


	//----- nvinfo : EIATTR_MIN_STACK_SIZE
	.align		4
.L_2207:
        /*32a0*/ 	.byte	0x04, 0x12
        /*32a2*/ 	.short	(.L_2209 - .L_2208)
	.align		4
.L_2208:
        /*32a4*/ 	.word	index@(_ZN4vllm25paged_attention_v1_kernelIfhLi256ELi32ELi128ELNS_18Fp8KVCacheDataTypeE2ELb0EEEvPT_PKS2_PKT0_S8_ifPKiSA_iPKfiiiSC_SC_iiiii)
        /*32a8*/ 	.word	0x00000000


	//----- nvinfo : EIATTR_MIN_STACK_SIZE
	.align		4
.L_2209:
        /*32ac*/ 	.byte	0x04, 0x12
        /*32ae*/ 	.short	(.L_2211 - .L_2210)
	.align		4
.L_2210:
        /*32b0*/ 	.word	index@(_ZN4vllm25paged_attention_v1_kernelIfhLi192ELi32ELi128ELNS_18Fp8KVCacheDataTypeE2ELb0EEEvPT_PKS2_PKT0_S8_ifPKiSA_iPKfiiiSC_SC_iiiii)
        /*32b4*/ 	.word	0x00000000


	//----- nvinfo : EIATTR_MIN_STACK_SIZE
	.align		4
.L_2211:
        /*32b8*/ 	.byte	0x04, 0x12
        /*32ba*/ 	.short	(.L_2213 - .L_2212)
	.align		4
.L_2212:
        /*32bc*/ 	.word	index@(_ZN4vllm25paged_attention_v1_kernelIfhLi128ELi32ELi128ELNS_18Fp8KVCacheDataTypeE2ELb0EEEvPT_PKS2_PKT0_S8_ifPKiSA_iPKfiiiSC_SC_iiiii)
        /*32c0*/ 	.word	0x00000000


	//----- nvinfo : EIATTR_MIN_STACK_SIZE
	.align		4
.L_2213:
        /*32c4*/ 	.byte	0x04, 0x12
        /*32c6*/ 	.short	(.L_2215 - .L_2214)
	.align		4
.L_2214:
        /*32c8*/ 	.word	index@(_ZN4vllm25paged_attention_v1_kernelIfhLi120ELi32ELi128ELNS_18Fp8KVCacheDataTypeE2ELb0EEEvPT_PKS2_PKT0_S8_ifPKiSA_iPKfiiiSC_SC_iiiii)
        /*32cc*/ 	.word	0x00000000


	//----- nvinfo : EIATTR_MIN_STACK_SIZE
	.align		4
.L_2215:
        /*32d0*/ 	.byte	0x04, 0x12
        /*32d2*/ 	.short	(.L_2217 - .L_2216)
	.align		4
.L_2216:
        /*32d4*/ 	.word	index@(_ZN4vllm25paged_attention_v1_kernelIfhLi112ELi32ELi128ELNS_18Fp8KVCacheDataTypeE2ELb0EEEvPT_PKS2_PKT0_S8_ifPKiSA_iPKfiiiSC_SC_iiiii)
        /*32d8*/ 	.word	0x00000000


	//----- nvinfo : EIATTR_MIN_STACK_SIZE
	.align		4
.L_2217:
        /*32dc*/ 	.byte	0x04, 0x12
        /*32de*/ 	.short	(.L_2219 - .L_2218)
	.align		4
.L_2218:
        /*32e0*/ 	.word	index@(_ZN4vllm25paged_attention_v1_kernelIfhLi96ELi32ELi128ELNS_18Fp8KVCacheDataTypeE2ELb0EEEvPT_PKS2_PKT0_S8_ifPKiSA_iPKfiiiSC_SC_iiiii)
        /*32e4*/ 	.word	0x00000000


	//----- nvinfo : EIATTR_MIN_STACK_SIZE
	.align		4
.L_2219:
        /*32e8*/ 	.byte	0x04, 0x12
        /*32ea*/ 	.short	(.L_2221 - .L_2220)
	.align		4
.L_2220:
        /*32ec*/ 	.word	index@(_ZN4vllm25paged_attention_v1_kernelIfhLi80ELi32ELi128ELNS_18Fp8KVCacheDataTypeE2ELb0EEEvPT_PKS2_PKT0_S8_ifPKiSA_iPKfiiiSC_SC_iiiii)
        /*32f0*/ 	.word	0x00000000


	//----- nvinfo : EIATTR_MIN_STACK_SIZE
	.align		4
.L_2221:
        /*32f4*/ 	.byte	0x04, 0x12
        /*32f6*/ 	.short	(.L_2223 - .L_2222)
	.align		4
.L_2222:
        /*32f8*/ 	.word	index@(_ZN4vllm25paged_attention_v1_kernelIfhLi64ELi32ELi128ELNS_18Fp8KVCacheDataTypeE2ELb0EEEvPT_PKS2_PKT0_S8_ifPKiSA_iPKfiiiSC_SC_iiiii)
        /*32fc*/ 	.word	0x00000000


	//----- nvinfo : EIATTR_MIN_STACK_SIZE
	.align		4
.L_2223:
        /*3300*/ 	.byte	0x04, 0x12
        /*3302*/ 	.short	(.L_2225 - .L_2224)
	.align		4
.L_2224:
        /*3304*/ 	.word	index@(_ZN4vllm25paged_attention_v1_kernelIfhLi32ELi32ELi128ELNS_18Fp8KVCacheDataTypeE2ELb0EEEvPT_PKS2_PKT0_S8_ifPKiSA_iPKfiiiSC_SC_iiiii)
        /*3308*/ 	.word	0x00000000


	//----- nvinfo : EIATTR_MIN_STACK_SIZE
	.align		4
.L_2225:
        /*330c*/ 	.byte	0x04, 0x12
        /*330e*/ 	.short	(.L_2227 - .L_2226)
	.align		4
.L_2226:
        /*3310*/ 	.word	index@(_ZN4vllm25paged_attention_v1_kernelIfhLi256ELi32ELi128ELNS_18Fp8KVCacheDataTypeE2ELb1EEEvPT_PKS2_PKT0_S8_ifPKiSA_iPKfiiiSC_SC_iiiii)
        /*3314*/ 	.word	0x00000000


	//----- nvinfo : EIATTR_MIN_STACK_SIZE
	.align		4
.L_2227:
        /*3318*/ 	.byte	0x04, 0x12
        /*331a*/ 	.short	(.L_2229 - .L_2228)
	.align		4
.L_2228:
        /*331c*/ 	.word	index@(_ZN4vllm25paged_attention_v1_kernelIfhLi192ELi32ELi128ELNS_18Fp8KVCacheDataTypeE2ELb1EEEvPT_PKS2_PKT0_S8_ifPKiSA_iPKfiiiSC_SC_iiiii)
        /*3320*/ 	.word	0x00000000


	//----- nvinfo : EIATTR_MIN_STACK_SIZE
	.align		4
.L_2229:
        /*3324*/ 	.byte	0x04, 0x12
        /*3326*/ 	.short	(.L_2231 - .L_2230)
	.align		4
.L_2230:
        /*3328*/ 	.word	index@(_ZN4vllm25paged_attention_v1_kernelIfhLi128ELi32ELi128ELNS_18Fp8KVCacheDataTypeE2ELb1EEEvPT_PKS2_PKT0_S8_ifPKiSA_iPKfiiiSC_SC_iiiii)
        /*332c*/ 	.word	0x00000000


	//----- nvinfo : EIATTR_MIN_STACK_SIZE
	.align		4
.L_2231:
        /*3330*/ 	.byte	0x04, 0x12
        /*3332*/ 	.short	(.L_2233 - .L_2232)
	.align		4
.L_2232:
        /*3334*/ 	.word	index@(_ZN4vllm25paged_attention_v1_kernelIfhLi120ELi32ELi128ELNS_18Fp8KVCacheDataTypeE2ELb1EEEvPT_PKS2_PKT0_S8_ifPKiSA_iPKfiiiSC_SC_iiiii)
        /*3338*/ 	.word	0x00000000


	//----- nvinfo : EIATTR_MIN_STACK_SIZE
	.align		4
.L_2233:
        /*333c*/ 	.byte	0x04, 0x12
        /*333e*/ 	.short	(.L_2235 - .L_2234)
	.align		4
.L_2234:
        /*3340*/ 	.word	index@(_ZN4vllm25paged_attention_v1_kernelIfhLi112ELi32ELi128ELNS_18Fp8KVCacheDataTypeE2ELb1EEEvPT_PKS2_PKT0_S8_ifPKiSA_iPKfiiiSC_SC_iiiii)
        /*3344*/ 	.word	0x00000000


	//----- nvinfo : EIATTR_MIN_STACK_SIZE
	.align		4
.L_2235:
        /*3348*/ 	.byte	0x04, 0x12
        /*334a*/ 	.short	(.L_2237 - .L_2236)
	.align		4
.L_2236:
        /*334c*/ 	.word	index@(_ZN4vllm25paged_attention_v1_kernelIfhLi96ELi32ELi128ELNS_18Fp8KVCacheDataTypeE2ELb1EEEvPT_PKS2_PKT0_S8_ifPKiSA_iPKfiiiSC_SC_iiiii)
        /*3350*/ 	.word	0x00000000


	//----- nvinfo : EIATTR_MIN_STACK_SIZE
	.align		4
.L_2237:
        /*3354*/ 	.byte	0x04, 0x12
        /*3356*/ 	.short	(.L_2239 - .L_2238)
	.align		4
.L_2238:
        /*3358*/ 	.word	index@(_ZN4vllm25paged_attention_v1_kernelIfhLi80ELi32ELi128ELNS_18Fp8KVCacheDataTypeE2ELb1EEEvPT_PKS2_PKT0_S8_ifPKiSA_iPKfiiiSC_SC_iiiii)
        /*335c*/ 	.word	0x00000000


	//----- nvinfo : EIATTR_MIN_STACK_SIZE
	.align		4
.L_2239:
        /*3360*/ 	.byte	0x04, 0x12
        /*3362*/ 	.short	(.L_2241 - .L_2240)
	.align		4
.L_2240:
        /*3364*/ 	.word	index@(_ZN4vllm25paged_attention_v1_kernelIfhLi64ELi32ELi128ELNS_18Fp8KVCacheDataTypeE2ELb1EEEvPT_PKS2_PKT0_S8_ifPKiSA_iPKfiiiSC_SC_iiiii)
        /*3368*/ 	.word	0x00000000


	//----- nvinfo : EIATTR_MIN_STACK_SIZE
	.align		4
.L_2241:
        /*336c*/ 	.byte	0x04, 0x12
        /*336e*/ 	.short	(.L_2243 - .L_2242)
	.align		4
.L_2242:
        /*3370*/ 	.word	index@(_ZN4vllm25paged_attention_v1_kernelIfhLi32ELi32ELi128ELNS_18Fp8KVCacheDataTypeE2ELb1EEEvPT_PKS2_PKT0_S8_ifPKiSA_iPKfiiiSC_SC_iiiii)
        /*3374*/ 	.word	0x00000000


	//----- nvinfo : EIATTR_MIN_STACK_SIZE
	.align		4
.L_2243:
        /*3378*/ 	.byte	0x04, 0x12
        /*337a*/ 	.short	(.L_2245 - .L_2244)
	.align		4
.L_2244:
        /*337c*/ 	.word	index@(_ZN4vllm25paged_attention_v1_kernelIfhLi256ELi16ELi128ELNS_18Fp8KVCacheDataTypeE2ELb0EEEvPT_PKS2_PKT0_S8_ifPKiSA_iPKfiiiSC_SC_iiiii)
        /*3380*/ 	.word	0x00000000


	//----- nvinfo : EIATTR_MIN_STACK_SIZE
	.align		4
.L_2245:
        /*3384*/ 	.byte	0x04, 0x12
        /*3386*/ 	.short	(.L_2247 - .L_2246)
	.align		4
.L_2246:
        /*3388*/ 	.word	index@(_ZN4vllm25paged_attention_v1_kernelIfhLi192ELi16ELi128ELNS_18Fp8KVCacheDataTypeE2ELb0EEEvPT_PKS2_PKT0_S8_ifPKiSA_iPKfiiiSC_SC_iiiii)
        /*338c*/ 	.word	0x00000000


	//----- nvinfo : EIATTR_MIN_STACK_SIZE
	.align		4
.L_2247:
        /*3390*/ 	.byte	0x04, 0x12
        /*3392*/ 	.short	(.L_2249 - .L_2248)
	.align		4
.L_2248:
        /*3394*/ 	.word	index@(_ZN4vllm25paged_attention_v1_kernelIfhLi128ELi16ELi128ELNS_18Fp8KVCacheDataTypeE2ELb0EEEvPT_PKS2_PKT0_S8_ifPKiSA_iPKfiiiSC_SC_iiiii)
        /*3398*/ 	.word	0x00000000


	//----- nvinfo : EIATTR_MIN_STACK_SIZE
	.align		4
.L_2249:
        /*339c*/ 	.byte	0x04, 0x12
        /*339e*/ 	.short	(.L_2251 - .L_2250)
	.align		4
.L_2250:
        /*33a0*/ 	.word	index@(_ZN4vllm25paged_attention_v1_kernelIfhLi120ELi16ELi128ELNS_18Fp8KVCacheDataTypeE2ELb0EEEvPT_PKS2_PKT0_S8_ifPKiSA_iPKfiiiSC_SC_iiiii)
        /*33a4*/ 	.word	0x00000000


	//----- nvinfo : EIATTR_MIN_STACK_SIZE
	.align		4
.L_2251:
        /*33a8*/ 	.byte	0x04, 0x12
        /*33aa*/ 	.short	(.L_2253 - .L_2252)
	.align		4
.L_2252:
        /*33ac*/ 	.word	index@(_ZN4vllm25paged_attention_v1_kernelIfhLi112ELi16ELi128ELNS_18Fp8KVCacheDataTypeE2ELb0EEEvPT_PKS2_PKT0_S8_ifPKiSA_iPKfiiiSC_SC_iiiii)
        /*33b0*/ 	.word	0x00000000


	//----- nvinfo : EIATTR_MIN_STACK_SIZE
	.align		4
.L_2253:
        /*33b4*/ 	.byte	0x04, 0x12
        /*33b6*/ 	.short	(.L_2255 - .L_2254)
	.align		4
.L_2254:
        /*33b8*/ 	.word	index@(_ZN4vllm25paged_attention_v1_kernelIfhLi96ELi16ELi128ELNS_18Fp8KVCacheDataTypeE2ELb0EEEvPT_PKS2_PKT0_S8_ifPKiSA_iPKfiiiSC_SC_iiiii)
        /*33bc*/ 	.word	0x00000000


	//----- nvinfo : EIATTR_MIN_STACK_SIZE
	.align		4
.L_2255:
        /*33c0*/ 	.byte	0x04, 0x12
        /*33c2*/ 	.short	(.L_2257 - .L_2256)
	.align		4
.L_2256:
        /*33c4*/ 	.word	index@(_ZN4vllm25paged_attention_v1_kernelIfhLi80ELi16ELi128ELNS_18Fp8KVCacheDataTypeE2ELb0EEEvPT_PKS2_PKT0_S8_ifPKiSA_iPKfiiiSC_SC_iiiii)
        /*33c8*/ 	.word	0x00000000


	//----- nvinfo : EIATTR_MIN_STACK_SIZE
	.align		4
.L_2257:
        /*33cc*/ 	.byte	0x04, 0x12
        /*33ce*/ 	.short	(.L_2259 - .L_2258)
	.align		4
.L_2258:
        /*33d0*/ 	.word	index@(_ZN4vllm25paged_attention_v1_kernelIfhLi64ELi16ELi128ELNS_18Fp8KVCacheDataTypeE2ELb0EEEvPT_PKS2_PKT0_S8_ifPKiSA_iPKfiiiSC_SC_iiiii)
        /*33d4*/ 	.word	0x00000000


	//----- nvinfo : EIATTR_MIN_STACK_SIZE
	.align		4
.L_2259:
        /*33d8*/ 	.byte	0x04, 0x12
        /*33da*/ 	.short	(.L_2261 - .L_2260)
	.align		4
.L_2260:
        /*33dc*/ 	.word	index@(_ZN4vllm25paged_attention_v1_kernelIfhLi32ELi16ELi128ELNS_18Fp8KVCacheDataTypeE2ELb0EEEvPT_PKS2_PKT0_S8_ifPKiSA_iPKfiiiSC_SC_iiiii)
        /*33e0*/ 	.word	0x00000000


	//----- nvinfo : EIATTR_MIN_STACK_SIZE
	.align		4
.L_2261:
        /*33e4*/ 	.byte	0x04, 0x12
        /*33e6*/ 	.short	(.L_2263 - .L_2262)
	.align		4
.L_2262:
        /*33e8*/ 	.word	index@(_ZN4vllm25paged_attention_v1_kernelIfhLi256ELi16ELi128ELNS_18Fp8KVCacheDataTypeE2ELb1EEEvPT_PKS2_PKT0_S8_ifPKiSA_iPKfiiiSC_SC_iiiii)
        /*33ec*/ 	.word	0x00000000


	//----- nvinfo : EIATTR_MIN_STACK_SIZE
	.align		4
.L_2263:
        /*33f0*/ 	.byte	0x04, 0x12
        /*33f2*/ 	.short	(.L_2265 - .L_2264)
	.align		4
.L_2264:
        /*33f4*/ 	.word	index@(_ZN4vllm25paged_attention_v1_kernelIfhLi192ELi16ELi128ELNS_18Fp8KVCacheDataTypeE2ELb1EEEvPT_PKS2_PKT0_S8_ifPKiSA_iPKfiiiSC_SC_iiiii)
        /*33f8*/ 	.word	0x00000000


	//----- nvinfo : EIATTR_MIN_STACK_SIZE
	.align		4
.L_2265:
        /*33fc*/ 	.byte	0x04, 0x12
        /*33fe*/ 	.short	(.L_2267 - .L_2266)
	.align		4
.L_2266:
        /*3400*/ 	.word	index@(_ZN4vllm25paged_attention_v1_kernelIfhLi128ELi16ELi128ELNS_18Fp8KVCacheDataTypeE2ELb1EEEvPT_PKS2_PKT0_S8_ifPKiSA_iPKfiiiSC_SC_iiiii)
        /*3404*/ 	.word	0x00000000


	//----- nvinfo : EIATTR_MIN_STACK_SIZE
	.align		4
.L_2267:
        /*3408*/ 	.byte	0x04, 0x12
        /*340a*/ 	.short	(.L_2269 - .L_2268)
	.align		4
.L_2268:
        /*340c*/ 	.word	index@(_ZN4vllm25paged_attention_v1_kernelIfhLi120ELi16ELi128ELNS_18Fp8KVCacheDataTypeE2ELb1EEEvPT_PKS2_PKT0_S8_ifPKiSA_iPKfiiiSC_SC_iiiii)
        /*3410*/ 	.word	0x00000000


	//----- nvinfo : EIATTR_MIN_STACK_SIZE
	.align		4
.L_2269:
        /*3414*/ 	.byte	0x04, 0x12
        /*3416*/ 	.short	(.L_2271 - .L_2270)
	.align		4
.L_2270:
        /*3418*/ 	.word	index@(_ZN4vllm25paged_attention_v1_kernelIfhLi112ELi16ELi128ELNS_18Fp8KVCacheDataTypeE2ELb1EEEvPT_PKS2_PKT0_S8_ifPKiSA_iPKfiiiSC_SC_iiiii)
        /*341c*/ 	.word	0x00000000


	//----- nvinfo : EIATTR_MIN_STACK_SIZE
	.align		4
.L_2271:
        /*3420*/ 	.byte	0x04, 0x12
        /*3422*/ 	.short	(.L_2273 - .L_2272)
	.align		4
.L_2272:
        /*3424*/ 	.word	index@(_ZN4vllm25paged_attention_v1_kernelIfhLi96ELi16ELi128ELNS_18Fp8KVCacheDataTypeE2ELb1EEEvPT_PKS2_PKT0_S8_ifPKiSA_iPKfiiiSC_SC_iiiii)
        /*3428*/ 	.word	0x00000000


	//----- nvinfo : EIATTR_MIN_STACK_SIZE
	.align		4
.L_2273:
        /*342c*/ 	.byte	0x04, 0x12
        /*342e*/ 	.short	(.L_2275 - .L_2274)
	.align		4
.L_2274:
        /*3430*/ 	.word	index@(_ZN4vllm25paged_attention_v1_kernelIfhLi80ELi16ELi128ELNS_18Fp8KVCacheDataTypeE2ELb1EEEvPT_PKS2_PKT0_S8_ifPKiSA_iPKfiiiSC_SC_iiiii)
        /*3434*/ 	.word	0x00000000


	//----- nvinfo : EIATTR_MIN_STACK_SIZE
	.align		4
.L_2275:
        /*3438*/ 	.byte	0x04, 0x12
        /*343a*/ 	.short	(.L_2277 - .L_2276)
	.align		4
.L_2276:
        /*343c*/ 	.word	index@(_ZN4vllm25paged_attention_v1_kernelIfhLi64ELi16ELi128ELNS_18Fp8KVCacheDataTypeE2ELb1EEEvPT_PKS2_PKT0_S8_ifPKiSA_iPKfiiiSC_SC_iiiii)
        /*3440*/ 	.word	0x00000000


	//----- nvinfo : EIATTR_MIN_STACK_SIZE
	.align		4
.L_2277:
        /*3444*/ 	.byte	0x04, 0x12
        /*3446*/ 	.short	(.L_2279 - .L_2278)
	.align		4
.L_2278:
        /*3448*/ 	.word	index@(_ZN4vllm25paged_attention_v1_kernelIfhLi32ELi16ELi128ELNS_18Fp8KVCacheDataTypeE2ELb1EEEvPT_PKS2_PKT0_S8_ifPKiSA_iPKfiiiSC_SC_iiiii)
        /*344c*/ 	.word	0x00000000


	//----- nvinfo : EIATTR_MIN_STACK_SIZE
	.align		4
.L_2279:
        /*3450*/ 	.byte	0x04, 0x12
        /*3452*/ 	.short	(.L_2281 - .L_2280)
	.align		4
.L_2280:
        /*3454*/ 	.word	index@(_ZN4vllm25paged_attention_v1_kernelIfhLi256ELi8ELi128ELNS_18Fp8KVCacheDataTypeE2ELb0EEEvPT_PKS2_PKT0_S8_ifPKiSA_iPKfiiiSC_SC_iiiii)
        /*3458*/ 	.word	0x00000000


	//----- nvinfo : EIATTR_MIN_STACK_SIZE
	.align		4
.L_2281:
        /*345c*/ 	.byte	0x04, 0x12
        /*345e*/ 	.short	(.L_2283 - .L_2282)
	.align		4
.L_2282:
        /*3460*/ 	.word	index@(_ZN4vllm25paged_attention_v1_kernelIfhLi192ELi8ELi128ELNS_18Fp8KVCacheDataTypeE2ELb0EEEvPT_PKS2_PKT0_S8_ifPKiSA_iPKfiiiSC_SC_iiiii)
        /*3464*/ 	.word	0x00000000


	//----- nvinfo : EIATTR_MIN_STACK_SIZE
	.align		4
.L_2283:
        /*3468*/ 	.byte	0x04, 0x12
        /*346a*/ 	.short	(.L_2285 - .L_2284)
	.align		4
.L_2284:
        /*346c*/ 	.word	index@(_ZN4vllm25paged_attention_v1_kernelIfhLi128ELi8ELi128ELNS_18Fp8KVCacheDataTypeE2ELb0EEEvPT_PKS2_PKT0_S8_ifPKiSA_iPKfiiiSC_SC_iiiii)
        /*3470*/ 	.word	0x00000000


	//----- nvinfo : EIATTR_MIN_STACK_SIZE
	.align		4
.L_2285:
        /*3474*/ 	.byte	0x04, 0x12
        /*3476*/ 	.short	(.L_2287 - .L_2286)
	.align		4
.L_2286:
        /*3478*/ 	.word	index@(_ZN4vllm25paged_attention_v1_kernelIfhLi120ELi8ELi128ELNS_18Fp8KVCacheDataTypeE2ELb0EEEvPT_PKS2_PKT0_S8_ifPKiSA_iPKfiiiSC_SC_iiiii)
        /*347c*/ 	.word	0x00000000


	//----- nvinfo : EIATTR_MIN_STACK_SIZE
	.align		4
.L_2287:
        /*3480*/ 	.byte	0x04, 0x12
        /*3482*/ 	.short	(.L_2289 - .L_2288)
	.align		4
.L_2288:
        /*3484*/ 	.word	index@(_ZN4vllm25paged_attention_v1_kernelIfhLi112ELi8ELi128ELNS_18Fp8KVCacheDataTypeE2ELb0EEEvPT_PKS2_PKT0_S8_ifPKiSA_iPKfiiiSC_SC_iiiii)
        /*3488*/ 	.word	0x00000000


	//----- nvinfo : EIATTR_MIN_STACK_SIZE
	.align		4
.L_2289:
        /*348c*/ 	.byte	0x04, 0x12
        /*348e*/ 	.short	(.L_2291 - .L_2290)
	.align		4
.L_2290:
        /*3490*/ 	.word	index@(_ZN4vllm25paged_attention_v1_kernelIfhLi96ELi8ELi128ELNS_18Fp8KVCacheDataTypeE2ELb0EEEvPT_PKS2_PKT0_S8_ifPKiSA_iPKfiiiSC_SC_iiiii)
        /*3494*/ 	.word	0x00000000


	//----- nvinfo : EIATTR_MIN_STACK_SIZE
	.align		4
.L_2291:
        /*3498*/ 	.byte	0x04, 0x12
        /*349a*/ 	.short	(.L_2293 - .L_2292)
	.align		4
.L_2292:
        /*349c*/ 	.word	index@(_ZN4vllm25paged_attention_v1_kernelIfhLi80ELi8ELi128ELNS_18Fp8KVCacheDataTypeE2ELb0EEEvPT_PKS2_PKT0_S8_ifPKiSA_iPKfiiiSC_SC_iiiii)
        /*34a0*/ 	.word	0x00000000


	//----- nvinfo : EIATTR_MIN_STACK_SIZE
	.align		4
.L_2293:
        /*34a4*/ 	.byte	0x04, 0x12
        /*34a6*/ 	.short	(.L_2295 - .L_2294)
	.align		4
.L_2294:
        /*34a8*/ 	.word	index@(_ZN4vllm25paged_attention_v1_kernelIfhLi64ELi8ELi128ELNS_18Fp8KVCacheDataTypeE2ELb0EEEvPT_PKS2_PKT0_S8_ifPKiSA_iPKfiiiSC_SC_iiiii)
        /*34ac*/ 	.word	0x00000000


	//----- nvinfo : EIATTR_MIN_STACK_SIZE
	.align		4
.L_2295:
        /*34b0*/ 	.byte	0x04, 0x12
        /*34b2*/ 	.short	(.L_2297 - .L_2296)
	.align		4
.L_2296:
        /*34b4*/ 	.word	index@(_ZN4vllm25paged_attention_v1_kernelIfhLi32ELi8ELi128ELNS_18Fp8KVCacheDataTypeE2ELb0EEEvPT_PKS2_PKT0_S8_ifPKiSA_iPKfiiiSC_SC_iiiii)
        /*34b8*/ 	.word	0x00000000


	//----- nvinfo : EIATTR_MIN_STACK_SIZE
	.align		4
.L_2297:
        /*34bc*/ 	.byte	0x04, 0x12
        /*34be*/ 	.short	(.L_2299 - .L_2298)
	.align		4
.L_2298:
        /*34c0*/ 	.word	index@(_ZN4vllm25paged_attention_v1_kernelIfhLi256ELi8ELi128ELNS_18Fp8KVCacheDataTypeE2ELb1EEEvPT_PKS2_PKT0_S8_ifPKiSA_iPKfiiiSC_SC_iiiii)
        /*34c4*/ 	.word	0x00000000


	//----- nvinfo : EIATTR_MIN_STACK_SIZE
	.align		4
.L_2299:
        /*34c8*/ 	.byte	0x04, 0x12
        /*34ca*/ 	.short	(.L_2301 - .L_2300)
	.align		4
.L_2300:
        /*34cc*/ 	.word	index@(_ZN4vllm25paged_attention_v1_kernelIfhLi192ELi8ELi128ELNS_18Fp8KVCacheDataTypeE2ELb1EEEvPT_PKS2_PKT0_S8_ifPKiSA_iPKfiiiSC_SC_iiiii)
        /*34d0*/ 	.word	0x00000000


	//----- nvinfo : EIATTR_MIN_STACK_SIZE
	.align		4
.L_2301:
        /*34d4*/ 	.byte	0x04, 0x12
        /*34d6*/ 	.short	(.L_2303 - .L_2302)
	.align		4
.L_2302:
        /*34d8*/ 	.word	index@(_ZN4vllm25paged_attention_v1_kernelIfhLi128ELi8ELi128ELNS_18Fp8KVCacheDataTypeE2ELb1EEEvPT_PKS2_PKT0_S8_ifPKiSA_iPKfiiiSC_SC_iiiii)
        /*34dc*/ 	.word	0x00000000


	//----- nvinfo : EIATTR_MIN_STACK_SIZE
	.align		4
.L_2303:
        /*34e0*/ 	.byte	0x04, 0x12
        /*34e2*/ 	.short	(.L_2305 - .L_2304)
	.align		4
.L_2304:
        /*34e4*/ 	.word	index@(_ZN4vllm25paged_attention_v1_kernelIfhLi120ELi8ELi128ELNS_18Fp8KVCacheDataTypeE2ELb1EEEvPT_PKS2_PKT0_S8_ifPKiSA_iPKfiiiSC_SC_iiiii)
        /*34e8*/ 	.word	0x00000000


	//----- nvinfo : EIATTR_MIN_STACK_SIZE
	.align		4
.L_2305:
        /*34ec*/ 	.byte	0x04, 0x12
        /*34ee*/ 	.short	(.L_2307 - .L_2306)
	.align		4
.L_2306:
        /*34f0*/ 	.word	index@(_ZN4vllm25paged_attention_v1_kernelIfhLi112ELi8ELi128ELNS_18Fp8KVCacheDataTypeE2ELb1EEEvPT_PKS2_PKT0_S8_ifPKiSA_iPKfiiiSC_SC_iiiii)
        /*34f4*/ 	.word	0x00000000


	//----- nvinfo : EIATTR_MIN_STACK_SIZE
	.align		4
.L_2307:
        /*34f8*/ 	.byte	0x04, 0x12
        /*34fa*/ 	.short	(.L_2309 - .L_2308)
	.align		4
.L_2308:
        /*34fc*/ 	.word	index@(_ZN4vllm25paged_attention_v1_kernelIfhLi96ELi8ELi128ELNS_18Fp8KVCacheDataTypeE2ELb1EEEvPT_PKS2_PKT0_S8_ifPKiSA_iPKfiiiSC_SC_iiiii)
        /*3500*/ 	.word	0x00000000


	//----- nvinfo : EIATTR_MIN_STACK_SIZE
	.align		4
.L_2309:
        /*3504*/ 	.byte	0x04, 0x12
        /*3506*/ 	.short	(.L_2311 - .L_2310)
	.align		4
.L_2310:
        /*3508*/ 	.word	index@(_ZN4vllm25paged_attention_v1_kernelIfhLi80ELi8ELi128ELNS_18Fp8KVCacheDataTypeE2ELb1EEEvPT_PKS2_PKT0_S8_ifPKiSA_iPKfiiiSC_SC_iiiii)
        /*350c*/ 	.word	0x00000000


	//----- nvinfo : EIATTR_MIN_STACK_SIZE
	.align		4
.L_2311:
        /*3510*/ 	.byte	0x04, 0x12
        /*3512*/ 	.short	(.L_2313 - .L_2312)
	.align		4
.L_2312:
        /*3514*/ 	.word	index@(_ZN4vllm25paged_attention_v1_kernelIfhLi64ELi8ELi128ELNS_18Fp8KVCacheDataTypeE2ELb1EEEvPT_PKS2_PKT0_S8_ifPKiSA_iPKfiiiSC_SC_iiiii)
        /*3518*/ 	.word	0x00000000


	//----- nvinfo : EIATTR_MIN_STACK_SIZE
	.align		4
.L_2313:
        /*351c*/ 	.byte	0x04, 0x12
        /*351e*/ 	.short	(.L_2315 - .L_2314)
	.align		4
.L_2314:
        /*3520*/ 	.word	index@(_ZN4vllm25paged_attention_v1_kernelIfhLi32ELi8ELi128ELNS_18Fp8KVCacheDataTypeE2ELb1EEEvPT_PKS2_PKT0_S8_ifPKiSA_iPKfiiiSC_SC_iiiii)
        /*3524*/ 	.word	0x00000000


	//----- nvinfo : EIATTR_MIN_STACK_SIZE
	.align		4
.L_2315:
        /*3528*/ 	.byte	0x04, 0x12
        /*352a*/ 	.short	(.L_2317 - .L_2316)
	.align		4
.L_2316:
        /*352c*/ 	.word	index@(_ZN4vllm25paged_attention_v1_kernelI13__nv_bfloat16hLi256ELi32ELi128ELNS_18Fp8KVCacheDataTypeE1ELb0EEEvPT_PKS3_PKT0_S9_ifPKiSB_iPKfiiiSD_SD_iiiii)
        /*3530*/ 	.word	0x00000000


	//----- nvinfo : EIATTR_MIN_STACK_SIZE
	.align		4
.L_2317:
        /*3534*/ 	.byte	0x04, 0x12
        /*3536*/ 	.short	(.L_2319 - .L_2318)
	.align		4
.L_2318:
        /*3538*/ 	.word	index@(_ZN4vllm25paged_attention_v1_kernelI13__nv_bfloat16hLi192ELi32ELi128ELNS_18Fp8KVCacheDataTypeE1ELb0EEEvPT_PKS3_PKT0_S9_ifPKiSB_iPKfiiiSD_SD_iiiii)
        /*353c*/ 	.word	0x00000000


	//----- nvinfo : EIATTR_MIN_STACK_SIZE
	.align		4
.L_2319:
        /*3540*/ 	.byte	0x04, 0x12
        /*3542*/ 	.short	(.L_2321 - .L_2320)
	.align		4
.L_2320:
        /*3544*/ 	.word	index@(_ZN4vllm25paged_attention_v1_kernelI13__nv_bfloat16hLi128ELi32ELi128ELNS_18Fp8KVCacheDataTypeE1ELb0EEEvPT_PKS3_PKT0_S9_ifPKiSB_iPKfiiiSD_SD_iiiii)
        /*3548*/ 	.word	0x00000000


	//----- nvinfo : EIATTR_MIN_STACK_SIZE
	.align		4
.L_2321:
        /*354c*/ 	.byte	0x04, 0x12
        /*354e*/ 	.short	(.L_2323 - .L_2322)
	.align		4
.L_2322:
        /*3550*/ 	.word	index@(_ZN4vllm25paged_attention_v1_kernelI13__nv_bfloat16hLi120ELi32ELi128ELNS_18Fp8KVCacheDataTypeE1ELb0EEEvPT_PKS3_PKT0_S9_ifPKiSB_iPKfiiiSD_SD_iiiii)
        /*3554*/ 	.word	0x00000000


	//----- nvinfo : EIATTR_MIN_STACK_SIZE
	.align		4
.L_2323:
        /*3558*/ 	.byte	0x04, 0x12
        /*355a*/ 	.short	(.L_2325 - .L_2324)
	.align		4
.L_2324:
        /*355c*/ 	.word	index@(_ZN4vllm25paged_attention_v1_kernelI13__nv_bfloat16hLi112ELi32ELi128ELNS_18Fp8KVCacheDataTypeE1ELb0EEEvPT_PKS3_PKT0_S9_ifPKiSB_iPKfiiiSD_SD_iiiii)
        /*3560*/ 	.word	0x00000000


	//----- nvinfo : EIATTR_MIN_STACK_SIZE
	.align		4
.L_2325:
        /*3564*/ 	.byte	0x04, 0x12
        /*3566*/ 	.short	(.L_2327 - .L_2326)
	.align		4
.L_2326:
        /*3568*/ 	.word	index@(_ZN4vllm25paged_attention_v1_kernelI13__nv_bfloat16hLi96ELi32ELi128ELNS_18Fp8KVCacheDataTypeE1ELb0EEEvPT_PKS3_PKT0_S9_ifPKiSB_iPKfiiiSD_SD_iiiii)
        /*356c*/ 	.word	0x00000000


	//----- nvinfo : EIATTR_MIN_STACK_SIZE
	.align		4
.L_2327:
        /*3570*/ 	.byte	0x04, 0x12
        /*3572*/ 	.short	(.L_2329 - .L_2328)
	.align		4
.L_2328:
        /*3574*/ 	.word	index@(_ZN4vllm25paged_attention_v1_kernelI13__nv_bfloat16hLi80ELi32ELi128ELNS_18Fp8KVCacheDataTypeE1ELb0EEEvPT_PKS3_PKT0_S9_ifPKiSB_iPKfiiiSD_SD_iiiii)
        /*3578*/ 	.word	0x00000000


	//----- nvinfo : EIATTR_MIN_STACK_SIZE
	.align		4
.L_2329:
        /*357c*/ 	.byte	0x04, 0x12
        /*357e*/ 	.short	(.L_2331 - .L_2330)
	.align		4
.L_2330:
        /*3580*/ 	.word	index@(_ZN4vllm25paged_attention_v1_kernelI13__nv_bfloat16hLi64ELi32ELi128ELNS_18Fp8KVCacheDataTypeE1ELb0EEEvPT_PKS3_PKT0_S9_ifPKiSB_iPKfiiiSD_SD_iiiii)
        /*3584*/ 	.word	0x00000000


	//----- nvinfo : EIATTR_MIN_STACK_SIZE
	.align		4
.L_2331:
        /*3588*/ 	.byte	0x04, 0x12
        /*358a*/ 	.short	(.L_2333 - .L_2332)
	.align		4
.L_2332:
        /*358c*/ 	.word	index@(_ZN4vllm25paged_attention_v1_kernelI13__nv_bfloat16hLi32ELi32ELi128ELNS_18Fp8KVCacheDataTypeE1ELb0EEEvPT_PKS3_PKT0_S9_ifPKiSB_iPKfiiiSD_SD_iiiii)
        /*3590*/ 	.word	0x00000000


	//----- nvinfo : EIATTR_MIN_STACK_SIZE
	.align		4
.L_2333:
        /*3594*/ 	.byte	0x04, 0x12
        /*3596*/ 	.short	(.L_2335 - .L_2334)
	.align		4
.L_2334:
        /*3598*/ 	.word	index@(_ZN4vllm25paged_attention_v1_kernelI13__nv_bfloat16hLi256ELi32ELi128ELNS_18Fp8KVCacheDataTypeE1ELb1EEEvPT_PKS3_PKT0_S9_ifPKiSB_iPKfiiiSD_SD_iiiii)
        /*359c*/ 	.word	0x00000000


	//----- nvinfo : EIATTR_MIN_STACK_SIZE
	.align		4
.L_2335:
        /*35a0*/ 	.byte	0x04, 0x12
        /*35a2*/ 	.short	(.L_2337 - .L_2336)
	.align		4
.L_2336:
        /*35a4*/ 	.word	index@(_ZN4vllm25paged_attention_v1_kernelI13__nv_bfloat16hLi192ELi32ELi128ELNS_18Fp8KVCacheDataTypeE1ELb1EEEvPT_PKS3_PKT0_S9_ifPKiSB_iPKfiiiSD_SD_iiiii)
        /*35a8*/ 	.word	0x00000000


	//----- nvinfo : EIATTR_MIN_STACK_SIZE
	.align		4
.L_2337:
        /*35ac*/ 	.byte	0x04, 0x12
        /*35ae*/ 	.short	(.L_2339 - .L_2338)
	.align		4
.L_2338:
        /*35b0*/ 	.word	index@(_ZN4vllm25paged_attention_v1_kernelI13__nv_bfloat16hLi128ELi32ELi128ELNS_18Fp8KVCacheDataTypeE1ELb1EEEvPT_PKS3_PKT0_S9_ifPKiSB_iPKfiiiSD_SD_iiiii)
        /*35b4*/ 	.word	0x00000000


	//----- nvinfo : EIATTR_MIN_STACK_SIZE
	.align		4
.L_2339:
        /*35b8*/ 	.byte	0x04, 0x12
        /*35ba*/ 	.short	(.L_2341 - .L_2340)
	.align		4
.L_2340:
        /*35bc*/ 	.word	index@(_ZN4vllm25paged_attention_v1_kernelI13__nv_bfloat16hLi120ELi32ELi128ELNS_18Fp8KVCacheDataTypeE1ELb1EEEvPT_PKS3_PKT0_S9_ifPKiSB_iPKfiiiSD_SD_iiiii)
        /*35c0*/ 	.word	0x00000000


	//----- nvinfo : EIATTR_MIN_STACK_SIZE
	.align		4
.L_2341:
        /*35c4*/ 	.byte	0x04, 0x12
        /*35c6*/ 	.short	(.L_2343 - .L_2342)
	.align		4
.L_2342:
        /*35c8*/ 	.word	index@(_ZN4vllm25paged_attention_v1_kernelI13__nv_bfloat16hLi112ELi32ELi128ELNS_18Fp8KVCacheDataTypeE1ELb1EEEvPT_PKS3_PKT0_S9_ifPKiSB_iPKfiiiSD_SD_iiiii)
        /*35cc*/ 	.word	0x00000000


	//----- nvinfo : EIATTR_MIN_STACK_SIZE
	.align		4
.L_2343:
        /*35d0*/ 	.byte	0x04, 0x12
        /*35d2*/ 	.short	(.L_2345 - .L_2344)
	.align		4
.L_2344:
        /*35d4*/ 	.word	index@(_ZN4vllm25paged_attention_v1_kernelI13__nv_bfloat16hLi96ELi32ELi128ELNS_18Fp8KVCacheDataTypeE1ELb1EEEvPT_PKS3_PKT0_S9_ifPKiSB_iPKfiiiSD_SD_iiiii)
        /*35d8*/ 	.word	0x00000000


	//----- nvinfo : EIATTR_MIN_STACK_SIZE
	.align		4
.L_2345:
        /*35dc*/ 	.byte	0x04, 0x12
        /*35de*/ 	.short	(.L_2347 - .L_2346)
	.align		4
.L_2346:
        /*35e0*/ 	.word	index@(_ZN4vllm25paged_attention_v1_kernelI13__nv_bfloat16hLi80ELi32ELi128ELNS_18Fp8KVCacheDataTypeE1ELb1EEEvPT_PKS3_PKT0_S9_ifPKiSB_iPKfiiiSD_SD_iiiii)
        /*35e4*/ 	.word	0x00000000


	//----- nvinfo : EIATTR_MIN_STACK_SIZE
	.align		4
.L_2347:
        /*35e8*/ 	.byte	0x04, 0x12
        /*35ea*/ 	.short	(.L_2349 - .L_2348)
	.align		4
.L_2348:
        /*35ec*/ 	.word	index@(_ZN4vllm25paged_attention_v1_kernelI13__nv_bfloat16hLi64ELi32ELi128ELNS_18Fp8KVCacheDataTypeE1ELb1EEEvPT_PKS3_PKT0_S9_ifPKiSB_iPKfiiiSD_SD_iiiii)
        /*35f0*/ 	.word	0x00000000


	//----- nvinfo : EIATTR_MIN_STACK_SIZE
	.align		4
.L_2349:
        /*35f4*/ 	.byte	0x04, 0x12
        /*35f6*/ 	.short	(.L_2351 - .L_2350)
	.align		4
.L_2350:
        /*35f8*/ 	.word	index@(_ZN4vllm25paged_attention_v1_kernelI13__nv_bfloat16hLi32ELi32ELi128ELNS_18Fp8KVCacheDataTypeE1ELb1EEEvPT_PKS3_PKT0_S9_ifPKiSB_iPKfiiiSD_SD_iiiii)
        /*35fc*/ 	.word	0x00000000


	//----- nvinfo : EIATTR_MIN_STACK_SIZE
	.align		4
.L_2351:
        /*3600*/ 	.byte	0x04, 0x12
        /*3602*/ 	.short	(.L_2353 - .L_2352)
	.align		4
.L_2352:
        /*3604*/ 	.word	index@(_ZN4vllm25paged_attention_v1_kernelI13__nv_bfloat16hLi256ELi16ELi128ELNS_18Fp8KVCacheDataTypeE1ELb0EEEvPT_PKS3_PKT0_S9_ifPKiSB_iPKfiiiSD_SD_iiiii)
        /*3608*/ 	.word	0x00000000


	//----- nvinfo : EIATTR_MIN_STACK_SIZE
	.align		4
.L_2353:
        /*360c*/ 	.byte	0x04, 0x12
        /*360e*/ 	.short	(.L_2355 - .L_2354)
	.align		4
.L_2354:
        /*3610*/ 	.word	index@(_ZN4vllm25paged_attention_v1_kernelI13__nv_bfloat16hLi192ELi16ELi128ELNS_18Fp8KVCacheDataTypeE1ELb0EEEvPT_PKS3_PKT0_S9_ifPKiSB_iPKfiiiSD_SD_iiiii)
        /*3614*/ 	.word	0x00000000


	//----- nvinfo : EIATTR_MIN_STACK_SIZE
	.align		4
.L_2355:
        /*3618*/ 	.byte	0x04, 0x12
        /*361a*/ 	.short	(.L_2357 - .L_2356)
	.align		4
.L_2356:
        /*361c*/ 	.word	index@(_ZN4vllm25paged_attention_v1_kernelI13__nv_bfloat16hLi128ELi16ELi128ELNS_18Fp8KVCacheDataTypeE1ELb0EEEvPT_PKS3_PKT0_S9_ifPKiSB_iPKfiiiSD_SD_iiiii)
        /*3620*/ 	.word	0x00000000


	//----- nvinfo : EIATTR_MIN_STACK_SIZE
	.align		4
.L_2357:
        /*3624*/ 	.byte	0x04, 0x12
        /*3626*/ 	.short	(.L_2359 - .L_2358)
	.align		4
.L_2358:
        /*3628*/ 	.word	index@(_ZN4vllm25paged_attention_v1_kernelI13__nv_bfloat16hLi120ELi16ELi128ELNS_18Fp8KVCacheDataTypeE1ELb0EEEvPT_PKS3_PKT0_S9_ifPKiSB_iPKfiiiSD_SD_iiiii)
        /*362c*/ 	.word	0x00000000


	//----- nvinfo : EIATTR_MIN_STACK_SIZE
	.align		4
.L_2359:
        /*3630*/ 	.byte	0x04, 0x12
        /*3632*/ 	.short	(.L_2361 - .L_2360)
	.align		4
.L_2360:
        /*3634*/ 	.word	index@(_ZN4vllm25paged_attention_v1_kernelI13__nv_bfloat16hLi112ELi16ELi128ELNS_18Fp8KVCacheDataTypeE1ELb0EEEvPT_PKS3_PKT0_S9_ifPKiSB_iPKfiiiSD_SD_iiiii)
        /*3638*/ 	.word	0x00000000


	//----- nvinfo : EIATTR_MIN_STACK_SIZE
	.align		4
.L_2361:
        /*363c*/ 	.byte	0x04, 0x12
        /*363e*/ 	.short	(.L_2363 - .L_2362)
	.align		4
.L_2362:
        /*3640*/ 	.word	index@(_ZN4vllm25paged_attention_v1_kernelI13__nv_bfloat16hLi96ELi16ELi128ELNS_18Fp8KVCacheDataTypeE1ELb0EEEvPT_PKS3_PKT0_S9_ifPKiSB_iPKfiiiSD_SD_iiiii)
        /*3644*/ 	.word	0x00000000


	//----- nvinfo : EIATTR_MIN_STACK_SIZE
	.align		4
.L_2363:
        /*3648*/ 	.byte	0x04, 0x12
        /*364a*/ 	.short	(.L_2365 - .L_2364)
	.align		4
.L_2364:
        /*364c*/ 	.word	index@(_ZN4vllm25paged_attention_v1_kernelI13__nv_bfloat16hLi80ELi16ELi128ELNS_18Fp8KVCacheDataTypeE1ELb0EEEvPT_PKS3_PKT0_S9_ifPKiSB_iPKfiiiSD_SD_iiiii)
        /*3650*/ 	.word	0x00000000


	//----- nvinfo : EIATTR_MIN_STACK_SIZE
	.align		4
.L_2365:
        /*3654*/ 	.byte	0x04, 0x12
        /*3656*/ 	.short	(.L_2367 - .L_2366)
	.align		4
.L_2366:
        /*3658*/ 	.word	index@(_ZN4vllm25paged_attention_v1_kernelI13__nv_bfloat16hLi64ELi16ELi128ELNS_18Fp8KVCacheDataTypeE1ELb0EEEvPT_PKS3_PKT0_S9_ifPKiSB_iPKfiiiSD_SD_iiiii)
        /*365c*/ 	.word	0x00000000


	//----- nvinfo : EIATTR_MIN_STACK_SIZE
	.align		4
.L_2367:
        /*3660*/ 	.byte	0x04, 0x12
        /*3662*/ 	.short	(.L_2369 - .L_2368)
	.align		4
.L_2368:
        /*3664*/ 	.word	index@(_ZN4vllm25paged_attention_v1_kernelI13__nv_bfloat16hLi32ELi16ELi128ELNS_18Fp8KVCacheDataTypeE1ELb0EEEvPT_PKS3_PKT0_S9_ifPKiSB_iPKfiiiSD_SD_iiiii)
        /*3668*/ 	.word	0x00000000


	//----- nvinfo : EIATTR_MIN_STACK_SIZE
	.align		4
.L_2369:
        /*366c*/ 	.byte	0x04, 0x12
        /*366e*/ 	.short	(.L_2371 - .L_2370)
	.align		4
.L_2370:
        /*3670*/ 	.word	index@(_ZN4vllm25paged_attention_v1_kernelI13__nv_bfloat16hLi256ELi16ELi128ELNS_18Fp8KVCacheDataTypeE1ELb1EEEvPT_PKS3_PKT0_S9_ifPKiSB_iPKfiiiSD_SD_iiiii)
        /*3674*/ 	.word	0x00000000


	//----- nvinfo : EIATTR_MIN_STACK_SIZE
	.align		4
.L_2371:
        /*3678*/ 	.byte	0x04, 0x12
        /*367a*/ 	.short	(.L_2373 - .L_2372)
	.align		4
.L_2372:
        /*367c*/ 	.word	index@(_ZN4vllm25paged_attention_v1_kernelI13__nv_bfloat16hLi192ELi16ELi128ELNS_18Fp8KVCacheDataTypeE1ELb1EEEvPT_PKS3_PKT0_S9_ifPKiSB_iPKfiiiSD_SD_iiiii)
        /*3680*/ 	.word	0x00000000


	//----- nvinfo : EIATTR_MIN_STACK_SIZE
	.align		4
.L_2373:
        /*3684*/ 	.byte	0x04, 0x12
        /*3686*/ 	.short	(.L_2375 - .L_2374)
	.align		4
.L_2374:
        /*3688*/ 	.word	index@(_ZN4vllm25paged_attention_v1_kernelI13__nv_bfloat16hLi128ELi16ELi128ELNS_18Fp8KVCacheDataTypeE1ELb1EEEvPT_PKS3_PKT0_S9_ifPKiSB_iPKfiiiSD_SD_iiiii)
        /*368c*/ 	.word	0x00000000


	//----- nvinfo : EIATTR_MIN_STACK_SIZE
	.align		4
.L_2375:
        /*3690*/ 	.byte	0x04, 0x12
        /*3692*/ 	.short	(.L_2377 - .L_2376)
	.align		4
.L_2376:
        /*3694*/ 	.word	index@(_ZN4vllm25paged_attention_v1_kernelI13__nv_bfloat16hLi120ELi16ELi128ELNS_18Fp8KVCacheDataTypeE1ELb1EEEvPT_PKS3_PKT0_S9_ifPKiSB_iPKfiiiSD_SD_iiiii)
        /*3698*/ 	.word	0x00000000


	//----- nvinfo : EIATTR_MIN_STACK_SIZE
	.align		4
.L_2377:
        /*369c*/ 	.byte	0x04, 0x12
        /*369e*/ 	.short	(.L_2379 - .L_2378)
	.align		4
.L_2378:
        /*36a0*/ 	.word	index@(_ZN4vllm25paged_attention_v1_kernelI13__nv_bfloat16hLi112ELi16ELi128ELNS_18Fp8KVCacheDataTypeE1ELb1EEEvPT_PKS3_PKT0_S9_ifPKiSB_iPKfiiiSD_SD_iiiii)
        /*36a4*/ 	.word	0x00000000


	//----- nvinfo : EIATTR_MIN_STACK_SIZE
	.align		4
.L_2379:
        /*36a8*/ 	.byte	0x04, 0x12
        /*36aa*/ 	.short	(.L_2381 - .L_2380)
	.align		4
.L_2380:
        /*36ac*/ 	.word	index@(_ZN4vllm25paged_attention_v1_kernelI13__nv_bfloat16hLi96ELi16ELi128ELNS_18Fp8KVCacheDataTypeE1ELb1EEEvPT_PKS3_PKT0_S9_ifPKiSB_iPKfiiiSD_SD_iiiii)
        /*36b0*/ 	.word	0x00000000


	//----- nvinfo : EIATTR_MIN_STACK_SIZE
	.align		4
.L_2381:
        /*36b4*/ 	.byte	0x04, 0x12
        /*36b6*/ 	.short	(.L_2383 - .L_2382)
	.align		4
.L_2382:
        /*36b8*/ 	.word	index@(_ZN4vllm25paged_attention_v1_kernelI13__nv_bfloat16hLi80ELi16ELi128ELNS_18Fp8KVCacheDataTypeE1ELb1EEEvPT_PKS3_PKT0_S9_ifPKiSB_iPKfiiiSD_SD_iiiii)
        /*36bc*/ 	.word	0x00000000


	//----- nvinfo : EIATTR_MIN_STACK_SIZE
	.align		4
.L_2383:
        /*36c0*/ 	.byte	0x04, 0x12
        /*36c2*/ 	.short	(.L_2385 - .L_2384)
	.align		4
.L_2384:
        /*36c4*/ 	.word	index@(_ZN4vllm25paged_attention_v1_kernelI13__nv_bfloat16hLi64ELi16ELi128ELNS_18Fp8KVCacheDataTypeE1ELb1EEEvPT_PKS3_PKT0_S9_ifPKiSB_iPKfiiiSD_SD_iiiii)
        /*36c8*/ 	.word	0x00000000


	//----- nvinfo : EIATTR_MIN_STACK_SIZE
	.align		4
.L_2385:
        /*36cc*/ 	.byte	0x04, 0x12
        /*36ce*/ 	.short	(.L_2387 - .L_2386)
	.align		4
.L_2386:
        /*36d0*/ 	.word	index@(_ZN4vllm25paged_attention_v1_kernelI13__nv_bfloat16hLi32ELi16ELi128ELNS_18Fp8KVCacheDataTypeE1ELb1EEEvPT_PKS3_PKT0_S9_ifPKiSB_iPKfiiiSD_SD_iiiii)
        /*36d4*/ 	.word	0x00000000


	//----- nvinfo : EIATTR_MIN_STACK_SIZE
	.align		4
.L_2387:
        /*36d8*/ 	.byte	0x04, 0x12
        /*36da*/ 	.short	(.L_2389 - .L_2388)
	.align		4
.L_2388:
        /*36dc*/ 	.word	index@(_ZN4vllm25paged_attention_v1_kernelI13__nv_bfloat16hLi256ELi8ELi128ELNS_18Fp8KVCacheDataTypeE1ELb0EEEvPT_PKS3_PKT0_S9_ifPKiSB_iPKfiiiSD_SD_iiiii)
        /*36e0*/ 	.word	0x00000000


	//----- nvinfo : EIATTR_MIN_STACK_SIZE
	.align		4
.L_2389:
        /*36e4*/ 	.byte	0x04, 0x12
        /*36e6*/ 	.short	(.L_2391 - .L_2390)
	.align		4
.L_2390:
        /*36e8*/ 	.word	index@(_ZN4vllm25paged_attention_v1_kernelI13__nv_bfloat16hLi192ELi8ELi128ELNS_18Fp8KVCacheDataTypeE1ELb0EEEvPT_PKS3_PKT0_S9_ifPKiSB_iPKfiiiSD_SD_iiiii)
        /*36ec*/ 	.word	0x00000000


	//----- nvinfo : EIATTR_MIN_STACK_SIZE
	.align		4
.L_2391:
        /*36f0*/ 	.byte	0x04, 0x12
        /*36f2*/ 	.short	(.L_2393 - .L_2392)
	.align		4
.L_2392:
        /*36f4*/ 	.word	index@(_ZN4vllm25paged_attention_v1_kernelI13__nv_bfloat16hLi128ELi8ELi128ELNS_18Fp8KVCacheDataTypeE1ELb0EEEvPT_PKS3_PKT0_S9_ifPKiSB_iPKfiiiSD_SD_iiiii)
        /*36f8*/ 	.word	0x00000000


	//----- nvinfo : EIATTR_MIN_STACK_SIZE
	.align		4
.L_2393:
        /*36fc*/ 	.byte	0x04, 0x12
        /*36fe*/ 	.short	(.L_2395 - .L_2394)
	.align		4
.L_2394:
        /*3700*/ 	.word	index@(_ZN4vllm25paged_attention_v1_kernelI13__nv_bfloat16hLi120ELi8ELi128ELNS_18Fp8KVCacheDataTypeE1ELb0EEEvPT_PKS3_PKT0_S9_ifPKiSB_iPKfiiiSD_SD_iiiii)
        /*3704*/ 	.word	0x00000000


	//----- nvinfo : EIATTR_MIN_STACK_SIZE
	.align		4
.L_2395:
        /*3708*/ 	.byte	0x04, 0x12
        /*370a*/ 	.short	(.L_2397 - .L_2396)
	.align		4
.L_2396:
        /*370c*/ 	.word	index@(_ZN4vllm25paged_attention_v1_kernelI13__nv_bfloat16hLi112ELi8ELi128ELNS_18Fp8KVCacheDataTypeE1ELb0EEEvPT_PKS3_PKT0_S9_ifPKiSB_iPKfiiiSD_SD_iiiii)
        /*3710*/ 	.word	0x00000000


	//----- nvinfo : EIATTR_MIN_STACK_SIZE
	.align		4
.L_2397:
        /*3714*/ 	.byte	0x04, 0x12
        /*3716*/ 	.short	(.L_2399 - .L_2398)
	.align		4
.L_2398:
        /*3718*/ 	.word	index@(_ZN4vllm25paged_attention_v1_kernelI13__nv_bfloat16hLi96ELi8ELi128ELNS_18Fp8KVCacheDataTypeE1ELb0EEEvPT_PKS3_PKT0_S9_ifPKiSB_iPKfiiiSD_SD_iiiii)
        /*371c*/ 	.word	0x00000000


	//----- nvinfo : EIATTR_MIN_STACK_SIZE
	.align		4
.L_2399:
        /*3720*/ 	.byte	0x04, 0x12
        /*3722*/ 	.short	(.L_2401 - .L_2400)
	.align		4
.L_2400:
        /*3724*/ 	.word	index@(_ZN4vllm25paged_attention_v1_kernelI13__nv_bfloat16hLi80ELi8ELi128ELNS_18Fp8KVCacheDataTypeE1ELb0EEEvPT_PKS3_PKT0_S9_ifPKiSB_iPKfiiiSD_SD_iiiii)
        /*3728*/ 	.word	0x00000000


	//----- nvinfo : EIATTR_MIN_STACK_SIZE
	.align		4
.L_2401:
        /*372c*/ 	.byte	0x04, 0x12
        /*372e*/ 	.short	(.L_2403 - .L_2402)
	.align		4
.L_2402:
        /*3730*/ 	.word	index@(_ZN4vllm25paged_attention_v1_kernelI13__nv_bfloat16hLi64ELi8ELi128ELNS_18Fp8KVCacheDataTypeE1ELb0EEEvPT_PKS3_PKT0_S9_ifPKiSB_iPKfiiiSD_SD_iiiii)
        /*3734*/ 	.word	0x00000000


	//----- nvinfo : EIATTR_MIN_STACK_SIZE
	.align		4
.L_2403:
        /*3738*/ 	.byte	0x04, 0x12
        /*373a*/ 	.short	(.L_2405 - .L_2404)
	.align		4
.L_2404:
        /*373c*/ 	.word	index@(_ZN4vllm25paged_attention_v1_kernelI13__nv_bfloat16hLi32ELi8ELi128ELNS_18Fp8KVCacheDataTypeE1ELb0EEEvPT_PKS3_PKT0_S9_ifPKiSB_iPKfiiiSD_SD_iiiii)
        /*3740*/ 	.word	0x00000000


	//----- nvinfo : EIATTR_MIN_STACK_SIZE
	.align		4
.L_2405:
        /*3744*/ 	.byte	0x04, 0x12
        /*3746*/ 	.short	(.L_2407 - .L_2406)
	.align		4
.L_2406:
        /*3748*/ 	.word	index@(_ZN4vllm25paged_attention_v1_kernelI13__nv_bfloat16hLi256ELi8ELi128ELNS_18Fp8KVCacheDataTypeE1ELb1EEEvPT_PKS3_PKT0_S9_ifPKiSB_iPKfiiiSD_SD_iiiii)
        /*374c*/ 	.word	0x00000000


	//----- nvinfo : EIATTR_MIN_STACK_SIZE
	.align		4
.L_2407:
        /*3750*/ 	.byte	0x04, 0x12
        /*3752*/ 	.short	(.L_2409 - .L_2408)
	.align		4
.L_2408:
        /*3754*/ 	.word	index@(_ZN4vllm25paged_attention_v1_kernelI13__nv_bfloat16hLi192ELi8ELi128ELNS_18Fp8KVCacheDataTypeE1ELb1EEEvPT_PKS3_PKT0_S9_ifPKiSB_iPKfiiiSD_SD_iiiii)
        /*3758*/ 	.word	0x00000000


	//----- nvinfo : EIATTR_MIN_STACK_SIZE
	.align		4
.L_2409:
        /*375c*/ 	.byte	0x04, 0x12
        /*375e*/ 	.short	(.L_2411 - .L_2410)
	.align		4
.L_2410:
        /*3760*/ 	.word	index@(_ZN4vllm25paged_attention_v1_kernelI13__nv_bfloat16hLi128ELi8ELi128ELNS_18Fp8KVCacheDataTypeE1ELb1EEEvPT_PKS3_PKT0_S9_ifPKiSB_iPKfiiiSD_SD_iiiii)
        /*3764*/ 	.word	0x00000000


	//----- nvinfo : EIATTR_MIN_STACK_SIZE
	.align		4
.L_2411:
        /*3768*/ 	.byte	0x04, 0x12
        /*376a*/ 	.short	(.L_2413 - .L_2412)
	.align		4
.L_2412:
        /*376c*/ 	.word	index@(_ZN4vllm25paged_attention_v1_kernelI13__nv_bfloat16hLi120ELi8ELi128ELNS_18Fp8KVCacheDataTypeE1ELb1EEEvPT_PKS3_PKT0_S9_ifPKiSB_iPKfiiiSD_SD_iiiii)
        /*3770*/ 	.word	0x00000000


	//----- nvinfo : EIATTR_MIN_STACK_SIZE
	.align		4
.L_2413:
        /*3774*/ 	.byte	0x04, 0x12
        /*3776*/ 	.short	(.L_2415 - .L_2414)
	.align		4
.L_2414:
        /*3778*/ 	.word	index@(_ZN4vllm25paged_attention_v1_kernelI13__nv_bfloat16hLi112ELi8ELi128ELNS_18Fp8KVCacheDataTypeE1ELb1EEEvPT_PKS3_PKT0_S9_ifPKiSB_iPKfiiiSD_SD_iiiii)
        /*377c*/ 	.word	0x00000000


	//----- nvinfo : EIATTR_MIN_STACK_SIZE
	.align		4
.L_2415:
        /*3780*/ 	.byte	0x04, 0x12
        /*3782*/ 	.short	(.L_2417 - .L_2416)
	.align		4
.L_2416:
        /*3784*/ 	.word	index@(_ZN4vllm25paged_attention_v1_kernelI13__nv_bfloat16hLi96ELi8ELi128ELNS_18Fp8KVCacheDataTypeE1ELb1EEEvPT_PKS3_PKT0_S9_ifPKiSB_iPKfiiiSD_SD_iiiii)
        /*3788*/ 	.word	0x00000000


	//----- nvinfo : EIATTR_MIN_STACK_SIZE
	.align		4
.L_2417:
        /*378c*/ 	.byte	0x04, 0x12
        /*378e*/ 	.short	(.L_2419 - .L_2418)
	.align		4
.L_2418:
        /*3790*/ 	.word	index@(_ZN4vllm25paged_attention_v1_kernelI13__nv_bfloat16hLi80ELi8ELi128ELNS_18Fp8KVCacheDataTypeE1ELb1EEEvPT_PKS3_PKT0_S9_ifPKiSB_iPKfiiiSD_SD_iiiii)
        /*3794*/ 	.word	0x00000000


	//----- nvinfo : EIATTR_MIN_STACK_SIZE
	.align		4
.L_2419:
        /*3798*/ 	.byte	0x04, 0x12
        /*379a*/ 	.short	(.L_2421 - .L_2420)
	.align		4
.L_2420:
        /*379c*/ 	.word	index@(_ZN4vllm25paged_attention_v1_kernelI13__nv_bfloat16hLi64ELi8ELi128ELNS_18Fp8KVCacheDataTypeE1ELb1EEEvPT_PKS3_PKT0_S9_ifPKiSB_iPKfiiiSD_SD_iiiii)
        /*37a0*/ 	.word	0x00000000


	//----- nvinfo : EIATTR_MIN_STACK_SIZE
	.align		4
.L_2421:
        /*37a4*/ 	.byte	0x04, 0x12
        /*37a6*/ 	.short	(.L_2423 - .L_2422)
	.align		4
.L_2422:
        /*37a8*/ 	.word	index@(_ZN4vllm25paged_attention_v1_kernelI13__nv_bfloat16hLi32ELi8ELi128ELNS_18Fp8KVCacheDataTypeE1ELb1EEEvPT_PKS3_PKT0_S9_ifPKiSB_iPKfiiiSD_SD_iiiii)
        /*37ac*/ 	.word	0x00000000


	//----- nvinfo : EIATTR_MIN_STACK_SIZE
	.align		4
.L_2423:
        /*37b0*/ 	.byte	0x04, 0x12
        /*37b2*/ 	.short	(.L_2425 - .L_2424)
	.align		4
.L_2424:
        /*37b4*/ 	.word	index@(_ZN4vllm25paged_attention_v1_kernelIthLi256ELi32ELi128ELNS_18Fp8KVCacheDataTypeE1ELb0EEEvPT_PKS2_PKT0_S8_ifPKiSA_iPKfiiiSC_SC_iiiii)
        /*37b8*/ 	.word	0x00000000


	//----- nvinfo : EIATTR_MIN_STACK_SIZE
	.align		4
.L_2425:
        /*37bc*/ 	.byte	0x04, 0x12
        /*37be*/ 	.short	(.L_2427 - .L_2426)
	.align		4
.L_2426:
        /*37c0*/ 	.word	index@(_ZN4vllm25paged_attention_v1_kernelIthLi192ELi32ELi128ELNS_18Fp8KVCacheDataTypeE1ELb0EEEvPT_PKS2_PKT0_S8_ifPKiSA_iPKfiiiSC_SC_iiiii)
        /*37c4*/ 	.word	0x00000000


	//----- nvinfo : EIATTR_MIN_STACK_SIZE
	.align		4
.L_2427:
        /*37c8*/ 	.byte	0x04, 0x12
        /*37ca*/ 	.short	(.L_2429 - .L_2428)
	.align		4
.L_2428:
        /*37cc*/ 	.word	index@(_ZN4vllm25paged_attention_v1_kernelIthLi128ELi32ELi128ELNS_18Fp8KVCacheDataTypeE1ELb0EEEvPT_PKS2_PKT0_S8_ifPKiSA_iPKfiiiSC_SC_iiiii)
        /*37d0*/ 	.word	0x00000000


	//----- nvinfo : EIATTR_MIN_STACK_SIZE
	.align		4
.L_2429:
        /*37d4*/ 	.byte	0x04, 0x12
        /*37d6*/ 	.short	(.L_2431 - .L_2430)
	.align		4
.L_2430:
        /*37d8*/ 	.word	index@(_ZN4vllm25paged_attention_v1_kernelIthLi120ELi32ELi128ELNS_18Fp8KVCacheDataTypeE1ELb0EEEvPT_PKS2_PKT0_S8_ifPKiSA_iPKfiiiSC_SC_iiiii)
        /*37dc*/ 	.word	0x00000000


	//----- nvinfo : EIATTR_MIN_STACK_SIZE
	.align		4
.L_2431:
        /*37e0*/ 	.byte	0x04, 0x12
        /*37e2*/ 	.short	(.L_2433 - .L_2432)
	.align		4
.L_2432:
        /*37e4*/ 	.word	index@(_ZN4vllm25paged_attention_v1_kernelIthLi112ELi32ELi128ELNS_18Fp8KVCacheDataTypeE1ELb0EEEvPT_PKS2_PKT0_S8_ifPKiSA_iPKfiiiSC_SC_iiiii)
        /*37e8*/ 	.word	0x00000000


	//----- nvinfo : EIATTR_MIN_STACK_SIZE
	.align		4
.L_2433:
        /*37ec*/ 	.byte	0x04, 0x12
        /*37ee*/ 	.short	(.L_2435 - .L_2434)
	.align		4
.L_2434:
        /*37f0*/ 	.word	index@(_ZN4vllm25paged_attention_v1_kernelIthLi96ELi32ELi128ELNS_18Fp8KVCacheDataTypeE1ELb0EEEvPT_PKS2_PKT0_S8_ifPKiSA_iPKfiiiSC_SC_iiiii)
        /*37f4*/ 	.word	0x00000000


	//----- nvinfo : EIATTR_MIN_STACK_SIZE
	.align		4
.L_2435:
        /*37f8*/ 	.byte	0x04, 0x12
        /*37fa*/ 	.short	(.L_2437 - .L_2436)
	.align		4
.L_2436:
        /*37fc*/ 	.word	index@(_ZN4vllm25paged_attention_v1_kernelIthLi80ELi32ELi128ELNS_18Fp8KVCacheDataTypeE1ELb0EEEvPT_PKS2_PKT0_S8_ifPKiSA_iPKfiiiSC_SC_iiiii)
        /*3800*/ 	.word	0x00000000


	//----- nvinfo : EIATTR_MIN_STACK_SIZE
	.align		4
.L_2437:
        /*3804*/ 	.byte	0x04, 0x12
        /*3806*/ 	.short	(.L_2439 - .L_2438)
	.align		4
.L_2438:
        /*3808*/ 	.word	index@(_ZN4vllm25paged_attention_v1_kernelIthLi64ELi32ELi128ELNS_18Fp8KVCacheDataTypeE1ELb0EEEvPT_PKS2_PKT0_S8_ifPKiSA_iPKfiiiSC_SC_iiiii)
        /*380c*/ 	.word	0x00000000


	//----- nvinfo : EIATTR_MIN_STACK_SIZE
	.align		4
.L_2439:
        /*3810*/ 	.byte	0x04, 0x12
        /*3812*/ 	.short	(.L_2441 - .L_2440)
	.align		4
.L_2440:
        /*3814*/ 	.word	index@(_ZN4vllm25paged_attention_v1_kernelIthLi32ELi32ELi128ELNS_18Fp8KVCacheDataTypeE1ELb0EEEvPT_PKS2_PKT0_S8_ifPKiSA_iPKfiiiSC_SC_iiiii)
        /*3818*/ 	.word	0x00000000


	//----- nvinfo : EIATTR_MIN_STACK_SIZE
	.align		4
.L_2441:
        /*381c*/ 	.byte	0x04, 0x12
        /*381e*/ 	.short	(.L_2443 - .L_2442)
	.align		4
.L_2442:
        /*3820*/ 	.word	index@(_ZN4vllm25paged_attention_v1_kernelIthLi256ELi32ELi128ELNS_18Fp8KVCacheDataTypeE1ELb1EEEvPT_PKS2_PKT0_S8_ifPKiSA_iPKfiiiSC_SC_iiiii)
        /*3824*/ 	.word	0x00000000


	//----- nvinfo : EIATTR_MIN_STACK_SIZE
	.align		4
.L_2443:
        /*3828*/ 	.byte	0x04, 0x12
        /*382a*/ 	.short	(.L_2445 - .L_2444)
	.align		4
.L_2444:
        /*382c*/ 	.word	index@(_ZN4vllm25paged_attention_v1_kernelIthLi192ELi32ELi128ELNS_18Fp8KVCacheDataTypeE1ELb1EEEvPT_PKS2_PKT0_S8_ifPKiSA_iPKfiiiSC_SC_iiiii)
        /*3830*/ 	.word	0x00000000


	//----- nvinfo : EIATTR_MIN_STACK_SIZE
	.align		4
.L_2445:
        /*3834*/ 	.byte	0x04, 0x12
        /*3836*/ 	.short	(.L_2447 - .L_2446)
	.align		4
.L_2446:
        /*3838*/ 	.word	index@(_ZN4vllm25paged_attention_v1_kernelIthLi128ELi32ELi128ELNS_18Fp8KVCacheDataTypeE1ELb1EEEvPT_PKS2_PKT0_S8_ifPKiSA_iPKfiiiSC_SC_iiiii)
        /*383c*/ 	.word	0x00000000


	//----- nvinfo : EIATTR_MIN_STACK_SIZE
	.align		4
.L_2447:
        /*3840*/ 	.byte	0x04, 0x12
        /*3842*/ 	.short	(.L_2449 - .L_2448)
	.align		4
.L_2448:
        /*3844*/ 	.word	index@(_ZN4vllm25paged_attention_v1_kernelIthLi120ELi32ELi128ELNS_18Fp8KVCacheDataTypeE1ELb1EEEvPT_PKS2_PKT0_S8_ifPKiSA_iPKfiiiSC_SC_iiiii)
        /*3848*/ 	.word	0x00000000


	//----- nvinfo : EIATTR_MIN_STACK_SIZE
	.align		4
.L_2449:
        /*384c*/ 	.byte	0x04, 0x12
        /*384e*/ 	.short	(.L_2451 - .L_2450)
	.align		4
.L_2450:
        /*3850*/ 	.word	index@(_ZN4vllm25paged_attention_v1_kernelIthLi112ELi32ELi128ELNS_18Fp8KVCacheDataTypeE1ELb1EEEvPT_PKS2_PKT0_S8_ifPKiSA_iPKfiiiSC_SC_iiiii)
        /*3854*/ 	.word	0x00000000


	//----- nvinfo : EIATTR_MIN_STACK_SIZE
	.align		4
.L_2451:
        /*3858*/ 	.byte	0x04, 0x12
        /*385a*/ 	.short	(.L_2453 - .L_2452)
	.align		4
.L_2452:
        /*385c*/ 	.word	index@(_ZN4vllm25paged_attention_v1_kernelIthLi96ELi32ELi128ELNS_18Fp8KVCacheDataTypeE1ELb1EEEvPT_PKS2_PKT0_S8_ifPKiSA_iPKfiiiSC_SC_iiiii)
        /*3860*/ 	.word	0x00000000


	//----- nvinfo : EIATTR_MIN_STACK_SIZE
	.align		4
.L_2453:
        /*3864*/ 	.byte	0x04, 0x12
        /*3866*/ 	.short	(.L_2455 - .L_2454)
	.align		4
.L_2454:
        /*3868*/ 	.word	index@(_ZN4vllm25paged_attention_v1_kernelIthLi80ELi32ELi128ELNS_18Fp8KVCacheDataTypeE1ELb1EEEvPT_PKS2_PKT0_S8_ifPKiSA_iPKfiiiSC_SC_iiiii)
        /*386c*/ 	.word	0x00000000


	//----- nvinfo : EIATTR_MIN_STACK_SIZE
	.align		4
.L_2455:
        /*3870*/ 	.byte	0x04, 0x12
        /*3872*/ 	.short	(.L_2457 - .L_2456)
	.align		4
.L_2456:
        /*3874*/ 	.word	index@(_ZN4vllm25paged_attention_v1_kernelIthLi64ELi32ELi128ELNS_18Fp8KVCacheDataTypeE1ELb1EEEvPT_PKS2_PKT0_S8_ifPKiSA_iPKfiiiSC_SC_iiiii)
        /*3878*/ 	.word	0x00000000


	//----- nvinfo : EIATTR_MIN_STACK_SIZE
	.align		4
.L_2457:
        /*387c*/ 	.byte	0x04, 0x12
        /*387e*/ 	.short	(.L_2459 - .L_2458)
	.align		4
.L_2458:
        /*3880*/ 	.word	index@(_ZN4vllm25paged_attention_v1_kernelIthLi32ELi32ELi128ELNS_18Fp8KVCacheDataTypeE1ELb1EEEvPT_PKS2_PKT0_S8_ifPKiSA_iPKfiiiSC_SC_iiiii)
        /*3884*/ 	.word	0x00000000


	//----- nvinfo : EIATTR_MIN_STACK_SIZE
	.align		4
.L_2459:
        /*3888*/ 	.byte	0x04, 0x12
        /*388a*/ 	.short	(.L_2461 - .L_2460)
	.align		4
.L_2460:
        /*388c*/ 	.word	index@(_ZN4vllm25paged_attention_v1_kernelIthLi256ELi16ELi128ELNS_18Fp8KVCacheDataTypeE1ELb0EEEvPT_PKS2_PKT0_S8_ifPKiSA_iPKfiiiSC_SC_iiiii)
        /*3890*/ 	.word	0x00000000


	//----- nvinfo : EIATTR_MIN_STACK_SIZE
	.align		4
.L_2461:
        /*3894*/ 	.byte	0x04, 0x12
        /*3896*/ 	.short	(.L_2463 - .L_2462)
	.align		4
.L_2462:
        /*3898*/ 	.word	index@(_ZN4vllm25paged_attention_v1_kernelIthLi192ELi16ELi128ELNS_18Fp8KVCacheDataTypeE1ELb0EEEvPT_PKS2_PKT0_S8_ifPKiSA_iPKfiiiSC_SC_iiiii)
        /*389c*/ 	.word	0x00000000


	//----- nvinfo : EIATTR_MIN_STACK_SIZE
	.align		4
.L_2463:
        /*38a0*/ 	.byte	0x04, 0x12
        /*38a2*/ 	.short	(.L_2465 - .L_2464)
	.align		4
.L_2464:
        /*38a4*/ 	.word	index@(_ZN4vllm25paged_attention_v1_kernelIthLi128ELi16ELi128ELNS_18Fp8KVCacheDataTypeE1ELb0EEEvPT_PKS2_PKT0_S8_ifPKiSA_iPKfiiiSC_SC_iiiii)
        /*38a8*/ 	.word	0x00000000


	//----- nvinfo : EIATTR_MIN_STACK_SIZE
	.align		4
.L_2465:
        /*38ac*/ 	.byte	0x04, 0x12
        /*38ae*/ 	.short	(.L_2467 - .L_2466)
	.align		4
.L_2466:
        /*38b0*/ 	.word	index@(_ZN4vllm25paged_attention_v1_kernelIthLi120ELi16ELi128ELNS_18Fp8KVCacheDataTypeE1ELb0EEEvPT_PKS2_PKT0_S8_ifPKiSA_iPKfiiiSC_SC_iiiii)
        /*38b4*/ 	.word	0x00000000


	//----- nvinfo : EIATTR_MIN_STACK_SIZE
	.align		4
.L_2467:
        /*38b8*/ 	.byte	0x04, 0x12
        /*38ba*/ 	.short	(.L_2469 - .L_2468)
	.align		4
.L_2468:
        /*38bc*/ 	.word	index@(_ZN4vllm25paged_attention_v1_kernelIthLi112ELi16ELi128ELNS_18Fp8KVCacheDataTypeE1ELb0EEEvPT_PKS2_PKT0_S8_ifPKiSA_iPKfiiiSC_SC_iiiii)
        /*38c0*/ 	.word	0x00000000


	//----- nvinfo : EIATTR_MIN_STACK_SIZE
	.align		4
.L_2469:
        /*38c4*/ 	.byte	0x04, 0x12
        /*38c6*/ 	.short	(.L_2471 - .L_2470)
	.align		4
.L_2470:
        /*38c8*/ 	.word	index@(_ZN4vllm25paged_attention_v1_kernelIthLi96ELi16ELi128ELNS_18Fp8KVCacheDataTypeE1ELb0EEEvPT_PKS2_PKT0_S8_ifPKiSA_iPKfiiiSC_SC_iiiii)
        /*38cc*/ 	.word	0x00000000


	//----- nvinfo : EIATTR_MIN_STACK_SIZE
	.align		4
.L_2471:
        /*38d0*/ 	.byte	0x04, 0x12
        /*38d2*/ 	.short	(.L_2473 - .L_2472)
	.align		4
.L_2472:
        /*38d4*/ 	.word	index@(_ZN4vllm25paged_attention_v1_kernelIthLi80ELi16ELi128ELNS_18Fp8KVCacheDataTypeE1ELb0EEEvPT_PKS2_PKT0_S8_ifPKiSA_iPKfiiiSC_SC_iiiii)
        /*38d8*/ 	.word	0x00000000


	//----- nvinfo : EIATTR_MIN_STACK_SIZE
	.align		4
.L_2473:
        /*38dc*/ 	.byte	0x04, 0x12
        /*38de*/ 	.short	(.L_2475 - .L_2474)
	.align		4
.L_2474:
        /*38e0*/ 	.word	index@(_ZN4vllm25paged_attention_v1_kernelIthLi64ELi16ELi128ELNS_18Fp8KVCacheDataTypeE1ELb0EEEvPT_PKS2_PKT0_S8_ifPKiSA_iPKfiiiSC_SC_iiiii)
        /*38e4*/ 	.word	0x00000000


	//----- nvinfo : EIATTR_MIN_STACK_SIZE
	.align		4
.L_2475:
        /*38e8*/ 	.byte	0x04, 0x12
        /*38ea*/ 	.short	(.L_2477 - .L_2476)
	.align		4
.L_2476:
        /*38ec*/ 	.word	index@(_ZN4vllm25paged_attention_v1_kernelIthLi32ELi16ELi128ELNS_18Fp8KVCacheDataTypeE1ELb0EEEvPT_PKS2_PKT0_S8_ifPKiSA_iPKfiiiSC_SC_iiiii)
        /*38f0*/ 	.word	0x00000000


	//----- nvinfo : EIATTR_MIN_STACK_SIZE
	.align		4
.L_2477:
        /*38f4*/ 	.byte	0x04, 0x12
        /*38f6*/ 	.short	(.L_2479 - .L_2478)
	.align		4
.L_2478:
        /*38f8*/ 	.word	index@(_ZN4vllm25paged_attention_v1_kernelIthLi256ELi16ELi128ELNS_18Fp8KVCacheDataTypeE1ELb1EEEvPT_PKS2_PKT0_S8_ifPKiSA_iPKfiiiSC_SC_iiiii)
        /*38fc*/ 	.word	0x00000000


	//----- nvinfo : EIATTR_MIN_STACK_SIZE
	.align		4
.L_2479:
        /*3900*/ 	.byte	0x04, 0x12
        /*3902*/ 	.short	(.L_2481 - .L_2480)
	.align		4
.L_2480:
        /*3904*/ 	.word	index@(_ZN4vllm25paged_attention_v1_kernelIthLi192ELi16ELi128ELNS_18Fp8KVCacheDataTypeE1ELb1EEEvPT_PKS2_PKT0_S8_ifPKiSA_iPKfiiiSC_SC_iiiii)
        /*3908*/ 	.word	0x00000000


	//----- nvinfo : EIATTR_MIN_STACK_SIZE
	.align		4
.L_2481:
        /*390c*/ 	.byte	0x04, 0x12
        /*390e*/ 	.short	(.L_2483 - .L_2482)
	.align		4
.L_2482:
        /*3910*/ 	.word	index@(_ZN4vllm25paged_attention_v1_kernelIthLi128ELi16ELi128ELNS_18Fp8KVCacheDataTypeE1ELb1EEEvPT_PKS2_PKT0_S8_ifPKiSA_iPKfiiiSC_SC_iiiii)
        /*3914*/ 	.word	0x00000000


	//----- nvinfo : EIATTR_MIN_STACK_SIZE
	.align		4
.L_2483:
        /*3918*/ 	.byte	0x04, 0x12
        /*391a*/ 	.short	(.L_2485 - .L_2484)
	.align		4
.L_2484:
        /*391c*/ 	.word	index@(_ZN4vllm25paged_attention_v1_kernelIthLi120ELi16ELi128ELNS_18Fp8KVCacheDataTypeE1ELb1EEEvPT_PKS2_PKT0_S8_ifPKiSA_iPKfiiiSC_SC_iiiii)
        /*3920*/ 	.word	0x00000000


	//----- nvinfo : EIATTR_MIN_STACK_SIZE
	.align		4
.L_2485:
        /*3924*/ 	.byte	0x04, 0x12
        /*3926*/ 	.short	(.L_2487 - .L_2486)
	.align		4
.L_2486:
        /*3928*/ 	.word	index@(_ZN4vllm25paged_attention_v1_kernelIthLi112ELi16ELi128ELNS_18Fp8KVCacheDataTypeE1ELb1EEEvPT_PKS2_PKT0_S8_ifPKiSA_iPKfiiiSC_SC_iiiii)
        /*392c*/ 	.word	0x00000000


	//----- nvinfo : EIATTR_MIN_STACK_SIZE
	.align		4
.L_2487:
        /*3930*/ 	.byte	0x04, 0x12
        /*3932*/ 	.short	(.L_2489 - .L_2488)
	.align		4
.L_2488:
        /*3934*/ 	.word	index@(_ZN4vllm25paged_attention_v1_kernelIthLi96ELi16ELi128ELNS_18Fp8KVCacheDataTypeE1ELb1EEEvPT_PKS2_PKT0_S8_ifPKiSA_iPKfiiiSC_SC_iiiii)
        /*3938*/ 	.word	0x00000000


	//----- nvinfo : EIATTR_MIN_STACK_SIZE
	.align		4
.L_2489:
        /*393c*/ 	.byte	0x04, 0x12
        /*393e*/ 	.short	(.L_2491 - .L_2490)
	.align		4
.L_2490:
        /*3940*/ 	.word	index@(_ZN4vllm25paged_attention_v1_kernelIthLi80ELi16ELi128ELNS_18Fp8KVCacheDataTypeE1ELb1EEEvPT_PKS2_PKT0_S8_ifPKiSA_iPKfiiiSC_SC_iiiii)
        /*3944*/ 	.word	0x00000000


	//----- nvinfo : EIATTR_MIN_STACK_SIZE
	.align		4
.L_2491:
        /*3948*/ 	.byte	0x04, 0x12
        /*394a*/ 	.short	(.L_2493 - .L_2492)
	.align		4
.L_2492:
        /*394c*/ 	.word	index@(_ZN4vllm25paged_attention_v1_kernelIthLi64ELi16ELi128ELNS_18Fp8KVCacheDataTypeE1ELb1EEEvPT_PKS2_PKT0_S8_ifPKiSA_iPKfiiiSC_SC_iiiii)
        /*3950*/ 	.word	0x00000000


	//----- nvinfo : EIATTR_MIN_STACK_SIZE
	.align		4
.L_2493:
        /*3954*/ 	.byte	0x04, 0x12
        /*3956*/ 	.short	(.L_2495 - .L_2494)
	.align		4
.L_2494:
        /*3958*/ 	.word	index@(_ZN4vllm25paged_attention_v1_kernelIthLi32ELi16ELi128ELNS_18Fp8KVCacheDataTypeE1ELb1EEEvPT_PKS2_PKT0_S8_ifPKiSA_iPKfiiiSC_SC_iiiii)
        /*395c*/ 	.word	0x00000000


	//----- nvinfo : EIATTR_MIN_STACK_SIZE
	.align		4
.L_2495:
        /*3960*/ 	.byte	0x04, 0x12
        /*3962*/ 	.short	(.L_2497 - .L_2496)
	.align		4
.L_2496:
        /*3964*/ 	.word	index@(_ZN4vllm25paged_attention_v1_kernelIthLi256ELi8ELi128ELNS_18Fp8KVCacheDataTypeE1ELb0EEEvPT_PKS2_PKT0_S8_ifPKiSA_iPKfiiiSC_SC_iiiii)
        /*3968*/ 	.word	0x00000000


	//----- nvinfo : EIATTR_MIN_STACK_SIZE
	.align		4
.L_2497:
        /*396c*/ 	.byte	0x04, 0x12
        /*396e*/ 	.short	(.L_2499 - .L_2498)
	.align		4
.L_2498:
        /*3970*/ 	.word	index@(_ZN4vllm25paged_attention_v1_kernelIthLi192ELi8ELi128ELNS_18Fp8KVCacheDataTypeE1ELb0EEEvPT_PKS2_PKT0_S8_ifPKiSA_iPKfiiiSC_SC_iiiii)
        /*3974*/ 	.word	0x00000000


	//----- nvinfo : EIATTR_MIN_STACK_SIZE
	.align		4
.L_2499:
        /*3978*/ 	.byte	0x04, 0x12
        /*397a*/ 	.short	(.L_2501 - .L_2500)
	.align		4
.L_2500:
        /*397c*/ 	.word	index@(_ZN4vllm25paged_attention_v1_kernelIthLi128ELi8ELi128ELNS_18Fp8KVCacheDataTypeE1ELb0EEEvPT_PKS2_PKT0_S8_ifPKiSA_iPKfiiiSC_SC_iiiii)
        /*3980*/ 	.word	0x00000000


	//----- nvinfo : EIATTR_MIN_STACK_SIZE
	.align		4
.L_2501:
        /*3984*/ 	.byte	0x04, 0x12
        /*3986*/ 	.short	(.L_2503 - .L_2502)
	.align		4
.L_2502:
        /*3988*/ 	.word	index@(_ZN4vllm25paged_attention_v1_kernelIthLi120ELi8ELi128ELNS_18Fp8KVCacheDataTypeE1ELb0EEEvPT_PKS2_PKT0_S8_ifPKiSA_iPKfiiiSC_SC_iiiii)
        /*398c*/ 	.word	0x00000000


	//----- nvinfo : EIATTR_MIN_STACK_SIZE
	.align		4
.L_2503:
        /*3990*/ 	.byte	0x04, 0x12
        /*3992*/ 	.short	(.L_2505 - .L_2504)
	.align		4
.L_2504:
        /*3994*/ 	.word	index@(_ZN4vllm25paged_attention_v1_kernelIthLi112ELi8ELi128ELNS_18Fp8KVCacheDataTypeE1ELb0EEEvPT_PKS2_PKT0_S8_ifPKiSA_iPKfiiiSC_SC_iiiii)
        /*3998*/ 	.word	0x00000000


	//----- nvinfo : EIATTR_MIN_STACK_SIZE
	.align		4
.L_2505:
        /*399c*/ 	.byte	0x04, 0x12
        /*399e*/ 	.short	(.L_2507 - .L_2506)
	.align		4
.L_2506:
        /*39a0*/ 	.word	index@(_ZN4vllm25paged_attention_v1_kernelIthLi96ELi8ELi128ELNS_18Fp8KVCacheDataTypeE1ELb0EEEvPT_PKS2_PKT0_S8_ifPKiSA_iPKfiiiSC_SC_iiiii)
        /*39a4*/ 	.word	0x00000000


	//----- nvinfo : EIATTR_MIN_STACK_SIZE
	.align		4
.L_2507:
        /*39a8*/ 	.byte	0x04, 0x12
        /*39aa*/ 	.short	(.L_2509 - .L_2508)
	.align		4
.L_2508:
        /*39ac*/ 	.word	index@(_ZN4vllm25paged_attention_v1_kernelIthLi80ELi8ELi128ELNS_18Fp8KVCacheDataTypeE1ELb0EEEvPT_PKS2_PKT0_S8_ifPKiSA_iPKfiiiSC_SC_iiiii)
        /*39b0*/ 	.word	0x00000000


	//----- nvinfo : EIATTR_MIN_STACK_SIZE
	.align		4
.L_2509:
        /*39b4*/ 	.byte	0x04, 0x12
        /*39b6*/ 	.short	(.L_2511 - .L_2510)
	.align		4
.L_2510:
        /*39b8*/ 	.word	index@(_ZN4vllm25paged_attention_v1_kernelIthLi64ELi8ELi128ELNS_18Fp8KVCacheDataTypeE1ELb0EEEvPT_PKS2_PKT0_S8_ifPKiSA_iPKfiiiSC_SC_iiiii)
        /*39bc*/ 	.word	0x00000000


	//----- nvinfo : EIATTR_MIN_STACK_SIZE
	.align		4
.L_2511:
        /*39c0*/ 	.byte	0x04, 0x12
        /*39c2*/ 	.short	(.L_2513 - .L_2512)
	.align		4
.L_2512:
        /*39c4*/ 	.word	index@(_ZN4vllm25paged_attention_v1_kernelIthLi32ELi8ELi128ELNS_18Fp8KVCacheDataTypeE1ELb0EEEvPT_PKS2_PKT0_S8_ifPKiSA_iPKfiiiSC_SC_iiiii)
        /*39c8*/ 	.word	0x00000000


	//----- nvinfo : EIATTR_MIN_STACK_SIZE
	.align		4
.L_2513:
        /*39cc*/ 	.byte	0x04, 0x12
        /*39ce*/ 	.short	(.L_2515 - .L_2514)
	.align		4
.L_2514:
        /*39d0*/ 	.word	index@(_ZN4vllm25paged_attention_v1_kernelIthLi256ELi8ELi128ELNS_18Fp8KVCacheDataTypeE1ELb1EEEvPT_PKS2_PKT0_S8_ifPKiSA_iPKfiiiSC_SC_iiiii)
        /*39d4*/ 	.word	0x00000000


	//----- nvinfo : EIATTR_MIN_STACK_SIZE
	.align		4
.L_2515:
        /*39d8*/ 	.byte	0x04, 0x12
        /*39da*/ 	.short	(.L_2517 - .L_2516)
	.align		4
.L_2516:
        /*39dc*/ 	.word	index@(_ZN4vllm25paged_attention_v1_kernelIthLi192ELi8ELi128ELNS_18Fp8KVCacheDataTypeE1ELb1EEEvPT_PKS2_PKT0_S8_ifPKiSA_iPKfiiiSC_SC_iiiii)
        /*39e0*/ 	.word	0x00000000


	//----- nvinfo : EIATTR_MIN_STACK_SIZE
	.align		4
.L_2517:
        /*39e4*/ 	.byte	0x04, 0x12
        /*39e6*/ 	.short	(.L_2519 - .L_2518)
	.align		4
.L_2518:
        /*39e8*/ 	.word	index@(_ZN4vllm25paged_attention_v1_kernelIthLi128ELi8ELi128ELNS_18Fp8KVCacheDataTypeE1ELb1EEEvPT_PKS2_PKT0_S8_ifPKiSA_iPKfiiiSC_SC_iiiii)
        /*39ec*/ 	.word	0x00000000


	//----- nvinfo : EIATTR_MIN_STACK_SIZE
	.align		4
.L_2519:
        /*39f0*/ 	.byte	0x04, 0x12
        /*39f2*/ 	.short	(.L_2521 - .L_2520)
	.align		4
.L_2520:
        /*39f4*/ 	.word	index@(_ZN4vllm25paged_attention_v1_kernelIthLi120ELi8ELi128ELNS_18Fp8KVCacheDataTypeE1ELb1EEEvPT_PKS2_PKT0_S8_ifPKiSA_iPKfiiiSC_SC_iiiii)
        /*39f8*/ 	.word	0x00000000


	//----- nvinfo : EIATTR_MIN_STACK_SIZE
	.align		4
.L_2521:
        /*39fc*/ 	.byte	0x04, 0x12
        /*39fe*/ 	.short	(.L_2523 - .L_2522)
	.align		4
.L_2522:
        /*3a00*/ 	.word	index@(_ZN4vllm25paged_attention_v1_kernelIthLi112ELi8ELi128ELNS_18Fp8KVCacheDataTypeE1ELb1EEEvPT_PKS2_PKT0_S8_ifPKiSA_iPKfiiiSC_SC_iiiii)
        /*3a04*/ 	.word	0x00000000


	//----- nvinfo : EIATTR_MIN_STACK_SIZE
	.align		4
.L_2523:
        /*3a08*/ 	.byte	0x04, 0x12
        /*3a0a*/ 	.short	(.L_2525 - .L_2524)
	.align		4
.L_2524:
        /*3a0c*/ 	.word	index@(_ZN4vllm25paged_attention_v1_kernelIthLi96ELi8ELi128ELNS_18Fp8KVCacheDataTypeE1ELb1EEEvPT_PKS2_PKT0_S8_ifPKiSA_iPKfiiiSC_SC_iiiii)
        /*3a10*/ 	.word	0x00000000


	//----- nvinfo : EIATTR_MIN_STACK_SIZE
	.align		4
.L_2525:
        /*3a14*/ 	.byte	0x04, 0x12
        /*3a16*/ 	.short	(.L_2527 - .L_2526)
	.align		4
.L_2526:
        /*3a18*/ 	.word	index@(_ZN4vllm25paged_attention_v1_kernelIthLi80ELi8ELi128ELNS_18Fp8KVCacheDataTypeE1ELb1EEEvPT_PKS2_PKT0_S8_ifPKiSA_iPKfiiiSC_SC_iiiii)
        /*3a1c*/ 	.word	0x00000000


	//----- nvinfo : EIATTR_MIN_STACK_SIZE
	.align		4
.L_2527:
        /*3a20*/ 	.byte	0x04, 0x12
        /*3a22*/ 	.short	(.L_2529 - .L_2528)
	.align		4
.L_2528:
        /*3a24*/ 	.word	index@(_ZN4vllm25paged_attention_v1_kernelIthLi64ELi8ELi128ELNS_18Fp8KVCacheDataTypeE1ELb1EEEvPT_PKS2_PKT0_S8_ifPKiSA_iPKfiiiSC_SC_iiiii)
        /*3a28*/ 	.word	0x00000000


	//----- nvinfo : EIATTR_MIN_STACK_SIZE
	.align		4
.L_2529:
        /*3a2c*/ 	.byte	0x04, 0x12
        /*3a2e*/ 	.short	(.L_2531 - .L_2530)
	.align		4
.L_2530:
        /*3a30*/ 	.word	index@(_ZN4vllm25paged_attention_v1_kernelIthLi32ELi8ELi128ELNS_18Fp8KVCacheDataTypeE1ELb1EEEvPT_PKS2_PKT0_S8_ifPKiSA_iPKfiiiSC_SC_iiiii)
        /*3a34*/ 	.word	0x00000000


	//----- nvinfo : EIATTR_MIN_STACK_SIZE
	.align		4
.L_2531:
        /*3a38*/ 	.byte	0x04, 0x12
        /*3a3a*/ 	.short	(.L_2533 - .L_2532)
	.align		4
.L_2532:
        /*3a3c*/ 	.word	index@(_ZN4vllm25paged_attention_v1_kernelIfhLi256ELi32ELi128ELNS_18Fp8KVCacheDataTypeE1ELb0EEEvPT_PKS2_PKT0_S8_ifPKiSA_iPKfiiiSC_SC_iiiii)
        /*3a40*/ 	.word	0x00000000


	//----- nvinfo : EIATTR_MIN_STACK_SIZE
	.align		4
.L_2533:
        /*3a44*/ 	.byte	0x04, 0x12
        /*3a46*/ 	.short	(.L_2535 - .L_2534)
	.align		4
.L_2534:
        /*3a48*/ 	.word	index@(_ZN4vllm25paged_attention_v1_kernelIfhLi192ELi32ELi128ELNS_18Fp8KVCacheDataTypeE1ELb0EEEvPT_PKS2_PKT0_S8_ifPKiSA_iPKfiiiSC_SC_iiiii)
        /*3a4c*/ 	.word	0x00000000


	//----- nvinfo : EIATTR_MIN_STACK_SIZE
	.align		4
.L_2535:
        /*3a50*/ 	.byte	0x04, 0x12
        /*3a52*/ 	.short	(.L_2537 - .L_2536)
	.align		4
.L_2536:
        /*3a54*/ 	.word	index@(_ZN4vllm25paged_attention_v1_kernelIfhLi128ELi32ELi128ELNS_18Fp8KVCacheDataTypeE1ELb0EEEvPT_PKS2_PKT0_S8_ifPKiSA_iPKfiiiSC_SC_iiiii)
        /*3a58*/ 	.word	0x00000000


	//----- nvinfo : EIATTR_MIN_STACK_SIZE
	.align		4
.L_2537:
        /*3a5c*/ 	.byte	0x04, 0x12
        /*3a5e*/ 	.short	(.L_2539 - .L_2538)
	.align		4
.L_2538:
        /*3a60*/ 	.word	index@(_ZN4vllm25paged_attention_v1_kernelIfhLi120ELi32ELi128ELNS_18Fp8KVCacheDataTypeE1ELb0EEEvPT_PKS2_PKT0_S8_ifPKiSA_iPKfiiiSC_SC_iiiii)
        /*3a64*/ 	.word	0x00000000


	//----- nvinfo : EIATTR_MIN_STACK_SIZE
	.align		4
.L_2539:
        /*3a68*/ 	.byte	0x04, 0x12
        /*3a6a*/ 	.short	(.L_2541 - .L_2540)
	.align		4
.L_2540:
        /*3a6c*/ 	.word	index@(_ZN4vllm25paged_attention_v1_kernelIfhLi112ELi32ELi128ELNS_18Fp8KVCacheDataTypeE1ELb0EEEvPT_PKS2_PKT0_S8_ifPKiSA_iPKfiiiSC_SC_iiiii)
        /*3a70*/ 	.word	0x00000000


	//----- nvinfo : EIATTR_MIN_STACK_SIZE
	.align		4
.L_2541:
        /*3a74*/ 	.byte	0x04, 0x12
        /*3a76*/ 	.short	(.L_2543 - .L_2542)
	.align		4
.L_2542:
        /*3a78*/ 	.word	index@(_ZN4vllm25paged_attention_v1_kernelIfhLi96ELi32ELi128ELNS_18Fp8KVCacheDataTypeE1ELb0EEEvPT_PKS2_PKT0_S8_ifPKiSA_iPKfiiiSC_SC_iiiii)
        /*3a7c*/ 	.word	0x00000000


	//----- nvinfo : EIATTR_MIN_STACK_SIZE
	.align		4
.L_2543:
        /*3a80*/ 	.byte	0x04, 0x12
        /*3a82*/ 	.short	(.L_2545 - .L_2544)
	.align		4
.L_2544:
        /*3a84*/ 	.word	index@(_ZN4vllm25paged_attention_v1_kernelIfhLi80ELi32ELi128ELNS_18Fp8KVCacheDataTypeE1ELb0EEEvPT_PKS2_PKT0_S8_ifPKiSA_iPKfiiiSC_SC_iiiii)
        /*3a88*/ 	.word	0x00000000


	//----- nvinfo : EIATTR_MIN_STACK_SIZE
	.align		4
.L_2545:
        /*3a8c*/ 	.byte	0x04, 0x12
        /*3a8e*/ 	.short	(.L_2547 - .L_2546)
	.align		4
.L_2546:
        /*3a90*/ 	.word	index@(_ZN4vllm25paged_attention_v1_kernelIfhLi64ELi32ELi128ELNS_18Fp8KVCacheDataTypeE1ELb0EEEvPT_PKS2_PKT0_S8_ifPKiSA_iPKfiiiSC_SC_iiiii)
        /*3a94*/ 	.word	0x00000000


	//----- nvinfo : EIATTR_MIN_STACK_SIZE
	.align		4
.L_2547:
        /*3a98*/ 	.byte	0x04, 0x12
        /*3a9a*/ 	.short	(.L_2549 - .L_2548)
	.align		4
.L_2548:
        /*3a9c*/ 	.word	index@(_ZN4vllm25paged_attention_v1_kernelIfhLi32ELi32ELi128ELNS_18Fp8KVCacheDataTypeE1ELb0EEEvPT_PKS2_PKT0_S8_ifPKiSA_iPKfiiiSC_SC_iiiii)
        /*3aa0*/ 	.word	0x00000000


	//----- nvinfo : EIATTR_MIN_STACK_SIZE
	.align		4
.L_2549:
        /*3aa4*/ 	.byte	0x04, 0x12
        /*3aa6*/ 	.short	(.L_2551 - .L_2550)
	.align		4
.L_2550:
        /*3aa8*/ 	.word	index@(_ZN4vllm25paged_attention_v1_kernelIfhLi256ELi32ELi128ELNS_18Fp8KVCacheDataTypeE1ELb1EEEvPT_PKS2_PKT0_S8_ifPKiSA_iPKfiiiSC_SC_iiiii)
        /*3aac*/ 	.word	0x00000000


	//----- nvinfo : EIATTR_MIN_STACK_SIZE
	.align		4
.L_2551:
        /*3ab0*/ 	.byte	0x04, 0x12
        /*3ab2*/ 	.short	(.L_2553 - .L_2552)
	.align		4
.L_2552:
        /*3ab4*/ 	.word	index@(_ZN4vllm25paged_attention_v1_kernelIfhLi192ELi32ELi128ELNS_18Fp8KVCacheDataTypeE1ELb1EEEvPT_PKS2_PKT0_S8_ifPKiSA_iPKfiiiSC_SC_iiiii)
        /*3ab8*/ 	.word	0x00000000


	//----- nvinfo : EIATTR_MIN_STACK_SIZE
	.align		4
.L_2553:
        /*3abc*/ 	.byte	0x04, 0x12
        /*3abe*/ 	.short	(.L_2555 - .L_2554)
	.align		4
.L_2554:
        /*3ac0*/ 	.word	index@(_ZN4vllm25paged_attention_v1_kernelIfhLi128ELi32ELi128ELNS_18Fp8KVCacheDataTypeE1ELb1EEEvPT_PKS2_PKT0_S8_ifPKiSA_iPKfiiiSC_SC_iiiii)
        /*3ac4*/ 	.word	0x00000000


	//----- nvinfo : EIATTR_MIN_STACK_SIZE
	.align		4
.L_2555:
        /*3ac8*/ 	.byte	0x04, 0x12
        /*3aca*/ 	.short	(.L_2557 - .L_2556)
	.align		4
.L_2556:
        /*3acc*/ 	.word	index@(_ZN4vllm25paged_attention_v1_kernelIfhLi120ELi32ELi128ELNS_18Fp8KVCacheDataTypeE1ELb1EEEvPT_PKS2_PKT0_S8_ifPKiSA_iPKfiiiSC_SC_iiiii)
        /*3ad0*/ 	.word	0x00000000


	//----- nvinfo : EIATTR_MIN_STACK_SIZE
	.align		4
.L_2557:
        /*3ad4*/ 	.byte	0x04, 0x12
        /*3ad6*/ 	.short	(.L_2559 - .L_2558)
	.align		4
.L_2558:
        /*3ad8*/ 	.word	index@(_ZN4vllm25paged_attention_v1_kernelIfhLi112ELi32ELi128ELNS_18Fp8KVCacheDataTypeE1ELb1EEEvPT_PKS2_PKT0_S8_ifPKiSA_iPKfiiiSC_SC_iiiii)
        /*3adc*/ 	.word	0x00000000


	//----- nvinfo : EIATTR_MIN_STACK_SIZE
	.align		4
.L_2559:
        /*3ae0*/ 	.byte	0x04, 0x12
        /*3ae2*/ 	.short	(.L_2561 - .L_2560)
	.align		4
.L_2560:
        /*3ae4*/ 	.word	index@(_ZN4vllm25paged_attention_v1_kernelIfhLi96ELi32ELi128ELNS_18Fp8KVCacheDataTypeE1ELb1EEEvPT_PKS2_PKT0_S8_ifPKiSA_iPKfiiiSC_SC_iiiii)
        /*3ae8*/ 	.word	0x00000000


	//----- nvinfo : EIATTR_MIN_STACK_SIZE
	.align		4
.L_2561:
        /*3aec*/ 	.byte	0x04, 0x12
        /*3aee*/ 	.short	(.L_2563 - .L_2562)
	.align		4
.L_2562:
        /*3af0*/ 	.word	index@(_ZN4vllm25paged_attention_v1_kernelIfhLi80ELi32ELi128ELNS_18Fp8KVCacheDataTypeE1ELb1EEEvPT_PKS2_PKT0_S8_ifPKiSA_iPKfiiiSC_SC_iiiii)
        /*3af4*/ 	.word	0x00000000


	//----- nvinfo : EIATTR_MIN_STACK_SIZE
	.align		4
.L_2563:
        /*3af8*/ 	.byte	0x04, 0x12
        /*3afa*/ 	.short	(.L_2565 - .L_2564)
	.align		4
.L_2564:
        /*3afc*/ 	.word	index@(_ZN4vllm25paged_attention_v1_kernelIfhLi64ELi32ELi128ELNS_18Fp8KVCacheDataTypeE1ELb1EEEvPT_PKS2_PKT0_S8_ifPKiSA_iPKfiiiSC_SC_iiiii)
        /*3b00*/ 	.word	0x00000000


	//----- nvinfo : EIATTR_MIN_STACK_SIZE
	.align		4
.L_2565:
        /*3b04*/ 	.byte	0x04, 0x12
        /*3b06*/ 	.short	(.L_2567 - .L_2566)
	.align		4
.L_2566:
        /*3b08*/ 	.word	index@(_ZN4vllm25paged_attention_v1_kernelIfhLi32ELi32ELi128ELNS_18Fp8KVCacheDataTypeE1ELb1EEEvPT_PKS2_PKT0_S8_ifPKiSA_iPKfiiiSC_SC_iiiii)
        /*3b0c*/ 	.word	0x00000000


	//----- nvinfo : EIATTR_MIN_STACK_SIZE
	.align		4
.L_2567:
        /*3b10*/ 	.byte	0x04, 0x12
        /*3b12*/ 	.short	(.L_2569 - .L_2568)
	.align		4
.L_2568:
        /*3b14*/ 	.word	index@(_ZN4vllm25paged_attention_v1_kernelIfhLi256ELi16ELi128ELNS_18Fp8KVCacheDataTypeE1ELb0EEEvPT_PKS2_PKT0_S8_ifPKiSA_iPKfiiiSC_SC_iiiii)
        /*3b18*/ 	.word	0x00000000


	//----- nvinfo : EIATTR_MIN_STACK_SIZE
	.align		4
.L_2569:
        /*3b1c*/ 	.byte	0x04, 0x12
        /*3b1e*/ 	.short	(.L_2571 - .L_2570)
	.align		4
.L_2570:
        /*3b20*/ 	.word	index@(_ZN4vllm25paged_attention_v1_kernelIfhLi192ELi16ELi128ELNS_18Fp8KVCacheDataTypeE1ELb0EEEvPT_PKS2_PKT0_S8_ifPKiSA_iPKfiiiSC_SC_iiiii)
        /*3b24*/ 	.word	0x00000000


	//----- nvinfo : EIATTR_MIN_STACK_SIZE
	.align		4
.L_2571:
        /*3b28*/ 	.byte	0x04, 0x12
        /*3b2a*/ 	.short	(.L_2573 - .L_2572)
	.align		4
.L_2572:
        /*3b2c*/ 	.word	index@(_ZN4vllm25paged_attention_v1_kernelIfhLi128ELi16ELi128ELNS_18Fp8KVCacheDataTypeE1ELb0EEEvPT_PKS2_PKT0_S8_ifPKiSA_iPKfiiiSC_SC_iiiii)
        /*3b30*/ 	.word	0x00000000


	//----- nvinfo : EIATTR_MIN_STACK_SIZE
	.align		4
.L_2573:
        /*3b34*/ 	.byte	0x04, 0x12
        /*3b36*/ 	.short	(.L_2575 - .L_2574)
	.align		4
.L_2574:
        /*3b38*/ 	.word	index@(_ZN4vllm25paged_attention_v1_kernelIfhLi120ELi16ELi128ELNS_18Fp8KVCacheDataTypeE1ELb0EEEvPT_PKS2_PKT0_S8_ifPKiSA_iPKfiiiSC_SC_iiiii)
        /*3b3c*/ 	.word	0x00000000


	//----- nvinfo : EIATTR_MIN_STACK_SIZE
	.align		4
.L_2575:
        /*3b40*/ 	.byte	0x04, 0x12
        /*3b42*/ 	.short	(.L_2577 - .L_2576)
	.align		4
.L_2576:
        /*3b44*/ 	.word	index@(_ZN4vllm25paged_attention_v1_kernelIfhLi112ELi16ELi128ELNS_18Fp8KVCacheDataTypeE1ELb0EEEvPT_PKS2_PKT0_S8_ifPKiSA_iPKfiiiSC_SC_iiiii)
        /*3b48*/ 	.word	0x00000000


	//----- nvinfo : EIATTR_MIN_STACK_SIZE
	.align		4
.L_2577:
        /*3b4c*/ 	.byte	0x04, 0x12
        /*3b4e*/ 	.short	(.L_2579 - .L_2578)
	.align		4
.L_2578:
        /*3b50*/ 	.word	index@(_ZN4vllm25paged_attention_v1_kernelIfhLi96ELi16ELi128ELNS_18Fp8KVCacheDataTypeE1ELb0EEEvPT_PKS2_PKT0_S8_ifPKiSA_iPKfiiiSC_SC_iiiii)
        /*3b54*/ 	.word	0x00000000


	//----- nvinfo : EIATTR_MIN_STACK_SIZE
	.align		4
.L_2579:
        /*3b58*/ 	.byte	0x04, 0x12
        /*3b5a*/ 	.short	(.L_2581 - .L_2580)
	.align		4
.L_2580:
        /*3b5c*/ 	.word	index@(_ZN4vllm25paged_attention_v1_kernelIfhLi80ELi16ELi128ELNS_18Fp8KVCacheDataTypeE1ELb0EEEvPT_PKS2_PKT0_S8_ifPKiSA_iPKfiiiSC_SC_iiiii)
        /*3b60*/ 	.word	0x00000000


	//----- nvinfo : EIATTR_MIN_STACK_SIZE
	.align		4
.L_2581:
        /*3b64*/ 	.byte	0x04, 0x12
        /*3b66*/ 	.short	(.L_2583 - .L_2582)
	.align		4
.L_2582:
        /*3b68*/ 	.word	index@(_ZN4vllm25paged_attention_v1_kernelIfhLi64ELi16ELi128ELNS_18Fp8KVCacheDataTypeE1ELb0EEEvPT_PKS2_PKT0_S8_ifPKiSA_iPKfiiiSC_SC_iiiii)
        /*3b6c*/ 	.word	0x00000000


	//----- nvinfo : EIATTR_MIN_STACK_SIZE
	.align		4
.L_2583:
        /*3b70*/ 	.byte	0x04, 0x12
        /*3b72*/ 	.short	(.L_2585 - .L_2584)
	.align		4
.L_2584:
        /*3b74*/ 	.word	index@(_ZN4vllm25paged_attention_v1_kernelIfhLi32ELi16ELi128ELNS_18Fp8KVCacheDataTypeE1ELb0EEEvPT_PKS2_PKT0_S8_ifPKiSA_iPKfiiiSC_SC_iiiii)
        /*3b78*/ 	.word	0x00000000


	//----- nvinfo : EIATTR_MIN_STACK_SIZE
	.align		4
.L_2585:
        /*3b7c*/ 	.byte	0x04, 0x12
        /*3b7e*/ 	.short	(.L_2587 - .L_2586)
	.align		4
.L_2586:
        /*3b80*/ 	.word	index@(_ZN4vllm25paged_attention_v1_kernelIfhLi256ELi16ELi128ELNS_18Fp8KVCacheDataTypeE1ELb1EEEvPT_PKS2_PKT0_S8_ifPKiSA_iPKfiiiSC_SC_iiiii)
        /*3b84*/ 	.word	0x00000000


	//----- nvinfo : EIATTR_MIN_STACK_SIZE
	.align		4
.L_2587:
        /*3b88*/ 	.byte	0x04, 0x12
        /*3b8a*/ 	.short	(.L_2589 - .L_2588)
	.align		4
.L_2588:
        /*3b8c*/ 	.word	index@(_ZN4vllm25paged_attention_v1_kernelIfhLi192ELi16ELi128ELNS_18Fp8KVCacheDataTypeE1ELb1EEEvPT_PKS2_PKT0_S8_ifPKiSA_iPKfiiiSC_SC_iiiii)
        /*3b90*/ 	.word	0x00000000


	//----- nvinfo : EIATTR_MIN_STACK_SIZE
	.align		4
.L_2589:
        /*3b94*/ 	.byte	0x04, 0x12
        /*3b96*/ 	.short	(.L_2591 - .L_2590)
	.align		4
.L_2590:
        /*3b98*/ 	.word	index@(_ZN4vllm25paged_attention_v1_kernelIfhLi128ELi16ELi128ELNS_18Fp8KVCacheDataTypeE1ELb1EEEvPT_PKS2_PKT0_S8_ifPKiSA_iPKfiiiSC_SC_iiiii)
        /*3b9c*/ 	.word	0x00000000


	//----- nvinfo : EIATTR_MIN_STACK_SIZE
	.align		4
.L_2591:
        /*3ba0*/ 	.byte	0x04, 0x12
        /*3ba2*/ 	.short	(.L_2593 - .L_2592)
	.align		4
.L_2592:
        /*3ba4*/ 	.word	index@(_ZN4vllm25paged_attention_v1_kernelIfhLi120ELi16ELi128ELNS_18Fp8KVCacheDataTypeE1ELb1EEEvPT_PKS2_PKT0_S8_ifPKiSA_iPKfiiiSC_SC_iiiii)
        /*3ba8*/ 	.word	0x00000000


	//----- nvinfo : EIATTR_MIN_STACK_SIZE
	.align		4
.L_2593:
        /*3bac*/ 	.byte	0x04, 0x12
        /*3bae*/ 	.short	(.L_2595 - .L_2594)
	.align		4
.L_2594:
        /*3bb0*/ 	.word	index@(_ZN4vllm25paged_attention_v1_kernelIfhLi112ELi16ELi128ELNS_18Fp8KVCacheDataTypeE1ELb1EEEvPT_PKS2_PKT0_S8_ifPKiSA_iPKfiiiSC_SC_iiiii)
        /*3bb4*/ 	.word	0x00000000


	//----- nvinfo : EIATTR_MIN_STACK_SIZE
	.align		4
.L_2595:
        /*3bb8*/ 	.byte	0x04, 0x12
        /*3bba*/ 	.short	(.L_2597 - .L_2596)
	.align		4
.L_2596:
        /*3bbc*/ 	.word	index@(_ZN4vllm25paged_attention_v1_kernelIfhLi96ELi16ELi128ELNS_18Fp8KVCacheDataTypeE1ELb1EEEvPT_PKS2_PKT0_S8_ifPKiSA_iPKfiiiSC_SC_iiiii)
        /*3bc0*/ 	.word	0x00000000


	//----- nvinfo : EIATTR_MIN_STACK_SIZE
	.align		4
.L_2597:
        /*3bc4*/ 	.byte	0x04, 0x12
        /*3bc6*/ 	.short	(.L_2599 - .L_2598)
	.align		4
.L_2598:
        /*3bc8*/ 	.word	index@(_ZN4vllm25paged_attention_v1_kernelIfhLi80ELi16ELi128ELNS_18Fp8KVCacheDataTypeE1ELb1EEEvPT_PKS2_PKT0_S8_ifPKiSA_iPKfiiiSC_SC_iiiii)
        /*3bcc*/ 	.word	0x00000000


	//----- nvinfo : EIATTR_MIN_STACK_SIZE
	.align		4
.L_2599:
        /*3bd0*/ 	.byte	0x04, 0x12
        /*3bd2*/ 	.short	(.L_2601 - .L_2600)
	.align		4
.L_2600:
        /*3bd4*/ 	.word	index@(_ZN4vllm25paged_attention_v1_kernelIfhLi64ELi16ELi128ELNS_18Fp8KVCacheDataTypeE1ELb1EEEvPT_PKS2_PKT0_S8_ifPKiSA_iPKfiiiSC_SC_iiiii)
        /*3bd8*/ 	.word	0x00000000


	//----- nvinfo : EIATTR_MIN_STACK_SIZE
	.align		4
.L_2601:
        /*3bdc*/ 	.byte	0x04, 0x12
        /*3bde*/ 	.short	(.L_2603 - .L_2602)
	.align		4
.L_2602:
        /*3be0*/ 	.word	index@(_ZN4vllm25paged_attention_v1_kernelIfhLi32ELi16ELi128ELNS_18Fp8KVCacheDataTypeE1ELb1EEEvPT_PKS2_PKT0_S8_ifPKiSA_iPKfiiiSC_SC_iiiii)
        /*3be4*/ 	.word	0x00000000


	//----- nvinfo : EIATTR_MIN_STACK_SIZE
	.align		4
.L_2603:
        /*3be8*/ 	.byte	0x04, 0x12
        /*3bea*/ 	.short	(.L_2605 - .L_2604)
	.align		4
.L_2604:
        /*3bec*/ 	.word	index@(_ZN4vllm25paged_attention_v1_kernelIfhLi256ELi8ELi128ELNS_18Fp8KVCacheDataTypeE1ELb0EEEvPT_PKS2_PKT0_S8_ifPKiSA_iPKfiiiSC_SC_iiiii)
        /*3bf0*/ 	.word	0x00000000


	//----- nvinfo : EIATTR_MIN_STACK_SIZE
	.align		4
.L_2605:
        /*3bf4*/ 	.byte	0x04, 0x12
        /*3bf6*/ 	.short	(.L_2607 - .L_2606)
	.align		4
.L_2606:
        /*3bf8*/ 	.word	index@(_ZN4vllm25paged_attention_v1_kernelIfhLi192ELi8ELi128ELNS_18Fp8KVCacheDataTypeE1ELb0EEEvPT_PKS2_PKT0_S8_ifPKiSA_iPKfiiiSC_SC_iiiii)
        /*3bfc*/ 	.word	0x00000000


	//----- nvinfo : EIATTR_MIN_STACK_SIZE
	.align		4
.L_2607:
        /*3c00*/ 	.byte	0x04, 0x12
        /*3c02*/ 	.short	(.L_2609 - .L_2608)
	.align		4
.L_2608:
        /*3c04*/ 	.word	index@(_ZN4vllm25paged_attention_v1_kernelIfhLi128ELi8ELi128ELNS_18Fp8KVCacheDataTypeE1ELb0EEEvPT_PKS2_PKT0_S8_ifPKiSA_iPKfiiiSC_SC_iiiii)
        /*3c08*/ 	.word	0x00000000


	//----- nvinfo : EIATTR_MIN_STACK_SIZE
	.align		4
.L_2609:
        /*3c0c*/ 	.byte	0x04, 0x12
        /*3c0e*/ 	.short	(.L_2611 - .L_2610)
	.align		4
.L_2610:
        /*3c10*/ 	.word	index@(_ZN4vllm25paged_attention_v1_kernelIfhLi120ELi8ELi128ELNS_18Fp8KVCacheDataTypeE1ELb0EEEvPT_PKS2_PKT0_S8_ifPKiSA_iPKfiiiSC_SC_iiiii)
        /*3c14*/ 	.word	0x00000000


	//----- nvinfo : EIATTR_MIN_STACK_SIZE
	.align		4
.L_2611:
        /*3c18*/ 	.byte	0x04, 0x12
        /*3c1a*/ 	.short	(.L_2613 - .L_2612)
	.align		4
.L_2612:
        /*3c1c*/ 	.word	index@(_ZN4vllm25paged_attention_v1_kernelIfhLi112ELi8ELi128ELNS_18Fp8KVCacheDataTypeE1ELb0EEEvPT_PKS2_PKT0_S8_ifPKiSA_iPKfiiiSC_SC_iiiii)
        /*3c20*/ 	.word	0x00000000


	//----- nvinfo : EIATTR_MIN_STACK_SIZE
	.align		4
.L_2613:
        /*3c24*/ 	.byte	0x04, 0x12
        /*3c26*/ 	.short	(.L_2615 - .L_2614)
	.align		4
.L_2614:
        /*3c28*/ 	.word	index@(_ZN4vllm25paged_attention_v1_kernelIfhLi96ELi8ELi128ELNS_18Fp8KVCacheDataTypeE1ELb0EEEvPT_PKS2_PKT0_S8_ifPKiSA_iPKfiiiSC_SC_iiiii)
        /*3c2c*/ 	.word	0x00000000


	//----- nvinfo : EIATTR_MIN_STACK_SIZE
	.align		4
.L_2615:
        /*3c30*/ 	.byte	0x04, 0x12
        /*3c32*/ 	.short	(.L_2617 - .L_2616)
	.align		4
.L_2616:
        /*3c34*/ 	.word	index@(_ZN4vllm25paged_attention_v1_kernelIfhLi80ELi8ELi128ELNS_18Fp8KVCacheDataTypeE1ELb0EEEvPT_PKS2_PKT0_S8_ifPKiSA_iPKfiiiSC_SC_iiiii)
        /*3c38*/ 	.word	0x00000000


	//----- nvinfo : EIATTR_MIN_STACK_SIZE
	.align		4
.L_2617:
        /*3c3c*/ 	.byte	0x04, 0x12
        /*3c3e*/ 	.short	(.L_2619 - .L_2618)
	.align		4
.L_2618:
        /*3c40*/ 	.word	index@(_ZN4vllm25paged_attention_v1_kernelIfhLi64ELi8ELi128ELNS_18Fp8KVCacheDataTypeE1ELb0EEEvPT_PKS2_PKT0_S8_ifPKiSA_iPKfiiiSC_SC_iiiii)
        /*3c44*/ 	.word	0x00000000


	//----- nvinfo : EIATTR_MIN_STACK_SIZE
	.align		4
.L_2619:
        /*3c48*/ 	.byte	0x04, 0x12
        /*3c4a*/ 	.short	(.L_2621 - .L_2620)
	.align		4
.L_2620:
        /*3c4c*/ 	.word	index@(_ZN4vllm25paged_attention_v1_kernelIfhLi32ELi8ELi128ELNS_18Fp8KVCacheDataTypeE1ELb0EEEvPT_PKS2_PKT0_S8_ifPKiSA_iPKfiiiSC_SC_iiiii)
        /*3c50*/ 	.word	0x00000000


	//----- nvinfo : EIATTR_MIN_STACK_SIZE
	.align		4
.L_2621:
        /*3c54*/ 	.byte	0x04, 0x12
        /*3c56*/ 	.short	(.L_2623 - .L_2622)
	.align		4
.L_2622:
        /*3c58*/ 	.word	index@(_ZN4vllm25paged_attention_v1_kernelIfhLi256ELi8ELi128ELNS_18Fp8KVCacheDataTypeE1ELb1EEEvPT_PKS2_PKT0_S8_ifPKiSA_iPKfiiiSC_SC_iiiii)
        /*3c5c*/ 	.word	0x00000000


	//----- nvinfo : EIATTR_MIN_STACK_SIZE
	.align		4
.L_2623:
        /*3c60*/ 	.byte	0x04, 0x12
        /*3c62*/ 	.short	(.L_2625 - .L_2624)
	.align		4
.L_2624:
        /*3c64*/ 	.word	index@(_ZN4vllm25paged_attention_v1_kernelIfhLi192ELi8ELi128ELNS_18Fp8KVCacheDataTypeE1ELb1EEEvPT_PKS2_PKT0_S8_ifPKiSA_iPKfiiiSC_SC_iiiii)
        /*3c68*/ 	.word	0x00000000


	//----- nvinfo : EIATTR_MIN_STACK_SIZE
	.align		4
.L_2625:
        /*3c6c*/ 	.byte	0x04, 0x12
        /*3c6e*/ 	.short	(.L_2627 - .L_2626)
	.align		4
.L_2626:
        /*3c70*/ 	.word	index@(_ZN4vllm25paged_attention_v1_kernelIfhLi128ELi8ELi128ELNS_18Fp8KVCacheDataTypeE1ELb1EEEvPT_PKS2_PKT0_S8_ifPKiSA_iPKfiiiSC_SC_iiiii)
        /*3c74*/ 	.word	0x00000000


	//----- nvinfo : EIATTR_MIN_STACK_SIZE
	.align		4
.L_2627:
        /*3c78*/ 	.byte	0x04, 0x12
        /*3c7a*/ 	.short	(.L_2629 - .L_2628)
	.align		4
.L_2628:
        /*3c7c*/ 	.word	index@(_ZN4vllm25paged_attention_v1_kernelIfhLi120ELi8ELi128ELNS_18Fp8KVCacheDataTypeE1ELb1EEEvPT_PKS2_PKT0_S8_ifPKiSA_iPKfiiiSC_SC_iiiii)
        /*3c80*/ 	.word	0x00000000


	//----- nvinfo : EIATTR_MIN_STACK_SIZE
	.align		4
.L_2629:
        /*3c84*/ 	.byte	0x04, 0x12
        /*3c86*/ 	.short	(.L_2631 - .L_2630)
	.align		4
.L_2630:
        /*3c88*/ 	.word	index@(_ZN4vllm25paged_attention_v1_kernelIfhLi112ELi8ELi128ELNS_18Fp8KVCacheDataTypeE1ELb1EEEvPT_PKS2_PKT0_S8_ifPKiSA_iPKfiiiSC_SC_iiiii)
        /*3c8c*/ 	.word	0x00000000


	//----- nvinfo : EIATTR_MIN_STACK_SIZE
	.align		4
.L_2631:
        /*3c90*/ 	.byte	0x04, 0x12
        /*3c92*/ 	.short	(.L_2633 - .L_2632)
	.align		4
.L_2632:
        /*3c94*/ 	.word	index@(_ZN4vllm25paged_attention_v1_kernelIfhLi96ELi8ELi128ELNS_18Fp8KVCacheDataTypeE1ELb1EEEvPT_PKS2_PKT0_S8_ifPKiSA_iPKfiiiSC_SC_iiiii)
        /*3c98*/ 	.word	0x00000000


	//----- nvinfo : EIATTR_MIN_STACK_SIZE
	.align		4
.L_2633:
        /*3c9c*/ 	.byte	0x04, 0x12
        /*3c9e*/ 	.short	(.L_2635 - .L_2634)
	.align		4
.L_2634:
        /*3ca0*/ 	.word	index@(_ZN4vllm25paged_attention_v1_kernelIfhLi80ELi8ELi128ELNS_18Fp8KVCacheDataTypeE1ELb1EEEvPT_PKS2_PKT0_S8_ifPKiSA_iPKfiiiSC_SC_iiiii)
        /*3ca4*/ 	.word	0x00000000


	//----- nvinfo : EIATTR_MIN_STACK_SIZE
	.align		4
.L_2635:
        /*3ca8*/ 	.byte	0x04, 0x12
        /*3caa*/ 	.short	(.L_2637 - .L_2636)
	.align		4
.L_2636:
        /*3cac*/ 	.word	index@(_ZN4vllm25paged_attention_v1_kernelIfhLi64ELi8ELi128ELNS_18Fp8KVCacheDataTypeE1ELb1EEEvPT_PKS2_PKT0_S8_ifPKiSA_iPKfiiiSC_SC_iiiii)
        /*3cb0*/ 	.word	0x00000000


	//----- nvinfo : EIATTR_MIN_STACK_SIZE
	.align		4
.L_2637:
        /*3cb4*/ 	.byte	0x04, 0x12
        /*3cb6*/ 	.short	(.L_2639 - .L_2638)
	.align		4
.L_2638:
        /*3cb8*/ 	.word	index@(_ZN4vllm25paged_attention_v1_kernelIfhLi32ELi8ELi128ELNS_18Fp8KVCacheDataTypeE1ELb1EEEvPT_PKS2_PKT0_S8_ifPKiSA_iPKfiiiSC_SC_iiiii)
        /*3cbc*/ 	.word	0x00000000


	//----- nvinfo : EIATTR_MIN_STACK_SIZE
	.align		4
.L_2639:
        /*3cc0*/ 	.byte	0x04, 0x12
        /*3cc2*/ 	.short	(.L_2641 - .L_2640)
	.align		4
.L_2640:
        /*3cc4*/ 	.word	index@(_ZN4vllm25paged_attention_v1_kernelI13__nv_bfloat16S1_Li256ELi32ELi128ELNS_18Fp8KVCacheDataTypeE0ELb0EEEvPT_PKS3_PKT0_S9_ifPKiSB_iPKfiiiSD_SD_iiiii)
        /*3cc8*/ 	.word	0x00000070


	//----- nvinfo : EIATTR_MIN_STACK_SIZE
	.align		4
.L_2641:
        /*3ccc*/ 	.byte	0x04, 0x12
        /*3cce*/ 	.short	(.L_2643 - .L_2642)
	.align		4
.L_2642:
        /*3cd0*/ 	.word	index@(_ZN4vllm25paged_attention_v1_kernelI13__nv_bfloat16S1_Li192ELi32ELi128ELNS_18Fp8KVCacheDataTypeE0ELb0EEEvPT_PKS3_PKT0_S9_ifPKiSB_iPKfiiiSD_SD_iiiii)
        /*3cd4*/ 	.word	0x00000000


	//----- nvinfo : EIATTR_MIN_STACK_SIZE
	.align		4
.L_2643:
        /*3cd8*/ 	.byte	0x04, 0x12
        /*3cda*/ 	.short	(.L_2645 - .L_2644)
	.align		4
.L_2644:
        /*3cdc*/ 	.word	index@(_ZN4vllm25paged_attention_v1_kernelI13__nv_bfloat16S1_Li128ELi32ELi128ELNS_18Fp8KVCacheDataTypeE0ELb0EEEvPT_PKS3_PKT0_S9_ifPKiSB_iPKfiiiSD_SD_iiiii)
        /*3ce0*/ 	.word	0x00000000


	//----- nvinfo : EIATTR_MIN_STACK_SIZE
	.align		4
.L_2645:
        /*3ce4*/ 	.byte	0x04, 0x12
        /*3ce6*/ 	.short	(.L_2647 - .L_2646)
	.align		4
.L_2646:
        /*3ce8*/ 	.word	index@(_ZN4vllm25paged_attention_v1_kernelI13__nv_bfloat16S1_Li120ELi32ELi128ELNS_18Fp8KVCacheDataTypeE0ELb0EEEvPT_PKS3_PKT0_S9_ifPKiSB_iPKfiiiSD_SD_iiiii)
        /*3cec*/ 	.word	0x00000000


	//----- nvinfo : EIATTR_MIN_STACK_SIZE
	.align		4
.L_2647:
        /*3cf0*/ 	.byte	0x04, 0x12
        /*3cf2*/ 	.short	(.L_2649 - .L_2648)
	.align		4
.L_2648:
        /*3cf4*/ 	.word	index@(_ZN4vllm25paged_attention_v1_kernelI13__nv_bfloat16S1_Li112ELi32ELi128ELNS_18Fp8KVCacheDataTypeE0ELb0EEEvPT_PKS3_PKT0_S9_ifPKiSB_iPKfiiiSD_SD_iiiii)
        /*3cf8*/ 	.word	0x00000000


	//----- nvinfo : EIATTR_MIN_STACK_SIZE
	.align		4
.L_2649:
        /*3cfc*/ 	.byte	0x04, 0x12
        /*3cfe*/ 	.short	(.L_2651 - .L_2650)
	.align		4
.L_2650:
        /*3d00*/ 	.word	index@(_ZN4vllm25paged_attention_v1_kernelI13__nv_bfloat16S1_Li96ELi32ELi128ELNS_18Fp8KVCacheDataTypeE0ELb0EEEvPT_PKS3_PKT0_S9_ifPKiSB_iPKfiiiSD_SD_iiiii)
        /*3d04*/ 	.word	0x00000000


	//----- nvinfo : EIATTR_MIN_STACK_SIZE
	.align		4
.L_2651:
        /*3d08*/ 	.byte	0x04, 0x12
        /*3d0a*/ 	.short	(.L_2653 - .L_2652)
	.align		4
.L_2652:
        /*3d0c*/ 	.word	index@(_ZN4vllm25paged_attention_v1_kernelI13__nv_bfloat16S1_Li80ELi32ELi128ELNS_18Fp8KVCacheDataTypeE0ELb0EEEvPT_PKS3_PKT0_S9_ifPKiSB_iPKfiiiSD_SD_iiiii)
        /*3d10*/ 	.word	0x00000000


	//----- nvinfo : EIATTR_MIN_STACK_SIZE
	.align		4
.L_2653:
        /*3d14*/ 	.byte	0x04, 0x12
        /*3d16*/ 	.short	(.L_2655 - .L_2654)
	.align		4
.L_2654:
        /*3d18*/ 	.word	index@(_ZN4vllm25paged_attention_v1_kernelI13__nv_bfloat16S1_Li64ELi32ELi128ELNS_18Fp8KVCacheDataTypeE0ELb0EEEvPT_PKS3_PKT0_S9_ifPKiSB_iPKfiiiSD_SD_iiiii)
        /*3d1c*/ 	.word	0x00000000


	//----- nvinfo : EIATTR_MIN_STACK_SIZE
	.align		4
.L_2655:
        /*3d20*/ 	.byte	0x04, 0x12
        /*3d22*/ 	.short	(.L_2657 - .L_2656)
	.align		4
.L_2656:
        /*3d24*/ 	.word	index@(_ZN4vllm25paged_attention_v1_kernelI13__nv_bfloat16S1_Li32ELi32ELi128ELNS_18Fp8KVCacheDataTypeE0ELb0EEEvPT_PKS3_PKT0_S9_ifPKiSB_iPKfiiiSD_SD_iiiii)
        /*3d28*/ 	.word	0x00000000


	//----- nvinfo : EIATTR_MIN_STACK_SIZE
	.align		4
.L_2657:
        /*3d2c*/ 	.byte	0x04, 0x12
        /*3d2e*/ 	.short	(.L_2659 - .L_2658)
	.align		4
.L_2658:
        /*3d30*/ 	.word	index@(_ZN4vllm25paged_attention_v1_kernelI13__nv_bfloat16S1_Li256ELi32ELi128ELNS_18Fp8KVCacheDataTypeE0ELb1EEEvPT_PKS3_PKT0_S9_ifPKiSB_iPKfiiiSD_SD_iiiii)
        /*3d34*/ 	.word	0x00000070


	//----- nvinfo : EIATTR_MIN_STACK_SIZE
	.align		4
.L_2659:
        /*3d38*/ 	.byte	0x04, 0x12
        /*3d3a*/ 	.short	(.L_2661 - .L_2660)
	.align		4
.L_2660:
        /*3d3c*/ 	.word	index@(_ZN4vllm25paged_attention_v1_kernelI13__nv_bfloat16S1_Li192ELi32ELi128ELNS_18Fp8KVCacheDataTypeE0ELb1EEEvPT_PKS3_PKT0_S9_ifPKiSB_iPKfiiiSD_SD_iiiii)
        /*3d40*/ 	.word	0x00000000


	//----- nvinfo : EIATTR_MIN_STACK_SIZE
	.align		4
.L_2661:
        /*3d44*/ 	.byte	0x04, 0x12
        /*3d46*/ 	.short	(.L_2663 - .L_2662)
	.align		4
.L_2662:
        /*3d48*/ 	.word	index@(_ZN4vllm25paged_attention_v1_kernelI13__nv_bfloat16S1_Li128ELi32ELi128ELNS_18Fp8KVCacheDataTypeE0ELb1EEEvPT_PKS3_PKT0_S9_ifPKiSB_iPKfiiiSD_SD_iiiii)
        /*3d4c*/ 	.word	0x00000000


	//----- nvinfo : EIATTR_MIN_STACK_SIZE
	.align		4
.L_2663:
        /*3d50*/ 	.byte	0x04, 0x12
        /*3d52*/ 	.short	(.L_2665 - .L_2664)
	.align		4
.L_2664:
        /*3d54*/ 	.word	index@(_ZN4vllm25paged_attention_v1_kernelI13__nv_bfloat16S1_Li120ELi32ELi128ELNS_18Fp8KVCacheDataTypeE0ELb1EEEvPT_PKS3_PKT0_S9_ifPKiSB_iPKfiiiSD_SD_iiiii)
        /*3d58*/ 	.word	0x00000000


	//----- nvinfo : EIATTR_MIN_STACK_SIZE
	.align		4
.L_2665:
        /*3d5c*/ 	.byte	0x04, 0x12
        /*3d5e*/ 	.short	(.L_2667 - .L_2666)
	.align		4
.L_2666:
        /*3d60*/ 	.word	index@(_ZN4vllm25paged_attention_v1_kernelI13__nv_bfloat16S1_Li112ELi32ELi128ELNS_18Fp8KVCacheDataTypeE0ELb1EEEvPT_PKS3_PKT0_S9_ifPKiSB_iPKfiiiSD_SD_iiiii)
        /*3d64*/ 	.word	0x00000000


	//----- nvinfo : EIATTR_MIN_STACK_SIZE
	.align		4
.L_2667:
        /*3d68*/ 	.byte	0x04, 0x12
        /*3d6a*/ 	.short	(.L_2669 - .L_2668)
	.align		4
.L_2668:
        /*3d6c*/ 	.word	index@(_ZN4vllm25paged_attention_v1_kernelI13__nv_bfloat16S1_Li96ELi32ELi128ELNS_18Fp8KVCacheDataTypeE0ELb1EEEvPT_PKS3_PKT0_S9_ifPKiSB_iPKfiiiSD_SD_iiiii)
        /*3d70*/ 	.word	0x00000000


	//----- nvinfo : EIATTR_MIN_STACK_SIZE
	.align		4
.L_2669:
        /*3d74*/ 	.byte	0x04, 0x12
        /*3d76*/ 	.short	(.L_2671 - .L_2670)
	.align		4
.L_2670:
        /*3d78*/ 	.word	index@(_ZN4vllm25paged_attention_v1_kernelI13__nv_bfloat16S1_Li80ELi32ELi128ELNS_18Fp8KVCacheDataTypeE0ELb1EEEvPT_PKS3_PKT0_S9_ifPKiSB_iPKfiiiSD_SD_iiiii)
        /*3d7c*/ 	.word	0x00000000


	//----- nvinfo : EIATTR_MIN_STACK_SIZE
	.align		4
.L_2671:
        /*3d80*/ 	.byte	0x04, 0x12
        /*3d82*/ 	.short	(.L_2673 - .L_2672)
	.align		4
.L_2672:
        /*3d84*/ 	.word	index@(_ZN4vllm25paged_attention_v1_kernelI13__nv_bfloat16S1_Li64ELi32ELi128ELNS_18Fp8KVCacheDataTypeE0ELb1EEEvPT_PKS3_PKT0_S9_ifPKiSB_iPKfiiiSD_SD_iiiii)
        /*3d88*/ 	.word	0x00000000


	//----- nvinfo : EIATTR_MIN_STACK_SIZE
	.align		4
.L_2673:
        /*3d8c*/ 	.byte	0x04, 0x12
        /*3d8e*/ 	.short	(.L_2675 - .L_2674)
	.align		4
.L_2674:
        /*3d90*/ 	.word	index@(_ZN4vllm25paged_attention_v1_kernelI13__nv_bfloat16S1_Li32ELi32ELi128ELNS_18Fp8KVCacheDataTypeE0ELb1EEEvPT_PKS3_PKT0_S9_ifPKiSB_iPKfiiiSD_SD_iiiii)
        /*3d94*/ 	.word	0x00000000


	//----- nvinfo : EIATTR_MIN_STACK_SIZE
	.align		4
.L_2675:
        /*3d98*/ 	.byte	0x04, 0x12
        /*3d9a*/ 	.short	(.L_2677 - .L_2676)
	.align		4
.L_2676:
        /*3d9c*/ 	.word	index@(_ZN4vllm25paged_attention_v1_kernelI13__nv_bfloat16S1_Li256ELi16ELi128ELNS_18Fp8KVCacheDataTypeE0ELb0EEEvPT_PKS3_PKT0_S9_ifPKiSB_iPKfiiiSD_SD_iiiii)
        /*3da0*/ 	.word	0x00000000


	//----- nvinfo : EIATTR_MIN_STACK_SIZE
	.align		4
.L_2677:
        /*3da4*/ 	.byte	0x04, 0x12
        /*3da6*/ 	.short	(.L_2679 - .L_2678)
	.align		4
.L_2678:
        /*3da8*/ 	.word	index@(_ZN4vllm25paged_attention_v1_kernelI13__nv_bfloat16S1_Li192ELi16ELi128ELNS_18Fp8KVCacheDataTypeE0ELb0EEEvPT_PKS3_PKT0_S9_ifPKiSB_iPKfiiiSD_SD_iiiii)
        /*3dac*/ 	.word	0x00000000


	//----- nvinfo : EIATTR_MIN_STACK_SIZE
	.align		4
.L_2679:
        /*3db0*/ 	.byte	0x04, 0x12
        /*3db2*/ 	.short	(.L_2681 - .L_2680)
	.align		4
.L_2680:
        /*3db4*/ 	.word	index@(_ZN4vllm25paged_attention_v1_kernelI13__nv_bfloat16S1_Li128ELi16ELi128ELNS_18Fp8KVCacheDataTypeE0ELb0EEEvPT_PKS3_PKT0_S9_ifPKiSB_iPKfiiiSD_SD_iiiii)
        /*3db8*/ 	.word	0x00000000


	//----- nvinfo : EIATTR_MIN_STACK_SIZE
	.align		4
.L_2681:
        /*3dbc*/ 	.byte	0x04, 0x12
        /*3dbe*/ 	.short	(.L_2683 - .L_2682)
	.align		4
.L_2682:
        /*3dc0*/ 	.word	index@(_ZN4vllm25paged_attention_v1_kernelI13__nv_bfloat16S1_Li120ELi16ELi128ELNS_18Fp8KVCacheDataTypeE0ELb0EEEvPT_PKS3_PKT0_S9_ifPKiSB_iPKfiiiSD_SD_iiiii)
        /*3dc4*/ 	.word	0x00000000


	//----- nvinfo : EIATTR_MIN_STACK_SIZE
	.align		4
.L_2683:
        /*3dc8*/ 	.byte	0x04, 0x12
        /*3dca*/ 	.short	(.L_2685 - .L_2684)
	.align		4
.L_2684:
        /*3dcc*/ 	.word	index@(_ZN4vllm25paged_attention_v1_kernelI13__nv_bfloat16S1_Li112ELi16ELi128ELNS_18Fp8KVCacheDataTypeE0ELb0EEEvPT_PKS3_PKT0_S9_ifPKiSB_iPKfiiiSD_SD_iiiii)
        /*3dd0*/ 	.word	0x00000000


	//----- nvinfo : EIATTR_MIN_STACK_SIZE
	.align		4
.L_2685:
        /*3dd4*/ 	.byte	0x04, 0x12
        /*3dd6*/ 	.short	(.L_2687 - .L_2686)
	.align		4
.L_2686:
        /*3dd8*/ 	.word	index@(_ZN4vllm25paged_attention_v1_kernelI13__nv_bfloat16S1_Li96ELi16ELi128ELNS_18Fp8KVCacheDataTypeE0ELb0EEEvPT_PKS3_PKT0_S9_ifPKiSB_iPKfiiiSD_SD_iiiii)
        /*3ddc*/ 	.word	0x00000000


	//----- nvinfo : EIATTR_MIN_STACK_SIZE
	.align		4
.L_2687:
        /*3de0*/ 	.byte	0x04, 0x12
        /*3de2*/ 	.short	(.L_2689 - .L_2688)
	.align		4
.L_2688:
        /*3de4*/ 	.word	index@(_ZN4vllm25paged_attention_v1_kernelI13__nv_bfloat16S1_Li80ELi16ELi128ELNS_18Fp8KVCacheDataTypeE0ELb0EEEvPT_PKS3_PKT0_S9_ifPKiSB_iPKfiiiSD_SD_iiiii)
        /*3de8*/ 	.word	0x00000000


	//----- nvinfo : EIATTR_MIN_STACK_SIZE
	.align		4
.L_2689:
        /*3dec*/ 	.byte	0x04, 0x12
        /*3dee*/ 	.short	(.L_2691 - .L_2690)
	.align		4
.L_2690:
        /*3df0*/ 	.word	index@(_ZN4vllm25paged_attention_v1_kernelI13__nv_bfloat16S1_Li64ELi16ELi128ELNS_18Fp8KVCacheDataTypeE0ELb0EEEvPT_PKS3_PKT0_S9_ifPKiSB_iPKfiiiSD_SD_iiiii)
        /*3df4*/ 	.word	0x00000000


	//----- nvinfo : EIATTR_MIN_STACK_SIZE
	.align		4
.L_2691:
        /*3df8*/ 	.byte	0x04, 0x12
        /*3dfa*/ 	.short	(.L_2693 - .L_2692)
	.align		4
.L_2692:
        /*3dfc*/ 	.word	index@(_ZN4vllm25paged_attention_v1_kernelI13__nv_bfloat16S1_Li32ELi16ELi128ELNS_18Fp8KVCacheDataTypeE0ELb0EEEvPT_PKS3_PKT0_S9_ifPKiSB_iPKfiiiSD_SD_iiiii)
        /*3e00*/ 	.word	0x00000000


	//----- nvinfo : EIATTR_MIN_STACK_SIZE
	.align		4
.L_2693:
        /*3e04*/ 	.byte	0x04, 0x12
        /*3e06*/ 	.short	(.L_2695 - .L_2694)
	.align		4
.L_2694:
        /*3e08*/ 	.word	index@(_ZN4vllm25paged_attention_v1_kernelI13__nv_bfloat16S1_Li256ELi16ELi128ELNS_18Fp8KVCacheDataTypeE0ELb1EEEvPT_PKS3_PKT0_S9_ifPKiSB_iPKfiiiSD_SD_iiiii)
        /*3e0c*/ 	.word	0x00000000


	//----- nvinfo : EIATTR_MIN_STACK_SIZE
	.align		4
.L_2695:
        /*3e10*/ 	.byte	0x04, 0x12
        /*3e12*/ 	.short	(.L_2697 - .L_2696)
	.align		4
.L_2696:
        /*3e14*/ 	.word	index@(_ZN4vllm25paged_attention_v1_kernelI13__nv_bfloat16S1_Li192ELi16ELi128ELNS_18Fp8KVCacheDataTypeE0ELb1EEEvPT_PKS3_PKT0_S9_ifPKiSB_iPKfiiiSD_SD_iiiii)
        /*3e18*/ 	.word	0x00000000


	//----- nvinfo : EIATTR_MIN_STACK_SIZE
	.align		4
.L_2697:
        /*3e1c*/ 	.byte	0x04, 0x12
        /*3e1e*/ 	.short	(.L_2699 - .L_2698)
	.align		4
.L_2698:
        /*3e20*/ 	.word	index@(_ZN4vllm25paged_attention_v1_kernelI13__nv_bfloat16S1_Li128ELi16ELi128ELNS_18Fp8KVCacheDataTypeE0ELb1EEEvPT_PKS3_PKT0_S9_ifPKiSB_iPKfiiiSD_SD_iiiii)
        /*3e24*/ 	.word	0x00000000


	//----- nvinfo : EIATTR_MIN_STACK_SIZE
	.align		4
.L_2699:
        /*3e28*/ 	.byte	0x04, 0x12
        /*3e2a*/ 	.short	(.L_2701 - .L_2700)
	.align		4
.L_2700:
        /*3e2c*/ 	.word	index@(_ZN4vllm25paged_attention_v1_kernelI13__nv_bfloat16S1_Li120ELi16ELi128ELNS_18Fp8KVCacheDataTypeE0ELb1EEEvPT_PKS3_PKT0_S9_ifPKiSB_iPKfiiiSD_SD_iiiii)
        /*3e30*/ 	.word	0x00000000


	//----- nvinfo : EIATTR_MIN_STACK_SIZE
	.align		4
.L_2701:
        /*3e34*/ 	.byte	0x04, 0x12
        /*3e36*/ 	.short	(.L_2703 - .L_2702)
	.align		4
.L_2702:
        /*3e38*/ 	.word	index@(_ZN4vllm25paged_attention_v1_kernelI13__nv_bfloat16S1_Li112ELi16ELi128ELNS_18Fp8KVCacheDataTypeE0ELb1EEEvPT_PKS3_PKT0_S9_ifPKiSB_iPKfiiiSD_SD_iiiii)
        /*3e3c*/ 	.word	0x00000000


	//----- nvinfo : EIATTR_MIN_STACK_SIZE
	.align		4
.L_2703:
        /*3e40*/ 	.byte	0x04, 0x12
        /*3e42*/ 	.short	(.L_2705 - .L_2704)
	.align		4
.L_2704:
        /*3e44*/ 	.word	index@(_ZN4vllm25paged_attention_v1_kernelI13__nv_bfloat16S1_Li96ELi16ELi128ELNS_18Fp8KVCacheDataTypeE0ELb1EEEvPT_PKS3_PKT0_S9_ifPKiSB_iPKfiiiSD_SD_iiiii)
        /*3e48*/ 	.word	0x00000000


	//----- nvinfo : EIATTR_MIN_STACK_SIZE
	.align		4
.L_2705:
        /*3e4c*/ 	.byte	0x04, 0x12
        /*3e4e*/ 	.short	(.L_2707 - .L_2706)
	.align		4
.L_2706:
        /*3e50*/ 	.word	index@(_ZN4vllm25paged_attention_v1_kernelI13__nv_bfloat16S1_Li80ELi16ELi128ELNS_18Fp8KVCacheDataTypeE0ELb1EEEvPT_PKS3_PKT0_S9_ifPKiSB_iPKfiiiSD_SD_iiiii)
        /*3e54*/ 	.word	0x00000000


	//----- nvinfo : EIATTR_MIN_STACK_SIZE
	.align		4
.L_2707:
        /*3e58*/ 	.byte	0x04, 0x12
        /*3e5a*/ 	.short	(.L_2709 - .L_2708)
	.align		4
.L_2708:
        /*3e5c*/ 	.word	index@(_ZN4vllm25paged_attention_v1_kernelI13__nv_bfloat16S1_Li64ELi16ELi128ELNS_18Fp8KVCacheDataTypeE0ELb1EEEvPT_PKS3_PKT0_S9_ifPKiSB_iPKfiiiSD_SD_iiiii)
        /*3e60*/ 	.word	0x00000000


	//----- nvinfo : EIATTR_MIN_STACK_SIZE
	.align		4
.L_2709:
        /*3e64*/ 	.byte	0x04, 0x12
        /*3e66*/ 	.short	(.L_2711 - .L_2710)
	.align		4
.L_2710:
        /*3e68*/ 	.word	index@(_ZN4vllm25paged_attention_v1_kernelI13__nv_bfloat16S1_Li32ELi16ELi128ELNS_18Fp8KVCacheDataTypeE0ELb1EEEvPT_PKS3_PKT0_S9_ifPKiSB_iPKfiiiSD_SD_iiiii)
        /*3e6c*/ 	.word	0x00000000


	//----- nvinfo : EIATTR_MIN_STACK_SIZE
	.align		4
.L_2711:
        /*3e70*/ 	.byte	0x04, 0x12
        /*3e72*/ 	.short	(.L_2713 - .L_2712)
	.align		4
.L_2712:
        /*3e74*/ 	.word	index@(_ZN4vllm25paged_attention_v1_kernelI13__nv_bfloat16S1_Li256ELi8ELi128ELNS_18Fp8KVCacheDataTypeE0ELb0EEEvPT_PKS3_PKT0_S9_ifPKiSB_iPKfiiiSD_SD_iiiii)
        /*3e78*/ 	.word	0x00000000


	//----- nvinfo : EIATTR_MIN_STACK_SIZE
	.align		4
.L_2713:
        /*3e7c*/ 	.byte	0x04, 0x12
        /*3e7e*/ 	.short	(.L_2715 - .L_2714)
	.align		4
.L_2714:
        /*3e80*/ 	.word	index@(_ZN4vllm25paged_attention_v1_kernelI13__nv_bfloat16S1_Li192ELi8ELi128ELNS_18Fp8KVCacheDataTypeE0ELb0EEEvPT_PKS3_PKT0_S9_ifPKiSB_iPKfiiiSD_SD_iiiii)
        /*3e84*/ 	.word	0x00000000


	//----- nvinfo : EIATTR_MIN_STACK_SIZE
	.align		4
.L_2715:
        /*3e88*/ 	.byte	0x04, 0x12
        /*3e8a*/ 	.short	(.L_2717 - .L_2716)
	.align		4
.L_2716:
        /*3e8c*/ 	.word	index@(_ZN4vllm25paged_attention_v1_kernelI13__nv_bfloat16S1_Li128ELi8ELi128ELNS_18Fp8KVCacheDataTypeE0ELb0EEEvPT_PKS3_PKT0_S9_ifPKiSB_iPKfiiiSD_SD_iiiii)
        /*3e90*/ 	.word	0x00000000


	//----- nvinfo : EIATTR_MIN_STACK_SIZE
	.align		4
.L_2717:
        /*3e94*/ 	.byte	0x04, 0x12
        /*3e96*/ 	.short	(.L_2719 - .L_2718)
	.align		4
.L_2718:
        /*3e98*/ 	.word	index@(_ZN4vllm25paged_attention_v1_kernelI13__nv_bfloat16S1_Li120ELi8ELi128ELNS_18Fp8KVCacheDataTypeE0ELb0EEEvPT_PKS3_PKT0_S9_ifPKiSB_iPKfiiiSD_SD_iiiii)
        /*3e9c*/ 	.word	0x00000000


	//----- nvinfo : EIATTR_MIN_STACK_SIZE
	.align		4
.L_2719:
        /*3ea0*/ 	.byte	0x04, 0x12
        /*3ea2*/ 	.short	(.L_2721 - .L_2720)
	.align		4
.L_2720:
        /*3ea4*/ 	.word	index@(_ZN4vllm25paged_attention_v1_kernelI13__nv_bfloat16S1_Li112ELi8ELi128ELNS_18Fp8KVCacheDataTypeE0ELb0EEEvPT_PKS3_PKT0_S9_ifPKiSB_iPKfiiiSD_SD_iiiii)
        /*3ea8*/ 	.word	0x00000000


	//----- nvinfo : EIATTR_MIN_STACK_SIZE
	.align		4
.L_2721:
        /*3eac*/ 	.byte	0x04, 0x12
        /*3eae*/ 	.short	(.L_2723 - .L_2722)
	.align		4
.L_2722:
        /*3eb0*/ 	.word	index@(_ZN4vllm25paged_attention_v1_kernelI13__nv_bfloat16S1_Li96ELi8ELi128ELNS_18Fp8KVCacheDataTypeE0ELb0EEEvPT_PKS3_PKT0_S9_ifPKiSB_iPKfiiiSD_SD_iiiii)
        /*3eb4*/ 	.word	0x00000000


	//----- nvinfo : EIATTR_MIN_STACK_SIZE
	.align		4
.L_2723:
        /*3eb8*/ 	.byte	0x04, 0x12
        /*3eba*/ 	.short	(.L_2725 - .L_2724)
	.align		4
.L_2724:
        /*3ebc*/ 	.word	index@(_ZN4vllm25paged_attention_v1_kernelI13__nv_bfloat16S1_Li80ELi8ELi128ELNS_18Fp8KVCacheDataTypeE0ELb0EEEvPT_PKS3_PKT0_S9_ifPKiSB_iPKfiiiSD_SD_iiiii)
        /*3ec0*/ 	.word	0x00000000


	//----- nvinfo : EIATTR_MIN_STACK_SIZE
	.align		4
.L_2725:
        /*3ec4*/ 	.byte	0x04, 0x12
        /*3ec6*/ 	.short	(.L_2727 - .L_2726)
	.align		4
.L_2726:
        /*3ec8*/ 	.word	index@(_ZN4vllm25paged_attention_v1_kernelI13__nv_bfloat16S1_Li64ELi8ELi128ELNS_18Fp8KVCacheDataTypeE0ELb0EEEvPT_PKS3_PKT0_S9_ifPKiSB_iPKfiiiSD_SD_iiiii)
        /*3ecc*/ 	.word	0x00000000


	//----- nvinfo : EIATTR_MIN_STACK_SIZE
	.align		4
.L_2727:
        /*3ed0*/ 	.byte	0x04, 0x12
        /*3ed2*/ 	.short	(.L_2729 - .L_2728)
	.align		4
.L_2728:
        /*3ed4*/ 	.word	index@(_ZN4vllm25paged_attention_v1_kernelI13__nv_bfloat16S1_Li32ELi8ELi128ELNS_18Fp8KVCacheDataTypeE0ELb0EEEvPT_PKS3_PKT0_S9_ifPKiSB_iPKfiiiSD_SD_iiiii)
        /*3ed8*/ 	.word	0x00000000


	//----- nvinfo : EIATTR_MIN_STACK_SIZE
	.align		4
.L_2729:
        /*3edc*/ 	.byte	0x04, 0x12
        /*3ede*/ 	.short	(.L_2731 - .L_2730)
	.align		4
.L_2730:
        /*3ee0*/ 	.word	index@(_ZN4vllm25paged_attention_v1_kernelI13__nv_bfloat16S1_Li256ELi8ELi128ELNS_18Fp8KVCacheDataTypeE0ELb1EEEvPT_PKS3_PKT0_S9_ifPKiSB_iPKfiiiSD_SD_iiiii)
        /*3ee4*/ 	.word	0x00000000


	//----- nvinfo : EIATTR_MIN_STACK_SIZE
	.align		4
.L_2731:
        /*3ee8*/ 	.byte	0x04, 0x12
        /*3eea*/ 	.short	(.L_2733 - .L_2732)
	.align		4
.L_2732:
        /*3eec*/ 	.word	index@(_ZN4vllm25paged_attention_v1_kernelI13__nv_bfloat16S1_Li192ELi8ELi128ELNS_18Fp8KVCacheDataTypeE0ELb1EEEvPT_PKS3_PKT0_S9_ifPKiSB_iPKfiiiSD_SD_iiiii)
        /*3ef0*/ 	.word	0x00000000


	//----- nvinfo : EIATTR_MIN_STACK_SIZE
	.align		4
.L_2733:
        /*3ef4*/ 	.byte	0x04, 0x12
        /*3ef6*/ 	.short	(.L_2735 - .L_2734)
	.align		4
.L_2734:
        /*3ef8*/ 	.word	index@(_ZN4vllm25paged_attention_v1_kernelI13__nv_bfloat16S1_Li128ELi8ELi128ELNS_18Fp8KVCacheDataTypeE0ELb1EEEvPT_PKS3_PKT0_S9_ifPKiSB_iPKfiiiSD_SD_iiiii)
        /*3efc*/ 	.word	0x00000000


	//----- nvinfo : EIATTR_MIN_STACK_SIZE
	.align		4
.L_2735:
        /*3f00*/ 	.byte	0x04, 0x12
        /*3f02*/ 	.short	(.L_2737 - .L_2736)
	.align		4
.L_2736:
        /*3f04*/ 	.word	index@(_ZN4vllm25paged_attention_v1_kernelI13__nv_bfloat16S1_Li120ELi8ELi128ELNS_18Fp8KVCacheDataTypeE0ELb1EEEvPT_PKS3_PKT0_S9_ifPKiSB_iPKfiiiSD_SD_iiiii)
        /*3f08*/ 	.word	0x00000000


	//----- nvinfo : EIATTR_MIN_STACK_SIZE
	.align		4
.L_2737:
        /*3f0c*/ 	.byte	0x04, 0x12
        /*3f0e*/ 	.short	(.L_2739 - .L_2738)
	.align		4
.L_2738:
        /*3f10*/ 	.word	index@(_ZN4vllm25paged_attention_v1_kernelI13__nv_bfloat16S1_Li112ELi8ELi128ELNS_18Fp8KVCacheDataTypeE0ELb1EEEvPT_PKS3_PKT0_S9_ifPKiSB_iPKfiiiSD_SD_iiiii)
        /*3f14*/ 	.word	0x00000000


	//----- nvinfo : EIATTR_MIN_STACK_SIZE
	.align		4
.L_2739:
        /*3f18*/ 	.byte	0x04, 0x12
        /*3f1a*/ 	.short	(.L_2741 - .L_2740)
	.align		4
.L_2740:
        /*3f1c*/ 	.word	index@(_ZN4vllm25paged_attention_v1_kernelI13__nv_bfloat16S1_Li96ELi8ELi128ELNS_18Fp8KVCacheDataTypeE0ELb1EEEvPT_PKS3_PKT0_S9_ifPKiSB_iPKfiiiSD_SD_iiiii)
        /*3f20*/ 	.word	0x00000000


	//----- nvinfo : EIATTR_MIN_STACK_SIZE
	.align		4
.L_2741:
        /*3f24*/ 	.byte	0x04, 0x12
        /*3f26*/ 	.short	(.L_2743 - .L_2742)
	.align		4
.L_2742:
        /*3f28*/ 	.word	index@(_ZN4vllm25paged_attention_v1_kernelI13__nv_bfloat16S1_Li80ELi8ELi128ELNS_18Fp8KVCacheDataTypeE0ELb1EEEvPT_PKS3_PKT0_S9_ifPKiSB_iPKfiiiSD_SD_iiiii)
        /*3f2c*/ 	.word	0x00000000


	//----- nvinfo : EIATTR_MIN_STACK_SIZE
	.align		4
.L_2743:
        /*3f30*/ 	.byte	0x04, 0x12
        /*3f32*/ 	.short	(.L_2745 - .L_2744)
	.align		4
.L_2744:
        /*3f34*/ 	.word	index@(_ZN4vllm25paged_attention_v1_kernelI13__nv_bfloat16S1_Li64ELi8ELi128ELNS_18Fp8KVCacheDataTypeE0ELb1EEEvPT_PKS3_PKT0_S9_ifPKiSB_iPKfiiiSD_SD_iiiii)
        /*3f38*/ 	.word	0x00000000


	//----- nvinfo : EIATTR_MIN_STACK_SIZE
	.align		4
.L_2745:
        /*3f3c*/ 	.byte	0x04, 0x12
        /*3f3e*/ 	.short	(.L_2747 - .L_2746)
	.align		4
.L_2746:
        /*3f40*/ 	.word	index@(_ZN4vllm25paged_attention_v1_kernelI13__nv_bfloat16S1_Li32ELi8ELi128ELNS_18Fp8KVCacheDataTypeE0ELb1EEEvPT_PKS3_PKT0_S9_ifPKiSB_iPKfiiiSD_SD_iiiii)
        /*3f44*/ 	.word	0x00000000


	//----- nvinfo : EIATTR_MIN_STACK_SIZE
	.align		4
.L_2747:
        /*3f48*/ 	.byte	0x04, 0x12
        /*3f4a*/ 	.short	(.L_2749 - .L_2748)
	.align		4
.L_2748:
        /*3f4c*/ 	.word	index@(_ZN4vllm25paged_attention_v1_kernelIttLi256ELi32ELi128ELNS_18Fp8KVCacheDataTypeE0ELb0EEEvPT_PKS2_PKT0_S8_ifPKiSA_iPKfiiiSC_SC_iiiii)
        /*3f50*/ 	.word	0x00000000


	//----- nvinfo : EIATTR_MIN_STACK_SIZE
	.align		4
.L_2749:
        /*3f54*/ 	.byte	0x04, 0x12
        /*3f56*/ 	.short	(.L_2751 - .L_2750)
	.align		4
.L_2750:
        /*3f58*/ 	.word	index@(_ZN4vllm25paged_attention_v1_kernelIttLi192ELi32ELi128ELNS_18Fp8KVCacheDataTypeE0ELb0EEEvPT_PKS2_PKT0_S8_ifPKiSA_iPKfiiiSC_SC_iiiii)
        /*3f5c*/ 	.word	0x00000000


	//----- nvinfo : EIATTR_MIN_STACK_SIZE
	.align		4
.L_2751:
        /*3f60*/ 	.byte	0x04, 0x12
        /*3f62*/ 	.short	(.L_2753 - .L_2752)
	.align		4
.L_2752:
        /*3f64*/ 	.word	index@(_ZN4vllm25paged_attention_v1_kernelIttLi128ELi32ELi128ELNS_18Fp8KVCacheDataTypeE0ELb0EEEvPT_PKS2_PKT0_S8_ifPKiSA_iPKfiiiSC_SC_iiiii)
        /*3f68*/ 	.word	0x00000000


	//----- nvinfo : EIATTR_MIN_STACK_SIZE
	.align		4
.L_2753:
        /*3f6c*/ 	.byte	0x04, 0x12
        /*3f6e*/ 	.short	(.L_2755 - .L_2754)
	.align		4
.L_2754:
        /*3f70*/ 	.word	index@(_ZN4vllm25paged_attention_v1_kernelIttLi120ELi32ELi128ELNS_18Fp8KVCacheDataTypeE0ELb0EEEvPT_PKS2_PKT0_S8_ifPKiSA_iPKfiiiSC_SC_iiiii)
        /*3f74*/ 	.word	0x00000000


	//----- nvinfo : EIATTR_MIN_STACK_SIZE
	.align		4
.L_2755:
        /*3f78*/ 	.byte	0x04, 0x12
        /*3f7a*/ 	.short	(.L_2757 - .L_2756)
	.align		4
.L_2756:
        /*3f7c*/ 	.word	index@(_ZN4vllm25paged_attention_v1_kernelIttLi112ELi32ELi128ELNS_18Fp8KVCacheDataTypeE0ELb0EEEvPT_PKS2_PKT0_S8_ifPKiSA_iPKfiiiSC_SC_iiiii)
        /*3f80*/ 	.word	0x00000000


	//----- nvinfo : EIATTR_MIN_STACK_SIZE
	.align		4
.L_2757:
        /*3f84*/ 	.byte	0x04, 0x12
        /*3f86*/ 	.short	(.L_2759 - .L_2758)
	.align		4
.L_2758:
        /*3f88*/ 	.word	index@(_ZN4vllm25paged_attention_v1_kernelIttLi96ELi32ELi128ELNS_18Fp8KVCacheDataTypeE0ELb0EEEvPT_PKS2_PKT0_S8_ifPKiSA_iPKfiiiSC_SC_iiiii)
        /*3f8c*/ 	.word	0x00000000


	//----- nvinfo : EIATTR_MIN_STACK_SIZE
	.align		4
.L_2759:
        /*3f90*/ 	.byte	0x04, 0x12
        /*3f92*/ 	.short	(.L_2761 - .L_2760)
	.align		4
.L_2760:
        /*3f94*/ 	.word	index@(_ZN4vllm25paged_attention_v1_kernelIttLi80ELi32ELi128ELNS_18Fp8KVCacheDataTypeE0ELb0EEEvPT_PKS2_PKT0_S8_ifPKiSA_iPKfiiiSC_SC_iiiii)
        /*3f98*/ 	.word	0x00000000


	//----- nvinfo : EIATTR_MIN_STACK_SIZE
	.align		4
.L_2761:
        /*3f9c*/ 	.byte	0x04, 0x12
        /*3f9e*/ 	.short	(.L_2763 - .L_2762)
	.align		4
.L_2762:
        /*3fa0*/ 	.word	index@(_ZN4vllm25paged_attention_v1_kernelIttLi64ELi32ELi128ELNS_18Fp8KVCacheDataTypeE0ELb0EEEvPT_PKS2_PKT0_S8_ifPKiSA_iPKfiiiSC_SC_iiiii)
        /*3fa4*/ 	.word	0x00000000


	//----- nvinfo : EIATTR_MIN_STACK_SIZE
	.align		4
.L_2763:
        /*3fa8*/ 	.byte	0x04, 0x12
        /*3faa*/ 	.short	(.L_2765 - .L_2764)
	.align		4
.L_2764:
        /*3fac*/ 	.word	index@(_ZN4vllm25paged_attention_v1_kernelIttLi32ELi32ELi128ELNS_18Fp8KVCacheDataTypeE0ELb0EEEvPT_PKS2_PKT0_S8_ifPKiSA_iPKfiiiSC_SC_iiiii)
        /*3fb0*/ 	.word	0x00000000


	//----- nvinfo : EIATTR_MIN_STACK_SIZE
	.align		4
.L_2765:
        /*3fb4*/ 	.byte	0x04, 0x12
        /*3fb6*/ 	.short	(.L_2767 - .L_2766)
	.align		4
.L_2766:
        /*3fb8*/ 	.word	index@(_ZN4vllm25paged_attention_v1_kernelIttLi256ELi32ELi128ELNS_18Fp8KVCacheDataTypeE0ELb1EEEvPT_PKS2_PKT0_S8_ifPKiSA_iPKfiiiSC_SC_iiiii)
        /*3fbc*/ 	.word	0x00000000


	//----- nvinfo : EIATTR_MIN_STACK_SIZE
	.align		4
.L_2767:
        /*3fc0*/ 	.byte	0x04, 0x12
        /*3fc2*/ 	.short	(.L_2769 - .L_2768)
	.align		4
.L_2768:
        /*3fc4*/ 	.word	index@(_ZN4vllm25paged_attention_v1_kernelIttLi192ELi32ELi128ELNS_18Fp8KVCacheDataTypeE0ELb1EEEvPT_PKS2_PKT0_S8_ifPKiSA_iPKfiiiSC_SC_iiiii)
        /*3fc8*/ 	.word	0x00000000


	//----- nvinfo : EIATTR_MIN_STACK_SIZE
	.align		4
.L_2769:
        /*3fcc*/ 	.byte	0x04, 0x12
        /*3fce*/ 	.short	(.L_2771 - .L_2770)
	.align		4
.L_2770:
        /*3fd0*/ 	.word	index@(_ZN4vllm25paged_attention_v1_kernelIttLi128ELi32ELi128ELNS_18Fp8KVCacheDataTypeE0ELb1EEEvPT_PKS2_PKT0_S8_ifPKiSA_iPKfiiiSC_SC_iiiii)
        /*3fd4*/ 	.word	0x00000000


	//----- nvinfo : EIATTR_MIN_STACK_SIZE
	.align		4
.L_2771:
        /*3fd8*/ 	.byte	0x04, 0x12
        /*3fda*/ 	.short	(.L_2773 - .L_2772)
	.align		4
.L_2772:
        /*3fdc*/ 	.word	index@(_ZN4vllm25paged_attention_v1_kernelIttLi120ELi32ELi128ELNS_18Fp8KVCacheDataTypeE0ELb1EEEvPT_PKS2_PKT0_S8_ifPKiSA_iPKfiiiSC_SC_iiiii)
        /*3fe0*/ 	.word	0x00000000


	//----- nvinfo : EIATTR_MIN_STACK_SIZE
	.align		4
.L_2773:
        /*3fe4*/ 	.byte	0x04, 0x12
        /*3fe6*/ 	.short	(.L_2775 - .L_2774)
	.align		4
.L_2774:
        /*3fe8*/ 	.word	index@(_ZN4vllm25paged_attention_v1_kernelIttLi112ELi32ELi128ELNS_18Fp8KVCacheDataTypeE0ELb1EEEvPT_PKS2_PKT0_S8_ifPKiSA_iPKfiiiSC_SC_iiiii)
        /*3fec*/ 	.word	0x00000000


	//----- nvinfo : EIATTR_MIN_STACK_SIZE
	.align		4
.L_2775:
        /*3ff0*/ 	.byte	0x04, 0x12
        /*3ff2*/ 	.short	(.L_2777 - .L_2776)
	.align		4
.L_2776:
        /*3ff4*/ 	.word	index@(_ZN4vllm25paged_attention_v1_kernelIttLi96ELi32ELi128ELNS_18Fp8KVCacheDataTypeE0ELb1EEEvPT_PKS2_PKT0_S8_ifPKiSA_iPKfiiiSC_SC_iiiii)
        /*3ff8*/ 	.word	0x00000000


	//----- nvinfo : EIATTR_MIN_STACK_SIZE
	.align		4
.L_2777:
        /*3ffc*/ 	.byte	0x04, 0x12
        /*3ffe*/ 	.short	(.L_2779 - .L_2778)
	.align		4
.L_2778:
        /*4000*/ 	.word	index@(_ZN4vllm25paged_attention_v1_kernelIttLi80ELi32ELi128ELNS_18Fp8KVCacheDataTypeE0ELb1EEEvPT_PKS2_PKT0_S8_ifPKiSA_iPKfiiiSC_SC_iiiii)
        /*4004*/ 	.word	0x00000000


	//----- nvinfo : EIATTR_MIN_STACK_SIZE
	.align		4
.L_2779:
        /*4008*/ 	.byte	0x04, 0x12
        /*400a*/ 	.short	(.L_2781 - .L_2780)
	.align		4
.L_2780:
        /*400c*/ 	.word	index@(_ZN4vllm25paged_attention_v1_kernelIttLi64ELi32ELi128ELNS_18Fp8KVCacheDataTypeE0ELb1EEEvPT_PKS2_PKT0_S8_ifPKiSA_iPKfiiiSC_SC_iiiii)
        /*4010*/ 	.word	0x00000000


	//----- nvinfo : EIATTR_MIN_STACK_SIZE
	.align		4
.L_2781:
        /*4014*/ 	.byte	0x04, 0x12
        /*4016*/ 	.short	(.L_2783 - .L_2782)
	.align		4
.L_2782:
        /*4018*/ 	.word	index@(_ZN4vllm25paged_attention_v1_kernelIttLi32ELi32ELi128ELNS_18Fp8KVCacheDataTypeE0ELb1EEEvPT_PKS2_PKT0_S8_ifPKiSA_iPKfiiiSC_SC_iiiii)
        /*401c*/ 	.word	0x00000000


	//----- nvinfo : EIATTR_MIN_STACK_SIZE
	.align		4
.L_2783:
        /*4020*/ 	.byte	0x04, 0x12
        /*4022*/ 	.short	(.L_2785 - .L_2784)
	.align		4
.L_2784:
        /*4024*/ 	.word	index@(_ZN4vllm25paged_attention_v1_kernelIttLi256ELi16ELi128ELNS_18Fp8KVCacheDataTypeE0ELb0EEEvPT_PKS2_PKT0_S8_ifPKiSA_iPKfiiiSC_SC_iiiii)
        /*4028*/ 	.word	0x00000000


	//----- nvinfo : EIATTR_MIN_STACK_SIZE
	.align		4
.L_2785:
        /*402c*/ 	.byte	0x04, 0x12
        /*402e*/ 	.short	(.L_2787 - .L_2786)
	.align		4
.L_2786:
        /*4030*/ 	.word	index@(_ZN4vllm25paged_attention_v1_kernelIttLi192ELi16ELi128ELNS_18Fp8KVCacheDataTypeE0ELb0EEEvPT_PKS2_PKT0_S8_ifPKiSA_iPKfiiiSC_SC_iiiii)
        /*4034*/ 	.word	0x00000000


	//----- nvinfo : EIATTR_MIN_STACK_SIZE
	.align		4
.L_2787:
        /*4038*/ 	.byte	0x04, 0x12
        /*403a*/ 	.short	(.L_2789 - .L_2788)
	.align		4
.L_2788:
        /*403c*/ 	.word	index@(_ZN4vllm25paged_attention_v1_kernelIttLi128ELi16ELi128ELNS_18Fp8KVCacheDataTypeE0ELb0EEEvPT_PKS2_PKT0_S8_ifPKiSA_iPKfiiiSC_SC_iiiii)
        /*4040*/ 	.word	0x00000000


	//----- nvinfo : EIATTR_MIN_STACK_SIZE
	.align		4
.L_2789:
        /*4044*/ 	.byte	0x04, 0x12
        /*4046*/ 	.short	(.L_2791 - .L_2790)
	.align		4
.L_2790:
        /*4048*/ 	.word	index@(_ZN4vllm25paged_attention_v1_kernelIttLi120ELi16ELi128ELNS_18Fp8KVCacheDataTypeE0ELb0EEEvPT_PKS2_PKT0_S8_ifPKiSA_iPKfiiiSC_SC_iiiii)
        /*404c*/ 	.word	0x00000000


	//----- nvinfo : EIATTR_MIN_STACK_SIZE
	.align		4
.L_2791:
        /*4050*/ 	.byte	0x04, 0x12
        /*4052*/ 	.short	(.L_2793 - .L_2792)
	.align		4
.L_2792:
        /*4054*/ 	.word	index@(_ZN4vllm25paged_attention_v1_kernelIttLi112ELi16ELi128ELNS_18Fp8KVCacheDataTypeE0ELb0EEEvPT_PKS2_PKT0_S8_ifPKiSA_iPKfiiiSC_SC_iiiii)
        /*4058*/ 	.word	0x00000000


	//----- nvinfo : EIATTR_MIN_STACK_SIZE
	.align		4
.L_2793:
        /*405c*/ 	.byte	0x04, 0x12
        /*405e*/ 	.short	(.L_2795 - .L_2794)
	.align		4
.L_2794:
        /*4060*/ 	.word	index@(_ZN4vllm25paged_attention_v1_kernelIttLi96ELi16ELi128ELNS_18Fp8KVCacheDataTypeE0ELb0EEEvPT_PKS2_PKT0_S8_ifPKiSA_iPKfiiiSC_SC_iiiii)
        /*4064*/ 	.word	0x00000000


	//----- nvinfo : EIATTR_MIN_STACK_SIZE
	.align		4
.L_2795:
        /*4068*/ 	.byte	0x04, 0x12
        /*406a*/ 	.short	(.L_2797 - .L_2796)
	.align		4
.L_2796:
        /*406c*/ 	.word	index@(_ZN4vllm25paged_attention_v1_kernelIttLi80ELi16ELi128ELNS_18Fp8KVCacheDataTypeE0ELb0EEEvPT_PKS2_PKT0_S8_ifPKiSA_iPKfiiiSC_SC_iiiii)
        /*4070*/ 	.word	0x00000000


	//----- nvinfo : EIATTR_MIN_STACK_SIZE
	.align		4
.L_2797:
        /*4074*/ 	.byte	0x04, 0x12
        /*4076*/ 	.short	(.L_2799 - .L_2798)
	.align		4
.L_2798:
        /*4078*/ 	.word	index@(_ZN4vllm25paged_attention_v1_kernelIttLi64ELi16ELi128ELNS_18Fp8KVCacheDataTypeE0ELb0EEEvPT_PKS2_PKT0_S8_ifPKiSA_iPKfiiiSC_SC_iiiii)
        /*407c*/ 	.word	0x00000000


	//----- nvinfo : EIATTR_MIN_STACK_SIZE
	.align		4
.L_2799:
        /*4080*/ 	.byte	0x04, 0x12
        /*4082*/ 	.short	(.L_2801 - .L_2800)
	.align		4
.L_2800:
        /*4084*/ 	.word	index@(_ZN4vllm25paged_attention_v1_kernelIttLi32ELi16ELi128ELNS_18Fp8KVCacheDataTypeE0ELb0EEEvPT_PKS2_PKT0_S8_ifPKiSA_iPKfiiiSC_SC_iiiii)
        /*4088*/ 	.word	0x00000000


	//----- nvinfo : EIATTR_MIN_STACK_SIZE
	.align		4
.L_2801:
        /*408c*/ 	.byte	0x04, 0x12
        /*408e*/ 	.short	(.L_2803 - .L_2802)
	.align		4
.L_2802:
        /*4090*/ 	.word	index@(_ZN4vllm25paged_attention_v1_kernelIttLi256ELi16ELi128ELNS_18Fp8KVCacheDataTypeE0ELb1EEEvPT_PKS2_PKT0_S8_ifPKiSA_iPKfiiiSC_SC_iiiii)
        /*4094*/ 	.word	0x00000000


	//----- nvinfo : EIATTR_MIN_STACK_SIZE
	.align		4
.L_2803:
        /*4098*/ 	.byte	0x04, 0x12
        /*409a*/ 	.short	(.L_2805 - .L_2804)
	.align		4
.L_2804:
        /*409c*/ 	.word	index@(_ZN4vllm25paged_attention_v1_kernelIttLi192ELi16ELi128ELNS_18Fp8KVCacheDataTypeE0ELb1EEEvPT_PKS2_PKT0_S8_ifPKiSA_iPKfiiiSC_SC_iiiii)
        /*40a0*/ 	.word	0x00000000


	//----- nvinfo : EIATTR_MIN_STACK_SIZE
	.align		4
.L_2805:
        /*40a4*/ 	.byte	0x04, 0x12
        /*40a6*/ 	.short	(.L_2807 - .L_2806)
	.align		4
.L_2806:
        /*40a8*/ 	.word	index@(_ZN4vllm25paged_attention_v1_kernelIttLi128ELi16ELi128ELNS_18Fp8KVCacheDataTypeE0ELb1EEEvPT_PKS2_PKT0_S8_ifPKiSA_iPKfiiiSC_SC_iiiii)
        /*40ac*/ 	.word	0x00000000


	//----- nvinfo : EIATTR_MIN_STACK_SIZE
	.align		4
.L_2807:
        /*40b0*/ 	.byte	0x04, 0x12
        /*40b2*/ 	.short	(.L_2809 - .L_2808)
	.align		4
.L_2808:
        /*40b4*/ 	.word	index@(_ZN4vllm25paged_attention_v1_kernelIttLi120ELi16ELi128ELNS_18Fp8KVCacheDataTypeE0ELb1EEEvPT_PKS2_PKT0_S8_ifPKiSA_iPKfiiiSC_SC_iiiii)
        /*40b8*/ 	.word	0x00000000


	//----- nvinfo : EIATTR_MIN_STACK_SIZE
	.align		4
.L_2809:
        /*40bc*/ 	.byte	0x04, 0x12
        /*40be*/ 	.short	(.L_2811 - .L_2810)
	.align		4
.L_2810:
        /*40c0*/ 	.word	index@(_ZN4vllm25paged_attention_v1_kernelIttLi112ELi16ELi128ELNS_18Fp8KVCacheDataTypeE0ELb1EEEvPT_PKS2_PKT0_S8_ifPKiSA_iPKfiiiSC_SC_iiiii)
        /*40c4*/ 	.word	0x00000000


	//----- nvinfo : EIATTR_MIN_STACK_SIZE
	.align		4
.L_2811:
        /*40c8*/ 	.byte	0x04, 0x12
        /*40ca*/ 	.short	(.L_2813 - .L_2812)
	.align		4
.L_2812:
        /*40cc*/ 	.word	index@(_ZN4vllm25paged_attention_v1_kernelIttLi96ELi16ELi128ELNS_18Fp8KVCacheDataTypeE0ELb1EEEvPT_PKS2_PKT0_S8_ifPKiSA_iPKfiiiSC_SC_iiiii)
        /*40d0*/ 	.word	0x00000000


	//----- nvinfo : EIATTR_MIN_STACK_SIZE
	.align		4
.L_2813:
        /*40d4*/ 	.byte	0x04, 0x12
        /*40d6*/ 	.short	(.L_2815 - .L_2814)
	.align		4
.L_2814:
        /*40d8*/ 	.word	index@(_ZN4vllm25paged_attention_v1_kernelIttLi80ELi16ELi128ELNS_18Fp8KVCacheDataTypeE0ELb1EEEvPT_PKS2_PKT0_S8_ifPKiSA_iPKfiiiSC_SC_iiiii)
        /*40dc*/ 	.word	0x00000000


	//----- nvinfo : EIATTR_MIN_STACK_SIZE
	.align		4
.L_2815:
        /*40e0*/ 	.byte	0x04, 0x12
        /*40e2*/ 	.short	(.L_2817 - .L_2816)
	.align		4
.L_2816:
        /*40e4*/ 	.word	index@(_ZN4vllm25paged_attention_v1_kernelIttLi64ELi16ELi128ELNS_18Fp8KVCacheDataTypeE0ELb1EEEvPT_PKS2_PKT0_S8_ifPKiSA_iPKfiiiSC_SC_iiiii)
        /*40e8*/ 	.word	0x00000000


	//----- nvinfo : EIATTR_MIN_STACK_SIZE
	.align		4
.L_2817:
        /*40ec*/ 	.byte	0x04, 0x12
        /*40ee*/ 	.short	(.L_2819 - .L_2818)
	.align		4
.L_2818:
        /*40f0*/ 	.word	index@(_ZN4vllm25paged_attention_v1_kernelIttLi32ELi16ELi128ELNS_18Fp8KVCacheDataTypeE0ELb1EEEvPT_PKS2_PKT0_S8_ifPKiSA_iPKfiiiSC_SC_iiiii)
        /*40f4*/ 	.word	0x00000000


	//----- nvinfo : EIATTR_MIN_STACK_SIZE
	.align		4
.L_2819:
        /*40f8*/ 	.byte	0x04, 0x12
        /*40fa*/ 	.short	(.L_2821 - .L_2820)
	.align		4
.L_2820:
        /*40fc*/ 	.word	index@(_ZN4vllm25paged_attention_v1_kernelIttLi256ELi8ELi128ELNS_18Fp8KVCacheDataTypeE0ELb0EEEvPT_PKS2_PKT0_S8_ifPKiSA_iPKfiiiSC_SC_iiiii)
        /*4100*/ 	.word	0x00000000


	//----- nvinfo : EIATTR_MIN_STACK_SIZE
	.align		4
.L_2821:
        /*4104*/ 	.byte	0x04, 0x12
        /*4106*/ 	.short	(.L_2823 - .L_2822)
	.align		4
.L_2822:
        /*4108*/ 	.word	index@(_ZN4vllm25paged_attention_v1_kernelIttLi192ELi8ELi128ELNS_18Fp8KVCacheDataTypeE0ELb0EEEvPT_PKS2_PKT0_S8_ifPKiSA_iPKfiiiSC_SC_iiiii)
        /*410c*/ 	.word	0x00000000


	//----- nvinfo : EIATTR_MIN_STACK_SIZE
	.align		4
.L_2823:
        /*4110*/ 	.byte	0x04, 0x12
        /*4112*/ 	.short	(.L_2825 - .L_2824)
	.align		4
.L_2824:
        /*4114*/ 	.word	index@(_ZN4vllm25paged_attention_v1_kernelIttLi128ELi8ELi128ELNS_18Fp8KVCacheDataTypeE0ELb0EEEvPT_PKS2_PKT0_S8_ifPKiSA_iPKfiiiSC_SC_iiiii)
        /*4118*/ 	.word	0x00000000


	//----- nvinfo : EIATTR_MIN_STACK_SIZE
	.align		4
.L_2825:
        /*411c*/ 	.byte	0x04, 0x12
        /*411e*/ 	.short	(.L_2827 - .L_2826)
	.align		4
.L_2826:
        /*4120*/ 	.word	index@(_ZN4vllm25paged_attention_v1_kernelIttLi120ELi8ELi128ELNS_18Fp8KVCacheDataTypeE0ELb0EEEvPT_PKS2_PKT0_S8_ifPKiSA_iPKfiiiSC_SC_iiiii)
        /*4124*/ 	.word	0x00000000


	//----- nvinfo : EIATTR_MIN_STACK_SIZE
	.align		4
.L_2827:
        /*4128*/ 	.byte	0x04, 0x12
        /*412a*/ 	.short	(.L_2829 - .L_2828)
	.align		4
.L_2828:
        /*412c*/ 	.word	index@(_ZN4vllm25paged_attention_v1_kernelIttLi112ELi8ELi128ELNS_18Fp8KVCacheDataTypeE0ELb0EEEvPT_PKS2_PKT0_S8_ifPKiSA_iPKfiiiSC_SC_iiiii)
        /*4130*/ 	.word	0x00000000


	//----- nvinfo : EIATTR_MIN_STACK_SIZE
	.align		4
.L_2829:
        /*4134*/ 	.byte	0x04, 0x12
        /*4136*/ 	.short	(.L_2831 - .L_2830)
	.align		4
.L_2830:
        /*4138*/ 	.word	index@(_ZN4vllm25paged_attention_v1_kernelIttLi96ELi8ELi128ELNS_18Fp8KVCacheDataTypeE0ELb0EEEvPT_PKS2_PKT0_S8_ifPKiSA_iPKfiiiSC_SC_iiiii)
        /*413c*/ 	.word	0x00000000


	//----- nvinfo : EIATTR_MIN_STACK_SIZE
	.align		4
.L_2831:
        /*4140*/ 	.byte	0x04, 0x12
        /*4142*/ 	.short	(.L_2833 - .L_2832)
	.align		4
.L_2832:
        /*4144*/ 	.word	index@(_ZN4vllm25paged_attention_v1_kernelIttLi80ELi8ELi128ELNS_18Fp8KVCacheDataTypeE0ELb0EEEvPT_PKS2_PKT0_S8_ifPKiSA_iPKfiiiSC_SC_iiiii)
        /*4148*/ 	.word	0x00000000


	//----- nvinfo : EIATTR_MIN_STACK_SIZE
	.align		4
.L_2833:
        /*414c*/ 	.byte	0x04, 0x12
        /*414e*/ 	.short	(.L_2835 - .L_2834)
	.align		4
.L_2834:
        /*4150*/ 	.word	index@(_ZN4vllm25paged_attention_v1_kernelIttLi64ELi8ELi128ELNS_18Fp8KVCacheDataTypeE0ELb0EEEvPT_PKS2_PKT0_S8_ifPKiSA_iPKfiiiSC_SC_iiiii)
        /*4154*/ 	.word	0x00000000


	//----- nvinfo : EIATTR_MIN_STACK_SIZE
	.align		4
.L_2835:
        /*4158*/ 	.byte	0x04, 0x12
        /*415a*/ 	.short	(.L_2837 - .L_2836)
	.align		4
.L_2836:
        /*415c*/ 	.word	index@(_ZN4vllm25paged_attention_v1_kernelIttLi32ELi8ELi128ELNS_18Fp8KVCacheDataTypeE0ELb0EEEvPT_PKS2_PKT0_S8_ifPKiSA_iPKfiiiSC_SC_iiiii)
        /*4160*/ 	.word	0x00000000


	//----- nvinfo : EIATTR_MIN_STACK_SIZE
	.align		4
.L_2837:
        /*4164*/ 	.byte	0x04, 0x12
        /*4166*/ 	.short	(.L_2839 - .L_2838)
	.align		4
.L_2838:
        /*4168*/ 	.word	index@(_ZN4vllm25paged_attention_v1_kernelIttLi256ELi8ELi128ELNS_18Fp8KVCacheDataTypeE0ELb1EEEvPT_PKS2_PKT0_S8_ifPKiSA_iPKfiiiSC_SC_iiiii)
        /*416c*/ 	.word	0x00000000


	//----- nvinfo : EIATTR_MIN_STACK_SIZE
	.align		4
.L_2839:
        /*4170*/ 	.byte	0x04, 0x12
        /*4172*/ 	.short	(.L_2841 - .L_2840)
	.align		4
.L_2840:
        /*4174*/ 	.word	index@(_ZN4vllm25paged_attention_v1_kernelIttLi192ELi8ELi128ELNS_18Fp8KVCacheDataTypeE0ELb1EEEvPT_PKS2_PKT0_S8_ifPKiSA_iPKfiiiSC_SC_iiiii)
        /*4178*/ 	.word	0x00000000


	//----- nvinfo : EIATTR_MIN_STACK_SIZE
	.align		4
.L_2841:
        /*417c*/ 	.byte	0x04, 0x12
        /*417e*/ 	.short	(.L_2843 - .L_2842)
	.align		4
.L_2842:
        /*4180*/ 	.word	index@(_ZN4vllm25paged_attention_v1_kernelIttLi128ELi8ELi128ELNS_18Fp8KVCacheDataTypeE0ELb1EEEvPT_PKS2_PKT0_S8_ifPKiSA_iPKfiiiSC_SC_iiiii)
        /*4184*/ 	.word	0x00000000


	//----- nvinfo : EIATTR_MIN_STACK_SIZE
	.align		4
.L_2843:
        /*4188*/ 	.byte	0x04, 0x12
        /*418a*/ 	.short	(.L_2845 - .L_2844)
	.align		4
.L_2844:
        /*418c*/ 	.word	index@(_ZN4vllm25paged_attention_v1_kernelIttLi120ELi8ELi128ELNS_18Fp8KVCacheDataTypeE0ELb1EEEvPT_PKS2_PKT0_S8_ifPKiSA_iPKfiiiSC_SC_iiiii)
        /*4190*/ 	.word	0x00000000


	//----- nvinfo : EIATTR_MIN_STACK_SIZE
	.align		4
.L_2845:
        /*4194*/ 	.byte	0x04, 0x12
        /*4196*/ 	.short	(.L_2847 - .L_2846)
	.align		4
.L_2846:
        /*4198*/ 	.word	index@(_ZN4vllm25paged_attention_v1_kernelIttLi112ELi8ELi128ELNS_18Fp8KVCacheDataTypeE0ELb1EEEvPT_PKS2_PKT0_S8_ifPKiSA_iPKfiiiSC_SC_iiiii)
        /*419c*/ 	.word	0x00000000


	//----- nvinfo : EIATTR_MIN_STACK_SIZE
	.align		4
.L_2847:
        /*41a0*/ 	.byte	0x04, 0x12
        /*41a2*/ 	.short	(.L_2849 - .L_2848)
	.align		4
.L_2848:
        /*41a4*/ 	.word	index@(_ZN4vllm25paged_attention_v1_kernelIttLi96ELi8ELi128ELNS_18Fp8KVCacheDataTypeE0ELb1EEEvPT_PKS2_PKT0_S8_ifPKiSA_iPKfiiiSC_SC_iiiii)
        /*41a8*/ 	.word	0x00000000


	//----- nvinfo : EIATTR_MIN_STACK_SIZE
	.align		4
.L_2849:
        /*41ac*/ 	.byte	0x04, 0x12
        /*41ae*/ 	.short	(.L_2851 - .L_2850)
	.align		4
.L_2850:
        /*41b0*/ 	.word	index@(_ZN4vllm25paged_attention_v1_kernelIttLi80ELi8ELi128ELNS_18Fp8KVCacheDataTypeE0ELb1EEEvPT_PKS2_PKT0_S8_ifPKiSA_iPKfiiiSC_SC_iiiii)
        /*41b4*/ 	.word	0x00000000


	//----- nvinfo : EIATTR_MIN_STACK_SIZE
	.align		4
.L_2851:
        /*41b8*/ 	.byte	0x04, 0x12
        /*41ba*/ 	.short	(.L_2853 - .L_2852)
	.align		4
.L_2852:
        /*41bc*/ 	.word	index@(_ZN4vllm25paged_attention_v1_kernelIttLi64ELi8ELi128ELNS_18Fp8KVCacheDataTypeE0ELb1EEEvPT_PKS2_PKT0_S8_ifPKiSA_iPKfiiiSC_SC_iiiii)
        /*41c0*/ 	.word	0x00000000


	//----- nvinfo : EIATTR_MIN_STACK_SIZE
	.align		4
.L_2853:
        /*41c4*/ 	.byte	0x04, 0x12
        /*41c6*/ 	.short	(.L_2855 - .L_2854)
	.align		4
.L_2854:
        /*41c8*/ 	.word	index@(_ZN4vllm25paged_attention_v1_kernelIttLi32ELi8ELi128ELNS_18Fp8KVCacheDataTypeE0ELb1EEEvPT_PKS2_PKT0_S8_ifPKiSA_iPKfiiiSC_SC_iiiii)
        /*41cc*/ 	.word	0x00000000


	//----- nvinfo : EIATTR_MIN_STACK_SIZE
	.align		4
.L_2855:
        /*41d0*/ 	.byte	0x04, 0x12
        /*41d2*/ 	.short	(.L_2857 - .L_2856)
	.align		4
.L_2856:
        /*41d4*/ 	.word	index@(_ZN4vllm25paged_attention_v1_kernelIffLi256ELi32ELi128ELNS_18Fp8KVCacheDataTypeE0ELb0EEEvPT_PKS2_PKT0_S8_ifPKiSA_iPKfiiiSC_SC_iiiii)
        /*41d8*/ 	.word	0x000000a0


	//----- nvinfo : EIATTR_MIN_STACK_SIZE
	.align		4
.L_2857:
        /*41dc*/ 	.byte	0x04, 0x12
        /*41de*/ 	.short	(.L_2859 - .L_2858)
	.align		4
.L_2858:
        /*41e0*/ 	.word	index@(_ZN4vllm25paged_attention_v1_kernelIffLi192ELi32ELi128ELNS_18Fp8KVCacheDataTypeE0ELb0EEEvPT_PKS2_PKT0_S8_ifPKiSA_iPKfiiiSC_SC_iiiii)
        /*41e4*/ 	.word	0x00000000


	//----- nvinfo : EIATTR_MIN_STACK_SIZE
	.align		4
.L_2859:
        /*41e8*/ 	.byte	0x04, 0x12
        /*41ea*/ 	.short	(.L_2861 - .L_2860)
	.align		4
.L_2860:
        /*41ec*/ 	.word	index@(_ZN4vllm25paged_attention_v1_kernelIffLi128ELi32ELi128ELNS_18Fp8KVCacheDataTypeE0ELb0EEEvPT_PKS2_PKT0_S8_ifPKiSA_iPKfiiiSC_SC_iiiii)
        /*41f0*/ 	.word	0x00000000


	//----- nvinfo : EIATTR_MIN_STACK_SIZE
	.align		4
.L_2861:
        /*41f4*/ 	.byte	0x04, 0x12
        /*41f6*/ 	.short	(.L_2863 - .L_2862)
	.align		4
.L_2862:
        /*41f8*/ 	.word	index@(_ZN4vllm25paged_attention_v1_kernelIffLi120ELi32ELi128ELNS_18Fp8KVCacheDataTypeE0ELb0EEEvPT_PKS2_PKT0_S8_ifPKiSA_iPKfiiiSC_SC_iiiii)
        /*41fc*/ 	.word	0x00000000


	//----- nvinfo : EIATTR_MIN_STACK_SIZE
	.align		4
.L_2863:
        /*4200*/ 	.byte	0x04, 0x12
        /*4202*/ 	.short	(.L_2865 - .L_2864)
	.align		4
.L_2864:
        /*4204*/ 	.word	index@(_ZN4vllm25paged_attention_v1_kernelIffLi112ELi32ELi128ELNS_18Fp8KVCacheDataTypeE0ELb0EEEvPT_PKS2_PKT0_S8_ifPKiSA_iPKfiiiSC_SC_iiiii)
        /*4208*/ 	.word	0x00000000


	//----- nvinfo : EIATTR_MIN_STACK_SIZE
	.align		4
.L_2865:
        /*420c*/ 	.byte	0x04, 0x12
        /*420e*/ 	.short	(.L_2867 - .L_2866)
	.align		4
.L_2866:
        /*4210*/ 	.word	index@(_ZN4vllm25paged_attention_v1_kernelIffLi96ELi32ELi128ELNS_18Fp8KVCacheDataTypeE0ELb0EEEvPT_PKS2_PKT0_S8_ifPKiSA_iPKfiiiSC_SC_iiiii)
        /*4214*/ 	.word	0x00000000


	//----- nvinfo : EIATTR_MIN_STACK_SIZE
	.align		4
.L_2867:
        /*4218*/ 	.byte	0x04, 0x12
        /*421a*/ 	.short	(.L_2869 - .L_2868)
	.align		4
.L_2868:
        /*421c*/ 	.word	index@(_ZN4vllm25paged_attention_v1_kernelIffLi80ELi32ELi128ELNS_18Fp8KVCacheDataTypeE0ELb0EEEvPT_PKS2_PKT0_S8_ifPKiSA_iPKfiiiSC_SC_iiiii)
        /*4220*/ 	.word	0x00000000


	//----- nvinfo : EIATTR_MIN_STACK_SIZE
	.align		4
.L_2869:
        /*4224*/ 	.byte	0x04, 0x12
        /*4226*/ 	.short	(.L_2871 - .L_2870)
	.align		4
.L_2870:
        /*4228*/ 	.word	index@(_ZN4vllm25paged_attention_v1_kernelIffLi64ELi32ELi128ELNS_18Fp8KVCacheDataTypeE0ELb0EEEvPT_PKS2_PKT0_S8_ifPKiSA_iPKfiiiSC_SC_iiiii)
        /*422c*/ 	.word	0x00000000


	//----- nvinfo : EIATTR_MIN_STACK_SIZE
	.align		4
.L_2871:
        /*4230*/ 	.byte	0x04, 0x12
        /*4232*/ 	.short	(.L_2873 - .L_2872)
	.align		4
.L_2872:
        /*4234*/ 	.word	index@(_ZN4vllm25paged_attention_v1_kernelIffLi32ELi32ELi128ELNS_18Fp8KVCacheDataTypeE0ELb0EEEvPT_PKS2_PKT0_S8_ifPKiSA_iPKfiiiSC_SC_iiiii)
        /*4238*/ 	.word	0x00000000


	//----- nvinfo : EIATTR_MIN_STACK_SIZE
	.align		4
.L_2873:
        /*423c*/ 	.byte	0x04, 0x12
        /*423e*/ 	.short	(.L_2875 - .L_2874)
	.align		4
.L_2874:
        /*4240*/ 	.word	index@(_ZN4vllm25paged_attention_v1_kernelIffLi256ELi32ELi128ELNS_18Fp8KVCacheDataTypeE0ELb1EEEvPT_PKS2_PKT0_S8_ifPKiSA_iPKfiiiSC_SC_iiiii)
        /*4244*/ 	.word	0x000000a8


	//----- nvinfo : EIATTR_MIN_STACK_SIZE
	.align		4
.L_2875:
        /*4248*/ 	.byte	0x04, 0x12
        /*424a*/ 	.short	(.L_2877 - .L_2876)
	.align		4
.L_2876:
        /*424c*/ 	.word	index@(_ZN4vllm25paged_attention_v1_kernelIffLi192ELi32ELi128ELNS_18Fp8KVCacheDataTypeE0ELb1EEEvPT_PKS2_PKT0_S8_ifPKiSA_iPKfiiiSC_SC_iiiii)
        /*4250*/ 	.word	0x00000008


	//----- nvinfo : EIATTR_MIN_STACK_SIZE
	.align		4
.L_2877:
        /*4254*/ 	.byte	0x04, 0x12
        /*4256*/ 	.short	(.L_2879 - .L_2878)
	.align		4
.L_2878:
        /*4258*/ 	.word	index@(_ZN4vllm25paged_attention_v1_kernelIffLi128ELi32ELi128ELNS_18Fp8KVCacheDataTypeE0ELb1EEEvPT_PKS2_PKT0_S8_ifPKiSA_iPKfiiiSC_SC_iiiii)
        /*425c*/ 	.word	0x00000000


	//----- nvinfo : EIATTR_MIN_STACK_SIZE
	.align		4
.L_2879:
        /*4260*/ 	.byte	0x04, 0x12
        /*4262*/ 	.short	(.L_2881 - .L_2880)
	.align		4
.L_2880:
        /*4264*/ 	.word	index@(_ZN4vllm25paged_attention_v1_kernelIffLi120ELi32ELi128ELNS_18Fp8KVCacheDataTypeE0ELb1EEEvPT_PKS2_PKT0_S8_ifPKiSA_iPKfiiiSC_SC_iiiii)
        /*4268*/ 	.word	0x00000000


	//----- nvinfo : EIATTR_MIN_STACK_SIZE
	.align		4
.L_2881:
        /*426c*/ 	.byte	0x04, 0x12
        /*426e*/ 	.short	(.L_2883 - .L_2882)
	.align		4
.L_2882:
        /*4270*/ 	.word	index@(_ZN4vllm25paged_attention_v1_kernelIffLi112ELi32ELi128ELNS_18Fp8KVCacheDataTypeE0ELb1EEEvPT_PKS2_PKT0_S8_ifPKiSA_iPKfiiiSC_SC_iiiii)
        /*4274*/ 	.word	0x00000000


	//----- nvinfo : EIATTR_MIN_STACK_SIZE
	.align		4
.L_2883:
        /*4278*/ 	.byte	0x04, 0x12
        /*427a*/ 	.short	(.L_2885 - .L_2884)
	.align		4
.L_2884:
        /*427c*/ 	.word	index@(_ZN4vllm25paged_attention_v1_kernelIffLi96ELi32ELi128ELNS_18Fp8KVCacheDataTypeE0ELb1EEEvPT_PKS2_PKT0_S8_ifPKiSA_iPKfiiiSC_SC_iiiii)
        /*4280*/ 	.word	0x00000000


	//----- nvinfo : EIATTR_MIN_STACK_SIZE
	.align		4
.L_2885:
        /*4284*/ 	.byte	0x04, 0x12
        /*4286*/ 	.short	(.L_2887 - .L_2886)
	.align		4
.L_2886:
        /*4288*/ 	.word	index@(_ZN4vllm25paged_attention_v1_kernelIffLi80ELi32ELi128ELNS_18Fp8KVCacheDataTypeE0ELb1EEEvPT_PKS2_PKT0_S8_ifPKiSA_iPKfiiiSC_SC_iiiii)
        /*428c*/ 	.word	0x00000000


	//----- nvinfo : EIATTR_MIN_STACK_SIZE
	.align		4
.L_2887:
        /*4290*/ 	.byte	0x04, 0x12
        /*4292*/ 	.short	(.L_2889 - .L_2888)
	.align		4
.L_2888:
        /*4294*/ 	.word	index@(_ZN4vllm25paged_attention_v1_kernelIffLi64ELi32ELi128ELNS_18Fp8KVCacheDataTypeE0ELb1EEEvPT_PKS2_PKT0_S8_ifPKiSA_iPKfiiiSC_SC_iiiii)
        /*4298*/ 	.word	0x00000000


	//----- nvinfo : EIATTR_MIN_STACK_SIZE
	.align		4
.L_2889:
        /*429c*/ 	.byte	0x04, 0x12
        /*429e*/ 	.short	(.L_2891 - .L_2890)
	.align		4
.L_2890:
        /*42a0*/ 	.word	index@(_ZN4vllm25paged_attention_v1_kernelIffLi32ELi32ELi128ELNS_18Fp8KVCacheDataTypeE0ELb1EEEvPT_PKS2_PKT0_S8_ifPKiSA_iPKfiiiSC_SC_iiiii)
        /*42a4*/ 	.word	0x00000000


	//----- nvinfo : EIATTR_MIN_STACK_SIZE
	.align		4
.L_2891:
        /*42a8*/ 	.byte	0x04, 0x12
        /*42aa*/ 	.short	(.L_2893 - .L_2892)
	.align		4
.L_2892:
        /*42ac*/ 	.word	index@(_ZN4vllm25paged_attention_v1_kernelIffLi256ELi16ELi128ELNS_18Fp8KVCacheDataTypeE0ELb0EEEvPT_PKS2_PKT0_S8_ifPKiSA_iPKfiiiSC_SC_iiiii)
        /*42b0*/ 	.word	0x00000000


	//----- nvinfo : EIATTR_MIN_STACK_SIZE
	.align		4
.L_2893:
        /*42b4*/ 	.byte	0x04, 0x12
        /*42b6*/ 	.short	(.L_2895 - .L_2894)
	.align		4
.L_2894:
        /*42b8*/ 	.word	index@(_ZN4vllm25paged_attention_v1_kernelIffLi192ELi16ELi128ELNS_18Fp8KVCacheDataTypeE0ELb0EEEvPT_PKS2_PKT0_S8_ifPKiSA_iPKfiiiSC_SC_iiiii)
        /*42bc*/ 	.word	0x00000000


	//----- nvinfo : EIATTR_MIN_STACK_SIZE
	.align		4
.L_2895:
        /*42c0*/ 	.byte	0x04, 0x12
        /*42c2*/ 	.short	(.L_2897 - .L_2896)
	.align		4
.L_2896:
        /*42c4*/ 	.word	index@(_ZN4vllm25paged_attention_v1_kernelIffLi128ELi16ELi128ELNS_18Fp8KVCacheDataTypeE0ELb0EEEvPT_PKS2_PKT0_S8_ifPKiSA_iPKfiiiSC_SC_iiiii)
        /*42c8*/ 	.word	0x00000000


	//----- nvinfo : EIATTR_MIN_STACK_SIZE
	.align		4
.L_2897:
        /*42cc*/ 	.byte	0x04, 0x12
        /*42ce*/ 	.short	(.L_2899 - .L_2898)
	.align		4
.L_2898:
        /*42d0*/ 	.word	index@(_ZN4vllm25paged_attention_v1_kernelIffLi120ELi16ELi128ELNS_18Fp8KVCacheDataTypeE0ELb0EEEvPT_PKS2_PKT0_S8_ifPKiSA_iPKfiiiSC_SC_iiiii)
        /*42d4*/ 	.word	0x00000000


	//----- nvinfo : EIATTR_MIN_STACK_SIZE
	.align		4
.L_2899:
        /*42d8*/ 	.byte	0x04, 0x12
        /*42da*/ 	.short	(.L_2901 - .L_2900)
	.align		4
.L_2900:
        /*42dc*/ 	.word	index@(_ZN4vllm25paged_attention_v1_kernelIffLi112ELi16ELi128ELNS_18Fp8KVCacheDataTypeE0ELb0EEEvPT_PKS2_PKT0_S8_ifPKiSA_iPKfiiiSC_SC_iiiii)
        /*42e0*/ 	.word	0x00000000


	//----- nvinfo : EIATTR_MIN_STACK_SIZE
	.align		4
.L_2901:
        /*42e4*/ 	.byte	0x04, 0x12
        /*42e6*/ 	.short	(.L_2903 - .L_2902)
	.align		4
.L_2902:
        /*42e8*/ 	.word	index@(_ZN4vllm25paged_attention_v1_kernelIffLi96ELi16ELi128ELNS_18Fp8KVCacheDataTypeE0ELb0EEEvPT_PKS2_PKT0_S8_ifPKiSA_iPKfiiiSC_SC_iiiii)
        /*42ec*/ 	.word	0x00000000


	//----- nvinfo : EIATTR_MIN_STACK_SIZE
	.align		4
.L_2903:
        /*42f0*/ 	.byte	0x04, 0x12
        /*42f2*/ 	.short	(.L_2905 - .L_2904)
	.align		4
.L_2904:
        /*42f4*/ 	.word	index@(_ZN4vllm25paged_attention_v1_kernelIffLi80ELi16ELi128ELNS_18Fp8KVCacheDataTypeE0ELb0EEEvPT_PKS2_PKT0_S8_ifPKiSA_iPKfiiiSC_SC_iiiii)
        /*42f8*/ 	.word	0x00000000


	//----- nvinfo : EIATTR_MIN_STACK_SIZE
	.align		4
.L_2905:
        /*42fc*/ 	.byte	0x04, 0x12
        /*42fe*/ 	.short	(.L_2907 - .L_2906)
	.align		4
.L_2906:
        /*4300*/ 	.word	index@(_ZN4vllm25paged_attention_v1_kernelIffLi64ELi16ELi128ELNS_18Fp8KVCacheDataTypeE0ELb0EEEvPT_PKS2_PKT0_S8_ifPKiSA_iPKfiiiSC_SC_iiiii)
        /*4304*/ 	.word	0x00000000


	//----- nvinfo : EIATTR_MIN_STACK_SIZE
	.align		4
.L_2907:
        /*4308*/ 	.byte	0x04, 0x12
        /*430a*/ 	.short	(.L_2909 - .L_2908)
	.align		4
.L_2908:
        /*430c*/ 	.word	index@(_ZN4vllm25paged_attention_v1_kernelIffLi32ELi16ELi128ELNS_18Fp8KVCacheDataTypeE0ELb0EEEvPT_PKS2_PKT0_S8_ifPKiSA_iPKfiiiSC_SC_iiiii)
        /*4310*/ 	.word	0x00000000


	//----- nvinfo : EIATTR_MIN_STACK_SIZE
	.align		4
.L_2909:
        /*4314*/ 	.byte	0x04, 0x12
        /*4316*/ 	.short	(.L_2911 - .L_2910)
	.align		4
.L_2910:
        /*4318*/ 	.word	index@(_ZN4vllm25paged_attention_v1_kernelIffLi256ELi16ELi128ELNS_18Fp8KVCacheDataTypeE0ELb1EEEvPT_PKS2_PKT0_S8_ifPKiSA_iPKfiiiSC_SC_iiiii)
        /*431c*/ 	.word	0x00000000


	//----- nvinfo : EIATTR_MIN_STACK_SIZE
	.align		4
.L_2911:
        /*4320*/ 	.byte	0x04, 0x12
        /*4322*/ 	.short	(.L_2913 - .L_2912)
	.align		4
.L_2912:
        /*4324*/ 	.word	index@(_ZN4vllm25paged_attention_v1_kernelIffLi192ELi16ELi128ELNS_18Fp8KVCacheDataTypeE0ELb1EEEvPT_PKS2_PKT0_S8_ifPKiSA_iPKfiiiSC_SC_iiiii)
        /*4328*/ 	.word	0x00000000


	//----- nvinfo : EIATTR_MIN_STACK_SIZE
	.align		4
.L_2913:
        /*432c*/ 	.byte	0x04, 0x12
        /*432e*/ 	.short	(.L_2915 - .L_2914)
	.align		4
.L_2914:
        /*4330*/ 	.word	index@(_ZN4vllm25paged_attention_v1_kernelIffLi128ELi16ELi128ELNS_18Fp8KVCacheDataTypeE0ELb1EEEvPT_PKS2_PKT0_S8_ifPKiSA_iPKfiiiSC_SC_iiiii)
        /*4334*/ 	.word	0x00000000


	//----- nvinfo : EIATTR_MIN_STACK_SIZE
	.align		4
.L_2915:
        /*4338*/ 	.byte	0x04, 0x12
        /*433a*/ 	.short	(.L_2917 - .L_2916)
	.align		4
.L_2916:
        /*433c*/ 	.word	index@(_ZN4vllm25paged_attention_v1_kernelIffLi120ELi16ELi128ELNS_18Fp8KVCacheDataTypeE0ELb1EEEvPT_PKS2_PKT0_S8_ifPKiSA_iPKfiiiSC_SC_iiiii)
        /*4340*/ 	.word	0x00000000


	//----- nvinfo : EIATTR_MIN_STACK_SIZE
	.align		4
.L_2917:
        /*4344*/ 	.byte	0x04, 0x12
        /*4346*/ 	.short	(.L_2919 - .L_2918)
	.align		4
.L_2918:
        /*4348*/ 	.word	index@(_ZN4vllm25paged_attention_v1_kernelIffLi112ELi16ELi128ELNS_18Fp8KVCacheDataTypeE0ELb1EEEvPT_PKS2_PKT0_S8_ifPKiSA_iPKfiiiSC_SC_iiiii)
        /*434c*/ 	.word	0x00000000


	//----- nvinfo : EIATTR_MIN_STACK_SIZE
	.align		4
.L_2919:
        /*4350*/ 	.byte	0x04, 0x12
        /*4352*/ 	.short	(.L_2921 - .L_2920)
	.align		4
.L_2920:
        /*4354*/ 	.word	index@(_ZN4vllm25paged_attention_v1_kernelIffLi96ELi16ELi128ELNS_18Fp8KVCacheDataTypeE0ELb1EEEvPT_PKS2_PKT0_S8_ifPKiSA_iPKfiiiSC_SC_iiiii)
        /*4358*/ 	.word	0x00000000


	//----- nvinfo : EIATTR_MIN_STACK_SIZE
	.align		4
.L_2921:
        /*435c*/ 	.byte	0x04, 0x12
        /*435e*/ 	.short	(.L_2923 - .L_2922)
	.align		4
.L_2922:
        /*4360*/ 	.word	index@(_ZN4vllm25paged_attention_v1_kernelIffLi80ELi16ELi128ELNS_18Fp8KVCacheDataTypeE0ELb1EEEvPT_PKS2_PKT0_S8_ifPKiSA_iPKfiiiSC_SC_iiiii)
        /*4364*/ 	.word	0x00000000


	//----- nvinfo : EIATTR_MIN_STACK_SIZE
	.align		4
.L_2923:
        /*4368*/ 	.byte	0x04, 0x12
        /*436a*/ 	.short	(.L_2925 - .L_2924)
	.align		4
.L_2924:
        /*436c*/ 	.word	index@(_ZN4vllm25paged_attention_v1_kernelIffLi64ELi16ELi128ELNS_18Fp8KVCacheDataTypeE0ELb1EEEvPT_PKS2_PKT0_S8_ifPKiSA_iPKfiiiSC_SC_iiiii)
        /*4370*/ 	.word	0x00000000


	//----- nvinfo : EIATTR_MIN_STACK_SIZE
	.align		4
.L_2925:
        /*4374*/ 	.byte	0x04, 0x12
        /*4376*/ 	.short	(.L_2927 - .L_2926)
	.align		4
.L_2926:
        /*4378*/ 	.word	index@(_ZN4vllm25paged_attention_v1_kernelIffLi32ELi16ELi128ELNS_18Fp8KVCacheDataTypeE0ELb1EEEvPT_PKS2_PKT0_S8_ifPKiSA_iPKfiiiSC_SC_iiiii)
        /*437c*/ 	.word	0x00000000


	//----- nvinfo : EIATTR_MIN_STACK_SIZE
	.align		4
.L_2927:
        /*4380*/ 	.byte	0x04, 0x12
        /*4382*/ 	.short	(.L_2929 - .L_2928)
	.align		4
.L_2928:
        /*4384*/ 	.word	index@(_ZN4vllm25paged_attention_v1_kernelIffLi256ELi8ELi128ELNS_18Fp8KVCacheDataTypeE0ELb0EEEvPT_PKS2_PKT0_S8_ifPKiSA_iPKfiiiSC_SC_iiiii)
        /*4388*/ 	.word	0x00000000


	//----- nvinfo : EIATTR_MIN_STACK_SIZE
	.align		4
.L_2929:
        /*438c*/ 	.byte	0x04, 0x12
        /*438e*/ 	.short	(.L_2931 - .L_2930)
	.align		4
.L_2930:
        /*4390*/ 	.word	index@(_ZN4vllm25paged_attention_v1_kernelIffLi192ELi8ELi128ELNS_18Fp8KVCacheDataTypeE0ELb0EEEvPT_PKS2_PKT0_S8_ifPKiSA_iPKfiiiSC_SC_iiiii)
        /*4394*/ 	.word	0x00000000


	//----- nvinfo : EIATTR_MIN_STACK_SIZE
	.align		4
.L_2931:
        /*4398*/ 	.byte	0x04, 0x12
        /*439a*/ 	.short	(.L_2933 - .L_2932)
	.align		4
.L_2932:
        /*439c*/ 	.word	index@(_ZN4vllm25paged_attention_v1_kernelIffLi128ELi8ELi128ELNS_18Fp8KVCacheDataTypeE0ELb0EEEvPT_PKS2_PKT0_S8_ifPKiSA_iPKfiiiSC_SC_iiiii)
        /*43a0*/ 	.word	0x00000000


	//----- nvinfo : EIATTR_MIN_STACK_SIZE
	.align		4
.L_2933:
        /*43a4*/ 	.byte	0x04, 0x12
        /*43a6*/ 	.short	(.L_2935 - .L_2934)
	.align		4
.L_2934:
        /*43a8*/ 	.word	index@(_ZN4vllm25paged_attention_v1_kernelIffLi120ELi8ELi128ELNS_18Fp8KVCacheDataTypeE0ELb0EEEvPT_PKS2_PKT0_S8_ifPKiSA_iPKfiiiSC_SC_iiiii)
        /*43ac*/ 	.word	0x00000000


	//----- nvinfo : EIATTR_MIN_STACK_SIZE
	.align		4
.L_2935:
        /*43b0*/ 	.byte	0x04, 0x12
        /*43b2*/ 	.short	(.L_2937 - .L_2936)
	.align		4
.L_2936:
        /*43b4*/ 	.word	index@(_ZN4vllm25paged_attention_v1_kernelIffLi112ELi8ELi128ELNS_18Fp8KVCacheDataTypeE0ELb0EEEvPT_PKS2_PKT0_S8_ifPKiSA_iPKfiiiSC_SC_iiiii)
        /*43b8*/ 	.word	0x00000000


	//----- nvinfo : EIATTR_MIN_STACK_SIZE
	.align		4
.L_2937:
        /*43bc*/ 	.byte	0x04, 0x12
        /*43be*/ 	.short	(.L_2939 - .L_2938)
	.align		4
.L_2938:
        /*43c0*/ 	.word	index@(_ZN4vllm25paged_attention_v1_kernelIffLi96ELi8ELi128ELNS_18Fp8KVCacheDataTypeE0ELb0EEEvPT_PKS2_PKT0_S8_ifPKiSA_iPKfiiiSC_SC_iiiii)
        /*43c4*/ 	.word	0x00000000


	//----- nvinfo : EIATTR_MIN_STACK_SIZE
	.align		4
.L_2939:
        /*43c8*/ 	.byte	0x04, 0x12
        /*43ca*/ 	.short	(.L_2941 - .L_2940)
	.align		4
.L_2940:
        /*43cc*/ 	.word	index@(_ZN4vllm25paged_attention_v1_kernelIffLi80ELi8ELi128ELNS_18Fp8KVCacheDataTypeE0ELb0EEEvPT_PKS2_PKT0_S8_ifPKiSA_iPKfiiiSC_SC_iiiii)
        /*43d0*/ 	.word	0x00000000


	//----- nvinfo : EIATTR_MIN_STACK_SIZE
	.align		4
.L_2941:
        /*43d4*/ 	.byte	0x04, 0x12
        /*43d6*/ 	.short	(.L_2943 - .L_2942)
	.align		4
.L_2942:
        /*43d8*/ 	.word	index@(_ZN4vllm25paged_attention_v1_kernelIffLi64ELi8ELi128ELNS_18Fp8KVCacheDataTypeE0ELb0EEEvPT_PKS2_PKT0_S8_ifPKiSA_iPKfiiiSC_SC_iiiii)
        /*43dc*/ 	.word	0x00000000


	//----- nvinfo : EIATTR_MIN_STACK_SIZE
	.align		4
.L_2943:
        /*43e0*/ 	.byte	0x04, 0x12
        /*43e2*/ 	.short	(.L_2945 - .L_2944)
	.align		4
.L_2944:
        /*43e4*/ 	.word	index@(_ZN4vllm25paged_attention_v1_kernelIffLi32ELi8ELi128ELNS_18Fp8KVCacheDataTypeE0ELb0EEEvPT_PKS2_PKT0_S8_ifPKiSA_iPKfiiiSC_SC_iiiii)
        /*43e8*/ 	.word	0x00000000


	//----- nvinfo : EIATTR_MIN_STACK_SIZE
	.align		4
.L_2945:
        /*43ec*/ 	.byte	0x04, 0x12
        /*43ee*/ 	.short	(.L_2947 - .L_2946)
	.align		4
.L_2946:
        /*43f0*/ 	.word	index@(_ZN4vllm25paged_attention_v1_kernelIffLi256ELi8ELi128ELNS_18Fp8KVCacheDataTypeE0ELb1EEEvPT_PKS2_PKT0_S8_ifPKiSA_iPKfiiiSC_SC_iiiii)
        /*43f4*/ 	.word	0x00000000


	//----- nvinfo : EIATTR_MIN_STACK_SIZE
	.align		4
.L_2947:
        /*43f8*/ 	.byte	0x04, 0x12
        /*43fa*/ 	.short	(.L_2949 - .L_2948)
	.align		4
.L_2948:
        /*43fc*/ 	.word	index@(_ZN4vllm25paged_attention_v1_kernelIffLi192ELi8ELi128ELNS_18Fp8KVCacheDataTypeE0ELb1EEEvPT_PKS2_PKT0_S8_ifPKiSA_iPKfiiiSC_SC_iiiii)
        /*4400*/ 	.word	0x00000000


	//----- nvinfo : EIATTR_MIN_STACK_SIZE
	.align		4
.L_2949:
        /*4404*/ 	.byte	0x04, 0x12
        /*4406*/ 	.short	(.L_2951 - .L_2950)
	.align		4
.L_2950:
        /*4408*/ 	.word	index@(_ZN4vllm25paged_attention_v1_kernelIffLi128ELi8ELi128ELNS_18Fp8KVCacheDataTypeE0ELb1EEEvPT_PKS2_PKT0_S8_ifPKiSA_iPKfiiiSC_SC_iiiii)
        /*440c*/ 	.word	0x00000000


	//----- nvinfo : EIATTR_MIN_STACK_SIZE
	.align		4
.L_2951:
        /*4410*/ 	.byte	0x04, 0x12
        /*4412*/ 	.short	(.L_2953 - .L_2952)
	.align		4
.L_2952:
        /*4414*/ 	.word	index@(_ZN4vllm25paged_attention_v1_kernelIffLi120ELi8ELi128ELNS_18Fp8KVCacheDataTypeE0ELb1EEEvPT_PKS2_PKT0_S8_ifPKiSA_iPKfiiiSC_SC_iiiii)
        /*4418*/ 	.word	0x00000000


	//----- nvinfo : EIATTR_MIN_STACK_SIZE
	.align		4
.L_2953:
        /*441c*/ 	.byte	0x04, 0x12
        /*441e*/ 	.short	(.L_2955 - .L_2954)
	.align		4
.L_2954:
        /*4420*/ 	.word	index@(_ZN4vllm25paged_attention_v1_kernelIffLi112ELi8ELi128ELNS_18Fp8KVCacheDataTypeE0ELb1EEEvPT_PKS2_PKT0_S8_ifPKiSA_iPKfiiiSC_SC_iiiii)
        /*4424*/ 	.word	0x00000000


	//----- nvinfo : EIATTR_MIN_STACK_SIZE
	.align		4
.L_2955:
        /*4428*/ 	.byte	0x04, 0x12
        /*442a*/ 	.short	(.L_2957 - .L_2956)
	.align		4
.L_2956:
        /*442c*/ 	.word	index@(_ZN4vllm25paged_attention_v1_kernelIffLi96ELi8ELi128ELNS_18Fp8KVCacheDataTypeE0ELb1EEEvPT_PKS2_PKT0_S8_ifPKiSA_iPKfiiiSC_SC_iiiii)
        /*4430*/ 	.word	0x00000000


	//----- nvinfo : EIATTR_MIN_STACK_SIZE
	.align		4
.L_2957:
        /*4434*/ 	.byte	0x04, 0x12
        /*4436*/ 	.short	(.L_2959 - .L_2958)
	.align		4
.L_2958:
        /*4438*/ 	.word	index@(_ZN4vllm25paged_attention_v1_kernelIffLi80ELi8ELi128ELNS_18Fp8KVCacheDataTypeE0ELb1EEEvPT_PKS2_PKT0_S8_ifPKiSA_iPKfiiiSC_SC_iiiii)
        /*443c*/ 	.word	0x00000000


	//----- nvinfo : EIATTR_MIN_STACK_SIZE
	.align		4
.L_2959:
        /*4440*/ 	.byte	0x04, 0x12
        /*4442*/ 	.short	(.L_2961 - .L_2960)
	.align		4
.L_2960:
        /*4444*/ 	.word	index@(_ZN4vllm25paged_attention_v1_kernelIffLi64ELi8ELi128ELNS_18Fp8KVCacheDataTypeE0ELb1EEEvPT_PKS2_PKT0_S8_ifPKiSA_iPKfiiiSC_SC_iiiii)
        /*4448*/ 	.word	0x00000000


	//----- nvinfo : EIATTR_MIN_STACK_SIZE
	.align		4
.L_2961:
        /*444c*/ 	.byte	0x04, 0x12
        /*444e*/ 	.short	(.L_2963 - .L_2962)
	.align		4
.L_2962:
        /*4450*/ 	.word	index@(_ZN4vllm25paged_attention_v1_kernelIffLi32ELi8ELi128ELNS_18Fp8KVCacheDataTypeE0ELb1EEEvPT_PKS2_PKT0_S8_ifPKiSA_iPKfiiiSC_SC_iiiii)
        /*4454*/ 	.word	0x00000000
.L_2963:


//--------------------- .nv.compat                --------------------------
	.section	.nv.compat,"",@"SHT_CUDA_COMPAT_INFO"
	.align	4
        /*0000*/ 	.byte	0x02, 0x09, 0x01, 0x00, 0x02, 0x02, 0x01, 0x00, 0x02, 0x05, 0x05, 0x00, 0x03, 0x07, 0x01, 0x01
        /*0010*/ 	.byte	0x02, 0x03, 0x00, 0x00, 0x02, 0x06, 0x01, 0x00, 0x04, 0x0b, 0x08, 0x00, 0x00, 0x00, 0x00, 0x00
        /*0020*/ 	.byte	0x00, 0x00, 0x00, 0x00


//--------------------- .nv.info._ZN4vllm25paged_attention_v1_kernelI13__nv_bfloat16hLi256ELi32ELi128ELNS_18Fp8KVCacheDataTypeE2ELb0EEEvPT_PKS3_PKT0_S9_ifPKiSB_iPKfiiiSD_SD_iiiii --------------------------
	.section	.nv.info._ZN4vllm25paged_attention_v1_kernelI13__nv_bfloat16hLi256ELi32ELi128ELNS_18Fp8KVCacheDataTypeE2ELb0EEEvPT_PKS3_PKT0_S9_ifPKiSB_iPKfiiiSD_SD_iiiii,"",@"SHT_CUDA_INFO"
	.sectionflags	@""
	.align	4


	//----- nvinfo : EIATTR_CUDA_API_VERSION
	.align		4
        /*0000*/ 	.byte	0x04, 0x37
        /*0002*/ 	.short	(.L_2965 - .L_2964)
.L_2964:
        /*0004*/ 	.word	0x00000082


	//----- nvinfo : EIATTR_KPARAM_INFO
	.align		4
.L_2965:
        /*0008*/ 	.byte	0x04, 0x17
        /*000a*/ 	.short	(.L_2967 - .L_2966)
.L_2966:
        /*000c*/ 	.word	0x00000000
        /*0010*/ 	.short	0x0013
        /*0012*/ 	.short	0x0078
        /*0014*/ 	.byte	0x00, 0xf0, 0x11, 0x00


	//----- nvinfo : EIATTR_KPARAM_INFO
	.align		4
.L_2967:
        /*0018*/ 	.byte	0x04, 0x17
        /*001a*/ 	.short	(.L_2969 - .L_2968)
.L_2968:
        /*001c*/ 	.word	0x00000000
        /*0020*/ 	.short	0x0012
        /*0022*/ 	.short	0x0074
        /*0024*/ 	.byte	0x00, 0xf0, 0x11, 0x00


	//----- nvinfo : EIATTR_KPARAM_INFO
	.align		4
.L_2969:
        /*0028*/ 	.byte	0x04, 0x17
        /*002a*/ 	.short	(.L_2971 - .L_2970)
.L_2970:
        /*002c*/ 	.word	0x00000000
        /*0030*/ 	.short	0x0011
        /*0032*/ 	.short	0x0070
        /*0034*/ 	.byte	0x00, 0xf0, 0x11, 0x00


	//----- nvinfo : EIATTR_KPARAM_INFO
	.align		4
.L_2971:
        /*0038*/ 	.byte	0x04, 0x17
        /*003a*/ 	.short	(.L_2973 - .L_2972)
.L_2972:
        /*003c*/ 	.word	0x00000000
        /*0040*/ 	.short	0x0010
        /*0042*/ 	.short	0x006c
        /*0044*/ 	.byte	0x00, 0xf0, 0x11, 0x00


	//----- nvinfo : EIATTR_KPARAM_INFO
	.align		4
.L_2973:
        /*0048*/ 	.byte	0x04, 0x17
        /*004a*/ 	.short	(.L_2975 - .L_2974)
.L_2974:
        /*004c*/ 	.word	0x00000000
        /*0050*/ 	.short	0x000f
        /*0052*/ 	.short	0x0068
        /*0054*/ 	.byte	0x00, 0xf0, 0x11, 0x00


	//----- nvinfo : EIATTR_KPARAM_INFO
	.align		4
.L_2975:
        /*0058*/ 	.byte	0x04, 0x17
        /*005a*/ 	.short	(.L_2977 - .L_2976)
.L_2976:
        /*005c*/ 	.word	0x00000000
        /*0060*/ 	.short	0x000e
        /*0062*/ 	.short	0x0060
        /*0064*/ 	.byte	0x00, 0xf0, 0x21, 0x00


	//----- nvinfo : EIATTR_KPARAM_INFO
	.align		4
.L_2977:
        /*0068*/ 	.byte	0x04, 0x17
        /*006a*/ 	.short	(.L_2979 - .L_2978)
.L_2978:
        /*006c*/ 	.word	0x00000000
        /*0070*/ 	.short	0x000d
        /*0072*/ 	.short	0x0058
        /*0074*/ 	.byte	0x00, 0xf0, 0x21, 0x00


	//----- nvinfo : EIATTR_KPARAM_INFO
	.align		4
.L_2979:
        /*0078*/ 	.byte	0x04, 0x17
        /*007a*/ 	.short	(.L_2981 - .L_2980)
.L_2980:
        /*007c*/ 	.word	0x00000000
        /*0080*/ 	.short	0x000c
        /*0082*/ 	.short	0x0050
        /*0084*/ 	.byte	0x00, 0xf0, 0x11, 0x00


	//----- nvinfo : EIATTR_KPARAM_INFO
	.align		4
.L_2981:
        /*0088*/ 	.byte	0x04, 0x17
        /*008a*/ 	.short	(.L_2983 - .L_2982)
.L_2982:
        /*008c*/ 	.word	0x00000000
        /*0090*/ 	.short	0x000b
        /*0092*/ 	.short	0x004c
        /*0094*/ 	.byte	0x00, 0xf0, 0x11, 0x00


	//----- nvinfo : EIATTR_KPARAM_INFO
	.align		4
.L_2983:
        /*0098*/ 	.byte	0x04, 0x17
        /*009a*/ 	.short	(.L_2985 - .L_2984)
.L_2984:
        /*009c*/ 	.word	0x00000000
        /*00a0*/ 	.short	0x000a
        /*00a2*/ 	.short	0x0048
        /*00a4*/ 	.byte	0x00, 0xf0, 0x11, 0x00


	//----- nvinfo : EIATTR_KPARAM_INFO
	.align		4
.L_2985:
        /*00a8*/ 	.byte	0x04, 0x17
        /*00aa*/ 	.short	(.L_2987 - .L_2986)
.L_2986:
        /*00ac*/ 	.word	0x00000000
        /*00b0*/ 	.short	0x0009
        /*00b2*/ 	.short	0x0040
        /*00b4*/ 	.byte	0x00, 0xf0, 0x21, 0x00


	//----- nvinfo : EIATTR_KPARAM_INFO
	.align		4
.L_2987:
        /*00b8*/ 	.byte	0x04, 0x17
        /*00ba*/ 	.short	(.L_2989 - .L_2988)
.L_2988:
        /*00bc*/ 	.word	0x00000000
        /*00c0*/ 	.short	0x0008
        /*00c2*/ 	.short	0x0038
        /*00c4*/ 	.byte	0x00, 0xf0, 0x11, 0x00


	//----- nvinfo : EIATTR_KPARAM_INFO
	.align		4
.L_2989:
        /*00c8*/ 	.byte	0x04, 0x17
        /*00ca*/ 	.short	(.L_2991 - .L_2990)
.L_2990:
        /*00cc*/ 	.word	0x00000000
        /*00d0*/ 	.short	0x0007
        /*00d2*/ 	.short	0x0030
        /*00d4*/ 	.byte	0x00, 0xf0, 0x21, 0x00


	//----- nvinfo : EIATTR_KPARAM_INFO
	.align		4
.L_2991:
        /*00d8*/ 	.byte	0x04, 0x17
        /*00da*/ 	.short	(.L_2993 - .L_2992)
.L_2992:
        /*00dc*/ 	.word	0x00000000
        /*00e0*/ 	.short	0x0006
        /*00e2*/ 	.short	0x0028
        /*00e4*/ 	.byte	0x00, 0xf0, 0x21, 0x00


	//----- nvinfo : EIATTR_KPARAM_INFO
	.align		4
.L_2993:
        /*00e8*/ 	.byte	0x04, 0x17
        /*00ea*/ 	.short	(.L_2995 - .L_2994)
.L_2994:
        /*00ec*/ 	.word	0x00000000
        /*00f0*/ 	.short	0x0005
        /*00f2*/ 	.short	0x0024
        /*00f4*/ 	.byte	0x00, 0xf0, 0x11, 0x00


	//----- nvinfo : EIATTR_KPARAM_INFO
	.align		4
.L_2995:
        /*00f8*/ 	.byte	0x04, 0x17
        /*00fa*/ 	.short	(.L_2997 - .L_2996)
.L_2996:
        /*00fc*/ 	.word	0x00000000
        /*0100*/ 	.short	0x0004
        /*0102*/ 	.short	0x0020
        /*0104*/ 	.byte	0x00, 0xf0, 0x11, 0x00


	//----- nvinfo : EIATTR_KPARAM_INFO
	.align		4
.L_2997:
        /*0108*/ 	.byte	0x04, 0x17
        /*010a*/ 	.short	(.L_2999 - .L_2998)
.L_2998:
        /*010c*/ 	.word	0x00000000
        /*0110*/ 	.short	0x0003
        /*0112*/ 	.short	0x0018
        /*0114*/ 	.byte	0x00, 0xf0, 0x21, 0x00


	//----- nvinfo : EIATTR_KPARAM_INFO
	.align		4
.L_2999:
        /*0118*/ 	.byte	0x04, 0x17
        /*011a*/ 	.short	(.L_3001 - .L_3000)
.L_3000:
        /*011c*/ 	.word	0x00000000
        /*0120*/ 	.short	0x0002
        /*0122*/ 	.short	0x0010
        /*0124*/ 	.byte	0x00, 0xf0, 0x21, 0x00


	//----- nvinfo : EIATTR_KPARAM_INFO
	.align		4
.L_3001:
        /*0128*/ 	.byte	0x04, 0x17
        /*012a*/ 	.short	(.L_3003 - .L_3002)
.L_3002:
        /*012c*/ 	.word	0x00000000
        /*0130*/ 	.short	0x0001
        /*0132*/ 	.short	0x0008
        /*0134*/ 	.byte	0x00, 0xf0, 0x21, 0x00


	//----- nvinfo : EIATTR_KPARAM_INFO
	.align		4
.L_3003:
        /*0138*/ 	.byte	0x04, 0x17
        /*013a*/ 	.short	(.L_3005 - .L_3004)
.L_3004:
        /*013c*/ 	.word	0x00000000
        /*0140*/ 	.short	0x0000
        /*0142*/ 	.short	0x0000
        /*0144*/ 	.byte	0x00, 0xf0, 0x21, 0x00


	//----- nvinfo : EIATTR_SPARSE_MMA_MASK
	.align		4
.L_3005:
        /*0148*/ 	.byte	0x03, 0x50
        /*014a*/ 	.short	0x0000


	//----- nvinfo : EIATTR_MAXREG_COUNT
	.align		4
        /*014c*/ 	.byte	0x03, 0x1b
        /*014e*/ 	.short	0x00ff


	//----- nvinfo : EIATTR_NUM_BARRIERS
	.align		4
        /*0150*/ 	.byte	0x02, 0x4c
        /*0152*/ 	.byte	0x01
	.zero		1


	//----- nvinfo : EIATTR_EXTERNS
	.align		4
        /*0154*/ 	.byte	0x04, 0x0f
        /*0156*/ 	.short	(.L_3007 - .L_3006)


	//   ....[0]....
	.align		4
.L_3006:
        /*0158*/ 	.word	index@(__assertfail)


	//----- nvinfo : EIATTR_MERCURY_ISA_VERSION
	.align		4
.L_3007:
        /*015c*/ 	.byte	0x03, 0x5f
        /*015e*/ 	.short	0x0101


	//----- nvinfo : EIATTR_COOP_GROUP_MASK_REGIDS
	.align		4
        /*0160*/ 	.byte	0x04, 0x29
        /*0162*/ 	.short	(.L_3009 - .L_3008)


	//   ....[0]....
.L_3008:
        /*0164*/ 	.word	0xffffffff


	//   ....[1]....
        /*0168*/ 	.word	0xffffffff


	//   ....[2]....
        /*016c*/ 	.word	0xffffffff


	//   ....[3]....
        /*0170*/ 	.word	0xffffffff


	//   ....[4]....
        /*0174*/ 	.word	0xffffffff


	//   ....[5]....
        /*0178*/ 	.word	0xffffffff


	//   ....[6]....
        /*017c*/ 	.word	0xffffffff


	//   ....[7]....
        /*0180*/ 	.word	0xffffffff


	//   ....[8]....
        /*0184*/ 	.word	0xffffffff


	//   ....[9]....
        /*0188*/ 	.word	0xffffffff


	//   ....[10]....
        /*018c*/ 	.word	0xffffffff


	//   ....[11]....
        /*0190*/ 	.word	0xffffffff


	//   ....[12]....
        /*0194*/ 	.word	0xffffffff


	//   ....[13]....
        /*0198*/ 	.word	0xffffffff


	//   ....[14]....
        /*019c*/ 	.word	0xffffffff


	//   ....[15]....
        /*01a0*/ 	.word	0xffffffff


	//   ....[16]....
        /*01a4*/ 	.word	0x0500000f


	//   ....[17]....
        /*01a8*/ 	.word	0x0500000f


	//   ....[18]....
        /*01ac*/ 	.word	0x0500000f


	//   ....[19]....
        /*01b0*/ 	.word	0x0500000f


	//   ....[20]....
        /*01b4*/ 	.word	0x0500000f


	//----- nvinfo : EIATTR_COOP_GROUP_INSTR_OFFSETS
	.align		4
.L_3009:
        /*01b8*/ 	.byte	0x04, 0x28
        /*01ba*/ 	.short	(.L_3011 - .L_3010)


	//   ....[0]....
.L_3010:
        /*01bc*/ 	.word	0x00000790


	//   ....[1]....
        /*01c0*/ 	.word	0x000007c0


	//   ....[2]....
        /*01c4*/ 	.word	0x000007e0


	//   ....[3]....
        /*01c8*/ 	.word	0x00000800


	//   ....[4]....
        /*01cc*/ 	.word	0x00000820


	//   ....[5]....
        /*01d0*/ 	.word	0x00000960


	//   ....[6]....
        /*01d4*/ 	.word	0x00000990


	//   ....[7]....
        /*01d8*/ 	.word	0x000009b0


	//   ....[8]....
        /*01dc*/ 	.word	0x000017f0


	//   ....[9]....
        /*01e0*/ 	.word	0x00001860


	//   ....[10]....
        /*01e4*/ 	.word	0x00001890


	//   ....[11]....
        /*01e8*/ 	.word	0x00001910


	//   ....[12]....
        /*01ec*/ 	.word	0x00001960


	//   ....[13]....
        /*01f0*/ 	.word	0x000019b0


	//   ....[14]....
        /*01f4*/ 	.word	0x000019d0


	//   ....[15]....
        /*01f8*/ 	.word	0x000019f0


	//   ....[16]....
        /*01fc*/ 	.word	0x000044d0


	//   ....[17]....
        /*0200*/ 	.word	0x00004530


	//   ....[18]....
        /*0204*/ 	.word	0x00004590


	//   ....[19]....
        /*0208*/ 	.word	0x000045f0


	//   ....[20]....
        /*020c*/ 	.word	0x00004650


	//----- nvinfo : EIATTR_SYSCALL_OFFSETS
	.align		4
.L_3011:
        /*0210*/ 	.byte	0x04, 0x46
        /*0212*/ 	.short	(.L_3013 - .L_3012)


	//   ....[0]....
.L_3012:
        /*0214*/ 	.word	0x00004460


	//----- nvinfo : EIATTR_EXIT_INSTR_OFFSETS
	.align		4
.L_3013:
        /*0218*/ 	.byte	0x04, 0x1c
        /*021a*/ 	.short	(.L_3015 - .L_3014)


	//   ....[0]....
.L_3014:
        /*021c*/ 	.word	0x000033a0


	//   ....[1]....
        /*0220*/ 	.word	0x000033b0


	//   ....[2]....
        /*0224*/ 	.word	0x00004360


	//   ....[3]....
        /*0228*/ 	.word	0x00004470


	//----- nvinfo : EIATTR_CRS_STACK_SIZE
	.align		4
.L_3015:
        /*022c*/ 	.byte	0x04, 0x1e
        /*022e*/ 	.short	(.L_3017 - .L_3016)
.L_3016:
        /*0230*/ 	.word	0x00000000


	//----- nvinfo : EIATTR_CBANK_PARAM_SIZE
	.align		4
.L_3017:
        /*0234*/ 	.byte	0x03, 0x19
        /*0236*/ 	.short	0x007c


	//----- nvinfo : EIATTR_PARAM_CBANK
	.align		4
        /*0238*/ 	.byte	0x04, 0x0a
        /*023a*/ 	.short	(.L_3019 - .L_3018)
	.align		4
.L_3018:
        /*023c*/ 	.word	index@(.nv.constant0._ZN4vllm25paged_attention_v1_kernelI13__nv_bfloat16hLi256ELi32ELi128ELNS_18Fp8KVCacheDataTypeE2ELb0EEEvPT_PKS3_PKT0_S9_ifPKiSB_iPKfiiiSD_SD_iiiii)
        /*0240*/ 	.short	0x0210
        /*0242*/ 	.short	0x007c


	//----- nvinfo : EIATTR_SW_WAR
	.align		4
.L_3019:
        /*0244*/ 	.byte	0x04, 0x36
        /*0246*/ 	.short	(.L_3021 - .L_3020)
.L_3020:
        /*0248*/ 	.word	0x00000008
.L_3021:


//--------------------- .nv.info._ZN4vllm25paged_attention_v1_kernelI13__nv_bfloat16hLi192ELi32ELi128ELNS_18Fp8KVCacheDataTypeE2ELb0EEEvPT_PKS3_PKT0_S9_ifPKiSB_iPKfiiiSD_SD_iiiii --------------------------
	.section	.nv.info._ZN4vllm25paged_attention_v1_kernelI13__nv_bfloat16hLi192ELi32ELi128ELNS_18Fp8KVCacheDataTypeE2ELb0EEEvPT_PKS3_PKT0_S9_ifPKiSB_iPKfiiiSD_SD_iiiii,"",@"SHT_CUDA_INFO"
	.sectionflags	@""
	.align	4


	//----- nvinfo : EIATTR_CUDA_API_VERSION
	.align		4
        /*0000*/ 	.byte	0x04, 0x37
        /*0002*/ 	.short	(.L_3023 - .L_3022)
.L_3022:
        /*0004*/ 	.word	0x00000082


	//----- nvinfo : EIATTR_KPARAM_INFO
	.align		4
.L_3023:
        /*0008*/ 	.byte	0x04, 0x17
        /*000a*/ 	.short	(.L_3025 - .L_3024)
.L_3024:
        /*000c*/ 	.word	0x00000000
        /*0010*/ 	.short	0x0013
        /*0012*/ 	.short	0x0078
        /*0014*/ 	.byte	0x00, 0xf0, 0x11, 0x00


	//----- nvinfo : EIATTR_KPARAM_INFO
	.align		4
.L_3025:
        /*0018*/ 	.byte	0x04, 0x17
        /*001a*/ 	.short	(.L_3027 - .L_3026)
.L_3026:
        /*001c*/ 	.word	0x00000000
        /*0020*/ 	.short	0x0012
        /*0022*/ 	.short	0x0074
        /*0024*/ 	.byte	0x00, 0xf0, 0x11, 0x00


	//----- nvinfo : EIATTR_KPARAM_INFO
	.align		4
.L_3027:
        /*0028*/ 	.byte	0x04, 0x17
        /*002a*/ 	.short	(.L_3029 - .L_3028)
.L_3028:
        /*002c*/ 	.word	0x00000000
        /*0030*/ 	.short	0x0011
        /*0032*/ 	.short	0x0070
        /*0034*/ 	.byte	0x00, 0xf0, 0x11, 0x00


	//----- nvinfo : EIATTR_KPARAM_INFO
	.align		4
.L_3029:
        /*0038*/ 	.byte	0x04, 0x17
        /*003a*/ 	.short	(.L_3031 - .L_3030)
.L_3030:
        /*003c*/ 	.word	0x00000000
        /*0040*/ 	.short	0x0010
        /*0042*/ 	.short	0x006c
        /*0044*/ 	.byte	0x00, 0xf0, 0x11, 0x00


	//----- nvinfo : EIATTR_KPARAM_INFO
	.align		4
.L_3031:
        /*0048*/ 	.byte	0x04, 0x17
        /*004a*/ 	.short	(.L_3033 - .L_3032)
.L_3032:
        /*004c*/ 	.word	0x00000000
        /*0050*/ 	.short	0x000f
        /*0052*/ 	.short	0x0068
        /*0054*/ 	.byte	0x00, 0xf0, 0x11, 0x00


	//----- nvinfo : EIATTR_KPARAM_INFO
	.align		4
.L_3033:
        /*0058*/ 	.byte	0x04, 0x17
        /*005a*/ 	.short	(.L_3035 - .L_3034)
.L_3034:
        /*005c*/ 	.word	0x00000000
        /*0060*/ 	.short	0x000e
        /*0062*/ 	.short	0x0060
        /*0064*/ 	.byte	0x00, 0xf0, 0x21, 0x00


	//----- nvinfo : EIATTR_KPARAM_INFO
	.align		4
.L_3035:
        /*0068*/ 	.byte	0x04, 0x17
        /*006a*/ 	.short	(.L_3037 - .L_3036)
.L_3036:
        /*006c*/ 	.word	0x00000000
        /*0070*/ 	.short	0x000d
        /*0072*/ 	.short	0x0058
        /*0074*/ 	.byte	0x00, 0xf0, 0x21, 0x00


	//----- nvinfo : EIATTR_KPARAM_INFO
	.align		4
.L_3037:
        /*0078*/ 	.byte	0x04, 0x17
        /*007a*/ 	.short	(.L_3039 - .L_3038)
.L_3038:
        /*007c*/ 	.word	0x00000000
        /*0080*/ 	.short	0x000c
        /*0082*/ 	.short	0x0050
        /*0084*/ 	.byte	0x00, 0xf0, 0x11, 0x00


	//----- nvinfo : EIATTR_KPARAM_INFO
	.align		4
.L_3039:
        /*0088*/ 	.byte	0x04, 0x17
        /*008a*/ 	.short	(.L_3041 - .L_3040)
.L_3040:
        /*008c*/ 	.word	0x00000000
        /*0090*/ 	.short	0x000b
        /*0092*/ 	.short	0x004c
        /*0094*/ 	.byte	0x00, 0xf0, 0x11, 0x00


	//----- nvinfo : EIATTR_KPARAM_INFO
	.align		4
.L_3041:
        /*0098*/ 	.byte	0x04, 0x17
        /*009a*/ 	.short	(.L_3043 - .L_3042)
.L_3042:
        /*009c*/ 	.word	0x00000000
        /*00a0*/ 	.short	0x000a
        /*00a2*/ 	.short	0x0048
        /*00a4*/ 	.byte	0x00, 0xf0, 0x11, 0x00


	//----- nvinfo : EIATTR_KPARAM_INFO
	.align		4
.L_3043:
        /*00a8*/ 	.byte	0x04, 0x17
        /*00aa*/ 	.short	(.L_3045 - .L_3044)
.L_3044:
        /*00ac*/ 	.word	0x00000000
        /*00b0*/ 	.short	0x0009
        /*00b2*/ 	.short	0x0040
        /*00b4*/ 	.byte	0x00, 0xf0, 0x21, 0x00


	//----- nvinfo : EIATTR_KPARAM_INFO
	.align		4
.L_3045:
        /*00b8*/ 	.byte	0x04, 0x17
        /*00ba*/ 	.short	(.L_3047 - .L_3046)
.L_3046:
        /*00bc*/ 	.word	0x00000000
        /*00c0*/ 	.short	0x0008
        /*00c2*/ 	.short	0x0038
        /*00c4*/ 	.byte	0x00, 0xf0, 0x11, 0x00


	//----- nvinfo : EIATTR_KPARAM_INFO
	.align		4
.L_3047:
        /*00c8*/ 	.byte	0x04, 0x17
        /*00ca*/ 	.short	(.L_3049 - .L_3048)
.L_3048:
        /*00cc*/ 	.word	0x00000000
        /*00d0*/ 	.short	0x0007
        /*00d2*/ 	.short	0x0030
        /*00d4*/ 	.byte	0x00, 0xf0, 0x21, 0x00


	//----- nvinfo : EIATTR_KPARAM_INFO
	.align		4
.L_3049:
        /*00d8*/ 	.byte	0x04, 0x17
        /*00da*/ 	.short	(.L_3051 - .L_3050)
.L_3050:
        /*00dc*/ 	.word	0x00000000
        /*00e0*/ 	.short	0x0006
        /*00e2*/ 	.short	0x0028
        /*00e4*/ 	.byte	0x00, 0xf0, 0x21, 0x00


	//----- nvinfo : EIATTR_KPARAM_INFO
	.align		4
.L_3051:
        /*00e8*/ 	.byte	0x04, 0x17
        /*00ea*/ 	.short	(.L_3053 - .L_3052)
.L_3052:
        /*00ec*/ 	.word	0x00000000
        /*00f0*/ 	.short	0x0005
        /*00f2*/ 	.short	0x0024
        /*00f4*/ 	.byte	0x00, 0xf0, 0x11, 0x00


	//----- nvinfo : EIATTR_KPARAM_INFO
	.align		4
.L_3053:
        /*00f8*/ 	.byte	0x04, 0x17
        /*00fa*/ 	.short	(.L_3055 - .L_3054)
.L_3054:
        /*00fc*/ 	.word	0x00000000
        /*0100*/ 	.short	0x0004
        /*0102*/ 	.short	0x0020
        /*0104*/ 	.byte	0x00, 0xf0, 0x11, 0x00


	//----- nvinfo : EIATTR_KPARAM_INFO
	.align		4
.L_3055:
        /*0108*/ 	.byte	0x04, 0x17
        /*010a*/ 	.short	(.L_3057 - .L_3056)
.L_3056:
        /*010c*/ 	.word	0x00000000
        /*0110*/ 	.short	0x0003
        /*0112*/ 	.short	0x0018
        /*0114*/ 	.byte	0x00, 0xf0, 0x21, 0x00


	//----- nvinfo : EIATTR_KPARAM_INFO
	.align		4
.L_3057:
        /*0118*/ 	.byte	0x04, 0x17
        /*011a*/ 	.short	(.L_3059 - .L_3058)
.L_3058:
        /*011c*/ 	.word	0x00000000
        /*0120*/ 	.short	0x0002
        /*0122*/ 	.short	0x0010
        /*0124*/ 	.byte	0x00, 0xf0, 0x21, 0x00


	//----- nvinfo : EIATTR_KPARAM_INFO
	.align		4
.L_3059:
        /*0128*/ 	.byte	0x04, 0x17
        /*012a*/ 	.short	(.L_3061 - .L_3060)
.L_3060:
        /*012c*/ 	.word	0x00000000
        /*0130*/ 	.short	0x0001
        /*0132*/ 	.short	0x0008
        /*0134*/ 	.byte	0x00, 0xf0, 0x21, 0x00


	//----- nvinfo : EIATTR_KPARAM_INFO
	.align		4
.L_3061:
        /*0138*/ 	.byte	0x04, 0x17
        /*013a*/ 	.short	(.L_3063 - .L_3062)
.L_3062:
        /*013c*/ 	.word	0x00000000
        /*0140*/ 	.short	0x0000
        /*0142*/ 	.short	0x0000
        /*0144*/ 	.byte	0x00, 0xf0, 0x21, 0x00


	//----- nvinfo : EIATTR_SPARSE_MMA_MASK
	.align		4
.L_3063:
        /*0148*/ 	.byte	0x03, 0x50
        /*014a*/ 	.short	0x0000


	//----- nvinfo : EIATTR_MAXREG_COUNT
	.align		4
        /*014c*/ 	.byte	0x03, 0x1b
        /*014e*/ 	.short	0x00ff


	//----- nvinfo : EIATTR_NUM_BARRIERS
	.align		4
        /*0150*/ 	.byte	0x02, 0x4c
        /*0152*/ 	.byte	0x01
	.zero		1


	//----- nvinfo : EIATTR_EXTERNS
	.align		4
        /*0154*/ 	.byte	0x04, 0x0f
        /*0156*/ 	.short	(.L_3065 - .L_3064)


	//   ....[0]....
	.align		4
.L_3064:
        /*0158*/ 	.word	index@(__assertfail)


	//----- nvinfo : EIATTR_MERCURY_ISA_VERSION
	.align		4
.L_3065:
        /*015c*/ 	.byte	0x03, 0x5f
        /*015e*/ 	.short	0x0101


	//----- nvinfo : EIATTR_COOP_GROUP_MASK_REGIDS
	.align		4
        /*0160*/ 	.byte	0x04, 0x29
        /*0162*/ 	.short	(.L_3067 - .L_3066)


	//   ....[0]....
.L_3066:
        /*0164*/ 	.word	0xffffffff


	//   ....[1]....
        /*0168*/ 	.word	0xffffffff


	//   ....[2]....
        /*016c*/ 	.word	0xffffffff


	//   ....[3]....
        /*0170*/ 	.word	0xffffffff


	//   ....[4]....
        /*0174*/ 	.word	0xffffffff


	//   ....[5]....
        /*0178*/ 	.word	0xffffffff


	//   ....[6]....
        /*017c*/ 	.word	0xffffffff


	//   ....[7]....
        /*0180*/ 	.word	0xffffffff


	//   ....[8]....
        /*0184*/ 	.word	0xffffffff


	//   ....[9]....
        /*0188*/ 	.word	0xffffffff


	//   ....[10]....
        /*018c*/ 	.word	0xffffffff


	//   ....[11]....
        /*0190*/ 	.word	0xffffffff


	//   ....[12]....
        /*0194*/ 	.word	0xffffffff


	//   ....[13]....
        /*0198*/ 	.word	0xffffffff


	//   ....[14]....
        /*019c*/ 	.word	0xffffffff


	//   ....[15]....
        /*01a0*/ 	.word	0xffffffff


	//   ....[16]....
        /*01a4*/ 	.word	0x0500000f


	//   ....[17]....
        /*01a8*/ 	.word	0x0500000f


	//   ....[18]....
        /*01ac*/ 	.word	0x0500000f


	//   ....[19]....
        /*01b0*/ 	.word	0x0500000f


	//   ....[20]....
        /*01b4*/ 	.word	0x0500000f


	//----- nvinfo : EIATTR_COOP_GROUP_INSTR_OFFSETS
	.align		4
.L_3067:
        /*01b8*/ 	.byte	0x04, 0x28
        /*01ba*/ 	.short	(.L_3069 - .L_3068)


	//   ....[0]....
.L_3068:
        /*01bc*/ 	.word	0x00000790


	//   ....[1]....
        /*01c0*/ 	.word	0x000007c0


	//   ....[2]....
        /*01c4*/ 	.word	0x000007e0


	//   ....[3]....
        /*01c8*/ 	.word	0x00000800


	//   ....[4]....
        /*01cc*/ 	.word	0x00000820


	//   ....[5]....
        /*01d0*/ 	.word	0x00000970


	//   ....[6]....
        /*01d4*/ 	.word	0x00000990


	//   ....[7]....
        /*01d8*/ 	.word	0x000009b0


	//   ....[8]....
        /*01dc*/ 	.word	0x000017f0


	//   ....[9]....
        /*01e0*/ 	.word	0x00001870


	//   ....[10]....
        /*01e4*/ 	.word	0x000018d0


	//   ....[11]....
        /*01e8*/ 	.word	0x00001920


	//   ....[12]....
        /*01ec*/ 	.word	0x00001960


	//   ....[13]....
        /*01f0*/ 	.word	0x000019b0


	//   ....[14]....
        /*01f4*/ 	.word	0x000019d0


	//   ....[15]....
        /*01f8*/ 	.word	0x000019f0


	//   ....[16]....
        /*01fc*/ 	.word	0x00003c40


	//   ....[17]....
        /*0200*/ 	.word	0x00003ca0


	//   ....[18]....
        /*0204*/ 	.word	0x00003d00


	//   ....[19]....
        /*0208*/ 	.word	0x00003d60


	//   ....[20]....
        /*020c*/ 	.word	0x00003dc0


	//----- nvinfo : EIATTR_SYSCALL_OFFSETS
	.align		4
.L_3069:
        /*0210*/ 	.byte	0x04, 0x46
        /*0212*/ 	.short	(.L_3071 - .L_3070)


	//   ....[0]....
.L_3070:
        /*0214*/ 	.word	0x00003bd0


	//----- nvinfo : EIATTR_EXIT_INSTR_OFFSETS
	.align		4
.L_3071:
        /*0218*/ 	.byte	0x04, 0x1c
        /*021a*/ 	.short	(.L_3073 - .L_3072)


	//   ....[0]....
.L_3072:
        /*021c*/ 	.word	0x00002ef0


	//   ....[1]....
        /*0220*/ 	.word	0x00002f00


	//   ....[2]....
        /*0224*/ 	.word	0x00003ad0


	//   ....[3]....
        /*0228*/ 	.word	0x00003be0


	//----- nvinfo : EIATTR_CRS_STACK_SIZE
	.align		4
.L_3073:
        /*022c*/ 	.byte	0x04, 0x1e
        /*022e*/ 	.short	(.L_3075 - .L_3074)
.L_3074:
        /*0230*/ 	.word	0x00000000


	//----- nvinfo : EIATTR_CBANK_PARAM_SIZE
	.align		4
.L_3075:
        /*0234*/ 	.byte	0x03, 0x19
        /*0236*/ 	.short	0x007c


	//----- nvinfo : EIATTR_PARAM_CBANK
	.align		4
        /*0238*/ 	.byte	0x04, 0x0a
        /*023a*/ 	.short	(.L_3077 - .L_3076)
	.align		4
.L_3076:
        /*023c*/ 	.word	index@(.nv.constant0._ZN4vllm25paged_attention_v1_kernelI13__nv_bfloat16hLi192ELi32ELi128ELNS_18Fp8KVCacheDataTypeE2ELb0EEEvPT_PKS3_PKT0_S9_ifPKiSB_iPKfiiiSD_SD_iiiii)
        /*0240*/ 	.short	0x0210
        /*0242*/ 	.short	0x007c


	//----- nvinfo : EIATTR_SW_WAR
	.align		4
.L_3077:
        /*0244*/ 	.byte	0x04, 0x36
        /*0246*/ 	.short	(.L_3079 - .L_3078)
.L_3078:
        /*0248*/ 	.word	0x00000008
.L_3079:


//--------------------- .nv.info._ZN4vllm25paged_attention_v1_kernelI13__nv_bfloat16hLi128ELi32ELi128ELNS_18Fp8KVCacheDataTypeE2ELb0EEEvPT_PKS3_PKT0_S9_ifPKiSB_iPKfiiiSD_SD_iiiii --------------------------
	.section	.nv.info._ZN4vllm25paged_attention_v1_kernelI13__nv_bfloat16hLi128ELi32ELi128ELNS_18Fp8KVCacheDataTypeE2ELb0EEEvPT_PKS3_PKT0_S9_ifPKiSB_iPKfiiiSD_SD_iiiii,"",@"SHT_CUDA_INFO"
	.sectionflags	@""
	.align	4


	//----- nvinfo : EIATTR_CUDA_API_VERSION
	.align		4
        /*0000*/ 	.byte	0x04, 0x37
        /*0002*/ 	.short	(.L_3081 - .L_3080)
.L_3080:
        /*0004*/ 	.word	0x00000082


	//----- nvinfo : EIATTR_KPARAM_INFO
	.align		4
.L_3081:
        /*0008*/ 	.byte	0x04, 0x17
        /*000a*/ 	.short	(.L_3083 - .L_3082)
.L_3082:
        /*000c*/ 	.word	0x00000000
        /*0010*/ 	.short	0x0013
        /*0012*/ 	.short	0x0078
        /*0014*/ 	.byte	0x00, 0xf0, 0x11, 0x00


	//----- nvinfo : EIATTR_KPARAM_INFO
	.align		4
.L_3083:
        /*0018*/ 	.byte	0x04, 0x17
        /*001a*/ 	.short	(.L_3085 - .L_3084)
.L_3084:
        /*001c*/ 	.word	0x00000000
        /*0020*/ 	.short	0x0012
        /*0022*/ 	.short	0x0074
        /*0024*/ 	.byte	0x00, 0xf0, 0x11, 0x00


	//----- nvinfo : EIATTR_KPARAM_INFO
	.align		4
.L_3085:
        /*0028*/ 	.byte	0x04, 0x17
        /*002a*/ 	.short	(.L_3087 - .L_3086)
.L_3086:
        /*002c*/ 	.word	0x00000000
        /*0030*/ 	.short	0x0011
        /*0032*/ 	.short	0x0070
        /*0034*/ 	.byte	0x00, 0xf0, 0x11, 0x00


	//----- nvinfo : EIATTR_KPARAM_INFO
	.align		4
.L_3087:
        /*0038*/ 	.byte	0x04, 0x17
        /*003a*/ 	.short	(.L_3089 - .L_3088)
.L_3088:
        /*003c*/ 	.word	0x00000000
        /*0040*/ 	.short	0x0010
        /*0042*/ 	.short	0x006c
        /*0044*/ 	.byte	0x00, 0xf0, 0x11, 0x00


	//----- nvinfo : EIATTR_KPARAM_INFO
	.align		4
.L_3089:
        /*0048*/ 	.byte	0x04, 0x17
        /*004a*/ 	.short	(.L_3091 - .L_3090)
.L_3090:
        /*004c*/ 	.word	0x00000000
        /*0050*/ 	.short	0x000f
        /*0052*/ 	.short	0x0068
        /*0054*/ 	.byte	0x00, 0xf0, 0x11, 0x00


	//----- nvinfo : EIATTR_KPARAM_INFO
	.align		4
.L_3091:
        /*0058*/ 	.byte	0x04, 0x17
        /*005a*/ 	.short	(.L_3093 - .L_3092)
.L_3092:
        /*005c*/ 	.word	0x00000000
        /*0060*/ 	.short	0x000e
        /*0062*/ 	.short	0x0060
        /*0064*/ 	.byte	0x00, 0xf0, 0x21, 0x00


	//----- nvinfo : EIATTR_KPARAM_INFO
	.align		4
.L_3093:
        /*0068*/ 	.byte	0x04, 0x17
        /*006a*/ 	.short	(.L_3095 - .L_3094)
.L_3094:
        /*006c*/ 	.word	0x00000000
        /*0070*/ 	.short	0x000d
        /*0072*/ 	.short	0x0058
        /*0074*/ 	.byte	0x00, 0xf0, 0x21, 0x00


	//----- nvinfo : EIATTR_KPARAM_INFO
	.align		4
.L_3095:
        /*0078*/ 	.byte	0x04, 0x17
        /*007a*/ 	.short	(.L_3097 - .L_3096)
.L_3096:
        /*007c*/ 	.word	0x00000000
        /*0080*/ 	.short	0x000c
        /*0082*/ 	.short	0x0050
        /*0084*/ 	.byte	0x00, 0xf0, 0x11, 0x00


	//----- nvinfo : EIATTR_KPARAM_INFO
	.align		4
.L_3097:
        /*0088*/ 	.byte	0x04, 0x17
        /*008a*/ 	.short	(.L_3099 - .L_3098)
.L_3098:
        /*008c*/ 	.word	0x00000000
        /*0090*/ 	.short	0x000b
        /*0092*/ 	.short	0x004c
        /*0094*/ 	.byte	0x00, 0xf0, 0x11, 0x00


	//----- nvinfo : EIATTR_KPARAM_INFO
	.align		4
.L_3099:
        /*0098*/ 	.byte	0x04, 0x17
        /*009a*/ 	.short	(.L_3101 - .L_3100)
.L_3100:
        /*009c*/ 	.word	0x00000000
        /*00a0*/ 	.short	0x000a
        /*00a2*/ 	.short	0x0048
        /*00a4*/ 	.byte	0x00, 0xf0, 0x11, 0x00


	//----- nvinfo : EIATTR_KPARAM_INFO
	.align		4
.L_3101:
        /*00a8*/ 	.byte	0x04, 0x17
        /*00aa*/ 	.short	(.L_3103 - .L_3102)
.L_3102:
        /*00ac*/ 	.word	0x00000000
        /*00b0*/ 	.short	0x0009
        /*00b2*/ 	.short	0x0040
        /*00b4*/ 	.byte	0x00, 0xf0, 0x21, 0x00


	//----- nvinfo : EIATTR_KPARAM_INFO
	.align		4
.L_3103:
        /*00b8*/ 	.byte	0x04, 0x17
        /*00ba*/ 	.short	(.L_3105 - .L_3104)
.L_3104:
        /*00bc*/ 	.word	0x00000000
        /*00c0*/ 	.short	0x0008
        /*00c2*/ 	.short	0x0038
        /*00c4*/ 	.byte	0x00, 0xf0, 0x11, 0x00


	//----- nvinfo : EIATTR_KPARAM_INFO
	.align		4
.L_3105:
        /*00c8*/ 	.byte	0x04, 0x17
        /*00ca*/ 	.short	(.L_3107 - .L_3106)
.L_3106:
        /*00cc*/ 	.word	0x00000000
        /*00d0*/ 	.short	0x0007
        /*00d2*/ 	.short	0x0030
        /*00d4*/ 	.byte	0x00, 0xf0, 0x21, 0x00


	//----- nvinfo : EIATTR_KPARAM_INFO
	.align		4
.L_3107:
        /*00d8*/ 	.byte	0x04, 0x17
        /*00da*/ 	.short	(.L_3109 - .L_3108)
.L_3108:
        /*00dc*/ 	.word	0x00000000
        /*00e0*/ 	.short	0x0006
        /*00e2*/ 	.short	0x0028
        /*00e4*/ 	.byte	0x00, 0xf0, 0x21, 0x00


	//----- nvinfo : EIATTR_KPARAM_INFO
	.align		4
.L_3109:
        /*00e8*/ 	.byte	0x04, 0x17
        /*00ea*/ 	.short	(.L_3111 - .L_3110)
.L_3110:
        /*00ec*/ 	.word	0x00000000
        /*00f0*/ 	.short	0x0005
        /*00f2*/ 	.short	0x0024
        /*00f4*/ 	.byte	0x00, 0xf0, 0x11, 0x00


	//----- nvinfo : EIATTR_KPARAM_INFO
	.align		4
.L_3111:
        /*00f8*/ 	.byte	0x04, 0x17
        /*00fa*/ 	.short	(.L_3113 - .L_3112)
.L_3112:
        /*00fc*/ 	.word	0x00000000
        /*0100*/ 	.short	0x0004
        /*0102*/ 	.short	0x0020
        /*0104*/ 	.byte	0x00, 0xf0, 0x11, 0x00


	//----- nvinfo : EIATTR_KPARAM_INFO
	.align		4
.L_3113:
        /*0108*/ 	.byte	0x04, 0x17
        /*010a*/ 	.short	(.L_3115 - .L_3114)
.L_3114:
        /*010c*/ 	.word	0x00000000
        /*0110*/ 	.short	0x0003
        /*0112*/ 	.short	0x0018
        /*0114*/ 	.byte	0x00, 0xf0, 0x21, 0x00


	//----- nvinfo : EIATTR_KPARAM_INFO
	.align		4
.L_3115:
        /*0118*/ 	.byte	0x04, 0x17
        /*011a*/ 	.short	(.L_3117 - .L_3116)
.L_3116:
        /*011c*/ 	.word	0x00000000
        /*0120*/ 	.short	0x0002
        /*0122*/ 	.short	0x0010
        /*0124*/ 	.byte	0x00, 0xf0, 0x21, 0x00


	//----- nvinfo : EIATTR_KPARAM_INFO
	.align		4
.L_3117:
        /*0128*/ 	.byte	0x04, 0x17
        /*012a*/ 	.short	(.L_3119 - .L_3118)
.L_3118:
        /*012c*/ 	.word	0x00000000
        /*0130*/ 	.short	0x0001
        /*0132*/ 	.short	0x0008
        /*0134*/ 	.byte	0x00, 0xf0, 0x21, 0x00


	//----- nvinfo : EIATTR_KPARAM_INFO
	.align		4
.L_3119:
        /*0138*/ 	.byte	0x04, 0x17
        /*013a*/ 	.short	(.L_3121 - .L_3120)
.L_3120:
        /*013c*/ 	.word	0x00000000
        /*0140*/ 	.short	0x0000
        /*0142*/ 	.short	0x0000
        /*0144*/ 	.byte	0x00, 0xf0, 0x21, 0x00


	//----- nvinfo : EIATTR_SPARSE_MMA_MASK
	.align		4
.L_3121:
        /*0148*/ 	.byte	0x03, 0x50
        /*014a*/ 	.short	0x0000


	//----- nvinfo : EIATTR_MAXREG_COUNT
	.align		4
        /*014c*/ 	.byte	0x03, 0x1b
        /*014e*/ 	.short	0x00ff


	//----- nvinfo : EIATTR_NUM_BARRIERS
	.align		4
        /*0150*/ 	.byte	0x02, 0x4c
        /*0152*/ 	.byte	0x01
	.zero		1


	//----- nvinfo : EIATTR_EXTERNS
	.align		4
        /*0154*/ 	.byte	0x04, 0x0f
        /*0156*/ 	.short	(.L_3123 - .L_3122)


	//   ....[0]....
	.align		4
.L_3122:
        /*0158*/ 	.word	index@(__assertfail)


	//----- nvinfo : EIATTR_MERCURY_ISA_VERSION
	.align		4
.L_3123:
        /*015c*/ 	.byte	0x03, 0x5f
        /*015e*/ 	.short	0x0101


	//----- nvinfo : EIATTR_COOP_GROUP_MASK_REGIDS
	.align		4
        /*0160*/ 	.byte	0x04, 0x29
        /*0162*/ 	.short	(.L_3125 - .L_3124)


	//   ....[0]....
.L_3124:
        /*0164*/ 	.word	0xffffffff


	//   ....[1]....
        /*0168*/ 	.word	0xffffffff


	//   ....[2]....
        /*016c*/ 	.word	0xffffffff


	//   ....[3]....
        /*0170*/ 	.word	0xffffffff


	//   ....[4]....
        /*0174*/ 	.word	0xffffffff


	//   ....[5]....
        /*0178*/ 	.word	0xffffffff


	//   ....[6]....
        /*017c*/ 	.word	0xffffffff


	//   ....[7]....
        /*0180*/ 	.word	0xffffffff


	//   ....[8]....
        /*0184*/ 	.word	0xffffffff


	//   ....[9]....
        /*0188*/ 	.word	0xffffffff


	//   ....[10]....
        /*018c*/ 	.word	0xffffffff


	//   ....[11]....
        /*0190*/ 	.word	0xffffffff


	//   ....[12]....
        /*0194*/ 	.word	0xffffffff


	//   ....[13]....
        /*0198*/ 	.word	0xffffffff


	//   ....[14]....
        /*019c*/ 	.word	0xffffffff


	//   ....[15]....
        /*01a0*/ 	.word	0xffffffff


	//   ....[16]....
        /*01a4*/ 	.word	0x0500000f


	//   ....[17]....
        /*01a8*/ 	.word	0x0500000f


	//   ....[18]....
        /*01ac*/ 	.word	0x0500000f


	//   ....[19]....
        /*01b0*/ 	.word	0x0500000f


	//   ....[20]....
        /*01b4*/ 	.word	0x0500000f


	//----- nvinfo : EIATTR_COOP_GROUP_INSTR_OFFSETS
	.align		4
.L_3125:
        /*01b8*/ 	.byte	0x04, 0x28
        /*01ba*/ 	.short	(.L_3127 - .L_3126)


	//   ....[0]....
.L_3126:
        /*01bc*/ 	.word	0x00000750


	//   ....[1]....
        /*01c0*/ 	.word	0x00000780


	//   ....[2]....
        /*01c4*/ 	.word	0x000007a0


	//   ....[3]....
        /*01c8*/ 	.word	0x000007c0


	//   ....[4]....
        /*01cc*/ 	.word	0x000007e0


	//   ....[5]....
        /*01d0*/ 	.word	0x00000930


	//   ....[6]....
        /*01d4*/ 	.word	0x00000950


	//   ....[7]....
        /*01d8*/ 	.word	0x00000970


	//   ....[8]....
        /*01dc*/ 	.word	0x000017b0


	//   ....[9]....
        /*01e0*/ 	.word	0x00001830


	//   ....[10]....
        /*01e4*/ 	.word	0x00001890


	//   ....[11]....
        /*01e8*/ 	.word	0x000018e0


	//   ....[12]....
        /*01ec*/ 	.word	0x00001920


	//   ....[13]....
        /*01f0*/ 	.word	0x00001970


	//   ....[14]....
        /*01f4*/ 	.word	0x00001990


	//   ....[15]....
        /*01f8*/ 	.word	0x000019b0


	//   ....[16]....
        /*01fc*/ 	.word	0x00003560


	//   ....[17]....
        /*0200*/ 	.word	0x000035c0


	//   ....[18]....
        /*0204*/ 	.word	0x00003620


	//   ....[19]....
        /*0208*/ 	.word	0x00003680


	//   ....[20]....
        /*020c*/ 	.word	0x000036e0


	//----- nvinfo : EIATTR_SYSCALL_OFFSETS
	.align		4
.L_3127:
        /*0210*/ 	.byte	0x04, 0x46
        /*0212*/ 	.short	(.L_3129 - .L_3128)


	//   ....[0]....
.L_3128:
        /*0214*/ 	.word	0x000034f0


	//----- nvinfo : EIATTR_EXIT_INSTR_OFFSETS
	.align		4
.L_3129:
        /*0218*/ 	.byte	0x04, 0x1c
        /*021a*/ 	.short	(.L_3131 - .L_3130)


	//   ....[0]....
.L_3130:
        /*021c*/ 	.word	0x00002bc0


	//   ....[1]....
        /*0220*/ 	.word	0x00002cb0


	//   ....[2]....
        /*0224*/ 	.word	0x000033f0


	//   ....[3]....
        /*0228*/ 	.word	0x00003500


	//----- nvinfo : EIATTR_CRS_STACK_SIZE
	.align		4
.L_3131:
        /*022c*/ 	.byte	0x04, 0x1e
        /*022e*/ 	.short	(.L_3133 - .L_3132)
.L_3132:
        /*0230*/ 	.word	0x00000000


	//----- nvinfo : EIATTR_CBANK_PARAM_SIZE
	.align		4
.L_3133:
        /*0234*/ 	.byte	0x03, 0x19
        /*0236*/ 	.short	0x007c


	//----- nvinfo : EIATTR_PARAM_CBANK
	.align		4
        /*0238*/ 	.byte	0x04, 0x0a
        /*023a*/ 	.short	(.L_3135 - .L_3134)
	.align		4
.L_3134:
        /*023c*/ 	.word	index@(.nv.constant0._ZN4vllm25paged_attention_v1_kernelI13__nv_bfloat16hLi128ELi32ELi128ELNS_18Fp8KVCacheDataTypeE2ELb0EEEvPT_PKS3_PKT0_S9_ifPKiSB_iPKfiiiSD_SD_iiiii)
        /*0240*/ 	.short	0x0210
        /*0242*/ 	.short	0x007c


	//----- nvinfo : EIATTR_SW_WAR
	.align		4
.L_3135:
        /*0244*/ 	.byte	0x04, 0x36
        /*0246*/ 	.short	(.L_3137 - .L_3136)
.L_3136:
        /*0248*/ 	.word	0x00000008
.L_3137:


//--------------------- .nv.info._ZN4vllm25paged_attention_v1_kernelI13__nv_bfloat16hLi120ELi32ELi128ELNS_18Fp8KVCacheDataTypeE2ELb0EEEvPT_PKS3_PKT0_S9_ifPKiSB_iPKfiiiSD_SD_iiiii --------------------------
	.section	.nv.info._ZN4vllm25paged_attention_v1_kernelI13__nv_bfloat16hLi120ELi32ELi128ELNS_18Fp8KVCacheDataTypeE2ELb0EEEvPT_PKS3_PKT0_S9_ifPKiSB_iPKfiiiSD_SD_iiiii,"",@"SHT_CUDA_INFO"
	.sectionflags	@""
	.align	4


	//----- nvinfo : EIATTR_CUDA_API_VERSION
	.align		4
        /*0000*/ 	.byte	0x04, 0x37
        /*0002*/ 	.short	(.L_3139 - .L_3138)
.L_3138:
        /*0004*/ 	.word	0x00000082


	//----- nvinfo : EIATTR_KPARAM_INFO
	.align		4
.L_3139:
        /*0008*/ 	.byte	0x04, 0x17
        /*000a*/ 	.short	(.L_3141 - .L_3140)
.L_3140:
        /*000c*/ 	.word	0x00000000
        /*0010*/ 	.short	0x0013
        /*0012*/ 	.short	0x0078
        /*0014*/ 	.byte	0x00, 0xf0, 0x11, 0x00


	//----- nvinfo : EIATTR_KPARAM_INFO
	.align		4
.L_3141:
        /*0018*/ 	.byte	0x04, 0x17
        /*001a*/ 	.short	(.L_3143 - .L_3142)
.L_3142:
        /*001c*/ 	.word	0x00000000
        /*0020*/ 	.short	0x0012
        /*0022*/ 	.short	0x0074
        /*0024*/ 	.byte	0x00, 0xf0, 0x11, 0x00


	//----- nvinfo : EIATTR_KPARAM_INFO
	.align		4
.L_3143:
        /*0028*/ 	.byte	0x04, 0x17
        /*002a*/ 	.short	(.L_3145 - .L_3144)
.L_3144:
        /*002c*/ 	.word	0x00000000
        /*0030*/ 	.short	0x0011
        /*0032*/ 	.short	0x0070
        /*0034*/ 	.byte	0x00, 0xf0, 0x11, 0x00


	//----- nvinfo : EIATTR_KPARAM_INFO
	.align		4
.L_3145:
        /*0038*/ 	.byte	0x04, 0x17
        /*003a*/ 	.short	(.L_3147 - .L_3146)
.L_3146:
        /*003c*/ 	.word	0x00000000
        /*0040*/ 	.short	0x0010
        /*0042*/ 	.short	0x006c
        /*0044*/ 	.byte	0x00, 0xf0, 0x11, 0x00


	//----- nvinfo : EIATTR_KPARAM_INFO
	.align		4
.L_3147:
        /*0048*/ 	.byte	0x04, 0x17
        /*004a*/ 	.short	(.L_3149 - .L_3148)
.L_3148:
        /*004c*/ 	.word	0x00000000
        /*0050*/ 	.short	0x000f
        /*0052*/ 	.short	0x0068
        /*0054*/ 	.byte	0x00, 0xf0, 0x11, 0x00


	//----- nvinfo : EIATTR_KPARAM_INFO
	.align		4
.L_3149:
        /*0058*/ 	.byte	0x04, 0x17
        /*005a*/ 	.short	(.L_3151 - .L_3150)
.L_3150:
        /*005c*/ 	.word	0x00000000
        /*0060*/ 	.short	0x000e
        /*0062*/ 	.short	0x0060
        /*0064*/ 	.byte	0x00, 0xf0, 0x21, 0x00


	//----- nvinfo : EIATTR_KPARAM_INFO
	.align		4
.L_3151:
        /*0068*/ 	.byte	0x04, 0x17
        /*006a*/ 	.short	(.L_3153 - .L_3152)
.L_3152:
        /*006c*/ 	.word	0x00000000
        /*0070*/ 	.short	0x000d
        /*0072*/ 	.short	0x0058
        /*0074*/ 	.byte	0x00, 0xf0, 0x21, 0x00


	//----- nvinfo : EIATTR_KPARAM_INFO
	.align		4
.L_3153:
        /*0078*/ 	.byte	0x04, 0x17
        /*007a*/ 	.short	(.L_3155 - .L_3154)
.L_3154:
        /*007c*/ 	.word	0x00000000
        /*0080*/ 	.short	0x000c
        /*0082*/ 	.short	0x0050
        /*0084*/ 	.byte	0x00, 0xf0, 0x11, 0x00


	//----- nvinfo : EIATTR_KPARAM_INFO
	.align		4
.L_3155:
        /*0088*/ 	.byte	0x04, 0x17
        /*008a*/ 	.short	(.L_3157 - .L_3156)
.L_3156:
        /*008c*/ 	.word	0x00000000
        /*0090*/ 	.short	0x000b
        /*0092*/ 	.short	0x004c
        /*0094*/ 	.byte	0x00, 0xf0, 0x11, 0x00


	//----- nvinfo : EIATTR_KPARAM_INFO
	.align		4
.L_3157:
        /*0098*/ 	.byte	0x04, 0x17
        /*009a*/ 	.short	(.L_3159 - .L_3158)
.L_3158:
        /*009c*/ 	.word	0x00000000
        /*00a0*/ 	.short	0x000a
        /*00a2*/ 	.short	0x0048
        /*00a4*/ 	.byte	0x00, 0xf0, 0x11, 0x00


	//----- nvinfo : EIATTR_KPARAM_INFO
	.align		4
.L_3159:
        /*00a8*/ 	.byte	0x04, 0x17
        /*00aa*/ 	.short	(.L_3161 - .L_3160)
.L_3160:
        /*00ac*/ 	.word	0x00000000
        /*00b0*/ 	.short	0x0009
        /*00b2*/ 	.short	0x0040
        /*00b4*/ 	.byte	0x00, 0xf0, 0x21, 0x00


	//----- nvinfo : EIATTR_KPARAM_INFO
	.align		4
.L_3161:
        /*00b8*/ 	.byte	0x04, 0x17
        /*00ba*/ 	.short	(.L_3163 - .L_3162)
.L_3162:
        /*00bc*/ 	.word	0x00000000
        /*00c0*/ 	.short	0x0008
        /*00c2*/ 	.short	0x0038
        /*00c4*/ 	.byte	0x00, 0xf0, 0x11, 0x00


	//----- nvinfo : EIATTR_KPARAM_INFO
	.align		4
.L_3163:
        /*00c8*/ 	.byte	0x04, 0x17
        /*00ca*/ 	.short	(.L_3165 - .L_3164)
.L_3164:
        /*00cc*/ 	.word	0x00000000
        /*00d0*/ 	.short	0x0007
        /*00d2*/ 	.short	0x0030
        /*00d4*/ 	.byte	0x00, 0xf0, 0x21, 0x00


	//----- nvinfo : EIATTR_KPARAM_INFO
	.align		4
.L_3165:
        /*00d8*/ 	.byte	0x04, 0x17
        /*00da*/ 	.short	(.L_3167 - .L_3166)
.L_3166:
        /*00dc*/ 	.word	0x00000000
        /*00e0*/ 	.short	0x0006
        /*00e2*/ 	.short	0x0028
        /*00e4*/ 	.byte	0x00, 0xf0, 0x21, 0x00


	//----- nvinfo : EIATTR_KPARAM_INFO
	.align		4
.L_3167:
        /*00e8*/ 	.byte	0x04, 0x17
        /*00ea*/ 	.short	(.L_3169 - .L_3168)
.L_3168:
        /*00ec*/ 	.word	0x00000000
        /*00f0*/ 	.short	0x0005
        /*00f2*/ 	.short	0x0024
        /*00f4*/ 	.byte	0x00, 0xf0, 0x11, 0x00


	//----- nvinfo : EIATTR_KPARAM_INFO
	.align		4
.L_3169:
        /*00f8*/ 	.byte	0x04, 0x17
        /*00fa*/ 	.short	(.L_3171 - .L_3170)
.L_3170:
        /*00fc*/ 	.word	0x00000000
        /*0100*/ 	.short	0x0004
        /*0102*/ 	.short	0x0020
        /*0104*/ 	.byte	0x00, 0xf0, 0x11, 0x00


	//----- nvinfo : EIATTR_KPARAM_INFO
	.align		4
.L_3171:
        /*0108*/ 	.byte	0x04, 0x17
        /*010a*/ 	.short	(.L_3173 - .L_3172)
.L_3172:
        /*010c*/ 	.word	0x00000000
        /*0110*/ 	.short	0x0003
        /*0112*/ 	.short	0x0018
        /*0114*/ 	.byte	0x00, 0xf0, 0x21, 0x00


	//----- nvinfo : EIATTR_KPARAM_INFO
	.align		4
.L_3173:
        /*0118*/ 	.byte	0x04, 0x17
        /*011a*/ 	.short	(.L_3175 - .L_3174)
.L_3174:
        /*011c*/ 	.word	0x00000000
        /*0120*/ 	.short	0x0002
        /*0122*/ 	.short	0x0010
        /*0124*/ 	.byte	0x00, 0xf0, 0x21, 0x00


	//----- nvinfo : EIATTR_KPARAM_INFO
	.align		4
.L_3175:
        /*0128*/ 	.byte	0x04, 0x17
        /*012a*/ 	.short	(.L_3177 - .L_3176)
.L_3176:
        /*012c*/ 	.word	0x00000000
        /*0130*/ 	.short	0x0001
        /*0132*/ 	.short	0x0008
        /*0134*/ 	.byte	0x00, 0xf0, 0x21, 0x00


	//----- nvinfo : EIATTR_KPARAM_INFO
	.align		4
.L_3177:
        /*0138*/ 	.byte	0x04, 0x17
        /*013a*/ 	.short	(.L_3179 - .L_3178)
.L_3178:
        /*013c*/ 	.word	0x00000000
        /*0140*/ 	.short	0x0000
        /*0142*/ 	.short	0x0000
        /*0144*/ 	.byte	0x00, 0xf0, 0x21, 0x00


	//----- nvinfo : EIATTR_SPARSE_MMA_MASK
	.align		4
.L_3179:
        /*0148*/ 	.byte	0x03, 0x50
        /*014a*/ 	.short	0x0000


	//----- nvinfo : EIATTR_MAXREG_COUNT
	.align		4
        /*014c*/ 	.byte	0x03, 0x1b
        /*014e*/ 	.short	0x00ff


	//----- nvinfo : EIATTR_NUM_BARRIERS
	.align		4
        /*0150*/ 	.byte	0x02, 0x4c
        /*0152*/ 	.byte	0x01
	.zero		1


	//----- nvinfo : EIATTR_EXTERNS
	.align		4
        /*0154*/ 	.byte	0x04, 0x0f
        /*0156*/ 	.short	(.L_3181 - .L_3180)


	//   ....[0]....
	.align		4
.L_3180:
        /*0158*/ 	.word	index@(__assertfail)


	//----- nvinfo : EIATTR_MERCURY_ISA_VERSION
	.align		4
.L_3181:
        /*015c*/ 	.byte	0x03, 0x5f
        /*015e*/ 	.short	0x0101


	//----- nvinfo : EIATTR_COOP_GROUP_MASK_REGIDS
	.align		4
        /*0160*/ 	.byte	0x04, 0x29
        /*0162*/ 	.short	(.L_3183 - .L_3182)


	//   ....[0]....
.L_3182:
        /*0164*/ 	.word	0xffffffff


	//   ....[1]....
        /*0168*/ 	.word	0xffffffff


	//   ....[2]....
        /*016c*/ 	.word	0xffffffff


	//   ....[3]....
        /*0170*/ 	.word	0xffffffff


	//   ....[4]....
        /*0174*/ 	.word	0xffffffff


	//   ....[5]....
        /*0178*/ 	.word	0xffffffff


	//   ....[6]....
        /*017c*/ 	.word	0xffffffff


	//   ....[7]....
        /*0180*/ 	.word	0xffffffff


	//   ....[8]....
        /*0184*/ 	.word	0xffffffff


	//   ....[9]....
        /*0188*/ 	.word	0xffffffff


	//   ....[10]....
        /*018c*/ 	.word	0xffffffff


	//   ....[11]....
        /*0190*/ 	.word	0xffffffff


	//   ....[12]....
        /*0194*/ 	.word	0xffffffff


	//   ....[13]....
        /*0198*/ 	.word	0xffffffff


	//   ....[14]....
        /*019c*/ 	.word	0xffffffff


	//   ....[15]....
        /*01a0*/ 	.word	0xffffffff


	//   ....[16]....
        /*01a4*/ 	.word	0x0500000f


	//   ....[17]....
        /*01a8*/ 	.word	0x0500000f


	//   ....[18]....
        /*01ac*/ 	.word	0x0500000f


	//   ....[19]....
        /*01b0*/ 	.word	0x0500000f


	//   ....[20]....
        /*01b4*/ 	.word	0x0500000f


	//----- nvinfo : EIATTR_COOP_GROUP_INSTR_OFFSETS
	.align		4
.L_3183:
        /*01b8*/ 	.byte	0x04, 0x28
        /*01ba*/ 	.short	(.L_3185 - .L_3184)


	//   ....[0]....
.L_3184:
        /*01bc*/ 	.word	0x00000750


	//   ....[1]....
        /*01c0*/ 	.word	0x00000780


	//   ....[2]....
        /*01c4*/ 	.word	0x000007a0


	//   ....[3]....
        /*01c8*/ 	.word	0x000007c0


	//   ....[4]....
        /*01cc*/ 	.word	0x000007e0


	//   ....[5]....
        /*01d0*/ 	.word	0x00000930


	//   ....[6]....
        /*01d4*/ 	.word	0x00000950


	//   ....[7]....
        /*01d8*/ 	.word	0x00000970


	//   ....[8]....
        /*01dc*/ 	.word	0x000017b0


	//   ....[9]....
        /*01e0*/ 	.word	0x00001840


	//   ....[10]....
        /*01e4*/ 	.word	0x00001890


	//   ....[11]....
        /*01e8*/ 	.word	0x000018f0


	//   ....[12]....
        /*01ec*/ 	.word	0x00001920


	//   ....[13]....
        /*01f0*/ 	.word	0x00001970


	//   ....[14]....
        /*01f4*/ 	.word	0x00001990


	//   ....[15]....
        /*01f8*/ 	.word	0x000019b0


	//   ....[16]....
        /*01fc*/ 	.word	0x00003420


	//   ....[17]....
        /*0200*/ 	.word	0x00003480


	//   ....[18]....
        /*0204*/ 	.word	0x000034e0


	//   ....[19]....
        /*0208*/ 	.word	0x00003540


	//   ....[20]....
        /*020c*/ 	.word	0x000035a0


	//----- nvinfo : EIATTR_SYSCALL_OFFSETS
	.align		4
.L_3185:
        /*0210*/ 	.byte	0x04, 0x46
        /*0212*/ 	.short	(.L_3187 - .L_3186)


	//   ....[0]....
.L_3186:
        /*0214*/ 	.word	0x000033b0


	//----- nvinfo : EIATTR_EXIT_INSTR_OFFSETS
	.align		4
.L_3187:
        /*0218*/ 	.byte	0x04, 0x1c
        /*021a*/ 	.short	(.L_3189 - .L_3188)


	//   ....[0]....
.L_3188:
        /*021c*/ 	.word	0x00002b10


	//   ....[1]....
        /*0220*/ 	.word	0x00002bf0


	//   ....[2]....
        /*0224*/ 	.word	0x000032b0


	//   ....[3]....
        /*0228*/ 	.word	0x000033c0


	//----- nvinfo : EIATTR_CRS_STACK_SIZE
	.align		4
.L_3189:
        /*022c*/ 	.byte	0x04, 0x1e
        /*022e*/ 	.short	(.L_3191 - .L_3190)
.L_3190:
        /*0230*/ 	.word	0x00000000


	//----- nvinfo : EIATTR_CBANK_PARAM_SIZE
	.align		4
.L_3191:
        /*0234*/ 	.byte	0x03, 0x19
        /*0236*/ 	.short	0x007c


	//----- nvinfo : EIATTR_PARAM_CBANK
	.align		4
        /*0238*/ 	.byte	0x04, 0x0a
        /*023a*/ 	.short	(.L_3193 - .L_3192)
	.align		4
.L_3192:
        /*023c*/ 	.word	index@(.nv.constant0._ZN4vllm25paged_attention_v1_kernelI13__nv_bfloat16hLi120ELi32ELi128ELNS_18Fp8KVCacheDataTypeE2ELb0EEEvPT_PKS3_PKT0_S9_ifPKiSB_iPKfiiiSD_SD_iiiii)
        /*0240*/ 	.short	0x0210
        /*0242*/ 	.short	0x007c


	//----- nvinfo : EIATTR_SW_WAR
	.align		4
.L_3193:
        /*0244*/ 	.byte	0x04, 0x36
        /*0246*/ 	.short	(.L_3195 - .L_3194)
.L_3194:
        /*0248*/ 	.word	0x00000008
.L_3195:


//--------------------- .nv.info._ZN4vllm25paged_attention_v1_kernelI13__nv_bfloat16hLi112ELi32ELi128ELNS_18Fp8KVCacheDataTypeE2ELb0EEEvPT_PKS3_PKT0_S9_ifPKiSB_iPKfiiiSD_SD_iiiii --------------------------
	.section	.nv.info._ZN4vllm25paged_attention_v1_kernelI13__nv_bfloat16hLi112ELi32ELi128ELNS_18Fp8KVCacheDataTypeE2ELb0EEEvPT_PKS3_PKT0_S9_ifPKiSB_iPKfiiiSD_SD_iiiii,"",@"SHT_CUDA_INFO"
	.sectionflags	@""
	.align	4


	//----- nvinfo : EIATTR_CUDA_API_VERSION
	.align		4
        /*0000*/ 	.byte	0x04, 0x37
        /*0002*/ 	.short	(.L_3197 - .L_3196)
.L_3196:
        /*0004*/ 	.word	0x00000082


	//----- nvinfo : EIATTR_KPARAM_INFO
	.align		4
.L_3197:
        /*0008*/ 	.byte	0x04, 0x17
        /*000a*/ 	.short	(.L_3199 - .L_3198)
.L_3198:
        /*000c*/ 	.word	0x00000000
        /*0010*/ 	.short	0x0013
        /*0012*/ 	.short	0x0078
        /*0014*/ 	.byte	0x00, 0xf0, 0x11, 0x00


	//----- nvinfo : EIATTR_KPARAM_INFO
	.align		4
.L_3199:
        /*0018*/ 	.byte	0x04, 0x17
        /*001a*/ 	.short	(.L_3201 - .L_3200)
.L_3200:
        /*001c*/ 	.word	0x00000000
        /*0020*/ 	.short	0x0012
        /*0022*/ 	.short	0x0074
        /*0024*/ 	.byte	0x00, 0xf0, 0x11, 0x00


	//----- nvinfo : EIATTR_KPARAM_INFO
	.align		4
.L_3201:
        /*0028*/ 	.byte	0x04, 0x17
        /*002a*/ 	.short	(.L_3203 - .L_3202)
.L_3202:
        /*002c*/ 	.word	0x00000000
        /*0030*/ 	.short	0x0011
        /*0032*/ 	.short	0x0070
        /*0034*/ 	.byte	0x00, 0xf0, 0x11, 0x00


	//----- nvinfo : EIATTR_KPARAM_INFO
	.align		4
.L_3203:
        /*0038*/ 	.byte	0x04, 0x17
        /*003a*/ 	.short	(.L_3205 - .L_3204)
.L_3204:
        /*003c*/ 	.word	0x00000000
        /*0040*/ 	.short	0x0010
        /*0042*/ 	.short	0x006c
        /*0044*/ 	.byte	0x00, 0xf0, 0x11, 0x00


	//----- nvinfo : EIATTR_KPARAM_INFO
	.align		4
.L_3205:
        /*0048*/ 	.byte	0x04, 0x17
        /*004a*/ 	.short	(.L_3207 - .L_3206)
.L_3206:
        /*004c*/ 	.word	0x00000000
        /*0050*/ 	.short	0x000f
        /*0052*/ 	.short	0x0068
        /*0054*/ 	.byte	0x00, 0xf0, 0x11, 0x00


	//----- nvinfo : EIATTR_KPARAM_INFO
	.align		4
.L_3207:
        /*0058*/ 	.byte	0x04, 0x17
        /*005a*/ 	.short	(.L_3209 - .L_3208)
.L_3208:
        /*005c*/ 	.word	0x00000000
        /*0060*/ 	.short	0x000e
        /*0062*/ 	.short	0x0060
        /*0064*/ 	.byte	0x00, 0xf0, 0x21, 0x00


	//----- nvinfo : EIATTR_KPARAM_INFO
	.align		4
.L_3209:
        /*0068*/ 	.byte	0x04, 0x17
        /*006a*/ 	.short	(.L_3211 - .L_3210)
.L_3210:
        /*006c*/ 	.word	0x00000000
        /*0070*/ 	.short	0x000d
        /*0072*/ 	.short	0x0058
        /*0074*/ 	.byte	0x00, 0xf0, 0x21, 0x00


	//----- nvinfo : EIATTR_KPARAM_INFO
	.align		4
.L_3211:
        /*0078*/ 	.byte	0x04, 0x17
        /*007a*/ 	.short	(.L_3213 - .L_3212)
.L_3212:
        /*007c*/ 	.word	0x00000000
        /*0080*/ 	.short	0x000c
        /*0082*/ 	.short	0x0050
        /*0084*/ 	.byte	0x00, 0xf0, 0x11, 0x00


	//----- nvinfo : EIATTR_KPARAM_INFO
	.align		4
.L_3213:
        /*0088*/ 	.byte	0x04, 0x17
        /*008a*/ 	.short	(.L_3215 - .L_3214)
.L_3214:
        /*008c*/ 	.word	0x00000000
        /*0090*/ 	.short	0x000b
        /*0092*/ 	.short	0x004c
        /*0094*/ 	.byte	0x00, 0xf0, 0x11, 0x00


	//----- nvinfo : EIATTR_KPARAM_INFO
	.align		4
.L_3215:
        /*0098*/ 	.byte	0x04, 0x17
        /*009a*/ 	.short	(.L_3217 - .L_3216)
.L_3216:
        /*009c*/ 	.word	0x00000000
        /*00a0*/ 	.short	0x000a
        /*00a2*/ 	.short	0x0048
        /*00a4*/ 	.byte	0x00, 0xf0, 0x11, 0x00


	//----- nvinfo : EIATTR_KPARAM_INFO
	.align		4
.L_3217:
        /*00a8*/ 	.byte	0x04, 0x17
        /*00aa*/ 	.short	(.L_3219 - .L_3218)
.L_3218:
        /*00ac*/ 	.word	0x00000000
        /*00b0*/ 	.short	0x0009
        /*00b2*/ 	.short	0x0040
        /*00b4*/ 	.byte	0x00, 0xf0, 0x21, 0x00


	//----- nvinfo : EIATTR_KPARAM_INFO
	.align		4
.L_3219:
        /*00b8*/ 	.byte	0x04, 0x17
        /*00ba*/ 	.short	(.L_3221 - .L_3220)
.L_3220:
        /*00bc*/ 	.word	0x00000000
        /*00c0*/ 	.short	0x0008
        /*00c2*/ 	.short	0x0038
        /*00c4*/ 	.byte	0x00, 0xf0, 0x11, 0x00


	//----- nvinfo : EIATTR_KPARAM_INFO
	.align		4
.L_3221:
        /*00c8*/ 	.byte	0x04, 0x17
        /*00ca*/ 	.short	(.L_3223 - .L_3222)
.L_3222:
        /*00cc*/ 	.word	0x00000000
        /*00d0*/ 	.short	0x0007
        /*00d2*/ 	.short	0x0030
        /*00d4*/ 	.byte	0x00, 0xf0, 0x21, 0x00


	//----- nvinfo : EIATTR_KPARAM_INFO
	.align		4
.L_3223:
        /*00d8*/ 	.byte	0x04, 0x17
        /*00da*/ 	.short	(.L_3225 - .L_3224)
.L_3224:
        /*00dc*/ 	.word	0x00000000
        /*00e0*/ 	.short	0x0006
        /*00e2*/ 	.short	0x0028
        /*00e4*/ 	.byte	0x00, 0xf0, 0x21, 0x00


	//----- nvinfo : EIATTR_KPARAM_INFO
	.align		4
.L_3225:
        /*00e8*/ 	.byte	0x04, 0x17
        /*00ea*/ 	.short	(.L_3227 - .L_3226)
.L_3226:
        /*00ec*/ 	.word	0x00000000
        /*00f0*/ 	.short	0x0005
        /*00f2*/ 	.short	0x0024
        /*00f4*/ 	.byte	0x00, 0xf0, 0x11, 0x00


	//----- nvinfo : EIATTR_KPARAM_INFO
	.align		4
.L_3227:
        /*00f8*/ 	.byte	0x04, 0x17
        /*00fa*/ 	.short	(.L_3229 - .L_3228)
.L_3228:
        /*00fc*/ 	.word	0x00000000
        /*0100*/ 	.short	0x0004
        /*0102*/ 	.short	0x0020
        /*0104*/ 	.byte	0x00, 0xf0, 0x11, 0x00


	//----- nvinfo : EIATTR_KPARAM_INFO
	.align		4
.L_3229:
        /*0108*/ 	.byte	0x04, 0x17
        /*010a*/ 	.short	(.L_3231 - .L_3230)
.L_3230:
        /*010c*/ 	.word	0x00000000
        /*0110*/ 	.short	0x0003
        /*0112*/ 	.short	0x0018
        /*0114*/ 	.byte	0x00, 0xf0, 0x21, 0x00


	//----- nvinfo : EIATTR_KPARAM_INFO
	.align		4
.L_3231:
        /*0118*/ 	.byte	0x04, 0x17
        /*011a*/ 	.short	(.L_3233 - .L_3232)
.L_3232:
        /*011c*/ 	.word	0x00000000
        /*0120*/ 	.short	0x0002
        /*0122*/ 	.short	0x0010
        /*0124*/ 	.byte	0x00, 0xf0, 0x21, 0x00


	//----- nvinfo : EIATTR_KPARAM_INFO
	.align		4
.L_3233:
        /*0128*/ 	.byte	0x04, 0x17
        /*012a*/ 	.short	(.L_3235 - .L_3234)
.L_3234:
        /*012c*/ 	.word	0x00000000
        /*0130*/ 	.short	0x0001
        /*0132*/ 	.short	0x0008
        /*0134*/ 	.byte	0x00, 0xf0, 0x21, 0x00


	//----- nvinfo : EIATTR_KPARAM_INFO
	.align		4
.L_3235:
        /*0138*/ 	.byte	0x04, 0x17
        /*013a*/ 	.short	(.L_3237 - .L_3236)
.L_3236:
        /*013c*/ 	.word	0x00000000
        /*0140*/ 	.short	0x0000
        /*0142*/ 	.short	0x0000
        /*0144*/ 	.byte	0x00, 0xf0, 0x21, 0x00


	//----- nvinfo : EIATTR_SPARSE_MMA_MASK
	.align		4
.L_3237:
        /*0148*/ 	.byte	0x03, 0x50
        /*014a*/ 	.short	0x0000


	//----- nvinfo : EIATTR_MAXREG_COUNT
	.align		4
        /*014c*/ 	.byte	0x03, 0x1b
        /*014e*/ 	.short	0x00ff


	//----- nvinfo : EIATTR_NUM_BARRIERS
	.align		4
        /*0150*/ 	.byte	0x02, 0x4c
        /*0152*/ 	.byte	0x01
	.zero		1


	//----- nvinfo : EIATTR_EXTERNS
	.align		4
        /*0154*/ 	.byte	0x04, 0x0f
        /*0156*/ 	.short	(.L_3239 - .L_3238)


	//   ....[0]....
	.align		4
.L_3238:
        /*0158*/ 	.word	index@(__assertfail)


	//----- nvinfo : EIATTR_MERCURY_ISA_VERSION
	.align		4
.L_3239:
        /*015c*/ 	.byte	0x03, 0x5f
        /*015e*/ 	.short	0x0101


	//----- nvinfo : EIATTR_COOP_GROUP_MASK_REGIDS
	.align		4
        /*0160*/ 	.byte	0x04, 0x29
        /*0162*/ 	.short	(.L_3241 - .L_3240)


	//   ....[0]....
.L_3240:
        /*0164*/ 	.word	0xffffffff


	//   ....[1]....
        /*0168*/ 	.word	0xffffffff


	//   ....[2]....
        /*016c*/ 	.word	0xffffffff


	//   ....[3]....
        /*0170*/ 	.word	0xffffffff


	//   ....[4]....
        /*0174*/ 	.word	0xffffffff


	//   ....[5]....
        /*0178*/ 	.word	0xffffffff


	//   ....[6]....
        /*017c*/ 	.word	0xffffffff


	//   ....[7]....
        /*0180*/ 	.word	0xffffffff


	//   ....[8]....
        /*0184*/ 	.word	0xffffffff


	//   ....[9]....
        /*0188*/ 	.word	0xffffffff


	//   ....[10]....
        /*018c*/ 	.word	0xffffffff


	//   ....[11]....
        /*0190*/ 	.word	0xffffffff


	//   ....[12]....
        /*0194*/ 	.word	0xffffffff


	//   ....[13]....
        /*0198*/ 	.word	0xffffffff


	//   ....[14]....
        /*019c*/ 	.word	0xffffffff


	//   ....[15]....
        /*01a0*/ 	.word	0xffffffff


	//   ....[16]....
        /*01a4*/ 	.word	0x0500000f


	//   ....[17]....
        /*01a8*/ 	.word	0x0500000f


	//   ....[18]....
        /*01ac*/ 	.word	0x0500000f


	//   ....[19]....
        /*01b0*/ 	.word	0x0500000f


	//   ....[20]....
        /*01b4*/ 	.word	0x0500000f


	//----- nvinfo : EIATTR_COOP_GROUP_INSTR_OFFSETS
	.align		4
.L_3241:
        /*01b8*/ 	.byte	0x04, 0x28
        /*01ba*/ 	.short	(.L_3243 - .L_3242)


	//   ....[0]....
.L_3242:
        /*01bc*/ 	.word	0x00000750


	//   ....[1]....
        /*01c0*/ 	.word	0x00000780


	//   ....[2]....
        /*01c4*/ 	.word	0x000007a0


	//   ....[3]....
        /*01c8*/ 	.word	0x000007c0


	//   ....[4]....
        /*01cc*/ 	.word	0x000007e0


	//   ....[5]....
        /*01d0*/ 	.word	0x00000930


	//   ....[6]....
        /*01d4*/ 	.word	0x00000950


	//   ....[7]....
        /*01d8*/ 	.word	0x00000970


	//   ....[8]....
        /*01dc*/ 	.word	0x000017b0


	//   ....[9]....
        /*01e0*/ 	.word	0x00001840


	//   ....[10]....
        /*01e4*/ 	.word	0x00001890


	//   ....[11]....
        /*01e8*/ 	.word	0x000018f0


	//   ....[12]....
        /*01ec*/ 	.word	0x00001920


	//   ....[13]....
        /*01f0*/ 	.word	0x00001970


	//   ....[14]....
        /*01f4*/ 	.word	0x00001990


	//   ....[15]....
        /*01f8*/ 	.word	0x000019b0


	//   ....[16]....
        /*01fc*/ 	.word	0x00003360


	//   ....[17]....
        /*0200*/ 	.word	0x000033c0


	//   ....[18]....
        /*0204*/ 	.word	0x00003420


	//   ....[19]....
        /*0208*/ 	.word	0x00003480


	//   ....[20]....
        /*020c*/ 	.word	0x000034e0


	//----- nvinfo : EIATTR_SYSCALL_OFFSETS
	.align		4
.L_3243:
        /*0210*/ 	.byte	0x04, 0x46
        /*0212*/ 	.short	(.L_3245 - .L_3244)


	//   ....[0]....
.L_3244:
        /*0214*/ 	.word	0x000032f0


	//----- nvinfo : EIATTR_EXIT_INSTR_OFFSETS
	.align		4
.L_3245:
        /*0218*/ 	.byte	0x04, 0x1c
        /*021a*/ 	.short	(.L_3247 - .L_3246)


	//   ....[0]....
.L_3246:
        /*021c*/ 	.word	0x00002ac0


	//   ....[1]....
        /*0220*/ 	.word	0x00002ba0


	//   ....[2]....
        /*0224*/ 	.word	0x000031f0


	//   ....[3]....
        /*0228*/ 	.word	0x00003300


	//----- nvinfo : EIATTR_CRS_STACK_SIZE
	.align		4
.L_3247:
        /*022c*/ 	.byte	0x04, 0x1e
        /*022e*/ 	.short	(.L_3249 - .L_3248)
.L_3248:
        /*0230*/ 	.word	0x00000000


	//----- nvinfo : EIATTR_CBANK_PARAM_SIZE
	.align		4
.L_3249:
        /*0234*/ 	.byte	0x03, 0x19
        /*0236*/ 	.short	0x007c


	//----- nvinfo : EIATTR_PARAM_CBANK
	.align		4
        /*0238*/ 	.byte	0x04, 0x0a
        /*023a*/ 	.short	(.L_3251 - .L_3250)
	.align		4
.L_3250:
        /*023c*/ 	.word	index@(.nv.constant0._ZN4vllm25paged_attention_v1_kernelI13__nv_bfloat16hLi112ELi32ELi128ELNS_18Fp8KVCacheDataTypeE2ELb0EEEvPT_PKS3_PKT0_S9_ifPKiSB_iPKfiiiSD_SD_iiiii)
        /*0240*/ 	.short	0x0210
        /*0242*/ 	.short	0x007c


	//----- nvinfo : EIATTR_SW_WAR
	.align		4
.L_3251:
        /*0244*/ 	.byte	0x04, 0x36
        /*0246*/ 	.short	(.L_3253 - .L_3252)
.L_3252:
        /*0248*/ 	.word	0x00000008
.L_3253:


//--------------------- .nv.info._ZN4vllm25paged_attention_v1_kernelI13__nv_bfloat16hLi96ELi32ELi128ELNS_18Fp8KVCacheDataTypeE2ELb0EEEvPT_PKS3_PKT0_S9_ifPKiSB_iPKfiiiSD_SD_iiiii --------------------------
	.section	.nv.info._ZN4vllm25paged_attention_v1_kernelI13__nv_bfloat16hLi96ELi32ELi128ELNS_18Fp8KVCacheDataTypeE2ELb0EEEvPT_PKS3_PKT0_S9_ifPKiSB_iPKfiiiSD_SD_iiiii,"",@"SHT_CUDA_INFO"
	.sectionflags	@""
	.align	4


	//----- nvinfo : EIATTR_CUDA_API_VERSION
	.align		4
        /*0000*/ 	.byte	0x04, 0x37
        /*0002*/ 	.short	(.L_3255 - .L_3254)
.L_3254:
        /*0004*/ 	.word	0x00000082


	//----- nvinfo : EIATTR_KPARAM_INFO
	.align		4
.L_3255:
        /*0008*/ 	.byte	0x04, 0x17
        /*000a*/ 	.short	(.L_3257 - .L_3256)
.L_3256:
        /*000c*/ 	.word	0x00000000
        /*0010*/ 	.short	0x0013
        /*0012*/ 	.short	0x0078
        /*0014*/ 	.byte	0x00, 0xf0, 0x11, 0x00


	//----- nvinfo : EIATTR_KPARAM_INFO
	.align		4
.L_3257:
        /*0018*/ 	.byte	0x04, 0x17
        /*001a*/ 	.short	(.L_3259 - .L_3258)
.L_3258:
        /*001c*/ 	.word	0x00000000
        /*0020*/ 	.short	0x0012
        /*0022*/ 	.short	0x0074
        /*0024*/ 	.byte	0x00, 0xf0, 0x11, 0x00


	//----- nvinfo : EIATTR_KPARAM_INFO
	.align		4
.L_3259:
        /*0028*/ 	.byte	0x04, 0x17
        /*002a*/ 	.short	(.L_3261 - .L_3260)
.L_3260:
        /*002c*/ 	.word	0x00000000
        /*0030*/ 	.short	0x0011
        /*0032*/ 	.short	0x0070
        /*0034*/ 	.byte	0x00, 0xf0, 0x11, 0x00


	//----- nvinfo : EIATTR_KPARAM_INFO
	.align		4
.L_3261:
        /*0038*/ 	.byte	0x04, 0x17
        /*003a*/ 	.short	(.L_3263 - .L_3262)
.L_3262:
        /*003c*/ 	.word	0x00000000
        /*0040*/ 	.short	0x0010
        /*0042*/ 	.short	0x006c
        /*0044*/ 	.byte	0x00, 0xf0, 0x11, 0x00


	//----- nvinfo : EIATTR_KPARAM_INFO
	.align		4
.L_3263:
        /*0048*/ 	.byte	0x04, 0x17
        /*004a*/ 	.short	(.L_3265 - .L_3264)
.L_3264:
        /*004c*/ 	.word	0x00000000
        /*0050*/ 	.short	0x000f
        /*0052*/ 	.short	0x0068
        /*0054*/ 	.byte	0x00, 0xf0, 0x11, 0x00


	//----- nvinfo : EIATTR_KPARAM_INFO
	.align		4
.L_3265:
        /*0058*/ 	.byte	0x04, 0x17
        /*005a*/ 	.short	(.L_3267 - .L_3266)
.L_3266:
        /*005c*/ 	.word	0x00000000
        /*0060*/ 	.short	0x000e
        /*0062*/ 	.short	0x0060
        /*0064*/ 	.byte	0x00, 0xf0, 0x21, 0x00


	//----- nvinfo : EIATTR_KPARAM_INFO
	.align		4
.L_3267:
        /*0068*/ 	.byte	0x04, 0x17
        /*006a*/ 	.short	(.L_3269 - .L_3268)
.L_3268:
        /*006c*/ 	.word	0x00000000
        /*0070*/ 	.short	0x000d
        /*0072*/ 	.short	0x0058
        /*0074*/ 	.byte	0x00, 0xf0, 0x21, 0x00


	//----- nvinfo : EIATTR_KPARAM_INFO
	.align		4
.L_3269:
        /*0078*/ 	.byte	0x04, 0x17
        /*007a*/ 	.short	(.L_3271 - .L_3270)
.L_3270:
        /*007c*/ 	.word	0x00000000
        /*0080*/ 	.short	0x000c
        /*0082*/ 	.short	0x0050
        /*0084*/ 	.byte	0x00, 0xf0, 0x11, 0x00


	//----- nvinfo : EIATTR_KPARAM_INFO
	.align		4
.L_3271:
        /*0088*/ 	.byte	0x04, 0x17
        /*008a*/ 	.short	(.L_3273 - .L_3272)
.L_3272:
        /*008c*/ 	.word	0x00000000
        /*0090*/ 	.short	0x000b
        /*0092*/ 	.short	0x004c
        /*0094*/ 	.byte	0x00, 0xf0, 0x11, 0x00


	//----- nvinfo : EIATTR_KPARAM_INFO
	.align		4
.L_3273:
        /*0098*/ 	.byte	0x04, 0x17
        /*009a*/ 	.short	(.L_3275 - .L_3274)
.L_3274:
        /*009c*/ 	.word	0x00000000
        /*00a0*/ 	.short	0x000a
        /*00a2*/ 	.short	0x0048
        /*00a4*/ 	.byte	0x00, 0xf0, 0x11, 0x00


	//----- nvinfo : EIATTR_KPARAM_INFO
	.align		4
.L_3275:
        /*00a8*/ 	.byte	0x04, 0x17
        /*00aa*/ 	.short	(.L_3277 - .L_3276)
.L_3276:
        /*00ac*/ 	.word	0x00000000
        /*00b0*/ 	.short	0x0009
        /*00b2*/ 	.short	0x0040
        /*00b4*/ 	.byte	0x00, 0xf0, 0x21, 0x00


	//----- nvinfo : EIATTR_KPARAM_INFO
	.align		4
.L_3277:
        /*00b8*/ 	.byte	0x04, 0x17
        /*00ba*/ 	.short	(.L_3279 - .L_3278)
.L_3278:
        /*00bc*/ 	.word	0x00000000
        /*00c0*/ 	.short	0x0008
        /*00c2*/ 	.short	0x0038
        /*00c4*/ 	.byte	0x00, 0xf0, 0x11, 0x00


	//----- nvinfo : EIATTR_KPARAM_INFO
	.align		4
.L_3279:
        /*00c8*/ 	.byte	0x04, 0x17
        /*00ca*/ 	.short	(.L_3281 - .L_3280)
.L_3280:
        /*00cc*/ 	.word	0x00000000
        /*00d0*/ 	.short	0x0007
        /*00d2*/ 	.short	0x0030
        /*00d4*/ 	.byte	0x00, 0xf0, 0x21, 0x00


	//----- nvinfo : EIATTR_KPARAM_INFO
	.align		4
.L_3281:
        /*00d8*/ 	.byte	0x04, 0x17
        /*00da*/ 	.short	(.L_3283 - .L_3282)
.L_3282:
        /*00dc*/ 	.word	0x00000000
        /*00e0*/ 	.short	0x0006
        /*00e2*/ 	.short	0x0028
        /*00e4*/ 	.byte	0x00, 0xf0, 0x21, 0x00


	//----- nvinfo : EIATTR_KPARAM_INFO
	.align		4
.L_3283:
        /*00e8*/ 	.byte	0x04, 0x17
        /*00ea*/ 	.short	(.L_3285 - .L_3284)
.L_3284:
        /*00ec*/ 	.word	0x00000000
        /*00f0*/ 	.short	0x0005
        /*00f2*/ 	.short	0x0024
        /*00f4*/ 	.byte	0x00, 0xf0, 0x11, 0x00


	//----- nvinfo : EIATTR_KPARAM_INFO
	.align		4
.L_3285:
        /*00f8*/ 	.byte	0x04, 0x17
        /*00fa*/ 	.short	(.L_3287 - .L_3286)
.L_3286:
        /*00fc*/ 	.word	0x00000000
        /*0100*/ 	.short	0x0004
        /*0102*/ 	.short	0x0020
        /*0104*/ 	.byte	0x00, 0xf0, 0x11, 0x00


	//----- nvinfo : EIATTR_KPARAM_INFO
	.align		4
.L_3287:
        /*0108*/ 	.byte	0x04, 0x17
        /*010a*/ 	.short	(.L_3289 - .L_3288)
.L_3288:
        /*010c*/ 	.word	0x00000000
        /*0110*/ 	.short	0x0003
        /*0112*/ 	.short	0x0018
        /*0114*/ 	.byte	0x00, 0xf0, 0x21, 0x00


	//----- nvinfo : EIATTR_KPARAM_INFO
	.align		4
.L_3289:
        /*0118*/ 	.byte	0x04, 0x17
        /*011a*/ 	.short	(.L_3291 - .L_3290)
.L_3290:
        /*011c*/ 	.word	0x00000000
        /*0120*/ 	.short	0x0002
        /*0122*/ 	.short	0x0010
        /*0124*/ 	.byte	0x00, 0xf0, 0x21, 0x00


	//----- nvinfo : EIATTR_KPARAM_INFO
	.align		4
.L_3291:
        /*0128*/ 	.byte	0x04, 0x17
        /*012a*/ 	.short	(.L_3293 - .L_3292)
.L_3292:
        /*012c*/ 	.word	0x00000000
        /*0130*/ 	.short	0x0001
        /*0132*/ 	.short	0x0008
        /*0134*/ 	.byte	0x00, 0xf0, 0x21, 0x00


	//----- nvinfo : EIATTR_KPARAM_INFO
	.align		4
.L_3293:
        /*0138*/ 	.byte	0x04, 0x17
        /*013a*/ 	.short	(.L_3295 - .L_3294)
.L_3294:
        /*013c*/ 	.word	0x00000000
        /*0140*/ 	.short	0x0000
        /*0142*/ 	.short	0x0000
        /*0144*/ 	.byte	0x00, 0xf0, 0x21, 0x00


	//----- nvinfo : EIATTR_SPARSE_MMA_MASK
	.align		4
.L_3295:
        /*0148*/ 	.byte	0x03, 0x50
        /*014a*/ 	.short	0x0000


	//----- nvinfo : EIATTR_MAXREG_COUNT
	.align		4
        /*014c*/ 	.byte	0x03, 0x1b
        /*014e*/ 	.short	0x00ff


	//----- nvinfo : EIATTR_NUM_BARRIERS
	.align		4
        /*0150*/ 	.byte	0x02, 0x4c
        /*0152*/ 	.byte	0x01
	.zero		1


	//----- nvinfo : EIATTR_EXTERNS
	.align		4
        /*0154*/ 	.byte	0x04, 0x0f
        /*0156*/ 	.short	(.L_3297 - .L_3296)


	//   ....[0]....
	.align		4
.L_3296:
        /*0158*/ 	.word	index@(__assertfail)


	//----- nvinfo : EIATTR_MERCURY_ISA_VERSION
	.align		4
.L_3297:
        /*015c*/ 	.byte	0x03, 0x5f
        /*015e*/ 	.short	0x0101


	//----- nvinfo : EIATTR_COOP_GROUP_MASK_REGIDS
	.align		4
        /*0160*/ 	.byte	0x04, 0x29
        /*0162*/ 	.short	(.L_3299 - .L_3298)


	//   ....[0]....
.L_3298:
        /*0164*/ 	.word	0xffffffff


	//   ....[1]....
        /*0168*/ 	.word	0xffffffff


	//   ....[2]....
        /*016c*/ 	.word	0xffffffff


	//   ....[3]....
        /*0170*/ 	.word	0xffffffff


	//   ....[4]....
        /*0174*/ 	.word	0xffffffff


	//   ....[5]....
        /*0178*/ 	.word	0xffffffff


	//   ....[6]....
        /*017c*/ 	.word	0xffffffff


	//   ....[7]....
        /*0180*/ 	.word	0xffffffff


	//   ....[8]....
        /*0184*/ 	.word	0xffffffff


	//   ....[9]....
        /*0188*/ 	.word	0xffffffff


	//   ....[10]....
        /*018c*/ 	.word	0xffffffff


	//   ....[11]....
        /*0190*/ 	.word	0xffffffff


	//   ....[12]....
        /*0194*/ 	.word	0xffffffff


	//   ....[13]....
        /*0198*/ 	.word	0xffffffff


	//   ....[14]....
        /*019c*/ 	.word	0xffffffff


	//   ....[15]....
        /*01a0*/ 	.word	0xffffffff


	//   ....[16]....
        /*01a4*/ 	.word	0x0500000f


	//   ....[17]....
        /*01a8*/ 	.word	0x0500000f


	//   ....[18]....
        /*01ac*/ 	.word	0x0500000f


	//   ....[19]....
        /*01b0*/ 	.word	0x0500000f


	//   ....[20]....
        /*01b4*/ 	.word	0x0500000f


	//----- nvinfo : EIATTR_COOP_GROUP_INSTR_OFFSETS
	.align		4
.L_3299:
        /*01b8*/ 	.byte	0x04, 0x28
        /*01ba*/ 	.short	(.L_3301 - .L_3300)


	//   ....[0]....
.L_3300:
        /*01bc*/ 	.word	0x00000750


	//   ....[1]....
        /*01c0*/ 	.word	0x00000780


	//   ....[2]....
        /*01c4*/ 	.word	0x000007a0


	//   ....[3]....
        /*01c8*/ 	.word	0x000007c0


	//   ....[4]....
        /*01cc*/ 	.word	0x000007e0


	//   ....[5]....
        /*01d0*/ 	.word	0x00000930


	//   ....[6]....
        /*01d4*/ 	.word	0x00000950


	//   ....[7]....
        /*01d8*/ 	.word	0x00000970


	//   ....[8]....
        /*01dc*/ 	.word	0x000017b0


	//   ....[9]....
        /*01e0*/ 	.word	0x00001840


	//   ....[10]....
        /*01e4*/ 	.word	0x00001890


	//   ....[11]....
        /*01e8*/ 	.word	0x000018f0


	//   ....[12]....
        /*01ec*/ 	.word	0x00001920


	//   ....[13]....
        /*01f0*/ 	.word	0x00001970


	//   ....[14]....
        /*01f4*/ 	.word	0x00001990


	//   ....[15]....
        /*01f8*/ 	.word	0x000019b0


	//   ....[16]....
        /*01fc*/ 	.word	0x000031a0


	//   ....[17]....
        /*0200*/ 	.word	0x00003200


	//   ....[18]....
        /*0204*/ 	.word	0x00003260


	//   ....[19]....
        /*0208*/ 	.word	0x000032c0


	//   ....[20]....
        /*020c*/ 	.word	0x00003320


	//----- nvinfo : EIATTR_SYSCALL_OFFSETS
	.align		4
.L_3301:
        /*0210*/ 	.byte	0x04, 0x46
        /*0212*/ 	.short	(.L_3303 - .L_3302)


	//   ....[0]....
.L_3302:
        /*0214*/ 	.word	0x00003130


	//----- nvinfo : EIATTR_EXIT_INSTR_OFFSETS
	.align		4
.L_3303:
        /*0218*/ 	.byte	0x04, 0x1c
        /*021a*/ 	.short	(.L_3305 - .L_3304)


	//   ....[0]....
.L_3304:
        /*021c*/ 	.word	0x000029e0


	//   ....[1]....
        /*0220*/ 	.word	0x00002ac0


	//   ....[2]....
        /*0224*/ 	.word	0x00003030


	//   ....[3]....
        /*0228*/ 	.word	0x00003140


	//----- nvinfo : EIATTR_CRS_STACK_SIZE
	.align		4
.L_3305:
        /*022c*/ 	.byte	0x04, 0x1e
        /*022e*/ 	.short	(.L_3307 - .L_3306)
.L_3306:
        /*0230*/ 	.word	0x00000000


	//----- nvinfo : EIATTR_CBANK_PARAM_SIZE
	.align		4
.L_3307:
        /*0234*/ 	.byte	0x03, 0x19
        /*0236*/ 	.short	0x007c


	//----- nvinfo : EIATTR_PARAM_CBANK
	.align		4
        /*0238*/ 	.byte	0x04, 0x0a
        /*023a*/ 	.short	(.L_3309 - .L_3308)
	.align		4
.L_3308:
        /*023c*/ 	.word	index@(.nv.constant0._ZN4vllm25paged_attention_v1_kernelI13__nv_bfloat16hLi96ELi32ELi128ELNS_18Fp8KVCacheDataTypeE2ELb0EEEvPT_PKS3_PKT0_S9_ifPKiSB_iPKfiiiSD_SD_iiiii)
        /*0240*/ 	.short	0x0210
        /*0242*/ 	.short	0x007c


	//----- nvinfo : EIATTR_SW_WAR
	.align		4
.L_3309:
        /*0244*/ 	.byte	0x04, 0x36
        /*0246*/ 	.short	(.L_3311 - .L_3310)
.L_3310:
        /*0248*/ 	.word	0x00000008
.L_3311:


//--------------------- .nv.info._ZN4vllm25paged_attention_v1_kernelI13__nv_bfloat16hLi80ELi32ELi128ELNS_18Fp8KVCacheDataTypeE2ELb0EEEvPT_PKS3_PKT0_S9_ifPKiSB_iPKfiiiSD_SD_iiiii --------------------------
	.section	.nv.info._ZN4vllm25paged_attention_v1_kernelI13__nv_bfloat16hLi80ELi32ELi128ELNS_18Fp8KVCacheDataTypeE2ELb0EEEvPT_PKS3_PKT0_S9_ifPKiSB_iPKfiiiSD_SD_iiiii,"",@"SHT_CUDA_INFO"
	.sectionflags	@""
	.align	4


	//----- nvinfo : EIATTR_CUDA_API_VERSION
	.align		4
        /*0000*/ 	.byte	0x04, 0x37
        /*0002*/ 	.short	(.L_3313 - .L_3312)
.L_3312:
        /*0004*/ 	.word	0x00000082


	//----- nvinfo : EIATTR_KPARAM_INFO
	.align		4
.L_3313:
        /*0008*/ 	.byte	0x04, 0x17
        /*000a*/ 	.short	(.L_3315 - .L_3314)
.L_3314:
        /*000c*/ 	.word	0x00000000
        /*0010*/ 	.short	0x0013
        /*0012*/ 	.short	0x0078
        /*0014*/ 	.byte	0x00, 0xf0, 0x11, 0x00


	//----- nvinfo : EIATTR_KPARAM_INFO
	.align		4
.L_3315:
        /*0018*/ 	.byte	0x04, 0x17
        /*001a*/ 	.short	(.L_3317 - .L_3316)
.L_3316:
        /*001c*/ 	.word	0x00000000
        /*0020*/ 	.short	0x0012
        /*0022*/ 	.short	0x0074
        /*0024*/ 	.byte	0x00, 0xf0, 0x11, 0x00


	//----- nvinfo : EIATTR_KPARAM_INFO
	.align		4
.L_3317:
        /*0028*/ 	.byte	0x04, 0x17
        /*002a*/ 	.short	(.L_3319 - .L_3318)
.L_3318:
        /*002c*/ 	.word	0x00000000
        /*0030*/ 	.short	0x0011
        /*0032*/ 	.short	0x0070
        /*0034*/ 	.byte	0x00, 0xf0, 0x11, 0x00


	//----- nvinfo : EIATTR_KPARAM_INFO
	.align		4
.L_3319:
        /*0038*/ 	.byte	0x04, 0x17
        /*003a*/ 	.short	(.L_3321 - .L_3320)
.L_3320:
        /*003c*/ 	.word	0x00000000
        /*0040*/ 	.short	0x0010
        /*0042*/ 	.short	0x006c
        /*0044*/ 	.byte	0x00, 0xf0, 0x11, 0x00


	//----- nvinfo : EIATTR_KPARAM_INFO
	.align		4
.L_3321:
        /*0048*/ 	.byte	0x04, 0x17
        /*004a*/ 	.short	(.L_3323 - .L_3322)
.L_3322:
        /*004c*/ 	.word	0x00000000
        /*0050*/ 	.short	0x000f
        /*0052*/ 	.short	0x0068
        /*0054*/ 	.byte	0x00, 0xf0, 0x11, 0x00


	//----- nvinfo : EIATTR_KPARAM_INFO
	.align		4
.L_3323:
        /*0058*/ 	.byte	0x04, 0x17
        /*005a*/ 	.short	(.L_3325 - .L_3324)
.L_3324:
        /*005c*/ 	.word	0x00000000
        /*0060*/ 	.short	0x000e
        /*0062*/ 	.short	0x0060
        /*0064*/ 	.byte	0x00, 0xf0, 0x21, 0x00


	//----- nvinfo : EIATTR_KPARAM_INFO
	.align		4
.L_3325:
        /*0068*/ 	.byte	0x04, 0x17
        /*006a*/ 	.short	(.L_3327 - .L_3326)
.L_3326:
        /*006c*/ 	.word	0x00000000
        /*0070*/ 	.short	0x000d
        /*0072*/ 	.short	0x0058
        /*0074*/ 	.byte	0x00, 0xf0, 0x21, 0x00


	//----- nvinfo : EIATTR_KPARAM_INFO
	.align		4
.L_3327:
        /*0078*/ 	.byte	0x04, 0x17
        /*007a*/ 	.short	(.L_3329 - .L_3328)
.L_3328:
        /*007c*/ 	.word	0x00000000
        /*0080*/ 	.short	0x000c
        /*0082*/ 	.short	0x0050
        /*0084*/ 	.byte	0x00, 0xf0, 0x11, 0x00


	//----- nvinfo : EIATTR_KPARAM_INFO
	.align		4
.L_3329:
        /*0088*/ 	.byte	0x04, 0x17
        /*008a*/ 	.short	(.L_3331 - .L_3330)
.L_3330:
        /*008c*/ 	.word	0x00000000
        /*0090*/ 	.short	0x000b
        /*0092*/ 	.short	0x004c
        /*0094*/ 	.byte	0x00, 0xf0, 0x11, 0x00


	//----- nvinfo : EIATTR_KPARAM_INFO
	.align		4
.L_3331:
        /*0098*/ 	.byte	0x04, 0x17
        /*009a*/ 	.short	(.L_3333 - .L_3332)
.L_3332:
        /*009c*/ 	.word	0x00000000
        /*00a0*/ 	.short	0x000a
        /*00a2*/ 	.short	0x0048
        /*00a4*/ 	.byte	0x00, 0xf0, 0x11, 0x00


	//----- nvinfo : EIATTR_KPARAM_INFO
	.align		4
.L_3333:
        /*00a8*/ 	.byte	0x04, 0x17
        /*00aa*/ 	.short	(.L_3335 - .L_3334)
.L_3334:
        /*00ac*/ 	.word	0x00000000
        /*00b0*/ 	.short	0x0009
        /*00b2*/ 	.short	0x0040
        /*00b4*/ 	.byte	0x00, 0xf0, 0x21, 0x00


	//----- nvinfo : EIATTR_KPARAM_INFO
	.align		4
.L_3335:
        /*00b8*/ 	.byte	0x04, 0x17
        /*00ba*/ 	.short	(.L_3337 - .L_3336)
.L_3336:
        /*00bc*/ 	.word	0x00000000
        /*00c0*/ 	.short	0x0008
        /*00c2*/ 	.short	0x0038
        /*00c4*/ 	.byte	0x00, 0xf0, 0x11, 0x00


	//----- nvinfo : EIATTR_KPARAM_INFO
	.align		4
.L_3337:
        /*00c8*/ 	.byte	0x04, 0x17
        /*00ca*/ 	.short	(.L_3339 - .L_3338)
.L_3338:
        /*00cc*/ 	.word	0x00000000
        /*00d0*/ 	.short	0x0007
        /*00d2*/ 	.short	0x0030
        /*00d4*/ 	.byte	0x00, 0xf0, 0x21, 0x00


	//----- nvinfo : EIATTR_KPARAM_INFO
	.align		4
.L_3339:
        /*00d8*/ 	.byte	0x04, 0x17
        /*00da*/ 	.short	(.L_3341 - .L_3340)
.L_3340:
        /*00dc*/ 	.word	0x00000000
        /*00e0*/ 	.short	0x0006
        /*00e2*/ 	.short	0x0028
        /*00e4*/ 	.byte	0x00, 0xf0, 0x21, 0x00


	//----- nvinfo : EIATTR_KPARAM_INFO
	.align		4
.L_3341:
        /*00e8*/ 	.byte	0x04, 0x17
        /*00ea*/ 	.short	(.L_3343 - .L_3342)
.L_3342:
        /*00ec*/ 	.word	0x00000000
        /*00f0*/ 	.short	0x0005
        /*00f2*/ 	.short	0x0024
        /*00f4*/ 	.byte	0x00, 0xf0, 0x11, 0x00


	//----- nvinfo : EIATTR_KPARAM_INFO
	.align		4
.L_3343:
        /*00f8*/ 	.byte	0x04, 0x17
        /*00fa*/ 	.short	(.L_3345 - .L_3344)
.L_3344:
        /*00fc*/ 	.word	0x00000000
        /*0100*/ 	.short	0x0004
        /*0102*/ 	.short	0x0020
        /*0104*/ 	.byte	0x00, 0xf0, 0x11, 0x00


	//----- nvinfo : EIATTR_KPARAM_INFO
	.align		4
.L_3345:
        /*0108*/ 	.byte	0x04, 0x17
        /*010a*/ 	.short	(.L_3347 - .L_3346)
.L_3346:
        /*010c*/ 	.word	0x00000000
        /*0110*/ 	.short	0x0003
        /*0112*/ 	.short	0x0018
        /*0114*/ 	.byte	0x00, 0xf0, 0x21, 0x00


	//----- nvinfo : EIATTR_KPARAM_INFO
	.align		4
.L_3347:
        /*0118*/ 	.byte	0x04, 0x17
        /*011a*/ 	.short	(.L_3349 - .L_3348)
.L_3348:
        /*011c*/ 	.word	0x00000000
        /*0120*/ 	.short	0x0002
        /*0122*/ 	.short	0x0010
        /*0124*/ 	.byte	0x00, 0xf0, 0x21, 0x00


	//----- nvinfo : EIATTR_KPARAM_INFO
	.align		4
.L_3349:
        /*0128*/ 	.byte	0x04, 0x17
        /*012a*/ 	.short	(.L_3351 - .L_3350)
.L_3350:
        /*012c*/ 	.word	0x00000000
        /*0130*/ 	.short	0x0001
        /*0132*/ 	.short	0x0008
        /*0134*/ 	.byte	0x00, 0xf0, 0x21, 0x00


	//----- nvinfo : EIATTR_KPARAM_INFO
	.align		4
.L_3351:
        /*0138*/ 	.byte	0x04, 0x17
        /*013a*/ 	.short	(.L_3353 - .L_3352)
.L_3352:
        /*013c*/ 	.word	0x00000000
        /*0140*/ 	.short	0x0000
        /*0142*/ 	.short	0x0000
        /*0144*/ 	.byte	0x00, 0xf0, 0x21, 0x00


	//----- nvinfo : EIATTR_SPARSE_MMA_MASK
	.align		4
.L_3353:
        /*0148*/ 	.byte	0x03, 0x50
        /*014a*/ 	.short	0x0000


	//----- nvinfo : EIATTR_MAXREG_COUNT
	.align		4
        /*014c*/ 	.byte	0x03, 0x1b
        /*014e*/ 	.short	0x00ff


	//----- nvinfo : EIATTR_NUM_BARRIERS
	.align		4
        /*0150*/ 	.byte	0x02, 0x4c
        /*0152*/ 	.byte	0x01
	.zero		1


	//----- nvinfo : EIATTR_EXTERNS
	.align		4
        /*0154*/ 	.byte	0x04, 0x0f
        /*0156*/ 	.short	(.L_3355 - .L_3354)


	//   ....[0]....
	.align		4
.L_3354:
        /*0158*/ 	.word	index@(__assertfail)


	//----- nvinfo : EIATTR_MERCURY_ISA_VERSION
	.align		4
.L_3355:
        /*015c*/ 	.byte	0x03, 0x5f
        /*015e*/ 	.short	0x0101


	//----- nvinfo : EIATTR_COOP_GROUP_MASK_REGIDS
	.align		4
        /*0160*/ 	.byte	0x04, 0x29
        /*0162*/ 	.short	(.L_3357 - .L_3356)


	//   ....[0]....
.L_3356:
        /*0164*/ 	.word	0xffffffff


	//   ....[1]....
        /*0168*/ 	.word	0xffffffff


	//   ....[2]....
        /*016c*/ 	.word	0xffffffff


	//   ....[3]....
        /*0170*/ 	.word	0xffffffff


	//   ....[4]....
        /*0174*/ 	.word	0xffffffff


	//   ....[5]....
        /*0178*/ 	.word	0xffffffff


	//   ....[6]....
        /*017c*/ 	.word	0xffffffff


	//   ....[7]....
        /*0180*/ 	.word	0xffffffff


	//   ....[8]....
        /*0184*/ 	.word	0xffffffff


	//   ....[9]....
        /*0188*/ 	.word	0xffffffff


	//   ....[10]....
        /*018c*/ 	.word	0xffffffff


	//   ....[11]....
        /*0190*/ 	.word	0xffffffff


	//   ....[12]....
        /*0194*/ 	.word	0xffffffff


	//   ....[13]....
        /*0198*/ 	.word	0xffffffff


	//   ....[14]....
        /*019c*/ 	.word	0xffffffff


	//   ....[15]....
        /*01a0*/ 	.word	0xffffffff


	//   ....[16]....
        /*01a4*/ 	.word	0x0500000f


	//   ....[17]....
        /*01a8*/ 	.word	0x0500000f


	//   ....[18]....
        /*01ac*/ 	.word	0x0500000f


	//   ....[19]....
        /*01b0*/ 	.word	0x0500000f


	//   ....[20]....
        /*01b4*/ 	.word	0x0500000f


	//----- nvinfo : EIATTR_COOP_GROUP_INSTR_OFFSETS
	.align		4
.L_3357:
        /*01b8*/ 	.byte	0x04, 0x28
        /*01ba*/ 	.short	(.L_3359 - .L_3358)


	//   ....[0]....
.L_3358:
        /*01bc*/ 	.word	0x00000750


	//   ....[1]....
        /*01c0*/ 	.word	0x00000780


	//   ....[2]....
        /*01c4*/ 	.word	0x000007a0


	//   ....[3]....
        /*01c8*/ 	.word	0x000007c0


	//   ....[4]....
        /*01cc*/ 	.word	0x000007e0


	//   ....[5]....
        /*01d0*/ 	.word	0x00000930


	//   ....[6]....
        /*01d4*/ 	.word	0x00000950


	//   ....[7]....
        /*01d8*/ 	.word	0x00000970


	//   ....[8]....
        /*01dc*/ 	.word	0x000017b0


	//   ....[9]....
        /*01e0*/ 	.word	0x00001840


	//   ....[10]....
        /*01e4*/ 	.word	0x00001890


	//   ....[11]....
        /*01e8*/ 	.word	0x000018f0


	//   ....[12]....
        /*01ec*/ 	.word	0x00001920


	//   ....[13]....
        /*01f0*/ 	.word	0x00001970


	//   ....[14]....
        /*01f4*/ 	.word	0x00001990


	//   ....[15]....
        /*01f8*/ 	.word	0x000019b0


	//   ....[16]....
        /*01fc*/ 	.word	0x00002fe0


	//   ....[17]....
        /*0200*/ 	.word	0x00003040


	//   ....[18]....
        /*0204*/ 	.word	0x000030a0


	//   ....[19]....
        /*0208*/ 	.word	0x00003100


	//   ....[20]....
        /*020c*/ 	.word	0x00003160


	//----- nvinfo : EIATTR_SYSCALL_OFFSETS
	.align		4
.L_3359:
        /*0210*/ 	.byte	0x04, 0x46
        /*0212*/ 	.short	(.L_3361 - .L_3360)


	//   ....[0]....
.L_3360:
        /*0214*/ 	.word	0x00002f70


	//----- nvinfo : EIATTR_EXIT_INSTR_OFFSETS
	.align		4
.L_3361:
        /*0218*/ 	.byte	0x04, 0x1c
        /*021a*/ 	.short	(.L_3363 - .L_3362)


	//   ....[0]....
.L_3362:
        /*021c*/ 	.word	0x00002910


	//   ....[1]....
        /*0220*/ 	.word	0x000029f0


	//   ....[2]....
        /*0224*/ 	.word	0x00002e70


	//   ....[3]....
        /*0228*/ 	.word	0x00002f80


	//----- nvinfo : EIATTR_CRS_STACK_SIZE
	.align		4
.L_3363:
        /*022c*/ 	.byte	0x04, 0x1e
        /*022e*/ 	.short	(.L_3365 - .L_3364)
.L_3364:
        /*0230*/ 	.word	0x00000000


	//----- nvinfo : EIATTR_CBANK_PARAM_SIZE
	.align		4
.L_3365:
        /*0234*/ 	.byte	0x03, 0x19
        /*0236*/ 	.short	0x007c


	//----- nvinfo : EIATTR_PARAM_CBANK
	.align		4
        /*0238*/ 	.byte	0x04, 0x0a
        /*023a*/ 	.short	(.L_3367 - .L_3366)
	.align		4
.L_3366:
        /*023c*/ 	.word	index@(.nv.constant0._ZN4vllm25paged_attention_v1_kernelI13__nv_bfloat16hLi80ELi32ELi128ELNS_18Fp8KVCacheDataTypeE2ELb0EEEvPT_PKS3_PKT0_S9_ifPKiSB_iPKfiiiSD_SD_iiiii)
        /*0240*/ 	.short	0x0210
        /*0242*/ 	.short	0x007c


	//----- nvinfo : EIATTR_SW_WAR
	.align		4
.L_3367:
        /*0244*/ 	.byte	0x04, 0x36
        /*0246*/ 	.short	(.L_3369 - .L_3368)
.L_3368:
        /*0248*/ 	.word	0x00000008
.L_3369:


//--------------------- .nv.info._ZN4vllm25paged_attention_v1_kernelI13__nv_bfloat16hLi64ELi32ELi128ELNS_18Fp8KVCacheDataTypeE2ELb0EEEvPT_PKS3_PKT0_S9_ifPKiSB_iPKfiiiSD_SD_iiiii --------------------------
	.section	.nv.info._ZN4vllm25paged_attention_v1_kernelI13__nv_bfloat16hLi64ELi32ELi128ELNS_18Fp8KVCacheDataTypeE2ELb0EEEvPT_PKS3_PKT0_S9_ifPKiSB_iPKfiiiSD_SD_iiiii,"",@"SHT_CUDA_INFO"
	.sectionflags	@""
	.align	4


	//----- nvinfo : EIATTR_CUDA_API_VERSION
	.align		4
        /*0000*/ 	.byte	0x04, 0x37
        /*0002*/ 	.short	(.L_3371 - .L_3370)
.L_3370:
        /*0004*/ 	.word	0x00000082


	//----- nvinfo : EIATTR_KPARAM_INFO
	.align		4
.L_3371:
        /*0008*/ 	.byte	0x04, 0x17
        /*000a*/ 	.short	(.L_3373 - .L_3372)
.L_3372:
        /*000c*/ 	.word	0x00000000
        /*0010*/ 	.short	0x0013
        /*0012*/ 	.short	0x0078
        /*0014*/ 	.byte	0x00, 0xf0, 0x11, 0x00


	//----- nvinfo : EIATTR_KPARAM_INFO
	.align		4
.L_3373:
        /*0018*/ 	.byte	0x04, 0x17
        /*001a*/ 	.short	(.L_3375 - .L_3374)
.L_3374:
        /*001c*/ 	.word	0x00000000
        /*0020*/ 	.short	0x0012
        /*0022*/ 	.short	0x0074
        /*0024*/ 	.byte	0x00, 0xf0, 0x11, 0x00


	//----- nvinfo : EIATTR_KPARAM_INFO
	.align		4
.L_3375:
        /*0028*/ 	.byte	0x04, 0x17
        /*002a*/ 	.short	(.L_3377 - .L_3376)
.L_3376:
        /*002c*/ 	.word	0x00000000
        /*0030*/ 	.short	0x0011
        /*0032*/ 	.short	0x0070
        /*0034*/ 	.byte	0x00, 0xf0, 0x11, 0x00


	//----- nvinfo : EIATTR_KPARAM_INFO
	.align		4
.L_3377:
        /*0038*/ 	.byte	0x04, 0x17
        /*003a*/ 	.short	(.L_3379 - .L_3378)
.L_3378:
        /*003c*/ 	.word	0x00000000
        /*0040*/ 	.short	0x0010
        /*0042*/ 	.short	0x006c
        /*0044*/ 	.byte	0x00, 0xf0, 0x11, 0x00


	//----- nvinfo : EIATTR_KPARAM_INFO
	.align		4
.L_3379:
        /*0048*/ 	.byte	0x04, 0x17
        /*004a*/ 	.short	(.L_3381 - .L_3380)
.L_3380:
        /*004c*/ 	.word	0x00000000
        /*0050*/ 	.short	0x000f
        /*0052*/ 	.short	0x0068
        /*0054*/ 	.byte	0x00, 0xf0, 0x11, 0x00


	//----- nvinfo : EIATTR_KPARAM_INFO
	.align		4
.L_3381:
        /*0058*/ 	.byte	0x04, 0x17
        /*005a*/ 	.short	(.L_3383 - .L_3382)
.L_3382:
        /*005c*/ 	.word	0x00000000
        /*0060*/ 	.short	0x000e
        /*0062*/ 	.short	0x0060
        /*0064*/ 	.byte	0x00, 0xf0, 0x21, 0x00


	//----- nvinfo : EIATTR_KPARAM_INFO
	.align		4
.L_3383:
        /*0068*/ 	.byte	0x04, 0x17
        /*006a*/ 	.short	(.L_3385 - .L_3384)
.L_3384:
        /*006c*/ 	.word	0x00000000
        /*0070*/ 	.short	0x000d
        /*0072*/ 	.short	0x0058
        /*0074*/ 	.byte	0x00, 0xf0, 0x21, 0x00


	//----- nvinfo : EIATTR_KPARAM_INFO
	.align		4
.L_3385:
        /*0078*/ 	.byte	0x04, 0x17
        /*007a*/ 	.short	(.L_3387 - .L_3386)
.L_3386:
        /*007c*/ 	.word	0x00000000
        /*0080*/ 	.short	0x000c
        /*0082*/ 	.short	0x0050
        /*0084*/ 	.byte	0x00, 0xf0, 0x11, 0x00


	//----- nvinfo : EIATTR_KPARAM_INFO
	.align		4
.L_3387:
        /*0088*/ 	.byte	0x04, 0x17
        /*008a*/ 	.short	(.L_3389 - .L_3388)
.L_3388:
        /*008c*/ 	.word	0x00000000
        /*0090*/ 	.short	0x000b
        /*0092*/ 	.short	0x004c
        /*0094*/ 	.byte	0x00, 0xf0, 0x11, 0x00


	//----- nvinfo : EIATTR_KPARAM_INFO
	.align		4
.L_3389:
        /*0098*/ 	.byte	0x04, 0x17
        /*009a*/ 	.short	(.L_3391 - .L_3390)
.L_3390:
        /*009c*/ 	.word	0x00000000
        /*00a0*/ 	.short	0x000a
        /*00a2*/ 	.short	0x0048
        /*00a4*/ 	.byte	0x00, 0xf0, 0x11, 0x00


	//----- nvinfo : EIATTR_KPARAM_INFO
	.align		4
.L_3391:
        /*00a8*/ 	.byte	0x04, 0x17
        /*00aa*/ 	.short	(.L_3393 - .L_3392)
.L_3392:
        /*00ac*/ 	.word	0x00000000
        /*00b0*/ 	.short	0x0009
        /*00b2*/ 	.short	0x0040
        /*00b4*/ 	.byte	0x00, 0xf0, 0x21, 0x00


	//----- nvinfo : EIATTR_KPARAM_INFO
	.align		4
.L_3393:
        /*00b8*/ 	.byte	0x04, 0x17
        /*00ba*/ 	.short	(.L_3395 - .L_3394)
.L_3394:
        /*00bc*/ 	.word	0x00000000
        /*00c0*/ 	.short	0x0008
        /*00c2*/ 	.short	0x0038
        /*00c4*/ 	.byte	0x00, 0xf0, 0x11, 0x00


	//----- nvinfo : EIATTR_KPARAM_INFO
	.align		4
.L_3395:
        /*00c8*/ 	.byte	0x04, 0x17
        /*00ca*/ 	.short	(.L_3397 - .L_3396)
.L_3396:
        /*00cc*/ 	.word	0x00000000
        /*00d0*/ 	.short	0x0007
        /*00d2*/ 	.short	0x0030
        /*00d4*/ 	.byte	0x00, 0xf0, 0x21, 0x00


	//----- nvinfo : EIATTR_KPARAM_INFO
	.align		4
.L_3397:
        /*00d8*/ 	.byte	0x04, 0x17
        /*00da*/ 	.short	(.L_3399 - .L_3398)
.L_3398:
        /*00dc*/ 	.word	0x00000000
        /*00e0*/ 	.short	0x0006
        /*00e2*/ 	.short	0x0028
        /*00e4*/ 	.byte	0x00, 0xf0, 0x21, 0x00


	//----- nvinfo : EIATTR_KPARAM_INFO
	.align		4
.L_3399:
        /*00e8*/ 	.byte	0x04, 0x17
        /*00ea*/ 	.short	(.L_3401 - .L_3400)
.L_3400:
        /*00ec*/ 	.word	0x00000000
        /*00f0*/ 	.short	0x0005
        /*00f2*/ 	.short	0x0024
        /*00f4*/ 	.byte	0x00, 0xf0, 0x11, 0x00


	//----- nvinfo : EIATTR_KPARAM_INFO
	.align		4
.L_3401:
        /*00f8*/ 	.byte	0x04, 0x17
        /*00fa*/ 	.short	(.L_3403 - .L_3402)
.L_3402:
        /*00fc*/ 	.word	0x00000000
        /*0100*/ 	.short	0x0004
        /*0102*/ 	.short	0x0020
        /*0104*/ 	.byte	0x00, 0xf0, 0x11, 0x00


	//----- nvinfo : EIATTR_KPARAM_INFO
	.align		4
.L_3403:
        /*0108*/ 	.byte	0x04, 0x17
        /*010a*/ 	.short	(.L_3405 - .L_3404)
.L_3404:
        /*010c*/ 	.word	0x00000000
        /*0110*/ 	.short	0x0003
        /*0112*/ 	.short	0x0018
        /*0114*/ 	.byte	0x00, 0xf0, 0x21, 0x00


	//----- nvinfo : EIATTR_KPARAM_INFO
	.align		4
.L_3405:
        /*0118*/ 	.byte	0x04, 0x17
        /*011a*/ 	.short	(.L_3407 - .L_3406)
.L_3406:
        /*011c*/ 	.word	0x00000000
        /*0120*/ 	.short	0x0002
        /*0122*/ 	.short	0x0010
        /*0124*/ 	.byte	0x00, 0xf0, 0x21, 0x00


	//----- nvinfo : EIATTR_KPARAM_INFO
	.align		4
.L_3407:
        /*0128*/ 	.byte	0x04, 0x17
        /*012a*/ 	.short	(.L_3409 - .L_3408)
.L_3408:
        /*012c*/ 	.word	0x00000000
        /*0130*/ 	.short	0x0001
        /*0132*/ 	.short	0x0008
        /*0134*/ 	.byte	0x00, 0xf0, 0x21, 0x00


	//----- nvinfo : EIATTR_KPARAM_INFO
	.align		4
.L_3409:
        /*0138*/ 	.byte	0x04, 0x17
        /*013a*/ 	.short	(.L_3411 - .L_3410)
.L_3410:
        /*013c*/ 	.word	0x00000000
        /*0140*/ 	.short	0x0000
        /*0142*/ 	.short	0x0000
        /*0144*/ 	.byte	0x00, 0xf0, 0x21, 0x00


	//----- nvinfo : EIATTR_SPARSE_MMA_MASK
	.align		4
.L_3411:
        /*0148*/ 	.byte	0x03, 0x50
        /*014a*/ 	.short	0x0000


	//----- nvinfo : EIATTR_MAXREG_COUNT
	.align		4
        /*014c*/ 	.byte	0x03, 0x1b
        /*014e*/ 	.short	0x00ff


	//----- nvinfo : EIATTR_NUM_BARRIERS
	.align		4
        /*0150*/ 	.byte	0x02, 0x4c
        /*0152*/ 	.byte	0x01
	.zero		1


	//----- nvinfo : EIATTR_EXTERNS
	.align		4
        /*0154*/ 	.byte	0x04, 0x0f
        /*0156*/ 	.short	(.L_3413 - .L_3412)


	//   ....[0]....
	.align		4
.L_3412:
        /*0158*/ 	.word	index@(__assertfail)


	//----- nvinfo : EIATTR_MERCURY_ISA_VERSION
	.align		4
.L_3413:
        /*015c*/ 	.byte	0x03, 0x5f
        /*015e*/ 	.short	0x0101


	//----- nvinfo : EIATTR_COOP_GROUP_MASK_REGIDS
	.align		4
        /*0160*/ 	.byte	0x04, 0x29
        /*0162*/ 	.short	(.L_3415 - .L_3414)


	//   ....[0]....
.L_3414:
        /*0164*/ 	.word	0xffffffff


	//   ....[1]....
        /*0168*/ 	.word	0xffffffff


	//   ....[2]....
        /*016c*/ 	.word	0xffffffff


	//   ....[3]....
        /*0170*/ 	.word	0xffffffff


	//   ....[4]....
        /*0174*/ 	.word	0xffffffff


	//   ....[5]....
        /*0178*/ 	.word	0xffffffff


	//   ....[6]....
        /*017c*/ 	.word	0xffffffff


	//   ....[7]....
        /*0180*/ 	.word	0xffffffff


	//   ....[8]....
        /*0184*/ 	.word	0xffffffff


	//   ....[9]....
        /*0188*/ 	.word	0xffffffff


	//   ....[10]....
        /*018c*/ 	.word	0xffffffff


	//   ....[11]....
        /*0190*/ 	.word	0xffffffff


	//   ....[12]....
        /*0194*/ 	.word	0xffffffff


	//   ....[13]....
        /*0198*/ 	.word	0xffffffff


	//   ....[14]....
        /*019c*/ 	.word	0xffffffff


	//   ....[15]....
        /*01a0*/ 	.word	0xffffffff


	//   ....[16]....
        /*01a4*/ 	.word	0x0500000f


	//   ....[17]....
        /*01a8*/ 	.word	0x0500000f


	//   ....[18]....
        /*01ac*/ 	.word	0x0500000f


	//   ....[19]....
        /*01b0*/ 	.word	0x0500000f


	//   ....[20]....
        /*01b4*/ 	.word	0x0500000f


	//----- nvinfo : EIATTR_COOP_GROUP_INSTR_OFFSETS
	.align		4
.L_3415:
        /*01b8*/ 	.byte	0x04, 0x28
        /*01ba*/ 	.short	(.L_3417 - .L_3416)


	//   ....[0]....
.L_3416:
        /*01bc*/ 	.word	0x00000750


	//   ....[1]....
        /*01c0*/ 	.word	0x00000780


	//   ....[2]....
        /*01c4*/ 	.word	0x000007a0


	//   ....[3]....
        /*01c8*/ 	.word	0x000007c0


	//   ....[4]....
        /*01cc*/ 	.word	0x000007e0


	//   ....[5]....
        /*01d0*/ 	.word	0x00000930


	//   ....[6]....
        /*01d4*/ 	.word	0x00000950


	//   ....[7]....
        /*01d8*/ 	.word	0x00000970


	//   ....[8]....
        /*01dc*/ 	.word	0x000017b0


	//   ....[9]....
        /*01e0*/ 	.word	0x00001830


	//   ....[10]....
        /*01e4*/ 	.word	0x00001890


	//   ....[11]....
        /*01e8*/ 	.word	0x000018e0


	//   ....[12]....
        /*01ec*/ 	.word	0x00001920


	//   ....[13]....
        /*01f0*/ 	.word	0x00001970


	//   ....[14]....
        /*01f4*/ 	.word	0x00001990


	//   ....[15]....
        /*01f8*/ 	.word	0x000019b0


	//   ....[16]....
        /*01fc*/ 	.word	0x00002dd0


	//   ....[17]....
        /*0200*/ 	.word	0x00002e30


	//   ....[18]....
        /*0204*/ 	.word	0x00002e90


	//   ....[19]....
        /*0208*/ 	.word	0x00002ef0


	//   ....[20]....
        /*020c*/ 	.word	0x00002f50


	//----- nvinfo : EIATTR_SYSCALL_OFFSETS
	.align		4
.L_3417:
        /*0210*/ 	.byte	0x04, 0x46
        /*0212*/ 	.short	(.L_3419 - .L_3418)


	//   ....[0]....
.L_3418:
        /*0214*/ 	.word	0x00002d60


	//----- nvinfo : EIATTR_EXIT_INSTR_OFFSETS
	.align		4
.L_3419:
        /*0218*/ 	.byte	0x04, 0x1c
        /*021a*/ 	.short	(.L_3421 - .L_3420)


	//   ....[0]....
.L_3420:
        /*021c*/ 	.word	0x000027e0


	//   ....[1]....
        /*0220*/ 	.word	0x000028d0


	//   ....[2]....
        /*0224*/ 	.word	0x00002c60


	//   ....[3]....
        /*0228*/ 	.word	0x00002d70


	//----- nvinfo : EIATTR_CRS_STACK_SIZE
	.align		4
.L_3421:
        /*022c*/ 	.byte	0x04, 0x1e
        /*022e*/ 	.short	(.L_3423 - .L_3422)
.L_3422:
        /*0230*/ 	.word	0x00000000


	//----- nvinfo : EIATTR_CBANK_PARAM_SIZE
	.align		4
.L_3423:
        /*0234*/ 	.byte	0x03, 0x19
        /*0236*/ 	.short	0x007c


	//----- nvinfo : EIATTR_PARAM_CBANK
	.align		4
        /*0238*/ 	.byte	0x04, 0x0a
        /*023a*/ 	.short	(.L_3425 - .L_3424)
	.align		4
.L_3424:
        /*023c*/ 	.word	index@(.nv.constant0._ZN4vllm25paged_attention_v1_kernelI13__nv_bfloat16hLi64ELi32ELi128ELNS_18Fp8KVCacheDataTypeE2ELb0EEEvPT_PKS3_PKT0_S9_ifPKiSB_iPKfiiiSD_SD_iiiii)
        /*0240*/ 	.short	0x0210
        /*0242*/ 	.short	0x007c


	//----- nvinfo : EIATTR_SW_WAR
	.align		4
.L_3425:
        /*0244*/ 	.byte	0x04, 0x36
        /*0246*/ 	.short	(.L_3427 - .L_3426)
.L_3426:
        /*0248*/ 	.word	0x00000008
.L_3427:


//--------------------- .nv.info._ZN4vllm25paged_attention_v1_kernelI13__nv_bfloat16hLi32ELi32ELi128ELNS_18Fp8KVCacheDataTypeE2ELb0EEEvPT_PKS3_PKT0_S9_ifPKiSB_iPKfiiiSD_SD_iiiii --------------------------
	.section	.nv.info._ZN4vllm25paged_attention_v1_kernelI13__nv_bfloat16hLi32ELi32ELi128ELNS_18Fp8KVCacheDataTypeE2ELb0EEEvPT_PKS3_PKT0_S9_ifPKiSB_iPKfiiiSD_SD_iiiii,"",@"SHT_CUDA_INFO"
	.sectionflags	@""
	.align	4


	//----- nvinfo : EIATTR_CUDA_API_VERSION
	.align		4
        /*0000*/ 	.byte	0x04, 0x37
        /*0002*/ 	.short	(.L_3429 - .L_3428)
.L_3428:
        /*0004*/ 	.word	0x00000082


	//----- nvinfo : EIATTR_KPARAM_INFO
	.align		4
.L_3429:
        /*0008*/ 	.byte	0x04, 0x17
        /*000a*/ 	.short	(.L_3431 - .L_3430)
.L_3430:
        /*000c*/ 	.word	0x00000000
        /*0010*/ 	.short	0x0013
        /*0012*/ 	.short	0x0078
        /*0014*/ 	.byte	0x00, 0xf0, 0x11, 0x00


	//----- nvinfo : EIATTR_KPARAM_INFO
	.align		4
.L_3431:
        /*0018*/ 	.byte	0x04, 0x17
        /*001a*/ 	.short	(.L_3433 - .L_3432)
.L_3432:
        /*001c*/ 	.word	0x00000000
        /*0020*/ 	.short	0x0012
        /*0022*/ 	.short	0x0074
        /*0024*/ 	.byte	0x00, 0xf0, 0x11, 0x00


	//----- nvinfo : EIATTR_KPARAM_INFO
	.align		4
.L_3433:
        /*0028*/ 	.byte	0x04, 0x17
        /*002a*/ 	.short	(.L_3435 - .L_3434)
.L_3434:
        /*002c*/ 	.word	0x00000000
        /*0030*/ 	.short	0x0011
        /*0032*/ 	.short	0x0070
        /*0034*/ 	.byte	0x00, 0xf0, 0x11, 0x00


	//----- nvinfo : EIATTR_KPARAM_INFO
	.align		4
.L_3435:
        /*0038*/ 	.byte	0x04, 0x17
        /*003a*/ 	.short	(.L_3437 - .L_3436)
.L_3436:
        /*003c*/ 	.word	0x00000000
        /*0040*/ 	.short	0x0010
        /*0042*/ 	.short	0x006c
        /*0044*/ 	.byte	0x00, 0xf0, 0x11, 0x00


	//----- nvinfo : EIATTR_KPARAM_INFO
	.align		4
.L_3437:
        /*0048*/ 	.byte	0x04, 0x17
        /*004a*/ 	.short	(.L_3439 - .L_3438)
.L_3438:
        /*004c*/ 	.word	0x00000000
        /*0050*/ 	.short	0x000f
        /*0052*/ 	.short	0x0068
        /*0054*/ 	.byte	0x00, 0xf0, 0x11, 0x00


	//----- nvinfo : EIATTR_KPARAM_INFO
	.align		4
.L_3439:
        /*0058*/ 	.byte	0x04, 0x17
        /*005a*/ 	.short	(.L_3441 - .L_3440)
.L_3440:
        /*005c*/ 	.word	0x00000000
        /*0060*/ 	.short	0x000e
        /*0062*/ 	.short	0x0060
        /*0064*/ 	.byte	0x00, 0xf0, 0x21, 0x00


	//----- nvinfo : EIATTR_KPARAM_INFO
	.align		4
.L_3441:
        /*0068*/ 	.byte	0x04, 0x17
        /*006a*/ 	.short	(.L_3443 - .L_3442)
.L_3442:
        /*006c*/ 	.word	0x00000000
        /*0070*/ 	.short	0x000d
        /*0072*/ 	.short	0x0058
        /*0074*/ 	.byte	0x00, 0xf0, 0x21, 0x00


	//----- nvinfo : EIATTR_KPARAM_INFO
	.align		4
.L_3443:
        /*0078*/ 	.byte	0x04, 0x17
        /*007a*/ 	.short	(.L_3445 - .L_3444)
.L_3444:
        /*007c*/ 	.word	0x00000000
        /*0080*/ 	.short	0x000c
        /*0082*/ 	.short	0x0050
        /*0084*/ 	.byte	0x00, 0xf0, 0x11, 0x00


	//----- nvinfo : EIATTR_KPARAM_INFO
	.align		4
.L_3445:
        /*0088*/ 	.byte	0x04, 0x17
        /*008a*/ 	.short	(.L_3447 - .L_3446)
.L_3446:
        /*008c*/ 	.word	0x00000000
        /*0090*/ 	.short	0x000b
        /*0092*/ 	.short	0x004c
        /*0094*/ 	.byte	0x00, 0xf0, 0x11, 0x00


	//----- nvinfo : EIATTR_KPARAM_INFO
	.align		4
.L_3447:
        /*0098*/ 	.byte	0x04, 0x17
        /*009a*/ 	.short	(.L_3449 - .L_3448)
.L_3448:
        /*009c*/ 	.word	0x00000000
        /*00a0*/ 	.short	0x000a
        /*00a2*/ 	.short	0x0048
        /*00a4*/ 	.byte	0x00, 0xf0, 0x11, 0x00


	//----- nvinfo : EIATTR_KPARAM_INFO
	.align		4
.L_3449:
        /*00a8*/ 	.byte	0x04, 0x17
        /*00aa*/ 	.short	(.L_3451 - .L_3450)
.L_3450:
        /*00ac*/ 	.word	0x00000000
        /*00b0*/ 	.short	0x0009
        /*00b2*/ 	.short	0x0040
        /*00b4*/ 	.byte	0x00, 0xf0, 0x21, 0x00


	//----- nvinfo : EIATTR_KPARAM_INFO
	.align		4
.L_3451:
        /*00b8*/ 	.byte	0x04, 0x17
        /*00ba*/ 	.short	(.L_3453 - .L_3452)
.L_3452:
        /*00bc*/ 	.word	0x00000000
        /*00c0*/ 	.short	0x0008
        /*00c2*/ 	.short	0x0038
        /*00c4*/ 	.byte	0x00, 0xf0, 0x11, 0x00


	//----- nvinfo : EIATTR_KPARAM_INFO
	.align		4
.L_3453:
        /*00c8*/ 	.byte	0x04, 0x17
        /*00ca*/ 	.short	(.L_3455 - .L_3454)
.L_3454:
        /*00cc*/ 	.word	0x00000000
        /*00d0*/ 	.short	0x0007
        /*00d2*/ 	.short	0x0030
        /*00d4*/ 	.byte	0x00, 0xf0, 0x21, 0x00


	//----- nvinfo : EIATTR_KPARAM_INFO
	.align		4
.L_3455:
        /*00d8*/ 	.byte	0x04, 0x17
        /*00da*/ 	.short	(.L_3457 - .L_3456)
.L_3456:
        /*00dc*/ 	.word	0x00000000
        /*00e0*/ 	.short	0x0006
        /*00e2*/ 	.short	0x0028
        /*00e4*/ 	.byte	0x00, 0xf0, 0x21, 0x00


	//----- nvinfo : EIATTR_KPARAM_INFO
	.align		4
.L_3457:
        /*00e8*/ 	.byte	0x04, 0x17
        /*00ea*/ 	.short	(.L_3459 - .L_3458)
.L_3458:
        /*00ec*/ 	.word	0x00000000
        /*00f0*/ 	.short	0x0005
        /*00f2*/ 	.short	0x0024
        /*00f4*/ 	.byte	0x00, 0xf0, 0x11, 0x00


	//----- nvinfo : EIATTR_KPARAM_INFO
	.align		4
.L_3459:
        /*00f8*/ 	.byte	0x04, 0x17
        /*00fa*/ 	.short	(.L_3461 - .L_3460)
.L_3460:
        /*00fc*/ 	.word	0x00000000
        /*0100*/ 	.short	0x0004
        /*0102*/ 	.short	0x0020
        /*0104*/ 	.byte	0x00, 0xf0, 0x11, 0x00


	//----- nvinfo : EIATTR_KPARAM_INFO
	.align		4
.L_3461:
        /*0108*/ 	.byte	0x04, 0x17
        /*010a*/ 	.short	(.L_3463 - .L_3462)
.L_3462:
        /*010c*/ 	.word	0x00000000
        /*0110*/ 	.short	0x0003
        /*0112*/ 	.short	0x0018
        /*0114*/ 	.byte	0x00, 0xf0, 0x21, 0x00


	//----- nvinfo : EIATTR_KPARAM_INFO
	.align		4
.L_3463:
        /*0118*/ 	.byte	0x04, 0x17
        /*011a*/ 	.short	(.L_3465 - .L_3464)
.L_3464:
        /*011c*/ 	.word	0x00000000
        /*0120*/ 	.short	0x0002
        /*0122*/ 	.short	0x0010
        /*0124*/ 	.byte	0x00, 0xf0, 0x21, 0x00


	//----- nvinfo : EIATTR_KPARAM_INFO
	.align		4
.L_3465:
        /*0128*/ 	.byte	0x04, 0x17
        /*012a*/ 	.short	(.L_3467 - .L_3466)
.L_3466:
        /*012c*/ 	.word	0x00000000
        /*0130*/ 	.short	0x0001
        /*0132*/ 	.short	0x0008
        /*0134*/ 	.byte	0x00, 0xf0, 0x21, 0x00


	//----- nvinfo : EIATTR_KPARAM_INFO
	.align		4
.L_3467:
        /*0138*/ 	.byte	0x04, 0x17
        /*013a*/ 	.short	(.L_3469 - .L_3468)
.L_3468:
        /*013c*/ 	.word	0x00000000
        /*0140*/ 	.short	0x0000
        /*0142*/ 	.short	0x0000
        /*0144*/ 	.byte	0x00, 0xf0, 0x21, 0x00


	//----- nvinfo : EIATTR_SPARSE_MMA_MASK
	.align		4
.L_3469:
        /*0148*/ 	.byte	0x03, 0x50
        /*014a*/ 	.short	0x0000


	//----- nvinfo : EIATTR_MAXREG_COUNT
	.align		4
        /*014c*/ 	.byte	0x03, 0x1b
        /*014e*/ 	.short	0x00ff


	//----- nvinfo : EIATTR_NUM_BARRIERS
	.align		4
        /*0150*/ 	.byte	0x02, 0x4c
        /*0152*/ 	.byte	0x01
	.zero		1


	//----- nvinfo : EIATTR_EXTERNS
	.align		4
        /*0154*/ 	.byte	0x04, 0x0f
        /*0156*/ 	.short	(.L_3471 - .L_3470)


	//   ....[0]....
	.align		4
.L_3470:
        /*0158*/ 	.word	index@(__assertfail)


	//----- nvinfo : EIATTR_MERCURY_ISA_VERSION
	.align		4
.L_3471:
        /*015c*/ 	.byte	0x03, 0x5f
        /*015e*/ 	.short	0x0101


	//----- nvinfo : EIATTR_COOP_GROUP_MASK_REGIDS
	.align		4
        /*0160*/ 	.byte	0x04, 0x29
        /*0162*/ 	.short	(.L_3473 - .L_3472)


	//   ....[0]....
.L_3472:
        /*0164*/ 	.word	0xffffffff


	//   ....[1]....
        /*0168*/ 	.word	0xffffffff


	//   ....[2]....
        /*016c*/ 	.word	0xffffffff


	//   ....[3]....
        /*0170*/ 	.word	0xffffffff


	//   ....[4]....
        /*0174*/ 	.word	0xffffffff


	//   ....[5]....
        /*0178*/ 	.word	0xffffffff


	//   ....[6]....
        /*017c*/ 	.word	0xffffffff


	//   ....[7]....
        /*0180*/ 	.word	0xffffffff


	//   ....[8]....
        /*0184*/ 	.word	0xffffffff


	//   ....[9]....
        /*0188*/ 	.word	0xffffffff


	//   ....[10]....
        /*018c*/ 	.word	0xffffffff


	//   ....[11]....
        /*0190*/ 	.word	0xffffffff


	//   ....[12]....
        /*0194*/ 	.word	0xffffffff


	//   ....[13]....
        /*0198*/ 	.word	0xffffffff


	//   ....[14]....
        /*019c*/ 	.word	0xffffffff


	//   ....[15]....
        /*01a0*/ 	.word	0xffffffff


	//   ....[16]....
        /*01a4*/ 	.word	0x0500000f


	//   ....[17]....
        /*01a8*/ 	.word	0x0500000f


	//   ....[18]....
        /*01ac*/ 	.word	0x0500000f


	//   ....[19]....
        /*01b0*/ 	.word	0x0500000f


	//   ....[20]....
        /*01b4*/ 	.word	0x0500000f


	//----- nvinfo : EIATTR_COOP_GROUP_INSTR_OFFSETS
	.align		4
.L_3473:
        /*01b8*/ 	.byte	0x04, 0x28
        /*01ba*/ 	.short	(.L_3475 - .L_3474)


	//   ....[0]....
.L_3474:
        /*01bc*/ 	.word	0x00000750


	//   ....[1]....
        /*01c0*/ 	.word	0x00000780


	//   ....[2]....
        /*01c4*/ 	.word	0x000007a0


	//   ....[3]....
        /*01c8*/ 	.word	0x000007c0


	//   ....[4]....
        /*01cc*/ 	.word	0x000007e0


	//   ....[5]....
        /*01d0*/ 	.word	0x00000930


	//   ....[6]....
        /*01d4*/ 	.word	0x00000950


	//   ....[7]....
        /*01d8*/ 	.word	0x00000970


	//   ....[8]....
        /*01dc*/ 	.word	0x000017b0


	//   ....[9]....
        /*01e0*/ 	.word	0x00001830


	//   ....[10]....
        /*01e4*/ 	.word	0x00001890


	//   ....[11]....
        /*01e8*/ 	.word	0x000018e0


	//   ....[12]....
        /*01ec*/ 	.word	0x00001920


	//   ....[13]....
        /*01f0*/ 	.word	0x00001970


	//   ....[14]....
        /*01f4*/ 	.word	0x00001990


	//   ....[15]....
        /*01f8*/ 	.word	0x000019b0


	//   ....[16]....
        /*01fc*/ 	.word	0x00002a30


	//   ....[17]....
        /*0200*/ 	.word	0x00002a90


	//   ....[18]....
        /*0204*/ 	.word	0x00002af0


	//   ....[19]....
        /*0208*/ 	.word	0x00002b50


	//   ....[20]....
        /*020c*/ 	.word	0x00002bb0


	//----- nvinfo : EIATTR_SYSCALL_OFFSETS
	.align		4
.L_3475:
        /*0210*/ 	.byte	0x04, 0x46
        /*0212*/ 	.short	(.L_3477 - .L_3476)


	//   ....[0]....
.L_3476:
        /*0214*/ 	.word	0x000029c0


	//----- nvinfo : EIATTR_EXIT_INSTR_OFFSETS
	.align		4
.L_3477:
        /*0218*/ 	.byte	0x04, 0x1c
        /*021a*/ 	.short	(.L_3479 - .L_3478)


	//   ....[0]....
.L_3478:
        /*021c*/ 	.word	0x00002600


	//   ....[1]....
        /*0220*/ 	.word	0x000026f0


	//   ....[2]....
        /*0224*/ 	.word	0x000028c0


	//   ....[3]....
        /*0228*/ 	.word	0x000029d0


	//----- nvinfo : EIATTR_CRS_STACK_SIZE
	.align		4
.L_3479:
        /*022c*/ 	.byte	0x04, 0x1e
        /*022e*/ 	.short	(.L_3481 - .L_3480)
.L_3480:
        /*0230*/ 	.word	0x00000000


	//----- nvinfo : EIATTR_CBANK_PARAM_SIZE
	.align		4
.L_3481:
        /*0234*/ 	.byte	0x03, 0x19
        /*0236*/ 	.short	0x007c


	//----- nvinfo : EIATTR_PARAM_CBANK
	.align		4
        /*0238*/ 	.byte	0x04, 0x0a
        /*023a*/ 	.short	(.L_3483 - .L_3482)
	.align		4
.L_3482:
        /*023c*/ 	.word	index@(.nv.constant0._ZN4vllm25paged_attention_v1_kernelI13__nv_bfloat16hLi32ELi32ELi128ELNS_18Fp8KVCacheDataTypeE2ELb0EEEvPT_PKS3_PKT0_S9_ifPKiSB_iPKfiiiSD_SD_iiiii)
        /*0240*/ 	.short	0x0210
        /*0242*/ 	.short	0x007c


	//----- nvinfo : EIATTR_SW_WAR
	.align		4
.L_3483:
        /*0244*/ 	.byte	0x04, 0x36
        /*0246*/ 	.short	(.L_3485 - .L_3484)
.L_3484:
        /*0248*/ 	.word	0x00000008
.L_3485:


//--------------------- .nv.info._ZN4vllm25paged_attention_v1_kernelI13__nv_bfloat16hLi256ELi32ELi128ELNS_18Fp8KVCacheDataTypeE2ELb1EEEvPT_PKS3_PKT0_S9_ifPKiSB_iPKfiiiSD_SD_iiiii --------------------------
	.section	.nv.info._ZN4vllm25paged_attention_v1_kernelI13__nv_bfloat16hLi256ELi32ELi128ELNS_18Fp8KVCacheDataTypeE2ELb1EEEvPT_PKS3_PKT0_S9_ifPKiSB_iPKfiiiSD_SD_iiiii,"",@"SHT_CUDA_INFO"
	.sectionflags	@""
	.align	4


	//----- nvinfo : EIATTR_CUDA_API_VERSION
	.align		4
        /*0000*/ 	.byte	0x04, 0x37
        /*0002*/ 	.short	(.L_3487 - .L_3486)
.L_3486:
        /*0004*/ 	.word	0x00000082


	//----- nvinfo : EIATTR_KPARAM_INFO
	.align		4
.L_3487:
        /*0008*/ 	.byte	0x04, 0x17
        /*000a*/ 	.short	(.L_3489 - .L_3488)
.L_3488:
        /*000c*/ 	.word	0x00000000
        /*0010*/ 	.short	0x0013
        /*0012*/ 	.short	0x0078
        /*0014*/ 	.byte	0x00, 0xf0, 0x11, 0x00


	//----- nvinfo : EIATTR_KPARAM_INFO
	.align		4
.L_3489:
        /*0018*/ 	.byte	0x04, 0x17
        /*001a*/ 	.short	(.L_3491 - .L_3490)
.L_3490:
        /*001c*/ 	.word	0x00000000
        /*0020*/ 	.short	0x0012
        /*0022*/ 	.short	0x0074
        /*0024*/ 	.byte	0x00, 0xf0, 0x11, 0x00


	//----- nvinfo : EIATTR_KPARAM_INFO
	.align		4
.L_3491:
        /*0028*/ 	.byte	0x04, 0x17
        /*002a*/ 	.short	(.L_3493 - .L_3492)
.L_3492:
        /*002c*/ 	.word	0x00000000
        /*0030*/ 	.short	0x0011
        /*0032*/ 	.short	0x0070
        /*0034*/ 	.byte	0x00, 0xf0, 0x11, 0x00


	//----- nvinfo : EIATTR_KPARAM_INFO
	.align		4
.L_3493:
        /*0038*/ 	.byte	0x04, 0x17
        /*003a*/ 	.short	(.L_3495 - .L_3494)
.L_3494:
        /*003c*/ 	.word	0x00000000
        /*0040*/ 	.short	0x0010
        /*0042*/ 	.short	0x006c
        /*0044*/ 	.byte	0x00, 0xf0, 0x11, 0x00


	//----- nvinfo : EIATTR_KPARAM_INFO
	.align		4
.L_3495:
        /*0048*/ 	.byte	0x04, 0x17
        /*004a*/ 	.short	(.L_3497 - .L_3496)
.L_3496:
        /*004c*/ 	.word	0x00000000
        /*0050*/ 	.short	0x000f
        /*0052*/ 	.short	0x0068
        /*0054*/ 	.byte	0x00, 0xf0, 0x11, 0x00


	//----- nvinfo : EIATTR_KPARAM_INFO
	.align		4
.L_3497:
        /*0058*/ 	.byte	0x04, 0x17
        /*005a*/ 	.short	(.L_3499 - .L_3498)
.L_3498:
        /*005c*/ 	.word	0x00000000
        /*0060*/ 	.short	0x000e
        /*0062*/ 	.short	0x0060
        /*0064*/ 	.byte	0x00, 0xf0, 0x21, 0x00


	//----- nvinfo : EIATTR_KPARAM_INFO
	.align		4
.L_3499:
        /*0068*/ 	.byte	0x04, 0x17
        /*006a*/ 	.short	(.L_3501 - .L_3500)
.L_3500:
        /*006c*/ 	.word	0x00000000
        /*0070*/ 	.short	0x000d
        /*0072*/ 	.short	0x0058
        /*0074*/ 	.byte	0x00, 0xf0, 0x21, 0x00


	//----- nvinfo : EIATTR_KPARAM_INFO
	.align		4
.L_3501:
        /*0078*/ 	.byte	0x04, 0x17
        /*007a*/ 	.short	(.L_3503 - .L_3502)
.L_3502:
        /*007c*/ 	.word	0x00000000
        /*0080*/ 	.short	0x000c
        /*0082*/ 	.short	0x0050
        /*0084*/ 	.byte	0x00, 0xf0, 0x11, 0x00


	//----- nvinfo : EIATTR_KPARAM_INFO
	.align		4
.L_3503:
        /*0088*/ 	.byte	0x04, 0x17
        /*008a*/ 	.short	(.L_3505 - .L_3504)
.L_3504:
        /*008c*/ 	.word	0x00000000
        /*0090*/ 	.short	0x000b
        /*0092*/ 	.short	0x004c
        /*0094*/ 	.byte	0x00, 0xf0, 0x11, 0x00


	//----- nvinfo : EIATTR_KPARAM_INFO
	.align		4
.L_3505:
        /*0098*/ 	.byte	0x04, 0x17
        /*009a*/ 	.short	(.L_3507 - .L_3506)
.L_3506:
        /*009c*/ 	.word	0x00000000
        /*00a0*/ 	.short	0x000a
        /*00a2*/ 	.short	0x0048
        /*00a4*/ 	.byte	0x00, 0xf0, 0x11, 0x00


	//----- nvinfo : EIATTR_KPARAM_INFO
	.align		4
.L_3507:
        /*00a8*/ 	.byte	0x04, 0x17
        /*00aa*/ 	.short	(.L_3509 - .L_3508)
.L_3508:
        /*00ac*/ 	.word	0x00000000
        /*00b0*/ 	.short	0x0009
        /*00b2*/ 	.short	0x0040
        /*00b4*/ 	.byte	0x00, 0xf0, 0x21, 0x00


	//----- nvinfo : EIATTR_KPARAM_INFO
	.align		4
.L_3509:
        /*00b8*/ 	.byte	0x04, 0x17
        /*00ba*/ 	.short	(.L_3511 - .L_3510)
.L_3510:
        /*00bc*/ 	.word	0x00000000
        /*00c0*/ 	.short	0x0008
        /*00c2*/ 	.short	0x0038
        /*00c4*/ 	.byte	0x00, 0xf0, 0x11, 0x00


	//----- nvinfo : EIATTR_KPARAM_INFO
	.align		4
.L_3511:
        /*00c8*/ 	.byte	0x04, 0x17
        /*00ca*/ 	.short	(.L_3513 - .L_3512)
.L_3512:
        /*00cc*/ 	.word	0x00000000
        /*00d0*/ 	.short	0x0007
        /*00d2*/ 	.short	0x0030
        /*00d4*/ 	.byte	0x00, 0xf0, 0x21, 0x00


	//----- nvinfo : EIATTR_KPARAM_INFO
	.align		4
.L_3513:
        /*00d8*/ 	.byte	0x04, 0x17
        /*00da*/ 	.short	(.L_3515 - .L_3514)
.L_3514:
        /*00dc*/ 	.word	0x00000000
        /*00e0*/ 	.short	0x0006
        /*00e2*/ 	.short	0x0028
        /*00e4*/ 	.byte	0x00, 0xf0, 0x21, 0x00


	//----- nvinfo : EIATTR_KPARAM_INFO
	.align		4
.L_3515:
        /*00e8*/ 	.byte	0x04, 0x17
        /*00ea*/ 	.short	(.L_3517 - .L_3516)
.L_3516:
        /*00ec*/ 	.word	0x00000000
        /*00f0*/ 	.short	0x0005
        /*00f2*/ 	.short	0x0024
        /*00f4*/ 	.byte	0x00, 0xf0, 0x11, 0x00


	//----- nvinfo : EIATTR_KPARAM_INFO
	.align		4
.L_3517:
        /*00f8*/ 	.byte	0x04, 0x17
        /*00fa*/ 	.short	(.L_3519 - .L_3518)
.L_3518:
        /*00fc*/ 	.word	0x00000000
        /*0100*/ 	.short	0x0004
        /*0102*/ 	.short	0x0020
        /*0104*/ 	.byte	0x00, 0xf0, 0x11, 0x00


	//----- nvinfo : EIATTR_KPARAM_INFO
	.align		4
.L_3519:
        /*0108*/ 	.byte	0x04, 0x17
        /*010a*/ 	.short	(.L_3521 - .L_3520)
.L_3520:
        /*010c*/ 	.word	0x00000000
        /*0110*/ 	.short	0x0003
        /*0112*/ 	.short	0x0018
        /*0114*/ 	.byte	0x00, 0xf0, 0x21, 0x00


	//----- nvinfo : EIATTR_KPARAM_INFO
	.align		4
.L_3521:
        /*0118*/ 	.byte	0x04, 0x17
        /*011a*/ 	.short	(.L_3523 - .L_3522)
.L_3522:
        /*011c*/ 	.word	0x00000000
        /*0120*/ 	.short	0x0002
        /*0122*/ 	.short	0x0010
        /*0124*/ 	.byte	0x00, 0xf0, 0x21, 0x00


	//----- nvinfo : EIATTR_KPARAM_INFO
	.align		4
.L_3523:
        /*0128*/ 	.byte	0x04, 0x17
        /*012a*/ 	.short	(.L_3525 - .L_3524)
.L_3524:
        /*012c*/ 	.word	0x00000000
        /*0130*/ 	.short	0x0001
        /*0132*/ 	.short	0x0008
        /*0134*/ 	.byte	0x00, 0xf0, 0x21, 0x00


	//----- nvinfo : EIATTR_KPARAM_INFO
	.align		4
.L_3525:
        /*0138*/ 	.byte	0x04, 0x17
        /*013a*/ 	.short	(.L_3527 - .L_3526)
.L_3526:
        /*013c*/ 	.word	0x00000000
        /*0140*/ 	.short	0x0000
        /*0142*/ 	.short	0x0000
        /*0144*/ 	.byte	0x00, 0xf0, 0x21, 0x00


	//----- nvinfo : EIATTR_SPARSE_MMA_MASK
	.align		4
.L_3527:
        /*0148*/ 	.byte	0x03, 0x50
        /*014a*/ 	.short	0x0000


	//----- nvinfo : EIATTR_MAXREG_COUNT
	.align		4
        /*014c*/ 	.byte	0x03, 0x1b
        /*014e*/ 	.short	0x00ff


	//----- nvinfo : EIATTR_NUM_BARRIERS
	.align		4
        /*0150*/ 	.byte	0x02, 0x4c
        /*0152*/ 	.byte	0x01
	.zero		1


	//----- nvinfo : EIATTR_EXTERNS
	.align		4
        /*0154*/ 	.byte	0x04, 0x0f
        /*0156*/ 	.short	(.L_3529 - .L_3528)


	//   ....[0]....
	.align		4
.L_3528:
        /*0158*/ 	.word	index@(__assertfail)


	//----- nvinfo : EIATTR_MERCURY_ISA_VERSION
	.align		4
.L_3529:
        /*015c*/ 	.byte	0x03, 0x5f
        /*015e*/ 	.short	0x0101


	//----- nvinfo : EIATTR_COOP_GROUP_MASK_REGIDS
	.align		4
        /*0160*/ 	.byte	0x04, 0x29
        /*0162*/ 	.short	(.L_3531 - .L_3530)


	//   ....[0]....
.L_3530:
        /*0164*/ 	.word	0xffffffff


	//   ....[1]....
        /*0168*/ 	.word	0xffffffff


	//   ....[2]....
        /*016c*/ 	.word	0xffffffff


	//   ....[3]....
        /*0170*/ 	.word	0xffffffff


	//   ....[4]....
        /*0174*/ 	.word	0xffffffff


	//   ....[5]....
        /*0178*/ 	.word	0xffffffff


	//   ....[6]....
        /*017c*/ 	.word	0xffffffff


	//   ....[7]....
        /*0180*/ 	.word	0xffffffff


	//   ....[8]....
        /*0184*/ 	.word	0xffffffff


	//   ....[9]....
        /*0188*/ 	.word	0xffffffff


	//   ....[10]....
        /*018c*/ 	.word	0xffffffff


	//   ....[11]....
        /*0190*/ 	.word	0xffffffff


	//   ....[12]....
        /*0194*/ 	.word	0xffffffff


	//   ....[13]....
        /*0198*/ 	.word	0xffffffff


	//   ....[14]....
        /*019c*/ 	.word	0xffffffff


	//   ....[15]....
        /*01a0*/ 	.word	0xffffffff


	//   ....[16]....
        /*01a4*/ 	.word	0xffffffff


	//   ....[17]....
        /*01a8*/ 	.word	0xffffffff


	//   ....[18]....
        /*01ac*/ 	.word	0xffffffff


	//   ....[19]....
        /*01b0*/ 	.word	0xffffffff


	//   ....[20]....
        /*01b4*/ 	.word	0xffffffff


	//   ....[21]....
        /*01b8*/ 	.word	0xffffffff


	//   ....[22]....
        /*01bc*/ 	.word	0xffffffff


	//   ....[23]....
        /*01c0*/ 	.word	0xffffffff


	//   ....[24]....
        /*01c4*/ 	.word	0xffffffff


	//   ....[25]....
        /*01c8*/ 	.word	0xffffffff


	//   ....[26]....
        /*01cc*/ 	.word	0xffffffff


	//   ....[27]....
        /*01d0*/ 	.word	0xffffffff


	//   ....[28]....
        /*01d4*/ 	.word	0xffffffff


	//   ....[29]....
        /*01d8*/ 	.word	0xffffffff


	//   ....[30]....
        /*01dc*/ 	.word	0xffffffff


	//   ....[31]....
        /*01e0*/ 	.word	0xffffffff


	//   ....[32]....
        /*01e4*/ 	.word	0xffffffff


	//   ....[33]....
        /*01e8*/ 	.word	0xffffffff


	//   ....[34]....
        /*01ec*/ 	.word	0xffffffff


	//   ....[35]....
        /*01f0*/ 	.word	0xffffffff


	//   ....[36]....
        /*01f4*/ 	.word	0xffffffff


	//   ....[37]....
        /*01f8*/ 	.word	0xffffffff


	//   ....[38]....
        /*01fc*/ 	.word	0xffffffff


	//   ....[39]....
        /*0200*/ 	.word	0xffffffff


	//   ....[40]....
        /*0204*/ 	.word	0xffffffff


	//   ....[41]....
        /*0208*/ 	.word	0xffffffff


	//   ....[42]....
        /*020c*/ 	.word	0xffffffff


	//   ....[43]....
        /*0210*/ 	.word	0xffffffff


	//   ....[44]....
        /*0214*/ 	.word	0xffffffff


	//   ....[45]....
        /*0218*/ 	.word	0xffffffff


	//   ....[46]....
        /*021c*/ 	.word	0xffffffff


	//   ....[47]....
        /*0220*/ 	.word	0xffffffff


	//   ....[48]....
        /*0224*/ 	.word	0x0500000f


	//   ....[49]....
        /*0228*/ 	.word	0x0500000f


	//   ....[50]....
        /*022c*/ 	.word	0x0500000f


	//   ....[51]....
        /*0230*/ 	.word	0x0500000f


	//   ....[52]....
        /*0234*/ 	.word	0x0500000f


	//   ....[53]....
        /*0238*/ 	.word	0x0500000f


	//   ....[54]....
        /*023c*/ 	.word	0x0500000f


	//   ....[55]....
        /*0240*/ 	.word	0x0500000f


	//   ....[56]....
        /*0244*/ 	.word	0x0500000f


	//   ....[57]....
        /*0248*/ 	.word	0x0500000f


	//   ....[58]....
        /*024c*/ 	.word	0x0500000f


	//   ....[59]....
        /*0250*/ 	.word	0x0500000f


	//   ....[60]....
        /*0254*/ 	.word	0x0500000f


	//   ....[61]....
        /*0258*/ 	.word	0x0500000f


	//   ....[62]....
        /*025c*/ 	.word	0x0500000f


	//   ....[63]....
        /*0260*/ 	.word	0x0500000f


	//   ....[64]....
        /*0264*/ 	.word	0x0500000f


	//   ....[65]....
        /*0268*/ 	.word	0x0500000f


	//   ....[66]....
        /*026c*/ 	.word	0x0500000f


	//   ....[67]....
        /*0270*/ 	.word	0x0500000f


	//   ....[68]....
        /*0274*/ 	.word	0x0500000f


	//   ....[69]....
        /*0278*/ 	.word	0x0500000f


	//   ....[70]....
        /*027c*/ 	.word	0x0500000f


	//   ....[71]....
        /*0280*/ 	.word	0x0500000f


	//   ....[72]....
        /*0284*/ 	.word	0x0500000f


	//   ....[73]....
        /*0288*/ 	.word	0x0500000f


	//   ....[74]....
        /*028c*/ 	.word	0x0500000f


	//   ....[75]....
        /*0290*/ 	.word	0x0500000f


	//   ....[76]....
        /*0294*/ 	.word	0x0500000f


	//   ....[77]....
        /*0298*/ 	.word	0x0500000f


	//   ....[78]....
        /*029c*/ 	.word	0x0500000f


	//   ....[79]....
        /*02a0*/ 	.word	0x0500000f


	//   ....[80]....
        /*02a4*/ 	.word	0x0500000f


	//   ....[81]....
        /*02a8*/ 	.word	0x0500000f


	//   ....[82]....
        /*02ac*/ 	.word	0x0500000f


	//   ....[83]....
        /*02b0*/ 	.word	0x0500000f


	//   ....[84]....
        /*02b4*/ 	.word	0x0500000f


	//   ....[85]....
        /*02b8*/ 	.word	0x0500000f


	//   ....[86]....
        /*02bc*/ 	.word	0x0500000f


	//   ....[87]....
        /*02c0*/ 	.word	0x0500000f


	//   ....[88]....
        /*02c4*/ 	.word	0x0500000f


	//   ....[89]....
        /*02c8*/ 	.word	0x0500000f


	//   ....[90]....
        /*02cc*/ 	.word	0x0500000f


	//   ....[91]....
        /*02d0*/ 	.word	0x0500000f


	//   ....[92]....
        /*02d4*/ 	.word	0x0500000f


	//   ....[93]....
        /*02d8*/ 	.word	0x0500000f


	//   ....[94]....
        /*02dc*/ 	.word	0x0500000f


	//   ....[95]....
        /*02e0*/ 	.word	0x0500000f


	//   ....[96]....
        /*02e4*/ 	.word	0x0500000f


	//   ....[97]....
        /*02e8*/ 	.word	0x0500000f


	//   ....[98]....
        /*02ec*/ 	.word	0x0500000f


	//   ....[99]....
        /*02f0*/ 	.word	0x0500000f


	//   ....[100]....
        /*02f4*/ 	.word	0x0500000f


	//   ....[101]....
        /*02f8*/ 	.word	0x0500000f


	//   ....[102]....
        /*02fc*/ 	.word	0x0500000f


	//   ....[103]....
        /*0300*/ 	.word	0x0500000f


	//   ....[104]....
        /*0304*/ 	.word	0x0500000f


	//   ....[105]....
        /*0308*/ 	.word	0x0500000f


	//   ....[106]....
        /*030c*/ 	.word	0x0500000f


	//   ....[107]....
        /*0310*/ 	.word	0x0500000f


	//   ....[108]....
        /*0314*/ 	.word	0x0500000f


	//   ....[109]....
        /*0318*/ 	.word	0x0500000f


	//   ....[110]....
        /*031c*/ 	.word	0x0500000f


	//   ....[111]....
        /*0320*/ 	.word	0x0500000f


	//   ....[112]....
        /*0324*/ 	.word	0x0500000f


	//   ....[113]....
        /*0328*/ 	.word	0x0500000f


	//   ....[114]....
        /*032c*/ 	.word	0x0500000f


	//   ....[115]....
        /*0330*/ 	.word	0x0500000f


	//   ....[116]....
        /*0334*/ 	.word	0x0500000f


	//----- nvinfo : EIATTR_COOP_GROUP_INSTR_OFFSETS
	.align		4
.L_3531:
        /*0338*/ 	.byte	0x04, 0x28
        /*033a*/ 	.short	(.L_3533 - .L_3532)


	//   ....[0]....
.L_3532:
        /*033c*/ 	.word	0x000010d0


	//   ....[1]....
        /*0340*/ 	.word	0x00001100


	//   ....[2]....
        /*0344*/ 	.word	0x00001120


	//   ....[3]....
        /*0348*/ 	.word	0x00001140


	//   ....[4]....
        /*034c*/ 	.word	0x00001160


	//   ....[5]....
        /*0350*/ 	.word	0x00001290


	//   ....[6]....
        /*0354*/ 	.word	0x000012d0


	//   ....[7]....
        /*0358*/ 	.word	0x00001340


	//   ....[8]....
        /*035c*/ 	.word	0x00002180


	//   ....[9]....
        /*0360*/ 	.word	0x00002200


	//   ....[10]....
        /*0364*/ 	.word	0x00002250


	//   ....[11]....
        /*0368*/ 	.word	0x000022b0


	//   ....[12]....
        /*036c*/ 	.word	0x000022f0


	//   ....[13]....
        /*0370*/ 	.word	0x00002340


	//   ....[14]....
        /*0374*/ 	.word	0x00002360


	//   ....[15]....
        /*0378*/ 	.word	0x00002380


	//   ....[16]....
        /*037c*/ 	.word	0x000030e0


	//   ....[17]....
        /*0380*/ 	.word	0x00003120


	//   ....[18]....
        /*0384*/ 	.word	0x00003160


	//   ....[19]....
        /*0388*/ 	.word	0x000031a0


	//   ....[20]....
        /*038c*/ 	.word	0x000031e0


	//   ....[21]....
        /*0390*/ 	.word	0x00003220


	//   ....[22]....
        /*0394*/ 	.word	0x00003270


	//   ....[23]....
        /*0398*/ 	.word	0x000032c0


	//   ....[24]....
        /*039c*/ 	.word	0x00003310


	//   ....[25]....
        /*03a0*/ 	.word	0x00003350


	//   ....[26]....
        /*03a4*/ 	.word	0x00003390


	//   ....[27]....
        /*03a8*/ 	.word	0x000033d0


	//   ....[28]....
        /*03ac*/ 	.word	0x00003410


	//   ....[29]....
        /*03b0*/ 	.word	0x00003440


	//   ....[30]....
        /*03b4*/ 	.word	0x00003480


	//   ....[31]....
        /*03b8*/ 	.word	0x000034d0


	//   ....[32]....
        /*03bc*/ 	.word	0x00003500


	//   ....[33]....
        /*03c0*/ 	.word	0x00003530


	//   ....[34]....
        /*03c4*/ 	.word	0x00003570


	//   ....[35]....
        /*03c8*/ 	.word	0x000035b0


	//   ....[36]....
        /*03cc*/ 	.word	0x000035f0


	//   ....[37]....
        /*03d0*/ 	.word	0x00003630


	//   ....[38]....
        /*03d4*/ 	.word	0x00003670


	//   ....[39]....
        /*03d8*/ 	.word	0x00003690


	//   ....[40]....
        /*03dc*/ 	.word	0x000036b0


	//   ....[41]....
        /*03e0*/ 	.word	0x000036d0


	//   ....[42]....
        /*03e4*/ 	.word	0x000036f0


	//   ....[43]....
        /*03e8*/ 	.word	0x00003710


	//   ....[44]....
        /*03ec*/ 	.word	0x00003720


	//   ....[45]....
        /*03f0*/ 	.word	0x00003740


	//   ....[46]....
        /*03f4*/ 	.word	0x00003760


	//   ....[47]....
        /*03f8*/ 	.word	0x00003780


	//   ....[48]....
        /*03fc*/ 	.word	0x000059c0


	//   ....[49]....
        /*0400*/ 	.word	0x00005a20


	//   ....[50]....
        /*0404*/ 	.word	0x00005a80


	//   ....[51]....
        /*0408*/ 	.word	0x00005ae0


	//   ....[52]....
        /*040c*/ 	.word	0x00005b40


	//   ....[53]....
        /*0410*/ 	.word	0x00005bc0


	//   ....[54]....
        /*0414*/ 	.word	0x00005c20


	//   ....[55]....
        /*0418*/ 	.word	0x00005c80


	//   ....[56]....
        /*041c*/ 	.word	0x00005d00


	//   ....[57]....
        /*0420*/ 	.word	0x00005d60


	//   ....[58]....
        /*0424*/ 	.word	0x00005de0


	//   ....[59]....
        /*0428*/ 	.word	0x00005e40


	//   ....[60]....
        /*042c*/ 	.word	0x00005ec0


	//   ....[61]....
        /*0430*/ 	.word	0x00005f20


	//   ....[62]....
        /*0434*/ 	.word	0x00005fa0


	//   ....[63]....
        /*0438*/ 	.word	0x00006000


	//   ....[64]....
        /*043c*/ 	.word	0x00006080


	//   ....[65]....
        /*0440*/ 	.word	0x000060e0


	//   ....[66]....
        /*0444*/ 	.word	0x00006160


	//   ....[67]....
        /*0448*/ 	.word	0x000061c0


	//   ....[68]....
        /*044c*/ 	.word	0x00006240


	//   ....[69]....
        /*0450*/ 	.word	0x000062a0


	//   ....[70]....
        /*0454*/ 	.word	0x00006320


	//   ....[71]....
        /*0458*/ 	.word	0x00006380


	//   ....[72]....
        /*045c*/ 	.word	0x00006400


	//   ....[73]....
        /*0460*/ 	.word	0x00006460


	//   ....[74]....
        /*0464*/ 	.word	0x000064e0


	//   ....[75]....
        /*0468*/ 	.word	0x00006540


	//   ....[76]....
        /*046c*/ 	.word	0x000065c0


	//   ....[77]....
        /*0470*/ 	.word	0x00006620


	//   ....[78]....
        /*0474*/ 	.word	0x000066a0


	//   ....[79]....
        /*0478*/ 	.word	0x00006700


	//   ....[80]....
        /*047c*/ 	.word	0x00006780


	//   ....[81]....
        /*0480*/ 	.word	0x000067e0


	//   ....[82]....
        /*0484*/ 	.word	0x00006860


	//   ....[83]....
        /*0488*/ 	.word	0x000068c0


	//   ....[84]....
        /*048c*/ 	.word	0x00006940


	//   ....[85]....
        /*0490*/ 	.word	0x000069a0


	//   ....[86]....
        /*0494*/ 	.word	0x00006a20


	//   ....[87]....
        /*0498*/ 	.word	0x00006a80


	//   ....[88]....
        /*049c*/ 	.word	0x00006b00


	//   ....[89]....
        /*04a0*/ 	.word	0x00006b60


	//   ....[90]....
        /*04a4*/ 	.word	0x00006be0


	//   ....[91]....
        /*04a8*/ 	.word	0x00006c40


	//   ....[92]....
        /*04ac*/ 	.word	0x00006cc0


	//   ....[93]....
        /*04b0*/ 	.word	0x00006d20


	//   ....[94]....
        /*04b4*/ 	.word	0x00006da0


	//   ....[95]....
        /*04b8*/ 	.word	0x00006e00


	//   ....[96]....
        /*04bc*/ 	.word	0x00006e70


	//   ....[97]....
        /*04c0*/ 	.word	0x00006ed0


	//   ....[98]....
        /*04c4*/ 	.word	0x00006f40


	//   ....[99]....
        /*04c8*/ 	.word	0x00006fa0


	//   ....[100]....
        /*04cc*/ 	.word	0x00007020


	//   ....[101]....
        /*04d0*/ 	.word	0x00007080


	//   ....[102]....
        /*04d4*/ 	.word	0x00007100


	//   ....[103]....
        /*04d8*/ 	.word	0x00007160


	//   ....[104]....
        /*04dc*/ 	.word	0x000071e0


	//   ....[105]....
        /*04e0*/ 	.word	0x00007240


	//   ....[106]....
        /*04e4*/ 	.word	0x000072c0


	//   ....[107]....
        /*04e8*/ 	.word	0x00007320


	//   ....[108]....
        /*04ec*/ 	.word	0x000073a0


	//   ....[109]....
        /*04f0*/ 	.word	0x00007400


	//   ....[110]....
        /*04f4*/ 	.word	0x00007480


	//   ....[111]....
        /*04f8*/ 	.word	0x000074e0


	//   ....[112]....
        /*04fc*/ 	.word	0x00007550


	//   ....[113]....
        /*0500*/ 	.word	0x000075b0


	//   ....[114]....
        /*0504*/ 	.word	0x00007620


	//   ....[115]....
        /*0508*/ 	.word	0x00007680


	//   ....[116]....
        /*050c*/ 	.word	0x000076f0


	//----- nvinfo : EIATTR_SYSCALL_OFFSETS
	.align		4
.L_3533:
        /*0510*/ 	.byte	0x04, 0x46
        /*0512*/ 	.short	(.L_3535 - .L_3534)


	//   ....[0]....
.L_3534:
        /*0514*/ 	.word	0x00005850


	//   ....[1]....
        /*0518*/ 	.word	0x00005950


	//----- nvinfo : EIATTR_EXIT_INSTR_OFFSETS
	.align		4
.L_3535:
        /*051c*/ 	.byte	0x04, 0x1c
        /*051e*/ 	.short	(.L_3537 - .L_3536)


	//   ....[0]....
.L_3536:
        /*0520*/ 	.word	0x000047d0


	//   ....[1]....
        /*0524*/ 	.word	0x00004820


	//   ....[2]....
        /*0528*/ 	.word	0x00005750


	//   ....[3]....
        /*052c*/ 	.word	0x00005960


	//----- nvinfo : EIATTR_CRS_STACK_SIZE
	.align		4
.L_3537:
        /*0530*/ 	.byte	0x04, 0x1e
        /*0532*/ 	.short	(.L_3539 - .L_3538)
.L_3538:
        /*0534*/ 	.word	0x00000000


	//----- nvinfo : EIATTR_CBANK_PARAM_SIZE
	.align		4
.L_3539:
        /*0538*/ 	.byte	0x03, 0x19
        /*053a*/ 	.short	0x007c


	//----- nvinfo : EIATTR_PARAM_CBANK
	.align		4
        /*053c*/ 	.byte	0x04, 0x0a
        /*053e*/ 	.short	(.L_3541 - .L_3540)
	.align		4
.L_3540:
        /*0540*/ 	.word	index@(.nv.constant0._ZN4vllm25paged_attention_v1_kernelI13__nv_bfloat16hLi256ELi32ELi128ELNS_18Fp8KVCacheDataTypeE2ELb1EEEvPT_PKS3_PKT0_S9_ifPKiSB_iPKfiiiSD_SD_iiiii)
        /*0544*/ 	.short	0x0210
        /*0546*/ 	.short	0x007c


	//----- nvinfo : EIATTR_SW_WAR
	.align		4
.L_3541:
        /*0548*/ 	.byte	0x04, 0x36
        /*054a*/ 	.short	(.L_3543 - .L_3542)
.L_3542:
        /*054c*/ 	.word	0x00000008
.L_3543:


//--------------------- .nv.info._ZN4vllm25paged_attention_v1_kernelI13__nv_bfloat16hLi192ELi32ELi128ELNS_18Fp8KVCacheDataTypeE2ELb1EEEvPT_PKS3_PKT0_S9_ifPKiSB_iPKfiiiSD_SD_iiiii --------------------------
	.section	.nv.info._ZN4vllm25paged_attention_v1_kernelI13__nv_bfloat16hLi192ELi32ELi128ELNS_18Fp8KVCacheDataTypeE2ELb1EEEvPT_PKS3_PKT0_S9_ifPKiSB_iPKfiiiSD_SD_iiiii,"",@"SHT_CUDA_INFO"
	.sectionflags	@""
	.align	4


	//----- nvinfo : EIATTR_CUDA_API_VERSION
	.align		4
        /*0000*/ 	.byte	0x04, 0x37
        /*0002*/ 	.short	(.L_3545 - .L_3544)
.L_3544:
        /*0004*/ 	.word	0x00000082


	//----- nvinfo : EIATTR_KPARAM_INFO
	.align		4
.L_3545:
        /*0008*/ 	.byte	0x04, 0x17
        /*000a*/ 	.short	(.L_3547 - .L_3546)
.L_3546:
        /*000c*/ 	.word	0x00000000
        /*0010*/ 	.short	0x0013
        /*0012*/ 	.short	0x0078
        /*0014*/ 	.byte	0x00, 0xf0, 0x11, 0x00


	//----- nvinfo : EIATTR_KPARAM_INFO
	.align		4
.L_3547:
        /*0018*/ 	.byte	0x04, 0x17
        /*001a*/ 	.short	(.L_3549 - .L_3548)
.L_3548:
        /*001c*/ 	.word	0x00000000
        /*0020*/ 	.short	0x0012
        /*0022*/ 	.short	0x0074
        /*0024*/ 	.byte	0x00, 0xf0, 0x11, 0x00


	//----- nvinfo : EIATTR_KPARAM_INFO
	.align		4
.L_3549:
        /*0028*/ 	.byte	0x04, 0x17
        /*002a*/ 	.short	(.L_3551 - .L_3550)
.L_3550:
        /*002c*/ 	.word	0x00000000
        /*0030*/ 	.short	0x0011
        /*0032*/ 	.short	0x0070
        /*0034*/ 	.byte	0x00, 0xf0, 0x11, 0x00


	//----- nvinfo : EIATTR_KPARAM_INFO
	.align		4
.L_3551:
        /*0038*/ 	.byte	0x04, 0x17
        /*003a*/ 	.short	(.L_3553 - .L_3552)
.L_3552:
        /*003c*/ 	.word	0x00000000
        /*0040*/ 	.short	0x0010
        /*0042*/ 	.short	0x006c
        /*0044*/ 	.byte	0x00, 0xf0, 0x11, 0x00


	//----- nvinfo : EIATTR_KPARAM_INFO
	.align		4
.L_3553:
        /*0048*/ 	.byte	0x04, 0x17
        /*004a*/ 	.short	(.L_3555 - .L_3554)
.L_3554:
        /*004c*/ 	.word	0x00000000
        /*0050*/ 	.short	0x000f
        /*0052*/ 	.short	0x0068
        /*0054*/ 	.byte	0x00, 0xf0, 0x11, 0x00


	//----- nvinfo : EIATTR_KPARAM_INFO
	.align		4
.L_3555:
        /*0058*/ 	.byte	0x04, 0x17
        /*005a*/ 	.short	(.L_3557 - .L_3556)
.L_3556:
        /*005c*/ 	.word	0x00000000
        /*0060*/ 	.short	0x000e
        /*0062*/ 	.short	0x0060
        /*0064*/ 	.byte	0x00, 0xf0, 0x21, 0x00


	//----- nvinfo : EIATTR_KPARAM_INFO
	.align		4
.L_3557:
        /*0068*/ 	.byte	0x04, 0x17
        /*006a*/ 	.short	(.L_3559 - .L_3558)
.L_3558:
        /*006c*/ 	.word	0x00000000
        /*0070*/ 	.short	0x000d
        /*0072*/ 	.short	0x0058
        /*0074*/ 	.byte	0x00, 0xf0, 0x21, 0x00


	//----- nvinfo : EIATTR_KPARAM_INFO
	.align		4
.L_3559:
        /*0078*/ 	.byte	0x04, 0x17
        /*007a*/ 	.short	(.L_3561 - .L_3560)
.L_3560:
        /*007c*/ 	.word	0x00000000
        /*0080*/ 	.short	0x000c
        /*0082*/ 	.short	0x0050
        /*0084*/ 	.byte	0x00, 0xf0, 0x11, 0x00


	//----- nvinfo : EIATTR_KPARAM_INFO
	.align		4
.L_3561:
        /*0088*/ 	.byte	0x04, 0x17
        /*008a*/ 	.short	(.L_3563 - .L_3562)
.L_3562:
        /*008c*/ 	.word	0x00000000
        /*0090*/ 	.short	0x000b
        /*0092*/ 	.short	0x004c
        /*0094*/ 	.byte	0x00, 0xf0, 0x11, 0x00


	//----- nvinfo : EIATTR_KPARAM_INFO
	.align		4
.L_3563:
        /*0098*/ 	.byte	0x04, 0x17
        /*009a*/ 	.short	(.L_3565 - .L_3564)
.L_3564:
        /*009c*/ 	.word	0x00000000
        /*00a0*/ 	.short	0x000a
        /*00a2*/ 	.short	0x0048
        /*00a4*/ 	.byte	0x00, 0xf0, 0x11, 0x00


	//----- nvinfo : EIATTR_KPARAM_INFO
	.align		4
.L_3565:
        /*00a8*/ 	.byte	0x04, 0x17
        /*00aa*/ 	.short	(.L_3567 - .L_3566)
.L_3566:
        /*00ac*/ 	.word	0x00000000
        /*00b0*/ 	.short	0x0009
        /*00b2*/ 	.short	0x0040
        /*00b4*/ 	.byte	0x00, 0xf0, 0x21, 0x00


	//----- nvinfo : EIATTR_KPARAM_INFO
	.align		4
.L_3567:
        /*00b8*/ 	.byte	0x04, 0x17
        /*00ba*/ 	.short	(.L_3569 - .L_3568)
.L_3568:
        /*00bc*/ 	.word	0x00000000
        /*00c0*/ 	.short	0x0008
        /*00c2*/ 	.short	0x0038
        /*00c4*/ 	.byte	0x00, 0xf0, 0x11, 0x00


	//----- nvinfo : EIATTR_KPARAM_INFO
	.align		4
.L_3569:
        /*00c8*/ 	.byte	0x04, 0x17
        /*00ca*/ 	.short	(.L_3571 - .L_3570)
.L_3570:
        /*00cc*/ 	.word	0x00000000
        /*00d0*/ 	.short	0x0007
        /*00d2*/ 	.short	0x0030
        /*00d4*/ 	.byte	0x00, 0xf0, 0x21, 0x00


	//----- nvinfo : EIATTR_KPARAM_INFO
	.align		4
.L_3571:
        /*00d8*/ 	.byte	0x04, 0x17
        /*00da*/ 	.short	(.L_3573 - .L_3572)
.L_3572:
        /*00dc*/ 	.word	0x00000000
        /*00e0*/ 	.short	0x0006
        /*00e2*/ 	.short	0x0028
        /*00e4*/ 	.byte	0x00, 0xf0, 0x21, 0x00


	//----- nvinfo : EIATTR_KPARAM_INFO
	.align		4
.L_3573:
        /*00e8*/ 	.byte	0x04, 0x17
        /*00ea*/ 	.short	(.L_3575 - .L_3574)
.L_3574:
        /*00ec*/ 	.word	0x00000000
        /*00f0*/ 	.short	0x0005
        /*00f2*/ 	.short	0x0024
        /*00f4*/ 	.byte	0x00, 0xf0, 0x11, 0x00


	//----- nvinfo : EIATTR_KPARAM_INFO
	.align		4
.L_3575:
        /*00f8*/ 	.byte	0x04, 0x17
        /*00fa*/ 	.short	(.L_3577 - .L_3576)
.L_3576:
        /*00fc*/ 	.word	0x00000000
        /*0100*/ 	.short	0x0004
        /*0102*/ 	.short	0x0020
        /*0104*/ 	.byte	0x00, 0xf0, 0x11, 0x00


	//----- nvinfo : EIATTR_KPARAM_INFO
	.align		4
.L_3577:
        /*0108*/ 	.byte	0x04, 0x17
        /*010a*/ 	.short	(.L_3579 - .L_3578)
.L_3578:
        /*010c*/ 	.word	0x00000000
        /*0110*/ 	.short	0x0003
        /*0112*/ 	.short	0x0018
        /*0114*/ 	.byte	0x00, 0xf0, 0x21, 0x00


	//----- nvinfo : EIATTR_KPARAM_INFO
	.align		4
.L_3579:
        /*0118*/ 	.byte	0x04, 0x17
        /*011a*/ 	.short	(.L_3581 - .L_3580)
.L_3580:
        /*011c*/ 	.word	0x00000000
        /*0120*/ 	.short	0x0002
        /*0122*/ 	.short	0x0010
        /*0124*/ 	.byte	0x00, 0xf0, 0x21, 0x00


	//----- nvinfo : EIATTR_KPARAM_INFO
	.align		4
.L_3581:
        /*0128*/ 	.byte	0x04, 0x17
        /*012a*/ 	.short	(.L_3583 - .L_3582)
.L_3582:
        /*012c*/ 	.word	0x00000000
        /*0130*/ 	.short	0x0001
        /*0132*/ 	.short	0x0008
        /*0134*/ 	.byte	0x00, 0xf0, 0x21, 0x00


	//----- nvinfo : EIATTR_KPARAM_INFO
	.align		4
.L_3583:
        /*0138*/ 	.byte	0x04, 0x17
        /*013a*/ 	.short	(.L_3585 - .L_3584)
.L_3584:
        /*013c*/ 	.word	0x00000000
        /*0140*/ 	.short	0x0000
        /*0142*/ 	.short	0x0000
        /*0144*/ 	.byte	0x00, 0xf0, 0x21, 0x00


	//----- nvinfo : EIATTR_SPARSE_MMA_MASK
	.align		4
.L_3585:
        /*0148*/ 	.byte	0x03, 0x50
        /*014a*/ 	.short	0x0000


	//----- nvinfo : EIATTR_MAXREG_COUNT
	.align		4
        /*014c*/ 	.byte	0x03, 0x1b
        /*014e*/ 	.short	0x00ff


	//----- nvinfo : EIATTR_NUM_BARRIERS
	.align		4
        /*0150*/ 	.byte	0x02, 0x4c
        /*0152*/ 	.byte	0x01
	.zero		1


	//----- nvinfo : EIATTR_EXTERNS
	.align		4
        /*0154*/ 	.byte	0x04, 0x0f
        /*0156*/ 	.short	(.L_3587 - .L_3586)


	//   ....[0]....
	.align		4
.L_3586:
        /*0158*/ 	.word	index@(__assertfail)


	//----- nvinfo : EIATTR_MERCURY_ISA_VERSION
	.align		4
.L_3587:
        /*015c*/ 	.byte	0x03, 0x5f
        /*015e*/ 	.short	0x0101


	//----- nvinfo : EIATTR_COOP_GROUP_MASK_REGIDS
	.align		4
        /*0160*/ 	.byte	0x04, 0x29
        /*0162*/ 	.short	(.L_3589 - .L_3588)


	//   ....[0]....
.L_3588:
        /*0164*/ 	.word	0xffffffff


	//   ....[1]....
        /*0168*/ 	.word	0xffffffff


	//   ....[2]....
        /*016c*/ 	.word	0xffffffff


	//   ....[3]....
        /*0170*/ 	.word	0xffffffff


	//   ....[4]....
        /*0174*/ 	.word	0xffffffff


	//   ....[5]....
        /*0178*/ 	.word	0xffffffff


	//   ....[6]....
        /*017c*/ 	.word	0xffffffff


	//   ....[7]....
        /*0180*/ 	.word	0xffffffff


	//   ....[8]....
        /*0184*/ 	.word	0xffffffff


	//   ....[9]....
        /*0188*/ 	.word	0xffffffff


	//   ....[10]....
        /*018c*/ 	.word	0xffffffff


	//   ....[11]....
        /*0190*/ 	.word	0xffffffff


	//   ....[12]....
        /*0194*/ 	.word	0xffffffff


	//   ....[13]....
        /*0198*/ 	.word	0xffffffff


	//   ....[14]....
        /*019c*/ 	.word	0xffffffff


	//   ....[15]....
        /*01a0*/ 	.word	0xffffffff


	//   ....[16]....
        /*01a4*/ 	.word	0xffffffff


	//   ....[17]....
        /*01a8*/ 	.word	0xffffffff


	//   ....[18]....
        /*01ac*/ 	.word	0xffffffff


	//   ....[19]....
        /*01b0*/ 	.word	0xffffffff


	//   ....[20]....
        /*01b4*/ 	.word	0xffffffff


	//   ....[21]....
        /*01b8*/ 	.word	0xffffffff


	//   ....[22]....
        /*01bc*/ 	.word	0xffffffff


	//   ....[23]....
        /*01c0*/ 	.word	0xffffffff


	//   ....[24]....
        /*01c4*/ 	.word	0xffffffff


	//   ....[25]....
        /*01c8*/ 	.word	0xffffffff


	//   ....[26]....
        /*01cc*/ 	.word	0xffffffff


	//   ....[27]....
        /*01d0*/ 	.word	0xffffffff


	//   ....[28]....
        /*01d4*/ 	.word	0xffffffff


	//   ....[29]....
        /*01d8*/ 	.word	0xffffffff


	//   ....[30]....
        /*01dc*/ 	.word	0xffffffff


	//   ....[31]....
        /*01e0*/ 	.word	0xffffffff


	//   ....[32]....
        /*01e4*/ 	.word	0xffffffff


	//   ....[33]....
        /*01e8*/ 	.word	0xffffffff


	//   ....[34]....
        /*01ec*/ 	.word	0xffffffff


	//   ....[35]....
        /*01f0*/ 	.word	0xffffffff


	//   ....[36]....
        /*01f4*/ 	.word	0xffffffff


	//   ....[37]....
        /*01f8*/ 	.word	0xffffffff


	//   ....[38]....
        /*01fc*/ 	.word	0xffffffff


	//   ....[39]....
        /*0200*/ 	.word	0xffffffff


	//   ....[40]....
        /*0204*/ 	.word	0x0500000f


	//   ....[41]....
        /*0208*/ 	.word	0x0500000f


	//   ....[42]....
        /*020c*/ 	.word	0x0500000f


	//   ....[43]....
        /*0210*/ 	.word	0x0500000f


	//   ....[44]....
        /*0214*/ 	.word	0x0500000f


	//   ....[45]....
        /*0218*/ 	.word	0x0500000f


	//   ....[46]....
        /*021c*/ 	.word	0x0500000f


	//   ....[47]....
        /*0220*/ 	.word	0x0500000f


	//   ....[48]....
        /*0224*/ 	.word	0x0500000f


	//   ....[49]....
        /*0228*/ 	.word	0x0500000f


	//   ....[50]....
        /*022c*/ 	.word	0x0500000f


	//   ....[51]....
        /*0230*/ 	.word	0x0500000f


	//   ....[52]....
        /*0234*/ 	.word	0x0500000f


	//   ....[53]....
        /*0238*/ 	.word	0x0500000f


	//   ....[54]....
        /*023c*/ 	.word	0x0500000f


	//   ....[55]....
        /*0240*/ 	.word	0x0500000f


	//   ....[56]....
        /*0244*/ 	.word	0x0500000f


	//   ....[57]....
        /*0248*/ 	.word	0x0500000f


	//   ....[58]....
        /*024c*/ 	.word	0x0500000f


	//   ....[59]....
        /*0250*/ 	.word	0x0500000f


	//   ....[60]....
        /*0254*/ 	.word	0x0500000f


	//   ....[61]....
        /*0258*/ 	.word	0x0500000f


	//   ....[62]....
        /*025c*/ 	.word	0x0500000f


	//   ....[63]....
        /*0260*/ 	.word	0x0500000f


	//   ....[64]....
        /*0264*/ 	.word	0x0500000f


	//   ....[65]....
        /*0268*/ 	.word	0x0500000f


	//   ....[66]....
        /*026c*/ 	.word	0x0500000f


	//   ....[67]....
        /*0270*/ 	.word	0x0500000f


	//   ....[68]....
        /*0274*/ 	.word	0x0500000f


	//   ....[69]....
        /*0278*/ 	.word	0x0500000f


	//   ....[70]....
        /*027c*/ 	.word	0x0500000f


	//   ....[71]....
        /*0280*/ 	.word	0x0500000f


	//   ....[72]....
        /*0284*/ 	.word	0x0500000f


	//   ....[73]....
        /*0288*/ 	.word	0x0500000f


	//   ....[74]....
        /*028c*/ 	.word	0x0500000f


	//   ....[75]....
        /*0290*/ 	.word	0x0500000f


	//   ....[76]....
        /*0294*/ 	.word	0x0500000f


	//   ....[77]....
        /*0298*/ 	.word	0x0500000f


	//   ....[78]....
        /*029c*/ 	.word	0x0500000f


	//   ....[79]....
        /*02a0*/ 	.word	0x0500000f


	//   ....[80]....
        /*02a4*/ 	.word	0x0500000f


	//   ....[81]....
        /*02a8*/ 	.word	0x0500000f


	//   ....[82]....
        /*02ac*/ 	.word	0x0500000f


	//   ....[83]....
        /*02b0*/ 	.word	0x0500000f


	//   ....[84]....
        /*02b4*/ 	.word	0x0500000f


	//   ....[85]....
        /*02b8*/ 	.word	0x0500000f


	//   ....[86]....
        /*02bc*/ 	.word	0x0500000f


	//   ....[87]....
        /*02c0*/ 	.word	0x0500000f


	//   ....[88]....
        /*02c4*/ 	.word	0x0500000f


	//   ....[89]....
        /*02c8*/ 	.word	0x0500000f


	//   ....[90]....
        /*02cc*/ 	.word	0x0500000f


	//   ....[91]....
        /*02d0*/ 	.word	0x0500000f


	//   ....[92]....
        /*02d4*/ 	.word	0x0500000f


	//----- nvinfo : EIATTR_COOP_GROUP_INSTR_OFFSETS
	.align		4
.L_3589:
        /*02d8*/ 	.byte	0x04, 0x28
        /*02da*/ 	.short	(.L_3591 - .L_3590)


	//   ....[0]....
.L_3590:
        /*02dc*/ 	.word	0x00001100


	//   ....[1]....
        /*02e0*/ 	.word	0x00001130


	//   ....[2]....
        /*02e4*/ 	.word	0x00001150


	//   ....[3]....
        /*02e8*/ 	.word	0x00001170


	//   ....[4]....
        /*02ec*/ 	.word	0x00001190


	//   ....[5]....
        /*02f0*/ 	.word	0x00001340


	//   ....[6]....
        /*02f4*/ 	.word	0x00001360


	//   ....[7]....
        /*02f8*/ 	.word	0x00001380


	//   ....[8]....
        /*02fc*/ 	.word	0x000021d0


	//   ....[9]....
        /*0300*/ 	.word	0x00002250


	//   ....[10]....
        /*0304*/ 	.word	0x000022b0


	//   ....[11]....
        /*0308*/ 	.word	0x00002300


	//   ....[12]....
        /*030c*/ 	.word	0x00002340


	//   ....[13]....
        /*0310*/ 	.word	0x00002390


	//   ....[14]....
        /*0314*/ 	.word	0x000023b0


	//   ....[15]....
        /*0318*/ 	.word	0x000023d0


	//   ....[16]....
        /*031c*/ 	.word	0x00003140


	//   ....[17]....
        /*0320*/ 	.word	0x00003180


	//   ....[18]....
        /*0324*/ 	.word	0x000031c0


	//   ....[19]....
        /*0328*/ 	.word	0x000031d0


	//   ....[20]....
        /*032c*/ 	.word	0x000031e0


	//   ....[21]....
        /*0330*/ 	.word	0x000031f0


	//   ....[22]....
        /*0334*/ 	.word	0x00003200


	//   ....[23]....
        /*0338*/ 	.word	0x00003250


	//   ....[24]....
        /*033c*/ 	.word	0x00003290


	//   ....[25]....
        /*0340*/ 	.word	0x000032d0


	//   ....[26]....
        /*0344*/ 	.word	0x00003300


	//   ....[27]....
        /*0348*/ 	.word	0x00003320


	//   ....[28]....
        /*034c*/ 	.word	0x00003350


	//   ....[29]....
        /*0350*/ 	.word	0x00003360


	//   ....[30]....
        /*0354*/ 	.word	0x00003390


	//   ....[31]....
        /*0358*/ 	.word	0x000033c0


	//   ....[32]....
        /*035c*/ 	.word	0x00003430


	//   ....[33]....
        /*0360*/ 	.word	0x00003470


	//   ....[34]....
        /*0364*/ 	.word	0x00003490


	//   ....[35]....
        /*0368*/ 	.word	0x000034e0


	//   ....[36]....
        /*036c*/ 	.word	0x00003510


	//   ....[37]....
        /*0370*/ 	.word	0x00003570


	//   ....[38]....
        /*0374*/ 	.word	0x000035b0


	//   ....[39]....
        /*0378*/ 	.word	0x000035f0


	//   ....[40]....
        /*037c*/ 	.word	0x00004fb0


	//   ....[41]....
        /*0380*/ 	.word	0x00005010


	//   ....[42]....
        /*0384*/ 	.word	0x00005070


	//   ....[43]....
        /*0388*/ 	.word	0x000050d0


	//   ....[44]....
        /*038c*/ 	.word	0x00005130


	//   ....[45]....
        /*0390*/ 	.word	0x000051b0


	//   ....[46]....
        /*0394*/ 	.word	0x00005210


	//   ....[47]....
        /*0398*/ 	.word	0x00005270


	//   ....[48]....
        /*039c*/ 	.word	0x000052f0


	//   ....[49]....
        /*03a0*/ 	.word	0x00005350


	//   ....[50]....
        /*03a4*/ 	.word	0x000053c0


	//   ....[51]....
        /*03a8*/ 	.word	0x00005420


	//   ....[52]....
        /*03ac*/ 	.word	0x00005490


	//   ....[53]....
        /*03b0*/ 	.word	0x000054f0


	//   ....[54]....
        /*03b4*/ 	.word	0x00005570


	//   ....[55]....
        /*03b8*/ 	.word	0x000055d0


	//   ....[56]....
        /*03bc*/ 	.word	0x00005650


	//   ....[57]....
        /*03c0*/ 	.word	0x000056b0


	//   ....[58]....
        /*03c4*/ 	.word	0x00005720


	//   ....[59]....
        /*03c8*/ 	.word	0x00005780


	//   ....[60]....
        /*03cc*/ 	.word	0x00005800


	//   ....[61]....
        /*03d0*/ 	.word	0x00005860


	//   ....[62]....
        /*03d4*/ 	.word	0x000058e0


	//   ....[63]....
        /*03d8*/ 	.word	0x00005940


	//   ....[64]....
        /*03dc*/ 	.word	0x000059c0


	//   ....[65]....
        /*03e0*/ 	.word	0x00005a20


	//   ....[66]....
        /*03e4*/ 	.word	0x00005a90


	//   ....[67]....
        /*03e8*/ 	.word	0x00005af0


	//   ....[68]....
        /*03ec*/ 	.word	0x00005b70


	//   ....[69]....
        /*03f0*/ 	.word	0x00005bd0


	//   ....[70]....
        /*03f4*/ 	.word	0x00005c40


	//   ....[71]....
        /*03f8*/ 	.word	0x00005ca0


	//   ....[72]....
        /*03fc*/ 	.word	0x00005d20


	//   ....[73]....
        /*0400*/ 	.word	0x00005d80


	//   ....[74]....
        /*0404*/ 	.word	0x00005df0


	//   ....[75]....
        /*0408*/ 	.word	0x00005e50


	//   ....[76]....
        /*040c*/ 	.word	0x00005ec0


	//   ....[77]....
        /*0410*/ 	.word	0x00005f20


	//   ....[78]....
        /*0414*/ 	.word	0x00005fa0


	//   ....[79]....
        /*0418*/ 	.word	0x00006000


	//   ....[80]....
        /*041c*/ 	.word	0x00006080


	//   ....[81]....
        /*0420*/ 	.word	0x000060e0


	//   ....[82]....
        /*0424*/ 	.word	0x00006160


	//   ....[83]....
        /*0428*/ 	.word	0x000061c0


	//   ....[84]....
        /*042c*/ 	.word	0x00006230


	//   ....[85]....
        /*0430*/ 	.word	0x00006290


	//   ....[86]....
        /*0434*/ 	.word	0x00006310


	//   ....[87]....
        /*0438*/ 	.word	0x00006370


	//   ....[88]....
        /*043c*/ 	.word	0x000063e0


	//   ....[89]....
        /*0440*/ 	.word	0x00006440


	//   ....[90]....
        /*0444*/ 	.word	0x000064a0


	//   ....[91]....
        /*0448*/ 	.word	0x00006500


	//   ....[92]....
        /*044c*/ 	.word	0x00006560


	//----- nvinfo : EIATTR_SYSCALL_OFFSETS
	.align		4
.L_3591:
        /*0450*/ 	.byte	0x04, 0x46
        /*0452*/ 	.short	(.L_3593 - .L_3592)


	//   ....[0]....
.L_3592:
        /*0454*/ 	.word	0x00004e40


	//   ....[1]....
        /*0458*/ 	.word	0x00004f40


	//----- nvinfo : EIATTR_EXIT_INSTR_OFFSETS
	.align		4
.L_3593:
        /*045c*/ 	.byte	0x04, 0x1c
        /*045e*/ 	.short	(.L_3595 - .L_3594)


	//   ....[0]....
.L_3594:
        /*0460*/ 	.word	0x00004160


	//   ....[1]....
        /*0464*/ 	.word	0x000041b0


	//   ....[2]....
        /*0468*/ 	.word	0x00004d40


	//   ....[3]....
        /*046c*/ 	.word	0x00004f50


	//----- nvinfo : EIATTR_CRS_STACK_SIZE
	.align		4
.L_3595:
        /*0470*/ 	.byte	0x04, 0x1e
        /*0472*/ 	.short	(.L_3597 - .L_3596)
.L_3596:
        /*0474*/ 	.word	0x00000000


	//----- nvinfo : EIATTR_CBANK_PARAM_SIZE
	.align		4
.L_3597:
        /*0478*/ 	.byte	0x03, 0x19
        /*047a*/ 	.short	0x007c


	//----- nvinfo : EIATTR_PARAM_CBANK
	.align		4
        /*047c*/ 	.byte	0x04, 0x0a
        /*047e*/ 	.short	(.L_3599 - .L_3598)
	.align		4
.L_3598:
        /*0480*/ 	.word	index@(.nv.constant0._ZN4vllm25paged_attention_v1_kernelI13__nv_bfloat16hLi192ELi32ELi128ELNS_18Fp8KVCacheDataTypeE2ELb1EEEvPT_PKS3_PKT0_S9_ifPKiSB_iPKfiiiSD_SD_iiiii)
        /*0484*/ 	.short	0x0210
        /*0486*/ 	.short	0x007c


	//----- nvinfo : EIATTR_SW_WAR
	.align		4
.L_3599:
        /*0488*/ 	.byte	0x04, 0x36
        /*048a*/ 	.short	(.L_3601 - .L_3600)
.L_3600:
        /*048c*/ 	.word	0x00000008
.L_3601:


//--------------------- .nv.info._ZN4vllm25paged_attention_v1_kernelI13__nv_bfloat16hLi128ELi32ELi128ELNS_18Fp8KVCacheDataTypeE2ELb1EEEvPT_PKS3_PKT0_S9_ifPKiSB_iPKfiiiSD_SD_iiiii --------------------------
	.section	.nv.info._ZN4vllm25paged_attention_v1_kernelI13__nv_bfloat16hLi128ELi32ELi128ELNS_18Fp8KVCacheDataTypeE2ELb1EEEvPT_PKS3_PKT0_S9_ifPKiSB_iPKfiiiSD_SD_iiiii,"",@"SHT_CUDA_INFO"
	.sectionflags	@""
	.align	4


	//----- nvinfo : EIATTR_CUDA_API_VERSION
	.align		4
        /*0000*/ 	.byte	0x04, 0x37
        /*0002*/ 	.short	(.L_3603 - .L_3602)
.L_3602:
        /*0004*/ 	.word	0x00000082


	//----- nvinfo : EIATTR_KPARAM_INFO
	.align		4
.L_3603:
        /*0008*/ 	.byte	0x04, 0x17
        /*000a*/ 	.short	(.L_3605 - .L_3604)
.L_3604:
        /*000c*/ 	.word	0x00000000
        /*0010*/ 	.short	0x0013
        /*0012*/ 	.short	0x0078
        /*0014*/ 	.byte	0x00, 0xf0, 0x11, 0x00


	//----- nvinfo : EIATTR_KPARAM_INFO
	.align		4
.L_3605:
        /*0018*/ 	.byte	0x04, 0x17
        /*001a*/ 	.short	(.L_3607 - .L_3606)
.L_3606:
        /*001c*/ 	.word	0x00000000
        /*0020*/ 	.short	0x0012
        /*0022*/ 	.short	0x0074
        /*0024*/ 	.byte	0x00, 0xf0, 0x11, 0x00


	//----- nvinfo : EIATTR_KPARAM_INFO
	.align		4
.L_3607:
        /*0028*/ 	.byte	0x04, 0x17
        /*002a*/ 	.short	(.L_3609 - .L_3608)
.L_3608:
        /*002c*/ 	.word	0x00000000
        /*0030*/ 	.short	0x0011
        /*0032*/ 	.short	0x0070
        /*0034*/ 	.byte	0x00, 0xf0, 0x11, 0x00


	//----- nvinfo : EIATTR_KPARAM_INFO
	.align		4
.L_3609:
        /*0038*/ 	.byte	0x04, 0x17
        /*003a*/ 	.short	(.L_3611 - .L_3610)
.L_3610:
        /*003c*/ 	.word	0x00000000
        /*0040*/ 	.short	0x0010
        /*0042*/ 	.short	0x006c
        /*0044*/ 	.byte	0x00, 0xf0, 0x11, 0x00


	//----- nvinfo : EIATTR_KPARAM_INFO
	.align		4
.L_3611:
        /*0048*/ 	.byte	0x04, 0x17
        /*004a*/ 	.short	(.L_3613 - .L_3612)
.L_3612:
        /*004c*/ 	.word	0x00000000
        /*0050*/ 	.short	0x000f
        /*0052*/ 	.short	0x0068
        /*0054*/ 	.byte	0x00, 0xf0, 0x11, 0x00


	//----- nvinfo : EIATTR_KPARAM_INFO
	.align		4
.L_3613:
        /*0058*/ 	.byte	0x04, 0x17
        /*005a*/ 	.short	(.L_3615 - .L_3614)
.L_3614:
        /*005c*/ 	.word	0x00000000
        /*0060*/ 	.short	0x000e
        /*0062*/ 	.short	0x0060
        /*0064*/ 	.byte	0x00, 0xf0, 0x21, 0x00


	//----- nvinfo : EIATTR_KPARAM_INFO
	.align		4
.L_3615:
        /*0068*/ 	.byte	0x04, 0x17
        /*006a*/ 	.short	(.L_3617 - .L_3616)
.L_3616:
        /*006c*/ 	.word	0x00000000
        /*0070*/ 	.short	0x000d
        /*0072*/ 	.short	0x0058
        /*0074*/ 	.byte	0x00, 0xf0, 0x21, 0x00


	//----- nvinfo : EIATTR_KPARAM_INFO
	.align		4
.L_3617:
        /*0078*/ 	.byte	0x04, 0x17
        /*007a*/ 	.short	(.L_3619 - .L_3618)
.L_3618:
        /*007c*/ 	.word	0x00000000
        /*0080*/ 	.short	0x000c
        /*0082*/ 	.short	0x0050
        /*0084*/ 	.byte	0x00, 0xf0, 0x11, 0x00


	//----- nvinfo : EIATTR_KPARAM_INFO
	.align		4
.L_3619:
        /*0088*/ 	.byte	0x04, 0x17
        /*008a*/ 	.short	(.L_3621 - .L_3620)
.L_3620:
        /*008c*/ 	.word	0x00000000
        /*0090*/ 	.short	0x000b
        /*0092*/ 	.short	0x004c
        /*0094*/ 	.byte	0x00, 0xf0, 0x11, 0x00


	//----- nvinfo : EIATTR_KPARAM_INFO
	.align		4
.L_3621:
        /*0098*/ 	.byte	0x04, 0x17
        /*009a*/ 	.short	(.L_3623 - .L_3622)
.L_3622:
        /*009c*/ 	.word	0x00000000
        /*00a0*/ 	.short	0x000a
        /*00a2*/ 	.short	0x0048
        /*00a4*/ 	.byte	0x00, 0xf0, 0x11, 0x00


	//----- nvinfo : EIATTR_KPARAM_INFO
	.align		4
.L_3623:
        /*00a8*/ 	.byte	0x04, 0x17
        /*00aa*/ 	.short	(.L_3625 - .L_3624)
.L_3624:
        /*00ac*/ 	.word	0x00000000
        /*00b0*/ 	.short	0x0009
        /*00b2*/ 	.short	0x0040
        /*00b4*/ 	.byte	0x00, 0xf0, 0x21, 0x00


	//----- nvinfo : EIATTR_KPARAM_INFO
	.align		4
.L_3625:
        /*00b8*/ 	.byte	0x04, 0x17
        /*00ba*/ 	.short	(.L_3627 - .L_3626)
.L_3626:
        /*00bc*/ 	.word	0x00000000
        /*00c0*/ 	.short	0x0008
        /*00c2*/ 	.short	0x0038
        /*00c4*/ 	.byte	0x00, 0xf0, 0x11, 0x00


	//----- nvinfo : EIATTR_KPARAM_INFO
	.align		4
.L_3627:
        /*00c8*/ 	.byte	0x04, 0x17
        /*00ca*/ 	.short	(.L_3629 - .L_3628)
.L_3628:
        /*00cc*/ 	.word	0x00000000
        /*00d0*/ 	.short	0x0007
        /*00d2*/ 	.short	0x0030
        /*00d4*/ 	.byte	0x00, 0xf0, 0x21, 0x00


	//----- nvinfo : EIATTR_KPARAM_INFO
	.align		4
.L_3629:
        /*00d8*/ 	.byte	0x04, 0x17
        /*00da*/ 	.short	(.L_3631 - .L_3630)
.L_3630:
        /*00dc*/ 	.word	0x00000000
        /*00e0*/ 	.short	0x0006
        /*00e2*/ 	.short	0x0028
        /*00e4*/ 	.byte	0x00, 0xf0, 0x21, 0x00


	//----- nvinfo : EIATTR_KPARAM_INFO
	.align		4
.L_3631:
        /*00e8*/ 	.byte	0x04, 0x17
        /*00ea*/ 	.short	(.L_3633 - .L_3632)
.L_3632:
        /*00ec*/ 	.word	0x00000000
        /*00f0*/ 	.short	0x0005
        /*00f2*/ 	.short	0x0024
        /*00f4*/ 	.byte	0x00, 0xf0, 0x11, 0x00


	//----- nvinfo : EIATTR_KPARAM_INFO
	.align		4
.L_3633:
        /*00f8*/ 	.byte	0x04, 0x17
        /*00fa*/ 	.short	(.L_3635 - .L_3634)
.L_3634:
        /*00fc*/ 	.word	0x00000000
        /*0100*/ 	.short	0x0004
        /*0102*/ 	.short	0x0020
        /*0104*/ 	.byte	0x00, 0xf0, 0x11, 0x00


	//----- nvinfo : EIATTR_KPARAM_INFO
	.align		4
.L_3635:
        /*0108*/ 	.byte	0x04, 0x17
        /*010a*/ 	.short	(.L_3637 - .L_3636)
.L_3636:
        /*010c*/ 	.word	0x00000000
        /*0110*/ 	.short	0x0003
        /*0112*/ 	.short	0x0018
        /*0114*/ 	.byte	0x00, 0xf0, 0x21, 0x00


	//----- nvinfo : EIATTR_KPARAM_INFO
	.align		4
.L_3637:
        /*0118*/ 	.byte	0x04, 0x17
        /*011a*/ 	.short	(.L_3639 - .L_3638)
.L_3638:
        /*011c*/ 	.word	0x00000000
        /*0120*/ 	.short	0x0002
        /*0122*/ 	.short	0x0010
        /*0124*/ 	.byte	0x00, 0xf0, 0x21, 0x00


	//----- nvinfo : EIATTR_KPARAM_INFO
	.align		4
.L_3639:
        /*0128*/ 	.byte	0x04, 0x17
        /*012a*/ 	.short	(.L_3641 - .L_3640)
.L_3640:
        /*012c*/ 	.word	0x00000000
        /*0130*/ 	.short	0x0001
        /*0132*/ 	.short	0x0008
        /*0134*/ 	.byte	0x00, 0xf0, 0x21, 0x00


	//----- nvinfo : EIATTR_KPARAM_INFO
	.align		4
.L_3641:
        /*0138*/ 	.byte	0x04, 0x17
        /*013a*/ 	.short	(.L_3643 - .L_3642)
.L_3642:
        /*013c*/ 	.word	0x00000000
        /*0140*/ 	.short	0x0000
        /*0142*/ 	.short	0x0000
        /*0144*/ 	.byte	0x00, 0xf0, 0x21, 0x00


	//----- nvinfo : EIATTR_SPARSE_MMA_MASK
	.align		4
.L_3643:
        /*0148*/ 	.byte	0x03, 0x50
        /*014a*/ 	.short	0x0000


	//----- nvinfo : EIATTR_MAXREG_COUNT
	.align		4
        /*014c*/ 	.byte	0x03, 0x1b
        /*014e*/ 	.short	0x00ff


	//----- nvinfo : EIATTR_NUM_BARRIERS
	.align		4
        /*0150*/ 	.byte	0x02, 0x4c
        /*0152*/ 	.byte	0x01
	.zero		1


	//----- nvinfo : EIATTR_EXTERNS
	.align		4
        /*0154*/ 	.byte	0x04, 0x0f
        /*0156*/ 	.short	(.L_3645 - .L_3644)


	//   ....[0]....
	.align		4
.L_3644:
        /*0158*/ 	.word	index@(__assertfail)


	//----- nvinfo : EIATTR_MERCURY_ISA_VERSION
	.align		4
.L_3645:
        /*015c*/ 	.byte	0x03, 0x5f
        /*015e*/ 	.short	0x0101


	//----- nvinfo : EIATTR_COOP_GROUP_MASK_REGIDS
	.align		4
        /*0160*/ 	.byte	0x04, 0x29
        /*0162*/ 	.short	(.L_3647 - .L_3646)


	//   ....[0]....
.L_3646:
        /*0164*/ 	.word	0xffffffff


	//   ....[1]....
        /*0168*/ 	.word	0xffffffff


	//   ....[2]....
        /*016c*/ 	.word	0xffffffff


	//   ....[3]....
        /*0170*/ 	.word	0xffffffff


	//   ....[4]....
        /*0174*/ 	.word	0xffffffff


	//   ....[5]....
        /*0178*/ 	.word	0xffffffff


	//   ....[6]....
        /*017c*/ 	.word	0xffffffff


	//   ....[7]....
        /*0180*/ 	.word	0xffffffff


	//   ....[8]....
        /*0184*/ 	.word	0xffffffff


	//   ....[9]....
        /*0188*/ 	.word	0xffffffff


	//   ....[10]....
        /*018c*/ 	.word	0xffffffff


	//   ....[11]....
        /*0190*/ 	.word	0xffffffff


	//   ....[12]....
        /*0194*/ 	.word	0xffffffff


	//   ....[13]....
        /*0198*/ 	.word	0xffffffff


	//   ....[14]....
        /*019c*/ 	.word	0xffffffff


	//   ....[15]....
        /*01a0*/ 	.word	0xffffffff


	//   ....[16]....
        /*01a4*/ 	.word	0xffffffff


	//   ....[17]....
        /*01a8*/ 	.word	0xffffffff


	//   ....[18]....
        /*01ac*/ 	.word	0xffffffff


	//   ....[19]....
        /*01b0*/ 	.word	0xffffffff


	//   ....[20]....
        /*01b4*/ 	.word	0xffffffff


	//   ....[21]....
        /*01b8*/ 	.word	0xffffffff


	//   ....[22]....
        /*01bc*/ 	.word	0xffffffff


	//   ....[23]....
        /*01c0*/ 	.word	0xffffffff


	//   ....[24]....
        /*01c4*/ 	.word	0xffffffff


	//   ....[25]....
        /*01c8*/ 	.word	0xffffffff


	//   ....[26]....
        /*01cc*/ 	.word	0xffffffff


	//   ....[27]....
        /*01d0*/ 	.word	0xffffffff


	//   ....[28]....
        /*01d4*/ 	.word	0xffffffff


	//   ....[29]....
        /*01d8*/ 	.word	0xffffffff


	//   ....[30]....
        /*01dc*/ 	.word	0xffffffff


	//   ....[31]....
        /*01e0*/ 	.word	0xffffffff


	//   ....[32]....
        /*01e4*/ 	.word	0x0500000f


	//   ....[33]....
        /*01e8*/ 	.word	0x0500000f


	//   ....[34]....
        /*01ec*/ 	.word	0x0500000f


	//   ....[35]....
        /*01f0*/ 	.word	0x0500000f


	//   ....[36]....
        /*01f4*/ 	.word	0x0500000f


	//   ....[37]....
        /*01f8*/ 	.word	0x0500000f


	//   ....[38]....
        /*01fc*/ 	.word	0x0500000f


	//   ....[39]....
        /*0200*/ 	.word	0x0500000f


	//   ....[40]....
        /*0204*/ 	.word	0x0500000f


	//   ....[41]....
        /*0208*/ 	.word	0x0500000f


	//   ....[42]....
        /*020c*/ 	.word	0x0500000f


	//   ....[43]....
        /*0210*/ 	.word	0x0500000f


	//   ....[44]....
        /*0214*/ 	.word	0x0500000f


	//   ....[45]....
        /*0218*/ 	.word	0x0500000f


	//   ....[46]....
        /*021c*/ 	.word	0x0500000f


	//   ....[47]....
        /*0220*/ 	.word	0x0500000f


	//   ....[48]....
        /*0224*/ 	.word	0x0500000f


	//   ....[49]....
        /*0228*/ 	.word	0x0500000f


	//   ....[50]....
        /*022c*/ 	.word	0x0500000f


	//   ....[51]....
        /*0230*/ 	.word	0x0500000f


	//   ....[52]....
        /*0234*/ 	.word	0x0500000f


	//   ....[53]....
        /*0238*/ 	.word	0x0500000f


	//   ....[54]....
        /*023c*/ 	.word	0x0500000f


	//   ....[55]....
        /*0240*/ 	.word	0x0500000f


	//   ....[56]....
        /*0244*/ 	.word	0x0500000f


	//   ....[57]....
        /*0248*/ 	.word	0x0500000f


	//   ....[58]....
        /*024c*/ 	.word	0x0500000f


	//   ....[59]....
        /*0250*/ 	.word	0x0500000f


	//   ....[60]....
        /*0254*/ 	.word	0x0500000f


	//   ....[61]....
        /*0258*/ 	.word	0x0500000f


	//   ....[62]....
        /*025c*/ 	.word	0x0500000f


	//   ....[63]....
        /*0260*/ 	.word	0x0500000f


	//   ....[64]....
        /*0264*/ 	.word	0x0500000f


	//   ....[65]....
        /*0268*/ 	.word	0x0500000f


	//   ....[66]....
        /*026c*/ 	.word	0x0500000f


	//   ....[67]....
        /*0270*/ 	.word	0x0500000f


	//   ....[68]....
        /*0274*/ 	.word	0x0500000f


	//----- nvinfo : EIATTR_COOP_GROUP_INSTR_OFFSETS
	.align		4
.L_3647:
        /*0278*/ 	.byte	0x04, 0x28
        /*027a*/ 	.short	(.L_3649 - .L_3648)


	//   ....[0]....
.L_3648:
        /*027c*/ 	.word	0x00001080


	//   ....[1]....
        /*0280*/ 	.word	0x000010b0


	//   ....[2]....
        /*0284*/ 	.word	0x000010d0


	//   ....[3]....
        /*0288*/ 	.word	0x000010f0


	//   ....[4]....
        /*028c*/ 	.word	0x00001110


	//   ....[5]....
        /*0290*/ 	.word	0x000012b0


	//   ....[6]....
        /*0294*/ 	.word	0x000012d0


	//   ....[7]....
        /*0298*/ 	.word	0x000012f0


	//   ....[8]....
        /*029c*/ 	.word	0x00002130


	//   ....[9]....
        /*02a0*/ 	.word	0x000021b0


	//   ....[10]....
        /*02a4*/ 	.word	0x00002210


	//   ....[11]....
        /*02a8*/ 	.word	0x00002260


	//   ....[12]....
        /*02ac*/ 	.word	0x000022a0


	//   ....[13]....
        /*02b0*/ 	.word	0x000022f0


	//   ....[14]....
        /*02b4*/ 	.word	0x00002310


	//   ....[15]....
        /*02b8*/ 	.word	0x00002330


	//   ....[16]....
        /*02bc*/ 	.word	0x000030a0


	//   ....[17]....
        /*02c0*/ 	.word	0x000030e0


	//   ....[18]....
        /*02c4*/ 	.word	0x00003120


	//   ....[19]....
        /*02c8*/ 	.word	0x00003140


	//   ....[20]....
        /*02cc*/ 	.word	0x00003150


	//   ....[21]....
        /*02d0*/ 	.word	0x00003160


	//   ....[22]....
        /*02d4*/ 	.word	0x00003170


	//   ....[23]....
        /*02d8*/ 	.word	0x000031c0


	//   ....[24]....
        /*02dc*/ 	.word	0x000031f0


	//   ....[25]....
        /*02e0*/ 	.word	0x00003220


	//   ....[26]....
        /*02e4*/ 	.word	0x000032a0


	//   ....[27]....
        /*02e8*/ 	.word	0x000032d0


	//   ....[28]....
        /*02ec*/ 	.word	0x000032f0


	//   ....[29]....
        /*02f0*/ 	.word	0x00003310


	//   ....[30]....
        /*02f4*/ 	.word	0x00003330


	//   ....[31]....
        /*02f8*/ 	.word	0x00003340


	//   ....[32]....
        /*02fc*/ 	.word	0x00004680


	//   ....[33]....
        /*0300*/ 	.word	0x000046e0


	//   ....[34]....
        /*0304*/ 	.word	0x00004740


	//   ....[35]....
        /*0308*/ 	.word	0x000047a0


	//   ....[36]....
        /*030c*/ 	.word	0x00004800


	//   ....[37]....
        /*0310*/ 	.word	0x00004880


	//   ....[38]....
        /*0314*/ 	.word	0x000048e0


	//   ....[39]....
        /*0318*/ 	.word	0x00004940


	//   ....[40]....
        /*031c*/ 	.word	0x000049c0


	//   ....[41]....
        /*0320*/ 	.word	0x00004a20


	//   ....[42]....
        /*0324*/ 	.word	0x00004aa0


	//   ....[43]....
        /*0328*/ 	.word	0x00004b00


	//   ....[44]....
        /*032c*/ 	.word	0x00004b80


	//   ....[45]....
        /*0330*/ 	.word	0x00004be0


	//   ....[46]....
        /*0334*/ 	.word	0x00004c60


	//   ....[47]....
        /*0338*/ 	.word	0x00004cc0


	//   ....[48]....
        /*033c*/ 	.word	0x00004d40


	//   ....[49]....
        /*0340*/ 	.word	0x00004da0


	//   ....[50]....
        /*0344*/ 	.word	0x00004e20


	//   ....[51]....
        /*0348*/ 	.word	0x00004e80


	//   ....[52]....
        /*034c*/ 	.word	0x00004ef0


	//   ....[53]....
        /*0350*/ 	.word	0x00004f50


	//   ....[54]....
        /*0354*/ 	.word	0x00004fd0


	//   ....[55]....
        /*0358*/ 	.word	0x00005030


	//   ....[56]....
        /*035c*/ 	.word	0x000050a0


	//   ....[57]....
        /*0360*/ 	.word	0x00005100


	//   ....[58]....
        /*0364*/ 	.word	0x00005170


	//   ....[59]....
        /*0368*/ 	.word	0x000051d0


	//   ....[60]....
        /*036c*/ 	.word	0x00005250


	//   ....[61]....
        /*0370*/ 	.word	0x000052b0


	//   ....[62]....
        /*0374*/ 	.word	0x00005320


	//   ....[63]....
        /*0378*/ 	.word	0x00005380


	//   ....[64]....
        /*037c*/ 	.word	0x000053f0


	//   ....[65]....
        /*0380*/ 	.word	0x00005450


	//   ....[66]....
        /*0384*/ 	.word	0x000054d0


	//   ....[67]....
        /*0388*/ 	.word	0x00005530


	//   ....[68]....
        /*038c*/ 	.word	0x000055b0


	//----- nvinfo : EIATTR_SYSCALL_OFFSETS
	.align		4
.L_3649:
        /*0390*/ 	.byte	0x04, 0x46
        /*0392*/ 	.short	(.L_3651 - .L_3650)


	//   ....[0]....
.L_3650:
        /*0394*/ 	.word	0x00004510


	//   ....[1]....
        /*0398*/ 	.word	0x00004610


	//----- nvinfo : EIATTR_EXIT_INSTR_OFFSETS
	.align		4
.L_3651:
        /*039c*/ 	.byte	0x04, 0x1c
        /*039e*/ 	.short	(.L_3653 - .L_3652)


	//   ....[0]....
.L_3652:
        /*03a0*/ 	.word	0x00003c10


	//   ....[1]....
        /*03a4*/ 	.word	0x00003cf0


	//   ....[2]....
        /*03a8*/ 	.word	0x00004410


	//   ....[3]....
        /*03ac*/ 	.word	0x00004620


	//----- nvinfo : EIATTR_CRS_STACK_SIZE
	.align		4
.L_3653:
        /*03b0*/ 	.byte	0x04, 0x1e
        /*03b2*/ 	.short	(.L_3655 - .L_3654)
.L_3654:
        /*03b4*/ 	.word	0x00000000


	//----- nvinfo : EIATTR_CBANK_PARAM_SIZE
	.align		4
.L_3655:
        /*03b8*/ 	.byte	0x03, 0x19
        /*03ba*/ 	.short	0x007c


	//----- nvinfo : EIATTR_PARAM_CBANK
	.align		4
        /*03bc*/ 	.byte	0x04, 0x0a
        /*03be*/ 	.short	(.L_3657 - .L_3656)
	.align		4
.L_3656:
        /*03c0*/ 	.word	index@(.nv.constant0._ZN4vllm25paged_attention_v1_kernelI13__nv_bfloat16hLi128ELi32ELi128ELNS_18Fp8KVCacheDataTypeE2ELb1EEEvPT_PKS3_PKT0_S9_ifPKiSB_iPKfiiiSD_SD_iiiii)
        /*03c4*/ 	.short	0x0210
        /*03c6*/ 	.short	0x007c


	//----- nvinfo : EIATTR_SW_WAR
	.align		4
.L_3657:
        /*03c8*/ 	.byte	0x04, 0x36
        /*03ca*/ 	.short	(.L_3659 - .L_3658)
.L_3658:
        /*03cc*/ 	.word	0x00000008
.L_3659:


//--------------------- .nv.info._ZN4vllm25paged_attention_v1_kernelI13__nv_bfloat16hLi120ELi32ELi128ELNS_18Fp8KVCacheDataTypeE2ELb1EEEvPT_PKS3_PKT0_S9_ifPKiSB_iPKfiiiSD_SD_iiiii --------------------------
	.section	.nv.info._ZN4vllm25paged_attention_v1_kernelI13__nv_bfloat16hLi120ELi32ELi128ELNS_18Fp8KVCacheDataTypeE2ELb1EEEvPT_PKS3_PKT0_S9_ifPKiSB_iPKfiiiSD_SD_iiiii,"",@"SHT_CUDA_INFO"
	.sectionflags	@""
	.align	4


	//----- nvinfo : EIATTR_CUDA_API_VERSION
	.align		4
        /*0000*/ 	.byte	0x04, 0x37
        /*0002*/ 	.short	(.L_3661 - .L_3660)
.L_3660:
        /*0004*/ 	.word	0x00000082


	//----- nvinfo : EIATTR_KPARAM_INFO
	.align		4
.L_3661:
        /*0008*/ 	.byte	0x04, 0x17
        /*000a*/ 	.short	(.L_3663 - .L_3662)
.L_3662:
        /*000c*/ 	.word	0x00000000
        /*0010*/ 	.short	0x0013
        /*0012*/ 	.short	0x0078
        /*0014*/ 	.byte	0x00, 0xf0, 0x11, 0x00


	//----- nvinfo : EIATTR_KPARAM_INFO
	.align		4
.L_3663:
        /*0018*/ 	.byte	0x04, 0x17
        /*001a*/ 	.short	(.L_3665 - .L_3664)
.L_3664:
        /*001c*/ 	.word	0x00000000
        /*0020*/ 	.short	0x0012
        /*0022*/ 	.short	0x0074
        /*0024*/ 	.byte	0x00, 0xf0, 0x11, 0x00


	//----- nvinfo : EIATTR_KPARAM_INFO
	.align		4
.L_3665:
        /*0028*/ 	.byte	0x04, 0x17
        /*002a*/ 	.short	(.L_3667 - .L_3666)
.L_3666:
        /*002c*/ 	.word	0x00000000
        /*0030*/ 	.short	0x0011
        /*0032*/ 	.short	0x0070
        /*0034*/ 	.byte	0x00, 0xf0, 0x11, 0x00


	//----- nvinfo : EIATTR_KPARAM_INFO
	.align		4
.L_3667:
        /*0038*/ 	.byte	0x04, 0x17
        /*003a*/ 	.short	(.L_3669 - .L_3668)
.L_3668:
        /*003c*/ 	.word	0x00000000
        /*0040*/ 	.short	0x0010
        /*0042*/ 	.short	0x006c
        /*0044*/ 	.byte	0x00, 0xf0, 0x11, 0x00


	//----- nvinfo : EIATTR_KPARAM_INFO
	.align		4
.L_3669:
        /*0048*/ 	.byte	0x04, 0x17
        /*004a*/ 	.short	(.L_3671 - .L_3670)
.L_3670:
        /*004c*/ 	.word	0x00000000
        /*0050*/ 	.short	0x000f
        /*0052*/ 	.short	0x0068
        /*0054*/ 	.byte	0x00, 0xf0, 0x11, 0x00


	//----- nvinfo : EIATTR_KPARAM_INFO
	.align		4
.L_3671:
        /*0058*/ 	.byte	0x04, 0x17
        /*005a*/ 	.short	(.L_3673 - .L_3672)
.L_3672:
        /*005c*/ 	.word	0x00000000
        /*0060*/ 	.short	0x000e
        /*0062*/ 	.short	0x0060
        /*0064*/ 	.byte	0x00, 0xf0, 0x21, 0x00


	//----- nvinfo : EIATTR_KPARAM_INFO
	.align		4
.L_3673:
        /*0068*/ 	.byte	0x04, 0x17
        /*006a*/ 	.short	(.L_3675 - .L_3674)
.L_3674:
        /*006c*/ 	.word	0x00000000
        /*0070*/ 	.short	0x000d
        /*0072*/ 	.short	0x0058
        /*0074*/ 	.byte	0x00, 0xf0, 0x21, 0x00


	//----- nvinfo : EIATTR_KPARAM_INFO
	.align		4
.L_3675:
        /*0078*/ 	.byte	0x04, 0x17
        /*007a*/ 	.short	(.L_3677 - .L_3676)
.L_3676:
        /*007c*/ 	.word	0x00000000
        /*0080*/ 	.short	0x000c
        /*0082*/ 	.short	0x0050
        /*0084*/ 	.byte	0x00, 0xf0, 0x11, 0x00


	//----- nvinfo : EIATTR_KPARAM_INFO
	.align		4
.L_3677:
        /*0088*/ 	.byte	0x04, 0x17
        /*008a*/ 	.short	(.L_3679 - .L_3678)
.L_3678:
        /*008c*/ 	.word	0x00000000
        /*0090*/ 	.short	0x000b
        /*0092*/ 	.short	0x004c
        /*0094*/ 	.byte	0x00, 0xf0, 0x11, 0x00


	//----- nvinfo : EIATTR_KPARAM_INFO
	.align		4
.L_3679:
        /*0098*/ 	.byte	0x04, 0x17
        /*009a*/ 	.short	(.L_3681 - .L_3680)
.L_3680:
        /*009c*/ 	.word	0x00000000
        /*00a0*/ 	.short	0x000a
        /*00a2*/ 	.short	0x0048
        /*00a4*/ 	.byte	0x00, 0xf0, 0x11, 0x00


	//----- nvinfo : EIATTR_KPARAM_INFO
	.align		4
.L_3681:
        /*00a8*/ 	.byte	0x04, 0x17
        /*00aa*/ 	.short	(.L_3683 - .L_3682)
.L_3682:
        /*00ac*/ 	.word	0x00000000
        /*00b0*/ 	.short	0x0009
        /*00b2*/ 	.short	0x0040
        /*00b4*/ 	.byte	0x00, 0xf0, 0x21, 0x00


	//----- nvinfo : EIATTR_KPARAM_INFO
	.align		4
.L_3683:
        /*00b8*/ 	.byte	0x04, 0x17
        /*00ba*/ 	.short	(.L_3685 - .L_3684)
.L_3684:
        /*00bc*/ 	.word	0x00000000
        /*00c0*/ 	.short	0x0008
        /*00c2*/ 	.short	0x0038
        /*00c4*/ 	.byte	0x00, 0xf0, 0x11, 0x00


	//----- nvinfo : EIATTR_KPARAM_INFO
	.align		4
.L_3685:
        /*00c8*/ 	.byte	0x04, 0x17
        /*00ca*/ 	.short	(.L_3687 - .L_3686)
.L_3686:
        /*00cc*/ 	.word	0x00000000
        /*00d0*/ 	.short	0x0007
        /*00d2*/ 	.short	0x0030
        /*00d4*/ 	.byte	0x00, 0xf0, 0x21, 0x00


	//----- nvinfo : EIATTR_KPARAM_INFO
	.align		4
.L_3687:
        /*00d8*/ 	.byte	0x04, 0x17
        /*00da*/ 	.short	(.L_3689 - .L_3688)
.L_3688:
        /*00dc*/ 	.word	0x00000000
        /*00e0*/ 	.short	0x0006
        /*00e2*/ 	.short	0x0028
        /*00e4*/ 	.byte	0x00, 0xf0, 0x21, 0x00


	//----- nvinfo : EIATTR_KPARAM_INFO
	.align		4
.L_3689:
        /*00e8*/ 	.byte	0x04, 0x17
        /*00ea*/ 	.short	(.L_3691 - .L_3690)
.L_3690:
        /*00ec*/ 	.word	0x00000000
        /*00f0*/ 	.short	0x0005
        /*00f2*/ 	.short	0x0024
        /*00f4*/ 	.byte	0x00, 0xf0, 0x11, 0x00


	//----- nvinfo : EIATTR_KPARAM_INFO
	.align		4
.L_3691:
        /*00f8*/ 	.byte	0x04, 0x17
        /*00fa*/ 	.short	(.L_3693 - .L_3692)
.L_3692:
        /*00fc*/ 	.word	0x00000000
        /*0100*/ 	.short	0x0004
        /*0102*/ 	.short	0x0020
        /*0104*/ 	.byte	0x00, 0xf0, 0x11, 0x00


	//----- nvinfo : EIATTR_KPARAM_INFO
	.align		4
.L_3693:
        /*0108*/ 	.byte	0x04, 0x17
        /*010a*/ 	.short	(.L_3695 - .L_3694)
.L_3694:
        /*010c*/ 	.word	0x00000000
        /*0110*/ 	.short	0x0003
        /*0112*/ 	.short	0x0018
        /*0114*/ 	.byte	0x00, 0xf0, 0x21, 0x00


	//----- nvinfo : EIATTR_KPARAM_INFO
	.align		4
.L_3695:
        /*0118*/ 	.byte	0x04, 0x17
        /*011a*/ 	.short	(.L_3697 - .L_3696)
.L_3696:
        /*011c*/ 	.word	0x00000000
        /*0120*/ 	.short	0x0002
        /*0122*/ 	.short	0x0010
        /*0124*/ 	.byte	0x00, 0xf0, 0x21, 0x00


	//----- nvinfo : EIATTR_KPARAM_INFO
	.align		4
.L_3697:
        /*0128*/ 	.byte	0x04, 0x17
        /*012a*/ 	.short	(.L_3699 - .L_3698)
.L_3698:
        /*012c*/ 	.word	0x00000000
        /*0130*/ 	.short	0x0001
        /*0132*/ 	.short	0x0008
        /*0134*/ 	.byte	0x00, 0xf0, 0x21, 0x00


	//----- nvinfo : EIATTR_KPARAM_INFO
	.align		4
.L_3699:
        /*0138*/ 	.byte	0x04, 0x17
        /*013a*/ 	.short	(.L_3701 - .L_3700)
.L_3700:
        /*013c*/ 	.word	0x00000000
        /*0140*/ 	.short	0x0000
        /*0142*/ 	.short	0x0000
        /*0144*/ 	.byte	0x00, 0xf0, 0x21, 0x00


	//----- nvinfo : EIATTR_SPARSE_MMA_MASK
	.align		4
.L_3701:
        /*0148*/ 	.byte	0x03, 0x50
        /*014a*/ 	.short	0x0000


	//----- nvinfo : EIATTR_MAXREG_COUNT
	.align		4
        /*014c*/ 	.byte	0x03, 0x1b
        /*014e*/ 	.short	0x00ff


	//----- nvinfo : EIATTR_NUM_BARRIERS
	.align		4
        /*0150*/ 	.byte	0x02, 0x4c
        /*0152*/ 	.byte	0x01
	.zero		1


	//----- nvinfo : EIATTR_EXTERNS
	.align		4
        /*0154*/ 	.byte	0x04, 0x0f
        /*0156*/ 	.short	(.L_3703 - .L_3702)


	//   ....[0]....
	.align		4
.L_3702:
        /*0158*/ 	.word	index@(__assertfail)


	//----- nvinfo : EIATTR_MERCURY_ISA_VERSION
	.align		4
.L_3703:
        /*015c*/ 	.byte	0x03, 0x5f
        /*015e*/ 	.short	0x0101


	//----- nvinfo : EIATTR_COOP_GROUP_MASK_REGIDS
	.align		4
        /*0160*/ 	.byte	0x04, 0x29
        /*0162*/ 	.short	(.L_3705 - .L_3704)


	//   ....[0]....
.L_3704:
        /*0164*/ 	.word	0xffffffff


	//   ....[1]....
        /*0168*/ 	.word	0xffffffff


	//   ....[2]....
        /*016c*/ 	.word	0xffffffff


	//   ....[3]....
        /*0170*/ 	.word	0xffffffff


	//   ....[4]....
        /*0174*/ 	.word	0xffffffff


	//   ....[5]....
        /*0178*/ 	.word	0xffffffff


	//   ....[6]....
        /*017c*/ 	.word	0xffffffff


	//   ....[7]....
        /*0180*/ 	.word	0xffffffff


	//   ....[8]....
        /*0184*/ 	.word	0xffffffff


	//   ....[9]....
        /*0188*/ 	.word	0xffffffff


	//   ....[10]....
        /*018c*/ 	.word	0xffffffff


	//   ....[11]....
        /*0190*/ 	.word	0xffffffff


	//   ....[12]....
        /*0194*/ 	.word	0xffffffff


	//   ....[13]....
        /*0198*/ 	.word	0xffffffff


	//   ....[14]....
        /*019c*/ 	.word	0xffffffff


	//   ....[15]....
        /*01a0*/ 	.word	0xffffffff


	//   ....[16]....
        /*01a4*/ 	.word	0xffffffff


	//   ....[17]....
        /*01a8*/ 	.word	0xffffffff


	//   ....[18]....
        /*01ac*/ 	.word	0xffffffff


	//   ....[19]....
        /*01b0*/ 	.word	0xffffffff


	//   ....[20]....
        /*01b4*/ 	.word	0xffffffff


	//   ....[21]....
        /*01b8*/ 	.word	0xffffffff


	//   ....[22]....
        /*01bc*/ 	.word	0xffffffff


	//   ....[23]....
        /*01c0*/ 	.word	0xffffffff


	//   ....[24]....
        /*01c4*/ 	.word	0xffffffff


	//   ....[25]....
        /*01c8*/ 	.word	0xffffffff


	//   ....[26]....
        /*01cc*/ 	.word	0xffffffff


	//   ....[27]....
        /*01d0*/ 	.word	0xffffffff


	//   ....[28]....
        /*01d4*/ 	.word	0xffffffff


	//   ....[29]....
        /*01d8*/ 	.word	0xffffffff


	//   ....[30]....
        /*01dc*/ 	.word	0xffffffff


	//   ....[31]....
        /*01e0*/ 	.word	0x0500000f


	//   ....[32]....
        /*01e4*/ 	.word	0x0500000f


	//   ....[33]....
        /*01e8*/ 	.word	0x0500000f


	//   ....[34]....
        /*01ec*/ 	.word	0x0500000f


	//   ....[35]....
        /*01f0*/ 	.word	0x0500000f


	//   ....[36]....
        /*01f4*/ 	.word	0x0500000f


	//   ....[37]....
        /*01f8*/ 	.word	0x0500000f


	//   ....[38]....
        /*01fc*/ 	.word	0x0500000f


	//   ....[39]....
        /*0200*/ 	.word	0x0500000f


	//   ....[40]....
        /*0204*/ 	.word	0x0500000f


	//   ....[41]....
        /*0208*/ 	.word	0x0500000f


	//   ....[42]....
        /*020c*/ 	.word	0x0500000f


	//   ....[43]....
        /*0210*/ 	.word	0x0500000f


	//   ....[44]....
        /*0214*/ 	.word	0x0500000f


	//   ....[45]....
        /*0218*/ 	.word	0x0500000f


	//   ....[46]....
        /*021c*/ 	.word	0x0500000f


	//   ....[47]....
        /*0220*/ 	.word	0x0500000f


	//   ....[48]....
        /*0224*/ 	.word	0x0500000f


	//   ....[49]....
        /*0228*/ 	.word	0x0500000f


	//   ....[50]....
        /*022c*/ 	.word	0x0500000f


	//   ....[51]....
        /*0230*/ 	.word	0x0500000f


	//   ....[52]....
        /*0234*/ 	.word	0x0500000f


	//   ....[53]....
        /*0238*/ 	.word	0x0500000f


	//   ....[54]....
        /*023c*/ 	.word	0x0500000f


	//   ....[55]....
        /*0240*/ 	.word	0x0500000f


	//   ....[56]....
        /*0244*/ 	.word	0x0500000f


	//   ....[57]....
        /*0248*/ 	.word	0x0500000f


	//   ....[58]....
        /*024c*/ 	.word	0x0500000f


	//   ....[59]....
        /*0250*/ 	.word	0x0500000f


	//   ....[60]....
        /*0254*/ 	.word	0x0500000f


	//   ....[61]....
        /*0258*/ 	.word	0x0500000f


	//   ....[62]....
        /*025c*/ 	.word	0x0500000f


	//   ....[63]....
        /*0260*/ 	.word	0x0500000f


	//   ....[64]....
        /*0264*/ 	.word	0x0500000f


	//   ....[65]....
        /*0268*/ 	.word	0x0500000f


	//----- nvinfo : EIATTR_COOP_GROUP_INSTR_OFFSETS
	.align		4
.L_3705:
        /*026c*/ 	.byte	0x04, 0x28
        /*026e*/ 	.short	(.L_3707 - .L_3706)


	//   ....[0]....
.L_3706:
        /*0270*/ 	.word	0x00001080


	//   ....[1]....
        /*0274*/ 	.word	0x000010b0


	//   ....[2]....
        /*0278*/ 	.word	0x000010d0


	//   ....[3]....
        /*027c*/ 	.word	0x000010f0


	//   ....[4]....
        /*0280*/ 	.word	0x00001110


	//   ....[5]....
        /*0284*/ 	.word	0x000012b0


	//   ....[6]....
        /*0288*/ 	.word	0x000012d0


	//   ....[7]....
        /*028c*/ 	.word	0x000012f0


	//   ....[8]....
        /*0290*/ 	.word	0x00002130


	//   ....[9]....
        /*0294*/ 	.word	0x000021b0


	//   ....[10]....
        /*0298*/ 	.word	0x00002210


	//   ....[11]....
        /*029c*/ 	.word	0x00002260


	//   ....[12]....
        /*02a0*/ 	.word	0x000022a0


	//   ....[13]....
        /*02a4*/ 	.word	0x000022f0


	//   ....[14]....
        /*02a8*/ 	.word	0x00002310


	//   ....[15]....
        /*02ac*/ 	.word	0x00002330


	//   ....[16]....
        /*02b0*/ 	.word	0x000030a0


	//   ....[17]....
        /*02b4*/ 	.word	0x000030d0


	//   ....[18]....
        /*02b8*/ 	.word	0x00003110


	//   ....[19]....
        /*02bc*/ 	.word	0x00003120


	//   ....[20]....
        /*02c0*/ 	.word	0x00003130


	//   ....[21]....
        /*02c4*/ 	.word	0x00003140


	//   ....[22]....
        /*02c8*/ 	.word	0x00003170


	//   ....[23]....
        /*02cc*/ 	.word	0x00003190


	//   ....[24]....
        /*02d0*/ 	.word	0x000031c0


	//   ....[25]....
        /*02d4*/ 	.word	0x00003270


	//   ....[26]....
        /*02d8*/ 	.word	0x00003290


	//   ....[27]....
        /*02dc*/ 	.word	0x000032c0


	//   ....[28]....
        /*02e0*/ 	.word	0x000032f0


	//   ....[29]....
        /*02e4*/ 	.word	0x00003300


	//   ....[30]....
        /*02e8*/ 	.word	0x00003310


	//   ....[31]....
        /*02ec*/ 	.word	0x00004580


	//   ....[32]....
        /*02f0*/ 	.word	0x000045e0


	//   ....[33]....
        /*02f4*/ 	.word	0x00004640


	//   ....[34]....
        /*02f8*/ 	.word	0x000046a0


	//   ....[35]....
        /*02fc*/ 	.word	0x00004700


	//   ....[36]....
        /*0300*/ 	.word	0x00004780


	//   ....[37]....
        /*0304*/ 	.word	0x000047e0


	//   ....[38]....
        /*0308*/ 	.word	0x00004840


	//   ....[39]....
        /*030c*/ 	.word	0x000048c0


	//   ....[40]....
        /*0310*/ 	.word	0x00004920


	//   ....[41]....
        /*0314*/ 	.word	0x000049a0


	//   ....[42]....
        /*0318*/ 	.word	0x00004a00


	//   ....[43]....
        /*031c*/ 	.word	0x00004a80


	//   ....[44]....
        /*0320*/ 	.word	0x00004ae0


	//   ....[45]....
        /*0324*/ 	.word	0x00004b60


	//   ....[46]....
        /*0328*/ 	.word	0x00004bc0


	//   ....[47]....
        /*032c*/ 	.word	0x00004c40


	//   ....[48]....
        /*0330*/ 	.word	0x00004ca0


	//   ....[49]....
        /*0334*/ 	.word	0x00004d20


	//   ....[50]....
        /*0338*/ 	.word	0x00004d80


	//   ....[51]....
        /*033c*/ 	.word	0x00004df0


	//   ....[52]....
        /*0340*/ 	.word	0x00004e50


	//   ....[53]....
        /*0344*/ 	.word	0x00004ec0


	//   ....[54]....
        /*0348*/ 	.word	0x00004f20


	//   ....[55]....
        /*034c*/ 	.word	0x00004fa0


	//   ....[56]....
        /*0350*/ 	.word	0x00005000


	//   ....[57]....
        /*0354*/ 	.word	0x00005080


	//   ....[58]....
        /*0358*/ 	.word	0x000050e0


	//   ....[59]....
        /*035c*/ 	.word	0x00005150


	//   ....[60]....
        /*0360*/ 	.word	0x000051b0


	//   ....[61]....
        /*0364*/ 	.word	0x00005220


	//   ....[62]....
        /*0368*/ 	.word	0x000052a0


	//   ....[63]....
        /*036c*/ 	.word	0x00005300


	//   ....[64]....
        /*0370*/ 	.word	0x00005370


	//   ....[65]....
        /*0374*/ 	.word	0x000053e0


	//----- nvinfo : EIATTR_SYSCALL_OFFSETS
	.align		4
.L_3707:
        /*0378*/ 	.byte	0x04, 0x46
        /*037a*/ 	.short	(.L_3709 - .L_3708)


	//   ....[0]....
.L_3708:
        /*037c*/ 	.word	0x00004410


	//   ....[1]....
        /*0380*/ 	.word	0x00004510


	//----- nvinfo : EIATTR_EXIT_INSTR_OFFSETS
	.align		4
.L_3709:
        /*0384*/ 	.byte	0x04, 0x1c
        /*0386*/ 	.short	(.L_3711 - .L_3710)


	//   ....[0]....
.L_3710:
        /*0388*/ 	.word	0x00003b80


	//   ....[1]....
        /*038c*/ 	.word	0x00003c50


	//   ....[2]....
        /*0390*/ 	.word	0x00004310


	//   ....[3]....
        /*0394*/ 	.word	0x00004520


	//----- nvinfo : EIATTR_CRS_STACK_SIZE
	.align		4
.L_3711:
        /*0398*/ 	.byte	0x04, 0x1e
        /*039a*/ 	.short	(.L_3713 - .L_3712)
.L_3712:
        /*039c*/ 	.word	0x00000000


	//----- nvinfo : EIATTR_CBANK_PARAM_SIZE
	.align		4
.L_3713:
        /*03a0*/ 	.byte	0x03, 0x19
        /*03a2*/ 	.short	0x007c


	//----- nvinfo : EIATTR_PARAM_CBANK
	.align		4
        /*03a4*/ 	.byte	0x04, 0x0a
        /*03a6*/ 	.short	(.L_3715 - .L_3714)
	.align		4
.L_3714:
        /*03a8*/ 	.word	index@(.nv.constant0._ZN4vllm25paged_attention_v1_kernelI13__nv_bfloat16hLi120ELi32ELi128ELNS_18Fp8KVCacheDataTypeE2ELb1EEEvPT_PKS3_PKT0_S9_ifPKiSB_iPKfiiiSD_SD_iiiii)
        /*03ac*/ 	.short	0x0210
        /*03ae*/ 	.short	0x007c


	//----- nvinfo : EIATTR_SW_WAR
	.align		4
.L_3715:
        /*03b0*/ 	.byte	0x04, 0x36
        /*03b2*/ 	.short	(.L_3717 - .L_3716)
.L_3716:
        /*03b4*/ 	.word	0x00000008
.L_3717:


//--------------------- .nv.info._ZN4vllm25paged_attention_v1_kernelI13__nv_bfloat16hLi112ELi32ELi128ELNS_18Fp8KVCacheDataTypeE2ELb1EEEvPT_PKS3_PKT0_S9_ifPKiSB_iPKfiiiSD_SD_iiiii --------------------------
	.section	.nv.info._ZN4vllm25paged_attention_v1_kernelI13__nv_bfloat16hLi112ELi32ELi128ELNS_18Fp8KVCacheDataTypeE2ELb1EEEvPT_PKS3_PKT0_S9_ifPKiSB_iPKfiiiSD_SD_iiiii,"",@"SHT_CUDA_INFO"
	.sectionflags	@""
	.align	4


	//----- nvinfo : EIATTR_CUDA_API_VERSION
	.align		4
        /*0000*/ 	.byte	0x04, 0x37
        /*0002*/ 	.short	(.L_3719 - .L_3718)
.L_3718:
        /*0004*/ 	.word	0x00000082


	//----- nvinfo : EIATTR_KPARAM_INFO
	.align		4
.L_3719:
        /*0008*/ 	.byte	0x04, 0x17
        /*000a*/ 	.short	(.L_3721 - .L_3720)
.L_3720:
        /*000c*/ 	.word	0x00000000
        /*0010*/ 	.short	0x0013
        /*0012*/ 	.short	0x0078
        /*0014*/ 	.byte	0x00, 0xf0, 0x11, 0x00


	//----- nvinfo : EIATTR_KPARAM_INFO
	.align		4
.L_3721:
        /*0018*/ 	.byte	0x04, 0x17
        /*001a*/ 	.short	(.L_3723 - .L_3722)
.L_3722:
        /*001c*/ 	.word	0x00000000
        /*0020*/ 	.short	0x0012
        /*0022*/ 	.short	0x0074
        /*0024*/ 	.byte	0x00, 0xf0, 0x11, 0x00


	//----- nvinfo : EIATTR_KPARAM_INFO
	.align		4
.L_3723:
        /*0028*/ 	.byte	0x04, 0x17
        /*002a*/ 	.short	(.L_3725 - .L_3724)
.L_3724:
        /*002c*/ 	.word	0x00000000
        /*0030*/ 	.short	0x0011
        /*0032*/ 	.short	0x0070
        /*0034*/ 	.byte	0x00, 0xf0, 0x11, 0x00


	//----- nvinfo : EIATTR_KPARAM_INFO
	.align		4
.L_3725:
        /*0038*/ 	.byte	0x04, 0x17
        /*003a*/ 	.short	(.L_3727 - .L_3726)
.L_3726:
        /*003c*/ 	.word	0x00000000
        /*0040*/ 	.short	0x0010
        /*0042*/ 	.short	0x006c
        /*0044*/ 	.byte	0x00, 0xf0, 0x11, 0x00


	//----- nvinfo : EIATTR_KPARAM_INFO
	.align		4
.L_3727:
        /*0048*/ 	.byte	0x04, 0x17
        /*004a*/ 	.short	(.L_3729 - .L_3728)
.L_3728:
        /*004c*/ 	.word	0x00000000
        /*0050*/ 	.short	0x000f
        /*0052*/ 	.short	0x0068
        /*0054*/ 	.byte	0x00, 0xf0, 0x11, 0x00


	//----- nvinfo : EIATTR_KPARAM_INFO
	.align		4
.L_3729:
        /*0058*/ 	.byte	0x04, 0x17
        /*005a*/ 	.short	(.L_3731 - .L_3730)
.L_3730:
        /*005c*/ 	.word	0x00000000
        /*0060*/ 	.short	0x000e
        /*0062*/ 	.short	0x0060
        /*0064*/ 	.byte	0x00, 0xf0, 0x21, 0x00


	//----- nvinfo : EIATTR_KPARAM_INFO
	.align		4
.L_3731:
        /*0068*/ 	.byte	0x04, 0x17
        /*006a*/ 	.short	(.L_3733 - .L_3732)
.L_3732:
        /*006c*/ 	.word	0x00000000
        /*0070*/ 	.short	0x000d
        /*0072*/ 	.short	0x0058
        /*0074*/ 	.byte	0x00, 0xf0, 0x21, 0x00


	//----- nvinfo : EIATTR_KPARAM_INFO
	.align		4
.L_3733:
        /*0078*/ 	.byte	0x04, 0x17
        /*007a*/ 	.short	(.L_3735 - .L_3734)
.L_3734:
        /*007c*/ 	.word	0x00000000
        /*0080*/ 	.short	0x000c
        /*0082*/ 	.short	0x0050
        /*0084*/ 	.byte	0x00, 0xf0, 0x11, 0x00


	//----- nvinfo : EIATTR_KPARAM_INFO
	.align		4
.L_3735:
        /*0088*/ 	.byte	0x04, 0x17
        /*008a*/ 	.short	(.L_3737 - .L_3736)
.L_3736:
        /*008c*/ 	.word	0x00000000
        /*0090*/ 	.short	0x000b
        /*0092*/ 	.short	0x004c
        /*0094*/ 	.byte	0x00, 0xf0, 0x11, 0x00


	//----- nvinfo : EIATTR_KPARAM_INFO
	.align		4
.L_3737:
        /*0098*/ 	.byte	0x04, 0x17
        /*009a*/ 	.short	(.L_3739 - .L_3738)
.L_3738:
        /*009c*/ 	.word	0x00000000
        /*00a0*/ 	.short	0x000a
        /*00a2*/ 	.short	0x0048
        /*00a4*/ 	.byte	0x00, 0xf0, 0x11, 0x00


	//----- nvinfo : EIATTR_KPARAM_INFO
	.align		4
.L_3739:
        /*00a8*/ 	.byte	0x04, 0x17
        /*00aa*/ 	.short	(.L_3741 - .L_3740)
.L_3740:
        /*00ac*/ 	.word	0x00000000
        /*00b0*/ 	.short	0x0009
        /*00b2*/ 	.short	0x0040
        /*00b4*/ 	.byte	0x00, 0xf0, 0x21, 0x00


	//----- nvinfo : EIATTR_KPARAM_INFO
	.align		4
.L_3741:
        /*00b8*/ 	.byte	0x04, 0x17
        /*00ba*/ 	.short	(.L_3743 - .L_3742)
.L_3742:
        /*00bc*/ 	.word	0x00000000
        /*00c0*/ 	.short	0x0008
        /*00c2*/ 	.short	0x0038
        /*00c4*/ 	.byte	0x00, 0xf0, 0x11, 0x00


	//----- nvinfo : EIATTR_KPARAM_INFO
	.align		4
.L_3743:
        /*00c8*/ 	.byte	0x04, 0x17
        /*00ca*/ 	.short	(.L_3745 - .L_3744)
.L_3744:
        /*00cc*/ 	.word	0x00000000
        /*00d0*/ 	.short	0x0007
        /*00d2*/ 	.short	0x0030
        /*00d4*/ 	.byte	0x00, 0xf0, 0x21, 0x00


	//----- nvinfo : EIATTR_KPARAM_INFO
	.align		4
.L_3745:
        /*00d8*/ 	.byte	0x04, 0x17
        /*00da*/ 	.short	(.L_3747 - .L_3746)
.L_3746:
        /*00dc*/ 	.word	0x00000000
        /*00e0*/ 	.short	0x0006
        /*00e2*/ 	.short	0x0028
        /*00e4*/ 	.byte	0x00, 0xf0, 0x21, 0x00


	//----- nvinfo : EIATTR_KPARAM_INFO
	.align		4
.L_3747:
        /*00e8*/ 	.byte	0x04, 0x17
        /*00ea*/ 	.short	(.L_3749 - .L_3748)
.L_3748:
        /*00ec*/ 	.word	0x00000000
        /*00f0*/ 	.short	0x0005
        /*00f2*/ 	.short	0x0024
        /*00f4*/ 	.byte	0x00, 0xf0, 0x11, 0x00


	//----- nvinfo : EIATTR_KPARAM_INFO
	.align		4
.L_3749:
        /*00f8*/ 	.byte	0x04, 0x17
        /*00fa*/ 	.short	(.L_3751 - .L_3750)
.L_3750:
        /*00fc*/ 	.word	0x00000000
        /*0100*/ 	.short	0x0004
        /*0102*/ 	.short	0x0020
        /*0104*/ 	.byte	0x00, 0xf0, 0x11, 0x00


	//----- nvinfo : EIATTR_KPARAM_INFO
	.align		4
.L_3751:
        /*0108*/ 	.byte	0x04, 0x17
        /*010a*/ 	.short	(.L_3753 - .L_3752)
.L_3752:
        /*010c*/ 	.word	0x00000000
        /*0110*/ 	.short	0x0003
        /*0112*/ 	.short	0x0018
        /*0114*/ 	.byte	0x00, 0xf0, 0x21, 0x00


	//----- nvinfo : EIATTR_KPARAM_INFO
	.align		4
.L_3753:
        /*0118*/ 	.byte	0x04, 0x17
        /*011a*/ 	.short	(.L_3755 - .L_3754)
.L_3754:
        /*011c*/ 	.word	0x00000000
        /*0120*/ 	.short	0x0002
        /*0122*/ 	.short	0x0010
        /*0124*/ 	.byte	0x00, 0xf0, 0x21, 0x00


	//----- nvinfo : EIATTR_KPARAM_INFO
	.align		4
.L_3755:
        /*0128*/ 	.byte	0x04, 0x17
        /*012a*/ 	.short	(.L_3757 - .L_3756)
.L_3756:
        /*012c*/ 	.word	0x00000000
        /*0130*/ 	.short	0x0001
        /*0132*/ 	.short	0x0008
        /*0134*/ 	.byte	0x00, 0xf0, 0x21, 0x00


	//----- nvinfo : EIATTR_KPARAM_INFO
	.align		4
.L_3757:
        /*0138*/ 	.byte	0x04, 0x17
        /*013a*/ 	.short	(.L_3759 - .L_3758)
.L_3758:
        /*013c*/ 	.word	0x00000000
        /*0140*/ 	.short	0x0000
        /*0142*/ 	.short	0x0000
        /*0144*/ 	.byte	0x00, 0xf0, 0x21, 0x00


	//----- nvinfo : EIATTR_SPARSE_MMA_MASK
	.align		4
.L_3759:
        /*0148*/ 	.byte	0x03, 0x50
        /*014a*/ 	.short	0x0000


	//----- nvinfo : EIATTR_MAXREG_COUNT
	.align		4
        /*014c*/ 	.byte	0x03, 0x1b
        /*014e*/ 	.short	0x00ff


	//----- nvinfo : EIATTR_NUM_BARRIERS
	.align		4
        /*0150*/ 	.byte	0x02, 0x4c
        /*0152*/ 	.byte	0x01
	.zero		1


	//----- nvinfo : EIATTR_EXTERNS
	.align		4
        /*0154*/ 	.byte	0x04, 0x0f
        /*0156*/ 	.short	(.L_3761 - .L_3760)


	//   ....[0]....
	.align		4
.L_3760:
        /*0158*/ 	.word	index@(__assertfail)


	//----- nvinfo : EIATTR_MERCURY_ISA_VERSION
	.align		4
.L_3761:
        /*015c*/ 	.byte	0x03, 0x5f
        /*015e*/ 	.short	0x0101


	//----- nvinfo : EIATTR_COOP_GROUP_MASK_REGIDS
	.align		4
        /*0160*/ 	.byte	0x04, 0x29
        /*0162*/ 	.short	(.L_3763 - .L_3762)


	//   ....[0]....
.L_3762:
        /*0164*/ 	.word	0xffffffff


	//   ....[1]....
        /*0168*/ 	.word	0xffffffff


	//   ....[2]....
        /*016c*/ 	.word	0xffffffff


	//   ....[3]....
        /*0170*/ 	.word	0xffffffff


	//   ....[4]....
        /*0174*/ 	.word	0xffffffff


	//   ....[5]....
        /*0178*/ 	.word	0xffffffff


	//   ....[6]....
        /*017c*/ 	.word	0xffffffff


	//   ....[7]....
        /*0180*/ 	.word	0xffffffff


	//   ....[8]....
        /*0184*/ 	.word	0xffffffff


	//   ....[9]....
        /*0188*/ 	.word	0xffffffff


	//   ....[10]....
        /*018c*/ 	.word	0xffffffff


	//   ....[11]....
        /*0190*/ 	.word	0xffffffff


	//   ....[12]....
        /*0194*/ 	.word	0xffffffff


	//   ....[13]....
        /*0198*/ 	.word	0xffffffff


	//   ....[14]....
        /*019c*/ 	.word	0xffffffff


	//   ....[15]....
        /*01a0*/ 	.word	0xffffffff


	//   ....[16]....
        /*01a4*/ 	.word	0xffffffff


	//   ....[17]....
        /*01a8*/ 	.word	0xffffffff


	//   ....[18]....
        /*01ac*/ 	.word	0xffffffff


	//   ....[19]....
        /*01b0*/ 	.word	0xffffffff


	//   ....[20]....
        /*01b4*/ 	.word	0xffffffff


	//   ....[21]....
        /*01b8*/ 	.word	0xffffffff


	//   ....[22]....
        /*01bc*/ 	.word	0xffffffff


	//   ....[23]....
        /*01c0*/ 	.word	0xffffffff


	//   ....[24]....
        /*01c4*/ 	.word	0xffffffff


	//   ....[25]....
        /*01c8*/ 	.word	0xffffffff


	//   ....[26]....
        /*01cc*/ 	.word	0xffffffff


	//   ....[27]....
        /*01d0*/ 	.word	0xffffffff


	//   ....[28]....
        /*01d4*/ 	.word	0xffffffff


	//   ....[29]....
        /*01d8*/ 	.word	0xffffffff


	//   ....[30]....
        /*01dc*/ 	.word	0x0500000f


	//   ....[31]....
        /*01e0*/ 	.word	0x0500000f


	//   ....[32]....
        /*01e4*/ 	.word	0x0500000f


	//   ....[33]....
        /*01e8*/ 	.word	0x0500000f


	//   ....[34]....
        /*01ec*/ 	.word	0x0500000f


	//   ....[35]....
        /*01f0*/ 	.word	0x0500000f


	//   ....[36]....
        /*01f4*/ 	.word	0x0500000f


	//   ....[37]....
        /*01f8*/ 	.word	0x0500000f


	//   ....[38]....
        /*01fc*/ 	.word	0x0500000f


	//   ....[39]....
        /*0200*/ 	.word	0x0500000f


	//   ....[40]....
        /*0204*/ 	.word	0x0500000f


	//   ....[41]....
        /*0208*/ 	.word	0x0500000f


	//   ....[42]....
        /*020c*/ 	.word	0x0500000f


	//   ....[43]....
        /*0210*/ 	.word	0x0500000f


	//   ....[44]....
        /*0214*/ 	.word	0x0500000f


	//   ....[45]....
        /*0218*/ 	.word	0x0500000f


	//   ....[46]....
        /*021c*/ 	.word	0x0500000f


	//   ....[47]....
        /*0220*/ 	.word	0x0500000f


	//   ....[48]....
        /*0224*/ 	.word	0x0500000f


	//   ....[49]....
        /*0228*/ 	.word	0x0500000f


	//   ....[50]....
        /*022c*/ 	.word	0x0500000f


	//   ....[51]....
        /*0230*/ 	.word	0x0500000f


	//   ....[52]....
        /*0234*/ 	.word	0x0500000f


	//   ....[53]....
        /*0238*/ 	.word	0x0500000f


	//   ....[54]....
        /*023c*/ 	.word	0x0500000f


	//   ....[55]....
        /*0240*/ 	.word	0x0500000f


	//   ....[56]....
        /*0244*/ 	.word	0x0500000f


	//   ....[57]....
        /*0248*/ 	.word	0x0500000f


	//   ....[58]....
        /*024c*/ 	.word	0x0500000f


	//   ....[59]....
        /*0250*/ 	.word	0x0500000f


	//   ....[60]....
        /*0254*/ 	.word	0x0500000f


	//   ....[61]....
        /*0258*/ 	.word	0x0500000f


	//   ....[62]....
        /*025c*/ 	.word	0x0500000f


	//----- nvinfo : EIATTR_COOP_GROUP_INSTR_OFFSETS
	.align		4
.L_3763:
        /*0260*/ 	.byte	0x04, 0x28
        /*0262*/ 	.short	(.L_3765 - .L_3764)


	//   ....[0]....
.L_3764:
        /*0264*/ 	.word	0x00001080


	//   ....[1]....
        /*0268*/ 	.word	0x000010b0


	//   ....[2]....
        /*026c*/ 	.word	0x000010d0


	//   ....[3]....
        /*0270*/ 	.word	0x000010f0


	//   ....[4]....
        /*0274*/ 	.word	0x00001110


	//   ....[5]....
        /*0278*/ 	.word	0x000012b0


	//   ....[6]....
        /*027c*/ 	.word	0x000012d0


	//   ....[7]....
        /*0280*/ 	.word	0x000012f0


	//   ....[8]....
        /*0284*/ 	.word	0x00002130


	//   ....[9]....
        /*0288*/ 	.word	0x000021b0


	//   ....[10]....
        /*028c*/ 	.word	0x00002210


	//   ....[11]....
        /*0290*/ 	.word	0x00002260


	//   ....[12]....
        /*0294*/ 	.word	0x000022a0


	//   ....[13]....
        /*0298*/ 	.word	0x000022f0


	//   ....[14]....
        /*029c*/ 	.word	0x00002310


	//   ....[15]....
        /*02a0*/ 	.word	0x00002330


	//   ....[16]....
        /*02a4*/ 	.word	0x00003090


	//   ....[17]....
        /*02a8*/ 	.word	0x000030d0


	//   ....[18]....
        /*02ac*/ 	.word	0x00003110


	//   ....[19]....
        /*02b0*/ 	.word	0x00003140


	//   ....[20]....
        /*02b4*/ 	.word	0x00003160


	//   ....[21]....
        /*02b8*/ 	.word	0x00003170


	//   ....[22]....
        /*02bc*/ 	.word	0x00003180


	//   ....[23]....
        /*02c0*/ 	.word	0x000031a0


	//   ....[24]....
        /*02c4*/ 	.word	0x000031f0


	//   ....[25]....
        /*02c8*/ 	.word	0x00003230


	//   ....[26]....
        /*02cc*/ 	.word	0x00003270


	//   ....[27]....
        /*02d0*/ 	.word	0x00003290


	//   ....[28]....
        /*02d4*/ 	.word	0x000032b0


	//   ....[29]....
        /*02d8*/ 	.word	0x000032d0


	//   ....[30]....
        /*02dc*/ 	.word	0x00004460


	//   ....[31]....
        /*02e0*/ 	.word	0x000044c0


	//   ....[32]....
        /*02e4*/ 	.word	0x00004520


	//   ....[33]....
        /*02e8*/ 	.word	0x00004580


	//   ....[34]....
        /*02ec*/ 	.word	0x000045e0


	//   ....[35]....
        /*02f0*/ 	.word	0x00004660


	//   ....[36]....
        /*02f4*/ 	.word	0x000046c0


	//   ....[37]....
        /*02f8*/ 	.word	0x00004720


	//   ....[38]....
        /*02fc*/ 	.word	0x000047a0


	//   ....[39]....
        /*0300*/ 	.word	0x00004800


	//   ....[40]....
        /*0304*/ 	.word	0x00004880


	//   ....[41]....
        /*0308*/ 	.word	0x000048e0


	//   ....[42]....
        /*030c*/ 	.word	0x00004960


	//   ....[43]....
        /*0310*/ 	.word	0x000049c0


	//   ....[44]....
        /*0314*/ 	.word	0x00004a40


	//   ....[45]....
        /*0318*/ 	.word	0x00004aa0


	//   ....[46]....
        /*031c*/ 	.word	0x00004b10


	//   ....[47]....
        /*0320*/ 	.word	0x00004b70


	//   ....[48]....
        /*0324*/ 	.word	0x00004be0


	//   ....[49]....
        /*0328*/ 	.word	0x00004c40


	//   ....[50]....
        /*032c*/ 	.word	0x00004cc0


	//   ....[51]....
        /*0330*/ 	.word	0x00004d20


	//   ....[52]....
        /*0334*/ 	.word	0x00004da0


	//   ....[53]....
        /*0338*/ 	.word	0x00004e00


	//   ....[54]....
        /*033c*/ 	.word	0x00004e80


	//   ....[55]....
        /*0340*/ 	.word	0x00004ee0


	//   ....[56]....
        /*0344*/ 	.word	0x00004f60


	//   ....[57]....
        /*0348*/ 	.word	0x00004fc0


	//   ....[58]....
        /*034c*/ 	.word	0x00005040


	//   ....[59]....
        /*0350*/ 	.word	0x000050a0


	//   ....[60]....
        /*0354*/ 	.word	0x00005100


	//   ....[61]....
        /*0358*/ 	.word	0x00005180


	//   ....[62]....
        /*035c*/ 	.word	0x000051f0


	//----- nvinfo : EIATTR_SYSCALL_OFFSETS
	.align		4
.L_3765:
        /*0360*/ 	.byte	0x04, 0x46
        /*0362*/ 	.short	(.L_3767 - .L_3766)


	//   ....[0]....
.L_3766:
        /*0364*/ 	.word	0x000042f0


	//   ....[1]....
        /*0368*/ 	.word	0x000043f0


	//----- nvinfo : EIATTR_EXIT_INSTR_OFFSETS
	.align		4
.L_3767:
        /*036c*/ 	.byte	0x04, 0x1c
        /*036e*/ 	.short	(.L_3769 - .L_3768)


	//   ....[0]....
.L_3768:
        /*0370*/ 	.word	0x00003ae0


	//   ....[1]....
        /*0374*/ 	.word	0x00003bb0


	//   ....[2]....
        /*0378*/ 	.word	0x000041f0


	//   ....[3]....
        /*037c*/ 	.word	0x00004400


	//----- nvinfo : EIATTR_CRS_STACK_SIZE
	.align		4
.L_3769:
        /*0380*/ 	.byte	0x04, 0x1e
        /*0382*/ 	.short	(.L_3771 - .L_3770)
.L_3770:
        /*0384*/ 	.word	0x00000000


	//----- nvinfo : EIATTR_CBANK_PARAM_SIZE
	.align		4
.L_3771:
        /*0388*/ 	.byte	0x03, 0x19
        /*038a*/ 	.short	0x007c


	//----- nvinfo : EIATTR_PARAM_CBANK
	.align		4
        /*038c*/ 	.byte	0x04, 0x0a
        /*038e*/ 	.short	(.L_3773 - .L_3772)
	.align		4
.L_3772:
        /*0390*/ 	.word	index@(.nv.constant0._ZN4vllm25paged_attention_v1_kernelI13__nv_bfloat16hLi112ELi32ELi128ELNS_18Fp8KVCacheDataTypeE2ELb1EEEvPT_PKS3_PKT0_S9_ifPKiSB_iPKfiiiSD_SD_iiiii)
        /*0394*/ 	.short	0x0210
        /*0396*/ 	.short	0x007c


	//----- nvinfo : EIATTR_SW_WAR
	.align		4
.L_3773:
        /*0398*/ 	.byte	0x04, 0x36
        /*039a*/ 	.short	(.L_3775 - .L_3774)
.L_3774:
        /*039c*/ 	.word	0x00000008
.L_3775:


//--------------------- .nv.info._ZN4vllm25paged_attention_v1_kernelI13__nv_bfloat16hLi96ELi32ELi128ELNS_18Fp8KVCacheDataTypeE2ELb1EEEvPT_PKS3_PKT0_S9_ifPKiSB_iPKfiiiSD_SD_iiiii --------------------------
	.section	.nv.info._ZN4vllm25paged_attention_v1_kernelI13__nv_bfloat16hLi96ELi32ELi128ELNS_18Fp8KVCacheDataTypeE2ELb1EEEvPT_PKS3_PKT0_S9_ifPKiSB_iPKfiiiSD_SD_iiiii,"",@"SHT_CUDA_INFO"
	.sectionflags	@""
	.align	4


	//----- nvinfo : EIATTR_CUDA_API_VERSION
	.align		4
        /*0000*/ 	.byte	0x04, 0x37
        /*0002*/ 	.short	(.L_3777 - .L_3776)
.L_3776:
        /*0004*/ 	.word	0x00000082


	//----- nvinfo : EIATTR_KPARAM_INFO
	.align		4
.L_3777:
        /*0008*/ 	.byte	0x04, 0x17
        /*000a*/ 	.short	(.L_3779 - .L_3778)
.L_3778:
        /*000c*/ 	.word	0x00000000
        /*0010*/ 	.short	0x0013
        /*0012*/ 	.short	0x0078
        /*0014*/ 	.byte	0x00, 0xf0, 0x11, 0x00


	//----- nvinfo : EIATTR_KPARAM_INFO
	.align		4
.L_3779:
        /*0018*/ 	.byte	0x04, 0x17
        /*001a*/ 	.short	(.L_3781 - .L_3780)
.L_3780:
        /*001c*/ 	.word	0x00000000
        /*0020*/ 	.short	0x0012
        /*0022*/ 	.short	0x0074
        /*0024*/ 	.byte	0x00, 0xf0, 0x11, 0x00


	//----- nvinfo : EIATTR_KPARAM_INFO
	.align		4
.L_3781:
        /*0028*/ 	.byte	0x04, 0x17
        /*002a*/ 	.short	(.L_3783 - .L_3782)
.L_3782:
        /*002c*/ 	.word	0x00000000
        /*0030*/ 	.short	0x0011
        /*0032*/ 	.short	0x0070
        /*0034*/ 	.byte	0x00, 0xf0, 0x11, 0x00


	//----- nvinfo : EIATTR_KPARAM_INFO
	.align		4
.L_3783:
        /*0038*/ 	.byte	0x04, 0x17
        /*003a*/ 	.short	(.L_3785 - .L_3784)
.L_3784:
        /*003c*/ 	.word	0x00000000
        /*0040*/ 	.short	0x0010
        /*0042*/ 	.short	0x006c
        /*0044*/ 	.byte	0x00, 0xf0, 0x11, 0x00


	//----- nvinfo : EIATTR_KPARAM_INFO
	.align		4
.L_3785:
        /*0048*/ 	.byte	0x04, 0x17
        /*004a*/ 	.short	(.L_3787 - .L_3786)
.L_3786:
        /*004c*/ 	.word	0x00000000
        /*0050*/ 	.short	0x000f
        /*0052*/ 	.short	0x0068
        /*0054*/ 	.byte	0x00, 0xf0, 0x11, 0x00


	//----- nvinfo : EIATTR_KPARAM_INFO
	.align		4
.L_3787:
        /*0058*/ 	.byte	0x04, 0x17
        /*005a*/ 	.short	(.L_3789 - .L_3788)
.L_3788:
        /*005c*/ 	.word	0x00000000
        /*0060*/ 	.short	0x000e
        /*0062*/ 	.short	0x0060
        /*0064*/ 	.byte	0x00, 0xf0, 0x21, 0x00


	//----- nvinfo : EIATTR_KPARAM_INFO
	.align		4
.L_3789:
        /*0068*/ 	.byte	0x04, 0x17
        /*006a*/ 	.short	(.L_3791 - .L_3790)
.L_3790:
        /*006c*/ 	.word	0x00000000
        /*0070*/ 	.short	0x000d
        /*0072*/ 	.short	0x0058
        /*0074*/ 	.byte	0x00, 0xf0, 0x21, 0x00


	//----- nvinfo : EIATTR_KPARAM_INFO
	.align		4
.L_3791:
        /*0078*/ 	.byte	0x04, 0x17
        /*007a*/ 	.short	(.L_3793 - .L_3792)
.L_3792:
        /*007c*/ 	.word	0x00000000
        /*0080*/ 	.short	0x000c
        /*0082*/ 	.short	0x0050
        /*0084*/ 	.byte	0x00, 0xf0, 0x11, 0x00


	//----- nvinfo : EIATTR_KPARAM_INFO
	.align		4
.L_3793:
        /*0088*/ 	.byte	0x04, 0x17
        /*008a*/ 	.short	(.L_3795 - .L_3794)
.L_3794:
        /*008c*/ 	.word	0x00000000
        /*0090*/ 	.short	0x000b
        /*0092*/ 	.short	0x004c
        /*0094*/ 	.byte	0x00, 0xf0, 0x11, 0x00


	//----- nvinfo : EIATTR_KPARAM_INFO
	.align		4
.L_3795:
        /*0098*/ 	.byte	0x04, 0x17
        /*009a*/ 	.short	(.L_3797 - .L_3796)
.L_3796:
        /*009c*/ 	.word	0x00000000
        /*00a0*/ 	.short	0x000a
        /*00a2*/ 	.short	0x0048
        /*00a4*/ 	.byte	0x00, 0xf0, 0x11, 0x00


	//----- nvinfo : EIATTR_KPARAM_INFO
	.align		4
.L_3797:
        /*00a8*/ 	.byte	0x04, 0x17
        /*00aa*/ 	.short	(.L_3799 - .L_3798)
.L_3798:
        /*00ac*/ 	.word	0x00000000
        /*00b0*/ 	.short	0x0009
        /*00b2*/ 	.short	0x0040
        /*00b4*/ 	.byte	0x00, 0xf0, 0x21, 0x00


	//----- nvinfo : EIATTR_KPARAM_INFO
	.align		4
.L_3799:
        /*00b8*/ 	.byte	0x04, 0x17
        /*00ba*/ 	.short	(.L_3801 - .L_3800)
.L_3800:
        /*00bc*/ 	.word	0x00000000
        /*00c0*/ 	.short	0x0008
        /*00c2*/ 	.short	0x0038
        /*00c4*/ 	.byte	0x00, 0xf0, 0x11, 0x00


	//----- nvinfo : EIATTR_KPARAM_INFO
	.align		4
.L_3801:
        /*00c8*/ 	.byte	0x04, 0x17
        /*00ca*/ 	.short	(.L_3803 - .L_3802)
.L_3802:
        /*00cc*/ 	.word	0x00000000
        /*00d0*/ 	.short	0x0007
        /*00d2*/ 	.short	0x0030
        /*00d4*/ 	.byte	0x00, 0xf0, 0x21, 0x00


	//----- nvinfo : EIATTR_KPARAM_INFO
	.align		4
.L_3803:
        /*00d8*/ 	.byte	0x04, 0x17
        /*00da*/ 	.short	(.L_3805 - .L_3804)
.L_3804:
        /*00dc*/ 	.word	0x00000000
        /*00e0*/ 	.short	0x0006
        /*00e2*/ 	.short	0x0028
        /*00e4*/ 	.byte	0x00, 0xf0, 0x21, 0x00


	//----- nvinfo : EIATTR_KPARAM_INFO
	.align		4
.L_3805:
        /*00e8*/ 	.byte	0x04, 0x17
        /*00ea*/ 	.short	(.L_3807 - .L_3806)
.L_3806:
        /*00ec*/ 	.word	0x00000000
        /*00f0*/ 	.short	0x0005
        /*00f2*/ 	.short	0x0024
        /*00f4*/ 	.byte	0x00, 0xf0, 0x11, 0x00


	//----- nvinfo : EIATTR_KPARAM_INFO
	.align		4
.L_3807:
        /*00f8*/ 	.byte	0x04, 0x17
        /*00fa*/ 	.short	(.L_3809 - .L_3808)
.L_3808:
        /*00fc*/ 	.word	0x00000000
        /*0100*/ 	.short	0x0004
        /*0102*/ 	.short	0x0020
        /*0104*/ 	.byte	0x00, 0xf0, 0x11, 0x00


	//----- nvinfo : EIATTR_KPARAM_INFO
	.align		4
.L_3809:
        /*0108*/ 	.byte	0x04, 0x17
        /*010a*/ 	.short	(.L_3811 - .L_3810)
.L_3810:
        /*010c*/ 	.word	0x00000000
        /*0110*/ 	.short	0x0003
        /*0112*/ 	.short	0x0018
        /*0114*/ 	.byte	0x00, 0xf0, 0x21, 0x00


	//----- nvinfo : EIATTR_KPARAM_INFO
	.align		4
.L_3811:
        /*0118*/ 	.byte	0x04, 0x17
        /*011a*/ 	.short	(.L_3813 - .L_3812)
.L_3812:
        /*011c*/ 	.word	0x00000000
        /*0120*/ 	.short	0x0002
        /*0122*/ 	.short	0x0010
        /*0124*/ 	.byte	0x00, 0xf0, 0x21, 0x00


	//----- nvinfo : EIATTR_KPARAM_INFO
	.align		4
.L_3813:
        /*0128*/ 	.byte	0x04, 0x17
        /*012a*/ 	.short	(.L_3815 - .L_3814)
.L_3814:
        /*012c*/ 	.word	0x00000000
        /*0130*/ 	.short	0x0001
        /*0132*/ 	.short	0x0008
        /*0134*/ 	.byte	0x00, 0xf0, 0x21, 0x00


	//----- nvinfo : EIATTR_KPARAM_INFO
	.align		4
.L_3815:
        /*0138*/ 	.byte	0x04, 0x17
        /*013a*/ 	.short	(.L_3817 - .L_3816)
.L_3816:
        /*013c*/ 	.word	0x00000000
        /*0140*/ 	.short	0x0000
        /*0142*/ 	.short	0x0000
        /*0144*/ 	.byte	0x00, 0xf0, 0x21, 0x00


	//----- nvinfo : EIATTR_SPARSE_MMA_MASK
	.align		4
.L_3817:
        /*0148*/ 	.byte	0x03, 0x50
        /*014a*/ 	.short	0x0000


	//----- nvinfo : EIATTR_MAXREG_COUNT
	.align		4
        /*014c*/ 	.byte	0x03, 0x1b
        /*014e*/ 	.short	0x00ff


	//----- nvinfo : EIATTR_NUM_BARRIERS
	.align		4
        /*0150*/ 	.byte	0x02, 0x4c
        /*0152*/ 	.byte	0x01
	.zero		1


	//----- nvinfo : EIATTR_EXTERNS
	.align		4
        /*0154*/ 	.byte	0x04, 0x0f
        /*0156*/ 	.short	(.L_3819 - .L_3818)


	//   ....[0]....
	.align		4
.L_3818:
        /*0158*/ 	.word	index@(__assertfail)


	//----- nvinfo : EIATTR_MERCURY_ISA_VERSION
	.align		4
.L_3819:
        /*015c*/ 	.byte	0x03, 0x5f
        /*015e*/ 	.short	0x0101


	//----- nvinfo : EIATTR_COOP_GROUP_MASK_REGIDS
	.align		4
        /*0160*/ 	.byte	0x04, 0x29
        /*0162*/ 	.short	(.L_3821 - .L_3820)


	//   ....[0]....
.L_3820:
        /*0164*/ 	.word	0xffffffff


	//   ....[1]....
        /*0168*/ 	.word	0xffffffff


	//   ....[2]....
        /*016c*/ 	.word	0xffffffff


	//   ....[3]....
        /*0170*/ 	.word	0xffffffff


	//   ....[4]....
        /*0174*/ 	.word	0xffffffff


	//   ....[5]....
        /*0178*/ 	.word	0xffffffff


	//   ....[6]....
        /*017c*/ 	.word	0xffffffff


	//   ....[7]....
        /*0180*/ 	.word	0xffffffff


	//   ....[8]....
        /*0184*/ 	.word	0xffffffff


	//   ....[9]....
        /*0188*/ 	.word	0xffffffff


	//   ....[10]....
        /*018c*/ 	.word	0xffffffff


	//   ....[11]....
        /*0190*/ 	.word	0xffffffff


	//   ....[12]....
        /*0194*/ 	.word	0xffffffff


	//   ....[13]....
        /*0198*/ 	.word	0xffffffff


	//   ....[14]....
        /*019c*/ 	.word	0xffffffff


	//   ....[15]....
        /*01a0*/ 	.word	0xffffffff


	//   ....[16]....
        /*01a4*/ 	.word	0xffffffff


	//   ....[17]....
        /*01a8*/ 	.word	0xffffffff


	//   ....[18]....
        /*01ac*/ 	.word	0xffffffff


	//   ....[19]....
        /*01b0*/ 	.word	0xffffffff


	//   ....[20]....
        /*01b4*/ 	.word	0xffffffff


	//   ....[21]....
        /*01b8*/ 	.word	0xffffffff


	//   ....[22]....
        /*01bc*/ 	.word	0xffffffff


	//   ....[23]....
        /*01c0*/ 	.word	0xffffffff


	//   ....[24]....
        /*01c4*/ 	.word	0xffffffff


	//   ....[25]....
        /*01c8*/ 	.word	0xffffffff


	//   ....[26]....
        /*01cc*/ 	.word	0xffffffff


	//   ....[27]....
        /*01d0*/ 	.word	0xffffffff


	//   ....[28]....
        /*01d4*/ 	.word	0x0500000f


	//   ....[29]....
        /*01d8*/ 	.word	0x0500000f


	//   ....[30]....
        /*01dc*/ 	.word	0x0500000f


	//   ....[31]....
        /*01e0*/ 	.word	0x0500000f


	//   ....[32]....
        /*01e4*/ 	.word	0x0500000f


	//   ....[33]....
        /*01e8*/ 	.word	0x0500000f


	//   ....[34]....
        /*01ec*/ 	.word	0x0500000f


	//   ....[35]....
        /*01f0*/ 	.word	0x0500000f


	//   ....[36]....
        /*01f4*/ 	.word	0x0500000f


	//   ....[37]....
        /*01f8*/ 	.word	0x0500000f


	//   ....[38]....
        /*01fc*/ 	.word	0x0500000f


	//   ....[39]....
        /*0200*/ 	.word	0x0500000f


	//   ....[40]....
        /*0204*/ 	.word	0x0500000f


	//   ....[41]....
        /*0208*/ 	.word	0x0500000f


	//   ....[42]....
        /*020c*/ 	.word	0x0500000f


	//   ....[43]....
        /*0210*/ 	.word	0x0500000f


	//   ....[44]....
        /*0214*/ 	.word	0x0500000f


	//   ....[45]....
        /*0218*/ 	.word	0x0500000f


	//   ....[46]....
        /*021c*/ 	.word	0x0500000f


	//   ....[47]....
        /*0220*/ 	.word	0x0500000f


	//   ....[48]....
        /*0224*/ 	.word	0x0500000f


	//   ....[49]....
        /*0228*/ 	.word	0x0500000f


	//   ....[50]....
        /*022c*/ 	.word	0x0500000f


	//   ....[51]....
        /*0230*/ 	.word	0x0500000f


	//   ....[52]....
        /*0234*/ 	.word	0x0500000f


	//   ....[53]....
        /*0238*/ 	.word	0x0500000f


	//   ....[54]....
        /*023c*/ 	.word	0x0500000f


	//   ....[55]....
        /*0240*/ 	.word	0x0500000f


	//   ....[56]....
        /*0244*/ 	.word	0x0500000f


	//----- nvinfo : EIATTR_COOP_GROUP_INSTR_OFFSETS
	.align		4
.L_3821:
        /*0248*/ 	.byte	0x04, 0x28
        /*024a*/ 	.short	(.L_3823 - .L_3822)


	//   ....[0]....
.L_3822:
        /*024c*/ 	.word	0x00001080


	//   ....[1]....
        /*0250*/ 	.word	0x000010b0


	//   ....[2]....
        /*0254*/ 	.word	0x000010d0


	//   ....[3]....
        /*0258*/ 	.word	0x000010f0


	//   ....[4]....
        /*025c*/ 	.word	0x00001110


	//   ....[5]....
        /*0260*/ 	.word	0x000012b0


	//   ....[6]....
        /*0264*/ 	.word	0x000012d0


	//   ....[7]....
        /*0268*/ 	.word	0x000012f0


	//   ....[8]....
        /*026c*/ 	.word	0x00002130


	//   ....[9]....
        /*0270*/ 	.word	0x000021b0


	//   ....[10]....
        /*0274*/ 	.word	0x00002210


	//   ....[11]....
        /*0278*/ 	.word	0x00002260


	//   ....[12]....
        /*027c*/ 	.word	0x000022a0


	//   ....[13]....
        /*0280*/ 	.word	0x000022f0


	//   ....[14]....
        /*0284*/ 	.word	0x00002310


	//   ....[15]....
        /*0288*/ 	.word	0x00002330


	//   ....[16]....
        /*028c*/ 	.word	0x00003090


	//   ....[17]....
        /*0290*/ 	.word	0x000030d0


	//   ....[18]....
        /*0294*/ 	.word	0x00003130


	//   ....[19]....
        /*0298*/ 	.word	0x00003140


	//   ....[20]....
        /*029c*/ 	.word	0x00003150


	//   ....[21]....
        /*02a0*/ 	.word	0x00003160


	//   ....[22]....
        /*02a4*/ 	.word	0x000031a0


	//   ....[23]....
        /*02a8*/ 	.word	0x000031c0


	//   ....[24]....
        /*02ac*/ 	.word	0x000031e0


	//   ....[25]....
        /*02b0*/ 	.word	0x00003200


	//   ....[26]....
        /*02b4*/ 	.word	0x00003220


	//   ....[27]....
        /*02b8*/ 	.word	0x00003240


	//   ....[28]....
        /*02bc*/ 	.word	0x00004210


	//   ....[29]....
        /*02c0*/ 	.word	0x00004270


	//   ....[30]....
        /*02c4*/ 	.word	0x000042d0


	//   ....[31]....
        /*02c8*/ 	.word	0x00004330


	//   ....[32]....
        /*02cc*/ 	.word	0x00004390


	//   ....[33]....
        /*02d0*/ 	.word	0x00004410


	//   ....[34]....
        /*02d4*/ 	.word	0x00004470


	//   ....[35]....
        /*02d8*/ 	.word	0x000044d0


	//   ....[36]....
        /*02dc*/ 	.word	0x00004550


	//   ....[37]....
        /*02e0*/ 	.word	0x000045b0


	//   ....[38]....
        /*02e4*/ 	.word	0x00004620


	//   ....[39]....
        /*02e8*/ 	.word	0x00004680


	//   ....[40]....
        /*02ec*/ 	.word	0x00004700


	//   ....[41]....
        /*02f0*/ 	.word	0x00004760


	//   ....[42]....
        /*02f4*/ 	.word	0x000047e0


	//   ....[43]....
        /*02f8*/ 	.word	0x00004840


	//   ....[44]....
        /*02fc*/ 	.word	0x000048c0


	//   ....[45]....
        /*0300*/ 	.word	0x00004920


	//   ....[46]....
        /*0304*/ 	.word	0x000049a0


	//   ....[47]....
        /*0308*/ 	.word	0x00004a00


	//   ....[48]....
        /*030c*/ 	.word	0x00004a80


	//   ....[49]....
        /*0310*/ 	.word	0x00004ae0


	//   ....[50]....
        /*0314*/ 	.word	0x00004b60


	//   ....[51]....
        /*0318*/ 	.word	0x00004bc0


	//   ....[52]....
        /*031c*/ 	.word	0x00004c40


	//   ....[53]....
        /*0320*/ 	.word	0x00004ca0


	//   ....[54]....
        /*0324*/ 	.word	0x00004d10


	//   ....[55]....
        /*0328*/ 	.word	0x00004d70


	//   ....[56]....
        /*032c*/ 	.word	0x00004de0


	//----- nvinfo : EIATTR_SYSCALL_OFFSETS
	.align		4
.L_3823:
        /*0330*/ 	.byte	0x04, 0x46
        /*0332*/ 	.short	(.L_3825 - .L_3824)


	//   ....[0]....
.L_3824:
        /*0334*/ 	.word	0x000040a0


	//   ....[1]....
        /*0338*/ 	.word	0x000041a0


	//----- nvinfo : EIATTR_EXIT_INSTR_OFFSETS
	.align		4
.L_3825:
        /*033c*/ 	.byte	0x04, 0x1c
        /*033e*/ 	.short	(.L_3827 - .L_3826)


	//   ....[0]....
.L_3826:
        /*0340*/ 	.word	0x00003980


	//   ....[1]....
        /*0344*/ 	.word	0x00003a50


	//   ....[2]....
        /*0348*/ 	.word	0x00003fa0


	//   ....[3]....
        /*034c*/ 	.word	0x000041b0


	//----- nvinfo : EIATTR_CRS_STACK_SIZE
	.align		4
.L_3827:
        /*0350*/ 	.byte	0x04, 0x1e
        /*0352*/ 	.short	(.L_3829 - .L_3828)
.L_3828:
        /*0354*/ 	.word	0x00000000


	//----- nvinfo : EIATTR_CBANK_PARAM_SIZE
	.align		4
.L_3829:
        /*0358*/ 	.byte	0x03, 0x19
        /*035a*/ 	.short	0x007c


	//----- nvinfo : EIATTR_PARAM_CBANK
	.align		4
        /*035c*/ 	.byte	0x04, 0x0a
        /*035e*/ 	.short	(.L_3831 - .L_3830)
	.align		4
.L_3830:
        /*0360*/ 	.word	index@(.nv.constant0._ZN4vllm25paged_attention_v1_kernelI13__nv_bfloat16hLi96ELi32ELi128ELNS_18Fp8KVCacheDataTypeE2ELb1EEEvPT_PKS3_PKT0_S9_ifPKiSB_iPKfiiiSD_SD_iiiii)
        /*0364*/ 	.short	0x0210
        /*0366*/ 	.short	0x007c


	//----- nvinfo : EIATTR_SW_WAR
	.align		4
.L_3831:
        /*0368*/ 	.byte	0x04, 0x36
        /*036a*/ 	.short	(.L_3833 - .L_3832)
.L_3832:
        /*036c*/ 	.word	0x00000008
.L_3833:


//--------------------- .nv.info._ZN4vllm25paged_attention_v1_kernelI13__nv_bfloat16hLi80ELi32ELi128ELNS_18Fp8KVCacheDataTypeE2ELb1EEEvPT_PKS3_PKT0_S9_ifPKiSB_iPKfiiiSD_SD_iiiii --------------------------
	.section	.nv.info._ZN4vllm25paged_attention_v1_kernelI13__nv_bfloat16hLi80ELi32ELi128ELNS_18Fp8KVCacheDataTypeE2ELb1EEEvPT_PKS3_PKT0_S9_ifPKiSB_iPKfiiiSD_SD_iiiii,"",@"SHT_CUDA_INFO"
	.sectionflags	@""
	.align	4


	//----- nvinfo : EIATTR_CUDA_API_VERSION
	.align		4
        /*0000*/ 	.byte	0x04, 0x37
        /*0002*/ 	.short	(.L_3835 - .L_3834)
.L_3834:
        /*0004*/ 	.word	0x00000082


	//----- nvinfo : EIATTR_KPARAM_INFO
	.align		4
.L_3835:
        /*0008*/ 	.byte	0x04, 0x17
        /*000a*/ 	.short	(.L_3837 - .L_3836)
.L_3836:
        /*000c*/ 	.word	0x00000000
        /*0010*/ 	.short	0x0013
        /*0012*/ 	.short	0x0078
        /*0014*/ 	.byte	0x00, 0xf0, 0x11, 0x00


	//----- nvinfo : EIATTR_KPARAM_INFO
	.align		4
.L_3837:
        /*0018*/ 	.byte	0x04, 0x17
        /*001a*/ 	.short	(.L_3839 - .L_3838)
.L_3838:
        /*001c*/ 	.word	0x00000000
        /*0020*/ 	.short	0x0012
        /*0022*/ 	.short	0x0074
        /*0024*/ 	.byte	0x00, 0xf0, 0x11, 0x00


	//----- nvinfo : EIATTR_KPARAM_INFO
	.align		4
.L_3839:
        /*0028*/ 	.byte	0x04, 0x17
        /*002a*/ 	.short	(.L_3841 - .L_3840)
.L_3840:
        /*002c*/ 	.word	0x00000000
        /*0030*/ 	.short	0x0011
        /*0032*/ 	.short	0x0070
        /*0034*/ 	.byte	0x00, 0xf0, 0x11, 0x00


	//----- nvinfo : EIATTR_KPARAM_INFO
	.align		4
.L_3841:
        /*0038*/ 	.byte	0x04, 0x17
        /*003a*/ 	.short	(.L_3843 - .L_3842)
.L_3842:
        /*003c*/ 	.word	0x00000000
        /*0040*/ 	.short	0x0010
        /*0042*/ 	.short	0x006c
        /*0044*/ 	.byte	0x00, 0xf0, 0x11, 0x00


	//----- nvinfo : EIATTR_KPARAM_INFO
	.align		4
.L_3843:
        /*0048*/ 	.byte	0x04, 0x17
        /*004a*/ 	.short	(.L_3845 - .L_3844)
.L_3844:
        /*004c*/ 	.word	0x00000000
        /*0050*/ 	.short	0x000f
        /*0052*/ 	.short	0x0068
        /*0054*/ 	.byte	0x00, 0xf0, 0x11, 0x00


	//----- nvinfo : EIATTR_KPARAM_INFO
	.align		4
.L_3845:
        /*0058*/ 	.byte	0x04, 0x17
        /*005a*/ 	.short	(.L_3847 - .L_3846)
.L_3846:
        /*005c*/ 	.word	0x00000000
        /*0060*/ 	.short	0x000e
        /*0062*/ 	.short	0x0060
        /*0064*/ 	.byte	0x00, 0xf0, 0x21, 0x00


	//----- nvinfo : EIATTR_KPARAM_INFO
	.align		4
.L_3847:
        /*0068*/ 	.byte	0x04, 0x17
        /*006a*/ 	.short	(.L_3849 - .L_3848)
.L_3848:
        /*006c*/ 	.word	0x00000000
        /*0070*/ 	.short	0x000d
        /*0072*/ 	.short	0x0058
        /*0074*/ 	.byte	0x00, 0xf0, 0x21, 0x00


	//----- nvinfo : EIATTR_KPARAM_INFO
	.align		4
.L_3849:
        /*0078*/ 	.byte	0x04, 0x17
        /*007a*/ 	.short	(.L_3851 - .L_3850)
.L_3850:
        /*007c*/ 	.word	0x00000000
        /*0080*/ 	.short	0x000c
        /*0082*/ 	.short	0x0050
        /*0084*/ 	.byte	0x00, 0xf0, 0x11, 0x00


	//----- nvinfo : EIATTR_KPARAM_INFO
	.align		4
.L_3851:
        /*0088*/ 	.byte	0x04, 0x17
        /*008a*/ 	.short	(.L_3853 - .L_3852)
.L_3852:
        /*008c*/ 	.word	0x00000000
        /*0090*/ 	.short	0x000b
        /*0092*/ 	.short	0x004c
        /*0094*/ 	.byte	0x00, 0xf0, 0x11, 0x00


	//----- nvinfo : EIATTR_KPARAM_INFO
	.align		4
.L_3853:
        /*0098*/ 	.byte	0x04, 0x17
        /*009a*/ 	.short	(.L_3855 - .L_3854)
.L_3854:
        /*009c*/ 	.word	0x00000000
        /*00a0*/ 	.short	0x000a
        /*00a2*/ 	.short	0x0048
        /*00a4*/ 	.byte	0x00, 0xf0, 0x11, 0x00


	//----- nvinfo : EIATTR_KPARAM_INFO
	.align		4
.L_3855:
        /*00a8*/ 	.byte	0x04, 0x17
        /*00aa*/ 	.short	(.L_3857 - .L_3856)
.L_3856:
        /*00ac*/ 	.word	0x00000000
        /*00b0*/ 	.short	0x0009
        /*00b2*/ 	.short	0x0040
        /*00b4*/ 	.byte	0x00, 0xf0, 0x21, 0x00


	//----- nvinfo : EIATTR_KPARAM_INFO
	.align		4
.L_3857:
        /*00b8*/ 	.byte	0x04, 0x17
        /*00ba*/ 	.short	(.L_3859 - .L_3858)
.L_3858:
        /*00bc*/ 	.word	0x00000000
        /*00c0*/ 	.short	0x0008
        /*00c2*/ 	.short	0x0038
        /*00c4*/ 	.byte	0x00, 0xf0, 0x11, 0x00


	//----- nvinfo : EIATTR_KPARAM_INFO
	.align		4
.L_3859:
        /*00c8*/ 	.byte	0x04, 0x17
        /*00ca*/ 	.short	(.L_3861 - .L_3860)
.L_3860:
        /*00cc*/ 	.word	0x00000000
        /*00d0*/ 	.short	0x0007
        /*00d2*/ 	.short	0x0030
        /*00d4*/ 	.byte	0x00, 0xf0, 0x21, 0x00


	//----- nvinfo : EIATTR_KPARAM_INFO
	.align		4
.L_3861:
        /*00d8*/ 	.byte	0x04, 0x17
        /*00da*/ 	.short	(.L_3863 - .L_3862)
.L_3862:
        /*00dc*/ 	.word	0x00000000
        /*00e0*/ 	.short	0x0006
        /*00e2*/ 	.short	0x0028
        /*00e4*/ 	.byte	0x00, 0xf0, 0x21, 0x00


	//----- nvinfo : EIATTR_KPARAM_INFO
	.align		4
.L_3863:
        /*00e8*/ 	.byte	0x04, 0x17
        /*00ea*/ 	.short	(.L_3865 - .L_3864)
.L_3864:
        /*00ec*/ 	.word	0x00000000
        /*00f0*/ 	.short	0x0005
        /*00f2*/ 	.short	0x0024
        /*00f4*/ 	.byte	0x00, 0xf0, 0x11, 0x00


	//----- nvinfo : EIATTR_KPARAM_INFO
	.align		4
.L_3865:
        /*00f8*/ 	.byte	0x04, 0x17
        /*00fa*/ 	.short	(.L_3867 - .L_3866)
.L_3866:
        /*00fc*/ 	.word	0x00000000
        /*0100*/ 	.short	0x0004
        /*0102*/ 	.short	0x0020
        /*0104*/ 	.byte	0x00, 0xf0, 0x11, 0x00


	//----- nvinfo : EIATTR_KPARAM_INFO
	.align		4
.L_3867:
        /*0108*/ 	.byte	0x04, 0x17
        /*010a*/ 	.short	(.L_3869 - .L_3868)
.L_3868:
        /*010c*/ 	.word	0x00000000
        /*0110*/ 	.short	0x0003
        /*0112*/ 	.short	0x0018
        /*0114*/ 	.byte	0x00, 0xf0, 0x21, 0x00


	//----- nvinfo : EIATTR_KPARAM_INFO
	.align		4
.L_3869:
        /*0118*/ 	.byte	0x04, 0x17
        /*011a*/ 	.short	(.L_3871 - .L_3870)
.L_3870:
        /*011c*/ 	.word	0x00000000
        /*0120*/ 	.short	0x0002
        /*0122*/ 	.short	0x0010
        /*0124*/ 	.byte	0x00, 0xf0, 0x21, 0x00


	//----- nvinfo : EIATTR_KPARAM_INFO
	.align		4
.L_3871:
        /*0128*/ 	.byte	0x04, 0x17
        /*012a*/ 	.short	(.L_3873 - .L_3872)
.L_3872:
        /*012c*/ 	.word	0x00000000
        /*0130*/ 	.short	0x0001
        /*0132*/ 	.short	0x0008
        /*0134*/ 	.byte	0x00, 0xf0, 0x21, 0x00


	//----- nvinfo : EIATTR_KPARAM_INFO
	.align		4
.L_3873:
        /*0138*/ 	.byte	0x04, 0x17
        /*013a*/ 	.short	(.L_3875 - .L_3874)
.L_3874:
        /*013c*/ 	.word	0x00000000
        /*0140*/ 	.short	0x0000
        /*0142*/ 	.short	0x0000
        /*0144*/ 	.byte	0x00, 0xf0, 0x21, 0x00


	//----- nvinfo : EIATTR_SPARSE_MMA_MASK
	.align		4
.L_3875:
        /*0148*/ 	.byte	0x03, 0x50
        /*014a*/ 	.short	0x0000


	//----- nvinfo : EIATTR_MAXREG_COUNT
	.align		4
        /*014c*/ 	.byte	0x03, 0x1b
        /*014e*/ 	.short	0x00ff


	//----- nvinfo : EIATTR_NUM_BARRIERS
	.align		4
        /*0150*/ 	.byte	0x02, 0x4c
        /*0152*/ 	.byte	0x01
	.zero		1


	//----- nvinfo : EIATTR_EXTERNS
	.align		4
        /*0154*/ 	.byte	0x04, 0x0f
        /*0156*/ 	.short	(.L_3877 - .L_3876)


	//   ....[0]....
	.align		4
.L_3876:
        /*0158*/ 	.word	index@(__assertfail)


	//----- nvinfo : EIATTR_MERCURY_ISA_VERSION
	.align		4
.L_3877:
        /*015c*/ 	.byte	0x03, 0x5f
        /*015e*/ 	.short	0x0101


	//----- nvinfo : EIATTR_COOP_GROUP_MASK_REGIDS
	.align		4
        /*0160*/ 	.byte	0x04, 0x29
        /*0162*/ 	.short	(.L_3879 - .L_3878)


	//   ....[0]....
.L_3878:
        /*0164*/ 	.word	0xffffffff


	//   ....[1]....
        /*0168*/ 	.word	0xffffffff


	//   ....[2]....
        /*016c*/ 	.word	0xffffffff


	//   ....[3]....
        /*0170*/ 	.word	0xffffffff


	//   ....[4]....
        /*0174*/ 	.word	0xffffffff


	//   ....[5]....
        /*0178*/ 	.word	0xffffffff


	//   ....[6]....
        /*017c*/ 	.word	0xffffffff


	//   ....[7]....
        /*0180*/ 	.word	0xffffffff


	//   ....[8]....
        /*0184*/ 	.word	0xffffffff


	//   ....[9]....
        /*0188*/ 	.word	0xffffffff


	//   ....[10]....
        /*018c*/ 	.word	0xffffffff


	//   ....[11]....
        /*0190*/ 	.word	0xffffffff


	//   ....[12]....
        /*0194*/ 	.word	0xffffffff


	//   ....[13]....
        /*0198*/ 	.word	0xffffffff


	//   ....[14]....
        /*019c*/ 	.word	0xffffffff


	//   ....[15]....
        /*01a0*/ 	.word	0xffffffff


	//   ....[16]....
        /*01a4*/ 	.word	0xffffffff


	//   ....[17]....
        /*01a8*/ 	.word	0xffffffff


	//   ....[18]....
        /*01ac*/ 	.word	0xffffffff


	//   ....[19]....
        /*01b0*/ 	.word	0xffffffff


	//   ....[20]....
        /*01b4*/ 	.word	0xffffffff


	//   ....[21]....
        /*01b8*/ 	.word	0xffffffff


	//   ....[22]....
        /*01bc*/ 	.word	0xffffffff


	//   ....[23]....
        /*01c0*/ 	.word	0xffffffff


	//   ....[24]....
        /*01c4*/ 	.word	0xffffffff


	//   ....[25]....
        /*01c8*/ 	.word	0xffffffff


	//   ....[26]....
        /*01cc*/ 	.word	0x0500000f


	//   ....[27]....
        /*01d0*/ 	.word	0x0500000f


	//   ....[28]....
        /*01d4*/ 	.word	0x0500000f


	//   ....[29]....
        /*01d8*/ 	.word	0x0500000f


	//   ....[30]....
        /*01dc*/ 	.word	0x0500000f


	//   ....[31]....
        /*01e0*/ 	.word	0x0500000f


	//   ....[32]....
        /*01e4*/ 	.word	0x0500000f


	//   ....[33]....
        /*01e8*/ 	.word	0x0500000f


	//   ....[34]....
        /*01ec*/ 	.word	0x0500000f


	//   ....[35]....
        /*01f0*/ 	.word	0x0500000f


	//   ....[36]....
        /*01f4*/ 	.word	0x0500000f


	//   ....[37]....
        /*01f8*/ 	.word	0x0500000f


	//   ....[38]....
        /*01fc*/ 	.word	0x0500000f


	//   ....[39]....
        /*0200*/ 	.word	0x0500000f


	//   ....[40]....
        /*0204*/ 	.word	0x0500000f


	//   ....[41]....
        /*0208*/ 	.word	0x0500000f


	//   ....[42]....
        /*020c*/ 	.word	0x0500000f


	//   ....[43]....
        /*0210*/ 	.word	0x0500000f


	//   ....[44]....
        /*0214*/ 	.word	0x0500000f


	//   ....[45]....
        /*0218*/ 	.word	0x0500000f


	//   ....[46]....
        /*021c*/ 	.word	0x0500000f


	//   ....[47]....
        /*0220*/ 	.word	0x0500000f


	//   ....[48]....
        /*0224*/ 	.word	0x0500000f


	//   ....[49]....
        /*0228*/ 	.word	0x0500000f


	//   ....[50]....
        /*022c*/ 	.word	0x0500000f


	//----- nvinfo : EIATTR_COOP_GROUP_INSTR_OFFSETS
	.align		4
.L_3879:
        /*0230*/ 	.byte	0x04, 0x28
        /*0232*/ 	.short	(.L_3881 - .L_3880)


	//   ....[0]....
.L_3880:
        /*0234*/ 	.word	0x00001080


	//   ....[1]....
        /*0238*/ 	.word	0x000010b0


	//   ....[2]....
        /*023c*/ 	.word	0x000010d0


	//   ....[3]....
        /*0240*/ 	.word	0x000010f0


	//   ....[4]....
        /*0244*/ 	.word	0x00001110


	//   ....[5]....
        /*0248*/ 	.word	0x000012b0


	//   ....[6]....
        /*024c*/ 	.word	0x000012d0


	//   ....[7]....
        /*0250*/ 	.word	0x000012f0


	//   ....[8]....
        /*0254*/ 	.word	0x00002130


	//   ....[9]....
        /*0258*/ 	.word	0x000021b0


	//   ....[10]....
        /*025c*/ 	.word	0x00002210


	//   ....[11]....
        /*0260*/ 	.word	0x00002260


	//   ....[12]....
        /*0264*/ 	.word	0x000022a0


	//   ....[13]....
        /*0268*/ 	.word	0x000022f0


	//   ....[14]....
        /*026c*/ 	.word	0x00002310


	//   ....[15]....
        /*0270*/ 	.word	0x00002330


	//   ....[16]....
        /*0274*/ 	.word	0x00003130


	//   ....[17]....
        /*0278*/ 	.word	0x00003140


	//   ....[18]....
        /*027c*/ 	.word	0x00003150


	//   ....[19]....
        /*0280*/ 	.word	0x00003160


	//   ....[20]....
        /*0284*/ 	.word	0x00003170


	//   ....[21]....
        /*0288*/ 	.word	0x00003180


	//   ....[22]....
        /*028c*/ 	.word	0x00003190


	//   ....[23]....
        /*0290*/ 	.word	0x000031b0


	//   ....[24]....
        /*0294*/ 	.word	0x000031d0


	//   ....[25]....
        /*0298*/ 	.word	0x000031f0


	//   ....[26]....
        /*029c*/ 	.word	0x00004040


	//   ....[27]....
        /*02a0*/ 	.word	0x000040a0


	//   ....[28]....
        /*02a4*/ 	.word	0x00004100


	//   ....[29]....
        /*02a8*/ 	.word	0x00004160


	//   ....[30]....
        /*02ac*/ 	.word	0x000041c0


	//   ....[31]....
        /*02b0*/ 	.word	0x00004240


	//   ....[32]....
        /*02b4*/ 	.word	0x000042b0


	//   ....[33]....
        /*02b8*/ 	.word	0x00004310


	//   ....[34]....
        /*02bc*/ 	.word	0x00004390


	//   ....[35]....
        /*02c0*/ 	.word	0x000043f0


	//   ....[36]....
        /*02c4*/ 	.word	0x00004470


	//   ....[37]....
        /*02c8*/ 	.word	0x000044d0


	//   ....[38]....
        /*02cc*/ 	.word	0x00004550


	//   ....[39]....
        /*02d0*/ 	.word	0x000045b0


	//   ....[40]....
        /*02d4*/ 	.word	0x00004630


	//   ....[41]....
        /*02d8*/ 	.word	0x00004690


	//   ....[42]....
        /*02dc*/ 	.word	0x00004710


	//   ....[43]....
        /*02e0*/ 	.word	0x00004770


	//   ....[44]....
        /*02e4*/ 	.word	0x000047f0


	//   ....[45]....
        /*02e8*/ 	.word	0x00004850


	//   ....[46]....
        /*02ec*/ 	.word	0x000048d0


	//   ....[47]....
        /*02f0*/ 	.word	0x00004930


	//   ....[48]....
        /*02f4*/ 	.word	0x000049a0


	//   ....[49]....
        /*02f8*/ 	.word	0x00004a00


	//   ....[50]....
        /*02fc*/ 	.word	0x00004a60


	//----- nvinfo : EIATTR_SYSCALL_OFFSETS
	.align		4
.L_3881:
        /*0300*/ 	.byte	0x04, 0x46
        /*0302*/ 	.short	(.L_3883 - .L_3882)


	//   ....[0]....
.L_3882:
        /*0304*/ 	.word	0x00003ed0


	//   ....[1]....
        /*0308*/ 	.word	0x00003fd0


	//----- nvinfo : EIATTR_EXIT_INSTR_OFFSETS
	.align		4
.L_3883:
        /*030c*/ 	.byte	0x04, 0x1c
        /*030e*/ 	.short	(.L_3885 - .L_3884)


	//   ....[0]....
.L_3884:
        /*0310*/ 	.word	0x00003880


	//   ....[1]....
        /*0314*/ 	.word	0x00003950


	//   ....[2]....
        /*0318*/ 	.word	0x00003dd0


	//   ....[3]....
        /*031c*/ 	.word	0x00003fe0


	//----- nvinfo : EIATTR_CRS_STACK_SIZE
	.align		4
.L_3885:
        /*0320*/ 	.byte	0x04, 0x1e
        /*0322*/ 	.short	(.L_3887 - .L_3886)
.L_3886:
        /*0324*/ 	.word	0x00000000


	//----- nvinfo : EIATTR_CBANK_PARAM_SIZE
	.align		4
.L_3887:
        /*0328*/ 	.byte	0x03, 0x19
        /*032a*/ 	.short	0x007c


	//----- nvinfo : EIATTR_PARAM_CBANK
	.align		4
        /*032c*/ 	.byte	0x04, 0x0a
        /*032e*/ 	.short	(.L_3889 - .L_3888)
	.align		4
.L_3888:
        /*0330*/ 	.word	index@(.nv.constant0._ZN4vllm25paged_attention_v1_kernelI13__nv_bfloat16hLi80ELi32ELi128ELNS_18Fp8KVCacheDataTypeE2ELb1EEEvPT_PKS3_PKT0_S9_ifPKiSB_iPKfiiiSD_SD_iiiii)
        /*0334*/ 	.short	0x0210
        /*0336*/ 	.short	0x007c


	//----- nvinfo : EIATTR_SW_WAR
	.align		4
.L_3889:
        /*0338*/ 	.byte	0x04, 0x36
        /*033a*/ 	.short	(.L_3891 - .L_3890)
.L_3890:
        /*033c*/ 	.word	0x00000008
.L_3891:


//--------------------- .nv.info._ZN4vllm25paged_attention_v1_kernelI13__nv_bfloat16hLi64ELi32ELi128ELNS_18Fp8KVCacheDataTypeE2ELb1EEEvPT_PKS3_PKT0_S9_ifPKiSB_iPKfiiiSD_SD_iiiii --------------------------
	.section	.nv.info._ZN4vllm25paged_attention_v1_kernelI13__nv_bfloat16hLi64ELi32ELi128ELNS_18Fp8KVCacheDataTypeE2ELb1EEEvPT_PKS3_PKT0_S9_ifPKiSB_iPKfiiiSD_SD_iiiii,"",@"SHT_CUDA_INFO"
	.sectionflags	@""
	.align	4


	//----- nvinfo : EIATTR_CUDA_API_VERSION
	.align		4
        /*0000*/ 	.byte	0x04, 0x37
        /*0002*/ 	.short	(.L_3893 - .L_3892)
.L_3892:
        /*0004*/ 	.word	0x00000082


	//----- nvinfo : EIATTR_KPARAM_INFO
	.align		4
.L_3893:
        /*0008*/ 	.byte	0x04, 0x17
        /*000a*/ 	.short	(.L_3895 - .L_3894)
.L_3894:
        /*000c*/ 	.word	0x00000000
        /*0010*/ 	.short	0x0013
        /*0012*/ 	.short	0x0078
        /*0014*/ 	.byte	0x00, 0xf0, 0x11, 0x00


	//----- nvinfo : EIATTR_KPARAM_INFO
	.align		4
.L_3895:
        /*0018*/ 	.byte	0x04, 0x17
        /*001a*/ 	.short	(.L_3897 - .L_3896)
.L_3896:
        /*001c*/ 	.word	0x00000000
        /*0020*/ 	.short	0x0012
        /*0022*/ 	.short	0x0074
        /*0024*/ 	.byte	0x00, 0xf0, 0x11, 0x00


	//----- nvinfo : EIATTR_KPARAM_INFO
	.align		4
.L_3897:
        /*0028*/ 	.byte	0x04, 0x17
        /*002a*/ 	.short	(.L_3899 - .L_3898)
.L_3898:
        /*002c*/ 	.word	0x00000000
        /*0030*/ 	.short	0x0011
        /*0032*/ 	.short	0x0070
        /*0034*/ 	.byte	0x00, 0xf0, 0x11, 0x00


	//----- nvinfo : EIATTR_KPARAM_INFO
	.align		4
.L_3899:
        /*0038*/ 	.byte	0x04, 0x17
        /*003a*/ 	.short	(.L_3901 - .L_3900)
.L_3900:
        /*003c*/ 	.word	0x00000000
        /*0040*/ 	.short	0x0010
        /*0042*/ 	.short	0x006c
        /*0044*/ 	.byte	0x00, 0xf0, 0x11, 0x00


	//----- nvinfo : EIATTR_KPARAM_INFO
	.align		4
.L_3901:
        /*0048*/ 	.byte	0x04, 0x17
        /*004a*/ 	.short	(.L_3903 - .L_3902)
.L_3902:
        /*004c*/ 	.word	0x00000000
        /*0050*/ 	.short	0x000f
        /*0052*/ 	.short	0x0068
        /*0054*/ 	.byte	0x00, 0xf0, 0x11, 0x00


	//----- nvinfo : EIATTR_KPARAM_INFO
	.align		4
.L_3903:
        /*0058*/ 	.byte	0x04, 0x17
        /*005a*/ 	.short	(.L_3905 - .L_3904)
.L_3904:
        /*005c*/ 	.word	0x00000000
        /*0060*/ 	.short	0x000e
        /*0062*/ 	.short	0x0060
        /*0064*/ 	.byte	0x00, 0xf0, 0x21, 0x00


	//----- nvinfo : EIATTR_KPARAM_INFO
	.align		4
.L_3905:
        /*0068*/ 	.byte	0x04, 0x17
        /*006a*/ 	.short	(.L_3907 - .L_3906)
.L_3906:
        /*006c*/ 	.word	0x00000000
        /*0070*/ 	.short	0x000d
        /*0072*/ 	.short	0x0058
        /*0074*/ 	.byte	0x00, 0xf0, 0x21, 0x00


	//----- nvinfo : EIATTR_KPARAM_INFO
	.align		4
.L_3907:
        /*0078*/ 	.byte	0x04, 0x17
        /*007a*/ 	.short	(.L_3909 - .L_3908)
.L_3908:
        /*007c*/ 	.word	0x00000000
        /*0080*/ 	.short	0x000c
        /*0082*/ 	.short	0x0050
        /*0084*/ 	.byte	0x00, 0xf0, 0x11, 0x00


	//----- nvinfo : EIATTR_KPARAM_INFO
	.align		4
.L_3909:
        /*0088*/ 	.byte	0x04, 0x17
        /*008a*/ 	.short	(.L_3911 - .L_3910)
.L_3910:
        /*008c*/ 	.word	0x00000000
        /*0090*/ 	.short	0x000b
        /*0092*/ 	.short	0x004c
        /*0094*/ 	.byte	0x00, 0xf0, 0x11, 0x00


	//----- nvinfo : EIATTR_KPARAM_INFO
	.align		4
.L_3911:
        /*0098*/ 	.byte	0x04, 0x17
        /*009a*/ 	.short	(.L_3913 - .L_3912)
.L_3912:
        /*009c*/ 	.word	0x00000000
        /*00a0*/ 	.short	0x000a
        /*00a2*/ 	.short	0x0048
        /*00a4*/ 	.byte	0x00, 0xf0, 0x11, 0x00


	//----- nvinfo : EIATTR_KPARAM_INFO
	.align		4
.L_3913:
        /*00a8*/ 	.byte	0x04, 0x17
        /*00aa*/ 	.short	(.L_3915 - .L_3914)
.L_3914:
        /*00ac*/ 	.word	0x00000000
        /*00b0*/ 	.short	0x0009
        /*00b2*/ 	.short	0x0040
        /*00b4*/ 	.byte	0x00, 0xf0, 0x21, 0x00


	//----- nvinfo : EIATTR_KPARAM_INFO
	.align		4
.L_3915:
        /*00b8*/ 	.byte	0x04, 0x17
        /*00ba*/ 	.short	(.L_3917 - .L_3916)
.L_3916:
        /*00bc*/ 	.word	0x00000000
        /*00c0*/ 	.short	0x0008
        /*00c2*/ 	.short	0x0038
        /*00c4*/ 	.byte	0x00, 0xf0, 0x11, 0x00


	//----- nvinfo : EIATTR_KPARAM_INFO
	.align		4
.L_3917:
        /*00c8*/ 	.byte	0x04, 0x17
        /*00ca*/ 	.short	(.L_3919 - .L_3918)
.L_3918:
        /*00cc*/ 	.word	0x00000000
        /*00d0*/ 	.short	0x0007
        /*00d2*/ 	.short	0x0030
        /*00d4*/ 	.byte	0x00, 0xf0, 0x21, 0x00


	//----- nvinfo : EIATTR_KPARAM_INFO
	.align		4
.L_3919:
        /*00d8*/ 	.byte	0x04, 0x17
        /*00da*/ 	.short	(.L_3921 - .L_3920)
.L_3920:
        /*00dc*/ 	.word	0x00000000
        /*00e0*/ 	.short	0x0006
        /*00e2*/ 	.short	0x0028
        /*00e4*/ 	.byte	0x00, 0xf0, 0x21, 0x00


	//----- nvinfo : EIATTR_KPARAM_INFO
	.align		4
.L_3921:
        /*00e8*/ 	.byte	0x04, 0x17
        /*00ea*/ 	.short	(.L_3923 - .L_3922)
.L_3922:
        /*00ec*/ 	.word	0x00000000
        /*00f0*/ 	.short	0x0005
        /*00f2*/ 	.short	0x0024
        /*00f4*/ 	.byte	0x00, 0xf0, 0x11, 0x00


	//----- nvinfo : EIATTR_KPARAM_INFO
	.align		4
.L_3923:
        /*00f8*/ 	.byte	0x04, 0x17
        /*00fa*/ 	.short	(.L_3925 - .L_3924)
.L_3924:
        /*00fc*/ 	.word	0x00000000
        /*0100*/ 	.short	0x0004
        /*0102*/ 	.short	0x0020
        /*0104*/ 	.byte	0x00, 0xf0, 0x11, 0x00


	//----- nvinfo : EIATTR_KPARAM_INFO
	.align		4
.L_3925:
        /*0108*/ 	.byte	0x04, 0x17
        /*010a*/ 	.short	(.L_3927 - .L_3926)
.L_3926:
        /*010c*/ 	.word	0x00000000
        /*0110*/ 	.short	0x0003
        /*0112*/ 	.short	0x0018
        /*0114*/ 	.byte	0x00, 0xf0, 0x21, 0x00


	//----- nvinfo : EIATTR_KPARAM_INFO
	.align		4
.L_3927:
        /*0118*/ 	.byte	0x04, 0x17
        /*011a*/ 	.short	(.L_3929 - .L_3928)
.L_3928:
        /*011c*/ 	.word	0x00000000
        /*0120*/ 	.short	0x0002
        /*0122*/ 	.short	0x0010
        /*0124*/ 	.byte	0x00, 0xf0, 0x21, 0x00


	//----- nvinfo : EIATTR_KPARAM_INFO
	.align		4
.L_3929:
        /*0128*/ 	.byte	0x04, 0x17
        /*012a*/ 	.short	(.L_3931 - .L_3930)
.L_3930:
        /*012c*/ 	.word	0x00000000
        /*0130*/ 	.short	0x0001
        /*0132*/ 	.short	0x0008
        /*0134*/ 	.byte	0x00, 0xf0, 0x21, 0x00


	//----- nvinfo : EIATTR_KPARAM_INFO
	.align		4
.L_3931:
        /*0138*/ 	.byte	0x04, 0x17
        /*013a*/ 	.short	(.L_3933 - .L_3932)
.L_3932:
        /*013c*/ 	.word	0x00000000
        /*0140*/ 	.short	0x0000
        /*0142*/ 	.short	0x0000
        /*0144*/ 	.byte	0x00, 0xf0, 0x21, 0x00


	//----- nvinfo : EIATTR_SPARSE_MMA_MASK
	.align		4
.L_3933:
        /*0148*/ 	.byte	0x03, 0x50
        /*014a*/ 	.short	0x0000


	//----- nvinfo : EIATTR_MAXREG_COUNT
	.align		4
        /*014c*/ 	.byte	0x03, 0x1b
        /*014e*/ 	.short	0x00ff


	//----- nvinfo : EIATTR_NUM_BARRIERS
	.align		4
        /*0150*/ 	.byte	0x02, 0x4c
        /*0152*/ 	.byte	0x01
	.zero		1


	//----- nvinfo : EIATTR_EXTERNS
	.align		4
        /*0154*/ 	.byte	0x04, 0x0f
        /*0156*/ 	.short	(.L_3935 - .L_3934)


	//   ....[0]....
	.align		4
.L_3934:
        /*0158*/ 	.word	index@(__assertfail)


	//----- nvinfo : EIATTR_MERCURY_ISA_VERSION
	.align		4
.L_3935:
        /*015c*/ 	.byte	0x03, 0x5f
        /*015e*/ 	.short	0x0101


	//----- nvinfo : EIATTR_COOP_GROUP_MASK_REGIDS
	.align		4
        /*0160*/ 	.byte	0x04, 0x29
        /*0162*/ 	.short	(.L_3937 - .L_3936)


	//   ....[0]....
.L_3936:
        /*0164*/ 	.word	0xffffffff


	//   ....[1]....
        /*0168*/ 	.word	0xffffffff


	//   ....[2]....
        /*016c*/ 	.word	0xffffffff


	//   ....[3]....
        /*0170*/ 	.word	0xffffffff


	//   ....[4]....
        /*0174*/ 	.word	0xffffffff


	//   ....[5]....
        /*0178*/ 	.word	0xffffffff


	//   ....[6]....
        /*017c*/ 	.word	0xffffffff


	//   ....[7]....
        /*0180*/ 	.word	0xffffffff


	//   ....[8]....
        /*0184*/ 	.word	0xffffffff


	//   ....[9]....
        /*0188*/ 	.word	0xffffffff


	//   ....[10]....
        /*018c*/ 	.word	0xffffffff


	//   ....[11]....
        /*0190*/ 	.word	0xffffffff


	//   ....[12]....
        /*0194*/ 	.word	0xffffffff


	//   ....[13]....
        /*0198*/ 	.word	0xffffffff


	//   ....[14]....
        /*019c*/ 	.word	0xffffffff


	//   ....[15]....
        /*01a0*/ 	.word	0xffffffff


	//   ....[16]....
        /*01a4*/ 	.word	0xffffffff


	//   ....[17]....
        /*01a8*/ 	.word	0xffffffff


	//   ....[18]....
        /*01ac*/ 	.word	0xffffffff


	//   ....[19]....
        /*01b0*/ 	.word	0xffffffff


	//   ....[20]....
        /*01b4*/ 	.word	0xffffffff


	//   ....[21]....
        /*01b8*/ 	.word	0xffffffff


	//   ....[22]....
        /*01bc*/ 	.word	0xffffffff


	//   ....[23]....
        /*01c0*/ 	.word	0xffffffff


	//   ....[24]....
        /*01c4*/ 	.word	0x0500000f


	//   ....[25]....
        /*01c8*/ 	.word	0x0500000f


	//   ....[26]....
        /*01cc*/ 	.word	0x0500000f


	//   ....[27]....
        /*01d0*/ 	.word	0x0500000f


	//   ....[28]....
        /*01d4*/ 	.word	0x0500000f


	//   ....[29]....
        /*01d8*/ 	.word	0x0500000f


	//   ....[30]....
        /*01dc*/ 	.word	0x0500000f


	//   ....[31]....
        /*01e0*/ 	.word	0x0500000f


	//   ....[32]....
        /*01e4*/ 	.word	0x0500000f


	//   ....[33]....
        /*01e8*/ 	.word	0x0500000f


	//   ....[34]....
        /*01ec*/ 	.word	0x0500000f


	//   ....[35]....
        /*01f0*/ 	.word	0x0500000f


	//   ....[36]....
        /*01f4*/ 	.word	0x0500000f


	//   ....[37]....
        /*01f8*/ 	.word	0x0500000f


	//   ....[38]....
        /*01fc*/ 	.word	0x0500000f


	//   ....[39]....
        /*0200*/ 	.word	0x0500000f


	//   ....[40]....
        /*0204*/ 	.word	0x0500000f


	//   ....[41]....
        /*0208*/ 	.word	0x0500000f


	//   ....[42]....
        /*020c*/ 	.word	0x0500000f


	//   ....[43]....
        /*0210*/ 	.word	0x0500000f


	//   ....[44]....
        /*0214*/ 	.word	0x0500000f


	//----- nvinfo : EIATTR_COOP_GROUP_INSTR_OFFSETS
	.align		4
.L_3937:
        /*0218*/ 	.byte	0x04, 0x28
        /*021a*/ 	.short	(.L_3939 - .L_3938)


	//   ....[0]....
.L_3938:
        /*021c*/ 	.word	0x00001080


	//   ....[1]....
        /*0220*/ 	.word	0x000010b0


	//   ....[2]....
        /*0224*/ 	.word	0x000010d0


	//   ....[3]....
        /*0228*/ 	.word	0x000010f0


	//   ....[4]....
        /*022c*/ 	.word	0x00001110


	//   ....[5]....
        /*0230*/ 	.word	0x000012b0


	//   ....[6]....
        /*0234*/ 	.word	0x000012d0


	//   ....[7]....
        /*0238*/ 	.word	0x000012f0


	//   ....[8]....
        /*023c*/ 	.word	0x00002130


	//   ....[9]....
        /*0240*/ 	.word	0x000021b0


	//   ....[10]....
        /*0244*/ 	.word	0x00002210


	//   ....[11]....
        /*0248*/ 	.word	0x00002260


	//   ....[12]....
        /*024c*/ 	.word	0x000022a0


	//   ....[13]....
        /*0250*/ 	.word	0x000022f0


	//   ....[14]....
        /*0254*/ 	.word	0x00002310


	//   ....[15]....
        /*0258*/ 	.word	0x00002330


	//   ....[16]....
        /*025c*/ 	.word	0x000030e0


	//   ....[17]....
        /*0260*/ 	.word	0x00003100


	//   ....[18]....
        /*0264*/ 	.word	0x00003110


	//   ....[19]....
        /*0268*/ 	.word	0x00003120


	//   ....[20]....
        /*026c*/ 	.word	0x00003130


	//   ....[21]....
        /*0270*/ 	.word	0x00003140


	//   ....[22]....
        /*0274*/ 	.word	0x00003150


	//   ....[23]....
        /*0278*/ 	.word	0x00003170


	//   ....[24]....
        /*027c*/ 	.word	0x00003de0


	//   ....[25]....
        /*0280*/ 	.word	0x00003e40


	//   ....[26]....
        /*0284*/ 	.word	0x00003ea0


	//   ....[27]....
        /*0288*/ 	.word	0x00003f00


	//   ....[28]....
        /*028c*/ 	.word	0x00003f60


	//   ....[29]....
        /*0290*/ 	.word	0x00003fe0


	//   ....[30]....
        /*0294*/ 	.word	0x00004040


	//   ....[31]....
        /*0298*/ 	.word	0x000040a0


	//   ....[32]....
        /*029c*/ 	.word	0x00004120


	//   ....[33]....
        /*02a0*/ 	.word	0x00004180


	//   ....[34]....
        /*02a4*/ 	.word	0x00004200


	//   ....[35]....
        /*02a8*/ 	.word	0x00004260


	//   ....[36]....
        /*02ac*/ 	.word	0x000042e0


	//   ....[37]....
        /*02b0*/ 	.word	0x00004340


	//   ....[38]....
        /*02b4*/ 	.word	0x000043c0


	//   ....[39]....
        /*02b8*/ 	.word	0x00004420


	//   ....[40]....
        /*02bc*/ 	.word	0x000044a0


	//   ....[41]....
        /*02c0*/ 	.word	0x00004500


	//   ....[42]....
        /*02c4*/ 	.word	0x00004580


	//   ....[43]....
        /*02c8*/ 	.word	0x000045e0


	//   ....[44]....
        /*02cc*/ 	.word	0x00004670


	//----- nvinfo : EIATTR_SYSCALL_OFFSETS
	.align		4
.L_3939:
        /*02d0*/ 	.byte	0x04, 0x46
        /*02d2*/ 	.short	(.L_3941 - .L_3940)


	//   ....[0]....
.L_3940:
        /*02d4*/ 	.word	0x00003c70


	//   ....[1]....
        /*02d8*/ 	.word	0x00003d70


	//----- nvinfo : EIATTR_EXIT_INSTR_OFFSETS
	.align		4
.L_3941:
        /*02dc*/ 	.byte	0x04, 0x1c
        /*02de*/ 	.short	(.L_3943 - .L_3942)


	//   ....[0]....
.L_3942:
        /*02e0*/ 	.word	0x00003700


	//   ....[1]....
        /*02e4*/ 	.word	0x000037e0


	//   ....[2]....
        /*02e8*/ 	.word	0x00003b70


	//   ....[3]....
        /*02ec*/ 	.word	0x00003d80


	//----- nvinfo : EIATTR_CRS_STACK_SIZE
	.align		4
.L_3943:
        /*02f0*/ 	.byte	0x04, 0x1e
        /*02f2*/ 	.short	(.L_3945 - .L_3944)
.L_3944:
        /*02f4*/ 	.word	0x00000000


	//----- nvinfo : EIATTR_CBANK_PARAM_SIZE
	.align		4
.L_3945:
        /*02f8*/ 	.byte	0x03, 0x19
        /*02fa*/ 	.short	0x007c


	//----- nvinfo : EIATTR_PARAM_CBANK
	.align		4
        /*02fc*/ 	.byte	0x04, 0x0a
        /*02fe*/ 	.short	(.L_3947 - .L_3946)
	.align		4
.L_3946:
        /*0300*/ 	.word	index@(.nv.constant0._ZN4vllm25paged_attention_v1_kernelI13__nv_bfloat16hLi64ELi32ELi128ELNS_18Fp8KVCacheDataTypeE2ELb1EEEvPT_PKS3_PKT0_S9_ifPKiSB_iPKfiiiSD_SD_iiiii)
        /*0304*/ 	.short	0x0210
        /*0306*/ 	.short	0x007c


	//----- nvinfo : EIATTR_SW_WAR
	.align		4
.L_3947:
        /*0308*/ 	.byte	0x04, 0x36
        /*030a*/ 	.short	(.L_3949 - .L_3948)
.L_3948:
        /*030c*/ 	.word	0x00000008
.L_3949:


//--------------------- .nv.info._ZN4vllm25paged_attention_v1_kernelI13__nv_bfloat16hLi32ELi32ELi128ELNS_18Fp8KVCacheDataTypeE2ELb1EEEvPT_PKS3_PKT0_S9_ifPKiSB_iPKfiiiSD_SD_iiiii --------------------------
	.section	.nv.info._ZN4vllm25paged_attention_v1_kernelI13__nv_bfloat16hLi32ELi32ELi128ELNS_18Fp8KVCacheDataTypeE2ELb1EEEvPT_PKS3_PKT0_S9_ifPKiSB_iPKfiiiSD_SD_iiiii,"",@"SHT_CUDA_INFO"
	.sectionflags	@""
	.align	4


	//----- nvinfo : EIATTR_CUDA_API_VERSION
	.align		4
        /*0000*/ 	.byte	0x04, 0x37
        /*0002*/ 	.short	(.L_3951 - .L_3950)
.L_3950:
        /*0004*/ 	.word	0x00000082


	//----- nvinfo : EIATTR_KPARAM_INFO
	.align		4
.L_3951:
        /*0008*/ 	.byte	0x04, 0x17
        /*000a*/ 	.short	(.L_3953 - .L_3952)
.L_3952:
        /*000c*/ 	.word	0x00000000
        /*0010*/ 	.short	0x0013
        /*0012*/ 	.short	0x0078
        /*0014*/ 	.byte	0x00, 0xf0, 0x11, 0x00


	//----- nvinfo : EIATTR_KPARAM_INFO
	.align		4
.L_3953:
        /*0018*/ 	.byte	0x04, 0x17
        /*001a*/ 	.short	(.L_3955 - .L_3954)
.L_3954:
        /*001c*/ 	.word	0x00000000
        /*0020*/ 	.short	0x0012
        /*0022*/ 	.short	0x0074
        /*0024*/ 	.byte	0x00, 0xf0, 0x11, 0x00


	//----- nvinfo : EIATTR_KPARAM_INFO
	.align		4
.L_3955:
        /*0028*/ 	.byte	0x04, 0x17
        /*002a*/ 	.short	(.L_3957 - .L_3956)
.L_3956:
        /*002c*/ 	.word	0x00000000
        /*0030*/ 	.short	0x0011
        /*0032*/ 	.short	0x0070
        /*0034*/ 	.byte	0x00, 0xf0, 0x11, 0x00


	//----- nvinfo : EIATTR_KPARAM_INFO
	.align		4
.L_3957:
        /*0038*/ 	.byte	0x04, 0x17
        /*003a*/ 	.short	(.L_3959 - .L_3958)
.L_3958:
        /*003c*/ 	.word	0x00000000
        /*0040*/ 	.short	0x0010
        /*0042*/ 	.short	0x006c
        /*0044*/ 	.byte	0x00, 0xf0, 0x11, 0x00


	//----- nvinfo : EIATTR_KPARAM_INFO
	.align		4
.L_3959:
        /*0048*/ 	.byte	0x04, 0x17
        /*004a*/ 	.short	(.L_3961 - .L_3960)
.L_3960:
        /*004c*/ 	.word	0x00000000
        /*0050*/ 	.short	0x000f
        /*0052*/ 	.short	0x0068
        /*0054*/ 	.byte	0x00, 0xf0, 0x11, 0x00


	//----- nvinfo : EIATTR_KPARAM_INFO
	.align		4
.L_3961:
        /*0058*/ 	.byte	0x04, 0x17
        /*005a*/ 	.short	(.L_3963 - .L_3962)
.L_3962:
        /*005c*/ 	.word	0x00000000
        /*0060*/ 	.short	0x000e
        /*0062*/ 	.short	0x0060
        /*0064*/ 	.byte	0x00, 0xf0, 0x21, 0x00


	//----- nvinfo : EIATTR_KPARAM_INFO
	.align		4
.L_3963:
        /*0068*/ 	.byte	0x04, 0x17
        /*006a*/ 	.short	(.L_3965 - .L_3964)
.L_3964:
        /*006c*/ 	.word	0x00000000
        /*0070*/ 	.short	0x000d
        /*0072*/ 	.short	0x0058
        /*0074*/ 	.byte	0x00, 0xf0, 0x21, 0x00


	//----- nvinfo : EIATTR_KPARAM_INFO
	.align		4
.L_3965:
        /*0078*/ 	.byte	0x04, 0x17
        /*007a*/ 	.short	(.L_3967 - .L_3966)
.L_3966:
        /*007c*/ 	.word	0x00000000
        /*0080*/ 	.short	0x000c
        /*0082*/ 	.short	0x0050
        /*0084*/ 	.byte	0x00, 0xf0, 0x11, 0x00


	//----- nvinfo : EIATTR_KPARAM_INFO
	.align		4
.L_3967:
        /*0088*/ 	.byte	0x04, 0x17
        /*008a*/ 	.short	(.L_3969 - .L_3968)
.L_3968:
        /*008c*/ 	.word	0x00000000
        /*0090*/ 	.short	0x000b
        /*0092*/ 	.short	0x004c
        /*0094*/ 	.byte	0x00, 0xf0, 0x11, 0x00


	//----- nvinfo : EIATTR_KPARAM_INFO
	.align		4
.L_3969:
        /*0098*/ 	.byte	0x04, 0x17
        /*009a*/ 	.short	(.L_3971 - .L_3970)
.L_3970:
        /*009c*/ 	.word	0x00000000
        /*00a0*/ 	.short	0x000a
        /*00a2*/ 	.short	0x0048
        /*00a4*/ 	.byte	0x00, 0xf0, 0x11, 0x00


	//----- nvinfo : EIATTR_KPARAM_INFO
	.align		4
.L_3971:
        /*00a8*/ 	.byte	0x04, 0x17
        /*00aa*/ 	.short	(.L_3973 - .L_3972)
.L_3972:
        /*00ac*/ 	.word	0x00000000
        /*00b0*/ 	.short	0x0009
        /*00b2*/ 	.short	0x0040
        /*00b4*/ 	.byte	0x00, 0xf0, 0x21, 0x00


	//----- nvinfo : EIATTR_KPARAM_INFO
	.align		4
.L_3973:
        /*00b8*/ 	.byte	0x04, 0x17
        /*00ba*/ 	.short	(.L_3975 - .L_3974)
.L_3974:
        /*00bc*/ 	.word	0x00000000
        /*00c0*/ 	.short	0x0008
        /*00c2*/ 	.short	0x0038
        /*00c4*/ 	.byte	0x00, 0xf0, 0x11, 0x00


	//----- nvinfo : EIATTR_KPARAM_INFO
	.align		4
.L_3975:
        /*00c8*/ 	.byte	0x04, 0x17
        /*00ca*/ 	.short	(.L_3977 - .L_3976)
.L_3976:
        /*00cc*/ 	.word	0x00000000
        /*00d0*/ 	.short	0x0007
        /*00d2*/ 	.short	0x0030
        /*00d4*/ 	.byte	0x00, 0xf0, 0x21, 0x00


	//----- nvinfo : EIATTR_KPARAM_INFO
	.align		4
.L_3977:
        /*00d8*/ 	.byte	0x04, 0x17
        /*00da*/ 	.short	(.L_3979 - .L_3978)
.L_3978:
        /*00dc*/ 	.word	0x00000000
        /*00e0*/ 	.short	0x0006
        /*00e2*/ 	.short	0x0028
        /*00e4*/ 	.byte	0x00, 0xf0, 0x21, 0x00


	//----- nvinfo : EIATTR_KPARAM_INFO
	.align		4
.L_3979:
        /*00e8*/ 	.byte	0x04, 0x17
        /*00ea*/ 	.short	(.L_3981 - .L_3980)
.L_3980:
        /*00ec*/ 	.word	0x00000000
        /*00f0*/ 	.short	0x0005
        /*00f2*/ 	.short	0x0024
        /*00f4*/ 	.byte	0x00, 0xf0, 0x11, 0x00


	//----- nvinfo : EIATTR_KPARAM_INFO
	.align		4
.L_3981:
        /*00f8*/ 	.byte	0x04, 0x17
        /*00fa*/ 	.short	(.L_3983 - .L_3982)
.L_3982:
        /*00fc*/ 	.word	0x00000000
        /*0100*/ 	.short	0x0004
        /*0102*/ 	.short	0x0020
        /*0104*/ 	.byte	0x00, 0xf0, 0x11, 0x00


	//----- nvinfo : EIATTR_KPARAM_INFO
	.align		4
.L_3983:
        /*0108*/ 	.byte	0x04, 0x17
        /*010a*/ 	.short	(.L_3985 - .L_3984)
.L_3984:
        /*010c*/ 	.word	0x00000000
        /*0110*/ 	.short	0x0003
        /*0112*/ 	.short	0x0018
        /*0114*/ 	.byte	0x00, 0xf0, 0x21, 0x00


	//----- nvinfo : EIATTR_KPARAM_INFO
	.align		4
.L_3985:
        /*0118*/ 	.byte	0x04, 0x17
        /*011a*/ 	.short	(.L_3987 - .L_3986)
.L_3986:
        /*011c*/ 	.word	0x00000000
        /*0120*/ 	.short	0x0002
        /*0122*/ 	.short	0x0010
        /*0124*/ 	.byte	0x00, 0xf0, 0x21, 0x00


	//----- nvinfo : EIATTR_KPARAM_INFO
	.align		4
.L_3987:
        /*0128*/ 	.byte	0x04, 0x17
        /*012a*/ 	.short	(.L_3989 - .L_3988)
.L_3988:
        /*012c*/ 	.word	0x00000000
        /*0130*/ 	.short	0x0001
        /*0132*/ 	.short	0x0008
        /*0134*/ 	.byte	0x00, 0xf0, 0x21, 0x00


	//----- nvinfo : EIATTR_KPARAM_INFO
	.align		4
.L_3989:
        /*0138*/ 	.byte	0x04, 0x17
        /*013a*/ 	.short	(.L_3991 - .L_3990)
.L_3990:
        /*013c*/ 	.word	0x00000000
        /*0140*/ 	.short	0x0000
        /*0142*/ 	.short	0x0000
        /*0144*/ 	.byte	0x00, 0xf0, 0x21, 0x00


	//----- nvinfo : EIATTR_SPARSE_MMA_MASK
	.align		4
.L_3991:
        /*0148*/ 	.byte	0x03, 0x50
        /*014a*/ 	.short	0x0000


	//----- nvinfo : EIATTR_MAXREG_COUNT
	.align		4
        /*014c*/ 	.byte	0x03, 0x1b
        /*014e*/ 	.short	0x00ff


	//----- nvinfo : EIATTR_NUM_BARRIERS
	.align		4
        /*0150*/ 	.byte	0x02, 0x4c
        /*0152*/ 	.byte	0x01
	.zero		1


	//----- nvinfo : EIATTR_EXTERNS
	.align		4
        /*0154*/ 	.byte	0x04, 0x0f
        /*0156*/ 	.short	(.L_3993 - .L_3992)


	//   ....[0]....
	.align		4
.L_3992:
        /*0158*/ 	.word	index@(__assertfail)


	//----- nvinfo : EIATTR_MERCURY_ISA_VERSION
	.align		4
.L_3993:
        /*015c*/ 	.byte	0x03, 0x5f
        /*015e*/ 	.short	0x0101


	//----- nvinfo : EIATTR_COOP_GROUP_MASK_REGIDS
	.align		4
        /*0160*/ 	.byte	0x04, 0x29
        /*0162*/ 	.short	(.L_3995 - .L_3994)


	//   ....[0]....
.L_3994:
        /*0164*/ 	.word	0xffffffff


	//   ....[1]....
        /*0168*/ 	.word	0xffffffff


	//   ....[2]....
        /*016c*/ 	.word	0xffffffff


	//   ....[3]....
        /*0170*/ 	.word	0xffffffff


	//   ....[4]....
        /*0174*/ 	.word	0xffffffff


	//   ....[5]....
        /*0178*/ 	.word	0xffffffff


	//   ....[6]....
        /*017c*/ 	.word	0xffffffff


	//   ....[7]....
        /*0180*/ 	.word	0xffffffff


	//   ....[8]....
        /*0184*/ 	.word	0xffffffff


	//   ....[9]....
        /*0188*/ 	.word	0xffffffff


	//   ....[10]....
        /*018c*/ 	.word	0xffffffff


	//   ....[11]....
        /*0190*/ 	.word	0xffffffff


	//   ....[12]....
        /*0194*/ 	.word	0xffffffff


	//   ....[13]....
        /*0198*/ 	.word	0xffffffff


	//   ....[14]....
        /*019c*/ 	.word	0xffffffff


	//   ....[15]....
        /*01a0*/ 	.word	0xffffffff


	//   ....[16]....
        /*01a4*/ 	.word	0xffffffff


	//   ....[17]....
        /*01a8*/ 	.word	0xffffffff


	//   ....[18]....
        /*01ac*/ 	.word	0xffffffff


	//   ....[19]....
        /*01b0*/ 	.word	0xffffffff


	//   ....[20]....
        /*01b4*/ 	.word	0x0500000f


	//   ....[21]....
        /*01b8*/ 	.word	0x0500000f


	//   ....[22]....
        /*01bc*/ 	.word	0x0500000f


	//   ....[23]....
        /*01c0*/ 	.word	0x0500000f


	//   ....[24]....
        /*01c4*/ 	.word	0x0500000f


	//   ....[25]....
        /*01c8*/ 	.word	0x0500000f


	//   ....[26]....
        /*01cc*/ 	.word	0x0500000f


	//   ....[27]....
        /*01d0*/ 	.word	0x0500000f


	//   ....[28]....
        /*01d4*/ 	.word	0x0500000f


	//   ....[29]....
        /*01d8*/ 	.word	0x0500000f


	//   ....[30]....
        /*01dc*/ 	.word	0x0500000f


	//   ....[31]....
        /*01e0*/ 	.word	0x0500000f


	//   ....[32]....
        /*01e4*/ 	.word	0x0500000f


	//----- nvinfo : EIATTR_COOP_GROUP_INSTR_OFFSETS
	.align		4
.L_3995:
        /*01e8*/ 	.byte	0x04, 0x28
        /*01ea*/ 	.short	(.L_3997 - .L_3996)


	//   ....[0]....
.L_3996:
        /*01ec*/ 	.word	0x00001080


	//   ....[1]....
        /*01f0*/ 	.word	0x000010b0


	//   ....[2]....
        /*01f4*/ 	.word	0x000010d0


	//   ....[3]....
        /*01f8*/ 	.word	0x000010f0


	//   ....[4]....
        /*01fc*/ 	.word	0x00001110


	//   ....[5]....
        /*0200*/ 	.word	0x000012b0


	//   ....[6]....
        /*0204*/ 	.word	0x000012d0


	//   ....[7]....
        /*0208*/ 	.word	0x000012f0


	//   ....[8]....
        /*020c*/ 	.word	0x00002130


	//   ....[9]....
        /*0210*/ 	.word	0x000021b0


	//   ....[10]....
        /*0214*/ 	.word	0x00002210


	//   ....[11]....
        /*0218*/ 	.word	0x00002260


	//   ....[12]....
        /*021c*/ 	.word	0x000022a0


	//   ....[13]....
        /*0220*/ 	.word	0x000022f0


	//   ....[14]....
        /*0224*/ 	.word	0x00002310


	//   ....[15]....
        /*0228*/ 	.word	0x00002330


	//   ....[16]....
        /*022c*/ 	.word	0x00003070


	//   ....[17]....
        /*0230*/ 	.word	0x00003080


	//   ....[18]....
        /*0234*/ 	.word	0x00003090


	//   ....[19]....
        /*0238*/ 	.word	0x000030a0


	//   ....[20]....
        /*023c*/ 	.word	0x00003950


	//   ....[21]....
        /*0240*/ 	.word	0x000039b0


	//   ....[22]....
        /*0244*/ 	.word	0x00003a10


	//   ....[23]....
        /*0248*/ 	.word	0x00003a70


	//   ....[24]....
        /*024c*/ 	.word	0x00003ad0


	//   ....[25]....
        /*0250*/ 	.word	0x00003b50


	//   ....[26]....
        /*0254*/ 	.word	0x00003bb0


	//   ....[27]....
        /*0258*/ 	.word	0x00003c10


	//   ....[28]....
        /*025c*/ 	.word	0x00003c90


	//   ....[29]....
        /*0260*/ 	.word	0x00003cf0


	//   ....[30]....
        /*0264*/ 	.word	0x00003d70


	//   ....[31]....
        /*0268*/ 	.word	0x00003dd0


	//   ....[32]....
        /*026c*/ 	.word	0x00003e40


	//----- nvinfo : EIATTR_SYSCALL_OFFSETS
	.align		4
.L_3997:
        /*0270*/ 	.byte	0x04, 0x46
        /*0272*/ 	.short	(.L_3999 - .L_3998)


	//   ....[0]....
.L_3998:
        /*0274*/ 	.word	0x000037e0


	//   ....[1]....
        /*0278*/ 	.word	0x000038e0


	//----- nvinfo : EIATTR_EXIT_INSTR_OFFSETS
	.align		4
.L_3999:
        /*027c*/ 	.byte	0x04, 0x1c
        /*027e*/ 	.short	(.L_4001 - .L_4000)


	//   ....[0]....
.L_4000:
        /*0280*/ 	.word	0x00003430


	//   ....[1]....
        /*0284*/ 	.word	0x00003510


	//   ....[2]....
        /*0288*/ 	.word	0x000036e0


	//   ....[3]....
        /*028c*/ 	.word	0x000038f0


	//----- nvinfo : EIATTR_CRS_STACK_SIZE
	.align		4
.L_4001:
        /*0290*/ 	.byte	0x04, 0x1e
        /*0292*/ 	.short	(.L_4003 - .L_4002)
.L_4002:
        /*0294*/ 	.word	0x00000000


	//----- nvinfo : EIATTR_CBANK_PARAM_SIZE
	.align		4
.L_4003:
        /*0298*/ 	.byte	0x03, 0x19
        /*029a*/ 	.short	0x007c


	//----- nvinfo : EIATTR_PARAM_CBANK
	.align		4
        /*029c*/ 	.byte	0x04, 0x0a
        /*029e*/ 	.short	(.L_4005 - .L_4004)
	.align		4
.L_4004:
        /*02a0*/ 	.word	index@(.nv.constant0._ZN4vllm25paged_attention_v1_kernelI13__nv_bfloat16hLi32ELi32ELi128ELNS_18Fp8KVCacheDataTypeE2ELb1EEEvPT_PKS3_PKT0_S9_ifPKiSB_iPKfiiiSD_SD_iiiii)
        /*02a4*/ 	.short	0x0210
        /*02a6*/ 	.short	0x007c


	//----- nvinfo : EIATTR_SW_WAR
	.align		4
.L_4005:
        /*02a8*/ 	.byte	0x04, 0x36
        /*02aa*/ 	.short	(.L_4007 - .L_4006)
.L_4006:
        /*02ac*/ 	.word	0x00000008
.L_4007:


//--------------------- .nv.info._ZN4vllm25paged_attention_v1_kernelI13__nv_bfloat16hLi256ELi16ELi128ELNS_18Fp8KVCacheDataTypeE2ELb0EEEvPT_PKS3_PKT0_S9_ifPKiSB_iPKfiiiSD_SD_iiiii --------------------------
	.section	.nv.info._ZN4vllm25paged_attention_v1_kernelI13__nv_bfloat16hLi256ELi16ELi128ELNS_18Fp8KVCacheDataTypeE2ELb0EEEvPT_PKS3_PKT0_S9_ifPKiSB_iPKfiiiSD_SD_iiiii,"",@"SHT_CUDA_INFO"
	.sectionflags	@""
	.align	4


	//----- nvinfo : EIATTR_CUDA_API_VERSION
	.align		4
        /*0000*/ 	.byte	0x04, 0x37
        /*0002*/ 	.short	(.L_4009 - .L_4008)
.L_4008:
        /*0004*/ 	.word	0x00000082


	//----- nvinfo : EIATTR_KPARAM_INFO
	.align		4
.L_4009:
        /*0008*/ 	.byte	0x04, 0x17
        /*000a*/ 	.short	(.L_4011 - .L_4010)
.L_4010:
        /*000c*/ 	.word	0x00000000
        /*0010*/ 	.short	0x0013
        /*0012*/ 	.short	0x0078
        /*0014*/ 	.byte	0x00, 0xf0, 0x11, 0x00


	//----- nvinfo : EIATTR_KPARAM_INFO
	.align		4
.L_4011:
        /*0018*/ 	.byte	0x04, 0x17
        /*001a*/ 	.short	(.L_4013 - .L_4012)
.L_4012:
        /*001c*/ 	.word	0x00000000
        /*0020*/ 	.short	0x0012
        /*0022*/ 	.short	0x0074
        /*0024*/ 	.byte	0x00, 0xf0, 0x11, 0x00


	//----- nvinfo : EIATTR_KPARAM_INFO
	.align		4
.L_4013:
        /*0028*/ 	.byte	0x04, 0x17
        /*002a*/ 	.short	(.L_4015 - .L_4014)
.L_4014:
        /*002c*/ 	.word	0x00000000
        /*0030*/ 	.short	0x0011
        /*0032*/ 	.short	0x0070
        /*0034*/ 	.byte	0x00, 0xf0, 0x11, 0x00


	//----- nvinfo : EIATTR_KPARAM_INFO
	.align		4
.L_4015:
        /*0038*/ 	.byte	0x04, 0x17
        /*003a*/ 	.short	(.L_4017 - .L_4016)
.L_4016:
        /*003c*/ 	.word	0x00000000
        /*0040*/ 	.short	0x0010
        /*0042*/ 	.short	0x006c
        /*0044*/ 	.byte	0x00, 0xf0, 0x11, 0x00


	//----- nvinfo : EIATTR_KPARAM_INFO
	.align		4
.L_4017:
        /*0048*/ 	.byte	0x04, 0x17
        /*004a*/ 	.short	(.L_4019 - .L_4018)
.L_4018:
        /*004c*/ 	.word	0x00000000
        /*0050*/ 	.short	0x000f
        /*0052*/ 	.short	0x0068
        /*0054*/ 	.byte	0x00, 0xf0, 0x11, 0x00


	//----- nvinfo : EIATTR_KPARAM_INFO
	.align		4
.L_4019:
        /*0058*/ 	.byte	0x04, 0x17
        /*005a*/ 	.short	(.L_4021 - .L_4020)
.L_4020:
        /*005c*/ 	.word	0x00000000
        /*0060*/ 	.short	0x000e
        /*0062*/ 	.short	0x0060
        /*0064*/ 	.byte	0x00, 0xf0, 0x21, 0x00


	//----- nvinfo : EIATTR_KPARAM_INFO
	.align		4
.L_4021:
        /*0068*/ 	.byte	0x04, 0x17
        /*006a*/ 	.short	(.L_4023 - .L_4022)
.L_4022:
        /*006c*/ 	.word	0x00000000
        /*0070*/ 	.short	0x000d
        /*0072*/ 	.short	0x0058
        /*0074*/ 	.byte	0x00, 0xf0, 0x21, 0x00


	//----- nvinfo : EIATTR_KPARAM_INFO
	.align		4
.L_4023:
        /*0078*/ 	.byte	0x04, 0x17
        /*007a*/ 	.short	(.L_4025 - .L_4024)
.L_4024:
        /*007c*/ 	.word	0x00000000
        /*0080*/ 	.short	0x000c
        /*0082*/ 	.short	0x0050
        /*0084*/ 	.byte	0x00, 0xf0, 0x11, 0x00


	//----- nvinfo : EIATTR_KPARAM_INFO
	.align		4
.L_4025:
        /*0088*/ 	.byte	0x04, 0x17
        /*008a*/ 	.short	(.L_4027 - .L_4026)
.L_4026:
        /*008c*/ 	.word	0x00000000
        /*0090*/ 	.short	0x000b
        /*0092*/ 	.short	0x004c
        /*0094*/ 	.byte	0x00, 0xf0, 0x11, 0x00


	//----- nvinfo : EIATTR_KPARAM_INFO
	.align		4
.L_4027:
        /*0098*/ 	.byte	0x04, 0x17
        /*009a*/ 	.short	(.L_4029 - .L_4028)
.L_4028:
        /*009c*/ 	.word	0x00000000
        /*00a0*/ 	.short	0x000a
        /*00a2*/ 	.short	0x0048
        /*00a4*/ 	.byte	0x00, 0xf0, 0x11, 0x00


	//----- nvinfo : EIATTR_KPARAM_INFO
	.align		4
.L_4029:
        /*00a8*/ 	.byte	0x04, 0x17
        /*00aa*/ 	.short	(.L_4031 - .L_4030)
.L_4030:
        /*00ac*/ 	.word	0x00000000
        /*00b0*/ 	.short	0x0009
        /*00b2*/ 	.short	0x0040
        /*00b4*/ 	.byte	0x00, 0xf0, 0x21, 0x00


	//----- nvinfo : EIATTR_KPARAM_INFO
	.align		4
.L_4031:
        /*00b8*/ 	.byte	0x04, 0x17
        /*00ba*/ 	.short	(.L_4033 - .L_4032)
.L_4032:
        /*00bc*/ 	.word	0x00000000
        /*00c0*/ 	.short	0x0008
        /*00c2*/ 	.short	0x0038
        /*00c4*/ 	.byte	0x00, 0xf0, 0x11, 0x00


	//----- nvinfo : EIATTR_KPARAM_INFO
	.align		4
.L_4033:
        /*00c8*/ 	.byte	0x04, 0x17
        /*00ca*/ 	.short	(.L_4035 - .L_4034)
.L_4034:
        /*00cc*/ 	.word	0x00000000
        /*00d0*/ 	.short	0x0007
        /*00d2*/ 	.short	0x0030
        /*00d4*/ 	.byte	0x00, 0xf0, 0x21, 0x00


	//----- nvinfo : EIATTR_KPARAM_INFO
	.align		4
.L_4035:
        /*00d8*/ 	.byte	0x04, 0x17
        /*00da*/ 	.short	(.L_4037 - .L_4036)
.L_4036:
        /*00dc*/ 	.word	0x00000000
        /*00e0*/ 	.short	0x0006
        /*00e2*/ 	.short	0x0028
        /*00e4*/ 	.byte	0x00, 0xf0, 0x21, 0x00


	//----- nvinfo : EIATTR_KPARAM_INFO
	.align		4
.L_4037:
        /*00e8*/ 	.byte	0x04, 0x17
        /*00ea*/ 	.short	(.L_4039 - .L_4038)
.L_4038:
        /*00ec*/ 	.word	0x00000000
        /*00f0*/ 	.short	0x0005
        /*00f2*/ 	.short	0x0024
        /*00f4*/ 	.byte	0x00, 0xf0, 0x11, 0x00


	//----- nvinfo : EIATTR_KPARAM_INFO
	.align		4
.L_4039:
        /*00f8*/ 	.byte	0x04, 0x17
        /*00fa*/ 	.short	(.L_4041 - .L_4040)
.L_4040:
        /*00fc*/ 	.word	0x00000000
        /*0100*/ 	.short	0x0004
        /*0102*/ 	.short	0x0020
        /*0104*/ 	.byte	0x00, 0xf0, 0x11, 0x00


	//----- nvinfo : EIATTR_KPARAM_INFO
	.align		4
.L_4041:
        /*0108*/ 	.byte	0x04, 0x17
        /*010a*/ 	.short	(.L_4043 - .L_4042)
.L_4042:
        /*010c*/ 	.word	0x00000000
        /*0110*/ 	.short	0x0003
        /*0112*/ 	.short	0x0018
        /*0114*/ 	.byte	0x00, 0xf0, 0x21, 0x00


	//----- nvinfo : EIATTR_KPARAM_INFO
	.align		4
.L_4043:
        /*0118*/ 	.byte	0x04, 0x17
        /*011a*/ 	.short	(.L_4045 - .L_4044)
.L_4044:
        /*011c*/ 	.word	0x00000000
        /*0120*/ 	.short	0x0002
        /*0122*/ 	.short	0x0010
        /*0124*/ 	.byte	0x00, 0xf0, 0x21, 0x00


	//----- nvinfo : EIATTR_KPARAM_INFO
	.align		4
.L_4045:
        /*0128*/ 	.byte	0x04, 0x17
        /*012a*/ 	.short	(.L_4047 - .L_4046)
.L_4046:
        /*012c*/ 	.word	0x00000000
        /*0130*/ 	.short	0x0001
        /*0132*/ 	.short	0x0008
        /*0134*/ 	.byte	0x00, 0xf0, 0x21, 0x00


	//----- nvinfo : EIATTR_KPARAM_INFO
	.align		4
.L_4047:
        /*0138*/ 	.byte	0x04, 0x17
        /*013a*/ 	.short	(.L_4049 - .L_4048)
.L_4048:
        /*013c*/ 	.word	0x00000000
        /*0140*/ 	.short	0x0000
        /*0142*/ 	.short	0x0000
        /*0144*/ 	.byte	0x00, 0xf0, 0x21, 0x00


	//----- nvinfo : EIATTR_SPARSE_MMA_MASK
	.align		4
.L_4049:
        /*0148*/ 	.byte	0x03, 0x50
        /*014a*/ 	.short	0x0000


	//----- nvinfo : EIATTR_MAXREG_COUNT
	.align		4
        /*014c*/ 	.byte	0x03, 0x1b
        /*014e*/ 	.short	0x00ff


	//----- nvinfo : EIATTR_NUM_BARRIERS
	.align		4
        /*0150*/ 	.byte	0x02, 0x4c
        /*0152*/ 	.byte	0x01
	.zero		1


	//----- nvinfo : EIATTR_EXTERNS
	.align		4
        /*0154*/ 	.byte	0x04, 0x0f
        /*0156*/ 	.short	(.L_4051 - .L_4050)


	//   ....[0]....
	.align		4
.L_4050:
        /*0158*/ 	.word	index@(__assertfail)


	//----- nvinfo : EIATTR_MERCURY_ISA_VERSION
	.align		4
.L_4051:
        /*015c*/ 	.byte	0x03, 0x5f
        /*015e*/ 	.short	0x0101


	//----- nvinfo : EIATTR_COOP_GROUP_MASK_REGIDS
	.align		4
        /*0160*/ 	.byte	0x04, 0x29
        /*0162*/ 	.short	(.L_4053 - .L_4052)


	//   ....[0]....
.L_4052:
        /*0164*/ 	.word	0xffffffff


	//   ....[1]....
        /*0168*/ 	.word	0xffffffff


	//   ....[2]....
        /*016c*/ 	.word	0xffffffff


	//   ....[3]....
        /*0170*/ 	.word	0xffffffff


	//   ....[4]....
        /*0174*/ 	.word	0xffffffff


	//   ....[5]....
        /*0178*/ 	.word	0xffffffff


	//   ....[6]....
        /*017c*/ 	.word	0xffffffff


	//   ....[7]....
        /*0180*/ 	.word	0xffffffff


	//   ....[8]....
        /*0184*/ 	.word	0xffffffff


	//   ....[9]....
        /*0188*/ 	.word	0xffffffff


	//   ....[10]....
        /*018c*/ 	.word	0xffffffff


	//   ....[11]....
        /*0190*/ 	.word	0xffffffff


	//   ....[12]....
        /*0194*/ 	.word	0xffffffff


	//   ....[13]....
        /*0198*/ 	.word	0xffffffff


	//   ....[14]....
        /*019c*/ 	.word	0xffffffff


	//   ....[15]....
        /*01a0*/ 	.word	0x0500000f


	//   ....[16]....
        /*01a4*/ 	.word	0x0500000f


	//   ....[17]....
        /*01a8*/ 	.word	0x0500000f


	//   ....[18]....
        /*01ac*/ 	.word	0x0500000f


	//----- nvinfo : EIATTR_COOP_GROUP_INSTR_OFFSETS
	.align		4
.L_4053:
        /*01b0*/ 	.byte	0x04, 0x28
        /*01b2*/ 	.short	(.L_4055 - .L_4054)


	//   ....[0]....
.L_4054:
        /*01b4*/ 	.word	0x000006e0


	//   ....[1]....
        /*01b8*/ 	.word	0x00000710


	//   ....[2]....
        /*01bc*/ 	.word	0x00000730


	//   ....[3]....
        /*01c0*/ 	.word	0x00000750


	//   ....[4]....
        /*01c4*/ 	.word	0x000008a0


	//   ....[5]....
        /*01c8*/ 	.word	0x000008c0


	//   ....[6]....
        /*01cc*/ 	.word	0x000008e0


	//   ....[7]....
        /*01d0*/ 	.word	0x00001720


	//   ....[8]....
        /*01d4*/ 	.word	0x000017a0


	//   ....[9]....
        /*01d8*/ 	.word	0x00001800


	//   ....[10]....
        /*01dc*/ 	.word	0x00001850


	//   ....[11]....
        /*01e0*/ 	.word	0x00001890


	//   ....[12]....
        /*01e4*/ 	.word	0x000018e0


	//   ....[13]....
        /*01e8*/ 	.word	0x00001900


	//   ....[14]....
        /*01ec*/ 	.word	0x00001920


	//   ....[15]....
        /*01f0*/ 	.word	0x000034b0


	//   ....[16]....
        /*01f4*/ 	.word	0x00003510


	//   ....[17]....
        /*01f8*/ 	.word	0x00003570


	//   ....[18]....
        /*01fc*/ 	.word	0x000035d0


	//----- nvinfo : EIATTR_SYSCALL_OFFSETS
	.align		4
.L_4055:
        /*0200*/ 	.byte	0x04, 0x46
        /*0202*/ 	.short	(.L_4057 - .L_4056)


	//   ....[0]....
.L_4056:
        /*0204*/ 	.word	0x00003440


	//----- nvinfo : EIATTR_EXIT_INSTR_OFFSETS
	.align		4
.L_4057:
        /*0208*/ 	.byte	0x04, 0x1c
        /*020a*/ 	.short	(.L_4059 - .L_4058)


	//   ....[0]....
.L_4058:
        /*020c*/ 	.word	0x00002b00


	//   ....[1]....
        /*0210*/ 	.word	0x00002bf0


	//   ....[2]....
        /*0214*/ 	.word	0x00003340


	//   ....[3]....
        /*0218*/ 	.word	0x00003450


	//----- nvinfo : EIATTR_CRS_STACK_SIZE
	.align		4
.L_4059:
        /*021c*/ 	.byte	0x04, 0x1e
        /*021e*/ 	.short	(.L_4061 - .L_4060)
.L_4060:
        /*0220*/ 	.word	0x00000000


	//----- nvinfo : EIATTR_CBANK_PARAM_SIZE
	.align		4
.L_4061:
        /*0224*/ 	.byte	0x03, 0x19
        /*0226*/ 	.short	0x007c


	//----- nvinfo : EIATTR_PARAM_CBANK
	.align		4
        /*0228*/ 	.byte	0x04, 0x0a
        /*022a*/ 	.short	(.L_4063 - .L_4062)
	.align		4
.L_4062:
        /*022c*/ 	.word	index@(.nv.constant0._ZN4vllm25paged_attention_v1_kernelI13__nv_bfloat16hLi256ELi16ELi128ELNS_18Fp8KVCacheDataTypeE2ELb0EEEvPT_PKS3_PKT0_S9_ifPKiSB_iPKfiiiSD_SD_iiiii)
        /*0230*/ 	.short	0x0210
        /*0232*/ 	.short	0x007c


	//----- nvinfo : EIATTR_SW_WAR
	.align		4
.L_4063:
        /*0234*/ 	.byte	0x04, 0x36
        /*0236*/ 	.short	(.L_4065 - .L_4064)
.L_4064:
        /*0238*/ 	.word	0x00000008
.L_4065:


//--------------------- .nv.info._ZN4vllm25paged_attention_v1_kernelI13__nv_bfloat16hLi192ELi16ELi128ELNS_18Fp8KVCacheDataTypeE2ELb0EEEvPT_PKS3_PKT0_S9_ifPKiSB_iPKfiiiSD_SD_iiiii --------------------------
	.section	.nv.info._ZN4vllm25paged_attention_v1_kernelI13__nv_bfloat16hLi192ELi16ELi128ELNS_18Fp8KVCacheDataTypeE2ELb0EEEvPT_PKS3_PKT0_S9_ifPKiSB_iPKfiiiSD_SD_iiiii,"",@"SHT_CUDA_INFO"
	.sectionflags	@""
	.align	4


	//----- nvinfo : EIATTR_CUDA_API_VERSION
	.align		4
        /*0000*/ 	.byte	0x04, 0x37
        /*0002*/ 	.short	(.L_4067 - .L_4066)
.L_4066:
        /*0004*/ 	.word	0x00000082


	//----- nvinfo : EIATTR_KPARAM_INFO
	.align		4
.L_4067:
        /*0008*/ 	.byte	0x04, 0x17
        /*000a*/ 	.short	(.L_4069 - .L_4068)
.L_4068:
        /*000c*/ 	.word	0x00000000
        /*0010*/ 	.short	0x0013
        /*0012*/ 	.short	0x0078
        /*0014*/ 	.byte	0x00, 0xf0, 0x11, 0x00


	//----- nvinfo : EIATTR_KPARAM_INFO
	.align		4
.L_4069:
        /*0018*/ 	.byte	0x04, 0x17
        /*001a*/ 	.short	(.L_4071 - .L_4070)
.L_4070:
        /*001c*/ 	.word	0x00000000
        /*0020*/ 	.short	0x0012
        /*0022*/ 	.short	0x0074
        /*0024*/ 	.byte	0x00, 0xf0, 0x11, 0x00


	//----- nvinfo : EIATTR_KPARAM_INFO
	.align		4
.L_4071:
        /*0028*/ 	.byte	0x04, 0x17
        /*002a*/ 	.short	(.L_4073 - .L_4072)
.L_4072:
        /*002c*/ 	.word	0x00000000
        /*0030*/ 	.short	0x0011
        /*0032*/ 	.short	0x0070
        /*0034*/ 	.byte	0x00, 0xf0, 0x11, 0x00


	//----- nvinfo : EIATTR_KPARAM_INFO
	.align		4
.L_4073:
        /*0038*/ 	.byte	0x04, 0x17
        /*003a*/ 	.short	(.L_4075 - .L_4074)
.L_4074:
        /*003c*/ 	.word	0x00000000
        /*0040*/ 	.short	0x0010
        /*0042*/ 	.short	0x006c
        /*0044*/ 	.byte	0x00, 0xf0, 0x11, 0x00


	//----- nvinfo : EIATTR_KPARAM_INFO
	.align		4
.L_4075:
        /*0048*/ 	.byte	0x04, 0x17
        /*004a*/ 	.short	(.L_4077 - .L_4076)
.L_4076:
        /*004c*/ 	.word	0x00000000
        /*0050*/ 	.short	0x000f
        /*0052*/ 	.short	0x0068
        /*0054*/ 	.byte	0x00, 0xf0, 0x11, 0x00


	//----- nvinfo : EIATTR_KPARAM_INFO
	.align		4
.L_4077:
        /*0058*/ 	.byte	0x04, 0x17
        /*005a*/ 	.short	(.L_4079 - .L_4078)
.L_4078:
        /*005c*/ 	.word	0x00000000
        /*0060*/ 	.short	0x000e
        /*0062*/ 	.short	0x0060
        /*0064*/ 	.byte	0x00, 0xf0, 0x21, 0x00


	//----- nvinfo : EIATTR_KPARAM_INFO
	.align		4
.L_4079:
        /*0068*/ 	.byte	0x04, 0x17
        /*006a*/ 	.short	(.L_4081 - .L_4080)
.L_4080:
        /*006c*/ 	.word	0x00000000
        /*0070*/ 	.short	0x000d
        /*0072*/ 	.short	0x0058
        /*0074*/ 	.byte	0x00, 0xf0, 0x21, 0x00


	//----- nvinfo : EIATTR_KPARAM_INFO
	.align		4
.L_4081:
        /*0078*/ 	.byte	0x04, 0x17
        /*007a*/ 	.short	(.L_4083 - .L_4082)
.L_4082:
        /*007c*/ 	.word	0x00000000
        /*0080*/ 	.short	0x000c
        /*0082*/ 	.short	0x0050
        /*0084*/ 	.byte	0x00, 0xf0, 0x11, 0x00


	//----- nvinfo : EIATTR_KPARAM_INFO
	.align		4
.L_4083:
        /*0088*/ 	.byte	0x04, 0x17
        /*008a*/ 	.short	(.L_4085 - .L_4084)
.L_4084:
        /*008c*/ 	.word	0x00000000
        /*0090*/ 	.short	0x000b
        /*0092*/ 	.short	0x004c
        /*0094*/ 	.byte	0x00, 0xf0, 0x11, 0x00


	//----- nvinfo : EIATTR_KPARAM_INFO
	.align		4
.L_4085:
        /*0098*/ 	.byte	0x04, 0x17
        /*009a*/ 	.short	(.L_4087 - .L_4086)
.L_4086:
        /*009c*/ 	.word	0x00000000
        /*00a0*/ 	.short	0x000a
        /*00a2*/ 	.short	0x0048
        /*00a4*/ 	.byte	0x00, 0xf0, 0x11, 0x00


	//----- nvinfo : EIATTR_KPARAM_INFO
	.align		4
.L_4087:
        /*00a8*/ 	.byte	0x04, 0x17
        /*00aa*/ 	.short	(.L_4089 - .L_4088)
.L_4088:
        /*00ac*/ 	.word	0x00000000
        /*00b0*/ 	.short	0x0009
        /*00b2*/ 	.short	0x0040
        /*00b4*/ 	.byte	0x00, 0xf0, 0x21, 0x00


	//----- nvinfo : EIATTR_KPARAM_INFO
	.align		4
.L_4089:
        /*00b8*/ 	.byte	0x04, 0x17
        /*00ba*/ 	.short	(.L_4091 - .L_4090)
.L_4090:
        /*00bc*/ 	.word	0x00000000
        /*00c0*/ 	.short	0x0008
        /*00c2*/ 	.short	0x0038
        /*00c4*/ 	.byte	0x00, 0xf0, 0x11, 0x00


	//----- nvinfo : EIATTR_KPARAM_INFO
	.align		4
.L_4091:
        /*00c8*/ 	.byte	0x04, 0x17
        /*00ca*/ 	.short	(.L_4093 - .L_4092)
.L_4092:
        /*00cc*/ 	.word	0x00000000
        /*00d0*/ 	.short	0x0007
        /*00d2*/ 	.short	0x0030
        /*00d4*/ 	.byte	0x00, 0xf0, 0x21, 0x00


	//----- nvinfo : EIATTR_KPARAM_INFO
	.align		4
.L_4093:
        /*00d8*/ 	.byte	0x04, 0x17
        /*00da*/ 	.short	(.L_4095 - .L_4094)
.L_4094:
        /*00dc*/ 	.word	0x00000000
        /*00e0*/ 	.short	0x0006
        /*00e2*/ 	.short	0x0028
        /*00e4*/ 	.byte	0x00, 0xf0, 0x21, 0x00


	//----- nvinfo : EIATTR_KPARAM_INFO
	.align		4
.L_4095:
        /*00e8*/ 	.byte	0x04, 0x17
        /*00ea*/ 	.short	(.L_4097 - .L_4096)
.L_4096:
        /*00ec*/ 	.word	0x00000000
        /*00f0*/ 	.short	0x0005
        /*00f2*/ 	.short	0x0024
        /*00f4*/ 	.byte	0x00, 0xf0, 0x11, 0x00


	//----- nvinfo : EIATTR_KPARAM_INFO
	.align		4
.L_4097:
        /*00f8*/ 	.byte	0x04, 0x17
        /*00fa*/ 	.short	(.L_4099 - .L_4098)
.L_4098:
        /*00fc*/ 	.word	0x00000000
        /*0100*/ 	.short	0x0004
        /*0102*/ 	.short	0x0020
        /*0104*/ 	.byte	0x00, 0xf0, 0x11, 0x00


	//----- nvinfo : EIATTR_KPARAM_INFO
	.align		4
.L_4099:
        /*0108*/ 	.byte	0x04, 0x17
        /*010a*/ 	.short	(.L_4101 - .L_4100)
.L_4100:
        /*010c*/ 	.word	0x00000000
        /*0110*/ 	.short	0x0003
        /*0112*/ 	.short	0x0018
        /*0114*/ 	.byte	0x00, 0xf0, 0x21, 0x00


	//----- nvinfo : EIATTR_KPARAM_INFO
	.align		4
.L_4101:
        /*0118*/ 	.byte	0x04, 0x17
        /*011a*/ 	.short	(.L_4103 - .L_4102)
.L_4102:
        /*011c*/ 	.word	0x00000000
        /*0120*/ 	.short	0x0002
        /*0122*/ 	.short	0x0010
        /*0124*/ 	.byte	0x00, 0xf0, 0x21, 0x00


	//----- nvinfo : EIATTR_KPARAM_INFO
	.align		4
.L_4103:
        /*0128*/ 	.byte	0x04, 0x17
        /*012a*/ 	.short	(.L_4105 - .L_4104)
.L_4104:
        /*012c*/ 	.word	0x00000000
        /*0130*/ 	.short	0x0001
        /*0132*/ 	.short	0x0008
        /*0134*/ 	.byte	0x00, 0xf0, 0x21, 0x00


	//----- nvinfo : EIATTR_KPARAM_INFO
	.align		4
.L_4105:
        /*0138*/ 	.byte	0x04, 0x17
        /*013a*/ 	.short	(.L_4107 - .L_4106)
.L_4106:
        /*013c*/ 	.word	0x00000000
        /*0140*/ 	.short	0x0000
        /*0142*/ 	.short	0x0000
        /*0144*/ 	.byte	0x00, 0xf0, 0x21, 0x00


	//----- nvinfo : EIATTR_SPARSE_MMA_MASK
	.align		4
.L_4107:
        /*0148*/ 	.byte	0x03, 0x50
        /*014a*/ 	.short	0x0000


	//----- nvinfo : EIATTR_MAXREG_COUNT
	.align		4
        /*014c*/ 	.byte	0x03, 0x1b
        /*014e*/ 	.short	0x00ff


	//----- nvinfo : EIATTR_NUM_BARRIERS
	.align		4
        /*0150*/ 	.byte	0x02, 0x4c
        /*0152*/ 	.byte	0x01
	.zero		1


	//----- nvinfo : EIATTR_EXTERNS
	.align		4
        /*0154*/ 	.byte	0x04, 0x0f
        /*0156*/ 	.short	(.L_4109 - .L_4108)


	//   ....[0]....
	.align		4
.L_4108:
        /*0158*/ 	.word	index@(__assertfail)


	//----- nvinfo : EIATTR_MERCURY_ISA_VERSION
	.align		4
.L_4109:
        /*015c*/ 	.byte	0x03, 0x5f
        /*015e*/ 	.short	0x0101


	//----- nvinfo : EIATTR_COOP_GROUP_MASK_REGIDS
	.align		4
        /*0160*/ 	.byte	0x04, 0x29
        /*0162*/ 	.short	(.L_4111 - .L_4110)


	//   ....[0]....
.L_4110:
        /*0164*/ 	.word	0xffffffff


	//   ....[1]....
        /*0168*/ 	.word	0xffffffff


	//   ....[2]....
        /*016c*/ 	.word	0xffffffff


	//   ....[3]....
        /*0170*/ 	.word	0xffffffff


	//   ....[4]....
        /*0174*/ 	.word	0xffffffff


	//   ....[5]....
        /*0178*/ 	.word	0xffffffff


	//   ....[6]....
        /*017c*/ 	.word	0xffffffff


	//   ....[7]....
        /*0180*/ 	.word	0xffffffff


	//   ....[8]....
        /*0184*/ 	.word	0xffffffff


	//   ....[9]....
        /*0188*/ 	.word	0xffffffff


	//   ....[10]....
        /*018c*/ 	.word	0xffffffff


	//   ....[11]....
        /*0190*/ 	.word	0xffffffff


	//   ....[12]....
        /*0194*/ 	.word	0xffffffff


	//   ....[13]....
        /*0198*/ 	.word	0xffffffff


	//   ....[14]....
        /*019c*/ 	.word	0xffffffff


	//   ....[15]....
        /*01a0*/ 	.word	0x0500000f


	//   ....[16]....
        /*01a4*/ 	.word	0x0500000f


	//   ....[17]....
        /*01a8*/ 	.word	0x0500000f


	//   ....[18]....
        /*01ac*/ 	.word	0x0500000f


	//----- nvinfo : EIATTR_COOP_GROUP_INSTR_OFFSETS
	.align		4
.L_4111:
        /*01b0*/ 	.byte	0x04, 0x28
        /*01b2*/ 	.short	(.L_4113 - .L_4112)


	//   ....[0]....
.L_4112:
        /*01b4*/ 	.word	0x000006b0


	//   ....[1]....
        /*01b8*/ 	.word	0x000006e0


	//   ....[2]....
        /*01bc*/ 	.word	0x00000700


	//   ....[3]....
        /*01c0*/ 	.word	0x00000720


	//   ....[4]....
        /*01c4*/ 	.word	0x00000870


	//   ....[5]....
        /*01c8*/ 	.word	0x00000890


	//   ....[6]....
        /*01cc*/ 	.word	0x000008b0


	//   ....[7]....
        /*01d0*/ 	.word	0x000016f0


	//   ....[8]....
        /*01d4*/ 	.word	0x00001780


	//   ....[9]....
        /*01d8*/ 	.word	0x000017d0


	//   ....[10]....
        /*01dc*/ 	.word	0x00001830


	//   ....[11]....
        /*01e0*/ 	.word	0x00001860


	//   ....[12]....
        /*01e4*/ 	.word	0x000018b0


	//   ....[13]....
        /*01e8*/ 	.word	0x000018d0


	//   ....[14]....
        /*01ec*/ 	.word	0x000018f0


	//   ....[15]....
        /*01f0*/ 	.word	0x000030c0


	//   ....[16]....
        /*01f4*/ 	.word	0x00003120


	//   ....[17]....
        /*01f8*/ 	.word	0x00003180


	//   ....[18]....
        /*01fc*/ 	.word	0x000031e0


	//----- nvinfo : EIATTR_SYSCALL_OFFSETS
	.align		4
.L_4113:
        /*0200*/ 	.byte	0x04, 0x46
        /*0202*/ 	.short	(.L_4115 - .L_4114)


	//   ....[0]....
.L_4114:
        /*0204*/ 	.word	0x00003050


	//----- nvinfo : EIATTR_EXIT_INSTR_OFFSETS
	.align		4
.L_4115:
        /*0208*/ 	.byte	0x04, 0x1c
        /*020a*/ 	.short	(.L_4117 - .L_4116)


	//   ....[0]....
.L_4116:
        /*020c*/ 	.word	0x00002910


	//   ....[1]....
        /*0210*/ 	.word	0x000029f0


	//   ....[2]....
        /*0214*/ 	.word	0x00002f50


	//   ....[3]....
        /*0218*/ 	.word	0x00003060


	//----- nvinfo : EIATTR_CRS_STACK_SIZE
	.align		4
.L_4117:
        /*021c*/ 	.byte	0x04, 0x1e
        /*021e*/ 	.short	(.L_4119 - .L_4118)
.L_4118:
        /*0220*/ 	.word	0x00000000


	//----- nvinfo : EIATTR_CBANK_PARAM_SIZE
	.align		4
.L_4119:
        /*0224*/ 	.byte	0x03, 0x19
        /*0226*/ 	.short	0x007c


	//----- nvinfo : EIATTR_PARAM_CBANK
	.align		4
        /*0228*/ 	.byte	0x04, 0x0a
        /*022a*/ 	.short	(.L_4121 - .L_4120)
	.align		4
.L_4120:
        /*022c*/ 	.word	index@(.nv.constant0._ZN4vllm25paged_attention_v1_kernelI13__nv_bfloat16hLi192ELi16ELi128ELNS_18Fp8KVCacheDataTypeE2ELb0EEEvPT_PKS3_PKT0_S9_ifPKiSB_iPKfiiiSD_SD_iiiii)
        /*0230*/ 	.short	0x0210
        /*0232*/ 	.short	0x007c


	//----- nvinfo : EIATTR_SW_WAR
	.align		4
.L_4121:
        /*0234*/ 	.byte	0x04, 0x36
        /*0236*/ 	.short	(.L_4123 - .L_4122)
.L_4122:
        /*0238*/ 	.word	0x00000008
.L_4123:


//--------------------- .nv.info._ZN4vllm25paged_attention_v1_kernelI13__nv_bfloat16hLi128ELi16ELi128ELNS_18Fp8KVCacheDataTypeE2ELb0EEEvPT_PKS3_PKT0_S9_ifPKiSB_iPKfiiiSD_SD_iiiii --------------------------
	.section	.nv.info._ZN4vllm25paged_attention_v1_kernelI13__nv_bfloat16hLi128ELi16ELi128ELNS_18Fp8KVCacheDataTypeE2ELb0EEEvPT_PKS3_PKT0_S9_ifPKiSB_iPKfiiiSD_SD_iiiii,"",@"SHT_CUDA_INFO"
	.sectionflags	@""
	.align	4


	//----- nvinfo : EIATTR_CUDA_API_VERSION
	.align		4
        /*0000*/ 	.byte	0x04, 0x37
        /*0002*/ 	.short	(.L_4125 - .L_4124)
.L_4124:
        /*0004*/ 	.word	0x00000082


	//----- nvinfo : EIATTR_KPARAM_INFO
	.align		4
.L_4125:
        /*0008*/ 	.byte	0x04, 0x17
        /*000a*/ 	.short	(.L_4127 - .L_4126)
.L_4126:
        /*000c*/ 	.word	0x00000000
        /*0010*/ 	.short	0x0013
        /*0012*/ 	.short	0x0078
        /*0014*/ 	.byte	0x00, 0xf0, 0x11, 0x00


	//----- nvinfo : EIATTR_KPARAM_INFO
	.align		4
.L_4127:
        /*0018*/ 	.byte	0x04, 0x17
        /*001a*/ 	.short	(.L_4129 - .L_4128)
.L_4128:
        /*001c*/ 	.word	0x00000000
        /*0020*/ 	.short	0x0012
        /*0022*/ 	.short	0x0074
        /*0024*/ 	.byte	0x00, 0xf0, 0x11, 0x00


	//----- nvinfo : EIATTR_KPARAM_INFO
	.align		4
.L_4129:
        /*0028*/ 	.byte	0x04, 0x17
        /*002a*/ 	.short	(.L_4131 - .L_4130)
.L_4130:
        /*002c*/ 	.word	0x00000000
        /*0030*/ 	.short	0x0011
        /*0032*/ 	.short	0x0070
        /*0034*/ 	.byte	0x00, 0xf0, 0x11, 0x00


	//----- nvinfo : EIATTR_KPARAM_INFO
	.align		4
.L_4131:
        /*0038*/ 	.byte	0x04, 0x17
        /*003a*/ 	.short	(.L_4133 - .L_4132)
.L_4132:
        /*003c*/ 	.word	0x00000000
        /*0040*/ 	.short	0x0010
        /*0042*/ 	.short	0x006c
        /*0044*/ 	.byte	0x00, 0xf0, 0x11, 0x00


	//----- nvinfo : EIATTR_KPARAM_INFO
	.align		4
.L_4133:
        /*0048*/ 	.byte	0x04, 0x17
        /*004a*/ 	.short	(.L_4135 - .L_4134)
.L_4134:
        /*004c*/ 	.word	0x00000000
        /*0050*/ 	.short	0x000f
        /*0052*/ 	.short	0x0068
        /*0054*/ 	.byte	0x00, 0xf0, 0x11, 0x00


	//----- nvinfo : EIATTR_KPARAM_INFO
	.align		4
.L_4135:
        /*0058*/ 	.byte	0x04, 0x17
        /*005a*/ 	.short	(.L_4137 - .L_4136)
.L_4136:
        /*005c*/ 	.word	0x00000000
        /*0060*/ 	.short	0x000e
        /*0062*/ 	.short	0x0060
        /*0064*/ 	.byte	0x00, 0xf0, 0x21, 0x00


	//----- nvinfo : EIATTR_KPARAM_INFO
	.align		4
.L_4137:
        /*0068*/ 	.byte	0x04, 0x17
        /*006a*/ 	.short	(.L_4139 - .L_4138)
.L_4138:
        /*006c*/ 	.word	0x00000000
        /*0070*/ 	.short	0x000d
        /*0072*/ 	.short	0x0058
        /*0074*/ 	.byte	0x00, 0xf0, 0x21, 0x00


	//----- nvinfo : EIATTR_KPARAM_INFO
	.align		4
.L_4139:
        /*0078*/ 	.byte	0x04, 0x17
        /*007a*/ 	.short	(.L_4141 - .L_4140)
.L_4140:
        /*007c*/ 	.word	0x00000000
        /*0080*/ 	.short	0x000c
        /*0082*/ 	.short	0x0050
        /*0084*/ 	.byte	0x00, 0xf0, 0x11, 0x00


	//----- nvinfo : EIATTR_KPARAM_INFO
	.align		4
.L_4141:
        /*0088*/ 	.byte	0x04, 0x17
        /*008a*/ 	.short	(.L_4143 - .L_4142)
.L_4142:
        /*008c*/ 	.word	0x00000000
        /*0090*/ 	.short	0x000b
        /*0092*/ 	.short	0x004c
        /*0094*/ 	.byte	0x00, 0xf0, 0x11, 0x00


	//----- nvinfo : EIATTR_KPARAM_INFO
	.align		4
.L_4143:
        /*0098*/ 	.byte	0x04, 0x17
        /*009a*/ 	.short	(.L_4145 - .L_4144)
.L_4144:
        /*009c*/ 	.word	0x00000000
        /*00a0*/ 	.short	0x000a
        /*00a2*/ 	.short	0x0048
        /*00a4*/ 	.byte	0x00, 0xf0, 0x11, 0x00


	//----- nvinfo : EIATTR_KPARAM_INFO
	.align		4
.L_4145:
        /*00a8*/ 	.byte	0x04, 0x17
        /*00aa*/ 	.short	(.L_4147 - .L_4146)
.L_4146:
        /*00ac*/ 	.word	0x00000000
        /*00b0*/ 	.short	0x0009
        /*00b2*/ 	.short	0x0040
        /*00b4*/ 	.byte	0x00, 0xf0, 0x21, 0x00


	//----- nvinfo : EIATTR_KPARAM_INFO
	.align		4
.L_4147:
        /*00b8*/ 	.byte	0x04, 0x17
        /*00ba*/ 	.short	(.L_4149 - .L_4148)
.L_4148:
        /*00bc*/ 	.word	0x00000000
        /*00c0*/ 	.short	0x0008
        /*00c2*/ 	.short	0x0038
        /*00c4*/ 	.byte	0x00, 0xf0, 0x11, 0x00


	//----- nvinfo : EIATTR_KPARAM_INFO
	.align		4
.L_4149:
        /*00c8*/ 	.byte	0x04, 0x17
        /*00ca*/ 	.short	(.L_4151 - .L_4150)
.L_4150:
        /*00cc*/ 	.word	0x00000000
        /*00d0*/ 	.short	0x0007
        /*00d2*/ 	.short	0x0030
        /*00d4*/ 	.byte	0x00, 0xf0, 0x21, 0x00


	//----- nvinfo : EIATTR_KPARAM_INFO
	.align		4
.L_4151:
        /*00d8*/ 	.byte	0x04, 0x17
        /*00da*/ 	.short	(.L_4153 - .L_4152)
.L_4152:
        /*00dc*/ 	.word	0x00000000
        /*00e0*/ 	.short	0x0006
        /*00e2*/ 	.short	0x0028
        /*00e4*/ 	.byte	0x00, 0xf0, 0x21, 0x00


	//----- nvinfo : EIATTR_KPARAM_INFO
	.align		4
.L_4153:
        /*00e8*/ 	.byte	0x04, 0x17
        /*00ea*/ 	.short	(.L_4155 - .L_4154)
.L_4154:
        /*00ec*/ 	.word	0x00000000
        /*00f0*/ 	.short	0x0005
        /*00f2*/ 	.short	0x0024
        /*00f4*/ 	.byte	0x00, 0xf0, 0x11, 0x00


	//----- nvinfo : EIATTR_KPARAM_INFO
	.align		4
.L_4155:
        /*00f8*/ 	.byte	0x04, 0x17
        /*00fa*/ 	.short	(.L_4157 - .L_4156)
.L_4156:
        /*00fc*/ 	.word	0x00000000
        /*0100*/ 	.short	0x0004
        /*0102*/ 	.short	0x0020
        /*0104*/ 	.byte	0x00, 0xf0, 0x11, 0x00


	//----- nvinfo : EIATTR_KPARAM_INFO
	.align		4
.L_4157:
        /*0108*/ 	.byte	0x04, 0x17
        /*010a*/ 	.short	(.L_4159 - .L_4158)
.L_4158:
        /*010c*/ 	.word	0x00000000
        /*0110*/ 	.short	0x0003
        /*0112*/ 	.short	0x0018
        /*0114*/ 	.byte	0x00, 0xf0, 0x21, 0x00


	//----- nvinfo : EIATTR_KPARAM_INFO
	.align		4
.L_4159:
        /*0118*/ 	.byte	0x04, 0x17
        /*011a*/ 	.short	(.L_4161 - .L_4160)
.L_4160:
        /*011c*/ 	.word	0x00000000
        /*0120*/ 	.short	0x0002
        /*0122*/ 	.short	0x0010
        /*0124*/ 	.byte	0x00, 0xf0, 0x21, 0x00


	//----- nvinfo : EIATTR_KPARAM_INFO
	.align		4
.L_4161:
        /*0128*/ 	.byte	0x04, 0x17
        /*012a*/ 	.short	(.L_4163 - .L_4162)
.L_4162:
        /*012c*/ 	.word	0x00000000
        /*0130*/ 	.short	0x0001
        /*0132*/ 	.short	0x0008
        /*0134*/ 	.byte	0x00, 0xf0, 0x21, 0x00


	//----- nvinfo : EIATTR_KPARAM_INFO
	.align		4
.L_4163:
        /*0138*/ 	.byte	0x04, 0x17
        /*013a*/ 	.short	(.L_4165 - .L_4164)
.L_4164:
        /*013c*/ 	.word	0x00000000
        /*0140*/ 	.short	0x0000
        /*0142*/ 	.short	0x0000
        /*0144*/ 	.byte	0x00, 0xf0, 0x21, 0x00


	//----- nvinfo : EIATTR_SPARSE_MMA_MASK
	.align		4
.L_4165:
        /*0148*/ 	.byte	0x03, 0x50
        /*014a*/ 	.short	0x0000


	//----- nvinfo : EIATTR_MAXREG_COUNT
	.align		4
        /*014c*/ 	.byte	0x03, 0x1b
        /*014e*/ 	.short	0x00ff


	//----- nvinfo : EIATTR_NUM_BARRIERS
	.align		4
        /*0150*/ 	.byte	0x02, 0x4c
        /*0152*/ 	.byte	0x01
	.zero		1


	//----- nvinfo : EIATTR_EXTERNS
	.align		4
        /*0154*/ 	.byte	0x04, 0x0f
        /*0156*/ 	.short	(.L_4167 - .L_4166)


	//   ....[0]....
	.align		4
.L_4166:
        /*0158*/ 	.word	index@(__assertfail)


	//----- nvinfo : EIATTR_MERCURY_ISA_VERSION
	.align		4
.L_4167:
        /*015c*/ 	.byte	0x03, 0x5f
        /*015e*/ 	.short	0x0101


	//----- nvinfo : EIATTR_COOP_GROUP_MASK_REGIDS
	.align		4
        /*0160*/ 	.byte	0x04, 0x29
        /*0162*/ 	.short	(.L_4169 - .L_4168)


	//   ....[0]....
.L_4168:
        /*0164*/ 	.word	0xffffffff


	//   ....[1]....
        /*0168*/ 	.word	0xffffffff


	//   ....[2]....
        /*016c*/ 	.word	0xffffffff


	//   ....[3]....
        /*0170*/ 	.word	0xffffffff


	//   ....[4]....
        /*0174*/ 	.word	0xffffffff


	//   ....[5]....
        /*0178*/ 	.word	0xffffffff


	//   ....[6]....
        /*017c*/ 	.word	0xffffffff


	//   ....[7]....
        /*0180*/ 	.word	0xffffffff


	//   ....[8]....
        /*0184*/ 	.word	0xffffffff


	//   ....[9]....
        /*0188*/ 	.word	0xffffffff


	//   ....[10]....
        /*018c*/ 	.word	0xffffffff


	//   ....[11]....
        /*0190*/ 	.word	0xffffffff


	//   ....[12]....
        /*0194*/ 	.word	0xffffffff


	//   ....[13]....
        /*0198*/ 	.word	0xffffffff


	//   ....[14]....
        /*019c*/ 	.word	0xffffffff


	//   ....[15]....
        /*01a0*/ 	.word	0x0500000f


	//   ....[16]....
        /*01a4*/ 	.word	0x0500000f


	//   ....[17]....
        /*01a8*/ 	.word	0x0500000f


	//   ....[18]....
        /*01ac*/ 	.word	0x0500000f


	//----- nvinfo : EIATTR_COOP_GROUP_INSTR_OFFSETS
	.align		4
.L_4169:
        /*01b0*/ 	.byte	0x04, 0x28
        /*01b2*/ 	.short	(.L_4171 - .L_4170)


	//   ....[0]....
.L_4170:
        /*01b4*/ 	.word	0x000006c0


	//   ....[1]....
        /*01b8*/ 	.word	0x000006f0


	//   ....[2]....
        /*01bc*/ 	.word	0x00000710


	//   ....[3]....
        /*01c0*/ 	.word	0x00000730


	//   ....[4]....
        /*01c4*/ 	.word	0x00000880


	//   ....[5]....
        /*01c8*/ 	.word	0x000008a0


	//   ....[6]....
        /*01cc*/ 	.word	0x000008c0


	//   ....[7]....
        /*01d0*/ 	.word	0x00001700


	//   ....[8]....
        /*01d4*/ 	.word	0x00001780


	//   ....[9]....
        /*01d8*/ 	.word	0x000017e0


	//   ....[10]....
        /*01dc*/ 	.word	0x00001830


	//   ....[11]....
        /*01e0*/ 	.word	0x00001870


	//   ....[12]....
        /*01e4*/ 	.word	0x000018c0


	//   ....[13]....
        /*01e8*/ 	.word	0x000018e0


	//   ....[14]....
        /*01ec*/ 	.word	0x00001900


	//   ....[15]....
        /*01f0*/ 	.word	0x00002d00


	//   ....[16]....
        /*01f4*/ 	.word	0x00002d60


	//   ....[17]....
        /*01f8*/ 	.word	0x00002dc0


	//   ....[18]....
        /*01fc*/ 	.word	0x00002e20


	//----- nvinfo : EIATTR_SYSCALL_OFFSETS
	.align		4
.L_4171:
        /*0200*/ 	.byte	0x04, 0x46
        /*0202*/ 	.short	(.L_4173 - .L_4172)


	//   ....[0]....
.L_4172:
        /*0204*/ 	.word	0x00002c90


	//----- nvinfo : EIATTR_EXIT_INSTR_OFFSETS
	.align		4
.L_4173:
        /*0208*/ 	.byte	0x04, 0x1c
        /*020a*/ 	.short	(.L_4175 - .L_4174)


	//   ....[0]....
.L_4174:
        /*020c*/ 	.word	0x00002710


	//   ....[1]....
        /*0210*/ 	.word	0x00002800


	//   ....[2]....
        /*0214*/ 	.word	0x00002b90


	//   ....[3]....
        /*0218*/ 	.word	0x00002ca0


	//----- nvinfo : EIATTR_CRS_STACK_SIZE
	.align		4
.L_4175:
        /*021c*/ 	.byte	0x04, 0x1e
        /*021e*/ 	.short	(.L_4177 - .L_4176)
.L_4176:
        /*0220*/ 	.word	0x00000000


	//----- nvinfo : EIATTR_CBANK_PARAM_SIZE
	.align		4
.L_4177:
        /*0224*/ 	.byte	0x03, 0x19
        /*0226*/ 	.short	0x007c


	//----- nvinfo : EIATTR_PARAM_CBANK
	.align		4
        /*0228*/ 	.byte	0x04, 0x0a
        /*022a*/ 	.short	(.L_4179 - .L_4178)
	.align		4
.L_4178:
        /*022c*/ 	.word	index@(.nv.constant0._ZN4vllm25paged_attention_v1_kernelI13__nv_bfloat16hLi128ELi16ELi128ELNS_18Fp8KVCacheDataTypeE2ELb0EEEvPT_PKS3_PKT0_S9_ifPKiSB_iPKfiiiSD_SD_iiiii)
        /*0230*/ 	.short	0x0210
        /*0232*/ 	.short	0x007c


	//----- nvinfo : EIATTR_SW_WAR
	.align		4
.L_4179:
        /*0234*/ 	.byte	0x04, 0x36
        /*0236*/ 	.short	(.L_4181 - .L_4180)
.L_4180:
        /*0238*/ 	.word	0x00000008
.L_4181:


//--------------------- .nv.info._ZN4vllm25paged_attention_v1_kernelI13__nv_bfloat16hLi120ELi16ELi128ELNS_18Fp8KVCacheDataTypeE2ELb0EEEvPT_PKS3_PKT0_S9_ifPKiSB_iPKfiiiSD_SD_iiiii --------------------------
	.section	.nv.info._ZN4vllm25paged_attention_v1_kernelI13__nv_bfloat16hLi120ELi16ELi128ELNS_18Fp8KVCacheDataTypeE2ELb0EEEvPT_PKS3_PKT0_S9_ifPKiSB_iPKfiiiSD_SD_iiiii,"",@"SHT_CUDA_INFO"
	.sectionflags	@""
	.align	4


	//----- nvinfo : EIATTR_CUDA_API_VERSION
	.align		4
        /*0000*/ 	.byte	0x04, 0x37
        /*0002*/ 	.short	(.L_4183 - .L_4182)
.L_4182:
        /*0004*/ 	.word	0x00000082


	//----- nvinfo : EIATTR_KPARAM_INFO
	.align		4
.L_4183:
        /*0008*/ 	.byte	0x04, 0x17
        /*000a*/ 	.short	(.L_4185 - .L_4184)
.L_4184:
        /*000c*/ 	.word	0x00000000
        /*0010*/ 	.short	0x0013
        /*0012*/ 	.short	0x0078
        /*0014*/ 	.byte	0x00, 0xf0, 0x11, 0x00


	//----- nvinfo : EIATTR_KPARAM_INFO
	.align		4
.L_4185:
        /*0018*/ 	.byte	0x04, 0x17
        /*001a*/ 	.short	(.L_4187 - .L_4186)
.L_4186:
        /*001c*/ 	.word	0x00000000
        /*0020*/ 	.short	0x0012
        /*0022*/ 	.short	0x0074
        /*0024*/ 	.byte	0x00, 0xf0, 0x11, 0x00


	//----- nvinfo : EIATTR_KPARAM_INFO
	.align		4
.L_4187:
        /*0028*/ 	.byte	0x04, 0x17
        /*002a*/ 	.short	(.L_4189 - .L_4188)
.L_4188:
        /*002c*/ 	.word	0x00000000
        /*0030*/ 	.short	0x0011
        /*0032*/ 	.short	0x0070
        /*0034*/ 	.byte	0x00, 0xf0, 0x11, 0x00


	//----- nvinfo : EIATTR_KPARAM_INFO
	.align		4
.L_4189:
        /*0038*/ 	.byte	0x04, 0x17
        /*003a*/ 	.short	(.L_4191 - .L_4190)
.L_4190:
        /*003c*/ 	.word	0x00000000
        /*0040*/ 	.short	0x0010
        /*0042*/ 	.short	0x006c
        /*0044*/ 	.byte	0x00, 0xf0, 0x11, 0x00


	//----- nvinfo : EIATTR_KPARAM_INFO
	.align		4
.L_4191:
        /*0048*/ 	.byte	0x04, 0x17
        /*004a*/ 	.short	(.L_4193 - .L_4192)
.L_4192:
        /*004c*/ 	.word	0x00000000
        /*0050*/ 	.short	0x000f
        /*0052*/ 	.short	0x0068
        /*0054*/ 	.byte	0x00, 0xf0, 0x11, 0x00


	//----- nvinfo : EIATTR_KPARAM_INFO
	.align		4
.L_4193:
        /*0058*/ 	.byte	0x04, 0x17
        /*005a*/ 	.short	(.L_4195 - .L_4194)
.L_4194:
        /*005c*/ 	.word	0x00000000
        /*0060*/ 	.short	0x000e
        /*0062*/ 	.short	0x0060
        /*0064*/ 	.byte	0x00, 0xf0, 0x21, 0x00


	//----- nvinfo : EIATTR_KPARAM_INFO
	.align		4
.L_4195:
        /*0068*/ 	.byte	0x04, 0x17
        /*006a*/ 	.short	(.L_4197 - .L_4196)
.L_4196:
        /*006c*/ 	.word	0x00000000
        /*0070*/ 	.short	0x000d
        /*0072*/ 	.short	0x0058
        /*0074*/ 	.byte	0x00, 0xf0, 0x21, 0x00


	//----- nvinfo : EIATTR_KPARAM_INFO
	.align		4
.L_4197:
        /*0078*/ 	.byte	0x04, 0x17
        /*007a*/ 	.short	(.L_4199 - .L_4198)
.L_4198:
        /*007c*/ 	.word	0x00000000
        /*0080*/ 	.short	0x000c
        /*0082*/ 	.short	0x0050
        /*0084*/ 	.byte	0x00, 0xf0, 0x11, 0x00


	//----- nvinfo : EIATTR_KPARAM_INFO
	.align		4
.L_4199:
        /*0088*/ 	.byte	0x04, 0x17
        /*008a*/ 	.short	(.L_4201 - .L_4200)
.L_4200:
        /*008c*/ 	.word	0x00000000
        /*0090*/ 	.short	0x000b
        /*0092*/ 	.short	0x004c
        /*0094*/ 	.byte	0x00, 0xf0, 0x11, 0x00


	//----- nvinfo : EIATTR_KPARAM_INFO
	.align		4
.L_4201:
        /*0098*/ 	.byte	0x04, 0x17
        /*009a*/ 	.short	(.L_4203 - .L_4202)
.L_4202:
        /*009c*/ 	.word	0x00000000
        /*00a0*/ 	.short	0x000a
        /*00a2*/ 	.short	0x0048
        /*00a4*/ 	.byte	0x00, 0xf0, 0x11, 0x00


	//----- nvinfo : EIATTR_KPARAM_INFO
	.align		4
.L_4203:
        /*00a8*/ 	.byte	0x04, 0x17
        /*00aa*/ 	.short	(.L_4205 - .L_4204)
.L_4204:
        /*00ac*/ 	.word	0x00000000
        /*00b0*/ 	.short	0x0009
        /*00b2*/ 	.short	0x0040
        /*00b4*/ 	.byte	0x00, 0xf0, 0x21, 0x00


	//----- nvinfo : EIATTR_KPARAM_INFO
	.align		4
.L_4205:
        /*00b8*/ 	.byte	0x04, 0x17
        /*00ba*/ 	.short	(.L_4207 - .L_4206)
.L_4206:
        /*00bc*/ 	.word	0x00000000
        /*00c0*/ 	.short	0x0008
        /*00c2*/ 	.short	0x0038
        /*00c4*/ 	.byte	0x00, 0xf0, 0x11, 0x00


	//----- nvinfo : EIATTR_KPARAM_INFO
	.align		4
.L_4207:
        /*00c8*/ 	.byte	0x04, 0x17
        /*00ca*/ 	.short	(.L_4209 - .L_4208)
.L_4208:
        /*00cc*/ 	.word	0x00000000
        /*00d0*/ 	.short	0x0007
        /*00d2*/ 	.short	0x0030
        /*00d4*/ 	.byte	0x00, 0xf0, 0x21, 0x00


	//----- nvinfo : EIATTR_KPARAM_INFO
	.align		4
.L_4209:
        /*00d8*/ 	.byte	0x04, 0x17
        /*00da*/ 	.short	(.L_4211 - .L_4210)
.L_4210:
        /*00dc*/ 	.word	0x00000000
        /*00e0*/ 	.short	0x0006
        /*00e2*/ 	.short	0x0028
        /*00e4*/ 	.byte	0x00, 0xf0, 0x21, 0x00


	//----- nvinfo : EIATTR_KPARAM_INFO
	.align		4
.L_4211:
        /*00e8*/ 	.byte	0x04, 0x17
        /*00ea*/ 	.short	(.L_4213 - .L_4212)
.L_4212:
        /*00ec*/ 	.word	0x00000000
        /*00f0*/ 	.short	0x0005
        /*00f2*/ 	.short	0x0024
        /*00f4*/ 	.byte	0x00, 0xf0, 0x11, 0x00


	//----- nvinfo : EIATTR_KPARAM_INFO
	.align		4
.L_4213:
        /*00f8*/ 	.byte	0x04, 0x17
        /*00fa*/ 	.short	(.L_4215 - .L_4214)
.L_4214:
        /*00fc*/ 	.word	0x00000000
        /*0100*/ 	.short	0x0004
        /*0102*/ 	.short	0x0020
        /*0104*/ 	.byte	0x00, 0xf0, 0x11, 0x00


	//----- nvinfo : EIATTR_KPARAM_INFO
	.align		4
.L_4215:
        /*0108*/ 	.byte	0x04, 0x17
        /*010a*/ 	.short	(.L_4217 - .L_4216)
.L_4216:
        /*010c*/ 	.word	0x00000000
        /*0110*/ 	.short	0x0003
        /*0112*/ 	.short	0x0018
        /*0114*/ 	.byte	0x00, 0xf0, 0x21, 0x00


	//----- nvinfo : EIATTR_KPARAM_INFO
	.align		4
.L_4217:
        /*0118*/ 	.byte	0x04, 0x17
        /*011a*/ 	.short	(.L_4219 - .L_4218)
.L_4218:
        /*011c*/ 	.word	0x00000000
        /*0120*/ 	.short	0x0002
        /*0122*/ 	.short	0x0010
        /*0124*/ 	.byte	0x00, 0xf0, 0x21, 0x00


	//----- nvinfo : EIATTR_KPARAM_INFO
	.align		4
.L_4219:
        /*0128*/ 	.byte	0x04, 0x17
        /*012a*/ 	.short	(.L_4221 - .L_4220)
.L_4220:
        /*012c*/ 	.word	0x00000000
        /*0130*/ 	.short	0x0001
        /*0132*/ 	.short	0x0008
        /*0134*/ 	.byte	0x00, 0xf0, 0x21, 0x00


	//----- nvinfo : EIATTR_KPARAM_INFO
	.align		4
.L_4221:
        /*0138*/ 	.byte	0x04, 0x17
        /*013a*/ 	.short	(.L_4223 - .L_4222)
.L_4222:
        /*013c*/ 	.word	0x00000000
        /*0140*/ 	.short	0x0000
        /*0142*/ 	.short	0x0000
        /*0144*/ 	.byte	0x00, 0xf0, 0x21, 0x00


	//----- nvinfo : EIATTR_SPARSE_MMA_MASK
	.align		4
.L_4223:
        /*0148*/ 	.byte	0x03, 0x50
        /*014a*/ 	.short	0x0000


	//----- nvinfo : EIATTR_MAXREG_COUNT
	.align		4
        /*014c*/ 	.byte	0x03, 0x1b
        /*014e*/ 	.short	0x00ff


	//----- nvinfo : EIATTR_NUM_BARRIERS
	.align		4
        /*0150*/ 	.byte	0x02, 0x4c
        /*0152*/ 	.byte	0x01
	.zero		1


	//----- nvinfo : EIATTR_EXTERNS
	.align		4
        /*0154*/ 	.byte	0x04, 0x0f
        /*0156*/ 	.short	(.L_4225 - .L_4224)


	//   ....[0]....
	.align		4
.L_4224:
        /*0158*/ 	.word	index@(__assertfail)


	//----- nvinfo : EIATTR_MERCURY_ISA_VERSION
	.align		4
.L_4225:
        /*015c*/ 	.byte	0x03, 0x5f
        /*015e*/ 	.short	0x0101


	//----- nvinfo : EIATTR_COOP_GROUP_MASK_REGIDS
	.align		4
        /*0160*/ 	.byte	0x04, 0x29
        /*0162*/ 	.short	(.L_4227 - .L_4226)


	//   ....[0]....
.L_4226:
        /*0164*/ 	.word	0xffffffff


	//   ....[1]....
        /*0168*/ 	.word	0xffffffff


	//   ....[2]....
        /*016c*/ 	.word	0xffffffff


	//   ....[3]....
        /*0170*/ 	.word	0xffffffff


	//   ....[4]....
        /*0174*/ 	.word	0xffffffff


	//   ....[5]....
        /*0178*/ 	.word	0xffffffff


	//   ....[6]....
        /*017c*/ 	.word	0xffffffff


	//   ....[7]....
        /*0180*/ 	.word	0xffffffff


	//   ....[8]....
        /*0184*/ 	.word	0xffffffff


	//   ....[9]....
        /*0188*/ 	.word	0xffffffff


	//   ....[10]....
        /*018c*/ 	.word	0xffffffff


	//   ....[11]....
        /*0190*/ 	.word	0xffffffff


	//   ....[12]....
        /*0194*/ 	.word	0xffffffff


	//   ....[13]....
        /*0198*/ 	.word	0xffffffff


	//   ....[14]....
        /*019c*/ 	.word	0xffffffff


	//   ....[15]....
        /*01a0*/ 	.word	0x0500000f


	//   ....[16]....
        /*01a4*/ 	.word	0x0500000f


	//   ....[17]....
        /*01a8*/ 	.word	0x0500000f


	//   ....[18]....
        /*01ac*/ 	.word	0x0500000f


	//----- nvinfo : EIATTR_COOP_GROUP_INSTR_OFFSETS
	.align		4
.L_4227:
        /*01b0*/ 	.byte	0x04, 0x28
        /*01b2*/ 	.short	(.L_4229 - .L_4228)


	//   ....[0]....
.L_4228:
        /*01b4*/ 	.word	0x000006b0


	//   ....[1]....
        /*01b8*/ 	.word	0x000006e0


	//   ....[2]....
        /*01bc*/ 	.word	0x00000700


	//   ....[3]....
        /*01c0*/ 	.word	0x00000720


	//   ....[4]....
        /*01c4*/ 	.word	0x00000870


	//   ....[5]....
        /*01c8*/ 	.word	0x00000890


	//   ....[6]....
        /*01cc*/ 	.word	0x000008b0


	//   ....[7]....
        /*01d0*/ 	.word	0x000016f0


	//   ....[8]....
        /*01d4*/ 	.word	0x00001780


	//   ....[9]....
        /*01d8*/ 	.word	0x000017d0


	//   ....[10]....
        /*01dc*/ 	.word	0x00001830


	//   ....[11]....
        /*01e0*/ 	.word	0x00001860


	//   ....[12]....
        /*01e4*/ 	.word	0x000018b0


	//   ....[13]....
        /*01e8*/ 	.word	0x000018d0


	//   ....[14]....
        /*01ec*/ 	.word	0x000018f0


	//   ....[15]....
        /*01f0*/ 	.word	0x00002ec0


	//   ....[16]....
        /*01f4*/ 	.word	0x00002f20


	//   ....[17]....
        /*01f8*/ 	.word	0x00002f80


	//   ....[18]....
        /*01fc*/ 	.word	0x00002fe0


	//----- nvinfo : EIATTR_SYSCALL_OFFSETS
	.align		4
.L_4229:
        /*0200*/ 	.byte	0x04, 0x46
        /*0202*/ 	.short	(.L_4231 - .L_4230)


	//   ....[0]....
.L_4230:
        /*0204*/ 	.word	0x00002e50


	//----- nvinfo : EIATTR_EXIT_INSTR_OFFSETS
	.align		4
.L_4231:
        /*0208*/ 	.byte	0x04, 0x1c
        /*020a*/ 	.short	(.L_4233 - .L_4232)


	//   ....[0]....
.L_4232:
        /*020c*/ 	.word	0x00002870


	//   ....[1]....
        /*0210*/ 	.word	0x00002cc0


	//   ....[2]....
        /*0214*/ 	.word	0x00002d50


	//   ....[3]....
        /*0218*/ 	.word	0x00002e60


	//----- nvinfo : EIATTR_CRS_STACK_SIZE
	.align		4
.L_4233:
        /*021c*/ 	.byte	0x04, 0x1e
        /*021e*/ 	.short	(.L_4235 - .L_4234)
.L_4234:
        /*0220*/ 	.word	0x00000000


	//----- nvinfo : EIATTR_CBANK_PARAM_SIZE
	.align		4
.L_4235:
        /*0224*/ 	.byte	0x03, 0x19
        /*0226*/ 	.short	0x007c


	//----- nvinfo : EIATTR_PARAM_CBANK
	.align		4
        /*0228*/ 	.byte	0x04, 0x0a
        /*022a*/ 	.short	(.L_4237 - .L_4236)
	.align		4
.L_4236:
        /*022c*/ 	.word	index@(.nv.constant0._ZN4vllm25paged_attention_v1_kernelI13__nv_bfloat16hLi120ELi16ELi128ELNS_18Fp8KVCacheDataTypeE2ELb0EEEvPT_PKS3_PKT0_S9_ifPKiSB_iPKfiiiSD_SD_iiiii)
        /*0230*/ 	.short	0x0210
        /*0232*/ 	.short	0x007c


	//----- nvinfo : EIATTR_SW_WAR
	.align		4
.L_4237:
        /*0234*/ 	.byte	0x04, 0x36
        /*0236*/ 	.short	(.L_4239 - .L_4238)
.L_4238:
        /*0238*/ 	.word	0x00000008
.L_4239:


//--------------------- .nv.info._ZN4vllm25paged_attention_v1_kernelI13__nv_bfloat16hLi112ELi16ELi128ELNS_18Fp8KVCacheDataTypeE2ELb0EEEvPT_PKS3_PKT0_S9_ifPKiSB_iPKfiiiSD_SD_iiiii --------------------------
	.section	.nv.info._ZN4vllm25paged_attention_v1_kernelI13__nv_bfloat16hLi112ELi16ELi128ELNS_18Fp8KVCacheDataTypeE2ELb0EEEvPT_PKS3_PKT0_S9_ifPKiSB_iPKfiiiSD_SD_iiiii,"",@"SHT_CUDA_INFO"
	.sectionflags	@""
	.align	4


	//----- nvinfo : EIATTR_CUDA_API_VERSION
	.align		4
        /*0000*/ 	.byte	0x04, 0x37
        /*0002*/ 	.short	(.L_4241 - .L_4240)
.L_4240:
        /*0004*/ 	.word	0x00000082


	//----- nvinfo : EIATTR_KPARAM_INFO
	.align		4
.L_4241:
        /*0008*/ 	.byte	0x04, 0x17
        /*000a*/ 	.short	(.L_4243 - .L_4242)
.L_4242:
        /*000c*/ 	.word	0x00000000
        /*0010*/ 	.short	0x0013
        /*0012*/ 	.short	0x0078
        /*0014*/ 	.byte	0x00, 0xf0, 0x11, 0x00


	//----- nvinfo : EIATTR_KPARAM_INFO
	.align		4
.L_4243:
        /*0018*/ 	.byte	0x04, 0x17
        /*001a*/ 	.short	(.L_4245 - .L_4244)
.L_4244:
        /*001c*/ 	.word	0x00000000
        /*0020*/ 	.short	0x0012
        /*0022*/ 	.short	0x0074
        /*0024*/ 	.byte	0x00, 0xf0, 0x11, 0x00


	//----- nvinfo : EIATTR_KPARAM_INFO
	.align		4
.L_4245:
        /*0028*/ 	.byte	0x04, 0x17
        /*002a*/ 	.short	(.L_4247 - .L_4246)
.L_4246:
        /*002c*/ 	.word	0x00000000
        /*0030*/ 	.short	0x0011
        /*0032*/ 	.short	0x0070
        /*0034*/ 	.byte	0x00, 0xf0, 0x11, 0x00


	//----- nvinfo : EIATTR_KPARAM_INFO
	.align		4
.L_4247:
        /*0038*/ 	.byte	0x04, 0x17
        /*003a*/ 	.short	(.L_4249 - .L_4248)
.L_4248:
        /*003c*/ 	.word	0x00000000
        /*0040*/ 	.short	0x0010
        /*0042*/ 	.short	0x006c
        /*0044*/ 	.byte	0x00, 0xf0, 0x11, 0x00


	//----- nvinfo : EIATTR_KPARAM_INFO
	.align		4
.L_4249:
        /*0048*/ 	.byte	0x04, 0x17
        /*004a*/ 	.short	(.L_4251 - .L_4250)
.L_4250:
        /*004c*/ 	.word	0x00000000
        /*0050*/ 	.short	0x000f
        /*0052*/ 	.short	0x0068
        /*0054*/ 	.byte	0x00, 0xf0, 0x11, 0x00


	//----- nvinfo : EIATTR_KPARAM_INFO
	.align		4
.L_4251:
        /*0058*/ 	.byte	0x04, 0x17
        /*005a*/ 	.short	(.L_4253 - .L_4252)
.L_4252:
        /*005c*/ 	.word	0x00000000
        /*0060*/ 	.short	0x000e
        /*0062*/ 	.short	0x0060
        /*0064*/ 	.byte	0x00, 0xf0, 0x21, 0x00


	//----- nvinfo : EIATTR_KPARAM_INFO
	.align		4
.L_4253:
        /*0068*/ 	.byte	0x04, 0x17
        /*006a*/ 	.short	(.L_4255 - .L_4254)
.L_4254:
        /*006c*/ 	.word	0x00000000
        /*0070*/ 	.short	0x000d
        /*0072*/ 	.short	0x0058
        /*0074*/ 	.byte	0x00, 0xf0, 0x21, 0x00


	//----- nvinfo : EIATTR_KPARAM_INFO
	.align		4
.L_4255:
        /*0078*/ 	.byte	0x04, 0x17
        /*007a*/ 	.short	(.L_4257 - .L_4256)
.L_4256:
        /*007c*/ 	.word	0x00000000
        /*0080*/ 	.short	0x000c
        /*0082*/ 	.short	0x0050
        /*0084*/ 	.byte	0x00, 0xf0, 0x11, 0x00


	//----- nvinfo : EIATTR_KPARAM_INFO
	.align		4
.L_4257:
        /*0088*/ 	.byte	0x04, 0x17
        /*008a*/ 	.short	(.L_4259 - .L_4258)
.L_4258:
        /*008c*/ 	.word	0x00000000
        /*0090*/ 	.short	0x000b
        /*0092*/ 	.short	0x004c
        /*0094*/ 	.byte	0x00, 0xf0, 0x11, 0x00


	//----- nvinfo : EIATTR_KPARAM_INFO
	.align		4
.L_4259:
        /*0098*/ 	.byte	0x04, 0x17
        /*009a*/ 	.short	(.L_4261 - .L_4260)
.L_4260:
        /*009c*/ 	.word	0x00000000
        /*00a0*/ 	.short	0x000a
        /*00a2*/ 	.short	0x0048
        /*00a4*/ 	.byte	0x00, 0xf0, 0x11, 0x00


	//----- nvinfo : EIATTR_KPARAM_INFO
	.align		4
.L_4261:
        /*00a8*/ 	.byte	0x04, 0x17
        /*00aa*/ 	.short	(.L_4263 - .L_4262)
.L_4262:
        /*00ac*/ 	.word	0x00000000
        /*00b0*/ 	.short	0x0009
        /*00b2*/ 	.short	0x0040
        /*00b4*/ 	.byte	0x00, 0xf0, 0x21, 0x00


	//----- nvinfo : EIATTR_KPARAM_INFO
	.align		4
.L_4263:
        /*00b8*/ 	.byte	0x04, 0x17
        /*00ba*/ 	.short	(.L_4265 - .L_4264)
.L_4264:
        /*00bc*/ 	.word	0x00000000
        /*00c0*/ 	.short	0x0008
        /*00c2*/ 	.short	0x0038
        /*00c4*/ 	.byte	0x00, 0xf0, 0x11, 0x00


	//----- nvinfo : EIATTR_KPARAM_INFO
	.align		4
.L_4265:
        /*00c8*/ 	.byte	0x04, 0x17
        /*00ca*/ 	.short	(.L_4267 - .L_4266)
.L_4266:
        /*00cc*/ 	.word	0x00000000
        /*00d0*/ 	.short	0x0007
        /*00d2*/ 	.short	0x0030
        /*00d4*/ 	.byte	0x00, 0xf0, 0x21, 0x00


	//----- nvinfo : EIATTR_KPARAM_INFO
	.align		4
.L_4267:
        /*00d8*/ 	.byte	0x04, 0x17
        /*00da*/ 	.short	(.L_4269 - .L_4268)
.L_4268:
        /*00dc*/ 	.word	0x00000000
        /*00e0*/ 	.short	0x0006
        /*00e2*/ 	.short	0x0028
        /*00e4*/ 	.byte	0x00, 0xf0, 0x21, 0x00


	//----- nvinfo : EIATTR_KPARAM_INFO
	.align		4
.L_4269:
        /*00e8*/ 	.byte	0x04, 0x17
        /*00ea*/ 	.short	(.L_4271 - .L_4270)
.L_4270:
        /*00ec*/ 	.word	0x00000000
        /*00f0*/ 	.short	0x0005
        /*00f2*/ 	.short	0x0024
        /*00f4*/ 	.byte	0x00, 0xf0, 0x11, 0x00


	//----- nvinfo : EIATTR_KPARAM_INFO
	.align		4
.L_4271:
        /*00f8*/ 	.byte	0x04, 0x17
        /*00fa*/ 	.short	(.L_4273 - .L_4272)
.L_4272:
        /*00fc*/ 	.word	0x00000000
        /*0100*/ 	.short	0x0004
        /*0102*/ 	.short	0x0020
        /*0104*/ 	.byte	0x00, 0xf0, 0x11, 0x00


	//----- nvinfo : EIATTR_KPARAM_INFO
	.align		4
.L_4273:
        /*0108*/ 	.byte	0x04, 0x17
        /*010a*/ 	.short	(.L_4275 - .L_4274)
.L_4274:
        /*010c*/ 	.word	0x00000000
        /*0110*/ 	.short	0x0003
        /*0112*/ 	.short	0x0018
        /*0114*/ 	.byte	0x00, 0xf0, 0x21, 0x00


	//----- nvinfo : EIATTR_KPARAM_INFO
	.align		4
.L_4275:
        /*0118*/ 	.byte	0x04, 0x17
        /*011a*/ 	.short	(.L_4277 - .L_4276)
.L_4276:
        /*011c*/ 	.word	0x00000000
        /*0120*/ 	.short	0x0002
        /*0122*/ 	.short	0x0010
        /*0124*/ 	.byte	0x00, 0xf0, 0x21, 0x00


	//----- nvinfo : EIATTR_KPARAM_INFO
	.align		4
.L_4277:
        /*0128*/ 	.byte	0x04, 0x17
        /*012a*/ 	.short	(.L_4279 - .L_4278)
.L_4278:
        /*012c*/ 	.word	0x00000000
        /*0130*/ 	.short	0x0001
        /*0132*/ 	.short	0x0008
        /*0134*/ 	.byte	0x00, 0xf0, 0x21, 0x00


	//----- nvinfo : EIATTR_KPARAM_INFO
	.align		4
.L_4279:
        /*0138*/ 	.byte	0x04, 0x17
        /*013a*/ 	.short	(.L_4281 - .L_4280)
.L_4280:
        /*013c*/ 	.word	0x00000000
        /*0140*/ 	.short	0x0000
        /*0142*/ 	.short	0x0000
        /*0144*/ 	.byte	0x00, 0xf0, 0x21, 0x00


	//----- nvinfo : EIATTR_SPARSE_MMA_MASK
	.align		4
.L_4281:
        /*0148*/ 	.byte	0x03, 0x50
        /*014a*/ 	.short	0x0000


	//----- nvinfo : EIATTR_MAXREG_COUNT
	.align		4
        /*014c*/ 	.byte	0x03, 0x1b
        /*014e*/ 	.short	0x00ff


	//----- nvinfo : EIATTR_NUM_BARRIERS
	.align		4
        /*0150*/ 	.byte	0x02, 0x4c
        /*0152*/ 	.byte	0x01
	.zero		1


	//----- nvinfo : EIATTR_EXTERNS
	.align		4
        /*0154*/ 	.byte	0x04, 0x0f
        /*0156*/ 	.short	(.L_4283 - .L_4282)


	//   ....[0]....
	.align		4
.L_4282:
        /*0158*/ 	.word	index@(__assertfail)


	//----- nvinfo : EIATTR_MERCURY_ISA_VERSION
	.align		4
.L_4283:
        /*015c*/ 	.byte	0x03, 0x5f
        /*015e*/ 	.short	0x0101


	//----- nvinfo : EIATTR_COOP_GROUP_MASK_REGIDS
	.align		4
        /*0160*/ 	.byte	0x04, 0x29
        /*0162*/ 	.short	(.L_4285 - .L_4284)


	//   ....[0]....
.L_4284:
        /*0164*/ 	.word	0xffffffff


	//   ....[1]....
        /*0168*/ 	.word	0xffffffff


	//   ....[2]....
        /*016c*/ 	.word	0xffffffff


	//   ....[3]....
        /*0170*/ 	.word	0xffffffff


	//   ....[4]....
        /*0174*/ 	.word	0xffffffff


	//   ....[5]....
        /*0178*/ 	.word	0xffffffff


	//   ....[6]....
        /*017c*/ 	.word	0xffffffff


	//   ....[7]....
        /*0180*/ 	.word	0xffffffff


	//   ....[8]....
        /*0184*/ 	.word	0xffffffff


	//   ....[9]....
        /*0188*/ 	.word	0xffffffff


	//   ....[10]....
        /*018c*/ 	.word	0xffffffff


	//   ....[11]....
        /*0190*/ 	.word	0xffffffff


	//   ....[12]....
        /*0194*/ 	.word	0xffffffff


	//   ....[13]....
        /*0198*/ 	.word	0xffffffff


	//   ....[14]....
        /*019c*/ 	.word	0xffffffff


	//   ....[15]....
        /*01a0*/ 	.word	0x0500000f


	//   ....[16]....
        /*01a4*/ 	.word	0x0500000f


	//   ....[17]....
        /*01a8*/ 	.word	0x0500000f


	//   ....[18]....
        /*01ac*/ 	.word	0x0500000f


	//----- nvinfo : EIATTR_COOP_GROUP_INSTR_OFFSETS
	.align		4
.L_4285:
        /*01b0*/ 	.byte	0x04, 0x28
        /*01b2*/ 	.short	(.L_4287 - .L_4286)


	//   ....[0]....
.L_4286:
        /*01b4*/ 	.word	0x000006b0


	//   ....[1]....
        /*01b8*/ 	.word	0x000006e0


	//   ....[2]....
        /*01bc*/ 	.word	0x00000700


	//   ....[3]....
        /*01c0*/ 	.word	0x00000720


	//   ....[4]....
        /*01c4*/ 	.word	0x00000870


	//   ....[5]....
        /*01c8*/ 	.word	0x00000890


	//   ....[6]....
        /*01cc*/ 	.word	0x000008b0


	//   ....[7]....
        /*01d0*/ 	.word	0x000016f0


	//   ....[8]....
        /*01d4*/ 	.word	0x00001770


	//   ....[9]....
        /*01d8*/ 	.word	0x000017d0


	//   ....[10]....
        /*01dc*/ 	.word	0x00001820


	//   ....[11]....
        /*01e0*/ 	.word	0x00001860


	//   ....[12]....
        /*01e4*/ 	.word	0x000018b0


	//   ....[13]....
        /*01e8*/ 	.word	0x000018d0


	//   ....[14]....
        /*01ec*/ 	.word	0x000018f0


	//   ....[15]....
        /*01f0*/ 	.word	0x00002c00


	//   ....[16]....
        /*01f4*/ 	.word	0x00002c60


	//   ....[17]....
        /*01f8*/ 	.word	0x00002cc0


	//   ....[18]....
        /*01fc*/ 	.word	0x00002d20


	//----- nvinfo : EIATTR_SYSCALL_OFFSETS
	.align		4
.L_4287:
        /*0200*/ 	.byte	0x04, 0x46
        /*0202*/ 	.short	(.L_4289 - .L_4288)


	//   ....[0]....
.L_4288:
        /*0204*/ 	.word	0x00002b90


	//----- nvinfo : EIATTR_EXIT_INSTR_OFFSETS
	.align		4
.L_4289:
        /*0208*/ 	.byte	0x04, 0x1c
        /*020a*/ 	.short	(.L_4291 - .L_4290)


	//   ....[0]....
.L_4290:
        /*020c*/ 	.word	0x00002690


	//   ....[1]....
        /*0210*/ 	.word	0x00002770


	//   ....[2]....
        /*0214*/ 	.word	0x00002a90


	//   ....[3]....
        /*0218*/ 	.word	0x00002ba0


	//----- nvinfo : EIATTR_CRS_STACK_SIZE
	.align		4
.L_4291:
        /*021c*/ 	.byte	0x04, 0x1e
        /*021e*/ 	.short	(.L_4293 - .L_4292)
.L_4292:
        /*0220*/ 	.word	0x00000000


	//----- nvinfo : EIATTR_CBANK_PARAM_SIZE
	.align		4
.L_4293:
        /*0224*/ 	.byte	0x03, 0x19
        /*0226*/ 	.short	0x007c


	//----- nvinfo : EIATTR_PARAM_CBANK
	.align		4
        /*0228*/ 	.byte	0x04, 0x0a
        /*022a*/ 	.short	(.L_4295 - .L_4294)
	.align		4
.L_4294:
        /*022c*/ 	.word	index@(.nv.constant0._ZN4vllm25paged_attention_v1_kernelI13__nv_bfloat16hLi112ELi16ELi128ELNS_18Fp8KVCacheDataTypeE2ELb0EEEvPT_PKS3_PKT0_S9_ifPKiSB_iPKfiiiSD_SD_iiiii)
        /*0230*/ 	.short	0x0210
        /*0232*/ 	.short	0x007c


	//----- nvinfo : EIATTR_SW_WAR
	.align		4
.L_4295:
        /*0234*/ 	.byte	0x04, 0x36
        /*0236*/ 	.short	(.L_4297 - .L_4296)
.L_4296:
        /*0238*/ 	.word	0x00000008
.L_4297:


//--------------------- .nv.info._ZN4vllm25paged_attention_v1_kernelI13__nv_bfloat16hLi96ELi16ELi128ELNS_18Fp8KVCacheDataTypeE2ELb0EEEvPT_PKS3_PKT0_S9_ifPKiSB_iPKfiiiSD_SD_iiiii --------------------------
	.section	.nv.info._ZN4vllm25paged_attention_v1_kernelI13__nv_bfloat16hLi96ELi16ELi128ELNS_18Fp8KVCacheDataTypeE2ELb0EEEvPT_PKS3_PKT0_S9_ifPKiSB_iPKfiiiSD_SD_iiiii,"",@"SHT_CUDA_INFO"
	.sectionflags	@""
	.align	4


	//----- nvinfo : EIATTR_CUDA_API_VERSION
	.align		4
        /*0000*/ 	.byte	0x04, 0x37
        /*0002*/ 	.short	(.L_4299 - .L_4298)
.L_4298:
        /*0004*/ 	.word	0x00000082


	//----- nvinfo : EIATTR_KPARAM_INFO
	.align		4
.L_4299:
        /*0008*/ 	.byte	0x04, 0x17
        /*000a*/ 	.short	(.L_4301 - .L_4300)
.L_4300:
        /*000c*/ 	.word	0x00000000
        /*0010*/ 	.short	0x0013
        /*0012*/ 	.short	0x0078
        /*0014*/ 	.byte	0x00, 0xf0, 0x11, 0x00


	//----- nvinfo : EIATTR_KPARAM_INFO
	.align		4
.L_4301:
        /*0018*/ 	.byte	0x04, 0x17
        /*001a*/ 	.short	(.L_4303 - .L_4302)
.L_4302:
        /*001c*/ 	.word	0x00000000
        /*0020*/ 	.short	0x0012
        /*0022*/ 	.short	0x0074
        /*0024*/ 	.byte	0x00, 0xf0, 0x11, 0x00


	//----- nvinfo : EIATTR_KPARAM_INFO
	.align		4
.L_4303:
        /*0028*/ 	.byte	0x04, 0x17
        /*002a*/ 	.short	(.L_4305 - .L_4304)
.L_4304:
        /*002c*/ 	.word	0x00000000
        /*0030*/ 	.short	0x0011
        /*0032*/ 	.short	0x0070
        /*0034*/ 	.byte	0x00, 0xf0, 0x11, 0x00


	//----- nvinfo : EIATTR_KPARAM_INFO
	.align		4
.L_4305:
        /*0038*/ 	.byte	0x04, 0x17
        /*003a*/ 	.short	(.L_4307 - .L_4306)
.L_4306:
        /*003c*/ 	.word	0x00000000
        /*0040*/ 	.short	0x0010
        /*0042*/ 	.short	0x006c
        /*0044*/ 	.byte	0x00, 0xf0, 0x11, 0x00


	//----- nvinfo : EIATTR_KPARAM_INFO
	.align		4
.L_4307:
        /*0048*/ 	.byte	0x04, 0x17
        /*004a*/ 	.short	(.L_4309 - .L_4308)
.L_4308:
        /*004c*/ 	.word	0x00000000
        /*0050*/ 	.short	0x000f
        /*0052*/ 	.short	0x0068
        /*0054*/ 	.byte	0x00, 0xf0, 0x11, 0x00


	//----- nvinfo : EIATTR_KPARAM_INFO
	.align		4
.L_4309:
        /*0058*/ 	.byte	0x04, 0x17
        /*005a*/ 	.short	(.L_4311 - .L_4310)
.L_4310:
        /*005c*/ 	.word	0x00000000
        /*0060*/ 	.short	0x000e
        /*0062*/ 	.short	0x0060
        /*0064*/ 	.byte	0x00, 0xf0, 0x21, 0x00


	//----- nvinfo : EIATTR_KPARAM_INFO
	.align		4
.L_4311:
        /*0068*/ 	.byte	0x04, 0x17
        /*006a*/ 	.short	(.L_4313 - .L_4312)
.L_4312:
        /*006c*/ 	.word	0x00000000
        /*0070*/ 	.short	0x000d
        /*0072*/ 	.short	0x0058
        /*0074*/ 	.byte	0x00, 0xf0, 0x21, 0x00


	//----- nvinfo : EIATTR_KPARAM_INFO
	.align		4
.L_4313:
        /*0078*/ 	.byte	0x04, 0x17
        /*007a*/ 	.short	(.L_4315 - .L_4314)
.L_4314:
        /*007c*/ 	.word	0x00000000
        /*0080*/ 	.short	0x000c
        /*0082*/ 	.short	0x0050
        /*0084*/ 	.byte	0x00, 0xf0, 0x11, 0x00


	//----- nvinfo : EIATTR_KPARAM_INFO
	.align		4
.L_4315:
        /*0088*/ 	.byte	0x04, 0x17
        /*008a*/ 	.short	(.L_4317 - .L_4316)
.L_4316:
        /*008c*/ 	.word	0x00000000
        /*0090*/ 	.short	0x000b
        /*0092*/ 	.short	0x004c
        /*0094*/ 	.byte	0x00, 0xf0, 0x11, 0x00


	//----- nvinfo : EIATTR_KPARAM_INFO
	.align		4
.L_4317:
        /*0098*/ 	.byte	0x04, 0x17
        /*009a*/ 	.short	(.L_4319 - .L_4318)
.L_4318:
        /*009c*/ 	.word	0x00000000
        /*00a0*/ 	.short	0x000a
        /*00a2*/ 	.short	0x0048
        /*00a4*/ 	.byte	0x00, 0xf0, 0x11, 0x00


	//----- nvinfo : EIATTR_KPARAM_INFO
	.align		4
.L_4319:
        /*00a8*/ 	.byte	0x04, 0x17
        /*00aa*/ 	.short	(.L_4321 - .L_4320)
.L_4320:
        /*00ac*/ 	.word	0x00000000
        /*00b0*/ 	.short	0x0009
        /*00b2*/ 	.short	0x0040
        /*00b4*/ 	.byte	0x00, 0xf0, 0x21, 0x00


	//----- nvinfo : EIATTR_KPARAM_INFO
	.align		4
.L_4321:
        /*00b8*/ 	.byte	0x04, 0x17
        /*00ba*/ 	.short	(.L_4323 - .L_4322)
.L_4322:
        /*00bc*/ 	.word	0x00000000
        /*00c0*/ 	.short	0x0008
        /*00c2*/ 	.short	0x0038
        /*00c4*/ 	.byte	0x00, 0xf0, 0x11, 0x00


	//----- nvinfo : EIATTR_KPARAM_INFO
	.align		4
.L_4323:
        /*00c8*/ 	.byte	0x04, 0x17
        /*00ca*/ 	.short	(.L_4325 - .L_4324)
.L_4324:
        /*00cc*/ 	.word	0x00000000
        /*00d0*/ 	.short	0x0007
        /*00d2*/ 	.short	0x0030
        /*00d4*/ 	.byte	0x00, 0xf0, 0x21, 0x00


	//----- nvinfo : EIATTR_KPARAM_INFO
	.align		4
.L_4325:
        /*00d8*/ 	.byte	0x04, 0x17
        /*00da*/ 	.short	(.L_4327 - .L_4326)
.L_4326:
        /*00dc*/ 	.word	0x00000000
        /*00e0*/ 	.short	0x0006
        /*00e2*/ 	.short	0x0028
        /*00e4*/ 	.byte	0x00, 0xf0, 0x21, 0x00


	//----- nvinfo : EIATTR_KPARAM_INFO
	.align		4
.L_4327:
        /*00e8*/ 	.byte	0x04, 0x17
        /*00ea*/ 	.short	(.L_4329 - .L_4328)
.L_4328:
        /*00ec*/ 	.word	0x00000000
        /*00f0*/ 	.short	0x0005
        /*00f2*/ 	.short	0x0024
        /*00f4*/ 	.byte	0x00, 0xf0, 0x11, 0x00


	//----- nvinfo : EIATTR_KPARAM_INFO
	.align		4
.L_4329:
        /*00f8*/ 	.byte	0x04, 0x17
        /*00fa*/ 	.short	(.L_4331 - .L_4330)
.L_4330:
        /*00fc*/ 	.word	0x00000000
        /*0100*/ 	.short	0x0004
        /*0102*/ 	.short	0x0020
        /*0104*/ 	.byte	0x00, 0xf0, 0x11, 0x00


	//----- nvinfo : EIATTR_KPARAM_INFO
	.align		4
.L_4331:
        /*0108*/ 	.byte	0x04, 0x17
        /*010a*/ 	.short	(.L_4333 - .L_4332)
.L_4332:
        /*010c*/ 	.word	0x00000000
        /*0110*/ 	.short	0x0003
        /*0112*/ 	.short	0x0018
        /*0114*/ 	.byte	0x00, 0xf0, 0x21, 0x00


	//----- nvinfo : EIATTR_KPARAM_INFO
	.align		4
.L_4333:
        /*0118*/ 	.byte	0x04, 0x17
        /*011a*/ 	.short	(.L_4335 - .L_4334)
.L_4334:
        /*011c*/ 	.word	0x00000000
        /*0120*/ 	.short	0x0002
        /*0122*/ 	.short	0x0010
        /*0124*/ 	.byte	0x00, 0xf0, 0x21, 0x00


	//----- nvinfo : EIATTR_KPARAM_INFO
	.align		4
.L_4335:
        /*0128*/ 	.byte	0x04, 0x17
        /*012a*/ 	.short	(.L_4337 - .L_4336)
.L_4336:
        /*012c*/ 	.word	0x00000000
        /*0130*/ 	.short	0x0001
        /*0132*/ 	.short	0x0008
        /*0134*/ 	.byte	0x00, 0xf0, 0x21, 0x00


	//----- nvinfo : EIATTR_KPARAM_INFO
	.align		4
.L_4337:
        /*0138*/ 	.byte	0x04, 0x17
        /*013a*/ 	.short	(.L_4339 - .L_4338)
.L_4338:
        /*013c*/ 	.word	0x00000000
        /*0140*/ 	.short	0x0000
        /*0142*/ 	.short	0x0000
        /*0144*/ 	.byte	0x00, 0xf0, 0x21, 0x00


	//----- nvinfo : EIATTR_SPARSE_MMA_MASK
	.align		4
.L_4339:
        /*0148*/ 	.byte	0x03, 0x50
        /*014a*/ 	.short	0x0000


	//----- nvinfo : EIATTR_MAXREG_COUNT
	.align		4
        /*014c*/ 	.byte	0x03, 0x1b
        /*014e*/ 	.short	0x00ff


	//----- nvinfo : EIATTR_NUM_BARRIERS
	.align		4
        /*0150*/ 	.byte	0x02, 0x4c
        /*0152*/ 	.byte	0x01
	.zero		1


	//----- nvinfo : EIATTR_EXTERNS
	.align		4
        /*0154*/ 	.byte	0x04, 0x0f
        /*0156*/ 	.short	(.L_4341 - .L_4340)


	//   ....[0]....
	.align		4
.L_4340:
        /*0158*/ 	.word	index@(__assertfail)


	//----- nvinfo : EIATTR_MERCURY_ISA_VERSION
	.align		4
.L_4341:
        /*015c*/ 	.byte	0x03, 0x5f
        /*015e*/ 	.short	0x0101


	//----- nvinfo : EIATTR_COOP_GROUP_MASK_REGIDS
	.align		4
        /*0160*/ 	.byte	0x04, 0x29
        /*0162*/ 	.short	(.L_4343 - .L_4342)


	//   ....[0]....
.L_4342:
        /*0164*/ 	.word	0xffffffff


	//   ....[1]....
        /*0168*/ 	.word	0xffffffff


	//   ....[2]....
        /*016c*/ 	.word	0xffffffff


	//   ....[3]....
        /*0170*/ 	.word	0xffffffff


	//   ....[4]....
        /*0174*/ 	.word	0xffffffff


	//   ....[5]....
        /*0178*/ 	.word	0xffffffff


	//   ....[6]....
        /*017c*/ 	.word	0xffffffff


	//   ....[7]....
        /*0180*/ 	.word	0xffffffff


	//   ....[8]....
        /*0184*/ 	.word	0xffffffff


	//   ....[9]....
        /*0188*/ 	.word	0xffffffff


	//   ....[10]....
        /*018c*/ 	.word	0xffffffff


	//   ....[11]....
        /*0190*/ 	.word	0xffffffff


	//   ....[12]....
        /*0194*/ 	.word	0xffffffff


	//   ....[13]....
        /*0198*/ 	.word	0xffffffff


	//   ....[14]....
        /*019c*/ 	.word	0xffffffff


	//   ....[15]....
        /*01a0*/ 	.word	0x0500000f


	//   ....[16]....
        /*01a4*/ 	.word	0x0500000f


	//   ....[17]....
        /*01a8*/ 	.word	0x0500000f


	//   ....[18]....
        /*01ac*/ 	.word	0x0500000f


	//----- nvinfo : EIATTR_COOP_GROUP_INSTR_OFFSETS
	.align		4
.L_4343:
        /*01b0*/ 	.byte	0x04, 0x28
        /*01b2*/ 	.short	(.L_4345 - .L_4344)


	//   ....[0]....
.L_4344:
        /*01b4*/ 	.word	0x000006b0


	//   ....[1]....
        /*01b8*/ 	.word	0x000006e0


	//   ....[2]....
        /*01bc*/ 	.word	0x00000700


	//   ....[3]....
        /*01c0*/ 	.word	0x00000720


	//   ....[4]....
        /*01c4*/ 	.word	0x00000870


	//   ....[5]....
        /*01c8*/ 	.word	0x00000890


	//   ....[6]....
        /*01cc*/ 	.word	0x000008b0


	//   ....[7]....
        /*01d0*/ 	.word	0x000016f0


	//   ....[8]....
        /*01d4*/ 	.word	0x00001780


	//   ....[9]....
        /*01d8*/ 	.word	0x000017d0


	//   ....[10]....
        /*01dc*/ 	.word	0x00001830


	//   ....[11]....
        /*01e0*/ 	.word	0x00001860


	//   ....[12]....
        /*01e4*/ 	.word	0x000018b0


	//   ....[13]....
        /*01e8*/ 	.word	0x000018d0


	//   ....[14]....
        /*01ec*/ 	.word	0x000018f0


	//   ....[15]....
        /*01f0*/ 	.word	0x00002b40


	//   ....[16]....
        /*01f4*/ 	.word	0x00002ba0


	//   ....[17]....
        /*01f8*/ 	.word	0x00002c00


	//   ....[18]....
        /*01fc*/ 	.word	0x00002c60


	//----- nvinfo : EIATTR_SYSCALL_OFFSETS
	.align		4
.L_4345:
        /*0200*/ 	.byte	0x04, 0x46
        /*0202*/ 	.short	(.L_4347 - .L_4346)


	//   ....[0]....
.L_4346:
        /*0204*/ 	.word	0x00002ad0


	//----- nvinfo : EIATTR_EXIT_INSTR_OFFSETS
	.align		4
.L_4347:
        /*0208*/ 	.byte	0x04, 0x1c
        /*020a*/ 	.short	(.L_4349 - .L_4348)


	//   ....[0]....
.L_4348:
        /*020c*/ 	.word	0x00002640


	//   ....[1]....
        /*0210*/ 	.word	0x00002720


	//   ....[2]....
        /*0214*/ 	.word	0x000029d0


	//   ....[3]....
        /*0218*/ 	.word	0x00002ae0


	//----- nvinfo : EIATTR_CRS_STACK_SIZE
	.align		4
.L_4349:
        /*021c*/ 	.byte	0x04, 0x1e
        /*021e*/ 	.short	(.L_4351 - .L_4350)
.L_4350:
        /*0220*/ 	.word	0x00000000


	//----- nvinfo : EIATTR_CBANK_PARAM_SIZE
	.align		4
.L_4351:
        /*0224*/ 	.byte	0x03, 0x19
        /*0226*/ 	.short	0x007c


	//----- nvinfo : EIATTR_PARAM_CBANK
	.align		4
        /*0228*/ 	.byte	0x04, 0x0a
        /*022a*/ 	.short	(.L_4353 - .L_4352)
	.align		4
.L_4352:
        /*022c*/ 	.word	index@(.nv.constant0._ZN4vllm25paged_attention_v1_kernelI13__nv_bfloat16hLi96ELi16ELi128ELNS_18Fp8KVCacheDataTypeE2ELb0EEEvPT_PKS3_PKT0_S9_ifPKiSB_iPKfiiiSD_SD_iiiii)
        /*0230*/ 	.short	0x0210
        /*0232*/ 	.short	0x007c


	//----- nvinfo : EIATTR_SW_WAR
	.align		4
.L_4353:
        /*0234*/ 	.byte	0x04, 0x36
        /*0236*/ 	.short	(.L_4355 - .L_4354)
.L_4354:
        /*0238*/ 	.word	0x00000008
.L_4355:


//--------------------- .nv.info._ZN4vllm25paged_attention_v1_kernelI13__nv_bfloat16hLi80ELi16ELi128ELNS_18Fp8KVCacheDataTypeE2ELb0EEEvPT_PKS3_PKT0_S9_ifPKiSB_iPKfiiiSD_SD_iiiii --------------------------
	.section	.nv.info._ZN4vllm25paged_attention_v1_kernelI13__nv_bfloat16hLi80ELi16ELi128ELNS_18Fp8KVCacheDataTypeE2ELb0EEEvPT_PKS3_PKT0_S9_ifPKiSB_iPKfiiiSD_SD_iiiii,"",@"SHT_CUDA_INFO"
	.sectionflags	@""
	.align	4


	//----- nvinfo : EIATTR_CUDA_API_VERSION
	.align		4
        /*0000*/ 	.byte	0x04, 0x37
        /*0002*/ 	.short	(.L_4357 - .L_4356)
.L_4356:
        /*0004*/ 	.word	0x00000082


	//----- nvinfo : EIATTR_KPARAM_INFO
	.align		4
.L_4357:
        /*0008*/ 	.byte	0x04, 0x17
        /*000a*/ 	.short	(.L_4359 - .L_4358)
.L_4358:
        /*000c*/ 	.word	0x00000000
        /*0010*/ 	.short	0x0013
        /*0012*/ 	.short	0x0078
        /*0014*/ 	.byte	0x00, 0xf0, 0x11, 0x00


	//----- nvinfo : EIATTR_KPARAM_INFO
	.align		4
.L_4359:
        /*0018*/ 	.byte	0x04, 0x17
        /*001a*/ 	.short	(.L_4361 - .L_4360)
.L_4360:
        /*001c*/ 	.word	0x00000000
        /*0020*/ 	.short	0x0012
        /*0022*/ 	.short	0x0074
        /*0024*/ 	.byte	0x00, 0xf0, 0x11, 0x00


	//----- nvinfo : EIATTR_KPARAM_INFO
	.align		4
.L_4361:
        /*0028*/ 	.byte	0x04, 0x17
        /*002a*/ 	.short	(.L_4363 - .L_4362)
.L_4362:
        /*002c*/ 	.word	0x00000000
        /*0030*/ 	.short	0x0011
        /*0032*/ 	.short	0x0070
        /*0034*/ 	.byte	0x00, 0xf0, 0x11, 0x00


	//----- nvinfo : EIATTR_KPARAM_INFO
	.align		4
.L_4363:
        /*0038*/ 	.byte	0x04, 0x17
        /*003a*/ 	.short	(.L_4365 - .L_4364)
.L_4364:
        /*003c*/ 	.word	0x00000000
        /*0040*/ 	.short	0x0010
        /*0042*/ 	.short	0x006c
        /*0044*/ 	.byte	0x00, 0xf0, 0x11, 0x00


	//----- nvinfo : EIATTR_KPARAM_INFO
	.align		4
.L_4365:
        /*0048*/ 	.byte	0x04, 0x17
        /*004a*/ 	.short	(.L_4367 - .L_4366)
.L_4366:
        /*004c*/ 	.word	0x00000000
        /*0050*/ 	.short	0x000f
        /*0052*/ 	.short	0x0068
        /*0054*/ 	.byte	0x00, 0xf0, 0x11, 0x00


	//----- nvinfo : EIATTR_KPARAM_INFO
	.align		4
.L_4367:
        /*0058*/ 	.byte	0x04, 0x17
        /*005a*/ 	.short	(.L_4369 - .L_4368)
.L_4368:
        /*005c*/ 	.word	0x00000000
        /*0060*/ 	.short	0x000e
        /*0062*/ 	.short	0x0060
        /*0064*/ 	.byte	0x00, 0xf0, 0x21, 0x00


	//----- nvinfo : EIATTR_KPARAM_INFO
	.align		4
.L_4369:
        /*0068*/ 	.byte	0x04, 0x17
        /*006a*/ 	.short	(.L_4371 - .L_4370)
.L_4370:
        /*006c*/ 	.word	0x00000000
        /*0070*/ 	.short	0x000d
        /*0072*/ 	.short	0x0058
        /*0074*/ 	.byte	0x00, 0xf0, 0x21, 0x00


	//----- nvinfo : EIATTR_KPARAM_INFO
	.align		4
.L_4371:
        /*0078*/ 	.byte	0x04, 0x17
        /*007a*/ 	.short	(.L_4373 - .L_4372)
.L_4372:
        /*007c*/ 	.word	0x00000000
        /*0080*/ 	.short	0x000c
        /*0082*/ 	.short	0x0050
        /*0084*/ 	.byte	0x00, 0xf0, 0x11, 0x00


	//----- nvinfo : EIATTR_KPARAM_INFO
	.align		4
.L_4373:
        /*0088*/ 	.byte	0x04, 0x17
        /*008a*/ 	.short	(.L_4375 - .L_4374)
.L_4374:
        /*008c*/ 	.word	0x00000000
        /*0090*/ 	.short	0x000b
        /*0092*/ 	.short	0x004c
        /*0094*/ 	.byte	0x00, 0xf0, 0x11, 0x00


	//----- nvinfo : EIATTR_KPARAM_INFO
	.align		4
.L_4375:
        /*0098*/ 	.byte	0x04, 0x17
        /*009a*/ 	.short	(.L_4377 - .L_4376)
.L_4376:
        /*009c*/ 	.word	0x00000000
        /*00a0*/ 	.short	0x000a
        /*00a2*/ 	.short	0x0048
        /*00a4*/ 	.byte	0x00, 0xf0, 0x11, 0x00


	//----- nvinfo : EIATTR_KPARAM_INFO
	.align		4
.L_4377:
        /*00a8*/ 	.byte	0x04, 0x17
        /*00aa*/ 	.short	(.L_4379 - .L_4378)
.L_4378:
        /*00ac*/ 	.word	0x00000000
        /*00b0*/ 	.short	0x0009
        /*00b2*/ 	.short	0x0040
        /*00b4*/ 	.byte	0x00, 0xf0, 0x21, 0x00


	//----- nvinfo : EIATTR_KPARAM_INFO
	.align		4
.L_4379:
        /*00b8*/ 	.byte	0x04, 0x17
        /*00ba*/ 	.short	(.L_4381 - .L_4380)
.L_4380:
        /*00bc*/ 	.word	0x00000000
        /*00c0*/ 	.short	0x0008
        /*00c2*/ 	.short	0x0038
        /*00c4*/ 	.byte	0x00, 0xf0, 0x11, 0x00


	//----- nvinfo : EIATTR_KPARAM_INFO
	.align		4
.L_4381:
        /*00c8*/ 	.byte	0x04, 0x17
        /*00ca*/ 	.short	(.L_4383 - .L_4382)
.L_4382:
        /*00cc*/ 	.word	0x00000000
        /*00d0*/ 	.short	0x0007
        /*00d2*/ 	.short	0x0030
        /*00d4*/ 	.byte	0x00, 0xf0, 0x21, 0x00


	//----- nvinfo : EIATTR_KPARAM_INFO
	.align		4
.L_4383:
        /*00d8*/ 	.byte	0x04, 0x17
        /*00da*/ 	.short	(.L_4385 - .L_4384)
.L_4384:
        /*00dc*/ 	.word	0x00000000
        /*00e0*/ 	.short	0x0006
        /*00e2*/ 	.short	0x0028
        /*00e4*/ 	.byte	0x00, 0xf0, 0x21, 0x00


	//----- nvinfo : EIATTR_KPARAM_INFO
	.align		4
.L_4385:
        /*00e8*/ 	.byte	0x04, 0x17
        /*00ea*/ 	.short	(.L_4387 - .L_4386)
.L_4386:
        /*00ec*/ 	.word	0x00000000
        /*00f0*/ 	.short	0x0005
        /*00f2*/ 	.short	0x0024
        /*00f4*/ 	.byte	0x00, 0xf0, 0x11, 0x00


	//----- nvinfo : EIATTR_KPARAM_INFO
	.align		4
.L_4387:
        /*00f8*/ 	.byte	0x04, 0x17
        /*00fa*/ 	.short	(.L_4389 - .L_4388)
.L_4388:
        /*00fc*/ 	.word	0x00000000
        /*0100*/ 	.short	0x0004
        /*0102*/ 	.short	0x0020
        /*0104*/ 	.byte	0x00, 0xf0, 0x11, 0x00


	//----- nvinfo : EIATTR_KPARAM_INFO
	.align		4
.L_4389:
        /*0108*/ 	.byte	0x04, 0x17
        /*010a*/ 	.short	(.L_4391 - .L_4390)
.L_4390:
        /*010c*/ 	.word	0x00000000
        /*0110*/ 	.short	0x0003
        /*0112*/ 	.short	0x0018
        /*0114*/ 	.byte	0x00, 0xf0, 0x21, 0x00


	//----- nvinfo : EIATTR_KPARAM_INFO
	.align		4
.L_4391:
        /*0118*/ 	.byte	0x04, 0x17
        /*011a*/ 	.short	(.L_4393 - .L_4392)
.L_4392:
        /*011c*/ 	.word	0x00000000
        /*0120*/ 	.short	0x0002
        /*0122*/ 	.short	0x0010
        /*0124*/ 	.byte	0x00, 0xf0, 0x21, 0x00


	//----- nvinfo : EIATTR_KPARAM_INFO
	.align		4
.L_4393:
        /*0128*/ 	.byte	0x04, 0x17
        /*012a*/ 	.short	(.L_4395 - .L_4394)
.L_4394:
        /*012c*/ 	.word	0x00000000
        /*0130*/ 	.short	0x0001
        /*0132*/ 	.short	0x0008
        /*0134*/ 	.byte	0x00, 0xf0, 0x21, 0x00


	//----- nvinfo : EIATTR_KPARAM_INFO
	.align		4
.L_4395:
        /*0138*/ 	.byte	0x04, 0x17
        /*013a*/ 	.short	(.L_4397 - .L_4396)
.L_4396:
        /*013c*/ 	.word	0x00000000
        /*0140*/ 	.short	0x0000
        /*0142*/ 	.short	0x0000
        /*0144*/ 	.byte	0x00, 0xf0, 0x21, 0x00


	//----- nvinfo : EIATTR_SPARSE_MMA_MASK
	.align		4
.L_4397:
        /*0148*/ 	.byte	0x03, 0x50
        /*014a*/ 	.short	0x0000


	//----- nvinfo : EIATTR_MAXREG_COUNT
	.align		4
        /*014c*/ 	.byte	0x03, 0x1b
        /*014e*/ 	.short	0x00ff


	//----- nvinfo : EIATTR_NUM_BARRIERS
	.align		4
        /*0150*/ 	.byte	0x02, 0x4c
        /*0152*/ 	.byte	0x01
	.zero		1


	//----- nvinfo : EIATTR_EXTERNS
	.align		4
        /*0154*/ 	.byte	0x04, 0x0f
        /*0156*/ 	.short	(.L_4399 - .L_4398)


	//   ....[0]....
	.align		4
.L_4398:
        /*0158*/ 	.word	index@(__assertfail)


	//----- nvinfo : EIATTR_MERCURY_ISA_VERSION
	.align		4
.L_4399:
        /*015c*/ 	.byte	0x03, 0x5f
        /*015e*/ 	.short	0x0101


	//----- nvinfo : EIATTR_COOP_GROUP_MASK_REGIDS
	.align		4
        /*0160*/ 	.byte	0x04, 0x29
        /*0162*/ 	.short	(.L_4401 - .L_4400)


	//   ....[0]....
.L_4400:
        /*0164*/ 	.word	0xffffffff


	//   ....[1]....
        /*0168*/ 	.word	0xffffffff


	//   ....[2]....
        /*016c*/ 	.word	0xffffffff


	//   ....[3]....
        /*0170*/ 	.word	0xffffffff


	//   ....[4]....
        /*0174*/ 	.word	0xffffffff


	//   ....[5]....
        /*0178*/ 	.word	0xffffffff


	//   ....[6]....
        /*017c*/ 	.word	0xffffffff


	//   ....[7]....
        /*0180*/ 	.word	0xffffffff


	//   ....[8]....
        /*0184*/ 	.word	0xffffffff


	//   ....[9]....
        /*0188*/ 	.word	0xffffffff


	//   ....[10]....
        /*018c*/ 	.word	0xffffffff


	//   ....[11]....
        /*0190*/ 	.word	0xffffffff


	//   ....[12]....
        /*0194*/ 	.word	0xffffffff


	//   ....[13]....
        /*0198*/ 	.word	0xffffffff


	//   ....[14]....
        /*019c*/ 	.word	0xffffffff


	//   ....[15]....
        /*01a0*/ 	.word	0x0500000f


	//   ....[16]....
        /*01a4*/ 	.word	0x0500000f


	//   ....[17]....
        /*01a8*/ 	.word	0x0500000f


	//   ....[18]....
        /*01ac*/ 	.word	0x0500000f


	//----- nvinfo : EIATTR_COOP_GROUP_INSTR_OFFSETS
	.align		4
.L_4401:
        /*01b0*/ 	.byte	0x04, 0x28
        /*01b2*/ 	.short	(.L_4403 - .L_4402)


	//   ....[0]....
.L_4402:
        /*01b4*/ 	.word	0x000006b0


	//   ....[1]....
        /*01b8*/ 	.word	0x000006e0


	//   ....[2]....
        /*01bc*/ 	.word	0x00000700


	//   ....[3]....
        /*01c0*/ 	.word	0x00000720


	//   ....[4]....
        /*01c4*/ 	.word	0x00000870


	//   ....[5]....
        /*01c8*/ 	.word	0x00000890


	//   ....[6]....
        /*01cc*/ 	.word	0x000008b0


	//   ....[7]....
        /*01d0*/ 	.word	0x000016f0


	//   ....[8]....
        /*01d4*/ 	.word	0x00001780


	//   ....[9]....
        /*01d8*/ 	.word	0x000017d0


	//   ....[10]....
        /*01dc*/ 	.word	0x00001830


	//   ....[11]....
        /*01e0*/ 	.word	0x00001860


	//   ....[12]....
        /*01e4*/ 	.word	0x000018b0


	//   ....[13]....
        /*01e8*/ 	.word	0x000018d0


	//   ....[14]....
        /*01ec*/ 	.word	0x000018f0


	//   ....[15]....
        /*01f0*/ 	.word	0x00002a60


	//   ....[16]....
        /*01f4*/ 	.word	0x00002ac0


	//   ....[17]....
        /*01f8*/ 	.word	0x00002b20


	//   ....[18]....
        /*01fc*/ 	.word	0x00002b80


	//----- nvinfo : EIATTR_SYSCALL_OFFSETS
	.align		4
.L_4403:
        /*0200*/ 	.byte	0x04, 0x46
        /*0202*/ 	.short	(.L_4405 - .L_4404)


	//   ....[0]....
.L_4404:
        /*0204*/ 	.word	0x000029f0


	//----- nvinfo : EIATTR_EXIT_INSTR_OFFSETS
	.align		4
.L_4405:
        /*0208*/ 	.byte	0x04, 0x1c
        /*020a*/ 	.short	(.L_4407 - .L_4406)


	//   ....[0]....
.L_4406:
        /*020c*/ 	.word	0x000025d0


	//   ....[1]....
        /*0210*/ 	.word	0x000026b0


	//   ....[2]....
        /*0214*/ 	.word	0x000028f0


	//   ....[3]....
        /*0218*/ 	.word	0x00002a00


	//----- nvinfo : EIATTR_CRS_STACK_SIZE
	.align		4
.L_4407:
        /*021c*/ 	.byte	0x04, 0x1e
        /*021e*/ 	.short	(.L_4409 - .L_4408)
.L_4408:
        /*0220*/ 	.word	0x00000000


	//----- nvinfo : EIATTR_CBANK_PARAM_SIZE
	.align		4
.L_4409:
        /*0224*/ 	.byte	0x03, 0x19
        /*0226*/ 	.short	0x007c


	//----- nvinfo : EIATTR_PARAM_CBANK
	.align		4
        /*0228*/ 	.byte	0x04, 0x0a
        /*022a*/ 	.short	(.L_4411 - .L_4410)
	.align		4
.L_4410:
        /*022c*/ 	.word	index@(.nv.constant0._ZN4vllm25paged_attention_v1_kernelI13__nv_bfloat16hLi80ELi16ELi128ELNS_18Fp8KVCacheDataTypeE2ELb0EEEvPT_PKS3_PKT0_S9_ifPKiSB_iPKfiiiSD_SD_iiiii)
        /*0230*/ 	.short	0x0210
        /*0232*/ 	.short	0x007c


	//----- nvinfo : EIATTR_SW_WAR
	.align		4
.L_4411:
        /*0234*/ 	.byte	0x04, 0x36
        /*0236*/ 	.short	(.L_4413 - .L_4412)
.L_4412:
        /*0238*/ 	.word	0x00000008
.L_4413:


//--------------------- .nv.info._ZN4vllm25paged_attention_v1_kernelI13__nv_bfloat16hLi64ELi16ELi128ELNS_18Fp8KVCacheDataTypeE2ELb0EEEvPT_PKS3_PKT0_S9_ifPKiSB_iPKfiiiSD_SD_iiiii --------------------------
	.section	.nv.info._ZN4vllm25paged_attention_v1_kernelI13__nv_bfloat16hLi64ELi16ELi128ELNS_18Fp8KVCacheDataTypeE2ELb0EEEvPT_PKS3_PKT0_S9_ifPKiSB_iPKfiiiSD_SD_iiiii,"",@"SHT_CUDA_INFO"
	.sectionflags	@""
	.align	4


	//----- nvinfo : EIATTR_CUDA_API_VERSION
	.align		4
        /*0000*/ 	.byte	0x04, 0x37
        /*0002*/ 	.short	(.L_4415 - .L_4414)
.L_4414:
        /*0004*/ 	.word	0x00000082


	//----- nvinfo : EIATTR_KPARAM_INFO
	.align		4
.L_4415:
        /*0008*/ 	.byte	0x04, 0x17
        /*000a*/ 	.short	(.L_4417 - .L_4416)
.L_4416:
        /*000c*/ 	.word	0x00000000
        /*0010*/ 	.short	0x0013
        /*0012*/ 	.short	0x0078
        /*0014*/ 	.byte	0x00, 0xf0, 0x11, 0x00


	//----- nvinfo : EIATTR_KPARAM_INFO
	.align		4
.L_4417:
        /*0018*/ 	.byte	0x04, 0x17
        /*001a*/ 	.short	(.L_4419 - .L_4418)
.L_4418:
        /*001c*/ 	.word	0x00000000
        /*0020*/ 	.short	0x0012
        /*0022*/ 	.short	0x0074
        /*0024*/ 	.byte	0x00, 0xf0, 0x11, 0x00


	//----- nvinfo : EIATTR_KPARAM_INFO
	.align		4
.L_4419:
        /*0028*/ 	.byte	0x04, 0x17
        /*002a*/ 	.short	(.L_4421 - .L_4420)
.L_4420:
        /*002c*/ 	.word	0x00000000
        /*0030*/ 	.short	0x0011
        /*0032*/ 	.short	0x0070
        /*0034*/ 	.byte	0x00, 0xf0, 0x11, 0x00


	//----- nvinfo : EIATTR_KPARAM_INFO
	.align		4
.L_4421:
        /*0038*/ 	.byte	0x04, 0x17
        /*003a*/ 	.short	(.L_4423 - .L_4422)
.L_4422:
        /*003c*/ 	.word	0x00000000
        /*0040*/ 	.short	0x0010
        /*0042*/ 	.short	0x006c
        /*0044*/ 	.byte	0x00, 0xf0, 0x11, 0x00


	//----- nvinfo : EIATTR_KPARAM_INFO
	.align		4
.L_4423:
        /*0048*/ 	.byte	0x04, 0x17
        /*004a*/ 	.short	(.L_4425 - .L_4424)
.L_4424:
        /*004c*/ 	.word	0x00000000
        /*0050*/ 	.short	0x000f
        /*0052*/ 	.short	0x0068
        /*0054*/ 	.byte	0x00, 0xf0, 0x11, 0x00


	//----- nvinfo : EIATTR_KPARAM_INFO
	.align		4
.L_4425:
        /*0058*/ 	.byte	0x04, 0x17
        /*005a*/ 	.short	(.L_4427 - .L_4426)
.L_4426:
        /*005c*/ 	.word	0x00000000
        /*0060*/ 	.short	0x000e
        /*0062*/ 	.short	0x0060
        /*0064*/ 	.byte	0x00, 0xf0, 0x21, 0x00


	//----- nvinfo : EIATTR_KPARAM_INFO
	.align		4
.L_4427:
        /*0068*/ 	.byte	0x04, 0x17
        /*006a*/ 	.short	(.L_4429 - .L_4428)
.L_4428:
        /*006c*/ 	.word	0x00000000
        /*0070*/ 	.short	0x000d
        /*0072*/ 	.short	0x0058
        /*0074*/ 	.byte	0x00, 0xf0, 0x21, 0x00


	//----- nvinfo : EIATTR_KPARAM_INFO
	.align		4
.L_4429:
        /*0078*/ 	.byte	0x04, 0x17
        /*007a*/ 	.short	(.L_4431 - .L_4430)
.L_4430:
        /*007c*/ 	.word	0x00000000
        /*0080*/ 	.short	0x000c
        /*0082*/ 	.short	0x0050
        /*0084*/ 	.byte	0x00, 0xf0, 0x11, 0x00


	//----- nvinfo : EIATTR_KPARAM_INFO
	.align		4
.L_4431:
        /*0088*/ 	.byte	0x04, 0x17
        /*008a*/ 	.short	(.L_4433 - .L_4432)
.L_4432:
        /*008c*/ 	.word	0x00000000
        /*0090*/ 	.short	0x000b
        /*0092*/ 	.short	0x004c
        /*0094*/ 	.byte	0x00, 0xf0, 0x11, 0x00


	//----- nvinfo : EIATTR_KPARAM_INFO
	.align		4
.L_4433:
        /*0098*/ 	.byte	0x04, 0x17
        /*009a*/ 	.short	(.L_4435 - .L_4434)
.L_4434:
        /*009c*/ 	.word	0x00000000
        /*00a0*/ 	.short	0x000a
        /*00a2*/ 	.short	0x0048
        /*00a4*/ 	.byte	0x00, 0xf0, 0x11, 0x00


	//----- nvinfo : EIATTR_KPARAM_INFO
	.align		4
.L_4435:
        /*00a8*/ 	.byte	0x04, 0x17
        /*00aa*/ 	.short	(.L_4437 - .L_4436)
.L_4436:
        /*00ac*/ 	.word	0x00000000
        /*00b0*/ 	.short	0x0009
        /*00b2*/ 	.short	0x0040
        /*00b4*/ 	.byte	0x00, 0xf0, 0x21, 0x00


	//----- nvinfo : EIATTR_KPARAM_INFO
	.align		4
.L_4437:
        /*00b8*/ 	.byte	0x04, 0x17
        /*00ba*/ 	.short	(.L_4439 - .L_4438)
.L_4438:
        /*00bc*/ 	.word	0x00000000
        /*00c0*/ 	.short	0x0008
        /*00c2*/ 	.short	0x0038
        /*00c4*/ 	.byte	0x00, 0xf0, 0x11, 0x00


	//----- nvinfo : EIATTR_KPARAM_INFO
	.align		4
.L_4439:
        /*00c8*/ 	.byte	0x04, 0x17
        /*00ca*/ 	.short	(.L_4441 - .L_4440)
.L_4440:
        /*00cc*/ 	.word	0x00000000
        /*00d0*/ 	.short	0x0007
        /*00d2*/ 	.short	0x0030
        /*00d4*/ 	.byte	0x00, 0xf0, 0x21, 0x00


	//----- nvinfo : EIATTR_KPARAM_INFO
	.align		4
.L_4441:
        /*00d8*/ 	.byte	0x04, 0x17
        /*00da*/ 	.short	(.L_4443 - .L_4442)
.L_4442:
        /*00dc*/ 	.word	0x00000000
        /*00e0*/ 	.short	0x0006
        /*00e2*/ 	.short	0x0028
        /*00e4*/ 	.byte	0x00, 0xf0, 0x21, 0x00


	//----- nvinfo : EIATTR_KPARAM_INFO
	.align		4
.L_4443:
        /*00e8*/ 	.byte	0x04, 0x17
        /*00ea*/ 	.short	(.L_4445 - .L_4444)
.L_4444:
        /*00ec*/ 	.word	0x00000000
        /*00f0*/ 	.short	0x0005
        /*00f2*/ 	.short	0x0024
        /*00f4*/ 	.byte	0x00, 0xf0, 0x11, 0x00


	//----- nvinfo : EIATTR_KPARAM_INFO
	.align		4
.L_4445:
        /*00f8*/ 	.byte	0x04, 0x17
        /*00fa*/ 	.short	(.L_4447 - .L_4446)
.L_4446:
        /*00fc*/ 	.word	0x00000000
        /*0100*/ 	.short	0x0004
        /*0102*/ 	.short	0x0020
        /*0104*/ 	.byte	0x00, 0xf0, 0x11, 0x00


	//----- nvinfo : EIATTR_KPARAM_INFO
	.align		4
.L_4447:
        /*0108*/ 	.byte	0x04, 0x17
        /*010a*/ 	.short	(.L_4449 - .L_4448)
.L_4448:
        /*010c*/ 	.word	0x00000000
        /*0110*/ 	.short	0x0003
        /*0112*/ 	.short	0x0018
        /*0114*/ 	.byte	0x00, 0xf0, 0x21, 0x00


	//----- nvinfo : EIATTR_KPARAM_INFO
	.align		4
.L_4449:
        /*0118*/ 	.byte	0x04, 0x17
        /*011a*/ 	.short	(.L_4451 - .L_4450)
.L_4450:
        /*011c*/ 	.word	0x00000000
        /*0120*/ 	.short	0x0002
        /*0122*/ 	.short	0x0010
        /*0124*/ 	.byte	0x00, 0xf0, 0x21, 0x00


	//----- nvinfo : EIATTR_KPARAM_INFO
	.align		4
.L_4451:
        /*0128*/ 	.byte	0x04, 0x17
        /*012a*/ 	.short	(.L_4453 - .L_4452)
.L_4452:
        /*012c*/ 	.word	0x00000000
        /*0130*/ 	.short	0x0001
        /*0132*/ 	.short	0x0008
        /*0134*/ 	.byte	0x00, 0xf0, 0x21, 0x00


	//----- nvinfo : EIATTR_KPARAM_INFO
	.align		4
.L_4453:
        /*0138*/ 	.byte	0x04, 0x17
        /*013a*/ 	.short	(.L_4455 - .L_4454)
.L_4454:
        /*013c*/ 	.word	0x00000000
        /*0140*/ 	.short	0x0000
        /*0142*/ 	.short	0x0000
        /*0144*/ 	.byte	0x00, 0xf0, 0x21, 0x00


	//----- nvinfo : EIATTR_SPARSE_MMA_MASK
	.align		4
.L_4455:
        /*0148*/ 	.byte	0x03, 0x50
        /*014a*/ 	.short	0x0000


	//----- nvinfo : EIATTR_MAXREG_COUNT
	.align		4
        /*014c*/ 	.byte	0x03, 0x1b
        /*014e*/ 	.short	0x00ff


	//----- nvinfo : EIATTR_NUM_BARRIERS
	.align		4
        /*0150*/ 	.byte	0x02, 0x4c
        /*0152*/ 	.byte	0x01
	.zero		1


	//----- nvinfo : EIATTR_EXTERNS
	.align		4
        /*0154*/ 	.byte	0x04, 0x0f
        /*0156*/ 	.short	(.L_4457 - .L_4456)


	//   ....[0]....
	.align		4
.L_4456:
        /*0158*/ 	.word	index@(__assertfail)


	//----- nvinfo : EIATTR_MERCURY_ISA_VERSION
	.align		4
.L_4457:
        /*015c*/ 	.byte	0x03, 0x5f
        /*015e*/ 	.short	0x0101


	//----- nvinfo : EIATTR_COOP_GROUP_MASK_REGIDS
	.align		4
        /*0160*/ 	.byte	0x04, 0x29
        /*0162*/ 	.short	(.L_4459 - .L_4458)


	//   ....[0]....
.L_4458:
        /*0164*/ 	.word	0xffffffff


	//   ....[1]....
        /*0168*/ 	.word	0xffffffff


	//   ....[2]....
        /*016c*/ 	.word	0xffffffff


	//   ....[3]....
        /*0170*/ 	.word	0xffffffff


	//   ....[4]....
        /*0174*/ 	.word	0xffffffff


	//   ....[5]....
        /*0178*/ 	.word	0xffffffff


	//   ....[6]....
        /*017c*/ 	.word	0xffffffff


	//   ....[7]....
        /*0180*/ 	.word	0xffffffff


	//   ....[8]....
        /*0184*/ 	.word	0xffffffff


	//   ....[9]....
        /*0188*/ 	.word	0xffffffff


	//   ....[10]....
        /*018c*/ 	.word	0xffffffff


	//   ....[11]....
        /*0190*/ 	.word	0xffffffff


	//   ....[12]....
        /*0194*/ 	.word	0xffffffff


	//   ....[13]....
        /*0198*/ 	.word	0xffffffff


	//   ....[14]....
        /*019c*/ 	.word	0xffffffff


	//   ....[15]....
        /*01a0*/ 	.word	0x0500000f


	//   ....[16]....
        /*01a4*/ 	.word	0x0500000f


	//   ....[17]....
        /*01a8*/ 	.word	0x0500000f


	//   ....[18]....
        /*01ac*/ 	.word	0x0500000f


	//----- nvinfo : EIATTR_COOP_GROUP_INSTR_OFFSETS
	.align		4
.L_4459:
        /*01b0*/ 	.byte	0x04, 0x28
        /*01b2*/ 	.short	(.L_4461 - .L_4460)


	//   ....[0]....
.L_4460:
        /*01b4*/ 	.word	0x000006d0


	//   ....[1]....
        /*01b8*/ 	.word	0x00000700


	//   ....[2]....
        /*01bc*/ 	.word	0x00000720


	//   ....[3]....
        /*01c0*/ 	.word	0x00000740


	//   ....[4]....
        /*01c4*/ 	.word	0x00000890


	//   ....[5]....
        /*01c8*/ 	.word	0x000008b0


	//   ....[6]....
        /*01cc*/ 	.word	0x000008d0


	//   ....[7]....
        /*01d0*/ 	.word	0x00001710


	//   ....[8]....
        /*01d4*/ 	.word	0x000017a0


	//   ....[9]....
        /*01d8*/ 	.word	0x000017f0


	//   ....[10]....
        /*01dc*/ 	.word	0x00001850


	//   ....[11]....
        /*01e0*/ 	.word	0x00001880


	//   ....[12]....
        /*01e4*/ 	.word	0x000018d0


	//   ....[13]....
        /*01e8*/ 	.word	0x000018f0


	//   ....[14]....
        /*01ec*/ 	.word	0x00001910


	//   ....[15]....
        /*01f0*/ 	.word	0x00002980


	//   ....[16]....
        /*01f4*/ 	.word	0x000029e0


	//   ....[17]....
        /*01f8*/ 	.word	0x00002a40


	//   ....[18]....
        /*01fc*/ 	.word	0x00002aa0


	//----- nvinfo : EIATTR_SYSCALL_OFFSETS
	.align		4
.L_4461:
        /*0200*/ 	.byte	0x04, 0x46
        /*0202*/ 	.short	(.L_4463 - .L_4462)


	//   ....[0]....
.L_4462:
        /*0204*/ 	.word	0x00002910


	//----- nvinfo : EIATTR_EXIT_INSTR_OFFSETS
	.align		4
.L_4463:
        /*0208*/ 	.byte	0x04, 0x1c
        /*020a*/ 	.short	(.L_4465 - .L_4464)


	//   ....[0]....
.L_4464:
        /*020c*/ 	.word	0x00002550


	//   ....[1]....
        /*0210*/ 	.word	0x00002640


	//   ....[2]....
        /*0214*/ 	.word	0x00002810


	//   ....[3]....
        /*0218*/ 	.word	0x00002920


	//----- nvinfo : EIATTR_CRS_STACK_SIZE
	.align		4
.L_4465:
        /*021c*/ 	.byte	0x04, 0x1e
        /*021e*/ 	.short	(.L_4467 - .L_4466)
.L_4466:
        /*0220*/ 	.word	0x00000000


	//----- nvinfo : EIATTR_CBANK_PARAM_SIZE
	.align		4
.L_4467:
        /*0224*/ 	.byte	0x03, 0x19
        /*0226*/ 	.short	0x007c


	//----- nvinfo : EIATTR_PARAM_CBANK
	.align		4
        /*0228*/ 	.byte	0x04, 0x0a
        /*022a*/ 	.short	(.L_4469 - .L_4468)
	.align		4
.L_4468:
        /*022c*/ 	.word	index@(.nv.constant0._ZN4vllm25paged_attention_v1_kernelI13__nv_bfloat16hLi64ELi16ELi128ELNS_18Fp8KVCacheDataTypeE2ELb0EEEvPT_PKS3_PKT0_S9_ifPKiSB_iPKfiiiSD_SD_iiiii)
        /*0230*/ 	.short	0x0210
        /*0232*/ 	.short	0x007c


	//----- nvinfo : EIATTR_SW_WAR
	.align		4
.L_4469:
        /*0234*/ 	.byte	0x04, 0x36
        /*0236*/ 	.short	(.L_4471 - .L_4470)
.L_4470:
        /*0238*/ 	.word	0x00000008
.L_4471:


//--------------------- .nv.info._ZN4vllm25paged_attention_v1_kernelI13__nv_bfloat16hLi32ELi16ELi128ELNS_18Fp8KVCacheDataTypeE2ELb0EEEvPT_PKS3_PKT0_S9_ifPKiSB_iPKfiiiSD_SD_iiiii --------------------------
	.section	.nv.info._ZN4vllm25paged_attention_v1_kernelI13__nv_bfloat16hLi32ELi16ELi128ELNS_18Fp8KVCacheDataTypeE2ELb0EEEvPT_PKS3_PKT0_S9_ifPKiSB_iPKfiiiSD_SD_iiiii,"",@"SHT_CUDA_INFO"
	.sectionflags	@""
	.align	4


	//----- nvinfo : EIATTR_CUDA_API_VERSION
	.align		4
        /*0000*/ 	.byte	0x04, 0x37
        /*0002*/ 	.short	(.L_4473 - .L_4472)
.L_4472:
        /*0004*/ 	.word	0x00000082


	//----- nvinfo : EIATTR_KPARAM_INFO
	.align		4
.L_4473:
        /*0008*/ 	.byte	0x04, 0x17
        /*000a*/ 	.short	(.L_4475 - .L_4474)
.L_4474:
        /*000c*/ 	.word	0x00000000
        /*0010*/ 	.short	0x0013
        /*0012*/ 	.short	0x0078
        /*0014*/ 	.byte	0x00, 0xf0, 0x11, 0x00


	//----- nvinfo : EIATTR_KPARAM_INFO
	.align		4
.L_4475:
        /*0018*/ 	.byte	0x04, 0x17
        /*001a*/ 	.short	(.L_4477 - .L_4476)
.L_4476:
        /*001c*/ 	.word	0x00000000
        /*0020*/ 	.short	0x0012
        /*0022*/ 	.short	0x0074
        /*0024*/ 	.byte	0x00, 0xf0, 0x11, 0x00


	//----- nvinfo : EIATTR_KPARAM_INFO
	.align		4
.L_4477:
        /*0028*/ 	.byte	0x04, 0x17
        /*002a*/ 	.short	(.L_4479 - .L_4478)
.L_4478:
        /*002c*/ 	.word	0x00000000
        /*0030*/ 	.short	0x0011
        /*0032*/ 	.short	0x0070
        /*0034*/ 	.byte	0x00, 0xf0, 0x11, 0x00


	//----- nvinfo : EIATTR_KPARAM_INFO
	.align		4
.L_4479:
        /*0038*/ 	.byte	0x04, 0x17
        /*003a*/ 	.short	(.L_4481 - .L_4480)
.L_4480:
        /*003c*/ 	.word	0x00000000
        /*0040*/ 	.short	0x0010
        /*0042*/ 	.short	0x006c
        /*0044*/ 	.byte	0x00, 0xf0, 0x11, 0x00


	//----- nvinfo : EIATTR_KPARAM_INFO
	.align		4
.L_4481:
        /*0048*/ 	.byte	0x04, 0x17
        /*004a*/ 	.short	(.L_4483 - .L_4482)
.L_4482:
        /*004c*/ 	.word	0x00000000
        /*0050*/ 	.short	0x000f
        /*0052*/ 	.short	0x0068
        /*0054*/ 	.byte	0x00, 0xf0, 0x11, 0x00


	//----- nvinfo : EIATTR_KPARAM_INFO
	.align		4
.L_4483:
        /*0058*/ 	.byte	0x04, 0x17
        /*005a*/ 	.short	(.L_4485 - .L_4484)
.L_4484:
        /*005c*/ 	.word	0x00000000
        /*0060*/ 	.short	0x000e
        /*0062*/ 	.short	0x0060
        /*0064*/ 	.byte	0x00, 0xf0, 0x21, 0x00


	//----- nvinfo : EIATTR_KPARAM_INFO
	.align		4
.L_4485:
        /*0068*/ 	.byte	0x04, 0x17
        /*006a*/ 	.short	(.L_4487 - .L_4486)
.L_4486:
        /*006c*/ 	.word	0x00000000
        /*0070*/ 	.short	0x000d
        /*0072*/ 	.short	0x0058
        /*0074*/ 	.byte	0x00, 0xf0, 0x21, 0x00


	//----- nvinfo : EIATTR_KPARAM_INFO
	.align		4
.L_4487:
        /*0078*/ 	.byte	0x04, 0x17
        /*007a*/ 	.short	(.L_4489 - .L_4488)
.L_4488:
        /*007c*/ 	.word	0x00000000
        /*0080*/ 	.short	0x000c
        /*0082*/ 	.short	0x0050
        /*0084*/ 	.byte	0x00, 0xf0, 0x11, 0x00


	//----- nvinfo : EIATTR_KPARAM_INFO
	.align		4
.L_4489:
        /*0088*/ 	.byte	0x04, 0x17
        /*008a*/ 	.short	(.L_4491 - .L_4490)
.L_4490:
        /*008c*/ 	.word	0x00000000
        /*0090*/ 	.short	0x000b
        /*0092*/ 	.short	0x004c
        /*0094*/ 	.byte	0x00, 0xf0, 0x11, 0x00


	//----- nvinfo : EIATTR_KPARAM_INFO
	.align		4
.L_4491:
        /*0098*/ 	.byte	0x04, 0x17
        /*009a*/ 	.short	(.L_4493 - .L_4492)
.L_4492:
        /*009c*/ 	.word	0x00000000
        /*00a0*/ 	.short	0x000a
        /*00a2*/ 	.short	0x0048
        /*00a4*/ 	.byte	0x00, 0xf0, 0x11, 0x00


	//----- nvinfo : EIATTR_KPARAM_INFO
	.align		4
.L_4493:
        /*00a8*/ 	.byte	0x04, 0x17
        /*00aa*/ 	.short	(.L_4495 - .L_4494)
.L_4494:
        /*00ac*/ 	.word	0x00000000
        /*00b0*/ 	.short	0x0009
        /*00b2*/ 	.short	0x0040
        /*00b4*/ 	.byte	0x00, 0xf0, 0x21, 0x00


	//----- nvinfo : EIATTR_KPARAM_INFO
	.align		4
.L_4495:
        /*00b8*/ 	.byte	0x04, 0x17
        /*00ba*/ 	.short	(.L_4497 - .L_4496)
.L_4496:
        /*00bc*/ 	.word	0x00000000
        /*00c0*/ 	.short	0x0008
        /*00c2*/ 	.short	0x0038
        /*00c4*/ 	.byte	0x00, 0xf0, 0x11, 0x00


	//----- nvinfo : EIATTR_KPARAM_INFO
	.align		4
.L_4497:
        /*00c8*/ 	.byte	0x04, 0x17
        /*00ca*/ 	.short	(.L_4499 - .L_4498)
.L_4498:
        /*00cc*/ 	.word	0x00000000
        /*00d0*/ 	.short	0x0007
        /*00d2*/ 	.short	0x0030
        /*00d4*/ 	.byte	0x00, 0xf0, 0x21, 0x00


	//----- nvinfo : EIATTR_KPARAM_INFO
	.align		4
.L_4499:
        /*00d8*/ 	.byte	0x04, 0x17
        /*00da*/ 	.short	(.L_4501 - .L_4500)
.L_4500:
        /*00dc*/ 	.word	0x00000000
        /*00e0*/ 	.short	0x0006
        /*00e2*/ 	.short	0x0028
        /*00e4*/ 	.byte	0x00, 0xf0, 0x21, 0x00


	//----- nvinfo : EIATTR_KPARAM_INFO
	.align		4
.L_4501:
        /*00e8*/ 	.byte	0x04, 0x17
        /*00ea*/ 	.short	(.L_4503 - .L_4502)
.L_4502:
        /*00ec*/ 	.word	0x00000000
        /*00f0*/ 	.short	0x0005
        /*00f2*/ 	.short	0x0024
        /*00f4*/ 	.byte	0x00, 0xf0, 0x11, 0x00


	//----- nvinfo : EIATTR_KPARAM_INFO
	.align		4
.L_4503:
        /*00f8*/ 	.byte	0x04, 0x17
        /*00fa*/ 	.short	(.L_4505 - .L_4504)
.L_4504:
        /*00fc*/ 	.word	0x00000000
        /*0100*/ 	.short	0x0004
        /*0102*/ 	.short	0x0020
        /*0104*/ 	.byte	0x00, 0xf0, 0x11, 0x00


	//----- nvinfo : EIATTR_KPARAM_INFO
	.align		4
.L_4505:
        /*0108*/ 	.byte	0x04, 0x17
        /*010a*/ 	.short	(.L_4507 - .L_4506)
.L_4506:
        /*010c*/ 	.word	0x00000000
        /*0110*/ 	.short	0x0003
        /*0112*/ 	.short	0x0018
        /*0114*/ 	.byte	0x00, 0xf0, 0x21, 0x00


	//----- nvinfo : EIATTR_KPARAM_INFO
	.align		4
.L_4507:
        /*0118*/ 	.byte	0x04, 0x17
        /*011a*/ 	.short	(.L_4509 - .L_4508)
.L_4508:
        /*011c*/ 	.word	0x00000000
        /*0120*/ 	.short	0x0002
        /*0122*/ 	.short	0x0010
        /*0124*/ 	.byte	0x00, 0xf0, 0x21, 0x00


	//----- nvinfo : EIATTR_KPARAM_INFO
	.align		4
.L_4509:
        /*0128*/ 	.byte	0x04, 0x17
        /*012a*/ 	.short	(.L_4511 - .L_4510)
.L_4510:
        /*012c*/ 	.word	0x00000000
        /*0130*/ 	.short	0x0001
        /*0132*/ 	.short	0x0008
        /*0134*/ 	.byte	0x00, 0xf0, 0x21, 0x00


	//----- nvinfo : EIATTR_KPARAM_INFO
	.align		4
.L_4511:
        /*0138*/ 	.byte	0x04, 0x17
        /*013a*/ 	.short	(.L_4513 - .L_4512)
.L_4512:
        /*013c*/ 	.word	0x00000000
        /*0140*/ 	.short	0x0000
        /*0142*/ 	.short	0x0000
        /*0144*/ 	.byte	0x00, 0xf0, 0x21, 0x00


	//----- nvinfo : EIATTR_SPARSE_MMA_MASK
	.align		4
.L_4513:
        /*0148*/ 	.byte	0x03, 0x50
        /*014a*/ 	.short	0x0000


	//----- nvinfo : EIATTR_MAXREG_COUNT
	.align		4
        /*014c*/ 	.byte	0x03, 0x1b
        /*014e*/ 	.short	0x00ff


	//----- nvinfo : EIATTR_NUM_BARRIERS
	.align		4
        /*0150*/ 	.byte	0x02, 0x4c
        /*0152*/ 	.byte	0x01
	.zero		1


	//----- nvinfo : EIATTR_EXTERNS
	.align		4
        /*0154*/ 	.byte	0x04, 0x0f
        /*0156*/ 	.short	(.L_4515 - .L_4514)


	//   ....[0]....
	.align		4
.L_4514:
        /*0158*/ 	.word	index@(__assertfail)


	//----- nvinfo : EIATTR_MERCURY_ISA_VERSION
	.align		4
.L_4515:
        /*015c*/ 	.byte	0x03, 0x5f
        /*015e*/ 	.short	0x0101


	//----- nvinfo : EIATTR_COOP_GROUP_MASK_REGIDS
	.align		4
        /*0160*/ 	.byte	0x04, 0x29
        /*0162*/ 	.short	(.L_4517 - .L_4516)


	//   ....[0]....
.L_4516:
        /*0164*/ 	.word	0xffffffff


	//   ....[1]....
        /*0168*/ 	.word	0xffffffff


	//   ....[2]....
        /*016c*/ 	.word	0xffffffff


	//   ....[3]....
        /*0170*/ 	.word	0xffffffff


	//   ....[4]....
        /*0174*/ 	.word	0xffffffff


	//   ....[5]....
        /*0178*/ 	.word	0xffffffff


	//   ....[6]....
        /*017c*/ 	.word	0xffffffff


	//   ....[7]....
        /*0180*/ 	.word	0xffffffff


	//   ....[8]....
        /*0184*/ 	.word	0xffffffff


	//   ....[9]....
        /*0188*/ 	.word	0xffffffff


	//   ....[10]....
        /*018c*/ 	.word	0xffffffff


	//   ....[11]....
        /*0190*/ 	.word	0xffffffff


	//   ....[12]....
        /*0194*/ 	.word	0xffffffff


	//   ....[13]....
        /*0198*/ 	.word	0xffffffff


	//   ....[14]....
        /*019c*/ 	.word	0xffffffff


	//   ....[15]....
        /*01a0*/ 	.word	0x0500000f


	//   ....[16]....
        /*01a4*/ 	.word	0x0500000f


	//   ....[17]....
        /*01a8*/ 	.word	0x0500000f


	//   ....[18]....
        /*01ac*/ 	.word	0x0500000f


	//----- nvinfo : EIATTR_COOP_GROUP_INSTR_OFFSETS
	.align		4
.L_4517:
        /*01b0*/ 	.byte	0x04, 0x28
        /*01b2*/ 	.short	(.L_4519 - .L_4518)


	//   ....[0]....
.L_4518:
        /*01b4*/ 	.word	0x000006d0


	//   ....[1]....
        /*01b8*/ 	.word	0x00000700


	//   ....[2]....
        /*01bc*/ 	.word	0x00000720


	//   ....[3]....
        /*01c0*/ 	.word	0x00000740


	//   ....[4]....
        /*01c4*/ 	.word	0x00000890


	//   ....[5]....
        /*01c8*/ 	.word	0x000008b0


	//   ....[6]....
        /*01cc*/ 	.word	0x000008d0


	//   ....[7]....
        /*01d0*/ 	.word	0x00001710


	//   ....[8]....
        /*01d4*/ 	.word	0x000017a0


	//   ....[9]....
        /*01d8*/ 	.word	0x000017f0


	//   ....[10]....
        /*01dc*/ 	.word	0x00001850


	//   ....[11]....
        /*01e0*/ 	.word	0x00001880


	//   ....[12]....
        /*01e4*/ 	.word	0x000018d0


	//   ....[13]....
        /*01e8*/ 	.word	0x000018f0


	//   ....[14]....
        /*01ec*/ 	.word	0x00001910


	//   ....[15]....
        /*01f0*/ 	.word	0x00002800


	//   ....[16]....
        /*01f4*/ 	.word	0x00002860


	//   ....[17]....
        /*01f8*/ 	.word	0x000028c0


	//   ....[18]....
        /*01fc*/ 	.word	0x00002920


	//----- nvinfo : EIATTR_SYSCALL_OFFSETS
	.align		4
.L_4519:
        /*0200*/ 	.byte	0x04, 0x46
        /*0202*/ 	.short	(.L_4521 - .L_4520)


	//   ....[0]....
.L_4520:
        /*0204*/ 	.word	0x00002790


	//----- nvinfo : EIATTR_EXIT_INSTR_OFFSETS
	.align		4
.L_4521:
        /*0208*/ 	.byte	0x04, 0x1c
        /*020a*/ 	.short	(.L_4523 - .L_4522)


	//   ....[0]....
.L_4522:
        /*020c*/ 	.word	0x000024b0


	//   ....[1]....
        /*0210*/ 	.word	0x000025a0


	//   ....[2]....
        /*0214*/ 	.word	0x00002690


	//   ....[3]....
        /*0218*/ 	.word	0x000027a0


	//----- nvinfo : EIATTR_CRS_STACK_SIZE
	.align		4
.L_4523:
        /*021c*/ 	.byte	0x04, 0x1e
        /*021e*/ 	.short	(.L_4525 - .L_4524)
.L_4524:
        /*0220*/ 	.word	0x00000000


	//----- nvinfo : EIATTR_CBANK_PARAM_SIZE
	.align		4
.L_4525:
        /*0224*/ 	.byte	0x03, 0x19
        /*0226*/ 	.short	0x007c


	//----- nvinfo : EIATTR_PARAM_CBANK
	.align		4
        /*0228*/ 	.byte	0x04, 0x0a
        /*022a*/ 	.short	(.L_4527 - .L_4526)
	.align		4
.L_4526:
        /*022c*/ 	.word	index@(.nv.constant0._ZN4vllm25paged_attention_v1_kernelI13__nv_bfloat16hLi32ELi16ELi128ELNS_18Fp8KVCacheDataTypeE2ELb0EEEvPT_PKS3_PKT0_S9_ifPKiSB_iPKfiiiSD_SD_iiiii)
        /*0230*/ 	.short	0x0210
        /*0232*/ 	.short	0x007c


	//----- nvinfo : EIATTR_SW_WAR
	.align		4
.L_4527:
        /*0234*/ 	.byte	0x04, 0x36
        /*0236*/ 	.short	(.L_4529 - .L_4528)
.L_4528:
        /*0238*/ 	.word	0x00000008
.L_4529:


//--------------------- .nv.info._ZN4vllm25paged_attention_v1_kernelI13__nv_bfloat16hLi256ELi16ELi128ELNS_18Fp8KVCacheDataTypeE2ELb1EEEvPT_PKS3_PKT0_S9_ifPKiSB_iPKfiiiSD_SD_iiiii --------------------------
	.section	.nv.info._ZN4vllm25paged_attention_v1_kernelI13__nv_bfloat16hLi256ELi16ELi128ELNS_18Fp8KVCacheDataTypeE2ELb1EEEvPT_PKS3_PKT0_S9_ifPKiSB_iPKfiiiSD_SD_iiiii,"",@"SHT_CUDA_INFO"
	.sectionflags	@""
	.align	4


	//----- nvinfo : EIATTR_CUDA_API_VERSION
	.align		4
        /*0000*/ 	.byte	0x04, 0x37
        /*0002*/ 	.short	(.L_4531 - .L_4530)
.L_4530:
        /*0004*/ 	.word	0x00000082


	//----- nvinfo : EIATTR_KPARAM_INFO
	.align		4
.L_4531:
        /*0008*/ 	.byte	0x04, 0x17
        /*000a*/ 	.short	(.L_4533 - .L_4532)
.L_4532:
        /*000c*/ 	.word	0x00000000
        /*0010*/ 	.short	0x0013
        /*0012*/ 	.short	0x0078
        /*0014*/ 	.byte	0x00, 0xf0, 0x11, 0x00


	//----- nvinfo : EIATTR_KPARAM_INFO
	.align		4
.L_4533:
        /*0018*/ 	.byte	0x04, 0x17
        /*001a*/ 	.short	(.L_4535 - .L_4534)
.L_4534:
        /*001c*/ 	.word	0x00000000
        /*0020*/ 	.short	0x0012
        /*0022*/ 	.short	0x0074
        /*0024*/ 	.byte	0x00, 0xf0, 0x11, 0x00


	//----- nvinfo : EIATTR_KPARAM_INFO
	.align		4
.L_4535:
        /*0028*/ 	.byte	0x04, 0x17
        /*002a*/ 	.short	(.L_4537 - .L_4536)
.L_4536:
        /*002c*/ 	.word	0x00000000
        /*0030*/ 	.short	0x0011
        /*0032*/ 	.short	0x0070
        /*0034*/ 	.byte	0x00, 0xf0, 0x11, 0x00


	//----- nvinfo : EIATTR_KPARAM_INFO
	.align		4
.L_4537:
        /*0038*/ 	.byte	0x04, 0x17
        /*003a*/ 	.short	(.L_4539 - .L_4538)
.L_4538:
        /*003c*/ 	.word	0x00000000
        /*0040*/ 	.short	0x0010
        /*0042*/ 	.short	0x006c
        /*0044*/ 	.byte	0x00, 0xf0, 0x11, 0x00


	//----- nvinfo : EIATTR_KPARAM_INFO
	.align		4
.L_4539:
        /*0048*/ 	.byte	0x04, 0x17
        /*004a*/ 	.short	(.L_4541 - .L_4540)
.L_4540:
        /*004c*/ 	.word	0x00000000
        /*0050*/ 	.short	0x000f
        /*0052*/ 	.short	0x0068
        /*0054*/ 	.byte	0x00, 0xf0, 0x11, 0x00


	//----- nvinfo : EIATTR_KPARAM_INFO
	.align		4
.L_4541:
        /*0058*/ 	.byte	0x04, 0x17
        /*005a*/ 	.short	(.L_4543 - .L_4542)
.L_4542:
        /*005c*/ 	.word	0x00000000
        /*0060*/ 	.short	0x000e
        /*0062*/ 	.short	0x0060
        /*0064*/ 	.byte	0x00, 0xf0, 0x21, 0x00


	//----- nvinfo : EIATTR_KPARAM_INFO
	.align		4
.L_4543:
        /*0068*/ 	.byte	0x04, 0x17
        /*006a*/ 	.short	(.L_4545 - .L_4544)
.L_4544:
        /*006c*/ 	.word	0x00000000
        /*0070*/ 	.short	0x000d
        /*0072*/ 	.short	0x0058
        /*0074*/ 	.byte	0x00, 0xf0, 0x21, 0x00


	//----- nvinfo : EIATTR_KPARAM_INFO
	.align		4
.L_4545:
        /*0078*/ 	.byte	0x04, 0x17
        /*007a*/ 	.short	(.L_4547 - .L_4546)
.L_4546:
        /*007c*/ 	.word	0x00000000
        /*0080*/ 	.short	0x000c
        /*0082*/ 	.short	0x0050
        /*0084*/ 	.byte	0x00, 0xf0, 0x11, 0x00


	//----- nvinfo : EIATTR_KPARAM_INFO
	.align		4
.L_4547:
        /*0088*/ 	.byte	0x04, 0x17
        /*008a*/ 	.short	(.L_4549 - .L_4548)
.L_4548:
        /*008c*/ 	.word	0x00000000
        /*0090*/ 	.short	0x000b
        /*0092*/ 	.short	0x004c
        /*0094*/ 	.byte	0x00, 0xf0, 0x11, 0x00


	//----- nvinfo : EIATTR_KPARAM_INFO
	.align		4
.L_4549:
        /*0098*/ 	.byte	0x04, 0x17
        /*009a*/ 	.short	(.L_4551 - .L_4550)
.L_4550:
        /*009c*/ 	.word	0x00000000
        /*00a0*/ 	.short	0x000a
        /*00a2*/ 	.short	0x0048
        /*00a4*/ 	.byte	0x00, 0xf0, 0x11, 0x00


	//----- nvinfo : EIATTR_KPARAM_INFO
	.align		4
.L_4551:
        /*00a8*/ 	.byte	0x04, 0x17
        /*00aa*/ 	.short	(.L_4553 - .L_4552)
.L_4552:
        /*00ac*/ 	.word	0x00000000
        /*00b0*/ 	.short	0x0009
        /*00b2*/ 	.short	0x0040
        /*00b4*/ 	.byte	0x00, 0xf0, 0x21, 0x00


	//----- nvinfo : EIATTR_KPARAM_INFO
	.align		4
.L_4553:
        /*00b8*/ 	.byte	0x04, 0x17
        /*00ba*/ 	.short	(.L_4555 - .L_4554)
.L_4554:
        /*00bc*/ 	.word	0x00000000
        /*00c0*/ 	.short	0x0008
        /*00c2*/ 	.short	0x0038
        /*00c4*/ 	.byte	0x00, 0xf0, 0x11, 0x00


	//----- nvinfo : EIATTR_KPARAM_INFO
	.align		4
.L_4555:
        /*00c8*/ 	.byte	0x04, 0x17
        /*00ca*/ 	.short	(.L_4557 - .L_4556)
.L_4556:
        /*00cc*/ 	.word	0x00000000
        /*00d0*/ 	.short	0x0007
        /*00d2*/ 	.short	0x0030
        /*00d4*/ 	.byte	0x00, 0xf0, 0x21, 0x00


	//----- nvinfo : EIATTR_KPARAM_INFO
	.align		4
.L_4557:
        /*00d8*/ 	.byte	0x04, 0x17
        /*00da*/ 	.short	(.L_4559 - .L_4558)
.L_4558:
        /*00dc*/ 	.word	0x00000000
        /*00e0*/ 	.short	0x0006
        /*00e2*/ 	.short	0x0028
        /*00e4*/ 	.byte	0x00, 0xf0, 0x21, 0x00


	//----- nvinfo : EIATTR_KPARAM_INFO
	.align		4
.L_4559:
        /*00e8*/ 	.byte	0x04, 0x17
        /*00ea*/ 	.short	(.L_4561 - .L_4560)
.L_4560:
        /*00ec*/ 	.word	0x00000000
        /*00f0*/ 	.short	0x0005
        /*00f2*/ 	.short	0x0024
        /*00f4*/ 	.byte	0x00, 0xf0, 0x11, 0x00


	//----- nvinfo : EIATTR_KPARAM_INFO
	.align		4
.L_4561:
        /*00f8*/ 	.byte	0x04, 0x17
        /*00fa*/ 	.short	(.L_4563 - .L_4562)
.L_4562:
        /*00fc*/ 	.word	0x00000000
        /*0100*/ 	.short	0x0004
        /*0102*/ 	.short	0x0020
        /*0104*/ 	.byte	0x00, 0xf0, 0x11, 0x00


	//----- nvinfo : EIATTR_KPARAM_INFO
	.align		4
.L_4563:
        /*0108*/ 	.byte	0x04, 0x17
        /*010a*/ 	.short	(.L_4565 - .L_4564)
.L_4564:
        /*010c*/ 	.word	0x00000000
        /*0110*/ 	.short	0x0003
        /*0112*/ 	.short	0x0018
        /*0114*/ 	.byte	0x00, 0xf0, 0x21, 0x00


	//----- nvinfo : EIATTR_KPARAM_INFO
	.align		4
.L_4565:
        /*0118*/ 	.byte	0x04, 0x17
        /*011a*/ 	.short	(.L_4567 - .L_4566)
.L_4566:
        /*011c*/ 	.word	0x00000000
        /*0120*/ 	.short	0x0002
        /*0122*/ 	.short	0x0010
        /*0124*/ 	.byte	0x00, 0xf0, 0x21, 0x00


	//----- nvinfo : EIATTR_KPARAM_INFO
	.align		4
.L_4567:
        /*0128*/ 	.byte	0x04, 0x17
        /*012a*/ 	.short	(.L_4569 - .L_4568)
.L_4568:
        /*012c*/ 	.word	0x00000000
        /*0130*/ 	.short	0x0001
        /*0132*/ 	.short	0x0008
        /*0134*/ 	.byte	0x00, 0xf0, 0x21, 0x00


	//----- nvinfo : EIATTR_KPARAM_INFO
	.align		4
.L_4569:
        /*0138*/ 	.byte	0x04, 0x17
        /*013a*/ 	.short	(.L_4571 - .L_4570)
.L_4570:
        /*013c*/ 	.word	0x00000000
        /*0140*/ 	.short	0x0000
        /*0142*/ 	.short	0x0000
        /*0144*/ 	.byte	0x00, 0xf0, 0x21, 0x00


	//----- nvinfo : EIATTR_SPARSE_MMA_MASK
	.align		4
.L_4571:
        /*0148*/ 	.byte	0x03, 0x50
        /*014a*/ 	.short	0x0000


	//----- nvinfo : EIATTR_MAXREG_COUNT
	.align		4
        /*014c*/ 	.byte	0x03, 0x1b
        /*014e*/ 	.short	0x00ff


	//----- nvinfo : EIATTR_NUM_BARRIERS
	.align		4
        /*0150*/ 	.byte	0x02, 0x4c
        /*0152*/ 	.byte	0x01
	.zero		1


	//----- nvinfo : EIATTR_EXTERNS
	.align		4
        /*0154*/ 	.byte	0x04, 0x0f
        /*0156*/ 	.short	(.L_4573 - .L_4572)


	//   ....[0]....
	.align		4
.L_4572:
        /*0158*/ 	.word	index@(__assertfail)


	//----- nvinfo : EIATTR_MERCURY_ISA_VERSION
	.align		4
.L_4573:
        /*015c*/ 	.byte	0x03, 0x5f
        /*015e*/ 	.short	0x0101


	//----- nvinfo : EIATTR_COOP_GROUP_MASK_REGIDS
	.align		4
        /*0160*/ 	.byte	0x04, 0x29
        /*0162*/ 	.short	(.L_4575 - .L_4574)


	//   ....[0]....
.L_4574:
        /*0164*/ 	.word	0xffffffff


	//   ....[1]....
        /*0168*/ 	.word	0xffffffff


	//   ....[2]....
        /*016c*/ 	.word	0xffffffff


	//   ....[3]....
        /*0170*/ 	.word	0xffffffff


	//   ....[4]....
        /*0174*/ 	.word	0xffffffff


	//   ....[5]....
        /*0178*/ 	.word	0xffffffff


	//   ....[6]....
        /*017c*/ 	.word	0xffffffff


	//   ....[7]....
        /*0180*/ 	.word	0xffffffff


	//   ....[8]....
        /*0184*/ 	.word	0xffffffff


	//   ....[9]....
        /*0188*/ 	.word	0xffffffff


	//   ....[10]....
        /*018c*/ 	.word	0xffffffff


	//   ....[11]....
        /*0190*/ 	.word	0xffffffff


	//   ....[12]....
        /*0194*/ 	.word	0xffffffff


	//   ....[13]....
        /*0198*/ 	.word	0xffffffff


	//   ....[14]....
        /*019c*/ 	.word	0xffffffff


	//   ....[15]....
        /*01a0*/ 	.word	0x0500000f


	//   ....[16]....
        /*01a4*/ 	.word	0x0500000f


	//   ....[17]....
        /*01a8*/ 	.word	0x0500000f


	//   ....[18]....
        /*01ac*/ 	.word	0x0500000f


	//   ....[19]....
        /*01b0*/ 	.word	0x0500000f


	//   ....[20]....
        /*01b4*/ 	.word	0x0500000f


	//   ....[21]....
        /*01b8*/ 	.word	0x0500000f


	//   ....[22]....
        /*01bc*/ 	.word	0x0500000f


	//   ....[23]....
        /*01c0*/ 	.word	0x0500000f


	//   ....[24]....
        /*01c4*/ 	.word	0x0500000f


	//   ....[25]....
        /*01c8*/ 	.word	0x0500000f


	//   ....[26]....
        /*01cc*/ 	.word	0x0500000f


	//   ....[27]....
        /*01d0*/ 	.word	0x0500000f


	//   ....[28]....
        /*01d4*/ 	.word	0x0500000f


	//   ....[29]....
        /*01d8*/ 	.word	0x0500000f


	//   ....[30]....
        /*01dc*/ 	.word	0x0500000f


	//   ....[31]....
        /*01e0*/ 	.word	0x0500000f


	//   ....[32]....
        /*01e4*/ 	.word	0x0500000f


	//   ....[33]....
        /*01e8*/ 	.word	0x0500000f


	//   ....[34]....
        /*01ec*/ 	.word	0x0500000f


	//----- nvinfo : EIATTR_COOP_GROUP_INSTR_OFFSETS
	.align		4
.L_4575:
        /*01f0*/ 	.byte	0x04, 0x28
        /*01f2*/ 	.short	(.L_4577 - .L_4576)


	//   ....[0]....
.L_4576:
        /*01f4*/ 	.word	0x00001080


	//   ....[1]....
        /*01f8*/ 	.word	0x000010b0


	//   ....[2]....
        /*01fc*/ 	.word	0x000010d0


	//   ....[3]....
        /*0200*/ 	.word	0x000010f0


	//   ....[4]....
        /*0204*/ 	.word	0x00001290


	//   ....[5]....
        /*0208*/ 	.word	0x000012b0


	//   ....[6]....
        /*020c*/ 	.word	0x000012d0


	//   ....[7]....
        /*0210*/ 	.word	0x00002110


	//   ....[8]....
        /*0214*/ 	.word	0x00002190


	//   ....[9]....
        /*0218*/ 	.word	0x000021f0


	//   ....[10]....
        /*021c*/ 	.word	0x00002240


	//   ....[11]....
        /*0220*/ 	.word	0x00002280


	//   ....[12]....
        /*0224*/ 	.word	0x000022d0


	//   ....[13]....
        /*0228*/ 	.word	0x000022f0


	//   ....[14]....
        /*022c*/ 	.word	0x00002310


	//   ....[15]....
        /*0230*/ 	.word	0x00004460


	//   ....[16]....
        /*0234*/ 	.word	0x000044c0


	//   ....[17]....
        /*0238*/ 	.word	0x00004520


	//   ....[18]....
        /*023c*/ 	.word	0x00004580


	//   ....[19]....
        /*0240*/ 	.word	0x00004600


	//   ....[20]....
        /*0244*/ 	.word	0x00004640


	//   ....[21]....
        /*0248*/ 	.word	0x00004690


	//   ....[22]....
        /*024c*/ 	.word	0x000046e0


	//   ....[23]....
        /*0250*/ 	.word	0x00004730


	//   ....[24]....
        /*0254*/ 	.word	0x00004780


	//   ....[25]....
        /*0258*/ 	.word	0x000047d0


	//   ....[26]....
        /*025c*/ 	.word	0x00004820


	//   ....[27]....
        /*0260*/ 	.word	0x00004870


	//   ....[28]....
        /*0264*/ 	.word	0x000048c0


	//   ....[29]....
        /*0268*/ 	.word	0x00004910


	//   ....[30]....
        /*026c*/ 	.word	0x00004960


	//   ....[31]....
        /*0270*/ 	.word	0x000049b0


	//   ....[32]....
        /*0274*/ 	.word	0x00004a00


	//   ....[33]....
        /*0278*/ 	.word	0x00004a50


	//   ....[34]....
        /*027c*/ 	.word	0x00004aa0


	//----- nvinfo : EIATTR_SYSCALL_OFFSETS
	.align		4
.L_4577:
        /*0280*/ 	.byte	0x04, 0x46
        /*0282*/ 	.short	(.L_4579 - .L_4578)


	//   ....[0]....
.L_4578:
        /*0284*/ 	.word	0x000042f0


	//   ....[1]....
        /*0288*/ 	.word	0x000043f0


	//----- nvinfo : EIATTR_EXIT_INSTR_OFFSETS
	.align		4
.L_4579:
        /*028c*/ 	.byte	0x04, 0x1c
        /*028e*/ 	.short	(.L_4581 - .L_4580)


	//   ....[0]....
.L_4580:
        /*0290*/ 	.word	0x000039d0


	//   ....[1]....
        /*0294*/ 	.word	0x00003ab0


	//   ....[2]....
        /*0298*/ 	.word	0x000041f0


	//   ....[3]....
        /*029c*/ 	.word	0x00004400


	//----- nvinfo : EIATTR_CRS_STACK_SIZE
	.align		4
.L_4581:
        /*02a0*/ 	.byte	0x04, 0x1e
        /*02a2*/ 	.short	(.L_4583 - .L_4582)
.L_4582:
        /*02a4*/ 	.word	0x00000000


	//----- nvinfo : EIATTR_CBANK_PARAM_SIZE
	.align		4
.L_4583:
        /*02a8*/ 	.byte	0x03, 0x19
        /*02aa*/ 	.short	0x007c


	//----- nvinfo : EIATTR_PARAM_CBANK
	.align		4
        /*02ac*/ 	.byte	0x04, 0x0a
        /*02ae*/ 	.short	(.L_4585 - .L_4584)
	.align		4
.L_4584:
        /*02b0*/ 	.word	index@(.nv.constant0._ZN4vllm25paged_attention_v1_kernelI13__nv_bfloat16hLi256ELi16ELi128ELNS_18Fp8KVCacheDataTypeE2ELb1EEEvPT_PKS3_PKT0_S9_ifPKiSB_iPKfiiiSD_SD_iiiii)
        /*02b4*/ 	.short	0x0210
        /*02b6*/ 	.short	0x007c


	//----- nvinfo : EIATTR_SW_WAR
	.align		4
.L_4585:
        /*02b8*/ 	.byte	0x04, 0x36
        /*02ba*/ 	.short	(.L_4587 - .L_4586)
.L_4586:
        /*02bc*/ 	.word	0x00000008
.L_4587:


//--------------------- .nv.info._ZN4vllm25paged_attention_v1_kernelI13__nv_bfloat16hLi192ELi16ELi128ELNS_18Fp8KVCacheDataTypeE2ELb1EEEvPT_PKS3_PKT0_S9_ifPKiSB_iPKfiiiSD_SD_iiiii --------------------------
	.section	.nv.info._ZN4vllm25paged_attention_v1_kernelI13__nv_bfloat16hLi192ELi16ELi128ELNS_18Fp8KVCacheDataTypeE2ELb1EEEvPT_PKS3_PKT0_S9_ifPKiSB_iPKfiiiSD_SD_iiiii,"",@"SHT_CUDA_INFO"
	.sectionflags	@""
	.align	4


	//----- nvinfo : EIATTR_CUDA_API_VERSION
	.align		4
        /*0000*/ 	.byte	0x04, 0x37
        /*0002*/ 	.short	(.L_4589 - .L_4588)
.L_4588:
        /*0004*/ 	.word	0x00000082


	//----- nvinfo : EIATTR_KPARAM_INFO
	.align		4
.L_4589:
        /*0008*/ 	.byte	0x04, 0x17
        /*000a*/ 	.short	(.L_4591 - .L_4590)
.L_4590:
        /*000c*/ 	.word	0x00000000
        /*0010*/ 	.short	0x0013
        /*0012*/ 	.short	0x0078
        /*0014*/ 	.byte	0x00, 0xf0, 0x11, 0x00


	//----- nvinfo : EIATTR_KPARAM_INFO
	.align		4
.L_4591:
        /*0018*/ 	.byte	0x04, 0x17
        /*001a*/ 	.short	(.L_4593 - .L_4592)
.L_4592:
        /*001c*/ 	.word	0x00000000
        /*0020*/ 	.short	0x0012
        /*0022*/ 	.short	0x0074
        /*0024*/ 	.byte	0x00, 0xf0, 0x11, 0x00


	//----- nvinfo : EIATTR_KPARAM_INFO
	.align		4
.L_4593:
        /*0028*/ 	.byte	0x04, 0x17
        /*002a*/ 	.short	(.L_4595 - .L_4594)
.L_4594:
        /*002c*/ 	.word	0x00000000
        /*0030*/ 	.short	0x0011
        /*0032*/ 	.short	0x0070
        /*0034*/ 	.byte	0x00, 0xf0, 0x11, 0x00


	//----- nvinfo : EIATTR_KPARAM_INFO
	.align		4
.L_4595:
        /*0038*/ 	.byte	0x04, 0x17
        /*003a*/ 	.short	(.L_4597 - .L_4596)
.L_4596:
        /*003c*/ 	.word	0x00000000
        /*0040*/ 	.short	0x0010
        /*0042*/ 	.short	0x006c
        /*0044*/ 	.byte	0x00, 0xf0, 0x11, 0x00


	//----- nvinfo : EIATTR_KPARAM_INFO
	.align		4
.L_4597:
        /*0048*/ 	.byte	0x04, 0x17
        /*004a*/ 	.short	(.L_4599 - .L_4598)
.L_4598:
        /*004c*/ 	.word	0x00000000
        /*0050*/ 	.short	0x000f
        /*0052*/ 	.short	0x0068
        /*0054*/ 	.byte	0x00, 0xf0, 0x11, 0x00


	//----- nvinfo : EIATTR_KPARAM_INFO
	.align		4
.L_4599:
        /*0058*/ 	.byte	0x04, 0x17
        /*005a*/ 	.short	(.L_4601 - .L_4600)
.L_4600:
        /*005c*/ 	.word	0x00000000
        /*0060*/ 	.short	0x000e
        /*0062*/ 	.short	0x0060
        /*0064*/ 	.byte	0x00, 0xf0, 0x21, 0x00


	//----- nvinfo : EIATTR_KPARAM_INFO
	.align		4
.L_4601:
        /*0068*/ 	.byte	0x04, 0x17
        /*006a*/ 	.short	(.L_4603 - .L_4602)
.L_4602:
        /*006c*/ 	.word	0x00000000
        /*0070*/ 	.short	0x000d
        /*0072*/ 	.short	0x0058
        /*0074*/ 	.byte	0x00, 0xf0, 0x21, 0x00


	//----- nvinfo : EIATTR_KPARAM_INFO
	.align		4
.L_4603:
        /*0078*/ 	.byte	0x04, 0x17
        /*007a*/ 	.short	(.L_4605 - .L_4604)
.L_4604:
        /*007c*/ 	.word	0x00000000
        /*0080*/ 	.short	0x000c
        /*0082*/ 	.short	0x0050
        /*0084*/ 	.byte	0x00, 0xf0, 0x11, 0x00


	//----- nvinfo : EIATTR_KPARAM_INFO
	.align		4
.L_4605:
        /*0088*/ 	.byte	0x04, 0x17
        /*008a*/ 	.short	(.L_4607 - .L_4606)
.L_4606:
        /*008c*/ 	.word	0x00000000
        /*0090*/ 	.short	0x000b
        /*0092*/ 	.short	0x004c
        /*0094*/ 	.byte	0x00, 0xf0, 0x11, 0x00


	//----- nvinfo : EIATTR_KPARAM_INFO
	.align		4
.L_4607:
        /*0098*/ 	.byte	0x04, 0x17
        /*009a*/ 	.short	(.L_4609 - .L_4608)
.L_4608:
        /*009c*/ 	.word	0x00000000
        /*00a0*/ 	.short	0x000a
        /*00a2*/ 	.short	0x0048
        /*00a4*/ 	.byte	0x00, 0xf0, 0x11, 0x00


	//----- nvinfo : EIATTR_KPARAM_INFO
	.align		4
.L_4609:
        /*00a8*/ 	.byte	0x04, 0x17
        /*00aa*/ 	.short	(.L_4611 - .L_4610)
.L_4610:
        /*00ac*/ 	.word	0x00000000
        /*00b0*/ 	.short	0x0009
        /*00b2*/ 	.short	0x0040
        /*00b4*/ 	.byte	0x00, 0xf0, 0x21, 0x00


	//----- nvinfo : EIATTR_KPARAM_INFO
	.align		4
.L_4611:
        /*00b8*/ 	.byte	0x04, 0x17
        /*00ba*/ 	.short	(.L_4613 - .L_4612)
.L_4612:
        /*00bc*/ 	.word	0x00000000
        /*00c0*/ 	.short	0x0008
        /*00c2*/ 	.short	0x0038
        /*00c4*/ 	.byte	0x00, 0xf0, 0x11, 0x00


	//----- nvinfo : EIATTR_KPARAM_INFO
	.align		4
.L_4613:
        /*00c8*/ 	.byte	0x04, 0x17
        /*00ca*/ 	.short	(.L_4615 - .L_4614)
.L_4614:
        /*00cc*/ 	.word	0x00000000
        /*00d0*/ 	.short	0x0007
        /*00d2*/ 	.short	0x0030
        /*00d4*/ 	.byte	0x00, 0xf0, 0x21, 0x00


	//----- nvinfo : EIATTR_KPARAM_INFO
	.align		4
.L_4615:
        /*00d8*/ 	.byte	0x04, 0x17
        /*00da*/ 	.short	(.L_4617 - .L_4616)
.L_4616:
        /*00dc*/ 	.word	0x00000000
        /*00e0*/ 	.short	0x0006
        /*00e2*/ 	.short	0x0028
        /*00e4*/ 	.byte	0x00, 0xf0, 0x21, 0x00


	//----- nvinfo : EIATTR_KPARAM_INFO
	.align		4
.L_4617:
        /*00e8*/ 	.byte	0x04, 0x17
        /*00ea*/ 	.short	(.L_4619 - .L_4618)
.L_4618:
        /*00ec*/ 	.word	0x00000000
        /*00f0*/ 	.short	0x0005
        /*00f2*/ 	.short	0x0024
        /*00f4*/ 	.byte	0x00, 0xf0, 0x11, 0x00


	//----- nvinfo : EIATTR_KPARAM_INFO
	.align		4
.L_4619:
        /*00f8*/ 	.byte	0x04, 0x17
        /*00fa*/ 	.short	(.L_4621 - .L_4620)
.L_4620:
        /*00fc*/ 	.word	0x00000000
        /*0100*/ 	.short	0x0004
        /*0102*/ 	.short	0x0020
        /*0104*/ 	.byte	0x00, 0xf0, 0x11, 0x00


	//----- nvinfo : EIATTR_KPARAM_INFO
	.align		4
.L_4621:
        /*0108*/ 	.byte	0x04, 0x17
        /*010a*/ 	.short	(.L_4623 - .L_4622)
.L_4622:
        /*010c*/ 	.word	0x00000000
        /*0110*/ 	.short	0x0003
        /*0112*/ 	.short	0x0018
        /*0114*/ 	.byte	0x00, 0xf0, 0x21, 0x00


	//----- nvinfo : EIATTR_KPARAM_INFO
	.align		4
.L_4623:
        /*0118*/ 	.byte	0x04, 0x17
        /*011a*/ 	.short	(.L_4625 - .L_4624)
.L_4624:
        /*011c*/ 	.word	0x00000000
        /*0120*/ 	.short	0x0002
        /*0122*/ 	.short	0x0010
        /*0124*/ 	.byte	0x00, 0xf0, 0x21, 0x00


	//----- nvinfo : EIATTR_KPARAM_INFO
	.align		4
.L_4625:
        /*0128*/ 	.byte	0x04, 0x17
        /*012a*/ 	.short	(.L_4627 - .L_4626)
.L_4626:
        /*012c*/ 	.word	0x00000000
        /*0130*/ 	.short	0x0001
        /*0132*/ 	.short	0x0008
        /*0134*/ 	.byte	0x00, 0xf0, 0x21, 0x00


	//----- nvinfo : EIATTR_KPARAM_INFO
	.align		4
.L_4627:
        /*0138*/ 	.byte	0x04, 0x17
        /*013a*/ 	.short	(.L_4629 - .L_4628)
.L_4628:
        /*013c*/ 	.word	0x00000000
        /*0140*/ 	.short	0x0000
        /*0142*/ 	.short	0x0000
        /*0144*/ 	.byte	0x00, 0xf0, 0x21, 0x00


	//----- nvinfo : EIATTR_SPARSE_MMA_MASK
	.align		4
.L_4629:
        /*0148*/ 	.byte	0x03, 0x50
        /*014a*/ 	.short	0x0000


	//----- nvinfo : EIATTR_MAXREG_COUNT
	.align		4
        /*014c*/ 	.byte	0x03, 0x1b
        /*014e*/ 	.short	0x00ff


	//----- nvinfo : EIATTR_NUM_BARRIERS
	.align		4
        /*0150*/ 	.byte	0x02, 0x4c
        /*0152*/ 	.byte	0x01
	.zero		1


	//----- nvinfo : EIATTR_EXTERNS
	.align		4
        /*0154*/ 	.byte	0x04, 0x0f
        /*0156*/ 	.short	(.L_4631 - .L_4630)


	//   ....[0]....
	.align		4
.L_4630:
        /*0158*/ 	.word	index@(__assertfail)


	//----- nvinfo : EIATTR_MERCURY_ISA_VERSION
	.align		4
.L_4631:
        /*015c*/ 	.byte	0x03, 0x5f
        /*015e*/ 	.short	0x0101


	//----- nvinfo : EIATTR_COOP_GROUP_MASK_REGIDS
	.align		4
        /*0160*/ 	.byte	0x04, 0x29
        /*0162*/ 	.short	(.L_4633 - .L_4632)


	//   ....[0]....
.L_4632:
        /*0164*/ 	.word	0xffffffff


	//   ....[1]....
        /*0168*/ 	.word	0xffffffff


	//   ....[2]....
        /*016c*/ 	.word	0xffffffff


	//   ....[3]....
        /*0170*/ 	.word	0xffffffff


	//   ....[4]....
        /*0174*/ 	.word	0xffffffff


	//   ....[5]....
        /*0178*/ 	.word	0xffffffff


	//   ....[6]....
        /*017c*/ 	.word	0xffffffff


	//   ....[7]....
        /*0180*/ 	.word	0xffffffff


	//   ....[8]....
        /*0184*/ 	.word	0xffffffff


	//   ....[9]....
        /*0188*/ 	.word	0xffffffff


	//   ....[10]....
        /*018c*/ 	.word	0xffffffff


	//   ....[11]....
        /*0190*/ 	.word	0xffffffff


	//   ....[12]....
        /*0194*/ 	.word	0xffffffff


	//   ....[13]....
        /*0198*/ 	.word	0xffffffff


	//   ....[14]....
        /*019c*/ 	.word	0xffffffff


	//   ....[15]....
        /*01a0*/ 	.word	0x0500000f


	//   ....[16]....
        /*01a4*/ 	.word	0x0500000f


	//   ....[17]....
        /*01a8*/ 	.word	0x0500000f


	//   ....[18]....
        /*01ac*/ 	.word	0x0500000f


	//   ....[19]....
        /*01b0*/ 	.word	0x0500000f


	//   ....[20]....
        /*01b4*/ 	.word	0x0500000f


	//   ....[21]....
        /*01b8*/ 	.word	0x0500000f


	//   ....[22]....
        /*01bc*/ 	.word	0x0500000f


	//   ....[23]....
        /*01c0*/ 	.word	0x0500000f


	//   ....[24]....
        /*01c4*/ 	.word	0x0500000f


	//   ....[25]....
        /*01c8*/ 	.word	0x0500000f


	//   ....[26]....
        /*01cc*/ 	.word	0x0500000f


	//   ....[27]....
        /*01d0*/ 	.word	0x0500000f


	//   ....[28]....
        /*01d4*/ 	.word	0x0500000f


	//   ....[29]....
        /*01d8*/ 	.word	0x0500000f


	//   ....[30]....
        /*01dc*/ 	.word	0x0500000f


	//----- nvinfo : EIATTR_COOP_GROUP_INSTR_OFFSETS
	.align		4
.L_4633:
        /*01e0*/ 	.byte	0x04, 0x28
        /*01e2*/ 	.short	(.L_4635 - .L_4634)


	//   ....[0]....
.L_4634:
        /*01e4*/ 	.word	0x000010a0


	//   ....[1]....
        /*01e8*/ 	.word	0x000010d0


	//   ....[2]....
        /*01ec*/ 	.word	0x000010f0


	//   ....[3]....
        /*01f0*/ 	.word	0x00001110


	//   ....[4]....
        /*01f4*/ 	.word	0x000012b0


	//   ....[5]....
        /*01f8*/ 	.word	0x000012d0


	//   ....[6]....
        /*01fc*/ 	.word	0x000012f0


	//   ....[7]....
        /*0200*/ 	.word	0x00002130


	//   ....[8]....
        /*0204*/ 	.word	0x000021b0


	//   ....[9]....
        /*0208*/ 	.word	0x00002210


	//   ....[10]....
        /*020c*/ 	.word	0x00002260


	//   ....[11]....
        /*0210*/ 	.word	0x000022a0


	//   ....[12]....
        /*0214*/ 	.word	0x000022f0


	//   ....[13]....
        /*0218*/ 	.word	0x00002310


	//   ....[14]....
        /*021c*/ 	.word	0x00002330


	//   ....[15]....
        /*0220*/ 	.word	0x000040c0


	//   ....[16]....
        /*0224*/ 	.word	0x00004120


	//   ....[17]....
        /*0228*/ 	.word	0x00004180


	//   ....[18]....
        /*022c*/ 	.word	0x000041e0


	//   ....[19]....
        /*0230*/ 	.word	0x00004260


	//   ....[20]....
        /*0234*/ 	.word	0x000042a0


	//   ....[21]....
        /*0238*/ 	.word	0x000042f0


	//   ....[22]....
        /*023c*/ 	.word	0x00004340


	//   ....[23]....
        /*0240*/ 	.word	0x00004390


	//   ....[24]....
        /*0244*/ 	.word	0x000043e0


	//   ....[25]....
        /*0248*/ 	.word	0x00004430


	//   ....[26]....
        /*024c*/ 	.word	0x00004480


	//   ....[27]....
        /*0250*/ 	.word	0x000044d0


	//   ....[28]....
        /*0254*/ 	.word	0x00004520


	//   ....[29]....
        /*0258*/ 	.word	0x00004570


	//   ....[30]....
        /*025c*/ 	.word	0x000045c0


	//----- nvinfo : EIATTR_SYSCALL_OFFSETS
	.align		4
.L_4635:
        /*0260*/ 	.byte	0x04, 0x46
        /*0262*/ 	.short	(.L_4637 - .L_4636)


	//   ....[0]....
.L_4636:
        /*0264*/ 	.word	0x00003f50


	//   ....[1]....
        /*0268*/ 	.word	0x00004050


	//----- nvinfo : EIATTR_EXIT_INSTR_OFFSETS
	.align		4
.L_4637:
        /*026c*/ 	.byte	0x04, 0x1c
        /*026e*/ 	.short	(.L_4639 - .L_4638)


	//   ....[0]....
.L_4638:
        /*0270*/ 	.word	0x00003810


	//   ....[1]....
        /*0274*/ 	.word	0x000038e0


	//   ....[2]....
        /*0278*/ 	.word	0x00003e50


	//   ....[3]....
        /*027c*/ 	.word	0x00004060


	//----- nvinfo : EIATTR_CRS_STACK_SIZE
	.align		4
.L_4639:
        /*0280*/ 	.byte	0x04, 0x1e
        /*0282*/ 	.short	(.L_4641 - .L_4640)
.L_4640:
        /*0284*/ 	.word	0x00000000


	//----- nvinfo : EIATTR_CBANK_PARAM_SIZE
	.align		4
.L_4641:
        /*0288*/ 	.byte	0x03, 0x19
        /*028a*/ 	.short	0x007c


	//----- nvinfo : EIATTR_PARAM_CBANK
	.align		4
        /*028c*/ 	.byte	0x04, 0x0a
        /*028e*/ 	.short	(.L_4643 - .L_4642)
	.align		4
.L_4642:
        /*0290*/ 	.word	index@(.nv.constant0._ZN4vllm25paged_attention_v1_kernelI13__nv_bfloat16hLi192ELi16ELi128ELNS_18Fp8KVCacheDataTypeE2ELb1EEEvPT_PKS3_PKT0_S9_ifPKiSB_iPKfiiiSD_SD_iiiii)
        /*0294*/ 	.short	0x0210
        /*0296*/ 	.short	0x007c


	//----- nvinfo : EIATTR_SW_WAR
	.align		4
.L_4643:
        /*0298*/ 	.byte	0x04, 0x36
        /*029a*/ 	.short	(.L_4645 - .L_4644)
.L_4644:
        /*029c*/ 	.word	0x00000008
.L_4645:


//--------------------- .nv.info._ZN4vllm25paged_attention_v1_kernelI13__nv_bfloat16hLi128ELi16ELi128ELNS_18Fp8KVCacheDataTypeE2ELb1EEEvPT_PKS3_PKT0_S9_ifPKiSB_iPKfiiiSD_SD_iiiii --------------------------
	.section	.nv.info._ZN4vllm25paged_attention_v1_kernelI13__nv_bfloat16hLi128ELi16ELi128ELNS_18Fp8KVCacheDataTypeE2ELb1EEEvPT_PKS3_PKT0_S9_ifPKiSB_iPKfiiiSD_SD_iiiii,"",@"SHT_CUDA_INFO"
	.sectionflags	@""
	.align	4


	//----- nvinfo : EIATTR_CUDA_API_VERSION
	.align		4
        /*0000*/ 	.byte	0x04, 0x37
        /*0002*/ 	.short	(.L_4647 - .L_4646)
.L_4646:
        /*0004*/ 	.word	0x00000082


	//----- nvinfo : EIATTR_KPARAM_INFO
	.align		4
.L_4647:
        /*0008*/ 	.byte	0x04, 0x17
        /*000a*/ 	.short	(.L_4649 - .L_4648)
.L_4648:
        /*000c*/ 	.word	0x00000000
        /*0010*/ 	.short	0x0013
        /*0012*/ 	.short	0x0078
        /*0014*/ 	.byte	0x00, 0xf0, 0x11, 0x00


	//----- nvinfo : EIATTR_KPARAM_INFO
	.align		4
.L_4649:
        /*0018*/ 	.byte	0x04, 0x17
        /*001a*/ 	.short	(.L_4651 - .L_4650)
.L_4650:
        /*001c*/ 	.word	0x00000000
        /*0020*/ 	.short	0x0012
        /*0022*/ 	.short	0x0074
        /*0024*/ 	.byte	0x00, 0xf0, 0x11, 0x00


	//----- nvinfo : EIATTR_KPARAM_INFO
	.align		4
.L_4651:
        /*0028*/ 	.byte	0x04, 0x17
        /*002a*/ 	.short	(.L_4653 - .L_4652)
.L_4652:
        /*002c*/ 	.word	0x00000000
        /*0030*/ 	.short	0x0011
        /*0032*/ 	.short	0x0070
        /*0034*/ 	.byte	0x00, 0xf0, 0x11, 0x00


	//----- nvinfo : EIATTR_KPARAM_INFO
	.align		4
.L_4653:
        /*0038*/ 	.byte	0x04, 0x17
        /*003a*/ 	.short	(.L_4655 - .L_4654)
.L_4654:
        /*003c*/ 	.word	0x00000000
        /*0040*/ 	.short	0x0010
        /*0042*/ 	.short	0x006c
        /*0044*/ 	.byte	0x00, 0xf0, 0x11, 0x00


	//----- nvinfo : EIATTR_KPARAM_INFO
	.align		4
.L_4655:
        /*0048*/ 	.byte	0x04, 0x17
        /*004a*/ 	.short	(.L_4657 - .L_4656)
.L_4656:
        /*004c*/ 	.word	0x00000000
        /*0050*/ 	.short	0x000f
        /*0052*/ 	.short	0x0068
        /*0054*/ 	.byte	0x00, 0xf0, 0x11, 0x00


	//----- nvinfo : EIATTR_KPARAM_INFO
	.align		4
.L_4657:
        /*0058*/ 	.byte	0x04, 0x17
        /*005a*/ 	.short	(.L_4659 - .L_4658)
.L_4658:
        /*005c*/ 	.word	0x00000000
        /*0060*/ 	.short	0x000e
        /*0062*/ 	.short	0x0060
        /*0064*/ 	.byte	0x00, 0xf0, 0x21, 0x00


	//----- nvinfo : EIATTR_KPARAM_INFO
	.align		4
.L_4659:
        /*0068*/ 	.byte	0x04, 0x17
        /*006a*/ 	.short	(.L_4661 - .L_4660)
.L_4660:
        /*006c*/ 	.word	0x00000000
        /*0070*/ 	.short	0x000d
        /*0072*/ 	.short	0x0058
        /*0074*/ 	.byte	0x00, 0xf0, 0x21, 0x00


	//----- nvinfo : EIATTR_KPARAM_INFO
	.align		4
.L_4661:
        /*0078*/ 	.byte	0x04, 0x17
        /*007a*/ 	.short	(.L_4663 - .L_4662)
.L_4662:
        /*007c*/ 	.word	0x00000000
        /*0080*/ 	.short	0x000c
        /*0082*/ 	.short	0x0050
        /*0084*/ 	.byte	0x00, 0xf0, 0x11, 0x00


	//----- nvinfo : EIATTR_KPARAM_INFO
	.align		4
.L_4663:
        /*0088*/ 	.byte	0x04, 0x17
        /*008a*/ 	.short	(.L_4665 - .L_4664)
.L_4664:
        /*008c*/ 	.word	0x00000000
        /*0090*/ 	.short	0x000b
        /*0092*/ 	.short	0x004c
        /*0094*/ 	.byte	0x00, 0xf0, 0x11, 0x00


	//----- nvinfo : EIATTR_KPARAM_INFO
	.align		4
.L_4665:
        /*0098*/ 	.byte	0x04, 0x17
        /*009a*/ 	.short	(.L_4667 - .L_4666)
.L_4666:
        /*009c*/ 	.word	0x00000000
        /*00a0*/ 	.short	0x000a
        /*00a2*/ 	.short	0x0048
        /*00a4*/ 	.byte	0x00, 0xf0, 0x11, 0x00


	//----- nvinfo : EIATTR_KPARAM_INFO
	.align		4
.L_4667:
        /*00a8*/ 	.byte	0x04, 0x17
        /*00aa*/ 	.short	(.L_4669 - .L_4668)
.L_4668:
        /*00ac*/ 	.word	0x00000000
        /*00b0*/ 	.short	0x0009
        /*00b2*/ 	.short	0x0040
        /*00b4*/ 	.byte	0x00, 0xf0, 0x21, 0x00


	//----- nvinfo : EIATTR_KPARAM_INFO
	.align		4
.L_4669:
        /*00b8*/ 	.byte	0x04, 0x17
        /*00ba*/ 	.short	(.L_4671 - .L_4670)
.L_4670:
        /*00bc*/ 	.word	0x00000000
        /*00c0*/ 	.short	0x0008
        /*00c2*/ 	.short	0x0038
        /*00c4*/ 	.byte	0x00, 0xf0, 0x11, 0x00


	//----- nvinfo : EIATTR_KPARAM_INFO
	.align		4
.L_4671:
        /*00c8*/ 	.byte	0x04, 0x17
        /*00ca*/ 	.short	(.L_4673 - .L_4672)
.L_4672:
        /*00cc*/ 	.word	0x00000000
        /*00d0*/ 	.short	0x0007
        /*00d2*/ 	.short	0x0030
        /*00d4*/ 	.byte	0x00, 0xf0, 0x21, 0x00


	//----- nvinfo : EIATTR_KPARAM_INFO
	.align		4
.L_4673:
        /*00d8*/ 	.byte	0x04, 0x17
        /*00da*/ 	.short	(.L_4675 - .L_4674)
.L_4674:
        /*00dc*/ 	.word	0x00000000
        /*00e0*/ 	.short	0x0006
        /*00e2*/ 	.short	0x0028
        /*00e4*/ 	.byte	0x00, 0xf0, 0x21, 0x00


	//----- nvinfo : EIATTR_KPARAM_INFO
	.align		4
.L_4675:
        /*00e8*/ 	.byte	0x04, 0x17
        /*00ea*/ 	.short	(.L_4677 - .L_4676)
.L_4676:
        /*00ec*/ 	.word	0x00000000
        /*00f0*/ 	.short	0x0005
        /*00f2*/ 	.short	0x0024
        /*00f4*/ 	.byte	0x00, 0xf0, 0x11, 0x00


	//----- nvinfo : EIATTR_KPARAM_INFO
	.align		4
.L_4677:
        /*00f8*/ 	.byte	0x04, 0x17
        /*00fa*/ 	.short	(.L_4679 - .L_4678)
.L_4678:
        /*00fc*/ 	.word	0x00000000
        /*0100*/ 	.short	0x0004
        /*0102*/ 	.short	0x0020
        /*0104*/ 	.byte	0x00, 0xf0, 0x11, 0x00


	//----- nvinfo : EIATTR_KPARAM_INFO
	.align		4
.L_4679:
        /*0108*/ 	.byte	0x04, 0x17
        /*010a*/ 	.short	(.L_4681 - .L_4680)
.L_4680:
        /*010c*/ 	.word	0x00000000
        /*0110*/ 	.short	0x0003
        /*0112*/ 	.short	0x0018
        /*0114*/ 	.byte	0x00, 0xf0, 0x21, 0x00


	//----- nvinfo : EIATTR_KPARAM_INFO
	.align		4
.L_4681:
        /*0118*/ 	.byte	0x04, 0x17
        /*011a*/ 	.short	(.L_4683 - .L_4682)
.L_4682:
        /*011c*/ 	.word	0x00000000
        /*0120*/ 	.short	0x0002
        /*0122*/ 	.short	0x0010
        /*0124*/ 	.byte	0x00, 0xf0, 0x21, 0x00


	//----- nvinfo : EIATTR_KPARAM_INFO
	.align		4
.L_4683:
        /*0128*/ 	.byte	0x04, 0x17
        /*012a*/ 	.short	(.L_4685 - .L_4684)
.L_4684:
        /*012c*/ 	.word	0x00000000
        /*0130*/ 	.short	0x0001
        /*0132*/ 	.short	0x0008
        /*0134*/ 	.byte	0x00, 0xf0, 0x21, 0x00


	//----- nvinfo : EIATTR_KPARAM_INFO
	.align		4
.L_4685:
        /*0138*/ 	.byte	0x04, 0x17
        /*013a*/ 	.short	(.L_4687 - .L_4686)
.L_4686:
        /*013c*/ 	.word	0x00000000
        /*0140*/ 	.short	0x0000
        /*0142*/ 	.short	0x0000
        /*0144*/ 	.byte	0x00, 0xf0, 0x21, 0x00


	//----- nvinfo : EIATTR_SPARSE_MMA_MASK
	.align		4
.L_4687:
        /*0148*/ 	.byte	0x03, 0x50
        /*014a*/ 	.short	0x0000


	//----- nvinfo : EIATTR_MAXREG_COUNT
	.align		4
        /*014c*/ 	.byte	0x03, 0x1b
        /*014e*/ 	.short	0x00ff


	//----- nvinfo : EIATTR_NUM_BARRIERS
	.align		4
        /*0150*/ 	.byte	0x02, 0x4c
        /*0152*/ 	.byte	0x01
	.zero		1


	//----- nvinfo : EIATTR_EXTERNS
	.align		4
        /*0154*/ 	.byte	0x04, 0x0f
        /*0156*/ 	.short	(.L_4689 - .L_4688)


	//   ....[0]....
	.align		4
.L_4688:
        /*0158*/ 	.word	index@(__assertfail)


	//----- nvinfo : EIATTR_MERCURY_ISA_VERSION
	.align		4
.L_4689:
        /*015c*/ 	.byte	0x03, 0x5f
        /*015e*/ 	.short	0x0101


	//----- nvinfo : EIATTR_COOP_GROUP_MASK_REGIDS
	.align		4
        /*0160*/ 	.byte	0x04, 0x29
        /*0162*/ 	.short	(.L_4691 - .L_4690)


	//   ....[0]....
.L_4690:
        /*0164*/ 	.word	0xffffffff


	//   ....[1]....
        /*0168*/ 	.word	0xffffffff


	//   ....[2]....
        /*016c*/ 	.word	0xffffffff


	//   ....[3]....
        /*0170*/ 	.word	0xffffffff


	//   ....[4]....
        /*0174*/ 	.word	0xffffffff


	//   ....[5]....
        /*0178*/ 	.word	0xffffffff


	//   ....[6]....
        /*017c*/ 	.word	0xffffffff


	//   ....[7]....
        /*0180*/ 	.word	0xffffffff


	//   ....[8]....
        /*0184*/ 	.word	0xffffffff


	//   ....[9]....
        /*0188*/ 	.word	0xffffffff


	//   ....[10]....
        /*018c*/ 	.word	0xffffffff


	//   ....[11]....
        /*0190*/ 	.word	0xffffffff


	//   ....[12]....
        /*0194*/ 	.word	0xffffffff


	//   ....[13]....
        /*0198*/ 	.word	0xffffffff


	//   ....[14]....
        /*019c*/ 	.word	0xffffffff


	//   ....[15]....
        /*01a0*/ 	.word	0x0500000f


	//   ....[16]....
        /*01a4*/ 	.word	0x0500000f


	//   ....[17]....
        /*01a8*/ 	.word	0x0500000f


	//   ....[18]....
        /*01ac*/ 	.word	0x0500000f


	//   ....[19]....
        /*01b0*/ 	.word	0x0500000f


	//   ....[20]....
        /*01b4*/ 	.word	0x0500000f


	//   ....[21]....
        /*01b8*/ 	.word	0x0500000f


	//   ....[22]....
        /*01bc*/ 	.word	0x0500000f


	//   ....[23]....
        /*01c0*/ 	.word	0x0500000f


	//   ....[24]....
        /*01c4*/ 	.word	0x0500000f


	//   ....[25]....
        /*01c8*/ 	.word	0x0500000f


	//   ....[26]....
        /*01cc*/ 	.word	0x0500000f


	//----- nvinfo : EIATTR_COOP_GROUP_INSTR_OFFSETS
	.align		4
.L_4691:
        /*01d0*/ 	.byte	0x04, 0x28
        /*01d2*/ 	.short	(.L_4693 - .L_4692)


	//   ....[0]....
.L_4692:
        /*01d4*/ 	.word	0x00001090


	//   ....[1]....
        /*01d8*/ 	.word	0x000010c0


	//   ....[2]....
        /*01dc*/ 	.word	0x000010e0


	//   ....[3]....
        /*01e0*/ 	.word	0x00001100


	//   ....[4]....
        /*01e4*/ 	.word	0x00001290


	//   ....[5]....
        /*01e8*/ 	.word	0x000012b0


	//   ....[6]....
        /*01ec*/ 	.word	0x000012e0


	//   ....[7]....
        /*01f0*/ 	.word	0x00002120


	//   ....[8]....
        /*01f4*/ 	.word	0x000021b0


	//   ....[9]....
        /*01f8*/ 	.word	0x00002200


	//   ....[10]....
        /*01fc*/ 	.word	0x00002260


	//   ....[11]....
        /*0200*/ 	.word	0x00002290


	//   ....[12]....
        /*0204*/ 	.word	0x000022e0


	//   ....[13]....
        /*0208*/ 	.word	0x00002300


	//   ....[14]....
        /*020c*/ 	.word	0x00002320


	//   ....[15]....
        /*0210*/ 	.word	0x00003c90


	//   ....[16]....
        /*0214*/ 	.word	0x00003cf0


	//   ....[17]....
        /*0218*/ 	.word	0x00003d50


	//   ....[18]....
        /*021c*/ 	.word	0x00003db0


	//   ....[19]....
        /*0220*/ 	.word	0x00003e30


	//   ....[20]....
        /*0224*/ 	.word	0x00003e70


	//   ....[21]....
        /*0228*/ 	.word	0x00003ec0


	//   ....[22]....
        /*022c*/ 	.word	0x00003f10


	//   ....[23]....
        /*0230*/ 	.word	0x00003f60


	//   ....[24]....
        /*0234*/ 	.word	0x00003fb0


	//   ....[25]....
        /*0238*/ 	.word	0x00004000


	//   ....[26]....
        /*023c*/ 	.word	0x00004050


	//----- nvinfo : EIATTR_SYSCALL_OFFSETS
	.align		4
.L_4693:
        /*0240*/ 	.byte	0x04, 0x46
        /*0242*/ 	.short	(.L_4695 - .L_4694)


	//   ....[0]....
.L_4694:
        /*0244*/ 	.word	0x00003b20


	//   ....[1]....
        /*0248*/ 	.word	0x00003c20


	//----- nvinfo : EIATTR_EXIT_INSTR_OFFSETS
	.align		4
.L_4695:
        /*024c*/ 	.byte	0x04, 0x1c
        /*024e*/ 	.short	(.L_4697 - .L_4696)


	//   ....[0]....
.L_4696:
        /*0250*/ 	.word	0x000035b0


	//   ....[1]....
        /*0254*/ 	.word	0x00003690


	//   ....[2]....
        /*0258*/ 	.word	0x00003a20


	//   ....[3]....
        /*025c*/ 	.word	0x00003c30


	//----- nvinfo : EIATTR_CRS_STACK_SIZE
	.align		4
.L_4697:
        /*0260*/ 	.byte	0x04, 0x1e
        /*0262*/ 	.short	(.L_4699 - .L_4698)
.L_4698:
        /*0264*/ 	.word	0x00000000


	//----- nvinfo : EIATTR_CBANK_PARAM_SIZE
	.align		4
.L_4699:
        /*0268*/ 	.byte	0x03, 0x19
        /*026a*/ 	.short	0x007c


	//----- nvinfo : EIATTR_PARAM_CBANK
	.align		4
        /*026c*/ 	.byte	0x04, 0x0a
        /*026e*/ 	.short	(.L_4701 - .L_4700)
	.align		4
.L_4700:
        /*0270*/ 	.word	index@(.nv.constant0._ZN4vllm25paged_attention_v1_kernelI13__nv_bfloat16hLi128ELi16ELi128ELNS_18Fp8KVCacheDataTypeE2ELb1EEEvPT_PKS3_PKT0_S9_ifPKiSB_iPKfiiiSD_SD_iiiii)
        /*0274*/ 	.short	0x0210
        /*0276*/ 	.short	0x007c


	//----- nvinfo : EIATTR_SW_WAR
	.align		4
.L_4701:
        /*0278*/ 	.byte	0x04, 0x36
        /*027a*/ 	.short	(.L_4703 - .L_4702)
.L_4702:
        /*027c*/ 	.word	0x00000008
.L_4703:


//--------------------- .nv.info._ZN4vllm25paged_attention_v1_kernelI13__nv_bfloat16hLi120ELi16ELi128ELNS_18Fp8KVCacheDataTypeE2ELb1EEEvPT_PKS3_PKT0_S9_ifPKiSB_iPKfiiiSD_SD_iiiii --------------------------
	.section	.nv.info._ZN4vllm25paged_attention_v1_kernelI13__nv_bfloat16hLi120ELi16ELi128ELNS_18Fp8KVCacheDataTypeE2ELb1EEEvPT_PKS3_PKT0_S9_ifPKiSB_iPKfiiiSD_SD_iiiii,"",@"SHT_CUDA_INFO"
	.sectionflags	@""
	.align	4


	//----- nvinfo : EIATTR_CUDA_API_VERSION
	.align		4
        /*0000*/ 	.byte	0x04, 0x37
        /*0002*/ 	.short	(.L_4705 - .L_4704)
.L_4704:
        /*0004*/ 	.word	0x00000082


	//----- nvinfo : EIATTR_KPARAM_INFO
	.align		4
.L_4705:
        /*0008*/ 	.byte	0x04, 0x17
        /*000a*/ 	.short	(.L_4707 - .L_4706)
.L_4706:
        /*000c*/ 	.word	0x00000000
        /*0010*/ 	.short	0x0013
        /*0012*/ 	.short	0x0078
        /*0014*/ 	.byte	0x00, 0xf0, 0x11, 0x00


	//----- nvinfo : EIATTR_KPARAM_INFO
	.align		4
.L_4707:
        /*0018*/ 	.byte	0x04, 0x17
        /*001a*/ 	.short	(.L_4709 - .L_4708)
.L_4708:
        /*001c*/ 	.word	0x00000000
        /*0020*/ 	.short	0x0012
        /*0022*/ 	.short	0x0074
        /*0024*/ 	.byte	0x00, 0xf0, 0x11, 0x00


	//----- nvinfo : EIATTR_KPARAM_INFO
	.align		4
.L_4709:
        /*0028*/ 	.byte	0x04, 0x17
        /*002a*/ 	.short	(.L_4711 - .L_4710)
.L_4710:
        /*002c*/ 	.word	0x00000000
        /*0030*/ 	.short	0x0011
        /*0032*/ 	.short	0x0070
        /*0034*/ 	.byte	0x00, 0xf0, 0x11, 0x00


	//----- nvinfo : EIATTR_KPARAM_INFO
	.align		4
.L_4711:
        /*0038*/ 	.byte	0x04, 0x17
        /*003a*/ 	.short	(.L_4713 - .L_4712)
.L_4712:
        /*003c*/ 	.word	0x00000000
        /*0040*/ 	.short	0x0010
        /*0042*/ 	.short	0x006c
        /*0044*/ 	.byte	0x00, 0xf0, 0x11, 0x00


	//----- nvinfo : EIATTR_KPARAM_INFO
	.align		4
.L_4713:
        /*0048*/ 	.byte	0x04, 0x17
        /*004a*/ 	.short	(.L_4715 - .L_4714)
.L_4714:
        /*004c*/ 	.word	0x00000000
        /*0050*/ 	.short	0x000f
        /*0052*/ 	.short	0x0068
        /*0054*/ 	.byte	0x00, 0xf0, 0x11, 0x00


	//----- nvinfo : EIATTR_KPARAM_INFO
	.align		4
.L_4715:
        /*0058*/ 	.byte	0x04, 0x17
        /*005a*/ 	.short	(.L_4717 - .L_4716)
.L_4716:
        /*005c*/ 	.word	0x00000000
        /*0060*/ 	.short	0x000e
        /*0062*/ 	.short	0x0060
        /*0064*/ 	.byte	0x00, 0xf0, 0x21, 0x00


	//----- nvinfo : EIATTR_KPARAM_INFO
	.align		4
.L_4717:
        /*0068*/ 	.byte	0x04, 0x17
        /*006a*/ 	.short	(.L_4719 - .L_4718)
.L_4718:
        /*006c*/ 	.word	0x00000000
        /*0070*/ 	.short	0x000d
        /*0072*/ 	.short	0x0058
        /*0074*/ 	.byte	0x00, 0xf0, 0x21, 0x00


	//----- nvinfo : EIATTR_KPARAM_INFO
	.align		4
.L_4719:
        /*0078*/ 	.byte	0x04, 0x17
        /*007a*/ 	.short	(.L_4721 - .L_4720)
.L_4720:
        /*007c*/ 	.word	0x00000000
        /*0080*/ 	.short	0x000c
        /*0082*/ 	.short	0x0050
        /*0084*/ 	.byte	0x00, 0xf0, 0x11, 0x00


	//----- nvinfo : EIATTR_KPARAM_INFO
	.align		4
.L_4721:
        /*0088*/ 	.byte	0x04, 0x17
        /*008a*/ 	.short	(.L_4723 - .L_4722)
.L_4722:
        /*008c*/ 	.word	0x00000000
        /*0090*/ 	.short	0x000b
        /*0092*/ 	.short	0x004c
        /*0094*/ 	.byte	0x00, 0xf0, 0x11, 0x00


	//----- nvinfo : EIATTR_KPARAM_INFO
	.align		4
.L_4723:
        /*0098*/ 	.byte	0x04, 0x17
        /*009a*/ 	.short	(.L_4725 - .L_4724)
.L_4724:
        /*009c*/ 	.word	0x00000000
        /*00a0*/ 	.short	0x000a
        /*00a2*/ 	.short	0x0048
        /*00a4*/ 	.byte	0x00, 0xf0, 0x11, 0x00


	//----- nvinfo : EIATTR_KPARAM_INFO
	.align		4
.L_4725:
        /*00a8*/ 	.byte	0x04, 0x17
        /*00aa*/ 	.short	(.L_4727 - .L_4726)
.L_4726:
        /*00ac*/ 	.word	0x00000000
        /*00b0*/ 	.short	0x0009
        /*00b2*/ 	.short	0x0040
        /*00b4*/ 	.byte	0x00, 0xf0, 0x21, 0x00


	//----- nvinfo : EIATTR_KPARAM_INFO
	.align		4
.L_4727:
        /*00b8*/ 	.byte	0x04, 0x17
        /*00ba*/ 	.short	(.L_4729 - .L_4728)
.L_4728:
        /*00bc*/ 	.word	0x00000000
        /*00c0*/ 	.short	0x0008
        /*00c2*/ 	.short	0x0038
        /*00c4*/ 	.byte	0x00, 0xf0, 0x11, 0x00


	//----- nvinfo : EIATTR_KPARAM_INFO
	.align		4
.L_4729:
        /*00c8*/ 	.byte	0x04, 0x17
        /*00ca*/ 	.short	(.L_4731 - .L_4730)
.L_4730:
        /*00cc*/ 	.word	0x00000000
        /*00d0*/ 	.short	0x0007
        /*00d2*/ 	.short	0x0030
        /*00d4*/ 	.byte	0x00, 0xf0, 0x21, 0x00


	//----- nvinfo : EIATTR_KPARAM_INFO
	.align		4
.L_4731:
        /*00d8*/ 	.byte	0x04, 0x17
        /*00da*/ 	.short	(.L_4733 - .L_4732)
.L_4732:
        /*00dc*/ 	.word	0x00000000
        /*00e0*/ 	.short	0x0006
        /*00e2*/ 	.short	0x0028
        /*00e4*/ 	.byte	0x00, 0xf0, 0x21, 0x00


	//----- nvinfo : EIATTR_KPARAM_INFO
	.align		4
.L_4733:
        /*00e8*/ 	.byte	0x04, 0x17
        /*00ea*/ 	.short	(.L_4735 - .L_4734)
.L_4734:
        /*00ec*/ 	.word	0x00000000
        /*00f0*/ 	.short	0x0005
        /*00f2*/ 	.short	0x0024
        /*00f4*/ 	.byte	0x00, 0xf0, 0x11, 0x00


	//----- nvinfo : EIATTR_KPARAM_INFO
	.align		4
.L_4735:
        /*00f8*/ 	.byte	0x04, 0x17
        /*00fa*/ 	.short	(.L_4737 - .L_4736)
.L_4736:
        /*00fc*/ 	.word	0x00000000
        /*0100*/ 	.short	0x0004
        /*0102*/ 	.short	0x0020
        /*0104*/ 	.byte	0x00, 0xf0, 0x11, 0x00


	//----- nvinfo : EIATTR_KPARAM_INFO
	.align		4
.L_4737:
        /*0108*/ 	.byte	0x04, 0x17
        /*010a*/ 	.short	(.L_4739 - .L_4738)
.L_4738:
        /*010c*/ 	.word	0x00000000
        /*0110*/ 	.short	0x0003
        /*0112*/ 	.short	0x0018
        /*0114*/ 	.byte	0x00, 0xf0, 0x21, 0x00


	//----- nvinfo : EIATTR_KPARAM_INFO
	.align		4
.L_4739:
        /*0118*/ 	.byte	0x04, 0x17
        /*011a*/ 	.short	(.L_4741 - .L_4740)
.L_4740:
        /*011c*/ 	.word	0x00000000
        /*0120*/ 	.short	0x0002
        /*0122*/ 	.short	0x0010
        /*0124*/ 	.byte	0x00, 0xf0, 0x21, 0x00


	//----- nvinfo : EIATTR_KPARAM_INFO
	.align		4
.L_4741:
        /*0128*/ 	.byte	0x04, 0x17
        /*012a*/ 	.short	(.L_4743 - .L_4742)
.L_4742:
        /*012c*/ 	.word	0x00000000
        /*0130*/ 	.short	0x0001
        /*0132*/ 	.short	0x0008
        /*0134*/ 	.byte	0x00, 0xf0, 0x21, 0x00


	//----- nvinfo : EIATTR_KPARAM_INFO
	.align		4
.L_4743:
        /*0138*/ 	.byte	0x04, 0x17
        /*013a*/ 	.short	(.L_4745 - .L_4744)
.L_4744:
        /*013c*/ 	.word	0x00000000
        /*0140*/ 	.short	0x0000
        /*0142*/ 	.short	0x0000
        /*0144*/ 	.byte	0x00, 0xf0, 0x21, 0x00


	//----- nvinfo : EIATTR_SPARSE_MMA_MASK
	.align		4
.L_4745:
        /*0148*/ 	.byte	0x03, 0x50
        /*014a*/ 	.short	0x0000


	//----- nvinfo : EIATTR_MAXREG_COUNT
	.align		4
        /*014c*/ 	.byte	0x03, 0x1b
        /*014e*/ 	.short	0x00ff


	//----- nvinfo : EIATTR_NUM_BARRIERS
	.align		4
        /*0150*/ 	.byte	0x02, 0x4c
        /*0152*/ 	.byte	0x01
	.zero		1


	//----- nvinfo : EIATTR_EXTERNS
	.align		4
        /*0154*/ 	.byte	0x04, 0x0f
        /*0156*/ 	.short	(.L_4747 - .L_4746)


	//   ....[0]....
	.align		4
.L_4746:
        /*0158*/ 	.word	index@(__assertfail)


	//----- nvinfo : EIATTR_MERCURY_ISA_VERSION
	.align		4
.L_4747:
        /*015c*/ 	.byte	0x03, 0x5f
        /*015e*/ 	.short	0x0101


	//----- nvinfo : EIATTR_COOP_GROUP_MASK_REGIDS
	.align		4
        /*0160*/ 	.byte	0x04, 0x29
        /*0162*/ 	.short	(.L_4749 - .L_4748)


	//   ....[0]....
.L_4748:
        /*0164*/ 	.word	0xffffffff


	//   ....[1]....
        /*0168*/ 	.word	0xffffffff


	//   ....[2]....
        /*016c*/ 	.word	0xffffffff


	//   ....[3]....
        /*0170*/ 	.word	0xffffffff


	//   ....[4]....
        /*0174*/ 	.word	0xffffffff


	//   ....[5]....
        /*0178*/ 	.word	0xffffffff


	//   ....[6]....
        /*017c*/ 	.word	0xffffffff


	//   ....[7]....
        /*0180*/ 	.word	0xffffffff


	//   ....[8]....
        /*0184*/ 	.word	0xffffffff


	//   ....[9]....
        /*0188*/ 	.word	0xffffffff


	//   ....[10]....
        /*018c*/ 	.word	0xffffffff


	//   ....[11]....
        /*0190*/ 	.word	0xffffffff


	//   ....[12]....
        /*0194*/ 	.word	0xffffffff


	//   ....[13]....
        /*0198*/ 	.word	0xffffffff


	//   ....[14]....
        /*019c*/ 	.word	0xffffffff


	//   ....[15]....
        /*01a0*/ 	.word	0x0500000f


	//   ....[16]....
        /*01a4*/ 	.word	0x0500000f


	//   ....[17]....
        /*01a8*/ 	.word	0x0500000f


	//   ....[18]....
        /*01ac*/ 	.word	0x0500000f


	//   ....[19]....
        /*01b0*/ 	.word	0x0500000f


	//   ....[20]....
        /*01b4*/ 	.word	0x0500000f


	//   ....[21]....
        /*01b8*/ 	.word	0x0500000f


	//   ....[22]....
        /*01bc*/ 	.word	0x0500000f


	//   ....[23]....
        /*01c0*/ 	.word	0x0500000f


	//   ....[24]....
        /*01c4*/ 	.word	0x0500000f


	//   ....[25]....
        /*01c8*/ 	.word	0x0500000f


	//   ....[26]....
        /*01cc*/ 	.word	0x0500000f


	//----- nvinfo : EIATTR_COOP_GROUP_INSTR_OFFSETS
	.align		4
.L_4749:
        /*01d0*/ 	.byte	0x04, 0x28
        /*01d2*/ 	.short	(.L_4751 - .L_4750)


	//   ....[0]....
.L_4750:
        /*01d4*/ 	.word	0x000010a0


	//   ....[1]....
        /*01d8*/ 	.word	0x000010d0


	//   ....[2]....
        /*01dc*/ 	.word	0x000010f0


	//   ....[3]....
        /*01e0*/ 	.word	0x00001110


	//   ....[4]....
        /*01e4*/ 	.word	0x000012b0


	//   ....[5]....
        /*01e8*/ 	.word	0x000012d0


	//   ....[6]....
        /*01ec*/ 	.word	0x000012f0


	//   ....[7]....
        /*01f0*/ 	.word	0x00002130


	//   ....[8]....
        /*01f4*/ 	.word	0x000021b0


	//   ....[9]....
        /*01f8*/ 	.word	0x00002210


	//   ....[10]....
        /*01fc*/ 	.word	0x00002260


	//   ....[11]....
        /*0200*/ 	.word	0x000022a0


	//   ....[12]....
        /*0204*/ 	.word	0x000022f0


	//   ....[13]....
        /*0208*/ 	.word	0x00002310


	//   ....[14]....
        /*020c*/ 	.word	0x00002330


	//   ....[15]....
        /*0210*/ 	.word	0x00003e90


	//   ....[16]....
        /*0214*/ 	.word	0x00003ef0


	//   ....[17]....
        /*0218*/ 	.word	0x00003f50


	//   ....[18]....
        /*021c*/ 	.word	0x00003fb0


	//   ....[19]....
        /*0220*/ 	.word	0x00004030


	//   ....[20]....
        /*0224*/ 	.word	0x00004070


	//   ....[21]....
        /*0228*/ 	.word	0x000040c0


	//   ....[22]....
        /*022c*/ 	.word	0x00004110


	//   ....[23]....
        /*0230*/ 	.word	0x00004160


	//   ....[24]....
        /*0234*/ 	.word	0x000041b0


	//   ....[25]....
        /*0238*/ 	.word	0x00004200


	//   ....[26]....
        /*023c*/ 	.word	0x00004250


	//----- nvinfo : EIATTR_SYSCALL_OFFSETS
	.align		4
.L_4751:
        /*0240*/ 	.byte	0x04, 0x46
        /*0242*/ 	.short	(.L_4753 - .L_4752)


	//   ....[0]....
.L_4752:
        /*0244*/ 	.word	0x00003d20


	//   ....[1]....
        /*0248*/ 	.word	0x00003e20


	//----- nvinfo : EIATTR_EXIT_INSTR_OFFSETS
	.align		4
.L_4753:
        /*024c*/ 	.byte	0x04, 0x1c
        /*024e*/ 	.short	(.L_4755 - .L_4754)


	//   ....[0]....
.L_4754:
        /*0250*/ 	.word	0x00003750


	//   ....[1]....
        /*0254*/ 	.word	0x00003b90


	//   ....[2]....
        /*0258*/ 	.word	0x00003c20


	//   ....[3]....
        /*025c*/ 	.word	0x00003e30


	//----- nvinfo : EIATTR_CRS_STACK_SIZE
	.align		4
.L_4755:
        /*0260*/ 	.byte	0x04, 0x1e
        /*0262*/ 	.short	(.L_4757 - .L_4756)
.L_4756:
        /*0264*/ 	.word	0x00000000


	//----- nvinfo : EIATTR_CBANK_PARAM_SIZE
	.align		4
.L_4757:
        /*0268*/ 	.byte	0x03, 0x19
        /*026a*/ 	.short	0x007c


	//----- nvinfo : EIATTR_PARAM_CBANK
	.align		4
        /*026c*/ 	.byte	0x04, 0x0a
        /*026e*/ 	.short	(.L_4759 - .L_4758)
	.align		4
.L_4758:
        /*0270*/ 	.word	index@(.nv.constant0._ZN4vllm25paged_attention_v1_kernelI13__nv_bfloat16hLi120ELi16ELi128ELNS_18Fp8KVCacheDataTypeE2ELb1EEEvPT_PKS3_PKT0_S9_ifPKiSB_iPKfiiiSD_SD_iiiii)
        /*0274*/ 	.short	0x0210
        /*0276*/ 	.short	0x007c


	//----- nvinfo : EIATTR_SW_WAR
	.align		4
.L_4759:
        /*0278*/ 	.byte	0x04, 0x36
        /*027a*/ 	.short	(.L_4761 - .L_4760)
.L_4760:
        /*027c*/ 	.word	0x00000008
.L_4761:


//--------------------- .nv.info._ZN4vllm25paged_attention_v1_kernelI13__nv_bfloat16hLi112ELi16ELi128ELNS_18Fp8KVCacheDataTypeE2ELb1EEEvPT_PKS3_PKT0_S9_ifPKiSB_iPKfiiiSD_SD_iiiii --------------------------
	.section	.nv.info._ZN4vllm25paged_attention_v1_kernelI13__nv_bfloat16hLi112ELi16ELi128ELNS_18Fp8KVCacheDataTypeE2ELb1EEEvPT_PKS3_PKT0_S9_ifPKiSB_iPKfiiiSD_SD_iiiii,"",@"SHT_CUDA_INFO"
	.sectionflags	@""
	.align	4


	//----- nvinfo : EIATTR_CUDA_API_VERSION
	.align		4
        /*0000*/ 	.byte	0x04, 0x37
        /*0002*/ 	.short	(.L_4763 - .L_4762)
.L_4762:
        /*0004*/ 	.word	0x00000082


	//----- nvinfo : EIATTR_KPARAM_INFO
	.align		4
.L_4763:
        /*0008*/ 	.byte	0x04, 0x17
        /*000a*/ 	.short	(.L_4765 - .L_4764)
.L_4764:
        /*000c*/ 	.word	0x00000000
        /*0010*/ 	.short	0x0013
        /*0012*/ 	.short	0x0078
        /*0014*/ 	.byte	0x00, 0xf0, 0x11, 0x00


	//----- nvinfo : EIATTR_KPARAM_INFO
	.align		4
.L_4765:
        /*0018*/ 	.byte	0x04, 0x17
        /*001a*/ 	.short	(.L_4767 - .L_4766)
.L_4766:
        /*001c*/ 	.word	0x00000000
        /*0020*/ 	.short	0x0012
        /*0022*/ 	.short	0x0074
        /*0024*/ 	.byte	0x00, 0xf0, 0x11, 0x00


	//----- nvinfo : EIATTR_KPARAM_INFO
	.align		4
.L_4767:
        /*0028*/ 	.byte	0x04, 0x17
        /*002a*/ 	.short	(.L_4769 - .L_4768)
.L_4768:
        /*002c*/ 	.word	0x00000000
        /*0030*/ 	.short	0x0011
        /*0032*/ 	.short	0x0070
        /*0034*/ 	.byte	0x00, 0xf0, 0x11, 0x00


	//----- nvinfo : EIATTR_KPARAM_INFO
	.align		4
.L_4769:
        /*0038*/ 	.byte	0x04, 0x17
        /*003a*/ 	.short	(.L_4771 - .L_4770)
.L_4770:
        /*003c*/ 	.word	0x00000000
        /*0040*/ 	.short	0x0010
        /*0042*/ 	.short	0x006c
        /*0044*/ 	.byte	0x00, 0xf0, 0x11, 0x00


	//----- nvinfo : EIATTR_KPARAM_INFO
	.align		4
.L_4771:
        /*0048*/ 	.byte	0x04, 0x17
        /*004a*/ 	.short	(.L_4773 - .L_4772)
.L_4772:
        /*004c*/ 	.word	0x00000000
        /*0050*/ 	.short	0x000f
        /*0052*/ 	.short	0x0068
        /*0054*/ 	.byte	0x00, 0xf0, 0x11, 0x00


	//----- nvinfo : EIATTR_KPARAM_INFO
	.align		4
.L_4773:
        /*0058*/ 	.byte	0x04, 0x17
        /*005a*/ 	.short	(.L_4775 - .L_4774)
.L_4774:
        /*005c*/ 	.word	0x00000000
        /*0060*/ 	.short	0x000e
        /*0062*/ 	.short	0x0060
        /*0064*/ 	.byte	0x00, 0xf0, 0x21, 0x00


	//----- nvinfo : EIATTR_KPARAM_INFO
	.align		4
.L_4775:
        /*0068*/ 	.byte	0x04, 0x17
        /*006a*/ 	.short	(.L_4777 - .L_4776)
.L_4776:
        /*006c*/ 	.word	0x00000000
        /*0070*/ 	.short	0x000d
        /*0072*/ 	.short	0x0058
        /*0074*/ 	.byte	0x00, 0xf0, 0x21, 0x00


	//----- nvinfo : EIATTR_KPARAM_INFO
	.align		4
.L_4777:
        /*0078*/ 	.byte	0x04, 0x17
        /*007a*/ 	.short	(.L_4779 - .L_4778)
.L_4778:
        /*007c*/ 	.word	0x00000000
        /*0080*/ 	.short	0x000c
        /*0082*/ 	.short	0x0050
        /*0084*/ 	.byte	0x00, 0xf0, 0x11, 0x00


	//----- nvinfo : EIATTR_KPARAM_INFO
	.align		4
.L_4779:
        /*0088*/ 	.byte	0x04, 0x17
        /*008a*/ 	.short	(.L_4781 - .L_4780)
.L_4780:
        /*008c*/ 	.word	0x00000000
        /*0090*/ 	.short	0x000b
        /*0092*/ 	.short	0x004c
        /*0094*/ 	.byte	0x00, 0xf0, 0x11, 0x00


	//----- nvinfo : EIATTR_KPARAM_INFO
	.align		4
.L_4781:
        /*0098*/ 	.byte	0x04, 0x17
        /*009a*/ 	.short	(.L_4783 - .L_4782)
.L_4782:
        /*009c*/ 	.word	0x00000000
        /*00a0*/ 	.short	0x000a
        /*00a2*/ 	.short	0x0048
        /*00a4*/ 	.byte	0x00, 0xf0, 0x11, 0x00


	//----- nvinfo : EIATTR_KPARAM_INFO
	.align		4
.L_4783:
        /*00a8*/ 	.byte	0x04, 0x17
        /*00aa*/ 	.short	(.L_4785 - .L_4784)
.L_4784:
        /*00ac*/ 	.word	0x00000000
        /*00b0*/ 	.short	0x0009
        /*00b2*/ 	.short	0x0040
        /*00b4*/ 	.byte	0x00, 0xf0, 0x21, 0x00


	//----- nvinfo : EIATTR_KPARAM_INFO
	.align		4
.L_4785:
        /*00b8*/ 	.byte	0x04, 0x17
        /*00ba*/ 	.short	(.L_4787 - .L_4786)
.L_4786:
        /*00bc*/ 	.word	0x00000000
        /*00c0*/ 	.short	0x0008
        /*00c2*/ 	.short	0x0038
        /*00c4*/ 	.byte	0x00, 0xf0, 0x11, 0x00


	//----- nvinfo : EIATTR_KPARAM_INFO
	.align		4
.L_4787:
        /*00c8*/ 	.byte	0x04, 0x17
        /*00ca*/ 	.short	(.L_4789 - .L_4788)
.L_4788:
        /*00cc*/ 	.word	0x00000000
        /*00d0*/ 	.short	0x0007
        /*00d2*/ 	.short	0x0030
        /*00d4*/ 	.byte	0x00, 0xf0, 0x21, 0x00


	//----- nvinfo : EIATTR_KPARAM_INFO
	.align		4
.L_4789:
        /*00d8*/ 	.byte	0x04, 0x17
        /*00da*/ 	.short	(.L_4791 - .L_4790)
.L_4790:
        /*00dc*/ 	.word	0x00000000
        /*00e0*/ 	.short	0x0006
        /*00e2*/ 	.short	0x0028
        /*00e4*/ 	.byte	0x00, 0xf0, 0x21, 0x00


	//----- nvinfo : EIATTR_KPARAM_INFO
	.align		4
.L_4791:
        /*00e8*/ 	.byte	0x04, 0x17
        /*00ea*/ 	.short	(.L_4793 - .L_4792)
.L_4792:
        /*00ec*/ 	.word	0x00000000
        /*00f0*/ 	.short	0x0005
        /*00f2*/ 	.short	0x0024
        /*00f4*/ 	.byte	0x00, 0xf0, 0x11, 0x00


	//----- nvinfo : EIATTR_KPARAM_INFO
	.align		4
.L_4793:
        /*00f8*/ 	.byte	0x04, 0x17
        /*00fa*/ 	.short	(.L_4795 - .L_4794)
.L_4794:
        /*00fc*/ 	.word	0x00000000
        /*0100*/ 	.short	0x0004
        /*0102*/ 	.short	0x0020
        /*0104*/ 	.byte	0x00, 0xf0, 0x11, 0x00


	//----- nvinfo : EIATTR_KPARAM_INFO
	.align		4
.L_4795:
        /*0108*/ 	.byte	0x04, 0x17
        /*010a*/ 	.short	(.L_4797 - .L_4796)
.L_4796:
        /*010c*/ 	.word	0x00000000
        /*0110*/ 	.short	0x0003
        /*0112*/ 	.short	0x0018
        /*0114*/ 	.byte	0x00, 0xf0, 0x21, 0x00


	//----- nvinfo : EIATTR_KPARAM_INFO
	.align		4
.L_4797:
        /*0118*/ 	.byte	0x04, 0x17
        /*011a*/ 	.short	(.L_4799 - .L_4798)
.L_4798:
        /*011c*/ 	.word	0x00000000
        /*0120*/ 	.short	0x0002
        /*0122*/ 	.short	0x0010
        /*0124*/ 	.byte	0x00, 0xf0, 0x21, 0x00


	//----- nvinfo : EIATTR_KPARAM_INFO
	.align		4
.L_4799:
        /*0128*/ 	.byte	0x04, 0x17
        /*012a*/ 	.short	(.L_4801 - .L_4800)
.L_4800:
        /*012c*/ 	.word	0x00000000
        /*0130*/ 	.short	0x0001
        /*0132*/ 	.short	0x0008
        /*0134*/ 	.byte	0x00, 0xf0, 0x21, 0x00


	//----- nvinfo : EIATTR_KPARAM_INFO
	.align		4
.L_4801:
        /*0138*/ 	.byte	0x04, 0x17
        /*013a*/ 	.short	(.L_4803 - .L_4802)
.L_4802:
        /*013c*/ 	.word	0x00000000
        /*0140*/ 	.short	0x0000
        /*0142*/ 	.short	0x0000
        /*0144*/ 	.byte	0x00, 0xf0, 0x21, 0x00


	//----- nvinfo : EIATTR_SPARSE_MMA_MASK
	.align		4
.L_4803:
        /*0148*/ 	.byte	0x03, 0x50
        /*014a*/ 	.short	0x0000


	//----- nvinfo : EIATTR_MAXREG_COUNT
	.align		4
        /*014c*/ 	.byte	0x03, 0x1b
        /*014e*/ 	.short	0x00ff


	//----- nvinfo : EIATTR_NUM_BARRIERS
	.align		4
        /*0150*/ 	.byte	0x02, 0x4c
        /*0152*/ 	.byte	0x01
	.zero		1


	//----- nvinfo : EIATTR_EXTERNS
	.align		4
        /*0154*/ 	.byte	0x04, 0x0f
        /*0156*/ 	.short	(.L_4805 - .L_4804)


	//   ....[0]....
	.align		4
.L_4804:
        /*0158*/ 	.word	index@(__assertfail)


	//----- nvinfo : EIATTR_MERCURY_ISA_VERSION
	.align		4
.L_4805:
        /*015c*/ 	.byte	0x03, 0x5f
        /*015e*/ 	.short	0x0101


	//----- nvinfo : EIATTR_COOP_GROUP_MASK_REGIDS
	.align		4
        /*0160*/ 	.byte	0x04, 0x29
        /*0162*/ 	.short	(.L_4807 - .L_4806)


	//   ....[0]....
.L_4806:
        /*0164*/ 	.word	0xffffffff


	//   ....[1]....
        /*0168*/ 	.word	0xffffffff


	//   ....[2]....
        /*016c*/ 	.word	0xffffffff


	//   ....[3]....
        /*0170*/ 	.word	0xffffffff


	//   ....[4]....
        /*0174*/ 	.word	0xffffffff


	//   ....[5]....
        /*0178*/ 	.word	0xffffffff


	//   ....[6]....
        /*017c*/ 	.word	0xffffffff


	//   ....[7]....
        /*0180*/ 	.word	0xffffffff


	//   ....[8]....
        /*0184*/ 	.word	0xffffffff


	//   ....[9]....
        /*0188*/ 	.word	0xffffffff


	//   ....[10]....
        /*018c*/ 	.word	0xffffffff


	//   ....[11]....
        /*0190*/ 	.word	0xffffffff


	//   ....[12]....
        /*0194*/ 	.word	0xffffffff


	//   ....[13]....
        /*0198*/ 	.word	0xffffffff


	//   ....[14]....
        /*019c*/ 	.word	0xffffffff


	//   ....[15]....
        /*01a0*/ 	.word	0x0500000f


	//   ....[16]....
        /*01a4*/ 	.word	0x0500000f


	//   ....[17]....
        /*01a8*/ 	.word	0x0500000f


	//   ....[18]....
        /*01ac*/ 	.word	0x0500000f


	//   ....[19]....
        /*01b0*/ 	.word	0x0500000f


	//   ....[20]....
        /*01b4*/ 	.word	0x0500000f


	//   ....[21]....
        /*01b8*/ 	.word	0x0500000f


	//   ....[22]....
        /*01bc*/ 	.word	0x0500000f


	//   ....[23]....
        /*01c0*/ 	.word	0x0500000f


	//   ....[24]....
        /*01c4*/ 	.word	0x0500000f


	//   ....[25]....
        /*01c8*/ 	.word	0x0500000f


	//----- nvinfo : EIATTR_COOP_GROUP_INSTR_OFFSETS
	.align		4
.L_4807:
        /*01cc*/ 	.byte	0x04, 0x28
        /*01ce*/ 	.short	(.L_4809 - .L_4808)


	//   ....[0]....
.L_4808:
        /*01d0*/ 	.word	0x00001090


	//   ....[1]....
        /*01d4*/ 	.word	0x000010c0


	//   ....[2]....
        /*01d8*/ 	.word	0x000010e0


	//   ....[3]....
        /*01dc*/ 	.word	0x00001100


	//   ....[4]....
        /*01e0*/ 	.word	0x00001290


	//   ....[5]....
        /*01e4*/ 	.word	0x000012b0


	//   ....[6]....
        /*01e8*/ 	.word	0x000012e0


	//   ....[7]....
        /*01ec*/ 	.word	0x00002120


	//   ....[8]....
        /*01f0*/ 	.word	0x000021b0


	//   ....[9]....
        /*01f4*/ 	.word	0x00002200


	//   ....[10]....
        /*01f8*/ 	.word	0x00002260


	//   ....[11]....
        /*01fc*/ 	.word	0x00002290


	//   ....[12]....
        /*0200*/ 	.word	0x000022e0


	//   ....[13]....
        /*0204*/ 	.word	0x00002300


	//   ....[14]....
        /*0208*/ 	.word	0x00002320


	//   ....[15]....
        /*020c*/ 	.word	0x00003ba0


	//   ....[16]....
        /*0210*/ 	.word	0x00003c00


	//   ....[17]....
        /*0214*/ 	.word	0x00003c60


	//   ....[18]....
        /*0218*/ 	.word	0x00003cc0


	//   ....[19]....
        /*021c*/ 	.word	0x00003d40


	//   ....[20]....
        /*0220*/ 	.word	0x00003d80


	//   ....[21]....
        /*0224*/ 	.word	0x00003dd0


	//   ....[22]....
        /*0228*/ 	.word	0x00003e20


	//   ....[23]....
        /*022c*/ 	.word	0x00003e70


	//   ....[24]....
        /*0230*/ 	.word	0x00003ec0


	//   ....[25]....
        /*0234*/ 	.word	0x00003f10


	//----- nvinfo : EIATTR_SYSCALL_OFFSETS
	.align		4
.L_4809:
        /*0238*/ 	.byte	0x04, 0x46
        /*023a*/ 	.short	(.L_4811 - .L_4810)


	//   ....[0]....
.L_4810:
        /*023c*/ 	.word	0x00003a30


	//   ....[1]....
        /*0240*/ 	.word	0x00003b30


	//----- nvinfo : EIATTR_EXIT_INSTR_OFFSETS
	.align		4
.L_4811:
        /*0244*/ 	.byte	0x04, 0x1c
        /*0246*/ 	.short	(.L_4813 - .L_4812)


	//   ....[0]....
.L_4812:
        /*0248*/ 	.word	0x00003540


	//   ....[1]....
        /*024c*/ 	.word	0x00003610


	//   ....[2]....
        /*0250*/ 	.word	0x00003930


	//   ....[3]....
        /*0254*/ 	.word	0x00003b40


	//----- nvinfo : EIATTR_CRS_STACK_SIZE
	.align		4
.L_4813:
        /*0258*/ 	.byte	0x04, 0x1e
        /*025a*/ 	.short	(.L_4815 - .L_4814)
.L_4814:
        /*025c*/ 	.word	0x00000000


	//----- nvinfo : EIATTR_CBANK_PARAM_SIZE
	.align		4
.L_4815:
        /*0260*/ 	.byte	0x03, 0x19
        /*0262*/ 	.short	0x007c


	//----- nvinfo : EIATTR_PARAM_CBANK
	.align		4
        /*0264*/ 	.byte	0x04, 0x0a
        /*0266*/ 	.short	(.L_4817 - .L_4816)
	.align		4
.L_4816:
        /*0268*/ 	.word	index@(.nv.constant0._ZN4vllm25paged_attention_v1_kernelI13__nv_bfloat16hLi112ELi16ELi128ELNS_18Fp8KVCacheDataTypeE2ELb1EEEvPT_PKS3_PKT0_S9_ifPKiSB_iPKfiiiSD_SD_iiiii)
        /*026c*/ 	.short	0x0210
        /*026e*/ 	.short	0x007c


	//----- nvinfo : EIATTR_SW_WAR
	.align		4
.L_4817:
        /*0270*/ 	.byte	0x04, 0x36
        /*0272*/ 	.short	(.L_4819 - .L_4818)
.L_4818:
        /*0274*/ 	.word	0x00000008
.L_4819:


//--------------------- .nv.info._ZN4vllm25paged_attention_v1_kernelI13__nv_bfloat16hLi96ELi16ELi128ELNS_18Fp8KVCacheDataTypeE2ELb1EEEvPT_PKS3_PKT0_S9_ifPKiSB_iPKfiiiSD_SD_iiiii --------------------------
	.section	.nv.info._ZN4vllm25paged_attention_v1_kernelI13__nv_bfloat16hLi96ELi16ELi128ELNS_18Fp8KVCacheDataTypeE2ELb1EEEvPT_PKS3_PKT0_S9_ifPKiSB_iPKfiiiSD_SD_iiiii,"",@"SHT_CUDA_INFO"
	.sectionflags	@""
	.align	4


	//----- nvinfo : EIATTR_CUDA_API_VERSION
	.align		4
        /*0000*/ 	.byte	0x04, 0x37
        /*0002*/ 	.short	(.L_4821 - .L_4820)
.L_4820:
        /*0004*/ 	.word	0x00000082


	//----- nvinfo : EIATTR_KPARAM_INFO
	.align		4
.L_4821:
        /*0008*/ 	.byte	0x04, 0x17
        /*000a*/ 	.short	(.L_4823 - .L_4822)
.L_4822:
        /*000c*/ 	.word	0x00000000
        /*0010*/ 	.short	0x0013
        /*0012*/ 	.short	0x0078
        /*0014*/ 	.byte	0x00, 0xf0, 0x11, 0x00


	//----- nvinfo : EIATTR_KPARAM_INFO
	.align		4
.L_4823:
        /*0018*/ 	.byte	0x04, 0x17
        /*001a*/ 	.short	(.L_4825 - .L_4824)
.L_4824:
        /*001c*/ 	.word	0x00000000
        /*0020*/ 	.short	0x0012
        /*0022*/ 	.short	0x0074
        /*0024*/ 	.byte	0x00, 0xf0, 0x11, 0x00


	//----- nvinfo : EIATTR_KPARAM_INFO
	.align		4
.L_4825:
        /*0028*/ 	.byte	0x04, 0x17
        /*002a*/ 	.short	(.L_4827 - .L_4826)
.L_4826:
        /*002c*/ 	.word	0x00000000
        /*0030*/ 	.short	0x0011
        /*0032*/ 	.short	0x0070
        /*0034*/ 	.byte	0x00, 0xf0, 0x11, 0x00


	//----- nvinfo : EIATTR_KPARAM_INFO
	.align		4
.L_4827:
        /*0038*/ 	.byte	0x04, 0x17
        /*003a*/ 	.short	(.L_4829 - .L_4828)
.L_4828:
        /*003c*/ 	.word	0x00000000
        /*0040*/ 	.short	0x0010
        /*0042*/ 	.short	0x006c
        /*0044*/ 	.byte	0x00, 0xf0, 0x11, 0x00


	//----- nvinfo : EIATTR_KPARAM_INFO
	.align		4
.L_4829:
        /*0048*/ 	.byte	0x04, 0x17
        /*004a*/ 	.short	(.L_4831 - .L_4830)
.L_4830:
        /*004c*/ 	.word	0x00000000
        /*0050*/ 	.short	0x000f
        /*0052*/ 	.short	0x0068
        /*0054*/ 	.byte	0x00, 0xf0, 0x11, 0x00


	//----- nvinfo : EIATTR_KPARAM_INFO
	.align		4
.L_4831:
        /*0058*/ 	.byte	0x04, 0x17
        /*005a*/ 	.short	(.L_4833 - .L_4832)
.L_4832:
        /*005c*/ 	.word	0x00000000
        /*0060*/ 	.short	0x000e
        /*0062*/ 	.short	0x0060
        /*0064*/ 	.byte	0x00, 0xf0, 0x21, 0x00


	//----- nvinfo : EIATTR_KPARAM_INFO
	.align		4
.L_4833:
        /*0068*/ 	.byte	0x04, 0x17
        /*006a*/ 	.short	(.L_4835 - .L_4834)
.L_4834:
        /*006c*/ 	.word	0x00000000
        /*0070*/ 	.short	0x000d
        /*0072*/ 	.short	0x0058
        /*0074*/ 	.byte	0x00, 0xf0, 0x21, 0x00


	//----- nvinfo : EIATTR_KPARAM_INFO
	.align		4
.L_4835:
        /*0078*/ 	.byte	0x04, 0x17
        /*007a*/ 	.short	(.L_4837 - .L_4836)
.L_4836:
        /*007c*/ 	.word	0x00000000
        /*0080*/ 	.short	0x000c
        /*0082*/ 	.short	0x0050
        /*0084*/ 	.byte	0x00, 0xf0, 0x11, 0x00


	//----- nvinfo : EIATTR_KPARAM_INFO
	.align		4
.L_4837:
        /*0088*/ 	.byte	0x04, 0x17
        /*008a*/ 	.short	(.L_4839 - .L_4838)
.L_4838:
        /*008c*/ 	.word	0x00000000
        /*0090*/ 	.short	0x000b
        /*0092*/ 	.short	0x004c
        /*0094*/ 	.byte	0x00, 0xf0, 0x11, 0x00


	//----- nvinfo : EIATTR_KPARAM_INFO
	.align		4
.L_4839:
        /*0098*/ 	.byte	0x04, 0x17
        /*009a*/ 	.short	(.L_4841 - .L_4840)
.L_4840:
        /*009c*/ 	.word	0x00000000
        /*00a0*/ 	.short	0x000a
        /*00a2*/ 	.short	0x0048
        /*00a4*/ 	.byte	0x00, 0xf0, 0x11, 0x00


	//----- nvinfo : EIATTR_KPARAM_INFO
	.align		4
.L_4841:
        /*00a8*/ 	.byte	0x04, 0x17
        /*00aa*/ 	.short	(.L_4843 - .L_4842)
.L_4842:
        /*00ac*/ 	.word	0x00000000
        /*00b0*/ 	.short	0x0009
        /*00b2*/ 	.short	0x0040
        /*00b4*/ 	.byte	0x00, 0xf0, 0x21, 0x00


	//----- nvinfo : EIATTR_KPARAM_INFO
	.align		4
.L_4843:
        /*00b8*/ 	.byte	0x04, 0x17
        /*00ba*/ 	.short	(.L_4845 - .L_4844)
.L_4844:
        /*00bc*/ 	.word	0x00000000
        /*00c0*/ 	.short	0x0008
        /*00c2*/ 	.short	0x0038
        /*00c4*/ 	.byte	0x00, 0xf0, 0x11, 0x00


	//----- nvinfo : EIATTR_KPARAM_INFO
	.align		4
.L_4845:
        /*00c8*/ 	.byte	0x04, 0x17
        /*00ca*/ 	.short	(.L_4847 - .L_4846)
.L_4846:
        /*00cc*/ 	.word	0x00000000
        /*00d0*/ 	.short	0x0007
        /*00d2*/ 	.short	0x0030
        /*00d4*/ 	.byte	0x00, 0xf0, 0x21, 0x00


	//----- nvinfo : EIATTR_KPARAM_INFO
	.align		4
.L_4847:
        /*00d8*/ 	.byte	0x04, 0x17
        /*00da*/ 	.short	(.L_4849 - .L_4848)
.L_4848:
        /*00dc*/ 	.word	0x00000000
        /*00e0*/ 	.short	0x0006
        /*00e2*/ 	.short	0x0028
        /*00e4*/ 	.byte	0x00, 0xf0, 0x21, 0x00


	//----- nvinfo : EIATTR_KPARAM_INFO
	.align		4
.L_4849:
        /*00e8*/ 	.byte	0x04, 0x17
        /*00ea*/ 	.short	(.L_4851 - .L_4850)
.L_4850:
        /*00ec*/ 	.word	0x00000000
        /*00f0*/ 	.short	0x0005
        /*00f2*/ 	.short	0x0024
        /*00f4*/ 	.byte	0x00, 0xf0, 0x11, 0x00


	//----- nvinfo : EIATTR_KPARAM_INFO
	.align		4
.L_4851:
        /*00f8*/ 	.byte	0x04, 0x17
        /*00fa*/ 	.short	(.L_4853 - .L_4852)
.L_4852:
        /*00fc*/ 	.word	0x00000000
        /*0100*/ 	.short	0x0004
        /*0102*/ 	.short	0x0020
        /*0104*/ 	.byte	0x00, 0xf0, 0x11, 0x00


	//----- nvinfo : EIATTR_KPARAM_INFO
	.align		4
.L_4853:
        /*0108*/ 	.byte	0x04, 0x17
        /*010a*/ 	.short	(.L_4855 - .L_4854)
.L_4854:
        /*010c*/ 	.word	0x00000000
        /*0110*/ 	.short	0x0003
        /*0112*/ 	.short	0x0018
        /*0114*/ 	.byte	0x00, 0xf0, 0x21, 0x00


	//----- nvinfo : EIATTR_KPARAM_INFO
	.align		4
.L_4855:
        /*0118*/ 	.byte	0x04, 0x17
        /*011a*/ 	.short	(.L_4857 - .L_4856)
.L_4856:
        /*011c*/ 	.word	0x00000000
        /*0120*/ 	.short	0x0002
        /*0122*/ 	.short	0x0010
        /*0124*/ 	.byte	0x00, 0xf0, 0x21, 0x00


	//----- nvinfo : EIATTR_KPARAM_INFO
	.align		4
.L_4857:
        /*0128*/ 	.byte	0x04, 0x17
        /*012a*/ 	.short	(.L_4859 - .L_4858)
.L_4858:
        /*012c*/ 	.word	0x00000000
        /*0130*/ 	.short	0x0001
        /*0132*/ 	.short	0x0008
        /*0134*/ 	.byte	0x00, 0xf0, 0x21, 0x00


	//----- nvinfo : EIATTR_KPARAM_INFO
	.align		4
.L_4859:
        /*0138*/ 	.byte	0x04, 0x17
        /*013a*/ 	.short	(.L_4861 - .L_4860)
.L_4860:
        /*013c*/ 	.word	0x00000000
        /*0140*/ 	.short	0x0000
        /*0142*/ 	.short	0x0000
        /*0144*/ 	.byte	0x00, 0xf0, 0x21, 0x00


	//----- nvinfo : EIATTR_SPARSE_MMA_MASK
	.align		4
.L_4861:
        /*0148*/ 	.byte	0x03, 0x50
        /*014a*/ 	.short	0x0000


	//----- nvinfo : EIATTR_MAXREG_COUNT
	.align		4
        /*014c*/ 	.byte	0x03, 0x1b
        /*014e*/ 	.short	0x00ff


	//----- nvinfo : EIATTR_NUM_BARRIERS
	.align		4
        /*0150*/ 	.byte	0x02, 0x4c
        /*0152*/ 	.byte	0x01
	.zero		1


	//----- nvinfo : EIATTR_EXTERNS
	.align		4
        /*0154*/ 	.byte	0x04, 0x0f
        /*0156*/ 	.short	(.L_4863 - .L_4862)


	//   ....[0]....
	.align		4
.L_4862:
        /*0158*/ 	.word	index@(__assertfail)


	//----- nvinfo : EIATTR_MERCURY_ISA_VERSION
	.align		4
.L_4863:
        /*015c*/ 	.byte	0x03, 0x5f
        /*015e*/ 	.short	0x0101


	//----- nvinfo : EIATTR_COOP_GROUP_MASK_REGIDS
	.align		4
        /*0160*/ 	.byte	0x04, 0x29
        /*0162*/ 	.short	(.L_4865 - .L_4864)


	//   ....[0]....
.L_4864:
        /*0164*/ 	.word	0xffffffff


	//   ....[1]....
        /*0168*/ 	.word	0xffffffff


	//   ....[2]....
        /*016c*/ 	.word	0xffffffff


	//   ....[3]....
        /*0170*/ 	.word	0xffffffff


	//   ....[4]....
        /*0174*/ 	.word	0xffffffff


	//   ....[5]....
        /*0178*/ 	.word	0xffffffff


	//   ....[6]....
        /*017c*/ 	.word	0xffffffff


	//   ....[7]....
        /*0180*/ 	.word	0xffffffff


	//   ....[8]....
        /*0184*/ 	.word	0xffffffff


	//   ....[9]....
        /*0188*/ 	.word	0xffffffff


	//   ....[10]....
        /*018c*/ 	.word	0xffffffff


	//   ....[11]....
        /*0190*/ 	.word	0xffffffff


	//   ....[12]....
        /*0194*/ 	.word	0xffffffff


	//   ....[13]....
        /*0198*/ 	.word	0xffffffff


	//   ....[14]....
        /*019c*/ 	.word	0xffffffff


	//   ....[15]....
        /*01a0*/ 	.word	0x0500000f


	//   ....[16]....
        /*01a4*/ 	.word	0x0500000f


	//   ....[17]....
        /*01a8*/ 	.word	0x0500000f


	//   ....[18]....
        /*01ac*/ 	.word	0x0500000f


	//   ....[19]....
        /*01b0*/ 	.word	0x0500000f


	//   ....[20]....
        /*01b4*/ 	.word	0x0500000f


	//   ....[21]....
        /*01b8*/ 	.word	0x0500000f


	//   ....[22]....
        /*01bc*/ 	.word	0x0500000f


	//   ....[23]....
        /*01c0*/ 	.word	0x0500000f


	//   ....[24]....
        /*01c4*/ 	.word	0x0500000f


	//----- nvinfo : EIATTR_COOP_GROUP_INSTR_OFFSETS
	.align		4
.L_4865:
        /*01c8*/ 	.byte	0x04, 0x28
        /*01ca*/ 	.short	(.L_4867 - .L_4866)


	//   ....[0]....
.L_4866:
        /*01cc*/ 	.word	0x00001090


	//   ....[1]....
        /*01d0*/ 	.word	0x000010c0


	//   ....[2]....
        /*01d4*/ 	.word	0x000010e0


	//   ....[3]....
        /*01d8*/ 	.word	0x00001100


	//   ....[4]....
        /*01dc*/ 	.word	0x00001290


	//   ....[5]....
        /*01e0*/ 	.word	0x000012b0


	//   ....[6]....
        /*01e4*/ 	.word	0x000012e0


	//   ....[7]....
        /*01e8*/ 	.word	0x00002120


	//   ....[8]....
        /*01ec*/ 	.word	0x000021b0


	//   ....[9]....
        /*01f0*/ 	.word	0x00002200


	//   ....[10]....
        /*01f4*/ 	.word	0x00002260


	//   ....[11]....
        /*01f8*/ 	.word	0x00002290


	//   ....[12]....
        /*01fc*/ 	.word	0x000022e0


	//   ....[13]....
        /*0200*/ 	.word	0x00002300


	//   ....[14]....
        /*0204*/ 	.word	0x00002320


	//   ....[15]....
        /*0208*/ 	.word	0x00003ac0


	//   ....[16]....
        /*020c*/ 	.word	0x00003b20


	//   ....[17]....
        /*0210*/ 	.word	0x00003b80


	//   ....[18]....
        /*0214*/ 	.word	0x00003be0


	//   ....[19]....
        /*0218*/ 	.word	0x00003c60


	//   ....[20]....
        /*021c*/ 	.word	0x00003ca0


	//   ....[21]....
        /*0220*/ 	.word	0x00003cf0


	//   ....[22]....
        /*0224*/ 	.word	0x00003d40


	//   ....[23]....
        /*0228*/ 	.word	0x00003d90


	//   ....[24]....
        /*022c*/ 	.word	0x00003de0


	//----- nvinfo : EIATTR_SYSCALL_OFFSETS
	.align		4
.L_4867:
        /*0230*/ 	.byte	0x04, 0x46
        /*0232*/ 	.short	(.L_4869 - .L_4868)


	//   ....[0]....
.L_4868:
        /*0234*/ 	.word	0x00003950


	//   ....[1]....
        /*0238*/ 	.word	0x00003a50


	//----- nvinfo : EIATTR_EXIT_INSTR_OFFSETS
	.align		4
.L_4869:
        /*023c*/ 	.byte	0x04, 0x1c
        /*023e*/ 	.short	(.L_4871 - .L_4870)


	//   ....[0]....
.L_4870:
        /*0240*/ 	.word	0x000034d0


	//   ....[1]....
        /*0244*/ 	.word	0x000035a0


	//   ....[2]....
        /*0248*/ 	.word	0x00003850


	//   ....[3]....
        /*024c*/ 	.word	0x00003a60


	//----- nvinfo : EIATTR_CRS_STACK_SIZE
	.align		4
.L_4871:
        /*0250*/ 	.byte	0x04, 0x1e
        /*0252*/ 	.short	(.L_4873 - .L_4872)
.L_4872:
        /*0254*/ 	.word	0x00000000


	//----- nvinfo : EIATTR_CBANK_PARAM_SIZE
	.align		4
.L_4873:
        /*0258*/ 	.byte	0x03, 0x19
        /*025a*/ 	.short	0x007c


	//----- nvinfo : EIATTR_PARAM_CBANK
	.align		4
        /*025c*/ 	.byte	0x04, 0x0a
        /*025e*/ 	.short	(.L_4875 - .L_4874)
	.align		4
.L_4874:
        /*0260*/ 	.word	index@(.nv.constant0._ZN4vllm25paged_attention_v1_kernelI13__nv_bfloat16hLi96ELi16ELi128ELNS_18Fp8KVCacheDataTypeE2ELb1EEEvPT_PKS3_PKT0_S9_ifPKiSB_iPKfiiiSD_SD_iiiii)
        /*0264*/ 	.short	0x0210
        /*0266*/ 	.short	0x007c


	//----- nvinfo : EIATTR_SW_WAR
	.align		4
.L_4875:
        /*0268*/ 	.byte	0x04, 0x36
        /*026a*/ 	.short	(.L_4877 - .L_4876)
.L_4876:
        /*026c*/ 	.word	0x00000008
.L_4877:


//--------------------- .nv.info._ZN4vllm25paged_attention_v1_kernelI13__nv_bfloat16hLi80ELi16ELi128ELNS_18Fp8KVCacheDataTypeE2ELb1EEEvPT_PKS3_PKT0_S9_ifPKiSB_iPKfiiiSD_SD_iiiii --------------------------
	.section	.nv.info._ZN4vllm25paged_attention_v1_kernelI13__nv_bfloat16hLi80ELi16ELi128ELNS_18Fp8KVCacheDataTypeE2ELb1EEEvPT_PKS3_PKT0_S9_ifPKiSB_iPKfiiiSD_SD_iiiii,"",@"SHT_CUDA_INFO"
	.sectionflags	@""
	.align	4


	//----- nvinfo : EIATTR_CUDA_API_VERSION
	.align		4
        /*0000*/ 	.byte	0x04, 0x37
        /*0002*/ 	.short	(.L_4879 - .L_4878)
.L_4878:
        /*0004*/ 	.word	0x00000082


	//----- nvinfo : EIATTR_KPARAM_INFO
	.align		4
.L_4879:
        /*0008*/ 	.byte	0x04, 0x17
        /*000a*/ 	.short	(.L_4881 - .L_4880)
.L_4880:
        /*000c*/ 	.word	0x00000000
        /*0010*/ 	.short	0x0013
        /*0012*/ 	.short	0x0078
        /*0014*/ 	.byte	0x00, 0xf0, 0x11, 0x00


	//----- nvinfo : EIATTR_KPARAM_INFO
	.align		4
.L_4881:
        /*0018*/ 	.byte	0x04, 0x17
        /*001a*/ 	.short	(.L_4883 - .L_4882)
.L_4882:
        /*001c*/ 	.word	0x00000000
        /*0020*/ 	.short	0x0012
        /*0022*/ 	.short	0x0074
        /*0024*/ 	.byte	0x00, 0xf0, 0x11, 0x00


	//----- nvinfo : EIATTR_KPARAM_INFO
	.align		4
.L_4883:
        /*0028*/ 	.byte	0x04, 0x17
        /*002a*/ 	.short	(.L_4885 - .L_4884)
.L_4884:
        /*002c*/ 	.word	0x00000000
        /*0030*/ 	.short	0x0011
        /*0032*/ 	.short	0x0070
        /*0034*/ 	.byte	0x00, 0xf0, 0x11, 0x00


	//----- nvinfo : EIATTR_KPARAM_INFO
	.align		4
.L_4885:
        /*0038*/ 	.byte	0x04, 0x17
        /*003a*/ 	.short	(.L_4887 - .L_4886)
.L_4886:
        /*003c*/ 	.word	0x00000000
        /*0040*/ 	.short	0x0010
        /*0042*/ 	.short	0x006c
        /*0044*/ 	.byte	0x00, 0xf0, 0x11, 0x00


	//----- nvinfo : EIATTR_KPARAM_INFO
	.align		4
.L_4887:
        /*0048*/ 	.byte	0x04, 0x17
        /*004a*/ 	.short	(.L_4889 - .L_4888)
.L_4888:
        /*004c*/ 	.word	0x00000000
        /*0050*/ 	.short	0x000f
        /*0052*/ 	.short	0x0068
        /*0054*/ 	.byte	0x00, 0xf0, 0x11, 0x00


	//----- nvinfo : EIATTR_KPARAM_INFO
	.align		4
.L_4889:
        /*0058*/ 	.byte	0x04, 0x17
        /*005a*/ 	.short	(.L_4891 - .L_4890)
.L_4890:
        /*005c*/ 	.word	0x00000000
        /*0060*/ 	.short	0x000e
        /*0062*/ 	.short	0x0060
        /*0064*/ 	.byte	0x00, 0xf0, 0x21, 0x00


	//----- nvinfo : EIATTR_KPARAM_INFO
	.align		4
.L_4891:
        /*0068*/ 	.byte	0x04, 0x17
        /*006a*/ 	.short	(.L_4893 - .L_4892)
.L_4892:
        /*006c*/ 	.word	0x00000000
        /*0070*/ 	.short	0x000d
        /*0072*/ 	.short	0x0058
        /*0074*/ 	.byte	0x00, 0xf0, 0x21, 0x00


	//----- nvinfo : EIATTR_KPARAM_INFO
	.align		4
.L_4893:
        /*0078*/ 	.byte	0x04, 0x17
        /*007a*/ 	.short	(.L_4895 - .L_4894)
.L_4894:
        /*007c*/ 	.word	0x00000000
        /*0080*/ 	.short	0x000c
        /*0082*/ 	.short	0x0050
        /*0084*/ 	.byte	0x00, 0xf0, 0x11, 0x00


	//----- nvinfo : EIATTR_KPARAM_INFO
	.align		4
.L_4895:
        /*0088*/ 	.byte	0x04, 0x17
        /*008a*/ 	.short	(.L_4897 - .L_4896)
.L_4896:
        /*008c*/ 	.word	0x00000000
        /*0090*/ 	.short	0x000b
        /*0092*/ 	.short	0x004c
        /*0094*/ 	.byte	0x00, 0xf0, 0x11, 0x00


	//----- nvinfo : EIATTR_KPARAM_INFO
	.align		4
.L_4897:
        /*0098*/ 	.byte	0x04, 0x17
        /*009a*/ 	.short	(.L_4899 - .L_4898)
.L_4898:
        /*009c*/ 	.word	0x00000000
        /*00a0*/ 	.short	0x000a
        /*00a2*/ 	.short	0x0048
        /*00a4*/ 	.byte	0x00, 0xf0, 0x11, 0x00


	//----- nvinfo : EIATTR_KPARAM_INFO
	.align		4
.L_4899:
        /*00a8*/ 	.byte	0x04, 0x17
        /*00aa*/ 	.short	(.L_4901 - .L_4900)
.L_4900:
        /*00ac*/ 	.word	0x00000000
        /*00b0*/ 	.short	0x0009
        /*00b2*/ 	.short	0x0040
        /*00b4*/ 	.byte	0x00, 0xf0, 0x21, 0x00


	//----- nvinfo : EIATTR_KPARAM_INFO
	.align		4
.L_4901:
        /*00b8*/ 	.byte	0x04, 0x17
        /*00ba*/ 	.short	(.L_4903 - .L_4902)
.L_4902:
        /*00bc*/ 	.word	0x00000000
        /*00c0*/ 	.short	0x0008
        /*00c2*/ 	.short	0x0038
        /*00c4*/ 	.byte	0x00, 0xf0, 0x11, 0x00


	//----- nvinfo : EIATTR_KPARAM_INFO
	.align		4
.L_4903:
        /*00c8*/ 	.byte	0x04, 0x17
        /*00ca*/ 	.short	(.L_4905 - .L_4904)
.L_4904:
        /*00cc*/ 	.word	0x00000000
        /*00d0*/ 	.short	0x0007
        /*00d2*/ 	.short	0x0030
        /*00d4*/ 	.byte	0x00, 0xf0, 0x21, 0x00


	//----- nvinfo : EIATTR_KPARAM_INFO
	.align		4
.L_4905:
        /*00d8*/ 	.byte	0x04, 0x17
        /*00da*/ 	.short	(.L_4907 - .L_4906)
.L_4906:
        /*00dc*/ 	.word	0x00000000
        /*00e0*/ 	.short	0x0006
        /*00e2*/ 	.short	0x0028
        /*00e4*/ 	.byte	0x00, 0xf0, 0x21, 0x00


	//----- nvinfo : EIATTR_KPARAM_INFO
	.align		4
.L_4907:
        /*00e8*/ 	.byte	0x04, 0x17
        /*00ea*/ 	.short	(.L_4909 - .L_4908)
.L_4908:
        /*00ec*/ 	.word	0x00000000
        /*00f0*/ 	.short	0x0005
        /*00f2*/ 	.short	0x0024
        /*00f4*/ 	.byte	0x00, 0xf0, 0x11, 0x00


	//----- nvinfo : EIATTR_KPARAM_INFO
	.align		4
.L_4909:
        /*00f8*/ 	.byte	0x04, 0x17
        /*00fa*/ 	.short	(.L_4911 - .L_4910)
.L_4910:
        /*00fc*/ 	.word	0x00000000
        /*0100*/ 	.short	0x0004
        /*0102*/ 	.short	0x0020
        /*0104*/ 	.byte	0x00, 0xf0, 0x11, 0x00


	//----- nvinfo : EIATTR_KPARAM_INFO
	.align		4
.L_4911:
        /*0108*/ 	.byte	0x04, 0x17
        /*010a*/ 	.short	(.L_4913 - .L_4912)
.L_4912:
        /*010c*/ 	.word	0x00000000
        /*0110*/ 	.short	0x0003
        /*0112*/ 	.short	0x0018
        /*0114*/ 	.byte	0x00, 0xf0, 0x21, 0x00


	//----- nvinfo : EIATTR_KPARAM_INFO
	.align		4
.L_4913:
        /*0118*/ 	.byte	0x04, 0x17
        /*011a*/ 	.short	(.L_4915 - .L_4914)
.L_4914:
        /*011c*/ 	.word	0x00000000
        /*0120*/ 	.short	0x0002
        /*0122*/ 	.short	0x0010
        /*0124*/ 	.byte	0x00, 0xf0, 0x21, 0x00


	//----- nvinfo : EIATTR_KPARAM_INFO
	.align		4
.L_4915:
        /*0128*/ 	.byte	0x04, 0x17
        /*012a*/ 	.short	(.L_4917 - .L_4916)
.L_4916:
        /*012c*/ 	.word	0x00000000
        /*0130*/ 	.short	0x0001
        /*0132*/ 	.short	0x0008
        /*0134*/ 	.byte	0x00, 0xf0, 0x21, 0x00


	//----- nvinfo : EIATTR_KPARAM_INFO
	.align		4
.L_4917:
        /*0138*/ 	.byte	0x04, 0x17
        /*013a*/ 	.short	(.L_4919 - .L_4918)
.L_4918:
        /*013c*/ 	.word	0x00000000
        /*0140*/ 	.short	0x0000
        /*0142*/ 	.short	0x0000
        /*0144*/ 	.byte	0x00, 0xf0, 0x21, 0x00


	//----- nvinfo : EIATTR_SPARSE_MMA_MASK
	.align		4
.L_4919:
        /*0148*/ 	.byte	0x03, 0x50
        /*014a*/ 	.short	0x0000


	//----- nvinfo : EIATTR_MAXREG_COUNT
	.align		4
        /*014c*/ 	.byte	0x03, 0x1b
        /*014e*/ 	.short	0x00ff


	//----- nvinfo : EIATTR_NUM_BARRIERS
	.align		4
        /*0150*/ 	.byte	0x02, 0x4c
        /*0152*/ 	.byte	0x01
	.zero		1


	//----- nvinfo : EIATTR_EXTERNS
	.align		4
        /*0154*/ 	.byte	0x04, 0x0f
        /*0156*/ 	.short	(.L_4921 - .L_4920)


	//   ....[0]....
	.align		4
.L_4920:
        /*0158*/ 	.word	index@(__assertfail)


	//----- nvinfo : EIATTR_MERCURY_ISA_VERSION
	.align		4
.L_4921:
        /*015c*/ 	.byte	0x03, 0x5f
        /*015e*/ 	.short	0x0101


	//----- nvinfo : EIATTR_COOP_GROUP_MASK_REGIDS
	.align		4
        /*0160*/ 	.byte	0x04, 0x29
        /*0162*/ 	.short	(.L_4923 - .L_4922)


	//   ....[0]....
.L_4922:
        /*0164*/ 	.word	0xffffffff


	//   ....[1]....
        /*0168*/ 	.word	0xffffffff


	//   ....[2]....
        /*016c*/ 	.word	0xffffffff


	//   ....[3]....
        /*0170*/ 	.word	0xffffffff


	//   ....[4]....
        /*0174*/ 	.word	0xffffffff


	//   ....[5]....
        /*0178*/ 	.word	0xffffffff


	//   ....[6]....
        /*017c*/ 	.word	0xffffffff


	//   ....[7]....
        /*0180*/ 	.word	0xffffffff


	//   ....[8]....
        /*0184*/ 	.word	0xffffffff


	//   ....[9]....
        /*0188*/ 	.word	0xffffffff


	//   ....[10]....
        /*018c*/ 	.word	0xffffffff


	//   ....[11]....
        /*0190*/ 	.word	0xffffffff


	//   ....[12]....
        /*0194*/ 	.word	0xffffffff


	//   ....[13]....
        /*0198*/ 	.word	0xffffffff


	//   ....[14]....
        /*019c*/ 	.word	0xffffffff


	//   ....[15]....
        /*01a0*/ 	.word	0x0500000f


	//   ....[16]....
        /*01a4*/ 	.word	0x0500000f


	//   ....[17]....
        /*01a8*/ 	.word	0x0500000f


	//   ....[18]....
        /*01ac*/ 	.word	0x0500000f


	//   ....[19]....
        /*01b0*/ 	.word	0x0500000f


	//   ....[20]....
        /*01b4*/ 	.word	0x0500000f


	//   ....[21]....
        /*01b8*/ 	.word	0x0500000f


	//   ....[22]....
        /*01bc*/ 	.word	0x0500000f


	//   ....[23]....
        /*01c0*/ 	.word	0x0500000f


	//----- nvinfo : EIATTR_COOP_GROUP_INSTR_OFFSETS
	.align		4
.L_4923:
        /*01c4*/ 	.byte	0x04, 0x28
        /*01c6*/ 	.short	(.L_4925 - .L_4924)


	//   ....[0]....
.L_4924:
        /*01c8*/ 	.word	0x00001090


	//   ....[1]....
        /*01cc*/ 	.word	0x000010c0


	//   ....[2]....
        /*01d0*/ 	.word	0x000010e0


	//   ....[3]....
        /*01d4*/ 	.word	0x00001100


	//   ....[4]....
        /*01d8*/ 	.word	0x00001290


	//   ....[5]....
        /*01dc*/ 	.word	0x000012b0


	//   ....[6]....
        /*01e0*/ 	.word	0x000012e0


	//   ....[7]....
        /*01e4*/ 	.word	0x00002120


	//   ....[8]....
        /*01e8*/ 	.word	0x000021b0


	//   ....[9]....
        /*01ec*/ 	.word	0x00002200


	//   ....[10]....
        /*01f0*/ 	.word	0x00002260


	//   ....[11]....
        /*01f4*/ 	.word	0x00002290


	//   ....[12]....
        /*01f8*/ 	.word	0x000022e0


	//   ....[13]....
        /*01fc*/ 	.word	0x00002300


	//   ....[14]....
        /*0200*/ 	.word	0x00002320


	//   ....[15]....
        /*0204*/ 	.word	0x000039c0


	//   ....[16]....
        /*0208*/ 	.word	0x00003a20


	//   ....[17]....
        /*020c*/ 	.word	0x00003a80


	//   ....[18]....
        /*0210*/ 	.word	0x00003ae0


	//   ....[19]....
        /*0214*/ 	.word	0x00003b60


	//   ....[20]....
        /*0218*/ 	.word	0x00003ba0


	//   ....[21]....
        /*021c*/ 	.word	0x00003bf0


	//   ....[22]....
        /*0220*/ 	.word	0x00003c40


	//   ....[23]....
        /*0224*/ 	.word	0x00003c90


	//----- nvinfo : EIATTR_SYSCALL_OFFSETS
	.align		4
.L_4925:
        /*0228*/ 	.byte	0x04, 0x46
        /*022a*/ 	.short	(.L_4927 - .L_4926)


	//   ....[0]....
.L_4926:
        /*022c*/ 	.word	0x00003850


	//   ....[1]....
        /*0230*/ 	.word	0x00003950


	//----- nvinfo : EIATTR_EXIT_INSTR_OFFSETS
	.align		4
.L_4927:
        /*0234*/ 	.byte	0x04, 0x1c
        /*0236*/ 	.short	(.L_4929 - .L_4928)


	//   ....[0]....
.L_4928:
        /*0238*/ 	.word	0x00003440


	//   ....[1]....
        /*023c*/ 	.word	0x00003510


	//   ....[2]....
        /*0240*/ 	.word	0x00003750


	//   ....[3]....
        /*0244*/ 	.word	0x00003960


	//----- nvinfo : EIATTR_CRS_STACK_SIZE
	.align		4
.L_4929:
        /*0248*/ 	.byte	0x04, 0x1e
        /*024a*/ 	.short	(.L_4931 - .L_4930)
.L_4930:
        /*024c*/ 	.word	0x00000000


	//----- nvinfo : EIATTR_CBANK_PARAM_SIZE
	.align		4
.L_4931:
        /*0250*/ 	.byte	0x03, 0x19
        /*0252*/ 	.short	0x007c


	//----- nvinfo : EIATTR_PARAM_CBANK
	.align		4
        /*0254*/ 	.byte	0x04, 0x0a
        /*0256*/ 	.short	(.L_4933 - .L_4932)
	.align		4
.L_4932:
        /*0258*/ 	.word	index@(.nv.constant0._ZN4vllm25paged_attention_v1_kernelI13__nv_bfloat16hLi80ELi16ELi128ELNS_18Fp8KVCacheDataTypeE2ELb1EEEvPT_PKS3_PKT0_S9_ifPKiSB_iPKfiiiSD_SD_iiiii)
        /*025c*/ 	.short	0x0210
        /*025e*/ 	.short	0x007c


	//----- nvinfo : EIATTR_SW_WAR
	.align		4
.L_4933:
        /*0260*/ 	.byte	0x04, 0x36
        /*0262*/ 	.short	(.L_4935 - .L_4934)
.L_4934:
        /*0264*/ 	.word	0x00000008
.L_4935:


//--------------------- .nv.info._ZN4vllm25paged_attention_v1_kernelI13__nv_bfloat16hLi64ELi16ELi128ELNS_18Fp8KVCacheDataTypeE2ELb1EEEvPT_PKS3_PKT0_S9_ifPKiSB_iPKfiiiSD_SD_iiiii --------------------------
	.section	.nv.info._ZN4vllm25paged_attention_v1_kernelI13__nv_bfloat16hLi64ELi16ELi128ELNS_18Fp8KVCacheDataTypeE2ELb1EEEvPT_PKS3_PKT0_S9_ifPKiSB_iPKfiiiSD_SD_iiiii,"",@"SHT_CUDA_INFO"
	.sectionflags	@""
	.align	4


	//----- nvinfo : EIATTR_CUDA_API_VERSION
	.align		4
        /*0000*/ 	.byte	0x04, 0x37
        /*0002*/ 	.short	(.L_4937 - .L_4936)
.L_4936:
        /*0004*/ 	.word	0x00000082


	//----- nvinfo : EIATTR_KPARAM_INFO
	.align		4
.L_4937:
        /*0008*/ 	.byte	0x04, 0x17
        /*000a*/ 	.short	(.L_4939 - .L_4938)
.L_4938:
        /*000c*/ 	.word	0x00000000
        /*0010*/ 	.short	0x0013
        /*0012*/ 	.short	0x0078
        /*0014*/ 	.byte	0x00, 0xf0, 0x11, 0x00


	//----- nvinfo : EIATTR_KPARAM_INFO
	.align		4
.L_4939:
        /*0018*/ 	.byte	0x04, 0x17
        /*001a*/ 	.short	(.L_4941 - .L_4940)
.L_4940:
        /*001c*/ 	.word	0x00000000
        /*0020*/ 	.short	0x0012
        /*0022*/ 	.short	0x0074
        /*0024*/ 	.byte	0x00, 0xf0, 0x11, 0x00


	//----- nvinfo : EIATTR_KPARAM_INFO
	.align		4
.L_4941:
        /*0028*/ 	.byte	0x04, 0x17
        /*002a*/ 	.short	(.L_4943 - .L_4942)
.L_4942:
        /*002c*/ 	.word	0x00000000
        /*0030*/ 	.short	0x0011
        /*0032*/ 	.short	0x0070
        /*0034*/ 	.byte	0x00, 0xf0, 0x11, 0x00


	//----- nvinfo : EIATTR_KPARAM_INFO
	.align		4
.L_4943:
        /*0038*/ 	.byte	0x04, 0x17
        /*003a*/ 	.short	(.L_4945 - .L_4944)
.L_4944:
        /*003c*/ 	.word	0x00000000
        /*0040*/ 	.short	0x0010
        /*0042*/ 	.short	0x006c
        /*0044*/ 	.byte	0x00, 0xf0, 0x11, 0x00


	//----- nvinfo : EIATTR_KPARAM_INFO
	.align		4
.L_4945:
        /*0048*/ 	.byte	0x04, 0x17
        /*004a*/ 	.short	(.L_4947 - .L_4946)
.L_4946:
        /*004c*/ 	.word	0x00000000
        /*0050*/ 	.short	0x000f
        /*0052*/ 	.short	0x0068
        /*0054*/ 	.byte	0x00, 0xf0, 0x11, 0x00


	//----- nvinfo : EIATTR_KPARAM_INFO
	.align		4
.L_4947:
        /*0058*/ 	.byte	0x04, 0x17
        /*005a*/ 	.short	(.L_4949 - .L_4948)
.L_4948:
        /*005c*/ 	.word	0x00000000
        /*0060*/ 	.short	0x000e
        /*0062*/ 	.short	0x0060
        /*0064*/ 	.byte	0x00, 0xf0, 0x21, 0x00


	//----- nvinfo : EIATTR_KPARAM_INFO
	.align		4
.L_4949:
        /*0068*/ 	.byte	0x04, 0x17
        /*006a*/ 	.short	(.L_4951 - .L_4950)
.L_4950:
        /*006c*/ 	.word	0x00000000
        /*0070*/ 	.short	0x000d
        /*0072*/ 	.short	0x0058
        /*0074*/ 	.byte	0x00, 0xf0, 0x21, 0x00


	//----- nvinfo : EIATTR_KPARAM_INFO
	.align		4
.L_4951:
        /*0078*/ 	.byte	0x04, 0x17
        /*007a*/ 	.short	(.L_4953 - .L_4952)
.L_4952:
        /*007c*/ 	.word	0x00000000
        /*0080*/ 	.short	0x000c
        /*0082*/ 	.short	0x0050
        /*0084*/ 	.byte	0x00, 0xf0, 0x11, 0x00


	//----- nvinfo : EIATTR_KPARAM_INFO
	.align		4
.L_4953:
        /*0088*/ 	.byte	0x04, 0x17
        /*008a*/ 	.short	(.L_4955 - .L_4954)
.L_4954:
        /*008c*/ 	.word	0x00000000
        /*0090*/ 	.short	0x000b
        /*0092*/ 	.short	0x004c
        /*0094*/ 	.byte	0x00, 0xf0, 0x11, 0x00


	//----- nvinfo : EIATTR_KPARAM_INFO
	.align		4
.L_4955:
        /*0098*/ 	.byte	0x04, 0x17
        /*009a*/ 	.short	(.L_4957 - .L_4956)
.L_4956:
        /*009c*/ 	.word	0x00000000
        /*00a0*/ 	.short	0x000a
        /*00a2*/ 	.short	0x0048
        /*00a4*/ 	.byte	0x00, 0xf0, 0x11, 0x00


	//----- nvinfo : EIATTR_KPARAM_INFO
	.align		4
.L_4957:
        /*00a8*/ 	.byte	0x04, 0x17
        /*00aa*/ 	.short	(.L_4959 - .L_4958)
.L_4958:
        /*00ac*/ 	.word	0x00000000
        /*00b0*/ 	.short	0x0009
        /*00b2*/ 	.short	0x0040
        /*00b4*/ 	.byte	0x00, 0xf0, 0x21, 0x00


	//----- nvinfo : EIATTR_KPARAM_INFO
	.align		4
.L_4959:
        /*00b8*/ 	.byte	0x04, 0x17
        /*00ba*/ 	.short	(.L_4961 - .L_4960)
.L_4960:
        /*00bc*/ 	.word	0x00000000
        /*00c0*/ 	.short	0x0008
        /*00c2*/ 	.short	0x0038
        /*00c4*/ 	.byte	0x00, 0xf0, 0x11, 0x00


	//----- nvinfo : EIATTR_KPARAM_INFO
	.align		4
.L_4961:
        /*00c8*/ 	.byte	0x04, 0x17
        /*00ca*/ 	.short	(.L_4963 - .L_4962)
.L_4962:
        /*00cc*/ 	.word	0x00000000
        /*00d0*/ 	.short	0x0007
        /*00d2*/ 	.short	0x0030
        /*00d4*/ 	.byte	0x00, 0xf0, 0x21, 0x00


	//----- nvinfo : EIATTR_KPARAM_INFO
	.align		4
.L_4963:
        /*00d8*/ 	.byte	0x04, 0x17
        /*00da*/ 	.short	(.L_4965 - .L_4964)
.L_4964:
        /*00dc*/ 	.word	0x00000000
        /*00e0*/ 	.short	0x0006
        /*00e2*/ 	.short	0x0028
        /*00e4*/ 	.byte	0x00, 0xf0, 0x21, 0x00


	//----- nvinfo : EIATTR_KPARAM_INFO
	.align		4
.L_4965:
        /*00e8*/ 	.byte	0x04, 0x17
        /*00ea*/ 	.short	(.L_4967 - .L_4966)
.L_4966:
        /*00ec*/ 	.word	0x00000000
        /*00f0*/ 	.short	0x0005
        /*00f2*/ 	.short	0x0024
        /*00f4*/ 	.byte	0x00, 0xf0, 0x11, 0x00


	//----- nvinfo : EIATTR_KPARAM_INFO
	.align		4
.L_4967:
        /*00f8*/ 	.byte	0x04, 0x17
        /*00fa*/ 	.short	(.L_4969 - .L_4968)
.L_4968:
        /*00fc*/ 	.word	0x00000000
        /*0100*/ 	.short	0x0004
        /*0102*/ 	.short	0x0020
        /*0104*/ 	.byte	0x00, 0xf0, 0x11, 0x00


	//----- nvinfo : EIATTR_KPARAM_INFO
	.align		4
.L_4969:
        /*0108*/ 	.byte	0x04, 0x17
        /*010a*/ 	.short	(.L_4971 - .L_4970)
.L_4970:
        /*010c*/ 	.word	0x00000000
        /*0110*/ 	.short	0x0003
        /*0112*/ 	.short	0x0018
        /*0114*/ 	.byte	0x00, 0xf0, 0x21, 0x00


	//----- nvinfo : EIATTR_KPARAM_INFO
	.align		4
.L_4971:
        /*0118*/ 	.byte	0x04, 0x17
        /*011a*/ 	.short	(.L_4973 - .L_4972)
.L_4972:
        /*011c*/ 	.word	0x00000000
        /*0120*/ 	.short	0x0002
        /*0122*/ 	.short	0x0010
        /*0124*/ 	.byte	0x00, 0xf0, 0x21, 0x00


	//----- nvinfo : EIATTR_KPARAM_INFO
	.align		4
.L_4973:
        /*0128*/ 	.byte	0x04, 0x17
        /*012a*/ 	.short	(.L_4975 - .L_4974)
.L_4974:
        /*012c*/ 	.word	0x00000000
        /*0130*/ 	.short	0x0001
        /*0132*/ 	.short	0x0008
        /*0134*/ 	.byte	0x00, 0xf0, 0x21, 0x00


	//----- nvinfo : EIATTR_KPARAM_INFO
	.align		4
.L_4975:
        /*0138*/ 	.byte	0x04, 0x17
        /*013a*/ 	.short	(.L_4977 - .L_4976)
.L_4976:
        /*013c*/ 	.word	0x00000000
        /*0140*/ 	.short	0x0000
        /*0142*/ 	.short	0x0000
        /*0144*/ 	.byte	0x00, 0xf0, 0x21, 0x00


	//----- nvinfo : EIATTR_SPARSE_MMA_MASK
	.align		4
.L_4977:
        /*0148*/ 	.byte	0x03, 0x50
        /*014a*/ 	.short	0x0000


	//----- nvinfo : EIATTR_MAXREG_COUNT
	.align		4
        /*014c*/ 	.byte	0x03, 0x1b
        /*014e*/ 	.short	0x00ff


	//----- nvinfo : EIATTR_NUM_BARRIERS
	.align		4
        /*0150*/ 	.byte	0x02, 0x4c
        /*0152*/ 	.byte	0x01
	.zero		1


	//----- nvinfo : EIATTR_EXTERNS
	.align		4
        /*0154*/ 	.byte	0x04, 0x0f
        /*0156*/ 	.short	(.L_4979 - .L_4978)


	//   ....[0]....
	.align		4
.L_4978:
        /*0158*/ 	.word	index@(__assertfail)


	//----- nvinfo : EIATTR_MERCURY_ISA_VERSION
	.align		4
.L_4979:
        /*015c*/ 	.byte	0x03, 0x5f
        /*015e*/ 	.short	0x0101


	//----- nvinfo : EIATTR_COOP_GROUP_MASK_REGIDS
	.align		4
        /*0160*/ 	.byte	0x04, 0x29
        /*0162*/ 	.short	(.L_4981 - .L_4980)


	//   ....[0]....
.L_4980:
        /*0164*/ 	.word	0xffffffff


	//   ....[1]....
        /*0168*/ 	.word	0xffffffff


	//   ....[2]....
        /*016c*/ 	.word	0xffffffff


	//   ....[3]....
        /*0170*/ 	.word	0xffffffff


	//   ....[4]....
        /*0174*/ 	.word	0xffffffff


	//   ....[5]....
        /*0178*/ 	.word	0xffffffff


	//   ....[6]....
        /*017c*/ 	.word	0xffffffff


	//   ....[7]....
        /*0180*/ 	.word	0xffffffff


	//   ....[8]....
        /*0184*/ 	.word	0xffffffff


	//   ....[9]....
        /*0188*/ 	.word	0xffffffff


	//   ....[10]....
        /*018c*/ 	.word	0xffffffff


	//   ....[11]....
        /*0190*/ 	.word	0xffffffff


	//   ....[12]....
        /*0194*/ 	.word	0xffffffff


	//   ....[13]....
        /*0198*/ 	.word	0xffffffff


	//   ....[14]....
        /*019c*/ 	.word	0xffffffff


	//   ....[15]....
        /*01a0*/ 	.word	0x0500000f


	//   ....[16]....
        /*01a4*/ 	.word	0x0500000f


	//   ....[17]....
        /*01a8*/ 	.word	0x0500000f


	//   ....[18]....
        /*01ac*/ 	.word	0x0500000f


	//   ....[19]....
        /*01b0*/ 	.word	0x0500000f


	//   ....[20]....
        /*01b4*/ 	.word	0x0500000f


	//   ....[21]....
        /*01b8*/ 	.word	0x0500000f


	//   ....[22]....
        /*01bc*/ 	.word	0x0500000f


	//----- nvinfo : EIATTR_COOP_GROUP_INSTR_OFFSETS
	.align		4
.L_4981:
        /*01c0*/ 	.byte	0x04, 0x28
        /*01c2*/ 	.short	(.L_4983 - .L_4982)


	//   ....[0]....
.L_4982:
        /*01c4*/ 	.word	0x00001090


	//   ....[1]....
        /*01c8*/ 	.word	0x000010c0


	//   ....[2]....
        /*01cc*/ 	.word	0x000010e0


	//   ....[3]....
        /*01d0*/ 	.word	0x00001100


	//   ....[4]....
        /*01d4*/ 	.word	0x00001250


	//   ....[5]....
        /*01d8*/ 	.word	0x00001270


	//   ....[6]....
        /*01dc*/ 	.word	0x000012c0


	//   ....[7]....
        /*01e0*/ 	.word	0x00002120


	//   ....[8]....
        /*01e4*/ 	.word	0x00002190


	//   ....[9]....
        /*01e8*/ 	.word	0x000021c0


	//   ....[10]....
        /*01ec*/ 	.word	0x00002240


	//   ....[11]....
        /*01f0*/ 	.word	0x00002290


	//   ....[12]....
        /*01f4*/ 	.word	0x000022e0


	//   ....[13]....
        /*01f8*/ 	.word	0x00002300


	//   ....[14]....
        /*01fc*/ 	.word	0x00002320


	//   ....[15]....
        /*0200*/ 	.word	0x000038b0


	//   ....[16]....
        /*0204*/ 	.word	0x00003910


	//   ....[17]....
        /*0208*/ 	.word	0x00003970


	//   ....[18]....
        /*020c*/ 	.word	0x000039d0


	//   ....[19]....
        /*0210*/ 	.word	0x00003a50


	//   ....[20]....
        /*0214*/ 	.word	0x00003a90


	//   ....[21]....
        /*0218*/ 	.word	0x00003ae0


	//   ....[22]....
        /*021c*/ 	.word	0x00003b30


	//----- nvinfo : EIATTR_SYSCALL_OFFSETS
	.align		4
.L_4983:
        /*0220*/ 	.byte	0x04, 0x46
        /*0222*/ 	.short	(.L_4985 - .L_4984)


	//   ....[0]....
.L_4984:
        /*0224*/ 	.word	0x00003740


	//   ....[1]....
        /*0228*/ 	.word	0x00003840


	//----- nvinfo : EIATTR_EXIT_INSTR_OFFSETS
	.align		4
.L_4985:
        /*022c*/ 	.byte	0x04, 0x1c
        /*022e*/ 	.short	(.L_4987 - .L_4986)


	//   ....[0]....
.L_4986:
        /*0230*/ 	.word	0x00003390


	//   ....[1]....
        /*0234*/ 	.word	0x00003470


	//   ....[2]....
        /*0238*/ 	.word	0x00003640


	//   ....[3]....
        /*023c*/ 	.word	0x00003850


	//----- nvinfo : EIATTR_CRS_STACK_SIZE
	.align		4
.L_4987:
        /*0240*/ 	.byte	0x04, 0x1e
        /*0242*/ 	.short	(.L_4989 - .L_4988)
.L_4988:
        /*0244*/ 	.word	0x00000000


	//----- nvinfo : EIATTR_CBANK_PARAM_SIZE
	.align		4
.L_4989:
        /*0248*/ 	.byte	0x03, 0x19
        /*024a*/ 	.short	0x007c


	//----- nvinfo : EIATTR_PARAM_CBANK
	.align		4
        /*024c*/ 	.byte	0x04, 0x0a
        /*024e*/ 	.short	(.L_4991 - .L_4990)
	.align		4
.L_4990:
        /*0250*/ 	.word	index@(.nv.constant0._ZN4vllm25paged_attention_v1_kernelI13__nv_bfloat16hLi64ELi16ELi128ELNS_18Fp8KVCacheDataTypeE2ELb1EEEvPT_PKS3_PKT0_S9_ifPKiSB_iPKfiiiSD_SD_iiiii)
        /*0254*/ 	.short	0x0210
        /*0256*/ 	.short	0x007c


	//----- nvinfo : EIATTR_SW_WAR
	.align		4
.L_4991:
        /*0258*/ 	.byte	0x04, 0x36
        /*025a*/ 	.short	(.L_4993 - .L_4992)
.L_4992:
        /*025c*/ 	.word	0x00000008
.L_4993:


//--------------------- .nv.info._ZN4vllm25paged_attention_v1_kernelI13__nv_bfloat16hLi32ELi16ELi128ELNS_18Fp8KVCacheDataTypeE2ELb1EEEvPT_PKS3_PKT0_S9_ifPKiSB_iPKfiiiSD_SD_iiiii --------------------------
	.section	.nv.info._ZN4vllm25paged_attention_v1_kernelI13__nv_bfloat16hLi32ELi16ELi128ELNS_18Fp8KVCacheDataTypeE2ELb1EEEvPT_PKS3_PKT0_S9_ifPKiSB_iPKfiiiSD_SD_iiiii,"",@"SHT_CUDA_INFO"
	.sectionflags	@""
	.align	4


	//----- nvinfo : EIATTR_CUDA_API_VERSION
	.align		4
        /*0000*/ 	.byte	0x04, 0x37
        /*0002*/ 	.short	(.L_4995 - .L_4994)
.L_4994:
        /*0004*/ 	.word	0x00000082


	//----- nvinfo : EIATTR_KPARAM_INFO
	.align		4
.L_4995:
        /*0008*/ 	.byte	0x04, 0x17
        /*000a*/ 	.short	(.L_4997 - .L_4996)
.L_4996:
        /*000c*/ 	.word	0x00000000
        /*0010*/ 	.short	0x0013
        /*0012*/ 	.short	0x0078
        /*0014*/ 	.byte	0x00, 0xf0, 0x11, 0x00


	//----- nvinfo : EIATTR_KPARAM_INFO
	.align		4
.L_4997:
        /*0018*/ 	.byte	0x04, 0x17
        /*001a*/ 	.short	(.L_4999 - .L_4998)
.L_4998:
        /*001c*/ 	.word	0x00000000
        /*0020*/ 	.short	0x0012
        /*0022*/ 	.short	0x0074
        /*0024*/ 	.byte	0x00, 0xf0, 0x11, 0x00


	//----- nvinfo : EIATTR_KPARAM_INFO
	.align		4
.L_4999:
        /*0028*/ 	.byte	0x04, 0x17
        /*002a*/ 	.short	(.L_5001 - .L_5000)
.L_5000:
        /*002c*/ 	.word	0x00000000
        /*0030*/ 	.short	0x0011
        /*0032*/ 	.short	0x0070
        /*0034*/ 	.byte	0x00, 0xf0, 0x11, 0x00


	//----- nvinfo : EIATTR_KPARAM_INFO
	.align		4
.L_5001:
        /*0038*/ 	.byte	0x04, 0x17
        /*003a*/ 	.short	(.L_5003 - .L_5002)
.L_5002:
        /*003c*/ 	.word	0x00000000
        /*0040*/ 	.short	0x0010
        /*0042*/ 	.short	0x006c
        /*0044*/ 	.byte	0x00, 0xf0, 0x11, 0x00


	//----- nvinfo : EIATTR_KPARAM_INFO
	.align		4
.L_5003:
        /*0048*/ 	.byte	0x04, 0x17
        /*004a*/ 	.short	(.L_5005 - .L_5004)
.L_5004:
        /*004c*/ 	.word	0x00000000
        /*0050*/ 	.short	0x000f
        /*0052*/ 	.short	0x0068
        /*0054*/ 	.byte	0x00, 0xf0, 0x11, 0x00


	//----- nvinfo : EIATTR_KPARAM_INFO
	.align		4
.L_5005:
        /*0058*/ 	.byte	0x04, 0x17
        /*005a*/ 	.short	(.L_5007 - .L_5006)
.L_5006:
        /*005c*/ 	.word	0x00000000
        /*0060*/ 	.short	0x000e
        /*0062*/ 	.short	0x0060
        /*0064*/ 	.byte	0x00, 0xf0, 0x21, 0x00


	//----- nvinfo : EIATTR_KPARAM_INFO
	.align		4
.L_5007:
        /*0068*/ 	.byte	0x04, 0x17
        /*006a*/ 	.short	(.L_5009 - .L_5008)
.L_5008:
        /*006c*/ 	.word	0x00000000
        /*0070*/ 	.short	0x000d
        /*0072*/ 	.short	0x0058
        /*0074*/ 	.byte	0x00, 0xf0, 0x21, 0x00


	//----- nvinfo : EIATTR_KPARAM_INFO
	.align		4
.L_5009:
        /*0078*/ 	.byte	0x04, 0x17
        /*007a*/ 	.short	(.L_5011 - .L_5010)
.L_5010:
        /*007c*/ 	.word	0x00000000
        /*0080*/ 	.short	0x000c
        /*0082*/ 	.short	0x0050
        /*0084*/ 	.byte	0x00, 0xf0, 0x11, 0x00


	//----- nvinfo : EIATTR_KPARAM_INFO
	.align		4
.L_5011:
        /*0088*/ 	.byte	0x04, 0x17
        /*008a*/ 	.short	(.L_5013 - .L_5012)
.L_5012:
        /*008c*/ 	.word	0x00000000
        /*0090*/ 	.short	0x000b
        /*0092*/ 	.short	0x004c
        /*0094*/ 	.byte	0x00, 0xf0, 0x11, 0x00


	//----- nvinfo : EIATTR_KPARAM_INFO
	.align		4
.L_5013:
        /*0098*/ 	.byte	0x04, 0x17
        /*009a*/ 	.short	(.L_5015 - .L_5014)
.L_5014:
        /*009c*/ 	.word	0x00000000
        /*00a0*/ 	.short	0x000a
        /*00a2*/ 	.short	0x0048
        /*00a4*/ 	.byte	0x00, 0xf0, 0x11, 0x00


	//----- nvinfo : EIATTR_KPARAM_INFO
	.align		4
.L_5015:
        /*00a8*/ 	.byte	0x04, 0x17
        /*00aa*/ 	.short	(.L_5017 - .L_5016)
.L_5016:
        /*00ac*/ 	.word	0x00000000
        /*00b0*/ 	.short	0x0009
        /*00b2*/ 	.short	0x0040
        /*00b4*/ 	.byte	0x00, 0xf0, 0x21, 0x00


	//----- nvinfo : EIATTR_KPARAM_INFO
	.align		4
.L_5017:
        /*00b8*/ 	.byte	0x04, 0x17
        /*00ba*/ 	.short	(.L_5019 - .L_5018)
.L_5018:
        /*00bc*/ 	.word	0x00000000
        /*00c0*/ 	.short	0x0008
        /*00c2*/ 	.short	0x0038
        /*00c4*/ 	.byte	0x00, 0xf0, 0x11, 0x00


	//----- nvinfo : EIATTR_KPARAM_INFO
	.align		4
.L_5019:
        /*00c8*/ 	.byte	0x04, 0x17
        /*00ca*/ 	.short	(.L_5021 - .L_5020)
.L_5020:
        /*00cc*/ 	.word	0x00000000
        /*00d0*/ 	.short	0x0007
        /*00d2*/ 	.short	0x0030
        /*00d4*/ 	.byte	0x00, 0xf0, 0x21, 0x00


	//----- nvinfo : EIATTR_KPARAM_INFO
	.align		4
.L_5021:
        /*00d8*/ 	.byte	0x04, 0x17
        /*00da*/ 	.short	(.L_5023 - .L_5022)
.L_5022:
        /*00dc*/ 	.word	0x00000000
        /*00e0*/ 	.short	0x0006
        /*00e2*/ 	.short	0x0028
        /*00e4*/ 	.byte	0x00, 0xf0, 0x21, 0x00


	//----- nvinfo : EIATTR_KPARAM_INFO
	.align		4
.L_5023:
        /*00e8*/ 	.byte	0x04, 0x17
        /*00ea*/ 	.short	(.L_5025 - .L_5024)
.L_5024:
        /*00ec*/ 	.word	0x00000000
        /*00f0*/ 	.short	0x0005
        /*00f2*/ 	.short	0x0024
        /*00f4*/ 	.byte	0x00, 0xf0, 0x11, 0x00


	//----- nvinfo : EIATTR_KPARAM_INFO
	.align		4
.L_5025:
        /*00f8*/ 	.byte	0x04, 0x17
        /*00fa*/ 	.short	(.L_5027 - .L_5026)
.L_5026:
        /*00fc*/ 	.word	0x00000000
        /*0100*/ 	.short	0x0004
        /*0102*/ 	.short	0x0020
        /*0104*/ 	.byte	0x00, 0xf0, 0x11, 0x00


	//----- nvinfo : EIATTR_KPARAM_INFO
	.align		4
.L_5027:
        /*0108*/ 	.byte	0x04, 0x17
        /*010a*/ 	.short	(.L_5029 - .L_5028)
.L_5028:
        /*010c*/ 	.word	0x00000000
        /*0110*/ 	.short	0x0003
        /*0112*/ 	.short	0x0018
        /*0114*/ 	.byte	0x00, 0xf0, 0x21, 0x00


	//----- nvinfo : EIATTR_KPARAM_INFO
	.align		4
.L_5029:
        /*0118*/ 	.byte	0x04, 0x17
        /*011a*/ 	.short	(.L_5031 - .L_5030)
.L_5030:
        /*011c*/ 	.word	0x00000000
        /*0120*/ 	.short	0x0002
        /*0122*/ 	.short	0x0010
        /*0124*/ 	.byte	0x00, 0xf0, 0x21, 0x00


	//----- nvinfo : EIATTR_KPARAM_INFO
	.align		4
.L_5031:
        /*0128*/ 	.byte	0x04, 0x17
        /*012a*/ 	.short	(.L_5033 - .L_5032)
.L_5032:
        /*012c*/ 	.word	0x00000000
        /*0130*/ 	.short	0x0001
        /*0132*/ 	.short	0x0008
        /*0134*/ 	.byte	0x00, 0xf0, 0x21, 0x00


	//----- nvinfo : EIATTR_KPARAM_INFO
	.align		4
.L_5033:
        /*0138*/ 	.byte	0x04, 0x17
        /*013a*/ 	.short	(.L_5035 - .L_5034)
.L_5034:
        /*013c*/ 	.word	0x00000000
        /*0140*/ 	.short	0x0000
        /*0142*/ 	.short	0x0000
        /*0144*/ 	.byte	0x00, 0xf0, 0x21, 0x00


	//----- nvinfo : EIATTR_SPARSE_MMA_MASK
	.align		4
.L_5035:
        /*0148*/ 	.byte	0x03, 0x50
        /*014a*/ 	.short	0x0000


	//----- nvinfo : EIATTR_MAXREG_COUNT
	.align		4
        /*014c*/ 	.byte	0x03, 0x1b
        /*014e*/ 	.short	0x00ff


	//----- nvinfo : EIATTR_NUM_BARRIERS
	.align		4
        /*0150*/ 	.byte	0x02, 0x4c
        /*0152*/ 	.byte	0x01
	.zero		1


	//----- nvinfo : EIATTR_EXTERNS
	.align		4
        /*0154*/ 	.byte	0x04, 0x0f
        /*0156*/ 	.short	(.L_5037 - .L_5036)


	//   ....[0]....
	.align		4
.L_5036:
        /*0158*/ 	.word	index@(__assertfail)


	//----- nvinfo : EIATTR_MERCURY_ISA_VERSION
	.align		4
.L_5037:
        /*015c*/ 	.byte	0x03, 0x5f
        /*015e*/ 	.short	0x0101


	//----- nvinfo : EIATTR_COOP_GROUP_MASK_REGIDS
	.align		4
        /*0160*/ 	.byte	0x04, 0x29
        /*0162*/ 	.short	(.L_5039 - .L_5038)


	//   ....[0]....
.L_5038:
        /*0164*/ 	.word	0xffffffff


	//   ....[1]....
        /*0168*/ 	.word	0xffffffff


	//   ....[2]....
        /*016c*/ 	.word	0xffffffff


	//   ....[3]....
        /*0170*/ 	.word	0xffffffff


	//   ....[4]....
        /*0174*/ 	.word	0xffffffff


	//   ....[5]....
        /*0178*/ 	.word	0xffffffff


	//   ....[6]....
        /*017c*/ 	.word	0xffffffff


	//   ....[7]....
        /*0180*/ 	.word	0xffffffff


	//   ....[8]....
        /*0184*/ 	.word	0xffffffff


	//   ....[9]....
        /*0188*/ 	.word	0xffffffff


	//   ....[10]....
        /*018c*/ 	.word	0xffffffff


	//   ....[11]....
        /*0190*/ 	.word	0xffffffff


	//   ....[12]....
        /*0194*/ 	.word	0xffffffff


	//   ....[13]....
        /*0198*/ 	.word	0xffffffff


	//   ....[14]....
        /*019c*/ 	.word	0xffffffff


	//   ....[15]....
        /*01a0*/ 	.word	0x0500000f


	//   ....[16]....
        /*01a4*/ 	.word	0x0500000f


	//   ....[17]....
        /*01a8*/ 	.word	0x0500000f


	//   ....[18]....
        /*01ac*/ 	.word	0x0500000f


	//   ....[19]....
        /*01b0*/ 	.word	0x0500000f


	//   ....[20]....
        /*01b4*/ 	.word	0x0500000f


	//----- nvinfo : EIATTR_COOP_GROUP_INSTR_OFFSETS
	.align		4
.L_5039:
        /*01b8*/ 	.byte	0x04, 0x28
        /*01ba*/ 	.short	(.L_5041 - .L_5040)


	//   ....[0]....
.L_5040:
        /*01bc*/ 	.word	0x00001080


	//   ....[1]....
        /*01c0*/ 	.word	0x000010b0


	//   ....[2]....
        /*01c4*/ 	.word	0x000010d0


	//   ....[3]....
        /*01c8*/ 	.word	0x000010f0


	//   ....[4]....
        /*01cc*/ 	.word	0x00001240


	//   ....[5]....
        /*01d0*/ 	.word	0x00001260


	//   ....[6]....
        /*01d4*/ 	.word	0x000012b0


	//   ....[7]....
        /*01d8*/ 	.word	0x00002110


	//   ....[8]....
        /*01dc*/ 	.word	0x00002180


	//   ....[9]....
        /*01e0*/ 	.word	0x000021b0


	//   ....[10]....
        /*01e4*/ 	.word	0x00002230


	//   ....[11]....
        /*01e8*/ 	.word	0x00002280


	//   ....[12]....
        /*01ec*/ 	.word	0x000022d0


	//   ....[13]....
        /*01f0*/ 	.word	0x000022f0


	//   ....[14]....
        /*01f4*/ 	.word	0x00002310


	//   ....[15]....
        /*01f8*/ 	.word	0x00003700


	//   ....[16]....
        /*01fc*/ 	.word	0x00003760


	//   ....[17]....
        /*0200*/ 	.word	0x000037c0


	//   ....[18]....
        /*0204*/ 	.word	0x00003820


	//   ....[19]....
        /*0208*/ 	.word	0x000038a0


	//   ....[20]....
        /*020c*/ 	.word	0x000038e0


	//----- nvinfo : EIATTR_SYSCALL_OFFSETS
	.align		4
.L_5041:
        /*0210*/ 	.byte	0x04, 0x46
        /*0212*/ 	.short	(.L_5043 - .L_5042)


	//   ....[0]....
.L_5042:
        /*0214*/ 	.word	0x00003590


	//   ....[1]....
        /*0218*/ 	.word	0x00003690


	//----- nvinfo : EIATTR_EXIT_INSTR_OFFSETS
	.align		4
.L_5043:
        /*021c*/ 	.byte	0x04, 0x1c
        /*021e*/ 	.short	(.L_5045 - .L_5044)


	//   ....[0]....
.L_5044:
        /*0220*/ 	.word	0x000032c0


	//   ....[1]....
        /*0224*/ 	.word	0x000033a0


	//   ....[2]....
        /*0228*/ 	.word	0x00003490


	//   ....[3]....
        /*022c*/ 	.word	0x000036a0


	//----- nvinfo : EIATTR_CRS_STACK_SIZE
	.align		4
.L_5045:
        /*0230*/ 	.byte	0x04, 0x1e
        /*0232*/ 	.short	(.L_5047 - .L_5046)
.L_5046:
        /*0234*/ 	.word	0x00000000


	//----- nvinfo : EIATTR_CBANK_PARAM_SIZE
	.align		4
.L_5047:
        /*0238*/ 	.byte	0x03, 0x19
        /*023a*/ 	.short	0x007c


	//----- nvinfo : EIATTR_PARAM_CBANK
	.align		4
        /*023c*/ 	.byte	0x04, 0x0a
        /*023e*/ 	.short	(.L_5049 - .L_5048)
	.align		4
.L_5048:
        /*0240*/ 	.word	index@(.nv.constant0._ZN4vllm25paged_attention_v1_kernelI13__nv_bfloat16hLi32ELi16ELi128ELNS_18Fp8KVCacheDataTypeE2ELb1EEEvPT_PKS3_PKT0_S9_ifPKiSB_iPKfiiiSD_SD_iiiii)
        /*0244*/ 	.short	0x0210
        /*0246*/ 	.short	0x007c


	//----- nvinfo : EIATTR_SW_WAR
	.align		4
.L_5049:
        /*0248*/ 	.byte	0x04, 0x36
        /*024a*/ 	.short	(.L_5051 - .L_5050)
.L_5050:
        /*024c*/ 	.word	0x00000008
.L_5051:


//--------------------- .nv.info._ZN4vllm25paged_attention_v1_kernelI13__nv_bfloat16hLi256ELi8ELi128ELNS_18Fp8KVCacheDataTypeE2ELb0EEEvPT_PKS3_PKT0_S9_ifPKiSB_iPKfiiiSD_SD_iiiii --------------------------
	.section	.nv.info._ZN4vllm25paged_attention_v1_kernelI13__nv_bfloat16hLi256ELi8ELi128ELNS_18Fp8KVCacheDataTypeE2ELb0EEEvPT_PKS3_PKT0_S9_ifPKiSB_iPKfiiiSD_SD_iiiii,"",@"SHT_CUDA_INFO"
	.sectionflags	@""
	.align	4


	//----- nvinfo : EIATTR_CUDA_API_VERSION
	.align		4
        /*0000*/ 	.byte	0x04, 0x37
        /*0002*/ 	.short	(.L_5053 - .L_5052)
.L_5052:
        /*0004*/ 	.word	0x00000082


	//----- nvinfo : EIATTR_KPARAM_INFO
	.align		4
.L_5053:
        /*0008*/ 	.byte	0x04, 0x17
        /*000a*/ 	.short	(.L_5055 - .L_5054)
.L_5054:
        /*000c*/ 	.word	0x00000000
        /*0010*/ 	.short	0x0013
        /*0012*/ 	.short	0x0078
        /*0014*/ 	.byte	0x00, 0xf0, 0x11, 0x00


	//----- nvinfo : EIATTR_KPARAM_INFO
	.align		4
.L_5055:
        /*0018*/ 	.byte	0x04, 0x17
        /*001a*/ 	.short	(.L_5057 - .L_5056)
.L_5056:
        /*001c*/ 	.word	0x00000000
        /*0020*/ 	.short	0x0012
        /*0022*/ 	.short	0x0074
        /*0024*/ 	.byte	0x00, 0xf0, 0x11, 0x00


	//----- nvinfo : EIATTR_KPARAM_INFO
	.align		4
.L_5057:
        /*0028*/ 	.byte	0x04, 0x17
        /*002a*/ 	.short	(.L_5059 - .L_5058)
.L_5058:
        /*002c*/ 	.word	0x00000000
        /*0030*/ 	.short	0x0011
        /*0032*/ 	.short	0x0070
        /*0034*/ 	.byte	0x00, 0xf0, 0x11, 0x00


	//----- nvinfo : EIATTR_KPARAM_INFO
	.align		4
.L_5059:
        /*0038*/ 	.byte	0x04, 0x17
        /*003a*/ 	.short	(.L_5061 - .L_5060)
.L_5060:
        /*003c*/ 	.word	0x00000000
        /*0040*/ 	.short	0x0010
        /*0042*/ 	.short	0x006c
        /*0044*/ 	.byte	0x00, 0xf0, 0x11, 0x00


	//----- nvinfo : EIATTR_KPARAM_INFO
	.align		4
.L_5061:
        /*0048*/ 	.byte	0x04, 0x17
        /*004a*/ 	.short	(.L_5063 - .L_5062)
.L_5062:
        /*004c*/ 	.word	0x00000000
        /*0050*/ 	.short	0x000f
        /*0052*/ 	.short	0x0068
        /*0054*/ 	.byte	0x00, 0xf0, 0x11, 0x00


	//----- nvinfo : EIATTR_KPARAM_INFO
	.align		4
.L_5063:
        /*0058*/ 	.byte	0x04, 0x17
        /*005a*/ 	.short	(.L_5065 - .L_5064)
.L_5064:
        /*005c*/ 	.word	0x00000000
        /*0060*/ 	.short	0x000e
        /*0062*/ 	.short	0x0060
        /*0064*/ 	.byte	0x00, 0xf0, 0x21, 0x00


	//----- nvinfo : EIATTR_KPARAM_INFO
	.align		4
.L_5065:
        /*0068*/ 	.byte	0x04, 0x17
        /*006a*/ 	.short	(.L_5067 - .L_5066)
.L_5066:
        /*006c*/ 	.word	0x00000000
        /*0070*/ 	.short	0x000d
        /*0072*/ 	.short	0x0058
        /*0074*/ 	.byte	0x00, 0xf0, 0x21, 0x00


	//----- nvinfo : EIATTR_KPARAM_INFO
	.align		4
.L_5067:
        /*0078*/ 	.byte	0x04, 0x17
        /*007a*/ 	.short	(.L_5069 - .L_5068)
.L_5068:
        /*007c*/ 	.word	0x00000000
        /*0080*/ 	.short	0x000c
        /*0082*/ 	.short	0x0050
        /*0084*/ 	.byte	0x00, 0xf0, 0x11, 0x00


	//----- nvinfo : EIATTR_KPARAM_INFO
	.align		4
.L_5069:
        /*0088*/ 	.byte	0x04, 0x17
        /*008a*/ 	.short	(.L_5071 - .L_5070)
.L_5070:
        /*008c*/ 	.word	0x00000000
        /*0090*/ 	.short	0x000b
        /*0092*/ 	.short	0x004c
        /*0094*/ 	.byte	0x00, 0xf0, 0x11, 0x00


	//----- nvinfo : EIATTR_KPARAM_INFO
	.align		4
.L_5071:
        /*0098*/ 	.byte	0x04, 0x17
        /*009a*/ 	.short	(.L_5073 - .L_5072)
.L_5072:
        /*009c*/ 	.word	0x00000000
        /*00a0*/ 	.short	0x000a
        /*00a2*/ 	.short	0x0048
        /*00a4*/ 	.byte	0x00, 0xf0, 0x11, 0x00


	//----- nvinfo : EIATTR_KPARAM_INFO
	.align		4
.L_5073:
        /*00a8*/ 	.byte	0x04, 0x17
        /*00aa*/ 	.short	(.L_5075 - .L_5074)
.L_5074:
        /*00ac*/ 	.word	0x00000000
        /*00b0*/ 	.short	0x0009
        /*00b2*/ 	.short	0x0040
        /*00b4*/ 	.byte	0x00, 0xf0, 0x21, 0x00


	//----- nvinfo : EIATTR_KPARAM_INFO
	.align		4
.L_5075:
        /*00b8*/ 	.byte	0x04, 0x17
        /*00ba*/ 	.short	(.L_5077 - .L_5076)
.L_5076:
        /*00bc*/ 	.word	0x00000000
        /*00c0*/ 	.short	0x0008
        /*00c2*/ 	.short	0x0038
        /*00c4*/ 	.byte	0x00, 0xf0, 0x11, 0x00


	//----- nvinfo : EIATTR_KPARAM_INFO
	.align		4
.L_5077:
        /*00c8*/ 	.byte	0x04, 0x17
        /*00ca*/ 	.short	(.L_5079 - .L_5078)
.L_5078:
        /*00cc*/ 	.word	0x00000000
        /*00d0*/ 	.short	0x0007
        /*00d2*/ 	.short	0x0030
        /*00d4*/ 	.byte	0x00, 0xf0, 0x21, 0x00


	//----- nvinfo : EIATTR_KPARAM_INFO
	.align		4
.L_5079:
        /*00d8*/ 	.byte	0x04, 0x17
        /*00da*/ 	.short	(.L_5081 - .L_5080)
.L_5080:
        /*00dc*/ 	.word	0x00000000
        /*00e0*/ 	.short	0x0006
        /*00e2*/ 	.short	0x0028
        /*00e4*/ 	.byte	0x00, 0xf0, 0x21, 0x00


	//----- nvinfo : EIATTR_KPARAM_INFO
	.align		4
.L_5081:
        /*00e8*/ 	.byte	0x04, 0x17
        /*00ea*/ 	.short	(.L_5083 - .L_5082)
.L_5082:
        /*00ec*/ 	.word	0x00000000
        /*00f0*/ 	.short	0x0005
        /*00f2*/ 	.short	0x0024
        /*00f4*/ 	.byte	0x00, 0xf0, 0x11, 0x00


	//----- nvinfo : EIATTR_KPARAM_INFO
	.align		4
.L_5083:
        /*00f8*/ 	.byte	0x04, 0x17
        /*00fa*/ 	.short	(.L_5085 - .L_5084)
.L_5084:
        /*00fc*/ 	.word	0x00000000
        /*0100*/ 	.short	0x0004
        /*0102*/ 	.short	0x0020
        /*0104*/ 	.byte	0x00, 0xf0, 0x11, 0x00


	//----- nvinfo : EIATTR_KPARAM_INFO
	.align		4
.L_5085:
        /*0108*/ 	.byte	0x04, 0x17
        /*010a*/ 	.short	(.L_5087 - .L_5086)
.L_5086:
        /*010c*/ 	.word	0x00000000
        /*0110*/ 	.short	0x0003
        /*0112*/ 	.short	0x0018
        /*0114*/ 	.byte	0x00, 0xf0, 0x21, 0x00


	//----- nvinfo : EIATTR_KPARAM_INFO
	.align		4
.L_5087:
        /*0118*/ 	.byte	0x04, 0x17
        /*011a*/ 	.short	(.L_5089 - .L_5088)
.L_5088:
        /*011c*/ 	.word	0x00000000
        /*0120*/ 	.short	0x0002
        /*0122*/ 	.short	0x0010
        /*0124*/ 	.byte	0x00, 0xf0, 0x21, 0x00


	//----- nvinfo : EIATTR_KPARAM_INFO
	.align		4
.L_5089:
        /*0128*/ 	.byte	0x04, 0x17
        /*012a*/ 	.short	(.L_5091 - .L_5090)
.L_5090:
        /*012c*/ 	.word	0x00000000
        /*0130*/ 	.short	0x0001
        /*0132*/ 	.short	0x0008
        /*0134*/ 	.byte	0x00, 0xf0, 0x21, 0x00


	//----- nvinfo : EIATTR_KPARAM_INFO
	.align		4
.L_5091:
        /*0138*/ 	.byte	0x04, 0x17
        /*013a*/ 	.short	(.L_5093 - .L_5092)
.L_5092:
        /*013c*/ 	.word	0x00000000
        /*0140*/ 	.short	0x0000
        /*0142*/ 	.short	0x0000
        /*0144*/ 	.byte	0x00, 0xf0, 0x21, 0x00


	//----- nvinfo : EIATTR_SPARSE_MMA_MASK
	.align		4
.L_5093:
        /*0148*/ 	.byte	0x03, 0x50
        /*014a*/ 	.short	0x0000


	//----- nvinfo : EIATTR_MAXREG_COUNT
	.align		4
        /*014c*/ 	.byte	0x03, 0x1b
        /*014e*/ 	.short	0x00ff


	//----- nvinfo : EIATTR_NUM_BARRIERS
	.align		4
        /*0150*/ 	.byte	0x02, 0x4c
        /*0152*/ 	.byte	0x01
	.zero		1


	//----- nvinfo : EIATTR_EXTERNS
	.align		4
        /*0154*/ 	.byte	0x04, 0x0f
        /*0156*/ 	.short	(.L_5095 - .L_5094)


	//   ....[0]....
	.align		4
.L_5094:
        /*0158*/ 	.word	index@(__assertfail)


	//----- nvinfo : EIATTR_MERCURY_ISA_VERSION
	.align		4
.L_5095:
        /*015c*/ 	.byte	0x03, 0x5f
        /*015e*/ 	.short	0x0101


	//----- nvinfo : EIATTR_COOP_GROUP_MASK_REGIDS
	.align		4
        /*0160*/ 	.byte	0x04, 0x29
        /*0162*/ 	.short	(.L_5097 - .L_5096)


	//   ....[0]....
.L_5096:
        /*0164*/ 	.word	0xffffffff


	//   ....[1]....
        /*0168*/ 	.word	0xffffffff


	//   ....[2]....
        /*016c*/ 	.word	0xffffffff


	//   ....[3]....
        /*0170*/ 	.word	0xffffffff


	//   ....[4]....
        /*0174*/ 	.word	0xffffffff


	//   ....[5]....
        /*0178*/ 	.word	0xffffffff


	//   ....[6]....
        /*017c*/ 	.word	0xffffffff


	//   ....[7]....
        /*0180*/ 	.word	0xffffffff


	//   ....[8]....
        /*0184*/ 	.word	0xffffffff


	//   ....[9]....
        /*0188*/ 	.word	0xffffffff


	//   ....[10]....
        /*018c*/ 	.word	0xffffffff


	//   ....[11]....
        /*0190*/ 	.word	0xffffffff


	//   ....[12]....
        /*0194*/ 	.word	0xffffffff


	//   ....[13]....
        /*0198*/ 	.word	0xffffffff


	//   ....[14]....
        /*019c*/ 	.word	0x0500000f


	//   ....[15]....
        /*01a0*/ 	.word	0x0500000f


	//   ....[16]....
        /*01a4*/ 	.word	0x0500000f


	//----- nvinfo : EIATTR_COOP_GROUP_INSTR_OFFSETS
	.align		4
.L_5097:
        /*01a8*/ 	.byte	0x04, 0x28
        /*01aa*/ 	.short	(.L_5099 - .L_5098)


	//   ....[0]....
.L_5098:
        /*01ac*/ 	.word	0x00000670


	//   ....[1]....
        /*01b0*/ 	.word	0x000006a0


	//   ....[2]....
        /*01b4*/ 	.word	0x000006c0


	//   ....[3]....
        /*01b8*/ 	.word	0x00000810


	//   ....[4]....
        /*01bc*/ 	.word	0x00000830


	//   ....[5]....
        /*01c0*/ 	.word	0x00000850


	//   ....[6]....
        /*01c4*/ 	.word	0x00001690


	//   ....[7]....
        /*01c8*/ 	.word	0x00001710


	//   ....[8]....
        /*01cc*/ 	.word	0x00001770


	//   ....[9]....
        /*01d0*/ 	.word	0x000017c0


	//   ....[10]....
        /*01d4*/ 	.word	0x00001800


	//   ....[11]....
        /*01d8*/ 	.word	0x00001850


	//   ....[12]....
        /*01dc*/ 	.word	0x00001870


	//   ....[13]....
        /*01e0*/ 	.word	0x00001890


	//   ....[14]....
        /*01e4*/ 	.word	0x00002c40


	//   ....[15]....
        /*01e8*/ 	.word	0x00002ca0


	//   ....[16]....
        /*01ec*/ 	.word	0x00002d00


	//----- nvinfo : EIATTR_SYSCALL_OFFSETS
	.align		4
.L_5099:
        /*01f0*/ 	.byte	0x04, 0x46
        /*01f2*/ 	.short	(.L_5101 - .L_5100)


	//   ....[0]....
.L_5100:
        /*01f4*/ 	.word	0x00002bd0


	//----- nvinfo : EIATTR_EXIT_INSTR_OFFSETS
	.align		4
.L_5101:
        /*01f8*/ 	.byte	0x04, 0x1c
        /*01fa*/ 	.short	(.L_5103 - .L_5102)


	//   ....[0]....
.L_5102:
        /*01fc*/ 	.word	0x00002660


	//   ....[1]....
        /*0200*/ 	.word	0x00002ad0


	//   ....[2]....
        /*0204*/ 	.word	0x00002be0


	//----- nvinfo : EIATTR_CRS_STACK_SIZE
	.align		4
.L_5103:
        /*0208*/ 	.byte	0x04, 0x1e
        /*020a*/ 	.short	(.L_5105 - .L_5104)
.L_5104:
        /*020c*/ 	.word	0x00000000


	//----- nvinfo : EIATTR_CBANK_PARAM_SIZE
	.align		4
.L_5105:
        /*0210*/ 	.byte	0x03, 0x19
        /*0212*/ 	.short	0x007c


	//----- nvinfo : EIATTR_PARAM_CBANK
	.align		4
        /*0214*/ 	.byte	0x04, 0x0a
        /*0216*/ 	.short	(.L_5107 - .L_5106)
	.align		4
.L_5106:
        /*0218*/ 	.word	index@(.nv.constant0._ZN4vllm25paged_attention_v1_kernelI13__nv_bfloat16hLi256ELi8ELi128ELNS_18Fp8KVCacheDataTypeE2ELb0EEEvPT_PKS3_PKT0_S9_ifPKiSB_iPKfiiiSD_SD_iiiii)
        /*021c*/ 	.short	0x0210
        /*021e*/ 	.short	0x007c


	//----- nvinfo : EIATTR_SW_WAR
	.align		4
.L_5107:
        /*0220*/ 	.byte	0x04, 0x36
        /*0222*/ 	.short	(.L_5109 - .L_5108)
.L_5108:
        /*0224*/ 	.word	0x00000008
.L_5109:


//--------------------- .nv.info._ZN4vllm25paged_attention_v1_kernelI13__nv_bfloat16hLi192ELi8ELi128ELNS_18Fp8KVCacheDataTypeE2ELb0EEEvPT_PKS3_PKT0_S9_ifPKiSB_iPKfiiiSD_SD_iiiii --------------------------
	.section	.nv.info._ZN4vllm25paged_attention_v1_kernelI13__nv_bfloat16hLi192ELi8ELi128ELNS_18Fp8KVCacheDataTypeE2ELb0EEEvPT_PKS3_PKT0_S9_ifPKiSB_iPKfiiiSD_SD_iiiii,"",@"SHT_CUDA_INFO"
	.sectionflags	@""
	.align	4


	//----- nvinfo : EIATTR_CUDA_API_VERSION
	.align		4
        /*0000*/ 	.byte	0x04, 0x37
        /*0002*/ 	.short	(.L_5111 - .L_5110)
.L_5110:
        /*0004*/ 	.word	0x00000082


	//----- nvinfo : EIATTR_KPARAM_INFO
	.align		4
.L_5111:
        /*0008*/ 	.byte	0x04, 0x17
        /*000a*/ 	.short	(.L_5113 - .L_5112)
.L_5112:
        /*000c*/ 	.word	0x00000000
        /*0010*/ 	.short	0x0013
        /*0012*/ 	.short	0x0078
        /*0014*/ 	.byte	0x00, 0xf0, 0x11, 0x00


	//----- nvinfo : EIATTR_KPARAM_INFO
	.align		4
.L_5113:
        /*0018*/ 	.byte	0x04, 0x17
        /*001a*/ 	.short	(.L_5115 - .L_5114)
.L_5114:
        /*001c*/ 	.word	0x00000000
        /*0020*/ 	.short	0x0012
        /*0022*/ 	.short	0x0074
        /*0024*/ 	.byte	0x00, 0xf0, 0x11, 0x00


	//----- nvinfo : EIATTR_KPARAM_INFO
	.align		4
.L_5115:
        /*0028*/ 	.byte	0x04, 0x17
        /*002a*/ 	.short	(.L_5117 - .L_5116)
.L_5116:
        /*002c*/ 	.word	0x00000000
        /*0030*/ 	.short	0x0011
        /*0032*/ 	.short	0x0070
        /*0034*/ 	.byte	0x00, 0xf0, 0x11, 0x00


	//----- nvinfo : EIATTR_KPARAM_INFO
	.align		4
.L_5117:
        /*0038*/ 	.byte	0x04, 0x17
        /*003a*/ 	.short	(.L_5119 - .L_5118)
.L_5118:
        /*003c*/ 	.word	0x00000000
        /*0040*/ 	.short	0x0010
        /*0042*/ 	.short	0x006c
        /*0044*/ 	.byte	0x00, 0xf0, 0x11, 0x00


	//----- nvinfo : EIATTR_KPARAM_INFO
	.align		4
.L_5119:
        /*0048*/ 	.byte	0x04, 0x17
        /*004a*/ 	.short	(.L_5121 - .L_5120)
.L_5120:
        /*004c*/ 	.word	0x00000000
        /*0050*/ 	.short	0x000f
        /*0052*/ 	.short	0x0068
        /*0054*/ 	.byte	0x00, 0xf0, 0x11, 0x00


	//----- nvinfo : EIATTR_KPARAM_INFO
	.align		4
.L_5121:
        /*0058*/ 	.byte	0x04, 0x17
        /*005a*/ 	.short	(.L_5123 - .L_5122)
.L_5122:
        /*005c*/ 	.word	0x00000000
        /*0060*/ 	.short	0x000e
        /*0062*/ 	.short	0x0060
        /*0064*/ 	.byte	0x00, 0xf0, 0x21, 0x00


	//----- nvinfo : EIATTR_KPARAM_INFO
	.align		4
.L_5123:
        /*0068*/ 	.byte	0x04, 0x17
        /*006a*/ 	.short	(.L_5125 - .L_5124)
.L_5124:
        /*006c*/ 	.word	0x00000000
        /*0070*/ 	.short	0x000d
        /*0072*/ 	.short	0x0058
        /*0074*/ 	.byte	0x00, 0xf0, 0x21, 0x00


	//----- nvinfo : EIATTR_KPARAM_INFO
	.align		4
.L_5125:
        /*0078*/ 	.byte	0x04, 0x17
        /*007a*/ 	.short	(.L_5127 - .L_5126)
.L_5126:
        /*007c*/ 	.word	0x00000000
        /*0080*/ 	.short	0x000c
        /*0082*/ 	.short	0x0050
        /*0084*/ 	.byte	0x00, 0xf0, 0x11, 0x00


	//----- nvinfo : EIATTR_KPARAM_INFO
	.align		4
.L_5127:
        /*0088*/ 	.byte	0x04, 0x17
        /*008a*/ 	.short	(.L_5129 - .L_5128)
.L_5128:
        /*008c*/ 	.word	0x00000000
        /*0090*/ 	.short	0x000b
        /*0092*/ 	.short	0x004c
        /*0094*/ 	.byte	0x00, 0xf0, 0x11, 0x00


	//----- nvinfo : EIATTR_KPARAM_INFO
	.align		4
.L_5129:
        /*0098*/ 	.byte	0x04, 0x17
        /*009a*/ 	.short	(.L_5131 - .L_5130)
.L_5130:
        /*009c*/ 	.word	0x00000000
        /*00a0*/ 	.short	0x000a
        /*00a2*/ 	.short	0x0048
        /*00a4*/ 	.byte	0x00, 0xf0, 0x11, 0x00


	//----- nvinfo : EIATTR_KPARAM_INFO
	.align		4
.L_5131:
        /*00a8*/ 	.byte	0x04, 0x17
        /*00aa*/ 	.short	(.L_5133 - .L_5132)
.L_5132:
        /*00ac*/ 	.word	0x00000000
        /*00b0*/ 	.short	0x0009
        /*00b2*/ 	.short	0x0040
        /*00b4*/ 	.byte	0x00, 0xf0, 0x21, 0x00


	//----- nvinfo : EIATTR_KPARAM_INFO
	.align		4
.L_5133:
        /*00b8*/ 	.byte	0x04, 0x17
        /*00ba*/ 	.short	(.L_5135 - .L_5134)
.L_5134:
        /*00bc*/ 	.word	0x00000000
        /*00c0*/ 	.short	0x0008
        /*00c2*/ 	.short	0x0038
        /*00c4*/ 	.byte	0x00, 0xf0, 0x11, 0x00


	//----- nvinfo : EIATTR_KPARAM_INFO
	.align		4
.L_5135:
        /*00c8*/ 	.byte	0x04, 0x17
        /*00ca*/ 	.short	(.L_5137 - .L_5136)
.L_5136:
        /*00cc*/ 	.word	0x00000000
        /*00d0*/ 	.short	0x0007
        /*00d2*/ 	.short	0x0030
        /*00d4*/ 	.byte	0x00, 0xf0, 0x21, 0x00


	//----- nvinfo : EIATTR_KPARAM_INFO
	.align		4
.L_5137:
        /*00d8*/ 	.byte	0x04, 0x17
        /*00da*/ 	.short	(.L_5139 - .L_5138)
.L_5138:
        /*00dc*/ 	.word	0x00000000
        /*00e0*/ 	.short	0x0006
        /*00e2*/ 	.short	0x0028
        /*00e4*/ 	.byte	0x00, 0xf0, 0x21, 0x00


	//----- nvinfo : EIATTR_KPARAM_INFO
	.align		4
.L_5139:
        /*00e8*/ 	.byte	0x04, 0x17
        /*00ea*/ 	.short	(.L_5141 - .L_5140)
.L_5140:
        /*00ec*/ 	.word	0x00000000
        /*00f0*/ 	.short	0x0005
        /*00f2*/ 	.short	0x0024
        /*00f4*/ 	.byte	0x00, 0xf0, 0x11, 0x00


	//----- nvinfo : EIATTR_KPARAM_INFO
	.align		4
.L_5141:
        /*00f8*/ 	.byte	0x04, 0x17
        /*00fa*/ 	.short	(.L_5143 - .L_5142)
.L_5142:
        /*00fc*/ 	.word	0x00000000
        /*0100*/ 	.short	0x0004
        /*0102*/ 	.short	0x0020
        /*0104*/ 	.byte	0x00, 0xf0, 0x11, 0x00


	//----- nvinfo : EIATTR_KPARAM_INFO
	.align		4
.L_5143:
        /*0108*/ 	.byte	0x04, 0x17
        /*010a*/ 	.short	(.L_5145 - .L_5144)
.L_5144:
        /*010c*/ 	.word	0x00000000
        /*0110*/ 	.short	0x0003
        /*0112*/ 	.short	0x0018
        /*0114*/ 	.byte	0x00, 0xf0, 0x21, 0x00


	//----- nvinfo : EIATTR_KPARAM_INFO
	.align		4
.L_5145:
        /*0118*/ 	.byte	0x04, 0x17
        /*011a*/ 	.short	(.L_5147 - .L_5146)
.L_5146:
        /*011c*/ 	.word	0x00000000
        /*0120*/ 	.short	0x0002
        /*0122*/ 	.short	0x0010
        /*0124*/ 	.byte	0x00, 0xf0, 0x21, 0x00


	//----- nvinfo : EIATTR_KPARAM_INFO
	.align		4
.L_5147:
        /*0128*/ 	.byte	0x04, 0x17
        /*012a*/ 	.short	(.L_5149 - .L_5148)
.L_5148:
        /*012c*/ 	.word	0x00000000
        /*0130*/ 	.short	0x0001
        /*0132*/ 	.short	0x0008
        /*0134*/ 	.byte	0x00, 0xf0, 0x21, 0x00


	//----- nvinfo : EIATTR_KPARAM_INFO
	.align		4
.L_5149:
        /*0138*/ 	.byte	0x04, 0x17
        /*013a*/ 	.short	(.L_5151 - .L_5150)
.L_5150:
        /*013c*/ 	.word	0x00000000
        /*0140*/ 	.short	0x0000
        /*0142*/ 	.short	0x0000
        /*0144*/ 	.byte	0x00, 0xf0, 0x21, 0x00


	//----- nvinfo : EIATTR_SPARSE_MMA_MASK
	.align		4
.L_5151:
        /*0148*/ 	.byte	0x03, 0x50
        /*014a*/ 	.short	0x0000


	//----- nvinfo : EIATTR_MAXREG_COUNT
	.align		4
        /*014c*/ 	.byte	0x03, 0x1b
        /*014e*/ 	.short	0x00ff


	//----- nvinfo : EIATTR_NUM_BARRIERS
	.align		4
        /*0150*/ 	.byte	0x02, 0x4c
        /*0152*/ 	.byte	0x01
	.zero		1


	//----- nvinfo : EIATTR_EXTERNS
	.align		4
        /*0154*/ 	.byte	0x04, 0x0f
        /*0156*/ 	.short	(.L_5153 - .L_5152)


	//   ....[0]....
	.align		4
.L_5152:
        /*0158*/ 	.word	index@(__assertfail)


	//----- nvinfo : EIATTR_MERCURY_ISA_VERSION
	.align		4
.L_5153:
        /*015c*/ 	.byte	0x03, 0x5f
        /*015e*/ 	.short	0x0101


	//----- nvinfo : EIATTR_COOP_GROUP_MASK_REGIDS
	.align		4
        /*0160*/ 	.byte	0x04, 0x29
        /*0162*/ 	.short	(.L_5155 - .L_5154)


	//   ....[0]....
.L_5154:
        /*0164*/ 	.word	0xffffffff


	//   ....[1]....
        /*0168*/ 	.word	0xffffffff


	//   ....[2]....
        /*016c*/ 	.word	0xffffffff


	//   ....[3]....
        /*0170*/ 	.word	0xffffffff


	//   ....[4]....
        /*0174*/ 	.word	0xffffffff


	//   ....[5]....
        /*0178*/ 	.word	0xffffffff


	//   ....[6]....
        /*017c*/ 	.word	0xffffffff


	//   ....[7]....
        /*0180*/ 	.word	0xffffffff


	//   ....[8]....
        /*0184*/ 	.word	0xffffffff


	//   ....[9]....
        /*0188*/ 	.word	0xffffffff


	//   ....[10]....
        /*018c*/ 	.word	0xffffffff


	//   ....[11]....
        /*0190*/ 	.word	0xffffffff


	//   ....[12]....
        /*0194*/ 	.word	0xffffffff


	//   ....[13]....
        /*0198*/ 	.word	0xffffffff


	//   ....[14]....
        /*019c*/ 	.word	0x0500000f


	//   ....[15]....
        /*01a0*/ 	.word	0x0500000f


	//   ....[16]....
        /*01a4*/ 	.word	0x0500000f


	//----- nvinfo : EIATTR_COOP_GROUP_INSTR_OFFSETS
	.align		4
.L_5155:
        /*01a8*/ 	.byte	0x04, 0x28
        /*01aa*/ 	.short	(.L_5157 - .L_5156)


	//   ....[0]....
.L_5156:
        /*01ac*/ 	.word	0x00000650


	//   ....[1]....
        /*01b0*/ 	.word	0x00000680


	//   ....[2]....
        /*01b4*/ 	.word	0x000006a0


	//   ....[3]....
        /*01b8*/ 	.word	0x000007f0


	//   ....[4]....
        /*01bc*/ 	.word	0x00000810


	//   ....[5]....
        /*01c0*/ 	.word	0x00000830


	//   ....[6]....
        /*01c4*/ 	.word	0x00001670


	//   ....[7]....
        /*01c8*/ 	.word	0x000016f0


	//   ....[8]....
        /*01cc*/ 	.word	0x00001750


	//   ....[9]....
        /*01d0*/ 	.word	0x000017a0


	//   ....[10]....
        /*01d4*/ 	.word	0x000017e0


	//   ....[11]....
        /*01d8*/ 	.word	0x00001830


	//   ....[12]....
        /*01dc*/ 	.word	0x00001850


	//   ....[13]....
        /*01e0*/ 	.word	0x00001870


	//   ....[14]....
        /*01e4*/ 	.word	0x00002a60


	//   ....[15]....
        /*01e8*/ 	.word	0x00002ac0


	//   ....[16]....
        /*01ec*/ 	.word	0x00002b20


	//----- nvinfo : EIATTR_SYSCALL_OFFSETS
	.align		4
.L_5157:
        /*01f0*/ 	.byte	0x04, 0x46
        /*01f2*/ 	.short	(.L_5159 - .L_5158)


	//   ....[0]....
.L_5158:
        /*01f4*/ 	.word	0x000029f0


	//----- nvinfo : EIATTR_EXIT_INSTR_OFFSETS
	.align		4
.L_5159:
        /*01f8*/ 	.byte	0x04, 0x1c
        /*01fa*/ 	.short	(.L_5161 - .L_5160)


	//   ....[0]....
.L_5160:
        /*01fc*/ 	.word	0x00002570


	//   ....[1]....
        /*0200*/ 	.word	0x000028f0


	//   ....[2]....
        /*0204*/ 	.word	0x00002a00


	//----- nvinfo : EIATTR_CRS_STACK_SIZE
	.align		4
.L_5161:
        /*0208*/ 	.byte	0x04, 0x1e
        /*020a*/ 	.short	(.L_5163 - .L_5162)
.L_5162:
        /*020c*/ 	.word	0x00000000


	//----- nvinfo : EIATTR_CBANK_PARAM_SIZE
	.align		4
.L_5163:
        /*0210*/ 	.byte	0x03, 0x19
        /*0212*/ 	.short	0x007c


	//----- nvinfo : EIATTR_PARAM_CBANK
	.align		4
        /*0214*/ 	.byte	0x04, 0x0a
        /*0216*/ 	.short	(.L_5165 - .L_5164)
	.align		4
.L_5164:
        /*0218*/ 	.word	index@(.nv.constant0._ZN4vllm25paged_attention_v1_kernelI13__nv_bfloat16hLi192ELi8ELi128ELNS_18Fp8KVCacheDataTypeE2ELb0EEEvPT_PKS3_PKT0_S9_ifPKiSB_iPKfiiiSD_SD_iiiii)
        /*021c*/ 	.short	0x0210
        /*021e*/ 	.short	0x007c


	//----- nvinfo : EIATTR_SW_WAR
	.align		4
.L_5165:
        /*0220*/ 	.byte	0x04, 0x36
        /*0222*/ 	.short	(.L_5167 - .L_5166)
.L_5166:
        /*0224*/ 	.word	0x00000008
.L_5167:


//--------------------- .nv.info._ZN4vllm25paged_attention_v1_kernelI13__nv_bfloat16hLi128ELi8ELi128ELNS_18Fp8KVCacheDataTypeE2ELb0EEEvPT_PKS3_PKT0_S9_ifPKiSB_iPKfiiiSD_SD_iiiii --------------------------
	.section	.nv.info._ZN4vllm25paged_attention_v1_kernelI13__nv_bfloat16hLi128ELi8ELi128ELNS_18Fp8KVCacheDataTypeE2ELb0EEEvPT_PKS3_PKT0_S9_ifPKiSB_iPKfiiiSD_SD_iiiii,"",@"SHT_CUDA_INFO"
	.sectionflags	@""
	.align	4


	//----- nvinfo : EIATTR_CUDA_API_VERSION
	.align		4
        /*0000*/ 	.byte	0x04, 0x37
        /*0002*/ 	.short	(.L_5169 - .L_5168)
.L_5168:
        /*0004*/ 	.word	0x00000082


	//----- nvinfo : EIATTR_KPARAM_INFO
	.align		4
.L_5169:
        /*0008*/ 	.byte	0x04, 0x17
        /*000a*/ 	.short	(.L_5171 - .L_5170)
.L_5170:
        /*000c*/ 	.word	0x00000000
        /*0010*/ 	.short	0x0013
        /*0012*/ 	.short	0x0078
        /*0014*/ 	.byte	0x00, 0xf0, 0x11, 0x00


	//----- nvinfo : EIATTR_KPARAM_INFO
	.align		4
.L_5171:
        /*0018*/ 	.byte	0x04, 0x17
        /*001a*/ 	.short	(.L_5173 - .L_5172)
.L_5172:
        /*001c*/ 	.word	0x00000000
        /*0020*/ 	.short	0x0012
        /*0022*/ 	.short	0x0074
        /*0024*/ 	.byte	0x00, 0xf0, 0x11, 0x00


	//----- nvinfo : EIATTR_KPARAM_INFO
	.align		4
.L_5173:
        /*0028*/ 	.byte	0x04, 0x17
        /*002a*/ 	.short	(.L_5175 - .L_5174)
.L_5174:
        /*002c*/ 	.word	0x00000000
        /*0030*/ 	.short	0x0011
        /*0032*/ 	.short	0x0070
        /*0034*/ 	.byte	0x00, 0xf0, 0x11, 0x00


	//----- nvinfo : EIATTR_KPARAM_INFO
	.align		4
.L_5175:
        /*0038*/ 	.byte	0x04, 0x17
        /*003a*/ 	.short	(.L_5177 - .L_5176)
.L_5176:
        /*003c*/ 	.word	0x00000000
        /*0040*/ 	.short	0x0010
        /*0042*/ 	.short	0x006c
        /*0044*/ 	.byte	0x00, 0xf0, 0x11, 0x00


	//----- nvinfo : EIATTR_KPARAM_INFO
	.align		4
.L_5177:
        /*0048*/ 	.byte	0x04, 0x17
        /*004a*/ 	.short	(.L_5179 - .L_5178)
.L_5178:
        /*004c*/ 	.word	0x00000000
        /*0050*/ 	.short	0x000f
        /*0052*/ 	.short	0x0068
        /*0054*/ 	.byte	0x00, 0xf0, 0x11, 0x00


	//----- nvinfo : EIATTR_KPARAM_INFO
	.align		4
.L_5179:
        /*0058*/ 	.byte	0x04, 0x17
        /*005a*/ 	.short	(.L_5181 - .L_5180)
.L_5180:
        /*005c*/ 	.word	0x00000000
        /*0060*/ 	.short	0x000e
        /*0062*/ 	.short	0x0060
        /*0064*/ 	.byte	0x00, 0xf0, 0x21, 0x00


	//----- nvinfo : EIATTR_KPARAM_INFO
	.align		4
.L_5181:
        /*0068*/ 	.byte	0x04, 0x17
        /*006a*/ 	.short	(.L_5183 - .L_5182)
.L_5182:
        /*006c*/ 	.word	0x00000000
        /*0070*/ 	.short	0x000d
        /*0072*/ 	.short	0x0058
        /*0074*/ 	.byte	0x00, 0xf0, 0x21, 0x00


	//----- nvinfo : EIATTR_KPARAM_INFO
	.align		4
.L_5183:
        /*0078*/ 	.byte	0x04, 0x17
        /*007a*/ 	.short	(.L_5185 - .L_5184)
.L_5184:
        /*007c*/ 	.word	0x00000000
        /*0080*/ 	.short	0x000c
        /*0082*/ 	.short	0x0050
        /*0084*/ 	.byte	0x00, 0xf0, 0x11, 0x00


	//----- nvinfo : EIATTR_KPARAM_INFO
	.align		4
.L_5185:
        /*0088*/ 	.byte	0x04, 0x17
        /*008a*/ 	.short	(.L_5187 - .L_5186)
.L_5186:
        /*008c*/ 	.word	0x00000000
        /*0090*/ 	.short	0x000b
        /*0092*/ 	.short	0x004c
        /*0094*/ 	.byte	0x00, 0xf0, 0x11, 0x00


	//----- nvinfo : EIATTR_KPARAM_INFO
	.align		4
.L_5187:
        /*0098*/ 	.byte	0x04, 0x17
        /*009a*/ 	.short	(.L_5189 - .L_5188)
.L_5188:
        /*009c*/ 	.word	0x00000000
        /*00a0*/ 	.short	0x000a
        /*00a2*/ 	.short	0x0048
        /*00a4*/ 	.byte	0x00, 0xf0, 0x11, 0x00


	//----- nvinfo : EIATTR_KPARAM_INFO
	.align		4
.L_5189:
        /*00a8*/ 	.byte	0x04, 0x17
        /*00aa*/ 	.short	(.L_5191 - .L_5190)
.L_5190:
        /*00ac*/ 	.word	0x00000000
        /*00b0*/ 	.short	0x0009
        /*00b2*/ 	.short	0x0040
        /*00b4*/ 	.byte	0x00, 0xf0, 0x21, 0x00


	//----- nvinfo : EIATTR_KPARAM_INFO
	.align		4
.L_5191:
        /*00b8*/ 	.byte	0x04, 0x17
        /*00ba*/ 	.short	(.L_5193 - .L_5192)
.L_5192:
        /*00bc*/ 	.word	0x00000000
        /*00c0*/ 	.short	0x0008
        /*00c2*/ 	.short	0x0038
        /*00c4*/ 	.byte	0x00, 0xf0, 0x11, 0x00


	//----- nvinfo : EIATTR_KPARAM_INFO
	.align		4
.L_5193:
        /*00c8*/ 	.byte	0x04, 0x17
        /*00ca*/ 	.short	(.L_5195 - .L_5194)
.L_5194:
        /*00cc*/ 	.word	0x00000000
        /*00d0*/ 	.short	0x0007
        /*00d2*/ 	.short	0x0030
        /*00d4*/ 	.byte	0x00, 0xf0, 0x21, 0x00


	//----- nvinfo : EIATTR_KPARAM_INFO
	.align		4
.L_5195:
        /*00d8*/ 	.byte	0x04, 0x17
        /*00da*/ 	.short	(.L_5197 - .L_5196)
.L_5196:
        /*00dc*/ 	.word	0x00000000
        /*00e0*/ 	.short	0x0006
        /*00e2*/ 	.short	0x0028
        /*00e4*/ 	.byte	0x00, 0xf0, 0x21, 0x00


	//----- nvinfo : EIATTR_KPARAM_INFO
	.align		4
.L_5197:
        /*00e8*/ 	.byte	0x04, 0x17
        /*00ea*/ 	.short	(.L_5199 - .L_5198)
.L_5198:
        /*00ec*/ 	.word	0x00000000
        /*00f0*/ 	.short	0x0005
        /*00f2*/ 	.short	0x0024
        /*00f4*/ 	.byte	0x00, 0xf0, 0x11, 0x00


	//----- nvinfo : EIATTR_KPARAM_INFO
	.align		4
.L_5199:
        /*00f8*/ 	.byte	0x04, 0x17
        /*00fa*/ 	.short	(.L_5201 - .L_5200)
.L_5200:
        /*00fc*/ 	.word	0x00000000
        /*0100*/ 	.short	0x0004
        /*0102*/ 	.short	0x0020
        /*0104*/ 	.byte	0x00, 0xf0, 0x11, 0x00


	//----- nvinfo : EIATTR_KPARAM_INFO
	.align		4
.L_5201:
        /*0108*/ 	.byte	0x04, 0x17
        /*010a*/ 	.short	(.L_5203 - .L_5202)
.L_5202:
        /*010c*/ 	.word	0x00000000
        /*0110*/ 	.short	0x0003
        /*0112*/ 	.short	0x0018
        /*0114*/ 	.byte	0x00, 0xf0, 0x21, 0x00


	//----- nvinfo : EIATTR_KPARAM_INFO
	.align		4
.L_5203:
        /*0118*/ 	.byte	0x04, 0x17
        /*011a*/ 	.short	(.L_5205 - .L_5204)
.L_5204:
        /*011c*/ 	.word	0x00000000
        /*0120*/ 	.short	0x0002
        /*0122*/ 	.short	0x0010
        /*0124*/ 	.byte	0x00, 0xf0, 0x21, 0x00


	//----- nvinfo : EIATTR_KPARAM_INFO
	.align		4
.L_5205:
        /*0128*/ 	.byte	0x04, 0x17
        /*012a*/ 	.short	(.L_5207 - .L_5206)
.L_5206:
        /*012c*/ 	.word	0x00000000
        /*0130*/ 	.short	0x0001
        /*0132*/ 	.short	0x0008
        /*0134*/ 	.byte	0x00, 0xf0, 0x21, 0x00


	//----- nvinfo : EIATTR_KPARAM_INFO
	.align		4
.L_5207:
        /*0138*/ 	.byte	0x04, 0x17
        /*013a*/ 	.short	(.L_5209 - .L_5208)
.L_5208:
        /*013c*/ 	.word	0x00000000
        /*0140*/ 	.short	0x0000
        /*0142*/ 	.short	0x0000
        /*0144*/ 	.byte	0x00, 0xf0, 0x21, 0x00


	//----- nvinfo : EIATTR_SPARSE_MMA_MASK
	.align		4
.L_5209:
        /*0148*/ 	.byte	0x03, 0x50
        /*014a*/ 	.short	0x0000


	//----- nvinfo : EIATTR_MAXREG_COUNT
	.align		4
        /*014c*/ 	.byte	0x03, 0x1b
        /*014e*/ 	.short	0x00ff


	//----- nvinfo : EIATTR_NUM_BARRIERS
	.align		4
        /*0150*/ 	.byte	0x02, 0x4c
        /*0152*/ 	.byte	0x01
	.zero		1


	//----- nvinfo : EIATTR_EXTERNS
	.align		4
        /*0154*/ 	.byte	0x04, 0x0f
        /*0156*/ 	.short	(.L_5211 - .L_5210)


	//   ....[0]....
	.align		4
.L_5210:
        /*0158*/ 	.word	index@(__assertfail)


	//----- nvinfo : EIATTR_MERCURY_ISA_VERSION
	.align		4
.L_5211:
        /*015c*/ 	.byte	0x03, 0x5f
        /*015e*/ 	.short	0x0101


	//----- nvinfo : EIATTR_COOP_GROUP_MASK_REGIDS
	.align		4
        /*0160*/ 	.byte	0x04, 0x29
        /*0162*/ 	.short	(.L_5213 - .L_5212)


	//   ....[0]....
.L_5212:
        /*0164*/ 	.word	0xffffffff


	//   ....[1]....
        /*0168*/ 	.word	0xffffffff


	//   ....[2]....
        /*016c*/ 	.word	0xffffffff


	//   ....[3]....
        /*0170*/ 	.word	0xffffffff


	//   ....[4]....
        /*0174*/ 	.word	0xffffffff


	//   ....[5]....
        /*0178*/ 	.word	0xffffffff


	//   ....[6]....
        /*017c*/ 	.word	0xffffffff


	//   ....[7]....
        /*0180*/ 	.word	0xffffffff


	//   ....[8]....
        /*0184*/ 	.word	0xffffffff


	//   ....[9]....
        /*0188*/ 	.word	0xffffffff


	//   ....[10]....
        /*018c*/ 	.word	0xffffffff


	//   ....[11]....
        /*0190*/ 	.word	0xffffffff


	//   ....[12]....
        /*0194*/ 	.word	0xffffffff


	//   ....[13]....
        /*0198*/ 	.word	0xffffffff


	//   ....[14]....
        /*019c*/ 	.word	0x0500000f


	//   ....[15]....
        /*01a0*/ 	.word	0x0500000f


	//   ....[16]....
        /*01a4*/ 	.word	0x0500000f


	//----- nvinfo : EIATTR_COOP_GROUP_INSTR_OFFSETS
	.align		4
.L_5213:
        /*01a8*/ 	.byte	0x04, 0x28
        /*01aa*/ 	.short	(.L_5215 - .L_5214)


	//   ....[0]....
.L_5214:
        /*01ac*/ 	.word	0x00000670


	//   ....[1]....
        /*01b0*/ 	.word	0x000006a0


	//   ....[2]....
        /*01b4*/ 	.word	0x000006c0


	//   ....[3]....
        /*01b8*/ 	.word	0x00000810


	//   ....[4]....
        /*01bc*/ 	.word	0x00000830


	//   ....[5]....
        /*01c0*/ 	.word	0x00000850


	//   ....[6]....
        /*01c4*/ 	.word	0x00001690


	//   ....[7]....
        /*01c8*/ 	.word	0x00001720


	//   ....[8]....
        /*01cc*/ 	.word	0x00001770


	//   ....[9]....
        /*01d0*/ 	.word	0x000017c0


	//   ....[10]....
        /*01d4*/ 	.word	0x00001800


	//   ....[11]....
        /*01d8*/ 	.word	0x00001850


	//   ....[12]....
        /*01dc*/ 	.word	0x00001870


	//   ....[13]....
        /*01e0*/ 	.word	0x00001890


	//   ....[14]....
        /*01e4*/ 	.word	0x00002860


	//   ....[15]....
        /*01e8*/ 	.word	0x000028c0


	//   ....[16]....
        /*01ec*/ 	.word	0x00002920


	//----- nvinfo : EIATTR_SYSCALL_OFFSETS
	.align		4
.L_5215:
        /*01f0*/ 	.byte	0x04, 0x46
        /*01f2*/ 	.short	(.L_5217 - .L_5216)


	//   ....[0]....
.L_5216:
        /*01f4*/ 	.word	0x000027f0


	//----- nvinfo : EIATTR_EXIT_INSTR_OFFSETS
	.align		4
.L_5217:
        /*01f8*/ 	.byte	0x04, 0x1c
        /*01fa*/ 	.short	(.L_5219 - .L_5218)


	//   ....[0]....
.L_5218:
        /*01fc*/ 	.word	0x00002400


	//   ....[1]....
        /*0200*/ 	.word	0x000026f0


	//   ....[2]....
        /*0204*/ 	.word	0x00002800


	//----- nvinfo : EIATTR_CRS_STACK_SIZE
	.align		4
.L_5219:
        /*0208*/ 	.byte	0x04, 0x1e
        /*020a*/ 	.short	(.L_5221 - .L_5220)
.L_5220:
        /*020c*/ 	.word	0x00000000


	//----- nvinfo : EIATTR_CBANK_PARAM_SIZE
	.align		4
.L_5221:
        /*0210*/ 	.byte	0x03, 0x19
        /*0212*/ 	.short	0x007c


	//----- nvinfo : EIATTR_PARAM_CBANK
	.align		4
        /*0214*/ 	.byte	0x04, 0x0a
        /*0216*/ 	.short	(.L_5223 - .L_5222)
	.align		4
.L_5222:
        /*0218*/ 	.word	index@(.nv.constant0._ZN4vllm25paged_attention_v1_kernelI13__nv_bfloat16hLi128ELi8ELi128ELNS_18Fp8KVCacheDataTypeE2ELb0EEEvPT_PKS3_PKT0_S9_ifPKiSB_iPKfiiiSD_SD_iiiii)
        /*021c*/ 	.short	0x0210
        /*021e*/ 	.short	0x007c


	//----- nvinfo : EIATTR_SW_WAR
	.align		4
.L_5223:
        /*0220*/ 	.byte	0x04, 0x36
        /*0222*/ 	.short	(.L_5225 - .L_5224)
.L_5224:
        /*0224*/ 	.word	0x00000008
.L_5225:


//--------------------- .nv.info._ZN4vllm25paged_attention_v1_kernelI13__nv_bfloat16hLi120ELi8ELi128ELNS_18Fp8KVCacheDataTypeE2ELb0EEEvPT_PKS3_PKT0_S9_ifPKiSB_iPKfiiiSD_SD_iiiii --------------------------
	.section	.nv.info._ZN4vllm25paged_attention_v1_kernelI13__nv_bfloat16hLi120ELi8ELi128ELNS_18Fp8KVCacheDataTypeE2ELb0EEEvPT_PKS3_PKT0_S9_ifPKiSB_iPKfiiiSD_SD_iiiii,"",@"SHT_CUDA_INFO"
	.sectionflags	@""
	.align	4


	//----- nvinfo : EIATTR_CUDA_API_VERSION
	.align		4
        /*0000*/ 	.byte	0x04, 0x37
        /*0002*/ 	.short	(.L_5227 - .L_5226)
.L_5226:
        /*0004*/ 	.word	0x00000082


	//----- nvinfo : EIATTR_KPARAM_INFO
	.align		4
.L_5227:
        /*0008*/ 	.byte	0x04, 0x17
        /*000a*/ 	.short	(.L_5229 - .L_5228)
.L_5228:
        /*000c*/ 	.word	0x00000000
        /*0010*/ 	.short	0x0013
        /*0012*/ 	.short	0x0078
        /*0014*/ 	.byte	0x00, 0xf0, 0x11, 0x00


	//----- nvinfo : EIATTR_KPARAM_INFO
	.align		4
.L_5229:
        /*0018*/ 	.byte	0x04, 0x17
        /*001a*/ 	.short	(.L_5231 - .L_5230)
.L_5230:
        /*001c*/ 	.word	0x00000000
        /*0020*/ 	.short	0x0012
        /*0022*/ 	.short	0x0074
        /*0024*/ 	.byte	0x00, 0xf0, 0x11, 0x00


	//----- nvinfo : EIATTR_KPARAM_INFO
	.align		4
.L_5231:
        /*0028*/ 	.byte	0x04, 0x17
        /*002a*/ 	.short	(.L_5233 - .L_5232)
.L_5232:
        /*002c*/ 	.word	0x00000000
        /*0030*/ 	.short	0x0011
        /*0032*/ 	.short	0x0070
        /*0034*/ 	.byte	0x00, 0xf0, 0x11, 0x00


	//----- nvinfo : EIATTR_KPARAM_INFO
	.align		4
.L_5233:
        /*0038*/ 	.byte	0x04, 0x17
        /*003a*/ 	.short	(.L_5235 - .L_5234)
.L_5234:
        /*003c*/ 	.word	0x00000000
        /*0040*/ 	.short	0x0010
        /*0042*/ 	.short	0x006c
        /*0044*/ 	.byte	0x00, 0xf0, 0x11, 0x00


	//----- nvinfo : EIATTR_KPARAM_INFO
	.align		4
.L_5235:
        /*0048*/ 	.byte	0x04, 0x17
        /*004a*/ 	.short	(.L_5237 - .L_5236)
.L_5236:
        /*004c*/ 	.word	0x00000000
        /*0050*/ 	.short	0x000f
        /*0052*/ 	.short	0x0068
        /*0054*/ 	.byte	0x00, 0xf0, 0x11, 0x00


	//----- nvinfo : EIATTR_KPARAM_INFO
	.align		4
.L_5237:
        /*0058*/ 	.byte	0x04, 0x17
        /*005a*/ 	.short	(.L_5239 - .L_5238)
.L_5238:
        /*005c*/ 	.word	0x00000000
        /*0060*/ 	.short	0x000e
        /*0062*/ 	.short	0x0060
        /*0064*/ 	.byte	0x00, 0xf0, 0x21, 0x00


	//----- nvinfo : EIATTR_KPARAM_INFO
	.align		4
.L_5239:
        /*0068*/ 	.byte	0x04, 0x17
        /*006a*/ 	.short	(.L_5241 - .L_5240)
.L_5240:
        /*006c*/ 	.word	0x00000000
        /*0070*/ 	.short	0x000d
        /*0072*/ 	.short	0x0058
        /*0074*/ 	.byte	0x00, 0xf0, 0x21, 0x00


	//----- nvinfo : EIATTR_KPARAM_INFO
	.align		4
.L_5241:
        /*0078*/ 	.byte	0x04, 0x17
        /*007a*/ 	.short	(.L_5243 - .L_5242)
.L_5242:
        /*007c*/ 	.word	0x00000000
        /*0080*/ 	.short	0x000c
        /*0082*/ 	.short	0x0050
        /*0084*/ 	.byte	0x00, 0xf0, 0x11, 0x00


	//----- nvinfo : EIATTR_KPARAM_INFO
	.align		4
.L_5243:
        /*0088*/ 	.byte	0x04, 0x17
        /*008a*/ 	.short	(.L_5245 - .L_5244)
.L_5244:
        /*008c*/ 	.word	0x00000000
        /*0090*/ 	.short	0x000b
        /*0092*/ 	.short	0x004c
        /*0094*/ 	.byte	0x00, 0xf0, 0x11, 0x00


	//----- nvinfo : EIATTR_KPARAM_INFO
	.align		4
.L_5245:
        /*0098*/ 	.byte	0x04, 0x17
        /*009a*/ 	.short	(.L_5247 - .L_5246)
.L_5246:
        /*009c*/ 	.word	0x00000000
        /*00a0*/ 	.short	0x000a
        /*00a2*/ 	.short	0x0048
        /*00a4*/ 	.byte	0x00, 0xf0, 0x11, 0x00


	//----- nvinfo : EIATTR_KPARAM_INFO
	.align		4
.L_5247:
        /*00a8*/ 	.byte	0x04, 0x17
        /*00aa*/ 	.short	(.L_5249 - .L_5248)
.L_5248:
        /*00ac*/ 	.word	0x00000000
        /*00b0*/ 	.short	0x0009
        /*00b2*/ 	.short	0x0040
        /*00b4*/ 	.byte	0x00, 0xf0, 0x21, 0x00


	//----- nvinfo : EIATTR_KPARAM_INFO
	.align		4
.L_5249:
        /*00b8*/ 	.byte	0x04, 0x17
        /*00ba*/ 	.short	(.L_5251 - .L_5250)
.L_5250:
        /*00bc*/ 	.word	0x00000000
        /*00c0*/ 	.short	0x0008
        /*00c2*/ 	.short	0x0038
        /*00c4*/ 	.byte	0x00, 0xf0, 0x11, 0x00


	//----- nvinfo : EIATTR_KPARAM_INFO
	.align		4
.L_5251:
        /*00c8*/ 	.byte	0x04, 0x17
        /*00ca*/ 	.short	(.L_5253 - .L_5252)
.L_5252:
        /*00cc*/ 	.word	0x00000000
        /*00d0*/ 	.short	0x0007
        /*00d2*/ 	.short	0x0030
        /*00d4*/ 	.byte	0x00, 0xf0, 0x21, 0x00


	//----- nvinfo : EIATTR_KPARAM_INFO
	.align		4
.L_5253:
        /*00d8*/ 	.byte	0x04, 0x17
        /*00da*/ 	.short	(.L_5255 - .L_5254)
.L_5254:
        /*00dc*/ 	.word	0x00000000
        /*00e0*/ 	.short	0x0006
        /*00e2*/ 	.short	0x0028
        /*00e4*/ 	.byte	0x00, 0xf0, 0x21, 0x00


	//----- nvinfo : EIATTR_KPARAM_INFO
	.align		4
.L_5255:
        /*00e8*/ 	.byte	0x04, 0x17
        /*00ea*/ 	.short	(.L_5257 - .L_5256)
.L_5256:
        /*00ec*/ 	.word	0x00000000
        /*00f0*/ 	.short	0x0005
        /*00f2*/ 	.short	0x0024
        /*00f4*/ 	.byte	0x00, 0xf0, 0x11, 0x00


	//----- nvinfo : EIATTR_KPARAM_INFO
	.align		4
.L_5257:
        /*00f8*/ 	.byte	0x04, 0x17
        /*00fa*/ 	.short	(.L_5259 - .L_5258)
.L_5258:
        /*00fc*/ 	.word	0x00000000
        /*0100*/ 	.short	0x0004
        /*0102*/ 	.short	0x0020
        /*0104*/ 	.byte	0x00, 0xf0, 0x11, 0x00


	//----- nvinfo : EIATTR_KPARAM_INFO
	.align		4
.L_5259:
        /*0108*/ 	.byte	0x04, 0x17
        /*010a*/ 	.short	(.L_5261 - .L_5260)
.L_5260:
        /*010c*/ 	.word	0x00000000
        /*0110*/ 	.short	0x0003
        /*0112*/ 	.short	0x0018
        /*0114*/ 	.byte	0x00, 0xf0, 0x21, 0x00


	//----- nvinfo : EIATTR_KPARAM_INFO
	.align		4
.L_5261:
        /*0118*/ 	.byte	0x04, 0x17
        /*011a*/ 	.short	(.L_5263 - .L_5262)
.L_5262:
        /*011c*/ 	.word	0x00000000
        /*0120*/ 	.short	0x0002
        /*0122*/ 	.short	0x0010
        /*0124*/ 	.byte	0x00, 0xf0, 0x21, 0x00


	//----- nvinfo : EIATTR_KPARAM_INFO
	.align		4
.L_5263:
        /*0128*/ 	.byte	0x04, 0x17
        /*012a*/ 	.short	(.L_5265 - .L_5264)
.L_5264:
        /*012c*/ 	.word	0x00000000
        /*0130*/ 	.short	0x0001
        /*0132*/ 	.short	0x0008
        /*0134*/ 	.byte	0x00, 0xf0, 0x21, 0x00


	//----- nvinfo : EIATTR_KPARAM_INFO
	.align		4
.L_5265:
        /*0138*/ 	.byte	0x04, 0x17
        /*013a*/ 	.short	(.L_5267 - .L_5266)
.L_5266:
        /*013c*/ 	.word	0x00000000
        /*0140*/ 	.short	0x0000
        /*0142*/ 	.short	0x0000
        /*0144*/ 	.byte	0x00, 0xf0, 0x21, 0x00


	//----- nvinfo : EIATTR_SPARSE_MMA_MASK
	.align		4
.L_5267:
        /*0148*/ 	.byte	0x03, 0x50
        /*014a*/ 	.short	0x0000


	//----- nvinfo : EIATTR_MAXREG_COUNT
	.align		4
        /*014c*/ 	.byte	0x03, 0x1b
        /*014e*/ 	.short	0x00ff


	//----- nvinfo : EIATTR_NUM_BARRIERS
	.align		4
        /*0150*/ 	.byte	0x02, 0x4c
        /*0152*/ 	.byte	0x01
	.zero		1


	//----- nvinfo : EIATTR_EXTERNS
	.align		4
        /*0154*/ 	.byte	0x04, 0x0f
        /*0156*/ 	.short	(.L_5269 - .L_5268)


	//   ....[0]....
	.align		4
.L_5268:
        /*0158*/ 	.word	index@(__assertfail)


	//----- nvinfo : EIATTR_MERCURY_ISA_VERSION
	.align		4
.L_5269:
        /*015c*/ 	.byte	0x03, 0x5f
        /*015e*/ 	.short	0x0101


	//----- nvinfo : EIATTR_COOP_GROUP_MASK_REGIDS
	.align		4
        /*0160*/ 	.byte	0x04, 0x29
        /*0162*/ 	.short	(.L_5271 - .L_5270)


	//   ....[0]....
.L_5270:
        /*0164*/ 	.word	0xffffffff


	//   ....[1]....
        /*0168*/ 	.word	0xffffffff


	//   ....[2]....
        /*016c*/ 	.word	0xffffffff


	//   ....[3]....
        /*0170*/ 	.word	0xffffffff


	//   ....[4]....
        /*0174*/ 	.word	0xffffffff


	//   ....[5]....
        /*0178*/ 	.word	0xffffffff


	//   ....[6]....
        /*017c*/ 	.word	0xffffffff


	//   ....[7]....
        /*0180*/ 	.word	0xffffffff


	//   ....[8]....
        /*0184*/ 	.word	0xffffffff


	//   ....[9]....
        /*0188*/ 	.word	0xffffffff


	//   ....[10]....
        /*018c*/ 	.word	0xffffffff


	//   ....[11]....
        /*0190*/ 	.word	0xffffffff


	//   ....[12]....
        /*0194*/ 	.word	0xffffffff


	//   ....[13]....
        /*0198*/ 	.word	0xffffffff


	//   ....[14]....
        /*019c*/ 	.word	0x0500000f


	//   ....[15]....
        /*01a0*/ 	.word	0x0500000f


	//   ....[16]....
        /*01a4*/ 	.word	0x0500000f


	//----- nvinfo : EIATTR_COOP_GROUP_INSTR_OFFSETS
	.align		4
.L_5271:
        /*01a8*/ 	.byte	0x04, 0x28
        /*01aa*/ 	.short	(.L_5273 - .L_5272)


	//   ....[0]....
.L_5272:
        /*01ac*/ 	.word	0x00000650


	//   ....[1]....
        /*01b0*/ 	.word	0x00000680


	//   ....[2]....
        /*01b4*/ 	.word	0x000006a0


	//   ....[3]....
        /*01b8*/ 	.word	0x000007f0


	//   ....[4]....
        /*01bc*/ 	.word	0x00000810


	//   ....[5]....
        /*01c0*/ 	.word	0x00000830


	//   ....[6]....
        /*01c4*/ 	.word	0x00001670


	//   ....[7]....
        /*01c8*/ 	.word	0x000016f0


	//   ....[8]....
        /*01cc*/ 	.word	0x00001750


	//   ....[9]....
        /*01d0*/ 	.word	0x000017a0


	//   ....[10]....
        /*01d4*/ 	.word	0x000017e0


	//   ....[11]....
        /*01d8*/ 	.word	0x00001830


	//   ....[12]....
        /*01dc*/ 	.word	0x00001850


	//   ....[13]....
        /*01e0*/ 	.word	0x00001870


	//   ....[14]....
        /*01e4*/ 	.word	0x00002960


	//   ....[15]....
        /*01e8*/ 	.word	0x000029c0


	//   ....[16]....
        /*01ec*/ 	.word	0x00002a20


	//----- nvinfo : EIATTR_SYSCALL_OFFSETS
	.align		4
.L_5273:
        /*01f0*/ 	.byte	0x04, 0x46
        /*01f2*/ 	.short	(.L_5275 - .L_5274)


	//   ....[0]....
.L_5274:
        /*01f4*/ 	.word	0x000028f0


	//----- nvinfo : EIATTR_EXIT_INSTR_OFFSETS
	.align		4
.L_5275:
        /*01f8*/ 	.byte	0x04, 0x1c
        /*01fa*/ 	.short	(.L_5277 - .L_5276)


	//   ....[0]....
.L_5276:
        /*01fc*/ 	.word	0x00002530


	//   ....[1]....
        /*0200*/ 	.word	0x00002770


	//   ....[2]....
        /*0204*/ 	.word	0x000027f0


	//   ....[3]....
        /*0208*/ 	.word	0x00002900


	//----- nvinfo : EIATTR_CRS_STACK_SIZE
	.align		4
.L_5277:
        /*020c*/ 	.byte	0x04, 0x1e
        /*020e*/ 	.short	(.L_5279 - .L_5278)
.L_5278:
        /*0210*/ 	.word	0x00000000


	//----- nvinfo : EIATTR_CBANK_PARAM_SIZE
	.align		4
.L_5279:
        /*0214*/ 	.byte	0x03, 0x19
        /*0216*/ 	.short	0x007c


	//----- nvinfo : EIATTR_PARAM_CBANK
	.align		4
        /*0218*/ 	.byte	0x04, 0x0a
        /*021a*/ 	.short	(.L_5281 - .L_5280)
	.align		4
.L_5280:
        /*021c*/ 	.word	index@(.nv.constant0._ZN4vllm25paged_attention_v1_kernelI13__nv_bfloat16hLi120ELi8ELi128ELNS_18Fp8KVCacheDataTypeE2ELb0EEEvPT_PKS3_PKT0_S9_ifPKiSB_iPKfiiiSD_SD_iiiii)
        /*0220*/ 	.short	0x0210
        /*0222*/ 	.short	0x007c


	//----- nvinfo : EIATTR_SW_WAR
	.align		4
.L_5281:
        /*0224*/ 	.byte	0x04, 0x36
        /*0226*/ 	.short	(.L_5283 - .L_5282)
.L_5282:
        /*0228*/ 	.word	0x00000008
.L_5283:


//--------------------- .nv.info._ZN4vllm25paged_attention_v1_kernelI13__nv_bfloat16hLi112ELi8ELi128ELNS_18Fp8KVCacheDataTypeE2ELb0EEEvPT_PKS3_PKT0_S9_ifPKiSB_iPKfiiiSD_SD_iiiii --------------------------
	.section	.nv.info._ZN4vllm25paged_attention_v1_kernelI13__nv_bfloat16hLi112ELi8ELi128ELNS_18Fp8KVCacheDataTypeE2ELb0EEEvPT_PKS3_PKT0_S9_ifPKiSB_iPKfiiiSD_SD_iiiii,"",@"SHT_CUDA_INFO"
	.sectionflags	@""
	.align	4


	//----- nvinfo : EIATTR_CUDA_API_VERSION
	.align		4
        /*0000*/ 	.byte	0x04, 0x37
        /*0002*/ 	.short	(.L_5285 - .L_5284)
.L_5284:
        /*0004*/ 	.word	0x00000082


	//----- nvinfo : EIATTR_KPARAM_INFO
	.align		4
.L_5285:
        /*0008*/ 	.byte	0x04, 0x17
        /*000a*/ 	.short	(.L_5287 - .L_5286)
.L_5286:
        /*000c*/ 	.word	0x00000000
        /*0010*/ 	.short	0x0013
        /*0012*/ 	.short	0x0078
        /*0014*/ 	.byte	0x00, 0xf0, 0x11, 0x00


	//----- nvinfo : EIATTR_KPARAM_INFO
	.align		4
.L_5287:
        /*0018*/ 	.byte	0x04, 0x17
        /*001a*/ 	.short	(.L_5289 - .L_5288)
.L_5288:
        /*001c*/ 	.word	0x00000000
        /*0020*/ 	.short	0x0012
        /*0022*/ 	.short	0x0074
        /*0024*/ 	.byte	0x00, 0xf0, 0x11, 0x00


	//----- nvinfo : EIATTR_KPARAM_INFO
	.align		4
.L_5289:
        /*0028*/ 	.byte	0x04, 0x17
        /*002a*/ 	.short	(.L_5291 - .L_5290)
.L_5290:
        /*002c*/ 	.word	0x00000000
        /*0030*/ 	.short	0x0011
        /*0032*/ 	.short	0x0070
        /*0034*/ 	.byte	0x00, 0xf0, 0x11, 0x00


	//----- nvinfo : EIATTR_KPARAM_INFO
	.align		4
.L_5291:
        /*0038*/ 	.byte	0x04, 0x17
        /*003a*/ 	.short	(.L_5293 - .L_5292)
.L_5292:
        /*003c*/ 	.word	0x00000000
        /*0040*/ 	.short	0x0010
        /*0042*/ 	.short	0x006c
        /*0044*/ 	.byte	0x00, 0xf0, 0x11, 0x00


	//----- nvinfo : EIATTR_KPARAM_INFO
	.align		4
.L_5293:
        /*0048*/ 	.byte	0x04, 0x17
        /*004a*/ 	.short	(.L_5295 - .L_5294)
.L_5294:
        /*004c*/ 	.word	0x00000000
        /*0050*/ 	.short	0x000f
        /*0052*/ 	.short	0x0068
        /*0054*/ 	.byte	0x00, 0xf0, 0x11, 0x00


	//----- nvinfo : EIATTR_KPARAM_INFO
	.align		4
.L_5295:
        /*0058*/ 	.byte	0x04, 0x17
        /*005a*/ 	.short	(.L_5297 - .L_5296)
.L_5296:
        /*005c*/ 	.word	0x00000000
        /*0060*/ 	.short	0x000e
        /*0062*/ 	.short	0x0060
        /*0064*/ 	.byte	0x00, 0xf0, 0x21, 0x00


	//----- nvinfo : EIATTR_KPARAM_INFO
	.align		4
.L_5297:
        /*0068*/ 	.byte	0x04, 0x17
        /*006a*/ 	.short	(.L_5299 - .L_5298)
.L_5298:
        /*006c*/ 	.word	0x00000000
        /*0070*/ 	.short	0x000d
        /*0072*/ 	.short	0x0058
        /*0074*/ 	.byte	0x00, 0xf0, 0x21, 0x00


	//----- nvinfo : EIATTR_KPARAM_INFO
	.align		4
.L_5299:
        /*0078*/ 	.byte	0x04, 0x17
        /*007a*/ 	.short	(.L_5301 - .L_5300)
.L_5300:
        /*007c*/ 	.word	0x00000000
        /*0080*/ 	.short	0x000c
        /*0082*/ 	.short	0x0050
        /*0084*/ 	.byte	0x00, 0xf0, 0x11, 0x00


	//----- nvinfo : EIATTR_KPARAM_INFO
	.align		4
.L_5301:
        /*0088*/ 	.byte	0x04, 0x17
        /*008a*/ 	.short	(.L_5303 - .L_5302)
.L_5302:
        /*008c*/ 	.word	0x00000000
        /*0090*/ 	.short	0x000b
        /*0092*/ 	.short	0x004c
        /*0094*/ 	.byte	0x00, 0xf0, 0x11, 0x00


	//----- nvinfo : EIATTR_KPARAM_INFO
	.align		4
.L_5303:
        /*0098*/ 	.byte	0x04, 0x17
        /*009a*/ 	.short	(.L_5305 - .L_5304)
.L_5304:
        /*009c*/ 	.word	0x00000000
        /*00a0*/ 	.short	0x000a
        /*00a2*/ 	.short	0x0048
        /*00a4*/ 	.byte	0x00, 0xf0, 0x11, 0x00


	//----- nvinfo : EIATTR_KPARAM_INFO
	.align		4
.L_5305:
        /*00a8*/ 	.byte	0x04, 0x17
        /*00aa*/ 	.short	(.L_5307 - .L_5306)
.L_5306:
        /*00ac*/ 	.word	0x00000000
        /*00b0*/ 	.short	0x0009
        /*00b2*/ 	.short	0x0040
        /*00b4*/ 	.byte	0x00, 0xf0, 0x21, 0x00


	//----- nvinfo : EIATTR_KPARAM_INFO
	.align		4
.L_5307:
        /*00b8*/ 	.byte	0x04, 0x17
        /*00ba*/ 	.short	(.L_5309 - .L_5308)
.L_5308:
        /*00bc*/ 	.word	0x00000000
        /*00c0*/ 	.short	0x0008
        /*00c2*/ 	.short	0x0038
        /*00c4*/ 	.byte	0x00, 0xf0, 0x11, 0x00


	//----- nvinfo : EIATTR_KPARAM_INFO
	.align		4
.L_5309:
        /*00c8*/ 	.byte	0x04, 0x17
        /*00ca*/ 	.short	(.L_5311 - .L_5310)
.L_5310:
        /*00cc*/ 	.word	0x00000000
        /*00d0*/ 	.short	0x0007
        /*00d2*/ 	.short	0x0030
        /*00d4*/ 	.byte	0x00, 0xf0, 0x21, 0x00


	//----- nvinfo : EIATTR_KPARAM_INFO
	.align		4
.L_5311:
        /*00d8*/ 	.byte	0x04, 0x17
        /*00da*/ 	.short	(.L_5313 - .L_5312)
.L_5312:
        /*00dc*/ 	.word	0x00000000
        /*00e0*/ 	.short	0x0006
        /*00e2*/ 	.short	0x0028
        /*00e4*/ 	.byte	0x00, 0xf0, 0x21, 0x00


	//----- nvinfo : EIATTR_KPARAM_INFO
	.align		4
.L_5313:
        /*00e8*/ 	.byte	0x04, 0x17
        /*00ea*/ 	.short	(.L_5315 - .L_5314)
.L_5314:
        /*00ec*/ 	.word	0x00000000
        /*00f0*/ 	.short	0x0005
        /*00f2*/ 	.short	0x0024
        /*00f4*/ 	.byte	0x00, 0xf0, 0x11, 0x00


	//----- nvinfo : EIATTR_KPARAM_INFO
	.align		4
.L_5315:
        /*00f8*/ 	.byte	0x04, 0x17
        /*00fa*/ 	.short	(.L_5317 - .L_5316)
.L_5316:
        /*00fc*/ 	.word	0x00000000
        /*0100*/ 	.short	0x0004
        /*0102*/ 	.short	0x0020
        /*0104*/ 	.byte	0x00, 0xf0, 0x11, 0x00


	//----- nvinfo : EIATTR_KPARAM_INFO
	.align		4
.L_5317:
        /*0108*/ 	.byte	0x04, 0x17
        /*010a*/ 	.short	(.L_5319 - .L_5318)
.L_5318:
        /*010c*/ 	.word	0x00000000
        /*0110*/ 	.short	0x0003
        /*0112*/ 	.short	0x0018
        /*0114*/ 	.byte	0x00, 0xf0, 0x21, 0x00


	//----- nvinfo : EIATTR_KPARAM_INFO
	.align		4
.L_5319:
        /*0118*/ 	.byte	0x04, 0x17
        /*011a*/ 	.short	(.L_5321 - .L_5320)
.L_5320:
        /*011c*/ 	.word	0x00000000
        /*0120*/ 	.short	0x0002
        /*0122*/ 	.short	0x0010
        /*0124*/ 	.byte	0x00, 0xf0, 0x21, 0x00


	//----- nvinfo : EIATTR_KPARAM_INFO
	.align		4
.L_5321:
        /*0128*/ 	.byte	0x04, 0x17
        /*012a*/ 	.short	(.L_5323 - .L_5322)
.L_5322:
        /*012c*/ 	.word	0x00000000
        /*0130*/ 	.short	0x0001
        /*0132*/ 	.short	0x0008
        /*0134*/ 	.byte	0x00, 0xf0, 0x21, 0x00


	//----- nvinfo : EIATTR_KPARAM_INFO
	.align		4
.L_5323:
        /*0138*/ 	.byte	0x04, 0x17
        /*013a*/ 	.short	(.L_5325 - .L_5324)
.L_5324:
        /*013c*/ 	.word	0x00000000
        /*0140*/ 	.short	0x0000
        /*0142*/ 	.short	0x0000
        /*0144*/ 	.byte	0x00, 0xf0, 0x21, 0x00


	//----- nvinfo : EIATTR_SPARSE_MMA_MASK
	.align		4
.L_5325:
        /*0148*/ 	.byte	0x03, 0x50
        /*014a*/ 	.short	0x0000


	//----- nvinfo : EIATTR_MAXREG_COUNT
	.align		4
        /*014c*/ 	.byte	0x03, 0x1b
        /*014e*/ 	.short	0x00ff


	//----- nvinfo : EIATTR_NUM_BARRIERS
	.align		4
        /*0150*/ 	.byte	0x02, 0x4c
        /*0152*/ 	.byte	0x01
	.zero		1


	//----- nvinfo : EIATTR_EXTERNS
	.align		4
        /*0154*/ 	.byte	0x04, 0x0f
        /*0156*/ 	.short	(.L_5327 - .L_5326)


	//   ....[0]....
	.align		4
.L_5326:
        /*0158*/ 	.word	index@(__assertfail)


	//----- nvinfo : EIATTR_MERCURY_ISA_VERSION
	.align		4
.L_5327:
        /*015c*/ 	.byte	0x03, 0x5f
        /*015e*/ 	.short	0x0101


	//----- nvinfo : EIATTR_COOP_GROUP_MASK_REGIDS
	.align		4
        /*0160*/ 	.byte	0x04, 0x29
        /*0162*/ 	.short	(.L_5329 - .L_5328)


	//   ....[0]....
.L_5328:
        /*0164*/ 	.word	0xffffffff


	//   ....[1]....
        /*0168*/ 	.word	0xffffffff


	//   ....[2]....
        /*016c*/ 	.word	0xffffffff


	//   ....[3]....
        /*0170*/ 	.word	0xffffffff


	//   ....[4]....
        /*0174*/ 	.word	0xffffffff


	//   ....[5]....
        /*0178*/ 	.word	0xffffffff


	//   ....[6]....
        /*017c*/ 	.word	0xffffffff


	//   ....[7]....
        /*0180*/ 	.word	0xffffffff


	//   ....[8]....
        /*0184*/ 	.word	0xffffffff


	//   ....[9]....
        /*0188*/ 	.word	0xffffffff


	//   ....[10]....
        /*018c*/ 	.word	0xffffffff


	//   ....[11]....
        /*0190*/ 	.word	0xffffffff


	//   ....[12]....
        /*0194*/ 	.word	0xffffffff


	//   ....[13]....
        /*0198*/ 	.word	0xffffffff


	//   ....[14]....
        /*019c*/ 	.word	0x0500000f


	//   ....[15]....
        /*01a0*/ 	.word	0x0500000f


	//   ....[16]....
        /*01a4*/ 	.word	0x0500000f


	//----- nvinfo : EIATTR_COOP_GROUP_INSTR_OFFSETS
	.align		4
.L_5329:
        /*01a8*/ 	.byte	0x04, 0x28
        /*01aa*/ 	.short	(.L_5331 - .L_5330)


	//   ....[0]....
.L_5330:
        /*01ac*/ 	.word	0x00000650


	//   ....[1]....
        /*01b0*/ 	.word	0x00000680


	//   ....[2]....
        /*01b4*/ 	.word	0x000006a0


	//   ....[3]....
        /*01b8*/ 	.word	0x000007f0


	//   ....[4]....
        /*01bc*/ 	.word	0x00000810


	//   ....[5]....
        /*01c0*/ 	.word	0x00000830


	//   ....[6]....
        /*01c4*/ 	.word	0x00001670


	//   ....[7]....
        /*01c8*/ 	.word	0x000016f0


	//   ....[8]....
        /*01cc*/ 	.word	0x00001750


	//   ....[9]....
        /*01d0*/ 	.word	0x000017a0


	//   ....[10]....
        /*01d4*/ 	.word	0x000017e0


	//   ....[11]....
        /*01d8*/ 	.word	0x00001830


	//   ....[12]....
        /*01dc*/ 	.word	0x00001850


	//   ....[13]....
        /*01e0*/ 	.word	0x00001870


	//   ....[14]....
        /*01e4*/ 	.word	0x00002960


	//   ....[15]....
        /*01e8*/ 	.word	0x000029c0


	//   ....[16]....
        /*01ec*/ 	.word	0x00002a20


	//----- nvinfo : EIATTR_SYSCALL_OFFSETS
	.align		4
.L_5331:
        /*01f0*/ 	.byte	0x04, 0x46
        /*01f2*/ 	.short	(.L_5333 - .L_5332)


	//   ....[0]....
.L_5332:
        /*01f4*/ 	.word	0x000028f0


	//----- nvinfo : EIATTR_EXIT_INSTR_OFFSETS
	.align		4
.L_5333:
        /*01f8*/ 	.byte	0x04, 0x1c
        /*01fa*/ 	.short	(.L_5335 - .L_5334)


	//   ....[0]....
.L_5334:
        /*01fc*/ 	.word	0x00002530


	//   ....[1]....
        /*0200*/ 	.word	0x00002770


	//   ....[2]....
        /*0204*/ 	.word	0x000027f0


	//   ....[3]....
        /*0208*/ 	.word	0x00002900


	//----- nvinfo : EIATTR_CRS_STACK_SIZE
	.align		4
.L_5335:
        /*020c*/ 	.byte	0x04, 0x1e
        /*020e*/ 	.short	(.L_5337 - .L_5336)
.L_5336:
        /*0210*/ 	.word	0x00000000


	//----- nvinfo : EIATTR_CBANK_PARAM_SIZE
	.align		4
.L_5337:
        /*0214*/ 	.byte	0x03, 0x19
        /*0216*/ 	.short	0x007c


	//----- nvinfo : EIATTR_PARAM_CBANK
	.align		4
        /*0218*/ 	.byte	0x04, 0x0a
        /*021a*/ 	.short	(.L_5339 - .L_5338)
	.align		4
.L_5338:
        /*021c*/ 	.word	index@(.nv.constant0._ZN4vllm25paged_attention_v1_kernelI13__nv_bfloat16hLi112ELi8ELi128ELNS_18Fp8KVCacheDataTypeE2ELb0EEEvPT_PKS3_PKT0_S9_ifPKiSB_iPKfiiiSD_SD_iiiii)
        /*0220*/ 	.short	0x0210
        /*0222*/ 	.short	0x007c


	//----- nvinfo : EIATTR_SW_WAR
	.align		4
.L_5339:
        /*0224*/ 	.byte	0x04, 0x36
        /*0226*/ 	.short	(.L_5341 - .L_5340)
.L_5340:
        /*0228*/ 	.word	0x00000008
.L_5341:


//--------------------- .nv.info._ZN4vllm25paged_attention_v1_kernelI13__nv_bfloat16hLi96ELi8ELi128ELNS_18Fp8KVCacheDataTypeE2ELb0EEEvPT_PKS3_PKT0_S9_ifPKiSB_iPKfiiiSD_SD_iiiii --------------------------
	.section	.nv.info._ZN4vllm25paged_attention_v1_kernelI13__nv_bfloat16hLi96ELi8ELi128ELNS_18Fp8KVCacheDataTypeE2ELb0EEEvPT_PKS3_PKT0_S9_ifPKiSB_iPKfiiiSD_SD_iiiii,"",@"SHT_CUDA_INFO"
	.sectionflags	@""
	.align	4


	//----- nvinfo : EIATTR_CUDA_API_VERSION
	.align		4
        /*0000*/ 	.byte	0x04, 0x37
        /*0002*/ 	.short	(.L_5343 - .L_5342)
.L_5342:
        /*0004*/ 	.word	0x00000082


	//----- nvinfo : EIATTR_KPARAM_INFO
	.align		4
.L_5343:
        /*0008*/ 	.byte	0x04, 0x17
        /*000a*/ 	.short	(.L_5345 - .L_5344)
.L_5344:
        /*000c*/ 	.word	0x00000000
        /*0010*/ 	.short	0x0013
        /*0012*/ 	.short	0x0078
        /*0014*/ 	.byte	0x00, 0xf0, 0x11, 0x00


	//----- nvinfo : EIATTR_KPARAM_INFO
	.align		4
.L_5345:
        /*0018*/ 	.byte	0x04, 0x17
        /*001a*/ 	.short	(.L_5347 - .L_5346)
.L_5346:
        /*001c*/ 	.word	0x00000000
        /*0020*/ 	.short	0x0012
        /*0022*/ 	.short	0x0074
        /*0024*/ 	.byte	0x00, 0xf0, 0x11, 0x00


	//----- nvinfo : EIATTR_KPARAM_INFO
	.align		4
.L_5347:
        /*0028*/ 	.byte	0x04, 0x17
        /*002a*/ 	.short	(.L_5349 - .L_5348)
.L_5348:
        /*002c*/ 	.word	0x00000000
        /*0030*/ 	.short	0x0011
        /*0032*/ 	.short	0x0070
        /*0034*/ 	.byte	0x00, 0xf0, 0x11, 0x00


	//----- nvinfo : EIATTR_KPARAM_INFO
	.align		4
.L_5349:
        /*0038*/ 	.byte	0x04, 0x17
        /*003a*/ 	.short	(.L_5351 - .L_5350)
.L_5350:
        /*003c*/ 	.word	0x00000000
        /*0040*/ 	.short	0x0010
        /*0042*/ 	.short	0x006c
        /*0044*/ 	.byte	0x00, 0xf0, 0x11, 0x00


	//----- nvinfo : EIATTR_KPARAM_INFO
	.align		4
.L_5351:
        /*0048*/ 	.byte	0x04, 0x17
        /*004a*/ 	.short	(.L_5353 - .L_5352)
.L_5352:
        /*004c*/ 	.word	0x00000000
        /*0050*/ 	.short	0x000f
        /*0052*/ 	.short	0x0068
        /*0054*/ 	.byte	0x00, 0xf0, 0x11, 0x00


	//----- nvinfo : EIATTR_KPARAM_INFO
	.align		4
.L_5353:
        /*0058*/ 	.byte	0x04, 0x17
        /*005a*/ 	.short	(.L_5355 - .L_5354)
.L_5354:
        /*005c*/ 	.word	0x00000000
        /*0060*/ 	.short	0x000e
        /*0062*/ 	.short	0x0060
        /*0064*/ 	.byte	0x00, 0xf0, 0x21, 0x00


	//----- nvinfo : EIATTR_KPARAM_INFO
	.align		4
.L_5355:
        /*0068*/ 	.byte	0x04, 0x17
        /*006a*/ 	.short	(.L_5357 - .L_5356)
.L_5356:
        /*006c*/ 	.word	0x00000000
        /*0070*/ 	.short	0x000d
        /*0072*/ 	.short	0x0058
        /*0074*/ 	.byte	0x00, 0xf0, 0x21, 0x00


	//----- nvinfo : EIATTR_KPARAM_INFO
	.align		4
.L_5357:
        /*0078*/ 	.byte	0x04, 0x17
        /*007a*/ 	.short	(.L_5359 - .L_5358)
.L_5358:
        /*007c*/ 	.word	0x00000000
        /*0080*/ 	.short	0x000c
        /*0082*/ 	.short	0x0050
        /*0084*/ 	.byte	0x00, 0xf0, 0x11, 0x00


	//----- nvinfo : EIATTR_KPARAM_INFO
	.align		4
.L_5359:
        /*0088*/ 	.byte	0x04, 0x17
        /*008a*/ 	.short	(.L_5361 - .L_5360)
.L_5360:
        /*008c*/ 	.word	0x00000000
        /*0090*/ 	.short	0x000b
        /*0092*/ 	.short	0x004c
        /*0094*/ 	.byte	0x00, 0xf0, 0x11, 0x00


	//----- nvinfo : EIATTR_KPARAM_INFO
	.align		4
.L_5361:
        /*0098*/ 	.byte	0x04, 0x17
        /*009a*/ 	.short	(.L_5363 - .L_5362)
.L_5362:
        /*009c*/ 	.word	0x00000000
        /*00a0*/ 	.short	0x000a
        /*00a2*/ 	.short	0x0048
        /*00a4*/ 	.byte	0x00, 0xf0, 0x11, 0x00


	//----- nvinfo : EIATTR_KPARAM_INFO
	.align		4
.L_5363:
        /*00a8*/ 	.byte	0x04, 0x17
        /*00aa*/ 	.short	(.L_5365 - .L_5364)
.L_5364:
        /*00ac*/ 	.word	0x00000000
        /*00b0*/ 	.short	0x0009
        /*00b2*/ 	.short	0x0040
        /*00b4*/ 	.byte	0x00, 0xf0, 0x21, 0x00


	//----- nvinfo : EIATTR_KPARAM_INFO
	.align		4
.L_5365:
        /*00b8*/ 	.byte	0x04, 0x17
        /*00ba*/ 	.short	(.L_5367 - .L_5366)
.L_5366:
        /*00bc*/ 	.word	0x00000000
        /*00c0*/ 	.short	0x0008
        /*00c2*/ 	.short	0x0038
        /*00c4*/ 	.byte	0x00, 0xf0, 0x11, 0x00


	//----- nvinfo : EIATTR_KPARAM_INFO
	.align		4
.L_5367:
        /*00c8*/ 	.byte	0x04, 0x17
        /*00ca*/ 	.short	(.L_5369 - .L_5368)
.L_5368:
        /*00cc*/ 	.word	0x00000000
        /*00d0*/ 	.short	0x0007
        /*00d2*/ 	.short	0x0030
        /*00d4*/ 	.byte	0x00, 0xf0, 0x21, 0x00


	//----- nvinfo : EIATTR_KPARAM_INFO
	.align		4
.L_5369:
        /*00d8*/ 	.byte	0x04, 0x17
        /*00da*/ 	.short	(.L_5371 - .L_5370)
.L_5370:
        /*00dc*/ 	.word	0x00000000
        /*00e0*/ 	.short	0x0006
        /*00e2*/ 	.short	0x0028
        /*00e4*/ 	.byte	0x00, 0xf0, 0x21, 0x00


	//----- nvinfo : EIATTR_KPARAM_INFO
	.align		4
.L_5371:
        /*00e8*/ 	.byte	0x04, 0x17
        /*00ea*/ 	.short	(.L_5373 - .L_5372)
.L_5372:
        /*00ec*/ 	.word	0x00000000
        /*00f0*/ 	.short	0x0005
        /*00f2*/ 	.short	0x0024
        /*00f4*/ 	.byte	0x00, 0xf0, 0x11, 0x00


	//----- nvinfo : EIATTR_KPARAM_INFO
	.align		4
.L_5373:
        /*00f8*/ 	.byte	0x04, 0x17
        /*00fa*/ 	.short	(.L_5375 - .L_5374)
.L_5374:
        /*00fc*/ 	.word	0x00000000
        /*0100*/ 	.short	0x0004
        /*0102*/ 	.short	0x0020
        /*0104*/ 	.byte	0x00, 0xf0, 0x11, 0x00


	//----- nvinfo : EIATTR_KPARAM_INFO
	.align		4
.L_5375:
        /*0108*/ 	.byte	0x04, 0x17
        /*010a*/ 	.short	(.L_5377 - .L_5376)
.L_5376:
        /*010c*/ 	.word	0x00000000
        /*0110*/ 	.short	0x0003
        /*0112*/ 	.short	0x0018
        /*0114*/ 	.byte	0x00, 0xf0, 0x21, 0x00


	//----- nvinfo : EIATTR_KPARAM_INFO
	.align		4
.L_5377:
        /*0118*/ 	.byte	0x04, 0x17
        /*011a*/ 	.short	(.L_5379 - .L_5378)
.L_5378:
        /*011c*/ 	.word	0x00000000
        /*0120*/ 	.short	0x0002
        /*0122*/ 	.short	0x0010
        /*0124*/ 	.byte	0x00, 0xf0, 0x21, 0x00


	//----- nvinfo : EIATTR_KPARAM_INFO
	.align		4
.L_5379:
        /*0128*/ 	.byte	0x04, 0x17
        /*012a*/ 	.short	(.L_5381 - .L_5380)
.L_5380:
        /*012c*/ 	.word	0x00000000
        /*0130*/ 	.short	0x0001
        /*0132*/ 	.short	0x0008
        /*0134*/ 	.byte	0x00, 0xf0, 0x21, 0x00


	//----- nvinfo : EIATTR_KPARAM_INFO
	.align		4
.L_5381:
        /*0138*/ 	.byte	0x04, 0x17
        /*013a*/ 	.short	(.L_5383 - .L_5382)
.L_5382:
        /*013c*/ 	.word	0x00000000
        /*0140*/ 	.short	0x0000
        /*0142*/ 	.short	0x0000
        /*0144*/ 	.byte	0x00, 0xf0, 0x21, 0x00


	//----- nvinfo : EIATTR_SPARSE_MMA_MASK
	.align		4
.L_5383:
        /*0148*/ 	.byte	0x03, 0x50
        /*014a*/ 	.short	0x0000


	//----- nvinfo : EIATTR_MAXREG_COUNT
	.align		4
        /*014c*/ 	.byte	0x03, 0x1b
        /*014e*/ 	.short	0x00ff


	//----- nvinfo : EIATTR_NUM_BARRIERS
	.align		4
        /*0150*/ 	.byte	0x02, 0x4c
        /*0152*/ 	.byte	0x01
	.zero		1


	//----- nvinfo : EIATTR_EXTERNS
	.align		4
        /*0154*/ 	.byte	0x04, 0x0f
        /*0156*/ 	.short	(.L_5385 - .L_5384)


	//   ....[0]....
	.align		4
.L_5384:
        /*0158*/ 	.word	index@(__assertfail)


	//----- nvinfo : EIATTR_MERCURY_ISA_VERSION
	.align		4
.L_5385:
        /*015c*/ 	.byte	0x03, 0x5f
        /*015e*/ 	.short	0x0101


	//----- nvinfo : EIATTR_COOP_GROUP_MASK_REGIDS
	.align		4
        /*0160*/ 	.byte	0x04, 0x29
        /*0162*/ 	.short	(.L_5387 - .L_5386)


	//   ....[0]....
.L_5386:
        /*0164*/ 	.word	0xffffffff


	//   ....[1]....
        /*0168*/ 	.word	0xffffffff


	//   ....[2]....
        /*016c*/ 	.word	0xffffffff


	//   ....[3]....
        /*0170*/ 	.word	0xffffffff


	//   ....[4]....
        /*0174*/ 	.word	0xffffffff


	//   ....[5]....
        /*0178*/ 	.word	0xffffffff


	//   ....[6]....
        /*017c*/ 	.word	0xffffffff


	//   ....[7]....
        /*0180*/ 	.word	0xffffffff


	//   ....[8]....
        /*0184*/ 	.word	0xffffffff


	//   ....[9]....
        /*0188*/ 	.word	0xffffffff


	//   ....[10]....
        /*018c*/ 	.word	0xffffffff


	//   ....[11]....
        /*0190*/ 	.word	0xffffffff


	//   ....[12]....
        /*0194*/ 	.word	0xffffffff


	//   ....[13]....
        /*0198*/ 	.word	0xffffffff


	//   ....[14]....
        /*019c*/ 	.word	0x0500000f


	//   ....[15]....
        /*01a0*/ 	.word	0x0500000f


	//   ....[16]....
        /*01a4*/ 	.word	0x0500000f


	//----- nvinfo : EIATTR_COOP_GROUP_INSTR_OFFSETS
	.align		4
.L_5387:
        /*01a8*/ 	.byte	0x04, 0x28
        /*01aa*/ 	.short	(.L_5389 - .L_5388)


	//   ....[0]....
.L_5388:
        /*01ac*/ 	.word	0x00000650


	//   ....[1]....
        /*01b0*/ 	.word	0x00000680


	//   ....[2]....
        /*01b4*/ 	.word	0x000006a0


	//   ....[3]....
        /*01b8*/ 	.word	0x000007f0


	//   ....[4]....
        /*01bc*/ 	.word	0x00000810


	//   ....[5]....
        /*01c0*/ 	.word	0x00000830


	//   ....[6]....
        /*01c4*/ 	.word	0x00001670


	//   ....[7]....
        /*01c8*/ 	.word	0x000016f0


	//   ....[8]....
        /*01cc*/ 	.word	0x00001750


	//   ....[9]....
        /*01d0*/ 	.word	0x000017a0


	//   ....[10]....
        /*01d4*/ 	.word	0x000017e0


	//   ....[11]....
        /*01d8*/ 	.word	0x00001830


	//   ....[12]....
        /*01dc*/ 	.word	0x00001850


	//   ....[13]....
        /*01e0*/ 	.word	0x00001870


	//   ....[14]....
        /*01e4*/ 	.word	0x00002760


	//   ....[15]....
        /*01e8*/ 	.word	0x000027c0


	//   ....[16]....
        /*01ec*/ 	.word	0x00002820


	//----- nvinfo : EIATTR_SYSCALL_OFFSETS
	.align		4
.L_5389:
        /*01f0*/ 	.byte	0x04, 0x46
        /*01f2*/ 	.short	(.L_5391 - .L_5390)


	//   ....[0]....
.L_5390:
        /*01f4*/ 	.word	0x000026f0


	//----- nvinfo : EIATTR_EXIT_INSTR_OFFSETS
	.align		4
.L_5391:
        /*01f8*/ 	.byte	0x04, 0x1c
        /*01fa*/ 	.short	(.L_5393 - .L_5392)


	//   ....[0]....
.L_5392:
        /*01fc*/ 	.word	0x00002390


	//   ....[1]....
        /*0200*/ 	.word	0x000025f0


	//   ....[2]....
        /*0204*/ 	.word	0x00002700


	//----- nvinfo : EIATTR_CRS_STACK_SIZE
	.align		4
.L_5393:
        /*0208*/ 	.byte	0x04, 0x1e
        /*020a*/ 	.short	(.L_5395 - .L_5394)
.L_5394:
        /*020c*/ 	.word	0x00000000


	//----- nvinfo : EIATTR_CBANK_PARAM_SIZE
	.align		4
.L_5395:
        /*0210*/ 	.byte	0x03, 0x19
        /*0212*/ 	.short	0x007c


	//----- nvinfo : EIATTR_PARAM_CBANK
	.align		4
        /*0214*/ 	.byte	0x04, 0x0a
        /*0216*/ 	.short	(.L_5397 - .L_5396)
	.align		4
.L_5396:
        /*0218*/ 	.word	index@(.nv.constant0._ZN4vllm25paged_attention_v1_kernelI13__nv_bfloat16hLi96ELi8ELi128ELNS_18Fp8KVCacheDataTypeE2ELb0EEEvPT_PKS3_PKT0_S9_ifPKiSB_iPKfiiiSD_SD_iiiii)
        /*021c*/ 	.short	0x0210
        /*021e*/ 	.short	0x007c


	//----- nvinfo : EIATTR_SW_WAR
	.align		4
.L_5397:
        /*0220*/ 	.byte	0x04, 0x36
        /*0222*/ 	.short	(.L_5399 - .L_5398)
.L_5398:
        /*0224*/ 	.word	0x00000008
.L_5399:


//--------------------- .nv.info._ZN4vllm25paged_attention_v1_kernelI13__nv_bfloat16hLi80ELi8ELi128ELNS_18Fp8KVCacheDataTypeE2ELb0EEEvPT_PKS3_PKT0_S9_ifPKiSB_iPKfiiiSD_SD_iiiii --------------------------
	.section	.nv.info._ZN4vllm25paged_attention_v1_kernelI13__nv_bfloat16hLi80ELi8ELi128ELNS_18Fp8KVCacheDataTypeE2ELb0EEEvPT_PKS3_PKT0_S9_ifPKiSB_iPKfiiiSD_SD_iiiii,"",@"SHT_CUDA_INFO"
	.sectionflags	@""
	.align	4


	//----- nvinfo : EIATTR_CUDA_API_VERSION
	.align		4
        /*0000*/ 	.byte	0x04, 0x37
        /*0002*/ 	.short	(.L_5401 - .L_5400)
.L_5400:
        /*0004*/ 	.word	0x00000082


	//----- nvinfo : EIATTR_KPARAM_INFO
	.align		4
.L_5401:
        /*0008*/ 	.byte	0x04, 0x17
        /*000a*/ 	.short	(.L_5403 - .L_5402)
.L_5402:
        /*000c*/ 	.word	0x00000000
        /*0010*/ 	.short	0x0013
        /*0012*/ 	.short	0x0078
        /*0014*/ 	.byte	0x00, 0xf0, 0x11, 0x00


	//----- nvinfo : EIATTR_KPARAM_INFO
	.align		4
.L_5403:
        /*0018*/ 	.byte	0x04, 0x17
        /*001a*/ 	.short	(.L_5405 - .L_5404)
.L_5404:
        /*001c*/ 	.word	0x00000000
        /*0020*/ 	.short	0x0012
        /*0022*/ 	.short	0x0074
        /*0024*/ 	.byte	0x00, 0xf0, 0x11, 0x00


	//----- nvinfo : EIATTR_KPARAM_INFO
	.align		4
.L_5405:
        /*0028*/ 	.byte	0x04, 0x17
        /*002a*/ 	.short	(.L_5407 - .L_5406)
.L_5406:
        /*002c*/ 	.word	0x00000000
        /*0030*/ 	.short	0x0011
        /*0032*/ 	.short	0x0070
        /*0034*/ 	.byte	0x00, 0xf0, 0x11, 0x00


	//----- nvinfo : EIATTR_KPARAM_INFO
	.align		4
.L_5407:
        /*0038*/ 	.byte	0x04, 0x17
        /*003a*/ 	.short	(.L_5409 - .L_5408)
.L_5408:
        /*003c*/ 	.word	0x00000000
        /*0040*/ 	.short	0x0010
        /*0042*/ 	.short	0x006c
        /*0044*/ 	.byte	0x00, 0xf0, 0x11, 0x00


	//----- nvinfo : EIATTR_KPARAM_INFO
	.align		4
.L_5409:
        /*0048*/ 	.byte	0x04, 0x17
        /*004a*/ 	.short	(.L_5411 - .L_5410)
.L_5410:
        /*004c*/ 	.word	0x00000000
        /*0050*/ 	.short	0x000f
        /*0052*/ 	.short	0x0068
        /*0054*/ 	.byte	0x00, 0xf0, 0x11, 0x00


	//----- nvinfo : EIATTR_KPARAM_INFO
	.align		4
.L_5411:
        /*0058*/ 	.byte	0x04, 0x17
        /*005a*/ 	.short	(.L_5413 - .L_5412)
.L_5412:
        /*005c*/ 	.word	0x00000000
        /*0060*/ 	.short	0x000e
        /*0062*/ 	.short	0x0060
        /*0064*/ 	.byte	0x00, 0xf0, 0x21, 0x00


	//----- nvinfo : EIATTR_KPARAM_INFO
	.align		4
.L_5413:
        /*0068*/ 	.byte	0x04, 0x17
        /*006a*/ 	.short	(.L_5415 - .L_5414)
.L_5414:
        /*006c*/ 	.word	0x00000000
        /*0070*/ 	.short	0x000d
        /*0072*/ 	.short	0x0058
        /*0074*/ 	.byte	0x00, 0xf0, 0x21, 0x00


	//----- nvinfo : EIATTR_KPARAM_INFO
	.align		4
.L_5415:
        /*0078*/ 	.byte	0x04, 0x17
        /*007a*/ 	.short	(.L_5417 - .L_5416)
.L_5416:
        /*007c*/ 	.word	0x00000000
        /*0080*/ 	.short	0x000c
        /*0082*/ 	.short	0x0050
        /*0084*/ 	.byte	0x00, 0xf0, 0x11, 0x00


	//----- nvinfo : EIATTR_KPARAM_INFO
	.align		4
.L_5417:
        /*0088*/ 	.byte	0x04, 0x17
        /*008a*/ 	.short	(.L_5419 - .L_5418)
.L_5418:
        /*008c*/ 	.word	0x00000000
        /*0090*/ 	.short	0x000b
        /*0092*/ 	.short	0x004c
        /*0094*/ 	.byte	0x00, 0xf0, 0x11, 0x00


	//----- nvinfo : EIATTR_KPARAM_INFO
	.align		4
.L_5419:
        /*0098*/ 	.byte	0x04, 0x17
        /*009a*/ 	.short	(.L_5421 - .L_5420)
.L_5420:
        /*009c*/ 	.word	0x00000000
        /*00a0*/ 	.short	0x000a
        /*00a2*/ 	.short	0x0048
        /*00a4*/ 	.byte	0x00, 0xf0, 0x11, 0x00


	//----- nvinfo : EIATTR_KPARAM_INFO
	.align		4
.L_5421:
        /*00a8*/ 	.byte	0x04, 0x17
        /*00aa*/ 	.short	(.L_5423 - .L_5422)
.L_5422:
        /*00ac*/ 	.word	0x00000000
        /*00b0*/ 	.short	0x0009
        /*00b2*/ 	.short	0x0040
        /*00b4*/ 	.byte	0x00, 0xf0, 0x21, 0x00


	//----- nvinfo : EIATTR_KPARAM_INFO
	.align		4
.L_5423:
        /*00b8*/ 	.byte	0x04, 0x17
        /*00ba*/ 	.short	(.L_5425 - .L_5424)
.L_5424:
        /*00bc*/ 	.word	0x00000000
        /*00c0*/ 	.short	0x0008
        /*00c2*/ 	.short	0x0038
        /*00c4*/ 	.byte	0x00, 0xf0, 0x11, 0x00


	//----- nvinfo : EIATTR_KPARAM_INFO
	.align		4
.L_5425:
        /*00c8*/ 	.byte	0x04, 0x17
        /*00ca*/ 	.short	(.L_5427 - .L_5426)
.L_5426:
        /*00cc*/ 	.word	0x00000000
        /*00d0*/ 	.short	0x0007
        /*00d2*/ 	.short	0x0030
        /*00d4*/ 	.byte	0x00, 0xf0, 0x21, 0x00


	//----- nvinfo : EIATTR_KPARAM_INFO
	.align		4
.L_5427:
        /*00d8*/ 	.byte	0x04, 0x17
        /*00da*/ 	.short	(.L_5429 - .L_5428)
.L_5428:
        /*00dc*/ 	.word	0x00000000
        /*00e0*/ 	.short	0x0006
        /*00e2*/ 	.short	0x0028
        /*00e4*/ 	.byte	0x00, 0xf0, 0x21, 0x00


	//----- nvinfo : EIATTR_KPARAM_INFO
	.align		4
.L_5429:
        /*00e8*/ 	.byte	0x04, 0x17
        /*00ea*/ 	.short	(.L_5431 - .L_5430)
.L_5430:
        /*00ec*/ 	.word	0x00000000
        /*00f0*/ 	.short	0x0005
        /*00f2*/ 	.short	0x0024
        /*00f4*/ 	.byte	0x00, 0xf0, 0x11, 0x00


	//----- nvinfo : EIATTR_KPARAM_INFO
	.align		4
.L_5431:
        /*00f8*/ 	.byte	0x04, 0x17
        /*00fa*/ 	.short	(.L_5433 - .L_5432)
.L_5432:
        /*00fc*/ 	.word	0x00000000
        /*0100*/ 	.short	0x0004
        /*0102*/ 	.short	0x0020
        /*0104*/ 	.byte	0x00, 0xf0, 0x11, 0x00


	//----- nvinfo : EIATTR_KPARAM_INFO
	.align		4
.L_5433:
        /*0108*/ 	.byte	0x04, 0x17
        /*010a*/ 	.short	(.L_5435 - .L_5434)
.L_5434:
        /*010c*/ 	.word	0x00000000
        /*0110*/ 	.short	0x0003
        /*0112*/ 	.short	0x0018
        /*0114*/ 	.byte	0x00, 0xf0, 0x21, 0x00


	//----- nvinfo : EIATTR_KPARAM_INFO
	.align		4
.L_5435:
        /*0118*/ 	.byte	0x04, 0x17
        /*011a*/ 	.short	(.L_5437 - .L_5436)
.L_5436:
        /*011c*/ 	.word	0x00000000
        /*0120*/ 	.short	0x0002
        /*0122*/ 	.short	0x0010
        /*0124*/ 	.byte	0x00, 0xf0, 0x21, 0x00


	//----- nvinfo : EIATTR_KPARAM_INFO
	.align		4
.L_5437:
        /*0128*/ 	.byte	0x04, 0x17
        /*012a*/ 	.short	(.L_5439 - .L_5438)
.L_5438:
        /*012c*/ 	.word	0x00000000
        /*0130*/ 	.short	0x0001
        /*0132*/ 	.short	0x0008
        /*0134*/ 	.byte	0x00, 0xf0, 0x21, 0x00


	//----- nvinfo : EIATTR_KPARAM_INFO
	.align		4
.L_5439:
        /*0138*/ 	.byte	0x04, 0x17
        /*013a*/ 	.short	(.L_5441 - .L_5440)
.L_5440:
        /*013c*/ 	.word	0x00000000
        /*0140*/ 	.short	0x0000
        /*0142*/ 	.short	0x0000
        /*0144*/ 	.byte	0x00, 0xf0, 0x21, 0x00


	//----- nvinfo : EIATTR_SPARSE_MMA_MASK
	.align		4
.L_5441:
        /*0148*/ 	.byte	0x03, 0x50
        /*014a*/ 	.short	0x0000


	//----- nvinfo : EIATTR_MAXREG_COUNT
	.align		4
        /*014c*/ 	.byte	0x03, 0x1b
        /*014e*/ 	.short	0x00ff


	//----- nvinfo : EIATTR_NUM_BARRIERS
	.align		4
        /*0150*/ 	.byte	0x02, 0x4c
        /*0152*/ 	.byte	0x01
	.zero		1


	//----- nvinfo : EIATTR_EXTERNS
	.align		4
        /*0154*/ 	.byte	0x04, 0x0f
        /*0156*/ 	.short	(.L_5443 - .L_5442)


	//   ....[0]....
	.align		4
.L_5442:
        /*0158*/ 	.word	index@(__assertfail)


	//----- nvinfo : EIATTR_MERCURY_ISA_VERSION
	.align		4
.L_5443:
        /*015c*/ 	.byte	0x03, 0x5f
        /*015e*/ 	.short	0x0101


	//----- nvinfo : EIATTR_COOP_GROUP_MASK_REGIDS
	.align		4
        /*0160*/ 	.byte	0x04, 0x29
        /*0162*/ 	.short	(.L_5445 - .L_5444)


	//   ....[0]....
.L_5444:
        /*0164*/ 	.word	0xffffffff


	//   ....[1]....
        /*0168*/ 	.word	0xffffffff


	//   ....[2]....
        /*016c*/ 	.word	0xffffffff


	//   ....[3]....
        /*0170*/ 	.word	0xffffffff


	//   ....[4]....
        /*0174*/ 	.word	0xffffffff


	//   ....[5]....
        /*0178*/ 	.word	0xffffffff


	//   ....[6]....
        /*017c*/ 	.word	0xffffffff


	//   ....[7]....
        /*0180*/ 	.word	0xffffffff


	//   ....[8]....
        /*0184*/ 	.word	0xffffffff


	//   ....[9]....
        /*0188*/ 	.word	0xffffffff


	//   ....[10]....
        /*018c*/ 	.word	0xffffffff


	//   ....[11]....
        /*0190*/ 	.word	0xffffffff


	//   ....[12]....
        /*0194*/ 	.word	0xffffffff


	//   ....[13]....
        /*0198*/ 	.word	0xffffffff


	//   ....[14]....
        /*019c*/ 	.word	0x0500000f


	//   ....[15]....
        /*01a0*/ 	.word	0x0500000f


	//   ....[16]....
        /*01a4*/ 	.word	0x0500000f


	//----- nvinfo : EIATTR_COOP_GROUP_INSTR_OFFSETS
	.align		4
.L_5445:
        /*01a8*/ 	.byte	0x04, 0x28
        /*01aa*/ 	.short	(.L_5447 - .L_5446)


	//   ....[0]....
.L_5446:
        /*01ac*/ 	.word	0x00000650


	//   ....[1]....
        /*01b0*/ 	.word	0x00000680


	//   ....[2]....
        /*01b4*/ 	.word	0x000006a0


	//   ....[3]....
        /*01b8*/ 	.word	0x000007f0


	//   ....[4]....
        /*01bc*/ 	.word	0x00000810


	//   ....[5]....
        /*01c0*/ 	.word	0x00000830


	//   ....[6]....
        /*01c4*/ 	.word	0x00001670


	//   ....[7]....
        /*01c8*/ 	.word	0x000016f0


	//   ....[8]....
        /*01cc*/ 	.word	0x00001750


	//   ....[9]....
        /*01d0*/ 	.word	0x000017a0


	//   ....[10]....
        /*01d4*/ 	.word	0x000017e0


	//   ....[11]....
        /*01d8*/ 	.word	0x00001830


	//   ....[12]....
        /*01dc*/ 	.word	0x00001850


	//   ....[13]....
        /*01e0*/ 	.word	0x00001870


	//   ....[14]....
        /*01e4*/ 	.word	0x00002890


	//   ....[15]....
        /*01e8*/ 	.word	0x000028f0


	//   ....[16]....
        /*01ec*/ 	.word	0x00002950


	//----- nvinfo : EIATTR_SYSCALL_OFFSETS
	.align		4
.L_5447:
        /*01f0*/ 	.byte	0x04, 0x46
        /*01f2*/ 	.short	(.L_5449 - .L_5448)


	//   ....[0]....
.L_5448:
        /*01f4*/ 	.word	0x00002820


	//----- nvinfo : EIATTR_EXIT_INSTR_OFFSETS
	.align		4
.L_5449:
        /*01f8*/ 	.byte	0x04, 0x1c
        /*01fa*/ 	.short	(.L_5451 - .L_5450)


	//   ....[0]....
.L_5450:
        /*01fc*/ 	.word	0x000024d0


	//   ....[1]....
        /*0200*/ 	.word	0x000026a0


	//   ....[2]....
        /*0204*/ 	.word	0x00002720


	//   ....[3]....
        /*0208*/ 	.word	0x00002830


	//----- nvinfo : EIATTR_CRS_STACK_SIZE
	.align		4
.L_5451:
        /*020c*/ 	.byte	0x04, 0x1e
        /*020e*/ 	.short	(.L_5453 - .L_5452)
.L_5452:
        /*0210*/ 	.word	0x00000000


	//----- nvinfo : EIATTR_CBANK_PARAM_SIZE
	.align		4
.L_5453:
        /*0214*/ 	.byte	0x03, 0x19
        /*0216*/ 	.short	0x007c


	//----- nvinfo : EIATTR_PARAM_CBANK
	.align		4
        /*0218*/ 	.byte	0x04, 0x0a
        /*021a*/ 	.short	(.L_5455 - .L_5454)
	.align		4
.L_5454:
        /*021c*/ 	.word	index@(.nv.constant0._ZN4vllm25paged_attention_v1_kernelI13__nv_bfloat16hLi80ELi8ELi128ELNS_18Fp8KVCacheDataTypeE2ELb0EEEvPT_PKS3_PKT0_S9_ifPKiSB_iPKfiiiSD_SD_iiiii)
        /*0220*/ 	.short	0x0210
        /*0222*/ 	.short	0x007c


	//----- nvinfo : EIATTR_SW_WAR
	.align		4
.L_5455:
        /*0224*/ 	.byte	0x04, 0x36
        /*0226*/ 	.short	(.L_5457 - .L_5456)
.L_5456:
        /*0228*/ 	.word	0x00000008
.L_5457:


//--------------------- .nv.info._ZN4vllm25paged_attention_v1_kernelI13__nv_bfloat16hLi64ELi8ELi128ELNS_18Fp8KVCacheDataTypeE2ELb0EEEvPT_PKS3_PKT0_S9_ifPKiSB_iPKfiiiSD_SD_iiiii --------------------------
	.section	.nv.info._ZN4vllm25paged_attention_v1_kernelI13__nv_bfloat16hLi64ELi8ELi128ELNS_18Fp8KVCacheDataTypeE2ELb0EEEvPT_PKS3_PKT0_S9_ifPKiSB_iPKfiiiSD_SD_iiiii,"",@"SHT_CUDA_INFO"
	.sectionflags	@""
	.align	4


	//----- nvinfo : EIATTR_CUDA_API_VERSION
	.align		4
        /*0000*/ 	.byte	0x04, 0x37
        /*0002*/ 	.short	(.L_5459 - .L_5458)
.L_5458:
        /*0004*/ 	.word	0x00000082


	//----- nvinfo : EIATTR_KPARAM_INFO
	.align		4
.L_5459:
        /*0008*/ 	.byte	0x04, 0x17
        /*000a*/ 	.short	(.L_5461 - .L_5460)
.L_5460:
        /*000c*/ 	.word	0x00000000
        /*0010*/ 	.short	0x0013
        /*0012*/ 	.short	0x0078
        /*0014*/ 	.byte	0x00, 0xf0, 0x11, 0x00


	//----- nvinfo : EIATTR_KPARAM_INFO
	.align		4
.L_5461:
        /*0018*/ 	.byte	0x04, 0x17
        /*001a*/ 	.short	(.L_5463 - .L_5462)
.L_5462:
        /*001c*/ 	.word	0x00000000
        /*0020*/ 	.short	0x0012
        /*0022*/ 	.short	0x0074
        /*0024*/ 	.byte	0x00, 0xf0, 0x11, 0x00


	//----- nvinfo : EIATTR_KPARAM_INFO
	.align		4
.L_5463:
        /*0028*/ 	.byte	0x04, 0x17
        /*002a*/ 	.short	(.L_5465 - .L_5464)
.L_5464:
        /*002c*/ 	.word	0x00000000
        /*0030*/ 	.short	0x0011
        /*0032*/ 	.short	0x0070
        /*0034*/ 	.byte	0x00, 0xf0, 0x11, 0x00


	//----- nvinfo : EIATTR_KPARAM_INFO
	.align		4
.L_5465:
        /*0038*/ 	.byte	0x04, 0x17
        /*003a*/ 	.short	(.L_5467 - .L_5466)
.L_5466:
        /*003c*/ 	.word	0x00000000
        /*0040*/ 	.short	0x0010
        /*0042*/ 	.short	0x006c
        /*0044*/ 	.byte	0x00, 0xf0, 0x11, 0x00


	//----- nvinfo : EIATTR_KPARAM_INFO
	.align		4
.L_5467:
        /*0048*/ 	.byte	0x04, 0x17
        /*004a*/ 	.short	(.L_5469 - .L_5468)
.L_5468:
        /*004c*/ 	.word	0x00000000
        /*0050*/ 	.short	0x000f
        /*0052*/ 	.short	0x0068
        /*0054*/ 	.byte	0x00, 0xf0, 0x11, 0x00


	//----- nvinfo : EIATTR_KPARAM_INFO
	.align		4
.L_5469:
        /*0058*/ 	.byte	0x04, 0x17
        /*005a*/ 	.short	(.L_5471 - .L_5470)
.L_5470:
        /*005c*/ 	.word	0x00000000
        /*0060*/ 	.short	0x000e
        /*0062*/ 	.short	0x0060
        /*0064*/ 	.byte	0x00, 0xf0, 0x21, 0x00


	//----- nvinfo : EIATTR_KPARAM_INFO
	.align		4
.L_5471:
        /*0068*/ 	.byte	0x04, 0x17
        /*006a*/ 	.short	(.L_5473 - .L_5472)
.L_5472:
        /*006c*/ 	.word	0x00000000
        /*0070*/ 	.short	0x000d
        /*0072*/ 	.short	0x0058
        /*0074*/ 	.byte	0x00, 0xf0, 0x21, 0x00


	//----- nvinfo : EIATTR_KPARAM_INFO
	.align		4
.L_5473:
        /*0078*/ 	.byte	0x04, 0x17
        /*007a*/ 	.short	(.L_5475 - .L_5474)
.L_5474:
        /*007c*/ 	.word	0x00000000
        /*0080*/ 	.short	0x000c
        /*0082*/ 	.short	0x0050
        /*0084*/ 	.byte	0x00, 0xf0, 0x11, 0x00


	//----- nvinfo : EIATTR_KPARAM_INFO
	.align		4
.L_5475:
        /*0088*/ 	.byte	0x04, 0x17
        /*008a*/ 	.short	(.L_5477 - .L_5476)
.L_5476:
        /*008c*/ 	.word	0x00000000
        /*0090*/ 	.short	0x000b
        /*0092*/ 	.short	0x004c
        /*0094*/ 	.byte	0x00, 0xf0, 0x11, 0x00


	//----- nvinfo : EIATTR_KPARAM_INFO
	.align		4
.L_5477:
        /*0098*/ 	.byte	0x04, 0x17
        /*009a*/ 	.short	(.L_5479 - .L_5478)
.L_5478:
        /*009c*/ 	.word	0x00000000
        /*00a0*/ 	.short	0x000a
        /*00a2*/ 	.short	0x0048
        /*00a4*/ 	.byte	0x00, 0xf0, 0x11, 0x00


	//----- nvinfo : EIATTR_KPARAM_INFO
	.align		4
.L_5479:
        /*00a8*/ 	.byte	0x04, 0x17
        /*00aa*/ 	.short	(.L_5481 - .L_5480)
.L_5480:
        /*00ac*/ 	.word	0x00000000
        /*00b0*/ 	.short	0x0009
        /*00b2*/ 	.short	0x0040
        /*00b4*/ 	.byte	0x00, 0xf0, 0x21, 0x00


	//----- nvinfo : EIATTR_KPARAM_INFO
	.align		4
.L_5481:
        /*00b8*/ 	.byte	0x04, 0x17
        /*00ba*/ 	.short	(.L_5483 - .L_5482)
.L_5482:
        /*00bc*/ 	.word	0x00000000
        /*00c0*/ 	.short	0x0008
        /*00c2*/ 	.short	0x0038
        /*00c4*/ 	.byte	0x00, 0xf0, 0x11, 0x00


	//----- nvinfo : EIATTR_KPARAM_INFO
	.align		4
.L_5483:
        /*00c8*/ 	.byte	0x04, 0x17
        /*00ca*/ 	.short	(.L_5485 - .L_5484)
.L_5484:
        /*00cc*/ 	.word	0x00000000
        /*00d0*/ 	.short	0x0007
        /*00d2*/ 	.short	0x0030
        /*00d4*/ 	.byte	0x00, 0xf0, 0x21, 0x00


	//----- nvinfo : EIATTR_KPARAM_INFO
	.align		4
.L_5485:
        /*00d8*/ 	.byte	0x04, 0x17
        /*00da*/ 	.short	(.L_5487 - .L_5486)
.L_5486:
        /*00dc*/ 	.word	0x00000000
        /*00e0*/ 	.short	0x0006
        /*00e2*/ 	.short	0x0028
        /*00e4*/ 	.byte	0x00, 0xf0, 0x21, 0x00


	//----- nvinfo : EIATTR_KPARAM_INFO
	.align		4
.L_5487:
        /*00e8*/ 	.byte	0x04, 0x17
        /*00ea*/ 	.short	(.L_5489 - .L_5488)
.L_5488:
        /*00ec*/ 	.word	0x00000000
        /*00f0*/ 	.short	0x0005
        /*00f2*/ 	.short	0x0024
        /*00f4*/ 	.byte	0x00, 0xf0, 0x11, 0x00


	//----- nvinfo : EIATTR_KPARAM_INFO
	.align		4
.L_5489:
        /*00f8*/ 	.byte	0x04, 0x17
        /*00fa*/ 	.short	(.L_5491 - .L_5490)
.L_5490:
        /*00fc*/ 	.word	0x00000000
        /*0100*/ 	.short	0x0004
        /*0102*/ 	.short	0x0020
        /*0104*/ 	.byte	0x00, 0xf0, 0x11, 0x00


	//----- nvinfo : EIATTR_KPARAM_INFO
	.align		4
.L_5491:
        /*0108*/ 	.byte	0x04, 0x17
        /*010a*/ 	.short	(.L_5493 - .L_5492)
.L_5492:
        /*010c*/ 	.word	0x00000000
        /*0110*/ 	.short	0x0003
        /*0112*/ 	.short	0x0018
        /*0114*/ 	.byte	0x00, 0xf0, 0x21, 0x00


	//----- nvinfo : EIATTR_KPARAM_INFO
	.align		4
.L_5493:
        /*0118*/ 	.byte	0x04, 0x17
        /*011a*/ 	.short	(.L_5495 - .L_5494)
.L_5494:
        /*011c*/ 	.word	0x00000000
        /*0120*/ 	.short	0x0002
        /*0122*/ 	.short	0x0010
        /*0124*/ 	.byte	0x00, 0xf0, 0x21, 0x00


	//----- nvinfo : EIATTR_KPARAM_INFO
	.align		4
.L_5495:
        /*0128*/ 	.byte	0x04, 0x17
        /*012a*/ 	.short	(.L_5497 - .L_5496)
.L_5496:
        /*012c*/ 	.word	0x00000000
        /*0130*/ 	.short	0x0001
        /*0132*/ 	.short	0x0008
        /*0134*/ 	.byte	0x00, 0xf0, 0x21, 0x00


	//----- nvinfo : EIATTR_KPARAM_INFO
	.align		4
.L_5497:
        /*0138*/ 	.byte	0x04, 0x17
        /*013a*/ 	.short	(.L_5499 - .L_5498)
.L_5498:
        /*013c*/ 	.word	0x00000000
        /*0140*/ 	.short	0x0000
        /*0142*/ 	.short	0x0000
        /*0144*/ 	.byte	0x00, 0xf0, 0x21, 0x00


	//----- nvinfo : EIATTR_SPARSE_MMA_MASK
	.align		4
.L_5499:
        /*0148*/ 	.byte	0x03, 0x50
        /*014a*/ 	.short	0x0000


	//----- nvinfo : EIATTR_MAXREG_COUNT
	.align		4
        /*014c*/ 	.byte	0x03, 0x1b
        /*014e*/ 	.short	0x00ff


	//----- nvinfo : EIATTR_NUM_BARRIERS
	.align		4
        /*0150*/ 	.byte	0x02, 0x4c
        /*0152*/ 	.byte	0x01
	.zero		1


	//----- nvinfo : EIATTR_EXTERNS
	.align		4
        /*0154*/ 	.byte	0x04, 0x0f
        /*0156*/ 	.short	(.L_5501 - .L_5500)


	//   ....[0]....
	.align		4
.L_5500:
        /*0158*/ 	.word	index@(__assertfail)


	//----- nvinfo : EIATTR_MERCURY_ISA_VERSION
	.align		4
.L_5501:
        /*015c*/ 	.byte	0x03, 0x5f
        /*015e*/ 	.short	0x0101


	//----- nvinfo : EIATTR_COOP_GROUP_MASK_REGIDS
	.align		4
        /*0160*/ 	.byte	0x04, 0x29
        /*0162*/ 	.short	(.L_5503 - .L_5502)


	//   ....[0]....
.L_5502:
        /*0164*/ 	.word	0xffffffff


	//   ....[1]....
        /*0168*/ 	.word	0xffffffff


	//   ....[2]....
        /*016c*/ 	.word	0xffffffff


	//   ....[3]....
        /*0170*/ 	.word	0xffffffff


	//   ....[4]....
        /*0174*/ 	.word	0xffffffff


	//   ....[5]....
        /*0178*/ 	.word	0xffffffff


	//   ....[6]....
        /*017c*/ 	.word	0xffffffff


	//   ....[7]....
        /*0180*/ 	.word	0xffffffff


	//   ....[8]....
        /*0184*/ 	.word	0xffffffff


	//   ....[9]....
        /*0188*/ 	.word	0xffffffff


	//   ....[10]....
        /*018c*/ 	.word	0xffffffff


	//   ....[11]....
        /*0190*/ 	.word	0xffffffff


	//   ....[12]....
        /*0194*/ 	.word	0xffffffff


	//   ....[13]....
        /*0198*/ 	.word	0xffffffff


	//   ....[14]....
        /*019c*/ 	.word	0x0500000f


	//   ....[15]....
        /*01a0*/ 	.word	0x0500000f


	//   ....[16]....
        /*01a4*/ 	.word	0x0500000f


	//----- nvinfo : EIATTR_COOP_GROUP_INSTR_OFFSETS
	.align		4
.L_5503:
        /*01a8*/ 	.byte	0x04, 0x28
        /*01aa*/ 	.short	(.L_5505 - .L_5504)


	//   ....[0]....
.L_5504:
        /*01ac*/ 	.word	0x00000670


	//   ....[1]....
        /*01b0*/ 	.word	0x000006a0


	//   ....[2]....
        /*01b4*/ 	.word	0x000006c0


	//   ....[3]....
        /*01b8*/ 	.word	0x00000810


	//   ....[4]....
        /*01bc*/ 	.word	0x00000830


	//   ....[5]....
        /*01c0*/ 	.word	0x00000850


	//   ....[6]....
        /*01c4*/ 	.word	0x00001690


	//   ....[7]....
        /*01c8*/ 	.word	0x00001720


	//   ....[8]....
        /*01cc*/ 	.word	0x00001770


	//   ....[9]....
        /*01d0*/ 	.word	0x000017c0


	//   ....[10]....
        /*01d4*/ 	.word	0x00001800


	//   ....[11]....
        /*01d8*/ 	.word	0x00001850


	//   ....[12]....
        /*01dc*/ 	.word	0x00001870


	//   ....[13]....
        /*01e0*/ 	.word	0x00001890


	//   ....[14]....
        /*01e4*/ 	.word	0x000026b0


	//   ....[15]....
        /*01e8*/ 	.word	0x00002710


	//   ....[16]....
        /*01ec*/ 	.word	0x00002770


	//----- nvinfo : EIATTR_SYSCALL_OFFSETS
	.align		4
.L_5505:
        /*01f0*/ 	.byte	0x04, 0x46
        /*01f2*/ 	.short	(.L_5507 - .L_5506)


	//   ....[0]....
.L_5506:
        /*01f4*/ 	.word	0x00002640


	//----- nvinfo : EIATTR_EXIT_INSTR_OFFSETS
	.align		4
.L_5507:
        /*01f8*/ 	.byte	0x04, 0x1c
        /*01fa*/ 	.short	(.L_5509 - .L_5508)


	//   ....[0]....
.L_5508:
        /*01fc*/ 	.word	0x00002350


	//   ....[1]....
        /*0200*/ 	.word	0x00002540


	//   ....[2]....
        /*0204*/ 	.word	0x00002650


	//----- nvinfo : EIATTR_CRS_STACK_SIZE
	.align		4
.L_5509:
        /*0208*/ 	.byte	0x04, 0x1e
        /*020a*/ 	.short	(.L_5511 - .L_5510)
.L_5510:
        /*020c*/ 	.word	0x00000000


	//----- nvinfo : EIATTR_CBANK_PARAM_SIZE
	.align		4
.L_5511:
        /*0210*/ 	.byte	0x03, 0x19
        /*0212*/ 	.short	0x007c


	//----- nvinfo : EIATTR_PARAM_CBANK
	.align		4
        /*0214*/ 	.byte	0x04, 0x0a
        /*0216*/ 	.short	(.L_5513 - .L_5512)
	.align		4
.L_5512:
        /*0218*/ 	.word	index@(.nv.constant0._ZN4vllm25paged_attention_v1_kernelI13__nv_bfloat16hLi64ELi8ELi128ELNS_18Fp8KVCacheDataTypeE2ELb0EEEvPT_PKS3_PKT0_S9_ifPKiSB_iPKfiiiSD_SD_iiiii)
        /*021c*/ 	.short	0x0210
        /*021e*/ 	.short	0x007c


	//----- nvinfo : EIATTR_SW_WAR
	.align		4
.L_5513:
        /*0220*/ 	.byte	0x04, 0x36
        /*0222*/ 	.short	(.L_5515 - .L_5514)
.L_5514:
        /*0224*/ 	.word	0x00000008
.L_5515:


//--------------------- .nv.info._ZN4vllm25paged_attention_v1_kernelI13__nv_bfloat16hLi32ELi8ELi128ELNS_18Fp8KVCacheDataTypeE2ELb0EEEvPT_PKS3_PKT0_S9_ifPKiSB_iPKfiiiSD_SD_iiiii --------------------------
	.section	.nv.info._ZN4vllm25paged_attention_v1_kernelI13__nv_bfloat16hLi32ELi8ELi128ELNS_18Fp8KVCacheDataTypeE2ELb0EEEvPT_PKS3_PKT0_S9_ifPKiSB_iPKfiiiSD_SD_iiiii,"",@"SHT_CUDA_INFO"
	.sectionflags	@""
	.align	4


	//----- nvinfo : EIATTR_CUDA_API_VERSION
	.align		4
        /*0000*/ 	.byte	0x04, 0x37
        /*0002*/ 	.short	(.L_5517 - .L_5516)
.L_5516:
        /*0004*/ 	.word	0x00000082


	//----- nvinfo : EIATTR_KPARAM_INFO
	.align		4
.L_5517:
        /*0008*/ 	.byte	0x04, 0x17
        /*000a*/ 	.short	(.L_5519 - .L_5518)
.L_5518:
        /*000c*/ 	.word	0x00000000
        /*0010*/ 	.short	0x0013
        /*0012*/ 	.short	0x0078
        /*0014*/ 	.byte	0x00, 0xf0, 0x11, 0x00


	//----- nvinfo : EIATTR_KPARAM_INFO
	.align		4
.L_5519:
        /*0018*/ 	.byte	0x04, 0x17
        /*001a*/ 	.short	(.L_5521 - .L_5520)
.L_5520:
        /*001c*/ 	.word	0x00000000
        /*0020*/ 	.short	0x0012
        /*0022*/ 	.short	0x0074
        /*0024*/ 	.byte	0x00, 0xf0, 0x11, 0x00


	//----- nvinfo : EIATTR_KPARAM_INFO
	.align		4
.L_5521:
        /*0028*/ 	.byte	0x04, 0x17
        /*002a*/ 	.short	(.L_5523 - .L_5522)
.L_5522:
        /*002c*/ 	.word	0x00000000
        /*0030*/ 	.short	0x0011
        /*0032*/ 	.short	0x0070
        /*0034*/ 	.byte	0x00, 0xf0, 0x11, 0x00


	//----- nvinfo : EIATTR_KPARAM_INFO
	.align		4
.L_5523:
        /*0038*/ 	.byte	0x04, 0x17
        /*003a*/ 	.short	(.L_5525 - .L_5524)
.L_5524:
        /*003c*/ 	.word	0x00000000
        /*0040*/ 	.short	0x0010
        /*0042*/ 	.short	0x006c
        /*0044*/ 	.byte	0x00, 0xf0, 0x11, 0x00


	//----- nvinfo : EIATTR_KPARAM_INFO
	.align		4
.L_5525:
        /*0048*/ 	.byte	0x04, 0x17
        /*004a*/ 	.short	(.L_5527 - .L_5526)
.L_5526:
        /*004c*/ 	.word	0x00000000
        /*0050*/ 	.short	0x000f
        /*0052*/ 	.short	0x0068
        /*0054*/ 	.byte	0x00, 0xf0, 0x11, 0x00


	//----- nvinfo : EIATTR_KPARAM_INFO
	.align		4
.L_5527:
        /*0058*/ 	.byte	0x04, 0x17
        /*005a*/ 	.short	(.L_5529 - .L_5528)
.L_5528:
        /*005c*/ 	.word	0x00000000
        /*0060*/ 	.short	0x000e
        /*0062*/ 	.short	0x0060
        /*0064*/ 	.byte	0x00, 0xf0, 0x21, 0x00


	//----- nvinfo : EIATTR_KPARAM_INFO
	.align		4
.L_5529:
        /*0068*/ 	.byte	0x04, 0x17
        /*006a*/ 	.short	(.L_5531 - .L_5530)
.L_5530:
        /*006c*/ 	.word	0x00000000
        /*0070*/ 	.short	0x000d
        /*0072*/ 	.short	0x0058
        /*0074*/ 	.byte	0x00, 0xf0, 0x21, 0x00


	//----- nvinfo : EIATTR_KPARAM_INFO
	.align		4
.L_5531:
        /*0078*/ 	.byte	0x04, 0x17
        /*007a*/ 	.short	(.L_5533 - .L_5532)
.L_5532:
        /*007c*/ 	.word	0x00000000
        /*0080*/ 	.short	0x000c
        /*0082*/ 	.short	0x0050
        /*0084*/ 	.byte	0x00, 0xf0, 0x11, 0x00


	//----- nvinfo : EIATTR_KPARAM_INFO
	.align		4
.L_5533:
        /*0088*/ 	.byte	0x04, 0x17
        /*008a*/ 	.short	(.L_5535 - .L_5534)
.L_5534:
        /*008c*/ 	.word	0x00000000
        /*0090*/ 	.short	0x000b
        /*0092*/ 	.short	0x004c
        /*0094*/ 	.byte	0x00, 0xf0, 0x11, 0x00


	//----- nvinfo : EIATTR_KPARAM_INFO
	.align		4
.L_5535:
        /*0098*/ 	.byte	0x04, 0x17
        /*009a*/ 	.short	(.L_5537 - .L_5536)
.L_5536:
        /*009c*/ 	.word	0x00000000
        /*00a0*/ 	.short	0x000a
        /*00a2*/ 	.short	0x0048
        /*00a4*/ 	.byte	0x00, 0xf0, 0x11, 0x00


	//----- nvinfo : EIATTR_KPARAM_INFO
	.align		4
.L_5537:
        /*00a8*/ 	.byte	0x04, 0x17
        /*00aa*/ 	.short	(.L_5539 - .L_5538)
.L_5538:
        /*00ac*/ 	.word	0x00000000
        /*00b0*/ 	.short	0x0009
        /*00b2*/ 	.short	0x0040
        /*00b4*/ 	.byte	0x00, 0xf0, 0x21, 0x00


	//----- nvinfo : EIATTR_KPARAM_INFO
	.align		4
.L_5539:
        /*00b8*/ 	.byte	0x04, 0x17
        /*00ba*/ 	.short	(.L_5541 - .L_5540)
.L_5540:
        /*00bc*/ 	.word	0x00000000
        /*00c0*/ 	.short	0x0008
        /*00c2*/ 	.short	0x0038
        /*00c4*/ 	.byte	0x00, 0xf0, 0x11, 0x00


	//----- nvinfo : EIATTR_KPARAM_INFO
	.align		4
.L_5541:
        /*00c8*/ 	.byte	0x04, 0x17
        /*00ca*/ 	.short	(.L_5543 - .L_5542)
.L_5542:
        /*00cc*/ 	.word	0x00000000
        /*00d0*/ 	.short	0x0007
        /*00d2*/ 	.short	0x0030
        /*00d4*/ 	.byte	0x00, 0xf0, 0x21, 0x00


	//----- nvinfo : EIATTR_KPARAM_INFO
	.align		4
.L_5543:
        /*00d8*/ 	.byte	0x04, 0x17
        /*00da*/ 	.short	(.L_5545 - .L_5544)
.L_5544:
        /*00dc*/ 	.word	0x00000000
        /*00e0*/ 	.short	0x0006
        /*00e2*/ 	.short	0x0028
        /*00e4*/ 	.byte	0x00, 0xf0, 0x21, 0x00


	//----- nvinfo : EIATTR_KPARAM_INFO
	.align		4
.L_5545:
        /*00e8*/ 	.byte	0x04, 0x17
        /*00ea*/ 	.short	(.L_5547 - .L_5546)
.L_5546:
        /*00ec*/ 	.word	0x00000000
        /*00f0*/ 	.short	0x0005
        /*00f2*/ 	.short	0x0024
        /*00f4*/ 	.byte	0x00, 0xf0, 0x11, 0x00


	//----- nvinfo : EIATTR_KPARAM_INFO
	.align		4
.L_5547:
        /*00f8*/ 	.byte	0x04, 0x17
        /*00fa*/ 	.short	(.L_5549 - .L_5548)
.L_5548:
        /*00fc*/ 	.word	0x00000000
        /*0100*/ 	.short	0x0004
        /*0102*/ 	.short	0x0020
        /*0104*/ 	.byte	0x00, 0xf0, 0x11, 0x00


	//----- nvinfo : EIATTR_KPARAM_INFO
	.align		4
.L_5549:
        /*0108*/ 	.byte	0x04, 0x17
        /*010a*/ 	.short	(.L_5551 - .L_5550)
.L_5550:
        /*010c*/ 	.word	0x00000000
        /*0110*/ 	.short	0x0003
        /*0112*/ 	.short	0x0018
        /*0114*/ 	.byte	0x00, 0xf0, 0x21, 0x00


	//----- nvinfo : EIATTR_KPARAM_INFO
	.align		4
.L_5551:
        /*0118*/ 	.byte	0x04, 0x17
        /*011a*/ 	.short	(.L_5553 - .L_5552)
.L_5552:
        /*011c*/ 	.word	0x00000000
        /*0120*/ 	.short	0x0002
        /*0122*/ 	.short	0x0010
        /*0124*/ 	.byte	0x00, 0xf0, 0x21, 0x00


	//----- nvinfo : EIATTR_KPARAM_INFO
	.align		4
.L_5553:
        /*0128*/ 	.byte	0x04, 0x17
        /*012a*/ 	.short	(.L_5555 - .L_5554)
.L_5554:
        /*012c*/ 	.word	0x00000000
        /*0130*/ 	.short	0x0001
        /*0132*/ 	.short	0x0008
        /*0134*/ 	.byte	0x00, 0xf0, 0x21, 0x00


	//----- nvinfo : EIATTR_KPARAM_INFO
	.align		4
.L_5555:
        /*0138*/ 	.byte	0x04, 0x17
        /*013a*/ 	.short	(.L_5557 - .L_5556)
.L_5556:
        /*013c*/ 	.word	0x00000000
        /*0140*/ 	.short	0x0000
        /*0142*/ 	.short	0x0000
        /*0144*/ 	.byte	0x00, 0xf0, 0x21, 0x00


	//----- nvinfo : EIATTR_SPARSE_MMA_MASK
	.align		4
.L_5557:
        /*0148*/ 	.byte	0x03, 0x50
        /*014a*/ 	.short	0x0000


	//----- nvinfo : EIATTR_MAXREG_COUNT
	.align		4
        /*014c*/ 	.byte	0x03, 0x1b
        /*014e*/ 	.short	0x00ff


	//----- nvinfo : EIATTR_NUM_BARRIERS
	.align		4
        /*0150*/ 	.byte	0x02, 0x4c
        /*0152*/ 	.byte	0x01
	.zero		1


	//----- nvinfo : EIATTR_EXTERNS
	.align		4
        /*0154*/ 	.byte	0x04, 0x0f
        /*0156*/ 	.short	(.L_5559 - .L_5558)


	//   ....[0]....
	.align		4
.L_5558:
        /*0158*/ 	.word	index@(__assertfail)


	//----- nvinfo : EIATTR_MERCURY_ISA_VERSION
	.align		4
.L_5559:
        /*015c*/ 	.byte	0x03, 0x5f
        /*015e*/ 	.short	0x0101


	//----- nvinfo : EIATTR_COOP_GROUP_MASK_REGIDS
	.align		4
        /*0160*/ 	.byte	0x04, 0x29
        /*0162*/ 	.short	(.L_5561 - .L_5560)


	//   ....[0]....
.L_5560:
        /*0164*/ 	.word	0xffffffff


	//   ....[1]....
        /*0168*/ 	.word	0xffffffff


	//   ....[2]....
        /*016c*/ 	.word	0xffffffff


	//   ....[3]....
        /*0170*/ 	.word	0xffffffff


	//   ....[4]....
        /*0174*/ 	.word	0xffffffff


	//   ....[5]....
        /*0178*/ 	.word	0xffffffff


	//   ....[6]....
        /*017c*/ 	.word	0xffffffff


	//   ....[7]....
        /*0180*/ 	.word	0xffffffff


	//   ....[8]....
        /*0184*/ 	.word	0xffffffff


	//   ....[9]....
        /*0188*/ 	.word	0xffffffff


	//   ....[10]....
        /*018c*/ 	.word	0xffffffff


	//   ....[11]....
        /*0190*/ 	.word	0xffffffff


	//   ....[12]....
        /*0194*/ 	.word	0xffffffff


	//   ....[13]....
        /*0198*/ 	.word	0xffffffff


	//   ....[14]....
        /*019c*/ 	.word	0x0500000f


	//   ....[15]....
        /*01a0*/ 	.word	0x0500000f


	//   ....[16]....
        /*01a4*/ 	.word	0x0500000f


	//----- nvinfo : EIATTR_COOP_GROUP_INSTR_OFFSETS
	.align		4
.L_5561:
        /*01a8*/ 	.byte	0x04, 0x28
        /*01aa*/ 	.short	(.L_5563 - .L_5562)


	//   ....[0]....
.L_5562:
        /*01ac*/ 	.word	0x00000670


	//   ....[1]....
        /*01b0*/ 	.word	0x000006a0


	//   ....[2]....
        /*01b4*/ 	.word	0x000006c0


	//   ....[3]....
        /*01b8*/ 	.word	0x00000810


	//   ....[4]....
        /*01bc*/ 	.word	0x00000830


	//   ....[5]....
        /*01c0*/ 	.word	0x00000850


	//   ....[6]....
        /*01c4*/ 	.word	0x00001690


	//   ....[7]....
        /*01c8*/ 	.word	0x00001720


	//   ....[8]....
        /*01cc*/ 	.word	0x00001770


	//   ....[9]....
        /*01d0*/ 	.word	0x000017c0


	//   ....[10]....
        /*01d4*/ 	.word	0x00001800


	//   ....[11]....
        /*01d8*/ 	.word	0x00001850


	//   ....[12]....
        /*01dc*/ 	.word	0x00001870


	//   ....[13]....
        /*01e0*/ 	.word	0x00001890


	//   ....[14]....
        /*01e4*/ 	.word	0x000025e0


	//   ....[15]....
        /*01e8*/ 	.word	0x00002640


	//   ....[16]....
        /*01ec*/ 	.word	0x000026a0


	//----- nvinfo : EIATTR_SYSCALL_OFFSETS
	.align		4
.L_5563:
        /*01f0*/ 	.byte	0x04, 0x46
        /*01f2*/ 	.short	(.L_5565 - .L_5564)


	//   ....[0]....
.L_5564:
        /*01f4*/ 	.word	0x00002570


	//----- nvinfo : EIATTR_EXIT_INSTR_OFFSETS
	.align		4
.L_5565:
        /*01f8*/ 	.byte	0x04, 0x1c
        /*01fa*/ 	.short	(.L_5567 - .L_5566)


	//   ....[0]....
.L_5566:
        /*01fc*/ 	.word	0x00002300


	//   ....[1]....
        /*0200*/ 	.word	0x00002470


	//   ....[2]....
        /*0204*/ 	.word	0x00002580


	//----- nvinfo : EIATTR_CRS_STACK_SIZE
	.align		4
.L_5567:
        /*0208*/ 	.byte	0x04, 0x1e
        /*020a*/ 	.short	(.L_5569 - .L_5568)
.L_5568:
        /*020c*/ 	.word	0x00000000


	//----- nvinfo : EIATTR_CBANK_PARAM_SIZE
	.align		4
.L_5569:
        /*0210*/ 	.byte	0x03, 0x19
        /*0212*/ 	.short	0x007c


	//----- nvinfo : EIATTR_PARAM_CBANK
	.align		4
        /*0214*/ 	.byte	0x04, 0x0a
        /*0216*/ 	.short	(.L_5571 - .L_5570)
	.align		4
.L_5570:
        /*0218*/ 	.word	index@(.nv.constant0._ZN4vllm25paged_attention_v1_kernelI13__nv_bfloat16hLi32ELi8ELi128ELNS_18Fp8KVCacheDataTypeE2ELb0EEEvPT_PKS3_PKT0_S9_ifPKiSB_iPKfiiiSD_SD_iiiii)
        /*021c*/ 	.short	0x0210
        /*021e*/ 	.short	0x007c


	//----- nvinfo : EIATTR_SW_WAR
	.align		4
.L_5571:
        /*0220*/ 	.byte	0x04, 0x36
        /*0222*/ 	.short	(.L_5573 - .L_5572)
.L_5572:
        /*0224*/ 	.word	0x00000008
.L_5573:


//--------------------- .nv.info._ZN4vllm25paged_attention_v1_kernelI13__nv_bfloat16hLi256ELi8ELi128ELNS_18Fp8KVCacheDataTypeE2ELb1EEEvPT_PKS3_PKT0_S9_ifPKiSB_iPKfiiiSD_SD_iiiii --------------------------
	.section	.nv.info._ZN4vllm25paged_attention_v1_kernelI13__nv_bfloat16hLi256ELi8ELi128ELNS_18Fp8KVCacheDataTypeE2ELb1EEEvPT_PKS3_PKT0_S9_ifPKiSB_iPKfiiiSD_SD_iiiii,"",@"SHT_CUDA_INFO"
	.sectionflags	@""
	.align	4


	//----- nvinfo : EIATTR_CUDA_API_VERSION
	.align		4
        /*0000*/ 	.byte	0x04, 0x37
        /*0002*/ 	.short	(.L_5575 - .L_5574)
.L_5574:
        /*0004*/ 	.word	0x00000082


	//----- nvinfo : EIATTR_KPARAM_INFO
	.align		4
.L_5575:
        /*0008*/ 	.byte	0x04, 0x17
        /*000a*/ 	.short	(.L_5577 - .L_5576)
.L_5576:
        /*000c*/ 	.word	0x00000000
        /*0010*/ 	.short	0x0013
        /*0012*/ 	.short	0x0078
        /*0014*/ 	.byte	0x00, 0xf0, 0x11, 0x00


	//----- nvinfo : EIATTR_KPARAM_INFO
	.align		4
.L_5577:
        /*0018*/ 	.byte	0x04, 0x17
        /*001a*/ 	.short	(.L_5579 - .L_5578)
.L_5578:
        /*001c*/ 	.word	0x00000000
        /*0020*/ 	.short	0x0012
        /*0022*/ 	.short	0x0074
        /*0024*/ 	.byte	0x00, 0xf0, 0x11, 0x00


	//----- nvinfo : EIATTR_KPARAM_INFO
	.align		4
.L_5579:
        /*0028*/ 	.byte	0x04, 0x17
        /*002a*/ 	.short	(.L_5581 - .L_5580)
.L_5580:
        /*002c*/ 	.word	0x00000000
        /*0030*/ 	.short	0x0011
        /*0032*/ 	.short	0x0070
        /*0034*/ 	.byte	0x00, 0xf0, 0x11, 0x00


	//----- nvinfo : EIATTR_KPARAM_INFO
	.align		4
.L_5581:
        /*0038*/ 	.byte	0x04, 0x17
        /*003a*/ 	.short	(.L_5583 - .L_5582)
.L_5582:
        /*003c*/ 	.word	0x00000000
        /*0040*/ 	.short	0x0010
        /*0042*/ 	.short	0x006c
        /*0044*/ 	.byte	0x00, 0xf0, 0x11, 0x00


	//----- nvinfo : EIATTR_KPARAM_INFO
	.align		4
.L_5583:
        /*0048*/ 	.byte	0x04, 0x17
        /*004a*/ 	.short	(.L_5585 - .L_5584)
.L_5584:
        /*004c*/ 	.word	0x00000000
        /*0050*/ 	.short	0x000f
        /*0052*/ 	.short	0x0068
        /*0054*/ 	.byte	0x00, 0xf0, 0x11, 0x00


	//----- nvinfo : EIATTR_KPARAM_INFO
	.align		4
.L_5585:
        /*0058*/ 	.byte	0x04, 0x17
        /*005a*/ 	.short	(.L_5587 - .L_5586)
.L_5586:
        /*005c*/ 	.word	0x00000000
        /*0060*/ 	.short	0x000e
        /*0062*/ 	.short	0x0060
        /*0064*/ 	.byte	0x00, 0xf0, 0x21, 0x00


	//----- nvinfo : EIATTR_KPARAM_INFO
	.align		4
.L_5587:
        /*0068*/ 	.byte	0x04, 0x17
        /*006a*/ 	.short	(.L_5589 - .L_5588)
.L_5588:
        /*006c*/ 	.word	0x00000000
        /*0070*/ 	.short	0x000d
        /*0072*/ 	.short	0x0058
        /*0074*/ 	.byte	0x00, 0xf0, 0x21, 0x00


	//----- nvinfo : EIATTR_KPARAM_INFO
	.align		4
.L_5589:
        /*0078*/ 	.byte	0x04, 0x17
        /*007a*/ 	.short	(.L_5591 - .L_5590)
.L_5590:
        /*007c*/ 	.word	0x00000000
        /*0080*/ 	.short	0x000c
        /*0082*/ 	.short	0x0050
        /*0084*/ 	.byte	0x00, 0xf0, 0x11, 0x00


	//----- nvinfo : EIATTR_KPARAM_INFO
	.align		4
.L_5591:
        /*0088*/ 	.byte	0x04, 0x17
        /*008a*/ 	.short	(.L_5593 - .L_5592)
.L_5592:
        /*008c*/ 	.word	0x00000000
        /*0090*/ 	.short	0x000b
        /*0092*/ 	.short	0x004c
        /*0094*/ 	.byte	0x00, 0xf0, 0x11, 0x00


	//----- nvinfo : EIATTR_KPARAM_INFO
	.align		4
.L_5593:
        /*0098*/ 	.byte	0x04, 0x17
        /*009a*/ 	.short	(.L_5595 - .L_5594)
.L_5594:
        /*009c*/ 	.word	0x00000000
        /*00a0*/ 	.short	0x000a
        /*00a2*/ 	.short	0x0048
        /*00a4*/ 	.byte	0x00, 0xf0, 0x11, 0x00


	//----- nvinfo : EIATTR_KPARAM_INFO
	.align		4
.L_5595:
        /*00a8*/ 	.byte	0x04, 0x17
        /*00aa*/ 	.short	(.L_5597 - .L_5596)
.L_5596:
        /*00ac*/ 	.word	0x00000000
        /*00b0*/ 	.short	0x0009
        /*00b2*/ 	.short	0x0040
        /*00b4*/ 	.byte	0x00, 0xf0, 0x21, 0x00


	//----- nvinfo : EIATTR_KPARAM_INFO
	.align		4
.L_5597:
        /*00b8*/ 	.byte	0x04, 0x17
        /*00ba*/ 	.short	(.L_5599 - .L_5598)
.L_5598:
        /*00bc*/ 	.word	0x00000000
        /*00c0*/ 	.short	0x0008
        /*00c2*/ 	.short	0x0038
        /*00c4*/ 	.byte	0x00, 0xf0, 0x11, 0x00


	//----- nvinfo : EIATTR_KPARAM_INFO
	.align		4
.L_5599:
        /*00c8*/ 	.byte	0x04, 0x17
        /*00ca*/ 	.short	(.L_5601 - .L_5600)
.L_5600:
        /*00cc*/ 	.word	0x00000000
        /*00d0*/ 	.short	0x0007
        /*00d2*/ 	.short	0x0030
        /*00d4*/ 	.byte	0x00, 0xf0, 0x21, 0x00


	//----- nvinfo : EIATTR_KPARAM_INFO
	.align		4
.L_5601:
        /*00d8*/ 	.byte	0x04, 0x17
        /*00da*/ 	.short	(.L_5603 - .L_5602)
.L_5602:
        /*00dc*/ 	.word	0x00000000
        /*00e0*/ 	.short	0x0006
        /*00e2*/ 	.short	0x0028
        /*00e4*/ 	.byte	0x00, 0xf0, 0x21, 0x00


	//----- nvinfo : EIATTR_KPARAM_INFO
	.align		4
.L_5603:
        /*00e8*/ 	.byte	0x04, 0x17
        /*00ea*/ 	.short	(.L_5605 - .L_5604)
.L_5604:
        /*00ec*/ 	.word	0x00000000
        /*00f0*/ 	.short	0x0005
        /*00f2*/ 	.short	0x0024
        /*00f4*/ 	.byte	0x00, 0xf0, 0x11, 0x00


	//----- nvinfo : EIATTR_KPARAM_INFO
	.align		4
.L_5605:
        /*00f8*/ 	.byte	0x04, 0x17
        /*00fa*/ 	.short	(.L_5607 - .L_5606)
.L_5606:
        /*00fc*/ 	.word	0x00000000
        /*0100*/ 	.short	0x0004
        /*0102*/ 	.short	0x0020
        /*0104*/ 	.byte	0x00, 0xf0, 0x11, 0x00


	//----- nvinfo : EIATTR_KPARAM_INFO
	.align		4
.L_5607:
        /*0108*/ 	.byte	0x04, 0x17
        /*010a*/ 	.short	(.L_5609 - .L_5608)
.L_5608:
        /*010c*/ 	.word	0x00000000
        /*0110*/ 	.short	0x0003
        /*0112*/ 	.short	0x0018
        /*0114*/ 	.byte	0x00, 0xf0, 0x21, 0x00


	//----- nvinfo : EIATTR_KPARAM_INFO
	.align		4
.L_5609:
        /*0118*/ 	.byte	0x04, 0x17
        /*011a*/ 	.short	(.L_5611 - .L_5610)
.L_5610:
        /*011c*/ 	.word	0x00000000
        /*0120*/ 	.short	0x0002
        /*0122*/ 	.short	0x0010
        /*0124*/ 	.byte	0x00, 0xf0, 0x21, 0x00


	//----- nvinfo : EIATTR_KPARAM_INFO
	.align		4
.L_5611:
        /*0128*/ 	.byte	0x04, 0x17
        /*012a*/ 	.short	(.L_5613 - .L_5612)
.L_5612:
        /*012c*/ 	.word	0x00000000
        /*0130*/ 	.short	0x0001
        /*0132*/ 	.short	0x0008
        /*0134*/ 	.byte	0x00, 0xf0, 0x21, 0x00


	//----- nvinfo : EIATTR_KPARAM_INFO
	.align		4
.L_5613:
        /*0138*/ 	.byte	0x04, 0x17
        /*013a*/ 	.short	(.L_5615 - .L_5614)
.L_5614:
        /*013c*/ 	.word	0x00000000
        /*0140*/ 	.short	0x0000
        /*0142*/ 	.short	0x0000
        /*0144*/ 	.byte	0x00, 0xf0, 0x21, 0x00


	//----- nvinfo : EIATTR_SPARSE_MMA_MASK
	.align		4
.L_5615:
        /*0148*/ 	.byte	0x03, 0x50
        /*014a*/ 	.short	0x0000


	//----- nvinfo : EIATTR_MAXREG_COUNT
	.align		4
        /*014c*/ 	.byte	0x03, 0x1b
        /*014e*/ 	.short	0x00ff


	//----- nvinfo : EIATTR_NUM_BARRIERS
	.align		4
        /*0150*/ 	.byte	0x02, 0x4c
        /*0152*/ 	.byte	0x01
	.zero		1


	//----- nvinfo : EIATTR_EXTERNS
	.align		4
        /*0154*/ 	.byte	0x04, 0x0f
        /*0156*/ 	.short	(.L_5617 - .L_5616)


	//   ....[0]....
	.align		4
.L_5616:
        /*0158*/ 	.word	index@(__assertfail)


	//----- nvinfo : EIATTR_MERCURY_ISA_VERSION
	.align		4
.L_5617:
        /*015c*/ 	.byte	0x03, 0x5f
        /*015e*/ 	.short	0x0101


	//----- nvinfo : EIATTR_COOP_GROUP_MASK_REGIDS
	.align		4
        /*0160*/ 	.byte	0x04, 0x29
        /*0162*/ 	.short	(.L_5619 - .L_5618)


	//   ....[0]....
.L_5618:
        /*0164*/ 	.word	0xffffffff


	//   ....[1]....
        /*0168*/ 	.word	0xffffffff


	//   ....[2]....
        /*016c*/ 	.word	0xffffffff


	//   ....[3]....
        /*0170*/ 	.word	0xffffffff


	//   ....[4]....
        /*0174*/ 	.word	0xffffffff


	//   ....[5]....
        /*0178*/ 	.word	0xffffffff


	//   ....[6]....
        /*017c*/ 	.word	0xffffffff


	//   ....[7]....
        /*0180*/ 	.word	0xffffffff


	//   ....[8]....
        /*0184*/ 	.word	0xffffffff


	//   ....[9]....
        /*0188*/ 	.word	0xffffffff


	//   ....[10]....
        /*018c*/ 	.word	0xffffffff


	//   ....[11]....
        /*0190*/ 	.word	0xffffffff


	//   ....[12]....
        /*0194*/ 	.word	0xffffffff


	//   ....[13]....
        /*0198*/ 	.word	0xffffffff


	//   ....[14]....
        /*019c*/ 	.word	0x0500000f


	//   ....[15]....
        /*01a0*/ 	.word	0x0500000f


	//   ....[16]....
        /*01a4*/ 	.word	0x0500000f


	//----- nvinfo : EIATTR_COOP_GROUP_INSTR_OFFSETS
	.align		4
.L_5619:
        /*01a8*/ 	.byte	0x04, 0x28
        /*01aa*/ 	.short	(.L_5621 - .L_5620)


	//   ....[0]....
.L_5620:
        /*01ac*/ 	.word	0x00001010


	//   ....[1]....
        /*01b0*/ 	.word	0x00001040


	//   ....[2]....
        /*01b4*/ 	.word	0x00001060


	//   ....[3]....
        /*01b8*/ 	.word	0x000011b0


	//   ....[4]....
        /*01bc*/ 	.word	0x000011d0


	//   ....[5]....
        /*01c0*/ 	.word	0x00001220


	//   ....[6]....
        /*01c4*/ 	.word	0x00002080


	//   ....[7]....
        /*01c8*/ 	.word	0x00002110


	//   ....[8]....
        /*01cc*/ 	.word	0x00002160


	//   ....[9]....
        /*01d0*/ 	.word	0x000021c0


	//   ....[10]....
        /*01d4*/ 	.word	0x000021f0


	//   ....[11]....
        /*01d8*/ 	.word	0x00002240


	//   ....[12]....
        /*01dc*/ 	.word	0x00002260


	//   ....[13]....
        /*01e0*/ 	.word	0x00002280


	//   ....[14]....
        /*01e4*/ 	.word	0x00003ae0


	//   ....[15]....
        /*01e8*/ 	.word	0x00003b40


	//   ....[16]....
        /*01ec*/ 	.word	0x00003ba0


	//----- nvinfo : EIATTR_SYSCALL_OFFSETS
	.align		4
.L_5621:
        /*01f0*/ 	.byte	0x04, 0x46
        /*01f2*/ 	.short	(.L_5623 - .L_5622)


	//   ....[0]....
.L_5622:
        /*01f4*/ 	.word	0x00003970


	//   ....[1]....
        /*01f8*/ 	.word	0x00003a70


	//----- nvinfo : EIATTR_EXIT_INSTR_OFFSETS
	.align		4
.L_5623:
        /*01fc*/ 	.byte	0x04, 0x1c
        /*01fe*/ 	.short	(.L_5625 - .L_5624)


	//   ....[0]....
.L_5624:
        /*0200*/ 	.word	0x00003410


	//   ....[1]....
        /*0204*/ 	.word	0x00003870


	//   ....[2]....
        /*0208*/ 	.word	0x00003a80


	//----- nvinfo : EIATTR_CRS_STACK_SIZE
	.align		4
.L_5625:
        /*020c*/ 	.byte	0x04, 0x1e
        /*020e*/ 	.short	(.L_5627 - .L_5626)
.L_5626:
        /*0210*/ 	.word	0x00000000


	//----- nvinfo : EIATTR_CBANK_PARAM_SIZE
	.align		4
.L_5627:
        /*0214*/ 	.byte	0x03, 0x19
        /*0216*/ 	.short	0x007c


	//----- nvinfo : EIATTR_PARAM_CBANK
	.align		4
        /*0218*/ 	.byte	0x04, 0x0a
        /*021a*/ 	.short	(.L_5629 - .L_5628)
	.align		4
.L_5628:
        /*021c*/ 	.word	index@(.nv.constant0._ZN4vllm25paged_attention_v1_kernelI13__nv_bfloat16hLi256ELi8ELi128ELNS_18Fp8KVCacheDataTypeE2ELb1EEEvPT_PKS3_PKT0_S9_ifPKiSB_iPKfiiiSD_SD_iiiii)
        /*0220*/ 	.short	0x0210
        /*0222*/ 	.short	0x007c


	//----- nvinfo : EIATTR_SW_WAR
	.align		4
.L_5629:
        /*0224*/ 	.byte	0x04, 0x36
        /*0226*/ 	.short	(.L_5631 - .L_5630)
.L_5630:
        /*0228*/ 	.word	0x00000008
.L_5631:


//--------------------- .nv.info._ZN4vllm25paged_attention_v1_kernelI13__nv_bfloat16hLi192ELi8ELi128ELNS_18Fp8KVCacheDataTypeE2ELb1EEEvPT_PKS3_PKT0_S9_ifPKiSB_iPKfiiiSD_SD_iiiii --------------------------
	.section	.nv.info._ZN4vllm25paged_attention_v1_kernelI13__nv_bfloat16hLi192ELi8ELi128ELNS_18Fp8KVCacheDataTypeE2ELb1EEEvPT_PKS3_PKT0_S9_ifPKiSB_iPKfiiiSD_SD_iiiii,"",@"SHT_CUDA_INFO"
	.sectionflags	@""
	.align	4


	//----- nvinfo : EIATTR_CUDA_API_VERSION
	.align		4
        /*0000*/ 	.byte	0x04, 0x37
        /*0002*/ 	.short	(.L_5633 - .L_5632)
.L_5632:
        /*0004*/ 	.word	0x00000082


	//----- nvinfo : EIATTR_KPARAM_INFO
	.align		4
.L_5633:
        /*0008*/ 	.byte	0x04, 0x17
        /*000a*/ 	.short	(.L_5635 - .L_5634)
.L_5634:
        /*000c*/ 	.word	0x00000000
        /*0010*/ 	.short	0x0013
        /*0012*/ 	.short	0x0078
        /*0014*/ 	.byte	0x00, 0xf0, 0x11, 0x00


	//----- nvinfo : EIATTR_KPARAM_INFO
	.align		4
.L_5635:
        /*0018*/ 	.byte	0x04, 0x17
        /*001a*/ 	.short	(.L_5637 - .L_5636)
.L_5636:
        /*001c*/ 	.word	0x00000000
        /*0020*/ 	.short	0x0012
        /*0022*/ 	.short	0x0074
        /*0024*/ 	.byte	0x00, 0xf0, 0x11, 0x00


	//----- nvinfo : EIATTR_KPARAM_INFO
	.align		4
.L_5637:
        /*0028*/ 	.byte	0x04, 0x17
        /*002a*/ 	.short	(.L_5639 - .L_5638)
.L_5638:
        /*002c*/ 	.word	0x00000000
        /*0030*/ 	.short	0x0011
        /*0032*/ 	.short	0x0070
        /*0034*/ 	.byte	0x00, 0xf0, 0x11, 0x00


	//----- nvinfo : EIATTR_KPARAM_INFO
	.align		4
.L_5639:
        /*0038*/ 	.byte	0x04, 0x17
        /*003a*/ 	.short	(.L_5641 - .L_5640)
.L_5640:
        /*003c*/ 	.word	0x00000000
        /*0040*/ 	.short	0x0010
        /*0042*/ 	.short	0x006c
        /*0044*/ 	.byte	0x00, 0xf0, 0x11, 0x00


	//----- nvinfo : EIATTR_KPARAM_INFO
	.align		4
.L_5641:
        /*0048*/ 	.byte	0x04, 0x17
        /*004a*/ 	.short	(.L_5643 - .L_5642)
.L_5642:
        /*004c*/ 	.word	0x00000000
        /*0050*/ 	.short	0x000f
        /*0052*/ 	.short	0x0068
        /*0054*/ 	.byte	0x00, 0xf0, 0x11, 0x00


	//----- nvinfo : EIATTR_KPARAM_INFO
	.align		4
.L_5643:
        /*0058*/ 	.byte	0x04, 0x17
        /*005a*/ 	.short	(.L_5645 - .L_5644)
.L_5644:
        /*005c*/ 	.word	0x00000000
        /*0060*/ 	.short	0x000e
        /*0062*/ 	.short	0x0060
        /*0064*/ 	.byte	0x00, 0xf0, 0x21, 0x00


	//----- nvinfo : EIATTR_KPARAM_INFO
	.align		4
.L_5645:
        /*0068*/ 	.byte	0x04, 0x17
        /*006a*/ 	.short	(.L_5647 - .L_5646)
.L_5646:
        /*006c*/ 	.word	0x00000000
        /*0070*/ 	.short	0x000d
        /*0072*/ 	.short	0x0058
        /*0074*/ 	.byte	0x00, 0xf0, 0x21, 0x00


	//----- nvinfo : EIATTR_KPARAM_INFO
	.align		4
.L_5647:
        /*0078*/ 	.byte	0x04, 0x17
        /*007a*/ 	.short	(.L_5649 - .L_5648)
.L_5648:
        /*007c*/ 	.word	0x00000000
        /*0080*/ 	.short	0x000c
        /*0082*/ 	.short	0x0050
        /*0084*/ 	.byte	0x00, 0xf0, 0x11, 0x00


	//----- nvinfo : EIATTR_KPARAM_INFO
	.align		4
.L_5649:
        /*0088*/ 	.byte	0x04, 0x17
        /*008a*/ 	.short	(.L_5651 - .L_5650)
.L_5650:
        /*008c*/ 	.word	0x00000000
        /*0090*/ 	.short	0x000b
        /*0092*/ 	.short	0x004c
        /*0094*/ 	.byte	0x00, 0xf0, 0x11, 0x00


	//----- nvinfo : EIATTR_KPARAM_INFO
	.align		4
.L_5651:
        /*0098*/ 	.byte	0x04, 0x17
        /*009a*/ 	.short	(.L_5653 - .L_5652)
.L_5652:
        /*009c*/ 	.word	0x00000000
        /*00a0*/ 	.short	0x000a
        /*00a2*/ 	.short	0x0048
        /*00a4*/ 	.byte	0x00, 0xf0, 0x11, 0x00


	//----- nvinfo : EIATTR_KPARAM_INFO
	.align		4
.L_5653:
        /*00a8*/ 	.byte	0x04, 0x17
        /*00aa*/ 	.short	(.L_5655 - .L_5654)
.L_5654:
        /*00ac*/ 	.word	0x00000000
        /*00b0*/ 	.short	0x0009
        /*00b2*/ 	.short	0x0040
        /*00b4*/ 	.byte	0x00, 0xf0, 0x21, 0x00


	//----- nvinfo : EIATTR_KPARAM_INFO
	.align		4
.L_5655:
        /*00b8*/ 	.byte	0x04, 0x17
        /*00ba*/ 	.short	(.L_5657 - .L_5656)
.L_5656:
        /*00bc*/ 	.word	0x00000000
        /*00c0*/ 	.short	0x0008
        /*00c2*/ 	.short	0x0038
        /*00c4*/ 	.byte	0x00, 0xf0, 0x11, 0x00


	//----- nvinfo : EIATTR_KPARAM_INFO
	.align		4
.L_5657:
        /*00c8*/ 	.byte	0x04, 0x17
        /*00ca*/ 	.short	(.L_5659 - .L_5658)
.L_5658:
        /*00cc*/ 	.word	0x00000000
        /*00d0*/ 	.short	0x0007
        /*00d2*/ 	.short	0x0030
        /*00d4*/ 	.byte	0x00, 0xf0, 0x21, 0x00


	//----- nvinfo : EIATTR_KPARAM_INFO
	.align		4
.L_5659:
        /*00d8*/ 	.byte	0x04, 0x17
        /*00da*/ 	.short	(.L_5661 - .L_5660)
.L_5660:
        /*00dc*/ 	.word	0x00000000
        /*00e0*/ 	.short	0x0006
        /*00e2*/ 	.short	0x0028
        /*00e4*/ 	.byte	0x00, 0xf0, 0x21, 0x00


	//----- nvinfo : EIATTR_KPARAM_INFO
	.align		4
.L_5661:
        /*00e8*/ 	.byte	0x04, 0x17
        /*00ea*/ 	.short	(.L_5663 - .L_5662)
.L_5662:
        /*00ec*/ 	.word	0x00000000
        /*00f0*/ 	.short	0x0005
        /*00f2*/ 	.short	0x0024
        /*00f4*/ 	.byte	0x00, 0xf0, 0x11, 0x00


	//----- nvinfo : EIATTR_KPARAM_INFO
	.align		4
.L_5663:
        /*00f8*/ 	.byte	0x04, 0x17
        /*00fa*/ 	.short	(.L_5665 - .L_5664)
.L_5664:
        /*00fc*/ 	.word	0x00000000
        /*0100*/ 	.short	0x0004
        /*0102*/ 	.short	0x0020
        /*0104*/ 	.byte	0x00, 0xf0, 0x11, 0x00


	//----- nvinfo : EIATTR_KPARAM_INFO
	.align		4
.L_5665:
        /*0108*/ 	.byte	0x04, 0x17
        /*010a*/ 	.short	(.L_5667 - .L_5666)
.L_5666:
        /*010c*/ 	.word	0x00000000
        /*0110*/ 	.short	0x0003
        /*0112*/ 	.short	0x0018
        /*0114*/ 	.byte	0x00, 0xf0, 0x21, 0x00


	//----- nvinfo : EIATTR_KPARAM_INFO
	.align		4
.L_5667:
        /*0118*/ 	.byte	0x04, 0x17
        /*011a*/ 	.short	(.L_5669 - .L_5668)
.L_5668:
        /*011c*/ 	.word	0x00000000
        /*0120*/ 	.short	0x0002
        /*0122*/ 	.short	0x0010
        /*0124*/ 	.byte	0x00, 0xf0, 0x21, 0x00


	//----- nvinfo : EIATTR_KPARAM_INFO
	.align		4
.L_5669:
        /*0128*/ 	.byte	0x04, 0x17
        /*012a*/ 	.short	(.L_5671 - .L_5670)
.L_5670:
        /*012c*/ 	.word	0x00000000
        /*0130*/ 	.short	0x0001
        /*0132*/ 	.short	0x0008
        /*0134*/ 	.byte	0x00, 0xf0, 0x21, 0x00


	//----- nvinfo : EIATTR_KPARAM_INFO
	.align		4
.L_5671:
        /*0138*/ 	.byte	0x04, 0x17
        /*013a*/ 	.short	(.L_5673 - .L_5672)
.L_5672:
        /*013c*/ 	.word	0x00000000
        /*0140*/ 	.short	0x0000
        /*0142*/ 	.short	0x0000
        /*0144*/ 	.byte	0x00, 0xf0, 0x21, 0x00


	//----- nvinfo : EIATTR_SPARSE_MMA_MASK
	.align		4
.L_5673:
        /*0148*/ 	.byte	0x03, 0x50
        /*014a*/ 	.short	0x0000


	//----- nvinfo : EIATTR_MAXREG_COUNT
	.align		4
        /*014c*/ 	.byte	0x03, 0x1b
        /*014e*/ 	.short	0x00ff


	//----- nvinfo : EIATTR_NUM_BARRIERS
	.align		4
        /*0150*/ 	.byte	0x02, 0x4c
        /*0152*/ 	.byte	0x01
	.zero		1


	//----- nvinfo : EIATTR_EXTERNS
	.align		4
        /*0154*/ 	.byte	0x04, 0x0f
        /*0156*/ 	.short	(.L_5675 - .L_5674)


	//   ....[0]....
	.align		4
.L_5674:
        /*0158*/ 	.word	index@(__assertfail)


	//----- nvinfo : EIATTR_MERCURY_ISA_VERSION
	.align		4
.L_5675:
        /*015c*/ 	.byte	0x03, 0x5f
        /*015e*/ 	.short	0x0101


	//----- nvinfo : EIATTR_COOP_GROUP_MASK_REGIDS
	.align		4
        /*0160*/ 	.byte	0x04, 0x29
        /*0162*/ 	.short	(.L_5677 - .L_5676)


	//   ....[0]....
.L_5676:
        /*0164*/ 	.word	0xffffffff


	//   ....[1]....
        /*0168*/ 	.word	0xffffffff


	//   ....[2]....
        /*016c*/ 	.word	0xffffffff


	//   ....[3]....
        /*0170*/ 	.word	0xffffffff


	//   ....[4]....
        /*0174*/ 	.word	0xffffffff


	//   ....[5]....
        /*0178*/ 	.word	0xffffffff


	//   ....[6]....
        /*017c*/ 	.word	0xffffffff


	//   ....[7]....
        /*0180*/ 	.word	0xffffffff


	//   ....[8]....
        /*0184*/ 	.word	0xffffffff


	//   ....[9]....
        /*0188*/ 	.word	0xffffffff


	//   ....[10]....
        /*018c*/ 	.word	0xffffffff


	//   ....[11]....
        /*0190*/ 	.word	0xffffffff


	//   ....[12]....
        /*0194*/ 	.word	0xffffffff


	//   ....[13]....
        /*0198*/ 	.word	0xffffffff


	//   ....[14]....
        /*019c*/ 	.word	0x0500000f


	//   ....[15]....
        /*01a0*/ 	.word	0x0500000f


	//   ....[16]....
        /*01a4*/ 	.word	0x0500000f


	//----- nvinfo : EIATTR_COOP_GROUP_INSTR_OFFSETS
	.align		4
.L_5677:
        /*01a8*/ 	.byte	0x04, 0x28
        /*01aa*/ 	.short	(.L_5679 - .L_5678)


	//   ....[0]....
.L_5678:
        /*01ac*/ 	.word	0x00001030


	//   ....[1]....
        /*01b0*/ 	.word	0x00001060


	//   ....[2]....
        /*01b4*/ 	.word	0x00001080


	//   ....[3]....
        /*01b8*/ 	.word	0x00001220


	//   ....[4]....
        /*01bc*/ 	.word	0x00001240


	//   ....[5]....
        /*01c0*/ 	.word	0x00001260


	//   ....[6]....
        /*01c4*/ 	.word	0x000020a0


	//   ....[7]....
        /*01c8*/ 	.word	0x00002120


	//   ....[8]....
        /*01cc*/ 	.word	0x00002180


	//   ....[9]....
        /*01d0*/ 	.word	0x000021d0


	//   ....[10]....
        /*01d4*/ 	.word	0x00002210


	//   ....[11]....
        /*01d8*/ 	.word	0x00002260


	//   ....[12]....
        /*01dc*/ 	.word	0x00002280


	//   ....[13]....
        /*01e0*/ 	.word	0x000022a0


	//   ....[14]....
        /*01e4*/ 	.word	0x00003930


	//   ....[15]....
        /*01e8*/ 	.word	0x00003990


	//   ....[16]....
        /*01ec*/ 	.word	0x000039f0


	//----- nvinfo : EIATTR_SYSCALL_OFFSETS
	.align		4
.L_5679:
        /*01f0*/ 	.byte	0x04, 0x46
        /*01f2*/ 	.short	(.L_5681 - .L_5680)


	//   ....[0]....
.L_5680:
        /*01f4*/ 	.word	0x000037c0


	//   ....[1]....
        /*01f8*/ 	.word	0x000038c0


	//----- nvinfo : EIATTR_EXIT_INSTR_OFFSETS
	.align		4
.L_5681:
        /*01fc*/ 	.byte	0x04, 0x1c
        /*01fe*/ 	.short	(.L_5683 - .L_5682)


	//   ....[0]....
.L_5682:
        /*0200*/ 	.word	0x00003350


	//   ....[1]....
        /*0204*/ 	.word	0x000036c0


	//   ....[2]....
        /*0208*/ 	.word	0x000038d0


	//----- nvinfo : EIATTR_CRS_STACK_SIZE
	.align		4
.L_5683:
        /*020c*/ 	.byte	0x04, 0x1e
        /*020e*/ 	.short	(.L_5685 - .L_5684)
.L_5684:
        /*0210*/ 	.word	0x00000000


	//----- nvinfo : EIATTR_CBANK_PARAM_SIZE
	.align		4
.L_5685:
        /*0214*/ 	.byte	0x03, 0x19
        /*0216*/ 	.short	0x007c


	//----- nvinfo : EIATTR_PARAM_CBANK
	.align		4
        /*0218*/ 	.byte	0x04, 0x0a
        /*021a*/ 	.short	(.L_5687 - .L_5686)
	.align		4
.L_5686:
        /*021c*/ 	.word	index@(.nv.constant0._ZN4vllm25paged_attention_v1_kernelI13__nv_bfloat16hLi192ELi8ELi128ELNS_18Fp8KVCacheDataTypeE2ELb1EEEvPT_PKS3_PKT0_S9_ifPKiSB_iPKfiiiSD_SD_iiiii)
        /*0220*/ 	.short	0x0210
        /*0222*/ 	.short	0x007c


	//----- nvinfo : EIATTR_SW_WAR
	.align		4
.L_5687:
        /*0224*/ 	.byte	0x04, 0x36
        /*0226*/ 	.short	(.L_5689 - .L_5688)
.L_5688:
        /*0228*/ 	.word	0x00000008
.L_5689:


//--------------------- .nv.info._ZN4vllm25paged_attention_v1_kernelI13__nv_bfloat16hLi128ELi8ELi128ELNS_18Fp8KVCacheDataTypeE2ELb1EEEvPT_PKS3_PKT0_S9_ifPKiSB_iPKfiiiSD_SD_iiiii --------------------------
	.section	.nv.info._ZN4vllm25paged_attention_v1_kernelI13__nv_bfloat16hLi128ELi8ELi128ELNS_18Fp8KVCacheDataTypeE2ELb1EEEvPT_PKS3_PKT0_S9_ifPKiSB_iPKfiiiSD_SD_iiiii,"",@"SHT_CUDA_INFO"
	.sectionflags	@""
	.align	4


	//----- nvinfo : EIATTR_CUDA_API_VERSION
	.align		4
        /*0000*/ 	.byte	0x04, 0x37
        /*0002*/ 	.short	(.L_5691 - .L_5690)
.L_5690:
        /*0004*/ 	.word	0x00000082


	//----- nvinfo : EIATTR_KPARAM_INFO
	.align		4
.L_5691:
        /*0008*/ 	.byte	0x04, 0x17
        /*000a*/ 	.short	(.L_5693 - .L_5692)
.L_5692:
        /*000c*/ 	.word	0x00000000
        /*0010*/ 	.short	0x0013
        /*0012*/ 	.short	0x0078
        /*0014*/ 	.byte	0x00, 0xf0, 0x11, 0x00


	//----- nvinfo : EIATTR_KPARAM_INFO
	.align		4
.L_5693:
        /*0018*/ 	.byte	0x04, 0x17
        /*001a*/ 	.short	(.L_5695 - .L_5694)
.L_5694:
        /*001c*/ 	.word	0x00000000
        /*0020*/ 	.short	0x0012
        /*0022*/ 	.short	0x0074
        /*0024*/ 	.byte	0x00, 0xf0, 0x11, 0x00


	//----- nvinfo : EIATTR_KPARAM_INFO
	.align		4
.L_5695:
        /*0028*/ 	.byte	0x04, 0x17
        /*002a*/ 	.short	(.L_5697 - .L_5696)
.L_5696:
        /*002c*/ 	.word	0x00000000
        /*0030*/ 	.short	0x0011
        /*0032*/ 	.short	0x0070
        /*0034*/ 	.byte	0x00, 0xf0, 0x11, 0x00


	//----- nvinfo : EIATTR_KPARAM_INFO
	.align		4
.L_5697:
        /*0038*/ 	.byte	0x04, 0x17
        /*003a*/ 	.short	(.L_5699 - .L_5698)
.L_5698:
        /*003c*/ 	.word	0x00000000
        /*0040*/ 	.short	0x0010
        /*0042*/ 	.short	0x006c
        /*0044*/ 	.byte	0x00, 0xf0, 0x11, 0x00


	//----- nvinfo : EIATTR_KPARAM_INFO
	.align		4
.L_5699:
        /*0048*/ 	.byte	0x04, 0x17
        /*004a*/ 	.short	(.L_5701 - .L_5700)
.L_5700:
        /*004c*/ 	.word	0x00000000
        /*0050*/ 	.short	0x000f
        /*0052*/ 	.short	0x0068
        /*0054*/ 	.byte	0x00, 0xf0, 0x11, 0x00


	//----- nvinfo : EIATTR_KPARAM_INFO
	.align		4
.L_5701:
        /*0058*/ 	.byte	0x04, 0x17
        /*005a*/ 	.short	(.L_5703 - .L_5702)
.L_5702:
        /*005c*/ 	.word	0x00000000
        /*0060*/ 	.short	0x000e
        /*0062*/ 	.short	0x0060
        /*0064*/ 	.byte	0x00, 0xf0, 0x21, 0x00


	//----- nvinfo : EIATTR_KPARAM_INFO
	.align		4
.L_5703:
        /*0068*/ 	.byte	0x04, 0x17
        /*006a*/ 	.short	(.L_5705 - .L_5704)
.L_5704:
        /*006c*/ 	.word	0x00000000
        /*0070*/ 	.short	0x000d
        /*0072*/ 	.short	0x0058
        /*0074*/ 	.byte	0x00, 0xf0, 0x21, 0x00


	//----- nvinfo : EIATTR_KPARAM_INFO
	.align		4
.L_5705:
        /*0078*/ 	.byte	0x04, 0x17
        /*007a*/ 	.short	(.L_5707 - .L_5706)
.L_5706:
        /*007c*/ 	.word	0x00000000
        /*0080*/ 	.short	0x000c
        /*0082*/ 	.short	0x0050
        /*0084*/ 	.byte	0x00, 0xf0, 0x11, 0x00


	//----- nvinfo : EIATTR_KPARAM_INFO
	.align		4
.L_5707:
        /*0088*/ 	.byte	0x04, 0x17
        /*008a*/ 	.short	(.L_5709 - .L_5708)
.L_5708:
        /*008c*/ 	.word	0x00000000
        /*0090*/ 	.short	0x000b
        /*0092*/ 	.short	0x004c
        /*0094*/ 	.byte	0x00, 0xf0, 0x11, 0x00


	//----- nvinfo : EIATTR_KPARAM_INFO
	.align		4
.L_5709:
        /*0098*/ 	.byte	0x04, 0x17
        /*009a*/ 	.short	(.L_5711 - .L_5710)
.L_5710:
        /*009c*/ 	.word	0x00000000
        /*00a0*/ 	.short	0x000a
        /*00a2*/ 	.short	0x0048
        /*00a4*/ 	.byte	0x00, 0xf0, 0x11, 0x00


	//----- nvinfo : EIATTR_KPARAM_INFO
	.align		4
.L_5711:
        /*00a8*/ 	.byte	0x04, 0x17
        /*00aa*/ 	.short	(.L_5713 - .L_5712)
.L_5712:
        /*00ac*/ 	.word	0x00000000
        /*00b0*/ 	.short	0x0009
        /*00b2*/ 	.short	0x0040
        /*00b4*/ 	.byte	0x00, 0xf0, 0x21, 0x00


	//----- nvinfo : EIATTR_KPARAM_INFO
	.align		4
.L_5713:
        /*00b8*/ 	.byte	0x04, 0x17
        /*00ba*/ 	.short	(.L_5715 - .L_5714)
.L_5714:
        /*00bc*/ 	.word	0x00000000
        /*00c0*/ 	.short	0x0008
        /*00c2*/ 	.short	0x0038
        /*00c4*/ 	.byte	0x00, 0xf0, 0x11, 0x00


	//----- nvinfo : EIATTR_KPARAM_INFO
	.align		4
.L_5715:
        /*00c8*/ 	.byte	0x04, 0x17
        /*00ca*/ 	.short	(.L_5717 - .L_5716)
.L_5716:
        /*00cc*/ 	.word	0x00000000
        /*00d0*/ 	.short	0x0007
        /*00d2*/ 	.short	0x0030
        /*00d4*/ 	.byte	0x00, 0xf0, 0x21, 0x00


	//----- nvinfo : EIATTR_KPARAM_INFO
	.align		4
.L_5717:
        /*00d8*/ 	.byte	0x04, 0x17
        /*00da*/ 	.short	(.L_5719 - .L_5718)
.L_5718:
        /*00dc*/ 	.word	0x00000000
        /*00e0*/ 	.short	0x0006
        /*00e2*/ 	.short	0x0028
        /*00e4*/ 	.byte	0x00, 0xf0, 0x21, 0x00


	//----- nvinfo : EIATTR_KPARAM_INFO
	.align		4
.L_5719:
        /*00e8*/ 	.byte	0x04, 0x17
        /*00ea*/ 	.short	(.L_5721 - .L_5720)
.L_5720:
        /*00ec*/ 	.word	0x00000000
        /*00f0*/ 	.short	0x0005
        /*00f2*/ 	.short	0x0024
        /*00f4*/ 	.byte	0x00, 0xf0, 0x11, 0x00


	//----- nvinfo : EIATTR_KPARAM_INFO
	.align		4
.L_5721:
        /*00f8*/ 	.byte	0x04, 0x17
        /*00fa*/ 	.short	(.L_5723 - .L_5722)
.L_5722:
        /*00fc*/ 	.word	0x00000000
        /*0100*/ 	.short	0x0004
        /*0102*/ 	.short	0x0020
        /*0104*/ 	.byte	0x00, 0xf0, 0x11, 0x00


	//----- nvinfo : EIATTR_KPARAM_INFO
	.align		4
.L_5723:
        /*0108*/ 	.byte	0x04, 0x17
        /*010a*/ 	.short	(.L_5725 - .L_5724)
.L_5724:
        /*010c*/ 	.word	0x00000000
        /*0110*/ 	.short	0x0003
        /*0112*/ 	.short	0x0018
        /*0114*/ 	.byte	0x00, 0xf0, 0x21, 0x00


	//----- nvinfo : EIATTR_KPARAM_INFO
	.align		4
.L_5725:
        /*0118*/ 	.byte	0x04, 0x17
        /*011a*/ 	.short	(.L_5727 - .L_5726)
.L_5726:
        /*011c*/ 	.word	0x00000000
        /*0120*/ 	.short	0x0002
        /*0122*/ 	.short	0x0010
        /*0124*/ 	.byte	0x00, 0xf0, 0x21, 0x00


	//----- nvinfo : EIATTR_KPARAM_INFO
	.align		4
.L_5727:
        /*0128*/ 	.byte	0x04, 0x17
        /*012a*/ 	.short	(.L_5729 - .L_5728)
.L_5728:
        /*012c*/ 	.word	0x00000000
        /*0130*/ 	.short	0x0001
        /*0132*/ 	.short	0x0008
        /*0134*/ 	.byte	0x00, 0xf0, 0x21, 0x00


	//----- nvinfo : EIATTR_KPARAM_INFO
	.align		4
.L_5729:
        /*0138*/ 	.byte	0x04, 0x17
        /*013a*/ 	.short	(.L_5731 - .L_5730)
.L_5730:
        /*013c*/ 	.word	0x00000000
        /*0140*/ 	.short	0x0000
        /*0142*/ 	.short	0x0000
        /*0144*/ 	.byte	0x00, 0xf0, 0x21, 0x00


	//----- nvinfo : EIATTR_SPARSE_MMA_MASK
	.align		4
.L_5731:
        /*0148*/ 	.byte	0x03, 0x50
        /*014a*/ 	.short	0x0000


	//----- nvinfo : EIATTR_MAXREG_COUNT
	.align		4
        /*014c*/ 	.byte	0x03, 0x1b
        /*014e*/ 	.short	0x00ff


	//----- nvinfo : EIATTR_NUM_BARRIERS
	.align		4
        /*0150*/ 	.byte	0x02, 0x4c
        /*0152*/ 	.byte	0x01
	.zero		1


	//----- nvinfo : EIATTR_EXTERNS
	.align		4
        /*0154*/ 	.byte	0x04, 0x0f
        /*0156*/ 	.short	(.L_5733 - .L_5732)


	//   ....[0]....
	.align		4
.L_5732:
        /*0158*/ 	.word	index@(__assertfail)


	//----- nvinfo : EIATTR_MERCURY_ISA_VERSION
	.align		4
.L_5733:
        /*015c*/ 	.byte	0x03, 0x5f
        /*015e*/ 	.short	0x0101


	//----- nvinfo : EIATTR_COOP_GROUP_MASK_REGIDS
	.align		4
        /*0160*/ 	.byte	0x04, 0x29
        /*0162*/ 	.short	(.L_5735 - .L_5734)


	//   ....[0]....
.L_5734:
        /*0164*/ 	.word	0xffffffff


	//   ....[1]....
        /*0168*/ 	.word	0xffffffff


	//   ....[2]....
        /*016c*/ 	.word	0xffffffff


	//   ....[3]....
        /*0170*/ 	.word	0xffffffff


	//   ....[4]....
        /*0174*/ 	.word	0xffffffff


	//   ....[5]....
        /*0178*/ 	.word	0xffffffff


	//   ....[6]....
        /*017c*/ 	.word	0xffffffff


	//   ....[7]....
        /*0180*/ 	.word	0xffffffff


	//   ....[8]....
        /*0184*/ 	.word	0xffffffff


	//   ....[9]....
        /*0188*/ 	.word	0xffffffff


	//   ....[10]....
        /*018c*/ 	.word	0xffffffff


	//   ....[11]....
        /*0190*/ 	.word	0xffffffff


	//   ....[12]....
        /*0194*/ 	.word	0xffffffff


	//   ....[13]....
        /*0198*/ 	.word	0xffffffff


	//   ....[14]....
        /*019c*/ 	.word	0x0500000f


	//   ....[15]....
        /*01a0*/ 	.word	0x0500000f


	//   ....[16]....
        /*01a4*/ 	.word	0x0500000f


	//----- nvinfo : EIATTR_COOP_GROUP_INSTR_OFFSETS
	.align		4
.L_5735:
        /*01a8*/ 	.byte	0x04, 0x28
        /*01aa*/ 	.short	(.L_5737 - .L_5736)


	//   ....[0]....
.L_5736:
        /*01ac*/ 	.word	0x00001050


	//   ....[1]....
        /*01b0*/ 	.word	0x00001080


	//   ....[2]....
        /*01b4*/ 	.word	0x000010a0


	//   ....[3]....
        /*01b8*/ 	.word	0x00001240


	//   ....[4]....
        /*01bc*/ 	.word	0x00001260


	//   ....[5]....
        /*01c0*/ 	.word	0x00001280


	//   ....[6]....
        /*01c4*/ 	.word	0x000020c0


	//   ....[7]....
        /*01c8*/ 	.word	0x00002150


	//   ....[8]....
        /*01cc*/ 	.word	0x000021a0


	//   ....[9]....
        /*01d0*/ 	.word	0x00002200


	//   ....[10]....
        /*01d4*/ 	.word	0x00002230


	//   ....[11]....
        /*01d8*/ 	.word	0x00002280


	//   ....[12]....
        /*01dc*/ 	.word	0x000022a0


	//   ....[13]....
        /*01e0*/ 	.word	0x000022c0


	//   ....[14]....
        /*01e4*/ 	.word	0x00003740


	//   ....[15]....
        /*01e8*/ 	.word	0x000037a0


	//   ....[16]....
        /*01ec*/ 	.word	0x00003800


	//----- nvinfo : EIATTR_SYSCALL_OFFSETS
	.align		4
.L_5737:
        /*01f0*/ 	.byte	0x04, 0x46
        /*01f2*/ 	.short	(.L_5739 - .L_5738)


	//   ....[0]....
.L_5738:
        /*01f4*/ 	.word	0x000035d0


	//   ....[1]....
        /*01f8*/ 	.word	0x000036d0


	//----- nvinfo : EIATTR_EXIT_INSTR_OFFSETS
	.align		4
.L_5739:
        /*01fc*/ 	.byte	0x04, 0x1c
        /*01fe*/ 	.short	(.L_5741 - .L_5740)


	//   ....[0]....
.L_5740:
        /*0200*/ 	.word	0x000031f0


	//   ....[1]....
        /*0204*/ 	.word	0x000034d0


	//   ....[2]....
        /*0208*/ 	.word	0x000036e0


	//----- nvinfo : EIATTR_CRS_STACK_SIZE
	.align		4
.L_5741:
        /*020c*/ 	.byte	0x04, 0x1e
        /*020e*/ 	.short	(.L_5743 - .L_5742)
.L_5742:
        /*0210*/ 	.word	0x00000000


	//----- nvinfo : EIATTR_CBANK_PARAM_SIZE
	.align		4
.L_5743:
        /*0214*/ 	.byte	0x03, 0x19
        /*0216*/ 	.short	0x007c


	//----- nvinfo : EIATTR_PARAM_CBANK
	.align		4
        /*0218*/ 	.byte	0x04, 0x0a
        /*021a*/ 	.short	(.L_5745 - .L_5744)
	.align		4
.L_5744:
        /*021c*/ 	.word	index@(.nv.constant0._ZN4vllm25paged_attention_v1_kernelI13__nv_bfloat16hLi128ELi8ELi128ELNS_18Fp8KVCacheDataTypeE2ELb1EEEvPT_PKS3_PKT0_S9_ifPKiSB_iPKfiiiSD_SD_iiiii)
        /*0220*/ 	.short	0x0210
        /*0222*/ 	.short	0x007c


	//----- nvinfo : EIATTR_SW_WAR
	.align		4
.L_5745:
        /*0224*/ 	.byte	0x04, 0x36
        /*0226*/ 	.short	(.L_5747 - .L_5746)
.L_5746:
        /*0228*/ 	.word	0x00000008
.L_5747:


//--------------------- .nv.info._ZN4vllm25paged_attention_v1_kernelI13__nv_bfloat16hLi120ELi8ELi128ELNS_18Fp8KVCacheDataTypeE2ELb1EEEvPT_PKS3_PKT0_S9_ifPKiSB_iPKfiiiSD_SD_iiiii --------------------------
	.section	.nv.info._ZN4vllm25paged_attention_v1_kernelI13__nv_bfloat16hLi120ELi8ELi128ELNS_18Fp8KVCacheDataTypeE2ELb1EEEvPT_PKS3_PKT0_S9_ifPKiSB_iPKfiiiSD_SD_iiiii,"",@"SHT_CUDA_INFO"
	.sectionflags	@""
	.align	4


	//----- nvinfo : EIATTR_CUDA_API_VERSION
	.align		4
        /*0000*/ 	.byte	0x04, 0x37
        /*0002*/ 	.short	(.L_5749 - .L_5748)
.L_5748:
        /*0004*/ 	.word	0x00000082


	//----- nvinfo : EIATTR_KPARAM_INFO
	.align		4
.L_5749:
        /*0008*/ 	.byte	0x04, 0x17
        /*000a*/ 	.short	(.L_5751 - .L_5750)
.L_5750:
        /*000c*/ 	.word	0x00000000
        /*0010*/ 	.short	0x0013
        /*0012*/ 	.short	0x0078
        /*0014*/ 	.byte	0x00, 0xf0, 0x11, 0x00


	//----- nvinfo : EIATTR_KPARAM_INFO
	.align		4
.L_5751:
        /*0018*/ 	.byte	0x04, 0x17
        /*001a*/ 	.short	(.L_5753 - .L_5752)
.L_5752:
        /*001c*/ 	.word	0x00000000
        /*0020*/ 	.short	0x0012
        /*0022*/ 	.short	0x0074
        /*0024*/ 	.byte	0x00, 0xf0, 0x11, 0x00


	//----- nvinfo : EIATTR_KPARAM_INFO
	.align		4
.L_5753:
        /*0028*/ 	.byte	0x04, 0x17
        /*002a*/ 	.short	(.L_5755 - .L_5754)
.L_5754:
        /*002c*/ 	.word	0x00000000
        /*0030*/ 	.short	0x0011
        /*0032*/ 	.short	0x0070
        /*0034*/ 	.byte	0x00, 0xf0, 0x11, 0x00


	//----- nvinfo : EIATTR_KPARAM_INFO
	.align		4
.L_5755:
        /*0038*/ 	.byte	0x04, 0x17
        /*003a*/ 	.short	(.L_5757 - .L_5756)
.L_5756:
        /*003c*/ 	.word	0x00000000
        /*0040*/ 	.short	0x0010
        /*0042*/ 	.short	0x006c
        /*0044*/ 	.byte	0x00, 0xf0, 0x11, 0x00


	//----- nvinfo : EIATTR_KPARAM_INFO
	.align		4
.L_5757:
        /*0048*/ 	.byte	0x04, 0x17
        /*004a*/ 	.short	(.L_5759 - .L_5758)
.L_5758:
        /*004c*/ 	.word	0x00000000
        /*0050*/ 	.short	0x000f
        /*0052*/ 	.short	0x0068
        /*0054*/ 	.byte	0x00, 0xf0, 0x11, 0x00


	//----- nvinfo : EIATTR_KPARAM_INFO
	.align		4
.L_5759:
        /*0058*/ 	.byte	0x04, 0x17
        /*005a*/ 	.short	(.L_5761 - .L_5760)
.L_5760:
        /*005c*/ 	.word	0x00000000
        /*0060*/ 	.short	0x000e
        /*0062*/ 	.short	0x0060
        /*0064*/ 	.byte	0x00, 0xf0, 0x21, 0x00


	//----- nvinfo : EIATTR_KPARAM_INFO
	.align		4
.L_5761:
        /*0068*/ 	.byte	0x04, 0x17
        /*006a*/ 	.short	(.L_5763 - .L_5762)
.L_5762:
        /*006c*/ 	.word	0x00000000
        /*0070*/ 	.short	0x000d
        /*0072*/ 	.short	0x0058
        /*0074*/ 	.byte	0x00, 0xf0, 0x21, 0x00


	//----- nvinfo : EIATTR_KPARAM_INFO
	.align		4
.L_5763:
        /*0078*/ 	.byte	0x04, 0x17
        /*007a*/ 	.short	(.L_5765 - .L_5764)
.L_5764:
        /*007c*/ 	.word	0x00000000
        /*0080*/ 	.short	0x000c
        /*0082*/ 	.short	0x0050
        /*0084*/ 	.byte	0x00, 0xf0, 0x11, 0x00


	//----- nvinfo : EIATTR_KPARAM_INFO
	.align		4
.L_5765:
        /*0088*/ 	.byte	0x04, 0x17
        /*008a*/ 	.short	(.L_5767 - .L_5766)
.L_5766:
        /*008c*/ 	.word	0x00000000
        /*0090*/ 	.short	0x000b
        /*0092*/ 	.short	0x004c
        /*0094*/ 	.byte	0x00, 0xf0, 0x11, 0x00


	//----- nvinfo : EIATTR_KPARAM_INFO
	.align		4
.L_5767:
        /*0098*/ 	.byte	0x04, 0x17
        /*009a*/ 	.short	(.L_5769 - .L_5768)
.L_5768:
        /*009c*/ 	.word	0x00000000
        /*00a0*/ 	.short	0x000a
        /*00a2*/ 	.short	0x0048
        /*00a4*/ 	.byte	0x00, 0xf0, 0x11, 0x00


	//----- nvinfo : EIATTR_KPARAM_INFO
	.align		4
.L_5769:
        /*00a8*/ 	.byte	0x04, 0x17
        /*00aa*/ 	.short	(.L_5771 - .L_5770)
.L_5770:
        /*00ac*/ 	.word	0x00000000
        /*00b0*/ 	.short	0x0009
        /*00b2*/ 	.short	0x0040
        /*00b4*/ 	.byte	0x00, 0xf0, 0x21, 0x00


	//----- nvinfo : EIATTR_KPARAM_INFO
	.align		4
.L_5771:
        /*00b8*/ 	.byte	0x04, 0x17
        /*00ba*/ 	.short	(.L_5773 - .L_5772)
.L_5772:
        /*00bc*/ 	.word	0x00000000
        /*00c0*/ 	.short	0x0008
        /*00c2*/ 	.short	0x0038
        /*00c4*/ 	.byte	0x00, 0xf0, 0x11, 0x00


	//----- nvinfo : EIATTR_KPARAM_INFO
	.align		4
.L_5773:
        /*00c8*/ 	.byte	0x04, 0x17
        /*00ca*/ 	.short	(.L_5775 - .L_5774)
.L_5774:
        /*00cc*/ 	.word	0x00000000
        /*00d0*/ 	.short	0x0007
        /*00d2*/ 	.short	0x0030
        /*00d4*/ 	.byte	0x00, 0xf0, 0x21, 0x00


	//----- nvinfo : EIATTR_KPARAM_INFO
	.align		4
.L_5775:
        /*00d8*/ 	.byte	0x04, 0x17
        /*00da*/ 	.short	(.L_5777 - .L_5776)
.L_5776:
        /*00dc*/ 	.word	0x00000000
        /*00e0*/ 	.short	0x0006
        /*00e2*/ 	.short	0x0028
        /*00e4*/ 	.byte	0x00, 0xf0, 0x21, 0x00


	//----- nvinfo : EIATTR_KPARAM_INFO
	.align		4
.L_5777:
        /*00e8*/ 	.byte	0x04, 0x17
        /*00ea*/ 	.short	(.L_5779 - .L_5778)
.L_5778:
        /*00ec*/ 	.word	0x00000000
        /*00f0*/ 	.short	0x0005
        /*00f2*/ 	.short	0x0024
        /*00f4*/ 	.byte	0x00, 0xf0, 0x11, 0x00


	//----- nvinfo : EIATTR_KPARAM_INFO
	.align		4
.L_5779:
        /*00f8*/ 	.byte	0x04, 0x17
        /*00fa*/ 	.short	(.L_5781 - .L_5780)
.L_5780:
        /*00fc*/ 	.word	0x00000000
        /*0100*/ 	.short	0x0004
        /*0102*/ 	.short	0x0020
        /*0104*/ 	.byte	0x00, 0xf0, 0x11, 0x00


	//----- nvinfo : EIATTR_KPARAM_INFO
	.align		4
.L_5781:
        /*0108*/ 	.byte	0x04, 0x17
        /*010a*/ 	.short	(.L_5783 - .L_5782)
.L_5782:
        /*010c*/ 	.word	0x00000000
        /*0110*/ 	.short	0x0003
        /*0112*/ 	.short	0x0018
        /*0114*/ 	.byte	0x00, 0xf0, 0x21, 0x00


	//----- nvinfo : EIATTR_KPARAM_INFO
	.align		4
.L_5783:
        /*0118*/ 	.byte	0x04, 0x17
        /*011a*/ 	.short	(.L_5785 - .L_5784)
.L_5784:
        /*011c*/ 	.word	0x00000000
        /*0120*/ 	.short	0x0002
        /*0122*/ 	.short	0x0010
        /*0124*/ 	.byte	0x00, 0xf0, 0x21, 0x00


	//----- nvinfo : EIATTR_KPARAM_INFO
	.align		4
.L_5785:
        /*0128*/ 	.byte	0x04, 0x17
        /*012a*/ 	.short	(.L_5787 - .L_5786)
.L_5786:
        /*012c*/ 	.word	0x00000000
        /*0130*/ 	.short	0x0001
        /*0132*/ 	.short	0x0008
        /*0134*/ 	.byte	0x00, 0xf0, 0x21, 0x00


	//----- nvinfo : EIATTR_KPARAM_INFO
	.align		4
.L_5787:
        /*0138*/ 	.byte	0x04, 0x17
        /*013a*/ 	.short	(.L_5789 - .L_5788)
.L_5788:
        /*013c*/ 	.word	0x00000000
        /*0140*/ 	.short	0x0000
        /*0142*/ 	.short	0x0000
        /*0144*/ 	.byte	0x00, 0xf0, 0x21, 0x00


	//----- nvinfo : EIATTR_SPARSE_MMA_MASK
	.align		4
.L_5789:
        /*0148*/ 	.byte	0x03, 0x50
        /*014a*/ 	.short	0x0000


	//----- nvinfo : EIATTR_MAXREG_COUNT
	.align		4
        /*014c*/ 	.byte	0x03, 0x1b
        /*014e*/ 	.short	0x00ff


	//----- nvinfo : EIATTR_NUM_BARRIERS
	.align		4
        /*0150*/ 	.byte	0x02, 0x4c
        /*0152*/ 	.byte	0x01
	.zero		1


	//----- nvinfo : EIATTR_EXTERNS
	.align		4
        /*0154*/ 	.byte	0x04, 0x0f
        /*0156*/ 	.short	(.L_5791 - .L_5790)


	//   ....[0]....
	.align		4
.L_5790:
        /*0158*/ 	.word	index@(__assertfail)


	//----- nvinfo : EIATTR_MERCURY_ISA_VERSION
	.align		4
.L_5791:
        /*015c*/ 	.byte	0x03, 0x5f
        /*015e*/ 	.short	0x0101


	//----- nvinfo : EIATTR_COOP_GROUP_MASK_REGIDS
	.align		4
        /*0160*/ 	.byte	0x04, 0x29
        /*0162*/ 	.short	(.L_5793 - .L_5792)


	//   ....[0]....
.L_5792:
        /*0164*/ 	.word	0xffffffff


	//   ....[1]....
        /*0168*/ 	.word	0xffffffff


	//   ....[2]....
        /*016c*/ 	.word	0xffffffff


	//   ....[3]....
        /*0170*/ 	.word	0xffffffff


	//   ....[4]....
        /*0174*/ 	.word	0xffffffff


	//   ....[5]....
        /*0178*/ 	.word	0xffffffff


	//   ....[6]....
        /*017c*/ 	.word	0xffffffff


	//   ....[7]....
        /*0180*/ 	.word	0xffffffff


	//   ....[8]....
        /*0184*/ 	.word	0xffffffff


	//   ....[9]....
        /*0188*/ 	.word	0xffffffff


	//   ....[10]....
        /*018c*/ 	.word	0xffffffff


	//   ....[11]....
        /*0190*/ 	.word	0xffffffff


	//   ....[12]....
        /*0194*/ 	.word	0xffffffff


	//   ....[13]....
        /*0198*/ 	.word	0xffffffff


	//   ....[14]....
        /*019c*/ 	.word	0x0500000f


	//   ....[15]....
        /*01a0*/ 	.word	0x0500000f


	//   ....[16]....
        /*01a4*/ 	.word	0x0500000f


	//----- nvinfo : EIATTR_COOP_GROUP_INSTR_OFFSETS
	.align		4
.L_5793:
        /*01a8*/ 	.byte	0x04, 0x28
        /*01aa*/ 	.short	(.L_5795 - .L_5794)


	//   ....[0]....
.L_5794:
        /*01ac*/ 	.word	0x00001030


	//   ....[1]....
        /*01b0*/ 	.word	0x00001060


	//   ....[2]....
        /*01b4*/ 	.word	0x00001080


	//   ....[3]....
        /*01b8*/ 	.word	0x00001220


	//   ....[4]....
        /*01bc*/ 	.word	0x00001240


	//   ....[5]....
        /*01c0*/ 	.word	0x00001260


	//   ....[6]....
        /*01c4*/ 	.word	0x000020a0


	//   ....[7]....
        /*01c8*/ 	.word	0x00002120


	//   ....[8]....
        /*01cc*/ 	.word	0x00002180


	//   ....[9]....
        /*01d0*/ 	.word	0x000021d0


	//   ....[10]....
        /*01d4*/ 	.word	0x00002210


	//   ....[11]....
        /*01d8*/ 	.word	0x00002260


	//   ....[12]....
        /*01dc*/ 	.word	0x00002280


	//   ....[13]....
        /*01e0*/ 	.word	0x000022a0


	//   ....[14]....
        /*01e4*/ 	.word	0x00003830


	//   ....[15]....
        /*01e8*/ 	.word	0x00003890


	//   ....[16]....
        /*01ec*/ 	.word	0x000038f0


	//----- nvinfo : EIATTR_SYSCALL_OFFSETS
	.align		4
.L_5795:
        /*01f0*/ 	.byte	0x04, 0x46
        /*01f2*/ 	.short	(.L_5797 - .L_5796)


	//   ....[0]....
.L_5796:
        /*01f4*/ 	.word	0x000036c0


	//   ....[1]....
        /*01f8*/ 	.word	0x000037c0


	//----- nvinfo : EIATTR_EXIT_INSTR_OFFSETS
	.align		4
.L_5797:
        /*01fc*/ 	.byte	0x04, 0x1c
        /*01fe*/ 	.short	(.L_5799 - .L_5798)


	//   ....[0]....
.L_5798:
        /*0200*/ 	.word	0x00003310


	//   ....[1]....
        /*0204*/ 	.word	0x00003540


	//   ....[2]....
        /*0208*/ 	.word	0x000035c0


	//   ....[3]....
        /*020c*/ 	.word	0x000037d0


	//----- nvinfo : EIATTR_CRS_STACK_SIZE
	.align		4
.L_5799:
        /*0210*/ 	.byte	0x04, 0x1e
        /*0212*/ 	.short	(.L_5801 - .L_5800)
.L_5800:
        /*0214*/ 	.word	0x00000000


	//----- nvinfo : EIATTR_CBANK_PARAM_SIZE
	.align		4
.L_5801:
        /*0218*/ 	.byte	0x03, 0x19
        /*021a*/ 	.short	0x007c


	//----- nvinfo : EIATTR_PARAM_CBANK
	.align		4
        /*021c*/ 	.byte	0x04, 0x0a
        /*021e*/ 	.short	(.L_5803 - .L_5802)
	.align		4
.L_5802:
        /*0220*/ 	.word	index@(.nv.constant0._ZN4vllm25paged_attention_v1_kernelI13__nv_bfloat16hLi120ELi8ELi128ELNS_18Fp8KVCacheDataTypeE2ELb1EEEvPT_PKS3_PKT0_S9_ifPKiSB_iPKfiiiSD_SD_iiiii)
        /*0224*/ 	.short	0x0210
        /*0226*/ 	.short	0x007c


	//----- nvinfo : EIATTR_SW_WAR
	.align		4
.L_5803:
        /*0228*/ 	.byte	0x04, 0x36
        /*022a*/ 	.short	(.L_5805 - .L_5804)
.L_5804:
        /*022c*/ 	.word	0x00000008
.L_5805:


//--------------------- .nv.info._ZN4vllm25paged_attention_v1_kernelI13__nv_bfloat16hLi112ELi8ELi128ELNS_18Fp8KVCacheDataTypeE2ELb1EEEvPT_PKS3_PKT0_S9_ifPKiSB_iPKfiiiSD_SD_iiiii --------------------------
	.section	.nv.info._ZN4vllm25paged_attention_v1_kernelI13__nv_bfloat16hLi112ELi8ELi128ELNS_18Fp8KVCacheDataTypeE2ELb1EEEvPT_PKS3_PKT0_S9_ifPKiSB_iPKfiiiSD_SD_iiiii,"",@"SHT_CUDA_INFO"
	.sectionflags	@""
	.align	4


	//----- nvinfo : EIATTR_CUDA_API_VERSION
	.align		4
        /*0000*/ 	.byte	0x04, 0x37
        /*0002*/ 	.short	(.L_5807 - .L_5806)
.L_5806:
        /*0004*/ 	.word	0x00000082


	//----- nvinfo : EIATTR_KPARAM_INFO
	.align		4
.L_5807:
        /*0008*/ 	.byte	0x04, 0x17
        /*000a*/ 	.short	(.L_5809 - .L_5808)
.L_5808:
        /*000c*/ 	.word	0x00000000
        /*0010*/ 	.short	0x0013
        /*0012*/ 	.short	0x0078
        /*0014*/ 	.byte	0x00, 0xf0, 0x11, 0x00


	//----- nvinfo : EIATTR_KPARAM_INFO
	.align		4
.L_5809:
        /*0018*/ 	.byte	0x04, 0x17
        /*001a*/ 	.short	(.L_5811 - .L_5810)
.L_5810:
        /*001c*/ 	.word	0x00000000
        /*0020*/ 	.short	0x0012
        /*0022*/ 	.short	0x0074
        /*0024*/ 	.byte	0x00, 0xf0, 0x11, 0x00


	//----- nvinfo : EIATTR_KPARAM_INFO
	.align		4
.L_5811:
        /*0028*/ 	.byte	0x04, 0x17
        /*002a*/ 	.short	(.L_5813 - .L_5812)
.L_5812:
        /*002c*/ 	.word	0x00000000
        /*0030*/ 	.short	0x0011
        /*0032*/ 	.short	0x0070
        /*0034*/ 	.byte	0x00, 0xf0, 0x11, 0x00


	//----- nvinfo : EIATTR_KPARAM_INFO
	.align		4
.L_5813:
        /*0038*/ 	.byte	0x04, 0x17
        /*003a*/ 	.short	(.L_5815 - .L_5814)
.L_5814:
        /*003c*/ 	.word	0x00000000
        /*0040*/ 	.short	0x0010
        /*0042*/ 	.short	0x006c
        /*0044*/ 	.byte	0x00, 0xf0, 0x11, 0x00


	//----- nvinfo : EIATTR_KPARAM_INFO
	.align		4
.L_5815:
        /*0048*/ 	.byte	0x04, 0x17
        /*004a*/ 	.short	(.L_5817 - .L_5816)
.L_5816:
        /*004c*/ 	.word	0x00000000
        /*0050*/ 	.short	0x000f
        /*0052*/ 	.short	0x0068
        /*0054*/ 	.byte	0x00, 0xf0, 0x11, 0x00


	//----- nvinfo : EIATTR_KPARAM_INFO
	.align		4
.L_5817:
        /*0058*/ 	.byte	0x04, 0x17
        /*005a*/ 	.short	(.L_5819 - .L_5818)
.L_5818:
        /*005c*/ 	.word	0x00000000
        /*0060*/ 	.short	0x000e
        /*0062*/ 	.short	0x0060
        /*0064*/ 	.byte	0x00, 0xf0, 0x21, 0x00


	//----- nvinfo : EIATTR_KPARAM_INFO
	.align		4
.L_5819:
        /*0068*/ 	.byte	0x04, 0x17
        /*006a*/ 	.short	(.L_5821 - .L_5820)
.L_5820:
        /*006c*/ 	.word	0x00000000
        /*0070*/ 	.short	0x000d
        /*0072*/ 	.short	0x0058
        /*0074*/ 	.byte	0x00, 0xf0, 0x21, 0x00


	//----- nvinfo : EIATTR_KPARAM_INFO
	.align		4
.L_5821:
        /*0078*/ 	.byte	0x04, 0x17
        /*007a*/ 	.short	(.L_5823 - .L_5822)
.L_5822:
        /*007c*/ 	.word	0x00000000
        /*0080*/ 	.short	0x000c
        /*0082*/ 	.short	0x0050
        /*0084*/ 	.byte	0x00, 0xf0, 0x11, 0x00


	//----- nvinfo : EIATTR_KPARAM_INFO
	.align		4
.L_5823:
        /*0088*/ 	.byte	0x04, 0x17
        /*008a*/ 	.short	(.L_5825 - .L_5824)
.L_5824:
        /*008c*/ 	.word	0x00000000
        /*0090*/ 	.short	0x000b
        /*0092*/ 	.short	0x004c
        /*0094*/ 	.byte	0x00, 0xf0, 0x11, 0x00


	//----- nvinfo : EIATTR_KPARAM_INFO
	.align		4
.L_5825:
        /*0098*/ 	.byte	0x04, 0x17
        /*009a*/ 	.short	(.L_5827 - .L_5826)
.L_5826:
        /*009c*/ 	.word	0x00000000
        /*00a0*/ 	.short	0x000a
        /*00a2*/ 	.short	0x0048
        /*00a4*/ 	.byte	0x00, 0xf0, 0x11, 0x00


	//----- nvinfo : EIATTR_KPARAM_INFO
	.align		4
.L_5827:
        /*00a8*/ 	.byte	0x04, 0x17
        /*00aa*/ 	.short	(.L_5829 - .L_5828)
.L_5828:
        /*00ac*/ 	.word	0x00000000
        /*00b0*/ 	.short	0x0009
        /*00b2*/ 	.short	0x0040
        /*00b4*/ 	.byte	0x00, 0xf0, 0x21, 0x00


	//----- nvinfo : EIATTR_KPARAM_INFO
	.align		4
.L_5829:
        /*00b8*/ 	.byte	0x04, 0x17
        /*00ba*/ 	.short	(.L_5831 - .L_5830)
.L_5830:
        /*00bc*/ 	.word	0x00000000
        /*00c0*/ 	.short	0x0008
        /*00c2*/ 	.short	0x0038
        /*00c4*/ 	.byte	0x00, 0xf0, 0x11, 0x00


	//----- nvinfo : EIATTR_KPARAM_INFO
	.align		4
.L_5831:
        /*00c8*/ 	.byte	0x04, 0x17
        /*00ca*/ 	.short	(.L_5833 - .L_5832)
.L_5832:
        /*00cc*/ 	.word	0x00000000
        /*00d0*/ 	.short	0x0007
        /*00d2*/ 	.short	0x0030
        /*00d4*/ 	.byte	0x00, 0xf0, 0x21, 0x00


	//----- nvinfo : EIATTR_KPARAM_INFO
	.align		4
.L_5833:
        /*00d8*/ 	.byte	0x04, 0x17
        /*00da*/ 	.short	(.L_5835 - .L_5834)
.L_5834:
        /*00dc*/ 	.word	0x00000000
        /*00e0*/ 	.short	0x0006
        /*00e2*/ 	.short	0x0028
        /*00e4*/ 	.byte	0x00, 0xf0, 0x21, 0x00


	//----- nvinfo : EIATTR_KPARAM_INFO
	.align		4
.L_5835:
        /*00e8*/ 	.byte	0x04, 0x17
        /*00ea*/ 	.short	(.L_5837 - .L_5836)
.L_5836:
        /*00ec*/ 	.word	0x00000000
        /*00f0*/ 	.short	0x0005
        /*00f2*/ 	.short	0x0024
        /*00f4*/ 	.byte	0x00, 0xf0, 0x11, 0x00


	//----- nvinfo : EIATTR_KPARAM_INFO
	.align		4
.L_5837:
        /*00f8*/ 	.byte	0x04, 0x17
        /*00fa*/ 	.short	(.L_5839 - .L_5838)
.L_5838:
        /*00fc*/ 	.word	0x00000000
        /*0100*/ 	.short	0x0004
        /*0102*/ 	.short	0x0020
        /*0104*/ 	.byte	0x00, 0xf0, 0x11, 0x00


	//----- nvinfo : EIATTR_KPARAM_INFO
	.align		4
.L_5839:
        /*0108*/ 	.byte	0x04, 0x17
        /*010a*/ 	.short	(.L_5841 - .L_5840)
.L_5840:
        /*010c*/ 	.word	0x00000000
        /*0110*/ 	.short	0x0003
        /*0112*/ 	.short	0x0018
        /*0114*/ 	.byte	0x00, 0xf0, 0x21, 0x00


	//----- nvinfo : EIATTR_KPARAM_INFO
	.align		4
.L_5841:
        /*0118*/ 	.byte	0x04, 0x17
        /*011a*/ 	.short	(.L_5843 - .L_5842)
.L_5842:
        /*011c*/ 	.word	0x00000000
        /*0120*/ 	.short	0x0002
        /*0122*/ 	.short	0x0010
        /*0124*/ 	.byte	0x00, 0xf0, 0x21, 0x00


	//----- nvinfo : EIATTR_KPARAM_INFO
	.align		4
.L_5843:
        /*0128*/ 	.byte	0x04, 0x17
        /*012a*/ 	.short	(.L_5845 - .L_5844)
.L_5844:
        /*012c*/ 	.word	0x00000000
        /*0130*/ 	.short	0x0001
        /*0132*/ 	.short	0x0008
        /*0134*/ 	.byte	0x00, 0xf0, 0x21, 0x00


	//----- nvinfo : EIATTR_KPARAM_INFO
	.align		4
.L_5845:
        /*0138*/ 	.byte	0x04, 0x17
        /*013a*/ 	.short	(.L_5847 - .L_5846)
.L_5846:
        /*013c*/ 	.word	0x00000000
        /*0140*/ 	.short	0x0000
        /*0142*/ 	.short	0x0000
        /*0144*/ 	.byte	0x00, 0xf0, 0x21, 0x00


	//----- nvinfo : EIATTR_SPARSE_MMA_MASK
	.align		4
.L_5847:
        /*0148*/ 	.byte	0x03, 0x50
        /*014a*/ 	.short	0x0000


	//----- nvinfo : EIATTR_MAXREG_COUNT
	.align		4
        /*014c*/ 	.byte	0x03, 0x1b
        /*014e*/ 	.short	0x00ff


	//----- nvinfo : EIATTR_NUM_BARRIERS
	.align		4
        /*0150*/ 	.byte	0x02, 0x4c
        /*0152*/ 	.byte	0x01
	.zero		1


	//----- nvinfo : EIATTR_EXTERNS
	.align		4
        /*0154*/ 	.byte	0x04, 0x0f
        /*0156*/ 	.short	(.L_5849 - .L_5848)


	//   ....[0]....
	.align		4
.L_5848:
        /*0158*/ 	.word	index@(__assertfail)


	//----- nvinfo : EIATTR_MERCURY_ISA_VERSION
	.align		4
.L_5849:
        /*015c*/ 	.byte	0x03, 0x5f
        /*015e*/ 	.short	0x0101


	//----- nvinfo : EIATTR_COOP_GROUP_MASK_REGIDS
	.align		4
        /*0160*/ 	.byte	0x04, 0x29
        /*0162*/ 	.short	(.L_5851 - .L_5850)


	//   ....[0]....
.L_5850:
        /*0164*/ 	.word	0xffffffff


	//   ....[1]....
        /*0168*/ 	.word	0xffffffff


	//   ....[2]....
        /*016c*/ 	.word	0xffffffff


	//   ....[3]....
        /*0170*/ 	.word	0xffffffff


	//   ....[4]....
        /*0174*/ 	.word	0xffffffff


	//   ....[5]....
        /*0178*/ 	.word	0xffffffff


	//   ....[6]....
        /*017c*/ 	.word	0xffffffff


	//   ....[7]....
        /*0180*/ 	.word	0xffffffff


	//   ....[8]....
        /*0184*/ 	.word	0xffffffff


	//   ....[9]....
        /*0188*/ 	.word	0xffffffff


	//   ....[10]....
        /*018c*/ 	.word	0xffffffff


	//   ....[11]....
        /*0190*/ 	.word	0xffffffff


	//   ....[12]....
        /*0194*/ 	.word	0xffffffff


	//   ....[13]....
        /*0198*/ 	.word	0xffffffff


	//   ....[14]....
        /*019c*/ 	.word	0x0500000f


	//   ....[15]....
        /*01a0*/ 	.word	0x0500000f


	//   ....[16]....
        /*01a4*/ 	.word	0x0500000f


	//----- nvinfo : EIATTR_COOP_GROUP_INSTR_OFFSETS
	.align		4
.L_5851:
        /*01a8*/ 	.byte	0x04, 0x28
        /*01aa*/ 	.short	(.L_5853 - .L_5852)


	//   ....[0]....
.L_5852:
        /*01ac*/ 	.word	0x00001030


	//   ....[1]....
        /*01b0*/ 	.word	0x00001060


	//   ....[2]....
        /*01b4*/ 	.word	0x00001080


	//   ....[3]....
        /*01b8*/ 	.word	0x00001220


	//   ....[4]....
        /*01bc*/ 	.word	0x00001240


	//   ....[5]....
        /*01c0*/ 	.word	0x00001260


	//   ....[6]....
        /*01c4*/ 	.word	0x000020a0


	//   ....[7]....
        /*01c8*/ 	.word	0x00002120


	//   ....[8]....
        /*01cc*/ 	.word	0x00002180


	//   ....[9]....
        /*01d0*/ 	.word	0x000021d0


	//   ....[10]....
        /*01d4*/ 	.word	0x00002210


	//   ....[11]....
        /*01d8*/ 	.word	0x00002260


	//   ....[12]....
        /*01dc*/ 	.word	0x00002280


	//   ....[13]....
        /*01e0*/ 	.word	0x000022a0


	//   ....[14]....
        /*01e4*/ 	.word	0x00003830


	//   ....[15]....
        /*01e8*/ 	.word	0x00003890


	//   ....[16]....
        /*01ec*/ 	.word	0x000038f0


	//----- nvinfo : EIATTR_SYSCALL_OFFSETS
	.align		4
.L_5853:
        /*01f0*/ 	.byte	0x04, 0x46
        /*01f2*/ 	.short	(.L_5855 - .L_5854)


	//   ....[0]....
.L_5854:
        /*01f4*/ 	.word	0x000036c0


	//   ....[1]....
        /*01f8*/ 	.word	0x000037c0


	//----- nvinfo : EIATTR_EXIT_INSTR_OFFSETS
	.align		4
.L_5855:
        /*01fc*/ 	.byte	0x04, 0x1c
        /*01fe*/ 	.short	(.L_5857 - .L_5856)


	//   ....[0]....
.L_5856:
        /*0200*/ 	.word	0x00003310


	//   ....[1]....
        /*0204*/ 	.word	0x00003540


	//   ....[2]....
        /*0208*/ 	.word	0x000035c0


	//   ....[3]....
        /*020c*/ 	.word	0x000037d0


	//----- nvinfo : EIATTR_CRS_STACK_SIZE
	.align		4
.L_5857:
        /*0210*/ 	.byte	0x04, 0x1e
        /*0212*/ 	.short	(.L_5859 - .L_5858)
.L_5858:
        /*0214*/ 	.word	0x00000000


	//----- nvinfo : EIATTR_CBANK_PARAM_SIZE
	.align		4
.L_5859:
        /*0218*/ 	.byte	0x03, 0x19
        /*021a*/ 	.short	0x007c


	//----- nvinfo : EIATTR_PARAM_CBANK
	.align		4
        /*021c*/ 	.byte	0x04, 0x0a
        /*021e*/ 	.short	(.L_5861 - .L_5860)
	.align		4
.L_5860:
        /*0220*/ 	.word	index@(.nv.constant0._ZN4vllm25paged_attention_v1_kernelI13__nv_bfloat16hLi112ELi8ELi128ELNS_18Fp8KVCacheDataTypeE2ELb1EEEvPT_PKS3_PKT0_S9_ifPKiSB_iPKfiiiSD_SD_iiiii)
        /*0224*/ 	.short	0x0210
        /*0226*/ 	.short	0x007c


	//----- nvinfo : EIATTR_SW_WAR
	.align		4
.L_5861:
        /*0228*/ 	.byte	0x04, 0x36
        /*022a*/ 	.short	(.L_5863 - .L_5862)
.L_5862:
        /*022c*/ 	.word	0x00000008
.L_5863:


//--------------------- .nv.info._ZN4vllm25paged_attention_v1_kernelI13__nv_bfloat16hLi96ELi8ELi128ELNS_18Fp8KVCacheDataTypeE2ELb1EEEvPT_PKS3_PKT0_S9_ifPKiSB_iPKfiiiSD_SD_iiiii --------------------------
	.section	.nv.info._ZN4vllm25paged_attention_v1_kernelI13__nv_bfloat16hLi96ELi8ELi128ELNS_18Fp8KVCacheDataTypeE2ELb1EEEvPT_PKS3_PKT0_S9_ifPKiSB_iPKfiiiSD_SD_iiiii,"",@"SHT_CUDA_INFO"
	.sectionflags	@""
	.align	4


	//----- nvinfo : EIATTR_CUDA_API_VERSION
	.align		4
        /*0000*/ 	.byte	0x04, 0x37
        /*0002*/ 	.short	(.L_5865 - .L_5864)
.L_5864:
        /*0004*/ 	.word	0x00000082


	//----- nvinfo : EIATTR_KPARAM_INFO
	.align		4
.L_5865:
        /*0008*/ 	.byte	0x04, 0x17
        /*000a*/ 	.short	(.L_5867 - .L_5866)
.L_5866:
        /*000c*/ 	.word	0x00000000
        /*0010*/ 	.short	0x0013
        /*0012*/ 	.short	0x0078
        /*0014*/ 	.byte	0x00, 0xf0, 0x11, 0x00


	//----- nvinfo : EIATTR_KPARAM_INFO
	.align		4
.L_5867:
        /*0018*/ 	.byte	0x04, 0x17
        /*001a*/ 	.short	(.L_5869 - .L_5868)
.L_5868:
        /*001c*/ 	.word	0x00000000
        /*0020*/ 	.short	0x0012
        /*0022*/ 	.short	0x0074
        /*0024*/ 	.byte	0x00, 0xf0, 0x11, 0x00


	//----- nvinfo : EIATTR_KPARAM_INFO
	.align		4
.L_5869:
        /*0028*/ 	.byte	0x04, 0x17
        /*002a*/ 	.short	(.L_5871 - .L_5870)
.L_5870:
        /*002c*/ 	.word	0x00000000
        /*0030*/ 	.short	0x0011
        /*0032*/ 	.short	0x0070
        /*0034*/ 	.byte	0x00, 0xf0, 0x11, 0x00


	//----- nvinfo : EIATTR_KPARAM_INFO
	.align		4
.L_5871:
        /*0038*/ 	.byte	0x04, 0x17
        /*003a*/ 	.short	(.L_5873 - .L_5872)
.L_5872:
        /*003c*/ 	.word	0x00000000
        /*0040*/ 	.short	0x0010
        /*0042*/ 	.short	0x006c
        /*0044*/ 	.byte	0x00, 0xf0, 0x11, 0x00


	//----- nvinfo : EIATTR_KPARAM_INFO
	.align		4
.L_5873:
        /*0048*/ 	.byte	0x04, 0x17
        /*004a*/ 	.short	(.L_5875 - .L_5874)
.L_5874:
        /*004c*/ 	.word	0x00000000
        /*0050*/ 	.short	0x000f
        /*0052*/ 	.short	0x0068
        /*0054*/ 	.byte	0x00, 0xf0, 0x11, 0x00


	//----- nvinfo : EIATTR_KPARAM_INFO
	.align		4
.L_5875:
        /*0058*/ 	.byte	0x04, 0x17
        /*005a*/ 	.short	(.L_5877 - .L_5876)
.L_5876:
        /*005c*/ 	.word	0x00000000
        /*0060*/ 	.short	0x000e
        /*0062*/ 	.short	0x0060
        /*0064*/ 	.byte	0x00, 0xf0, 0x21, 0x00


	//----- nvinfo : EIATTR_KPARAM_INFO
	.align		4
.L_5877:
        /*0068*/ 	.byte	0x04, 0x17
        /*006a*/ 	.short	(.L_5879 - .L_5878)
.L_5878:
        /*006c*/ 	.word	0x00000000
        /*0070*/ 	.short	0x000d
        /*0072*/ 	.short	0x0058
        /*0074*/ 	.byte	0x00, 0xf0, 0x21, 0x00


	//----- nvinfo : EIATTR_KPARAM_INFO
	.align		4
.L_5879:
        /*0078*/ 	.byte	0x04, 0x17
        /*007a*/ 	.short	(.L_5881 - .L_5880)
.L_5880:
        /*007c*/ 	.word	0x00000000
        /*0080*/ 	.short	0x000c
        /*0082*/ 	.short	0x0050
        /*0084*/ 	.byte	0x00, 0xf0, 0x11, 0x00


	//----- nvinfo : EIATTR_KPARAM_INFO
	.align		4
.L_5881:
        /*0088*/ 	.byte	0x04, 0x17
        /*008a*/ 	.short	(.L_5883 - .L_5882)
.L_5882:
        /*008c*/ 	.word	0x00000000
        /*0090*/ 	.short	0x000b
        /*0092*/ 	.short	0x004c
        /*0094*/ 	.byte	0x00, 0xf0, 0x11, 0x00


	//----- nvinfo : EIATTR_KPARAM_INFO
	.align		4
.L_5883:
        /*0098*/ 	.byte	0x04, 0x17
        /*009a*/ 	.short	(.L_5885 - .L_5884)
.L_5884:
        /*009c*/ 	.word	0x00000000
        /*00a0*/ 	.short	0x000a
        /*00a2*/ 	.short	0x0048
        /*00a4*/ 	.byte	0x00, 0xf0, 0x11, 0x00


	//----- nvinfo : EIATTR_KPARAM_INFO
	.align		4
.L_5885:
        /*00a8*/ 	.byte	0x04, 0x17
        /*00aa*/ 	.short	(.L_5887 - .L_5886)
.L_5886:
        /*00ac*/ 	.word	0x00000000
        /*00b0*/ 	.short	0x0009
        /*00b2*/ 	.short	0x0040
        /*00b4*/ 	.byte	0x00, 0xf0, 0x21, 0x00


	//----- nvinfo : EIATTR_KPARAM_INFO
	.align		4
.L_5887:
        /*00b8*/ 	.byte	0x04, 0x17
        /*00ba*/ 	.short	(.L_5889 - .L_5888)
.L_5888:
        /*00bc*/ 	.word	0x00000000
        /*00c0*/ 	.short	0x0008
        /*00c2*/ 	.short	0x0038
        /*00c4*/ 	.byte	0x00, 0xf0, 0x11, 0x00


	//----- nvinfo : EIATTR_KPARAM_INFO
	.align		4
.L_5889:
        /*00c8*/ 	.byte	0x04, 0x17
        /*00ca*/ 	.short	(.L_5891 - .L_5890)
.L_5890:
        /*00cc*/ 	.word	0x00000000
        /*00d0*/ 	.short	0x0007
        /*00d2*/ 	.short	0x0030
        /*00d4*/ 	.byte	0x00, 0xf0, 0x21, 0x00


	//----- nvinfo : EIATTR_KPARAM_INFO
	.align		4
.L_5891:
        /*00d8*/ 	.byte	0x04, 0x17
        /*00da*/ 	.short	(.L_5893 - .L_5892)
.L_5892:
        /*00dc*/ 	.word	0x00000000
        /*00e0*/ 	.short	0x0006
        /*00e2*/ 	.short	0x0028
        /*00e4*/ 	.byte	0x00, 0xf0, 0x21, 0x00


	//----- nvinfo : EIATTR_KPARAM_INFO
	.align		4
.L_5893:
        /*00e8*/ 	.byte	0x04, 0x17
        /*00ea*/ 	.short	(.L_5895 - .L_5894)
.L_5894:
        /*00ec*/ 	.word	0x00000000
        /*00f0*/ 	.short	0x0005
        /*00f2*/ 	.short	0x0024
        /*00f4*/ 	.byte	0x00, 0xf0, 0x11, 0x00


	//----- nvinfo : EIATTR_KPARAM_INFO
	.align		4
.L_5895:
        /*00f8*/ 	.byte	0x04, 0x17
        /*00fa*/ 	.short	(.L_5897 - .L_5896)
.L_5896:
        /*00fc*/ 	.word	0x00000000
        /*0100*/ 	.short	0x0004
        /*0102*/ 	.short	0x0020
        /*0104*/ 	.byte	0x00, 0xf0, 0x11, 0x00


	//----- nvinfo : EIATTR_KPARAM_INFO
	.align		4
.L_5897:
        /*0108*/ 	.byte	0x04, 0x17
        /*010a*/ 	.short	(.L_5899 - .L_5898)
.L_5898:
        /*010c*/ 	.word	0x00000000
        /*0110*/ 	.short	0x0003
        /*0112*/ 	.short	0x0018
        /*0114*/ 	.byte	0x00, 0xf0, 0x21, 0x00


	//----- nvinfo : EIATTR_KPARAM_INFO
	.align		4
.L_5899:
        /*0118*/ 	.byte	0x04, 0x17
        /*011a*/ 	.short	(.L_5901 - .L_5900)
.L_5900:
        /*011c*/ 	.word	0x00000000
        /*0120*/ 	.short	0x0002
        /*0122*/ 	.short	0x0010
        /*0124*/ 	.byte	0x00, 0xf0, 0x21, 0x00


	//----- nvinfo : EIATTR_KPARAM_INFO
	.align		4
.L_5901:
        /*0128*/ 	.byte	0x04, 0x17
        /*012a*/ 	.short	(.L_5903 - .L_5902)
.L_5902:
        /*012c*/ 	.word	0x00000000
        /*0130*/ 	.short	0x0001
        /*0132*/ 	.short	0x0008
        /*0134*/ 	.byte	0x00, 0xf0, 0x21, 0x00


	//----- nvinfo : EIATTR_KPARAM_INFO
	.align		4
.L_5903:
        /*0138*/ 	.byte	0x04, 0x17
        /*013a*/ 	.short	(.L_5905 - .L_5904)
.L_5904:
        /*013c*/ 	.word	0x00000000
        /*0140*/ 	.short	0x0000
        /*0142*/ 	.short	0x0000
        /*0144*/ 	.byte	0x00, 0xf0, 0x21, 0x00


	//----- nvinfo : EIATTR_SPARSE_MMA_MASK
	.align		4
.L_5905:
        /*0148*/ 	.byte	0x03, 0x50
        /*014a*/ 	.short	0x0000


	//----- nvinfo : EIATTR_MAXREG_COUNT
	.align		4
        /*014c*/ 	.byte	0x03, 0x1b
        /*014e*/ 	.short	0x00ff


	//----- nvinfo : EIATTR_NUM_BARRIERS
	.align		4
        /*0150*/ 	.byte	0x02, 0x4c
        /*0152*/ 	.byte	0x01
	.zero		1


	//----- nvinfo : EIATTR_EXTERNS
	.align		4
        /*0154*/ 	.byte	0x04, 0x0f
        /*0156*/ 	.short	(.L_5907 - .L_5906)


	//   ....[0]....
	.align		4
.L_5906:
        /*0158*/ 	.word	index@(__assertfail)


	//----- nvinfo : EIATTR_MERCURY_ISA_VERSION
	.align		4
.L_5907:
        /*015c*/ 	.byte	0x03, 0x5f
        /*015e*/ 	.short	0x0101


	//----- nvinfo : EIATTR_COOP_GROUP_MASK_REGIDS
	.align		4
        /*0160*/ 	.byte	0x04, 0x29
        /*0162*/ 	.short	(.L_5909 - .L_5908)


	//   ....[0]....
.L_5908:
        /*0164*/ 	.word	0xffffffff


	//   ....[1]....
        /*0168*/ 	.word	0xffffffff


	//   ....[2]....
        /*016c*/ 	.word	0xffffffff


	//   ....[3]....
        /*0170*/ 	.word	0xffffffff


	//   ....[4]....
        /*0174*/ 	.word	0xffffffff


	//   ....[5]....
        /*0178*/ 	.word	0xffffffff


	//   ....[6]....
        /*017c*/ 	.word	0xffffffff


	//   ....[7]....
        /*0180*/ 	.word	0xffffffff


	//   ....[8]....
        /*0184*/ 	.word	0xffffffff


	//   ....[9]....
        /*0188*/ 	.word	0xffffffff


	//   ....[10]....
        /*018c*/ 	.word	0xffffffff


	//   ....[11]....
        /*0190*/ 	.word	0xffffffff


	//   ....[12]....
        /*0194*/ 	.word	0xffffffff


	//   ....[13]....
        /*0198*/ 	.word	0xffffffff


	//   ....[14]....
        /*019c*/ 	.word	0x0500000f


	//   ....[15]....
        /*01a0*/ 	.word	0x0500000f


	//   ....[16]....
        /*01a4*/ 	.word	0x0500000f


	//----- nvinfo : EIATTR_COOP_GROUP_INSTR_OFFSETS
	.align		4
.L_5909:
        /*01a8*/ 	.byte	0x04, 0x28
        /*01aa*/ 	.short	(.L_5911 - .L_5910)


	//   ....[0]....
.L_5910:
        /*01ac*/ 	.word	0x00001030


	//   ....[1]....
        /*01b0*/ 	.word	0x00001060


	//   ....[2]....
        /*01b4*/ 	.word	0x00001080


	//   ....[3]....
        /*01b8*/ 	.word	0x00001220


	//   ....[4]....
        /*01bc*/ 	.word	0x00001240


	//   ....[5]....
        /*01c0*/ 	.word	0x00001260


	//   ....[6]....
        /*01c4*/ 	.word	0x000020a0


	//   ....[7]....
        /*01c8*/ 	.word	0x00002120


	//   ....[8]....
        /*01cc*/ 	.word	0x00002180


	//   ....[9]....
        /*01d0*/ 	.word	0x000021d0


	//   ....[10]....
        /*01d4*/ 	.word	0x00002210


	//   ....[11]....
        /*01d8*/ 	.word	0x00002260


	//   ....[12]....
        /*01dc*/ 	.word	0x00002280


	//   ....[13]....
        /*01e0*/ 	.word	0x000022a0


	//   ....[14]....
        /*01e4*/ 	.word	0x00003630


	//   ....[15]....
        /*01e8*/ 	.word	0x00003690


	//   ....[16]....
        /*01ec*/ 	.word	0x000036f0


	//----- nvinfo : EIATTR_SYSCALL_OFFSETS
	.align		4
.L_5911:
        /*01f0*/ 	.byte	0x04, 0x46
        /*01f2*/ 	.short	(.L_5913 - .L_5912)


	//   ....[0]....
.L_5912:
        /*01f4*/ 	.word	0x000034c0


	//   ....[1]....
        /*01f8*/ 	.word	0x000035c0


	//----- nvinfo : EIATTR_EXIT_INSTR_OFFSETS
	.align		4
.L_5913:
        /*01fc*/ 	.byte	0x04, 0x1c
        /*01fe*/ 	.short	(.L_5915 - .L_5914)


	//   ....[0]....
.L_5914:
        /*0200*/ 	.word	0x00003170


	//   ....[1]....
        /*0204*/ 	.word	0x000033c0


	//   ....[2]....
        /*0208*/ 	.word	0x000035d0


	//----- nvinfo : EIATTR_CRS_STACK_SIZE
	.align		4
.L_5915:
        /*020c*/ 	.byte	0x04, 0x1e
        /*020e*/ 	.short	(.L_5917 - .L_5916)
.L_5916:
        /*0210*/ 	.word	0x00000000


	//----- nvinfo : EIATTR_CBANK_PARAM_SIZE
	.align		4
.L_5917:
        /*0214*/ 	.byte	0x03, 0x19
        /*0216*/ 	.short	0x007c


	//----- nvinfo : EIATTR_PARAM_CBANK
	.align		4
        /*0218*/ 	.byte	0x04, 0x0a
        /*021a*/ 	.short	(.L_5919 - .L_5918)
	.align		4
.L_5918:
        /*021c*/ 	.word	index@(.nv.constant0._ZN4vllm25paged_attention_v1_kernelI13__nv_bfloat16hLi96ELi8ELi128ELNS_18Fp8KVCacheDataTypeE2ELb1EEEvPT_PKS3_PKT0_S9_ifPKiSB_iPKfiiiSD_SD_iiiii)
        /*0220*/ 	.short	0x0210
        /*0222*/ 	.short	0x007c


	//----- nvinfo : EIATTR_SW_WAR
	.align		4
.L_5919:
        /*0224*/ 	.byte	0x04, 0x36
        /*0226*/ 	.short	(.L_5921 - .L_5920)
.L_5920:
        /*0228*/ 	.word	0x00000008
.L_5921:


//--------------------- .nv.info._ZN4vllm25paged_attention_v1_kernelI13__nv_bfloat16hLi80ELi8ELi128ELNS_18Fp8KVCacheDataTypeE2ELb1EEEvPT_PKS3_PKT0_S9_ifPKiSB_iPKfiiiSD_SD_iiiii --------------------------
	.section	.nv.info._ZN4vllm25paged_attention_v1_kernelI13__nv_bfloat16hLi80ELi8ELi128ELNS_18Fp8KVCacheDataTypeE2ELb1EEEvPT_PKS3_PKT0_S9_ifPKiSB_iPKfiiiSD_SD_iiiii,"",@"SHT_CUDA_INFO"
	.sectionflags	@""
	.align	4


	//----- nvinfo : EIATTR_CUDA_API_VERSION
	.align		4
        /*0000*/ 	.byte	0x04, 0x37
        /*0002*/ 	.short	(.L_5923 - .L_5922)
.L_5922:
        /*0004*/ 	.word	0x00000082


	//----- nvinfo : EIATTR_KPARAM_INFO
	.align		4
.L_5923:
        /*0008*/ 	.byte	0x04, 0x17
        /*000a*/ 	.short	(.L_5925 - .L_5924)
.L_5924:
        /*000c*/ 	.word	0x00000000
        /*0010*/ 	.short	0x0013
        /*0012*/ 	.short	0x0078
        /*0014*/ 	.byte	0x00, 0xf0, 0x11, 0x00


	//----- nvinfo : EIATTR_KPARAM_INFO
	.align		4
.L_5925:
        /*0018*/ 	.byte	0x04, 0x17
        /*001a*/ 	.short	(.L_5927 - .L_5926)
.L_5926:
        /*001c*/ 	.word	0x00000000
        /*0020*/ 	.short	0x0012
        /*0022*/ 	.short	0x0074
        /*0024*/ 	.byte	0x00, 0xf0, 0x11, 0x00


	//----- nvinfo : EIATTR_KPARAM_INFO
	.align		4
.L_5927:
        /*0028*/ 	.byte	0x04, 0x17
        /*002a*/ 	.short	(.L_5929 - .L_5928)
.L_5928:
        /*002c*/ 	.word	0x00000000
        /*0030*/ 	.short	0x0011
        /*0032*/ 	.short	0x0070
        /*0034*/ 	.byte	0x00, 0xf0, 0x11, 0x00


	//----- nvinfo : EIATTR_KPARAM_INFO
	.align		4
.L_5929:
        /*0038*/ 	.byte	0x04, 0x17
        /*003a*/ 	.short	(.L_5931 - .L_5930)
.L_5930:
        /*003c*/ 	.word	0x00000000
        /*0040*/ 	.short	0x0010
        /*0042*/ 	.short	0x006c
        /*0044*/ 	.byte	0x00, 0xf0, 0x11, 0x00


	//----- nvinfo : EIATTR_KPARAM_INFO
	.align		4
.L_5931:
        /*0048*/ 	.byte	0x04, 0x17
        /*004a*/ 	.short	(.L_5933 - .L_5932)
.L_5932:
        /*004c*/ 	.word	0x00000000
        /*0050*/ 	.short	0x000f
        /*0052*/ 	.short	0x0068
        /*0054*/ 	.byte	0x00, 0xf0, 0x11, 0x00


	//----- nvinfo : EIATTR_KPARAM_INFO
	.align		4
.L_5933:
        /*0058*/ 	.byte	0x04, 0x17
        /*005a*/ 	.short	(.L_5935 - .L_5934)
.L_5934:
        /*005c*/ 	.word	0x00000000
        /*0060*/ 	.short	0x000e
        /*0062*/ 	.short	0x0060
        /*0064*/ 	.byte	0x00, 0xf0, 0x21, 0x00


	//----- nvinfo : EIATTR_KPARAM_INFO
	.align		4
.L_5935:
        /*0068*/ 	.byte	0x04, 0x17
        /*006a*/ 	.short	(.L_5937 - .L_5936)
.L_5936:
        /*006c*/ 	.word	0x00000000
        /*0070*/ 	.short	0x000d
        /*0072*/ 	.short	0x0058
        /*0074*/ 	.byte	0x00, 0xf0, 0x21, 0x00


	//----- nvinfo : EIATTR_KPARAM_INFO
	.align		4
.L_5937:
        /*0078*/ 	.byte	0x04, 0x17
        /*007a*/ 	.short	(.L_5939 - .L_5938)
.L_5938:
        /*007c*/ 	.word	0x00000000
        /*0080*/ 	.short	0x000c
        /*0082*/ 	.short	0x0050
        /*0084*/ 	.byte	0x00, 0xf0, 0x11, 0x00


	//----- nvinfo : EIATTR_KPARAM_INFO
	.align		4
.L_5939:
        /*0088*/ 	.byte	0x04, 0x17
        /*008a*/ 	.short	(.L_5941 - .L_5940)
.L_5940:
        /*008c*/ 	.word	0x00000000
        /*0090*/ 	.short	0x000b
        /*0092*/ 	.short	0x004c
        /*0094*/ 	.byte	0x00, 0xf0, 0x11, 0x00


	//----- nvinfo : EIATTR_KPARAM_INFO
	.align		4
.L_5941:
        /*0098*/ 	.byte	0x04, 0x17
        /*009a*/ 	.short	(.L_5943 - .L_5942)
.L_5942:
        /*009c*/ 	.word	0x00000000
        /*00a0*/ 	.short	0x000a
        /*00a2*/ 	.short	0x0048
        /*00a4*/ 	.byte	0x00, 0xf0, 0x11, 0x00


	//----- nvinfo : EIATTR_KPARAM_INFO
	.align		4
.L_5943:
        /*00a8*/ 	.byte	0x04, 0x17
        /*00aa*/ 	.short	(.L_5945 - .L_5944)
.L_5944:
        /*00ac*/ 	.word	0x00000000
        /*00b0*/ 	.short	0x0009
        /*00b2*/ 	.short	0x0040
        /*00b4*/ 	.byte	0x00, 0xf0, 0x21, 0x00


	//----- nvinfo : EIATTR_KPARAM_INFO
	.align		4
.L_5945:
        /*00b8*/ 	.byte	0x04, 0x17
        /*00ba*/ 	.short	(.L_5947 - .L_5946)
.L_5946:
        /*00bc*/ 	.word	0x00000000
        /*00c0*/ 	.short	0x0008
        /*00c2*/ 	.short	0x0038
        /*00c4*/ 	.byte	0x00, 0xf0, 0x11, 0x00


	//----- nvinfo : EIATTR_KPARAM_INFO
	.align		4
.L_5947:
        /*00c8*/ 	.byte	0x04, 0x17
        /*00ca*/ 	.short	(.L_5949 - .L_5948)
.L_5948:
        /*00cc*/ 	.word	0x00000000
        /*00d0*/ 	.short	0x0007
        /*00d2*/ 	.short	0x0030
        /*00d4*/ 	.byte	0x00, 0xf0, 0x21, 0x00


	//----- nvinfo : EIATTR_KPARAM_INFO
	.align		4
.L_5949:
        /*00d8*/ 	.byte	0x04, 0x17
        /*00da*/ 	.short	(.L_5951 - .L_5950)
.L_5950:
        /*00dc*/ 	.word	0x00000000
        /*00e0*/ 	.short	0x0006
        /*00e2*/ 	.short	0x0028
        /*00e4*/ 	.byte	0x00, 0xf0, 0x21, 0x00


	//----- nvinfo : EIATTR_KPARAM_INFO
	.align		4
.L_5951:
        /*00e8*/ 	.byte	0x04, 0x17
        /*00ea*/ 	.short	(.L_5953 - .L_5952)
.L_5952:
        /*00ec*/ 	.word	0x00000000
        /*00f0*/ 	.short	0x0005
        /*00f2*/ 	.short	0x0024
        /*00f4*/ 	.byte	0x00, 0xf0, 0x11, 0x00


	//----- nvinfo : EIATTR_KPARAM_INFO
	.align		4
.L_5953:
        /*00f8*/ 	.byte	0x04, 0x17
        /*00fa*/ 	.short	(.L_5955 - .L_5954)
.L_5954:
        /*00fc*/ 	.word	0x00000000
        /*0100*/ 	.short	0x0004
        /*0102*/ 	.short	0x0020
        /*0104*/ 	.byte	0x00, 0xf0, 0x11, 0x00


	//----- nvinfo : EIATTR_KPARAM_INFO
	.align		4
.L_5955:
        /*0108*/ 	.byte	0x04, 0x17
        /*010a*/ 	.short	(.L_5957 - .L_5956)
.L_5956:
        /*010c*/ 	.word	0x00000000
        /*0110*/ 	.short	0x0003
        /*0112*/ 	.short	0x0018
        /*0114*/ 	.byte	0x00, 0xf0, 0x21, 0x00


	//----- nvinfo : EIATTR_KPARAM_INFO
	.align		4
.L_5957:
        /*0118*/ 	.byte	0x04, 0x17
        /*011a*/ 	.short	(.L_5959 - .L_5958)
.L_5958:
        /*011c*/ 	.word	0x00000000
        /*0120*/ 	.short	0x0002
        /*0122*/ 	.short	0x0010
        /*0124*/ 	.byte	0x00, 0xf0, 0x21, 0x00


	//----- nvinfo : EIATTR_KPARAM_INFO
	.align		4
.L_5959:
        /*0128*/ 	.byte	0x04, 0x17
        /*012a*/ 	.short	(.L_5961 - .L_5960)
.L_5960:
        /*012c*/ 	.word	0x00000000
        /*0130*/ 	.short	0x0001
        /*0132*/ 	.short	0x0008
        /*0134*/ 	.byte	0x00, 0xf0, 0x21, 0x00


	//----- nvinfo : EIATTR_KPARAM_INFO
	.align		4
.L_5961:
        /*0138*/ 	.byte	0x04, 0x17
        /*013a*/ 	.short	(.L_5963 - .L_5962)
.L_5962:
        /*013c*/ 	.word	0x00000000
        /*0140*/ 	.short	0x0000
        /*0142*/ 	.short	0x0000
        /*0144*/ 	.byte	0x00, 0xf0, 0x21, 0x00


	//----- nvinfo : EIATTR_SPARSE_MMA_MASK
	.align		4
.L_5963:
        /*0148*/ 	.byte	0x03, 0x50
        /*014a*/ 	.short	0x0000


	//----- nvinfo : EIATTR_MAXREG_COUNT
	.align		4
        /*014c*/ 	.byte	0x03, 0x1b
        /*014e*/ 	.short	0x00ff


	//----- nvinfo : EIATTR_NUM_BARRIERS
	.align		4
        /*0150*/ 	.byte	0x02, 0x4c
        /*0152*/ 	.byte	0x01
	.zero		1


	//----- nvinfo : EIATTR_EXTERNS
	.align		4
        /*0154*/ 	.byte	0x04, 0x0f
        /*0156*/ 	.short	(.L_5965 - .L_5964)


	//   ....[0]....
	.align		4
.L_5964:
        /*0158*/ 	.word	index@(__assertfail)


	//----- nvinfo : EIATTR_MERCURY_ISA_VERSION
	.align		4
.L_5965:
        /*015c*/ 	.byte	0x03, 0x5f
        /*015e*/ 	.short	0x0101


	//----- nvinfo : EIATTR_COOP_GROUP_MASK_REGIDS
	.align		4
        /*0160*/ 	.byte	0x04, 0x29
        /*0162*/ 	.short	(.L_5967 - .L_5966)


	//   ....[0]....
.L_5966:
        /*0164*/ 	.word	0xffffffff


	//   ....[1]....
        /*0168*/ 	.word	0xffffffff


	//   ....[2]....
        /*016c*/ 	.word	0xffffffff


	//   ....[3]....
        /*0170*/ 	.word	0xffffffff


	//   ....[4]....
        /*0174*/ 	.word	0xffffffff


	//   ....[5]....
        /*0178*/ 	.word	0xffffffff


	//   ....[6]....
        /*017c*/ 	.word	0xffffffff


	//   ....[7]....
        /*0180*/ 	.word	0xffffffff


	//   ....[8]....
        /*0184*/ 	.word	0xffffffff


	//   ....[9]....
        /*0188*/ 	.word	0xffffffff


	//   ....[10]....
        /*018c*/ 	.word	0xffffffff


	//   ....[11]....
        /*0190*/ 	.word	0xffffffff


	//   ....[12]....
        /*0194*/ 	.word	0xffffffff


	//   ....[13]....
        /*0198*/ 	.word	0xffffffff


	//   ....[14]....
        /*019c*/ 	.word	0x0500000f


	//   ....[15]....
        /*01a0*/ 	.word	0x0500000f


	//   ....[16]....
        /*01a4*/ 	.word	0x0500000f


	//----- nvinfo : EIATTR_COOP_GROUP_INSTR_OFFSETS
	.align		4
.L_5967:
        /*01a8*/ 	.byte	0x04, 0x28
        /*01aa*/ 	.short	(.L_5969 - .L_5968)


	//   ....[0]....
.L_5968:
        /*01ac*/ 	.word	0x00001030


	//   ....[1]....
        /*01b0*/ 	.word	0x00001060


	//   ....[2]....
        /*01b4*/ 	.word	0x00001080


	//   ....[3]....
        /*01b8*/ 	.word	0x00001220


	//   ....[4]....
        /*01bc*/ 	.word	0x00001240


	//   ....[5]....
        /*01c0*/ 	.word	0x00001260


	//   ....[6]....
        /*01c4*/ 	.word	0x000020a0


	//   ....[7]....
        /*01c8*/ 	.word	0x00002120


	//   ....[8]....
        /*01cc*/ 	.word	0x00002180


	//   ....[9]....
        /*01d0*/ 	.word	0x000021d0


	//   ....[10]....
        /*01d4*/ 	.word	0x00002210


	//   ....[11]....
        /*01d8*/ 	.word	0x00002260


	//   ....[12]....
        /*01dc*/ 	.word	0x00002280


	//   ....[13]....
        /*01e0*/ 	.word	0x000022a0


	//   ....[14]....
        /*01e4*/ 	.word	0x00003760


	//   ....[15]....
        /*01e8*/ 	.word	0x000037c0


	//   ....[16]....
        /*01ec*/ 	.word	0x00003820


	//----- nvinfo : EIATTR_SYSCALL_OFFSETS
	.align		4
.L_5969:
        /*01f0*/ 	.byte	0x04, 0x46
        /*01f2*/ 	.short	(.L_5971 - .L_5970)


	//   ....[0]....
.L_5970:
        /*01f4*/ 	.word	0x000035f0


	//   ....[1]....
        /*01f8*/ 	.word	0x000036f0


	//----- nvinfo : EIATTR_EXIT_INSTR_OFFSETS
	.align		4
.L_5971:
        /*01fc*/ 	.byte	0x04, 0x1c
        /*01fe*/ 	.short	(.L_5973 - .L_5972)


	//   ....[0]....
.L_5972:
        /*0200*/ 	.word	0x000032b0


	//   ....[1]....
        /*0204*/ 	.word	0x00003470


	//   ....[2]....
        /*0208*/ 	.word	0x000034f0


	//   ....[3]....
        /*020c*/ 	.word	0x00003700


	//----- nvinfo : EIATTR_CRS_STACK_SIZE
	.align		4
.L_5973:
        /*0210*/ 	.byte	0x04, 0x1e
        /*0212*/ 	.short	(.L_5975 - .L_5974)
.L_5974:
        /*0214*/ 	.word	0x00000000


	//----- nvinfo : EIATTR_CBANK_PARAM_SIZE
	.align		4
.L_5975:
        /*0218*/ 	.byte	0x03, 0x19
        /*021a*/ 	.short	0x007c


	//----- nvinfo : EIATTR_PARAM_CBANK
	.align		4
        /*021c*/ 	.byte	0x04, 0x0a
        /*021e*/ 	.short	(.L_5977 - .L_5976)
	.align		4
.L_5976:
        /*0220*/ 	.word	index@(.nv.constant0._ZN4vllm25paged_attention_v1_kernelI13__nv_bfloat16hLi80ELi8ELi128ELNS_18Fp8KVCacheDataTypeE2ELb1EEEvPT_PKS3_PKT0_S9_ifPKiSB_iPKfiiiSD_SD_iiiii)
        /*0224*/ 	.short	0x0210
        /*0226*/ 	.short	0x007c


	//----- nvinfo : EIATTR_SW_WAR
	.align		4
.L_5977:
        /*0228*/ 	.byte	0x04, 0x36
        /*022a*/ 	.short	(.L_5979 - .L_5978)
.L_5978:
        /*022c*/ 	.word	0x00000008
.L_5979:


//--------------------- .nv.info._ZN4vllm25paged_attention_v1_kernelI13__nv_bfloat16hLi64ELi8ELi128ELNS_18Fp8KVCacheDataTypeE2ELb1EEEvPT_PKS3_PKT0_S9_ifPKiSB_iPKfiiiSD_SD_iiiii --------------------------
	.section	.nv.info._ZN4vllm25paged_attention_v1_kernelI13__nv_bfloat16hLi64ELi8ELi128ELNS_18Fp8KVCacheDataTypeE2ELb1EEEvPT_PKS3_PKT0_S9_ifPKiSB_iPKfiiiSD_SD_iiiii,"",@"SHT_CUDA_INFO"
	.sectionflags	@""
	.align	4


	//----- nvinfo : EIATTR_CUDA_API_VERSION
	.align		4
        /*0000*/ 	.byte	0x04, 0x37
        /*0002*/ 	.short	(.L_5981 - .L_5980)
.L_5980:
        /*0004*/ 	.word	0x00000082


	//----- nvinfo : EIATTR_KPARAM_INFO
	.align		4
.L_5981:
        /*0008*/ 	.byte	0x04, 0x17
        /*000a*/ 	.short	(.L_5983 - .L_5982)
.L_5982:
        /*000c*/ 	.word	0x00000000
        /*0010*/ 	.short	0x0013
        /*0012*/ 	.short	0x0078
        /*0014*/ 	.byte	0x00, 0xf0, 0x11, 0x00


	//----- nvinfo : EIATTR_KPARAM_INFO
	.align		4
.L_5983:
        /*0018*/ 	.byte	0x04, 0x17
        /*001a*/ 	.short	(.L_5985 - .L_5984)
.L_5984:
        /*001c*/ 	.word	0x00000000
        /*0020*/ 	.short	0x0012
        /*0022*/ 	.short	0x0074
        /*0024*/ 	.byte	0x00, 0xf0, 0x11, 0x00


	//----- nvinfo : EIATTR_KPARAM_INFO
	.align		4
.L_5985:
        /*0028*/ 	.byte	0x04, 0x17
        /*002a*/ 	.short	(.L_5987 - .L_5986)
.L_5986:
        /*002c*/ 	.word	0x00000000
        /*0030*/ 	.short	0x0011
        /*0032*/ 	.short	0x0070
        /*0034*/ 	.byte	0x00, 0xf0, 0x11, 0x00


	//----- nvinfo : EIATTR_KPARAM_INFO
	.align		4
.L_5987:
        /*0038*/ 	.byte	0x04, 0x17
        /*003a*/ 	.short	(.L_5989 - .L_5988)
.L_5988:
        /*003c*/ 	.word	0x00000000
        /*0040*/ 	.short	0x0010
        /*0042*/ 	.short	0x006c
        /*0044*/ 	.byte	0x00, 0xf0, 0x11, 0x00


	//----- nvinfo : EIATTR_KPARAM_INFO
	.align		4
.L_5989:
        /*0048*/ 	.byte	0x04, 0x17
        /*004a*/ 	.short	(.L_5991 - .L_5990)
.L_5990:
        /*004c*/ 	.word	0x00000000
        /*0050*/ 	.short	0x000f
        /*0052*/ 	.short	0x0068
        /*0054*/ 	.byte	0x00, 0xf0, 0x11, 0x00


	//----- nvinfo : EIATTR_KPARAM_INFO
	.align		4
.L_5991:
        /*0058*/ 	.byte	0x04, 0x17
        /*005a*/ 	.short	(.L_5993 - .L_5992)
.L_5992:
        /*005c*/ 	.word	0x00000000
        /*0060*/ 	.short	0x000e
        /*0062*/ 	.short	0x0060
        /*0064*/ 	.byte	0x00, 0xf0, 0x21, 0x00


	//----- nvinfo : EIATTR_KPARAM_INFO
	.align		4
.L_5993:
        /*0068*/ 	.byte	0x04, 0x17
        /*006a*/ 	.short	(.L_5995 - .L_5994)
.L_5994:
        /*006c*/ 	.word	0x00000000
        /*0070*/ 	.short	0x000d
        /*0072*/ 	.short	0x0058
        /*0074*/ 	.byte	0x00, 0xf0, 0x21, 0x00


	//----- nvinfo : EIATTR_KPARAM_INFO
	.align		4
.L_5995:
        /*0078*/ 	.byte	0x04, 0x17
        /*007a*/ 	.short	(.L_5997 - .L_5996)
.L_5996:
        /*007c*/ 	.word	0x00000000
        /*0080*/ 	.short	0x000c
        /*0082*/ 	.short	0x0050
        /*0084*/ 	.byte	0x00, 0xf0, 0x11, 0x00


	//----- nvinfo : EIATTR_KPARAM_INFO
	.align		4
.L_5997:
        /*0088*/ 	.byte	0x04, 0x17
        /*008a*/ 	.short	(.L_5999 - .L_5998)
.L_5998:
        /*008c*/ 	.word	0x00000000
        /*0090*/ 	.short	0x000b
        /*0092*/ 	.short	0x004c
        /*0094*/ 	.byte	0x00, 0xf0, 0x11, 0x00


	//----- nvinfo : EIATTR_KPARAM_INFO
	.align		4
.L_5999:
        /*0098*/ 	.byte	0x04, 0x17
        /*009a*/ 	.short	(.L_6001 - .L_6000)
.L_6000:
        /*009c*/ 	.word	0x00000000
        /*00a0*/ 	.short	0x000a
        /*00a2*/ 	.short	0x0048
        /*00a4*/ 	.byte	0x00, 0xf0, 0x11, 0x00


	//----- nvinfo : EIATTR_KPARAM_INFO
	.align		4
.L_6001:
        /*00a8*/ 	.byte	0x04, 0x17
        /*00aa*/ 	.short	(.L_6003 - .L_6002)
.L_6002:
        /*00ac*/ 	.word	0x00000000
        /*00b0*/ 	.short	0x0009
        /*00b2*/ 	.short	0x0040
        /*00b4*/ 	.byte	0x00, 0xf0, 0x21, 0x00


	//----- nvinfo : EIATTR_KPARAM_INFO
	.align		4
.L_6003:
        /*00b8*/ 	.byte	0x04, 0x17
        /*00ba*/ 	.short	(.L_6005 - .L_6004)
.L_6004:
        /*00bc*/ 	.word	0x00000000
        /*00c0*/ 	.short	0x0008
        /*00c2*/ 	.short	0x0038
        /*00c4*/ 	.byte	0x00, 0xf0, 0x11, 0x00


	//----- nvinfo : EIATTR_KPARAM_INFO
	.align		4
.L_6005:
        /*00c8*/ 	.byte	0x04, 0x17
        /*00ca*/ 	.short	(.L_6007 - .L_6006)
.L_6006:
        /*00cc*/ 	.word	0x00000000
        /*00d0*/ 	.short	0x0007
        /*00d2*/ 	.short	0x0030
        /*00d4*/ 	.byte	0x00, 0xf0, 0x21, 0x00


	//----- nvinfo : EIATTR_KPARAM_INFO
	.align		4
.L_6007:
        /*00d8*/ 	.byte	0x04, 0x17
        /*00da*/ 	.short	(.L_6009 - .L_6008)
.L_6008:
        /*00dc*/ 	.word	0x00000000
        /*00e0*/ 	.short	0x0006
        /*00e2*/ 	.short	0x0028
        /*00e4*/ 	.byte	0x00, 0xf0, 0x21, 0x00


	//----- nvinfo : EIATTR_KPARAM_INFO
	.align		4
.L_6009:
        /*00e8*/ 	.byte	0x04, 0x17
        /*00ea*/ 	.short	(.L_6011 - .L_6010)
.L_6010:
        /*00ec*/ 	.word	0x00000000
        /*00f0*/ 	.short	0x0005
        /*00f2*/ 	.short	0x0024
        /*00f4*/ 	.byte	0x00, 0xf0, 0x11, 0x00


	//----- nvinfo : EIATTR_KPARAM_INFO
	.align		4
.L_6011:
        /*00f8*/ 	.byte	0x04, 0x17
        /*00fa*/ 	.short	(.L_6013 - .L_6012)
.L_6012:
        /*00fc*/ 	.word	0x00000000
        /*0100*/ 	.short	0x0004
        /*0102*/ 	.short	0x0020
        /*0104*/ 	.byte	0x00, 0xf0, 0x11, 0x00


	//----- nvinfo : EIATTR_KPARAM_INFO
	.align		4
.L_6013:
        /*0108*/ 	.byte	0x04, 0x17
        /*010a*/ 	.short	(.L_6015 - .L_6014)
.L_6014:
        /*010c*/ 	.word	0x00000000
        /*0110*/ 	.short	0x0003
        /*0112*/ 	.short	0x0018
        /*0114*/ 	.byte	0x00, 0xf0, 0x21, 0x00


	//----- nvinfo : EIATTR_KPARAM_INFO
	.align		4
.L_6015:
        /*0118*/ 	.byte	0x04, 0x17
        /*011a*/ 	.short	(.L_6017 - .L_6016)
.L_6016:
        /*011c*/ 	.word	0x00000000
        /*0120*/ 	.short	0x0002
        /*0122*/ 	.short	0x0010
        /*0124*/ 	.byte	0x00, 0xf0, 0x21, 0x00


	//----- nvinfo : EIATTR_KPARAM_INFO
	.align		4
.L_6017:
        /*0128*/ 	.byte	0x04, 0x17
        /*012a*/ 	.short	(.L_6019 - .L_6018)
.L_6018:
        /*012c*/ 	.word	0x00000000
        /*0130*/ 	.short	0x0001
        /*0132*/ 	.short	0x0008
        /*0134*/ 	.byte	0x00, 0xf0, 0x21, 0x00


	//----- nvinfo : EIATTR_KPARAM_INFO
	.align		4
.L_6019:
        /*0138*/ 	.byte	0x04, 0x17
        /*013a*/ 	.short	(.L_6021 - .L_6020)
.L_6020:
        /*013c*/ 	.word	0x00000000
        /*0140*/ 	.short	0x0000
        /*0142*/ 	.short	0x0000
        /*0144*/ 	.byte	0x00, 0xf0, 0x21, 0x00


	//----- nvinfo : EIATTR_SPARSE_MMA_MASK
	.align		4
.L_6021:
        /*0148*/ 	.byte	0x03, 0x50
        /*014a*/ 	.short	0x0000


	//----- nvinfo : EIATTR_MAXREG_COUNT
	.align		4
        /*014c*/ 	.byte	0x03, 0x1b
        /*014e*/ 	.short	0x00ff


	//----- nvinfo : EIATTR_NUM_BARRIERS
	.align		4
        /*0150*/ 	.byte	0x02, 0x4c
        /*0152*/ 	.byte	0x01
	.zero		1


	//----- nvinfo : EIATTR_EXTERNS
	.align		4
        /*0154*/ 	.byte	0x04, 0x0f
        /*0156*/ 	.short	(.L_6023 - .L_6022)


	//   ....[0]....
	.align		4
.L_6022:
        /*0158*/ 	.word	index@(__assertfail)


	//----- nvinfo : EIATTR_MERCURY_ISA_VERSION
	.align		4
.L_6023:
        /*015c*/ 	.byte	0x03, 0x5f
        /*015e*/ 	.short	0x0101


	//----- nvinfo : EIATTR_COOP_GROUP_MASK_REGIDS
	.align		4
        /*0160*/ 	.byte	0x04, 0x29
        /*0162*/ 	.short	(.L_6025 - .L_6024)


	//   ....[0]....
.L_6024:
        /*0164*/ 	.word	0xffffffff


	//   ....[1]....
        /*0168*/ 	.word	0xffffffff


	//   ....[2]....
        /*016c*/ 	.word	0xffffffff


	//   ....[3]....
        /*0170*/ 	.word	0xffffffff


	//   ....[4]....
        /*0174*/ 	.word	0xffffffff


	//   ....[5]....
        /*0178*/ 	.word	0xffffffff


	//   ....[6]....
        /*017c*/ 	.word	0xffffffff


	//   ....[7]....
        /*0180*/ 	.word	0xffffffff


	//   ....[8]....
        /*0184*/ 	.word	0xffffffff


	//   ....[9]....
        /*0188*/ 	.word	0xffffffff


	//   ....[10]....
        /*018c*/ 	.word	0xffffffff


	//   ....[11]....
        /*0190*/ 	.word	0xffffffff


	//   ....[12]....
        /*0194*/ 	.word	0xffffffff


	//   ....[13]....
        /*0198*/ 	.word	0xffffffff


	//   ....[14]....
        /*019c*/ 	.word	0x0500000f


	//   ....[15]....
        /*01a0*/ 	.word	0x0500000f


	//   ....[16]....
        /*01a4*/ 	.word	0x0500000f


	//----- nvinfo : EIATTR_COOP_GROUP_INSTR_OFFSETS
	.align		4
.L_6025:
        /*01a8*/ 	.byte	0x04, 0x28
        /*01aa*/ 	.short	(.L_6027 - .L_6026)


	//   ....[0]....
.L_6026:
        /*01ac*/ 	.word	0x00001050


	//   ....[1]....
        /*01b0*/ 	.word	0x00001080


	//   ....[2]....
        /*01b4*/ 	.word	0x000010a0


	//   ....[3]....
        /*01b8*/ 	.word	0x00001240


	//   ....[4]....
        /*01bc*/ 	.word	0x00001260


	//   ....[5]....
        /*01c0*/ 	.word	0x00001280


	//   ....[6]....
        /*01c4*/ 	.word	0x000020c0


	//   ....[7]....
        /*01c8*/ 	.word	0x00002150


	//   ....[8]....
        /*01cc*/ 	.word	0x000021a0


	//   ....[9]....
        /*01d0*/ 	.word	0x00002200


	//   ....[10]....
        /*01d4*/ 	.word	0x00002230


	//   ....[11]....
        /*01d8*/ 	.word	0x00002280


	//   ....[12]....
        /*01dc*/ 	.word	0x000022a0


	//   ....[13]....
        /*01e0*/ 	.word	0x000022c0


	//   ....[14]....
        /*01e4*/ 	.word	0x00003590


	//   ....[15]....
        /*01e8*/ 	.word	0x000035f0


	//   ....[16]....
        /*01ec*/ 	.word	0x00003650


	//----- nvinfo : EIATTR_SYSCALL_OFFSETS
	.align		4
.L_6027:
        /*01f0*/ 	.byte	0x04, 0x46
        /*01f2*/ 	.short	(.L_6029 - .L_6028)


	//   ....[0]....
.L_6028:
        /*01f4*/ 	.word	0x00003420


	//   ....[1]....
        /*01f8*/ 	.word	0x00003520


	//----- nvinfo : EIATTR_EXIT_INSTR_OFFSETS
	.align		4
.L_6029:
        /*01fc*/ 	.byte	0x04, 0x1c
        /*01fe*/ 	.short	(.L_6031 - .L_6030)


	//   ....[0]....
.L_6030:
        /*0200*/ 	.word	0x00003140


	//   ....[1]....
        /*0204*/ 	.word	0x00003320


	//   ....[2]....
        /*0208*/ 	.word	0x00003530


	//----- nvinfo : EIATTR_CRS_STACK_SIZE
	.align		4
.L_6031:
        /*020c*/ 	.byte	0x04, 0x1e
        /*020e*/ 	.short	(.L_6033 - .L_6032)
.L_6032:
        /*0210*/ 	.word	0x00000000


	//----- nvinfo : EIATTR_CBANK_PARAM_SIZE
	.align		4
.L_6033:
        /*0214*/ 	.byte	0x03, 0x19
        /*0216*/ 	.short	0x007c


	//----- nvinfo : EIATTR_PARAM_CBANK
	.align		4
        /*0218*/ 	.byte	0x04, 0x0a
        /*021a*/ 	.short	(.L_6035 - .L_6034)
	.align		4
.L_6034:
        /*021c*/ 	.word	index@(.nv.constant0._ZN4vllm25paged_attention_v1_kernelI13__nv_bfloat16hLi64ELi8ELi128ELNS_18Fp8KVCacheDataTypeE2ELb1EEEvPT_PKS3_PKT0_S9_ifPKiSB_iPKfiiiSD_SD_iiiii)
        /*0220*/ 	.short	0x0210
        /*0222*/ 	.short	0x007c


	//----- nvinfo : EIATTR_SW_WAR
	.align		4
.L_6035:
        /*0224*/ 	.byte	0x04, 0x36
        /*0226*/ 	.short	(.L_6037 - .L_6036)
.L_6036:
        /*0228*/ 	.word	0x00000008
.L_6037:


//--------------------- .nv.info._ZN4vllm25paged_attention_v1_kernelI13__nv_bfloat16hLi32ELi8ELi128ELNS_18Fp8KVCacheDataTypeE2ELb1EEEvPT_PKS3_PKT0_S9_ifPKiSB_iPKfiiiSD_SD_iiiii --------------------------
	.section	.nv.info._ZN4vllm25paged_attention_v1_kernelI13__nv_bfloat16hLi32ELi8ELi128ELNS_18Fp8KVCacheDataTypeE2ELb1EEEvPT_PKS3_PKT0_S9_ifPKiSB_iPKfiiiSD_SD_iiiii,"",@"SHT_CUDA_INFO"
	.sectionflags	@""
	.align	4


	//----- nvinfo : EIATTR_CUDA_API_VERSION
	.align		4
        /*0000*/ 	.byte	0x04, 0x37
        /*0002*/ 	.short	(.L_6039 - .L_6038)
.L_6038:
        /*0004*/ 	.word	0x00000082


	//----- nvinfo : EIATTR_KPARAM_INFO
	.align		4
.L_6039:
        /*0008*/ 	.byte	0x04, 0x17
        /*000a*/ 	.short	(.L_6041 - .L_6040)
.L_6040:
        /*000c*/ 	.word	0x00000000
        /*0010*/ 	.short	0x0013
        /*0012*/ 	.short	0x0078
        /*0014*/ 	.byte	0x00, 0xf0, 0x11, 0x00


	//----- nvinfo : EIATTR_KPARAM_INFO
	.align		4
.L_6041:
        /*0018*/ 	.byte	0x04, 0x17
        /*001a*/ 	.short	(.L_6043 - .L_6042)
.L_6042:
        /*001c*/ 	.word	0x00000000
        /*0020*/ 	.short	0x0012
        /*0022*/ 	.short	0x0074
        /*0024*/ 	.byte	0x00, 0xf0, 0x11, 0x00


	//----- nvinfo : EIATTR_KPARAM_INFO
	.align		4
.L_6043:
        /*0028*/ 	.byte	0x04, 0x17
        /*002a*/ 	.short	(.L_6045 - .L_6044)
.L_6044:
        /*002c*/ 	.word	0x00000000
        /*0030*/ 	.short	0x0011
        /*0032*/ 	.short	0x0070
        /*0034*/ 	.byte	0x00, 0xf0, 0x11, 0x00


	//----- nvinfo : EIATTR_KPARAM_INFO
	.align		4
.L_6045:
        /*0038*/ 	.byte	0x04, 0x17
        /*003a*/ 	.short	(.L_6047 - .L_6046)
.L_6046:
        /*003c*/ 	.word	0x00000000
        /*0040*/ 	.short	0x0010
        /*0042*/ 	.short	0x006c
        /*0044*/ 	.byte	0x00, 0xf0, 0x11, 0x00


	//----- nvinfo : EIATTR_KPARAM_INFO
	.align		4
.L_6047:
        /*0048*/ 	.byte	0x04, 0x17
        /*004a*/ 	.short	(.L_6049 - .L_6048)
.L_6048:
        /*004c*/ 	.word	0x00000000
        /*0050*/ 	.short	0x000f
        /*0052*/ 	.short	0x0068
        /*0054*/ 	.byte	0x00, 0xf0, 0x11, 0x00


	//----- nvinfo : EIATTR_KPARAM_INFO
	.align		4
.L_6049:
        /*0058*/ 	.byte	0x04, 0x17
        /*005a*/ 	.short	(.L_6051 - .L_6050)
.L_6050:
        /*005c*/ 	.word	0x00000000
        /*0060*/ 	.short	0x000e
        /*0062*/ 	.short	0x0060
        /*0064*/ 	.byte	0x00, 0xf0, 0x21, 0x00


	//----- nvinfo : EIATTR_KPARAM_INFO
	.align		4
.L_6051:
        /*0068*/ 	.byte	0x04, 0x17
        /*006a*/ 	.short	(.L_6053 - .L_6052)
.L_6052:
        /*006c*/ 	.word	0x00000000
        /*0070*/ 	.short	0x000d
        /*0072*/ 	.short	0x0058
        /*0074*/ 	.byte	0x00, 0xf0, 0x21, 0x00


	//----- nvinfo : EIATTR_KPARAM_INFO
	.align		4
.L_6053:
        /*0078*/ 	.byte	0x04, 0x17
        /*007a*/ 	.short	(.L_6055 - .L_6054)
.L_6054:
        /*007c*/ 	.word	0x00000000
        /*0080*/ 	.short	0x000c
        /*0082*/ 	.short	0x0050
        /*0084*/ 	.byte	0x00, 0xf0, 0x11, 0x00


	//----- nvinfo : EIATTR_KPARAM_INFO
	.align		4
.L_6055:
        /*0088*/ 	.byte	0x04, 0x17
        /*008a*/ 	.short	(.L_6057 - .L_6056)
.L_6056:
        /*008c*/ 	.word	0x00000000
        /*0090*/ 	.short	0x000b
        /*0092*/ 	.short	0x004c
        /*0094*/ 	.byte	0x00, 0xf0, 0x11, 0x00


	//----- nvinfo : EIATTR_KPARAM_INFO
	.align		4
.L_6057:
        /*0098*/ 	.byte	0x04, 0x17
        /*009a*/ 	.short	(.L_6059 - .L_6058)
.L_6058:
        /*009c*/ 	.word	0x00000000
        /*00a0*/ 	.short	0x000a
        /*00a2*/ 	.short	0x0048
        /*00a4*/ 	.byte	0x00, 0xf0, 0x11, 0x00


	//----- nvinfo : EIATTR_KPARAM_INFO
	.align		4
.L_6059:
        /*00a8*/ 	.byte	0x04, 0x17
        /*00aa*/ 	.short	(.L_6061 - .L_6060)
.L_6060:
        /*00ac*/ 	.word	0x00000000
        /*00b0*/ 	.short	0x0009
        /*00b2*/ 	.short	0x0040
        /*00b4*/ 	.byte	0x00, 0xf0, 0x21, 0x00


	//----- nvinfo : EIATTR_KPARAM_INFO
	.align		4
.L_6061:
        /*00b8*/ 	.byte	0x04, 0x17
        /*00ba*/ 	.short	(.L_6063 - .L_6062)
.L_6062:
        /*00bc*/ 	.word	0x00000000
        /*00c0*/ 	.short	0x0008
        /*00c2*/ 	.short	0x0038
        /*00c4*/ 	.byte	0x00, 0xf0, 0x11, 0x00


	//----- nvinfo : EIATTR_KPARAM_INFO
	.align		4
.L_6063:
        /*00c8*/ 	.byte	0x04, 0x17
        /*00ca*/ 	.short	(.L_6065 - .L_6064)
.L_6064:
        /*00cc*/ 	.word	0x00000000
        /*00d0*/ 	.short	0x0007
        /*00d2*/ 	.short	0x0030
        /*00d4*/ 	.byte	0x00, 0xf0, 0x21, 0x00


	//----- nvinfo : EIATTR_KPARAM_INFO
	.align		4
.L_6065:
        /*00d8*/ 	.byte	0x04, 0x17
        /*00da*/ 	.short	(.L_6067 - .L_6066)
.L_6066:
        /*00dc*/ 	.word	0x00000000
        /*00e0*/ 	.short	0x0006
        /*00e2*/ 	.short	0x0028
        /*00e4*/ 	.byte	0x00, 0xf0, 0x21, 0x00


	//----- nvinfo : EIATTR_KPARAM_INFO
	.align		4
.L_6067:
        /*00e8*/ 	.byte	0x04, 0x17
        /*00ea*/ 	.short	(.L_6069 - .L_6068)
.L_6068:
        /*00ec*/ 	.word	0x00000000
        /*00f0*/ 	.short	0x0005
        /*00f2*/ 	.short	0x0024
        /*00f4*/ 	.byte	0x00, 0xf0, 0x11, 0x00


	//----- nvinfo : EIATTR_KPARAM_INFO
	.align		4
.L_6069:
        /*00f8*/ 	.byte	0x04, 0x17
        /*00fa*/ 	.short	(.L_6071 - .L_6070)
.L_6070:
        /*00fc*/ 	.word	0x00000000
        /*0100*/ 	.short	0x0004
        /*0102*/ 	.short	0x0020
        /*0104*/ 	.byte	0x00, 0xf0, 0x11, 0x00


	//----- nvinfo : EIATTR_KPARAM_INFO
	.align		4
.L_6071:
        /*0108*/ 	.byte	0x04, 0x17
        /*010a*/ 	.short	(.L_6073 - .L_6072)
.L_6072:
        /*010c*/ 	.word	0x00000000
        /*0110*/ 	.short	0x0003
        /*0112*/ 	.short	0x0018
        /*0114*/ 	.byte	0x00, 0xf0, 0x21, 0x00


	//----- nvinfo : EIATTR_KPARAM_INFO
	.align		4
.L_6073:
        /*0118*/ 	.byte	0x04, 0x17
        /*011a*/ 	.short	(.L_6075 - .L_6074)
.L_6074:
        /*011c*/ 	.word	0x00000000
        /*0120*/ 	.short	0x0002
        /*0122*/ 	.short	0x0010
        /*0124*/ 	.byte	0x00, 0xf0, 0x21, 0x00


	//----- nvinfo : EIATTR_KPARAM_INFO
	.align		4
.L_6075:
        /*0128*/ 	.byte	0x04, 0x17
        /*012a*/ 	.short	(.L_6077 - .L_6076)
.L_6076:
        /*012c*/ 	.word	0x00000000
        /*0130*/ 	.short	0x0001
        /*0132*/ 	.short	0x0008
        /*0134*/ 	.byte	0x00, 0xf0, 0x21, 0x00


	//----- nvinfo : EIATTR_KPARAM_INFO
	.align		4
.L_6077:
        /*0138*/ 	.byte	0x04, 0x17
        /*013a*/ 	.short	(.L_6079 - .L_6078)
.L_6078:
        /*013c*/ 	.word	0x00000000
        /*0140*/ 	.short	0x0000
        /*0142*/ 	.short	0x0000
        /*0144*/ 	.byte	0x00, 0xf0, 0x21, 0x00


	//----- nvinfo : EIATTR_SPARSE_MMA_MASK
	.align		4
.L_6079:
        /*0148*/ 	.byte	0x03, 0x50
        /*014a*/ 	.short	0x0000


	//----- nvinfo : EIATTR_MAXREG_COUNT
	.align		4
        /*014c*/ 	.byte	0x03, 0x1b
        /*014e*/ 	.short	0x00ff


	//----- nvinfo : EIATTR_NUM_BARRIERS
	.align		4
        /*0150*/ 	.byte	0x02, 0x4c
        /*0152*/ 	.byte	0x01
	.zero		1


	//----- nvinfo : EIATTR_EXTERNS
	.align		4
        /*0154*/ 	.byte	0x04, 0x0f
        /*0156*/ 	.short	(.L_6081 - .L_6080)


	//   ....[0]....
	.align		4
.L_6080:
        /*0158*/ 	.word	index@(__assertfail)


	//----- nvinfo : EIATTR_MERCURY_ISA_VERSION
	.align		4
.L_6081:
        /*015c*/ 	.byte	0x03, 0x5f
        /*015e*/ 	.short	0x0101


	//----- nvinfo : EIATTR_COOP_GROUP_MASK_REGIDS
	.align		4
        /*0160*/ 	.byte	0x04, 0x29
        /*0162*/ 	.short	(.L_6083 - .L_6082)


	//   ....[0]....
.L_6082:
        /*0164*/ 	.word	0xffffffff


	//   ....[1]....
        /*0168*/ 	.word	0xffffffff


	//   ....[2]....
        /*016c*/ 	.word	0xffffffff


	//   ....[3]....
        /*0170*/ 	.word	0xffffffff


	//   ....[4]....
        /*0174*/ 	.word	0xffffffff


	//   ....[5]....
        /*0178*/ 	.word	0xffffffff


	//   ....[6]....
        /*017c*/ 	.word	0xffffffff


	//   ....[7]....
        /*0180*/ 	.word	0xffffffff


	//   ....[8]....
        /*0184*/ 	.word	0xffffffff


	//   ....[9]....
        /*0188*/ 	.word	0xffffffff


	//   ....[10]....
        /*018c*/ 	.word	0xffffffff


	//   ....[11]....
        /*0190*/ 	.word	0xffffffff


	//   ....[12]....
        /*0194*/ 	.word	0xffffffff


	//   ....[13]....
        /*0198*/ 	.word	0xffffffff


	//   ....[14]....
        /*019c*/ 	.word	0x0500000f


	//   ....[15]....
        /*01a0*/ 	.word	0x0500000f


	//   ....[16]....
        /*01a4*/ 	.word	0x0500000f


	//----- nvinfo : EIATTR_COOP_GROUP_INSTR_OFFSETS
	.align		4
.L_6083:
        /*01a8*/ 	.byte	0x04, 0x28
        /*01aa*/ 	.short	(.L_6085 - .L_6084)


	//   ....[0]....
.L_6084:
        /*01ac*/ 	.word	0x00001010


	//   ....[1]....
        /*01b0*/ 	.word	0x00001040


	//   ....[2]....
        /*01b4*/ 	.word	0x00001060


	//   ....[3]....
        /*01b8*/ 	.word	0x00001200


	//   ....[4]....
        /*01bc*/ 	.word	0x00001220


	//   ....[5]....
        /*01c0*/ 	.word	0x00001240


	//   ....[6]....
        /*01c4*/ 	.word	0x00002080


	//   ....[7]....
        /*01c8*/ 	.word	0x00002100


	//   ....[8]....
        /*01cc*/ 	.word	0x00002160


	//   ....[9]....
        /*01d0*/ 	.word	0x000021b0


	//   ....[10]....
        /*01d4*/ 	.word	0x000021f0


	//   ....[11]....
        /*01d8*/ 	.word	0x00002240


	//   ....[12]....
        /*01dc*/ 	.word	0x00002260


	//   ....[13]....
        /*01e0*/ 	.word	0x00002280


	//   ....[14]....
        /*01e4*/ 	.word	0x00003470


	//   ....[15]....
        /*01e8*/ 	.word	0x000034d0


	//   ....[16]....
        /*01ec*/ 	.word	0x00003530


	//----- nvinfo : EIATTR_SYSCALL_OFFSETS
	.align		4
.L_6085:
        /*01f0*/ 	.byte	0x04, 0x46
        /*01f2*/ 	.short	(.L_6087 - .L_6086)


	//   ....[0]....
.L_6086:
        /*01f4*/ 	.word	0x00003300


	//   ....[1]....
        /*01f8*/ 	.word	0x00003400


	//----- nvinfo : EIATTR_EXIT_INSTR_OFFSETS
	.align		4
.L_6087:
        /*01fc*/ 	.byte	0x04, 0x1c
        /*01fe*/ 	.short	(.L_6089 - .L_6088)


	//   ....[0]....
.L_6088:
        /*0200*/ 	.word	0x000030a0


	//   ....[1]....
        /*0204*/ 	.word	0x00003200


	//   ....[2]....
        /*0208*/ 	.word	0x00003410


	//----- nvinfo : EIATTR_CRS_STACK_SIZE
	.align		4
.L_6089:
        /*020c*/ 	.byte	0x04, 0x1e
        /*020e*/ 	.short	(.L_6091 - .L_6090)
.L_6090:
        /*0210*/ 	.word	0x00000000


	//----- nvinfo : EIATTR_CBANK_PARAM_SIZE
	.align		4
.L_6091:
        /*0214*/ 	.byte	0x03, 0x19
        /*0216*/ 	.short	0x007c


	//----- nvinfo : EIATTR_PARAM_CBANK
	.align		4
        /*0218*/ 	.byte	0x04, 0x0a
        /*021a*/ 	.short	(.L_6093 - .L_6092)
	.align		4
.L_6092:
        /*021c*/ 	.word	index@(.nv.constant0._ZN4vllm25paged_attention_v1_kernelI13__nv_bfloat16hLi32ELi8ELi128ELNS_18Fp8KVCacheDataTypeE2ELb1EEEvPT_PKS3_PKT0_S9_ifPKiSB_iPKfiiiSD_SD_iiiii)
        /*0220*/ 	.short	0x0210
        /*0222*/ 	.short	0x007c


	//----- nvinfo : EIATTR_SW_WAR
	.align		4
.L_6093:
        /*0224*/ 	.byte	0x04, 0x36
        /*0226*/ 	.short	(.L_6095 - .L_6094)
.L_6094:
        /*0228*/ 	.word	0x00000008
.L_6095:


//--------------------- .nv.info._ZN4vllm25paged_attention_v1_kernelIthLi256ELi32ELi128ELNS_18Fp8KVCacheDataTypeE2ELb0EEEvPT_PKS2_PKT0_S8_ifPKiSA_iPKfiiiSC_SC_iiiii --------------------------
	.section	.nv.info._ZN4vllm25paged_attention_v1_kernelIthLi256ELi32ELi128ELNS_18Fp8KVCacheDataTypeE2ELb0EEEvPT_PKS2_PKT0_S8_ifPKiSA_iPKfiiiSC_SC_iiiii,"",@"SHT_CUDA_INFO"
	.sectionflags	@""
	.align	4


	//----- nvinfo : EIATTR_CUDA_API_VERSION
	.align		4
        /*0000*/ 	.byte	0x04, 0x37
        /*0002*/ 	.short	(.L_6097 - .L_6096)
.L_6096:
        /*0004*/ 	.word	0x00000082


	//----- nvinfo : EIATTR_KPARAM_INFO
	.align		4
.L_6097:
        /*0008*/ 	.byte	0x04, 0x17
        /*000a*/ 	.short	(.L_6099 - .L_6098)
.L_6098:
        /*000c*/ 	.word	0x00000000
        /*0010*/ 	.short	0x0013
        /*0012*/ 	.short	0x0078
        /*0014*/ 	.byte	0x00, 0xf0, 0x11, 0x00


	//----- nvinfo : EIATTR_KPARAM_INFO
	.align		4
.L_6099:
        /*0018*/ 	.byte	0x04, 0x17
        /*001a*/ 	.short	(.L_6101 - .L_6100)
.L_6100:
        /*001c*/ 	.word	0x00000000
        /*0020*/ 	.short	0x0012
        /*0022*/ 	.short	0x0074
        /*0024*/ 	.byte	0x00, 0xf0, 0x11, 0x00


	//----- nvinfo : EIATTR_KPARAM_INFO
	.align		4
.L_6101:
        /*0028*/ 	.byte	0x04, 0x17
        /*002a*/ 	.short	(.L_6103 - .L_6102)
.L_6102:
        /*002c*/ 	.word	0x00000000
        /*0030*/ 	.short	0x0011
        /*0032*/ 	.short	0x0070
        /*0034*/ 	.byte	0x00, 0xf0, 0x11, 0x00


	//----- nvinfo : EIATTR_KPARAM_INFO
	.align		4
.L_6103:
        /*0038*/ 	.byte	0x04, 0x17
        /*003a*/ 	.short	(.L_6105 - .L_6104)
.L_6104:
        /*003c*/ 	.word	0x00000000
        /*0040*/ 	.short	0x0010
        /*0042*/ 	.short	0x006c
        /*0044*/ 	.byte	0x00, 0xf0, 0x11, 0x00


	//----- nvinfo : EIATTR_KPARAM_INFO
	.align		4
.L_6105:
        /*0048*/ 	.byte	0x04, 0x17
        /*004a*/ 	.short	(.L_6107 - .L_6106)
.L_6106:
        /*004c*/ 	.word	0x00000000
        /*0050*/ 	.short	0x000f
        /*0052*/ 	.short	0x0068
        /*0054*/ 	.byte	0x00, 0xf0, 0x11, 0x00


	//----- nvinfo : EIATTR_KPARAM_INFO
	.align		4
.L_6107:
        /*0058*/ 	.byte	0x04, 0x17
        /*005a*/ 	.short	(.L_6109 - .L_6108)
.L_6108:
        /*005c*/ 	.word	0x00000000
        /*0060*/ 	.short	0x000e
        /*0062*/ 	.short	0x0060
        /*0064*/ 	.byte	0x00, 0xf0, 0x21, 0x00


	//----- nvinfo : EIATTR_KPARAM_INFO
	.align		4
.L_6109:
        /*0068*/ 	.byte	0x04, 0x17
        /*006a*/ 	.short	(.L_6111 - .L_6110)
.L_6110:
        /*006c*/ 	.word	0x00000000
        /*0070*/ 	.short	0x000d
        /*0072*/ 	.short	0x0058
        /*0074*/ 	.byte	0x00, 0xf0, 0x21, 0x00


	//----- nvinfo : EIATTR_KPARAM_INFO
	.align		4
.L_6111:
        /*0078*/ 	.byte	0x04, 0x17
        /*007a*/ 	.short	(.L_6113 - .L_6112)
.L_6112:
        /*007c*/ 	.word	0x00000000
        /*0080*/ 	.short	0x000c
        /*0082*/ 	.short	0x0050
        /*0084*/ 	.byte	0x00, 0xf0, 0x11, 0x00


	//----- nvinfo : EIATTR_KPARAM_INFO
	.align		4
.L_6113:
        /*0088*/ 	.byte	0x04, 0x17
        /*008a*/ 	.short	(.L_6115 - .L_6114)
.L_6114:
        /*008c*/ 	.word	0x00000000
        /*0090*/ 	.short	0x000b
        /*0092*/ 	.short	0x004c
        /*0094*/ 	.byte	0x00, 0xf0, 0x11, 0x00


	//----- nvinfo : EIATTR_KPARAM_INFO
	.align		4
.L_6115:
        /*0098*/ 	.byte	0x04, 0x17
        /*009a*/ 	.short	(.L_6117 - .L_6116)
.L_6116:
        /*009c*/ 	.word	0x00000000
        /*00a0*/ 	.short	0x000a
        /*00a2*/ 	.short	0x0048
        /*00a4*/ 	.byte	0x00, 0xf0, 0x11, 0x00


	//----- nvinfo : EIATTR_KPARAM_INFO
	.align		4
.L_6117:
        /*00a8*/ 	.byte	0x04, 0x17
        /*00aa*/ 	.short	(.L_6119 - .L_6118)
.L_6118:
        /*00ac*/ 	.word	0x00000000
        /*00b0*/ 	.short	0x0009
        /*00b2*/ 	.short	0x0040
        /*00b4*/ 	.byte	0x00, 0xf0, 0x21, 0x00


	//----- nvinfo : EIATTR_KPARAM_INFO
	.align		4
.L_6119:
        /*00b8*/ 	.byte	0x04, 0x17
        /*00ba*/ 	.short	(.L_6121 - .L_6120)
.L_6120:
        /*00bc*/ 	.word	0x00000000
        /*00c0*/ 	.short	0x0008
        /*00c2*/ 	.short	0x0038
        /*00c4*/ 	.byte	0x00, 0xf0, 0x11, 0x00


	//----- nvinfo : EIATTR_KPARAM_INFO
	.align		4
.L_6121:
        /*00c8*/ 	.byte	0x04, 0x17
        /*00ca*/ 	.short	(.L_6123 - .L_6122)
.L_6122:
        /*00cc*/ 	.word	0x00000000
        /*00d0*/ 	.short	0x0007
        /*00d2*/ 	.short	0x0030
        /*00d4*/ 	.byte	0x00, 0xf0, 0x21, 0x00


	//----- nvinfo : EIATTR_KPARAM_INFO
	.align		4
.L_6123:
        /*00d8*/ 	.byte	0x04, 0x17
        /*00da*/ 	.short	(.L_6125 - .L_6124)
.L_6124:
        /*00dc*/ 	.word	0x00000000
        /*00e0*/ 	.short	0x0006
        /*00e2*/ 	.short	0x0028
        /*00e4*/ 	.byte	0x00, 0xf0, 0x21, 0x00


	//----- nvinfo : EIATTR_KPARAM_INFO
	.align		4
.L_6125:
        /*00e8*/ 	.byte	0x04, 0x17
        /*00ea*/ 	.short	(.L_6127 - .L_6126)
.L_6126:
        /*00ec*/ 	.word	0x00000000
        /*00f0*/ 	.short	0x0005
        /*00f2*/ 	.short	0x0024
        /*00f4*/ 	.byte	0x00, 0xf0, 0x11, 0x00


	//----- nvinfo : EIATTR_KPARAM_INFO
	.align		4
.L_6127:
        /*00f8*/ 	.byte	0x04, 0x17
        /*00fa*/ 	.short	(.L_6129 - .L_6128)
.L_6128:
        /*00fc*/ 	.word	0x00000000
        /*0100*/ 	.short	0x0004
        /*0102*/ 	.short	0x0020
        /*0104*/ 	.byte	0x00, 0xf0, 0x11, 0x00


	//----- nvinfo : EIATTR_KPARAM_INFO
	.align		4
.L_6129:
        /*0108*/ 	.byte	0x04, 0x17
        /*010a*/ 	.short	(.L_6131 - .L_6130)
.L_6130:
        /*010c*/ 	.word	0x00000000
        /*0110*/ 	.short	0x0003
        /*0112*/ 	.short	0x0018
        /*0114*/ 	.byte	0x00, 0xf0, 0x21, 0x00


	//----- nvinfo : EIATTR_KPARAM_INFO
	.align		4
.L_6131:
        /*0118*/ 	.byte	0x04, 0x17
        /*011a*/ 	.short	(.L_6133 - .L_6132)
.L_6132:
        /*011c*/ 	.word	0x00000000
        /*0120*/ 	.short	0x0002
        /*0122*/ 	.short	0x0010
        /*0124*/ 	.byte	0x00, 0xf0, 0x21, 0x00


	//----- nvinfo : EIATTR_KPARAM_INFO
	.align		4
.L_6133:
        /*0128*/ 	.byte	0x04, 0x17
        /*012a*/ 	.short	(.L_6135 - .L_6134)
.L_6134:
        /*012c*/ 	.word	0x00000000
        /*0130*/ 	.short	0x0001
        /*0132*/ 	.short	0x0008
        /*0134*/ 	.byte	0x00, 0xf0, 0x21, 0x00


	//----- nvinfo : EIATTR_KPARAM_INFO
	.align		4
.L_6135:
        /*0138*/ 	.byte	0x04, 0x17
        /*013a*/ 	.short	(.L_6137 - .L_6136)
.L_6136:
        /*013c*/ 	.word	0x00000000
        /*0140*/ 	.short	0x0000
        /*0142*/ 	.short	0x0000
        /*0144*/ 	.byte	0x00, 0xf0, 0x21, 0x00


	//----- nvinfo : EIATTR_SPARSE_MMA_MASK
	.align		4
.L_6137:
        /*0148*/ 	.byte	0x03, 0x50
        /*014a*/ 	.short	0x0000


	//----- nvinfo : EIATTR_MAXREG_COUNT
	.align		4
        /*014c*/ 	.byte	0x03, 0x1b
        /*014e*/ 	.short	0x00ff


	//----- nvinfo : EIATTR_NUM_BARRIERS
	.align		4
        /*0150*/ 	.byte	0x02, 0x4c
        /*0152*/ 	.byte	0x01
	.zero		1


	//----- nvinfo : EIATTR_EXTERNS
	.align		4
        /*0154*/ 	.byte	0x04, 0x0f
        /*0156*/ 	.short	(.L_6139 - .L_6138)


	//   ....[0]....
	.align		4
.L_6138:
        /*0158*/ 	.word	index@(__assertfail)


	//----- nvinfo : EIATTR_MERCURY_ISA_VERSION
	.align		4
.L_6139:
        /*015c*/ 	.byte	0x03, 0x5f
        /*015e*/ 	.short	0x0101


	//----- nvinfo : EIATTR_COOP_GROUP_MASK_REGIDS
	.align		4
        /*0160*/ 	.byte	0x04, 0x29
        /*0162*/ 	.short	(.L_6141 - .L_6140)


	//   ....[0]....
.L_6140:
        /*0164*/ 	.word	0xffffffff


	//   ....[1]....
        /*0168*/ 	.word	0xffffffff


	//   ....[2]....
        /*016c*/ 	.word	0xffffffff


	//   ....[3]....
        /*0170*/ 	.word	0xffffffff


	//   ....[4]....
        /*0174*/ 	.word	0xffffffff


	//   ....[5]....
        /*0178*/ 	.word	0xffffffff


	//   ....[6]....
        /*017c*/ 	.word	0xffffffff


	//   ....[7]....
        /*0180*/ 	.word	0xffffffff


	//   ....[8]....
        /*0184*/ 	.word	0xffffffff


	//   ....[9]....
        /*0188*/ 	.word	0xffffffff


	//   ....[10]....
        /*018c*/ 	.word	0xffffffff


	//   ....[11]....
        /*0190*/ 	.word	0xffffffff


	//   ....[12]....
        /*0194*/ 	.word	0xffffffff


	//   ....[13]....
        /*0198*/ 	.word	0xffffffff


	//   ....[14]....
        /*019c*/ 	.word	0xffffffff


	//   ....[15]....
        /*01a0*/ 	.word	0xffffffff


	//   ....[16]....
        /*01a4*/ 	.word	0x0500000f


	//   ....[17]....
        /*01a8*/ 	.word	0x0500000f


	//   ....[18]....
        /*01ac*/ 	.word	0x0500000f


	//   ....[19]....
        /*01b0*/ 	.word	0x0500000f


	//   ....[20]....
        /*01b4*/ 	.word	0x0500000f


	//----- nvinfo : EIATTR_COOP_GROUP_INSTR_OFFSETS
	.align		4
.L_6141:
        /*01b8*/ 	.byte	0x04, 0x28
        /*01ba*/ 	.short	(.L_6143 - .L_6142)


	//   ....[0]....
.L_6142:
        /*01bc*/ 	.word	0x000001a0


	//   ....[1]....
        /*01c0*/ 	.word	0x000001d0


	//   ....[2]....
        /*01c4*/ 	.word	0x000001f0


	//   ....[3]....
        /*01c8*/ 	.word	0x00000210


	//   ....[4]....
        /*01cc*/ 	.word	0x00000230


	//   ....[5]....
        /*01d0*/ 	.word	0x00000350


	//   ....[6]....
        /*01d4*/ 	.word	0x00000380


	//   ....[7]....
        /*01d8*/ 	.word	0x000003a0


	//   ....[8]....
        /*01dc*/ 	.word	0x000011e0


	//   ....[9]....
        /*01e0*/ 	.word	0x00001260


	//   ....[10]....
        /*01e4*/ 	.word	0x000012a0


	//   ....[11]....
        /*01e8*/ 	.word	0x000012f0


	//   ....[12]....
        /*01ec*/ 	.word	0x00001330


	//   ....[13]....
        /*01f0*/ 	.word	0x00001380


	//   ....[14]....
        /*01f4*/ 	.word	0x000013a0


	//   ....[15]....
        /*01f8*/ 	.word	0x000013c0


	//   ....[16]....
        /*01fc*/ 	.word	0x00003ec0


	//   ....[17]....
        /*0200*/ 	.word	0x00003f20


	//   ....[18]....
        /*0204*/ 	.word	0x00003f80


	//   ....[19]....
        /*0208*/ 	.word	0x00003fe0


	//   ....[20]....
        /*020c*/ 	.word	0x00004040


	//----- nvinfo : EIATTR_SYSCALL_OFFSETS
	.align		4
.L_6143:
        /*0210*/ 	.byte	0x04, 0x46
        /*0212*/ 	.short	(.L_6145 - .L_6144)


	//   ....[0]....
.L_6144:
        /*0214*/ 	.word	0x00003e50


	//----- nvinfo : EIATTR_EXIT_INSTR_OFFSETS
	.align		4
.L_6145:
        /*0218*/ 	.byte	0x04, 0x1c
        /*021a*/ 	.short	(.L_6147 - .L_6146)


	//   ....[0]....
.L_6146:
        /*021c*/ 	.word	0x00002d80


	//   ....[1]....
        /*0220*/ 	.word	0x00002d90


	//   ....[2]....
        /*0224*/ 	.word	0x00003d50


	//   ....[3]....
        /*0228*/ 	.word	0x00003e60


	//----- nvinfo : EIATTR_CRS_STACK_SIZE
	.align		4
.L_6147:
        /*022c*/ 	.byte	0x04, 0x1e
        /*022e*/ 	.short	(.L_6149 - .L_6148)
.L_6148:
        /*0230*/ 	.word	0x00000000


	//----- nvinfo : EIATTR_CBANK_PARAM_SIZE
	.align		4
.L_6149:
        /*0234*/ 	.byte	0x03, 0x19
        /*0236*/ 	.short	0x007c


	//----- nvinfo : EIATTR_PARAM_CBANK
	.align		4
        /*0238*/ 	.byte	0x04, 0x0a
        /*023a*/ 	.short	(.L_6151 - .L_6150)
	.align		4
.L_6150:
        /*023c*/ 	.word	index@(.nv.constant0._ZN4vllm25paged_attention_v1_kernelIthLi256ELi32ELi128ELNS_18Fp8KVCacheDataTypeE2ELb0EEEvPT_PKS2_PKT0_S8_ifPKiSA_iPKfiiiSC_SC_iiiii)
        /*0240*/ 	.short	0x0210
        /*0242*/ 	.short	0x007c


	//----- nvinfo : EIATTR_SW_WAR
	.align		4
.L_6151:
        /*0244*/ 	.byte	0x04, 0x36
        /*0246*/ 	.short	(.L_6153 - .L_6152)
.L_6152:
        /*0248*/ 	.word	0x00000008
.L_6153:


//--------------------- .nv.info._ZN4vllm25paged_attention_v1_kernelIthLi192ELi32ELi128ELNS_18Fp8KVCacheDataTypeE2ELb0EEEvPT_PKS2_PKT0_S8_ifPKiSA_iPKfiiiSC_SC_iiiii --------------------------
	.section	.nv.info._ZN4vllm25paged_attention_v1_kernelIthLi192ELi32ELi128ELNS_18Fp8KVCacheDataTypeE2ELb0EEEvPT_PKS2_PKT0_S8_ifPKiSA_iPKfiiiSC_SC_iiiii,"",@"SHT_CUDA_INFO"
	.sectionflags	@""
	.align	4


	//----- nvinfo : EIATTR_CUDA_API_VERSION
	.align		4
        /*0000*/ 	.byte	0x04, 0x37
        /*0002*/ 	.short	(.L_6155 - .L_6154)
.L_6154:
        /*0004*/ 	.word	0x00000082


	//----- nvinfo : EIATTR_KPARAM_INFO
	.align		4
.L_6155:
        /*0008*/ 	.byte	0x04, 0x17
        /*000a*/ 	.short	(.L_6157 - .L_6156)
.L_6156:
        /*000c*/ 	.word	0x00000000
        /*0010*/ 	.short	0x0013
        /*0012*/ 	.short	0x0078
        /*0014*/ 	.byte	0x00, 0xf0, 0x11, 0x00


	//----- nvinfo : EIATTR_KPARAM_INFO
	.align		4
.L_6157:
        /*0018*/ 	.byte	0x04, 0x17
        /*001a*/ 	.short	(.L_6159 - .L_6158)
.L_6158:
        /*001c*/ 	.word	0x00000000
        /*0020*/ 	.short	0x0012
        /*0022*/ 	.short	0x0074
        /*0024*/ 	.byte	0x00, 0xf0, 0x11, 0x00


	//----- nvinfo : EIATTR_KPARAM_INFO
	.align		4
.L_6159:
        /*0028*/ 	.byte	0x04, 0x17
        /*002a*/ 	.short	(.L_6161 - .L_6160)
.L_6160:
        /*002c*/ 	.word	0x00000000
        /*0030*/ 	.short	0x0011
        /*0032*/ 	.short	0x0070
        /*0034*/ 	.byte	0x00, 0xf0, 0x11, 0x00


	//----- nvinfo : EIATTR_KPARAM_INFO
	.align		4
.L_6161:
        /*0038*/ 	.byte	0x04, 0x17
        /*003a*/ 	.short	(.L_6163 - .L_6162)
.L_6162:
        /*003c*/ 	.word	0x00000000
        /*0040*/ 	.short	0x0010
        /*0042*/ 	.short	0x006c
        /*0044*/ 	.byte	0x00, 0xf0, 0x11, 0x00


	//----- nvinfo : EIATTR_KPARAM_INFO
	.align		4
.L_6163:
        /*0048*/ 	.byte	0x04, 0x17
        /*004a*/ 	.short	(.L_6165 - .L_6164)
.L_6164:
        /*004c*/ 	.word	0x00000000
        /*0050*/ 	.short	0x000f
        /*0052*/ 	.short	0x0068
        /*0054*/ 	.byte	0x00, 0xf0, 0x11, 0x00


	//----- nvinfo : EIATTR_KPARAM_INFO
	.align		4
.L_6165:
        /*0058*/ 	.byte	0x04, 0x17
        /*005a*/ 	.short	(.L_6167 - .L_6166)
.L_6166:
        /*005c*/ 	.word	0x00000000
        /*0060*/ 	.short	0x000e
        /*0062*/ 	.short	0x0060
        /*0064*/ 	.byte	0x00, 0xf0, 0x21, 0x00


	//----- nvinfo : EIATTR_KPARAM_INFO
	.align		4
.L_6167:
        /*0068*/ 	.byte	0x04, 0x17
        /*006a*/ 	.short	(.L_6169 - .L_6168)
.L_6168:
        /*006c*/ 	.word	0x00000000
        /*0070*/ 	.short	0x000d
        /*0072*/ 	.short	0x0058
        /*0074*/ 	.byte	0x00, 0xf0, 0x21, 0x00


	//----- nvinfo : EIATTR_KPARAM_INFO
	.align		4
.L_6169:
        /*0078*/ 	.byte	0x04, 0x17
        /*007a*/ 	.short	(.L_6171 - .L_6170)
.L_6170:
        /*007c*/ 	.word	0x00000000
        /*0080*/ 	.short	0x000c
        /*0082*/ 	.short	0x0050
        /*0084*/ 	.byte	0x00, 0xf0, 0x11, 0x00


	//----- nvinfo : EIATTR_KPARAM_INFO
	.align		4
.L_6171:
        /*0088*/ 	.byte	0x04, 0x17
        /*008a*/ 	.short	(.L_6173 - .L_6172)
.L_6172:
        /*008c*/ 	.word	0x00000000
        /*0090*/ 	.short	0x000b
        /*0092*/ 	.short	0x004c
        /*0094*/ 	.byte	0x00, 0xf0, 0x11, 0x00


	//----- nvinfo : EIATTR_KPARAM_INFO
	.align		4
.L_6173:
        /*0098*/ 	.byte	0x04, 0x17
        /*009a*/ 	.short	(.L_6175 - .L_6174)
.L_6174:
        /*009c*/ 	.word	0x00000000
        /*00a0*/ 	.short	0x000a
        /*00a2*/ 	.short	0x0048
        /*00a4*/ 	.byte	0x00, 0xf0, 0x11, 0x00


	//----- nvinfo : EIATTR_KPARAM_INFO
	.align		4
.L_6175:
        /*00a8*/ 	.byte	0x04, 0x17
        /*00aa*/ 	.short	(.L_6177 - .L_6176)
.L_6176:
        /*00ac*/ 	.word	0x00000000
        /*00b0*/ 	.short	0x0009
        /*00b2*/ 	.short	0x0040
        /*00b4*/ 	.byte	0x00, 0xf0, 0x21, 0x00


	//----- nvinfo : EIATTR_KPARAM_INFO
	.align		4
.L_6177:
        /*00b8*/ 	.byte	0x04, 0x17
        /*00ba*/ 	.short	(.L_6179 - .L_6178)
.L_6178:
        /*00bc*/ 	.word	0x00000000
        /*00c0*/ 	.short	0x0008
        /*00c2*/ 	.short	0x0038
        /*00c4*/ 	.byte	0x00, 0xf0, 0x11, 0x00


	//----- nvinfo : EIATTR_KPARAM_INFO
	.align		4
.L_6179:
        /*00c8*/ 	.byte	0x04, 0x17
        /*00ca*/ 	.short	(.L_6181 - .L_6180)
.L_6180:
        /*00cc*/ 	.word	0x00000000
        /*00d0*/ 	.short	0x0007
        /*00d2*/ 	.short	0x0030
        /*00d4*/ 	.byte	0x00, 0xf0, 0x21, 0x00


	//----- nvinfo : EIATTR_KPARAM_INFO
	.align		4
.L_6181:
        /*00d8*/ 	.byte	0x04, 0x17
        /*00da*/ 	.short	(.L_6183 - .L_6182)
.L_6182:
        /*00dc*/ 	.word	0x00000000
        /*00e0*/ 	.short	0x0006
        /*00e2*/ 	.short	0x0028
        /*00e4*/ 	.byte	0x00, 0xf0, 0x21, 0x00


	//----- nvinfo : EIATTR_KPARAM_INFO
	.align		4
.L_6183:
        /*00e8*/ 	.byte	0x04, 0x17
        /*00ea*/ 	.short	(.L_6185 - .L_6184)
.L_6184:
        /*00ec*/ 	.word	0x00000000
        /*00f0*/ 	.short	0x0005
        /*00f2*/ 	.short	0x0024
        /*00f4*/ 	.byte	0x00, 0xf0, 0x11, 0x00


	//----- nvinfo : EIATTR_KPARAM_INFO
	.align		4
.L_6185:
        /*00f8*/ 	.byte	0x04, 0x17
        /*00fa*/ 	.short	(.L_6187 - .L_6186)
.L_6186:
        /*00fc*/ 	.word	0x00000000
        /*0100*/ 	.short	0x0004
        /*0102*/ 	.short	0x0020
        /*0104*/ 	.byte	0x00, 0xf0, 0x11, 0x00


	//----- nvinfo : EIATTR_KPARAM_INFO
	.align		4
.L_6187:
        /*0108*/ 	.byte	0x04, 0x17
        /*010a*/ 	.short	(.L_6189 - .L_6188)
.L_6188:
        /*010c*/ 	.word	0x00000000
        /*0110*/ 	.short	0x0003
        /*0112*/ 	.short	0x0018
        /*0114*/ 	.byte	0x00, 0xf0, 0x21, 0x00


	//----- nvinfo : EIATTR_KPARAM_INFO
	.align		4
.L_6189:
        /*0118*/ 	.byte	0x04, 0x17
        /*011a*/ 	.short	(.L_6191 - .L_6190)
.L_6190:
        /*011c*/ 	.word	0x00000000
        /*0120*/ 	.short	0x0002
        /*0122*/ 	.short	0x0010
        /*0124*/ 	.byte	0x00, 0xf0, 0x21, 0x00


	//----- nvinfo : EIATTR_KPARAM_INFO
	.align		4
.L_6191:
        /*0128*/ 	.byte	0x04, 0x17
        /*012a*/ 	.short	(.L_6193 - .L_6192)
.L_6192:
        /*012c*/ 	.word	0x00000000
        /*0130*/ 	.short	0x0001
        /*0132*/ 	.short	0x0008
        /*0134*/ 	.byte	0x00, 0xf0, 0x21, 0x00


	//----- nvinfo : EIATTR_KPARAM_INFO
	.align		4
.L_6193:
        /*0138*/ 	.byte	0x04, 0x17
        /*013a*/ 	.short	(.L_6195 - .L_6194)
.L_6194:
        /*013c*/ 	.word	0x00000000
        /*0140*/ 	.short	0x0000
        /*0142*/ 	.short	0x0000
        /*0144*/ 	.byte	0x00, 0xf0, 0x21, 0x00


	//----- nvinfo : EIATTR_SPARSE_MMA_MASK
	.align		4
.L_6195:
        /*0148*/ 	.byte	0x03, 0x50
        /*014a*/ 	.short	0x0000


	//----- nvinfo : EIATTR_MAXREG_COUNT
	.align		4
        /*014c*/ 	.byte	0x03, 0x1b
        /*014e*/ 	.short	0x00ff


	//----- nvinfo : EIATTR_NUM_BARRIERS
	.align		4
        /*0150*/ 	.byte	0x02, 0x4c
        /*0152*/ 	.byte	0x01
	.zero		1


	//----- nvinfo : EIATTR_EXTERNS
	.align		4
        /*0154*/ 	.byte	0x04, 0x0f
        /*0156*/ 	.short	(.L_6197 - .L_6196)


	//   ....[0]....
	.align		4
.L_6196:
        /*0158*/ 	.word	index@(__assertfail)


	//----- nvinfo : EIATTR_MERCURY_ISA_VERSION
	.align		4
.L_6197:
        /*015c*/ 	.byte	0x03, 0x5f
        /*015e*/ 	.short	0x0101


	//----- nvinfo : EIATTR_COOP_GROUP_MASK_REGIDS
	.align		4
        /*0160*/ 	.byte	0x04, 0x29
        /*0162*/ 	.short	(.L_6199 - .L_6198)


	//   ....[0]....
.L_6198:
        /*0164*/ 	.word	0xffffffff


	//   ....[1]....
        /*0168*/ 	.word	0xffffffff


	//   ....[2]....
        /*016c*/ 	.word	0xffffffff


	//   ....[3]....
        /*0170*/ 	.word	0xffffffff


	//   ....[4]....
        /*0174*/ 	.word	0xffffffff


	//   ....[5]....
        /*0178*/ 	.word	0xffffffff


	//   ....[6]....
        /*017c*/ 	.word	0xffffffff


	//   ....[7]....
        /*0180*/ 	.word	0xffffffff


	//   ....[8]....
        /*0184*/ 	.word	0xffffffff


	//   ....[9]....
        /*0188*/ 	.word	0xffffffff


	//   ....[10]....
        /*018c*/ 	.word	0xffffffff


	//   ....[11]....
        /*0190*/ 	.word	0xffffffff


	//   ....[12]....
        /*0194*/ 	.word	0xffffffff


	//   ....[13]....
        /*0198*/ 	.word	0xffffffff


	//   ....[14]....
        /*019c*/ 	.word	0xffffffff


	//   ....[15]....
        /*01a0*/ 	.word	0xffffffff


	//   ....[16]....
        /*01a4*/ 	.word	0x0500000f


	//   ....[17]....
        /*01a8*/ 	.word	0x0500000f


	//   ....[18]....
        /*01ac*/ 	.word	0x0500000f


	//   ....[19]....
        /*01b0*/ 	.word	0x0500000f


	//   ....[20]....
        /*01b4*/ 	.word	0x0500000f


	//----- nvinfo : EIATTR_COOP_GROUP_INSTR_OFFSETS
	.align		4
.L_6199:
        /*01b8*/ 	.byte	0x04, 0x28
        /*01ba*/ 	.short	(.L_6201 - .L_6200)


	//   ....[0]....
.L_6200:
        /*01bc*/ 	.word	0x000001a0


	//   ....[1]....
        /*01c0*/ 	.word	0x000001d0


	//   ....[2]....
        /*01c4*/ 	.word	0x000001f0


	//   ....[3]....
        /*01c8*/ 	.word	0x00000210


	//   ....[4]....
        /*01cc*/ 	.word	0x00000230


	//   ....[5]....
        /*01d0*/ 	.word	0x00000350


	//   ....[6]....
        /*01d4*/ 	.word	0x00000380


	//   ....[7]....
        /*01d8*/ 	.word	0x000003a0


	//   ....[8]....
        /*01dc*/ 	.word	0x000011e0


	//   ....[9]....
        /*01e0*/ 	.word	0x00001260


	//   ....[10]....
        /*01e4*/ 	.word	0x000012a0


	//   ....[11]....
        /*01e8*/ 	.word	0x000012f0


	//   ....[12]....
        /*01ec*/ 	.word	0x00001330


	//   ....[13]....
        /*01f0*/ 	.word	0x00001380


	//   ....[14]....
        /*01f4*/ 	.word	0x000013a0


	//   ....[15]....
        /*01f8*/ 	.word	0x000013c0


	//   ....[16]....
        /*01fc*/ 	.word	0x000035f0


	//   ....[17]....
        /*0200*/ 	.word	0x00003650


	//   ....[18]....
        /*0204*/ 	.word	0x000036b0


	//   ....[19]....
        /*0208*/ 	.word	0x00003710


	//   ....[20]....
        /*020c*/ 	.word	0x00003770


	//----- nvinfo : EIATTR_SYSCALL_OFFSETS
	.align		4
.L_6201:
        /*0210*/ 	.byte	0x04, 0x46
        /*0212*/ 	.short	(.L_6203 - .L_6202)


	//   ....[0]....
.L_6202:
        /*0214*/ 	.word	0x00003580


	//----- nvinfo : EIATTR_EXIT_INSTR_OFFSETS
	.align		4
.L_6203:
        /*0218*/ 	.byte	0x04, 0x1c
        /*021a*/ 	.short	(.L_6205 - .L_6204)


	//   ....[0]....
.L_6204:
        /*021c*/ 	.word	0x000028c0


	//   ....[1]....
        /*0220*/ 	.word	0x000028d0


	//   ....[2]....
        /*0224*/ 	.word	0x00003480


	//   ....[3]....
        /*0228*/ 	.word	0x00003590


	//----- nvinfo : EIATTR_CRS_STACK_SIZE
	.align		4
.L_6205:
        /*022c*/ 	.byte	0x04, 0x1e
        /*022e*/ 	.short	(.L_6207 - .L_6206)
.L_6206:
        /*0230*/ 	.word	0x00000000


	//----- nvinfo : EIATTR_CBANK_PARAM_SIZE
	.align		4
.L_6207:
        /*0234*/ 	.byte	0x03, 0x19
        /*0236*/ 	.short	0x007c


	//----- nvinfo : EIATTR_PARAM_CBANK
	.align		4
        /*0238*/ 	.byte	0x04, 0x0a
        /*023a*/ 	.short	(.L_6209 - .L_6208)
	.align		4
.L_6208:
        /*023c*/ 	.word	index@(.nv.constant0._ZN4vllm25paged_attention_v1_kernelIthLi192ELi32ELi128ELNS_18Fp8KVCacheDataTypeE2ELb0EEEvPT_PKS2_PKT0_S8_ifPKiSA_iPKfiiiSC_SC_iiiii)
        /*0240*/ 	.short	0x0210
        /*0242*/ 	.short	0x007c


	//----- nvinfo : EIATTR_SW_WAR
	.align		4
.L_6209:
        /*0244*/ 	.byte	0x04, 0x36
        /*0246*/ 	.short	(.L_6211 - .L_6210)
.L_6210:
        /*0248*/ 	.word	0x00000008
.L_6211:


//--------------------- .nv.info._ZN4vllm25paged_attention_v1_kernelIthLi128ELi32ELi128ELNS_18Fp8KVCacheDataTypeE2ELb0EEEvPT_PKS2_PKT0_S8_ifPKiSA_iPKfiiiSC_SC_iiiii --------------------------
	.section	.nv.info._ZN4vllm25paged_attention_v1_kernelIthLi128ELi32ELi128ELNS_18Fp8KVCacheDataTypeE2ELb0EEEvPT_PKS2_PKT0_S8_ifPKiSA_iPKfiiiSC_SC_iiiii,"",@"SHT_CUDA_INFO"
	.sectionflags	@""
	.align	4


	//----- nvinfo : EIATTR_CUDA_API_VERSION
	.align		4
        /*0000*/ 	.byte	0x04, 0x37
        /*0002*/ 	.short	(.L_6213 - .L_6212)
.L_6212:
        /*0004*/ 	.word	0x00000082


	//----- nvinfo : EIATTR_KPARAM_INFO
	.align		4
.L_6213:
        /*0008*/ 	.byte	0x04, 0x17
        /*000a*/ 	.short	(.L_6215 - .L_6214)
.L_6214:
        /*000c*/ 	.word	0x00000000
        /*0010*/ 	.short	0x0013
        /*0012*/ 	.short	0x0078
        /*0014*/ 	.byte	0x00, 0xf0, 0x11, 0x00


	//----- nvinfo : EIATTR_KPARAM_INFO
	.align		4
.L_6215:
        /*0018*/ 	.byte	0x04, 0x17
        /*001a*/ 	.short	(.L_6217 - .L_6216)
.L_6216:
        /*001c*/ 	.word	0x00000000
        /*0020*/ 	.short	0x0012
        /*0022*/ 	.short	0x0074
        /*0024*/ 	.byte	0x00, 0xf0, 0x11, 0x00


	//----- nvinfo : EIATTR_KPARAM_INFO
	.align		4
.L_6217:
        /*0028*/ 	.byte	0x04, 0x17
        /*002a*/ 	.short	(.L_6219 - .L_6218)
.L_6218:
        /*002c*/ 	.word	0x00000000
        /*0030*/ 	.short	0x0011
        /*0032*/ 	.short	0x0070
        /*0034*/ 	.byte	0x00, 0xf0, 0x11, 0x00


	//----- nvinfo : EIATTR_KPARAM_INFO
	.align		4
.L_6219:
        /*0038*/ 	.byte	0x04, 0x17
        /*003a*/ 	.short	(.L_6221 - .L_6220)
.L_6220:
        /*003c*/ 	.word	0x00000000
        /*0040*/ 	.short	0x0010
        /*0042*/ 	.short	0x006c
        /*0044*/ 	.byte	0x00, 0xf0, 0x11, 0x00


	//----- nvinfo : EIATTR_KPARAM_INFO
	.align		4
.L_6221:
        /*0048*/ 	.byte	0x04, 0x17
        /*004a*/ 	.short	(.L_6223 - .L_6222)
.L_6222:
        /*004c*/ 	.word	0x00000000
        /*0050*/ 	.short	0x000f
        /*0052*/ 	.short	0x0068
        /*0054*/ 	.byte	0x00, 0xf0, 0x11, 0x00


	//----- nvinfo : EIATTR_KPARAM_INFO
	.align		4
.L_6223:
        /*0058*/ 	.byte	0x04, 0x17
        /*005a*/ 	.short	(.L_6225 - .L_6224)
.L_6224:
        /*005c*/ 	.word	0x00000000
        /*0060*/ 	.short	0x000e
        /*0062*/ 	.short	0x0060
        /*0064*/ 	.byte	0x00, 0xf0, 0x21, 0x00


	//----- nvinfo : EIATTR_KPARAM_INFO
	.align		4
.L_6225:
        /*0068*/ 	.byte	0x04, 0x17
        /*006a*/ 	.short	(.L_6227 - .L_6226)
.L_6226:
        /*006c*/ 	.word	0x00000000
        /*0070*/ 	.short	0x000d
        /*0072*/ 	.short	0x0058
        /*0074*/ 	.byte	0x00, 0xf0, 0x21, 0x00


	//----- nvinfo : EIATTR_KPARAM_INFO
	.align		4
.L_6227:
        /*0078*/ 	.byte	0x04, 0x17
        /*007a*/ 	.short	(.L_6229 - .L_6228)
.L_6228:
        /*007c*/ 	.word	0x00000000
        /*0080*/ 	.short	0x000c
        /*0082*/ 	.short	0x0050
        /*0084*/ 	.byte	0x00, 0xf0, 0x11, 0x00


	//----- nvinfo : EIATTR_KPARAM_INFO
	.align		4
.L_6229:
        /*0088*/ 	.byte	0x04, 0x17
        /*008a*/ 	.short	(.L_6231 - .L_6230)
.L_6230:
        /*008c*/ 	.word	0x00000000
        /*0090*/ 	.short	0x000b
        /*0092*/ 	.short	0x004c
        /*0094*/ 	.byte	0x00, 0xf0, 0x11, 0x00


	//----- nvinfo : EIATTR_KPARAM_INFO
	.align		4
.L_6231:
        /*0098*/ 	.byte	0x04, 0x17
        /*009a*/ 	.short	(.L_6233 - .L_6232)
.L_6232:
        /*009c*/ 	.word	0x00000000
        /*00a0*/ 	.short	0x000a
        /*00a2*/ 	.short	0x0048
        /*00a4*/ 	.byte	0x00, 0xf0, 0x11, 0x00


	//----- nvinfo : EIATTR_KPARAM_INFO
	.align		4
.L_6233:
        /*00a8*/ 	.byte	0x04, 0x17
        /*00aa*/ 	.short	(.L_6235 - .L_6234)
.L_6234:
        /*00ac*/ 	.word	0x00000000
        /*00b0*/ 	.short	0x0009
        /*00b2*/ 	.short	0x0040
        /*00b4*/ 	.byte	0x00, 0xf0, 0x21, 0x00


	//----- nvinfo : EIATTR_KPARAM_INFO
	.align		4
.L_6235:
        /*00b8*/ 	.byte	0x04, 0x17
        /*00ba*/ 	.short	(.L_6237 - .L_6236)
.L_6236:
        /*00bc*/ 	.word	0x00000000
        /*00c0*/ 	.short	0x0008
        /*00c2*/ 	.short	0x0038
        /*00c4*/ 	.byte	0x00, 0xf0, 0x11, 0x00


	//----- nvinfo : EIATTR_KPARAM_INFO
	.align		4
.L_6237:
        /*00c8*/ 	.byte	0x04, 0x17
        /*00ca*/ 	.short	(.L_6239 - .L_6238)
.L_6238:
        /*00cc*/ 	.word	0x00000000
        /*00d0*/ 	.short	0x0007
        /*00d2*/ 	.short	0x0030
        /*00d4*/ 	.byte	0x00, 0xf0, 0x21, 0x00


	//----- nvinfo : EIATTR_KPARAM_INFO
	.align		4
.L_6239:
        /*00d8*/ 	.byte	0x04, 0x17
        /*00da*/ 	.short	(.L_6241 - .L_6240)
.L_6240:
        /*00dc*/ 	.word	0x00000000
        /*00e0*/ 	.short	0x0006
        /*00e2*/ 	.short	0x0028
        /*00e4*/ 	.byte	0x00, 0xf0, 0x21, 0x00


	//----- nvinfo : EIATTR_KPARAM_INFO
	.align		4
.L_6241:
        /*00e8*/ 	.byte	0x04, 0x17
        /*00ea*/ 	.short	(.L_6243 - .L_6242)
.L_6242:
        /*00ec*/ 	.word	0x00000000
        /*00f0*/ 	.short	0x0005
        /*00f2*/ 	.short	0x0024
        /*00f4*/ 	.byte	0x00, 0xf0, 0x11, 0x00


	//----- nvinfo : EIATTR_KPARAM_INFO
	.align		4
.L_6243:
        /*00f8*/ 	.byte	0x04, 0x17
        /*00fa*/ 	.short	(.L_6245 - .L_6244)
.L_6244:
        /*00fc*/ 	.word	0x00000000
        /*0100*/ 	.short	0x0004
        /*0102*/ 	.short	0x0020
        /*0104*/ 	.byte	0x00, 0xf0, 0x11, 0x00


	//----- nvinfo : EIATTR_KPARAM_INFO
	.align		4
.L_6245:
        /*0108*/ 	.byte	0x04, 0x17
        /*010a*/ 	.short	(.L_6247 - .L_6246)
.L_6246:
        /*010c*/ 	.word	0x00000000
        /*0110*/ 	.short	0x0003
        /*0112*/ 	.short	0x0018
        /*0114*/ 	.byte	0x00, 0xf0, 0x21, 0x00


	//----- nvinfo : EIATTR_KPARAM_INFO
	.align		4
.L_6247:
        /*0118*/ 	.byte	0x04, 0x17
        /*011a*/ 	.short	(.L_6249 - .L_6248)
.L_6248:
        /*011c*/ 	.word	0x00000000
        /*0120*/ 	.short	0x0002
        /*0122*/ 	.short	0x0010
        /*0124*/ 	.byte	0x00, 0xf0, 0x21, 0x00


	//----- nvinfo : EIATTR_KPARAM_INFO
	.align		4
.L_6249:
        /*0128*/ 	.byte	0x04, 0x17
        /*012a*/ 	.short	(.L_6251 - .L_6250)
.L_6250:
        /*012c*/ 	.word	0x00000000
        /*0130*/ 	.short	0x0001
        /*0132*/ 	.short	0x0008
        /*0134*/ 	.byte	0x00, 0xf0, 0x21, 0x00


	//----- nvinfo : EIATTR_KPARAM_INFO
	.align		4
.L_6251:
        /*0138*/ 	.byte	0x04, 0x17
        /*013a*/ 	.short	(.L_6253 - .L_6252)
.L_6252:
        /*013c*/ 	.word	0x00000000
        /*0140*/ 	.short	0x0000
        /*0142*/ 	.short	0x0000
        /*0144*/ 	.byte	0x00, 0xf0, 0x21, 0x00


	//----- nvinfo : EIATTR_SPARSE_MMA_MASK
	.align		4
.L_6253:
        /*0148*/ 	.byte	0x03, 0x50
        /*014a*/ 	.short	0x0000


	//----- nvinfo : EIATTR_MAXREG_COUNT
	.align		4
        /*014c*/ 	.byte	0x03, 0x1b
        /*014e*/ 	.short	0x00ff


	//----- nvinfo : EIATTR_NUM_BARRIERS
	.align		4
        /*0150*/ 	.byte	0x02, 0x4c
        /*0152*/ 	.byte	0x01
	.zero		1


	//----- nvinfo : EIATTR_EXTERNS
	.align		4
        /*0154*/ 	.byte	0x04, 0x0f
        /*0156*/ 	.short	(.L_6255 - .L_6254)


	//   ....[0]....
	.align		4
.L_6254:
        /*0158*/ 	.word	index@(__assertfail)


	//----- nvinfo : EIATTR_MERCURY_ISA_VERSION
	.align		4
.L_6255:
        /*015c*/ 	.byte	0x03, 0x5f
        /*015e*/ 	.short	0x0101


	//----- nvinfo : EIATTR_COOP_GROUP_MASK_REGIDS
	.align		4
        /*0160*/ 	.byte	0x04, 0x29
        /*0162*/ 	.short	(.L_6257 - .L_6256)


	//   ....[0]....
.L_6256:
        /*0164*/ 	.word	0xffffffff


	//   ....[1]....
        /*0168*/ 	.word	0xffffffff


	//   ....[2]....
        /*016c*/ 	.word	0xffffffff


	//   ....[3]....
        /*0170*/ 	.word	0xffffffff


	//   ....[4]....
        /*0174*/ 	.word	0xffffffff


	//   ....[5]....
        /*0178*/ 	.word	0xffffffff


	//   ....[6]....
        /*017c*/ 	.word	0xffffffff


	//   ....[7]....
        /*0180*/ 	.word	0xffffffff


	//   ....[8]....
        /*0184*/ 	.word	0xffffffff


	//   ....[9]....
        /*0188*/ 	.word	0xffffffff


	//   ....[10]....
        /*018c*/ 	.word	0xffffffff


	//   ....[11]....
        /*0190*/ 	.word	0xffffffff


	//   ....[12]....
        /*0194*/ 	.word	0xffffffff


	//   ....[13]....
        /*0198*/ 	.word	0xffffffff


	//   ....[14]....
        /*019c*/ 	.word	0xffffffff


	//   ....[15]....
        /*01a0*/ 	.word	0xffffffff


	//   ....[16]....
        /*01a4*/ 	.word	0x0500000f


	//   ....[17]....
        /*01a8*/ 	.word	0x0500000f


	//   ....[18]....
        /*01ac*/ 	.word	0x0500000f


	//   ....[19]....
        /*01b0*/ 	.word	0x0500000f


	//   ....[20]....
        /*01b4*/ 	.word	0x0500000f


	//----- nvinfo : EIATTR_COOP_GROUP_INSTR_OFFSETS
	.align		4
.L_6257:
        /*01b8*/ 	.byte	0x04, 0x28
        /*01ba*/ 	.short	(.L_6259 - .L_6258)


	//   ....[0]....
.L_6258:
        /*01bc*/ 	.word	0x00000180


	//   ....[1]....
        /*01c0*/ 	.word	0x000001b0


	//   ....[2]....
        /*01c4*/ 	.word	0x000001d0


	//   ....[3]....
        /*01c8*/ 	.word	0x000001f0


	//   ....[4]....
        /*01cc*/ 	.word	0x00000210


	//   ....[5]....
        /*01d0*/ 	.word	0x00000340


	//   ....[6]....
        /*01d4*/ 	.word	0x00000360


	//   ....[7]....
        /*01d8*/ 	.word	0x00000380


	//   ....[8]....
        /*01dc*/ 	.word	0x000011c0


	//   ....[9]....
        /*01e0*/ 	.word	0x00001240


	//   ....[10]....
        /*01e4*/ 	.word	0x00001270


	//   ....[11]....
        /*01e8*/ 	.word	0x000012c0


	//   ....[12]....
        /*01ec*/ 	.word	0x00001310


	//   ....[13]....
        /*01f0*/ 	.word	0x00001360


	//   ....[14]....
        /*01f4*/ 	.word	0x00001380


	//   ....[15]....
        /*01f8*/ 	.word	0x000013a0


	//   ....[16]....
        /*01fc*/ 	.word	0x00002f50


	//   ....[17]....
        /*0200*/ 	.word	0x00002fb0


	//   ....[18]....
        /*0204*/ 	.word	0x00003010


	//   ....[19]....
        /*0208*/ 	.word	0x00003070


	//   ....[20]....
        /*020c*/ 	.word	0x000030d0


	//----- nvinfo : EIATTR_SYSCALL_OFFSETS
	.align		4
.L_6259:
        /*0210*/ 	.byte	0x04, 0x46
        /*0212*/ 	.short	(.L_6261 - .L_6260)


	//   ....[0]....
.L_6260:
        /*0214*/ 	.word	0x00002ee0


	//----- nvinfo : EIATTR_EXIT_INSTR_OFFSETS
	.align		4
.L_6261:
        /*0218*/ 	.byte	0x04, 0x1c
        /*021a*/ 	.short	(.L_6263 - .L_6262)


	//   ....[0]....
.L_6262:
        /*021c*/ 	.word	0x00002590


	//   ....[1]....
        /*0220*/ 	.word	0x000025a0


	//   ....[2]....
        /*0224*/ 	.word	0x00002de0


	//   ....[3]....
        /*0228*/ 	.word	0x00002ef0


	//----- nvinfo : EIATTR_CRS_STACK_SIZE
	.align		4
.L_6263:
        /*022c*/ 	.byte	0x04, 0x1e
        /*022e*/ 	.short	(.L_6265 - .L_6264)
.L_6264:
        /*0230*/ 	.word	0x00000000


	//----- nvinfo : EIATTR_CBANK_PARAM_SIZE
	.align		4
.L_6265:
        /*0234*/ 	.byte	0x03, 0x19
        /*0236*/ 	.short	0x007c


	//----- nvinfo : EIATTR_PARAM_CBANK
	.align		4
        /*0238*/ 	.byte	0x04, 0x0a
        /*023a*/ 	.short	(.L_6267 - .L_6266)
	.align		4
.L_6266:
        /*023c*/ 	.word	index@(.nv.constant0._ZN4vllm25paged_attention_v1_kernelIthLi128ELi32ELi128ELNS_18Fp8KVCacheDataTypeE2ELb0EEEvPT_PKS2_PKT0_S8_ifPKiSA_iPKfiiiSC_SC_iiiii)
        /*0240*/ 	.short	0x0210
        /*0242*/ 	.short	0x007c


	//----- nvinfo : EIATTR_SW_WAR
	.align		4
.L_6267:
        /*0244*/ 	.byte	0x04, 0x36
        /*0246*/ 	.short	(.L_6269 - .L_6268)
.L_6268:
        /*0248*/ 	.word	0x00000008
.L_6269:


//--------------------- .nv.info._ZN4vllm25paged_attention_v1_kernelIthLi120ELi32ELi128ELNS_18Fp8KVCacheDataTypeE2ELb0EEEvPT_PKS2_PKT0_S8_ifPKiSA_iPKfiiiSC_SC_iiiii --------------------------
	.section	.nv.info._ZN4vllm25paged_attention_v1_kernelIthLi120ELi32ELi128ELNS_18Fp8KVCacheDataTypeE2ELb0EEEvPT_PKS2_PKT0_S8_ifPKiSA_iPKfiiiSC_SC_iiiii,"",@"SHT_CUDA_INFO"
	.sectionflags	@""
	.align	4


	//----- nvinfo : EIATTR_CUDA_API_VERSION
	.align		4
        /*0000*/ 	.byte	0x04, 0x37
        /*0002*/ 	.short	(.L_6271 - .L_6270)
.L_6270:
        /*0004*/ 	.word	0x00000082


	//----- nvinfo : EIATTR_KPARAM_INFO
	.align		4
.L_6271:
        /*0008*/ 	.byte	0x04, 0x17
        /*000a*/ 	.short	(.L_6273 - .L_6272)
.L_6272:
        /*000c*/ 	.word	0x00000000
        /*0010*/ 	.short	0x0013
        /*0012*/ 	.short	0x0078
        /*0014*/ 	.byte	0x00, 0xf0, 0x11, 0x00


	//----- nvinfo : EIATTR_KPARAM_INFO
	.align		4
.L_6273:
        /*0018*/ 	.byte	0x04, 0x17
        /*001a*/ 	.short	(.L_6275 - .L_6274)
.L_6274:
        /*001c*/ 	.word	0x00000000
        /*0020*/ 	.short	0x0012
        /*0022*/ 	.short	0x0074
        /*0024*/ 	.byte	0x00, 0xf0, 0x11, 0x00


	//----- nvinfo : EIATTR_KPARAM_INFO
	.align		4
.L_6275:
        /*0028*/ 	.byte	0x04, 0x17
        /*002a*/ 	.short	(.L_6277 - .L_6276)
.L_6276:
        /*002c*/ 	.word	0x00000000
        /*0030*/ 	.short	0x0011
        /*0032*/ 	.short	0x0070
        /*0034*/ 	.byte	0x00, 0xf0, 0x11, 0x00


	//----- nvinfo : EIATTR_KPARAM_INFO
	.align		4
.L_6277:
        /*0038*/ 	.byte	0x04, 0x17
        /*003a*/ 	.short	(.L_6279 - .L_6278)
.L_6278:
        /*003c*/ 	.word	0x00000000
        /*0040*/ 	.short	0x0010
        /*0042*/ 	.short	0x006c
        /*0044*/ 	.byte	0x00, 0xf0, 0x11, 0x00


	//----- nvinfo : EIATTR_KPARAM_INFO
	.align		4
.L_6279:
        /*0048*/ 	.byte	0x04, 0x17
        /*004a*/ 	.short	(.L_6281 - .L_6280)
.L_6280:
        /*004c*/ 	.word	0x00000000
        /*0050*/ 	.short	0x000f
        /*0052*/ 	.short	0x0068
        /*0054*/ 	.byte	0x00, 0xf0, 0x11, 0x00


	//----- nvinfo : EIATTR_KPARAM_INFO
	.align		4
.L_6281:
        /*0058*/ 	.byte	0x04, 0x17
        /*005a*/ 	.short	(.L_6283 - .L_6282)
.L_6282:
        /*005c*/ 	.word	0x00000000
        /*0060*/ 	.short	0x000e
        /*0062*/ 	.short	0x0060
        /*0064*/ 	.byte	0x00, 0xf0, 0x21, 0x00


	//----- nvinfo : EIATTR_KPARAM_INFO
	.align		4
.L_6283:
        /*0068*/ 	.byte	0x04, 0x17
        /*006a*/ 	.short	(.L_6285 - .L_6284)
.L_6284:
        /*006c*/ 	.word	0x00000000
        /*0070*/ 	.short	0x000d
        /*0072*/ 	.short	0x0058
        /*0074*/ 	.byte	0x00, 0xf0, 0x21, 0x00


	//----- nvinfo : EIATTR_KPARAM_INFO
	.align		4
.L_6285:
        /*0078*/ 	.byte	0x04, 0x17
        /*007a*/ 	.short	(.L_6287 - .L_6286)
.L_6286:
        /*007c*/ 	.word	0x00000000
        /*0080*/ 	.short	0x000c
        /*0082*/ 	.short	0x0050
        /*0084*/ 	.byte	0x00, 0xf0, 0x11, 0x00


	//----- nvinfo : EIATTR_KPARAM_INFO
	.align		4
.L_6287:
        /*0088*/ 	.byte	0x04, 0x17
        /*008a*/ 	.short	(.L_6289 - .L_6288)
.L_6288:
        /*008c*/ 	.word	0x00000000
        /*0090*/ 	.short	0x000b
        /*0092*/ 	.short	0x004c
        /*0094*/ 	.byte	0x00, 0xf0, 0x11, 0x00


	//----- nvinfo : EIATTR_KPARAM_INFO
	.align		4
.L_6289:
        /*0098*/ 	.byte	0x04, 0x17
        /*009a*/ 	.short	(.L_6291 - .L_6290)
.L_6290:
        /*009c*/ 	.word	0x00000000
        /*00a0*/ 	.short	0x000a
        /*00a2*/ 	.short	0x0048
        /*00a4*/ 	.byte	0x00, 0xf0, 0x11, 0x00


	//----- nvinfo : EIATTR_KPARAM_INFO
	.align		4
.L_6291:
        /*00a8*/ 	.byte	0x04, 0x17
        /*00aa*/ 	.short	(.L_6293 - .L_6292)
.L_6292:
        /*00ac*/ 	.word	0x00000000
        /*00b0*/ 	.short	0x0009
        /*00b2*/ 	.short	0x0040
        /*00b4*/ 	.byte	0x00, 0xf0, 0x21, 0x00


	//----- nvinfo : EIATTR_KPARAM_INFO
	.align		4
.L_6293:
        /*00b8*/ 	.byte	0x04, 0x17
        /*00ba*/ 	.short	(.L_6295 - .L_6294)
.L_6294:
        /*00bc*/ 	.word	0x00000000
        /*00c0*/ 	.short	0x0008
        /*00c2*/ 	.short	0x0038
        /*00c4*/ 	.byte	0x00, 0xf0, 0x11, 0x00


	//----- nvinfo : EIATTR_KPARAM_INFO
	.align		4
.L_6295:
        /*00c8*/ 	.byte	0x04, 0x17
        /*00ca*/ 	.short	(.L_6297 - .L_6296)
.L_6296:
        /*00cc*/ 	.word	0x00000000
        /*00d0*/ 	.short	0x0007
        /*00d2*/ 	.short	0x0030
        /*00d4*/ 	.byte	0x00, 0xf0, 0x21, 0x00


	//----- nvinfo : EIATTR_KPARAM_INFO
	.align		4
.L_6297:
        /*00d8*/ 	.byte	0x04, 0x17
        /*00da*/ 	.short	(.L_6299 - .L_6298)
.L_6298:
        /*00dc*/ 	.word	0x00000000
        /*00e0*/ 	.short	0x0006
        /*00e2*/ 	.short	0x0028
        /*00e4*/ 	.byte	0x00, 0xf0, 0x21, 0x00


	//----- nvinfo : EIATTR_KPARAM_INFO
	.align		4
.L_6299:
        /*00e8*/ 	.byte	0x04, 0x17
        /*00ea*/ 	.short	(.L_6301 - .L_6300)
.L_6300:
        /*00ec*/ 	.word	0x00000000
        /*00f0*/ 	.short	0x0005
        /*00f2*/ 	.short	0x0024
        /*00f4*/ 	.byte	0x00, 0xf0, 0x11, 0x00


	//----- nvinfo : EIATTR_KPARAM_INFO
	.align		4
.L_6301:
        /*00f8*/ 	.byte	0x04, 0x17
        /*00fa*/ 	.short	(.L_6303 - .L_6302)
.L_6302:
        /*00fc*/ 	.word	0x00000000
        /*0100*/ 	.short	0x0004
        /*0102*/ 	.short	0x0020
        /*0104*/ 	.byte	0x00, 0xf0, 0x11, 0x00


	//----- nvinfo : EIATTR_KPARAM_INFO
	.align		4
.L_6303:
        /*0108*/ 	.byte	0x04, 0x17
        /*010a*/ 	.short	(.L_6305 - .L_6304)
.L_6304:
        /*010c*/ 	.word	0x00000000
        /*0110*/ 	.short	0x0003
        /*0112*/ 	.short	0x0018
        /*0114*/ 	.byte	0x00, 0xf0, 0x21, 0x00


	//----- nvinfo : EIATTR_KPARAM_INFO
	.align		4
.L_6305:
        /*0118*/ 	.byte	0x04, 0x17
        /*011a*/ 	.short	(.L_6307 - .L_6306)
.L_6306:
        /*011c*/ 	.word	0x00000000
        /*0120*/ 	.short	0x0002
        /*0122*/ 	.short	0x0010
        /*0124*/ 	.byte	0x00, 0xf0, 0x21, 0x00


	//----- nvinfo : EIATTR_KPARAM_INFO
	.align		4
.L_6307:
        /*0128*/ 	.byte	0x04, 0x17
        /*012a*/ 	.short	(.L_6309 - .L_6308)
.L_6308:
        /*012c*/ 	.word	0x00000000
        /*0130*/ 	.short	0x0001
        /*0132*/ 	.short	0x0008
        /*0134*/ 	.byte	0x00, 0xf0, 0x21, 0x00


	//----- nvinfo : EIATTR_KPARAM_INFO
	.align		4
.L_6309:
        /*0138*/ 	.byte	0x04, 0x17
        /*013a*/ 	.short	(.L_6311 - .L_6310)
.L_6310:
        /*013c*/ 	.word	0x00000000
        /*0140*/ 	.short	0x0000
        /*0142*/ 	.short	0x0000
        /*0144*/ 	.byte	0x00, 0xf0, 0x21, 0x00


	//----- nvinfo : EIATTR_SPARSE_MMA_MASK
	.align		4
.L_6311:
        /*0148*/ 	.byte	0x03, 0x50
        /*014a*/ 	.short	0x0000


	//----- nvinfo : EIATTR_MAXREG_COUNT
	.align		4
        /*014c*/ 	.byte	0x03, 0x1b
        /*014e*/ 	.short	0x00ff


	//----- nvinfo : EIATTR_NUM_BARRIERS
	.align		4
        /*0150*/ 	.byte	0x02, 0x4c
        /*0152*/ 	.byte	0x01
	.zero		1


	//----- nvinfo : EIATTR_EXTERNS
	.align		4
        /*0154*/ 	.byte	0x04, 0x0f
        /*0156*/ 	.short	(.L_6313 - .L_6312)


	//   ....[0]....
	.align		4
.L_6312:
        /*0158*/ 	.word	index@(__assertfail)


	//----- nvinfo : EIATTR_MERCURY_ISA_VERSION
	.align		4
.L_6313:
        /*015c*/ 	.byte	0x03, 0x5f
        /*015e*/ 	.short	0x0101


	//----- nvinfo : EIATTR_COOP_GROUP_MASK_REGIDS
	.align		4
        /*0160*/ 	.byte	0x04, 0x29
        /*0162*/ 	.short	(.L_6315 - .L_6314)


	//   ....[0]....
.L_6314:
        /*0164*/ 	.word	0xffffffff


	//   ....[1]....
        /*0168*/ 	.word	0xffffffff


	//   ....[2]....
        /*016c*/ 	.word	0xffffffff


	//   ....[3]....
        /*0170*/ 	.word	0xffffffff


	//   ....[4]....
        /*0174*/ 	.word	0xffffffff


	//   ....[5]....
        /*0178*/ 	.word	0xffffffff


	//   ....[6]....
        /*017c*/ 	.word	0xffffffff


	//   ....[7]....
        /*0180*/ 	.word	0xffffffff


	//   ....[8]....
        /*0184*/ 	.word	0xffffffff


	//   ....[9]....
        /*0188*/ 	.word	0xffffffff


	//   ....[10]....
        /*018c*/ 	.word	0xffffffff


	//   ....[11]....
        /*0190*/ 	.word	0xffffffff


	//   ....[12]....
        /*0194*/ 	.word	0xffffffff


	//   ....[13]....
        /*0198*/ 	.word	0xffffffff


	//   ....[14]....
        /*019c*/ 	.word	0xffffffff


	//   ....[15]....
        /*01a0*/ 	.word	0xffffffff


	//   ....[16]....
        /*01a4*/ 	.word	0x0500000f


	//   ....[17]....
        /*01a8*/ 	.word	0x0500000f


	//   ....[18]....
        /*01ac*/ 	.word	0x0500000f


	//   ....[19]....
        /*01b0*/ 	.word	0x0500000f


	//   ....[20]....
        /*01b4*/ 	.word	0x0500000f


	//----- nvinfo : EIATTR_COOP_GROUP_INSTR_OFFSETS
	.align		4
.L_6315:
        /*01b8*/ 	.byte	0x04, 0x28
        /*01ba*/ 	.short	(.L_6317 - .L_6316)


	//   ....[0]....
.L_6316:
        /*01bc*/ 	.word	0x00000180


	//   ....[1]....
        /*01c0*/ 	.word	0x000001b0


	//   ....[2]....
        /*01c4*/ 	.word	0x000001d0


	//   ....[3]....
        /*01c8*/ 	.word	0x000001f0


	//   ....[4]....
        /*01cc*/ 	.word	0x00000210


	//   ....[5]....
        /*01d0*/ 	.word	0x00000330


	//   ....[6]....
        /*01d4*/ 	.word	0x00000350


	//   ....[7]....
        /*01d8*/ 	.word	0x00000380


	//   ....[8]....
        /*01dc*/ 	.word	0x000011c0


	//   ....[9]....
        /*01e0*/ 	.word	0x00001240


	//   ....[10]....
        /*01e4*/ 	.word	0x00001270


	//   ....[11]....
        /*01e8*/ 	.word	0x000012c0


	//   ....[12]....
        /*01ec*/ 	.word	0x00001310


	//   ....[13]....
        /*01f0*/ 	.word	0x00001360


	//   ....[14]....
        /*01f4*/ 	.word	0x00001380


	//   ....[15]....
        /*01f8*/ 	.word	0x000013a0


	//   ....[16]....
        /*01fc*/ 	.word	0x00002e40


	//   ....[17]....
        /*0200*/ 	.word	0x00002ea0


	//   ....[18]....
        /*0204*/ 	.word	0x00002f00


	//   ....[19]....
        /*0208*/ 	.word	0x00002f60


	//   ....[20]....
        /*020c*/ 	.word	0x00002fc0


	//----- nvinfo : EIATTR_SYSCALL_OFFSETS
	.align		4
.L_6317:
        /*0210*/ 	.byte	0x04, 0x46
        /*0212*/ 	.short	(.L_6319 - .L_6318)


	//   ....[0]....
.L_6318:
        /*0214*/ 	.word	0x00002dd0


	//----- nvinfo : EIATTR_EXIT_INSTR_OFFSETS
	.align		4
.L_6319:
        /*0218*/ 	.byte	0x04, 0x1c
        /*021a*/ 	.short	(.L_6321 - .L_6320)


	//   ....[0]....
.L_6320:
        /*021c*/ 	.word	0x00002510


	//   ....[1]....
        /*0220*/ 	.word	0x00002520


	//   ....[2]....
        /*0224*/ 	.word	0x00002cd0


	//   ....[3]....
        /*0228*/ 	.word	0x00002de0


	//----- nvinfo : EIATTR_CRS_STACK_SIZE
	.align		4
.L_6321:
        /*022c*/ 	.byte	0x04, 0x1e
        /*022e*/ 	.short	(.L_6323 - .L_6322)
.L_6322:
        /*0230*/ 	.word	0x00000000


	//----- nvinfo : EIATTR_CBANK_PARAM_SIZE
	.align		4
.L_6323:
        /*0234*/ 	.byte	0x03, 0x19
        /*0236*/ 	.short	0x007c


	//----- nvinfo : EIATTR_PARAM_CBANK
	.align		4
        /*0238*/ 	.byte	0x04, 0x0a
        /*023a*/ 	.short	(.L_6325 - .L_6324)
	.align		4
.L_6324:
        /*023c*/ 	.word	index@(.nv.constant0._ZN4vllm25paged_attention_v1_kernelIthLi120ELi32ELi128ELNS_18Fp8KVCacheDataTypeE2ELb0EEEvPT_PKS2_PKT0_S8_ifPKiSA_iPKfiiiSC_SC_iiiii)
        /*0240*/ 	.short	0x0210
        /*0242*/ 	.short	0x007c


	//----- nvinfo : EIATTR_SW_WAR
	.align		4
.L_6325:
        /*0244*/ 	.byte	0x04, 0x36
        /*0246*/ 	.short	(.L_6327 - .L_6326)
.L_6326:
        /*0248*/ 	.word	0x00000008
.L_6327:


//--------------------- .nv.info._ZN4vllm25paged_attention_v1_kernelIthLi112ELi32ELi128ELNS_18Fp8KVCacheDataTypeE2ELb0EEEvPT_PKS2_PKT0_S8_ifPKiSA_iPKfiiiSC_SC_iiiii --------------------------
	.section	.nv.info._ZN4vllm25paged_attention_v1_kernelIthLi112ELi32ELi128ELNS_18Fp8KVCacheDataTypeE2ELb0EEEvPT_PKS2_PKT0_S8_ifPKiSA_iPKfiiiSC_SC_iiiii,"",@"SHT_CUDA_INFO"
	.sectionflags	@""
	.align	4


	//----- nvinfo : EIATTR_CUDA_API_VERSION
	.align		4
        /*0000*/ 	.byte	0x04, 0x37
        /*0002*/ 	.short	(.L_6329 - .L_6328)
.L_6328:
        /*0004*/ 	.word	0x00000082


	//----- nvinfo : EIATTR_KPARAM_INFO
	.align		4
.L_6329:
        /*0008*/ 	.byte	0x04, 0x17
        /*000a*/ 	.short	(.L_6331 - .L_6330)
.L_6330:
        /*000c*/ 	.word	0x00000000
        /*0010*/ 	.short	0x0013
        /*0012*/ 	.short	0x0078
        /*0014*/ 	.byte	0x00, 0xf0, 0x11, 0x00


	//----- nvinfo : EIATTR_KPARAM_INFO
	.align		4
.L_6331:
        /*0018*/ 	.byte	0x04, 0x17
        /*001a*/ 	.short	(.L_6333 - .L_6332)
.L_6332:
        /*001c*/ 	.word	0x00000000
        /*0020*/ 	.short	0x0012
        /*0022*/ 	.short	0x0074
        /*0024*/ 	.byte	0x00, 0xf0, 0x11, 0x00


	//----- nvinfo : EIATTR_KPARAM_INFO
	.align		4
.L_6333:
        /*0028*/ 	.byte	0x04, 0x17
        /*002a*/ 	.short	(.L_6335 - .L_6334)
.L_6334:
        /*002c*/ 	.word	0x00000000
        /*0030*/ 	.short	0x0011
        /*0032*/ 	.short	0x0070
        /*0034*/ 	.byte	0x00, 0xf0, 0x11, 0x00


	//----- nvinfo : EIATTR_KPARAM_INFO
	.align		4
.L_6335:
        /*0038*/ 	.byte	0x04, 0x17
        /*003a*/ 	.short	(.L_6337 - .L_6336)
.L_6336:
        /*003c*/ 	.word	0x00000000
        /*0040*/ 	.short	0x0010
        /*0042*/ 	.short	0x006c
        /*0044*/ 	.byte	0x00, 0xf0, 0x11, 0x00


	//----- nvinfo : EIATTR_KPARAM_INFO
	.align		4
.L_6337:
        /*0048*/ 	.byte	0x04, 0x17
        /*004a*/ 	.short	(.L_6339 - .L_6338)
.L_6338:
        /*004c*/ 	.word	0x00000000
        /*0050*/ 	.short	0x000f
        /*0052*/ 	.short	0x0068
        /*0054*/ 	.byte	0x00, 0xf0, 0x11, 0x00


	//----- nvinfo : EIATTR_KPARAM_INFO
	.align		4
.L_6339:
        /*0058*/ 	.byte	0x04, 0x17
        /*005a*/ 	.short	(.L_6341 - .L_6340)
.L_6340:
        /*005c*/ 	.word	0x00000000
        /*0060*/ 	.short	0x000e
        /*0062*/ 	.short	0x0060
        /*0064*/ 	.byte	0x00, 0xf0, 0x21, 0x00


	//----- nvinfo : EIATTR_KPARAM_INFO
	.align		4
.L_6341:
        /*0068*/ 	.byte	0x04, 0x17
        /*006a*/ 	.short	(.L_6343 - .L_6342)
.L_6342:
        /*006c*/ 	.word	0x00000000
        /*0070*/ 	.short	0x000d
        /*0072*/ 	.short	0x0058
        /*0074*/ 	.byte	0x00, 0xf0, 0x21, 0x00


	//----- nvinfo : EIATTR_KPARAM_INFO
	.align		4
.L_6343:
        /*0078*/ 	.byte	0x04, 0x17
        /*007a*/ 	.short	(.L_6345 - .L_6344)
.L_6344:
        /*007c*/ 	.word	0x00000000
        /*0080*/ 	.short	0x000c
        /*0082*/ 	.short	0x0050
        /*0084*/ 	.byte	0x00, 0xf0, 0x11, 0x00


	//----- nvinfo : EIATTR_KPARAM_INFO
	.align		4
.L_6345:
        /*0088*/ 	.byte	0x04, 0x17
        /*008a*/ 	.short	(.L_6347 - .L_6346)
.L_6346:
        /*008c*/ 	.word	0x00000000
        /*0090*/ 	.short	0x000b
        /*0092*/ 	.short	0x004c
        /*0094*/ 	.byte	0x00, 0xf0, 0x11, 0x00


	//----- nvinfo : EIATTR_KPARAM_INFO
	.align		4
.L_6347:
        /*0098*/ 	.byte	0x04, 0x17
        /*009a*/ 	.short	(.L_6349 - .L_6348)
.L_6348:
        /*009c*/ 	.word	0x00000000
        /*00a0*/ 	.short	0x000a
        /*00a2*/ 	.short	0x0048
        /*00a4*/ 	.byte	0x00, 0xf0, 0x11, 0x00


	//----- nvinfo : EIATTR_KPARAM_INFO
	.align		4
.L_6349:
        /*00a8*/ 	.byte	0x04, 0x17
        /*00aa*/ 	.short	(.L_6351 - .L_6350)
.L_6350:
        /*00ac*/ 	.word	0x00000000
        /*00b0*/ 	.short	0x0009
        /*00b2*/ 	.short	0x0040
        /*00b4*/ 	.byte	0x00, 0xf0, 0x21, 0x00


	//----- nvinfo : EIATTR_KPARAM_INFO
	.align		4
.L_6351:
        /*00b8*/ 	.byte	0x04, 0x17
        /*00ba*/ 	.short	(.L_6353 - .L_6352)
.L_6352:
        /*00bc*/ 	.word	0x00000000
        /*00c0*/ 	.short	0x0008
        /*00c2*/ 	.short	0x0038
        /*00c4*/ 	.byte	0x00, 0xf0, 0x11, 0x00


	//----- nvinfo : EIATTR_KPARAM_INFO
	.align		4
.L_6353:
        /*00c8*/ 	.byte	0x04, 0x17
        /*00ca*/ 	.short	(.L_6355 - .L_6354)
.L_6354:
        /*00cc*/ 	.word	0x00000000
        /*00d0*/ 	.short	0x0007
        /*00d2*/ 	.short	0x0030
        /*00d4*/ 	.byte	0x00, 0xf0, 0x21, 0x00


	//----- nvinfo : EIATTR_KPARAM_INFO
	.align		4
.L_6355:
        /*00d8*/ 	.byte	0x04, 0x17
        /*00da*/ 	.short	(.L_6357 - .L_6356)
.L_6356:
        /*00dc*/ 	.word	0x00000000
        /*00e0*/ 	.short	0x0006
        /*00e2*/ 	.short	0x0028
        /*00e4*/ 	.byte	0x00, 0xf0, 0x21, 0x00


	//----- nvinfo : EIATTR_KPARAM_INFO
	.align		4
.L_6357:
        /*00e8*/ 	.byte	0x04, 0x17
        /*00ea*/ 	.short	(.L_6359 - .L_6358)
.L_6358:
        /*00ec*/ 	.word	0x00000000
        /*00f0*/ 	.short	0x0005
        /*00f2*/ 	.short	0x0024
        /*00f4*/ 	.byte	0x00, 0xf0, 0x11, 0x00


	//----- nvinfo : EIATTR_KPARAM_INFO
	.align		4
.L_6359:
        /*00f8*/ 	.byte	0x04, 0x17
        /*00fa*/ 	.short	(.L_6361 - .L_6360)
.L_6360:
        /*00fc*/ 	.word	0x00000000
        /*0100*/ 	.short	0x0004
        /*0102*/ 	.short	0x0020
        /*0104*/ 	.byte	0x00, 0xf0, 0x11, 0x00


	//----- nvinfo : EIATTR_KPARAM_INFO
	.align		4
.L_6361:
        /*0108*/ 	.byte	0x04, 0x17
        /*010a*/ 	.short	(.L_6363 - .L_6362)
.L_6362:
        /*010c*/ 	.word	0x00000000
        /*0110*/ 	.short	0x0003
        /*0112*/ 	.short	0x0018
        /*0114*/ 	.byte	0x00, 0xf0, 0x21, 0x00


	//----- nvinfo : EIATTR_KPARAM_INFO
	.align		4
.L_6363:
        /*0118*/ 	.byte	0x04, 0x17
        /*011a*/ 	.short	(.L_6365 - .L_6364)
.L_6364:
        /*011c*/ 	.word	0x00000000
        /*0120*/ 	.short	0x0002
        /*0122*/ 	.short	0x0010
        /*0124*/ 	.byte	0x00, 0xf0, 0x21, 0x00


	//----- nvinfo : EIATTR_KPARAM_INFO
	.align		4
.L_6365:
        /*0128*/ 	.byte	0x04, 0x17
        /*012a*/ 	.short	(.L_6367 - .L_6366)
.L_6366:
        /*012c*/ 	.word	0x00000000
        /*0130*/ 	.short	0x0001
        /*0132*/ 	.short	0x0008
        /*0134*/ 	.byte	0x00, 0xf0, 0x21, 0x00


	//----- nvinfo : EIATTR_KPARAM_INFO
	.align		4
.L_6367:
        /*0138*/ 	.byte	0x04, 0x17
        /*013a*/ 	.short	(.L_6369 - .L_6368)
.L_6368:
        /*013c*/ 	.word	0x00000000
        /*0140*/ 	.short	0x0000
        /*0142*/ 	.short	0x0000
        /*0144*/ 	.byte	0x00, 0xf0, 0x21, 0x00


	//----- nvinfo : EIATTR_SPARSE_MMA_MASK
	.align		4
.L_6369:
        /*0148*/ 	.byte	0x03, 0x50
        /*014a*/ 	.short	0x0000


	//----- nvinfo : EIATTR_MAXREG_COUNT
	.align		4
        /*014c*/ 	.byte	0x03, 0x1b
        /*014e*/ 	.short	0x00ff


	//----- nvinfo : EIATTR_NUM_BARRIERS
	.align		4
        /*0150*/ 	.byte	0x02, 0x4c
        /*0152*/ 	.byte	0x01
	.zero		1


	//----- nvinfo : EIATTR_EXTERNS
	.align		4
        /*0154*/ 	.byte	0x04, 0x0f
        /*0156*/ 	.short	(.L_6371 - .L_6370)


	//   ....[0]....
	.align		4
.L_6370:
        /*0158*/ 	.word	index@(__assertfail)


	//----- nvinfo : EIATTR_MERCURY_ISA_VERSION
	.align		4
.L_6371:
        /*015c*/ 	.byte	0x03, 0x5f
        /*015e*/ 	.short	0x0101


	//----- nvinfo : EIATTR_COOP_GROUP_MASK_REGIDS
	.align		4
        /*0160*/ 	.byte	0x04, 0x29
        /*0162*/ 	.short	(.L_6373 - .L_6372)


	//   ....[0]....
.L_6372:
        /*0164*/ 	.word	0xffffffff


	//   ....[1]....
        /*0168*/ 	.word	0xffffffff


	//   ....[2]....
        /*016c*/ 	.word	0xffffffff


	//   ....[3]....
        /*0170*/ 	.word	0xffffffff


	//   ....[4]....
        /*0174*/ 	.word	0xffffffff


	//   ....[5]....
        /*0178*/ 	.word	0xffffffff


	//   ....[6]....
        /*017c*/ 	.word	0xffffffff


	//   ....[7]....
        /*0180*/ 	.word	0xffffffff


	//   ....[8]....
        /*0184*/ 	.word	0xffffffff


	//   ....[9]....
        /*0188*/ 	.word	0xffffffff


	//   ....[10]....
        /*018c*/ 	.word	0xffffffff


	//   ....[11]....
        /*0190*/ 	.word	0xffffffff


	//   ....[12]....
        /*0194*/ 	.word	0xffffffff


	//   ....[13]....
        /*0198*/ 	.word	0xffffffff


	//   ....[14]....
        /*019c*/ 	.word	0xffffffff


	//   ....[15]....
        /*01a0*/ 	.word	0xffffffff


	//   ....[16]....
        /*01a4*/ 	.word	0x0500000f


	//   ....[17]....
        /*01a8*/ 	.word	0x0500000f


	//   ....[18]....
        /*01ac*/ 	.word	0x0500000f


	//   ....[19]....
        /*01b0*/ 	.word	0x0500000f


	//   ....[20]....
        /*01b4*/ 	.word	0x0500000f


	//----- nvinfo : EIATTR_COOP_GROUP_INSTR_OFFSETS
	.align		4
.L_6373:
        /*01b8*/ 	.byte	0x04, 0x28
        /*01ba*/ 	.short	(.L_6375 - .L_6374)


	//   ....[0]....
.L_6374:
        /*01bc*/ 	.word	0x00000180


	//   ....[1]....
        /*01c0*/ 	.word	0x000001b0


	//   ....[2]....
        /*01c4*/ 	.word	0x000001d0


	//   ....[3]....
        /*01c8*/ 	.word	0x000001f0


	//   ....[4]....
        /*01cc*/ 	.word	0x00000210


	//   ....[5]....
        /*01d0*/ 	.word	0x00000330


	//   ....[6]....
        /*01d4*/ 	.word	0x00000350


	//   ....[7]....
        /*01d8*/ 	.word	0x00000380


	//   ....[8]....
        /*01dc*/ 	.word	0x000011c0


	//   ....[9]....
        /*01e0*/ 	.word	0x00001240


	//   ....[10]....
        /*01e4*/ 	.word	0x00001270


	//   ....[11]....
        /*01e8*/ 	.word	0x000012c0


	//   ....[12]....
        /*01ec*/ 	.word	0x00001310


	//   ....[13]....
        /*01f0*/ 	.word	0x00001360


	//   ....[14]....
        /*01f4*/ 	.word	0x00001380


	//   ....[15]....
        /*01f8*/ 	.word	0x000013a0


	//   ....[16]....
        /*01fc*/ 	.word	0x00002d60


	//   ....[17]....
        /*0200*/ 	.word	0x00002dc0


	//   ....[18]....
        /*0204*/ 	.word	0x00002e20


	//   ....[19]....
        /*0208*/ 	.word	0x00002e80


	//   ....[20]....
        /*020c*/ 	.word	0x00002ee0


	//----- nvinfo : EIATTR_SYSCALL_OFFSETS
	.align		4
.L_6375:
        /*0210*/ 	.byte	0x04, 0x46
        /*0212*/ 	.short	(.L_6377 - .L_6376)


	//   ....[0]....
.L_6376:
        /*0214*/ 	.word	0x00002cf0


	//----- nvinfo : EIATTR_EXIT_INSTR_OFFSETS
	.align		4
.L_6377:
        /*0218*/ 	.byte	0x04, 0x1c
        /*021a*/ 	.short	(.L_6379 - .L_6378)


	//   ....[0]....
.L_6378:
        /*021c*/ 	.word	0x000024b0


	//   ....[1]....
        /*0220*/ 	.word	0x000024c0


	//   ....[2]....
        /*0224*/ 	.word	0x00002bf0


	//   ....[3]....
        /*0228*/ 	.word	0x00002d00


	//----- nvinfo : EIATTR_CRS_STACK_SIZE
	.align		4
.L_6379:
        /*022c*/ 	.byte	0x04, 0x1e
        /*022e*/ 	.short	(.L_6381 - .L_6380)
.L_6380:
        /*0230*/ 	.word	0x00000000


	//----- nvinfo : EIATTR_CBANK_PARAM_SIZE
	.align		4
.L_6381:
        /*0234*/ 	.byte	0x03, 0x19
        /*0236*/ 	.short	0x007c


	//----- nvinfo : EIATTR_PARAM_CBANK
	.align		4
        /*0238*/ 	.byte	0x04, 0x0a
        /*023a*/ 	.short	(.L_6383 - .L_6382)
	.align		4
.L_6382:
        /*023c*/ 	.word	index@(.nv.constant0._ZN4vllm25paged_attention_v1_kernelIthLi112ELi32ELi128ELNS_18Fp8KVCacheDataTypeE2ELb0EEEvPT_PKS2_PKT0_S8_ifPKiSA_iPKfiiiSC_SC_iiiii)
        /*0240*/ 	.short	0x0210
        /*0242*/ 	.short	0x007c


	//----- nvinfo : EIATTR_SW_WAR
	.align		4
.L_6383:
        /*0244*/ 	.byte	0x04, 0x36
        /*0246*/ 	.short	(.L_6385 - .L_6384)
.L_6384:
        /*0248*/ 	.word	0x00000008
.L_6385:


//--------------------- .nv.info._ZN4vllm25paged_attention_v1_kernelIthLi96ELi32ELi128ELNS_18Fp8KVCacheDataTypeE2ELb0EEEvPT_PKS2_PKT0_S8_ifPKiSA_iPKfiiiSC_SC_iiiii --------------------------
	.section	.nv.info._ZN4vllm25paged_attention_v1_kernelIthLi96ELi32ELi128ELNS_18Fp8KVCacheDataTypeE2ELb0EEEvPT_PKS2_PKT0_S8_ifPKiSA_iPKfiiiSC_SC_iiiii,"",@"SHT_CUDA_INFO"
	.sectionflags	@""
	.align	4


	//----- nvinfo : EIATTR_CUDA_API_VERSION
	.align		4
        /*0000*/ 	.byte	0x04, 0x37
        /*0002*/ 	.short	(.L_6387 - .L_6386)
.L_6386:
        /*0004*/ 	.word	0x00000082


	//----- nvinfo : EIATTR_KPARAM_INFO
	.align		4
.L_6387:
        /*0008*/ 	.byte	0x04, 0x17
        /*000a*/ 	.short	(.L_6389 - .L_6388)
.L_6388:
        /*000c*/ 	.word	0x00000000
        /*0010*/ 	.short	0x0013
        /*0012*/ 	.short	0x0078
        /*0014*/ 	.byte	0x00, 0xf0, 0x11, 0x00


	//----- nvinfo : EIATTR_KPARAM_INFO
	.align		4
.L_6389:
        /*0018*/ 	.byte	0x04, 0x17
        /*001a*/ 	.short	(.L_6391 - .L_6390)
.L_6390:
        /*001c*/ 	.word	0x00000000
        /*0020*/ 	.short	0x0012
        /*0022*/ 	.short	0x0074
        /*0024*/ 	.byte	0x00, 0xf0, 0x11, 0x00


	//----- nvinfo : EIATTR_KPARAM_INFO
	.align		4
.L_6391:
        /*0028*/ 	.byte	0x04, 0x17
        /*002a*/ 	.short	(.L_6393 - .L_6392)
.L_6392:
        /*002c*/ 	.word	0x00000000
        /*0030*/ 	.short	0x0011
        /*0032*/ 	.short	0x0070
        /*0034*/ 	.byte	0x00, 0xf0, 0x11, 0x00


	//----- nvinfo : EIATTR_KPARAM_INFO
	.align		4
.L_6393:
        /*0038*/ 	.byte	0x04, 0x17
        /*003a*/ 	.short	(.L_6395 - .L_6394)
.L_6394:
        /*003c*/ 	.word	0x00000000
        /*0040*/ 	.short	0x0010
        /*0042*/ 	.short	0x006c
        /*0044*/ 	.byte	0x00, 0xf0, 0x11, 0x00


	//----- nvinfo : EIATTR_KPARAM_INFO
	.align		4
.L_6395:
        /*0048*/ 	.byte	0x04, 0x17
        /*004a*/ 	.short	(.L_6397 - .L_6396)
.L_6396:
        /*004c*/ 	.word	0x00000000
        /*0050*/ 	.short	0x000f
        /*0052*/ 	.short	0x0068
        /*0054*/ 	.byte	0x00, 0xf0, 0x11, 0x00


	//----- nvinfo : EIATTR_KPARAM_INFO
	.align		4
.L_6397:
        /*0058*/ 	.byte	0x04, 0x17
        /*005a*/ 	.short	(.L_6399 - .L_6398)
.L_6398:
        /*005c*/ 	.word	0x00000000
        /*0060*/ 	.short	0x000e
        /*0062*/ 	.short	0x0060
        /*0064*/ 	.byte	0x00, 0xf0, 0x21, 0x00


	//----- nvinfo : EIATTR_KPARAM_INFO
	.align		4
.L_6399:
        /*0068*/ 	.byte	0x04, 0x17
        /*006a*/ 	.short	(.L_6401 - .L_6400)
.L_6400:
        /*006c*/ 	.word	0x00000000
        /*0070*/ 	.short	0x000d
        /*0072*/ 	.short	0x0058
        /*0074*/ 	.byte	0x00, 0xf0, 0x21, 0x00


	//----- nvinfo : EIATTR_KPARAM_INFO
	.align		4
.L_6401:
        /*0078*/ 	.byte	0x04, 0x17
        /*007a*/ 	.short	(.L_6403 - .L_6402)
.L_6402:
        /*007c*/ 	.word	0x00000000
        /*0080*/ 	.short	0x000c
        /*0082*/ 	.short	0x0050
        /*0084*/ 	.byte	0x00, 0xf0, 0x11, 0x00


	//----- nvinfo : EIATTR_KPARAM_INFO
	.align		4
.L_6403:
        /*0088*/ 	.byte	0x04, 0x17
        /*008a*/ 	.short	(.L_6405 - .L_6404)
.L_6404:
        /*008c*/ 	.word	0x00000000
        /*0090*/ 	.short	0x000b
        /*0092*/ 	.short	0x004c
        /*0094*/ 	.byte	0x00, 0xf0, 0x11, 0x00


	//----- nvinfo : EIATTR_KPARAM_INFO
	.align		4
.L_6405:
        /*0098*/ 	.byte	0x04, 0x17
        /*009a*/ 	.short	(.L_6407 - .L_6406)
.L_6406:
        /*009c*/ 	.word	0x00000000
        /*00a0*/ 	.short	0x000a
        /*00a2*/ 	.short	0x0048
        /*00a4*/ 	.byte	0x00, 0xf0, 0x11, 0x00


	//----- nvinfo : EIATTR_KPARAM_INFO
	.align		4
.L_6407:
        /*00a8*/ 	.byte	0x04, 0x17
        /*00aa*/ 	.short	(.L_6409 - .L_6408)
.L_6408:
        /*00ac*/ 	.word	0x00000000
        /*00b0*/ 	.short	0x0009
        /*00b2*/ 	.short	0x0040
        /*00b4*/ 	.byte	0x00, 0xf0, 0x21, 0x00


	//----- nvinfo : EIATTR_KPARAM_INFO
	.align		4
.L_6409:
        /*00b8*/ 	.byte	0x04, 0x17
        /*00ba*/ 	.short	(.L_6411 - .L_6410)
.L_6410:
        /*00bc*/ 	.word	0x00000000
        /*00c0*/ 	.short	0x0008
        /*00c2*/ 	.short	0x0038
        /*00c4*/ 	.byte	0x00, 0xf0, 0x11, 0x00


	//----- nvinfo : EIATTR_KPARAM_INFO
	.align		4
.L_6411:
        /*00c8*/ 	.byte	0x04, 0x17
        /*00ca*/ 	.short	(.L_6413 - .L_6412)
.L_6412:
        /*00cc*/ 	.word	0x00000000
        /*00d0*/ 	.short	0x0007
        /*00d2*/ 	.short	0x0030
        /*00d4*/ 	.byte	0x00, 0xf0, 0x21, 0x00


	//----- nvinfo : EIATTR_KPARAM_INFO
	.align		4
.L_6413:
        /*00d8*/ 	.byte	0x04, 0x17
        /*00da*/ 	.short	(.L_6415 - .L_6414)
.L_6414:
        /*00dc*/ 	.word	0x00000000
        /*00e0*/ 	.short	0x0006
        /*00e2*/ 	.short	0x0028
        /*00e4*/ 	.byte	0x00, 0xf0, 0x21, 0x00


	//----- nvinfo : EIATTR_KPARAM_INFO
	.align		4
.L_6415:
        /*00e8*/ 	.byte	0x04, 0x17
        /*00ea*/ 	.short	(.L_6417 - .L_6416)
.L_6416:
        /*00ec*/ 	.word	0x00000000
        /*00f0*/ 	.short	0x0005
        /*00f2*/ 	.short	0x0024
        /*00f4*/ 	.byte	0x00, 0xf0, 0x11, 0x00


	//----- nvinfo : EIATTR_KPARAM_INFO
	.align		4
.L_6417:
        /*00f8*/ 	.byte	0x04, 0x17
        /*00fa*/ 	.short	(.L_6419 - .L_6418)
.L_6418:
        /*00fc*/ 	.word	0x00000000
        /*0100*/ 	.short	0x0004
        /*0102*/ 	.short	0x0020
        /*0104*/ 	.byte	0x00, 0xf0, 0x11, 0x00


	//----- nvinfo : EIATTR_KPARAM_INFO
	.align		4
.L_6419:
        /*0108*/ 	.byte	0x04, 0x17
        /*010a*/ 	.short	(.L_6421 - .L_6420)
.L_6420:
        /*010c*/ 	.word	0x00000000
        /*0110*/ 	.short	0x0003
        /*0112*/ 	.short	0x0018
        /*0114*/ 	.byte	0x00, 0xf0, 0x21, 0x00


	//----- nvinfo : EIATTR_KPARAM_INFO
	.align		4
.L_6421:
        /*0118*/ 	.byte	0x04, 0x17
        /*011a*/ 	.short	(.L_6423 - .L_6422)
.L_6422:
        /*011c*/ 	.word	0x00000000
        /*0120*/ 	.short	0x0002
        /*0122*/ 	.short	0x0010
        /*0124*/ 	.byte	0x00, 0xf0, 0x21, 0x00


	//----- nvinfo : EIATTR_KPARAM_INFO
	.align		4
.L_6423:
        /*0128*/ 	.byte	0x04, 0x17
        /*012a*/ 	.short	(.L_6425 - .L_6424)
.L_6424:
        /*012c*/ 	.word	0x00000000
        /*0130*/ 	.short	0x0001
        /*0132*/ 	.short	0x0008
        /*0134*/ 	.byte	0x00, 0xf0, 0x21, 0x00


	//----- nvinfo : EIATTR_KPARAM_INFO
	.align		4
.L_6425:
        /*0138*/ 	.byte	0x04, 0x17
        /*013a*/ 	.short	(.L_6427 - .L_6426)
.L_6426:
        /*013c*/ 	.word	0x00000000
        /*0140*/ 	.short	0x0000
        /*0142*/ 	.short	0x0000
        /*0144*/ 	.byte	0x00, 0xf0, 0x21, 0x00


	//----- nvinfo : EIATTR_SPARSE_MMA_MASK
	.align		4
.L_6427:
        /*0148*/ 	.byte	0x03, 0x50
        /*014a*/ 	.short	0x0000


	//----- nvinfo : EIATTR_MAXREG_COUNT
	.align		4
        /*014c*/ 	.byte	0x03, 0x1b
        /*014e*/ 	.short	0x00ff


	//----- nvinfo : EIATTR_NUM_BARRIERS
	.align		4
        /*0150*/ 	.byte	0x02, 0x4c
        /*0152*/ 	.byte	0x01
	.zero		1


	//----- nvinfo : EIATTR_EXTERNS
	.align		4
        /*0154*/ 	.byte	0x04, 0x0f
        /*0156*/ 	.short	(.L_6429 - .L_6428)


	//   ....[0]....
	.align		4
.L_6428:
        /*0158*/ 	.word	index@(__assertfail)


	//----- nvinfo : EIATTR_MERCURY_ISA_VERSION
	.align		4
.L_6429:
        /*015c*/ 	.byte	0x03, 0x5f
        /*015e*/ 	.short	0x0101


	//----- nvinfo : EIATTR_COOP_GROUP_MASK_REGIDS
	.align		4
        /*0160*/ 	.byte	0x04, 0x29
        /*0162*/ 	.short	(.L_6431 - .L_6430)


	//   ....[0]....
.L_6430:
        /*0164*/ 	.word	0xffffffff


	//   ....[1]....
        /*0168*/ 	.word	0xffffffff


	//   ....[2]....
        /*016c*/ 	.word	0xffffffff


	//   ....[3]....
        /*0170*/ 	.word	0xffffffff


	//   ....[4]....
        /*0174*/ 	.word	0xffffffff


	//   ....[5]....
        /*0178*/ 	.word	0xffffffff


	//   ....[6]....
        /*017c*/ 	.word	0xffffffff


	//   ....[7]....
        /*0180*/ 	.word	0xffffffff


	//   ....[8]....
        /*0184*/ 	.word	0xffffffff


	//   ....[9]....
        /*0188*/ 	.word	0xffffffff


	//   ....[10]....
        /*018c*/ 	.word	0xffffffff


	//   ....[11]....
        /*0190*/ 	.word	0xffffffff


	//   ....[12]....
        /*0194*/ 	.word	0xffffffff


	//   ....[13]....
        /*0198*/ 	.word	0xffffffff


	//   ....[14]....
        /*019c*/ 	.word	0xffffffff


	//   ....[15]....
        /*01a0*/ 	.word	0xffffffff


	//   ....[16]....
        /*01a4*/ 	.word	0x0500000f


	//   ....[17]....
        /*01a8*/ 	.word	0x0500000f


	//   ....[18]....
        /*01ac*/ 	.word	0x0500000f


	//   ....[19]....
        /*01b0*/ 	.word	0x0500000f


	//   ....[20]....
        /*01b4*/ 	.word	0x0500000f


	//----- nvinfo : EIATTR_COOP_GROUP_INSTR_OFFSETS
	.align		4
.L_6431:
        /*01b8*/ 	.byte	0x04, 0x28
        /*01ba*/ 	.short	(.L_6433 - .L_6432)


	//   ....[0]....
.L_6432:
        /*01bc*/ 	.word	0x00000180


	//   ....[1]....
        /*01c0*/ 	.word	0x000001b0


	//   ....[2]....
        /*01c4*/ 	.word	0x000001d0


	//   ....[3]....
        /*01c8*/ 	.word	0x000001f0


	//   ....[4]....
        /*01cc*/ 	.word	0x00000210


	//   ....[5]....
        /*01d0*/ 	.word	0x00000330


	//   ....[6]....
        /*01d4*/ 	.word	0x00000350


	//   ....[7]....
        /*01d8*/ 	.word	0x00000380


	//   ....[8]....
        /*01dc*/ 	.word	0x000011c0


	//   ....[9]....
        /*01e0*/ 	.word	0x00001240


	//   ....[10]....
        /*01e4*/ 	.word	0x00001270


	//   ....[11]....
        /*01e8*/ 	.word	0x000012c0


	//   ....[12]....
        /*01ec*/ 	.word	0x00001310


	//   ....[13]....
        /*01f0*/ 	.word	0x00001360


	//   ....[14]....
        /*01f4*/ 	.word	0x00001380


	//   ....[15]....
        /*01f8*/ 	.word	0x000013a0


	//   ....[16]....
        /*01fc*/ 	.word	0x00002b90


	//   ....[17]....
        /*0200*/ 	.word	0x00002bf0


	//   ....[18]....
        /*0204*/ 	.word	0x00002c50


	//   ....[19]....
        /*0208*/ 	.word	0x00002cb0


	//   ....[20]....
        /*020c*/ 	.word	0x00002d10


	//----- nvinfo : EIATTR_SYSCALL_OFFSETS
	.align		4
.L_6433:
        /*0210*/ 	.byte	0x04, 0x46
        /*0212*/ 	.short	(.L_6435 - .L_6434)


	//   ....[0]....
.L_6434:
        /*0214*/ 	.word	0x00002b20


	//----- nvinfo : EIATTR_EXIT_INSTR_OFFSETS
	.align		4
.L_6435:
        /*0218*/ 	.byte	0x04, 0x1c
        /*021a*/ 	.short	(.L_6437 - .L_6436)


	//   ....[0]....
.L_6436:
        /*021c*/ 	.word	0x000023d0


	//   ....[1]....
        /*0220*/ 	.word	0x000023e0


	//   ....[2]....
        /*0224*/ 	.word	0x00002a20


	//   ....[3]....
        /*0228*/ 	.word	0x00002b30


	//----- nvinfo : EIATTR_CRS_STACK_SIZE
	.align		4
.L_6437:
        /*022c*/ 	.byte	0x04, 0x1e
        /*022e*/ 	.short	(.L_6439 - .L_6438)
.L_6438:
        /*0230*/ 	.word	0x00000000


	//----- nvinfo : EIATTR_CBANK_PARAM_SIZE
	.align		4
.L_6439:
        /*0234*/ 	.byte	0x03, 0x19
        /*0236*/ 	.short	0x007c


	//----- nvinfo : EIATTR_PARAM_CBANK
	.align		4
        /*0238*/ 	.byte	0x04, 0x0a
        /*023a*/ 	.short	(.L_6441 - .L_6440)
	.align		4
.L_6440:
        /*023c*/ 	.word	index@(.nv.constant0._ZN4vllm25paged_attention_v1_kernelIthLi96ELi32ELi128ELNS_18Fp8KVCacheDataTypeE2ELb0EEEvPT_PKS2_PKT0_S8_ifPKiSA_iPKfiiiSC_SC_iiiii)
        /*0240*/ 	.short	0x0210
        /*0242*/ 	.short	0x007c


	//----- nvinfo : EIATTR_SW_WAR
	.align		4
.L_6441:
        /*0244*/ 	.byte	0x04, 0x36
        /*0246*/ 	.short	(.L_6443 - .L_6442)
.L_6442:
        /*0248*/ 	.word	0x00000008
.L_6443:


//--------------------- .nv.info._ZN4vllm25paged_attention_v1_kernelIthLi80ELi32ELi128ELNS_18Fp8KVCacheDataTypeE2ELb0EEEvPT_PKS2_PKT0_S8_ifPKiSA_iPKfiiiSC_SC_iiiii --------------------------
	.section	.nv.info._ZN4vllm25paged_attention_v1_kernelIthLi80ELi32ELi128ELNS_18Fp8KVCacheDataTypeE2ELb0EEEvPT_PKS2_PKT0_S8_ifPKiSA_iPKfiiiSC_SC_iiiii,"",@"SHT_CUDA_INFO"
	.sectionflags	@""
	.align	4


	//----- nvinfo : EIATTR_CUDA_API_VERSION
	.align		4
        /*0000*/ 	.byte	0x04, 0x37
        /*0002*/ 	.short	(.L_6445 - .L_6444)
.L_6444:
        /*0004*/ 	.word	0x00000082


	//----- nvinfo : EIATTR_KPARAM_INFO
	.align		4
.L_6445:
        /*0008*/ 	.byte	0x04, 0x17
        /*000a*/ 	.short	(.L_6447 - .L_6446)
.L_6446:
        /*000c*/ 	.word	0x00000000
        /*0010*/ 	.short	0x0013
        /*0012*/ 	.short	0x0078
        /*0014*/ 	.byte	0x00, 0xf0, 0x11, 0x00


	//----- nvinfo : EIATTR_KPARAM_INFO
	.align		4
.L_6447:
        /*0018*/ 	.byte	0x04, 0x17
        /*001a*/ 	.short	(.L_6449 - .L_6448)
.L_6448:
        /*001c*/ 	.word	0x00000000
        /*0020*/ 	.short	0x0012
        /*0022*/ 	.short	0x0074
        /*0024*/ 	.byte	0x00, 0xf0, 0x11, 0x00


	//----- nvinfo : EIATTR_KPARAM_INFO
	.align		4
.L_6449:
        /*0028*/ 	.byte	0x04, 0x17
        /*002a*/ 	.short	(.L_6451 - .L_6450)
.L_6450:
        /*002c*/ 	.word	0x00000000
        /*0030*/ 	.short	0x0011
        /*0032*/ 	.short	0x0070
        /*0034*/ 	.byte	0x00, 0xf0, 0x11, 0x00


	//----- nvinfo : EIATTR_KPARAM_INFO
	.align		4
.L_6451:
        /*0038*/ 	.byte	0x04, 0x17
        /*003a*/ 	.short	(.L_6453 - .L_6452)
.L_6452:
        /*003c*/ 	.word	0x00000000
        /*0040*/ 	.short	0x0010
        /*0042*/ 	.short	0x006c
        /*0044*/ 	.byte	0x00, 0xf0, 0x11, 0x00


	//----- nvinfo : EIATTR_KPARAM_INFO
	.align		4
.L_6453:
        /*0048*/ 	.byte	0x04, 0x17
        /*004a*/ 	.short	(.L_6455 - .L_6454)
.L_6454:
        /*004c*/ 	.word	0x00000000
        /*0050*/ 	.short	0x000f
        /*0052*/ 	.short	0x0068
        /*0054*/ 	.byte	0x00, 0xf0, 0x11, 0x00


	//----- nvinfo : EIATTR_KPARAM_INFO
	.align		4
.L_6455:
        /*0058*/ 	.byte	0x04, 0x17
        /*005a*/ 	.short	(.L_6457 - .L_6456)
.L_6456:
        /*005c*/ 	.word	0x00000000
        /*0060*/ 	.short	0x000e
        /*0062*/ 	.short	0x0060
        /*0064*/ 	.byte	0x00, 0xf0, 0x21, 0x00


	//----- nvinfo : EIATTR_KPARAM_INFO
	.align		4
.L_6457:
        /*0068*/ 	.byte	0x04, 0x17
        /*006a*/ 	.short	(.L_6459 - .L_6458)
.L_6458:
        /*006c*/ 	.word	0x00000000
        /*0070*/ 	.short	0x000d
        /*0072*/ 	.short	0x0058
        /*0074*/ 	.byte	0x00, 0xf0, 0x21, 0x00


	//----- nvinfo : EIATTR_KPARAM_INFO
	.align		4
.L_6459:
        /*0078*/ 	.byte	0x04, 0x17
        /*007a*/ 	.short	(.L_6461 - .L_6460)
.L_6460:
        /*007c*/ 	.word	0x00000000
        /*0080*/ 	.short	0x000c
        /*0082*/ 	.short	0x0050
        /*0084*/ 	.byte	0x00, 0xf0, 0x11, 0x00


	//----- nvinfo : EIATTR_KPARAM_INFO
	.align		4
.L_6461:
        /*0088*/ 	.byte	0x04, 0x17
        /*008a*/ 	.short	(.L_6463 - .L_6462)
.L_6462:
        /*008c*/ 	.word	0x00000000
        /*0090*/ 	.short	0x000b
        /*0092*/ 	.short	0x004c
        /*0094*/ 	.byte	0x00, 0xf0, 0x11, 0x00


	//----- nvinfo : EIATTR_KPARAM_INFO
	.align		4
.L_6463:
        /*0098*/ 	.byte	0x04, 0x17
        /*009a*/ 	.short	(.L_6465 - .L_6464)
.L_6464:
        /*009c*/ 	.word	0x00000000
        /*00a0*/ 	.short	0x000a
        /*00a2*/ 	.short	0x0048
        /*00a4*/ 	.byte	0x00, 0xf0, 0x11, 0x00


	//----- nvinfo : EIATTR_KPARAM_INFO
	.align		4
.L_6465:
        /*00a8*/ 	.byte	0x04, 0x17
        /*00aa*/ 	.short	(.L_6467 - .L_6466)
.L_6466:
        /*00ac*/ 	.word	0x00000000
        /*00b0*/ 	.short	0x0009
        /*00b2*/ 	.short	0x0040
        /*00b4*/ 	.byte	0x00, 0xf0, 0x21, 0x00


	//----- nvinfo : EIATTR_KPARAM_INFO
	.align		4
.L_6467:
        /*00b8*/ 	.byte	0x04, 0x17
        /*00ba*/ 	.short	(.L_6469 - .L_6468)
.L_6468:
        /*00bc*/ 	.word	0x00000000
        /*00c0*/ 	.short	0x0008
        /*00c2*/ 	.short	0x0038
        /*00c4*/ 	.byte	0x00, 0xf0, 0x11, 0x00


	//----- nvinfo : EIATTR_KPARAM_INFO
	.align		4
.L_6469:
        /*00c8*/ 	.byte	0x04, 0x17
        /*00ca*/ 	.short	(.L_6471 - .L_6470)
.L_6470:
        /*00cc*/ 	.word	0x00000000
        /*00d0*/ 	.short	0x0007
        /*00d2*/ 	.short	0x0030
        /*00d4*/ 	.byte	0x00, 0xf0, 0x21, 0x00


	//----- nvinfo : EIATTR_KPARAM_INFO
	.align		4
.L_6471:
        /*00d8*/ 	.byte	0x04, 0x17
        /*00da*/ 	.short	(.L_6473 - .L_6472)
.L_6472:
        /*00dc*/ 	.word	0x00000000
        /*00e0*/ 	.short	0x0006
        /*00e2*/ 	.short	0x0028
        /*00e4*/ 	.byte	0x00, 0xf0, 0x21, 0x00


	//----- nvinfo : EIATTR_KPARAM_INFO
	.align		4
.L_6473:
        /*00e8*/ 	.byte	0x04, 0x17
        /*00ea*/ 	.short	(.L_6475 - .L_6474)
.L_6474:
        /*00ec*/ 	.word	0x00000000
        /*00f0*/ 	.short	0x0005
        /*00f2*/ 	.short	0x0024
        /*00f4*/ 	.byte	0x00, 0xf0, 0x11, 0x00


	//----- nvinfo : EIATTR_KPARAM_INFO
	.align		4
.L_6475:
        /*00f8*/ 	.byte	0x04, 0x17
        /*00fa*/ 	.short	(.L_6477 - .L_6476)
.L_6476:
        /*00fc*/ 	.word	0x00000000
        /*0100*/ 	.short	0x0004
        /*0102*/ 	.short	0x0020
        /*0104*/ 	.byte	0x00, 0xf0, 0x11, 0x00


	//----- nvinfo : EIATTR_KPARAM_INFO
	.align		4
.L_6477:
        /*0108*/ 	.byte	0x04, 0x17
        /*010a*/ 	.short	(.L_6479 - .L_6478)
.L_6478:
        /*010c*/ 	.word	0x00000000
        /*0110*/ 	.short	0x0003
        /*0112*/ 	.short	0x0018
        /*0114*/ 	.byte	0x00, 0xf0, 0x21, 0x00


	//----- nvinfo : EIATTR_KPARAM_INFO
	.align		4
.L_6479:
        /*0118*/ 	.byte	0x04, 0x17
        /*011a*/ 	.short	(.L_6481 - .L_6480)
.L_6480:
        /*011c*/ 	.word	0x00000000
        /*0120*/ 	.short	0x0002
        /*0122*/ 	.short	0x0010
        /*0124*/ 	.byte	0x00, 0xf0, 0x21, 0x00


	//----- nvinfo : EIATTR_KPARAM_INFO
	.align		4
.L_6481:
        /*0128*/ 	.byte	0x04, 0x17
        /*012a*/ 	.short	(.L_6483 - .L_6482)
.L_6482:
        /*012c*/ 	.word	0x00000000
        /*0130*/ 	.short	0x0001
        /*0132*/ 	.short	0x0008
        /*0134*/ 	.byte	0x00, 0xf0, 0x21, 0x00


	//----- nvinfo : EIATTR_KPARAM_INFO
	.align		4
.L_6483:
        /*0138*/ 	.byte	0x04, 0x17
        /*013a*/ 	.short	(.L_6485 - .L_6484)
.L_6484:
        /*013c*/ 	.word	0x00000000
        /*0140*/ 	.short	0x0000
        /*0142*/ 	.short	0x0000
        /*0144*/ 	.byte	0x00, 0xf0, 0x21, 0x00


	//----- nvinfo : EIATTR_SPARSE_MMA_MASK
	.align		4
.L_6485:
        /*0148*/ 	.byte	0x03, 0x50
        /*014a*/ 	.short	0x0000


	//----- nvinfo : EIATTR_MAXREG_COUNT
	.align		4
        /*014c*/ 	.byte	0x03, 0x1b
        /*014e*/ 	.short	0x00ff


	//----- nvinfo : EIATTR_NUM_BARRIERS
	.align		4
        /*0150*/ 	.byte	0x02, 0x4c
        /*0152*/ 	.byte	0x01
	.zero		1


	//----- nvinfo : EIATTR_EXTERNS
	.align		4
        /*0154*/ 	.byte	0x04, 0x0f
        /*0156*/ 	.short	(.L_6487 - .L_6486)


	//   ....[0]....
	.align		4
.L_6486:
        /*0158*/ 	.word	index@(__assertfail)


	//----- nvinfo : EIATTR_MERCURY_ISA_VERSION
	.align		4
.L_6487:
        /*015c*/ 	.byte	0x03, 0x5f
        /*015e*/ 	.short	0x0101


	//----- nvinfo : EIATTR_COOP_GROUP_MASK_REGIDS
	.align		4
        /*0160*/ 	.byte	0x04, 0x29
        /*0162*/ 	.short	(.L_6489 - .L_6488)


	//   ....[0]....
.L_6488:
        /*0164*/ 	.word	0xffffffff


	//   ....[1]....
        /*0168*/ 	.word	0xffffffff


	//   ....[2]....
        /*016c*/ 	.word	0xffffffff


	//   ....[3]....
        /*0170*/ 	.word	0xffffffff


	//   ....[4]....
        /*0174*/ 	.word	0xffffffff


	//   ....[5]....
        /*0178*/ 	.word	0xffffffff


	//   ....[6]....
        /*017c*/ 	.word	0xffffffff


	//   ....[7]....
        /*0180*/ 	.word	0xffffffff


	//   ....[8]....
        /*0184*/ 	.word	0xffffffff


	//   ....[9]....
        /*0188*/ 	.word	0xffffffff


	//   ....[10]....
        /*018c*/ 	.word	0xffffffff


	//   ....[11]....
        /*0190*/ 	.word	0xffffffff


	//   ....[12]....
        /*0194*/ 	.word	0xffffffff


	//   ....[13]....
        /*0198*/ 	.word	0xffffffff


	//   ....[14]....
        /*019c*/ 	.word	0xffffffff


	//   ....[15]....
        /*01a0*/ 	.word	0xffffffff


	//   ....[16]....
        /*01a4*/ 	.word	0x0500000f


	//   ....[17]....
        /*01a8*/ 	.word	0x0500000f


	//   ....[18]....
        /*01ac*/ 	.word	0x0500000f


	//   ....[19]....
        /*01b0*/ 	.word	0x0500000f


	//   ....[20]....
        /*01b4*/ 	.word	0x0500000f


	//----- nvinfo : EIATTR_COOP_GROUP_INSTR_OFFSETS
	.align		4
.L_6489:
        /*01b8*/ 	.byte	0x04, 0x28
        /*01ba*/ 	.short	(.L_6491 - .L_6490)


	//   ....[0]....
.L_6490:
        /*01bc*/ 	.word	0x00000180


	//   ....[1]....
        /*01c0*/ 	.word	0x000001b0


	//   ....[2]....
        /*01c4*/ 	.word	0x000001d0


	//   ....[3]....
        /*01c8*/ 	.word	0x000001f0


	//   ....[4]....
        /*01cc*/ 	.word	0x00000210


	//   ....[5]....
        /*01d0*/ 	.word	0x00000330


	//   ....[6]....
        /*01d4*/ 	.word	0x00000350


	//   ....[7]....
        /*01d8*/ 	.word	0x00000380


	//   ....[8]....
        /*01dc*/ 	.word	0x000011c0


	//   ....[9]....
        /*01e0*/ 	.word	0x00001240


	//   ....[10]....
        /*01e4*/ 	.word	0x00001270


	//   ....[11]....
        /*01e8*/ 	.word	0x000012c0


	//   ....[12]....
        /*01ec*/ 	.word	0x00001310


	//   ....[13]....
        /*01f0*/ 	.word	0x00001360


	//   ....[14]....
        /*01f4*/ 	.word	0x00001380


	//   ....[15]....
        /*01f8*/ 	.word	0x000013a0


	//   ....[16]....
        /*01fc*/ 	.word	0x000029e0


	//   ....[17]....
        /*0200*/ 	.word	0x00002a40


	//   ....[18]....
        /*0204*/ 	.word	0x00002aa0


	//   ....[19]....
        /*0208*/ 	.word	0x00002b00


	//   ....[20]....
        /*020c*/ 	.word	0x00002b60


	//----- nvinfo : EIATTR_SYSCALL_OFFSETS
	.align		4
.L_6491:
        /*0210*/ 	.byte	0x04, 0x46
        /*0212*/ 	.short	(.L_6493 - .L_6492)


	//   ....[0]....
.L_6492:
        /*0214*/ 	.word	0x00002970


	//----- nvinfo : EIATTR_EXIT_INSTR_OFFSETS
	.align		4
.L_6493:
        /*0218*/ 	.byte	0x04, 0x1c
        /*021a*/ 	.short	(.L_6495 - .L_6494)


	//   ....[0]....
.L_6494:
        /*021c*/ 	.word	0x00002300


	//   ....[1]....
        /*0220*/ 	.word	0x00002310


	//   ....[2]....
        /*0224*/ 	.word	0x00002870


	//   ....[3]....
        /*0228*/ 	.word	0x00002980


	//----- nvinfo : EIATTR_CRS_STACK_SIZE
	.align		4
.L_6495:
        /*022c*/ 	.byte	0x04, 0x1e
        /*022e*/ 	.short	(.L_6497 - .L_6496)
.L_6496:
        /*0230*/ 	.word	0x00000000


	//----- nvinfo : EIATTR_CBANK_PARAM_SIZE
	.align		4
.L_6497:
        /*0234*/ 	.byte	0x03, 0x19
        /*0236*/ 	.short	0x007c


	//----- nvinfo : EIATTR_PARAM_CBANK
	.align		4
        /*0238*/ 	.byte	0x04, 0x0a
        /*023a*/ 	.short	(.L_6499 - .L_6498)
	.align		4
.L_6498:
        /*023c*/ 	.word	index@(.nv.constant0._ZN4vllm25paged_attention_v1_kernelIthLi80ELi32ELi128ELNS_18Fp8KVCacheDataTypeE2ELb0EEEvPT_PKS2_PKT0_S8_ifPKiSA_iPKfiiiSC_SC_iiiii)
        /*0240*/ 	.short	0x0210
        /*0242*/ 	.short	0x007c


	//----- nvinfo : EIATTR_SW_WAR
	.align		4
.L_6499:
        /*0244*/ 	.byte	0x04, 0x36
        /*0246*/ 	.short	(.L_6501 - .L_6500)
.L_6500:
        /*0248*/ 	.word	0x00000008
.L_6501:


//--------------------- .nv.info._ZN4vllm25paged_attention_v1_kernelIthLi64ELi32ELi128ELNS_18Fp8KVCacheDataTypeE2ELb0EEEvPT_PKS2_PKT0_S8_ifPKiSA_iPKfiiiSC_SC_iiiii --------------------------
	.section	.nv.info._ZN4vllm25paged_attention_v1_kernelIthLi64ELi32ELi128ELNS_18Fp8KVCacheDataTypeE2ELb0EEEvPT_PKS2_PKT0_S8_ifPKiSA_iPKfiiiSC_SC_iiiii,"",@"SHT_CUDA_INFO"
	.sectionflags	@""
	.align	4


	//----- nvinfo : EIATTR_CUDA_API_VERSION
	.align		4
        /*0000*/ 	.byte	0x04, 0x37
        /*0002*/ 	.short	(.L_6503 - .L_6502)
.L_6502:
        /*0004*/ 	.word	0x00000082


	//----- nvinfo : EIATTR_KPARAM_INFO
	.align		4
.L_6503:
        /*0008*/ 	.byte	0x04, 0x17
        /*000a*/ 	.short	(.L_6505 - .L_6504)
.L_6504:
        /*000c*/ 	.word	0x00000000
        /*0010*/ 	.short	0x0013
        /*0012*/ 	.short	0x0078
        /*0014*/ 	.byte	0x00, 0xf0, 0x11, 0x00


	//----- nvinfo : EIATTR_KPARAM_INFO
	.align		4
.L_6505:
        /*0018*/ 	.byte	0x04, 0x17
        /*001a*/ 	.short	(.L_6507 - .L_6506)
.L_6506:
        /*001c*/ 	.word	0x00000000
        /*0020*/ 	.short	0x0012
        /*0022*/ 	.short	0x0074
        /*0024*/ 	.byte	0x00, 0xf0, 0x11, 0x00


	//----- nvinfo : EIATTR_KPARAM_INFO
	.align		4
.L_6507:
        /*0028*/ 	.byte	0x04, 0x17
        /*002a*/ 	.short	(.L_6509 - .L_6508)
.L_6508:
        /*002c*/ 	.word	0x00000000
        /*0030*/ 	.short	0x0011
        /*0032*/ 	.short	0x0070
        /*0034*/ 	.byte	0x00, 0xf0, 0x11, 0x00


	//----- nvinfo : EIATTR_KPARAM_INFO
	.align		4
.L_6509:
        /*0038*/ 	.byte	0x04, 0x17
        /*003a*/ 	.short	(.L_6511 - .L_6510)
.L_6510:
        /*003c*/ 	.word	0x00000000
        /*0040*/ 	.short	0x0010
        /*0042*/ 	.short	0x006c
        /*0044*/ 	.byte	0x00, 0xf0, 0x11, 0x00


	//----- nvinfo : EIATTR_KPARAM_INFO
	.align		4
.L_6511:
        /*0048*/ 	.byte	0x04, 0x17
        /*004a*/ 	.short	(.L_6513 - .L_6512)
.L_6512:
        /*004c*/ 	.word	0x00000000
        /*0050*/ 	.short	0x000f
        /*0052*/ 	.short	0x0068
        /*0054*/ 	.byte	0x00, 0xf0, 0x11, 0x00


	//----- nvinfo : EIATTR_KPARAM_INFO
	.align		4
.L_6513:
        /*0058*/ 	.byte	0x04, 0x17
        /*005a*/ 	.short	(.L_6515 - .L_6514)
.L_6514:
        /*005c*/ 	.word	0x00000000
        /*0060*/ 	.short	0x000e
        /*0062*/ 	.short	0x0060
        /*0064*/ 	.byte	0x00, 0xf0, 0x21, 0x00


	//----- nvinfo : EIATTR_KPARAM_INFO
	.align		4
.L_6515:
        /*0068*/ 	.byte	0x04, 0x17
        /*006a*/ 	.short	(.L_6517 - .L_6516)
.L_6516:
        /*006c*/ 	.word	0x00000000
        /*0070*/ 	.short	0x000d
        /*0072*/ 	.short	0x0058
        /*0074*/ 	.byte	0x00, 0xf0, 0x21, 0x00


	//----- nvinfo : EIATTR_KPARAM_INFO
	.align		4
.L_6517:
        /*0078*/ 	.byte	0x04, 0x17
        /*007a*/ 	.short	(.L_6519 - .L_6518)
.L_6518:
        /*007c*/ 	.word	0x00000000
        /*0080*/ 	.short	0x000c
        /*0082*/ 	.short	0x0050
        /*0084*/ 	.byte	0x00, 0xf0, 0x11, 0x00


	//----- nvinfo : EIATTR_KPARAM_INFO
	.align		4
.L_6519:
        /*0088*/ 	.byte	0x04, 0x17
        /*008a*/ 	.short	(.L_6521 - .L_6520)
.L_6520:
        /*008c*/ 	.word	0x00000000
        /*0090*/ 	.short	0x000b
        /*0092*/ 	.short	0x004c
        /*0094*/ 	.byte	0x00, 0xf0, 0x11, 0x00


	//----- nvinfo : EIATTR_KPARAM_INFO
	.align		4
.L_6521:
        /*0098*/ 	.byte	0x04, 0x17
        /*009a*/ 	.short	(.L_6523 - .L_6522)
.L_6522:
        /*009c*/ 	.word	0x00000000
        /*00a0*/ 	.short	0x000a
        /*00a2*/ 	.short	0x0048
        /*00a4*/ 	.byte	0x00, 0xf0, 0x11, 0x00


	//----- nvinfo : EIATTR_KPARAM_INFO
	.align		4
.L_6523:
        /*00a8*/ 	.byte	0x04, 0x17
        /*00aa*/ 	.short	(.L_6525 - .L_6524)
.L_6524:
        /*00ac*/ 	.word	0x00000000
        /*00b0*/ 	.short	0x0009
        /*00b2*/ 	.short	0x0040
        /*00b4*/ 	.byte	0x00, 0xf0, 0x21, 0x00


	//----- nvinfo : EIATTR_KPARAM_INFO
	.align		4
.L_6525:
        /*00b8*/ 	.byte	0x04, 0x17
        /*00ba*/ 	.short	(.L_6527 - .L_6526)
.L_6526:
        /*00bc*/ 	.word	0x00000000
        /*00c0*/ 	.short	0x0008
        /*00c2*/ 	.short	0x0038
        /*00c4*/ 	.byte	0x00, 0xf0, 0x11, 0x00


	//----- nvinfo : EIATTR_KPARAM_INFO
	.align		4
.L_6527:
        /*00c8*/ 	.byte	0x04, 0x17
        /*00ca*/ 	.short	(.L_6529 - .L_6528)
.L_6528:
        /*00cc*/ 	.word	0x00000000
        /*00d0*/ 	.short	0x0007
        /*00d2*/ 	.short	0x0030
        /*00d4*/ 	.byte	0x00, 0xf0, 0x21, 0x00


	//----- nvinfo : EIATTR_KPARAM_INFO
	.align		4
.L_6529:
        /*00d8*/ 	.byte	0x04, 0x17
        /*00da*/ 	.short	(.L_6531 - .L_6530)
.L_6530:
        /*00dc*/ 	.word	0x00000000
        /*00e0*/ 	.short	0x0006
        /*00e2*/ 	.short	0x0028
        /*00e4*/ 	.byte	0x00, 0xf0, 0x21, 0x00


	//----- nvinfo : EIATTR_KPARAM_INFO
	.align		4
.L_6531:
        /*00e8*/ 	.byte	0x04, 0x17
        /*00ea*/ 	.short	(.L_6533 - .L_6532)
.L_6532:
        /*00ec*/ 	.word	0x00000000
        /*00f0*/ 	.short	0x0005
        /*00f2*/ 	.short	0x0024
        /*00f4*/ 	.byte	0x00, 0xf0, 0x11, 0x00


	//----- nvinfo : EIATTR_KPARAM_INFO
	.align		4
.L_6533:
        /*00f8*/ 	.byte	0x04, 0x17
        /*00fa*/ 	.short	(.L_6535 - .L_6534)
.L_6534:
        /*00fc*/ 	.word	0x00000000
        /*0100*/ 	.short	0x0004
        /*0102*/ 	.short	0x0020
        /*0104*/ 	.byte	0x00, 0xf0, 0x11, 0x00


	//----- nvinfo : EIATTR_KPARAM_INFO
	.align		4
.L_6535:
        /*0108*/ 	.byte	0x04, 0x17
        /*010a*/ 	.short	(.L_6537 - .L_6536)
.L_6536:
        /*010c*/ 	.word	0x00000000
        /*0110*/ 	.short	0x0003
        /*0112*/ 	.short	0x0018
        /*0114*/ 	.byte	0x00, 0xf0, 0x21, 0x00


	//----- nvinfo : EIATTR_KPARAM_INFO
	.align		4
.L_6537:
        /*0118*/ 	.byte	0x04, 0x17
        /*011a*/ 	.short	(.L_6539 - .L_6538)
.L_6538:
        /*011c*/ 	.word	0x00000000
        /*0120*/ 	.short	0x0002
        /*0122*/ 	.short	0x0010
        /*0124*/ 	.byte	0x00, 0xf0, 0x21, 0x00


	//----- nvinfo : EIATTR_KPARAM_INFO
	.align		4
.L_6539:
        /*0128*/ 	.byte	0x04, 0x17
        /*012a*/ 	.short	(.L_6541 - .L_6540)
.L_6540:
        /*012c*/ 	.word	0x00000000
        /*0130*/ 	.short	0x0001
        /*0132*/ 	.short	0x0008
        /*0134*/ 	.byte	0x00, 0xf0, 0x21, 0x00


	//----- nvinfo : EIATTR_KPARAM_INFO
	.align		4
.L_6541:
        /*0138*/ 	.byte	0x04, 0x17
        /*013a*/ 	.short	(.L_6543 - .L_6542)
.L_6542:
        /*013c*/ 	.word	0x00000000
        /*0140*/ 	.short	0x0000
        /*0142*/ 	.short	0x0000
        /*0144*/ 	.byte	0x00, 0xf0, 0x21, 0x00


	//----- nvinfo : EIATTR_SPARSE_MMA_MASK
	.align		4
.L_6543:
        /*0148*/ 	.byte	0x03, 0x50
        /*014a*/ 	.short	0x0000


	//----- nvinfo : EIATTR_MAXREG_COUNT
	.align		4
        /*014c*/ 	.byte	0x03, 0x1b
        /*014e*/ 	.short	0x00ff


	//----- nvinfo : EIATTR_NUM_BARRIERS
	.align		4
        /*0150*/ 	.byte	0x02, 0x4c
        /*0152*/ 	.byte	0x01
	.zero		1


	//----- nvinfo : EIATTR_EXTERNS
	.align		4
        /*0154*/ 	.byte	0x04, 0x0f
        /*0156*/ 	.short	(.L_6545 - .L_6544)


	//   ....[0]....
	.align		4
.L_6544:
        /*0158*/ 	.word	index@(__assertfail)


	//----- nvinfo : EIATTR_MERCURY_ISA_VERSION
	.align		4
.L_6545:
        /*015c*/ 	.byte	0x03, 0x5f
        /*015e*/ 	.short	0x0101


	//----- nvinfo : EIATTR_COOP_GROUP_MASK_REGIDS
	.align		4
        /*0160*/ 	.byte	0x04, 0x29
        /*0162*/ 	.short	(.L_6547 - .L_6546)


	//   ....[0]....
.L_6546:
        /*0164*/ 	.word	0xffffffff


	//   ....[1]....
        /*0168*/ 	.word	0xffffffff


	//   ....[2]....
        /*016c*/ 	.word	0xffffffff


	//   ....[3]....
        /*0170*/ 	.word	0xffffffff


	//   ....[4]....
        /*0174*/ 	.word	0xffffffff


	//   ....[5]....
        /*0178*/ 	.word	0xffffffff


	//   ....[6]....
        /*017c*/ 	.word	0xffffffff


	//   ....[7]....
        /*0180*/ 	.word	0xffffffff


	//   ....[8]....
        /*0184*/ 	.word	0xffffffff


	//   ....[9]....
        /*0188*/ 	.word	0xffffffff


	//   ....[10]....
        /*018c*/ 	.word	0xffffffff


	//   ....[11]....
        /*0190*/ 	.word	0xffffffff


	//   ....[12]....
        /*0194*/ 	.word	0xffffffff


	//   ....[13]....
        /*0198*/ 	.word	0xffffffff


	//   ....[14]....
        /*019c*/ 	.word	0xffffffff


	//   ....[15]....
        /*01a0*/ 	.word	0xffffffff


	//   ....[16]....
        /*01a4*/ 	.word	0x0500000f


	//   ....[17]....
        /*01a8*/ 	.word	0x0500000f


	//   ....[18]....
        /*01ac*/ 	.word	0x0500000f


	//   ....[19]....
        /*01b0*/ 	.word	0x0500000f


	//   ....[20]....
        /*01b4*/ 	.word	0x0500000f


	//----- nvinfo : EIATTR_COOP_GROUP_INSTR_OFFSETS
	.align		4
.L_6547:
        /*01b8*/ 	.byte	0x04, 0x28
        /*01ba*/ 	.short	(.L_6549 - .L_6548)


	//   ....[0]....
.L_6548:
        /*01bc*/ 	.word	0x00000180


	//   ....[1]....
        /*01c0*/ 	.word	0x000001b0


	//   ....[2]....
        /*01c4*/ 	.word	0x000001d0


	//   ....[3]....
        /*01c8*/ 	.word	0x000001f0


	//   ....[4]....
        /*01cc*/ 	.word	0x00000210


	//   ....[5]....
        /*01d0*/ 	.word	0x00000330


	//   ....[6]....
        /*01d4*/ 	.word	0x00000350


	//   ....[7]....
        /*01d8*/ 	.word	0x00000380


	//   ....[8]....
        /*01dc*/ 	.word	0x000011c0


	//   ....[9]....
        /*01e0*/ 	.word	0x00001240


	//   ....[10]....
        /*01e4*/ 	.word	0x00001270


	//   ....[11]....
        /*01e8*/ 	.word	0x000012c0


	//   ....[12]....
        /*01ec*/ 	.word	0x00001310


	//   ....[13]....
        /*01f0*/ 	.word	0x00001360


	//   ....[14]....
        /*01f4*/ 	.word	0x00001380


	//   ....[15]....
        /*01f8*/ 	.word	0x000013a0


	//   ....[16]....
        /*01fc*/ 	.word	0x000027d0


	//   ....[17]....
        /*0200*/ 	.word	0x00002830


	//   ....[18]....
        /*0204*/ 	.word	0x00002890


	//   ....[19]....
        /*0208*/ 	.word	0x000028f0


	//   ....[20]....
        /*020c*/ 	.word	0x00002950


	//----- nvinfo : EIATTR_SYSCALL_OFFSETS
	.align		4
.L_6549:
        /*0210*/ 	.byte	0x04, 0x46
        /*0212*/ 	.short	(.L_6551 - .L_6550)


	//   ....[0]....
.L_6550:
        /*0214*/ 	.word	0x00002760


	//----- nvinfo : EIATTR_EXIT_INSTR_OFFSETS
	.align		4
.L_6551:
        /*0218*/ 	.byte	0x04, 0x1c
        /*021a*/ 	.short	(.L_6553 - .L_6552)


	//   ....[0]....
.L_6552:
        /*021c*/ 	.word	0x000021d0


	//   ....[1]....
        /*0220*/ 	.word	0x000021e0


	//   ....[2]....
        /*0224*/ 	.word	0x00002660


	//   ....[3]....
        /*0228*/ 	.word	0x00002770


	//----- nvinfo : EIATTR_CRS_STACK_SIZE
	.align		4
.L_6553:
        /*022c*/ 	.byte	0x04, 0x1e
        /*022e*/ 	.short	(.L_6555 - .L_6554)
.L_6554:
        /*0230*/ 	.word	0x00000000


	//----- nvinfo : EIATTR_CBANK_PARAM_SIZE
	.align		4
.L_6555:
        /*0234*/ 	.byte	0x03, 0x19
        /*0236*/ 	.short	0x007c


	//----- nvinfo : EIATTR_PARAM_CBANK
	.align		4
        /*0238*/ 	.byte	0x04, 0x0a
        /*023a*/ 	.short	(.L_6557 - .L_6556)
	.align		4
.L_6556:
        /*023c*/ 	.word	index@(.nv.constant0._ZN4vllm25paged_attention_v1_kernelIthLi64ELi32ELi128ELNS_18Fp8KVCacheDataTypeE2ELb0EEEvPT_PKS2_PKT0_S8_ifPKiSA_iPKfiiiSC_SC_iiiii)
        /*0240*/ 	.short	0x0210
        /*0242*/ 	.short	0x007c


	//----- nvinfo : EIATTR_SW_WAR
	.align		4
.L_6557:
        /*0244*/ 	.byte	0x04, 0x36
        /*0246*/ 	.short	(.L_6559 - .L_6558)
.L_6558:
        /*0248*/ 	.word	0x00000008
.L_6559:


//--------------------- .nv.info._ZN4vllm25paged_attention_v1_kernelIthLi32ELi32ELi128ELNS_18Fp8KVCacheDataTypeE2ELb0EEEvPT_PKS2_PKT0_S8_ifPKiSA_iPKfiiiSC_SC_iiiii --------------------------
	.section	.nv.info._ZN4vllm25paged_attention_v1_kernelIthLi32ELi32ELi128ELNS_18Fp8KVCacheDataTypeE2ELb0EEEvPT_PKS2_PKT0_S8_ifPKiSA_iPKfiiiSC_SC_iiiii,"",@"SHT_CUDA_INFO"
	.sectionflags	@""
	.align	4


	//----- nvinfo : EIATTR_CUDA_API_VERSION
	.align		4
        /*0000*/ 	.byte	0x04, 0x37
        /*0002*/ 	.short	(.L_6561 - .L_6560)
.L_6560:
        /*0004*/ 	.word	0x00000082


	//----- nvinfo : EIATTR_KPARAM_INFO
	.align		4
.L_6561:
        /*0008*/ 	.byte	0x04, 0x17
        /*000a*/ 	.short	(.L_6563 - .L_6562)
.L_6562:
        /*000c*/ 	.word	0x00000000
        /*0010*/ 	.short	0x0013
        /*0012*/ 	.short	0x0078
        /*0014*/ 	.byte	0x00, 0xf0, 0x11, 0x00


	//----- nvinfo : EIATTR_KPARAM_INFO
	.align		4
.L_6563:
        /*0018*/ 	.byte	0x04, 0x17
        /*001a*/ 	.short	(.L_6565 - .L_6564)
.L_6564:
        /*001c*/ 	.word	0x00000000
        /*0020*/ 	.short	0x0012
        /*0022*/ 	.short	0x0074
        /*0024*/ 	.byte	0x00, 0xf0, 0x11, 0x00


	//----- nvinfo : EIATTR_KPARAM_INFO
	.align		4
.L_6565:
        /*0028*/ 	.byte	0x04, 0x17
        /*002a*/ 	.short	(.L_6567 - .L_6566)
.L_6566:
        /*002c*/ 	.word	0x00000000
        /*0030*/ 	.short	0x0011
        /*0032*/ 	.short	0x0070
        /*0034*/ 	.byte	0x00, 0xf0, 0x11, 0x00


	//----- nvinfo : EIATTR_KPARAM_INFO
	.align		4
.L_6567:
        /*0038*/ 	.byte	0x04, 0x17
        /*003a*/ 	.short	(.L_6569 - .L_6568)
.L_6568:
        /*003c*/ 	.word	0x00000000
        /*0040*/ 	.short	0x0010
        /*0042*/ 	.short	0x006c
        /*0044*/ 	.byte	0x00, 0xf0, 0x11, 0x00


	//----- nvinfo : EIATTR_KPARAM_INFO
	.align		4
.L_6569:
        /*0048*/ 	.byte	0x04, 0x17
        /*004a*/ 	.short	(.L_6571 - .L_6570)
.L_6570:
        /*004c*/ 	.word	0x00000000
        /*0050*/ 	.short	0x000f
        /*0052*/ 	.short	0x0068
        /*0054*/ 	.byte	0x00, 0xf0, 0x11, 0x00


	//----- nvinfo : EIATTR_KPARAM_INFO
	.align		4
.L_6571:
        /*0058*/ 	.byte	0x04, 0x17
        /*005a*/ 	.short	(.L_6573 - .L_6572)
.L_6572:
        /*005c*/ 	.word	0x00000000
        /*0060*/ 	.short	0x000e
        /*0062*/ 	.short	0x0060
        /*0064*/ 	.byte	0x00, 0xf0, 0x21, 0x00


	//----- nvinfo : EIATTR_KPARAM_INFO
	.align		4
.L_6573:
        /*0068*/ 	.byte	0x04, 0x17
        /*006a*/ 	.short	(.L_6575 - .L_6574)
.L_6574:
        /*006c*/ 	.word	0x00000000
        /*0070*/ 	.short	0x000d
        /*0072*/ 	.short	0x0058
        /*0074*/ 	.byte	0x00, 0xf0, 0x21, 0x00


	//----- nvinfo : EIATTR_KPARAM_INFO
	.align		4
.L_6575:
        /*0078*/ 	.byte	0x04, 0x17
        /*007a*/ 	.short	(.L_6577 - .L_6576)
.L_6576:
        /*007c*/ 	.word	0x00000000
        /*0080*/ 	.short	0x000c
        /*0082*/ 	.short	0x0050
        /*0084*/ 	.byte	0x00, 0xf0, 0x11, 0x00


	//----- nvinfo : EIATTR_KPARAM_INFO
	.align		4
.L_6577:
        /*0088*/ 	.byte	0x04, 0x17
        /*008a*/ 	.short	(.L_6579 - .L_6578)
.L_6578:
        /*008c*/ 	.word	0x00000000
        /*0090*/ 	.short	0x000b
        /*0092*/ 	.short	0x004c
        /*0094*/ 	.byte	0x00, 0xf0, 0x11, 0x00


	//----- nvinfo : EIATTR_KPARAM_INFO
	.align		4
.L_6579:
        /*0098*/ 	.byte	0x04, 0x17
        /*009a*/ 	.short	(.L_6581 - .L_6580)
.L_6580:
        /*009c*/ 	.word	0x00000000
        /*00a0*/ 	.short	0x000a
        /*00a2*/ 	.short	0x0048
        /*00a4*/ 	.byte	0x00, 0xf0, 0x11, 0x00


	//----- nvinfo : EIATTR_KPARAM_INFO
	.align		4
.L_6581:
        /*00a8*/ 	.byte	0x04, 0x17
        /*00aa*/ 	.short	(.L_6583 - .L_6582)
.L_6582:
        /*00ac*/ 	.word	0x00000000
        /*00b0*/ 	.short	0x0009
        /*00b2*/ 	.short	0x0040
        /*00b4*/ 	.byte	0x00, 0xf0, 0x21, 0x00


	//----- nvinfo : EIATTR_KPARAM_INFO
	.align		4
.L_6583:
        /*00b8*/ 	.byte	0x04, 0x17
        /*00ba*/ 	.short	(.L_6585 - .L_6584)
.L_6584:
        /*00bc*/ 	.word	0x00000000
        /*00c0*/ 	.short	0x0008
        /*00c2*/ 	.short	0x0038
        /*00c4*/ 	.byte	0x00, 0xf0, 0x11, 0x00


	//----- nvinfo : EIATTR_KPARAM_INFO
	.align		4
.L_6585:
        /*00c8*/ 	.byte	0x04, 0x17
        /*00ca*/ 	.short	(.L_6587 - .L_6586)
.L_6586:
        /*00cc*/ 	.word	0x00000000
        /*00d0*/ 	.short	0x0007
        /*00d2*/ 	.short	0x0030
        /*00d4*/ 	.byte	0x00, 0xf0, 0x21, 0x00


	//----- nvinfo : EIATTR_KPARAM_INFO
	.align		4
.L_6587:
        /*00d8*/ 	.byte	0x04, 0x17
        /*00da*/ 	.short	(.L_6589 - .L_6588)
.L_6588:
        /*00dc*/ 	.word	0x00000000
        /*00e0*/ 	.short	0x0006
        /*00e2*/ 	.short	0x0028
        /*00e4*/ 	.byte	0x00, 0xf0, 0x21, 0x00


	//----- nvinfo : EIATTR_KPARAM_INFO
	.align		4
.L_6589:
        /*00e8*/ 	.byte	0x04, 0x17
        /*00ea*/ 	.short	(.L_6591 - .L_6590)
.L_6590:
        /*00ec*/ 	.word	0x00000000
        /*00f0*/ 	.short	0x0005
        /*00f2*/ 	.short	0x0024
        /*00f4*/ 	.byte	0x00, 0xf0, 0x11, 0x00


	//----- nvinfo : EIATTR_KPARAM_INFO
	.align		4
.L_6591:
        /*00f8*/ 	.byte	0x04, 0x17
        /*00fa*/ 	.short	(.L_6593 - .L_6592)
.L_6592:
        /*00fc*/ 	.word	0x00000000
        /*0100*/ 	.short	0x0004
        /*0102*/ 	.short	0x0020
        /*0104*/ 	.byte	0x00, 0xf0, 0x11, 0x00


	//----- nvinfo : EIATTR_KPARAM_INFO
	.align		4
.L_6593:
        /*0108*/ 	.byte	0x04, 0x17
        /*010a*/ 	.short	(.L_6595 - .L_6594)
.L_6594:
        /*010c*/ 	.word	0x00000000
        /*0110*/ 	.short	0x0003
        /*0112*/ 	.short	0x0018
        /*0114*/ 	.byte	0x00, 0xf0, 0x21, 0x00


	//----- nvinfo : EIATTR_KPARAM_INFO
	.align		4
.L_6595:
        /*0118*/ 	.byte	0x04, 0x17
        /*011a*/ 	.short	(.L_6597 - .L_6596)
.L_6596:
        /*011c*/ 	.word	0x00000000
        /*0120*/ 	.short	0x0002
        /*0122*/ 	.short	0x0010
        /*0124*/ 	.byte	0x00, 0xf0, 0x21, 0x00


	//----- nvinfo : EIATTR_KPARAM_INFO
	.align		4
.L_6597:
        /*0128*/ 	.byte	0x04, 0x17
        /*012a*/ 	.short	(.L_6599 - .L_6598)
.L_6598:
        /*012c*/ 	.word	0x00000000
        /*0130*/ 	.short	0x0001
        /*0132*/ 	.short	0x0008
        /*0134*/ 	.byte	0x00, 0xf0, 0x21, 0x00


	//----- nvinfo : EIATTR_KPARAM_INFO
	.align		4
.L_6599:
        /*0138*/ 	.byte	0x04, 0x17
        /*013a*/ 	.short	(.L_6601 - .L_6600)
.L_6600:
        /*013c*/ 	.word	0x00000000
        /*0140*/ 	.short	0x0000
        /*0142*/ 	.short	0x0000
        /*0144*/ 	.byte	0x00, 0xf0, 0x21, 0x00


	//----- nvinfo : EIATTR_SPARSE_MMA_MASK
	.align		4
.L_6601:
        /*0148*/ 	.byte	0x03, 0x50
        /*014a*/ 	.short	0x0000


	//----- nvinfo : EIATTR_MAXREG_COUNT
	.align		4
        /*014c*/ 	.byte	0x03, 0x1b
        /*014e*/ 	.short	0x00ff


	//----- nvinfo : EIATTR_NUM_BARRIERS
	.align		4
        /*0150*/ 	.byte	0x02, 0x4c
        /*0152*/ 	.byte	0x01
	.zero		1


	//----- nvinfo : EIATTR_EXTERNS
	.align		4
        /*0154*/ 	.byte	0x04, 0x0f
        /*0156*/ 	.short	(.L_6603 - .L_6602)


	//   ....[0]....
	.align		4
.L_6602:
        /*0158*/ 	.word	index@(__assertfail)


	//----- nvinfo : EIATTR_MERCURY_ISA_VERSION
	.align		4
.L_6603:
        /*015c*/ 	.byte	0x03, 0x5f
        /*015e*/ 	.short	0x0101


	//----- nvinfo : EIATTR_COOP_GROUP_MASK_REGIDS
	.align		4
        /*0160*/ 	.byte	0x04, 0x29
        /*0162*/ 	.short	(.L_6605 - .L_6604)


	//   ....[0]....
.L_6604:
        /*0164*/ 	.word	0xffffffff


	//   ....[1]....
        /*0168*/ 	.word	0xffffffff


	//   ....[2]....
        /*016c*/ 	.word	0xffffffff


	//   ....[3]....
        /*0170*/ 	.word	0xffffffff


	//   ....[4]....
        /*0174*/ 	.word	0xffffffff


	//   ....[5]....
        /*0178*/ 	.word	0xffffffff


	//   ....[6]....
        /*017c*/ 	.word	0xffffffff


	//   ....[7]....
        /*0180*/ 	.word	0xffffffff


	//   ....[8]....
        /*0184*/ 	.word	0xffffffff


	//   ....[9]....
        /*0188*/ 	.word	0xffffffff


	//   ....[10]....
        /*018c*/ 	.word	0xffffffff


	//   ....[11]....
        /*0190*/ 	.word	0xffffffff


	//   ....[12]....
        /*0194*/ 	.word	0xffffffff


	//   ....[13]....
        /*0198*/ 	.word	0xffffffff


	//   ....[14]....
        /*019c*/ 	.word	0xffffffff


	//   ....[15]....
        /*01a0*/ 	.word	0xffffffff


	//   ....[16]....
        /*01a4*/ 	.word	0x0500000f


	//   ....[17]....
        /*01a8*/ 	.word	0x0500000f


	//   ....[18]....
        /*01ac*/ 	.word	0x0500000f


	//   ....[19]....
        /*01b0*/ 	.word	0x0500000f


	//   ....[20]....
        /*01b4*/ 	.word	0x0500000f


	//----- nvinfo : EIATTR_COOP_GROUP_INSTR_OFFSETS
	.align		4
.L_6605:
        /*01b8*/ 	.byte	0x04, 0x28
        /*01ba*/ 	.short	(.L_6607 - .L_6606)


	//   ....[0]....
.L_6606:
        /*01bc*/ 	.word	0x00000180


	//   ....[1]....
        /*01c0*/ 	.word	0x000001b0


	//   ....[2]....
        /*01c4*/ 	.word	0x000001d0


	//   ....[3]....
        /*01c8*/ 	.word	0x000001f0


	//   ....[4]....
        /*01cc*/ 	.word	0x00000210


	//   ....[5]....
        /*01d0*/ 	.word	0x00000340


	//   ....[6]....
        /*01d4*/ 	.word	0x00000360


	//   ....[7]....
        /*01d8*/ 	.word	0x00000380


	//   ....[8]....
        /*01dc*/ 	.word	0x000011c0


	//   ....[9]....
        /*01e0*/ 	.word	0x00001240


	//   ....[10]....
        /*01e4*/ 	.word	0x00001270


	//   ....[11]....
        /*01e8*/ 	.word	0x000012c0


	//   ....[12]....
        /*01ec*/ 	.word	0x00001310


	//   ....[13]....
        /*01f0*/ 	.word	0x00001360


	//   ....[14]....
        /*01f4*/ 	.word	0x00001380


	//   ....[15]....
        /*01f8*/ 	.word	0x000013a0


	//   ....[16]....
        /*01fc*/ 	.word	0x00002420


	//   ....[17]....
        /*0200*/ 	.word	0x00002480


	//   ....[18]....
        /*0204*/ 	.word	0x000024e0


	//   ....[19]....
        /*0208*/ 	.word	0x00002540


	//   ....[20]....
        /*020c*/ 	.word	0x000025a0


	//----- nvinfo : EIATTR_SYSCALL_OFFSETS
	.align		4
.L_6607:
        /*0210*/ 	.byte	0x04, 0x46
        /*0212*/ 	.short	(.L_6609 - .L_6608)


	//   ....[0]....
.L_6608:
        /*0214*/ 	.word	0x000023b0


	//----- nvinfo : EIATTR_EXIT_INSTR_OFFSETS
	.align		4
.L_6609:
        /*0218*/ 	.byte	0x04, 0x1c
        /*021a*/ 	.short	(.L_6611 - .L_6610)


	//   ....[0]....
.L_6610:
        /*021c*/ 	.word	0x00001fe0


	//   ....[1]....
        /*0220*/ 	.word	0x00001ff0


	//   ....[2]....
        /*0224*/ 	.word	0x000022b0


	//   ....[3]....
        /*0228*/ 	.word	0x000023c0


	//----- nvinfo : EIATTR_CRS_STACK_SIZE
	.align		4
.L_6611:
        /*022c*/ 	.byte	0x04, 0x1e
        /*022e*/ 	.short	(.L_6613 - .L_6612)
.L_6612:
        /*0230*/ 	.word	0x00000000


	//----- nvinfo : EIATTR_CBANK_PARAM_SIZE
	.align		4
.L_6613:
        /*0234*/ 	.byte	0x03, 0x19
        /*0236*/ 	.short	0x007c


	//----- nvinfo : EIATTR_PARAM_CBANK
	.align		4
        /*0238*/ 	.byte	0x04, 0x0a
        /*023a*/ 	.short	(.L_6615 - .L_6614)
	.align		4
.L_6614:
        /*023c*/ 	.word	index@(.nv.constant0._ZN4vllm25paged_attention_v1_kernelIthLi32ELi32ELi128ELNS_18Fp8KVCacheDataTypeE2ELb0EEEvPT_PKS2_PKT0_S8_ifPKiSA_iPKfiiiSC_SC_iiiii)
        /*0240*/ 	.short	0x0210
        /*0242*/ 	.short	0x007c


	//----- nvinfo : EIATTR_SW_WAR
	.align		4
.L_6615:
        /*0244*/ 	.byte	0x04, 0x36
        /*0246*/ 	.short	(.L_6617 - .L_6616)
.L_6616:
        /*0248*/ 	.word	0x00000008
.L_6617:


//--------------------- .nv.info._ZN4vllm25paged_attention_v1_kernelIthLi256ELi32ELi128ELNS_18Fp8KVCacheDataTypeE2ELb1EEEvPT_PKS2_PKT0_S8_ifPKiSA_iPKfiiiSC_SC_iiiii --------------------------
	.section	.nv.info._ZN4vllm25paged_attention_v1_kernelIthLi256ELi32ELi128ELNS_18Fp8KVCacheDataTypeE2ELb1EEEvPT_PKS2_PKT0_S8_ifPKiSA_iPKfiiiSC_SC_iiiii,"",@"SHT_CUDA_INFO"
	.sectionflags	@""
	.align	4


	//----- nvinfo : EIATTR_CUDA_API_VERSION
	.align		4
        /*0000*/ 	.byte	0x04, 0x37
        /*0002*/ 	.short	(.L_6619 - .L_6618)
.L_6618:
        /*0004*/ 	.word	0x00000082


	//----- nvinfo : EIATTR_KPARAM_INFO
	.align		4
.L_6619:
        /*0008*/ 	.byte	0x04, 0x17
        /*000a*/ 	.short	(.L_6621 - .L_6620)
.L_6620:
        /*000c*/ 	.word	0x00000000
        /*0010*/ 	.short	0x0013
        /*0012*/ 	.short	0x0078
        /*0014*/ 	.byte	0x00, 0xf0, 0x11, 0x00


	//----- nvinfo : EIATTR_KPARAM_INFO
	.align		4
.L_6621:
        /*0018*/ 	.byte	0x04, 0x17
        /*001a*/ 	.short	(.L_6623 - .L_6622)
.L_6622:
        /*001c*/ 	.word	0x00000000
        /*0020*/ 	.short	0x0012
        /*0022*/ 	.short	0x0074
        /*0024*/ 	.byte	0x00, 0xf0, 0x11, 0x00


	//----- nvinfo : EIATTR_KPARAM_INFO
	.align		4
.L_6623:
        /*0028*/ 	.byte	0x04, 0x17
        /*002a*/ 	.short	(.L_6625 - .L_6624)
.L_6624:
        /*002c*/ 	.word	0x00000000
        /*0030*/ 	.short	0x0011
        /*0032*/ 	.short	0x0070
        /*0034*/ 	.byte	0x00, 0xf0, 0x11, 0x00


	//----- nvinfo : EIATTR_KPARAM_INFO
	.align		4
.L_6625:
        /*0038*/ 	.byte	0x04, 0x17
        /*003a*/ 	.short	(.L_6627 - .L_6626)
.L_6626:
        /*003c*/ 	.word	0x00000000
        /*0040*/ 	.short	0x0010
        /*0042*/ 	.short	0x006c
        /*0044*/ 	.byte	0x00, 0xf0, 0x11, 0x00


	//----- nvinfo : EIATTR_KPARAM_INFO
	.align		4
.L_6627:
        /*0048*/ 	.byte	0x04, 0x17
        /*004a*/ 	.short	(.L_6629 - .L_6628)
.L_6628:
        /*004c*/ 	.word	0x00000000
        /*0050*/ 	.short	0x000f
        /*0052*/ 	.short	0x0068
        /*0054*/ 	.byte	0x00, 0xf0, 0x11, 0x00


	//----- nvinfo : EIATTR_KPARAM_INFO
	.align		4
.L_6629:
        /*0058*/ 	.byte	0x04, 0x17
        /*005a*/ 	.short	(.L_6631 - .L_6630)
.L_6630:
        /*005c*/ 	.word	0x00000000
        /*0060*/ 	.short	0x000e
        /*0062*/ 	.short	0x0060
        /*0064*/ 	.byte	0x00, 0xf0, 0x21, 0x00


	//----- nvinfo : EIATTR_KPARAM_INFO
	.align		4
.L_6631:
        /*0068*/ 	.byte	0x04, 0x17
        /*006a*/ 	.short	(.L_6633 - .L_6632)
.L_6632:
        /*006c*/ 	.word	0x00000000
        /*0070*/ 	.short	0x000d
        /*0072*/ 	.short	0x0058
        /*0074*/ 	.byte	0x00, 0xf0, 0x21, 0x00


	//----- nvinfo : EIATTR_KPARAM_INFO
	.align		4
.L_6633:
        /*0078*/ 	.byte	0x04, 0x17
        /*007a*/ 	.short	(.L_6635 - .L_6634)
.L_6634:
        /*007c*/ 	.word	0x00000000
        /*0080*/ 	.short	0x000c
        /*0082*/ 	.short	0x0050
        /*0084*/ 	.byte	0x00, 0xf0, 0x11, 0x00


	//----- nvinfo : EIATTR_KPARAM_INFO
	.align		4
.L_6635:
        /*0088*/ 	.byte	0x04, 0x17
        /*008a*/ 	.short	(.L_6637 - .L_6636)
.L_6636:
        /*008c*/ 	.word	0x00000000
        /*0090*/ 	.short	0x000b
        /*0092*/ 	.short	0x004c
        /*0094*/ 	.byte	0x00, 0xf0, 0x11, 0x00


	//----- nvinfo : EIATTR_KPARAM_INFO
	.align		4
.L_6637:
        /*0098*/ 	.byte	0x04, 0x17
        /*009a*/ 	.short	(.L_6639 - .L_6638)
.L_6638:
        /*009c*/ 	.word	0x00000000
        /*00a0*/ 	.short	0x000a
        /*00a2*/ 	.short	0x0048
        /*00a4*/ 	.byte	0x00, 0xf0, 0x11, 0x00


	//----- nvinfo : EIATTR_KPARAM_INFO
	.align		4
.L_6639:
        /*00a8*/ 	.byte	0x04, 0x17
        /*00aa*/ 	.short	(.L_6641 - .L_6640)
.L_6640:
        /*00ac*/ 	.word	0x00000000
        /*00b0*/ 	.short	0x0009
        /*00b2*/ 	.short	0x0040
        /*00b4*/ 	.byte	0x00, 0xf0, 0x21, 0x00


	//----- nvinfo : EIATTR_KPARAM_INFO
	.align		4
.L_6641:
        /*00b8*/ 	.byte	0x04, 0x17
        /*00ba*/ 	.short	(.L_6643 - .L_6642)
.L_6642:
        /*00bc*/ 	.word	0x00000000
        /*00c0*/ 	.short	0x0008
        /*00c2*/ 	.short	0x0038
        /*00c4*/ 	.byte	0x00, 0xf0, 0x11, 0x00


	//----- nvinfo : EIATTR_KPARAM_INFO
	.align		4
.L_6643:
        /*00c8*/ 	.byte	0x04, 0x17
        /*00ca*/ 	.short	(.L_6645 - .L_6644)
.L_6644:
        /*00cc*/ 	.word	0x00000000
        /*00d0*/ 	.short	0x0007
        /*00d2*/ 	.short	0x0030
        /*00d4*/ 	.byte	0x00, 0xf0, 0x21, 0x00


	//----- nvinfo : EIATTR_KPARAM_INFO
	.align		4
.L_6645:
        /*00d8*/ 	.byte	0x04, 0x17
        /*00da*/ 	.short	(.L_6647 - .L_6646)
.L_6646:
        /*00dc*/ 	.word	0x00000000
        /*00e0*/ 	.short	0x0006
        /*00e2*/ 	.short	0x0028
        /*00e4*/ 	.byte	0x00, 0xf0, 0x21, 0x00


	//----- nvinfo : EIATTR_KPARAM_INFO
	.align		4
.L_6647:
        /*00e8*/ 	.byte	0x04, 0x17
        /*00ea*/ 	.short	(.L_6649 - .L_6648)
.L_6648:
        /*00ec*/ 	.word	0x00000000
        /*00f0*/ 	.short	0x0005
        /*00f2*/ 	.short	0x0024
        /*00f4*/ 	.byte	0x00, 0xf0, 0x11, 0x00


	//----- nvinfo : EIATTR_KPARAM_INFO
	.align		4
.L_6649:
        /*00f8*/ 	.byte	0x04, 0x17
        /*00fa*/ 	.short	(.L_6651 - .L_6650)
.L_6650:
        /*00fc*/ 	.word	0x00000000
        /*0100*/ 	.short	0x0004
        /*0102*/ 	.short	0x0020
        /*0104*/ 	.byte	0x00, 0xf0, 0x11, 0x00


	//----- nvinfo : EIATTR_KPARAM_INFO
	.align		4
.L_6651:
        /*0108*/ 	.byte	0x04, 0x17
        /*010a*/ 	.short	(.L_6653 - .L_6652)
.L_6652:
        /*010c*/ 	.word	0x00000000
        /*0110*/ 	.short	0x0003
        /*0112*/ 	.short	0x0018
        /*0114*/ 	.byte	0x00, 0xf0, 0x21, 0x00


	//----- nvinfo : EIATTR_KPARAM_INFO
	.align		4
.L_6653:
        /*0118*/ 	.byte	0x04, 0x17
        /*011a*/ 	.short	(.L_6655 - .L_6654)
.L_6654:
        /*011c*/ 	.word	0x00000000
        /*0120*/ 	.short	0x0002
        /*0122*/ 	.short	0x0010
        /*0124*/ 	.byte	0x00, 0xf0, 0x21, 0x00


	//----- nvinfo : EIATTR_KPARAM_INFO
	.align		4
.L_6655:
        /*0128*/ 	.byte	0x04, 0x17
        /*012a*/ 	.short	(.L_6657 - .L_6656)
.L_6656:
        /*012c*/ 	.word	0x00000000
        /*0130*/ 	.short	0x0001
        /*0132*/ 	.short	0x0008
        /*0134*/ 	.byte	0x00, 0xf0, 0x21, 0x00


	//----- nvinfo : EIATTR_KPARAM_INFO
	.align		4
.L_6657:
        /*0138*/ 	.byte	0x04, 0x17
        /*013a*/ 	.short	(.L_6659 - .L_6658)
.L_6658:
        /*013c*/ 	.word	0x00000000
        /*0140*/ 	.short	0x0000
        /*0142*/ 	.short	0x0000
        /*0144*/ 	.byte	0x00, 0xf0, 0x21, 0x00


	//----- nvinfo : EIATTR_SPARSE_MMA_MASK
	.align		4
.L_6659:
        /*0148*/ 	.byte	0x03, 0x50
        /*014a*/ 	.short	0x0000


	//----- nvinfo : EIATTR_MAXREG_COUNT
	.align		4
        /*014c*/ 	.byte	0x03, 0x1b
        /*014e*/ 	.short	0x00ff


	//----- nvinfo : EIATTR_NUM_BARRIERS
	.align		4
        /*0150*/ 	.byte	0x02, 0x4c
        /*0152*/ 	.byte	0x01
	.zero		1


	//----- nvinfo : EIATTR_EXTERNS
	.align		4
        /*0154*/ 	.byte	0x04, 0x0f
        /*0156*/ 	.short	(.L_6661 - .L_6660)


	//   ....[0]....
	.align		4
.L_6660:
        /*0158*/ 	.word	index@(__assertfail)


	//----- nvinfo : EIATTR_MERCURY_ISA_VERSION
	.align		4
.L_6661:
        /*015c*/ 	.byte	0x03, 0x5f
        /*015e*/ 	.short	0x0101


	//----- nvinfo : EIATTR_COOP_GROUP_MASK_REGIDS
	.align		4
        /*0160*/ 	.byte	0x04, 0x29
        /*0162*/ 	.short	(.L_6663 - .L_6662)


	//   ....[0]....
.L_6662:
        /*0164*/ 	.word	0xffffffff


	//   ....[1]....
        /*0168*/ 	.word	0xffffffff


	//   ....[2]....
        /*016c*/ 	.word	0xffffffff


	//   ....[3]....
        /*0170*/ 	.word	0xffffffff


	//   ....[4]....
        /*0174*/ 	.word	0xffffffff


	//   ....[5]....
        /*0178*/ 	.word	0xffffffff


	//   ....[6]....
        /*017c*/ 	.word	0xffffffff


	//   ....[7]....
        /*0180*/ 	.word	0xffffffff


	//   ....[8]....
        /*0184*/ 	.word	0xffffffff


	//   ....[9]....
        /*0188*/ 	.word	0xffffffff


	//   ....[10]....
        /*018c*/ 	.word	0xffffffff


	//   ....[11]....
        /*0190*/ 	.word	0xffffffff


	//   ....[12]....
        /*0194*/ 	.word	0xffffffff


	//   ....[13]....
        /*0198*/ 	.word	0xffffffff


	//   ....[14]....
        /*019c*/ 	.word	0xffffffff


	//   ....[15]....
        /*01a0*/ 	.word	0xffffffff


	//   ....[16]....
        /*01a4*/ 	.word	0xffffffff


	//   ....[17]....
        /*01a8*/ 	.word	0xffffffff


	//   ....[18]....
        /*01ac*/ 	.word	0xffffffff


	//   ....[19]....
        /*01b0*/ 	.word	0xffffffff


	//   ....[20]....
        /*01b4*/ 	.word	0xffffffff


	//   ....[21]....
        /*01b8*/ 	.word	0xffffffff


	//   ....[22]....
        /*01bc*/ 	.word	0xffffffff


	//   ....[23]....
        /*01c0*/ 	.word	0xffffffff


	//   ....[24]....
        /*01c4*/ 	.word	0xffffffff


	//   ....[25]....
        /*01c8*/ 	.word	0xffffffff


	//   ....[26]....
        /*01cc*/ 	.word	0xffffffff


	//   ....[27]....
        /*01d0*/ 	.word	0xffffffff


	//   ....[28]....
        /*01d4*/ 	.word	0xffffffff


	//   ....[29]....
        /*01d8*/ 	.word	0xffffffff


	//   ....[30]....
        /*01dc*/ 	.word	0xffffffff


	//   ....[31]....
        /*01e0*/ 	.word	0xffffffff


	//   ....[32]....
        /*01e4*/ 	.word	0xffffffff


	//   ....[33]....
        /*01e8*/ 	.word	0xffffffff


	//   ....[34]....
        /*01ec*/ 	.word	0xffffffff


	//   ....[35]....
        /*01f0*/ 	.word	0xffffffff


	//   ....[36]....
        /*01f4*/ 	.word	0xffffffff


	//   ....[37]....
        /*01f8*/ 	.word	0xffffffff


	//   ....[38]....
        /*01fc*/ 	.word	0xffffffff


	//   ....[39]....
        /*0200*/ 	.word	0xffffffff


	//   ....[40]....
        /*0204*/ 	.word	0xffffffff


	//   ....[41]....
        /*0208*/ 	.word	0xffffffff


	//   ....[42]....
        /*020c*/ 	.word	0xffffffff


	//   ....[43]....
        /*0210*/ 	.word	0xffffffff


	//   ....[44]....
        /*0214*/ 	.word	0xffffffff


	//   ....[45]....
        /*0218*/ 	.word	0xffffffff


	//   ....[46]....
        /*021c*/ 	.word	0xffffffff


	//   ....[47]....
        /*0220*/ 	.word	0xffffffff


	//   ....[48]....
        /*0224*/ 	.word	0x0500000f


	//   ....[49]....
        /*0228*/ 	.word	0x0500000f


	//   ....[50]....
        /*022c*/ 	.word	0x0500000f


	//   ....[51]....
        /*0230*/ 	.word	0x0500000f


	//   ....[52]....
        /*0234*/ 	.word	0x0500000f


	//   ....[53]....
        /*0238*/ 	.word	0x0500000f


	//   ....[54]....
        /*023c*/ 	.word	0x0500000f


	//   ....[55]....
        /*0240*/ 	.word	0x0500000f


	//   ....[56]....
        /*0244*/ 	.word	0x0500000f


	//   ....[57]....
        /*0248*/ 	.word	0x0500000f


	//   ....[58]....
        /*024c*/ 	.word	0x0500000f


	//   ....[59]....
        /*0250*/ 	.word	0x0500000f


	//   ....[60]....
        /*0254*/ 	.word	0x0500000f


	//   ....[61]....
        /*0258*/ 	.word	0x0500000f


	//   ....[62]....
        /*025c*/ 	.word	0x0500000f


	//   ....[63]....
        /*0260*/ 	.word	0x0500000f


	//   ....[64]....
        /*0264*/ 	.word	0x0500000f


	//   ....[65]....
        /*0268*/ 	.word	0x0500000f


	//   ....[66]....
        /*026c*/ 	.word	0x0500000f


	//   ....[67]....
        /*0270*/ 	.word	0x0500000f


	//   ....[68]....
        /*0274*/ 	.word	0x0500000f


	//   ....[69]....
        /*0278*/ 	.word	0x0500000f


	//   ....[70]....
        /*027c*/ 	.word	0x0500000f


	//   ....[71]....
        /*0280*/ 	.word	0x0500000f


	//   ....[72]....
        /*0284*/ 	.word	0x0500000f


	//   ....[73]....
        /*0288*/ 	.word	0x0500000f


	//   ....[74]....
        /*028c*/ 	.word	0x0500000f


	//   ....[75]....
        /*0290*/ 	.word	0x0500000f


	//   ....[76]....
        /*0294*/ 	.word	0x0500000f


	//   ....[77]....
        /*0298*/ 	.word	0x0500000f


	//   ....[78]....
        /*029c*/ 	.word	0x0500000f


	//   ....[79]....
        /*02a0*/ 	.word	0x0500000f


	//   ....[80]....
        /*02a4*/ 	.word	0x0500000f


	//   ....[81]....
        /*02a8*/ 	.word	0x0500000f


	//   ....[82]....
        /*02ac*/ 	.word	0x0500000f


	//   ....[83]....
        /*02b0*/ 	.word	0x0500000f


	//   ....[84]....
        /*02b4*/ 	.word	0x0500000f


	//   ....[85]....
        /*02b8*/ 	.word	0x0500000f


	//   ....[86]....
        /*02bc*/ 	.word	0x0500000f


	//   ....[87]....
        /*02c0*/ 	.word	0x0500000f


	//   ....[88]....
        /*02c4*/ 	.word	0x0500000f


	//   ....[89]....
        /*02c8*/ 	.word	0x0500000f


	//   ....[90]....
        /*02cc*/ 	.word	0x0500000f


	//   ....[91]....
        /*02d0*/ 	.word	0x0500000f


	//   ....[92]....
        /*02d4*/ 	.word	0x0500000f


	//   ....[93]....
        /*02d8*/ 	.word	0x0500000f


	//   ....[94]....
        /*02dc*/ 	.word	0x0500000f


	//   ....[95]....
        /*02e0*/ 	.word	0x0500000f


	//   ....[96]....
        /*02e4*/ 	.word	0x0500000f


	//   ....[97]....
        /*02e8*/ 	.word	0x0500000f


	//   ....[98]....
        /*02ec*/ 	.word	0x0500000f


	//   ....[99]....
        /*02f0*/ 	.word	0x0500000f


	//   ....[100]....
        /*02f4*/ 	.word	0x0500000f


	//   ....[101]....
        /*02f8*/ 	.word	0x0500000f


	//   ....[102]....
        /*02fc*/ 	.word	0x0500000f


	//   ....[103]....
        /*0300*/ 	.word	0x0500000f


	//   ....[104]....
        /*0304*/ 	.word	0x0500000f


	//   ....[105]....
        /*0308*/ 	.word	0x0500000f


	//   ....[106]....
        /*030c*/ 	.word	0x0500000f


	//   ....[107]....
        /*0310*/ 	.word	0x0500000f


	//   ....[108]....
        /*0314*/ 	.word	0x0500000f


	//   ....[109]....
        /*0318*/ 	.word	0x0500000f


	//   ....[110]....
        /*031c*/ 	.word	0x0500000f


	//   ....[111]....
        /*0320*/ 	.word	0x0500000f


	//   ....[112]....
        /*0324*/ 	.word	0x0500000f


	//   ....[113]....
        /*0328*/ 	.word	0x0500000f


	//   ....[114]....
        /*032c*/ 	.word	0x0500000f


	//   ....[115]....
        /*0330*/ 	.word	0x0500000f


	//   ....[116]....
        /*0334*/ 	.word	0x0500000f


	//----- nvinfo : EIATTR_COOP_GROUP_INSTR_OFFSETS
	.align		4
.L_6663:
        /*0338*/ 	.byte	0x04, 0x28
        /*033a*/ 	.short	(.L_6665 - .L_6664)


	//   ....[0]....
.L_6664:
        /*033c*/ 	.word	0x00000b20


	//   ....[1]....
        /*0340*/ 	.word	0x00000b50


	//   ....[2]....
        /*0344*/ 	.word	0x00000b70


	//   ....[3]....
        /*0348*/ 	.word	0x00000b90


	//   ....[4]....
        /*034c*/ 	.word	0x00000bb0


	//   ....[5]....
        /*0350*/ 	.word	0x00000cd0


	//   ....[6]....
        /*0354*/ 	.word	0x00000d00


	//   ....[7]....
        /*0358*/ 	.word	0x00000d20


	//   ....[8]....
        /*035c*/ 	.word	0x00001b60


	//   ....[9]....
        /*0360*/ 	.word	0x00001be0


	//   ....[10]....
        /*0364*/ 	.word	0x00001c20


	//   ....[11]....
        /*0368*/ 	.word	0x00001c70


	//   ....[12]....
        /*036c*/ 	.word	0x00001cb0


	//   ....[13]....
        /*0370*/ 	.word	0x00001d00


	//   ....[14]....
        /*0374*/ 	.word	0x00001d20


	//   ....[15]....
        /*0378*/ 	.word	0x00001d40


	//   ....[16]....
        /*037c*/ 	.word	0x00002ab0


	//   ....[17]....
        /*0380*/ 	.word	0x00002af0


	//   ....[18]....
        /*0384*/ 	.word	0x00002b30


	//   ....[19]....
        /*0388*/ 	.word	0x00002b70


	//   ....[20]....
        /*038c*/ 	.word	0x00002bb0


	//   ....[21]....
        /*0390*/ 	.word	0x00002bf0


	//   ....[22]....
        /*0394*/ 	.word	0x00002c40


	//   ....[23]....
        /*0398*/ 	.word	0x00002c90


	//   ....[24]....
        /*039c*/ 	.word	0x00002ce0


	//   ....[25]....
        /*03a0*/ 	.word	0x00002d20


	//   ....[26]....
        /*03a4*/ 	.word	0x00002d60


	//   ....[27]....
        /*03a8*/ 	.word	0x00002da0


	//   ....[28]....
        /*03ac*/ 	.word	0x00002de0


	//   ....[29]....
        /*03b0*/ 	.word	0x00002e10


	//   ....[30]....
        /*03b4*/ 	.word	0x00002e50


	//   ....[31]....
        /*03b8*/ 	.word	0x00002ea0


	//   ....[32]....
        /*03bc*/ 	.word	0x00002ed0


	//   ....[33]....
        /*03c0*/ 	.word	0x00002f00


	//   ....[34]....
        /*03c4*/ 	.word	0x00002f40


	//   ....[35]....
        /*03c8*/ 	.word	0x00002f80


	//   ....[36]....
        /*03cc*/ 	.word	0x00002fc0


	//   ....[37]....
        /*03d0*/ 	.word	0x00003000


	//   ....[38]....
        /*03d4*/ 	.word	0x00003040


	//   ....[39]....
        /*03d8*/ 	.word	0x00003060


	//   ....[40]....
        /*03dc*/ 	.word	0x00003080


	//   ....[41]....
        /*03e0*/ 	.word	0x000030a0


	//   ....[42]....
        /*03e4*/ 	.word	0x000030c0


	//   ....[43]....
        /*03e8*/ 	.word	0x000030e0


	//   ....[44]....
        /*03ec*/ 	.word	0x000030f0


	//   ....[45]....
        /*03f0*/ 	.word	0x00003110


	//   ....[46]....
        /*03f4*/ 	.word	0x00003130


	//   ....[47]....
        /*03f8*/ 	.word	0x00003150


	//   ....[48]....
        /*03fc*/ 	.word	0x00005390


	//   ....[49]....
        /*0400*/ 	.word	0x000053f0


	//   ....[50]....
        /*0404*/ 	.word	0x00005450


	//   ....[51]....
        /*0408*/ 	.word	0x000054b0


	//   ....[52]....
        /*040c*/ 	.word	0x00005510


	//   ....[53]....
        /*0410*/ 	.word	0x00005590


	//   ....[54]....
        /*0414*/ 	.word	0x000055f0


	//   ....[55]....
        /*0418*/ 	.word	0x00005650


	//   ....[56]....
        /*041c*/ 	.word	0x000056d0


	//   ....[57]....
        /*0420*/ 	.word	0x00005730


	//   ....[58]....
        /*0424*/ 	.word	0x000057b0


	//   ....[59]....
        /*0428*/ 	.word	0x00005810


	//   ....[60]....
        /*042c*/ 	.word	0x00005890


	//   ....[61]....
        /*0430*/ 	.word	0x000058f0


	//   ....[62]....
        /*0434*/ 	.word	0x00005970


	//   ....[63]....
        /*0438*/ 	.word	0x000059d0


	//   ....[64]....
        /*043c*/ 	.word	0x00005a50


	//   ....[65]....
        /*0440*/ 	.word	0x00005ab0


	//   ....[66]....
        /*0444*/ 	.word	0x00005b30


	//   ....[67]....
        /*0448*/ 	.word	0x00005b90


	//   ....[68]....
        /*044c*/ 	.word	0x00005c10


	//   ....[69]....
        /*0450*/ 	.word	0x00005c70


	//   ....[70]....
        /*0454*/ 	.word	0x00005cf0


	//   ....[71]....
        /*0458*/ 	.word	0x00005d50


	//   ....[72]....
        /*045c*/ 	.word	0x00005dd0


	//   ....[73]....
        /*0460*/ 	.word	0x00005e30


	//   ....[74]....
        /*0464*/ 	.word	0x00005eb0


	//   ....[75]....
        /*0468*/ 	.word	0x00005f10


	//   ....[76]....
        /*046c*/ 	.word	0x00005f90


	//   ....[77]....
        /*0470*/ 	.word	0x00005ff0


	//   ....[78]....
        /*0474*/ 	.word	0x00006070


	//   ....[79]....
        /*0478*/ 	.word	0x000060d0


	//   ....[80]....
        /*047c*/ 	.word	0x00006150


	//   ....[81]....
        /*0480*/ 	.word	0x000061b0


	//   ....[82]....
        /*0484*/ 	.word	0x00006230


	//   ....[83]....
        /*0488*/ 	.word	0x00006290


	//   ....[84]....
        /*048c*/ 	.word	0x00006310


	//   ....[85]....
        /*0490*/ 	.word	0x00006370


	//   ....[86]....
        /*0494*/ 	.word	0x000063f0


	//   ....[87]....
        /*0498*/ 	.word	0x00006450


	//   ....[88]....
        /*049c*/ 	.word	0x000064d0


	//   ....[89]....
        /*04a0*/ 	.word	0x00006530


	//   ....[90]....
        /*04a4*/ 	.word	0x000065b0


	//   ....[91]....
        /*04a8*/ 	.word	0x00006610


	//   ....[92]....
        /*04ac*/ 	.word	0x00006690


	//   ....[93]....
        /*04b0*/ 	.word	0x000066f0


	//   ....[94]....
        /*04b4*/ 	.word	0x00006770


	//   ....[95]....
        /*04b8*/ 	.word	0x000067d0


	//   ....[96]....
        /*04bc*/ 	.word	0x00006840


	//   ....[97]....
        /*04c0*/ 	.word	0x000068a0


	//   ....[98]....
        /*04c4*/ 	.word	0x00006910


	//   ....[99]....
        /*04c8*/ 	.word	0x00006970


	//   ....[100]....
        /*04cc*/ 	.word	0x000069f0


	//   ....[101]....
        /*04d0*/ 	.word	0x00006a50


	//   ....[102]....
        /*04d4*/ 	.word	0x00006ad0


	//   ....[103]....
        /*04d8*/ 	.word	0x00006b30


	//   ....[104]....
        /*04dc*/ 	.word	0x00006bb0


	//   ....[105]....
        /*04e0*/ 	.word	0x00006c10


	//   ....[106]....
        /*04e4*/ 	.word	0x00006c90


	//   ....[107]....
        /*04e8*/ 	.word	0x00006cf0


	//   ....[108]....
        /*04ec*/ 	.word	0x00006d70


	//   ....[109]....
        /*04f0*/ 	.word	0x00006dd0


	//   ....[110]....
        /*04f4*/ 	.word	0x00006e50


	//   ....[111]....
        /*04f8*/ 	.word	0x00006eb0


	//   ....[112]....
        /*04fc*/ 	.word	0x00006f20


	//   ....[113]....
        /*0500*/ 	.word	0x00006f80


	//   ....[114]....
        /*0504*/ 	.word	0x00006ff0


	//   ....[115]....
        /*0508*/ 	.word	0x00007050


	//   ....[116]....
        /*050c*/ 	.word	0x000070c0


	//----- nvinfo : EIATTR_SYSCALL_OFFSETS
	.align		4
.L_6665:
        /*0510*/ 	.byte	0x04, 0x46
        /*0512*/ 	.short	(.L_6667 - .L_6666)


	//   ....[0]....
.L_6666:
        /*0514*/ 	.word	0x00005220


	//   ....[1]....
        /*0518*/ 	.word	0x00005320


	//----- nvinfo : EIATTR_EXIT_INSTR_OFFSETS
	.align		4
.L_6667:
        /*051c*/ 	.byte	0x04, 0x1c
        /*051e*/ 	.short	(.L_6669 - .L_6668)


	//   ....[0]....
.L_6668:
        /*0520*/ 	.word	0x000041a0


	//   ....[1]....
        /*0524*/ 	.word	0x000041f0


	//   ....[2]....
        /*0528*/ 	.word	0x00005120


	//   ....[3]....
        /*052c*/ 	.word	0x00005330


	//----- nvinfo : EIATTR_CRS_STACK_SIZE
	.align		4
.L_6669:
        /*0530*/ 	.byte	0x04, 0x1e
        /*0532*/ 	.short	(.L_6671 - .L_6670)
.L_6670:
        /*0534*/ 	.word	0x00000000


	//----- nvinfo : EIATTR_CBANK_PARAM_SIZE
	.align		4
.L_6671:
        /*0538*/ 	.byte	0x03, 0x19
        /*053a*/ 	.short	0x007c


	//----- nvinfo : EIATTR_PARAM_CBANK
	.align		4
        /*053c*/ 	.byte	0x04, 0x0a
        /*053e*/ 	.short	(.L_6673 - .L_6672)
	.align		4
.L_6672:
        /*0540*/ 	.word	index@(.nv.constant0._ZN4vllm25paged_attention_v1_kernelIthLi256ELi32ELi128ELNS_18Fp8KVCacheDataTypeE2ELb1EEEvPT_PKS2_PKT0_S8_ifPKiSA_iPKfiiiSC_SC_iiiii)
        /*0544*/ 	.short	0x0210
        /*0546*/ 	.short	0x007c


	//----- nvinfo : EIATTR_SW_WAR
	.align		4
.L_6673:
        /*0548*/ 	.byte	0x04, 0x36
        /*054a*/ 	.short	(.L_6675 - .L_6674)
.L_6674:
        /*054c*/ 	.word	0x00000008
.L_6675:


//--------------------- .nv.info._ZN4vllm25paged_attention_v1_kernelIthLi192ELi32ELi128ELNS_18Fp8KVCacheDataTypeE2ELb1EEEvPT_PKS2_PKT0_S8_ifPKiSA_iPKfiiiSC_SC_iiiii --------------------------
	.section	.nv.info._ZN4vllm25paged_attention_v1_kernelIthLi192ELi32ELi128ELNS_18Fp8KVCacheDataTypeE2ELb1EEEvPT_PKS2_PKT0_S8_ifPKiSA_iPKfiiiSC_SC_iiiii,"",@"SHT_CUDA_INFO"
	.sectionflags	@""
	.align	4


	//----- nvinfo : EIATTR_CUDA_API_VERSION
	.align		4
        /*0000*/ 	.byte	0x04, 0x37
        /*0002*/ 	.short	(.L_6677 - .L_6676)
.L_6676:
        /*0004*/ 	.word	0x00000082


	//----- nvinfo : EIATTR_KPARAM_INFO
	.align		4
.L_6677:
        /*0008*/ 	.byte	0x04, 0x17
        /*000a*/ 	.short	(.L_6679 - .L_6678)
.L_6678:
        /*000c*/ 	.word	0x00000000
        /*0010*/ 	.short	0x0013
        /*0012*/ 	.short	0x0078
        /*0014*/ 	.byte	0x00, 0xf0, 0x11, 0x00


	//----- nvinfo : EIATTR_KPARAM_INFO
	.align		4
.L_6679:
        /*0018*/ 	.byte	0x04, 0x17
        /*001a*/ 	.short	(.L_6681 - .L_6680)
.L_6680:
        /*001c*/ 	.word	0x00000000
        /*0020*/ 	.short	0x0012
        /*0022*/ 	.short	0x0074
        /*0024*/ 	.byte	0x00, 0xf0, 0x11, 0x00


	//----- nvinfo : EIATTR_KPARAM_INFO
	.align		4
.L_6681:
        /*0028*/ 	.byte	0x04, 0x17
        /*002a*/ 	.short	(.L_6683 - .L_6682)
.L_6682:
        /*002c*/ 	.word	0x00000000
        /*0030*/ 	.short	0x0011
        /*0032*/ 	.short	0x0070
        /*0034*/ 	.byte	0x00, 0xf0, 0x11, 0x00


	//----- nvinfo : EIATTR_KPARAM_INFO
	.align		4
.L_6683:
        /*0038*/ 	.byte	0x04, 0x17
        /*003a*/ 	.short	(.L_6685 - .L_6684)
.L_6684:
        /*003c*/ 	.word	0x00000000
        /*0040*/ 	.short	0x0010
        /*0042*/ 	.short	0x006c
        /*0044*/ 	.byte	0x00, 0xf0, 0x11, 0x00


	//----- nvinfo : EIATTR_KPARAM_INFO
	.align		4
.L_6685:
        /*0048*/ 	.byte	0x04, 0x17
        /*004a*/ 	.short	(.L_6687 - .L_6686)
.L_6686:
        /*004c*/ 	.word	0x00000000
        /*0050*/ 	.short	0x000f
        /*0052*/ 	.short	0x0068
        /*0054*/ 	.byte	0x00, 0xf0, 0x11, 0x00


	//----- nvinfo : EIATTR_KPARAM_INFO
	.align		4
.L_6687:
        /*0058*/ 	.byte	0x04, 0x17
        /*005a*/ 	.short	(.L_6689 - .L_6688)
.L_6688:
        /*005c*/ 	.word	0x00000000
        /*0060*/ 	.short	0x000e
        /*0062*/ 	.short	0x0060
        /*0064*/ 	.byte	0x00, 0xf0, 0x21, 0x00


	//----- nvinfo : EIATTR_KPARAM_INFO
	.align		4
.L_6689:
        /*0068*/ 	.byte	0x04, 0x17
        /*006a*/ 	.short	(.L_6691 - .L_6690)
.L_6690:
        /*006c*/ 	.word	0x00000000
        /*0070*/ 	.short	0x000d
        /*0072*/ 	.short	0x0058
        /*0074*/ 	.byte	0x00, 0xf0, 0x21, 0x00


	//----- nvinfo : EIATTR_KPARAM_INFO
	.align		4
.L_6691:
        /*0078*/ 	.byte	0x04, 0x17
        /*007a*/ 	.short	(.L_6693 - .L_6692)
.L_6692:
        /*007c*/ 	.word	0x00000000
        /*0080*/ 	.short	0x000c
        /*0082*/ 	.short	0x0050
        /*0084*/ 	.byte	0x00, 0xf0, 0x11, 0x00


	//----- nvinfo : EIATTR_KPARAM_INFO
	.align		4
.L_6693:
        /*0088*/ 	.byte	0x04, 0x17
        /*008a*/ 	.short	(.L_6695 - .L_6694)
.L_6694:
        /*008c*/ 	.word	0x00000000
        /*0090*/ 	.short	0x000b
        /*0092*/ 	.short	0x004c
        /*0094*/ 	.byte	0x00, 0xf0, 0x11, 0x00


	//----- nvinfo : EIATTR_KPARAM_INFO
	.align		4
.L_6695:
        /*0098*/ 	.byte	0x04, 0x17
        /*009a*/ 	.short	(.L_6697 - .L_6696)
.L_6696:
        /*009c*/ 	.word	0x00000000
        /*00a0*/ 	.short	0x000a
        /*00a2*/ 	.short	0x0048
        /*00a4*/ 	.byte	0x00, 0xf0, 0x11, 0x00


	//----- nvinfo : EIATTR_KPARAM_INFO
	.align		4
.L_6697:
        /*00a8*/ 	.byte	0x04, 0x17
        /*00aa*/ 	.short	(.L_6699 - .L_6698)
.L_6698:
        /*00ac*/ 	.word	0x00000000
        /*00b0*/ 	.short	0x0009
        /*00b2*/ 	.short	0x0040
        /*00b4*/ 	.byte	0x00, 0xf0, 0x21, 0x00


	//----- nvinfo : EIATTR_KPARAM_INFO
	.align		4
.L_6699:
        /*00b8*/ 	.byte	0x04, 0x17
        /*00ba*/ 	.short	(.L_6701 - .L_6700)
.L_6700:
        /*00bc*/ 	.word	0x00000000
        /*00c0*/ 	.short	0x0008
        /*00c2*/ 	.short	0x0038
        /*00c4*/ 	.byte	0x00, 0xf0, 0x11, 0x00


	//----- nvinfo : EIATTR_KPARAM_INFO
	.align		4
.L_6701:
        /*00c8*/ 	.byte	0x04, 0x17
        /*00ca*/ 	.short	(.L_6703 - .L_6702)
.L_6702:
        /*00cc*/ 	.word	0x00000000
        /*00d0*/ 	.short	0x0007
        /*00d2*/ 	.short	0x0030
        /*00d4*/ 	.byte	0x00, 0xf0, 0x21, 0x00


	//----- nvinfo : EIATTR_KPARAM_INFO
	.align		4
.L_6703:
        /*00d8*/ 	.byte	0x04, 0x17
        /*00da*/ 	.short	(.L_6705 - .L_6704)
.L_6704:
        /*00dc*/ 	.word	0x00000000
        /*00e0*/ 	.short	0x0006
        /*00e2*/ 	.short	0x0028
        /*00e4*/ 	.byte	0x00, 0xf0, 0x21, 0x00


	//----- nvinfo : EIATTR_KPARAM_INFO
	.align		4
.L_6705:
        /*00e8*/ 	.byte	0x04, 0x17
        /*00ea*/ 	.short	(.L_6707 - .L_6706)
.L_6706:
        /*00ec*/ 	.word	0x00000000
        /*00f0*/ 	.short	0x0005
        /*00f2*/ 	.short	0x0024
        /*00f4*/ 	.byte	0x00, 0xf0, 0x11, 0x00


	//----- nvinfo : EIATTR_KPARAM_INFO
	.align		4
.L_6707:
        /*00f8*/ 	.byte	0x04, 0x17
        /*00fa*/ 	.short	(.L_6709 - .L_6708)
.L_6708:
        /*00fc*/ 	.word	0x00000000
        /*0100*/ 	.short	0x0004
        /*0102*/ 	.short	0x0020
        /*0104*/ 	.byte	0x00, 0xf0, 0x11, 0x00


	//----- nvinfo : EIATTR_KPARAM_INFO
	.align		4
.L_6709:
        /*0108*/ 	.byte	0x04, 0x17
        /*010a*/ 	.short	(.L_6711 - .L_6710)
.L_6710:
        /*010c*/ 	.word	0x00000000
        /*0110*/ 	.short	0x0003
        /*0112*/ 	.short	0x0018
        /*0114*/ 	.byte	0x00, 0xf0, 0x21, 0x00


	//----- nvinfo : EIATTR_KPARAM_INFO
	.align		4
.L_6711:
        /*0118*/ 	.byte	0x04, 0x17
        /*011a*/ 	.short	(.L_6713 - .L_6712)
.L_6712:
        /*011c*/ 	.word	0x00000000
        /*0120*/ 	.short	0x0002
        /*0122*/ 	.short	0x0010
        /*0124*/ 	.byte	0x00, 0xf0, 0x21, 0x00


	//----- nvinfo : EIATTR_KPARAM_INFO
	.align		4
.L_6713:
        /*0128*/ 	.byte	0x04, 0x17
        /*012a*/ 	.short	(.L_6715 - .L_6714)
.L_6714:
        /*012c*/ 	.word	0x00000000
        /*0130*/ 	.short	0x0001
        /*0132*/ 	.short	0x0008
        /*0134*/ 	.byte	0x00, 0xf0, 0x21, 0x00


	//----- nvinfo : EIATTR_KPARAM_INFO
	.align		4
.L_6715:
        /*0138*/ 	.byte	0x04, 0x17
        /*013a*/ 	.short	(.L_6717 - .L_6716)
.L_6716:
        /*013c*/ 	.word	0x00000000
        /*0140*/ 	.short	0x0000
        /*0142*/ 	.short	0x0000
        /*0144*/ 	.byte	0x00, 0xf0, 0x21, 0x00


	//----- nvinfo : EIATTR_SPARSE_MMA_MASK
	.align		4
.L_6717:
        /*0148*/ 	.byte	0x03, 0x50
        /*014a*/ 	.short	0x0000


	//----- nvinfo : EIATTR_MAXREG_COUNT
	.align		4
        /*014c*/ 	.byte	0x03, 0x1b
        /*014e*/ 	.short	0x00ff


	//----- nvinfo : EIATTR_NUM_BARRIERS
	.align		4
        /*0150*/ 	.byte	0x02, 0x4c
        /*0152*/ 	.byte	0x01
	.zero		1


	//----- nvinfo : EIATTR_EXTERNS
	.align		4
        /*0154*/ 	.byte	0x04, 0x0f
        /*0156*/ 	.short	(.L_6719 - .L_6718)


	//   ....[0]....
	.align		4
.L_6718:
        /*0158*/ 	.word	index@(__assertfail)


	//----- nvinfo : EIATTR_MERCURY_ISA_VERSION
	.align		4
.L_6719:
        /*015c*/ 	.byte	0x03, 0x5f
        /*015e*/ 	.short	0x0101


	//----- nvinfo : EIATTR_COOP_GROUP_MASK_REGIDS
	.align		4
        /*0160*/ 	.byte	0x04, 0x29
        /*0162*/ 	.short	(.L_6721 - .L_6720)


	//   ....[0]....
.L_6720:
        /*0164*/ 	.word	0xffffffff


	//   ....[1]....
        /*0168*/ 	.word	0xffffffff


	//   ....[2]....
        /*016c*/ 	.word	0xffffffff


	//   ....[3]....
        /*0170*/ 	.word	0xffffffff


	//   ....[4]....
        /*0174*/ 	.word	0xffffffff


	//   ....[5]....
        /*0178*/ 	.word	0xffffffff


	//   ....[6]....
        /*017c*/ 	.word	0xffffffff


	//   ....[7]....
        /*0180*/ 	.word	0xffffffff


	//   ....[8]....
        /*0184*/ 	.word	0xffffffff


	//   ....[9]....
        /*0188*/ 	.word	0xffffffff


	//   ....[10]....
        /*018c*/ 	.word	0xffffffff


	//   ....[11]....
        /*0190*/ 	.word	0xffffffff


	//   ....[12]....
        /*0194*/ 	.word	0xffffffff


	//   ....[13]....
        /*0198*/ 	.word	0xffffffff


	//   ....[14]....
        /*019c*/ 	.word	0xffffffff


	//   ....[15]....
        /*01a0*/ 	.word	0xffffffff


	//   ....[16]....
        /*01a4*/ 	.word	0xffffffff


	//   ....[17]....
        /*01a8*/ 	.word	0xffffffff


	//   ....[18]....
        /*01ac*/ 	.word	0xffffffff


	//   ....[19]....
        /*01b0*/ 	.word	0xffffffff


	//   ....[20]....
        /*01b4*/ 	.word	0xffffffff


	//   ....[21]....
        /*01b8*/ 	.word	0xffffffff


	//   ....[22]....
        /*01bc*/ 	.word	0xffffffff


	//   ....[23]....
        /*01c0*/ 	.word	0xffffffff


	//   ....[24]....
        /*01c4*/ 	.word	0xffffffff


	//   ....[25]....
        /*01c8*/ 	.word	0xffffffff


	//   ....[26]....
        /*01cc*/ 	.word	0xffffffff


	//   ....[27]....
        /*01d0*/ 	.word	0xffffffff


	//   ....[28]....
        /*01d4*/ 	.word	0xffffffff


	//   ....[29]....
        /*01d8*/ 	.word	0xffffffff


	//   ....[30]....
        /*01dc*/ 	.word	0xffffffff


	//   ....[31]....
        /*01e0*/ 	.word	0xffffffff


	//   ....[32]....
        /*01e4*/ 	.word	0xffffffff


	//   ....[33]....
        /*01e8*/ 	.word	0xffffffff


	//   ....[34]....
        /*01ec*/ 	.word	0xffffffff


	//   ....[35]....
        /*01f0*/ 	.word	0xffffffff


	//   ....[36]....
        /*01f4*/ 	.word	0xffffffff


	//   ....[37]....
        /*01f8*/ 	.word	0xffffffff


	//   ....[38]....
        /*01fc*/ 	.word	0xffffffff


	//   ....[39]....
        /*0200*/ 	.word	0xffffffff


	//   ....[40]....
        /*0204*/ 	.word	0x0500000f


	//   ....[41]....
        /*0208*/ 	.word	0x0500000f


	//   ....[42]....
        /*020c*/ 	.word	0x0500000f


	//   ....[43]....
        /*0210*/ 	.word	0x0500000f


	//   ....[44]....
        /*0214*/ 	.word	0x0500000f


	//   ....[45]....
        /*0218*/ 	.word	0x0500000f


	//   ....[46]....
        /*021c*/ 	.word	0x0500000f


	//   ....[47]....
        /*0220*/ 	.word	0x0500000f


	//   ....[48]....
        /*0224*/ 	.word	0x0500000f


	//   ....[49]....
        /*0228*/ 	.word	0x0500000f


	//   ....[50]....
        /*022c*/ 	.word	0x0500000f


	//   ....[51]....
        /*0230*/ 	.word	0x0500000f


	//   ....[52]....
        /*0234*/ 	.word	0x0500000f


	//   ....[53]....
        /*0238*/ 	.word	0x0500000f


	//   ....[54]....
        /*023c*/ 	.word	0x0500000f


	//   ....[55]....
        /*0240*/ 	.word	0x0500000f


	//   ....[56]....
        /*0244*/ 	.word	0x0500000f


	//   ....[57]....
        /*0248*/ 	.word	0x0500000f


	//   ....[58]....
        /*024c*/ 	.word	0x0500000f


	//   ....[59]....
        /*0250*/ 	.word	0x0500000f


	//   ....[60]....
        /*0254*/ 	.word	0x0500000f


	//   ....[61]....
        /*0258*/ 	.word	0x0500000f


	//   ....[62]....
        /*025c*/ 	.word	0x0500000f


	//   ....[63]....
        /*0260*/ 	.word	0x0500000f


	//   ....[64]....
        /*0264*/ 	.word	0x0500000f


	//   ....[65]....
        /*0268*/ 	.word	0x0500000f


	//   ....[66]....
        /*026c*/ 	.word	0x0500000f


	//   ....[67]....
        /*0270*/ 	.word	0x0500000f


	//   ....[68]....
        /*0274*/ 	.word	0x0500000f


	//   ....[69]....
        /*0278*/ 	.word	0x0500000f


	//   ....[70]....
        /*027c*/ 	.word	0x0500000f


	//   ....[71]....
        /*0280*/ 	.word	0x0500000f


	//   ....[72]....
        /*0284*/ 	.word	0x0500000f


	//   ....[73]....
        /*0288*/ 	.word	0x0500000f


	//   ....[74]....
        /*028c*/ 	.word	0x0500000f


	//   ....[75]....
        /*0290*/ 	.word	0x0500000f


	//   ....[76]....
        /*0294*/ 	.word	0x0500000f


	//   ....[77]....
        /*0298*/ 	.word	0x0500000f


	//   ....[78]....
        /*029c*/ 	.word	0x0500000f


	//   ....[79]....
        /*02a0*/ 	.word	0x0500000f


	//   ....[80]....
        /*02a4*/ 	.word	0x0500000f


	//   ....[81]....
        /*02a8*/ 	.word	0x0500000f


	//   ....[82]....
        /*02ac*/ 	.word	0x0500000f


	//   ....[83]....
        /*02b0*/ 	.word	0x0500000f


	//   ....[84]....
        /*02b4*/ 	.word	0x0500000f


	//   ....[85]....
        /*02b8*/ 	.word	0x0500000f


	//   ....[86]....
        /*02bc*/ 	.word	0x0500000f


	//   ....[87]....
        /*02c0*/ 	.word	0x0500000f


	//   ....[88]....
        /*02c4*/ 	.word	0x0500000f


	//   ....[89]....
        /*02c8*/ 	.word	0x0500000f


	//   ....[90]....
        /*02cc*/ 	.word	0x0500000f


	//   ....[91]....
        /*02d0*/ 	.word	0x0500000f


	//   ....[92]....
        /*02d4*/ 	.word	0x0500000f


	//----- nvinfo : EIATTR_COOP_GROUP_INSTR_OFFSETS
	.align		4
.L_6721:
        /*02d8*/ 	.byte	0x04, 0x28
        /*02da*/ 	.short	(.L_6723 - .L_6722)


	//   ....[0]....
.L_6722:
        /*02dc*/ 	.word	0x00000b40


	//   ....[1]....
        /*02e0*/ 	.word	0x00000b70


	//   ....[2]....
        /*02e4*/ 	.word	0x00000b90


	//   ....[3]....
        /*02e8*/ 	.word	0x00000bb0


	//   ....[4]....
        /*02ec*/ 	.word	0x00000bd0


	//   ....[5]....
        /*02f0*/ 	.word	0x00000d00


	//   ....[6]....
        /*02f4*/ 	.word	0x00000d20


	//   ....[7]....
        /*02f8*/ 	.word	0x00000d40


	//   ....[8]....
        /*02fc*/ 	.word	0x00001b90


	//   ....[9]....
        /*0300*/ 	.word	0x00001c10


	//   ....[10]....
        /*0304*/ 	.word	0x00001c40


	//   ....[11]....
        /*0308*/ 	.word	0x00001c90


	//   ....[12]....
        /*030c*/ 	.word	0x00001ce0


	//   ....[13]....
        /*0310*/ 	.word	0x00001d30


	//   ....[14]....
        /*0314*/ 	.word	0x00001d50


	//   ....[15]....
        /*0318*/ 	.word	0x00001d70


	//   ....[16]....
        /*031c*/ 	.word	0x00002b00


	//   ....[17]....
        /*0320*/ 	.word	0x00002b40


	//   ....[18]....
        /*0324*/ 	.word	0x00002b80


	//   ....[19]....
        /*0328*/ 	.word	0x00002bc0


	//   ....[20]....
        /*032c*/ 	.word	0x00002c00


	//   ....[21]....
        /*0330*/ 	.word	0x00002c40


	//   ....[22]....
        /*0334*/ 	.word	0x00002c60


	//   ....[23]....
        /*0338*/ 	.word	0x00002ca0


	//   ....[24]....
        /*033c*/ 	.word	0x00002ce0


	//   ....[25]....
        /*0340*/ 	.word	0x00002d20


	//   ....[26]....
        /*0344*/ 	.word	0x00002d50


	//   ....[27]....
        /*0348*/ 	.word	0x00002d80


	//   ....[28]....
        /*034c*/ 	.word	0x00002da0


	//   ....[29]....
        /*0350*/ 	.word	0x00002dc0


	//   ....[30]....
        /*0354*/ 	.word	0x00002de0


	//   ....[31]....
        /*0358*/ 	.word	0x00002e20


	//   ....[32]....
        /*035c*/ 	.word	0x00002e60


	//   ....[33]....
        /*0360*/ 	.word	0x00002ea0


	//   ....[34]....
        /*0364*/ 	.word	0x00002ee0


	//   ....[35]....
        /*0368*/ 	.word	0x00002f10


	//   ....[36]....
        /*036c*/ 	.word	0x00002f40


	//   ....[37]....
        /*0370*/ 	.word	0x00002f60


	//   ....[38]....
        /*0374*/ 	.word	0x00002f80


	//   ....[39]....
        /*0378*/ 	.word	0x00002fa0


	//   ....[40]....
        /*037c*/ 	.word	0x00004980


	//   ....[41]....
        /*0380*/ 	.word	0x000049e0


	//   ....[42]....
        /*0384*/ 	.word	0x00004a40


	//   ....[43]....
        /*0388*/ 	.word	0x00004aa0


	//   ....[44]....
        /*038c*/ 	.word	0x00004b00


	//   ....[45]....
        /*0390*/ 	.word	0x00004b80


	//   ....[46]....
        /*0394*/ 	.word	0x00004bf0


	//   ....[47]....
        /*0398*/ 	.word	0x00004c50


	//   ....[48]....
        /*039c*/ 	.word	0x00004cd0


	//   ....[49]....
        /*03a0*/ 	.word	0x00004d30


	//   ....[50]....
        /*03a4*/ 	.word	0x00004db0


	//   ....[51]....
        /*03a8*/ 	.word	0x00004e10


	//   ....[52]....
        /*03ac*/ 	.word	0x00004e90


	//   ....[53]....
        /*03b0*/ 	.word	0x00004ef0


	//   ....[54]....
        /*03b4*/ 	.word	0x00004f70


	//   ....[55]....
        /*03b8*/ 	.word	0x00004fd0


	//   ....[56]....
        /*03bc*/ 	.word	0x00005050


	//   ....[57]....
        /*03c0*/ 	.word	0x000050b0


	//   ....[58]....
        /*03c4*/ 	.word	0x00005130


	//   ....[59]....
        /*03c8*/ 	.word	0x00005190


	//   ....[60]....
        /*03cc*/ 	.word	0x00005210


	//   ....[61]....
        /*03d0*/ 	.word	0x00005270


	//   ....[62]....
        /*03d4*/ 	.word	0x000052f0


	//   ....[63]....
        /*03d8*/ 	.word	0x00005350


	//   ....[64]....
        /*03dc*/ 	.word	0x000053d0


	//   ....[65]....
        /*03e0*/ 	.word	0x00005430


	//   ....[66]....
        /*03e4*/ 	.word	0x000054b0


	//   ....[67]....
        /*03e8*/ 	.word	0x00005510


	//   ....[68]....
        /*03ec*/ 	.word	0x00005590


	//   ....[69]....
        /*03f0*/ 	.word	0x000055f0


	//   ....[70]....
        /*03f4*/ 	.word	0x00005670


	//   ....[71]....
        /*03f8*/ 	.word	0x000056d0


	//   ....[72]....
        /*03fc*/ 	.word	0x00005740


	//   ....[73]....
        /*0400*/ 	.word	0x000057a0


	//   ....[74]....
        /*0404*/ 	.word	0x00005810


	//   ....[75]....
        /*0408*/ 	.word	0x00005870


	//   ....[76]....
        /*040c*/ 	.word	0x000058f0


	//   ....[77]....
        /*0410*/ 	.word	0x00005950


	//   ....[78]....
        /*0414*/ 	.word	0x000059d0


	//   ....[79]....
        /*0418*/ 	.word	0x00005a30


	//   ....[80]....
        /*041c*/ 	.word	0x00005ab0


	//   ....[81]....
        /*0420*/ 	.word	0x00005b10


	//   ....[82]....
        /*0424*/ 	.word	0x00005b90


	//   ....[83]....
        /*0428*/ 	.word	0x00005bf0


	//   ....[84]....
        /*042c*/ 	.word	0x00005c70


	//   ....[85]....
        /*0430*/ 	.word	0x00005cd0


	//   ....[86]....
        /*0434*/ 	.word	0x00005d50


	//   ....[87]....
        /*0438*/ 	.word	0x00005db0


	//   ....[88]....
        /*043c*/ 	.word	0x00005e30


	//   ....[89]....
        /*0440*/ 	.word	0x00005e90


	//   ....[90]....
        /*0444*/ 	.word	0x00005ef0


	//   ....[91]....
        /*0448*/ 	.word	0x00005f70


	//   ....[92]....
        /*044c*/ 	.word	0x00005fe0


	//----- nvinfo : EIATTR_SYSCALL_OFFSETS
	.align		4
.L_6723:
        /*0450*/ 	.byte	0x04, 0x46
        /*0452*/ 	.short	(.L_6725 - .L_6724)


	//   ....[0]....
.L_6724:
        /*0454*/ 	.word	0x00004810


	//   ....[1]....
        /*0458*/ 	.word	0x00004910


	//----- nvinfo : EIATTR_EXIT_INSTR_OFFSETS
	.align		4
.L_6725:
        /*045c*/ 	.byte	0x04, 0x1c
        /*045e*/ 	.short	(.L_6727 - .L_6726)


	//   ....[0]....
.L_6726:
        /*0460*/ 	.word	0x00003b70


	//   ....[1]....
        /*0464*/ 	.word	0x00003bd0


	//   ....[2]....
        /*0468*/ 	.word	0x00004710


	//   ....[3]....
        /*046c*/ 	.word	0x00004920


	//----- nvinfo : EIATTR_CRS_STACK_SIZE
	.align		4
.L_6727:
        /*0470*/ 	.byte	0x04, 0x1e
        /*0472*/ 	.short	(.L_6729 - .L_6728)
.L_6728:
        /*0474*/ 	.word	0x00000000


	//----- nvinfo : EIATTR_CBANK_PARAM_SIZE
	.align		4
.L_6729:
        /*0478*/ 	.byte	0x03, 0x19
        /*047a*/ 	.short	0x007c


	//----- nvinfo : EIATTR_PARAM_CBANK
	.align		4
        /*047c*/ 	.byte	0x04, 0x0a
        /*047e*/ 	.short	(.L_6731 - .L_6730)
	.align		4
.L_6730:
        /*0480*/ 	.word	index@(.nv.constant0._ZN4vllm25paged_attention_v1_kernelIthLi192ELi32ELi128ELNS_18Fp8KVCacheDataTypeE2ELb1EEEvPT_PKS2_PKT0_S8_ifPKiSA_iPKfiiiSC_SC_iiiii)
        /*0484*/ 	.short	0x0210
        /*0486*/ 	.short	0x007c


	//----- nvinfo : EIATTR_SW_WAR
	.align		4
.L_6731:
        /*0488*/ 	.byte	0x04, 0x36
        /*048a*/ 	.short	(.L_6733 - .L_6732)
.L_6732:
        /*048c*/ 	.word	0x00000008
.L_6733:


//--------------------- .nv.info._ZN4vllm25paged_attention_v1_kernelIthLi128ELi32ELi128ELNS_18Fp8KVCacheDataTypeE2ELb1EEEvPT_PKS2_PKT0_S8_ifPKiSA_iPKfiiiSC_SC_iiiii --------------------------
	.section	.nv.info._ZN4vllm25paged_attention_v1_kernelIthLi128ELi32ELi128ELNS_18Fp8KVCacheDataTypeE2ELb1EEEvPT_PKS2_PKT0_S8_ifPKiSA_iPKfiiiSC_SC_iiiii,"",@"SHT_CUDA_INFO"
	.sectionflags	@""
	.align	4


	//----- nvinfo : EIATTR_CUDA_API_VERSION
	.align		4
        /*0000*/ 	.byte	0x04, 0x37
        /*0002*/ 	.short	(.L_6735 - .L_6734)
.L_6734:
        /*0004*/ 	.word	0x00000082


	//----- nvinfo : EIATTR_KPARAM_INFO
	.align		4
.L_6735:
        /*0008*/ 	.byte	0x04, 0x17
        /*000a*/ 	.short	(.L_6737 - .L_6736)
.L_6736:
        /*000c*/ 	.word	0x00000000
        /*0010*/ 	.short	0x0013
        /*0012*/ 	.short	0x0078
        /*0014*/ 	.byte	0x00, 0xf0, 0x11, 0x00


	//----- nvinfo : EIATTR_KPARAM_INFO
	.align		4
.L_6737:
        /*0018*/ 	.byte	0x04, 0x17
        /*001a*/ 	.short	(.L_6739 - .L_6738)
.L_6738:
        /*001c*/ 	.word	0x00000000
        /*0020*/ 	.short	0x0012
        /*0022*/ 	.short	0x0074
        /*0024*/ 	.byte	0x00, 0xf0, 0x11, 0x00


	//----- nvinfo : EIATTR_KPARAM_INFO
	.align		4
.L_6739:
        /*0028*/ 	.byte	0x04, 0x17
        /*002a*/ 	.short	(.L_6741 - .L_6740)
.L_6740:
        /*002c*/ 	.word	0x00000000
        /*0030*/ 	.short	0x0011
        /*0032*/ 	.short	0x0070
        /*0034*/ 	.byte	0x00, 0xf0, 0x11, 0x00


	//----- nvinfo : EIATTR_KPARAM_INFO
	.align		4
.L_6741:
        /*0038*/ 	.byte	0x04, 0x17
        /*003a*/ 	.short	(.L_6743 - .L_6742)
.L_6742:
        /*003c*/ 	.word	0x00000000
        /*0040*/ 	.short	0x0010
        /*0042*/ 	.short	0x006c
        /*0044*/ 	.byte	0x00, 0xf0, 0x11, 0x00


	//----- nvinfo : EIATTR_KPARAM_INFO
	.align		4
.L_6743:
        /*0048*/ 	.byte	0x04, 0x17
        /*004a*/ 	.short	(.L_6745 - .L_6744)
.L_6744:
        /*004c*/ 	.word	0x00000000
        /*0050*/ 	.short	0x000f
        /*0052*/ 	.short	0x0068
        /*0054*/ 	.byte	0x00, 0xf0, 0x11, 0x00


	//----- nvinfo : EIATTR_KPARAM_INFO
	.align		4
.L_6745:
        /*0058*/ 	.byte	0x04, 0x17
        /*005a*/ 	.short	(.L_6747 - .L_6746)
.L_6746:
        /*005c*/ 	.word	0x00000000
        /*0060*/ 	.short	0x000e
        /*0062*/ 	.short	0x0060
        /*0064*/ 	.byte	0x00, 0xf0, 0x21, 0x00


	//----- nvinfo : EIATTR_KPARAM_INFO
	.align		4
.L_6747:
        /*0068*/ 	.byte	0x04, 0x17
        /*006a*/ 	.short	(.L_6749 - .L_6748)
.L_6748:
        /*006c*/ 	.word	0x00000000
        /*0070*/ 	.short	0x000d
        /*0072*/ 	.short	0x0058
        /*0074*/ 	.byte	0x00, 0xf0, 0x21, 0x00


	//----- nvinfo : EIATTR_KPARAM_INFO
	.align		4
.L_6749:
        /*0078*/ 	.byte	0x04, 0x17
        /*007a*/ 	.short	(.L_6751 - .L_6750)
.L_6750:
        /*007c*/ 	.word	0x00000000
        /*0080*/ 	.short	0x000c
        /*0082*/ 	.short	0x0050
        /*0084*/ 	.byte	0x00, 0xf0, 0x11, 0x00


	//----- nvinfo : EIATTR_KPARAM_INFO
	.align		4
.L_6751:
        /*0088*/ 	.byte	0x04, 0x17
        /*008a*/ 	.short	(.L_6753 - .L_6752)
.L_6752:
        /*008c*/ 	.word	0x00000000
        /*0090*/ 	.short	0x000b
        /*0092*/ 	.short	0x004c
        /*0094*/ 	.byte	0x00, 0xf0, 0x11, 0x00


	//----- nvinfo : EIATTR_KPARAM_INFO
	.align		4
.L_6753:
        /*0098*/ 	.byte	0x04, 0x17
        /*009a*/ 	.short	(.L_6755 - .L_6754)
.L_6754:
        /*009c*/ 	.word	0x00000000
        /*00a0*/ 	.short	0x000a
        /*00a2*/ 	.short	0x0048
        /*00a4*/ 	.byte	0x00, 0xf0, 0x11, 0x00


	//----- nvinfo : EIATTR_KPARAM_INFO
	.align		4
.L_6755:
        /*00a8*/ 	.byte	0x04, 0x17
        /*00aa*/ 	.short	(.L_6757 - .L_6756)
.L_6756:
        /*00ac*/ 	.word	0x00000000
        /*00b0*/ 	.short	0x0009
        /*00b2*/ 	.short	0x0040
        /*00b4*/ 	.byte	0x00, 0xf0, 0x21, 0x00


	//----- nvinfo : EIATTR_KPARAM_INFO
	.align		4
.L_6757:
        /*00b8*/ 	.byte	0x04, 0x17
        /*00ba*/ 	.short	(.L_6759 - .L_6758)
.L_6758:
        /*00bc*/ 	.word	0x00000000
        /*00c0*/ 	.short	0x0008
        /*00c2*/ 	.short	0x0038
        /*00c4*/ 	.byte	0x00, 0xf0, 0x11, 0x00


	//----- nvinfo : EIATTR_KPARAM_INFO
	.align		4
.L_6759:
        /*00c8*/ 	.byte	0x04, 0x17
        /*00ca*/ 	.short	(.L_6761 - .L_6760)
.L_6760:
        /*00cc*/ 	.word	0x00000000
        /*00d0*/ 	.short	0x0007
        /*00d2*/ 	.short	0x0030
        /*00d4*/ 	.byte	0x00, 0xf0, 0x21, 0x00


	//----- nvinfo : EIATTR_KPARAM_INFO
	.align		4
.L_6761:
        /*00d8*/ 	.byte	0x04, 0x17
        /*00da*/ 	.short	(.L_6763 - .L_6762)
.L_6762:
        /*00dc*/ 	.word	0x00000000
        /*00e0*/ 	.short	0x0006
        /*00e2*/ 	.short	0x0028
        /*00e4*/ 	.byte	0x00, 0xf0, 0x21, 0x00


	//----- nvinfo : EIATTR_KPARAM_INFO
	.align		4
.L_6763:
        /*00e8*/ 	.byte	0x04, 0x17
        /*00ea*/ 	.short	(.L_6765 - .L_6764)
.L_6764:
        /*00ec*/ 	.word	0x00000000
        /*00f0*/ 	.short	0x0005
        /*00f2*/ 	.short	0x0024
        /*00f4*/ 	.byte	0x00, 0xf0, 0x11, 0x00


	//----- nvinfo : EIATTR_KPARAM_INFO
	.align		4
.L_6765:
        /*00f8*/ 	.byte	0x04, 0x17
        /*00fa*/ 	.short	(.L_6767 - .L_6766)
.L_6766:
        /*00fc*/ 	.word	0x00000000
        /*0100*/ 	.short	0x0004
        /*0102*/ 	.short	0x0020
        /*0104*/ 	.byte	0x00, 0xf0, 0x11, 0x00


	//----- nvinfo : EIATTR_KPARAM_INFO
	.align		4
.L_6767:
        /*0108*/ 	.byte	0x04, 0x17
        /*010a*/ 	.short	(.L_6769 - .L_6768)
.L_6768:
        /*010c*/ 	.word	0x00000000
        /*0110*/ 	.short	0x0003
        /*0112*/ 	.short	0x0018
        /*0114*/ 	.byte	0x00, 0xf0, 0x21, 0x00


	//----- nvinfo : EIATTR_KPARAM_INFO
	.align		4
.L_6769:
        /*0118*/ 	.byte	0x04, 0x17
        /*011a*/ 	.short	(.L_6771 - .L_6770)
.L_6770:
        /*011c*/ 	.word	0x00000000
        /*0120*/ 	.short	0x0002
        /*0122*/ 	.short	0x0010
        /*0124*/ 	.byte	0x00, 0xf0, 0x21, 0x00


	//----- nvinfo : EIATTR_KPARAM_INFO
	.align		4
.L_6771:
        /*0128*/ 	.byte	0x04, 0x17
        /*012a*/ 	.short	(.L_6773 - .L_6772)
.L_6772:
        /*012c*/ 	.word	0x00000000
        /*0130*/ 	.short	0x0001
        /*0132*/ 	.short	0x0008
        /*0134*/ 	.byte	0x00, 0xf0, 0x21, 0x00


	//----- nvinfo : EIATTR_KPARAM_INFO
	.align		4
.L_6773:
        /*0138*/ 	.byte	0x04, 0x17
        /*013a*/ 	.short	(.L_6775 - .L_6774)
.L_6774:
        /*013c*/ 	.word	0x00000000
        /*0140*/ 	.short	0x0000
        /*0142*/ 	.short	0x0000
        /*0144*/ 	.byte	0x00, 0xf0, 0x21, 0x00


	//----- nvinfo : EIATTR_SPARSE_MMA_MASK
	.align		4
.L_6775:
        /*0148*/ 	.byte	0x03, 0x50
        /*014a*/ 	.short	0x0000


	//----- nvinfo : EIATTR_MAXREG_COUNT
	.align		4
        /*014c*/ 	.byte	0x03, 0x1b
        /*014e*/ 	.short	0x00ff


	//----- nvinfo : EIATTR_NUM_BARRIERS
	.align		4
        /*0150*/ 	.byte	0x02, 0x4c
        /*0152*/ 	.byte	0x01
	.zero		1


	//----- nvinfo : EIATTR_EXTERNS
	.align		4
        /*0154*/ 	.byte	0x04, 0x0f
        /*0156*/ 	.short	(.L_6777 - .L_6776)


	//   ....[0]....
	.align		4
.L_6776:
        /*0158*/ 	.word	index@(__assertfail)


	//----- nvinfo : EIATTR_MERCURY_ISA_VERSION
	.align		4
.L_6777:
        /*015c*/ 	.byte	0x03, 0x5f
        /*015e*/ 	.short	0x0101


	//----- nvinfo : EIATTR_COOP_GROUP_MASK_REGIDS
	.align		4
        /*0160*/ 	.byte	0x04, 0x29
        /*0162*/ 	.short	(.L_6779 - .L_6778)


	//   ....[0]....
.L_6778:
        /*0164*/ 	.word	0xffffffff


	//   ....[1]....
        /*0168*/ 	.word	0xffffffff


	//   ....[2]....
        /*016c*/ 	.word	0xffffffff


	//   ....[3]....
        /*0170*/ 	.word	0xffffffff


	//   ....[4]....
        /*0174*/ 	.word	0xffffffff


	//   ....[5]....
        /*0178*/ 	.word	0xffffffff


	//   ....[6]....
        /*017c*/ 	.word	0xffffffff


	//   ....[7]....
        /*0180*/ 	.word	0xffffffff


	//   ....[8]....
        /*0184*/ 	.word	0xffffffff


	//   ....[9]....
        /*0188*/ 	.word	0xffffffff


	//   ....[10]....
        /*018c*/ 	.word	0xffffffff


	//   ....[11]....
        /*0190*/ 	.word	0xffffffff


	//   ....[12]....
        /*0194*/ 	.word	0xffffffff


	//   ....[13]....
        /*0198*/ 	.word	0xffffffff


	//   ....[14]....
        /*019c*/ 	.word	0xffffffff


	//   ....[15]....
        /*01a0*/ 	.word	0xffffffff


	//   ....[16]....
        /*01a4*/ 	.word	0xffffffff


	//   ....[17]....
        /*01a8*/ 	.word	0xffffffff


	//   ....[18]....
        /*01ac*/ 	.word	0xffffffff


	//   ....[19]....
        /*01b0*/ 	.word	0xffffffff


	//   ....[20]....
        /*01b4*/ 	.word	0xffffffff


	//   ....[21]....
        /*01b8*/ 	.word	0xffffffff


	//   ....[22]....
        /*01bc*/ 	.word	0xffffffff


	//   ....[23]....
        /*01c0*/ 	.word	0xffffffff


	//   ....[24]....
        /*01c4*/ 	.word	0xffffffff


	//   ....[25]....
        /*01c8*/ 	.word	0xffffffff


	//   ....[26]....
        /*01cc*/ 	.word	0xffffffff


	//   ....[27]....
        /*01d0*/ 	.word	0xffffffff


	//   ....[28]....
        /*01d4*/ 	.word	0xffffffff


	//   ....[29]....
        /*01d8*/ 	.word	0xffffffff


	//   ....[30]....
        /*01dc*/ 	.word	0xffffffff


	//   ....[31]....
        /*01e0*/ 	.word	0xffffffff


	//   ....[32]....
        /*01e4*/ 	.word	0x0500000f


	//   ....[33]....
        /*01e8*/ 	.word	0x0500000f


	//   ....[34]....
        /*01ec*/ 	.word	0x0500000f


	//   ....[35]....
        /*01f0*/ 	.word	0x0500000f


	//   ....[36]....
        /*01f4*/ 	.word	0x0500000f


	//   ....[37]....
        /*01f8*/ 	.word	0x0500000f


	//   ....[38]....
        /*01fc*/ 	.word	0x0500000f


	//   ....[39]....
        /*0200*/ 	.word	0x0500000f


	//   ....[40]....
        /*0204*/ 	.word	0x0500000f


	//   ....[41]....
        /*0208*/ 	.word	0x0500000f


	//   ....[42]....
        /*020c*/ 	.word	0x0500000f


	//   ....[43]....
        /*0210*/ 	.word	0x0500000f


	//   ....[44]....
        /*0214*/ 	.word	0x0500000f


	//   ....[45]....
        /*0218*/ 	.word	0x0500000f


	//   ....[46]....
        /*021c*/ 	.word	0x0500000f


	//   ....[47]....
        /*0220*/ 	.word	0x0500000f


	//   ....[48]....
        /*0224*/ 	.word	0x0500000f


	//   ....[49]....
        /*0228*/ 	.word	0x0500000f


	//   ....[50]....
        /*022c*/ 	.word	0x0500000f


	//   ....[51]....
        /*0230*/ 	.word	0x0500000f


	//   ....[52]....
        /*0234*/ 	.word	0x0500000f


	//   ....[53]....
        /*0238*/ 	.word	0x0500000f


	//   ....[54]....
        /*023c*/ 	.word	0x0500000f


	//   ....[55]....
        /*0240*/ 	.word	0x0500000f


	//   ....[56]....
        /*0244*/ 	.word	0x0500000f


	//   ....[57]....
        /*0248*/ 	.word	0x0500000f


	//   ....[58]....
        /*024c*/ 	.word	0x0500000f


	//   ....[59]....
        /*0250*/ 	.word	0x0500000f


	//   ....[60]....
        /*0254*/ 	.word	0x0500000f


	//   ....[61]....
        /*0258*/ 	.word	0x0500000f


	//   ....[62]....
        /*025c*/ 	.word	0x0500000f


	//   ....[63]....
        /*0260*/ 	.word	0x0500000f


	//   ....[64]....
        /*0264*/ 	.word	0x0500000f


	//   ....[65]....
        /*0268*/ 	.word	0x0500000f


	//   ....[66]....
        /*026c*/ 	.word	0x0500000f


	//   ....[67]....
        /*0270*/ 	.word	0x0500000f


	//   ....[68]....
        /*0274*/ 	.word	0x0500000f


	//----- nvinfo : EIATTR_COOP_GROUP_INSTR_OFFSETS
	.align		4
.L_6779:
        /*0278*/ 	.byte	0x04, 0x28
        /*027a*/ 	.short	(.L_6781 - .L_6780)


	//   ....[0]....
.L_6780:
        /*027c*/ 	.word	0x00000ad0


	//   ....[1]....
        /*0280*/ 	.word	0x00000b00


	//   ....[2]....
        /*0284*/ 	.word	0x00000b20


	//   ....[3]....
        /*0288*/ 	.word	0x00000b40


	//   ....[4]....
        /*028c*/ 	.word	0x00000b60


	//   ....[5]....
        /*0290*/ 	.word	0x00000c80


	//   ....[6]....
        /*0294*/ 	.word	0x00000ca0


	//   ....[7]....
        /*0298*/ 	.word	0x00000cd0


	//   ....[8]....
        /*029c*/ 	.word	0x00001b10


	//   ....[9]....
        /*02a0*/ 	.word	0x00001b90


	//   ....[10]....
        /*02a4*/ 	.word	0x00001bc0


	//   ....[11]....
        /*02a8*/ 	.word	0x00001c10


	//   ....[12]....
        /*02ac*/ 	.word	0x00001c60


	//   ....[13]....
        /*02b0*/ 	.word	0x00001cb0


	//   ....[14]....
        /*02b4*/ 	.word	0x00001cd0


	//   ....[15]....
        /*02b8*/ 	.word	0x00001cf0


	//   ....[16]....
        /*02bc*/ 	.word	0x00002a70


	//   ....[17]....
        /*02c0*/ 	.word	0x00002ab0


	//   ....[18]....
        /*02c4*/ 	.word	0x00002af0


	//   ....[19]....
        /*02c8*/ 	.word	0x00002b10


	//   ....[20]....
        /*02cc*/ 	.word	0x00002b20


	//   ....[21]....
        /*02d0*/ 	.word	0x00002b30


	//   ....[22]....
        /*02d4*/ 	.word	0x00002b60


	//   ....[23]....
        /*02d8*/ 	.word	0x00002b90


	//   ....[24]....
        /*02dc*/ 	.word	0x00002bc0


	//   ....[25]....
        /*02e0*/ 	.word	0x00002bf0


	//   ....[26]....
        /*02e4*/ 	.word	0x00002c70


	//   ....[27]....
        /*02e8*/ 	.word	0x00002ca0


	//   ....[28]....
        /*02ec*/ 	.word	0x00002cc0


	//   ....[29]....
        /*02f0*/ 	.word	0x00002ce0


	//   ....[30]....
        /*02f4*/ 	.word	0x00002d00


	//   ....[31]....
        /*02f8*/ 	.word	0x00002d10


	//   ....[32]....
        /*02fc*/ 	.word	0x00004070


	//   ....[33]....
        /*0300*/ 	.word	0x000040d0


	//   ....[34]....
        /*0304*/ 	.word	0x00004130


	//   ....[35]....
        /*0308*/ 	.word	0x00004190


	//   ....[36]....
        /*030c*/ 	.word	0x000041f0


	//   ....[37]....
        /*0310*/ 	.word	0x00004270


	//   ....[38]....
        /*0314*/ 	.word	0x000042d0


	//   ....[39]....
        /*0318*/ 	.word	0x00004330


	//   ....[40]....
        /*031c*/ 	.word	0x000043b0


	//   ....[41]....
        /*0320*/ 	.word	0x00004410


	//   ....[42]....
        /*0324*/ 	.word	0x00004490


	//   ....[43]....
        /*0328*/ 	.word	0x000044f0


	//   ....[44]....
        /*032c*/ 	.word	0x00004570


	//   ....[45]....
        /*0330*/ 	.word	0x000045d0


	//   ....[46]....
        /*0334*/ 	.word	0x00004650


	//   ....[47]....
        /*0338*/ 	.word	0x000046b0


	//   ....[48]....
        /*033c*/ 	.word	0x00004730


	//   ....[49]....
        /*0340*/ 	.word	0x00004790


	//   ....[50]....
        /*0344*/ 	.word	0x00004810


	//   ....[51]....
        /*0348*/ 	.word	0x00004870


	//   ....[52]....
        /*034c*/ 	.word	0x000048e0


	//   ....[53]....
        /*0350*/ 	.word	0x00004940


	//   ....[54]....
        /*0354*/ 	.word	0x000049c0


	//   ....[55]....
        /*0358*/ 	.word	0x00004a20


	//   ....[56]....
        /*035c*/ 	.word	0x00004a90


	//   ....[57]....
        /*0360*/ 	.word	0x00004af0


	//   ....[58]....
        /*0364*/ 	.word	0x00004b60


	//   ....[59]....
        /*0368*/ 	.word	0x00004bc0


	//   ....[60]....
        /*036c*/ 	.word	0x00004c40


	//   ....[61]....
        /*0370*/ 	.word	0x00004ca0


	//   ....[62]....
        /*0374*/ 	.word	0x00004d10


	//   ....[63]....
        /*0378*/ 	.word	0x00004d70


	//   ....[64]....
        /*037c*/ 	.word	0x00004de0


	//   ....[65]....
        /*0380*/ 	.word	0x00004e40


	//   ....[66]....
        /*0384*/ 	.word	0x00004ec0


	//   ....[67]....
        /*0388*/ 	.word	0x00004f20


	//   ....[68]....
        /*038c*/ 	.word	0x00004fa0


	//----- nvinfo : EIATTR_SYSCALL_OFFSETS
	.align		4
.L_6781:
        /*0390*/ 	.byte	0x04, 0x46
        /*0392*/ 	.short	(.L_6783 - .L_6782)


	//   ....[0]....
.L_6782:
        /*0394*/ 	.word	0x00003f00


	//   ....[1]....
        /*0398*/ 	.word	0x00004000


	//----- nvinfo : EIATTR_EXIT_INSTR_OFFSETS
	.align		4
.L_6783:
        /*039c*/ 	.byte	0x04, 0x1c
        /*039e*/ 	.short	(.L_6785 - .L_6784)


	//   ....[0]....
.L_6784:
        /*03a0*/ 	.word	0x000035e0


	//   ....[1]....
        /*03a4*/ 	.word	0x000036c0


	//   ....[2]....
        /*03a8*/ 	.word	0x00003e00


	//   ....[3]....
        /*03ac*/ 	.word	0x00004010


	//----- nvinfo : EIATTR_CRS_STACK_SIZE
	.align		4
.L_6785:
        /*03b0*/ 	.byte	0x04, 0x1e
        /*03b2*/ 	.short	(.L_6787 - .L_6786)
.L_6786:
        /*03b4*/ 	.word	0x00000000


	//----- nvinfo : EIATTR_CBANK_PARAM_SIZE
	.align		4
.L_6787:
        /*03b8*/ 	.byte	0x03, 0x19
        /*03ba*/ 	.short	0x007c


	//----- nvinfo : EIATTR_PARAM_CBANK
	.align		4
        /*03bc*/ 	.byte	0x04, 0x0a
        /*03be*/ 	.short	(.L_6789 - .L_6788)
	.align		4
.L_6788:
        /*03c0*/ 	.word	index@(.nv.constant0._ZN4vllm25paged_attention_v1_kernelIthLi128ELi32ELi128ELNS_18Fp8KVCacheDataTypeE2ELb1EEEvPT_PKS2_PKT0_S8_ifPKiSA_iPKfiiiSC_SC_iiiii)
        /*03c4*/ 	.short	0x0210
        /*03c6*/ 	.short	0x007c


	//----- nvinfo : EIATTR_SW_WAR
	.align		4
.L_6789:
        /*03c8*/ 	.byte	0x04, 0x36
        /*03ca*/ 	.short	(.L_6791 - .L_6790)
.L_6790:
        /*03cc*/ 	.word	0x00000008
.L_6791:


//--------------------- .nv.info._ZN4vllm25paged_attention_v1_kernelIthLi120ELi32ELi128ELNS_18Fp8KVCacheDataTypeE2ELb1EEEvPT_PKS2_PKT0_S8_ifPKiSA_iPKfiiiSC_SC_iiiii --------------------------
	.section	.nv.info._ZN4vllm25paged_attention_v1_kernelIthLi120ELi32ELi128ELNS_18Fp8KVCacheDataTypeE2ELb1EEEvPT_PKS2_PKT0_S8_ifPKiSA_iPKfiiiSC_SC_iiiii,"",@"SHT_CUDA_INFO"
	.sectionflags	@""
	.align	4


	//----- nvinfo : EIATTR_CUDA_API_VERSION
	.align		4
        /*0000*/ 	.byte	0x04, 0x37
        /*0002*/ 	.short	(.L_6793 - .L_6792)
.L_6792:
        /*0004*/ 	.word	0x00000082


	//----- nvinfo : EIATTR_KPARAM_INFO
	.align		4
.L_6793:
        /*0008*/ 	.byte	0x04, 0x17
        /*000a*/ 	.short	(.L_6795 - .L_6794)
.L_6794:
        /*000c*/ 	.word	0x00000000
        /*0010*/ 	.short	0x0013
        /*0012*/ 	.short	0x0078
        /*0014*/ 	.byte	0x00, 0xf0, 0x11, 0x00


	//----- nvinfo : EIATTR_KPARAM_INFO
	.align		4
.L_6795:
        /*0018*/ 	.byte	0x04, 0x17
        /*001a*/ 	.short	(.L_6797 - .L_6796)
.L_6796:
        /*001c*/ 	.word	0x00000000
        /*0020*/ 	.short	0x0012
        /*0022*/ 	.short	0x0074
        /*0024*/ 	.byte	0x00, 0xf0, 0x11, 0x00


	//----- nvinfo : EIATTR_KPARAM_INFO
	.align		4
.L_6797:
        /*0028*/ 	.byte	0x04, 0x17
        /*002a*/ 	.short	(.L_6799 - .L_6798)
.L_6798:
        /*002c*/ 	.word	0x00000000
        /*0030*/ 	.short	0x0011
        /*0032*/ 	.short	0x0070
        /*0034*/ 	.byte	0x00, 0xf0, 0x11, 0x00


	//----- nvinfo : EIATTR_KPARAM_INFO
	.align		4
.L_6799:
        /*0038*/ 	.byte	0x04, 0x17
        /*003a*/ 	.short	(.L_6801 - .L_6800)
.L_6800:
        /*003c*/ 	.word	0x00000000
        /*0040*/ 	.short	0x0010
        /*0042*/ 	.short	0x006c
        /*0044*/ 	.byte	0x00, 0xf0, 0x11, 0x00


	//----- nvinfo : EIATTR_KPARAM_INFO
	.align		4
.L_6801:
        /*0048*/ 	.byte	0x04, 0x17
        /*004a*/ 	.short	(.L_6803 - .L_6802)
.L_6802:
        /*004c*/ 	.word	0x00000000
        /*0050*/ 	.short	0x000f
        /*0052*/ 	.short	0x0068
        /*0054*/ 	.byte	0x00, 0xf0, 0x11, 0x00


	//----- nvinfo : EIATTR_KPARAM_INFO
	.align		4
.L_6803:
        /*0058*/ 	.byte	0x04, 0x17
        /*005a*/ 	.short	(.L_6805 - .L_6804)
.L_6804:
        /*005c*/ 	.word	0x00000000
        /*0060*/ 	.short	0x000e
        /*0062*/ 	.short	0x0060
        /*0064*/ 	.byte	0x00, 0xf0, 0x21, 0x00


	//----- nvinfo : EIATTR_KPARAM_INFO
	.align		4
.L_6805:
        /*0068*/ 	.byte	0x04, 0x17
        /*006a*/ 	.short	(.L_6807 - .L_6806)
.L_6806:
        /*006c*/ 	.word	0x00000000
        /*0070*/ 	.short	0x000d
        /*0072*/ 	.short	0x0058
        /*0074*/ 	.byte	0x00, 0xf0, 0x21, 0x00


	//----- nvinfo : EIATTR_KPARAM_INFO
	.align		4
.L_6807:
        /*0078*/ 	.byte	0x04, 0x17
        /*007a*/ 	.short	(.L_6809 - .L_6808)
.L_6808:
        /*007c*/ 	.word	0x00000000
        /*0080*/ 	.short	0x000c
        /*0082*/ 	.short	0x0050
        /*0084*/ 	.byte	0x00, 0xf0, 0x11, 0x00


	//----- nvinfo : EIATTR_KPARAM_INFO
	.align		4
.L_6809:
        /*0088*/ 	.byte	0x04, 0x17
        /*008a*/ 	.short	(.L_6811 - .L_6810)
.L_6810:
        /*008c*/ 	.word	0x00000000
        /*0090*/ 	.short	0x000b
        /*0092*/ 	.short	0x004c
        /*0094*/ 	.byte	0x00, 0xf0, 0x11, 0x00


	//----- nvinfo : EIATTR_KPARAM_INFO
	.align		4
.L_6811:
        /*0098*/ 	.byte	0x04, 0x17
        /*009a*/ 	.short	(.L_6813 - .L_6812)
.L_6812:
        /*009c*/ 	.word	0x00000000
        /*00a0*/ 	.short	0x000a
        /*00a2*/ 	.short	0x0048
        /*00a4*/ 	.byte	0x00, 0xf0, 0x11, 0x00


	//----- nvinfo : EIATTR_KPARAM_INFO
	.align		4
.L_6813:
        /*00a8*/ 	.byte	0x04, 0x17
        /*00aa*/ 	.short	(.L_6815 - .L_6814)
.L_6814:
        /*00ac*/ 	.word	0x00000000
        /*00b0*/ 	.short	0x0009
        /*00b2*/ 	.short	0x0040
        /*00b4*/ 	.byte	0x00, 0xf0, 0x21, 0x00


	//----- nvinfo : EIATTR_KPARAM_INFO
	.align		4
.L_6815:
        /*00b8*/ 	.byte	0x04, 0x17
        /*00ba*/ 	.short	(.L_6817 - .L_6816)
.L_6816:
        /*00bc*/ 	.word	0x00000000
        /*00c0*/ 	.short	0x0008
        /*00c2*/ 	.short	0x0038
        /*00c4*/ 	.byte	0x00, 0xf0, 0x11, 0x00


	//----- nvinfo : EIATTR_KPARAM_INFO
	.align		4
.L_6817:
        /*00c8*/ 	.byte	0x04, 0x17
        /*00ca*/ 	.short	(.L_6819 - .L_6818)
.L_6818:
        /*00cc*/ 	.word	0x00000000
        /*00d0*/ 	.short	0x0007
        /*00d2*/ 	.short	0x0030
        /*00d4*/ 	.byte	0x00, 0xf0, 0x21, 0x00


	//----- nvinfo : EIATTR_KPARAM_INFO
	.align		4
.L_6819:
        /*00d8*/ 	.byte	0x04, 0x17
        /*00da*/ 	.short	(.L_6821 - .L_6820)
.L_6820:
        /*00dc*/ 	.word	0x00000000
        /*00e0*/ 	.short	0x0006
        /*00e2*/ 	.short	0x0028
        /*00e4*/ 	.byte	0x00, 0xf0, 0x21, 0x00


	//----- nvinfo : EIATTR_KPARAM_INFO
	.align		4
.L_6821:
        /*00e8*/ 	.byte	0x04, 0x17
        /*00ea*/ 	.short	(.L_6823 - .L_6822)
.L_6822:
        /*00ec*/ 	.word	0x00000000
        /*00f0*/ 	.short	0x0005
        /*00f2*/ 	.short	0x0024
        /*00f4*/ 	.byte	0x00, 0xf0, 0x11, 0x00


	//----- nvinfo : EIATTR_KPARAM_INFO
	.align		4
.L_6823:
        /*00f8*/ 	.byte	0x04, 0x17
        /*00fa*/ 	.short	(.L_6825 - .L_6824)
.L_6824:
        /*00fc*/ 	.word	0x00000000
        /*0100*/ 	.short	0x0004
        /*0102*/ 	.short	0x0020
        /*0104*/ 	.byte	0x00, 0xf0, 0x11, 0x00


	//----- nvinfo : EIATTR_KPARAM_INFO
	.align		4
.L_6825:
        /*0108*/ 	.byte	0x04, 0x17
        /*010a*/ 	.short	(.L_6827 - .L_6826)
.L_6826:
        /*010c*/ 	.word	0x00000000
        /*0110*/ 	.short	0x0003
        /*0112*/ 	.short	0x0018
        /*0114*/ 	.byte	0x00, 0xf0, 0x21, 0x00


	//----- nvinfo : EIATTR_KPARAM_INFO
	.align		4
.L_6827:
        /*0118*/ 	.byte	0x04, 0x17
        /*011a*/ 	.short	(.L_6829 - .L_6828)
.L_6828:
        /*011c*/ 	.word	0x00000000
        /*0120*/ 	.short	0x0002
        /*0122*/ 	.short	0x0010
        /*0124*/ 	.byte	0x00, 0xf0, 0x21, 0x00


	//----- nvinfo : EIATTR_KPARAM_INFO
	.align		4
.L_6829:
        /*0128*/ 	.byte	0x04, 0x17
        /*012a*/ 	.short	(.L_6831 - .L_6830)
.L_6830:
        /*012c*/ 	.word	0x00000000
        /*0130*/ 	.short	0x0001
        /*0132*/ 	.short	0x0008
        /*0134*/ 	.byte	0x00, 0xf0, 0x21, 0x00


	//----- nvinfo : EIATTR_KPARAM_INFO
	.align		4
.L_6831:
        /*0138*/ 	.byte	0x04, 0x17
        /*013a*/ 	.short	(.L_6833 - .L_6832)
.L_6832:
        /*013c*/ 	.word	0x00000000
        /*0140*/ 	.short	0x0000
        /*0142*/ 	.short	0x0000
        /*0144*/ 	.byte	0x00, 0xf0, 0x21, 0x00


	//----- nvinfo : EIATTR_SPARSE_MMA_MASK
	.align		4
.L_6833:
        /*0148*/ 	.byte	0x03, 0x50
        /*014a*/ 	.short	0x0000


	//----- nvinfo : EIATTR_MAXREG_COUNT
	.align		4
        /*014c*/ 	.byte	0x03, 0x1b
        /*014e*/ 	.short	0x00ff


	//----- nvinfo : EIATTR_NUM_BARRIERS
	.align		4
        /*0150*/ 	.byte	0x02, 0x4c
        /*0152*/ 	.byte	0x01
	.zero		1


	//----- nvinfo : EIATTR_EXTERNS
	.align		4
        /*0154*/ 	.byte	0x04, 0x0f
        /*0156*/ 	.short	(.L_6835 - .L_6834)


	//   ....[0]....
	.align		4
.L_6834:
        /*0158*/ 	.word	index@(__assertfail)


	//----- nvinfo : EIATTR_MERCURY_ISA_VERSION
	.align		4
.L_6835:
        /*015c*/ 	.byte	0x03, 0x5f
        /*015e*/ 	.short	0x0101


	//----- nvinfo : EIATTR_COOP_GROUP_MASK_REGIDS
	.align		4
        /*0160*/ 	.byte	0x04, 0x29
        /*0162*/ 	.short	(.L_6837 - .L_6836)


	//   ....[0]....
.L_6836:
        /*0164*/ 	.word	0xffffffff


	//   ....[1]....
        /*0168*/ 	.word	0xffffffff


	//   ....[2]....
        /*016c*/ 	.word	0xffffffff


	//   ....[3]....
        /*0170*/ 	.word	0xffffffff


	//   ....[4]....
        /*0174*/ 	.word	0xffffffff


	//   ....[5]....
        /*0178*/ 	.word	0xffffffff


	//   ....[6]....
        /*017c*/ 	.word	0xffffffff


	//   ....[7]....
        /*0180*/ 	.word	0xffffffff


	//   ....[8]....
        /*0184*/ 	.word	0xffffffff


	//   ....[9]....
        /*0188*/ 	.word	0xffffffff


	//   ....[10]....
        /*018c*/ 	.word	0xffffffff


	//   ....[11]....
        /*0190*/ 	.word	0xffffffff


	//   ....[12]....
        /*0194*/ 	.word	0xffffffff


	//   ....[13]....
        /*0198*/ 	.word	0xffffffff


	//   ....[14]....
        /*019c*/ 	.word	0xffffffff


	//   ....[15]....
        /*01a0*/ 	.word	0xffffffff


	//   ....[16]....
        /*01a4*/ 	.word	0xffffffff


	//   ....[17]....
        /*01a8*/ 	.word	0xffffffff


	//   ....[18]....
        /*01ac*/ 	.word	0xffffffff


	//   ....[19]....
        /*01b0*/ 	.word	0xffffffff


	//   ....[20]....
        /*01b4*/ 	.word	0xffffffff


	//   ....[21]....
        /*01b8*/ 	.word	0xffffffff


	//   ....[22]....
        /*01bc*/ 	.word	0xffffffff


	//   ....[23]....
        /*01c0*/ 	.word	0xffffffff


	//   ....[24]....
        /*01c4*/ 	.word	0xffffffff


	//   ....[25]....
        /*01c8*/ 	.word	0xffffffff


	//   ....[26]....
        /*01cc*/ 	.word	0xffffffff


	//   ....[27]....
        /*01d0*/ 	.word	0xffffffff


	//   ....[28]....
        /*01d4*/ 	.word	0xffffffff


	//   ....[29]....
        /*01d8*/ 	.word	0xffffffff


	//   ....[30]....
        /*01dc*/ 	.word	0xffffffff


	//   ....[31]....
        /*01e0*/ 	.word	0x0500000f


	//   ....[32]....
        /*01e4*/ 	.word	0x0500000f


	//   ....[33]....
        /*01e8*/ 	.word	0x0500000f


	//   ....[34]....
        /*01ec*/ 	.word	0x0500000f


	//   ....[35]....
        /*01f0*/ 	.word	0x0500000f


	//   ....[36]....
        /*01f4*/ 	.word	0x0500000f


	//   ....[37]....
        /*01f8*/ 	.word	0x0500000f


	//   ....[38]....
        /*01fc*/ 	.word	0x0500000f


	//   ....[39]....
        /*0200*/ 	.word	0x0500000f


	//   ....[40]....
        /*0204*/ 	.word	0x0500000f


	//   ....[41]....
        /*0208*/ 	.word	0x0500000f


	//   ....[42]....
        /*020c*/ 	.word	0x0500000f


	//   ....[43]....
        /*0210*/ 	.word	0x0500000f


	//   ....[44]....
        /*0214*/ 	.word	0x0500000f


	//   ....[45]....
        /*0218*/ 	.word	0x0500000f


	//   ....[46]....
        /*021c*/ 	.word	0x0500000f


	//   ....[47]....
        /*0220*/ 	.word	0x0500000f


	//   ....[48]....
        /*0224*/ 	.word	0x0500000f


	//   ....[49]....
        /*0228*/ 	.word	0x0500000f


	//   ....[50]....
        /*022c*/ 	.word	0x0500000f


	//   ....[51]....
        /*0230*/ 	.word	0x0500000f


	//   ....[52]....
        /*0234*/ 	.word	0x0500000f


	//   ....[53]....
        /*0238*/ 	.word	0x0500000f


	//   ....[54]....
        /*023c*/ 	.word	0x0500000f


	//   ....[55]....
        /*0240*/ 	.word	0x0500000f


	//   ....[56]....
        /*0244*/ 	.word	0x0500000f


	//   ....[57]....
        /*0248*/ 	.word	0x0500000f


	//   ....[58]....
        /*024c*/ 	.word	0x0500000f


	//   ....[59]....
        /*0250*/ 	.word	0x0500000f


	//   ....[60]....
        /*0254*/ 	.word	0x0500000f


	//   ....[61]....
        /*0258*/ 	.word	0x0500000f


	//   ....[62]....
        /*025c*/ 	.word	0x0500000f


	//   ....[63]....
        /*0260*/ 	.word	0x0500000f


	//   ....[64]....
        /*0264*/ 	.word	0x0500000f


	//   ....[65]....
        /*0268*/ 	.word	0x0500000f


	//----- nvinfo : EIATTR_COOP_GROUP_INSTR_OFFSETS
	.align		4
.L_6837:
        /*026c*/ 	.byte	0x04, 0x28
        /*026e*/ 	.short	(.L_6839 - .L_6838)


	//   ....[0]....
.L_6838:
        /*0270*/ 	.word	0x00000ae0


	//   ....[1]....
        /*0274*/ 	.word	0x00000b10


	//   ....[2]....
        /*0278*/ 	.word	0x00000b30


	//   ....[3]....
        /*027c*/ 	.word	0x00000b50


	//   ....[4]....
        /*0280*/ 	.word	0x00000b70


	//   ....[5]....
        /*0284*/ 	.word	0x00000ca0


	//   ....[6]....
        /*0288*/ 	.word	0x00000cc0


	//   ....[7]....
        /*028c*/ 	.word	0x00000ce0


	//   ....[8]....
        /*0290*/ 	.word	0x00001b20


	//   ....[9]....
        /*0294*/ 	.word	0x00001ba0


	//   ....[10]....
        /*0298*/ 	.word	0x00001bd0


	//   ....[11]....
        /*029c*/ 	.word	0x00001c20


	//   ....[12]....
        /*02a0*/ 	.word	0x00001c70


	//   ....[13]....
        /*02a4*/ 	.word	0x00001cc0


	//   ....[14]....
        /*02a8*/ 	.word	0x00001ce0


	//   ....[15]....
        /*02ac*/ 	.word	0x00001d00


	//   ....[16]....
        /*02b0*/ 	.word	0x00002a70


	//   ....[17]....
        /*02b4*/ 	.word	0x00002ab0


	//   ....[18]....
        /*02b8*/ 	.word	0x00002ae0


	//   ....[19]....
        /*02bc*/ 	.word	0x00002b00


	//   ....[20]....
        /*02c0*/ 	.word	0x00002b10


	//   ....[21]....
        /*02c4*/ 	.word	0x00002b20


	//   ....[22]....
        /*02c8*/ 	.word	0x00002b40


	//   ....[23]....
        /*02cc*/ 	.word	0x00002b70


	//   ....[24]....
        /*02d0*/ 	.word	0x00002ba0


	//   ....[25]....
        /*02d4*/ 	.word	0x00002bd0


	//   ....[26]....
        /*02d8*/ 	.word	0x00002c00


	//   ....[27]....
        /*02dc*/ 	.word	0x00002c70


	//   ....[28]....
        /*02e0*/ 	.word	0x00002ca0


	//   ....[29]....
        /*02e4*/ 	.word	0x00002cd0


	//   ....[30]....
        /*02e8*/ 	.word	0x00002cf0


	//   ....[31]....
        /*02ec*/ 	.word	0x00003f50


	//   ....[32]....
        /*02f0*/ 	.word	0x00003fb0


	//   ....[33]....
        /*02f4*/ 	.word	0x00004010


	//   ....[34]....
        /*02f8*/ 	.word	0x00004070


	//   ....[35]....
        /*02fc*/ 	.word	0x000040d0


	//   ....[36]....
        /*0300*/ 	.word	0x00004150


	//   ....[37]....
        /*0304*/ 	.word	0x000041b0


	//   ....[38]....
        /*0308*/ 	.word	0x00004210


	//   ....[39]....
        /*030c*/ 	.word	0x00004290


	//   ....[40]....
        /*0310*/ 	.word	0x000042f0


	//   ....[41]....
        /*0314*/ 	.word	0x00004370


	//   ....[42]....
        /*0318*/ 	.word	0x000043d0


	//   ....[43]....
        /*031c*/ 	.word	0x00004450


	//   ....[44]....
        /*0320*/ 	.word	0x000044b0


	//   ....[45]....
        /*0324*/ 	.word	0x00004530


	//   ....[46]....
        /*0328*/ 	.word	0x00004590


	//   ....[47]....
        /*032c*/ 	.word	0x00004610


	//   ....[48]....
        /*0330*/ 	.word	0x00004670


	//   ....[49]....
        /*0334*/ 	.word	0x000046f0


	//   ....[50]....
        /*0338*/ 	.word	0x00004750


	//   ....[51]....
        /*033c*/ 	.word	0x000047c0


	//   ....[52]....
        /*0340*/ 	.word	0x00004820


	//   ....[53]....
        /*0344*/ 	.word	0x00004890


	//   ....[54]....
        /*0348*/ 	.word	0x000048f0


	//   ....[55]....
        /*034c*/ 	.word	0x00004970


	//   ....[56]....
        /*0350*/ 	.word	0x000049d0


	//   ....[57]....
        /*0354*/ 	.word	0x00004a50


	//   ....[58]....
        /*0358*/ 	.word	0x00004ab0


	//   ....[59]....
        /*035c*/ 	.word	0x00004b30


	//   ....[60]....
        /*0360*/ 	.word	0x00004b90


	//   ....[61]....
        /*0364*/ 	.word	0x00004c00


	//   ....[62]....
        /*0368*/ 	.word	0x00004c60


	//   ....[63]....
        /*036c*/ 	.word	0x00004cd0


	//   ....[64]....
        /*0370*/ 	.word	0x00004d50


	//   ....[65]....
        /*0374*/ 	.word	0x00004dc0


	//----- nvinfo : EIATTR_SYSCALL_OFFSETS
	.align		4
.L_6839:
        /*0378*/ 	.byte	0x04, 0x46
        /*037a*/ 	.short	(.L_6841 - .L_6840)


	//   ....[0]....
.L_6840:
        /*037c*/ 	.word	0x00003de0


	//   ....[1]....
        /*0380*/ 	.word	0x00003ee0


	//----- nvinfo : EIATTR_EXIT_INSTR_OFFSETS
	.align		4
.L_6841:
        /*0384*/ 	.byte	0x04, 0x1c
        /*0386*/ 	.short	(.L_6843 - .L_6842)


	//   ....[0]....
.L_6842:
        /*0388*/ 	.word	0x00003550


	//   ....[1]....
        /*038c*/ 	.word	0x00003620


	//   ....[2]....
        /*0390*/ 	.word	0x00003ce0


	//   ....[3]....
        /*0394*/ 	.word	0x00003ef0


	//----- nvinfo : EIATTR_CRS_STACK_SIZE
	.align		4
.L_6843:
        /*0398*/ 	.byte	0x04, 0x1e
        /*039a*/ 	.short	(.L_6845 - .L_6844)
.L_6844:
        /*039c*/ 	.word	0x00000000


	//----- nvinfo : EIATTR_CBANK_PARAM_SIZE
	.align		4
.L_6845:
        /*03a0*/ 	.byte	0x03, 0x19
        /*03a2*/ 	.short	0x007c


	//----- nvinfo : EIATTR_PARAM_CBANK
	.align		4
        /*03a4*/ 	.byte	0x04, 0x0a
        /*03a6*/ 	.short	(.L_6847 - .L_6846)
	.align		4
.L_6846:
        /*03a8*/ 	.word	index@(.nv.constant0._ZN4vllm25paged_attention_v1_kernelIthLi120ELi32ELi128ELNS_18Fp8KVCacheDataTypeE2ELb1EEEvPT_PKS2_PKT0_S8_ifPKiSA_iPKfiiiSC_SC_iiiii)
        /*03ac*/ 	.short	0x0210
        /*03ae*/ 	.short	0x007c


	//----- nvinfo : EIATTR_SW_WAR
	.align		4
.L_6847:
        /*03b0*/ 	.byte	0x04, 0x36
        /*03b2*/ 	.short	(.L_6849 - .L_6848)
.L_6848:
        /*03b4*/ 	.word	0x00000008
.L_6849:


//--------------------- .nv.info._ZN4vllm25paged_attention_v1_kernelIthLi112ELi32ELi128ELNS_18Fp8KVCacheDataTypeE2ELb1EEEvPT_PKS2_PKT0_S8_ifPKiSA_iPKfiiiSC_SC_iiiii --------------------------
	.section	.nv.info._ZN4vllm25paged_attention_v1_kernelIthLi112ELi32ELi128ELNS_18Fp8KVCacheDataTypeE2ELb1EEEvPT_PKS2_PKT0_S8_ifPKiSA_iPKfiiiSC_SC_iiiii,"",@"SHT_CUDA_INFO"
	.sectionflags	@""
	.align	4


	//----- nvinfo : EIATTR_CUDA_API_VERSION
	.align		4
        /*0000*/ 	.byte	0x04, 0x37
        /*0002*/ 	.short	(.L_6851 - .L_6850)
.L_6850:
        /*0004*/ 	.word	0x00000082


	//----- nvinfo : EIATTR_KPARAM_INFO
	.align		4
.L_6851:
        /*0008*/ 	.byte	0x04, 0x17
        /*000a*/ 	.short	(.L_6853 - .L_6852)
.L_6852:
        /*000c*/ 	.word	0x00000000
        /*0010*/ 	.short	0x0013
        /*0012*/ 	.short	0x0078
        /*0014*/ 	.byte	0x00, 0xf0, 0x11, 0x00


	//----- nvinfo : EIATTR_KPARAM_INFO
	.align		4
.L_6853:
        /*0018*/ 	.byte	0x04, 0x17
        /*001a*/ 	.short	(.L_6855 - .L_6854)
.L_6854:
        /*001c*/ 	.word	0x00000000
        /*0020*/ 	.short	0x0012
        /*0022*/ 	.short	0x0074
        /*0024*/ 	.byte	0x00, 0xf0, 0x11, 0x00


	//----- nvinfo : EIATTR_KPARAM_INFO
	.align		4
.L_6855:
        /*0028*/ 	.byte	0x04, 0x17
        /*002a*/ 	.short	(.L_6857 - .L_6856)
.L_6856:
        /*002c*/ 	.word	0x00000000
        /*0030*/ 	.short	0x0011
        /*0032*/ 	.short	0x0070
        /*0034*/ 	.byte	0x00, 0xf0, 0x11, 0x00


	//----- nvinfo : EIATTR_KPARAM_INFO
	.align		4
.L_6857:
        /*0038*/ 	.byte	0x04, 0x17
        /*003a*/ 	.short	(.L_6859 - .L_6858)
.L_6858:
        /*003c*/ 	.word	0x00000000
        /*0040*/ 	.short	0x0010
        /*0042*/ 	.short	0x006c
        /*0044*/ 	.byte	0x00, 0xf0, 0x11, 0x00


	//----- nvinfo : EIATTR_KPARAM_INFO
	.align		4
.L_6859:
        /*0048*/ 	.byte	0x04, 0x17
        /*004a*/ 	.short	(.L_6861 - .L_6860)
.L_6860:
        /*004c*/ 	.word	0x00000000
        /*0050*/ 	.short	0x000f
        /*0052*/ 	.short	0x0068
        /*0054*/ 	.byte	0x00, 0xf0, 0x11, 0x00


	//----- nvinfo : EIATTR_KPARAM_INFO
	.align		4
.L_6861:
        /*0058*/ 	.byte	0x04, 0x17
        /*005a*/ 	.short	(.L_6863 - .L_6862)
.L_6862:
        /*005c*/ 	.word	0x00000000
        /*0060*/ 	.short	0x000e
        /*0062*/ 	.short	0x0060
        /*0064*/ 	.byte	0x00, 0xf0, 0x21, 0x00


	//----- nvinfo : EIATTR_KPARAM_INFO
	.align		4
.L_6863:
        /*0068*/ 	.byte	0x04, 0x17
        /*006a*/ 	.short	(.L_6865 - .L_6864)
.L_6864:
        /*006c*/ 	.word	0x00000000
        /*0070*/ 	.short	0x000d
        /*0072*/ 	.short	0x0058
        /*0074*/ 	.byte	0x00, 0xf0, 0x21, 0x00


	//----- nvinfo : EIATTR_KPARAM_INFO
	.align		4
.L_6865:
        /*0078*/ 	.byte	0x04, 0x17
        /*007a*/ 	.short	(.L_6867 - .L_6866)
.L_6866:
        /*007c*/ 	.word	0x00000000
        /*0080*/ 	.short	0x000c
        /*0082*/ 	.short	0x0050
        /*0084*/ 	.byte	0x00, 0xf0, 0x11, 0x00


	//----- nvinfo : EIATTR_KPARAM_INFO
	.align		4
.L_6867:
        /*0088*/ 	.byte	0x04, 0x17
        /*008a*/ 	.short	(.L_6869 - .L_6868)
.L_6868:
        /*008c*/ 	.word	0x00000000
        /*0090*/ 	.short	0x000b
        /*0092*/ 	.short	0x004c
        /*0094*/ 	.byte	0x00, 0xf0, 0x11, 0x00


	//----- nvinfo : EIATTR_KPARAM_INFO
	.align		4
.L_6869:
        /*0098*/ 	.byte	0x04, 0x17
        /*009a*/ 	.short	(.L_6871 - .L_6870)
.L_6870:
        /*009c*/ 	.word	0x00000000
        /*00a0*/ 	.short	0x000a
        /*00a2*/ 	.short	0x0048
        /*00a4*/ 	.byte	0x00, 0xf0, 0x11, 0x00


	//----- nvinfo : EIATTR_KPARAM_INFO
	.align		4
.L_6871:
        /*00a8*/ 	.byte	0x04, 0x17
        /*00aa*/ 	.short	(.L_6873 - .L_6872)
.L_6872:
        /*00ac*/ 	.word	0x00000000
        /*00b0*/ 	.short	0x0009
        /*00b2*/ 	.short	0x0040
        /*00b4*/ 	.byte	0x00, 0xf0, 0x21, 0x00


	//----- nvinfo : EIATTR_KPARAM_INFO
	.align		4
.L_6873:
        /*00b8*/ 	.byte	0x04, 0x17
        /*00ba*/ 	.short	(.L_6875 - .L_6874)
.L_6874:
        /*00bc*/ 	.word	0x00000000
        /*00c0*/ 	.short	0x0008
        /*00c2*/ 	.short	0x0038
        /*00c4*/ 	.byte	0x00, 0xf0, 0x11, 0x00


	//----- nvinfo : EIATTR_KPARAM_INFO
	.align		4
.L_6875:
        /*00c8*/ 	.byte	0x04, 0x17
        /*00ca*/ 	.short	(.L_6877 - .L_6876)
.L_6876:
        /*00cc*/ 	.word	0x00000000
        /*00d0*/ 	.short	0x0007
        /*00d2*/ 	.short	0x0030
        /*00d4*/ 	.byte	0x00, 0xf0, 0x21, 0x00


	//----- nvinfo : EIATTR_KPARAM_INFO
	.align		4
.L_6877:
        /*00d8*/ 	.byte	0x04, 0x17
        /*00da*/ 	.short	(.L_6879 - .L_6878)
.L_6878:
        /*00dc*/ 	.word	0x00000000
        /*00e0*/ 	.short	0x0006
        /*00e2*/ 	.short	0x0028
        /*00e4*/ 	.byte	0x00, 0xf0, 0x21, 0x00


	//----- nvinfo : EIATTR_KPARAM_INFO
	.align		4
.L_6879:
        /*00e8*/ 	.byte	0x04, 0x17
        /*00ea*/ 	.short	(.L_6881 - .L_6880)
.L_6880:
        /*00ec*/ 	.word	0x00000000
        /*00f0*/ 	.short	0x0005
        /*00f2*/ 	.short	0x0024
        /*00f4*/ 	.byte	0x00, 0xf0, 0x11, 0x00


	//----- nvinfo : EIATTR_KPARAM_INFO
	.align		4
.L_6881:
        /*00f8*/ 	.byte	0x04, 0x17
        /*00fa*/ 	.short	(.L_6883 - .L_6882)
.L_6882:
        /*00fc*/ 	.word	0x00000000
        /*0100*/ 	.short	0x0004
        /*0102*/ 	.short	0x0020
        /*0104*/ 	.byte	0x00, 0xf0, 0x11, 0x00


	//----- nvinfo : EIATTR_KPARAM_INFO
	.align		4
.L_6883:
        /*0108*/ 	.byte	0x04, 0x17
        /*010a*/ 	.short	(.L_6885 - .L_6884)
.L_6884:
        /*010c*/ 	.word	0x00000000
        /*0110*/ 	.short	0x0003
        /*0112*/ 	.short	0x0018
        /*0114*/ 	.byte	0x00, 0xf0, 0x21, 0x00


	//----- nvinfo : EIATTR_KPARAM_INFO
	.align		4
.L_6885:
        /*0118*/ 	.byte	0x04, 0x17
        /*011a*/ 	.short	(.L_6887 - .L_6886)
.L_6886:
        /*011c*/ 	.word	0x00000000
        /*0120*/ 	.short	0x0002
        /*0122*/ 	.short	0x0010
        /*0124*/ 	.byte	0x00, 0xf0, 0x21, 0x00


	//----- nvinfo : EIATTR_KPARAM_INFO
	.align		4
.L_6887:
        /*0128*/ 	.byte	0x04, 0x17
        /*012a*/ 	.short	(.L_6889 - .L_6888)
.L_6888:
        /*012c*/ 	.word	0x00000000
        /*0130*/ 	.short	0x0001
        /*0132*/ 	.short	0x0008
        /*0134*/ 	.byte	0x00, 0xf0, 0x21, 0x00


	//----- nvinfo : EIATTR_KPARAM_INFO
	.align		4
.L_6889:
        /*0138*/ 	.byte	0x04, 0x17
        /*013a*/ 	.short	(.L_6891 - .L_6890)
.L_6890:
        /*013c*/ 	.word	0x00000000
        /*0140*/ 	.short	0x0000
        /*0142*/ 	.short	0x0000
        /*0144*/ 	.byte	0x00, 0xf0, 0x21, 0x00


	//----- nvinfo : EIATTR_SPARSE_MMA_MASK
	.align		4
.L_6891:
        /*0148*/ 	.byte	0x03, 0x50
        /*014a*/ 	.short	0x0000


	//----- nvinfo : EIATTR_MAXREG_COUNT
	.align		4
        /*014c*/ 	.byte	0x03, 0x1b
        /*014e*/ 	.short	0x00ff


	//----- nvinfo : EIATTR_NUM_BARRIERS
	.align		4
        /*0150*/ 	.byte	0x02, 0x4c
        /*0152*/ 	.byte	0x01
	.zero		1


	//----- nvinfo : EIATTR_EXTERNS
	.align		4
        /*0154*/ 	.byte	0x04, 0x0f
        /*0156*/ 	.short	(.L_6893 - .L_6892)


	//   ....[0]....
	.align		4
.L_6892:
        /*0158*/ 	.word	index@(__assertfail)


	//----- nvinfo : EIATTR_MERCURY_ISA_VERSION
	.align		4
.L_6893:
        /*015c*/ 	.byte	0x03, 0x5f
        /*015e*/ 	.short	0x0101


	//----- nvinfo : EIATTR_COOP_GROUP_MASK_REGIDS
	.align		4
        /*0160*/ 	.byte	0x04, 0x29
        /*0162*/ 	.short	(.L_6895 - .L_6894)


	//   ....[0]....
.L_6894:
        /*0164*/ 	.word	0xffffffff


	//   ....[1]....
        /*0168*/ 	.word	0xffffffff


	//   ....[2]....
        /*016c*/ 	.word	0xffffffff


	//   ....[3]....
        /*0170*/ 	.word	0xffffffff


	//   ....[4]....
        /*0174*/ 	.word	0xffffffff


	//   ....[5]....
        /*0178*/ 	.word	0xffffffff


	//   ....[6]....
        /*017c*/ 	.word	0xffffffff


	//   ....[7]....
        /*0180*/ 	.word	0xffffffff


	//   ....[8]....
        /*0184*/ 	.word	0xffffffff


	//   ....[9]....
        /*0188*/ 	.word	0xffffffff


	//   ....[10]....
        /*018c*/ 	.word	0xffffffff


	//   ....[11]....
        /*0190*/ 	.word	0xffffffff


	//   ....[12]....
        /*0194*/ 	.word	0xffffffff


	//   ....[13]....
        /*0198*/ 	.word	0xffffffff


	//   ....[14]....
        /*019c*/ 	.word	0xffffffff


	//   ....[15]....
        /*01a0*/ 	.word	0xffffffff


	//   ....[16]....
        /*01a4*/ 	.word	0xffffffff


	//   ....[17]....
        /*01a8*/ 	.word	0xffffffff


	//   ....[18]....
        /*01ac*/ 	.word	0xffffffff


	//   ....[19]....
        /*01b0*/ 	.word	0xffffffff


	//   ....[20]....
        /*01b4*/ 	.word	0xffffffff


	//   ....[21]....
        /*01b8*/ 	.word	0xffffffff


	//   ....[22]....
        /*01bc*/ 	.word	0xffffffff


	//   ....[23]....
        /*01c0*/ 	.word	0xffffffff


	//   ....[24]....
        /*01c4*/ 	.word	0xffffffff


	//   ....[25]....
        /*01c8*/ 	.word	0xffffffff


	//   ....[26]....
        /*01cc*/ 	.word	0xffffffff


	//   ....[27]....
        /*01d0*/ 	.word	0xffffffff


	//   ....[28]....
        /*01d4*/ 	.word	0xffffffff


	//   ....[29]....
        /*01d8*/ 	.word	0xffffffff


	//   ....[30]....
        /*01dc*/ 	.word	0x0500000f


	//   ....[31]....
        /*01e0*/ 	.word	0x0500000f


	//   ....[32]....
        /*01e4*/ 	.word	0x0500000f


	//   ....[33]....
        /*01e8*/ 	.word	0x0500000f


	//   ....[34]....
        /*01ec*/ 	.word	0x0500000f


	//   ....[35]....
        /*01f0*/ 	.word	0x0500000f


	//   ....[36]....
        /*01f4*/ 	.word	0x0500000f


	//   ....[37]....
        /*01f8*/ 	.word	0x0500000f


	//   ....[38]....
        /*01fc*/ 	.word	0x0500000f


	//   ....[39]....
        /*0200*/ 	.word	0x0500000f


	//   ....[40]....
        /*0204*/ 	.word	0x0500000f


	//   ....[41]....
        /*0208*/ 	.word	0x0500000f


	//   ....[42]....
        /*020c*/ 	.word	0x0500000f


	//   ....[43]....
        /*0210*/ 	.word	0x0500000f


	//   ....[44]....
        /*0214*/ 	.word	0x0500000f


	//   ....[45]....
        /*0218*/ 	.word	0x0500000f


	//   ....[46]....
        /*021c*/ 	.word	0x0500000f


	//   ....[47]....
        /*0220*/ 	.word	0x0500000f


	//   ....[48]....
        /*0224*/ 	.word	0x0500000f


	//   ....[49]....
        /*0228*/ 	.word	0x0500000f


	//   ....[50]....
        /*022c*/ 	.word	0x0500000f


	//   ....[51]....
        /*0230*/ 	.word	0x0500000f


	//   ....[52]....
        /*0234*/ 	.word	0x0500000f


	//   ....[53]....
        /*0238*/ 	.word	0x0500000f


	//   ....[54]....
        /*023c*/ 	.word	0x0500000f


	//   ....[55]....
        /*0240*/ 	.word	0x0500000f


	//   ....[56]....
        /*0244*/ 	.word	0x0500000f


	//   ....[57]....
        /*0248*/ 	.word	0x0500000f


	//   ....[58]....
        /*024c*/ 	.word	0x0500000f


	//   ....[59]....
        /*0250*/ 	.word	0x0500000f


	//   ....[60]....
        /*0254*/ 	.word	0x0500000f


	//   ....[61]....
        /*0258*/ 	.word	0x0500000f


	//   ....[62]....
        /*025c*/ 	.word	0x0500000f


	//----- nvinfo : EIATTR_COOP_GROUP_INSTR_OFFSETS
	.align		4
.L_6895:
        /*0260*/ 	.byte	0x04, 0x28
        /*0262*/ 	.short	(.L_6897 - .L_6896)


	//   ....[0]....
.L_6896:
        /*0264*/ 	.word	0x00000ae0


	//   ....[1]....
        /*0268*/ 	.word	0x00000b10


	//   ....[2]....
        /*026c*/ 	.word	0x00000b30


	//   ....[3]....
        /*0270*/ 	.word	0x00000b50


	//   ....[4]....
        /*0274*/ 	.word	0x00000b70


	//   ....[5]....
        /*0278*/ 	.word	0x00000ca0


	//   ....[6]....
        /*027c*/ 	.word	0x00000cc0


	//   ....[7]....
        /*0280*/ 	.word	0x00000ce0


	//   ....[8]....
        /*0284*/ 	.word	0x00001b20


	//   ....[9]....
        /*0288*/ 	.word	0x00001ba0


	//   ....[10]....
        /*028c*/ 	.word	0x00001bd0


	//   ....[11]....
        /*0290*/ 	.word	0x00001c20


	//   ....[12]....
        /*0294*/ 	.word	0x00001c70


	//   ....[13]....
        /*0298*/ 	.word	0x00001cc0


	//   ....[14]....
        /*029c*/ 	.word	0x00001ce0


	//   ....[15]....
        /*02a0*/ 	.word	0x00001d00


	//   ....[16]....
        /*02a4*/ 	.word	0x00002a60


	//   ....[17]....
        /*02a8*/ 	.word	0x00002aa0


	//   ....[18]....
        /*02ac*/ 	.word	0x00002ae0


	//   ....[19]....
        /*02b0*/ 	.word	0x00002b20


	//   ....[20]....
        /*02b4*/ 	.word	0x00002b30


	//   ....[21]....
        /*02b8*/ 	.word	0x00002b40


	//   ....[22]....
        /*02bc*/ 	.word	0x00002b70


	//   ....[23]....
        /*02c0*/ 	.word	0x00002ba0


	//   ....[24]....
        /*02c4*/ 	.word	0x00002bd0


	//   ....[25]....
        /*02c8*/ 	.word	0x00002c00


	//   ....[26]....
        /*02cc*/ 	.word	0x00002c20


	//   ....[27]....
        /*02d0*/ 	.word	0x00002c50


	//   ....[28]....
        /*02d4*/ 	.word	0x00002c70


	//   ....[29]....
        /*02d8*/ 	.word	0x00002ca0


	//   ....[30]....
        /*02dc*/ 	.word	0x00003e40


	//   ....[31]....
        /*02e0*/ 	.word	0x00003ea0


	//   ....[32]....
        /*02e4*/ 	.word	0x00003f00


	//   ....[33]....
        /*02e8*/ 	.word	0x00003f60


	//   ....[34]....
        /*02ec*/ 	.word	0x00003fc0


	//   ....[35]....
        /*02f0*/ 	.word	0x00004040


	//   ....[36]....
        /*02f4*/ 	.word	0x000040a0


	//   ....[37]....
        /*02f8*/ 	.word	0x00004100


	//   ....[38]....
        /*02fc*/ 	.word	0x00004180


	//   ....[39]....
        /*0300*/ 	.word	0x000041e0


	//   ....[40]....
        /*0304*/ 	.word	0x00004260


	//   ....[41]....
        /*0308*/ 	.word	0x000042c0


	//   ....[42]....
        /*030c*/ 	.word	0x00004340


	//   ....[43]....
        /*0310*/ 	.word	0x000043a0


	//   ....[44]....
        /*0314*/ 	.word	0x00004420


	//   ....[45]....
        /*0318*/ 	.word	0x00004480


	//   ....[46]....
        /*031c*/ 	.word	0x000044f0


	//   ....[47]....
        /*0320*/ 	.word	0x00004550


	//   ....[48]....
        /*0324*/ 	.word	0x000045c0


	//   ....[49]....
        /*0328*/ 	.word	0x00004620


	//   ....[50]....
        /*032c*/ 	.word	0x000046a0


	//   ....[51]....
        /*0330*/ 	.word	0x00004700


	//   ....[52]....
        /*0334*/ 	.word	0x00004780


	//   ....[53]....
        /*0338*/ 	.word	0x000047e0


	//   ....[54]....
        /*033c*/ 	.word	0x00004860


	//   ....[55]....
        /*0340*/ 	.word	0x000048c0


	//   ....[56]....
        /*0344*/ 	.word	0x00004940


	//   ....[57]....
        /*0348*/ 	.word	0x000049a0


	//   ....[58]....
        /*034c*/ 	.word	0x00004a20


	//   ....[59]....
        /*0350*/ 	.word	0x00004a80


	//   ....[60]....
        /*0354*/ 	.word	0x00004ae0


	//   ....[61]....
        /*0358*/ 	.word	0x00004b60


	//   ....[62]....
        /*035c*/ 	.word	0x00004bd0


	//----- nvinfo : EIATTR_SYSCALL_OFFSETS
	.align		4
.L_6897:
        /*0360*/ 	.byte	0x04, 0x46
        /*0362*/ 	.short	(.L_6899 - .L_6898)


	//   ....[0]....
.L_6898:
        /*0364*/ 	.word	0x00003cd0


	//   ....[1]....
        /*0368*/ 	.word	0x00003dd0


	//----- nvinfo : EIATTR_EXIT_INSTR_OFFSETS
	.align		4
.L_6899:
        /*036c*/ 	.byte	0x04, 0x1c
        /*036e*/ 	.short	(.L_6901 - .L_6900)


	//   ....[0]....
.L_6900:
        /*0370*/ 	.word	0x000034b0


	//   ....[1]....
        /*0374*/ 	.word	0x00003580


	//   ....[2]....
        /*0378*/ 	.word	0x00003bd0


	//   ....[3]....
        /*037c*/ 	.word	0x00003de0


	//----- nvinfo : EIATTR_CRS_STACK_SIZE
	.align		4
.L_6901:
        /*0380*/ 	.byte	0x04, 0x1e
        /*0382*/ 	.short	(.L_6903 - .L_6902)
.L_6902:
        /*0384*/ 	.word	0x00000000


	//----- nvinfo : EIATTR_CBANK_PARAM_SIZE
	.align		4
.L_6903:
        /*0388*/ 	.byte	0x03, 0x19
        /*038a*/ 	.short	0x007c


	//----- nvinfo : EIATTR_PARAM_CBANK
	.align		4
        /*038c*/ 	.byte	0x04, 0x0a
        /*038e*/ 	.short	(.L_6905 - .L_6904)
	.align		4
.L_6904:
        /*0390*/ 	.word	index@(.nv.constant0._ZN4vllm25paged_attention_v1_kernelIthLi112ELi32ELi128ELNS_18Fp8KVCacheDataTypeE2ELb1EEEvPT_PKS2_PKT0_S8_ifPKiSA_iPKfiiiSC_SC_iiiii)
        /*0394*/ 	.short	0x0210
        /*0396*/ 	.short	0x007c


	//----- nvinfo : EIATTR_SW_WAR
	.align		4
.L_6905:
        /*0398*/ 	.byte	0x04, 0x36
        /*039a*/ 	.short	(.L_6907 - .L_6906)
.L_6906:
        /*039c*/ 	.word	0x00000008
.L_6907:


//--------------------- .nv.info._ZN4vllm25paged_attention_v1_kernelIthLi96ELi32ELi128ELNS_18Fp8KVCacheDataTypeE2ELb1EEEvPT_PKS2_PKT0_S8_ifPKiSA_iPKfiiiSC_SC_iiiii --------------------------
	.section	.nv.info._ZN4vllm25paged_attention_v1_kernelIthLi96ELi32ELi128ELNS_18Fp8KVCacheDataTypeE2ELb1EEEvPT_PKS2_PKT0_S8_ifPKiSA_iPKfiiiSC_SC_iiiii,"",@"SHT_CUDA_INFO"
	.sectionflags	@""
	.align	4


	//----- nvinfo : EIATTR_CUDA_API_VERSION
	.align		4
        /*0000*/ 	.byte	0x04, 0x37
        /*0002*/ 	.short	(.L_6909 - .L_6908)
.L_6908:
        /*0004*/ 	.word	0x00000082


	//----- nvinfo : EIATTR_KPARAM_INFO
	.align		4
.L_6909:
        /*0008*/ 	.byte	0x04, 0x17
        /*000a*/ 	.short	(.L_6911 - .L_6910)
.L_6910:
        /*000c*/ 	.word	0x00000000
        /*0010*/ 	.short	0x0013
        /*0012*/ 	.short	0x0078
        /*0014*/ 	.byte	0x00, 0xf0, 0x11, 0x00


	//----- nvinfo : EIATTR_KPARAM_INFO
	.align		4
.L_6911:
        /*0018*/ 	.byte	0x04, 0x17
        /*001a*/ 	.short	(.L_6913 - .L_6912)
.L_6912:
        /*001c*/ 	.word	0x00000000
        /*0020*/ 	.short	0x0012
        /*0022*/ 	.short	0x0074
        /*0024*/ 	.byte	0x00, 0xf0, 0x11, 0x00


	//----- nvinfo : EIATTR_KPARAM_INFO
	.align		4
.L_6913:
        /*0028*/ 	.byte	0x04, 0x17
        /*002a*/ 	.short	(.L_6915 - .L_6914)
.L_6914:
        /*002c*/ 	.word	0x00000000
        /*0030*/ 	.short	0x0011
        /*0032*/ 	.short	0x0070
        /*0034*/ 	.byte	0x00, 0xf0, 0x11, 0x00


	//----- nvinfo : EIATTR_KPARAM_INFO
	.align		4
.L_6915:
        /*0038*/ 	.byte	0x04, 0x17
        /*003a*/ 	.short	(.L_6917 - .L_6916)
.L_6916:
        /*003c*/ 	.word	0x00000000
        /*0040*/ 	.short	0x0010
        /*0042*/ 	.short	0x006c
        /*0044*/ 	.byte	0x00, 0xf0, 0x11, 0x00


	//----- nvinfo : EIATTR_KPARAM_INFO
	.align		4
.L_6917:
        /*0048*/ 	.byte	0x04, 0x17
        /*004a*/ 	.short	(.L_6919 - .L_6918)
.L_6918:
        /*004c*/ 	.word	0x00000000
        /*0050*/ 	.short	0x000f
        /*0052*/ 	.short	0x0068
        /*0054*/ 	.byte	0x00, 0xf0, 0x11, 0x00


	//----- nvinfo : EIATTR_KPARAM_INFO
	.align		4
.L_6919:
        /*0058*/ 	.byte	0x04, 0x17
        /*005a*/ 	.short	(.L_6921 - .L_6920)
.L_6920:
        /*005c*/ 	.word	0x00000000
        /*0060*/ 	.short	0x000e
        /*0062*/ 	.short	0x0060
        /*0064*/ 	.byte	0x00, 0xf0, 0x21, 0x00


	//----- nvinfo : EIATTR_KPARAM_INFO
	.align		4
.L_6921:
        /*0068*/ 	.byte	0x04, 0x17
        /*006a*/ 	.short	(.L_6923 - .L_6922)
.L_6922:
        /*006c*/ 	.word	0x00000000
        /*0070*/ 	.short	0x000d
        /*0072*/ 	.short	0x0058
        /*0074*/ 	.byte	0x00, 0xf0, 0x21, 0x00


	//----- nvinfo : EIATTR_KPARAM_INFO
	.align		4
.L_6923:
        /*0078*/ 	.byte	0x04, 0x17
        /*007a*/ 	.short	(.L_6925 - .L_6924)
.L_6924:
        /*007c*/ 	.word	0x00000000
        /*0080*/ 	.short	0x000c
        /*0082*/ 	.short	0x0050
        /*0084*/ 	.byte	0x00, 0xf0, 0x11, 0x00


	//----- nvinfo : EIATTR_KPARAM_INFO
	.align		4
.L_6925:
        /*0088*/ 	.byte	0x04, 0x17
        /*008a*/ 	.short	(.L_6927 - .L_6926)
.L_6926:
        /*008c*/ 	.word	0x00000000
        /*0090*/ 	.short	0x000b
        /*0092*/ 	.short	0x004c
        /*0094*/ 	.byte	0x00, 0xf0, 0x11, 0x00


	//----- nvinfo : EIATTR_KPARAM_INFO
	.align		4
.L_6927:
        /*0098*/ 	.byte	0x04, 0x17
        /*009a*/ 	.short	(.L_6929 - .L_6928)
.L_6928:
        /*009c*/ 	.word	0x00000000
        /*00a0*/ 	.short	0x000a
        /*00a2*/ 	.short	0x0048
        /*00a4*/ 	.byte	0x00, 0xf0, 0x11, 0x00


	//----- nvinfo : EIATTR_KPARAM_INFO
	.align		4
.L_6929:
        /*00a8*/ 	.byte	0x04, 0x17
        /*00aa*/ 	.short	(.L_6931 - .L_6930)
.L_6930:
        /*00ac*/ 	.word	0x00000000
        /*00b0*/ 	.short	0x0009
        /*00b2*/ 	.short	0x0040
        /*00b4*/ 	.byte	0x00, 0xf0, 0x21, 0x00


	//----- nvinfo : EIATTR_KPARAM_INFO
	.align		4
.L_6931:
        /*00b8*/ 	.byte	0x04, 0x17
        /*00ba*/ 	.short	(.L_6933 - .L_6932)
.L_6932:
        /*00bc*/ 	.word	0x00000000
        /*00c0*/ 	.short	0x0008
        /*00c2*/ 	.short	0x0038
        /*00c4*/ 	.byte	0x00, 0xf0, 0x11, 0x00


	//----- nvinfo : EIATTR_KPARAM_INFO
	.align		4
.L_6933:
        /*00c8*/ 	.byte	0x04, 0x17
        /*00ca*/ 	.short	(.L_6935 - .L_6934)
.L_6934:
        /*00cc*/ 	.word	0x00000000
        /*00d0*/ 	.short	0x0007
        /*00d2*/ 	.short	0x0030
        /*00d4*/ 	.byte	0x00, 0xf0, 0x21, 0x00


	//----- nvinfo : EIATTR_KPARAM_INFO
	.align		4
.L_6935:
        /*00d8*/ 	.byte	0x04, 0x17
        /*00da*/ 	.short	(.L_6937 - .L_6936)
.L_6936:
        /*00dc*/ 	.word	0x00000000
        /*00e0*/ 	.short	0x0006
        /*00e2*/ 	.short	0x0028
        /*00e4*/ 	.byte	0x00, 0xf0, 0x21, 0x00


	//----- nvinfo : EIATTR_KPARAM_INFO
	.align		4
.L_6937:
        /*00e8*/ 	.byte	0x04, 0x17
        /*00ea*/ 	.short	(.L_6939 - .L_6938)
.L_6938:
        /*00ec*/ 	.word	0x00000000
        /*00f0*/ 	.short	0x0005
        /*00f2*/ 	.short	0x0024
        /*00f4*/ 	.byte	0x00, 0xf0, 0x11, 0x00


	//----- nvinfo : EIATTR_KPARAM_INFO
	.align		4
.L_6939:
        /*00f8*/ 	.byte	0x04, 0x17
        /*00fa*/ 	.short	(.L_6941 - .L_6940)
.L_6940:
        /*00fc*/ 	.word	0x00000000
        /*0100*/ 	.short	0x0004
        /*0102*/ 	.short	0x0020
        /*0104*/ 	.byte	0x00, 0xf0, 0x11, 0x00


	//----- nvinfo : EIATTR_KPARAM_INFO
	.align		4
.L_6941:
        /*0108*/ 	.byte	0x04, 0x17
        /*010a*/ 	.short	(.L_6943 - .L_6942)
.L_6942:
        /*010c*/ 	.word	0x00000000
        /*0110*/ 	.short	0x0003
        /*0112*/ 	.short	0x0018
        /*0114*/ 	.byte	0x00, 0xf0, 0x21, 0x00


	//----- nvinfo : EIATTR_KPARAM_INFO
	.align		4
.L_6943:
        /*0118*/ 	.byte	0x04, 0x17
        /*011a*/ 	.short	(.L_6945 - .L_6944)
.L_6944:
        /*011c*/ 	.word	0x00000000
        /*0120*/ 	.short	0x0002
        /*0122*/ 	.short	0x0010
        /*0124*/ 	.byte	0x00, 0xf0, 0x21, 0x00


	//----- nvinfo : EIATTR_KPARAM_INFO
	.align		4
.L_6945:
        /*0128*/ 	.byte	0x04, 0x17
        /*012a*/ 	.short	(.L_6947 - .L_6946)
.L_6946:
        /*012c*/ 	.word	0x00000000
        /*0130*/ 	.short	0x0001
        /*0132*/ 	.short	0x0008
        /*0134*/ 	.byte	0x00, 0xf0, 0x21, 0x00


	//----- nvinfo : EIATTR_KPARAM_INFO
	.align		4
.L_6947:
        /*0138*/ 	.byte	0x04, 0x17
        /*013a*/ 	.short	(.L_6949 - .L_6948)
.L_6948:
        /*013c*/ 	.word	0x00000000
        /*0140*/ 	.short	0x0000
        /*0142*/ 	.short	0x0000
        /*0144*/ 	.byte	0x00, 0xf0, 0x21, 0x00


	//----- nvinfo : EIATTR_SPARSE_MMA_MASK
	.align		4
.L_6949:
        /*0148*/ 	.byte	0x03, 0x50
        /*014a*/ 	.short	0x0000


	//----- nvinfo : EIATTR_MAXREG_COUNT
	.align		4
        /*014c*/ 	.byte	0x03, 0x1b
        /*014e*/ 	.short	0x00ff


	//----- nvinfo : EIATTR_NUM_BARRIERS
	.align		4
        /*0150*/ 	.byte	0x02, 0x4c
        /*0152*/ 	.byte	0x01
	.zero		1


	//----- nvinfo : EIATTR_EXTERNS
	.align		4
        /*0154*/ 	.byte	0x04, 0x0f
        /*0156*/ 	.short	(.L_6951 - .L_6950)


	//   ....[0]....
	.align		4
.L_6950:
        /*0158*/ 	.word	index@(__assertfail)


	//----- nvinfo : EIATTR_MERCURY_ISA_VERSION
	.align		4
.L_6951:
        /*015c*/ 	.byte	0x03, 0x5f
        /*015e*/ 	.short	0x0101


	//----- nvinfo : EIATTR_COOP_GROUP_MASK_REGIDS
	.align		4
        /*0160*/ 	.byte	0x04, 0x29
        /*0162*/ 	.short	(.L_6953 - .L_6952)


	//   ....[0]....
.L_6952:
        /*0164*/ 	.word	0xffffffff


	//   ....[1]....
        /*0168*/ 	.word	0xffffffff


	//   ....[2]....
        /*016c*/ 	.word	0xffffffff


	//   ....[3]....
        /*0170*/ 	.word	0xffffffff


	//   ....[4]....
        /*0174*/ 	.word	0xffffffff


	//   ....[5]....
        /*0178*/ 	.word	0xffffffff


	//   ....[6]....
        /*017c*/ 	.word	0xffffffff


	//   ....[7]....
        /*0180*/ 	.word	0xffffffff


	//   ....[8]....
        /*0184*/ 	.word	0xffffffff


	//   ....[9]....
        /*0188*/ 	.word	0xffffffff


	//   ....[10]....
        /*018c*/ 	.word	0xffffffff


	//   ....[11]....
        /*0190*/ 	.word	0xffffffff


	//   ....[12]....
        /*0194*/ 	.word	0xffffffff


	//   ....[13]....
        /*0198*/ 	.word	0xffffffff


	//   ....[14]....
        /*019c*/ 	.word	0xffffffff


	//   ....[15]....
        /*01a0*/ 	.word	0xffffffff


	//   ....[16]....
        /*01a4*/ 	.word	0xffffffff


	//   ....[17]....
        /*01a8*/ 	.word	0xffffffff


	//   ....[18]....
        /*01ac*/ 	.word	0xffffffff


	//   ....[19]....
        /*01b0*/ 	.word	0xffffffff


	//   ....[20]....
        /*01b4*/ 	.word	0xffffffff


	//   ....[21]....
        /*01b8*/ 	.word	0xffffffff


	//   ....[22]....
        /*01bc*/ 	.word	0xffffffff


	//   ....[23]....
        /*01c0*/ 	.word	0xffffffff


	//   ....[24]....
        /*01c4*/ 	.word	0xffffffff


	//   ....[25]....
        /*01c8*/ 	.word	0xffffffff


	//   ....[26]....
        /*01cc*/ 	.word	0xffffffff


	//   ....[27]....
        /*01d0*/ 	.word	0xffffffff


	//   ....[28]....
        /*01d4*/ 	.word	0x0500000f


	//   ....[29]....
        /*01d8*/ 	.word	0x0500000f


	//   ....[30]....
        /*01dc*/ 	.word	0x0500000f


	//   ....[31]....
        /*01e0*/ 	.word	0x0500000f


	//   ....[32]....
        /*01e4*/ 	.word	0x0500000f


	//   ....[33]....
        /*01e8*/ 	.word	0x0500000f


	//   ....[34]....
        /*01ec*/ 	.word	0x0500000f


	//   ....[35]....
        /*01f0*/ 	.word	0x0500000f


	//   ....[36]....
        /*01f4*/ 	.word	0x0500000f


	//   ....[37]....
        /*01f8*/ 	.word	0x0500000f


	//   ....[38]....
        /*01fc*/ 	.word	0x0500000f


	//   ....[39]....
        /*0200*/ 	.word	0x0500000f


	//   ....[40]....
        /*0204*/ 	.word	0x0500000f


	//   ....[41]....
        /*0208*/ 	.word	0x0500000f


	//   ....[42]....
        /*020c*/ 	.word	0x0500000f


	//   ....[43]....
        /*0210*/ 	.word	0x0500000f


	//   ....[44]....
        /*0214*/ 	.word	0x0500000f


	//   ....[45]....
        /*0218*/ 	.word	0x0500000f


	//   ....[46]....
        /*021c*/ 	.word	0x0500000f


	//   ....[47]....
        /*0220*/ 	.word	0x0500000f


	//   ....[48]....
        /*0224*/ 	.word	0x0500000f


	//   ....[49]....
        /*0228*/ 	.word	0x0500000f


	//   ....[50]....
        /*022c*/ 	.word	0x0500000f


	//   ....[51]....
        /*0230*/ 	.word	0x0500000f


	//   ....[52]....
        /*0234*/ 	.word	0x0500000f


	//   ....[53]....
        /*0238*/ 	.word	0x0500000f


	//   ....[54]....
        /*023c*/ 	.word	0x0500000f


	//   ....[55]....
        /*0240*/ 	.word	0x0500000f


	//   ....[56]....
        /*0244*/ 	.word	0x0500000f


	//----- nvinfo : EIATTR_COOP_GROUP_INSTR_OFFSETS
	.align		4
.L_6953:
        /*0248*/ 	.byte	0x04, 0x28
        /*024a*/ 	.short	(.L_6955 - .L_6954)


	//   ....[0]....
.L_6954:
        /*024c*/ 	.word	0x00000ad0


	//   ....[1]....
        /*0250*/ 	.word	0x00000b00


	//   ....[2]....
        /*0254*/ 	.word	0x00000b20


	//   ....[3]....
        /*0258*/ 	.word	0x00000b40


	//   ....[4]....
        /*025c*/ 	.word	0x00000b60


	//   ....[5]....
        /*0260*/ 	.word	0x00000c80


	//   ....[6]....
        /*0264*/ 	.word	0x00000ca0


	//   ....[7]....
        /*0268*/ 	.word	0x00000cd0


	//   ....[8]....
        /*026c*/ 	.word	0x00001b10


	//   ....[9]....
        /*0270*/ 	.word	0x00001b90


	//   ....[10]....
        /*0274*/ 	.word	0x00001bc0


	//   ....[11]....
        /*0278*/ 	.word	0x00001c10


	//   ....[12]....
        /*027c*/ 	.word	0x00001c60


	//   ....[13]....
        /*0280*/ 	.word	0x00001cb0


	//   ....[14]....
        /*0284*/ 	.word	0x00001cd0


	//   ....[15]....
        /*0288*/ 	.word	0x00001cf0


	//   ....[16]....
        /*028c*/ 	.word	0x00002a70


	//   ....[17]....
        /*0290*/ 	.word	0x00002ab0


	//   ....[18]....
        /*0294*/ 	.word	0x00002af0


	//   ....[19]....
        /*0298*/ 	.word	0x00002b30


	//   ....[20]....
        /*029c*/ 	.word	0x00002b40


	//   ....[21]....
        /*02a0*/ 	.word	0x00002b50


	//   ....[22]....
        /*02a4*/ 	.word	0x00002b80


	//   ....[23]....
        /*02a8*/ 	.word	0x00002ba0


	//   ....[24]....
        /*02ac*/ 	.word	0x00002bc0


	//   ....[25]....
        /*02b0*/ 	.word	0x00002be0


	//   ....[26]....
        /*02b4*/ 	.word	0x00002c00


	//   ....[27]....
        /*02b8*/ 	.word	0x00002c20


	//   ....[28]....
        /*02bc*/ 	.word	0x00003c10


	//   ....[29]....
        /*02c0*/ 	.word	0x00003c70


	//   ....[30]....
        /*02c4*/ 	.word	0x00003cd0


	//   ....[31]....
        /*02c8*/ 	.word	0x00003d30


	//   ....[32]....
        /*02cc*/ 	.word	0x00003d90


	//   ....[33]....
        /*02d0*/ 	.word	0x00003e10


	//   ....[34]....
        /*02d4*/ 	.word	0x00003e70


	//   ....[35]....
        /*02d8*/ 	.word	0x00003ed0


	//   ....[36]....
        /*02dc*/ 	.word	0x00003f50


	//   ....[37]....
        /*02e0*/ 	.word	0x00003fb0


	//   ....[38]....
        /*02e4*/ 	.word	0x00004020


	//   ....[39]....
        /*02e8*/ 	.word	0x00004080


	//   ....[40]....
        /*02ec*/ 	.word	0x00004100


	//   ....[41]....
        /*02f0*/ 	.word	0x00004160


	//   ....[42]....
        /*02f4*/ 	.word	0x000041e0


	//   ....[43]....
        /*02f8*/ 	.word	0x00004240


	//   ....[44]....
        /*02fc*/ 	.word	0x000042c0


	//   ....[45]....
        /*0300*/ 	.word	0x00004320


	//   ....[46]....
        /*0304*/ 	.word	0x000043a0


	//   ....[47]....
        /*0308*/ 	.word	0x00004400


	//   ....[48]....
        /*030c*/ 	.word	0x00004480


	//   ....[49]....
        /*0310*/ 	.word	0x000044e0


	//   ....[50]....
        /*0314*/ 	.word	0x00004560


	//   ....[51]....
        /*0318*/ 	.word	0x000045c0


	//   ....[52]....
        /*031c*/ 	.word	0x00004640


	//   ....[53]....
        /*0320*/ 	.word	0x000046a0


	//   ....[54]....
        /*0324*/ 	.word	0x00004710


	//   ....[55]....
        /*0328*/ 	.word	0x00004770


	//   ....[56]....
        /*032c*/ 	.word	0x000047e0


	//----- nvinfo : EIATTR_SYSCALL_OFFSETS
	.align		4
.L_6955:
        /*0330*/ 	.byte	0x04, 0x46
        /*0332*/ 	.short	(.L_6957 - .L_6956)


	//   ....[0]....
.L_6956:
        /*0334*/ 	.word	0x00003aa0


	//   ....[1]....
        /*0338*/ 	.word	0x00003ba0


	//----- nvinfo : EIATTR_EXIT_INSTR_OFFSETS
	.align		4
.L_6957:
        /*033c*/ 	.byte	0x04, 0x1c
        /*033e*/ 	.short	(.L_6959 - .L_6958)


	//   ....[0]....
.L_6958:
        /*0340*/ 	.word	0x00003360


	//   ....[1]....
        /*0344*/ 	.word	0x00003430


	//   ....[2]....
        /*0348*/ 	.word	0x000039a0


	//   ....[3]....
        /*034c*/ 	.word	0x00003bb0


	//----- nvinfo : EIATTR_CRS_STACK_SIZE
	.align		4
.L_6959:
        /*0350*/ 	.byte	0x04, 0x1e
        /*0352*/ 	.short	(.L_6961 - .L_6960)
.L_6960:
        /*0354*/ 	.word	0x00000000


	//----- nvinfo : EIATTR_CBANK_PARAM_SIZE
	.align		4
.L_6961:
        /*0358*/ 	.byte	0x03, 0x19
        /*035a*/ 	.short	0x007c


	//----- nvinfo : EIATTR_PARAM_CBANK
	.align		4
        /*035c*/ 	.byte	0x04, 0x0a
        /*035e*/ 	.short	(.L_6963 - .L_6962)
	.align		4
.L_6962:
        /*0360*/ 	.word	index@(.nv.constant0._ZN4vllm25paged_attention_v1_kernelIthLi96ELi32ELi128ELNS_18Fp8KVCacheDataTypeE2ELb1EEEvPT_PKS2_PKT0_S8_ifPKiSA_iPKfiiiSC_SC_iiiii)
        /*0364*/ 	.short	0x0210
        /*0366*/ 	.short	0x007c


	//----- nvinfo : EIATTR_SW_WAR
	.align		4
.L_6963:
        /*0368*/ 	.byte	0x04, 0x36
        /*036a*/ 	.short	(.L_6965 - .L_6964)
.L_6964:
        /*036c*/ 	.word	0x00000008
.L_6965:


//--------------------- .nv.info._ZN4vllm25paged_attention_v1_kernelIthLi80ELi32ELi128ELNS_18Fp8KVCacheDataTypeE2ELb1EEEvPT_PKS2_PKT0_S8_ifPKiSA_iPKfiiiSC_SC_iiiii --------------------------
	.section	.nv.info._ZN4vllm25paged_attention_v1_kernelIthLi80ELi32ELi128ELNS_18Fp8KVCacheDataTypeE2ELb1EEEvPT_PKS2_PKT0_S8_ifPKiSA_iPKfiiiSC_SC_iiiii,"",@"SHT_CUDA_INFO"
	.sectionflags	@""
	.align	4


	//----- nvinfo : EIATTR_CUDA_API_VERSION
	.align		4
        /*0000*/ 	.byte	0x04, 0x37
        /*0002*/ 	.short	(.L_6967 - .L_6966)
.L_6966:
        /*0004*/ 	.word	0x00000082


	//----- nvinfo : EIATTR_KPARAM_INFO
	.align		4
.L_6967:
        /*0008*/ 	.byte	0x04, 0x17
        /*000a*/ 	.short	(.L_6969 - .L_6968)
.L_6968:
        /*000c*/ 	.word	0x00000000
        /*0010*/ 	.short	0x0013
        /*0012*/ 	.short	0x0078
        /*0014*/ 	.byte	0x00, 0xf0, 0x11, 0x00


	//----- nvinfo : EIATTR_KPARAM_INFO
	.align		4
.L_6969:
        /*0018*/ 	.byte	0x04, 0x17
        /*001a*/ 	.short	(.L_6971 - .L_6970)
.L_6970:
        /*001c*/ 	.word	0x00000000
        /*0020*/ 	.short	0x0012
        /*0022*/ 	.short	0x0074
        /*0024*/ 	.byte	0x00, 0xf0, 0x11, 0x00


	//----- nvinfo : EIATTR_KPARAM_INFO
	.align		4
.L_6971:
        /*0028*/ 	.byte	0x04, 0x17
        /*002a*/ 	.short	(.L_6973 - .L_6972)
.L_6972:
        /*002c*/ 	.word	0x00000000
        /*0030*/ 	.short	0x0011
        /*0032*/ 	.short	0x0070
        /*0034*/ 	.byte	0x00, 0xf0, 0x11, 0x00


	//----- nvinfo : EIATTR_KPARAM_INFO
	.align		4
.L_6973:
        /*0038*/ 	.byte	0x04, 0x17
        /*003a*/ 	.short	(.L_6975 - .L_6974)
.L_6974:
        /*003c*/ 	.word	0x00000000
        /*0040*/ 	.short	0x0010
        /*0042*/ 	.short	0x006c
        /*0044*/ 	.byte	0x00, 0xf0, 0x11, 0x00


	//----- nvinfo : EIATTR_KPARAM_INFO
	.align		4
.L_6975:
        /*0048*/ 	.byte	0x04, 0x17
        /*004a*/ 	.short	(.L_6977 - .L_6976)
.L_6976:
        /*004c*/ 	.word	0x00000000
        /*0050*/ 	.short	0x000f
        /*0052*/ 	.short	0x0068
        /*0054*/ 	.byte	0x00, 0xf0, 0x11, 0x00


	//----- nvinfo : EIATTR_KPARAM_INFO
	.align		4
.L_6977:
        /*0058*/ 	.byte	0x04, 0x17
        /*005a*/ 	.short	(.L_6979 - .L_6978)
.L_6978:
        /*005c*/ 	.word	0x00000000
        /*0060*/ 	.short	0x000e
        /*0062*/ 	.short	0x0060
        /*0064*/ 	.byte	0x00, 0xf0, 0x21, 0x00


	//----- nvinfo : EIATTR_KPARAM_INFO
	.align		4
.L_6979:
        /*0068*/ 	.byte	0x04, 0x17
        /*006a*/ 	.short	(.L_6981 - .L_6980)
.L_6980:
        /*006c*/ 	.word	0x00000000
        /*0070*/ 	.short	0x000d
        /*0072*/ 	.short	0x0058
        /*0074*/ 	.byte	0x00, 0xf0, 0x21, 0x00


	//----- nvinfo : EIATTR_KPARAM_INFO
	.align		4
.L_6981:
        /*0078*/ 	.byte	0x04, 0x17
        /*007a*/ 	.short	(.L_6983 - .L_6982)
.L_6982:
        /*007c*/ 	.word	0x00000000
        /*0080*/ 	.short	0x000c
        /*0082*/ 	.short	0x0050
        /*0084*/ 	.byte	0x00, 0xf0, 0x11, 0x00


	//----- nvinfo : EIATTR_KPARAM_INFO
	.align		4
.L_6983:
        /*0088*/ 	.byte	0x04, 0x17
        /*008a*/ 	.short	(.L_6985 - .L_6984)
.L_6984:
        /*008c*/ 	.word	0x00000000
        /*0090*/ 	.short	0x000b
        /*0092*/ 	.short	0x004c
        /*0094*/ 	.byte	0x00, 0xf0, 0x11, 0x00


	//----- nvinfo : EIATTR_KPARAM_INFO
	.align		4
.L_6985:
        /*0098*/ 	.byte	0x04, 0x17
        /*009a*/ 	.short	(.L_6987 - .L_6986)
.L_6986:
        /*009c*/ 	.word	0x00000000
        /*00a0*/ 	.short	0x000a
        /*00a2*/ 	.short	0x0048
        /*00a4*/ 	.byte	0x00, 0xf0, 0x11, 0x00


	//----- nvinfo : EIATTR_KPARAM_INFO
	.align		4
.L_6987:
        /*00a8*/ 	.byte	0x04, 0x17
        /*00aa*/ 	.short	(.L_6989 - .L_6988)
.L_6988:
        /*00ac*/ 	.word	0x00000000
        /*00b0*/ 	.short	0x0009
        /*00b2*/ 	.short	0x0040
        /*00b4*/ 	.byte	0x00, 0xf0, 0x21, 0x00


	//----- nvinfo : EIATTR_KPARAM_INFO
	.align		4
.L_6989:
        /*00b8*/ 	.byte	0x04, 0x17
        /*00ba*/ 	.short	(.L_6991 - .L_6990)
.L_6990:
        /*00bc*/ 	.word	0x00000000
        /*00c0*/ 	.short	0x0008
        /*00c2*/ 	.short	0x0038
        /*00c4*/ 	.byte	0x00, 0xf0, 0x11, 0x00


	//----- nvinfo : EIATTR_KPARAM_INFO
	.align		4
.L_6991:
        /*00c8*/ 	.byte	0x04, 0x17
        /*00ca*/ 	.short	(.L_6993 - .L_6992)
.L_6992:
        /*00cc*/ 	.word	0x00000000
        /*00d0*/ 	.short	0x0007
        /*00d2*/ 	.short	0x0030
        /*00d4*/ 	.byte	0x00, 0xf0, 0x21, 0x00


	//----- nvinfo : EIATTR_KPARAM_INFO
	.align		4
.L_6993:
        /*00d8*/ 	.byte	0x04, 0x17
        /*00da*/ 	.short	(.L_6995 - .L_6994)
.L_6994:
        /*00dc*/ 	.word	0x00000000
        /*00e0*/ 	.short	0x0006
        /*00e2*/ 	.short	0x0028
        /*00e4*/ 	.byte	0x00, 0xf0, 0x21, 0x00


	//----- nvinfo : EIATTR_KPARAM_INFO
	.align		4
.L_6995:
        /*00e8*/ 	.byte	0x04, 0x17
        /*00ea*/ 	.short	(.L_6997 - .L_6996)
.L_6996:
        /*00ec*/ 	.word	0x00000000
        /*00f0*/ 	.short	0x0005
        /*00f2*/ 	.short	0x0024
        /*00f4*/ 	.byte	0x00, 0xf0, 0x11, 0x00


	//----- nvinfo : EIATTR_KPARAM_INFO
	.align		4
.L_6997:
        /*00f8*/ 	.byte	0x04, 0x17
        /*00fa*/ 	.short	(.L_6999 - .L_6998)
.L_6998:
        /*00fc*/ 	.word	0x00000000
        /*0100*/ 	.short	0x0004
        /*0102*/ 	.short	0x0020
        /*0104*/ 	.byte	0x00, 0xf0, 0x11, 0x00


	//----- nvinfo : EIATTR_KPARAM_INFO
	.align		4
.L_6999:
        /*0108*/ 	.byte	0x04, 0x17
        /*010a*/ 	.short	(.L_7001 - .L_7000)
.L_7000:
        /*010c*/ 	.word	0x00000000
        /*0110*/ 	.short	0x0003
        /*0112*/ 	.short	0x0018
        /*0114*/ 	.byte	0x00, 0xf0, 0x21, 0x00


	//----- nvinfo : EIATTR_KPARAM_INFO
	.align		4
.L_7001:
        /*0118*/ 	.byte	0x04, 0x17
        /*011a*/ 	.short	(.L_7003 - .L_7002)
.L_7002:
        /*011c*/ 	.word	0x00000000
        /*0120*/ 	.short	0x0002
        /*0122*/ 	.short	0x0010
        /*0124*/ 	.byte	0x00, 0xf0, 0x21, 0x00


	//----- nvinfo : EIATTR_KPARAM_INFO
	.align		4
.L_7003:
        /*0128*/ 	.byte	0x04, 0x17
        /*012a*/ 	.short	(.L_7005 - .L_7004)
.L_7004:
        /*012c*/ 	.word	0x00000000
        /*0130*/ 	.short	0x0001
        /*0132*/ 	.short	0x0008
        /*0134*/ 	.byte	0x00, 0xf0, 0x21, 0x00


	//----- nvinfo : EIATTR_KPARAM_INFO
	.align		4
.L_7005:
        /*0138*/ 	.byte	0x04, 0x17
        /*013a*/ 	.short	(.L_7007 - .L_7006)
.L_7006:
        /*013c*/ 	.word	0x00000000
        /*0140*/ 	.short	0x0000
        /*0142*/ 	.short	0x0000
        /*0144*/ 	.byte	0x00, 0xf0, 0x21, 0x00


	//----- nvinfo : EIATTR_SPARSE_MMA_MASK
	.align		4
.L_7007:
        /*0148*/ 	.byte	0x03, 0x50
        /*014a*/ 	.short	0x0000


	//----- nvinfo : EIATTR_MAXREG_COUNT
	.align		4
        /*014c*/ 	.byte	0x03, 0x1b
        /*014e*/ 	.short	0x00ff


	//----- nvinfo : EIATTR_NUM_BARRIERS
	.align		4
        /*0150*/ 	.byte	0x02, 0x4c
        /*0152*/ 	.byte	0x01
	.zero		1


	//----- nvinfo : EIATTR_EXTERNS
	.align		4
        /*0154*/ 	.byte	0x04, 0x0f
        /*0156*/ 	.short	(.L_7009 - .L_7008)


	//   ....[0]....
	.align		4
.L_7008:
        /*0158*/ 	.word	index@(__assertfail)


	//----- nvinfo : EIATTR_MERCURY_ISA_VERSION
	.align		4
.L_7009:
        /*015c*/ 	.byte	0x03, 0x5f
        /*015e*/ 	.short	0x0101


	//----- nvinfo : EIATTR_COOP_GROUP_MASK_REGIDS
	.align		4
        /*0160*/ 	.byte	0x04, 0x29
        /*0162*/ 	.short	(.L_7011 - .L_7010)


	//   ....[0]....
.L_7010:
        /*0164*/ 	.word	0xffffffff


	//   ....[1]....
        /*0168*/ 	.word	0xffffffff


	//   ....[2]....
        /*016c*/ 	.word	0xffffffff


	//   ....[3]....
        /*0170*/ 	.word	0xffffffff


	//   ....[4]....
        /*0174*/ 	.word	0xffffffff


	//   ....[5]....
        /*0178*/ 	.word	0xffffffff


	//   ....[6]....
        /*017c*/ 	.word	0xffffffff


	//   ....[7]....
        /*0180*/ 	.word	0xffffffff


	//   ....[8]....
        /*0184*/ 	.word	0xffffffff


	//   ....[9]....
        /*0188*/ 	.word	0xffffffff


	//   ....[10]....
        /*018c*/ 	.word	0xffffffff


	//   ....[11]....
        /*0190*/ 	.word	0xffffffff


	//   ....[12]....
        /*0194*/ 	.word	0xffffffff


	//   ....[13]....
        /*0198*/ 	.word	0xffffffff


	//   ....[14]....
        /*019c*/ 	.word	0xffffffff


	//   ....[15]....
        /*01a0*/ 	.word	0xffffffff


	//   ....[16]....
        /*01a4*/ 	.word	0xffffffff


	//   ....[17]....
        /*01a8*/ 	.word	0xffffffff


	//   ....[18]....
        /*01ac*/ 	.word	0xffffffff


	//   ....[19]....
        /*01b0*/ 	.word	0xffffffff


	//   ....[20]....
        /*01b4*/ 	.word	0xffffffff


	//   ....[21]....
        /*01b8*/ 	.word	0xffffffff


	//   ....[22]....
        /*01bc*/ 	.word	0xffffffff


	//   ....[23]....
        /*01c0*/ 	.word	0xffffffff


	//   ....[24]....
        /*01c4*/ 	.word	0xffffffff


	//   ....[25]....
        /*01c8*/ 	.word	0xffffffff


	//   ....[26]....
        /*01cc*/ 	.word	0x0500000f


	//   ....[27]....
        /*01d0*/ 	.word	0x0500000f


	//   ....[28]....
        /*01d4*/ 	.word	0x0500000f


	//   ....[29]....
        /*01d8*/ 	.word	0x0500000f


	//   ....[30]....
        /*01dc*/ 	.word	0x0500000f


	//   ....[31]....
        /*01e0*/ 	.word	0x0500000f


	//   ....[32]....
        /*01e4*/ 	.word	0x0500000f


	//   ....[33]....
        /*01e8*/ 	.word	0x0500000f


	//   ....[34]....
        /*01ec*/ 	.word	0x0500000f


	//   ....[35]....
        /*01f0*/ 	.word	0x0500000f


	//   ....[36]....
        /*01f4*/ 	.word	0x0500000f


	//   ....[37]....
        /*01f8*/ 	.word	0x0500000f


	//   ....[38]....
        /*01fc*/ 	.word	0x0500000f


	//   ....[39]....
        /*0200*/ 	.word	0x0500000f


	//   ....[40]....
        /*0204*/ 	.word	0x0500000f


	//   ....[41]....
        /*0208*/ 	.word	0x0500000f


	//   ....[42]....
        /*020c*/ 	.word	0x0500000f


	//   ....[43]....
        /*0210*/ 	.word	0x0500000f


	//   ....[44]....
        /*0214*/ 	.word	0x0500000f


	//   ....[45]....
        /*0218*/ 	.word	0x0500000f


	//   ....[46]....
        /*021c*/ 	.word	0x0500000f


	//   ....[47]....
        /*0220*/ 	.word	0x0500000f


	//   ....[48]....
        /*0224*/ 	.word	0x0500000f


	//   ....[49]....
        /*0228*/ 	.word	0x0500000f


	//   ....[50]....
        /*022c*/ 	.word	0x0500000f


	//----- nvinfo : EIATTR_COOP_GROUP_INSTR_OFFSETS
	.align		4
.L_7011:
        /*0230*/ 	.byte	0x04, 0x28
        /*0232*/ 	.short	(.L_7013 - .L_7012)


	//   ....[0]....
.L_7012:
        /*0234*/ 	.word	0x00000ad0


	//   ....[1]....
        /*0238*/ 	.word	0x00000b00


	//   ....[2]....
        /*023c*/ 	.word	0x00000b20


	//   ....[3]....
        /*0240*/ 	.word	0x00000b40


	//   ....[4]....
        /*0244*/ 	.word	0x00000b60


	//   ....[5]....
        /*0248*/ 	.word	0x00000c80


	//   ....[6]....
        /*024c*/ 	.word	0x00000ca0


	//   ....[7]....
        /*0250*/ 	.word	0x00000cd0


	//   ....[8]....
        /*0254*/ 	.word	0x00001b10


	//   ....[9]....
        /*0258*/ 	.word	0x00001b90


	//   ....[10]....
        /*025c*/ 	.word	0x00001bc0


	//   ....[11]....
        /*0260*/ 	.word	0x00001c10


	//   ....[12]....
        /*0264*/ 	.word	0x00001c60


	//   ....[13]....
        /*0268*/ 	.word	0x00001cb0


	//   ....[14]....
        /*026c*/ 	.word	0x00001cd0


	//   ....[15]....
        /*0270*/ 	.word	0x00001cf0


	//   ....[16]....
        /*0274*/ 	.word	0x00002af0


	//   ....[17]....
        /*0278*/ 	.word	0x00002b00


	//   ....[18]....
        /*027c*/ 	.word	0x00002b10


	//   ....[19]....
        /*0280*/ 	.word	0x00002b20


	//   ....[20]....
        /*0284*/ 	.word	0x00002b30


	//   ....[21]....
        /*0288*/ 	.word	0x00002b40


	//   ....[22]....
        /*028c*/ 	.word	0x00002b50


	//   ....[23]....
        /*0290*/ 	.word	0x00002b70


	//   ....[24]....
        /*0294*/ 	.word	0x00002b90


	//   ....[25]....
        /*0298*/ 	.word	0x00002bb0


	//   ....[26]....
        /*029c*/ 	.word	0x00003a00


	//   ....[27]....
        /*02a0*/ 	.word	0x00003a60


	//   ....[28]....
        /*02a4*/ 	.word	0x00003ac0


	//   ....[29]....
        /*02a8*/ 	.word	0x00003b20


	//   ....[30]....
        /*02ac*/ 	.word	0x00003b80


	//   ....[31]....
        /*02b0*/ 	.word	0x00003c00


	//   ....[32]....
        /*02b4*/ 	.word	0x00003c70


	//   ....[33]....
        /*02b8*/ 	.word	0x00003cd0


	//   ....[34]....
        /*02bc*/ 	.word	0x00003d50


	//   ....[35]....
        /*02c0*/ 	.word	0x00003db0


	//   ....[36]....
        /*02c4*/ 	.word	0x00003e30


	//   ....[37]....
        /*02c8*/ 	.word	0x00003e90


	//   ....[38]....
        /*02cc*/ 	.word	0x00003f10


	//   ....[39]....
        /*02d0*/ 	.word	0x00003f70


	//   ....[40]....
        /*02d4*/ 	.word	0x00003ff0


	//   ....[41]....
        /*02d8*/ 	.word	0x00004050


	//   ....[42]....
        /*02dc*/ 	.word	0x000040d0


	//   ....[43]....
        /*02e0*/ 	.word	0x00004130


	//   ....[44]....
        /*02e4*/ 	.word	0x000041b0


	//   ....[45]....
        /*02e8*/ 	.word	0x00004210


	//   ....[46]....
        /*02ec*/ 	.word	0x00004290


	//   ....[47]....
        /*02f0*/ 	.word	0x000042f0


	//   ....[48]....
        /*02f4*/ 	.word	0x00004360


	//   ....[49]....
        /*02f8*/ 	.word	0x000043c0


	//   ....[50]....
        /*02fc*/ 	.word	0x00004420


	//----- nvinfo : EIATTR_SYSCALL_OFFSETS
	.align		4
.L_7013:
        /*0300*/ 	.byte	0x04, 0x46
        /*0302*/ 	.short	(.L_7015 - .L_7014)


	//   ....[0]....
.L_7014:
        /*0304*/ 	.word	0x00003890


	//   ....[1]....
        /*0308*/ 	.word	0x00003990


	//----- nvinfo : EIATTR_EXIT_INSTR_OFFSETS
	.align		4
.L_7015:
        /*030c*/ 	.byte	0x04, 0x1c
        /*030e*/ 	.short	(.L_7017 - .L_7016)


	//   ....[0]....
.L_7016:
        /*0310*/ 	.word	0x00003240


	//   ....[1]....
        /*0314*/ 	.word	0x00003310


	//   ....[2]....
        /*0318*/ 	.word	0x00003790


	//   ....[3]....
        /*031c*/ 	.word	0x000039a0


	//----- nvinfo : EIATTR_CRS_STACK_SIZE
	.align		4
.L_7017:
        /*0320*/ 	.byte	0x04, 0x1e
        /*0322*/ 	.short	(.L_7019 - .L_7018)
.L_7018:
        /*0324*/ 	.word	0x00000000


	//----- nvinfo : EIATTR_CBANK_PARAM_SIZE
	.align		4
.L_7019:
        /*0328*/ 	.byte	0x03, 0x19
        /*032a*/ 	.short	0x007c


	//----- nvinfo : EIATTR_PARAM_CBANK
	.align		4
        /*032c*/ 	.byte	0x04, 0x0a
        /*032e*/ 	.short	(.L_7021 - .L_7020)
	.align		4
.L_7020:
        /*0330*/ 	.word	index@(.nv.constant0._ZN4vllm25paged_attention_v1_kernelIthLi80ELi32ELi128ELNS_18Fp8KVCacheDataTypeE2ELb1EEEvPT_PKS2_PKT0_S8_ifPKiSA_iPKfiiiSC_SC_iiiii)
        /*0334*/ 	.short	0x0210
        /*0336*/ 	.short	0x007c


	//----- nvinfo : EIATTR_SW_WAR
	.align		4
.L_7021:
        /*0338*/ 	.byte	0x04, 0x36
        /*033a*/ 	.short	(.L_7023 - .L_7022)
.L_7022:
        /*033c*/ 	.word	0x00000008
.L_7023:


//--------------------- .nv.info._ZN4vllm25paged_attention_v1_kernelIthLi64ELi32ELi128ELNS_18Fp8KVCacheDataTypeE2ELb1EEEvPT_PKS2_PKT0_S8_ifPKiSA_iPKfiiiSC_SC_iiiii --------------------------
	.section	.nv.info._ZN4vllm25paged_attention_v1_kernelIthLi64ELi32ELi128ELNS_18Fp8KVCacheDataTypeE2ELb1EEEvPT_PKS2_PKT0_S8_ifPKiSA_iPKfiiiSC_SC_iiiii,"",@"SHT_CUDA_INFO"
	.sectionflags	@""
	.align	4


	//----- nvinfo : EIATTR_CUDA_API_VERSION
	.align		4
        /*0000*/ 	.byte	0x04, 0x37
        /*0002*/ 	.short	(.L_7025 - .L_7024)
.L_7024:
        /*0004*/ 	.word	0x00000082


	//----- nvinfo : EIATTR_KPARAM_INFO
	.align		4
.L_7025:
        /*0008*/ 	.byte	0x04, 0x17
        /*000a*/ 	.short	(.L_7027 - .L_7026)
.L_7026:
        /*000c*/ 	.word	0x00000000
        /*0010*/ 	.short	0x0013
        /*0012*/ 	.short	0x0078
        /*0014*/ 	.byte	0x00, 0xf0, 0x11, 0x00


	//----- nvinfo : EIATTR_KPARAM_INFO
	.align		4
.L_7027:
        /*0018*/ 	.byte	0x04, 0x17
        /*001a*/ 	.short	(.L_7029 - .L_7028)
.L_7028:
        /*001c*/ 	.word	0x00000000
        /*0020*/ 	.short	0x0012
        /*0022*/ 	.short	0x0074
        /*0024*/ 	.byte	0x00, 0xf0, 0x11, 0x00


	//----- nvinfo : EIATTR_KPARAM_INFO
	.align		4
.L_7029:
        /*0028*/ 	.byte	0x04, 0x17
        /*002a*/ 	.short	(.L_7031 - .L_7030)
.L_7030:
        /*002c*/ 	.word	0x00000000
        /*0030*/ 	.short	0x0011
        /*0032*/ 	.short	0x0070
        /*0034*/ 	.byte	0x00, 0xf0, 0x11, 0x00


	//----- nvinfo : EIATTR_KPARAM_INFO
	.align		4
.L_7031:
        /*0038*/ 	.byte	0x04, 0x17
        /*003a*/ 	.short	(.L_7033 - .L_7032)
.L_7032:
        /*003c*/ 	.word	0x00000000
        /*0040*/ 	.short	0x0010
        /*0042*/ 	.short	0x006c
        /*0044*/ 	.byte	0x00, 0xf0, 0x11, 0x00


	//----- nvinfo : EIATTR_KPARAM_INFO
	.align		4
.L_7033:
        /*0048*/ 	.byte	0x04, 0x17
        /*004a*/ 	.short	(.L_7035 - .L_7034)
.L_7034:
        /*004c*/ 	.word	0x00000000
        /*0050*/ 	.short	0x000f
        /*0052*/ 	.short	0x0068
        /*0054*/ 	.byte	0x00, 0xf0, 0x11, 0x00


	//----- nvinfo : EIATTR_KPARAM_INFO
	.align		4
.L_7035:
        /*0058*/ 	.byte	0x04, 0x17
        /*005a*/ 	.short	(.L_7037 - .L_7036)
.L_7036:
        /*005c*/ 	.word	0x00000000
        /*0060*/ 	.short	0x000e
        /*0062*/ 	.short	0x0060
        /*0064*/ 	.byte	0x00, 0xf0, 0x21, 0x00


	//----- nvinfo : EIATTR_KPARAM_INFO
	.align		4
.L_7037:
        /*0068*/ 	.byte	0x04, 0x17
        /*006a*/ 	.short	(.L_7039 - .L_7038)
.L_7038:
        /*006c*/ 	.word	0x00000000
        /*0070*/ 	.short	0x000d
        /*0072*/ 	.short	0x0058
        /*0074*/ 	.byte	0x00, 0xf0, 0x21, 0x00


	//----- nvinfo : EIATTR_KPARAM_INFO
	.align		4
.L_7039:
        /*0078*/ 	.byte	0x04, 0x17
        /*007a*/ 	.short	(.L_7041 - .L_7040)
.L_7040:
        /*007c*/ 	.word	0x00000000
        /*0080*/ 	.short	0x000c
        /*0082*/ 	.short	0x0050
        /*0084*/ 	.byte	0x00, 0xf0, 0x11, 0x00


	//----- nvinfo : EIATTR_KPARAM_INFO
	.align		4
.L_7041:
        /*0088*/ 	.byte	0x04, 0x17
        /*008a*/ 	.short	(.L_7043 - .L_7042)
.L_7042:
        /*008c*/ 	.word	0x00000000
        /*0090*/ 	.short	0x000b
        /*0092*/ 	.short	0x004c
        /*0094*/ 	.byte	0x00, 0xf0, 0x11, 0x00


	//----- nvinfo : EIATTR_KPARAM_INFO
	.align		4
.L_7043:
        /*0098*/ 	.byte	0x04, 0x17
        /*009a*/ 	.short	(.L_7045 - .L_7044)
.L_7044:
        /*009c*/ 	.word	0x00000000
        /*00a0*/ 	.short	0x000a
        /*00a2*/ 	.short	0x0048
        /*00a4*/ 	.byte	0x00, 0xf0, 0x11, 0x00


	//----- nvinfo : EIATTR_KPARAM_INFO
	.align		4
.L_7045:
        /*00a8*/ 	.byte	0x04, 0x17
        /*00aa*/ 	.short	(.L_7047 - .L_7046)
.L_7046:
        /*00ac*/ 	.word	0x00000000
        /*00b0*/ 	.short	0x0009
        /*00b2*/ 	.short	0x0040
        /*00b4*/ 	.byte	0x00, 0xf0, 0x21, 0x00


	//----- nvinfo : EIATTR_KPARAM_INFO
	.align		4
.L_7047:
        /*00b8*/ 	.byte	0x04, 0x17
        /*00ba*/ 	.short	(.L_7049 - .L_7048)
.L_7048:
        /*00bc*/ 	.word	0x00000000
        /*00c0*/ 	.short	0x0008
        /*00c2*/ 	.short	0x0038
        /*00c4*/ 	.byte	0x00, 0xf0, 0x11, 0x00


	//----- nvinfo : EIATTR_KPARAM_INFO
	.align		4
.L_7049:
        /*00c8*/ 	.byte	0x04, 0x17
        /*00ca*/ 	.short	(.L_7051 - .L_7050)
.L_7050:
        /*00cc*/ 	.word	0x00000000
        /*00d0*/ 	.short	0x0007
        /*00d2*/ 	.short	0x0030
        /*00d4*/ 	.byte	0x00, 0xf0, 0x21, 0x00


	//----- nvinfo : EIATTR_KPARAM_INFO
	.align		4
.L_7051:
        /*00d8*/ 	.byte	0x04, 0x17
        /*00da*/ 	.short	(.L_7053 - .L_7052)
.L_7052:
        /*00dc*/ 	.word	0x00000000
        /*00e0*/ 	.short	0x0006
        /*00e2*/ 	.short	0x0028
        /*00e4*/ 	.byte	0x00, 0xf0, 0x21, 0x00


	//----- nvinfo : EIATTR_KPARAM_INFO
	.align		4
.L_7053:
        /*00e8*/ 	.byte	0x04, 0x17
        /*00ea*/ 	.short	(.L_7055 - .L_7054)
.L_7054:
        /*00ec*/ 	.word	0x00000000
        /*00f0*/ 	.short	0x0005
        /*00f2*/ 	.short	0x0024
        /*00f4*/ 	.byte	0x00, 0xf0, 0x11, 0x00


	//----- nvinfo : EIATTR_KPARAM_INFO
	.align		4
.L_7055:
        /*00f8*/ 	.byte	0x04, 0x17
        /*00fa*/ 	.short	(.L_7057 - .L_7056)
.L_7056:
        /*00fc*/ 	.word	0x00000000
        /*0100*/ 	.short	0x0004
        /*0102*/ 	.short	0x0020
        /*0104*/ 	.byte	0x00, 0xf0, 0x11, 0x00


	//----- nvinfo : EIATTR_KPARAM_INFO
	.align		4
.L_7057:
        /*0108*/ 	.byte	0x04, 0x17
        /*010a*/ 	.short	(.L_7059 - .L_7058)
.L_7058:
        /*010c*/ 	.word	0x00000000
        /*0110*/ 	.short	0x0003
        /*0112*/ 	.short	0x0018
        /*0114*/ 	.byte	0x00, 0xf0, 0x21, 0x00


	//----- nvinfo : EIATTR_KPARAM_INFO
	.align		4
.L_7059:
        /*0118*/ 	.byte	0x04, 0x17
        /*011a*/ 	.short	(.L_7061 - .L_7060)
.L_7060:
        /*011c*/ 	.word	0x00000000
        /*0120*/ 	.short	0x0002
        /*0122*/ 	.short	0x0010
        /*0124*/ 	.byte	0x00, 0xf0, 0x21, 0x00


	//----- nvinfo : EIATTR_KPARAM_INFO
	.align		4
.L_7061:
        /*0128*/ 	.byte	0x04, 0x17
        /*012a*/ 	.short	(.L_7063 - .L_7062)
.L_7062:
        /*012c*/ 	.word	0x00000000
        /*0130*/ 	.short	0x0001
        /*0132*/ 	.short	0x0008
        /*0134*/ 	.byte	0x00, 0xf0, 0x21, 0x00


	//----- nvinfo : EIATTR_KPARAM_INFO
	.align		4
.L_7063:
        /*0138*/ 	.byte	0x04, 0x17
        /*013a*/ 	.short	(.L_7065 - .L_7064)
.L_7064:
        /*013c*/ 	.word	0x00000000
        /*0140*/ 	.short	0x0000
        /*0142*/ 	.short	0x0000
        /*0144*/ 	.byte	0x00, 0xf0, 0x21, 0x00


	//----- nvinfo : EIATTR_SPARSE_MMA_MASK
	.align		4
.L_7065:
        /*0148*/ 	.byte	0x03, 0x50
        /*014a*/ 	.short	0x0000


	//----- nvinfo : EIATTR_MAXREG_COUNT
	.align		4
        /*014c*/ 	.byte	0x03, 0x1b
        /*014e*/ 	.short	0x00ff


	//----- nvinfo : EIATTR_NUM_BARRIERS
	.align		4
        /*0150*/ 	.byte	0x02, 0x4c
        /*0152*/ 	.byte	0x01
	.zero		1


	//----- nvinfo : EIATTR_EXTERNS
	.align		4
        /*0154*/ 	.byte	0x04, 0x0f
        /*0156*/ 	.short	(.L_7067 - .L_7066)


	//   ....[0]....
	.align		4
.L_7066:
        /*0158*/ 	.word	index@(__assertfail)


	//----- nvinfo : EIATTR_MERCURY_ISA_VERSION
	.align		4
.L_7067:
        /*015c*/ 	.byte	0x03, 0x5f
        /*015e*/ 	.short	0x0101


	//----- nvinfo : EIATTR_COOP_GROUP_MASK_REGIDS
	.align		4
        /*0160*/ 	.byte	0x04, 0x29
        /*0162*/ 	.short	(.L_7069 - .L_7068)


	//   ....[0]....
.L_7068:
        /*0164*/ 	.word	0xffffffff


	//   ....[1]....
        /*0168*/ 	.word	0xffffffff


	//   ....[2]....
        /*016c*/ 	.word	0xffffffff


	//   ....[3]....
        /*0170*/ 	.word	0xffffffff


	//   ....[4]....
        /*0174*/ 	.word	0xffffffff


	//   ....[5]....
        /*0178*/ 	.word	0xffffffff


	//   ....[6]....
        /*017c*/ 	.word	0xffffffff


	//   ....[7]....
        /*0180*/ 	.word	0xffffffff


	//   ....[8]....
        /*0184*/ 	.word	0xffffffff


	//   ....[9]....
        /*0188*/ 	.word	0xffffffff


	//   ....[10]....
        /*018c*/ 	.word	0xffffffff


	//   ....[11]....
        /*0190*/ 	.word	0xffffffff


	//   ....[12]....
        /*0194*/ 	.word	0xffffffff


	//   ....[13]....
        /*0198*/ 	.word	0xffffffff


	//   ....[14]....
        /*019c*/ 	.word	0xffffffff


	//   ....[15]....
        /*01a0*/ 	.word	0xffffffff


	//   ....[16]....
        /*01a4*/ 	.word	0xffffffff


	//   ....[17]....
        /*01a8*/ 	.word	0xffffffff


	//   ....[18]....
        /*01ac*/ 	.word	0xffffffff


	//   ....[19]....
        /*01b0*/ 	.word	0xffffffff


	//   ....[20]....
        /*01b4*/ 	.word	0xffffffff


	//   ....[21]....
        /*01b8*/ 	.word	0xffffffff


	//   ....[22]....
        /*01bc*/ 	.word	0xffffffff


	//   ....[23]....
        /*01c0*/ 	.word	0xffffffff


	//   ....[24]....
        /*01c4*/ 	.word	0x0500000f


	//   ....[25]....
        /*01c8*/ 	.word	0x0500000f


	//   ....[26]....
        /*01cc*/ 	.word	0x0500000f


	//   ....[27]....
        /*01d0*/ 	.word	0x0500000f


	//   ....[28]....
        /*01d4*/ 	.word	0x0500000f


	//   ....[29]....
        /*01d8*/ 	.word	0x0500000f


	//   ....[30]....
        /*01dc*/ 	.word	0x0500000f


	//   ....[31]....
        /*01e0*/ 	.word	0x0500000f


	//   ....[32]....
        /*01e4*/ 	.word	0x0500000f


	//   ....[33]....
        /*01e8*/ 	.word	0x0500000f


	//   ....[34]....
        /*01ec*/ 	.word	0x0500000f


	//   ....[35]....
        /*01f0*/ 	.word	0x0500000f


	//   ....[36]....
        /*01f4*/ 	.word	0x0500000f


	//   ....[37]....
        /*01f8*/ 	.word	0x0500000f


	//   ....[38]....
        /*01fc*/ 	.word	0x0500000f


	//   ....[39]....
        /*0200*/ 	.word	0x0500000f


	//   ....[40]....
        /*0204*/ 	.word	0x0500000f


	//   ....[41]....
        /*0208*/ 	.word	0x0500000f


	//   ....[42]....
        /*020c*/ 	.word	0x0500000f


	//   ....[43]....
        /*0210*/ 	.word	0x0500000f


	//   ....[44]....
        /*0214*/ 	.word	0x0500000f


	//----- nvinfo : EIATTR_COOP_GROUP_INSTR_OFFSETS
	.align		4
.L_7069:
        /*0218*/ 	.byte	0x04, 0x28
        /*021a*/ 	.short	(.L_7071 - .L_7070)


	//   ....[0]....
.L_7070:
        /*021c*/ 	.word	0x00000ae0


	//   ....[1]....
        /*0220*/ 	.word	0x00000b10


	//   ....[2]....
        /*0224*/ 	.word	0x00000b30


	//   ....[3]....
        /*0228*/ 	.word	0x00000b50


	//   ....[4]....
        /*022c*/ 	.word	0x00000b70


	//   ....[5]....
        /*0230*/ 	.word	0x00000ca0


	//   ....[6]....
        /*0234*/ 	.word	0x00000cc0


	//   ....[7]....
        /*0238*/ 	.word	0x00000ce0


	//   ....[8]....
        /*023c*/ 	.word	0x00001b20


	//   ....[9]....
        /*0240*/ 	.word	0x00001ba0


	//   ....[10]....
        /*0244*/ 	.word	0x00001bd0


	//   ....[11]....
        /*0248*/ 	.word	0x00001c20


	//   ....[12]....
        /*024c*/ 	.word	0x00001c70


	//   ....[13]....
        /*0250*/ 	.word	0x00001cc0


	//   ....[14]....
        /*0254*/ 	.word	0x00001ce0


	//   ....[15]....
        /*0258*/ 	.word	0x00001d00


	//   ....[16]....
        /*025c*/ 	.word	0x00002ab0


	//   ....[17]....
        /*0260*/ 	.word	0x00002ad0


	//   ....[18]....
        /*0264*/ 	.word	0x00002ae0


	//   ....[19]....
        /*0268*/ 	.word	0x00002af0


	//   ....[20]....
        /*026c*/ 	.word	0x00002b00


	//   ....[21]....
        /*0270*/ 	.word	0x00002b10


	//   ....[22]....
        /*0274*/ 	.word	0x00002b20


	//   ....[23]....
        /*0278*/ 	.word	0x00002b40


	//   ....[24]....
        /*027c*/ 	.word	0x000037b0


	//   ....[25]....
        /*0280*/ 	.word	0x00003810


	//   ....[26]....
        /*0284*/ 	.word	0x00003870


	//   ....[27]....
        /*0288*/ 	.word	0x000038d0


	//   ....[28]....
        /*028c*/ 	.word	0x00003930


	//   ....[29]....
        /*0290*/ 	.word	0x000039b0


	//   ....[30]....
        /*0294*/ 	.word	0x00003a10


	//   ....[31]....
        /*0298*/ 	.word	0x00003a70


	//   ....[32]....
        /*029c*/ 	.word	0x00003af0


	//   ....[33]....
        /*02a0*/ 	.word	0x00003b50


	//   ....[34]....
        /*02a4*/ 	.word	0x00003bd0


	//   ....[35]....
        /*02a8*/ 	.word	0x00003c30


	//   ....[36]....
        /*02ac*/ 	.word	0x00003cb0


	//   ....[37]....
        /*02b0*/ 	.word	0x00003d10


	//   ....[38]....
        /*02b4*/ 	.word	0x00003d90


	//   ....[39]....
        /*02b8*/ 	.word	0x00003df0


	//   ....[40]....
        /*02bc*/ 	.word	0x00003e70


	//   ....[41]....
        /*02c0*/ 	.word	0x00003ed0


	//   ....[42]....
        /*02c4*/ 	.word	0x00003f50


	//   ....[43]....
        /*02c8*/ 	.word	0x00003fb0


	//   ....[44]....
        /*02cc*/ 	.word	0x00004040


	//----- nvinfo : EIATTR_SYSCALL_OFFSETS
	.align		4
.L_7071:
        /*02d0*/ 	.byte	0x04, 0x46
        /*02d2*/ 	.short	(.L_7073 - .L_7072)


	//   ....[0]....
.L_7072:
        /*02d4*/ 	.word	0x00003640


	//   ....[1]....
        /*02d8*/ 	.word	0x00003740


	//----- nvinfo : EIATTR_EXIT_INSTR_OFFSETS
	.align		4
.L_7073:
        /*02dc*/ 	.byte	0x04, 0x1c
        /*02de*/ 	.short	(.L_7075 - .L_7074)


	//   ....[0]....
.L_7074:
        /*02e0*/ 	.word	0x000030d0


	//   ....[1]....
        /*02e4*/ 	.word	0x000031b0


	//   ....[2]....
        /*02e8*/ 	.word	0x00003540


	//   ....[3]....
        /*02ec*/ 	.word	0x00003750


	//----- nvinfo : EIATTR_CRS_STACK_SIZE
	.align		4
.L_7075:
        /*02f0*/ 	.byte	0x04, 0x1e
        /*02f2*/ 	.short	(.L_7077 - .L_7076)
.L_7076:
        /*02f4*/ 	.word	0x00000000


	//----- nvinfo : EIATTR_CBANK_PARAM_SIZE
	.align		4
.L_7077:
        /*02f8*/ 	.byte	0x03, 0x19
        /*02fa*/ 	.short	0x007c


	//----- nvinfo : EIATTR_PARAM_CBANK
	.align		4
        /*02fc*/ 	.byte	0x04, 0x0a
        /*02fe*/ 	.short	(.L_7079 - .L_7078)
	.align		4
.L_7078:
        /*0300*/ 	.word	index@(.nv.constant0._ZN4vllm25paged_attention_v1_kernelIthLi64ELi32ELi128ELNS_18Fp8KVCacheDataTypeE2ELb1EEEvPT_PKS2_PKT0_S8_ifPKiSA_iPKfiiiSC_SC_iiiii)
        /*0304*/ 	.short	0x0210
        /*0306*/ 	.short	0x007c


	//----- nvinfo : EIATTR_SW_WAR
	.align		4
.L_7079:
        /*0308*/ 	.byte	0x04, 0x36
        /*030a*/ 	.short	(.L_7081 - .L_7080)
.L_7080:
        /*030c*/ 	.word	0x00000008
.L_7081:


//--------------------- .nv.info._ZN4vllm25paged_attention_v1_kernelIthLi32ELi32ELi128ELNS_18Fp8KVCacheDataTypeE2ELb1EEEvPT_PKS2_PKT0_S8_ifPKiSA_iPKfiiiSC_SC_iiiii --------------------------
	.section	.nv.info._ZN4vllm25paged_attention_v1_kernelIthLi32ELi32ELi128ELNS_18Fp8KVCacheDataTypeE2ELb1EEEvPT_PKS2_PKT0_S8_ifPKiSA_iPKfiiiSC_SC_iiiii,"",@"SHT_CUDA_INFO"
	.sectionflags	@""
	.align	4


	//----- nvinfo : EIATTR_CUDA_API_VERSION
	.align		4
        /*0000*/ 	.byte	0x04, 0x37
        /*0002*/ 	.short	(.L_7083 - .L_7082)
.L_7082:
        /*0004*/ 	.word	0x00000082


	//----- nvinfo : EIATTR_KPARAM_INFO
	.align		4
.L_7083:
        /*0008*/ 	.byte	0x04, 0x17
        /*000a*/ 	.short	(.L_7085 - .L_7084)
.L_7084:
        /*000c*/ 	.word	0x00000000
        /*0010*/ 	.short	0x0013
        /*0012*/ 	.short	0x0078
        /*0014*/ 	.byte	0x00, 0xf0, 0x11, 0x00


	//----- nvinfo : EIATTR_KPARAM_INFO
	.align		4
.L_7085:
        /*0018*/ 	.byte	0x04, 0x17
        /*001a*/ 	.short	(.L_7087 - .L_7086)
.L_7086:
        /*001c*/ 	.word	0x00000000
        /*0020*/ 	.short	0x0012
        /*0022*/ 	.short	0x0074
        /*0024*/ 	.byte	0x00, 0xf0, 0x11, 0x00


	//----- nvinfo : EIATTR_KPARAM_INFO
	.align		4
.L_7087:
        /*0028*/ 	.byte	0x04, 0x17
        /*002a*/ 	.short	(.L_7089 - .L_7088)
.L_7088:
        /*002c*/ 	.word	0x00000000
        /*0030*/ 	.short	0x0011
        /*0032*/ 	.short	0x0070
        /*0034*/ 	.byte	0x00, 0xf0, 0x11, 0x00


	//----- nvinfo : EIATTR_KPARAM_INFO
	.align		4
.L_7089:
        /*0038*/ 	.byte	0x04, 0x17
        /*003a*/ 	.short	(.L_7091 - .L_7090)
.L_7090:
        /*003c*/ 	.word	0x00000000
        /*0040*/ 	.short	0x0010
        /*0042*/ 	.short	0x006c
        /*0044*/ 	.byte	0x00, 0xf0, 0x11, 0x00


	//----- nvinfo : EIATTR_KPARAM_INFO
	.align		4
.L_7091:
        /*0048*/ 	.byte	0x04, 0x17
        /*004a*/ 	.short	(.L_7093 - .L_7092)
.L_7092:
        /*004c*/ 	.word	0x00000000
        /*0050*/ 	.short	0x000f
        /*0052*/ 	.short	0x0068
        /*0054*/ 	.byte	0x00, 0xf0, 0x11, 0x00


	//----- nvinfo : EIATTR_KPARAM_INFO
	.align		4
.L_7093:
        /*0058*/ 	.byte	0x04, 0x17
        /*005a*/ 	.short	(.L_7095 - .L_7094)
.L_7094:
        /*005c*/ 	.word	0x00000000
        /*0060*/ 	.short	0x000e
        /*0062*/ 	.short	0x0060
        /*0064*/ 	.byte	0x00, 0xf0, 0x21, 0x00


	//----- nvinfo : EIATTR_KPARAM_INFO
	.align		4
.L_7095:
        /*0068*/ 	.byte	0x04, 0x17
        /*006a*/ 	.short	(.L_7097 - .L_7096)
.L_7096:
        /*006c*/ 	.word	0x00000000
        /*0070*/ 	.short	0x000d
        /*0072*/ 	.short	0x0058
        /*0074*/ 	.byte	0x00, 0xf0, 0x21, 0x00


	//----- nvinfo : EIATTR_KPARAM_INFO
	.align		4
.L_7097:
        /*0078*/ 	.byte	0x04, 0x17
        /*007a*/ 	.short	(.L_7099 - .L_7098)
.L_7098:
        /*007c*/ 	.word	0x00000000
        /*0080*/ 	.short	0x000c
        /*0082*/ 	.short	0x0050
        /*0084*/ 	.byte	0x00, 0xf0, 0x11, 0x00


	//----- nvinfo : EIATTR_KPARAM_INFO
	.align		4
.L_7099:
        /*0088*/ 	.byte	0x04, 0x17
        /*008a*/ 	.short	(.L_7101 - .L_7100)
.L_7100:
        /*008c*/ 	.word	0x00000000
        /*0090*/ 	.short	0x000b
        /*0092*/ 	.short	0x004c
        /*0094*/ 	.byte	0x00, 0xf0, 0x11, 0x00


	//----- nvinfo : EIATTR_KPARAM_INFO
	.align		4
.L_7101:
        /*0098*/ 	.byte	0x04, 0x17
        /*009a*/ 	.short	(.L_7103 - .L_7102)
.L_7102:
        /*009c*/ 	.word	0x00000000
        /*00a0*/ 	.short	0x000a
        /*00a2*/ 	.short	0x0048
        /*00a4*/ 	.byte	0x00, 0xf0, 0x11, 0x00


	//----- nvinfo : EIATTR_KPARAM_INFO
	.align		4
.L_7103:
        /*00a8*/ 	.byte	0x04, 0x17
        /*00aa*/ 	.short	(.L_7105 - .L_7104)
.L_7104:
        /*00ac*/ 	.word	0x00000000
        /*00b0*/ 	.short	0x0009
        /*00b2*/ 	.short	0x0040
        /*00b4*/ 	.byte	0x00, 0xf0, 0x21, 0x00


	//----- nvinfo : EIATTR_KPARAM_INFO
	.align		4
.L_7105:
        /*00b8*/ 	.byte	0x04, 0x17
        /*00ba*/ 	.short	(.L_7107 - .L_7106)
.L_7106:
        /*00bc*/ 	.word	0x00000000
        /*00c0*/ 	.short	0x0008
        /*00c2*/ 	.short	0x0038
        /*00c4*/ 	.byte	0x00, 0xf0, 0x11, 0x00


	//----- nvinfo : EIATTR_KPARAM_INFO
	.align		4
.L_7107:
        /*00c8*/ 	.byte	0x04, 0x17
        /*00ca*/ 	.short	(.L_7109 - .L_7108)
.L_7108:
        /*00cc*/ 	.word	0x00000000
        /*00d0*/ 	.short	0x0007
        /*00d2*/ 	.short	0x0030
        /*00d4*/ 	.byte	0x00, 0xf0, 0x21, 0x00


	//----- nvinfo : EIATTR_KPARAM_INFO
	.align		4
.L_7109:
        /*00d8*/ 	.byte	0x04, 0x17
        /*00da*/ 	.short	(.L_7111 - .L_7110)
.L_7110:
        /*00dc*/ 	.word	0x00000000
        /*00e0*/ 	.short	0x0006
        /*00e2*/ 	.short	0x0028
        /*00e4*/ 	.byte	0x00, 0xf0, 0x21, 0x00


	//----- nvinfo : EIATTR_KPARAM_INFO
	.align		4
.L_7111:
        /*00e8*/ 	.byte	0x04, 0x17
        /*00ea*/ 	.short	(.L_7113 - .L_7112)
.L_7112:
        /*00ec*/ 	.word	0x00000000
        /*00f0*/ 	.short	0x0005
        /*00f2*/ 	.short	0x0024
        /*00f4*/ 	.byte	0x00, 0xf0, 0x11, 0x00


	//----- nvinfo : EIATTR_KPARAM_INFO
	.align		4
.L_7113:
        /*00f8*/ 	.byte	0x04, 0x17
        /*00fa*/ 	.short	(.L_7115 - .L_7114)
.L_7114:
        /*00fc*/ 	.word	0x00000000
        /*0100*/ 	.short	0x0004
        /*0102*/ 	.short	0x0020
        /*0104*/ 	.byte	0x00, 0xf0, 0x11, 0x00


	//----- nvinfo : EIATTR_KPARAM_INFO
	.align		4
.L_7115:
        /*0108*/ 	.byte	0x04, 0x17
        /*010a*/ 	.short	(.L_7117 - .L_7116)
.L_7116:
        /*010c*/ 	.word	0x00000000
        /*0110*/ 	.short	0x0003
        /*0112*/ 	.short	0x0018
        /*0114*/ 	.byte	0x00, 0xf0, 0x21, 0x00


	//----- nvinfo : EIATTR_KPARAM_INFO
	.align		4
.L_7117:
        /*0118*/ 	.byte	0x04, 0x17
        /*011a*/ 	.short	(.L_7119 - .L_7118)
.L_7118:
        /*011c*/ 	.word	0x00000000
        /*0120*/ 	.short	0x0002
        /*0122*/ 	.short	0x0010
        /*0124*/ 	.byte	0x00, 0xf0, 0x21, 0x00


	//----- nvinfo : EIATTR_KPARAM_INFO
	.align		4
.L_7119:
        /*0128*/ 	.byte	0x04, 0x17
        /*012a*/ 	.short	(.L_7121 - .L_7120)
.L_7120:
        /*012c*/ 	.word	0x00000000
        /*0130*/ 	.short	0x0001
        /*0132*/ 	.short	0x0008
        /*0134*/ 	.byte	0x00, 0xf0, 0x21, 0x00


	//----- nvinfo : EIATTR_KPARAM_INFO
	.align		4
.L_7121:
        /*0138*/ 	.byte	0x04, 0x17
        /*013a*/ 	.short	(.L_7123 - .L_7122)
.L_7122:
        /*013c*/ 	.word	0x00000000
        /*0140*/ 	.short	0x0000
        /*0142*/ 	.short	0x0000
        /*0144*/ 	.byte	0x00, 0xf0, 0x21, 0x00


	//----- nvinfo : EIATTR_SPARSE_MMA_MASK
	.align		4
.L_7123:
        /*0148*/ 	.byte	0x03, 0x50
        /*014a*/ 	.short	0x0000


	//----- nvinfo : EIATTR_MAXREG_COUNT
	.align		4
        /*014c*/ 	.byte	0x03, 0x1b
        /*014e*/ 	.short	0x00ff


	//----- nvinfo : EIATTR_NUM_BARRIERS
	.align		4
        /*0150*/ 	.byte	0x02, 0x4c
        /*0152*/ 	.byte	0x01
	.zero		1


	//----- nvinfo : EIATTR_EXTERNS
	.align		4
        /*0154*/ 	.byte	0x04, 0x0f
        /*0156*/ 	.short	(.L_7125 - .L_7124)


	//   ....[0]....
	.align		4
.L_7124:
        /*0158*/ 	.word	index@(__assertfail)


	//----- nvinfo : EIATTR_MERCURY_ISA_VERSION
	.align		4
.L_7125:
        /*015c*/ 	.byte	0x03, 0x5f
        /*015e*/ 	.short	0x0101


	//----- nvinfo : EIATTR_COOP_GROUP_MASK_REGIDS
	.align		4
        /*0160*/ 	.byte	0x04, 0x29
        /*0162*/ 	.short	(.L_7127 - .L_7126)


	//   ....[0]....
.L_7126:
        /*0164*/ 	.word	0xffffffff


	//   ....[1]....
        /*0168*/ 	.word	0xffffffff


	//   ....[2]....
        /*016c*/ 	.word	0xffffffff


	//   ....[3]....
        /*0170*/ 	.word	0xffffffff


	//   ....[4]....
        /*0174*/ 	.word	0xffffffff


	//   ....[5]....
        /*0178*/ 	.word	0xffffffff


	//   ....[6]....
        /*017c*/ 	.word	0xffffffff


	//   ....[7]....
        /*0180*/ 	.word	0xffffffff


	//   ....[8]....
        /*0184*/ 	.word	0xffffffff


	//   ....[9]....
        /*0188*/ 	.word	0xffffffff


	//   ....[10]....
        /*018c*/ 	.word	0xffffffff


	//   ....[11]....
        /*0190*/ 	.word	0xffffffff


	//   ....[12]....
        /*0194*/ 	.word	0xffffffff


	//   ....[13]....
        /*0198*/ 	.word	0xffffffff


	//   ....[14]....
        /*019c*/ 	.word	0xffffffff


	//   ....[15]....
        /*01a0*/ 	.word	0xffffffff


	//   ....[16]....
        /*01a4*/ 	.word	0xffffffff


	//   ....[17]....
        /*01a8*/ 	.word	0xffffffff


	//   ....[18]....
        /*01ac*/ 	.word	0xffffffff


	//   ....[19]....
        /*01b0*/ 	.word	0xffffffff


	//   ....[20]....
        /*01b4*/ 	.word	0x0500000f


	//   ....[21]....
        /*01b8*/ 	.word	0x0500000f


	//   ....[22]....
        /*01bc*/ 	.word	0x0500000f


	//   ....[23]....
        /*01c0*/ 	.word	0x0500000f


	//   ....[24]....
        /*01c4*/ 	.word	0x0500000f


	//   ....[25]....
        /*01c8*/ 	.word	0x0500000f


	//   ....[26]....
        /*01cc*/ 	.word	0x0500000f


	//   ....[27]....
        /*01d0*/ 	.word	0x0500000f


	//   ....[28]....
        /*01d4*/ 	.word	0x0500000f


	//   ....[29]....
        /*01d8*/ 	.word	0x0500000f


	//   ....[30]....
        /*01dc*/ 	.word	0x0500000f


	//   ....[31]....
        /*01e0*/ 	.word	0x0500000f


	//   ....[32]....
        /*01e4*/ 	.word	0x0500000f


	//----- nvinfo : EIATTR_COOP_GROUP_INSTR_OFFSETS
	.align		4
.L_7127:
        /*01e8*/ 	.byte	0x04, 0x28
        /*01ea*/ 	.short	(.L_7129 - .L_7128)


	//   ....[0]....
.L_7128:
        /*01ec*/ 	.word	0x00000ad0


	//   ....[1]....
        /*01f0*/ 	.word	0x00000b00


	//   ....[2]....
        /*01f4*/ 	.word	0x00000b20


	//   ....[3]....
        /*01f8*/ 	.word	0x00000b40


	//   ....[4]....
        /*01fc*/ 	.word	0x00000b60


	//   ....[5]....
        /*0200*/ 	.word	0x00000c80


	//   ....[6]....
        /*0204*/ 	.word	0x00000ca0


	//   ....[7]....
        /*0208*/ 	.word	0x00000cd0


	//   ....[8]....
        /*020c*/ 	.word	0x00001b10


	//   ....[9]....
        /*0210*/ 	.word	0x00001b90


	//   ....[10]....
        /*0214*/ 	.word	0x00001bc0


	//   ....[11]....
        /*0218*/ 	.word	0x00001c10


	//   ....[12]....
        /*021c*/ 	.word	0x00001c60


	//   ....[13]....
        /*0220*/ 	.word	0x00001cb0


	//   ....[14]....
        /*0224*/ 	.word	0x00001cd0


	//   ....[15]....
        /*0228*/ 	.word	0x00001cf0


	//   ....[16]....
        /*022c*/ 	.word	0x00002a30


	//   ....[17]....
        /*0230*/ 	.word	0x00002a40


	//   ....[18]....
        /*0234*/ 	.word	0x00002a50


	//   ....[19]....
        /*0238*/ 	.word	0x00002a60


	//   ....[20]....
        /*023c*/ 	.word	0x00003310


	//   ....[21]....
        /*0240*/ 	.word	0x00003370


	//   ....[22]....
        /*0244*/ 	.word	0x000033d0


	//   ....[23]....
        /*0248*/ 	.word	0x00003430


	//   ....[24]....
        /*024c*/ 	.word	0x00003490


	//   ....[25]....
        /*0250*/ 	.word	0x00003510


	//   ....[26]....
        /*0254*/ 	.word	0x00003570


	//   ....[27]....
        /*0258*/ 	.word	0x000035d0


	//   ....[28]....
        /*025c*/ 	.word	0x00003650


	//   ....[29]....
        /*0260*/ 	.word	0x000036b0


	//   ....[30]....
        /*0264*/ 	.word	0x00003730


	//   ....[31]....
        /*0268*/ 	.word	0x00003790


	//   ....[32]....
        /*026c*/ 	.word	0x00003800


	//----- nvinfo : EIATTR_SYSCALL_OFFSETS
	.align		4
.L_7129:
        /*0270*/ 	.byte	0x04, 0x46
        /*0272*/ 	.short	(.L_7131 - .L_7130)


	//   ....[0]....
.L_7130:
        /*0274*/ 	.word	0x000031a0


	//   ....[1]....
        /*0278*/ 	.word	0x000032a0


	//----- nvinfo : EIATTR_EXIT_INSTR_OFFSETS
	.align		4
.L_7131:
        /*027c*/ 	.byte	0x04, 0x1c
        /*027e*/ 	.short	(.L_7133 - .L_7132)


	//   ....[0]....
.L_7132:
        /*0280*/ 	.word	0x00002df0


	//   ....[1]....
        /*0284*/ 	.word	0x00002ed0


	//   ....[2]....
        /*0288*/ 	.word	0x000030a0


	//   ....[3]....
        /*028c*/ 	.word	0x000032b0


	//----- nvinfo : EIATTR_CRS_STACK_SIZE
	.align		4
.L_7133:
        /*0290*/ 	.byte	0x04, 0x1e
        /*0292*/ 	.short	(.L_7135 - .L_7134)
.L_7134:
        /*0294*/ 	.word	0x00000000


	//----- nvinfo : EIATTR_CBANK_PARAM_SIZE
	.align		4
.L_7135:
        /*0298*/ 	.byte	0x03, 0x19
        /*029a*/ 	.short	0x007c


	//----- nvinfo : EIATTR_PARAM_CBANK
	.align		4
        /*029c*/ 	.byte	0x04, 0x0a
        /*029e*/ 	.short	(.L_7137 - .L_7136)
	.align		4
.L_7136:
        /*02a0*/ 	.word	index@(.nv.constant0._ZN4vllm25paged_attention_v1_kernelIthLi32ELi32ELi128ELNS_18Fp8KVCacheDataTypeE2ELb1EEEvPT_PKS2_PKT0_S8_ifPKiSA_iPKfiiiSC_SC_iiiii)
        /*02a4*/ 	.short	0x0210
        /*02a6*/ 	.short	0x007c


	//----- nvinfo : EIATTR_SW_WAR
	.align		4
.L_7137:
        /*02a8*/ 	.byte	0x04, 0x36
        /*02aa*/ 	.short	(.L_7139 - .L_7138)
.L_7138:
        /*02ac*/ 	.word	0x00000008
.L_7139:


//--------------------- .nv.info._ZN4vllm25paged_attention_v1_kernelIthLi256ELi16ELi128ELNS_18Fp8KVCacheDataTypeE2ELb0EEEvPT_PKS2_PKT0_S8_ifPKiSA_iPKfiiiSC_SC_iiiii --------------------------
	.section	.nv.info._ZN4vllm25paged_attention_v1_kernelIthLi256ELi16ELi128ELNS_18Fp8KVCacheDataTypeE2ELb0EEEvPT_PKS2_PKT0_S8_ifPKiSA_iPKfiiiSC_SC_iiiii,"",@"SHT_CUDA_INFO"
	.sectionflags	@""
	.align	4


	//----- nvinfo : EIATTR_CUDA_API_VERSION
	.align		4
        /*0000*/ 	.byte	0x04, 0x37
        /*0002*/ 	.short	(.L_7141 - .L_7140)
.L_7140:
        /*0004*/ 	.word	0x00000082


	//----- nvinfo : EIATTR_KPARAM_INFO
	.align		4
.L_7141:
        /*0008*/ 	.byte	0x04, 0x17
        /*000a*/ 	.short	(.L_7143 - .L_7142)
.L_7142:
        /*000c*/ 	.word	0x00000000
        /*0010*/ 	.short	0x0013
        /*0012*/ 	.short	0x0078
        /*0014*/ 	.byte	0x00, 0xf0, 0x11, 0x00


	//----- nvinfo : EIATTR_KPARAM_INFO
	.align		4
.L_7143:
        /*0018*/ 	.byte	0x04, 0x17
        /*001a*/ 	.short	(.L_7145 - .L_7144)
.L_7144:
        /*001c*/ 	.word	0x00000000
        /*0020*/ 	.short	0x0012
        /*0022*/ 	.short	0x0074
        /*0024*/ 	.byte	0x00, 0xf0, 0x11, 0x00


	//----- nvinfo : EIATTR_KPARAM_INFO
	.align		4
.L_7145:
        /*0028*/ 	.byte	0x04, 0x17
        /*002a*/ 	.short	(.L_7147 - .L_7146)
.L_7146:
        /*002c*/ 	.word	0x00000000
        /*0030*/ 	.short	0x0011
        /*0032*/ 	.short	0x0070
        /*0034*/ 	.byte	0x00, 0xf0, 0x11, 0x00


	//----- nvinfo : EIATTR_KPARAM_INFO
	.align		4
.L_7147:
        /*0038*/ 	.byte	0x04, 0x17
        /*003a*/ 	.short	(.L_7149 - .L_7148)
.L_7148:
        /*003c*/ 	.word	0x00000000
        /*0040*/ 	.short	0x0010
        /*0042*/ 	.short	0x006c
        /*0044*/ 	.byte	0x00, 0xf0, 0x11, 0x00


	//----- nvinfo : EIATTR_KPARAM_INFO
	.align		4
.L_7149:
        /*0048*/ 	.byte	0x04, 0x17
        /*004a*/ 	.short	(.L_7151 - .L_7150)
.L_7150:
        /*004c*/ 	.word	0x00000000
        /*0050*/ 	.short	0x000f
        /*0052*/ 	.short	0x0068
        /*0054*/ 	.byte	0x00, 0xf0, 0x11, 0x00


	//----- nvinfo : EIATTR_KPARAM_INFO
	.align		4
.L_7151:
        /*0058*/ 	.byte	0x04, 0x17
        /*005a*/ 	.short	(.L_7153 - .L_7152)
.L_7152:
        /*005c*/ 	.word	0x00000000
        /*0060*/ 	.short	0x000e
        /*0062*/ 	.short	0x0060
        /*0064*/ 	.byte	0x00, 0xf0, 0x21, 0x00


	//----- nvinfo : EIATTR_KPARAM_INFO
	.align		4
.L_7153:
        /*0068*/ 	.byte	0x04, 0x17
        /*006a*/ 	.short	(.L_7155 - .L_7154)
.L_7154:
        /*006c*/ 	.word	0x00000000
        /*0070*/ 	.short	0x000d
        /*0072*/ 	.short	0x0058
        /*0074*/ 	.byte	0x00, 0xf0, 0x21, 0x00


	//----- nvinfo : EIATTR_KPARAM_INFO
	.align		4
.L_7155:
        /*0078*/ 	.byte	0x04, 0x17
        /*007a*/ 	.short	(.L_7157 - .L_7156)
.L_7156:
        /*007c*/ 	.word	0x00000000
        /*0080*/ 	.short	0x000c
        /*0082*/ 	.short	0x0050
        /*0084*/ 	.byte	0x00, 0xf0, 0x11, 0x00


	//----- nvinfo : EIATTR_KPARAM_INFO
	.align		4
.L_7157:
        /*0088*/ 	.byte	0x04, 0x17
        /*008a*/ 	.short	(.L_7159 - .L_7158)
.L_7158:
        /*008c*/ 	.word	0x00000000
        /*0090*/ 	.short	0x000b
        /*0092*/ 	.short	0x004c
        /*0094*/ 	.byte	0x00, 0xf0, 0x11, 0x00


	//----- nvinfo : EIATTR_KPARAM_INFO
	.align		4
.L_7159:
        /*0098*/ 	.byte	0x04, 0x17
        /*009a*/ 	.short	(.L_7161 - .L_7160)
.L_7160:
        /*009c*/ 	.word	0x00000000
        /*00a0*/ 	.short	0x000a
        /*00a2*/ 	.short	0x0048
        /*00a4*/ 	.byte	0x00, 0xf0, 0x11, 0x00


	//----- nvinfo : EIATTR_KPARAM_INFO
	.align		4
.L_7161:
        /*00a8*/ 	.byte	0x04, 0x17
        /*00aa*/ 	.short	(.L_7163 - .L_7162)
.L_7162:
        /*00ac*/ 	.word	0x00000000
        /*00b0*/ 	.short	0x0009
        /*00b2*/ 	.short	0x0040
        /*00b4*/ 	.byte	0x00, 0xf0, 0x21, 0x00


	//----- nvinfo : EIATTR_KPARAM_INFO
	.align		4
.L_7163:
        /*00b8*/ 	.byte	0x04, 0x17
        /*00ba*/ 	.short	(.L_7165 - .L_7164)
.L_7164:
        /*00bc*/ 	.word	0x00000000
        /*00c0*/ 	.short	0x0008
        /*00c2*/ 	.short	0x0038
        /*00c4*/ 	.byte	0x00, 0xf0, 0x11, 0x00


	//----- nvinfo : EIATTR_KPARAM_INFO
	.align		4
.L_7165:
        /*00c8*/ 	.byte	0x04, 0x17
        /*00ca*/ 	.short	(.L_7167 - .L_7166)
.L_7166:
        /*00cc*/ 	.word	0x00000000
        /*00d0*/ 	.short	0x0007
        /*00d2*/ 	.short	0x0030
        /*00d4*/ 	.byte	0x00, 0xf0, 0x21, 0x00


	//----- nvinfo : EIATTR_KPARAM_INFO
	.align		4
.L_7167:
        /*00d8*/ 	.byte	0x04, 0x17
        /*00da*/ 	.short	(.L_7169 - .L_7168)
.L_7168:
        /*00dc*/ 	.word	0x00000000
        /*00e0*/ 	.short	0x0006
        /*00e2*/ 	.short	0x0028
        /*00e4*/ 	.byte	0x00, 0xf0, 0x21, 0x00


	//----- nvinfo : EIATTR_KPARAM_INFO
	.align		4
.L_7169:
        /*00e8*/ 	.byte	0x04, 0x17
        /*00ea*/ 	.short	(.L_7171 - .L_7170)
.L_7170:
        /*00ec*/ 	.word	0x00000000
        /*00f0*/ 	.short	0x0005
        /*00f2*/ 	.short	0x0024
        /*00f4*/ 	.byte	0x00, 0xf0, 0x11, 0x00


	//----- nvinfo : EIATTR_KPARAM_INFO
	.align		4
.L_7171:
        /*00f8*/ 	.byte	0x04, 0x17
        /*00fa*/ 	.short	(.L_7173 - .L_7172)
.L_7172:
        /*00fc*/ 	.word	0x00000000
        /*0100*/ 	.short	0x0004
        /*0102*/ 	.short	0x0020
        /*0104*/ 	.byte	0x00, 0xf0, 0x11, 0x00


	//----- nvinfo : EIATTR_KPARAM_INFO
	.align		4
.L_7173:
        /*0108*/ 	.byte	0x04, 0x17
        /*010a*/ 	.short	(.L_7175 - .L_7174)
.L_7174:
        /*010c*/ 	.word	0x00000000
        /*0110*/ 	.short	0x0003
        /*0112*/ 	.short	0x0018
        /*0114*/ 	.byte	0x00, 0xf0, 0x21, 0x00


	//----- nvinfo : EIATTR_KPARAM_INFO
	.align		4
.L_7175:
        /*0118*/ 	.byte	0x04, 0x17
        /*011a*/ 	.short	(.L_7177 - .L_7176)
.L_7176:
        /*011c*/ 	.word	0x00000000
        /*0120*/ 	.short	0x0002
        /*0122*/ 	.short	0x0010
        /*0124*/ 	.byte	0x00, 0xf0, 0x21, 0x00


	//----- nvinfo : EIATTR_KPARAM_INFO
	.align		4
.L_7177:
        /*0128*/ 	.byte	0x04, 0x17
        /*012a*/ 	.short	(.L_7179 - .L_7178)
.L_7178:
        /*012c*/ 	.word	0x00000000
        /*0130*/ 	.short	0x0001
        /*0132*/ 	.short	0x0008
        /*0134*/ 	.byte	0x00, 0xf0, 0x21, 0x00


	//----- nvinfo : EIATTR_KPARAM_INFO
	.align		4
.L_7179:
        /*0138*/ 	.byte	0x04, 0x17
        /*013a*/ 	.short	(.L_7181 - .L_7180)
.L_7180:
        /*013c*/ 	.word	0x00000000
        /*0140*/ 	.short	0x0000
        /*0142*/ 	.short	0x0000
        /*0144*/ 	.byte	0x00, 0xf0, 0x21, 0x00


	//----- nvinfo : EIATTR_SPARSE_MMA_MASK
	.align		4
.L_7181:
        /*0148*/ 	.byte	0x03, 0x50
        /*014a*/ 	.short	0x0000


	//----- nvinfo : EIATTR_MAXREG_COUNT
	.align		4
        /*014c*/ 	.byte	0x03, 0x1b
        /*014e*/ 	.short	0x00ff


	//----- nvinfo : EIATTR_NUM_BARRIERS
	.align		4
        /*0150*/ 	.byte	0x02, 0x4c
        /*0152*/ 	.byte	0x01
	.zero		1


	//----- nvinfo : EIATTR_EXTERNS
	.align		4
        /*0154*/ 	.byte	0x04, 0x0f
        /*0156*/ 	.short	(.L_7183 - .L_7182)


	//   ....[0]....
	.align		4
.L_7182:
        /*0158*/ 	.word	index@(__assertfail)


	//----- nvinfo : EIATTR_MERCURY_ISA_VERSION
	.align		4
.L_7183:
        /*015c*/ 	.byte	0x03, 0x5f
        /*015e*/ 	.short	0x0101


	//----- nvinfo : EIATTR_COOP_GROUP_MASK_REGIDS
	.align		4
        /*0160*/ 	.byte	0x04, 0x29
        /*0162*/ 	.short	(.L_7185 - .L_7184)


	//   ....[0]....
.L_7184:
        /*0164*/ 	.word	0xffffffff


	//   ....[1]....
        /*0168*/ 	.word	0xffffffff


	//   ....[2]....
        /*016c*/ 	.word	0xffffffff


	//   ....[3]....
        /*0170*/ 	.word	0xffffffff


	//   ....[4]....
        /*0174*/ 	.word	0xffffffff


	//   ....[5]....
        /*0178*/ 	.word	0xffffffff


	//   ....[6]....
        /*017c*/ 	.word	0xffffffff


	//   ....[7]....
        /*0180*/ 	.word	0xffffffff


	//   ....[8]....
        /*0184*/ 	.word	0xffffffff


	//   ....[9]....
        /*0188*/ 	.word	0xffffffff


	//   ....[10]....
        /*018c*/ 	.word	0xffffffff


	//   ....[11]....
        /*0190*/ 	.word	0xffffffff


	//   ....[12]....
        /*0194*/ 	.word	0xffffffff


	//   ....[13]....
        /*0198*/ 	.word	0xffffffff


	//   ....[14]....
        /*019c*/ 	.word	0xffffffff


	//   ....[15]....
        /*01a0*/ 	.word	0x0500000f


	//   ....[16]....
        /*01a4*/ 	.word	0x0500000f


	//   ....[17]....
        /*01a8*/ 	.word	0x0500000f


	//   ....[18]....
        /*01ac*/ 	.word	0x0500000f


	//----- nvinfo : EIATTR_COOP_GROUP_INSTR_OFFSETS
	.align		4
.L_7185:
        /*01b0*/ 	.byte	0x04, 0x28
        /*01b2*/ 	.short	(.L_7187 - .L_7186)


	//   ....[0]....
.L_7186:
        /*01b4*/ 	.word	0x00000180


	//   ....[1]....
        /*01b8*/ 	.word	0x000001b0


	//   ....[2]....
        /*01bc*/ 	.word	0x000001d0


	//   ....[3]....
        /*01c0*/ 	.word	0x000001f0


	//   ....[4]....
        /*01c4*/ 	.word	0x00000320


	//   ....[5]....
        /*01c8*/ 	.word	0x00000340


	//   ....[6]....
        /*01cc*/ 	.word	0x00000360


	//   ....[7]....
        /*01d0*/ 	.word	0x000011a0


	//   ....[8]....
        /*01d4*/ 	.word	0x00001220


	//   ....[9]....
        /*01d8*/ 	.word	0x00001250


	//   ....[10]....
        /*01dc*/ 	.word	0x000012a0


	//   ....[11]....
        /*01e0*/ 	.word	0x000012f0


	//   ....[12]....
        /*01e4*/ 	.word	0x00001340


	//   ....[13]....
        /*01e8*/ 	.word	0x00001360


	//   ....[14]....
        /*01ec*/ 	.word	0x00001380


	//   ....[15]....
        /*01f0*/ 	.word	0x00002f10


	//   ....[16]....
        /*01f4*/ 	.word	0x00002f70


	//   ....[17]....
        /*01f8*/ 	.word	0x00002fd0


	//   ....[18]....
        /*01fc*/ 	.word	0x00003030


	//----- nvinfo : EIATTR_SYSCALL_OFFSETS
	.align		4
.L_7187:
        /*0200*/ 	.byte	0x04, 0x46
        /*0202*/ 	.short	(.L_7189 - .L_7188)


	//   ....[0]....
.L_7188:
        /*0204*/ 	.word	0x00002ea0


	//----- nvinfo : EIATTR_EXIT_INSTR_OFFSETS
	.align		4
.L_7189:
        /*0208*/ 	.byte	0x04, 0x1c
        /*020a*/ 	.short	(.L_7191 - .L_7190)


	//   ....[0]....
.L_7190:
        /*020c*/ 	.word	0x00002550


	//   ....[1]....
        /*0210*/ 	.word	0x00002560


	//   ....[2]....
        /*0214*/ 	.word	0x00002da0


	//   ....[3]....
        /*0218*/ 	.word	0x00002eb0


	//----- nvinfo : EIATTR_CRS_STACK_SIZE
	.align		4
.L_7191:
        /*021c*/ 	.byte	0x04, 0x1e
        /*021e*/ 	.short	(.L_7193 - .L_7192)
.L_7192:
        /*0220*/ 	.word	0x00000000


	//----- nvinfo : EIATTR_CBANK_PARAM_SIZE
	.align		4
.L_7193:
        /*0224*/ 	.byte	0x03, 0x19
        /*0226*/ 	.short	0x007c


	//----- nvinfo : EIATTR_PARAM_CBANK
	.align		4
        /*0228*/ 	.byte	0x04, 0x0a
        /*022a*/ 	.short	(.L_7195 - .L_7194)
	.align		4
.L_7194:
        /*022c*/ 	.word	index@(.nv.constant0._ZN4vllm25paged_attention_v1_kernelIthLi256ELi16ELi128ELNS_18Fp8KVCacheDataTypeE2ELb0EEEvPT_PKS2_PKT0_S8_ifPKiSA_iPKfiiiSC_SC_iiiii)
        /*0230*/ 	.short	0x0210
        /*0232*/ 	.short	0x007c


	//----- nvinfo : EIATTR_SW_WAR
	.align		4
.L_7195:
        /*0234*/ 	.byte	0x04, 0x36
        /*0236*/ 	.short	(.L_7197 - .L_7196)
.L_7196:
        /*0238*/ 	.word	0x00000008
.L_7197:


//--------------------- .nv.info._ZN4vllm25paged_attention_v1_kernelIthLi192ELi16ELi128ELNS_18Fp8KVCacheDataTypeE2ELb0EEEvPT_PKS2_PKT0_S8_ifPKiSA_iPKfiiiSC_SC_iiiii --------------------------
	.section	.nv.info._ZN4vllm25paged_attention_v1_kernelIthLi192ELi16ELi128ELNS_18Fp8KVCacheDataTypeE2ELb0EEEvPT_PKS2_PKT0_S8_ifPKiSA_iPKfiiiSC_SC_iiiii,"",@"SHT_CUDA_INFO"
	.sectionflags	@""
	.align	4


	//----- nvinfo : EIATTR_CUDA_API_VERSION
	.align		4
        /*0000*/ 	.byte	0x04, 0x37
        /*0002*/ 	.short	(.L_7199 - .L_7198)
.L_7198:
        /*0004*/ 	.word	0x00000082


	//----- nvinfo : EIATTR_KPARAM_INFO
	.align		4
.L_7199:
        /*0008*/ 	.byte	0x04, 0x17
        /*000a*/ 	.short	(.L_7201 - .L_7200)
.L_7200:
        /*000c*/ 	.word	0x00000000
        /*0010*/ 	.short	0x0013
        /*0012*/ 	.short	0x0078
        /*0014*/ 	.byte	0x00, 0xf0, 0x11, 0x00


	//----- nvinfo : EIATTR_KPARAM_INFO
	.align		4
.L_7201:
        /*0018*/ 	.byte	0x04, 0x17
        /*001a*/ 	.short	(.L_7203 - .L_7202)
.L_7202:
        /*001c*/ 	.word	0x00000000
        /*0020*/ 	.short	0x0012
        /*0022*/ 	.short	0x0074
        /*0024*/ 	.byte	0x00, 0xf0, 0x11, 0x00


	//----- nvinfo : EIATTR_KPARAM_INFO
	.align		4
.L_7203:
        /*0028*/ 	.byte	0x04, 0x17
        /*002a*/ 	.short	(.L_7205 - .L_7204)
.L_7204:
        /*002c*/ 	.word	0x00000000
        /*0030*/ 	.short	0x0011
        /*0032*/ 	.short	0x0070
        /*0034*/ 	.byte	0x00, 0xf0, 0x11, 0x00


	//----- nvinfo : EIATTR_KPARAM_INFO
	.align		4
.L_7205:
        /*0038*/ 	.byte	0x04, 0x17
        /*003a*/ 	.short	(.L_7207 - .L_7206)
.L_7206:
        /*003c*/ 	.word	0x00000000
        /*0040*/ 	.short	0x0010
        /*0042*/ 	.short	0x006c
        /*0044*/ 	.byte	0x00, 0xf0, 0x11, 0x00


	//----- nvinfo : EIATTR_KPARAM_INFO
	.align		4
.L_7207:
        /*0048*/ 	.byte	0x04, 0x17
        /*004a*/ 	.short	(.L_7209 - .L_7208)
.L_7208:
        /*004c*/ 	.word	0x00000000
        /*0050*/ 	.short	0x000f
        /*0052*/ 	.short	0x0068
        /*0054*/ 	.byte	0x00, 0xf0, 0x11, 0x00


	//----- nvinfo : EIATTR_KPARAM_INFO
	.align		4
.L_7209:
        /*0058*/ 	.byte	0x04, 0x17
        /*005a*/ 	.short	(.L_7211 - .L_7210)
.L_7210:
        /*005c*/ 	.word	0x00000000
        /*0060*/ 	.short	0x000e
        /*0062*/ 	.short	0x0060
        /*0064*/ 	.byte	0x00, 0xf0, 0x21, 0x00


	//----- nvinfo : EIATTR_KPARAM_INFO
	.align		4
.L_7211:
        /*0068*/ 	.byte	0x04, 0x17
        /*006a*/ 	.short	(.L_7213 - .L_7212)
.L_7212:
        /*006c*/ 	.word	0x00000000
        /*0070*/ 	.short	0x000d
        /*0072*/ 	.short	0x0058
        /*0074*/ 	.byte	0x00, 0xf0, 0x21, 0x00


	//----- nvinfo : EIATTR_KPARAM_INFO
	.align		4
.L_7213:
        /*0078*/ 	.byte	0x04, 0x17
        /*007a*/ 	.short	(.L_7215 - .L_7214)
.L_7214:
        /*007c*/ 	.word	0x00000000
        /*0080*/ 	.short	0x000c
        /*0082*/ 	.short	0x0050
        /*0084*/ 	.byte	0x00, 0xf0, 0x11, 0x00


	//----- nvinfo : EIATTR_KPARAM_INFO
	.align		4
.L_7215:
        /*0088*/ 	.byte	0x04, 0x17
        /*008a*/ 	.short	(.L_7217 - .L_7216)
.L_7216:
        /*008c*/ 	.word	0x00000000
        /*0090*/ 	.short	0x000b
        /*0092*/ 	.short	0x004c
        /*0094*/ 	.byte	0x00, 0xf0, 0x11, 0x00


	//----- nvinfo : EIATTR_KPARAM_INFO
	.align		4
.L_7217:
        /*0098*/ 	.byte	0x04, 0x17
        /*009a*/ 	.short	(.L_7219 - .L_7218)
.L_7218:
        /*009c*/ 	.word	0x00000000
        /*00a0*/ 	.short	0x000a
        /*00a2*/ 	.short	0x0048
        /*00a4*/ 	.byte	0x00, 0xf0, 0x11, 0x00


	//----- nvinfo : EIATTR_KPARAM_INFO
	.align		4
.L_7219:
        /*00a8*/ 	.byte	0x04, 0x17
        /*00aa*/ 	.short	(.L_7221 - .L_7220)
.L_7220:
        /*00ac*/ 	.word	0x00000000
        /*00b0*/ 	.short	0x0009
        /*00b2*/ 	.short	0x0040
        /*00b4*/ 	.byte	0x00, 0xf0, 0x21, 0x00


	//----- nvinfo : EIATTR_KPARAM_INFO
	.align		4
.L_7221:
        /*00b8*/ 	.byte	0x04, 0x17
        /*00ba*/ 	.short	(.L_7223 - .L_7222)
.L_7222:
        /*00bc*/ 	.word	0x00000000
        /*00c0*/ 	.short	0x0008
        /*00c2*/ 	.short	0x0038
        /*00c4*/ 	.byte	0x00, 0xf0, 0x11, 0x00


	//----- nvinfo : EIATTR_KPARAM_INFO
	.align		4
.L_7223:
        /*00c8*/ 	.byte	0x04, 0x17
        /*00ca*/ 	.short	(.L_7225 - .L_7224)
.L_7224:
        /*00cc*/ 	.word	0x00000000
        /*00d0*/ 	.short	0x0007
        /*00d2*/ 	.short	0x0030
        /*00d4*/ 	.byte	0x00, 0xf0, 0x21, 0x00


	//----- nvinfo : EIATTR_KPARAM_INFO
	.align		4
.L_7225:
        /*00d8*/ 	.byte	0x04, 0x17
        /*00da*/ 	.short	(.L_7227 - .L_7226)
.L_7226:
        /*00dc*/ 	.word	0x00000000
        /*00e0*/ 	.short	0x0006
        /*00e2*/ 	.short	0x0028
        /*00e4*/ 	.byte	0x00, 0xf0, 0x21, 0x00


	//----- nvinfo : EIATTR_KPARAM_INFO
	.align		4
.L_7227:
        /*00e8*/ 	.byte	0x04, 0x17
        /*00ea*/ 	.short	(.L_7229 - .L_7228)
.L_7228:
        /*00ec*/ 	.word	0x00000000
        /*00f0*/ 	.short	0x0005
        /*00f2*/ 	.short	0x0024
        /*00f4*/ 	.byte	0x00, 0xf0, 0x11, 0x00


	//----- nvinfo : EIATTR_KPARAM_INFO
	.align		4
.L_7229:
        /*00f8*/ 	.byte	0x04, 0x17
        /*00fa*/ 	.short	(.L_7231 - .L_7230)
.L_7230:
        /*00fc*/ 	.word	0x00000000
        /*0100*/ 	.short	0x0004
        /*0102*/ 	.short	0x0020
        /*0104*/ 	.byte	0x00, 0xf0, 0x11, 0x00


	//----- nvinfo : EIATTR_KPARAM_INFO
	.align		4
.L_7231:
        /*0108*/ 	.byte	0x04, 0x17
        /*010a*/ 	.short	(.L_7233 - .L_7232)
.L_7232:
        /*010c*/ 	.word	0x00000000
        /*0110*/ 	.short	0x0003
        /*0112*/ 	.short	0x0018
        /*0114*/ 	.byte	0x00, 0xf0, 0x21, 0x00


	//----- nvinfo : EIATTR_KPARAM_INFO
	.align		4
.L_7233:
        /*0118*/ 	.byte	0x04, 0x17
        /*011a*/ 	.short	(.L_7235 - .L_7234)
.L_7234:
        /*011c*/ 	.word	0x00000000
        /*0120*/ 	.short	0x0002
        /*0122*/ 	.short	0x0010
        /*0124*/ 	.byte	0x00, 0xf0, 0x21, 0x00


	//----- nvinfo : EIATTR_KPARAM_INFO
	.align		4
.L_7235:
        /*0128*/ 	.byte	0x04, 0x17
        /*012a*/ 	.short	(.L_7237 - .L_7236)
.L_7236:
        /*012c*/ 	.word	0x00000000
        /*0130*/ 	.short	0x0001
        /*0132*/ 	.short	0x0008
        /*0134*/ 	.byte	0x00, 0xf0, 0x21, 0x00


	//----- nvinfo : EIATTR_KPARAM_INFO
	.align		4
.L_7237:
        /*0138*/ 	.byte	0x04, 0x17
        /*013a*/ 	.short	(.L_7239 - .L_7238)
.L_7238:
        /*013c*/ 	.word	0x00000000
        /*0140*/ 	.short	0x0000
        /*0142*/ 	.short	0x0000
        /*0144*/ 	.byte	0x00, 0xf0, 0x21, 0x00


	//----- nvinfo : EIATTR_SPARSE_MMA_MASK
	.align		4
.L_7239:
        /*0148*/ 	.byte	0x03, 0x50
        /*014a*/ 	.short	0x0000


	//----- nvinfo : EIATTR_MAXREG_COUNT
	.align		4
        /*014c*/ 	.byte	0x03, 0x1b
        /*014e*/ 	.short	0x00ff


	//----- nvinfo : EIATTR_NUM_BARRIERS
	.align		4
        /*0150*/ 	.byte	0x02, 0x4c
        /*0152*/ 	.byte	0x01
	.zero		1


	//----- nvinfo : EIATTR_EXTERNS
	.align		4
        /*0154*/ 	.byte	0x04, 0x0f
        /*0156*/ 	.short	(.L_7241 - .L_7240)


	//   ....[0]....
	.align		4
.L_7240:
        /*0158*/ 	.word	index@(__assertfail)


	//----- nvinfo : EIATTR_MERCURY_ISA_VERSION
	.align		4
.L_7241:
        /*015c*/ 	.byte	0x03, 0x5f
        /*015e*/ 	.short	0x0101


	//----- nvinfo : EIATTR_COOP_GROUP_MASK_REGIDS
	.align		4
        /*0160*/ 	.byte	0x04, 0x29
        /*0162*/ 	.short	(.L_7243 - .L_7242)


	//   ....[0]....
.L_7242:
        /*0164*/ 	.word	0xffffffff


	//   ....[1]....
        /*0168*/ 	.word	0xffffffff


	//   ....[2]....
        /*016c*/ 	.word	0xffffffff


	//   ....[3]....
        /*0170*/ 	.word	0xffffffff


	//   ....[4]....
        /*0174*/ 	.word	0xffffffff


	//   ....[5]....
        /*0178*/ 	.word	0xffffffff


	//   ....[6]....
        /*017c*/ 	.word	0xffffffff


	//   ....[7]....
        /*0180*/ 	.word	0xffffffff


	//   ....[8]....
        /*0184*/ 	.word	0xffffffff


	//   ....[9]....
        /*0188*/ 	.word	0xffffffff


	//   ....[10]....
        /*018c*/ 	.word	0xffffffff


	//   ....[11]....
        /*0190*/ 	.word	0xffffffff


	//   ....[12]....
        /*0194*/ 	.word	0xffffffff


	//   ....[13]....
        /*0198*/ 	.word	0xffffffff


	//   ....[14]....
        /*019c*/ 	.word	0xffffffff


	//   ....[15]....
        /*01a0*/ 	.word	0x0500000f


	//   ....[16]....
        /*01a4*/ 	.word	0x0500000f


	//   ....[17]....
        /*01a8*/ 	.word	0x0500000f


	//   ....[18]....
        /*01ac*/ 	.word	0x0500000f


	//----- nvinfo : EIATTR_COOP_GROUP_INSTR_OFFSETS
	.align		4
.L_7243:
        /*01b0*/ 	.byte	0x04, 0x28
        /*01b2*/ 	.short	(.L_7245 - .L_7244)


	//   ....[0]....
.L_7244:
        /*01b4*/ 	.word	0x00000180


	//   ....[1]....
        /*01b8*/ 	.word	0x000001b0


	//   ....[2]....
        /*01bc*/ 	.word	0x000001d0


	//   ....[3]....
        /*01c0*/ 	.word	0x000001f0


	//   ....[4]....
        /*01c4*/ 	.word	0x00000320


	//   ....[5]....
        /*01c8*/ 	.word	0x00000340


	//   ....[6]....
        /*01cc*/ 	.word	0x00000360


	//   ....[7]....
        /*01d0*/ 	.word	0x000011a0


	//   ....[8]....
        /*01d4*/ 	.word	0x00001220


	//   ....[9]....
        /*01d8*/ 	.word	0x00001250


	//   ....[10]....
        /*01dc*/ 	.word	0x000012a0


	//   ....[11]....
        /*01e0*/ 	.word	0x000012f0


	//   ....[12]....
        /*01e4*/ 	.word	0x00001340


	//   ....[13]....
        /*01e8*/ 	.word	0x00001360


	//   ....[14]....
        /*01ec*/ 	.word	0x00001380


	//   ....[15]....
        /*01f0*/ 	.word	0x00002b70


	//   ....[16]....
        /*01f4*/ 	.word	0x00002bd0


	//   ....[17]....
        /*01f8*/ 	.word	0x00002c30


	//   ....[18]....
        /*01fc*/ 	.word	0x00002c90


	//----- nvinfo : EIATTR_SYSCALL_OFFSETS
	.align		4
.L_7245:
        /*0200*/ 	.byte	0x04, 0x46
        /*0202*/ 	.short	(.L_7247 - .L_7246)


	//   ....[0]....
.L_7246:
        /*0204*/ 	.word	0x00002b00


	//----- nvinfo : EIATTR_EXIT_INSTR_OFFSETS
	.align		4
.L_7247:
        /*0208*/ 	.byte	0x04, 0x1c
        /*020a*/ 	.short	(.L_7249 - .L_7248)


	//   ....[0]....
.L_7248:
        /*020c*/ 	.word	0x000023a0


	//   ....[1]....
        /*0210*/ 	.word	0x000023b0


	//   ....[2]....
        /*0214*/ 	.word	0x00002a00


	//   ....[3]....
        /*0218*/ 	.word	0x00002b10


	//----- nvinfo : EIATTR_CRS_STACK_SIZE
	.align		4
.L_7249:
        /*021c*/ 	.byte	0x04, 0x1e
        /*021e*/ 	.short	(.L_7251 - .L_7250)
.L_7250:
        /*0220*/ 	.word	0x00000000


	//----- nvinfo : EIATTR_CBANK_PARAM_SIZE
	.align		4
.L_7251:
        /*0224*/ 	.byte	0x03, 0x19
        /*0226*/ 	.short	0x007c


	//----- nvinfo : EIATTR_PARAM_CBANK
	.align		4
        /*0228*/ 	.byte	0x04, 0x0a
        /*022a*/ 	.short	(.L_7253 - .L_7252)
	.align		4
.L_7252:
        /*022c*/ 	.word	index@(.nv.constant0._ZN4vllm25paged_attention_v1_kernelIthLi192ELi16ELi128ELNS_18Fp8KVCacheDataTypeE2ELb0EEEvPT_PKS2_PKT0_S8_ifPKiSA_iPKfiiiSC_SC_iiiii)
        /*0230*/ 	.short	0x0210
        /*0232*/ 	.short	0x007c


	//----- nvinfo : EIATTR_SW_WAR
	.align		4
.L_7253:
        /*0234*/ 	.byte	0x04, 0x36
        /*0236*/ 	.short	(.L_7255 - .L_7254)
.L_7254:
        /*0238*/ 	.word	0x00000008
.L_7255:


//--------------------- .nv.info._ZN4vllm25paged_attention_v1_kernelIthLi128ELi16ELi128ELNS_18Fp8KVCacheDataTypeE2ELb0EEEvPT_PKS2_PKT0_S8_ifPKiSA_iPKfiiiSC_SC_iiiii --------------------------
	.section	.nv.info._ZN4vllm25paged_attention_v1_kernelIthLi128ELi16ELi128ELNS_18Fp8KVCacheDataTypeE2ELb0EEEvPT_PKS2_PKT0_S8_ifPKiSA_iPKfiiiSC_SC_iiiii,"",@"SHT_CUDA_INFO"
	.sectionflags	@""
	.align	4


	//----- nvinfo : EIATTR_CUDA_API_VERSION
	.align		4
        /*0000*/ 	.byte	0x04, 0x37
        /*0002*/ 	.short	(.L_7257 - .L_7256)
.L_7256:
        /*0004*/ 	.word	0x00000082


	//----- nvinfo : EIATTR_KPARAM_INFO
	.align		4
.L_7257:
        /*0008*/ 	.byte	0x04, 0x17
        /*000a*/ 	.short	(.L_7259 - .L_7258)
.L_7258:
        /*000c*/ 	.word	0x00000000
        /*0010*/ 	.short	0x0013
        /*0012*/ 	.short	0x0078
        /*0014*/ 	.byte	0x00, 0xf0, 0x11, 0x00


	//----- nvinfo : EIATTR_KPARAM_INFO
	.align		4
.L_7259:
        /*0018*/ 	.byte	0x04, 0x17
        /*001a*/ 	.short	(.L_7261 - .L_7260)
.L_7260:
        /*001c*/ 	.word	0x00000000
        /*0020*/ 	.short	0x0012
        /*0022*/ 	.short	0x0074
        /*0024*/ 	.byte	0x00, 0xf0, 0x11, 0x00


	//----- nvinfo : EIATTR_KPARAM_INFO
	.align		4
.L_7261:
        /*0028*/ 	.byte	0x04, 0x17
        /*002a*/ 	.short	(.L_7263 - .L_7262)
.L_7262:
        /*002c*/ 	.word	0x00000000
        /*0030*/ 	.short	0x0011
        /*0032*/ 	.short	0x0070
        /*0034*/ 	.byte	0x00, 0xf0, 0x11, 0x00


	//----- nvinfo : EIATTR_KPARAM_INFO
	.align		4
.L_7263:
        /*0038*/ 	.byte	0x04, 0x17
        /*003a*/ 	.short	(.L_7265 - .L_7264)
.L_7264:
        /*003c*/ 	.word	0x00000000
        /*0040*/ 	.short	0x0010
        /*0042*/ 	.short	0x006c
        /*0044*/ 	.byte	0x00, 0xf0, 0x11, 0x00


	//----- nvinfo : EIATTR_KPARAM_INFO
	.align		4
.L_7265:
        /*0048*/ 	.byte	0x04, 0x17
        /*004a*/ 	.short	(.L_7267 - .L_7266)
.L_7266:
        /*004c*/ 	.word	0x00000000
        /*0050*/ 	.short	0x000f
        /*0052*/ 	.short	0x0068
        /*0054*/ 	.byte	0x00, 0xf0, 0x11, 0x00


	//----- nvinfo : EIATTR_KPARAM_INFO
	.align		4
.L_7267:
        /*0058*/ 	.byte	0x04, 0x17
        /*005a*/ 	.short	(.L_7269 - .L_7268)
.L_7268:
        /*005c*/ 	.word	0x00000000
        /*0060*/ 	.short	0x000e
        /*0062*/ 	.short	0x0060
        /*0064*/ 	.byte	0x00, 0xf0, 0x21, 0x00


	//----- nvinfo : EIATTR_KPARAM_INFO
	.align		4
.L_7269:
        /*0068*/ 	.byte	0x04, 0x17
        /*006a*/ 	.short	(.L_7271 - .L_7270)
.L_7270:
        /*006c*/ 	.word	0x00000000
        /*0070*/ 	.short	0x000d
        /*0072*/ 	.short	0x0058
        /*0074*/ 	.byte	0x00, 0xf0, 0x21, 0x00


	//----- nvinfo : EIATTR_KPARAM_INFO
	.align		4
.L_7271:
        /*0078*/ 	.byte	0x04, 0x17
        /*007a*/ 	.short	(.L_7273 - .L_7272)
.L_7272:
        /*007c*/ 	.word	0x00000000
        /*0080*/ 	.short	0x000c
        /*0082*/ 	.short	0x0050
        /*0084*/ 	.byte	0x00, 0xf0, 0x11, 0x00


	//----- nvinfo : EIATTR_KPARAM_INFO
	.align		4
.L_7273:
        /*0088*/ 	.byte	0x04, 0x17
        /*008a*/ 	.short	(.L_7275 - .L_7274)
.L_7274:
        /*008c*/ 	.word	0x00000000
        /*0090*/ 	.short	0x000b
        /*0092*/ 	.short	0x004c
        /*0094*/ 	.byte	0x00, 0xf0, 0x11, 0x00


	//----- nvinfo : EIATTR_KPARAM_INFO
	.align		4
.L_7275:
        /*0098*/ 	.byte	0x04, 0x17
        /*009a*/ 	.short	(.L_7277 - .L_7276)
.L_7276:
        /*009c*/ 	.word	0x00000000
        /*00a0*/ 	.short	0x000a
        /*00a2*/ 	.short	0x0048
        /*00a4*/ 	.byte	0x00, 0xf0, 0x11, 0x00


	//----- nvinfo : EIATTR_KPARAM_INFO
	.align		4
.L_7277:
        /*00a8*/ 	.byte	0x04, 0x17
        /*00aa*/ 	.short	(.L_7279 - .L_7278)
.L_7278:
        /*00ac*/ 	.word	0x00000000
        /*00b0*/ 	.short	0x0009
        /*00b2*/ 	.short	0x0040
        /*00b4*/ 	.byte	0x00, 0xf0, 0x21, 0x00


	//----- nvinfo : EIATTR_KPARAM_INFO
	.align		4
.L_7279:
        /*00b8*/ 	.byte	0x04, 0x17
        /*00ba*/ 	.short	(.L_7281 - .L_7280)
.L_7280:
        /*00bc*/ 	.word	0x00000000
        /*00c0*/ 	.short	0x0008
        /*00c2*/ 	.short	0x0038
        /*00c4*/ 	.byte	0x00, 0xf0, 0x11, 0x00


	//----- nvinfo : EIATTR_KPARAM_INFO
	.align		4
.L_7281:
        /*00c8*/ 	.byte	0x04, 0x17
        /*00ca*/ 	.short	(.L_7283 - .L_7282)
.L_7282:
        /*00cc*/ 	.word	0x00000000
        /*00d0*/ 	.short	0x0007
        /*00d2*/ 	.short	0x0030
        /*00d4*/ 	.byte	0x00, 0xf0, 0x21, 0x00


	//----- nvinfo : EIATTR_KPARAM_INFO
	.align		4
.L_7283:
        /*00d8*/ 	.byte	0x04, 0x17
        /*00da*/ 	.short	(.L_7285 - .L_7284)
.L_7284:
        /*00dc*/ 	.word	0x00000000
        /*00e0*/ 	.short	0x0006
        /*00e2*/ 	.short	0x0028
        /*00e4*/ 	.byte	0x00, 0xf0, 0x21, 0x00


	//----- nvinfo : EIATTR_KPARAM_INFO
	.align		4
.L_7285:
        /*00e8*/ 	.byte	0x04, 0x17
        /*00ea*/ 	.short	(.L_7287 - .L_7286)
.L_7286:
        /*00ec*/ 	.word	0x00000000
        /*00f0*/ 	.short	0x0005
        /*00f2*/ 	.short	0x0024
        /*00f4*/ 	.byte	0x00, 0xf0, 0x11, 0x00


	//----- nvinfo : EIATTR_KPARAM_INFO
	.align		4
.L_7287:
        /*00f8*/ 	.byte	0x04, 0x17
        /*00fa*/ 	.short	(.L_7289 - .L_7288)
.L_7288:
        /*00fc*/ 	.word	0x00000000
        /*0100*/ 	.short	0x0004
        /*0102*/ 	.short	0x0020
        /*0104*/ 	.byte	0x00, 0xf0, 0x11, 0x00


	//----- nvinfo : EIATTR_KPARAM_INFO
	.align		4
.L_7289:
        /*0108*/ 	.byte	0x04, 0x17
        /*010a*/ 	.short	(.L_7291 - .L_7290)
.L_7290:
        /*010c*/ 	.word	0x00000000
        /*0110*/ 	.short	0x0003
        /*0112*/ 	.short	0x0018
        /*0114*/ 	.byte	0x00, 0xf0, 0x21, 0x00


	//----- nvinfo : EIATTR_KPARAM_INFO
	.align		4
.L_7291:
        /*0118*/ 	.byte	0x04, 0x17
        /*011a*/ 	.short	(.L_7293 - .L_7292)
.L_7292:
        /*011c*/ 	.word	0x00000000
        /*0120*/ 	.short	0x0002
        /*0122*/ 	.short	0x0010
        /*0124*/ 	.byte	0x00, 0xf0, 0x21, 0x00


	//----- nvinfo : EIATTR_KPARAM_INFO
	.align		4
.L_7293:
        /*0128*/ 	.byte	0x04, 0x17
        /*012a*/ 	.short	(.L_7295 - .L_7294)
.L_7294:
        /*012c*/ 	.word	0x00000000
        /*0130*/ 	.short	0x0001
        /*0132*/ 	.short	0x0008
        /*0134*/ 	.byte	0x00, 0xf0, 0x21, 0x00


	//----- nvinfo : EIATTR_KPARAM_INFO
	.align		4
.L_7295:
        /*0138*/ 	.byte	0x04, 0x17
        /*013a*/ 	.short	(.L_7297 - .L_7296)
.L_7296:
        /*013c*/ 	.word	0x00000000
        /*0140*/ 	.short	0x0000
        /*0142*/ 	.short	0x0000
        /*0144*/ 	.byte	0x00, 0xf0, 0x21, 0x00


	//----- nvinfo : EIATTR_SPARSE_MMA_MASK
	.align		4
.L_7297:
        /*0148*/ 	.byte	0x03, 0x50
        /*014a*/ 	.short	0x0000


	//----- nvinfo : EIATTR_MAXREG_COUNT
	.align		4
        /*014c*/ 	.byte	0x03, 0x1b
        /*014e*/ 	.short	0x00ff


	//----- nvinfo : EIATTR_NUM_BARRIERS
	.align		4
        /*0150*/ 	.byte	0x02, 0x4c
        /*0152*/ 	.byte	0x01
	.zero		1


	//----- nvinfo : EIATTR_EXTERNS
	.align		4
        /*0154*/ 	.byte	0x04, 0x0f
        /*0156*/ 	.short	(.L_7299 - .L_7298)


	//   ....[0]....
	.align		4
.L_7298:
        /*0158*/ 	.word	index@(__assertfail)


	//----- nvinfo : EIATTR_MERCURY_ISA_VERSION
	.align		4
.L_7299:
        /*015c*/ 	.byte	0x03, 0x5f
        /*015e*/ 	.short	0x0101


	//----- nvinfo : EIATTR_COOP_GROUP_MASK_REGIDS
	.align		4
        /*0160*/ 	.byte	0x04, 0x29
        /*0162*/ 	.short	(.L_7301 - .L_7300)


	//   ....[0]....
.L_7300:
        /*0164*/ 	.word	0xffffffff


	//   ....[1]....
        /*0168*/ 	.word	0xffffffff


	//   ....[2]....
        /*016c*/ 	.word	0xffffffff


	//   ....[3]....
        /*0170*/ 	.word	0xffffffff


	//   ....[4]....
        /*0174*/ 	.word	0xffffffff


	//   ....[5]....
        /*0178*/ 	.word	0xffffffff


	//   ....[6]....
        /*017c*/ 	.word	0xffffffff


	//   ....[7]....
        /*0180*/ 	.word	0xffffffff


	//   ....[8]....
        /*0184*/ 	.word	0xffffffff


	//   ....[9]....
        /*0188*/ 	.word	0xffffffff


	//   ....[10]....
        /*018c*/ 	.word	0xffffffff


	//   ....[11]....
        /*0190*/ 	.word	0xffffffff


	//   ....[12]....
        /*0194*/ 	.word	0xffffffff


	//   ....[13]....
        /*0198*/ 	.word	0xffffffff


	//   ....[14]....
        /*019c*/ 	.word	0xffffffff


	//   ....[15]....
        /*01a0*/ 	.word	0x0500000f


	//   ....[16]....
        /*01a4*/ 	.word	0x0500000f


	//   ....[17]....
        /*01a8*/ 	.word	0x0500000f


	//   ....[18]....
        /*01ac*/ 	.word	0x0500000f


	//----- nvinfo : EIATTR_COOP_GROUP_INSTR_OFFSETS
	.align		4
.L_7301:
        /*01b0*/ 	.byte	0x04, 0x28
        /*01b2*/ 	.short	(.L_7303 - .L_7302)


	//   ....[0]....
.L_7302:
        /*01b4*/ 	.word	0x00000180


	//   ....[1]....
        /*01b8*/ 	.word	0x000001b0


	//   ....[2]....
        /*01bc*/ 	.word	0x000001d0


	//   ....[3]....
        /*01c0*/ 	.word	0x000001f0


	//   ....[4]....
        /*01c4*/ 	.word	0x00000320


	//   ....[5]....
        /*01c8*/ 	.word	0x00000340


	//   ....[6]....
        /*01cc*/ 	.word	0x00000360


	//   ....[7]....
        /*01d0*/ 	.word	0x000011a0


	//   ....[8]....
        /*01d4*/ 	.word	0x00001220


	//   ....[9]....
        /*01d8*/ 	.word	0x00001250


	//   ....[10]....
        /*01dc*/ 	.word	0x000012a0


	//   ....[11]....
        /*01e0*/ 	.word	0x000012f0


	//   ....[12]....
        /*01e4*/ 	.word	0x00001340


	//   ....[13]....
        /*01e8*/ 	.word	0x00001360


	//   ....[14]....
        /*01ec*/ 	.word	0x00001380


	//   ....[15]....
        /*01f0*/ 	.word	0x00002790


	//   ....[16]....
        /*01f4*/ 	.word	0x000027f0


	//   ....[17]....
        /*01f8*/ 	.word	0x00002850


	//   ....[18]....
        /*01fc*/ 	.word	0x000028b0


	//----- nvinfo : EIATTR_SYSCALL_OFFSETS
	.align		4
.L_7303:
        /*0200*/ 	.byte	0x04, 0x46
        /*0202*/ 	.short	(.L_7305 - .L_7304)


	//   ....[0]....
.L_7304:
        /*0204*/ 	.word	0x00002720


	//----- nvinfo : EIATTR_EXIT_INSTR_OFFSETS
	.align		4
.L_7305:
        /*0208*/ 	.byte	0x04, 0x1c
        /*020a*/ 	.short	(.L_7307 - .L_7306)


	//   ....[0]....
.L_7306:
        /*020c*/ 	.word	0x00002190


	//   ....[1]....
        /*0210*/ 	.word	0x000021a0


	//   ....[2]....
        /*0214*/ 	.word	0x00002620


	//   ....[3]....
        /*0218*/ 	.word	0x00002730


	//----- nvinfo : EIATTR_CRS_STACK_SIZE
	.align		4
.L_7307:
        /*021c*/ 	.byte	0x04, 0x1e
        /*021e*/ 	.short	(.L_7309 - .L_7308)
.L_7308:
        /*0220*/ 	.word	0x00000000


	//----- nvinfo : EIATTR_CBANK_PARAM_SIZE
	.align		4
.L_7309:
        /*0224*/ 	.byte	0x03, 0x19
        /*0226*/ 	.short	0x007c


	//----- nvinfo : EIATTR_PARAM_CBANK
	.align		4
        /*0228*/ 	.byte	0x04, 0x0a
        /*022a*/ 	.short	(.L_7311 - .L_7310)
	.align		4
.L_7310:
        /*022c*/ 	.word	index@(.nv.constant0._ZN4vllm25paged_attention_v1_kernelIthLi128ELi16ELi128ELNS_18Fp8KVCacheDataTypeE2ELb0EEEvPT_PKS2_PKT0_S8_ifPKiSA_iPKfiiiSC_SC_iiiii)
        /*0230*/ 	.short	0x0210
        /*0232*/ 	.short	0x007c


	//----- nvinfo : EIATTR_SW_WAR
	.align		4
.L_7311:
        /*0234*/ 	.byte	0x04, 0x36
        /*0236*/ 	.short	(.L_7313 - .L_7312)
.L_7312:
        /*0238*/ 	.word	0x00000008
.L_7313:


//--------------------- .nv.info._ZN4vllm25paged_attention_v1_kernelIthLi120ELi16ELi128ELNS_18Fp8KVCacheDataTypeE2ELb0EEEvPT_PKS2_PKT0_S8_ifPKiSA_iPKfiiiSC_SC_iiiii --------------------------
	.section	.nv.info._ZN4vllm25paged_attention_v1_kernelIthLi120ELi16ELi128ELNS_18Fp8KVCacheDataTypeE2ELb0EEEvPT_PKS2_PKT0_S8_ifPKiSA_iPKfiiiSC_SC_iiiii,"",@"SHT_CUDA_INFO"
	.sectionflags	@""
	.align	4


	//----- nvinfo : EIATTR_CUDA_API_VERSION
	.align		4
        /*0000*/ 	.byte	0x04, 0x37
        /*0002*/ 	.short	(.L_7315 - .L_7314)
.L_7314:
        /*0004*/ 	.word	0x00000082


	//----- nvinfo : EIATTR_KPARAM_INFO
	.align		4
.L_7315:
        /*0008*/ 	.byte	0x04, 0x17
        /*000a*/ 	.short	(.L_7317 - .L_7316)
.L_7316:
        /*000c*/ 	.word	0x00000000
        /*0010*/ 	.short	0x0013
        /*0012*/ 	.short	0x0078
        /*0014*/ 	.byte	0x00, 0xf0, 0x11, 0x00


	//----- nvinfo : EIATTR_KPARAM_INFO
	.align		4
.L_7317:
        /*0018*/ 	.byte	0x04, 0x17
        /*001a*/ 	.short	(.L_7319 - .L_7318)
.L_7318:
        /*001c*/ 	.word	0x00000000
        /*0020*/ 	.short	0x0012
        /*0022*/ 	.short	0x0074
        /*0024*/ 	.byte	0x00, 0xf0, 0x11, 0x00


	//----- nvinfo : EIATTR_KPARAM_INFO
	.align		4
.L_7319:
        /*0028*/ 	.byte	0x04, 0x17
        /*002a*/ 	.short	(.L_7321 - .L_7320)
.L_7320:
        /*002c*/ 	.word	0x00000000
        /*0030*/ 	.short	0x0011
        /*0032*/ 	.short	0x0070
        /*0034*/ 	.byte	0x00, 0xf0, 0x11, 0x00


	//----- nvinfo : EIATTR_KPARAM_INFO
	.align		4
.L_7321:
        /*0038*/ 	.byte	0x04, 0x17
        /*003a*/ 	.short	(.L_7323 - .L_7322)
.L_7322:
        /*003c*/ 	.word	0x00000000
        /*0040*/ 	.short	0x0010
        /*0042*/ 	.short	0x006c
        /*0044*/ 	.byte	0x00, 0xf0, 0x11, 0x00


	//----- nvinfo : EIATTR_KPARAM_INFO
	.align		4
.L_7323:
        /*0048*/ 	.byte	0x04, 0x17
        /*004a*/ 	.short	(.L_7325 - .L_7324)
.L_7324:
        /*004c*/ 	.word	0x00000000
        /*0050*/ 	.short	0x000f
        /*0052*/ 	.short	0x0068
        /*0054*/ 	.byte	0x00, 0xf0, 0x11, 0x00


	//----- nvinfo : EIATTR_KPARAM_INFO
	.align		4
.L_7325:
        /*0058*/ 	.byte	0x04, 0x17
        /*005a*/ 	.short	(.L_7327 - .L_7326)
.L_7326:
        /*005c*/ 	.word	0x00000000
        /*0060*/ 	.short	0x000e
        /*0062*/ 	.short	0x0060
        /*0064*/ 	.byte	0x00, 0xf0, 0x21, 0x00


	//----- nvinfo : EIATTR_KPARAM_INFO
	.align		4
.L_7327:
        /*0068*/ 	.byte	0x04, 0x17
        /*006a*/ 	.short	(.L_7329 - .L_7328)
.L_7328:
        /*006c*/ 	.word	0x00000000
        /*0070*/ 	.short	0x000d
        /*0072*/ 	.short	0x0058
        /*0074*/ 	.byte	0x00, 0xf0, 0x21, 0x00


	//----- nvinfo : EIATTR_KPARAM_INFO
	.align		4
.L_7329:
        /*0078*/ 	.byte	0x04, 0x17
        /*007a*/ 	.short	(.L_7331 - .L_7330)
.L_7330:
        /*007c*/ 	.word	0x00000000
        /*0080*/ 	.short	0x000c
        /*0082*/ 	.short	0x0050
        /*0084*/ 	.byte	0x00, 0xf0, 0x11, 0x00


	//----- nvinfo : EIATTR_KPARAM_INFO
	.align		4
.L_7331:
        /*0088*/ 	.byte	0x04, 0x17
        /*008a*/ 	.short	(.L_7333 - .L_7332)
.L_7332:
        /*008c*/ 	.word	0x00000000
        /*0090*/ 	.short	0x000b
        /*0092*/ 	.short	0x004c
        /*0094*/ 	.byte	0x00, 0xf0, 0x11, 0x00


	//----- nvinfo : EIATTR_KPARAM_INFO
	.align		4
.L_7333:
        /*0098*/ 	.byte	0x04, 0x17
        /*009a*/ 	.short	(.L_7335 - .L_7334)
.L_7334:
        /*009c*/ 	.word	0x00000000
        /*00a0*/ 	.short	0x000a
        /*00a2*/ 	.short	0x0048
        /*00a4*/ 	.byte	0x00, 0xf0, 0x11, 0x00


	//----- nvinfo : EIATTR_KPARAM_INFO
	.align		4
.L_7335:
        /*00a8*/ 	.byte	0x04, 0x17
        /*00aa*/ 	.short	(.L_7337 - .L_7336)
.L_7336:
        /*00ac*/ 	.word	0x00000000
        /*00b0*/ 	.short	0x0009
        /*00b2*/ 	.short	0x0040
        /*00b4*/ 	.byte	0x00, 0xf0, 0x21, 0x00


	//----- nvinfo : EIATTR_KPARAM_INFO
	.align		4
.L_7337:
        /*00b8*/ 	.byte	0x04, 0x17
        /*00ba*/ 	.short	(.L_7339 - .L_7338)
.L_7338:
        /*00bc*/ 	.word	0x00000000
        /*00c0*/ 	.short	0x0008
        /*00c2*/ 	.short	0x0038
        /*00c4*/ 	.byte	0x00, 0xf0, 0x11, 0x00


	//----- nvinfo : EIATTR_KPARAM_INFO
	.align		4
.L_7339:
        /*00c8*/ 	.byte	0x04, 0x17
        /*00ca*/ 	.short	(.L_7341 - .L_7340)
.L_7340:
        /*00cc*/ 	.word	0x00000000
        /*00d0*/ 	.short	0x0007
        /*00d2*/ 	.short	0x0030
        /*00d4*/ 	.byte	0x00, 0xf0, 0x21, 0x00


	//----- nvinfo : EIATTR_KPARAM_INFO
	.align		4
.L_7341:
        /*00d8*/ 	.byte	0x04, 0x17
        /*00da*/ 	.short	(.L_7343 - .L_7342)
.L_7342:
        /*00dc*/ 	.word	0x00000000
        /*00e0*/ 	.short	0x0006
        /*00e2*/ 	.short	0x0028
        /*00e4*/ 	.byte	0x00, 0xf0, 0x21, 0x00


	//----- nvinfo : EIATTR_KPARAM_INFO
	.align		4
.L_7343:
        /*00e8*/ 	.byte	0x04, 0x17
        /*00ea*/ 	.short	(.L_7345 - .L_7344)
.L_7344:
        /*00ec*/ 	.word	0x00000000
        /*00f0*/ 	.short	0x0005
        /*00f2*/ 	.short	0x0024
        /*00f4*/ 	.byte	0x00, 0xf0, 0x11, 0x00


	//----- nvinfo : EIATTR_KPARAM_INFO
	.align		4
.L_7345:
        /*00f8*/ 	.byte	0x04, 0x17
        /*00fa*/ 	.short	(.L_7347 - .L_7346)
.L_7346:
        /*00fc*/ 	.word	0x00000000
        /*0100*/ 	.short	0x0004
        /*0102*/ 	.short	0x0020
        /*0104*/ 	.byte	0x00, 0xf0, 0x11, 0x00


	//----- nvinfo : EIATTR_KPARAM_INFO
	.align		4
.L_7347:
        /*0108*/ 	.byte	0x04, 0x17
        /*010a*/ 	.short	(.L_7349 - .L_7348)
.L_7348:
        /*010c*/ 	.word	0x00000000
        /*0110*/ 	.short	0x0003
        /*0112*/ 	.short	0x0018
        /*0114*/ 	.byte	0x00, 0xf0, 0x21, 0x00


	//----- nvinfo : EIATTR_KPARAM_INFO
	.align		4
.L_7349:
        /*0118*/ 	.byte	0x04, 0x17
        /*011a*/ 	.short	(.L_7351 - .L_7350)
.L_7350:
        /*011c*/ 	.word	0x00000000
        /*0120*/ 	.short	0x0002
        /*0122*/ 	.short	0x0010
        /*0124*/ 	.byte	0x00, 0xf0, 0x21, 0x00


	//----- nvinfo : EIATTR_KPARAM_INFO
	.align		4
.L_7351:
        /*0128*/ 	.byte	0x04, 0x17
        /*012a*/ 	.short	(.L_7353 - .L_7352)
.L_7352:
        /*012c*/ 	.word	0x00000000
        /*0130*/ 	.short	0x0001
        /*0132*/ 	.short	0x0008
        /*0134*/ 	.byte	0x00, 0xf0, 0x21, 0x00


	//----- nvinfo : EIATTR_KPARAM_INFO
	.align		4
.L_7353:
        /*0138*/ 	.byte	0x04, 0x17
        /*013a*/ 	.short	(.L_7355 - .L_7354)
.L_7354:
        /*013c*/ 	.word	0x00000000
        /*0140*/ 	.short	0x0000
        /*0142*/ 	.short	0x0000
        /*0144*/ 	.byte	0x00, 0xf0, 0x21, 0x00


	//----- nvinfo : EIATTR_SPARSE_MMA_MASK
	.align		4
.L_7355:
        /*0148*/ 	.byte	0x03, 0x50
        /*014a*/ 	.short	0x0000


	//----- nvinfo : EIATTR_MAXREG_COUNT
	.align		4
        /*014c*/ 	.byte	0x03, 0x1b
        /*014e*/ 	.short	0x00ff


	//----- nvinfo : EIATTR_NUM_BARRIERS
	.align		4
        /*0150*/ 	.byte	0x02, 0x4c
        /*0152*/ 	.byte	0x01
	.zero		1


	//----- nvinfo : EIATTR_EXTERNS
	.align		4
        /*0154*/ 	.byte	0x04, 0x0f
        /*0156*/ 	.short	(.L_7357 - .L_7356)


	//   ....[0]....
	.align		4
.L_7356:
        /*0158*/ 	.word	index@(__assertfail)


	//----- nvinfo : EIATTR_MERCURY_ISA_VERSION
	.align		4
.L_7357:
        /*015c*/ 	.byte	0x03, 0x5f
        /*015e*/ 	.short	0x0101


	//----- nvinfo : EIATTR_COOP_GROUP_MASK_REGIDS
	.align		4
        /*0160*/ 	.byte	0x04, 0x29
        /*0162*/ 	.short	(.L_7359 - .L_7358)


	//   ....[0]....
.L_7358:
        /*0164*/ 	.word	0xffffffff


	//   ....[1]....
        /*0168*/ 	.word	0xffffffff


	//   ....[2]....
        /*016c*/ 	.word	0xffffffff


	//   ....[3]....
        /*0170*/ 	.word	0xffffffff


	//   ....[4]....
        /*0174*/ 	.word	0xffffffff


	//   ....[5]....
        /*0178*/ 	.word	0xffffffff


	//   ....[6]....
        /*017c*/ 	.word	0xffffffff


	//   ....[7]....
        /*0180*/ 	.word	0xffffffff


	//   ....[8]....
        /*0184*/ 	.word	0xffffffff


	//   ....[9]....
        /*0188*/ 	.word	0xffffffff


	//   ....[10]....
        /*018c*/ 	.word	0xffffffff


	//   ....[11]....
        /*0190*/ 	.word	0xffffffff


	//   ....[12]....
        /*0194*/ 	.word	0xffffffff


	//   ....[13]....
        /*0198*/ 	.word	0xffffffff


	//   ....[14]....
        /*019c*/ 	.word	0xffffffff


	//   ....[15]....
        /*01a0*/ 	.word	0x0500000f


	//   ....[16]....
        /*01a4*/ 	.word	0x0500000f


	//   ....[17]....
        /*01a8*/ 	.word	0x0500000f


	//   ....[18]....
        /*01ac*/ 	.word	0x0500000f


	//----- nvinfo : EIATTR_COOP_GROUP_INSTR_OFFSETS
	.align		4
.L_7359:
        /*01b0*/ 	.byte	0x04, 0x28
        /*01b2*/ 	.short	(.L_7361 - .L_7360)


	//   ....[0]....
.L_7360:
        /*01b4*/ 	.word	0x00000180


	//   ....[1]....
        /*01b8*/ 	.word	0x000001b0


	//   ....[2]....
        /*01bc*/ 	.word	0x000001d0


	//   ....[3]....
        /*01c0*/ 	.word	0x000001f0


	//   ....[4]....
        /*01c4*/ 	.word	0x00000320


	//   ....[5]....
        /*01c8*/ 	.word	0x00000340


	//   ....[6]....
        /*01cc*/ 	.word	0x00000360


	//   ....[7]....
        /*01d0*/ 	.word	0x000011a0


	//   ....[8]....
        /*01d4*/ 	.word	0x00001220


	//   ....[9]....
        /*01d8*/ 	.word	0x00001250


	//   ....[10]....
        /*01dc*/ 	.word	0x000012a0


	//   ....[11]....
        /*01e0*/ 	.word	0x000012f0


	//   ....[12]....
        /*01e4*/ 	.word	0x00001340


	//   ....[13]....
        /*01e8*/ 	.word	0x00001360


	//   ....[14]....
        /*01ec*/ 	.word	0x00001380


	//   ....[15]....
        /*01f0*/ 	.word	0x00002950


	//   ....[16]....
        /*01f4*/ 	.word	0x000029b0


	//   ....[17]....
        /*01f8*/ 	.word	0x00002a10


	//   ....[18]....
        /*01fc*/ 	.word	0x00002a70


	//----- nvinfo : EIATTR_SYSCALL_OFFSETS
	.align		4
.L_7361:
        /*0200*/ 	.byte	0x04, 0x46
        /*0202*/ 	.short	(.L_7363 - .L_7362)


	//   ....[0]....
.L_7362:
        /*0204*/ 	.word	0x000028e0


	//----- nvinfo : EIATTR_EXIT_INSTR_OFFSETS
	.align		4
.L_7363:
        /*0208*/ 	.byte	0x04, 0x1c
        /*020a*/ 	.short	(.L_7365 - .L_7364)


	//   ....[0]....
.L_7364:
        /*020c*/ 	.word	0x000022f0


	//   ....[1]....
        /*0210*/ 	.word	0x00002750


	//   ....[2]....
        /*0214*/ 	.word	0x000027e0


	//   ....[3]....
        /*0218*/ 	.word	0x000028f0


	//----- nvinfo : EIATTR_CRS_STACK_SIZE
	.align		4
.L_7365:
        /*021c*/ 	.byte	0x04, 0x1e
        /*021e*/ 	.short	(.L_7367 - .L_7366)
.L_7366:
        /*0220*/ 	.word	0x00000000


	//----- nvinfo : EIATTR_CBANK_PARAM_SIZE
	.align		4
.L_7367:
        /*0224*/ 	.byte	0x03, 0x19
        /*0226*/ 	.short	0x007c


	//----- nvinfo : EIATTR_PARAM_CBANK
	.align		4
        /*0228*/ 	.byte	0x04, 0x0a
        /*022a*/ 	.short	(.L_7369 - .L_7368)
	.align		4
.L_7368:
        /*022c*/ 	.word	index@(.nv.constant0._ZN4vllm25paged_attention_v1_kernelIthLi120ELi16ELi128ELNS_18Fp8KVCacheDataTypeE2ELb0EEEvPT_PKS2_PKT0_S8_ifPKiSA_iPKfiiiSC_SC_iiiii)
        /*0230*/ 	.short	0x0210
        /*0232*/ 	.short	0x007c


	//----- nvinfo : EIATTR_SW_WAR
	.align		4
.L_7369:
        /*0234*/ 	.byte	0x04, 0x36
        /*0236*/ 	.short	(.L_7371 - .L_7370)
.L_7370:
        /*0238*/ 	.word	0x00000008
.L_7371:


//--------------------- .nv.info._ZN4vllm25paged_attention_v1_kernelIthLi112ELi16ELi128ELNS_18Fp8KVCacheDataTypeE2ELb0EEEvPT_PKS2_PKT0_S8_ifPKiSA_iPKfiiiSC_SC_iiiii --------------------------
	.section	.nv.info._ZN4vllm25paged_attention_v1_kernelIthLi112ELi16ELi128ELNS_18Fp8KVCacheDataTypeE2ELb0EEEvPT_PKS2_PKT0_S8_ifPKiSA_iPKfiiiSC_SC_iiiii,"",@"SHT_CUDA_INFO"
	.sectionflags	@""
	.align	4


	//----- nvinfo : EIATTR_CUDA_API_VERSION
	.align		4
        /*0000*/ 	.byte	0x04, 0x37
        /*0002*/ 	.short	(.L_7373 - .L_7372)
.L_7372:
        /*0004*/ 	.word	0x00000082


	//----- nvinfo : EIATTR_KPARAM_INFO
	.align		4
.L_7373:
        /*0008*/ 	.byte	0x04, 0x17
        /*000a*/ 	.short	(.L_7375 - .L_7374)
.L_7374:
        /*000c*/ 	.word	0x00000000
        /*0010*/ 	.short	0x0013
        /*0012*/ 	.short	0x0078
        /*0014*/ 	.byte	0x00, 0xf0, 0x11, 0x00


	//----- nvinfo : EIATTR_KPARAM_INFO
	.align		4
.L_7375:
        /*0018*/ 	.byte	0x04, 0x17
        /*001a*/ 	.short	(.L_7377 - .L_7376)
.L_7376:
        /*001c*/ 	.word	0x00000000
        /*0020*/ 	.short	0x0012
        /*0022*/ 	.short	0x0074
        /*0024*/ 	.byte	0x00, 0xf0, 0x11, 0x00


	//----- nvinfo : EIATTR_KPARAM_INFO
	.align		4
.L_7377:
        /*0028*/ 	.byte	0x04, 0x17
        /*002a*/ 	.short	(.L_7379 - .L_7378)
.L_7378:
        /*002c*/ 	.word	0x00000000
        /*0030*/ 	.short	0x0011
        /*0032*/ 	.short	0x0070
        /*0034*/ 	.byte	0x00, 0xf0, 0x11, 0x00


	//----- nvinfo : EIATTR_KPARAM_INFO
	.align		4
.L_7379:
        /*0038*/ 	.byte	0x04, 0x17
        /*003a*/ 	.short	(.L_7381 - .L_7380)
.L_7380:
        /*003c*/ 	.word	0x00000000
        /*0040*/ 	.short	0x0010
        /*0042*/ 	.short	0x006c
        /*0044*/ 	.byte	0x00, 0xf0, 0x11, 0x00


	//----- nvinfo : EIATTR_KPARAM_INFO
	.align		4
.L_7381:
        /*0048*/ 	.byte	0x04, 0x17
        /*004a*/ 	.short	(.L_7383 - .L_7382)
.L_7382:
        /*004c*/ 	.word	0x00000000
        /*0050*/ 	.short	0x000f
        /*0052*/ 	.short	0x0068
        /*0054*/ 	.byte	0x00, 0xf0, 0x11, 0x00


	//----- nvinfo : EIATTR_KPARAM_INFO
	.align		4
.L_7383:
        /*0058*/ 	.byte	0x04, 0x17
        /*005a*/ 	.short	(.L_7385 - .L_7384)
.L_7384:
        /*005c*/ 	.word	0x00000000
        /*0060*/ 	.short	0x000e
        /*0062*/ 	.short	0x0060
        /*0064*/ 	.byte	0x00, 0xf0, 0x21, 0x00


	//----- nvinfo : EIATTR_KPARAM_INFO
	.align		4
.L_7385:
        /*0068*/ 	.byte	0x04, 0x17
        /*006a*/ 	.short	(.L_7387 - .L_7386)
.L_7386:
        /*006c*/ 	.word	0x00000000
        /*0070*/ 	.short	0x000d
        /*0072*/ 	.short	0x0058
        /*0074*/ 	.byte	0x00, 0xf0, 0x21, 0x00


	//----- nvinfo : EIATTR_KPARAM_INFO
	.align		4
.L_7387:
        /*0078*/ 	.byte	0x04, 0x17
        /*007a*/ 	.short	(.L_7389 - .L_7388)
.L_7388:
        /*007c*/ 	.word	0x00000000
        /*0080*/ 	.short	0x000c
        /*0082*/ 	.short	0x0050
        /*0084*/ 	.byte	0x00, 0xf0, 0x11, 0x00


	//----- nvinfo : EIATTR_KPARAM_INFO
	.align		4
.L_7389:
        /*0088*/ 	.byte	0x04, 0x17
        /*008a*/ 	.short	(.L_7391 - .L_7390)
.L_7390:
        /*008c*/ 	.word	0x00000000
        /*0090*/ 	.short	0x000b
        /*0092*/ 	.short	0x004c
        /*0094*/ 	.byte	0x00, 0xf0, 0x11, 0x00


	//----- nvinfo : EIATTR_KPARAM_INFO
	.align		4
.L_7391:
        /*0098*/ 	.byte	0x04, 0x17
        /*009a*/ 	.short	(.L_7393 - .L_7392)
.L_7392:
        /*009c*/ 	.word	0x00000000
        /*00a0*/ 	.short	0x000a
        /*00a2*/ 	.short	0x0048
        /*00a4*/ 	.byte	0x00, 0xf0, 0x11, 0x00


	//----- nvinfo : EIATTR_KPARAM_INFO
	.align		4
.L_7393:
        /*00a8*/ 	.byte	0x04, 0x17
        /*00aa*/ 	.short	(.L_7395 - .L_7394)
.L_7394:
        /*00ac*/ 	.word	0x00000000
        /*00b0*/ 	.short	0x0009
        /*00b2*/ 	.short	0x0040
        /*00b4*/ 	.byte	0x00, 0xf0, 0x21, 0x00


	//----- nvinfo : EIATTR_KPARAM_INFO
	.align		4
.L_7395:
        /*00b8*/ 	.byte	0x04, 0x17
        /*00ba*/ 	.short	(.L_7397 - .L_7396)
.L_7396:
        /*00bc*/ 	.word	0x00000000
        /*00c0*/ 	.short	0x0008
        /*00c2*/ 	.short	0x0038
        /*00c4*/ 	.byte	0x00, 0xf0, 0x11, 0x00


	//----- nvinfo : EIATTR_KPARAM_INFO
	.align		4
.L_7397:
        /*00c8*/ 	.byte	0x04, 0x17
        /*00ca*/ 	.short	(.L_7399 - .L_7398)
.L_7398:
        /*00cc*/ 	.word	0x00000000
        /*00d0*/ 	.short	0x0007
        /*00d2*/ 	.short	0x0030
        /*00d4*/ 	.byte	0x00, 0xf0, 0x21, 0x00


	//----- nvinfo : EIATTR_KPARAM_INFO
	.align		4
.L_7399:
        /*00d8*/ 	.byte	0x04, 0x17
        /*00da*/ 	.short	(.L_7401 - .L_7400)
.L_7400:
        /*00dc*/ 	.word	0x00000000
        /*00e0*/ 	.short	0x0006
        /*00e2*/ 	.short	0x0028
        /*00e4*/ 	.byte	0x00, 0xf0, 0x21, 0x00


	//----- nvinfo : EIATTR_KPARAM_INFO
	.align		4
.L_7401:
        /*00e8*/ 	.byte	0x04, 0x17
        /*00ea*/ 	.short	(.L_7403 - .L_7402)
.L_7402:
        /*00ec*/ 	.word	0x00000000
        /*00f0*/ 	.short	0x0005
        /*00f2*/ 	.short	0x0024
        /*00f4*/ 	.byte	0x00, 0xf0, 0x11, 0x00


	//----- nvinfo : EIATTR_KPARAM_INFO
	.align		4
.L_7403:
        /*00f8*/ 	.byte	0x04, 0x17
        /*00fa*/ 	.short	(.L_7405 - .L_7404)
.L_7404:
        /*00fc*/ 	.word	0x00000000
        /*0100*/ 	.short	0x0004
        /*0102*/ 	.short	0x0020
        /*0104*/ 	.byte	0x00, 0xf0, 0x11, 0x00


	//----- nvinfo : EIATTR_KPARAM_INFO
	.align		4
.L_7405:
        /*0108*/ 	.byte	0x04, 0x17
        /*010a*/ 	.short	(.L_7407 - .L_7406)
.L_7406:
        /*010c*/ 	.word	0x00000000
        /*0110*/ 	.short	0x0003
        /*0112*/ 	.short	0x0018
        /*0114*/ 	.byte	0x00, 0xf0, 0x21, 0x00


	//----- nvinfo : EIATTR_KPARAM_INFO
	.align		4
.L_7407:
        /*0118*/ 	.byte	0x04, 0x17
        /*011a*/ 	.short	(.L_7409 - .L_7408)
.L_7408:
        /*011c*/ 	.word	0x00000000
        /*0120*/ 	.short	0x0002
        /*0122*/ 	.short	0x0010
        /*0124*/ 	.byte	0x00, 0xf0, 0x21, 0x00


	//----- nvinfo : EIATTR_KPARAM_INFO
	.align		4
.L_7409:
        /*0128*/ 	.byte	0x04, 0x17
        /*012a*/ 	.short	(.L_7411 - .L_7410)
.L_7410:
        /*012c*/ 	.word	0x00000000
        /*0130*/ 	.short	0x0001
        /*0132*/ 	.short	0x0008
        /*0134*/ 	.byte	0x00, 0xf0, 0x21, 0x00


	//----- nvinfo : EIATTR_KPARAM_INFO
	.align		4
.L_7411:
        /*0138*/ 	.byte	0x04, 0x17
        /*013a*/ 	.short	(.L_7413 - .L_7412)
.L_7412:
        /*013c*/ 	.word	0x00000000
        /*0140*/ 	.short	0x0000
        /*0142*/ 	.short	0x0000
        /*0144*/ 	.byte	0x00, 0xf0, 0x21, 0x00


	//----- nvinfo : EIATTR_SPARSE_MMA_MASK
	.align		4
.L_7413:
        /*0148*/ 	.byte	0x03, 0x50
        /*014a*/ 	.short	0x0000


	//----- nvinfo : EIATTR_MAXREG_COUNT
	.align		4
        /*014c*/ 	.byte	0x03, 0x1b
        /*014e*/ 	.short	0x00ff


	//----- nvinfo : EIATTR_NUM_BARRIERS
	.align		4
        /*0150*/ 	.byte	0x02, 0x4c
        /*0152*/ 	.byte	0x01
	.zero		1


	//----- nvinfo : EIATTR_EXTERNS
	.align		4
        /*0154*/ 	.byte	0x04, 0x0f
        /*0156*/ 	.short	(.L_7415 - .L_7414)


	//   ....[0]....
	.align		4
.L_7414:
        /*0158*/ 	.word	index@(__assertfail)


	//----- nvinfo : EIATTR_MERCURY_ISA_VERSION
	.align		4
.L_7415:
        /*015c*/ 	.byte	0x03, 0x5f
        /*015e*/ 	.short	0x0101


	//----- nvinfo : EIATTR_COOP_GROUP_MASK_REGIDS
	.align		4
        /*0160*/ 	.byte	0x04, 0x29
        /*0162*/ 	.short	(.L_7417 - .L_7416)


	//   ....[0]....
.L_7416:
        /*0164*/ 	.word	0xffffffff


	//   ....[1]....
        /*0168*/ 	.word	0xffffffff


	//   ....[2]....
        /*016c*/ 	.word	0xffffffff


	//   ....[3]....
        /*0170*/ 	.word	0xffffffff


	//   ....[4]....
        /*0174*/ 	.word	0xffffffff


	//   ....[5]....
        /*0178*/ 	.word	0xffffffff


	//   ....[6]....
        /*017c*/ 	.word	0xffffffff


	//   ....[7]....
        /*0180*/ 	.word	0xffffffff


	//   ....[8]....
        /*0184*/ 	.word	0xffffffff


	//   ....[9]....
        /*0188*/ 	.word	0xffffffff


	//   ....[10]....
        /*018c*/ 	.word	0xffffffff


	//   ....[11]....
        /*0190*/ 	.word	0xffffffff


	//   ....[12]....
        /*0194*/ 	.word	0xffffffff


	//   ....[13]....
        /*0198*/ 	.word	0xffffffff


	//   ....[14]....
        /*019c*/ 	.word	0xffffffff


	//   ....[15]....
        /*01a0*/ 	.word	0x0500000f


	//   ....[16]....
        /*01a4*/ 	.word	0x0500000f


	//   ....[17]....
        /*01a8*/ 	.word	0x0500000f


	//   ....[18]....
        /*01ac*/ 	.word	0x0500000f


	//----- nvinfo : EIATTR_COOP_GROUP_INSTR_OFFSETS
	.align		4
.L_7417:
        /*01b0*/ 	.byte	0x04, 0x28
        /*01b2*/ 	.short	(.L_7419 - .L_7418)


	//   ....[0]....
.L_7418:
        /*01b4*/ 	.word	0x00000180


	//   ....[1]....
        /*01b8*/ 	.word	0x000001b0


	//   ....[2]....
        /*01bc*/ 	.word	0x000001d0


	//   ....[3]....
        /*01c0*/ 	.word	0x000001f0


	//   ....[4]....
        /*01c4*/ 	.word	0x00000320


	//   ....[5]....
        /*01c8*/ 	.word	0x00000340


	//   ....[6]....
        /*01cc*/ 	.word	0x00000360


	//   ....[7]....
        /*01d0*/ 	.word	0x000011a0


	//   ....[8]....
        /*01d4*/ 	.word	0x00001220


	//   ....[9]....
        /*01d8*/ 	.word	0x00001250


	//   ....[10]....
        /*01dc*/ 	.word	0x000012a0


	//   ....[11]....
        /*01e0*/ 	.word	0x000012f0


	//   ....[12]....
        /*01e4*/ 	.word	0x00001340


	//   ....[13]....
        /*01e8*/ 	.word	0x00001360


	//   ....[14]....
        /*01ec*/ 	.word	0x00001380


	//   ....[15]....
        /*01f0*/ 	.word	0x000026a0


	//   ....[16]....
        /*01f4*/ 	.word	0x00002700


	//   ....[17]....
        /*01f8*/ 	.word	0x00002760


	//   ....[18]....
        /*01fc*/ 	.word	0x000027c0


	//----- nvinfo : EIATTR_SYSCALL_OFFSETS
	.align		4
.L_7419:
        /*0200*/ 	.byte	0x04, 0x46
        /*0202*/ 	.short	(.L_7421 - .L_7420)


	//   ....[0]....
.L_7420:
        /*0204*/ 	.word	0x00002630


	//----- nvinfo : EIATTR_EXIT_INSTR_OFFSETS
	.align		4
.L_7421:
        /*0208*/ 	.byte	0x04, 0x1c
        /*020a*/ 	.short	(.L_7423 - .L_7422)


	//   ....[0]....
.L_7422:
        /*020c*/ 	.word	0x00002120


	//   ....[1]....
        /*0210*/ 	.word	0x00002130


	//   ....[2]....
        /*0214*/ 	.word	0x00002530


	//   ....[3]....
        /*0218*/ 	.word	0x00002640


	//----- nvinfo : EIATTR_CRS_STACK_SIZE
	.align		4
.L_7423:
        /*021c*/ 	.byte	0x04, 0x1e
        /*021e*/ 	.short	(.L_7425 - .L_7424)
.L_7424:
        /*0220*/ 	.word	0x00000000


	//----- nvinfo : EIATTR_CBANK_PARAM_SIZE
	.align		4
.L_7425:
        /*0224*/ 	.byte	0x03, 0x19
        /*0226*/ 	.short	0x007c


	//----- nvinfo : EIATTR_PARAM_CBANK
	.align		4
        /*0228*/ 	.byte	0x04, 0x0a
        /*022a*/ 	.short	(.L_7427 - .L_7426)
	.align		4
.L_7426:
        /*022c*/ 	.word	index@(.nv.constant0._ZN4vllm25paged_attention_v1_kernelIthLi112ELi16ELi128ELNS_18Fp8KVCacheDataTypeE2ELb0EEEvPT_PKS2_PKT0_S8_ifPKiSA_iPKfiiiSC_SC_iiiii)
        /*0230*/ 	.short	0x0210
        /*0232*/ 	.short	0x007c


	//----- nvinfo : EIATTR_SW_WAR
	.align		4
.L_7427:
        /*0234*/ 	.byte	0x04, 0x36
        /*0236*/ 	.short	(.L_7429 - .L_7428)
.L_7428:
        /*0238*/ 	.word	0x00000008
.L_7429:


//--------------------- .nv.info._ZN4vllm25paged_attention_v1_kernelIthLi96ELi16ELi128ELNS_18Fp8KVCacheDataTypeE2ELb0EEEvPT_PKS2_PKT0_S8_ifPKiSA_iPKfiiiSC_SC_iiiii --------------------------
	.section	.nv.info._ZN4vllm25paged_attention_v1_kernelIthLi96ELi16ELi128ELNS_18Fp8KVCacheDataTypeE2ELb0EEEvPT_PKS2_PKT0_S8_ifPKiSA_iPKfiiiSC_SC_iiiii,"",@"SHT_CUDA_INFO"
	.sectionflags	@""
	.align	4


	//----- nvinfo : EIATTR_CUDA_API_VERSION
	.align		4
        /*0000*/ 	.byte	0x04, 0x37
        /*0002*/ 	.short	(.L_7431 - .L_7430)
.L_7430:
        /*0004*/ 	.word	0x00000082


	//----- nvinfo : EIATTR_KPARAM_INFO
	.align		4
.L_7431:
        /*0008*/ 	.byte	0x04, 0x17
        /*000a*/ 	.short	(.L_7433 - .L_7432)
.L_7432:
        /*000c*/ 	.word	0x00000000
        /*0010*/ 	.short	0x0013
        /*0012*/ 	.short	0x0078
        /*0014*/ 	.byte	0x00, 0xf0, 0x11, 0x00


	//----- nvinfo : EIATTR_KPARAM_INFO
	.align		4
.L_7433:
        /*0018*/ 	.byte	0x04, 0x17
        /*001a*/ 	.short	(.L_7435 - .L_7434)
.L_7434:
        /*001c*/ 	.word	0x00000000
        /*0020*/ 	.short	0x0012
        /*0022*/ 	.short	0x0074
        /*0024*/ 	.byte	0x00, 0xf0, 0x11, 0x00


	//----- nvinfo : EIATTR_KPARAM_INFO
	.align		4
.L_7435:
        /*0028*/ 	.byte	0x04, 0x17
        /*002a*/ 	.short	(.L_7437 - .L_7436)
.L_7436:
        /*002c*/ 	.word	0x00000000
        /*0030*/ 	.short	0x0011
        /*0032*/ 	.short	0x0070
        /*0034*/ 	.byte	0x00, 0xf0, 0x11, 0x00


	//----- nvinfo : EIATTR_KPARAM_INFO
	.align		4
.L_7437:
        /*0038*/ 	.byte	0x04, 0x17
        /*003a*/ 	.short	(.L_7439 - .L_7438)
.L_7438:
        /*003c*/ 	.word	0x00000000
        /*0040*/ 	.short	0x0010
        /*0042*/ 	.short	0x006c
        /*0044*/ 	.byte	0x00, 0xf0, 0x11, 0x00


	//----- nvinfo : EIATTR_KPARAM_INFO
	.align		4
.L_7439:
        /*0048*/ 	.byte	0x04, 0x17
        /*004a*/ 	.short	(.L_7441 - .L_7440)
.L_7440:
        /*004c*/ 	.word	0x00000000
        /*0050*/ 	.short	0x000f
        /*0052*/ 	.short	0x0068
        /*0054*/ 	.byte	0x00, 0xf0, 0x11, 0x00


	//----- nvinfo : EIATTR_KPARAM_INFO
	.align		4
.L_7441:
        /*0058*/ 	.byte	0x04, 0x17
        /*005a*/ 	.short	(.L_7443 - .L_7442)
.L_7442:
        /*005c*/ 	.word	0x00000000
        /*0060*/ 	.short	0x000e
        /*0062*/ 	.short	0x0060
        /*0064*/ 	.byte	0x00, 0xf0, 0x21, 0x00


	//----- nvinfo : EIATTR_KPARAM_INFO
	.align		4
.L_7443:
        /*0068*/ 	.byte	0x04, 0x17
        /*006a*/ 	.short	(.L_7445 - .L_7444)
.L_7444:
        /*006c*/ 	.word	0x00000000
        /*0070*/ 	.short	0x000d
        /*0072*/ 	.short	0x0058
        /*0074*/ 	.byte	0x00, 0xf0, 0x21, 0x00


	//----- nvinfo : EIATTR_KPARAM_INFO
	.align		4
.L_7445:
        /*0078*/ 	.byte	0x04, 0x17
        /*007a*/ 	.short	(.L_7447 - .L_7446)
.L_7446:
        /*007c*/ 	.word	0x00000000
        /*0080*/ 	.short	0x000c
        /*0082*/ 	.short	0x0050
        /*0084*/ 	.byte	0x00, 0xf0, 0x11, 0x00


	//----- nvinfo : EIATTR_KPARAM_INFO
	.align		4
.L_7447:
        /*0088*/ 	.byte	0x04, 0x17
        /*008a*/ 	.short	(.L_7449 - .L_7448)
.L_7448:
        /*008c*/ 	.word	0x00000000
        /*0090*/ 	.short	0x000b
        /*0092*/ 	.short	0x004c
        /*0094*/ 	.byte	0x00, 0xf0, 0x11, 0x00


	//----- nvinfo : EIATTR_KPARAM_INFO
	.align		4
.L_7449:
        /*0098*/ 	.byte	0x04, 0x17
        /*009a*/ 	.short	(.L_7451 - .L_7450)
.L_7450:
        /*009c*/ 	.word	0x00000000
        /*00a0*/ 	.short	0x000a
        /*00a2*/ 	.short	0x0048
        /*00a4*/ 	.byte	0x00, 0xf0, 0x11, 0x00


	//----- nvinfo : EIATTR_KPARAM_INFO
	.align		4
.L_7451:
        /*00a8*/ 	.byte	0x04, 0x17
        /*00aa*/ 	.short	(.L_7453 - .L_7452)
.L_7452:
        /*00ac*/ 	.word	0x00000000
        /*00b0*/ 	.short	0x0009
        /*00b2*/ 	.short	0x0040
        /*00b4*/ 	.byte	0x00, 0xf0, 0x21, 0x00


	//----- nvinfo : EIATTR_KPARAM_INFO
	.align		4
.L_7453:
        /*00b8*/ 	.byte	0x04, 0x17
        /*00ba*/ 	.short	(.L_7455 - .L_7454)
.L_7454:
        /*00bc*/ 	.word	0x00000000
        /*00c0*/ 	.short	0x0008
        /*00c2*/ 	.short	0x0038
        /*00c4*/ 	.byte	0x00, 0xf0, 0x11, 0x00


	//----- nvinfo : EIATTR_KPARAM_INFO
	.align		4
.L_7455:
        /*00c8*/ 	.byte	0x04, 0x17
        /*00ca*/ 	.short	(.L_7457 - .L_7456)
.L_7456:
        /*00cc*/ 	.word	0x00000000
        /*00d0*/ 	.short	0x0007
        /*00d2*/ 	.short	0x0030
        /*00d4*/ 	.byte	0x00, 0xf0, 0x21, 0x00


	//----- nvinfo : EIATTR_KPARAM_INFO
	.align		4
.L_7457:
        /*00d8*/ 	.byte	0x04, 0x17
        /*00da*/ 	.short	(.L_7459 - .L_7458)
.L_7458:
        /*00dc*/ 	.word	0x00000000
        /*00e0*/ 	.short	0x0006
        /*00e2*/ 	.short	0x0028
        /*00e4*/ 	.byte	0x00, 0xf0, 0x21, 0x00


	//----- nvinfo : EIATTR_KPARAM_INFO
	.align		4
.L_7459:
        /*00e8*/ 	.byte	0x04, 0x17
        /*00ea*/ 	.short	(.L_7461 - .L_7460)
.L_7460:
        /*00ec*/ 	.word	0x00000000
        /*00f0*/ 	.short	0x0005
        /*00f2*/ 	.short	0x0024
        /*00f4*/ 	.byte	0x00, 0xf0, 0x11, 0x00


	//----- nvinfo : EIATTR_KPARAM_INFO
	.align		4
.L_7461:
        /*00f8*/ 	.byte	0x04, 0x17
        /*00fa*/ 	.short	(.L_7463 - .L_7462)
.L_7462:
        /*00fc*/ 	.word	0x00000000
        /*0100*/ 	.short	0x0004
        /*0102*/ 	.short	0x0020
        /*0104*/ 	.byte	0x00, 0xf0, 0x11, 0x00


	//----- nvinfo : EIATTR_KPARAM_INFO
	.align		4
.L_7463:
        /*0108*/ 	.byte	0x04, 0x17
        /*010a*/ 	.short	(.L_7465 - .L_7464)
.L_7464:
        /*010c*/ 	.word	0x00000000
        /*0110*/ 	.short	0x0003
        /*0112*/ 	.short	0x0018
        /*0114*/ 	.byte	0x00, 0xf0, 0x21, 0x00


	//----- nvinfo : EIATTR_KPARAM_INFO
	.align		4
.L_7465:
        /*0118*/ 	.byte	0x04, 0x17
        /*011a*/ 	.short	(.L_7467 - .L_7466)
.L_7466:
        /*011c*/ 	.word	0x00000000
        /*0120*/ 	.short	0x0002
        /*0122*/ 	.short	0x0010
        /*0124*/ 	.byte	0x00, 0xf0, 0x21, 0x00


	//----- nvinfo : EIATTR_KPARAM_INFO
	.align		4
.L_7467:
        /*0128*/ 	.byte	0x04, 0x17
        /*012a*/ 	.short	(.L_7469 - .L_7468)
.L_7468:
        /*012c*/ 	.word	0x00000000
        /*0130*/ 	.short	0x0001
        /*0132*/ 	.short	0x0008
        /*0134*/ 	.byte	0x00, 0xf0, 0x21, 0x00


	//----- nvinfo : EIATTR_KPARAM_INFO
	.align		4
.L_7469:
        /*0138*/ 	.byte	0x04, 0x17
        /*013a*/ 	.short	(.L_7471 - .L_7470)
.L_7470:
        /*013c*/ 	.word	0x00000000
        /*0140*/ 	.short	0x0000
        /*0142*/ 	.short	0x0000
        /*0144*/ 	.byte	0x00, 0xf0, 0x21, 0x00


	//----- nvinfo : EIATTR_SPARSE_MMA_MASK
	.align		4
.L_7471:
        /*0148*/ 	.byte	0x03, 0x50
        /*014a*/ 	.short	0x0000


	//----- nvinfo : EIATTR_MAXREG_COUNT
	.align		4
        /*014c*/ 	.byte	0x03, 0x1b
        /*014e*/ 	.short	0x00ff


	//----- nvinfo : EIATTR_NUM_BARRIERS
	.align		4
        /*0150*/ 	.byte	0x02, 0x4c
        /*0152*/ 	.byte	0x01
	.zero		1


	//----- nvinfo : EIATTR_EXTERNS
	.align		4
        /*0154*/ 	.byte	0x04, 0x0f
        /*0156*/ 	.short	(.L_7473 - .L_7472)


	//   ....[0]....
	.align		4
.L_7472:
        /*0158*/ 	.word	index@(__assertfail)


	//----- nvinfo : EIATTR_MERCURY_ISA_VERSION
	.align		4
.L_7473:
        /*015c*/ 	.byte	0x03, 0x5f
        /*015e*/ 	.short	0x0101


	//----- nvinfo : EIATTR_COOP_GROUP_MASK_REGIDS
	.align		4
        /*0160*/ 	.byte	0x04, 0x29
        /*0162*/ 	.short	(.L_7475 - .L_7474)


	//   ....[0]....
.L_7474:
        /*0164*/ 	.word	0xffffffff


	//   ....[1]....
        /*0168*/ 	.word	0xffffffff


	//   ....[2]....
        /*016c*/ 	.word	0xffffffff


	//   ....[3]....
        /*0170*/ 	.word	0xffffffff


	//   ....[4]....
        /*0174*/ 	.word	0xffffffff


	//   ....[5]....
        /*0178*/ 	.word	0xffffffff


	//   ....[6]....
        /*017c*/ 	.word	0xffffffff


	//   ....[7]....
        /*0180*/ 	.word	0xffffffff


	//   ....[8]....
        /*0184*/ 	.word	0xffffffff


	//   ....[9]....
        /*0188*/ 	.word	0xffffffff


	//   ....[10]....
        /*018c*/ 	.word	0xffffffff


	//   ....[11]....
        /*0190*/ 	.word	0xffffffff


	//   ....[12]....
        /*0194*/ 	.word	0xffffffff


	//   ....[13]....
        /*0198*/ 	.word	0xffffffff


	//   ....[14]....
        /*019c*/ 	.word	0xffffffff


	//   ....[15]....
        /*01a0*/ 	.word	0x0500000f


	//   ....[16]....
        /*01a4*/ 	.word	0x0500000f


	//   ....[17]....
        /*01a8*/ 	.word	0x0500000f


	//   ....[18]....
        /*01ac*/ 	.word	0x0500000f


	//----- nvinfo : EIATTR_COOP_GROUP_INSTR_OFFSETS
	.align		4
.L_7475:
        /*01b0*/ 	.byte	0x04, 0x28
        /*01b2*/ 	.short	(.L_7477 - .L_7476)


	//   ....[0]....
.L_7476:
        /*01b4*/ 	.word	0x00000180


	//   ....[1]....
        /*01b8*/ 	.word	0x000001b0


	//   ....[2]....
        /*01bc*/ 	.word	0x000001d0


	//   ....[3]....
        /*01c0*/ 	.word	0x000001f0


	//   ....[4]....
        /*01c4*/ 	.word	0x00000320


	//   ....[5]....
        /*01c8*/ 	.word	0x00000340


	//   ....[6]....
        /*01cc*/ 	.word	0x00000360


	//   ....[7]....
        /*01d0*/ 	.word	0x000011a0


	//   ....[8]....
        /*01d4*/ 	.word	0x00001220


	//   ....[9]....
        /*01d8*/ 	.word	0x00001250


	//   ....[10]....
        /*01dc*/ 	.word	0x000012a0


	//   ....[11]....
        /*01e0*/ 	.word	0x000012f0


	//   ....[12]....
        /*01e4*/ 	.word	0x00001340


	//   ....[13]....
        /*01e8*/ 	.word	0x00001360


	//   ....[14]....
        /*01ec*/ 	.word	0x00001380


	//   ....[15]....
        /*01f0*/ 	.word	0x000025d0


	//   ....[16]....
        /*01f4*/ 	.word	0x00002630


	//   ....[17]....
        /*01f8*/ 	.word	0x00002690


	//   ....[18]....
        /*01fc*/ 	.word	0x000026f0


	//----- nvinfo : EIATTR_SYSCALL_OFFSETS
	.align		4
.L_7477:
        /*0200*/ 	.byte	0x04, 0x46
        /*0202*/ 	.short	(.L_7479 - .L_7478)


	//   ....[0]....
.L_7478:
        /*0204*/ 	.word	0x00002560


	//----- nvinfo : EIATTR_EXIT_INSTR_OFFSETS
	.align		4
.L_7479:
        /*0208*/ 	.byte	0x04, 0x1c
        /*020a*/ 	.short	(.L_7481 - .L_7480)


	//   ....[0]....
.L_7480:
        /*020c*/ 	.word	0x000020c0


	//   ....[1]....
        /*0210*/ 	.word	0x000020d0


	//   ....[2]....
        /*0214*/ 	.word	0x00002460


	//   ....[3]....
        /*0218*/ 	.word	0x00002570


	//----- nvinfo : EIATTR_CRS_STACK_SIZE
	.align		4
.L_7481:
        /*021c*/ 	.byte	0x04, 0x1e
        /*021e*/ 	.short	(.L_7483 - .L_7482)
.L_7482:
        /*0220*/ 	.word	0x00000000


	//----- nvinfo : EIATTR_CBANK_PARAM_SIZE
	.align		4
.L_7483:
        /*0224*/ 	.byte	0x03, 0x19
        /*0226*/ 	.short	0x007c


	//----- nvinfo : EIATTR_PARAM_CBANK
	.align		4
        /*0228*/ 	.byte	0x04, 0x0a
        /*022a*/ 	.short	(.L_7485 - .L_7484)
	.align		4
.L_7484:
        /*022c*/ 	.word	index@(.nv.constant0._ZN4vllm25paged_attention_v1_kernelIthLi96ELi16ELi128ELNS_18Fp8KVCacheDataTypeE2ELb0EEEvPT_PKS2_PKT0_S8_ifPKiSA_iPKfiiiSC_SC_iiiii)
        /*0230*/ 	.short	0x0210
        /*0232*/ 	.short	0x007c


	//----- nvinfo : EIATTR_SW_WAR
	.align		4
.L_7485:
        /*0234*/ 	.byte	0x04, 0x36
        /*0236*/ 	.short	(.L_7487 - .L_7486)
.L_7486:
        /*0238*/ 	.word	0x00000008
.L_7487:


//--------------------- .nv.info._ZN4vllm25paged_attention_v1_kernelIthLi80ELi16ELi128ELNS_18Fp8KVCacheDataTypeE2ELb0EEEvPT_PKS2_PKT0_S8_ifPKiSA_iPKfiiiSC_SC_iiiii --------------------------
	.section	.nv.info._ZN4vllm25paged_attention_v1_kernelIthLi80ELi16ELi128ELNS_18Fp8KVCacheDataTypeE2ELb0EEEvPT_PKS2_PKT0_S8_ifPKiSA_iPKfiiiSC_SC_iiiii,"",@"SHT_CUDA_INFO"
	.sectionflags	@""
	.align	4


	//----- nvinfo : EIATTR_CUDA_API_VERSION
	.align		4
        /*0000*/ 	.byte	0x04, 0x37
        /*0002*/ 	.short	(.L_7489 - .L_7488)
.L_7488:
        /*0004*/ 	.word	0x00000082


	//----- nvinfo : EIATTR_KPARAM_INFO
	.align		4
.L_7489:
        /*0008*/ 	.byte	0x04, 0x17
        /*000a*/ 	.short	(.L_7491 - .L_7490)
.L_7490:
        /*000c*/ 	.word	0x00000000
        /*0010*/ 	.short	0x0013
        /*0012*/ 	.short	0x0078
        /*0014*/ 	.byte	0x00, 0xf0, 0x11, 0x00


	//----- nvinfo : EIATTR_KPARAM_INFO
	.align		4
.L_7491:
        /*0018*/ 	.byte	0x04, 0x17
        /*001a*/ 	.short	(.L_7493 - .L_7492)
.L_7492:
        /*001c*/ 	.word	0x00000000
        /*0020*/ 	.short	0x0012
        /*0022*/ 	.short	0x0074
        /*0024*/ 	.byte	0x00, 0xf0, 0x11, 0x00


	//----- nvinfo : EIATTR_KPARAM_INFO
	.align		4
.L_7493:
        /*0028*/ 	.byte	0x04, 0x17
        /*002a*/ 	.short	(.L_7495 - .L_7494)
.L_7494:
        /*002c*/ 	.word	0x00000000
        /*0030*/ 	.short	0x0011
        /*0032*/ 	.short	0x0070
        /*0034*/ 	.byte	0x00, 0xf0, 0x11, 0x00


	//----- nvinfo : EIATTR_KPARAM_INFO
	.align		4
.L_7495:
        /*0038*/ 	.byte	0x04, 0x17
        /*003a*/ 	.short	(.L_7497 - .L_7496)
.L_7496:
        /*003c*/ 	.word	0x00000000
        /*0040*/ 	.short	0x0010
        /*0042*/ 	.short	0x006c
        /*0044*/ 	.byte	0x00, 0xf0, 0x11, 0x00


	//----- nvinfo : EIATTR_KPARAM_INFO
	.align		4
.L_7497:
        /*0048*/ 	.byte	0x04, 0x17
        /*004a*/ 	.short	(.L_7499 - .L_7498)
.L_7498:
        /*004c*/ 	.word	0x00000000
        /*0050*/ 	.short	0x000f
        /*0052*/ 	.short	0x0068
        /*0054*/ 	.byte	0x00, 0xf0, 0x11, 0x00


	//----- nvinfo : EIATTR_KPARAM_INFO
	.align		4
.L_7499:
        /*0058*/ 	.byte	0x04, 0x17
        /*005a*/ 	.short	(.L_7501 - .L_7500)
.L_7500:
        /*005c*/ 	.word	0x00000000
        /*0060*/ 	.short	0x000e
        /*0062*/ 	.short	0x0060
        /*0064*/ 	.byte	0x00, 0xf0, 0x21, 0x00


	//----- nvinfo : EIATTR_KPARAM_INFO
	.align		4
.L_7501:
        /*0068*/ 	.byte	0x04, 0x17
        /*006a*/ 	.short	(.L_7503 - .L_7502)
.L_7502:
        /*006c*/ 	.word	0x00000000
        /*0070*/ 	.short	0x000d
        /*0072*/ 	.short	0x0058
        /*0074*/ 	.byte	0x00, 0xf0, 0x21, 0x00


	//----- nvinfo : EIATTR_KPARAM_INFO
	.align		4
.L_7503:
        /*0078*/ 	.byte	0x04, 0x17
        /*007a*/ 	.short	(.L_7505 - .L_7504)
.L_7504:
        /*007c*/ 	.word	0x00000000
        /*0080*/ 	.short	0x000c
        /*0082*/ 	.short	0x0050
        /*0084*/ 	.byte	0x00, 0xf0, 0x11, 0x00


	//----- nvinfo : EIATTR_KPARAM_INFO
	.align		4
.L_7505:
        /*0088*/ 	.byte	0x04, 0x17
        /*008a*/ 	.short	(.L_7507 - .L_7506)
.L_7506:
        /*008c*/ 	.word	0x00000000
        /*0090*/ 	.short	0x000b
        /*0092*/ 	.short	0x004c
        /*0094*/ 	.byte	0x00, 0xf0, 0x11, 0x00


	//----- nvinfo : EIATTR_KPARAM_INFO
	.align		4
.L_7507:
        /*0098*/ 	.byte	0x04, 0x17
        /*009a*/ 	.short	(.L_7509 - .L_7508)
.L_7508:
        /*009c*/ 	.word	0x00000000
        /*00a0*/ 	.short	0x000a
        /*00a2*/ 	.short	0x0048
        /*00a4*/ 	.byte	0x00, 0xf0, 0x11, 0x00


	//----- nvinfo : EIATTR_KPARAM_INFO
	.align		4
.L_7509:
        /*00a8*/ 	.byte	0x04, 0x17
        /*00aa*/ 	.short	(.L_7511 - .L_7510)
.L_7510:
        /*00ac*/ 	.word	0x00000000
        /*00b0*/ 	.short	0x0009
        /*00b2*/ 	.short	0x0040
        /*00b4*/ 	.byte	0x00, 0xf0, 0x21, 0x00


	//----- nvinfo : EIATTR_KPARAM_INFO
	.align		4
.L_7511:
        /*00b8*/ 	.byte	0x04, 0x17
        /*00ba*/ 	.short	(.L_7513 - .L_7512)
.L_7512:
        /*00bc*/ 	.word	0x00000000
        /*00c0*/ 	.short	0x0008
        /*00c2*/ 	.short	0x0038
        /*00c4*/ 	.byte	0x00, 0xf0, 0x11, 0x00


	//----- nvinfo : EIATTR_KPARAM_INFO
	.align		4
.L_7513:
        /*00c8*/ 	.byte	0x04, 0x17
        /*00ca*/ 	.short	(.L_7515 - .L_7514)
.L_7514:
        /*00cc*/ 	.word	0x00000000
        /*00d0*/ 	.short	0x0007
        /*00d2*/ 	.short	0x0030
        /*00d4*/ 	.byte	0x00, 0xf0, 0x21, 0x00


	//----- nvinfo : EIATTR_KPARAM_INFO
	.align		4
.L_7515:
        /*00d8*/ 	.byte	0x04, 0x17
        /*00da*/ 	.short	(.L_7517 - .L_7516)
.L_7516:
        /*00dc*/ 	.word	0x00000000
        /*00e0*/ 	.short	0x0006
        /*00e2*/ 	.short	0x0028
        /*00e4*/ 	.byte	0x00, 0xf0, 0x21, 0x00


	//----- nvinfo : EIATTR_KPARAM_INFO
	.align		4
.L_7517:
        /*00e8*/ 	.byte	0x04, 0x17
        /*00ea*/ 	.short	(.L_7519 - .L_7518)
.L_7518:
        /*00ec*/ 	.word	0x00000000
        /*00f0*/ 	.short	0x0005
        /*00f2*/ 	.short	0x0024
        /*00f4*/ 	.byte	0x00, 0xf0, 0x11, 0x00


	//----- nvinfo : EIATTR_KPARAM_INFO
	.align		4
.L_7519:
        /*00f8*/ 	.byte	0x04, 0x17
        /*00fa*/ 	.short	(.L_7521 - .L_7520)
.L_7520:
        /*00fc*/ 	.word	0x00000000
        /*0100*/ 	.short	0x0004
        /*0102*/ 	.short	0x0020
        /*0104*/ 	.byte	0x00, 0xf0, 0x11, 0x00


	//----- nvinfo : EIATTR_KPARAM_INFO
	.align		4
.L_7521:
        /*0108*/ 	.byte	0x04, 0x17
        /*010a*/ 	.short	(.L_7523 - .L_7522)
.L_7522:
        /*010c*/ 	.word	0x00000000
        /*0110*/ 	.short	0x0003
        /*0112*/ 	.short	0x0018
        /*0114*/ 	.byte	0x00, 0xf0, 0x21, 0x00


	//----- nvinfo : EIATTR_KPARAM_INFO
	.align		4
.L_7523:
        /*0118*/ 	.byte	0x04, 0x17
        /*011a*/ 	.short	(.L_7525 - .L_7524)
.L_7524:
        /*011c*/ 	.word	0x00000000
        /*0120*/ 	.short	0x0002
        /*0122*/ 	.short	0x0010
        /*0124*/ 	.byte	0x00, 0xf0, 0x21, 0x00


	//----- nvinfo : EIATTR_KPARAM_INFO
	.align		4
.L_7525:
        /*0128*/ 	.byte	0x04, 0x17
        /*012a*/ 	.short	(.L_7527 - .L_7526)
.L_7526:
        /*012c*/ 	.word	0x00000000
        /*0130*/ 	.short	0x0001
        /*0132*/ 	.short	0x0008
        /*0134*/ 	.byte	0x00, 0xf0, 0x21, 0x00


	//----- nvinfo : EIATTR_KPARAM_INFO
	.align		4
.L_7527:
        /*0138*/ 	.byte	0x04, 0x17
        /*013a*/ 	.short	(.L_7529 - .L_7528)
.L_7528:
        /*013c*/ 	.word	0x00000000
        /*0140*/ 	.short	0x0000
        /*0142*/ 	.short	0x0000
        /*0144*/ 	.byte	0x00, 0xf0, 0x21, 0x00


	//----- nvinfo : EIATTR_SPARSE_MMA_MASK
	.align		4
.L_7529:
        /*0148*/ 	.byte	0x03, 0x50
        /*014a*/ 	.short	0x0000


	//----- nvinfo : EIATTR_MAXREG_COUNT
	.align		4
        /*014c*/ 	.byte	0x03, 0x1b
        /*014e*/ 	.short	0x00ff


	//----- nvinfo : EIATTR_NUM_BARRIERS
	.align		4
        /*0150*/ 	.byte	0x02, 0x4c
        /*0152*/ 	.byte	0x01
	.zero		1


	//----- nvinfo : EIATTR_EXTERNS
	.align		4
        /*0154*/ 	.byte	0x04, 0x0f
        /*0156*/ 	.short	(.L_7531 - .L_7530)


	//   ....[0]....
	.align		4
.L_7530:
        /*0158*/ 	.word	index@(__assertfail)


	//----- nvinfo : EIATTR_MERCURY_ISA_VERSION
	.align		4
.L_7531:
        /*015c*/ 	.byte	0x03, 0x5f
        /*015e*/ 	.short	0x0101


	//----- nvinfo : EIATTR_COOP_GROUP_MASK_REGIDS
	.align		4
        /*0160*/ 	.byte	0x04, 0x29
        /*0162*/ 	.short	(.L_7533 - .L_7532)


	//   ....[0]....
.L_7532:
        /*0164*/ 	.word	0xffffffff


	//   ....[1]....
        /*0168*/ 	.word	0xffffffff


	//   ....[2]....
        /*016c*/ 	.word	0xffffffff


	//   ....[3]....
        /*0170*/ 	.word	0xffffffff


	//   ....[4]....
        /*0174*/ 	.word	0xffffffff


	//   ....[5]....
        /*0178*/ 	.word	0xffffffff


	//   ....[6]....
        /*017c*/ 	.word	0xffffffff


	//   ....[7]....
        /*0180*/ 	.word	0xffffffff


	//   ....[8]....
        /*0184*/ 	.word	0xffffffff


	//   ....[9]....
        /*0188*/ 	.word	0xffffffff


	//   ....[10]....
        /*018c*/ 	.word	0xffffffff


	//   ....[11]....
        /*0190*/ 	.word	0xffffffff


	//   ....[12]....
        /*0194*/ 	.word	0xffffffff


	//   ....[13]....
        /*0198*/ 	.word	0xffffffff


	//   ....[14]....
        /*019c*/ 	.word	0xffffffff


	//   ....[15]....
        /*01a0*/ 	.word	0x0500000f


	//   ....[16]....
        /*01a4*/ 	.word	0x0500000f


	//   ....[17]....
        /*01a8*/ 	.word	0x0500000f


	//   ....[18]....
        /*01ac*/ 	.word	0x0500000f


	//----- nvinfo : EIATTR_COOP_GROUP_INSTR_OFFSETS
	.align		4
.L_7533:
        /*01b0*/ 	.byte	0x04, 0x28
        /*01b2*/ 	.short	(.L_7535 - .L_7534)


	//   ....[0]....
.L_7534:
        /*01b4*/ 	.word	0x00000180


	//   ....[1]....
        /*01b8*/ 	.word	0x000001b0


	//   ....[2]....
        /*01bc*/ 	.word	0x000001d0


	//   ....[3]....
        /*01c0*/ 	.word	0x000001f0


	//   ....[4]....
        /*01c4*/ 	.word	0x00000320


	//   ....[5]....
        /*01c8*/ 	.word	0x00000340


	//   ....[6]....
        /*01cc*/ 	.word	0x00000360


	//   ....[7]....
        /*01d0*/ 	.word	0x000011a0


	//   ....[8]....
        /*01d4*/ 	.word	0x00001220


	//   ....[9]....
        /*01d8*/ 	.word	0x00001250


	//   ....[10]....
        /*01dc*/ 	.word	0x000012a0


	//   ....[11]....
        /*01e0*/ 	.word	0x000012f0


	//   ....[12]....
        /*01e4*/ 	.word	0x00001340


	//   ....[13]....
        /*01e8*/ 	.word	0x00001360


	//   ....[14]....
        /*01ec*/ 	.word	0x00001380


	//   ....[15]....
        /*01f0*/ 	.word	0x000024f0


	//   ....[16]....
        /*01f4*/ 	.word	0x00002550


	//   ....[17]....
        /*01f8*/ 	.word	0x000025b0


	//   ....[18]....
        /*01fc*/ 	.word	0x00002610


	//----- nvinfo : EIATTR_SYSCALL_OFFSETS
	.align		4
.L_7535:
        /*0200*/ 	.byte	0x04, 0x46
        /*0202*/ 	.short	(.L_7537 - .L_7536)


	//   ....[0]....
.L_7536:
        /*0204*/ 	.word	0x00002480


	//----- nvinfo : EIATTR_EXIT_INSTR_OFFSETS
	.align		4
.L_7537:
        /*0208*/ 	.byte	0x04, 0x1c
        /*020a*/ 	.short	(.L_7539 - .L_7538)


	//   ....[0]....
.L_7538:
        /*020c*/ 	.word	0x00002050


	//   ....[1]....
        /*0210*/ 	.word	0x00002060


	//   ....[2]....
        /*0214*/ 	.word	0x00002380


	//   ....[3]....
        /*0218*/ 	.word	0x00002490


	//----- nvinfo : EIATTR_CRS_STACK_SIZE
	.align		4
.L_7539:
        /*021c*/ 	.byte	0x04, 0x1e
        /*021e*/ 	.short	(.L_7541 - .L_7540)
.L_7540:
        /*0220*/ 	.word	0x00000000


	//----- nvinfo : EIATTR_CBANK_PARAM_SIZE
	.align		4
.L_7541:
        /*0224*/ 	.byte	0x03, 0x19
        /*0226*/ 	.short	0x007c


	//----- nvinfo : EIATTR_PARAM_CBANK
	.align		4
        /*0228*/ 	.byte	0x04, 0x0a
        /*022a*/ 	.short	(.L_7543 - .L_7542)
	.align		4
.L_7542:
        /*022c*/ 	.word	index@(.nv.constant0._ZN4vllm25paged_attention_v1_kernelIthLi80ELi16ELi128ELNS_18Fp8KVCacheDataTypeE2ELb0EEEvPT_PKS2_PKT0_S8_ifPKiSA_iPKfiiiSC_SC_iiiii)
        /*0230*/ 	.short	0x0210
        /*0232*/ 	.short	0x007c


	//----- nvinfo : EIATTR_SW_WAR
	.align		4
.L_7543:
        /*0234*/ 	.byte	0x04, 0x36
        /*0236*/ 	.short	(.L_7545 - .L_7544)
.L_7544:
        /*0238*/ 	.word	0x00000008
.L_7545:


//--------------------- .nv.info._ZN4vllm25paged_attention_v1_kernelIthLi64ELi16ELi128ELNS_18Fp8KVCacheDataTypeE2ELb0EEEvPT_PKS2_PKT0_S8_ifPKiSA_iPKfiiiSC_SC_iiiii --------------------------
	.section	.nv.info._ZN4vllm25paged_attention_v1_kernelIthLi64ELi16ELi128ELNS_18Fp8KVCacheDataTypeE2ELb0EEEvPT_PKS2_PKT0_S8_ifPKiSA_iPKfiiiSC_SC_iiiii,"",@"SHT_CUDA_INFO"
	.sectionflags	@""
	.align	4


	//----- nvinfo : EIATTR_CUDA_API_VERSION
	.align		4
        /*0000*/ 	.byte	0x04, 0x37
        /*0002*/ 	.short	(.L_7547 - .L_7546)
.L_7546:
        /*0004*/ 	.word	0x00000082


	//----- nvinfo : EIATTR_KPARAM_INFO
	.align		4
.L_7547:
        /*0008*/ 	.byte	0x04, 0x17
        /*000a*/ 	.short	(.L_7549 - .L_7548)
.L_7548:
        /*000c*/ 	.word	0x00000000
        /*0010*/ 	.short	0x0013
        /*0012*/ 	.short	0x0078
        /*0014*/ 	.byte	0x00, 0xf0, 0x11, 0x00


	//----- nvinfo : EIATTR_KPARAM_INFO
	.align		4
.L_7549:
        /*0018*/ 	.byte	0x04, 0x17
        /*001a*/ 	.short	(.L_7551 - .L_7550)
.L_7550:
        /*001c*/ 	.word	0x00000000
        /*0020*/ 	.short	0x0012
        /*0022*/ 	.short	0x0074
        /*0024*/ 	.byte	0x00, 0xf0, 0x11, 0x00


	//----- nvinfo : EIATTR_KPARAM_INFO
	.align		4
.L_7551:
        /*0028*/ 	.byte	0x04, 0x17
        /*002a*/ 	.short	(.L_7553 - .L_7552)
.L_7552:
        /*002c*/ 	.word	0x00000000
        /*0030*/ 	.short	0x0011
        /*0032*/ 	.short	0x0070
        /*0034*/ 	.byte	0x00, 0xf0, 0x11, 0x00


	//----- nvinfo : EIATTR_KPARAM_INFO
	.align		4
.L_7553:
        /*0038*/ 	.byte	0x04, 0x17
        /*003a*/ 	.short	(.L_7555 - .L_7554)
.L_7554:
        /*003c*/ 	.word	0x00000000
        /*0040*/ 	.short	0x0010
        /*0042*/ 	.short	0x006c
        /*0044*/ 	.byte	0x00, 0xf0, 0x11, 0x00


	//----- nvinfo : EIATTR_KPARAM_INFO
	.align		4
.L_7555:
        /*0048*/ 	.byte	0x04, 0x17
        /*004a*/ 	.short	(.L_7557 - .L_7556)
.L_7556:
        /*004c*/ 	.word	0x00000000
        /*0050*/ 	.short	0x000f
        /*0052*/ 	.short	0x0068
        /*0054*/ 	.byte	0x00, 0xf0, 0x11, 0x00


	//----- nvinfo : EIATTR_KPARAM_INFO
	.align		4
.L_7557:
        /*0058*/ 	.byte	0x04, 0x17
        /*005a*/ 	.short	(.L_7559 - .L_7558)
.L_7558:
        /*005c*/ 	.word	0x00000000
        /*0060*/ 	.short	0x000e
        /*0062*/ 	.short	0x0060
        /*0064*/ 	.byte	0x00, 0xf0, 0x21, 0x00


	//----- nvinfo : EIATTR_KPARAM_INFO
	.align		4
.L_7559:
        /*0068*/ 	.byte	0x04, 0x17
        /*006a*/ 	.short	(.L_7561 - .L_7560)
.L_7560:
        /*006c*/ 	.word	0x00000000
        /*0070*/ 	.short	0x000d
        /*0072*/ 	.short	0x0058
        /*0074*/ 	.byte	0x00, 0xf0, 0x21, 0x00


	//----- nvinfo : EIATTR_KPARAM_INFO
	.align		4
.L_7561:
        /*0078*/ 	.byte	0x04, 0x17
        /*007a*/ 	.short	(.L_7563 - .L_7562)
.L_7562:
        /*007c*/ 	.word	0x00000000
        /*0080*/ 	.short	0x000c
        /*0082*/ 	.short	0x0050
        /*0084*/ 	.byte	0x00, 0xf0, 0x11, 0x00


	//----- nvinfo : EIATTR_KPARAM_INFO
	.align		4
.L_7563:
        /*0088*/ 	.byte	0x04, 0x17
        /*008a*/ 	.short	(.L_7565 - .L_7564)
.L_7564:
        /*008c*/ 	.word	0x00000000
        /*0090*/ 	.short	0x000b
        /*0092*/ 	.short	0x004c
        /*0094*/ 	.byte	0x00, 0xf0, 0x11, 0x00


	//----- nvinfo : EIATTR_KPARAM_INFO
	.align		4
.L_7565:
        /*0098*/ 	.byte	0x04, 0x17
        /*009a*/ 	.short	(.L_7567 - .L_7566)
.L_7566:
        /*009c*/ 	.word	0x00000000
        /*00a0*/ 	.short	0x000a
        /*00a2*/ 	.short	0x0048
        /*00a4*/ 	.byte	0x00, 0xf0, 0x11, 0x00


	//----- nvinfo : EIATTR_KPARAM_INFO
	.align		4
.L_7567:
        /*00a8*/ 	.byte	0x04, 0x17
        /*00aa*/ 	.short	(.L_7569 - .L_7568)
.L_7568:
        /*00ac*/ 	.word	0x00000000
        /*00b0*/ 	.short	0x0009
        /*00b2*/ 	.short	0x0040
        /*00b4*/ 	.byte	0x00, 0xf0, 0x21, 0x00


	//----- nvinfo : EIATTR_KPARAM_INFO
	.align		4
.L_7569:
        /*00b8*/ 	.byte	0x04, 0x17
        /*00ba*/ 	.short	(.L_7571 - .L_7570)
.L_7570:
        /*00bc*/ 	.word	0x00000000
        /*00c0*/ 	.short	0x0008
        /*00c2*/ 	.short	0x0038
        /*00c4*/ 	.byte	0x00, 0xf0, 0x11, 0x00


	//----- nvinfo : EIATTR_KPARAM_INFO
	.align		4
.L_7571:
        /*00c8*/ 	.byte	0x04, 0x17
        /*00ca*/ 	.short	(.L_7573 - .L_7572)
.L_7572:
        /*00cc*/ 	.word	0x00000000
        /*00d0*/ 	.short	0x0007
        /*00d2*/ 	.short	0x0030
        /*00d4*/ 	.byte	0x00, 0xf0, 0x21, 0x00


	//----- nvinfo : EIATTR_KPARAM_INFO
	.align		4
.L_7573:
        /*00d8*/ 	.byte	0x04, 0x17
        /*00da*/ 	.short	(.L_7575 - .L_7574)
.L_7574:
        /*00dc*/ 	.word	0x00000000
        /*00e0*/ 	.short	0x0006
        /*00e2*/ 	.short	0x0028
        /*00e4*/ 	.byte	0x00, 0xf0, 0x21, 0x00


	//----- nvinfo : EIATTR_KPARAM_INFO
	.align		4
.L_7575:
        /*00e8*/ 	.byte	0x04, 0x17
        /*00ea*/ 	.short	(.L_7577 - .L_7576)
.L_7576:
        /*00ec*/ 	.word	0x00000000
        /*00f0*/ 	.short	0x0005
        /*00f2*/ 	.short	0x0024
        /*00f4*/ 	.byte	0x00, 0xf0, 0x11, 0x00


	//----- nvinfo : EIATTR_KPARAM_INFO
	.align		4
.L_7577:
        /*00f8*/ 	.byte	0x04, 0x17
        /*00fa*/ 	.short	(.L_7579 - .L_7578)
.L_7578:
        /*00fc*/ 	.word	0x00000000
        /*0100*/ 	.short	0x0004
        /*0102*/ 	.short	0x0020
        /*0104*/ 	.byte	0x00, 0xf0, 0x11, 0x00


	//----- nvinfo : EIATTR_KPARAM_INFO
	.align		4
.L_7579:
        /*0108*/ 	.byte	0x04, 0x17
        /*010a*/ 	.short	(.L_7581 - .L_7580)
.L_7580:
        /*010c*/ 	.word	0x00000000
        /*0110*/ 	.short	0x0003
        /*0112*/ 	.short	0x0018
        /*0114*/ 	.byte	0x00, 0xf0, 0x21, 0x00


	//----- nvinfo : EIATTR_KPARAM_INFO
	.align		4
.L_7581:
        /*0118*/ 	.byte	0x04, 0x17
        /*011a*/ 	.short	(.L_7583 - .L_7582)
.L_7582:
        /*011c*/ 	.word	0x00000000
        /*0120*/ 	.short	0x0002
        /*0122*/ 	.short	0x0010
        /*0124*/ 	.byte	0x00, 0xf0, 0x21, 0x00


	//----- nvinfo : EIATTR_KPARAM_INFO
	.align		4
.L_7583:
        /*0128*/ 	.byte	0x04, 0x17
        /*012a*/ 	.short	(.L_7585 - .L_7584)
.L_7584:
        /*012c*/ 	.word	0x00000000
        /*0130*/ 	.short	0x0001
        /*0132*/ 	.short	0x0008
        /*0134*/ 	.byte	0x00, 0xf0, 0x21, 0x00


	//----- nvinfo : EIATTR_KPARAM_INFO
	.align		4
.L_7585:
        /*0138*/ 	.byte	0x04, 0x17
        /*013a*/ 	.short	(.L_7587 - .L_7586)
.L_7586:
        /*013c*/ 	.word	0x00000000
        /*0140*/ 	.short	0x0000
        /*0142*/ 	.short	0x0000
        /*0144*/ 	.byte	0x00, 0xf0, 0x21, 0x00


	//----- nvinfo : EIATTR_SPARSE_MMA_MASK
	.align		4
.L_7587:
        /*0148*/ 	.byte	0x03, 0x50
        /*014a*/ 	.short	0x0000


	//----- nvinfo : EIATTR_MAXREG_COUNT
	.align		4
        /*014c*/ 	.byte	0x03, 0x1b
        /*014e*/ 	.short	0x00ff


	//----- nvinfo : EIATTR_NUM_BARRIERS
	.align		4
        /*0150*/ 	.byte	0x02, 0x4c
        /*0152*/ 	.byte	0x01
	.zero		1


	//----- nvinfo : EIATTR_EXTERNS
	.align		4
        /*0154*/ 	.byte	0x04, 0x0f
        /*0156*/ 	.short	(.L_7589 - .L_7588)


	//   ....[0]....
	.align		4
.L_7588:
        /*0158*/ 	.word	index@(__assertfail)


	//----- nvinfo : EIATTR_MERCURY_ISA_VERSION
	.align		4
.L_7589:
        /*015c*/ 	.byte	0x03, 0x5f
        /*015e*/ 	.short	0x0101


	//----- nvinfo : EIATTR_COOP_GROUP_MASK_REGIDS
	.align		4
        /*0160*/ 	.byte	0x04, 0x29
        /*0162*/ 	.short	(.L_7591 - .L_7590)


	//   ....[0]....
.L_7590:
        /*0164*/ 	.word	0xffffffff


	//   ....[1]....
        /*0168*/ 	.word	0xffffffff


	//   ....[2]....
        /*016c*/ 	.word	0xffffffff


	//   ....[3]....
        /*0170*/ 	.word	0xffffffff


	//   ....[4]....
        /*0174*/ 	.word	0xffffffff


	//   ....[5]....
        /*0178*/ 	.word	0xffffffff


	//   ....[6]....
        /*017c*/ 	.word	0xffffffff


	//   ....[7]....
        /*0180*/ 	.word	0xffffffff


	//   ....[8]....
        /*0184*/ 	.word	0xffffffff


	//   ....[9]....
        /*0188*/ 	.word	0xffffffff


	//   ....[10]....
        /*018c*/ 	.word	0xffffffff


	//   ....[11]....
        /*0190*/ 	.word	0xffffffff


	//   ....[12]....
        /*0194*/ 	.word	0xffffffff


	//   ....[13]....
        /*0198*/ 	.word	0xffffffff


	//   ....[14]....
        /*019c*/ 	.word	0xffffffff


	//   ....[15]....
        /*01a0*/ 	.word	0x0500000f


	//   ....[16]....
        /*01a4*/ 	.word	0x0500000f


	//   ....[17]....
        /*01a8*/ 	.word	0x0500000f


	//   ....[18]....
        /*01ac*/ 	.word	0x0500000f


	//----- nvinfo : EIATTR_COOP_GROUP_INSTR_OFFSETS
	.align		4
.L_7591:
        /*01b0*/ 	.byte	0x04, 0x28
        /*01b2*/ 	.short	(.L_7593 - .L_7592)


	//   ....[0]....
.L_7592:
        /*01b4*/ 	.word	0x00000180


	//   ....[1]....
        /*01b8*/ 	.word	0x000001b0


	//   ....[2]....
        /*01bc*/ 	.word	0x000001d0


	//   ....[3]....
        /*01c0*/ 	.word	0x000001f0


	//   ....[4]....
        /*01c4*/ 	.word	0x00000320


	//   ....[5]....
        /*01c8*/ 	.word	0x00000340


	//   ....[6]....
        /*01cc*/ 	.word	0x00000360


	//   ....[7]....
        /*01d0*/ 	.word	0x000011a0


	//   ....[8]....
        /*01d4*/ 	.word	0x00001220


	//   ....[9]....
        /*01d8*/ 	.word	0x00001250


	//   ....[10]....
        /*01dc*/ 	.word	0x000012a0


	//   ....[11]....
        /*01e0*/ 	.word	0x000012f0


	//   ....[12]....
        /*01e4*/ 	.word	0x00001340


	//   ....[13]....
        /*01e8*/ 	.word	0x00001360


	//   ....[14]....
        /*01ec*/ 	.word	0x00001380


	//   ....[15]....
        /*01f0*/ 	.word	0x000023f0


	//   ....[16]....
        /*01f4*/ 	.word	0x00002450


	//   ....[17]....
        /*01f8*/ 	.word	0x000024b0


	//   ....[18]....
        /*01fc*/ 	.word	0x00002510


	//----- nvinfo : EIATTR_SYSCALL_OFFSETS
	.align		4
.L_7593:
        /*0200*/ 	.byte	0x04, 0x46
        /*0202*/ 	.short	(.L_7595 - .L_7594)


	//   ....[0]....
.L_7594:
        /*0204*/ 	.word	0x00002380


	//----- nvinfo : EIATTR_EXIT_INSTR_OFFSETS
	.align		4
.L_7595:
        /*0208*/ 	.byte	0x04, 0x1c
        /*020a*/ 	.short	(.L_7597 - .L_7596)


	//   ....[0]....
.L_7596:
        /*020c*/ 	.word	0x00001fb0


	//   ....[1]....
        /*0210*/ 	.word	0x00001fc0


	//   ....[2]....
        /*0214*/ 	.word	0x00002280


	//   ....[3]....
        /*0218*/ 	.word	0x00002390


	//----- nvinfo : EIATTR_CRS_STACK_SIZE
	.align		4
.L_7597:
        /*021c*/ 	.byte	0x04, 0x1e
        /*021e*/ 	.short	(.L_7599 - .L_7598)
.L_7598:
        /*0220*/ 	.word	0x00000000


	//----- nvinfo : EIATTR_CBANK_PARAM_SIZE
	.align		4
.L_7599:
        /*0224*/ 	.byte	0x03, 0x19
        /*0226*/ 	.short	0x007c


	//----- nvinfo : EIATTR_PARAM_CBANK
	.align		4
        /*0228*/ 	.byte	0x04, 0x0a
        /*022a*/ 	.short	(.L_7601 - .L_7600)
	.align		4
.L_7600:
        /*022c*/ 	.word	index@(.nv.constant0._ZN4vllm25paged_attention_v1_kernelIthLi64ELi16ELi128ELNS_18Fp8KVCacheDataTypeE2ELb0EEEvPT_PKS2_PKT0_S8_ifPKiSA_iPKfiiiSC_SC_iiiii)
        /*0230*/ 	.short	0x0210
        /*0232*/ 	.short	0x007c


	//----- nvinfo : EIATTR_SW_WAR
	.align		4
.L_7601:
        /*0234*/ 	.byte	0x04, 0x36
        /*0236*/ 	.short	(.L_7603 - .L_7602)
.L_7602:
        /*0238*/ 	.word	0x00000008
.L_7603:


//--------------------- .nv.info._ZN4vllm25paged_attention_v1_kernelIthLi32ELi16ELi128ELNS_18Fp8KVCacheDataTypeE2ELb0EEEvPT_PKS2_PKT0_S8_ifPKiSA_iPKfiiiSC_SC_iiiii --------------------------
	.section	.nv.info._ZN4vllm25paged_attention_v1_kernelIthLi32ELi16ELi128ELNS_18Fp8KVCacheDataTypeE2ELb0EEEvPT_PKS2_PKT0_S8_ifPKiSA_iPKfiiiSC_SC_iiiii,"",@"SHT_CUDA_INFO"
	.sectionflags	@""
	.align	4


	//----- nvinfo : EIATTR_CUDA_API_VERSION
	.align		4
        /*0000*/ 	.byte	0x04, 0x37
        /*0002*/ 	.short	(.L_7605 - .L_7604)
.L_7604:
        /*0004*/ 	.word	0x00000082


	//----- nvinfo : EIATTR_KPARAM_INFO
	.align		4
.L_7605:
        /*0008*/ 	.byte	0x04, 0x17
        /*000a*/ 	.short	(.L_7607 - .L_7606)
.L_7606:
        /*000c*/ 	.word	0x00000000
        /*0010*/ 	.short	0x0013
        /*0012*/ 	.short	0x0078
        /*0014*/ 	.byte	0x00, 0xf0, 0x11, 0x00


	//----- nvinfo : EIATTR_KPARAM_INFO
	.align		4
.L_7607:
        /*0018*/ 	.byte	0x04, 0x17
        /*001a*/ 	.short	(.L_7609 - .L_7608)
.L_7608:
        /*001c*/ 	.word	0x00000000
        /*0020*/ 	.short	0x0012
        /*0022*/ 	.short	0x0074
        /*0024*/ 	.byte	0x00, 0xf0, 0x11, 0x00


	//----- nvinfo : EIATTR_KPARAM_INFO
	.align		4
.L_7609:
        /*0028*/ 	.byte	0x04, 0x17
        /*002a*/ 	.short	(.L_7611 - .L_7610)
.L_7610:
        /*002c*/ 	.word	0x00000000
        /*0030*/ 	.short	0x0011
        /*0032*/ 	.short	0x0070
        /*0034*/ 	.byte	0x00, 0xf0, 0x11, 0x00


	//----- nvinfo : EIATTR_KPARAM_INFO
	.align		4
.L_7611:
        /*0038*/ 	.byte	0x04, 0x17
        /*003a*/ 	.short	(.L_7613 - .L_7612)
.L_7612:
        /*003c*/ 	.word	0x00000000
        /*0040*/ 	.short	0x0010
        /*0042*/ 	.short	0x006c
        /*0044*/ 	.byte	0x00, 0xf0, 0x11, 0x00


	//----- nvinfo : EIATTR_KPARAM_INFO
	.align		4
.L_7613:
        /*0048*/ 	.byte	0x04, 0x17
        /*004a*/ 	.short	(.L_7615 - .L_7614)
.L_7614:
        /*004c*/ 	.word	0x00000000
        /*0050*/ 	.short	0x000f
        /*0052*/ 	.short	0x0068
        /*0054*/ 	.byte	0x00, 0xf0, 0x11, 0x00


	//----- nvinfo : EIATTR_KPARAM_INFO
	.align		4
.L_7615:
        /*0058*/ 	.byte	0x04, 0x17
        /*005a*/ 	.short	(.L_7617 - .L_7616)
.L_7616:
        /*005c*/ 	.word	0x00000000
        /*0060*/ 	.short	0x000e
        /*0062*/ 	.short	0x0060
        /*0064*/ 	.byte	0x00, 0xf0, 0x21, 0x00


	//----- nvinfo : EIATTR_KPARAM_INFO
	.align		4
.L_7617:
        /*0068*/ 	.byte	0x04, 0x17
        /*006a*/ 	.short	(.L_7619 - .L_7618)
.L_7618:
        /*006c*/ 	.word	0x00000000
        /*0070*/ 	.short	0x000d
        /*0072*/ 	.short	0x0058
        /*0074*/ 	.byte	0x00, 0xf0, 0x21, 0x00


	//----- nvinfo : EIATTR_KPARAM_INFO
	.align		4
.L_7619:
        /*0078*/ 	.byte	0x04, 0x17
        /*007a*/ 	.short	(.L_7621 - .L_7620)
.L_7620:
        /*007c*/ 	.word	0x00000000
        /*0080*/ 	.short	0x000c
        /*0082*/ 	.short	0x0050
        /*0084*/ 	.byte	0x00, 0xf0, 0x11, 0x00


	//----- nvinfo : EIATTR_KPARAM_INFO
	.align		4
.L_7621:
        /*0088*/ 	.byte	0x04, 0x17
        /*008a*/ 	.short	(.L_7623 - .L_7622)
.L_7622:
        /*008c*/ 	.word	0x00000000
        /*0090*/ 	.short	0x000b
        /*0092*/ 	.short	0x004c
        /*0094*/ 	.byte	0x00, 0xf0, 0x11, 0x00


	//----- nvinfo : EIATTR_KPARAM_INFO
	.align		4
.L_7623:
        /*0098*/ 	.byte	0x04, 0x17
        /*009a*/ 	.short	(.L_7625 - .L_7624)
.L_7624:
        /*009c*/ 	.word	0x00000000
        /*00a0*/ 	.short	0x000a
        /*00a2*/ 	.short	0x0048
        /*00a4*/ 	.byte	0x00, 0xf0, 0x11, 0x00


	//----- nvinfo : EIATTR_KPARAM_INFO
	.align		4
.L_7625:
        /*00a8*/ 	.byte	0x04, 0x17
        /*00aa*/ 	.short	(.L_7627 - .L_7626)
.L_7626:
        /*00ac*/ 	.word	0x00000000
        /*00b0*/ 	.short	0x0009
        /*00b2*/ 	.short	0x0040
        /*00b4*/ 	.byte	0x00, 0xf0, 0x21, 0x00


	//----- nvinfo : EIATTR_KPARAM_INFO
	.align		4
.L_7627:
        /*00b8*/ 	.byte	0x04, 0x17
        /*00ba*/ 	.short	(.L_7629 - .L_7628)
.L_7628:
        /*00bc*/ 	.word	0x00000000
        /*00c0*/ 	.short	0x0008
        /*00c2*/ 	.short	0x0038
        /*00c4*/ 	.byte	0x00, 0xf0, 0x11, 0x00


	//----- nvinfo : EIATTR_KPARAM_INFO
	.align		4
.L_7629:
        /*00c8*/ 	.byte	0x04, 0x17
        /*00ca*/ 	.short	(.L_7631 - .L_7630)
.L_7630:
        /*00cc*/ 	.word	0x00000000
        /*00d0*/ 	.short	0x0007
        /*00d2*/ 	.short	0x0030
        /*00d4*/ 	.byte	0x00, 0xf0, 0x21, 0x00


	//----- nvinfo : EIATTR_KPARAM_INFO
	.align		4
.L_7631:
        /*00d8*/ 	.byte	0x04, 0x17
        /*00da*/ 	.short	(.L_7633 - .L_7632)
.L_7632:
        /*00dc*/ 	.word	0x00000000
        /*00e0*/ 	.short	0x0006
        /*00e2*/ 	.short	0x0028
        /*00e4*/ 	.byte	0x00, 0xf0, 0x21, 0x00


	//----- nvinfo : EIATTR_KPARAM_INFO
	.align		4
.L_7633:
        /*00e8*/ 	.byte	0x04, 0x17
        /*00ea*/ 	.short	(.L_7635 - .L_7634)
.L_7634:
        /*00ec*/ 	.word	0x00000000
        /*00f0*/ 	.short	0x0005
        /*00f2*/ 	.short	0x0024
        /*00f4*/ 	.byte	0x00, 0xf0, 0x11, 0x00


	//----- nvinfo : EIATTR_KPARAM_INFO
	.align		4
.L_7635:
        /*00f8*/ 	.byte	0x04, 0x17
        /*00fa*/ 	.short	(.L_7637 - .L_7636)
.L_7636:
        /*00fc*/ 	.word	0x00000000
        /*0100*/ 	.short	0x0004
        /*0102*/ 	.short	0x0020
        /*0104*/ 	.byte	0x00, 0xf0, 0x11, 0x00


	//----- nvinfo : EIATTR_KPARAM_INFO
	.align		4
.L_7637:
        /*0108*/ 	.byte	0x04, 0x17
        /*010a*/ 	.short	(.L_7639 - .L_7638)
.L_7638:
        /*010c*/ 	.word	0x00000000
        /*0110*/ 	.short	0x0003
        /*0112*/ 	.short	0x0018
        /*0114*/ 	.byte	0x00, 0xf0, 0x21, 0x00


	//----- nvinfo : EIATTR_KPARAM_INFO
	.align		4
.L_7639:
        /*0118*/ 	.byte	0x04, 0x17
        /*011a*/ 	.short	(.L_7641 - .L_7640)
.L_7640:
        /*011c*/ 	.word	0x00000000
        /*0120*/ 	.short	0x0002
        /*0122*/ 	.short	0x0010
        /*0124*/ 	.byte	0x00, 0xf0, 0x21, 0x00


	//----- nvinfo : EIATTR_KPARAM_INFO
	.align		4
.L_7641:
        /*0128*/ 	.byte	0x04, 0x17
        /*012a*/ 	.short	(.L_7643 - .L_7642)
.L_7642:
        /*012c*/ 	.word	0x00000000
        /*0130*/ 	.short	0x0001
        /*0132*/ 	.short	0x0008
        /*0134*/ 	.byte	0x00, 0xf0, 0x21, 0x00


	//----- nvinfo : EIATTR_KPARAM_INFO
	.align		4
.L_7643:
        /*0138*/ 	.byte	0x04, 0x17
        /*013a*/ 	.short	(.L_7645 - .L_7644)
.L_7644:
        /*013c*/ 	.word	0x00000000
        /*0140*/ 	.short	0x0000
        /*0142*/ 	.short	0x0000
        /*0144*/ 	.byte	0x00, 0xf0, 0x21, 0x00


	//----- nvinfo : EIATTR_SPARSE_MMA_MASK
	.align		4
.L_7645:
        /*0148*/ 	.byte	0x03, 0x50
        /*014a*/ 	.short	0x0000


	//----- nvinfo : EIATTR_MAXREG_COUNT
	.align		4
        /*014c*/ 	.byte	0x03, 0x1b
        /*014e*/ 	.short	0x00ff


	//----- nvinfo : EIATTR_NUM_BARRIERS
	.align		4
        /*0150*/ 	.byte	0x02, 0x4c
        /*0152*/ 	.byte	0x01
	.zero		1


	//----- nvinfo : EIATTR_EXTERNS
	.align		4
        /*0154*/ 	.byte	0x04, 0x0f
        /*0156*/ 	.short	(.L_7647 - .L_7646)


	//   ....[0]....
	.align		4
.L_7646:
        /*0158*/ 	.word	index@(__assertfail)


	//----- nvinfo : EIATTR_MERCURY_ISA_VERSION
	.align		4
.L_7647:
        /*015c*/ 	.byte	0x03, 0x5f
        /*015e*/ 	.short	0x0101


	//----- nvinfo : EIATTR_COOP_GROUP_MASK_REGIDS
	.align		4
        /*0160*/ 	.byte	0x04, 0x29
        /*0162*/ 	.short	(.L_7649 - .L_7648)


	//   ....[0]....
.L_7648:
        /*0164*/ 	.word	0xffffffff


	//   ....[1]....
        /*0168*/ 	.word	0xffffffff


	//   ....[2]....
        /*016c*/ 	.word	0xffffffff


	//   ....[3]....
        /*0170*/ 	.word	0xffffffff


	//   ....[4]....
        /*0174*/ 	.word	0xffffffff


	//   ....[5]....
        /*0178*/ 	.word	0xffffffff


	//   ....[6]....
        /*017c*/ 	.word	0xffffffff


	//   ....[7]....
        /*0180*/ 	.word	0xffffffff


	//   ....[8]....
        /*0184*/ 	.word	0xffffffff


	//   ....[9]....
        /*0188*/ 	.word	0xffffffff


	//   ....[10]....
        /*018c*/ 	.word	0xffffffff


	//   ....[11]....
        /*0190*/ 	.word	0xffffffff


	//   ....[12]....
        /*0194*/ 	.word	0xffffffff


	//   ....[13]....
        /*0198*/ 	.word	0xffffffff


	//   ....[14]....
        /*019c*/ 	.word	0xffffffff


	//   ....[15]....
        /*01a0*/ 	.word	0x0500000f


	//   ....[16]....
        /*01a4*/ 	.word	0x0500000f


	//   ....[17]....
        /*01a8*/ 	.word	0x0500000f


	//   ....[18]....
        /*01ac*/ 	.word	0x0500000f


	//----- nvinfo : EIATTR_COOP_GROUP_INSTR_OFFSETS
	.align		4
.L_7649:
        /*01b0*/ 	.byte	0x04, 0x28
        /*01b2*/ 	.short	(.L_7651 - .L_7650)


	//   ....[0]....
.L_7650:
        /*01b4*/ 	.word	0x00000180


	//   ....[1]....
        /*01b8*/ 	.word	0x000001b0


	//   ....[2]....
        /*01bc*/ 	.word	0x000001d0


	//   ....[3]....
        /*01c0*/ 	.word	0x000001f0


	//   ....[4]....
        /*01c4*/ 	.word	0x00000320


	//   ....[5]....
        /*01c8*/ 	.word	0x00000340


	//   ....[6]....
        /*01cc*/ 	.word	0x00000360


	//   ....[7]....
        /*01d0*/ 	.word	0x000011a0


	//   ....[8]....
        /*01d4*/ 	.word	0x00001220


	//   ....[9]....
        /*01d8*/ 	.word	0x00001250


	//   ....[10]....
        /*01dc*/ 	.word	0x000012a0


	//   ....[11]....
        /*01e0*/ 	.word	0x000012f0


	//   ....[12]....
        /*01e4*/ 	.word	0x00001340


	//   ....[13]....
        /*01e8*/ 	.word	0x00001360


	//   ....[14]....
        /*01ec*/ 	.word	0x00001380


	//   ....[15]....
        /*01f0*/ 	.word	0x00002270


	//   ....[16]....
        /*01f4*/ 	.word	0x000022d0


	//   ....[17]....
        /*01f8*/ 	.word	0x00002330


	//   ....[18]....
        /*01fc*/ 	.word	0x00002390


	//----- nvinfo : EIATTR_SYSCALL_OFFSETS
	.align		4
.L_7651:
        /*0200*/ 	.byte	0x04, 0x46
        /*0202*/ 	.short	(.L_7653 - .L_7652)


	//   ....[0]....
.L_7652:
        /*0204*/ 	.word	0x00002200


	//----- nvinfo : EIATTR_EXIT_INSTR_OFFSETS
	.align		4
.L_7653:
        /*0208*/ 	.byte	0x04, 0x1c
        /*020a*/ 	.short	(.L_7655 - .L_7654)


	//   ....[0]....
.L_7654:
        /*020c*/ 	.word	0x00001f10


	//   ....[1]....
        /*0210*/ 	.word	0x00001f20


	//   ....[2]....
        /*0214*/ 	.word	0x00002100


	//   ....[3]....
        /*0218*/ 	.word	0x00002210


	//----- nvinfo : EIATTR_CRS_STACK_SIZE
	.align		4
.L_7655:
        /*021c*/ 	.byte	0x04, 0x1e
        /*021e*/ 	.short	(.L_7657 - .L_7656)
.L_7656:
        /*0220*/ 	.word	0x00000000


	//----- nvinfo : EIATTR_CBANK_PARAM_SIZE
	.align		4
.L_7657:
        /*0224*/ 	.byte	0x03, 0x19
        /*0226*/ 	.short	0x007c


	//----- nvinfo : EIATTR_PARAM_CBANK
	.align		4
        /*0228*/ 	.byte	0x04, 0x0a
        /*022a*/ 	.short	(.L_7659 - .L_7658)
	.align		4
.L_7658:
        /*022c*/ 	.word	index@(.nv.constant0._ZN4vllm25paged_attention_v1_kernelIthLi32ELi16ELi128ELNS_18Fp8KVCacheDataTypeE2ELb0EEEvPT_PKS2_PKT0_S8_ifPKiSA_iPKfiiiSC_SC_iiiii)
        /*0230*/ 	.short	0x0210
        /*0232*/ 	.short	0x007c


	//----- nvinfo : EIATTR_SW_WAR
	.align		4
.L_7659:
        /*0234*/ 	.byte	0x04, 0x36
        /*0236*/ 	.short	(.L_7661 - .L_7660)
.L_7660:
        /*0238*/ 	.word	0x00000008
.L_7661:


//--------------------- .nv.info._ZN4vllm25paged_attention_v1_kernelIthLi256ELi16ELi128ELNS_18Fp8KVCacheDataTypeE2ELb1EEEvPT_PKS2_PKT0_S8_ifPKiSA_iPKfiiiSC_SC_iiiii --------------------------
	.section	.nv.info._ZN4vllm25paged_attention_v1_kernelIthLi256ELi16ELi128ELNS_18Fp8KVCacheDataTypeE2ELb1EEEvPT_PKS2_PKT0_S8_ifPKiSA_iPKfiiiSC_SC_iiiii,"",@"SHT_CUDA_INFO"
	.sectionflags	@""
	.align	4


	//----- nvinfo : EIATTR_CUDA_API_VERSION
	.align		4
        /*0000*/ 	.byte	0x04, 0x37
        /*0002*/ 	.short	(.L_7663 - .L_7662)
.L_7662:
        /*0004*/ 	.word	0x00000082


	//----- nvinfo : EIATTR_KPARAM_INFO
	.align		4
.L_7663:
        /*0008*/ 	.byte	0x04, 0x17
        /*000a*/ 	.short	(.L_7665 - .L_7664)
.L_7664:
        /*000c*/ 	.word	0x00000000
        /*0010*/ 	.short	0x0013
        /*0012*/ 	.short	0x0078
        /*0014*/ 	.byte	0x00, 0xf0, 0x11, 0x00


	//----- nvinfo : EIATTR_KPARAM_INFO
	.align		4
.L_7665:
        /*0018*/ 	.byte	0x04, 0x17
        /*001a*/ 	.short	(.L_7667 - .L_7666)
.L_7666:
        /*001c*/ 	.word	0x00000000
        /*0020*/ 	.short	0x0012
        /*0022*/ 	.short	0x0074
        /*0024*/ 	.byte	0x00, 0xf0, 0x11, 0x00


	//----- nvinfo : EIATTR_KPARAM_INFO
	.align		4
.L_7667:
        /*0028*/ 	.byte	0x04, 0x17
        /*002a*/ 	.short	(.L_7669 - .L_7668)
.L_7668:
        /*002c*/ 	.word	0x00000000
        /*0030*/ 	.short	0x0011
        /*0032*/ 	.short	0x0070
        /*0034*/ 	.byte	0x00, 0xf0, 0x11, 0x00


	//----- nvinfo : EIATTR_KPARAM_INFO
	.align		4
.L_7669:
        /*0038*/ 	.byte	0x04, 0x17
        /*003a*/ 	.short	(.L_7671 - .L_7670)
.L_7670:
        /*003c*/ 	.word	0x00000000
        /*0040*/ 	.short	0x0010
        /*0042*/ 	.short	0x006c
        /*0044*/ 	.byte	0x00, 0xf0, 0x11, 0x00


	//----- nvinfo : EIATTR_KPARAM_INFO
	.align		4
.L_7671:
        /*0048*/ 	.byte	0x04, 0x17
        /*004a*/ 	.short	(.L_7673 - .L_7672)
.L_7672:
        /*004c*/ 	.word	0x00000000
        /*0050*/ 	.short	0x000f
        /*0052*/ 	.short	0x0068
        /*0054*/ 	.byte	0x00, 0xf0, 0x11, 0x00


	//----- nvinfo : EIATTR_KPARAM_INFO
	.align		4
.L_7673:
        /*0058*/ 	.byte	0x04, 0x17
        /*005a*/ 	.short	(.L_7675 - .L_7674)
.L_7674:
        /*005c*/ 	.word	0x00000000
        /*0060*/ 	.short	0x000e
        /*0062*/ 	.short	0x0060
        /*0064*/ 	.byte	0x00, 0xf0, 0x21, 0x00


	//----- nvinfo : EIATTR_KPARAM_INFO
	.align		4
.L_7675:
        /*0068*/ 	.byte	0x04, 0x17
        /*006a*/ 	.short	(.L_7677 - .L_7676)
.L_7676:
        /*006c*/ 	.word	0x00000000
        /*0070*/ 	.short	0x000d
        /*0072*/ 	.short	0x0058
        /*0074*/ 	.byte	0x00, 0xf0, 0x21, 0x00


	//----- nvinfo : EIATTR_KPARAM_INFO
	.align		4
.L_7677:
        /*0078*/ 	.byte	0x04, 0x17
        /*007a*/ 	.short	(.L_7679 - .L_7678)
.L_7678:
        /*007c*/ 	.word	0x00000000
        /*0080*/ 	.short	0x000c
        /*0082*/ 	.short	0x0050
        /*0084*/ 	.byte	0x00, 0xf0, 0x11, 0x00


	//----- nvinfo : EIATTR_KPARAM_INFO
	.align		4
.L_7679:
        /*0088*/ 	.byte	0x04, 0x17
        /*008a*/ 	.short	(.L_7681 - .L_7680)
.L_7680:
        /*008c*/ 	.word	0x00000000
        /*0090*/ 	.short	0x000b
        /*0092*/ 	.short	0x004c
        /*0094*/ 	.byte	0x00, 0xf0, 0x11, 0x00


	//----- nvinfo : EIATTR_KPARAM_INFO
	.align		4
.L_7681:
        /*0098*/ 	.byte	0x04, 0x17
        /*009a*/ 	.short	(.L_7683 - .L_7682)
.L_7682:
        /*009c*/ 	.word	0x00000000
        /*00a0*/ 	.short	0x000a
        /*00a2*/ 	.short	0x0048
        /*00a4*/ 	.byte	0x00, 0xf0, 0x11, 0x00


	//----- nvinfo : EIATTR_KPARAM_INFO
	.align		4
.L_7683:
        /*00a8*/ 	.byte	0x04, 0x17
        /*00aa*/ 	.short	(.L_7685 - .L_7684)
.L_7684:
        /*00ac*/ 	.word	0x00000000
        /*00b0*/ 	.short	0x0009
        /*00b2*/ 	.short	0x0040
        /*00b4*/ 	.byte	0x00, 0xf0, 0x21, 0x00


	//----- nvinfo : EIATTR_KPARAM_INFO
	.align		4
.L_7685:
        /*00b8*/ 	.byte	0x04, 0x17
        /*00ba*/ 	.short	(.L_7687 - .L_7686)
.L_7686:
        /*00bc*/ 	.word	0x00000000
        /*00c0*/ 	.short	0x0008
        /*00c2*/ 	.short	0x0038
        /*00c4*/ 	.byte	0x00, 0xf0, 0x11, 0x00


	//----- nvinfo : EIATTR_KPARAM_INFO
	.align		4
.L_7687:
        /*00c8*/ 	.byte	0x04, 0x17
        /*00ca*/ 	.short	(.L_7689 - .L_7688)
.L_7688:
        /*00cc*/ 	.word	0x00000000
        /*00d0*/ 	.short	0x0007
        /*00d2*/ 	.short	0x0030
        /*00d4*/ 	.byte	0x00, 0xf0, 0x21, 0x00


	//----- nvinfo : EIATTR_KPARAM_INFO
	.align		4
.L_7689:
        /*00d8*/ 	.byte	0x04, 0x17
        /*00da*/ 	.short	(.L_7691 - .L_7690)
.L_7690:
        /*00dc*/ 	.word	0x00000000
        /*00e0*/ 	.short	0x0006
        /*00e2*/ 	.short	0x0028
        /*00e4*/ 	.byte	0x00, 0xf0, 0x21, 0x00


	//----- nvinfo : EIATTR_KPARAM_INFO
	.align		4
.L_7691:
        /*00e8*/ 	.byte	0x04, 0x17
        /*00ea*/ 	.short	(.L_7693 - .L_7692)
.L_7692:
        /*00ec*/ 	.word	0x00000000
        /*00f0*/ 	.short	0x0005
        /*00f2*/ 	.short	0x0024
        /*00f4*/ 	.byte	0x00, 0xf0, 0x11, 0x00


	//----- nvinfo : EIATTR_KPARAM_INFO
	.align		4
.L_7693:
        /*00f8*/ 	.byte	0x04, 0x17
        /*00fa*/ 	.short	(.L_7695 - .L_7694)
.L_7694:
        /*00fc*/ 	.word	0x00000000
        /*0100*/ 	.short	0x0004
        /*0102*/ 	.short	0x0020
        /*0104*/ 	.byte	0x00, 0xf0, 0x11, 0x00


	//----- nvinfo : EIATTR_KPARAM_INFO
	.align		4
.L_7695:
        /*0108*/ 	.byte	0x04, 0x17
        /*010a*/ 	.short	(.L_7697 - .L_7696)
.L_7696:
        /*010c*/ 	.word	0x00000000
        /*0110*/ 	.short	0x0003
        /*0112*/ 	.short	0x0018
        /*0114*/ 	.byte	0x00, 0xf0, 0x21, 0x00


	//----- nvinfo : EIATTR_KPARAM_INFO
	.align		4
.L_7697:
        /*0118*/ 	.byte	0x04, 0x17
        /*011a*/ 	.short	(.L_7699 - .L_7698)
.L_7698:
        /*011c*/ 	.word	0x00000000
        /*0120*/ 	.short	0x0002
        /*0122*/ 	.short	0x0010
        /*0124*/ 	.byte	0x00, 0xf0, 0x21, 0x00


	//----- nvinfo : EIATTR_KPARAM_INFO
	.align		4
.L_7699:
        /*0128*/ 	.byte	0x04, 0x17
        /*012a*/ 	.short	(.L_7701 - .L_7700)
.L_7700:
        /*012c*/ 	.word	0x00000000
        /*0130*/ 	.short	0x0001
        /*0132*/ 	.short	0x0008
        /*0134*/ 	.byte	0x00, 0xf0, 0x21, 0x00


	//----- nvinfo : EIATTR_KPARAM_INFO
	.align		4
.L_7701:
        /*0138*/ 	.byte	0x04, 0x17
        /*013a*/ 	.short	(.L_7703 - .L_7702)
.L_7702:
        /*013c*/ 	.word	0x00000000
        /*0140*/ 	.short	0x0000
        /*0142*/ 	.short	0x0000
        /*0144*/ 	.byte	0x00, 0xf0, 0x21, 0x00


	//----- nvinfo : EIATTR_SPARSE_MMA_MASK
	.align		4
.L_7703:
        /*0148*/ 	.byte	0x03, 0x50
        /*014a*/ 	.short	0x0000


	//----- nvinfo : EIATTR_MAXREG_COUNT
	.align		4
        /*014c*/ 	.byte	0x03, 0x1b
        /*014e*/ 	.short	0x00ff


	//----- nvinfo : EIATTR_NUM_BARRIERS
	.align		4
        /*0150*/ 	.byte	0x02, 0x4c
        /*0152*/ 	.byte	0x01
	.zero		1


	//----- nvinfo : EIATTR_EXTERNS
	.align		4
        /*0154*/ 	.byte	0x04, 0x0f
        /*0156*/ 	.short	(.L_7705 - .L_7704)


	//   ....[0]....
	.align		4
.L_7704:
        /*0158*/ 	.word	index@(__assertfail)


	//----- nvinfo : EIATTR_MERCURY_ISA_VERSION
	.align		4
.L_7705:
        /*015c*/ 	.byte	0x03, 0x5f
        /*015e*/ 	.short	0x0101


	//----- nvinfo : EIATTR_COOP_GROUP_MASK_REGIDS
	.align		4
        /*0160*/ 	.byte	0x04, 0x29
        /*0162*/ 	.short	(.L_7707 - .L_7706)


	//   ....[0]....
.L_7706:
        /*0164*/ 	.word	0xffffffff


	//   ....[1]....
        /*0168*/ 	.word	0xffffffff


	//   ....[2]....
        /*016c*/ 	.word	0xffffffff


	//   ....[3]....
        /*0170*/ 	.word	0xffffffff


	//   ....[4]....
        /*0174*/ 	.word	0xffffffff


	//   ....[5]....
        /*0178*/ 	.word	0xffffffff


	//   ....[6]....
        /*017c*/ 	.word	0xffffffff


	//   ....[7]....
        /*0180*/ 	.word	0xffffffff


	//   ....[8]....
        /*0184*/ 	.word	0xffffffff


	//   ....[9]....
        /*0188*/ 	.word	0xffffffff


	//   ....[10]....
        /*018c*/ 	.word	0xffffffff


	//   ....[11]....
        /*0190*/ 	.word	0xffffffff


	//   ....[12]....
        /*0194*/ 	.word	0xffffffff


	//   ....[13]....
        /*0198*/ 	.word	0xffffffff


	//   ....[14]....
        /*019c*/ 	.word	0xffffffff


	//   ....[15]....
        /*01a0*/ 	.word	0x0500000f


	//   ....[16]....
        /*01a4*/ 	.word	0x0500000f


	//   ....[17]....
        /*01a8*/ 	.word	0x0500000f


	//   ....[18]....
        /*01ac*/ 	.word	0x0500000f


	//   ....[19]....
        /*01b0*/ 	.word	0x0500000f


	//   ....[20]....
        /*01b4*/ 	.word	0x0500000f


	//   ....[21]....
        /*01b8*/ 	.word	0x0500000f


	//   ....[22]....
        /*01bc*/ 	.word	0x0500000f


	//   ....[23]....
        /*01c0*/ 	.word	0x0500000f


	//   ....[24]....
        /*01c4*/ 	.word	0x0500000f


	//   ....[25]....
        /*01c8*/ 	.word	0x0500000f


	//   ....[26]....
        /*01cc*/ 	.word	0x0500000f


	//   ....[27]....
        /*01d0*/ 	.word	0x0500000f


	//   ....[28]....
        /*01d4*/ 	.word	0x0500000f


	//   ....[29]....
        /*01d8*/ 	.word	0x0500000f


	//   ....[30]....
        /*01dc*/ 	.word	0x0500000f


	//   ....[31]....
        /*01e0*/ 	.word	0x0500000f


	//   ....[32]....
        /*01e4*/ 	.word	0x0500000f


	//   ....[33]....
        /*01e8*/ 	.word	0x0500000f


	//   ....[34]....
        /*01ec*/ 	.word	0x0500000f


	//----- nvinfo : EIATTR_COOP_GROUP_INSTR_OFFSETS
	.align		4
.L_7707:
        /*01f0*/ 	.byte	0x04, 0x28
        /*01f2*/ 	.short	(.L_7709 - .L_7708)


	//   ....[0]....
.L_7708:
        /*01f4*/ 	.word	0x00000b50


	//   ....[1]....
        /*01f8*/ 	.word	0x00000b80


	//   ....[2]....
        /*01fc*/ 	.word	0x00000ba0


	//   ....[3]....
        /*0200*/ 	.word	0x00000bc0


	//   ....[4]....
        /*0204*/ 	.word	0x00000cf0


	//   ....[5]....
        /*0208*/ 	.word	0x00000d10


	//   ....[6]....
        /*020c*/ 	.word	0x00000d30


	//   ....[7]....
        /*0210*/ 	.word	0x00001b70


	//   ....[8]....
        /*0214*/ 	.word	0x00001bf0


	//   ....[9]....
        /*0218*/ 	.word	0x00001c20


	//   ....[10]....
        /*021c*/ 	.word	0x00001c70


	//   ....[11]....
        /*0220*/ 	.word	0x00001cc0


	//   ....[12]....
        /*0224*/ 	.word	0x00001d10


	//   ....[13]....
        /*0228*/ 	.word	0x00001d30


	//   ....[14]....
        /*022c*/ 	.word	0x00001d50


	//   ....[15]....
        /*0230*/ 	.word	0x00003ea0


	//   ....[16]....
        /*0234*/ 	.word	0x00003f00


	//   ....[17]....
        /*0238*/ 	.word	0x00003f60


	//   ....[18]....
        /*023c*/ 	.word	0x00003fc0


	//   ....[19]....
        /*0240*/ 	.word	0x00004040


	//   ....[20]....
        /*0244*/ 	.word	0x00004080


	//   ....[21]....
        /*0248*/ 	.word	0x000040d0


	//   ....[22]....
        /*024c*/ 	.word	0x00004120


	//   ....[23]....
        /*0250*/ 	.word	0x00004170


	//   ....[24]....
        /*0254*/ 	.word	0x000041c0


	//   ....[25]....
        /*0258*/ 	.word	0x00004210


	//   ....[26]....
        /*025c*/ 	.word	0x00004260


	//   ....[27]....
        /*0260*/ 	.word	0x000042b0


	//   ....[28]....
        /*0264*/ 	.word	0x00004300


	//   ....[29]....
        /*0268*/ 	.word	0x00004350


	//   ....[30]....
        /*026c*/ 	.word	0x000043a0


	//   ....[31]....
        /*0270*/ 	.word	0x000043f0


	//   ....[32]....
        /*0274*/ 	.word	0x00004440


	//   ....[33]....
        /*0278*/ 	.word	0x00004490


	//   ....[34]....
        /*027c*/ 	.word	0x000044e0


	//----- nvinfo : EIATTR_SYSCALL_OFFSETS
	.align		4
.L_7709:
        /*0280*/ 	.byte	0x04, 0x46
        /*0282*/ 	.short	(.L_7711 - .L_7710)


	//   ....[0]....
.L_7710:
        /*0284*/ 	.word	0x00003d30


	//   ....[1]....
        /*0288*/ 	.word	0x00003e30


	//----- nvinfo : EIATTR_EXIT_INSTR_OFFSETS
	.align		4
.L_7711:
        /*028c*/ 	.byte	0x04, 0x1c
        /*028e*/ 	.short	(.L_7713 - .L_7712)


	//   ....[0]....
.L_7712:
        /*0290*/ 	.word	0x00003410


	//   ....[1]....
        /*0294*/ 	.word	0x000034f0


	//   ....[2]....
        /*0298*/ 	.word	0x00003c30


	//   ....[3]....
        /*029c*/ 	.word	0x00003e40


	//----- nvinfo : EIATTR_CRS_STACK_SIZE
	.align		4
.L_7713:
        /*02a0*/ 	.byte	0x04, 0x1e
        /*02a2*/ 	.short	(.L_7715 - .L_7714)
.L_7714:
        /*02a4*/ 	.word	0x00000000


	//----- nvinfo : EIATTR_CBANK_PARAM_SIZE
	.align		4
.L_7715:
        /*02a8*/ 	.byte	0x03, 0x19
        /*02aa*/ 	.short	0x007c


	//----- nvinfo : EIATTR_PARAM_CBANK
	.align		4
        /*02ac*/ 	.byte	0x04, 0x0a
        /*02ae*/ 	.short	(.L_7717 - .L_7716)
	.align		4
.L_7716:
        /*02b0*/ 	.word	index@(.nv.constant0._ZN4vllm25paged_attention_v1_kernelIthLi256ELi16ELi128ELNS_18Fp8KVCacheDataTypeE2ELb1EEEvPT_PKS2_PKT0_S8_ifPKiSA_iPKfiiiSC_SC_iiiii)
        /*02b4*/ 	.short	0x0210
        /*02b6*/ 	.short	0x007c


	//----- nvinfo : EIATTR_SW_WAR
	.align		4
.L_7717:
        /*02b8*/ 	.byte	0x04, 0x36
        /*02ba*/ 	.short	(.L_7719 - .L_7718)
.L_7718:
        /*02bc*/ 	.word	0x00000008
.L_7719:


//--------------------- .nv.info._ZN4vllm25paged_attention_v1_kernelIthLi192ELi16ELi128ELNS_18Fp8KVCacheDataTypeE2ELb1EEEvPT_PKS2_PKT0_S8_ifPKiSA_iPKfiiiSC_SC_iiiii --------------------------
	.section	.nv.info._ZN4vllm25paged_attention_v1_kernelIthLi192ELi16ELi128ELNS_18Fp8KVCacheDataTypeE2ELb1EEEvPT_PKS2_PKT0_S8_ifPKiSA_iPKfiiiSC_SC_iiiii,"",@"SHT_CUDA_INFO"
	.sectionflags	@""
	.align	4


	//----- nvinfo : EIATTR_CUDA_API_VERSION
	.align		4
        /*0000*/ 	.byte	0x04, 0x37
        /*0002*/ 	.short	(.L_7721 - .L_7720)
.L_7720:
        /*0004*/ 	.word	0x00000082


	//----- nvinfo : EIATTR_KPARAM_INFO
	.align		4
.L_7721:
        /*0008*/ 	.byte	0x04, 0x17
        /*000a*/ 	.short	(.L_7723 - .L_7722)
.L_7722:
        /*000c*/ 	.word	0x00000000
        /*0010*/ 	.short	0x0013
        /*0012*/ 	.short	0x0078
        /*0014*/ 	.byte	0x00, 0xf0, 0x11, 0x00


	//----- nvinfo : EIATTR_KPARAM_INFO
	.align		4
.L_7723:
        /*0018*/ 	.byte	0x04, 0x17
        /*001a*/ 	.short	(.L_7725 - .L_7724)
.L_7724:
        /*001c*/ 	.word	0x00000000
        /*0020*/ 	.short	0x0012
        /*0022*/ 	.short	0x0074
        /*0024*/ 	.byte	0x00, 0xf0, 0x11, 0x00


	//----- nvinfo : EIATTR_KPARAM_INFO
	.align		4
.L_7725:
        /*0028*/ 	.byte	0x04, 0x17
        /*002a*/ 	.short	(.L_7727 - .L_7726)
.L_7726:
        /*002c*/ 	.word	0x00000000
        /*0030*/ 	.short	0x0011
        /*0032*/ 	.short	0x0070
        /*0034*/ 	.byte	0x00, 0xf0, 0x11, 0x00


	//----- nvinfo : EIATTR_KPARAM_INFO
	.align		4
.L_7727:
        /*0038*/ 	.byte	0x04, 0x17
        /*003a*/ 	.short	(.L_7729 - .L_7728)
.L_7728:
        /*003c*/ 	.word	0x00000000
        /*0040*/ 	.short	0x0010
        /*0042*/ 	.short	0x006c
        /*0044*/ 	.byte	0x00, 0xf0, 0x11, 0x00


	//----- nvinfo : EIATTR_KPARAM_INFO
	.align		4
.L_7729:
        /*0048*/ 	.byte	0x04, 0x17
        /*004a*/ 	.short	(.L_7731 - .L_7730)
.L_7730:
        /*004c*/ 	.word	0x00000000
        /*0050*/ 	.short	0x000f
        /*0052*/ 	.short	0x0068
        /*0054*/ 	.byte	0x00, 0xf0, 0x11, 0x00


	//----- nvinfo : EIATTR_KPARAM_INFO
	.align		4
.L_7731:
        /*0058*/ 	.byte	0x04, 0x17
        /*005a*/ 	.short	(.L_7733 - .L_7732)
.L_7732:
        /*005c*/ 	.word	0x00000000
        /*0060*/ 	.short	0x000e
        /*0062*/ 	.short	0x0060
        /*0064*/ 	.byte	0x00, 0xf0, 0x21, 0x00


	//----- nvinfo : EIATTR_KPARAM_INFO
	.align		4
.L_7733:
        /*0068*/ 	.byte	0x04, 0x17
        /*006a*/ 	.short	(.L_7735 - .L_7734)
.L_7734:
        /*006c*/ 	.word	0x00000000
        /*0070*/ 	.short	0x000d
        /*0072*/ 	.short	0x0058
        /*0074*/ 	.byte	0x00, 0xf0, 0x21, 0x00


	//----- nvinfo : EIATTR_KPARAM_INFO
	.align		4
.L_7735:
        /*0078*/ 	.byte	0x04, 0x17
        /*007a*/ 	.short	(.L_7737 - .L_7736)
.L_7736:
        /*007c*/ 	.word	0x00000000
        /*0080*/ 	.short	0x000c
        /*0082*/ 	.short	0x0050
        /*0084*/ 	.byte	0x00, 0xf0, 0x11, 0x00


	//----- nvinfo : EIATTR_KPARAM_INFO
	.align		4
.L_7737:
        /*0088*/ 	.byte	0x04, 0x17
        /*008a*/ 	.short	(.L_7739 - .L_7738)
.L_7738:
        /*008c*/ 	.word	0x00000000
        /*0090*/ 	.short	0x000b
        /*0092*/ 	.short	0x004c
        /*0094*/ 	.byte	0x00, 0xf0, 0x11, 0x00


	//----- nvinfo : EIATTR_KPARAM_INFO
	.align		4
.L_7739:
        /*0098*/ 	.byte	0x04, 0x17
        /*009a*/ 	.short	(.L_7741 - .L_7740)
.L_7740:
        /*009c*/ 	.word	0x00000000
        /*00a0*/ 	.short	0x000a
        /*00a2*/ 	.short	0x0048
        /*00a4*/ 	.byte	0x00, 0xf0, 0x11, 0x00


	//----- nvinfo : EIATTR_KPARAM_INFO
	.align		4
.L_7741:
        /*00a8*/ 	.byte	0x04, 0x17
        /*00aa*/ 	.short	(.L_7743 - .L_7742)
.L_7742:
        /*00ac*/ 	.word	0x00000000
        /*00b0*/ 	.short	0x0009
        /*00b2*/ 	.short	0x0040
        /*00b4*/ 	.byte	0x00, 0xf0, 0x21, 0x00


	//----- nvinfo : EIATTR_KPARAM_INFO
	.align		4
.L_7743:
        /*00b8*/ 	.byte	0x04, 0x17
        /*00ba*/ 	.short	(.L_7745 - .L_7744)
.L_7744:
        /*00bc*/ 	.word	0x00000000
        /*00c0*/ 	.short	0x0008
        /*00c2*/ 	.short	0x0038
        /*00c4*/ 	.byte	0x00, 0xf0, 0x11, 0x00


	//----- nvinfo : EIATTR_KPARAM_INFO
	.align		4
.L_7745:
        /*00c8*/ 	.byte	0x04, 0x17
        /*00ca*/ 	.short	(.L_7747 - .L_7746)
.L_7746:
        /*00cc*/ 	.word	0x00000000
        /*00d0*/ 	.short	0x0007
        /*00d2*/ 	.short	0x0030
        /*00d4*/ 	.byte	0x00, 0xf0, 0x21, 0x00


	//----- nvinfo : EIATTR_KPARAM_INFO
	.align		4
.L_7747:
        /*00d8*/ 	.byte	0x04, 0x17
        /*00da*/ 	.short	(.L_7749 - .L_7748)
.L_7748:
        /*00dc*/ 	.word	0x00000000
        /*00e0*/ 	.short	0x0006
        /*00e2*/ 	.short	0x0028
        /*00e4*/ 	.byte	0x00, 0xf0, 0x21, 0x00


	//----- nvinfo : EIATTR_KPARAM_INFO
	.align		4
.L_7749:
        /*00e8*/ 	.byte	0x04, 0x17
        /*00ea*/ 	.short	(.L_7751 - .L_7750)
.L_7750:
        /*00ec*/ 	.word	0x00000000
        /*00f0*/ 	.short	0x0005
        /*00f2*/ 	.short	0x0024
        /*00f4*/ 	.byte	0x00, 0xf0, 0x11, 0x00


	//----- nvinfo : EIATTR_KPARAM_INFO
	.align		4
.L_7751:
        /*00f8*/ 	.byte	0x04, 0x17
        /*00fa*/ 	.short	(.L_7753 - .L_7752)
.L_7752:
        /*00fc*/ 	.word	0x00000000
        /*0100*/ 	.short	0x0004
        /*0102*/ 	.short	0x0020
        /*0104*/ 	.byte	0x00, 0xf0, 0x11, 0x00


	//----- nvinfo : EIATTR_KPARAM_INFO
	.align		4
.L_7753:
        /*0108*/ 	.byte	0x04, 0x17
        /*010a*/ 	.short	(.L_7755 - .L_7754)
.L_7754:
        /*010c*/ 	.word	0x00000000
        /*0110*/ 	.short	0x0003
        /*0112*/ 	.short	0x0018
        /*0114*/ 	.byte	0x00, 0xf0, 0x21, 0x00


	//----- nvinfo : EIATTR_KPARAM_INFO
	.align		4
.L_7755:
        /*0118*/ 	.byte	0x04, 0x17
        /*011a*/ 	.short	(.L_7757 - .L_7756)
.L_7756:
        /*011c*/ 	.word	0x00000000
        /*0120*/ 	.short	0x0002
        /*0122*/ 	.short	0x0010
        /*0124*/ 	.byte	0x00, 0xf0, 0x21, 0x00


	//----- nvinfo : EIATTR_KPARAM_INFO
	.align		4
.L_7757:
        /*0128*/ 	.byte	0x04, 0x17
        /*012a*/ 	.short	(.L_7759 - .L_7758)
.L_7758:
        /*012c*/ 	.word	0x00000000
        /*0130*/ 	.short	0x0001
        /*0132*/ 	.short	0x0008
        /*0134*/ 	.byte	0x00, 0xf0, 0x21, 0x00


	//----- nvinfo : EIATTR_KPARAM_INFO
	.align		4
.L_7759:
        /*0138*/ 	.byte	0x04, 0x17
        /*013a*/ 	.short	(.L_7761 - .L_7760)
.L_7760:
        /*013c*/ 	.word	0x00000000
        /*0140*/ 	.short	0x0000
        /*0142*/ 	.short	0x0000
        /*0144*/ 	.byte	0x00, 0xf0, 0x21, 0x00


	//----- nvinfo : EIATTR_SPARSE_MMA_MASK
	.align		4
.L_7761:
        /*0148*/ 	.byte	0x03, 0x50
        /*014a*/ 	.short	0x0000


	//----- nvinfo : EIATTR_MAXREG_COUNT
	.align		4
        /*014c*/ 	.byte	0x03, 0x1b
        /*014e*/ 	.short	0x00ff


	//----- nvinfo : EIATTR_NUM_BARRIERS
	.align		4
        /*0150*/ 	.byte	0x02, 0x4c
        /*0152*/ 	.byte	0x01
	.zero		1


	//----- nvinfo : EIATTR_EXTERNS
	.align		4
        /*0154*/ 	.byte	0x04, 0x0f
        /*0156*/ 	.short	(.L_7763 - .L_7762)


	//   ....[0]....
	.align		4
.L_7762:
        /*0158*/ 	.word	index@(__assertfail)


	//----- nvinfo : EIATTR_MERCURY_ISA_VERSION
	.align		4
.L_7763:
        /*015c*/ 	.byte	0x03, 0x5f
        /*015e*/ 	.short	0x0101


	//----- nvinfo : EIATTR_COOP_GROUP_MASK_REGIDS
	.align		4
        /*0160*/ 	.byte	0x04, 0x29
        /*0162*/ 	.short	(.L_7765 - .L_7764)


	//   ....[0]....
.L_7764:
        /*0164*/ 	.word	0xffffffff


	//   ....[1]....
        /*0168*/ 	.word	0xffffffff


	//   ....[2]....
        /*016c*/ 	.word	0xffffffff


	//   ....[3]....
        /*0170*/ 	.word	0xffffffff


	//   ....[4]....
        /*0174*/ 	.word	0xffffffff


	//   ....[5]....
        /*0178*/ 	.word	0xffffffff


	//   ....[6]....
        /*017c*/ 	.word	0xffffffff


	//   ....[7]....
        /*0180*/ 	.word	0xffffffff


	//   ....[8]....
        /*0184*/ 	.word	0xffffffff


	//   ....[9]....
        /*0188*/ 	.word	0xffffffff


	//   ....[10]....
        /*018c*/ 	.word	0xffffffff


	//   ....[11]....
        /*0190*/ 	.word	0xffffffff


	//   ....[12]....
        /*0194*/ 	.word	0xffffffff


	//   ....[13]....
        /*0198*/ 	.word	0xffffffff


	//   ....[14]....
        /*019c*/ 	.word	0xffffffff


	//   ....[15]....
        /*01a0*/ 	.word	0x0500000f


	//   ....[16]....
        /*01a4*/ 	.word	0x0500000f


	//   ....[17]....
        /*01a8*/ 	.word	0x0500000f


	//   ....[18]....
        /*01ac*/ 	.word	0x0500000f


	//   ....[19]....
        /*01b0*/ 	.word	0x0500000f


	//   ....[20]....
        /*01b4*/ 	.word	0x0500000f


	//   ....[21]....
        /*01b8*/ 	.word	0x0500000f


	//   ....[22]....
        /*01bc*/ 	.word	0x0500000f


	//   ....[23]....
        /*01c0*/ 	.word	0x0500000f


	//   ....[24]....
        /*01c4*/ 	.word	0x0500000f


	//   ....[25]....
        /*01c8*/ 	.word	0x0500000f


	//   ....[26]....
        /*01cc*/ 	.word	0x0500000f


	//   ....[27]....
        /*01d0*/ 	.word	0x0500000f


	//   ....[28]....
        /*01d4*/ 	.word	0x0500000f


	//   ....[29]....
        /*01d8*/ 	.word	0x0500000f


	//   ....[30]....
        /*01dc*/ 	.word	0x0500000f


	//----- nvinfo : EIATTR_COOP_GROUP_INSTR_OFFSETS
	.align		4
.L_7765:
        /*01e0*/ 	.byte	0x04, 0x28
        /*01e2*/ 	.short	(.L_7767 - .L_7766)


	//   ....[0]....
.L_7766:
        /*01e4*/ 	.word	0x00000b60


	//   ....[1]....
        /*01e8*/ 	.word	0x00000b90


	//   ....[2]....
        /*01ec*/ 	.word	0x00000bb0


	//   ....[3]....
        /*01f0*/ 	.word	0x00000bd0


	//   ....[4]....
        /*01f4*/ 	.word	0x00000d00


	//   ....[5]....
        /*01f8*/ 	.word	0x00000d20


	//   ....[6]....
        /*01fc*/ 	.word	0x00000d40


	//   ....[7]....
        /*0200*/ 	.word	0x00001b80


	//   ....[8]....
        /*0204*/ 	.word	0x00001c00


	//   ....[9]....
        /*0208*/ 	.word	0x00001c30


	//   ....[10]....
        /*020c*/ 	.word	0x00001c80


	//   ....[11]....
        /*0210*/ 	.word	0x00001cd0


	//   ....[12]....
        /*0214*/ 	.word	0x00001d20


	//   ....[13]....
        /*0218*/ 	.word	0x00001d40


	//   ....[14]....
        /*021c*/ 	.word	0x00001d60


	//   ....[15]....
        /*0220*/ 	.word	0x00003ad0


	//   ....[16]....
        /*0224*/ 	.word	0x00003b30


	//   ....[17]....
        /*0228*/ 	.word	0x00003b90


	//   ....[18]....
        /*022c*/ 	.word	0x00003bf0


	//   ....[19]....
        /*0230*/ 	.word	0x00003c70


	//   ....[20]....
        /*0234*/ 	.word	0x00003cb0


	//   ....[21]....
        /*0238*/ 	.word	0x00003d00


	//   ....[22]....
        /*023c*/ 	.word	0x00003d50


	//   ....[23]....
        /*0240*/ 	.word	0x00003da0


	//   ....[24]....
        /*0244*/ 	.word	0x00003df0


	//   ....[25]....
        /*0248*/ 	.word	0x00003e40


	//   ....[26]....
        /*024c*/ 	.word	0x00003e90


	//   ....[27]....
        /*0250*/ 	.word	0x00003ee0


	//   ....[28]....
        /*0254*/ 	.word	0x00003f30


	//   ....[29]....
        /*0258*/ 	.word	0x00003f80


	//   ....[30]....
        /*025c*/ 	.word	0x00003fd0


	//----- nvinfo : EIATTR_SYSCALL_OFFSETS
	.align		4
.L_7767:
        /*0260*/ 	.byte	0x04, 0x46
        /*0262*/ 	.short	(.L_7769 - .L_7768)


	//   ....[0]....
.L_7768:
        /*0264*/ 	.word	0x00003960


	//   ....[1]....
        /*0268*/ 	.word	0x00003a60


	//----- nvinfo : EIATTR_EXIT_INSTR_OFFSETS
	.align		4
.L_7769:
        /*026c*/ 	.byte	0x04, 0x1c
        /*026e*/ 	.short	(.L_7771 - .L_7770)


	//   ....[0]....
.L_7770:
        /*0270*/ 	.word	0x00003230


	//   ....[1]....
        /*0274*/ 	.word	0x00003300


	//   ....[2]....
        /*0278*/ 	.word	0x00003860


	//   ....[3]....
        /*027c*/ 	.word	0x00003a70


	//----- nvinfo : EIATTR_CRS_STACK_SIZE
	.align		4
.L_7771:
        /*0280*/ 	.byte	0x04, 0x1e
        /*0282*/ 	.short	(.L_7773 - .L_7772)
.L_7772:
        /*0284*/ 	.word	0x00000000


	//----- nvinfo : EIATTR_CBANK_PARAM_SIZE
	.align		4
.L_7773:
        /*0288*/ 	.byte	0x03, 0x19
        /*028a*/ 	.short	0x007c


	//----- nvinfo : EIATTR_PARAM_CBANK
	.align		4
        /*028c*/ 	.byte	0x04, 0x0a
        /*028e*/ 	.short	(.L_7775 - .L_7774)
	.align		4
.L_7774:
        /*0290*/ 	.word	index@(.nv.constant0._ZN4vllm25paged_attention_v1_kernelIthLi192ELi16ELi128ELNS_18Fp8KVCacheDataTypeE2ELb1EEEvPT_PKS2_PKT0_S8_ifPKiSA_iPKfiiiSC_SC_iiiii)
        /*0294*/ 	.short	0x0210
        /*0296*/ 	.short	0x007c


	//----- nvinfo : EIATTR_SW_WAR
	.align		4
.L_7775:
        /*0298*/ 	.byte	0x04, 0x36
        /*029a*/ 	.short	(.L_7777 - .L_7776)
.L_7776:
        /*029c*/ 	.word	0x00000008
.L_7777:


//--------------------- .nv.info._ZN4vllm25paged_attention_v1_kernelIthLi128ELi16ELi128ELNS_18Fp8KVCacheDataTypeE2ELb1EEEvPT_PKS2_PKT0_S8_ifPKiSA_iPKfiiiSC_SC_iiiii --------------------------
	.section	.nv.info._ZN4vllm25paged_attention_v1_kernelIthLi128ELi16ELi128ELNS_18Fp8KVCacheDataTypeE2ELb1EEEvPT_PKS2_PKT0_S8_ifPKiSA_iPKfiiiSC_SC_iiiii,"",@"SHT_CUDA_INFO"
	.sectionflags	@""
	.align	4


	//----- nvinfo : EIATTR_CUDA_API_VERSION
	.align		4
        /*0000*/ 	.byte	0x04, 0x37
        /*0002*/ 	.short	(.L_7779 - .L_7778)
.L_7778:
        /*0004*/ 	.word	0x00000082


	//----- nvinfo : EIATTR_KPARAM_INFO
	.align		4
.L_7779:
        /*0008*/ 	.byte	0x04, 0x17
        /*000a*/ 	.short	(.L_7781 - .L_7780)
.L_7780:
        /*000c*/ 	.word	0x00000000
        /*0010*/ 	.short	0x0013
        /*0012*/ 	.short	0x0078
        /*0014*/ 	.byte	0x00, 0xf0, 0x11, 0x00


	//----- nvinfo : EIATTR_KPARAM_INFO
	.align		4
.L_7781:
        /*0018*/ 	.byte	0x04, 0x17
        /*001a*/ 	.short	(.L_7783 - .L_7782)
.L_7782:
        /*001c*/ 	.word	0x00000000
        /*0020*/ 	.short	0x0012
        /*0022*/ 	.short	0x0074
        /*0024*/ 	.byte	0x00, 0xf0, 0x11, 0x00


	//----- nvinfo : EIATTR_KPARAM_INFO
	.align		4
.L_7783:
        /*0028*/ 	.byte	0x04, 0x17
        /*002a*/ 	.short	(.L_7785 - .L_7784)
.L_7784:
        /*002c*/ 	.word	0x00000000
        /*0030*/ 	.short	0x0011
        /*0032*/ 	.short	0x0070
        /*0034*/ 	.byte	0x00, 0xf0, 0x11, 0x00


	//----- nvinfo : EIATTR_KPARAM_INFO
	.align		4
.L_7785:
        /*0038*/ 	.byte	0x04, 0x17
        /*003a*/ 	.short	(.L_7787 - .L_7786)
.L_7786:
        /*003c*/ 	.word	0x00000000
        /*0040*/ 	.short	0x0010
        /*0042*/ 	.short	0x006c
        /*0044*/ 	.byte	0x00, 0xf0, 0x11, 0x00


	//----- nvinfo : EIATTR_KPARAM_INFO
	.align		4
.L_7787:
        /*0048*/ 	.byte	0x04, 0x17
        /*004a*/ 	.short	(.L_7789 - .L_7788)
.L_7788:
        /*004c*/ 	.word	0x00000000
        /*0050*/ 	.short	0x000f
        /*0052*/ 	.short	0x0068
        /*0054*/ 	.byte	0x00, 0xf0, 0x11, 0x00


	//----- nvinfo : EIATTR_KPARAM_INFO
	.align		4
.L_7789:
        /*0058*/ 	.byte	0x04, 0x17
        /*005a*/ 	.short	(.L_7791 - .L_7790)
.L_7790:
        /*005c*/ 	.word	0x00000000
        /*0060*/ 	.short	0x000e
        /*0062*/ 	.short	0x0060
        /*0064*/ 	.byte	0x00, 0xf0, 0x21, 0x00


	//----- nvinfo : EIATTR_KPARAM_INFO
	.align		4
.L_7791:
        /*0068*/ 	.byte	0x04, 0x17
        /*006a*/ 	.short	(.L_7793 - .L_7792)
.L_7792:
        /*006c*/ 	.word	0x00000000
        /*0070*/ 	.short	0x000d
        /*0072*/ 	.short	0x0058
        /*0074*/ 	.byte	0x00, 0xf0, 0x21, 0x00


	//----- nvinfo : EIATTR_KPARAM_INFO
	.align		4
.L_7793:
        /*0078*/ 	.byte	0x04, 0x17
        /*007a*/ 	.short	(.L_7795 - .L_7794)
.L_7794:
        /*007c*/ 	.word	0x00000000
        /*0080*/ 	.short	0x000c
        /*0082*/ 	.short	0x0050
        /*0084*/ 	.byte	0x00, 0xf0, 0x11, 0x00


	//----- nvinfo : EIATTR_KPARAM_INFO
	.align		4
.L_7795:
        /*0088*/ 	.byte	0x04, 0x17
        /*008a*/ 	.short	(.L_7797 - .L_7796)
.L_7796:
        /*008c*/ 	.word	0x00000000
        /*0090*/ 	.short	0x000b
        /*0092*/ 	.short	0x004c
        /*0094*/ 	.byte	0x00, 0xf0, 0x11, 0x00


	//----- nvinfo : EIATTR_KPARAM_INFO
	.align		4
.L_7797:
        /*0098*/ 	.byte	0x04, 0x17
        /*009a*/ 	.short	(.L_7799 - .L_7798)
.L_7798:
        /*009c*/ 	.word	0x00000000
        /*00a0*/ 	.short	0x000a
        /*00a2*/ 	.short	0x0048
        /*00a4*/ 	.byte	0x00, 0xf0, 0x11, 0x00


	//----- nvinfo : EIATTR_KPARAM_INFO
	.align		4
.L_7799:
        /*00a8*/ 	.byte	0x04, 0x17
        /*00aa*/ 	.short	(.L_7801 - .L_7800)
.L_7800:
        /*00ac*/ 	.word	0x00000000
        /*00b0*/ 	.short	0x0009
        /*00b2*/ 	.short	0x0040
        /*00b4*/ 	.byte	0x00, 0xf0, 0x21, 0x00


	//----- nvinfo : EIATTR_KPARAM_INFO
	.align		4
.L_7801:
        /*00b8*/ 	.byte	0x04, 0x17
        /*00ba*/ 	.short	(.L_7803 - .L_7802)
.L_7802:
        /*00bc*/ 	.word	0x00000000
        /*00c0*/ 	.short	0x0008
        /*00c2*/ 	.short	0x0038
        /*00c4*/ 	.byte	0x00, 0xf0, 0x11, 0x00


	//----- nvinfo : EIATTR_KPARAM_INFO
	.align		4
.L_7803:
        /*00c8*/ 	.byte	0x04, 0x17
        /*00ca*/ 	.short	(.L_7805 - .L_7804)
.L_7804:
        /*00cc*/ 	.word	0x00000000
        /*00d0*/ 	.short	0x0007
        /*00d2*/ 	.short	0x0030
        /*00d4*/ 	.byte	0x00, 0xf0, 0x21, 0x00


	//----- nvinfo : EIATTR_KPARAM_INFO
	.align		4
.L_7805:
        /*00d8*/ 	.byte	0x04, 0x17
        /*00da*/ 	.short	(.L_7807 - .L_7806)
.L_7806:
        /*00dc*/ 	.word	0x00000000
        /*00e0*/ 	.short	0x0006
        /*00e2*/ 	.short	0x0028
        /*00e4*/ 	.byte	0x00, 0xf0, 0x21, 0x00


	//----- nvinfo : EIATTR_KPARAM_INFO
	.align		4
.L_7807:
        /*00e8*/ 	.byte	0x04, 0x17
        /*00ea*/ 	.short	(.L_7809 - .L_7808)
.L_7808:
        /*00ec*/ 	.word	0x00000000
        /*00f0*/ 	.short	0x0005
        /*00f2*/ 	.short	0x0024
        /*00f4*/ 	.byte	0x00, 0xf0, 0x11, 0x00


	//----- nvinfo : EIATTR_KPARAM_INFO
	.align		4
.L_7809:
        /*00f8*/ 	.byte	0x04, 0x17
        /*00fa*/ 	.short	(.L_7811 - .L_7810)
.L_7810:
        /*00fc*/ 	.word	0x00000000
        /*0100*/ 	.short	0x0004
        /*0102*/ 	.short	0x0020
        /*0104*/ 	.byte	0x00, 0xf0, 0x11, 0x00


	//----- nvinfo : EIATTR_KPARAM_INFO
	.align		4
.L_7811:
        /*0108*/ 	.byte	0x04, 0x17
        /*010a*/ 	.short	(.L_7813 - .L_7812)
.L_7812:
        /*010c*/ 	.word	0x00000000
        /*0110*/ 	.short	0x0003
        /*0112*/ 	.short	0x0018
        /*0114*/ 	.byte	0x00, 0xf0, 0x21, 0x00


	//----- nvinfo : EIATTR_KPARAM_INFO
	.align		4
.L_7813:
        /*0118*/ 	.byte	0x04, 0x17
        /*011a*/ 	.short	(.L_7815 - .L_7814)
.L_7814:
        /*011c*/ 	.word	0x00000000
        /*0120*/ 	.short	0x0002
        /*0122*/ 	.short	0x0010
        /*0124*/ 	.byte	0x00, 0xf0, 0x21, 0x00


	//----- nvinfo : EIATTR_KPARAM_INFO
	.align		4
.L_7815:
        /*0128*/ 	.byte	0x04, 0x17
        /*012a*/ 	.short	(.L_7817 - .L_7816)
.L_7816:
        /*012c*/ 	.word	0x00000000
        /*0130*/ 	.short	0x0001
        /*0132*/ 	.short	0x0008
        /*0134*/ 	.byte	0x00, 0xf0, 0x21, 0x00


	//----- nvinfo : EIATTR_KPARAM_INFO
	.align		4
.L_7817:
        /*0138*/ 	.byte	0x04, 0x17
        /*013a*/ 	.short	(.L_7819 - .L_7818)
.L_7818:
        /*013c*/ 	.word	0x00000000
        /*0140*/ 	.short	0x0000
        /*0142*/ 	.short	0x0000
        /*0144*/ 	.byte	0x00, 0xf0, 0x21, 0x00


	//----- nvinfo : EIATTR_SPARSE_MMA_MASK
	.align		4
.L_7819:
        /*0148*/ 	.byte	0x03, 0x50
        /*014a*/ 	.short	0x0000


	//----- nvinfo : EIATTR_MAXREG_COUNT
	.align		4
        /*014c*/ 	.byte	0x03, 0x1b
        /*014e*/ 	.short	0x00ff


	//----- nvinfo : EIATTR_NUM_BARRIERS
	.align		4
        /*0150*/ 	.byte	0x02, 0x4c
        /*0152*/ 	.byte	0x01
	.zero		1


	//----- nvinfo : EIATTR_EXTERNS
	.align		4
        /*0154*/ 	.byte	0x04, 0x0f
        /*0156*/ 	.short	(.L_7821 - .L_7820)


	//   ....[0]....
	.align		4
.L_7820:
        /*0158*/ 	.word	index@(__assertfail)


	//----- nvinfo : EIATTR_MERCURY_ISA_VERSION
	.align		4
.L_7821:
        /*015c*/ 	.byte	0x03, 0x5f
        /*015e*/ 	.short	0x0101


	//----- nvinfo : EIATTR_COOP_GROUP_MASK_REGIDS
	.align		4
        /*0160*/ 	.byte	0x04, 0x29
        /*0162*/ 	.short	(.L_7823 - .L_7822)


	//   ....[0]....
.L_7822:
        /*0164*/ 	.word	0xffffffff


	//   ....[1]....
        /*0168*/ 	.word	0xffffffff


	//   ....[2]....
        /*016c*/ 	.word	0xffffffff


	//   ....[3]....
        /*0170*/ 	.word	0xffffffff


	//   ....[4]....
        /*0174*/ 	.word	0xffffffff


	//   ....[5]....
        /*0178*/ 	.word	0xffffffff


	//   ....[6]....
        /*017c*/ 	.word	0xffffffff


	//   ....[7]....
        /*0180*/ 	.word	0xffffffff


	//   ....[8]....
        /*0184*/ 	.word	0xffffffff


	//   ....[9]....
        /*0188*/ 	.word	0xffffffff


	//   ....[10]....
        /*018c*/ 	.word	0xffffffff


	//   ....[11]....
        /*0190*/ 	.word	0xffffffff


	//   ....[12]....
        /*0194*/ 	.word	0xffffffff


	//   ....[13]....
        /*0198*/ 	.word	0xffffffff


	//   ....[14]....
        /*019c*/ 	.word	0xffffffff


	//   ....[15]....
        /*01a0*/ 	.word	0x0500000f


	//   ....[16]....
        /*01a4*/ 	.word	0x0500000f


	//   ....[17]....
        /*01a8*/ 	.word	0x0500000f


	//   ....[18]....
        /*01ac*/ 	.word	0x0500000f


	//   ....[19]....
        /*01b0*/ 	.word	0x0500000f


	//   ....[20]....
        /*01b4*/ 	.word	0x0500000f


	//   ....[21]....
        /*01b8*/ 	.word	0x0500000f


	//   ....[22]....
        /*01bc*/ 	.word	0x0500000f


	//   ....[23]....
        /*01c0*/ 	.word	0x0500000f


	//   ....[24]....
        /*01c4*/ 	.word	0x0500000f


	//   ....[25]....
        /*01c8*/ 	.word	0x0500000f


	//   ....[26]....
        /*01cc*/ 	.word	0x0500000f


	//----- nvinfo : EIATTR_COOP_GROUP_INSTR_OFFSETS
	.align		4
.L_7823:
        /*01d0*/ 	.byte	0x04, 0x28
        /*01d2*/ 	.short	(.L_7825 - .L_7824)


	//   ....[0]....
.L_7824:
        /*01d4*/ 	.word	0x00000b30


	//   ....[1]....
        /*01d8*/ 	.word	0x00000b60


	//   ....[2]....
        /*01dc*/ 	.word	0x00000b80


	//   ....[3]....
        /*01e0*/ 	.word	0x00000ba0


	//   ....[4]....
        /*01e4*/ 	.word	0x00000cc0


	//   ....[5]....
        /*01e8*/ 	.word	0x00000ce0


	//   ....[6]....
        /*01ec*/ 	.word	0x00000d10


	//   ....[7]....
        /*01f0*/ 	.word	0x00001b50


	//   ....[8]....
        /*01f4*/ 	.word	0x00001bd0


	//   ....[9]....
        /*01f8*/ 	.word	0x00001c00


	//   ....[10]....
        /*01fc*/ 	.word	0x00001c50


	//   ....[11]....
        /*0200*/ 	.word	0x00001ca0


	//   ....[12]....
        /*0204*/ 	.word	0x00001cf0


	//   ....[13]....
        /*0208*/ 	.word	0x00001d10


	//   ....[14]....
        /*020c*/ 	.word	0x00001d30


	//   ....[15]....
        /*0210*/ 	.word	0x00003690


	//   ....[16]....
        /*0214*/ 	.word	0x000036f0


	//   ....[17]....
        /*0218*/ 	.word	0x00003750


	//   ....[18]....
        /*021c*/ 	.word	0x000037b0


	//   ....[19]....
        /*0220*/ 	.word	0x00003830


	//   ....[20]....
        /*0224*/ 	.word	0x00003870


	//   ....[21]....
        /*0228*/ 	.word	0x000038c0


	//   ....[22]....
        /*022c*/ 	.word	0x00003910


	//   ....[23]....
        /*0230*/ 	.word	0x00003960


	//   ....[24]....
        /*0234*/ 	.word	0x000039b0


	//   ....[25]....
        /*0238*/ 	.word	0x00003a00


	//   ....[26]....
        /*023c*/ 	.word	0x00003a50


	//----- nvinfo : EIATTR_SYSCALL_OFFSETS
	.align		4
.L_7825:
        /*0240*/ 	.byte	0x04, 0x46
        /*0242*/ 	.short	(.L_7827 - .L_7826)


	//   ....[0]....
.L_7826:
        /*0244*/ 	.word	0x00003520


	//   ....[1]....
        /*0248*/ 	.word	0x00003620


	//----- nvinfo : EIATTR_EXIT_INSTR_OFFSETS
	.align		4
.L_7827:
        /*024c*/ 	.byte	0x04, 0x1c
        /*024e*/ 	.short	(.L_7829 - .L_7828)


	//   ....[0]....
.L_7828:
        /*0250*/ 	.word	0x00002fb0


	//   ....[1]....
        /*0254*/ 	.word	0x00003090


	//   ....[2]....
        /*0258*/ 	.word	0x00003420


	//   ....[3]....
        /*025c*/ 	.word	0x00003630


	//----- nvinfo : EIATTR_CRS_STACK_SIZE
	.align		4
.L_7829:
        /*0260*/ 	.byte	0x04, 0x1e
        /*0262*/ 	.short	(.L_7831 - .L_7830)
.L_7830:
        /*0264*/ 	.word	0x00000000


	//----- nvinfo : EIATTR_CBANK_PARAM_SIZE
	.align		4
.L_7831:
        /*0268*/ 	.byte	0x03, 0x19
        /*026a*/ 	.short	0x007c


	//----- nvinfo : EIATTR_PARAM_CBANK
	.align		4
        /*026c*/ 	.byte	0x04, 0x0a
        /*026e*/ 	.short	(.L_7833 - .L_7832)
	.align		4
.L_7832:
        /*0270*/ 	.word	index@(.nv.constant0._ZN4vllm25paged_attention_v1_kernelIthLi128ELi16ELi128ELNS_18Fp8KVCacheDataTypeE2ELb1EEEvPT_PKS2_PKT0_S8_ifPKiSA_iPKfiiiSC_SC_iiiii)
        /*0274*/ 	.short	0x0210
        /*0276*/ 	.short	0x007c


	//----- nvinfo : EIATTR_SW_WAR
	.align		4
.L_7833:
        /*0278*/ 	.byte	0x04, 0x36
        /*027a*/ 	.short	(.L_7835 - .L_7834)
.L_7834:
        /*027c*/ 	.word	0x00000008
.L_7835:


//--------------------- .nv.info._ZN4vllm25paged_attention_v1_kernelIthLi120ELi16ELi128ELNS_18Fp8KVCacheDataTypeE2ELb1EEEvPT_PKS2_PKT0_S8_ifPKiSA_iPKfiiiSC_SC_iiiii --------------------------
	.section	.nv.info._ZN4vllm25paged_attention_v1_kernelIthLi120ELi16ELi128ELNS_18Fp8KVCacheDataTypeE2ELb1EEEvPT_PKS2_PKT0_S8_ifPKiSA_iPKfiiiSC_SC_iiiii,"",@"SHT_CUDA_INFO"
	.sectionflags	@""
	.align	4


	//----- nvinfo : EIATTR_CUDA_API_VERSION
	.align		4
        /*0000*/ 	.byte	0x04, 0x37
        /*0002*/ 	.short	(.L_7837 - .L_7836)
.L_7836:
        /*0004*/ 	.word	0x00000082


	//----- nvinfo : EIATTR_KPARAM_INFO
	.align		4
.L_7837:
        /*0008*/ 	.byte	0x04, 0x17
        /*000a*/ 	.short	(.L_7839 - .L_7838)
.L_7838:
        /*000c*/ 	.word	0x00000000
        /*0010*/ 	.short	0x0013
        /*0012*/ 	.short	0x0078
        /*0014*/ 	.byte	0x00, 0xf0, 0x11, 0x00


	//----- nvinfo : EIATTR_KPARAM_INFO
	.align		4
.L_7839:
        /*0018*/ 	.byte	0x04, 0x17
        /*001a*/ 	.short	(.L_7841 - .L_7840)
.L_7840:
        /*001c*/ 	.word	0x00000000
        /*0020*/ 	.short	0x0012
        /*0022*/ 	.short	0x0074
        /*0024*/ 	.byte	0x00, 0xf0, 0x11, 0x00


	//----- nvinfo : EIATTR_KPARAM_INFO
	.align		4
.L_7841:
        /*0028*/ 	.byte	0x04, 0x17
        /*002a*/ 	.short	(.L_7843 - .L_7842)
.L_7842:
        /*002c*/ 	.word	0x00000000
        /*0030*/ 	.short	0x0011
        /*0032*/ 	.short	0x0070
        /*0034*/ 	.byte	0x00, 0xf0, 0x11, 0x00


	//----- nvinfo : EIATTR_KPARAM_INFO
	.align		4
.L_7843:
        /*0038*/ 	.byte	0x04, 0x17
        /*003a*/ 	.short	(.L_7845 - .L_7844)
.L_7844:
        /*003c*/ 	.word	0x00000000
        /*0040*/ 	.short	0x0010
        /*0042*/ 	.short	0x006c
        /*0044*/ 	.byte	0x00, 0xf0, 0x11, 0x00


	//----- nvinfo : EIATTR_KPARAM_INFO
	.align		4
.L_7845:
        /*0048*/ 	.byte	0x04, 0x17
        /*004a*/ 	.short	(.L_7847 - .L_7846)
.L_7846:
        /*004c*/ 	.word	0x00000000
        /*0050*/ 	.short	0x000f
        /*0052*/ 	.short	0x0068
        /*0054*/ 	.byte	0x00, 0xf0, 0x11, 0x00


	//----- nvinfo : EIATTR_KPARAM_INFO
	.align		4
.L_7847:
        /*0058*/ 	.byte	0x04, 0x17
        /*005a*/ 	.short	(.L_7849 - .L_7848)
.L_7848:
        /*005c*/ 	.word	0x00000000
        /*0060*/ 	.short	0x000e
        /*0062*/ 	.short	0x0060
        /*0064*/ 	.byte	0x00, 0xf0, 0x21, 0x00


	//----- nvinfo : EIATTR_KPARAM_INFO
	.align		4
.L_7849:
        /*0068*/ 	.byte	0x04, 0x17
        /*006a*/ 	.short	(.L_7851 - .L_7850)
.L_7850:
        /*006c*/ 	.word	0x00000000
        /*0070*/ 	.short	0x000d
        /*0072*/ 	.short	0x0058
        /*0074*/ 	.byte	0x00, 0xf0, 0x21, 0x00


	//----- nvinfo : EIATTR_KPARAM_INFO
	.align		4
.L_7851:
        /*0078*/ 	.byte	0x04, 0x17
        /*007a*/ 	.short	(.L_7853 - .L_7852)
.L_7852:
        /*007c*/ 	.word	0x00000000
        /*0080*/ 	.short	0x000c
        /*0082*/ 	.short	0x0050
        /*0084*/ 	.byte	0x00, 0xf0, 0x11, 0x00


	//----- nvinfo : EIATTR_KPARAM_INFO
	.align		4
.L_7853:
        /*0088*/ 	.byte	0x04, 0x17
        /*008a*/ 	.short	(.L_7855 - .L_7854)
.L_7854:
        /*008c*/ 	.word	0x00000000
        /*0090*/ 	.short	0x000b
        /*0092*/ 	.short	0x004c
        /*0094*/ 	.byte	0x00, 0xf0, 0x11, 0x00


	//----- nvinfo : EIATTR_KPARAM_INFO
	.align		4
.L_7855:
        /*0098*/ 	.byte	0x04, 0x17
        /*009a*/ 	.short	(.L_7857 - .L_7856)
.L_7856:
        /*009c*/ 	.word	0x00000000
        /*00a0*/ 	.short	0x000a
        /*00a2*/ 	.short	0x0048
        /*00a4*/ 	.byte	0x00, 0xf0, 0x11, 0x00


	//----- nvinfo : EIATTR_KPARAM_INFO
	.align		4
.L_7857:
        /*00a8*/ 	.byte	0x04, 0x17
        /*00aa*/ 	.short	(.L_7859 - .L_7858)
.L_7858:
        /*00ac*/ 	.word	0x00000000
        /*00b0*/ 	.short	0x0009
        /*00b2*/ 	.short	0x0040
        /*00b4*/ 	.byte	0x00, 0xf0, 0x21, 0x00


	//----- nvinfo : EIATTR_KPARAM_INFO
	.align		4
.L_7859:
        /*00b8*/ 	.byte	0x04, 0x17
        /*00ba*/ 	.short	(.L_7861 - .L_7860)
.L_7860:
        /*00bc*/ 	.word	0x00000000
        /*00c0*/ 	.short	0x0008
        /*00c2*/ 	.short	0x0038
        /*00c4*/ 	.byte	0x00, 0xf0, 0x11, 0x00


	//----- nvinfo : EIATTR_KPARAM_INFO
	.align		4
.L_7861:
        /*00c8*/ 	.byte	0x04, 0x17
        /*00ca*/ 	.short	(.L_7863 - .L_7862)
.L_7862:
        /*00cc*/ 	.word	0x00000000
        /*00d0*/ 	.short	0x0007
        /*00d2*/ 	.short	0x0030
        /*00d4*/ 	.byte	0x00, 0xf0, 0x21, 0x00


	//----- nvinfo : EIATTR_KPARAM_INFO
	.align		4
.L_7863:
        /*00d8*/ 	.byte	0x04, 0x17
        /*00da*/ 	.short	(.L_7865 - .L_7864)
.L_7864:
        /*00dc*/ 	.word	0x00000000
        /*00e0*/ 	.short	0x0006
        /*00e2*/ 	.short	0x0028
        /*00e4*/ 	.byte	0x00, 0xf0, 0x21, 0x00


	//----- nvinfo : EIATTR_KPARAM_INFO
	.align		4
.L_7865:
        /*00e8*/ 	.byte	0x04, 0x17
        /*00ea*/ 	.short	(.L_7867 - .L_7866)
.L_7866:
        /*00ec*/ 	.word	0x00000000
        /*00f0*/ 	.short	0x0005
        /*00f2*/ 	.short	0x0024
        /*00f4*/ 	.byte	0x00, 0xf0, 0x11, 0x00


	//----- nvinfo : EIATTR_KPARAM_INFO
	.align		4
.L_7867:
        /*00f8*/ 	.byte	0x04, 0x17
        /*00fa*/ 	.short	(.L_7869 - .L_7868)
.L_7868:
        /*00fc*/ 	.word	0x00000000
        /*0100*/ 	.short	0x0004
        /*0102*/ 	.short	0x0020
        /*0104*/ 	.byte	0x00, 0xf0, 0x11, 0x00


	//----- nvinfo : EIATTR_KPARAM_INFO
	.align		4
.L_7869:
        /*0108*/ 	.byte	0x04, 0x17
        /*010a*/ 	.short	(.L_7871 - .L_7870)
.L_7870:
        /*010c*/ 	.word	0x00000000
        /*0110*/ 	.short	0x0003
        /*0112*/ 	.short	0x0018
        /*0114*/ 	.byte	0x00, 0xf0, 0x21, 0x00


	//----- nvinfo : EIATTR_KPARAM_INFO
	.align		4
.L_7871:
        /*0118*/ 	.byte	0x04, 0x17
        /*011a*/ 	.short	(.L_7873 - .L_7872)
.L_7872:
        /*011c*/ 	.word	0x00000000
        /*0120*/ 	.short	0x0002
        /*0122*/ 	.short	0x0010
        /*0124*/ 	.byte	0x00, 0xf0, 0x21, 0x00


	//----- nvinfo : EIATTR_KPARAM_INFO
	.align		4
.L_7873:
        /*0128*/ 	.byte	0x04, 0x17
        /*012a*/ 	.short	(.L_7875 - .L_7874)
.L_7874:
        /*012c*/ 	.word	0x00000000
        /*0130*/ 	.short	0x0001
        /*0132*/ 	.short	0x0008
        /*0134*/ 	.byte	0x00, 0xf0, 0x21, 0x00


	//----- nvinfo : EIATTR_KPARAM_INFO
	.align		4
.L_7875:
        /*0138*/ 	.byte	0x04, 0x17
        /*013a*/ 	.short	(.L_7877 - .L_7876)
.L_7876:
        /*013c*/ 	.word	0x00000000
        /*0140*/ 	.short	0x0000
        /*0142*/ 	.short	0x0000
        /*0144*/ 	.byte	0x00, 0xf0, 0x21, 0x00


	//----- nvinfo : EIATTR_SPARSE_MMA_MASK
	.align		4
.L_7877:
        /*0148*/ 	.byte	0x03, 0x50
        /*014a*/ 	.short	0x0000


	//----- nvinfo : EIATTR_MAXREG_COUNT
	.align		4
        /*014c*/ 	.byte	0x03, 0x1b
        /*014e*/ 	.short	0x00ff


	//----- nvinfo : EIATTR_NUM_BARRIERS
	.align		4
        /*0150*/ 	.byte	0x02, 0x4c
        /*0152*/ 	.byte	0x01
	.zero		1


	//----- nvinfo : EIATTR_EXTERNS
	.align		4
        /*0154*/ 	.byte	0x04, 0x0f
        /*0156*/ 	.short	(.L_7879 - .L_7878)


	//   ....[0]....
	.align		4
.L_7878:
        /*0158*/ 	.word	index@(__assertfail)


	//----- nvinfo : EIATTR_MERCURY_ISA_VERSION
	.align		4
.L_7879:
        /*015c*/ 	.byte	0x03, 0x5f
        /*015e*/ 	.short	0x0101


	//----- nvinfo : EIATTR_COOP_GROUP_MASK_REGIDS
	.align		4
        /*0160*/ 	.byte	0x04, 0x29
        /*0162*/ 	.short	(.L_7881 - .L_7880)


	//   ....[0]....
.L_7880:
        /*0164*/ 	.word	0xffffffff


	//   ....[1]....
        /*0168*/ 	.word	0xffffffff


	//   ....[2]....
        /*016c*/ 	.word	0xffffffff


	//   ....[3]....
        /*0170*/ 	.word	0xffffffff


	//   ....[4]....
        /*0174*/ 	.word	0xffffffff


	//   ....[5]....
        /*0178*/ 	.word	0xffffffff


	//   ....[6]....
        /*017c*/ 	.word	0xffffffff


	//   ....[7]....
        /*0180*/ 	.word	0xffffffff


	//   ....[8]....
        /*0184*/ 	.word	0xffffffff


	//   ....[9]....
        /*0188*/ 	.word	0xffffffff


	//   ....[10]....
        /*018c*/ 	.word	0xffffffff


	//   ....[11]....
        /*0190*/ 	.word	0xffffffff


	//   ....[12]....
        /*0194*/ 	.word	0xffffffff


	//   ....[13]....
        /*0198*/ 	.word	0xffffffff


	//   ....[14]....
        /*019c*/ 	.word	0xffffffff


	//   ....[15]....
        /*01a0*/ 	.word	0x0500000f


	//   ....[16]....
        /*01a4*/ 	.word	0x0500000f


	//   ....[17]....
        /*01a8*/ 	.word	0x0500000f


	//   ....[18]....
        /*01ac*/ 	.word	0x0500000f


	//   ....[19]....
        /*01b0*/ 	.word	0x0500000f


	//   ....[20]....
        /*01b4*/ 	.word	0x0500000f


	//   ....[21]....
        /*01b8*/ 	.word	0x0500000f


	//   ....[22]....
        /*01bc*/ 	.word	0x0500000f


	//   ....[23]....
        /*01c0*/ 	.word	0x0500000f


	//   ....[24]....
        /*01c4*/ 	.word	0x0500000f


	//   ....[25]....
        /*01c8*/ 	.word	0x0500000f


	//   ....[26]....
        /*01cc*/ 	.word	0x0500000f


	//----- nvinfo : EIATTR_COOP_GROUP_INSTR_OFFSETS
	.align		4
.L_7881:
        /*01d0*/ 	.byte	0x04, 0x28
        /*01d2*/ 	.short	(.L_7883 - .L_7882)


	//   ....[0]....
.L_7882:
        /*01d4*/ 	.word	0x00000b50


	//   ....[1]....
        /*01d8*/ 	.word	0x00000b80


	//   ....[2]....
        /*01dc*/ 	.word	0x00000ba0


	//   ....[3]....
        /*01e0*/ 	.word	0x00000bc0


	//   ....[4]....
        /*01e4*/ 	.word	0x00000cf0


	//   ....[5]....
        /*01e8*/ 	.word	0x00000d10


	//   ....[6]....
        /*01ec*/ 	.word	0x00000d30


	//   ....[7]....
        /*01f0*/ 	.word	0x00001b70


	//   ....[8]....
        /*01f4*/ 	.word	0x00001bf0


	//   ....[9]....
        /*01f8*/ 	.word	0x00001c20


	//   ....[10]....
        /*01fc*/ 	.word	0x00001c70


	//   ....[11]....
        /*0200*/ 	.word	0x00001cc0


	//   ....[12]....
        /*0204*/ 	.word	0x00001d10


	//   ....[13]....
        /*0208*/ 	.word	0x00001d30


	//   ....[14]....
        /*020c*/ 	.word	0x00001d50


	//   ....[15]....
        /*0210*/ 	.word	0x00003890


	//   ....[16]....
        /*0214*/ 	.word	0x000038f0


	//   ....[17]....
        /*0218*/ 	.word	0x00003950


	//   ....[18]....
        /*021c*/ 	.word	0x000039b0


	//   ....[19]....
        /*0220*/ 	.word	0x00003a30


	//   ....[20]....
        /*0224*/ 	.word	0x00003a70


	//   ....[21]....
        /*0228*/ 	.word	0x00003ac0


	//   ....[22]....
        /*022c*/ 	.word	0x00003b10


	//   ....[23]....
        /*0230*/ 	.word	0x00003b60


	//   ....[24]....
        /*0234*/ 	.word	0x00003bb0


	//   ....[25]....
        /*0238*/ 	.word	0x00003c00


	//   ....[26]....
        /*023c*/ 	.word	0x00003c50


	//----- nvinfo : EIATTR_SYSCALL_OFFSETS
	.align		4
.L_7883:
        /*0240*/ 	.byte	0x04, 0x46
        /*0242*/ 	.short	(.L_7885 - .L_7884)


	//   ....[0]....
.L_7884:
        /*0244*/ 	.word	0x00003720


	//   ....[1]....
        /*0248*/ 	.word	0x00003820


	//----- nvinfo : EIATTR_EXIT_INSTR_OFFSETS
	.align		4
.L_7885:
        /*024c*/ 	.byte	0x04, 0x1c
        /*024e*/ 	.short	(.L_7887 - .L_7886)


	//   ....[0]....
.L_7886:
        /*0250*/ 	.word	0x00003150


	//   ....[1]....
        /*0254*/ 	.word	0x00003590


	//   ....[2]....
        /*0258*/ 	.word	0x00003620


	//   ....[3]....
        /*025c*/ 	.word	0x00003830


	//----- nvinfo : EIATTR_CRS_STACK_SIZE
	.align		4
.L_7887:
        /*0260*/ 	.byte	0x04, 0x1e
        /*0262*/ 	.short	(.L_7889 - .L_7888)
.L_7888:
        /*0264*/ 	.word	0x00000000


	//----- nvinfo : EIATTR_CBANK_PARAM_SIZE
	.align		4
.L_7889:
        /*0268*/ 	.byte	0x03, 0x19
        /*026a*/ 	.short	0x007c


	//----- nvinfo : EIATTR_PARAM_CBANK
	.align		4
        /*026c*/ 	.byte	0x04, 0x0a
        /*026e*/ 	.short	(.L_7891 - .L_7890)
	.align		4
.L_7890:
        /*0270*/ 	.word	index@(.nv.constant0._ZN4vllm25paged_attention_v1_kernelIthLi120ELi16ELi128ELNS_18Fp8KVCacheDataTypeE2ELb1EEEvPT_PKS2_PKT0_S8_ifPKiSA_iPKfiiiSC_SC_iiiii)
        /*0274*/ 	.short	0x0210
        /*0276*/ 	.short	0x007c


	//----- nvinfo : EIATTR_SW_WAR
	.align		4
.L_7891:
        /*0278*/ 	.byte	0x04, 0x36
        /*027a*/ 	.short	(.L_7893 - .L_7892)
.L_7892:
        /*027c*/ 	.word	0x00000008
.L_7893:


//--------------------- .nv.info._ZN4vllm25paged_attention_v1_kernelIthLi112ELi16ELi128ELNS_18Fp8KVCacheDataTypeE2ELb1EEEvPT_PKS2_PKT0_S8_ifPKiSA_iPKfiiiSC_SC_iiiii --------------------------
	.section	.nv.info._ZN4vllm25paged_attention_v1_kernelIthLi112ELi16ELi128ELNS_18Fp8KVCacheDataTypeE2ELb1EEEvPT_PKS2_PKT0_S8_ifPKiSA_iPKfiiiSC_SC_iiiii,"",@"SHT_CUDA_INFO"
	.sectionflags	@""
	.align	4


	//----- nvinfo : EIATTR_CUDA_API_VERSION
	.align		4
        /*0000*/ 	.byte	0x04, 0x37
        /*0002*/ 	.short	(.L_7895 - .L_7894)
.L_7894:
        /*0004*/ 	.word	0x00000082


	//----- nvinfo : EIATTR_KPARAM_INFO
	.align		4
.L_7895:
        /*0008*/ 	.byte	0x04, 0x17
        /*000a*/ 	.short	(.L_7897 - .L_7896)
.L_7896:
        /*000c*/ 	.word	0x00000000
        /*0010*/ 	.short	0x0013
        /*0012*/ 	.short	0x0078
        /*0014*/ 	.byte	0x00, 0xf0, 0x11, 0x00


	//----- nvinfo : EIATTR_KPARAM_INFO
	.align		4
.L_7897:
        /*0018*/ 	.byte	0x04, 0x17
        /*001a*/ 	.short	(.L_7899 - .L_7898)
.L_7898:
        /*001c*/ 	.word	0x00000000
        /*0020*/ 	.short	0x0012
        /*0022*/ 	.short	0x0074
        /*0024*/ 	.byte	0x00, 0xf0, 0x11, 0x00


	//----- nvinfo : EIATTR_KPARAM_INFO
	.align		4
.L_7899:
        /*0028*/ 	.byte	0x04, 0x17
        /*002a*/ 	.short	(.L_7901 - .L_7900)
.L_7900:
        /*002c*/ 	.word	0x00000000
        /*0030*/ 	.short	0x0011
        /*0032*/ 	.short	0x0070
        /*0034*/ 	.byte	0x00, 0xf0, 0x11, 0x00


	//----- nvinfo : EIATTR_KPARAM_INFO
	.align		4
.L_7901:
        /*0038*/ 	.byte	0x04, 0x17
        /*003a*/ 	.short	(.L_7903 - .L_7902)
.L_7902:
        /*003c*/ 	.word	0x00000000
        /*0040*/ 	.short	0x0010
        /*0042*/ 	.short	0x006c
        /*0044*/ 	.byte	0x00, 0xf0, 0x11, 0x00


	//----- nvinfo : EIATTR_KPARAM_INFO
	.align		4
.L_7903:
        /*0048*/ 	.byte	0x04, 0x17
        /*004a*/ 	.short	(.L_7905 - .L_7904)
.L_7904:
        /*004c*/ 	.word	0x00000000
        /*0050*/ 	.short	0x000f
        /*0052*/ 	.short	0x0068
        /*0054*/ 	.byte	0x00, 0xf0, 0x11, 0x00


	//----- nvinfo : EIATTR_KPARAM_INFO
	.align		4
.L_7905:
        /*0058*/ 	.byte	0x04, 0x17
        /*005a*/ 	.short	(.L_7907 - .L_7906)
.L_7906:
        /*005c*/ 	.word	0x00000000
        /*0060*/ 	.short	0x000e
        /*0062*/ 	.short	0x0060
        /*0064*/ 	.byte	0x00, 0xf0, 0x21, 0x00


	//----- nvinfo : EIATTR_KPARAM_INFO
	.align		4
.L_7907:
        /*0068*/ 	.byte	0x04, 0x17
        /*006a*/ 	.short	(.L_7909 - .L_7908)
.L_7908:
        /*006c*/ 	.word	0x00000000
        /*0070*/ 	.short	0x000d
        /*0072*/ 	.short	0x0058
        /*0074*/ 	.byte	0x00, 0xf0, 0x21, 0x00


	//----- nvinfo : EIATTR_KPARAM_INFO
	.align		4
.L_7909:
        /*0078*/ 	.byte	0x04, 0x17
        /*007a*/ 	.short	(.L_7911 - .L_7910)
.L_7910:
        /*007c*/ 	.word	0x00000000
        /*0080*/ 	.short	0x000c
        /*0082*/ 	.short	0x0050
        /*0084*/ 	.byte	0x00, 0xf0, 0x11, 0x00


	//----- nvinfo : EIATTR_KPARAM_INFO
	.align		4
.L_7911:
        /*0088*/ 	.byte	0x04, 0x17
        /*008a*/ 	.short	(.L_7913 - .L_7912)
.L_7912:
        /*008c*/ 	.word	0x00000000
        /*0090*/ 	.short	0x000b
        /*0092*/ 	.short	0x004c
        /*0094*/ 	.byte	0x00, 0xf0, 0x11, 0x00


	//----- nvinfo : EIATTR_KPARAM_INFO
	.align		4
.L_7913:
        /*0098*/ 	.byte	0x04, 0x17
        /*009a*/ 	.short	(.L_7915 - .L_7914)
.L_7914:
        /*009c*/ 	.word	0x00000000
        /*00a0*/ 	.short	0x000a
        /*00a2*/ 	.short	0x0048
        /*00a4*/ 	.byte	0x00, 0xf0, 0x11, 0x00


	//----- nvinfo : EIATTR_KPARAM_INFO
	.align		4
.L_7915:
        /*00a8*/ 	.byte	0x04, 0x17
        /*00aa*/ 	.short	(.L_7917 - .L_7916)
.L_7916:
        /*00ac*/ 	.word	0x00000000
        /*00b0*/ 	.short	0x0009
        /*00b2*/ 	.short	0x0040
        /*00b4*/ 	.byte	0x00, 0xf0, 0x21, 0x00


	//----- nvinfo : EIATTR_KPARAM_INFO
	.align		4
.L_7917:
        /*00b8*/ 	.byte	0x04, 0x17
        /*00ba*/ 	.short	(.L_7919 - .L_7918)
.L_7918:
        /*00bc*/ 	.word	0x00000000
        /*00c0*/ 	.short	0x0008
        /*00c2*/ 	.short	0x0038
        /*00c4*/ 	.byte	0x00, 0xf0, 0x11, 0x00


	//----- nvinfo : EIATTR_KPARAM_INFO
	.align		4
.L_7919:
        /*00c8*/ 	.byte	0x04, 0x17
        /*00ca*/ 	.short	(.L_7921 - .L_7920)
.L_7920:
        /*00cc*/ 	.word	0x00000000
        /*00d0*/ 	.short	0x0007
        /*00d2*/ 	.short	0x0030
        /*00d4*/ 	.byte	0x00, 0xf0, 0x21, 0x00


	//----- nvinfo : EIATTR_KPARAM_INFO
	.align		4
.L_7921:
        /*00d8*/ 	.byte	0x04, 0x17
        /*00da*/ 	.short	(.L_7923 - .L_7922)
.L_7922:
        /*00dc*/ 	.word	0x00000000
        /*00e0*/ 	.short	0x0006
        /*00e2*/ 	.short	0x0028
        /*00e4*/ 	.byte	0x00, 0xf0, 0x21, 0x00


	//----- nvinfo : EIATTR_KPARAM_INFO
	.align		4
.L_7923:
        /*00e8*/ 	.byte	0x04, 0x17
        /*00ea*/ 	.short	(.L_7925 - .L_7924)
.L_7924:
        /*00ec*/ 	.word	0x00000000
        /*00f0*/ 	.short	0x0005
        /*00f2*/ 	.short	0x0024
        /*00f4*/ 	.byte	0x00, 0xf0, 0x11, 0x00


	//----- nvinfo : EIATTR_KPARAM_INFO
	.align		4
.L_7925:
        /*00f8*/ 	.byte	0x04, 0x17
        /*00fa*/ 	.short	(.L_7927 - .L_7926)
.L_7926:
        /*00fc*/ 	.word	0x00000000
        /*0100*/ 	.short	0x0004
        /*0102*/ 	.short	0x0020
        /*0104*/ 	.byte	0x00, 0xf0, 0x11, 0x00


	//----- nvinfo : EIATTR_KPARAM_INFO
	.align		4
.L_7927:
        /*0108*/ 	.byte	0x04, 0x17
        /*010a*/ 	.short	(.L_7929 - .L_7928)
.L_7928:
        /*010c*/ 	.word	0x00000000
        /*0110*/ 	.short	0x0003
        /*0112*/ 	.short	0x0018
        /*0114*/ 	.byte	0x00, 0xf0, 0x21, 0x00


	//----- nvinfo : EIATTR_KPARAM_INFO
	.align		4
.L_7929:
        /*0118*/ 	.byte	0x04, 0x17
        /*011a*/ 	.short	(.L_7931 - .L_7930)
.L_7930:
        /*011c*/ 	.word	0x00000000
        /*0120*/ 	.short	0x0002
        /*0122*/ 	.short	0x0010
        /*0124*/ 	.byte	0x00, 0xf0, 0x21, 0x00


	//----- nvinfo : EIATTR_KPARAM_INFO
	.align		4
.L_7931:
        /*0128*/ 	.byte	0x04, 0x17
        /*012a*/ 	.short	(.L_7933 - .L_7932)
.L_7932:
        /*012c*/ 	.word	0x00000000
        /*0130*/ 	.short	0x0001
        /*0132*/ 	.short	0x0008
        /*0134*/ 	.byte	0x00, 0xf0, 0x21, 0x00


	//----- nvinfo : EIATTR_KPARAM_INFO
	.align		4
.L_7933:
        /*0138*/ 	.byte	0x04, 0x17
        /*013a*/ 	.short	(.L_7935 - .L_7934)
.L_7934:
        /*013c*/ 	.word	0x00000000
        /*0140*/ 	.short	0x0000
        /*0142*/ 	.short	0x0000
        /*0144*/ 	.byte	0x00, 0xf0, 0x21, 0x00


	//----- nvinfo : EIATTR_SPARSE_MMA_MASK
	.align		4
.L_7935:
        /*0148*/ 	.byte	0x03, 0x50
        /*014a*/ 	.short	0x0000


	//----- nvinfo : EIATTR_MAXREG_COUNT
	.align		4
        /*014c*/ 	.byte	0x03, 0x1b
        /*014e*/ 	.short	0x00ff


	//----- nvinfo : EIATTR_NUM_BARRIERS
	.align		4
        /*0150*/ 	.byte	0x02, 0x4c
        /*0152*/ 	.byte	0x01
	.zero		1


	//----- nvinfo : EIATTR_EXTERNS
	.align		4
        /*0154*/ 	.byte	0x04, 0x0f
        /*0156*/ 	.short	(.L_7937 - .L_7936)


	//   ....[0]....
	.align		4
.L_7936:
        /*0158*/ 	.word	index@(__assertfail)


	//----- nvinfo : EIATTR_MERCURY_ISA_VERSION
	.align		4
.L_7937:
        /*015c*/ 	.byte	0x03, 0x5f
        /*015e*/ 	.short	0x0101


	//----- nvinfo : EIATTR_COOP_GROUP_MASK_REGIDS
	.align		4
        /*0160*/ 	.byte	0x04, 0x29
        /*0162*/ 	.short	(.L_7939 - .L_7938)


	//   ....[0]....
.L_7938:
        /*0164*/ 	.word	0xffffffff


	//   ....[1]....
        /*0168*/ 	.word	0xffffffff


	//   ....[2]....
        /*016c*/ 	.word	0xffffffff


	//   ....[3]....
        /*0170*/ 	.word	0xffffffff


	//   ....[4]....
        /*0174*/ 	.word	0xffffffff


	//   ....[5]....
        /*0178*/ 	.word	0xffffffff


	//   ....[6]....
        /*017c*/ 	.word	0xffffffff


	//   ....[7]....
        /*0180*/ 	.word	0xffffffff


	//   ....[8]....
        /*0184*/ 	.word	0xffffffff


	//   ....[9]....
        /*0188*/ 	.word	0xffffffff


	//   ....[10]....
        /*018c*/ 	.word	0xffffffff


	//   ....[11]....
        /*0190*/ 	.word	0xffffffff


	//   ....[12]....
        /*0194*/ 	.word	0xffffffff


	//   ....[13]....
        /*0198*/ 	.word	0xffffffff


	//   ....[14]....
        /*019c*/ 	.word	0xffffffff


	//   ....[15]....
        /*01a0*/ 	.word	0x0500000f


	//   ....[16]....
        /*01a4*/ 	.word	0x0500000f


	//   ....[17]....
        /*01a8*/ 	.word	0x0500000f


	//   ....[18]....
        /*01ac*/ 	.word	0x0500000f


	//   ....[19]....
        /*01b0*/ 	.word	0x0500000f


	//   ....[20]....
        /*01b4*/ 	.word	0x0500000f


	//   ....[21]....
        /*01b8*/ 	.word	0x0500000f


	//   ....[22]....
        /*01bc*/ 	.word	0x0500000f


	//   ....[23]....
        /*01c0*/ 	.word	0x0500000f


	//   ....[24]....
        /*01c4*/ 	.word	0x0500000f


	//   ....[25]....
        /*01c8*/ 	.word	0x0500000f


	//----- nvinfo : EIATTR_COOP_GROUP_INSTR_OFFSETS
	.align		4
.L_7939:
        /*01cc*/ 	.byte	0x04, 0x28
        /*01ce*/ 	.short	(.L_7941 - .L_7940)


	//   ....[0]....
.L_7940:
        /*01d0*/ 	.word	0x00000b30


	//   ....[1]....
        /*01d4*/ 	.word	0x00000b60


	//   ....[2]....
        /*01d8*/ 	.word	0x00000b80


	//   ....[3]....
        /*01dc*/ 	.word	0x00000ba0


	//   ....[4]....
        /*01e0*/ 	.word	0x00000cc0


	//   ....[5]....
        /*01e4*/ 	.word	0x00000ce0


	//   ....[6]....
        /*01e8*/ 	.word	0x00000d10


	//   ....[7]....
        /*01ec*/ 	.word	0x00001b50


	//   ....[8]....
        /*01f0*/ 	.word	0x00001bd0


	//   ....[9]....
        /*01f4*/ 	.word	0x00001c00


	//   ....[10]....
        /*01f8*/ 	.word	0x00001c50


	//   ....[11]....
        /*01fc*/ 	.word	0x00001ca0


	//   ....[12]....
        /*0200*/ 	.word	0x00001cf0


	//   ....[13]....
        /*0204*/ 	.word	0x00001d10


	//   ....[14]....
        /*0208*/ 	.word	0x00001d30


	//   ....[15]....
        /*020c*/ 	.word	0x000035a0


	//   ....[16]....
        /*0210*/ 	.word	0x00003600


	//   ....[17]....
        /*0214*/ 	.word	0x00003660


	//   ....[18]....
        /*0218*/ 	.word	0x000036c0


	//   ....[19]....
        /*021c*/ 	.word	0x00003740


	//   ....[20]....
        /*0220*/ 	.word	0x00003780


	//   ....[21]....
        /*0224*/ 	.word	0x000037d0


	//   ....[22]....
        /*0228*/ 	.word	0x00003820


	//   ....[23]....
        /*022c*/ 	.word	0x00003870


	//   ....[24]....
        /*0230*/ 	.word	0x000038c0


	//   ....[25]....
        /*0234*/ 	.word	0x00003910


	//----- nvinfo : EIATTR_SYSCALL_OFFSETS
	.align		4
.L_7941:
        /*0238*/ 	.byte	0x04, 0x46
        /*023a*/ 	.short	(.L_7943 - .L_7942)


	//   ....[0]....
.L_7942:
        /*023c*/ 	.word	0x00003430


	//   ....[1]....
        /*0240*/ 	.word	0x00003530


	//----- nvinfo : EIATTR_EXIT_INSTR_OFFSETS
	.align		4
.L_7943:
        /*0244*/ 	.byte	0x04, 0x1c
        /*0246*/ 	.short	(.L_7945 - .L_7944)


	//   ....[0]....
.L_7944:
        /*0248*/ 	.word	0x00002f40


	//   ....[1]....
        /*024c*/ 	.word	0x00003010


	//   ....[2]....
        /*0250*/ 	.word	0x00003330


	//   ....[3]....
        /*0254*/ 	.word	0x00003540


	//----- nvinfo : EIATTR_CRS_STACK_SIZE
	.align		4
.L_7945:
        /*0258*/ 	.byte	0x04, 0x1e
        /*025a*/ 	.short	(.L_7947 - .L_7946)
.L_7946:
        /*025c*/ 	.word	0x00000000


	//----- nvinfo : EIATTR_CBANK_PARAM_SIZE
	.align		4
.L_7947:
        /*0260*/ 	.byte	0x03, 0x19
        /*0262*/ 	.short	0x007c


	//----- nvinfo : EIATTR_PARAM_CBANK
	.align		4
        /*0264*/ 	.byte	0x04, 0x0a
        /*0266*/ 	.short	(.L_7949 - .L_7948)
	.align		4
.L_7948:
        /*0268*/ 	.word	index@(.nv.constant0._ZN4vllm25paged_attention_v1_kernelIthLi112ELi16ELi128ELNS_18Fp8KVCacheDataTypeE2ELb1EEEvPT_PKS2_PKT0_S8_ifPKiSA_iPKfiiiSC_SC_iiiii)
        /*026c*/ 	.short	0x0210
        /*026e*/ 	.short	0x007c


	//----- nvinfo : EIATTR_SW_WAR
	.align		4
.L_7949:
        /*0270*/ 	.byte	0x04, 0x36
        /*0272*/ 	.short	(.L_7951 - .L_7950)
.L_7950:
        /*0274*/ 	.word	0x00000008
.L_7951:


//--------------------- .nv.info._ZN4vllm25paged_attention_v1_kernelIthLi96ELi16ELi128ELNS_18Fp8KVCacheDataTypeE2ELb1EEEvPT_PKS2_PKT0_S8_ifPKiSA_iPKfiiiSC_SC_iiiii --------------------------
	.section	.nv.info._ZN4vllm25paged_attention_v1_kernelIthLi96ELi16ELi128ELNS_18Fp8KVCacheDataTypeE2ELb1EEEvPT_PKS2_PKT0_S8_ifPKiSA_iPKfiiiSC_SC_iiiii,"",@"SHT_CUDA_INFO"
	.sectionflags	@""
	.align	4


	//----- nvinfo : EIATTR_CUDA_API_VERSION
	.align		4
        /*0000*/ 	.byte	0x04, 0x37
        /*0002*/ 	.short	(.L_7953 - .L_7952)
.L_7952:
        /*0004*/ 	.word	0x00000082


	//----- nvinfo : EIATTR_KPARAM_INFO
	.align		4
.L_7953:
        /*0008*/ 	.byte	0x04, 0x17
        /*000a*/ 	.short	(.L_7955 - .L_7954)
.L_7954:
        /*000c*/ 	.word	0x00000000
        /*0010*/ 	.short	0x0013
        /*0012*/ 	.short	0x0078
        /*0014*/ 	.byte	0x00, 0xf0, 0x11, 0x00


	//----- nvinfo : EIATTR_KPARAM_INFO
	.align		4
.L_7955:
        /*0018*/ 	.byte	0x04, 0x17
        /*001a*/ 	.short	(.L_7957 - .L_7956)
.L_7956:
        /*001c*/ 	.word	0x00000000
        /*0020*/ 	.short	0x0012
        /*0022*/ 	.short	0x0074
        /*0024*/ 	.byte	0x00, 0xf0, 0x11, 0x00


	//----- nvinfo : EIATTR_KPARAM_INFO
	.align		4
.L_7957:
        /*0028*/ 	.byte	0x04, 0x17
        /*002a*/ 	.short	(.L_7959 - .L_7958)
.L_7958:
        /*002c*/ 	.word	0x00000000
        /*0030*/ 	.short	0x0011
        /*0032*/ 	.short	0x0070
        /*0034*/ 	.byte	0x00, 0xf0, 0x11, 0x00


	//----- nvinfo : EIATTR_KPARAM_INFO
	.align		4
.L_7959:
        /*0038*/ 	.byte	0x04, 0x17
        /*003a*/ 	.short	(.L_7961 - .L_7960)
.L_7960:
        /*003c*/ 	.word	0x00000000
        /*0040*/ 	.short	0x0010
        /*0042*/ 	.short	0x006c
        /*0044*/ 	.byte	0x00, 0xf0, 0x11, 0x00


	//----- nvinfo : EIATTR_KPARAM_INFO
	.align		4
.L_7961:
        /*0048*/ 	.byte	0x04, 0x17
        /*004a*/ 	.short	(.L_7963 - .L_7962)
.L_7962:
        /*004c*/ 	.word	0x00000000
        /*0050*/ 	.short	0x000f
        /*0052*/ 	.short	0x0068
        /*0054*/ 	.byte	0x00, 0xf0, 0x11, 0x00


	//----- nvinfo : EIATTR_KPARAM_INFO
	.align		4
.L_7963:
        /*0058*/ 	.byte	0x04, 0x17
        /*005a*/ 	.short	(.L_7965 - .L_7964)
.L_7964:
        /*005c*/ 	.word	0x00000000
        /*0060*/ 	.short	0x000e
        /*0062*/ 	.short	0x0060
        /*0064*/ 	.byte	0x00, 0xf0, 0x21, 0x00


	//----- nvinfo : EIATTR_KPARAM_INFO
	.align		4
.L_7965:
        /*0068*/ 	.byte	0x04, 0x17
        /*006a*/ 	.short	(.L_7967 - .L_7966)
.L_7966:
        /*006c*/ 	.word	0x00000000
        /*0070*/ 	.short	0x000d
        /*0072*/ 	.short	0x0058
        /*0074*/ 	.byte	0x00, 0xf0, 0x21, 0x00


	//----- nvinfo : EIATTR_KPARAM_INFO
	.align		4
.L_7967:
        /*0078*/ 	.byte	0x04, 0x17
        /*007a*/ 	.short	(.L_7969 - .L_7968)
.L_7968:
        /*007c*/ 	.word	0x00000000
        /*0080*/ 	.short	0x000c
        /*0082*/ 	.short	0x0050
        /*0084*/ 	.byte	0x00, 0xf0, 0x11, 0x00


	//----- nvinfo : EIATTR_KPARAM_INFO
	.align		4
.L_7969:
        /*0088*/ 	.byte	0x04, 0x17
        /*008a*/ 	.short	(.L_7971 - .L_7970)
.L_7970:
        /*008c*/ 	.word	0x00000000
        /*0090*/ 	.short	0x000b
        /*0092*/ 	.short	0x004c
        /*0094*/ 	.byte	0x00, 0xf0, 0x11, 0x00


	//----- nvinfo : EIATTR_KPARAM_INFO
	.align		4
.L_7971:
        /*0098*/ 	.byte	0x04, 0x17
        /*009a*/ 	.short	(.L_7973 - .L_7972)
.L_7972:
        /*009c*/ 	.word	0x00000000
        /*00a0*/ 	.short	0x000a
        /*00a2*/ 	.short	0x0048
        /*00a4*/ 	.byte	0x00, 0xf0, 0x11, 0x00


	//----- nvinfo : EIATTR_KPARAM_INFO
	.align		4
.L_7973:
        /*00a8*/ 	.byte	0x04, 0x17
        /*00aa*/ 	.short	(.L_7975 - .L_7974)
.L_7974:
        /*00ac*/ 	.word	0x00000000
        /*00b0*/ 	.short	0x0009
        /*00b2*/ 	.short	0x0040
        /*00b4*/ 	.byte	0x00, 0xf0, 0x21, 0x00


	//----- nvinfo : EIATTR_KPARAM_INFO
	.align		4
.L_7975:
        /*00b8*/ 	.byte	0x04, 0x17
        /*00ba*/ 	.short	(.L_7977 - .L_7976)
.L_7976:
        /*00bc*/ 	.word	0x00000000
        /*00c0*/ 	.short	0x0008
        /*00c2*/ 	.short	0x0038
        /*00c4*/ 	.byte	0x00, 0xf0, 0x11, 0x00


	//----- nvinfo : EIATTR_KPARAM_INFO
	.align		4
.L_7977:
        /*00c8*/ 	.byte	0x04, 0x17
        /*00ca*/ 	.short	(.L_7979 - .L_7978)
.L_7978:
        /*00cc*/ 	.word	0x00000000
        /*00d0*/ 	.short	0x0007
        /*00d2*/ 	.short	0x0030
        /*00d4*/ 	.byte	0x00, 0xf0, 0x21, 0x00


	//----- nvinfo : EIATTR_KPARAM_INFO
	.align		4
.L_7979:
        /*00d8*/ 	.byte	0x04, 0x17
        /*00da*/ 	.short	(.L_7981 - .L_7980)
.L_7980:
        /*00dc*/ 	.word	0x00000000
        /*00e0*/ 	.short	0x0006
        /*00e2*/ 	.short	0x0028
        /*00e4*/ 	.byte	0x00, 0xf0, 0x21, 0x00


	//----- nvinfo : EIATTR_KPARAM_INFO
	.align		4
.L_7981:
        /*00e8*/ 	.byte	0x04, 0x17
        /*00ea*/ 	.short	(.L_7983 - .L_7982)
.L_7982:
        /*00ec*/ 	.word	0x00000000
        /*00f0*/ 	.short	0x0005
        /*00f2*/ 	.short	0x0024
        /*00f4*/ 	.byte	0x00, 0xf0, 0x11, 0x00


	//----- nvinfo : EIATTR_KPARAM_INFO
	.align		4
.L_7983:
        /*00f8*/ 	.byte	0x04, 0x17
        /*00fa*/ 	.short	(.L_7985 - .L_7984)
.L_7984:
        /*00fc*/ 	.word	0x00000000
        /*0100*/ 	.short	0x0004
        /*0102*/ 	.short	0x0020
        /*0104*/ 	.byte	0x00, 0xf0, 0x11, 0x00


	//----- nvinfo : EIATTR_KPARAM_INFO
	.align		4
.L_7985:
        /*0108*/ 	.byte	0x04, 0x17
        /*010a*/ 	.short	(.L_7987 - .L_7986)
.L_7986:
        /*010c*/ 	.word	0x00000000
        /*0110*/ 	.short	0x0003
        /*0112*/ 	.short	0x0018
        /*0114*/ 	.byte	0x00, 0xf0, 0x21, 0x00


	//----- nvinfo : EIATTR_KPARAM_INFO
	.align		4
.L_7987:
        /*0118*/ 	.byte	0x04, 0x17
        /*011a*/ 	.short	(.L_7989 - .L_7988)
.L_7988:
        /*011c*/ 	.word	0x00000000
        /*0120*/ 	.short	0x0002
        /*0122*/ 	.short	0x0010
        /*0124*/ 	.byte	0x00, 0xf0, 0x21, 0x00


	//----- nvinfo : EIATTR_KPARAM_INFO
	.align		4
.L_7989:
        /*0128*/ 	.byte	0x04, 0x17
        /*012a*/ 	.short	(.L_7991 - .L_7990)
.L_7990:
        /*012c*/ 	.word	0x00000000
        /*0130*/ 	.short	0x0001
        /*0132*/ 	.short	0x0008
        /*0134*/ 	.byte	0x00, 0xf0, 0x21, 0x00


	//----- nvinfo : EIATTR_KPARAM_INFO
	.align		4
.L_7991:
        /*0138*/ 	.byte	0x04, 0x17
        /*013a*/ 	.short	(.L_7993 - .L_7992)
.L_7992:
        /*013c*/ 	.word	0x00000000
        /*0140*/ 	.short	0x0000
        /*0142*/ 	.short	0x0000
        /*0144*/ 	.byte	0x00, 0xf0, 0x21, 0x00


	//----- nvinfo : EIATTR_SPARSE_MMA_MASK
	.align		4
.L_7993:
        /*0148*/ 	.byte	0x03, 0x50
        /*014a*/ 	.short	0x0000


	//----- nvinfo : EIATTR_MAXREG_COUNT
	.align		4
        /*014c*/ 	.byte	0x03, 0x1b
        /*014e*/ 	.short	0x00ff


	//----- nvinfo : EIATTR_NUM_BARRIERS
	.align		4
        /*0150*/ 	.byte	0x02, 0x4c
        /*0152*/ 	.byte	0x01
	.zero		1


	//----- nvinfo : EIATTR_EXTERNS
	.align		4
        /*0154*/ 	.byte	0x04, 0x0f
        /*0156*/ 	.short	(.L_7995 - .L_7994)


	//   ....[0]....
	.align		4
.L_7994:
        /*0158*/ 	.word	index@(__assertfail)


	//----- nvinfo : EIATTR_MERCURY_ISA_VERSION
	.align		4
.L_7995:
        /*015c*/ 	.byte	0x03, 0x5f
        /*015e*/ 	.short	0x0101


	//----- nvinfo : EIATTR_COOP_GROUP_MASK_REGIDS
	.align		4
        /*0160*/ 	.byte	0x04, 0x29
        /*0162*/ 	.short	(.L_7997 - .L_7996)


	//   ....[0]....
.L_7996:
        /*0164*/ 	.word	0xffffffff


	//   ....[1]....
        /*0168*/ 	.word	0xffffffff


	//   ....[2]....
        /*016c*/ 	.word	0xffffffff


	//   ....[3]....
        /*0170*/ 	.word	0xffffffff


	//   ....[4]....
        /*0174*/ 	.word	0xffffffff


	//   ....[5]....
        /*0178*/ 	.word	0xffffffff


	//   ....[6]....
        /*017c*/ 	.word	0xffffffff


	//   ....[7]....
        /*0180*/ 	.word	0xffffffff


	//   ....[8]....
        /*0184*/ 	.word	0xffffffff


	//   ....[9]....
        /*0188*/ 	.word	0xffffffff


	//   ....[10]....
        /*018c*/ 	.word	0xffffffff


	//   ....[11]....
        /*0190*/ 	.word	0xffffffff


	//   ....[12]....
        /*0194*/ 	.word	0xffffffff


	//   ....[13]....
        /*0198*/ 	.word	0xffffffff


	//   ....[14]....
        /*019c*/ 	.word	0xffffffff


	//   ....[15]....
        /*01a0*/ 	.word	0x0500000f


	//   ....[16]....
        /*01a4*/ 	.word	0x0500000f


	//   ....[17]....
        /*01a8*/ 	.word	0x0500000f


	//   ....[18]....
        /*01ac*/ 	.word	0x0500000f


	//   ....[19]....
        /*01b0*/ 	.word	0x0500000f


	//   ....[20]....
        /*01b4*/ 	.word	0x0500000f


	//   ....[21]....
        /*01b8*/ 	.word	0x0500000f


	//   ....[22]....
        /*01bc*/ 	.word	0x0500000f


	//   ....[23]....
        /*01c0*/ 	.word	0x0500000f


	//   ....[24]....
        /*01c4*/ 	.word	0x0500000f


	//----- nvinfo : EIATTR_COOP_GROUP_INSTR_OFFSETS
	.align		4
.L_7997:
        /*01c8*/ 	.byte	0x04, 0x28
        /*01ca*/ 	.short	(.L_7999 - .L_7998)


	//   ....[0]....
.L_7998:
        /*01cc*/ 	.word	0x00000b30


	//   ....[1]....
        /*01d0*/ 	.word	0x00000b60


	//   ....[2]....
        /*01d4*/ 	.word	0x00000b80


	//   ....[3]....
        /*01d8*/ 	.word	0x00000ba0


	//   ....[4]....
        /*01dc*/ 	.word	0x00000cc0


	//   ....[5]....
        /*01e0*/ 	.word	0x00000ce0


	//   ....[6]....
        /*01e4*/ 	.word	0x00000d10


	//   ....[7]....
        /*01e8*/ 	.word	0x00001b50


	//   ....[8]....
        /*01ec*/ 	.word	0x00001bd0


	//   ....[9]....
        /*01f0*/ 	.word	0x00001c00


	//   ....[10]....
        /*01f4*/ 	.word	0x00001c50


	//   ....[11]....
        /*01f8*/ 	.word	0x00001ca0


	//   ....[12]....
        /*01fc*/ 	.word	0x00001cf0


	//   ....[13]....
        /*0200*/ 	.word	0x00001d10


	//   ....[14]....
        /*0204*/ 	.word	0x00001d30


	//   ....[15]....
        /*0208*/ 	.word	0x000034c0


	//   ....[16]....
        /*020c*/ 	.word	0x00003520


	//   ....[17]....
        /*0210*/ 	.word	0x00003580


	//   ....[18]....
        /*0214*/ 	.word	0x000035e0


	//   ....[19]....
        /*0218*/ 	.word	0x00003660


	//   ....[20]....
        /*021c*/ 	.word	0x000036a0


	//   ....[21]....
        /*0220*/ 	.word	0x000036f0


	//   ....[22]....
        /*0224*/ 	.word	0x00003740


	//   ....[23]....
        /*0228*/ 	.word	0x00003790


	//   ....[24]....
        /*022c*/ 	.word	0x000037e0


	//----- nvinfo : EIATTR_SYSCALL_OFFSETS
	.align		4
.L_7999:
        /*0230*/ 	.byte	0x04, 0x46
        /*0232*/ 	.short	(.L_8001 - .L_8000)


	//   ....[0]....
.L_8000:
        /*0234*/ 	.word	0x00003350


	//   ....[1]....
        /*0238*/ 	.word	0x00003450


	//----- nvinfo : EIATTR_EXIT_INSTR_OFFSETS
	.align		4
.L_8001:
        /*023c*/ 	.byte	0x04, 0x1c
        /*023e*/ 	.short	(.L_8003 - .L_8002)


	//   ....[0]....
.L_8002:
        /*0240*/ 	.word	0x00002ed0


	//   ....[1]....
        /*0244*/ 	.word	0x00002fa0


	//   ....[2]....
        /*0248*/ 	.word	0x00003250


	//   ....[3]....
        /*024c*/ 	.word	0x00003460


	//----- nvinfo : EIATTR_CRS_STACK_SIZE
	.align		4
.L_8003:
        /*0250*/ 	.byte	0x04, 0x1e
        /*0252*/ 	.short	(.L_8005 - .L_8004)
.L_8004:
        /*0254*/ 	.word	0x00000000


	//----- nvinfo : EIATTR_CBANK_PARAM_SIZE
	.align		4
.L_8005:
        /*0258*/ 	.byte	0x03, 0x19
        /*025a*/ 	.short	0x007c


	//----- nvinfo : EIATTR_PARAM_CBANK
	.align		4
        /*025c*/ 	.byte	0x04, 0x0a
        /*025e*/ 	.short	(.L_8007 - .L_8006)
	.align		4
.L_8006:
        /*0260*/ 	.word	index@(.nv.constant0._ZN4vllm25paged_attention_v1_kernelIthLi96ELi16ELi128ELNS_18Fp8KVCacheDataTypeE2ELb1EEEvPT_PKS2_PKT0_S8_ifPKiSA_iPKfiiiSC_SC_iiiii)
        /*0264*/ 	.short	0x0210
        /*0266*/ 	.short	0x007c


	//----- nvinfo : EIATTR_SW_WAR
	.align		4
.L_8007:
        /*0268*/ 	.byte	0x04, 0x36
        /*026a*/ 	.short	(.L_8009 - .L_8008)
.L_8008:
        /*026c*/ 	.word	0x00000008
.L_8009:


//--------------------- .nv.info._ZN4vllm25paged_attention_v1_kernelIthLi80ELi16ELi128ELNS_18Fp8KVCacheDataTypeE2ELb1EEEvPT_PKS2_PKT0_S8_ifPKiSA_iPKfiiiSC_SC_iiiii --------------------------
	.section	.nv.info._ZN4vllm25paged_attention_v1_kernelIthLi80ELi16ELi128ELNS_18Fp8KVCacheDataTypeE2ELb1EEEvPT_PKS2_PKT0_S8_ifPKiSA_iPKfiiiSC_SC_iiiii,"",@"SHT_CUDA_INFO"
	.sectionflags	@""
	.align	4


	//----- nvinfo : EIATTR_CUDA_API_VERSION
	.align		4
        /*0000*/ 	.byte	0x04, 0x37
        /*0002*/ 	.short	(.L_8011 - .L_8010)
.L_8010:
        /*0004*/ 	.word	0x00000082


	//----- nvinfo : EIATTR_KPARAM_INFO
	.align		4
.L_8011:
        /*0008*/ 	.byte	0x04, 0x17
        /*000a*/ 	.short	(.L_8013 - .L_8012)
.L_8012:
        /*000c*/ 	.word	0x00000000
        /*0010*/ 	.short	0x0013
        /*0012*/ 	.short	0x0078
        /*0014*/ 	.byte	0x00, 0xf0, 0x11, 0x00


	//----- nvinfo : EIATTR_KPARAM_INFO
	.align		4
.L_8013:
        /*0018*/ 	.byte	0x04, 0x17
        /*001a*/ 	.short	(.L_8015 - .L_8014)
.L_8014:
        /*001c*/ 	.word	0x00000000
        /*0020*/ 	.short	0x0012
        /*0022*/ 	.short	0x0074
        /*0024*/ 	.byte	0x00, 0xf0, 0x11, 0x00


	//----- nvinfo : EIATTR_KPARAM_INFO
	.align		4
.L_8015:
        /*0028*/ 	.byte	0x04, 0x17
        /*002a*/ 	.short	(.L_8017 - .L_8016)
.L_8016:
        /*002c*/ 	.word	0x00000000
        /*0030*/ 	.short	0x0011
        /*0032*/ 	.short	0x0070
        /*0034*/ 	.byte	0x00, 0xf0, 0x11, 0x00


	//----- nvinfo : EIATTR_KPARAM_INFO
	.align		4
.L_8017:
        /*0038*/ 	.byte	0x04, 0x17
        /*003a*/ 	.short	(.L_8019 - .L_8018)
.L_8018:
        /*003c*/ 	.word	0x00000000
        /*0040*/ 	.short	0x0010
        /*0042*/ 	.short	0x006c
        /*0044*/ 	.byte	0x00, 0xf0, 0x11, 0x00


	//----- nvinfo : EIATTR_KPARAM_INFO
	.align		4
.L_8019:
        /*0048*/ 	.byte	0x04, 0x17
        /*004a*/ 	.short	(.L_8021 - .L_8020)
.L_8020:
        /*004c*/ 	.word	0x00000000
        /*0050*/ 	.short	0x000f
        /*0052*/ 	.short	0x0068
        /*0054*/ 	.byte	0x00, 0xf0, 0x11, 0x00


	//----- nvinfo : EIATTR_KPARAM_INFO
	.align		4
.L_8021:
        /*0058*/ 	.byte	0x04, 0x17
        /*005a*/ 	.short	(.L_8023 - .L_8022)
.L_8022:
        /*005c*/ 	.word	0x00000000
        /*0060*/ 	.short	0x000e
        /*0062*/ 	.short	0x0060
        /*0064*/ 	.byte	0x00, 0xf0, 0x21, 0x00


	//----- nvinfo : EIATTR_KPARAM_INFO
	.align		4
.L_8023:
        /*0068*/ 	.byte	0x04, 0x17
        /*006a*/ 	.short	(.L_8025 - .L_8024)
.L_8024:
        /*006c*/ 	.word	0x00000000
        /*0070*/ 	.short	0x000d
        /*0072*/ 	.short	0x0058
        /*0074*/ 	.byte	0x00, 0xf0, 0x21, 0x00


	//----- nvinfo : EIATTR_KPARAM_INFO
	.align		4
.L_8025:
        /*0078*/ 	.byte	0x04, 0x17
        /*007a*/ 	.short	(.L_8027 - .L_8026)
.L_8026:
        /*007c*/ 	.word	0x00000000
        /*0080*/ 	.short	0x000c
        /*0082*/ 	.short	0x0050
        /*0084*/ 	.byte	0x00, 0xf0, 0x11, 0x00


	//----- nvinfo : EIATTR_KPARAM_INFO
	.align		4
.L_8027:
        /*0088*/ 	.byte	0x04, 0x17
        /*008a*/ 	.short	(.L_8029 - .L_8028)
.L_8028:
        /*008c*/ 	.word	0x00000000
        /*0090*/ 	.short	0x000b
        /*0092*/ 	.short	0x004c
        /*0094*/ 	.byte	0x00, 0xf0, 0x11, 0x00


	//----- nvinfo : EIATTR_KPARAM_INFO
	.align		4
.L_8029:
        /*0098*/ 	.byte	0x04, 0x17
        /*009a*/ 	.short	(.L_8031 - .L_8030)
.L_8030:
        /*009c*/ 	.word	0x00000000
        /*00a0*/ 	.short	0x000a
        /*00a2*/ 	.short	0x0048
        /*00a4*/ 	.byte	0x00, 0xf0, 0x11, 0x00


	//----- nvinfo : EIATTR_KPARAM_INFO
	.align		4
.L_8031:
        /*00a8*/ 	.byte	0x04, 0x17
        /*00aa*/ 	.short	(.L_8033 - .L_8032)
.L_8032:
        /*00ac*/ 	.word	0x00000000
        /*00b0*/ 	.short	0x0009
        /*00b2*/ 	.short	0x0040
        /*00b4*/ 	.byte	0x00, 0xf0, 0x21, 0x00


	//----- nvinfo : EIATTR_KPARAM_INFO
	.align		4
.L_8033:
        /*00b8*/ 	.byte	0x04, 0x17
        /*00ba*/ 	.short	(.L_8035 - .L_8034)
.L_8034:
        /*00bc*/ 	.word	0x00000000
        /*00c0*/ 	.short	0x0008
        /*00c2*/ 	.short	0x0038
        /*00c4*/ 	.byte	0x00, 0xf0, 0x11, 0x00


	//----- nvinfo : EIATTR_KPARAM_INFO
	.align		4
.L_8035:
        /*00c8*/ 	.byte	0x04, 0x17
        /*00ca*/ 	.short	(.L_8037 - .L_8036)
.L_8036:
        /*00cc*/ 	.word	0x00000000
        /*00d0*/ 	.short	0x0007
        /*00d2*/ 	.short	0x0030
        /*00d4*/ 	.byte	0x00, 0xf0, 0x21, 0x00


	//----- nvinfo : EIATTR_KPARAM_INFO
	.align		4
.L_8037:
        /*00d8*/ 	.byte	0x04, 0x17
        /*00da*/ 	.short	(.L_8039 - .L_8038)
.L_8038:
        /*00dc*/ 	.word	0x00000000
        /*00e0*/ 	.short	0x0006
        /*00e2*/ 	.short	0x0028
        /*00e4*/ 	.byte	0x00, 0xf0, 0x21, 0x00


	//----- nvinfo : EIATTR_KPARAM_INFO
	.align		4
.L_8039:
        /*00e8*/ 	.byte	0x04, 0x17
        /*00ea*/ 	.short	(.L_8041 - .L_8040)
.L_8040:
        /*00ec*/ 	.word	0x00000000
        /*00f0*/ 	.short	0x0005
        /*00f2*/ 	.short	0x0024
        /*00f4*/ 	.byte	0x00, 0xf0, 0x11, 0x00


	//----- nvinfo : EIATTR_KPARAM_INFO
	.align		4
.L_8041:
        /*00f8*/ 	.byte	0x04, 0x17
        /*00fa*/ 	.short	(.L_8043 - .L_8042)
.L_8042:
        /*00fc*/ 	.word	0x00000000
        /*0100*/ 	.short	0x0004
        /*0102*/ 	.short	0x0020
        /*0104*/ 	.byte	0x00, 0xf0, 0x11, 0x00


	//----- nvinfo : EIATTR_KPARAM_INFO
	.align		4
.L_8043:
        /*0108*/ 	.byte	0x04, 0x17
        /*010a*/ 	.short	(.L_8045 - .L_8044)
.L_8044:
        /*010c*/ 	.word	0x00000000
        /*0110*/ 	.short	0x0003
        /*0112*/ 	.short	0x0018
        /*0114*/ 	.byte	0x00, 0xf0, 0x21, 0x00


	//----- nvinfo : EIATTR_KPARAM_INFO
	.align		4
.L_8045:
        /*0118*/ 	.byte	0x04, 0x17
        /*011a*/ 	.short	(.L_8047 - .L_8046)
.L_8046:
        /*011c*/ 	.word	0x00000000
        /*0120*/ 	.short	0x0002
        /*0122*/ 	.short	0x0010
        /*0124*/ 	.byte	0x00, 0xf0, 0x21, 0x00


	//----- nvinfo : EIATTR_KPARAM_INFO
	.align		4
.L_8047:
        /*0128*/ 	.byte	0x04, 0x17
        /*012a*/ 	.short	(.L_8049 - .L_8048)
.L_8048:
        /*012c*/ 	.word	0x00000000
        /*0130*/ 	.short	0x0001
        /*0132*/ 	.short	0x0008
        /*0134*/ 	.byte	0x00, 0xf0, 0x21, 0x00


	//----- nvinfo : EIATTR_KPARAM_INFO
	.align		4
.L_8049:
        /*0138*/ 	.byte	0x04, 0x17
        /*013a*/ 	.short	(.L_8051 - .L_8050)
.L_8050:
        /*013c*/ 	.word	0x00000000
        /*0140*/ 	.short	0x0000
        /*0142*/ 	.short	0x0000
        /*0144*/ 	.byte	0x00, 0xf0, 0x21, 0x00


	//----- nvinfo : EIATTR_SPARSE_MMA_MASK
	.align		4
.L_8051:
        /*0148*/ 	.byte	0x03, 0x50
        /*014a*/ 	.short	0x0000


	//----- nvinfo : EIATTR_MAXREG_COUNT
	.align		4
        /*014c*/ 	.byte	0x03, 0x1b
        /*014e*/ 	.short	0x00ff


	//----- nvinfo : EIATTR_NUM_BARRIERS
	.align		4
        /*0150*/ 	.byte	0x02, 0x4c
        /*0152*/ 	.byte	0x01
	.zero		1


	//----- nvinfo : EIATTR_EXTERNS
	.align		4
        /*0154*/ 	.byte	0x04, 0x0f
        /*0156*/ 	.short	(.L_8053 - .L_8052)


	//   ....[0]....
	.align		4
.L_8052:
        /*0158*/ 	.word	index@(__assertfail)


	//----- nvinfo : EIATTR_MERCURY_ISA_VERSION
	.align		4
.L_8053:
        /*015c*/ 	.byte	0x03, 0x5f
        /*015e*/ 	.short	0x0101


	//----- nvinfo : EIATTR_COOP_GROUP_MASK_REGIDS
	.align		4
        /*0160*/ 	.byte	0x04, 0x29
        /*0162*/ 	.short	(.L_8055 - .L_8054)


	//   ....[0]....
.L_8054:
        /*0164*/ 	.word	0xffffffff


	//   ....[1]....
        /*0168*/ 	.word	0xffffffff


	//   ....[2]....
        /*016c*/ 	.word	0xffffffff


	//   ....[3]....
        /*0170*/ 	.word	0xffffffff


	//   ....[4]....
        /*0174*/ 	.word	0xffffffff


	//   ....[5]....
        /*0178*/ 	.word	0xffffffff


	//   ....[6]....
        /*017c*/ 	.word	0xffffffff


	//   ....[7]....
        /*0180*/ 	.word	0xffffffff


	//   ....[8]....
        /*0184*/ 	.word	0xffffffff


	//   ....[9]....
        /*0188*/ 	.word	0xffffffff


	//   ....[10]....
        /*018c*/ 	.word	0xffffffff


	//   ....[11]....
        /*0190*/ 	.word	0xffffffff


	//   ....[12]....
        /*0194*/ 	.word	0xffffffff


	//   ....[13]....
        /*0198*/ 	.word	0xffffffff


	//   ....[14]....
        /*019c*/ 	.word	0xffffffff


	//   ....[15]....
        /*01a0*/ 	.word	0x0500000f


	//   ....[16]....
        /*01a4*/ 	.word	0x0500000f


	//   ....[17]....
        /*01a8*/ 	.word	0x0500000f


	//   ....[18]....
        /*01ac*/ 	.word	0x0500000f


	//   ....[19]....
        /*01b0*/ 	.word	0x0500000f


	//   ....[20]....
        /*01b4*/ 	.word	0x0500000f


	//   ....[21]....
        /*01b8*/ 	.word	0x0500000f


	//   ....[22]....
        /*01bc*/ 	.word	0x0500000f


	//   ....[23]....
        /*01c0*/ 	.word	0x0500000f


	//----- nvinfo : EIATTR_COOP_GROUP_INSTR_OFFSETS
	.align		4
.L_8055:
        /*01c4*/ 	.byte	0x04, 0x28
        /*01c6*/ 	.short	(.L_8057 - .L_8056)


	//   ....[0]....
.L_8056:
        /*01c8*/ 	.word	0x00000b30


	//   ....[1]....
        /*01cc*/ 	.word	0x00000b60


	//   ....[2]....
        /*01d0*/ 	.word	0x00000b80


	//   ....[3]....
        /*01d4*/ 	.word	0x00000ba0


	//   ....[4]....
        /*01d8*/ 	.word	0x00000cc0


	//   ....[5]....
        /*01dc*/ 	.word	0x00000ce0


	//   ....[6]....
        /*01e0*/ 	.word	0x00000d10


	//   ....[7]....
        /*01e4*/ 	.word	0x00001b50


	//   ....[8]....
        /*01e8*/ 	.word	0x00001bd0


	//   ....[9]....
        /*01ec*/ 	.word	0x00001c00


	//   ....[10]....
        /*01f0*/ 	.word	0x00001c50


	//   ....[11]....
        /*01f4*/ 	.word	0x00001ca0


	//   ....[12]....
        /*01f8*/ 	.word	0x00001cf0


	//   ....[13]....
        /*01fc*/ 	.word	0x00001d10


	//   ....[14]....
        /*0200*/ 	.word	0x00001d30


	//   ....[15]....
        /*0204*/ 	.word	0x000033c0


	//   ....[16]....
        /*0208*/ 	.word	0x00003420


	//   ....[17]....
        /*020c*/ 	.word	0x00003480


	//   ....[18]....
        /*0210*/ 	.word	0x000034e0


	//   ....[19]....
        /*0214*/ 	.word	0x00003560


	//   ....[20]....
        /*0218*/ 	.word	0x000035a0


	//   ....[21]....
        /*021c*/ 	.word	0x000035f0


	//   ....[22]....
        /*0220*/ 	.word	0x00003640


	//   ....[23]....
        /*0224*/ 	.word	0x00003690


	//----- nvinfo : EIATTR_SYSCALL_OFFSETS
	.align		4
.L_8057:
        /*0228*/ 	.byte	0x04, 0x46
        /*022a*/ 	.short	(.L_8059 - .L_8058)


	//   ....[0]....
.L_8058:
        /*022c*/ 	.word	0x00003250


	//   ....[1]....
        /*0230*/ 	.word	0x00003350


	//----- nvinfo : EIATTR_EXIT_INSTR_OFFSETS
	.align		4
.L_8059:
        /*0234*/ 	.byte	0x04, 0x1c
        /*0236*/ 	.short	(.L_8061 - .L_8060)


	//   ....[0]....
.L_8060:
        /*0238*/ 	.word	0x00002e40


	//   ....[1]....
        /*023c*/ 	.word	0x00002f10


	//   ....[2]....
        /*0240*/ 	.word	0x00003150


	//   ....[3]....
        /*0244*/ 	.word	0x00003360


	//----- nvinfo : EIATTR_CRS_STACK_SIZE
	.align		4
.L_8061:
        /*0248*/ 	.byte	0x04, 0x1e
        /*024a*/ 	.short	(.L_8063 - .L_8062)
.L_8062:
        /*024c*/ 	.word	0x00000000


	//----- nvinfo : EIATTR_CBANK_PARAM_SIZE
	.align		4
.L_8063:
        /*0250*/ 	.byte	0x03, 0x19
        /*0252*/ 	.short	0x007c


	//----- nvinfo : EIATTR_PARAM_CBANK
	.align		4
        /*0254*/ 	.byte	0x04, 0x0a
        /*0256*/ 	.short	(.L_8065 - .L_8064)
	.align		4
.L_8064:
        /*0258*/ 	.word	index@(.nv.constant0._ZN4vllm25paged_attention_v1_kernelIthLi80ELi16ELi128ELNS_18Fp8KVCacheDataTypeE2ELb1EEEvPT_PKS2_PKT0_S8_ifPKiSA_iPKfiiiSC_SC_iiiii)
        /*025c*/ 	.short	0x0210
        /*025e*/ 	.short	0x007c


	//----- nvinfo : EIATTR_SW_WAR
	.align		4
.L_8065:
        /*0260*/ 	.byte	0x04, 0x36
        /*0262*/ 	.short	(.L_8067 - .L_8066)
.L_8066:
        /*0264*/ 	.word	0x00000008
.L_8067:


//--------------------- .nv.info._ZN4vllm25paged_attention_v1_kernelIthLi64ELi16ELi128ELNS_18Fp8KVCacheDataTypeE2ELb1EEEvPT_PKS2_PKT0_S8_ifPKiSA_iPKfiiiSC_SC_iiiii --------------------------
	.section	.nv.info._ZN4vllm25paged_attention_v1_kernelIthLi64ELi16ELi128ELNS_18Fp8KVCacheDataTypeE2ELb1EEEvPT_PKS2_PKT0_S8_ifPKiSA_iPKfiiiSC_SC_iiiii,"",@"SHT_CUDA_INFO"
	.sectionflags	@""
	.align	4


	//----- nvinfo : EIATTR_CUDA_API_VERSION
	.align		4
        /*0000*/ 	.byte	0x04, 0x37
        /*0002*/ 	.short	(.L_8069 - .L_8068)
.L_8068:
        /*0004*/ 	.word	0x00000082


	//----- nvinfo : EIATTR_KPARAM_INFO
	.align		4
.L_8069:
        /*0008*/ 	.byte	0x04, 0x17
        /*000a*/ 	.short	(.L_8071 - .L_8070)
.L_8070:
        /*000c*/ 	.word	0x00000000
        /*0010*/ 	.short	0x0013
        /*0012*/ 	.short	0x0078
        /*0014*/ 	.byte	0x00, 0xf0, 0x11, 0x00


	//----- nvinfo : EIATTR_KPARAM_INFO
	.align		4
.L_8071:
        /*0018*/ 	.byte	0x04, 0x17
        /*001a*/ 	.short	(.L_8073 - .L_8072)
.L_8072:
        /*001c*/ 	.word	0x00000000
        /*0020*/ 	.short	0x0012
        /*0022*/ 	.short	0x0074
        /*0024*/ 	.byte	0x00, 0xf0, 0x11, 0x00


	//----- nvinfo : EIATTR_KPARAM_INFO
	.align		4
.L_8073:
        /*0028*/ 	.byte	0x04, 0x17
        /*002a*/ 	.short	(.L_8075 - .L_8074)
.L_8074:
        /*002c*/ 	.word	0x00000000
        /*0030*/ 	.short	0x0011
        /*0032*/ 	.short	0x0070
        /*0034*/ 	.byte	0x00, 0xf0, 0x11, 0x00


	//----- nvinfo : EIATTR_KPARAM_INFO
	.align		4
.L_8075:
        /*0038*/ 	.byte	0x04, 0x17
        /*003a*/ 	.short	(.L_8077 - .L_8076)
.L_8076:
        /*003c*/ 	.word	0x00000000
        /*0040*/ 	.short	0x0010
        /*0042*/ 	.short	0x006c
        /*0044*/ 	.byte	0x00, 0xf0, 0x11, 0x00


	//----- nvinfo : EIATTR_KPARAM_INFO
	.align		4
.L_8077:
        /*0048*/ 	.byte	0x04, 0x17
        /*004a*/ 	.short	(.L_8079 - .L_8078)
.L_8078:
        /*004c*/ 	.word	0x00000000
        /*0050*/ 	.short	0x000f
        /*0052*/ 	.short	0x0068
        /*0054*/ 	.byte	0x00, 0xf0, 0x11, 0x00


	//----- nvinfo : EIATTR_KPARAM_INFO
	.align		4
.L_8079:
        /*0058*/ 	.byte	0x04, 0x17
        /*005a*/ 	.short	(.L_8081 - .L_8080)
.L_8080:
        /*005c*/ 	.word	0x00000000
        /*0060*/ 	.short	0x000e
        /*0062*/ 	.short	0x0060
        /*0064*/ 	.byte	0x00, 0xf0, 0x21, 0x00


	//----- nvinfo : EIATTR_KPARAM_INFO
	.align		4
.L_8081:
        /*0068*/ 	.byte	0x04, 0x17
        /*006a*/ 	.short	(.L_8083 - .L_8082)
.L_8082:
        /*006c*/ 	.word	0x00000000
        /*0070*/ 	.short	0x000d
        /*0072*/ 	.short	0x0058
        /*0074*/ 	.byte	0x00, 0xf0, 0x21, 0x00


	//----- nvinfo : EIATTR_KPARAM_INFO
	.align		4
.L_8083:
        /*0078*/ 	.byte	0x04, 0x17
        /*007a*/ 	.short	(.L_8085 - .L_8084)
.L_8084:
        /*007c*/ 	.word	0x00000000
        /*0080*/ 	.short	0x000c
        /*0082*/ 	.short	0x0050
        /*0084*/ 	.byte	0x00, 0xf0, 0x11, 0x00


	//----- nvinfo : EIATTR_KPARAM_INFO
	.align		4
.L_8085:
        /*0088*/ 	.byte	0x04, 0x17
        /*008a*/ 	.short	(.L_8087 - .L_8086)
.L_8086:
        /*008c*/ 	.word	0x00000000
        /*0090*/ 	.short	0x000b
        /*0092*/ 	.short	0x004c
        /*0094*/ 	.byte	0x00, 0xf0, 0x11, 0x00


	//----- nvinfo : EIATTR_KPARAM_INFO
	.align		4
.L_8087:
        /*0098*/ 	.byte	0x04, 0x17
        /*009a*/ 	.short	(.L_8089 - .L_8088)
.L_8088:
        /*009c*/ 	.word	0x00000000
        /*00a0*/ 	.short	0x000a
        /*00a2*/ 	.short	0x0048
        /*00a4*/ 	.byte	0x00, 0xf0, 0x11, 0x00


	//----- nvinfo : EIATTR_KPARAM_INFO
	.align		4
.L_8089:
        /*00a8*/ 	.byte	0x04, 0x17
        /*00aa*/ 	.short	(.L_8091 - .L_8090)
.L_8090:
        /*00ac*/ 	.word	0x00000000
        /*00b0*/ 	.short	0x0009
        /*00b2*/ 	.short	0x0040
        /*00b4*/ 	.byte	0x00, 0xf0, 0x21, 0x00


	//----- nvinfo : EIATTR_KPARAM_INFO
	.align		4
.L_8091:
        /*00b8*/ 	.byte	0x04, 0x17
        /*00ba*/ 	.short	(.L_8093 - .L_8092)
.L_8092:
        /*00bc*/ 	.word	0x00000000
        /*00c0*/ 	.short	0x0008
        /*00c2*/ 	.short	0x0038
        /*00c4*/ 	.byte	0x00, 0xf0, 0x11, 0x00


	//----- nvinfo : EIATTR_KPARAM_INFO
	.align		4
.L_8093:
        /*00c8*/ 	.byte	0x04, 0x17
        /*00ca*/ 	.short	(.L_8095 - .L_8094)
.L_8094:
        /*00cc*/ 	.word	0x00000000
        /*00d0*/ 	.short	0x0007
        /*00d2*/ 	.short	0x0030
        /*00d4*/ 	.byte	0x00, 0xf0, 0x21, 0x00


	//----- nvinfo : EIATTR_KPARAM_INFO
	.align		4
.L_8095:
        /*00d8*/ 	.byte	0x04, 0x17
        /*00da*/ 	.short	(.L_8097 - .L_8096)
.L_8096:
        /*00dc*/ 	.word	0x00000000
        /*00e0*/ 	.short	0x0006
        /*00e2*/ 	.short	0x0028
        /*00e4*/ 	.byte	0x00, 0xf0, 0x21, 0x00


	//----- nvinfo : EIATTR_KPARAM_INFO
	.align		4
.L_8097:
        /*00e8*/ 	.byte	0x04, 0x17
        /*00ea*/ 	.short	(.L_8099 - .L_8098)
.L_8098:
        /*00ec*/ 	.word	0x00000000
        /*00f0*/ 	.short	0x0005
        /*00f2*/ 	.short	0x0024
        /*00f4*/ 	.byte	0x00, 0xf0, 0x11, 0x00


	//----- nvinfo : EIATTR_KPARAM_INFO
	.align		4
.L_8099:
        /*00f8*/ 	.byte	0x04, 0x17
        /*00fa*/ 	.short	(.L_8101 - .L_8100)
.L_8100:
        /*00fc*/ 	.word	0x00000000
        /*0100*/ 	.short	0x0004
        /*0102*/ 	.short	0x0020
        /*0104*/ 	.byte	0x00, 0xf0, 0x11, 0x00


	//----- nvinfo : EIATTR_KPARAM_INFO
	.align		4
.L_8101:
        /*0108*/ 	.byte	0x04, 0x17
        /*010a*/ 	.short	(.L_8103 - .L_8102)
.L_8102:
        /*010c*/ 	.word	0x00000000
        /*0110*/ 	.short	0x0003
        /*0112*/ 	.short	0x0018
        /*0114*/ 	.byte	0x00, 0xf0, 0x21, 0x00


	//----- nvinfo : EIATTR_KPARAM_INFO
	.align		4
.L_8103:
        /*0118*/ 	.byte	0x04, 0x17
        /*011a*/ 	.short	(.L_8105 - .L_8104)
.L_8104:
        /*011c*/ 	.word	0x00000000
        /*0120*/ 	.short	0x0002
        /*0122*/ 	.short	0x0010
        /*0124*/ 	.byte	0x00, 0xf0, 0x21, 0x00


	//----- nvinfo : EIATTR_KPARAM_INFO
	.align		4
.L_8105:
        /*0128*/ 	.byte	0x04, 0x17
        /*012a*/ 	.short	(.L_8107 - .L_8106)
.L_8106:
        /*012c*/ 	.word	0x00000000
        /*0130*/ 	.short	0x0001
        /*0132*/ 	.short	0x0008
        /*0134*/ 	.byte	0x00, 0xf0, 0x21, 0x00


	//----- nvinfo : EIATTR_KPARAM_INFO
	.align		4
.L_8107:
        /*0138*/ 	.byte	0x04, 0x17
        /*013a*/ 	.short	(.L_8109 - .L_8108)
.L_8108:
        /*013c*/ 	.word	0x00000000
        /*0140*/ 	.short	0x0000
        /*0142*/ 	.short	0x0000
        /*0144*/ 	.byte	0x00, 0xf0, 0x21, 0x00


	//----- nvinfo : EIATTR_SPARSE_MMA_MASK
	.align		4
.L_8109:
        /*0148*/ 	.byte	0x03, 0x50
        /*014a*/ 	.short	0x0000


	//----- nvinfo : EIATTR_MAXREG_COUNT
	.align		4
        /*014c*/ 	.byte	0x03, 0x1b
        /*014e*/ 	.short	0x00ff


	//----- nvinfo : EIATTR_NUM_BARRIERS
	.align		4
        /*0150*/ 	.byte	0x02, 0x4c
        /*0152*/ 	.byte	0x01
	.zero		1


	//----- nvinfo : EIATTR_EXTERNS
	.align		4
        /*0154*/ 	.byte	0x04, 0x0f
        /*0156*/ 	.short	(.L_8111 - .L_8110)


	//   ....[0]....
	.align		4
.L_8110:
        /*0158*/ 	.word	index@(__assertfail)


	//----- nvinfo : EIATTR_MERCURY_ISA_VERSION
	.align		4
.L_8111:
        /*015c*/ 	.byte	0x03, 0x5f
        /*015e*/ 	.short	0x0101


	//----- nvinfo : EIATTR_COOP_GROUP_MASK_REGIDS
	.align		4
        /*0160*/ 	.byte	0x04, 0x29
        /*0162*/ 	.short	(.L_8113 - .L_8112)


	//   ....[0]....
.L_8112:
        /*0164*/ 	.word	0xffffffff


	//   ....[1]....
        /*0168*/ 	.word	0xffffffff


	//   ....[2]....
        /*016c*/ 	.word	0xffffffff


	//   ....[3]....
        /*0170*/ 	.word	0xffffffff


	//   ....[4]....
        /*0174*/ 	.word	0xffffffff


	//   ....[5]....
        /*0178*/ 	.word	0xffffffff


	//   ....[6]....
        /*017c*/ 	.word	0xffffffff


	//   ....[7]....
        /*0180*/ 	.word	0xffffffff


	//   ....[8]....
        /*0184*/ 	.word	0xffffffff


	//   ....[9]....
        /*0188*/ 	.word	0xffffffff


	//   ....[10]....
        /*018c*/ 	.word	0xffffffff


	//   ....[11]....
        /*0190*/ 	.word	0xffffffff


	//   ....[12]....
        /*0194*/ 	.word	0xffffffff


	//   ....[13]....
        /*0198*/ 	.word	0xffffffff


	//   ....[14]....
        /*019c*/ 	.word	0xffffffff


	//   ....[15]....
        /*01a0*/ 	.word	0x0500000f


	//   ....[16]....
        /*01a4*/ 	.word	0x0500000f


	//   ....[17]....
        /*01a8*/ 	.word	0x0500000f


	//   ....[18]....
        /*01ac*/ 	.word	0x0500000f


	//   ....[19]....
        /*01b0*/ 	.word	0x0500000f


	//   ....[20]....
        /*01b4*/ 	.word	0x0500000f


	//   ....[21]....
        /*01b8*/ 	.word	0x0500000f


	//   ....[22]....
        /*01bc*/ 	.word	0x0500000f


	//----- nvinfo : EIATTR_COOP_GROUP_INSTR_OFFSETS
	.align		4
.L_8113:
        /*01c0*/ 	.byte	0x04, 0x28
        /*01c2*/ 	.short	(.L_8115 - .L_8114)


	//   ....[0]....
.L_8114:
        /*01c4*/ 	.word	0x00000b30


	//   ....[1]....
        /*01c8*/ 	.word	0x00000b60


	//   ....[2]....
        /*01cc*/ 	.word	0x00000b80


	//   ....[3]....
        /*01d0*/ 	.word	0x00000ba0


	//   ....[4]....
        /*01d4*/ 	.word	0x00000cc0


	//   ....[5]....
        /*01d8*/ 	.word	0x00000ce0


	//   ....[6]....
        /*01dc*/ 	.word	0x00000d10


	//   ....[7]....
        /*01e0*/ 	.word	0x00001b50


	//   ....[8]....
        /*01e4*/ 	.word	0x00001bd0


	//   ....[9]....
        /*01e8*/ 	.word	0x00001c00


	//   ....[10]....
        /*01ec*/ 	.word	0x00001c50


	//   ....[11]....
        /*01f0*/ 	.word	0x00001ca0


	//   ....[12]....
        /*01f4*/ 	.word	0x00001cf0


	//   ....[13]....
        /*01f8*/ 	.word	0x00001d10


	//   ....[14]....
        /*01fc*/ 	.word	0x00001d30


	//   ....[15]....
        /*0200*/ 	.word	0x000032c0


	//   ....[16]....
        /*0204*/ 	.word	0x00003320


	//   ....[17]....
        /*0208*/ 	.word	0x00003380


	//   ....[18]....
        /*020c*/ 	.word	0x000033e0


	//   ....[19]....
        /*0210*/ 	.word	0x00003460


	//   ....[20]....
        /*0214*/ 	.word	0x000034a0


	//   ....[21]....
        /*0218*/ 	.word	0x000034f0


	//   ....[22]....
        /*021c*/ 	.word	0x00003540


	//----- nvinfo : EIATTR_SYSCALL_OFFSETS
	.align		4
.L_8115:
        /*0220*/ 	.byte	0x04, 0x46
        /*0222*/ 	.short	(.L_8117 - .L_8116)


	//   ....[0]....
.L_8116:
        /*0224*/ 	.word	0x00003150


	//   ....[1]....
        /*0228*/ 	.word	0x00003250


	//----- nvinfo : EIATTR_EXIT_INSTR_OFFSETS
	.align		4
.L_8117:
        /*022c*/ 	.byte	0x04, 0x1c
        /*022e*/ 	.short	(.L_8119 - .L_8118)


	//   ....[0]....
.L_8118:
        /*0230*/ 	.word	0x00002da0


	//   ....[1]....
        /*0234*/ 	.word	0x00002e80


	//   ....[2]....
        /*0238*/ 	.word	0x00003050


	//   ....[3]....
        /*023c*/ 	.word	0x00003260


	//----- nvinfo : EIATTR_CRS_STACK_SIZE
	.align		4
.L_8119:
        /*0240*/ 	.byte	0x04, 0x1e
        /*0242*/ 	.short	(.L_8121 - .L_8120)
.L_8120:
        /*0244*/ 	.word	0x00000000


	//----- nvinfo : EIATTR_CBANK_PARAM_SIZE
	.align		4
.L_8121:
        /*0248*/ 	.byte	0x03, 0x19
        /*024a*/ 	.short	0x007c


	//----- nvinfo : EIATTR_PARAM_CBANK
	.align		4
        /*024c*/ 	.byte	0x04, 0x0a
        /*024e*/ 	.short	(.L_8123 - .L_8122)
	.align		4
.L_8122:
        /*0250*/ 	.word	index@(.nv.constant0._ZN4vllm25paged_attention_v1_kernelIthLi64ELi16ELi128ELNS_18Fp8KVCacheDataTypeE2ELb1EEEvPT_PKS2_PKT0_S8_ifPKiSA_iPKfiiiSC_SC_iiiii)
        /*0254*/ 	.short	0x0210
        /*0256*/ 	.short	0x007c


	//----- nvinfo : EIATTR_SW_WAR
	.align		4
.L_8123:
        /*0258*/ 	.byte	0x04, 0x36
        /*025a*/ 	.short	(.L_8125 - .L_8124)
.L_8124:
        /*025c*/ 	.word	0x00000008
.L_8125:


//--------------------- .nv.info._ZN4vllm25paged_attention_v1_kernelIthLi32ELi16ELi128ELNS_18Fp8KVCacheDataTypeE2ELb1EEEvPT_PKS2_PKT0_S8_ifPKiSA_iPKfiiiSC_SC_iiiii --------------------------
	.section	.nv.info._ZN4vllm25paged_attention_v1_kernelIthLi32ELi16ELi128ELNS_18Fp8KVCacheDataTypeE2ELb1EEEvPT_PKS2_PKT0_S8_ifPKiSA_iPKfiiiSC_SC_iiiii,"",@"SHT_CUDA_INFO"
	.sectionflags	@""
	.align	4


	//----- nvinfo : EIATTR_CUDA_API_VERSION
	.align		4
        /*0000*/ 	.byte	0x04, 0x37
        /*0002*/ 	.short	(.L_8127 - .L_8126)
.L_8126:
        /*0004*/ 	.word	0x00000082


	//----- nvinfo : EIATTR_KPARAM_INFO
	.align		4
.L_8127:
        /*0008*/ 	.byte	0x04, 0x17
        /*000a*/ 	.short	(.L_8129 - .L_8128)
.L_8128:
        /*000c*/ 	.word	0x00000000
        /*0010*/ 	.short	0x0013
        /*0012*/ 	.short	0x0078
        /*0014*/ 	.byte	0x00, 0xf0, 0x11, 0x00


	//----- nvinfo : EIATTR_KPARAM_INFO
	.align		4
.L_8129:
        /*0018*/ 	.byte	0x04, 0x17
        /*001a*/ 	.short	(.L_8131 - .L_8130)
.L_8130:
        /*001c*/ 	.word	0x00000000
        /*0020*/ 	.short	0x0012
        /*0022*/ 	.short	0x0074
        /*0024*/ 	.byte	0x00, 0xf0, 0x11, 0x00


	//----- nvinfo : EIATTR_KPARAM_INFO
	.align		4
.L_8131:
        /*0028*/ 	.byte	0x04, 0x17
        /*002a*/ 	.short	(.L_8133 - .L_8132)
.L_8132:
        /*002c*/ 	.word	0x00000000
        /*0030*/ 	.short	0x0011
        /*0032*/ 	.short	0x0070
        /*0034*/ 	.byte	0x00, 0xf0, 0x11, 0x00


	//----- nvinfo : EIATTR_KPARAM_INFO
	.align		4
.L_8133:
        /*0038*/ 	.byte	0x04, 0x17
        /*003a*/ 	.short	(.L_8135 - .L_8134)
.L_8134:
        /*003c*/ 	.word	0x00000000
        /*0040*/ 	.short	0x0010
        /*0042*/ 	.short	0x006c
        /*0044*/ 	.byte	0x00, 0xf0, 0x11, 0x00


	//----- nvinfo : EIATTR_KPARAM_INFO
	.align		4
.L_8135:
        /*0048*/ 	.byte	0x04, 0x17
        /*004a*/ 	.short	(.L_8137 - .L_8136)
.L_8136:
        /*004c*/ 	.word	0x00000000
        /*0050*/ 	.short	0x000f
        /*0052*/ 	.short	0x0068
        /*0054*/ 	.byte	0x00, 0xf0, 0x11, 0x00


	//----- nvinfo : EIATTR_KPARAM_INFO
	.align		4
.L_8137:
        /*0058*/ 	.byte	0x04, 0x17
        /*005a*/ 	.short	(.L_8139 - .L_8138)
.L_8138:
        /*005c*/ 	.word	0x00000000
        /*0060*/ 	.short	0x000e
        /*0062*/ 	.short	0x0060
        /*0064*/ 	.byte	0x00, 0xf0, 0x21, 0x00


	//----- nvinfo : EIATTR_KPARAM_INFO
	.align		4
.L_8139:
        /*0068*/ 	.byte	0x04, 0x17
        /*006a*/ 	.short	(.L_8141 - .L_8140)
.L_8140:
        /*006c*/ 	.word	0x00000000
        /*0070*/ 	.short	0x000d
        /*0072*/ 	.short	0x0058
        /*0074*/ 	.byte	0x00, 0xf0, 0x21, 0x00


	//----- nvinfo : EIATTR_KPARAM_INFO
	.align		4
.L_8141:
        /*0078*/ 	.byte	0x04, 0x17
        /*007a*/ 	.short	(.L_8143 - .L_8142)
.L_8142:
        /*007c*/ 	.word	0x00000000
        /*0080*/ 	.short	0x000c
        /*0082*/ 	.short	0x0050
        /*0084*/ 	.byte	0x00, 0xf0, 0x11, 0x00


	//----- nvinfo : EIATTR_KPARAM_INFO
	.align		4
.L_8143:
        /*0088*/ 	.byte	0x04, 0x17
        /*008a*/ 	.short	(.L_8145 - .L_8144)
.L_8144:
        /*008c*/ 	.word	0x00000000
        /*0090*/ 	.short	0x000b
        /*0092*/ 	.short	0x004c
        /*0094*/ 	.byte	0x00, 0xf0, 0x11, 0x00


	//----- nvinfo : EIATTR_KPARAM_INFO
	.align		4
.L_8145:
        /*0098*/ 	.byte	0x04, 0x17
        /*009a*/ 	.short	(.L_8147 - .L_8146)
.L_8146:
        /*009c*/ 	.word	0x00000000
        /*00a0*/ 	.short	0x000a
        /*00a2*/ 	.short	0x0048
        /*00a4*/ 	.byte	0x00, 0xf0, 0x11, 0x00


	//----- nvinfo : EIATTR_KPARAM_INFO
	.align		4
.L_8147:
        /*00a8*/ 	.byte	0x04, 0x17
        /*00aa*/ 	.short	(.L_8149 - .L_8148)
.L_8148:
        /*00ac*/ 	.word	0x00000000
        /*00b0*/ 	.short	0x0009
        /*00b2*/ 	.short	0x0040
        /*00b4*/ 	.byte	0x00, 0xf0, 0x21, 0x00


	//----- nvinfo : EIATTR_KPARAM_INFO
	.align		4
.L_8149:
        /*00b8*/ 	.byte	0x04, 0x17
        /*00ba*/ 	.short	(.L_8151 - .L_8150)
.L_8150:
        /*00bc*/ 	.word	0x00000000
        /*00c0*/ 	.short	0x0008
        /*00c2*/ 	.short	0x0038
        /*00c4*/ 	.byte	0x00, 0xf0, 0x11, 0x00


	//----- nvinfo : EIATTR_KPARAM_INFO
	.align		4
.L_8151:
        /*00c8*/ 	.byte	0x04, 0x17
        /*00ca*/ 	.short	(.L_8153 - .L_8152)
.L_8152:
        /*00cc*/ 	.word	0x00000000
        /*00d0*/ 	.short	0x0007
        /*00d2*/ 	.short	0x0030
        /*00d4*/ 	.byte	0x00, 0xf0, 0x21, 0x00


	//----- nvinfo : EIATTR_KPARAM_INFO
	.align		4
.L_8153:
        /*00d8*/ 	.byte	0x04, 0x17
        /*00da*/ 	.short	(.L_8155 - .L_8154)
.L_8154:
        /*00dc*/ 	.word	0x00000000
        /*00e0*/ 	.short	0x0006
        /*00e2*/ 	.short	0x0028
        /*00e4*/ 	.byte	0x00, 0xf0, 0x21, 0x00


	//----- nvinfo : EIATTR_KPARAM_INFO
	.align		4
.L_8155:
        /*00e8*/ 	.byte	0x04, 0x17
        /*00ea*/ 	.short	(.L_8157 - .L_8156)
.L_8156:
        /*00ec*/ 	.word	0x00000000
        /*00f0*/ 	.short	0x0005
        /*00f2*/ 	.short	0x0024
        /*00f4*/ 	.byte	0x00, 0xf0, 0x11, 0x00


	//----- nvinfo : EIATTR_KPARAM_INFO
	.align		4
.L_8157:
        /*00f8*/ 	.byte	0x04, 0x17
        /*00fa*/ 	.short	(.L_8159 - .L_8158)
.L_8158:
        /*00fc*/ 	.word	0x00000000
        /*0100*/ 	.short	0x0004
        /*0102*/ 	.short	0x0020
        /*0104*/ 	.byte	0x00, 0xf0, 0x11, 0x00


	//----- nvinfo : EIATTR_KPARAM_INFO
	.align		4
.L_8159:
        /*0108*/ 	.byte	0x04, 0x17
        /*010a*/ 	.short	(.L_8161 - .L_8160)
.L_8160:
        /*010c*/ 	.word	0x00000000
        /*0110*/ 	.short	0x0003
        /*0112*/ 	.short	0x0018
        /*0114*/ 	.byte	0x00, 0xf0, 0x21, 0x00


	//----- nvinfo : EIATTR_KPARAM_INFO
	.align		4
.L_8161:
        /*0118*/ 	.byte	0x04, 0x17
        /*011a*/ 	.short	(.L_8163 - .L_8162)
.L_8162:
        /*011c*/ 	.word	0x00000000
        /*0120*/ 	.short	0x0002
        /*0122*/ 	.short	0x0010
        /*0124*/ 	.byte	0x00, 0xf0, 0x21, 0x00


	//----- nvinfo : EIATTR_KPARAM_INFO
	.align		4
.L_8163:
        /*0128*/ 	.byte	0x04, 0x17
        /*012a*/ 	.short	(.L_8165 - .L_8164)
.L_8164:
        /*012c*/ 	.word	0x00000000
        /*0130*/ 	.short	0x0001
        /*0132*/ 	.short	0x0008
        /*0134*/ 	.byte	0x00, 0xf0, 0x21, 0x00


	//----- nvinfo : EIATTR_KPARAM_INFO
	.align		4
.L_8165:
        /*0138*/ 	.byte	0x04, 0x17
        /*013a*/ 	.short	(.L_8167 - .L_8166)
.L_8166:
        /*013c*/ 	.word	0x00000000
        /*0140*/ 	.short	0x0000
        /*0142*/ 	.short	0x0000
        /*0144*/ 	.byte	0x00, 0xf0, 0x21, 0x00


	//----- nvinfo : EIATTR_SPARSE_MMA_MASK
	.align		4
.L_8167:
        /*0148*/ 	.byte	0x03, 0x50
        /*014a*/ 	.short	0x0000


	//----- nvinfo : EIATTR_MAXREG_COUNT
	.align		4
        /*014c*/ 	.byte	0x03, 0x1b
        /*014e*/ 	.short	0x00ff


	//----- nvinfo : EIATTR_NUM_BARRIERS
	.align		4
        /*0150*/ 	.byte	0x02, 0x4c
        /*0152*/ 	.byte	0x01
	.zero		1


	//----- nvinfo : EIATTR_EXTERNS
	.align		4
        /*0154*/ 	.byte	0x04, 0x0f
        /*0156*/ 	.short	(.L_8169 - .L_8168)


	//   ....[0]....
	.align		4
.L_8168:
        /*0158*/ 	.word	index@(__assertfail)


	//----- nvinfo : EIATTR_MERCURY_ISA_VERSION
	.align		4
.L_8169:
        /*015c*/ 	.byte	0x03, 0x5f
        /*015e*/ 	.short	0x0101


	//----- nvinfo : EIATTR_COOP_GROUP_MASK_REGIDS
	.align		4
        /*0160*/ 	.byte	0x04, 0x29
        /*0162*/ 	.short	(.L_8171 - .L_8170)


	//   ....[0]....
.L_8170:
        /*0164*/ 	.word	0xffffffff


	//   ....[1]....
        /*0168*/ 	.word	0xffffffff


	//   ....[2]....
        /*016c*/ 	.word	0xffffffff


	//   ....[3]....
        /*0170*/ 	.word	0xffffffff


	//   ....[4]....
        /*0174*/ 	.word	0xffffffff


	//   ....[5]....
        /*0178*/ 	.word	0xffffffff


	//   ....[6]....
        /*017c*/ 	.word	0xffffffff


	//   ....[7]....
        /*0180*/ 	.word	0xffffffff


	//   ....[8]....
        /*0184*/ 	.word	0xffffffff


	//   ....[9]....
        /*0188*/ 	.word	0xffffffff


	//   ....[10]....
        /*018c*/ 	.word	0xffffffff


	//   ....[11]....
        /*0190*/ 	.word	0xffffffff


	//   ....[12]....
        /*0194*/ 	.word	0xffffffff


	//   ....[13]....
        /*0198*/ 	.word	0xffffffff


	//   ....[14]....
        /*019c*/ 	.word	0xffffffff


	//   ....[15]....
        /*01a0*/ 	.word	0x0500000f


	//   ....[16]....
        /*01a4*/ 	.word	0x0500000f


	//   ....[17]....
        /*01a8*/ 	.word	0x0500000f


	//   ....[18]....
        /*01ac*/ 	.word	0x0500000f


	//   ....[19]....
        /*01b0*/ 	.word	0x0500000f


	//   ....[20]....
        /*01b4*/ 	.word	0x0500000f


	//----- nvinfo : EIATTR_COOP_GROUP_INSTR_OFFSETS
	.align		4
.L_8171:
        /*01b8*/ 	.byte	0x04, 0x28
        /*01ba*/ 	.short	(.L_8173 - .L_8172)


	//   ....[0]....
.L_8172:
        /*01bc*/ 	.word	0x00000b50


	//   ....[1]....
        /*01c0*/ 	.word	0x00000b80


	//   ....[2]....
        /*01c4*/ 	.word	0x00000ba0


	//   ....[3]....
        /*01c8*/ 	.word	0x00000bc0


	//   ....[4]....
        /*01cc*/ 	.word	0x00000cf0


	//   ....[5]....
        /*01d0*/ 	.word	0x00000d10


	//   ....[6]....
        /*01d4*/ 	.word	0x00000d30


	//   ....[7]....
        /*01d8*/ 	.word	0x00001b70


	//   ....[8]....
        /*01dc*/ 	.word	0x00001bf0


	//   ....[9]....
        /*01e0*/ 	.word	0x00001c20


	//   ....[10]....
        /*01e4*/ 	.word	0x00001c70


	//   ....[11]....
        /*01e8*/ 	.word	0x00001cc0


	//   ....[12]....
        /*01ec*/ 	.word	0x00001d10


	//   ....[13]....
        /*01f0*/ 	.word	0x00001d30


	//   ....[14]....
        /*01f4*/ 	.word	0x00001d50


	//   ....[15]....
        /*01f8*/ 	.word	0x00003140


	//   ....[16]....
        /*01fc*/ 	.word	0x000031a0


	//   ....[17]....
        /*0200*/ 	.word	0x00003200


	//   ....[18]....
        /*0204*/ 	.word	0x00003260


	//   ....[19]....
        /*0208*/ 	.word	0x000032e0


	//   ....[20]....
        /*020c*/ 	.word	0x00003320


	//----- nvinfo : EIATTR_SYSCALL_OFFSETS
	.align		4
.L_8173:
        /*0210*/ 	.byte	0x04, 0x46
        /*0212*/ 	.short	(.L_8175 - .L_8174)


	//   ....[0]....
.L_8174:
        /*0214*/ 	.word	0x00002fd0


	//   ....[1]....
        /*0218*/ 	.word	0x000030d0


	//----- nvinfo : EIATTR_EXIT_INSTR_OFFSETS
	.align		4
.L_8175:
        /*021c*/ 	.byte	0x04, 0x1c
        /*021e*/ 	.short	(.L_8177 - .L_8176)


	//   ....[0]....
.L_8176:
        /*0220*/ 	.word	0x00002d00


	//   ....[1]....
        /*0224*/ 	.word	0x00002de0


	//   ....[2]....
        /*0228*/ 	.word	0x00002ed0


	//   ....[3]....
        /*022c*/ 	.word	0x000030e0


	//----- nvinfo : EIATTR_CRS_STACK_SIZE
	.align		4
.L_8177:
        /*0230*/ 	.byte	0x04, 0x1e
        /*0232*/ 	.short	(.L_8179 - .L_8178)
.L_8178:
        /*0234*/ 	.word	0x00000000


	//----- nvinfo : EIATTR_CBANK_PARAM_SIZE
	.align		4
.L_8179:
        /*0238*/ 	.byte	0x03, 0x19
        /*023a*/ 	.short	0x007c


	//----- nvinfo : EIATTR_PARAM_CBANK
	.align		4
        /*023c*/ 	.byte	0x04, 0x0a
        /*023e*/ 	.short	(.L_8181 - .L_8180)
	.align		4
.L_8180:
        /*0240*/ 	.word	index@(.nv.constant0._ZN4vllm25paged_attention_v1_kernelIthLi32ELi16ELi128ELNS_18Fp8KVCacheDataTypeE2ELb1EEEvPT_PKS2_PKT0_S8_ifPKiSA_iPKfiiiSC_SC_iiiii)
        /*0244*/ 	.short	0x0210
        /*0246*/ 	.short	0x007c


	//----- nvinfo : EIATTR_SW_WAR
	.align		4
.L_8181:
        /*0248*/ 	.byte	0x04, 0x36
        /*024a*/ 	.short	(.L_8183 - .L_8182)
.L_8182:
        /*024c*/ 	.word	0x00000008
.L_8183:


//--------------------- .nv.info._ZN4vllm25paged_attention_v1_kernelIthLi256ELi8ELi128ELNS_18Fp8KVCacheDataTypeE2ELb0EEEvPT_PKS2_PKT0_S8_ifPKiSA_iPKfiiiSC_SC_iiiii --------------------------
	.section	.nv.info._ZN4vllm25paged_attention_v1_kernelIthLi256ELi8ELi128ELNS_18Fp8KVCacheDataTypeE2ELb0EEEvPT_PKS2_PKT0_S8_ifPKiSA_iPKfiiiSC_SC_iiiii,"",@"SHT_CUDA_INFO"
	.sectionflags	@""
	.align	4


	//----- nvinfo : EIATTR_CUDA_API_VERSION
	.align		4
        /*0000*/ 	.byte	0x04, 0x37
        /*0002*/ 	.short	(.L_8185 - .L_8184)
.L_8184:
        /*0004*/ 	.word	0x00000082


	//----- nvinfo : EIATTR_KPARAM_INFO
	.align		4
.L_8185:
        /*0008*/ 	.byte	0x04, 0x17
        /*000a*/ 	.short	(.L_8187 - .L_8186)
.L_8186:
        /*000c*/ 	.word	0x00000000
        /*0010*/ 	.short	0x0013
        /*0012*/ 	.short	0x0078
        /*0014*/ 	.byte	0x00, 0xf0, 0x11, 0x00


	//----- nvinfo : EIATTR_KPARAM_INFO
	.align		4
.L_8187:
        /*0018*/ 	.byte	0x04, 0x17
        /*001a*/ 	.short	(.L_8189 - .L_8188)
.L_8188:
        /*001c*/ 	.word	0x00000000
        /*0020*/ 	.short	0x0012
        /*0022*/ 	.short	0x0074
        /*0024*/ 	.byte	0x00, 0xf0, 0x11, 0x00


	//----- nvinfo : EIATTR_KPARAM_INFO
	.align		4
.L_8189:
        /*0028*/ 	.byte	0x04, 0x17
        /*002a*/ 	.short	(.L_8191 - .L_8190)
.L_8190:
        /*002c*/ 	.word	0x00000000
        /*0030*/ 	.short	0x0011
        /*0032*/ 	.short	0x0070
        /*0034*/ 	.byte	0x00, 0xf0, 0x11, 0x00


	//----- nvinfo : EIATTR_KPARAM_INFO
	.align		4
.L_8191:
        /*0038*/ 	.byte	0x04, 0x17
        /*003a*/ 	.short	(.L_8193 - .L_8192)
.L_8192:
        /*003c*/ 	.word	0x00000000
        /*0040*/ 	.short	0x0010
        /*0042*/ 	.short	0x006c
        /*0044*/ 	.byte	0x00, 0xf0, 0x11, 0x00


	//----- nvinfo : EIATTR_KPARAM_INFO
	.align		4
.L_8193:
        /*0048*/ 	.byte	0x04, 0x17
        /*004a*/ 	.short	(.L_8195 - .L_8194)
.L_8194:
        /*004c*/ 	.word	0x00000000
        /*0050*/ 	.short	0x000f
        /*0052*/ 	.short	0x0068
        /*0054*/ 	.byte	0x00, 0xf0, 0x11, 0x00


	//----- nvinfo : EIATTR_KPARAM_INFO
	.align		4
.L_8195:
        /*0058*/ 	.byte	0x04, 0x17
        /*005a*/ 	.short	(.L_8197 - .L_8196)
.L_8196:
        /*005c*/ 	.word	0x00000000
        /*0060*/ 	.short	0x000e
        /*0062*/ 	.short	0x0060
        /*0064*/ 	.byte	0x00, 0xf0, 0x21, 0x00


	//----- nvinfo : EIATTR_KPARAM_INFO
	.align		4
.L_8197:
        /*0068*/ 	.byte	0x04, 0x17
        /*006a*/ 	.short	(.L_8199 - .L_8198)
.L_8198:
        /*006c*/ 	.word	0x00000000
        /*0070*/ 	.short	0x000d
        /*0072*/ 	.short	0x0058
        /*0074*/ 	.byte	0x00, 0xf0, 0x21, 0x00


	//----- nvinfo : EIATTR_KPARAM_INFO
	.align		4
.L_8199:
        /*0078*/ 	.byte	0x04, 0x17
        /*007a*/ 	.short	(.L_8201 - .L_8200)
.L_8200:
        /*007c*/ 	.word	0x00000000
        /*0080*/ 	.short	0x000c
        /*0082*/ 	.short	0x0050
        /*0084*/ 	.byte	0x00, 0xf0, 0x11, 0x00


	//----- nvinfo : EIATTR_KPARAM_INFO
	.align		4
.L_8201:
        /*0088*/ 	.byte	0x04, 0x17
        /*008a*/ 	.short	(.L_8203 - .L_8202)
.L_8202:
        /*008c*/ 	.word	0x00000000
        /*0090*/ 	.short	0x000b
        /*0092*/ 	.short	0x004c
        /*0094*/ 	.byte	0x00, 0xf0, 0x11, 0x00


	//----- nvinfo : EIATTR_KPARAM_INFO
	.align		4
.L_8203:
        /*0098*/ 	.byte	0x04, 0x17
        /*009a*/ 	.short	(.L_8205 - .L_8204)
.L_8204:
        /*009c*/ 	.word	0x00000000
        /*00a0*/ 	.short	0x000a
        /*00a2*/ 	.short	0x0048
        /*00a4*/ 	.byte	0x00, 0xf0, 0x11, 0x00


	//----- nvinfo : EIATTR_KPARAM_INFO
	.align		4
.L_8205:
        /*00a8*/ 	.byte	0x04, 0x17
        /*00aa*/ 	.short	(.L_8207 - .L_8206)
.L_8206:
        /*00ac*/ 	.word	0x00000000
        /*00b0*/ 	.short	0x0009
        /*00b2*/ 	.short	0x0040
        /*00b4*/ 	.byte	0x00, 0xf0, 0x21, 0x00


	//----- nvinfo : EIATTR_KPARAM_INFO
	.align		4
.L_8207:
        /*00b8*/ 	.byte	0x04, 0x17
        /*00ba*/ 	.short	(.L_8209 - .L_8208)
.L_8208:
        /*00bc*/ 	.word	0x00000000
        /*00c0*/ 	.short	0x0008
        /*00c2*/ 	.short	0x0038
        /*00c4*/ 	.byte	0x00, 0xf0, 0x11, 0x00


	//----- nvinfo : EIATTR_KPARAM_INFO
	.align		4
.L_8209:
        /*00c8*/ 	.byte	0x04, 0x17
        /*00ca*/ 	.short	(.L_8211 - .L_8210)
.L_8210:
        /*00cc*/ 	.word	0x00000000
        /*00d0*/ 	.short	0x0007
        /*00d2*/ 	.short	0x0030
        /*00d4*/ 	.byte	0x00, 0xf0, 0x21, 0x00


	//----- nvinfo : EIATTR_KPARAM_INFO
	.align		4
.L_8211:
        /*00d8*/ 	.byte	0x04, 0x17
        /*00da*/ 	.short	(.L_8213 - .L_8212)
.L_8212:
        /*00dc*/ 	.word	0x00000000
        /*00e0*/ 	.short	0x0006
        /*00e2*/ 	.short	0x0028
        /*00e4*/ 	.byte	0x00, 0xf0, 0x21, 0x00


	//----- nvinfo : EIATTR_KPARAM_INFO
	.align		4
.L_8213:
        /*00e8*/ 	.byte	0x04, 0x17
        /*00ea*/ 	.short	(.L_8215 - .L_8214)
.L_8214:
        /*00ec*/ 	.word	0x00000000
        /*00f0*/ 	.short	0x0005
        /*00f2*/ 	.short	0x0024
        /*00f4*/ 	.byte	0x00, 0xf0, 0x11, 0x00


	//----- nvinfo : EIATTR_KPARAM_INFO
	.align		4
.L_8215:
        /*00f8*/ 	.byte	0x04, 0x17
        /*00fa*/ 	.short	(.L_8217 - .L_8216)
.L_8216:
        /*00fc*/ 	.word	0x00000000
        /*0100*/ 	.short	0x0004
        /*0102*/ 	.short	0x0020
        /*0104*/ 	.byte	0x00, 0xf0, 0x11, 0x00


	//----- nvinfo : EIATTR_KPARAM_INFO
	.align		4
.L_8217:
        /*0108*/ 	.byte	0x04, 0x17
        /*010a*/ 	.short	(.L_8219 - .L_8218)
.L_8218:
        /*010c*/ 	.word	0x00000000
        /*0110*/ 	.short	0x0003
        /*0112*/ 	.short	0x0018
        /*0114*/ 	.byte	0x00, 0xf0, 0x21, 0x00


	//----- nvinfo : EIATTR_KPARAM_INFO
	.align		4
.L_8219:
        /*0118*/ 	.byte	0x04, 0x17
        /*011a*/ 	.short	(.L_8221 - .L_8220)
.L_8220:
        /*011c*/ 	.word	0x00000000
        /*0120*/ 	.short	0x0002
        /*0122*/ 	.short	0x0010
        /*0124*/ 	.byte	0x00, 0xf0, 0x21, 0x00


	//----- nvinfo : EIATTR_KPARAM_INFO
	.align		4
.L_8221:
        /*0128*/ 	.byte	0x04, 0x17
        /*012a*/ 	.short	(.L_8223 - .L_8222)
.L_8222:
        /*012c*/ 	.word	0x00000000
        /*0130*/ 	.short	0x0001
        /*0132*/ 	.short	0x0008
        /*0134*/ 	.byte	0x00, 0xf0, 0x21, 0x00


	//----- nvinfo : EIATTR_KPARAM_INFO
	.align		4
.L_8223:
        /*0138*/ 	.byte	0x04, 0x17
        /*013a*/ 	.short	(.L_8225 - .L_8224)
.L_8224:
        /*013c*/ 	.word	0x00000000
        /*0140*/ 	.short	0x0000
        /*0142*/ 	.short	0x0000
        /*0144*/ 	.byte	0x00, 0xf0, 0x21, 0x00


	//----- nvinfo : EIATTR_SPARSE_MMA_MASK
	.align		4
.L_8225:
        /*0148*/ 	.byte	0x03, 0x50
        /*014a*/ 	.short	0x0000


	//----- nvinfo : EIATTR_MAXREG_COUNT
	.align		4
        /*014c*/ 	.byte	0x03, 0x1b
        /*014e*/ 	.short	0x00ff


	//----- nvinfo : EIATTR_NUM_BARRIERS
	.align		4
        /*0150*/ 	.byte	0x02, 0x4c
        /*0152*/ 	.byte	0x01
	.zero		1


	//----- nvinfo : EIATTR_EXTERNS
	.align		4
        /*0154*/ 	.byte	0x04, 0x0f
        /*0156*/ 	.short	(.L_8227 - .L_8226)


	//   ....[0]....
	.align		4
.L_8226:
        /*0158*/ 	.word	index@(__assertfail)


	//----- nvinfo : EIATTR_MERCURY_ISA_VERSION
	.align		4
.L_8227:
        /*015c*/ 	.byte	0x03, 0x5f
        /*015e*/ 	.short	0x0101


	//----- nvinfo : EIATTR_COOP_GROUP_MASK_REGIDS
	.align		4
        /*0160*/ 	.byte	0x04, 0x29
        /*0162*/ 	.short	(.L_8229 - .L_8228)


	//   ....[0]....
.L_8228:
        /*0164*/ 	.word	0xffffffff


	//   ....[1]....
        /*0168*/ 	.word	0xffffffff


	//   ....[2]....
        /*016c*/ 	.word	0xffffffff


	//   ....[3]....
        /*0170*/ 	.word	0xffffffff


	//   ....[4]....
        /*0174*/ 	.word	0xffffffff


	//   ....[5]....
        /*0178*/ 	.word	0xffffffff


	//   ....[6]....
        /*017c*/ 	.word	0xffffffff


	//   ....[7]....
        /*0180*/ 	.word	0xffffffff


	//   ....[8]....
        /*0184*/ 	.word	0xffffffff


	//   ....[9]....
        /*0188*/ 	.word	0xffffffff


	//   ....[10]....
        /*018c*/ 	.word	0xffffffff


	//   ....[11]....
        /*0190*/ 	.word	0xffffffff


	//   ....[12]....
        /*0194*/ 	.word	0xffffffff


	//   ....[13]....
        /*0198*/ 	.word	0xffffffff


	//   ....[14]....
        /*019c*/ 	.word	0x0500000f


	//   ....[15]....
        /*01a0*/ 	.word	0x0500000f


	//   ....[16]....
        /*01a4*/ 	.word	0x0500000f


	//----- nvinfo : EIATTR_COOP_GROUP_INSTR_OFFSETS
	.align		4
.L_8229:
        /*01a8*/ 	.byte	0x04, 0x28
        /*01aa*/ 	.short	(.L_8231 - .L_8230)


	//   ....[0]....
.L_8230:
        /*01ac*/ 	.word	0x00000180


	//   ....[1]....
        /*01b0*/ 	.word	0x000001b0


	//   ....[2]....
        /*01b4*/ 	.word	0x000001d0


	//   ....[3]....
        /*01b8*/ 	.word	0x00000300


	//   ....[4]....
        /*01bc*/ 	.word	0x00000320


	//   ....[5]....
        /*01c0*/ 	.word	0x00000340


	//   ....[6]....
        /*01c4*/ 	.word	0x00001180


	//   ....[7]....
        /*01c8*/ 	.word	0x00001200


	//   ....[8]....
        /*01cc*/ 	.word	0x00001230


	//   ....[9]....
        /*01d0*/ 	.word	0x00001280


	//   ....[10]....
        /*01d4*/ 	.word	0x000012d0


	//   ....[11]....
        /*01d8*/ 	.word	0x00001320


	//   ....[12]....
        /*01dc*/ 	.word	0x00001340


	//   ....[13]....
        /*01e0*/ 	.word	0x00001360


	//   ....[14]....
        /*01e4*/ 	.word	0x00002720


	//   ....[15]....
        /*01e8*/ 	.word	0x00002780


	//   ....[16]....
        /*01ec*/ 	.word	0x000027e0


	//----- nvinfo : EIATTR_SYSCALL_OFFSETS
	.align		4
.L_8231:
        /*01f0*/ 	.byte	0x04, 0x46
        /*01f2*/ 	.short	(.L_8233 - .L_8232)


	//   ....[0]....
.L_8232:
        /*01f4*/ 	.word	0x000026b0


	//----- nvinfo : EIATTR_EXIT_INSTR_OFFSETS
	.align		4
.L_8233:
        /*01f8*/ 	.byte	0x04, 0x1c
        /*01fa*/ 	.short	(.L_8235 - .L_8234)


	//   ....[0]....
.L_8234:
        /*01fc*/ 	.word	0x00002130


	//   ....[1]....
        /*0200*/ 	.word	0x000025b0


	//   ....[2]....
        /*0204*/ 	.word	0x000026c0


	//----- nvinfo : EIATTR_CRS_STACK_SIZE
	.align		4
.L_8235:
        /*0208*/ 	.byte	0x04, 0x1e
        /*020a*/ 	.short	(.L_8237 - .L_8236)
.L_8236:
        /*020c*/ 	.word	0x00000000


	//----- nvinfo : EIATTR_CBANK_PARAM_SIZE
	.align		4
.L_8237:
        /*0210*/ 	.byte	0x03, 0x19
        /*0212*/ 	.short	0x007c


	//----- nvinfo : EIATTR_PARAM_CBANK
	.align		4
        /*0214*/ 	.byte	0x04, 0x0a
        /*0216*/ 	.short	(.L_8239 - .L_8238)
	.align		4
.L_8238:
        /*0218*/ 	.word	index@(.nv.constant0._ZN4vllm25paged_attention_v1_kernelIthLi256ELi8ELi128ELNS_18Fp8KVCacheDataTypeE2ELb0EEEvPT_PKS2_PKT0_S8_ifPKiSA_iPKfiiiSC_SC_iiiii)
        /*021c*/ 	.short	0x0210
        /*021e*/ 	.short	0x007c


	//----- nvinfo : EIATTR_SW_WAR
	.align		4
.L_8239:
        /*0220*/ 	.byte	0x04, 0x36
        /*0222*/ 	.short	(.L_8241 - .L_8240)
.L_8240:
        /*0224*/ 	.word	0x00000008
.L_8241:


//--------------------- .nv.info._ZN4vllm25paged_attention_v1_kernelIthLi192ELi8ELi128ELNS_18Fp8KVCacheDataTypeE2ELb0EEEvPT_PKS2_PKT0_S8_ifPKiSA_iPKfiiiSC_SC_iiiii --------------------------
	.section	.nv.info._ZN4vllm25paged_attention_v1_kernelIthLi192ELi8ELi128ELNS_18Fp8KVCacheDataTypeE2ELb0EEEvPT_PKS2_PKT0_S8_ifPKiSA_iPKfiiiSC_SC_iiiii,"",@"SHT_CUDA_INFO"
	.sectionflags	@""
	.align	4


	//----- nvinfo : EIATTR_CUDA_API_VERSION
	.align		4
        /*0000*/ 	.byte	0x04, 0x37
        /*0002*/ 	.short	(.L_8243 - .L_8242)
.L_8242:
        /*0004*/ 	.word	0x00000082


	//----- nvinfo : EIATTR_KPARAM_INFO
	.align		4
.L_8243:
        /*0008*/ 	.byte	0x04, 0x17
        /*000a*/ 	.short	(.L_8245 - .L_8244)
.L_8244:
        /*000c*/ 	.word	0x00000000
        /*0010*/ 	.short	0x0013
        /*0012*/ 	.short	0x0078
        /*0014*/ 	.byte	0x00, 0xf0, 0x11, 0x00


	//----- nvinfo : EIATTR_KPARAM_INFO
	.align		4
.L_8245:
        /*0018*/ 	.byte	0x04, 0x17
        /*001a*/ 	.short	(.L_8247 - .L_8246)
.L_8246:
        /*001c*/ 	.word	0x00000000
        /*0020*/ 	.short	0x0012
        /*0022*/ 	.short	0x0074
        /*0024*/ 	.byte	0x00, 0xf0, 0x11, 0x00


	//----- nvinfo : EIATTR_KPARAM_INFO
	.align		4
.L_8247:
        /*0028*/ 	.byte	0x04, 0x17
        /*002a*/ 	.short	(.L_8249 - .L_8248)
.L_8248:
        /*002c*/ 	.word	0x00000000
        /*0030*/ 	.short	0x0011
        /*0032*/ 	.short	0x0070
        /*0034*/ 	.byte	0x00, 0xf0, 0x11, 0x00


	//----- nvinfo : EIATTR_KPARAM_INFO
	.align		4
.L_8249:
        /*0038*/ 	.byte	0x04, 0x17
        /*003a*/ 	.short	(.L_8251 - .L_8250)
.L_8250:
        /*003c*/ 	.word	0x00000000
        /*0040*/ 	.short	0x0010
        /*0042*/ 	.short	0x006c
        /*0044*/ 	.byte	0x00, 0xf0, 0x11, 0x00


	//----- nvinfo : EIATTR_KPARAM_INFO
	.align		4
.L_8251:
        /*0048*/ 	.byte	0x04, 0x17
        /*004a*/ 	.short	(.L_8253 - .L_8252)
.L_8252:
        /*004c*/ 	.word	0x00000000
        /*0050*/ 	.short	0x000f
        /*0052*/ 	.short	0x0068
        /*0054*/ 	.byte	0x00, 0xf0, 0x11, 0x00


	//----- nvinfo : EIATTR_KPARAM_INFO
	.align		4
.L_8253:
        /*0058*/ 	.byte	0x04, 0x17
        /*005a*/ 	.short	(.L_8255 - .L_8254)
.L_8254:
        /*005c*/ 	.word	0x00000000
        /*0060*/ 	.short	0x000e
        /*0062*/ 	.short	0x0060
        /*0064*/ 	.byte	0x00, 0xf0, 0x21, 0x00


	//----- nvinfo : EIATTR_KPARAM_INFO
	.align		4
.L_8255:
        /*0068*/ 	.byte	0x04, 0x17
        /*006a*/ 	.short	(.L_8257 - .L_8256)
.L_8256:
        /*006c*/ 	.word	0x00000000
        /*0070*/ 	.short	0x000d
        /*0072*/ 	.short	0x0058
        /*0074*/ 	.byte	0x00, 0xf0, 0x21, 0x00


	//----- nvinfo : EIATTR_KPARAM_INFO
	.align		4
.L_8257:
        /*0078*/ 	.byte	0x04, 0x17
        /*007a*/ 	.short	(.L_8259 - .L_8258)
.L_8258:
        /*007c*/ 	.word	0x00000000
        /*0080*/ 	.short	0x000c
        /*0082*/ 	.short	0x0050
        /*0084*/ 	.byte	0x00, 0xf0, 0x11, 0x00


	//----- nvinfo : EIATTR_KPARAM_INFO
	.align		4
.L_8259:
        /*0088*/ 	.byte	0x04, 0x17
        /*008a*/ 	.short	(.L_8261 - .L_8260)
.L_8260:
        /*008c*/ 	.word	0x00000000
        /*0090*/ 	.short	0x000b
        /*0092*/ 	.short	0x004c
        /*0094*/ 	.byte	0x00, 0xf0, 0x11, 0x00


	//----- nvinfo : EIATTR_KPARAM_INFO
	.align		4
.L_8261:
        /*0098*/ 	.byte	0x04, 0x17
        /*009a*/ 	.short	(.L_8263 - .L_8262)
.L_8262:
        /*009c*/ 	.word	0x00000000
        /*00a0*/ 	.short	0x000a
        /*00a2*/ 	.short	0x0048
        /*00a4*/ 	.byte	0x00, 0xf0, 0x11, 0x00


	//----- nvinfo : EIATTR_KPARAM_INFO
	.align		4
.L_8263:
        /*00a8*/ 	.byte	0x04, 0x17
        /*00aa*/ 	.short	(.L_8265 - .L_8264)
.L_8264:
        /*00ac*/ 	.word	0x00000000
        /*00b0*/ 	.short	0x0009
        /*00b2*/ 	.short	0x0040
        /*00b4*/ 	.byte	0x00, 0xf0, 0x21, 0x00


	//----- nvinfo : EIATTR_KPARAM_INFO
	.align		4
.L_8265:
        /*00b8*/ 	.byte	0x04, 0x17
        /*00ba*/ 	.short	(.L_8267 - .L_8266)
.L_8266:
        /*00bc*/ 	.word	0x00000000
        /*00c0*/ 	.short	0x0008
        /*00c2*/ 	.short	0x0038
        /*00c4*/ 	.byte	0x00, 0xf0, 0x11, 0x00


	//----- nvinfo : EIATTR_KPARAM_INFO
	.align		4
.L_8267:
        /*00c8*/ 	.byte	0x04, 0x17
        /*00ca*/ 	.short	(.L_8269 - .L_8268)
.L_8268:
        /*00cc*/ 	.word	0x00000000
        /*00d0*/ 	.short	0x0007
        /*00d2*/ 	.short	0x0030
        /*00d4*/ 	.byte	0x00, 0xf0, 0x21, 0x00


	//----- nvinfo : EIATTR_KPARAM_INFO
	.align		4
.L_8269:
        /*00d8*/ 	.byte	0x04, 0x17
        /*00da*/ 	.short	(.L_8271 - .L_8270)
.L_8270:
        /*00dc*/ 	.word	0x00000000
        /*00e0*/ 	.short	0x0006
        /*00e2*/ 	.short	0x0028
        /*00e4*/ 	.byte	0x00, 0xf0, 0x21, 0x00


	//----- nvinfo : EIATTR_KPARAM_INFO
	.align		4
.L_8271:
        /*00e8*/ 	.byte	0x04, 0x17
        /*00ea*/ 	.short	(.L_8273 - .L_8272)
.L_8272:
        /*00ec*/ 	.word	0x00000000
        /*00f0*/ 	.short	0x0005
        /*00f2*/ 	.short	0x0024
        /*00f4*/ 	.byte	0x00, 0xf0, 0x11, 0x00


	//----- nvinfo : EIATTR_KPARAM_INFO
	.align		4
.L_8273:
        /*00f8*/ 	.byte	0x04, 0x17
        /*00fa*/ 	.short	(.L_8275 - .L_8274)
.L_8274:
        /*00fc*/ 	.word	0x00000000
        /*0100*/ 	.short	0x0004
        /*0102*/ 	.short	0x0020
        /*0104*/ 	.byte	0x00, 0xf0, 0x11, 0x00


	//----- nvinfo : EIATTR_KPARAM_INFO
	.align		4
.L_8275:
        /*0108*/ 	.byte	0x04, 0x17
        /*010a*/ 	.short	(.L_8277 - .L_8276)
.L_8276:
        /*010c*/ 	.word	0x00000000
        /*0110*/ 	.short	0x0003
        /*0112*/ 	.short	0x0018
        /*0114*/ 	.byte	0x00, 0xf0, 0x21, 0x00


	//----- nvinfo : EIATTR_KPARAM_INFO
	.align		4
.L_8277:
        /*0118*/ 	.byte	0x04, 0x17
        /*011a*/ 	.short	(.L_8279 - .L_8278)
.L_8278:
        /*011c*/ 	.word	0x00000000
        /*0120*/ 	.short	0x0002
        /*0122*/ 	.short	0x0010
        /*0124*/ 	.byte	0x00, 0xf0, 0x21, 0x00


	//----- nvinfo : EIATTR_KPARAM_INFO
	.align		4
.L_8279:
        /*0128*/ 	.byte	0x04, 0x17
        /*012a*/ 	.short	(.L_8281 - .L_8280)
.L_8280:
        /*012c*/ 	.word	0x00000000
        /*0130*/ 	.short	0x0001
        /*0132*/ 	.short	0x0008
        /*0134*/ 	.byte	0x00, 0xf0, 0x21, 0x00


	//----- nvinfo : EIATTR_KPARAM_INFO
	.align		4
.L_8281:
        /*0138*/ 	.byte	0x04, 0x17
        /*013a*/ 	.short	(.L_8283 - .L_8282)
.L_8282:
        /*013c*/ 	.word	0x00000000
        /*0140*/ 	.short	0x0000
        /*0142*/ 	.short	0x0000
        /*0144*/ 	.byte	0x00, 0xf0, 0x21, 0x00


	//----- nvinfo : EIATTR_SPARSE_MMA_MASK
	.align		4
.L_8283:
        /*0148*/ 	.byte	0x03, 0x50
        /*014a*/ 	.short	0x0000


	//----- nvinfo : EIATTR_MAXREG_COUNT
	.align		4
        /*014c*/ 	.byte	0x03, 0x1b
        /*014e*/ 	.short	0x00ff


	//----- nvinfo : EIATTR_NUM_BARRIERS
	.align		4
        /*0150*/ 	.byte	0x02, 0x4c
        /*0152*/ 	.byte	0x01
	.zero		1


	//----- nvinfo : EIATTR_EXTERNS
	.align		4
        /*0154*/ 	.byte	0x04, 0x0f
        /*0156*/ 	.short	(.L_8285 - .L_8284)


	//   ....[0]....
	.align		4
.L_8284:
        /*0158*/ 	.word	index@(__assertfail)


	//----- nvinfo : EIATTR_MERCURY_ISA_VERSION
	.align		4
.L_8285:
        /*015c*/ 	.byte	0x03, 0x5f
        /*015e*/ 	.short	0x0101


	//----- nvinfo : EIATTR_COOP_GROUP_MASK_REGIDS
	.align		4
        /*0160*/ 	.byte	0x04, 0x29
        /*0162*/ 	.short	(.L_8287 - .L_8286)


	//   ....[0]....
.L_8286:
        /*0164*/ 	.word	0xffffffff


	//   ....[1]....
        /*0168*/ 	.word	0xffffffff


	//   ....[2]....
        /*016c*/ 	.word	0xffffffff


	//   ....[3]....
        /*0170*/ 	.word	0xffffffff


	//   ....[4]....
        /*0174*/ 	.word	0xffffffff


	//   ....[5]....
        /*0178*/ 	.word	0xffffffff


	//   ....[6]....
        /*017c*/ 	.word	0xffffffff


	//   ....[7]....
        /*0180*/ 	.word	0xffffffff


	//   ....[8]....
        /*0184*/ 	.word	0xffffffff


	//   ....[9]....
        /*0188*/ 	.word	0xffffffff


	//   ....[10]....
        /*018c*/ 	.word	0xffffffff


	//   ....[11]....
        /*0190*/ 	.word	0xffffffff


	//   ....[12]....
        /*0194*/ 	.word	0xffffffff


	//   ....[13]....
        /*0198*/ 	.word	0xffffffff


	//   ....[14]....
        /*019c*/ 	.word	0x0500000f


	//   ....[15]....
        /*01a0*/ 	.word	0x0500000f


	//   ....[16]....
        /*01a4*/ 	.word	0x0500000f


	//----- nvinfo : EIATTR_COOP_GROUP_INSTR_OFFSETS
	.align		4
.L_8287:
        /*01a8*/ 	.byte	0x04, 0x28
        /*01aa*/ 	.short	(.L_8289 - .L_8288)


	//   ....[0]....
.L_8288:
        /*01ac*/ 	.word	0x00000180


	//   ....[1]....
        /*01b0*/ 	.word	0x000001b0


	//   ....[2]....
        /*01b4*/ 	.word	0x000001d0


	//   ....[3]....
        /*01b8*/ 	.word	0x00000300


	//   ....[4]....
        /*01bc*/ 	.word	0x00000320


	//   ....[5]....
        /*01c0*/ 	.word	0x00000340


	//   ....[6]....
        /*01c4*/ 	.word	0x00001180


	//   ....[7]....
        /*01c8*/ 	.word	0x00001200


	//   ....[8]....
        /*01cc*/ 	.word	0x00001230


	//   ....[9]....
        /*01d0*/ 	.word	0x00001280


	//   ....[10]....
        /*01d4*/ 	.word	0x000012d0


	//   ....[11]....
        /*01d8*/ 	.word	0x00001320


	//   ....[12]....
        /*01dc*/ 	.word	0x00001340


	//   ....[13]....
        /*01e0*/ 	.word	0x00001360


	//   ....[14]....
        /*01e4*/ 	.word	0x00002560


	//   ....[15]....
        /*01e8*/ 	.word	0x000025c0


	//   ....[16]....
        /*01ec*/ 	.word	0x00002620


	//----- nvinfo : EIATTR_SYSCALL_OFFSETS
	.align		4
.L_8289:
        /*01f0*/ 	.byte	0x04, 0x46
        /*01f2*/ 	.short	(.L_8291 - .L_8290)


	//   ....[0]....
.L_8290:
        /*01f4*/ 	.word	0x000024f0


	//----- nvinfo : EIATTR_EXIT_INSTR_OFFSETS
	.align		4
.L_8291:
        /*01f8*/ 	.byte	0x04, 0x1c
        /*01fa*/ 	.short	(.L_8293 - .L_8292)


	//   ....[0]....
.L_8292:
        /*01fc*/ 	.word	0x00002060


	//   ....[1]....
        /*0200*/ 	.word	0x000023f0


	//   ....[2]....
        /*0204*/ 	.word	0x00002500


	//----- nvinfo : EIATTR_CRS_STACK_SIZE
	.align		4
.L_8293:
        /*0208*/ 	.byte	0x04, 0x1e
        /*020a*/ 	.short	(.L_8295 - .L_8294)
.L_8294:
        /*020c*/ 	.word	0x00000000


	//----- nvinfo : EIATTR_CBANK_PARAM_SIZE
	.align		4
.L_8295:
        /*0210*/ 	.byte	0x03, 0x19
        /*0212*/ 	.short	0x007c


	//----- nvinfo : EIATTR_PARAM_CBANK
	.align		4
        /*0214*/ 	.byte	0x04, 0x0a
        /*0216*/ 	.short	(.L_8297 - .L_8296)
	.align		4
.L_8296:
        /*0218*/ 	.word	index@(.nv.constant0._ZN4vllm25paged_attention_v1_kernelIthLi192ELi8ELi128ELNS_18Fp8KVCacheDataTypeE2ELb0EEEvPT_PKS2_PKT0_S8_ifPKiSA_iPKfiiiSC_SC_iiiii)
        /*021c*/ 	.short	0x0210
        /*021e*/ 	.short	0x007c


	//----- nvinfo : EIATTR_SW_WAR
	.align		4
.L_8297:
        /*0220*/ 	.byte	0x04, 0x36
        /*0222*/ 	.short	(.L_8299 - .L_8298)
.L_8298:
        /*0224*/ 	.word	0x00000008
.L_8299:


//--------------------- .nv.info._ZN4vllm25paged_attention_v1_kernelIthLi128ELi8ELi128ELNS_18Fp8KVCacheDataTypeE2ELb0EEEvPT_PKS2_PKT0_S8_ifPKiSA_iPKfiiiSC_SC_iiiii --------------------------
	.section	.nv.info._ZN4vllm25paged_attention_v1_kernelIthLi128ELi8ELi128ELNS_18Fp8KVCacheDataTypeE2ELb0EEEvPT_PKS2_PKT0_S8_ifPKiSA_iPKfiiiSC_SC_iiiii,"",@"SHT_CUDA_INFO"
	.sectionflags	@""
	.align	4


	//----- nvinfo : EIATTR_CUDA_API_VERSION
	.align		4
        /*0000*/ 	.byte	0x04, 0x37
        /*0002*/ 	.short	(.L_8301 - .L_8300)
.L_8300:
        /*0004*/ 	.word	0x00000082


	//----- nvinfo : EIATTR_KPARAM_INFO
	.align		4
.L_8301:
        /*0008*/ 	.byte	0x04, 0x17
        /*000a*/ 	.short	(.L_8303 - .L_8302)
.L_8302:
        /*000c*/ 	.word	0x00000000
        /*0010*/ 	.short	0x0013
        /*0012*/ 	.short	0x0078
        /*0014*/ 	.byte	0x00, 0xf0, 0x11, 0x00


	//----- nvinfo : EIATTR_KPARAM_INFO
	.align		4
.L_8303:
        /*0018*/ 	.byte	0x04, 0x17
        /*001a*/ 	.short	(.L_8305 - .L_8304)
.L_8304:
        /*001c*/ 	.word	0x00000000
        /*0020*/ 	.short	0x0012
        /*0022*/ 	.short	0x0074
        /*0024*/ 	.byte	0x00, 0xf0, 0x11, 0x00


	//----- nvinfo : EIATTR_KPARAM_INFO
	.align		4
.L_8305:
        /*0028*/ 	.byte	0x04, 0x17
        /*002a*/ 	.short	(.L_8307 - .L_8306)
.L_8306:
        /*002c*/ 	.word	0x00000000
        /*0030*/ 	.short	0x0011
        /*0032*/ 	.short	0x0070
        /*0034*/ 	.byte	0x00, 0xf0, 0x11, 0x00


	//----- nvinfo : EIATTR_KPARAM_INFO
	.align		4
.L_8307:
        /*0038*/ 	.byte	0x04, 0x17
        /*003a*/ 	.short	(.L_8309 - .L_8308)
.L_8308:
        /*003c*/ 	.word	0x00000000
        /*0040*/ 	.short	0x0010
        /*0042*/ 	.short	0x006c
        /*0044*/ 	.byte	0x00, 0xf0, 0x11, 0x00


	//----- nvinfo : EIATTR_KPARAM_INFO
	.align		4
.L_8309:
        /*0048*/ 	.byte	0x04, 0x17
        /*004a*/ 	.short	(.L_8311 - .L_8310)
.L_8310:
        /*004c*/ 	.word	0x00000000
        /*0050*/ 	.short	0x000f
        /*0052*/ 	.short	0x0068
        /*0054*/ 	.byte	0x00, 0xf0, 0x11, 0x00


	//----- nvinfo : EIATTR_KPARAM_INFO
	.align		4
.L_8311:
        /*0058*/ 	.byte	0x04, 0x17
        /*005a*/ 	.short	(.L_8313 - .L_8312)
.L_8312:
        /*005c*/ 	.word	0x00000000
        /*0060*/ 	.short	0x000e
        /*0062*/ 	.short	0x0060
        /*0064*/ 	.byte	0x00, 0xf0, 0x21, 0x00


	//----- nvinfo : EIATTR_KPARAM_INFO
	.align		4
.L_8313:
        /*0068*/ 	.byte	0x04, 0x17
        /*006a*/ 	.short	(.L_8315 - .L_8314)
.L_8314:
        /*006c*/ 	.word	0x00000000
        /*0070*/ 	.short	0x000d
        /*0072*/ 	.short	0x0058
        /*0074*/ 	.byte	0x00, 0xf0, 0x21, 0x00


	//----- nvinfo : EIATTR_KPARAM_INFO
	.align		4
.L_8315:
        /*0078*/ 	.byte	0x04, 0x17
        /*007a*/ 	.short	(.L_8317 - .L_8316)
.L_8316:
        /*007c*/ 	.word	0x00000000
        /*0080*/ 	.short	0x000c
        /*0082*/ 	.short	0x0050
        /*0084*/ 	.byte	0x00, 0xf0, 0x11, 0x00


	//----- nvinfo : EIATTR_KPARAM_INFO
	.align		4
.L_8317:
        /*0088*/ 	.byte	0x04, 0x17
        /*008a*/ 	.short	(.L_8319 - .L_8318)
.L_8318:
        /*008c*/ 	.word	0x00000000
        /*0090*/ 	.short	0x000b
        /*0092*/ 	.short	0x004c
        /*0094*/ 	.byte	0x00, 0xf0, 0x11, 0x00


	//----- nvinfo : EIATTR_KPARAM_INFO
	.align		4
.L_8319:
        /*0098*/ 	.byte	0x04, 0x17
        /*009a*/ 	.short	(.L_8321 - .L_8320)
.L_8320:
        /*009c*/ 	.word	0x00000000
        /*00a0*/ 	.short	0x000a
        /*00a2*/ 	.short	0x0048
        /*00a4*/ 	.byte	0x00, 0xf0, 0x11, 0x00


	//----- nvinfo : EIATTR_KPARAM_INFO
	.align		4
.L_8321:
        /*00a8*/ 	.byte	0x04, 0x17
        /*00aa*/ 	.short	(.L_8323 - .L_8322)
.L_8322:
        /*00ac*/ 	.word	0x00000000
        /*00b0*/ 	.short	0x0009
        /*00b2*/ 	.short	0x0040
        /*00b4*/ 	.byte	0x00, 0xf0, 0x21, 0x00


	//----- nvinfo : EIATTR_KPARAM_INFO
	.align		4
.L_8323:
        /*00b8*/ 	.byte	0x04, 0x17
        /*00ba*/ 	.short	(.L_8325 - .L_8324)
.L_8324:
        /*00bc*/ 	.word	0x00000000
        /*00c0*/ 	.short	0x0008
        /*00c2*/ 	.short	0x0038
        /*00c4*/ 	.byte	0x00, 0xf0, 0x11, 0x00


	//----- nvinfo : EIATTR_KPARAM_INFO
	.align		4
.L_8325:
        /*00c8*/ 	.byte	0x04, 0x17
        /*00ca*/ 	.short	(.L_8327 - .L_8326)
.L_8326:
        /*00cc*/ 	.word	0x00000000
        /*00d0*/ 	.short	0x0007
        /*00d2*/ 	.short	0x0030
        /*00d4*/ 	.byte	0x00, 0xf0, 0x21, 0x00


	//----- nvinfo : EIATTR_KPARAM_INFO
	.align		4
.L_8327:
        /*00d8*/ 	.byte	0x04, 0x17
        /*00da*/ 	.short	(.L_8329 - .L_8328)
.L_8328:
        /*00dc*/ 	.word	0x00000000
        /*00e0*/ 	.short	0x0006
        /*00e2*/ 	.short	0x0028
        /*00e4*/ 	.byte	0x00, 0xf0, 0x21, 0x00


	//----- nvinfo : EIATTR_KPARAM_INFO
	.align		4
.L_8329:
        /*00e8*/ 	.byte	0x04, 0x17
        /*00ea*/ 	.short	(.L_8331 - .L_8330)
.L_8330:
        /*00ec*/ 	.word	0x00000000
        /*00f0*/ 	.short	0x0005
        /*00f2*/ 	.short	0x0024
        /*00f4*/ 	.byte	0x00, 0xf0, 0x11, 0x00


	//----- nvinfo : EIATTR_KPARAM_INFO
	.align		4
.L_8331:
        /*00f8*/ 	.byte	0x04, 0x17
        /*00fa*/ 	.short	(.L_8333 - .L_8332)
.L_8332:
        /*00fc*/ 	.word	0x00000000
        /*0100*/ 	.short	0x0004
        /*0102*/ 	.short	0x0020
        /*0104*/ 	.byte	0x00, 0xf0, 0x11, 0x00


	//----- nvinfo : EIATTR_KPARAM_INFO
	.align		4
.L_8333:
        /*0108*/ 	.byte	0x04, 0x17
        /*010a*/ 	.short	(.L_8335 - .L_8334)
.L_8334:
        /*010c*/ 	.word	0x00000000
        /*0110*/ 	.short	0x0003
        /*0112*/ 	.short	0x0018
        /*0114*/ 	.byte	0x00, 0xf0, 0x21, 0x00


	//----- nvinfo : EIATTR_KPARAM_INFO
	.align		4
.L_8335:
        /*0118*/ 	.byte	0x04, 0x17
        /*011a*/ 	.short	(.L_8337 - .L_8336)
.L_8336:
        /*011c*/ 	.word	0x00000000
        /*0120*/ 	.short	0x0002
        /*0122*/ 	.short	0x0010
        /*0124*/ 	.byte	0x00, 0xf0, 0x21, 0x00


	//----- nvinfo : EIATTR_KPARAM_INFO
	.align		4
.L_8337:
        /*0128*/ 	.byte	0x04, 0x17
        /*012a*/ 	.short	(.L_8339 - .L_8338)
.L_8338:
        /*012c*/ 	.word	0x00000000
        /*0130*/ 	.short	0x0001
        /*0132*/ 	.short	0x0008
        /*0134*/ 	.byte	0x00, 0xf0, 0x21, 0x00


	//----- nvinfo : EIATTR_KPARAM_INFO
	.align		4
.L_8339:
        /*0138*/ 	.byte	0x04, 0x17
        /*013a*/ 	.short	(.L_8341 - .L_8340)
.L_8340:
        /*013c*/ 	.word	0x00000000
        /*0140*/ 	.short	0x0000
        /*0142*/ 	.short	0x0000
        /*0144*/ 	.byte	0x00, 0xf0, 0x21, 0x00


	//----- nvinfo : EIATTR_SPARSE_MMA_MASK
	.align		4
.L_8341:
        /*0148*/ 	.byte	0x03, 0x50
        /*014a*/ 	.short	0x0000


	//----- nvinfo : EIATTR_MAXREG_COUNT
	.align		4
        /*014c*/ 	.byte	0x03, 0x1b
        /*014e*/ 	.short	0x00ff


	//----- nvinfo : EIATTR_NUM_BARRIERS
	.align		4
        /*0150*/ 	.byte	0x02, 0x4c
        /*0152*/ 	.byte	0x01
	.zero		1


	//----- nvinfo : EIATTR_EXTERNS
	.align		4
        /*0154*/ 	.byte	0x04, 0x0f
        /*0156*/ 	.short	(.L_8343 - .L_8342)


	//   ....[0]....
	.align		4
.L_8342:
        /*0158*/ 	.word	index@(__assertfail)


	//----- nvinfo : EIATTR_MERCURY_ISA_VERSION
	.align		4
.L_8343:
        /*015c*/ 	.byte	0x03, 0x5f
        /*015e*/ 	.short	0x0101


	//----- nvinfo : EIATTR_COOP_GROUP_MASK_REGIDS
	.align		4
        /*0160*/ 	.byte	0x04, 0x29
        /*0162*/ 	.short	(.L_8345 - .L_8344)


	//   ....[0]....
.L_8344:
        /*0164*/ 	.word	0xffffffff


	//   ....[1]....
        /*0168*/ 	.word	0xffffffff


	//   ....[2]....
        /*016c*/ 	.word	0xffffffff


	//   ....[3]....
        /*0170*/ 	.word	0xffffffff


	//   ....[4]....
        /*0174*/ 	.word	0xffffffff


	//   ....[5]....
        /*0178*/ 	.word	0xffffffff


	//   ....[6]....
        /*017c*/ 	.word	0xffffffff


	//   ....[7]....
        /*0180*/ 	.word	0xffffffff


	//   ....[8]....
        /*0184*/ 	.word	0xffffffff


	//   ....[9]....
        /*0188*/ 	.word	0xffffffff


	//   ....[10]....
        /*018c*/ 	.word	0xffffffff


	//   ....[11]....
        /*0190*/ 	.word	0xffffffff


	//   ....[12]....
        /*0194*/ 	.word	0xffffffff


	//   ....[13]....
        /*0198*/ 	.word	0xffffffff


	//   ....[14]....
        /*019c*/ 	.word	0x0500000f


	//   ....[15]....
        /*01a0*/ 	.word	0x0500000f


	//   ....[16]....
        /*01a4*/ 	.word	0x0500000f


	//----- nvinfo : EIATTR_COOP_GROUP_INSTR_OFFSETS
	.align		4
.L_8345:
        /*01a8*/ 	.byte	0x04, 0x28
        /*01aa*/ 	.short	(.L_8347 - .L_8346)


	//   ....[0]....
.L_8346:
        /*01ac*/ 	.word	0x00000180


	//   ....[1]....
        /*01b0*/ 	.word	0x000001b0


	//   ....[2]....
        /*01b4*/ 	.word	0x000001d0


	//   ....[3]....
        /*01b8*/ 	.word	0x00000300


	//   ....[4]....
        /*01bc*/ 	.word	0x00000320


	//   ....[5]....
        /*01c0*/ 	.word	0x00000340


	//   ....[6]....
        /*01c4*/ 	.word	0x00001180


	//   ....[7]....
        /*01c8*/ 	.word	0x00001200


	//   ....[8]....
        /*01cc*/ 	.word	0x00001230


	//   ....[9]....
        /*01d0*/ 	.word	0x00001280


	//   ....[10]....
        /*01d4*/ 	.word	0x000012d0


	//   ....[11]....
        /*01d8*/ 	.word	0x00001320


	//   ....[12]....
        /*01dc*/ 	.word	0x00001340


	//   ....[13]....
        /*01e0*/ 	.word	0x00001360


	//   ....[14]....
        /*01e4*/ 	.word	0x00002350


	//   ....[15]....
        /*01e8*/ 	.word	0x000023b0


	//   ....[16]....
        /*01ec*/ 	.word	0x00002410


	//----- nvinfo : EIATTR_SYSCALL_OFFSETS
	.align		4
.L_8347:
        /*01f0*/ 	.byte	0x04, 0x46
        /*01f2*/ 	.short	(.L_8349 - .L_8348)


	//   ....[0]....
.L_8348:
        /*01f4*/ 	.word	0x000022e0


	//----- nvinfo : EIATTR_EXIT_INSTR_OFFSETS
	.align		4
.L_8349:
        /*01f8*/ 	.byte	0x04, 0x1c
        /*01fa*/ 	.short	(.L_8351 - .L_8350)


	//   ....[0]....
.L_8350:
        /*01fc*/ 	.word	0x00001ee0


	//   ....[1]....
        /*0200*/ 	.word	0x000021e0


	//   ....[2]....
        /*0204*/ 	.word	0x000022f0


	//----- nvinfo : EIATTR_CRS_STACK_SIZE
	.align		4
.L_8351:
        /*0208*/ 	.byte	0x04, 0x1e
        /*020a*/ 	.short	(.L_8353 - .L_8352)
.L_8352:
        /*020c*/ 	.word	0x00000000


	//----- nvinfo : EIATTR_CBANK_PARAM_SIZE
	.align		4
.L_8353:
        /*0210*/ 	.byte	0x03, 0x19
        /*0212*/ 	.short	0x007c


	//----- nvinfo : EIATTR_PARAM_CBANK
	.align		4
        /*0214*/ 	.byte	0x04, 0x0a
        /*0216*/ 	.short	(.L_8355 - .L_8354)
	.align		4
.L_8354:
        /*0218*/ 	.word	index@(.nv.constant0._ZN4vllm25paged_attention_v1_kernelIthLi128ELi8ELi128ELNS_18Fp8KVCacheDataTypeE2ELb0EEEvPT_PKS2_PKT0_S8_ifPKiSA_iPKfiiiSC_SC_iiiii)
        /*021c*/ 	.short	0x0210
        /*021e*/ 	.short	0x007c


	//----- nvinfo : EIATTR_SW_WAR
	.align		4
.L_8355:
        /*0220*/ 	.byte	0x04, 0x36
        /*0222*/ 	.short	(.L_8357 - .L_8356)
.L_8356:
        /*0224*/ 	.word	0x00000008
.L_8357:


//--------------------- .nv.info._ZN4vllm25paged_attention_v1_kernelIthLi120ELi8ELi128ELNS_18Fp8KVCacheDataTypeE2ELb0EEEvPT_PKS2_PKT0_S8_ifPKiSA_iPKfiiiSC_SC_iiiii --------------------------
	.section	.nv.info._ZN4vllm25paged_attention_v1_kernelIthLi120ELi8ELi128ELNS_18Fp8KVCacheDataTypeE2ELb0EEEvPT_PKS2_PKT0_S8_ifPKiSA_iPKfiiiSC_SC_iiiii,"",@"SHT_CUDA_INFO"
	.sectionflags	@""
	.align	4


	//----- nvinfo : EIATTR_CUDA_API_VERSION
	.align		4
        /*0000*/ 	.byte	0x04, 0x37
        /*0002*/ 	.short	(.L_8359 - .L_8358)
.L_8358:
        /*0004*/ 	.word	0x00000082


	//----- nvinfo : EIATTR_KPARAM_INFO
	.align		4
.L_8359:
        /*0008*/ 	.byte	0x04, 0x17
        /*000a*/ 	.short	(.L_8361 - .L_8360)
.L_8360:
        /*000c*/ 	.word	0x00000000
        /*0010*/ 	.short	0x0013
        /*0012*/ 	.short	0x0078
        /*0014*/ 	.byte	0x00, 0xf0, 0x11, 0x00


	//----- nvinfo : EIATTR_KPARAM_INFO
	.align		4
.L_8361:
        /*0018*/ 	.byte	0x04, 0x17
        /*001a*/ 	.short	(.L_8363 - .L_8362)
.L_8362:
        /*001c*/ 	.word	0x00000000
        /*0020*/ 	.short	0x0012
        /*0022*/ 	.short	0x0074
        /*0024*/ 	.byte	0x00, 0xf0, 0x11, 0x00


	//----- nvinfo : EIATTR_KPARAM_INFO
	.align		4
.L_8363:
        /*0028*/ 	.byte	0x04, 0x17
        /*002a*/ 	.short	(.L_8365 - .L_8364)
.L_8364:
        /*002c*/ 	.word	0x00000000
        /*0030*/ 	.short	0x0011
        /*0032*/ 	.short	0x0070
        /*0034*/ 	.byte	0x00, 0xf0, 0x11, 0x00


	//----- nvinfo : EIATTR_KPARAM_INFO
	.align		4
.L_8365:
        /*0038*/ 	.byte	0x04, 0x17
        /*003a*/ 	.short	(.L_8367 - .L_8366)
.L_8366:
        /*003c*/ 	.word	0x00000000
        /*0040*/ 	.short	0x0010
        /*0042*/ 	.short	0x006c
        /*0044*/ 	.byte	0x00, 0xf0, 0x11, 0x00


	//----- nvinfo : EIATTR_KPARAM_INFO
	.align		4
.L_8367:
        /*0048*/ 	.byte	0x04, 0x17
        /*004a*/ 	.short	(.L_8369 - .L_8368)
.L_8368:
        /*004c*/ 	.word	0x00000000
        /*0050*/ 	.short	0x000f
        /*0052*/ 	.short	0x0068
        /*0054*/ 	.byte	0x00, 0xf0, 0x11, 0x00


	//----- nvinfo : EIATTR_KPARAM_INFO
	.align		4
.L_8369:
        /*0058*/ 	.byte	0x04, 0x17
        /*005a*/ 	.short	(.L_8371 - .L_8370)
.L_8370:
        /*005c*/ 	.word	0x00000000
        /*0060*/ 	.short	0x000e
        /*0062*/ 	.short	0x0060
        /*0064*/ 	.byte	0x00, 0xf0, 0x21, 0x00


	//----- nvinfo : EIATTR_KPARAM_INFO
	.align		4
.L_8371:
        /*0068*/ 	.byte	0x04, 0x17
        /*006a*/ 	.short	(.L_8373 - .L_8372)
.L_8372:
        /*006c*/ 	.word	0x00000000
        /*0070*/ 	.short	0x000d
        /*0072*/ 	.short	0x0058
        /*0074*/ 	.byte	0x00, 0xf0, 0x21, 0x00


	//----- nvinfo : EIATTR_KPARAM_INFO
	.align		4
.L_8373:
        /*0078*/ 	.byte	0x04, 0x17
        /*007a*/ 	.short	(.L_8375 - .L_8374)
.L_8374:
        /*007c*/ 	.word	0x00000000
        /*0080*/ 	.short	0x000c
        /*0082*/ 	.short	0x0050
        /*0084*/ 	.byte	0x00, 0xf0, 0x11, 0x00


	//----- nvinfo : EIATTR_KPARAM_INFO
	.align		4
.L_8375:
        /*0088*/ 	.byte	0x04, 0x17
        /*008a*/ 	.short	(.L_8377 - .L_8376)
.L_8376:
        /*008c*/ 	.word	0x00000000
        /*0090*/ 	.short	0x000b
        /*0092*/ 	.short	0x004c
        /*0094*/ 	.byte	0x00, 0xf0, 0x11, 0x00


	//----- nvinfo : EIATTR_KPARAM_INFO
	.align		4
.L_8377:
        /*0098*/ 	.byte	0x04, 0x17
        /*009a*/ 	.short	(.L_8379 - .L_8378)
.L_8378:
        /*009c*/ 	.word	0x00000000
        /*00a0*/ 	.short	0x000a
        /*00a2*/ 	.short	0x0048
        /*00a4*/ 	.byte	0x00, 0xf0, 0x11, 0x00


	//----- nvinfo : EIATTR_KPARAM_INFO
	.align		4
.L_8379:
        /*00a8*/ 	.byte	0x04, 0x17
        /*00aa*/ 	.short	(.L_8381 - .L_8380)
.L_8380:
        /*00ac*/ 	.word	0x00000000
        /*00b0*/ 	.short	0x0009
        /*00b2*/ 	.short	0x0040
        /*00b4*/ 	.byte	0x00, 0xf0, 0x21, 0x00


	//----- nvinfo : EIATTR_KPARAM_INFO
	.align		4
.L_8381:
        /*00b8*/ 	.byte	0x04, 0x17
        /*00ba*/ 	.short	(.L_8383 - .L_8382)
.L_8382:
        /*00bc*/ 	.word	0x00000000
        /*00c0*/ 	.short	0x0008
        /*00c2*/ 	.short	0x0038
        /*00c4*/ 	.byte	0x00, 0xf0, 0x11, 0x00


	//----- nvinfo : EIATTR_KPARAM_INFO
	.align		4
.L_8383:
        /*00c8*/ 	.byte	0x04, 0x17
        /*00ca*/ 	.short	(.L_8385 - .L_8384)
.L_8384:
        /*00cc*/ 	.word	0x00000000
        /*00d0*/ 	.short	0x0007
        /*00d2*/ 	.short	0x0030
        /*00d4*/ 	.byte	0x00, 0xf0, 0x21, 0x00


	//----- nvinfo : EIATTR_KPARAM_INFO
	.align		4
.L_8385:
        /*00d8*/ 	.byte	0x04, 0x17
        /*00da*/ 	.short	(.L_8387 - .L_8386)
.L_8386:
        /*00dc*/ 	.word	0x00000000
        /*00e0*/ 	.short	0x0006
        /*00e2*/ 	.short	0x0028
        /*00e4*/ 	.byte	0x00, 0xf0, 0x21, 0x00


	//----- nvinfo : EIATTR_KPARAM_INFO
	.align		4
.L_8387:
        /*00e8*/ 	.byte	0x04, 0x17
        /*00ea*/ 	.short	(.L_8389 - .L_8388)
.L_8388:
        /*00ec*/ 	.word	0x00000000
        /*00f0*/ 	.short	0x0005
        /*00f2*/ 	.short	0x0024
        /*00f4*/ 	.byte	0x00, 0xf0, 0x11, 0x00


	//----- nvinfo : EIATTR_KPARAM_INFO
	.align		4
.L_8389:
        /*00f8*/ 	.byte	0x04, 0x17
        /*00fa*/ 	.short	(.L_8391 - .L_8390)
.L_8390:
        /*00fc*/ 	.word	0x00000000
        /*0100*/ 	.short	0x0004
        /*0102*/ 	.short	0x0020
        /*0104*/ 	.byte	0x00, 0xf0, 0x11, 0x00


	//----- nvinfo : EIATTR_KPARAM_INFO
	.align		4
.L_8391:
        /*0108*/ 	.byte	0x04, 0x17
        /*010a*/ 	.short	(.L_8393 - .L_8392)
.L_8392:
        /*010c*/ 	.word	0x00000000
        /*0110*/ 	.short	0x0003
        /*0112*/ 	.short	0x0018
        /*0114*/ 	.byte	0x00, 0xf0, 0x21, 0x00


	//----- nvinfo : EIATTR_KPARAM_INFO
	.align		4
.L_8393:
        /*0118*/ 	.byte	0x04, 0x17
        /*011a*/ 	.short	(.L_8395 - .L_8394)
.L_8394:
        /*011c*/ 	.word	0x00000000
        /*0120*/ 	.short	0x0002
        /*0122*/ 	.short	0x0010
        /*0124*/ 	.byte	0x00, 0xf0, 0x21, 0x00


	//----- nvinfo : EIATTR_KPARAM_INFO
	.align		4
.L_8395:
        /*0128*/ 	.byte	0x04, 0x17
        /*012a*/ 	.short	(.L_8397 - .L_8396)
.L_8396:
        /*012c*/ 	.word	0x00000000
        /*0130*/ 	.short	0x0001
        /*0132*/ 	.short	0x0008
        /*0134*/ 	.byte	0x00, 0xf0, 0x21, 0x00


	//----- nvinfo : EIATTR_KPARAM_INFO
	.align		4
.L_8397:
        /*0138*/ 	.byte	0x04, 0x17
        /*013a*/ 	.short	(.L_8399 - .L_8398)
.L_8398:
        /*013c*/ 	.word	0x00000000
        /*0140*/ 	.short	0x0000
        /*0142*/ 	.short	0x0000
        /*0144*/ 	.byte	0x00, 0xf0, 0x21, 0x00


	//----- nvinfo : EIATTR_SPARSE_MMA_MASK
	.align		4
.L_8399:
        /*0148*/ 	.byte	0x03, 0x50
        /*014a*/ 	.short	0x0000


	//----- nvinfo : EIATTR_MAXREG_COUNT
	.align		4
        /*014c*/ 	.byte	0x03, 0x1b
        /*014e*/ 	.short	0x00ff


	//----- nvinfo : EIATTR_NUM_BARRIERS
	.align		4
        /*0150*/ 	.byte	0x02, 0x4c
        /*0152*/ 	.byte	0x01
	.zero		1


	//----- nvinfo : EIATTR_EXTERNS
	.align		4
        /*0154*/ 	.byte	0x04, 0x0f
        /*0156*/ 	.short	(.L_8401 - .L_8400)


	//   ....[0]....
	.align		4
.L_8400:
        /*0158*/ 	.word	index@(__assertfail)


	//----- nvinfo : EIATTR_MERCURY_ISA_VERSION
	.align		4
.L_8401:
        /*015c*/ 	.byte	0x03, 0x5f
        /*015e*/ 	.short	0x0101


	//----- nvinfo : EIATTR_COOP_GROUP_MASK_REGIDS
	.align		4
        /*0160*/ 	.byte	0x04, 0x29
        /*0162*/ 	.short	(.L_8403 - .L_8402)


	//   ....[0]....
.L_8402:
        /*0164*/ 	.word	0xffffffff


	//   ....[1]....
        /*0168*/ 	.word	0xffffffff


	//   ....[2]....
        /*016c*/ 	.word	0xffffffff


	//   ....[3]....
        /*0170*/ 	.word	0xffffffff


	//   ....[4]....
        /*0174*/ 	.word	0xffffffff


	//   ....[5]....
        /*0178*/ 	.word	0xffffffff


	//   ....[6]....
        /*017c*/ 	.word	0xffffffff


	//   ....[7]....
        /*0180*/ 	.word	0xffffffff


	//   ....[8]....
        /*0184*/ 	.word	0xffffffff


	//   ....[9]....
        /*0188*/ 	.word	0xffffffff


	//   ....[10]....
        /*018c*/ 	.word	0xffffffff


	//   ....[11]....
        /*0190*/ 	.word	0xffffffff


	//   ....[12]....
        /*0194*/ 	.word	0xffffffff


	//   ....[13]....
        /*0198*/ 	.word	0xffffffff


	//   ....[14]....
        /*019c*/ 	.word	0x0500000f


	//   ....[15]....
        /*01a0*/ 	.word	0x0500000f


	//   ....[16]....
        /*01a4*/ 	.word	0x0500000f


	//----- nvinfo : EIATTR_COOP_GROUP_INSTR_OFFSETS
	.align		4
.L_8403:
        /*01a8*/ 	.byte	0x04, 0x28
        /*01aa*/ 	.short	(.L_8405 - .L_8404)


	//   ....[0]....
.L_8404:
        /*01ac*/ 	.word	0x00000180


	//   ....[1]....
        /*01b0*/ 	.word	0x000001b0


	//   ....[2]....
        /*01b4*/ 	.word	0x000001d0


	//   ....[3]....
        /*01b8*/ 	.word	0x00000300


	//   ....[4]....
        /*01bc*/ 	.word	0x00000320


	//   ....[5]....
        /*01c0*/ 	.word	0x00000340


	//   ....[6]....
        /*01c4*/ 	.word	0x00001180


	//   ....[7]....
        /*01c8*/ 	.word	0x00001200


	//   ....[8]....
        /*01cc*/ 	.word	0x00001230


	//   ....[9]....
        /*01d0*/ 	.word	0x00001280


	//   ....[10]....
        /*01d4*/ 	.word	0x000012d0


	//   ....[11]....
        /*01d8*/ 	.word	0x00001320


	//   ....[12]....
        /*01dc*/ 	.word	0x00001340


	//   ....[13]....
        /*01e0*/ 	.word	0x00001360


	//   ....[14]....
        /*01e4*/ 	.word	0x00002460


	//   ....[15]....
        /*01e8*/ 	.word	0x000024c0


	//   ....[16]....
        /*01ec*/ 	.word	0x00002520


	//----- nvinfo : EIATTR_SYSCALL_OFFSETS
	.align		4
.L_8405:
        /*01f0*/ 	.byte	0x04, 0x46
        /*01f2*/ 	.short	(.L_8407 - .L_8406)


	//   ....[0]....
.L_8406:
        /*01f4*/ 	.word	0x000023f0


	//----- nvinfo : EIATTR_EXIT_INSTR_OFFSETS
	.align		4
.L_8407:
        /*01f8*/ 	.byte	0x04, 0x1c
        /*01fa*/ 	.short	(.L_8409 - .L_8408)


	//   ....[0]....
.L_8408:
        /*01fc*/ 	.word	0x00002020


	//   ....[1]....
        /*0200*/ 	.word	0x00002270


	//   ....[2]....
        /*0204*/ 	.word	0x000022f0


	//   ....[3]....
        /*0208*/ 	.word	0x00002400


	//----- nvinfo : EIATTR_CRS_STACK_SIZE
	.align		4
.L_8409:
        /*020c*/ 	.byte	0x04, 0x1e
        /*020e*/ 	.short	(.L_8411 - .L_8410)
.L_8410:
        /*0210*/ 	.word	0x00000000


	//----- nvinfo : EIATTR_CBANK_PARAM_SIZE
	.align		4
.L_8411:
        /*0214*/ 	.byte	0x03, 0x19
        /*0216*/ 	.short	0x007c


	//----- nvinfo : EIATTR_PARAM_CBANK
	.align		4
        /*0218*/ 	.byte	0x04, 0x0a
        /*021a*/ 	.short	(.L_8413 - .L_8412)
	.align		4
.L_8412:
        /*021c*/ 	.word	index@(.nv.constant0._ZN4vllm25paged_attention_v1_kernelIthLi120ELi8ELi128ELNS_18Fp8KVCacheDataTypeE2ELb0EEEvPT_PKS2_PKT0_S8_ifPKiSA_iPKfiiiSC_SC_iiiii)
        /*0220*/ 	.short	0x0210
        /*0222*/ 	.short	0x007c


	//----- nvinfo : EIATTR_SW_WAR
	.align		4
.L_8413:
        /*0224*/ 	.byte	0x04, 0x36
        /*0226*/ 	.short	(.L_8415 - .L_8414)
.L_8414:
        /*0228*/ 	.word	0x00000008
.L_8415:


//--------------------- .nv.info._ZN4vllm25paged_attention_v1_kernelIthLi112ELi8ELi128ELNS_18Fp8KVCacheDataTypeE2ELb0EEEvPT_PKS2_PKT0_S8_ifPKiSA_iPKfiiiSC_SC_iiiii --------------------------
	.section	.nv.info._ZN4vllm25paged_attention_v1_kernelIthLi112ELi8ELi128ELNS_18Fp8KVCacheDataTypeE2ELb0EEEvPT_PKS2_PKT0_S8_ifPKiSA_iPKfiiiSC_SC_iiiii,"",@"SHT_CUDA_INFO"
	.sectionflags	@""
	.align	4


	//----- nvinfo : EIATTR_CUDA_API_VERSION
	.align		4
        /*0000*/ 	.byte	0x04, 0x37
        /*0002*/ 	.short	(.L_8417 - .L_8416)
.L_8416:
        /*0004*/ 	.word	0x00000082


	//----- nvinfo : EIATTR_KPARAM_INFO
	.align		4
.L_8417:
        /*0008*/ 	.byte	0x04, 0x17
        /*000a*/ 	.short	(.L_8419 - .L_8418)
.L_8418:
        /*000c*/ 	.word	0x00000000
        /*0010*/ 	.short	0x0013
        /*0012*/ 	.short	0x0078
        /*0014*/ 	.byte	0x00, 0xf0, 0x11, 0x00


	//----- nvinfo : EIATTR_KPARAM_INFO
	.align		4
.L_8419:
        /*0018*/ 	.byte	0x04, 0x17
        /*001a*/ 	.short	(.L_8421 - .L_8420)
.L_8420:
        /*001c*/ 	.word	0x00000000
        /*0020*/ 	.short	0x0012
        /*0022*/ 	.short	0x0074
        /*0024*/ 	.byte	0x00, 0xf0, 0x11, 0x00


	//----- nvinfo : EIATTR_KPARAM_INFO
	.align		4
.L_8421:
        /*0028*/ 	.byte	0x04, 0x17
        /*002a*/ 	.short	(.L_8423 - .L_8422)
.L_8422:
        /*002c*/ 	.word	0x00000000
        /*0030*/ 	.short	0x0011
        /*0032*/ 	.short	0x0070
        /*0034*/ 	.byte	0x00, 0xf0, 0x11, 0x00


	//----- nvinfo : EIATTR_KPARAM_INFO
	.align		4
.L_8423:
        /*0038*/ 	.byte	0x04, 0x17
        /*003a*/ 	.short	(.L_8425 - .L_8424)
.L_8424:
        /*003c*/ 	.word	0x00000000
        /*0040*/ 	.short	0x0010
        /*0042*/ 	.short	0x006c
        /*0044*/ 	.byte	0x00, 0xf0, 0x11, 0x00


	//----- nvinfo : EIATTR_KPARAM_INFO
	.align		4
.L_8425:
        /*0048*/ 	.byte	0x04, 0x17
        /*004a*/ 	.short	(.L_8427 - .L_8426)
.L_8426:
        /*004c*/ 	.word	0x00000000
        /*0050*/ 	.short	0x000f
        /*0052*/ 	.short	0x0068
        /*0054*/ 	.byte	0x00, 0xf0, 0x11, 0x00


	//----- nvinfo : EIATTR_KPARAM_INFO
	.align		4
.L_8427:
        /*0058*/ 	.byte	0x04, 0x17
        /*005a*/ 	.short	(.L_8429 - .L_8428)
.L_8428:
        /*005c*/ 	.word	0x00000000
        /*0060*/ 	.short	0x000e
        /*0062*/ 	.short	0x0060
        /*0064*/ 	.byte	0x00, 0xf0, 0x21, 0x00


	//----- nvinfo : EIATTR_KPARAM_INFO
	.align		4
.L_8429:
        /*0068*/ 	.byte	0x04, 0x17
        /*006a*/ 	.short	(.L_8431 - .L_8430)
.L_8430:
        /*006c*/ 	.word	0x00000000
        /*0070*/ 	.short	0x000d
        /*0072*/ 	.short	0x0058
        /*0074*/ 	.byte	0x00, 0xf0, 0x21, 0x00


	//----- nvinfo : EIATTR_KPARAM_INFO
	.align		4
.L_8431:
        /*0078*/ 	.byte	0x04, 0x17
        /*007a*/ 	.short	(.L_8433 - .L_8432)
.L_8432:
        /*007c*/ 	.word	0x00000000
        /*0080*/ 	.short	0x000c
        /*0082*/ 	.short	0x0050
        /*0084*/ 	.byte	0x00, 0xf0, 0x11, 0x00


	//----- nvinfo : EIATTR_KPARAM_INFO
	.align		4
.L_8433:
        /*0088*/ 	.byte	0x04, 0x17
        /*008a*/ 	.short	(.L_8435 - .L_8434)
.L_8434:
        /*008c*/ 	.word	0x00000000
        /*0090*/ 	.short	0x000b
        /*0092*/ 	.short	0x004c
        /*0094*/ 	.byte	0x00, 0xf0, 0x11, 0x00


	//----- nvinfo : EIATTR_KPARAM_INFO
	.align		4
.L_8435:
        /*0098*/ 	.byte	0x04, 0x17
        /*009a*/ 	.short	(.L_8437 - .L_8436)
.L_8436:
        /*009c*/ 	.word	0x00000000
        /*00a0*/ 	.short	0x000a
        /*00a2*/ 	.short	0x0048
        /*00a4*/ 	.byte	0x00, 0xf0, 0x11, 0x00


	//----- nvinfo : EIATTR_KPARAM_INFO
	.align		4
.L_8437:
        /*00a8*/ 	.byte	0x04, 0x17
        /*00aa*/ 	.short	(.L_8439 - .L_8438)
.L_8438:
        /*00ac*/ 	.word	0x00000000
        /*00b0*/ 	.short	0x0009
        /*00b2*/ 	.short	0x0040
        /*00b4*/ 	.byte	0x00, 0xf0, 0x21, 0x00


	//----- nvinfo : EIATTR_KPARAM_INFO
	.align		4
.L_8439:
        /*00b8*/ 	.byte	0x04, 0x17
        /*00ba*/ 	.short	(.L_8441 - .L_8440)
.L_8440:
        /*00bc*/ 	.word	0x00000000
        /*00c0*/ 	.short	0x0008
        /*00c2*/ 	.short	0x0038
        /*00c4*/ 	.byte	0x00, 0xf0, 0x11, 0x00


	//----- nvinfo : EIATTR_KPARAM_INFO
	.align		4
.L_8441:
        /*00c8*/ 	.byte	0x04, 0x17
        /*00ca*/ 	.short	(.L_8443 - .L_8442)
.L_8442:
        /*00cc*/ 	.word	0x00000000
        /*00d0*/ 	.short	0x0007
        /*00d2*/ 	.short	0x0030
        /*00d4*/ 	.byte	0x00, 0xf0, 0x21, 0x00


	//----- nvinfo : EIATTR_KPARAM_INFO
	.align		4
.L_8443:
        /*00d8*/ 	.byte	0x04, 0x17
        /*00da*/ 	.short	(.L_8445 - .L_8444)
.L_8444:
        /*00dc*/ 	.word	0x00000000
        /*00e0*/ 	.short	0x0006
        /*00e2*/ 	.short	0x0028
        /*00e4*/ 	.byte	0x00, 0xf0, 0x21, 0x00


	//----- nvinfo : EIATTR_KPARAM_INFO
	.align		4
.L_8445:
        /*00e8*/ 	.byte	0x04, 0x17
        /*00ea*/ 	.short	(.L_8447 - .L_8446)
.L_8446:
        /*00ec*/ 	.word	0x00000000
        /*00f0*/ 	.short	0x0005
        /*00f2*/ 	.short	0x0024
        /*00f4*/ 	.byte	0x00, 0xf0, 0x11, 0x00


	//----- nvinfo : EIATTR_KPARAM_INFO
	.align		4
.L_8447:
        /*00f8*/ 	.byte	0x04, 0x17
        /*00fa*/ 	.short	(.L_8449 - .L_8448)
.L_8448:
        /*00fc*/ 	.word	0x00000000
        /*0100*/ 	.short	0x0004
        /*0102*/ 	.short	0x0020
        /*0104*/ 	.byte	0x00, 0xf0, 0x11, 0x00


	//----- nvinfo : EIATTR_KPARAM_INFO
	.align		4
.L_8449:
        /*0108*/ 	.byte	0x04, 0x17
        /*010a*/ 	.short	(.L_8451 - .L_8450)
.L_8450:
        /*010c*/ 	.word	0x00000000
        /*0110*/ 	.short	0x0003
        /*0112*/ 	.short	0x0018
        /*0114*/ 	.byte	0x00, 0xf0, 0x21, 0x00


	//----- nvinfo : EIATTR_KPARAM_INFO
	.align		4
.L_8451:
        /*0118*/ 	.byte	0x04, 0x17
        /*011a*/ 	.short	(.L_8453 - .L_8452)
.L_8452:
        /*011c*/ 	.word	0x00000000
        /*0120*/ 	.short	0x0002
        /*0122*/ 	.short	0x0010
        /*0124*/ 	.byte	0x00, 0xf0, 0x21, 0x00


	//----- nvinfo : EIATTR_KPARAM_INFO
	.align		4
.L_8453:
        /*0128*/ 	.byte	0x04, 0x17
        /*012a*/ 	.short	(.L_8455 - .L_8454)
.L_8454:
        /*012c*/ 	.word	0x00000000
        /*0130*/ 	.short	0x0001
        /*0132*/ 	.short	0x0008
        /*0134*/ 	.byte	0x00, 0xf0, 0x21, 0x00


	//----- nvinfo : EIATTR_KPARAM_INFO
	.align		4
.L_8455:
        /*0138*/ 	.byte	0x04, 0x17
        /*013a*/ 	.short	(.L_8457 - .L_8456)
.L_8456:
        /*013c*/ 	.word	0x00000000
        /*0140*/ 	.short	0x0000
        /*0142*/ 	.short	0x0000
        /*0144*/ 	.byte	0x00, 0xf0, 0x21, 0x00


	//----- nvinfo : EIATTR_SPARSE_MMA_MASK
	.align		4
.L_8457:
        /*0148*/ 	.byte	0x03, 0x50
        /*014a*/ 	.short	0x0000


	//----- nvinfo : EIATTR_MAXREG_COUNT
	.align		4
        /*014c*/ 	.byte	0x03, 0x1b
        /*014e*/ 	.short	0x00ff


	//----- nvinfo : EIATTR_NUM_BARRIERS
	.align		4
        /*0150*/ 	.byte	0x02, 0x4c
        /*0152*/ 	.byte	0x01
	.zero		1


	//----- nvinfo : EIATTR_EXTERNS
	.align		4
        /*0154*/ 	.byte	0x04, 0x0f
        /*0156*/ 	.short	(.L_8459 - .L_8458)


	//   ....[0]....
	.align		4
.L_8458:
        /*0158*/ 	.word	index@(__assertfail)


	//----- nvinfo : EIATTR_MERCURY_ISA_VERSION
	.align		4
.L_8459:
        /*015c*/ 	.byte	0x03, 0x5f
        /*015e*/ 	.short	0x0101


	//----- nvinfo : EIATTR_COOP_GROUP_MASK_REGIDS
	.align		4
        /*0160*/ 	.byte	0x04, 0x29
        /*0162*/ 	.short	(.L_8461 - .L_8460)


	//   ....[0]....
.L_8460:
        /*0164*/ 	.word	0xffffffff


	//   ....[1]....
        /*0168*/ 	.word	0xffffffff


	//   ....[2]....
        /*016c*/ 	.word	0xffffffff


	//   ....[3]....
        /*0170*/ 	.word	0xffffffff


	//   ....[4]....
        /*0174*/ 	.word	0xffffffff


	//   ....[5]....
        /*0178*/ 	.word	0xffffffff


	//   ....[6]....
        /*017c*/ 	.word	0xffffffff


	//   ....[7]....
        /*0180*/ 	.word	0xffffffff


	//   ....[8]....
        /*0184*/ 	.word	0xffffffff


	//   ....[9]....
        /*0188*/ 	.word	0xffffffff


	//   ....[10]....
        /*018c*/ 	.word	0xffffffff


	//   ....[11]....
        /*0190*/ 	.word	0xffffffff


	//   ....[12]....
        /*0194*/ 	.word	0xffffffff


	//   ....[13]....
        /*0198*/ 	.word	0xffffffff


	//   ....[14]....
        /*019c*/ 	.word	0x0500000f


	//   ....[15]....
        /*01a0*/ 	.word	0x0500000f


	//   ....[16]....
        /*01a4*/ 	.word	0x0500000f


	//----- nvinfo : EIATTR_COOP_GROUP_INSTR_OFFSETS
	.align		4
.L_8461:
        /*01a8*/ 	.byte	0x04, 0x28
        /*01aa*/ 	.short	(.L_8463 - .L_8462)


	//   ....[0]....
.L_8462:
        /*01ac*/ 	.word	0x00000180


	//   ....[1]....
        /*01b0*/ 	.word	0x000001b0


	//   ....[2]....
        /*01b4*/ 	.word	0x000001d0


	//   ....[3]....
        /*01b8*/ 	.word	0x00000300


	//   ....[4]....
        /*01bc*/ 	.word	0x00000320


	//   ....[5]....
        /*01c0*/ 	.word	0x00000340


	//   ....[6]....
        /*01c4*/ 	.word	0x00001180


	//   ....[7]....
        /*01c8*/ 	.word	0x00001200


	//   ....[8]....
        /*01cc*/ 	.word	0x00001230


	//   ....[9]....
        /*01d0*/ 	.word	0x00001280


	//   ....[10]....
        /*01d4*/ 	.word	0x000012d0


	//   ....[11]....
        /*01d8*/ 	.word	0x00001320


	//   ....[12]....
        /*01dc*/ 	.word	0x00001340


	//   ....[13]....
        /*01e0*/ 	.word	0x00001360


	//   ....[14]....
        /*01e4*/ 	.word	0x00002460


	//   ....[15]....
        /*01e8*/ 	.word	0x000024c0


	//   ....[16]....
        /*01ec*/ 	.word	0x00002520


	//----- nvinfo : EIATTR_SYSCALL_OFFSETS
	.align		4
.L_8463:
        /*01f0*/ 	.byte	0x04, 0x46
        /*01f2*/ 	.short	(.L_8465 - .L_8464)


	//   ....[0]....
.L_8464:
        /*01f4*/ 	.word	0x000023f0


	//----- nvinfo : EIATTR_EXIT_INSTR_OFFSETS
	.align		4
.L_8465:
        /*01f8*/ 	.byte	0x04, 0x1c
        /*01fa*/ 	.short	(.L_8467 - .L_8466)


	//   ....[0]....
.L_8466:
        /*01fc*/ 	.word	0x00002020


	//   ....[1]....
        /*0200*/ 	.word	0x00002270


	//   ....[2]....
        /*0204*/ 	.word	0x000022f0


	//   ....[3]....
        /*0208*/ 	.word	0x00002400


	//----- nvinfo : EIATTR_CRS_STACK_SIZE
	.align		4
.L_8467:
        /*020c*/ 	.byte	0x04, 0x1e
        /*020e*/ 	.short	(.L_8469 - .L_8468)
.L_8468:
        /*0210*/ 	.word	0x00000000


	//----- nvinfo : EIATTR_CBANK_PARAM_SIZE
	.align		4
.L_8469:
        /*0214*/ 	.byte	0x03, 0x19
        /*0216*/ 	.short	0x007c


	//----- nvinfo : EIATTR_PARAM_CBANK
	.align		4
        /*0218*/ 	.byte	0x04, 0x0a
        /*021a*/ 	.short	(.L_8471 - .L_8470)
	.align		4
.L_8470:
        /*021c*/ 	.word	index@(.nv.constant0._ZN4vllm25paged_attention_v1_kernelIthLi112ELi8ELi128ELNS_18Fp8KVCacheDataTypeE2ELb0EEEvPT_PKS2_PKT0_S8_ifPKiSA_iPKfiiiSC_SC_iiiii)
        /*0220*/ 	.short	0x0210
        /*0222*/ 	.short	0x007c


	//----- nvinfo : EIATTR_SW_WAR
	.align		4
.L_8471:
        /*0224*/ 	.byte	0x04, 0x36
        /*0226*/ 	.short	(.L_8473 - .L_8472)
.L_8472:
        /*0228*/ 	.word	0x00000008
.L_8473:


//--------------------- .nv.info._ZN4vllm25paged_attention_v1_kernelIthLi96ELi8ELi128ELNS_18Fp8KVCacheDataTypeE2ELb0EEEvPT_PKS2_PKT0_S8_ifPKiSA_iPKfiiiSC_SC_iiiii --------------------------
	.section	.nv.info._ZN4vllm25paged_attention_v1_kernelIthLi96ELi8ELi128ELNS_18Fp8KVCacheDataTypeE2ELb0EEEvPT_PKS2_PKT0_S8_ifPKiSA_iPKfiiiSC_SC_iiiii,"",@"SHT_CUDA_INFO"
	.sectionflags	@""
	.align	4


	//----- nvinfo : EIATTR_CUDA_API_VERSION
	.align		4
        /*0000*/ 	.byte	0x04, 0x37
        /*0002*/ 	.short	(.L_8475 - .L_8474)
.L_8474:
        /*0004*/ 	.word	0x00000082


	//----- nvinfo : EIATTR_KPARAM_INFO
	.align		4
.L_8475:
        /*0008*/ 	.byte	0x04, 0x17
        /*000a*/ 	.short	(.L_8477 - .L_8476)
.L_8476:
        /*000c*/ 	.word	0x00000000
        /*0010*/ 	.short	0x0013
        /*0012*/ 	.short	0x0078
        /*0014*/ 	.byte	0x00, 0xf0, 0x11, 0x00


	//----- nvinfo : EIATTR_KPARAM_INFO
	.align		4
.L_8477:
        /*0018*/ 	.byte	0x04, 0x17
        /*001a*/ 	.short	(.L_8479 - .L_8478)
.L_8478:
        /*001c*/ 	.word	0x00000000
        /*0020*/ 	.short	0x0012
        /*0022*/ 	.short	0x0074
        /*0024*/ 	.byte	0x00, 0xf0, 0x11, 0x00


	//----- nvinfo : EIATTR_KPARAM_INFO
	.align		4
.L_8479:
        /*0028*/ 	.byte	0x04, 0x17
        /*002a*/ 	.short	(.L_8481 - .L_8480)
.L_8480:
        /*002c*/ 	.word	0x00000000
        /*0030*/ 	.short	0x0011
        /*0032*/ 	.short	0x0070
        /*0034*/ 	.byte	0x00, 0xf0, 0x11, 0x00


	//----- nvinfo : EIATTR_KPARAM_INFO
	.align		4
.L_8481:
        /*0038*/ 	.byte	0x04, 0x17
        /*003a*/ 	.short	(.L_8483 - .L_8482)
.L_8482:
        /*003c*/ 	.word	0x00000000
        /*0040*/ 	.short	0x0010
        /*0042*/ 	.short	0x006c
        /*0044*/ 	.byte	0x00, 0xf0, 0x11, 0x00


	//----- nvinfo : EIATTR_KPARAM_INFO
	.align		4
.L_8483:
        /*0048*/ 	.byte	0x04, 0x17
        /*004a*/ 	.short	(.L_8485 - .L_8484)
.L_8484:
        /*004c*/ 	.word	0x00000000
        /*0050*/ 	.short	0x000f
        /*0052*/ 	.short	0x0068
        /*0054*/ 	.byte	0x00, 0xf0, 0x11, 0x00


	//----- nvinfo : EIATTR_KPARAM_INFO
	.align		4
.L_8485:
        /*0058*/ 	.byte	0x04, 0x17
        /*005a*/ 	.short	(.L_8487 - .L_8486)
.L_8486:
        /*005c*/ 	.word	0x00000000
        /*0060*/ 	.short	0x000e
        /*0062*/ 	.short	0x0060
        /*0064*/ 	.byte	0x00, 0xf0, 0x21, 0x00


	//----- nvinfo : EIATTR_KPARAM_INFO
	.align		4
.L_8487:
        /*0068*/ 	.byte	0x04, 0x17
        /*006a*/ 	.short	(.L_8489 - .L_8488)
.L_8488:
        /*006c*/ 	.word	0x00000000
        /*0070*/ 	.short	0x000d
        /*0072*/ 	.short	0x0058
        /*0074*/ 	.byte	0x00, 0xf0, 0x21, 0x00


	//----- nvinfo : EIATTR_KPARAM_INFO
	.align		4
.L_8489:
        /*0078*/ 	.byte	0x04, 0x17
        /*007a*/ 	.short	(.L_8491 - .L_8490)
.L_8490:
        /*007c*/ 	.word	0x00000000
        /*0080*/ 	.short	0x000c
        /*0082*/ 	.short	0x0050
        /*0084*/ 	.byte	0x00, 0xf0, 0x11, 0x00


	//----- nvinfo : EIATTR_KPARAM_INFO
	.align		4
.L_8491:
        /*0088*/ 	.byte	0x04, 0x17
        /*008a*/ 	.short	(.L_8493 - .L_8492)
.L_8492:
        /*008c*/ 	.word	0x00000000
        /*0090*/ 	.short	0x000b
        /*0092*/ 	.short	0x004c
        /*0094*/ 	.byte	0x00, 0xf0, 0x11, 0x00


	//----- nvinfo : EIATTR_KPARAM_INFO
	.align		4
.L_8493:
        /*0098*/ 	.byte	0x04, 0x17
        /*009a*/ 	.short	(.L_8495 - .L_8494)
.L_8494:
        /*009c*/ 	.word	0x00000000
        /*00a0*/ 	.short	0x000a
        /*00a2*/ 	.short	0x0048
        /*00a4*/ 	.byte	0x00, 0xf0, 0x11, 0x00


	//----- nvinfo : EIATTR_KPARAM_INFO
	.align		4
.L_8495:
        /*00a8*/ 	.byte	0x04, 0x17
        /*00aa*/ 	.short	(.L_8497 - .L_8496)
.L_8496:
        /*00ac*/ 	.word	0x00000000
        /*00b0*/ 	.short	0x0009
        /*00b2*/ 	.short	0x0040
        /*00b4*/ 	.byte	0x00, 0xf0, 0x21, 0x00


	//----- nvinfo : EIATTR_KPARAM_INFO
	.align		4
.L_8497:
        /*00b8*/ 	.byte	0x04, 0x17
        /*00ba*/ 	.short	(.L_8499 - .L_8498)
.L_8498:
        /*00bc*/ 	.word	0x00000000
        /*00c0*/ 	.short	0x0008
        /*00c2*/ 	.short	0x0038
        /*00c4*/ 	.byte	0x00, 0xf0, 0x11, 0x00


	//----- nvinfo : EIATTR_KPARAM_INFO
	.align		4
.L_8499:
        /*00c8*/ 	.byte	0x04, 0x17
        /*00ca*/ 	.short	(.L_8501 - .L_8500)
.L_8500:
        /*00cc*/ 	.word	0x00000000
        /*00d0*/ 	.short	0x0007
        /*00d2*/ 	.short	0x0030
        /*00d4*/ 	.byte	0x00, 0xf0, 0x21, 0x00


	//----- nvinfo : EIATTR_KPARAM_INFO
	.align		4
.L_8501:
        /*00d8*/ 	.byte	0x04, 0x17
        /*00da*/ 	.short	(.L_8503 - .L_8502)
.L_8502:
        /*00dc*/ 	.word	0x00000000
        /*00e0*/ 	.short	0x0006
        /*00e2*/ 	.short	0x0028
        /*00e4*/ 	.byte	0x00, 0xf0, 0x21, 0x00


	//----- nvinfo : EIATTR_KPARAM_INFO
	.align		4
.L_8503:
        /*00e8*/ 	.byte	0x04, 0x17
        /*00ea*/ 	.short	(.L_8505 - .L_8504)
.L_8504:
        /*00ec*/ 	.word	0x00000000
        /*00f0*/ 	.short	0x0005
        /*00f2*/ 	.short	0x0024
        /*00f4*/ 	.byte	0x00, 0xf0, 0x11, 0x00


	//----- nvinfo : EIATTR_KPARAM_INFO
	.align		4
.L_8505:
        /*00f8*/ 	.byte	0x04, 0x17
        /*00fa*/ 	.short	(.L_8507 - .L_8506)
.L_8506:
        /*00fc*/ 	.word	0x00000000
        /*0100*/ 	.short	0x0004
        /*0102*/ 	.short	0x0020
        /*0104*/ 	.byte	0x00, 0xf0, 0x11, 0x00


	//----- nvinfo : EIATTR_KPARAM_INFO
	.align		4
.L_8507:
        /*0108*/ 	.byte	0x04, 0x17
        /*010a*/ 	.short	(.L_8509 - .L_8508)
.L_8508:
        /*010c*/ 	.word	0x00000000
        /*0110*/ 	.short	0x0003
        /*0112*/ 	.short	0x0018
        /*0114*/ 	.byte	0x00, 0xf0, 0x21, 0x00


	//----- nvinfo : EIATTR_KPARAM_INFO
	.align		4
.L_8509:
        /*0118*/ 	.byte	0x04, 0x17
        /*011a*/ 	.short	(.L_8511 - .L_8510)
.L_8510:
        /*011c*/ 	.word	0x00000000
        /*0120*/ 	.short	0x0002
        /*0122*/ 	.short	0x0010
        /*0124*/ 	.byte	0x00, 0xf0, 0x21, 0x00


	//----- nvinfo : EIATTR_KPARAM_INFO
	.align		4
.L_8511:
        /*0128*/ 	.byte	0x04, 0x17
        /*012a*/ 	.short	(.L_8513 - .L_8512)
.L_8512:
        /*012c*/ 	.word	0x00000000
        /*0130*/ 	.short	0x0001
        /*0132*/ 	.short	0x0008
        /*0134*/ 	.byte	0x00, 0xf0, 0x21, 0x00


	//----- nvinfo : EIATTR_KPARAM_INFO
	.align		4
.L_8513:
        /*0138*/ 	.byte	0x04, 0x17
        /*013a*/ 	.short	(.L_8515 - .L_8514)
.L_8514:
        /*013c*/ 	.word	0x00000000
        /*0140*/ 	.short	0x0000
        /*0142*/ 	.short	0x0000
        /*0144*/ 	.byte	0x00, 0xf0, 0x21, 0x00


	//----- nvinfo : EIATTR_SPARSE_MMA_MASK
	.align		4
.L_8515:
        /*0148*/ 	.byte	0x03, 0x50
        /*014a*/ 	.short	0x0000


	//----- nvinfo : EIATTR_MAXREG_COUNT
	.align		4
        /*014c*/ 	.byte	0x03, 0x1b
        /*014e*/ 	.short	0x00ff


	//----- nvinfo : EIATTR_NUM_BARRIERS
	.align		4
        /*0150*/ 	.byte	0x02, 0x4c
        /*0152*/ 	.byte	0x01
	.zero		1


	//----- nvinfo : EIATTR_EXTERNS
	.align		4
        /*0154*/ 	.byte	0x04, 0x0f
        /*0156*/ 	.short	(.L_8517 - .L_8516)


	//   ....[0]....
	.align		4
.L_8516:
        /*0158*/ 	.word	index@(__assertfail)


	//----- nvinfo : EIATTR_MERCURY_ISA_VERSION
	.align		4
.L_8517:
        /*015c*/ 	.byte	0x03, 0x5f
        /*015e*/ 	.short	0x0101


	//----- nvinfo : EIATTR_COOP_GROUP_MASK_REGIDS
	.align		4
        /*0160*/ 	.byte	0x04, 0x29
        /*0162*/ 	.short	(.L_8519 - .L_8518)


	//   ....[0]....
.L_8518:
        /*0164*/ 	.word	0xffffffff


	//   ....[1]....
        /*0168*/ 	.word	0xffffffff


	//   ....[2]....
        /*016c*/ 	.word	0xffffffff


	//   ....[3]....
        /*0170*/ 	.word	0xffffffff


	//   ....[4]....
        /*0174*/ 	.word	0xffffffff


	//   ....[5]....
        /*0178*/ 	.word	0xffffffff


	//   ....[6]....
        /*017c*/ 	.word	0xffffffff


	//   ....[7]....
        /*0180*/ 	.word	0xffffffff


	//   ....[8]....
        /*0184*/ 	.word	0xffffffff


	//   ....[9]....
        /*0188*/ 	.word	0xffffffff


	//   ....[10]....
        /*018c*/ 	.word	0xffffffff


	//   ....[11]....
        /*0190*/ 	.word	0xffffffff


	//   ....[12]....
        /*0194*/ 	.word	0xffffffff


	//   ....[13]....
        /*0198*/ 	.word	0xffffffff


	//   ....[14]....
        /*019c*/ 	.word	0x0500000f


	//   ....[15]....
        /*01a0*/ 	.word	0x0500000f


	//   ....[16]....
        /*01a4*/ 	.word	0x0500000f


	//----- nvinfo : EIATTR_COOP_GROUP_INSTR_OFFSETS
	.align		4
.L_8519:
        /*01a8*/ 	.byte	0x04, 0x28
        /*01aa*/ 	.short	(.L_8521 - .L_8520)


	//   ....[0]....
.L_8520:
        /*01ac*/ 	.word	0x00000180


	//   ....[1]....
        /*01b0*/ 	.word	0x000001b0


	//   ....[2]....
        /*01b4*/ 	.word	0x000001d0


	//   ....[3]....
        /*01b8*/ 	.word	0x00000300


	//   ....[4]....
        /*01bc*/ 	.word	0x00000320


	//   ....[5]....
        /*01c0*/ 	.word	0x00000340


	//   ....[6]....
        /*01c4*/ 	.word	0x00001180


	//   ....[7]....
        /*01c8*/ 	.word	0x00001200


	//   ....[8]....
        /*01cc*/ 	.word	0x00001230


	//   ....[9]....
        /*01d0*/ 	.word	0x00001280


	//   ....[10]....
        /*01d4*/ 	.word	0x000012d0


	//   ....[11]....
        /*01d8*/ 	.word	0x00001320


	//   ....[12]....
        /*01dc*/ 	.word	0x00001340


	//   ....[13]....
        /*01e0*/ 	.word	0x00001360


	//   ....[14]....
        /*01e4*/ 	.word	0x00002260


	//   ....[15]....
        /*01e8*/ 	.word	0x000022c0


	//   ....[16]....
        /*01ec*/ 	.word	0x00002320


	//----- nvinfo : EIATTR_SYSCALL_OFFSETS
	.align		4
.L_8521:
        /*01f0*/ 	.byte	0x04, 0x46
        /*01f2*/ 	.short	(.L_8523 - .L_8522)


	//   ....[0]....
.L_8522:
        /*01f4*/ 	.word	0x000021f0


	//----- nvinfo : EIATTR_EXIT_INSTR_OFFSETS
	.align		4
.L_8523:
        /*01f8*/ 	.byte	0x04, 0x1c
        /*01fa*/ 	.short	(.L_8525 - .L_8524)


	//   ....[0]....
.L_8524:
        /*01fc*/ 	.word	0x00001e80


	//   ....[1]....
        /*0200*/ 	.word	0x000020f0


	//   ....[2]....
        /*0204*/ 	.word	0x00002200


	//----- nvinfo : EIATTR_CRS_STACK_SIZE
	.align		4
.L_8525:
        /*0208*/ 	.byte	0x04, 0x1e
        /*020a*/ 	.short	(.L_8527 - .L_8526)
.L_8526:
        /*020c*/ 	.word	0x00000000


	//----- nvinfo : EIATTR_CBANK_PARAM_SIZE
	.align		4
.L_8527:
        /*0210*/ 	.byte	0x03, 0x19
        /*0212*/ 	.short	0x007c


	//----- nvinfo : EIATTR_PARAM_CBANK
	.align		4
        /*0214*/ 	.byte	0x04, 0x0a
        /*0216*/ 	.short	(.L_8529 - .L_8528)
	.align		4
.L_8528:
        /*0218*/ 	.word	index@(.nv.constant0._ZN4vllm25paged_attention_v1_kernelIthLi96ELi8ELi128ELNS_18Fp8KVCacheDataTypeE2ELb0EEEvPT_PKS2_PKT0_S8_ifPKiSA_iPKfiiiSC_SC_iiiii)
        /*021c*/ 	.short	0x0210
        /*021e*/ 	.short	0x007c


	//----- nvinfo : EIATTR_SW_WAR
	.align		4
.L_8529:
        /*0220*/ 	.byte	0x04, 0x36
        /*0222*/ 	.short	(.L_8531 - .L_8530)
.L_8530:
        /*0224*/ 	.word	0x00000008
.L_8531:


//--------------------- .nv.info._ZN4vllm25paged_attention_v1_kernelIthLi80ELi8ELi128ELNS_18Fp8KVCacheDataTypeE2ELb0EEEvPT_PKS2_PKT0_S8_ifPKiSA_iPKfiiiSC_SC_iiiii --------------------------
	.section	.nv.info._ZN4vllm25paged_attention_v1_kernelIthLi80ELi8ELi128ELNS_18Fp8KVCacheDataTypeE2ELb0EEEvPT_PKS2_PKT0_S8_ifPKiSA_iPKfiiiSC_SC_iiiii,"",@"SHT_CUDA_INFO"
	.sectionflags	@""
	.align	4


	//----- nvinfo : EIATTR_CUDA_API_VERSION
	.align		4
        /*0000*/ 	.byte	0x04, 0x37
        /*0002*/ 	.short	(.L_8533 - .L_8532)
.L_8532:
        /*0004*/ 	.word	0x00000082


	//----- nvinfo : EIATTR_KPARAM_INFO
	.align		4
.L_8533:
        /*0008*/ 	.byte	0x04, 0x17
        /*000a*/ 	.short	(.L_8535 - .L_8534)
.L_8534:
        /*000c*/ 	.word	0x00000000
        /*0010*/ 	.short	0x0013
        /*0012*/ 	.short	0x0078
        /*0014*/ 	.byte	0x00, 0xf0, 0x11, 0x00


	//----- nvinfo : EIATTR_KPARAM_INFO
	.align		4
.L_8535:
        /*0018*/ 	.byte	0x04, 0x17
        /*001a*/ 	.short	(.L_8537 - .L_8536)
.L_8536:
        /*001c*/ 	.word	0x00000000
        /*0020*/ 	.short	0x0012
        /*0022*/ 	.short	0x0074
        /*0024*/ 	.byte	0x00, 0xf0, 0x11, 0x00


	//----- nvinfo : EIATTR_KPARAM_INFO
	.align		4
.L_8537:
        /*0028*/ 	.byte	0x04, 0x17
        /*002a*/ 	.short	(.L_8539 - .L_8538)
.L_8538:
        /*002c*/ 	.word	0x00000000
        /*0030*/ 	.short	0x0011
        /*0032*/ 	.short	0x0070
        /*0034*/ 	.byte	0x00, 0xf0, 0x11, 0x00


	//----- nvinfo : EIATTR_KPARAM_INFO
	.align		4
.L_8539:
        /*0038*/ 	.byte	0x04, 0x17
        /*003a*/ 	.short	(.L_8541 - .L_8540)
.L_8540:
        /*003c*/ 	.word	0x00000000
        /*0040*/ 	.short	0x0010
        /*0042*/ 	.short	0x006c
        /*0044*/ 	.byte	0x00, 0xf0, 0x11, 0x00


	//----- nvinfo : EIATTR_KPARAM_INFO
	.align		4
.L_8541:
        /*0048*/ 	.byte	0x04, 0x17
        /*004a*/ 	.short	(.L_8543 - .L_8542)
.L_8542:
        /*004c*/ 	.word	0x00000000
        /*0050*/ 	.short	0x000f
        /*0052*/ 	.short	0x0068
        /*0054*/ 	.byte	0x00, 0xf0, 0x11, 0x00


	//----- nvinfo : EIATTR_KPARAM_INFO
	.align		4
.L_8543:
        /*0058*/ 	.byte	0x04, 0x17
        /*005a*/ 	.short	(.L_8545 - .L_8544)
.L_8544:
        /*005c*/ 	.word	0x00000000
        /*0060*/ 	.short	0x000e
        /*0062*/ 	.short	0x0060
        /*0064*/ 	.byte	0x00, 0xf0, 0x21, 0x00


	//----- nvinfo : EIATTR_KPARAM_INFO
	.align		4
.L_8545:
        /*0068*/ 	.byte	0x04, 0x17
        /*006a*/ 	.short	(.L_8547 - .L_8546)
.L_8546:
        /*006c*/ 	.word	0x00000000
        /*0070*/ 	.short	0x000d
        /*0072*/ 	.short	0x0058
        /*0074*/ 	.byte	0x00, 0xf0, 0x21, 0x00


	//----- nvinfo : EIATTR_KPARAM_INFO
	.align		4
.L_8547:
        /*0078*/ 	.byte	0x04, 0x17
        /*007a*/ 	.short	(.L_8549 - .L_8548)
.L_8548:
        /*007c*/ 	.word	0x00000000
        /*0080*/ 	.short	0x000c
        /*0082*/ 	.short	0x0050
        /*0084*/ 	.byte	0x00, 0xf0, 0x11, 0x00


	//----- nvinfo : EIATTR_KPARAM_INFO
	.align		4
.L_8549:
        /*0088*/ 	.byte	0x04, 0x17
        /*008a*/ 	.short	(.L_8551 - .L_8550)
.L_8550:
        /*008c*/ 	.word	0x00000000
        /*0090*/ 	.short	0x000b
        /*0092*/ 	.short	0x004c
        /*0094*/ 	.byte	0x00, 0xf0, 0x11, 0x00


	//----- nvinfo : EIATTR_KPARAM_INFO
	.align		4
.L_8551:
        /*0098*/ 	.byte	0x04, 0x17
        /*009a*/ 	.short	(.L_8553 - .L_8552)
.L_8552:
        /*009c*/ 	.word	0x00000000
        /*00a0*/ 	.short	0x000a
        /*00a2*/ 	.short	0x0048
        /*00a4*/ 	.byte	0x00, 0xf0, 0x11, 0x00


	//----- nvinfo : EIATTR_KPARAM_INFO
	.align		4
.L_8553:
        /*00a8*/ 	.byte	0x04, 0x17
        /*00aa*/ 	.short	(.L_8555 - .L_8554)
.L_8554:
        /*00ac*/ 	.word	0x00000000
        /*00b0*/ 	.short	0x0009
        /*00b2*/ 	.short	0x0040
        /*00b4*/ 	.byte	0x00, 0xf0, 0x21, 0x00


	//----- nvinfo : EIATTR_KPARAM_INFO
	.align		4
.L_8555:
        /*00b8*/ 	.byte	0x04, 0x17
        /*00ba*/ 	.short	(.L_8557 - .L_8556)
.L_8556:
        /*00bc*/ 	.word	0x00000000
        /*00c0*/ 	.short	0x0008
        /*00c2*/ 	.short	0x0038
        /*00c4*/ 	.byte	0x00, 0xf0, 0x11, 0x00


	//----- nvinfo : EIATTR_KPARAM_INFO
	.align		4
.L_8557:
        /*00c8*/ 	.byte	0x04, 0x17
        /*00ca*/ 	.short	(.L_8559 - .L_8558)
.L_8558:
        /*00cc*/ 	.word	0x00000000
        /*00d0*/ 	.short	0x0007
        /*00d2*/ 	.short	0x0030
        /*00d4*/ 	.byte	0x00, 0xf0, 0x21, 0x00


	//----- nvinfo : EIATTR_KPARAM_INFO
	.align		4
.L_8559:
        /*00d8*/ 	.byte	0x04, 0x17
        /*00da*/ 	.short	(.L_8561 - .L_8560)
.L_8560:
        /*00dc*/ 	.word	0x00000000
        /*00e0*/ 	.short	0x0006
        /*00e2*/ 	.short	0x0028
        /*00e4*/ 	.byte	0x00, 0xf0, 0x21, 0x00


	//----- nvinfo : EIATTR_KPARAM_INFO
	.align		4
.L_8561:
        /*00e8*/ 	.byte	0x04, 0x17
        /*00ea*/ 	.short	(.L_8563 - .L_8562)
.L_8562:
        /*00ec*/ 	.word	0x00000000
        /*00f0*/ 	.short	0x0005
        /*00f2*/ 	.short	0x0024
        /*00f4*/ 	.byte	0x00, 0xf0, 0x11, 0x00


	//----- nvinfo : EIATTR_KPARAM_INFO
	.align		4
.L_8563:
        /*00f8*/ 	.byte	0x04, 0x17
        /*00fa*/ 	.short	(.L_8565 - .L_8564)
.L_8564:
        /*00fc*/ 	.word	0x00000000
        /*0100*/ 	.short	0x0004
        /*0102*/ 	.short	0x0020
        /*0104*/ 	.byte	0x00, 0xf0, 0x11, 0x00


	//----- nvinfo : EIATTR_KPARAM_INFO
	.align		4
.L_8565:
        /*0108*/ 	.byte	0x04, 0x17
        /*010a*/ 	.short	(.L_8567 - .L_8566)
.L_8566:
        /*010c*/ 	.word	0x00000000
        /*0110*/ 	.short	0x0003
        /*0112*/ 	.short	0x0018
        /*0114*/ 	.byte	0x00, 0xf0, 0x21, 0x00


	//----- nvinfo : EIATTR_KPARAM_INFO
	.align		4
.L_8567:
        /*0118*/ 	.byte	0x04, 0x17
        /*011a*/ 	.short	(.L_8569 - .L_8568)
.L_8568:
        /*011c*/ 	.word	0x00000000
        /*0120*/ 	.short	0x0002
        /*0122*/ 	.short	0x0010
        /*0124*/ 	.byte	0x00, 0xf0, 0x21, 0x00


	//----- nvinfo : EIATTR_KPARAM_INFO
	.align		4
.L_8569:
        /*0128*/ 	.byte	0x04, 0x17
        /*012a*/ 	.short	(.L_8571 - .L_8570)
.L_8570:
        /*012c*/ 	.word	0x00000000
        /*0130*/ 	.short	0x0001
        /*0132*/ 	.short	0x0008
        /*0134*/ 	.byte	0x00, 0xf0, 0x21, 0x00


	//----- nvinfo : EIATTR_KPARAM_INFO
	.align		4
.L_8571:
        /*0138*/ 	.byte	0x04, 0x17
        /*013a*/ 	.short	(.L_8573 - .L_8572)
.L_8572:
        /*013c*/ 	.word	0x00000000
        /*0140*/ 	.short	0x0000
        /*0142*/ 	.short	0x0000
        /*0144*/ 	.byte	0x00, 0xf0, 0x21, 0x00


	//----- nvinfo : EIATTR_SPARSE_MMA_MASK
	.align		4
.L_8573:
        /*0148*/ 	.byte	0x03, 0x50
        /*014a*/ 	.short	0x0000


	//----- nvinfo : EIATTR_MAXREG_COUNT
	.align		4
        /*014c*/ 	.byte	0x03, 0x1b
        /*014e*/ 	.short	0x00ff


	//----- nvinfo : EIATTR_NUM_BARRIERS
	.align		4
        /*0150*/ 	.byte	0x02, 0x4c
        /*0152*/ 	.byte	0x01
	.zero		1


	//----- nvinfo : EIATTR_EXTERNS
	.align		4
        /*0154*/ 	.byte	0x04, 0x0f
        /*0156*/ 	.short	(.L_8575 - .L_8574)


	//   ....[0]....
	.align		4
.L_8574:
        /*0158*/ 	.word	index@(__assertfail)


	//----- nvinfo : EIATTR_MERCURY_ISA_VERSION
	.align		4
.L_8575:
        /*015c*/ 	.byte	0x03, 0x5f
        /*015e*/ 	.short	0x0101


	//----- nvinfo : EIATTR_COOP_GROUP_MASK_REGIDS
	.align		4
        /*0160*/ 	.byte	0x04, 0x29
        /*0162*/ 	.short	(.L_8577 - .L_8576)


	//   ....[0]....
.L_8576:
        /*0164*/ 	.word	0xffffffff


	//   ....[1]....
        /*0168*/ 	.word	0xffffffff


	//   ....[2]....
        /*016c*/ 	.word	0xffffffff


	//   ....[3]....
        /*0170*/ 	.word	0xffffffff


	//   ....[4]....
        /*0174*/ 	.word	0xffffffff


	//   ....[5]....
        /*0178*/ 	.word	0xffffffff


	//   ....[6]....
        /*017c*/ 	.word	0xffffffff


	//   ....[7]....
        /*0180*/ 	.word	0xffffffff


	//   ....[8]....
        /*0184*/ 	.word	0xffffffff


	//   ....[9]....
        /*0188*/ 	.word	0xffffffff


	//   ....[10]....
        /*018c*/ 	.word	0xffffffff


	//   ....[11]....
        /*0190*/ 	.word	0xffffffff


	//   ....[12]....
        /*0194*/ 	.word	0xffffffff


	//   ....[13]....
        /*0198*/ 	.word	0xffffffff


	//   ....[14]....
        /*019c*/ 	.word	0x0500000f


	//   ....[15]....
        /*01a0*/ 	.word	0x0500000f


	//   ....[16]....
        /*01a4*/ 	.word	0x0500000f


	//----- nvinfo : EIATTR_COOP_GROUP_INSTR_OFFSETS
	.align		4
.L_8577:
        /*01a8*/ 	.byte	0x04, 0x28
        /*01aa*/ 	.short	(.L_8579 - .L_8578)


	//   ....[0]....
.L_8578:
        /*01ac*/ 	.word	0x00000180


	//   ....[1]....
        /*01b0*/ 	.word	0x000001b0


	//   ....[2]....
        /*01b4*/ 	.word	0x000001d0


	//   ....[3]....
        /*01b8*/ 	.word	0x00000300


	//   ....[4]....
        /*01bc*/ 	.word	0x00000320


	//   ....[5]....
        /*01c0*/ 	.word	0x00000340


	//   ....[6]....
        /*01c4*/ 	.word	0x00001180


	//   ....[7]....
        /*01c8*/ 	.word	0x00001200


	//   ....[8]....
        /*01cc*/ 	.word	0x00001230


	//   ....[9]....
        /*01d0*/ 	.word	0x00001280


	//   ....[10]....
        /*01d4*/ 	.word	0x000012d0


	//   ....[11]....
        /*01d8*/ 	.word	0x00001320


	//   ....[12]....
        /*01dc*/ 	.word	0x00001340


	//   ....[13]....
        /*01e0*/ 	.word	0x00001360


	//   ....[14]....
        /*01e4*/ 	.word	0x00002390


	//   ....[15]....
        /*01e8*/ 	.word	0x000023f0


	//   ....[16]....
        /*01ec*/ 	.word	0x00002450


	//----- nvinfo : EIATTR_SYSCALL_OFFSETS
	.align		4
.L_8579:
        /*01f0*/ 	.byte	0x04, 0x46
        /*01f2*/ 	.short	(.L_8581 - .L_8580)


	//   ....[0]....
.L_8580:
        /*01f4*/ 	.word	0x00002320


	//----- nvinfo : EIATTR_EXIT_INSTR_OFFSETS
	.align		4
.L_8581:
        /*01f8*/ 	.byte	0x04, 0x1c
        /*01fa*/ 	.short	(.L_8583 - .L_8582)


	//   ....[0]....
.L_8582:
        /*01fc*/ 	.word	0x00001fc0


	//   ....[1]....
        /*0200*/ 	.word	0x000021a0


	//   ....[2]....
        /*0204*/ 	.word	0x00002220


	//   ....[3]....
        /*0208*/ 	.word	0x00002330


	//----- nvinfo : EIATTR_CRS_STACK_SIZE
	.align		4
.L_8583:
        /*020c*/ 	.byte	0x04, 0x1e
        /*020e*/ 	.short	(.L_8585 - .L_8584)
.L_8584:
        /*0210*/ 	.word	0x00000000


	//----- nvinfo : EIATTR_CBANK_PARAM_SIZE
	.align		4
.L_8585:
        /*0214*/ 	.byte	0x03, 0x19
        /*0216*/ 	.short	0x007c


	//----- nvinfo : EIATTR_PARAM_CBANK
	.align		4
        /*0218*/ 	.byte	0x04, 0x0a
        /*021a*/ 	.short	(.L_8587 - .L_8586)
	.align		4
.L_8586:
        /*021c*/ 	.word	index@(.nv.constant0._ZN4vllm25paged_attention_v1_kernelIthLi80ELi8ELi128ELNS_18Fp8KVCacheDataTypeE2ELb0EEEvPT_PKS2_PKT0_S8_ifPKiSA_iPKfiiiSC_SC_iiiii)
        /*0220*/ 	.short	0x0210
        /*0222*/ 	.short	0x007c


	//----- nvinfo : EIATTR_SW_WAR
	.align		4
.L_8587:
        /*0224*/ 	.byte	0x04, 0x36
        /*0226*/ 	.short	(.L_8589 - .L_8588)
.L_8588:
        /*0228*/ 	.word	0x00000008
.L_8589:


//--------------------- .nv.info._ZN4vllm25paged_attention_v1_kernelIthLi64ELi8ELi128ELNS_18Fp8KVCacheDataTypeE2ELb0EEEvPT_PKS2_PKT0_S8_ifPKiSA_iPKfiiiSC_SC_iiiii --------------------------
	.section	.nv.info._ZN4vllm25paged_attention_v1_kernelIthLi64ELi8ELi128ELNS_18Fp8KVCacheDataTypeE2ELb0EEEvPT_PKS2_PKT0_S8_ifPKiSA_iPKfiiiSC_SC_iiiii,"",@"SHT_CUDA_INFO"
	.sectionflags	@""
	.align	4


	//----- nvinfo : EIATTR_CUDA_API_VERSION
	.align		4
        /*0000*/ 	.byte	0x04, 0x37
        /*0002*/ 	.short	(.L_8591 - .L_8590)
.L_8590:
        /*0004*/ 	.word	0x00000082


	//----- nvinfo : EIATTR_KPARAM_INFO
	.align		4
.L_8591:
        /*0008*/ 	.byte	0x04, 0x17
        /*000a*/ 	.short	(.L_8593 - .L_8592)
.L_8592:
        /*000c*/ 	.word	0x00000000
        /*0010*/ 	.short	0x0013
        /*0012*/ 	.short	0x0078
        /*0014*/ 	.byte	0x00, 0xf0, 0x11, 0x00


	//----- nvinfo : EIATTR_KPARAM_INFO
	.align		4
.L_8593:
        /*0018*/ 	.byte	0x04, 0x17
        /*001a*/ 	.short	(.L_8595 - .L_8594)
.L_8594:
        /*001c*/ 	.word	0x00000000
        /*0020*/ 	.short	0x0012
        /*0022*/ 	.short	0x0074
        /*0024*/ 	.byte	0x00, 0xf0, 0x11, 0x00


	//----- nvinfo : EIATTR_KPARAM_INFO
	.align		4
.L_8595:
        /*0028*/ 	.byte	0x04, 0x17
        /*002a*/ 	.short	(.L_8597 - .L_8596)
.L_8596:
        /*002c*/ 	.word	0x00000000
        /*0030*/ 	.short	0x0011
        /*0032*/ 	.short	0x0070
        /*0034*/ 	.byte	0x00, 0xf0, 0x11, 0x00


	//----- nvinfo : EIATTR_KPARAM_INFO
	.align		4
.L_8597:
        /*0038*/ 	.byte	0x04, 0x17
        /*003a*/ 	.short	(.L_8599 - .L_8598)
.L_8598:
        /*003c*/ 	.word	0x00000000
        /*0040*/ 	.short	0x0010
        /*0042*/ 	.short	0x006c
        /*0044*/ 	.byte	0x00, 0xf0, 0x11, 0x00


	//----- nvinfo : EIATTR_KPARAM_INFO
	.align		4
.L_8599:
        /*0048*/ 	.byte	0x04, 0x17
        /*004a*/ 	.short	(.L_8601 - .L_8600)
.L_8600:
        /*004c*/ 	.word	0x00000000
        /*0050*/ 	.short	0x000f
        /*0052*/ 	.short	0x0068
        /*0054*/ 	.byte	0x00, 0xf0, 0x11, 0x00


	//----- nvinfo : EIATTR_KPARAM_INFO
	.align		4
.L_8601:
        /*0058*/ 	.byte	0x04, 0x17
        /*005a*/ 	.short	(.L_8603 - .L_8602)
.L_8602:
        /*005c*/ 	.word	0x00000000
        /*0060*/ 	.short	0x000e
        /*0062*/ 	.short	0x0060
        /*0064*/ 	.byte	0x00, 0xf0, 0x21, 0x00


	//----- nvinfo : EIATTR_KPARAM_INFO
	.align		4
.L_8603:
        /*0068*/ 	.byte	0x04, 0x17
        /*006a*/ 	.short	(.L_8605 - .L_8604)
.L_8604:
        /*006c*/ 	.word	0x00000000
        /*0070*/ 	.short	0x000d
        /*0072*/ 	.short	0x0058
        /*0074*/ 	.byte	0x00, 0xf0, 0x21, 0x00


	//----- nvinfo : EIATTR_KPARAM_INFO
	.align		4
.L_8605:
        /*0078*/ 	.byte	0x04, 0x17
        /*007a*/ 	.short	(.L_8607 - .L_8606)
.L_8606:
        /*007c*/ 	.word	0x00000000
        /*0080*/ 	.short	0x000c
        /*0082*/ 	.short	0x0050
        /*0084*/ 	.byte	0x00, 0xf0, 0x11, 0x00


	//----- nvinfo : EIATTR_KPARAM_INFO
	.align		4
.L_8607:
        /*0088*/ 	.byte	0x04, 0x17
        /*008a*/ 	.short	(.L_8609 - .L_8608)
.L_8608:
        /*008c*/ 	.word	0x00000000
        /*0090*/ 	.short	0x000b
        /*0092*/ 	.short	0x004c
        /*0094*/ 	.byte	0x00, 0xf0, 0x11, 0x00


	//----- nvinfo : EIATTR_KPARAM_INFO
	.align		4
.L_8609:
        /*0098*/ 	.byte	0x04, 0x17
        /*009a*/ 	.short	(.L_8611 - .L_8610)
.L_8610:
        /*009c*/ 	.word	0x00000000
        /*00a0*/ 	.short	0x000a
        /*00a2*/ 	.short	0x0048
        /*00a4*/ 	.byte	0x00, 0xf0, 0x11, 0x00


	//----- nvinfo : EIATTR_KPARAM_INFO
	.align		4
.L_8611:
        /*00a8*/ 	.byte	0x04, 0x17
        /*00aa*/ 	.short	(.L_8613 - .L_8612)
.L_8612:
        /*00ac*/ 	.word	0x00000000
        /*00b0*/ 	.short	0x0009
        /*00b2*/ 	.short	0x0040
        /*00b4*/ 	.byte	0x00, 0xf0, 0x21, 0x00


	//----- nvinfo : EIATTR_KPARAM_INFO
	.align		4
.L_8613:
        /*00b8*/ 	.byte	0x04, 0x17
        /*00ba*/ 	.short	(.L_8615 - .L_8614)
.L_8614:
        /*00bc*/ 	.word	0x00000000
        /*00c0*/ 	.short	0x0008
        /*00c2*/ 	.short	0x0038
        /*00c4*/ 	.byte	0x00, 0xf0, 0x11, 0x00


	//----- nvinfo : EIATTR_KPARAM_INFO
	.align		4
.L_8615:
        /*00c8*/ 	.byte	0x04, 0x17
        /*00ca*/ 	.short	(.L_8617 - .L_8616)
.L_8616:
        /*00cc*/ 	.word	0x00000000
        /*00d0*/ 	.short	0x0007
        /*00d2*/ 	.short	0x0030
        /*00d4*/ 	.byte	0x00, 0xf0, 0x21, 0x00


	//----- nvinfo : EIATTR_KPARAM_INFO
	.align		4
.L_8617:
        /*00d8*/ 	.byte	0x04, 0x17
        /*00da*/ 	.short	(.L_8619 - .L_8618)
.L_8618:
        /*00dc*/ 	.word	0x00000000
        /*00e0*/ 	.short	0x0006
        /*00e2*/ 	.short	0x0028
        /*00e4*/ 	.byte	0x00, 0xf0, 0x21, 0x00


	//----- nvinfo : EIATTR_KPARAM_INFO
	.align		4
.L_8619:
        /*00e8*/ 	.byte	0x04, 0x17
        /*00ea*/ 	.short	(.L_8621 - .L_8620)
.L_8620:
        /*00ec*/ 	.word	0x00000000
        /*00f0*/ 	.short	0x0005
        /*00f2*/ 	.short	0x0024
        /*00f4*/ 	.byte	0x00, 0xf0, 0x11, 0x00


	//----- nvinfo : EIATTR_KPARAM_INFO
	.align		4
.L_8621:
        /*00f8*/ 	.byte	0x04, 0x17
        /*00fa*/ 	.short	(.L_8623 - .L_8622)
.L_8622:
        /*00fc*/ 	.word	0x00000000
        /*0100*/ 	.short	0x0004
        /*0102*/ 	.short	0x0020
        /*0104*/ 	.byte	0x00, 0xf0, 0x11, 0x00


	//----- nvinfo : EIATTR_KPARAM_INFO
	.align		4
.L_8623:
        /*0108*/ 	.byte	0x04, 0x17
        /*010a*/ 	.short	(.L_8625 - .L_8624)
.L_8624:
        /*010c*/ 	.word	0x00000000
        /*0110*/ 	.short	0x0003
        /*0112*/ 	.short	0x0018
        /*0114*/ 	.byte	0x00, 0xf0, 0x21, 0x00


	//----- nvinfo : EIATTR_KPARAM_INFO
	.align		4
.L_8625:
        /*0118*/ 	.byte	0x04, 0x17
        /*011a*/ 	.short	(.L_8627 - .L_8626)
.L_8626:
        /*011c*/ 	.word	0x00000000
        /*0120*/ 	.short	0x0002
        /*0122*/ 	.short	0x0010
        /*0124*/ 	.byte	0x00, 0xf0, 0x21, 0x00


	//----- nvinfo : EIATTR_KPARAM_INFO
	.align		4
.L_8627:
        /*0128*/ 	.byte	0x04, 0x17
        /*012a*/ 	.short	(.L_8629 - .L_8628)
.L_8628:
        /*012c*/ 	.word	0x00000000
        /*0130*/ 	.short	0x0001
        /*0132*/ 	.short	0x0008
        /*0134*/ 	.byte	0x00, 0xf0, 0x21, 0x00


	//----- nvinfo : EIATTR_KPARAM_INFO
	.align		4
.L_8629:
        /*0138*/ 	.byte	0x04, 0x17
        /*013a*/ 	.short	(.L_8631 - .L_8630)
.L_8630:
        /*013c*/ 	.word	0x00000000
        /*0140*/ 	.short	0x0000
        /*0142*/ 	.short	0x0000
        /*0144*/ 	.byte	0x00, 0xf0, 0x21, 0x00


	//----- nvinfo : EIATTR_SPARSE_MMA_MASK
	.align		4
.L_8631:
        /*0148*/ 	.byte	0x03, 0x50
        /*014a*/ 	.short	0x0000


	//----- nvinfo : EIATTR_MAXREG_COUNT
	.align		4
        /*014c*/ 	.byte	0x03, 0x1b
        /*014e*/ 	.short	0x00ff


	//----- nvinfo : EIATTR_NUM_BARRIERS
	.align		4
        /*0150*/ 	.byte	0x02, 0x4c
        /*0152*/ 	.byte	0x01
	.zero		1


	//----- nvinfo : EIATTR_EXTERNS
	.align		4
        /*0154*/ 	.byte	0x04, 0x0f
        /*0156*/ 	.short	(.L_8633 - .L_8632)


	//   ....[0]....
	.align		4
.L_8632:
        /*0158*/ 	.word	index@(__assertfail)


	//----- nvinfo : EIATTR_MERCURY_ISA_VERSION
	.align		4
.L_8633:
        /*015c*/ 	.byte	0x03, 0x5f
        /*015e*/ 	.short	0x0101


	//----- nvinfo : EIATTR_COOP_GROUP_MASK_REGIDS
	.align		4
        /*0160*/ 	.byte	0x04, 0x29
        /*0162*/ 	.short	(.L_8635 - .L_8634)


	//   ....[0]....
.L_8634:
        /*0164*/ 	.word	0xffffffff


	//   ....[1]....
        /*0168*/ 	.word	0xffffffff


	//   ....[2]....
        /*016c*/ 	.word	0xffffffff


	//   ....[3]....
        /*0170*/ 	.word	0xffffffff


	//   ....[4]....
        /*0174*/ 	.word	0xffffffff


	//   ....[5]....
        /*0178*/ 	.word	0xffffffff


	//   ....[6]....
        /*017c*/ 	.word	0xffffffff


	//   ....[7]....
        /*0180*/ 	.word	0xffffffff


	//   ....[8]....
        /*0184*/ 	.word	0xffffffff


	//   ....[9]....
        /*0188*/ 	.word	0xffffffff


	//   ....[10]....
        /*018c*/ 	.word	0xffffffff


	//   ....[11]....
        /*0190*/ 	.word	0xffffffff


	//   ....[12]....
        /*0194*/ 	.word	0xffffffff


	//   ....[13]....
        /*0198*/ 	.word	0xffffffff


	//   ....[14]....
        /*019c*/ 	.word	0x0500000f


	//   ....[15]....
        /*01a0*/ 	.word	0x0500000f


	//   ....[16]....
        /*01a4*/ 	.word	0x0500000f


	//----- nvinfo : EIATTR_COOP_GROUP_INSTR_OFFSETS
	.align		4
.L_8635:
        /*01a8*/ 	.byte	0x04, 0x28
        /*01aa*/ 	.short	(.L_8637 - .L_8636)


	//   ....[0]....
.L_8636:
        /*01ac*/ 	.word	0x00000180


	//   ....[1]....
        /*01b0*/ 	.word	0x000001b0


	//   ....[2]....
        /*01b4*/ 	.word	0x000001d0


	//   ....[3]....
        /*01b8*/ 	.word	0x00000300


	//   ....[4]....
        /*01bc*/ 	.word	0x00000320


	//   ....[5]....
        /*01c0*/ 	.word	0x00000340


	//   ....[6]....
        /*01c4*/ 	.word	0x00001180


	//   ....[7]....
        /*01c8*/ 	.word	0x00001200


	//   ....[8]....
        /*01cc*/ 	.word	0x00001230


	//   ....[9]....
        /*01d0*/ 	.word	0x00001280


	//   ....[10]....
        /*01d4*/ 	.word	0x000012d0


	//   ....[11]....
        /*01d8*/ 	.word	0x00001320


	//   ....[12]....
        /*01dc*/ 	.word	0x00001340


	//   ....[13]....
        /*01e0*/ 	.word	0x00001360


	//   ....[14]....
        /*01e4*/ 	.word	0x000021a0


	//   ....[15]....
        /*01e8*/ 	.word	0x00002200


	//   ....[16]....
        /*01ec*/ 	.word	0x00002260


	//----- nvinfo : EIATTR_SYSCALL_OFFSETS
	.align		4
.L_8637:
        /*01f0*/ 	.byte	0x04, 0x46
        /*01f2*/ 	.short	(.L_8639 - .L_8638)


	//   ....[0]....
.L_8638:
        /*01f4*/ 	.word	0x00002130


	//----- nvinfo : EIATTR_EXIT_INSTR_OFFSETS
	.align		4
.L_8639:
        /*01f8*/ 	.byte	0x04, 0x1c
        /*01fa*/ 	.short	(.L_8641 - .L_8640)


	//   ....[0]....
.L_8640:
        /*01fc*/ 	.word	0x00001e30


	//   ....[1]....
        /*0200*/ 	.word	0x00002030


	//   ....[2]....
        /*0204*/ 	.word	0x00002140


	//----- nvinfo : EIATTR_CRS_STACK_SIZE
	.align		4
.L_8641:
        /*0208*/ 	.byte	0x04, 0x1e
        /*020a*/ 	.short	(.L_8643 - .L_8642)
.L_8642:
        /*020c*/ 	.word	0x00000000


	//----- nvinfo : EIATTR_CBANK_PARAM_SIZE
	.align		4
.L_8643:
        /*0210*/ 	.byte	0x03, 0x19
        /*0212*/ 	.short	0x007c


	//----- nvinfo : EIATTR_PARAM_CBANK
	.align		4
        /*0214*/ 	.byte	0x04, 0x0a
        /*0216*/ 	.short	(.L_8645 - .L_8644)
	.align		4
.L_8644:
        /*0218*/ 	.word	index@(.nv.constant0._ZN4vllm25paged_attention_v1_kernelIthLi64ELi8ELi128ELNS_18Fp8KVCacheDataTypeE2ELb0EEEvPT_PKS2_PKT0_S8_ifPKiSA_iPKfiiiSC_SC_iiiii)
        /*021c*/ 	.short	0x0210
        /*021e*/ 	.short	0x007c


	//----- nvinfo : EIATTR_SW_WAR
	.align		4
.L_8645:
        /*0220*/ 	.byte	0x04, 0x36
        /*0222*/ 	.short	(.L_8647 - .L_8646)
.L_8646:
        /*0224*/ 	.word	0x00000008
.L_8647:


//--------------------- .nv.info._ZN4vllm25paged_attention_v1_kernelIthLi32ELi8ELi128ELNS_18Fp8KVCacheDataTypeE2ELb0EEEvPT_PKS2_PKT0_S8_ifPKiSA_iPKfiiiSC_SC_iiiii --------------------------
	.section	.nv.info._ZN4vllm25paged_attention_v1_kernelIthLi32ELi8ELi128ELNS_18Fp8KVCacheDataTypeE2ELb0EEEvPT_PKS2_PKT0_S8_ifPKiSA_iPKfiiiSC_SC_iiiii,"",@"SHT_CUDA_INFO"
	.sectionflags	@""
	.align	4


	//----- nvinfo : EIATTR_CUDA_API_VERSION
	.align		4
        /*0000*/ 	.byte	0x04, 0x37
        /*0002*/ 	.short	(.L_8649 - .L_8648)
.L_8648:
        /*0004*/ 	.word	0x00000082


	//----- nvinfo : EIATTR_KPARAM_INFO
	.align		4
.L_8649:
        /*0008*/ 	.byte	0x04, 0x17
        /*000a*/ 	.short	(.L_8651 - .L_8650)
.L_8650:
        /*000c*/ 	.word	0x00000000
        /*0010*/ 	.short	0x0013
        /*0012*/ 	.short	0x0078
        /*0014*/ 	.byte	0x00, 0xf0, 0x11, 0x00


	//----- nvinfo : EIATTR_KPARAM_INFO
	.align		4
.L_8651:
        /*0018*/ 	.byte	0x04, 0x17
        /*001a*/ 	.short	(.L_8653 - .L_8652)
.L_8652:
        /*001c*/ 	.word	0x00000000
        /*0020*/ 	.short	0x0012
        /*0022*/ 	.short	0x0074
        /*0024*/ 	.byte	0x00, 0xf0, 0x11, 0x00


	//----- nvinfo : EIATTR_KPARAM_INFO
	.align		4
.L_8653:
        /*0028*/ 	.byte	0x04, 0x17
        /*002a*/ 	.short	(.L_8655 - .L_8654)
.L_8654:
        /*002c*/ 	.word	0x00000000
        /*0030*/ 	.short	0x0011
        /*0032*/ 	.short	0x0070
        /*0034*/ 	.byte	0x00, 0xf0, 0x11, 0x00


	//----- nvinfo : EIATTR_KPARAM_INFO
	.align		4
.L_8655:
        /*0038*/ 	.byte	0x04, 0x17
        /*003a*/ 	.short	(.L_8657 - .L_8656)
.L_8656:
        /*003c*/ 	.word	0x00000000
        /*0040*/ 	.short	0x0010
        /*0042*/ 	.short	0x006c
        /*0044*/ 	.byte	0x00, 0xf0, 0x11, 0x00


	//----- nvinfo : EIATTR_KPARAM_INFO
	.align		4
.L_8657:
        /*0048*/ 	.byte	0x04, 0x17
        /*004a*/ 	.short	(.L_8659 - .L_8658)
.L_8658:
        /*004c*/ 	.word	0x00000000
        /*0050*/ 	.short	0x000f
        /*0052*/ 	.short	0x0068
        /*0054*/ 	.byte	0x00, 0xf0, 0x11, 0x00


	//----- nvinfo : EIATTR_KPARAM_INFO
	.align		4
.L_8659:
        /*0058*/ 	.byte	0x04, 0x17
        /*005a*/ 	.short	(.L_8661 - .L_8660)
.L_8660:
        /*005c*/ 	.word	0x00000000
        /*0060*/ 	.short	0x000e
        /*0062*/ 	.short	0x0060
        /*0064*/ 	.byte	0x00, 0xf0, 0x21, 0x00


	//----- nvinfo : EIATTR_KPARAM_INFO
	.align		4
.L_8661:
        /*0068*/ 	.byte	0x04, 0x17
        /*006a*/ 	.short	(.L_8663 - .L_8662)
.L_8662:
        /*006c*/ 	.word	0x00000000
        /*0070*/ 	.short	0x000d
        /*0072*/ 	.short	0x0058
        /*0074*/ 	.byte	0x00, 0xf0, 0x21, 0x00


	//----- nvinfo : EIATTR_KPARAM_INFO
	.align		4
.L_8663:
        /*0078*/ 	.byte	0x04, 0x17
        /*007a*/ 	.short	(.L_8665 - .L_8664)
.L_8664:
        /*007c*/ 	.word	0x00000000
        /*0080*/ 	.short	0x000c
        /*0082*/ 	.short	0x0050
        /*0084*/ 	.byte	0x00, 0xf0, 0x11, 0x00


	//----- nvinfo : EIATTR_KPARAM_INFO
	.align		4
.L_8665:
        /*0088*/ 	.byte	0x04, 0x17
        /*008a*/ 	.short	(.L_8667 - .L_8666)
.L_8666:
        /*008c*/ 	.word	0x00000000
        /*0090*/ 	.short	0x000b
        /*0092*/ 	.short	0x004c
        /*0094*/ 	.byte	0x00, 0xf0, 0x11, 0x00


	//----- nvinfo : EIATTR_KPARAM_INFO
	.align		4
.L_8667:
        /*0098*/ 	.byte	0x04, 0x17
        /*009a*/ 	.short	(.L_8669 - .L_8668)
.L_8668:
        /*009c*/ 	.word	0x00000000
        /*00a0*/ 	.short	0x000a
        /*00a2*/ 	.short	0x0048
        /*00a4*/ 	.byte	0x00, 0xf0, 0x11, 0x00


	//----- nvinfo : EIATTR_KPARAM_INFO
	.align		4
.L_8669:
        /*00a8*/ 	.byte	0x04, 0x17
        /*00aa*/ 	.short	(.L_8671 - .L_8670)
.L_8670:
        /*00ac*/ 	.word	0x00000000
        /*00b0*/ 	.short	0x0009
        /*00b2*/ 	.short	0x0040
        /*00b4*/ 	.byte	0x00, 0xf0, 0x21, 0x00


	//----- nvinfo : EIATTR_KPARAM_INFO
	.align		4
.L_8671:
        /*00b8*/ 	.byte	0x04, 0x17
        /*00ba*/ 	.short	(.L_8673 - .L_8672)
.L_8672:
        /*00bc*/ 	.word	0x00000000
        /*00c0*/ 	.short	0x0008
        /*00c2*/ 	.short	0x0038
        /*00c4*/ 	.byte	0x00, 0xf0, 0x11, 0x00


	//----- nvinfo : EIATTR_KPARAM_INFO
	.align		4
.L_8673:
        /*00c8*/ 	.byte	0x04, 0x17
        /*00ca*/ 	.short	(.L_8675 - .L_8674)
.L_8674:
        /*00cc*/ 	.word	0x00000000
        /*00d0*/ 	.short	0x0007
        /*00d2*/ 	.short	0x0030
        /*00d4*/ 	.byte	0x00, 0xf0, 0x21, 0x00


	//----- nvinfo : EIATTR_KPARAM_INFO
	.align		4
.L_8675:
        /*00d8*/ 	.byte	0x04, 0x17
        /*00da*/ 	.short	(.L_8677 - .L_8676)
.L_8676:
        /*00dc*/ 	.word	0x00000000
        /*00e0*/ 	.short	0x0006
        /*00e2*/ 	.short	0x0028
        /*00e4*/ 	.byte	0x00, 0xf0, 0x21, 0x00


	//----- nvinfo : EIATTR_KPARAM_INFO
	.align		4
.L_8677:
        /*00e8*/ 	.byte	0x04, 0x17
        /*00ea*/ 	.short	(.L_8679 - .L_8678)
.L_8678:
        /*00ec*/ 	.word	0x00000000
        /*00f0*/ 	.short	0x0005
        /*00f2*/ 	.short	0x0024
        /*00f4*/ 	.byte	0x00, 0xf0, 0x11, 0x00


	//----- nvinfo : EIATTR_KPARAM_INFO
	.align		4
.L_8679:
        /*00f8*/ 	.byte	0x04, 0x17
        /*00fa*/ 	.short	(.L_8681 - .L_8680)
.L_8680:
        /*00fc*/ 	.word	0x00000000
        /*0100*/ 	.short	0x0004
        /*0102*/ 	.short	0x0020
        /*0104*/ 	.byte	0x00, 0xf0, 0x11, 0x00


	//----- nvinfo : EIATTR_KPARAM_INFO
	.align		4
.L_8681:
        /*0108*/ 	.byte	0x04, 0x17
        /*010a*/ 	.short	(.L_8683 - .L_8682)
.L_8682:
        /*010c*/ 	.word	0x00000000
        /*0110*/ 	.short	0x0003
        /*0112*/ 	.short	0x0018
        /*0114*/ 	.byte	0x00, 0xf0, 0x21, 0x00


	//----- nvinfo : EIATTR_KPARAM_INFO
	.align		4
.L_8683:
        /*0118*/ 	.byte	0x04, 0x17
        /*011a*/ 	.short	(.L_8685 - .L_8684)
.L_8684:
        /*011c*/ 	.word	0x00000000
        /*0120*/ 	.short	0x0002
        /*0122*/ 	.short	0x0010
        /*0124*/ 	.byte	0x00, 0xf0, 0x21, 0x00


	//----- nvinfo : EIATTR_KPARAM_INFO
	.align		4
.L_8685:
        /*0128*/ 	.byte	0x04, 0x17
        /*012a*/ 	.short	(.L_8687 - .L_8686)
.L_8686:
        /*012c*/ 	.word	0x00000000
        /*0130*/ 	.short	0x0001
        /*0132*/ 	.short	0x0008
        /*0134*/ 	.byte	0x00, 0xf0, 0x21, 0x00


	//----- nvinfo : EIATTR_KPARAM_INFO
	.align		4
.L_8687:
        /*0138*/ 	.byte	0x04, 0x17
        /*013a*/ 	.short	(.L_8689 - .L_8688)
.L_8688:
        /*013c*/ 	.word	0x00000000
        /*0140*/ 	.short	0x0000
        /*0142*/ 	.short	0x0000
        /*0144*/ 	.byte	0x00, 0xf0, 0x21, 0x00


	//----- nvinfo : EIATTR_SPARSE_MMA_MASK
	.align		4
.L_8689:
        /*0148*/ 	.byte	0x03, 0x50
        /*014a*/ 	.short	0x0000


	//----- nvinfo : EIATTR_MAXREG_COUNT
	.align		4
        /*014c*/ 	.byte	0x03, 0x1b
        /*014e*/ 	.short	0x00ff


	//----- nvinfo : EIATTR_NUM_BARRIERS
	.align		4
        /*0150*/ 	.byte	0x02, 0x4c
        /*0152*/ 	.byte	0x01
	.zero		1


	//----- nvinfo : EIATTR_EXTERNS
	.align		4
        /*0154*/ 	.byte	0x04, 0x0f
        /*0156*/ 	.short	(.L_8691 - .L_8690)


	//   ....[0]....
	.align		4
.L_8690:
        /*0158*/ 	.word	index@(__assertfail)


	//----- nvinfo : EIATTR_MERCURY_ISA_VERSION
	.align		4
.L_8691:
        /*015c*/ 	.byte	0x03, 0x5f
        /*015e*/ 	.short	0x0101


	//----- nvinfo : EIATTR_COOP_GROUP_MASK_REGIDS
	.align		4
        /*0160*/ 	.byte	0x04, 0x29
        /*0162*/ 	.short	(.L_8693 - .L_8692)


	//   ....[0]....
.L_8692:
        /*0164*/ 	.word	0xffffffff


	//   ....[1]....
        /*0168*/ 	.word	0xffffffff


	//   ....[2]....
        /*016c*/ 	.word	0xffffffff


	//   ....[3]....
        /*0170*/ 	.word	0xffffffff


	//   ....[4]....
        /*0174*/ 	.word	0xffffffff


	//   ....[5]....
        /*0178*/ 	.word	0xffffffff


	//   ....[6]....
        /*017c*/ 	.word	0xffffffff


	//   ....[7]....
        /*0180*/ 	.word	0xffffffff


	//   ....[8]....
        /*0184*/ 	.word	0xffffffff


	//   ....[9]....
        /*0188*/ 	.word	0xffffffff


	//   ....[10]....
        /*018c*/ 	.word	0xffffffff


	//   ....[11]....
        /*0190*/ 	.word	0xffffffff


	//   ....[12]....
        /*0194*/ 	.word	0xffffffff


	//   ....[13]....
        /*0198*/ 	.word	0xffffffff


	//   ....[14]....
        /*019c*/ 	.word	0x0500000f


	//   ....[15]....
        /*01a0*/ 	.word	0x0500000f


	//   ....[16]....
        /*01a4*/ 	.word	0x0500000f


	//----- nvinfo : EIATTR_COOP_GROUP_INSTR_OFFSETS
	.align		4
.L_8693:
        /*01a8*/ 	.byte	0x04, 0x28
        /*01aa*/ 	.short	(.L_8695 - .L_8694)


	//   ....[0]....
.L_8694:
        /*01ac*/ 	.word	0x00000180


	//   ....[1]....
        /*01b0*/ 	.word	0x000001b0


	//   ....[2]....
        /*01b4*/ 	.word	0x000001d0


	//   ....[3]....
        /*01b8*/ 	.word	0x00000300


	//   ....[4]....
        /*01bc*/ 	.word	0x00000320


	//   ....[5]....
        /*01c0*/ 	.word	0x00000340


	//   ....[6]....
        /*01c4*/ 	.word	0x00001180


	//   ....[7]....
        /*01c8*/ 	.word	0x00001200


	//   ....[8]....
        /*01cc*/ 	.word	0x00001230


	//   ....[9]....
        /*01d0*/ 	.word	0x00001280


	//   ....[10]....
        /*01d4*/ 	.word	0x000012d0


	//   ....[11]....
        /*01d8*/ 	.word	0x00001320


	//   ....[12]....
        /*01dc*/ 	.word	0x00001340


	//   ....[13]....
        /*01e0*/ 	.word	0x00001360


	//   ....[14]....
        /*01e4*/ 	.word	0x000020c0


	//   ....[15]....
        /*01e8*/ 	.word	0x00002120


	//   ....[16]....
        /*01ec*/ 	.word	0x00002180


	//----- nvinfo : EIATTR_SYSCALL_OFFSETS
	.align		4
.L_8695:
        /*01f0*/ 	.byte	0x04, 0x46
        /*01f2*/ 	.short	(.L_8697 - .L_8696)


	//   ....[0]....
.L_8696:
        /*01f4*/ 	.word	0x00002050


	//----- nvinfo : EIATTR_EXIT_INSTR_OFFSETS
	.align		4
.L_8697:
        /*01f8*/ 	.byte	0x04, 0x1c
        /*01fa*/ 	.short	(.L_8699 - .L_8698)


	//   ....[0]....
.L_8698:
        /*01fc*/ 	.word	0x00001dd0


	//   ....[1]....
        /*0200*/ 	.word	0x00001f50


	//   ....[2]....
        /*0204*/ 	.word	0x00002060


	//----- nvinfo : EIATTR_CRS_STACK_SIZE
	.align		4
.L_8699:
        /*0208*/ 	.byte	0x04, 0x1e
        /*020a*/ 	.short	(.L_8701 - .L_8700)
.L_8700:
        /*020c*/ 	.word	0x00000000


	//----- nvinfo : EIATTR_CBANK_PARAM_SIZE
	.align		4
.L_8701:
        /*0210*/ 	.byte	0x03, 0x19
        /*0212*/ 	.short	0x007c


	//----- nvinfo : EIATTR_PARAM_CBANK
	.align		4
        /*0214*/ 	.byte	0x04, 0x0a
        /*0216*/ 	.short	(.L_8703 - .L_8702)
	.align		4
.L_8702:
        /*0218*/ 	.word	index@(.nv.constant0._ZN4vllm25paged_attention_v1_kernelIthLi32ELi8ELi128ELNS_18Fp8KVCacheDataTypeE2ELb0EEEvPT_PKS2_PKT0_S8_ifPKiSA_iPKfiiiSC_SC_iiiii)
        /*021c*/ 	.short	0x0210
        /*021e*/ 	.short	0x007c


	//----- nvinfo : EIATTR_SW_WAR
	.align		4
.L_8703:
        /*0220*/ 	.byte	0x04, 0x36
        /*0222*/ 	.short	(.L_8705 - .L_8704)
.L_8704:
        /*0224*/ 	.word	0x00000008
.L_8705:


//--------------------- .nv.info._ZN4vllm25paged_attention_v1_kernelIthLi256ELi8ELi128ELNS_18Fp8KVCacheDataTypeE2ELb1EEEvPT_PKS2_PKT0_S8_ifPKiSA_iPKfiiiSC_SC_iiiii --------------------------
	.section	.nv.info._ZN4vllm25paged_attention_v1_kernelIthLi256ELi8ELi128ELNS_18Fp8KVCacheDataTypeE2ELb1EEEvPT_PKS2_PKT0_S8_ifPKiSA_iPKfiiiSC_SC_iiiii,"",@"SHT_CUDA_INFO"
	.sectionflags	@""
	.align	4


	//----- nvinfo : EIATTR_CUDA_API_VERSION
	.align		4
        /*0000*/ 	.byte	0x04, 0x37
        /*0002*/ 	.short	(.L_8707 - .L_8706)
.L_8706:
        /*0004*/ 	.word	0x00000082


	//----- nvinfo : EIATTR_KPARAM_INFO
	.align		4
.L_8707:
        /*0008*/ 	.byte	0x04, 0x17
        /*000a*/ 	.short	(.L_8709 - .L_8708)
.L_8708:
        /*000c*/ 	.word	0x00000000
        /*0010*/ 	.short	0x0013
        /*0012*/ 	.short	0x0078
        /*0014*/ 	.byte	0x00, 0xf0, 0x11, 0x00


	//----- nvinfo : EIATTR_KPARAM_INFO
	.align		4
.L_8709:
        /*0018*/ 	.byte	0x04, 0x17
        /*001a*/ 	.short	(.L_8711 - .L_8710)
.L_8710:
        /*001c*/ 	.word	0x00000000
        /*0020*/ 	.short	0x0012
        /*0022*/ 	.short	0x0074
        /*0024*/ 	.byte	0x00, 0xf0, 0x11, 0x00


	//----- nvinfo : EIATTR_KPARAM_INFO
	.align		4
.L_8711:
        /*0028*/ 	.byte	0x04, 0x17
        /*002a*/ 	.short	(.L_8713 - .L_8712)
.L_8712:
        /*002c*/ 	.word	0x00000000
        /*0030*/ 	.short	0x0011
        /*0032*/ 	.short	0x0070
        /*0034*/ 	.byte	0x00, 0xf0, 0x11, 0x00


	//----- nvinfo : EIATTR_KPARAM_INFO
	.align		4
.L_8713:
        /*0038*/ 	.byte	0x04, 0x17
        /*003a*/ 	.short	(.L_8715 - .L_8714)
.L_8714:
        /*003c*/ 	.word	0x00000000
        /*0040*/ 	.short	0x0010
        /*0042*/ 	.short	0x006c
        /*0044*/ 	.byte	0x00, 0xf0, 0x11, 0x00


	//----- nvinfo : EIATTR_KPARAM_INFO
	.align		4
.L_8715:
        /*0048*/ 	.byte	0x04, 0x17
        /*004a*/ 	.short	(.L_8717 - .L_8716)
.L_8716:
        /*004c*/ 	.word	0x00000000
        /*0050*/ 	.short	0x000f
        /*0052*/ 	.short	0x0068
        /*0054*/ 	.byte	0x00, 0xf0, 0x11, 0x00


	//----- nvinfo : EIATTR_KPARAM_INFO
	.align		4
.L_8717:
        /*0058*/ 	.byte	0x04, 0x17
        /*005a*/ 	.short	(.L_8719 - .L_8718)
.L_8718:
        /*005c*/ 	.word	0x00000000
        /*0060*/ 	.short	0x000e
        /*0062*/ 	.short	0x0060
        /*0064*/ 	.byte	0x00, 0xf0, 0x21, 0x00


	//----- nvinfo : EIATTR_KPARAM_INFO
	.align		4
.L_8719:
        /*0068*/ 	.byte	0x04, 0x17
        /*006a*/ 	.short	(.L_8721 - .L_8720)
.L_8720:
        /*006c*/ 	.word	0x00000000
        /*0070*/ 	.short	0x000d
        /*0072*/ 	.short	0x0058
        /*0074*/ 	.byte	0x00, 0xf0, 0x21, 0x00


	//----- nvinfo : EIATTR_KPARAM_INFO
	.align		4
.L_8721:
        /*0078*/ 	.byte	0x04, 0x17
        /*007a*/ 	.short	(.L_8723 - .L_8722)
.L_8722:
        /*007c*/ 	.word	0x00000000
        /*0080*/ 	.short	0x000c
        /*0082*/ 	.short	0x0050
        /*0084*/ 	.byte	0x00, 0xf0, 0x11, 0x00


	//----- nvinfo : EIATTR_KPARAM_INFO
	.align		4
.L_8723:
        /*0088*/ 	.byte	0x04, 0x17
        /*008a*/ 	.short	(.L_8725 - .L_8724)
.L_8724:
        /*008c*/ 	.word	0x00000000
        /*0090*/ 	.short	0x000b
        /*0092*/ 	.short	0x004c
        /*0094*/ 	.byte	0x00, 0xf0, 0x11, 0x00


	//----- nvinfo : EIATTR_KPARAM_INFO
	.align		4
.L_8725:
        /*0098*/ 	.byte	0x04, 0x17
        /*009a*/ 	.short	(.L_8727 - .L_8726)
.L_8726:
        /*009c*/ 	.word	0x00000000
        /*00a0*/ 	.short	0x000a
        /*00a2*/ 	.short	0x0048
        /*00a4*/ 	.byte	0x00, 0xf0, 0x11, 0x00


	//----- nvinfo : EIATTR_KPARAM_INFO
	.align		4
.L_8727:
        /*00a8*/ 	.byte	0x04, 0x17
        /*00aa*/ 	.short	(.L_8729 - .L_8728)
.L_8728:
        /*00ac*/ 	.word	0x00000000
        /*00b0*/ 	.short	0x0009
        /*00b2*/ 	.short	0x0040
        /*00b4*/ 	.byte	0x00, 0xf0, 0x21, 0x00


	//----- nvinfo : EIATTR_KPARAM_INFO
	.align		4
.L_8729:
        /*00b8*/ 	.byte	0x04, 0x17
        /*00ba*/ 	.short	(.L_8731 - .L_8730)
.L_8730:
        /*00bc*/ 	.word	0x00000000
        /*00c0*/ 	.short	0x0008
        /*00c2*/ 	.short	0x0038
        /*00c4*/ 	.byte	0x00, 0xf0, 0x11, 0x00


	//----- nvinfo : EIATTR_KPARAM_INFO
	.align		4
.L_8731:
        /*00c8*/ 	.byte	0x04, 0x17
        /*00ca*/ 	.short	(.L_8733 - .L_8732)
.L_8732:
        /*00cc*/ 	.word	0x00000000
        /*00d0*/ 	.short	0x0007
        /*00d2*/ 	.short	0x0030
        /*00d4*/ 	.byte	0x00, 0xf0, 0x21, 0x00


	//----- nvinfo : EIATTR_KPARAM_INFO
	.align		4
.L_8733:
        /*00d8*/ 	.byte	0x04, 0x17
        /*00da*/ 	.short	(.L_8735 - .L_8734)
.L_8734:
        /*00dc*/ 	.word	0x00000000
        /*00e0*/ 	.short	0x0006
        /*00e2*/ 	.short	0x0028
        /*00e4*/ 	.byte	0x00, 0xf0, 0x21, 0x00


	//----- nvinfo : EIATTR_KPARAM_INFO
	.align		4
.L_8735:
        /*00e8*/ 	.byte	0x04, 0x17
        /*00ea*/ 	.short	(.L_8737 - .L_8736)
.L_8736:
        /*00ec*/ 	.word	0x00000000
        /*00f0*/ 	.short	0x0005
        /*00f2*/ 	.short	0x0024
        /*00f4*/ 	.byte	0x00, 0xf0, 0x11, 0x00


	//----- nvinfo : EIATTR_KPARAM_INFO
	.align		4
.L_8737:
        /*00f8*/ 	.byte	0x04, 0x17
        /*00fa*/ 	.short	(.L_8739 - .L_8738)
.L_8738:
        /*00fc*/ 	.word	0x00000000
        /*0100*/ 	.short	0x0004
        /*0102*/ 	.short	0x0020
        /*0104*/ 	.byte	0x00, 0xf0, 0x11, 0x00


	//----- nvinfo : EIATTR_KPARAM_INFO
	.align		4
.L_8739:
        /*0108*/ 	.byte	0x04, 0x17
        /*010a*/ 	.short	(.L_8741 - .L_8740)
.L_8740:
        /*010c*/ 	.word	0x00000000
        /*0110*/ 	.short	0x0003
        /*0112*/ 	.short	0x0018
        /*0114*/ 	.byte	0x00, 0xf0, 0x21, 0x00


	//----- nvinfo : EIATTR_KPARAM_INFO
	.align		4
.L_8741:
        /*0118*/ 	.byte	0x04, 0x17
        /*011a*/ 	.short	(.L_8743 - .L_8742)
.L_8742:
        /*011c*/ 	.word	0x00000000
        /*0120*/ 	.short	0x0002
        /*0122*/ 	.short	0x0010
        /*0124*/ 	.byte	0x00, 0xf0, 0x21, 0x00


	//----- nvinfo : EIATTR_KPARAM_INFO
	.align		4
.L_8743:
        /*0128*/ 	.byte	0x04, 0x17
        /*012a*/ 	.short	(.L_8745 - .L_8744)
.L_8744:
        /*012c*/ 	.word	0x00000000
        /*0130*/ 	.short	0x0001
        /*0132*/ 	.short	0x0008
        /*0134*/ 	.byte	0x00, 0xf0, 0x21, 0x00


	//----- nvinfo : EIATTR_KPARAM_INFO
	.align		4
.L_8745:
        /*0138*/ 	.byte	0x04, 0x17
        /*013a*/ 	.short	(.L_8747 - .L_8746)
.L_8746:
        /*013c*/ 	.word	0x00000000
        /*0140*/ 	.short	0x0000
        /*0142*/ 	.short	0x0000
        /*0144*/ 	.byte	0x00, 0xf0, 0x21, 0x00


	//----- nvinfo : EIATTR_SPARSE_MMA_MASK
	.align		4
.L_8747:
        /*0148*/ 	.byte	0x03, 0x50
        /*014a*/ 	.short	0x0000


	//----- nvinfo : EIATTR_MAXREG_COUNT
	.align		4
        /*014c*/ 	.byte	0x03, 0x1b
        /*014e*/ 	.short	0x00ff


	//----- nvinfo : EIATTR_NUM_BARRIERS
	.align		4
        /*0150*/ 	.byte	0x02, 0x4c
        /*0152*/ 	.byte	0x01
	.zero		1


	//----- nvinfo : EIATTR_EXTERNS
	.align		4
        /*0154*/ 	.byte	0x04, 0x0f
        /*0156*/ 	.short	(.L_8749 - .L_8748)


	//   ....[0]....
	.align		4
.L_8748:
        /*0158*/ 	.word	index@(__assertfail)


	//----- nvinfo : EIATTR_MERCURY_ISA_VERSION
	.align		4
.L_8749:
        /*015c*/ 	.byte	0x03, 0x5f
        /*015e*/ 	.short	0x0101


	//----- nvinfo : EIATTR_COOP_GROUP_MASK_REGIDS
	.align		4
        /*0160*/ 	.byte	0x04, 0x29
        /*0162*/ 	.short	(.L_8751 - .L_8750)


	//   ....[0]....
.L_8750:
        /*0164*/ 	.word	0xffffffff


	//   ....[1]....
        /*0168*/ 	.word	0xffffffff


	//   ....[2]....
        /*016c*/ 	.word	0xffffffff


	//   ....[3]....
        /*0170*/ 	.word	0xffffffff


	//   ....[4]....
        /*0174*/ 	.word	0xffffffff


	//   ....[5]....
        /*0178*/ 	.word	0xffffffff


	//   ....[6]....
        /*017c*/ 	.word	0xffffffff


	//   ....[7]....
        /*0180*/ 	.word	0xffffffff


	//   ....[8]....
        /*0184*/ 	.word	0xffffffff


	//   ....[9]....
        /*0188*/ 	.word	0xffffffff


	//   ....[10]....
        /*018c*/ 	.word	0xffffffff


	//   ....[11]....
        /*0190*/ 	.word	0xffffffff


	//   ....[12]....
        /*0194*/ 	.word	0xffffffff


	//   ....[13]....
        /*0198*/ 	.word	0xffffffff


	//   ....[14]....
        /*019c*/ 	.word	0x0500000f


	//   ....[15]....
        /*01a0*/ 	.word	0x0500000f


	//   ....[16]....
        /*01a4*/ 	.word	0x0500000f


	//----- nvinfo : EIATTR_COOP_GROUP_INSTR_OFFSETS
	.align		4
.L_8751:
        /*01a8*/ 	.byte	0x04, 0x28
        /*01aa*/ 	.short	(.L_8753 - .L_8752)


	//   ....[0]....
.L_8752:
        /*01ac*/ 	.word	0x00000b40


	//   ....[1]....
        /*01b0*/ 	.word	0x00000b70


	//   ....[2]....
        /*01b4*/ 	.word	0x00000b90


	//   ....[3]....
        /*01b8*/ 	.word	0x00000cc0


	//   ....[4]....
        /*01bc*/ 	.word	0x00000ce0


	//   ....[5]....
        /*01c0*/ 	.word	0x00000d00


	//   ....[6]....
        /*01c4*/ 	.word	0x00001b40


	//   ....[7]....
        /*01c8*/ 	.word	0x00001bc0


	//   ....[8]....
        /*01cc*/ 	.word	0x00001bf0


	//   ....[9]....
        /*01d0*/ 	.word	0x00001c40


	//   ....[10]....
        /*01d4*/ 	.word	0x00001c90


	//   ....[11]....
        /*01d8*/ 	.word	0x00001ce0


	//   ....[12]....
        /*01dc*/ 	.word	0x00001d00


	//   ....[13]....
        /*01e0*/ 	.word	0x00001d20


	//   ....[14]....
        /*01e4*/ 	.word	0x00003580


	//   ....[15]....
        /*01e8*/ 	.word	0x000035e0


	//   ....[16]....
        /*01ec*/ 	.word	0x00003640


	//----- nvinfo : EIATTR_SYSCALL_OFFSETS
	.align		4
.L_8753:
        /*01f0*/ 	.byte	0x04, 0x46
        /*01f2*/ 	.short	(.L_8755 - .L_8754)


	//   ....[0]....
.L_8754:
        /*01f4*/ 	.word	0x00003410


	//   ....[1]....
        /*01f8*/ 	.word	0x00003510


	//----- nvinfo : EIATTR_EXIT_INSTR_OFFSETS
	.align		4
.L_8755:
        /*01fc*/ 	.byte	0x04, 0x1c
        /*01fe*/ 	.short	(.L_8757 - .L_8756)


	//   ....[0]....
.L_8756:
        /*0200*/ 	.word	0x00002eb0


	//   ....[1]....
        /*0204*/ 	.word	0x00003310


	//   ....[2]....
        /*0208*/ 	.word	0x00003520


	//----- nvinfo : EIATTR_CRS_STACK_SIZE
	.align		4
.L_8757:
        /*020c*/ 	.byte	0x04, 0x1e
        /*020e*/ 	.short	(.L_8759 - .L_8758)
.L_8758:
        /*0210*/ 	.word	0x00000000


	//----- nvinfo : EIATTR_CBANK_PARAM_SIZE
	.align		4
.L_8759:
        /*0214*/ 	.byte	0x03, 0x19
        /*0216*/ 	.short	0x007c


	//----- nvinfo : EIATTR_PARAM_CBANK
	.align		4
        /*0218*/ 	.byte	0x04, 0x0a
        /*021a*/ 	.short	(.L_8761 - .L_8760)
	.align		4
.L_8760:
        /*021c*/ 	.word	index@(.nv.constant0._ZN4vllm25paged_attention_v1_kernelIthLi256ELi8ELi128ELNS_18Fp8KVCacheDataTypeE2ELb1EEEvPT_PKS2_PKT0_S8_ifPKiSA_iPKfiiiSC_SC_iiiii)
        /*0220*/ 	.short	0x0210
        /*0222*/ 	.short	0x007c


	//----- nvinfo : EIATTR_SW_WAR
	.align		4
.L_8761:
        /*0224*/ 	.byte	0x04, 0x36
        /*0226*/ 	.short	(.L_8763 - .L_8762)
.L_8762:
        /*0228*/ 	.word	0x00000008
.L_8763:


//--------------------- .nv.info._ZN4vllm25paged_attention_v1_kernelIthLi192ELi8ELi128ELNS_18Fp8KVCacheDataTypeE2ELb1EEEvPT_PKS2_PKT0_S8_ifPKiSA_iPKfiiiSC_SC_iiiii --------------------------
	.section	.nv.info._ZN4vllm25paged_attention_v1_kernelIthLi192ELi8ELi128ELNS_18Fp8KVCacheDataTypeE2ELb1EEEvPT_PKS2_PKT0_S8_ifPKiSA_iPKfiiiSC_SC_iiiii,"",@"SHT_CUDA_INFO"
	.sectionflags	@""
	.align	4


	//----- nvinfo : EIATTR_CUDA_API_VERSION
	.align		4
        /*0000*/ 	.byte	0x04, 0x37
        /*0002*/ 	.short	(.L_8765 - .L_8764)
.L_8764:
        /*0004*/ 	.word	0x00000082


	//----- nvinfo : EIATTR_KPARAM_INFO
	.align		4
.L_8765:
        /*0008*/ 	.byte	0x04, 0x17
        /*000a*/ 	.short	(.L_8767 - .L_8766)
.L_8766:
        /*000c*/ 	.word	0x00000000
        /*0010*/ 	.short	0x0013
        /*0012*/ 	.short	0x0078
        /*0014*/ 	.byte	0x00, 0xf0, 0x11, 0x00


	//----- nvinfo : EIATTR_KPARAM_INFO
	.align		4
.L_8767:
        /*0018*/ 	.byte	0x04, 0x17
        /*001a*/ 	.short	(.L_8769 - .L_8768)
.L_8768:
        /*001c*/ 	.word	0x00000000
        /*0020*/ 	.short	0x0012
        /*0022*/ 	.short	0x0074
        /*0024*/ 	.byte	0x00, 0xf0, 0x11, 0x00


	//----- nvinfo : EIATTR_KPARAM_INFO
	.align		4
.L_8769:
        /*0028*/ 	.byte	0x04, 0x17
        /*002a*/ 	.short	(.L_8771 - .L_8770)
.L_8770:
        /*002c*/ 	.word	0x00000000
        /*0030*/ 	.short	0x0011
        /*0032*/ 	.short	0x0070
        /*0034*/ 	.byte	0x00, 0xf0, 0x11, 0x00


	//----- nvinfo : EIATTR_KPARAM_INFO
	.align		4
.L_8771:
        /*0038*/ 	.byte	0x04, 0x17
        /*003a*/ 	.short	(.L_8773 - .L_8772)
.L_8772:
        /*003c*/ 	.word	0x00000000
        /*0040*/ 	.short	0x0010
        /*0042*/ 	.short	0x006c
        /*0044*/ 	.byte	0x00, 0xf0, 0x11, 0x00


	//----- nvinfo : EIATTR_KPARAM_INFO
	.align		4
.L_8773:
        /*0048*/ 	.byte	0x04, 0x17
        /*004a*/ 	.short	(.L_8775 - .L_8774)
.L_8774:
        /*004c*/ 	.word	0x00000000
        /*0050*/ 	.short	0x000f
        /*0052*/ 	.short	0x0068
        /*0054*/ 	.byte	0x00, 0xf0, 0x11, 0x00


	//----- nvinfo : EIATTR_KPARAM_INFO
	.align		4
.L_8775:
        /*0058*/ 	.byte	0x04, 0x17
        /*005a*/ 	.short	(.L_8777 - .L_8776)
.L_8776:
        /*005c*/ 	.word	0x00000000
        /*0060*/ 	.short	0x000e
        /*0062*/ 	.short	0x0060
        /*0064*/ 	.byte	0x00, 0xf0, 0x21, 0x00


	//----- nvinfo : EIATTR_KPARAM_INFO
	.align		4
.L_8777:
        /*0068*/ 	.byte	0x04, 0x17
        /*006a*/ 	.short	(.L_8779 - .L_8778)
.L_8778:
        /*006c*/ 	.word	0x00000000
        /*0070*/ 	.short	0x000d
        /*0072*/ 	.short	0x0058
        /*0074*/ 	.byte	0x00, 0xf0, 0x21, 0x00


	//----- nvinfo : EIATTR_KPARAM_INFO
	.align		4
.L_8779:
        /*0078*/ 	.byte	0x04, 0x17
        /*007a*/ 	.short	(.L_8781 - .L_8780)
.L_8780:
        /*007c*/ 	.word	0x00000000
        /*0080*/ 	.short	0x000c
        /*0082*/ 	.short	0x0050
        /*0084*/ 	.byte	0x00, 0xf0, 0x11, 0x00


	//----- nvinfo : EIATTR_KPARAM_INFO
	.align		4
.L_8781:
        /*0088*/ 	.byte	0x04, 0x17
        /*008a*/ 	.short	(.L_8783 - .L_8782)
.L_8782:
        /*008c*/ 	.word	0x00000000
        /*0090*/ 	.short	0x000b
        /*0092*/ 	.short	0x004c
        /*0094*/ 	.byte	0x00, 0xf0, 0x11, 0x00


	//----- nvinfo : EIATTR_KPARAM_INFO
	.align		4
.L_8783:
        /*0098*/ 	.byte	0x04, 0x17
        /*009a*/ 	.short	(.L_8785 - .L_8784)
.L_8784:
        /*009c*/ 	.word	0x00000000
        /*00a0*/ 	.short	0x000a
        /*00a2*/ 	.short	0x0048
        /*00a4*/ 	.byte	0x00, 0xf0, 0x11, 0x00


	//----- nvinfo : EIATTR_KPARAM_INFO
	.align		4
.L_8785:
        /*00a8*/ 	.byte	0x04, 0x17
        /*00aa*/ 	.short	(.L_8787 - .L_8786)
.L_8786:
        /*00ac*/ 	.word	0x00000000
        /*00b0*/ 	.short	0x0009
        /*00b2*/ 	.short	0x0040
        /*00b4*/ 	.byte	0x00, 0xf0, 0x21, 0x00


	//----- nvinfo : EIATTR_KPARAM_INFO
	.align		4
.L_8787:
        /*00b8*/ 	.byte	0x04, 0x17
        /*00ba*/ 	.short	(.L_8789 - .L_8788)
.L_8788:
        /*00bc*/ 	.word	0x00000000
        /*00c0*/ 	.short	0x0008
        /*00c2*/ 	.short	0x0038
        /*00c4*/ 	.byte	0x00, 0xf0, 0x11, 0x00


	//----- nvinfo : EIATTR_KPARAM_INFO
	.align		4
.L_8789:
        /*00c8*/ 	.byte	0x04, 0x17
        /*00ca*/ 	.short	(.L_8791 - .L_8790)
.L_8790:
        /*00cc*/ 	.word	0x00000000
        /*00d0*/ 	.short	0x0007
        /*00d2*/ 	.short	0x0030
        /*00d4*/ 	.byte	0x00, 0xf0, 0x21, 0x00


	//----- nvinfo : EIATTR_KPARAM_INFO
	.align		4
.L_8791:
        /*00d8*/ 	.byte	0x04, 0x17
        /*00da*/ 	.short	(.L_8793 - .L_8792)
.L_8792:
        /*00dc*/ 	.word	0x00000000
        /*00e0*/ 	.short	0x0006
        /*00e2*/ 	.short	0x0028
        /*00e4*/ 	.byte	0x00, 0xf0, 0x21, 0x00


	//----- nvinfo : EIATTR_KPARAM_INFO
	.align		4
.L_8793:
        /*00e8*/ 	.byte	0x04, 0x17
        /*00ea*/ 	.short	(.L_8795 - .L_8794)
.L_8794:
        /*00ec*/ 	.word	0x00000000
        /*00f0*/ 	.short	0x0005
        /*00f2*/ 	.short	0x0024
        /*00f4*/ 	.byte	0x00, 0xf0, 0x11, 0x00


	//----- nvinfo : EIATTR_KPARAM_INFO
	.align		4
.L_8795:
        /*00f8*/ 	.byte	0x04, 0x17
        /*00fa*/ 	.short	(.L_8797 - .L_8796)
.L_8796:
        /*00fc*/ 	.word	0x00000000
        /*0100*/ 	.short	0x0004
        /*0102*/ 	.short	0x0020
        /*0104*/ 	.byte	0x00, 0xf0, 0x11, 0x00


	//----- nvinfo : EIATTR_KPARAM_INFO
	.align		4
.L_8797:
        /*0108*/ 	.byte	0x04, 0x17
        /*010a*/ 	.short	(.L_8799 - .L_8798)
.L_8798:
        /*010c*/ 	.word	0x00000000
        /*0110*/ 	.short	0x0003
        /*0112*/ 	.short	0x0018
        /*0114*/ 	.byte	0x00, 0xf0, 0x21, 0x00


	//----- nvinfo : EIATTR_KPARAM_INFO
	.align		4
.L_8799:
        /*0118*/ 	.byte	0x04, 0x17
        /*011a*/ 	.short	(.L_8801 - .L_8800)
.L_8800:
        /*011c*/ 	.word	0x00000000
        /*0120*/ 	.short	0x0002
        /*0122*/ 	.short	0x0010
        /*0124*/ 	.byte	0x00, 0xf0, 0x21, 0x00


	//----- nvinfo : EIATTR_KPARAM_INFO
	.align		4
.L_8801:
        /*0128*/ 	.byte	0x04, 0x17
        /*012a*/ 	.short	(.L_8803 - .L_8802)
.L_8802:
        /*012c*/ 	.word	0x00000000
        /*0130*/ 	.short	0x0001
        /*0132*/ 	.short	0x0008
        /*0134*/ 	.byte	0x00, 0xf0, 0x21, 0x00


	//----- nvinfo : EIATTR_KPARAM_INFO
	.align		4
.L_8803:
        /*0138*/ 	.byte	0x04, 0x17
        /*013a*/ 	.short	(.L_8805 - .L_8804)
.L_8804:
        /*013c*/ 	.word	0x00000000
        /*0140*/ 	.short	0x0000
        /*0142*/ 	.short	0x0000
        /*0144*/ 	.byte	0x00, 0xf0, 0x21, 0x00


	//----- nvinfo : EIATTR_SPARSE_MMA_MASK
	.align		4
.L_8805:
        /*0148*/ 	.byte	0x03, 0x50
        /*014a*/ 	.short	0x0000


	//----- nvinfo : EIATTR_MAXREG_COUNT
	.align		4
        /*014c*/ 	.byte	0x03, 0x1b
        /*014e*/ 	.short	0x00ff


	//----- nvinfo : EIATTR_NUM_BARRIERS
	.align		4
        /*0150*/ 	.byte	0x02, 0x4c
        /*0152*/ 	.byte	0x01
	.zero		1


	//----- nvinfo : EIATTR_EXTERNS
	.align		4
        /*0154*/ 	.byte	0x04, 0x0f
        /*0156*/ 	.short	(.L_8807 - .L_8806)


	//   ....[0]....
	.align		4
.L_8806:
        /*0158*/ 	.word	index@(__assertfail)


	//----- nvinfo : EIATTR_MERCURY_ISA_VERSION
	.align		4
.L_8807:
        /*015c*/ 	.byte	0x03, 0x5f
        /*015e*/ 	.short	0x0101


	//----- nvinfo : EIATTR_COOP_GROUP_MASK_REGIDS
	.align		4
        /*0160*/ 	.byte	0x04, 0x29
        /*0162*/ 	.short	(.L_8809 - .L_8808)


	//   ....[0]....
.L_8808:
        /*0164*/ 	.word	0xffffffff


	//   ....[1]....
        /*0168*/ 	.word	0xffffffff


	//   ....[2]....
        /*016c*/ 	.word	0xffffffff


	//   ....[3]....
        /*0170*/ 	.word	0xffffffff


	//   ....[4]....
        /*0174*/ 	.word	0xffffffff


	//   ....[5]....
        /*0178*/ 	.word	0xffffffff


	//   ....[6]....
        /*017c*/ 	.word	0xffffffff


	//   ....[7]....
        /*0180*/ 	.word	0xffffffff


	//   ....[8]....
        /*0184*/ 	.word	0xffffffff


	//   ....[9]....
        /*0188*/ 	.word	0xffffffff


	//   ....[10]....
        /*018c*/ 	.word	0xffffffff


	//   ....[11]....
        /*0190*/ 	.word	0xffffffff


	//   ....[12]....
        /*0194*/ 	.word	0xffffffff


	//   ....[13]....
        /*0198*/ 	.word	0xffffffff


	//   ....[14]....
        /*019c*/ 	.word	0x0500000f


	//   ....[15]....
        /*01a0*/ 	.word	0x0500000f


	//   ....[16]....
        /*01a4*/ 	.word	0x0500000f


	//----- nvinfo : EIATTR_COOP_GROUP_INSTR_OFFSETS
	.align		4
.L_8809:
        /*01a8*/ 	.byte	0x04, 0x28
        /*01aa*/ 	.short	(.L_8811 - .L_8810)


	//   ....[0]....
.L_8810:
        /*01ac*/ 	.word	0x00000b50


	//   ....[1]....
        /*01b0*/ 	.word	0x00000b80


	//   ....[2]....
        /*01b4*/ 	.word	0x00000ba0


	//   ....[3]....
        /*01b8*/ 	.word	0x00000cc0


	//   ....[4]....
        /*01bc*/ 	.word	0x00000ce0


	//   ....[5]....
        /*01c0*/ 	.word	0x00000d10


	//   ....[6]....
        /*01c4*/ 	.word	0x00001b50


	//   ....[7]....
        /*01c8*/ 	.word	0x00001bd0


	//   ....[8]....
        /*01cc*/ 	.word	0x00001c00


	//   ....[9]....
        /*01d0*/ 	.word	0x00001c50


	//   ....[10]....
        /*01d4*/ 	.word	0x00001ca0


	//   ....[11]....
        /*01d8*/ 	.word	0x00001cf0


	//   ....[12]....
        /*01dc*/ 	.word	0x00001d10


	//   ....[13]....
        /*01e0*/ 	.word	0x00001d30


	//   ....[14]....
        /*01e4*/ 	.word	0x000033d0


	//   ....[15]....
        /*01e8*/ 	.word	0x00003430


	//   ....[16]....
        /*01ec*/ 	.word	0x00003490


	//----- nvinfo : EIATTR_SYSCALL_OFFSETS
	.align		4
.L_8811:
        /*01f0*/ 	.byte	0x04, 0x46
        /*01f2*/ 	.short	(.L_8813 - .L_8812)


	//   ....[0]....
.L_8812:
        /*01f4*/ 	.word	0x00003260


	//   ....[1]....
        /*01f8*/ 	.word	0x00003360


	//----- nvinfo : EIATTR_EXIT_INSTR_OFFSETS
	.align		4
.L_8813:
        /*01fc*/ 	.byte	0x04, 0x1c
        /*01fe*/ 	.short	(.L_8815 - .L_8814)


	//   ....[0]....
.L_8814:
        /*0200*/ 	.word	0x00002df0


	//   ....[1]....
        /*0204*/ 	.word	0x00003160


	//   ....[2]....
        /*0208*/ 	.word	0x00003370


	//----- nvinfo : EIATTR_CRS_STACK_SIZE
	.align		4
.L_8815:
        /*020c*/ 	.byte	0x04, 0x1e
        /*020e*/ 	.short	(.L_8817 - .L_8816)
.L_8816:
        /*0210*/ 	.word	0x00000000


	//----- nvinfo : EIATTR_CBANK_PARAM_SIZE
	.align		4
.L_8817:
        /*0214*/ 	.byte	0x03, 0x19
        /*0216*/ 	.short	0x007c


	//----- nvinfo : EIATTR_PARAM_CBANK
	.align		4
        /*0218*/ 	.byte	0x04, 0x0a
        /*021a*/ 	.short	(.L_8819 - .L_8818)
	.align		4
.L_8818:
        /*021c*/ 	.word	index@(.nv.constant0._ZN4vllm25paged_attention_v1_kernelIthLi192ELi8ELi128ELNS_18Fp8KVCacheDataTypeE2ELb1EEEvPT_PKS2_PKT0_S8_ifPKiSA_iPKfiiiSC_SC_iiiii)
        /*0220*/ 	.short	0x0210
        /*0222*/ 	.short	0x007c


	//----- nvinfo : EIATTR_SW_WAR
	.align		4
.L_8819:
        /*0224*/ 	.byte	0x04, 0x36
        /*0226*/ 	.short	(.L_8821 - .L_8820)
.L_8820:
        /*0228*/ 	.word	0x00000008
.L_8821:


//--------------------- .nv.info._ZN4vllm25paged_attention_v1_kernelIthLi128ELi8ELi128ELNS_18Fp8KVCacheDataTypeE2ELb1EEEvPT_PKS2_PKT0_S8_ifPKiSA_iPKfiiiSC_SC_iiiii --------------------------
	.section	.nv.info._ZN4vllm25paged_attention_v1_kernelIthLi128ELi8ELi128ELNS_18Fp8KVCacheDataTypeE2ELb1EEEvPT_PKS2_PKT0_S8_ifPKiSA_iPKfiiiSC_SC_iiiii,"",@"SHT_CUDA_INFO"
	.sectionflags	@""
	.align	4


	//----- nvinfo : EIATTR_CUDA_API_VERSION
	.align		4
        /*0000*/ 	.byte	0x04, 0x37
        /*0002*/ 	.short	(.L_8823 - .L_8822)
.L_8822:
        /*0004*/ 	.word	0x00000082


	//----- nvinfo : EIATTR_KPARAM_INFO
	.align		4
.L_8823:
        /*0008*/ 	.byte	0x04, 0x17
        /*000a*/ 	.short	(.L_8825 - .L_8824)
.L_8824:
        /*000c*/ 	.word	0x00000000
        /*0010*/ 	.short	0x0013
        /*0012*/ 	.short	0x0078
        /*0014*/ 	.byte	0x00, 0xf0, 0x11, 0x00


	//----- nvinfo : EIATTR_KPARAM_INFO
	.align		4
.L_8825:
        /*0018*/ 	.byte	0x04, 0x17
        /*001a*/ 	.short	(.L_8827 - .L_8826)
.L_8826:
        /*001c*/ 	.word	0x00000000
        /*0020*/ 	.short	0x0012
        /*0022*/ 	.short	0x0074
        /*0024*/ 	.byte	0x00, 0xf0, 0x11, 0x00


	//----- nvinfo : EIATTR_KPARAM_INFO
	.align		4
.L_8827:
        /*0028*/ 	.byte	0x04, 0x17
        /*002a*/ 	.short	(.L_8829 - .L_8828)
.L_8828:
        /*002c*/ 	.word	0x00000000
        /*0030*/ 	.short	0x0011
        /*0032*/ 	.short	0x0070
        /*0034*/ 	.byte	0x00, 0xf0, 0x11, 0x00


	//----- nvinfo : EIATTR_KPARAM_INFO
	.align		4
.L_8829:
        /*0038*/ 	.byte	0x04, 0x17
        /*003a*/ 	.short	(.L_8831 - .L_8830)
.L_8830:
        /*003c*/ 	.word	0x00000000
        /*0040*/ 	.short	0x0010
        /*0042*/ 	.short	0x006c
        /*0044*/ 	.byte	0x00, 0xf0, 0x11, 0x00


	//----- nvinfo : EIATTR_KPARAM_INFO
	.align		4
.L_8831:
        /*0048*/ 	.byte	0x04, 0x17
        /*004a*/ 	.short	(.L_8833 - .L_8832)
.L_8832:
        /*004c*/ 	.word	0x00000000
        /*0050*/ 	.short	0x000f
        /*0052*/ 	.short	0x0068
        /*0054*/ 	.byte	0x00, 0xf0, 0x11, 0x00


	//----- nvinfo : EIATTR_KPARAM_INFO
	.align		4
.L_8833:
        /*0058*/ 	.byte	0x04, 0x17
        /*005a*/ 	.short	(.L_8835 - .L_8834)
.L_8834:
        /*005c*/ 	.word	0x00000000
        /*0060*/ 	.short	0x000e
        /*0062*/ 	.short	0x0060
        /*0064*/ 	.byte	0x00, 0xf0, 0x21, 0x00


	//----- nvinfo : EIATTR_KPARAM_INFO
	.align		4
.L_8835:
        /*0068*/ 	.byte	0x04, 0x17
        /*006a*/ 	.short	(.L_8837 - .L_8836)
.L_8836:
        /*006c*/ 	.word	0x00000000
        /*0070*/ 	.short	0x000d
        /*0072*/ 	.short	0x0058
        /*0074*/ 	.byte	0x00, 0xf0, 0x21, 0x00


	//----- nvinfo : EIATTR_KPARAM_INFO
	.align		4
.L_8837:
        /*0078*/ 	.byte	0x04, 0x17
        /*007a*/ 	.short	(.L_8839 - .L_8838)
.L_8838:
        /*007c*/ 	.word	0x00000000
        /*0080*/ 	.short	0x000c
        /*0082*/ 	.short	0x0050
        /*0084*/ 	.byte	0x00, 0xf0, 0x11, 0x00


	//----- nvinfo : EIATTR_KPARAM_INFO
	.align		4
.L_8839:
        /*0088*/ 	.byte	0x04, 0x17
        /*008a*/ 	.short	(.L_8841 - .L_8840)
.L_8840:
        /*008c*/ 	.word	0x00000000
        /*0090*/ 	.short	0x000b
        /*0092*/ 	.short	0x004c
        /*0094*/ 	.byte	0x00, 0xf0, 0x11, 0x00


	//----- nvinfo : EIATTR_KPARAM_INFO
	.align		4
.L_8841:
        /*0098*/ 	.byte	0x04, 0x17
        /*009a*/ 	.short	(.L_8843 - .L_8842)
.L_8842:
        /*009c*/ 	.word	0x00000000
        /*00a0*/ 	.short	0x000a
        /*00a2*/ 	.short	0x0048
        /*00a4*/ 	.byte	0x00, 0xf0, 0x11, 0x00


	//----- nvinfo : EIATTR_KPARAM_INFO
	.align		4
.L_8843:
        /*00a8*/ 	.byte	0x04, 0x17
        /*00aa*/ 	.short	(.L_8845 - .L_8844)
.L_8844:
        /*00ac*/ 	.word	0x00000000
        /*00b0*/ 	.short	0x0009
        /*00b2*/ 	.short	0x0040
        /*00b4*/ 	.byte	0x00, 0xf0, 0x21, 0x00


	//----- nvinfo : EIATTR_KPARAM_INFO
	.align		4
.L_8845:
        /*00b8*/ 	.byte	0x04, 0x17
        /*00ba*/ 	.short	(.L_8847 - .L_8846)
.L_8846:
        /*00bc*/ 	.word	0x00000000
        /*00c0*/ 	.short	0x0008
        /*00c2*/ 	.short	0x0038
        /*00c4*/ 	.byte	0x00, 0xf0, 0x11, 0x00


	//----- nvinfo : EIATTR_KPARAM_INFO
	.align		4
.L_8847:
        /*00c8*/ 	.byte	0x04, 0x17
        /*00ca*/ 	.short	(.L_8849 - .L_8848)
.L_8848:
        /*00cc*/ 	.word	0x00000000
        /*00d0*/ 	.short	0x0007
        /*00d2*/ 	.short	0x0030
        /*00d4*/ 	.byte	0x00, 0xf0, 0x21, 0x00


	//----- nvinfo : EIATTR_KPARAM_INFO
	.align		4
.L_8849:
        /*00d8*/ 	.byte	0x04, 0x17
        /*00da*/ 	.short	(.L_8851 - .L_8850)
.L_8850:
        /*00dc*/ 	.word	0x00000000
        /*00e0*/ 	.short	0x0006
        /*00e2*/ 	.short	0x0028
        /*00e4*/ 	.byte	0x00, 0xf0, 0x21, 0x00


	//----- nvinfo : EIATTR_KPARAM_INFO
	.align		4
.L_8851:
        /*00e8*/ 	.byte	0x04, 0x17
        /*00ea*/ 	.short	(.L_8853 - .L_8852)
.L_8852:
        /*00ec*/ 	.word	0x00000000
        /*00f0*/ 	.short	0x0005
        /*00f2*/ 	.short	0x0024
        /*00f4*/ 	.byte	0x00, 0xf0, 0x11, 0x00


	//----- nvinfo : EIATTR_KPARAM_INFO
	.align		4
.L_8853:
        /*00f8*/ 	.byte	0x04, 0x17
        /*00fa*/ 	.short	(.L_8855 - .L_8854)
.L_8854:
        /*00fc*/ 	.word	0x00000000
        /*0100*/ 	.short	0x0004
        /*0102*/ 	.short	0x0020
        /*0104*/ 	.byte	0x00, 0xf0, 0x11, 0x00


	//----- nvinfo : EIATTR_KPARAM_INFO
	.align		4
.L_8855:
        /*0108*/ 	.byte	0x04, 0x17
        /*010a*/ 	.short	(.L_8857 - .L_8856)
.L_8856:
        /*010c*/ 	.word	0x00000000
        /*0110*/ 	.short	0x0003
        /*0112*/ 	.short	0x0018
        /*0114*/ 	.byte	0x00, 0xf0, 0x21, 0x00


	//----- nvinfo : EIATTR_KPARAM_INFO
	.align		4
.L_8857:
        /*0118*/ 	.byte	0x04, 0x17
        /*011a*/ 	.short	(.L_8859 - .L_8858)
.L_8858:
        /*011c*/ 	.word	0x00000000
        /*0120*/ 	.short	0x0002
        /*0122*/ 	.short	0x0010
        /*0124*/ 	.byte	0x00, 0xf0, 0x21, 0x00


	//----- nvinfo : EIATTR_KPARAM_INFO
	.align		4
.L_8859:
        /*0128*/ 	.byte	0x04, 0x17
        /*012a*/ 	.short	(.L_8861 - .L_8860)
.L_8860:
        /*012c*/ 	.word	0x00000000
        /*0130*/ 	.short	0x0001
        /*0132*/ 	.short	0x0008
        /*0134*/ 	.byte	0x00, 0xf0, 0x21, 0x00


	//----- nvinfo : EIATTR_KPARAM_INFO
	.align		4
.L_8861:
        /*0138*/ 	.byte	0x04, 0x17
        /*013a*/ 	.short	(.L_8863 - .L_8862)
.L_8862:
        /*013c*/ 	.word	0x00000000
        /*0140*/ 	.short	0x0000
        /*0142*/ 	.short	0x0000
        /*0144*/ 	.byte	0x00, 0xf0, 0x21, 0x00


	//----- nvinfo : EIATTR_SPARSE_MMA_MASK
	.align		4
.L_8863:
        /*0148*/ 	.byte	0x03, 0x50
        /*014a*/ 	.short	0x0000


	//----- nvinfo : EIATTR_MAXREG_COUNT
	.align		4
        /*014c*/ 	.byte	0x03, 0x1b
        /*014e*/ 	.short	0x00ff


	//----- nvinfo : EIATTR_NUM_BARRIERS
	.align		4
        /*0150*/ 	.byte	0x02, 0x4c
        /*0152*/ 	.byte	0x01
	.zero		1


	//----- nvinfo : EIATTR_EXTERNS
	.align		4
        /*0154*/ 	.byte	0x04, 0x0f
        /*0156*/ 	.short	(.L_8865 - .L_8864)


	//   ....[0]....
	.align		4
.L_8864:
        /*0158*/ 	.word	index@(__assertfail)


	//----- nvinfo : EIATTR_MERCURY_ISA_VERSION
	.align		4
.L_8865:
        /*015c*/ 	.byte	0x03, 0x5f
        /*015e*/ 	.short	0x0101


	//----- nvinfo : EIATTR_COOP_GROUP_MASK_REGIDS
	.align		4
        /*0160*/ 	.byte	0x04, 0x29
        /*0162*/ 	.short	(.L_8867 - .L_8866)


	//   ....[0]....
.L_8866:
        /*0164*/ 	.word	0xffffffff


	//   ....[1]....
        /*0168*/ 	.word	0xffffffff


	//   ....[2]....
        /*016c*/ 	.word	0xffffffff


	//   ....[3]....
        /*0170*/ 	.word	0xffffffff


	//   ....[4]....
        /*0174*/ 	.word	0xffffffff


	//   ....[5]....
        /*0178*/ 	.word	0xffffffff


	//   ....[6]....
        /*017c*/ 	.word	0xffffffff


	//   ....[7]....
        /*0180*/ 	.word	0xffffffff


	//   ....[8]....
        /*0184*/ 	.word	0xffffffff


	//   ....[9]....
        /*0188*/ 	.word	0xffffffff


	//   ....[10]....
        /*018c*/ 	.word	0xffffffff


	//   ....[11]....
        /*0190*/ 	.word	0xffffffff


	//   ....[12]....
        /*0194*/ 	.word	0xffffffff


	//   ....[13]....
        /*0198*/ 	.word	0xffffffff


	//   ....[14]....
        /*019c*/ 	.word	0x0500000f


	//   ....[15]....
        /*01a0*/ 	.word	0x0500000f


	//   ....[16]....
        /*01a4*/ 	.word	0x0500000f


	//----- nvinfo : EIATTR_COOP_GROUP_INSTR_OFFSETS
	.align		4
.L_8867:
        /*01a8*/ 	.byte	0x04, 0x28
        /*01aa*/ 	.short	(.L_8869 - .L_8868)


	//   ....[0]....
.L_8868:
        /*01ac*/ 	.word	0x00000b50


	//   ....[1]....
        /*01b0*/ 	.word	0x00000b80


	//   ....[2]....
        /*01b4*/ 	.word	0x00000ba0


	//   ....[3]....
        /*01b8*/ 	.word	0x00000cc0


	//   ....[4]....
        /*01bc*/ 	.word	0x00000ce0


	//   ....[5]....
        /*01c0*/ 	.word	0x00000d10


	//   ....[6]....
        /*01c4*/ 	.word	0x00001b50


	//   ....[7]....
        /*01c8*/ 	.word	0x00001bd0


	//   ....[8]....
        /*01cc*/ 	.word	0x00001c00


	//   ....[9]....
        /*01d0*/ 	.word	0x00001c50


	//   ....[10]....
        /*01d4*/ 	.word	0x00001ca0


	//   ....[11]....
        /*01d8*/ 	.word	0x00001cf0


	//   ....[12]....
        /*01dc*/ 	.word	0x00001d10


	//   ....[13]....
        /*01e0*/ 	.word	0x00001d30


	//   ....[14]....
        /*01e4*/ 	.word	0x000031c0


	//   ....[15]....
        /*01e8*/ 	.word	0x00003220


	//   ....[16]....
        /*01ec*/ 	.word	0x00003280


	//----- nvinfo : EIATTR_SYSCALL_OFFSETS
	.align		4
.L_8869:
        /*01f0*/ 	.byte	0x04, 0x46
        /*01f2*/ 	.short	(.L_8871 - .L_8870)


	//   ....[0]....
.L_8870:
        /*01f4*/ 	.word	0x00003050


	//   ....[1]....
        /*01f8*/ 	.word	0x00003150


	//----- nvinfo : EIATTR_EXIT_INSTR_OFFSETS
	.align		4
.L_8871:
        /*01fc*/ 	.byte	0x04, 0x1c
        /*01fe*/ 	.short	(.L_8873 - .L_8872)


	//   ....[0]....
.L_8872:
        /*0200*/ 	.word	0x00002c70


	//   ....[1]....
        /*0204*/ 	.word	0x00002f50


	//   ....[2]....
        /*0208*/ 	.word	0x00003160


	//----- nvinfo : EIATTR_CRS_STACK_SIZE
	.align		4
.L_8873:
        /*020c*/ 	.byte	0x04, 0x1e
        /*020e*/ 	.short	(.L_8875 - .L_8874)
.L_8874:
        /*0210*/ 	.word	0x00000000


	//----- nvinfo : EIATTR_CBANK_PARAM_SIZE
	.align		4
.L_8875:
        /*0214*/ 	.byte	0x03, 0x19
        /*0216*/ 	.short	0x007c


	//----- nvinfo : EIATTR_PARAM_CBANK
	.align		4
        /*0218*/ 	.byte	0x04, 0x0a
        /*021a*/ 	.short	(.L_8877 - .L_8876)
	.align		4
.L_8876:
        /*021c*/ 	.word	index@(.nv.constant0._ZN4vllm25paged_attention_v1_kernelIthLi128ELi8ELi128ELNS_18Fp8KVCacheDataTypeE2ELb1EEEvPT_PKS2_PKT0_S8_ifPKiSA_iPKfiiiSC_SC_iiiii)
        /*0220*/ 	.short	0x0210
        /*0222*/ 	.short	0x007c


	//----- nvinfo : EIATTR_SW_WAR
	.align		4
.L_8877:
        /*0224*/ 	.byte	0x04, 0x36
        /*0226*/ 	.short	(.L_8879 - .L_8878)
.L_8878:
        /*0228*/ 	.word	0x00000008
.L_8879:


//--------------------- .nv.info._ZN4vllm25paged_attention_v1_kernelIthLi120ELi8ELi128ELNS_18Fp8KVCacheDataTypeE2ELb1EEEvPT_PKS2_PKT0_S8_ifPKiSA_iPKfiiiSC_SC_iiiii --------------------------
	.section	.nv.info._ZN4vllm25paged_attention_v1_kernelIthLi120ELi8ELi128ELNS_18Fp8KVCacheDataTypeE2ELb1EEEvPT_PKS2_PKT0_S8_ifPKiSA_iPKfiiiSC_SC_iiiii,"",@"SHT_CUDA_INFO"
	.sectionflags	@""
	.align	4


	//----- nvinfo : EIATTR_CUDA_API_VERSION
	.align		4
        /*0000*/ 	.byte	0x04, 0x37
        /*0002*/ 	.short	(.L_8881 - .L_8880)
.L_8880:
        /*0004*/ 	.word	0x00000082


	//----- nvinfo : EIATTR_KPARAM_INFO
	.align		4
.L_8881:
        /*0008*/ 	.byte	0x04, 0x17
        /*000a*/ 	.short	(.L_8883 - .L_8882)
.L_8882:
        /*000c*/ 	.word	0x00000000
        /*0010*/ 	.short	0x0013
        /*0012*/ 	.short	0x0078
        /*0014*/ 	.byte	0x00, 0xf0, 0x11, 0x00


	//----- nvinfo : EIATTR_KPARAM_INFO
	.align		4
.L_8883:
        /*0018*/ 	.byte	0x04, 0x17
        /*001a*/ 	.short	(.L_8885 - .L_8884)
.L_8884:
        /*001c*/ 	.word	0x00000000
        /*0020*/ 	.short	0x0012
        /*0022*/ 	.short	0x0074
        /*0024*/ 	.byte	0x00, 0xf0, 0x11, 0x00


	//----- nvinfo : EIATTR_KPARAM_INFO
	.align		4
.L_8885:
        /*0028*/ 	.byte	0x04, 0x17
        /*002a*/ 	.short	(.L_8887 - .L_8886)
.L_8886:
        /*002c*/ 	.word	0x00000000
        /*0030*/ 	.short	0x0011
        /*0032*/ 	.short	0x0070
        /*0034*/ 	.byte	0x00, 0xf0, 0x11, 0x00


	//----- nvinfo : EIATTR_KPARAM_INFO
	.align		4
.L_8887:
        /*0038*/ 	.byte	0x04, 0x17
        /*003a*/ 	.short	(.L_8889 - .L_8888)
.L_8888:
        /*003c*/ 	.word	0x00000000
        /*0040*/ 	.short	0x0010
        /*0042*/ 	.short	0x006c
        /*0044*/ 	.byte	0x00, 0xf0, 0x11, 0x00


	//----- nvinfo : EIATTR_KPARAM_INFO
	.align		4
.L_8889:
        /*0048*/ 	.byte	0x04, 0x17
        /*004a*/ 	.short	(.L_8891 - .L_8890)
.L_8890:
        /*004c*/ 	.word	0x00000000
        /*0050*/ 	.short	0x000f
        /*0052*/ 	.short	0x0068
        /*0054*/ 	.byte	0x00, 0xf0, 0x11, 0x00


	//----- nvinfo : EIATTR_KPARAM_INFO
	.align		4
.L_8891:
        /*0058*/ 	.byte	0x04, 0x17
        /*005a*/ 	.short	(.L_8893 - .L_8892)
.L_8892:
        /*005c*/ 	.word	0x00000000
        /*0060*/ 	.short	0x000e
        /*0062*/ 	.short	0x0060
        /*0064*/ 	.byte	0x00, 0xf0, 0x21, 0x00


	//----- nvinfo : EIATTR_KPARAM_INFO
	.align		4
.L_8893:
        /*0068*/ 	.byte	0x04, 0x17
        /*006a*/ 	.short	(.L_8895 - .L_8894)
.L_8894:
        /*006c*/ 	.word	0x00000000
        /*0070*/ 	.short	0x000d
        /*0072*/ 	.short	0x0058
        /*0074*/ 	.byte	0x00, 0xf0, 0x21, 0x00


	//----- nvinfo : EIATTR_KPARAM_INFO
	.align		4
.L_8895:
        /*0078*/ 	.byte	0x04, 0x17
        /*007a*/ 	.short	(.L_8897 - .L_8896)
.L_8896:
        /*007c*/ 	.word	0x00000000
        /*0080*/ 	.short	0x000c
        /*0082*/ 	.short	0x0050
        /*0084*/ 	.byte	0x00, 0xf0, 0x11, 0x00


	//----- nvinfo : EIATTR_KPARAM_INFO
	.align		4
.L_8897:
        /*0088*/ 	.byte	0x04, 0x17
        /*008a*/ 	.short	(.L_8899 - .L_8898)
.L_8898:
        /*008c*/ 	.word	0x00000000
        /*0090*/ 	.short	0x000b
        /*0092*/ 	.short	0x004c
        /*0094*/ 	.byte	0x00, 0xf0, 0x11, 0x00


	//----- nvinfo : EIATTR_KPARAM_INFO
	.align		4
.L_8899:
        /*0098*/ 	.byte	0x04, 0x17
        /*009a*/ 	.short	(.L_8901 - .L_8900)
.L_8900:
        /*009c*/ 	.word	0x00000000
        /*00a0*/ 	.short	0x000a
        /*00a2*/ 	.short	0x0048
        /*00a4*/ 	.byte	0x00, 0xf0, 0x11, 0x00


	//----- nvinfo : EIATTR_KPARAM_INFO
	.align		4
.L_8901:
        /*00a8*/ 	.byte	0x04, 0x17
        /*00aa*/ 	.short	(.L_8903 - .L_8902)
.L_8902:
        /*00ac*/ 	.word	0x00000000
        /*00b0*/ 	.short	0x0009
        /*00b2*/ 	.short	0x0040
        /*00b4*/ 	.byte	0x00, 0xf0, 0x21, 0x00


	//----- nvinfo : EIATTR_KPARAM_INFO
	.align		4
.L_8903:
        /*00b8*/ 	.byte	0x04, 0x17
        /*00ba*/ 	.short	(.L_8905 - .L_8904)
.L_8904:
        /*00bc*/ 	.word	0x00000000
        /*00c0*/ 	.short	0x0008
        /*00c2*/ 	.short	0x0038
        /*00c4*/ 	.byte	0x00, 0xf0, 0x11, 0x00


	//----- nvinfo : EIATTR_KPARAM_INFO
	.align		4
.L_8905:
        /*00c8*/ 	.byte	0x04, 0x17
        /*00ca*/ 	.short	(.L_8907 - .L_8906)
.L_8906:
        /*00cc*/ 	.word	0x00000000
        /*00d0*/ 	.short	0x0007
        /*00d2*/ 	.short	0x0030
        /*00d4*/ 	.byte	0x00, 0xf0, 0x21, 0x00


	//----- nvinfo : EIATTR_KPARAM_INFO
	.align		4
.L_8907:
        /*00d8*/ 	.byte	0x04, 0x17
        /*00da*/ 	.short	(.L_8909 - .L_8908)
.L_8908:
        /*00dc*/ 	.word	0x00000000
        /*00e0*/ 	.short	0x0006
        /*00e2*/ 	.short	0x0028
        /*00e4*/ 	.byte	0x00, 0xf0, 0x21, 0x00


	//----- nvinfo : EIATTR_KPARAM_INFO
	.align		4
.L_8909:
        /*00e8*/ 	.byte	0x04, 0x17
        /*00ea*/ 	.short	(.L_8911 - .L_8910)
.L_8910:
        /*00ec*/ 	.word	0x00000000
        /*00f0*/ 	.short	0x0005
        /*00f2*/ 	.short	0x0024
        /*00f4*/ 	.byte	0x00, 0xf0, 0x11, 0x00


	//----- nvinfo : EIATTR_KPARAM_INFO
	.align		4
.L_8911:
        /*00f8*/ 	.byte	0x04, 0x17
        /*00fa*/ 	.short	(.L_8913 - .L_8912)
.L_8912:
        /*00fc*/ 	.word	0x00000000
        /*0100*/ 	.short	0x0004
        /*0102*/ 	.short	0x0020
        /*0104*/ 	.byte	0x00, 0xf0, 0x11, 0x00


	//----- nvinfo : EIATTR_KPARAM_INFO
	.align		4
.L_8913:
        /*0108*/ 	.byte	0x04, 0x17
        /*010a*/ 	.short	(.L_8915 - .L_8914)
.L_8914:
        /*010c*/ 	.word	0x00000000
        /*0110*/ 	.short	0x0003
        /*0112*/ 	.short	0x0018
        /*0114*/ 	.byte	0x00, 0xf0, 0x21, 0x00


	//----- nvinfo : EIATTR_KPARAM_INFO
	.align		4
.L_8915:
        /*0118*/ 	.byte	0x04, 0x17
        /*011a*/ 	.short	(.L_8917 - .L_8916)
.L_8916:
        /*011c*/ 	.word	0x00000000
        /*0120*/ 	.short	0x0002
        /*0122*/ 	.short	0x0010
        /*0124*/ 	.byte	0x00, 0xf0, 0x21, 0x00


	//----- nvinfo : EIATTR_KPARAM_INFO
	.align		4
.L_8917:
        /*0128*/ 	.byte	0x04, 0x17
        /*012a*/ 	.short	(.L_8919 - .L_8918)
.L_8918:
        /*012c*/ 	.word	0x00000000
        /*0130*/ 	.short	0x0001
        /*0132*/ 	.short	0x0008
        /*0134*/ 	.byte	0x00, 0xf0, 0x21, 0x00


	//----- nvinfo : EIATTR_KPARAM_INFO
	.align		4
.L_8919:
        /*0138*/ 	.byte	0x04, 0x17
        /*013a*/ 	.short	(.L_8921 - .L_8920)
.L_8920:
        /*013c*/ 	.word	0x00000000
        /*0140*/ 	.short	0x0000
        /*0142*/ 	.short	0x0000
        /*0144*/ 	.byte	0x00, 0xf0, 0x21, 0x00


	//----- nvinfo : EIATTR_SPARSE_MMA_MASK
	.align		4
.L_8921:
        /*0148*/ 	.byte	0x03, 0x50
        /*014a*/ 	.short	0x0000


	//----- nvinfo : EIATTR_MAXREG_COUNT
	.align		4
        /*014c*/ 	.byte	0x03, 0x1b
        /*014e*/ 	.short	0x00ff


	//----- nvinfo : EIATTR_NUM_BARRIERS
	.align		4
        /*0150*/ 	.byte	0x02, 0x4c
        /*0152*/ 	.byte	0x01
	.zero		1


	//----- nvinfo : EIATTR_EXTERNS
	.align		4
        /*0154*/ 	.byte	0x04, 0x0f
        /*0156*/ 	.short	(.L_8923 - .L_8922)


	//   ....[0]....
	.align		4
.L_8922:
        /*0158*/ 	.word	index@(__assertfail)


	//----- nvinfo : EIATTR_MERCURY_ISA_VERSION
	.align		4
.L_8923:
        /*015c*/ 	.byte	0x03, 0x5f
        /*015e*/ 	.short	0x0101


	//----- nvinfo : EIATTR_COOP_GROUP_MASK_REGIDS
	.align		4
        /*0160*/ 	.byte	0x04, 0x29
        /*0162*/ 	.short	(.L_8925 - .L_8924)


	//   ....[0]....
.L_8924:
        /*0164*/ 	.word	0xffffffff


	//   ....[1]....
        /*0168*/ 	.word	0xffffffff


	//   ....[2]....
        /*016c*/ 	.word	0xffffffff


	//   ....[3]....
        /*0170*/ 	.word	0xffffffff


	//   ....[4]....
        /*0174*/ 	.word	0xffffffff


	//   ....[5]....
        /*0178*/ 	.word	0xffffffff


	//   ....[6]....
        /*017c*/ 	.word	0xffffffff


	//   ....[7]....
        /*0180*/ 	.word	0xffffffff


	//   ....[8]....
        /*0184*/ 	.word	0xffffffff


	//   ....[9]....
        /*0188*/ 	.word	0xffffffff


	//   ....[10]....
        /*018c*/ 	.word	0xffffffff


	//   ....[11]....
        /*0190*/ 	.word	0xffffffff


	//   ....[12]....
        /*0194*/ 	.word	0xffffffff


	//   ....[13]....
        /*0198*/ 	.word	0xffffffff


	//   ....[14]....
        /*019c*/ 	.word	0x0500000f


	//   ....[15]....
        /*01a0*/ 	.word	0x0500000f


	//   ....[16]....
        /*01a4*/ 	.word	0x0500000f


	//----- nvinfo : EIATTR_COOP_GROUP_INSTR_OFFSETS
	.align		4
.L_8925:
        /*01a8*/ 	.byte	0x04, 0x28
        /*01aa*/ 	.short	(.L_8927 - .L_8926)


	//   ....[0]....
.L_8926:
        /*01ac*/ 	.word	0x00000b50


	//   ....[1]....
        /*01b0*/ 	.word	0x00000b80


	//   ....[2]....
        /*01b4*/ 	.word	0x00000ba0


	//   ....[3]....
        /*01b8*/ 	.word	0x00000cc0


	//   ....[4]....
        /*01bc*/ 	.word	0x00000ce0


	//   ....[5]....
        /*01c0*/ 	.word	0x00000d10


	//   ....[6]....
        /*01c4*/ 	.word	0x00001b50


	//   ....[7]....
        /*01c8*/ 	.word	0x00001bd0


	//   ....[8]....
        /*01cc*/ 	.word	0x00001c00


	//   ....[9]....
        /*01d0*/ 	.word	0x00001c50


	//   ....[10]....
        /*01d4*/ 	.word	0x00001ca0


	//   ....[11]....
        /*01d8*/ 	.word	0x00001cf0


	//   ....[12]....
        /*01dc*/ 	.word	0x00001d10


	//   ....[13]....
        /*01e0*/ 	.word	0x00001d30


	//   ....[14]....
        /*01e4*/ 	.word	0x000032d0


	//   ....[15]....
        /*01e8*/ 	.word	0x00003330


	//   ....[16]....
        /*01ec*/ 	.word	0x00003390


	//----- nvinfo : EIATTR_SYSCALL_OFFSETS
	.align		4
.L_8927:
        /*01f0*/ 	.byte	0x04, 0x46
        /*01f2*/ 	.short	(.L_8929 - .L_8928)


	//   ....[0]....
.L_8928:
        /*01f4*/ 	.word	0x00003160


	//   ....[1]....
        /*01f8*/ 	.word	0x00003260


	//----- nvinfo : EIATTR_EXIT_INSTR_OFFSETS
	.align		4
.L_8929:
        /*01fc*/ 	.byte	0x04, 0x1c
        /*01fe*/ 	.short	(.L_8931 - .L_8930)


	//   ....[0]....
.L_8930:
        /*0200*/ 	.word	0x00002db0


	//   ....[1]....
        /*0204*/ 	.word	0x00002fe0


	//   ....[2]....
        /*0208*/ 	.word	0x00003060


	//   ....[3]....
        /*020c*/ 	.word	0x00003270


	//----- nvinfo : EIATTR_CRS_STACK_SIZE
	.align		4
.L_8931:
        /*0210*/ 	.byte	0x04, 0x1e
        /*0212*/ 	.short	(.L_8933 - .L_8932)
.L_8932:
        /*0214*/ 	.word	0x00000000


	//----- nvinfo : EIATTR_CBANK_PARAM_SIZE
	.align		4
.L_8933:
        /*0218*/ 	.byte	0x03, 0x19
        /*021a*/ 	.short	0x007c


	//----- nvinfo : EIATTR_PARAM_CBANK
	.align		4
        /*021c*/ 	.byte	0x04, 0x0a
        /*021e*/ 	.short	(.L_8935 - .L_8934)
	.align		4
.L_8934:
        /*0220*/ 	.word	index@(.nv.constant0._ZN4vllm25paged_attention_v1_kernelIthLi120ELi8ELi128ELNS_18Fp8KVCacheDataTypeE2ELb1EEEvPT_PKS2_PKT0_S8_ifPKiSA_iPKfiiiSC_SC_iiiii)
        /*0224*/ 	.short	0x0210
        /*0226*/ 	.short	0x007c


	//----- nvinfo : EIATTR_SW_WAR
	.align		4
.L_8935:
        /*0228*/ 	.byte	0x04, 0x36
        /*022a*/ 	.short	(.L_8937 - .L_8936)
.L_8936:
        /*022c*/ 	.word	0x00000008
.L_8937:


//--------------------- .nv.info._ZN4vllm25paged_attention_v1_kernelIthLi112ELi8ELi128ELNS_18Fp8KVCacheDataTypeE2ELb1EEEvPT_PKS2_PKT0_S8_ifPKiSA_iPKfiiiSC_SC_iiiii --------------------------
	.section	.nv.info._ZN4vllm25paged_attention_v1_kernelIthLi112ELi8ELi128ELNS_18Fp8KVCacheDataTypeE2ELb1EEEvPT_PKS2_PKT0_S8_ifPKiSA_iPKfiiiSC_SC_iiiii,"",@"SHT_CUDA_INFO"
	.sectionflags	@""
	.align	4


	//----- nvinfo : EIATTR_CUDA_API_VERSION
	.align		4
        /*0000*/ 	.byte	0x04, 0x37
        /*0002*/ 	.short	(.L_8939 - .L_8938)
.L_8938:
        /*0004*/ 	.word	0x00000082


	//----- nvinfo : EIATTR_KPARAM_INFO
	.align		4
.L_8939:
        /*0008*/ 	.byte	0x04, 0x17
        /*000a*/ 	.short	(.L_8941 - .L_8940)
.L_8940:
        /*000c*/ 	.word	0x00000000
        /*0010*/ 	.short	0x0013
        /*0012*/ 	.short	0x0078
        /*0014*/ 	.byte	0x00, 0xf0, 0x11, 0x00


	//----- nvinfo : EIATTR_KPARAM_INFO
	.align		4
.L_8941:
        /*0018*/ 	.byte	0x04, 0x17
        /*001a*/ 	.short	(.L_8943 - .L_8942)
.L_8942:
        /*001c*/ 	.word	0x00000000
        /*0020*/ 	.short	0x0012
        /*0022*/ 	.short	0x0074
        /*0024*/ 	.byte	0x00, 0xf0, 0x11, 0x00


	//----- nvinfo : EIATTR_KPARAM_INFO
	.align		4
.L_8943:
        /*0028*/ 	.byte	0x04, 0x17
        /*002a*/ 	.short	(.L_8945 - .L_8944)
.L_8944:
        /*002c*/ 	.word	0x00000000
        /*0030*/ 	.short	0x0011
        /*0032*/ 	.short	0x0070
        /*0034*/ 	.byte	0x00, 0xf0, 0x11, 0x00


	//----- nvinfo : EIATTR_KPARAM_INFO
	.align		4
.L_8945:
        /*0038*/ 	.byte	0x04, 0x17
        /*003a*/ 	.short	(.L_8947 - .L_8946)
.L_8946:
        /*003c*/ 	.word	0x00000000
        /*0040*/ 	.short	0x0010
        /*0042*/ 	.short	0x006c
        /*0044*/ 	.byte	0x00, 0xf0, 0x11, 0x00


	//----- nvinfo : EIATTR_KPARAM_INFO
	.align		4
.L_8947:
        /*0048*/ 	.byte	0x04, 0x17
        /*004a*/ 	.short	(.L_8949 - .L_8948)
.L_8948:
        /*004c*/ 	.word	0x00000000
        /*0050*/ 	.short	0x000f
        /*0052*/ 	.short	0x0068
        /*0054*/ 	.byte	0x00, 0xf0, 0x11, 0x00


	//----- nvinfo : EIATTR_KPARAM_INFO
	.align		4
.L_8949:
        /*0058*/ 	.byte	0x04, 0x17
        /*005a*/ 	.short	(.L_8951 - .L_8950)
.L_8950:
        /*005c*/ 	.word	0x00000000
        /*0060*/ 	.short	0x000e
        /*0062*/ 	.short	0x0060
        /*0064*/ 	.byte	0x00, 0xf0, 0x21, 0x00


	//----- nvinfo : EIATTR_KPARAM_INFO
	.align		4
.L_8951:
        /*0068*/ 	.byte	0x04, 0x17
        /*006a*/ 	.short	(.L_8953 - .L_8952)
.L_8952:
        /*006c*/ 	.word	0x00000000
        /*0070*/ 	.short	0x000d
        /*0072*/ 	.short	0x0058
        /*0074*/ 	.byte	0x00, 0xf0, 0x21, 0x00


	//----- nvinfo : EIATTR_KPARAM_INFO
	.align		4
.L_8953:
        /*0078*/ 	.byte	0x04, 0x17
        /*007a*/ 	.short	(.L_8955 - .L_8954)
.L_8954:
        /*007c*/ 	.word	0x00000000
        /*0080*/ 	.short	0x000c
        /*0082*/ 	.short	0x0050
        /*0084*/ 	.byte	0x00, 0xf0, 0x11, 0x00


	//----- nvinfo : EIATTR_KPARAM_INFO
	.align		4
.L_8955:
        /*0088*/ 	.byte	0x04, 0x17
        /*008a*/ 	.short	(.L_8957 - .L_8956)
.L_8956:
        /*008c*/ 	.word	0x00000000
        /*0090*/ 	.short	0x000b
        /*0092*/ 	.short	0x004c
        /*0094*/ 	.byte	0x00, 0xf0, 0x11, 0x00


	//----- nvinfo : EIATTR_KPARAM_INFO
	.align		4
.L_8957:
        /*0098*/ 	.byte	0x04, 0x17
        /*009a*/ 	.short	(.L_8959 - .L_8958)
.L_8958:
        /*009c*/ 	.word	0x00000000
        /*00a0*/ 	.short	0x000a
        /*00a2*/ 	.short	0x0048
        /*00a4*/ 	.byte	0x00, 0xf0, 0x11, 0x00


	//----- nvinfo : EIATTR_KPARAM_INFO
	.align		4
.L_8959:
        /*00a8*/ 	.byte	0x04, 0x17
        /*00aa*/ 	.short	(.L_8961 - .L_8960)
.L_8960:
        /*00ac*/ 	.word	0x00000000
        /*00b0*/ 	.short	0x0009
        /*00b2*/ 	.short	0x0040
        /*00b4*/ 	.byte	0x00, 0xf0, 0x21, 0x00


	//----- nvinfo : EIATTR_KPARAM_INFO
	.align		4
.L_8961:
        /*00b8*/ 	.byte	0x04, 0x17
        /*00ba*/ 	.short	(.L_8963 - .L_8962)
.L_8962:
        /*00bc*/ 	.word	0x00000000
        /*00c0*/ 	.short	0x0008
        /*00c2*/ 	.short	0x0038
        /*00c4*/ 	.byte	0x00, 0xf0, 0x11, 0x00


	//----- nvinfo : EIATTR_KPARAM_INFO
	.align		4
.L_8963:
        /*00c8*/ 	.byte	0x04, 0x17
        /*00ca*/ 	.short	(.L_8965 - .L_8964)
.L_8964:
        /*00cc*/ 	.word	0x00000000
        /*00d0*/ 	.short	0x0007
        /*00d2*/ 	.short	0x0030
        /*00d4*/ 	.byte	0x00, 0xf0, 0x21, 0x00


	//----- nvinfo : EIATTR_KPARAM_INFO
	.align		4
.L_8965:
        /*00d8*/ 	.byte	0x04, 0x17
        /*00da*/ 	.short	(.L_8967 - .L_8966)
.L_8966:
        /*00dc*/ 	.word	0x00000000
        /*00e0*/ 	.short	0x0006
        /*00e2*/ 	.short	0x0028
        /*00e4*/ 	.byte	0x00, 0xf0, 0x21, 0x00


	//----- nvinfo : EIATTR_KPARAM_INFO
	.align		4
.L_8967:
        /*00e8*/ 	.byte	0x04, 0x17
        /*00ea*/ 	.short	(.L_8969 - .L_8968)
.L_8968:
        /*00ec*/ 	.word	0x00000000
        /*00f0*/ 	.short	0x0005
        /*00f2*/ 	.short	0x0024
        /*00f4*/ 	.byte	0x00, 0xf0, 0x11, 0x00


	//----- nvinfo : EIATTR_KPARAM_INFO
	.align		4
.L_8969:
        /*00f8*/ 	.byte	0x04, 0x17
        /*00fa*/ 	.short	(.L_8971 - .L_8970)
.L_8970:
        /*00fc*/ 	.word	0x00000000
        /*0100*/ 	.short	0x0004
        /*0102*/ 	.short	0x0020
        /*0104*/ 	.byte	0x00, 0xf0, 0x11, 0x00


	//----- nvinfo : EIATTR_KPARAM_INFO
	.align		4
.L_8971:
        /*0108*/ 	.byte	0x04, 0x17
        /*010a*/ 	.short	(.L_8973 - .L_8972)
.L_8972:
        /*010c*/ 	.word	0x00000000
        /*0110*/ 	.short	0x0003
        /*0112*/ 	.short	0x0018
        /*0114*/ 	.byte	0x00, 0xf0, 0x21, 0x00


	//----- nvinfo : EIATTR_KPARAM_INFO
	.align		4
.L_8973:
        /*0118*/ 	.byte	0x04, 0x17
        /*011a*/ 	.short	(.L_8975 - .L_8974)
.L_8974:
        /*011c*/ 	.word	0x00000000
        /*0120*/ 	.short	0x0002
        /*0122*/ 	.short	0x0010
        /*0124*/ 	.byte	0x00, 0xf0, 0x21, 0x00


	//----- nvinfo : EIATTR_KPARAM_INFO
	.align		4
.L_8975:
        /*0128*/ 	.byte	0x04, 0x17
        /*012a*/ 	.short	(.L_8977 - .L_8976)
.L_8976:
        /*012c*/ 	.word	0x00000000
        /*0130*/ 	.short	0x0001
        /*0132*/ 	.short	0x0008
        /*0134*/ 	.byte	0x00, 0xf0, 0x21, 0x00


	//----- nvinfo : EIATTR_KPARAM_INFO
	.align		4
.L_8977:
        /*0138*/ 	.byte	0x04, 0x17
        /*013a*/ 	.short	(.L_8979 - .L_8978)
.L_8978:
        /*013c*/ 	.word	0x00000000
        /*0140*/ 	.short	0x0000
        /*0142*/ 	.short	0x0000
        /*0144*/ 	.byte	0x00, 0xf0, 0x21, 0x00


	//----- nvinfo : EIATTR_SPARSE_MMA_MASK
	.align		4
.L_8979:
        /*0148*/ 	.byte	0x03, 0x50
        /*014a*/ 	.short	0x0000


	//----- nvinfo : EIATTR_MAXREG_COUNT
	.align		4
        /*014c*/ 	.byte	0x03, 0x1b
        /*014e*/ 	.short	0x00ff


	//----- nvinfo : EIATTR_NUM_BARRIERS
	.align		4
        /*0150*/ 	.byte	0x02, 0x4c
        /*0152*/ 	.byte	0x01
	.zero		1


	//----- nvinfo : EIATTR_EXTERNS
	.align		4
        /*0154*/ 	.byte	0x04, 0x0f
        /*0156*/ 	.short	(.L_8981 - .L_8980)


	//   ....[0]....
	.align		4
.L_8980:
        /*0158*/ 	.word	index@(__assertfail)


	//----- nvinfo : EIATTR_MERCURY_ISA_VERSION
	.align		4
.L_8981:
        /*015c*/ 	.byte	0x03, 0x5f
        /*015e*/ 	.short	0x0101


	//----- nvinfo : EIATTR_COOP_GROUP_MASK_REGIDS
	.align		4
        /*0160*/ 	.byte	0x04, 0x29
        /*0162*/ 	.short	(.L_8983 - .L_8982)


	//   ....[0]....
.L_8982:
        /*0164*/ 	.word	0xffffffff


	//   ....[1]....
        /*0168*/ 	.word	0xffffffff


	//   ....[2]....
        /*016c*/ 	.word	0xffffffff


	//   ....[3]....
        /*0170*/ 	.word	0xffffffff


	//   ....[4]....
        /*0174*/ 	.word	0xffffffff


	//   ....[5]....
        /*0178*/ 	.word	0xffffffff


	//   ....[6]....
        /*017c*/ 	.word	0xffffffff


	//   ....[7]....
        /*0180*/ 	.word	0xffffffff


	//   ....[8]....
        /*0184*/ 	.word	0xffffffff


	//   ....[9]....
        /*0188*/ 	.word	0xffffffff


	//   ....[10]....
        /*018c*/ 	.word	0xffffffff


	//   ....[11]....
        /*0190*/ 	.word	0xffffffff


	//   ....[12]....
        /*0194*/ 	.word	0xffffffff


	//   ....[13]....
        /*0198*/ 	.word	0xffffffff


	//   ....[14]....
        /*019c*/ 	.word	0x0500000f


	//   ....[15]....
        /*01a0*/ 	.word	0x0500000f


	//   ....[16]....
        /*01a4*/ 	.word	0x0500000f


	//----- nvinfo : EIATTR_COOP_GROUP_INSTR_OFFSETS
	.align		4
.L_8983:
        /*01a8*/ 	.byte	0x04, 0x28
        /*01aa*/ 	.short	(.L_8985 - .L_8984)


	//   ....[0]....
.L_8984:
        /*01ac*/ 	.word	0x00000b50


	//   ....[1]....
        /*01b0*/ 	.word	0x00000b80


	//   ....[2]....
        /*01b4*/ 	.word	0x00000ba0


	//   ....[3]....
        /*01b8*/ 	.word	0x00000cc0


	//   ....[4]....
        /*01bc*/ 	.word	0x00000ce0


	//   ....[5]....
        /*01c0*/ 	.word	0x00000d10


	//   ....[6]....
        /*01c4*/ 	.word	0x00001b50


	//   ....[7]....
        /*01c8*/ 	.word	0x00001bd0


	//   ....[8]....
        /*01cc*/ 	.word	0x00001c00


	//   ....[9]....
        /*01d0*/ 	.word	0x00001c50


	//   ....[10]....
        /*01d4*/ 	.word	0x00001ca0


	//   ....[11]....
        /*01d8*/ 	.word	0x00001cf0


	//   ....[12]....
        /*01dc*/ 	.word	0x00001d10


	//   ....[13]....
        /*01e0*/ 	.word	0x00001d30


	//   ....[14]....
        /*01e4*/ 	.word	0x000032d0


	//   ....[15]....
        /*01e8*/ 	.word	0x00003330


	//   ....[16]....
        /*01ec*/ 	.word	0x00003390


	//----- nvinfo : EIATTR_SYSCALL_OFFSETS
	.align		4
.L_8985:
        /*01f0*/ 	.byte	0x04, 0x46
        /*01f2*/ 	.short	(.L_8987 - .L_8986)


	//   ....[0]....
.L_8986:
        /*01f4*/ 	.word	0x00003160


	//   ....[1]....
        /*01f8*/ 	.word	0x00003260


	//----- nvinfo : EIATTR_EXIT_INSTR_OFFSETS
	.align		4
.L_8987:
        /*01fc*/ 	.byte	0x04, 0x1c
        /*01fe*/ 	.short	(.L_8989 - .L_8988)


	//   ....[0]....
.L_8988:
        /*0200*/ 	.word	0x00002db0


	//   ....[1]....
        /*0204*/ 	.word	0x00002fe0


	//   ....[2]....
        /*0208*/ 	.word	0x00003060


	//   ....[3]....
        /*020c*/ 	.word	0x00003270


	//----- nvinfo : EIATTR_CRS_STACK_SIZE
	.align		4
.L_8989:
        /*0210*/ 	.byte	0x04, 0x1e
        /*0212*/ 	.short	(.L_8991 - .L_8990)
.L_8990:
        /*0214*/ 	.word	0x00000000


	//----- nvinfo : EIATTR_CBANK_PARAM_SIZE
	.align		4
.L_8991:
        /*0218*/ 	.byte	0x03, 0x19
        /*021a*/ 	.short	0x007c


	//----- nvinfo : EIATTR_PARAM_CBANK
	.align		4
        /*021c*/ 	.byte	0x04, 0x0a
        /*021e*/ 	.short	(.L_8993 - .L_8992)
	.align		4
.L_8992:
        /*0220*/ 	.word	index@(.nv.constant0._ZN4vllm25paged_attention_v1_kernelIthLi112ELi8ELi128ELNS_18Fp8KVCacheDataTypeE2ELb1EEEvPT_PKS2_PKT0_S8_ifPKiSA_iPKfiiiSC_SC_iiiii)
        /*0224*/ 	.short	0x0210
        /*0226*/ 	.short	0x007c


	//----- nvinfo : EIATTR_SW_WAR
	.align		4
.L_8993:
        /*0228*/ 	.byte	0x04, 0x36
        /*022a*/ 	.short	(.L_8995 - .L_8994)
.L_8994:
        /*022c*/ 	.word	0x00000008
.L_8995:


//--------------------- .nv.info._ZN4vllm25paged_attention_v1_kernelIthLi96ELi8ELi128ELNS_18Fp8KVCacheDataTypeE2ELb1EEEvPT_PKS2_PKT0_S8_ifPKiSA_iPKfiiiSC_SC_iiiii --------------------------
	.section	.nv.info._ZN4vllm25paged_attention_v1_kernelIthLi96ELi8ELi128ELNS_18Fp8KVCacheDataTypeE2ELb1EEEvPT_PKS2_PKT0_S8_ifPKiSA_iPKfiiiSC_SC_iiiii,"",@"SHT_CUDA_INFO"
	.sectionflags	@""
	.align	4


	//----- nvinfo : EIATTR_CUDA_API_VERSION
	.align		4
        /*0000*/ 	.byte	0x04, 0x37
        /*0002*/ 	.short	(.L_8997 - .L_8996)
.L_8996:
        /*0004*/ 	.word	0x00000082


	//----- nvinfo : EIATTR_KPARAM_INFO
	.align		4
.L_8997:
        /*0008*/ 	.byte	0x04, 0x17
        /*000a*/ 	.short	(.L_8999 - .L_8998)
.L_8998:
        /*000c*/ 	.word	0x00000000
        /*0010*/ 	.short	0x0013
        /*0012*/ 	.short	0x0078
        /*0014*/ 	.byte	0x00, 0xf0, 0x11, 0x00


	//----- nvinfo : EIATTR_KPARAM_INFO
	.align		4
.L_8999:
        /*0018*/ 	.byte	0x04, 0x17
        /*001a*/ 	.short	(.L_9001 - .L_9000)
.L_9000:
        /*001c*/ 	.word	0x00000000
        /*0020*/ 	.short	0x0012
        /*0022*/ 	.short	0x0074
        /*0024*/ 	.byte	0x00, 0xf0, 0x11, 0x00


	//----- nvinfo : EIATTR_KPARAM_INFO
	.align		4
.L_9001:
        /*0028*/ 	.byte	0x04, 0x17
        /*002a*/ 	.short	(.L_9003 - .L_9002)
.L_9002:
        /*002c*/ 	.word	0x00000000
        /*0030*/ 	.short	0x0011
        /*0032*/ 	.short	0x0070
        /*0034*/ 	.byte	0x00, 0xf0, 0x11, 0x00


	//----- nvinfo : EIATTR_KPARAM_INFO
	.align		4
.L_9003:
        /*0038*/ 	.byte	0x04, 0x17
        /*003a*/ 	.short	(.L_9005 - .L_9004)
.L_9004:
        /*003c*/ 	.word	0x00000000
        /*0040*/ 	.short	0x0010
        /*0042*/ 	.short	0x006c
        /*0044*/ 	.byte	0x00, 0xf0, 0x11, 0x00


	//----- nvinfo : EIATTR_KPARAM_INFO
	.align		4
.L_9005:
        /*0048*/ 	.byte	0x04, 0x17
        /*004a*/ 	.short	(.L_9007 - .L_9006)
.L_9006:
        /*004c*/ 	.word	0x00000000
        /*0050*/ 	.short	0x000f
        /*0052*/ 	.short	0x0068
        /*0054*/ 	.byte	0x00, 0xf0, 0x11, 0x00


	//----- nvinfo : EIATTR_KPARAM_INFO
	.align		4
.L_9007:
        /*0058*/ 	.byte	0x04, 0x17
        /*005a*/ 	.short	(.L_9009 - .L_9008)
.L_9008:
        /*005c*/ 	.word	0x00000000
        /*0060*/ 	.short	0x000e
        /*0062*/ 	.short	0x0060
        /*0064*/ 	.byte	0x00, 0xf0, 0x21, 0x00


	//----- nvinfo : EIATTR_KPARAM_INFO
	.align		4
.L_9009:
        /*0068*/ 	.byte	0x04, 0x17
        /*006a*/ 	.short	(.L_9011 - .L_9010)
.L_9010:
        /*006c*/ 	.word	0x00000000
        /*0070*/ 	.short	0x000d
        /*0072*/ 	.short	0x0058
        /*0074*/ 	.byte	0x00, 0xf0, 0x21, 0x00


	//----- nvinfo : EIATTR_KPARAM_INFO
	.align		4
.L_9011:
        /*0078*/ 	.byte	0x04, 0x17
        /*007a*/ 	.short	(.L_9013 - .L_9012)
.L_9012:
        /*007c*/ 	.word	0x00000000
        /*0080*/ 	.short	0x000c
        /*0082*/ 	.short	0x0050
        /*0084*/ 	.byte	0x00, 0xf0, 0x11, 0x00


	//----- nvinfo : EIATTR_KPARAM_INFO
	.align		4
.L_9013:
        /*0088*/ 	.byte	0x04, 0x17
        /*008a*/ 	.short	(.L_9015 - .L_9014)
.L_9014:
        /*008c*/ 	.word	0x00000000
        /*0090*/ 	.short	0x000b
        /*0092*/ 	.short	0x004c
        /*0094*/ 	.byte	0x00, 0xf0, 0x11, 0x00


	//----- nvinfo : EIATTR_KPARAM_INFO
	.align		4
.L_9015:
        /*0098*/ 	.byte	0x04, 0x17
        /*009a*/ 	.short	(.L_9017 - .L_9016)
.L_9016:
        /*009c*/ 	.word	0x00000000
        /*00a0*/ 	.short	0x000a
        /*00a2*/ 	.short	0x0048
        /*00a4*/ 	.byte	0x00, 0xf0, 0x11, 0x00


	//----- nvinfo : EIATTR_KPARAM_INFO
	.align		4
.L_9017:
        /*00a8*/ 	.byte	0x04, 0x17
        /*00aa*/ 	.short	(.L_9019 - .L_9018)
.L_9018:
        /*00ac*/ 	.word	0x00000000
        /*00b0*/ 	.short	0x0009
        /*00b2*/ 	.short	0x0040
        /*00b4*/ 	.byte	0x00, 0xf0, 0x21, 0x00


	//----- nvinfo : EIATTR_KPARAM_INFO
	.align		4
.L_9019:
        /*00b8*/ 	.byte	0x04, 0x17
        /*00ba*/ 	.short	(.L_9021 - .L_9020)
.L_9020:
        /*00bc*/ 	.word	0x00000000
        /*00c0*/ 	.short	0x0008
        /*00c2*/ 	.short	0x0038
        /*00c4*/ 	.byte	0x00, 0xf0, 0x11, 0x00


	//----- nvinfo : EIATTR_KPARAM_INFO
	.align		4
.L_9021:
        /*00c8*/ 	.byte	0x04, 0x17
        /*00ca*/ 	.short	(.L_9023 - .L_9022)
.L_9022:
        /*00cc*/ 	.word	0x00000000
        /*00d0*/ 	.short	0x0007
        /*00d2*/ 	.short	0x0030
        /*00d4*/ 	.byte	0x00, 0xf0, 0x21, 0x00


	//----- nvinfo : EIATTR_KPARAM_INFO
	.align		4
.L_9023:
        /*00d8*/ 	.byte	0x04, 0x17
        /*00da*/ 	.short	(.L_9025 - .L_9024)
.L_9024:
        /*00dc*/ 	.word	0x00000000
        /*00e0*/ 	.short	0x0006
        /*00e2*/ 	.short	0x0028
        /*00e4*/ 	.byte	0x00, 0xf0, 0x21, 0x00


	//----- nvinfo : EIATTR_KPARAM_INFO
	.align		4
.L_9025:
        /*00e8*/ 	.byte	0x04, 0x17
        /*00ea*/ 	.short	(.L_9027 - .L_9026)
.L_9026:
        /*00ec*/ 	.word	0x00000000
        /*00f0*/ 	.short	0x0005
        /*00f2*/ 	.short	0x0024
        /*00f4*/ 	.byte	0x00, 0xf0, 0x11, 0x00


	//----- nvinfo : EIATTR_KPARAM_INFO
	.align		4
.L_9027:
        /*00f8*/ 	.byte	0x04, 0x17
        /*00fa*/ 	.short	(.L_9029 - .L_9028)
.L_9028:
        /*00fc*/ 	.word	0x00000000
        /*0100*/ 	.short	0x0004
        /*0102*/ 	.short	0x0020
        /*0104*/ 	.byte	0x00, 0xf0, 0x11, 0x00


	//----- nvinfo : EIATTR_KPARAM_INFO
	.align		4
.L_9029:
        /*0108*/ 	.byte	0x04, 0x17
        /*010a*/ 	.short	(.L_9031 - .L_9030)
.L_9030:
        /*010c*/ 	.word	0x00000000
        /*0110*/ 	.short	0x0003
        /*0112*/ 	.short	0x0018
        /*0114*/ 	.byte	0x00, 0xf0, 0x21, 0x00


	//----- nvinfo : EIATTR_KPARAM_INFO
	.align		4
.L_9031:
        /*0118*/ 	.byte	0x04, 0x17
        /*011a*/ 	.short	(.L_9033 - .L_9032)
.L_9032:
        /*011c*/ 	.word	0x00000000
        /*0120*/ 	.short	0x0002
        /*0122*/ 	.short	0x0010
        /*0124*/ 	.byte	0x00, 0xf0, 0x21, 0x00


	//----- nvinfo : EIATTR_KPARAM_INFO
	.align		4
.L_9033:
        /*0128*/ 	.byte	0x04, 0x17
        /*012a*/ 	.short	(.L_9035 - .L_9034)
.L_9034:
        /*012c*/ 	.word	0x00000000
        /*0130*/ 	.short	0x0001
        /*0132*/ 	.short	0x0008
        /*0134*/ 	.byte	0x00, 0xf0, 0x21, 0x00


	//----- nvinfo : EIATTR_KPARAM_INFO
	.align		4
.L_9035:
        /*0138*/ 	.byte	0x04, 0x17
        /*013a*/ 	.short	(.L_9037 - .L_9036)
.L_9036:
        /*013c*/ 	.word	0x00000000
        /*0140*/ 	.short	0x0000
        /*0142*/ 	.short	0x0000
        /*0144*/ 	.byte	0x00, 0xf0, 0x21, 0x00


	//----- nvinfo : EIATTR_SPARSE_MMA_MASK
	.align		4
.L_9037:
        /*0148*/ 	.byte	0x03, 0x50
        /*014a*/ 	.short	0x0000


	//----- nvinfo : EIATTR_MAXREG_COUNT
	.align		4
        /*014c*/ 	.byte	0x03, 0x1b
        /*014e*/ 	.short	0x00ff


	//----- nvinfo : EIATTR_NUM_BARRIERS
	.align		4
        /*0150*/ 	.byte	0x02, 0x4c
        /*0152*/ 	.byte	0x01
	.zero		1


	//----- nvinfo : EIATTR_EXTERNS
	.align		4
        /*0154*/ 	.byte	0x04, 0x0f
        /*0156*/ 	.short	(.L_9039 - .L_9038)


	//   ....[0]....
	.align		4
.L_9038:
        /*0158*/ 	.word	index@(__assertfail)


	//----- nvinfo : EIATTR_MERCURY_ISA_VERSION
	.align		4
.L_9039:
        /*015c*/ 	.byte	0x03, 0x5f
        /*015e*/ 	.short	0x0101


	//----- nvinfo : EIATTR_COOP_GROUP_MASK_REGIDS
	.align		4
        /*0160*/ 	.byte	0x04, 0x29
        /*0162*/ 	.short	(.L_9041 - .L_9040)


	//   ....[0]....
.L_9040:
        /*0164*/ 	.word	0xffffffff


	//   ....[1]....
        /*0168*/ 	.word	0xffffffff


	//   ....[2]....
        /*016c*/ 	.word	0xffffffff


	//   ....[3]....
        /*0170*/ 	.word	0xffffffff


	//   ....[4]....
        /*0174*/ 	.word	0xffffffff


	//   ....[5]....
        /*0178*/ 	.word	0xffffffff


	//   ....[6]....
        /*017c*/ 	.word	0xffffffff


	//   ....[7]....
        /*0180*/ 	.word	0xffffffff


	//   ....[8]....
        /*0184*/ 	.word	0xffffffff


	//   ....[9]....
        /*0188*/ 	.word	0xffffffff


	//   ....[10]....
        /*018c*/ 	.word	0xffffffff


	//   ....[11]....
        /*0190*/ 	.word	0xffffffff


	//   ....[12]....
        /*0194*/ 	.word	0xffffffff


	//   ....[13]....
        /*0198*/ 	.word	0xffffffff


	//   ....[14]....
        /*019c*/ 	.word	0x0500000f


	//   ....[15]....
        /*01a0*/ 	.word	0x0500000f


	//   ....[16]....
        /*01a4*/ 	.word	0x0500000f


	//----- nvinfo : EIATTR_COOP_GROUP_INSTR_OFFSETS
	.align		4
.L_9041:
        /*01a8*/ 	.byte	0x04, 0x28
        /*01aa*/ 	.short	(.L_9043 - .L_9042)


	//   ....[0]....
.L_9042:
        /*01ac*/ 	.word	0x00000b50


	//   ....[1]....
        /*01b0*/ 	.word	0x00000b80


	//   ....[2]....
        /*01b4*/ 	.word	0x00000ba0


	//   ....[3]....
        /*01b8*/ 	.word	0x00000cc0


	//   ....[4]....
        /*01bc*/ 	.word	0x00000ce0


	//   ....[5]....
        /*01c0*/ 	.word	0x00000d10


	//   ....[6]....
        /*01c4*/ 	.word	0x00001b50


	//   ....[7]....
        /*01c8*/ 	.word	0x00001bd0


	//   ....[8]....
        /*01cc*/ 	.word	0x00001c00


	//   ....[9]....
        /*01d0*/ 	.word	0x00001c50


	//   ....[10]....
        /*01d4*/ 	.word	0x00001ca0


	//   ....[11]....
        /*01d8*/ 	.word	0x00001cf0


	//   ....[12]....
        /*01dc*/ 	.word	0x00001d10


	//   ....[13]....
        /*01e0*/ 	.word	0x00001d30


	//   ....[14]....
        /*01e4*/ 	.word	0x000030d0


	//   ....[15]....
        /*01e8*/ 	.word	0x00003130


	//   ....[16]....
        /*01ec*/ 	.word	0x00003190


	//----- nvinfo : EIATTR_SYSCALL_OFFSETS
	.align		4
.L_9043:
        /*01f0*/ 	.byte	0x04, 0x46
        /*01f2*/ 	.short	(.L_9045 - .L_9044)


	//   ....[0]....
.L_9044:
        /*01f4*/ 	.word	0x00002f60


	//   ....[1]....
        /*01f8*/ 	.word	0x00003060


	//----- nvinfo : EIATTR_EXIT_INSTR_OFFSETS
	.align		4
.L_9045:
        /*01fc*/ 	.byte	0x04, 0x1c
        /*01fe*/ 	.short	(.L_9047 - .L_9046)


	//   ....[0]....
.L_9046:
        /*0200*/ 	.word	0x00002c10


	//   ....[1]....
        /*0204*/ 	.word	0x00002e60


	//   ....[2]....
        /*0208*/ 	.word	0x00003070


	//----- nvinfo : EIATTR_CRS_STACK_SIZE
	.align		4
.L_9047:
        /*020c*/ 	.byte	0x04, 0x1e
        /*020e*/ 	.short	(.L_9049 - .L_9048)
.L_9048:
        /*0210*/ 	.word	0x00000000


	//----- nvinfo : EIATTR_CBANK_PARAM_SIZE
	.align		4
.L_9049:
        /*0214*/ 	.byte	0x03, 0x19
        /*0216*/ 	.short	0x007c


	//----- nvinfo : EIATTR_PARAM_CBANK
	.align		4
        /*0218*/ 	.byte	0x04, 0x0a
        /*021a*/ 	.short	(.L_9051 - .L_9050)
	.align		4
.L_9050:
        /*021c*/ 	.word	index@(.nv.constant0._ZN4vllm25paged_attention_v1_kernelIthLi96ELi8ELi128ELNS_18Fp8KVCacheDataTypeE2ELb1EEEvPT_PKS2_PKT0_S8_ifPKiSA_iPKfiiiSC_SC_iiiii)
        /*0220*/ 	.short	0x0210
        /*0222*/ 	.short	0x007c


	//----- nvinfo : EIATTR_SW_WAR
	.align		4
.L_9051:
        /*0224*/ 	.byte	0x04, 0x36
        /*0226*/ 	.short	(.L_9053 - .L_9052)
.L_9052:
        /*0228*/ 	.word	0x00000008
.L_9053:


//--------------------- .nv.info._ZN4vllm25paged_attention_v1_kernelIthLi80ELi8ELi128ELNS_18Fp8KVCacheDataTypeE2ELb1EEEvPT_PKS2_PKT0_S8_ifPKiSA_iPKfiiiSC_SC_iiiii --------------------------
	.section	.nv.info._ZN4vllm25paged_attention_v1_kernelIthLi80ELi8ELi128ELNS_18Fp8KVCacheDataTypeE2ELb1EEEvPT_PKS2_PKT0_S8_ifPKiSA_iPKfiiiSC_SC_iiiii,"",@"SHT_CUDA_INFO"
	.sectionflags	@""
	.align	4


	//----- nvinfo : EIATTR_CUDA_API_VERSION
	.align		4
        /*0000*/ 	.byte	0x04, 0x37
        /*0002*/ 	.short	(.L_9055 - .L_9054)
.L_9054:
        /*0004*/ 	.word	0x00000082


	//----- nvinfo : EIATTR_KPARAM_INFO
	.align		4
.L_9055:
        /*0008*/ 	.byte	0x04, 0x17
        /*000a*/ 	.short	(.L_9057 - .L_9056)
.L_9056:
        /*000c*/ 	.word	0x00000000
        /*0010*/ 	.short	0x0013
        /*0012*/ 	.short	0x0078
        /*0014*/ 	.byte	0x00, 0xf0, 0x11, 0x00


	//----- nvinfo : EIATTR_KPARAM_INFO
	.align		4
.L_9057:
        /*0018*/ 	.byte	0x04, 0x17
        /*001a*/ 	.short	(.L_9059 - .L_9058)
.L_9058:
        /*001c*/ 	.word	0x00000000
        /*0020*/ 	.short	0x0012
        /*0022*/ 	.short	0x0074
        /*0024*/ 	.byte	0x00, 0xf0, 0x11, 0x00


	//----- nvinfo : EIATTR_KPARAM_INFO
	.align		4
.L_9059:
        /*0028*/ 	.byte	0x04, 0x17
        /*002a*/ 	.short	(.L_9061 - .L_9060)
.L_9060:
        /*002c*/ 	.word	0x00000000
        /*0030*/ 	.short	0x0011
        /*0032*/ 	.short	0x0070
        /*0034*/ 	.byte	0x00, 0xf0, 0x11, 0x00


	//----- nvinfo : EIATTR_KPARAM_INFO
	.align		4
.L_9061:
        /*0038*/ 	.byte	0x04, 0x17
        /*003a*/ 	.short	(.L_9063 - .L_9062)
.L_9062:
        /*003c*/ 	.word	0x00000000
        /*0040*/ 	.short	0x0010
        /*0042*/ 	.short	0x006c
        /*0044*/ 	.byte	0x00, 0xf0, 0x11, 0x00


	//----- nvinfo : EIATTR_KPARAM_INFO
	.align		4
.L_9063:
        /*0048*/ 	.byte	0x04, 0x17
        /*004a*/ 	.short	(.L_9065 - .L_9064)
.L_9064:
        /*004c*/ 	.word	0x00000000
        /*0050*/ 	.short	0x000f
        /*0052*/ 	.short	0x0068
        /*0054*/ 	.byte	0x00, 0xf0, 0x11, 0x00


	//----- nvinfo : EIATTR_KPARAM_INFO
	.align		4
.L_9065:
        /*0058*/ 	.byte	0x04, 0x17
        /*005a*/ 	.short	(.L_9067 - .L_9066)
.L_9066:
        /*005c*/ 	.word	0x00000000
        /*0060*/ 	.short	0x000e
        /*0062*/ 	.short	0x0060
        /*0064*/ 	.byte	0x00, 0xf0, 0x21, 0x00


	//----- nvinfo : EIATTR_KPARAM_INFO
	.align		4
.L_9067:
        /*0068*/ 	.byte	0x04, 0x17
        /*006a*/ 	.short	(.L_9069 - .L_9068)
.L_9068:
        /*006c*/ 	.word	0x00000000
        /*0070*/ 	.short	0x000d
        /*0072*/ 	.short	0x0058
        /*0074*/ 	.byte	0x00, 0xf0, 0x21, 0x00


	//----- nvinfo : EIATTR_KPARAM_INFO
	.align		4
.L_9069:
        /*0078*/ 	.byte	0x04, 0x17
        /*007a*/ 	.short	(.L_9071 - .L_9070)
.L_9070:
        /*007c*/ 	.word	0x00000000
        /*0080*/ 	.short	0x000c
        /*0082*/ 	.short	0x0050
        /*0084*/ 	.byte	0x00, 0xf0, 0x11, 0x00


	//----- nvinfo : EIATTR_KPARAM_INFO
	.align		4
.L_9071:
        /*0088*/ 	.byte	0x04, 0x17
        /*008a*/ 	.short	(.L_9073 - .L_9072)
.L_9072:
        /*008c*/ 	.word	0x00000000
        /*0090*/ 	.short	0x000b
        /*0092*/ 	.short	0x004c
        /*0094*/ 	.byte	0x00, 0xf0, 0x11, 0x00


	//----- nvinfo : EIATTR_KPARAM_INFO
	.align		4
.L_9073:
        /*0098*/ 	.byte	0x04, 0x17
        /*009a*/ 	.short	(.L_9075 - .L_9074)
.L_9074:
        /*009c*/ 	.word	0x00000000
        /*00a0*/ 	.short	0x000a
        /*00a2*/ 	.short	0x0048
        /*00a4*/ 	.byte	0x00, 0xf0, 0x11, 0x00


	//----- nvinfo : EIATTR_KPARAM_INFO
	.align		4
.L_9075:
        /*00a8*/ 	.byte	0x04, 0x17
        /*00aa*/ 	.short	(.L_9077 - .L_9076)
.L_9076:
        /*00ac*/ 	.word	0x00000000
        /*00b0*/ 	.short	0x0009
        /*00b2*/ 	.short	0x0040
        /*00b4*/ 	.byte	0x00, 0xf0, 0x21, 0x00


	//----- nvinfo : EIATTR_KPARAM_INFO
	.align		4
.L_9077:
        /*00b8*/ 	.byte	0x04, 0x17
        /*00ba*/ 	.short	(.L_9079 - .L_9078)
.L_9078:
        /*00bc*/ 	.word	0x00000000
        /*00c0*/ 	.short	0x0008
        /*00c2*/ 	.short	0x0038
        /*00c4*/ 	.byte	0x00, 0xf0, 0x11, 0x00


	//----- nvinfo : EIATTR_KPARAM_INFO
	.align		4
.L_9079:
        /*00c8*/ 	.byte	0x04, 0x17
        /*00ca*/ 	.short	(.L_9081 - .L_9080)
.L_9080:
        /*00cc*/ 	.word	0x00000000
        /*00d0*/ 	.short	0x0007
        /*00d2*/ 	.short	0x0030
        /*00d4*/ 	.byte	0x00, 0xf0, 0x21, 0x00


	//----- nvinfo : EIATTR_KPARAM_INFO
	.align		4
.L_9081:
        /*00d8*/ 	.byte	0x04, 0x17
        /*00da*/ 	.short	(.L_9083 - .L_9082)
.L_9082:
        /*00dc*/ 	.word	0x00000000
        /*00e0*/ 	.short	0x0006
        /*00e2*/ 	.short	0x0028
        /*00e4*/ 	.byte	0x00, 0xf0, 0x21, 0x00


	//----- nvinfo : EIATTR_KPARAM_INFO
	.align		4
.L_9083:
        /*00e8*/ 	.byte	0x04, 0x17
        /*00ea*/ 	.short	(.L_9085 - .L_9084)
.L_9084:
        /*00ec*/ 	.word	0x00000000
        /*00f0*/ 	.short	0x0005
        /*00f2*/ 	.short	0x0024
        /*00f4*/ 	.byte	0x00, 0xf0, 0x11, 0x00


	//----- nvinfo : EIATTR_KPARAM_INFO
	.align		4
.L_9085:
        /*00f8*/ 	.byte	0x04, 0x17
        /*00fa*/ 	.short	(.L_9087 - .L_9086)
.L_9086:
        /*00fc*/ 	.word	0x00000000
        /*0100*/ 	.short	0x0004
        /*0102*/ 	.short	0x0020
        /*0104*/ 	.byte	0x00, 0xf0, 0x11, 0x00


	//----- nvinfo : EIATTR_KPARAM_INFO
	.align		4
.L_9087:
        /*0108*/ 	.byte	0x04, 0x17
        /*010a*/ 	.short	(.L_9089 - .L_9088)
.L_9088:
        /*010c*/ 	.word	0x00000000
        /*0110*/ 	.short	0x0003
        /*0112*/ 	.short	0x0018
        /*0114*/ 	.byte	0x00, 0xf0, 0x21, 0x00


	//----- nvinfo : EIATTR_KPARAM_INFO
	.align		4
.L_9089:
        /*0118*/ 	.byte	0x04, 0x17
        /*011a*/ 	.short	(.L_9091 - .L_9090)
.L_9090:
        /*011c*/ 	.word	0x00000000
        /*0120*/ 	.short	0x0002
        /*0122*/ 	.short	0x0010
        /*0124*/ 	.byte	0x00, 0xf0, 0x21, 0x00


	//----- nvinfo : EIATTR_KPARAM_INFO
	.align		4
.L_9091:
        /*0128*/ 	.byte	0x04, 0x17
        /*012a*/ 	.short	(.L_9093 - .L_9092)
.L_9092:
        /*012c*/ 	.word	0x00000000
        /*0130*/ 	.short	0x0001
        /*0132*/ 	.short	0x0008
        /*0134*/ 	.byte	0x00, 0xf0, 0x21, 0x00


	//----- nvinfo : EIATTR_KPARAM_INFO
	.align		4
.L_9093:
        /*0138*/ 	.byte	0x04, 0x17
        /*013a*/ 	.short	(.L_9095 - .L_9094)
.L_9094:
        /*013c*/ 	.word	0x00000000
        /*0140*/ 	.short	0x0000
        /*0142*/ 	.short	0x0000
        /*0144*/ 	.byte	0x00, 0xf0, 0x21, 0x00


	//----- nvinfo : EIATTR_SPARSE_MMA_MASK
	.align		4
.L_9095:
        /*0148*/ 	.byte	0x03, 0x50
        /*014a*/ 	.short	0x0000


	//----- nvinfo : EIATTR_MAXREG_COUNT
	.align		4
        /*014c*/ 	.byte	0x03, 0x1b
        /*014e*/ 	.short	0x00ff


	//----- nvinfo : EIATTR_NUM_BARRIERS
	.align		4
        /*0150*/ 	.byte	0x02, 0x4c
        /*0152*/ 	.byte	0x01
	.zero		1


	//----- nvinfo : EIATTR_EXTERNS
	.align		4
        /*0154*/ 	.byte	0x04, 0x0f
        /*0156*/ 	.short	(.L_9097 - .L_9096)


	//   ....[0]....
	.align		4
.L_9096:
        /*0158*/ 	.word	index@(__assertfail)


	//----- nvinfo : EIATTR_MERCURY_ISA_VERSION
	.align		4
.L_9097:
        /*015c*/ 	.byte	0x03, 0x5f
        /*015e*/ 	.short	0x0101


	//----- nvinfo : EIATTR_COOP_GROUP_MASK_REGIDS
	.align		4
        /*0160*/ 	.byte	0x04, 0x29
        /*0162*/ 	.short	(.L_9099 - .L_9098)


	//   ....[0]....
.L_9098:
        /*0164*/ 	.word	0xffffffff


	//   ....[1]....
        /*0168*/ 	.word	0xffffffff


	//   ....[2]....
        /*016c*/ 	.word	0xffffffff


	//   ....[3]....
        /*0170*/ 	.word	0xffffffff


	//   ....[4]....
        /*0174*/ 	.word	0xffffffff


	//   ....[5]....
        /*0178*/ 	.word	0xffffffff


	//   ....[6]....
        /*017c*/ 	.word	0xffffffff


	//   ....[7]....
        /*0180*/ 	.word	0xffffffff


	//   ....[8]....
        /*0184*/ 	.word	0xffffffff


	//   ....[9]....
        /*0188*/ 	.word	0xffffffff


	//   ....[10]....
        /*018c*/ 	.word	0xffffffff


	//   ....[11]....
        /*0190*/ 	.word	0xffffffff


	//   ....[12]....
        /*0194*/ 	.word	0xffffffff


	//   ....[13]....
        /*0198*/ 	.word	0xffffffff


	//   ....[14]....
        /*019c*/ 	.word	0x0500000f


	//   ....[15]....
        /*01a0*/ 	.word	0x0500000f


	//   ....[16]....
        /*01a4*/ 	.word	0x0500000f


	//----- nvinfo : EIATTR_COOP_GROUP_INSTR_OFFSETS
	.align		4
.L_9099:
        /*01a8*/ 	.byte	0x04, 0x28
        /*01aa*/ 	.short	(.L_9101 - .L_9100)


	//   ....[0]....
.L_9100:
        /*01ac*/ 	.word	0x00000b50


	//   ....[1]....
        /*01b0*/ 	.word	0x00000b80


	//   ....[2]....
        /*01b4*/ 	.word	0x00000ba0


	//   ....[3]....
        /*01b8*/ 	.word	0x00000cc0


	//   ....[4]....
        /*01bc*/ 	.word	0x00000ce0


	//   ....[5]....
        /*01c0*/ 	.word	0x00000d10


	//   ....[6]....
        /*01c4*/ 	.word	0x00001b50


	//   ....[7]....
        /*01c8*/ 	.word	0x00001bd0


	//   ....[8]....
        /*01cc*/ 	.word	0x00001c00


	//   ....[9]....
        /*01d0*/ 	.word	0x00001c50


	//   ....[10]....
        /*01d4*/ 	.word	0x00001ca0


	//   ....[11]....
        /*01d8*/ 	.word	0x00001cf0


	//   ....[12]....
        /*01dc*/ 	.word	0x00001d10


	//   ....[13]....
        /*01e0*/ 	.word	0x00001d30


	//   ....[14]....
        /*01e4*/ 	.word	0x00003200


	//   ....[15]....
        /*01e8*/ 	.word	0x00003260


	//   ....[16]....
        /*01ec*/ 	.word	0x000032c0


	//----- nvinfo : EIATTR_SYSCALL_OFFSETS
	.align		4
.L_9101:
        /*01f0*/ 	.byte	0x04, 0x46
        /*01f2*/ 	.short	(.L_9103 - .L_9102)


	//   ....[0]....
.L_9102:
        /*01f4*/ 	.word	0x00003090


	//   ....[1]....
        /*01f8*/ 	.word	0x00003190


	//----- nvinfo : EIATTR_EXIT_INSTR_OFFSETS
	.align		4
.L_9103:
        /*01fc*/ 	.byte	0x04, 0x1c
        /*01fe*/ 	.short	(.L_9105 - .L_9104)


	//   ....[0]....
.L_9104:
        /*0200*/ 	.word	0x00002d50


	//   ....[1]....
        /*0204*/ 	.word	0x00002f10


	//   ....[2]....
        /*0208*/ 	.word	0x00002f90


	//   ....[3]....
        /*020c*/ 	.word	0x000031a0


	//----- nvinfo : EIATTR_CRS_STACK_SIZE
	.align		4
.L_9105:
        /*0210*/ 	.byte	0x04, 0x1e
        /*0212*/ 	.short	(.L_9107 - .L_9106)
.L_9106:
        /*0214*/ 	.word	0x00000000


	//----- nvinfo : EIATTR_CBANK_PARAM_SIZE
	.align		4
.L_9107:
        /*0218*/ 	.byte	0x03, 0x19
        /*021a*/ 	.short	0x007c


	//----- nvinfo : EIATTR_PARAM_CBANK
	.align		4
        /*021c*/ 	.byte	0x04, 0x0a
        /*021e*/ 	.short	(.L_9109 - .L_9108)
	.align		4
.L_9108:
        /*0220*/ 	.word	index@(.nv.constant0._ZN4vllm25paged_attention_v1_kernelIthLi80ELi8ELi128ELNS_18Fp8KVCacheDataTypeE2ELb1EEEvPT_PKS2_PKT0_S8_ifPKiSA_iPKfiiiSC_SC_iiiii)
        /*0224*/ 	.short	0x0210
        /*0226*/ 	.short	0x007c


	//----- nvinfo : EIATTR_SW_WAR
	.align		4
.L_9109:
        /*0228*/ 	.byte	0x04, 0x36
        /*022a*/ 	.short	(.L_9111 - .L_9110)
.L_9110:
        /*022c*/ 	.word	0x00000008
.L_9111:


//--------------------- .nv.info._ZN4vllm25paged_attention_v1_kernelIthLi64ELi8ELi128ELNS_18Fp8KVCacheDataTypeE2ELb1EEEvPT_PKS2_PKT0_S8_ifPKiSA_iPKfiiiSC_SC_iiiii --------------------------
	.section	.nv.info._ZN4vllm25paged_attention_v1_kernelIthLi64ELi8ELi128ELNS_18Fp8KVCacheDataTypeE2ELb1EEEvPT_PKS2_PKT0_S8_ifPKiSA_iPKfiiiSC_SC_iiiii,"",@"SHT_CUDA_INFO"
	.sectionflags	@""
	.align	4


	//----- nvinfo : EIATTR_CUDA_API_VERSION
	.align		4
        /*0000*/ 	.byte	0x04, 0x37
        /*0002*/ 	.short	(.L_9113 - .L_9112)
.L_9112:
        /*0004*/ 	.word	0x00000082


	//----- nvinfo : EIATTR_KPARAM_INFO
	.align		4
.L_9113:
        /*0008*/ 	.byte	0x04, 0x17
        /*000a*/ 	.short	(.L_9115 - .L_9114)
.L_9114:
        /*000c*/ 	.word	0x00000000
        /*0010*/ 	.short	0x0013
        /*0012*/ 	.short	0x0078
        /*0014*/ 	.byte	0x00, 0xf0, 0x11, 0x00


	//----- nvinfo : EIATTR_KPARAM_INFO
	.align		4
.L_9115:
        /*0018*/ 	.byte	0x04, 0x17
        /*001a*/ 	.short	(.L_9117 - .L_9116)
.L_9116:
        /*001c*/ 	.word	0x00000000
        /*0020*/ 	.short	0x0012
        /*0022*/ 	.short	0x0074
        /*0024*/ 	.byte	0x00, 0xf0, 0x11, 0x00


	//----- nvinfo : EIATTR_KPARAM_INFO
	.align		4
.L_9117:
        /*0028*/ 	.byte	0x04, 0x17
        /*002a*/ 	.short	(.L_9119 - .L_9118)
.L_9118:
        /*002c*/ 	.word	0x00000000
        /*0030*/ 	.short	0x0011
        /*0032*/ 	.short	0x0070
        /*0034*/ 	.byte	0x00, 0xf0, 0x11, 0x00


	//----- nvinfo : EIATTR_KPARAM_INFO
	.align		4
.L_9119:
        /*0038*/ 	.byte	0x04, 0x17
        /*003a*/ 	.short	(.L_9121 - .L_9120)
.L_9120:
        /*003c*/ 	.word	0x00000000
        /*0040*/ 	.short	0x0010
        /*0042*/ 	.short	0x006c
        /*0044*/ 	.byte	0x00, 0xf0, 0x11, 0x00


	//----- nvinfo : EIATTR_KPARAM_INFO
	.align		4
.L_9121:
        /*0048*/ 	.byte	0x04, 0x17
        /*004a*/ 	.short	(.L_9123 - .L_9122)
.L_9122:
        /*004c*/ 	.word	0x00000000
        /*0050*/ 	.short	0x000f
        /*0052*/ 	.short	0x0068
        /*0054*/ 	.byte	0x00, 0xf0, 0x11, 0x00


	//----- nvinfo : EIATTR_KPARAM_INFO
	.align		4
.L_9123:
        /*0058*/ 	.byte	0x04, 0x17
        /*005a*/ 	.short	(.L_9125 - .L_9124)
.L_9124:
        /*005c*/ 	.word	0x00000000
        /*0060*/ 	.short	0x000e
        /*0062*/ 	.short	0x0060
        /*0064*/ 	.byte	0x00, 0xf0, 0x21, 0x00


	//----- nvinfo : EIATTR_KPARAM_INFO
	.align		4
.L_9125:
        /*0068*/ 	.byte	0x04, 0x17
        /*006a*/ 	.short	(.L_9127 - .L_9126)
.L_9126:
        /*006c*/ 	.word	0x00000000
        /*0070*/ 	.short	0x000d
        /*0072*/ 	.short	0x0058
        /*0074*/ 	.byte	0x00, 0xf0, 0x21, 0x00


	//----- nvinfo : EIATTR_KPARAM_INFO
	.align		4
.L_9127:
        /*0078*/ 	.byte	0x04, 0x17
        /*007a*/ 	.short	(.L_9129 - .L_9128)
.L_9128:
        /*007c*/ 	.word	0x00000000
        /*0080*/ 	.short	0x000c
        /*0082*/ 	.short	0x0050
        /*0084*/ 	.byte	0x00, 0xf0, 0x11, 0x00


	//----- nvinfo : EIATTR_KPARAM_INFO
	.align		4
.L_9129:
        /*0088*/ 	.byte	0x04, 0x17
        /*008a*/ 	.short	(.L_9131 - .L_9130)
.L_9130:
        /*008c*/ 	.word	0x00000000
        /*0090*/ 	.short	0x000b
        /*0092*/ 	.short	0x004c
        /*0094*/ 	.byte	0x00, 0xf0, 0x11, 0x00


	//----- nvinfo : EIATTR_KPARAM_INFO
	.align		4
.L_9131:
        /*0098*/ 	.byte	0x04, 0x17
        /*009a*/ 	.short	(.L_9133 - .L_9132)
.L_9132:
        /*009c*/ 	.word	0x00000000
        /*00a0*/ 	.short	0x000a
        /*00a2*/ 	.short	0x0048
        /*00a4*/ 	.byte	0x00, 0xf0, 0x11, 0x00


	//----- nvinfo : EIATTR_KPARAM_INFO
	.align		4
.L_9133:
        /*00a8*/ 	.byte	0x04, 0x17
        /*00aa*/ 	.short	(.L_9135 - .L_9134)
.L_9134:
        /*00ac*/ 	.word	0x00000000
        /*00b0*/ 	.short	0x0009
        /*00b2*/ 	.short	0x0040
        /*00b4*/ 	.byte	0x00, 0xf0, 0x21, 0x00


	//----- nvinfo : EIATTR_KPARAM_INFO
	.align		4
.L_9135:
        /*00b8*/ 	.byte	0x04, 0x17
        /*00ba*/ 	.short	(.L_9137 - .L_9136)
.L_9136:
        /*00bc*/ 	.word	0x00000000
        /*00c0*/ 	.short	0x0008
        /*00c2*/ 	.short	0x0038
        /*00c4*/ 	.byte	0x00, 0xf0, 0x11, 0x00


	//----- nvinfo : EIATTR_KPARAM_INFO
	.align		4
.L_9137:
        /*00c8*/ 	.byte	0x04, 0x17
        /*00ca*/ 	.short	(.L_9139 - .L_9138)
.L_9138:
        /*00cc*/ 	.word	0x00000000
        /*00d0*/ 	.short	0x0007
        /*00d2*/ 	.short	0x0030
        /*00d4*/ 	.byte	0x00, 0xf0, 0x21, 0x00


	//----- nvinfo : EIATTR_KPARAM_INFO
	.align		4
.L_9139:
        /*00d8*/ 	.byte	0x04, 0x17
        /*00da*/ 	.short	(.L_9141 - .L_9140)
.L_9140:
        /*00dc*/ 	.word	0x00000000
        /*00e0*/ 	.short	0x0006
        /*00e2*/ 	.short	0x0028
        /*00e4*/ 	.byte	0x00, 0xf0, 0x21, 0x00


	//----- nvinfo : EIATTR_KPARAM_INFO
	.align		4
.L_9141:
        /*00e8*/ 	.byte	0x04, 0x17
        /*00ea*/ 	.short	(.L_9143 - .L_9142)
.L_9142:
        /*00ec*/ 	.word	0x00000000
        /*00f0*/ 	.short	0x0005
        /*00f2*/ 	.short	0x0024
        /*00f4*/ 	.byte	0x00, 0xf0, 0x11, 0x00


	//----- nvinfo : EIATTR_KPARAM_INFO
	.align		4
.L_9143:
        /*00f8*/ 	.byte	0x04, 0x17
        /*00fa*/ 	.short	(.L_9145 - .L_9144)
.L_9144:
        /*00fc*/ 	.word	0x00000000
        /*0100*/ 	.short	0x0004
        /*0102*/ 	.short	0x0020
        /*0104*/ 	.byte	0x00, 0xf0, 0x11, 0x00


	//----- nvinfo : EIATTR_KPARAM_INFO
	.align		4
.L_9145:
        /*0108*/ 	.byte	0x04, 0x17
        /*010a*/ 	.short	(.L_9147 - .L_9146)
.L_9146:
        /*010c*/ 	.word	0x00000000
        /*0110*/ 	.short	0x0003
        /*0112*/ 	.short	0x0018
        /*0114*/ 	.byte	0x00, 0xf0, 0x21, 0x00


	//----- nvinfo : EIATTR_KPARAM_INFO
	.align		4
.L_9147:
        /*0118*/ 	.byte	0x04, 0x17
        /*011a*/ 	.short	(.L_9149 - .L_9148)
.L_9148:
        /*011c*/ 	.word	0x00000000
        /*0120*/ 	.short	0x0002
        /*0122*/ 	.short	0x0010
        /*0124*/ 	.byte	0x00, 0xf0, 0x21, 0x00


	//----- nvinfo : EIATTR_KPARAM_INFO
	.align		4
.L_9149:
        /*0128*/ 	.byte	0x04, 0x17
        /*012a*/ 	.short	(.L_9151 - .L_9150)
.L_9150:
        /*012c*/ 	.word	0x00000000
        /*0130*/ 	.short	0x0001
        /*0132*/ 	.short	0x0008
        /*0134*/ 	.byte	0x00, 0xf0, 0x21, 0x00


	//----- nvinfo : EIATTR_KPARAM_INFO
	.align		4
.L_9151:
        /*0138*/ 	.byte	0x04, 0x17
        /*013a*/ 	.short	(.L_9153 - .L_9152)
.L_9152:
        /*013c*/ 	.word	0x00000000
        /*0140*/ 	.short	0x0000
        /*0142*/ 	.short	0x0000
        /*0144*/ 	.byte	0x00, 0xf0, 0x21, 0x00


	//----- nvinfo : EIATTR_SPARSE_MMA_MASK
	.align		4
.L_9153:
        /*0148*/ 	.byte	0x03, 0x50
        /*014a*/ 	.short	0x0000


	//----- nvinfo : EIATTR_MAXREG_COUNT
	.align		4
        /*014c*/ 	.byte	0x03, 0x1b
        /*014e*/ 	.short	0x00ff


	//----- nvinfo : EIATTR_NUM_BARRIERS
	.align		4
        /*0150*/ 	.byte	0x02, 0x4c
        /*0152*/ 	.byte	0x01
	.zero		1


	//----- nvinfo : EIATTR_EXTERNS
	.align		4
        /*0154*/ 	.byte	0x04, 0x0f
        /*0156*/ 	.short	(.L_9155 - .L_9154)


	//   ....[0]....
	.align		4
.L_9154:
        /*0158*/ 	.word	index@(__assertfail)


	//----- nvinfo : EIATTR_MERCURY_ISA_VERSION
	.align		4
.L_9155:
        /*015c*/ 	.byte	0x03, 0x5f
        /*015e*/ 	.short	0x0101


	//----- nvinfo : EIATTR_COOP_GROUP_MASK_REGIDS
	.align		4
        /*0160*/ 	.byte	0x04, 0x29
        /*0162*/ 	.short	(.L_9157 - .L_9156)


	//   ....[0]....
.L_9156:
        /*0164*/ 	.word	0xffffffff


	//   ....[1]....
        /*0168*/ 	.word	0xffffffff


	//   ....[2]....
        /*016c*/ 	.word	0xffffffff


	//   ....[3]....
        /*0170*/ 	.word	0xffffffff


	//   ....[4]....
        /*0174*/ 	.word	0xffffffff


	//   ....[5]....
        /*0178*/ 	.word	0xffffffff


	//   ....[6]....
        /*017c*/ 	.word	0xffffffff


	//   ....[7]....
        /*0180*/ 	.word	0xffffffff


	//   ....[8]....
        /*0184*/ 	.word	0xffffffff


	//   ....[9]....
        /*0188*/ 	.word	0xffffffff


	//   ....[10]....
        /*018c*/ 	.word	0xffffffff


	//   ....[11]....
        /*0190*/ 	.word	0xffffffff


	//   ....[12]....
        /*0194*/ 	.word	0xffffffff


	//   ....[13]....
        /*0198*/ 	.word	0xffffffff


	//   ....[14]....
        /*019c*/ 	.word	0x0500000f


	//   ....[15]....
        /*01a0*/ 	.word	0x0500000f


	//   ....[16]....
        /*01a4*/ 	.word	0x0500000f


	//----- nvinfo : EIATTR_COOP_GROUP_INSTR_OFFSETS
	.align		4
.L_9157:
        /*01a8*/ 	.byte	0x04, 0x28
        /*01aa*/ 	.short	(.L_9159 - .L_9158)


	//   ....[0]....
.L_9158:
        /*01ac*/ 	.word	0x00000b50


	//   ....[1]....
        /*01b0*/ 	.word	0x00000b80


	//   ....[2]....
        /*01b4*/ 	.word	0x00000ba0


	//   ....[3]....
        /*01b8*/ 	.word	0x00000cc0


	//   ....[4]....
        /*01bc*/ 	.word	0x00000ce0


	//   ....[5]....
        /*01c0*/ 	.word	0x00000d10


	//   ....[6]....
        /*01c4*/ 	.word	0x00001b50


	//   ....[7]....
        /*01c8*/ 	.word	0x00001bd0


	//   ....[8]....
        /*01cc*/ 	.word	0x00001c00


	//   ....[9]....
        /*01d0*/ 	.word	0x00001c50


	//   ....[10]....
        /*01d4*/ 	.word	0x00001ca0


	//   ....[11]....
        /*01d8*/ 	.word	0x00001cf0


	//   ....[12]....
        /*01dc*/ 	.word	0x00001d10


	//   ....[13]....
        /*01e0*/ 	.word	0x00001d30


	//   ....[14]....
        /*01e4*/ 	.word	0x00003010


	//   ....[15]....
        /*01e8*/ 	.word	0x00003070


	//   ....[16]....
        /*01ec*/ 	.word	0x000030d0


	//----- nvinfo : EIATTR_SYSCALL_OFFSETS
	.align		4
.L_9159:
        /*01f0*/ 	.byte	0x04, 0x46
        /*01f2*/ 	.short	(.L_9161 - .L_9160)


	//   ....[0]....
.L_9160:
        /*01f4*/ 	.word	0x00002ea0


	//   ....[1]....
        /*01f8*/ 	.word	0x00002fa0


	//----- nvinfo : EIATTR_EXIT_INSTR_OFFSETS
	.align		4
.L_9161:
        /*01fc*/ 	.byte	0x04, 0x1c
        /*01fe*/ 	.short	(.L_9163 - .L_9162)


	//   ....[0]....
.L_9162:
        /*0200*/ 	.word	0x00002bc0


	//   ....[1]....
        /*0204*/ 	.word	0x00002da0


	//   ....[2]....
        /*0208*/ 	.word	0x00002fb0


	//----- nvinfo : EIATTR_CRS_STACK_SIZE
	.align		4
.L_9163:
        /*020c*/ 	.byte	0x04, 0x1e
        /*020e*/ 	.short	(.L_9165 - .L_9164)
.L_9164:
        /*0210*/ 	.word	0x00000000


	//----- nvinfo : EIATTR_CBANK_PARAM_SIZE
	.align		4
.L_9165:
        /*0214*/ 	.byte	0x03, 0x19
        /*0216*/ 	.short	0x007c


	//----- nvinfo : EIATTR_PARAM_CBANK
	.align		4
        /*0218*/ 	.byte	0x04, 0x0a
        /*021a*/ 	.short	(.L_9167 - .L_9166)
	.align		4
.L_9166:
        /*021c*/ 	.word	index@(.nv.constant0._ZN4vllm25paged_attention_v1_kernelIthLi64ELi8ELi128ELNS_18Fp8KVCacheDataTypeE2ELb1EEEvPT_PKS2_PKT0_S8_ifPKiSA_iPKfiiiSC_SC_iiiii)
        /*0220*/ 	.short	0x0210
        /*0222*/ 	.short	0x007c


	//----- nvinfo : EIATTR_SW_WAR
	.align		4
.L_9167:
        /*0224*/ 	.byte	0x04, 0x36
        /*0226*/ 	.short	(.L_9169 - .L_9168)
.L_9168:
        /*0228*/ 	.word	0x00000008
.L_9169:


//--------------------- .nv.info._ZN4vllm25paged_attention_v1_kernelIthLi32ELi8ELi128ELNS_18Fp8KVCacheDataTypeE2ELb1EEEvPT_PKS2_PKT0_S8_ifPKiSA_iPKfiiiSC_SC_iiiii --------------------------
	.section	.nv.info._ZN4vllm25paged_attention_v1_kernelIthLi32ELi8ELi128ELNS_18Fp8KVCacheDataTypeE2ELb1EEEvPT_PKS2_PKT0_S8_ifPKiSA_iPKfiiiSC_SC_iiiii,"",@"SHT_CUDA_INFO"
	.sectionflags	@""
	.align	4


	//----- nvinfo : EIATTR_CUDA_API_VERSION
	.align		4
        /*0000*/ 	.byte	0x04, 0x37
        /*0002*/ 	.short	(.L_9171 - .L_9170)
.L_9170:
        /*0004*/ 	.word	0x00000082


	//----- nvinfo : EIATTR_KPARAM_INFO
	.align		4
.L_9171:
        /*0008*/ 	.byte	0x04, 0x17
        /*000a*/ 	.short	(.L_9173 - .L_9172)
.L_9172:
        /*000c*/ 	.word	0x00000000
        /*0010*/ 	.short	0x0013
        /*0012*/ 	.short	0x0078
        /*0014*/ 	.byte	0x00, 0xf0, 0x11, 0x00


	//----- nvinfo : EIATTR_KPARAM_INFO
	.align		4
.L_9173:
        /*0018*/ 	.byte	0x04, 0x17
        /*001a*/ 	.short	(.L_9175 - .L_9174)
.L_9174:
        /*001c*/ 	.word	0x00000000
        /*0020*/ 	.short	0x0012
        /*0022*/ 	.short	0x0074
        /*0024*/ 	.byte	0x00, 0xf0, 0x11, 0x00


	//----- nvinfo : EIATTR_KPARAM_INFO
	.align		4
.L_9175:
        /*0028*/ 	.byte	0x04, 0x17
        /*002a*/ 	.short	(.L_9177 - .L_9176)
.L_9176:
        /*002c*/ 	.word	0x00000000
        /*0030*/ 	.short	0x0011
        /*0032*/ 	.short	0x0070
        /*0034*/ 	.byte	0x00, 0xf0, 0x11, 0x00


	//----- nvinfo : EIATTR_KPARAM_INFO
	.align		4
.L_9177:
        /*0038*/ 	.byte	0x04, 0x17
        /*003a*/ 	.short	(.L_9179 - .L_9178)
.L_9178:
        /*003c*/ 	.word	0x00000000
        /*0040*/ 	.short	0x0010
        /*0042*/ 	.short	0x006c
        /*0044*/ 	.byte	0x00, 0xf0, 0x11, 0x00


	//----- nvinfo : EIATTR_KPARAM_INFO
	.align		4
.L_9179:
        /*0048*/ 	.byte	0x04, 0x17
        /*004a*/ 	.short	(.L_9181 - .L_9180)
.L_9180:
        /*004c*/ 	.word	0x00000000
        /*0050*/ 	.short	0x000f
        /*0052*/ 	.short	0x0068
        /*0054*/ 	.byte	0x00, 0xf0, 0x11, 0x00


	//----- nvinfo : EIATTR_KPARAM_INFO
	.align		4
.L_9181:
        /*0058*/ 	.byte	0x04, 0x17
        /*005a*/ 	.short	(.L_9183 - .L_9182)
.L_9182:
        /*005c*/ 	.word	0x00000000
        /*0060*/ 	.short	0x000e
        /*0062*/ 	.short	0x0060
        /*0064*/ 	.byte	0x00, 0xf0, 0x21, 0x00


	//----- nvinfo : EIATTR_KPARAM_INFO
	.align		4
.L_9183:
        /*0068*/ 	.byte	0x04, 0x17
        /*006a*/ 	.short	(.L_9185 - .L_9184)
.L_9184:
        /*006c*/ 	.word	0x00000000
        /*0070*/ 	.short	0x000d
        /*0072*/ 	.short	0x0058
        /*0074*/ 	.byte	0x00, 0xf0, 0x21, 0x00


	//----- nvinfo : EIATTR_KPARAM_INFO
	.align		4
.L_9185:
        /*0078*/ 	.byte	0x04, 0x17
        /*007a*/ 	.short	(.L_9187 - .L_9186)
.L_9186:
        /*007c*/ 	.word	0x00000000
        /*0080*/ 	.short	0x000c
        /*0082*/ 	.short	0x0050
        /*0084*/ 	.byte	0x00, 0xf0, 0x11, 0x00


	//----- nvinfo : EIATTR_KPARAM_INFO
	.align		4
.L_9187:
        /*0088*/ 	.byte	0x04, 0x17
        /*008a*/ 	.short	(.L_9189 - .L_9188)
.L_9188:
        /*008c*/ 	.word	0x00000000
        /*0090*/ 	.short	0x000b
        /*0092*/ 	.short	0x004c
        /*0094*/ 	.byte	0x00, 0xf0, 0x11, 0x00


	//----- nvinfo : EIATTR_KPARAM_INFO
	.align		4
.L_9189:
        /*0098*/ 	.byte	0x04, 0x17
        /*009a*/ 	.short	(.L_9191 - .L_9190)
.L_9190:
        /*009c*/ 	.word	0x00000000
        /*00a0*/ 	.short	0x000a
        /*00a2*/ 	.short	0x0048
        /*00a4*/ 	.byte	0x00, 0xf0, 0x11, 0x00


	//----- nvinfo : EIATTR_KPARAM_INFO
	.align		4
.L_9191:
        /*00a8*/ 	.byte	0x04, 0x17
        /*00aa*/ 	.short	(.L_9193 - .L_9192)
.L_9192:
        /*00ac*/ 	.word	0x00000000
        /*00b0*/ 	.short	0x0009
        /*00b2*/ 	.short	0x0040
        /*00b4*/ 	.byte	0x00, 0xf0, 0x21, 0x00


	//----- nvinfo : EIATTR_KPARAM_INFO
	.align		4
.L_9193:
        /*00b8*/ 	.byte	0x04, 0x17
        /*00ba*/ 	.short	(.L_9195 - .L_9194)
.L_9194:
        /*00bc*/ 	.word	0x00000000
        /*00c0*/ 	.short	0x0008
        /*00c2*/ 	.short	0x0038
        /*00c4*/ 	.byte	0x00, 0xf0, 0x11, 0x00


	//----- nvinfo : EIATTR_KPARAM_INFO
	.align		4
.L_9195:
        /*00c8*/ 	.byte	0x04, 0x17
        /*00ca*/ 	.short	(.L_9197 - .L_9196)
.L_9196:
        /*00cc*/ 	.word	0x00000000
        /*00d0*/ 	.short	0x0007
        /*00d2*/ 	.short	0x0030
        /*00d4*/ 	.byte	0x00, 0xf0, 0x21, 0x00


	//----- nvinfo : EIATTR_KPARAM_INFO
	.align		4
.L_9197:
        /*00d8*/ 	.byte	0x04, 0x17
        /*00da*/ 	.short	(.L_9199 - .L_9198)
.L_9198:
        /*00dc*/ 	.word	0x00000000
        /*00e0*/ 	.short	0x0006
        /*00e2*/ 	.short	0x0028
        /*00e4*/ 	.byte	0x00, 0xf0, 0x21, 0x00


	//----- nvinfo : EIATTR_KPARAM_INFO
	.align		4
.L_9199:
        /*00e8*/ 	.byte	0x04, 0x17
        /*00ea*/ 	.short	(.L_9201 - .L_9200)
.L_9200:
        /*00ec*/ 	.word	0x00000000
        /*00f0*/ 	.short	0x0005
        /*00f2*/ 	.short	0x0024
        /*00f4*/ 	.byte	0x00, 0xf0, 0x11, 0x00


	//----- nvinfo : EIATTR_KPARAM_INFO
	.align		4
.L_9201:
        /*00f8*/ 	.byte	0x04, 0x17
        /*00fa*/ 	.short	(.L_9203 - .L_9202)
.L_9202:
        /*00fc*/ 	.word	0x00000000
        /*0100*/ 	.short	0x0004
        /*0102*/ 	.short	0x0020
        /*0104*/ 	.byte	0x00, 0xf0, 0x11, 0x00


	//----- nvinfo : EIATTR_KPARAM_INFO
	.align		4
.L_9203:
        /*0108*/ 	.byte	0x04, 0x17
        /*010a*/ 	.short	(.L_9205 - .L_9204)
.L_9204:
        /*010c*/ 	.word	0x00000000
        /*0110*/ 	.short	0x0003
        /*0112*/ 	.short	0x0018
        /*0114*/ 	.byte	0x00, 0xf0, 0x21, 0x00


	//----- nvinfo : EIATTR_KPARAM_INFO
	.align		4
.L_9205:
        /*0118*/ 	.byte	0x04, 0x17
        /*011a*/ 	.short	(.L_9207 - .L_9206)
.L_9206:
        /*011c*/ 	.word	0x00000000
        /*0120*/ 	.short	0x0002
        /*0122*/ 	.short	0x0010
        /*0124*/ 	.byte	0x00, 0xf0, 0x21, 0x00


	//----- nvinfo : EIATTR_KPARAM_INFO
	.align		4
.L_9207:
        /*0128*/ 	.byte	0x04, 0x17
        /*012a*/ 	.short	(.L_9209 - .L_9208)
.L_9208:
        /*012c*/ 	.word	0x00000000
        /*0130*/ 	.short	0x0001
        /*0132*/ 	.short	0x0008
        /*0134*/ 	.byte	0x00, 0xf0, 0x21, 0x00


	//----- nvinfo : EIATTR_KPARAM_INFO
	.align		4
.L_9209:
        /*0138*/ 	.byte	0x04, 0x17
        /*013a*/ 	.short	(.L_9211 - .L_9210)
.L_9210:
        /*013c*/ 	.word	0x00000000
        /*0140*/ 	.short	0x0000
        /*0142*/ 	.short	0x0000
        /*0144*/ 	.byte	0x00, 0xf0, 0x21, 0x00


	//----- nvinfo : EIATTR_SPARSE_MMA_MASK
	.align		4
.L_9211:
        /*0148*/ 	.byte	0x03, 0x50
        /*014a*/ 	.short	0x0000


	//----- nvinfo : EIATTR_MAXREG_COUNT
	.align		4
        /*014c*/ 	.byte	0x03, 0x1b
        /*014e*/ 	.short	0x00ff


	//----- nvinfo : EIATTR_NUM_BARRIERS
	.align		4
        /*0150*/ 	.byte	0x02, 0x4c
        /*0152*/ 	.byte	0x01
	.zero		1


	//----- nvinfo : EIATTR_EXTERNS
	.align		4
        /*0154*/ 	.byte	0x04, 0x0f
        /*0156*/ 	.short	(.L_9213 - .L_9212)


	//   ....[0]....
	.align		4
.L_9212:
        /*0158*/ 	.word	index@(__assertfail)


	//----- nvinfo : EIATTR_MERCURY_ISA_VERSION
	.align		4
.L_9213:
        /*015c*/ 	.byte	0x03, 0x5f
        /*015e*/ 	.short	0x0101


	//----- nvinfo : EIATTR_COOP_GROUP_MASK_REGIDS
	.align		4
        /*0160*/ 	.byte	0x04, 0x29
        /*0162*/ 	.short	(.L_9215 - .L_9214)


	//   ....[0]....
.L_9214:
        /*0164*/ 	.word	0xffffffff


	//   ....[1]....
        /*0168*/ 	.word	0xffffffff


	//   ....[2]....
        /*016c*/ 	.word	0xffffffff


	//   ....[3]....
        /*0170*/ 	.word	0xffffffff


	//   ....[4]....
        /*0174*/ 	.word	0xffffffff


	//   ....[5]....
        /*0178*/ 	.word	0xffffffff


	//   ....[6]....
        /*017c*/ 	.word	0xffffffff


	//   ....[7]....
        /*0180*/ 	.word	0xffffffff


	//   ....[8]....
        /*0184*/ 	.word	0xffffffff


	//   ....[9]....
        /*0188*/ 	.word	0xffffffff


	//   ....[10]....
        /*018c*/ 	.word	0xffffffff


	//   ....[11]....
        /*0190*/ 	.word	0xffffffff


	//   ....[12]....
        /*0194*/ 	.word	0xffffffff


	//   ....[13]....
        /*0198*/ 	.word	0xffffffff


	//   ....[14]....
        /*019c*/ 	.word	0x0500000f


	//   ....[15]....
        /*01a0*/ 	.word	0x0500000f


	//   ....[16]....
        /*01a4*/ 	.word	0x0500000f


	//----- nvinfo : EIATTR_COOP_GROUP_INSTR_OFFSETS
	.align		4
.L_9215:
        /*01a8*/ 	.byte	0x04, 0x28
        /*01aa*/ 	.short	(.L_9217 - .L_9216)


	//   ....[0]....
.L_9216:
        /*01ac*/ 	.word	0x00000b50


	//   ....[1]....
        /*01b0*/ 	.word	0x00000b80


	//   ....[2]....
        /*01b4*/ 	.word	0x00000ba0


	//   ....[3]....
        /*01b8*/ 	.word	0x00000cc0


	//   ....[4]....
        /*01bc*/ 	.word	0x00000ce0


	//   ....[5]....
        /*01c0*/ 	.word	0x00000d10


	//   ....[6]....
        /*01c4*/ 	.word	0x00001b50


	//   ....[7]....
        /*01c8*/ 	.word	0x00001bd0


	//   ....[8]....
        /*01cc*/ 	.word	0x00001c00


	//   ....[9]....
        /*01d0*/ 	.word	0x00001c50


	//   ....[10]....
        /*01d4*/ 	.word	0x00001ca0


	//   ....[11]....
        /*01d8*/ 	.word	0x00001cf0


	//   ....[12]....
        /*01dc*/ 	.word	0x00001d10


	//   ....[13]....
        /*01e0*/ 	.word	0x00001d30


	//   ....[14]....
        /*01e4*/ 	.word	0x00002f30


	//   ....[15]....
        /*01e8*/ 	.word	0x00002f90


	//   ....[16]....
        /*01ec*/ 	.word	0x00002ff0


	//----- nvinfo : EIATTR_SYSCALL_OFFSETS
	.align		4
.L_9217:
        /*01f0*/ 	.byte	0x04, 0x46
        /*01f2*/ 	.short	(.L_9219 - .L_9218)


	//   ....[0]....
.L_9218:
        /*01f4*/ 	.word	0x00002dc0


	//   ....[1]....
        /*01f8*/ 	.word	0x00002ec0


	//----- nvinfo : EIATTR_EXIT_INSTR_OFFSETS
	.align		4
.L_9219:
        /*01fc*/ 	.byte	0x04, 0x1c
        /*01fe*/ 	.short	(.L_9221 - .L_9220)


	//   ....[0]....
.L_9220:
        /*0200*/ 	.word	0x00002b60


	//   ....[1]....
        /*0204*/ 	.word	0x00002cc0


	//   ....[2]....
        /*0208*/ 	.word	0x00002ed0


	//----- nvinfo : EIATTR_CRS_STACK_SIZE
	.align		4
.L_9221:
        /*020c*/ 	.byte	0x04, 0x1e
        /*020e*/ 	.short	(.L_9223 - .L_9222)
.L_9222:
        /*0210*/ 	.word	0x00000000


	//----- nvinfo : EIATTR_CBANK_PARAM_SIZE
	.align		4
.L_9223:
        /*0214*/ 	.byte	0x03, 0x19
        /*0216*/ 	.short	0x007c


	//----- nvinfo : EIATTR_PARAM_CBANK
	.align		4
        /*0218*/ 	.byte	0x04, 0x0a
        /*021a*/ 	.short	(.L_9225 - .L_9224)
	.align		4
.L_9224:
        /*021c*/ 	.word	index@(.nv.constant0._ZN4vllm25paged_attention_v1_kernelIthLi32ELi8ELi128ELNS_18Fp8KVCacheDataTypeE2ELb1EEEvPT_PKS2_PKT0_S8_ifPKiSA_iPKfiiiSC_SC_iiiii)
        /*0220*/ 	.short	0x0210
        /*0222*/ 	.short	0x007c


	//----- nvinfo : EIATTR_SW_WAR
	.align		4
.L_9225:
        /*0224*/ 	.byte	0x04, 0x36
        /*0226*/ 	.short	(.L_9227 - .L_9226)
.L_9226:
        /*0228*/ 	.word	0x00000008
.L_9227:


//--------------------- .nv.info._ZN4vllm25paged_attention_v1_kernelIfhLi256ELi32ELi128ELNS_18Fp8KVCacheDataTypeE2ELb0EEEvPT_PKS2_PKT0_S8_ifPKiSA_iPKfiiiSC_SC_iiiii --------------------------
	.section	.nv.info._ZN4vllm25paged_attention_v1_kernelIfhLi256ELi32ELi128ELNS_18Fp8KVCacheDataTypeE2ELb0EEEvPT_PKS2_PKT0_S8_ifPKiSA_iPKfiiiSC_SC_iiiii,"",@"SHT_CUDA_INFO"
	.sectionflags	@""
	.align	4


	//----- nvinfo : EIATTR_CUDA_API_VERSION
	.align		4
        /*0000*/ 	.byte	0x04, 0x37
        /*0002*/ 	.short	(.L_9229 - .L_9228)
.L_9228:
        /*0004*/ 	.word	0x00000082


	//----- nvinfo : EIATTR_KPARAM_INFO
	.align		4
.L_9229:
        /*0008*/ 	.byte	0x04, 0x17
        /*000a*/ 	.short	(.L_9231 - .L_9230)
.L_9230:
        /*000c*/ 	.word	0x00000000
        /*0010*/ 	.short	0x0013
        /*0012*/ 	.short	0x0078
        /*0014*/ 	.byte	0x00, 0xf0, 0x11, 0x00


	//----- nvinfo : EIATTR_KPARAM_INFO
	.align		4
.L_9231:
        /*0018*/ 	.byte	0x04, 0x17
        /*001a*/ 	.short	(.L_9233 - .L_9232)
.L_9232:
        /*001c*/ 	.word	0x00000000
        /*0020*/ 	.short	0x0012
        /*0022*/ 	.short	0x0074
        /*0024*/ 	.byte	0x00, 0xf0, 0x11, 0x00


	//----- nvinfo : EIATTR_KPARAM_INFO
	.align		4
.L_9233:
        /*0028*/ 	.byte	0x04, 0x17
        /*002a*/ 	.short	(.L_9235 - .L_9234)
.L_9234:
        /*002c*/ 	.word	0x00000000
        /*0030*/ 	.short	0x0011
        /*0032*/ 	.short	0x0070
        /*0034*/ 	.byte	0x00, 0xf0, 0x11, 0x00


	//----- nvinfo : EIATTR_KPARAM_INFO
	.align		4
.L_9235:
        /*0038*/ 	.byte	0x04, 0x17
        /*003a*/ 	.short	(.L_9237 - .L_9236)
.L_9236:
        /*003c*/ 	.word	0x00000000
        /*0040*/ 	.short	0x0010
        /*0042*/ 	.short	0x006c
        /*0044*/ 	.byte	0x00, 0xf0, 0x11, 0x00


	//----- nvinfo : EIATTR_KPARAM_INFO
	.align		4
.L_9237:
        /*0048*/ 	.byte	0x04, 0x17
        /*004a*/ 	.short	(.L_9239 - .L_9238)
.L_9238:
        /*004c*/ 	.word	0x00000000
        /*0050*/ 	.short	0x000f
        /*0052*/ 	.short	0x0068
        /*0054*/ 	.byte	0x00, 0xf0, 0x11, 0x00


	//----- nvinfo : EIATTR_KPARAM_INFO
	.align		4
.L_9239:
        /*0058*/ 	.byte	0x04, 0x17
        /*005a*/ 	.short	(.L_9241 - .L_9240)
.L_9240:
        /*005c*/ 	.word	0x00000000
        /*0060*/ 	.short	0x000e
        /*0062*/ 	.short	0x0060
        /*0064*/ 	.byte	0x00, 0xf0, 0x21, 0x00


	//----- nvinfo : EIATTR_KPARAM_INFO
	.align		4
.L_9241:
        /*0068*/ 	.byte	0x04, 0x17
        /*006a*/ 	.short	(.L_9243 - .L_9242)
.L_9242:
        /*006c*/ 	.word	0x00000000
        /*0070*/ 	.short	0x000d
        /*0072*/ 	.short	0x0058
        /*0074*/ 	.byte	0x00, 0xf0, 0x21, 0x00


	//----- nvinfo : EIATTR_KPARAM_INFO
	.align		4
.L_9243:
        /*0078*/ 	.byte	0x04, 0x17
        /*007a*/ 	.short	(.L_9245 - .L_9244)
.L_9244:
        /*007c*/ 	.word	0x00000000
        /*0080*/ 	.short	0x000c
        /*0082*/ 	.short	0x0050
        /*0084*/ 	.byte	0x00, 0xf0, 0x11, 0x00


	//----- nvinfo : EIATTR_KPARAM_INFO
	.align		4
.L_9245:
        /*0088*/ 	.byte	0x04, 0x17
        /*008a*/ 	.short	(.L_9247 - .L_9246)
.L_9246:
        /*008c*/ 	.word	0x00000000
        /*0090*/ 	.short	0x000b
        /*0092*/ 	.short	0x004c
        /*0094*/ 	.byte	0x00, 0xf0, 0x11, 0x00


	//----- nvinfo : EIATTR_KPARAM_INFO
	.align		4
.L_9247:
        /*0098*/ 	.byte	0x04, 0x17
        /*009a*/ 	.short	(.L_9249 - .L_9248)
.L_9248:
        /*009c*/ 	.word	0x00000000
        /*00a0*/ 	.short	0x000a
        /*00a2*/ 	.short	0x0048
        /*00a4*/ 	.byte	0x00, 0xf0, 0x11, 0x00


	//----- nvinfo : EIATTR_KPARAM_INFO
	.align		4
.L_9249:
        /*00a8*/ 	.byte	0x04, 0x17
        /*00aa*/ 	.short	(.L_9251 - .L_9250)
.L_9250:
        /*00ac*/ 	.word	0x00000000
        /*00b0*/ 	.short	0x0009
        /*00b2*/ 	.short	0x0040
        /*00b4*/ 	.byte	0x00, 0xf0, 0x21, 0x00


	//----- nvinfo : EIATTR_KPARAM_INFO
	.align		4
.L_9251:
        /*00b8*/ 	.byte	0x04, 0x17
        /*00ba*/ 	.short	(.L_9253 - .L_9252)
.L_9252:
        /*00bc*/ 	.word	0x00000000
        /*00c0*/ 	.short	0x0008
        /*00c2*/ 	.short	0x0038
        /*00c4*/ 	.byte	0x00, 0xf0, 0x11, 0x00


	//----- nvinfo : EIATTR_KPARAM_INFO
	.align		4
.L_9253:
        /*00c8*/ 	.byte	0x04, 0x17
        /*00ca*/ 	.short	(.L_9255 - .L_9254)
.L_9254:
        /*00cc*/ 	.word	0x00000000
        /*00d0*/ 	.short	0x0007
        /*00d2*/ 	.short	0x0030
        /*00d4*/ 	.byte	0x00, 0xf0, 0x21, 0x00


	//----- nvinfo : EIATTR_KPARAM_INFO
	.align		4
.L_9255:
        /*00d8*/ 	.byte	0x04, 0x17
        /*00da*/ 	.short	(.L_9257 - .L_9256)
.L_9256:
        /*00dc*/ 	.word	0x00000000
        /*00e0*/ 	.short	0x0006
        /*00e2*/ 	.short	0x0028
        /*00e4*/ 	.byte	0x00, 0xf0, 0x21, 0x00


	//----- nvinfo : EIATTR_KPARAM_INFO
	.align		4
.L_9257:
        /*00e8*/ 	.byte	0x04, 0x17
        /*00ea*/ 	.short	(.L_9259 - .L_9258)
.L_9258:
        /*00ec*/ 	.word	0x00000000
        /*00f0*/ 	.short	0x0005
        /*00f2*/ 	.short	0x0024
        /*00f4*/ 	.byte	0x00, 0xf0, 0x11, 0x00


	//----- nvinfo : EIATTR_KPARAM_INFO
	.align		4
.L_9259:
        /*00f8*/ 	.byte	0x04, 0x17
        /*00fa*/ 	.short	(.L_9261 - .L_9260)
.L_9260:
        /*00fc*/ 	.word	0x00000000
        /*0100*/ 	.short	0x0004
        /*0102*/ 	.short	0x0020
        /*0104*/ 	.byte	0x00, 0xf0, 0x11, 0x00


	//----- nvinfo : EIATTR_KPARAM_INFO
	.align		4
.L_9261:
        /*0108*/ 	.byte	0x04, 0x17
        /*010a*/ 	.short	(.L_9263 - .L_9262)
.L_9262:
        /*010c*/ 	.word	0x00000000
        /*0110*/ 	.short	0x0003
        /*0112*/ 	.short	0x0018
        /*0114*/ 	.byte	0x00, 0xf0, 0x21, 0x00


	//----- nvinfo : EIATTR_KPARAM_INFO
	.align		4
.L_9263:
        /*0118*/ 	.byte	0x04, 0x17
        /*011a*/ 	.short	(.L_9265 - .L_9264)
.L_9264:
        /*011c*/ 	.word	0x00000000
        /*0120*/ 	.short	0x0002
        /*0122*/ 	.short	0x0010
        /*0124*/ 	.byte	0x00, 0xf0, 0x21, 0x00


	//----- nvinfo : EIATTR_KPARAM_INFO
	.align		4
.L_9265:
        /*0128*/ 	.byte	0x04, 0x17
        /*012a*/ 	.short	(.L_9267 - .L_9266)
.L_9266:
        /*012c*/ 	.word	0x00000000
        /*0130*/ 	.short	0x0001
        /*0132*/ 	.short	0x0008
        /*0134*/ 	.byte	0x00, 0xf0, 0x21, 0x00


	//----- nvinfo : EIATTR_KPARAM_INFO
	.align		4
.L_9267:
        /*0138*/ 	.byte	0x04, 0x17
        /*013a*/ 	.short	(.L_9269 - .L_9268)
.L_9268:
        /*013c*/ 	.word	0x00000000
        /*0140*/ 	.short	0x0000
        /*0142*/ 	.short	0x0000
        /*0144*/ 	.byte	0x00, 0xf0, 0x21, 0x00


	//----- nvinfo : EIATTR_SPARSE_MMA_MASK
	.align		4
.L_9269:
        /*0148*/ 	.byte	0x03, 0x50
        /*014a*/ 	.short	0x0000


	//----- nvinfo : EIATTR_MAXREG_COUNT
	.align		4
        /*014c*/ 	.byte	0x03, 0x1b
        /*014e*/ 	.short	0x00ff


	//----- nvinfo : EIATTR_NUM_BARRIERS
	.align		4
        /*0150*/ 	.byte	0x02, 0x4c
        /*0152*/ 	.byte	0x01
	.zero		1


	//----- nvinfo : EIATTR_EXTERNS
	.align		4
        /*0154*/ 	.byte	0x04, 0x0f
        /*0156*/ 	.short	(.L_9271 - .L_9270)


	//   ....[0]....
	.align		4
.L_9270:
        /*0158*/ 	.word	index@(__assertfail)


	//----- nvinfo : EIATTR_MERCURY_ISA_VERSION
	.align		4
.L_9271:
        /*015c*/ 	.byte	0x03, 0x5f
        /*015e*/ 	.short	0x0101


	//----- nvinfo : EIATTR_COOP_GROUP_MASK_REGIDS
	.align		4
        /*0160*/ 	.byte	0x04, 0x29
        /*0162*/ 	.short	(.L_9273 - .L_9272)


	//   ....[0]....
.L_9272:
        /*0164*/ 	.word	0xffffffff


	//   ....[1]....
        /*0168*/ 	.word	0xffffffff


	//   ....[2]....
        /*016c*/ 	.word	0xffffffff


	//   ....[3]....
        /*0170*/ 	.word	0xffffffff


	//   ....[4]....
        /*0174*/ 	.word	0xffffffff


	//   ....[5]....
        /*0178*/ 	.word	0xffffffff


	//   ....[6]....
        /*017c*/ 	.word	0xffffffff


	//   ....[7]....
        /*0180*/ 	.word	0xffffffff


	//   ....[8]....
        /*0184*/ 	.word	0xffffffff


	//   ....[9]....
        /*0188*/ 	.word	0xffffffff


	//   ....[10]....
        /*018c*/ 	.word	0xffffffff


	//   ....[11]....
        /*0190*/ 	.word	0xffffffff


	//   ....[12]....
        /*0194*/ 	.word	0xffffffff


	//   ....[13]....
        /*0198*/ 	.word	0xffffffff


	//   ....[14]....
        /*019c*/ 	.word	0xffffffff


	//   ....[15]....
        /*01a0*/ 	.word	0xffffffff


	//   ....[16]....
        /*01a4*/ 	.word	0x0500000f


	//   ....[17]....
        /*01a8*/ 	.word	0x0500000f


	//   ....[18]....
        /*01ac*/ 	.word	0x0500000f


	//   ....[19]....
        /*01b0*/ 	.word	0x0500000f


	//   ....[20]....
        /*01b4*/ 	.word	0x0500000f


	//----- nvinfo : EIATTR_COOP_GROUP_INSTR_OFFSETS
	.align		4
.L_9273:
        /*01b8*/ 	.byte	0x04, 0x28
        /*01ba*/ 	.short	(.L_9275 - .L_9274)


	//   ....[0]....
.L_9274:
        /*01bc*/ 	.word	0x00000180


	//   ....[1]....
        /*01c0*/ 	.word	0x000001b0


	//   ....[2]....
        /*01c4*/ 	.word	0x000001d0


	//   ....[3]....
        /*01c8*/ 	.word	0x000001f0


	//   ....[4]....
        /*01cc*/ 	.word	0x00000210


	//   ....[5]....
        /*01d0*/ 	.word	0x00000330


	//   ....[6]....
        /*01d4*/ 	.word	0x00000360


	//   ....[7]....
        /*01d8*/ 	.word	0x00000380


	//   ....[8]....
        /*01dc*/ 	.word	0x000011c0


	//   ....[9]....
        /*01e0*/ 	.word	0x00001240


	//   ....[10]....
        /*01e4*/ 	.word	0x00001280


	//   ....[11]....
        /*01e8*/ 	.word	0x000012d0


	//   ....[12]....
        /*01ec*/ 	.word	0x00001310


	//   ....[13]....
        /*01f0*/ 	.word	0x00001360


	//   ....[14]....
        /*01f4*/ 	.word	0x00001380


	//   ....[15]....
        /*01f8*/ 	.word	0x000013a0


	//   ....[16]....
        /*01fc*/ 	.word	0x00005560


	//   ....[17]....
        /*0200*/ 	.word	0x000055c0


	//   ....[18]....
        /*0204*/ 	.word	0x00005620


	//   ....[19]....
        /*0208*/ 	.word	0x00005680


	//   ....[20]....
        /*020c*/ 	.word	0x000056e0


	//----- nvinfo : EIATTR_SYSCALL_OFFSETS
	.align		4
.L_9275:
        /*0210*/ 	.byte	0x04, 0x46
        /*0212*/ 	.short	(.L_9277 - .L_9276)


	//   ....[0]....
.L_9276:
        /*0214*/ 	.word	0x000054f0


	//----- nvinfo : EIATTR_EXIT_INSTR_OFFSETS
	.align		4
.L_9277:
        /*0218*/ 	.byte	0x04, 0x1c
        /*021a*/ 	.short	(.L_9279 - .L_9278)


	//   ....[0]....
.L_9278:
        /*021c*/ 	.word	0x00003ab0


	//   ....[1]....
        /*0220*/ 	.word	0x00003ac0


	//   ....[2]....
        /*0224*/ 	.word	0x000053f0


	//   ....[3]....
        /*0228*/ 	.word	0x00005500


	//----- nvinfo : EIATTR_CRS_STACK_SIZE
	.align		4
.L_9279:
        /*022c*/ 	.byte	0x04, 0x1e
        /*022e*/ 	.short	(.L_9281 - .L_9280)
.L_9280:
        /*0230*/ 	.word	0x00000000


	//----- nvinfo : EIATTR_CBANK_PARAM_SIZE
	.align		4
.L_9281:
        /*0234*/ 	.byte	0x03, 0x19
        /*0236*/ 	.short	0x007c


	//----- nvinfo : EIATTR_PARAM_CBANK
	.align		4
        /*0238*/ 	.byte	0x04, 0x0a
        /*023a*/ 	.short	(.L_9283 - .L_9282)
	.align		4
.L_9282:
        /*023c*/ 	.word	index@(.nv.constant0._ZN4vllm25paged_attention_v1_kernelIfhLi256ELi32ELi128ELNS_18Fp8KVCacheDataTypeE2ELb0EEEvPT_PKS2_PKT0_S8_ifPKiSA_iPKfiiiSC_SC_iiiii)
        /*0240*/ 	.short	0x0210
        /*0242*/ 	.short	0x007c


	//----- nvinfo : EIATTR_SW_WAR
	.align		4
.L_9283:
        /*0244*/ 	.byte	0x04, 0x36
        /*0246*/ 	.short	(.L_9285 - .L_9284)
.L_9284:
        /*0248*/ 	.word	0x00000008
.L_9285:


//--------------------- .nv.info._ZN4vllm25paged_attention_v1_kernelIfhLi192ELi32ELi128ELNS_18Fp8KVCacheDataTypeE2ELb0EEEvPT_PKS2_PKT0_S8_ifPKiSA_iPKfiiiSC_SC_iiiii --------------------------
	.section	.nv.info._ZN4vllm25paged_attention_v1_kernelIfhLi192ELi32ELi128ELNS_18Fp8KVCacheDataTypeE2ELb0EEEvPT_PKS2_PKT0_S8_ifPKiSA_iPKfiiiSC_SC_iiiii,"",@"SHT_CUDA_INFO"
	.sectionflags	@""
	.align	4


	//----- nvinfo : EIATTR_CUDA_API_VERSION
	.align		4
        /*0000*/ 	.byte	0x04, 0x37
        /*0002*/ 	.short	(.L_9287 - .L_9286)
.L_9286:
        /*0004*/ 	.word	0x00000082


	//----- nvinfo : EIATTR_KPARAM_INFO
	.align		4
.L_9287:
        /*0008*/ 	.byte	0x04, 0x17
        /*000a*/ 	.short	(.L_9289 - .L_9288)
.L_9288:
        /*000c*/ 	.word	0x00000000
        /*0010*/ 	.short	0x0013
        /*0012*/ 	.short	0x0078
        /*0014*/ 	.byte	0x00, 0xf0, 0x11, 0x00


	//----- nvinfo : EIATTR_KPARAM_INFO
	.align		4
.L_9289:
        /*0018*/ 	.byte	0x04, 0x17
        /*001a*/ 	.short	(.L_9291 - .L_9290)
.L_9290:
        /*001c*/ 	.word	0x00000000
        /*0020*/ 	.short	0x0012
        /*0022*/ 	.short	0x0074
        /*0024*/ 	.byte	0x00, 0xf0, 0x11, 0x00


	//----- nvinfo : EIATTR_KPARAM_INFO
	.align		4
.L_9291:
        /*0028*/ 	.byte	0x04, 0x17
        /*002a*/ 	.short	(.L_9293 - .L_9292)
.L_9292:
        /*002c*/ 	.word	0x00000000
        /*0030*/ 	.short	0x0011
        /*0032*/ 	.short	0x0070
        /*0034*/ 	.byte	0x00, 0xf0, 0x11, 0x00


	//----- nvinfo : EIATTR_KPARAM_INFO
	.align		4
.L_9293:
        /*0038*/ 	.byte	0x04, 0x17
        /*003a*/ 	.short	(.L_9295 - .L_9294)
.L_9294:
        /*003c*/ 	.word	0x00000000
        /*0040*/ 	.short	0x0010
        /*0042*/ 	.short	0x006c
        /*0044*/ 	.byte	0x00, 0xf0, 0x11, 0x00


	//----- nvinfo : EIATTR_KPARAM_INFO
	.align		4
.L_9295:
        /*0048*/ 	.byte	0x04, 0x17
        /*004a*/ 	.short	(.L_9297 - .L_9296)
.L_9296:
        /*004c*/ 	.word	0x00000000
        /*0050*/ 	.short	0x000f
        /*0052*/ 	.short	0x0068
        /*0054*/ 	.byte	0x00, 0xf0, 0x11, 0x00


	//----- nvinfo : EIATTR_KPARAM_INFO
	.align		4
.L_9297:
        /*0058*/ 	.byte	0x04, 0x17
        /*005a*/ 	.short	(.L_9299 - .L_9298)
.L_9298:
        /*005c*/ 	.word	0x00000000
        /*0060*/ 	.short	0x000e
        /*0062*/ 	.short	0x0060
        /*0064*/ 	.byte	0x00, 0xf0, 0x21, 0x00


	//----- nvinfo : EIATTR_KPARAM_INFO
	.align		4
.L_9299:
        /*0068*/ 	.byte	0x04, 0x17
        /*006a*/ 	.short	(.L_9301 - .L_9300)
.L_9300:
        /*006c*/ 	.word	0x00000000
        /*0070*/ 	.short	0x000d
        /*0072*/ 	.short	0x0058
        /*0074*/ 	.byte	0x00, 0xf0, 0x21, 0x00


	//----- nvinfo : EIATTR_KPARAM_INFO
	.align		4
.L_9301:
        /*0078*/ 	.byte	0x04, 0x17
        /*007a*/ 	.short	(.L_9303 - .L_9302)
.L_9302:
        /*007c*/ 	.word	0x00000000
        /*0080*/ 	.short	0x000c
        /*0082*/ 	.short	0x0050
        /*0084*/ 	.byte	0x00, 0xf0, 0x11, 0x00


	//----- nvinfo : EIATTR_KPARAM_INFO
	.align		4
.L_9303:
        /*0088*/ 	.byte	0x04, 0x17
        /*008a*/ 	.short	(.L_9305 - .L_9304)
.L_9304:
        /*008c*/ 	.word	0x00000000
        /*0090*/ 	.short	0x000b
        /*0092*/ 	.short	0x004c
        /*0094*/ 	.byte	0x00, 0xf0, 0x11, 0x00


	//----- nvinfo : EIATTR_KPARAM_INFO
	.align		4
.L_9305:
        /*0098*/ 	.byte	0x04, 0x17
        /*009a*/ 	.short	(.L_9307 - .L_9306)
.L_9306:
        /*009c*/ 	.word	0x00000000
        /*00a0*/ 	.short	0x000a
        /*00a2*/ 	.short	0x0048
        /*00a4*/ 	.byte	0x00, 0xf0, 0x11, 0x00


	//----- nvinfo : EIATTR_KPARAM_INFO
	.align		4
.L_9307:
        /*00a8*/ 	.byte	0x04, 0x17
        /*00aa*/ 	.short	(.L_9309 - .L_9308)
.L_9308:
        /*00ac*/ 	.word	0x00000000
        /*00b0*/ 	.short	0x0009
        /*00b2*/ 	.short	0x0040
        /*00b4*/ 	.byte	0x00, 0xf0, 0x21, 0x00


	//----- nvinfo : EIATTR_KPARAM_INFO
	.align		4
.L_9309:
        /*00b8*/ 	.byte	0x04, 0x17
        /*00ba*/ 	.short	(.L_9311 - .L_9310)
.L_9310:
        /*00bc*/ 	.word	0x00000000
        /*00c0*/ 	.short	0x0008
        /*00c2*/ 	.short	0x0038
        /*00c4*/ 	.byte	0x00, 0xf0, 0x11, 0x00


	//----- nvinfo : EIATTR_KPARAM_INFO
	.align		4
.L_9311:
        /*00c8*/ 	.byte	0x04, 0x17
        /*00ca*/ 	.short	(.L_9313 - .L_9312)
.L_9312:
        /*00cc*/ 	.word	0x00000000
        /*00d0*/ 	.short	0x0007
        /*00d2*/ 	.short	0x0030
        /*00d4*/ 	.byte	0x00, 0xf0, 0x21, 0x00


	//----- nvinfo : EIATTR_KPARAM_INFO
	.align		4
.L_9313:
        /*00d8*/ 	.byte	0x04, 0x17
        /*00da*/ 	.short	(.L_9315 - .L_9314)
.L_9314:
        /*00dc*/ 	.word	0x00000000
        /*00e0*/ 	.short	0x0006
        /*00e2*/ 	.short	0x0028
        /*00e4*/ 	.byte	0x00, 0xf0, 0x21, 0x00


	//----- nvinfo : EIATTR_KPARAM_INFO
	.align		4
.L_9315:
        /*00e8*/ 	.byte	0x04, 0x17
        /*00ea*/ 	.short	(.L_9317 - .L_9316)
.L_9316:
        /*00ec*/ 	.word	0x00000000
        /*00f0*/ 	.short	0x0005
        /*00f2*/ 	.short	0x0024
        /*00f4*/ 	.byte	0x00, 0xf0, 0x11, 0x00


	//----- nvinfo : EIATTR_KPARAM_INFO
	.align		4
.L_9317:
        /*00f8*/ 	.byte	0x04, 0x17
        /*00fa*/ 	.short	(.L_9319 - .L_9318)
.L_9318:
        /*00fc*/ 	.word	0x00000000
        /*0100*/ 	.short	0x0004
        /*0102*/ 	.short	0x0020
        /*0104*/ 	.byte	0x00, 0xf0, 0x11, 0x00


	//----- nvinfo : EIATTR_KPARAM_INFO
	.align		4
.L_9319:
        /*0108*/ 	.byte	0x04, 0x17
        /*010a*/ 	.short	(.L_9321 - .L_9320)
.L_9320:
        /*010c*/ 	.word	0x00000000
        /*0110*/ 	.short	0x0003
        /*0112*/ 	.short	0x0018
        /*0114*/ 	.byte	0x00, 0xf0, 0x21, 0x00


	//----- nvinfo : EIATTR_KPARAM_INFO
	.align		4
.L_9321:
        /*0118*/ 	.byte	0x04, 0x17
        /*011a*/ 	.short	(.L_9323 - .L_9322)
.L_9322:
        /*011c*/ 	.word	0x00000000
        /*0120*/ 	.short	0x0002
        /*0122*/ 	.short	0x0010
        /*0124*/ 	.byte	0x00, 0xf0, 0x21, 0x00


	//----- nvinfo : EIATTR_KPARAM_INFO
	.align		4
.L_9323:
        /*0128*/ 	.byte	0x04, 0x17
        /*012a*/ 	.short	(.L_9325 - .L_9324)
.L_9324:
        /*012c*/ 	.word	0x00000000
        /*0130*/ 	.short	0x0001
        /*0132*/ 	.short	0x0008
        /*0134*/ 	.byte	0x00, 0xf0, 0x21, 0x00


	//----- nvinfo : EIATTR_KPARAM_INFO
	.align		4
.L_9325:
        /*0138*/ 	.byte	0x04, 0x17
        /*013a*/ 	.short	(.L_9327 - .L_9326)
.L_9326:
        /*013c*/ 	.word	0x00000000
        /*0140*/ 	.short	0x0000
        /*0142*/ 	.short	0x0000
        /*0144*/ 	.byte	0x00, 0xf0, 0x21, 0x00


	//----- nvinfo : EIATTR_SPARSE_MMA_MASK
	.align		4
.L_9327:
        /*0148*/ 	.byte	0x03, 0x50
        /*014a*/ 	.short	0x0000


	//----- nvinfo : EIATTR_MAXREG_COUNT
	.align		4
        /*014c*/ 	.byte	0x03, 0x1b
        /*014e*/ 	.short	0x00ff


	//----- nvinfo : EIATTR_NUM_BARRIERS
	.align		4
        /*0150*/ 	.byte	0x02, 0x4c
        /*0152*/ 	.byte	0x01
	.zero		1


	//----- nvinfo : EIATTR_EXTERNS
	.align		4
        /*0154*/ 	.byte	0x04, 0x0f
        /*0156*/ 	.short	(.L_9329 - .L_9328)


	//   ....[0]....
	.align		4
.L_9328:
        /*0158*/ 	.word	index@(__assertfail)


	//----- nvinfo : EIATTR_MERCURY_ISA_VERSION
	.align		4
.L_9329:
        /*015c*/ 	.byte	0x03, 0x5f
        /*015e*/ 	.short	0x0101


	//----- nvinfo : EIATTR_COOP_GROUP_MASK_REGIDS
	.align		4
        /*0160*/ 	.byte	0x04, 0x29
        /*0162*/ 	.short	(.L_9331 - .L_9330)


	//   ....[0]....
.L_9330:
        /*0164*/ 	.word	0xffffffff


	//   ....[1]....
        /*0168*/ 	.word	0xffffffff


	//   ....[2]....
        /*016c*/ 	.word	0xffffffff


	//   ....[3]....
        /*0170*/ 	.word	0xffffffff


	//   ....[4]....
        /*0174*/ 	.word	0xffffffff


	//   ....[5]....
        /*0178*/ 	.word	0xffffffff


	//   ....[6]....
        /*017c*/ 	.word	0xffffffff


	//   ....[7]....
        /*0180*/ 	.word	0xffffffff


	//   ....[8]....
        /*0184*/ 	.word	0xffffffff


	//   ....[9]....
        /*0188*/ 	.word	0xffffffff


	//   ....[10]....
        /*018c*/ 	.word	0xffffffff


	//   ....[11]....
        /*0190*/ 	.word	0xffffffff


	//   ....[12]....
        /*0194*/ 	.word	0xffffffff


	//   ....[13]....
        /*0198*/ 	.word	0xffffffff


	//   ....[14]....
        /*019c*/ 	.word	0xffffffff


	//   ....[15]....
        /*01a0*/ 	.word	0xffffffff


	//   ....[16]....
        /*01a4*/ 	.word	0x0500000f


	//   ....[17]....
        /*01a8*/ 	.word	0x0500000f


	//   ....[18]....
        /*01ac*/ 	.word	0x0500000f


	//   ....[19]....
        /*01b0*/ 	.word	0x0500000f


	//   ....[20]....
        /*01b4*/ 	.word	0x0500000f


	//----- nvinfo : EIATTR_COOP_GROUP_INSTR_OFFSETS
	.align		4
.L_9331:
        /*01b8*/ 	.byte	0x04, 0x28
        /*01ba*/ 	.short	(.L_9333 - .L_9332)


	//   ....[0]....
.L_9332:
        /*01bc*/ 	.word	0x00000180


	//   ....[1]....
        /*01c0*/ 	.word	0x000001b0


	//   ....[2]....
        /*01c4*/ 	.word	0x000001d0


	//   ....[3]....
        /*01c8*/ 	.word	0x000001f0


	//   ....[4]....
        /*01cc*/ 	.word	0x00000210


	//   ....[5]....
        /*01d0*/ 	.word	0x00000330


	//   ....[6]....
        /*01d4*/ 	.word	0x00000360


	//   ....[7]....
        /*01d8*/ 	.word	0x00000380


	//   ....[8]....
        /*01dc*/ 	.word	0x000011c0


	//   ....[9]....
        /*01e0*/ 	.word	0x00001240


	//   ....[10]....
        /*01e4*/ 	.word	0x00001280


	//   ....[11]....
        /*01e8*/ 	.word	0x000012d0


	//   ....[12]....
        /*01ec*/ 	.word	0x00001310


	//   ....[13]....
        /*01f0*/ 	.word	0x00001360


	//   ....[14]....
        /*01f4*/ 	.word	0x00001380


	//   ....[15]....
        /*01f8*/ 	.word	0x000013a0


	//   ....[16]....
        /*01fc*/ 	.word	0x000048b0


	//   ....[17]....
        /*0200*/ 	.word	0x00004910


	//   ....[18]....
        /*0204*/ 	.word	0x00004970


	//   ....[19]....
        /*0208*/ 	.word	0x000049d0


	//   ....[20]....
        /*020c*/ 	.word	0x00004a30


	//----- nvinfo : EIATTR_SYSCALL_OFFSETS
	.align		4
.L_9333:
        /*0210*/ 	.byte	0x04, 0x46
        /*0212*/ 	.short	(.L_9335 - .L_9334)


	//   ....[0]....
.L_9334:
        /*0214*/ 	.word	0x00004840


	//----- nvinfo : EIATTR_EXIT_INSTR_OFFSETS
	.align		4
.L_9335:
        /*0218*/ 	.byte	0x04, 0x1c
        /*021a*/ 	.short	(.L_9337 - .L_9336)


	//   ....[0]....
.L_9336:
        /*021c*/ 	.word	0x00003410


	//   ....[1]....
        /*0220*/ 	.word	0x00003420


	//   ....[2]....
        /*0224*/ 	.word	0x00004740


	//   ....[3]....
        /*0228*/ 	.word	0x00004850


	//----- nvinfo : EIATTR_CRS_STACK_SIZE
	.align		4
.L_9337:
        /*022c*/ 	.byte	0x04, 0x1e
        /*022e*/ 	.short	(.L_9339 - .L_9338)
.L_9338:
        /*0230*/ 	.word	0x00000000


	//----- nvinfo : EIATTR_CBANK_PARAM_SIZE
	.align		4
.L_9339:
        /*0234*/ 	.byte	0x03, 0x19
        /*0236*/ 	.short	0x007c


	//----- nvinfo : EIATTR_PARAM_CBANK
	.align		4
        /*0238*/ 	.byte	0x04, 0x0a
        /*023a*/ 	.short	(.L_9341 - .L_9340)
	.align		4
.L_9340:
        /*023c*/ 	.word	index@(.nv.constant0._ZN4vllm25paged_attention_v1_kernelIfhLi192ELi32ELi128ELNS_18Fp8KVCacheDataTypeE2ELb0EEEvPT_PKS2_PKT0_S8_ifPKiSA_iPKfiiiSC_SC_iiiii)
        /*0240*/ 	.short	0x0210
        /*0242*/ 	.short	0x007c


	//----- nvinfo : EIATTR_SW_WAR
	.align		4
.L_9341:
        /*0244*/ 	.byte	0x04, 0x36
        /*0246*/ 	.short	(.L_9343 - .L_9342)
.L_9342:
        /*0248*/ 	.word	0x00000008
.L_9343:


//--------------------- .nv.info._ZN4vllm25paged_attention_v1_kernelIfhLi128ELi32ELi128ELNS_18Fp8KVCacheDataTypeE2ELb0EEEvPT_PKS2_PKT0_S8_ifPKiSA_iPKfiiiSC_SC_iiiii --------------------------
	.section	.nv.info._ZN4vllm25paged_attention_v1_kernelIfhLi128ELi32ELi128ELNS_18Fp8KVCacheDataTypeE2ELb0EEEvPT_PKS2_PKT0_S8_ifPKiSA_iPKfiiiSC_SC_iiiii,"",@"SHT_CUDA_INFO"
	.sectionflags	@""
	.align	4


	//----- nvinfo : EIATTR_CUDA_API_VERSION
	.align		4
        /*0000*/ 	.byte	0x04, 0x37
        /*0002*/ 	.short	(.L_9345 - .L_9344)
.L_9344:
        /*0004*/ 	.word	0x00000082


	//----- nvinfo : EIATTR_KPARAM_INFO
	.align		4
.L_9345:
        /*0008*/ 	.byte	0x04, 0x17
        /*000a*/ 	.short	(.L_9347 - .L_9346)
.L_9346:
        /*000c*/ 	.word	0x00000000
        /*0010*/ 	.short	0x0013
        /*0012*/ 	.short	0x0078
        /*0014*/ 	.byte	0x00, 0xf0, 0x11, 0x00


	//----- nvinfo : EIATTR_KPARAM_INFO
	.align		4
.L_9347:
        /*0018*/ 	.byte	0x04, 0x17
        /*001a*/ 	.short	(.L_9349 - .L_9348)
.L_9348:
        /*001c*/ 	.word	0x00000000
        /*0020*/ 	.short	0x0012
        /*0022*/ 	.short	0x0074
        /*0024*/ 	.byte	0x00, 0xf0, 0x11, 0x00


	//----- nvinfo : EIATTR_KPARAM_INFO
	.align		4
.L_9349:
        /*0028*/ 	.byte	0x04, 0x17
        /*002a*/ 	.short	(.L_9351 - .L_9350)
.L_9350:
        /*002c*/ 	.word	0x00000000
        /*0030*/ 	.short	0x0011
        /*0032*/ 	.short	0x0070
        /*0034*/ 	.byte	0x00, 0xf0, 0x11, 0x00


	//----- nvinfo : EIATTR_KPARAM_INFO
	.align		4
.L_9351:
        /*0038*/ 	.byte	0x04, 0x17
        /*003a*/ 	.short	(.L_9353 - .L_9352)
.L_9352:
        /*003c*/ 	.word	0x00000000
        /*0040*/ 	.short	0x0010
        /*0042*/ 	.short	0x006c
        /*0044*/ 	.byte	0x00, 0xf0, 0x11, 0x00


	//----- nvinfo : EIATTR_KPARAM_INFO
	.align		4
.L_9353:
        /*0048*/ 	.byte	0x04, 0x17
        /*004a*/ 	.short	(.L_9355 - .L_9354)
.L_9354:
        /*004c*/ 	.word	0x00000000
        /*0050*/ 	.short	0x000f
        /*0052*/ 	.short	0x0068
        /*0054*/ 	.byte	0x00, 0xf0, 0x11, 0x00


	//----- nvinfo : EIATTR_KPARAM_INFO
	.align		4
.L_9355:
        /*0058*/ 	.byte	0x04, 0x17
        /*005a*/ 	.short	(.L_9357 - .L_9356)
.L_9356:
        /*005c*/ 	.word	0x00000000
        /*0060*/ 	.short	0x000e
        /*0062*/ 	.short	0x0060
        /*0064*/ 	.byte	0x00, 0xf0, 0x21, 0x00


	//----- nvinfo : EIATTR_KPARAM_INFO
	.align		4
.L_9357:
        /*0068*/ 	.byte	0x04, 0x17
        /*006a*/ 	.short	(.L_9359 - .L_9358)
.L_9358:
        /*006c*/ 	.word	0x00000000
        /*0070*/ 	.short	0x000d
        /*0072*/ 	.short	0x0058
        /*0074*/ 	.byte	0x00, 0xf0, 0x21, 0x00


	//----- nvinfo : EIATTR_KPARAM_INFO
	.align		4
.L_9359:
        /*0078*/ 	.byte	0x04, 0x17
        /*007a*/ 	.short	(.L_9361 - .L_9360)
.L_9360:
        /*007c*/ 	.word	0x00000000
        /*0080*/ 	.short	0x000c
        /*0082*/ 	.short	0x0050
        /*0084*/ 	.byte	0x00, 0xf0, 0x11, 0x00


	//----- nvinfo : EIATTR_KPARAM_INFO
	.align		4
.L_9361:
        /*0088*/ 	.byte	0x04, 0x17
        /*008a*/ 	.short	(.L_9363 - .L_9362)
.L_9362:
        /*008c*/ 	.word	0x00000000
        /*0090*/ 	.short	0x000b
        /*0092*/ 	.short	0x004c
        /*0094*/ 	.byte	0x00, 0xf0, 0x11, 0x00


	//----- nvinfo : EIATTR_KPARAM_INFO
	.align		4
.L_9363:
        /*0098*/ 	.byte	0x04, 0x17
        /*009a*/ 	.short	(.L_9365 - .L_9364)
.L_9364:
        /*009c*/ 	.word	0x00000000
        /*00a0*/ 	.short	0x000a
        /*00a2*/ 	.short	0x0048
        /*00a4*/ 	.byte	0x00, 0xf0, 0x11, 0x00


	//----- nvinfo : EIATTR_KPARAM_INFO
	.align		4
.L_9365:
        /*00a8*/ 	.byte	0x04, 0x17
        /*00aa*/ 	.short	(.L_9367 - .L_9366)
.L_9366:
        /*00ac*/ 	.word	0x00000000
        /*00b0*/ 	.short	0x0009
        /*00b2*/ 	.short	0x0040
        /*00b4*/ 	.byte	0x00, 0xf0, 0x21, 0x00


	//----- nvinfo : EIATTR_KPARAM_INFO
	.align		4
.L_9367:
        /*00b8*/ 	.byte	0x04, 0x17
        /*00ba*/ 	.short	(.L_9369 - .L_9368)
.L_9368:
        /*00bc*/ 	.word	0x00000000
        /*00c0*/ 	.short	0x0008
        /*00c2*/ 	.short	0x0038
        /*00c4*/ 	.byte	0x00, 0xf0, 0x11, 0x00


	//----- nvinfo : EIATTR_KPARAM_INFO
	.align		4
.L_9369:
        /*00c8*/ 	.byte	0x04, 0x17
        /*00ca*/ 	.short	(.L_9371 - .L_9370)
.L_9370:
        /*00cc*/ 	.word	0x00000000
        /*00d0*/ 	.short	0x0007
        /*00d2*/ 	.short	0x0030
        /*00d4*/ 	.byte	0x00, 0xf0, 0x21, 0x00


	//----- nvinfo : EIATTR_KPARAM_INFO
	.align		4
.L_9371:
        /*00d8*/ 	.byte	0x04, 0x17
        /*00da*/ 	.short	(.L_9373 - .L_9372)
.L_9372:
        /*00dc*/ 	.word	0x00000000
        /*00e0*/ 	.short	0x0006
        /*00e2*/ 	.short	0x0028
        /*00e4*/ 	.byte	0x00, 0xf0, 0x21, 0x00


	//----- nvinfo : EIATTR_KPARAM_INFO
	.align		4
.L_9373:
        /*00e8*/ 	.byte	0x04, 0x17
        /*00ea*/ 	.short	(.L_9375 - .L_9374)
.L_9374:
        /*00ec*/ 	.word	0x00000000
        /*00f0*/ 	.short	0x0005
        /*00f2*/ 	.short	0x0024
        /*00f4*/ 	.byte	0x00, 0xf0, 0x11, 0x00


	//----- nvinfo : EIATTR_KPARAM_INFO
	.align		4
.L_9375:
        /*00f8*/ 	.byte	0x04, 0x17
        /*00fa*/ 	.short	(.L_9377 - .L_9376)
.L_9376:
        /*00fc*/ 	.word	0x00000000
        /*0100*/ 	.short	0x0004
        /*0102*/ 	.short	0x0020
        /*0104*/ 	.byte	0x00, 0xf0, 0x11, 0x00


	//----- nvinfo : EIATTR_KPARAM_INFO
	.align		4
.L_9377:
        /*0108*/ 	.byte	0x04, 0x17
        /*010a*/ 	.short	(.L_9379 - .L_9378)
.L_9378:
        /*010c*/ 	.word	0x00000000
        /*0110*/ 	.short	0x0003
        /*0112*/ 	.short	0x0018
        /*0114*/ 	.byte	0x00, 0xf0, 0x21, 0x00


	//----- nvinfo : EIATTR_KPARAM_INFO
	.align		4
.L_9379:
        /*0118*/ 	.byte	0x04, 0x17
        /*011a*/ 	.short	(.L_9381 - .L_9380)
.L_9380:
        /*011c*/ 	.word	0x00000000
        /*0120*/ 	.short	0x0002
        /*0122*/ 	.short	0x0010
        /*0124*/ 	.byte	0x00, 0xf0, 0x21, 0x00


	//----- nvinfo : EIATTR_KPARAM_INFO
	.align		4
.L_9381:
        /*0128*/ 	.byte	0x04, 0x17
        /*012a*/ 	.short	(.L_9383 - .L_9382)
.L_9382:
        /*012c*/ 	.word	0x00000000
        /*0130*/ 	.short	0x0001
        /*0132*/ 	.short	0x0008
        /*0134*/ 	.byte	0x00, 0xf0, 0x21, 0x00


	//----- nvinfo : EIATTR_KPARAM_INFO
	.align		4
.L_9383:
        /*0138*/ 	.byte	0x04, 0x17
        /*013a*/ 	.short	(.L_9385 - .L_9384)
.L_9384:
        /*013c*/ 	.word	0x00000000
        /*0140*/ 	.short	0x0000
        /*0142*/ 	.short	0x0000
        /*0144*/ 	.byte	0x00, 0xf0, 0x21, 0x00


	//----- nvinfo : EIATTR_SPARSE_MMA_MASK
	.align		4
.L_9385:
        /*0148*/ 	.byte	0x03, 0x50
        /*014a*/ 	.short	0x0000


	//----- nvinfo : EIATTR_MAXREG_COUNT
	.align		4
        /*014c*/ 	.byte	0x03, 0x1b
        /*014e*/ 	.short	0x00ff


	//----- nvinfo : EIATTR_NUM_BARRIERS
	.align		4
        /*0150*/ 	.byte	0x02, 0x4c
        /*0152*/ 	.byte	0x01
	.zero		1


	//----- nvinfo : EIATTR_EXTERNS
	.align		4
        /*0154*/ 	.byte	0x04, 0x0f
        /*0156*/ 	.short	(.L_9387 - .L_9386)


	//   ....[0]....
	.align		4
.L_9386:
        /*0158*/ 	.word	index@(__assertfail)


	//----- nvinfo : EIATTR_MERCURY_ISA_VERSION
	.align		4
.L_9387:
        /*015c*/ 	.byte	0x03, 0x5f
        /*015e*/ 	.short	0x0101


	//----- nvinfo : EIATTR_COOP_GROUP_MASK_REGIDS
	.align		4
        /*0160*/ 	.byte	0x04, 0x29
        /*0162*/ 	.short	(.L_9389 - .L_9388)


	//   ....[0]....
.L_9388:
        /*0164*/ 	.word	0xffffffff


	//   ....[1]....
        /*0168*/ 	.word	0xffffffff


	//   ....[2]....
        /*016c*/ 	.word	0xffffffff


	//   ....[3]....
        /*0170*/ 	.word	0xffffffff


	//   ....[4]....
        /*0174*/ 	.word	0xffffffff


	//   ....[5]....
        /*0178*/ 	.word	0xffffffff


	//   ....[6]....
        /*017c*/ 	.word	0xffffffff


	//   ....[7]....
        /*0180*/ 	.word	0xffffffff


	//   ....[8]....
        /*0184*/ 	.word	0xffffffff


	//   ....[9]....
        /*0188*/ 	.word	0xffffffff


	//   ....[10]....
        /*018c*/ 	.word	0xffffffff


	//   ....[11]....
        /*0190*/ 	.word	0xffffffff


	//   ....[12]....
        /*0194*/ 	.word	0xffffffff


	//   ....[13]....
        /*0198*/ 	.word	0xffffffff


	//   ....[14]....
        /*019c*/ 	.word	0xffffffff


	//   ....[15]....
        /*01a0*/ 	.word	0xffffffff


	//   ....[16]....
        /*01a4*/ 	.word	0x0500000f


	//   ....[17]....
        /*01a8*/ 	.word	0x0500000f


	//   ....[18]....
        /*01ac*/ 	.word	0x0500000f


	//   ....[19]....
        /*01b0*/ 	.word	0x0500000f


	//   ....[20]....
        /*01b4*/ 	.word	0x0500000f


	//----- nvinfo : EIATTR_COOP_GROUP_INSTR_OFFSETS
	.align		4
.L_9389:
        /*01b8*/ 	.byte	0x04, 0x28
        /*01ba*/ 	.short	(.L_9391 - .L_9390)


	//   ....[0]....
.L_9390:
        /*01bc*/ 	.word	0x000001a0


	//   ....[1]....
        /*01c0*/ 	.word	0x000001d0


	//   ....[2]....
        /*01c4*/ 	.word	0x000001f0


	//   ....[3]....
        /*01c8*/ 	.word	0x00000210


	//   ....[4]....
        /*01cc*/ 	.word	0x00000230


	//   ....[5]....
        /*01d0*/ 	.word	0x00000350


	//   ....[6]....
        /*01d4*/ 	.word	0x00000380


	//   ....[7]....
        /*01d8*/ 	.word	0x000003a0


	//   ....[8]....
        /*01dc*/ 	.word	0x000011e0


	//   ....[9]....
        /*01e0*/ 	.word	0x00001260


	//   ....[10]....
        /*01e4*/ 	.word	0x000012a0


	//   ....[11]....
        /*01e8*/ 	.word	0x000012f0


	//   ....[12]....
        /*01ec*/ 	.word	0x00001330


	//   ....[13]....
        /*01f0*/ 	.word	0x00001380


	//   ....[14]....
        /*01f4*/ 	.word	0x000013a0


	//   ....[15]....
        /*01f8*/ 	.word	0x000013c0


	//   ....[16]....
        /*01fc*/ 	.word	0x00003c50


	//   ....[17]....
        /*0200*/ 	.word	0x00003cb0


	//   ....[18]....
        /*0204*/ 	.word	0x00003d10


	//   ....[19]....
        /*0208*/ 	.word	0x00003d70


	//   ....[20]....
        /*020c*/ 	.word	0x00003dd0


	//----- nvinfo : EIATTR_SYSCALL_OFFSETS
	.align		4
.L_9391:
        /*0210*/ 	.byte	0x04, 0x46
        /*0212*/ 	.short	(.L_9393 - .L_9392)


	//   ....[0]....
.L_9392:
        /*0214*/ 	.word	0x00003be0


	//----- nvinfo : EIATTR_EXIT_INSTR_OFFSETS
	.align		4
.L_9393:
        /*0218*/ 	.byte	0x04, 0x1c
        /*021a*/ 	.short	(.L_9395 - .L_9394)


	//   ....[0]....
.L_9394:
        /*021c*/ 	.word	0x00002da0


	//   ....[1]....
        /*0220*/ 	.word	0x00002db0


	//   ....[2]....
        /*0224*/ 	.word	0x00003ae0


	//   ....[3]....
        /*0228*/ 	.word	0x00003bf0


	//----- nvinfo : EIATTR_CRS_STACK_SIZE
	.align		4
.L_9395:
        /*022c*/ 	.byte	0x04, 0x1e
        /*022e*/ 	.short	(.L_9397 - .L_9396)
.L_9396:
        /*0230*/ 	.word	0x00000000


	//----- nvinfo : EIATTR_CBANK_PARAM_SIZE
	.align		4
.L_9397:
        /*0234*/ 	.byte	0x03, 0x19
        /*0236*/ 	.short	0x007c


	//----- nvinfo : EIATTR_PARAM_CBANK
	.align		4
        /*0238*/ 	.byte	0x04, 0x0a
        /*023a*/ 	.short	(.L_9399 - .L_9398)
	.align		4
.L_9398:
        /*023c*/ 	.word	index@(.nv.constant0._ZN4vllm25paged_attention_v1_kernelIfhLi128ELi32ELi128ELNS_18Fp8KVCacheDataTypeE2ELb0EEEvPT_PKS2_PKT0_S8_ifPKiSA_iPKfiiiSC_SC_iiiii)
        /*0240*/ 	.short	0x0210
        /*0242*/ 	.short	0x007c


	//----- nvinfo : EIATTR_SW_WAR
	.align		4
.L_9399:
        /*0244*/ 	.byte	0x04, 0x36
        /*0246*/ 	.short	(.L_9401 - .L_9400)
.L_9400:
        /*0248*/ 	.word	0x00000008
.L_9401:


//--------------------- .nv.info._ZN4vllm25paged_attention_v1_kernelIfhLi120ELi32ELi128ELNS_18Fp8KVCacheDataTypeE2ELb0EEEvPT_PKS2_PKT0_S8_ifPKiSA_iPKfiiiSC_SC_iiiii --------------------------
	.section	.nv.info._ZN4vllm25paged_attention_v1_kernelIfhLi120ELi32ELi128ELNS_18Fp8KVCacheDataTypeE2ELb0EEEvPT_PKS2_PKT0_S8_ifPKiSA_iPKfiiiSC_SC_iiiii,"",@"SHT_CUDA_INFO"
	.sectionflags	@""
	.align	4


	//----- nvinfo : EIATTR_CUDA_API_VERSION
	.align		4
        /*0000*/ 	.byte	0x04, 0x37
        /*0002*/ 	.short	(.L_9403 - .L_9402)
.L_9402:
        /*0004*/ 	.word	0x00000082


	//----- nvinfo : EIATTR_KPARAM_INFO
	.align		4
.L_9403:
        /*0008*/ 	.byte	0x04, 0x17
        /*000a*/ 	.short	(.L_9405 - .L_9404)
.L_9404:
        /*000c*/ 	.word	0x00000000
        /*0010*/ 	.short	0x0013
        /*0012*/ 	.short	0x0078
        /*0014*/ 	.byte	0x00, 0xf0, 0x11, 0x00


	//----- nvinfo : EIATTR_KPARAM_INFO
	.align		4
.L_9405:
        /*0018*/ 	.byte	0x04, 0x17
        /*001a*/ 	.short	(.L_9407 - .L_9406)
.L_9406:
        /*001c*/ 	.word	0x00000000
        /*0020*/ 	.short	0x0012
        /*0022*/ 	.short	0x0074
        /*0024*/ 	.byte	0x00, 0xf0, 0x11, 0x00


	//----- nvinfo : EIATTR_KPARAM_INFO
	.align		4
.L_9407:
        /*0028*/ 	.byte	0x04, 0x17
        /*002a*/ 	.short	(.L_9409 - .L_9408)
.L_9408:
        /*002c*/ 	.word	0x00000000
        /*0030*/ 	.short	0x0011
        /*0032*/ 	.short	0x0070
        /*0034*/ 	.byte	0x00, 0xf0, 0x11, 0x00


	//----- nvinfo : EIATTR_KPARAM_INFO
	.align		4
.L_9409:
        /*0038*/ 	.byte	0x04, 0x17
        /*003a*/ 	.short	(.L_9411 - .L_9410)
.L_9410:
        /*003c*/ 	.word	0x00000000
        /*0040*/ 	.short	0x0010
        /*0042*/ 	.short	0x006c
        /*0044*/ 	.byte	0x00, 0xf0, 0x11, 0x00


	//----- nvinfo : EIATTR_KPARAM_INFO
	.align		4
.L_9411:
        /*0048*/ 	.byte	0x04, 0x17
        /*004a*/ 	.short	(.L_9413 - .L_9412)
.L_9412:
        /*004c*/ 	.word	0x00000000
        /*0050*/ 	.short	0x000f
        /*0052*/ 	.short	0x0068
        /*0054*/ 	.byte	0x00, 0xf0, 0x11, 0x00


	//----- nvinfo : EIATTR_KPARAM_INFO
	.align		4
.L_9413:
        /*0058*/ 	.byte	0x04, 0x17
        /*005a*/ 	.short	(.L_9415 - .L_9414)
.L_9414:
        /*005c*/ 	.word	0x00000000
        /*0060*/ 	.short	0x000e
        /*0062*/ 	.short	0x0060
        /*0064*/ 	.byte	0x00, 0xf0, 0x21, 0x00


	//----- nvinfo : EIATTR_KPARAM_INFO
	.align		4
.L_9415:
        /*0068*/ 	.byte	0x04, 0x17
        /*006a*/ 	.short	(.L_9417 - .L_9416)
.L_9416:
        /*006c*/ 	.word	0x00000000
        /*0070*/ 	.short	0x000d
        /*0072*/ 	.short	0x0058
        /*0074*/ 	.byte	0x00, 0xf0, 0x21, 0x00


	//----- nvinfo : EIATTR_KPARAM_INFO
	.align		4
.L_9417:
        /*0078*/ 	.byte	0x04, 0x17
        /*007a*/ 	.short	(.L_9419 - .L_9418)
.L_9418:
        /*007c*/ 	.word	0x00000000
        /*0080*/ 	.short	0x000c
        /*0082*/ 	.short	0x0050
        /*0084*/ 	.byte	0x00, 0xf0, 0x11, 0x00


	//----- nvinfo : EIATTR_KPARAM_INFO
	.align		4
.L_9419:
        /*0088*/ 	.byte	0x04, 0x17
        /*008a*/ 	.short	(.L_9421 - .L_9420)
.L_9420:
        /*008c*/ 	.word	0x00000000
        /*0090*/ 	.short	0x000b
        /*0092*/ 	.short	0x004c
        /*0094*/ 	.byte	0x00, 0xf0, 0x11, 0x00


	//----- nvinfo : EIATTR_KPARAM_INFO
	.align		4
.L_9421:
        /*0098*/ 	.byte	0x04, 0x17
        /*009a*/ 	.short	(.L_9423 - .L_9422)
.L_9422:
        /*009c*/ 	.word	0x00000000
        /*00a0*/ 	.short	0x000a
        /*00a2*/ 	.short	0x0048
        /*00a4*/ 	.byte	0x00, 0xf0, 0x11, 0x00


	//----- nvinfo : EIATTR_KPARAM_INFO
	.align		4
.L_9423:
        /*00a8*/ 	.byte	0x04, 0x17
        /*00aa*/ 	.short	(.L_9425 - .L_9424)
.L_9424:
        /*00ac*/ 	.word	0x00000000
        /*00b0*/ 	.short	0x0009
        /*00b2*/ 	.short	0x0040
        /*00b4*/ 	.byte	0x00, 0xf0, 0x21, 0x00


	//----- nvinfo : EIATTR_KPARAM_INFO
	.align		4
.L_9425:
        /*00b8*/ 	.byte	0x04, 0x17
        /*00ba*/ 	.short	(.L_9427 - .L_9426)
.L_9426:
        /*00bc*/ 	.word	0x00000000
        /*00c0*/ 	.short	0x0008
        /*00c2*/ 	.short	0x0038
        /*00c4*/ 	.byte	0x00, 0xf0, 0x11, 0x00


	//----- nvinfo : EIATTR_KPARAM_INFO
	.align		4
.L_9427:
        /*00c8*/ 	.byte	0x04, 0x17
        /*00ca*/ 	.short	(.L_9429 - .L_9428)
.L_9428:
        /*00cc*/ 	.word	0x00000000
        /*00d0*/ 	.short	0x0007
        /*00d2*/ 	.short	0x0030
        /*00d4*/ 	.byte	0x00, 0xf0, 0x21, 0x00


	//----- nvinfo : EIATTR_KPARAM_INFO
	.align		4
.L_9429:
        /*00d8*/ 	.byte	0x04, 0x17
        /*00da*/ 	.short	(.L_9431 - .L_9430)
.L_9430:
        /*00dc*/ 	.word	0x00000000
        /*00e0*/ 	.short	0x0006
        /*00e2*/ 	.short	0x0028
        /*00e4*/ 	.byte	0x00, 0xf0, 0x21, 0x00


	//----- nvinfo : EIATTR_KPARAM_INFO
	.align		4
.L_9431:
        /*00e8*/ 	.byte	0x04, 0x17
        /*00ea*/ 	.short	(.L_9433 - .L_9432)
.L_9432:
        /*00ec*/ 	.word	0x00000000
        /*00f0*/ 	.short	0x0005
        /*00f2*/ 	.short	0x0024
        /*00f4*/ 	.byte	0x00, 0xf0, 0x11, 0x00


	//----- nvinfo : EIATTR_KPARAM_INFO
	.align		4
.L_9433:
        /*00f8*/ 	.byte	0x04, 0x17
        /*00fa*/ 	.short	(.L_9435 - .L_9434)
.L_9434:
        /*00fc*/ 	.word	0x00000000
        /*0100*/ 	.short	0x0004
        /*0102*/ 	.short	0x0020
        /*0104*/ 	.byte	0x00, 0xf0, 0x11, 0x00


	//----- nvinfo : EIATTR_KPARAM_INFO
	.align		4
.L_9435:
        /*0108*/ 	.byte	0x04, 0x17
        /*010a*/ 	.short	(.L_9437 - .L_9436)
.L_9436:
        /*010c*/ 	.word	0x00000000
        /*0110*/ 	.short	0x0003
        /*0112*/ 	.short	0x0018
        /*0114*/ 	.byte	0x00, 0xf0, 0x21, 0x00


	//----- nvinfo : EIATTR_KPARAM_INFO
	.align		4
.L_9437:
        /*0118*/ 	.byte	0x04, 0x17
        /*011a*/ 	.short	(.L_9439 - .L_9438)
.L_9438:
        /*011c*/ 	.word	0x00000000
        /*0120*/ 	.short	0x0002
        /*0122*/ 	.short	0x0010
        /*0124*/ 	.byte	0x00, 0xf0, 0x21, 0x00


	//----- nvinfo : EIATTR_KPARAM_INFO
	.align		4
.L_9439:
        /*0128*/ 	.byte	0x04, 0x17
        /*012a*/ 	.short	(.L_9441 - .L_9440)
.L_9440:
        /*012c*/ 	.word	0x00000000
        /*0130*/ 	.short	0x0001
        /*0132*/ 	.short	0x0008
        /*0134*/ 	.byte	0x00, 0xf0, 0x21, 0x00


	//----- nvinfo : EIATTR_KPARAM_INFO
	.align		4
.L_9441:
        /*0138*/ 	.byte	0x04, 0x17
        /*013a*/ 	.short	(.L_9443 - .L_9442)
.L_9442:
        /*013c*/ 	.word	0x00000000
        /*0140*/ 	.short	0x0000
        /*0142*/ 	.short	0x0000
        /*0144*/ 	.byte	0x00, 0xf0, 0x21, 0x00


	//----- nvinfo : EIATTR_SPARSE_MMA_MASK
	.align		4
.L_9443:
        /*0148*/ 	.byte	0x03, 0x50
        /*014a*/ 	.short	0x0000


	//----- nvinfo : EIATTR_MAXREG_COUNT
	.align		4
        /*014c*/ 	.byte	0x03, 0x1b
        /*014e*/ 	.short	0x00ff


	//----- nvinfo : EIATTR_NUM_BARRIERS
	.align		4
        /*0150*/ 	.byte	0x02, 0x4c
        /*0152*/ 	.byte	0x01
	.zero		1


	//----- nvinfo : EIATTR_EXTERNS
	.align		4
        /*0154*/ 	.byte	0x04, 0x0f
        /*0156*/ 	.short	(.L_9445 - .L_9444)


	//   ....[0]....
	.align		4
.L_9444:
        /*0158*/ 	.word	index@(__assertfail)


	//----- nvinfo : EIATTR_MERCURY_ISA_VERSION
	.align		4
.L_9445:
        /*015c*/ 	.byte	0x03, 0x5f
        /*015e*/ 	.short	0x0101


	//----- nvinfo : EIATTR_COOP_GROUP_MASK_REGIDS
	.align		4
        /*0160*/ 	.byte	0x04, 0x29
        /*0162*/ 	.short	(.L_9447 - .L_9446)


	//   ....[0]....
.L_9446:
        /*0164*/ 	.word	0xffffffff


	//   ....[1]....
        /*0168*/ 	.word	0xffffffff


	//   ....[2]....
        /*016c*/ 	.word	0xffffffff


	//   ....[3]....
        /*0170*/ 	.word	0xffffffff


	//   ....[4]....
        /*0174*/ 	.word	0xffffffff


	//   ....[5]....
        /*0178*/ 	.word	0xffffffff


	//   ....[6]....
        /*017c*/ 	.word	0xffffffff


	//   ....[7]....
        /*0180*/ 	.word	0xffffffff


	//   ....[8]....
        /*0184*/ 	.word	0xffffffff


	//   ....[9]....
        /*0188*/ 	.word	0xffffffff


	//   ....[10]....
        /*018c*/ 	.word	0xffffffff


	//   ....[11]....
        /*0190*/ 	.word	0xffffffff


	//   ....[12]....
        /*0194*/ 	.word	0xffffffff


	//   ....[13]....
        /*0198*/ 	.word	0xffffffff


	//   ....[14]....
        /*019c*/ 	.word	0xffffffff


	//   ....[15]....
        /*01a0*/ 	.word	0xffffffff


	//   ....[16]....
        /*01a4*/ 	.word	0x0500000f


	//   ....[17]....
        /*01a8*/ 	.word	0x0500000f


	//   ....[18]....
        /*01ac*/ 	.word	0x0500000f


	//   ....[19]....
        /*01b0*/ 	.word	0x0500000f


	//   ....[20]....
        /*01b4*/ 	.word	0x0500000f


	//----- nvinfo : EIATTR_COOP_GROUP_INSTR_OFFSETS
	.align		4
.L_9447:
        /*01b8*/ 	.byte	0x04, 0x28
        /*01ba*/ 	.short	(.L_9449 - .L_9448)


	//   ....[0]....
.L_9448:
        /*01bc*/ 	.word	0x000001a0


	//   ....[1]....
        /*01c0*/ 	.word	0x000001d0


	//   ....[2]....
        /*01c4*/ 	.word	0x000001f0


	//   ....[3]....
        /*01c8*/ 	.word	0x00000210


	//   ....[4]....
        /*01cc*/ 	.word	0x00000230


	//   ....[5]....
        /*01d0*/ 	.word	0x00000350


	//   ....[6]....
        /*01d4*/ 	.word	0x00000380


	//   ....[7]....
        /*01d8*/ 	.word	0x000003a0


	//   ....[8]....
        /*01dc*/ 	.word	0x000011e0


	//   ....[9]....
        /*01e0*/ 	.word	0x00001260


	//   ....[10]....
        /*01e4*/ 	.word	0x000012a0


	//   ....[11]....
        /*01e8*/ 	.word	0x000012f0


	//   ....[12]....
        /*01ec*/ 	.word	0x00001330


	//   ....[13]....
        /*01f0*/ 	.word	0x00001380


	//   ....[14]....
        /*01f4*/ 	.word	0x000013a0


	//   ....[15]....
        /*01f8*/ 	.word	0x000013c0


	//   ....[16]....
        /*01fc*/ 	.word	0x00003ab0


	//   ....[17]....
        /*0200*/ 	.word	0x00003b10


	//   ....[18]....
        /*0204*/ 	.word	0x00003b70


	//   ....[19]....
        /*0208*/ 	.word	0x00003bd0


	//   ....[20]....
        /*020c*/ 	.word	0x00003c30


	//----- nvinfo : EIATTR_SYSCALL_OFFSETS
	.align		4
.L_9449:
        /*0210*/ 	.byte	0x04, 0x46
        /*0212*/ 	.short	(.L_9451 - .L_9450)


	//   ....[0]....
.L_9450:
        /*0214*/ 	.word	0x00003a40


	//----- nvinfo : EIATTR_EXIT_INSTR_OFFSETS
	.align		4
.L_9451:
        /*0218*/ 	.byte	0x04, 0x1c
        /*021a*/ 	.short	(.L_9453 - .L_9452)


	//   ....[0]....
.L_9452:
        /*021c*/ 	.word	0x00002cc0


	//   ....[1]....
        /*0220*/ 	.word	0x00002cd0


	//   ....[2]....
        /*0224*/ 	.word	0x00003940


	//   ....[3]....
        /*0228*/ 	.word	0x00003a50


	//----- nvinfo : EIATTR_CRS_STACK_SIZE
	.align		4
.L_9453:
        /*022c*/ 	.byte	0x04, 0x1e
        /*022e*/ 	.short	(.L_9455 - .L_9454)
.L_9454:
        /*0230*/ 	.word	0x00000000


	//----- nvinfo : EIATTR_CBANK_PARAM_SIZE
	.align		4
.L_9455:
        /*0234*/ 	.byte	0x03, 0x19
        /*0236*/ 	.short	0x007c


	//----- nvinfo : EIATTR_PARAM_CBANK
	.align		4
        /*0238*/ 	.byte	0x04, 0x0a
        /*023a*/ 	.short	(.L_9457 - .L_9456)
	.align		4
.L_9456:
        /*023c*/ 	.word	index@(.nv.constant0._ZN4vllm25paged_attention_v1_kernelIfhLi120ELi32ELi128ELNS_18Fp8KVCacheDataTypeE2ELb0EEEvPT_PKS2_PKT0_S8_ifPKiSA_iPKfiiiSC_SC_iiiii)
        /*0240*/ 	.short	0x0210
        /*0242*/ 	.short	0x007c


	//----- nvinfo : EIATTR_SW_WAR
	.align		4
.L_9457:
        /*0244*/ 	.byte	0x04, 0x36
        /*0246*/ 	.short	(.L_9459 - .L_9458)
.L_9458:
        /*0248*/ 	.word	0x00000008
.L_9459:


//--------------------- .nv.info._ZN4vllm25paged_attention_v1_kernelIfhLi112ELi32ELi128ELNS_18Fp8KVCacheDataTypeE2ELb0EEEvPT_PKS2_PKT0_S8_ifPKiSA_iPKfiiiSC_SC_iiiii --------------------------
	.section	.nv.info._ZN4vllm25paged_attention_v1_kernelIfhLi112ELi32ELi128ELNS_18Fp8KVCacheDataTypeE2ELb0EEEvPT_PKS2_PKT0_S8_ifPKiSA_iPKfiiiSC_SC_iiiii,"",@"SHT_CUDA_INFO"
	.sectionflags	@""
	.align	4


	//----- nvinfo : EIATTR_CUDA_API_VERSION
	.align		4
        /*0000*/ 	.byte	0x04, 0x37
        /*0002*/ 	.short	(.L_9461 - .L_9460)
.L_9460:
        /*0004*/ 	.word	0x00000082


	//----- nvinfo : EIATTR_KPARAM_INFO
	.align		4
.L_9461:
        /*0008*/ 	.byte	0x04, 0x17
        /*000a*/ 	.short	(.L_9463 - .L_9462)
.L_9462:
        /*000c*/ 	.word	0x00000000
        /*0010*/ 	.short	0x0013
        /*0012*/ 	.short	0x0078
        /*0014*/ 	.byte	0x00, 0xf0, 0x11, 0x00


	//----- nvinfo : EIATTR_KPARAM_INFO
	.align		4
.L_9463:
        /*0018*/ 	.byte	0x04, 0x17
        /*001a*/ 	.short	(.L_9465 - .L_9464)
.L_9464:
        /*001c*/ 	.word	0x00000000
        /*0020*/ 	.short	0x0012
        /*0022*/ 	.short	0x0074
        /*0024*/ 	.byte	0x00, 0xf0, 0x11, 0x00


	//----- nvinfo : EIATTR_KPARAM_INFO
	.align		4
.L_9465:
        /*0028*/ 	.byte	0x04, 0x17
        /*002a*/ 	.short	(.L_9467 - .L_9466)
.L_9466:
        /*002c*/ 	.word	0x00000000
        /*0030*/ 	.short	0x0011
        /*0032*/ 	.short	0x0070
        /*0034*/ 	.byte	0x00, 0xf0, 0x11, 0x00


	//----- nvinfo : EIATTR_KPARAM_INFO
	.align		4
.L_9467:
        /*0038*/ 	.byte	0x04, 0x17
        /*003a*/ 	.short	(.L_9469 - .L_9468)
.L_9468:
        /*003c*/ 	.word	0x00000000
        /*0040*/ 	.short	0x0010
        /*0042*/ 	.short	0x006c
        /*0044*/ 	.byte	0x00, 0xf0, 0x11, 0x00


	//----- nvinfo : EIATTR_KPARAM_INFO
	.align		4
.L_9469:
        /*0048*/ 	.byte	0x04, 0x17
        /*004a*/ 	.short	(.L_9471 - .L_9470)
.L_9470:
        /*004c*/ 	.word	0x00000000
        /*0050*/ 	.short	0x000f
        /*0052*/ 	.short	0x0068
        /*0054*/ 	.byte	0x00, 0xf0, 0x11, 0x00


	//----- nvinfo : EIATTR_KPARAM_INFO
	.align		4
.L_9471:
        /*0058*/ 	.byte	0x04, 0x17
        /*005a*/ 	.short	(.L_9473 - .L_9472)
.L_9472:
        /*005c*/ 	.word	0x00000000
        /*0060*/ 	.short	0x000e
        /*0062*/ 	.short	0x0060
        /*0064*/ 	.byte	0x00, 0xf0, 0x21, 0x00


	//----- nvinfo : EIATTR_KPARAM_INFO
	.align		4
.L_9473:
        /*0068*/ 	.byte	0x04, 0x17
        /*006a*/ 	.short	(.L_9475 - .L_9474)
.L_9474:
        /*006c*/ 	.word	0x00000000
        /*0070*/ 	.short	0x000d
        /*0072*/ 	.short	0x0058
        /*0074*/ 	.byte	0x00, 0xf0, 0x21, 0x00


	//----- nvinfo : EIATTR_KPARAM_INFO
	.align		4
.L_9475:
        /*0078*/ 	.byte	0x04, 0x17
        /*007a*/ 	.short	(.L_9477 - .L_9476)
.L_9476:
        /*007c*/ 	.word	0x00000000
        /*0080*/ 	.short	0x000c
        /*0082*/ 	.short	0x0050
        /*0084*/ 	.byte	0x00, 0xf0, 0x11, 0x00


	//----- nvinfo : EIATTR_KPARAM_INFO
	.align		4
.L_9477:
        /*0088*/ 	.byte	0x04, 0x17
        /*008a*/ 	.short	(.L_9479 - .L_9478)
.L_9478:
        /*008c*/ 	.word	0x00000000
        /*0090*/ 	.short	0x000b
        /*0092*/ 	.short	0x004c
        /*0094*/ 	.byte	0x00, 0xf0, 0x11, 0x00


	//----- nvinfo : EIATTR_KPARAM_INFO
	.align		4
.L_9479:
        /*0098*/ 	.byte	0x04, 0x17
        /*009a*/ 	.short	(.L_9481 - .L_9480)
.L_9480:
        /*009c*/ 	.word	0x00000000
        /*00a0*/ 	.short	0x000a
        /*00a2*/ 	.short	0x0048
        /*00a4*/ 	.byte	0x00, 0xf0, 0x11, 0x00


	//----- nvinfo : EIATTR_KPARAM_INFO
	.align		4
.L_9481:
        /*00a8*/ 	.byte	0x04, 0x17
        /*00aa*/ 	.short	(.L_9483 - .L_9482)
.L_9482:
        /*00ac*/ 	.word	0x00000000
        /*00b0*/ 	.short	0x0009
        /*00b2*/ 	.short	0x0040
        /*00b4*/ 	.byte	0x00, 0xf0, 0x21, 0x00


	//----- nvinfo : EIATTR_KPARAM_INFO
	.align		4
.L_9483:
        /*00b8*/ 	.byte	0x04, 0x17
        /*00ba*/ 	.short	(.L_9485 - .L_9484)
.L_9484:
        /*00bc*/ 	.word	0x00000000
        /*00c0*/ 	.short	0x0008
        /*00c2*/ 	.short	0x0038
        /*00c4*/ 	.byte	0x00, 0xf0, 0x11, 0x00


	//----- nvinfo : EIATTR_KPARAM_INFO
	.align		4
.L_9485:
        /*00c8*/ 	.byte	0x04, 0x17
        /*00ca*/ 	.short	(.L_9487 - .L_9486)
.L_9486:
        /*00cc*/ 	.word	0x00000000
        /*00d0*/ 	.short	0x0007
        /*00d2*/ 	.short	0x0030
        /*00d4*/ 	.byte	0x00, 0xf0, 0x21, 0x00


	//----- nvinfo : EIATTR_KPARAM_INFO
	.align		4
.L_9487:
        /*00d8*/ 	.byte	0x04, 0x17
        /*00da*/ 	.short	(.L_9489 - .L_9488)
.L_9488:
        /*00dc*/ 	.word	0x00000000
        /*00e0*/ 	.short	0x0006
        /*00e2*/ 	.short	0x0028
        /*00e4*/ 	.byte	0x00, 0xf0, 0x21, 0x00


	//----- nvinfo : EIATTR_KPARAM_INFO
	.align		4
.L_9489:
        /*00e8*/ 	.byte	0x04, 0x17
        /*00ea*/ 	.short	(.L_9491 - .L_9490)
.L_9490:
        /*00ec*/ 	.word	0x00000000
        /*00f0*/ 	.short	0x0005
        /*00f2*/ 	.short	0x0024
        /*00f4*/ 	.byte	0x00, 0xf0, 0x11, 0x00


	//----- nvinfo : EIATTR_KPARAM_INFO
	.align		4
.L_9491:
        /*00f8*/ 	.byte	0x04, 0x17
        /*00fa*/ 	.short	(.L_9493 - .L_9492)
.L_9492:
        /*00fc*/ 	.word	0x00000000
        /*0100*/ 	.short	0x0004
        /*0102*/ 	.short	0x0020
        /*0104*/ 	.byte	0x00, 0xf0, 0x11, 0x00


	//----- nvinfo : EIATTR_KPARAM_INFO
	.align		4
.L_9493:
        /*0108*/ 	.byte	0x04, 0x17
        /*010a*/ 	.short	(.L_9495 - .L_9494)
.L_9494:
        /*010c*/ 	.word	0x00000000
        /*0110*/ 	.short	0x0003
        /*0112*/ 	.short	0x0018
        /*0114*/ 	.byte	0x00, 0xf0, 0x21, 0x00


	//----- nvinfo : EIATTR_KPARAM_INFO
	.align		4
.L_9495:
        /*0118*/ 	.byte	0x04, 0x17
        /*011a*/ 	.short	(.L_9497 - .L_9496)
.L_9496:
        /*011c*/ 	.word	0x00000000
        /*0120*/ 	.short	0x0002
        /*0122*/ 	.short	0x0010
        /*0124*/ 	.byte	0x00, 0xf0, 0x21, 0x00


	//----- nvinfo : EIATTR_KPARAM_INFO
	.align		4
.L_9497:
        /*0128*/ 	.byte	0x04, 0x17
        /*012a*/ 	.short	(.L_9499 - .L_9498)
.L_9498:
        /*012c*/ 	.word	0x00000000
        /*0130*/ 	.short	0x0001
        /*0132*/ 	.short	0x0008
        /*0134*/ 	.byte	0x00, 0xf0, 0x21, 0x00


	//----- nvinfo : EIATTR_KPARAM_INFO
	.align		4
.L_9499:
        /*0138*/ 	.byte	0x04, 0x17
        /*013a*/ 	.short	(.L_9501 - .L_9500)
.L_9500:
        /*013c*/ 	.word	0x00000000
        /*0140*/ 	.short	0x0000
        /*0142*/ 	.short	0x0000
        /*0144*/ 	.byte	0x00, 0xf0, 0x21, 0x00


	//----- nvinfo : EIATTR_SPARSE_MMA_MASK
	.align		4
.L_9501:
        /*0148*/ 	.byte	0x03, 0x50
        /*014a*/ 	.short	0x0000


	//----- nvinfo : EIATTR_MAXREG_COUNT
	.align		4
        /*014c*/ 	.byte	0x03, 0x1b
        /*014e*/ 	.short	0x00ff


	//----- nvinfo : EIATTR_NUM_BARRIERS
	.align		4
        /*0150*/ 	.byte	0x02, 0x4c
        /*0152*/ 	.byte	0x01
	.zero		1


	//----- nvinfo : EIATTR_EXTERNS
	.align		4
        /*0154*/ 	.byte	0x04, 0x0f
        /*0156*/ 	.short	(.L_9503 - .L_9502)


	//   ....[0]....
	.align		4
.L_9502:
        /*0158*/ 	.word	index@(__assertfail)


	//----- nvinfo : EIATTR_MERCURY_ISA_VERSION
	.align		4
.L_9503:
        /*015c*/ 	.byte	0x03, 0x5f
        /*015e*/ 	.short	0x0101


	//----- nvinfo : EIATTR_COOP_GROUP_MASK_REGIDS
	.align		4
        /*0160*/ 	.byte	0x04, 0x29
        /*0162*/ 	.short	(.L_9505 - .L_9504)


	//   ....[0]....
.L_9504:
        /*0164*/ 	.word	0xffffffff


	//   ....[1]....
        /*0168*/ 	.word	0xffffffff


	//   ....[2]....
        /*016c*/ 	.word	0xffffffff


	//   ....[3]....
        /*0170*/ 	.word	0xffffffff


	//   ....[4]....
        /*0174*/ 	.word	0xffffffff


	//   ....[5]....
        /*0178*/ 	.word	0xffffffff


	//   ....[6]....
        /*017c*/ 	.word	0xffffffff


	//   ....[7]....
        /*0180*/ 	.word	0xffffffff


	//   ....[8]....
        /*0184*/ 	.word	0xffffffff


	//   ....[9]....
        /*0188*/ 	.word	0xffffffff


	//   ....[10]....
        /*018c*/ 	.word	0xffffffff


	//   ....[11]....
        /*0190*/ 	.word	0xffffffff


	//   ....[12]....
        /*0194*/ 	.word	0xffffffff


	//   ....[13]....
        /*0198*/ 	.word	0xffffffff


	//   ....[14]....
        /*019c*/ 	.word	0xffffffff


	//   ....[15]....
        /*01a0*/ 	.word	0xffffffff


	//   ....[16]....
        /*01a4*/ 	.word	0x0500000f


	//   ....[17]....
        /*01a8*/ 	.word	0x0500000f


	//   ....[18]....
        /*01ac*/ 	.word	0x0500000f


	//   ....[19]....
        /*01b0*/ 	.word	0x0500000f


	//   ....[20]....
        /*01b4*/ 	.word	0x0500000f


	//----- nvinfo : EIATTR_COOP_GROUP_INSTR_OFFSETS
	.align		4
.L_9505:
        /*01b8*/ 	.byte	0x04, 0x28
        /*01ba*/ 	.short	(.L_9507 - .L_9506)


	//   ....[0]....
.L_9506:
        /*01bc*/ 	.word	0x000001a0


	//   ....[1]....
        /*01c0*/ 	.word	0x000001d0


	//   ....[2]....
        /*01c4*/ 	.word	0x000001f0


	//   ....[3]....
        /*01c8*/ 	.word	0x00000210


	//   ....[4]....
        /*01cc*/ 	.word	0x00000230


	//   ....[5]....
        /*01d0*/ 	.word	0x00000350


	//   ....[6]....
        /*01d4*/ 	.word	0x00000380


	//   ....[7]....
        /*01d8*/ 	.word	0x000003a0


	//   ....[8]....
        /*01dc*/ 	.word	0x000011e0


	//   ....[9]....
        /*01e0*/ 	.word	0x00001260


	//   ....[10]....
        /*01e4*/ 	.word	0x000012a0


	//   ....[11]....
        /*01e8*/ 	.word	0x000012f0


	//   ....[12]....
        /*01ec*/ 	.word	0x00001330


	//   ....[13]....
        /*01f0*/ 	.word	0x00001380


	//   ....[14]....
        /*01f4*/ 	.word	0x000013a0


	//   ....[15]....
        /*01f8*/ 	.word	0x000013c0


	//   ....[16]....
        /*01fc*/ 	.word	0x00003910


	//   ....[17]....
        /*0200*/ 	.word	0x00003970


	//   ....[18]....
        /*0204*/ 	.word	0x000039d0


	//   ....[19]....
        /*0208*/ 	.word	0x00003a30


	//   ....[20]....
        /*020c*/ 	.word	0x00003a90


	//----- nvinfo : EIATTR_SYSCALL_OFFSETS
	.align		4
.L_9507:
        /*0210*/ 	.byte	0x04, 0x46
        /*0212*/ 	.short	(.L_9509 - .L_9508)


	//   ....[0]....
.L_9508:
        /*0214*/ 	.word	0x000038a0


	//----- nvinfo : EIATTR_EXIT_INSTR_OFFSETS
	.align		4
.L_9509:
        /*0218*/ 	.byte	0x04, 0x1c
        /*021a*/ 	.short	(.L_9511 - .L_9510)


	//   ....[0]....
.L_9510:
        /*021c*/ 	.word	0x00002bf0


	//   ....[1]....
        /*0220*/ 	.word	0x00002c00


	//   ....[2]....
        /*0224*/ 	.word	0x000037a0


	//   ....[3]....
        /*0228*/ 	.word	0x000038b0


	//----- nvinfo : EIATTR_CRS_STACK_SIZE
	.align		4
.L_9511:
        /*022c*/ 	.byte	0x04, 0x1e
        /*022e*/ 	.short	(.L_9513 - .L_9512)
.L_9512:
        /*0230*/ 	.word	0x00000000


	//----- nvinfo : EIATTR_CBANK_PARAM_SIZE
	.align		4
.L_9513:
        /*0234*/ 	.byte	0x03, 0x19
        /*0236*/ 	.short	0x007c


	//----- nvinfo : EIATTR_PARAM_CBANK
	.align		4
        /*0238*/ 	.byte	0x04, 0x0a
        /*023a*/ 	.short	(.L_9515 - .L_9514)
	.align		4
.L_9514:
        /*023c*/ 	.word	index@(.nv.constant0._ZN4vllm25paged_attention_v1_kernelIfhLi112ELi32ELi128ELNS_18Fp8KVCacheDataTypeE2ELb0EEEvPT_PKS2_PKT0_S8_ifPKiSA_iPKfiiiSC_SC_iiiii)
        /*0240*/ 	.short	0x0210
        /*0242*/ 	.short	0x007c


	//----- nvinfo : EIATTR_SW_WAR
	.align		4
.L_9515:
        /*0244*/ 	.byte	0x04, 0x36
        /*0246*/ 	.short	(.L_9517 - .L_9516)
.L_9516:
        /*0248*/ 	.word	0x00000008
.L_9517:


//--------------------- .nv.info._ZN4vllm25paged_attention_v1_kernelIfhLi96ELi32ELi128ELNS_18Fp8KVCacheDataTypeE2ELb0EEEvPT_PKS2_PKT0_S8_ifPKiSA_iPKfiiiSC_SC_iiiii --------------------------
	.section	.nv.info._ZN4vllm25paged_attention_v1_kernelIfhLi96ELi32ELi128ELNS_18Fp8KVCacheDataTypeE2ELb0EEEvPT_PKS2_PKT0_S8_ifPKiSA_iPKfiiiSC_SC_iiiii,"",@"SHT_CUDA_INFO"
	.sectionflags	@""
	.align	4


	//----- nvinfo : EIATTR_CUDA_API_VERSION
	.align		4
        /*0000*/ 	.byte	0x04, 0x37
        /*0002*/ 	.short	(.L_9519 - .L_9518)
.L_9518:
        /*0004*/ 	.word	0x00000082


	//----- nvinfo : EIATTR_KPARAM_INFO
	.align		4
.L_9519:
        /*0008*/ 	.byte	0x04, 0x17
        /*000a*/ 	.short	(.L_9521 - .L_9520)
.L_9520:
        /*000c*/ 	.word	0x00000000
        /*0010*/ 	.short	0x0013
        /*0012*/ 	.short	0x0078
        /*0014*/ 	.byte	0x00, 0xf0, 0x11, 0x00


	//----- nvinfo : EIATTR_KPARAM_INFO
	.align		4
.L_9521:
        /*0018*/ 	.byte	0x04, 0x17
        /*001a*/ 	.short	(.L_9523 - .L_9522)
.L_9522:
        /*001c*/ 	.word	0x00000000
        /*0020*/ 	.short	0x0012
        /*0022*/ 	.short	0x0074
        /*0024*/ 	.byte	0x00, 0xf0, 0x11, 0x00


	//----- nvinfo : EIATTR_KPARAM_INFO
	.align		4
.L_9523:
        /*0028*/ 	.byte	0x04, 0x17
        /*002a*/ 	.short	(.L_9525 - .L_9524)
.L_9524:
        /*002c*/ 	.word	0x00000000
        /*0030*/ 	.short	0x0011
        /*0032*/ 	.short	0x0070
        /*0034*/ 	.byte	0x00, 0xf0, 0x11, 0x00


	//----- nvinfo : EIATTR_KPARAM_INFO
	.align		4
.L_9525:
        /*0038*/ 	.byte	0x04, 0x17
        /*003a*/ 	.short	(.L_9527 - .L_9526)
.L_9526:
        /*003c*/ 	.word	0x00000000
        /*0040*/ 	.short	0x0010
        /*0042*/ 	.short	0x006c
        /*0044*/ 	.byte	0x00, 0xf0, 0x11, 0x00


	//----- nvinfo : EIATTR_KPARAM_INFO
	.align		4
.L_9527:
        /*0048*/ 	.byte	0x04, 0x17
        /*004a*/ 	.short	(.L_9529 - .L_9528)
.L_9528:
        /*004c*/ 	.word	0x00000000
        /*0050*/ 	.short	0x000f
        /*0052*/ 	.short	0x0068
        /*0054*/ 	.byte	0x00, 0xf0, 0x11, 0x00


	//----- nvinfo : EIATTR_KPARAM_INFO
	.align		4
.L_9529:
        /*0058*/ 	.byte	0x04, 0x17
        /*005a*/ 	.short	(.L_9531 - .L_9530)
.L_9530:
        /*005c*/ 	.word	0x00000000
        /*0060*/ 	.short	0x000e
        /*0062*/ 	.short	0x0060
        /*0064*/ 	.byte	0x00, 0xf0, 0x21, 0x00


	//----- nvinfo : EIATTR_KPARAM_INFO
	.align		4
.L_9531:
        /*0068*/ 	.byte	0x04, 0x17
        /*006a*/ 	.short	(.L_9533 - .L_9532)
.L_9532:
        /*006c*/ 	.word	0x00000000
        /*0070*/ 	.short	0x000d
        /*0072*/ 	.short	0x0058
        /*0074*/ 	.byte	0x00, 0xf0, 0x21, 0x00


	//----- nvinfo : EIATTR_KPARAM_INFO
	.align		4
.L_9533:
        /*0078*/ 	.byte	0x04, 0x17
        /*007a*/ 	.short	(.L_9535 - .L_9534)
.L_9534:
        /*007c*/ 	.word	0x00000000
        /*0080*/ 	.short	0x000c
        /*0082*/ 	.short	0x0050
        /*0084*/ 	.byte	0x00, 0xf0, 0x11, 0x00


	//----- nvinfo : EIATTR_KPARAM_INFO
	.align		4
.L_9535:
        /*0088*/ 	.byte	0x04, 0x17
        /*008a*/ 	.short	(.L_9537 - .L_9536)
.L_9536:
        /*008c*/ 	.word	0x00000000
        /*0090*/ 	.short	0x000b
        /*0092*/ 	.short	0x004c
        /*0094*/ 	.byte	0x00, 0xf0, 0x11, 0x00


	//----- nvinfo : EIATTR_KPARAM_INFO
	.align		4
.L_9537:
        /*0098*/ 	.byte	0x04, 0x17
        /*009a*/ 	.short	(.L_9539 - .L_9538)
.L_9538:
        /*009c*/ 	.word	0x00000000
        /*00a0*/ 	.short	0x000a
        /*00a2*/ 	.short	0x0048
        /*00a4*/ 	.byte	0x00, 0xf0, 0x11, 0x00


	//----- nvinfo : EIATTR_KPARAM_INFO
	.align		4
.L_9539:
        /*00a8*/ 	.byte	0x04, 0x17
        /*00aa*/ 	.short	(.L_9541 - .L_9540)
.L_9540:
        /*00ac*/ 	.word	0x00000000
        /*00b0*/ 	.short	0x0009
        /*00b2*/ 	.short	0x0040
        /*00b4*/ 	.byte	0x00, 0xf0, 0x21, 0x00


	//----- nvinfo : EIATTR_KPARAM_INFO
	.align		4
.L_9541:
        /*00b8*/ 	.byte	0x04, 0x17
        /*00ba*/ 	.short	(.L_9543 - .L_9542)
.L_9542:
        /*00bc*/ 	.word	0x00000000
        /*00c0*/ 	.short	0x0008
        /*00c2*/ 	.short	0x0038
        /*00c4*/ 	.byte	0x00, 0xf0, 0x11, 0x00


	//----- nvinfo : EIATTR_KPARAM_INFO
	.align		4
.L_9543:
        /*00c8*/ 	.byte	0x04, 0x17
        /*00ca*/ 	.short	(.L_9545 - .L_9544)
.L_9544:
        /*00cc*/ 	.word	0x00000000
        /*00d0*/ 	.short	0x0007
        /*00d2*/ 	.short	0x0030
        /*00d4*/ 	.byte	0x00, 0xf0, 0x21, 0x00


	//----- nvinfo : EIATTR_KPARAM_INFO
	.align		4
.L_9545:
        /*00d8*/ 	.byte	0x04, 0x17
        /*00da*/ 	.short	(.L_9547 - .L_9546)
.L_9546:
        /*00dc*/ 	.word	0x00000000
        /*00e0*/ 	.short	0x0006
        /*00e2*/ 	.short	0x0028
        /*00e4*/ 	.byte	0x00, 0xf0, 0x21, 0x00


	//----- nvinfo : EIATTR_KPARAM_INFO
	.align		4
.L_9547:
        /*00e8*/ 	.byte	0x04, 0x17
        /*00ea*/ 	.short	(.L_9549 - .L_9548)
.L_9548:
        /*00ec*/ 	.word	0x00000000
        /*00f0*/ 	.short	0x0005
        /*00f2*/ 	.short	0x0024
        /*00f4*/ 	.byte	0x00, 0xf0, 0x11, 0x00


	//----- nvinfo : EIATTR_KPARAM_INFO
	.align		4
.L_9549:
        /*00f8*/ 	.byte	0x04, 0x17
        /*00fa*/ 	.short	(.L_9551 - .L_9550)
.L_9550:
        /*00fc*/ 	.word	0x00000000
        /*0100*/ 	.short	0x0004
        /*0102*/ 	.short	0x0020
        /*0104*/ 	.byte	0x00, 0xf0, 0x11, 0x00


	//----- nvinfo : EIATTR_KPARAM_INFO
	.align		4
.L_9551:
        /*0108*/ 	.byte	0x04, 0x17
        /*010a*/ 	.short	(.L_9553 - .L_9552)
.L_9552:
        /*010c*/ 	.word	0x00000000
        /*0110*/ 	.short	0x0003
        /*0112*/ 	.short	0x0018
        /*0114*/ 	.byte	0x00, 0xf0, 0x21, 0x00


	//----- nvinfo : EIATTR_KPARAM_INFO
	.align		4
.L_9553:
        /*0118*/ 	.byte	0x04, 0x17
        /*011a*/ 	.short	(.L_9555 - .L_9554)
.L_9554:
        /*011c*/ 	.word	0x00000000
        /*0120*/ 	.short	0x0002
        /*0122*/ 	.short	0x0010
        /*0124*/ 	.byte	0x00, 0xf0, 0x21, 0x00


	//----- nvinfo : EIATTR_KPARAM_INFO
	.align		4
.L_9555:
        /*0128*/ 	.byte	0x04, 0x17
        /*012a*/ 	.short	(.L_9557 - .L_9556)
.L_9556:
        /*012c*/ 	.word	0x00000000
        /*0130*/ 	.short	0x0001
        /*0132*/ 	.short	0x0008
        /*0134*/ 	.byte	0x00, 0xf0, 0x21, 0x00


	//----- nvinfo : EIATTR_KPARAM_INFO
	.align		4
.L_9557:
        /*0138*/ 	.byte	0x04, 0x17
        /*013a*/ 	.short	(.L_9559 - .L_9558)
.L_9558:
        /*013c*/ 	.word	0x00000000
        /*0140*/ 	.short	0x0000
        /*0142*/ 	.short	0x0000
        /*0144*/ 	.byte	0x00, 0xf0, 0x21, 0x00


	//----- nvinfo : EIATTR_SPARSE_MMA_MASK
	.align		4
.L_9559:
        /*0148*/ 	.byte	0x03, 0x50
        /*014a*/ 	.short	0x0000


	//----- nvinfo : EIATTR_MAXREG_COUNT
	.align		4
        /*014c*/ 	.byte	0x03, 0x1b
        /*014e*/ 	.short	0x00ff


	//----- nvinfo : EIATTR_NUM_BARRIERS
	.align		4
        /*0150*/ 	.byte	0x02, 0x4c
        /*0152*/ 	.byte	0x01
	.zero		1


	//----- nvinfo : EIATTR_EXTERNS
	.align		4
        /*0154*/ 	.byte	0x04, 0x0f
        /*0156*/ 	.short	(.L_9561 - .L_9560)


	//   ....[0]....
	.align		4
.L_9560:
        /*0158*/ 	.word	index@(__assertfail)


	//----- nvinfo : EIATTR_MERCURY_ISA_VERSION
	.align		4
.L_9561:
        /*015c*/ 	.byte	0x03, 0x5f
        /*015e*/ 	.short	0x0101


	//----- nvinfo : EIATTR_COOP_GROUP_MASK_REGIDS
	.align		4
        /*0160*/ 	.byte	0x04, 0x29
        /*0162*/ 	.short	(.L_9563 - .L_9562)


	//   ....[0]....
.L_9562:
        /*0164*/ 	.word	0xffffffff


	//   ....[1]....
        /*0168*/ 	.word	0xffffffff


	//   ....[2]....
        /*016c*/ 	.word	0xffffffff


	//   ....[3]....
        /*0170*/ 	.word	0xffffffff


	//   ....[4]....
        /*0174*/ 	.word	0xffffffff


	//   ....[5]....
        /*0178*/ 	.word	0xffffffff


	//   ....[6]....
        /*017c*/ 	.word	0xffffffff


	//   ....[7]....
        /*0180*/ 	.word	0xffffffff


	//   ....[8]....
        /*0184*/ 	.word	0xffffffff


	//   ....[9]....
        /*0188*/ 	.word	0xffffffff


	//   ....[10]....
        /*018c*/ 	.word	0xffffffff


	//   ....[11]....
        /*0190*/ 	.word	0xffffffff


	//   ....[12]....
        /*0194*/ 	.word	0xffffffff


	//   ....[13]....
        /*0198*/ 	.word	0xffffffff


	//   ....[14]....
        /*019c*/ 	.word	0xffffffff


	//   ....[15]....
        /*01a0*/ 	.word	0xffffffff


	//   ....[16]....
        /*01a4*/ 	.word	0x0500000f


	//   ....[17]....
        /*01a8*/ 	.word	0x0500000f


	//   ....[18]....
        /*01ac*/ 	.word	0x0500000f


	//   ....[19]....
        /*01b0*/ 	.word	0x0500000f


	//   ....[20]....
        /*01b4*/ 	.word	0x0500000f


	//----- nvinfo : EIATTR_COOP_GROUP_INSTR_OFFSETS
	.align		4
.L_9563:
        /*01b8*/ 	.byte	0x04, 0x28
        /*01ba*/ 	.short	(.L_9565 - .L_9564)


	//   ....[0]....
.L_9564:
        /*01bc*/ 	.word	0x000001a0


	//   ....[1]....
        /*01c0*/ 	.word	0x000001d0


	//   ....[2]....
        /*01c4*/ 	.word	0x000001f0


	//   ....[3]....
        /*01c8*/ 	.word	0x00000210


	//   ....[4]....
        /*01cc*/ 	.word	0x00000230


	//   ....[5]....
        /*01d0*/ 	.word	0x00000350


	//   ....[6]....
        /*01d4*/ 	.word	0x00000380


	//   ....[7]....
        /*01d8*/ 	.word	0x000003a0


	//   ....[8]....
        /*01dc*/ 	.word	0x000011e0


	//   ....[9]....
        /*01e0*/ 	.word	0x00001260


	//   ....[10]....
        /*01e4*/ 	.word	0x000012a0


	//   ....[11]....
        /*01e8*/ 	.word	0x000012f0


	//   ....[12]....
        /*01ec*/ 	.word	0x00001330


	//   ....[13]....
        /*01f0*/ 	.word	0x00001380


	//   ....[14]....
        /*01f4*/ 	.word	0x000013a0


	//   ....[15]....
        /*01f8*/ 	.word	0x000013c0


	//   ....[16]....
        /*01fc*/ 	.word	0x00003450


	//   ....[17]....
        /*0200*/ 	.word	0x000034b0


	//   ....[18]....
        /*0204*/ 	.word	0x00003510


	//   ....[19]....
        /*0208*/ 	.word	0x00003570


	//   ....[20]....
        /*020c*/ 	.word	0x000035d0


	//----- nvinfo : EIATTR_SYSCALL_OFFSETS
	.align		4
.L_9565:
        /*0210*/ 	.byte	0x04, 0x46
        /*0212*/ 	.short	(.L_9567 - .L_9566)


	//   ....[0]....
.L_9566:
        /*0214*/ 	.word	0x000033e0


	//----- nvinfo : EIATTR_EXIT_INSTR_OFFSETS
	.align		4
.L_9567:
        /*0218*/ 	.byte	0x04, 0x1c
        /*021a*/ 	.short	(.L_9569 - .L_9568)


	//   ....[0]....
.L_9568:
        /*021c*/ 	.word	0x000028e0


	//   ....[1]....
        /*0220*/ 	.word	0x000028f0


	//   ....[2]....
        /*0224*/ 	.word	0x000032e0


	//   ....[3]....
        /*0228*/ 	.word	0x000033f0


	//----- nvinfo : EIATTR_CRS_STACK_SIZE
	.align		4
.L_9569:
        /*022c*/ 	.byte	0x04, 0x1e
        /*022e*/ 	.short	(.L_9571 - .L_9570)
.L_9570:
        /*0230*/ 	.word	0x00000000


	//----- nvinfo : EIATTR_CBANK_PARAM_SIZE
	.align		4
.L_9571:
        /*0234*/ 	.byte	0x03, 0x19
        /*0236*/ 	.short	0x007c


	//----- nvinfo : EIATTR_PARAM_CBANK
	.align		4
        /*0238*/ 	.byte	0x04, 0x0a
        /*023a*/ 	.short	(.L_9573 - .L_9572)
	.align		4
.L_9572:
        /*023c*/ 	.word	index@(.nv.constant0._ZN4vllm25paged_attention_v1_kernelIfhLi96ELi32ELi128ELNS_18Fp8KVCacheDataTypeE2ELb0EEEvPT_PKS2_PKT0_S8_ifPKiSA_iPKfiiiSC_SC_iiiii)
        /*0240*/ 	.short	0x0210
        /*0242*/ 	.short	0x007c


	//----- nvinfo : EIATTR_SW_WAR
	.align		4
.L_9573:
        /*0244*/ 	.byte	0x04, 0x36
        /*0246*/ 	.short	(.L_9575 - .L_9574)
.L_9574:
        /*0248*/ 	.word	0x00000008
.L_9575:


//--------------------- .nv.info._ZN4vllm25paged_attention_v1_kernelIfhLi80ELi32ELi128ELNS_18Fp8KVCacheDataTypeE2ELb0EEEvPT_PKS2_PKT0_S8_ifPKiSA_iPKfiiiSC_SC_iiiii --------------------------
	.section	.nv.info._ZN4vllm25paged_attention_v1_kernelIfhLi80ELi32ELi128ELNS_18Fp8KVCacheDataTypeE2ELb0EEEvPT_PKS2_PKT0_S8_ifPKiSA_iPKfiiiSC_SC_iiiii,"",@"SHT_CUDA_INFO"
	.sectionflags	@""
	.align	4


	//----- nvinfo : EIATTR_CUDA_API_VERSION
	.align		4
        /*0000*/ 	.byte	0x04, 0x37
        /*0002*/ 	.short	(.L_9577 - .L_9576)
.L_9576:
        /*0004*/ 	.word	0x00000082


	//----- nvinfo : EIATTR_KPARAM_INFO
	.align		4
.L_9577:
        /*0008*/ 	.byte	0x04, 0x17
        /*000a*/ 	.short	(.L_9579 - .L_9578)
.L_9578:
        /*000c*/ 	.word	0x00000000
        /*0010*/ 	.short	0x0013
        /*0012*/ 	.short	0x0078
        /*0014*/ 	.byte	0x00, 0xf0, 0x11, 0x00


	//----- nvinfo : EIATTR_KPARAM_INFO
	.align		4
.L_9579:
        /*0018*/ 	.byte	0x04, 0x17
        /*001a*/ 	.short	(.L_9581 - .L_9580)
.L_9580:
        /*001c*/ 	.word	0x00000000
        /*0020*/ 	.short	0x0012
        /*0022*/ 	.short	0x0074
        /*0024*/ 	.byte	0x00, 0xf0, 0x11, 0x00


	//----- nvinfo : EIATTR_KPARAM_INFO
	.align		4
.L_9581:
        /*0028*/ 	.byte	0x04, 0x17
        /*002a*/ 	.short	(.L_9583 - .L_9582)
.L_9582:
        /*002c*/ 	.word	0x00000000
        /*0030*/ 	.short	0x0011
        /*0032*/ 	.short	0x0070
        /*0034*/ 	.byte	0x00, 0xf0, 0x11, 0x00


	//----- nvinfo : EIATTR_KPARAM_INFO
	.align		4
.L_9583:
        /*0038*/ 	.byte	0x04, 0x17
        /*003a*/ 	.short	(.L_9585 - .L_9584)
.L_9584:
        /*003c*/ 	.word	0x00000000
        /*0040*/ 	.short	0x0010
        /*0042*/ 	.short	0x006c
        /*0044*/ 	.byte	0x00, 0xf0, 0x11, 0x00


	//----- nvinfo : EIATTR_KPARAM_INFO
	.align		4
.L_9585:
        /*0048*/ 	.byte	0x04, 0x17
        /*004a*/ 	.short	(.L_9587 - .L_9586)
.L_9586:
        /*004c*/ 	.word	0x00000000
        /*0050*/ 	.short	0x000f
        /*0052*/ 	.short	0x0068
        /*0054*/ 	.byte	0x00, 0xf0, 0x11, 0x00


	//----- nvinfo : EIATTR_KPARAM_INFO
	.align		4
.L_9587:
        /*0058*/ 	.byte	0x04, 0x17
        /*005a*/ 	.short	(.L_9589 - .L_9588)
.L_9588:
        /*005c*/ 	.word	0x00000000
        /*0060*/ 	.short	0x000e
        /*0062*/ 	.short	0x0060
        /*0064*/ 	.byte	0x00, 0xf0, 0x21, 0x00


	//----- nvinfo : EIATTR_KPARAM_INFO
	.align		4
.L_9589:
        /*0068*/ 	.byte	0x04, 0x17
        /*006a*/ 	.short	(.L_9591 - .L_9590)
.L_9590:
        /*006c*/ 	.word	0x00000000
        /*0070*/ 	.short	0x000d
        /*0072*/ 	.short	0x0058
        /*0074*/ 	.byte	0x00, 0xf0, 0x21, 0x00


	//----- nvinfo : EIATTR_KPARAM_INFO
	.align		4
.L_9591:
        /*0078*/ 	.byte	0x04, 0x17
        /*007a*/ 	.short	(.L_9593 - .L_9592)
.L_9592:
        /*007c*/ 	.word	0x00000000
        /*0080*/ 	.short	0x000c
        /*0082*/ 	.short	0x0050
        /*0084*/ 	.byte	0x00, 0xf0, 0x11, 0x00


	//----- nvinfo : EIATTR_KPARAM_INFO
	.align		4
.L_9593:
        /*0088*/ 	.byte	0x04, 0x17
        /*008a*/ 	.short	(.L_9595 - .L_9594)
.L_9594:
        /*008c*/ 	.word	0x00000000
        /*0090*/ 	.short	0x000b
        /*0092*/ 	.short	0x004c
        /*0094*/ 	.byte	0x00, 0xf0, 0x11, 0x00


	//----- nvinfo : EIATTR_KPARAM_INFO
	.align		4
.L_9595:
        /*0098*/ 	.byte	0x04, 0x17
        /*009a*/ 	.short	(.L_9597 - .L_9596)
.L_9596:
        /*009c*/ 	.word	0x00000000
        /*00a0*/ 	.short	0x000a
        /*00a2*/ 	.short	0x0048
        /*00a4*/ 	.byte	0x00, 0xf0, 0x11, 0x00


	//----- nvinfo : EIATTR_KPARAM_INFO
	.align		4
.L_9597:
        /*00a8*/ 	.byte	0x04, 0x17
        /*00aa*/ 	.short	(.L_9599 - .L_9598)
.L_9598:
        /*00ac*/ 	.word	0x00000000
        /*00b0*/ 	.short	0x0009
        /*00b2*/ 	.short	0x0040
        /*00b4*/ 	.byte	0x00, 0xf0, 0x21, 0x00


	//----- nvinfo : EIATTR_KPARAM_INFO
	.align		4
.L_9599:
        /*00b8*/ 	.byte	0x04, 0x17
        /*00ba*/ 	.short	(.L_9601 - .L_9600)
.L_9600:
        /*00bc*/ 	.word	0x00000000
        /*00c0*/ 	.short	0x0008
        /*00c2*/ 	.short	0x0038
        /*00c4*/ 	.byte	0x00, 0xf0, 0x11, 0x00


	//----- nvinfo : EIATTR_KPARAM_INFO
	.align		4
.L_9601:
        /*00c8*/ 	.byte	0x04, 0x17
        /*00ca*/ 	.short	(.L_9603 - .L_9602)
.L_9602:
        /*00cc*/ 	.word	0x00000000
        /*00d0*/ 	.short	0x0007
        /*00d2*/ 	.short	0x0030
        /*00d4*/ 	.byte	0x00, 0xf0, 0x21, 0x00


	//----- nvinfo : EIATTR_KPARAM_INFO
	.align		4
.L_9603:
        /*00d8*/ 	.byte	0x04, 0x17
        /*00da*/ 	.short	(.L_9605 - .L_9604)
.L_9604:
        /*00dc*/ 	.word	0x00000000
        /*00e0*/ 	.short	0x0006
        /*00e2*/ 	.short	0x0028
        /*00e4*/ 	.byte	0x00, 0xf0, 0x21, 0x00


	//----- nvinfo : EIATTR_KPARAM_INFO
	.align		4
.L_9605:
        /*00e8*/ 	.byte	0x04, 0x17
        /*00ea*/ 	.short	(.L_9607 - .L_9606)
.L_9606:
        /*00ec*/ 	.word	0x00000000
        /*00f0*/ 	.short	0x0005
        /*00f2*/ 	.short	0x0024
        /*00f4*/ 	.byte	0x00, 0xf0, 0x11, 0x00


	//----- nvinfo : EIATTR_KPARAM_INFO
	.align		4
.L_9607:
        /*00f8*/ 	.byte	0x04, 0x17
        /*00fa*/ 	.short	(.L_9609 - .L_9608)
.L_9608:
        /*00fc*/ 	.word	0x00000000
        /*0100*/ 	.short	0x0004
        /*0102*/ 	.short	0x0020
        /*0104*/ 	.byte	0x00, 0xf0, 0x11, 0x00


	//----- nvinfo : EIATTR_KPARAM_INFO
	.align		4
.L_9609:
        /*0108*/ 	.byte	0x04, 0x17
        /*010a*/ 	.short	(.L_9611 - .L_9610)
.L_9610:
        /*010c*/ 	.word	0x00000000
        /*0110*/ 	.short	0x0003
        /*0112*/ 	.short	0x0018
        /*0114*/ 	.byte	0x00, 0xf0, 0x21, 0x00


	//----- nvinfo : EIATTR_KPARAM_INFO
	.align		4
.L_9611:
        /*0118*/ 	.byte	0x04, 0x17
        /*011a*/ 	.short	(.L_9613 - .L_9612)
.L_9612:
        /*011c*/ 	.word	0x00000000
        /*0120*/ 	.short	0x0002
        /*0122*/ 	.short	0x0010
        /*0124*/ 	.byte	0x00, 0xf0, 0x21, 0x00


	//----- nvinfo : EIATTR_KPARAM_INFO
	.align		4
.L_9613:
        /*0128*/ 	.byte	0x04, 0x17
        /*012a*/ 	.short	(.L_9615 - .L_9614)
.L_9614:
        /*012c*/ 	.word	0x00000000
        /*0130*/ 	.short	0x0001
        /*0132*/ 	.short	0x0008
        /*0134*/ 	.byte	0x00, 0xf0, 0x21, 0x00


	//----- nvinfo : EIATTR_KPARAM_INFO
	.align		4
.L_9615:
        /*0138*/ 	.byte	0x04, 0x17
        /*013a*/ 	.short	(.L_9617 - .L_9616)
.L_9616:
        /*013c*/ 	.word	0x00000000
        /*0140*/ 	.short	0x0000
        /*0142*/ 	.short	0x0000
        /*0144*/ 	.byte	0x00, 0xf0, 0x21, 0x00


	//----- nvinfo : EIATTR_SPARSE_MMA_MASK
	.align		4
.L_9617:
        /*0148*/ 	.byte	0x03, 0x50
        /*014a*/ 	.short	0x0000


	//----- nvinfo : EIATTR_MAXREG_COUNT
	.align		4
        /*014c*/ 	.byte	0x03, 0x1b
        /*014e*/ 	.short	0x00ff


	//----- nvinfo : EIATTR_NUM_BARRIERS
	.align		4
        /*0150*/ 	.byte	0x02, 0x4c
        /*0152*/ 	.byte	0x01
	.zero		1


	//----- nvinfo : EIATTR_EXTERNS
	.align		4
        /*0154*/ 	.byte	0x04, 0x0f
        /*0156*/ 	.short	(.L_9619 - .L_9618)


	//   ....[0]....
	.align		4
.L_9618:
        /*0158*/ 	.word	index@(__assertfail)


	//----- nvinfo : EIATTR_MERCURY_ISA_VERSION
	.align		4
.L_9619:
        /*015c*/ 	.byte	0x03, 0x5f
        /*015e*/ 	.short	0x0101


	//----- nvinfo : EIATTR_COOP_GROUP_MASK_REGIDS
	.align		4
        /*0160*/ 	.byte	0x04, 0x29
        /*0162*/ 	.short	(.L_9621 - .L_9620)


	//   ....[0]....
.L_9620:
        /*0164*/ 	.word	0xffffffff


	//   ....[1]....
        /*0168*/ 	.word	0xffffffff


	//   ....[2]....
        /*016c*/ 	.word	0xffffffff


	//   ....[3]....
        /*0170*/ 	.word	0xffffffff


	//   ....[4]....
        /*0174*/ 	.word	0xffffffff


	//   ....[5]....
        /*0178*/ 	.word	0xffffffff


	//   ....[6]....
        /*017c*/ 	.word	0xffffffff


	//   ....[7]....
        /*0180*/ 	.word	0xffffffff


	//   ....[8]....
        /*0184*/ 	.word	0xffffffff


	//   ....[9]....
        /*0188*/ 	.word	0xffffffff


	//   ....[10]....
        /*018c*/ 	.word	0xffffffff


	//   ....[11]....
        /*0190*/ 	.word	0xffffffff


	//   ....[12]....
        /*0194*/ 	.word	0xffffffff


	//   ....[13]....
        /*0198*/ 	.word	0xffffffff


	//   ....[14]....
        /*019c*/ 	.word	0xffffffff


	//   ....[15]....
        /*01a0*/ 	.word	0xffffffff


	//   ....[16]....
        /*01a4*/ 	.word	0x0500000f


	//   ....[17]....
        /*01a8*/ 	.word	0x0500000f


	//   ....[18]....
        /*01ac*/ 	.word	0x0500000f


	//   ....[19]....
        /*01b0*/ 	.word	0x0500000f


	//   ....[20]....
        /*01b4*/ 	.word	0x0500000f


	//----- nvinfo : EIATTR_COOP_GROUP_INSTR_OFFSETS
	.align		4
.L_9621:
        /*01b8*/ 	.byte	0x04, 0x28
        /*01ba*/ 	.short	(.L_9623 - .L_9622)


	//   ....[0]....
.L_9622:
        /*01bc*/ 	.word	0x00000180


	//   ....[1]....
        /*01c0*/ 	.word	0x000001b0


	//   ....[2]....
        /*01c4*/ 	.word	0x000001d0


	//   ....[3]....
        /*01c8*/ 	.word	0x000001f0


	//   ....[4]....
        /*01cc*/ 	.word	0x00000210


	//   ....[5]....
        /*01d0*/ 	.word	0x00000340


	//   ....[6]....
        /*01d4*/ 	.word	0x00000360


	//   ....[7]....
        /*01d8*/ 	.word	0x00000380


	//   ....[8]....
        /*01dc*/ 	.word	0x000011c0


	//   ....[9]....
        /*01e0*/ 	.word	0x00001240


	//   ....[10]....
        /*01e4*/ 	.word	0x00001270


	//   ....[11]....
        /*01e8*/ 	.word	0x000012c0


	//   ....[12]....
        /*01ec*/ 	.word	0x00001310


	//   ....[13]....
        /*01f0*/ 	.word	0x00001360


	//   ....[14]....
        /*01f4*/ 	.word	0x00001380


	//   ....[15]....
        /*01f8*/ 	.word	0x000013a0


	//   ....[16]....
        /*01fc*/ 	.word	0x000030f0


	//   ....[17]....
        /*0200*/ 	.word	0x00003150


	//   ....[18]....
        /*0204*/ 	.word	0x000031b0


	//   ....[19]....
        /*0208*/ 	.word	0x00003210


	//   ....[20]....
        /*020c*/ 	.word	0x00003270


	//----- nvinfo : EIATTR_SYSCALL_OFFSETS
	.align		4
.L_9623:
        /*0210*/ 	.byte	0x04, 0x46
        /*0212*/ 	.short	(.L_9625 - .L_9624)


	//   ....[0]....
.L_9624:
        /*0214*/ 	.word	0x00003080


	//----- nvinfo : EIATTR_EXIT_INSTR_OFFSETS
	.align		4
.L_9625:
        /*0218*/ 	.byte	0x04, 0x1c
        /*021a*/ 	.short	(.L_9627 - .L_9626)


	//   ....[0]....
.L_9626:
        /*021c*/ 	.word	0x00002700


	//   ....[1]....
        /*0220*/ 	.word	0x00002710


	//   ....[2]....
        /*0224*/ 	.word	0x00002f80


	//   ....[3]....
        /*0228*/ 	.word	0x00003090


	//----- nvinfo : EIATTR_CRS_STACK_SIZE
	.align		4
.L_9627:
        /*022c*/ 	.byte	0x04, 0x1e
        /*022e*/ 	.short	(.L_9629 - .L_9628)
.L_9628:
        /*0230*/ 	.word	0x00000000


	//----- nvinfo : EIATTR_CBANK_PARAM_SIZE
	.align		4
.L_9629:
        /*0234*/ 	.byte	0x03, 0x19
        /*0236*/ 	.short	0x007c


	//----- nvinfo : EIATTR_PARAM_CBANK
	.align		4
        /*0238*/ 	.byte	0x04, 0x0a
        /*023a*/ 	.short	(.L_9631 - .L_9630)
	.align		4
.L_9630:
        /*023c*/ 	.word	index@(.nv.constant0._ZN4vllm25paged_attention_v1_kernelIfhLi80ELi32ELi128ELNS_18Fp8KVCacheDataTypeE2ELb0EEEvPT_PKS2_PKT0_S8_ifPKiSA_iPKfiiiSC_SC_iiiii)
        /*0240*/ 	.short	0x0210
        /*0242*/ 	.short	0x007c


	//----- nvinfo : EIATTR_SW_WAR
	.align		4
.L_9631:
        /*0244*/ 	.byte	0x04, 0x36
        /*0246*/ 	.short	(.L_9633 - .L_9632)
.L_9632:
        /*0248*/ 	.word	0x00000008
.L_9633:


//--------------------- .nv.info._ZN4vllm25paged_attention_v1_kernelIfhLi64ELi32ELi128ELNS_18Fp8KVCacheDataTypeE2ELb0EEEvPT_PKS2_PKT0_S8_ifPKiSA_iPKfiiiSC_SC_iiiii --------------------------
	.section	.nv.info._ZN4vllm25paged_attention_v1_kernelIfhLi64ELi32ELi128ELNS_18Fp8KVCacheDataTypeE2ELb0EEEvPT_PKS2_PKT0_S8_ifPKiSA_iPKfiiiSC_SC_iiiii,"",@"SHT_CUDA_INFO"
	.sectionflags	@""
	.align	4


	//----- nvinfo : EIATTR_CUDA_API_VERSION
	.align		4
        /*0000*/ 	.byte	0x04, 0x37
        /*0002*/ 	.short	(.L_9635 - .L_9634)
.L_9634:
        /*0004*/ 	.word	0x00000082


	//----- nvinfo : EIATTR_KPARAM_INFO
	.align		4
.L_9635:
        /*0008*/ 	.byte	0x04, 0x17
        /*000a*/ 	.short	(.L_9637 - .L_9636)
.L_9636:
        /*000c*/ 	.word	0x00000000
        /*0010*/ 	.short	0x0013
        /*0012*/ 	.short	0x0078
        /*0014*/ 	.byte	0x00, 0xf0, 0x11, 0x00


	//----- nvinfo : EIATTR_KPARAM_INFO
	.align		4
.L_9637:
        /*0018*/ 	.byte	0x04, 0x17
        /*001a*/ 	.short	(.L_9639 - .L_9638)
.L_9638:
        /*001c*/ 	.word	0x00000000
        /*0020*/ 	.short	0x0012
        /*0022*/ 	.short	0x0074
        /*0024*/ 	.byte	0x00, 0xf0, 0x11, 0x00


	//----- nvinfo : EIATTR_KPARAM_INFO
	.align		4
.L_9639:
        /*0028*/ 	.byte	0x04, 0x17
        /*002a*/ 	.short	(.L_9641 - .L_9640)
.L_9640:
        /*002c*/ 	.word	0x00000000
        /*0030*/ 	.short	0x0011
        /*0032*/ 	.short	0x0070
        /*0034*/ 	.byte	0x00, 0xf0, 0x11, 0x00


	//----- nvinfo : EIATTR_KPARAM_INFO
	.align		4
.L_9641:
        /*0038*/ 	.byte	0x04, 0x17
        /*003a*/ 	.short	(.L_9643 - .L_9642)
.L_9642:
        /*003c*/ 	.word	0x00000000
        /*0040*/ 	.short	0x0010
        /*0042*/ 	.short	0x006c
        /*0044*/ 	.byte	0x00, 0xf0, 0x11, 0x00


	//----- nvinfo : EIATTR_KPARAM_INFO
	.align		4
.L_9643:
        /*0048*/ 	.byte	0x04, 0x17
        /*004a*/ 	.short	(.L_9645 - .L_9644)
.L_9644:
        /*004c*/ 	.word	0x00000000
        /*0050*/ 	.short	0x000f
        /*0052*/ 	.short	0x0068
        /*0054*/ 	.byte	0x00, 0xf0, 0x11, 0x00


	//----- nvinfo : EIATTR_KPARAM_INFO
	.align		4
.L_9645:
        /*0058*/ 	.byte	0x04, 0x17
        /*005a*/ 	.short	(.L_9647 - .L_9646)
.L_9646:
        /*005c*/ 	.word	0x00000000
        /*0060*/ 	.short	0x000e
        /*0062*/ 	.short	0x0060
        /*0064*/ 	.byte	0x00, 0xf0, 0x21, 0x00


	//----- nvinfo : EIATTR_KPARAM_INFO
	.align		4
.L_9647:
        /*0068*/ 	.byte	0x04, 0x17
        /*006a*/ 	.short	(.L_9649 - .L_9648)
.L_9648:
        /*006c*/ 	.word	0x00000000
        /*0070*/ 	.short	0x000d
        /*0072*/ 	.short	0x0058
        /*0074*/ 	.byte	0x00, 0xf0, 0x21, 0x00


	//----- nvinfo : EIATTR_KPARAM_INFO
	.align		4
.L_9649:
        /*0078*/ 	.byte	0x04, 0x17
        /*007a*/ 	.short	(.L_9651 - .L_9650)
.L_9650:
        /*007c*/ 	.word	0x00000000
        /*0080*/ 	.short	0x000c
        /*0082*/ 	.short	0x0050
        /*0084*/ 	.byte	0x00, 0xf0, 0x11, 0x00


	//----- nvinfo : EIATTR_KPARAM_INFO
	.align		4
.L_9651:
        /*0088*/ 	.byte	0x04, 0x17
        /*008a*/ 	.short	(.L_9653 - .L_9652)
.L_9652:
        /*008c*/ 	.word	0x00000000
        /*0090*/ 	.short	0x000b
        /*0092*/ 	.short	0x004c
        /*0094*/ 	.byte	0x00, 0xf0, 0x11, 0x00


	//----- nvinfo : EIATTR_KPARAM_INFO
	.align		4
.L_9653:
        /*0098*/ 	.byte	0x04, 0x17
        /*009a*/ 	.short	(.L_9655 - .L_9654)
.L_9654:
        /*009c*/ 	.word	0x00000000
        /*00a0*/ 	.short	0x000a
        /*00a2*/ 	.short	0x0048
        /*00a4*/ 	.byte	0x00, 0xf0, 0x11, 0x00


	//----- nvinfo : EIATTR_KPARAM_INFO
	.align		4
.L_9655:
        /*00a8*/ 	.byte	0x04, 0x17
        /*00aa*/ 	.short	(.L_9657 - .L_9656)
.L_9656:
        /*00ac*/ 	.word	0x00000000
        /*00b0*/ 	.short	0x0009
        /*00b2*/ 	.short	0x0040
        /*00b4*/ 	.byte	0x00, 0xf0, 0x21, 0x00


	//----- nvinfo : EIATTR_KPARAM_INFO
	.align		4
.L_9657:
        /*00b8*/ 	.byte	0x04, 0x17
        /*00ba*/ 	.short	(.L_9659 - .L_9658)
.L_9658:
        /*00bc*/ 	.word	0x00000000
        /*00c0*/ 	.short	0x0008
        /*00c2*/ 	.short	0x0038
        /*00c4*/ 	.byte	0x00, 0xf0, 0x11, 0x00


	//----- nvinfo : EIATTR_KPARAM_INFO
	.align		4
.L_9659:
        /*00c8*/ 	.byte	0x04, 0x17
        /*00ca*/ 	.short	(.L_9661 - .L_9660)
.L_9660:
        /*00cc*/ 	.word	0x00000000
        /*00d0*/ 	.short	0x0007
        /*00d2*/ 	.short	0x0030
        /*00d4*/ 	.byte	0x00, 0xf0, 0x21, 0x00


	//----- nvinfo : EIATTR_KPARAM_INFO
	.align		4
.L_9661:
        /*00d8*/ 	.byte	0x04, 0x17
        /*00da*/ 	.short	(.L_9663 - .L_9662)
.L_9662:
        /*00dc*/ 	.word	0x00000000
        /*00e0*/ 	.short	0x0006
        /*00e2*/ 	.short	0x0028
        /*00e4*/ 	.byte	0x00, 0xf0, 0x21, 0x00


	//----- nvinfo : EIATTR_KPARAM_INFO
	.align		4
.L_9663:
        /*00e8*/ 	.byte	0x04, 0x17
        /*00ea*/ 	.short	(.L_9665 - .L_9664)
.L_9664:
        /*00ec*/ 	.word	0x00000000
        /*00f0*/ 	.short	0x0005
        /*00f2*/ 	.short	0x0024
        /*00f4*/ 	.byte	0x00, 0xf0, 0x11, 0x00


	//----- nvinfo : EIATTR_KPARAM_INFO
	.align		4
.L_9665:
        /*00f8*/ 	.byte	0x04, 0x17
        /*00fa*/ 	.short	(.L_9667 - .L_9666)
.L_9666:
        /*00fc*/ 	.word	0x00000000
        /*0100*/ 	.short	0x0004
        /*0102*/ 	.short	0x0020
        /*0104*/ 	.byte	0x00, 0xf0, 0x11, 0x00


	//----- nvinfo : EIATTR_KPARAM_INFO
	.align		4
.L_9667:
        /*0108*/ 	.byte	0x04, 0x17
        /*010a*/ 	.short	(.L_9669 - .L_9668)
.L_9668:
        /*010c*/ 	.word	0x00000000
        /*0110*/ 	.short	0x0003
        /*0112*/ 	.short	0x0018
        /*0114*/ 	.byte	0x00, 0xf0, 0x21, 0x00


	//----- nvinfo : EIATTR_KPARAM_INFO
	.align		4
.L_9669:
        /*0118*/ 	.byte	0x04, 0x17
        /*011a*/ 	.short	(.L_9671 - .L_9670)
.L_9670:
        /*011c*/ 	.word	0x00000000
        /*0120*/ 	.short	0x0002
        /*0122*/ 	.short	0x0010
        /*0124*/ 	.byte	0x00, 0xf0, 0x21, 0x00


	//----- nvinfo : EIATTR_KPARAM_INFO
	.align		4
.L_9671:
        /*0128*/ 	.byte	0x04, 0x17
        /*012a*/ 	.short	(.L_9673 - .L_9672)
.L_9672:
        /*012c*/ 	.word	0x00000000
        /*0130*/ 	.short	0x0001
        /*0132*/ 	.short	0x0008
        /*0134*/ 	.byte	0x00, 0xf0, 0x21, 0x00


	//----- nvinfo : EIATTR_KPARAM_INFO
	.align		4
.L_9673:
        /*0138*/ 	.byte	0x04, 0x17
        /*013a*/ 	.short	(.L_9675 - .L_9674)
.L_9674:
        /*013c*/ 	.word	0x00000000
        /*0140*/ 	.short	0x0000
        /*0142*/ 	.short	0x0000
        /*0144*/ 	.byte	0x00, 0xf0, 0x21, 0x00


	//----- nvinfo : EIATTR_SPARSE_MMA_MASK
	.align		4
.L_9675:
        /*0148*/ 	.byte	0x03, 0x50
        /*014a*/ 	.short	0x0000


	//----- nvinfo : EIATTR_MAXREG_COUNT
	.align		4
        /*014c*/ 	.byte	0x03, 0x1b
        /*014e*/ 	.short	0x00ff


	//----- nvinfo : EIATTR_NUM_BARRIERS
	.align		4
        /*0150*/ 	.byte	0x02, 0x4c
        /*0152*/ 	.byte	0x01
	.zero		1


	//----- nvinfo : EIATTR_EXTERNS
	.align		4
        /*0154*/ 	.byte	0x04, 0x0f
        /*0156*/ 	.short	(.L_9677 - .L_9676)


	//   ....[0]....
	.align		4
.L_9676:
        /*0158*/ 	.word	index@(__assertfail)


	//----- nvinfo : EIATTR_MERCURY_ISA_VERSION
	.align		4
.L_9677:
        /*015c*/ 	.byte	0x03, 0x5f
        /*015e*/ 	.short	0x0101


	//----- nvinfo : EIATTR_COOP_GROUP_MASK_REGIDS
	.align		4
        /*0160*/ 	.byte	0x04, 0x29
        /*0162*/ 	.short	(.L_9679 - .L_9678)


	//   ....[0]....
.L_9678:
        /*0164*/ 	.word	0xffffffff


	//   ....[1]....
        /*0168*/ 	.word	0xffffffff


	//   ....[2]....
        /*016c*/ 	.word	0xffffffff


	//   ....[3]....
        /*0170*/ 	.word	0xffffffff


	//   ....[4]....
        /*0174*/ 	.word	0xffffffff


	//   ....[5]....
        /*0178*/ 	.word	0xffffffff


	//   ....[6]....
        /*017c*/ 	.word	0xffffffff


	//   ....[7]....
        /*0180*/ 	.word	0xffffffff


	//   ....[8]....
        /*0184*/ 	.word	0xffffffff


	//   ....[9]....
        /*0188*/ 	.word	0xffffffff


	//   ....[10]....
        /*018c*/ 	.word	0xffffffff


	//   ....[11]....
        /*0190*/ 	.word	0xffffffff


	//   ....[12]....
        /*0194*/ 	.word	0xffffffff


	//   ....[13]....
        /*0198*/ 	.word	0xffffffff


	//   ....[14]....
        /*019c*/ 	.word	0xffffffff


	//   ....[15]....
        /*01a0*/ 	.word	0xffffffff


	//   ....[16]....
        /*01a4*/ 	.word	0x0500000f


	//   ....[17]....
        /*01a8*/ 	.word	0x0500000f


	//   ....[18]....
        /*01ac*/ 	.word	0x0500000f


	//   ....[19]....
        /*01b0*/ 	.word	0x0500000f


	//   ....[20]....
        /*01b4*/ 	.word	0x0500000f


	//----- nvinfo : EIATTR_COOP_GROUP_INSTR_OFFSETS
	.align		4
.L_9679:
        /*01b8*/ 	.byte	0x04, 0x28
        /*01ba*/ 	.short	(.L_9681 - .L_9680)


	//   ....[0]....
.L_9680:
        /*01bc*/ 	.word	0x00000180


	//   ....[1]....
        /*01c0*/ 	.word	0x000001b0


	//   ....[2]....
        /*01c4*/ 	.word	0x000001d0


	//   ....[3]....
        /*01c8*/ 	.word	0x000001f0


	//   ....[4]....
        /*01cc*/ 	.word	0x00000210


	//   ....[5]....
        /*01d0*/ 	.word	0x00000340


	//   ....[6]....
        /*01d4*/ 	.word	0x00000360


	//   ....[7]....
        /*01d8*/ 	.word	0x00000380


	//   ....[8]....
        /*01dc*/ 	.word	0x000011c0


	//   ....[9]....
        /*01e0*/ 	.word	0x00001240


	//   ....[10]....
        /*01e4*/ 	.word	0x00001270


	//   ....[11]....
        /*01e8*/ 	.word	0x000012c0


	//   ....[12]....
        /*01ec*/ 	.word	0x00001310


	//   ....[13]....
        /*01f0*/ 	.word	0x00001360


	//   ....[14]....
        /*01f4*/ 	.word	0x00001380


	//   ....[15]....
        /*01f8*/ 	.word	0x000013a0


	//   ....[16]....
        /*01fc*/ 	.word	0x00002de0


	//   ....[17]....
        /*0200*/ 	.word	0x00002e40


	//   ....[18]....
        /*0204*/ 	.word	0x00002ea0


	//   ....[19]....
        /*0208*/ 	.word	0x00002f00


	//   ....[20]....
        /*020c*/ 	.word	0x00002f60


	//----- nvinfo : EIATTR_SYSCALL_OFFSETS
	.align		4
.L_9681:
        /*0210*/ 	.byte	0x04, 0x46
        /*0212*/ 	.short	(.L_9683 - .L_9682)


	//   ....[0]....
.L_9682:
        /*0214*/ 	.word	0x00002d70


	//----- nvinfo : EIATTR_EXIT_INSTR_OFFSETS
	.align		4
.L_9683:
        /*0218*/ 	.byte	0x04, 0x1c
        /*021a*/ 	.short	(.L_9685 - .L_9684)


	//   ....[0]....
.L_9684:
        /*021c*/ 	.word	0x00002560


	//   ....[1]....
        /*0220*/ 	.word	0x00002570


	//   ....[2]....
        /*0224*/ 	.word	0x00002c70


	//   ....[3]....
        /*0228*/ 	.word	0x00002d80


	//----- nvinfo : EIATTR_CRS_STACK_SIZE
	.align		4
.L_9685:
        /*022c*/ 	.byte	0x04, 0x1e
        /*022e*/ 	.short	(.L_9687 - .L_9686)
.L_9686:
        /*0230*/ 	.word	0x00000000


	//----- nvinfo : EIATTR_CBANK_PARAM_SIZE
	.align		4
.L_9687:
        /*0234*/ 	.byte	0x03, 0x19
        /*0236*/ 	.short	0x007c


	//----- nvinfo : EIATTR_PARAM_CBANK
	.align		4
        /*0238*/ 	.byte	0x04, 0x0a
        /*023a*/ 	.short	(.L_9689 - .L_9688)
	.align		4
.L_9688:
        /*023c*/ 	.word	index@(.nv.constant0._ZN4vllm25paged_attention_v1_kernelIfhLi64ELi32ELi128ELNS_18Fp8KVCacheDataTypeE2ELb0EEEvPT_PKS2_PKT0_S8_ifPKiSA_iPKfiiiSC_SC_iiiii)
        /*0240*/ 	.short	0x0210
        /*0242*/ 	.short	0x007c


	//----- nvinfo : EIATTR_SW_WAR
	.align		4
.L_9689:
        /*0244*/ 	.byte	0x04, 0x36
        /*0246*/ 	.short	(.L_9691 - .L_9690)
.L_9690:
        /*0248*/ 	.word	0x00000008
.L_9691:


//--------------------- .nv.info._ZN4vllm25paged_attention_v1_kernelIfhLi32ELi32ELi128ELNS_18Fp8KVCacheDataTypeE2ELb0EEEvPT_PKS2_PKT0_S8_ifPKiSA_iPKfiiiSC_SC_iiiii --------------------------
	.section	.nv.info._ZN4vllm25paged_attention_v1_kernelIfhLi32ELi32ELi128ELNS_18Fp8KVCacheDataTypeE2ELb0EEEvPT_PKS2_PKT0_S8_ifPKiSA_iPKfiiiSC_SC_iiiii,"",@"SHT_CUDA_INFO"
	.sectionflags	@""
	.align	4


	//----- nvinfo : EIATTR_CUDA_API_VERSION
	.align		4
        /*0000*/ 	.byte	0x04, 0x37
        /*0002*/ 	.short	(.L_9693 - .L_9692)
.L_9692:
        /*0004*/ 	.word	0x00000082


	//----- nvinfo : EIATTR_KPARAM_INFO
	.align		4
.L_9693:
        /*0008*/ 	.byte	0x04, 0x17
        /*000a*/ 	.short	(.L_9695 - .L_9694)
.L_9694:
        /*000c*/ 	.word	0x00000000
        /*0010*/ 	.short	0x0013
        /*0012*/ 	.short	0x0078
        /*0014*/ 	.byte	0x00, 0xf0, 0x11, 0x00


	//----- nvinfo : EIATTR_KPARAM_INFO
	.align		4
.L_9695:
        /*0018*/ 	.byte	0x04, 0x17
        /*001a*/ 	.short	(.L_9697 - .L_9696)
.L_9696:
        /*001c*/ 	.word	0x00000000
        /*0020*/ 	.short	0x0012
        /*0022*/ 	.short	0x0074
        /*0024*/ 	.byte	0x00, 0xf0, 0x11, 0x00


	//----- nvinfo : EIATTR_KPARAM_INFO
	.align		4
.L_9697:
        /*0028*/ 	.byte	0x04, 0x17
        /*002a*/ 	.short	(.L_9699 - .L_9698)
.L_9698:
        /*002c*/ 	.word	0x00000000
        /*0030*/ 	.short	0x0011
        /*0032*/ 	.short	0x0070
        /*0034*/ 	.byte	0x00, 0xf0, 0x11, 0x00


	//----- nvinfo : EIATTR_KPARAM_INFO
	.align		4
.L_9699:
        /*0038*/ 	.byte	0x04, 0x17
        /*003a*/ 	.short	(.L_9701 - .L_9700)
.L_9700:
        /*003c*/ 	.word	0x00000000
        /*0040*/ 	.short	0x0010
        /*0042*/ 	.short	0x006c
        /*0044*/ 	.byte	0x00, 0xf0, 0x11, 0x00


	//----- nvinfo : EIATTR_KPARAM_INFO
	.align		4
.L_9701:
        /*0048*/ 	.byte	0x04, 0x17
        /*004a*/ 	.short	(.L_9703 - .L_9702)
.L_9702:
        /*004c*/ 	.word	0x00000000
        /*0050*/ 	.short	0x000f
        /*0052*/ 	.short	0x0068
        /*0054*/ 	.byte	0x00, 0xf0, 0x11, 0x00


	//----- nvinfo : EIATTR_KPARAM_INFO
	.align		4
.L_9703:
        /*0058*/ 	.byte	0x04, 0x17
        /*005a*/ 	.short	(.L_9705 - .L_9704)
.L_9704:
        /*005c*/ 	.word	0x00000000
        /*0060*/ 	.short	0x000e
        /*0062*/ 	.short	0x0060
        /*0064*/ 	.byte	0x00, 0xf0, 0x21, 0x00


	//----- nvinfo : EIATTR_KPARAM_INFO
	.align		4
.L_9705:
        /*0068*/ 	.byte	0x04, 0x17
        /*006a*/ 	.short	(.L_9707 - .L_9706)
.L_9706:
        /*006c*/ 	.word	0x00000000
        /*0070*/ 	.short	0x000d
        /*0072*/ 	.short	0x0058
        /*0074*/ 	.byte	0x00, 0xf0, 0x21, 0x00


	//----- nvinfo : EIATTR_KPARAM_INFO
	.align		4
.L_9707:
        /*0078*/ 	.byte	0x04, 0x17
        /*007a*/ 	.short	(.L_9709 - .L_9708)
.L_9708:
        /*007c*/ 	.word	0x00000000
        /*0080*/ 	.short	0x000c
        /*0082*/ 	.short	0x0050
        /*0084*/ 	.byte	0x00, 0xf0, 0x11, 0x00


	//----- nvinfo : EIATTR_KPARAM_INFO
	.align		4
.L_9709:
        /*0088*/ 	.byte	0x04, 0x17
        /*008a*/ 	.short	(.L_9711 - .L_9710)
.L_9710:
        /*008c*/ 	.word	0x00000000
        /*0090*/ 	.short	0x000b
        /*0092*/ 	.short	0x004c
        /*0094*/ 	.byte	0x00, 0xf0, 0x11, 0x00


	//----- nvinfo : EIATTR_KPARAM_INFO
	.align		4
.L_9711:
        /*0098*/ 	.byte	0x04, 0x17
        /*009a*/ 	.short	(.L_9713 - .L_9712)
.L_9712:
        /*009c*/ 	.word	0x00000000
        /*00a0*/ 	.short	0x000a
        /*00a2*/ 	.short	0x0048
        /*00a4*/ 	.byte	0x00, 0xf0, 0x11, 0x00


	//----- nvinfo : EIATTR_KPARAM_INFO
	.align		4
.L_9713:
        /*00a8*/ 	.byte	0x04, 0x17
        /*00aa*/ 	.short	(.L_9715 - .L_9714)
.L_9714:
        /*00ac*/ 	.word	0x00000000
        /*00b0*/ 	.short	0x0009
        /*00b2*/ 	.short	0x0040
        /*00b4*/ 	.byte	0x00, 0xf0, 0x21, 0x00


	//----- nvinfo : EIATTR_KPARAM_INFO
	.align		4
.L_9715:
        /*00b8*/ 	.byte	0x04, 0x17
        /*00ba*/ 	.short	(.L_9717 - .L_9716)
.L_9716:
        /*00bc*/ 	.word	0x00000000
        /*00c0*/ 	.short	0x0008
        /*00c2*/ 	.short	0x0038
        /*00c4*/ 	.byte	0x00, 0xf0, 0x11, 0x00


	//----- nvinfo : EIATTR_KPARAM_INFO
	.align		4
.L_9717:
        /*00c8*/ 	.byte	0x04, 0x17
        /*00ca*/ 	.short	(.L_9719 - .L_9718)
.L_9718:
        /*00cc*/ 	.word	0x00000000
        /*00d0*/ 	.short	0x0007
        /*00d2*/ 	.short	0x0030
        /*00d4*/ 	.byte	0x00, 0xf0, 0x21, 0x00


	//----- nvinfo : EIATTR_KPARAM_INFO
	.align		4
.L_9719:
        /*00d8*/ 	.byte	0x04, 0x17
        /*00da*/ 	.short	(.L_9721 - .L_9720)
.L_9720:
        /*00dc*/ 	.word	0x00000000
        /*00e0*/ 	.short	0x0006
        /*00e2*/ 	.short	0x0028
        /*00e4*/ 	.byte	0x00, 0xf0, 0x21, 0x00


	//----- nvinfo : EIATTR_KPARAM_INFO
	.align		4
.L_9721:
        /*00e8*/ 	.byte	0x04, 0x17
        /*00ea*/ 	.short	(.L_9723 - .L_9722)
.L_9722:
        /*00ec*/ 	.word	0x00000000
        /*00f0*/ 	.short	0x0005
        /*00f2*/ 	.short	0x0024
        /*00f4*/ 	.byte	0x00, 0xf0, 0x11, 0x00


	//----- nvinfo : EIATTR_KPARAM_INFO
	.align		4
.L_9723:
        /*00f8*/ 	.byte	0x04, 0x17
        /*00fa*/ 	.short	(.L_9725 - .L_9724)
.L_9724:
        /*00fc*/ 	.word	0x00000000
        /*0100*/ 	.short	0x0004
        /*0102*/ 	.short	0x0020
        /*0104*/ 	.byte	0x00, 0xf0, 0x11, 0x00


	//----- nvinfo : EIATTR_KPARAM_INFO
	.align		4
.L_9725:
        /*0108*/ 	.byte	0x04, 0x17
        /*010a*/ 	.short	(.L_9727 - .L_9726)
.L_9726:
        /*010c*/ 	.word	0x00000000
        /*0110*/ 	.short	0x0003
        /*0112*/ 	.short	0x0018
        /*0114*/ 	.byte	0x00, 0xf0, 0x21, 0x00


	//----- nvinfo : EIATTR_KPARAM_INFO
	.align		4
.L_9727:
        /*0118*/ 	.byte	0x04, 0x17
        /*011a*/ 	.short	(.L_9729 - .L_9728)
.L_9728:
        /*011c*/ 	.word	0x00000000
        /*0120*/ 	.short	0x0002
        /*0122*/ 	.short	0x0010
        /*0124*/ 	.byte	0x00, 0xf0, 0x21, 0x00


	//----- nvinfo : EIATTR_KPARAM_INFO
	.align		4
.L_9729:
        /*0128*/ 	.byte	0x04, 0x17
        /*012a*/ 	.short	(.L_9731 - .L_9730)
.L_9730:
        /*012c*/ 	.word	0x00000000
        /*0130*/ 	.short	0x0001
        /*0132*/ 	.short	0x0008
        /*0134*/ 	.byte	0x00, 0xf0, 0x21, 0x00


	//----- nvinfo : EIATTR_KPARAM_INFO
	.align		4
.L_9731:
        /*0138*/ 	.byte	0x04, 0x17
        /*013a*/ 	.short	(.L_9733 - .L_9732)
.L_9732:
        /*013c*/ 	.word	0x00000000
        /*0140*/ 	.short	0x0000
        /*0142*/ 	.short	0x0000
        /*0144*/ 	.byte	0x00, 0xf0, 0x21, 0x00


	//----- nvinfo : EIATTR_SPARSE_MMA_MASK
	.align		4
.L_9733:
        /*0148*/ 	.byte	0x03, 0x50
        /*014a*/ 	.short	0x0000


	//----- nvinfo : EIATTR_MAXREG_COUNT
	.align		4
        /*014c*/ 	.byte	0x03, 0x1b
        /*014e*/ 	.short	0x00ff


	//----- nvinfo : EIATTR_NUM_BARRIERS
	.align		4
        /*0150*/ 	.byte	0x02, 0x4c
        /*0152*/ 	.byte	0x01
	.zero		1


	//----- nvinfo : EIATTR_EXTERNS
	.align		4
        /*0154*/ 	.byte	0x04, 0x0f
        /*0156*/ 	.short	(.L_9735 - .L_9734)


	//   ....[0]....
	.align		4
.L_9734:
        /*0158*/ 	.word	index@(__assertfail)


	//----- nvinfo : EIATTR_MERCURY_ISA_VERSION
	.align		4
.L_9735:
        /*015c*/ 	.byte	0x03, 0x5f
        /*015e*/ 	.short	0x0101


	//----- nvinfo : EIATTR_COOP_GROUP_MASK_REGIDS
	.align		4
        /*0160*/ 	.byte	0x04, 0x29
        /*0162*/ 	.short	(.L_9737 - .L_9736)


	//   ....[0]....
.L_9736:
        /*0164*/ 	.word	0xffffffff


	//   ....[1]....
        /*0168*/ 	.word	0xffffffff


	//   ....[2]....
        /*016c*/ 	.word	0xffffffff


	//   ....[3]....
        /*0170*/ 	.word	0xffffffff


	//   ....[4]....
        /*0174*/ 	.word	0xffffffff


	//   ....[5]....
        /*0178*/ 	.word	0xffffffff


	//   ....[6]....
        /*017c*/ 	.word	0xffffffff


	//   ....[7]....
        /*0180*/ 	.word	0xffffffff


	//   ....[8]....
        /*0184*/ 	.word	0xffffffff


	//   ....[9]....
        /*0188*/ 	.word	0xffffffff


	//   ....[10]....
        /*018c*/ 	.word	0xffffffff


	//   ....[11]....
        /*0190*/ 	.word	0xffffffff


	//   ....[12]....
        /*0194*/ 	.word	0xffffffff


	//   ....[13]....
        /*0198*/ 	.word	0xffffffff


	//   ....[14]....
        /*019c*/ 	.word	0xffffffff


	//   ....[15]....
        /*01a0*/ 	.word	0xffffffff


	//   ....[16]....
        /*01a4*/ 	.word	0x0500000f


	//   ....[17]....
        /*01a8*/ 	.word	0x0500000f


	//   ....[18]....
        /*01ac*/ 	.word	0x0500000f


	//   ....[19]....
        /*01b0*/ 	.word	0x0500000f


	//   ....[20]....
        /*01b4*/ 	.word	0x0500000f


	//----- nvinfo : EIATTR_COOP_GROUP_INSTR_OFFSETS
	.align		4
.L_9737:
        /*01b8*/ 	.byte	0x04, 0x28
        /*01ba*/ 	.short	(.L_9739 - .L_9738)


	//   ....[0]....
.L_9738:
        /*01bc*/ 	.word	0x00000180


	//   ....[1]....
        /*01c0*/ 	.word	0x000001b0


	//   ....[2]....
        /*01c4*/ 	.word	0x000001d0


	//   ....[3]....
        /*01c8*/ 	.word	0x000001f0


	//   ....[4]....
        /*01cc*/ 	.word	0x00000210


	//   ....[5]....
        /*01d0*/ 	.word	0x00000330


	//   ....[6]....
        /*01d4*/ 	.word	0x00000350


	//   ....[7]....
        /*01d8*/ 	.word	0x00000380


	//   ....[8]....
        /*01dc*/ 	.word	0x000011c0


	//   ....[9]....
        /*01e0*/ 	.word	0x00001240


	//   ....[10]....
        /*01e4*/ 	.word	0x00001270


	//   ....[11]....
        /*01e8*/ 	.word	0x000012c0


	//   ....[12]....
        /*01ec*/ 	.word	0x00001310


	//   ....[13]....
        /*01f0*/ 	.word	0x00001360


	//   ....[14]....
        /*01f4*/ 	.word	0x00001380


	//   ....[15]....
        /*01f8*/ 	.word	0x000013a0


	//   ....[16]....
        /*01fc*/ 	.word	0x00002750


	//   ....[17]....
        /*0200*/ 	.word	0x000027b0


	//   ....[18]....
        /*0204*/ 	.word	0x00002810


	//   ....[19]....
        /*0208*/ 	.word	0x00002870


	//   ....[20]....
        /*020c*/ 	.word	0x000028d0


	//----- nvinfo : EIATTR_SYSCALL_OFFSETS
	.align		4
.L_9739:
        /*0210*/ 	.byte	0x04, 0x46
        /*0212*/ 	.short	(.L_9741 - .L_9740)


	//   ....[0]....
.L_9740:
        /*0214*/ 	.word	0x000026e0


	//----- nvinfo : EIATTR_EXIT_INSTR_OFFSETS
	.align		4
.L_9741:
        /*0218*/ 	.byte	0x04, 0x1c
        /*021a*/ 	.short	(.L_9743 - .L_9742)


	//   ....[0]....
.L_9742:
        /*021c*/ 	.word	0x000021d0


	//   ....[1]....
        /*0220*/ 	.word	0x000021e0


	//   ....[2]....
        /*0224*/ 	.word	0x000025e0


	//   ....[3]....
        /*0228*/ 	.word	0x000026f0


	//----- nvinfo : EIATTR_CRS_STACK_SIZE
	.align		4
.L_9743:
        /*022c*/ 	.byte	0x04, 0x1e
        /*022e*/ 	.short	(.L_9745 - .L_9744)
.L_9744:
        /*0230*/ 	.word	0x00000000


	//----- nvinfo : EIATTR_CBANK_PARAM_SIZE
	.align		4
.L_9745:
        /*0234*/ 	.byte	0x03, 0x19
        /*0236*/ 	.short	0x007c


	//----- nvinfo : EIATTR_PARAM_CBANK
	.align		4
        /*0238*/ 	.byte	0x04, 0x0a
        /*023a*/ 	.short	(.L_9747 - .L_9746)
	.align		4
.L_9746:
        /*023c*/ 	.word	index@(.nv.constant0._ZN4vllm25paged_attention_v1_kernelIfhLi32ELi32ELi128ELNS_18Fp8KVCacheDataTypeE2ELb0EEEvPT_PKS2_PKT0_S8_ifPKiSA_iPKfiiiSC_SC_iiiii)
        /*0240*/ 	.short	0x0210
        /*0242*/ 	.short	0x007c


	//----- nvinfo : EIATTR_SW_WAR
	.align		4
.L_9747:
        /*0244*/ 	.byte	0x04, 0x36
        /*0246*/ 	.short	(.L_9749 - .L_9748)
.L_9748:
        /*0248*/ 	.word	0x00000008
.L_9749:


//--------------------- .nv.info._ZN4vllm25paged_attention_v1_kernelIfhLi256ELi32ELi128ELNS_18Fp8KVCacheDataTypeE2ELb1EEEvPT_PKS2_PKT0_S8_ifPKiSA_iPKfiiiSC_SC_iiiii --------------------------
	.section	.nv.info._ZN4vllm25paged_attention_v1_kernelIfhLi256ELi32ELi128ELNS_18Fp8KVCacheDataTypeE2ELb1EEEvPT_PKS2_PKT0_S8_ifPKiSA_iPKfiiiSC_SC_iiiii,"",@"SHT_CUDA_INFO"
	.sectionflags	@""
	.align	4


	//----- nvinfo : EIATTR_CUDA_API_VERSION
	.align		4
        /*0000*/ 	.byte	0x04, 0x37
        /*0002*/ 	.short	(.L_9751 - .L_9750)
.L_9750:
        /*0004*/ 	.word	0x00000082


	//----- nvinfo : EIATTR_KPARAM_INFO
	.align		4
.L_9751:
        /*0008*/ 	.byte	0x04, 0x17
        /*000a*/ 	.short	(.L_9753 - .L_9752)
.L_9752:
        /*000c*/ 	.word	0x00000000
        /*0010*/ 	.short	0x0013
        /*0012*/ 	.short	0x0078
        /*0014*/ 	.byte	0x00, 0xf0, 0x11, 0x00


	//----- nvinfo : EIATTR_KPARAM_INFO
	.align		4
.L_9753:
        /*0018*/ 	.byte	0x04, 0x17
        /*001a*/ 	.short	(.L_9755 - .L_9754)
.L_9754:
        /*001c*/ 	.word	0x00000000
        /*0020*/ 	.short	0x0012
        /*0022*/ 	.short	0x0074
        /*0024*/ 	.byte	0x00, 0xf0, 0x11, 0x00


	//----- nvinfo : EIATTR_KPARAM_INFO
	.align		4
.L_9755:
        /*0028*/ 	.byte	0x04, 0x17
        /*002a*/ 	.short	(.L_9757 - .L_9756)
.L_9756:
        /*002c*/ 	.word	0x00000000
        /*0030*/ 	.short	0x0011
        /*0032*/ 	.short	0x0070
        /*0034*/ 	.byte	0x00, 0xf0, 0x11, 0x00


	//----- nvinfo : EIATTR_KPARAM_INFO
	.align		4
.L_9757:
        /*0038*/ 	.byte	0x04, 0x17
        /*003a*/ 	.short	(.L_9759 - .L_9758)
.L_9758:
        /*003c*/ 	.word	0x00000000
        /*0040*/ 	.short	0x0010
        /*0042*/ 	.short	0x006c
        /*0044*/ 	.byte	0x00, 0xf0, 0x11, 0x00


	//----- nvinfo : EIATTR_KPARAM_INFO
	.align		4
.L_9759:
        /*0048*/ 	.byte	0x04, 0x17
        /*004a*/ 	.short	(.L_9761 - .L_9760)
.L_9760:
        /*004c*/ 	.word	0x00000000
        /*0050*/ 	.short	0x000f
        /*0052*/ 	.short	0x0068
        /*0054*/ 	.byte	0x00, 0xf0, 0x11, 0x00


	//----- nvinfo : EIATTR_KPARAM_INFO
	.align		4
.L_9761:
        /*0058*/ 	.byte	0x04, 0x17
        /*005a*/ 	.short	(.L_9763 - .L_9762)
.L_9762:
        /*005c*/ 	.word	0x00000000
        /*0060*/ 	.short	0x000e
        /*0062*/ 	.short	0x0060
        /*0064*/ 	.byte	0x00, 0xf0, 0x21, 0x00


	//----- nvinfo : EIATTR_KPARAM_INFO
	.align		4
.L_9763:
        /*0068*/ 	.byte	0x04, 0x17
        /*006a*/ 	.short	(.L_9765 - .L_9764)
.L_9764:
        /*006c*/ 	.word	0x00000000
        /*0070*/ 	.short	0x000d
        /*0072*/ 	.short	0x0058
        /*0074*/ 	.byte	0x00, 0xf0, 0x21, 0x00


	//----- nvinfo : EIATTR_KPARAM_INFO
	.align		4
.L_9765:
        /*0078*/ 	.byte	0x04, 0x17
        /*007a*/ 	.short	(.L_9767 - .L_9766)
.L_9766:
        /*007c*/ 	.word	0x00000000
        /*0080*/ 	.short	0x000c
        /*0082*/ 	.short	0x0050
        /*0084*/ 	.byte	0x00, 0xf0, 0x11, 0x00


	//----- nvinfo : EIATTR_KPARAM_INFO
	.align		4
.L_9767:
        /*0088*/ 	.byte	0x04, 0x17
        /*008a*/ 	.short	(.L_9769 - .L_9768)
.L_9768:
        /*008c*/ 	.word	0x00000000
        /*0090*/ 	.short	0x000b
        /*0092*/ 	.short	0x004c
        /*0094*/ 	.byte	0x00, 0xf0, 0x11, 0x00


	//----- nvinfo : EIATTR_KPARAM_INFO
	.align		4
.L_9769:
        /*0098*/ 	.byte	0x04, 0x17
        /*009a*/ 	.short	(.L_9771 - .L_9770)
.L_9770:
        /*009c*/ 	.word	0x00000000
        /*00a0*/ 	.short	0x000a
        /*00a2*/ 	.short	0x0048
        /*00a4*/ 	.byte	0x00, 0xf0, 0x11, 0x00


	//----- nvinfo : EIATTR_KPARAM_INFO
	.align		4
.L_9771:
        /*00a8*/ 	.byte	0x04, 0x17
        /*00aa*/ 	.short	(.L_9773 - .L_9772)
.L_9772:
        /*00ac*/ 	.word	0x00000000
        /*00b0*/ 	.short	0x0009
        /*00b2*/ 	.short	0x0040
        /*00b4*/ 	.byte	0x00, 0xf0, 0x21, 0x00


	//----- nvinfo : EIATTR_KPARAM_INFO
	.align		4
.L_9773:
        /*00b8*/ 	.byte	0x04, 0x17
        /*00ba*/ 	.short	(.L_9775 - .L_9774)
.L_9774:
        /*00bc*/ 	.word	0x00000000
        /*00c0*/ 	.short	0x0008
        /*00c2*/ 	.short	0x0038
        /*00c4*/ 	.byte	0x00, 0xf0, 0x11, 0x00


	//----- nvinfo : EIATTR_KPARAM_INFO
	.align		4
.L_9775:
        /*00c8*/ 	.byte	0x04, 0x17
        /*00ca*/ 	.short	(.L_9777 - .L_9776)
.L_9776:
        /*00cc*/ 	.word	0x00000000
        /*00d0*/ 	.short	0x0007
        /*00d2*/ 	.short	0x0030
        /*00d4*/ 	.byte	0x00, 0xf0, 0x21, 0x00


	//----- nvinfo : EIATTR_KPARAM_INFO
	.align		4
.L_9777:
        /*00d8*/ 	.byte	0x04, 0x17
        /*00da*/ 	.short	(.L_9779 - .L_9778)
.L_9778:
        /*00dc*/ 	.word	0x00000000
        /*00e0*/ 	.short	0x0006
        /*00e2*/ 	.short	0x0028
        /*00e4*/ 	.byte	0x00, 0xf0, 0x21, 0x00


	//----- nvinfo : EIATTR_KPARAM_INFO
	.align		4
.L_9779:
        /*00e8*/ 	.byte	0x04, 0x17
        /*00ea*/ 	.short	(.L_9781 - .L_9780)
.L_9780:
        /*00ec*/ 	.word	0x00000000
        /*00f0*/ 	.short	0x0005
        /*00f2*/ 	.short	0x0024
        /*00f4*/ 	.byte	0x00, 0xf0, 0x11, 0x00


	//----- nvinfo : EIATTR_KPARAM_INFO
	.align		4
.L_9781:
        /*00f8*/ 	.byte	0x04, 0x17
        /*00fa*/ 	.short	(.L_9783 - .L_9782)
.L_9782:
        /*00fc*/ 	.word	0x00000000
        /*0100*/ 	.short	0x0004
        /*0102*/ 	.short	0x0020
        /*0104*/ 	.byte	0x00, 0xf0, 0x11, 0x00


	//----- nvinfo : EIATTR_KPARAM_INFO
	.align		4
.L_9783:
        /*0108*/ 	.byte	0x04, 0x17
        /*010a*/ 	.short	(.L_9785 - .L_9784)
.L_9784:
        /*010c*/ 	.word	0x00000000
        /*0110*/ 	.short	0x0003
        /*0112*/ 	.short	0x0018
        /*0114*/ 	.byte	0x00, 0xf0, 0x21, 0x00


	//----- nvinfo : EIATTR_KPARAM_INFO
	.align		4
.L_9785:
        /*0118*/ 	.byte	0x04, 0x17
        /*011a*/ 	.short	(.L_9787 - .L_9786)
.L_9786:
        /*011c*/ 	.word	0x00000000
        /*0120*/ 	.short	0x0002
        /*0122*/ 	.short	0x0010
        /*0124*/ 	.byte	0x00, 0xf0, 0x21, 0x00


	//----- nvinfo : EIATTR_KPARAM_INFO
	.align		4
.L_9787:
        /*0128*/ 	.byte	0x04, 0x17
        /*012a*/ 	.short	(.L_9789 - .L_9788)
.L_9788:
        /*012c*/ 	.word	0x00000000
        /*0130*/ 	.short	0x0001
        /*0132*/ 	.short	0x0008
        /*0134*/ 	.byte	0x00, 0xf0, 0x21, 0x00


	//----- nvinfo : EIATTR_KPARAM_INFO
	.align		4
.L_9789:
        /*0138*/ 	.byte	0x04, 0x17
        /*013a*/ 	.short	(.L_9791 - .L_9790)
.L_9790:
        /*013c*/ 	.word	0x00000000
        /*0140*/ 	.short	0x0000
        /*0142*/ 	.short	0x0000
        /*0144*/ 	.byte	0x00, 0xf0, 0x21, 0x00


	//----- nvinfo : EIATTR_SPARSE_MMA_MASK
	.align		4
.L_9791:
        /*0148*/ 	.byte	0x03, 0x50
        /*014a*/ 	.short	0x0000


	//----- nvinfo : EIATTR_MAXREG_COUNT
	.align		4
        /*014c*/ 	.byte	0x03, 0x1b
        /*014e*/ 	.short	0x00ff


	//----- nvinfo : EIATTR_NUM_BARRIERS
	.align		4
        /*0150*/ 	.byte	0x02, 0x4c
        /*0152*/ 	.byte	0x01
	.zero		1


	//----- nvinfo : EIATTR_EXTERNS
	.align		4
        /*0154*/ 	.byte	0x04, 0x0f
        /*0156*/ 	.short	(.L_9793 - .L_9792)


	//   ....[0]....
	.align		4
.L_9792:
        /*0158*/ 	.word	index@(__assertfail)


	//----- nvinfo : EIATTR_MERCURY_ISA_VERSION
	.align		4
.L_9793:
        /*015c*/ 	.byte	0x03, 0x5f
        /*015e*/ 	.short	0x0101


	//----- nvinfo : EIATTR_COOP_GROUP_MASK_REGIDS
	.align		4
        /*0160*/ 	.byte	0x04, 0x29
        /*0162*/ 	.short	(.L_9795 - .L_9794)


	//   ....[0]....
.L_9794:
        /*0164*/ 	.word	0xffffffff


	//   ....[1]....
        /*0168*/ 	.word	0xffffffff


	//   ....[2]....
        /*016c*/ 	.word	0xffffffff


	//   ....[3]....
        /*0170*/ 	.word	0xffffffff


	//   ....[4]....
        /*0174*/ 	.word	0xffffffff


	//   ....[5]....
        /*0178*/ 	.word	0xffffffff


	//   ....[6]....
        /*017c*/ 	.word	0xffffffff


	//   ....[7]....
        /*0180*/ 	.word	0xffffffff


	//   ....[8]....
        /*0184*/ 	.word	0xffffffff


	//   ....[9]....
        /*0188*/ 	.word	0xffffffff


	//   ....[10]....
        /*018c*/ 	.word	0xffffffff


	//   ....[11]....
        /*0190*/ 	.word	0xffffffff


	//   ....[12]....
        /*0194*/ 	.word	0xffffffff


	//   ....[13]....
        /*0198*/ 	.word	0xffffffff


	//   ....[14]....
        /*019c*/ 	.word	0xffffffff


	//   ....[15]....
        /*01a0*/ 	.word	0xffffffff


	//   ....[16]....
        /*01a4*/ 	.word	0xffffffff


	//   ....[17]....
        /*01a8*/ 	.word	0xffffffff


	//   ....[18]....
        /*01ac*/ 	.word	0xffffffff


	//   ....[19]....
        /*01b0*/ 	.word	0xffffffff


	//   ....[20]....
        /*01b4*/ 	.word	0xffffffff


	//   ....[21]....
        /*01b8*/ 	.word	0xffffffff


	//   ....[22]....
        /*01bc*/ 	.word	0xffffffff


	//   ....[23]....
        /*01c0*/ 	.word	0xffffffff


	//   ....[24]....
        /*01c4*/ 	.word	0xffffffff


	//   ....[25]....
        /*01c8*/ 	.word	0xffffffff


	//   ....[26]....
        /*01cc*/ 	.word	0xffffffff


	//   ....[27]....
        /*01d0*/ 	.word	0xffffffff


	//   ....[28]....
        /*01d4*/ 	.word	0xffffffff


	//   ....[29]....
        /*01d8*/ 	.word	0xffffffff


	//   ....[30]....
        /*01dc*/ 	.word	0xffffffff


	//   ....[31]....
        /*01e0*/ 	.word	0xffffffff


	//   ....[32]....
        /*01e4*/ 	.word	0xffffffff


	//   ....[33]....
        /*01e8*/ 	.word	0xffffffff


	//   ....[34]....
        /*01ec*/ 	.word	0xffffffff


	//   ....[35]....
        /*01f0*/ 	.word	0xffffffff


	//   ....[36]....
        /*01f4*/ 	.word	0xffffffff


	//   ....[37]....
        /*01f8*/ 	.word	0xffffffff


	//   ....[38]....
        /*01fc*/ 	.word	0xffffffff


	//   ....[39]....
        /*0200*/ 	.word	0xffffffff


	//   ....[40]....
        /*0204*/ 	.word	0xffffffff


	//   ....[41]....
        /*0208*/ 	.word	0xffffffff


	//   ....[42]....
        /*020c*/ 	.word	0xffffffff


	//   ....[43]....
        /*0210*/ 	.word	0xffffffff


	//   ....[44]....
        /*0214*/ 	.word	0xffffffff


	//   ....[45]....
        /*0218*/ 	.word	0xffffffff


	//   ....[46]....
        /*021c*/ 	.word	0xffffffff


	//   ....[47]....
        /*0220*/ 	.word	0xffffffff


	//   ....[48]....
        /*0224*/ 	.word	0xffffffff


	//   ....[49]....
        /*0228*/ 	.word	0xffffffff


	//   ....[50]....
        /*022c*/ 	.word	0xffffffff


	//   ....[51]....
        /*0230*/ 	.word	0xffffffff


	//   ....[52]....
        /*0234*/ 	.word	0xffffffff


	//   ....[53]....
        /*0238*/ 	.word	0xffffffff


	//   ....[54]....
        /*023c*/ 	.word	0xffffffff


	//   ....[55]....
        /*0240*/ 	.word	0xffffffff


	//   ....[56]....
        /*0244*/ 	.word	0xffffffff


	//   ....[57]....
        /*0248*/ 	.word	0xffffffff


	//   ....[58]....
        /*024c*/ 	.word	0xffffffff


	//   ....[59]....
        /*0250*/ 	.word	0xffffffff


	//   ....[60]....
        /*0254*/ 	.word	0xffffffff


	//   ....[61]....
        /*0258*/ 	.word	0xffffffff


	//   ....[62]....
        /*025c*/ 	.word	0xffffffff


	//   ....[63]....
        /*0260*/ 	.word	0xffffffff


	//   ....[64]....
        /*0264*/ 	.word	0xffffffff


	//   ....[65]....
        /*0268*/ 	.word	0xffffffff


	//   ....[66]....
        /*026c*/ 	.word	0xffffffff


	//   ....[67]....
        /*0270*/ 	.word	0xffffffff


	//   ....[68]....
        /*0274*/ 	.word	0xffffffff


	//   ....[69]....
        /*0278*/ 	.word	0xffffffff


	//   ....[70]....
        /*027c*/ 	.word	0xffffffff


	//   ....[71]....
        /*0280*/ 	.word	0xffffffff


	//   ....[72]....
        /*0284*/ 	.word	0xffffffff


	//   ....[73]....
        /*0288*/ 	.word	0xffffffff


	//   ....[74]....
        /*028c*/ 	.word	0xffffffff


	//   ....[75]....
        /*0290*/ 	.word	0xffffffff


	//   ....[76]....
        /*0294*/ 	.word	0xffffffff


	//   ....[77]....
        /*0298*/ 	.word	0xffffffff


	//   ....[78]....
        /*029c*/ 	.word	0xffffffff


	//   ....[79]....
        /*02a0*/ 	.word	0xffffffff


	//   ....[80]....
        /*02a4*/ 	.word	0xffffffff


	//   ....[81]....
        /*02a8*/ 	.word	0xffffffff


	//   ....[82]....
        /*02ac*/ 	.word	0xffffffff


	//   ....[83]....
        /*02b0*/ 	.word	0xffffffff


	//   ....[84]....
        /*02b4*/ 	.word	0xffffffff


	//   ....[85]....
        /*02b8*/ 	.word	0xffffffff


	//   ....[86]....
        /*02bc*/ 	.word	0xffffffff


	//   ....[87]....
        /*02c0*/ 	.word	0xffffffff


	//   ....[88]....
        /*02c4*/ 	.word	0xffffffff


	//   ....[89]....
        /*02c8*/ 	.word	0xffffffff


	//   ....[90]....
        /*02cc*/ 	.word	0xffffffff


	//   ....[91]....
        /*02d0*/ 	.word	0xffffffff


	//   ....[92]....
        /*02d4*/ 	.word	0xffffffff


	//   ....[93]....
        /*02d8*/ 	.word	0xffffffff


	//   ....[94]....
        /*02dc*/ 	.word	0xffffffff


	//   ....[95]....
        /*02e0*/ 	.word	0xffffffff


	//   ....[96]....
        /*02e4*/ 	.word	0xffffffff


	//   ....[97]....
        /*02e8*/ 	.word	0xffffffff


	//   ....[98]....
        /*02ec*/ 	.word	0xffffffff


	//   ....[99]....
        /*02f0*/ 	.word	0xffffffff


	//   ....[100]....
        /*02f4*/ 	.word	0xffffffff


	//   ....[101]....
        /*02f8*/ 	.word	0xffffffff


	//   ....[102]....
        /*02fc*/ 	.word	0xffffffff


	//   ....[103]....
        /*0300*/ 	.word	0xffffffff


	//   ....[104]....
        /*0304*/ 	.word	0xffffffff


	//   ....[105]....
        /*0308*/ 	.word	0xffffffff


	//   ....[106]....
        /*030c*/ 	.word	0xffffffff


	//   ....[107]....
        /*0310*/ 	.word	0xffffffff


	//   ....[108]....
        /*0314*/ 	.word	0xffffffff


	//   ....[109]....
        /*0318*/ 	.word	0xffffffff


	//   ....[110]....
        /*031c*/ 	.word	0xffffffff


	//   ....[111]....
        /*0320*/ 	.word	0xffffffff


	//   ....[112]....
        /*0324*/ 	.word	0xffffffff


	//   ....[113]....
        /*0328*/ 	.word	0xffffffff


	//   ....[114]....
        /*032c*/ 	.word	0xffffffff


	//   ....[115]....
        /*0330*/ 	.word	0xffffffff


	//   ....[116]....
        /*0334*/ 	.word	0xffffffff


	//   ....[117]....
        /*0338*/ 	.word	0xffffffff


	//   ....[118]....
        /*033c*/ 	.word	0xffffffff


	//   ....[119]....
        /*0340*/ 	.word	0xffffffff


	//   ....[120]....
        /*0344*/ 	.word	0xffffffff


	//   ....[121]....
        /*0348*/ 	.word	0xffffffff


	//   ....[122]....
        /*034c*/ 	.word	0xffffffff


	//   ....[123]....
        /*0350*/ 	.word	0xffffffff


	//   ....[124]....
        /*0354*/ 	.word	0xffffffff


	//   ....[125]....
        /*0358*/ 	.word	0xffffffff


	//   ....[126]....
        /*035c*/ 	.word	0xffffffff


	//   ....[127]....
        /*0360*/ 	.word	0xffffffff


	//   ....[128]....
        /*0364*/ 	.word	0xffffffff


	//   ....[129]....
        /*0368*/ 	.word	0xffffffff


	//   ....[130]....
        /*036c*/ 	.word	0xffffffff


	//   ....[131]....
        /*0370*/ 	.word	0xffffffff


	//   ....[132]....
        /*0374*/ 	.word	0xffffffff


	//   ....[133]....
        /*0378*/ 	.word	0xffffffff


	//   ....[134]....
        /*037c*/ 	.word	0xffffffff


	//   ....[135]....
        /*0380*/ 	.word	0xffffffff


	//   ....[136]....
        /*0384*/ 	.word	0xffffffff


	//   ....[137]....
        /*0388*/ 	.word	0xffffffff


	//   ....[138]....
        /*038c*/ 	.word	0xffffffff


	//   ....[139]....
        /*0390*/ 	.word	0xffffffff


	//   ....[140]....
        /*0394*/ 	.word	0xffffffff


	//   ....[141]....
        /*0398*/ 	.word	0xffffffff


	//   ....[142]....
        /*039c*/ 	.word	0xffffffff


	//   ....[143]....
        /*03a0*/ 	.word	0xffffffff


	//   ....[144]....
        /*03a4*/ 	.word	0x0500000f


	//   ....[145]....
        /*03a8*/ 	.word	0x0500000f


	//   ....[146]....
        /*03ac*/ 	.word	0x0500000f


	//   ....[147]....
        /*03b0*/ 	.word	0x0500000f


	//   ....[148]....
        /*03b4*/ 	.word	0x0500000f


	//   ....[149]....
        /*03b8*/ 	.word	0x0500000f


	//   ....[150]....
        /*03bc*/ 	.word	0x0500000f


	//   ....[151]....
        /*03c0*/ 	.word	0x0500000f


	//   ....[152]....
        /*03c4*/ 	.word	0x0500000f


	//   ....[153]....
        /*03c8*/ 	.word	0x0500000f


	//   ....[154]....
        /*03cc*/ 	.word	0x0500000f


	//   ....[155]....
        /*03d0*/ 	.word	0x0500000f


	//   ....[156]....
        /*03d4*/ 	.word	0x0500000f


	//   ....[157]....
        /*03d8*/ 	.word	0x0500000f


	//   ....[158]....
        /*03dc*/ 	.word	0x0500000f


	//   ....[159]....
        /*03e0*/ 	.word	0x0500000f


	//   ....[160]....
        /*03e4*/ 	.word	0x0500000f


	//   ....[161]....
        /*03e8*/ 	.word	0x0500000f


	//   ....[162]....
        /*03ec*/ 	.word	0x0500000f


	//   ....[163]....
        /*03f0*/ 	.word	0x0500000f


	//   ....[164]....
        /*03f4*/ 	.word	0x0500000f


	//   ....[165]....
        /*03f8*/ 	.word	0x0500000f


	//   ....[166]....
        /*03fc*/ 	.word	0x0500000f


	//   ....[167]....
        /*0400*/ 	.word	0x0500000f


	//   ....[168]....
        /*0404*/ 	.word	0x0500000f


	//   ....[169]....
        /*0408*/ 	.word	0x0500000f


	//   ....[170]....
        /*040c*/ 	.word	0x0500000f


	//   ....[171]....
        /*0410*/ 	.word	0x0500000f


	//   ....[172]....
        /*0414*/ 	.word	0x0500000f


	//   ....[173]....
        /*0418*/ 	.word	0x0500000f


	//   ....[174]....
        /*041c*/ 	.word	0x0500000f


	//   ....[175]....
        /*0420*/ 	.word	0x0500000f


	//   ....[176]....
        /*0424*/ 	.word	0x0500000f


	//   ....[177]....
        /*0428*/ 	.word	0x0500000f


	//   ....[178]....
        /*042c*/ 	.word	0x0500000f


	//   ....[179]....
        /*0430*/ 	.word	0x0500000f


	//   ....[180]....
        /*0434*/ 	.word	0x0500000f


	//   ....[181]....
        /*0438*/ 	.word	0x0500000f


	//   ....[182]....
        /*043c*/ 	.word	0x0500000f


	//   ....[183]....
        /*0440*/ 	.word	0x0500000f


	//   ....[184]....
        /*0444*/ 	.word	0x0500000f


	//   ....[185]....
        /*0448*/ 	.word	0x0500000f


	//   ....[186]....
        /*044c*/ 	.word	0x0500000f


	//   ....[187]....
        /*0450*/ 	.word	0x0500000f


	//   ....[188]....
        /*0454*/ 	.word	0x0500000f


	//   ....[189]....
        /*0458*/ 	.word	0x0500000f


	//   ....[190]....
        /*045c*/ 	.word	0x0500000f


	//   ....[191]....
        /*0460*/ 	.word	0x0500000f


	//   ....[192]....
        /*0464*/ 	.word	0x0500000f


	//   ....[193]....
        /*0468*/ 	.word	0x0500000f


	//   ....[194]....
        /*046c*/ 	.word	0x0500000f


	//   ....[195]....
        /*0470*/ 	.word	0x0500000f


	//   ....[196]....
        /*0474*/ 	.word	0x0500000f


	//   ....[197]....
        /*0478*/ 	.word	0x0500000f


	//   ....[198]....
        /*047c*/ 	.word	0x0500000f


	//   ....[199]....
        /*0480*/ 	.word	0x0500000f


	//   ....[200]....
        /*0484*/ 	.word	0x0500000f


	//   ....[201]....
        /*0488*/ 	.word	0x0500000f


	//   ....[202]....
        /*048c*/ 	.word	0x0500000f


	//   ....[203]....
        /*0490*/ 	.word	0x0500000f


	//   ....[204]....
        /*0494*/ 	.word	0x0500000f


	//   ....[205]....
        /*0498*/ 	.word	0x0500000f


	//   ....[206]....
        /*049c*/ 	.word	0x0500000f


	//   ....[207]....
        /*04a0*/ 	.word	0x0500000f


	//   ....[208]....
        /*04a4*/ 	.word	0x0500000f


	//   ....[209]....
        /*04a8*/ 	.word	0x0500000f


	//   ....[210]....
        /*04ac*/ 	.word	0x0500000f


	//   ....[211]....
        /*04b0*/ 	.word	0x0500000f


	//   ....[212]....
        /*04b4*/ 	.word	0x0500000f


	//   ....[213]....
        /*04b8*/ 	.word	0x0500000f


	//   ....[214]....
        /*04bc*/ 	.word	0x0500000f


	//   ....[215]....
        /*04c0*/ 	.word	0x0500000f


	//   ....[216]....
        /*04c4*/ 	.word	0x0500000f


	//   ....[217]....
        /*04c8*/ 	.word	0x0500000f


	//   ....[218]....
        /*04cc*/ 	.word	0x0500000f


	//   ....[219]....
        /*04d0*/ 	.word	0x0500000f


	//   ....[220]....
        /*04d4*/ 	.word	0x0500000f


	//   ....[221]....
        /*04d8*/ 	.word	0x0500000f


	//   ....[222]....
        /*04dc*/ 	.word	0x0500000f


	//   ....[223]....
        /*04e0*/ 	.word	0x0500000f


	//   ....[224]....
        /*04e4*/ 	.word	0x0500000f


	//   ....[225]....
        /*04e8*/ 	.word	0x0500000f


	//   ....[226]....
        /*04ec*/ 	.word	0x0500000f


	//   ....[227]....
        /*04f0*/ 	.word	0x0500000f


	//   ....[228]....
        /*04f4*/ 	.word	0x0500000f


	//   ....[229]....
        /*04f8*/ 	.word	0x0500000f


	//   ....[230]....
        /*04fc*/ 	.word	0x0500000f


	//   ....[231]....
        /*0500*/ 	.word	0x0500000f


	//   ....[232]....
        /*0504*/ 	.word	0x0500000f


	//   ....[233]....
        /*0508*/ 	.word	0x0500000f


	//   ....[234]....
        /*050c*/ 	.word	0x0500000f


	//   ....[235]....
        /*0510*/ 	.word	0x0500000f


	//   ....[236]....
        /*0514*/ 	.word	0x0500000f


	//   ....[237]....
        /*0518*/ 	.word	0x0500000f


	//   ....[238]....
        /*051c*/ 	.word	0x0500000f


	//   ....[239]....
        /*0520*/ 	.word	0x0500000f


	//   ....[240]....
        /*0524*/ 	.word	0x0500000f


	//   ....[241]....
        /*0528*/ 	.word	0x0500000f


	//   ....[242]....
        /*052c*/ 	.word	0x0500000f


	//   ....[243]....
        /*0530*/ 	.word	0x0500000f


	//   ....[244]....
        /*0534*/ 	.word	0x0500000f


	//   ....[245]....
        /*0538*/ 	.word	0x0500000f


	//   ....[246]....
        /*053c*/ 	.word	0x0500000f


	//   ....[247]....
        /*0540*/ 	.word	0x0500000f


	//   ....[248]....
        /*0544*/ 	.word	0x0500000f


	//   ....[249]....
        /*0548*/ 	.word	0x0500000f


	//   ....[250]....
        /*054c*/ 	.word	0x0500000f


	//   ....[251]....
        /*0550*/ 	.word	0x0500000f


	//   ....[252]....
        /*0554*/ 	.word	0x0500000f


	//   ....[253]....
        /*0558*/ 	.word	0x0500000f


	//   ....[254]....
        /*055c*/ 	.word	0x0500000f


	//   ....[255]....
        /*0560*/ 	.word	0x0500000f


	//   ....[0]....
        /*0564*/ 	.word	0x0500000f


	//   ....[1]....
        /*0568*/ 	.word	0x0500000f


	//   ....[2]....
        /*056c*/ 	.word	0x0500000f


	//   ....[3]....
        /*0570*/ 	.word	0x0500000f


	//   ....[4]....
        /*0574*/ 	.word	0x0500000f


	//   ....[5]....
        /*0578*/ 	.word	0x0500000f


	//   ....[6]....
        /*057c*/ 	.word	0x0500000f


	//   ....[7]....
        /*0580*/ 	.word	0x0500000f


	//   ....[8]....
        /*0584*/ 	.word	0x0500000f


	//   ....[9]....
        /*0588*/ 	.word	0x0500000f


	//   ....[10]....
        /*058c*/ 	.word	0x0500000f


	//   ....[11]....
        /*0590*/ 	.word	0x0500000f


	//   ....[12]....
        /*0594*/ 	.word	0x0500000f


	//   ....[13]....
        /*0598*/ 	.word	0x0500000f


	//   ....[14]....
        /*059c*/ 	.word	0x0500000f


	//   ....[15]....
        /*05a0*/ 	.word	0x0500000f


	//   ....[16]....
        /*05a4*/ 	.word	0x0500000f


	//   ....[17]....
        /*05a8*/ 	.word	0x0500000f


	//   ....[18]....
        /*05ac*/ 	.word	0x0500000f


	//   ....[19]....
        /*05b0*/ 	.word	0x0500000f


	//   ....[20]....
        /*05b4*/ 	.word	0x0500000f


	//   ....[21]....
        /*05b8*/ 	.word	0x0500000f


	//   ....[22]....
        /*05bc*/ 	.word	0x0500000f


	//   ....[23]....
        /*05c0*/ 	.word	0x0500000f


	//   ....[24]....
        /*05c4*/ 	.word	0x0500000f


	//   ....[25]....
        /*05c8*/ 	.word	0x0500000f


	//   ....[26]....
        /*05cc*/ 	.word	0x0500000f


	//   ....[27]....
        /*05d0*/ 	.word	0x0500000f


	//   ....[28]....
        /*05d4*/ 	.word	0x0500000f


	//   ....[29]....
        /*05d8*/ 	.word	0x0500000f


	//   ....[30]....
        /*05dc*/ 	.word	0x0500000f


	//   ....[31]....
        /*05e0*/ 	.word	0x0500000f


	//   ....[32]....
        /*05e4*/ 	.word	0x0500000f


	//   ....[33]....
        /*05e8*/ 	.word	0x0500000f


	//   ....[34]....
        /*05ec*/ 	.word	0x0500000f


	//   ....[35]....
        /*05f0*/ 	.word	0x0500000f


	//   ....[36]....
        /*05f4*/ 	.word	0x0500000f


	//   ....[37]....
        /*05f8*/ 	.word	0x0500000f


	//   ....[38]....
        /*05fc*/ 	.word	0x0500000f


	//   ....[39]....
        /*0600*/ 	.word	0x0500000f


	//   ....[40]....
        /*0604*/ 	.word	0x0500000f


	//   ....[41]....
        /*0608*/ 	.word	0x0500000f


	//   ....[42]....
        /*060c*/ 	.word	0x0500000f


	//   ....[43]....
        /*0610*/ 	.word	0x0500000f


	//   ....[44]....
        /*0614*/ 	.word	0x0500000f


	//   ....[45]....
        /*0618*/ 	.word	0x0500000f


	//   ....[46]....
        /*061c*/ 	.word	0x0500000f


	//   ....[47]....
        /*0620*/ 	.word	0x0500000f


	//   ....[48]....
        /*0624*/ 	.word	0x0500000f


	//   ....[49]....
        /*0628*/ 	.word	0x0500000f


	//   ....[50]....
        /*062c*/ 	.word	0x0500000f


	//   ....[51]....
        /*0630*/ 	.word	0x0500000f


	//   ....[52]....
        /*0634*/ 	.word	0x0500000f


	//   ....[53]....
        /*0638*/ 	.word	0x0500000f


	//   ....[54]....
        /*063c*/ 	.word	0x0500000f


	//   ....[55]....
        /*0640*/ 	.word	0x0500000f


	//   ....[56]....
        /*0644*/ 	.word	0x0500000f


	//   ....[57]....
        /*0648*/ 	.word	0x0500000f


	//   ....[58]....
        /*064c*/ 	.word	0x0500000f


	//   ....[59]....
        /*0650*/ 	.word	0x0500000f


	//   ....[60]....
        /*0654*/ 	.word	0x0500000f


	//   ....[61]....
        /*0658*/ 	.word	0x0500000f


	//   ....[62]....
        /*065c*/ 	.word	0x0500000f


	//   ....[63]....
        /*0660*/ 	.word	0x0500000f


	//   ....[64]....
        /*0664*/ 	.word	0x0500000f


	//   ....[65]....
        /*0668*/ 	.word	0x0500000f


	//   ....[66]....
        /*066c*/ 	.word	0x0500000f


	//   ....[67]....
        /*0670*/ 	.word	0x0500000f


	//   ....[68]....
        /*0674*/ 	.word	0x0500000f


	//   ....[69]....
        /*0678*/ 	.word	0x0500000f


	//   ....[70]....
        /*067c*/ 	.word	0x0500000f


	//   ....[71]....
        /*0680*/ 	.word	0x0500000f


	//   ....[72]....
        /*0684*/ 	.word	0x0500000f


	//   ....[73]....
        /*0688*/ 	.word	0x0500000f


	//   ....[74]....
        /*068c*/ 	.word	0x0500000f


	//   ....[75]....
        /*0690*/ 	.word	0x0500000f


	//   ....[76]....
        /*0694*/ 	.word	0x0500000f


	//   ....[77]....
        /*0698*/ 	.word	0x0500000f


	//   ....[78]....
        /*069c*/ 	.word	0x0500000f


	//   ....[79]....
        /*06a0*/ 	.word	0x0500000f


	//   ....[80]....
        /*06a4*/ 	.word	0x0500000f


	//   ....[81]....
        /*06a8*/ 	.word	0x0500000f


	//   ....[82]....
        /*06ac*/ 	.word	0x0500000f


	//   ....[83]....
        /*06b0*/ 	.word	0x0500000f


	//   ....[84]....
        /*06b4*/ 	.word	0x0500000f


	//----- nvinfo : EIATTR_COOP_GROUP_INSTR_OFFSETS
	.align		4
.L_9795:
        /*06b8*/ 	.byte	0x04, 0x28
        /*06ba*/ 	.short	(.L_9797 - .L_9796)


	//   ....[0]....
.L_9796:
        /*06bc*/ 	.word	0x00000af0


	//   ....[1]....
        /*06c0*/ 	.word	0x00000b20


	//   ....[2]....
        /*06c4*/ 	.word	0x00000b40


	//   ....[3]....
        /*06c8*/ 	.word	0x00000b60


	//   ....[4]....
        /*06cc*/ 	.word	0x00000b80


	//   ....[5]....
        /*06d0*/ 	.word	0x00000ca0


	//   ....[6]....
        /*06d4*/ 	.word	0x00000cd0


	//   ....[7]....
        /*06d8*/ 	.word	0x00000cf0


	//   ....[8]....
        /*06dc*/ 	.word	0x00001b30


	//   ....[9]....
        /*06e0*/ 	.word	0x00001bb0


	//   ....[10]....
        /*06e4*/ 	.word	0x00001bf0


	//   ....[11]....
        /*06e8*/ 	.word	0x00001c40


	//   ....[12]....
        /*06ec*/ 	.word	0x00001c80


	//   ....[13]....
        /*06f0*/ 	.word	0x00001cd0


	//   ....[14]....
        /*06f4*/ 	.word	0x00001cf0


	//   ....[15]....
        /*06f8*/ 	.word	0x00001d10


	//   ....[16]....
        /*06fc*/ 	.word	0x00002a80


	//   ....[17]....
        /*0700*/ 	.word	0x00002ac0


	//   ....[18]....
        /*0704*/ 	.word	0x00002b00


	//   ....[19]....
        /*0708*/ 	.word	0x00002b40


	//   ....[20]....
        /*070c*/ 	.word	0x00002b80


	//   ....[21]....
        /*0710*/ 	.word	0x00002bc0


	//   ....[22]....
        /*0714*/ 	.word	0x00002c30


	//   ....[23]....
        /*0718*/ 	.word	0x00002cf0


	//   ....[24]....
        /*071c*/ 	.word	0x00002d30


	//   ....[25]....
        /*0720*/ 	.word	0x00002d70


	//   ....[26]....
        /*0724*/ 	.word	0x00002db0


	//   ....[27]....
        /*0728*/ 	.word	0x00002df0


	//   ....[28]....
        /*072c*/ 	.word	0x00002e30


	//   ....[29]....
        /*0730*/ 	.word	0x00002e70


	//   ....[30]....
        /*0734*/ 	.word	0x00002ed0


	//   ....[31]....
        /*0738*/ 	.word	0x00002f20


	//   ....[32]....
        /*073c*/ 	.word	0x00002f60


	//   ....[33]....
        /*0740*/ 	.word	0x00002fa0


	//   ....[34]....
        /*0744*/ 	.word	0x00002fe0


	//   ....[35]....
        /*0748*/ 	.word	0x00003020


	//   ....[36]....
        /*074c*/ 	.word	0x00003060


	//   ....[37]....
        /*0750*/ 	.word	0x000030a0


	//   ....[38]....
        /*0754*/ 	.word	0x00003100


	//   ....[39]....
        /*0758*/ 	.word	0x00003150


	//   ....[40]....
        /*075c*/ 	.word	0x00003190


	//   ....[41]....
        /*0760*/ 	.word	0x000031d0


	//   ....[42]....
        /*0764*/ 	.word	0x00003210


	//   ....[43]....
        /*0768*/ 	.word	0x00003250


	//   ....[44]....
        /*076c*/ 	.word	0x00003290


	//   ....[45]....
        /*0770*/ 	.word	0x000032d0


	//   ....[46]....
        /*0774*/ 	.word	0x00003320


	//   ....[47]....
        /*0778*/ 	.word	0x00003350


	//   ....[48]....
        /*077c*/ 	.word	0x00003380


	//   ....[49]....
        /*0780*/ 	.word	0x000033a0


	//   ....[50]....
        /*0784*/ 	.word	0x000033c0


	//   ....[51]....
        /*0788*/ 	.word	0x000033f0


	//   ....[52]....
        /*078c*/ 	.word	0x00003410


	//   ....[53]....
        /*0790*/ 	.word	0x00003460


	//   ....[54]....
        /*0794*/ 	.word	0x00003490


	//   ....[55]....
        /*0798*/ 	.word	0x000034b0


	//   ....[56]....
        /*079c*/ 	.word	0x000034d0


	//   ....[57]....
        /*07a0*/ 	.word	0x000034f0


	//   ....[58]....
        /*07a4*/ 	.word	0x00003510


	//   ....[59]....
        /*07a8*/ 	.word	0x00003520


	//   ....[60]....
        /*07ac*/ 	.word	0x00003540


	//   ....[61]....
        /*07b0*/ 	.word	0x00003590


	//   ....[62]....
        /*07b4*/ 	.word	0x000035c0


	//   ....[63]....
        /*07b8*/ 	.word	0x00003600


	//   ....[64]....
        /*07bc*/ 	.word	0x00003630


	//   ....[65]....
        /*07c0*/ 	.word	0x00003670


	//   ....[66]....
        /*07c4*/ 	.word	0x00003690


	//   ....[67]....
        /*07c8*/ 	.word	0x000036a0


	//   ....[68]....
        /*07cc*/ 	.word	0x000036c0


	//   ....[69]....
        /*07d0*/ 	.word	0x000036e0


	//   ....[70]....
        /*07d4*/ 	.word	0x00003700


	//   ....[71]....
        /*07d8*/ 	.word	0x00003740


	//   ....[72]....
        /*07dc*/ 	.word	0x00003760


	//   ....[73]....
        /*07e0*/ 	.word	0x00003790


	//   ....[74]....
        /*07e4*/ 	.word	0x000037b0


	//   ....[75]....
        /*07e8*/ 	.word	0x000037d0


	//   ....[76]....
        /*07ec*/ 	.word	0x000037f0


	//   ....[77]....
        /*07f0*/ 	.word	0x00003800


	//   ....[78]....
        /*07f4*/ 	.word	0x00003820


	//   ....[79]....
        /*07f8*/ 	.word	0x00003840


	//   ....[80]....
        /*07fc*/ 	.word	0x00003860


	//   ....[81]....
        /*0800*/ 	.word	0x00003880


	//   ....[82]....
        /*0804*/ 	.word	0x000038a0


	//   ....[83]....
        /*0808*/ 	.word	0x000038c0


	//   ....[84]....
        /*080c*/ 	.word	0x000038e0


	//   ....[85]....
        /*0810*/ 	.word	0x00003900


	//   ....[86]....
        /*0814*/ 	.word	0x00003930


	//   ....[87]....
        /*0818*/ 	.word	0x00003960


	//   ....[88]....
        /*081c*/ 	.word	0x00003980


	//   ....[89]....
        /*0820*/ 	.word	0x000039a0


	//   ....[90]....
        /*0824*/ 	.word	0x000039c0


	//   ....[91]....
        /*0828*/ 	.word	0x000039e0


	//   ....[92]....
        /*082c*/ 	.word	0x00003a00


	//   ....[93]....
        /*0830*/ 	.word	0x00003a20


	//   ....[94]....
        /*0834*/ 	.word	0x00003a40


	//   ....[95]....
        /*0838*/ 	.word	0x00003a60


	//   ....[96]....
        /*083c*/ 	.word	0x00003a80


	//   ....[97]....
        /*0840*/ 	.word	0x00003aa0


	//   ....[98]....
        /*0844*/ 	.word	0x00003ad0


	//   ....[99]....
        /*0848*/ 	.word	0x00003b00


	//   ....[100]....
        /*084c*/ 	.word	0x00003b30


	//   ....[101]....
        /*0850*/ 	.word	0x00003b60


	//   ....[102]....
        /*0854*/ 	.word	0x00003b80


	//   ....[103]....
        /*0858*/ 	.word	0x00003ba0


	//   ....[104]....
        /*085c*/ 	.word	0x00003bc0


	//   ....[105]....
        /*0860*/ 	.word	0x00003be0


	//   ....[106]....
        /*0864*/ 	.word	0x00003c00


	//   ....[107]....
        /*0868*/ 	.word	0x00003c20


	//   ....[108]....
        /*086c*/ 	.word	0x00003c40


	//   ....[109]....
        /*0870*/ 	.word	0x00003c60


	//   ....[110]....
        /*0874*/ 	.word	0x00003c80


	//   ....[111]....
        /*0878*/ 	.word	0x00003ca0


	//   ....[112]....
        /*087c*/ 	.word	0x00003cc0


	//   ....[113]....
        /*0880*/ 	.word	0x00003ce0


	//   ....[114]....
        /*0884*/ 	.word	0x00003d00


	//   ....[115]....
        /*0888*/ 	.word	0x00003d20


	//   ....[116]....
        /*088c*/ 	.word	0x00003d40


	//   ....[117]....
        /*0890*/ 	.word	0x00003d60


	//   ....[118]....
        /*0894*/ 	.word	0x00003d80


	//   ....[119]....
        /*0898*/ 	.word	0x00003da0


	//   ....[120]....
        /*089c*/ 	.word	0x00003dc0


	//   ....[121]....
        /*08a0*/ 	.word	0x00003de0


	//   ....[122]....
        /*08a4*/ 	.word	0x00003e00


	//   ....[123]....
        /*08a8*/ 	.word	0x00003e20


	//   ....[124]....
        /*08ac*/ 	.word	0x00003e40


	//   ....[125]....
        /*08b0*/ 	.word	0x00003e60


	//   ....[126]....
        /*08b4*/ 	.word	0x00003e80


	//   ....[127]....
        /*08b8*/ 	.word	0x00003ea0


	//   ....[128]....
        /*08bc*/ 	.word	0x00003ec0


	//   ....[129]....
        /*08c0*/ 	.word	0x00003ee0


	//   ....[130]....
        /*08c4*/ 	.word	0x00003f00


	//   ....[131]....
        /*08c8*/ 	.word	0x00003f20


	//   ....[132]....
        /*08cc*/ 	.word	0x00003f40


	//   ....[133]....
        /*08d0*/ 	.word	0x00003f60


	//   ....[134]....
        /*08d4*/ 	.word	0x00003f80


	//   ....[135]....
        /*08d8*/ 	.word	0x00003fa0


	//   ....[136]....
        /*08dc*/ 	.word	0x00003fc0


	//   ....[137]....
        /*08e0*/ 	.word	0x00003fe0


	//   ....[138]....
        /*08e4*/ 	.word	0x00004010


	//   ....[139]....
        /*08e8*/ 	.word	0x00004030


	//   ....[140]....
        /*08ec*/ 	.word	0x00004050


	//   ....[141]....
        /*08f0*/ 	.word	0x00004070


	//   ....[142]....
        /*08f4*/ 	.word	0x00004090


	//   ....[143]....
        /*08f8*/ 	.word	0x000040b0


	//   ....[144]....
        /*08fc*/ 	.word	0x000078f0


	//   ....[145]....
        /*0900*/ 	.word	0x00007950


	//   ....[146]....
        /*0904*/ 	.word	0x000079b0


	//   ....[147]....
        /*0908*/ 	.word	0x00007a10


	//   ....[148]....
        /*090c*/ 	.word	0x00007a70


	//   ....[149]....
        /*0910*/ 	.word	0x00007af0


	//   ....[150]....
        /*0914*/ 	.word	0x00007b50


	//   ....[151]....
        /*0918*/ 	.word	0x00007bb0


	//   ....[152]....
        /*091c*/ 	.word	0x00007c10


	//   ....[153]....
        /*0920*/ 	.word	0x00007c90


	//   ....[154]....
        /*0924*/ 	.word	0x00007d00


	//   ....[155]....
        /*0928*/ 	.word	0x00007d60


	//   ....[156]....
        /*092c*/ 	.word	0x00007de0


	//   ....[157]....
        /*0930*/ 	.word	0x00007e50


	//   ....[158]....
        /*0934*/ 	.word	0x00007eb0


	//   ....[159]....
        /*0938*/ 	.word	0x00007f30


	//   ....[160]....
        /*093c*/ 	.word	0x00007fa0


	//   ....[161]....
        /*0940*/ 	.word	0x00008000


	//   ....[162]....
        /*0944*/ 	.word	0x00008080


	//   ....[163]....
        /*0948*/ 	.word	0x000080f0


	//   ....[164]....
        /*094c*/ 	.word	0x00008150


	//   ....[165]....
        /*0950*/ 	.word	0x000081d0


	//   ....[166]....
        /*0954*/ 	.word	0x00008240


	//   ....[167]....
        /*0958*/ 	.word	0x000082a0


	//   ....[168]....
        /*095c*/ 	.word	0x00008320


	//   ....[169]....
        /*0960*/ 	.word	0x00008390


	//   ....[170]....
        /*0964*/ 	.word	0x000083f0


	//   ....[171]....
        /*0968*/ 	.word	0x00008470


	//   ....[172]....
        /*096c*/ 	.word	0x000084e0


	//   ....[173]....
        /*0970*/ 	.word	0x00008540


	//   ....[174]....
        /*0974*/ 	.word	0x000085c0


	//   ....[175]....
        /*0978*/ 	.word	0x00008630


	//   ....[176]....
        /*097c*/ 	.word	0x00008690


	//   ....[177]....
        /*0980*/ 	.word	0x00008710


	//   ....[178]....
        /*0984*/ 	.word	0x00008780


	//   ....[179]....
        /*0988*/ 	.word	0x000087e0


	//   ....[180]....
        /*098c*/ 	.word	0x00008860


	//   ....[181]....
        /*0990*/ 	.word	0x000088d0


	//   ....[182]....
        /*0994*/ 	.word	0x00008930


	//   ....[183]....
        /*0998*/ 	.word	0x000089b0


	//   ....[184]....
        /*099c*/ 	.word	0x00008a20


	//   ....[185]....
        /*09a0*/ 	.word	0x00008a80


	//   ....[186]....
        /*09a4*/ 	.word	0x00008b00


	//   ....[187]....
        /*09a8*/ 	.word	0x00008b70


	//   ....[188]....
        /*09ac*/ 	.word	0x00008bd0


	//   ....[189]....
        /*09b0*/ 	.word	0x00008c50


	//   ....[190]....
        /*09b4*/ 	.word	0x00008cc0


	//   ....[191]....
        /*09b8*/ 	.word	0x00008d20


	//   ....[192]....
        /*09bc*/ 	.word	0x00008da0


	//   ....[193]....
        /*09c0*/ 	.word	0x00008e10


	//   ....[194]....
        /*09c4*/ 	.word	0x00008e70


	//   ....[195]....
        /*09c8*/ 	.word	0x00008ef0


	//   ....[196]....
        /*09cc*/ 	.word	0x00008f60


	//   ....[197]....
        /*09d0*/ 	.word	0x00008fc0


	//   ....[198]....
        /*09d4*/ 	.word	0x00009040


	//   ....[199]....
        /*09d8*/ 	.word	0x000090b0


	//   ....[200]....
        /*09dc*/ 	.word	0x00009110


	//   ....[201]....
        /*09e0*/ 	.word	0x00009190


	//   ....[202]....
        /*09e4*/ 	.word	0x00009200


	//   ....[203]....
        /*09e8*/ 	.word	0x00009260


	//   ....[204]....
        /*09ec*/ 	.word	0x000092e0


	//   ....[205]....
        /*09f0*/ 	.word	0x00009350


	//   ....[206]....
        /*09f4*/ 	.word	0x000093b0


	//   ....[207]....
        /*09f8*/ 	.word	0x00009430


	//   ....[208]....
        /*09fc*/ 	.word	0x000094a0


	//   ....[209]....
        /*0a00*/ 	.word	0x00009500


	//   ....[210]....
        /*0a04*/ 	.word	0x00009580


	//   ....[211]....
        /*0a08*/ 	.word	0x000095f0


	//   ....[212]....
        /*0a0c*/ 	.word	0x00009650


	//   ....[213]....
        /*0a10*/ 	.word	0x000096d0


	//   ....[214]....
        /*0a14*/ 	.word	0x00009740


	//   ....[215]....
        /*0a18*/ 	.word	0x000097a0


	//   ....[216]....
        /*0a1c*/ 	.word	0x00009820


	//   ....[217]....
        /*0a20*/ 	.word	0x00009890


	//   ....[218]....
        /*0a24*/ 	.word	0x000098f0


	//   ....[219]....
        /*0a28*/ 	.word	0x00009970


	//   ....[220]....
        /*0a2c*/ 	.word	0x000099e0


	//   ....[221]....
        /*0a30*/ 	.word	0x00009a40


	//   ....[222]....
        /*0a34*/ 	.word	0x00009ac0


	//   ....[223]....
        /*0a38*/ 	.word	0x00009b30


	//   ....[224]....
        /*0a3c*/ 	.word	0x00009b90


	//   ....[225]....
        /*0a40*/ 	.word	0x00009c10


	//   ....[226]....
        /*0a44*/ 	.word	0x00009c80


	//   ....[227]....
        /*0a48*/ 	.word	0x00009ce0


	//   ....[228]....
        /*0a4c*/ 	.word	0x00009d50


	//   ....[229]....
        /*0a50*/ 	.word	0x00009db0


	//   ....[230]....
        /*0a54*/ 	.word	0x00009e10


	//   ....[231]....
        /*0a58*/ 	.word	0x00009e90


	//   ....[232]....
        /*0a5c*/ 	.word	0x00009f00


	//   ....[233]....
        /*0a60*/ 	.word	0x00009f60


	//   ....[234]....
        /*0a64*/ 	.word	0x00009fe0


	//   ....[235]....
        /*0a68*/ 	.word	0x0000a050


	//   ....[236]....
        /*0a6c*/ 	.word	0x0000a0b0


	//   ....[237]....
        /*0a70*/ 	.word	0x0000a130


	//   ....[238]....
        /*0a74*/ 	.word	0x0000a1a0


	//   ....[239]....
        /*0a78*/ 	.word	0x0000a200


	//   ....[240]....
        /*0a7c*/ 	.word	0x0000a280


	//   ....[241]....
        /*0a80*/ 	.word	0x0000a2f0


	//   ....[242]....
        /*0a84*/ 	.word	0x0000a350


	//   ....[243]....
        /*0a88*/ 	.word	0x0000a3d0


	//   ....[244]....
        /*0a8c*/ 	.word	0x0000a440


	//   ....[245]....
        /*0a90*/ 	.word	0x0000a4a0


	//   ....[246]....
        /*0a94*/ 	.word	0x0000a520


	//   ....[247]....
        /*0a98*/ 	.word	0x0000a590


	//   ....[248]....
        /*0a9c*/ 	.word	0x0000a5f0


	//   ....[249]....
        /*0aa0*/ 	.word	0x0000a670


	//   ....[250]....
        /*0aa4*/ 	.word	0x0000a6e0


	//   ....[251]....
        /*0aa8*/ 	.word	0x0000a740


	//   ....[252]....
        /*0aac*/ 	.word	0x0000a7c0


	//   ....[253]....
        /*0ab0*/ 	.word	0x0000a830


	//   ....[254]....
        /*0ab4*/ 	.word	0x0000a890


	//   ....[255]....
        /*0ab8*/ 	.word	0x0000a910


	//   ....[0]....
        /*0abc*/ 	.word	0x0000a980


	//   ....[1]....
        /*0ac0*/ 	.word	0x0000a9e0


	//   ....[2]....
        /*0ac4*/ 	.word	0x0000aa60


	//   ....[3]....
        /*0ac8*/ 	.word	0x0000aad0


	//   ....[4]....
        /*0acc*/ 	.word	0x0000ab30


	//   ....[5]....
        /*0ad0*/ 	.word	0x0000abb0


	//   ....[6]....
        /*0ad4*/ 	.word	0x0000ac20


	//   ....[7]....
        /*0ad8*/ 	.word	0x0000ac80


	//   ....[8]....
        /*0adc*/ 	.word	0x0000ad00


	//   ....[9]....
        /*0ae0*/ 	.word	0x0000ad70


	//   ....[10]....
        /*0ae4*/ 	.word	0x0000add0


	//   ....[11]....
        /*0ae8*/ 	.word	0x0000ae50


	//   ....[12]....
        /*0aec*/ 	.word	0x0000aec0


	//   ....[13]....
        /*0af0*/ 	.word	0x0000af20


	//   ....[14]....
        /*0af4*/ 	.word	0x0000afa0


	//   ....[15]....
        /*0af8*/ 	.word	0x0000b010


	//   ....[16]....
        /*0afc*/ 	.word	0x0000b070


	//   ....[17]....
        /*0b00*/ 	.word	0x0000b0f0


	//   ....[18]....
        /*0b04*/ 	.word	0x0000b160


	//   ....[19]....
        /*0b08*/ 	.word	0x0000b1c0


	//   ....[20]....
        /*0b0c*/ 	.word	0x0000b240


	//   ....[21]....
        /*0b10*/ 	.word	0x0000b2b0


	//   ....[22]....
        /*0b14*/ 	.word	0x0000b310


	//   ....[23]....
        /*0b18*/ 	.word	0x0000b390


	//   ....[24]....
        /*0b1c*/ 	.word	0x0000b400


	//   ....[25]....
        /*0b20*/ 	.word	0x0000b460


	//   ....[26]....
        /*0b24*/ 	.word	0x0000b4e0


	//   ....[27]....
        /*0b28*/ 	.word	0x0000b550


	//   ....[28]....
        /*0b2c*/ 	.word	0x0000b5b0


	//   ....[29]....
        /*0b30*/ 	.word	0x0000b630


	//   ....[30]....
        /*0b34*/ 	.word	0x0000b6a0


	//   ....[31]....
        /*0b38*/ 	.word	0x0000b700


	//   ....[32]....
        /*0b3c*/ 	.word	0x0000b770


	//   ....[33]....
        /*0b40*/ 	.word	0x0000b7d0


	//   ....[34]....
        /*0b44*/ 	.word	0x0000b830


	//   ....[35]....
        /*0b48*/ 	.word	0x0000b8a0


	//   ....[36]....
        /*0b4c*/ 	.word	0x0000b910


	//   ....[37]....
        /*0b50*/ 	.word	0x0000b970


	//   ....[38]....
        /*0b54*/ 	.word	0x0000b9f0


	//   ....[39]....
        /*0b58*/ 	.word	0x0000ba60


	//   ....[40]....
        /*0b5c*/ 	.word	0x0000bac0


	//   ....[41]....
        /*0b60*/ 	.word	0x0000bb30


	//   ....[42]....
        /*0b64*/ 	.word	0x0000bb90


	//   ....[43]....
        /*0b68*/ 	.word	0x0000bbf0


	//   ....[44]....
        /*0b6c*/ 	.word	0x0000bc70


	//   ....[45]....
        /*0b70*/ 	.word	0x0000bcf0


	//   ....[46]....
        /*0b74*/ 	.word	0x0000bd50


	//   ....[47]....
        /*0b78*/ 	.word	0x0000bdd0


	//   ....[48]....
        /*0b7c*/ 	.word	0x0000be40


	//   ....[49]....
        /*0b80*/ 	.word	0x0000bea0


	//   ....[50]....
        /*0b84*/ 	.word	0x0000bf20


	//   ....[51]....
        /*0b88*/ 	.word	0x0000bf90


	//   ....[52]....
        /*0b8c*/ 	.word	0x0000bff0


	//   ....[53]....
        /*0b90*/ 	.word	0x0000c060


	//   ....[54]....
        /*0b94*/ 	.word	0x0000c0e0


	//   ....[55]....
        /*0b98*/ 	.word	0x0000c140


	//   ....[56]....
        /*0b9c*/ 	.word	0x0000c1c0


	//   ....[57]....
        /*0ba0*/ 	.word	0x0000c230


	//   ....[58]....
        /*0ba4*/ 	.word	0x0000c290


	//   ....[59]....
        /*0ba8*/ 	.word	0x0000c310


	//   ....[60]....
        /*0bac*/ 	.word	0x0000c370


	//   ....[61]....
        /*0bb0*/ 	.word	0x0000c3e0


	//   ....[62]....
        /*0bb4*/ 	.word	0x0000c450


	//   ....[63]....
        /*0bb8*/ 	.word	0x0000c4c0


	//   ....[64]....
        /*0bbc*/ 	.word	0x0000c520


	//   ....[65]....
        /*0bc0*/ 	.word	0x0000c5a0


	//   ....[66]....
        /*0bc4*/ 	.word	0x0000c610


	//   ....[67]....
        /*0bc8*/ 	.word	0x0000c670


	//   ....[68]....
        /*0bcc*/ 	.word	0x0000c6f0


	//   ....[69]....
        /*0bd0*/ 	.word	0x0000c750


	//   ....[70]....
        /*0bd4*/ 	.word	0x0000c7b0


	//   ....[71]....
        /*0bd8*/ 	.word	0x0000c820


	//   ....[72]....
        /*0bdc*/ 	.word	0x0000c880


	//   ....[73]....
        /*0be0*/ 	.word	0x0000c8e0


	//   ....[74]....
        /*0be4*/ 	.word	0x0000c950


	//   ....[75]....
        /*0be8*/ 	.word	0x0000c9b0


	//   ....[76]....
        /*0bec*/ 	.word	0x0000ca10


	//   ....[77]....
        /*0bf0*/ 	.word	0x0000ca80


	//   ....[78]....
        /*0bf4*/ 	.word	0x0000cae0


	//   ....[79]....
        /*0bf8*/ 	.word	0x0000cb40


	//   ....[80]....
        /*0bfc*/ 	.word	0x0000cbb0


	//   ....[81]....
        /*0c00*/ 	.word	0x0000cc10


	//   ....[82]....
        /*0c04*/ 	.word	0x0000cc70


	//   ....[83]....
        /*0c08*/ 	.word	0x0000ccd0


	//   ....[84]....
        /*0c0c*/ 	.word	0x0000cd40


	//----- nvinfo : EIATTR_SYSCALL_OFFSETS
	.align		4
.L_9797:
        /*0c10*/ 	.byte	0x04, 0x46
        /*0c12*/ 	.short	(.L_9799 - .L_9798)


	//   ....[0]....
.L_9798:
        /*0c14*/ 	.word	0x00007780


	//   ....[1]....
        /*0c18*/ 	.word	0x00007880


	//----- nvinfo : EIATTR_EXIT_INSTR_OFFSETS
	.align		4
.L_9799:
        /*0c1c*/ 	.byte	0x04, 0x1c
        /*0c1e*/ 	.short	(.L_9801 - .L_9800)


	//   ....[0]....
.L_9800:
        /*0c20*/ 	.word	0x00005d30


	//   ....[1]....
        /*0c24*/ 	.word	0x00005db0


	//   ....[2]....
        /*0c28*/ 	.word	0x00007680


	//   ....[3]....
        /*0c2c*/ 	.word	0x00007890


	//----- nvinfo : EIATTR_CRS_STACK_SIZE
	.align		4
.L_9801:
        /*0c30*/ 	.byte	0x04, 0x1e
        /*0c32*/ 	.short	(.L_9803 - .L_9802)
.L_9802:
        /*0c34*/ 	.word	0x00000000


	//----- nvinfo : EIATTR_CBANK_PARAM_SIZE
	.align		4
.L_9803:
        /*0c38*/ 	.byte	0x03, 0x19
        /*0c3a*/ 	.short	0x007c


	//----- nvinfo : EIATTR_PARAM_CBANK
	.align		4
        /*0c3c*/ 	.byte	0x04, 0x0a
        /*0c3e*/ 	.short	(.L_9805 - .L_9804)
	.align		4
.L_9804:
        /*0c40*/ 	.word	index@(.nv.constant0._ZN4vllm25paged_attention_v1_kernelIfhLi256ELi32ELi128ELNS_18Fp8KVCacheDataTypeE2ELb1EEEvPT_PKS2_PKT0_S8_ifPKiSA_iPKfiiiSC_SC_iiiii)
        /*0c44*/ 	.short	0x0210
        /*0c46*/ 	.short	0x007c


	//----- nvinfo : EIATTR_SW_WAR
	.align		4
.L_9805:
        /*0c48*/ 	.byte	0x04, 0x36
        /*0c4a*/ 	.short	(.L_9807 - .L_9806)
.L_9806:
        /*0c4c*/ 	.word	0x00000008
.L_9807:


//--------------------- .nv.info._ZN4vllm25paged_attention_v1_kernelIfhLi192ELi32ELi128ELNS_18Fp8KVCacheDataTypeE2ELb1EEEvPT_PKS2_PKT0_S8_ifPKiSA_iPKfiiiSC_SC_iiiii --------------------------
	.section	.nv.info._ZN4vllm25paged_attention_v1_kernelIfhLi192ELi32ELi128ELNS_18Fp8KVCacheDataTypeE2ELb1EEEvPT_PKS2_PKT0_S8_ifPKiSA_iPKfiiiSC_SC_iiiii,"",@"SHT_CUDA_INFO"
	.sectionflags	@""
	.align	4


	//----- nvinfo : EIATTR_CUDA_API_VERSION
	.align		4
        /*0000*/ 	.byte	0x04, 0x37
        /*0002*/ 	.short	(.L_9809 - .L_9808)
.L_9808:
        /*0004*/ 	.word	0x00000082


	//----- nvinfo : EIATTR_KPARAM_INFO
	.align		4
.L_9809:
        /*0008*/ 	.byte	0x04, 0x17
        /*000a*/ 	.short	(.L_9811 - .L_9810)
.L_9810:
        /*000c*/ 	.word	0x00000000
        /*0010*/ 	.short	0x0013
        /*0012*/ 	.short	0x0078
        /*0014*/ 	.byte	0x00, 0xf0, 0x11, 0x00


	//----- nvinfo : EIATTR_KPARAM_INFO
	.align		4
.L_9811:
        /*0018*/ 	.byte	0x04, 0x17
        /*001a*/ 	.short	(.L_9813 - .L_9812)
.L_9812:
        /*001c*/ 	.word	0x00000000
        /*0020*/ 	.short	0x0012
        /*0022*/ 	.short	0x0074
        /*0024*/ 	.byte	0x00, 0xf0, 0x11, 0x00


	//----- nvinfo : EIATTR_KPARAM_INFO
	.align		4
.L_9813:
        /*0028*/ 	.byte	0x04, 0x17
        /*002a*/ 	.short	(.L_9815 - .L_9814)
.L_9814:
        /*002c*/ 	.word	0x00000000
        /*0030*/ 	.short	0x0011
        /*0032*/ 	.short	0x0070
        /*0034*/ 	.byte	0x00, 0xf0, 0x11, 0x00


	//----- nvinfo : EIATTR_KPARAM_INFO
	.align		4
.L_9815:
        /*0038*/ 	.byte	0x04, 0x17
        /*003a*/ 	.short	(.L_9817 - .L_9816)
.L_9816:
        /*003c*/ 	.word	0x00000000
        /*0040*/ 	.short	0x0010
        /*0042*/ 	.short	0x006c
        /*0044*/ 	.byte	0x00, 0xf0, 0x11, 0x00


	//----- nvinfo : EIATTR_KPARAM_INFO
	.align		4
.L_9817:
        /*0048*/ 	.byte	0x04, 0x17
        /*004a*/ 	.short	(.L_9819 - .L_9818)
.L_9818:
        /*004c*/ 	.word	0x00000000
        /*0050*/ 	.short	0x000f
        /*0052*/ 	.short	0x0068
        /*0054*/ 	.byte	0x00, 0xf0, 0x11, 0x00


	//----- nvinfo : EIATTR_KPARAM_INFO
	.align		4
.L_9819:
        /*0058*/ 	.byte	0x04, 0x17
        /*005a*/ 	.short	(.L_9821 - .L_9820)
.L_9820:
        /*005c*/ 	.word	0x00000000
        /*0060*/ 	.short	0x000e
        /*0062*/ 	.short	0x0060
        /*0064*/ 	.byte	0x00, 0xf0, 0x21, 0x00


	//----- nvinfo : EIATTR_KPARAM_INFO
	.align		4
.L_9821:
        /*0068*/ 	.byte	0x04, 0x17
        /*006a*/ 	.short	(.L_9823 - .L_9822)
.L_9822:
        /*006c*/ 	.word	0x00000000
        /*0070*/ 	.short	0x000d
        /*0072*/ 	.short	0x0058
        /*0074*/ 	.byte	0x00, 0xf0, 0x21, 0x00


	//----- nvinfo : EIATTR_KPARAM_INFO
	.align		4
.L_9823:
        /*0078*/ 	.byte	0x04, 0x17
        /*007a*/ 	.short	(.L_9825 - .L_9824)
.L_9824:
        /*007c*/ 	.word	0x00000000
        /*0080*/ 	.short	0x000c
        /*0082*/ 	.short	0x0050
        /*0084*/ 	.byte	0x00, 0xf0, 0x11, 0x00


	//----- nvinfo : EIATTR_KPARAM_INFO
	.align		4
.L_9825:
        /*0088*/ 	.byte	0x04, 0x17
        /*008a*/ 	.short	(.L_9827 - .L_9826)
.L_9826:
        /*008c*/ 	.word	0x00000000
        /*0090*/ 	.short	0x000b
        /*0092*/ 	.short	0x004c
        /*0094*/ 	.byte	0x00, 0xf0, 0x11, 0x00


	//----- nvinfo : EIATTR_KPARAM_INFO
	.align		4
.L_9827:
        /*0098*/ 	.byte	0x04, 0x17
        /*009a*/ 	.short	(.L_9829 - .L_9828)
.L_9828:
        /*009c*/ 	.word	0x00000000
        /*00a0*/ 	.short	0x000a
        /*00a2*/ 	.short	0x0048
        /*00a4*/ 	.byte	0x00, 0xf0, 0x11, 0x00


	//----- nvinfo : EIATTR_KPARAM_INFO
	.align		4
.L_9829:
        /*00a8*/ 	.byte	0x04, 0x17
        /*00aa*/ 	.short	(.L_9831 - .L_9830)
.L_9830:
        /*00ac*/ 	.word	0x00000000
        /*00b0*/ 	.short	0x0009
        /*00b2*/ 	.short	0x0040
        /*00b4*/ 	.byte	0x00, 0xf0, 0x21, 0x00


	//----- nvinfo : EIATTR_KPARAM_INFO
	.align		4
.L_9831:
        /*00b8*/ 	.byte	0x04, 0x17
        /*00ba*/ 	.short	(.L_9833 - .L_9832)
.L_9832:
        /*00bc*/ 	.word	0x00000000
        /*00c0*/ 	.short	0x0008
        /*00c2*/ 	.short	0x0038
        /*00c4*/ 	.byte	0x00, 0xf0, 0x11, 0x00


	//----- nvinfo : EIATTR_KPARAM_INFO
	.align		4
.L_9833:
        /*00c8*/ 	.byte	0x04, 0x17
        /*00ca*/ 	.short	(.L_9835 - .L_9834)
.L_9834:
        /*00cc*/ 	.word	0x00000000
        /*00d0*/ 	.short	0x0007
        /*00d2*/ 	.short	0x0030
        /*00d4*/ 	.byte	0x00, 0xf0, 0x21, 0x00


	//----- nvinfo : EIATTR_KPARAM_INFO
	.align		4
.L_9835:
        /*00d8*/ 	.byte	0x04, 0x17
        /*00da*/ 	.short	(.L_9837 - .L_9836)
.L_9836:
        /*00dc*/ 	.word	0x00000000
        /*00e0*/ 	.short	0x0006
        /*00e2*/ 	.short	0x0028
        /*00e4*/ 	.byte	0x00, 0xf0, 0x21, 0x00


	//----- nvinfo : EIATTR_KPARAM_INFO
	.align		4
.L_9837:
        /*00e8*/ 	.byte	0x04, 0x17
        /*00ea*/ 	.short	(.L_9839 - .L_9838)
.L_9838:
        /*00ec*/ 	.word	0x00000000
        /*00f0*/ 	.short	0x0005
        /*00f2*/ 	.short	0x0024
        /*00f4*/ 	.byte	0x00, 0xf0, 0x11, 0x00


	//----- nvinfo : EIATTR_KPARAM_INFO
	.align		4
.L_9839:
        /*00f8*/ 	.byte	0x04, 0x17
        /*00fa*/ 	.short	(.L_9841 - .L_9840)
.L_9840:
        /*00fc*/ 	.word	0x00000000
        /*0100*/ 	.short	0x0004
        /*0102*/ 	.short	0x0020
        /*0104*/ 	.byte	0x00, 0xf0, 0x11, 0x00


	//----- nvinfo : EIATTR_KPARAM_INFO
	.align		4
.L_9841:
        /*0108*/ 	.byte	0x04, 0x17
        /*010a*/ 	.short	(.L_9843 - .L_9842)
.L_9842:
        /*010c*/ 	.word	0x00000000
        /*0110*/ 	.short	0x0003
        /*0112*/ 	.short	0x0018
        /*0114*/ 	.byte	0x00, 0xf0, 0x21, 0x00


	//----- nvinfo : EIATTR_KPARAM_INFO
	.align		4
.L_9843:
        /*0118*/ 	.byte	0x04, 0x17
        /*011a*/ 	.short	(.L_9845 - .L_9844)
.L_9844:
        /*011c*/ 	.word	0x00000000
        /*0120*/ 	.short	0x0002
        /*0122*/ 	.short	0x0010
        /*0124*/ 	.byte	0x00, 0xf0, 0x21, 0x00


	//----- nvinfo : EIATTR_KPARAM_INFO
	.align		4
.L_9845:
        /*0128*/ 	.byte	0x04, 0x17
        /*012a*/ 	.short	(.L_9847 - .L_9846)
.L_9846:
        /*012c*/ 	.word	0x00000000
        /*0130*/ 	.short	0x0001
        /*0132*/ 	.short	0x0008
        /*0134*/ 	.byte	0x00, 0xf0, 0x21, 0x00


	//----- nvinfo : EIATTR_KPARAM_INFO
	.align		4
.L_9847:
        /*0138*/ 	.byte	0x04, 0x17
        /*013a*/ 	.short	(.L_9849 - .L_9848)
.L_9848:
        /*013c*/ 	.word	0x00000000
        /*0140*/ 	.short	0x0000
        /*0142*/ 	.short	0x0000
        /*0144*/ 	.byte	0x00, 0xf0, 0x21, 0x00


	//----- nvinfo : EIATTR_SPARSE_MMA_MASK
	.align		4
.L_9849:
        /*0148*/ 	.byte	0x03, 0x50
        /*014a*/ 	.short	0x0000


	//----- nvinfo : EIATTR_MAXREG_COUNT
	.align		4
        /*014c*/ 	.byte	0x03, 0x1b
        /*014e*/ 	.short	0x00ff


	//----- nvinfo : EIATTR_NUM_BARRIERS
	.align		4
        /*0150*/ 	.byte	0x02, 0x4c
        /*0152*/ 	.byte	0x01
	.zero		1


	//----- nvinfo : EIATTR_EXTERNS
	.align		4
        /*0154*/ 	.byte	0x04, 0x0f
        /*0156*/ 	.short	(.L_9851 - .L_9850)


	//   ....[0]....
	.align		4
.L_9850:
        /*0158*/ 	.word	index@(__assertfail)


	//----- nvinfo : EIATTR_MERCURY_ISA_VERSION
	.align		4
.L_9851:
        /*015c*/ 	.byte	0x03, 0x5f
        /*015e*/ 	.short	0x0101


	//----- nvinfo : EIATTR_COOP_GROUP_MASK_REGIDS
	.align		4
        /*0160*/ 	.byte	0x04, 0x29
        /*0162*/ 	.short	(.L_9853 - .L_9852)


	//   ....[0]....
.L_9852:
        /*0164*/ 	.word	0xffffffff


	//   ....[1]....
        /*0168*/ 	.word	0xffffffff


	//   ....[2]....
        /*016c*/ 	.word	0xffffffff


	//   ....[3]....
        /*0170*/ 	.word	0xffffffff


	//   ....[4]....
        /*0174*/ 	.word	0xffffffff


	//   ....[5]....
        /*0178*/ 	.word	0xffffffff


	//   ....[6]....
        /*017c*/ 	.word	0xffffffff


	//   ....[7]....
        /*0180*/ 	.word	0xffffffff


	//   ....[8]....
        /*0184*/ 	.word	0xffffffff


	//   ....[9]....
        /*0188*/ 	.word	0xffffffff


	//   ....[10]....
        /*018c*/ 	.word	0xffffffff


	//   ....[11]....
        /*0190*/ 	.word	0xffffffff


	//   ....[12]....
        /*0194*/ 	.word	0xffffffff


	//   ....[13]....
        /*0198*/ 	.word	0xffffffff


	//   ....[14]....
        /*019c*/ 	.word	0xffffffff


	//   ....[15]....
        /*01a0*/ 	.word	0xffffffff


	//   ....[16]....
        /*01a4*/ 	.word	0xffffffff


	//   ....[17]....
        /*01a8*/ 	.word	0xffffffff


	//   ....[18]....
        /*01ac*/ 	.word	0xffffffff


	//   ....[19]....
        /*01b0*/ 	.word	0xffffffff


	//   ....[20]....
        /*01b4*/ 	.word	0xffffffff


	//   ....[21]....
        /*01b8*/ 	.word	0xffffffff


	//   ....[22]....
        /*01bc*/ 	.word	0xffffffff


	//   ....[23]....
        /*01c0*/ 	.word	0xffffffff


	//   ....[24]....
        /*01c4*/ 	.word	0xffffffff


	//   ....[25]....
        /*01c8*/ 	.word	0xffffffff


	//   ....[26]....
        /*01cc*/ 	.word	0xffffffff


	//   ....[27]....
        /*01d0*/ 	.word	0xffffffff


	//   ....[28]....
        /*01d4*/ 	.word	0xffffffff


	//   ....[29]....
        /*01d8*/ 	.word	0xffffffff


	//   ....[30]....
        /*01dc*/ 	.word	0xffffffff


	//   ....[31]....
        /*01e0*/ 	.word	0xffffffff


	//   ....[32]....
        /*01e4*/ 	.word	0xffffffff


	//   ....[33]....
        /*01e8*/ 	.word	0xffffffff


	//   ....[34]....
        /*01ec*/ 	.word	0xffffffff


	//   ....[35]....
        /*01f0*/ 	.word	0xffffffff


	//   ....[36]....
        /*01f4*/ 	.word	0xffffffff


	//   ....[37]....
        /*01f8*/ 	.word	0xffffffff


	//   ....[38]....
        /*01fc*/ 	.word	0xffffffff


	//   ....[39]....
        /*0200*/ 	.word	0xffffffff


	//   ....[40]....
        /*0204*/ 	.word	0xffffffff


	//   ....[41]....
        /*0208*/ 	.word	0xffffffff


	//   ....[42]....
        /*020c*/ 	.word	0xffffffff


	//   ....[43]....
        /*0210*/ 	.word	0xffffffff


	//   ....[44]....
        /*0214*/ 	.word	0xffffffff


	//   ....[45]....
        /*0218*/ 	.word	0xffffffff


	//   ....[46]....
        /*021c*/ 	.word	0xffffffff


	//   ....[47]....
        /*0220*/ 	.word	0xffffffff


	//   ....[48]....
        /*0224*/ 	.word	0xffffffff


	//   ....[49]....
        /*0228*/ 	.word	0xffffffff


	//   ....[50]....
        /*022c*/ 	.word	0xffffffff


	//   ....[51]....
        /*0230*/ 	.word	0xffffffff


	//   ....[52]....
        /*0234*/ 	.word	0xffffffff


	//   ....[53]....
        /*0238*/ 	.word	0xffffffff


	//   ....[54]....
        /*023c*/ 	.word	0xffffffff


	//   ....[55]....
        /*0240*/ 	.word	0xffffffff


	//   ....[56]....
        /*0244*/ 	.word	0xffffffff


	//   ....[57]....
        /*0248*/ 	.word	0xffffffff


	//   ....[58]....
        /*024c*/ 	.word	0xffffffff


	//   ....[59]....
        /*0250*/ 	.word	0xffffffff


	//   ....[60]....
        /*0254*/ 	.word	0xffffffff


	//   ....[61]....
        /*0258*/ 	.word	0xffffffff


	//   ....[62]....
        /*025c*/ 	.word	0xffffffff


	//   ....[63]....
        /*0260*/ 	.word	0xffffffff


	//   ....[64]....
        /*0264*/ 	.word	0xffffffff


	//   ....[65]....
        /*0268*/ 	.word	0xffffffff


	//   ....[66]....
        /*026c*/ 	.word	0xffffffff


	//   ....[67]....
        /*0270*/ 	.word	0xffffffff


	//   ....[68]....
        /*0274*/ 	.word	0xffffffff


	//   ....[69]....
        /*0278*/ 	.word	0xffffffff


	//   ....[70]....
        /*027c*/ 	.word	0xffffffff


	//   ....[71]....
        /*0280*/ 	.word	0xffffffff


	//   ....[72]....
        /*0284*/ 	.word	0xffffffff


	//   ....[73]....
        /*0288*/ 	.word	0xffffffff


	//   ....[74]....
        /*028c*/ 	.word	0xffffffff


	//   ....[75]....
        /*0290*/ 	.word	0xffffffff


	//   ....[76]....
        /*0294*/ 	.word	0xffffffff


	//   ....[77]....
        /*0298*/ 	.word	0xffffffff


	//   ....[78]....
        /*029c*/ 	.word	0xffffffff


	//   ....[79]....
        /*02a0*/ 	.word	0xffffffff


	//   ....[80]....
        /*02a4*/ 	.word	0xffffffff


	//   ....[81]....
        /*02a8*/ 	.word	0xffffffff


	//   ....[82]....
        /*02ac*/ 	.word	0xffffffff


	//   ....[83]....
        /*02b0*/ 	.word	0xffffffff


	//   ....[84]....
        /*02b4*/ 	.word	0xffffffff


	//   ....[85]....
        /*02b8*/ 	.word	0xffffffff


	//   ....[86]....
        /*02bc*/ 	.word	0xffffffff


	//   ....[87]....
        /*02c0*/ 	.word	0xffffffff


	//   ....[88]....
        /*02c4*/ 	.word	0xffffffff


	//   ....[89]....
        /*02c8*/ 	.word	0xffffffff


	//   ....[90]....
        /*02cc*/ 	.word	0xffffffff


	//   ....[91]....
        /*02d0*/ 	.word	0xffffffff


	//   ....[92]....
        /*02d4*/ 	.word	0xffffffff


	//   ....[93]....
        /*02d8*/ 	.word	0xffffffff


	//   ....[94]....
        /*02dc*/ 	.word	0xffffffff


	//   ....[95]....
        /*02e0*/ 	.word	0xffffffff


	//   ....[96]....
        /*02e4*/ 	.word	0xffffffff


	//   ....[97]....
        /*02e8*/ 	.word	0xffffffff


	//   ....[98]....
        /*02ec*/ 	.word	0xffffffff


	//   ....[99]....
        /*02f0*/ 	.word	0xffffffff


	//   ....[100]....
        /*02f4*/ 	.word	0xffffffff


	//   ....[101]....
        /*02f8*/ 	.word	0xffffffff


	//   ....[102]....
        /*02fc*/ 	.word	0xffffffff


	//   ....[103]....
        /*0300*/ 	.word	0xffffffff


	//   ....[104]....
        /*0304*/ 	.word	0xffffffff


	//   ....[105]....
        /*0308*/ 	.word	0xffffffff


	//   ....[106]....
        /*030c*/ 	.word	0xffffffff


	//   ....[107]....
        /*0310*/ 	.word	0xffffffff


	//   ....[108]....
        /*0314*/ 	.word	0xffffffff


	//   ....[109]....
        /*0318*/ 	.word	0xffffffff


	//   ....[110]....
        /*031c*/ 	.word	0xffffffff


	//   ....[111]....
        /*0320*/ 	.word	0xffffffff


	//   ....[112]....
        /*0324*/ 	.word	0x0500000f


	//   ....[113]....
        /*0328*/ 	.word	0x0500000f


	//   ....[114]....
        /*032c*/ 	.word	0x0500000f


	//   ....[115]....
        /*0330*/ 	.word	0x0500000f


	//   ....[116]....
        /*0334*/ 	.word	0x0500000f


	//   ....[117]....
        /*0338*/ 	.word	0x0500000f


	//   ....[118]....
        /*033c*/ 	.word	0x0500000f


	//   ....[119]....
        /*0340*/ 	.word	0x0500000f


	//   ....[120]....
        /*0344*/ 	.word	0x0500000f


	//   ....[121]....
        /*0348*/ 	.word	0x0500000f


	//   ....[122]....
        /*034c*/ 	.word	0x0500000f


	//   ....[123]....
        /*0350*/ 	.word	0x0500000f


	//   ....[124]....
        /*0354*/ 	.word	0x0500000f


	//   ....[125]....
        /*0358*/ 	.word	0x0500000f


	//   ....[126]....
        /*035c*/ 	.word	0x0500000f


	//   ....[127]....
        /*0360*/ 	.word	0x0500000f


	//   ....[128]....
        /*0364*/ 	.word	0x0500000f


	//   ....[129]....
        /*0368*/ 	.word	0x0500000f


	//   ....[130]....
        /*036c*/ 	.word	0x0500000f


	//   ....[131]....
        /*0370*/ 	.word	0x0500000f


	//   ....[132]....
        /*0374*/ 	.word	0x0500000f


	//   ....[133]....
        /*0378*/ 	.word	0x0500000f


	//   ....[134]....
        /*037c*/ 	.word	0x0500000f


	//   ....[135]....
        /*0380*/ 	.word	0x0500000f


	//   ....[136]....
        /*0384*/ 	.word	0x0500000f


	//   ....[137]....
        /*0388*/ 	.word	0x0500000f


	//   ....[138]....
        /*038c*/ 	.word	0x0500000f


	//   ....[139]....
        /*0390*/ 	.word	0x0500000f


	//   ....[140]....
        /*0394*/ 	.word	0x0500000f


	//   ....[141]....
        /*0398*/ 	.word	0x0500000f


	//   ....[142]....
        /*039c*/ 	.word	0x0500000f


	//   ....[143]....
        /*03a0*/ 	.word	0x0500000f


	//   ....[144]....
        /*03a4*/ 	.word	0x0500000f


	//   ....[145]....
        /*03a8*/ 	.word	0x0500000f


	//   ....[146]....
        /*03ac*/ 	.word	0x0500000f


	//   ....[147]....
        /*03b0*/ 	.word	0x0500000f


	//   ....[148]....
        /*03b4*/ 	.word	0x0500000f


	//   ....[149]....
        /*03b8*/ 	.word	0x0500000f


	//   ....[150]....
        /*03bc*/ 	.word	0x0500000f


	//   ....[151]....
        /*03c0*/ 	.word	0x0500000f


	//   ....[152]....
        /*03c4*/ 	.word	0x0500000f


	//   ....[153]....
        /*03c8*/ 	.word	0x0500000f


	//   ....[154]....
        /*03cc*/ 	.word	0x0500000f


	//   ....[155]....
        /*03d0*/ 	.word	0x0500000f


	//   ....[156]....
        /*03d4*/ 	.word	0x0500000f


	//   ....[157]....
        /*03d8*/ 	.word	0x0500000f


	//   ....[158]....
        /*03dc*/ 	.word	0x0500000f


	//   ....[159]....
        /*03e0*/ 	.word	0x0500000f


	//   ....[160]....
        /*03e4*/ 	.word	0x0500000f


	//   ....[161]....
        /*03e8*/ 	.word	0x0500000f


	//   ....[162]....
        /*03ec*/ 	.word	0x0500000f


	//   ....[163]....
        /*03f0*/ 	.word	0x0500000f


	//   ....[164]....
        /*03f4*/ 	.word	0x0500000f


	//   ....[165]....
        /*03f8*/ 	.word	0x0500000f


	//   ....[166]....
        /*03fc*/ 	.word	0x0500000f


	//   ....[167]....
        /*0400*/ 	.word	0x0500000f


	//   ....[168]....
        /*0404*/ 	.word	0x0500000f


	//   ....[169]....
        /*0408*/ 	.word	0x0500000f


	//   ....[170]....
        /*040c*/ 	.word	0x0500000f


	//   ....[171]....
        /*0410*/ 	.word	0x0500000f


	//   ....[172]....
        /*0414*/ 	.word	0x0500000f


	//   ....[173]....
        /*0418*/ 	.word	0x0500000f


	//   ....[174]....
        /*041c*/ 	.word	0x0500000f


	//   ....[175]....
        /*0420*/ 	.word	0x0500000f


	//   ....[176]....
        /*0424*/ 	.word	0x0500000f


	//   ....[177]....
        /*0428*/ 	.word	0x0500000f


	//   ....[178]....
        /*042c*/ 	.word	0x0500000f


	//   ....[179]....
        /*0430*/ 	.word	0x0500000f


	//   ....[180]....
        /*0434*/ 	.word	0x0500000f


	//   ....[181]....
        /*0438*/ 	.word	0x0500000f


	//   ....[182]....
        /*043c*/ 	.word	0x0500000f


	//   ....[183]....
        /*0440*/ 	.word	0x0500000f


	//   ....[184]....
        /*0444*/ 	.word	0x0500000f


	//   ....[185]....
        /*0448*/ 	.word	0x0500000f


	//   ....[186]....
        /*044c*/ 	.word	0x0500000f


	//   ....[187]....
        /*0450*/ 	.word	0x0500000f


	//   ....[188]....
        /*0454*/ 	.word	0x0500000f


	//   ....[189]....
        /*0458*/ 	.word	0x0500000f


	//   ....[190]....
        /*045c*/ 	.word	0x0500000f


	//   ....[191]....
        /*0460*/ 	.word	0x0500000f


	//   ....[192]....
        /*0464*/ 	.word	0x0500000f


	//   ....[193]....
        /*0468*/ 	.word	0x0500000f


	//   ....[194]....
        /*046c*/ 	.word	0x0500000f


	//   ....[195]....
        /*0470*/ 	.word	0x0500000f


	//   ....[196]....
        /*0474*/ 	.word	0x0500000f


	//   ....[197]....
        /*0478*/ 	.word	0x0500000f


	//   ....[198]....
        /*047c*/ 	.word	0x0500000f


	//   ....[199]....
        /*0480*/ 	.word	0x0500000f


	//   ....[200]....
        /*0484*/ 	.word	0x0500000f


	//   ....[201]....
        /*0488*/ 	.word	0x0500000f


	//   ....[202]....
        /*048c*/ 	.word	0x0500000f


	//   ....[203]....
        /*0490*/ 	.word	0x0500000f


	//   ....[204]....
        /*0494*/ 	.word	0x0500000f


	//   ....[205]....
        /*0498*/ 	.word	0x0500000f


	//   ....[206]....
        /*049c*/ 	.word	0x0500000f


	//   ....[207]....
        /*04a0*/ 	.word	0x0500000f


	//   ....[208]....
        /*04a4*/ 	.word	0x0500000f


	//   ....[209]....
        /*04a8*/ 	.word	0x0500000f


	//   ....[210]....
        /*04ac*/ 	.word	0x0500000f


	//   ....[211]....
        /*04b0*/ 	.word	0x0500000f


	//   ....[212]....
        /*04b4*/ 	.word	0x0500000f


	//   ....[213]....
        /*04b8*/ 	.word	0x0500000f


	//   ....[214]....
        /*04bc*/ 	.word	0x0500000f


	//   ....[215]....
        /*04c0*/ 	.word	0x0500000f


	//   ....[216]....
        /*04c4*/ 	.word	0x0500000f


	//   ....[217]....
        /*04c8*/ 	.word	0x0500000f


	//   ....[218]....
        /*04cc*/ 	.word	0x0500000f


	//   ....[219]....
        /*04d0*/ 	.word	0x0500000f


	//   ....[220]....
        /*04d4*/ 	.word	0x0500000f


	//   ....[221]....
        /*04d8*/ 	.word	0x0500000f


	//   ....[222]....
        /*04dc*/ 	.word	0x0500000f


	//   ....[223]....
        /*04e0*/ 	.word	0x0500000f


	//   ....[224]....
        /*04e4*/ 	.word	0x0500000f


	//   ....[225]....
        /*04e8*/ 	.word	0x0500000f


	//   ....[226]....
        /*04ec*/ 	.word	0x0500000f


	//   ....[227]....
        /*04f0*/ 	.word	0x0500000f


	//   ....[228]....
        /*04f4*/ 	.word	0x0500000f


	//   ....[229]....
        /*04f8*/ 	.word	0x0500000f


	//   ....[230]....
        /*04fc*/ 	.word	0x0500000f


	//   ....[231]....
        /*0500*/ 	.word	0x0500000f


	//   ....[232]....
        /*0504*/ 	.word	0x0500000f


	//   ....[233]....
        /*0508*/ 	.word	0x0500000f


	//   ....[234]....
        /*050c*/ 	.word	0x0500000f


	//   ....[235]....
        /*0510*/ 	.word	0x0500000f


	//   ....[236]....
        /*0514*/ 	.word	0x0500000f


	//   ....[237]....
        /*0518*/ 	.word	0x0500000f


	//   ....[238]....
        /*051c*/ 	.word	0x0500000f


	//   ....[239]....
        /*0520*/ 	.word	0x0500000f


	//   ....[240]....
        /*0524*/ 	.word	0x0500000f


	//   ....[241]....
        /*0528*/ 	.word	0x0500000f


	//   ....[242]....
        /*052c*/ 	.word	0x0500000f


	//   ....[243]....
        /*0530*/ 	.word	0x0500000f


	//   ....[244]....
        /*0534*/ 	.word	0x0500000f


	//   ....[245]....
        /*0538*/ 	.word	0x0500000f


	//   ....[246]....
        /*053c*/ 	.word	0x0500000f


	//   ....[247]....
        /*0540*/ 	.word	0x0500000f


	//   ....[248]....
        /*0544*/ 	.word	0x0500000f


	//   ....[249]....
        /*0548*/ 	.word	0x0500000f


	//   ....[250]....
        /*054c*/ 	.word	0x0500000f


	//   ....[251]....
        /*0550*/ 	.word	0x0500000f


	//   ....[252]....
        /*0554*/ 	.word	0x0500000f


	//   ....[253]....
        /*0558*/ 	.word	0x0500000f


	//   ....[254]....
        /*055c*/ 	.word	0x0500000f


	//   ....[255]....
        /*0560*/ 	.word	0x0500000f


	//   ....[0]....
        /*0564*/ 	.word	0x0500000f


	//   ....[1]....
        /*0568*/ 	.word	0x0500000f


	//   ....[2]....
        /*056c*/ 	.word	0x0500000f


	//   ....[3]....
        /*0570*/ 	.word	0x0500000f


	//   ....[4]....
        /*0574*/ 	.word	0x0500000f


	//----- nvinfo : EIATTR_COOP_GROUP_INSTR_OFFSETS
	.align		4
.L_9853:
        /*0578*/ 	.byte	0x04, 0x28
        /*057a*/ 	.short	(.L_9855 - .L_9854)


	//   ....[0]....
.L_9854:
        /*057c*/ 	.word	0x00000b10


	//   ....[1]....
        /*0580*/ 	.word	0x00000b40


	//   ....[2]....
        /*0584*/ 	.word	0x00000b60


	//   ....[3]....
        /*0588*/ 	.word	0x00000b80


	//   ....[4]....
        /*058c*/ 	.word	0x00000ba0


	//   ....[5]....
        /*0590*/ 	.word	0x00000cc0


	//   ....[6]....
        /*0594*/ 	.word	0x00000cf0


	//   ....[7]....
        /*0598*/ 	.word	0x00000d10


	//   ....[8]....
        /*059c*/ 	.word	0x00001b50


	//   ....[9]....
        /*05a0*/ 	.word	0x00001bd0


	//   ....[10]....
        /*05a4*/ 	.word	0x00001c10


	//   ....[11]....
        /*05a8*/ 	.word	0x00001c60


	//   ....[12]....
        /*05ac*/ 	.word	0x00001ca0


	//   ....[13]....
        /*05b0*/ 	.word	0x00001cf0


	//   ....[14]....
        /*05b4*/ 	.word	0x00001d10


	//   ....[15]....
        /*05b8*/ 	.word	0x00001d30


	//   ....[16]....
        /*05bc*/ 	.word	0x00002a90


	//   ....[17]....
        /*05c0*/ 	.word	0x00002af0


	//   ....[18]....
        /*05c4*/ 	.word	0x00002b30


	//   ....[19]....
        /*05c8*/ 	.word	0x00002b70


	//   ....[20]....
        /*05cc*/ 	.word	0x00002bb0


	//   ....[21]....
        /*05d0*/ 	.word	0x00002bf0


	//   ....[22]....
        /*05d4*/ 	.word	0x00002c30


	//   ....[23]....
        /*05d8*/ 	.word	0x00002c80


	//   ....[24]....
        /*05dc*/ 	.word	0x00002cd0


	//   ....[25]....
        /*05e0*/ 	.word	0x00002d10


	//   ....[26]....
        /*05e4*/ 	.word	0x00002d50


	//   ....[27]....
        /*05e8*/ 	.word	0x00002d90


	//   ....[28]....
        /*05ec*/ 	.word	0x00002dd0


	//   ....[29]....
        /*05f0*/ 	.word	0x00002e10


	//   ....[30]....
        /*05f4*/ 	.word	0x00002e50


	//   ....[31]....
        /*05f8*/ 	.word	0x00002eb0


	//   ....[32]....
        /*05fc*/ 	.word	0x00002ef0


	//   ....[33]....
        /*0600*/ 	.word	0x00002f30


	//   ....[34]....
        /*0604*/ 	.word	0x00002f70


	//   ....[35]....
        /*0608*/ 	.word	0x00002fb0


	//   ....[36]....
        /*060c*/ 	.word	0x00002ff0


	//   ....[37]....
        /*0610*/ 	.word	0x00003030


	//   ....[38]....
        /*0614*/ 	.word	0x00003070


	//   ....[39]....
        /*0618*/ 	.word	0x000030c0


	//   ....[40]....
        /*061c*/ 	.word	0x000030f0


	//   ....[41]....
        /*0620*/ 	.word	0x00003130


	//   ....[42]....
        /*0624*/ 	.word	0x00003170


	//   ....[43]....
        /*0628*/ 	.word	0x00003190


	//   ....[44]....
        /*062c*/ 	.word	0x000031c0


	//   ....[45]....
        /*0630*/ 	.word	0x000031e0


	//   ....[46]....
        /*0634*/ 	.word	0x00003210


	//   ....[47]....
        /*0638*/ 	.word	0x00003230


	//   ....[48]....
        /*063c*/ 	.word	0x00003250


	//   ....[49]....
        /*0640*/ 	.word	0x00003280


	//   ....[50]....
        /*0644*/ 	.word	0x000032b0


	//   ....[51]....
        /*0648*/ 	.word	0x000032e0


	//   ....[52]....
        /*064c*/ 	.word	0x00003300


	//   ....[53]....
        /*0650*/ 	.word	0x00003330


	//   ....[54]....
        /*0654*/ 	.word	0x00003350


	//   ....[55]....
        /*0658*/ 	.word	0x00003370


	//   ....[56]....
        /*065c*/ 	.word	0x000033a0


	//   ....[57]....
        /*0660*/ 	.word	0x000033d0


	//   ....[58]....
        /*0664*/ 	.word	0x000033f0


	//   ....[59]....
        /*0668*/ 	.word	0x00003410


	//   ....[60]....
        /*066c*/ 	.word	0x00003430


	//   ....[61]....
        /*0670*/ 	.word	0x00003450


	//   ....[62]....
        /*0674*/ 	.word	0x00003470


	//   ....[63]....
        /*0678*/ 	.word	0x00003490


	//   ....[64]....
        /*067c*/ 	.word	0x000034c0


	//   ....[65]....
        /*0680*/ 	.word	0x00003500


	//   ....[66]....
        /*0684*/ 	.word	0x00003520


	//   ....[67]....
        /*0688*/ 	.word	0x00003540


	//   ....[68]....
        /*068c*/ 	.word	0x00003560


	//   ....[69]....
        /*0690*/ 	.word	0x00003580


	//   ....[70]....
        /*0694*/ 	.word	0x000035a0


	//   ....[71]....
        /*0698*/ 	.word	0x000035b0


	//   ....[72]....
        /*069c*/ 	.word	0x000035d0


	//   ....[73]....
        /*06a0*/ 	.word	0x00003600


	//   ....[74]....
        /*06a4*/ 	.word	0x00003630


	//   ....[75]....
        /*06a8*/ 	.word	0x00003650


	//   ....[76]....
        /*06ac*/ 	.word	0x00003670


	//   ....[77]....
        /*06b0*/ 	.word	0x00003690


	//   ....[78]....
        /*06b4*/ 	.word	0x000036b0


	//   ....[79]....
        /*06b8*/ 	.word	0x000036d0


	//   ....[80]....
        /*06bc*/ 	.word	0x000036f0


	//   ....[81]....
        /*06c0*/ 	.word	0x00003710


	//   ....[82]....
        /*06c4*/ 	.word	0x00003730


	//   ....[83]....
        /*06c8*/ 	.word	0x00003750


	//   ....[84]....
        /*06cc*/ 	.word	0x00003770


	//   ....[85]....
        /*06d0*/ 	.word	0x00003790


	//   ....[86]....
        /*06d4*/ 	.word	0x000037b0


	//   ....[87]....
        /*06d8*/ 	.word	0x000037d0


	//   ....[88]....
        /*06dc*/ 	.word	0x000037f0


	//   ....[89]....
        /*06e0*/ 	.word	0x00003810


	//   ....[90]....
        /*06e4*/ 	.word	0x00003830


	//   ....[91]....
        /*06e8*/ 	.word	0x00003850


	//   ....[92]....
        /*06ec*/ 	.word	0x00003870


	//   ....[93]....
        /*06f0*/ 	.word	0x00003890


	//   ....[94]....
        /*06f4*/ 	.word	0x000038b0


	//   ....[95]....
        /*06f8*/ 	.word	0x000038d0


	//   ....[96]....
        /*06fc*/ 	.word	0x000038f0


	//   ....[97]....
        /*0700*/ 	.word	0x00003910


	//   ....[98]....
        /*0704*/ 	.word	0x00003930


	//   ....[99]....
        /*0708*/ 	.word	0x00003950


	//   ....[100]....
        /*070c*/ 	.word	0x00003970


	//   ....[101]....
        /*0710*/ 	.word	0x00003990


	//   ....[102]....
        /*0714*/ 	.word	0x000039b0


	//   ....[103]....
        /*0718*/ 	.word	0x000039e0


	//   ....[104]....
        /*071c*/ 	.word	0x00003a00


	//   ....[105]....
        /*0720*/ 	.word	0x00003a20


	//   ....[106]....
        /*0724*/ 	.word	0x00003a50


	//   ....[107]....
        /*0728*/ 	.word	0x00003a80


	//   ....[108]....
        /*072c*/ 	.word	0x00003aa0


	//   ....[109]....
        /*0730*/ 	.word	0x00003ac0


	//   ....[110]....
        /*0734*/ 	.word	0x00003ae0


	//   ....[111]....
        /*0738*/ 	.word	0x00003b00


	//   ....[112]....
        /*073c*/ 	.word	0x00006700


	//   ....[113]....
        /*0740*/ 	.word	0x00006760


	//   ....[114]....
        /*0744*/ 	.word	0x000067c0


	//   ....[115]....
        /*0748*/ 	.word	0x00006820


	//   ....[116]....
        /*074c*/ 	.word	0x00006880


	//   ....[117]....
        /*0750*/ 	.word	0x00006900


	//   ....[118]....
        /*0754*/ 	.word	0x00006960


	//   ....[119]....
        /*0758*/ 	.word	0x000069c0


	//   ....[120]....
        /*075c*/ 	.word	0x00006a20


	//   ....[121]....
        /*0760*/ 	.word	0x00006aa0


	//   ....[122]....
        /*0764*/ 	.word	0x00006b10


	//   ....[123]....
        /*0768*/ 	.word	0x00006b70


	//   ....[124]....
        /*076c*/ 	.word	0x00006bf0


	//   ....[125]....
        /*0770*/ 	.word	0x00006c60


	//   ....[126]....
        /*0774*/ 	.word	0x00006cc0


	//   ....[127]....
        /*0778*/ 	.word	0x00006d40


	//   ....[128]....
        /*077c*/ 	.word	0x00006db0


	//   ....[129]....
        /*0780*/ 	.word	0x00006e10


	//   ....[130]....
        /*0784*/ 	.word	0x00006e90


	//   ....[131]....
        /*0788*/ 	.word	0x00006f00


	//   ....[132]....
        /*078c*/ 	.word	0x00006f60


	//   ....[133]....
        /*0790*/ 	.word	0x00006fe0


	//   ....[134]....
        /*0794*/ 	.word	0x00007050


	//   ....[135]....
        /*0798*/ 	.word	0x000070b0


	//   ....[136]....
        /*079c*/ 	.word	0x00007130


	//   ....[137]....
        /*07a0*/ 	.word	0x000071a0


	//   ....[138]....
        /*07a4*/ 	.word	0x00007200


	//   ....[139]....
        /*07a8*/ 	.word	0x00007280


	//   ....[140]....
        /*07ac*/ 	.word	0x000072f0


	//   ....[141]....
        /*07b0*/ 	.word	0x00007350


	//   ....[142]....
        /*07b4*/ 	.word	0x000073d0


	//   ....[143]....
        /*07b8*/ 	.word	0x00007440


	//   ....[144]....
        /*07bc*/ 	.word	0x000074a0


	//   ....[145]....
        /*07c0*/ 	.word	0x00007520


	//   ....[146]....
        /*07c4*/ 	.word	0x00007590


	//   ....[147]....
        /*07c8*/ 	.word	0x000075f0


	//   ....[148]....
        /*07cc*/ 	.word	0x00007670


	//   ....[149]....
        /*07d0*/ 	.word	0x000076e0


	//   ....[150]....
        /*07d4*/ 	.word	0x00007740


	//   ....[151]....
        /*07d8*/ 	.word	0x000077c0


	//   ....[152]....
        /*07dc*/ 	.word	0x00007830


	//   ....[153]....
        /*07e0*/ 	.word	0x00007890


	//   ....[154]....
        /*07e4*/ 	.word	0x00007910


	//   ....[155]....
        /*07e8*/ 	.word	0x00007980


	//   ....[156]....
        /*07ec*/ 	.word	0x000079e0


	//   ....[157]....
        /*07f0*/ 	.word	0x00007a60


	//   ....[158]....
        /*07f4*/ 	.word	0x00007ad0


	//   ....[159]....
        /*07f8*/ 	.word	0x00007b30


	//   ....[160]....
        /*07fc*/ 	.word	0x00007bb0


	//   ....[161]....
        /*0800*/ 	.word	0x00007c20


	//   ....[162]....
        /*0804*/ 	.word	0x00007c80


	//   ....[163]....
        /*0808*/ 	.word	0x00007d00


	//   ....[164]....
        /*080c*/ 	.word	0x00007d70


	//   ....[165]....
        /*0810*/ 	.word	0x00007dd0


	//   ....[166]....
        /*0814*/ 	.word	0x00007e50


	//   ....[167]....
        /*0818*/ 	.word	0x00007ec0


	//   ....[168]....
        /*081c*/ 	.word	0x00007f20


	//   ....[169]....
        /*0820*/ 	.word	0x00007fa0


	//   ....[170]....
        /*0824*/ 	.word	0x00008010


	//   ....[171]....
        /*0828*/ 	.word	0x00008070


	//   ....[172]....
        /*082c*/ 	.word	0x000080f0


	//   ....[173]....
        /*0830*/ 	.word	0x00008160


	//   ....[174]....
        /*0834*/ 	.word	0x000081c0


	//   ....[175]....
        /*0838*/ 	.word	0x00008240


	//   ....[176]....
        /*083c*/ 	.word	0x000082b0


	//   ....[177]....
        /*0840*/ 	.word	0x00008310


	//   ....[178]....
        /*0844*/ 	.word	0x00008390


	//   ....[179]....
        /*0848*/ 	.word	0x00008400


	//   ....[180]....
        /*084c*/ 	.word	0x00008460


	//   ....[181]....
        /*0850*/ 	.word	0x000084e0


	//   ....[182]....
        /*0854*/ 	.word	0x00008550


	//   ....[183]....
        /*0858*/ 	.word	0x000085b0


	//   ....[184]....
        /*085c*/ 	.word	0x00008630


	//   ....[185]....
        /*0860*/ 	.word	0x000086a0


	//   ....[186]....
        /*0864*/ 	.word	0x00008700


	//   ....[187]....
        /*0868*/ 	.word	0x00008780


	//   ....[188]....
        /*086c*/ 	.word	0x000087f0


	//   ....[189]....
        /*0870*/ 	.word	0x00008850


	//   ....[190]....
        /*0874*/ 	.word	0x000088d0


	//   ....[191]....
        /*0878*/ 	.word	0x00008940


	//   ....[192]....
        /*087c*/ 	.word	0x000089a0


	//   ....[193]....
        /*0880*/ 	.word	0x00008a20


	//   ....[194]....
        /*0884*/ 	.word	0x00008a90


	//   ....[195]....
        /*0888*/ 	.word	0x00008af0


	//   ....[196]....
        /*088c*/ 	.word	0x00008b70


	//   ....[197]....
        /*0890*/ 	.word	0x00008bd0


	//   ....[198]....
        /*0894*/ 	.word	0x00008c30


	//   ....[199]....
        /*0898*/ 	.word	0x00008cb0


	//   ....[200]....
        /*089c*/ 	.word	0x00008d20


	//   ....[201]....
        /*08a0*/ 	.word	0x00008d80


	//   ....[202]....
        /*08a4*/ 	.word	0x00008e00


	//   ....[203]....
        /*08a8*/ 	.word	0x00008e70


	//   ....[204]....
        /*08ac*/ 	.word	0x00008ed0


	//   ....[205]....
        /*08b0*/ 	.word	0x00008f50


	//   ....[206]....
        /*08b4*/ 	.word	0x00008fc0


	//   ....[207]....
        /*08b8*/ 	.word	0x00009020


	//   ....[208]....
        /*08bc*/ 	.word	0x000090a0


	//   ....[209]....
        /*08c0*/ 	.word	0x00009110


	//   ....[210]....
        /*08c4*/ 	.word	0x00009170


	//   ....[211]....
        /*08c8*/ 	.word	0x000091e0


	//   ....[212]....
        /*08cc*/ 	.word	0x00009250


	//   ....[213]....
        /*08d0*/ 	.word	0x000092b0


	//   ....[214]....
        /*08d4*/ 	.word	0x00009330


	//   ....[215]....
        /*08d8*/ 	.word	0x000093a0


	//   ....[216]....
        /*08dc*/ 	.word	0x00009400


	//   ....[217]....
        /*08e0*/ 	.word	0x00009470


	//   ....[218]....
        /*08e4*/ 	.word	0x000094d0


	//   ....[219]....
        /*08e8*/ 	.word	0x00009530


	//   ....[220]....
        /*08ec*/ 	.word	0x000095b0


	//   ....[221]....
        /*08f0*/ 	.word	0x00009620


	//   ....[222]....
        /*08f4*/ 	.word	0x00009680


	//   ....[223]....
        /*08f8*/ 	.word	0x00009700


	//   ....[224]....
        /*08fc*/ 	.word	0x00009770


	//   ....[225]....
        /*0900*/ 	.word	0x000097d0


	//   ....[226]....
        /*0904*/ 	.word	0x00009850


	//   ....[227]....
        /*0908*/ 	.word	0x000098c0


	//   ....[228]....
        /*090c*/ 	.word	0x00009920


	//   ....[229]....
        /*0910*/ 	.word	0x000099a0


	//   ....[230]....
        /*0914*/ 	.word	0x00009a10


	//   ....[231]....
        /*0918*/ 	.word	0x00009a70


	//   ....[232]....
        /*091c*/ 	.word	0x00009ae0


	//   ....[233]....
        /*0920*/ 	.word	0x00009b60


	//   ....[234]....
        /*0924*/ 	.word	0x00009bc0


	//   ....[235]....
        /*0928*/ 	.word	0x00009c30


	//   ....[236]....
        /*092c*/ 	.word	0x00009ca0


	//   ....[237]....
        /*0930*/ 	.word	0x00009d00


	//   ....[238]....
        /*0934*/ 	.word	0x00009d80


	//   ....[239]....
        /*0938*/ 	.word	0x00009e00


	//   ....[240]....
        /*093c*/ 	.word	0x00009e60


	//   ....[241]....
        /*0940*/ 	.word	0x00009ee0


	//   ....[242]....
        /*0944*/ 	.word	0x00009f50


	//   ....[243]....
        /*0948*/ 	.word	0x00009fb0


	//   ....[244]....
        /*094c*/ 	.word	0x0000a030


	//   ....[245]....
        /*0950*/ 	.word	0x0000a0a0


	//   ....[246]....
        /*0954*/ 	.word	0x0000a100


	//   ....[247]....
        /*0958*/ 	.word	0x0000a180


	//   ....[248]....
        /*095c*/ 	.word	0x0000a1e0


	//   ....[249]....
        /*0960*/ 	.word	0x0000a240


	//   ....[250]....
        /*0964*/ 	.word	0x0000a2c0


	//   ....[251]....
        /*0968*/ 	.word	0x0000a320


	//   ....[252]....
        /*096c*/ 	.word	0x0000a380


	//   ....[253]....
        /*0970*/ 	.word	0x0000a400


	//   ....[254]....
        /*0974*/ 	.word	0x0000a460


	//   ....[255]....
        /*0978*/ 	.word	0x0000a4c0


	//   ....[0]....
        /*097c*/ 	.word	0x0000a540


	//   ....[1]....
        /*0980*/ 	.word	0x0000a5a0


	//   ....[2]....
        /*0984*/ 	.word	0x0000a610


	//   ....[3]....
        /*0988*/ 	.word	0x0000a670


	//   ....[4]....
        /*098c*/ 	.word	0x0000a6e0


	//----- nvinfo : EIATTR_SYSCALL_OFFSETS
	.align		4
.L_9855:
        /*0990*/ 	.byte	0x04, 0x46
        /*0992*/ 	.short	(.L_9857 - .L_9856)


	//   ....[0]....
.L_9856:
        /*0994*/ 	.word	0x00006590


	//   ....[1]....
        /*0998*/ 	.word	0x00006690


	//----- nvinfo : EIATTR_EXIT_INSTR_OFFSETS
	.align		4
.L_9857:
        /*099c*/ 	.byte	0x04, 0x1c
        /*099e*/ 	.short	(.L_9859 - .L_9858)


	//   ....[0]....
.L_9858:
        /*09a0*/ 	.word	0x00005150


	//   ....[1]....
        /*09a4*/ 	.word	0x000051e0


	//   ....[2]....
        /*09a8*/ 	.word	0x00006490


	//   ....[3]....
        /*09ac*/ 	.word	0x000066a0


	//----- nvinfo : EIATTR_CRS_STACK_SIZE
	.align		4
.L_9859:
        /*09b0*/ 	.byte	0x04, 0x1e
        /*09b2*/ 	.short	(.L_9861 - .L_9860)
.L_9860:
        /*09b4*/ 	.word	0x00000000


	//----- nvinfo : EIATTR_CBANK_PARAM_SIZE
	.align		4
.L_9861:
        /*09b8*/ 	.byte	0x03, 0x19
        /*09ba*/ 	.short	0x007c


	//----- nvinfo : EIATTR_PARAM_CBANK
	.align		4
        /*09bc*/ 	.byte	0x04, 0x0a
        /*09be*/ 	.short	(.L_9863 - .L_9862)
	.align		4
.L_9862:
        /*09c0*/ 	.word	index@(.nv.constant0._ZN4vllm25paged_attention_v1_kernelIfhLi192ELi32ELi128ELNS_18Fp8KVCacheDataTypeE2ELb1EEEvPT_PKS2_PKT0_S8_ifPKiSA_iPKfiiiSC_SC_iiiii)
        /*09c4*/ 	.short	0x0210
        /*09c6*/ 	.short	0x007c


	//----- nvinfo : EIATTR_SW_WAR
	.align		4
.L_9863:
        /*09c8*/ 	.byte	0x04, 0x36
        /*09ca*/ 	.short	(.L_9865 - .L_9864)
.L_9864:
        /*09cc*/ 	.word	0x00000008
.L_9865:


//--------------------- .nv.info._ZN4vllm25paged_attention_v1_kernelIfhLi128ELi32ELi128ELNS_18Fp8KVCacheDataTypeE2ELb1EEEvPT_PKS2_PKT0_S8_ifPKiSA_iPKfiiiSC_SC_iiiii --------------------------
	.section	.nv.info._ZN4vllm25paged_attention_v1_kernelIfhLi128ELi32ELi128ELNS_18Fp8KVCacheDataTypeE2ELb1EEEvPT_PKS2_PKT0_S8_ifPKiSA_iPKfiiiSC_SC_iiiii,"",@"SHT_CUDA_INFO"
	.sectionflags	@""
	.align	4


	//----- nvinfo : EIATTR_CUDA_API_VERSION
	.align		4
        /*0000*/ 	.byte	0x04, 0x37
        /*0002*/ 	.short	(.L_9867 - .L_9866)
.L_9866:
        /*0004*/ 	.word	0x00000082


	//----- nvinfo : EIATTR_KPARAM_INFO
	.align		4
.L_9867:
        /*0008*/ 	.byte	0x04, 0x17
        /*000a*/ 	.short	(.L_9869 - .L_9868)
.L_9868:
        /*000c*/ 	.word	0x00000000
        /*0010*/ 	.short	0x0013
        /*0012*/ 	.short	0x0078
        /*0014*/ 	.byte	0x00, 0xf0, 0x11, 0x00


	//----- nvinfo : EIATTR_KPARAM_INFO
	.align		4
.L_9869:
        /*0018*/ 	.byte	0x04, 0x17
        /*001a*/ 	.short	(.L_9871 - .L_9870)
.L_9870:
        /*001c*/ 	.word	0x00000000
        /*0020*/ 	.short	0x0012
        /*0022*/ 	.short	0x0074
        /*0024*/ 	.byte	0x00, 0xf0, 0x11, 0x00


	//----- nvinfo : EIATTR_KPARAM_INFO
	.align		4
.L_9871:
        /*0028*/ 	.byte	0x04, 0x17
        /*002a*/ 	.short	(.L_9873 - .L_9872)
.L_9872:
        /*002c*/ 	.word	0x00000000
        /*0030*/ 	.short	0x0011
        /*0032*/ 	.short	0x0070
        /*0034*/ 	.byte	0x00, 0xf0, 0x11, 0x00


	//----- nvinfo : EIATTR_KPARAM_INFO
	.align		4
.L_9873:
        /*0038*/ 	.byte	0x04, 0x17
        /*003a*/ 	.short	(.L_9875 - .L_9874)
.L_9874:
        /*003c*/ 	.word	0x00000000
        /*0040*/ 	.short	0x0010
        /*0042*/ 	.short	0x006c
        /*0044*/ 	.byte	0x00, 0xf0, 0x11, 0x00


	//----- nvinfo : EIATTR_KPARAM_INFO
	.align		4
.L_9875:
        /*0048*/ 	.byte	0x04, 0x17
        /*004a*/ 	.short	(.L_9877 - .L_9876)
.L_9876:
        /*004c*/ 	.word	0x00000000
        /*0050*/ 	.short	0x000f
        /*0052*/ 	.short	0x0068
        /*0054*/ 	.byte	0x00, 0xf0, 0x11, 0x00


	//----- nvinfo : EIATTR_KPARAM_INFO
	.align		4
.L_9877:
        /*0058*/ 	.byte	0x04, 0x17
        /*005a*/ 	.short	(.L_9879 - .L_9878)
.L_9878:
        /*005c*/ 	.word	0x00000000
        /*0060*/ 	.short	0x000e
        /*0062*/ 	.short	0x0060
        /*0064*/ 	.byte	0x00, 0xf0, 0x21, 0x00


	//----- nvinfo : EIATTR_KPARAM_INFO
	.align		4
.L_9879:
        /*0068*/ 	.byte	0x04, 0x17
        /*006a*/ 	.short	(.L_9881 - .L_9880)
.L_9880:
        /*006c*/ 	.word	0x00000000
        /*0070*/ 	.short	0x000d
        /*0072*/ 	.short	0x0058
        /*0074*/ 	.byte	0x00, 0xf0, 0x21, 0x00


	//----- nvinfo : EIATTR_KPARAM_INFO
	.align		4
.L_9881:
        /*0078*/ 	.byte	0x04, 0x17
        /*007a*/ 	.short	(.L_9883 - .L_9882)
.L_9882:
        /*007c*/ 	.word	0x00000000
        /*0080*/ 	.short	0x000c
        /*0082*/ 	.short	0x0050
        /*0084*/ 	.byte	0x00, 0xf0, 0x11, 0x00


	//----- nvinfo : EIATTR_KPARAM_INFO
	.align		4
.L_9883:
        /*0088*/ 	.byte	0x04, 0x17
        /*008a*/ 	.short	(.L_9885 - .L_9884)
.L_9884:
        /*008c*/ 	.word	0x00000000
        /*0090*/ 	.short	0x000b
        /*0092*/ 	.short	0x004c
        /*0094*/ 	.byte	0x00, 0xf0, 0x11, 0x00


	//----- nvinfo : EIATTR_KPARAM_INFO
	.align		4
.L_9885:
        /*0098*/ 	.byte	0x04, 0x17
        /*009a*/ 	.short	(.L_9887 - .L_9886)
.L_9886:
        /*009c*/ 	.word	0x00000000
        /*00a0*/ 	.short	0x000a
        /*00a2*/ 	.short	0x0048
        /*00a4*/ 	.byte	0x00, 0xf0, 0x11, 0x00


	//----- nvinfo : EIATTR_KPARAM_INFO
	.align		4
.L_9887:
        /*00a8*/ 	.byte	0x04, 0x17
        /*00aa*/ 	.short	(.L_9889 - .L_9888)
.L_9888:
        /*00ac*/ 	.word	0x00000000
        /*00b0*/ 	.short	0x0009
        /*00b2*/ 	.short	0x0040
        /*00b4*/ 	.byte	0x00, 0xf0, 0x21, 0x00


	//----- nvinfo : EIATTR_KPARAM_INFO
	.align		4
.L_9889:
        /*00b8*/ 	.byte	0x04, 0x17
        /*00ba*/ 	.short	(.L_9891 - .L_9890)
.L_9890:
        /*00bc*/ 	.word	0x00000000
        /*00c0*/ 	.short	0x0008
        /*00c2*/ 	.short	0x0038
        /*00c4*/ 	.byte	0x00, 0xf0, 0x11, 0x00


	//----- nvinfo : EIATTR_KPARAM_INFO
	.align		4
.L_9891:
        /*00c8*/ 	.byte	0x04, 0x17
        /*00ca*/ 	.short	(.L_9893 - .L_9892)
.L_9892:
        /*00cc*/ 	.word	0x00000000
        /*00d0*/ 	.short	0x0007
        /*00d2*/ 	.short	0x0030
        /*00d4*/ 	.byte	0x00, 0xf0, 0x21, 0x00


	//----- nvinfo : EIATTR_KPARAM_INFO
	.align		4
.L_9893:
        /*00d8*/ 	.byte	0x04, 0x17
        /*00da*/ 	.short	(.L_9895 - .L_9894)
.L_9894:
        /*00dc*/ 	.word	0x00000000
        /*00e0*/ 	.short	0x0006
        /*00e2*/ 	.short	0x0028
        /*00e4*/ 	.byte	0x00, 0xf0, 0x21, 0x00


	//----- nvinfo : EIATTR_KPARAM_INFO
	.align		4
.L_9895:
        /*00e8*/ 	.byte	0x04, 0x17
        /*00ea*/ 	.short	(.L_9897 - .L_9896)
.L_9896:
        /*00ec*/ 	.word	0x00000000
        /*00f0*/ 	.short	0x0005
        /*00f2*/ 	.short	0x0024
        /*00f4*/ 	.byte	0x00, 0xf0, 0x11, 0x00


	//----- nvinfo : EIATTR_KPARAM_INFO
	.align		4
.L_9897:
        /*00f8*/ 	.byte	0x04, 0x17
        /*00fa*/ 	.short	(.L_9899 - .L_9898)
.L_9898:
        /*00fc*/ 	.word	0x00000000
        /*0100*/ 	.short	0x0004
        /*0102*/ 	.short	0x0020
        /*0104*/ 	.byte	0x00, 0xf0, 0x11, 0x00


	//----- nvinfo : EIATTR_KPARAM_INFO
	.align		4
.L_9899:
        /*0108*/ 	.byte	0x04, 0x17
        /*010a*/ 	.short	(.L_9901 - .L_9900)
.L_9900:
        /*010c*/ 	.word	0x00000000
        /*0110*/ 	.short	0x0003
        /*0112*/ 	.short	0x0018
        /*0114*/ 	.byte	0x00, 0xf0, 0x21, 0x00


	//----- nvinfo : EIATTR_KPARAM_INFO
	.align		4
.L_9901:
        /*0118*/ 	.byte	0x04, 0x17
        /*011a*/ 	.short	(.L_9903 - .L_9902)
.L_9902:
        /*011c*/ 	.word	0x00000000
        /*0120*/ 	.short	0x0002
        /*0122*/ 	.short	0x0010
        /*0124*/ 	.byte	0x00, 0xf0, 0x21, 0x00


	//----- nvinfo : EIATTR_KPARAM_INFO
	.align		4
.L_9903:
        /*0128*/ 	.byte	0x04, 0x17
        /*012a*/ 	.short	(.L_9905 - .L_9904)
.L_9904:
        /*012c*/ 	.word	0x00000000
        /*0130*/ 	.short	0x0001
        /*0132*/ 	.short	0x0008
        /*0134*/ 	.byte	0x00, 0xf0, 0x21, 0x00


	//----- nvinfo : EIATTR_KPARAM_INFO
	.align		4
.L_9905:
        /*0138*/ 	.byte	0x04, 0x17
        /*013a*/ 	.short	(.L_9907 - .L_9906)
.L_9906:
        /*013c*/ 	.word	0x00000000
        /*0140*/ 	.short	0x0000
        /*0142*/ 	.short	0x0000
        /*0144*/ 	.byte	0x00, 0xf0, 0x21, 0x00


	//----- nvinfo : EIATTR_SPARSE_MMA_MASK
	.align		4
.L_9907:
        /*0148*/ 	.byte	0x03, 0x50
        /*014a*/ 	.short	0x0000


	//----- nvinfo : EIATTR_MAXREG_COUNT
	.align		4
        /*014c*/ 	.byte	0x03, 0x1b
        /*014e*/ 	.short	0x00ff


	//----- nvinfo : EIATTR_NUM_BARRIERS
	.align		4
        /*0150*/ 	.byte	0x02, 0x4c
        /*0152*/ 	.byte	0x01
	.zero		1


	//----- nvinfo : EIATTR_EXTERNS
	.align		4
        /*0154*/ 	.byte	0x04, 0x0f
        /*0156*/ 	.short	(.L_9909 - .L_9908)


	//   ....[0]....
	.align		4
.L_9908:
        /*0158*/ 	.word	index@(__assertfail)


	//----- nvinfo : EIATTR_MERCURY_ISA_VERSION
	.align		4
.L_9909:
        /*015c*/ 	.byte	0x03, 0x5f
        /*015e*/ 	.short	0x0101


	//----- nvinfo : EIATTR_COOP_GROUP_MASK_REGIDS
	.align		4
        /*0160*/ 	.byte	0x04, 0x29
        /*0162*/ 	.short	(.L_9911 - .L_9910)


	//   ....[0]....
.L_9910:
        /*0164*/ 	.word	0xffffffff


	//   ....[1]....
        /*0168*/ 	.word	0xffffffff


	//   ....[2]....
        /*016c*/ 	.word	0xffffffff


	//   ....[3]....
        /*0170*/ 	.word	0xffffffff


	//   ....[4]....
        /*0174*/ 	.word	0xffffffff


	//   ....[5]....
        /*0178*/ 	.word	0xffffffff


	//   ....[6]....
        /*017c*/ 	.word	0xffffffff


	//   ....[7]....
        /*0180*/ 	.word	0xffffffff


	//   ....[8]....
        /*0184*/ 	.word	0xffffffff


	//   ....[9]....
        /*0188*/ 	.word	0xffffffff


	//   ....[10]....
        /*018c*/ 	.word	0xffffffff


	//   ....[11]....
        /*0190*/ 	.word	0xffffffff


	//   ....[12]....
        /*0194*/ 	.word	0xffffffff


	//   ....[13]....
        /*0198*/ 	.word	0xffffffff


	//   ....[14]....
        /*019c*/ 	.word	0xffffffff


	//   ....[15]....
        /*01a0*/ 	.word	0xffffffff


	//   ....[16]....
        /*01a4*/ 	.word	0xffffffff


	//   ....[17]....
        /*01a8*/ 	.word	0xffffffff


	//   ....[18]....
        /*01ac*/ 	.word	0xffffffff


	//   ....[19]....
        /*01b0*/ 	.word	0xffffffff


	//   ....[20]....
        /*01b4*/ 	.word	0xffffffff


	//   ....[21]....
        /*01b8*/ 	.word	0xffffffff


	//   ....[22]....
        /*01bc*/ 	.word	0xffffffff


	//   ....[23]....
        /*01c0*/ 	.word	0xffffffff


	//   ....[24]....
        /*01c4*/ 	.word	0xffffffff


	//   ....[25]....
        /*01c8*/ 	.word	0xffffffff


	//   ....[26]....
        /*01cc*/ 	.word	0xffffffff


	//   ....[27]....
        /*01d0*/ 	.word	0xffffffff


	//   ....[28]....
        /*01d4*/ 	.word	0xffffffff


	//   ....[29]....
        /*01d8*/ 	.word	0xffffffff


	//   ....[30]....
        /*01dc*/ 	.word	0xffffffff


	//   ....[31]....
        /*01e0*/ 	.word	0xffffffff


	//   ....[32]....
        /*01e4*/ 	.word	0xffffffff


	//   ....[33]....
        /*01e8*/ 	.word	0xffffffff


	//   ....[34]....
        /*01ec*/ 	.word	0xffffffff


	//   ....[35]....
        /*01f0*/ 	.word	0xffffffff


	//   ....[36]....
        /*01f4*/ 	.word	0xffffffff


	//   ....[37]....
        /*01f8*/ 	.word	0xffffffff


	//   ....[38]....
        /*01fc*/ 	.word	0xffffffff


	//   ....[39]....
        /*0200*/ 	.word	0xffffffff


	//   ....[40]....
        /*0204*/ 	.word	0xffffffff


	//   ....[41]....
        /*0208*/ 	.word	0xffffffff


	//   ....[42]....
        /*020c*/ 	.word	0xffffffff


	//   ....[43]....
        /*0210*/ 	.word	0xffffffff


	//   ....[44]....
        /*0214*/ 	.word	0xffffffff


	//   ....[45]....
        /*0218*/ 	.word	0xffffffff


	//   ....[46]....
        /*021c*/ 	.word	0xffffffff


	//   ....[47]....
        /*0220*/ 	.word	0xffffffff


	//   ....[48]....
        /*0224*/ 	.word	0xffffffff


	//   ....[49]....
        /*0228*/ 	.word	0xffffffff


	//   ....[50]....
        /*022c*/ 	.word	0xffffffff


	//   ....[51]....
        /*0230*/ 	.word	0xffffffff


	//   ....[52]....
        /*0234*/ 	.word	0xffffffff


	//   ....[53]....
        /*0238*/ 	.word	0xffffffff


	//   ....[54]....
        /*023c*/ 	.word	0xffffffff


	//   ....[55]....
        /*0240*/ 	.word	0xffffffff


	//   ....[56]....
        /*0244*/ 	.word	0xffffffff


	//   ....[57]....
        /*0248*/ 	.word	0xffffffff


	//   ....[58]....
        /*024c*/ 	.word	0xffffffff


	//   ....[59]....
        /*0250*/ 	.word	0xffffffff


	//   ....[60]....
        /*0254*/ 	.word	0xffffffff


	//   ....[61]....
        /*0258*/ 	.word	0xffffffff


	//   ....[62]....
        /*025c*/ 	.word	0xffffffff


	//   ....[63]....
        /*0260*/ 	.word	0xffffffff


	//   ....[64]....
        /*0264*/ 	.word	0xffffffff


	//   ....[65]....
        /*0268*/ 	.word	0xffffffff


	//   ....[66]....
        /*026c*/ 	.word	0xffffffff


	//   ....[67]....
        /*0270*/ 	.word	0xffffffff


	//   ....[68]....
        /*0274*/ 	.word	0xffffffff


	//   ....[69]....
        /*0278*/ 	.word	0xffffffff


	//   ....[70]....
        /*027c*/ 	.word	0xffffffff


	//   ....[71]....
        /*0280*/ 	.word	0xffffffff


	//   ....[72]....
        /*0284*/ 	.word	0xffffffff


	//   ....[73]....
        /*0288*/ 	.word	0xffffffff


	//   ....[74]....
        /*028c*/ 	.word	0xffffffff


	//   ....[75]....
        /*0290*/ 	.word	0xffffffff


	//   ....[76]....
        /*0294*/ 	.word	0xffffffff


	//   ....[77]....
        /*0298*/ 	.word	0xffffffff


	//   ....[78]....
        /*029c*/ 	.word	0xffffffff


	//   ....[79]....
        /*02a0*/ 	.word	0xffffffff


	//   ....[80]....
        /*02a4*/ 	.word	0x0500000f


	//   ....[81]....
        /*02a8*/ 	.word	0x0500000f


	//   ....[82]....
        /*02ac*/ 	.word	0x0500000f


	//   ....[83]....
        /*02b0*/ 	.word	0x0500000f


	//   ....[84]....
        /*02b4*/ 	.word	0x0500000f


	//   ....[85]....
        /*02b8*/ 	.word	0x0500000f


	//   ....[86]....
        /*02bc*/ 	.word	0x0500000f


	//   ....[87]....
        /*02c0*/ 	.word	0x0500000f


	//   ....[88]....
        /*02c4*/ 	.word	0x0500000f


	//   ....[89]....
        /*02c8*/ 	.word	0x0500000f


	//   ....[90]....
        /*02cc*/ 	.word	0x0500000f


	//   ....[91]....
        /*02d0*/ 	.word	0x0500000f


	//   ....[92]....
        /*02d4*/ 	.word	0x0500000f


	//   ....[93]....
        /*02d8*/ 	.word	0x0500000f


	//   ....[94]....
        /*02dc*/ 	.word	0x0500000f


	//   ....[95]....
        /*02e0*/ 	.word	0x0500000f


	//   ....[96]....
        /*02e4*/ 	.word	0x0500000f


	//   ....[97]....
        /*02e8*/ 	.word	0x0500000f


	//   ....[98]....
        /*02ec*/ 	.word	0x0500000f


	//   ....[99]....
        /*02f0*/ 	.word	0x0500000f


	//   ....[100]....
        /*02f4*/ 	.word	0x0500000f


	//   ....[101]....
        /*02f8*/ 	.word	0x0500000f


	//   ....[102]....
        /*02fc*/ 	.word	0x0500000f


	//   ....[103]....
        /*0300*/ 	.word	0x0500000f


	//   ....[104]....
        /*0304*/ 	.word	0x0500000f


	//   ....[105]....
        /*0308*/ 	.word	0x0500000f


	//   ....[106]....
        /*030c*/ 	.word	0x0500000f


	//   ....[107]....
        /*0310*/ 	.word	0x0500000f


	//   ....[108]....
        /*0314*/ 	.word	0x0500000f


	//   ....[109]....
        /*0318*/ 	.word	0x0500000f


	//   ....[110]....
        /*031c*/ 	.word	0x0500000f


	//   ....[111]....
        /*0320*/ 	.word	0x0500000f


	//   ....[112]....
        /*0324*/ 	.word	0x0500000f


	//   ....[113]....
        /*0328*/ 	.word	0x0500000f


	//   ....[114]....
        /*032c*/ 	.word	0x0500000f


	//   ....[115]....
        /*0330*/ 	.word	0x0500000f


	//   ....[116]....
        /*0334*/ 	.word	0x0500000f


	//   ....[117]....
        /*0338*/ 	.word	0x0500000f


	//   ....[118]....
        /*033c*/ 	.word	0x0500000f


	//   ....[119]....
        /*0340*/ 	.word	0x0500000f


	//   ....[120]....
        /*0344*/ 	.word	0x0500000f


	//   ....[121]....
        /*0348*/ 	.word	0x0500000f


	//   ....[122]....
        /*034c*/ 	.word	0x0500000f


	//   ....[123]....
        /*0350*/ 	.word	0x0500000f


	//   ....[124]....
        /*0354*/ 	.word	0x0500000f


	//   ....[125]....
        /*0358*/ 	.word	0x0500000f


	//   ....[126]....
        /*035c*/ 	.word	0x0500000f


	//   ....[127]....
        /*0360*/ 	.word	0x0500000f


	//   ....[128]....
        /*0364*/ 	.word	0x0500000f


	//   ....[129]....
        /*0368*/ 	.word	0x0500000f


	//   ....[130]....
        /*036c*/ 	.word	0x0500000f


	//   ....[131]....
        /*0370*/ 	.word	0x0500000f


	//   ....[132]....
        /*0374*/ 	.word	0x0500000f


	//   ....[133]....
        /*0378*/ 	.word	0x0500000f


	//   ....[134]....
        /*037c*/ 	.word	0x0500000f


	//   ....[135]....
        /*0380*/ 	.word	0x0500000f


	//   ....[136]....
        /*0384*/ 	.word	0x0500000f


	//   ....[137]....
        /*0388*/ 	.word	0x0500000f


	//   ....[138]....
        /*038c*/ 	.word	0x0500000f


	//   ....[139]....
        /*0390*/ 	.word	0x0500000f


	//   ....[140]....
        /*0394*/ 	.word	0x0500000f


	//   ....[141]....
        /*0398*/ 	.word	0x0500000f


	//   ....[142]....
        /*039c*/ 	.word	0x0500000f


	//   ....[143]....
        /*03a0*/ 	.word	0x0500000f


	//   ....[144]....
        /*03a4*/ 	.word	0x0500000f


	//   ....[145]....
        /*03a8*/ 	.word	0x0500000f


	//   ....[146]....
        /*03ac*/ 	.word	0x0500000f


	//   ....[147]....
        /*03b0*/ 	.word	0x0500000f


	//   ....[148]....
        /*03b4*/ 	.word	0x0500000f


	//   ....[149]....
        /*03b8*/ 	.word	0x0500000f


	//   ....[150]....
        /*03bc*/ 	.word	0x0500000f


	//   ....[151]....
        /*03c0*/ 	.word	0x0500000f


	//   ....[152]....
        /*03c4*/ 	.word	0x0500000f


	//   ....[153]....
        /*03c8*/ 	.word	0x0500000f


	//   ....[154]....
        /*03cc*/ 	.word	0x0500000f


	//   ....[155]....
        /*03d0*/ 	.word	0x0500000f


	//   ....[156]....
        /*03d4*/ 	.word	0x0500000f


	//   ....[157]....
        /*03d8*/ 	.word	0x0500000f


	//   ....[158]....
        /*03dc*/ 	.word	0x0500000f


	//   ....[159]....
        /*03e0*/ 	.word	0x0500000f


	//   ....[160]....
        /*03e4*/ 	.word	0x0500000f


	//   ....[161]....
        /*03e8*/ 	.word	0x0500000f


	//   ....[162]....
        /*03ec*/ 	.word	0x0500000f


	//   ....[163]....
        /*03f0*/ 	.word	0x0500000f


	//   ....[164]....
        /*03f4*/ 	.word	0x0500000f


	//   ....[165]....
        /*03f8*/ 	.word	0x0500000f


	//   ....[166]....
        /*03fc*/ 	.word	0x0500000f


	//   ....[167]....
        /*0400*/ 	.word	0x0500000f


	//   ....[168]....
        /*0404*/ 	.word	0x0500000f


	//   ....[169]....
        /*0408*/ 	.word	0x0500000f


	//   ....[170]....
        /*040c*/ 	.word	0x0500000f


	//   ....[171]....
        /*0410*/ 	.word	0x0500000f


	//   ....[172]....
        /*0414*/ 	.word	0x0500000f


	//   ....[173]....
        /*0418*/ 	.word	0x0500000f


	//   ....[174]....
        /*041c*/ 	.word	0x0500000f


	//   ....[175]....
        /*0420*/ 	.word	0x0500000f


	//   ....[176]....
        /*0424*/ 	.word	0x0500000f


	//   ....[177]....
        /*0428*/ 	.word	0x0500000f


	//   ....[178]....
        /*042c*/ 	.word	0x0500000f


	//   ....[179]....
        /*0430*/ 	.word	0x0500000f


	//   ....[180]....
        /*0434*/ 	.word	0x0500000f


	//----- nvinfo : EIATTR_COOP_GROUP_INSTR_OFFSETS
	.align		4
.L_9911:
        /*0438*/ 	.byte	0x04, 0x28
        /*043a*/ 	.short	(.L_9913 - .L_9912)


	//   ....[0]....
.L_9912:
        /*043c*/ 	.word	0x00000b20


	//   ....[1]....
        /*0440*/ 	.word	0x00000b50


	//   ....[2]....
        /*0444*/ 	.word	0x00000b70


	//   ....[3]....
        /*0448*/ 	.word	0x00000b90


	//   ....[4]....
        /*044c*/ 	.word	0x00000bb0


	//   ....[5]....
        /*0450*/ 	.word	0x00000cd0


	//   ....[6]....
        /*0454*/ 	.word	0x00000d00


	//   ....[7]....
        /*0458*/ 	.word	0x00000d20


	//   ....[8]....
        /*045c*/ 	.word	0x00001b60


	//   ....[9]....
        /*0460*/ 	.word	0x00001be0


	//   ....[10]....
        /*0464*/ 	.word	0x00001c20


	//   ....[11]....
        /*0468*/ 	.word	0x00001c70


	//   ....[12]....
        /*046c*/ 	.word	0x00001cb0


	//   ....[13]....
        /*0470*/ 	.word	0x00001d00


	//   ....[14]....
        /*0474*/ 	.word	0x00001d20


	//   ....[15]....
        /*0478*/ 	.word	0x00001d40


	//   ....[16]....
        /*047c*/ 	.word	0x00002aa0


	//   ....[17]....
        /*0480*/ 	.word	0x00002ae0


	//   ....[18]....
        /*0484*/ 	.word	0x00002b20


	//   ....[19]....
        /*0488*/ 	.word	0x00002b60


	//   ....[20]....
        /*048c*/ 	.word	0x00002ba0


	//   ....[21]....
        /*0490*/ 	.word	0x00002be0


	//   ....[22]....
        /*0494*/ 	.word	0x00002c40


	//   ....[23]....
        /*0498*/ 	.word	0x00002c80


	//   ....[24]....
        /*049c*/ 	.word	0x00002cc0


	//   ....[25]....
        /*04a0*/ 	.word	0x00002d00


	//   ....[26]....
        /*04a4*/ 	.word	0x00002d40


	//   ....[27]....
        /*04a8*/ 	.word	0x00002d70


	//   ....[28]....
        /*04ac*/ 	.word	0x00002db0


	//   ....[29]....
        /*04b0*/ 	.word	0x00002de0


	//   ....[30]....
        /*04b4*/ 	.word	0x00002e10


	//   ....[31]....
        /*04b8*/ 	.word	0x00002e30


	//   ....[32]....
        /*04bc*/ 	.word	0x00002e50


	//   ....[33]....
        /*04c0*/ 	.word	0x00002e60


	//   ....[34]....
        /*04c4*/ 	.word	0x00002e80


	//   ....[35]....
        /*04c8*/ 	.word	0x00002ec0


	//   ....[36]....
        /*04cc*/ 	.word	0x00002ee0


	//   ....[37]....
        /*04d0*/ 	.word	0x00002f20


	//   ....[38]....
        /*04d4*/ 	.word	0x00002f40


	//   ....[39]....
        /*04d8*/ 	.word	0x00002f70


	//   ....[40]....
        /*04dc*/ 	.word	0x00002f90


	//   ....[41]....
        /*04e0*/ 	.word	0x00002fb0


	//   ....[42]....
        /*04e4*/ 	.word	0x00002ff0


	//   ....[43]....
        /*04e8*/ 	.word	0x00003010


	//   ....[44]....
        /*04ec*/ 	.word	0x00003050


	//   ....[45]....
        /*04f0*/ 	.word	0x00003070


	//   ....[46]....
        /*04f4*/ 	.word	0x00003090


	//   ....[47]....
        /*04f8*/ 	.word	0x000030b0


	//   ....[48]....
        /*04fc*/ 	.word	0x000030c0


	//   ....[49]....
        /*0500*/ 	.word	0x00003100


	//   ....[50]....
        /*0504*/ 	.word	0x00003130


	//   ....[51]....
        /*0508*/ 	.word	0x00003150


	//   ....[52]....
        /*050c*/ 	.word	0x00003170


	//   ....[53]....
        /*0510*/ 	.word	0x00003190


	//   ....[54]....
        /*0514*/ 	.word	0x000031b0


	//   ....[55]....
        /*0518*/ 	.word	0x000031d0


	//   ....[56]....
        /*051c*/ 	.word	0x000031f0


	//   ....[57]....
        /*0520*/ 	.word	0x00003220


	//   ....[58]....
        /*0524*/ 	.word	0x00003250


	//   ....[59]....
        /*0528*/ 	.word	0x00003270


	//   ....[60]....
        /*052c*/ 	.word	0x00003290


	//   ....[61]....
        /*0530*/ 	.word	0x000032b0


	//   ....[62]....
        /*0534*/ 	.word	0x000032d0


	//   ....[63]....
        /*0538*/ 	.word	0x000032f0


	//   ....[64]....
        /*053c*/ 	.word	0x00003300


	//   ....[65]....
        /*0540*/ 	.word	0x00003320


	//   ....[66]....
        /*0544*/ 	.word	0x00003350


	//   ....[67]....
        /*0548*/ 	.word	0x00003370


	//   ....[68]....
        /*054c*/ 	.word	0x00003390


	//   ....[69]....
        /*0550*/ 	.word	0x000033b0


	//   ....[70]....
        /*0554*/ 	.word	0x000033d0


	//   ....[71]....
        /*0558*/ 	.word	0x000033f0


	//   ....[72]....
        /*055c*/ 	.word	0x00003400


	//   ....[73]....
        /*0560*/ 	.word	0x00003430


	//   ....[74]....
        /*0564*/ 	.word	0x00003450


	//   ....[75]....
        /*0568*/ 	.word	0x00003470


	//   ....[76]....
        /*056c*/ 	.word	0x00003490


	//   ....[77]....
        /*0570*/ 	.word	0x000034b0


	//   ....[78]....
        /*0574*/ 	.word	0x000034d0


	//   ....[79]....
        /*0578*/ 	.word	0x000034f0


	//   ....[80]....
        /*057c*/ 	.word	0x000054d0


	//   ....[81]....
        /*0580*/ 	.word	0x00005530


	//   ....[82]....
        /*0584*/ 	.word	0x00005590


	//   ....[83]....
        /*0588*/ 	.word	0x000055f0


	//   ....[84]....
        /*058c*/ 	.word	0x00005650


	//   ....[85]....
        /*0590*/ 	.word	0x000056d0


	//   ....[86]....
        /*0594*/ 	.word	0x00005740


	//   ....[87]....
        /*0598*/ 	.word	0x000057b0


	//   ....[88]....
        /*059c*/ 	.word	0x00005810


	//   ....[89]....
        /*05a0*/ 	.word	0x00005890


	//   ....[90]....
        /*05a4*/ 	.word	0x00005900


	//   ....[91]....
        /*05a8*/ 	.word	0x00005960


	//   ....[92]....
        /*05ac*/ 	.word	0x000059e0


	//   ....[93]....
        /*05b0*/ 	.word	0x00005a50


	//   ....[94]....
        /*05b4*/ 	.word	0x00005ab0


	//   ....[95]....
        /*05b8*/ 	.word	0x00005b30


	//   ....[96]....
        /*05bc*/ 	.word	0x00005ba0


	//   ....[97]....
        /*05c0*/ 	.word	0x00005c00


	//   ....[98]....
        /*05c4*/ 	.word	0x00005c80


	//   ....[99]....
        /*05c8*/ 	.word	0x00005cf0


	//   ....[100]....
        /*05cc*/ 	.word	0x00005d50


	//   ....[101]....
        /*05d0*/ 	.word	0x00005dd0


	//   ....[102]....
        /*05d4*/ 	.word	0x00005e40


	//   ....[103]....
        /*05d8*/ 	.word	0x00005ea0


	//   ....[104]....
        /*05dc*/ 	.word	0x00005f20


	//   ....[105]....
        /*05e0*/ 	.word	0x00005f90


	//   ....[106]....
        /*05e4*/ 	.word	0x00005ff0


	//   ....[107]....
        /*05e8*/ 	.word	0x00006070


	//   ....[108]....
        /*05ec*/ 	.word	0x000060e0


	//   ....[109]....
        /*05f0*/ 	.word	0x00006140


	//   ....[110]....
        /*05f4*/ 	.word	0x000061c0


	//   ....[111]....
        /*05f8*/ 	.word	0x00006230


	//   ....[112]....
        /*05fc*/ 	.word	0x00006290


	//   ....[113]....
        /*0600*/ 	.word	0x00006310


	//   ....[114]....
        /*0604*/ 	.word	0x00006380


	//   ....[115]....
        /*0608*/ 	.word	0x000063e0


	//   ....[116]....
        /*060c*/ 	.word	0x00006460


	//   ....[117]....
        /*0610*/ 	.word	0x000064d0


	//   ....[118]....
        /*0614*/ 	.word	0x00006530


	//   ....[119]....
        /*0618*/ 	.word	0x000065b0


	//   ....[120]....
        /*061c*/ 	.word	0x00006620


	//   ....[121]....
        /*0620*/ 	.word	0x00006680


	//   ....[122]....
        /*0624*/ 	.word	0x00006700


	//   ....[123]....
        /*0628*/ 	.word	0x00006770


	//   ....[124]....
        /*062c*/ 	.word	0x000067d0


	//   ....[125]....
        /*0630*/ 	.word	0x00006850


	//   ....[126]....
        /*0634*/ 	.word	0x000068c0


	//   ....[127]....
        /*0638*/ 	.word	0x00006920


	//   ....[128]....
        /*063c*/ 	.word	0x000069a0


	//   ....[129]....
        /*0640*/ 	.word	0x00006a10


	//   ....[130]....
        /*0644*/ 	.word	0x00006a70


	//   ....[131]....
        /*0648*/ 	.word	0x00006af0


	//   ....[132]....
        /*064c*/ 	.word	0x00006b60


	//   ....[133]....
        /*0650*/ 	.word	0x00006bc0


	//   ....[134]....
        /*0654*/ 	.word	0x00006c40


	//   ....[135]....
        /*0658*/ 	.word	0x00006cb0


	//   ....[136]....
        /*065c*/ 	.word	0x00006d10


	//   ....[137]....
        /*0660*/ 	.word	0x00006d80


	//   ....[138]....
        /*0664*/ 	.word	0x00006df0


	//   ....[139]....
        /*0668*/ 	.word	0x00006e50


	//   ....[140]....
        /*066c*/ 	.word	0x00006ec0


	//   ....[141]....
        /*0670*/ 	.word	0x00006f30


	//   ....[142]....
        /*0674*/ 	.word	0x00006f90


	//   ....[143]....
        /*0678*/ 	.word	0x00007010


	//   ....[144]....
        /*067c*/ 	.word	0x00007080


	//   ....[145]....
        /*0680*/ 	.word	0x000070e0


	//   ....[146]....
        /*0684*/ 	.word	0x00007160


	//   ....[147]....
        /*0688*/ 	.word	0x000071d0


	//   ....[148]....
        /*068c*/ 	.word	0x00007230


	//   ....[149]....
        /*0690*/ 	.word	0x000072b0


	//   ....[150]....
        /*0694*/ 	.word	0x00007320


	//   ....[151]....
        /*0698*/ 	.word	0x00007380


	//   ....[152]....
        /*069c*/ 	.word	0x00007400


	//   ....[153]....
        /*06a0*/ 	.word	0x00007470


	//   ....[154]....
        /*06a4*/ 	.word	0x000074d0


	//   ....[155]....
        /*06a8*/ 	.word	0x00007550


	//   ....[156]....
        /*06ac*/ 	.word	0x000075c0


	//   ....[157]....
        /*06b0*/ 	.word	0x00007620


	//   ....[158]....
        /*06b4*/ 	.word	0x000076a0


	//   ....[159]....
        /*06b8*/ 	.word	0x00007720


	//   ....[160]....
        /*06bc*/ 	.word	0x00007780


	//   ....[161]....
        /*06c0*/ 	.word	0x000077f0


	//   ....[162]....
        /*06c4*/ 	.word	0x00007860


	//   ....[163]....
        /*06c8*/ 	.word	0x000078c0


	//   ....[164]....
        /*06cc*/ 	.word	0x00007940


	//   ....[165]....
        /*06d0*/ 	.word	0x000079a0


	//   ....[166]....
        /*06d4*/ 	.word	0x00007a00


	//   ....[167]....
        /*06d8*/ 	.word	0x00007a80


	//   ....[168]....
        /*06dc*/ 	.word	0x00007b00


	//   ....[169]....
        /*06e0*/ 	.word	0x00007b60


	//   ....[170]....
        /*06e4*/ 	.word	0x00007be0


	//   ....[171]....
        /*06e8*/ 	.word	0x00007c40


	//   ....[172]....
        /*06ec*/ 	.word	0x00007cd0


	//   ....[173]....
        /*06f0*/ 	.word	0x00007d40


	//   ....[174]....
        /*06f4*/ 	.word	0x00007da0


	//   ....[175]....
        /*06f8*/ 	.word	0x00007e10


	//   ....[176]....
        /*06fc*/ 	.word	0x00007e70


	//   ....[177]....
        /*0700*/ 	.word	0x00007ed0


	//   ....[178]....
        /*0704*/ 	.word	0x00007f30


	//   ....[179]....
        /*0708*/ 	.word	0x00007f90


	//   ....[180]....
        /*070c*/ 	.word	0x00008010


	//----- nvinfo : EIATTR_SYSCALL_OFFSETS
	.align		4
.L_9913:
        /*0710*/ 	.byte	0x04, 0x46
        /*0712*/ 	.short	(.L_9915 - .L_9914)


	//   ....[0]....
.L_9914:
        /*0714*/ 	.word	0x00005360


	//   ....[1]....
        /*0718*/ 	.word	0x00005460


	//----- nvinfo : EIATTR_EXIT_INSTR_OFFSETS
	.align		4
.L_9915:
        /*071c*/ 	.byte	0x04, 0x1c
        /*071e*/ 	.short	(.L_9917 - .L_9916)


	//   ....[0]....
.L_9916:
        /*0720*/ 	.word	0x00004540


	//   ....[1]....
        /*0724*/ 	.word	0x00004590


	//   ....[2]....
        /*0728*/ 	.word	0x00005260


	//   ....[3]....
        /*072c*/ 	.word	0x00005470


	//----- nvinfo : EIATTR_CRS_STACK_SIZE
	.align		4
.L_9917:
        /*0730*/ 	.byte	0x04, 0x1e
        /*0732*/ 	.short	(.L_9919 - .L_9918)
.L_9918:
        /*0734*/ 	.word	0x00000000


	//----- nvinfo : EIATTR_CBANK_PARAM_SIZE
	.align		4
.L_9919:
        /*0738*/ 	.byte	0x03, 0x19
        /*073a*/ 	.short	0x007c


	//----- nvinfo : EIATTR_PARAM_CBANK
	.align		4
        /*073c*/ 	.byte	0x04, 0x0a
        /*073e*/ 	.short	(.L_9921 - .L_9920)
	.align		4
.L_9920:
        /*0740*/ 	.word	index@(.nv.constant0._ZN4vllm25paged_attention_v1_kernelIfhLi128ELi32ELi128ELNS_18Fp8KVCacheDataTypeE2ELb1EEEvPT_PKS2_PKT0_S8_ifPKiSA_iPKfiiiSC_SC_iiiii)
        /*0744*/ 	.short	0x0210
        /*0746*/ 	.short	0x007c


	//----- nvinfo : EIATTR_SW_WAR
	.align		4
.L_9921:
        /*0748*/ 	.byte	0x04, 0x36
        /*074a*/ 	.short	(.L_9923 - .L_9922)
.L_9922:
        /*074c*/ 	.word	0x00000008
.L_9923:


//--------------------- .nv.info._ZN4vllm25paged_attention_v1_kernelIfhLi120ELi32ELi128ELNS_18Fp8KVCacheDataTypeE2ELb1EEEvPT_PKS2_PKT0_S8_ifPKiSA_iPKfiiiSC_SC_iiiii --------------------------
	.section	.nv.info._ZN4vllm25paged_attention_v1_kernelIfhLi120ELi32ELi128ELNS_18Fp8KVCacheDataTypeE2ELb1EEEvPT_PKS2_PKT0_S8_ifPKiSA_iPKfiiiSC_SC_iiiii,"",@"SHT_CUDA_INFO"
	.sectionflags	@""
	.align	4


	//----- nvinfo : EIATTR_CUDA_API_VERSION
	.align		4
        /*0000*/ 	.byte	0x04, 0x37
        /*0002*/ 	.short	(.L_9925 - .L_9924)
.L_9924:
        /*0004*/ 	.word	0x00000082


	//----- nvinfo : EIATTR_KPARAM_INFO
	.align		4
.L_9925:
        /*0008*/ 	.byte	0x04, 0x17
        /*000a*/ 	.short	(.L_9927 - .L_9926)
.L_9926:
        /*000c*/ 	.word	0x00000000
        /*0010*/ 	.short	0x0013
        /*0012*/ 	.short	0x0078
        /*0014*/ 	.byte	0x00, 0xf0, 0x11, 0x00


	//----- nvinfo : EIATTR_KPARAM_INFO
	.align		4
.L_9927:
        /*0018*/ 	.byte	0x04, 0x17
        /*001a*/ 	.short	(.L_9929 - .L_9928)
.L_9928:
        /*001c*/ 	.word	0x00000000
        /*0020*/ 	.short	0x0012
        /*0022*/ 	.short	0x0074
        /*0024*/ 	.byte	0x00, 0xf0, 0x11, 0x00


	//----- nvinfo : EIATTR_KPARAM_INFO
	.align		4
.L_9929:
        /*0028*/ 	.byte	0x04, 0x17
        /*002a*/ 	.short	(.L_9931 - .L_9930)
.L_9930:
        /*002c*/ 	.word	0x00000000
        /*0030*/ 	.short	0x0011
        /*0032*/ 	.short	0x0070
        /*0034*/ 	.byte	0x00, 0xf0, 0x11, 0x00


	//----- nvinfo : EIATTR_KPARAM_INFO
	.align		4
.L_9931:
        /*0038*/ 	.byte	0x04, 0x17
        /*003a*/ 	.short	(.L_9933 - .L_9932)
.L_9932:
        /*003c*/ 	.word	0x00000000
        /*0040*/ 	.short	0x0010
        /*0042*/ 	.short	0x006c
        /*0044*/ 	.byte	0x00, 0xf0, 0x11, 0x00


	//----- nvinfo : EIATTR_KPARAM_INFO
	.align		4
.L_9933:
        /*0048*/ 	.byte	0x04, 0x17
        /*004a*/ 	.short	(.L_9935 - .L_9934)
.L_9934:
        /*004c*/ 	.word	0x00000000
        /*0050*/ 	.short	0x000f
        /*0052*/ 	.short	0x0068
        /*0054*/ 	.byte	0x00, 0xf0, 0x11, 0x00


	//----- nvinfo : EIATTR_KPARAM_INFO
	.align		4
.L_9935:
        /*0058*/ 	.byte	0x04, 0x17
        /*005a*/ 	.short	(.L_9937 - .L_9936)
.L_9936:
        /*005c*/ 	.word	0x00000000
        /*0060*/ 	.short	0x000e
        /*0062*/ 	.short	0x0060
        /*0064*/ 	.byte	0x00, 0xf0, 0x21, 0x00


	//----- nvinfo : EIATTR_KPARAM_INFO
	.align		4
.L_9937:
        /*0068*/ 	.byte	0x04, 0x17
        /*006a*/ 	.short	(.L_9939 - .L_9938)
.L_9938:
        /*006c*/ 	.word	0x00000000
        /*0070*/ 	.short	0x000d
        /*0072*/ 	.short	0x0058
        /*0074*/ 	.byte	0x00, 0xf0, 0x21, 0x00


	//----- nvinfo : EIATTR_KPARAM_INFO
	.align		4
.L_9939:
        /*0078*/ 	.byte	0x04, 0x17
        /*007a*/ 	.short	(.L_9941 - .L_9940)
.L_9940:
        /*007c*/ 	.word	0x00000000
        /*0080*/ 	.short	0x000c
        /*0082*/ 	.short	0x0050
        /*0084*/ 	.byte	0x00, 0xf0, 0x11, 0x00


	//----- nvinfo : EIATTR_KPARAM_INFO
	.align		4
.L_9941:
        /*0088*/ 	.byte	0x04, 0x17
        /*008a*/ 	.short	(.L_9943 - .L_9942)
.L_9942:
        /*008c*/ 	.word	0x00000000
        /*0090*/ 	.short	0x000b
        /*0092*/ 	.short	0x004c
        /*0094*/ 	.byte	0x00, 0xf0, 0x11, 0x00


	//----- nvinfo : EIATTR_KPARAM_INFO
	.align		4
.L_9943:
        /*0098*/ 	.byte	0x04, 0x17
        /*009a*/ 	.short	(.L_9945 - .L_9944)
.L_9944:
        /*009c*/ 	.word	0x00000000
        /*00a0*/ 	.short	0x000a
        /*00a2*/ 	.short	0x0048
        /*00a4*/ 	.byte	0x00, 0xf0, 0x11, 0x00


	//----- nvinfo : EIATTR_KPARAM_INFO
	.align		4
.L_9945:
        /*00a8*/ 	.byte	0x04, 0x17
        /*00aa*/ 	.short	(.L_9947 - .L_9946)
.L_9946:
        /*00ac*/ 	.word	0x00000000
        /*00b0*/ 	.short	0x0009
        /*00b2*/ 	.short	0x0040
        /*00b4*/ 	.byte	0x00, 0xf0, 0x21, 0x00


	//----- nvinfo : EIATTR_KPARAM_INFO
	.align		4
.L_9947:
        /*00b8*/ 	.byte	0x04, 0x17
        /*00ba*/ 	.short	(.L_9949 - .L_9948)
.L_9948:
        /*00bc*/ 	.word	0x00000000
        /*00c0*/ 	.short	0x0008
        /*00c2*/ 	.short	0x0038
        /*00c4*/ 	.byte	0x00, 0xf0, 0x11, 0x00


	//----- nvinfo : EIATTR_KPARAM_INFO
	.align		4
.L_9949:
        /*00c8*/ 	.byte	0x04, 0x17
        /*00ca*/ 	.short	(.L_9951 - .L_9950)
.L_9950:
        /*00cc*/ 	.word	0x00000000
        /*00d0*/ 	.short	0x0007
        /*00d2*/ 	.short	0x0030
        /*00d4*/ 	.byte	0x00, 0xf0, 0x21, 0x00


	//----- nvinfo : EIATTR_KPARAM_INFO
	.align		4
.L_9951:
        /*00d8*/ 	.byte	0x04, 0x17
        /*00da*/ 	.short	(.L_9953 - .L_9952)
.L_9952:
        /*00dc*/ 	.word	0x00000000
        /*00e0*/ 	.short	0x0006
        /*00e2*/ 	.short	0x0028
        /*00e4*/ 	.byte	0x00, 0xf0, 0x21, 0x00


	//----- nvinfo : EIATTR_KPARAM_INFO
	.align		4
.L_9953:
        /*00e8*/ 	.byte	0x04, 0x17
        /*00ea*/ 	.short	(.L_9955 - .L_9954)
.L_9954:
        /*00ec*/ 	.word	0x00000000
        /*00f0*/ 	.short	0x0005
        /*00f2*/ 	.short	0x0024
        /*00f4*/ 	.byte	0x00, 0xf0, 0x11, 0x00


	//----- nvinfo : EIATTR_KPARAM_INFO
	.align		4
.L_9955:
        /*00f8*/ 	.byte	0x04, 0x17
        /*00fa*/ 	.short	(.L_9957 - .L_9956)
.L_9956:
        /*00fc*/ 	.word	0x00000000
        /*0100*/ 	.short	0x0004
        /*0102*/ 	.short	0x0020
        /*0104*/ 	.byte	0x00, 0xf0, 0x11, 0x00


	//----- nvinfo : EIATTR_KPARAM_INFO
	.align		4
.L_9957:
        /*0108*/ 	.byte	0x04, 0x17
        /*010a*/ 	.short	(.L_9959 - .L_9958)
.L_9958:
        /*010c*/ 	.word	0x00000000
        /*0110*/ 	.short	0x0003
        /*0112*/ 	.short	0x0018
        /*0114*/ 	.byte	0x00, 0xf0, 0x21, 0x00


	//----- nvinfo : EIATTR_KPARAM_INFO
	.align		4
.L_9959:
        /*0118*/ 	.byte	0x04, 0x17
        /*011a*/ 	.short	(.L_9961 - .L_9960)
.L_9960:
        /*011c*/ 	.word	0x00000000
        /*0120*/ 	.short	0x0002
        /*0122*/ 	.short	0x0010
        /*0124*/ 	.byte	0x00, 0xf0, 0x21, 0x00


	//----- nvinfo : EIATTR_KPARAM_INFO
	.align		4
.L_9961:
        /*0128*/ 	.byte	0x04, 0x17
        /*012a*/ 	.short	(.L_9963 - .L_9962)
.L_9962:
        /*012c*/ 	.word	0x00000000
        /*0130*/ 	.short	0x0001
        /*0132*/ 	.short	0x0008
        /*0134*/ 	.byte	0x00, 0xf0, 0x21, 0x00


	//----- nvinfo : EIATTR_KPARAM_INFO
	.align		4
.L_9963:
        /*0138*/ 	.byte	0x04, 0x17
        /*013a*/ 	.short	(.L_9965 - .L_9964)
.L_9964:
        /*013c*/ 	.word	0x00000000
        /*0140*/ 	.short	0x0000
        /*0142*/ 	.short	0x0000
        /*0144*/ 	.byte	0x00, 0xf0, 0x21, 0x00


	//----- nvinfo : EIATTR_SPARSE_MMA_MASK
	.align		4
.L_9965:
        /*0148*/ 	.byte	0x03, 0x50
        /*014a*/ 	.short	0x0000


	//----- nvinfo : EIATTR_MAXREG_COUNT
	.align		4
        /*014c*/ 	.byte	0x03, 0x1b
        /*014e*/ 	.short	0x00ff


	//----- nvinfo : EIATTR_NUM_BARRIERS
	.align		4
        /*0150*/ 	.byte	0x02, 0x4c
        /*0152*/ 	.byte	0x01
	.zero		1


	//----- nvinfo : EIATTR_EXTERNS
	.align		4
        /*0154*/ 	.byte	0x04, 0x0f
        /*0156*/ 	.short	(.L_9967 - .L_9966)


	//   ....[0]....
	.align		4
.L_9966:
        /*0158*/ 	.word	index@(__assertfail)


	//----- nvinfo : EIATTR_MERCURY_ISA_VERSION
	.align		4
.L_9967:
        /*015c*/ 	.byte	0x03, 0x5f
        /*015e*/ 	.short	0x0101


	//----- nvinfo : EIATTR_COOP_GROUP_MASK_REGIDS
	.align		4
        /*0160*/ 	.byte	0x04, 0x29
        /*0162*/ 	.short	(.L_9969 - .L_9968)


	//   ....[0]....
.L_9968:
        /*0164*/ 	.word	0xffffffff


	//   ....[1]....
        /*0168*/ 	.word	0xffffffff


	//   ....[2]....
        /*016c*/ 	.word	0xffffffff


	//   ....[3]....
        /*0170*/ 	.word	0xffffffff


	//   ....[4]....
        /*0174*/ 	.word	0xffffffff


	//   ....[5]....
        /*0178*/ 	.word	0xffffffff


	//   ....[6]....
        /*017c*/ 	.word	0xffffffff


	//   ....[7]....
        /*0180*/ 	.word	0xffffffff


	//   ....[8]....
        /*0184*/ 	.word	0xffffffff


	//   ....[9]....
        /*0188*/ 	.word	0xffffffff


	//   ....[10]....
        /*018c*/ 	.word	0xffffffff


	//   ....[11]....
        /*0190*/ 	.word	0xffffffff


	//   ....[12]....
        /*0194*/ 	.word	0xffffffff


	//   ....[13]....
        /*0198*/ 	.word	0xffffffff


	//   ....[14]....
        /*019c*/ 	.word	0xffffffff


	//   ....[15]....
        /*01a0*/ 	.word	0xffffffff


	//   ....[16]....
        /*01a4*/ 	.word	0xffffffff


	//   ....[17]....
        /*01a8*/ 	.word	0xffffffff


	//   ....[18]....
        /*01ac*/ 	.word	0xffffffff


	//   ....[19]....
        /*01b0*/ 	.word	0xffffffff


	//   ....[20]....
        /*01b4*/ 	.word	0xffffffff


	//   ....[21]....
        /*01b8*/ 	.word	0xffffffff


	//   ....[22]....
        /*01bc*/ 	.word	0xffffffff


	//   ....[23]....
        /*01c0*/ 	.word	0xffffffff


	//   ....[24]....
        /*01c4*/ 	.word	0xffffffff


	//   ....[25]....
        /*01c8*/ 	.word	0xffffffff


	//   ....[26]....
        /*01cc*/ 	.word	0xffffffff


	//   ....[27]....
        /*01d0*/ 	.word	0xffffffff


	//   ....[28]....
        /*01d4*/ 	.word	0xffffffff


	//   ....[29]....
        /*01d8*/ 	.word	0xffffffff


	//   ....[30]....
        /*01dc*/ 	.word	0xffffffff


	//   ....[31]....
        /*01e0*/ 	.word	0xffffffff


	//   ....[32]....
        /*01e4*/ 	.word	0xffffffff


	//   ....[33]....
        /*01e8*/ 	.word	0xffffffff


	//   ....[34]....
        /*01ec*/ 	.word	0xffffffff


	//   ....[35]....
        /*01f0*/ 	.word	0xffffffff


	//   ....[36]....
        /*01f4*/ 	.word	0xffffffff


	//   ....[37]....
        /*01f8*/ 	.word	0xffffffff


	//   ....[38]....
        /*01fc*/ 	.word	0xffffffff


	//   ....[39]....
        /*0200*/ 	.word	0xffffffff


	//   ....[40]....
        /*0204*/ 	.word	0xffffffff


	//   ....[41]....
        /*0208*/ 	.word	0xffffffff


	//   ....[42]....
        /*020c*/ 	.word	0xffffffff


	//   ....[43]....
        /*0210*/ 	.word	0xffffffff


	//   ....[44]....
        /*0214*/ 	.word	0xffffffff


	//   ....[45]....
        /*0218*/ 	.word	0xffffffff


	//   ....[46]....
        /*021c*/ 	.word	0xffffffff


	//   ....[47]....
        /*0220*/ 	.word	0xffffffff


	//   ....[48]....
        /*0224*/ 	.word	0xffffffff


	//   ....[49]....
        /*0228*/ 	.word	0xffffffff


	//   ....[50]....
        /*022c*/ 	.word	0xffffffff


	//   ....[51]....
        /*0230*/ 	.word	0xffffffff


	//   ....[52]....
        /*0234*/ 	.word	0xffffffff


	//   ....[53]....
        /*0238*/ 	.word	0xffffffff


	//   ....[54]....
        /*023c*/ 	.word	0xffffffff


	//   ....[55]....
        /*0240*/ 	.word	0xffffffff


	//   ....[56]....
        /*0244*/ 	.word	0xffffffff


	//   ....[57]....
        /*0248*/ 	.word	0xffffffff


	//   ....[58]....
        /*024c*/ 	.word	0xffffffff


	//   ....[59]....
        /*0250*/ 	.word	0xffffffff


	//   ....[60]....
        /*0254*/ 	.word	0xffffffff


	//   ....[61]....
        /*0258*/ 	.word	0xffffffff


	//   ....[62]....
        /*025c*/ 	.word	0xffffffff


	//   ....[63]....
        /*0260*/ 	.word	0xffffffff


	//   ....[64]....
        /*0264*/ 	.word	0xffffffff


	//   ....[65]....
        /*0268*/ 	.word	0xffffffff


	//   ....[66]....
        /*026c*/ 	.word	0xffffffff


	//   ....[67]....
        /*0270*/ 	.word	0xffffffff


	//   ....[68]....
        /*0274*/ 	.word	0xffffffff


	//   ....[69]....
        /*0278*/ 	.word	0xffffffff


	//   ....[70]....
        /*027c*/ 	.word	0xffffffff


	//   ....[71]....
        /*0280*/ 	.word	0xffffffff


	//   ....[72]....
        /*0284*/ 	.word	0xffffffff


	//   ....[73]....
        /*0288*/ 	.word	0xffffffff


	//   ....[74]....
        /*028c*/ 	.word	0xffffffff


	//   ....[75]....
        /*0290*/ 	.word	0xffffffff


	//   ....[76]....
        /*0294*/ 	.word	0x0500000f


	//   ....[77]....
        /*0298*/ 	.word	0x0500000f


	//   ....[78]....
        /*029c*/ 	.word	0x0500000f


	//   ....[79]....
        /*02a0*/ 	.word	0x0500000f


	//   ....[80]....
        /*02a4*/ 	.word	0x0500000f


	//   ....[81]....
        /*02a8*/ 	.word	0x0500000f


	//   ....[82]....
        /*02ac*/ 	.word	0x0500000f


	//   ....[83]....
        /*02b0*/ 	.word	0x0500000f


	//   ....[84]....
        /*02b4*/ 	.word	0x0500000f


	//   ....[85]....
        /*02b8*/ 	.word	0x0500000f


	//   ....[86]....
        /*02bc*/ 	.word	0x0500000f


	//   ....[87]....
        /*02c0*/ 	.word	0x0500000f


	//   ....[88]....
        /*02c4*/ 	.word	0x0500000f


	//   ....[89]....
        /*02c8*/ 	.word	0x0500000f


	//   ....[90]....
        /*02cc*/ 	.word	0x0500000f


	//   ....[91]....
        /*02d0*/ 	.word	0x0500000f


	//   ....[92]....
        /*02d4*/ 	.word	0x0500000f


	//   ....[93]....
        /*02d8*/ 	.word	0x0500000f


	//   ....[94]....
        /*02dc*/ 	.word	0x0500000f


	//   ....[95]....
        /*02e0*/ 	.word	0x0500000f


	//   ....[96]....
        /*02e4*/ 	.word	0x0500000f


	//   ....[97]....
        /*02e8*/ 	.word	0x0500000f


	//   ....[98]....
        /*02ec*/ 	.word	0x0500000f


	//   ....[99]....
        /*02f0*/ 	.word	0x0500000f


	//   ....[100]....
        /*02f4*/ 	.word	0x0500000f


	//   ....[101]....
        /*02f8*/ 	.word	0x0500000f


	//   ....[102]....
        /*02fc*/ 	.word	0x0500000f


	//   ....[103]....
        /*0300*/ 	.word	0x0500000f


	//   ....[104]....
        /*0304*/ 	.word	0x0500000f


	//   ....[105]....
        /*0308*/ 	.word	0x0500000f


	//   ....[106]....
        /*030c*/ 	.word	0x0500000f


	//   ....[107]....
        /*0310*/ 	.word	0x0500000f


	//   ....[108]....
        /*0314*/ 	.word	0x0500000f


	//   ....[109]....
        /*0318*/ 	.word	0x0500000f


	//   ....[110]....
        /*031c*/ 	.word	0x0500000f


	//   ....[111]....
        /*0320*/ 	.word	0x0500000f


	//   ....[112]....
        /*0324*/ 	.word	0x0500000f


	//   ....[113]....
        /*0328*/ 	.word	0x0500000f


	//   ....[114]....
        /*032c*/ 	.word	0x0500000f


	//   ....[115]....
        /*0330*/ 	.word	0x0500000f


	//   ....[116]....
        /*0334*/ 	.word	0x0500000f


	//   ....[117]....
        /*0338*/ 	.word	0x0500000f


	//   ....[118]....
        /*033c*/ 	.word	0x0500000f


	//   ....[119]....
        /*0340*/ 	.word	0x0500000f


	//   ....[120]....
        /*0344*/ 	.word	0x0500000f


	//   ....[121]....
        /*0348*/ 	.word	0x0500000f


	//   ....[122]....
        /*034c*/ 	.word	0x0500000f


	//   ....[123]....
        /*0350*/ 	.word	0x0500000f


	//   ....[124]....
        /*0354*/ 	.word	0x0500000f


	//   ....[125]....
        /*0358*/ 	.word	0x0500000f


	//   ....[126]....
        /*035c*/ 	.word	0x0500000f


	//   ....[127]....
        /*0360*/ 	.word	0x0500000f


	//   ....[128]....
        /*0364*/ 	.word	0x0500000f


	//   ....[129]....
        /*0368*/ 	.word	0x0500000f


	//   ....[130]....
        /*036c*/ 	.word	0x0500000f


	//   ....[131]....
        /*0370*/ 	.word	0x0500000f


	//   ....[132]....
        /*0374*/ 	.word	0x0500000f


	//   ....[133]....
        /*0378*/ 	.word	0x0500000f


	//   ....[134]....
        /*037c*/ 	.word	0x0500000f


	//   ....[135]....
        /*0380*/ 	.word	0x0500000f


	//   ....[136]....
        /*0384*/ 	.word	0x0500000f


	//   ....[137]....
        /*0388*/ 	.word	0x0500000f


	//   ....[138]....
        /*038c*/ 	.word	0x0500000f


	//   ....[139]....
        /*0390*/ 	.word	0x0500000f


	//   ....[140]....
        /*0394*/ 	.word	0x0500000f


	//   ....[141]....
        /*0398*/ 	.word	0x0500000f


	//   ....[142]....
        /*039c*/ 	.word	0x0500000f


	//   ....[143]....
        /*03a0*/ 	.word	0x0500000f


	//   ....[144]....
        /*03a4*/ 	.word	0x0500000f


	//   ....[145]....
        /*03a8*/ 	.word	0x0500000f


	//   ....[146]....
        /*03ac*/ 	.word	0x0500000f


	//   ....[147]....
        /*03b0*/ 	.word	0x0500000f


	//   ....[148]....
        /*03b4*/ 	.word	0x0500000f


	//   ....[149]....
        /*03b8*/ 	.word	0x0500000f


	//   ....[150]....
        /*03bc*/ 	.word	0x0500000f


	//   ....[151]....
        /*03c0*/ 	.word	0x0500000f


	//   ....[152]....
        /*03c4*/ 	.word	0x0500000f


	//   ....[153]....
        /*03c8*/ 	.word	0x0500000f


	//   ....[154]....
        /*03cc*/ 	.word	0x0500000f


	//   ....[155]....
        /*03d0*/ 	.word	0x0500000f


	//   ....[156]....
        /*03d4*/ 	.word	0x0500000f


	//   ....[157]....
        /*03d8*/ 	.word	0x0500000f


	//   ....[158]....
        /*03dc*/ 	.word	0x0500000f


	//   ....[159]....
        /*03e0*/ 	.word	0x0500000f


	//   ....[160]....
        /*03e4*/ 	.word	0x0500000f


	//   ....[161]....
        /*03e8*/ 	.word	0x0500000f


	//   ....[162]....
        /*03ec*/ 	.word	0x0500000f


	//   ....[163]....
        /*03f0*/ 	.word	0x0500000f


	//   ....[164]....
        /*03f4*/ 	.word	0x0500000f


	//   ....[165]....
        /*03f8*/ 	.word	0x0500000f


	//   ....[166]....
        /*03fc*/ 	.word	0x0500000f


	//   ....[167]....
        /*0400*/ 	.word	0x0500000f


	//   ....[168]....
        /*0404*/ 	.word	0x0500000f


	//   ....[169]....
        /*0408*/ 	.word	0x0500000f


	//   ....[170]....
        /*040c*/ 	.word	0x0500000f


	//----- nvinfo : EIATTR_COOP_GROUP_INSTR_OFFSETS
	.align		4
.L_9969:
        /*0410*/ 	.byte	0x04, 0x28
        /*0412*/ 	.short	(.L_9971 - .L_9970)


	//   ....[0]....
.L_9970:
        /*0414*/ 	.word	0x00000b20


	//   ....[1]....
        /*0418*/ 	.word	0x00000b50


	//   ....[2]....
        /*041c*/ 	.word	0x00000b70


	//   ....[3]....
        /*0420*/ 	.word	0x00000b90


	//   ....[4]....
        /*0424*/ 	.word	0x00000bb0


	//   ....[5]....
        /*0428*/ 	.word	0x00000cd0


	//   ....[6]....
        /*042c*/ 	.word	0x00000d00


	//   ....[7]....
        /*0430*/ 	.word	0x00000d20


	//   ....[8]....
        /*0434*/ 	.word	0x00001b60


	//   ....[9]....
        /*0438*/ 	.word	0x00001be0


	//   ....[10]....
        /*043c*/ 	.word	0x00001c20


	//   ....[11]....
        /*0440*/ 	.word	0x00001c70


	//   ....[12]....
        /*0444*/ 	.word	0x00001cb0


	//   ....[13]....
        /*0448*/ 	.word	0x00001d00


	//   ....[14]....
        /*044c*/ 	.word	0x00001d20


	//   ....[15]....
        /*0450*/ 	.word	0x00001d40


	//   ....[16]....
        /*0454*/ 	.word	0x00002ad0


	//   ....[17]....
        /*0458*/ 	.word	0x00002b10


	//   ....[18]....
        /*045c*/ 	.word	0x00002b50


	//   ....[19]....
        /*0460*/ 	.word	0x00002b90


	//   ....[20]....
        /*0464*/ 	.word	0x00002bd0


	//   ....[21]....
        /*0468*/ 	.word	0x00002c00


	//   ....[22]....
        /*046c*/ 	.word	0x00002c60


	//   ....[23]....
        /*0470*/ 	.word	0x00002ca0


	//   ....[24]....
        /*0474*/ 	.word	0x00002cf0


	//   ....[25]....
        /*0478*/ 	.word	0x00002d30


	//   ....[26]....
        /*047c*/ 	.word	0x00002d90


	//   ....[27]....
        /*0480*/ 	.word	0x00002da0


	//   ....[28]....
        /*0484*/ 	.word	0x00002dd0


	//   ....[29]....
        /*0488*/ 	.word	0x00002e00


	//   ....[30]....
        /*048c*/ 	.word	0x00002e30


	//   ....[31]....
        /*0490*/ 	.word	0x00002e60


	//   ....[32]....
        /*0494*/ 	.word	0x00002e70


	//   ....[33]....
        /*0498*/ 	.word	0x00002e90


	//   ....[34]....
        /*049c*/ 	.word	0x00002ec0


	//   ....[35]....
        /*04a0*/ 	.word	0x00002ef0


	//   ....[36]....
        /*04a4*/ 	.word	0x00002f20


	//   ....[37]....
        /*04a8*/ 	.word	0x00002f50


	//   ....[38]....
        /*04ac*/ 	.word	0x00002f90


	//   ....[39]....
        /*04b0*/ 	.word	0x00002fc0


	//   ....[40]....
        /*04b4*/ 	.word	0x00002fe0


	//   ....[41]....
        /*04b8*/ 	.word	0x00003000


	//   ....[42]....
        /*04bc*/ 	.word	0x00003020


	//   ....[43]....
        /*04c0*/ 	.word	0x00003050


	//   ....[44]....
        /*04c4*/ 	.word	0x00003070


	//   ....[45]....
        /*04c8*/ 	.word	0x00003090


	//   ....[46]....
        /*04cc*/ 	.word	0x000030c0


	//   ....[47]....
        /*04d0*/ 	.word	0x000030e0


	//   ....[48]....
        /*04d4*/ 	.word	0x00003100


	//   ....[49]....
        /*04d8*/ 	.word	0x00003120


	//   ....[50]....
        /*04dc*/ 	.word	0x00003140


	//   ....[51]....
        /*04e0*/ 	.word	0x00003160


	//   ....[52]....
        /*04e4*/ 	.word	0x00003180


	//   ....[53]....
        /*04e8*/ 	.word	0x000031b0


	//   ....[54]....
        /*04ec*/ 	.word	0x000031d0


	//   ....[55]....
        /*04f0*/ 	.word	0x000031f0


	//   ....[56]....
        /*04f4*/ 	.word	0x00003210


	//   ....[57]....
        /*04f8*/ 	.word	0x00003230


	//   ....[58]....
        /*04fc*/ 	.word	0x00003250


	//   ....[59]....
        /*0500*/ 	.word	0x00003260


	//   ....[60]....
        /*0504*/ 	.word	0x00003280


	//   ....[61]....
        /*0508*/ 	.word	0x000032a0


	//   ....[62]....
        /*050c*/ 	.word	0x000032c0


	//   ....[63]....
        /*0510*/ 	.word	0x000032e0


	//   ....[64]....
        /*0514*/ 	.word	0x00003300


	//   ....[65]....
        /*0518*/ 	.word	0x00003320


	//   ....[66]....
        /*051c*/ 	.word	0x00003350


	//   ....[67]....
        /*0520*/ 	.word	0x00003370


	//   ....[68]....
        /*0524*/ 	.word	0x00003390


	//   ....[69]....
        /*0528*/ 	.word	0x000033b0


	//   ....[70]....
        /*052c*/ 	.word	0x000033d0


	//   ....[71]....
        /*0530*/ 	.word	0x000033f0


	//   ....[72]....
        /*0534*/ 	.word	0x00003410


	//   ....[73]....
        /*0538*/ 	.word	0x00003430


	//   ....[74]....
        /*053c*/ 	.word	0x00003450


	//   ....[75]....
        /*0540*/ 	.word	0x00003470


	//   ....[76]....
        /*0544*/ 	.word	0x000052c0


	//   ....[77]....
        /*0548*/ 	.word	0x00005320


	//   ....[78]....
        /*054c*/ 	.word	0x00005380


	//   ....[79]....
        /*0550*/ 	.word	0x000053e0


	//   ....[80]....
        /*0554*/ 	.word	0x00005440


	//   ....[81]....
        /*0558*/ 	.word	0x000054c0


	//   ....[82]....
        /*055c*/ 	.word	0x00005530


	//   ....[83]....
        /*0560*/ 	.word	0x000055a0


	//   ....[84]....
        /*0564*/ 	.word	0x00005600


	//   ....[85]....
        /*0568*/ 	.word	0x00005680


	//   ....[86]....
        /*056c*/ 	.word	0x000056f0


	//   ....[87]....
        /*0570*/ 	.word	0x00005750


	//   ....[88]....
        /*0574*/ 	.word	0x000057d0


	//   ....[89]....
        /*0578*/ 	.word	0x00005840


	//   ....[90]....
        /*057c*/ 	.word	0x000058a0


	//   ....[91]....
        /*0580*/ 	.word	0x00005920


	//   ....[92]....
        /*0584*/ 	.word	0x00005990


	//   ....[93]....
        /*0588*/ 	.word	0x000059f0


	//   ....[94]....
        /*058c*/ 	.word	0x00005a70


	//   ....[95]....
        /*0590*/ 	.word	0x00005ae0


	//   ....[96]....
        /*0594*/ 	.word	0x00005b40


	//   ....[97]....
        /*0598*/ 	.word	0x00005bc0


	//   ....[98]....
        /*059c*/ 	.word	0x00005c30


	//   ....[99]....
        /*05a0*/ 	.word	0x00005c90


	//   ....[100]....
        /*05a4*/ 	.word	0x00005d10


	//   ....[101]....
        /*05a8*/ 	.word	0x00005d80


	//   ....[102]....
        /*05ac*/ 	.word	0x00005de0


	//   ....[103]....
        /*05b0*/ 	.word	0x00005e60


	//   ....[104]....
        /*05b4*/ 	.word	0x00005ed0


	//   ....[105]....
        /*05b8*/ 	.word	0x00005f30


	//   ....[106]....
        /*05bc*/ 	.word	0x00005fb0


	//   ....[107]....
        /*05c0*/ 	.word	0x00006020


	//   ....[108]....
        /*05c4*/ 	.word	0x00006080


	//   ....[109]....
        /*05c8*/ 	.word	0x00006100


	//   ....[110]....
        /*05cc*/ 	.word	0x00006170


	//   ....[111]....
        /*05d0*/ 	.word	0x000061d0


	//   ....[112]....
        /*05d4*/ 	.word	0x00006250


	//   ....[113]....
        /*05d8*/ 	.word	0x000062c0


	//   ....[114]....
        /*05dc*/ 	.word	0x00006320


	//   ....[115]....
        /*05e0*/ 	.word	0x000063a0


	//   ....[116]....
        /*05e4*/ 	.word	0x00006410


	//   ....[117]....
        /*05e8*/ 	.word	0x00006470


	//   ....[118]....
        /*05ec*/ 	.word	0x000064f0


	//   ....[119]....
        /*05f0*/ 	.word	0x00006560


	//   ....[120]....
        /*05f4*/ 	.word	0x000065c0


	//   ....[121]....
        /*05f8*/ 	.word	0x00006640


	//   ....[122]....
        /*05fc*/ 	.word	0x000066b0


	//   ....[123]....
        /*0600*/ 	.word	0x00006710


	//   ....[124]....
        /*0604*/ 	.word	0x00006780


	//   ....[125]....
        /*0608*/ 	.word	0x000067e0


	//   ....[126]....
        /*060c*/ 	.word	0x00006840


	//   ....[127]....
        /*0610*/ 	.word	0x000068c0


	//   ....[128]....
        /*0614*/ 	.word	0x00006930


	//   ....[129]....
        /*0618*/ 	.word	0x00006990


	//   ....[130]....
        /*061c*/ 	.word	0x00006a10


	//   ....[131]....
        /*0620*/ 	.word	0x00006a80


	//   ....[132]....
        /*0624*/ 	.word	0x00006ae0


	//   ....[133]....
        /*0628*/ 	.word	0x00006b60


	//   ....[134]....
        /*062c*/ 	.word	0x00006bd0


	//   ....[135]....
        /*0630*/ 	.word	0x00006c30


	//   ....[136]....
        /*0634*/ 	.word	0x00006cb0


	//   ....[137]....
        /*0638*/ 	.word	0x00006d30


	//   ....[138]....
        /*063c*/ 	.word	0x00006d90


	//   ....[139]....
        /*0640*/ 	.word	0x00006e10


	//   ....[140]....
        /*0644*/ 	.word	0x00006e80


	//   ....[141]....
        /*0648*/ 	.word	0x00006ee0


	//   ....[142]....
        /*064c*/ 	.word	0x00006f60


	//   ....[143]....
        /*0650*/ 	.word	0x00006fd0


	//   ....[144]....
        /*0654*/ 	.word	0x00007030


	//   ....[145]....
        /*0658*/ 	.word	0x000070b0


	//   ....[146]....
        /*065c*/ 	.word	0x00007120


	//   ....[147]....
        /*0660*/ 	.word	0x00007180


	//   ....[148]....
        /*0664*/ 	.word	0x000071f0


	//   ....[149]....
        /*0668*/ 	.word	0x00007260


	//   ....[150]....
        /*066c*/ 	.word	0x000072c0


	//   ....[151]....
        /*0670*/ 	.word	0x00007340


	//   ....[152]....
        /*0674*/ 	.word	0x000073b0


	//   ....[153]....
        /*0678*/ 	.word	0x00007410


	//   ....[154]....
        /*067c*/ 	.word	0x00007490


	//   ....[155]....
        /*0680*/ 	.word	0x00007500


	//   ....[156]....
        /*0684*/ 	.word	0x00007560


	//   ....[157]....
        /*0688*/ 	.word	0x000075e0


	//   ....[158]....
        /*068c*/ 	.word	0x00007650


	//   ....[159]....
        /*0690*/ 	.word	0x000076b0


	//   ....[160]....
        /*0694*/ 	.word	0x00007730


	//   ....[161]....
        /*0698*/ 	.word	0x00007790


	//   ....[162]....
        /*069c*/ 	.word	0x000077f0


	//   ....[163]....
        /*06a0*/ 	.word	0x00007870


	//   ....[164]....
        /*06a4*/ 	.word	0x000078e0


	//   ....[165]....
        /*06a8*/ 	.word	0x00007940


	//   ....[166]....
        /*06ac*/ 	.word	0x000079b0


	//   ....[167]....
        /*06b0*/ 	.word	0x00007a10


	//   ....[168]....
        /*06b4*/ 	.word	0x00007a70


	//   ....[169]....
        /*06b8*/ 	.word	0x00007ad0


	//   ....[170]....
        /*06bc*/ 	.word	0x00007b50


	//----- nvinfo : EIATTR_SYSCALL_OFFSETS
	.align		4
.L_9971:
        /*06c0*/ 	.byte	0x04, 0x46
        /*06c2*/ 	.short	(.L_9973 - .L_9972)


	//   ....[0]....
.L_9972:
        /*06c4*/ 	.word	0x00005150


	//   ....[1]....
        /*06c8*/ 	.word	0x00005250


	//----- nvinfo : EIATTR_EXIT_INSTR_OFFSETS
	.align		4
.L_9973:
        /*06cc*/ 	.byte	0x04, 0x1c
        /*06ce*/ 	.short	(.L_9975 - .L_9974)


	//   ....[0]....
.L_9974:
        /*06d0*/ 	.word	0x00004400


	//   ....[1]....
        /*06d4*/ 	.word	0x00004460


	//   ....[2]....
        /*06d8*/ 	.word	0x00005050


	//   ....[3]....
        /*06dc*/ 	.word	0x00005260


	//----- nvinfo : EIATTR_CRS_STACK_SIZE
	.align		4
.L_9975:
        /*06e0*/ 	.byte	0x04, 0x1e
        /*06e2*/ 	.short	(.L_9977 - .L_9976)
.L_9976:
        /*06e4*/ 	.word	0x00000000


	//----- nvinfo : EIATTR_CBANK_PARAM_SIZE
	.align		4
.L_9977:
        /*06e8*/ 	.byte	0x03, 0x19
        /*06ea*/ 	.short	0x007c


	//----- nvinfo : EIATTR_PARAM_CBANK
	.align		4
        /*06ec*/ 	.byte	0x04, 0x0a
        /*06ee*/ 	.short	(.L_9979 - .L_9978)
	.align		4
.L_9978:
        /*06f0*/ 	.word	index@(.nv.constant0._ZN4vllm25paged_attention_v1_kernelIfhLi120ELi32ELi128ELNS_18Fp8KVCacheDataTypeE2ELb1EEEvPT_PKS2_PKT0_S8_ifPKiSA_iPKfiiiSC_SC_iiiii)
        /*06f4*/ 	.short	0x0210
        /*06f6*/ 	.short	0x007c


	//----- nvinfo : EIATTR_SW_WAR
	.align		4
.L_9979:
        /*06f8*/ 	.byte	0x04, 0x36
        /*06fa*/ 	.short	(.L_9981 - .L_9980)
.L_9980:
        /*06fc*/ 	.word	0x00000008
.L_9981:


//--------------------- .nv.info._ZN4vllm25paged_attention_v1_kernelIfhLi112ELi32ELi128ELNS_18Fp8KVCacheDataTypeE2ELb1EEEvPT_PKS2_PKT0_S8_ifPKiSA_iPKfiiiSC_SC_iiiii --------------------------
	.section	.nv.info._ZN4vllm25paged_attention_v1_kernelIfhLi112ELi32ELi128ELNS_18Fp8KVCacheDataTypeE2ELb1EEEvPT_PKS2_PKT0_S8_ifPKiSA_iPKfiiiSC_SC_iiiii,"",@"SHT_CUDA_INFO"
	.sectionflags	@""
	.align	4


	//----- nvinfo : EIATTR_CUDA_API_VERSION
	.align		4
        /*0000*/ 	.byte	0x04, 0x37
        /*0002*/ 	.short	(.L_9983 - .L_9982)
.L_9982:
        /*0004*/ 	.word	0x00000082


	//----- nvinfo : EIATTR_KPARAM_INFO
	.align		4
.L_9983:
        /*0008*/ 	.byte	0x04, 0x17
        /*000a*/ 	.short	(.L_9985 - .L_9984)
.L_9984:
        /*000c*/ 	.word	0x00000000
        /*0010*/ 	.short	0x0013
        /*0012*/ 	.short	0x0078
        /*0014*/ 	.byte	0x00, 0xf0, 0x11, 0x00


	//----- nvinfo : EIATTR_KPARAM_INFO
	.align		4
.L_9985:
        /*0018*/ 	.byte	0x04, 0x17
        /*001a*/ 	.short	(.L_9987 - .L_9986)
.L_9986:
        /*001c*/ 	.word	0x00000000
        /*0020*/ 	.short	0x0012
        /*0022*/ 	.short	0x0074
        /*0024*/ 	.byte	0x00, 0xf0, 0x11, 0x00


	//----- nvinfo : EIATTR_KPARAM_INFO
	.align		4
.L_9987:
        /*0028*/ 	.byte	0x04, 0x17
        /*002a*/ 	.short	(.L_9989 - .L_9988)
.L_9988:
        /*002c*/ 	.word	0x00000000
        /*0030*/ 	.short	0x0011
        /*0032*/ 	.short	0x0070
        /*0034*/ 	.byte	0x00, 0xf0, 0x11, 0x00


	//----- nvinfo : EIATTR_KPARAM_INFO
	.align		4
.L_9989:
        /*0038*/ 	.byte	0x04, 0x17
        /*003a*/ 	.short	(.L_9991 - .L_9990)
.L_9990:
        /*003c*/ 	.word	0x00000000
        /*0040*/ 	.short	0x0010
        /*0042*/ 	.short	0x006c
        /*0044*/ 	.byte	0x00, 0xf0, 0x11, 0x00


	//----- nvinfo : EIATTR_KPARAM_INFO
	.align		4
.L_9991:
        /*0048*/ 	.byte	0x04, 0x17
        /*004a*/ 	.short	(.L_9993 - .L_9992)
.L_9992:
        /*004c*/ 	.word	0x00000000
        /*0050*/ 	.short	0x000f
        /*0052*/ 	.short	0x0068
        /*0054*/ 	.byte	0x00, 0xf0, 0x11, 0x00


	//----- nvinfo : EIATTR_KPARAM_INFO
	.align		4
.L_9993:
        /*0058*/ 	.byte	0x04, 0x17
        /*005a*/ 	.short	(.L_9995 - .L_9994)
.L_9994:
        /*005c*/ 	.word	0x00000000
        /*0060*/ 	.short	0x000e
        /*0062*/ 	.short	0x0060
        /*0064*/ 	.byte	0x00, 0xf0, 0x21, 0x00


	//----- nvinfo : EIATTR_KPARAM_INFO
	.align		4
.L_9995:
        /*0068*/ 	.byte	0x04, 0x17
        /*006a*/ 	.short	(.L_9997 - .L_9996)
.L_9996:
        /*006c*/ 	.word	0x00000000
        /*0070*/ 	.short	0x000d
        /*0072*/ 	.short	0x0058
        /*0074*/ 	.byte	0x00, 0xf0, 0x21, 0x00


	//----- nvinfo : EIATTR_KPARAM_INFO
	.align		4
.L_9997:
        /*0078*/ 	.byte	0x04, 0x17
        /*007a*/ 	.short	(.L_9999 - .L_9998)
.L_9998:
        /*007c*/ 	.word	0x00000000
        /*0080*/ 	.short	0x000c
        /*0082*/ 	.short	0x0050
        /*0084*/ 	.byte	0x00, 0xf0, 0x11, 0x00


	//----- nvinfo : EIATTR_KPARAM_INFO
	.align		4
.L_9999:
        /*0088*/ 	.byte	0x04, 0x17
        /*008a*/ 	.short	(.L_10001 - .L_10000)
.L_10000:
        /*008c*/ 	.word	0x00000000
        /*0090*/ 	.short	0x000b
        /*0092*/ 	.short	0x004c
        /*0094*/ 	.byte	0x00, 0xf0, 0x11, 0x00


	//----- nvinfo : EIATTR_KPARAM_INFO
	.align		4
.L_10001:
        /*0098*/ 	.byte	0x04, 0x17
        /*009a*/ 	.short	(.L_10003 - .L_10002)
.L_10002:
        /*009c*/ 	.word	0x00000000
        /*00a0*/ 	.short	0x000a
        /*00a2*/ 	.short	0x0048
        /*00a4*/ 	.byte	0x00, 0xf0, 0x11, 0x00


	//----- nvinfo : EIATTR_KPARAM_INFO
	.align		4
.L_10003:
        /*00a8*/ 	.byte	0x04, 0x17
        /*00aa*/ 	.short	(.L_10005 - .L_10004)
.L_10004:
        /*00ac*/ 	.word	0x00000000
        /*00b0*/ 	.short	0x0009
        /*00b2*/ 	.short	0x0040
        /*00b4*/ 	.byte	0x00, 0xf0, 0x21, 0x00


	//----- nvinfo : EIATTR_KPARAM_INFO
	.align		4
.L_10005:
        /*00b8*/ 	.byte	0x04, 0x17
        /*00ba*/ 	.short	(.L_10007 - .L_10006)
.L_10006:
        /*00bc*/ 	.word	0x00000000
        /*00c0*/ 	.short	0x0008
        /*00c2*/ 	.short	0x0038
        /*00c4*/ 	.byte	0x00, 0xf0, 0x11, 0x00


	//----- nvinfo : EIATTR_KPARAM_INFO
	.align		4
.L_10007:
        /*00c8*/ 	.byte	0x04, 0x17
        /*00ca*/ 	.short	(.L_10009 - .L_10008)
.L_10008:
        /*00cc*/ 	.word	0x00000000
        /*00d0*/ 	.short	0x0007
        /*00d2*/ 	.short	0x0030
        /*00d4*/ 	.byte	0x00, 0xf0, 0x21, 0x00


	//----- nvinfo : EIATTR_KPARAM_INFO
	.align		4
.L_10009:
        /*00d8*/ 	.byte	0x04, 0x17
        /*00da*/ 	.short	(.L_10011 - .L_10010)
.L_10010:
        /*00dc*/ 	.word	0x00000000
        /*00e0*/ 	.short	0x0006
        /*00e2*/ 	.short	0x0028
        /*00e4*/ 	.byte	0x00, 0xf0, 0x21, 0x00


	//----- nvinfo : EIATTR_KPARAM_INFO
	.align		4
.L_10011:
        /*00e8*/ 	.byte	0x04, 0x17
        /*00ea*/ 	.short	(.L_10013 - .L_10012)
.L_10012:
        /*00ec*/ 	.word	0x00000000
        /*00f0*/ 	.short	0x0005
        /*00f2*/ 	.short	0x0024
        /*00f4*/ 	.byte	0x00, 0xf0, 0x11, 0x00


	//----- nvinfo : EIATTR_KPARAM_INFO
	.align		4
.L_10013:
        /*00f8*/ 	.byte	0x04, 0x17
        /*00fa*/ 	.short	(.L_10015 - .L_10014)
.L_10014:
        /*00fc*/ 	.word	0x00000000
        /*0100*/ 	.short	0x0004
        /*0102*/ 	.short	0x0020
        /*0104*/ 	.byte	0x00, 0xf0, 0x11, 0x00


	//----- nvinfo : EIATTR_KPARAM_INFO
	.align		4
.L_10015:
        /*0108*/ 	.byte	0x04, 0x17
        /*010a*/ 	.short	(.L_10017 - .L_10016)
.L_10016:
        /*010c*/ 	.word	0x00000000
        /*0110*/ 	.short	0x0003
        /*0112*/ 	.short	0x0018
        /*0114*/ 	.byte	0x00, 0xf0, 0x21, 0x00


	//----- nvinfo : EIATTR_KPARAM_INFO
	.align		4
.L_10017:
        /*0118*/ 	.byte	0x04, 0x17
        /*011a*/ 	.short	(.L_10019 - .L_10018)
.L_10018:
        /*011c*/ 	.word	0x00000000
        /*0120*/ 	.short	0x0002
        /*0122*/ 	.short	0x0010
        /*0124*/ 	.byte	0x00, 0xf0, 0x21, 0x00


	//----- nvinfo : EIATTR_KPARAM_INFO
	.align		4
.L_10019:
        /*0128*/ 	.byte	0x04, 0x17
        /*012a*/ 	.short	(.L_10021 - .L_10020)
.L_10020:
        /*012c*/ 	.word	0x00000000
        /*0130*/ 	.short	0x0001
        /*0132*/ 	.short	0x0008
        /*0134*/ 	.byte	0x00, 0xf0, 0x21, 0x00


	//----- nvinfo : EIATTR_KPARAM_INFO
	.align		4
.L_10021:
        /*0138*/ 	.byte	0x04, 0x17
        /*013a*/ 	.short	(.L_10023 - .L_10022)
.L_10022:
        /*013c*/ 	.word	0x00000000
        /*0140*/ 	.short	0x0000
        /*0142*/ 	.short	0x0000
        /*0144*/ 	.byte	0x00, 0xf0, 0x21, 0x00


	//----- nvinfo : EIATTR_SPARSE_MMA_MASK
	.align		4
.L_10023:
        /*0148*/ 	.byte	0x03, 0x50
        /*014a*/ 	.short	0x0000


	//----- nvinfo : EIATTR_MAXREG_COUNT
	.align		4
        /*014c*/ 	.byte	0x03, 0x1b
        /*014e*/ 	.short	0x00ff


	//----- nvinfo : EIATTR_NUM_BARRIERS
	.align		4
        /*0150*/ 	.byte	0x02, 0x4c
        /*0152*/ 	.byte	0x01
	.zero		1


	//----- nvinfo : EIATTR_EXTERNS
	.align		4
        /*0154*/ 	.byte	0x04, 0x0f
        /*0156*/ 	.short	(.L_10025 - .L_10024)


	//   ....[0]....
	.align		4
.L_10024:
        /*0158*/ 	.word	index@(__assertfail)


	//----- nvinfo : EIATTR_MERCURY_ISA_VERSION
	.align		4
.L_10025:
        /*015c*/ 	.byte	0x03, 0x5f
        /*015e*/ 	.short	0x0101


	//----- nvinfo : EIATTR_COOP_GROUP_MASK_REGIDS
	.align		4
        /*0160*/ 	.byte	0x04, 0x29
        /*0162*/ 	.short	(.L_10027 - .L_10026)


	//   ....[0]....
.L_10026:
        /*0164*/ 	.word	0xffffffff


	//   ....[1]....
        /*0168*/ 	.word	0xffffffff


	//   ....[2]....
        /*016c*/ 	.word	0xffffffff


	//   ....[3]....
        /*0170*/ 	.word	0xffffffff


	//   ....[4]....
        /*0174*/ 	.word	0xffffffff


	//   ....[5]....
        /*0178*/ 	.word	0xffffffff


	//   ....[6]....
        /*017c*/ 	.word	0xffffffff


	//   ....[7]....
        /*0180*/ 	.word	0xffffffff


	//   ....[8]....
        /*0184*/ 	.word	0xffffffff


	//   ....[9]....
        /*0188*/ 	.word	0xffffffff


	//   ....[10]....
        /*018c*/ 	.word	0xffffffff


	//   ....[11]....
        /*0190*/ 	.word	0xffffffff


	//   ....[12]....
        /*0194*/ 	.word	0xffffffff


	//   ....[13]....
        /*0198*/ 	.word	0xffffffff


	//   ....[14]....
        /*019c*/ 	.word	0xffffffff


	//   ....[15]....
        /*01a0*/ 	.word	0xffffffff


	//   ....[16]....
        /*01a4*/ 	.word	0xffffffff


	//   ....[17]....
        /*01a8*/ 	.word	0xffffffff


	//   ....[18]....
        /*01ac*/ 	.word	0xffffffff


	//   ....[19]....
        /*01b0*/ 	.word	0xffffffff


	//   ....[20]....
        /*01b4*/ 	.word	0xffffffff


	//   ....[21]....
        /*01b8*/ 	.word	0xffffffff


	//   ....[22]....
        /*01bc*/ 	.word	0xffffffff


	//   ....[23]....
        /*01c0*/ 	.word	0xffffffff


	//   ....[24]....
        /*01c4*/ 	.word	0xffffffff


	//   ....[25]....
        /*01c8*/ 	.word	0xffffffff


	//   ....[26]....
        /*01cc*/ 	.word	0xffffffff


	//   ....[27]....
        /*01d0*/ 	.word	0xffffffff


	//   ....[28]....
        /*01d4*/ 	.word	0xffffffff


	//   ....[29]....
        /*01d8*/ 	.word	0xffffffff


	//   ....[30]....
        /*01dc*/ 	.word	0xffffffff


	//   ....[31]....
        /*01e0*/ 	.word	0xffffffff


	//   ....[32]....
        /*01e4*/ 	.word	0xffffffff


	//   ....[33]....
        /*01e8*/ 	.word	0xffffffff


	//   ....[34]....
        /*01ec*/ 	.word	0xffffffff


	//   ....[35]....
        /*01f0*/ 	.word	0xffffffff


	//   ....[36]....
        /*01f4*/ 	.word	0xffffffff


	//   ....[37]....
        /*01f8*/ 	.word	0xffffffff


	//   ....[38]....
        /*01fc*/ 	.word	0xffffffff


	//   ....[39]....
        /*0200*/ 	.word	0xffffffff


	//   ....[40]....
        /*0204*/ 	.word	0xffffffff


	//   ....[41]....
        /*0208*/ 	.word	0xffffffff


	//   ....[42]....
        /*020c*/ 	.word	0xffffffff


	//   ....[43]....
        /*0210*/ 	.word	0xffffffff


	//   ....[44]....
        /*0214*/ 	.word	0xffffffff


	//   ....[45]....
        /*0218*/ 	.word	0xffffffff


	//   ....[46]....
        /*021c*/ 	.word	0xffffffff


	//   ....[47]....
        /*0220*/ 	.word	0xffffffff


	//   ....[48]....
        /*0224*/ 	.word	0xffffffff


	//   ....[49]....
        /*0228*/ 	.word	0xffffffff


	//   ....[50]....
        /*022c*/ 	.word	0xffffffff


	//   ....[51]....
        /*0230*/ 	.word	0xffffffff


	//   ....[52]....
        /*0234*/ 	.word	0xffffffff


	//   ....[53]....
        /*0238*/ 	.word	0xffffffff


	//   ....[54]....
        /*023c*/ 	.word	0xffffffff


	//   ....[55]....
        /*0240*/ 	.word	0xffffffff


	//   ....[56]....
        /*0244*/ 	.word	0xffffffff


	//   ....[57]....
        /*0248*/ 	.word	0xffffffff


	//   ....[58]....
        /*024c*/ 	.word	0xffffffff


	//   ....[59]....
        /*0250*/ 	.word	0xffffffff


	//   ....[60]....
        /*0254*/ 	.word	0xffffffff


	//   ....[61]....
        /*0258*/ 	.word	0xffffffff


	//   ....[62]....
        /*025c*/ 	.word	0xffffffff


	//   ....[63]....
        /*0260*/ 	.word	0xffffffff


	//   ....[64]....
        /*0264*/ 	.word	0xffffffff


	//   ....[65]....
        /*0268*/ 	.word	0xffffffff


	//   ....[66]....
        /*026c*/ 	.word	0xffffffff


	//   ....[67]....
        /*0270*/ 	.word	0xffffffff


	//   ....[68]....
        /*0274*/ 	.word	0xffffffff


	//   ....[69]....
        /*0278*/ 	.word	0xffffffff


	//   ....[70]....
        /*027c*/ 	.word	0xffffffff


	//   ....[71]....
        /*0280*/ 	.word	0xffffffff


	//   ....[72]....
        /*0284*/ 	.word	0x0500000f


	//   ....[73]....
        /*0288*/ 	.word	0x0500000f


	//   ....[74]....
        /*028c*/ 	.word	0x0500000f


	//   ....[75]....
        /*0290*/ 	.word	0x0500000f


	//   ....[76]....
        /*0294*/ 	.word	0x0500000f


	//   ....[77]....
        /*0298*/ 	.word	0x0500000f


	//   ....[78]....
        /*029c*/ 	.word	0x0500000f


	//   ....[79]....
        /*02a0*/ 	.word	0x0500000f


	//   ....[80]....
        /*02a4*/ 	.word	0x0500000f


	//   ....[81]....
        /*02a8*/ 	.word	0x0500000f


	//   ....[82]....
        /*02ac*/ 	.word	0x0500000f


	//   ....[83]....
        /*02b0*/ 	.word	0x0500000f


	//   ....[84]....
        /*02b4*/ 	.word	0x0500000f


	//   ....[85]....
        /*02b8*/ 	.word	0x0500000f


	//   ....[86]....
        /*02bc*/ 	.word	0x0500000f


	//   ....[87]....
        /*02c0*/ 	.word	0x0500000f


	//   ....[88]....
        /*02c4*/ 	.word	0x0500000f


	//   ....[89]....
        /*02c8*/ 	.word	0x0500000f


	//   ....[90]....
        /*02cc*/ 	.word	0x0500000f


	//   ....[91]....
        /*02d0*/ 	.word	0x0500000f


	//   ....[92]....
        /*02d4*/ 	.word	0x0500000f


	//   ....[93]....
        /*02d8*/ 	.word	0x0500000f


	//   ....[94]....
        /*02dc*/ 	.word	0x0500000f


	//   ....[95]....
        /*02e0*/ 	.word	0x0500000f


	//   ....[96]....
        /*02e4*/ 	.word	0x0500000f


	//   ....[97]....
        /*02e8*/ 	.word	0x0500000f


	//   ....[98]....
        /*02ec*/ 	.word	0x0500000f


	//   ....[99]....
        /*02f0*/ 	.word	0x0500000f


	//   ....[100]....
        /*02f4*/ 	.word	0x0500000f


	//   ....[101]....
        /*02f8*/ 	.word	0x0500000f


	//   ....[102]....
        /*02fc*/ 	.word	0x0500000f


	//   ....[103]....
        /*0300*/ 	.word	0x0500000f


	//   ....[104]....
        /*0304*/ 	.word	0x0500000f


	//   ....[105]....
        /*0308*/ 	.word	0x0500000f


	//   ....[106]....
        /*030c*/ 	.word	0x0500000f


	//   ....[107]....
        /*0310*/ 	.word	0x0500000f


	//   ....[108]....
        /*0314*/ 	.word	0x0500000f


	//   ....[109]....
        /*0318*/ 	.word	0x0500000f


	//   ....[110]....
        /*031c*/ 	.word	0x0500000f


	//   ....[111]....
        /*0320*/ 	.word	0x0500000f


	//   ....[112]....
        /*0324*/ 	.word	0x0500000f


	//   ....[113]....
        /*0328*/ 	.word	0x0500000f


	//   ....[114]....
        /*032c*/ 	.word	0x0500000f


	//   ....[115]....
        /*0330*/ 	.word	0x0500000f


	//   ....[116]....
        /*0334*/ 	.word	0x0500000f


	//   ....[117]....
        /*0338*/ 	.word	0x0500000f


	//   ....[118]....
        /*033c*/ 	.word	0x0500000f


	//   ....[119]....
        /*0340*/ 	.word	0x0500000f


	//   ....[120]....
        /*0344*/ 	.word	0x0500000f


	//   ....[121]....
        /*0348*/ 	.word	0x0500000f


	//   ....[122]....
        /*034c*/ 	.word	0x0500000f


	//   ....[123]....
        /*0350*/ 	.word	0x0500000f


	//   ....[124]....
        /*0354*/ 	.word	0x0500000f


	//   ....[125]....
        /*0358*/ 	.word	0x0500000f


	//   ....[126]....
        /*035c*/ 	.word	0x0500000f


	//   ....[127]....
        /*0360*/ 	.word	0x0500000f


	//   ....[128]....
        /*0364*/ 	.word	0x0500000f


	//   ....[129]....
        /*0368*/ 	.word	0x0500000f


	//   ....[130]....
        /*036c*/ 	.word	0x0500000f


	//   ....[131]....
        /*0370*/ 	.word	0x0500000f


	//   ....[132]....
        /*0374*/ 	.word	0x0500000f


	//   ....[133]....
        /*0378*/ 	.word	0x0500000f


	//   ....[134]....
        /*037c*/ 	.word	0x0500000f


	//   ....[135]....
        /*0380*/ 	.word	0x0500000f


	//   ....[136]....
        /*0384*/ 	.word	0x0500000f


	//   ....[137]....
        /*0388*/ 	.word	0x0500000f


	//   ....[138]....
        /*038c*/ 	.word	0x0500000f


	//   ....[139]....
        /*0390*/ 	.word	0x0500000f


	//   ....[140]....
        /*0394*/ 	.word	0x0500000f


	//   ....[141]....
        /*0398*/ 	.word	0x0500000f


	//   ....[142]....
        /*039c*/ 	.word	0x0500000f


	//   ....[143]....
        /*03a0*/ 	.word	0x0500000f


	//   ....[144]....
        /*03a4*/ 	.word	0x0500000f


	//   ....[145]....
        /*03a8*/ 	.word	0x0500000f


	//   ....[146]....
        /*03ac*/ 	.word	0x0500000f


	//   ....[147]....
        /*03b0*/ 	.word	0x0500000f


	//   ....[148]....
        /*03b4*/ 	.word	0x0500000f


	//   ....[149]....
        /*03b8*/ 	.word	0x0500000f


	//   ....[150]....
        /*03bc*/ 	.word	0x0500000f


	//   ....[151]....
        /*03c0*/ 	.word	0x0500000f


	//   ....[152]....
        /*03c4*/ 	.word	0x0500000f


	//   ....[153]....
        /*03c8*/ 	.word	0x0500000f


	//   ....[154]....
        /*03cc*/ 	.word	0x0500000f


	//   ....[155]....
        /*03d0*/ 	.word	0x0500000f


	//   ....[156]....
        /*03d4*/ 	.word	0x0500000f


	//   ....[157]....
        /*03d8*/ 	.word	0x0500000f


	//   ....[158]....
        /*03dc*/ 	.word	0x0500000f


	//   ....[159]....
        /*03e0*/ 	.word	0x0500000f


	//   ....[160]....
        /*03e4*/ 	.word	0x0500000f


	//----- nvinfo : EIATTR_COOP_GROUP_INSTR_OFFSETS
	.align		4
.L_10027:
        /*03e8*/ 	.byte	0x04, 0x28
        /*03ea*/ 	.short	(.L_10029 - .L_10028)


	//   ....[0]....
.L_10028:
        /*03ec*/ 	.word	0x00000b40


	//   ....[1]....
        /*03f0*/ 	.word	0x00000b70


	//   ....[2]....
        /*03f4*/ 	.word	0x00000b90


	//   ....[3]....
        /*03f8*/ 	.word	0x00000bb0


	//   ....[4]....
        /*03fc*/ 	.word	0x00000bd0


	//   ....[5]....
        /*0400*/ 	.word	0x00000d00


	//   ....[6]....
        /*0404*/ 	.word	0x00000d20


	//   ....[7]....
        /*0408*/ 	.word	0x00000d40


	//   ....[8]....
        /*040c*/ 	.word	0x00001b90


	//   ....[9]....
        /*0410*/ 	.word	0x00001c10


	//   ....[10]....
        /*0414*/ 	.word	0x00001c40


	//   ....[11]....
        /*0418*/ 	.word	0x00001c90


	//   ....[12]....
        /*041c*/ 	.word	0x00001ce0


	//   ....[13]....
        /*0420*/ 	.word	0x00001d30


	//   ....[14]....
        /*0424*/ 	.word	0x00001d50


	//   ....[15]....
        /*0428*/ 	.word	0x00001d70


	//   ....[16]....
        /*042c*/ 	.word	0x00002ae0


	//   ....[17]....
        /*0430*/ 	.word	0x00002b20


	//   ....[18]....
        /*0434*/ 	.word	0x00002b60


	//   ....[19]....
        /*0438*/ 	.word	0x00002bd0


	//   ....[20]....
        /*043c*/ 	.word	0x00002c10


	//   ....[21]....
        /*0440*/ 	.word	0x00002c50


	//   ....[22]....
        /*0444*/ 	.word	0x00002c90


	//   ....[23]....
        /*0448*/ 	.word	0x00002cd0


	//   ....[24]....
        /*044c*/ 	.word	0x00002d10


	//   ....[25]....
        /*0450*/ 	.word	0x00002d60


	//   ....[26]....
        /*0454*/ 	.word	0x00002da0


	//   ....[27]....
        /*0458*/ 	.word	0x00002de0


	//   ....[28]....
        /*045c*/ 	.word	0x00002e10


	//   ....[29]....
        /*0460*/ 	.word	0x00002e40


	//   ....[30]....
        /*0464*/ 	.word	0x00002e60


	//   ....[31]....
        /*0468*/ 	.word	0x00002e70


	//   ....[32]....
        /*046c*/ 	.word	0x00002ea0


	//   ....[33]....
        /*0470*/ 	.word	0x00002ec0


	//   ....[34]....
        /*0474*/ 	.word	0x00002ee0


	//   ....[35]....
        /*0478*/ 	.word	0x00002f00


	//   ....[36]....
        /*047c*/ 	.word	0x00002f20


	//   ....[37]....
        /*0480*/ 	.word	0x00002f50


	//   ....[38]....
        /*0484*/ 	.word	0x00002f70


	//   ....[39]....
        /*0488*/ 	.word	0x00002f90


	//   ....[40]....
        /*048c*/ 	.word	0x00002fb0


	//   ....[41]....
        /*0490*/ 	.word	0x00002fd0


	//   ....[42]....
        /*0494*/ 	.word	0x00003000


	//   ....[43]....
        /*0498*/ 	.word	0x00003020


	//   ....[44]....
        /*049c*/ 	.word	0x00003040


	//   ....[45]....
        /*04a0*/ 	.word	0x00003060


	//   ....[46]....
        /*04a4*/ 	.word	0x00003080


	//   ....[47]....
        /*04a8*/ 	.word	0x000030a0


	//   ....[48]....
        /*04ac*/ 	.word	0x000030b0


	//   ....[49]....
        /*04b0*/ 	.word	0x000030f0


	//   ....[50]....
        /*04b4*/ 	.word	0x00003120


	//   ....[51]....
        /*04b8*/ 	.word	0x00003140


	//   ....[52]....
        /*04bc*/ 	.word	0x00003160


	//   ....[53]....
        /*04c0*/ 	.word	0x00003180


	//   ....[54]....
        /*04c4*/ 	.word	0x000031a0


	//   ....[55]....
        /*04c8*/ 	.word	0x000031c0


	//   ....[56]....
        /*04cc*/ 	.word	0x000031e0


	//   ....[57]....
        /*04d0*/ 	.word	0x00003210


	//   ....[58]....
        /*04d4*/ 	.word	0x00003240


	//   ....[59]....
        /*04d8*/ 	.word	0x00003260


	//   ....[60]....
        /*04dc*/ 	.word	0x00003280


	//   ....[61]....
        /*04e0*/ 	.word	0x000032a0


	//   ....[62]....
        /*04e4*/ 	.word	0x000032d0


	//   ....[63]....
        /*04e8*/ 	.word	0x000032f0


	//   ....[64]....
        /*04ec*/ 	.word	0x00003330


	//   ....[65]....
        /*04f0*/ 	.word	0x00003350


	//   ....[66]....
        /*04f4*/ 	.word	0x00003370


	//   ....[67]....
        /*04f8*/ 	.word	0x00003390


	//   ....[68]....
        /*04fc*/ 	.word	0x000033b0


	//   ....[69]....
        /*0500*/ 	.word	0x000033c0


	//   ....[70]....
        /*0504*/ 	.word	0x000033e0


	//   ....[71]....
        /*0508*/ 	.word	0x00003420


	//   ....[72]....
        /*050c*/ 	.word	0x00005140


	//   ....[73]....
        /*0510*/ 	.word	0x000051a0


	//   ....[74]....
        /*0514*/ 	.word	0x00005200


	//   ....[75]....
        /*0518*/ 	.word	0x00005260


	//   ....[76]....
        /*051c*/ 	.word	0x000052c0


	//   ....[77]....
        /*0520*/ 	.word	0x00005340


	//   ....[78]....
        /*0524*/ 	.word	0x000053a0


	//   ....[79]....
        /*0528*/ 	.word	0x00005410


	//   ....[80]....
        /*052c*/ 	.word	0x00005470


	//   ....[81]....
        /*0530*/ 	.word	0x000054f0


	//   ....[82]....
        /*0534*/ 	.word	0x00005560


	//   ....[83]....
        /*0538*/ 	.word	0x000055c0


	//   ....[84]....
        /*053c*/ 	.word	0x00005640


	//   ....[85]....
        /*0540*/ 	.word	0x000056b0


	//   ....[86]....
        /*0544*/ 	.word	0x00005710


	//   ....[87]....
        /*0548*/ 	.word	0x00005790


	//   ....[88]....
        /*054c*/ 	.word	0x00005800


	//   ....[89]....
        /*0550*/ 	.word	0x00005860


	//   ....[90]....
        /*0554*/ 	.word	0x000058e0


	//   ....[91]....
        /*0558*/ 	.word	0x00005950


	//   ....[92]....
        /*055c*/ 	.word	0x000059b0


	//   ....[93]....
        /*0560*/ 	.word	0x00005a20


	//   ....[94]....
        /*0564*/ 	.word	0x00005a90


	//   ....[95]....
        /*0568*/ 	.word	0x00005af0


	//   ....[96]....
        /*056c*/ 	.word	0x00005b70


	//   ....[97]....
        /*0570*/ 	.word	0x00005be0


	//   ....[98]....
        /*0574*/ 	.word	0x00005c40


	//   ....[99]....
        /*0578*/ 	.word	0x00005cc0


	//   ....[100]....
        /*057c*/ 	.word	0x00005d30


	//   ....[101]....
        /*0580*/ 	.word	0x00005d90


	//   ....[102]....
        /*0584*/ 	.word	0x00005e10


	//   ....[103]....
        /*0588*/ 	.word	0x00005e80


	//   ....[104]....
        /*058c*/ 	.word	0x00005ee0


	//   ....[105]....
        /*0590*/ 	.word	0x00005f50


	//   ....[106]....
        /*0594*/ 	.word	0x00005fc0


	//   ....[107]....
        /*0598*/ 	.word	0x00006020


	//   ....[108]....
        /*059c*/ 	.word	0x000060a0


	//   ....[109]....
        /*05a0*/ 	.word	0x00006110


	//   ....[110]....
        /*05a4*/ 	.word	0x00006170


	//   ....[111]....
        /*05a8*/ 	.word	0x000061f0


	//   ....[112]....
        /*05ac*/ 	.word	0x00006260


	//   ....[113]....
        /*05b0*/ 	.word	0x000062c0


	//   ....[114]....
        /*05b4*/ 	.word	0x00006330


	//   ....[115]....
        /*05b8*/ 	.word	0x000063a0


	//   ....[116]....
        /*05bc*/ 	.word	0x00006400


	//   ....[117]....
        /*05c0*/ 	.word	0x00006480


	//   ....[118]....
        /*05c4*/ 	.word	0x000064f0


	//   ....[119]....
        /*05c8*/ 	.word	0x00006550


	//   ....[120]....
        /*05cc*/ 	.word	0x000065c0


	//   ....[121]....
        /*05d0*/ 	.word	0x00006630


	//   ....[122]....
        /*05d4*/ 	.word	0x00006690


	//   ....[123]....
        /*05d8*/ 	.word	0x00006700


	//   ....[124]....
        /*05dc*/ 	.word	0x00006770


	//   ....[125]....
        /*05e0*/ 	.word	0x000067d0


	//   ....[126]....
        /*05e4*/ 	.word	0x00006840


	//   ....[127]....
        /*05e8*/ 	.word	0x000068b0


	//   ....[128]....
        /*05ec*/ 	.word	0x00006910


	//   ....[129]....
        /*05f0*/ 	.word	0x00006980


	//   ....[130]....
        /*05f4*/ 	.word	0x00006a00


	//   ....[131]....
        /*05f8*/ 	.word	0x00006a60


	//   ....[132]....
        /*05fc*/ 	.word	0x00006ae0


	//   ....[133]....
        /*0600*/ 	.word	0x00006b60


	//   ....[134]....
        /*0604*/ 	.word	0x00006bc0


	//   ....[135]....
        /*0608*/ 	.word	0x00006c30


	//   ....[136]....
        /*060c*/ 	.word	0x00006c90


	//   ....[137]....
        /*0610*/ 	.word	0x00006cf0


	//   ....[138]....
        /*0614*/ 	.word	0x00006d60


	//   ....[139]....
        /*0618*/ 	.word	0x00006de0


	//   ....[140]....
        /*061c*/ 	.word	0x00006e40


	//   ....[141]....
        /*0620*/ 	.word	0x00006ec0


	//   ....[142]....
        /*0624*/ 	.word	0x00006f30


	//   ....[143]....
        /*0628*/ 	.word	0x00006f90


	//   ....[144]....
        /*062c*/ 	.word	0x00007010


	//   ....[145]....
        /*0630*/ 	.word	0x00007080


	//   ....[146]....
        /*0634*/ 	.word	0x000070e0


	//   ....[147]....
        /*0638*/ 	.word	0x00007160


	//   ....[148]....
        /*063c*/ 	.word	0x000071c0


	//   ....[149]....
        /*0640*/ 	.word	0x00007220


	//   ....[150]....
        /*0644*/ 	.word	0x00007290


	//   ....[151]....
        /*0648*/ 	.word	0x000072f0


	//   ....[152]....
        /*064c*/ 	.word	0x00007350


	//   ....[153]....
        /*0650*/ 	.word	0x000073c0


	//   ....[154]....
        /*0654*/ 	.word	0x00007420


	//   ....[155]....
        /*0658*/ 	.word	0x00007480


	//   ....[156]....
        /*065c*/ 	.word	0x000074e0


	//   ....[157]....
        /*0660*/ 	.word	0x00007540


	//   ....[158]....
        /*0664*/ 	.word	0x000075a0


	//   ....[159]....
        /*0668*/ 	.word	0x00007610


	//   ....[160]....
        /*066c*/ 	.word	0x00007680


	//----- nvinfo : EIATTR_SYSCALL_OFFSETS
	.align		4
.L_10029:
        /*0670*/ 	.byte	0x04, 0x46
        /*0672*/ 	.short	(.L_10031 - .L_10030)


	//   ....[0]....
.L_10030:
        /*0674*/ 	.word	0x00004fd0


	//   ....[1]....
        /*0678*/ 	.word	0x000050d0


	//----- nvinfo : EIATTR_EXIT_INSTR_OFFSETS
	.align		4
.L_10031:
        /*067c*/ 	.byte	0x04, 0x1c
        /*067e*/ 	.short	(.L_10033 - .L_10032)


	//   ....[0]....
.L_10032:
        /*0680*/ 	.word	0x00004340


	//   ....[1]....
        /*0684*/ 	.word	0x000043a0


	//   ....[2]....
        /*0688*/ 	.word	0x00004ed0


	//   ....[3]....
        /*068c*/ 	.word	0x000050e0


	//----- nvinfo : EIATTR_CRS_STACK_SIZE
	.align		4
.L_10033:
        /*0690*/ 	.byte	0x04, 0x1e
        /*0692*/ 	.short	(.L_10035 - .L_10034)
.L_10034:
        /*0694*/ 	.word	0x00000000


	//----- nvinfo : EIATTR_CBANK_PARAM_SIZE
	.align		4
.L_10035:
        /*0698*/ 	.byte	0x03, 0x19
        /*069a*/ 	.short	0x007c


	//----- nvinfo : EIATTR_PARAM_CBANK
	.align		4
        /*069c*/ 	.byte	0x04, 0x0a
        /*069e*/ 	.short	(.L_10037 - .L_10036)
	.align		4
.L_10036:
        /*06a0*/ 	.word	index@(.nv.constant0._ZN4vllm25paged_attention_v1_kernelIfhLi112ELi32ELi128ELNS_18Fp8KVCacheDataTypeE2ELb1EEEvPT_PKS2_PKT0_S8_ifPKiSA_iPKfiiiSC_SC_iiiii)
        /*06a4*/ 	.short	0x0210
        /*06a6*/ 	.short	0x007c


	//----- nvinfo : EIATTR_SW_WAR
	.align		4
.L_10037:
        /*06a8*/ 	.byte	0x04, 0x36
        /*06aa*/ 	.short	(.L_10039 - .L_10038)
.L_10038:
        /*06ac*/ 	.word	0x00000008
.L_10039:


//--------------------- .nv.info._ZN4vllm25paged_attention_v1_kernelIfhLi96ELi32ELi128ELNS_18Fp8KVCacheDataTypeE2ELb1EEEvPT_PKS2_PKT0_S8_ifPKiSA_iPKfiiiSC_SC_iiiii --------------------------
	.section	.nv.info._ZN4vllm25paged_attention_v1_kernelIfhLi96ELi32ELi128ELNS_18Fp8KVCacheDataTypeE2ELb1EEEvPT_PKS2_PKT0_S8_ifPKiSA_iPKfiiiSC_SC_iiiii,"",@"SHT_CUDA_INFO"
	.sectionflags	@""
	.align	4


	//----- nvinfo : EIATTR_CUDA_API_VERSION
	.align		4
        /*0000*/ 	.byte	0x04, 0x37
        /*0002*/ 	.short	(.L_10041 - .L_10040)
.L_10040:
        /*0004*/ 	.word	0x00000082


	//----- nvinfo : EIATTR_KPARAM_INFO
	.align		4
.L_10041:
        /*0008*/ 	.byte	0x04, 0x17
        /*000a*/ 	.short	(.L_10043 - .L_10042)
.L_10042:
        /*000c*/ 	.word	0x00000000
        /*0010*/ 	.short	0x0013
        /*0012*/ 	.short	0x0078
        /*0014*/ 	.byte	0x00, 0xf0, 0x11, 0x00


	//----- nvinfo : EIATTR_KPARAM_INFO
	.align		4
.L_10043:
        /*0018*/ 	.byte	0x04, 0x17
        /*001a*/ 	.short	(.L_10045 - .L_10044)
.L_10044:
        /*001c*/ 	.word	0x00000000
        /*0020*/ 	.short	0x0012
        /*0022*/ 	.short	0x0074
        /*0024*/ 	.byte	0x00, 0xf0, 0x11, 0x00


	//----- nvinfo : EIATTR_KPARAM_INFO
	.align		4
.L_10045:
        /*0028*/ 	.byte	0x04, 0x17
        /*002a*/ 	.short	(.L_10047 - .L_10046)
.L_10046:
        /*002c*/ 	.word	0x00000000
        /*0030*/ 	.short	0x0011
        /*0032*/ 	.short	0x0070
        /*0034*/ 	.byte	0x00, 0xf0, 0x11, 0x00


	//----- nvinfo : EIATTR_KPARAM_INFO
	.align		4
.L_10047:
        /*0038*/ 	.byte	0x04, 0x17
        /*003a*/ 	.short	(.L_10049 - .L_10048)
.L_10048:
        /*003c*/ 	.word	0x00000000
        /*0040*/ 	.short	0x0010
        /*0042*/ 	.short	0x006c
        /*0044*/ 	.byte	0x00, 0xf0, 0x11, 0x00


	//----- nvinfo : EIATTR_KPARAM_INFO
	.align		4
.L_10049:
        /*0048*/ 	.byte	0x04, 0x17
        /*004a*/ 	.short	(.L_10051 - .L_10050)
.L_10050:
        /*004c*/ 	.word	0x00000000
        /*0050*/ 	.short	0x000f
        /*0052*/ 	.short	0x0068
        /*0054*/ 	.byte	0x00, 0xf0, 0x11, 0x00


	//----- nvinfo : EIATTR_KPARAM_INFO
	.align		4
.L_10051:
        /*0058*/ 	.byte	0x04, 0x17
        /*005a*/ 	.short	(.L_10053 - .L_10052)
.L_10052:
        /*005c*/ 	.word	0x00000000
        /*0060*/ 	.short	0x000e
        /*0062*/ 	.short	0x0060
        /*0064*/ 	.byte	0x00, 0xf0, 0x21, 0x00


	//----- nvinfo : EIATTR_KPARAM_INFO
	.align		4
.L_10053:
        /*0068*/ 	.byte	0x04, 0x17
        /*006a*/ 	.short	(.L_10055 - .L_10054)
.L_10054:
        /*006c*/ 	.word	0x00000000
        /*0070*/ 	.short	0x000d
        /*0072*/ 	.short	0x0058
        /*0074*/ 	.byte	0x00, 0xf0, 0x21, 0x00


	//----- nvinfo : EIATTR_KPARAM_INFO
	.align		4
.L_10055:
        /*0078*/ 	.byte	0x04, 0x17
        /*007a*/ 	.short	(.L_10057 - .L_10056)
.L_10056:
        /*007c*/ 	.word	0x00000000
        /*0080*/ 	.short	0x000c
        /*0082*/ 	.short	0x0050
        /*0084*/ 	.byte	0x00, 0xf0, 0x11, 0x00


	//----- nvinfo : EIATTR_KPARAM_INFO
	.align		4
.L_10057:
        /*0088*/ 	.byte	0x04, 0x17
        /*008a*/ 	.short	(.L_10059 - .L_10058)
.L_10058:
        /*008c*/ 	.word	0x00000000
        /*0090*/ 	.short	0x000b
        /*0092*/ 	.short	0x004c
        /*0094*/ 	.byte	0x00, 0xf0, 0x11, 0x00


	//----- nvinfo : EIATTR_KPARAM_INFO
	.align		4
.L_10059:
        /*0098*/ 	.byte	0x04, 0x17
        /*009a*/ 	.short	(.L_10061 - .L_10060)
.L_10060:
        /*009c*/ 	.word	0x00000000
        /*00a0*/ 	.short	0x000a
        /*00a2*/ 	.short	0x0048
        /*00a4*/ 	.byte	0x00, 0xf0, 0x11, 0x00


	//----- nvinfo : EIATTR_KPARAM_INFO
	.align		4
.L_10061:
        /*00a8*/ 	.byte	0x04, 0x17
        /*00aa*/ 	.short	(.L_10063 - .L_10062)
.L_10062:
        /*00ac*/ 	.word	0x00000000
        /*00b0*/ 	.short	0x0009
        /*00b2*/ 	.short	0x0040
        /*00b4*/ 	.byte	0x00, 0xf0, 0x21, 0x00


	//----- nvinfo : EIATTR_KPARAM_INFO
	.align		4
.L_10063:
        /*00b8*/ 	.byte	0x04, 0x17
        /*00ba*/ 	.short	(.L_10065 - .L_10064)
.L_10064:
        /*00bc*/ 	.word	0x00000000
        /*00c0*/ 	.short	0x0008
        /*00c2*/ 	.short	0x0038
        /*00c4*/ 	.byte	0x00, 0xf0, 0x11, 0x00


	//----- nvinfo : EIATTR_KPARAM_INFO
	.align		4
.L_10065:
        /*00c8*/ 	.byte	0x04, 0x17
        /*00ca*/ 	.short	(.L_10067 - .L_10066)
.L_10066:
        /*00cc*/ 	.word	0x00000000
        /*00d0*/ 	.short	0x0007
        /*00d2*/ 	.short	0x0030
        /*00d4*/ 	.byte	0x00, 0xf0, 0x21, 0x00


	//----- nvinfo : EIATTR_KPARAM_INFO
	.align		4
.L_10067:
        /*00d8*/ 	.byte	0x04, 0x17
        /*00da*/ 	.short	(.L_10069 - .L_10068)
.L_10068:
        /*00dc*/ 	.word	0x00000000
        /*00e0*/ 	.short	0x0006
        /*00e2*/ 	.short	0x0028
        /*00e4*/ 	.byte	0x00, 0xf0, 0x21, 0x00


	//----- nvinfo : EIATTR_KPARAM_INFO
	.align		4
.L_10069:
        /*00e8*/ 	.byte	0x04, 0x17
        /*00ea*/ 	.short	(.L_10071 - .L_10070)
.L_10070:
        /*00ec*/ 	.word	0x00000000
        /*00f0*/ 	.short	0x0005
        /*00f2*/ 	.short	0x0024
        /*00f4*/ 	.byte	0x00, 0xf0, 0x11, 0x00


	//----- nvinfo : EIATTR_KPARAM_INFO
	.align		4
.L_10071:
        /*00f8*/ 	.byte	0x04, 0x17
        /*00fa*/ 	.short	(.L_10073 - .L_10072)
.L_10072:
        /*00fc*/ 	.word	0x00000000
        /*0100*/ 	.short	0x0004
        /*0102*/ 	.short	0x0020
        /*0104*/ 	.byte	0x00, 0xf0, 0x11, 0x00


	//----- nvinfo : EIATTR_KPARAM_INFO
	.align		4
.L_10073:
        /*0108*/ 	.byte	0x04, 0x17
        /*010a*/ 	.short	(.L_10075 - .L_10074)
.L_10074:
        /*010c*/ 	.word	0x00000000
        /*0110*/ 	.short	0x0003
        /*0112*/ 	.short	0x0018
        /*0114*/ 	.byte	0x00, 0xf0, 0x21, 0x00


	//----- nvinfo : EIATTR_KPARAM_INFO
	.align		4
.L_10075:
        /*0118*/ 	.byte	0x04, 0x17
        /*011a*/ 	.short	(.L_10077 - .L_10076)
.L_10076:
        /*011c*/ 	.word	0x00000000
        /*0120*/ 	.short	0x0002
        /*0122*/ 	.short	0x0010
        /*0124*/ 	.byte	0x00, 0xf0, 0x21, 0x00


	//----- nvinfo : EIATTR_KPARAM_INFO
	.align		4
.L_10077:
        /*0128*/ 	.byte	0x04, 0x17
        /*012a*/ 	.short	(.L_10079 - .L_10078)
.L_10078:
        /*012c*/ 	.word	0x00000000
        /*0130*/ 	.short	0x0001
        /*0132*/ 	.short	0x0008
        /*0134*/ 	.byte	0x00, 0xf0, 0x21, 0x00


	//----- nvinfo : EIATTR_KPARAM_INFO
	.align		4
.L_10079:
        /*0138*/ 	.byte	0x04, 0x17
        /*013a*/ 	.short	(.L_10081 - .L_10080)
.L_10080:
        /*013c*/ 	.word	0x00000000
        /*0140*/ 	.short	0x0000
        /*0142*/ 	.short	0x0000
        /*0144*/ 	.byte	0x00, 0xf0, 0x21, 0x00


	//----- nvinfo : EIATTR_SPARSE_MMA_MASK
	.align		4
.L_10081:
        /*0148*/ 	.byte	0x03, 0x50
        /*014a*/ 	.short	0x0000


	//----- nvinfo : EIATTR_MAXREG_COUNT
	.align		4
        /*014c*/ 	.byte	0x03, 0x1b
        /*014e*/ 	.short	0x00ff


	//----- nvinfo : EIATTR_NUM_BARRIERS
	.align		4
        /*0150*/ 	.byte	0x02, 0x4c
        /*0152*/ 	.byte	0x01
	.zero		1


	//----- nvinfo : EIATTR_EXTERNS
	.align		4
        /*0154*/ 	.byte	0x04, 0x0f
        /*0156*/ 	.short	(.L_10083 - .L_10082)


	//   ....[0]....
	.align		4
.L_10082:
        /*0158*/ 	.word	index@(__assertfail)


	//----- nvinfo : EIATTR_MERCURY_ISA_VERSION
	.align		4
.L_10083:
        /*015c*/ 	.byte	0x03, 0x5f
        /*015e*/ 	.short	0x0101


	//----- nvinfo : EIATTR_COOP_GROUP_MASK_REGIDS
	.align		4
        /*0160*/ 	.byte	0x04, 0x29
        /*0162*/ 	.short	(.L_10085 - .L_10084)


	//   ....[0]....
.L_10084:
        /*0164*/ 	.word	0xffffffff


	//   ....[1]....
        /*0168*/ 	.word	0xffffffff


	//   ....[2]....
        /*016c*/ 	.word	0xffffffff


	//   ....[3]....
        /*0170*/ 	.word	0xffffffff


	//   ....[4]....
        /*0174*/ 	.word	0xffffffff


	//   ....[5]....
        /*0178*/ 	.word	0xffffffff


	//   ....[6]....
        /*017c*/ 	.word	0xffffffff


	//   ....[7]....
        /*0180*/ 	.word	0xffffffff


	//   ....[8]....
        /*0184*/ 	.word	0xffffffff


	//   ....[9]....
        /*0188*/ 	.word	0xffffffff


	//   ....[10]....
        /*018c*/ 	.word	0xffffffff


	//   ....[11]....
        /*0190*/ 	.word	0xffffffff


	//   ....[12]....
        /*0194*/ 	.word	0xffffffff


	//   ....[13]....
        /*0198*/ 	.word	0xffffffff


	//   ....[14]....
        /*019c*/ 	.word	0xffffffff


	//   ....[15]....
        /*01a0*/ 	.word	0xffffffff


	//   ....[16]....
        /*01a4*/ 	.word	0xffffffff


	//   ....[17]....
        /*01a8*/ 	.word	0xffffffff


	//   ....[18]....
        /*01ac*/ 	.word	0xffffffff


	//   ....[19]....
        /*01b0*/ 	.word	0xffffffff


	//   ....[20]....
        /*01b4*/ 	.word	0xffffffff


	//   ....[21]....
        /*01b8*/ 	.word	0xffffffff


	//   ....[22]....
        /*01bc*/ 	.word	0xffffffff


	//   ....[23]....
        /*01c0*/ 	.word	0xffffffff


	//   ....[24]....
        /*01c4*/ 	.word	0xffffffff


	//   ....[25]....
        /*01c8*/ 	.word	0xffffffff


	//   ....[26]....
        /*01cc*/ 	.word	0xffffffff


	//   ....[27]....
        /*01d0*/ 	.word	0xffffffff


	//   ....[28]....
        /*01d4*/ 	.word	0xffffffff


	//   ....[29]....
        /*01d8*/ 	.word	0xffffffff


	//   ....[30]....
        /*01dc*/ 	.word	0xffffffff


	//   ....[31]....
        /*01e0*/ 	.word	0xffffffff


	//   ....[32]....
        /*01e4*/ 	.word	0xffffffff


	//   ....[33]....
        /*01e8*/ 	.word	0xffffffff


	//   ....[34]....
        /*01ec*/ 	.word	0xffffffff


	//   ....[35]....
        /*01f0*/ 	.word	0xffffffff


	//   ....[36]....
        /*01f4*/ 	.word	0xffffffff


	//   ....[37]....
        /*01f8*/ 	.word	0xffffffff


	//   ....[38]....
        /*01fc*/ 	.word	0xffffffff


	//   ....[39]....
        /*0200*/ 	.word	0xffffffff


	//   ....[40]....
        /*0204*/ 	.word	0xffffffff


	//   ....[41]....
        /*0208*/ 	.word	0xffffffff


	//   ....[42]....
        /*020c*/ 	.word	0xffffffff


	//   ....[43]....
        /*0210*/ 	.word	0xffffffff


	//   ....[44]....
        /*0214*/ 	.word	0xffffffff


	//   ....[45]....
        /*0218*/ 	.word	0xffffffff


	//   ....[46]....
        /*021c*/ 	.word	0xffffffff


	//   ....[47]....
        /*0220*/ 	.word	0xffffffff


	//   ....[48]....
        /*0224*/ 	.word	0xffffffff


	//   ....[49]....
        /*0228*/ 	.word	0xffffffff


	//   ....[50]....
        /*022c*/ 	.word	0xffffffff


	//   ....[51]....
        /*0230*/ 	.word	0xffffffff


	//   ....[52]....
        /*0234*/ 	.word	0xffffffff


	//   ....[53]....
        /*0238*/ 	.word	0xffffffff


	//   ....[54]....
        /*023c*/ 	.word	0xffffffff


	//   ....[55]....
        /*0240*/ 	.word	0xffffffff


	//   ....[56]....
        /*0244*/ 	.word	0xffffffff


	//   ....[57]....
        /*0248*/ 	.word	0xffffffff


	//   ....[58]....
        /*024c*/ 	.word	0xffffffff


	//   ....[59]....
        /*0250*/ 	.word	0xffffffff


	//   ....[60]....
        /*0254*/ 	.word	0xffffffff


	//   ....[61]....
        /*0258*/ 	.word	0xffffffff


	//   ....[62]....
        /*025c*/ 	.word	0xffffffff


	//   ....[63]....
        /*0260*/ 	.word	0xffffffff


	//   ....[64]....
        /*0264*/ 	.word	0x0500000f


	//   ....[65]....
        /*0268*/ 	.word	0x0500000f


	//   ....[66]....
        /*026c*/ 	.word	0x0500000f


	//   ....[67]....
        /*0270*/ 	.word	0x0500000f


	//   ....[68]....
        /*0274*/ 	.word	0x0500000f


	//   ....[69]....
        /*0278*/ 	.word	0x0500000f


	//   ....[70]....
        /*027c*/ 	.word	0x0500000f


	//   ....[71]....
        /*0280*/ 	.word	0x0500000f


	//   ....[72]....
        /*0284*/ 	.word	0x0500000f


	//   ....[73]....
        /*0288*/ 	.word	0x0500000f


	//   ....[74]....
        /*028c*/ 	.word	0x0500000f


	//   ....[75]....
        /*0290*/ 	.word	0x0500000f


	//   ....[76]....
        /*0294*/ 	.word	0x0500000f


	//   ....[77]....
        /*0298*/ 	.word	0x0500000f


	//   ....[78]....
        /*029c*/ 	.word	0x0500000f


	//   ....[79]....
        /*02a0*/ 	.word	0x0500000f


	//   ....[80]....
        /*02a4*/ 	.word	0x0500000f


	//   ....[81]....
        /*02a8*/ 	.word	0x0500000f


	//   ....[82]....
        /*02ac*/ 	.word	0x0500000f


	//   ....[83]....
        /*02b0*/ 	.word	0x0500000f


	//   ....[84]....
        /*02b4*/ 	.word	0x0500000f


	//   ....[85]....
        /*02b8*/ 	.word	0x0500000f


	//   ....[86]....
        /*02bc*/ 	.word	0x0500000f


	//   ....[87]....
        /*02c0*/ 	.word	0x0500000f


	//   ....[88]....
        /*02c4*/ 	.word	0x0500000f


	//   ....[89]....
        /*02c8*/ 	.word	0x0500000f


	//   ....[90]....
        /*02cc*/ 	.word	0x0500000f


	//   ....[91]....
        /*02d0*/ 	.word	0x0500000f


	//   ....[92]....
        /*02d4*/ 	.word	0x0500000f


	//   ....[93]....
        /*02d8*/ 	.word	0x0500000f


	//   ....[94]....
        /*02dc*/ 	.word	0x0500000f


	//   ....[95]....
        /*02e0*/ 	.word	0x0500000f


	//   ....[96]....
        /*02e4*/ 	.word	0x0500000f


	//   ....[97]....
        /*02e8*/ 	.word	0x0500000f


	//   ....[98]....
        /*02ec*/ 	.word	0x0500000f


	//   ....[99]....
        /*02f0*/ 	.word	0x0500000f


	//   ....[100]....
        /*02f4*/ 	.word	0x0500000f


	//   ....[101]....
        /*02f8*/ 	.word	0x0500000f


	//   ....[102]....
        /*02fc*/ 	.word	0x0500000f


	//   ....[103]....
        /*0300*/ 	.word	0x0500000f


	//   ....[104]....
        /*0304*/ 	.word	0x0500000f


	//   ....[105]....
        /*0308*/ 	.word	0x0500000f


	//   ....[106]....
        /*030c*/ 	.word	0x0500000f


	//   ....[107]....
        /*0310*/ 	.word	0x0500000f


	//   ....[108]....
        /*0314*/ 	.word	0x0500000f


	//   ....[109]....
        /*0318*/ 	.word	0x0500000f


	//   ....[110]....
        /*031c*/ 	.word	0x0500000f


	//   ....[111]....
        /*0320*/ 	.word	0x0500000f


	//   ....[112]....
        /*0324*/ 	.word	0x0500000f


	//   ....[113]....
        /*0328*/ 	.word	0x0500000f


	//   ....[114]....
        /*032c*/ 	.word	0x0500000f


	//   ....[115]....
        /*0330*/ 	.word	0x0500000f


	//   ....[116]....
        /*0334*/ 	.word	0x0500000f


	//   ....[117]....
        /*0338*/ 	.word	0x0500000f


	//   ....[118]....
        /*033c*/ 	.word	0x0500000f


	//   ....[119]....
        /*0340*/ 	.word	0x0500000f


	//   ....[120]....
        /*0344*/ 	.word	0x0500000f


	//   ....[121]....
        /*0348*/ 	.word	0x0500000f


	//   ....[122]....
        /*034c*/ 	.word	0x0500000f


	//   ....[123]....
        /*0350*/ 	.word	0x0500000f


	//   ....[124]....
        /*0354*/ 	.word	0x0500000f


	//   ....[125]....
        /*0358*/ 	.word	0x0500000f


	//   ....[126]....
        /*035c*/ 	.word	0x0500000f


	//   ....[127]....
        /*0360*/ 	.word	0x0500000f


	//   ....[128]....
        /*0364*/ 	.word	0x0500000f


	//   ....[129]....
        /*0368*/ 	.word	0x0500000f


	//   ....[130]....
        /*036c*/ 	.word	0x0500000f


	//   ....[131]....
        /*0370*/ 	.word	0x0500000f


	//   ....[132]....
        /*0374*/ 	.word	0x0500000f


	//   ....[133]....
        /*0378*/ 	.word	0x0500000f


	//   ....[134]....
        /*037c*/ 	.word	0x0500000f


	//   ....[135]....
        /*0380*/ 	.word	0x0500000f


	//   ....[136]....
        /*0384*/ 	.word	0x0500000f


	//   ....[137]....
        /*0388*/ 	.word	0x0500000f


	//   ....[138]....
        /*038c*/ 	.word	0x0500000f


	//   ....[139]....
        /*0390*/ 	.word	0x0500000f


	//   ....[140]....
        /*0394*/ 	.word	0x0500000f


	//----- nvinfo : EIATTR_COOP_GROUP_INSTR_OFFSETS
	.align		4
.L_10085:
        /*0398*/ 	.byte	0x04, 0x28
        /*039a*/ 	.short	(.L_10087 - .L_10086)


	//   ....[0]....
.L_10086:
        /*039c*/ 	.word	0x00000b40


	//   ....[1]....
        /*03a0*/ 	.word	0x00000b70


	//   ....[2]....
        /*03a4*/ 	.word	0x00000b90


	//   ....[3]....
        /*03a8*/ 	.word	0x00000bb0


	//   ....[4]....
        /*03ac*/ 	.word	0x00000bd0


	//   ....[5]....
        /*03b0*/ 	.word	0x00000d00


	//   ....[6]....
        /*03b4*/ 	.word	0x00000d20


	//   ....[7]....
        /*03b8*/ 	.word	0x00000d40


	//   ....[8]....
        /*03bc*/ 	.word	0x00001b90


	//   ....[9]....
        /*03c0*/ 	.word	0x00001c10


	//   ....[10]....
        /*03c4*/ 	.word	0x00001c40


	//   ....[11]....
        /*03c8*/ 	.word	0x00001c90


	//   ....[12]....
        /*03cc*/ 	.word	0x00001ce0


	//   ....[13]....
        /*03d0*/ 	.word	0x00001d30


	//   ....[14]....
        /*03d4*/ 	.word	0x00001d50


	//   ....[15]....
        /*03d8*/ 	.word	0x00001d70


	//   ....[16]....
        /*03dc*/ 	.word	0x00002b00


	//   ....[17]....
        /*03e0*/ 	.word	0x00002b40


	//   ....[18]....
        /*03e4*/ 	.word	0x00002b80


	//   ....[19]....
        /*03e8*/ 	.word	0x00002bc0


	//   ....[20]....
        /*03ec*/ 	.word	0x00002be0


	//   ....[21]....
        /*03f0*/ 	.word	0x00002c10


	//   ....[22]....
        /*03f4*/ 	.word	0x00002c40


	//   ....[23]....
        /*03f8*/ 	.word	0x00002c60


	//   ....[24]....
        /*03fc*/ 	.word	0x00002c90


	//   ....[25]....
        /*0400*/ 	.word	0x00002cc0


	//   ....[26]....
        /*0404*/ 	.word	0x00002d10


	//   ....[27]....
        /*0408*/ 	.word	0x00002d40


	//   ....[28]....
        /*040c*/ 	.word	0x00002d60


	//   ....[29]....
        /*0410*/ 	.word	0x00002d90


	//   ....[30]....
        /*0414*/ 	.word	0x00002db0


	//   ....[31]....
        /*0418*/ 	.word	0x00002dd0


	//   ....[32]....
        /*041c*/ 	.word	0x00002e00


	//   ....[33]....
        /*0420*/ 	.word	0x00002e30


	//   ....[34]....
        /*0424*/ 	.word	0x00002e60


	//   ....[35]....
        /*0428*/ 	.word	0x00002e70


	//   ....[36]....
        /*042c*/ 	.word	0x00002ea0


	//   ....[37]....
        /*0430*/ 	.word	0x00002ec0


	//   ....[38]....
        /*0434*/ 	.word	0x00002f10


	//   ....[39]....
        /*0438*/ 	.word	0x00002f30


	//   ....[40]....
        /*043c*/ 	.word	0x00002f60


	//   ....[41]....
        /*0440*/ 	.word	0x00002f90


	//   ....[42]....
        /*0444*/ 	.word	0x00002fb0


	//   ....[43]....
        /*0448*/ 	.word	0x00002fd0


	//   ....[44]....
        /*044c*/ 	.word	0x00002ff0


	//   ....[45]....
        /*0450*/ 	.word	0x00003010


	//   ....[46]....
        /*0454*/ 	.word	0x00003020


	//   ....[47]....
        /*0458*/ 	.word	0x00003050


	//   ....[48]....
        /*045c*/ 	.word	0x00003080


	//   ....[49]....
        /*0460*/ 	.word	0x000030b0


	//   ....[50]....
        /*0464*/ 	.word	0x000030d0


	//   ....[51]....
        /*0468*/ 	.word	0x000030f0


	//   ....[52]....
        /*046c*/ 	.word	0x00003110


	//   ....[53]....
        /*0470*/ 	.word	0x00003130


	//   ....[54]....
        /*0474*/ 	.word	0x00003150


	//   ....[55]....
        /*0478*/ 	.word	0x00003170


	//   ....[56]....
        /*047c*/ 	.word	0x00003190


	//   ....[57]....
        /*0480*/ 	.word	0x000031b0


	//   ....[58]....
        /*0484*/ 	.word	0x000031d0


	//   ....[59]....
        /*0488*/ 	.word	0x000031f0


	//   ....[60]....
        /*048c*/ 	.word	0x00003210


	//   ....[61]....
        /*0490*/ 	.word	0x00003240


	//   ....[62]....
        /*0494*/ 	.word	0x00003260


	//   ....[63]....
        /*0498*/ 	.word	0x00003280


	//   ....[64]....
        /*049c*/ 	.word	0x00004aa0


	//   ....[65]....
        /*04a0*/ 	.word	0x00004b00


	//   ....[66]....
        /*04a4*/ 	.word	0x00004b60


	//   ....[67]....
        /*04a8*/ 	.word	0x00004bc0


	//   ....[68]....
        /*04ac*/ 	.word	0x00004c20


	//   ....[69]....
        /*04b0*/ 	.word	0x00004ca0


	//   ....[70]....
        /*04b4*/ 	.word	0x00004d10


	//   ....[71]....
        /*04b8*/ 	.word	0x00004d80


	//   ....[72]....
        /*04bc*/ 	.word	0x00004de0


	//   ....[73]....
        /*04c0*/ 	.word	0x00004e60


	//   ....[74]....
        /*04c4*/ 	.word	0x00004ed0


	//   ....[75]....
        /*04c8*/ 	.word	0x00004f30


	//   ....[76]....
        /*04cc*/ 	.word	0x00004fb0


	//   ....[77]....
        /*04d0*/ 	.word	0x00005020


	//   ....[78]....
        /*04d4*/ 	.word	0x00005080


	//   ....[79]....
        /*04d8*/ 	.word	0x00005100


	//   ....[80]....
        /*04dc*/ 	.word	0x00005170


	//   ....[81]....
        /*04e0*/ 	.word	0x000051d0


	//   ....[82]....
        /*04e4*/ 	.word	0x00005250


	//   ....[83]....
        /*04e8*/ 	.word	0x000052c0


	//   ....[84]....
        /*04ec*/ 	.word	0x00005320


	//   ....[85]....
        /*04f0*/ 	.word	0x000053a0


	//   ....[86]....
        /*04f4*/ 	.word	0x00005410


	//   ....[87]....
        /*04f8*/ 	.word	0x00005470


	//   ....[88]....
        /*04fc*/ 	.word	0x000054f0


	//   ....[89]....
        /*0500*/ 	.word	0x00005560


	//   ....[90]....
        /*0504*/ 	.word	0x000055c0


	//   ....[91]....
        /*0508*/ 	.word	0x00005640


	//   ....[92]....
        /*050c*/ 	.word	0x000056b0


	//   ....[93]....
        /*0510*/ 	.word	0x00005710


	//   ....[94]....
        /*0514*/ 	.word	0x00005790


	//   ....[95]....
        /*0518*/ 	.word	0x00005800


	//   ....[96]....
        /*051c*/ 	.word	0x00005860


	//   ....[97]....
        /*0520*/ 	.word	0x000058e0


	//   ....[98]....
        /*0524*/ 	.word	0x00005950


	//   ....[99]....
        /*0528*/ 	.word	0x000059b0


	//   ....[100]....
        /*052c*/ 	.word	0x00005a20


	//   ....[101]....
        /*0530*/ 	.word	0x00005a90


	//   ....[102]....
        /*0534*/ 	.word	0x00005af0


	//   ....[103]....
        /*0538*/ 	.word	0x00005b60


	//   ....[104]....
        /*053c*/ 	.word	0x00005be0


	//   ....[105]....
        /*0540*/ 	.word	0x00005c40


	//   ....[106]....
        /*0544*/ 	.word	0x00005cc0


	//   ....[107]....
        /*0548*/ 	.word	0x00005d30


	//   ....[108]....
        /*054c*/ 	.word	0x00005d90


	//   ....[109]....
        /*0550*/ 	.word	0x00005e00


	//   ....[110]....
        /*0554*/ 	.word	0x00005e70


	//   ....[111]....
        /*0558*/ 	.word	0x00005ed0


	//   ....[112]....
        /*055c*/ 	.word	0x00005f50


	//   ....[113]....
        /*0560*/ 	.word	0x00005fd0


	//   ....[114]....
        /*0564*/ 	.word	0x00006030


	//   ....[115]....
        /*0568*/ 	.word	0x000060b0


	//   ....[116]....
        /*056c*/ 	.word	0x00006110


	//   ....[117]....
        /*0570*/ 	.word	0x00006170


	//   ....[118]....
        /*0574*/ 	.word	0x000061f0


	//   ....[119]....
        /*0578*/ 	.word	0x00006260


	//   ....[120]....
        /*057c*/ 	.word	0x000062c0


	//   ....[121]....
        /*0580*/ 	.word	0x00006340


	//   ....[122]....
        /*0584*/ 	.word	0x000063b0


	//   ....[123]....
        /*0588*/ 	.word	0x00006410


	//   ....[124]....
        /*058c*/ 	.word	0x00006490


	//   ....[125]....
        /*0590*/ 	.word	0x00006510


	//   ....[126]....
        /*0594*/ 	.word	0x00006570


	//   ....[127]....
        /*0598*/ 	.word	0x00006600


	//   ....[128]....
        /*059c*/ 	.word	0x00006670


	//   ....[129]....
        /*05a0*/ 	.word	0x000066d0


	//   ....[130]....
        /*05a4*/ 	.word	0x00006750


	//   ....[131]....
        /*05a8*/ 	.word	0x000067c0


	//   ....[132]....
        /*05ac*/ 	.word	0x00006820


	//   ....[133]....
        /*05b0*/ 	.word	0x00006890


	//   ....[134]....
        /*05b4*/ 	.word	0x000068e0


	//   ....[135]....
        /*05b8*/ 	.word	0x00006950


	//   ....[136]....
        /*05bc*/ 	.word	0x000069b0


	//   ....[137]....
        /*05c0*/ 	.word	0x00006a10


	//   ....[138]....
        /*05c4*/ 	.word	0x00006a70


	//   ....[139]....
        /*05c8*/ 	.word	0x00006ad0


	//   ....[140]....
        /*05cc*/ 	.word	0x00006b50


	//----- nvinfo : EIATTR_SYSCALL_OFFSETS
	.align		4
.L_10087:
        /*05d0*/ 	.byte	0x04, 0x46
        /*05d2*/ 	.short	(.L_10089 - .L_10088)


	//   ....[0]....
.L_10088:
        /*05d4*/ 	.word	0x00004930


	//   ....[1]....
        /*05d8*/ 	.word	0x00004a30


	//----- nvinfo : EIATTR_EXIT_INSTR_OFFSETS
	.align		4
.L_10089:
        /*05dc*/ 	.byte	0x04, 0x1c
        /*05de*/ 	.short	(.L_10091 - .L_10090)


	//   ....[0]....
.L_10090:
        /*05e0*/ 	.word	0x00003e50


	//   ....[1]....
        /*05e4*/ 	.word	0x00003eb0


	//   ....[2]....
        /*05e8*/ 	.word	0x00004830


	//   ....[3]....
        /*05ec*/ 	.word	0x00004a40


	//----- nvinfo : EIATTR_CRS_STACK_SIZE
	.align		4
.L_10091:
        /*05f0*/ 	.byte	0x04, 0x1e
        /*05f2*/ 	.short	(.L_10093 - .L_10092)
.L_10092:
        /*05f4*/ 	.word	0x00000000


	//----- nvinfo : EIATTR_CBANK_PARAM_SIZE
	.align		4
.L_10093:
        /*05f8*/ 	.byte	0x03, 0x19
        /*05fa*/ 	.short	0x007c


	//----- nvinfo : EIATTR_PARAM_CBANK
	.align		4
        /*05fc*/ 	.byte	0x04, 0x0a
        /*05fe*/ 	.short	(.L_10095 - .L_10094)
	.align		4
.L_10094:
        /*0600*/ 	.word	index@(.nv.constant0._ZN4vllm25paged_attention_v1_kernelIfhLi96ELi32ELi128ELNS_18Fp8KVCacheDataTypeE2ELb1EEEvPT_PKS2_PKT0_S8_ifPKiSA_iPKfiiiSC_SC_iiiii)
        /*0604*/ 	.short	0x0210
        /*0606*/ 	.short	0x007c


	//----- nvinfo : EIATTR_SW_WAR
	.align		4
.L_10095:
        /*0608*/ 	.byte	0x04, 0x36
        /*060a*/ 	.short	(.L_10097 - .L_10096)
.L_10096:
        /*060c*/ 	.word	0x00000008
.L_10097:


//--------------------- .nv.info._ZN4vllm25paged_attention_v1_kernelIfhLi80ELi32ELi128ELNS_18Fp8KVCacheDataTypeE2ELb1EEEvPT_PKS2_PKT0_S8_ifPKiSA_iPKfiiiSC_SC_iiiii --------------------------
	.section	.nv.info._ZN4vllm25paged_attention_v1_kernelIfhLi80ELi32ELi128ELNS_18Fp8KVCacheDataTypeE2ELb1EEEvPT_PKS2_PKT0_S8_ifPKiSA_iPKfiiiSC_SC_iiiii,"",@"SHT_CUDA_INFO"
	.sectionflags	@""
	.align	4


	//----- nvinfo : EIATTR_CUDA_API_VERSION
	.align		4
        /*0000*/ 	.byte	0x04, 0x37
        /*0002*/ 	.short	(.L_10099 - .L_10098)
.L_10098:
        /*0004*/ 	.word	0x00000082


	//----- nvinfo : EIATTR_KPARAM_INFO
	.align		4
.L_10099:
        /*0008*/ 	.byte	0x04, 0x17
        /*000a*/ 	.short	(.L_10101 - .L_10100)
.L_10100:
        /*000c*/ 	.word	0x00000000
        /*0010*/ 	.short	0x0013
        /*0012*/ 	.short	0x0078
        /*0014*/ 	.byte	0x00, 0xf0, 0x11, 0x00


	//----- nvinfo : EIATTR_KPARAM_INFO
	.align		4
.L_10101:
        /*0018*/ 	.byte	0x04, 0x17
        /*001a*/ 	.short	(.L_10103 - .L_10102)
.L_10102:
        /*001c*/ 	.word	0x00000000
        /*0020*/ 	.short	0x0012
        /*0022*/ 	.short	0x0074
        /*0024*/ 	.byte	0x00, 0xf0, 0x11, 0x00


	//----- nvinfo : EIATTR_KPARAM_INFO
	.align		4
.L_10103:
        /*0028*/ 	.byte	0x04, 0x17
        /*002a*/ 	.short	(.L_10105 - .L_10104)
.L_10104:
        /*002c*/ 	.word	0x00000000
        /*0030*/ 	.short	0x0011
        /*0032*/ 	.short	0x0070
        /*0034*/ 	.byte	0x00, 0xf0, 0x11, 0x00


	//----- nvinfo : EIATTR_KPARAM_INFO
	.align		4
.L_10105:
        /*0038*/ 	.byte	0x04, 0x17
        /*003a*/ 	.short	(.L_10107 - .L_10106)
.L_10106:
        /*003c*/ 	.word	0x00000000
        /*0040*/ 	.short	0x0010
        /*0042*/ 	.short	0x006c
        /*0044*/ 	.byte	0x00, 0xf0, 0x11, 0x00


	//----- nvinfo : EIATTR_KPARAM_INFO
	.align		4
.L_10107:
        /*0048*/ 	.byte	0x04, 0x17
        /*004a*/ 	.short	(.L_10109 - .L_10108)
.L_10108:
        /*004c*/ 	.word	0x00000000
        /*0050*/ 	.short	0x000f
        /*0052*/ 	.short	0x0068
        /*0054*/ 	.byte	0x00, 0xf0, 0x11, 0x00


	//----- nvinfo : EIATTR_KPARAM_INFO
	.align		4
.L_10109:
        /*0058*/ 	.byte	0x04, 0x17
        /*005a*/ 	.short	(.L_10111 - .L_10110)
.L_10110:
        /*005c*/ 	.word	0x00000000
        /*0060*/ 	.short	0x000e
        /*0062*/ 	.short	0x0060
        /*0064*/ 	.byte	0x00, 0xf0, 0x21, 0x00


	//----- nvinfo : EIATTR_KPARAM_INFO
	.align		4
.L_10111:
        /*0068*/ 	.byte	0x04, 0x17
        /*006a*/ 	.short	(.L_10113 - .L_10112)
.L_10112:
        /*006c*/ 	.word	0x00000000
        /*0070*/ 	.short	0x000d
        /*0072*/ 	.short	0x0058
        /*0074*/ 	.byte	0x00, 0xf0, 0x21, 0x00


	//----- nvinfo : EIATTR_KPARAM_INFO
	.align		4
.L_10113:
        /*0078*/ 	.byte	0x04, 0x17
        /*007a*/ 	.short	(.L_10115 - .L_10114)
.L_10114:
        /*007c*/ 	.word	0x00000000
        /*0080*/ 	.short	0x000c
        /*0082*/ 	.short	0x0050
        /*0084*/ 	.byte	0x00, 0xf0, 0x11, 0x00


	//----- nvinfo : EIATTR_KPARAM_INFO
	.align		4
.L_10115:
        /*0088*/ 	.byte	0x04, 0x17
        /*008a*/ 	.short	(.L_10117 - .L_10116)
.L_10116:
        /*008c*/ 	.word	0x00000000
        /*0090*/ 	.short	0x000b
        /*0092*/ 	.short	0x004c
        /*0094*/ 	.byte	0x00, 0xf0, 0x11, 0x00


	//----- nvinfo : EIATTR_KPARAM_INFO
	.align		4
.L_10117:
        /*0098*/ 	.byte	0x04, 0x17
        /*009a*/ 	.short	(.L_10119 - .L_10118)
.L_10118:
        /*009c*/ 	.word	0x00000000
        /*00a0*/ 	.short	0x000a
        /*00a2*/ 	.short	0x0048
        /*00a4*/ 	.byte	0x00, 0xf0, 0x11, 0x00


	//----- nvinfo : EIATTR_KPARAM_INFO
	.align		4
.L_10119:
        /*00a8*/ 	.byte	0x04, 0x17
        /*00aa*/ 	.short	(.L_10121 - .L_10120)
.L_10120:
        /*00ac*/ 	.word	0x00000000
        /*00b0*/ 	.short	0x0009
        /*00b2*/ 	.short	0x0040
        /*00b4*/ 	.byte	0x00, 0xf0, 0x21, 0x00


	//----- nvinfo : EIATTR_KPARAM_INFO
	.align		4
.L_10121:
        /*00b8*/ 	.byte	0x04, 0x17
        /*00ba*/ 	.short	(.L_10123 - .L_10122)
.L_10122:
        /*00bc*/ 	.word	0x00000000
        /*00c0*/ 	.short	0x0008
        /*00c2*/ 	.short	0x0038
        /*00c4*/ 	.byte	0x00, 0xf0, 0x11, 0x00


	//----- nvinfo : EIATTR_KPARAM_INFO
	.align		4
.L_10123:
        /*00c8*/ 	.byte	0x04, 0x17
        /*00ca*/ 	.short	(.L_10125 - .L_10124)
.L_10124:
        /*00cc*/ 	.word	0x00000000
        /*00d0*/ 	.short	0x0007
        /*00d2*/ 	.short	0x0030
        /*00d4*/ 	.byte	0x00, 0xf0, 0x21, 0x00


	//----- nvinfo : EIATTR_KPARAM_INFO
	.align		4
.L_10125:
        /*00d8*/ 	.byte	0x04, 0x17
        /*00da*/ 	.short	(.L_10127 - .L_10126)
.L_10126:
        /*00dc*/ 	.word	0x00000000
        /*00e0*/ 	.short	0x0006
        /*00e2*/ 	.short	0x0028
        /*00e4*/ 	.byte	0x00, 0xf0, 0x21, 0x00


	//----- nvinfo : EIATTR_KPARAM_INFO
	.align		4
.L_10127:
        /*00e8*/ 	.byte	0x04, 0x17
        /*00ea*/ 	.short	(.L_10129 - .L_10128)
.L_10128:
        /*00ec*/ 	.word	0x00000000
        /*00f0*/ 	.short	0x0005
        /*00f2*/ 	.short	0x0024
        /*00f4*/ 	.byte	0x00, 0xf0, 0x11, 0x00


	//----- nvinfo : EIATTR_KPARAM_INFO
	.align		4
.L_10129:
        /*00f8*/ 	.byte	0x04, 0x17
        /*00fa*/ 	.short	(.L_10131 - .L_10130)
.L_10130:
        /*00fc*/ 	.word	0x00000000
        /*0100*/ 	.short	0x0004
        /*0102*/ 	.short	0x0020
        /*0104*/ 	.byte	0x00, 0xf0, 0x11, 0x00


	//----- nvinfo : EIATTR_KPARAM_INFO
	.align		4
.L_10131:
        /*0108*/ 	.byte	0x04, 0x17
        /*010a*/ 	.short	(.L_10133 - .L_10132)
.L_10132:
        /*010c*/ 	.word	0x00000000
        /*0110*/ 	.short	0x0003
        /*0112*/ 	.short	0x0018
        /*0114*/ 	.byte	0x00, 0xf0, 0x21, 0x00


	//----- nvinfo : EIATTR_KPARAM_INFO
	.align		4
.L_10133:
        /*0118*/ 	.byte	0x04, 0x17
        /*011a*/ 	.short	(.L_10135 - .L_10134)
.L_10134:
        /*011c*/ 	.word	0x00000000
        /*0120*/ 	.short	0x0002
        /*0122*/ 	.short	0x0010
        /*0124*/ 	.byte	0x00, 0xf0, 0x21, 0x00


	//----- nvinfo : EIATTR_KPARAM_INFO
	.align		4
.L_10135:
        /*0128*/ 	.byte	0x04, 0x17
        /*012a*/ 	.short	(.L_10137 - .L_10136)
.L_10136:
        /*012c*/ 	.word	0x00000000
        /*0130*/ 	.short	0x0001
        /*0132*/ 	.short	0x0008
        /*0134*/ 	.byte	0x00, 0xf0, 0x21, 0x00


	//----- nvinfo : EIATTR_KPARAM_INFO
	.align		4
.L_10137:
        /*0138*/ 	.byte	0x04, 0x17
        /*013a*/ 	.short	(.L_10139 - .L_10138)
.L_10138:
        /*013c*/ 	.word	0x00000000
        /*0140*/ 	.short	0x0000
        /*0142*/ 	.short	0x0000
        /*0144*/ 	.byte	0x00, 0xf0, 0x21, 0x00


	//----- nvinfo : EIATTR_SPARSE_MMA_MASK
	.align		4
.L_10139:
        /*0148*/ 	.byte	0x03, 0x50
        /*014a*/ 	.short	0x0000


	//----- nvinfo : EIATTR_MAXREG_COUNT
	.align		4
        /*014c*/ 	.byte	0x03, 0x1b
        /*014e*/ 	.short	0x00ff


	//----- nvinfo : EIATTR_NUM_BARRIERS
	.align		4
        /*0150*/ 	.byte	0x02, 0x4c
        /*0152*/ 	.byte	0x01
	.zero		1


	//----- nvinfo : EIATTR_EXTERNS
	.align		4
        /*0154*/ 	.byte	0x04, 0x0f
        /*0156*/ 	.short	(.L_10141 - .L_10140)


	//   ....[0]....
	.align		4
.L_10140:
        /*0158*/ 	.word	index@(__assertfail)


	//----- nvinfo : EIATTR_MERCURY_ISA_VERSION
	.align		4
.L_10141:
        /*015c*/ 	.byte	0x03, 0x5f
        /*015e*/ 	.short	0x0101


	//----- nvinfo : EIATTR_COOP_GROUP_MASK_REGIDS
	.align		4
        /*0160*/ 	.byte	0x04, 0x29
        /*0162*/ 	.short	(.L_10143 - .L_10142)


	//   ....[0]....
.L_10142:
        /*0164*/ 	.word	0xffffffff


	//   ....[1]....
        /*0168*/ 	.word	0xffffffff


	//   ....[2]....
        /*016c*/ 	.word	0xffffffff


	//   ....[3]....
        /*0170*/ 	.word	0xffffffff


	//   ....[4]....
        /*0174*/ 	.word	0xffffffff


	//   ....[5]....
        /*0178*/ 	.word	0xffffffff


	//   ....[6]....
        /*017c*/ 	.word	0xffffffff


	//   ....[7]....
        /*0180*/ 	.word	0xffffffff


	//   ....[8]....
        /*0184*/ 	.word	0xffffffff


	//   ....[9]....
        /*0188*/ 	.word	0xffffffff


	//   ....[10]....
        /*018c*/ 	.word	0xffffffff


	//   ....[11]....
        /*0190*/ 	.word	0xffffffff


	//   ....[12]....
        /*0194*/ 	.word	0xffffffff


	//   ....[13]....
        /*0198*/ 	.word	0xffffffff


	//   ....[14]....
        /*019c*/ 	.word	0xffffffff


	//   ....[15]....
        /*01a0*/ 	.word	0xffffffff


	//   ....[16]....
        /*01a4*/ 	.word	0xffffffff


	//   ....[17]....
        /*01a8*/ 	.word	0xffffffff


	//   ....[18]....
        /*01ac*/ 	.word	0xffffffff


	//   ....[19]....
        /*01b0*/ 	.word	0xffffffff


	//   ....[20]....
        /*01b4*/ 	.word	0xffffffff


	//   ....[21]....
        /*01b8*/ 	.word	0xffffffff


	//   ....[22]....
        /*01bc*/ 	.word	0xffffffff


	//   ....[23]....
        /*01c0*/ 	.word	0xffffffff


	//   ....[24]....
        /*01c4*/ 	.word	0xffffffff


	//   ....[25]....
        /*01c8*/ 	.word	0xffffffff


	//   ....[26]....
        /*01cc*/ 	.word	0xffffffff


	//   ....[27]....
        /*01d0*/ 	.word	0xffffffff


	//   ....[28]....
        /*01d4*/ 	.word	0xffffffff


	//   ....[29]....
        /*01d8*/ 	.word	0xffffffff


	//   ....[30]....
        /*01dc*/ 	.word	0xffffffff


	//   ....[31]....
        /*01e0*/ 	.word	0xffffffff


	//   ....[32]....
        /*01e4*/ 	.word	0xffffffff


	//   ....[33]....
        /*01e8*/ 	.word	0xffffffff


	//   ....[34]....
        /*01ec*/ 	.word	0xffffffff


	//   ....[35]....
        /*01f0*/ 	.word	0xffffffff


	//   ....[36]....
        /*01f4*/ 	.word	0xffffffff


	//   ....[37]....
        /*01f8*/ 	.word	0xffffffff


	//   ....[38]....
        /*01fc*/ 	.word	0xffffffff


	//   ....[39]....
        /*0200*/ 	.word	0xffffffff


	//   ....[40]....
        /*0204*/ 	.word	0xffffffff


	//   ....[41]....
        /*0208*/ 	.word	0xffffffff


	//   ....[42]....
        /*020c*/ 	.word	0xffffffff


	//   ....[43]....
        /*0210*/ 	.word	0xffffffff


	//   ....[44]....
        /*0214*/ 	.word	0xffffffff


	//   ....[45]....
        /*0218*/ 	.word	0xffffffff


	//   ....[46]....
        /*021c*/ 	.word	0xffffffff


	//   ....[47]....
        /*0220*/ 	.word	0xffffffff


	//   ....[48]....
        /*0224*/ 	.word	0xffffffff


	//   ....[49]....
        /*0228*/ 	.word	0xffffffff


	//   ....[50]....
        /*022c*/ 	.word	0xffffffff


	//   ....[51]....
        /*0230*/ 	.word	0xffffffff


	//   ....[52]....
        /*0234*/ 	.word	0xffffffff


	//   ....[53]....
        /*0238*/ 	.word	0xffffffff


	//   ....[54]....
        /*023c*/ 	.word	0xffffffff


	//   ....[55]....
        /*0240*/ 	.word	0xffffffff


	//   ....[56]....
        /*0244*/ 	.word	0x0500000f


	//   ....[57]....
        /*0248*/ 	.word	0x0500000f


	//   ....[58]....
        /*024c*/ 	.word	0x0500000f


	//   ....[59]....
        /*0250*/ 	.word	0x0500000f


	//   ....[60]....
        /*0254*/ 	.word	0x0500000f


	//   ....[61]....
        /*0258*/ 	.word	0x0500000f


	//   ....[62]....
        /*025c*/ 	.word	0x0500000f


	//   ....[63]....
        /*0260*/ 	.word	0x0500000f


	//   ....[64]....
        /*0264*/ 	.word	0x0500000f


	//   ....[65]....
        /*0268*/ 	.word	0x0500000f


	//   ....[66]....
        /*026c*/ 	.word	0x0500000f


	//   ....[67]....
        /*0270*/ 	.word	0x0500000f


	//   ....[68]....
        /*0274*/ 	.word	0x0500000f


	//   ....[69]....
        /*0278*/ 	.word	0x0500000f


	//   ....[70]....
        /*027c*/ 	.word	0x0500000f


	//   ....[71]....
        /*0280*/ 	.word	0x0500000f


	//   ....[72]....
        /*0284*/ 	.word	0x0500000f


	//   ....[73]....
        /*0288*/ 	.word	0x0500000f


	//   ....[74]....
        /*028c*/ 	.word	0x0500000f


	//   ....[75]....
        /*0290*/ 	.word	0x0500000f


	//   ....[76]....
        /*0294*/ 	.word	0x0500000f


	//   ....[77]....
        /*0298*/ 	.word	0x0500000f


	//   ....[78]....
        /*029c*/ 	.word	0x0500000f


	//   ....[79]....
        /*02a0*/ 	.word	0x0500000f


	//   ....[80]....
        /*02a4*/ 	.word	0x0500000f


	//   ....[81]....
        /*02a8*/ 	.word	0x0500000f


	//   ....[82]....
        /*02ac*/ 	.word	0x0500000f


	//   ....[83]....
        /*02b0*/ 	.word	0x0500000f


	//   ....[84]....
        /*02b4*/ 	.word	0x0500000f


	//   ....[85]....
        /*02b8*/ 	.word	0x0500000f


	//   ....[86]....
        /*02bc*/ 	.word	0x0500000f


	//   ....[87]....
        /*02c0*/ 	.word	0x0500000f


	//   ....[88]....
        /*02c4*/ 	.word	0x0500000f


	//   ....[89]....
        /*02c8*/ 	.word	0x0500000f


	//   ....[90]....
        /*02cc*/ 	.word	0x0500000f


	//   ....[91]....
        /*02d0*/ 	.word	0x0500000f


	//   ....[92]....
        /*02d4*/ 	.word	0x0500000f


	//   ....[93]....
        /*02d8*/ 	.word	0x0500000f


	//   ....[94]....
        /*02dc*/ 	.word	0x0500000f


	//   ....[95]....
        /*02e0*/ 	.word	0x0500000f


	//   ....[96]....
        /*02e4*/ 	.word	0x0500000f


	//   ....[97]....
        /*02e8*/ 	.word	0x0500000f


	//   ....[98]....
        /*02ec*/ 	.word	0x0500000f


	//   ....[99]....
        /*02f0*/ 	.word	0x0500000f


	//   ....[100]....
        /*02f4*/ 	.word	0x0500000f


	//   ....[101]....
        /*02f8*/ 	.word	0x0500000f


	//   ....[102]....
        /*02fc*/ 	.word	0x0500000f


	//   ....[103]....
        /*0300*/ 	.word	0x0500000f


	//   ....[104]....
        /*0304*/ 	.word	0x0500000f


	//   ....[105]....
        /*0308*/ 	.word	0x0500000f


	//   ....[106]....
        /*030c*/ 	.word	0x0500000f


	//   ....[107]....
        /*0310*/ 	.word	0x0500000f


	//   ....[108]....
        /*0314*/ 	.word	0x0500000f


	//   ....[109]....
        /*0318*/ 	.word	0x0500000f


	//   ....[110]....
        /*031c*/ 	.word	0x0500000f


	//   ....[111]....
        /*0320*/ 	.word	0x0500000f


	//   ....[112]....
        /*0324*/ 	.word	0x0500000f


	//   ....[113]....
        /*0328*/ 	.word	0x0500000f


	//   ....[114]....
        /*032c*/ 	.word	0x0500000f


	//   ....[115]....
        /*0330*/ 	.word	0x0500000f


	//   ....[116]....
        /*0334*/ 	.word	0x0500000f


	//   ....[117]....
        /*0338*/ 	.word	0x0500000f


	//   ....[118]....
        /*033c*/ 	.word	0x0500000f


	//   ....[119]....
        /*0340*/ 	.word	0x0500000f


	//   ....[120]....
        /*0344*/ 	.word	0x0500000f


	//----- nvinfo : EIATTR_COOP_GROUP_INSTR_OFFSETS
	.align		4
.L_10143:
        /*0348*/ 	.byte	0x04, 0x28
        /*034a*/ 	.short	(.L_10145 - .L_10144)


	//   ....[0]....
.L_10144:
        /*034c*/ 	.word	0x00000af0


	//   ....[1]....
        /*0350*/ 	.word	0x00000b20


	//   ....[2]....
        /*0354*/ 	.word	0x00000b40


	//   ....[3]....
        /*0358*/ 	.word	0x00000b60


	//   ....[4]....
        /*035c*/ 	.word	0x00000b80


	//   ....[5]....
        /*0360*/ 	.word	0x00000cb0


	//   ....[6]....
        /*0364*/ 	.word	0x00000cd0


	//   ....[7]....
        /*0368*/ 	.word	0x00000cf0


	//   ....[8]....
        /*036c*/ 	.word	0x00001b30


	//   ....[9]....
        /*0370*/ 	.word	0x00001bb0


	//   ....[10]....
        /*0374*/ 	.word	0x00001be0


	//   ....[11]....
        /*0378*/ 	.word	0x00001c30


	//   ....[12]....
        /*037c*/ 	.word	0x00001c80


	//   ....[13]....
        /*0380*/ 	.word	0x00001cd0


	//   ....[14]....
        /*0384*/ 	.word	0x00001cf0


	//   ....[15]....
        /*0388*/ 	.word	0x00001d10


	//   ....[16]....
        /*038c*/ 	.word	0x00002ab0


	//   ....[17]....
        /*0390*/ 	.word	0x00002ae0


	//   ....[18]....
        /*0394*/ 	.word	0x00002af0


	//   ....[19]....
        /*0398*/ 	.word	0x00002b00


	//   ....[20]....
        /*039c*/ 	.word	0x00002b20


	//   ....[21]....
        /*03a0*/ 	.word	0x00002b30


	//   ....[22]....
        /*03a4*/ 	.word	0x00002b50


	//   ....[23]....
        /*03a8*/ 	.word	0x00002b80


	//   ....[24]....
        /*03ac*/ 	.word	0x00002bb0


	//   ....[25]....
        /*03b0*/ 	.word	0x00002c20


	//   ....[26]....
        /*03b4*/ 	.word	0x00002c40


	//   ....[27]....
        /*03b8*/ 	.word	0x00002c50


	//   ....[28]....
        /*03bc*/ 	.word	0x00002c70


	//   ....[29]....
        /*03c0*/ 	.word	0x00002ca0


	//   ....[30]....
        /*03c4*/ 	.word	0x00002cd0


	//   ....[31]....
        /*03c8*/ 	.word	0x00002ce0


	//   ....[32]....
        /*03cc*/ 	.word	0x00002d10


	//   ....[33]....
        /*03d0*/ 	.word	0x00002d30


	//   ....[34]....
        /*03d4*/ 	.word	0x00002d50


	//   ....[35]....
        /*03d8*/ 	.word	0x00002d70


	//   ....[36]....
        /*03dc*/ 	.word	0x00002d90


	//   ....[37]....
        /*03e0*/ 	.word	0x00002db0


	//   ....[38]....
        /*03e4*/ 	.word	0x00002dd0


	//   ....[39]....
        /*03e8*/ 	.word	0x00002e00


	//   ....[40]....
        /*03ec*/ 	.word	0x00002e30


	//   ....[41]....
        /*03f0*/ 	.word	0x00002e50


	//   ....[42]....
        /*03f4*/ 	.word	0x00002e70


	//   ....[43]....
        /*03f8*/ 	.word	0x00002ea0


	//   ....[44]....
        /*03fc*/ 	.word	0x00002ec0


	//   ....[45]....
        /*0400*/ 	.word	0x00002f00


	//   ....[46]....
        /*0404*/ 	.word	0x00002f30


	//   ....[47]....
        /*0408*/ 	.word	0x00002f60


	//   ....[48]....
        /*040c*/ 	.word	0x00002f80


	//   ....[49]....
        /*0410*/ 	.word	0x00002fd0


	//   ....[50]....
        /*0414*/ 	.word	0x00002ff0


	//   ....[51]....
        /*0418*/ 	.word	0x00003010


	//   ....[52]....
        /*041c*/ 	.word	0x00003050


	//   ....[53]....
        /*0420*/ 	.word	0x00003080


	//   ....[54]....
        /*0424*/ 	.word	0x000030c0


	//   ....[55]....
        /*0428*/ 	.word	0x000030e0


	//   ....[56]....
        /*042c*/ 	.word	0x000045b0


	//   ....[57]....
        /*0430*/ 	.word	0x00004610


	//   ....[58]....
        /*0434*/ 	.word	0x00004670


	//   ....[59]....
        /*0438*/ 	.word	0x000046d0


	//   ....[60]....
        /*043c*/ 	.word	0x00004730


	//   ....[61]....
        /*0440*/ 	.word	0x000047b0


	//   ....[62]....
        /*0444*/ 	.word	0x00004810


	//   ....[63]....
        /*0448*/ 	.word	0x00004880


	//   ....[64]....
        /*044c*/ 	.word	0x000048e0


	//   ....[65]....
        /*0450*/ 	.word	0x00004960


	//   ....[66]....
        /*0454*/ 	.word	0x000049d0


	//   ....[67]....
        /*0458*/ 	.word	0x00004a30


	//   ....[68]....
        /*045c*/ 	.word	0x00004aa0


	//   ....[69]....
        /*0460*/ 	.word	0x00004b10


	//   ....[70]....
        /*0464*/ 	.word	0x00004b70


	//   ....[71]....
        /*0468*/ 	.word	0x00004be0


	//   ....[72]....
        /*046c*/ 	.word	0x00004c50


	//   ....[73]....
        /*0470*/ 	.word	0x00004cb0


	//   ....[74]....
        /*0474*/ 	.word	0x00004d30


	//   ....[75]....
        /*0478*/ 	.word	0x00004da0


	//   ....[76]....
        /*047c*/ 	.word	0x00004e00


	//   ....[77]....
        /*0480*/ 	.word	0x00004e80


	//   ....[78]....
        /*0484*/ 	.word	0x00004ee0


	//   ....[79]....
        /*0488*/ 	.word	0x00004f40


	//   ....[80]....
        /*048c*/ 	.word	0x00004fc0


	//   ....[81]....
        /*0490*/ 	.word	0x00005030


	//   ....[82]....
        /*0494*/ 	.word	0x00005090


	//   ....[83]....
        /*0498*/ 	.word	0x00005110


	//   ....[84]....
        /*049c*/ 	.word	0x00005180


	//   ....[85]....
        /*04a0*/ 	.word	0x000051e0


	//   ....[86]....
        /*04a4*/ 	.word	0x00005260


	//   ....[87]....
        /*04a8*/ 	.word	0x000052d0


	//   ....[88]....
        /*04ac*/ 	.word	0x00005330


	//   ....[89]....
        /*04b0*/ 	.word	0x000053b0


	//   ....[90]....
        /*04b4*/ 	.word	0x00005420


	//   ....[91]....
        /*04b8*/ 	.word	0x00005480


	//   ....[92]....
        /*04bc*/ 	.word	0x00005500


	//   ....[93]....
        /*04c0*/ 	.word	0x00005570


	//   ....[94]....
        /*04c4*/ 	.word	0x000055d0


	//   ....[95]....
        /*04c8*/ 	.word	0x00005650


	//   ....[96]....
        /*04cc*/ 	.word	0x000056c0


	//   ....[97]....
        /*04d0*/ 	.word	0x00005720


	//   ....[98]....
        /*04d4*/ 	.word	0x00005790


	//   ....[99]....
        /*04d8*/ 	.word	0x00005800


	//   ....[100]....
        /*04dc*/ 	.word	0x00005860


	//   ....[101]....
        /*04e0*/ 	.word	0x000058d0


	//   ....[102]....
        /*04e4*/ 	.word	0x00005930


	//   ....[103]....
        /*04e8*/ 	.word	0x00005990


	//   ....[104]....
        /*04ec*/ 	.word	0x00005a00


	//   ....[105]....
        /*04f0*/ 	.word	0x00005a60


	//   ....[106]....
        /*04f4*/ 	.word	0x00005ac0


	//   ....[107]....
        /*04f8*/ 	.word	0x00005b30


	//   ....[108]....
        /*04fc*/ 	.word	0x00005ba0


	//   ....[109]....
        /*0500*/ 	.word	0x00005c00


	//   ....[110]....
        /*0504*/ 	.word	0x00005c70


	//   ....[111]....
        /*0508*/ 	.word	0x00005ce0


	//   ....[112]....
        /*050c*/ 	.word	0x00005d40


	//   ....[113]....
        /*0510*/ 	.word	0x00005db0


	//   ....[114]....
        /*0514*/ 	.word	0x00005e20


	//   ....[115]....
        /*0518*/ 	.word	0x00005e80


	//   ....[116]....
        /*051c*/ 	.word	0x00005ef0


	//   ....[117]....
        /*0520*/ 	.word	0x00005f50


	//   ....[118]....
        /*0524*/ 	.word	0x00005fb0


	//   ....[119]....
        /*0528*/ 	.word	0x00006010


	//   ....[120]....
        /*052c*/ 	.word	0x00006070


	//----- nvinfo : EIATTR_SYSCALL_OFFSETS
	.align		4
.L_10145:
        /*0530*/ 	.byte	0x04, 0x46
        /*0532*/ 	.short	(.L_10147 - .L_10146)


	//   ....[0]....
.L_10146:
        /*0534*/ 	.word	0x00004440


	//   ....[1]....
        /*0538*/ 	.word	0x00004540


	//----- nvinfo : EIATTR_EXIT_INSTR_OFFSETS
	.align		4
.L_10147:
        /*053c*/ 	.byte	0x04, 0x1c
        /*053e*/ 	.short	(.L_10149 - .L_10148)


	//   ....[0]....
.L_10148:
        /*0540*/ 	.word	0x00003ae0


	//   ....[1]....
        /*0544*/ 	.word	0x00003bb0


	//   ....[2]....
        /*0548*/ 	.word	0x00004340


	//   ....[3]....
        /*054c*/ 	.word	0x00004550


	//----- nvinfo : EIATTR_CRS_STACK_SIZE
	.align		4
.L_10149:
        /*0550*/ 	.byte	0x04, 0x1e
        /*0552*/ 	.short	(.L_10151 - .L_10150)
.L_10150:
        /*0554*/ 	.word	0x00000000


	//----- nvinfo : EIATTR_CBANK_PARAM_SIZE
	.align		4
.L_10151:
        /*0558*/ 	.byte	0x03, 0x19
        /*055a*/ 	.short	0x007c


	//----- nvinfo : EIATTR_PARAM_CBANK
	.align		4
        /*055c*/ 	.byte	0x04, 0x0a
        /*055e*/ 	.short	(.L_10153 - .L_10152)
	.align		4
.L_10152:
        /*0560*/ 	.word	index@(.nv.constant0._ZN4vllm25paged_attention_v1_kernelIfhLi80ELi32ELi128ELNS_18Fp8KVCacheDataTypeE2ELb1EEEvPT_PKS2_PKT0_S8_ifPKiSA_iPKfiiiSC_SC_iiiii)
        /*0564*/ 	.short	0x0210
        /*0566*/ 	.short	0x007c


	//----- nvinfo : EIATTR_SW_WAR
	.align		4
.L_10153:
        /*0568*/ 	.byte	0x04, 0x36
        /*056a*/ 	.short	(.L_10155 - .L_10154)
.L_10154:
        /*056c*/ 	.word	0x00000008
.L_10155:


//--------------------- .nv.info._ZN4vllm25paged_attention_v1_kernelIfhLi64ELi32ELi128ELNS_18Fp8KVCacheDataTypeE2ELb1EEEvPT_PKS2_PKT0_S8_ifPKiSA_iPKfiiiSC_SC_iiiii --------------------------
	.section	.nv.info._ZN4vllm25paged_attention_v1_kernelIfhLi64ELi32ELi128ELNS_18Fp8KVCacheDataTypeE2ELb1EEEvPT_PKS2_PKT0_S8_ifPKiSA_iPKfiiiSC_SC_iiiii,"",@"SHT_CUDA_INFO"
	.sectionflags	@""
	.align	4


	//----- nvinfo : EIATTR_CUDA_API_VERSION
	.align		4
        /*0000*/ 	.byte	0x04, 0x37
        /*0002*/ 	.short	(.L_10157 - .L_10156)
.L_10156:
        /*0004*/ 	.word	0x00000082


	//----- nvinfo : EIATTR_KPARAM_INFO
	.align		4
.L_10157:
        /*0008*/ 	.byte	0x04, 0x17
        /*000a*/ 	.short	(.L_10159 - .L_10158)
.L_10158:
        /*000c*/ 	.word	0x00000000
        /*0010*/ 	.short	0x0013
        /*0012*/ 	.short	0x0078
        /*0014*/ 	.byte	0x00, 0xf0, 0x11, 0x00


	//----- nvinfo : EIATTR_KPARAM_INFO
	.align		4
.L_10159:
        /*0018*/ 	.byte	0x04, 0x17
        /*001a*/ 	.short	(.L_10161 - .L_10160)
.L_10160:
        /*001c*/ 	.word	0x00000000
        /*0020*/ 	.short	0x0012
        /*0022*/ 	.short	0x0074
        /*0024*/ 	.byte	0x00, 0xf0, 0x11, 0x00


	//----- nvinfo : EIATTR_KPARAM_INFO
	.align		4
.L_10161:
        /*0028*/ 	.byte	0x04, 0x17
        /*002a*/ 	.short	(.L_10163 - .L_10162)
.L_10162:
        /*002c*/ 	.word	0x00000000
        /*0030*/ 	.short	0x0011
        /*0032*/ 	.short	0x0070
        /*0034*/ 	.byte	0x00, 0xf0, 0x11, 0x00


	//----- nvinfo : EIATTR_KPARAM_INFO
	.align		4
.L_10163:
        /*0038*/ 	.byte	0x04, 0x17
        /*003a*/ 	.short	(.L_10165 - .L_10164)
.L_10164:
        /*003c*/ 	.word	0x00000000
        /*0040*/ 	.short	0x0010
        /*0042*/ 	.short	0x006c
        /*0044*/ 	.byte	0x00, 0xf0, 0x11, 0x00


	//----- nvinfo : EIATTR_KPARAM_INFO
	.align		4
.L_10165:
        /*0048*/ 	.byte	0x04, 0x17
        /*004a*/ 	.short	(.L_10167 - .L_10166)
.L_10166:
        /*004c*/ 	.word	0x00000000
        /*0050*/ 	.short	0x000f
        /*0052*/ 	.short	0x0068
        /*0054*/ 	.byte	0x00, 0xf0, 0x11, 0x00


	//----- nvinfo : EIATTR_KPARAM_INFO
	.align		4
.L_10167:
        /*0058*/ 	.byte	0x04, 0x17
        /*005a*/ 	.short	(.L_10169 - .L_10168)
.L_10168:
        /*005c*/ 	.word	0x00000000
        /*0060*/ 	.short	0x000e
        /*0062*/ 	.short	0x0060
        /*0064*/ 	.byte	0x00, 0xf0, 0x21, 0x00


	//----- nvinfo : EIATTR_KPARAM_INFO
	.align		4
.L_10169:
        /*0068*/ 	.byte	0x04, 0x17
        /*006a*/ 	.short	(.L_10171 - .L_10170)
.L_10170:
        /*006c*/ 	.word	0x00000000
        /*0070*/ 	.short	0x000d
        /*0072*/ 	.short	0x0058
        /*0074*/ 	.byte	0x00, 0xf0, 0x21, 0x00


	//----- nvinfo : EIATTR_KPARAM_INFO
	.align		4
.L_10171:
        /*0078*/ 	.byte	0x04, 0x17
        /*007a*/ 	.short	(.L_10173 - .L_10172)
.L_10172:
        /*007c*/ 	.word	0x00000000
        /*0080*/ 	.short	0x000c
        /*0082*/ 	.short	0x0050
        /*0084*/ 	.byte	0x00, 0xf0, 0x11, 0x00


	//----- nvinfo : EIATTR_KPARAM_INFO
	.align		4
.L_10173:
        /*0088*/ 	.byte	0x04, 0x17
        /*008a*/ 	.short	(.L_10175 - .L_10174)
.L_10174:
        /*008c*/ 	.word	0x00000000
        /*0090*/ 	.short	0x000b
        /*0092*/ 	.short	0x004c
        /*0094*/ 	.byte	0x00, 0xf0, 0x11, 0x00


	//----- nvinfo : EIATTR_KPARAM_INFO
	.align		4
.L_10175:
        /*0098*/ 	.byte	0x04, 0x17
        /*009a*/ 	.short	(.L_10177 - .L_10176)
.L_10176:
        /*009c*/ 	.word	0x00000000
        /*00a0*/ 	.short	0x000a
        /*00a2*/ 	.short	0x0048
        /*00a4*/ 	.byte	0x00, 0xf0, 0x11, 0x00


	//----- nvinfo : EIATTR_KPARAM_INFO
	.align		4
.L_10177:
        /*00a8*/ 	.byte	0x04, 0x17
        /*00aa*/ 	.short	(.L_10179 - .L_10178)
.L_10178:
        /*00ac*/ 	.word	0x00000000
        /*00b0*/ 	.short	0x0009
        /*00b2*/ 	.short	0x0040
        /*00b4*/ 	.byte	0x00, 0xf0, 0x21, 0x00


	//----- nvinfo : EIATTR_KPARAM_INFO
	.align		4
.L_10179:
        /*00b8*/ 	.byte	0x04, 0x17
        /*00ba*/ 	.short	(.L_10181 - .L_10180)
.L_10180:
        /*00bc*/ 	.word	0x00000000
        /*00c0*/ 	.short	0x0008
        /*00c2*/ 	.short	0x0038
        /*00c4*/ 	.byte	0x00, 0xf0, 0x11, 0x00


	//----- nvinfo : EIATTR_KPARAM_INFO
	.align		4
.L_10181:
        /*00c8*/ 	.byte	0x04, 0x17
        /*00ca*/ 	.short	(.L_10183 - .L_10182)
.L_10182:
        /*00cc*/ 	.word	0x00000000
        /*00d0*/ 	.short	0x0007
        /*00d2*/ 	.short	0x0030
        /*00d4*/ 	.byte	0x00, 0xf0, 0x21, 0x00


	//----- nvinfo : EIATTR_KPARAM_INFO
	.align		4
.L_10183:
        /*00d8*/ 	.byte	0x04, 0x17
        /*00da*/ 	.short	(.L_10185 - .L_10184)
.L_10184:
        /*00dc*/ 	.word	0x00000000
        /*00e0*/ 	.short	0x0006
        /*00e2*/ 	.short	0x0028
        /*00e4*/ 	.byte	0x00, 0xf0, 0x21, 0x00


	//----- nvinfo : EIATTR_KPARAM_INFO
	.align		4
.L_10185:
        /*00e8*/ 	.byte	0x04, 0x17
        /*00ea*/ 	.short	(.L_10187 - .L_10186)
.L_10186:
        /*00ec*/ 	.word	0x00000000
        /*00f0*/ 	.short	0x0005
        /*00f2*/ 	.short	0x0024
        /*00f4*/ 	.byte	0x00, 0xf0, 0x11, 0x00


	//----- nvinfo : EIATTR_KPARAM_INFO
	.align		4
.L_10187:
        /*00f8*/ 	.byte	0x04, 0x17
        /*00fa*/ 	.short	(.L_10189 - .L_10188)
.L_10188:
        /*00fc*/ 	.word	0x00000000
        /*0100*/ 	.short	0x0004
        /*0102*/ 	.short	0x0020
        /*0104*/ 	.byte	0x00, 0xf0, 0x11, 0x00


	//----- nvinfo : EIATTR_KPARAM_INFO
	.align		4
.L_10189:
        /*0108*/ 	.byte	0x04, 0x17
        /*010a*/ 	.short	(.L_10191 - .L_10190)
.L_10190:
        /*010c*/ 	.word	0x00000000
        /*0110*/ 	.short	0x0003
        /*0112*/ 	.short	0x0018
        /*0114*/ 	.byte	0x00, 0xf0, 0x21, 0x00


	//----- nvinfo : EIATTR_KPARAM_INFO
	.align		4
.L_10191:
        /*0118*/ 	.byte	0x04, 0x17
        /*011a*/ 	.short	(.L_10193 - .L_10192)
.L_10192:
        /*011c*/ 	.word	0x00000000
        /*0120*/ 	.short	0x0002
        /*0122*/ 	.short	0x0010
        /*0124*/ 	.byte	0x00, 0xf0, 0x21, 0x00


	//----- nvinfo : EIATTR_KPARAM_INFO
	.align		4
.L_10193:
        /*0128*/ 	.byte	0x04, 0x17
        /*012a*/ 	.short	(.L_10195 - .L_10194)
.L_10194:
        /*012c*/ 	.word	0x00000000
        /*0130*/ 	.short	0x0001
        /*0132*/ 	.short	0x0008
        /*0134*/ 	.byte	0x00, 0xf0, 0x21, 0x00


	//----- nvinfo : EIATTR_KPARAM_INFO
	.align		4
.L_10195:
        /*0138*/ 	.byte	0x04, 0x17
        /*013a*/ 	.short	(.L_10197 - .L_10196)
.L_10196:
        /*013c*/ 	.word	0x00000000
        /*0140*/ 	.short	0x0000
        /*0142*/ 	.short	0x0000
        /*0144*/ 	.byte	0x00, 0xf0, 0x21, 0x00


	//----- nvinfo : EIATTR_SPARSE_MMA_MASK
	.align		4
.L_10197:
        /*0148*/ 	.byte	0x03, 0x50
        /*014a*/ 	.short	0x0000


	//----- nvinfo : EIATTR_MAXREG_COUNT
	.align		4
        /*014c*/ 	.byte	0x03, 0x1b
        /*014e*/ 	.short	0x00ff


	//----- nvinfo : EIATTR_NUM_BARRIERS
	.align		4
        /*0150*/ 	.byte	0x02, 0x4c
        /*0152*/ 	.byte	0x01
	.zero		1


	//----- nvinfo : EIATTR_EXTERNS
	.align		4
        /*0154*/ 	.byte	0x04, 0x0f
        /*0156*/ 	.short	(.L_10199 - .L_10198)


	//   ....[0]....
	.align		4
.L_10198:
        /*0158*/ 	.word	index@(__assertfail)


	//----- nvinfo : EIATTR_MERCURY_ISA_VERSION
	.align		4
.L_10199:
        /*015c*/ 	.byte	0x03, 0x5f
        /*015e*/ 	.short	0x0101


	//----- nvinfo : EIATTR_COOP_GROUP_MASK_REGIDS
	.align		4
        /*0160*/ 	.byte	0x04, 0x29
        /*0162*/ 	.short	(.L_10201 - .L_10200)


	//   ....[0]....
.L_10200:
        /*0164*/ 	.word	0xffffffff


	//   ....[1]....
        /*0168*/ 	.word	0xffffffff


	//   ....[2]....
        /*016c*/ 	.word	0xffffffff


	//   ....[3]....
        /*0170*/ 	.word	0xffffffff


	//   ....[4]....
        /*0174*/ 	.word	0xffffffff


	//   ....[5]....
        /*0178*/ 	.word	0xffffffff


	//   ....[6]....
        /*017c*/ 	.word	0xffffffff


	//   ....[7]....
        /*0180*/ 	.word	0xffffffff


	//   ....[8]....
        /*0184*/ 	.word	0xffffffff


	//   ....[9]....
        /*0188*/ 	.word	0xffffffff


	//   ....[10]....
        /*018c*/ 	.word	0xffffffff


	//   ....[11]....
        /*0190*/ 	.word	0xffffffff


	//   ....[12]....
        /*0194*/ 	.word	0xffffffff


	//   ....[13]....
        /*0198*/ 	.word	0xffffffff


	//   ....[14]....
        /*019c*/ 	.word	0xffffffff


	//   ....[15]....
        /*01a0*/ 	.word	0xffffffff


	//   ....[16]....
        /*01a4*/ 	.word	0xffffffff


	//   ....[17]....
        /*01a8*/ 	.word	0xffffffff


	//   ....[18]....
        /*01ac*/ 	.word	0xffffffff


	//   ....[19]....
        /*01b0*/ 	.word	0xffffffff


	//   ....[20]....
        /*01b4*/ 	.word	0xffffffff


	//   ....[21]....
        /*01b8*/ 	.word	0xffffffff


	//   ....[22]....
        /*01bc*/ 	.word	0xffffffff


	//   ....[23]....
        /*01c0*/ 	.word	0xffffffff


	//   ....[24]....
        /*01c4*/ 	.word	0xffffffff


	//   ....[25]....
        /*01c8*/ 	.word	0xffffffff


	//   ....[26]....
        /*01cc*/ 	.word	0xffffffff


	//   ....[27]....
        /*01d0*/ 	.word	0xffffffff


	//   ....[28]....
        /*01d4*/ 	.word	0xffffffff


	//   ....[29]....
        /*01d8*/ 	.word	0xffffffff


	//   ....[30]....
        /*01dc*/ 	.word	0xffffffff


	//   ....[31]....
        /*01e0*/ 	.word	0xffffffff


	//   ....[32]....
        /*01e4*/ 	.word	0xffffffff


	//   ....[33]....
        /*01e8*/ 	.word	0xffffffff


	//   ....[34]....
        /*01ec*/ 	.word	0xffffffff


	//   ....[35]....
        /*01f0*/ 	.word	0xffffffff


	//   ....[36]....
        /*01f4*/ 	.word	0xffffffff


	//   ....[37]....
        /*01f8*/ 	.word	0xffffffff


	//   ....[38]....
        /*01fc*/ 	.word	0xffffffff


	//   ....[39]....
        /*0200*/ 	.word	0xffffffff


	//   ....[40]....
        /*0204*/ 	.word	0xffffffff


	//   ....[41]....
        /*0208*/ 	.word	0xffffffff


	//   ....[42]....
        /*020c*/ 	.word	0xffffffff


	//   ....[43]....
        /*0210*/ 	.word	0xffffffff


	//   ....[44]....
        /*0214*/ 	.word	0xffffffff


	//   ....[45]....
        /*0218*/ 	.word	0xffffffff


	//   ....[46]....
        /*021c*/ 	.word	0xffffffff


	//   ....[47]....
        /*0220*/ 	.word	0xffffffff


	//   ....[48]....
        /*0224*/ 	.word	0x0500000f


	//   ....[49]....
        /*0228*/ 	.word	0x0500000f


	//   ....[50]....
        /*022c*/ 	.word	0x0500000f


	//   ....[51]....
        /*0230*/ 	.word	0x0500000f


	//   ....[52]....
        /*0234*/ 	.word	0x0500000f


	//   ....[53]....
        /*0238*/ 	.word	0x0500000f


	//   ....[54]....
        /*023c*/ 	.word	0x0500000f


	//   ....[55]....
        /*0240*/ 	.word	0x0500000f


	//   ....[56]....
        /*0244*/ 	.word	0x0500000f


	//   ....[57]....
        /*0248*/ 	.word	0x0500000f


	//   ....[58]....
        /*024c*/ 	.word	0x0500000f


	//   ....[59]....
        /*0250*/ 	.word	0x0500000f


	//   ....[60]....
        /*0254*/ 	.word	0x0500000f


	//   ....[61]....
        /*0258*/ 	.word	0x0500000f


	//   ....[62]....
        /*025c*/ 	.word	0x0500000f


	//   ....[63]....
        /*0260*/ 	.word	0x0500000f


	//   ....[64]....
        /*0264*/ 	.word	0x0500000f


	//   ....[65]....
        /*0268*/ 	.word	0x0500000f


	//   ....[66]....
        /*026c*/ 	.word	0x0500000f


	//   ....[67]....
        /*0270*/ 	.word	0x0500000f


	//   ....[68]....
        /*0274*/ 	.word	0x0500000f


	//   ....[69]....
        /*0278*/ 	.word	0x0500000f


	//   ....[70]....
        /*027c*/ 	.word	0x0500000f


	//   ....[71]....
        /*0280*/ 	.word	0x0500000f


	//   ....[72]....
        /*0284*/ 	.word	0x0500000f


	//   ....[73]....
        /*0288*/ 	.word	0x0500000f


	//   ....[74]....
        /*028c*/ 	.word	0x0500000f


	//   ....[75]....
        /*0290*/ 	.word	0x0500000f


	//   ....[76]....
        /*0294*/ 	.word	0x0500000f


	//   ....[77]....
        /*0298*/ 	.word	0x0500000f


	//   ....[78]....
        /*029c*/ 	.word	0x0500000f


	//   ....[79]....
        /*02a0*/ 	.word	0x0500000f


	//   ....[80]....
        /*02a4*/ 	.word	0x0500000f


	//   ....[81]....
        /*02a8*/ 	.word	0x0500000f


	//   ....[82]....
        /*02ac*/ 	.word	0x0500000f


	//   ....[83]....
        /*02b0*/ 	.word	0x0500000f


	//   ....[84]....
        /*02b4*/ 	.word	0x0500000f


	//   ....[85]....
        /*02b8*/ 	.word	0x0500000f


	//   ....[86]....
        /*02bc*/ 	.word	0x0500000f


	//   ....[87]....
        /*02c0*/ 	.word	0x0500000f


	//   ....[88]....
        /*02c4*/ 	.word	0x0500000f


	//   ....[89]....
        /*02c8*/ 	.word	0x0500000f


	//   ....[90]....
        /*02cc*/ 	.word	0x0500000f


	//   ....[91]....
        /*02d0*/ 	.word	0x0500000f


	//   ....[92]....
        /*02d4*/ 	.word	0x0500000f


	//   ....[93]....
        /*02d8*/ 	.word	0x0500000f


	//   ....[94]....
        /*02dc*/ 	.word	0x0500000f


	//   ....[95]....
        /*02e0*/ 	.word	0x0500000f


	//   ....[96]....
        /*02e4*/ 	.word	0x0500000f


	//   ....[97]....
        /*02e8*/ 	.word	0x0500000f


	//   ....[98]....
        /*02ec*/ 	.word	0x0500000f


	//   ....[99]....
        /*02f0*/ 	.word	0x0500000f


	//   ....[100]....
        /*02f4*/ 	.word	0x0500000f


	//----- nvinfo : EIATTR_COOP_GROUP_INSTR_OFFSETS
	.align		4
.L_10201:
        /*02f8*/ 	.byte	0x04, 0x28
        /*02fa*/ 	.short	(.L_10203 - .L_10202)


	//   ....[0]....
.L_10202:
        /*02fc*/ 	.word	0x00000ad0


	//   ....[1]....
        /*0300*/ 	.word	0x00000b00


	//   ....[2]....
        /*0304*/ 	.word	0x00000b20


	//   ....[3]....
        /*0308*/ 	.word	0x00000b40


	//   ....[4]....
        /*030c*/ 	.word	0x00000b60


	//   ....[5]....
        /*0310*/ 	.word	0x00000c80


	//   ....[6]....
        /*0314*/ 	.word	0x00000ca0


	//   ....[7]....
        /*0318*/ 	.word	0x00000cd0


	//   ....[8]....
        /*031c*/ 	.word	0x00001b10


	//   ....[9]....
        /*0320*/ 	.word	0x00001b90


	//   ....[10]....
        /*0324*/ 	.word	0x00001bc0


	//   ....[11]....
        /*0328*/ 	.word	0x00001c10


	//   ....[12]....
        /*032c*/ 	.word	0x00001c60


	//   ....[13]....
        /*0330*/ 	.word	0x00001cb0


	//   ....[14]....
        /*0334*/ 	.word	0x00001cd0


	//   ....[15]....
        /*0338*/ 	.word	0x00001cf0


	//   ....[16]....
        /*033c*/ 	.word	0x00002a50


	//   ....[17]....
        /*0340*/ 	.word	0x00002a90


	//   ....[18]....
        /*0344*/ 	.word	0x00002ad0


	//   ....[19]....
        /*0348*/ 	.word	0x00002b00


	//   ....[20]....
        /*034c*/ 	.word	0x00002b30


	//   ....[21]....
        /*0350*/ 	.word	0x00002b40


	//   ....[22]....
        /*0354*/ 	.word	0x00002b70


	//   ....[23]....
        /*0358*/ 	.word	0x00002ba0


	//   ....[24]....
        /*035c*/ 	.word	0x00002bd0


	//   ....[25]....
        /*0360*/ 	.word	0x00002c00


	//   ....[26]....
        /*0364*/ 	.word	0x00002c20


	//   ....[27]....
        /*0368*/ 	.word	0x00002c50


	//   ....[28]....
        /*036c*/ 	.word	0x00002c70


	//   ....[29]....
        /*0370*/ 	.word	0x00002c90


	//   ....[30]....
        /*0374*/ 	.word	0x00002cb0


	//   ....[31]....
        /*0378*/ 	.word	0x00002cd0


	//   ....[32]....
        /*037c*/ 	.word	0x00002cf0


	//   ....[33]....
        /*0380*/ 	.word	0x00002d00


	//   ....[34]....
        /*0384*/ 	.word	0x00002d30


	//   ....[35]....
        /*0388*/ 	.word	0x00002d60


	//   ....[36]....
        /*038c*/ 	.word	0x00002d90


	//   ....[37]....
        /*0390*/ 	.word	0x00002db0


	//   ....[38]....
        /*0394*/ 	.word	0x00002dd0


	//   ....[39]....
        /*0398*/ 	.word	0x00002df0


	//   ....[40]....
        /*039c*/ 	.word	0x00002e20


	//   ....[41]....
        /*03a0*/ 	.word	0x00002e40


	//   ....[42]....
        /*03a4*/ 	.word	0x00002e70


	//   ....[43]....
        /*03a8*/ 	.word	0x00002ea0


	//   ....[44]....
        /*03ac*/ 	.word	0x00002ec0


	//   ....[45]....
        /*03b0*/ 	.word	0x00002ef0


	//   ....[46]....
        /*03b4*/ 	.word	0x00002f10


	//   ....[47]....
        /*03b8*/ 	.word	0x00002f40


	//   ....[48]....
        /*03bc*/ 	.word	0x00004160


	//   ....[49]....
        /*03c0*/ 	.word	0x000041c0


	//   ....[50]....
        /*03c4*/ 	.word	0x00004220


	//   ....[51]....
        /*03c8*/ 	.word	0x00004280


	//   ....[52]....
        /*03cc*/ 	.word	0x000042e0


	//   ....[53]....
        /*03d0*/ 	.word	0x00004360


	//   ....[54]....
        /*03d4*/ 	.word	0x000043c0


	//   ....[55]....
        /*03d8*/ 	.word	0x00004430


	//   ....[56]....
        /*03dc*/ 	.word	0x00004490


	//   ....[57]....
        /*03e0*/ 	.word	0x00004500


	//   ....[58]....
        /*03e4*/ 	.word	0x00004570


	//   ....[59]....
        /*03e8*/ 	.word	0x000045d0


	//   ....[60]....
        /*03ec*/ 	.word	0x00004650


	//   ....[61]....
        /*03f0*/ 	.word	0x000046c0


	//   ....[62]....
        /*03f4*/ 	.word	0x00004720


	//   ....[63]....
        /*03f8*/ 	.word	0x000047a0


	//   ....[64]....
        /*03fc*/ 	.word	0x00004810


	//   ....[65]....
        /*0400*/ 	.word	0x00004870


	//   ....[66]....
        /*0404*/ 	.word	0x000048f0


	//   ....[67]....
        /*0408*/ 	.word	0x00004960


	//   ....[68]....
        /*040c*/ 	.word	0x000049c0


	//   ....[69]....
        /*0410*/ 	.word	0x00004a40


	//   ....[70]....
        /*0414*/ 	.word	0x00004ab0


	//   ....[71]....
        /*0418*/ 	.word	0x00004b10


	//   ....[72]....
        /*041c*/ 	.word	0x00004b90


	//   ....[73]....
        /*0420*/ 	.word	0x00004c00


	//   ....[74]....
        /*0424*/ 	.word	0x00004c60


	//   ....[75]....
        /*0428*/ 	.word	0x00004ce0


	//   ....[76]....
        /*042c*/ 	.word	0x00004d50


	//   ....[77]....
        /*0430*/ 	.word	0x00004db0


	//   ....[78]....
        /*0434*/ 	.word	0x00004e20


	//   ....[79]....
        /*0438*/ 	.word	0x00004e90


	//   ....[80]....
        /*043c*/ 	.word	0x00004ef0


	//   ....[81]....
        /*0440*/ 	.word	0x00004f70


	//   ....[82]....
        /*0444*/ 	.word	0x00004fe0


	//   ....[83]....
        /*0448*/ 	.word	0x00005040


	//   ....[84]....
        /*044c*/ 	.word	0x000050b0


	//   ....[85]....
        /*0450*/ 	.word	0x00005110


	//   ....[86]....
        /*0454*/ 	.word	0x00005170


	//   ....[87]....
        /*0458*/ 	.word	0x000051f0


	//   ....[88]....
        /*045c*/ 	.word	0x00005260


	//   ....[89]....
        /*0460*/ 	.word	0x000052c0


	//   ....[90]....
        /*0464*/ 	.word	0x00005340


	//   ....[91]....
        /*0468*/ 	.word	0x000053b0


	//   ....[92]....
        /*046c*/ 	.word	0x00005410


	//   ....[93]....
        /*0470*/ 	.word	0x00005480


	//   ....[94]....
        /*0474*/ 	.word	0x000054e0


	//   ....[95]....
        /*0478*/ 	.word	0x00005540


	//   ....[96]....
        /*047c*/ 	.word	0x000055b0


	//   ....[97]....
        /*0480*/ 	.word	0x00005610


	//   ....[98]....
        /*0484*/ 	.word	0x00005670


	//   ....[99]....
        /*0488*/ 	.word	0x000056e0


	//   ....[100]....
        /*048c*/ 	.word	0x00005750


	//----- nvinfo : EIATTR_SYSCALL_OFFSETS
	.align		4
.L_10203:
        /*0490*/ 	.byte	0x04, 0x46
        /*0492*/ 	.short	(.L_10205 - .L_10204)


	//   ....[0]....
.L_10204:
        /*0494*/ 	.word	0x00003ff0


	//   ....[1]....
        /*0498*/ 	.word	0x000040f0


	//----- nvinfo : EIATTR_EXIT_INSTR_OFFSETS
	.align		4
.L_10205:
        /*049c*/ 	.byte	0x04, 0x1c
        /*049e*/ 	.short	(.L_10207 - .L_10206)


	//   ....[0]....
.L_10206:
        /*04a0*/ 	.word	0x00003800


	//   ....[1]....
        /*04a4*/ 	.word	0x000038e0


	//   ....[2]....
        /*04a8*/ 	.word	0x00003ef0


	//   ....[3]....
        /*04ac*/ 	.word	0x00004100


	//----- nvinfo : EIATTR_CRS_STACK_SIZE
	.align		4
.L_10207:
        /*04b0*/ 	.byte	0x04, 0x1e
        /*04b2*/ 	.short	(.L_10209 - .L_10208)
.L_10208:
        /*04b4*/ 	.word	0x00000000


	//----- nvinfo : EIATTR_CBANK_PARAM_SIZE
	.align		4
.L_10209:
        /*04b8*/ 	.byte	0x03, 0x19
        /*04ba*/ 	.short	0x007c


	//----- nvinfo : EIATTR_PARAM_CBANK
	.align		4
        /*04bc*/ 	.byte	0x04, 0x0a
        /*04be*/ 	.short	(.L_10211 - .L_10210)
	.align		4
.L_10210:
        /*04c0*/ 	.word	index@(.nv.constant0._ZN4vllm25paged_attention_v1_kernelIfhLi64ELi32ELi128ELNS_18Fp8KVCacheDataTypeE2ELb1EEEvPT_PKS2_PKT0_S8_ifPKiSA_iPKfiiiSC_SC_iiiii)
        /*04c4*/ 	.short	0x0210
        /*04c6*/ 	.short	0x007c


	//----- nvinfo : EIATTR_SW_WAR
	.align		4
.L_10211:
        /*04c8*/ 	.byte	0x04, 0x36
        /*04ca*/ 	.short	(.L_10213 - .L_10212)
.L_10212:
        /*04cc*/ 	.word	0x00000008
.L_10213:


//--------------------- .nv.info._ZN4vllm25paged_attention_v1_kernelIfhLi32ELi32ELi128ELNS_18Fp8KVCacheDataTypeE2ELb1EEEvPT_PKS2_PKT0_S8_ifPKiSA_iPKfiiiSC_SC_iiiii --------------------------
	.section	.nv.info._ZN4vllm25paged_attention_v1_kernelIfhLi32ELi32ELi128ELNS_18Fp8KVCacheDataTypeE2ELb1EEEvPT_PKS2_PKT0_S8_ifPKiSA_iPKfiiiSC_SC_iiiii,"",@"SHT_CUDA_INFO"
	.sectionflags	@""
	.align	4


	//----- nvinfo : EIATTR_CUDA_API_VERSION
	.align		4
        /*0000*/ 	.byte	0x04, 0x37
        /*0002*/ 	.short	(.L_10215 - .L_10214)
.L_10214:
        /*0004*/ 	.word	0x00000082


	//----- nvinfo : EIATTR_KPARAM_INFO
	.align		4
.L_10215:
        /*0008*/ 	.byte	0x04, 0x17
        /*000a*/ 	.short	(.L_10217 - .L_10216)
.L_10216:
        /*000c*/ 	.word	0x00000000
        /*0010*/ 	.short	0x0013
        /*0012*/ 	.short	0x0078
        /*0014*/ 	.byte	0x00, 0xf0, 0x11, 0x00


	//----- nvinfo : EIATTR_KPARAM_INFO
	.align		4
.L_10217:
        /*0018*/ 	.byte	0x04, 0x17
        /*001a*/ 	.short	(.L_10219 - .L_10218)
.L_10218:
        /*001c*/ 	.word	0x00000000
        /*0020*/ 	.short	0x0012
        /*0022*/ 	.short	0x0074
        /*0024*/ 	.byte	0x00, 0xf0, 0x11, 0x00


	//----- nvinfo : EIATTR_KPARAM_INFO
	.align		4
.L_10219:
        /*0028*/ 	.byte	0x04, 0x17
        /*002a*/ 	.short	(.L_10221 - .L_10220)
.L_10220:
        /*002c*/ 	.word	0x00000000
        /*0030*/ 	.short	0x0011
        /*0032*/ 	.short	0x0070
        /*0034*/ 	.byte	0x00, 0xf0, 0x11, 0x00


	//----- nvinfo : EIATTR_KPARAM_INFO
	.align		4
.L_10221:
        /*0038*/ 	.byte	0x04, 0x17
        /*003a*/ 	.short	(.L_10223 - .L_10222)
.L_10222:
        /*003c*/ 	.word	0x00000000
        /*0040*/ 	.short	0x0010
        /*0042*/ 	.short	0x006c
        /*0044*/ 	.byte	0x00, 0xf0, 0x11, 0x00


	//----- nvinfo : EIATTR_KPARAM_INFO
	.align		4
.L_10223:
        /*0048*/ 	.byte	0x04, 0x17
        /*004a*/ 	.short	(.L_10225 - .L_10224)
.L_10224:
        /*004c*/ 	.word	0x00000000
        /*0050*/ 	.short	0x000f
        /*0052*/ 	.short	0x0068
        /*0054*/ 	.byte	0x00, 0xf0, 0x11, 0x00


	//----- nvinfo : EIATTR_KPARAM_INFO
	.align		4
.L_10225:
        /*0058*/ 	.byte	0x04, 0x17
        /*005a*/ 	.short	(.L_10227 - .L_10226)
.L_10226:
        /*005c*/ 	.word	0x00000000
        /*0060*/ 	.short	0x000e
        /*0062*/ 	.short	0x0060
        /*0064*/ 	.byte	0x00, 0xf0, 0x21, 0x00


	//----- nvinfo : EIATTR_KPARAM_INFO
	.align		4
.L_10227:
        /*0068*/ 	.byte	0x04, 0x17
        /*006a*/ 	.short	(.L_10229 - .L_10228)
.L_10228:
        /*006c*/ 	.word	0x00000000
        /*0070*/ 	.short	0x000d
        /*0072*/ 	.short	0x0058
        /*0074*/ 	.byte	0x00, 0xf0, 0x21, 0x00


	//----- nvinfo : EIATTR_KPARAM_INFO
	.align		4
.L_10229:
        /*0078*/ 	.byte	0x04, 0x17
        /*007a*/ 	.short	(.L_10231 - .L_10230)
.L_10230:
        /*007c*/ 	.word	0x00000000
        /*0080*/ 	.short	0x000c
        /*0082*/ 	.short	0x0050
        /*0084*/ 	.byte	0x00, 0xf0, 0x11, 0x00


	//----- nvinfo : EIATTR_KPARAM_INFO
	.align		4
.L_10231:
        /*0088*/ 	.byte	0x04, 0x17
        /*008a*/ 	.short	(.L_10233 - .L_10232)
.L_10232:
        /*008c*/ 	.word	0x00000000
        /*0090*/ 	.short	0x000b
        /*0092*/ 	.short	0x004c
        /*0094*/ 	.byte	0x00, 0xf0, 0x11, 0x00


	//----- nvinfo : EIATTR_KPARAM_INFO
	.align		4
.L_10233:
        /*0098*/ 	.byte	0x04, 0x17
        /*009a*/ 	.short	(.L_10235 - .L_10234)
.L_10234:
        /*009c*/ 	.word	0x00000000
        /*00a0*/ 	.short	0x000a
        /*00a2*/ 	.short	0x0048
        /*00a4*/ 	.byte	0x00, 0xf0, 0x11, 0x00


	//----- nvinfo : EIATTR_KPARAM_INFO
	.align		4
.L_10235:
        /*00a8*/ 	.byte	0x04, 0x17
        /*00aa*/ 	.short	(.L_10237 - .L_10236)
.L_10236:
        /*00ac*/ 	.word	0x00000000
        /*00b0*/ 	.short	0x0009
        /*00b2*/ 	.short	0x0040
        /*00b4*/ 	.byte	0x00, 0xf0, 0x21, 0x00


	//----- nvinfo : EIATTR_KPARAM_INFO
	.align		4
.L_10237:
        /*00b8*/ 	.byte	0x04, 0x17
        /*00ba*/ 	.short	(.L_10239 - .L_10238)
.L_10238:
        /*00bc*/ 	.word	0x00000000
        /*00c0*/ 	.short	0x0008
        /*00c2*/ 	.short	0x0038
        /*00c4*/ 	.byte	0x00, 0xf0, 0x11, 0x00


	//----- nvinfo : EIATTR_KPARAM_INFO
	.align		4
.L_10239:
        /*00c8*/ 	.byte	0x04, 0x17
        /*00ca*/ 	.short	(.L_10241 - .L_10240)
.L_10240:
        /*00cc*/ 	.word	0x00000000
        /*00d0*/ 	.short	0x0007
        /*00d2*/ 	.short	0x0030
        /*00d4*/ 	.byte	0x00, 0xf0, 0x21, 0x00


	//----- nvinfo : EIATTR_KPARAM_INFO
	.align		4
.L_10241:
        /*00d8*/ 	.byte	0x04, 0x17
        /*00da*/ 	.short	(.L_10243 - .L_10242)
.L_10242:
        /*00dc*/ 	.word	0x00000000
        /*00e0*/ 	.short	0x0006
        /*00e2*/ 	.short	0x0028
        /*00e4*/ 	.byte	0x00, 0xf0, 0x21, 0x00


	//----- nvinfo : EIATTR_KPARAM_INFO
	.align		4
.L_10243:
        /*00e8*/ 	.byte	0x04, 0x17
        /*00ea*/ 	.short	(.L_10245 - .L_10244)
.L_10244:
        /*00ec*/ 	.word	0x00000000
        /*00f0*/ 	.short	0x0005
        /*00f2*/ 	.short	0x0024
        /*00f4*/ 	.byte	0x00, 0xf0, 0x11, 0x00


	//----- nvinfo : EIATTR_KPARAM_INFO
	.align		4
.L_10245:
        /*00f8*/ 	.byte	0x04, 0x17
        /*00fa*/ 	.short	(.L_10247 - .L_10246)
.L_10246:
        /*00fc*/ 	.word	0x00000000
        /*0100*/ 	.short	0x0004
        /*0102*/ 	.short	0x0020
        /*0104*/ 	.byte	0x00, 0xf0, 0x11, 0x00


	//----- nvinfo : EIATTR_KPARAM_INFO
	.align		4
.L_10247:
        /*0108*/ 	.byte	0x04, 0x17
        /*010a*/ 	.short	(.L_10249 - .L_10248)
.L_10248:
        /*010c*/ 	.word	0x00000000
        /*0110*/ 	.short	0x0003
        /*0112*/ 	.short	0x0018
        /*0114*/ 	.byte	0x00, 0xf0, 0x21, 0x00


	//----- nvinfo : EIATTR_KPARAM_INFO
	.align		4
.L_10249:
        /*0118*/ 	.byte	0x04, 0x17
        /*011a*/ 	.short	(.L_10251 - .L_10250)
.L_10250:
        /*011c*/ 	.word	0x00000000
        /*0120*/ 	.short	0x0002
        /*0122*/ 	.short	0x0010
        /*0124*/ 	.byte	0x00, 0xf0, 0x21, 0x00


	//----- nvinfo : EIATTR_KPARAM_INFO
	.align		4
.L_10251:
        /*0128*/ 	.byte	0x04, 0x17
        /*012a*/ 	.short	(.L_10253 - .L_10252)
.L_10252:
        /*012c*/ 	.word	0x00000000
        /*0130*/ 	.short	0x0001
        /*0132*/ 	.short	0x0008
        /*0134*/ 	.byte	0x00, 0xf0, 0x21, 0x00


	//----- nvinfo : EIATTR_KPARAM_INFO
	.align		4
.L_10253:
        /*0138*/ 	.byte	0x04, 0x17
        /*013a*/ 	.short	(.L_10255 - .L_10254)
.L_10254:
        /*013c*/ 	.word	0x00000000
        /*0140*/ 	.short	0x0000
        /*0142*/ 	.short	0x0000
        /*0144*/ 	.byte	0x00, 0xf0, 0x21, 0x00


	//----- nvinfo : EIATTR_SPARSE_MMA_MASK
	.align		4
.L_10255:
        /*0148*/ 	.byte	0x03, 0x50
        /*014a*/ 	.short	0x0000


	//----- nvinfo : EIATTR_MAXREG_COUNT
	.align		4
        /*014c*/ 	.byte	0x03, 0x1b
        /*014e*/ 	.short	0x00ff


	//----- nvinfo : EIATTR_NUM_BARRIERS
	.align		4
        /*0150*/ 	.byte	0x02, 0x4c
        /*0152*/ 	.byte	0x01
	.zero		1


	//----- nvinfo : EIATTR_EXTERNS
	.align		4
        /*0154*/ 	.byte	0x04, 0x0f
        /*0156*/ 	.short	(.L_10257 - .L_10256)


	//   ....[0]....
	.align		4
.L_10256:
        /*0158*/ 	.word	index@(__assertfail)


	//----- nvinfo : EIATTR_MERCURY_ISA_VERSION
	.align		4
.L_10257:
        /*015c*/ 	.byte	0x03, 0x5f
        /*015e*/ 	.short	0x0101


	//----- nvinfo : EIATTR_COOP_GROUP_MASK_REGIDS
	.align		4
        /*0160*/ 	.byte	0x04, 0x29
        /*0162*/ 	.short	(.L_10259 - .L_10258)


	//   ....[0]....
.L_10258:
        /*0164*/ 	.word	0xffffffff


	//   ....[1]....
        /*0168*/ 	.word	0xffffffff


	//   ....[2]....
        /*016c*/ 	.word	0xffffffff


	//   ....[3]....
        /*0170*/ 	.word	0xffffffff


	//   ....[4]....
        /*0174*/ 	.word	0xffffffff


	//   ....[5]....
        /*0178*/ 	.word	0xffffffff


	//   ....[6]....
        /*017c*/ 	.word	0xffffffff


	//   ....[7]....
        /*0180*/ 	.word	0xffffffff


	//   ....[8]....
        /*0184*/ 	.word	0xffffffff


	//   ....[9]....
        /*0188*/ 	.word	0xffffffff


	//   ....[10]....
        /*018c*/ 	.word	0xffffffff


	//   ....[11]....
        /*0190*/ 	.word	0xffffffff


	//   ....[12]....
        /*0194*/ 	.word	0xffffffff


	//   ....[13]....
        /*0198*/ 	.word	0xffffffff


	//   ....[14]....
        /*019c*/ 	.word	0xffffffff


	//   ....[15]....
        /*01a0*/ 	.word	0xffffffff


	//   ....[16]....
        /*01a4*/ 	.word	0xffffffff


	//   ....[17]....
        /*01a8*/ 	.word	0xffffffff


	//   ....[18]....
        /*01ac*/ 	.word	0xffffffff


	//   ....[19]....
        /*01b0*/ 	.word	0xffffffff


	//   ....[20]....
        /*01b4*/ 	.word	0xffffffff


	//   ....[21]....
        /*01b8*/ 	.word	0xffffffff


	//   ....[22]....
        /*01bc*/ 	.word	0xffffffff


	//   ....[23]....
        /*01c0*/ 	.word	0xffffffff


	//   ....[24]....
        /*01c4*/ 	.word	0xffffffff


	//   ....[25]....
        /*01c8*/ 	.word	0xffffffff


	//   ....[26]....
        /*01cc*/ 	.word	0xffffffff


	//   ....[27]....
        /*01d0*/ 	.word	0xffffffff


	//   ....[28]....
        /*01d4*/ 	.word	0xffffffff


	//   ....[29]....
        /*01d8*/ 	.word	0xffffffff


	//   ....[30]....
        /*01dc*/ 	.word	0xffffffff


	//   ....[31]....
        /*01e0*/ 	.word	0xffffffff


	//   ....[32]....
        /*01e4*/ 	.word	0x0500000f


	//   ....[33]....
        /*01e8*/ 	.word	0x0500000f


	//   ....[34]....
        /*01ec*/ 	.word	0x0500000f


	//   ....[35]....
        /*01f0*/ 	.word	0x0500000f


	//   ....[36]....
        /*01f4*/ 	.word	0x0500000f


	//   ....[37]....
        /*01f8*/ 	.word	0x0500000f


	//   ....[38]....
        /*01fc*/ 	.word	0x0500000f


	//   ....[39]....
        /*0200*/ 	.word	0x0500000f


	//   ....[40]....
        /*0204*/ 	.word	0x0500000f


	//   ....[41]....
        /*0208*/ 	.word	0x0500000f


	//   ....[42]....
        /*020c*/ 	.word	0x0500000f


	//   ....[43]....
        /*0210*/ 	.word	0x0500000f


	//   ....[44]....
        /*0214*/ 	.word	0x0500000f


	//   ....[45]....
        /*0218*/ 	.word	0x0500000f


	//   ....[46]....
        /*021c*/ 	.word	0x0500000f


	//   ....[47]....
        /*0220*/ 	.word	0x0500000f


	//   ....[48]....
        /*0224*/ 	.word	0x0500000f


	//   ....[49]....
        /*0228*/ 	.word	0x0500000f


	//   ....[50]....
        /*022c*/ 	.word	0x0500000f


	//   ....[51]....
        /*0230*/ 	.word	0x0500000f


	//   ....[52]....
        /*0234*/ 	.word	0x0500000f


	//   ....[53]....
        /*0238*/ 	.word	0x0500000f


	//   ....[54]....
        /*023c*/ 	.word	0x0500000f


	//   ....[55]....
        /*0240*/ 	.word	0x0500000f


	//   ....[56]....
        /*0244*/ 	.word	0x0500000f


	//   ....[57]....
        /*0248*/ 	.word	0x0500000f


	//   ....[58]....
        /*024c*/ 	.word	0x0500000f


	//   ....[59]....
        /*0250*/ 	.word	0x0500000f


	//   ....[60]....
        /*0254*/ 	.word	0x0500000f


	//----- nvinfo : EIATTR_COOP_GROUP_INSTR_OFFSETS
	.align		4
.L_10259:
        /*0258*/ 	.byte	0x04, 0x28
        /*025a*/ 	.short	(.L_10261 - .L_10260)


	//   ....[0]....
.L_10260:
        /*025c*/ 	.word	0x00000ad0


	//   ....[1]....
        /*0260*/ 	.word	0x00000b00


	//   ....[2]....
        /*0264*/ 	.word	0x00000b20


	//   ....[3]....
        /*0268*/ 	.word	0x00000b40


	//   ....[4]....
        /*026c*/ 	.word	0x00000b60


	//   ....[5]....
        /*0270*/ 	.word	0x00000c80


	//   ....[6]....
        /*0274*/ 	.word	0x00000ca0


	//   ....[7]....
        /*0278*/ 	.word	0x00000cd0


	//   ....[8]....
        /*027c*/ 	.word	0x00001b10


	//   ....[9]....
        /*0280*/ 	.word	0x00001b90


	//   ....[10]....
        /*0284*/ 	.word	0x00001bc0


	//   ....[11]....
        /*0288*/ 	.word	0x00001c10


	//   ....[12]....
        /*028c*/ 	.word	0x00001c60


	//   ....[13]....
        /*0290*/ 	.word	0x00001cb0


	//   ....[14]....
        /*0294*/ 	.word	0x00001cd0


	//   ....[15]....
        /*0298*/ 	.word	0x00001cf0


	//   ....[16]....
        /*029c*/ 	.word	0x00002a80


	//   ....[17]....
        /*02a0*/ 	.word	0x00002aa0


	//   ....[18]....
        /*02a4*/ 	.word	0x00002ab0


	//   ....[19]....
        /*02a8*/ 	.word	0x00002ac0


	//   ....[20]....
        /*02ac*/ 	.word	0x00002ad0


	//   ....[21]....
        /*02b0*/ 	.word	0x00002ae0


	//   ....[22]....
        /*02b4*/ 	.word	0x00002af0


	//   ....[23]....
        /*02b8*/ 	.word	0x00002b10


	//   ....[24]....
        /*02bc*/ 	.word	0x00002b40


	//   ....[25]....
        /*02c0*/ 	.word	0x00002b60


	//   ....[26]....
        /*02c4*/ 	.word	0x00002b80


	//   ....[27]....
        /*02c8*/ 	.word	0x00002ba0


	//   ....[28]....
        /*02cc*/ 	.word	0x00002bc0


	//   ....[29]....
        /*02d0*/ 	.word	0x00002be0


	//   ....[30]....
        /*02d4*/ 	.word	0x00002bf0


	//   ....[31]....
        /*02d8*/ 	.word	0x00002c10


	//   ....[32]....
        /*02dc*/ 	.word	0x00003810


	//   ....[33]....
        /*02e0*/ 	.word	0x00003870


	//   ....[34]....
        /*02e4*/ 	.word	0x000038d0


	//   ....[35]....
        /*02e8*/ 	.word	0x00003930


	//   ....[36]....
        /*02ec*/ 	.word	0x00003990


	//   ....[37]....
        /*02f0*/ 	.word	0x00003a10


	//   ....[38]....
        /*02f4*/ 	.word	0x00003a80


	//   ....[39]....
        /*02f8*/ 	.word	0x00003af0


	//   ....[40]....
        /*02fc*/ 	.word	0x00003b50


	//   ....[41]....
        /*0300*/ 	.word	0x00003bd0


	//   ....[42]....
        /*0304*/ 	.word	0x00003c40


	//   ....[43]....
        /*0308*/ 	.word	0x00003ca0


	//   ....[44]....
        /*030c*/ 	.word	0x00003d20


	//   ....[45]....
        /*0310*/ 	.word	0x00003d90


	//   ....[46]....
        /*0314*/ 	.word	0x00003df0


	//   ....[47]....
        /*0318*/ 	.word	0x00003e70


	//   ....[48]....
        /*031c*/ 	.word	0x00003ee0


	//   ....[49]....
        /*0320*/ 	.word	0x00003f40


	//   ....[50]....
        /*0324*/ 	.word	0x00003fc0


	//   ....[51]....
        /*0328*/ 	.word	0x00004030


	//   ....[52]....
        /*032c*/ 	.word	0x00004090


	//   ....[53]....
        /*0330*/ 	.word	0x00004120


	//   ....[54]....
        /*0334*/ 	.word	0x00004190


	//   ....[55]....
        /*0338*/ 	.word	0x000041f0


	//   ....[56]....
        /*033c*/ 	.word	0x00004280


	//   ....[57]....
        /*0340*/ 	.word	0x000042f0


	//   ....[58]....
        /*0344*/ 	.word	0x00004350


	//   ....[59]....
        /*0348*/ 	.word	0x000043c0


	//   ....[60]....
        /*034c*/ 	.word	0x00004420


	//----- nvinfo : EIATTR_SYSCALL_OFFSETS
	.align		4
.L_10261:
        /*0350*/ 	.byte	0x04, 0x46
        /*0352*/ 	.short	(.L_10263 - .L_10262)


	//   ....[0]....
.L_10262:
        /*0354*/ 	.word	0x000036a0


	//   ....[1]....
        /*0358*/ 	.word	0x000037a0


	//----- nvinfo : EIATTR_EXIT_INSTR_OFFSETS
	.align		4
.L_10263:
        /*035c*/ 	.byte	0x04, 0x1c
        /*035e*/ 	.short	(.L_10265 - .L_10264)


	//   ....[0]....
.L_10264:
        /*0360*/ 	.word	0x000031b0


	//   ....[1]....
        /*0364*/ 	.word	0x00003290


	//   ....[2]....
        /*0368*/ 	.word	0x000035a0


	//   ....[3]....
        /*036c*/ 	.word	0x000037b0


	//----- nvinfo : EIATTR_CRS_STACK_SIZE
	.align		4
.L_10265:
        /*0370*/ 	.byte	0x04, 0x1e
        /*0372*/ 	.short	(.L_10267 - .L_10266)
.L_10266:
        /*0374*/ 	.word	0x00000000


	//----- nvinfo : EIATTR_CBANK_PARAM_SIZE
	.align		4
.L_10267:
        /*0378*/ 	.byte	0x03, 0x19
        /*037a*/ 	.short	0x007c


	//----- nvinfo : EIATTR_PARAM_CBANK
	.align		4
        /*037c*/ 	.byte	0x04, 0x0a
        /*037e*/ 	.short	(.L_10269 - .L_10268)
	.align		4
.L_10268:
        /*0380*/ 	.word	index@(.nv.constant0._ZN4vllm25paged_attention_v1_kernelIfhLi32ELi32ELi128ELNS_18Fp8KVCacheDataTypeE2ELb1EEEvPT_PKS2_PKT0_S8_ifPKiSA_iPKfiiiSC_SC_iiiii)
        /*0384*/ 	.short	0x0210
        /*0386*/ 	.short	0x007c


	//----- nvinfo : EIATTR_SW_WAR
	.align		4
.L_10269:
        /*0388*/ 	.byte	0x04, 0x36
        /*038a*/ 	.short	(.L_10271 - .L_10270)
.L_10270:
        /*038c*/ 	.word	0x00000008
.L_10271:


//--------------------- .nv.info._ZN4vllm25paged_attention_v1_kernelIfhLi256ELi16ELi128ELNS_18Fp8KVCacheDataTypeE2ELb0EEEvPT_PKS2_PKT0_S8_ifPKiSA_iPKfiiiSC_SC_iiiii --------------------------
	.section	.nv.info._ZN4vllm25paged_attention_v1_kernelIfhLi256ELi16ELi128ELNS_18Fp8KVCacheDataTypeE2ELb0EEEvPT_PKS2_PKT0_S8_ifPKiSA_iPKfiiiSC_SC_iiiii,"",@"SHT_CUDA_INFO"
	.sectionflags	@""
	.align	4


	//----- nvinfo : EIATTR_CUDA_API_VERSION
	.align		4
        /*0000*/ 	.byte	0x04, 0x37
        /*0002*/ 	.short	(.L_10273 - .L_10272)
.L_10272:
        /*0004*/ 	.word	0x00000082


	//----- nvinfo : EIATTR_KPARAM_INFO
	.align		4
.L_10273:
        /*0008*/ 	.byte	0x04, 0x17
        /*000a*/ 	.short	(.L_10275 - .L_10274)
.L_10274:
        /*000c*/ 	.word	0x00000000
        /*0010*/ 	.short	0x0013
        /*0012*/ 	.short	0x0078
        /*0014*/ 	.byte	0x00, 0xf0, 0x11, 0x00


	//----- nvinfo : EIATTR_KPARAM_INFO
	.align		4
.L_10275:
        /*0018*/ 	.byte	0x04, 0x17
        /*001a*/ 	.short	(.L_10277 - .L_10276)
.L_10276:
        /*001c*/ 	.word	0x00000000
        /*0020*/ 	.short	0x0012
        /*0022*/ 	.short	0x0074
        /*0024*/ 	.byte	0x00, 0xf0, 0x11, 0x00


	//----- nvinfo : EIATTR_KPARAM_INFO
	.align		4
.L_10277:
        /*0028*/ 	.byte	0x04, 0x17
        /*002a*/ 	.short	(.L_10279 - .L_10278)
.L_10278:
        /*002c*/ 	.word	0x00000000
        /*0030*/ 	.short	0x0011
        /*0032*/ 	.short	0x0070
        /*0034*/ 	.byte	0x00, 0xf0, 0x11, 0x00


	//----- nvinfo : EIATTR_KPARAM_INFO
	.align		4
.L_10279:
        /*0038*/ 	.byte	0x04, 0x17
        /*003a*/ 	.short	(.L_10281 - .L_10280)
.L_10280:
        /*003c*/ 	.word	0x00000000
        /*0040*/ 	.short	0x0010
        /*0042*/ 	.short	0x006c
        /*0044*/ 	.byte	0x00, 0xf0, 0x11, 0x00


	//----- nvinfo : EIATTR_KPARAM_INFO
	.align		4
.L_10281:
        /*0048*/ 	.byte	0x04, 0x17
        /*004a*/ 	.short	(.L_10283 - .L_10282)
.L_10282:
        /*004c*/ 	.word	0x00000000
        /*0050*/ 	.short	0x000f
        /*0052*/ 	.short	0x0068
        /*0054*/ 	.byte	0x00, 0xf0, 0x11, 0x00


	//----- nvinfo : EIATTR_KPARAM_INFO
	.align		4
.L_10283:
        /*0058*/ 	.byte	0x04, 0x17
        /*005a*/ 	.short	(.L_10285 - .L_10284)
.L_10284:
        /*005c*/ 	.word	0x00000000
        /*0060*/ 	.short	0x000e
        /*0062*/ 	.short	0x0060
        /*0064*/ 	.byte	0x00, 0xf0, 0x21, 0x00


	//----- nvinfo : EIATTR_KPARAM_INFO
	.align		4
.L_10285:
        /*0068*/ 	.byte	0x04, 0x17
        /*006a*/ 	.short	(.L_10287 - .L_10286)
.L_10286:
        /*006c*/ 	.word	0x00000000
        /*0070*/ 	.short	0x000d
        /*0072*/ 	.short	0x0058
        /*0074*/ 	.byte	0x00, 0xf0, 0x21, 0x00


	//----- nvinfo : EIATTR_KPARAM_INFO
	.align		4
.L_10287:
        /*0078*/ 	.byte	0x04, 0x17
        /*007a*/ 	.short	(.L_10289 - .L_10288)
.L_10288:
        /*007c*/ 	.word	0x00000000
        /*0080*/ 	.short	0x000c
        /*0082*/ 	.short	0x0050
        /*0084*/ 	.byte	0x00, 0xf0, 0x11, 0x00


	//----- nvinfo : EIATTR_KPARAM_INFO
	.align		4
.L_10289:
        /*0088*/ 	.byte	0x04, 0x17
        /*008a*/ 	.short	(.L_10291 - .L_10290)
.L_10290:
        /*008c*/ 	.word	0x00000000
        /*0090*/ 	.short	0x000b
        /*0092*/ 	.short	0x004c
        /*0094*/ 	.byte	0x00, 0xf0, 0x11, 0x00


	//----- nvinfo : EIATTR_KPARAM_INFO
	.align		4
.L_10291:
        /*0098*/ 	.byte	0x04, 0x17
        /*009a*/ 	.short	(.L_10293 - .L_10292)
.L_10292:
        /*009c*/ 	.word	0x00000000
        /*00a0*/ 	.short	0x000a
        /*00a2*/ 	.short	0x0048
        /*00a4*/ 	.byte	0x00, 0xf0, 0x11, 0x00


	//----- nvinfo : EIATTR_KPARAM_INFO
	.align		4
.L_10293:
        /*00a8*/ 	.byte	0x04, 0x17
        /*00aa*/ 	.short	(.L_10295 - .L_10294)
.L_10294:
        /*00ac*/ 	.word	0x00000000
        /*00b0*/ 	.short	0x0009
        /*00b2*/ 	.short	0x0040
        /*00b4*/ 	.byte	0x00, 0xf0, 0x21, 0x00


	//----- nvinfo : EIATTR_KPARAM_INFO
	.align		4
.L_10295:
        /*00b8*/ 	.byte	0x04, 0x17
        /*00ba*/ 	.short	(.L_10297 - .L_10296)
.L_10296:
        /*00bc*/ 	.word	0x00000000
        /*00c0*/ 	.short	0x0008
        /*00c2*/ 	.short	0x0038
        /*00c4*/ 	.byte	0x00, 0xf0, 0x11, 0x00


	//----- nvinfo : EIATTR_KPARAM_INFO
	.align		4
.L_10297:
        /*00c8*/ 	.byte	0x04, 0x17
        /*00ca*/ 	.short	(.L_10299 - .L_10298)
.L_10298:
        /*00cc*/ 	.word	0x00000000
        /*00d0*/ 	.short	0x0007
        /*00d2*/ 	.short	0x0030
        /*00d4*/ 	.byte	0x00, 0xf0, 0x21, 0x00


	//----- nvinfo : EIATTR_KPARAM_INFO
	.align		4
.L_10299:
        /*00d8*/ 	.byte	0x04, 0x17
        /*00da*/ 	.short	(.L_10301 - .L_10300)
.L_10300:
        /*00dc*/ 	.word	0x00000000
        /*00e0*/ 	.short	0x0006
        /*00e2*/ 	.short	0x0028
        /*00e4*/ 	.byte	0x00, 0xf0, 0x21, 0x00


	//----- nvinfo : EIATTR_KPARAM_INFO
	.align		4
.L_10301:
        /*00e8*/ 	.byte	0x04, 0x17
        /*00ea*/ 	.short	(.L_10303 - .L_10302)
.L_10302:
        /*00ec*/ 	.word	0x00000000
        /*00f0*/ 	.short	0x0005
        /*00f2*/ 	.short	0x0024
        /*00f4*/ 	.byte	0x00, 0xf0, 0x11, 0x00


	//----- nvinfo : EIATTR_KPARAM_INFO
	.align		4
.L_10303:
        /*00f8*/ 	.byte	0x04, 0x17
        /*00fa*/ 	.short	(.L_10305 - .L_10304)
.L_10304:
        /*00fc*/ 	.word	0x00000000
        /*0100*/ 	.short	0x0004
        /*0102*/ 	.short	0x0020
        /*0104*/ 	.byte	0x00, 0xf0, 0x11, 0x00


	//----- nvinfo : EIATTR_KPARAM_INFO
	.align		4
.L_10305:
        /*0108*/ 	.byte	0x04, 0x17
        /*010a*/ 	.short	(.L_10307 - .L_10306)
.L_10306:
        /*010c*/ 	.word	0x00000000
        /*0110*/ 	.short	0x0003
        /*0112*/ 	.short	0x0018
        /*0114*/ 	.byte	0x00, 0xf0, 0x21, 0x00


	//----- nvinfo : EIATTR_KPARAM_INFO
	.align		4
.L_10307:
        /*0118*/ 	.byte	0x04, 0x17
        /*011a*/ 	.short	(.L_10309 - .L_10308)
.L_10308:
        /*011c*/ 	.word	0x00000000
        /*0120*/ 	.short	0x0002
        /*0122*/ 	.short	0x0010
        /*0124*/ 	.byte	0x00, 0xf0, 0x21, 0x00


	//----- nvinfo : EIATTR_KPARAM_INFO
	.align		4
.L_10309:
        /*0128*/ 	.byte	0x04, 0x17
        /*012a*/ 	.short	(.L_10311 - .L_10310)
.L_10310:
        /*012c*/ 	.word	0x00000000
        /*0130*/ 	.short	0x0001
        /*0132*/ 	.short	0x0008
        /*0134*/ 	.byte	0x00, 0xf0, 0x21, 0x00


	//----- nvinfo : EIATTR_KPARAM_INFO
	.align		4
.L_10311:
        /*0138*/ 	.byte	0x04, 0x17
        /*013a*/ 	.short	(.L_10313 - .L_10312)
.L_10312:
        /*013c*/ 	.word	0x00000000
        /*0140*/ 	.short	0x0000
        /*0142*/ 	.short	0x0000
        /*0144*/ 	.byte	0x00, 0xf0, 0x21, 0x00


	//----- nvinfo : EIATTR_SPARSE_MMA_MASK
	.align		4
.L_10313:
        /*0148*/ 	.byte	0x03, 0x50
        /*014a*/ 	.short	0x0000


	//----- nvinfo : EIATTR_MAXREG_COUNT
	.align		4
        /*014c*/ 	.byte	0x03, 0x1b
        /*014e*/ 	.short	0x00ff


	//----- nvinfo : EIATTR_NUM_BARRIERS
	.align		4
        /*0150*/ 	.byte	0x02, 0x4c
        /*0152*/ 	.byte	0x01
	.zero		1


	//----- nvinfo : EIATTR_EXTERNS
	.align		4
        /*0154*/ 	.byte	0x04, 0x0f
        /*0156*/ 	.short	(.L_10315 - .L_10314)


	//   ....[0]....
	.align		4
.L_10314:
        /*0158*/ 	.word	index@(__assertfail)


	//----- nvinfo : EIATTR_MERCURY_ISA_VERSION
	.align		4
.L_10315:
        /*015c*/ 	.byte	0x03, 0x5f
        /*015e*/ 	.short	0x0101


	//----- nvinfo : EIATTR_COOP_GROUP_MASK_REGIDS
	.align		4
        /*0160*/ 	.byte	0x04, 0x29
        /*0162*/ 	.short	(.L_10317 - .L_10316)


	//   ....[0]....
.L_10316:
        /*0164*/ 	.word	0xffffffff


	//   ....[1]....
        /*0168*/ 	.word	0xffffffff


	//   ....[2]....
        /*016c*/ 	.word	0xffffffff


	//   ....[3]....
        /*0170*/ 	.word	0xffffffff


	//   ....[4]....
        /*0174*/ 	.word	0xffffffff


	//   ....[5]....
        /*0178*/ 	.word	0xffffffff


	//   ....[6]....
        /*017c*/ 	.word	0xffffffff


	//   ....[7]....
        /*0180*/ 	.word	0xffffffff


	//   ....[8]....
        /*0184*/ 	.word	0xffffffff


	//   ....[9]....
        /*0188*/ 	.word	0xffffffff


	//   ....[10]....
        /*018c*/ 	.word	0xffffffff


	//   ....[11]....
        /*0190*/ 	.word	0xffffffff


	//   ....[12]....
        /*0194*/ 	.word	0xffffffff


	//   ....[13]....
        /*0198*/ 	.word	0xffffffff


	//   ....[14]....
        /*019c*/ 	.word	0xffffffff


	//   ....[15]....
        /*01a0*/ 	.word	0x0500000f


	//   ....[16]....
        /*01a4*/ 	.word	0x0500000f


	//   ....[17]....
        /*01a8*/ 	.word	0x0500000f


	//   ....[18]....
        /*01ac*/ 	.word	0x0500000f


	//----- nvinfo : EIATTR_COOP_GROUP_INSTR_OFFSETS
	.align		4
.L_10317:
        /*01b0*/ 	.byte	0x04, 0x28
        /*01b2*/ 	.short	(.L_10319 - .L_10318)


	//   ....[0]....
.L_10318:
        /*01b4*/ 	.word	0x000001a0


	//   ....[1]....
        /*01b8*/ 	.word	0x000001d0


	//   ....[2]....
        /*01bc*/ 	.word	0x000001f0


	//   ....[3]....
        /*01c0*/ 	.word	0x00000210


	//   ....[4]....
        /*01c4*/ 	.word	0x00000330


	//   ....[5]....
        /*01c8*/ 	.word	0x00000350


	//   ....[6]....
        /*01cc*/ 	.word	0x00000380


	//   ....[7]....
        /*01d0*/ 	.word	0x000011c0


	//   ....[8]....
        /*01d4*/ 	.word	0x00001240


	//   ....[9]....
        /*01d8*/ 	.word	0x00001280


	//   ....[10]....
        /*01dc*/ 	.word	0x000012d0


	//   ....[11]....
        /*01e0*/ 	.word	0x00001310


	//   ....[12]....
        /*01e4*/ 	.word	0x00001360


	//   ....[13]....
        /*01e8*/ 	.word	0x00001380


	//   ....[14]....
        /*01ec*/ 	.word	0x000013a0


	//   ....[15]....
        /*01f0*/ 	.word	0x00003c30


	//   ....[16]....
        /*01f4*/ 	.word	0x00003c90


	//   ....[17]....
        /*01f8*/ 	.word	0x00003cf0


	//   ....[18]....
        /*01fc*/ 	.word	0x00003d50


	//----- nvinfo : EIATTR_SYSCALL_OFFSETS
	.align		4
.L_10319:
        /*0200*/ 	.byte	0x04, 0x46
        /*0202*/ 	.short	(.L_10321 - .L_10320)


	//   ....[0]....
.L_10320:
        /*0204*/ 	.word	0x00003bc0


	//----- nvinfo : EIATTR_EXIT_INSTR_OFFSETS
	.align		4
.L_10321:
        /*0208*/ 	.byte	0x04, 0x1c
        /*020a*/ 	.short	(.L_10323 - .L_10322)


	//   ....[0]....
.L_10322:
        /*020c*/ 	.word	0x00002d80


	//   ....[1]....
        /*0210*/ 	.word	0x00002d90


	//   ....[2]....
        /*0214*/ 	.word	0x00003ac0


	//   ....[3]....
        /*0218*/ 	.word	0x00003bd0


	//----- nvinfo : EIATTR_CRS_STACK_SIZE
	.align		4
.L_10323:
        /*021c*/ 	.byte	0x04, 0x1e
        /*021e*/ 	.short	(.L_10325 - .L_10324)
.L_10324:
        /*0220*/ 	.word	0x00000000


	//----- nvinfo : EIATTR_CBANK_PARAM_SIZE
	.align		4
.L_10325:
        /*0224*/ 	.byte	0x03, 0x19
        /*0226*/ 	.short	0x007c


	//----- nvinfo : EIATTR_PARAM_CBANK
	.align		4
        /*0228*/ 	.byte	0x04, 0x0a
        /*022a*/ 	.short	(.L_10327 - .L_10326)
	.align		4
.L_10326:
        /*022c*/ 	.word	index@(.nv.constant0._ZN4vllm25paged_attention_v1_kernelIfhLi256ELi16ELi128ELNS_18Fp8KVCacheDataTypeE2ELb0EEEvPT_PKS2_PKT0_S8_ifPKiSA_iPKfiiiSC_SC_iiiii)
        /*0230*/ 	.short	0x0210
        /*0232*/ 	.short	0x007c


	//----- nvinfo : EIATTR_SW_WAR
	.align		4
.L_10327:
        /*0234*/ 	.byte	0x04, 0x36
        /*0236*/ 	.short	(.L_10329 - .L_10328)
.L_10328:
        /*0238*/ 	.word	0x00000008
.L_10329:


//--------------------- .nv.info._ZN4vllm25paged_attention_v1_kernelIfhLi192ELi16ELi128ELNS_18Fp8KVCacheDataTypeE2ELb0EEEvPT_PKS2_PKT0_S8_ifPKiSA_iPKfiiiSC_SC_iiiii --------------------------
	.section	.nv.info._ZN4vllm25paged_attention_v1_kernelIfhLi192ELi16ELi128ELNS_18Fp8KVCacheDataTypeE2ELb0EEEvPT_PKS2_PKT0_S8_ifPKiSA_iPKfiiiSC_SC_iiiii,"",@"SHT_CUDA_INFO"
	.sectionflags	@""
	.align	4


	//----- nvinfo : EIATTR_CUDA_API_VERSION
	.align		4
        /*0000*/ 	.byte	0x04, 0x37
        /*0002*/ 	.short	(.L_10331 - .L_10330)
.L_10330:
        /*0004*/ 	.word	0x00000082


	//----- nvinfo : EIATTR_KPARAM_INFO
	.align		4
.L_10331:
        /*0008*/ 	.byte	0x04, 0x17
        /*000a*/ 	.short	(.L_10333 - .L_10332)
.L_10332:
        /*000c*/ 	.word	0x00000000
        /*0010*/ 	.short	0x0013
        /*0012*/ 	.short	0x0078
        /*0014*/ 	.byte	0x00, 0xf0, 0x11, 0x00


	//----- nvinfo : EIATTR_KPARAM_INFO
	.align		4
.L_10333:
        /*0018*/ 	.byte	0x04, 0x17
        /*001a*/ 	.short	(.L_10335 - .L_10334)
.L_10334:
        /*001c*/ 	.word	0x00000000
        /*0020*/ 	.short	0x0012
        /*0022*/ 	.short	0x0074
        /*0024*/ 	.byte	0x00, 0xf0, 0x11, 0x00


	//----- nvinfo : EIATTR_KPARAM_INFO
	.align		4
.L_10335:
        /*0028*/ 	.byte	0x04, 0x17
        /*002a*/ 	.short	(.L_10337 - .L_10336)
.L_10336:
        /*002c*/ 	.word	0x00000000
        /*0030*/ 	.short	0x0011
        /*0032*/ 	.short	0x0070
        /*0034*/ 	.byte	0x00, 0xf0, 0x11, 0x00


	//----- nvinfo : EIATTR_KPARAM_INFO
	.align		4
.L_10337:
        /*0038*/ 	.byte	0x04, 0x17
        /*003a*/ 	.short	(.L_10339 - .L_10338)
.L_10338:
        /*003c*/ 	.word	0x00000000
        /*0040*/ 	.short	0x0010
        /*0042*/ 	.short	0x006c
        /*0044*/ 	.byte	0x00, 0xf0, 0x11, 0x00


	//----- nvinfo : EIATTR_KPARAM_INFO
	.align		4
.L_10339:
        /*0048*/ 	.byte	0x04, 0x17
        /*004a*/ 	.short	(.L_10341 - .L_10340)
.L_10340:
        /*004c*/ 	.word	0x00000000
        /*0050*/ 	.short	0x000f
        /*0052*/ 	.short	0x0068
        /*0054*/ 	.byte	0x00, 0xf0, 0x11, 0x00


	//----- nvinfo : EIATTR_KPARAM_INFO
	.align		4
.L_10341:
        /*0058*/ 	.byte	0x04, 0x17
        /*005a*/ 	.short	(.L_10343 - .L_10342)
.L_10342:
        /*005c*/ 	.word	0x00000000
        /*0060*/ 	.short	0x000e
        /*0062*/ 	.short	0x0060
        /*0064*/ 	.byte	0x00, 0xf0, 0x21, 0x00


	//----- nvinfo : EIATTR_KPARAM_INFO
	.align		4
.L_10343:
        /*0068*/ 	.byte	0x04, 0x17
        /*006a*/ 	.short	(.L_10345 - .L_10344)
.L_10344:
        /*006c*/ 	.word	0x00000000
        /*0070*/ 	.short	0x000d
        /*0072*/ 	.short	0x0058
        /*0074*/ 	.byte	0x00, 0xf0, 0x21, 0x00


	//----- nvinfo : EIATTR_KPARAM_INFO
	.align		4
.L_10345:
        /*0078*/ 	.byte	0x04, 0x17
        /*007a*/ 	.short	(.L_10347 - .L_10346)
.L_10346:
        /*007c*/ 	.word	0x00000000
        /*0080*/ 	.short	0x000c
        /*0082*/ 	.short	0x0050
        /*0084*/ 	.byte	0x00, 0xf0, 0x11, 0x00


	//----- nvinfo : EIATTR_KPARAM_INFO
	.align		4
.L_10347:
        /*0088*/ 	.byte	0x04, 0x17
        /*008a*/ 	.short	(.L_10349 - .L_10348)
.L_10348:
        /*008c*/ 	.word	0x00000000
        /*0090*/ 	.short	0x000b
        /*0092*/ 	.short	0x004c
        /*0094*/ 	.byte	0x00, 0xf0, 0x11, 0x00


	//----- nvinfo : EIATTR_KPARAM_INFO
	.align		4
.L_10349:
        /*0098*/ 	.byte	0x04, 0x17
        /*009a*/ 	.short	(.L_10351 - .L_10350)
.L_10350:
        /*009c*/ 	.word	0x00000000
        /*00a0*/ 	.short	0x000a
        /*00a2*/ 	.short	0x0048
        /*00a4*/ 	.byte	0x00, 0xf0, 0x11, 0x00


	//----- nvinfo : EIATTR_KPARAM_INFO
	.align		4
.L_10351:
        /*00a8*/ 	.byte	0x04, 0x17
        /*00aa*/ 	.short	(.L_10353 - .L_10352)
.L_10352:
        /*00ac*/ 	.word	0x00000000
        /*00b0*/ 	.short	0x0009
        /*00b2*/ 	.short	0x0040
        /*00b4*/ 	.byte	0x00, 0xf0, 0x21, 0x00


	//----- nvinfo : EIATTR_KPARAM_INFO
	.align		4
.L_10353:
        /*00b8*/ 	.byte	0x04, 0x17
        /*00ba*/ 	.short	(.L_10355 - .L_10354)
.L_10354:
        /*00bc*/ 	.word	0x00000000
        /*00c0*/ 	.short	0x0008
        /*00c2*/ 	.short	0x0038
        /*00c4*/ 	.byte	0x00, 0xf0, 0x11, 0x00


	//----- nvinfo : EIATTR_KPARAM_INFO
	.align		4
.L_10355:
        /*00c8*/ 	.byte	0x04, 0x17
        /*00ca*/ 	.short	(.L_10357 - .L_10356)
.L_10356:
        /*00cc*/ 	.word	0x00000000
        /*00d0*/ 	.short	0x0007
        /*00d2*/ 	.short	0x0030
        /*00d4*/ 	.byte	0x00, 0xf0, 0x21, 0x00


	//----- nvinfo : EIATTR_KPARAM_INFO
	.align		4
.L_10357:
        /*00d8*/ 	.byte	0x04, 0x17
        /*00da*/ 	.short	(.L_10359 - .L_10358)
.L_10358:
        /*00dc*/ 	.word	0x00000000
        /*00e0*/ 	.short	0x0006
        /*00e2*/ 	.short	0x0028
        /*00e4*/ 	.byte	0x00, 0xf0, 0x21, 0x00


	//----- nvinfo : EIATTR_KPARAM_INFO
	.align		4
.L_10359:
        /*00e8*/ 	.byte	0x04, 0x17
        /*00ea*/ 	.short	(.L_10361 - .L_10360)
.L_10360:
        /*00ec*/ 	.word	0x00000000
        /*00f0*/ 	.short	0x0005
        /*00f2*/ 	.short	0x0024
        /*00f4*/ 	.byte	0x00, 0xf0, 0x11, 0x00


	//----- nvinfo : EIATTR_KPARAM_INFO
	.align		4
.L_10361:
        /*00f8*/ 	.byte	0x04, 0x17
        /*00fa*/ 	.short	(.L_10363 - .L_10362)
.L_10362:
        /*00fc*/ 	.word	0x00000000
        /*0100*/ 	.short	0x0004
        /*0102*/ 	.short	0x0020
        /*0104*/ 	.byte	0x00, 0xf0, 0x11, 0x00


	//----- nvinfo : EIATTR_KPARAM_INFO
	.align		4
.L_10363:
        /*0108*/ 	.byte	0x04, 0x17
        /*010a*/ 	.short	(.L_10365 - .L_10364)
.L_10364:
        /*010c*/ 	.word	0x00000000
        /*0110*/ 	.short	0x0003
        /*0112*/ 	.short	0x0018
        /*0114*/ 	.byte	0x00, 0xf0, 0x21, 0x00


	//----- nvinfo : EIATTR_KPARAM_INFO
	.align		4
.L_10365:
        /*0118*/ 	.byte	0x04, 0x17
        /*011a*/ 	.short	(.L_10367 - .L_10366)
.L_10366:
        /*011c*/ 	.word	0x00000000
        /*0120*/ 	.short	0x0002
        /*0122*/ 	.short	0x0010
        /*0124*/ 	.byte	0x00, 0xf0, 0x21, 0x00


	//----- nvinfo : EIATTR_KPARAM_INFO
	.align		4
.L_10367:
        /*0128*/ 	.byte	0x04, 0x17
        /*012a*/ 	.short	(.L_10369 - .L_10368)
.L_10368:
        /*012c*/ 	.word	0x00000000
        /*0130*/ 	.short	0x0001
        /*0132*/ 	.short	0x0008
        /*0134*/ 	.byte	0x00, 0xf0, 0x21, 0x00


	//----- nvinfo : EIATTR_KPARAM_INFO
	.align		4
.L_10369:
        /*0138*/ 	.byte	0x04, 0x17
        /*013a*/ 	.short	(.L_10371 - .L_10370)
.L_10370:
        /*013c*/ 	.word	0x00000000
        /*0140*/ 	.short	0x0000
        /*0142*/ 	.short	0x0000
        /*0144*/ 	.byte	0x00, 0xf0, 0x21, 0x00


	//----- nvinfo : EIATTR_SPARSE_MMA_MASK
	.align		4
.L_10371:
        /*0148*/ 	.byte	0x03, 0x50
        /*014a*/ 	.short	0x0000


	//----- nvinfo : EIATTR_MAXREG_COUNT
	.align		4
        /*014c*/ 	.byte	0x03, 0x1b
        /*014e*/ 	.short	0x00ff


	//----- nvinfo : EIATTR_NUM_BARRIERS
	.align		4
        /*0150*/ 	.byte	0x02, 0x4c
        /*0152*/ 	.byte	0x01
	.zero		1


	//----- nvinfo : EIATTR_EXTERNS
	.align		4
        /*0154*/ 	.byte	0x04, 0x0f
        /*0156*/ 	.short	(.L_10373 - .L_10372)


	//   ....[0]....
	.align		4
.L_10372:
        /*0158*/ 	.word	index@(__assertfail)


	//----- nvinfo : EIATTR_MERCURY_ISA_VERSION
	.align		4
.L_10373:
        /*015c*/ 	.byte	0x03, 0x5f
        /*015e*/ 	.short	0x0101


	//----- nvinfo : EIATTR_COOP_GROUP_MASK_REGIDS
	.align		4
        /*0160*/ 	.byte	0x04, 0x29
        /*0162*/ 	.short	(.L_10375 - .L_10374)


	//   ....[0]....
.L_10374:
        /*0164*/ 	.word	0xffffffff


	//   ....[1]....
        /*0168*/ 	.word	0xffffffff


	//   ....[2]....
        /*016c*/ 	.word	0xffffffff


	//   ....[3]....
        /*0170*/ 	.word	0xffffffff


	//   ....[4]....
        /*0174*/ 	.word	0xffffffff


	//   ....[5]....
        /*0178*/ 	.word	0xffffffff


	//   ....[6]....
        /*017c*/ 	.word	0xffffffff


	//   ....[7]....
        /*0180*/ 	.word	0xffffffff


	//   ....[8]....
        /*0184*/ 	.word	0xffffffff


	//   ....[9]....
        /*0188*/ 	.word	0xffffffff


	//   ....[10]....
        /*018c*/ 	.word	0xffffffff


	//   ....[11]....
        /*0190*/ 	.word	0xffffffff


	//   ....[12]....
        /*0194*/ 	.word	0xffffffff


	//   ....[13]....
        /*0198*/ 	.word	0xffffffff


	//   ....[14]....
        /*019c*/ 	.word	0xffffffff


	//   ....[15]....
        /*01a0*/ 	.word	0x0500000f


	//   ....[16]....
        /*01a4*/ 	.word	0x0500000f


	//   ....[17]....
        /*01a8*/ 	.word	0x0500000f


	//   ....[18]....
        /*01ac*/ 	.word	0x0500000f


	//----- nvinfo : EIATTR_COOP_GROUP_INSTR_OFFSETS
	.align		4
.L_10375:
        /*01b0*/ 	.byte	0x04, 0x28
        /*01b2*/ 	.short	(.L_10377 - .L_10376)


	//   ....[0]....
.L_10376:
        /*01b4*/ 	.word	0x000001a0


	//   ....[1]....
        /*01b8*/ 	.word	0x000001d0


	//   ....[2]....
        /*01bc*/ 	.word	0x000001f0


	//   ....[3]....
        /*01c0*/ 	.word	0x00000210


	//   ....[4]....
        /*01c4*/ 	.word	0x00000330


	//   ....[5]....
        /*01c8*/ 	.word	0x00000360


	//   ....[6]....
        /*01cc*/ 	.word	0x00000380


	//   ....[7]....
        /*01d0*/ 	.word	0x000011c0


	//   ....[8]....
        /*01d4*/ 	.word	0x00001240


	//   ....[9]....
        /*01d8*/ 	.word	0x00001280


	//   ....[10]....
        /*01dc*/ 	.word	0x000012d0


	//   ....[11]....
        /*01e0*/ 	.word	0x00001310


	//   ....[12]....
        /*01e4*/ 	.word	0x00001360


	//   ....[13]....
        /*01e8*/ 	.word	0x00001380


	//   ....[14]....
        /*01ec*/ 	.word	0x000013a0


	//   ....[15]....
        /*01f0*/ 	.word	0x00003430


	//   ....[16]....
        /*01f4*/ 	.word	0x00003490


	//   ....[17]....
        /*01f8*/ 	.word	0x000034f0


	//   ....[18]....
        /*01fc*/ 	.word	0x00003550


	//----- nvinfo : EIATTR_SYSCALL_OFFSETS
	.align		4
.L_10377:
        /*0200*/ 	.byte	0x04, 0x46
        /*0202*/ 	.short	(.L_10379 - .L_10378)


	//   ....[0]....
.L_10378:
        /*0204*/ 	.word	0x000033c0


	//----- nvinfo : EIATTR_EXIT_INSTR_OFFSETS
	.align		4
.L_10379:
        /*0208*/ 	.byte	0x04, 0x1c
        /*020a*/ 	.short	(.L_10381 - .L_10380)


	//   ....[0]....
.L_10380:
        /*020c*/ 	.word	0x000028c0


	//   ....[1]....
        /*0210*/ 	.word	0x000028d0


	//   ....[2]....
        /*0214*/ 	.word	0x000032c0


	//   ....[3]....
        /*0218*/ 	.word	0x000033d0


	//----- nvinfo : EIATTR_CRS_STACK_SIZE
	.align		4
.L_10381:
        /*021c*/ 	.byte	0x04, 0x1e
        /*021e*/ 	.short	(.L_10383 - .L_10382)
.L_10382:
        /*0220*/ 	.word	0x00000000


	//----- nvinfo : EIATTR_CBANK_PARAM_SIZE
	.align		4
.L_10383:
        /*0224*/ 	.byte	0x03, 0x19
        /*0226*/ 	.short	0x007c


	//----- nvinfo : EIATTR_PARAM_CBANK
	.align		4
        /*0228*/ 	.byte	0x04, 0x0a
        /*022a*/ 	.short	(.L_10385 - .L_10384)
	.align		4
.L_10384:
        /*022c*/ 	.word	index@(.nv.constant0._ZN4vllm25paged_attention_v1_kernelIfhLi192ELi16ELi128ELNS_18Fp8KVCacheDataTypeE2ELb0EEEvPT_PKS2_PKT0_S8_ifPKiSA_iPKfiiiSC_SC_iiiii)
        /*0230*/ 	.short	0x0210
        /*0232*/ 	.short	0x007c


	//----- nvinfo : EIATTR_SW_WAR
	.align		4
.L_10385:
        /*0234*/ 	.byte	0x04, 0x36
        /*0236*/ 	.short	(.L_10387 - .L_10386)
.L_10386:
        /*0238*/ 	.word	0x00000008
.L_10387:


//--------------------- .nv.info._ZN4vllm25paged_attention_v1_kernelIfhLi128ELi16ELi128ELNS_18Fp8KVCacheDataTypeE2ELb0EEEvPT_PKS2_PKT0_S8_ifPKiSA_iPKfiiiSC_SC_iiiii --------------------------
	.section	.nv.info._ZN4vllm25paged_attention_v1_kernelIfhLi128ELi16ELi128ELNS_18Fp8KVCacheDataTypeE2ELb0EEEvPT_PKS2_PKT0_S8_ifPKiSA_iPKfiiiSC_SC_iiiii,"",@"SHT_CUDA_INFO"
	.sectionflags	@""
	.align	4


	//----- nvinfo : EIATTR_CUDA_API_VERSION
	.align		4
        /*0000*/ 	.byte	0x04, 0x37
        /*0002*/ 	.short	(.L_10389 - .L_10388)
.L_10388:
        /*0004*/ 	.word	0x00000082


	//----- nvinfo : EIATTR_KPARAM_INFO
	.align		4
.L_10389:
        /*0008*/ 	.byte	0x04, 0x17
        /*000a*/ 	.short	(.L_10391 - .L_10390)
.L_10390:
        /*000c*/ 	.word	0x00000000
        /*0010*/ 	.short	0x0013
        /*0012*/ 	.short	0x0078
        /*0014*/ 	.byte	0x00, 0xf0, 0x11, 0x00


	//----- nvinfo : EIATTR_KPARAM_INFO
	.align		4
.L_10391:
        /*0018*/ 	.byte	0x04, 0x17
        /*001a*/ 	.short	(.L_10393 - .L_10392)
.L_10392:
        /*001c*/ 	.word	0x00000000
        /*0020*/ 	.short	0x0012
        /*0022*/ 	.short	0x0074
        /*0024*/ 	.byte	0x00, 0xf0, 0x11, 0x00


	//----- nvinfo : EIATTR_KPARAM_INFO
	.align		4
.L_10393:
        /*0028*/ 	.byte	0x04, 0x17
        /*002a*/ 	.short	(.L_10395 - .L_10394)
.L_10394:
        /*002c*/ 	.word	0x00000000
        /*0030*/ 	.short	0x0011
        /*0032*/ 	.short	0x0070
        /*0034*/ 	.byte	0x00, 0xf0, 0x11, 0x00


	//----- nvinfo : EIATTR_KPARAM_INFO
	.align		4
.L_10395:
        /*0038*/ 	.byte	0x04, 0x17
        /*003a*/ 	.short	(.L_10397 - .L_10396)
.L_10396:
        /*003c*/ 	.word	0x00000000
        /*0040*/ 	.short	0x0010
        /*0042*/ 	.short	0x006c
        /*0044*/ 	.byte	0x00, 0xf0, 0x11, 0x00


	//----- nvinfo : EIATTR_KPARAM_INFO
	.align		4
.L_10397:
        /*0048*/ 	.byte	0x04, 0x17
        /*004a*/ 	.short	(.L_10399 - .L_10398)
.L_10398:
        /*004c*/ 	.word	0x00000000
        /*0050*/ 	.short	0x000f
        /*0052*/ 	.short	0x0068
        /*0054*/ 	.byte	0x00, 0xf0, 0x11, 0x00


	//----- nvinfo : EIATTR_KPARAM_INFO
	.align		4
.L_10399:
        /*0058*/ 	.byte	0x04, 0x17
        /*005a*/ 	.short	(.L_10401 - .L_10400)
.L_10400:
        /*005c*/ 	.word	0x00000000
        /*0060*/ 	.short	0x000e
        /*0062*/ 	.short	0x0060
        /*0064*/ 	.byte	0x00, 0xf0, 0x21, 0x00


	//----- nvinfo : EIATTR_KPARAM_INFO
	.align		4
.L_10401:
        /*0068*/ 	.byte	0x04, 0x17
        /*006a*/ 	.short	(.L_10403 - .L_10402)
.L_10402:
        /*006c*/ 	.word	0x00000000
        /*0070*/ 	.short	0x000d
        /*0072*/ 	.short	0x0058
        /*0074*/ 	.byte	0x00, 0xf0, 0x21, 0x00


	//----- nvinfo : EIATTR_KPARAM_INFO
	.align		4
.L_10403:
        /*0078*/ 	.byte	0x04, 0x17
        /*007a*/ 	.short	(.L_10405 - .L_10404)
.L_10404:
        /*007c*/ 	.word	0x00000000
        /*0080*/ 	.short	0x000c
        /*0082*/ 	.short	0x0050
        /*0084*/ 	.byte	0x00, 0xf0, 0x11, 0x00


	//----- nvinfo : EIATTR_KPARAM_INFO
	.align		4
.L_10405:
        /*0088*/ 	.byte	0x04, 0x17
        /*008a*/ 	.short	(.L_10407 - .L_10406)
.L_10406:
        /*008c*/ 	.word	0x00000000
        /*0090*/ 	.short	0x000b
        /*0092*/ 	.short	0x004c
        /*0094*/ 	.byte	0x00, 0xf0, 0x11, 0x00


	//----- nvinfo : EIATTR_KPARAM_INFO
	.align		4
.L_10407:
        /*0098*/ 	.byte	0x04, 0x17
        /*009a*/ 	.short	(.L_10409 - .L_10408)
.L_10408:
        /*009c*/ 	.word	0x00000000
        /*00a0*/ 	.short	0x000a
        /*00a2*/ 	.short	0x0048
        /*00a4*/ 	.byte	0x00, 0xf0, 0x11, 0x00


	//----- nvinfo : EIATTR_KPARAM_INFO
	.align		4
.L_10409:
        /*00a8*/ 	.byte	0x04, 0x17
        /*00aa*/ 	.short	(.L_10411 - .L_10410)
.L_10410:
        /*00ac*/ 	.word	0x00000000
        /*00b0*/ 	.short	0x0009
        /*00b2*/ 	.short	0x0040
        /*00b4*/ 	.byte	0x00, 0xf0, 0x21, 0x00


	//----- nvinfo : EIATTR_KPARAM_INFO
	.align		4
.L_10411:
        /*00b8*/ 	.byte	0x04, 0x17
        /*00ba*/ 	.short	(.L_10413 - .L_10412)
.L_10412:
        /*00bc*/ 	.word	0x00000000
        /*00c0*/ 	.short	0x0008
        /*00c2*/ 	.short	0x0038
        /*00c4*/ 	.byte	0x00, 0xf0, 0x11, 0x00


	//----- nvinfo : EIATTR_KPARAM_INFO
	.align		4
.L_10413:
        /*00c8*/ 	.byte	0x04, 0x17
        /*00ca*/ 	.short	(.L_10415 - .L_10414)
.L_10414:
        /*00cc*/ 	.word	0x00000000
        /*00d0*/ 	.short	0x0007
        /*00d2*/ 	.short	0x0030
        /*00d4*/ 	.byte	0x00, 0xf0, 0x21, 0x00


	//----- nvinfo : EIATTR_KPARAM_INFO
	.align		4
.L_10415:
        /*00d8*/ 	.byte	0x04, 0x17
        /*00da*/ 	.short	(.L_10417 - .L_10416)
.L_10416:
        /*00dc*/ 	.word	0x00000000
        /*00e0*/ 	.short	0x0006
        /*00e2*/ 	.short	0x0028
        /*00e4*/ 	.byte	0x00, 0xf0, 0x21, 0x00


	//----- nvinfo : EIATTR_KPARAM_INFO
	.align		4
.L_10417:
        /*00e8*/ 	.byte	0x04, 0x17
        /*00ea*/ 	.short	(.L_10419 - .L_10418)
.L_10418:
        /*00ec*/ 	.word	0x00000000
        /*00f0*/ 	.short	0x0005
        /*00f2*/ 	.short	0x0024
        /*00f4*/ 	.byte	0x00, 0xf0, 0x11, 0x00


	//----- nvinfo : EIATTR_KPARAM_INFO
	.align		4
.L_10419:
        /*00f8*/ 	.byte	0x04, 0x17
        /*00fa*/ 	.short	(.L_10421 - .L_10420)
.L_10420:
        /*00fc*/ 	.word	0x00000000
        /*0100*/ 	.short	0x0004
        /*0102*/ 	.short	0x0020
        /*0104*/ 	.byte	0x00, 0xf0, 0x11, 0x00


	//----- nvinfo : EIATTR_KPARAM_INFO
	.align		4
.L_10421:
        /*0108*/ 	.byte	0x04, 0x17
        /*010a*/ 	.short	(.L_10423 - .L_10422)
.L_10422:
        /*010c*/ 	.word	0x00000000
        /*0110*/ 	.short	0x0003
        /*0112*/ 	.short	0x0018
        /*0114*/ 	.byte	0x00, 0xf0, 0x21, 0x00


	//----- nvinfo : EIATTR_KPARAM_INFO
	.align		4
.L_10423:
        /*0118*/ 	.byte	0x04, 0x17
        /*011a*/ 	.short	(.L_10425 - .L_10424)
.L_10424:
        /*011c*/ 	.word	0x00000000
        /*0120*/ 	.short	0x0002
        /*0122*/ 	.short	0x0010
        /*0124*/ 	.byte	0x00, 0xf0, 0x21, 0x00


	//----- nvinfo : EIATTR_KPARAM_INFO
	.align		4
.L_10425:
        /*0128*/ 	.byte	0x04, 0x17
        /*012a*/ 	.short	(.L_10427 - .L_10426)
.L_10426:
        /*012c*/ 	.word	0x00000000
        /*0130*/ 	.short	0x0001
        /*0132*/ 	.short	0x0008
        /*0134*/ 	.byte	0x00, 0xf0, 0x21, 0x00


	//----- nvinfo : EIATTR_KPARAM_INFO
	.align		4
.L_10427:
        /*0138*/ 	.byte	0x04, 0x17
        /*013a*/ 	.short	(.L_10429 - .L_10428)
.L_10428:
        /*013c*/ 	.word	0x00000000
        /*0140*/ 	.short	0x0000
        /*0142*/ 	.short	0x0000
        /*0144*/ 	.byte	0x00, 0xf0, 0x21, 0x00


	//----- nvinfo : EIATTR_SPARSE_MMA_MASK
	.align		4
.L_10429:
        /*0148*/ 	.byte	0x03, 0x50
        /*014a*/ 	.short	0x0000


	//----- nvinfo : EIATTR_MAXREG_COUNT
	.align		4
        /*014c*/ 	.byte	0x03, 0x1b
        /*014e*/ 	.short	0x00ff


	//----- nvinfo : EIATTR_NUM_BARRIERS
	.align		4
        /*0150*/ 	.byte	0x02, 0x4c
        /*0152*/ 	.byte	0x01
	.zero		1


	//----- nvinfo : EIATTR_EXTERNS
	.align		4
        /*0154*/ 	.byte	0x04, 0x0f
        /*0156*/ 	.short	(.L_10431 - .L_10430)


	//   ....[0]....
	.align		4
.L_10430:
        /*0158*/ 	.word	index@(__assertfail)


	//----- nvinfo : EIATTR_MERCURY_ISA_VERSION
	.align		4
.L_10431:
        /*015c*/ 	.byte	0x03, 0x5f
        /*015e*/ 	.short	0x0101


	//----- nvinfo : EIATTR_COOP_GROUP_MASK_REGIDS
	.align		4
        /*0160*/ 	.byte	0x04, 0x29
        /*0162*/ 	.short	(.L_10433 - .L_10432)


	//   ....[0]....
.L_10432:
        /*0164*/ 	.word	0xffffffff


	//   ....[1]....
        /*0168*/ 	.word	0xffffffff


	//   ....[2]....
        /*016c*/ 	.word	0xffffffff


	//   ....[3]....
        /*0170*/ 	.word	0xffffffff


	//   ....[4]....
        /*0174*/ 	.word	0xffffffff


	//   ....[5]....
        /*0178*/ 	.word	0xffffffff


	//   ....[6]....
        /*017c*/ 	.word	0xffffffff


	//   ....[7]....
        /*0180*/ 	.word	0xffffffff


	//   ....[8]....
        /*0184*/ 	.word	0xffffffff


	//   ....[9]....
        /*0188*/ 	.word	0xffffffff


	//   ....[10]....
        /*018c*/ 	.word	0xffffffff


	//   ....[11]....
        /*0190*/ 	.word	0xffffffff


	//   ....[12]....
        /*0194*/ 	.word	0xffffffff


	//   ....[13]....
        /*0198*/ 	.word	0xffffffff


	//   ....[14]....
        /*019c*/ 	.word	0xffffffff


	//   ....[15]....
        /*01a0*/ 	.word	0x0500000f


	//   ....[16]....
        /*01a4*/ 	.word	0x0500000f


	//   ....[17]....
        /*01a8*/ 	.word	0x0500000f


	//   ....[18]....
        /*01ac*/ 	.word	0x0500000f


	//----- nvinfo : EIATTR_COOP_GROUP_INSTR_OFFSETS
	.align		4
.L_10433:
        /*01b0*/ 	.byte	0x04, 0x28
        /*01b2*/ 	.short	(.L_10435 - .L_10434)


	//   ....[0]....
.L_10434:
        /*01b4*/ 	.word	0x00000180


	//   ....[1]....
        /*01b8*/ 	.word	0x000001b0


	//   ....[2]....
        /*01bc*/ 	.word	0x000001d0


	//   ....[3]....
        /*01c0*/ 	.word	0x000001f0


	//   ....[4]....
        /*01c4*/ 	.word	0x00000320


	//   ....[5]....
        /*01c8*/ 	.word	0x00000340


	//   ....[6]....
        /*01cc*/ 	.word	0x00000360


	//   ....[7]....
        /*01d0*/ 	.word	0x000011a0


	//   ....[8]....
        /*01d4*/ 	.word	0x00001220


	//   ....[9]....
        /*01d8*/ 	.word	0x00001250


	//   ....[10]....
        /*01dc*/ 	.word	0x000012a0


	//   ....[11]....
        /*01e0*/ 	.word	0x000012f0


	//   ....[12]....
        /*01e4*/ 	.word	0x00001340


	//   ....[13]....
        /*01e8*/ 	.word	0x00001360


	//   ....[14]....
        /*01ec*/ 	.word	0x00001380


	//   ....[15]....
        /*01f0*/ 	.word	0x00002dc0


	//   ....[16]....
        /*01f4*/ 	.word	0x00002e20


	//   ....[17]....
        /*01f8*/ 	.word	0x00002e80


	//   ....[18]....
        /*01fc*/ 	.word	0x00002ee0


	//----- nvinfo : EIATTR_SYSCALL_OFFSETS
	.align		4
.L_10435:
        /*0200*/ 	.byte	0x04, 0x46
        /*0202*/ 	.short	(.L_10437 - .L_10436)


	//   ....[0]....
.L_10436:
        /*0204*/ 	.word	0x00002d50


	//----- nvinfo : EIATTR_EXIT_INSTR_OFFSETS
	.align		4
.L_10437:
        /*0208*/ 	.byte	0x04, 0x1c
        /*020a*/ 	.short	(.L_10439 - .L_10438)


	//   ....[0]....
.L_10438:
        /*020c*/ 	.word	0x00002540


	//   ....[1]....
        /*0210*/ 	.word	0x00002550


	//   ....[2]....
        /*0214*/ 	.word	0x00002c50


	//   ....[3]....
        /*0218*/ 	.word	0x00002d60


	//----- nvinfo : EIATTR_CRS_STACK_SIZE
	.align		4
.L_10439:
        /*021c*/ 	.byte	0x04, 0x1e
        /*021e*/ 	.short	(.L_10441 - .L_10440)
.L_10440:
        /*0220*/ 	.word	0x00000000


	//----- nvinfo : EIATTR_CBANK_PARAM_SIZE
	.align		4
.L_10441:
        /*0224*/ 	.byte	0x03, 0x19
        /*0226*/ 	.short	0x007c


	//----- nvinfo : EIATTR_PARAM_CBANK
	.align		4
        /*0228*/ 	.byte	0x04, 0x0a
        /*022a*/ 	.short	(.L_10443 - .L_10442)
	.align		4
.L_10442:
        /*022c*/ 	.word	index@(.nv.constant0._ZN4vllm25paged_attention_v1_kernelIfhLi128ELi16ELi128ELNS_18Fp8KVCacheDataTypeE2ELb0EEEvPT_PKS2_PKT0_S8_ifPKiSA_iPKfiiiSC_SC_iiiii)
        /*0230*/ 	.short	0x0210
        /*0232*/ 	.short	0x007c


	//----- nvinfo : EIATTR_SW_WAR
	.align		4
.L_10443:
        /*0234*/ 	.byte	0x04, 0x36
        /*0236*/ 	.short	(.L_10445 - .L_10444)
.L_10444:
        /*0238*/ 	.word	0x00000008
.L_10445:


//--------------------- .nv.info._ZN4vllm25paged_attention_v1_kernelIfhLi120ELi16ELi128ELNS_18Fp8KVCacheDataTypeE2ELb0EEEvPT_PKS2_PKT0_S8_ifPKiSA_iPKfiiiSC_SC_iiiii --------------------------
	.section	.nv.info._ZN4vllm25paged_attention_v1_kernelIfhLi120ELi16ELi128ELNS_18Fp8KVCacheDataTypeE2ELb0EEEvPT_PKS2_PKT0_S8_ifPKiSA_iPKfiiiSC_SC_iiiii,"",@"SHT_CUDA_INFO"
	.sectionflags	@""
	.align	4


	//----- nvinfo : EIATTR_CUDA_API_VERSION
	.align		4
        /*0000*/ 	.byte	0x04, 0x37
        /*0002*/ 	.short	(.L_10447 - .L_10446)
.L_10446:
        /*0004*/ 	.word	0x00000082


	//----- nvinfo : EIATTR_KPARAM_INFO
	.align		4
.L_10447:
        /*0008*/ 	.byte	0x04, 0x17
        /*000a*/ 	.short	(.L_10449 - .L_10448)
.L_10448:
        /*000c*/ 	.word	0x00000000
        /*0010*/ 	.short	0x0013
        /*0012*/ 	.short	0x0078
        /*0014*/ 	.byte	0x00, 0xf0, 0x11, 0x00


	//----- nvinfo : EIATTR_KPARAM_INFO
	.align		4
.L_10449:
        /*0018*/ 	.byte	0x04, 0x17
        /*001a*/ 	.short	(.L_10451 - .L_10450)
.L_10450:
        /*001c*/ 	.word	0x00000000
        /*0020*/ 	.short	0x0012
        /*0022*/ 	.short	0x0074
        /*0024*/ 	.byte	0x00, 0xf0, 0x11, 0x00


	//----- nvinfo : EIATTR_KPARAM_INFO
	.align		4
.L_10451:
        /*0028*/ 	.byte	0x04, 0x17
        /*002a*/ 	.short	(.L_10453 - .L_10452)
.L_10452:
        /*002c*/ 	.word	0x00000000
        /*0030*/ 	.short	0x0011
        /*0032*/ 	.short	0x0070
        /*0034*/ 	.byte	0x00, 0xf0, 0x11, 0x00


	//----- nvinfo : EIATTR_KPARAM_INFO
	.align		4
.L_10453:
        /*0038*/ 	.byte	0x04, 0x17
        /*003a*/ 	.short	(.L_10455 - .L_10454)
.L_10454:
        /*003c*/ 	.word	0x00000000
        /*0040*/ 	.short	0x0010
        /*0042*/ 	.short	0x006c
        /*0044*/ 	.byte	0x00, 0xf0, 0x11, 0x00


	//----- nvinfo : EIATTR_KPARAM_INFO
	.align		4
.L_10455:
        /*0048*/ 	.byte	0x04, 0x17
        /*004a*/ 	.short	(.L_10457 - .L_10456)
.L_10456:
        /*004c*/ 	.word	0x00000000
        /*0050*/ 	.short	0x000f
        /*0052*/ 	.short	0x0068
        /*0054*/ 	.byte	0x00, 0xf0, 0x11, 0x00


	//----- nvinfo : EIATTR_KPARAM_INFO
	.align		4
.L_10457:
        /*0058*/ 	.byte	0x04, 0x17
        /*005a*/ 	.short	(.L_10459 - .L_10458)
.L_10458:
        /*005c*/ 	.word	0x00000000
        /*0060*/ 	.short	0x000e
        /*0062*/ 	.short	0x0060
        /*0064*/ 	.byte	0x00, 0xf0, 0x21, 0x00


	//----- nvinfo : EIATTR_KPARAM_INFO
	.align		4
.L_10459:
        /*0068*/ 	.byte	0x04, 0x17
        /*006a*/ 	.short	(.L_10461 - .L_10460)
.L_10460:
        /*006c*/ 	.word	0x00000000
        /*0070*/ 	.short	0x000d
        /*0072*/ 	.short	0x0058
        /*0074*/ 	.byte	0x00, 0xf0, 0x21, 0x00


	//----- nvinfo : EIATTR_KPARAM_INFO
	.align		4
.L_10461:
        /*0078*/ 	.byte	0x04, 0x17
        /*007a*/ 	.short	(.L_10463 - .L_10462)
.L_10462:
        /*007c*/ 	.word	0x00000000
        /*0080*/ 	.short	0x000c
        /*0082*/ 	.short	0x0050
        /*0084*/ 	.byte	0x00, 0xf0, 0x11, 0x00


	//----- nvinfo : EIATTR_KPARAM_INFO
	.align		4
.L_10463:
        /*0088*/ 	.byte	0x04, 0x17
        /*008a*/ 	.short	(.L_10465 - .L_10464)
.L_10464:
        /*008c*/ 	.word	0x00000000
        /*0090*/ 	.short	0x000b
        /*0092*/ 	.short	0x004c
        /*0094*/ 	.byte	0x00, 0xf0, 0x11, 0x00


	//----- nvinfo : EIATTR_KPARAM_INFO
	.align		4
.L_10465:
        /*0098*/ 	.byte	0x04, 0x17
        /*009a*/ 	.short	(.L_10467 - .L_10466)
.L_10466:
        /*009c*/ 	.word	0x00000000
        /*00a0*/ 	.short	0x000a
        /*00a2*/ 	.short	0x0048
        /*00a4*/ 	.byte	0x00, 0xf0, 0x11, 0x00


	//----- nvinfo : EIATTR_KPARAM_INFO
	.align		4
.L_10467:
        /*00a8*/ 	.byte	0x04, 0x17
        /*00aa*/ 	.short	(.L_10469 - .L_10468)
.L_10468:
        /*00ac*/ 	.word	0x00000000
        /*00b0*/ 	.short	0x0009
        /*00b2*/ 	.short	0x0040
        /*00b4*/ 	.byte	0x00, 0xf0, 0x21, 0x00


	//----- nvinfo : EIATTR_KPARAM_INFO
	.align		4
.L_10469:
        /*00b8*/ 	.byte	0x04, 0x17
        /*00ba*/ 	.short	(.L_10471 - .L_10470)
.L_10470:
        /*00bc*/ 	.word	0x00000000
        /*00c0*/ 	.short	0x0008
        /*00c2*/ 	.short	0x0038
        /*00c4*/ 	.byte	0x00, 0xf0, 0x11, 0x00


	//----- nvinfo : EIATTR_KPARAM_INFO
	.align		4
.L_10471:
        /*00c8*/ 	.byte	0x04, 0x17
        /*00ca*/ 	.short	(.L_10473 - .L_10472)
.L_10472:
        /*00cc*/ 	.word	0x00000000
        /*00d0*/ 	.short	0x0007
        /*00d2*/ 	.short	0x0030
        /*00d4*/ 	.byte	0x00, 0xf0, 0x21, 0x00


	//----- nvinfo : EIATTR_KPARAM_INFO
	.align		4
.L_10473:
        /*00d8*/ 	.byte	0x04, 0x17
        /*00da*/ 	.short	(.L_10475 - .L_10474)
.L_10474:
        /*00dc*/ 	.word	0x00000000
        /*00e0*/ 	.short	0x0006
        /*00e2*/ 	.short	0x0028
        /*00e4*/ 	.byte	0x00, 0xf0, 0x21, 0x00


	//----- nvinfo : EIATTR_KPARAM_INFO
	.align		4
.L_10475:
        /*00e8*/ 	.byte	0x04, 0x17
        /*00ea*/ 	.short	(.L_10477 - .L_10476)
.L_10476:
        /*00ec*/ 	.word	0x00000000
        /*00f0*/ 	.short	0x0005
        /*00f2*/ 	.short	0x0024
        /*00f4*/ 	.byte	0x00, 0xf0, 0x11, 0x00


	//----- nvinfo : EIATTR_KPARAM_INFO
	.align		4
.L_10477:
        /*00f8*/ 	.byte	0x04, 0x17
        /*00fa*/ 	.short	(.L_10479 - .L_10478)
.L_10478:
        /*00fc*/ 	.word	0x00000000
        /*0100*/ 	.short	0x0004
        /*0102*/ 	.short	0x0020
        /*0104*/ 	.byte	0x00, 0xf0, 0x11, 0x00


	//----- nvinfo : EIATTR_KPARAM_INFO
	.align		4
.L_10479:
        /*0108*/ 	.byte	0x04, 0x17
        /*010a*/ 	.short	(.L_10481 - .L_10480)
.L_10480:
        /*010c*/ 	.word	0x00000000
        /*0110*/ 	.short	0x0003
        /*0112*/ 	.short	0x0018
        /*0114*/ 	.byte	0x00, 0xf0, 0x21, 0x00


	//----- nvinfo : EIATTR_KPARAM_INFO
	.align		4
.L_10481:
        /*0118*/ 	.byte	0x04, 0x17
        /*011a*/ 	.short	(.L_10483 - .L_10482)
.L_10482:
        /*011c*/ 	.word	0x00000000
        /*0120*/ 	.short	0x0002
        /*0122*/ 	.short	0x0010
        /*0124*/ 	.byte	0x00, 0xf0, 0x21, 0x00


	//----- nvinfo : EIATTR_KPARAM_INFO
	.align		4
.L_10483:
        /*0128*/ 	.byte	0x04, 0x17
        /*012a*/ 	.short	(.L_10485 - .L_10484)
.L_10484:
        /*012c*/ 	.word	0x00000000
        /*0130*/ 	.short	0x0001
        /*0132*/ 	.short	0x0008
        /*0134*/ 	.byte	0x00, 0xf0, 0x21, 0x00


	//----- nvinfo : EIATTR_KPARAM_INFO
	.align		4
.L_10485:
        /*0138*/ 	.byte	0x04, 0x17
        /*013a*/ 	.short	(.L_10487 - .L_10486)
.L_10486:
        /*013c*/ 	.word	0x00000000
        /*0140*/ 	.short	0x0000
        /*0142*/ 	.short	0x0000
        /*0144*/ 	.byte	0x00, 0xf0, 0x21, 0x00


	//----- nvinfo : EIATTR_SPARSE_MMA_MASK
	.align		4
.L_10487:
        /*0148*/ 	.byte	0x03, 0x50
        /*014a*/ 	.short	0x0000


	//----- nvinfo : EIATTR_MAXREG_COUNT
	.align		4
        /*014c*/ 	.byte	0x03, 0x1b
        /*014e*/ 	.short	0x00ff


	//----- nvinfo : EIATTR_NUM_BARRIERS
	.align		4
        /*0150*/ 	.byte	0x02, 0x4c
        /*0152*/ 	.byte	0x01
	.zero		1


	//----- nvinfo : EIATTR_EXTERNS
	.align		4
        /*0154*/ 	.byte	0x04, 0x0f
        /*0156*/ 	.short	(.L_10489 - .L_10488)


	//   ....[0]....
	.align		4
.L_10488:
        /*0158*/ 	.word	index@(__assertfail)


	//----- nvinfo : EIATTR_MERCURY_ISA_VERSION
	.align		4
.L_10489:
        /*015c*/ 	.byte	0x03, 0x5f
        /*015e*/ 	.short	0x0101


	//----- nvinfo : EIATTR_COOP_GROUP_MASK_REGIDS
	.align		4
        /*0160*/ 	.byte	0x04, 0x29
        /*0162*/ 	.short	(.L_10491 - .L_10490)


	//   ....[0]....
.L_10490:
        /*0164*/ 	.word	0xffffffff


	//   ....[1]....
        /*0168*/ 	.word	0xffffffff


	//   ....[2]....
        /*016c*/ 	.word	0xffffffff


	//   ....[3]....
        /*0170*/ 	.word	0xffffffff


	//   ....[4]....
        /*0174*/ 	.word	0xffffffff


	//   ....[5]....
        /*0178*/ 	.word	0xffffffff


	//   ....[6]....
        /*017c*/ 	.word	0xffffffff


	//   ....[7]....
        /*0180*/ 	.word	0xffffffff


	//   ....[8]....
        /*0184*/ 	.word	0xffffffff


	//   ....[9]....
        /*0188*/ 	.word	0xffffffff


	//   ....[10]....
        /*018c*/ 	.word	0xffffffff


	//   ....[11]....
        /*0190*/ 	.word	0xffffffff


	//   ....[12]....
        /*0194*/ 	.word	0xffffffff


	//   ....[13]....
        /*0198*/ 	.word	0xffffffff


	//   ....[14]....
        /*019c*/ 	.word	0xffffffff


	//   ....[15]....
        /*01a0*/ 	.word	0x0500000f


	//   ....[16]....
        /*01a4*/ 	.word	0x0500000f


	//   ....[17]....
        /*01a8*/ 	.word	0x0500000f


	//   ....[18]....
        /*01ac*/ 	.word	0x0500000f


	//----- nvinfo : EIATTR_COOP_GROUP_INSTR_OFFSETS
	.align		4
.L_10491:
        /*01b0*/ 	.byte	0x04, 0x28
        /*01b2*/ 	.short	(.L_10493 - .L_10492)


	//   ....[0]....
.L_10492:
        /*01b4*/ 	.word	0x00000180


	//   ....[1]....
        /*01b8*/ 	.word	0x000001b0


	//   ....[2]....
        /*01bc*/ 	.word	0x000001d0


	//   ....[3]....
        /*01c0*/ 	.word	0x000001f0


	//   ....[4]....
        /*01c4*/ 	.word	0x00000320


	//   ....[5]....
        /*01c8*/ 	.word	0x00000340


	//   ....[6]....
        /*01cc*/ 	.word	0x00000360


	//   ....[7]....
        /*01d0*/ 	.word	0x000011a0


	//   ....[8]....
        /*01d4*/ 	.word	0x00001220


	//   ....[9]....
        /*01d8*/ 	.word	0x00001250


	//   ....[10]....
        /*01dc*/ 	.word	0x000012a0


	//   ....[11]....
        /*01e0*/ 	.word	0x000012f0


	//   ....[12]....
        /*01e4*/ 	.word	0x00001340


	//   ....[13]....
        /*01e8*/ 	.word	0x00001360


	//   ....[14]....
        /*01ec*/ 	.word	0x00001380


	//   ....[15]....
        /*01f0*/ 	.word	0x00002d10


	//   ....[16]....
        /*01f4*/ 	.word	0x00002d70


	//   ....[17]....
        /*01f8*/ 	.word	0x00002dd0


	//   ....[18]....
        /*01fc*/ 	.word	0x00002e30


	//----- nvinfo : EIATTR_SYSCALL_OFFSETS
	.align		4
.L_10493:
        /*0200*/ 	.byte	0x04, 0x46
        /*0202*/ 	.short	(.L_10495 - .L_10494)


	//   ....[0]....
.L_10494:
        /*0204*/ 	.word	0x00002ca0


	//----- nvinfo : EIATTR_EXIT_INSTR_OFFSETS
	.align		4
.L_10495:
        /*0208*/ 	.byte	0x04, 0x1c
        /*020a*/ 	.short	(.L_10497 - .L_10496)


	//   ....[0]....
.L_10496:
        /*020c*/ 	.word	0x00002500


	//   ....[1]....
        /*0210*/ 	.word	0x00002510


	//   ....[2]....
        /*0214*/ 	.word	0x00002ba0


	//   ....[3]....
        /*0218*/ 	.word	0x00002cb0


	//----- nvinfo : EIATTR_CRS_STACK_SIZE
	.align		4
.L_10497:
        /*021c*/ 	.byte	0x04, 0x1e
        /*021e*/ 	.short	(.L_10499 - .L_10498)
.L_10498:
        /*0220*/ 	.word	0x00000000


	//----- nvinfo : EIATTR_CBANK_PARAM_SIZE
	.align		4
.L_10499:
        /*0224*/ 	.byte	0x03, 0x19
        /*0226*/ 	.short	0x007c


	//----- nvinfo : EIATTR_PARAM_CBANK
	.align		4
        /*0228*/ 	.byte	0x04, 0x0a
        /*022a*/ 	.short	(.L_10501 - .L_10500)
	.align		4
.L_10500:
        /*022c*/ 	.word	index@(.nv.constant0._ZN4vllm25paged_attention_v1_kernelIfhLi120ELi16ELi128ELNS_18Fp8KVCacheDataTypeE2ELb0EEEvPT_PKS2_PKT0_S8_ifPKiSA_iPKfiiiSC_SC_iiiii)
        /*0230*/ 	.short	0x0210
        /*0232*/ 	.short	0x007c


	//----- nvinfo : EIATTR_SW_WAR
	.align		4
.L_10501:
        /*0234*/ 	.byte	0x04, 0x36
        /*0236*/ 	.short	(.L_10503 - .L_10502)
.L_10502:
        /*0238*/ 	.word	0x00000008
.L_10503:


//--------------------- .nv.info._ZN4vllm25paged_attention_v1_kernelIfhLi112ELi16ELi128ELNS_18Fp8KVCacheDataTypeE2ELb0EEEvPT_PKS2_PKT0_S8_ifPKiSA_iPKfiiiSC_SC_iiiii --------------------------
	.section	.nv.info._ZN4vllm25paged_attention_v1_kernelIfhLi112ELi16ELi128ELNS_18Fp8KVCacheDataTypeE2ELb0EEEvPT_PKS2_PKT0_S8_ifPKiSA_iPKfiiiSC_SC_iiiii,"",@"SHT_CUDA_INFO"
	.sectionflags	@""
	.align	4


	//----- nvinfo : EIATTR_CUDA_API_VERSION
	.align		4
        /*0000*/ 	.byte	0x04, 0x37
        /*0002*/ 	.short	(.L_10505 - .L_10504)
.L_10504:
        /*0004*/ 	.word	0x00000082


	//----- nvinfo : EIATTR_KPARAM_INFO
	.align		4
.L_10505:
        /*0008*/ 	.byte	0x04, 0x17
        /*000a*/ 	.short	(.L_10507 - .L_10506)
.L_10506:
        /*000c*/ 	.word	0x00000000
        /*0010*/ 	.short	0x0013
        /*0012*/ 	.short	0x0078
        /*0014*/ 	.byte	0x00, 0xf0, 0x11, 0x00


	//----- nvinfo : EIATTR_KPARAM_INFO
	.align		4
.L_10507:
        /*0018*/ 	.byte	0x04, 0x17
        /*001a*/ 	.short	(.L_10509 - .L_10508)
.L_10508:
        /*001c*/ 	.word	0x00000000
        /*0020*/ 	.short	0x0012
        /*0022*/ 	.short	0x0074
        /*0024*/ 	.byte	0x00, 0xf0, 0x11, 0x00


	//----- nvinfo : EIATTR_KPARAM_INFO
	.align		4
.L_10509:
        /*0028*/ 	.byte	0x04, 0x17
        /*002a*/ 	.short	(.L_10511 - .L_10510)
.L_10510:
        /*002c*/ 	.word	0x00000000
        /*0030*/ 	.short	0x0011
        /*0032*/ 	.short	0x0070
        /*0034*/ 	.byte	0x00, 0xf0, 0x11, 0x00


	//----- nvinfo : EIATTR_KPARAM_INFO
	.align		4
.L_10511:
        /*0038*/ 	.byte	0x04, 0x17
        /*003a*/ 	.short	(.L_10513 - .L_10512)
.L_10512:
        /*003c*/ 	.word	0x00000000
        /*0040*/ 	.short	0x0010
        /*0042*/ 	.short	0x006c
        /*0044*/ 	.byte	0x00, 0xf0, 0x11, 0x00


	//----- nvinfo : EIATTR_KPARAM_INFO
	.align		4
.L_10513:
        /*0048*/ 	.byte	0x04, 0x17
        /*004a*/ 	.short	(.L_10515 - .L_10514)
.L_10514:
        /*004c*/ 	.word	0x00000000
        /*0050*/ 	.short	0x000f
        /*0052*/ 	.short	0x0068
        /*0054*/ 	.byte	0x00, 0xf0, 0x11, 0x00


	//----- nvinfo : EIATTR_KPARAM_INFO
	.align		4
.L_10515:
        /*0058*/ 	.byte	0x04, 0x17
        /*005a*/ 	.short	(.L_10517 - .L_10516)
.L_10516:
        /*005c*/ 	.word	0x00000000
        /*0060*/ 	.short	0x000e
        /*0062*/ 	.short	0x0060
        /*0064*/ 	.byte	0x00, 0xf0, 0x21, 0x00


	//----- nvinfo : EIATTR_KPARAM_INFO
	.align		4
.L_10517:
        /*0068*/ 	.byte	0x04, 0x17
        /*006a*/ 	.short	(.L_10519 - .L_10518)
.L_10518:
        /*006c*/ 	.word	0x00000000
        /*0070*/ 	.short	0x000d
        /*0072*/ 	.short	0x0058
        /*0074*/ 	.byte	0x00, 0xf0, 0x21, 0x00


	//----- nvinfo : EIATTR_KPARAM_INFO
	.align		4
.L_10519:
        /*0078*/ 	.byte	0x04, 0x17
        /*007a*/ 	.short	(.L_10521 - .L_10520)
.L_10520:
        /*007c*/ 	.word	0x00000000
        /*0080*/ 	.short	0x000c
        /*0082*/ 	.short	0x0050
        /*0084*/ 	.byte	0x00, 0xf0, 0x11, 0x00


	//----- nvinfo : EIATTR_KPARAM_INFO
	.align		4
.L_10521:
        /*0088*/ 	.byte	0x04, 0x17
        /*008a*/ 	.short	(.L_10523 - .L_10522)
.L_10522:
        /*008c*/ 	.word	0x00000000
        /*0090*/ 	.short	0x000b
        /*0092*/ 	.short	0x004c
        /*0094*/ 	.byte	0x00, 0xf0, 0x11, 0x00


	//----- nvinfo : EIATTR_KPARAM_INFO
	.align		4
.L_10523:
        /*0098*/ 	.byte	0x04, 0x17
        /*009a*/ 	.short	(.L_10525 - .L_10524)
.L_10524:
        /*009c*/ 	.word	0x00000000
        /*00a0*/ 	.short	0x000a
        /*00a2*/ 	.short	0x0048
        /*00a4*/ 	.byte	0x00, 0xf0, 0x11, 0x00


	//----- nvinfo : EIATTR_KPARAM_INFO
	.align		4
.L_10525:
        /*00a8*/ 	.byte	0x04, 0x17
        /*00aa*/ 	.short	(.L_10527 - .L_10526)
.L_10526:
        /*00ac*/ 	.word	0x00000000
        /*00b0*/ 	.short	0x0009
        /*00b2*/ 	.short	0x0040
        /*00b4*/ 	.byte	0x00, 0xf0, 0x21, 0x00


	//----- nvinfo : EIATTR_KPARAM_INFO
	.align		4
.L_10527:
        /*00b8*/ 	.byte	0x04, 0x17
        /*00ba*/ 	.short	(.L_10529 - .L_10528)
.L_10528:
        /*00bc*/ 	.word	0x00000000
        /*00c0*/ 	.short	0x0008
        /*00c2*/ 	.short	0x0038
        /*00c4*/ 	.byte	0x00, 0xf0, 0x11, 0x00


	//----- nvinfo : EIATTR_KPARAM_INFO
	.align		4
.L_10529:
        /*00c8*/ 	.byte	0x04, 0x17
        /*00ca*/ 	.short	(.L_10531 - .L_10530)
.L_10530:
        /*00cc*/ 	.word	0x00000000
        /*00d0*/ 	.short	0x0007
        /*00d2*/ 	.short	0x0030
        /*00d4*/ 	.byte	0x00, 0xf0, 0x21, 0x00


	//----- nvinfo : EIATTR_KPARAM_INFO
	.align		4
.L_10531:
        /*00d8*/ 	.byte	0x04, 0x17
        /*00da*/ 	.short	(.L_10533 - .L_10532)
.L_10532:
        /*00dc*/ 	.word	0x00000000
        /*00e0*/ 	.short	0x0006
        /*00e2*/ 	.short	0x0028
        /*00e4*/ 	.byte	0x00, 0xf0, 0x21, 0x00


	//----- nvinfo : EIATTR_KPARAM_INFO
	.align		4
.L_10533:
        /*00e8*/ 	.byte	0x04, 0x17
        /*00ea*/ 	.short	(.L_10535 - .L_10534)
.L_10534:
        /*00ec*/ 	.word	0x00000000
        /*00f0*/ 	.short	0x0005
        /*00f2*/ 	.short	0x0024
        /*00f4*/ 	.byte	0x00, 0xf0, 0x11, 0x00


	//----- nvinfo : EIATTR_KPARAM_INFO
	.align		4
.L_10535:
        /*00f8*/ 	.byte	0x04, 0x17
        /*00fa*/ 	.short	(.L_10537 - .L_10536)
.L_10536:
        /*00fc*/ 	.word	0x00000000
        /*0100*/ 	.short	0x0004
        /*0102*/ 	.short	0x0020
        /*0104*/ 	.byte	0x00, 0xf0, 0x11, 0x00


	//----- nvinfo : EIATTR_KPARAM_INFO
	.align		4
.L_10537:
        /*0108*/ 	.byte	0x04, 0x17
        /*010a*/ 	.short	(.L_10539 - .L_10538)
.L_10538:
        /*010c*/ 	.word	0x00000000
        /*0110*/ 	.short	0x0003
        /*0112*/ 	.short	0x0018
        /*0114*/ 	.byte	0x00, 0xf0, 0x21, 0x00


	//----- nvinfo : EIATTR_KPARAM_INFO
	.align		4
.L_10539:
        /*0118*/ 	.byte	0x04, 0x17
        /*011a*/ 	.short	(.L_10541 - .L_10540)
.L_10540:
        /*011c*/ 	.word	0x00000000
        /*0120*/ 	.short	0x0002
        /*0122*/ 	.short	0x0010
        /*0124*/ 	.byte	0x00, 0xf0, 0x21, 0x00


	//----- nvinfo : EIATTR_KPARAM_INFO
	.align		4
.L_10541:
        /*0128*/ 	.byte	0x04, 0x17
        /*012a*/ 	.short	(.L_10543 - .L_10542)
.L_10542:
        /*012c*/ 	.word	0x00000000
        /*0130*/ 	.short	0x0001
        /*0132*/ 	.short	0x0008
        /*0134*/ 	.byte	0x00, 0xf0, 0x21, 0x00


	//----- nvinfo : EIATTR_KPARAM_INFO
	.align		4
.L_10543:
        /*0138*/ 	.byte	0x04, 0x17
        /*013a*/ 	.short	(.L_10545 - .L_10544)
.L_10544:
        /*013c*/ 	.word	0x00000000
        /*0140*/ 	.short	0x0000
        /*0142*/ 	.short	0x0000
        /*0144*/ 	.byte	0x00, 0xf0, 0x21, 0x00


	//----- nvinfo : EIATTR_SPARSE_MMA_MASK
	.align		4
.L_10545:
        /*0148*/ 	.byte	0x03, 0x50
        /*014a*/ 	.short	0x0000


	//----- nvinfo : EIATTR_MAXREG_COUNT
	.align		4
        /*014c*/ 	.byte	0x03, 0x1b
        /*014e*/ 	.short	0x00ff


	//----- nvinfo : EIATTR_NUM_BARRIERS
	.align		4
        /*0150*/ 	.byte	0x02, 0x4c
        /*0152*/ 	.byte	0x01
	.zero		1


	//----- nvinfo : EIATTR_EXTERNS
	.align		4
        /*0154*/ 	.byte	0x04, 0x0f
        /*0156*/ 	.short	(.L_10547 - .L_10546)


	//   ....[0]....
	.align		4
.L_10546:
        /*0158*/ 	.word	index@(__assertfail)


	//----- nvinfo : EIATTR_MERCURY_ISA_VERSION
	.align		4
.L_10547:
        /*015c*/ 	.byte	0x03, 0x5f
        /*015e*/ 	.short	0x0101


	//----- nvinfo : EIATTR_COOP_GROUP_MASK_REGIDS
	.align		4
        /*0160*/ 	.byte	0x04, 0x29
        /*0162*/ 	.short	(.L_10549 - .L_10548)


	//   ....[0]....
.L_10548:
        /*0164*/ 	.word	0xffffffff


	//   ....[1]....
        /*0168*/ 	.word	0xffffffff


	//   ....[2]....
        /*016c*/ 	.word	0xffffffff


	//   ....[3]....
        /*0170*/ 	.word	0xffffffff


	//   ....[4]....
        /*0174*/ 	.word	0xffffffff


	//   ....[5]....
        /*0178*/ 	.word	0xffffffff


	//   ....[6]....
        /*017c*/ 	.word	0xffffffff


	//   ....[7]....
        /*0180*/ 	.word	0xffffffff


	//   ....[8]....
        /*0184*/ 	.word	0xffffffff


	//   ....[9]....
        /*0188*/ 	.word	0xffffffff


	//   ....[10]....
        /*018c*/ 	.word	0xffffffff


	//   ....[11]....
        /*0190*/ 	.word	0xffffffff


	//   ....[12]....
        /*0194*/ 	.word	0xffffffff


	//   ....[13]....
        /*0198*/ 	.word	0xffffffff


	//   ....[14]....
        /*019c*/ 	.word	0xffffffff


	//   ....[15]....
        /*01a0*/ 	.word	0x0500000f


	//   ....[16]....
        /*01a4*/ 	.word	0x0500000f


	//   ....[17]....
        /*01a8*/ 	.word	0x0500000f


	//   ....[18]....
        /*01ac*/ 	.word	0x0500000f


	//----- nvinfo : EIATTR_COOP_GROUP_INSTR_OFFSETS
	.align		4
.L_10549:
        /*01b0*/ 	.byte	0x04, 0x28
        /*01b2*/ 	.short	(.L_10551 - .L_10550)


	//   ....[0]....
.L_10550:
        /*01b4*/ 	.word	0x00000180


	//   ....[1]....
        /*01b8*/ 	.word	0x000001b0


	//   ....[2]....
        /*01bc*/ 	.word	0x000001d0


	//   ....[3]....
        /*01c0*/ 	.word	0x000001f0


	//   ....[4]....
        /*01c4*/ 	.word	0x00000320


	//   ....[5]....
        /*01c8*/ 	.word	0x00000340


	//   ....[6]....
        /*01cc*/ 	.word	0x00000360


	//   ....[7]....
        /*01d0*/ 	.word	0x000011a0


	//   ....[8]....
        /*01d4*/ 	.word	0x00001220


	//   ....[9]....
        /*01d8*/ 	.word	0x00001250


	//   ....[10]....
        /*01dc*/ 	.word	0x000012a0


	//   ....[11]....
        /*01e0*/ 	.word	0x000012f0


	//   ....[12]....
        /*01e4*/ 	.word	0x00001340


	//   ....[13]....
        /*01e8*/ 	.word	0x00001360


	//   ....[14]....
        /*01ec*/ 	.word	0x00001380


	//   ....[15]....
        /*01f0*/ 	.word	0x00002c30


	//   ....[16]....
        /*01f4*/ 	.word	0x00002c90


	//   ....[17]....
        /*01f8*/ 	.word	0x00002cf0


	//   ....[18]....
        /*01fc*/ 	.word	0x00002d50


	//----- nvinfo : EIATTR_SYSCALL_OFFSETS
	.align		4
.L_10551:
        /*0200*/ 	.byte	0x04, 0x46
        /*0202*/ 	.short	(.L_10553 - .L_10552)


	//   ....[0]....
.L_10552:
        /*0204*/ 	.word	0x00002bc0


	//----- nvinfo : EIATTR_EXIT_INSTR_OFFSETS
	.align		4
.L_10553:
        /*0208*/ 	.byte	0x04, 0x1c
        /*020a*/ 	.short	(.L_10555 - .L_10554)


	//   ....[0]....
.L_10554:
        /*020c*/ 	.word	0x00002480


	//   ....[1]....
        /*0210*/ 	.word	0x00002490


	//   ....[2]....
        /*0214*/ 	.word	0x00002ac0


	//   ....[3]....
        /*0218*/ 	.word	0x00002bd0


	//----- nvinfo : EIATTR_CRS_STACK_SIZE
	.align		4
.L_10555:
        /*021c*/ 	.byte	0x04, 0x1e
        /*021e*/ 	.short	(.L_10557 - .L_10556)
.L_10556:
        /*0220*/ 	.word	0x00000000


	//----- nvinfo : EIATTR_CBANK_PARAM_SIZE
	.align		4
.L_10557:
        /*0224*/ 	.byte	0x03, 0x19
        /*0226*/ 	.short	0x007c


	//----- nvinfo : EIATTR_PARAM_CBANK
	.align		4
        /*0228*/ 	.byte	0x04, 0x0a
        /*022a*/ 	.short	(.L_10559 - .L_10558)
	.align		4
.L_10558:
        /*022c*/ 	.word	index@(.nv.constant0._ZN4vllm25paged_attention_v1_kernelIfhLi112ELi16ELi128ELNS_18Fp8KVCacheDataTypeE2ELb0EEEvPT_PKS2_PKT0_S8_ifPKiSA_iPKfiiiSC_SC_iiiii)
        /*0230*/ 	.short	0x0210
        /*0232*/ 	.short	0x007c


	//----- nvinfo : EIATTR_SW_WAR
	.align		4
.L_10559:
        /*0234*/ 	.byte	0x04, 0x36
        /*0236*/ 	.short	(.L_10561 - .L_10560)
.L_10560:
        /*0238*/ 	.word	0x00000008
.L_10561:


//--------------------- .nv.info._ZN4vllm25paged_attention_v1_kernelIfhLi96ELi16ELi128ELNS_18Fp8KVCacheDataTypeE2ELb0EEEvPT_PKS2_PKT0_S8_ifPKiSA_iPKfiiiSC_SC_iiiii --------------------------
	.section	.nv.info._ZN4vllm25paged_attention_v1_kernelIfhLi96ELi16ELi128ELNS_18Fp8KVCacheDataTypeE2ELb0EEEvPT_PKS2_PKT0_S8_ifPKiSA_iPKfiiiSC_SC_iiiii,"",@"SHT_CUDA_INFO"
	.sectionflags	@""
	.align	4


	//----- nvinfo : EIATTR_CUDA_API_VERSION
	.align		4
        /*0000*/ 	.byte	0x04, 0x37
        /*0002*/ 	.short	(.L_10563 - .L_10562)
.L_10562:
        /*0004*/ 	.word	0x00000082


	//----- nvinfo : EIATTR_KPARAM_INFO
	.align		4
.L_10563:
        /*0008*/ 	.byte	0x04, 0x17
        /*000a*/ 	.short	(.L_10565 - .L_10564)
.L_10564:
        /*000c*/ 	.word	0x00000000
        /*0010*/ 	.short	0x0013
        /*0012*/ 	.short	0x0078
        /*0014*/ 	.byte	0x00, 0xf0, 0x11, 0x00


	//----- nvinfo : EIATTR_KPARAM_INFO
	.align		4
.L_10565:
        /*0018*/ 	.byte	0x04, 0x17
        /*001a*/ 	.short	(.L_10567 - .L_10566)
.L_10566:
        /*001c*/ 	.word	0x00000000
        /*0020*/ 	.short	0x0012
        /*0022*/ 	.short	0x0074
        /*0024*/ 	.byte	0x00, 0xf0, 0x11, 0x00


	//----- nvinfo : EIATTR_KPARAM_INFO
	.align		4
.L_10567:
        /*0028*/ 	.byte	0x04, 0x17
        /*002a*/ 	.short	(.L_10569 - .L_10568)
.L_10568:
        /*002c*/ 	.word	0x00000000
        /*0030*/ 	.short	0x0011
        /*0032*/ 	.short	0x0070
        /*0034*/ 	.byte	0x00, 0xf0, 0x11, 0x00


	//----- nvinfo : EIATTR_KPARAM_INFO
	.align		4
.L_10569:
        /*0038*/ 	.byte	0x04, 0x17
        /*003a*/ 	.short	(.L_10571 - .L_10570)
.L_10570:
        /*003c*/ 	.word	0x00000000
        /*0040*/ 	.short	0x0010
        /*0042*/ 	.short	0x006c
        /*0044*/ 	.byte	0x00, 0xf0, 0x11, 0x00


	//----- nvinfo : EIATTR_KPARAM_INFO
	.align		4
.L_10571:
        /*0048*/ 	.byte	0x04, 0x17
        /*004a*/ 	.short	(.L_10573 - .L_10572)
.L_10572:
        /*004c*/ 	.word	0x00000000
        /*0050*/ 	.short	0x000f
        /*0052*/ 	.short	0x0068
        /*0054*/ 	.byte	0x00, 0xf0, 0x11, 0x00


	//----- nvinfo : EIATTR_KPARAM_INFO
	.align		4
.L_10573:
        /*0058*/ 	.byte	0x04, 0x17
        /*005a*/ 	.short	(.L_10575 - .L_10574)
.L_10574:
        /*005c*/ 	.word	0x00000000
        /*0060*/ 	.short	0x000e
        /*0062*/ 	.short	0x0060
        /*0064*/ 	.byte	0x00, 0xf0, 0x21, 0x00


	//----- nvinfo : EIATTR_KPARAM_INFO
	.align		4
.L_10575:
        /*0068*/ 	.byte	0x04, 0x17
        /*006a*/ 	.short	(.L_10577 - .L_10576)
.L_10576:
        /*006c*/ 	.word	0x00000000
        /*0070*/ 	.short	0x000d
        /*0072*/ 	.short	0x0058
        /*0074*/ 	.byte	0x00, 0xf0, 0x21, 0x00


	//----- nvinfo : EIATTR_KPARAM_INFO
	.align		4
.L_10577:
        /*0078*/ 	.byte	0x04, 0x17
        /*007a*/ 	.short	(.L_10579 - .L_10578)
.L_10578:
        /*007c*/ 	.word	0x00000000
        /*0080*/ 	.short	0x000c
        /*0082*/ 	.short	0x0050
        /*0084*/ 	.byte	0x00, 0xf0, 0x11, 0x00


	//----- nvinfo : EIATTR_KPARAM_INFO
	.align		4
.L_10579:
        /*0088*/ 	.byte	0x04, 0x17
        /*008a*/ 	.short	(.L_10581 - .L_10580)
.L_10580:
        /*008c*/ 	.word	0x00000000
        /*0090*/ 	.short	0x000b
        /*0092*/ 	.short	0x004c
        /*0094*/ 	.byte	0x00, 0xf0, 0x11, 0x00


	//----- nvinfo : EIATTR_KPARAM_INFO
	.align		4
.L_10581:
        /*0098*/ 	.byte	0x04, 0x17
        /*009a*/ 	.short	(.L_10583 - .L_10582)
.L_10582:
        /*009c*/ 	.word	0x00000000
        /*00a0*/ 	.short	0x000a
        /*00a2*/ 	.short	0x0048
        /*00a4*/ 	.byte	0x00, 0xf0, 0x11, 0x00


	//----- nvinfo : EIATTR_KPARAM_INFO
	.align		4
.L_10583:
        /*00a8*/ 	.byte	0x04, 0x17
        /*00aa*/ 	.short	(.L_10585 - .L_10584)
.L_10584:
        /*00ac*/ 	.word	0x00000000
        /*00b0*/ 	.short	0x0009
        /*00b2*/ 	.short	0x0040
        /*00b4*/ 	.byte	0x00, 0xf0, 0x21, 0x00


	//----- nvinfo : EIATTR_KPARAM_INFO
	.align		4
.L_10585:
        /*00b8*/ 	.byte	0x04, 0x17
        /*00ba*/ 	.short	(.L_10587 - .L_10586)
.L_10586:
        /*00bc*/ 	.word	0x00000000
        /*00c0*/ 	.short	0x0008
        /*00c2*/ 	.short	0x0038
        /*00c4*/ 	.byte	0x00, 0xf0, 0x11, 0x00


	//----- nvinfo : EIATTR_KPARAM_INFO
	.align		4
.L_10587:
        /*00c8*/ 	.byte	0x04, 0x17
        /*00ca*/ 	.short	(.L_10589 - .L_10588)
.L_10588:
        /*00cc*/ 	.word	0x00000000
        /*00d0*/ 	.short	0x0007
        /*00d2*/ 	.short	0x0030
        /*00d4*/ 	.byte	0x00, 0xf0, 0x21, 0x00


	//----- nvinfo : EIATTR_KPARAM_INFO
	.align		4
.L_10589:
        /*00d8*/ 	.byte	0x04, 0x17
        /*00da*/ 	.short	(.L_10591 - .L_10590)
.L_10590:
        /*00dc*/ 	.word	0x00000000
        /*00e0*/ 	.short	0x0006
        /*00e2*/ 	.short	0x0028
        /*00e4*/ 	.byte	0x00, 0xf0, 0x21, 0x00


	//----- nvinfo : EIATTR_KPARAM_INFO
	.align		4
.L_10591:
        /*00e8*/ 	.byte	0x04, 0x17
        /*00ea*/ 	.short	(.L_10593 - .L_10592)
.L_10592:
        /*00ec*/ 	.word	0x00000000
        /*00f0*/ 	.short	0x0005
        /*00f2*/ 	.short	0x0024
        /*00f4*/ 	.byte	0x00, 0xf0, 0x11, 0x00


	//----- nvinfo : EIATTR_KPARAM_INFO
	.align		4
.L_10593:
        /*00f8*/ 	.byte	0x04, 0x17
        /*00fa*/ 	.short	(.L_10595 - .L_10594)
.L_10594:
        /*00fc*/ 	.word	0x00000000
        /*0100*/ 	.short	0x0004
        /*0102*/ 	.short	0x0020
        /*0104*/ 	.byte	0x00, 0xf0, 0x11, 0x00


	//----- nvinfo : EIATTR_KPARAM_INFO
	.align		4
.L_10595:
        /*0108*/ 	.byte	0x04, 0x17
        /*010a*/ 	.short	(.L_10597 - .L_10596)
.L_10596:
        /*010c*/ 	.word	0x00000000
        /*0110*/ 	.short	0x0003
        /*0112*/ 	.short	0x0018
        /*0114*/ 	.byte	0x00, 0xf0, 0x21, 0x00


	//----- nvinfo : EIATTR_KPARAM_INFO
	.align		4
.L_10597:
        /*0118*/ 	.byte	0x04, 0x17
        /*011a*/ 	.short	(.L_10599 - .L_10598)
.L_10598:
        /*011c*/ 	.word	0x00000000
        /*0120*/ 	.short	0x0002
        /*0122*/ 	.short	0x0010
        /*0124*/ 	.byte	0x00, 0xf0, 0x21, 0x00


	//----- nvinfo : EIATTR_KPARAM_INFO
	.align		4
.L_10599:
        /*0128*/ 	.byte	0x04, 0x17
        /*012a*/ 	.short	(.L_10601 - .L_10600)
.L_10600:
        /*012c*/ 	.word	0x00000000
        /*0130*/ 	.short	0x0001
        /*0132*/ 	.short	0x0008
        /*0134*/ 	.byte	0x00, 0xf0, 0x21, 0x00


	//----- nvinfo : EIATTR_KPARAM_INFO
	.align		4
.L_10601:
        /*0138*/ 	.byte	0x04, 0x17
        /*013a*/ 	.short	(.L_10603 - .L_10602)
.L_10602:
        /*013c*/ 	.word	0x00000000
        /*0140*/ 	.short	0x0000
        /*0142*/ 	.short	0x0000
        /*0144*/ 	.byte	0x00, 0xf0, 0x21, 0x00


	//----- nvinfo : EIATTR_SPARSE_MMA_MASK
	.align		4
.L_10603:
        /*0148*/ 	.byte	0x03, 0x50
        /*014a*/ 	.short	0x0000


	//----- nvinfo : EIATTR_MAXREG_COUNT
	.align		4
        /*014c*/ 	.byte	0x03, 0x1b
        /*014e*/ 	.short	0x00ff


	//----- nvinfo : EIATTR_NUM_BARRIERS
	.align		4
        /*0150*/ 	.byte	0x02, 0x4c
        /*0152*/ 	.byte	0x01
	.zero		1


	//----- nvinfo : EIATTR_EXTERNS
	.align		4
        /*0154*/ 	.byte	0x04, 0x0f
        /*0156*/ 	.short	(.L_10605 - .L_10604)


	//   ....[0]....
	.align		4
.L_10604:
        /*0158*/ 	.word	index@(__assertfail)


	//----- nvinfo : EIATTR_MERCURY_ISA_VERSION
	.align		4
.L_10605:
        /*015c*/ 	.byte	0x03, 0x5f
        /*015e*/ 	.short	0x0101


	//----- nvinfo : EIATTR_COOP_GROUP_MASK_REGIDS
	.align		4
        /*0160*/ 	.byte	0x04, 0x29
        /*0162*/ 	.short	(.L_10607 - .L_10606)


	//   ....[0]....
.L_10606:
        /*0164*/ 	.word	0xffffffff


	//   ....[1]....
        /*0168*/ 	.word	0xffffffff


	//   ....[2]....
        /*016c*/ 	.word	0xffffffff


	//   ....[3]....
        /*0170*/ 	.word	0xffffffff


	//   ....[4]....
        /*0174*/ 	.word	0xffffffff


	//   ....[5]....
        /*0178*/ 	.word	0xffffffff


	//   ....[6]....
        /*017c*/ 	.word	0xffffffff


	//   ....[7]....
        /*0180*/ 	.word	0xffffffff


	//   ....[8]....
        /*0184*/ 	.word	0xffffffff


	//   ....[9]....
        /*0188*/ 	.word	0xffffffff


	//   ....[10]....
        /*018c*/ 	.word	0xffffffff


	//   ....[11]....
        /*0190*/ 	.word	0xffffffff


	//   ....[12]....
        /*0194*/ 	.word	0xffffffff


	//   ....[13]....
        /*0198*/ 	.word	0xffffffff


	//   ....[14]....
        /*019c*/ 	.word	0xffffffff


	//   ....[15]....
        /*01a0*/ 	.word	0x0500000f


	//   ....[16]....
        /*01a4*/ 	.word	0x0500000f


	//   ....[17]....
        /*01a8*/ 	.word	0x0500000f


	//   ....[18]....
        /*01ac*/ 	.word	0x0500000f


	//----- nvinfo : EIATTR_COOP_GROUP_INSTR_OFFSETS
	.align		4
.L_10607:
        /*01b0*/ 	.byte	0x04, 0x28
        /*01b2*/ 	.short	(.L_10609 - .L_10608)


	//   ....[0]....
.L_10608:
        /*01b4*/ 	.word	0x00000180


	//   ....[1]....
        /*01b8*/ 	.word	0x000001b0


	//   ....[2]....
        /*01bc*/ 	.word	0x000001d0


	//   ....[3]....
        /*01c0*/ 	.word	0x000001f0


	//   ....[4]....
        /*01c4*/ 	.word	0x00000320


	//   ....[5]....
        /*01c8*/ 	.word	0x00000340


	//   ....[6]....
        /*01cc*/ 	.word	0x00000360


	//   ....[7]....
        /*01d0*/ 	.word	0x000011a0


	//   ....[8]....
        /*01d4*/ 	.word	0x00001220


	//   ....[9]....
        /*01d8*/ 	.word	0x00001250


	//   ....[10]....
        /*01dc*/ 	.word	0x000012a0


	//   ....[11]....
        /*01e0*/ 	.word	0x000012f0


	//   ....[12]....
        /*01e4*/ 	.word	0x00001340


	//   ....[13]....
        /*01e8*/ 	.word	0x00001360


	//   ....[14]....
        /*01ec*/ 	.word	0x00001380


	//   ....[15]....
        /*01f0*/ 	.word	0x00002a90


	//   ....[16]....
        /*01f4*/ 	.word	0x00002af0


	//   ....[17]....
        /*01f8*/ 	.word	0x00002b50


	//   ....[18]....
        /*01fc*/ 	.word	0x00002bb0


	//----- nvinfo : EIATTR_SYSCALL_OFFSETS
	.align		4
.L_10609:
        /*0200*/ 	.byte	0x04, 0x46
        /*0202*/ 	.short	(.L_10611 - .L_10610)


	//   ....[0]....
.L_10610:
        /*0204*/ 	.word	0x00002a20


	//----- nvinfo : EIATTR_EXIT_INSTR_OFFSETS
	.align		4
.L_10611:
        /*0208*/ 	.byte	0x04, 0x1c
        /*020a*/ 	.short	(.L_10613 - .L_10612)


	//   ....[0]....
.L_10612:
        /*020c*/ 	.word	0x000023a0


	//   ....[1]....
        /*0210*/ 	.word	0x000023b0


	//   ....[2]....
        /*0214*/ 	.word	0x00002920


	//   ....[3]....
        /*0218*/ 	.word	0x00002a30


	//----- nvinfo : EIATTR_CRS_STACK_SIZE
	.align		4
.L_10613:
        /*021c*/ 	.byte	0x04, 0x1e
        /*021e*/ 	.short	(.L_10615 - .L_10614)
.L_10614:
        /*0220*/ 	.word	0x00000000


	//----- nvinfo : EIATTR_CBANK_PARAM_SIZE
	.align		4
.L_10615:
        /*0224*/ 	.byte	0x03, 0x19
        /*0226*/ 	.short	0x007c


	//----- nvinfo : EIATTR_PARAM_CBANK
	.align		4
        /*0228*/ 	.byte	0x04, 0x0a
        /*022a*/ 	.short	(.L_10617 - .L_10616)
	.align		4
.L_10616:
        /*022c*/ 	.word	index@(.nv.constant0._ZN4vllm25paged_attention_v1_kernelIfhLi96ELi16ELi128ELNS_18Fp8KVCacheDataTypeE2ELb0EEEvPT_PKS2_PKT0_S8_ifPKiSA_iPKfiiiSC_SC_iiiii)
        /*0230*/ 	.short	0x0210
        /*0232*/ 	.short	0x007c


	//----- nvinfo : EIATTR_SW_WAR
	.align		4
.L_10617:
        /*0234*/ 	.byte	0x04, 0x36
        /*0236*/ 	.short	(.L_10619 - .L_10618)
.L_10618:
        /*0238*/ 	.word	0x00000008
.L_10619:


//--------------------- .nv.info._ZN4vllm25paged_attention_v1_kernelIfhLi80ELi16ELi128ELNS_18Fp8KVCacheDataTypeE2ELb0EEEvPT_PKS2_PKT0_S8_ifPKiSA_iPKfiiiSC_SC_iiiii --------------------------
	.section	.nv.info._ZN4vllm25paged_attention_v1_kernelIfhLi80ELi16ELi128ELNS_18Fp8KVCacheDataTypeE2ELb0EEEvPT_PKS2_PKT0_S8_ifPKiSA_iPKfiiiSC_SC_iiiii,"",@"SHT_CUDA_INFO"
	.sectionflags	@""
	.align	4


	//----- nvinfo : EIATTR_CUDA_API_VERSION
	.align		4
        /*0000*/ 	.byte	0x04, 0x37
        /*0002*/ 	.short	(.L_10621 - .L_10620)
.L_10620:
        /*0004*/ 	.word	0x00000082


	//----- nvinfo : EIATTR_KPARAM_INFO
	.align		4
.L_10621:
        /*0008*/ 	.byte	0x04, 0x17
        /*000a*/ 	.short	(.L_10623 - .L_10622)
.L_10622:
        /*000c*/ 	.word	0x00000000
        /*0010*/ 	.short	0x0013
        /*0012*/ 	.short	0x0078
        /*0014*/ 	.byte	0x00, 0xf0, 0x11, 0x00


	//----- nvinfo : EIATTR_KPARAM_INFO
	.align		4
.L_10623:
        /*0018*/ 	.byte	0x04, 0x17
        /*001a*/ 	.short	(.L_10625 - .L_10624)
.L_10624:
        /*001c*/ 	.word	0x00000000
        /*0020*/ 	.short	0x0012
        /*0022*/ 	.short	0x0074
        /*0024*/ 	.byte	0x00, 0xf0, 0x11, 0x00


	//----- nvinfo : EIATTR_KPARAM_INFO
	.align		4
.L_10625:
        /*0028*/ 	.byte	0x04, 0x17
        /*002a*/ 	.short	(.L_10627 - .L_10626)
.L_10626:
        /*002c*/ 	.word	0x00000000
        /*0030*/ 	.short	0x0011
        /*0032*/ 	.short	0x0070
        /*0034*/ 	.byte	0x00, 0xf0, 0x11, 0x00


	//----- nvinfo : EIATTR_KPARAM_INFO
	.align		4
.L_10627:
        /*0038*/ 	.byte	0x04, 0x17
        /*003a*/ 	.short	(.L_10629 - .L_10628)
.L_10628:
        /*003c*/ 	.word	0x00000000
        /*0040*/ 	.short	0x0010
        /*0042*/ 	.short	0x006c
        /*0044*/ 	.byte	0x00, 0xf0, 0x11, 0x00


	//----- nvinfo : EIATTR_KPARAM_INFO
	.align		4
.L_10629:
        /*0048*/ 	.byte	0x04, 0x17
        /*004a*/ 	.short	(.L_10631 - .L_10630)
.L_10630:
        /*004c*/ 	.word	0x00000000
        /*0050*/ 	.short	0x000f
        /*0052*/ 	.short	0x0068
        /*0054*/ 	.byte	0x00, 0xf0, 0x11, 0x00


	//----- nvinfo : EIATTR_KPARAM_INFO
	.align		4
.L_10631:
        /*0058*/ 	.byte	0x04, 0x17
        /*005a*/ 	.short	(.L_10633 - .L_10632)
.L_10632:
        /*005c*/ 	.word	0x00000000
        /*0060*/ 	.short	0x000e
        /*0062*/ 	.short	0x0060
        /*0064*/ 	.byte	0x00, 0xf0, 0x21, 0x00


	//----- nvinfo : EIATTR_KPARAM_INFO
	.align		4
.L_10633:
        /*0068*/ 	.byte	0x04, 0x17
        /*006a*/ 	.short	(.L_10635 - .L_10634)
.L_10634:
        /*006c*/ 	.word	0x00000000
        /*0070*/ 	.short	0x000d
        /*0072*/ 	.short	0x0058
        /*0074*/ 	.byte	0x00, 0xf0, 0x21, 0x00


	//----- nvinfo : EIATTR_KPARAM_INFO
	.align		4
.L_10635:
        /*0078*/ 	.byte	0x04, 0x17
        /*007a*/ 	.short	(.L_10637 - .L_10636)
.L_10636:
        /*007c*/ 	.word	0x00000000
        /*0080*/ 	.short	0x000c
        /*0082*/ 	.short	0x0050
        /*0084*/ 	.byte	0x00, 0xf0, 0x11, 0x00


	//----- nvinfo : EIATTR_KPARAM_INFO
	.align		4
.L_10637:
        /*0088*/ 	.byte	0x04, 0x17
        /*008a*/ 	.short	(.L_10639 - .L_10638)
.L_10638:
        /*008c*/ 	.word	0x00000000
        /*0090*/ 	.short	0x000b
        /*0092*/ 	.short	0x004c
        /*0094*/ 	.byte	0x00, 0xf0, 0x11, 0x00


	//----- nvinfo : EIATTR_KPARAM_INFO
	.align		4
.L_10639:
        /*0098*/ 	.byte	0x04, 0x17
        /*009a*/ 	.short	(.L_10641 - .L_10640)
.L_10640:
        /*009c*/ 	.word	0x00000000
        /*00a0*/ 	.short	0x000a
        /*00a2*/ 	.short	0x0048
        /*00a4*/ 	.byte	0x00, 0xf0, 0x11, 0x00


	//----- nvinfo : EIATTR_KPARAM_INFO
	.align		4
.L_10641:
        /*00a8*/ 	.byte	0x04, 0x17
        /*00aa*/ 	.short	(.L_10643 - .L_10642)
.L_10642:
        /*00ac*/ 	.word	0x00000000
        /*00b0*/ 	.short	0x0009
        /*00b2*/ 	.short	0x0040
        /*00b4*/ 	.byte	0x00, 0xf0, 0x21, 0x00


	//----- nvinfo : EIATTR_KPARAM_INFO
	.align		4
.L_10643:
        /*00b8*/ 	.byte	0x04, 0x17
        /*00ba*/ 	.short	(.L_10645 - .L_10644)
.L_10644:
        /*00bc*/ 	.word	0x00000000
        /*00c0*/ 	.short	0x0008
        /*00c2*/ 	.short	0x0038
        /*00c4*/ 	.byte	0x00, 0xf0, 0x11, 0x00


	//----- nvinfo : EIATTR_KPARAM_INFO
	.align		4
.L_10645:
        /*00c8*/ 	.byte	0x04, 0x17
        /*00ca*/ 	.short	(.L_10647 - .L_10646)
.L_10646:
        /*00cc*/ 	.word	0x00000000
        /*00d0*/ 	.short	0x0007
        /*00d2*/ 	.short	0x0030
        /*00d4*/ 	.byte	0x00, 0xf0, 0x21, 0x00


	//----- nvinfo : EIATTR_KPARAM_INFO
	.align		4
.L_10647:
        /*00d8*/ 	.byte	0x04, 0x17
        /*00da*/ 	.short	(.L_10649 - .L_10648)
.L_10648:
        /*00dc*/ 	.word	0x00000000
        /*00e0*/ 	.short	0x0006
        /*00e2*/ 	.short	0x0028
        /*00e4*/ 	.byte	0x00, 0xf0, 0x21, 0x00


	//----- nvinfo : EIATTR_KPARAM_INFO
	.align		4
.L_10649:
        /*00e8*/ 	.byte	0x04, 0x17
        /*00ea*/ 	.short	(.L_10651 - .L_10650)
.L_10650:
        /*00ec*/ 	.word	0x00000000
        /*00f0*/ 	.short	0x0005
        /*00f2*/ 	.short	0x0024
        /*00f4*/ 	.byte	0x00, 0xf0, 0x11, 0x00


	//----- nvinfo : EIATTR_KPARAM_INFO
	.align		4
.L_10651:
        /*00f8*/ 	.byte	0x04, 0x17
        /*00fa*/ 	.short	(.L_10653 - .L_10652)
.L_10652:
        /*00fc*/ 	.word	0x00000000
        /*0100*/ 	.short	0x0004
        /*0102*/ 	.short	0x0020
        /*0104*/ 	.byte	0x00, 0xf0, 0x11, 0x00


	//----- nvinfo : EIATTR_KPARAM_INFO
	.align		4
.L_10653:
        /*0108*/ 	.byte	0x04, 0x17
        /*010a*/ 	.short	(.L_10655 - .L_10654)
.L_10654:
        /*010c*/ 	.word	0x00000000
        /*0110*/ 	.short	0x0003
        /*0112*/ 	.short	0x0018
        /*0114*/ 	.byte	0x00, 0xf0, 0x21, 0x00


	//----- nvinfo : EIATTR_KPARAM_INFO
	.align		4
.L_10655:
        /*0118*/ 	.byte	0x04, 0x17
        /*011a*/ 	.short	(.L_10657 - .L_10656)
.L_10656:
        /*011c*/ 	.word	0x00000000
        /*0120*/ 	.short	0x0002
        /*0122*/ 	.short	0x0010
        /*0124*/ 	.byte	0x00, 0xf0, 0x21, 0x00


	//----- nvinfo : EIATTR_KPARAM_INFO
	.align		4
.L_10657:
        /*0128*/ 	.byte	0x04, 0x17
        /*012a*/ 	.short	(.L_10659 - .L_10658)
.L_10658:
        /*012c*/ 	.word	0x00000000
        /*0130*/ 	.short	0x0001
        /*0132*/ 	.short	0x0008
        /*0134*/ 	.byte	0x00, 0xf0, 0x21, 0x00


	//----- nvinfo : EIATTR_KPARAM_INFO
	.align		4
.L_10659:
        /*0138*/ 	.byte	0x04, 0x17
        /*013a*/ 	.short	(.L_10661 - .L_10660)
.L_10660:
        /*013c*/ 	.word	0x00000000
        /*0140*/ 	.short	0x0000
        /*0142*/ 	.short	0x0000
        /*0144*/ 	.byte	0x00, 0xf0, 0x21, 0x00


	//----- nvinfo : EIATTR_SPARSE_MMA_MASK
	.align		4
.L_10661:
        /*0148*/ 	.byte	0x03, 0x50
        /*014a*/ 	.short	0x0000


	//----- nvinfo : EIATTR_MAXREG_COUNT
	.align		4
        /*014c*/ 	.byte	0x03, 0x1b
        /*014e*/ 	.short	0x00ff


	//----- nvinfo : EIATTR_NUM_BARRIERS
	.align		4
        /*0150*/ 	.byte	0x02, 0x4c
        /*0152*/ 	.byte	0x01
	.zero		1


	//----- nvinfo : EIATTR_EXTERNS
	.align		4
        /*0154*/ 	.byte	0x04, 0x0f
        /*0156*/ 	.short	(.L_10663 - .L_10662)


	//   ....[0]....
	.align		4
.L_10662:
        /*0158*/ 	.word	index@(__assertfail)


	//----- nvinfo : EIATTR_MERCURY_ISA_VERSION
	.align		4
.L_10663:
        /*015c*/ 	.byte	0x03, 0x5f
        /*015e*/ 	.short	0x0101


	//----- nvinfo : EIATTR_COOP_GROUP_MASK_REGIDS
	.align		4
        /*0160*/ 	.byte	0x04, 0x29
        /*0162*/ 	.short	(.L_10665 - .L_10664)


	//   ....[0]....
.L_10664:
        /*0164*/ 	.word	0xffffffff


	//   ....[1]....
        /*0168*/ 	.word	0xffffffff


	//   ....[2]....
        /*016c*/ 	.word	0xffffffff


	//   ....[3]....
        /*0170*/ 	.word	0xffffffff


	//   ....[4]....
        /*0174*/ 	.word	0xffffffff


	//   ....[5]....
        /*0178*/ 	.word	0xffffffff


	//   ....[6]....
        /*017c*/ 	.word	0xffffffff


	//   ....[7]....
        /*0180*/ 	.word	0xffffffff


	//   ....[8]....
        /*0184*/ 	.word	0xffffffff


	//   ....[9]....
        /*0188*/ 	.word	0xffffffff


	//   ....[10]....
        /*018c*/ 	.word	0xffffffff


	//   ....[11]....
        /*0190*/ 	.word	0xffffffff


	//   ....[12]....
        /*0194*/ 	.word	0xffffffff


	//   ....[13]....
        /*0198*/ 	.word	0xffffffff


	//   ....[14]....
        /*019c*/ 	.word	0xffffffff


	//   ....[15]....
        /*01a0*/ 	.word	0x0500000f


	//   ....[16]....
        /*01a4*/ 	.word	0x0500000f


	//   ....[17]....
        /*01a8*/ 	.word	0x0500000f


	//   ....[18]....
        /*01ac*/ 	.word	0x0500000f


	//----- nvinfo : EIATTR_COOP_GROUP_INSTR_OFFSETS
	.align		4
.L_10665:
        /*01b0*/ 	.byte	0x04, 0x28
        /*01b2*/ 	.short	(.L_10667 - .L_10666)


	//   ....[0]....
.L_10666:
        /*01b4*/ 	.word	0x00000180


	//   ....[1]....
        /*01b8*/ 	.word	0x000001b0


	//   ....[2]....
        /*01bc*/ 	.word	0x000001d0


	//   ....[3]....
        /*01c0*/ 	.word	0x000001f0


	//   ....[4]....
        /*01c4*/ 	.word	0x00000320


	//   ....[5]....
        /*01c8*/ 	.word	0x00000340


	//   ....[6]....
        /*01cc*/ 	.word	0x00000360


	//   ....[7]....
        /*01d0*/ 	.word	0x000011a0


	//   ....[8]....
        /*01d4*/ 	.word	0x00001220


	//   ....[9]....
        /*01d8*/ 	.word	0x00001250


	//   ....[10]....
        /*01dc*/ 	.word	0x000012a0


	//   ....[11]....
        /*01e0*/ 	.word	0x000012f0


	//   ....[12]....
        /*01e4*/ 	.word	0x00001340


	//   ....[13]....
        /*01e8*/ 	.word	0x00001360


	//   ....[14]....
        /*01ec*/ 	.word	0x00001380


	//   ....[15]....
        /*01f0*/ 	.word	0x00002910


	//   ....[16]....
        /*01f4*/ 	.word	0x00002970


	//   ....[17]....
        /*01f8*/ 	.word	0x000029d0


	//   ....[18]....
        /*01fc*/ 	.word	0x00002a30


	//----- nvinfo : EIATTR_SYSCALL_OFFSETS
	.align		4
.L_10667:
        /*0200*/ 	.byte	0x04, 0x46
        /*0202*/ 	.short	(.L_10669 - .L_10668)


	//   ....[0]....
.L_10668:
        /*0204*/ 	.word	0x000028a0


	//----- nvinfo : EIATTR_EXIT_INSTR_OFFSETS
	.align		4
.L_10669:
        /*0208*/ 	.byte	0x04, 0x1c
        /*020a*/ 	.short	(.L_10671 - .L_10670)


	//   ....[0]....
.L_10670:
        /*020c*/ 	.word	0x000022e0


	//   ....[1]....
        /*0210*/ 	.word	0x000022f0


	//   ....[2]....
        /*0214*/ 	.word	0x000027a0


	//   ....[3]....
        /*0218*/ 	.word	0x000028b0


	//----- nvinfo : EIATTR_CRS_STACK_SIZE
	.align		4
.L_10671:
        /*021c*/ 	.byte	0x04, 0x1e
        /*021e*/ 	.short	(.L_10673 - .L_10672)
.L_10672:
        /*0220*/ 	.word	0x00000000


	//----- nvinfo : EIATTR_CBANK_PARAM_SIZE
	.align		4
.L_10673:
        /*0224*/ 	.byte	0x03, 0x19
        /*0226*/ 	.short	0x007c


	//----- nvinfo : EIATTR_PARAM_CBANK
	.align		4
        /*0228*/ 	.byte	0x04, 0x0a
        /*022a*/ 	.short	(.L_10675 - .L_10674)
	.align		4
.L_10674:
        /*022c*/ 	.word	index@(.nv.constant0._ZN4vllm25paged_attention_v1_kernelIfhLi80ELi16ELi128ELNS_18Fp8KVCacheDataTypeE2ELb0EEEvPT_PKS2_PKT0_S8_ifPKiSA_iPKfiiiSC_SC_iiiii)
        /*0230*/ 	.short	0x0210
        /*0232*/ 	.short	0x007c


	//----- nvinfo : EIATTR_SW_WAR
	.align		4
.L_10675:
        /*0234*/ 	.byte	0x04, 0x36
        /*0236*/ 	.short	(.L_10677 - .L_10676)
.L_10676:
        /*0238*/ 	.word	0x00000008
.L_10677:


//--------------------- .nv.info._ZN4vllm25paged_attention_v1_kernelIfhLi64ELi16ELi128ELNS_18Fp8KVCacheDataTypeE2ELb0EEEvPT_PKS2_PKT0_S8_ifPKiSA_iPKfiiiSC_SC_iiiii --------------------------
	.section	.nv.info._ZN4vllm25paged_attention_v1_kernelIfhLi64ELi16ELi128ELNS_18Fp8KVCacheDataTypeE2ELb0EEEvPT_PKS2_PKT0_S8_ifPKiSA_iPKfiiiSC_SC_iiiii,"",@"SHT_CUDA_INFO"
	.sectionflags	@""
	.align	4


	//----- nvinfo : EIATTR_CUDA_API_VERSION
	.align		4
        /*0000*/ 	.byte	0x04, 0x37
        /*0002*/ 	.short	(.L_10679 - .L_10678)
.L_10678:
        /*0004*/ 	.word	0x00000082


	//----- nvinfo : EIATTR_KPARAM_INFO
	.align		4
.L_10679:
        /*0008*/ 	.byte	0x04, 0x17
        /*000a*/ 	.short	(.L_10681 - .L_10680)
.L_10680:
        /*000c*/ 	.word	0x00000000
        /*0010*/ 	.short	0x0013
        /*0012*/ 	.short	0x0078
        /*0014*/ 	.byte	0x00, 0xf0, 0x11, 0x00


	//----- nvinfo : EIATTR_KPARAM_INFO
	.align		4
.L_10681:
        /*0018*/ 	.byte	0x04, 0x17
        /*001a*/ 	.short	(.L_10683 - .L_10682)
.L_10682:
        /*001c*/ 	.word	0x00000000
        /*0020*/ 	.short	0x0012
        /*0022*/ 	.short	0x0074
        /*0024*/ 	.byte	0x00, 0xf0, 0x11, 0x00


	//----- nvinfo : EIATTR_KPARAM_INFO
	.align		4
.L_10683:
        /*0028*/ 	.byte	0x04, 0x17
        /*002a*/ 	.short	(.L_10685 - .L_10684)
.L_10684:
        /*002c*/ 	.word	0x00000000
        /*0030*/ 	.short	0x0011
        /*0032*/ 	.short	0x0070
        /*0034*/ 	.byte	0x00, 0xf0, 0x11, 0x00


	//----- nvinfo : EIATTR_KPARAM_INFO
	.align		4
.L_10685:
        /*0038*/ 	.byte	0x04, 0x17
        /*003a*/ 	.short	(.L_10687 - .L_10686)
.L_10686:
        /*003c*/ 	.word	0x00000000
        /*0040*/ 	.short	0x0010
        /*0042*/ 	.short	0x006c
        /*0044*/ 	.byte	0x00, 0xf0, 0x11, 0x00


	//----- nvinfo : EIATTR_KPARAM_INFO
	.align		4
.L_10687:
        /*0048*/ 	.byte	0x04, 0x17
        /*004a*/ 	.short	(.L_10689 - .L_10688)
.L_10688:
        /*004c*/ 	.word	0x00000000
        /*0050*/ 	.short	0x000f
        /*0052*/ 	.short	0x0068
        /*0054*/ 	.byte	0x00, 0xf0, 0x11, 0x00


	//----- nvinfo : EIATTR_KPARAM_INFO
	.align		4
.L_10689:
        /*0058*/ 	.byte	0x04, 0x17
        /*005a*/ 	.short	(.L_10691 - .L_10690)
.L_10690:
        /*005c*/ 	.word	0x00000000
        /*0060*/ 	.short	0x000e
        /*0062*/ 	.short	0x0060
        /*0064*/ 	.byte	0x00, 0xf0, 0x21, 0x00


	//----- nvinfo : EIATTR_KPARAM_INFO
	.align		4
.L_10691:
        /*0068*/ 	.byte	0x04, 0x17
        /*006a*/ 	.short	(.L_10693 - .L_10692)
.L_10692:
        /*006c*/ 	.word	0x00000000
        /*0070*/ 	.short	0x000d
        /*0072*/ 	.short	0x0058
        /*0074*/ 	.byte	0x00, 0xf0, 0x21, 0x00


	//----- nvinfo : EIATTR_KPARAM_INFO
	.align		4
.L_10693:
        /*0078*/ 	.byte	0x04, 0x17
        /*007a*/ 	.short	(.L_10695 - .L_10694)
.L_10694:
        /*007c*/ 	.word	0x00000000
        /*0080*/ 	.short	0x000c
        /*0082*/ 	.short	0x0050
        /*0084*/ 	.byte	0x00, 0xf0, 0x11, 0x00


	//----- nvinfo : EIATTR_KPARAM_INFO
	.align		4
.L_10695:
        /*0088*/ 	.byte	0x04, 0x17
        /*008a*/ 	.short	(.L_10697 - .L_10696)
.L_10696:
        /*008c*/ 	.word	0x00000000
        /*0090*/ 	.short	0x000b
        /*0092*/ 	.short	0x004c
        /*0094*/ 	.byte	0x00, 0xf0, 0x11, 0x00


	//----- nvinfo : EIATTR_KPARAM_INFO
	.align		4
.L_10697:
        /*0098*/ 	.byte	0x04, 0x17
        /*009a*/ 	.short	(.L_10699 - .L_10698)
.L_10698:
        /*009c*/ 	.word	0x00000000
        /*00a0*/ 	.short	0x000a
        /*00a2*/ 	.short	0x0048
        /*00a4*/ 	.byte	0x00, 0xf0, 0x11, 0x00


	//----- nvinfo : EIATTR_KPARAM_INFO
	.align		4
.L_10699:
        /*00a8*/ 	.byte	0x04, 0x17
        /*00aa*/ 	.short	(.L_10701 - .L_10700)
.L_10700:
        /*00ac*/ 	.word	0x00000000
        /*00b0*/ 	.short	0x0009
        /*00b2*/ 	.short	0x0040
        /*00b4*/ 	.byte	0x00, 0xf0, 0x21, 0x00


	//----- nvinfo : EIATTR_KPARAM_INFO
	.align		4
.L_10701:
        /*00b8*/ 	.byte	0x04, 0x17
        /*00ba*/ 	.short	(.L_10703 - .L_10702)
.L_10702:
        /*00bc*/ 	.word	0x00000000
        /*00c0*/ 	.short	0x0008
        /*00c2*/ 	.short	0x0038
        /*00c4*/ 	.byte	0x00, 0xf0, 0x11, 0x00


	//----- nvinfo : EIATTR_KPARAM_INFO
	.align		4
.L_10703:
        /*00c8*/ 	.byte	0x04, 0x17
        /*00ca*/ 	.short	(.L_10705 - .L_10704)
.L_10704:
        /*00cc*/ 	.word	0x00000000
        /*00d0*/ 	.short	0x0007
        /*00d2*/ 	.short	0x0030
        /*00d4*/ 	.byte	0x00, 0xf0, 0x21, 0x00


	//----- nvinfo : EIATTR_KPARAM_INFO
	.align		4
.L_10705:
        /*00d8*/ 	.byte	0x04, 0x17
        /*00da*/ 	.short	(.L_10707 - .L_10706)
.L_10706:
        /*00dc*/ 	.word	0x00000000
        /*00e0*/ 	.short	0x0006
        /*00e2*/ 	.short	0x0028
        /*00e4*/ 	.byte	0x00, 0xf0, 0x21, 0x00


	//----- nvinfo : EIATTR_KPARAM_INFO
	.align		4
.L_10707:
        /*00e8*/ 	.byte	0x04, 0x17
        /*00ea*/ 	.short	(.L_10709 - .L_10708)
.L_10708:
        /*00ec*/ 	.word	0x00000000
        /*00f0*/ 	.short	0x0005
        /*00f2*/ 	.short	0x0024
        /*00f4*/ 	.byte	0x00, 0xf0, 0x11, 0x00


	//----- nvinfo : EIATTR_KPARAM_INFO
	.align		4
.L_10709:
        /*00f8*/ 	.byte	0x04, 0x17
        /*00fa*/ 	.short	(.L_10711 - .L_10710)
.L_10710:
        /*00fc*/ 	.word	0x00000000
        /*0100*/ 	.short	0x0004
        /*0102*/ 	.short	0x0020
        /*0104*/ 	.byte	0x00, 0xf0, 0x11, 0x00


	//----- nvinfo : EIATTR_KPARAM_INFO
	.align		4
.L_10711:
        /*0108*/ 	.byte	0x04, 0x17
        /*010a*/ 	.short	(.L_10713 - .L_10712)
.L_10712:
        /*010c*/ 	.word	0x00000000
        /*0110*/ 	.short	0x0003
        /*0112*/ 	.short	0x0018
        /*0114*/ 	.byte	0x00, 0xf0, 0x21, 0x00


	//----- nvinfo : EIATTR_KPARAM_INFO
	.align		4
.L_10713:
        /*0118*/ 	.byte	0x04, 0x17
        /*011a*/ 	.short	(.L_10715 - .L_10714)
.L_10714:
        /*011c*/ 	.word	0x00000000
        /*0120*/ 	.short	0x0002
        /*0122*/ 	.short	0x0010
        /*0124*/ 	.byte	0x00, 0xf0, 0x21, 0x00


	//----- nvinfo : EIATTR_KPARAM_INFO
	.align		4
.L_10715:
        /*0128*/ 	.byte	0x04, 0x17
        /*012a*/ 	.short	(.L_10717 - .L_10716)
.L_10716:
        /*012c*/ 	.word	0x00000000
        /*0130*/ 	.short	0x0001
        /*0132*/ 	.short	0x0008
        /*0134*/ 	.byte	0x00, 0xf0, 0x21, 0x00


	//----- nvinfo : EIATTR_KPARAM_INFO
	.align		4
.L_10717:
        /*0138*/ 	.byte	0x04, 0x17
        /*013a*/ 	.short	(.L_10719 - .L_10718)
.L_10718:
        /*013c*/ 	.word	0x00000000
        /*0140*/ 	.short	0x0000
        /*0142*/ 	.short	0x0000
        /*0144*/ 	.byte	0x00, 0xf0, 0x21, 0x00


	//----- nvinfo : EIATTR_SPARSE_MMA_MASK
	.align		4
.L_10719:
        /*0148*/ 	.byte	0x03, 0x50
        /*014a*/ 	.short	0x0000


	//----- nvinfo : EIATTR_MAXREG_COUNT
	.align		4
        /*014c*/ 	.byte	0x03, 0x1b
        /*014e*/ 	.short	0x00ff


	//----- nvinfo : EIATTR_NUM_BARRIERS
	.align		4
        /*0150*/ 	.byte	0x02, 0x4c
        /*0152*/ 	.byte	0x01
	.zero		1


	//----- nvinfo : EIATTR_EXTERNS
	.align		4
        /*0154*/ 	.byte	0x04, 0x0f
        /*0156*/ 	.short	(.L_10721 - .L_10720)


	//   ....[0]....
	.align		4
.L_10720:
        /*0158*/ 	.word	index@(__assertfail)


	//----- nvinfo : EIATTR_MERCURY_ISA_VERSION
	.align		4
.L_10721:
        /*015c*/ 	.byte	0x03, 0x5f
        /*015e*/ 	.short	0x0101


	//----- nvinfo : EIATTR_COOP_GROUP_MASK_REGIDS
	.align		4
        /*0160*/ 	.byte	0x04, 0x29
        /*0162*/ 	.short	(.L_10723 - .L_10722)


	//   ....[0]....
.L_10722:
        /*0164*/ 	.word	0xffffffff


	//   ....[1]....
        /*0168*/ 	.word	0xffffffff


	//   ....[2]....
        /*016c*/ 	.word	0xffffffff


	//   ....[3]....
        /*0170*/ 	.word	0xffffffff


	//   ....[4]....
        /*0174*/ 	.word	0xffffffff


	//   ....[5]....
        /*0178*/ 	.word	0xffffffff


	//   ....[6]....
        /*017c*/ 	.word	0xffffffff


	//   ....[7]....
        /*0180*/ 	.word	0xffffffff


	//   ....[8]....
        /*0184*/ 	.word	0xffffffff


	//   ....[9]....
        /*0188*/ 	.word	0xffffffff


	//   ....[10]....
        /*018c*/ 	.word	0xffffffff


	//   ....[11]....
        /*0190*/ 	.word	0xffffffff


	//   ....[12]....
        /*0194*/ 	.word	0xffffffff


	//   ....[13]....
        /*0198*/ 	.word	0xffffffff


	//   ....[14]....
        /*019c*/ 	.word	0xffffffff


	//   ....[15]....
        /*01a0*/ 	.word	0x0500000f


	//   ....[16]....
        /*01a4*/ 	.word	0x0500000f


	//   ....[17]....
        /*01a8*/ 	.word	0x0500000f


	//   ....[18]....
        /*01ac*/ 	.word	0x0500000f


	//----- nvinfo : EIATTR_COOP_GROUP_INSTR_OFFSETS
	.align		4
.L_10723:
        /*01b0*/ 	.byte	0x04, 0x28
        /*01b2*/ 	.short	(.L_10725 - .L_10724)


	//   ....[0]....
.L_10724:
        /*01b4*/ 	.word	0x00000180


	//   ....[1]....
        /*01b8*/ 	.word	0x000001b0


	//   ....[2]....
        /*01bc*/ 	.word	0x000001d0


	//   ....[3]....
        /*01c0*/ 	.word	0x000001f0


	//   ....[4]....
        /*01c4*/ 	.word	0x00000320


	//   ....[5]....
        /*01c8*/ 	.word	0x00000340


	//   ....[6]....
        /*01cc*/ 	.word	0x00000360


	//   ....[7]....
        /*01d0*/ 	.word	0x000011a0


	//   ....[8]....
        /*01d4*/ 	.word	0x00001220


	//   ....[9]....
        /*01d8*/ 	.word	0x00001250


	//   ....[10]....
        /*01dc*/ 	.word	0x000012a0


	//   ....[11]....
        /*01e0*/ 	.word	0x000012f0


	//   ....[12]....
        /*01e4*/ 	.word	0x00001340


	//   ....[13]....
        /*01e8*/ 	.word	0x00001360


	//   ....[14]....
        /*01ec*/ 	.word	0x00001380


	//   ....[15]....
        /*01f0*/ 	.word	0x00002720


	//   ....[16]....
        /*01f4*/ 	.word	0x00002780


	//   ....[17]....
        /*01f8*/ 	.word	0x000027e0


	//   ....[18]....
        /*01fc*/ 	.word	0x00002840


	//----- nvinfo : EIATTR_SYSCALL_OFFSETS
	.align		4
.L_10725:
        /*0200*/ 	.byte	0x04, 0x46
        /*0202*/ 	.short	(.L_10727 - .L_10726)


	//   ....[0]....
.L_10726:
        /*0204*/ 	.word	0x000026b0


	//----- nvinfo : EIATTR_EXIT_INSTR_OFFSETS
	.align		4
.L_10727:
        /*0208*/ 	.byte	0x04, 0x1c
        /*020a*/ 	.short	(.L_10729 - .L_10728)


	//   ....[0]....
.L_10728:
        /*020c*/ 	.word	0x000021a0


	//   ....[1]....
        /*0210*/ 	.word	0x000021b0


	//   ....[2]....
        /*0214*/ 	.word	0x000025b0


	//   ....[3]....
        /*0218*/ 	.word	0x000026c0


	//----- nvinfo : EIATTR_CRS_STACK_SIZE
	.align		4
.L_10729:
        /*021c*/ 	.byte	0x04, 0x1e
        /*021e*/ 	.short	(.L_10731 - .L_10730)
.L_10730:
        /*0220*/ 	.word	0x00000000


	//----- nvinfo : EIATTR_CBANK_PARAM_SIZE
	.align		4
.L_10731:
        /*0224*/ 	.byte	0x03, 0x19
        /*0226*/ 	.short	0x007c


	//----- nvinfo : EIATTR_PARAM_CBANK
	.align		4
        /*0228*/ 	.byte	0x04, 0x0a
        /*022a*/ 	.short	(.L_10733 - .L_10732)
	.align		4
.L_10732:
        /*022c*/ 	.word	index@(.nv.constant0._ZN4vllm25paged_attention_v1_kernelIfhLi64ELi16ELi128ELNS_18Fp8KVCacheDataTypeE2ELb0EEEvPT_PKS2_PKT0_S8_ifPKiSA_iPKfiiiSC_SC_iiiii)
        /*0230*/ 	.short	0x0210
        /*0232*/ 	.short	0x007c


	//----- nvinfo : EIATTR_SW_WAR
	.align		4
.L_10733:
        /*0234*/ 	.byte	0x04, 0x36
        /*0236*/ 	.short	(.L_10735 - .L_10734)
.L_10734:
        /*0238*/ 	.word	0x00000008
.L_10735:


//--------------------- .nv.info._ZN4vllm25paged_attention_v1_kernelIfhLi32ELi16ELi128ELNS_18Fp8KVCacheDataTypeE2ELb0EEEvPT_PKS2_PKT0_S8_ifPKiSA_iPKfiiiSC_SC_iiiii --------------------------
	.section	.nv.info._ZN4vllm25paged_attention_v1_kernelIfhLi32ELi16ELi128ELNS_18Fp8KVCacheDataTypeE2ELb0EEEvPT_PKS2_PKT0_S8_ifPKiSA_iPKfiiiSC_SC_iiiii,"",@"SHT_CUDA_INFO"
	.sectionflags	@""
	.align	4


	//----- nvinfo : EIATTR_CUDA_API_VERSION
	.align		4
        /*0000*/ 	.byte	0x04, 0x37
        /*0002*/ 	.short	(.L_10737 - .L_10736)
.L_10736:
        /*0004*/ 	.word	0x00000082


	//----- nvinfo : EIATTR_KPARAM_INFO
	.align		4
.L_10737:
        /*0008*/ 	.byte	0x04, 0x17
        /*000a*/ 	.short	(.L_10739 - .L_10738)
.L_10738:
        /*000c*/ 	.word	0x00000000
        /*0010*/ 	.short	0x0013
        /*0012*/ 	.short	0x0078
        /*0014*/ 	.byte	0x00, 0xf0, 0x11, 0x00


	//----- nvinfo : EIATTR_KPARAM_INFO
	.align		4
.L_10739:
        /*0018*/ 	.byte	0x04, 0x17
        /*001a*/ 	.short	(.L_10741 - .L_10740)
.L_10740:
        /*001c*/ 	.word	0x00000000
        /*0020*/ 	.short	0x0012
        /*0022*/ 	.short	0x0074
        /*0024*/ 	.byte	0x00, 0xf0, 0x11, 0x00


	//----- nvinfo : EIATTR_KPARAM_INFO
	.align		4
.L_10741:
        /*0028*/ 	.byte	0x04, 0x17
        /*002a*/ 	.short	(.L_10743 - .L_10742)
.L_10742:
        /*002c*/ 	.word	0x00000000
        /*0030*/ 	.short	0x0011
        /*0032*/ 	.short	0x0070
        /*0034*/ 	.byte	0x00, 0xf0, 0x11, 0x00


	//----- nvinfo : EIATTR_KPARAM_INFO
	.align		4
.L_10743:
        /*0038*/ 	.byte	0x04, 0x17
        /*003a*/ 	.short	(.L_10745 - .L_10744)
.L_10744:
        /*003c*/ 	.word	0x00000000
        /*0040*/ 	.short	0x0010
        /*0042*/ 	.short	0x006c
        /*0044*/ 	.byte	0x00, 0xf0, 0x11, 0x00


	//----- nvinfo : EIATTR_KPARAM_INFO
	.align		4
.L_10745:
        /*0048*/ 	.byte	0x04, 0x17
        /*004a*/ 	.short	(.L_10747 - .L_10746)
.L_10746:
        /*004c*/ 	.word	0x00000000
        /*0050*/ 	.short	0x000f
        /*0052*/ 	.short	0x0068
        /*0054*/ 	.byte	0x00, 0xf0, 0x11, 0x00


	//----- nvinfo : EIATTR_KPARAM_INFO
	.align		4
.L_10747:
        /*0058*/ 	.byte	0x04, 0x17
        /*005a*/ 	.short	(.L_10749 - .L_10748)
.L_10748:
        /*005c*/ 	.word	0x00000000
        /*0060*/ 	.short	0x000e
        /*0062*/ 	.short	0x0060
        /*0064*/ 	.byte	0x00, 0xf0, 0x21, 0x00


	//----- nvinfo : EIATTR_KPARAM_INFO
	.align		4
.L_10749:
        /*0068*/ 	.byte	0x04, 0x17
        /*006a*/ 	.short	(.L_10751 - .L_10750)
.L_10750:
        /*006c*/ 	.word	0x00000000
        /*0070*/ 	.short	0x000d
        /*0072*/ 	.short	0x0058
        /*0074*/ 	.byte	0x00, 0xf0, 0x21, 0x00


	//----- nvinfo : EIATTR_KPARAM_INFO
	.align		4
.L_10751:
        /*0078*/ 	.byte	0x04, 0x17
        /*007a*/ 	.short	(.L_10753 - .L_10752)
.L_10752:
        /*007c*/ 	.word	0x00000000
        /*0080*/ 	.short	0x000c
        /*0082*/ 	.short	0x0050
        /*0084*/ 	.byte	0x00, 0xf0, 0x11, 0x00


	//----- nvinfo : EIATTR_KPARAM_INFO
	.align		4
.L_10753:
        /*0088*/ 	.byte	0x04, 0x17
        /*008a*/ 	.short	(.L_10755 - .L_10754)
.L_10754:
        /*008c*/ 	.word	0x00000000
        /*0090*/ 	.short	0x000b
        /*0092*/ 	.short	0x004c
        /*0094*/ 	.byte	0x00, 0xf0, 0x11, 0x00


	//----- nvinfo : EIATTR_KPARAM_INFO
	.align		4
.L_10755:
        /*0098*/ 	.byte	0x04, 0x17
        /*009a*/ 	.short	(.L_10757 - .L_10756)
.L_10756:
        /*009c*/ 	.word	0x00000000
        /*00a0*/ 	.short	0x000a
        /*00a2*/ 	.short	0x0048
        /*00a4*/ 	.byte	0x00, 0xf0, 0x11, 0x00


	//----- nvinfo : EIATTR_KPARAM_INFO
	.align		4
.L_10757:
        /*00a8*/ 	.byte	0x04, 0x17
        /*00aa*/ 	.short	(.L_10759 - .L_10758)
.L_10758:
        /*00ac*/ 	.word	0x00000000
        /*00b0*/ 	.short	0x0009
        /*00b2*/ 	.short	0x0040
        /*00b4*/ 	.byte	0x00, 0xf0, 0x21, 0x00


	//----- nvinfo : EIATTR_KPARAM_INFO
	.align		4
.L_10759:
        /*00b8*/ 	.byte	0x04, 0x17
        /*00ba*/ 	.short	(.L_10761 - .L_10760)
.L_10760:
        /*00bc*/ 	.word	0x00000000
        /*00c0*/ 	.short	0x0008
        /*00c2*/ 	.short	0x0038
        /*00c4*/ 	.byte	0x00, 0xf0, 0x11, 0x00


	//----- nvinfo : EIATTR_KPARAM_INFO
	.align		4
.L_10761:
        /*00c8*/ 	.byte	0x04, 0x17
        /*00ca*/ 	.short	(.L_10763 - .L_10762)
.L_10762:
        /*00cc*/ 	.word	0x00000000
        /*00d0*/ 	.short	0x0007
        /*00d2*/ 	.short	0x0030
        /*00d4*/ 	.byte	0x00, 0xf0, 0x21, 0x00


	//----- nvinfo : EIATTR_KPARAM_INFO
	.align		4
.L_10763:
        /*00d8*/ 	.byte	0x04, 0x17
        /*00da*/ 	.short	(.L_10765 - .L_10764)
.L_10764:
        /*00dc*/ 	.word	0x00000000
        /*00e0*/ 	.short	0x0006
        /*00e2*/ 	.short	0x0028
        /*00e4*/ 	.byte	0x00, 0xf0, 0x21, 0x00


	//----- nvinfo : EIATTR_KPARAM_INFO
	.align		4
.L_10765:
        /*00e8*/ 	.byte	0x04, 0x17
        /*00ea*/ 	.short	(.L_10767 - .L_10766)
.L_10766:
        /*00ec*/ 	.word	0x00000000
        /*00f0*/ 	.short	0x0005
        /*00f2*/ 	.short	0x0024
        /*00f4*/ 	.byte	0x00, 0xf0, 0x11, 0x00


	//----- nvinfo : EIATTR_KPARAM_INFO
	.align		4
.L_10767:
        /*00f8*/ 	.byte	0x04, 0x17
        /*00fa*/ 	.short	(.L_10769 - .L_10768)
.L_10768:
        /*00fc*/ 	.word	0x00000000
        /*0100*/ 	.short	0x0004
        /*0102*/ 	.short	0x0020
        /*0104*/ 	.byte	0x00, 0xf0, 0x11, 0x00


	//----- nvinfo : EIATTR_KPARAM_INFO
	.align		4
.L_10769:
        /*0108*/ 	.byte	0x04, 0x17
        /*010a*/ 	.short	(.L_10771 - .L_10770)
.L_10770:
        /*010c*/ 	.word	0x00000000
        /*0110*/ 	.short	0x0003
        /*0112*/ 	.short	0x0018
        /*0114*/ 	.byte	0x00, 0xf0, 0x21, 0x00


	//----- nvinfo : EIATTR_KPARAM_INFO
	.align		4
.L_10771:
        /*0118*/ 	.byte	0x04, 0x17
        /*011a*/ 	.short	(.L_10773 - .L_10772)
.L_10772:
        /*011c*/ 	.word	0x00000000
        /*0120*/ 	.short	0x0002
        /*0122*/ 	.short	0x0010
        /*0124*/ 	.byte	0x00, 0xf0, 0x21, 0x00


	//----- nvinfo : EIATTR_KPARAM_INFO
	.align		4
.L_10773:
        /*0128*/ 	.byte	0x04, 0x17
        /*012a*/ 	.short	(.L_10775 - .L_10774)
.L_10774:
        /*012c*/ 	.word	0x00000000
        /*0130*/ 	.short	0x0001
        /*0132*/ 	.short	0x0008
        /*0134*/ 	.byte	0x00, 0xf0, 0x21, 0x00


	//----- nvinfo : EIATTR_KPARAM_INFO
	.align		4
.L_10775:
        /*0138*/ 	.byte	0x04, 0x17
        /*013a*/ 	.short	(.L_10777 - .L_10776)
.L_10776:
        /*013c*/ 	.word	0x00000000
        /*0140*/ 	.short	0x0000
        /*0142*/ 	.short	0x0000
        /*0144*/ 	.byte	0x00, 0xf0, 0x21, 0x00


	//----- nvinfo : EIATTR_SPARSE_MMA_MASK
	.align		4
.L_10777:
        /*0148*/ 	.byte	0x03, 0x50
        /*014a*/ 	.short	0x0000


	//----- nvinfo : EIATTR_MAXREG_COUNT
	.align		4
        /*014c*/ 	.byte	0x03, 0x1b
        /*014e*/ 	.short	0x00ff


	//----- nvinfo : EIATTR_NUM_BARRIERS
	.align		4
        /*0150*/ 	.byte	0x02, 0x4c
        /*0152*/ 	.byte	0x01
	.zero		1


	//----- nvinfo : EIATTR_EXTERNS
	.align		4
        /*0154*/ 	.byte	0x04, 0x0f
        /*0156*/ 	.short	(.L_10779 - .L_10778)


	//   ....[0]....
	.align		4
.L_10778:
        /*0158*/ 	.word	index@(__assertfail)


	//----- nvinfo : EIATTR_MERCURY_ISA_VERSION
	.align		4
.L_10779:
        /*015c*/ 	.byte	0x03, 0x5f
        /*015e*/ 	.short	0x0101


	//----- nvinfo : EIATTR_COOP_GROUP_MASK_REGIDS
	.align		4
        /*0160*/ 	.byte	0x04, 0x29
        /*0162*/ 	.short	(.L_10781 - .L_10780)


	//   ....[0]....
.L_10780:
        /*0164*/ 	.word	0xffffffff


	//   ....[1]....
        /*0168*/ 	.word	0xffffffff


	//   ....[2]....
        /*016c*/ 	.word	0xffffffff


	//   ....[3]....
        /*0170*/ 	.word	0xffffffff


	//   ....[4]....
        /*0174*/ 	.word	0xffffffff


	//   ....[5]....
        /*0178*/ 	.word	0xffffffff


	//   ....[6]....
        /*017c*/ 	.word	0xffffffff


	//   ....[7]....
        /*0180*/ 	.word	0xffffffff


	//   ....[8]....
        /*0184*/ 	.word	0xffffffff


	//   ....[9]....
        /*0188*/ 	.word	0xffffffff


	//   ....[10]....
        /*018c*/ 	.word	0xffffffff


	//   ....[11]....
        /*0190*/ 	.word	0xffffffff


	//   ....[12]....
        /*0194*/ 	.word	0xffffffff


	//   ....[13]....
        /*0198*/ 	.word	0xffffffff


	//   ....[14]....
        /*019c*/ 	.word	0xffffffff


	//   ....[15]....
        /*01a0*/ 	.word	0x0500000f


	//   ....[16]....
        /*01a4*/ 	.word	0x0500000f


	//   ....[17]....
        /*01a8*/ 	.word	0x0500000f


	//   ....[18]....
        /*01ac*/ 	.word	0x0500000f


	//----- nvinfo : EIATTR_COOP_GROUP_INSTR_OFFSETS
	.align		4
.L_10781:
        /*01b0*/ 	.byte	0x04, 0x28
        /*01b2*/ 	.short	(.L_10783 - .L_10782)


	//   ....[0]....
.L_10782:
        /*01b4*/ 	.word	0x00000180


	//   ....[1]....
        /*01b8*/ 	.word	0x000001b0


	//   ....[2]....
        /*01bc*/ 	.word	0x000001d0


	//   ....[3]....
        /*01c0*/ 	.word	0x000001f0


	//   ....[4]....
        /*01c4*/ 	.word	0x00000320


	//   ....[5]....
        /*01c8*/ 	.word	0x00000340


	//   ....[6]....
        /*01cc*/ 	.word	0x00000360


	//   ....[7]....
        /*01d0*/ 	.word	0x000011a0


	//   ....[8]....
        /*01d4*/ 	.word	0x00001220


	//   ....[9]....
        /*01d8*/ 	.word	0x00001250


	//   ....[10]....
        /*01dc*/ 	.word	0x000012a0


	//   ....[11]....
        /*01e0*/ 	.word	0x000012f0


	//   ....[12]....
        /*01e4*/ 	.word	0x00001340


	//   ....[13]....
        /*01e8*/ 	.word	0x00001360


	//   ....[14]....
        /*01ec*/ 	.word	0x00001380


	//   ....[15]....
        /*01f0*/ 	.word	0x000023c0


	//   ....[16]....
        /*01f4*/ 	.word	0x00002420


	//   ....[17]....
        /*01f8*/ 	.word	0x00002480


	//   ....[18]....
        /*01fc*/ 	.word	0x000024e0


	//----- nvinfo : EIATTR_SYSCALL_OFFSETS
	.align		4
.L_10783:
        /*0200*/ 	.byte	0x04, 0x46
        /*0202*/ 	.short	(.L_10785 - .L_10784)


	//   ....[0]....
.L_10784:
        /*0204*/ 	.word	0x00002350


	//----- nvinfo : EIATTR_EXIT_INSTR_OFFSETS
	.align		4
.L_10785:
        /*0208*/ 	.byte	0x04, 0x1c
        /*020a*/ 	.short	(.L_10787 - .L_10786)


	//   ....[0]....
.L_10786:
        /*020c*/ 	.word	0x00001fc0


	//   ....[1]....
        /*0210*/ 	.word	0x00001fd0


	//   ....[2]....
        /*0214*/ 	.word	0x00002250


	//   ....[3]....
        /*0218*/ 	.word	0x00002360


	//----- nvinfo : EIATTR_CRS_STACK_SIZE
	.align		4
.L_10787:
        /*021c*/ 	.byte	0x04, 0x1e
        /*021e*/ 	.short	(.L_10789 - .L_10788)
.L_10788:
        /*0220*/ 	.word	0x00000000


	//----- nvinfo : EIATTR_CBANK_PARAM_SIZE
	.align		4
.L_10789:
        /*0224*/ 	.byte	0x03, 0x19
        /*0226*/ 	.short	0x007c


	//----- nvinfo : EIATTR_PARAM_CBANK
	.align		4
        /*0228*/ 	.byte	0x04, 0x0a
        /*022a*/ 	.short	(.L_10791 - .L_10790)
	.align		4
.L_10790:
        /*022c*/ 	.word	index@(.nv.constant0._ZN4vllm25paged_attention_v1_kernelIfhLi32ELi16ELi128ELNS_18Fp8KVCacheDataTypeE2ELb0EEEvPT_PKS2_PKT0_S8_ifPKiSA_iPKfiiiSC_SC_iiiii)
        /*0230*/ 	.short	0x0210
        /*0232*/ 	.short	0x007c


	//----- nvinfo : EIATTR_SW_WAR
	.align		4
.L_10791:
        /*0234*/ 	.byte	0x04, 0x36
        /*0236*/ 	.short	(.L_10793 - .L_10792)
.L_10792:
        /*0238*/ 	.word	0x00000008
.L_10793:


//--------------------- .nv.info._ZN4vllm25paged_attention_v1_kernelIfhLi256ELi16ELi128ELNS_18Fp8KVCacheDataTypeE2ELb1EEEvPT_PKS2_PKT0_S8_ifPKiSA_iPKfiiiSC_SC_iiiii --------------------------
	.section	.nv.info._ZN4vllm25paged_attention_v1_kernelIfhLi256ELi16ELi128ELNS_18Fp8KVCacheDataTypeE2ELb1EEEvPT_PKS2_PKT0_S8_ifPKiSA_iPKfiiiSC_SC_iiiii,"",@"SHT_CUDA_INFO"
	.sectionflags	@""
	.align	4


	//----- nvinfo : EIATTR_CUDA_API_VERSION
	.align		4
        /*0000*/ 	.byte	0x04, 0x37
        /*0002*/ 	.short	(.L_10795 - .L_10794)
.L_10794:
        /*0004*/ 	.word	0x00000082


	//----- nvinfo : EIATTR_KPARAM_INFO
	.align		4
.L_10795:
        /*0008*/ 	.byte	0x04, 0x17
        /*000a*/ 	.short	(.L_10797 - .L_10796)
.L_10796:
        /*000c*/ 	.word	0x00000000
        /*0010*/ 	.short	0x0013
        /*0012*/ 	.short	0x0078
        /*0014*/ 	.byte	0x00, 0xf0, 0x11, 0x00


	//----- nvinfo : EIATTR_KPARAM_INFO
	.align		4
.L_10797:
        /*0018*/ 	.byte	0x04, 0x17
        /*001a*/ 	.short	(.L_10799 - .L_10798)
.L_10798:
        /*001c*/ 	.word	0x00000000
        /*0020*/ 	.short	0x0012
        /*0022*/ 	.short	0x0074
        /*0024*/ 	.byte	0x00, 0xf0, 0x11, 0x00


	//----- nvinfo : EIATTR_KPARAM_INFO
	.align		4
.L_10799:
        /*0028*/ 	.byte	0x04, 0x17
        /*002a*/ 	.short	(.L_10801 - .L_10800)
.L_10800:
        /*002c*/ 	.word	0x00000000
        /*0030*/ 	.short	0x0011
        /*0032*/ 	.short	0x0070
        /*0034*/ 	.byte	0x00, 0xf0, 0x11, 0x00


	//----- nvinfo : EIATTR_KPARAM_INFO
	.align		4
.L_10801:
        /*0038*/ 	.byte	0x04, 0x17
        /*003a*/ 	.short	(.L_10803 - .L_10802)
.L_10802:
        /*003c*/ 	.word	0x00000000
        /*0040*/ 	.short	0x0010
        /*0042*/ 	.short	0x006c
        /*0044*/ 	.byte	0x00, 0xf0, 0x11, 0x00


	//----- nvinfo : EIATTR_KPARAM_INFO
	.align		4
.L_10803:
        /*0048*/ 	.byte	0x04, 0x17
        /*004a*/ 	.short	(.L_10805 - .L_10804)
.L_10804:
        /*004c*/ 	.word	0x00000000
        /*0050*/ 	.short	0x000f
        /*0052*/ 	.short	0x0068
        /*0054*/ 	.byte	0x00, 0xf0, 0x11, 0x00


	//----- nvinfo : EIATTR_KPARAM_INFO
	.align		4
.L_10805:
        /*0058*/ 	.byte	0x04, 0x17
        /*005a*/ 	.short	(.L_10807 - .L_10806)
.L_10806:
        /*005c*/ 	.word	0x00000000
        /*0060*/ 	.short	0x000e
        /*0062*/ 	.short	0x0060
        /*0064*/ 	.byte	0x00, 0xf0, 0x21, 0x00


	//----- nvinfo : EIATTR_KPARAM_INFO
	.align		4
.L_10807:
        /*0068*/ 	.byte	0x04, 0x17
        /*006a*/ 	.short	(.L_10809 - .L_10808)
.L_10808:
        /*006c*/ 	.word	0x00000000
        /*0070*/ 	.short	0x000d
        /*0072*/ 	.short	0x0058
        /*0074*/ 	.byte	0x00, 0xf0, 0x21, 0x00


	//----- nvinfo : EIATTR_KPARAM_INFO
	.align		4
.L_10809:
        /*0078*/ 	.byte	0x04, 0x17
        /*007a*/ 	.short	(.L_10811 - .L_10810)
.L_10810:
        /*007c*/ 	.word	0x00000000
        /*0080*/ 	.short	0x000c
        /*0082*/ 	.short	0x0050
        /*0084*/ 	.byte	0x00, 0xf0, 0x11, 0x00


	//----- nvinfo : EIATTR_KPARAM_INFO
	.align		4
.L_10811:
        /*0088*/ 	.byte	0x04, 0x17
        /*008a*/ 	.short	(.L_10813 - .L_10812)
.L_10812:
        /*008c*/ 	.word	0x00000000
        /*0090*/ 	.short	0x000b
        /*0092*/ 	.short	0x004c
        /*0094*/ 	.byte	0x00, 0xf0, 0x11, 0x00


	//----- nvinfo : EIATTR_KPARAM_INFO
	.align		4
.L_10813:
        /*0098*/ 	.byte	0x04, 0x17
        /*009a*/ 	.short	(.L_10815 - .L_10814)
.L_10814:
        /*009c*/ 	.word	0x00000000
        /*00a0*/ 	.short	0x000a
        /*00a2*/ 	.short	0x0048
        /*00a4*/ 	.byte	0x00, 0xf0, 0x11, 0x00


	//----- nvinfo : EIATTR_KPARAM_INFO
	.align		4
.L_10815:
        /*00a8*/ 	.byte	0x04, 0x17
        /*00aa*/ 	.short	(.L_10817 - .L_10816)
.L_10816:
        /*00ac*/ 	.word	0x00000000
        /*00b0*/ 	.short	0x0009
        /*00b2*/ 	.short	0x0040
        /*00b4*/ 	.byte	0x00, 0xf0, 0x21, 0x00


	//----- nvinfo : EIATTR_KPARAM_INFO
	.align		4
.L_10817:
        /*00b8*/ 	.byte	0x04, 0x17
        /*00ba*/ 	.short	(.L_10819 - .L_10818)
.L_10818:
        /*00bc*/ 	.word	0x00000000
        /*00c0*/ 	.short	0x0008
        /*00c2*/ 	.short	0x0038
        /*00c4*/ 	.byte	0x00, 0xf0, 0x11, 0x00


	//----- nvinfo : EIATTR_KPARAM_INFO
	.align		4
.L_10819:
        /*00c8*/ 	.byte	0x04, 0x17
        /*00ca*/ 	.short	(.L_10821 - .L_10820)
.L_10820:
        /*00cc*/ 	.word	0x00000000
        /*00d0*/ 	.short	0x0007
        /*00d2*/ 	.short	0x0030
        /*00d4*/ 	.byte	0x00, 0xf0, 0x21, 0x00


	//----- nvinfo : EIATTR_KPARAM_INFO
	.align		4
.L_10821:
        /*00d8*/ 	.byte	0x04, 0x17
        /*00da*/ 	.short	(.L_10823 - .L_10822)
.L_10822:
        /*00dc*/ 	.word	0x00000000
        /*00e0*/ 	.short	0x0006
        /*00e2*/ 	.short	0x0028
        /*00e4*/ 	.byte	0x00, 0xf0, 0x21, 0x00


	//----- nvinfo : EIATTR_KPARAM_INFO
	.align		4
.L_10823:
        /*00e8*/ 	.byte	0x04, 0x17
        /*00ea*/ 	.short	(.L_10825 - .L_10824)
.L_10824:
        /*00ec*/ 	.word	0x00000000
        /*00f0*/ 	.short	0x0005
        /*00f2*/ 	.short	0x0024
        /*00f4*/ 	.byte	0x00, 0xf0, 0x11, 0x00


	//----- nvinfo : EIATTR_KPARAM_INFO
	.align		4
.L_10825:
        /*00f8*/ 	.byte	0x04, 0x17
        /*00fa*/ 	.short	(.L_10827 - .L_10826)
.L_10826:
        /*00fc*/ 	.word	0x00000000
        /*0100*/ 	.short	0x0004
        /*0102*/ 	.short	0x0020
        /*0104*/ 	.byte	0x00, 0xf0, 0x11, 0x00


	//----- nvinfo : EIATTR_KPARAM_INFO
	.align		4
.L_10827:
        /*0108*/ 	.byte	0x04, 0x17
        /*010a*/ 	.short	(.L_10829 - .L_10828)
.L_10828:
        /*010c*/ 	.word	0x00000000
        /*0110*/ 	.short	0x0003
        /*0112*/ 	.short	0x0018
        /*0114*/ 	.byte	0x00, 0xf0, 0x21, 0x00


	//----- nvinfo : EIATTR_KPARAM_INFO
	.align		4
.L_10829:
        /*0118*/ 	.byte	0x04, 0x17
        /*011a*/ 	.short	(.L_10831 - .L_10830)
.L_10830:
        /*011c*/ 	.word	0x00000000
        /*0120*/ 	.short	0x0002
        /*0122*/ 	.short	0x0010
        /*0124*/ 	.byte	0x00, 0xf0, 0x21, 0x00


	//----- nvinfo : EIATTR_KPARAM_INFO
	.align		4
.L_10831:
        /*0128*/ 	.byte	0x04, 0x17
        /*012a*/ 	.short	(.L_10833 - .L_10832)
.L_10832:
        /*012c*/ 	.word	0x00000000
        /*0130*/ 	.short	0x0001
        /*0132*/ 	.short	0x0008
        /*0134*/ 	.byte	0x00, 0xf0, 0x21, 0x00


	//----- nvinfo : EIATTR_KPARAM_INFO
	.align		4
.L_10833:
        /*0138*/ 	.byte	0x04, 0x17
        /*013a*/ 	.short	(.L_10835 - .L_10834)
.L_10834:
        /*013c*/ 	.word	0x00000000
        /*0140*/ 	.short	0x0000
        /*0142*/ 	.short	0x0000
        /*0144*/ 	.byte	0x00, 0xf0, 0x21, 0x00


	//----- nvinfo : EIATTR_SPARSE_MMA_MASK
	.align		4
.L_10835:
        /*0148*/ 	.byte	0x03, 0x50
        /*014a*/ 	.short	0x0000


	//----- nvinfo : EIATTR_MAXREG_COUNT
	.align		4
        /*014c*/ 	.byte	0x03, 0x1b
        /*014e*/ 	.short	0x00ff


	//----- nvinfo : EIATTR_NUM_BARRIERS
	.align		4
        /*0150*/ 	.byte	0x02, 0x4c
        /*0152*/ 	.byte	0x01
	.zero		1


	//----- nvinfo : EIATTR_EXTERNS
	.align		4
        /*0154*/ 	.byte	0x04, 0x0f
        /*0156*/ 	.short	(.L_10837 - .L_10836)


	//   ....[0]....
	.align		4
.L_10836:
        /*0158*/ 	.word	index@(__assertfail)


	//----- nvinfo : EIATTR_MERCURY_ISA_VERSION
	.align		4
.L_10837:
        /*015c*/ 	.byte	0x03, 0x5f
        /*015e*/ 	.short	0x0101


	//----- nvinfo : EIATTR_COOP_GROUP_MASK_REGIDS
	.align		4
        /*0160*/ 	.byte	0x04, 0x29
        /*0162*/ 	.short	(.L_10839 - .L_10838)


	//   ....[0]....
.L_10838:
        /*0164*/ 	.word	0xffffffff


	//   ....[1]....
        /*0168*/ 	.word	0xffffffff


	//   ....[2]....
        /*016c*/ 	.word	0xffffffff


	//   ....[3]....
        /*0170*/ 	.word	0xffffffff


	//   ....[4]....
        /*0174*/ 	.word	0xffffffff


	//   ....[5]....
        /*0178*/ 	.word	0xffffffff


	//   ....[6]....
        /*017c*/ 	.word	0xffffffff


	//   ....[7]....
        /*0180*/ 	.word	0xffffffff


	//   ....[8]....
        /*0184*/ 	.word	0xffffffff


	//   ....[9]....
        /*0188*/ 	.word	0xffffffff


	//   ....[10]....
        /*018c*/ 	.word	0xffffffff


	//   ....[11]....
        /*0190*/ 	.word	0xffffffff


	//   ....[12]....
        /*0194*/ 	.word	0xffffffff


	//   ....[13]....
        /*0198*/ 	.word	0xffffffff


	//   ....[14]....
        /*019c*/ 	.word	0xffffffff


	//   ....[15]....
        /*01a0*/ 	.word	0xffffffff


	//   ....[16]....
        /*01a4*/ 	.word	0xffffffff


	//   ....[17]....
        /*01a8*/ 	.word	0xffffffff


	//   ....[18]....
        /*01ac*/ 	.word	0xffffffff


	//   ....[19]....
        /*01b0*/ 	.word	0xffffffff


	//   ....[20]....
        /*01b4*/ 	.word	0xffffffff


	//   ....[21]....
        /*01b8*/ 	.word	0xffffffff


	//   ....[22]....
        /*01bc*/ 	.word	0xffffffff


	//   ....[23]....
        /*01c0*/ 	.word	0xffffffff


	//   ....[24]....
        /*01c4*/ 	.word	0xffffffff


	//   ....[25]....
        /*01c8*/ 	.word	0xffffffff


	//   ....[26]....
        /*01cc*/ 	.word	0xffffffff


	//   ....[27]....
        /*01d0*/ 	.word	0xffffffff


	//   ....[28]....
        /*01d4*/ 	.word	0xffffffff


	//   ....[29]....
        /*01d8*/ 	.word	0xffffffff


	//   ....[30]....
        /*01dc*/ 	.word	0xffffffff


	//   ....[31]....
        /*01e0*/ 	.word	0xffffffff


	//   ....[32]....
        /*01e4*/ 	.word	0xffffffff


	//   ....[33]....
        /*01e8*/ 	.word	0xffffffff


	//   ....[34]....
        /*01ec*/ 	.word	0xffffffff


	//   ....[35]....
        /*01f0*/ 	.word	0xffffffff


	//   ....[36]....
        /*01f4*/ 	.word	0xffffffff


	//   ....[37]....
        /*01f8*/ 	.word	0xffffffff


	//   ....[38]....
        /*01fc*/ 	.word	0xffffffff


	//   ....[39]....
        /*0200*/ 	.word	0xffffffff


	//   ....[40]....
        /*0204*/ 	.word	0xffffffff


	//   ....[41]....
        /*0208*/ 	.word	0xffffffff


	//   ....[42]....
        /*020c*/ 	.word	0xffffffff


	//   ....[43]....
        /*0210*/ 	.word	0xffffffff


	//   ....[44]....
        /*0214*/ 	.word	0xffffffff


	//   ....[45]....
        /*0218*/ 	.word	0xffffffff


	//   ....[46]....
        /*021c*/ 	.word	0xffffffff


	//   ....[47]....
        /*0220*/ 	.word	0x0500000f


	//   ....[48]....
        /*0224*/ 	.word	0x0500000f


	//   ....[49]....
        /*0228*/ 	.word	0x0500000f


	//   ....[50]....
        /*022c*/ 	.word	0x0500000f


	//   ....[51]....
        /*0230*/ 	.word	0x0500000f


	//   ....[52]....
        /*0234*/ 	.word	0x0500000f


	//   ....[53]....
        /*0238*/ 	.word	0x0500000f


	//   ....[54]....
        /*023c*/ 	.word	0x0500000f


	//   ....[55]....
        /*0240*/ 	.word	0x0500000f


	//   ....[56]....
        /*0244*/ 	.word	0x0500000f


	//   ....[57]....
        /*0248*/ 	.word	0x0500000f


	//   ....[58]....
        /*024c*/ 	.word	0x0500000f


	//   ....[59]....
        /*0250*/ 	.word	0x0500000f


	//   ....[60]....
        /*0254*/ 	.word	0x0500000f


	//   ....[61]....
        /*0258*/ 	.word	0x0500000f


	//   ....[62]....
        /*025c*/ 	.word	0x0500000f


	//   ....[63]....
        /*0260*/ 	.word	0x0500000f


	//   ....[64]....
        /*0264*/ 	.word	0x0500000f


	//   ....[65]....
        /*0268*/ 	.word	0x0500000f


	//   ....[66]....
        /*026c*/ 	.word	0x0500000f


	//   ....[67]....
        /*0270*/ 	.word	0x0500000f


	//   ....[68]....
        /*0274*/ 	.word	0x0500000f


	//   ....[69]....
        /*0278*/ 	.word	0x0500000f


	//   ....[70]....
        /*027c*/ 	.word	0x0500000f


	//   ....[71]....
        /*0280*/ 	.word	0x0500000f


	//   ....[72]....
        /*0284*/ 	.word	0x0500000f


	//   ....[73]....
        /*0288*/ 	.word	0x0500000f


	//   ....[74]....
        /*028c*/ 	.word	0x0500000f


	//   ....[75]....
        /*0290*/ 	.word	0x0500000f


	//   ....[76]....
        /*0294*/ 	.word	0x0500000f


	//   ....[77]....
        /*0298*/ 	.word	0x0500000f


	//   ....[78]....
        /*029c*/ 	.word	0x0500000f


	//   ....[79]....
        /*02a0*/ 	.word	0x0500000f


	//   ....[80]....
        /*02a4*/ 	.word	0x0500000f


	//   ....[81]....
        /*02a8*/ 	.word	0x0500000f


	//   ....[82]....
        /*02ac*/ 	.word	0x0500000f


	//   ....[83]....
        /*02b0*/ 	.word	0x0500000f


	//   ....[84]....
        /*02b4*/ 	.word	0x0500000f


	//   ....[85]....
        /*02b8*/ 	.word	0x0500000f


	//   ....[86]....
        /*02bc*/ 	.word	0x0500000f


	//   ....[87]....
        /*02c0*/ 	.word	0x0500000f


	//   ....[88]....
        /*02c4*/ 	.word	0x0500000f


	//   ....[89]....
        /*02c8*/ 	.word	0x0500000f


	//   ....[90]....
        /*02cc*/ 	.word	0x0500000f


	//   ....[91]....
        /*02d0*/ 	.word	0x0500000f


	//   ....[92]....
        /*02d4*/ 	.word	0x0500000f


	//   ....[93]....
        /*02d8*/ 	.word	0x0500000f


	//   ....[94]....
        /*02dc*/ 	.word	0x0500000f


	//   ....[95]....
        /*02e0*/ 	.word	0x0500000f


	//   ....[96]....
        /*02e4*/ 	.word	0x0500000f


	//   ....[97]....
        /*02e8*/ 	.word	0x0500000f


	//   ....[98]....
        /*02ec*/ 	.word	0x0500000f


	//   ....[99]....
        /*02f0*/ 	.word	0x0500000f


	//   ....[100]....
        /*02f4*/ 	.word	0x0500000f


	//   ....[101]....
        /*02f8*/ 	.word	0x0500000f


	//   ....[102]....
        /*02fc*/ 	.word	0x0500000f


	//   ....[103]....
        /*0300*/ 	.word	0x0500000f


	//   ....[104]....
        /*0304*/ 	.word	0x0500000f


	//   ....[105]....
        /*0308*/ 	.word	0x0500000f


	//   ....[106]....
        /*030c*/ 	.word	0x0500000f


	//   ....[107]....
        /*0310*/ 	.word	0x0500000f


	//   ....[108]....
        /*0314*/ 	.word	0x0500000f


	//   ....[109]....
        /*0318*/ 	.word	0x0500000f


	//   ....[110]....
        /*031c*/ 	.word	0x0500000f


	//   ....[111]....
        /*0320*/ 	.word	0x0500000f


	//   ....[112]....
        /*0324*/ 	.word	0x0500000f


	//   ....[113]....
        /*0328*/ 	.word	0x0500000f


	//   ....[114]....
        /*032c*/ 	.word	0x0500000f


	//----- nvinfo : EIATTR_COOP_GROUP_INSTR_OFFSETS
	.align		4
.L_10839:
        /*0330*/ 	.byte	0x04, 0x28
        /*0332*/ 	.short	(.L_10841 - .L_10840)


	//   ....[0]....
.L_10840:
        /*0334*/ 	.word	0x00000b70


	//   ....[1]....
        /*0338*/ 	.word	0x00000ba0


	//   ....[2]....
        /*033c*/ 	.word	0x00000bc0


	//   ....[3]....
        /*0340*/ 	.word	0x00000be0


	//   ....[4]....
        /*0344*/ 	.word	0x00000d00


	//   ....[5]....
        /*0348*/ 	.word	0x00000d30


	//   ....[6]....
        /*034c*/ 	.word	0x00000d50


	//   ....[7]....
        /*0350*/ 	.word	0x00001b90


	//   ....[8]....
        /*0354*/ 	.word	0x00001c10


	//   ....[9]....
        /*0358*/ 	.word	0x00001c50


	//   ....[10]....
        /*035c*/ 	.word	0x00001ca0


	//   ....[11]....
        /*0360*/ 	.word	0x00001ce0


	//   ....[12]....
        /*0364*/ 	.word	0x00001d30


	//   ....[13]....
        /*0368*/ 	.word	0x00001d50


	//   ....[14]....
        /*036c*/ 	.word	0x00001d70


	//   ....[15]....
        /*0370*/ 	.word	0x00002ad0


	//   ....[16]....
        /*0374*/ 	.word	0x00002b10


	//   ....[17]....
        /*0378*/ 	.word	0x00002b50


	//   ....[18]....
        /*037c*/ 	.word	0x00002b90


	//   ....[19]....
        /*0380*/ 	.word	0x00002bd0


	//   ....[20]....
        /*0384*/ 	.word	0x00002c10


	//   ....[21]....
        /*0388*/ 	.word	0x00002c70


	//   ....[22]....
        /*038c*/ 	.word	0x00002cb0


	//   ....[23]....
        /*0390*/ 	.word	0x00002cf0


	//   ....[24]....
        /*0394*/ 	.word	0x00002d30


	//   ....[25]....
        /*0398*/ 	.word	0x00002d70


	//   ....[26]....
        /*039c*/ 	.word	0x00002db0


	//   ....[27]....
        /*03a0*/ 	.word	0x00002de0


	//   ....[28]....
        /*03a4*/ 	.word	0x00002e20


	//   ....[29]....
        /*03a8*/ 	.word	0x00002e60


	//   ....[30]....
        /*03ac*/ 	.word	0x00002ea0


	//   ....[31]....
        /*03b0*/ 	.word	0x00002ed0


	//   ....[32]....
        /*03b4*/ 	.word	0x00002ef0


	//   ....[33]....
        /*03b8*/ 	.word	0x00002f20


	//   ....[34]....
        /*03bc*/ 	.word	0x00002f50


	//   ....[35]....
        /*03c0*/ 	.word	0x00002f80


	//   ....[36]....
        /*03c4*/ 	.word	0x00002fb0


	//   ....[37]....
        /*03c8*/ 	.word	0x00003060


	//   ....[38]....
        /*03cc*/ 	.word	0x00003080


	//   ....[39]....
        /*03d0*/ 	.word	0x000030a0


	//   ....[40]....
        /*03d4*/ 	.word	0x000030c0


	//   ....[41]....
        /*03d8*/ 	.word	0x000030e0


	//   ....[42]....
        /*03dc*/ 	.word	0x000030f0


	//   ....[43]....
        /*03e0*/ 	.word	0x00003100


	//   ....[44]....
        /*03e4*/ 	.word	0x00003120


	//   ....[45]....
        /*03e8*/ 	.word	0x00003140


	//   ....[46]....
        /*03ec*/ 	.word	0x00003160


	//   ....[47]....
        /*03f0*/ 	.word	0x00005140


	//   ....[48]....
        /*03f4*/ 	.word	0x000051a0


	//   ....[49]....
        /*03f8*/ 	.word	0x00005200


	//   ....[50]....
        /*03fc*/ 	.word	0x00005260


	//   ....[51]....
        /*0400*/ 	.word	0x000052e0


	//   ....[52]....
        /*0404*/ 	.word	0x00005340


	//   ....[53]....
        /*0408*/ 	.word	0x000053a0


	//   ....[54]....
        /*040c*/ 	.word	0x00005420


	//   ....[55]....
        /*0410*/ 	.word	0x00005480


	//   ....[56]....
        /*0414*/ 	.word	0x00005500


	//   ....[57]....
        /*0418*/ 	.word	0x00005560


	//   ....[58]....
        /*041c*/ 	.word	0x000055e0


	//   ....[59]....
        /*0420*/ 	.word	0x00005640


	//   ....[60]....
        /*0424*/ 	.word	0x000056c0


	//   ....[61]....
        /*0428*/ 	.word	0x00005720


	//   ....[62]....
        /*042c*/ 	.word	0x000057a0


	//   ....[63]....
        /*0430*/ 	.word	0x00005800


	//   ....[64]....
        /*0434*/ 	.word	0x00005880


	//   ....[65]....
        /*0438*/ 	.word	0x000058e0


	//   ....[66]....
        /*043c*/ 	.word	0x00005960


	//   ....[67]....
        /*0440*/ 	.word	0x000059c0


	//   ....[68]....
        /*0444*/ 	.word	0x00005a40


	//   ....[69]....
        /*0448*/ 	.word	0x00005aa0


	//   ....[70]....
        /*044c*/ 	.word	0x00005b20


	//   ....[71]....
        /*0450*/ 	.word	0x00005b80


	//   ....[72]....
        /*0454*/ 	.word	0x00005c00


	//   ....[73]....
        /*0458*/ 	.word	0x00005c60


	//   ....[74]....
        /*045c*/ 	.word	0x00005ce0


	//   ....[75]....
        /*0460*/ 	.word	0x00005d40


	//   ....[76]....
        /*0464*/ 	.word	0x00005dc0


	//   ....[77]....
        /*0468*/ 	.word	0x00005e20


	//   ....[78]....
        /*046c*/ 	.word	0x00005ea0


	//   ....[79]....
        /*0470*/ 	.word	0x00005f00


	//   ....[80]....
        /*0474*/ 	.word	0x00005f80


	//   ....[81]....
        /*0478*/ 	.word	0x00005fe0


	//   ....[82]....
        /*047c*/ 	.word	0x00006060


	//   ....[83]....
        /*0480*/ 	.word	0x000060c0


	//   ....[84]....
        /*0484*/ 	.word	0x00006140


	//   ....[85]....
        /*0488*/ 	.word	0x000061a0


	//   ....[86]....
        /*048c*/ 	.word	0x00006220


	//   ....[87]....
        /*0490*/ 	.word	0x00006280


	//   ....[88]....
        /*0494*/ 	.word	0x00006300


	//   ....[89]....
        /*0498*/ 	.word	0x00006360


	//   ....[90]....
        /*049c*/ 	.word	0x000063d0


	//   ....[91]....
        /*04a0*/ 	.word	0x00006430


	//   ....[92]....
        /*04a4*/ 	.word	0x000064b0


	//   ....[93]....
        /*04a8*/ 	.word	0x00006510


	//   ....[94]....
        /*04ac*/ 	.word	0x00006590


	//   ....[95]....
        /*04b0*/ 	.word	0x000065f0


	//   ....[96]....
        /*04b4*/ 	.word	0x00006660


	//   ....[97]....
        /*04b8*/ 	.word	0x000066c0


	//   ....[98]....
        /*04bc*/ 	.word	0x00006740


	//   ....[99]....
        /*04c0*/ 	.word	0x000067a0


	//   ....[100]....
        /*04c4*/ 	.word	0x00006820


	//   ....[101]....
        /*04c8*/ 	.word	0x00006880


	//   ....[102]....
        /*04cc*/ 	.word	0x00006900


	//   ....[103]....
        /*04d0*/ 	.word	0x00006960


	//   ....[104]....
        /*04d4*/ 	.word	0x000069e0


	//   ....[105]....
        /*04d8*/ 	.word	0x00006a40


	//   ....[106]....
        /*04dc*/ 	.word	0x00006ac0


	//   ....[107]....
        /*04e0*/ 	.word	0x00006b20


	//   ....[108]....
        /*04e4*/ 	.word	0x00006b90


	//   ....[109]....
        /*04e8*/ 	.word	0x00006bf0


	//   ....[110]....
        /*04ec*/ 	.word	0x00006c60


	//   ....[111]....
        /*04f0*/ 	.word	0x00006ce0


	//   ....[112]....
        /*04f4*/ 	.word	0x00006d40


	//   ....[113]....
        /*04f8*/ 	.word	0x00006db0


	//   ....[114]....
        /*04fc*/ 	.word	0x00006e20


	//----- nvinfo : EIATTR_SYSCALL_OFFSETS
	.align		4
.L_10841:
        /*0500*/ 	.byte	0x04, 0x46
        /*0502*/ 	.short	(.L_10843 - .L_10842)


	//   ....[0]....
.L_10842:
        /*0504*/ 	.word	0x00004fd0


	//   ....[1]....
        /*0508*/ 	.word	0x000050d0


	//----- nvinfo : EIATTR_EXIT_INSTR_OFFSETS
	.align		4
.L_10843:
        /*050c*/ 	.byte	0x04, 0x1c
        /*050e*/ 	.short	(.L_10845 - .L_10844)


	//   ....[0]....
.L_10844:
        /*0510*/ 	.word	0x000041b0


	//   ....[1]....
        /*0514*/ 	.word	0x00004200


	//   ....[2]....
        /*0518*/ 	.word	0x00004ed0


	//   ....[3]....
        /*051c*/ 	.word	0x000050e0


	//----- nvinfo : EIATTR_CRS_STACK_SIZE
	.align		4
.L_10845:
        /*0520*/ 	.byte	0x04, 0x1e
        /*0522*/ 	.short	(.L_10847 - .L_10846)
.L_10846:
        /*0524*/ 	.word	0x00000000


	//----- nvinfo : EIATTR_CBANK_PARAM_SIZE
	.align		4
.L_10847:
        /*0528*/ 	.byte	0x03, 0x19
        /*052a*/ 	.short	0x007c


	//----- nvinfo : EIATTR_PARAM_CBANK
	.align		4
        /*052c*/ 	.byte	0x04, 0x0a
        /*052e*/ 	.short	(.L_10849 - .L_10848)
	.align		4
.L_10848:
        /*0530*/ 	.word	index@(.nv.constant0._ZN4vllm25paged_attention_v1_kernelIfhLi256ELi16ELi128ELNS_18Fp8KVCacheDataTypeE2ELb1EEEvPT_PKS2_PKT0_S8_ifPKiSA_iPKfiiiSC_SC_iiiii)
        /*0534*/ 	.short	0x0210
        /*0536*/ 	.short	0x007c


	//----- nvinfo : EIATTR_SW_WAR
	.align		4
.L_10849:
        /*0538*/ 	.byte	0x04, 0x36
        /*053a*/ 	.short	(.L_10851 - .L_10850)
.L_10850:
        /*053c*/ 	.word	0x00000008
.L_10851:


//--------------------- .nv.info._ZN4vllm25paged_attention_v1_kernelIfhLi192ELi16ELi128ELNS_18Fp8KVCacheDataTypeE2ELb1EEEvPT_PKS2_PKT0_S8_ifPKiSA_iPKfiiiSC_SC_iiiii --------------------------
	.section	.nv.info._ZN4vllm25paged_attention_v1_kernelIfhLi192ELi16ELi128ELNS_18Fp8KVCacheDataTypeE2ELb1EEEvPT_PKS2_PKT0_S8_ifPKiSA_iPKfiiiSC_SC_iiiii,"",@"SHT_CUDA_INFO"
	.sectionflags	@""
	.align	4


	//----- nvinfo : EIATTR_CUDA_API_VERSION
	.align		4
        /*0000*/ 	.byte	0x04, 0x37
        /*0002*/ 	.short	(.L_10853 - .L_10852)
.L_10852:
        /*0004*/ 	.word	0x00000082


	//----- nvinfo : EIATTR_KPARAM_INFO
	.align		4
.L_10853:
        /*0008*/ 	.byte	0x04, 0x17
        /*000a*/ 	.short	(.L_10855 - .L_10854)
.L_10854:
        /*000c*/ 	.word	0x00000000
        /*0010*/ 	.short	0x0013
        /*0012*/ 	.short	0x0078
        /*0014*/ 	.byte	0x00, 0xf0, 0x11, 0x00


	//----- nvinfo : EIATTR_KPARAM_INFO
	.align		4
.L_10855:
        /*0018*/ 	.byte	0x04, 0x17
        /*001a*/ 	.short	(.L_10857 - .L_10856)
.L_10856:
        /*001c*/ 	.word	0x00000000
        /*0020*/ 	.short	0x0012
        /*0022*/ 	.short	0x0074
        /*0024*/ 	.byte	0x00, 0xf0, 0x11, 0x00


	//----- nvinfo : EIATTR_KPARAM_INFO
	.align		4
.L_10857:
        /*0028*/ 	.byte	0x04, 0x17
        /*002a*/ 	.short	(.L_10859 - .L_10858)
.L_10858:
        /*002c*/ 	.word	0x00000000
        /*0030*/ 	.short	0x0011
        /*0032*/ 	.short	0x0070
        /*0034*/ 	.byte	0x00, 0xf0, 0x11, 0x00


	//----- nvinfo : EIATTR_KPARAM_INFO
	.align		4
.L_10859:
        /*0038*/ 	.byte	0x04, 0x17
        /*003a*/ 	.short	(.L_10861 - .L_10860)
.L_10860:
        /*003c*/ 	.word	0x00000000
        /*0040*/ 	.short	0x0010
        /*0042*/ 	.short	0x006c
        /*0044*/ 	.byte	0x00, 0xf0, 0x11, 0x00


	//----- nvinfo : EIATTR_KPARAM_INFO
	.align		4
.L_10861:
        /*0048*/ 	.byte	0x04, 0x17
        /*004a*/ 	.short	(.L_10863 - .L_10862)
.L_10862:
        /*004c*/ 	.word	0x00000000
        /*0050*/ 	.short	0x000f
        /*0052*/ 	.short	0x0068
        /*0054*/ 	.byte	0x00, 0xf0, 0x11, 0x00


	//----- nvinfo : EIATTR_KPARAM_INFO
	.align		4
.L_10863:
        /*0058*/ 	.byte	0x04, 0x17
        /*005a*/ 	.short	(.L_10865 - .L_10864)
.L_10864:
        /*005c*/ 	.word	0x00000000
        /*0060*/ 	.short	0x000e
        /*0062*/ 	.short	0x0060
        /*0064*/ 	.byte	0x00, 0xf0, 0x21, 0x00


	//----- nvinfo : EIATTR_KPARAM_INFO
	.align		4
.L_10865:
        /*0068*/ 	.byte	0x04, 0x17
        /*006a*/ 	.short	(.L_10867 - .L_10866)
.L_10866:
        /*006c*/ 	.word	0x00000000
        /*0070*/ 	.short	0x000d
        /*0072*/ 	.short	0x0058
        /*0074*/ 	.byte	0x00, 0xf0, 0x21, 0x00


	//----- nvinfo : EIATTR_KPARAM_INFO
	.align		4
.L_10867:
        /*0078*/ 	.byte	0x04, 0x17
        /*007a*/ 	.short	(.L_10869 - .L_10868)
.L_10868:
        /*007c*/ 	.word	0x00000000
        /*0080*/ 	.short	0x000c
        /*0082*/ 	.short	0x0050
        /*0084*/ 	.byte	0x00, 0xf0, 0x11, 0x00


	//----- nvinfo : EIATTR_KPARAM_INFO
	.align		4
.L_10869:
        /*0088*/ 	.byte	0x04, 0x17
        /*008a*/ 	.short	(.L_10871 - .L_10870)
.L_10870:
        /*008c*/ 	.word	0x00000000
        /*0090*/ 	.short	0x000b
        /*0092*/ 	.short	0x004c
        /*0094*/ 	.byte	0x00, 0xf0, 0x11, 0x00


	//----- nvinfo : EIATTR_KPARAM_INFO
	.align		4
.L_10871:
        /*0098*/ 	.byte	0x04, 0x17
        /*009a*/ 	.short	(.L_10873 - .L_10872)
.L_10872:
        /*009c*/ 	.word	0x00000000
        /*00a0*/ 	.short	0x000a
        /*00a2*/ 	.short	0x0048
        /*00a4*/ 	.byte	0x00, 0xf0, 0x11, 0x00


	//----- nvinfo : EIATTR_KPARAM_INFO
	.align		4
.L_10873:
        /*00a8*/ 	.byte	0x04, 0x17
        /*00aa*/ 	.short	(.L_10875 - .L_10874)
.L_10874:
        /*00ac*/ 	.word	0x00000000
        /*00b0*/ 	.short	0x0009
        /*00b2*/ 	.short	0x0040
        /*00b4*/ 	.byte	0x00, 0xf0, 0x21, 0x00


	//----- nvinfo : EIATTR_KPARAM_INFO
	.align		4
.L_10875:
        /*00b8*/ 	.byte	0x04, 0x17
        /*00ba*/ 	.short	(.L_10877 - .L_10876)
.L_10876:
        /*00bc*/ 	.word	0x00000000
        /*00c0*/ 	.short	0x0008
        /*00c2*/ 	.short	0x0038
        /*00c4*/ 	.byte	0x00, 0xf0, 0x11, 0x00


	//----- nvinfo : EIATTR_KPARAM_INFO
	.align		4
.L_10877:
        /*00c8*/ 	.byte	0x04, 0x17
        /*00ca*/ 	.short	(.L_10879 - .L_10878)
.L_10878:
        /*00cc*/ 	.word	0x00000000
        /*00d0*/ 	.short	0x0007
        /*00d2*/ 	.short	0x0030
        /*00d4*/ 	.byte	0x00, 0xf0, 0x21, 0x00


	//----- nvinfo : EIATTR_KPARAM_INFO
	.align		4
.L_10879:
        /*00d8*/ 	.byte	0x04, 0x17
        /*00da*/ 	.short	(.L_10881 - .L_10880)
.L_10880:
        /*00dc*/ 	.word	0x00000000
        /*00e0*/ 	.short	0x0006
        /*00e2*/ 	.short	0x0028
        /*00e4*/ 	.byte	0x00, 0xf0, 0x21, 0x00


	//----- nvinfo : EIATTR_KPARAM_INFO
	.align		4
.L_10881:
        /*00e8*/ 	.byte	0x04, 0x17
        /*00ea*/ 	.short	(.L_10883 - .L_10882)
.L_10882:
        /*00ec*/ 	.word	0x00000000
        /*00f0*/ 	.short	0x0005
        /*00f2*/ 	.short	0x0024
        /*00f4*/ 	.byte	0x00, 0xf0, 0x11, 0x00


	//----- nvinfo : EIATTR_KPARAM_INFO
	.align		4
.L_10883:
        /*00f8*/ 	.byte	0x04, 0x17
        /*00fa*/ 	.short	(.L_10885 - .L_10884)
.L_10884:
        /*00fc*/ 	.word	0x00000000
        /*0100*/ 	.short	0x0004
        /*0102*/ 	.short	0x0020
        /*0104*/ 	.byte	0x00, 0xf0, 0x11, 0x00


	//----- nvinfo : EIATTR_KPARAM_INFO
	.align		4
.L_10885:
        /*0108*/ 	.byte	0x04, 0x17
        /*010a*/ 	.short	(.L_10887 - .L_10886)
.L_10886:
        /*010c*/ 	.word	0x00000000
        /*0110*/ 	.short	0x0003
        /*0112*/ 	.short	0x0018
        /*0114*/ 	.byte	0x00, 0xf0, 0x21, 0x00


	//----- nvinfo : EIATTR_KPARAM_INFO
	.align		4
.L_10887:
        /*0118*/ 	.byte	0x04, 0x17
        /*011a*/ 	.short	(.L_10889 - .L_10888)
.L_10888:
        /*011c*/ 	.word	0x00000000
        /*0120*/ 	.short	0x0002
        /*0122*/ 	.short	0x0010
        /*0124*/ 	.byte	0x00, 0xf0, 0x21, 0x00


	//----- nvinfo : EIATTR_KPARAM_INFO
	.align		4
.L_10889:
        /*0128*/ 	.byte	0x04, 0x17
        /*012a*/ 	.short	(.L_10891 - .L_10890)
.L_10890:
        /*012c*/ 	.word	0x00000000
        /*0130*/ 	.short	0x0001
        /*0132*/ 	.short	0x0008
        /*0134*/ 	.byte	0x00, 0xf0, 0x21, 0x00


	//----- nvinfo : EIATTR_KPARAM_INFO
	.align		4
.L_10891:
        /*0138*/ 	.byte	0x04, 0x17
        /*013a*/ 	.short	(.L_10893 - .L_10892)
.L_10892:
        /*013c*/ 	.word	0x00000000
        /*0140*/ 	.short	0x0000
        /*0142*/ 	.short	0x0000
        /*0144*/ 	.byte	0x00, 0xf0, 0x21, 0x00


	//----- nvinfo : EIATTR_SPARSE_MMA_MASK
	.align		4
.L_10893:
        /*0148*/ 	.byte	0x03, 0x50
        /*014a*/ 	.short	0x0000


	//----- nvinfo : EIATTR_MAXREG_COUNT
	.align		4
        /*014c*/ 	.byte	0x03, 0x1b
        /*014e*/ 	.short	0x00ff


	//----- nvinfo : EIATTR_NUM_BARRIERS
	.align		4
        /*0150*/ 	.byte	0x02, 0x4c
        /*0152*/ 	.byte	0x01
	.zero		1


	//----- nvinfo : EIATTR_EXTERNS
	.align		4
        /*0154*/ 	.byte	0x04, 0x0f
        /*0156*/ 	.short	(.L_10895 - .L_10894)


	//   ....[0]....
	.align		4
.L_10894:
        /*0158*/ 	.word	index@(__assertfail)


	//----- nvinfo : EIATTR_MERCURY_ISA_VERSION
	.align		4
.L_10895:
        /*015c*/ 	.byte	0x03, 0x5f
        /*015e*/ 	.short	0x0101


	//----- nvinfo : EIATTR_COOP_GROUP_MASK_REGIDS
	.align		4
        /*0160*/ 	.byte	0x04, 0x29
        /*0162*/ 	.short	(.L_10897 - .L_10896)


	//   ....[0]....
.L_10896:
        /*0164*/ 	.word	0xffffffff


	//   ....[1]....
        /*0168*/ 	.word	0xffffffff


	//   ....[2]....
        /*016c*/ 	.word	0xffffffff


	//   ....[3]....
        /*0170*/ 	.word	0xffffffff


	//   ....[4]....
        /*0174*/ 	.word	0xffffffff


	//   ....[5]....
        /*0178*/ 	.word	0xffffffff


	//   ....[6]....
        /*017c*/ 	.word	0xffffffff


	//   ....[7]....
        /*0180*/ 	.word	0xffffffff


	//   ....[8]....
        /*0184*/ 	.word	0xffffffff


	//   ....[9]....
        /*0188*/ 	.word	0xffffffff


	//   ....[10]....
        /*018c*/ 	.word	0xffffffff


	//   ....[11]....
        /*0190*/ 	.word	0xffffffff


	//   ....[12]....
        /*0194*/ 	.word	0xffffffff


	//   ....[13]....
        /*0198*/ 	.word	0xffffffff


	//   ....[14]....
        /*019c*/ 	.word	0xffffffff


	//   ....[15]....
        /*01a0*/ 	.word	0xffffffff


	//   ....[16]....
        /*01a4*/ 	.word	0xffffffff


	//   ....[17]....
        /*01a8*/ 	.word	0xffffffff


	//   ....[18]....
        /*01ac*/ 	.word	0xffffffff


	//   ....[19]....
        /*01b0*/ 	.word	0xffffffff


	//   ....[20]....
        /*01b4*/ 	.word	0xffffffff


	//   ....[21]....
        /*01b8*/ 	.word	0xffffffff


	//   ....[22]....
        /*01bc*/ 	.word	0xffffffff


	//   ....[23]....
        /*01c0*/ 	.word	0xffffffff


	//   ....[24]....
        /*01c4*/ 	.word	0xffffffff


	//   ....[25]....
        /*01c8*/ 	.word	0xffffffff


	//   ....[26]....
        /*01cc*/ 	.word	0xffffffff


	//   ....[27]....
        /*01d0*/ 	.word	0xffffffff


	//   ....[28]....
        /*01d4*/ 	.word	0xffffffff


	//   ....[29]....
        /*01d8*/ 	.word	0xffffffff


	//   ....[30]....
        /*01dc*/ 	.word	0xffffffff


	//   ....[31]....
        /*01e0*/ 	.word	0xffffffff


	//   ....[32]....
        /*01e4*/ 	.word	0xffffffff


	//   ....[33]....
        /*01e8*/ 	.word	0xffffffff


	//   ....[34]....
        /*01ec*/ 	.word	0xffffffff


	//   ....[35]....
        /*01f0*/ 	.word	0xffffffff


	//   ....[36]....
        /*01f4*/ 	.word	0xffffffff


	//   ....[37]....
        /*01f8*/ 	.word	0xffffffff


	//   ....[38]....
        /*01fc*/ 	.word	0xffffffff


	//   ....[39]....
        /*0200*/ 	.word	0x0500000f


	//   ....[40]....
        /*0204*/ 	.word	0x0500000f


	//   ....[41]....
        /*0208*/ 	.word	0x0500000f


	//   ....[42]....
        /*020c*/ 	.word	0x0500000f


	//   ....[43]....
        /*0210*/ 	.word	0x0500000f


	//   ....[44]....
        /*0214*/ 	.word	0x0500000f


	//   ....[45]....
        /*0218*/ 	.word	0x0500000f


	//   ....[46]....
        /*021c*/ 	.word	0x0500000f


	//   ....[47]....
        /*0220*/ 	.word	0x0500000f


	//   ....[48]....
        /*0224*/ 	.word	0x0500000f


	//   ....[49]....
        /*0228*/ 	.word	0x0500000f


	//   ....[50]....
        /*022c*/ 	.word	0x0500000f


	//   ....[51]....
        /*0230*/ 	.word	0x0500000f


	//   ....[52]....
        /*0234*/ 	.word	0x0500000f


	//   ....[53]....
        /*0238*/ 	.word	0x0500000f


	//   ....[54]....
        /*023c*/ 	.word	0x0500000f


	//   ....[55]....
        /*0240*/ 	.word	0x0500000f


	//   ....[56]....
        /*0244*/ 	.word	0x0500000f


	//   ....[57]....
        /*0248*/ 	.word	0x0500000f


	//   ....[58]....
        /*024c*/ 	.word	0x0500000f


	//   ....[59]....
        /*0250*/ 	.word	0x0500000f


	//   ....[60]....
        /*0254*/ 	.word	0x0500000f


	//   ....[61]....
        /*0258*/ 	.word	0x0500000f


	//   ....[62]....
        /*025c*/ 	.word	0x0500000f


	//   ....[63]....
        /*0260*/ 	.word	0x0500000f


	//   ....[64]....
        /*0264*/ 	.word	0x0500000f


	//   ....[65]....
        /*0268*/ 	.word	0x0500000f


	//   ....[66]....
        /*026c*/ 	.word	0x0500000f


	//   ....[67]....
        /*0270*/ 	.word	0x0500000f


	//   ....[68]....
        /*0274*/ 	.word	0x0500000f


	//   ....[69]....
        /*0278*/ 	.word	0x0500000f


	//   ....[70]....
        /*027c*/ 	.word	0x0500000f


	//   ....[71]....
        /*0280*/ 	.word	0x0500000f


	//   ....[72]....
        /*0284*/ 	.word	0x0500000f


	//   ....[73]....
        /*0288*/ 	.word	0x0500000f


	//   ....[74]....
        /*028c*/ 	.word	0x0500000f


	//   ....[75]....
        /*0290*/ 	.word	0x0500000f


	//   ....[76]....
        /*0294*/ 	.word	0x0500000f


	//   ....[77]....
        /*0298*/ 	.word	0x0500000f


	//   ....[78]....
        /*029c*/ 	.word	0x0500000f


	//   ....[79]....
        /*02a0*/ 	.word	0x0500000f


	//   ....[80]....
        /*02a4*/ 	.word	0x0500000f


	//   ....[81]....
        /*02a8*/ 	.word	0x0500000f


	//   ....[82]....
        /*02ac*/ 	.word	0x0500000f


	//   ....[83]....
        /*02b0*/ 	.word	0x0500000f


	//   ....[84]....
        /*02b4*/ 	.word	0x0500000f


	//   ....[85]....
        /*02b8*/ 	.word	0x0500000f


	//   ....[86]....
        /*02bc*/ 	.word	0x0500000f


	//   ....[87]....
        /*02c0*/ 	.word	0x0500000f


	//   ....[88]....
        /*02c4*/ 	.word	0x0500000f


	//   ....[89]....
        /*02c8*/ 	.word	0x0500000f


	//   ....[90]....
        /*02cc*/ 	.word	0x0500000f


	//----- nvinfo : EIATTR_COOP_GROUP_INSTR_OFFSETS
	.align		4
.L_10897:
        /*02d0*/ 	.byte	0x04, 0x28
        /*02d2*/ 	.short	(.L_10899 - .L_10898)


	//   ....[0]....
.L_10898:
        /*02d4*/ 	.word	0x00000ba0


	//   ....[1]....
        /*02d8*/ 	.word	0x00000bd0


	//   ....[2]....
        /*02dc*/ 	.word	0x00000bf0


	//   ....[3]....
        /*02e0*/ 	.word	0x00000c10


	//   ....[4]....
        /*02e4*/ 	.word	0x00000d40


	//   ....[5]....
        /*02e8*/ 	.word	0x00000d60


	//   ....[6]....
        /*02ec*/ 	.word	0x00000d80


	//   ....[7]....
        /*02f0*/ 	.word	0x00001bd0


	//   ....[8]....
        /*02f4*/ 	.word	0x00001c50


	//   ....[9]....
        /*02f8*/ 	.word	0x00001c80


	//   ....[10]....
        /*02fc*/ 	.word	0x00001cd0


	//   ....[11]....
        /*0300*/ 	.word	0x00001d20


	//   ....[12]....
        /*0304*/ 	.word	0x00001d70


	//   ....[13]....
        /*0308*/ 	.word	0x00001d90


	//   ....[14]....
        /*030c*/ 	.word	0x00001db0


	//   ....[15]....
        /*0310*/ 	.word	0x00002b40


	//   ....[16]....
        /*0314*/ 	.word	0x00002b80


	//   ....[17]....
        /*0318*/ 	.word	0x00002bc0


	//   ....[18]....
        /*031c*/ 	.word	0x00002c00


	//   ....[19]....
        /*0320*/ 	.word	0x00002c40


	//   ....[20]....
        /*0324*/ 	.word	0x00002c80


	//   ....[21]....
        /*0328*/ 	.word	0x00002ca0


	//   ....[22]....
        /*032c*/ 	.word	0x00002ce0


	//   ....[23]....
        /*0330*/ 	.word	0x00002d10


	//   ....[24]....
        /*0334*/ 	.word	0x00002d50


	//   ....[25]....
        /*0338*/ 	.word	0x00002d90


	//   ....[26]....
        /*033c*/ 	.word	0x00002db0


	//   ....[27]....
        /*0340*/ 	.word	0x00002de0


	//   ....[28]....
        /*0344*/ 	.word	0x00002df0


	//   ....[29]....
        /*0348*/ 	.word	0x00002e20


	//   ....[30]....
        /*034c*/ 	.word	0x00002e60


	//   ....[31]....
        /*0350*/ 	.word	0x00002ea0


	//   ....[32]....
        /*0354*/ 	.word	0x00002ee0


	//   ....[33]....
        /*0358*/ 	.word	0x00002f20


	//   ....[34]....
        /*035c*/ 	.word	0x00002f50


	//   ....[35]....
        /*0360*/ 	.word	0x00002f80


	//   ....[36]....
        /*0364*/ 	.word	0x00002fa0


	//   ....[37]....
        /*0368*/ 	.word	0x00002fc0


	//   ....[38]....
        /*036c*/ 	.word	0x00002fe0


	//   ....[39]....
        /*0370*/ 	.word	0x00004810


	//   ....[40]....
        /*0374*/ 	.word	0x00004870


	//   ....[41]....
        /*0378*/ 	.word	0x000048d0


	//   ....[42]....
        /*037c*/ 	.word	0x00004930


	//   ....[43]....
        /*0380*/ 	.word	0x000049b0


	//   ....[44]....
        /*0384*/ 	.word	0x00004a20


	//   ....[45]....
        /*0388*/ 	.word	0x00004a80


	//   ....[46]....
        /*038c*/ 	.word	0x00004b00


	//   ....[47]....
        /*0390*/ 	.word	0x00004b60


	//   ....[48]....
        /*0394*/ 	.word	0x00004be0


	//   ....[49]....
        /*0398*/ 	.word	0x00004c40


	//   ....[50]....
        /*039c*/ 	.word	0x00004cc0


	//   ....[51]....
        /*03a0*/ 	.word	0x00004d20


	//   ....[52]....
        /*03a4*/ 	.word	0x00004da0


	//   ....[53]....
        /*03a8*/ 	.word	0x00004e00


	//   ....[54]....
        /*03ac*/ 	.word	0x00004e80


	//   ....[55]....
        /*03b0*/ 	.word	0x00004ee0


	//   ....[56]....
        /*03b4*/ 	.word	0x00004f60


	//   ....[57]....
        /*03b8*/ 	.word	0x00004fc0


	//   ....[58]....
        /*03bc*/ 	.word	0x00005040


	//   ....[59]....
        /*03c0*/ 	.word	0x000050a0


	//   ....[60]....
        /*03c4*/ 	.word	0x00005120


	//   ....[61]....
        /*03c8*/ 	.word	0x00005180


	//   ....[62]....
        /*03cc*/ 	.word	0x00005200


	//   ....[63]....
        /*03d0*/ 	.word	0x00005260


	//   ....[64]....
        /*03d4*/ 	.word	0x000052e0


	//   ....[65]....
        /*03d8*/ 	.word	0x00005340


	//   ....[66]....
        /*03dc*/ 	.word	0x000053c0


	//   ....[67]....
        /*03e0*/ 	.word	0x00005420


	//   ....[68]....
        /*03e4*/ 	.word	0x000054a0


	//   ....[69]....
        /*03e8*/ 	.word	0x00005500


	//   ....[70]....
        /*03ec*/ 	.word	0x00005570


	//   ....[71]....
        /*03f0*/ 	.word	0x000055d0


	//   ....[72]....
        /*03f4*/ 	.word	0x00005640


	//   ....[73]....
        /*03f8*/ 	.word	0x000056a0


	//   ....[74]....
        /*03fc*/ 	.word	0x00005720


	//   ....[75]....
        /*0400*/ 	.word	0x00005780


	//   ....[76]....
        /*0404*/ 	.word	0x00005800


	//   ....[77]....
        /*0408*/ 	.word	0x00005860


	//   ....[78]....
        /*040c*/ 	.word	0x000058e0


	//   ....[79]....
        /*0410*/ 	.word	0x00005940


	//   ....[80]....
        /*0414*/ 	.word	0x000059c0


	//   ....[81]....
        /*0418*/ 	.word	0x00005a20


	//   ....[82]....
        /*041c*/ 	.word	0x00005aa0


	//   ....[83]....
        /*0420*/ 	.word	0x00005b00


	//   ....[84]....
        /*0424*/ 	.word	0x00005b80


	//   ....[85]....
        /*0428*/ 	.word	0x00005be0


	//   ....[86]....
        /*042c*/ 	.word	0x00005c60


	//   ....[87]....
        /*0430*/ 	.word	0x00005cd0


	//   ....[88]....
        /*0434*/ 	.word	0x00005d30


	//   ....[89]....
        /*0438*/ 	.word	0x00005db0


	//   ....[90]....
        /*043c*/ 	.word	0x00005e20


	//----- nvinfo : EIATTR_SYSCALL_OFFSETS
	.align		4
.L_10899:
        /*0440*/ 	.byte	0x04, 0x46
        /*0442*/ 	.short	(.L_10901 - .L_10900)


	//   ....[0]....
.L_10900:
        /*0444*/ 	.word	0x000046a0


	//   ....[1]....
        /*0448*/ 	.word	0x000047a0


	//----- nvinfo : EIATTR_EXIT_INSTR_OFFSETS
	.align		4
.L_10901:
        /*044c*/ 	.byte	0x04, 0x1c
        /*044e*/ 	.short	(.L_10903 - .L_10902)


	//   ....[0]....
.L_10902:
        /*0450*/ 	.word	0x00003bc0


	//   ....[1]....
        /*0454*/ 	.word	0x00003c20


	//   ....[2]....
        /*0458*/ 	.word	0x000045a0


	//   ....[3]....
        /*045c*/ 	.word	0x000047b0


	//----- nvinfo : EIATTR_CRS_STACK_SIZE
	.align		4
.L_10903:
        /*0460*/ 	.byte	0x04, 0x1e
        /*0462*/ 	.short	(.L_10905 - .L_10904)
.L_10904:
        /*0464*/ 	.word	0x00000000


	//----- nvinfo : EIATTR_CBANK_PARAM_SIZE
	.align		4
.L_10905:
        /*0468*/ 	.byte	0x03, 0x19
        /*046a*/ 	.short	0x007c


	//----- nvinfo : EIATTR_PARAM_CBANK
	.align		4
        /*046c*/ 	.byte	0x04, 0x0a
        /*046e*/ 	.short	(.L_10907 - .L_10906)
	.align		4
.L_10906:
        /*0470*/ 	.word	index@(.nv.constant0._ZN4vllm25paged_attention_v1_kernelIfhLi192ELi16ELi128ELNS_18Fp8KVCacheDataTypeE2ELb1EEEvPT_PKS2_PKT0_S8_ifPKiSA_iPKfiiiSC_SC_iiiii)
        /*0474*/ 	.short	0x0210
        /*0476*/ 	.short	0x007c


	//----- nvinfo : EIATTR_SW_WAR
	.align		4
.L_10907:
        /*0478*/ 	.byte	0x04, 0x36
        /*047a*/ 	.short	(.L_10909 - .L_10908)
.L_10908:
        /*047c*/ 	.word	0x00000008
.L_10909:


//--------------------- .nv.info._ZN4vllm25paged_attention_v1_kernelIfhLi128ELi16ELi128ELNS_18Fp8KVCacheDataTypeE2ELb1EEEvPT_PKS2_PKT0_S8_ifPKiSA_iPKfiiiSC_SC_iiiii --------------------------
	.section	.nv.info._ZN4vllm25paged_attention_v1_kernelIfhLi128ELi16ELi128ELNS_18Fp8KVCacheDataTypeE2ELb1EEEvPT_PKS2_PKT0_S8_ifPKiSA_iPKfiiiSC_SC_iiiii,"",@"SHT_CUDA_INFO"
	.sectionflags	@""
	.align	4


	//----- nvinfo : EIATTR_CUDA_API_VERSION
	.align		4
        /*0000*/ 	.byte	0x04, 0x37
        /*0002*/ 	.short	(.L_10911 - .L_10910)
.L_10910:
        /*0004*/ 	.word	0x00000082


	//----- nvinfo : EIATTR_KPARAM_INFO
	.align		4
.L_10911:
        /*0008*/ 	.byte	0x04, 0x17
        /*000a*/ 	.short	(.L_10913 - .L_10912)
.L_10912:
        /*000c*/ 	.word	0x00000000
        /*0010*/ 	.short	0x0013
        /*0012*/ 	.short	0x0078
        /*0014*/ 	.byte	0x00, 0xf0, 0x11, 0x00


	//----- nvinfo : EIATTR_KPARAM_INFO
	.align		4
.L_10913:
        /*0018*/ 	.byte	0x04, 0x17
        /*001a*/ 	.short	(.L_10915 - .L_10914)
.L_10914:
        /*001c*/ 	.word	0x00000000
        /*0020*/ 	.short	0x0012
        /*0022*/ 	.short	0x0074
        /*0024*/ 	.byte	0x00, 0xf0, 0x11, 0x00


	//----- nvinfo : EIATTR_KPARAM_INFO
	.align		4
.L_10915:
        /*0028*/ 	.byte	0x04, 0x17
        /*002a*/ 	.short	(.L_10917 - .L_10916)
.L_10916:
        /*002c*/ 	.word	0x00000000
        /*0030*/ 	.short	0x0011
        /*0032*/ 	.short	0x0070
        /*0034*/ 	.byte	0x00, 0xf0, 0x11, 0x00


	//----- nvinfo : EIATTR_KPARAM_INFO
	.align		4
.L_10917:
        /*0038*/ 	.byte	0x04, 0x17
        /*003a*/ 	.short	(.L_10919 - .L_10918)
.L_10918:
        /*003c*/ 	.word	0x00000000
        /*0040*/ 	.short	0x0010
        /*0042*/ 	.short	0x006c
        /*0044*/ 	.byte	0x00, 0xf0, 0x11, 0x00


	//----- nvinfo : EIATTR_KPARAM_INFO
	.align		4
.L_10919:
        /*0048*/ 	.byte	0x04, 0x17
        /*004a*/ 	.short	(.L_10921 - .L_10920)
.L_10920:
        /*004c*/ 	.word	0x00000000
        /*0050*/ 	.short	0x000f
        /*0052*/ 	.short	0x0068
        /*0054*/ 	.byte	0x00, 0xf0, 0x11, 0x00


	//----- nvinfo : EIATTR_KPARAM_INFO
	.align		4
.L_10921:
        /*0058*/ 	.byte	0x04, 0x17
        /*005a*/ 	.short	(.L_10923 - .L_10922)
.L_10922:
        /*005c*/ 	.word	0x00000000
        /*0060*/ 	.short	0x000e
        /*0062*/ 	.short	0x0060
        /*0064*/ 	.byte	0x00, 0xf0, 0x21, 0x00


	//----- nvinfo : EIATTR_KPARAM_INFO
	.align		4
.L_10923:
        /*0068*/ 	.byte	0x04, 0x17
        /*006a*/ 	.short	(.L_10925 - .L_10924)
.L_10924:
        /*006c*/ 	.word	0x00000000
        /*0070*/ 	.short	0x000d
        /*0072*/ 	.short	0x0058
        /*0074*/ 	.byte	0x00, 0xf0, 0x21, 0x00


	//----- nvinfo : EIATTR_KPARAM_INFO
	.align		4
.L_10925:
        /*0078*/ 	.byte	0x04, 0x17
        /*007a*/ 	.short	(.L_10927 - .L_10926)
.L_10926:
        /*007c*/ 	.word	0x00000000
        /*0080*/ 	.short	0x000c
        /*0082*/ 	.short	0x0050
        /*0084*/ 	.byte	0x00, 0xf0, 0x11, 0x00


	//----- nvinfo : EIATTR_KPARAM_INFO
	.align		4
.L_10927:
        /*0088*/ 	.byte	0x04, 0x17
        /*008a*/ 	.short	(.L_10929 - .L_10928)
.L_10928:
        /*008c*/ 	.word	0x00000000
        /*0090*/ 	.short	0x000b
        /*0092*/ 	.short	0x004c
        /*0094*/ 	.byte	0x00, 0xf0, 0x11, 0x00


	//----- nvinfo : EIATTR_KPARAM_INFO
	.align		4
.L_10929:
        /*0098*/ 	.byte	0x04, 0x17
        /*009a*/ 	.short	(.L_10931 - .L_10930)
.L_10930:
        /*009c*/ 	.word	0x00000000
        /*00a0*/ 	.short	0x000a
        /*00a2*/ 	.short	0x0048
        /*00a4*/ 	.byte	0x00, 0xf0, 0x11, 0x00


	//----- nvinfo : EIATTR_KPARAM_INFO
	.align		4
.L_10931:
        /*00a8*/ 	.byte	0x04, 0x17
        /*00aa*/ 	.short	(.L_10933 - .L_10932)
.L_10932:
        /*00ac*/ 	.word	0x00000000
        /*00b0*/ 	.short	0x0009
        /*00b2*/ 	.short	0x0040
        /*00b4*/ 	.byte	0x00, 0xf0, 0x21, 0x00


	//----- nvinfo : EIATTR_KPARAM_INFO
	.align		4
.L_10933:
        /*00b8*/ 	.byte	0x04, 0x17
        /*00ba*/ 	.short	(.L_10935 - .L_10934)
.L_10934:
        /*00bc*/ 	.word	0x00000000
        /*00c0*/ 	.short	0x0008
        /*00c2*/ 	.short	0x0038
        /*00c4*/ 	.byte	0x00, 0xf0, 0x11, 0x00


	//----- nvinfo : EIATTR_KPARAM_INFO
	.align		4
.L_10935:
        /*00c8*/ 	.byte	0x04, 0x17
        /*00ca*/ 	.short	(.L_10937 - .L_10936)
.L_10936:
        /*00cc*/ 	.word	0x00000000
        /*00d0*/ 	.short	0x0007
        /*00d2*/ 	.short	0x0030
        /*00d4*/ 	.byte	0x00, 0xf0, 0x21, 0x00


	//----- nvinfo : EIATTR_KPARAM_INFO
	.align		4
.L_10937:
        /*00d8*/ 	.byte	0x04, 0x17
        /*00da*/ 	.short	(.L_10939 - .L_10938)
.L_10938:
        /*00dc*/ 	.word	0x00000000
        /*00e0*/ 	.short	0x0006
        /*00e2*/ 	.short	0x0028
        /*00e4*/ 	.byte	0x00, 0xf0, 0x21, 0x00


	//----- nvinfo : EIATTR_KPARAM_INFO
	.align		4
.L_10939:
        /*00e8*/ 	.byte	0x04, 0x17
        /*00ea*/ 	.short	(.L_10941 - .L_10940)
.L_10940:
        /*00ec*/ 	.word	0x00000000
        /*00f0*/ 	.short	0x0005
        /*00f2*/ 	.short	0x0024
        /*00f4*/ 	.byte	0x00, 0xf0, 0x11, 0x00


	//----- nvinfo : EIATTR_KPARAM_INFO
	.align		4
.L_10941:
        /*00f8*/ 	.byte	0x04, 0x17
        /*00fa*/ 	.short	(.L_10943 - .L_10942)
.L_10942:
        /*00fc*/ 	.word	0x00000000
        /*0100*/ 	.short	0x0004
        /*0102*/ 	.short	0x0020
        /*0104*/ 	.byte	0x00, 0xf0, 0x11, 0x00


	//----- nvinfo : EIATTR_KPARAM_INFO
	.align		4
.L_10943:
        /*0108*/ 	.byte	0x04, 0x17
        /*010a*/ 	.short	(.L_10945 - .L_10944)
.L_10944:
        /*010c*/ 	.word	0x00000000
        /*0110*/ 	.short	0x0003
        /*0112*/ 	.short	0x0018
        /*0114*/ 	.byte	0x00, 0xf0, 0x21, 0x00


	//----- nvinfo : EIATTR_KPARAM_INFO
	.align		4
.L_10945:
        /*0118*/ 	.byte	0x04, 0x17
        /*011a*/ 	.short	(.L_10947 - .L_10946)
.L_10946:
        /*011c*/ 	.word	0x00000000
        /*0120*/ 	.short	0x0002
        /*0122*/ 	.short	0x0010
        /*0124*/ 	.byte	0x00, 0xf0, 0x21, 0x00


	//----- nvinfo : EIATTR_KPARAM_INFO
	.align		4
.L_10947:
        /*0128*/ 	.byte	0x04, 0x17
        /*012a*/ 	.short	(.L_10949 - .L_10948)
.L_10948:
        /*012c*/ 	.word	0x00000000
        /*0130*/ 	.short	0x0001
        /*0132*/ 	.short	0x0008
        /*0134*/ 	.byte	0x00, 0xf0, 0x21, 0x00


	//----- nvinfo : EIATTR_KPARAM_INFO
	.align		4
.L_10949:
        /*0138*/ 	.byte	0x04, 0x17
        /*013a*/ 	.short	(.L_10951 - .L_10950)
.L_10950:
        /*013c*/ 	.word	0x00000000
        /*0140*/ 	.short	0x0000
        /*0142*/ 	.short	0x0000
        /*0144*/ 	.byte	0x00, 0xf0, 0x21, 0x00


	//----- nvinfo : EIATTR_SPARSE_MMA_MASK
	.align		4
.L_10951:
        /*0148*/ 	.byte	0x03, 0x50
        /*014a*/ 	.short	0x0000


	//----- nvinfo : EIATTR_MAXREG_COUNT
	.align		4
        /*014c*/ 	.byte	0x03, 0x1b
        /*014e*/ 	.short	0x00ff


	//----- nvinfo : EIATTR_NUM_BARRIERS
	.align		4
        /*0150*/ 	.byte	0x02, 0x4c
        /*0152*/ 	.byte	0x01
	.zero		1


	//----- nvinfo : EIATTR_EXTERNS
	.align		4
        /*0154*/ 	.byte	0x04, 0x0f
        /*0156*/ 	.short	(.L_10953 - .L_10952)


	//   ....[0]....
	.align		4
.L_10952:
        /*0158*/ 	.word	index@(__assertfail)


	//----- nvinfo : EIATTR_MERCURY_ISA_VERSION
	.align		4
.L_10953:
        /*015c*/ 	.byte	0x03, 0x5f
        /*015e*/ 	.short	0x0101


	//----- nvinfo : EIATTR_COOP_GROUP_MASK_REGIDS
	.align		4
        /*0160*/ 	.byte	0x04, 0x29
        /*0162*/ 	.short	(.L_10955 - .L_10954)


	//   ....[0]....
.L_10954:
        /*0164*/ 	.word	0xffffffff


	//   ....[1]....
        /*0168*/ 	.word	0xffffffff


	//   ....[2]....
        /*016c*/ 	.word	0xffffffff


	//   ....[3]....
        /*0170*/ 	.word	0xffffffff


	//   ....[4]....
        /*0174*/ 	.word	0xffffffff


	//   ....[5]....
        /*0178*/ 	.word	0xffffffff


	//   ....[6]....
        /*017c*/ 	.word	0xffffffff


	//   ....[7]....
        /*0180*/ 	.word	0xffffffff


	//   ....[8]....
        /*0184*/ 	.word	0xffffffff


	//   ....[9]....
        /*0188*/ 	.word	0xffffffff


	//   ....[10]....
        /*018c*/ 	.word	0xffffffff


	//   ....[11]....
        /*0190*/ 	.word	0xffffffff


	//   ....[12]....
        /*0194*/ 	.word	0xffffffff


	//   ....[13]....
        /*0198*/ 	.word	0xffffffff


	//   ....[14]....
        /*019c*/ 	.word	0xffffffff


	//   ....[15]....
        /*01a0*/ 	.word	0xffffffff


	//   ....[16]....
        /*01a4*/ 	.word	0xffffffff


	//   ....[17]....
        /*01a8*/ 	.word	0xffffffff


	//   ....[18]....
        /*01ac*/ 	.word	0xffffffff


	//   ....[19]....
        /*01b0*/ 	.word	0xffffffff


	//   ....[20]....
        /*01b4*/ 	.word	0xffffffff


	//   ....[21]....
        /*01b8*/ 	.word	0xffffffff


	//   ....[22]....
        /*01bc*/ 	.word	0xffffffff


	//   ....[23]....
        /*01c0*/ 	.word	0xffffffff


	//   ....[24]....
        /*01c4*/ 	.word	0xffffffff


	//   ....[25]....
        /*01c8*/ 	.word	0xffffffff


	//   ....[26]....
        /*01cc*/ 	.word	0xffffffff


	//   ....[27]....
        /*01d0*/ 	.word	0xffffffff


	//   ....[28]....
        /*01d4*/ 	.word	0xffffffff


	//   ....[29]....
        /*01d8*/ 	.word	0xffffffff


	//   ....[30]....
        /*01dc*/ 	.word	0xffffffff


	//   ....[31]....
        /*01e0*/ 	.word	0x0500000f


	//   ....[32]....
        /*01e4*/ 	.word	0x0500000f


	//   ....[33]....
        /*01e8*/ 	.word	0x0500000f


	//   ....[34]....
        /*01ec*/ 	.word	0x0500000f


	//   ....[35]....
        /*01f0*/ 	.word	0x0500000f


	//   ....[36]....
        /*01f4*/ 	.word	0x0500000f


	//   ....[37]....
        /*01f8*/ 	.word	0x0500000f


	//   ....[38]....
        /*01fc*/ 	.word	0x0500000f


	//   ....[39]....
        /*0200*/ 	.word	0x0500000f


	//   ....[40]....
        /*0204*/ 	.word	0x0500000f


	//   ....[41]....
        /*0208*/ 	.word	0x0500000f


	//   ....[42]....
        /*020c*/ 	.word	0x0500000f


	//   ....[43]....
        /*0210*/ 	.word	0x0500000f


	//   ....[44]....
        /*0214*/ 	.word	0x0500000f


	//   ....[45]....
        /*0218*/ 	.word	0x0500000f


	//   ....[46]....
        /*021c*/ 	.word	0x0500000f


	//   ....[47]....
        /*0220*/ 	.word	0x0500000f


	//   ....[48]....
        /*0224*/ 	.word	0x0500000f


	//   ....[49]....
        /*0228*/ 	.word	0x0500000f


	//   ....[50]....
        /*022c*/ 	.word	0x0500000f


	//   ....[51]....
        /*0230*/ 	.word	0x0500000f


	//   ....[52]....
        /*0234*/ 	.word	0x0500000f


	//   ....[53]....
        /*0238*/ 	.word	0x0500000f


	//   ....[54]....
        /*023c*/ 	.word	0x0500000f


	//   ....[55]....
        /*0240*/ 	.word	0x0500000f


	//   ....[56]....
        /*0244*/ 	.word	0x0500000f


	//   ....[57]....
        /*0248*/ 	.word	0x0500000f


	//   ....[58]....
        /*024c*/ 	.word	0x0500000f


	//   ....[59]....
        /*0250*/ 	.word	0x0500000f


	//   ....[60]....
        /*0254*/ 	.word	0x0500000f


	//   ....[61]....
        /*0258*/ 	.word	0x0500000f


	//   ....[62]....
        /*025c*/ 	.word	0x0500000f


	//   ....[63]....
        /*0260*/ 	.word	0x0500000f


	//   ....[64]....
        /*0264*/ 	.word	0x0500000f


	//   ....[65]....
        /*0268*/ 	.word	0x0500000f


	//   ....[66]....
        /*026c*/ 	.word	0x0500000f


	//----- nvinfo : EIATTR_COOP_GROUP_INSTR_OFFSETS
	.align		4
.L_10955:
        /*0270*/ 	.byte	0x04, 0x28
        /*0272*/ 	.short	(.L_10957 - .L_10956)


	//   ....[0]....
.L_10956:
        /*0274*/ 	.word	0x00000b40


	//   ....[1]....
        /*0278*/ 	.word	0x00000b70


	//   ....[2]....
        /*027c*/ 	.word	0x00000b90


	//   ....[3]....
        /*0280*/ 	.word	0x00000bb0


	//   ....[4]....
        /*0284*/ 	.word	0x00000ce0


	//   ....[5]....
        /*0288*/ 	.word	0x00000d00


	//   ....[6]....
        /*028c*/ 	.word	0x00000d20


	//   ....[7]....
        /*0290*/ 	.word	0x00001b60


	//   ....[8]....
        /*0294*/ 	.word	0x00001be0


	//   ....[9]....
        /*0298*/ 	.word	0x00001c10


	//   ....[10]....
        /*029c*/ 	.word	0x00001c60


	//   ....[11]....
        /*02a0*/ 	.word	0x00001cb0


	//   ....[12]....
        /*02a4*/ 	.word	0x00001d00


	//   ....[13]....
        /*02a8*/ 	.word	0x00001d20


	//   ....[14]....
        /*02ac*/ 	.word	0x00001d40


	//   ....[15]....
        /*02b0*/ 	.word	0x00002ad0


	//   ....[16]....
        /*02b4*/ 	.word	0x00002b10


	//   ....[17]....
        /*02b8*/ 	.word	0x00002b50


	//   ....[18]....
        /*02bc*/ 	.word	0x00002b70


	//   ....[19]....
        /*02c0*/ 	.word	0x00002b80


	//   ....[20]....
        /*02c4*/ 	.word	0x00002b90


	//   ....[21]....
        /*02c8*/ 	.word	0x00002bc0


	//   ....[22]....
        /*02cc*/ 	.word	0x00002bf0


	//   ....[23]....
        /*02d0*/ 	.word	0x00002c20


	//   ....[24]....
        /*02d4*/ 	.word	0x00002c50


	//   ....[25]....
        /*02d8*/ 	.word	0x00002cd0


	//   ....[26]....
        /*02dc*/ 	.word	0x00002d00


	//   ....[27]....
        /*02e0*/ 	.word	0x00002d20


	//   ....[28]....
        /*02e4*/ 	.word	0x00002d40


	//   ....[29]....
        /*02e8*/ 	.word	0x00002d60


	//   ....[30]....
        /*02ec*/ 	.word	0x00002d70


	//   ....[31]....
        /*02f0*/ 	.word	0x00003fa0


	//   ....[32]....
        /*02f4*/ 	.word	0x00004000


	//   ....[33]....
        /*02f8*/ 	.word	0x00004060


	//   ....[34]....
        /*02fc*/ 	.word	0x000040c0


	//   ....[35]....
        /*0300*/ 	.word	0x00004140


	//   ....[36]....
        /*0304*/ 	.word	0x000041a0


	//   ....[37]....
        /*0308*/ 	.word	0x00004200


	//   ....[38]....
        /*030c*/ 	.word	0x00004280


	//   ....[39]....
        /*0310*/ 	.word	0x000042e0


	//   ....[40]....
        /*0314*/ 	.word	0x00004360


	//   ....[41]....
        /*0318*/ 	.word	0x000043c0


	//   ....[42]....
        /*031c*/ 	.word	0x00004440


	//   ....[43]....
        /*0320*/ 	.word	0x000044a0


	//   ....[44]....
        /*0324*/ 	.word	0x00004520


	//   ....[45]....
        /*0328*/ 	.word	0x00004580


	//   ....[46]....
        /*032c*/ 	.word	0x00004600


	//   ....[47]....
        /*0330*/ 	.word	0x00004660


	//   ....[48]....
        /*0334*/ 	.word	0x000046e0


	//   ....[49]....
        /*0338*/ 	.word	0x00004740


	//   ....[50]....
        /*033c*/ 	.word	0x000047b0


	//   ....[51]....
        /*0340*/ 	.word	0x00004810


	//   ....[52]....
        /*0344*/ 	.word	0x00004890


	//   ....[53]....
        /*0348*/ 	.word	0x000048f0


	//   ....[54]....
        /*034c*/ 	.word	0x00004960


	//   ....[55]....
        /*0350*/ 	.word	0x000049c0


	//   ....[56]....
        /*0354*/ 	.word	0x00004a30


	//   ....[57]....
        /*0358*/ 	.word	0x00004a90


	//   ....[58]....
        /*035c*/ 	.word	0x00004b10


	//   ....[59]....
        /*0360*/ 	.word	0x00004b70


	//   ....[60]....
        /*0364*/ 	.word	0x00004be0


	//   ....[61]....
        /*0368*/ 	.word	0x00004c40


	//   ....[62]....
        /*036c*/ 	.word	0x00004cb0


	//   ....[63]....
        /*0370*/ 	.word	0x00004d10


	//   ....[64]....
        /*0374*/ 	.word	0x00004d90


	//   ....[65]....
        /*0378*/ 	.word	0x00004df0


	//   ....[66]....
        /*037c*/ 	.word	0x00004e70


	//----- nvinfo : EIATTR_SYSCALL_OFFSETS
	.align		4
.L_10957:
        /*0380*/ 	.byte	0x04, 0x46
        /*0382*/ 	.short	(.L_10959 - .L_10958)


	//   ....[0]....
.L_10958:
        /*0384*/ 	.word	0x00003e30


	//   ....[1]....
        /*0388*/ 	.word	0x00003f30


	//----- nvinfo : EIATTR_EXIT_INSTR_OFFSETS
	.align		4
.L_10959:
        /*038c*/ 	.byte	0x04, 0x1c
        /*038e*/ 	.short	(.L_10961 - .L_10960)


	//   ....[0]....
.L_10960:
        /*0390*/ 	.word	0x00003640


	//   ....[1]....
        /*0394*/ 	.word	0x00003720


	//   ....[2]....
        /*0398*/ 	.word	0x00003d30


	//   ....[3]....
        /*039c*/ 	.word	0x00003f40


	//----- nvinfo : EIATTR_CRS_STACK_SIZE
	.align		4
.L_10961:
        /*03a0*/ 	.byte	0x04, 0x1e
        /*03a2*/ 	.short	(.L_10963 - .L_10962)
.L_10962:
        /*03a4*/ 	.word	0x00000000


	//----- nvinfo : EIATTR_CBANK_PARAM_SIZE
	.align		4
.L_10963:
        /*03a8*/ 	.byte	0x03, 0x19
        /*03aa*/ 	.short	0x007c


	//----- nvinfo : EIATTR_PARAM_CBANK
	.align		4
        /*03ac*/ 	.byte	0x04, 0x0a
        /*03ae*/ 	.short	(.L_10965 - .L_10964)
	.align		4
.L_10964:
        /*03b0*/ 	.word	index@(.nv.constant0._ZN4vllm25paged_attention_v1_kernelIfhLi128ELi16ELi128ELNS_18Fp8KVCacheDataTypeE2ELb1EEEvPT_PKS2_PKT0_S8_ifPKiSA_iPKfiiiSC_SC_iiiii)
        /*03b4*/ 	.short	0x0210
        /*03b6*/ 	.short	0x007c


	//----- nvinfo : EIATTR_SW_WAR
	.align		4
.L_10965:
        /*03b8*/ 	.byte	0x04, 0x36
        /*03ba*/ 	.short	(.L_10967 - .L_10966)
.L_10966:
        /*03bc*/ 	.word	0x00000008
.L_10967:


//--------------------- .nv.info._ZN4vllm25paged_attention_v1_kernelIfhLi120ELi16ELi128ELNS_18Fp8KVCacheDataTypeE2ELb1EEEvPT_PKS2_PKT0_S8_ifPKiSA_iPKfiiiSC_SC_iiiii --------------------------
	.section	.nv.info._ZN4vllm25paged_attention_v1_kernelIfhLi120ELi16ELi128ELNS_18Fp8KVCacheDataTypeE2ELb1EEEvPT_PKS2_PKT0_S8_ifPKiSA_iPKfiiiSC_SC_iiiii,"",@"SHT_CUDA_INFO"
	.sectionflags	@""
	.align	4


	//----- nvinfo : EIATTR_CUDA_API_VERSION
	.align		4
        /*0000*/ 	.byte	0x04, 0x37
        /*0002*/ 	.short	(.L_10969 - .L_10968)
.L_10968:
        /*0004*/ 	.word	0x00000082


	//----- nvinfo : EIATTR_KPARAM_INFO
	.align		4
.L_10969:
        /*0008*/ 	.byte	0x04, 0x17
        /*000a*/ 	.short	(.L_10971 - .L_10970)
.L_10970:
        /*000c*/ 	.word	0x00000000
        /*0010*/ 	.short	0x0013
        /*0012*/ 	.short	0x0078
        /*0014*/ 	.byte	0x00, 0xf0, 0x11, 0x00


	//----- nvinfo : EIATTR_KPARAM_INFO
	.align		4
.L_10971:
        /*0018*/ 	.byte	0x04, 0x17
        /*001a*/ 	.short	(.L_10973 - .L_10972)
.L_10972:
        /*001c*/ 	.word	0x00000000
        /*0020*/ 	.short	0x0012
        /*0022*/ 	.short	0x0074
        /*0024*/ 	.byte	0x00, 0xf0, 0x11, 0x00


	//----- nvinfo : EIATTR_KPARAM_INFO
	.align		4
.L_10973:
        /*0028*/ 	.byte	0x04, 0x17
        /*002a*/ 	.short	(.L_10975 - .L_10974)
.L_10974:
        /*002c*/ 	.word	0x00000000
        /*0030*/ 	.short	0x0011
        /*0032*/ 	.short	0x0070
        /*0034*/ 	.byte	0x00, 0xf0, 0x11, 0x00


	//----- nvinfo : EIATTR_KPARAM_INFO
	.align		4
.L_10975:
        /*0038*/ 	.byte	0x04, 0x17
        /*003a*/ 	.short	(.L_10977 - .L_10976)
.L_10976:
        /*003c*/ 	.word	0x00000000
        /*0040*/ 	.short	0x0010
        /*0042*/ 	.short	0x006c
        /*0044*/ 	.byte	0x00, 0xf0, 0x11, 0x00


	//----- nvinfo : EIATTR_KPARAM_INFO
	.align		4
.L_10977:
        /*0048*/ 	.byte	0x04, 0x17
        /*004a*/ 	.short	(.L_10979 - .L_10978)
.L_10978:
        /*004c*/ 	.word	0x00000000
        /*0050*/ 	.short	0x000f
        /*0052*/ 	.short	0x0068
        /*0054*/ 	.byte	0x00, 0xf0, 0x11, 0x00


	//----- nvinfo : EIATTR_KPARAM_INFO
	.align		4
.L_10979:
        /*0058*/ 	.byte	0x04, 0x17
        /*005a*/ 	.short	(.L_10981 - .L_10980)
.L_10980:
        /*005c*/ 	.word	0x00000000
        /*0060*/ 	.short	0x000e
        /*0062*/ 	.short	0x0060
        /*0064*/ 	.byte	0x00, 0xf0, 0x21, 0x00


	//----- nvinfo : EIATTR_KPARAM_INFO
	.align		4
.L_10981:
        /*0068*/ 	.byte	0x04, 0x17
        /*006a*/ 	.short	(.L_10983 - .L_10982)
.L_10982:
        /*006c*/ 	.word	0x00000000
        /*0070*/ 	.short	0x000d
        /*0072*/ 	.short	0x0058
        /*0074*/ 	.byte	0x00, 0xf0, 0x21, 0x00


	//----- nvinfo : EIATTR_KPARAM_INFO
	.align		4
.L_10983:
        /*0078*/ 	.byte	0x04, 0x17
        /*007a*/ 	.short	(.L_10985 - .L_10984)
.L_10984:
        /*007c*/ 	.word	0x00000000
        /*0080*/ 	.short	0x000c
        /*0082*/ 	.short	0x0050
        /*0084*/ 	.byte	0x00, 0xf0, 0x11, 0x00


	//----- nvinfo : EIATTR_KPARAM_INFO
	.align		4
.L_10985:
        /*0088*/ 	.byte	0x04, 0x17
        /*008a*/ 	.short	(.L_10987 - .L_10986)
.L_10986:
        /*008c*/ 	.word	0x00000000
        /*0090*/ 	.short	0x000b
        /*0092*/ 	.short	0x004c
        /*0094*/ 	.byte	0x00, 0xf0, 0x11, 0x00


	//----- nvinfo : EIATTR_KPARAM_INFO
	.align		4
.L_10987:
        /*0098*/ 	.byte	0x04, 0x17
        /*009a*/ 	.short	(.L_10989 - .L_10988)
.L_10988:
        /*009c*/ 	.word	0x00000000
        /*00a0*/ 	.short	0x000a
        /*00a2*/ 	.short	0x0048
        /*00a4*/ 	.byte	0x00, 0xf0, 0x11, 0x00


	//----- nvinfo : EIATTR_KPARAM_INFO
	.align		4
.L_10989:
        /*00a8*/ 	.byte	0x04, 0x17
        /*00aa*/ 	.short	(.L_10991 - .L_10990)
.L_10990:
        /*00ac*/ 	.word	0x00000000
        /*00b0*/ 	.short	0x0009
        /*00b2*/ 	.short	0x0040
        /*00b4*/ 	.byte	0x00, 0xf0, 0x21, 0x00


	//----- nvinfo : EIATTR_KPARAM_INFO
	.align		4
.L_10991:
        /*00b8*/ 	.byte	0x04, 0x17
        /*00ba*/ 	.short	(.L_10993 - .L_10992)
.L_10992:
        /*00bc*/ 	.word	0x00000000
        /*00c0*/ 	.short	0x0008
        /*00c2*/ 	.short	0x0038
        /*00c4*/ 	.byte	0x00, 0xf0, 0x11, 0x00


	//----- nvinfo : EIATTR_KPARAM_INFO
	.align		4
.L_10993:
        /*00c8*/ 	.byte	0x04, 0x17
        /*00ca*/ 	.short	(.L_10995 - .L_10994)
.L_10994:
        /*00cc*/ 	.word	0x00000000
        /*00d0*/ 	.short	0x0007
        /*00d2*/ 	.short	0x0030
        /*00d4*/ 	.byte	0x00, 0xf0, 0x21, 0x00


	//----- nvinfo : EIATTR_KPARAM_INFO
	.align		4
.L_10995:
        /*00d8*/ 	.byte	0x04, 0x17
        /*00da*/ 	.short	(.L_10997 - .L_10996)
.L_10996:
        /*00dc*/ 	.word	0x00000000
        /*00e0*/ 	.short	0x0006
        /*00e2*/ 	.short	0x0028
        /*00e4*/ 	.byte	0x00, 0xf0, 0x21, 0x00


	//----- nvinfo : EIATTR_KPARAM_INFO
	.align		4
.L_10997:
        /*00e8*/ 	.byte	0x04, 0x17
        /*00ea*/ 	.short	(.L_10999 - .L_10998)
.L_10998:
        /*00ec*/ 	.word	0x00000000
        /*00f0*/ 	.short	0x0005
        /*00f2*/ 	.short	0x0024
        /*00f4*/ 	.byte	0x00, 0xf0, 0x11, 0x00


	//----- nvinfo : EIATTR_KPARAM_INFO
	.align		4
.L_10999:
        /*00f8*/ 	.byte	0x04, 0x17
        /*00fa*/ 	.short	(.L_11001 - .L_11000)
.L_11000:
        /*00fc*/ 	.word	0x00000000
        /*0100*/ 	.short	0x0004
        /*0102*/ 	.short	0x0020
        /*0104*/ 	.byte	0x00, 0xf0, 0x11, 0x00


	//----- nvinfo : EIATTR_KPARAM_INFO
	.align		4
.L_11001:
        /*0108*/ 	.byte	0x04, 0x17
        /*010a*/ 	.short	(.L_11003 - .L_11002)
.L_11002:
        /*010c*/ 	.word	0x00000000
        /*0110*/ 	.short	0x0003
        /*0112*/ 	.short	0x0018
        /*0114*/ 	.byte	0x00, 0xf0, 0x21, 0x00


	//----- nvinfo : EIATTR_KPARAM_INFO
	.align		4
.L_11003:
        /*0118*/ 	.byte	0x04, 0x17
        /*011a*/ 	.short	(.L_11005 - .L_11004)
.L_11004:
        /*011c*/ 	.word	0x00000000
        /*0120*/ 	.short	0x0002
        /*0122*/ 	.short	0x0010
        /*0124*/ 	.byte	0x00, 0xf0, 0x21, 0x00


	//----- nvinfo : EIATTR_KPARAM_INFO
	.align		4
.L_11005:
        /*0128*/ 	.byte	0x04, 0x17
        /*012a*/ 	.short	(.L_11007 - .L_11006)
.L_11006:
        /*012c*/ 	.word	0x00000000
        /*0130*/ 	.short	0x0001
        /*0132*/ 	.short	0x0008
        /*0134*/ 	.byte	0x00, 0xf0, 0x21, 0x00


	//----- nvinfo : EIATTR_KPARAM_INFO
	.align		4
.L_11007:
        /*0138*/ 	.byte	0x04, 0x17
        /*013a*/ 	.short	(.L_11009 - .L_11008)
.L_11008:
        /*013c*/ 	.word	0x00000000
        /*0140*/ 	.short	0x0000
        /*0142*/ 	.short	0x0000
        /*0144*/ 	.byte	0x00, 0xf0, 0x21, 0x00


	//----- nvinfo : EIATTR_SPARSE_MMA_MASK
	.align		4
.L_11009:
        /*0148*/ 	.byte	0x03, 0x50
        /*014a*/ 	.short	0x0000


	//----- nvinfo : EIATTR_MAXREG_COUNT
	.align		4
        /*014c*/ 	.byte	0x03, 0x1b
        /*014e*/ 	.short	0x00ff


	//----- nvinfo : EIATTR_NUM_BARRIERS
	.align		4
        /*0150*/ 	.byte	0x02, 0x4c
        /*0152*/ 	.byte	0x01
	.zero		1


	//----- nvinfo : EIATTR_EXTERNS
	.align		4
        /*0154*/ 	.byte	0x04, 0x0f
        /*0156*/ 	.short	(.L_11011 - .L_11010)


	//   ....[0]....
	.align		4
.L_11010:
        /*0158*/ 	.word	index@(__assertfail)


	//----- nvinfo : EIATTR_MERCURY_ISA_VERSION
	.align		4
.L_11011:
        /*015c*/ 	.byte	0x03, 0x5f
        /*015e*/ 	.short	0x0101


	//----- nvinfo : EIATTR_COOP_GROUP_MASK_REGIDS
	.align		4
        /*0160*/ 	.byte	0x04, 0x29
        /*0162*/ 	.short	(.L_11013 - .L_11012)


	//   ....[0]....
.L_11012:
        /*0164*/ 	.word	0xffffffff


	//   ....[1]....
        /*0168*/ 	.word	0xffffffff


	//   ....[2]....
        /*016c*/ 	.word	0xffffffff


	//   ....[3]....
        /*0170*/ 	.word	0xffffffff


	//   ....[4]....
        /*0174*/ 	.word	0xffffffff


	//   ....[5]....
        /*0178*/ 	.word	0xffffffff


	//   ....[6]....
        /*017c*/ 	.word	0xffffffff


	//   ....[7]....
        /*0180*/ 	.word	0xffffffff


	//   ....[8]....
        /*0184*/ 	.word	0xffffffff


	//   ....[9]....
        /*0188*/ 	.word	0xffffffff


	//   ....[10]....
        /*018c*/ 	.word	0xffffffff


	//   ....[11]....
        /*0190*/ 	.word	0xffffffff


	//   ....[12]....
        /*0194*/ 	.word	0xffffffff


	//   ....[13]....
        /*0198*/ 	.word	0xffffffff


	//   ....[14]....
        /*019c*/ 	.word	0xffffffff


	//   ....[15]....
        /*01a0*/ 	.word	0xffffffff


	//   ....[16]....
        /*01a4*/ 	.word	0xffffffff


	//   ....[17]....
        /*01a8*/ 	.word	0xffffffff


	//   ....[18]....
        /*01ac*/ 	.word	0xffffffff


	//   ....[19]....
        /*01b0*/ 	.word	0xffffffff


	//   ....[20]....
        /*01b4*/ 	.word	0xffffffff


	//   ....[21]....
        /*01b8*/ 	.word	0xffffffff


	//   ....[22]....
        /*01bc*/ 	.word	0xffffffff


	//   ....[23]....
        /*01c0*/ 	.word	0xffffffff


	//   ....[24]....
        /*01c4*/ 	.word	0xffffffff


	//   ....[25]....
        /*01c8*/ 	.word	0xffffffff


	//   ....[26]....
        /*01cc*/ 	.word	0xffffffff


	//   ....[27]....
        /*01d0*/ 	.word	0xffffffff


	//   ....[28]....
        /*01d4*/ 	.word	0xffffffff


	//   ....[29]....
        /*01d8*/ 	.word	0xffffffff


	//   ....[30]....
        /*01dc*/ 	.word	0x0500000f


	//   ....[31]....
        /*01e0*/ 	.word	0x0500000f


	//   ....[32]....
        /*01e4*/ 	.word	0x0500000f


	//   ....[33]....
        /*01e8*/ 	.word	0x0500000f


	//   ....[34]....
        /*01ec*/ 	.word	0x0500000f


	//   ....[35]....
        /*01f0*/ 	.word	0x0500000f


	//   ....[36]....
        /*01f4*/ 	.word	0x0500000f


	//   ....[37]....
        /*01f8*/ 	.word	0x0500000f


	//   ....[38]....
        /*01fc*/ 	.word	0x0500000f


	//   ....[39]....
        /*0200*/ 	.word	0x0500000f


	//   ....[40]....
        /*0204*/ 	.word	0x0500000f


	//   ....[41]....
        /*0208*/ 	.word	0x0500000f


	//   ....[42]....
        /*020c*/ 	.word	0x0500000f


	//   ....[43]....
        /*0210*/ 	.word	0x0500000f


	//   ....[44]....
        /*0214*/ 	.word	0x0500000f


	//   ....[45]....
        /*0218*/ 	.word	0x0500000f


	//   ....[46]....
        /*021c*/ 	.word	0x0500000f


	//   ....[47]....
        /*0220*/ 	.word	0x0500000f


	//   ....[48]....
        /*0224*/ 	.word	0x0500000f


	//   ....[49]....
        /*0228*/ 	.word	0x0500000f


	//   ....[50]....
        /*022c*/ 	.word	0x0500000f


	//   ....[51]....
        /*0230*/ 	.word	0x0500000f


	//   ....[52]....
        /*0234*/ 	.word	0x0500000f


	//   ....[53]....
        /*0238*/ 	.word	0x0500000f


	//   ....[54]....
        /*023c*/ 	.word	0x0500000f


	//   ....[55]....
        /*0240*/ 	.word	0x0500000f


	//   ....[56]....
        /*0244*/ 	.word	0x0500000f


	//   ....[57]....
        /*0248*/ 	.word	0x0500000f


	//   ....[58]....
        /*024c*/ 	.word	0x0500000f


	//   ....[59]....
        /*0250*/ 	.word	0x0500000f


	//   ....[60]....
        /*0254*/ 	.word	0x0500000f


	//   ....[61]....
        /*0258*/ 	.word	0x0500000f


	//   ....[62]....
        /*025c*/ 	.word	0x0500000f


	//   ....[63]....
        /*0260*/ 	.word	0x0500000f


	//----- nvinfo : EIATTR_COOP_GROUP_INSTR_OFFSETS
	.align		4
.L_11013:
        /*0264*/ 	.byte	0x04, 0x28
        /*0266*/ 	.short	(.L_11015 - .L_11014)


	//   ....[0]....
.L_11014:
        /*0268*/ 	.word	0x00000b50


	//   ....[1]....
        /*026c*/ 	.word	0x00000b80


	//   ....[2]....
        /*0270*/ 	.word	0x00000ba0


	//   ....[3]....
        /*0274*/ 	.word	0x00000bc0


	//   ....[4]....
        /*0278*/ 	.word	0x00000cf0


	//   ....[5]....
        /*027c*/ 	.word	0x00000d10


	//   ....[6]....
        /*0280*/ 	.word	0x00000d30


	//   ....[7]....
        /*0284*/ 	.word	0x00001b70


	//   ....[8]....
        /*0288*/ 	.word	0x00001bf0


	//   ....[9]....
        /*028c*/ 	.word	0x00001c20


	//   ....[10]....
        /*0290*/ 	.word	0x00001c70


	//   ....[11]....
        /*0294*/ 	.word	0x00001cc0


	//   ....[12]....
        /*0298*/ 	.word	0x00001d10


	//   ....[13]....
        /*029c*/ 	.word	0x00001d30


	//   ....[14]....
        /*02a0*/ 	.word	0x00001d50


	//   ....[15]....
        /*02a4*/ 	.word	0x00002ac0


	//   ....[16]....
        /*02a8*/ 	.word	0x00002b00


	//   ....[17]....
        /*02ac*/ 	.word	0x00002b40


	//   ....[18]....
        /*02b0*/ 	.word	0x00002b50


	//   ....[19]....
        /*02b4*/ 	.word	0x00002b60


	//   ....[20]....
        /*02b8*/ 	.word	0x00002b70


	//   ....[21]....
        /*02bc*/ 	.word	0x00002ba0


	//   ....[22]....
        /*02c0*/ 	.word	0x00002bc0


	//   ....[23]....
        /*02c4*/ 	.word	0x00002be0


	//   ....[24]....
        /*02c8*/ 	.word	0x00002c20


	//   ....[25]....
        /*02cc*/ 	.word	0x00002c50


	//   ....[26]....
        /*02d0*/ 	.word	0x00002ca0


	//   ....[27]....
        /*02d4*/ 	.word	0x00002cd0


	//   ....[28]....
        /*02d8*/ 	.word	0x00002d10


	//   ....[29]....
        /*02dc*/ 	.word	0x00002d40


	//   ....[30]....
        /*02e0*/ 	.word	0x00003ea0


	//   ....[31]....
        /*02e4*/ 	.word	0x00003f00


	//   ....[32]....
        /*02e8*/ 	.word	0x00003f60


	//   ....[33]....
        /*02ec*/ 	.word	0x00003fc0


	//   ....[34]....
        /*02f0*/ 	.word	0x00004040


	//   ....[35]....
        /*02f4*/ 	.word	0x000040a0


	//   ....[36]....
        /*02f8*/ 	.word	0x00004100


	//   ....[37]....
        /*02fc*/ 	.word	0x00004180


	//   ....[38]....
        /*0300*/ 	.word	0x000041e0


	//   ....[39]....
        /*0304*/ 	.word	0x00004260


	//   ....[40]....
        /*0308*/ 	.word	0x000042c0


	//   ....[41]....
        /*030c*/ 	.word	0x00004340


	//   ....[42]....
        /*0310*/ 	.word	0x000043a0


	//   ....[43]....
        /*0314*/ 	.word	0x00004420


	//   ....[44]....
        /*0318*/ 	.word	0x00004480


	//   ....[45]....
        /*031c*/ 	.word	0x00004500


	//   ....[46]....
        /*0320*/ 	.word	0x00004560


	//   ....[47]....
        /*0324*/ 	.word	0x000045e0


	//   ....[48]....
        /*0328*/ 	.word	0x00004640


	//   ....[49]....
        /*032c*/ 	.word	0x000046b0


	//   ....[50]....
        /*0330*/ 	.word	0x00004710


	//   ....[51]....
        /*0334*/ 	.word	0x00004780


	//   ....[52]....
        /*0338*/ 	.word	0x000047e0


	//   ....[53]....
        /*033c*/ 	.word	0x00004860


	//   ....[54]....
        /*0340*/ 	.word	0x000048c0


	//   ....[55]....
        /*0344*/ 	.word	0x00004940


	//   ....[56]....
        /*0348*/ 	.word	0x000049a0


	//   ....[57]....
        /*034c*/ 	.word	0x00004a20


	//   ....[58]....
        /*0350*/ 	.word	0x00004a80


	//   ....[59]....
        /*0354*/ 	.word	0x00004af0


	//   ....[60]....
        /*0358*/ 	.word	0x00004b50


	//   ....[61]....
        /*035c*/ 	.word	0x00004bc0


	//   ....[62]....
        /*0360*/ 	.word	0x00004c40


	//   ....[63]....
        /*0364*/ 	.word	0x00004cb0


	//----- nvinfo : EIATTR_SYSCALL_OFFSETS
	.align		4
.L_11015:
        /*0368*/ 	.byte	0x04, 0x46
        /*036a*/ 	.short	(.L_11017 - .L_11016)


	//   ....[0]....
.L_11016:
        /*036c*/ 	.word	0x00003d30


	//   ....[1]....
        /*0370*/ 	.word	0x00003e30


	//----- nvinfo : EIATTR_EXIT_INSTR_OFFSETS
	.align		4
.L_11017:
        /*0374*/ 	.byte	0x04, 0x1c
        /*0376*/ 	.short	(.L_11019 - .L_11018)


	//   ....[0]....
.L_11018:
        /*0378*/ 	.word	0x000035b0


	//   ....[1]....
        /*037c*/ 	.word	0x00003680


	//   ....[2]....
        /*0380*/ 	.word	0x00003c30


	//   ....[3]....
        /*0384*/ 	.word	0x00003e40


	//----- nvinfo : EIATTR_CRS_STACK_SIZE
	.align		4
.L_11019:
        /*0388*/ 	.byte	0x04, 0x1e
        /*038a*/ 	.short	(.L_11021 - .L_11020)
.L_11020:
        /*038c*/ 	.word	0x00000000


	//----- nvinfo : EIATTR_CBANK_PARAM_SIZE
	.align		4
.L_11021:
        /*0390*/ 	.byte	0x03, 0x19
        /*0392*/ 	.short	0x007c


	//----- nvinfo : EIATTR_PARAM_CBANK
	.align		4
        /*0394*/ 	.byte	0x04, 0x0a
        /*0396*/ 	.short	(.L_11023 - .L_11022)
	.align		4
.L_11022:
        /*0398*/ 	.word	index@(.nv.constant0._ZN4vllm25paged_attention_v1_kernelIfhLi120ELi16ELi128ELNS_18Fp8KVCacheDataTypeE2ELb1EEEvPT_PKS2_PKT0_S8_ifPKiSA_iPKfiiiSC_SC_iiiii)
        /*039c*/ 	.short	0x0210
        /*039e*/ 	.short	0x007c


	//----- nvinfo : EIATTR_SW_WAR
	.align		4
.L_11023:
        /*03a0*/ 	.byte	0x04, 0x36
        /*03a2*/ 	.short	(.L_11025 - .L_11024)
.L_11024:
        /*03a4*/ 	.word	0x00000008
.L_11025:


//--------------------- .nv.info._ZN4vllm25paged_attention_v1_kernelIfhLi112ELi16ELi128ELNS_18Fp8KVCacheDataTypeE2ELb1EEEvPT_PKS2_PKT0_S8_ifPKiSA_iPKfiiiSC_SC_iiiii --------------------------
	.section	.nv.info._ZN4vllm25paged_attention_v1_kernelIfhLi112ELi16ELi128ELNS_18Fp8KVCacheDataTypeE2ELb1EEEvPT_PKS2_PKT0_S8_ifPKiSA_iPKfiiiSC_SC_iiiii,"",@"SHT_CUDA_INFO"
	.sectionflags	@""
	.align	4


	//----- nvinfo : EIATTR_CUDA_API_VERSION
	.align		4
        /*0000*/ 	.byte	0x04, 0x37
        /*0002*/ 	.short	(.L_11027 - .L_11026)
.L_11026:
        /*0004*/ 	.word	0x00000082


	//----- nvinfo : EIATTR_KPARAM_INFO
	.align		4
.L_11027:
        /*0008*/ 	.byte	0x04, 0x17
        /*000a*/ 	.short	(.L_11029 - .L_11028)
.L_11028:
        /*000c*/ 	.word	0x00000000
        /*0010*/ 	.short	0x0013
        /*0012*/ 	.short	0x0078
        /*0014*/ 	.byte	0x00, 0xf0, 0x11, 0x00


	//----- nvinfo : EIATTR_KPARAM_INFO
	.align		4
.L_11029:
        /*0018*/ 	.byte	0x04, 0x17
        /*001a*/ 	.short	(.L_11031 - .L_11030)
.L_11030:
        /*001c*/ 	.word	0x00000000
        /*0020*/ 	.short	0x0012
        /*0022*/ 	.short	0x0074
        /*0024*/ 	.byte	0x00, 0xf0, 0x11, 0x00


	//----- nvinfo : EIATTR_KPARAM_INFO
	.align		4
.L_11031:
        /*0028*/ 	.byte	0x04, 0x17
        /*002a*/ 	.short	(.L_11033 - .L_11032)
.L_11032:
        /*002c*/ 	.word	0x00000000
        /*0030*/ 	.short	0x0011
        /*0032*/ 	.short	0x0070
        /*0034*/ 	.byte	0x00, 0xf0, 0x11, 0x00


	//----- nvinfo : EIATTR_KPARAM_INFO
	.align		4
.L_11033:
        /*0038*/ 	.byte	0x04, 0x17
        /*003a*/ 	.short	(.L_11035 - .L_11034)
.L_11034:
        /*003c*/ 	.word	0x00000000
        /*0040*/ 	.short	0x0010
        /*0042*/ 	.short	0x006c
        /*0044*/ 	.byte	0x00, 0xf0, 0x11, 0x00


	//----- nvinfo : EIATTR_KPARAM_INFO
	.align		4
.L_11035:
        /*0048*/ 	.byte	0x04, 0x17
        /*004a*/ 	.short	(.L_11037 - .L_11036)
.L_11036:
        /*004c*/ 	.word	0x00000000
        /*0050*/ 	.short	0x000f
        /*0052*/ 	.short	0x0068
        /*0054*/ 	.byte	0x00, 0xf0, 0x11, 0x00


	//----- nvinfo : EIATTR_KPARAM_INFO
	.align		4
.L_11037:
        /*0058*/ 	.byte	0x04, 0x17
        /*005a*/ 	.short	(.L_11039 - .L_11038)
.L_11038:
        /*005c*/ 	.word	0x00000000
        /*0060*/ 	.short	0x000e
        /*0062*/ 	.short	0x0060
        /*0064*/ 	.byte	0x00, 0xf0, 0x21, 0x00


	//----- nvinfo : EIATTR_KPARAM_INFO
	.align		4
.L_11039:
        /*0068*/ 	.byte	0x04, 0x17
        /*006a*/ 	.short	(.L_11041 - .L_11040)
.L_11040:
        /*006c*/ 	.word	0x00000000
        /*0070*/ 	.short	0x000d
        /*0072*/ 	.short	0x0058
        /*0074*/ 	.byte	0x00, 0xf0, 0x21, 0x00


	//----- nvinfo : EIATTR_KPARAM_INFO
	.align		4
.L_11041:
        /*0078*/ 	.byte	0x04, 0x17
        /*007a*/ 	.short	(.L_11043 - .L_11042)
.L_11042:
        /*007c*/ 	.word	0x00000000
        /*0080*/ 	.short	0x000c
        /*0082*/ 	.short	0x0050
        /*0084*/ 	.byte	0x00, 0xf0, 0x11, 0x00


	//----- nvinfo : EIATTR_KPARAM_INFO
	.align		4
.L_11043:
        /*0088*/ 	.byte	0x04, 0x17
        /*008a*/ 	.short	(.L_11045 - .L_11044)
.L_11044:
        /*008c*/ 	.word	0x00000000
        /*0090*/ 	.short	0x000b
        /*0092*/ 	.short	0x004c
        /*0094*/ 	.byte	0x00, 0xf0, 0x11, 0x00


	//----- nvinfo : EIATTR_KPARAM_INFO
	.align		4
.L_11045:
        /*0098*/ 	.byte	0x04, 0x17
        /*009a*/ 	.short	(.L_11047 - .L_11046)
.L_11046:
        /*009c*/ 	.word	0x00000000
        /*00a0*/ 	.short	0x000a
        /*00a2*/ 	.short	0x0048
        /*00a4*/ 	.byte	0x00, 0xf0, 0x11, 0x00


	//----- nvinfo : EIATTR_KPARAM_INFO
	.align		4
.L_11047:
        /*00a8*/ 	.byte	0x04, 0x17
        /*00aa*/ 	.short	(.L_11049 - .L_11048)
.L_11048:
        /*00ac*/ 	.word	0x00000000
        /*00b0*/ 	.short	0x0009
        /*00b2*/ 	.short	0x0040
        /*00b4*/ 	.byte	0x00, 0xf0, 0x21, 0x00


	//----- nvinfo : EIATTR_KPARAM_INFO
	.align		4
.L_11049:
        /*00b8*/ 	.byte	0x04, 0x17
        /*00ba*/ 	.short	(.L_11051 - .L_11050)
.L_11050:
        /*00bc*/ 	.word	0x00000000
        /*00c0*/ 	.short	0x0008
        /*00c2*/ 	.short	0x0038
        /*00c4*/ 	.byte	0x00, 0xf0, 0x11, 0x00


	//----- nvinfo : EIATTR_KPARAM_INFO
	.align		4
.L_11051:
        /*00c8*/ 	.byte	0x04, 0x17
        /*00ca*/ 	.short	(.L_11053 - .L_11052)
.L_11052:
        /*00cc*/ 	.word	0x00000000
        /*00d0*/ 	.short	0x0007
        /*00d2*/ 	.short	0x0030
        /*00d4*/ 	.byte	0x00, 0xf0, 0x21, 0x00


	//----- nvinfo : EIATTR_KPARAM_INFO
	.align		4
.L_11053:
        /*00d8*/ 	.byte	0x04, 0x17
        /*00da*/ 	.short	(.L_11055 - .L_11054)
.L_11054:
        /*00dc*/ 	.word	0x00000000
        /*00e0*/ 	.short	0x0006
        /*00e2*/ 	.short	0x0028
        /*00e4*/ 	.byte	0x00, 0xf0, 0x21, 0x00


	//----- nvinfo : EIATTR_KPARAM_INFO
	.align		4
.L_11055:
        /*00e8*/ 	.byte	0x04, 0x17
        /*00ea*/ 	.short	(.L_11057 - .L_11056)
.L_11056:
        /*00ec*/ 	.word	0x00000000
        /*00f0*/ 	.short	0x0005
        /*00f2*/ 	.short	0x0024
        /*00f4*/ 	.byte	0x00, 0xf0, 0x11, 0x00


	//----- nvinfo : EIATTR_KPARAM_INFO
	.align		4
.L_11057:
        /*00f8*/ 	.byte	0x04, 0x17
        /*00fa*/ 	.short	(.L_11059 - .L_11058)
.L_11058:
        /*00fc*/ 	.word	0x00000000
        /*0100*/ 	.short	0x0004
        /*0102*/ 	.short	0x0020
        /*0104*/ 	.byte	0x00, 0xf0, 0x11, 0x00


	//----- nvinfo : EIATTR_KPARAM_INFO
	.align		4
.L_11059:
        /*0108*/ 	.byte	0x04, 0x17
        /*010a*/ 	.short	(.L_11061 - .L_11060)
.L_11060:
        /*010c*/ 	.word	0x00000000
        /*0110*/ 	.short	0x0003
        /*0112*/ 	.short	0x0018
        /*0114*/ 	.byte	0x00, 0xf0, 0x21, 0x00


	//----- nvinfo : EIATTR_KPARAM_INFO
	.align		4
.L_11061:
        /*0118*/ 	.byte	0x04, 0x17
        /*011a*/ 	.short	(.L_11063 - .L_11062)
.L_11062:
        /*011c*/ 	.word	0x00000000
        /*0120*/ 	.short	0x0002
        /*0122*/ 	.short	0x0010
        /*0124*/ 	.byte	0x00, 0xf0, 0x21, 0x00


	//----- nvinfo : EIATTR_KPARAM_INFO
	.align		4
.L_11063:
        /*0128*/ 	.byte	0x04, 0x17
        /*012a*/ 	.short	(.L_11065 - .L_11064)
.L_11064:
        /*012c*/ 	.word	0x00000000
        /*0130*/ 	.short	0x0001
        /*0132*/ 	.short	0x0008
        /*0134*/ 	.byte	0x00, 0xf0, 0x21, 0x00


	//----- nvinfo : EIATTR_KPARAM_INFO
	.align		4
.L_11065:
        /*0138*/ 	.byte	0x04, 0x17
        /*013a*/ 	.short	(.L_11067 - .L_11066)
.L_11066:
        /*013c*/ 	.word	0x00000000
        /*0140*/ 	.short	0x0000
        /*0142*/ 	.short	0x0000
        /*0144*/ 	.byte	0x00, 0xf0, 0x21, 0x00


	//----- nvinfo : EIATTR_SPARSE_MMA_MASK
	.align		4
.L_11067:
        /*0148*/ 	.byte	0x03, 0x50
        /*014a*/ 	.short	0x0000


	//----- nvinfo : EIATTR_MAXREG_COUNT
	.align		4
        /*014c*/ 	.byte	0x03, 0x1b
        /*014e*/ 	.short	0x00ff


	//----- nvinfo : EIATTR_NUM_BARRIERS
	.align		4
        /*0150*/ 	.byte	0x02, 0x4c
        /*0152*/ 	.byte	0x01
	.zero		1


	//----- nvinfo : EIATTR_EXTERNS
	.align		4
        /*0154*/ 	.byte	0x04, 0x0f
        /*0156*/ 	.short	(.L_11069 - .L_11068)


	//   ....[0]....
	.align		4
.L_11068:
        /*0158*/ 	.word	index@(__assertfail)


	//----- nvinfo : EIATTR_MERCURY_ISA_VERSION
	.align		4
.L_11069:
        /*015c*/ 	.byte	0x03, 0x5f
        /*015e*/ 	.short	0x0101


	//----- nvinfo : EIATTR_COOP_GROUP_MASK_REGIDS
	.align		4
        /*0160*/ 	.byte	0x04, 0x29
        /*0162*/ 	.short	(.L_11071 - .L_11070)


	//   ....[0]....
.L_11070:
        /*0164*/ 	.word	0xffffffff


	//   ....[1]....
        /*0168*/ 	.word	0xffffffff


	//   ....[2]....
        /*016c*/ 	.word	0xffffffff


	//   ....[3]....
        /*0170*/ 	.word	0xffffffff


	//   ....[4]....
        /*0174*/ 	.word	0xffffffff


	//   ....[5]....
        /*0178*/ 	.word	0xffffffff


	//   ....[6]....
        /*017c*/ 	.word	0xffffffff


	//   ....[7]....
        /*0180*/ 	.word	0xffffffff


	//   ....[8]....
        /*0184*/ 	.word	0xffffffff


	//   ....[9]....
        /*0188*/ 	.word	0xffffffff


	//   ....[10]....
        /*018c*/ 	.word	0xffffffff


	//   ....[11]....
        /*0190*/ 	.word	0xffffffff


	//   ....[12]....
        /*0194*/ 	.word	0xffffffff


	//   ....[13]....
        /*0198*/ 	.word	0xffffffff


	//   ....[14]....
        /*019c*/ 	.word	0xffffffff


	//   ....[15]....
        /*01a0*/ 	.word	0xffffffff


	//   ....[16]....
        /*01a4*/ 	.word	0xffffffff


	//   ....[17]....
        /*01a8*/ 	.word	0xffffffff


	//   ....[18]....
        /*01ac*/ 	.word	0xffffffff


	//   ....[19]....
        /*01b0*/ 	.word	0xffffffff


	//   ....[20]....
        /*01b4*/ 	.word	0xffffffff


	//   ....[21]....
        /*01b8*/ 	.word	0xffffffff


	//   ....[22]....
        /*01bc*/ 	.word	0xffffffff


	//   ....[23]....
        /*01c0*/ 	.word	0xffffffff


	//   ....[24]....
        /*01c4*/ 	.word	0xffffffff


	//   ....[25]....
        /*01c8*/ 	.word	0xffffffff


	//   ....[26]....
        /*01cc*/ 	.word	0xffffffff


	//   ....[27]....
        /*01d0*/ 	.word	0xffffffff


	//   ....[28]....
        /*01d4*/ 	.word	0xffffffff


	//   ....[29]....
        /*01d8*/ 	.word	0x0500000f


	//   ....[30]....
        /*01dc*/ 	.word	0x0500000f


	//   ....[31]....
        /*01e0*/ 	.word	0x0500000f


	//   ....[32]....
        /*01e4*/ 	.word	0x0500000f


	//   ....[33]....
        /*01e8*/ 	.word	0x0500000f


	//   ....[34]....
        /*01ec*/ 	.word	0x0500000f


	//   ....[35]....
        /*01f0*/ 	.word	0x0500000f


	//   ....[36]....
        /*01f4*/ 	.word	0x0500000f


	//   ....[37]....
        /*01f8*/ 	.word	0x0500000f


	//   ....[38]....
        /*01fc*/ 	.word	0x0500000f


	//   ....[39]....
        /*0200*/ 	.word	0x0500000f


	//   ....[40]....
        /*0204*/ 	.word	0x0500000f


	//   ....[41]....
        /*0208*/ 	.word	0x0500000f


	//   ....[42]....
        /*020c*/ 	.word	0x0500000f


	//   ....[43]....
        /*0210*/ 	.word	0x0500000f


	//   ....[44]....
        /*0214*/ 	.word	0x0500000f


	//   ....[45]....
        /*0218*/ 	.word	0x0500000f


	//   ....[46]....
        /*021c*/ 	.word	0x0500000f


	//   ....[47]....
        /*0220*/ 	.word	0x0500000f


	//   ....[48]....
        /*0224*/ 	.word	0x0500000f


	//   ....[49]....
        /*0228*/ 	.word	0x0500000f


	//   ....[50]....
        /*022c*/ 	.word	0x0500000f


	//   ....[51]....
        /*0230*/ 	.word	0x0500000f


	//   ....[52]....
        /*0234*/ 	.word	0x0500000f


	//   ....[53]....
        /*0238*/ 	.word	0x0500000f


	//   ....[54]....
        /*023c*/ 	.word	0x0500000f


	//   ....[55]....
        /*0240*/ 	.word	0x0500000f


	//   ....[56]....
        /*0244*/ 	.word	0x0500000f


	//   ....[57]....
        /*0248*/ 	.word	0x0500000f


	//   ....[58]....
        /*024c*/ 	.word	0x0500000f


	//   ....[59]....
        /*0250*/ 	.word	0x0500000f


	//   ....[60]....
        /*0254*/ 	.word	0x0500000f


	//----- nvinfo : EIATTR_COOP_GROUP_INSTR_OFFSETS
	.align		4
.L_11071:
        /*0258*/ 	.byte	0x04, 0x28
        /*025a*/ 	.short	(.L_11073 - .L_11072)


	//   ....[0]....
.L_11072:
        /*025c*/ 	.word	0x00000b50


	//   ....[1]....
        /*0260*/ 	.word	0x00000b80


	//   ....[2]....
        /*0264*/ 	.word	0x00000ba0


	//   ....[3]....
        /*0268*/ 	.word	0x00000bc0


	//   ....[4]....
        /*026c*/ 	.word	0x00000cf0


	//   ....[5]....
        /*0270*/ 	.word	0x00000d10


	//   ....[6]....
        /*0274*/ 	.word	0x00000d30


	//   ....[7]....
        /*0278*/ 	.word	0x00001b70


	//   ....[8]....
        /*027c*/ 	.word	0x00001bf0


	//   ....[9]....
        /*0280*/ 	.word	0x00001c20


	//   ....[10]....
        /*0284*/ 	.word	0x00001c70


	//   ....[11]....
        /*0288*/ 	.word	0x00001cc0


	//   ....[12]....
        /*028c*/ 	.word	0x00001d10


	//   ....[13]....
        /*0290*/ 	.word	0x00001d30


	//   ....[14]....
        /*0294*/ 	.word	0x00001d50


	//   ....[15]....
        /*0298*/ 	.word	0x00002ac0


	//   ....[16]....
        /*029c*/ 	.word	0x00002b00


	//   ....[17]....
        /*02a0*/ 	.word	0x00002b40


	//   ....[18]....
        /*02a4*/ 	.word	0x00002b50


	//   ....[19]....
        /*02a8*/ 	.word	0x00002b60


	//   ....[20]....
        /*02ac*/ 	.word	0x00002b70


	//   ....[21]....
        /*02b0*/ 	.word	0x00002b80


	//   ....[22]....
        /*02b4*/ 	.word	0x00002bd0


	//   ....[23]....
        /*02b8*/ 	.word	0x00002c30


	//   ....[24]....
        /*02bc*/ 	.word	0x00002c60


	//   ....[25]....
        /*02c0*/ 	.word	0x00002c90


	//   ....[26]....
        /*02c4*/ 	.word	0x00002cc0


	//   ....[27]....
        /*02c8*/ 	.word	0x00002cd0


	//   ....[28]....
        /*02cc*/ 	.word	0x00002cf0


	//   ....[29]....
        /*02d0*/ 	.word	0x00003d90


	//   ....[30]....
        /*02d4*/ 	.word	0x00003df0


	//   ....[31]....
        /*02d8*/ 	.word	0x00003e50


	//   ....[32]....
        /*02dc*/ 	.word	0x00003eb0


	//   ....[33]....
        /*02e0*/ 	.word	0x00003f30


	//   ....[34]....
        /*02e4*/ 	.word	0x00003f90


	//   ....[35]....
        /*02e8*/ 	.word	0x00003ff0


	//   ....[36]....
        /*02ec*/ 	.word	0x00004070


	//   ....[37]....
        /*02f0*/ 	.word	0x000040d0


	//   ....[38]....
        /*02f4*/ 	.word	0x00004150


	//   ....[39]....
        /*02f8*/ 	.word	0x000041b0


	//   ....[40]....
        /*02fc*/ 	.word	0x00004230


	//   ....[41]....
        /*0300*/ 	.word	0x00004290


	//   ....[42]....
        /*0304*/ 	.word	0x00004310


	//   ....[43]....
        /*0308*/ 	.word	0x00004370


	//   ....[44]....
        /*030c*/ 	.word	0x000043e0


	//   ....[45]....
        /*0310*/ 	.word	0x00004440


	//   ....[46]....
        /*0314*/ 	.word	0x000044b0


	//   ....[47]....
        /*0318*/ 	.word	0x00004510


	//   ....[48]....
        /*031c*/ 	.word	0x00004590


	//   ....[49]....
        /*0320*/ 	.word	0x000045f0


	//   ....[50]....
        /*0324*/ 	.word	0x00004670


	//   ....[51]....
        /*0328*/ 	.word	0x000046d0


	//   ....[52]....
        /*032c*/ 	.word	0x00004750


	//   ....[53]....
        /*0330*/ 	.word	0x000047b0


	//   ....[54]....
        /*0334*/ 	.word	0x00004830


	//   ....[55]....
        /*0338*/ 	.word	0x00004890


	//   ....[56]....
        /*033c*/ 	.word	0x00004910


	//   ....[57]....
        /*0340*/ 	.word	0x00004970


	//   ....[58]....
        /*0344*/ 	.word	0x000049d0


	//   ....[59]....
        /*0348*/ 	.word	0x00004a50


	//   ....[60]....
        /*034c*/ 	.word	0x00004ac0


	//----- nvinfo : EIATTR_SYSCALL_OFFSETS
	.align		4
.L_11073:
        /*0350*/ 	.byte	0x04, 0x46
        /*0352*/ 	.short	(.L_11075 - .L_11074)


	//   ....[0]....
.L_11074:
        /*0354*/ 	.word	0x00003c20


	//   ....[1]....
        /*0358*/ 	.word	0x00003d20


	//----- nvinfo : EIATTR_EXIT_INSTR_OFFSETS
	.align		4
.L_11075:
        /*035c*/ 	.byte	0x04, 0x1c
        /*035e*/ 	.short	(.L_11077 - .L_11076)


	//   ....[0]....
.L_11076:
        /*0360*/ 	.word	0x00003500


	//   ....[1]....
        /*0364*/ 	.word	0x000035d0


	//   ....[2]....
        /*0368*/ 	.word	0x00003b20


	//   ....[3]....
        /*036c*/ 	.word	0x00003d30


	//----- nvinfo : EIATTR_CRS_STACK_SIZE
	.align		4
.L_11077:
        /*0370*/ 	.byte	0x04, 0x1e
        /*0372*/ 	.short	(.L_11079 - .L_11078)
.L_11078:
        /*0374*/ 	.word	0x00000000


	//----- nvinfo : EIATTR_CBANK_PARAM_SIZE
	.align		4
.L_11079:
        /*0378*/ 	.byte	0x03, 0x19
        /*037a*/ 	.short	0x007c


	//----- nvinfo : EIATTR_PARAM_CBANK
	.align		4
        /*037c*/ 	.byte	0x04, 0x0a
        /*037e*/ 	.short	(.L_11081 - .L_11080)
	.align		4
.L_11080:
        /*0380*/ 	.word	index@(.nv.constant0._ZN4vllm25paged_attention_v1_kernelIfhLi112ELi16ELi128ELNS_18Fp8KVCacheDataTypeE2ELb1EEEvPT_PKS2_PKT0_S8_ifPKiSA_iPKfiiiSC_SC_iiiii)
        /*0384*/ 	.short	0x0210
        /*0386*/ 	.short	0x007c


	//----- nvinfo : EIATTR_SW_WAR
	.align		4
.L_11081:
        /*0388*/ 	.byte	0x04, 0x36
        /*038a*/ 	.short	(.L_11083 - .L_11082)
.L_11082:
        /*038c*/ 	.word	0x00000008
.L_11083:


//--------------------- .nv.info._ZN4vllm25paged_attention_v1_kernelIfhLi96ELi16ELi128ELNS_18Fp8KVCacheDataTypeE2ELb1EEEvPT_PKS2_PKT0_S8_ifPKiSA_iPKfiiiSC_SC_iiiii --------------------------
	.section	.nv.info._ZN4vllm25paged_attention_v1_kernelIfhLi96ELi16ELi128ELNS_18Fp8KVCacheDataTypeE2ELb1EEEvPT_PKS2_PKT0_S8_ifPKiSA_iPKfiiiSC_SC_iiiii,"",@"SHT_CUDA_INFO"
	.sectionflags	@""
	.align	4


	//----- nvinfo : EIATTR_CUDA_API_VERSION
	.align		4
        /*0000*/ 	.byte	0x04, 0x37
        /*0002*/ 	.short	(.L_11085 - .L_11084)
.L_11084:
        /*0004*/ 	.word	0x00000082


	//----- nvinfo : EIATTR_KPARAM_INFO
	.align		4
.L_11085:
        /*0008*/ 	.byte	0x04, 0x17
        /*000a*/ 	.short	(.L_11087 - .L_11086)
.L_11086:
        /*000c*/ 	.word	0x00000000
        /*0010*/ 	.short	0x0013
        /*0012*/ 	.short	0x0078
        /*0014*/ 	.byte	0x00, 0xf0, 0x11, 0x00


	//----- nvinfo : EIATTR_KPARAM_INFO
	.align		4
.L_11087:
        /*0018*/ 	.byte	0x04, 0x17
        /*001a*/ 	.short	(.L_11089 - .L_11088)
.L_11088:
        /*001c*/ 	.word	0x00000000
        /*0020*/ 	.short	0x0012
        /*0022*/ 	.short	0x0074
        /*0024*/ 	.byte	0x00, 0xf0, 0x11, 0x00


	//----- nvinfo : EIATTR_KPARAM_INFO
	.align		4
.L_11089:
        /*0028*/ 	.byte	0x04, 0x17
        /*002a*/ 	.short	(.L_11091 - .L_11090)
.L_11090:
        /*002c*/ 	.word	0x00000000
        /*0030*/ 	.short	0x0011
        /*0032*/ 	.short	0x0070
        /*0034*/ 	.byte	0x00, 0xf0, 0x11, 0x00


	//----- nvinfo : EIATTR_KPARAM_INFO
	.align		4
.L_11091:
        /*0038*/ 	.byte	0x04, 0x17
        /*003a*/ 	.short	(.L_11093 - .L_11092)
.L_11092:
        /*003c*/ 	.word	0x00000000
        /*0040*/ 	.short	0x0010
        /*0042*/ 	.short	0x006c
        /*0044*/ 	.byte	0x00, 0xf0, 0x11, 0x00


	//----- nvinfo : EIATTR_KPARAM_INFO
	.align		4
.L_11093:
        /*0048*/ 	.byte	0x04, 0x17
        /*004a*/ 	.short	(.L_11095 - .L_11094)
.L_11094:
        /*004c*/ 	.word	0x00000000
        /*0050*/ 	.short	0x000f
        /*0052*/ 	.short	0x0068
        /*0054*/ 	.byte	0x00, 0xf0, 0x11, 0x00


	//----- nvinfo : EIATTR_KPARAM_INFO
	.align		4
.L_11095:
        /*0058*/ 	.byte	0x04, 0x17
        /*005a*/ 	.short	(.L_11097 - .L_11096)
.L_11096:
        /*005c*/ 	.word	0x00000000
        /*0060*/ 	.short	0x000e
        /*0062*/ 	.short	0x0060
        /*0064*/ 	.byte	0x00, 0xf0, 0x21, 0x00


	//----- nvinfo : EIATTR_KPARAM_INFO
	.align		4
.L_11097:
        /*0068*/ 	.byte	0x04, 0x17
        /*006a*/ 	.short	(.L_11099 - .L_11098)
.L_11098:
        /*006c*/ 	.word	0x00000000
        /*0070*/ 	.short	0x000d
        /*0072*/ 	.short	0x0058
        /*0074*/ 	.byte	0x00, 0xf0, 0x21, 0x00


	//----- nvinfo : EIATTR_KPARAM_INFO
	.align		4
.L_11099:
        /*0078*/ 	.byte	0x04, 0x17
        /*007a*/ 	.short	(.L_11101 - .L_11100)
.L_11100:
        /*007c*/ 	.word	0x00000000
        /*0080*/ 	.short	0x000c
        /*0082*/ 	.short	0x0050
        /*0084*/ 	.byte	0x00, 0xf0, 0x11, 0x00


	//----- nvinfo : EIATTR_KPARAM_INFO
	.align		4
.L_11101:
        /*0088*/ 	.byte	0x04, 0x17
        /*008a*/ 	.short	(.L_11103 - .L_11102)
.L_11102:
        /*008c*/ 	.word	0x00000000
        /*0090*/ 	.short	0x000b
        /*0092*/ 	.short	0x004c
        /*0094*/ 	.byte	0x00, 0xf0, 0x11, 0x00


	//----- nvinfo : EIATTR_KPARAM_INFO
	.align		4
.L_11103:
        /*0098*/ 	.byte	0x04, 0x17
        /*009a*/ 	.short	(.L_11105 - .L_11104)
.L_11104:
        /*009c*/ 	.word	0x00000000
        /*00a0*/ 	.short	0x000a
        /*00a2*/ 	.short	0x0048
        /*00a4*/ 	.byte	0x00, 0xf0, 0x11, 0x00


	//----- nvinfo : EIATTR_KPARAM_INFO
	.align		4
.L_11105:
        /*00a8*/ 	.byte	0x04, 0x17
        /*00aa*/ 	.short	(.L_11107 - .L_11106)
.L_11106:
        /*00ac*/ 	.word	0x00000000
        /*00b0*/ 	.short	0x0009
        /*00b2*/ 	.short	0x0040
        /*00b4*/ 	.byte	0x00, 0xf0, 0x21, 0x00


	//----- nvinfo : EIATTR_KPARAM_INFO
	.align		4
.L_11107:
        /*00b8*/ 	.byte	0x04, 0x17
        /*00ba*/ 	.short	(.L_11109 - .L_11108)
.L_11108:
        /*00bc*/ 	.word	0x00000000
        /*00c0*/ 	.short	0x0008
        /*00c2*/ 	.short	0x0038
        /*00c4*/ 	.byte	0x00, 0xf0, 0x11, 0x00


	//----- nvinfo : EIATTR_KPARAM_INFO
	.align		4
.L_11109:
        /*00c8*/ 	.byte	0x04, 0x17
        /*00ca*/ 	.short	(.L_11111 - .L_11110)
.L_11110:
        /*00cc*/ 	.word	0x00000000
        /*00d0*/ 	.short	0x0007
        /*00d2*/ 	.short	0x0030
        /*00d4*/ 	.byte	0x00, 0xf0, 0x21, 0x00


	//----- nvinfo : EIATTR_KPARAM_INFO
	.align		4
.L_11111:
        /*00d8*/ 	.byte	0x04, 0x17
        /*00da*/ 	.short	(.L_11113 - .L_11112)
.L_11112:
        /*00dc*/ 	.word	0x00000000
        /*00e0*/ 	.short	0x0006
        /*00e2*/ 	.short	0x0028
        /*00e4*/ 	.byte	0x00, 0xf0, 0x21, 0x00


	//----- nvinfo : EIATTR_KPARAM_INFO
	.align		4
.L_11113:
        /*00e8*/ 	.byte	0x04, 0x17
        /*00ea*/ 	.short	(.L_11115 - .L_11114)
.L_11114:
        /*00ec*/ 	.word	0x00000000
        /*00f0*/ 	.short	0x0005
        /*00f2*/ 	.short	0x0024
        /*00f4*/ 	.byte	0x00, 0xf0, 0x11, 0x00


	//----- nvinfo : EIATTR_KPARAM_INFO
	.align		4
.L_11115:
        /*00f8*/ 	.byte	0x04, 0x17
        /*00fa*/ 	.short	(.L_11117 - .L_11116)
.L_11116:
        /*00fc*/ 	.word	0x00000000
        /*0100*/ 	.short	0x0004
        /*0102*/ 	.short	0x0020
        /*0104*/ 	.byte	0x00, 0xf0, 0x11, 0x00


	//----- nvinfo : EIATTR_KPARAM_INFO
	.align		4
.L_11117:
        /*0108*/ 	.byte	0x04, 0x17
        /*010a*/ 	.short	(.L_11119 - .L_11118)
.L_11118:
        /*010c*/ 	.word	0x00000000
        /*0110*/ 	.short	0x0003
        /*0112*/ 	.short	0x0018
        /*0114*/ 	.byte	0x00, 0xf0, 0x21, 0x00


	//----- nvinfo : EIATTR_KPARAM_INFO
	.align		4
.L_11119:
        /*0118*/ 	.byte	0x04, 0x17
        /*011a*/ 	.short	(.L_11121 - .L_11120)
.L_11120:
        /*011c*/ 	.word	0x00000000
        /*0120*/ 	.short	0x0002
        /*0122*/ 	.short	0x0010
        /*0124*/ 	.byte	0x00, 0xf0, 0x21, 0x00


	//----- nvinfo : EIATTR_KPARAM_INFO
	.align		4
.L_11121:
        /*0128*/ 	.byte	0x04, 0x17
        /*012a*/ 	.short	(.L_11123 - .L_11122)
.L_11122:
        /*012c*/ 	.word	0x00000000
        /*0130*/ 	.short	0x0001
        /*0132*/ 	.short	0x0008
        /*0134*/ 	.byte	0x00, 0xf0, 0x21, 0x00


	//----- nvinfo : EIATTR_KPARAM_INFO
	.align		4
.L_11123:
        /*0138*/ 	.byte	0x04, 0x17
        /*013a*/ 	.short	(.L_11125 - .L_11124)
.L_11124:
        /*013c*/ 	.word	0x00000000
        /*0140*/ 	.short	0x0000
        /*0142*/ 	.short	0x0000
        /*0144*/ 	.byte	0x00, 0xf0, 0x21, 0x00


	//----- nvinfo : EIATTR_SPARSE_MMA_MASK
	.align		4
.L_11125:
        /*0148*/ 	.byte	0x03, 0x50
        /*014a*/ 	.short	0x0000


	//----- nvinfo : EIATTR_MAXREG_COUNT
	.align		4
        /*014c*/ 	.byte	0x03, 0x1b
        /*014e*/ 	.short	0x00ff


	//----- nvinfo : EIATTR_NUM_BARRIERS
	.align		4
        /*0150*/ 	.byte	0x02, 0x4c
        /*0152*/ 	.byte	0x01
	.zero		1


	//----- nvinfo : EIATTR_EXTERNS
	.align		4
        /*0154*/ 	.byte	0x04, 0x0f
        /*0156*/ 	.short	(.L_11127 - .L_11126)


	//   ....[0]....
	.align		4
.L_11126:
        /*0158*/ 	.word	index@(__assertfail)


	//----- nvinfo : EIATTR_MERCURY_ISA_VERSION
	.align		4
.L_11127:
        /*015c*/ 	.byte	0x03, 0x5f
        /*015e*/ 	.short	0x0101


	//----- nvinfo : EIATTR_COOP_GROUP_MASK_REGIDS
	.align		4
        /*0160*/ 	.byte	0x04, 0x29
        /*0162*/ 	.short	(.L_11129 - .L_11128)


	//   ....[0]....
.L_11128:
        /*0164*/ 	.word	0xffffffff


	//   ....[1]....
        /*0168*/ 	.word	0xffffffff


	//   ....[2]....
        /*016c*/ 	.word	0xffffffff


	//   ....[3]....
        /*0170*/ 	.word	0xffffffff


	//   ....[4]....
        /*0174*/ 	.word	0xffffffff


	//   ....[5]....
        /*0178*/ 	.word	0xffffffff


	//   ....[6]....
        /*017c*/ 	.word	0xffffffff


	//   ....[7]....
        /*0180*/ 	.word	0xffffffff


	//   ....[8]....
        /*0184*/ 	.word	0xffffffff


	//   ....[9]....
        /*0188*/ 	.word	0xffffffff


	//   ....[10]....
        /*018c*/ 	.word	0xffffffff


	//   ....[11]....
        /*0190*/ 	.word	0xffffffff


	//   ....[12]....
        /*0194*/ 	.word	0xffffffff


	//   ....[13]....
        /*0198*/ 	.word	0xffffffff


	//   ....[14]....
        /*019c*/ 	.word	0xffffffff


	//   ....[15]....
        /*01a0*/ 	.word	0xffffffff


	//   ....[16]....
        /*01a4*/ 	.word	0xffffffff


	//   ....[17]....
        /*01a8*/ 	.word	0xffffffff


	//   ....[18]....
        /*01ac*/ 	.word	0xffffffff


	//   ....[19]....
        /*01b0*/ 	.word	0xffffffff


	//   ....[20]....
        /*01b4*/ 	.word	0xffffffff


	//   ....[21]....
        /*01b8*/ 	.word	0xffffffff


	//   ....[22]....
        /*01bc*/ 	.word	0xffffffff


	//   ....[23]....
        /*01c0*/ 	.word	0xffffffff


	//   ....[24]....
        /*01c4*/ 	.word	0xffffffff


	//   ....[25]....
        /*01c8*/ 	.word	0xffffffff


	//   ....[26]....
        /*01cc*/ 	.word	0xffffffff


	//   ....[27]....
        /*01d0*/ 	.word	0x0500000f


	//   ....[28]....
        /*01d4*/ 	.word	0x0500000f


	//   ....[29]....
        /*01d8*/ 	.word	0x0500000f


	//   ....[30]....
        /*01dc*/ 	.word	0x0500000f


	//   ....[31]....
        /*01e0*/ 	.word	0x0500000f


	//   ....[32]....
        /*01e4*/ 	.word	0x0500000f


	//   ....[33]....
        /*01e8*/ 	.word	0x0500000f


	//   ....[34]....
        /*01ec*/ 	.word	0x0500000f


	//   ....[35]....
        /*01f0*/ 	.word	0x0500000f


	//   ....[36]....
        /*01f4*/ 	.word	0x0500000f


	//   ....[37]....
        /*01f8*/ 	.word	0x0500000f


	//   ....[38]....
        /*01fc*/ 	.word	0x0500000f


	//   ....[39]....
        /*0200*/ 	.word	0x0500000f


	//   ....[40]....
        /*0204*/ 	.word	0x0500000f


	//   ....[41]....
        /*0208*/ 	.word	0x0500000f


	//   ....[42]....
        /*020c*/ 	.word	0x0500000f


	//   ....[43]....
        /*0210*/ 	.word	0x0500000f


	//   ....[44]....
        /*0214*/ 	.word	0x0500000f


	//   ....[45]....
        /*0218*/ 	.word	0x0500000f


	//   ....[46]....
        /*021c*/ 	.word	0x0500000f


	//   ....[47]....
        /*0220*/ 	.word	0x0500000f


	//   ....[48]....
        /*0224*/ 	.word	0x0500000f


	//   ....[49]....
        /*0228*/ 	.word	0x0500000f


	//   ....[50]....
        /*022c*/ 	.word	0x0500000f


	//   ....[51]....
        /*0230*/ 	.word	0x0500000f


	//   ....[52]....
        /*0234*/ 	.word	0x0500000f


	//   ....[53]....
        /*0238*/ 	.word	0x0500000f


	//   ....[54]....
        /*023c*/ 	.word	0x0500000f


	//----- nvinfo : EIATTR_COOP_GROUP_INSTR_OFFSETS
	.align		4
.L_11129:
        /*0240*/ 	.byte	0x04, 0x28
        /*0242*/ 	.short	(.L_11131 - .L_11130)


	//   ....[0]....
.L_11130:
        /*0244*/ 	.word	0x00000b40


	//   ....[1]....
        /*0248*/ 	.word	0x00000b70


	//   ....[2]....
        /*024c*/ 	.word	0x00000b90


	//   ....[3]....
        /*0250*/ 	.word	0x00000bb0


	//   ....[4]....
        /*0254*/ 	.word	0x00000ce0


	//   ....[5]....
        /*0258*/ 	.word	0x00000d00


	//   ....[6]....
        /*025c*/ 	.word	0x00000d20


	//   ....[7]....
        /*0260*/ 	.word	0x00001b60


	//   ....[8]....
        /*0264*/ 	.word	0x00001be0


	//   ....[9]....
        /*0268*/ 	.word	0x00001c10


	//   ....[10]....
        /*026c*/ 	.word	0x00001c60


	//   ....[11]....
        /*0270*/ 	.word	0x00001cb0


	//   ....[12]....
        /*0274*/ 	.word	0x00001d00


	//   ....[13]....
        /*0278*/ 	.word	0x00001d20


	//   ....[14]....
        /*027c*/ 	.word	0x00001d40


	//   ....[15]....
        /*0280*/ 	.word	0x00002ad0


	//   ....[16]....
        /*0284*/ 	.word	0x00002b10


	//   ....[17]....
        /*0288*/ 	.word	0x00002b50


	//   ....[18]....
        /*028c*/ 	.word	0x00002b80


	//   ....[19]....
        /*0290*/ 	.word	0x00002b90


	//   ....[20]....
        /*0294*/ 	.word	0x00002ba0


	//   ....[21]....
        /*0298*/ 	.word	0x00002bc0


	//   ....[22]....
        /*029c*/ 	.word	0x00002bf0


	//   ....[23]....
        /*02a0*/ 	.word	0x00002c10


	//   ....[24]....
        /*02a4*/ 	.word	0x00002c30


	//   ....[25]....
        /*02a8*/ 	.word	0x00002c50


	//   ....[26]....
        /*02ac*/ 	.word	0x00002c70


	//   ....[27]....
        /*02b0*/ 	.word	0x00003b80


	//   ....[28]....
        /*02b4*/ 	.word	0x00003be0


	//   ....[29]....
        /*02b8*/ 	.word	0x00003c40


	//   ....[30]....
        /*02bc*/ 	.word	0x00003ca0


	//   ....[31]....
        /*02c0*/ 	.word	0x00003d20


	//   ....[32]....
        /*02c4*/ 	.word	0x00003d80


	//   ....[33]....
        /*02c8*/ 	.word	0x00003de0


	//   ....[34]....
        /*02cc*/ 	.word	0x00003e60


	//   ....[35]....
        /*02d0*/ 	.word	0x00003ec0


	//   ....[36]....
        /*02d4*/ 	.word	0x00003f30


	//   ....[37]....
        /*02d8*/ 	.word	0x00003f90


	//   ....[38]....
        /*02dc*/ 	.word	0x00004010


	//   ....[39]....
        /*02e0*/ 	.word	0x00004070


	//   ....[40]....
        /*02e4*/ 	.word	0x000040f0


	//   ....[41]....
        /*02e8*/ 	.word	0x00004150


	//   ....[42]....
        /*02ec*/ 	.word	0x000041d0


	//   ....[43]....
        /*02f0*/ 	.word	0x00004230


	//   ....[44]....
        /*02f4*/ 	.word	0x000042b0


	//   ....[45]....
        /*02f8*/ 	.word	0x00004310


	//   ....[46]....
        /*02fc*/ 	.word	0x00004390


	//   ....[47]....
        /*0300*/ 	.word	0x000043f0


	//   ....[48]....
        /*0304*/ 	.word	0x00004470


	//   ....[49]....
        /*0308*/ 	.word	0x000044d0


	//   ....[50]....
        /*030c*/ 	.word	0x00004550


	//   ....[51]....
        /*0310*/ 	.word	0x000045b0


	//   ....[52]....
        /*0314*/ 	.word	0x00004620


	//   ....[53]....
        /*0318*/ 	.word	0x00004680


	//   ....[54]....
        /*031c*/ 	.word	0x000046f0


	//----- nvinfo : EIATTR_SYSCALL_OFFSETS
	.align		4
.L_11131:
        /*0320*/ 	.byte	0x04, 0x46
        /*0322*/ 	.short	(.L_11133 - .L_11132)


	//   ....[0]....
.L_11132:
        /*0324*/ 	.word	0x00003a10


	//   ....[1]....
        /*0328*/ 	.word	0x00003b10


	//----- nvinfo : EIATTR_EXIT_INSTR_OFFSETS
	.align		4
.L_11133:
        /*032c*/ 	.byte	0x04, 0x1c
        /*032e*/ 	.short	(.L_11135 - .L_11134)


	//   ....[0]....
.L_11134:
        /*0330*/ 	.word	0x000033b0


	//   ....[1]....
        /*0334*/ 	.word	0x00003480


	//   ....[2]....
        /*0338*/ 	.word	0x00003910


	//   ....[3]....
        /*033c*/ 	.word	0x00003b20


	//----- nvinfo : EIATTR_CRS_STACK_SIZE
	.align		4
.L_11135:
        /*0340*/ 	.byte	0x04, 0x1e
        /*0342*/ 	.short	(.L_11137 - .L_11136)
.L_11136:
        /*0344*/ 	.word	0x00000000


	//----- nvinfo : EIATTR_CBANK_PARAM_SIZE
	.align		4
.L_11137:
        /*0348*/ 	.byte	0x03, 0x19
        /*034a*/ 	.short	0x007c


	//----- nvinfo : EIATTR_PARAM_CBANK
	.align		4
        /*034c*/ 	.byte	0x04, 0x0a
        /*034e*/ 	.short	(.L_11139 - .L_11138)
	.align		4
.L_11138:
        /*0350*/ 	.word	index@(.nv.constant0._ZN4vllm25paged_attention_v1_kernelIfhLi96ELi16ELi128ELNS_18Fp8KVCacheDataTypeE2ELb1EEEvPT_PKS2_PKT0_S8_ifPKiSA_iPKfiiiSC_SC_iiiii)
        /*0354*/ 	.short	0x0210
        /*0356*/ 	.short	0x007c


	//----- nvinfo : EIATTR_SW_WAR
	.align		4
.L_11139:
        /*0358*/ 	.byte	0x04, 0x36
        /*035a*/ 	.short	(.L_11141 - .L_11140)
.L_11140:
        /*035c*/ 	.word	0x00000008
.L_11141:


//--------------------- .nv.info._ZN4vllm25paged_attention_v1_kernelIfhLi80ELi16ELi128ELNS_18Fp8KVCacheDataTypeE2ELb1EEEvPT_PKS2_PKT0_S8_ifPKiSA_iPKfiiiSC_SC_iiiii --------------------------
	.section	.nv.info._ZN4vllm25paged_attention_v1_kernelIfhLi80ELi16ELi128ELNS_18Fp8KVCacheDataTypeE2ELb1EEEvPT_PKS2_PKT0_S8_ifPKiSA_iPKfiiiSC_SC_iiiii,"",@"SHT_CUDA_INFO"
	.sectionflags	@""
	.align	4


	//----- nvinfo : EIATTR_CUDA_API_VERSION
	.align		4
        /*0000*/ 	.byte	0x04, 0x37
        /*0002*/ 	.short	(.L_11143 - .L_11142)
.L_11142:
        /*0004*/ 	.word	0x00000082


	//----- nvinfo : EIATTR_KPARAM_INFO
	.align		4
.L_11143:
        /*0008*/ 	.byte	0x04, 0x17
        /*000a*/ 	.short	(.L_11145 - .L_11144)
.L_11144:
        /*000c*/ 	.word	0x00000000
        /*0010*/ 	.short	0x0013
        /*0012*/ 	.short	0x0078
        /*0014*/ 	.byte	0x00, 0xf0, 0x11, 0x00


	//----- nvinfo : EIATTR_KPARAM_INFO
	.align		4
.L_11145:
        /*0018*/ 	.byte	0x04, 0x17
        /*001a*/ 	.short	(.L_11147 - .L_11146)
.L_11146:
        /*001c*/ 	.word	0x00000000
        /*0020*/ 	.short	0x0012
        /*0022*/ 	.short	0x0074
        /*0024*/ 	.byte	0x00, 0xf0, 0x11, 0x00


	//----- nvinfo : EIATTR_KPARAM_INFO
	.align		4
.L_11147:
        /*0028*/ 	.byte	0x04, 0x17
        /*002a*/ 	.short	(.L_11149 - .L_11148)
.L_11148:
        /*002c*/ 	.word	0x00000000
        /*0030*/ 	.short	0x0011
        /*0032*/ 	.short	0x0070
        /*0034*/ 	.byte	0x00, 0xf0, 0x11, 0x00


	//----- nvinfo : EIATTR_KPARAM_INFO
	.align		4
.L_11149:
        /*0038*/ 	.byte	0x04, 0x17
        /*003a*/ 	.short	(.L_11151 - .L_11150)
.L_11150:
        /*003c*/ 	.word	0x00000000
        /*0040*/ 	.short	0x0010
        /*0042*/ 	.short	0x006c
        /*0044*/ 	.byte	0x00, 0xf0, 0x11, 0x00


	//----- nvinfo : EIATTR_KPARAM_INFO
	.align		4
.L_11151:
        /*0048*/ 	.byte	0x04, 0x17
        /*004a*/ 	.short	(.L_11153 - .L_11152)
.L_11152:
        /*004c*/ 	.word	0x00000000
        /*0050*/ 	.short	0x000f
        /*0052*/ 	.short	0x0068
        /*0054*/ 	.byte	0x00, 0xf0, 0x11, 0x00


	//----- nvinfo : EIATTR_KPARAM_INFO
	.align		4
.L_11153:
        /*0058*/ 	.byte	0x04, 0x17
        /*005a*/ 	.short	(.L_11155 - .L_11154)
.L_11154:
        /*005c*/ 	.word	0x00000000
        /*0060*/ 	.short	0x000e
        /*0062*/ 	.short	0x0060
        /*0064*/ 	.byte	0x00, 0xf0, 0x21, 0x00


	//----- nvinfo : EIATTR_KPARAM_INFO
	.align		4
.L_11155:
        /*0068*/ 	.byte	0x04, 0x17
        /*006a*/ 	.short	(.L_11157 - .L_11156)
.L_11156:
        /*006c*/ 	.word	0x00000000
        /*0070*/ 	.short	0x000d
        /*0072*/ 	.short	0x0058
        /*0074*/ 	.byte	0x00, 0xf0, 0x21, 0x00


	//----- nvinfo : EIATTR_KPARAM_INFO
	.align		4
.L_11157:
        /*0078*/ 	.byte	0x04, 0x17
        /*007a*/ 	.short	(.L_11159 - .L_11158)
.L_11158:
        /*007c*/ 	.word	0x00000000
        /*0080*/ 	.short	0x000c
        /*0082*/ 	.short	0x0050
        /*0084*/ 	.byte	0x00, 0xf0, 0x11, 0x00


	//----- nvinfo : EIATTR_KPARAM_INFO
	.align		4
.L_11159:
        /*0088*/ 	.byte	0x04, 0x17
        /*008a*/ 	.short	(.L_11161 - .L_11160)
.L_11160:
        /*008c*/ 	.word	0x00000000
        /*0090*/ 	.short	0x000b
        /*0092*/ 	.short	0x004c
        /*0094*/ 	.byte	0x00, 0xf0, 0x11, 0x00


	//----- nvinfo : EIATTR_KPARAM_INFO
	.align		4
.L_11161:
        /*0098*/ 	.byte	0x04, 0x17
        /*009a*/ 	.short	(.L_11163 - .L_11162)
.L_11162:
        /*009c*/ 	.word	0x00000000
        /*00a0*/ 	.short	0x000a
        /*00a2*/ 	.short	0x0048
        /*00a4*/ 	.byte	0x00, 0xf0, 0x11, 0x00


	//----- nvinfo : EIATTR_KPARAM_INFO
	.align		4
.L_11163:
        /*00a8*/ 	.byte	0x04, 0x17
        /*00aa*/ 	.short	(.L_11165 - .L_11164)
.L_11164:
        /*00ac*/ 	.word	0x00000000
        /*00b0*/ 	.short	0x0009
        /*00b2*/ 	.short	0x0040
        /*00b4*/ 	.byte	0x00, 0xf0, 0x21, 0x00


	//----- nvinfo : EIATTR_KPARAM_INFO
	.align		4
.L_11165:
        /*00b8*/ 	.byte	0x04, 0x17
        /*00ba*/ 	.short	(.L_11167 - .L_11166)
.L_11166:
        /*00bc*/ 	.word	0x00000000
        /*00c0*/ 	.short	0x0008
        /*00c2*/ 	.short	0x0038
        /*00c4*/ 	.byte	0x00, 0xf0, 0x11, 0x00


	//----- nvinfo : EIATTR_KPARAM_INFO
	.align		4
.L_11167:
        /*00c8*/ 	.byte	0x04, 0x17
        /*00ca*/ 	.short	(.L_11169 - .L_11168)
.L_11168:
        /*00cc*/ 	.word	0x00000000
        /*00d0*/ 	.short	0x0007
        /*00d2*/ 	.short	0x0030
        /*00d4*/ 	.byte	0x00, 0xf0, 0x21, 0x00


	//----- nvinfo : EIATTR_KPARAM_INFO
	.align		4
.L_11169:
        /*00d8*/ 	.byte	0x04, 0x17
        /*00da*/ 	.short	(.L_11171 - .L_11170)
.L_11170:
        /*00dc*/ 	.word	0x00000000
        /*00e0*/ 	.short	0x0006
        /*00e2*/ 	.short	0x0028
        /*00e4*/ 	.byte	0x00, 0xf0, 0x21, 0x00


	//----- nvinfo : EIATTR_KPARAM_INFO
	.align		4
.L_11171:
        /*00e8*/ 	.byte	0x04, 0x17
        /*00ea*/ 	.short	(.L_11173 - .L_11172)
.L_11172:
        /*00ec*/ 	.word	0x00000000
        /*00f0*/ 	.short	0x0005
        /*00f2*/ 	.short	0x0024
        /*00f4*/ 	.byte	0x00, 0xf0, 0x11, 0x00


	//----- nvinfo : EIATTR_KPARAM_INFO
	.align		4
.L_11173:
        /*00f8*/ 	.byte	0x04, 0x17
        /*00fa*/ 	.short	(.L_11175 - .L_11174)
.L_11174:
        /*00fc*/ 	.word	0x00000000
        /*0100*/ 	.short	0x0004
        /*0102*/ 	.short	0x0020
        /*0104*/ 	.byte	0x00, 0xf0, 0x11, 0x00


	//----- nvinfo : EIATTR_KPARAM_INFO
	.align		4
.L_11175:
        /*0108*/ 	.byte	0x04, 0x17
        /*010a*/ 	.short	(.L_11177 - .L_11176)
.L_11176:
        /*010c*/ 	.word	0x00000000
        /*0110*/ 	.short	0x0003
        /*0112*/ 	.short	0x0018
        /*0114*/ 	.byte	0x00, 0xf0, 0x21, 0x00


	//----- nvinfo : EIATTR_KPARAM_INFO
	.align		4
.L_11177:
        /*0118*/ 	.byte	0x04, 0x17
        /*011a*/ 	.short	(.L_11179 - .L_11178)
.L_11178:
        /*011c*/ 	.word	0x00000000
        /*0120*/ 	.short	0x0002
        /*0122*/ 	.short	0x0010
        /*0124*/ 	.byte	0x00, 0xf0, 0x21, 0x00


	//----- nvinfo : EIATTR_KPARAM_INFO
	.align		4
.L_11179:
        /*0128*/ 	.byte	0x04, 0x17
        /*012a*/ 	.short	(.L_11181 - .L_11180)
.L_11180:
        /*012c*/ 	.word	0x00000000
        /*0130*/ 	.short	0x0001
        /*0132*/ 	.short	0x0008
        /*0134*/ 	.byte	0x00, 0xf0, 0x21, 0x00


	//----- nvinfo : EIATTR_KPARAM_INFO
	.align		4
.L_11181:
        /*0138*/ 	.byte	0x04, 0x17
        /*013a*/ 	.short	(.L_11183 - .L_11182)
.L_11182:
        /*013c*/ 	.word	0x00000000
        /*0140*/ 	.short	0x0000
        /*0142*/ 	.short	0x0000
        /*0144*/ 	.byte	0x00, 0xf0, 0x21, 0x00


	//----- nvinfo : EIATTR_SPARSE_MMA_MASK
	.align		4
.L_11183:
        /*0148*/ 	.byte	0x03, 0x50
        /*014a*/ 	.short	0x0000


	//----- nvinfo : EIATTR_MAXREG_COUNT
	.align		4
        /*014c*/ 	.byte	0x03, 0x1b
        /*014e*/ 	.short	0x00ff


	//----- nvinfo : EIATTR_NUM_BARRIERS
	.align		4
        /*0150*/ 	.byte	0x02, 0x4c
        /*0152*/ 	.byte	0x01
	.zero		1


	//----- nvinfo : EIATTR_EXTERNS
	.align		4
        /*0154*/ 	.byte	0x04, 0x0f
        /*0156*/ 	.short	(.L_11185 - .L_11184)


	//   ....[0]....
	.align		4
.L_11184:
        /*0158*/ 	.word	index@(__assertfail)


	//----- nvinfo : EIATTR_MERCURY_ISA_VERSION
	.align		4
.L_11185:
        /*015c*/ 	.byte	0x03, 0x5f
        /*015e*/ 	.short	0x0101


	//----- nvinfo : EIATTR_COOP_GROUP_MASK_REGIDS
	.align		4
        /*0160*/ 	.byte	0x04, 0x29
        /*0162*/ 	.short	(.L_11187 - .L_11186)


	//   ....[0]....
.L_11186:
        /*0164*/ 	.word	0xffffffff


	//   ....[1]....
        /*0168*/ 	.word	0xffffffff


	//   ....[2]....
        /*016c*/ 	.word	0xffffffff


	//   ....[3]....
        /*0170*/ 	.word	0xffffffff


	//   ....[4]....
        /*0174*/ 	.word	0xffffffff


	//   ....[5]....
        /*0178*/ 	.word	0xffffffff


	//   ....[6]....
        /*017c*/ 	.word	0xffffffff


	//   ....[7]....
        /*0180*/ 	.word	0xffffffff


	//   ....[8]....
        /*0184*/ 	.word	0xffffffff


	//   ....[9]....
        /*0188*/ 	.word	0xffffffff


	//   ....[10]....
        /*018c*/ 	.word	0xffffffff


	//   ....[11]....
        /*0190*/ 	.word	0xffffffff


	//   ....[12]....
        /*0194*/ 	.word	0xffffffff


	//   ....[13]....
        /*0198*/ 	.word	0xffffffff


	//   ....[14]....
        /*019c*/ 	.word	0xffffffff


	//   ....[15]....
        /*01a0*/ 	.word	0xffffffff


	//   ....[16]....
        /*01a4*/ 	.word	0xffffffff


	//   ....[17]....
        /*01a8*/ 	.word	0xffffffff


	//   ....[18]....
        /*01ac*/ 	.word	0xffffffff


	//   ....[19]....
        /*01b0*/ 	.word	0xffffffff


	//   ....[20]....
        /*01b4*/ 	.word	0xffffffff


	//   ....[21]....
        /*01b8*/ 	.word	0xffffffff


	//   ....[22]....
        /*01bc*/ 	.word	0xffffffff


	//   ....[23]....
        /*01c0*/ 	.word	0xffffffff


	//   ....[24]....
        /*01c4*/ 	.word	0xffffffff


	//   ....[25]....
        /*01c8*/ 	.word	0x0500000f


	//   ....[26]....
        /*01cc*/ 	.word	0x0500000f


	//   ....[27]....
        /*01d0*/ 	.word	0x0500000f


	//   ....[28]....
        /*01d4*/ 	.word	0x0500000f


	//   ....[29]....
        /*01d8*/ 	.word	0x0500000f


	//   ....[30]....
        /*01dc*/ 	.word	0x0500000f


	//   ....[31]....
        /*01e0*/ 	.word	0x0500000f


	//   ....[32]....
        /*01e4*/ 	.word	0x0500000f


	//   ....[33]....
        /*01e8*/ 	.word	0x0500000f


	//   ....[34]....
        /*01ec*/ 	.word	0x0500000f


	//   ....[35]....
        /*01f0*/ 	.word	0x0500000f


	//   ....[36]....
        /*01f4*/ 	.word	0x0500000f


	//   ....[37]....
        /*01f8*/ 	.word	0x0500000f


	//   ....[38]....
        /*01fc*/ 	.word	0x0500000f


	//   ....[39]....
        /*0200*/ 	.word	0x0500000f


	//   ....[40]....
        /*0204*/ 	.word	0x0500000f


	//   ....[41]....
        /*0208*/ 	.word	0x0500000f


	//   ....[42]....
        /*020c*/ 	.word	0x0500000f


	//   ....[43]....
        /*0210*/ 	.word	0x0500000f


	//   ....[44]....
        /*0214*/ 	.word	0x0500000f


	//   ....[45]....
        /*0218*/ 	.word	0x0500000f


	//   ....[46]....
        /*021c*/ 	.word	0x0500000f


	//   ....[47]....
        /*0220*/ 	.word	0x0500000f


	//   ....[48]....
        /*0224*/ 	.word	0x0500000f


	//----- nvinfo : EIATTR_COOP_GROUP_INSTR_OFFSETS
	.align		4
.L_11187:
        /*0228*/ 	.byte	0x04, 0x28
        /*022a*/ 	.short	(.L_11189 - .L_11188)


	//   ....[0]....
.L_11188:
        /*022c*/ 	.word	0x00000b40


	//   ....[1]....
        /*0230*/ 	.word	0x00000b70


	//   ....[2]....
        /*0234*/ 	.word	0x00000b90


	//   ....[3]....
        /*0238*/ 	.word	0x00000bb0


	//   ....[4]....
        /*023c*/ 	.word	0x00000ce0


	//   ....[5]....
        /*0240*/ 	.word	0x00000d00


	//   ....[6]....
        /*0244*/ 	.word	0x00000d20


	//   ....[7]....
        /*0248*/ 	.word	0x00001b60


	//   ....[8]....
        /*024c*/ 	.word	0x00001be0


	//   ....[9]....
        /*0250*/ 	.word	0x00001c10


	//   ....[10]....
        /*0254*/ 	.word	0x00001c60


	//   ....[11]....
        /*0258*/ 	.word	0x00001cb0


	//   ....[12]....
        /*025c*/ 	.word	0x00001d00


	//   ....[13]....
        /*0260*/ 	.word	0x00001d20


	//   ....[14]....
        /*0264*/ 	.word	0x00001d40


	//   ....[15]....
        /*0268*/ 	.word	0x00002b20


	//   ....[16]....
        /*026c*/ 	.word	0x00002b60


	//   ....[17]....
        /*0270*/ 	.word	0x00002b70


	//   ....[18]....
        /*0274*/ 	.word	0x00002b80


	//   ....[19]....
        /*0278*/ 	.word	0x00002b90


	//   ....[20]....
        /*027c*/ 	.word	0x00002ba0


	//   ....[21]....
        /*0280*/ 	.word	0x00002bb0


	//   ....[22]....
        /*0284*/ 	.word	0x00002bd0


	//   ....[23]....
        /*0288*/ 	.word	0x00002bf0


	//   ....[24]....
        /*028c*/ 	.word	0x00002c10


	//   ....[25]....
        /*0290*/ 	.word	0x00003a20


	//   ....[26]....
        /*0294*/ 	.word	0x00003a80


	//   ....[27]....
        /*0298*/ 	.word	0x00003ae0


	//   ....[28]....
        /*029c*/ 	.word	0x00003b40


	//   ....[29]....
        /*02a0*/ 	.word	0x00003bc0


	//   ....[30]....
        /*02a4*/ 	.word	0x00003c30


	//   ....[31]....
        /*02a8*/ 	.word	0x00003c90


	//   ....[32]....
        /*02ac*/ 	.word	0x00003d10


	//   ....[33]....
        /*02b0*/ 	.word	0x00003d70


	//   ....[34]....
        /*02b4*/ 	.word	0x00003df0


	//   ....[35]....
        /*02b8*/ 	.word	0x00003e50


	//   ....[36]....
        /*02bc*/ 	.word	0x00003ed0


	//   ....[37]....
        /*02c0*/ 	.word	0x00003f30


	//   ....[38]....
        /*02c4*/ 	.word	0x00003fb0


	//   ....[39]....
        /*02c8*/ 	.word	0x00004010


	//   ....[40]....
        /*02cc*/ 	.word	0x00004090


	//   ....[41]....
        /*02d0*/ 	.word	0x000040f0


	//   ....[42]....
        /*02d4*/ 	.word	0x00004170


	//   ....[43]....
        /*02d8*/ 	.word	0x000041d0


	//   ....[44]....
        /*02dc*/ 	.word	0x00004260


	//   ....[45]....
        /*02e0*/ 	.word	0x000042c0


	//   ....[46]....
        /*02e4*/ 	.word	0x00004350


	//   ....[47]....
        /*02e8*/ 	.word	0x000043b0


	//   ....[48]....
        /*02ec*/ 	.word	0x00004450


	//----- nvinfo : EIATTR_SYSCALL_OFFSETS
	.align		4
.L_11189:
        /*02f0*/ 	.byte	0x04, 0x46
        /*02f2*/ 	.short	(.L_11191 - .L_11190)


	//   ....[0]....
.L_11190:
        /*02f4*/ 	.word	0x000038b0


	//   ....[1]....
        /*02f8*/ 	.word	0x000039b0


	//----- nvinfo : EIATTR_EXIT_INSTR_OFFSETS
	.align		4
.L_11191:
        /*02fc*/ 	.byte	0x04, 0x1c
        /*02fe*/ 	.short	(.L_11193 - .L_11192)


	//   ....[0]....
.L_11192:
        /*0300*/ 	.word	0x00003310


	//   ....[1]....
        /*0304*/ 	.word	0x000033e0


	//   ....[2]....
        /*0308*/ 	.word	0x000037b0


	//   ....[3]....
        /*030c*/ 	.word	0x000039c0


	//----- nvinfo : EIATTR_CRS_STACK_SIZE
	.align		4
.L_11193:
        /*0310*/ 	.byte	0x04, 0x1e
        /*0312*/ 	.short	(.L_11195 - .L_11194)
.L_11194:
        /*0314*/ 	.word	0x00000000


	//----- nvinfo : EIATTR_CBANK_PARAM_SIZE
	.align		4
.L_11195:
        /*0318*/ 	.byte	0x03, 0x19
        /*031a*/ 	.short	0x007c


	//----- nvinfo : EIATTR_PARAM_CBANK
	.align		4
        /*031c*/ 	.byte	0x04, 0x0a
        /*031e*/ 	.short	(.L_11197 - .L_11196)
	.align		4
.L_11196:
        /*0320*/ 	.word	index@(.nv.constant0._ZN4vllm25paged_attention_v1_kernelIfhLi80ELi16ELi128ELNS_18Fp8KVCacheDataTypeE2ELb1EEEvPT_PKS2_PKT0_S8_ifPKiSA_iPKfiiiSC_SC_iiiii)
        /*0324*/ 	.short	0x0210
        /*0326*/ 	.short	0x007c


	//----- nvinfo : EIATTR_SW_WAR
	.align		4
.L_11197:
        /*0328*/ 	.byte	0x04, 0x36
        /*032a*/ 	.short	(.L_11199 - .L_11198)
.L_11198:
        /*032c*/ 	.word	0x00000008
.L_11199:


//--------------------- .nv.info._ZN4vllm25paged_attention_v1_kernelIfhLi64ELi16ELi128ELNS_18Fp8KVCacheDataTypeE2ELb1EEEvPT_PKS2_PKT0_S8_ifPKiSA_iPKfiiiSC_SC_iiiii --------------------------
	.section	.nv.info._ZN4vllm25paged_attention_v1_kernelIfhLi64ELi16ELi128ELNS_18Fp8KVCacheDataTypeE2ELb1EEEvPT_PKS2_PKT0_S8_ifPKiSA_iPKfiiiSC_SC_iiiii,"",@"SHT_CUDA_INFO"
	.sectionflags	@""
	.align	4


	//----- nvinfo : EIATTR_CUDA_API_VERSION
	.align		4
        /*0000*/ 	.byte	0x04, 0x37
        /*0002*/ 	.short	(.L_11201 - .L_11200)
.L_11200:
        /*0004*/ 	.word	0x00000082


	//----- nvinfo : EIATTR_KPARAM_INFO
	.align		4
.L_11201:
        /*0008*/ 	.byte	0x04, 0x17
        /*000a*/ 	.short	(.L_11203 - .L_11202)
.L_11202:
        /*000c*/ 	.word	0x00000000
        /*0010*/ 	.short	0x0013
        /*0012*/ 	.short	0x0078
        /*0014*/ 	.byte	0x00, 0xf0, 0x11, 0x00


	//----- nvinfo : EIATTR_KPARAM_INFO
	.align		4
.L_11203:
        /*0018*/ 	.byte	0x04, 0x17
        /*001a*/ 	.short	(.L_11205 - .L_11204)
.L_11204:
        /*001c*/ 	.word	0x00000000
        /*0020*/ 	.short	0x0012
        /*0022*/ 	.short	0x0074
        /*0024*/ 	.byte	0x00, 0xf0, 0x11, 0x00


	//----- nvinfo : EIATTR_KPARAM_INFO
	.align		4
.L_11205:
        /*0028*/ 	.byte	0x04, 0x17
        /*002a*/ 	.short	(.L_11207 - .L_11206)
.L_11206:
        /*002c*/ 	.word	0x00000000
        /*0030*/ 	.short	0x0011
        /*0032*/ 	.short	0x0070
        /*0034*/ 	.byte	0x00, 0xf0, 0x11, 0x00


	//----- nvinfo : EIATTR_KPARAM_INFO
	.align		4
.L_11207:
        /*0038*/ 	.byte	0x04, 0x17
        /*003a*/ 	.short	(.L_11209 - .L_11208)
.L_11208:
        /*003c*/ 	.word	0x00000000
        /*0040*/ 	.short	0x0010
        /*0042*/ 	.short	0x006c
        /*0044*/ 	.byte	0x00, 0xf0, 0x11, 0x00


	//----- nvinfo : EIATTR_KPARAM_INFO
	.align		4
.L_11209:
        /*0048*/ 	.byte	0x04, 0x17
        /*004a*/ 	.short	(.L_11211 - .L_11210)
.L_11210:
        /*004c*/ 	.word	0x00000000
        /*0050*/ 	.short	0x000f
        /*0052*/ 	.short	0x0068
        /*0054*/ 	.byte	0x00, 0xf0, 0x11, 0x00


	//----- nvinfo : EIATTR_KPARAM_INFO
	.align		4
.L_11211:
        /*0058*/ 	.byte	0x04, 0x17
        /*005a*/ 	.short	(.L_11213 - .L_11212)
.L_11212:
        /*005c*/ 	.word	0x00000000
        /*0060*/ 	.short	0x000e
        /*0062*/ 	.short	0x0060
        /*0064*/ 	.byte	0x00, 0xf0, 0x21, 0x00


	//----- nvinfo : EIATTR_KPARAM_INFO
	.align		4
.L_11213:
        /*0068*/ 	.byte	0x04, 0x17
        /*006a*/ 	.short	(.L_11215 - .L_11214)
.L_11214:
        /*006c*/ 	.word	0x00000000
        /*0070*/ 	.short	0x000d
        /*0072*/ 	.short	0x0058
        /*0074*/ 	.byte	0x00, 0xf0, 0x21, 0x00


	//----- nvinfo : EIATTR_KPARAM_INFO
	.align		4
.L_11215:
        /*0078*/ 	.byte	0x04, 0x17
        /*007a*/ 	.short	(.L_11217 - .L_11216)
.L_11216:
        /*007c*/ 	.word	0x00000000
        /*0080*/ 	.short	0x000c
        /*0082*/ 	.short	0x0050
        /*0084*/ 	.byte	0x00, 0xf0, 0x11, 0x00


	//----- nvinfo : EIATTR_KPARAM_INFO
	.align		4
.L_11217:
        /*0088*/ 	.byte	0x04, 0x17
        /*008a*/ 	.short	(.L_11219 - .L_11218)
.L_11218:
        /*008c*/ 	.word	0x00000000
        /*0090*/ 	.short	0x000b
        /*0092*/ 	.short	0x004c
        /*0094*/ 	.byte	0x00, 0xf0, 0x11, 0x00


	//----- nvinfo : EIATTR_KPARAM_INFO
	.align		4
.L_11219:
        /*0098*/ 	.byte	0x04, 0x17
        /*009a*/ 	.short	(.L_11221 - .L_11220)
.L_11220:
        /*009c*/ 	.word	0x00000000
        /*00a0*/ 	.short	0x000a
        /*00a2*/ 	.short	0x0048
        /*00a4*/ 	.byte	0x00, 0xf0, 0x11, 0x00


	//----- nvinfo : EIATTR_KPARAM_INFO
	.align		4
.L_11221:
        /*00a8*/ 	.byte	0x04, 0x17
        /*00aa*/ 	.short	(.L_11223 - .L_11222)
.L_11222:
        /*00ac*/ 	.word	0x00000000
        /*00b0*/ 	.short	0x0009
        /*00b2*/ 	.short	0x0040
        /*00b4*/ 	.byte	0x00, 0xf0, 0x21, 0x00


	//----- nvinfo : EIATTR_KPARAM_INFO
	.align		4
.L_11223:
        /*00b8*/ 	.byte	0x04, 0x17
        /*00ba*/ 	.short	(.L_11225 - .L_11224)
.L_11224:
        /*00bc*/ 	.word	0x00000000
        /*00c0*/ 	.short	0x0008
        /*00c2*/ 	.short	0x0038
        /*00c4*/ 	.byte	0x00, 0xf0, 0x11, 0x00


	//----- nvinfo : EIATTR_KPARAM_INFO
	.align		4
.L_11225:
        /*00c8*/ 	.byte	0x04, 0x17
        /*00ca*/ 	.short	(.L_11227 - .L_11226)
.L_11226:
        /*00cc*/ 	.word	0x00000000
        /*00d0*/ 	.short	0x0007
        /*00d2*/ 	.short	0x0030
        /*00d4*/ 	.byte	0x00, 0xf0, 0x21, 0x00


	//----- nvinfo : EIATTR_KPARAM_INFO
	.align		4
.L_11227:
        /*00d8*/ 	.byte	0x04, 0x17
        /*00da*/ 	.short	(.L_11229 - .L_11228)
.L_11228:
        /*00dc*/ 	.word	0x00000000
        /*00e0*/ 	.short	0x0006
        /*00e2*/ 	.short	0x0028
        /*00e4*/ 	.byte	0x00, 0xf0, 0x21, 0x00


	//----- nvinfo : EIATTR_KPARAM_INFO
	.align		4
.L_11229:
        /*00e8*/ 	.byte	0x04, 0x17
        /*00ea*/ 	.short	(.L_11231 - .L_11230)
.L_11230:
        /*00ec*/ 	.word	0x00000000
        /*00f0*/ 	.short	0x0005
        /*00f2*/ 	.short	0x0024
        /*00f4*/ 	.byte	0x00, 0xf0, 0x11, 0x00


	//----- nvinfo : EIATTR_KPARAM_INFO
	.align		4
.L_11231:
        /*00f8*/ 	.byte	0x04, 0x17
        /*00fa*/ 	.short	(.L_11233 - .L_11232)
.L_11232:
        /*00fc*/ 	.word	0x00000000
        /*0100*/ 	.short	0x0004
        /*0102*/ 	.short	0x0020
        /*0104*/ 	.byte	0x00, 0xf0, 0x11, 0x00


	//----- nvinfo : EIATTR_KPARAM_INFO
	.align		4
.L_11233:
        /*0108*/ 	.byte	0x04, 0x17
        /*010a*/ 	.short	(.L_11235 - .L_11234)
.L_11234:
        /*010c*/ 	.word	0x00000000
        /*0110*/ 	.short	0x0003
        /*0112*/ 	.short	0x0018
        /*0114*/ 	.byte	0x00, 0xf0, 0x21, 0x00


	//----- nvinfo : EIATTR_KPARAM_INFO
	.align		4
.L_11235:
        /*0118*/ 	.byte	0x04, 0x17
        /*011a*/ 	.short	(.L_11237 - .L_11236)
.L_11236:
        /*011c*/ 	.word	0x00000000
        /*0120*/ 	.short	0x0002
        /*0122*/ 	.short	0x0010
        /*0124*/ 	.byte	0x00, 0xf0, 0x21, 0x00


	//----- nvinfo : EIATTR_KPARAM_INFO
	.align		4
.L_11237:
        /*0128*/ 	.byte	0x04, 0x17
        /*012a*/ 	.short	(.L_11239 - .L_11238)
.L_11238:
        /*012c*/ 	.word	0x00000000
        /*0130*/ 	.short	0x0001
        /*0132*/ 	.short	0x0008
        /*0134*/ 	.byte	0x00, 0xf0, 0x21, 0x00


	//----- nvinfo : EIATTR_KPARAM_INFO
	.align		4
.L_11239:
        /*0138*/ 	.byte	0x04, 0x17
        /*013a*/ 	.short	(.L_11241 - .L_11240)
.L_11240:
        /*013c*/ 	.word	0x00000000
        /*0140*/ 	.short	0x0000
        /*0142*/ 	.short	0x0000
        /*0144*/ 	.byte	0x00, 0xf0, 0x21, 0x00


	//----- nvinfo : EIATTR_SPARSE_MMA_MASK
	.align		4
.L_11241:
        /*0148*/ 	.byte	0x03, 0x50
        /*014a*/ 	.short	0x0000


	//----- nvinfo : EIATTR_MAXREG_COUNT
	.align		4
        /*014c*/ 	.byte	0x03, 0x1b
        /*014e*/ 	.short	0x00ff


	//----- nvinfo : EIATTR_NUM_BARRIERS
	.align		4
        /*0150*/ 	.byte	0x02, 0x4c
        /*0152*/ 	.byte	0x01
	.zero		1


	//----- nvinfo : EIATTR_EXTERNS
	.align		4
        /*0154*/ 	.byte	0x04, 0x0f
        /*0156*/ 	.short	(.L_11243 - .L_11242)


	//   ....[0]....
	.align		4
.L_11242:
        /*0158*/ 	.word	index@(__assertfail)


	//----- nvinfo : EIATTR_MERCURY_ISA_VERSION
	.align		4
.L_11243:
        /*015c*/ 	.byte	0x03, 0x5f
        /*015e*/ 	.short	0x0101


	//----- nvinfo : EIATTR_COOP_GROUP_MASK_REGIDS
	.align		4
        /*0160*/ 	.byte	0x04, 0x29
        /*0162*/ 	.short	(.L_11245 - .L_11244)


	//   ....[0]....
.L_11244:
        /*0164*/ 	.word	0xffffffff


	//   ....[1]....
        /*0168*/ 	.word	0xffffffff


	//   ....[2]....
        /*016c*/ 	.word	0xffffffff


	//   ....[3]....
        /*0170*/ 	.word	0xffffffff


	//   ....[4]....
        /*0174*/ 	.word	0xffffffff


	//   ....[5]....
        /*0178*/ 	.word	0xffffffff


	//   ....[6]....
        /*017c*/ 	.word	0xffffffff


	//   ....[7]....
        /*0180*/ 	.word	0xffffffff


	//   ....[8]....
        /*0184*/ 	.word	0xffffffff


	//   ....[9]....
        /*0188*/ 	.word	0xffffffff


	//   ....[10]....
        /*018c*/ 	.word	0xffffffff


	//   ....[11]....
        /*0190*/ 	.word	0xffffffff


	//   ....[12]....
        /*0194*/ 	.word	0xffffffff


	//   ....[13]....
        /*0198*/ 	.word	0xffffffff


	//   ....[14]....
        /*019c*/ 	.word	0xffffffff


	//   ....[15]....
        /*01a0*/ 	.word	0xffffffff


	//   ....[16]....
        /*01a4*/ 	.word	0xffffffff


	//   ....[17]....
        /*01a8*/ 	.word	0xffffffff


	//   ....[18]....
        /*01ac*/ 	.word	0xffffffff


	//   ....[19]....
        /*01b0*/ 	.word	0xffffffff


	//   ....[20]....
        /*01b4*/ 	.word	0xffffffff


	//   ....[21]....
        /*01b8*/ 	.word	0xffffffff


	//   ....[22]....
        /*01bc*/ 	.word	0xffffffff


	//   ....[23]....
        /*01c0*/ 	.word	0x0500000f


	//   ....[24]....
        /*01c4*/ 	.word	0x0500000f


	//   ....[25]....
        /*01c8*/ 	.word	0x0500000f


	//   ....[26]....
        /*01cc*/ 	.word	0x0500000f


	//   ....[27]....
        /*01d0*/ 	.word	0x0500000f


	//   ....[28]....
        /*01d4*/ 	.word	0x0500000f


	//   ....[29]....
        /*01d8*/ 	.word	0x0500000f


	//   ....[30]....
        /*01dc*/ 	.word	0x0500000f


	//   ....[31]....
        /*01e0*/ 	.word	0x0500000f


	//   ....[32]....
        /*01e4*/ 	.word	0x0500000f


	//   ....[33]....
        /*01e8*/ 	.word	0x0500000f


	//   ....[34]....
        /*01ec*/ 	.word	0x0500000f


	//   ....[35]....
        /*01f0*/ 	.word	0x0500000f


	//   ....[36]....
        /*01f4*/ 	.word	0x0500000f


	//   ....[37]....
        /*01f8*/ 	.word	0x0500000f


	//   ....[38]....
        /*01fc*/ 	.word	0x0500000f


	//   ....[39]....
        /*0200*/ 	.word	0x0500000f


	//   ....[40]....
        /*0204*/ 	.word	0x0500000f


	//   ....[41]....
        /*0208*/ 	.word	0x0500000f


	//   ....[42]....
        /*020c*/ 	.word	0x0500000f


	//----- nvinfo : EIATTR_COOP_GROUP_INSTR_OFFSETS
	.align		4
.L_11245:
        /*0210*/ 	.byte	0x04, 0x28
        /*0212*/ 	.short	(.L_11247 - .L_11246)


	//   ....[0]....
.L_11246:
        /*0214*/ 	.word	0x00000b40


	//   ....[1]....
        /*0218*/ 	.word	0x00000b70


	//   ....[2]....
        /*021c*/ 	.word	0x00000b90


	//   ....[3]....
        /*0220*/ 	.word	0x00000bb0


	//   ....[4]....
        /*0224*/ 	.word	0x00000ce0


	//   ....[5]....
        /*0228*/ 	.word	0x00000d00


	//   ....[6]....
        /*022c*/ 	.word	0x00000d20


	//   ....[7]....
        /*0230*/ 	.word	0x00001b60


	//   ....[8]....
        /*0234*/ 	.word	0x00001be0


	//   ....[9]....
        /*0238*/ 	.word	0x00001c10


	//   ....[10]....
        /*023c*/ 	.word	0x00001c60


	//   ....[11]....
        /*0240*/ 	.word	0x00001cb0


	//   ....[12]....
        /*0244*/ 	.word	0x00001d00


	//   ....[13]....
        /*0248*/ 	.word	0x00001d20


	//   ....[14]....
        /*024c*/ 	.word	0x00001d40


	//   ....[15]....
        /*0250*/ 	.word	0x00002af0


	//   ....[16]....
        /*0254*/ 	.word	0x00002b10


	//   ....[17]....
        /*0258*/ 	.word	0x00002b20


	//   ....[18]....
        /*025c*/ 	.word	0x00002b30


	//   ....[19]....
        /*0260*/ 	.word	0x00002b40


	//   ....[20]....
        /*0264*/ 	.word	0x00002b50


	//   ....[21]....
        /*0268*/ 	.word	0x00002b60


	//   ....[22]....
        /*026c*/ 	.word	0x00002b80


	//   ....[23]....
        /*0270*/ 	.word	0x000037a0


	//   ....[24]....
        /*0274*/ 	.word	0x00003800


	//   ....[25]....
        /*0278*/ 	.word	0x00003860


	//   ....[26]....
        /*027c*/ 	.word	0x000038c0


	//   ....[27]....
        /*0280*/ 	.word	0x00003940


	//   ....[28]....
        /*0284*/ 	.word	0x000039a0


	//   ....[29]....
        /*0288*/ 	.word	0x00003a00


	//   ....[30]....
        /*028c*/ 	.word	0x00003a80


	//   ....[31]....
        /*0290*/ 	.word	0x00003ae0


	//   ....[32]....
        /*0294*/ 	.word	0x00003b60


	//   ....[33]....
        /*0298*/ 	.word	0x00003bc0


	//   ....[34]....
        /*029c*/ 	.word	0x00003c40


	//   ....[35]....
        /*02a0*/ 	.word	0x00003ca0


	//   ....[36]....
        /*02a4*/ 	.word	0x00003d20


	//   ....[37]....
        /*02a8*/ 	.word	0x00003d80


	//   ....[38]....
        /*02ac*/ 	.word	0x00003e10


	//   ....[39]....
        /*02b0*/ 	.word	0x00003e70


	//   ....[40]....
        /*02b4*/ 	.word	0x00003f10


	//   ....[41]....
        /*02b8*/ 	.word	0x00003f70


	//   ....[42]....
        /*02bc*/ 	.word	0x00004000


	//----- nvinfo : EIATTR_SYSCALL_OFFSETS
	.align		4
.L_11247:
        /*02c0*/ 	.byte	0x04, 0x46
        /*02c2*/ 	.short	(.L_11249 - .L_11248)


	//   ....[0]....
.L_11248:
        /*02c4*/ 	.word	0x00003630


	//   ....[1]....
        /*02c8*/ 	.word	0x00003730


	//----- nvinfo : EIATTR_EXIT_INSTR_OFFSETS
	.align		4
.L_11249:
        /*02cc*/ 	.byte	0x04, 0x1c
        /*02ce*/ 	.short	(.L_11251 - .L_11250)


	//   ....[0]....
.L_11250:
        /*02d0*/ 	.word	0x00003140


	//   ....[1]....
        /*02d4*/ 	.word	0x00003220


	//   ....[2]....
        /*02d8*/ 	.word	0x00003530


	//   ....[3]....
        /*02dc*/ 	.word	0x00003740


	//----- nvinfo : EIATTR_CRS_STACK_SIZE
	.align		4
.L_11251:
        /*02e0*/ 	.byte	0x04, 0x1e
        /*02e2*/ 	.short	(.L_11253 - .L_11252)
.L_11252:
        /*02e4*/ 	.word	0x00000000


	//----- nvinfo : EIATTR_CBANK_PARAM_SIZE
	.align		4
.L_11253:
        /*02e8*/ 	.byte	0x03, 0x19
        /*02ea*/ 	.short	0x007c


	//----- nvinfo : EIATTR_PARAM_CBANK
	.align		4
        /*02ec*/ 	.byte	0x04, 0x0a
        /*02ee*/ 	.short	(.L_11255 - .L_11254)
	.align		4
.L_11254:
        /*02f0*/ 	.word	index@(.nv.constant0._ZN4vllm25paged_attention_v1_kernelIfhLi64ELi16ELi128ELNS_18Fp8KVCacheDataTypeE2ELb1EEEvPT_PKS2_PKT0_S8_ifPKiSA_iPKfiiiSC_SC_iiiii)
        /*02f4*/ 	.short	0x0210
        /*02f6*/ 	.short	0x007c


	//----- nvinfo : EIATTR_SW_WAR
	.align		4
.L_11255:
        /*02f8*/ 	.byte	0x04, 0x36
        /*02fa*/ 	.short	(.L_11257 - .L_11256)
.L_11256:
        /*02fc*/ 	.word	0x00000008
.L_11257:


//--------------------- .nv.info._ZN4vllm25paged_attention_v1_kernelIfhLi32ELi16ELi128ELNS_18Fp8KVCacheDataTypeE2ELb1EEEvPT_PKS2_PKT0_S8_ifPKiSA_iPKfiiiSC_SC_iiiii --------------------------
	.section	.nv.info._ZN4vllm25paged_attention_v1_kernelIfhLi32ELi16ELi128ELNS_18Fp8KVCacheDataTypeE2ELb1EEEvPT_PKS2_PKT0_S8_ifPKiSA_iPKfiiiSC_SC_iiiii,"",@"SHT_CUDA_INFO"
	.sectionflags	@""
	.align	4


	//----- nvinfo : EIATTR_CUDA_API_VERSION
	.align		4
        /*0000*/ 	.byte	0x04, 0x37
        /*0002*/ 	.short	(.L_11259 - .L_11258)
.L_11258:
        /*0004*/ 	.word	0x00000082


	//----- nvinfo : EIATTR_KPARAM_INFO
	.align		4
.L_11259:
        /*0008*/ 	.byte	0x04, 0x17
        /*000a*/ 	.short	(.L_11261 - .L_11260)
.L_11260:
        /*000c*/ 	.word	0x00000000
        /*0010*/ 	.short	0x0013
        /*0012*/ 	.short	0x0078
        /*0014*/ 	.byte	0x00, 0xf0, 0x11, 0x00


	//----- nvinfo : EIATTR_KPARAM_INFO
	.align		4
.L_11261:
        /*0018*/ 	.byte	0x04, 0x17
        /*001a*/ 	.short	(.L_11263 - .L_11262)
.L_11262:
        /*001c*/ 	.word	0x00000000
        /*0020*/ 	.short	0x0012
        /*0022*/ 	.short	0x0074
        /*0024*/ 	.byte	0x00, 0xf0, 0x11, 0x00


	//----- nvinfo : EIATTR_KPARAM_INFO
	.align		4
.L_11263:
        /*0028*/ 	.byte	0x04, 0x17
        /*002a*/ 	.short	(.L_11265 - .L_11264)
.L_11264:
        /*002c*/ 	.word	0x00000000
        /*0030*/ 	.short	0x0011
        /*0032*/ 	.short	0x0070
        /*0034*/ 	.byte	0x00, 0xf0, 0x11, 0x00


	//----- nvinfo : EIATTR_KPARAM_INFO
	.align		4
.L_11265:
        /*0038*/ 	.byte	0x04, 0x17
        /*003a*/ 	.short	(.L_11267 - .L_11266)
.L_11266:
        /*003c*/ 	.word	0x00000000
        /*0040*/ 	.short	0x0010
        /*0042*/ 	.short	0x006c
        /*0044*/ 	.byte	0x00, 0xf0, 0x11, 0x00


	//----- nvinfo : EIATTR_KPARAM_INFO
	.align		4
.L_11267:
        /*0048*/ 	.byte	0x04, 0x17
        /*004a*/ 	.short	(.L_11269 - .L_11268)
.L_11268:
        /*004c*/ 	.word	0x00000000
        /*0050*/ 	.short	0x000f
        /*0052*/ 	.short	0x0068
        /*0054*/ 	.byte	0x00, 0xf0, 0x11, 0x00


	//----- nvinfo : EIATTR_KPARAM_INFO
	.align		4
.L_11269:
        /*0058*/ 	.byte	0x04, 0x17
        /*005a*/ 	.short	(.L_11271 - .L_11270)
.L_11270:
        /*005c*/ 	.word	0x00000000
        /*0060*/ 	.short	0x000e
        /*0062*/ 	.short	0x0060
        /*0064*/ 	.byte	0x00, 0xf0, 0x21, 0x00


	//----- nvinfo : EIATTR_KPARAM_INFO
	.align		4
.L_11271:
        /*0068*/ 	.byte	0x04, 0x17
        /*006a*/ 	.short	(.L_11273 - .L_11272)
.L_11272:
        /*006c*/ 	.word	0x00000000
        /*0070*/ 	.short	0x000d
        /*0072*/ 	.short	0x0058
        /*0074*/ 	.byte	0x00, 0xf0, 0x21, 0x00


	//----- nvinfo : EIATTR_KPARAM_INFO
	.align		4
.L_11273:
        /*0078*/ 	.byte	0x04, 0x17
        /*007a*/ 	.short	(.L_11275 - .L_11274)
.L_11274:
        /*007c*/ 	.word	0x00000000
        /*0080*/ 	.short	0x000c
        /*0082*/ 	.short	0x0050
        /*0084*/ 	.byte	0x00, 0xf0, 0x11, 0x00


	//----- nvinfo : EIATTR_KPARAM_INFO
	.align		4
.L_11275:
        /*0088*/ 	.byte	0x04, 0x17
        /*008a*/ 	.short	(.L_11277 - .L_11276)
.L_11276:
        /*008c*/ 	.word	0x00000000
        /*0090*/ 	.short	0x000b
        /*0092*/ 	.short	0x004c
        /*0094*/ 	.byte	0x00, 0xf0, 0x11, 0x00


	//----- nvinfo : EIATTR_KPARAM_INFO
	.align		4
.L_11277:
        /*0098*/ 	.byte	0x04, 0x17
        /*009a*/ 	.short	(.L_11279 - .L_11278)
.L_11278:
        /*009c*/ 	.word	0x00000000
        /*00a0*/ 	.short	0x000a
        /*00a2*/ 	.short	0x0048
        /*00a4*/ 	.byte	0x00, 0xf0, 0x11, 0x00


	//----- nvinfo : EIATTR_KPARAM_INFO
	.align		4
.L_11279:
        /*00a8*/ 	.byte	0x04, 0x17
        /*00aa*/ 	.short	(.L_11281 - .L_11280)
.L_11280:
        /*00ac*/ 	.word	0x00000000
        /*00b0*/ 	.short	0x0009
        /*00b2*/ 	.short	0x0040
        /*00b4*/ 	.byte	0x00, 0xf0, 0x21, 0x00


	//----- nvinfo : EIATTR_KPARAM_INFO
	.align		4
.L_11281:
        /*00b8*/ 	.byte	0x04, 0x17
        /*00ba*/ 	.short	(.L_11283 - .L_11282)
.L_11282:
        /*00bc*/ 	.word	0x00000000
        /*00c0*/ 	.short	0x0008
        /*00c2*/ 	.short	0x0038
        /*00c4*/ 	.byte	0x00, 0xf0, 0x11, 0x00


	//----- nvinfo : EIATTR_KPARAM_INFO
	.align		4
.L_11283:
        /*00c8*/ 	.byte	0x04, 0x17
        /*00ca*/ 	.short	(.L_11285 - .L_11284)
.L_11284:
        /*00cc*/ 	.word	0x00000000
        /*00d0*/ 	.short	0x0007
        /*00d2*/ 	.short	0x0030
        /*00d4*/ 	.byte	0x00, 0xf0, 0x21, 0x00


	//----- nvinfo : EIATTR_KPARAM_INFO
	.align		4
.L_11285:
        /*00d8*/ 	.byte	0x04, 0x17
        /*00da*/ 	.short	(.L_11287 - .L_11286)
.L_11286:
        /*00dc*/ 	.word	0x00000000
        /*00e0*/ 	.short	0x0006
        /*00e2*/ 	.short	0x0028
        /*00e4*/ 	.byte	0x00, 0xf0, 0x21, 0x00


	//----- nvinfo : EIATTR_KPARAM_INFO
	.align		4
.L_11287:
        /*00e8*/ 	.byte	0x04, 0x17
        /*00ea*/ 	.short	(.L_11289 - .L_11288)
.L_11288:
        /*00ec*/ 	.word	0x00000000
        /*00f0*/ 	.short	0x0005
        /*00f2*/ 	.short	0x0024
        /*00f4*/ 	.byte	0x00, 0xf0, 0x11, 0x00


	//----- nvinfo : EIATTR_KPARAM_INFO
	.align		4
.L_11289:
        /*00f8*/ 	.byte	0x04, 0x17
        /*00fa*/ 	.short	(.L_11291 - .L_11290)
.L_11290:
        /*00fc*/ 	.word	0x00000000
        /*0100*/ 	.short	0x0004
        /*0102*/ 	.short	0x0020
        /*0104*/ 	.byte	0x00, 0xf0, 0x11, 0x00


	//----- nvinfo : EIATTR_KPARAM_INFO
	.align		4
.L_11291:
        /*0108*/ 	.byte	0x04, 0x17
        /*010a*/ 	.short	(.L_11293 - .L_11292)
.L_11292:
        /*010c*/ 	.word	0x00000000
        /*0110*/ 	.short	0x0003
        /*0112*/ 	.short	0x0018
        /*0114*/ 	.byte	0x00, 0xf0, 0x21, 0x00


	//----- nvinfo : EIATTR_KPARAM_INFO
	.align		4
.L_11293:
        /*0118*/ 	.byte	0x04, 0x17
        /*011a*/ 	.short	(.L_11295 - .L_11294)
.L_11294:
        /*011c*/ 	.word	0x00000000
        /*0120*/ 	.short	0x0002
        /*0122*/ 	.short	0x0010
        /*0124*/ 	.byte	0x00, 0xf0, 0x21, 0x00


	//----- nvinfo : EIATTR_KPARAM_INFO
	.align		4
.L_11295:
        /*0128*/ 	.byte	0x04, 0x17
        /*012a*/ 	.short	(.L_11297 - .L_11296)
.L_11296:
        /*012c*/ 	.word	0x00000000
        /*0130*/ 	.short	0x0001
        /*0132*/ 	.short	0x0008
        /*0134*/ 	.byte	0x00, 0xf0, 0x21, 0x00


	//----- nvinfo : EIATTR_KPARAM_INFO
	.align		4
.L_11297:
        /*0138*/ 	.byte	0x04, 0x17
        /*013a*/ 	.short	(.L_11299 - .L_11298)
.L_11298:
        /*013c*/ 	.word	0x00000000
        /*0140*/ 	.short	0x0000
        /*0142*/ 	.short	0x0000
        /*0144*/ 	.byte	0x00, 0xf0, 0x21, 0x00


	//----- nvinfo : EIATTR_SPARSE_MMA_MASK
	.align		4
.L_11299:
        /*0148*/ 	.byte	0x03, 0x50
        /*014a*/ 	.short	0x0000


	//----- nvinfo : EIATTR_MAXREG_COUNT
	.align		4
        /*014c*/ 	.byte	0x03, 0x1b
        /*014e*/ 	.short	0x00ff


	//----- nvinfo : EIATTR_NUM_BARRIERS
	.align		4
        /*0150*/ 	.byte	0x02, 0x4c
        /*0152*/ 	.byte	0x01
	.zero		1


	//----- nvinfo : EIATTR_EXTERNS
	.align		4
        /*0154*/ 	.byte	0x04, 0x0f
        /*0156*/ 	.short	(.L_11301 - .L_11300)


	//   ....[0]....
	.align		4
.L_11300:
        /*0158*/ 	.word	index@(__assertfail)


	//----- nvinfo : EIATTR_MERCURY_ISA_VERSION
	.align		4
.L_11301:
        /*015c*/ 	.byte	0x03, 0x5f
        /*015e*/ 	.short	0x0101


	//----- nvinfo : EIATTR_COOP_GROUP_MASK_REGIDS
	.align		4
        /*0160*/ 	.byte	0x04, 0x29
        /*0162*/ 	.short	(.L_11303 - .L_11302)


	//   ....[0]....
.L_11302:
        /*0164*/ 	.word	0xffffffff


	//   ....[1]....
        /*0168*/ 	.word	0xffffffff


	//   ....[2]....
        /*016c*/ 	.word	0xffffffff


	//   ....[3]....
        /*0170*/ 	.word	0xffffffff


	//   ....[4]....
        /*0174*/ 	.word	0xffffffff


	//   ....[5]....
        /*0178*/ 	.word	0xffffffff


	//   ....[6]....
        /*017c*/ 	.word	0xffffffff


	//   ....[7]....
        /*0180*/ 	.word	0xffffffff


	//   ....[8]....
        /*0184*/ 	.word	0xffffffff


	//   ....[9]....
        /*0188*/ 	.word	0xffffffff


	//   ....[10]....
        /*018c*/ 	.word	0xffffffff


	//   ....[11]....
        /*0190*/ 	.word	0xffffffff


	//   ....[12]....
        /*0194*/ 	.word	0xffffffff


	//   ....[13]....
        /*0198*/ 	.word	0xffffffff


	//   ....[14]....
        /*019c*/ 	.word	0xffffffff


	//   ....[15]....
        /*01a0*/ 	.word	0xffffffff


	//   ....[16]....
        /*01a4*/ 	.word	0xffffffff


	//   ....[17]....
        /*01a8*/ 	.word	0xffffffff


	//   ....[18]....
        /*01ac*/ 	.word	0xffffffff


	//   ....[19]....
        /*01b0*/ 	.word	0x0500000f


	//   ....[20]....
        /*01b4*/ 	.word	0x0500000f


	//   ....[21]....
        /*01b8*/ 	.word	0x0500000f


	//   ....[22]....
        /*01bc*/ 	.word	0x0500000f


	//   ....[23]....
        /*01c0*/ 	.word	0x0500000f


	//   ....[24]....
        /*01c4*/ 	.word	0x0500000f


	//   ....[25]....
        /*01c8*/ 	.word	0x0500000f


	//   ....[26]....
        /*01cc*/ 	.word	0x0500000f


	//   ....[27]....
        /*01d0*/ 	.word	0x0500000f


	//   ....[28]....
        /*01d4*/ 	.word	0x0500000f


	//   ....[29]....
        /*01d8*/ 	.word	0x0500000f


	//   ....[30]....
        /*01dc*/ 	.word	0x0500000f


	//----- nvinfo : EIATTR_COOP_GROUP_INSTR_OFFSETS
	.align		4
.L_11303:
        /*01e0*/ 	.byte	0x04, 0x28
        /*01e2*/ 	.short	(.L_11305 - .L_11304)


	//   ....[0]....
.L_11304:
        /*01e4*/ 	.word	0x00000b30


	//   ....[1]....
        /*01e8*/ 	.word	0x00000b60


	//   ....[2]....
        /*01ec*/ 	.word	0x00000b80


	//   ....[3]....
        /*01f0*/ 	.word	0x00000ba0


	//   ....[4]....
        /*01f4*/ 	.word	0x00000cc0


	//   ....[5]....
        /*01f8*/ 	.word	0x00000ce0


	//   ....[6]....
        /*01fc*/ 	.word	0x00000d10


	//   ....[7]....
        /*0200*/ 	.word	0x00001b50


	//   ....[8]....
        /*0204*/ 	.word	0x00001bd0


	//   ....[9]....
        /*0208*/ 	.word	0x00001c00


	//   ....[10]....
        /*020c*/ 	.word	0x00001c50


	//   ....[11]....
        /*0210*/ 	.word	0x00001ca0


	//   ....[12]....
        /*0214*/ 	.word	0x00001cf0


	//   ....[13]....
        /*0218*/ 	.word	0x00001d10


	//   ....[14]....
        /*021c*/ 	.word	0x00001d30


	//   ....[15]....
        /*0220*/ 	.word	0x00002a60


	//   ....[16]....
        /*0224*/ 	.word	0x00002a70


	//   ....[17]....
        /*0228*/ 	.word	0x00002a80


	//   ....[18]....
        /*022c*/ 	.word	0x00002a90


	//   ....[19]....
        /*0230*/ 	.word	0x00003300


	//   ....[20]....
        /*0234*/ 	.word	0x00003360


	//   ....[21]....
        /*0238*/ 	.word	0x000033c0


	//   ....[22]....
        /*023c*/ 	.word	0x00003420


	//   ....[23]....
        /*0240*/ 	.word	0x000034a0


	//   ....[24]....
        /*0244*/ 	.word	0x00003500


	//   ....[25]....
        /*0248*/ 	.word	0x00003560


	//   ....[26]....
        /*024c*/ 	.word	0x000035e0


	//   ....[27]....
        /*0250*/ 	.word	0x00003640


	//   ....[28]....
        /*0254*/ 	.word	0x000036c0


	//   ....[29]....
        /*0258*/ 	.word	0x00003720


	//   ....[30]....
        /*025c*/ 	.word	0x00003790


	//----- nvinfo : EIATTR_SYSCALL_OFFSETS
	.align		4
.L_11305:
        /*0260*/ 	.byte	0x04, 0x46
        /*0262*/ 	.short	(.L_11307 - .L_11306)


	//   ....[0]....
.L_11306:
        /*0264*/ 	.word	0x00003190


	//   ....[1]....
        /*0268*/ 	.word	0x00003290


	//----- nvinfo : EIATTR_EXIT_INSTR_OFFSETS
	.align		4
.L_11307:
        /*026c*/ 	.byte	0x04, 0x1c
        /*026e*/ 	.short	(.L_11309 - .L_11308)


	//   ....[0]....
.L_11308:
        /*0270*/ 	.word	0x00002e20


	//   ....[1]....
        /*0274*/ 	.word	0x00002f00


	//   ....[2]....
        /*0278*/ 	.word	0x00003090


	//   ....[3]....
        /*027c*/ 	.word	0x000032a0


	//----- nvinfo : EIATTR_CRS_STACK_SIZE
	.align		4
.L_11309:
        /*0280*/ 	.byte	0x04, 0x1e
        /*0282*/ 	.short	(.L_11311 - .L_11310)
.L_11310:
        /*0284*/ 	.word	0x00000000


	//----- nvinfo : EIATTR_CBANK_PARAM_SIZE
	.align		4
.L_11311:
        /*0288*/ 	.byte	0x03, 0x19
        /*028a*/ 	.short	0x007c


	//----- nvinfo : EIATTR_PARAM_CBANK
	.align		4
        /*028c*/ 	.byte	0x04, 0x0a
        /*028e*/ 	.short	(.L_11313 - .L_11312)
	.align		4
.L_11312:
        /*0290*/ 	.word	index@(.nv.constant0._ZN4vllm25paged_attention_v1_kernelIfhLi32ELi16ELi128ELNS_18Fp8KVCacheDataTypeE2ELb1EEEvPT_PKS2_PKT0_S8_ifPKiSA_iPKfiiiSC_SC_iiiii)
        /*0294*/ 	.short	0x0210
        /*0296*/ 	.short	0x007c


	//----- nvinfo : EIATTR_SW_WAR
	.align		4
.L_11313:
        /*0298*/ 	.byte	0x04, 0x36
        /*029a*/ 	.short	(.L_11315 - .L_11314)
.L_11314:
        /*029c*/ 	.word	0x00000008
.L_11315:


//--------------------- .nv.info._ZN4vllm25paged_attention_v1_kernelIfhLi256ELi8ELi128ELNS_18Fp8KVCacheDataTypeE2ELb0EEEvPT_PKS2_PKT0_S8_ifPKiSA_iPKfiiiSC_SC_iiiii --------------------------
	.section	.nv.info._ZN4vllm25paged_attention_v1_kernelIfhLi256ELi8ELi128ELNS_18Fp8KVCacheDataTypeE2ELb0EEEvPT_PKS2_PKT0_S8_ifPKiSA_iPKfiiiSC_SC_iiiii,"",@"SHT_CUDA_INFO"
	.sectionflags	@""
	.align	4


	//----- nvinfo : EIATTR_CUDA_API_VERSION
	.align		4
        /*0000*/ 	.byte	0x04, 0x37
        /*0002*/ 	.short	(.L_11317 - .L_11316)
.L_11316:
        /*0004*/ 	.word	0x00000082


	//----- nvinfo : EIATTR_KPARAM_INFO
	.align		4
.L_11317:
        /*0008*/ 	.byte	0x04, 0x17
        /*000a*/ 	.short	(.L_11319 - .L_11318)
.L_11318:
        /*000c*/ 	.word	0x00000000
        /*0010*/ 	.short	0x0013
        /*0012*/ 	.short	0x0078
        /*0014*/ 	.byte	0x00, 0xf0, 0x11, 0x00


	//----- nvinfo : EIATTR_KPARAM_INFO
	.align		4
.L_11319:
        /*0018*/ 	.byte	0x04, 0x17
        /*001a*/ 	.short	(.L_11321 - .L_11320)
.L_11320:
        /*001c*/ 	.word	0x00000000
        /*0020*/ 	.short	0x0012
        /*0022*/ 	.short	0x0074
        /*0024*/ 	.byte	0x00, 0xf0, 0x11, 0x00


	//----- nvinfo : EIATTR_KPARAM_INFO
	.align		4
.L_11321:
        /*0028*/ 	.byte	0x04, 0x17
        /*002a*/ 	.short	(.L_11323 - .L_11322)
.L_11322:
        /*002c*/ 	.word	0x00000000
        /*0030*/ 	.short	0x0011
        /*0032*/ 	.short	0x0070
        /*0034*/ 	.byte	0x00, 0xf0, 0x11, 0x00


	//----- nvinfo : EIATTR_KPARAM_INFO
	.align		4
.L_11323:
        /*0038*/ 	.byte	0x04, 0x17
        /*003a*/ 	.short	(.L_11325 - .L_11324)
.L_11324:
        /*003c*/ 	.word	0x00000000
        /*0040*/ 	.short	0x0010
        /*0042*/ 	.short	0x006c
        /*0044*/ 	.byte	0x00, 0xf0, 0x11, 0x00


	//----- nvinfo : EIATTR_KPARAM_INFO
	.align		4
.L_11325:
        /*0048*/ 	.byte	0x04, 0x17
        /*004a*/ 	.short	(.L_11327 - .L_11326)
.L_11326:
        /*004c*/ 	.word	0x00000000
        /*0050*/ 	.short	0x000f
        /*0052*/ 	.short	0x0068
        /*0054*/ 	.byte	0x00, 0xf0, 0x11, 0x00


	//----- nvinfo : EIATTR_KPARAM_INFO
	.align		4
.L_11327:
        /*0058*/ 	.byte	0x04, 0x17
        /*005a*/ 	.short	(.L_11329 - .L_11328)
.L_11328:
        /*005c*/ 	.word	0x00000000
        /*0060*/ 	.short	0x000e
        /*0062*/ 	.short	0x0060
        /*0064*/ 	.byte	0x00, 0xf0, 0x21, 0x00


	//----- nvinfo : EIATTR_KPARAM_INFO
	.align		4
.L_11329:
        /*0068*/ 	.byte	0x04, 0x17
        /*006a*/ 	.short	(.L_11331 - .L_11330)
.L_11330:
        /*006c*/ 	.word	0x00000000
        /*0070*/ 	.short	0x000d
        /*0072*/ 	.short	0x0058
        /*0074*/ 	.byte	0x00, 0xf0, 0x21, 0x00


	//----- nvinfo : EIATTR_KPARAM_INFO
	.align		4
.L_11331:
        /*0078*/ 	.byte	0x04, 0x17
        /*007a*/ 	.short	(.L_11333 - .L_11332)
.L_11332:
        /*007c*/ 	.word	0x00000000
        /*0080*/ 	.short	0x000c
        /*0082*/ 	.short	0x0050
        /*0084*/ 	.byte	0x00, 0xf0, 0x11, 0x00


	//----- nvinfo : EIATTR_KPARAM_INFO
	.align		4
.L_11333:
        /*0088*/ 	.byte	0x04, 0x17
        /*008a*/ 	.short	(.L_11335 - .L_11334)
.L_11334:
        /*008c*/ 	.word	0x00000000
        /*0090*/ 	.short	0x000b
        /*0092*/ 	.short	0x004c
        /*0094*/ 	.byte	0x00, 0xf0, 0x11, 0x00


	//----- nvinfo : EIATTR_KPARAM_INFO
	.align		4
.L_11335:
        /*0098*/ 	.byte	0x04, 0x17
        /*009a*/ 	.short	(.L_11337 - .L_11336)
.L_11336:
        /*009c*/ 	.word	0x00000000
        /*00a0*/ 	.short	0x000a
        /*00a2*/ 	.short	0x0048
        /*00a4*/ 	.byte	0x00, 0xf0, 0x11, 0x00


	//----- nvinfo : EIATTR_KPARAM_INFO
	.align		4
.L_11337:
        /*00a8*/ 	.byte	0x04, 0x17
        /*00aa*/ 	.short	(.L_11339 - .L_11338)
.L_11338:
        /*00ac*/ 	.word	0x00000000
        /*00b0*/ 	.short	0x0009
        /*00b2*/ 	.short	0x0040
        /*00b4*/ 	.byte	0x00, 0xf0, 0x21, 0x00


	//----- nvinfo : EIATTR_KPARAM_INFO
	.align		4
.L_11339:
        /*00b8*/ 	.byte	0x04, 0x17
        /*00ba*/ 	.short	(.L_11341 - .L_11340)
.L_11340:
        /*00bc*/ 	.word	0x00000000
        /*00c0*/ 	.short	0x0008
        /*00c2*/ 	.short	0x0038
        /*00c4*/ 	.byte	0x00, 0xf0, 0x11, 0x00


	//----- nvinfo : EIATTR_KPARAM_INFO
	.align		4
.L_11341:
        /*00c8*/ 	.byte	0x04, 0x17
        /*00ca*/ 	.short	(.L_11343 - .L_11342)
.L_11342:
        /*00cc*/ 	.word	0x00000000
        /*00d0*/ 	.short	0x0007
        /*00d2*/ 	.short	0x0030
        /*00d4*/ 	.byte	0x00, 0xf0, 0x21, 0x00


	//----- nvinfo : EIATTR_KPARAM_INFO
	.align		4
.L_11343:
        /*00d8*/ 	.byte	0x04, 0x17
        /*00da*/ 	.short	(.L_11345 - .L_11344)
.L_11344:
        /*00dc*/ 	.word	0x00000000
        /*00e0*/ 	.short	0x0006
        /*00e2*/ 	.short	0x0028
        /*00e4*/ 	.byte	0x00, 0xf0, 0x21, 0x00


	//----- nvinfo : EIATTR_KPARAM_INFO
	.align		4
.L_11345:
        /*00e8*/ 	.byte	0x04, 0x17
        /*00ea*/ 	.short	(.L_11347 - .L_11346)
.L_11346:
        /*00ec*/ 	.word	0x00000000
        /*00f0*/ 	.short	0x0005
        /*00f2*/ 	.short	0x0024
        /*00f4*/ 	.byte	0x00, 0xf0, 0x11, 0x00


	//----- nvinfo : EIATTR_KPARAM_INFO
	.align		4
.L_11347:
        /*00f8*/ 	.byte	0x04, 0x17
        /*00fa*/ 	.short	(.L_11349 - .L_11348)
.L_11348:
        /*00fc*/ 	.word	0x00000000
        /*0100*/ 	.short	0x0004
        /*0102*/ 	.short	0x0020
        /*0104*/ 	.byte	0x00, 0xf0, 0x11, 0x00


	//----- nvinfo : EIATTR_KPARAM_INFO
	.align		4
.L_11349:
        /*0108*/ 	.byte	0x04, 0x17
        /*010a*/ 	.short	(.L_11351 - .L_11350)
.L_11350:
        /*010c*/ 	.word	0x00000000
        /*0110*/ 	.short	0x0003
        /*0112*/ 	.short	0x0018
        /*0114*/ 	.byte	0x00, 0xf0, 0x21, 0x00


	//----- nvinfo : EIATTR_KPARAM_INFO
	.align		4
.L_11351:
        /*0118*/ 	.byte	0x04, 0x17
        /*011a*/ 	.short	(.L_11353 - .L_11352)
.L_11352:
        /*011c*/ 	.word	0x00000000
        /*0120*/ 	.short	0x0002
        /*0122*/ 	.short	0x0010
        /*0124*/ 	.byte	0x00, 0xf0, 0x21, 0x00


	//----- nvinfo : EIATTR_KPARAM_INFO
	.align		4
.L_11353:
        /*0128*/ 	.byte	0x04, 0x17
        /*012a*/ 	.short	(.L_11355 - .L_11354)
.L_11354:
        /*012c*/ 	.word	0x00000000
        /*0130*/ 	.short	0x0001
        /*0132*/ 	.short	0x0008
        /*0134*/ 	.byte	0x00, 0xf0, 0x21, 0x00


	//----- nvinfo : EIATTR_KPARAM_INFO
	.align		4
.L_11355:
        /*0138*/ 	.byte	0x04, 0x17
        /*013a*/ 	.short	(.L_11357 - .L_11356)
.L_11356:
        /*013c*/ 	.word	0x00000000
        /*0140*/ 	.short	0x0000
        /*0142*/ 	.short	0x0000
        /*0144*/ 	.byte	0x00, 0xf0, 0x21, 0x00


	//----- nvinfo : EIATTR_SPARSE_MMA_MASK
	.align		4
.L_11357:
        /*0148*/ 	.byte	0x03, 0x50
        /*014a*/ 	.short	0x0000


	//----- nvinfo : EIATTR_MAXREG_COUNT
	.align		4
        /*014c*/ 	.byte	0x03, 0x1b
        /*014e*/ 	.short	0x00ff


	//----- nvinfo : EIATTR_NUM_BARRIERS
	.align		4
        /*0150*/ 	.byte	0x02, 0x4c
        /*0152*/ 	.byte	0x01
	.zero		1


	//----- nvinfo : EIATTR_EXTERNS
	.align		4
        /*0154*/ 	.byte	0x04, 0x0f
        /*0156*/ 	.short	(.L_11359 - .L_11358)


	//   ....[0]....
	.align		4
.L_11358:
        /*0158*/ 	.word	index@(__assertfail)


	//----- nvinfo : EIATTR_MERCURY_ISA_VERSION
	.align		4
.L_11359:
        /*015c*/ 	.byte	0x03, 0x5f
        /*015e*/ 	.short	0x0101


	//----- nvinfo : EIATTR_COOP_GROUP_MASK_REGIDS
	.align		4
        /*0160*/ 	.byte	0x04, 0x29
        /*0162*/ 	.short	(.L_11361 - .L_11360)


	//   ....[0]....
.L_11360:
        /*0164*/ 	.word	0xffffffff


	//   ....[1]....
        /*0168*/ 	.word	0xffffffff


	//   ....[2]....
        /*016c*/ 	.word	0xffffffff


	//   ....[3]....
        /*0170*/ 	.word	0xffffffff


	//   ....[4]....
        /*0174*/ 	.word	0xffffffff


	//   ....[5]....
        /*0178*/ 	.word	0xffffffff


	//   ....[6]....
        /*017c*/ 	.word	0xffffffff


	//   ....[7]....
        /*0180*/ 	.word	0xffffffff


	//   ....[8]....
        /*0184*/ 	.word	0xffffffff


	//   ....[9]....
        /*0188*/ 	.word	0xffffffff


	//   ....[10]....
        /*018c*/ 	.word	0xffffffff


	//   ....[11]....
        /*0190*/ 	.word	0xffffffff


	//   ....[12]....
        /*0194*/ 	.word	0xffffffff


	//   ....[13]....
        /*0198*/ 	.word	0xffffffff


	//   ....[14]....
        /*019c*/ 	.word	0x0500000f


	//   ....[15]....
        /*01a0*/ 	.word	0x0500000f


	//   ....[16]....
        /*01a4*/ 	.word	0x0500000f


	//----- nvinfo : EIATTR_COOP_GROUP_INSTR_OFFSETS
	.align		4
.L_11361:
        /*01a8*/ 	.byte	0x04, 0x28
        /*01aa*/ 	.short	(.L_11363 - .L_11362)


	//   ....[0]....
.L_11362:
        /*01ac*/ 	.word	0x00000180


	//   ....[1]....
        /*01b0*/ 	.word	0x000001b0


	//   ....[2]....
        /*01b4*/ 	.word	0x000001d0


	//   ....[3]....
        /*01b8*/ 	.word	0x00000300


	//   ....[4]....
        /*01bc*/ 	.word	0x00000320


	//   ....[5]....
        /*01c0*/ 	.word	0x00000340


	//   ....[6]....
        /*01c4*/ 	.word	0x00001180


	//   ....[7]....
        /*01c8*/ 	.word	0x00001200


	//   ....[8]....
        /*01cc*/ 	.word	0x00001230


	//   ....[9]....
        /*01d0*/ 	.word	0x00001280


	//   ....[10]....
        /*01d4*/ 	.word	0x000012d0


	//   ....[11]....
        /*01d8*/ 	.word	0x00001320


	//   ....[12]....
        /*01dc*/ 	.word	0x00001340


	//   ....[13]....
        /*01e0*/ 	.word	0x00001360


	//   ....[14]....
        /*01e4*/ 	.word	0x00002d90


	//   ....[15]....
        /*01e8*/ 	.word	0x00002df0


	//   ....[16]....
        /*01ec*/ 	.word	0x00002e50


	//----- nvinfo : EIATTR_SYSCALL_OFFSETS
	.align		4
.L_11363:
        /*01f0*/ 	.byte	0x04, 0x46
        /*01f2*/ 	.short	(.L_11365 - .L_11364)


	//   ....[0]....
.L_11364:
        /*01f4*/ 	.word	0x00002d20


	//----- nvinfo : EIATTR_EXIT_INSTR_OFFSETS
	.align		4
.L_11365:
        /*01f8*/ 	.byte	0x04, 0x1c
        /*01fa*/ 	.short	(.L_11367 - .L_11366)


	//   ....[0]....
.L_11366:
        /*01fc*/ 	.word	0x00002510


	//   ....[1]....
        /*0200*/ 	.word	0x00002520


	//   ....[2]....
        /*0204*/ 	.word	0x00002c20


	//   ....[3]....
        /*0208*/ 	.word	0x00002d30


	//----- nvinfo : EIATTR_CRS_STACK_SIZE
	.align		4
.L_11367:
        /*020c*/ 	.byte	0x04, 0x1e
        /*020e*/ 	.short	(.L_11369 - .L_11368)
.L_11368:
        /*0210*/ 	.word	0x00000000


	//----- nvinfo : EIATTR_CBANK_PARAM_SIZE
	.align		4
.L_11369:
        /*0214*/ 	.byte	0x03, 0x19
        /*0216*/ 	.short	0x007c


	//----- nvinfo : EIATTR_PARAM_CBANK
	.align		4
        /*0218*/ 	.byte	0x04, 0x0a
        /*021a*/ 	.short	(.L_11371 - .L_11370)
	.align		4
.L_11370:
        /*021c*/ 	.word	index@(.nv.constant0._ZN4vllm25paged_attention_v1_kernelIfhLi256ELi8ELi128ELNS_18Fp8KVCacheDataTypeE2ELb0EEEvPT_PKS2_PKT0_S8_ifPKiSA_iPKfiiiSC_SC_iiiii)
        /*0220*/ 	.short	0x0210
        /*0222*/ 	.short	0x007c


	//----- nvinfo : EIATTR_SW_WAR
	.align		4
.L_11371:
        /*0224*/ 	.byte	0x04, 0x36
        /*0226*/ 	.short	(.L_11373 - .L_11372)
.L_11372:
        /*0228*/ 	.word	0x00000008
.L_11373:


//--------------------- .nv.info._ZN4vllm25paged_attention_v1_kernelIfhLi192ELi8ELi128ELNS_18Fp8KVCacheDataTypeE2ELb0EEEvPT_PKS2_PKT0_S8_ifPKiSA_iPKfiiiSC_SC_iiiii --------------------------
	.section	.nv.info._ZN4vllm25paged_attention_v1_kernelIfhLi192ELi8ELi128ELNS_18Fp8KVCacheDataTypeE2ELb0EEEvPT_PKS2_PKT0_S8_ifPKiSA_iPKfiiiSC_SC_iiiii,"",@"SHT_CUDA_INFO"
	.sectionflags	@""
	.align	4


	//----- nvinfo : EIATTR_CUDA_API_VERSION
	.align		4
        /*0000*/ 	.byte	0x04, 0x37
        /*0002*/ 	.short	(.L_11375 - .L_11374)
.L_11374:
        /*0004*/ 	.word	0x00000082


	//----- nvinfo : EIATTR_KPARAM_INFO
	.align		4
.L_11375:
        /*0008*/ 	.byte	0x04, 0x17
        /*000a*/ 	.short	(.L_11377 - .L_11376)
.L_11376:
        /*000c*/ 	.word	0x00000000
        /*0010*/ 	.short	0x0013
        /*0012*/ 	.short	0x0078
        /*0014*/ 	.byte	0x00, 0xf0, 0x11, 0x00


	//----- nvinfo : EIATTR_KPARAM_INFO
	.align		4
.L_11377:
        /*0018*/ 	.byte	0x04, 0x17
        /*001a*/ 	.short	(.L_11379 - .L_11378)
.L_11378:
        /*001c*/ 	.word	0x00000000
        /*0020*/ 	.short	0x0012
        /*0022*/ 	.short	0x0074
        /*0024*/ 	.byte	0x00, 0xf0, 0x11, 0x00


	//----- nvinfo : EIATTR_KPARAM_INFO
	.align		4
.L_11379:
        /*0028*/ 	.byte	0x04, 0x17
        /*002a*/ 	.short	(.L_11381 - .L_11380)
.L_11380:
        /*002c*/ 	.word	0x00000000
        /*0030*/ 	.short	0x0011
        /*0032*/ 	.short	0x0070
        /*0034*/ 	.byte	0x00, 0xf0, 0x11, 0x00


	//----- nvinfo : EIATTR_KPARAM_INFO
	.align		4
.L_11381:
        /*0038*/ 	.byte	0x04, 0x17
        /*003a*/ 	.short	(.L_11383 - .L_11382)
.L_11382:
        /*003c*/ 	.word	0x00000000
        /*0040*/ 	.short	0x0010
        /*0042*/ 	.short	0x006c
        /*0044*/ 	.byte	0x00, 0xf0, 0x11, 0x00


	//----- nvinfo : EIATTR_KPARAM_INFO
	.align		4
.L_11383:
        /*0048*/ 	.byte	0x04, 0x17
        /*004a*/ 	.short	(.L_11385 - .L_11384)
.L_11384:
        /*004c*/ 	.word	0x00000000
        /*0050*/ 	.short	0x000f
        /*0052*/ 	.short	0x0068
        /*0054*/ 	.byte	0x00, 0xf0, 0x11, 0x00


	//----- nvinfo : EIATTR_KPARAM_INFO
	.align		4
.L_11385:
        /*0058*/ 	.byte	0x04, 0x17
        /*005a*/ 	.short	(.L_11387 - .L_11386)
.L_11386:
        /*005c*/ 	.word	0x00000000
        /*0060*/ 	.short	0x000e
        /*0062*/ 	.short	0x0060
        /*0064*/ 	.byte	0x00, 0xf0, 0x21, 0x00


	//----- nvinfo : EIATTR_KPARAM_INFO
	.align		4
.L_11387:
        /*0068*/ 	.byte	0x04, 0x17
        /*006a*/ 	.short	(.L_11389 - .L_11388)
.L_11388:
        /*006c*/ 	.word	0x00000000
        /*0070*/ 	.short	0x000d
        /*0072*/ 	.short	0x0058
        /*0074*/ 	.byte	0x00, 0xf0, 0x21, 0x00


	//----- nvinfo : EIATTR_KPARAM_INFO
	.align		4
.L_11389:
        /*0078*/ 	.byte	0x04, 0x17
        /*007a*/ 	.short	(.L_11391 - .L_11390)
.L_11390:
        /*007c*/ 	.word	0x00000000
        /*0080*/ 	.short	0x000c
        /*0082*/ 	.short	0x0050
        /*0084*/ 	.byte	0x00, 0xf0, 0x11, 0x00


	//----- nvinfo : EIATTR_KPARAM_INFO
	.align		4
.L_11391:
        /*0088*/ 	.byte	0x04, 0x17
        /*008a*/ 	.short	(.L_11393 - .L_11392)
.L_11392:
        /*008c*/ 	.word	0x00000000
        /*0090*/ 	.short	0x000b
        /*0092*/ 	.short	0x004c
        /*0094*/ 	.byte	0x00, 0xf0, 0x11, 0x00


	//----- nvinfo : EIATTR_KPARAM_INFO
	.align		4
.L_11393:
        /*0098*/ 	.byte	0x04, 0x17
        /*009a*/ 	.short	(.L_11395 - .L_11394)
.L_11394:
        /*009c*/ 	.word	0x00000000
        /*00a0*/ 	.short	0x000a
        /*00a2*/ 	.short	0x0048
        /*00a4*/ 	.byte	0x00, 0xf0, 0x11, 0x00


	//----- nvinfo : EIATTR_KPARAM_INFO
	.align		4
.L_11395:
        /*00a8*/ 	.byte	0x04, 0x17
        /*00aa*/ 	.short	(.L_11397 - .L_11396)
.L_11396:
        /*00ac*/ 	.word	0x00000000
        /*00b0*/ 	.short	0x0009
        /*00b2*/ 	.short	0x0040
        /*00b4*/ 	.byte	0x00, 0xf0, 0x21, 0x00


	//----- nvinfo : EIATTR_KPARAM_INFO
	.align		4
.L_11397:
        /*00b8*/ 	.byte	0x04, 0x17
        /*00ba*/ 	.short	(.L_11399 - .L_11398)
.L_11398:
        /*00bc*/ 	.word	0x00000000
        /*00c0*/ 	.short	0x0008
        /*00c2*/ 	.short	0x0038
        /*00c4*/ 	.byte	0x00, 0xf0, 0x11, 0x00


	//----- nvinfo : EIATTR_KPARAM_INFO
	.align		4
.L_11399:
        /*00c8*/ 	.byte	0x04, 0x17
        /*00ca*/ 	.short	(.L_11401 - .L_11400)
.L_11400:
        /*00cc*/ 	.word	0x00000000
        /*00d0*/ 	.short	0x0007
        /*00d2*/ 	.short	0x0030
        /*00d4*/ 	.byte	0x00, 0xf0, 0x21, 0x00


	//----- nvinfo : EIATTR_KPARAM_INFO
	.align		4
.L_11401:
        /*00d8*/ 	.byte	0x04, 0x17
        /*00da*/ 	.short	(.L_11403 - .L_11402)
.L_11402:
        /*00dc*/ 	.word	0x00000000
        /*00e0*/ 	.short	0x0006
        /*00e2*/ 	.short	0x0028
        /*00e4*/ 	.byte	0x00, 0xf0, 0x21, 0x00


	//----- nvinfo : EIATTR_KPARAM_INFO
	.align		4
.L_11403:
        /*00e8*/ 	.byte	0x04, 0x17
        /*00ea*/ 	.short	(.L_11405 - .L_11404)
.L_11404:
        /*00ec*/ 	.word	0x00000000
        /*00f0*/ 	.short	0x0005
        /*00f2*/ 	.short	0x0024
        /*00f4*/ 	.byte	0x00, 0xf0, 0x11, 0x00


	//----- nvinfo : EIATTR_KPARAM_INFO
	.align		4
.L_11405:
        /*00f8*/ 	.byte	0x04, 0x17
        /*00fa*/ 	.short	(.L_11407 - .L_11406)
.L_11406:
        /*00fc*/ 	.word	0x00000000
        /*0100*/ 	.short	0x0004
        /*0102*/ 	.short	0x0020
        /*0104*/ 	.byte	0x00, 0xf0, 0x11, 0x00


	//----- nvinfo : EIATTR_KPARAM_INFO
	.align		4
.L_11407:
        /*0108*/ 	.byte	0x04, 0x17
        /*010a*/ 	.short	(.L_11409 - .L_11408)
.L_11408:
        /*010c*/ 	.word	0x00000000
        /*0110*/ 	.short	0x0003
        /*0112*/ 	.short	0x0018
        /*0114*/ 	.byte	0x00, 0xf0, 0x21, 0x00


	//----- nvinfo : EIATTR_KPARAM_INFO
	.align		4
.L_11409:
        /*0118*/ 	.byte	0x04, 0x17
        /*011a*/ 	.short	(.L_11411 - .L_11410)
.L_11410:
        /*011c*/ 	.word	0x00000000
        /*0120*/ 	.short	0x0002
        /*0122*/ 	.short	0x0010
        /*0124*/ 	.byte	0x00, 0xf0, 0x21, 0x00


	//----- nvinfo : EIATTR_KPARAM_INFO
	.align		4
.L_11411:
        /*0128*/ 	.byte	0x04, 0x17
        /*012a*/ 	.short	(.L_11413 - .L_11412)
.L_11412:
        /*012c*/ 	.word	0x00000000
        /*0130*/ 	.short	0x0001
        /*0132*/ 	.short	0x0008
        /*0134*/ 	.byte	0x00, 0xf0, 0x21, 0x00


	//----- nvinfo : EIATTR_KPARAM_INFO
	.align		4
.L_11413:
        /*0138*/ 	.byte	0x04, 0x17
        /*013a*/ 	.short	(.L_11415 - .L_11414)
.L_11414:
        /*013c*/ 	.word	0x00000000
        /*0140*/ 	.short	0x0000
        /*0142*/ 	.short	0x0000
        /*0144*/ 	.byte	0x00, 0xf0, 0x21, 0x00


	//----- nvinfo : EIATTR_SPARSE_MMA_MASK
	.align		4
.L_11415:
        /*0148*/ 	.byte	0x03, 0x50
        /*014a*/ 	.short	0x0000


	//----- nvinfo : EIATTR_MAXREG_COUNT
	.align		4
        /*014c*/ 	.byte	0x03, 0x1b
        /*014e*/ 	.short	0x00ff


	//----- nvinfo : EIATTR_NUM_BARRIERS
	.align		4
        /*0150*/ 	.byte	0x02, 0x4c
        /*0152*/ 	.byte	0x01
	.zero		1


	//----- nvinfo : EIATTR_EXTERNS
	.align		4
        /*0154*/ 	.byte	0x04, 0x0f
        /*0156*/ 	.short	(.L_11417 - .L_11416)


	//   ....[0]....
	.align		4
.L_11416:
        /*0158*/ 	.word	index@(__assertfail)


	//----- nvinfo : EIATTR_MERCURY_ISA_VERSION
	.align		4
.L_11417:
        /*015c*/ 	.byte	0x03, 0x5f
        /*015e*/ 	.short	0x0101


	//----- nvinfo : EIATTR_COOP_GROUP_MASK_REGIDS
	.align		4
        /*0160*/ 	.byte	0x04, 0x29
        /*0162*/ 	.short	(.L_11419 - .L_11418)


	//   ....[0]....
.L_11418:
        /*0164*/ 	.word	0xffffffff


	//   ....[1]....
        /*0168*/ 	.word	0xffffffff


	//   ....[2]....
        /*016c*/ 	.word	0xffffffff


	//   ....[3]....
        /*0170*/ 	.word	0xffffffff


	//   ....[4]....
        /*0174*/ 	.word	0xffffffff


	//   ....[5]....
        /*0178*/ 	.word	0xffffffff


	//   ....[6]....
        /*017c*/ 	.word	0xffffffff


	//   ....[7]....
        /*0180*/ 	.word	0xffffffff


	//   ....[8]....
        /*0184*/ 	.word	0xffffffff


	//   ....[9]....
        /*0188*/ 	.word	0xffffffff


	//   ....[10]....
        /*018c*/ 	.word	0xffffffff


	//   ....[11]....
        /*0190*/ 	.word	0xffffffff


	//   ....[12]....
        /*0194*/ 	.word	0xffffffff


	//   ....[13]....
        /*0198*/ 	.word	0xffffffff


	//   ....[14]....
        /*019c*/ 	.word	0x0500000f


	//   ....[15]....
        /*01a0*/ 	.word	0x0500000f


	//   ....[16]....
        /*01a4*/ 	.word	0x0500000f


	//----- nvinfo : EIATTR_COOP_GROUP_INSTR_OFFSETS
	.align		4
.L_11419:
        /*01a8*/ 	.byte	0x04, 0x28
        /*01aa*/ 	.short	(.L_11421 - .L_11420)


	//   ....[0]....
.L_11420:
        /*01ac*/ 	.word	0x00000180


	//   ....[1]....
        /*01b0*/ 	.word	0x000001b0


	//   ....[2]....
        /*01b4*/ 	.word	0x000001d0


	//   ....[3]....
        /*01b8*/ 	.word	0x000002f0


	//   ....[4]....
        /*01bc*/ 	.word	0x00000310


	//   ....[5]....
        /*01c0*/ 	.word	0x00000340


	//   ....[6]....
        /*01c4*/ 	.word	0x00001180


	//   ....[7]....
        /*01c8*/ 	.word	0x00001200


	//   ....[8]....
        /*01cc*/ 	.word	0x00001230


	//   ....[9]....
        /*01d0*/ 	.word	0x00001280


	//   ....[10]....
        /*01d4*/ 	.word	0x000012d0


	//   ....[11]....
        /*01d8*/ 	.word	0x00001320


	//   ....[12]....
        /*01dc*/ 	.word	0x00001340


	//   ....[13]....
        /*01e0*/ 	.word	0x00001360


	//   ....[14]....
        /*01e4*/ 	.word	0x00002a70


	//   ....[15]....
        /*01e8*/ 	.word	0x00002ad0


	//   ....[16]....
        /*01ec*/ 	.word	0x00002b30


	//----- nvinfo : EIATTR_SYSCALL_OFFSETS
	.align		4
.L_11421:
        /*01f0*/ 	.byte	0x04, 0x46
        /*01f2*/ 	.short	(.L_11423 - .L_11422)


	//   ....[0]....
.L_11422:
        /*01f4*/ 	.word	0x00002a00


	//----- nvinfo : EIATTR_EXIT_INSTR_OFFSETS
	.align		4
.L_11423:
        /*01f8*/ 	.byte	0x04, 0x1c
        /*01fa*/ 	.short	(.L_11425 - .L_11424)


	//   ....[0]....
.L_11424:
        /*01fc*/ 	.word	0x00002380


	//   ....[1]....
        /*0200*/ 	.word	0x00002390


	//   ....[2]....
        /*0204*/ 	.word	0x00002900


	//   ....[3]....
        /*0208*/ 	.word	0x00002a10


	//----- nvinfo : EIATTR_CRS_STACK_SIZE
	.align		4
.L_11425:
        /*020c*/ 	.byte	0x04, 0x1e
        /*020e*/ 	.short	(.L_11427 - .L_11426)
.L_11426:
        /*0210*/ 	.word	0x00000000


	//----- nvinfo : EIATTR_CBANK_PARAM_SIZE
	.align		4
.L_11427:
        /*0214*/ 	.byte	0x03, 0x19
        /*0216*/ 	.short	0x007c


	//----- nvinfo : EIATTR_PARAM_CBANK
	.align		4
        /*0218*/ 	.byte	0x04, 0x0a
        /*021a*/ 	.short	(.L_11429 - .L_11428)
	.align		4
.L_11428:
        /*021c*/ 	.word	index@(.nv.constant0._ZN4vllm25paged_attention_v1_kernelIfhLi192ELi8ELi128ELNS_18Fp8KVCacheDataTypeE2ELb0EEEvPT_PKS2_PKT0_S8_ifPKiSA_iPKfiiiSC_SC_iiiii)
        /*0220*/ 	.short	0x0210
        /*0222*/ 	.short	0x007c


	//----- nvinfo : EIATTR_SW_WAR
	.align		4
.L_11429:
        /*0224*/ 	.byte	0x04, 0x36
        /*0226*/ 	.short	(.L_11431 - .L_11430)
.L_11430:
        /*0228*/ 	.word	0x00000008
.L_11431:


//--------------------- .nv.info._ZN4vllm25paged_attention_v1_kernelIfhLi128ELi8ELi128ELNS_18Fp8KVCacheDataTypeE2ELb0EEEvPT_PKS2_PKT0_S8_ifPKiSA_iPKfiiiSC_SC_iiiii --------------------------
	.section	.nv.info._ZN4vllm25paged_attention_v1_kernelIfhLi128ELi8ELi128ELNS_18Fp8KVCacheDataTypeE2ELb0EEEvPT_PKS2_PKT0_S8_ifPKiSA_iPKfiiiSC_SC_iiiii,"",@"SHT_CUDA_INFO"
	.sectionflags	@""
	.align	4


	//----- nvinfo : EIATTR_CUDA_API_VERSION
	.align		4
        /*0000*/ 	.byte	0x04, 0x37
        /*0002*/ 	.short	(.L_11433 - .L_11432)
.L_11432:
        /*0004*/ 	.word	0x00000082


	//----- nvinfo : EIATTR_KPARAM_INFO
	.align		4
.L_11433:
        /*0008*/ 	.byte	0x04, 0x17
        /*000a*/ 	.short	(.L_11435 - .L_11434)
.L_11434:
        /*000c*/ 	.word	0x00000000
        /*0010*/ 	.short	0x0013
        /*0012*/ 	.short	0x0078
        /*0014*/ 	.byte	0x00, 0xf0, 0x11, 0x00


	//----- nvinfo : EIATTR_KPARAM_INFO
	.align		4
.L_11435:
        /*0018*/ 	.byte	0x04, 0x17
        /*001a*/ 	.short	(.L_11437 - .L_11436)
.L_11436:
        /*001c*/ 	.word	0x00000000
        /*0020*/ 	.short	0x0012
        /*0022*/ 	.short	0x0074
        /*0024*/ 	.byte	0x00, 0xf0, 0x11, 0x00


	//----- nvinfo : EIATTR_KPARAM_INFO
	.align		4
.L_11437:
        /*0028*/ 	.byte	0x04, 0x17
        /*002a*/ 	.short	(.L_11439 - .L_11438)
.L_11438:
        /*002c*/ 	.word	0x00000000
        /*0030*/ 	.short	0x0011
        /*0032*/ 	.short	0x0070
        /*0034*/ 	.byte	0x00, 0xf0, 0x11, 0x00


	//----- nvinfo : EIATTR_KPARAM_INFO
	.align		4
.L_11439:
        /*0038*/ 	.byte	0x04, 0x17
        /*003a*/ 	.short	(.L_11441 - .L_11440)
.L_11440:
        /*003c*/ 	.word	0x00000000
        /*0040*/ 	.short	0x0010
        /*0042*/ 	.short	0x006c
        /*0044*/ 	.byte	0x00, 0xf0, 0x11, 0x00


	//----- nvinfo : EIATTR_KPARAM_INFO
	.align		4
.L_11441:
        /*0048*/ 	.byte	0x04, 0x17
        /*004a*/ 	.short	(.L_11443 - .L_11442)
.L_11442:
        /*004c*/ 	.word	0x00000000
        /*0050*/ 	.short	0x000f
        /*0052*/ 	.short	0x0068
        /*0054*/ 	.byte	0x00, 0xf0, 0x11, 0x00


	//----- nvinfo : EIATTR_KPARAM_INFO
	.align		4
.L_11443:
        /*0058*/ 	.byte	0x04, 0x17
        /*005a*/ 	.short	(.L_11445 - .L_11444)
.L_11444:
        /*005c*/ 	.word	0x00000000
        /*0060*/ 	.short	0x000e
        /*0062*/ 	.short	0x0060
        /*0064*/ 	.byte	0x00, 0xf0, 0x21, 0x00


	//----- nvinfo : EIATTR_KPARAM_INFO
	.align		4
.L_11445:
        /*0068*/ 	.byte	0x04, 0x17
        /*006a*/ 	.short	(.L_11447 - .L_11446)
.L_11446:
        /*006c*/ 	.word	0x00000000
        /*0070*/ 	.short	0x000d
        /*0072*/ 	.short	0x0058
        /*0074*/ 	.byte	0x00, 0xf0, 0x21, 0x00


	//----- nvinfo : EIATTR_KPARAM_INFO
	.align		4
.L_11447:
        /*0078*/ 	.byte	0x04, 0x17
        /*007a*/ 	.short	(.L_11449 - .L_11448)
.L_11448:
        /*007c*/ 	.word	0x00000000
        /*0080*/ 	.short	0x000c
        /*0082*/ 	.short	0x0050
        /*0084*/ 	.byte	0x00, 0xf0, 0x11, 0x00


	//----- nvinfo : EIATTR_KPARAM_INFO
	.align		4
.L_11449:
        /*0088*/ 	.byte	0x04, 0x17
        /*008a*/ 	.short	(.L_11451 - .L_11450)
.L_11450:
        /*008c*/ 	.word	0x00000000
        /*0090*/ 	.short	0x000b
        /*0092*/ 	.short	0x004c
        /*0094*/ 	.byte	0x00, 0xf0, 0x11, 0x00


	//----- nvinfo : EIATTR_KPARAM_INFO
	.align		4
.L_11451:
        /*0098*/ 	.byte	0x04, 0x17
        /*009a*/ 	.short	(.L_11453 - .L_11452)
.L_11452:
        /*009c*/ 	.word	0x00000000
        /*00a0*/ 	.short	0x000a
        /*00a2*/ 	.short	0x0048
        /*00a4*/ 	.byte	0x00, 0xf0, 0x11, 0x00


	//----- nvinfo : EIATTR_KPARAM_INFO
	.align		4
.L_11453:
        /*00a8*/ 	.byte	0x04, 0x17
        /*00aa*/ 	.short	(.L_11455 - .L_11454)
.L_11454:
        /*00ac*/ 	.word	0x00000000
        /*00b0*/ 	.short	0x0009
        /*00b2*/ 	.short	0x0040
        /*00b4*/ 	.byte	0x00, 0xf0, 0x21, 0x00


	//----- nvinfo : EIATTR_KPARAM_INFO
	.align		4
.L_11455:
        /*00b8*/ 	.byte	0x04, 0x17
        /*00ba*/ 	.short	(.L_11457 - .L_11456)
.L_11456:
        /*00bc*/ 	.word	0x00000000
        /*00c0*/ 	.short	0x0008
        /*00c2*/ 	.short	0x0038
        /*00c4*/ 	.byte	0x00, 0xf0, 0x11, 0x00


	//----- nvinfo : EIATTR_KPARAM_INFO
	.align		4
.L_11457:
        /*00c8*/ 	.byte	0x04, 0x17
        /*00ca*/ 	.short	(.L_11459 - .L_11458)
.L_11458:
        /*00cc*/ 	.word	0x00000000
        /*00d0*/ 	.short	0x0007
        /*00d2*/ 	.short	0x0030
        /*00d4*/ 	.byte	0x00, 0xf0, 0x21, 0x00


	//----- nvinfo : EIATTR_KPARAM_INFO
	.align		4
.L_11459:
        /*00d8*/ 	.byte	0x04, 0x17
        /*00da*/ 	.short	(.L_11461 - .L_11460)
.L_11460:
        /*00dc*/ 	.word	0x00000000
        /*00e0*/ 	.short	0x0006
        /*00e2*/ 	.short	0x0028
        /*00e4*/ 	.byte	0x00, 0xf0, 0x21, 0x00


	//----- nvinfo : EIATTR_KPARAM_INFO
	.align		4
.L_11461:
        /*00e8*/ 	.byte	0x04, 0x17
        /*00ea*/ 	.short	(.L_11463 - .L_11462)
.L_11462:
        /*00ec*/ 	.word	0x00000000
        /*00f0*/ 	.short	0x0005
        /*00f2*/ 	.short	0x0024
        /*00f4*/ 	.byte	0x00, 0xf0, 0x11, 0x00


	//----- nvinfo : EIATTR_KPARAM_INFO
	.align		4
.L_11463:
        /*00f8*/ 	.byte	0x04, 0x17
        /*00fa*/ 	.short	(.L_11465 - .L_11464)
.L_11464:
        /*00fc*/ 	.word	0x00000000
        /*0100*/ 	.short	0x0004
        /*0102*/ 	.short	0x0020
        /*0104*/ 	.byte	0x00, 0xf0, 0x11, 0x00


	//----- nvinfo : EIATTR_KPARAM_INFO
	.align		4
.L_11465:
        /*0108*/ 	.byte	0x04, 0x17
        /*010a*/ 	.short	(.L_11467 - .L_11466)
.L_11466:
        /*010c*/ 	.word	0x00000000
        /*0110*/ 	.short	0x0003
        /*0112*/ 	.short	0x0018
        /*0114*/ 	.byte	0x00, 0xf0, 0x21, 0x00


	//----- nvinfo : EIATTR_KPARAM_INFO
	.align		4
.L_11467:
        /*0118*/ 	.byte	0x04, 0x17
        /*011a*/ 	.short	(.L_11469 - .L_11468)
.L_11468:
        /*011c*/ 	.word	0x00000000
        /*0120*/ 	.short	0x0002
        /*0122*/ 	.short	0x0010
        /*0124*/ 	.byte	0x00, 0xf0, 0x21, 0x00


	//----- nvinfo : EIATTR_KPARAM_INFO
	.align		4
.L_11469:
        /*0128*/ 	.byte	0x04, 0x17
        /*012a*/ 	.short	(.L_11471 - .L_11470)
.L_11470:
        /*012c*/ 	.word	0x00000000
        /*0130*/ 	.short	0x0001
        /*0132*/ 	.short	0x0008
        /*0134*/ 	.byte	0x00, 0xf0, 0x21, 0x00


	//----- nvinfo : EIATTR_KPARAM_INFO
	.align		4
.L_11471:
        /*0138*/ 	.byte	0x04, 0x17
        /*013a*/ 	.short	(.L_11473 - .L_11472)
.L_11472:
        /*013c*/ 	.word	0x00000000
        /*0140*/ 	.short	0x0000
        /*0142*/ 	.short	0x0000
        /*0144*/ 	.byte	0x00, 0xf0, 0x21, 0x00


	//----- nvinfo : EIATTR_SPARSE_MMA_MASK
	.align		4
.L_11473:
        /*0148*/ 	.byte	0x03, 0x50
        /*014a*/ 	.short	0x0000


	//----- nvinfo : EIATTR_MAXREG_COUNT
	.align		4
        /*014c*/ 	.byte	0x03, 0x1b
        /*014e*/ 	.short	0x00ff


	//----- nvinfo : EIATTR_NUM_BARRIERS
	.align		4
        /*0150*/ 	.byte	0x02, 0x4c
        /*0152*/ 	.byte	0x01
	.zero		1


	//----- nvinfo : EIATTR_EXTERNS
	.align		4
        /*0154*/ 	.byte	0x04, 0x0f
        /*0156*/ 	.short	(.L_11475 - .L_11474)


	//   ....[0]....
	.align		4
.L_11474:
        /*0158*/ 	.word	index@(__assertfail)


	//----- nvinfo : EIATTR_MERCURY_ISA_VERSION
	.align		4
.L_11475:
        /*015c*/ 	.byte	0x03, 0x5f
        /*015e*/ 	.short	0x0101


	//----- nvinfo : EIATTR_COOP_GROUP_MASK_REGIDS
	.align		4
        /*0160*/ 	.byte	0x04, 0x29
        /*0162*/ 	.short	(.L_11477 - .L_11476)


	//   ....[0]....
.L_11476:
        /*0164*/ 	.word	0xffffffff


	//   ....[1]....
        /*0168*/ 	.word	0xffffffff


	//   ....[2]....
        /*016c*/ 	.word	0xffffffff


	//   ....[3]....
        /*0170*/ 	.word	0xffffffff


	//   ....[4]....
        /*0174*/ 	.word	0xffffffff


	//   ....[5]....
        /*0178*/ 	.word	0xffffffff


	//   ....[6]....
        /*017c*/ 	.word	0xffffffff


	//   ....[7]....
        /*0180*/ 	.word	0xffffffff


	//   ....[8]....
        /*0184*/ 	.word	0xffffffff


	//   ....[9]....
        /*0188*/ 	.word	0xffffffff


	//   ....[10]....
        /*018c*/ 	.word	0xffffffff


	//   ....[11]....
        /*0190*/ 	.word	0xffffffff


	//   ....[12]....
        /*0194*/ 	.word	0xffffffff


	//   ....[13]....
        /*0198*/ 	.word	0xffffffff


	//   ....[14]....
        /*019c*/ 	.word	0x0500000f


	//   ....[15]....
        /*01a0*/ 	.word	0x0500000f


	//   ....[16]....
        /*01a4*/ 	.word	0x0500000f


	//----- nvinfo : EIATTR_COOP_GROUP_INSTR_OFFSETS
	.align		4
.L_11477:
        /*01a8*/ 	.byte	0x04, 0x28
        /*01aa*/ 	.short	(.L_11479 - .L_11478)


	//   ....[0]....
.L_11478:
        /*01ac*/ 	.word	0x00000180


	//   ....[1]....
        /*01b0*/ 	.word	0x000001b0


	//   ....[2]....
        /*01b4*/ 	.word	0x000001d0


	//   ....[3]....
        /*01b8*/ 	.word	0x000002f0


	//   ....[4]....
        /*01bc*/ 	.word	0x00000310


	//   ....[5]....
        /*01c0*/ 	.word	0x00000340


	//   ....[6]....
        /*01c4*/ 	.word	0x00001180


	//   ....[7]....
        /*01c8*/ 	.word	0x00001200


	//   ....[8]....
        /*01cc*/ 	.word	0x00001230


	//   ....[9]....
        /*01d0*/ 	.word	0x00001280


	//   ....[10]....
        /*01d4*/ 	.word	0x000012d0


	//   ....[11]....
        /*01d8*/ 	.word	0x00001320


	//   ....[12]....
        /*01dc*/ 	.word	0x00001340


	//   ....[13]....
        /*01e0*/ 	.word	0x00001360


	//   ....[14]....
        /*01e4*/ 	.word	0x00002700


	//   ....[15]....
        /*01e8*/ 	.word	0x00002760


	//   ....[16]....
        /*01ec*/ 	.word	0x000027c0


	//----- nvinfo : EIATTR_SYSCALL_OFFSETS
	.align		4
.L_11479:
        /*01f0*/ 	.byte	0x04, 0x46
        /*01f2*/ 	.short	(.L_11481 - .L_11480)


	//   ....[0]....
.L_11480:
        /*01f4*/ 	.word	0x00002690


	//----- nvinfo : EIATTR_EXIT_INSTR_OFFSETS
	.align		4
.L_11481:
        /*01f8*/ 	.byte	0x04, 0x1c
        /*01fa*/ 	.short	(.L_11483 - .L_11482)


	//   ....[0]....
.L_11482:
        /*01fc*/ 	.word	0x00002180


	//   ....[1]....
        /*0200*/ 	.word	0x00002190


	//   ....[2]....
        /*0204*/ 	.word	0x00002590


	//   ....[3]....
        /*0208*/ 	.word	0x000026a0


	//----- nvinfo : EIATTR_CRS_STACK_SIZE
	.align		4
.L_11483:
        /*020c*/ 	.byte	0x04, 0x1e
        /*020e*/ 	.short	(.L_11485 - .L_11484)
.L_11484:
        /*0210*/ 	.word	0x00000000


	//----- nvinfo : EIATTR_CBANK_PARAM_SIZE
	.align		4
.L_11485:
        /*0214*/ 	.byte	0x03, 0x19
        /*0216*/ 	.short	0x007c


	//----- nvinfo : EIATTR_PARAM_CBANK
	.align		4
        /*0218*/ 	.byte	0x04, 0x0a
        /*021a*/ 	.short	(.L_11487 - .L_11486)
	.align		4
.L_11486:
        /*021c*/ 	.word	index@(.nv.constant0._ZN4vllm25paged_attention_v1_kernelIfhLi128ELi8ELi128ELNS_18Fp8KVCacheDataTypeE2ELb0EEEvPT_PKS2_PKT0_S8_ifPKiSA_iPKfiiiSC_SC_iiiii)
        /*0220*/ 	.short	0x0210
        /*0222*/ 	.short	0x007c


	//----- nvinfo : EIATTR_SW_WAR
	.align		4
.L_11487:
        /*0224*/ 	.byte	0x04, 0x36
        /*0226*/ 	.short	(.L_11489 - .L_11488)
.L_11488:
        /*0228*/ 	.word	0x00000008
.L_11489:


//--------------------- .nv.info._ZN4vllm25paged_attention_v1_kernelIfhLi120ELi8ELi128ELNS_18Fp8KVCacheDataTypeE2ELb0EEEvPT_PKS2_PKT0_S8_ifPKiSA_iPKfiiiSC_SC_iiiii --------------------------
	.section	.nv.info._ZN4vllm25paged_attention_v1_kernelIfhLi120ELi8ELi128ELNS_18Fp8KVCacheDataTypeE2ELb0EEEvPT_PKS2_PKT0_S8_ifPKiSA_iPKfiiiSC_SC_iiiii,"",@"SHT_CUDA_INFO"
	.sectionflags	@""
	.align	4


	//----- nvinfo : EIATTR_CUDA_API_VERSION
	.align		4
        /*0000*/ 	.byte	0x04, 0x37
        /*0002*/ 	.short	(.L_11491 - .L_11490)
.L_11490:
        /*0004*/ 	.word	0x00000082


	//----- nvinfo : EIATTR_KPARAM_INFO
	.align		4
.L_11491:
        /*0008*/ 	.byte	0x04, 0x17
        /*000a*/ 	.short	(.L_11493 - .L_11492)
.L_11492:
        /*000c*/ 	.word	0x00000000
        /*0010*/ 	.short	0x0013
        /*0012*/ 	.short	0x0078
        /*0014*/ 	.byte	0x00, 0xf0, 0x11, 0x00


	//----- nvinfo : EIATTR_KPARAM_INFO
	.align		4
.L_11493:
        /*0018*/ 	.byte	0x04, 0x17
        /*001a*/ 	.short	(.L_11495 - .L_11494)
.L_11494:
        /*001c*/ 	.word	0x00000000
        /*0020*/ 	.short	0x0012
        /*0022*/ 	.short	0x0074
        /*0024*/ 	.byte	0x00, 0xf0, 0x11, 0x00


	//----- nvinfo : EIATTR_KPARAM_INFO
	.align		4
.L_11495:
        /*0028*/ 	.byte	0x04, 0x17
        /*002a*/ 	.short	(.L_11497 - .L_11496)
.L_11496:
        /*002c*/ 	.word	0x00000000
        /*0030*/ 	.short	0x0011
        /*0032*/ 	.short	0x0070
        /*0034*/ 	.byte	0x00, 0xf0, 0x11, 0x00


	//----- nvinfo : EIATTR_KPARAM_INFO
	.align		4
.L_11497:
        /*0038*/ 	.byte	0x04, 0x17
        /*003a*/ 	.short	(.L_11499 - .L_11498)
.L_11498:
        /*003c*/ 	.word	0x00000000
        /*0040*/ 	.short	0x0010
        /*0042*/ 	.short	0x006c
        /*0044*/ 	.byte	0x00, 0xf0, 0x11, 0x00


	//----- nvinfo : EIATTR_KPARAM_INFO
	.align		4
.L_11499:
        /*0048*/ 	.byte	0x04, 0x17
        /*004a*/ 	.short	(.L_11501 - .L_11500)
.L_11500:
        /*004c*/ 	.word	0x00000000
        /*0050*/ 	.short	0x000f
        /*0052*/ 	.short	0x0068
        /*0054*/ 	.byte	0x00, 0xf0, 0x11, 0x00


	//----- nvinfo : EIATTR_KPARAM_INFO
	.align		4
.L_11501:
        /*0058*/ 	.byte	0x04, 0x17
        /*005a*/ 	.short	(.L_11503 - .L_11502)
.L_11502:
        /*005c*/ 	.word	0x00000000
        /*0060*/ 	.short	0x000e
        /*0062*/ 	.short	0x0060
        /*0064*/ 	.byte	0x00, 0xf0, 0x21, 0x00


	//----- nvinfo : EIATTR_KPARAM_INFO
	.align		4
.L_11503:
        /*0068*/ 	.byte	0x04, 0x17
        /*006a*/ 	.short	(.L_11505 - .L_11504)
.L_11504:
        /*006c*/ 	.word	0x00000000
        /*0070*/ 	.short	0x000d
        /*0072*/ 	.short	0x0058
        /*0074*/ 	.byte	0x00, 0xf0, 0x21, 0x00


	//----- nvinfo : EIATTR_KPARAM_INFO
	.align		4
.L_11505:
        /*0078*/ 	.byte	0x04, 0x17
        /*007a*/ 	.short	(.L_11507 - .L_11506)
.L_11506:
        /*007c*/ 	.word	0x00000000
        /*0080*/ 	.short	0x000c
        /*0082*/ 	.short	0x0050
        /*0084*/ 	.byte	0x00, 0xf0, 0x11, 0x00


	//----- nvinfo : EIATTR_KPARAM_INFO
	.align		4
.L_11507:
        /*0088*/ 	.byte	0x04, 0x17
        /*008a*/ 	.short	(.L_11509 - .L_11508)
.L_11508:
        /*008c*/ 	.word	0x00000000
        /*0090*/ 	.short	0x000b
        /*0092*/ 	.short	0x004c
        /*0094*/ 	.byte	0x00, 0xf0, 0x11, 0x00


	//----- nvinfo : EIATTR_KPARAM_INFO
	.align		4
.L_11509:
        /*0098*/ 	.byte	0x04, 0x17
        /*009a*/ 	.short	(.L_11511 - .L_11510)
.L_11510:
        /*009c*/ 	.word	0x00000000
        /*00a0*/ 	.short	0x000a
        /*00a2*/ 	.short	0x0048
        /*00a4*/ 	.byte	0x00, 0xf0, 0x11, 0x00


	//----- nvinfo : EIATTR_KPARAM_INFO
	.align		4
.L_11511:
        /*00a8*/ 	.byte	0x04, 0x17
        /*00aa*/ 	.short	(.L_11513 - .L_11512)
.L_11512:
        /*00ac*/ 	.word	0x00000000
        /*00b0*/ 	.short	0x0009
        /*00b2*/ 	.short	0x0040
        /*00b4*/ 	.byte	0x00, 0xf0, 0x21, 0x00


	//----- nvinfo : EIATTR_KPARAM_INFO
	.align		4
.L_11513:
        /*00b8*/ 	.byte	0x04, 0x17
        /*00ba*/ 	.short	(.L_11515 - .L_11514)
.L_11514:
        /*00bc*/ 	.word	0x00000000
        /*00c0*/ 	.short	0x0008
        /*00c2*/ 	.short	0x0038
        /*00c4*/ 	.byte	0x00, 0xf0, 0x11, 0x00


	//----- nvinfo : EIATTR_KPARAM_INFO
	.align		4
.L_11515:
        /*00c8*/ 	.byte	0x04, 0x17
        /*00ca*/ 	.short	(.L_11517 - .L_11516)
.L_11516:
        /*00cc*/ 	.word	0x00000000
        /*00d0*/ 	.short	0x0007
        /*00d2*/ 	.short	0x0030
        /*00d4*/ 	.byte	0x00, 0xf0, 0x21, 0x00


	//----- nvinfo : EIATTR_KPARAM_INFO
	.align		4
.L_11517:
        /*00d8*/ 	.byte	0x04, 0x17
        /*00da*/ 	.short	(.L_11519 - .L_11518)
.L_11518:
        /*00dc*/ 	.word	0x00000000
        /*00e0*/ 	.short	0x0006
        /*00e2*/ 	.short	0x0028
        /*00e4*/ 	.byte	0x00, 0xf0, 0x21, 0x00


	//----- nvinfo : EIATTR_KPARAM_INFO
	.align		4
.L_11519:
        /*00e8*/ 	.byte	0x04, 0x17
        /*00ea*/ 	.short	(.L_11521 - .L_11520)
.L_11520:
        /*00ec*/ 	.word	0x00000000
        /*00f0*/ 	.short	0x0005
        /*00f2*/ 	.short	0x0024
        /*00f4*/ 	.byte	0x00, 0xf0, 0x11, 0x00


	//----- nvinfo : EIATTR_KPARAM_INFO
	.align		4
.L_11521:
        /*00f8*/ 	.byte	0x04, 0x17
        /*00fa*/ 	.short	(.L_11523 - .L_11522)
.L_11522:
        /*00fc*/ 	.word	0x00000000
        /*0100*/ 	.short	0x0004
        /*0102*/ 	.short	0x0020
        /*0104*/ 	.byte	0x00, 0xf0, 0x11, 0x00


	//----- nvinfo : EIATTR_KPARAM_INFO
	.align		4
.L_11523:
        /*0108*/ 	.byte	0x04, 0x17
        /*010a*/ 	.short	(.L_11525 - .L_11524)
.L_11524:
        /*010c*/ 	.word	0x00000000
        /*0110*/ 	.short	0x0003
        /*0112*/ 	.short	0x0018
        /*0114*/ 	.byte	0x00, 0xf0, 0x21, 0x00


	//----- nvinfo : EIATTR_KPARAM_INFO
	.align		4
.L_11525:
        /*0118*/ 	.byte	0x04, 0x17
        /*011a*/ 	.short	(.L_11527 - .L_11526)
.L_11526:
        /*011c*/ 	.word	0x00000000
        /*0120*/ 	.short	0x0002
        /*0122*/ 	.short	0x0010
        /*0124*/ 	.byte	0x00, 0xf0, 0x21, 0x00


	//----- nvinfo : EIATTR_KPARAM_INFO
	.align		4
.L_11527:
        /*0128*/ 	.byte	0x04, 0x17
        /*012a*/ 	.short	(.L_11529 - .L_11528)
.L_11528:
        /*012c*/ 	.word	0x00000000
        /*0130*/ 	.short	0x0001
        /*0132*/ 	.short	0x0008
        /*0134*/ 	.byte	0x00, 0xf0, 0x21, 0x00


	//----- nvinfo : EIATTR_KPARAM_INFO
	.align		4
.L_11529:
        /*0138*/ 	.byte	0x04, 0x17
        /*013a*/ 	.short	(.L_11531 - .L_11530)
.L_11530:
        /*013c*/ 	.word	0x00000000
        /*0140*/ 	.short	0x0000
        /*0142*/ 	.short	0x0000
        /*0144*/ 	.byte	0x00, 0xf0, 0x21, 0x00


	//----- nvinfo : EIATTR_SPARSE_MMA_MASK
	.align		4
.L_11531:
        /*0148*/ 	.byte	0x03, 0x50
        /*014a*/ 	.short	0x0000


	//----- nvinfo : EIATTR_MAXREG_COUNT
	.align		4
        /*014c*/ 	.byte	0x03, 0x1b
        /*014e*/ 	.short	0x00ff


	//----- nvinfo : EIATTR_NUM_BARRIERS
	.align		4
        /*0150*/ 	.byte	0x02, 0x4c
        /*0152*/ 	.byte	0x01
	.zero		1


	//----- nvinfo : EIATTR_EXTERNS
	.align		4
        /*0154*/ 	.byte	0x04, 0x0f
        /*0156*/ 	.short	(.L_11533 - .L_11532)


	//   ....[0]....
	.align		4
.L_11532:
        /*0158*/ 	.word	index@(__assertfail)


	//----- nvinfo : EIATTR_MERCURY_ISA_VERSION
	.align		4
.L_11533:
        /*015c*/ 	.byte	0x03, 0x5f
        /*015e*/ 	.short	0x0101


	//----- nvinfo : EIATTR_COOP_GROUP_MASK_REGIDS
	.align		4
        /*0160*/ 	.byte	0x04, 0x29
        /*0162*/ 	.short	(.L_11535 - .L_11534)


	//   ....[0]....
.L_11534:
        /*0164*/ 	.word	0xffffffff


	//   ....[1]....
        /*0168*/ 	.word	0xffffffff


	//   ....[2]....
        /*016c*/ 	.word	0xffffffff


	//   ....[3]....
        /*0170*/ 	.word	0xffffffff


	//   ....[4]....
        /*0174*/ 	.word	0xffffffff


	//   ....[5]....
        /*0178*/ 	.word	0xffffffff


	//   ....[6]....
        /*017c*/ 	.word	0xffffffff


	//   ....[7]....
        /*0180*/ 	.word	0xffffffff


	//   ....[8]....
        /*0184*/ 	.word	0xffffffff


	//   ....[9]....
        /*0188*/ 	.word	0xffffffff


	//   ....[10]....
        /*018c*/ 	.word	0xffffffff


	//   ....[11]....
        /*0190*/ 	.word	0xffffffff


	//   ....[12]....
        /*0194*/ 	.word	0xffffffff


	//   ....[13]....
        /*0198*/ 	.word	0xffffffff


	//   ....[14]....
        /*019c*/ 	.word	0x0500000f


	//   ....[15]....
        /*01a0*/ 	.word	0x0500000f


	//   ....[16]....
        /*01a4*/ 	.word	0x0500000f


	//----- nvinfo : EIATTR_COOP_GROUP_INSTR_OFFSETS
	.align		4
.L_11535:
        /*01a8*/ 	.byte	0x04, 0x28
        /*01aa*/ 	.short	(.L_11537 - .L_11536)


	//   ....[0]....
.L_11536:
        /*01ac*/ 	.word	0x00000180


	//   ....[1]....
        /*01b0*/ 	.word	0x000001b0


	//   ....[2]....
        /*01b4*/ 	.word	0x000001d0


	//   ....[3]....
        /*01b8*/ 	.word	0x00000300


	//   ....[4]....
        /*01bc*/ 	.word	0x00000320


	//   ....[5]....
        /*01c0*/ 	.word	0x00000340


	//   ....[6]....
        /*01c4*/ 	.word	0x00001180


	//   ....[7]....
        /*01c8*/ 	.word	0x00001200


	//   ....[8]....
        /*01cc*/ 	.word	0x00001230


	//   ....[9]....
        /*01d0*/ 	.word	0x00001280


	//   ....[10]....
        /*01d4*/ 	.word	0x000012d0


	//   ....[11]....
        /*01d8*/ 	.word	0x00001320


	//   ....[12]....
        /*01dc*/ 	.word	0x00001340


	//   ....[13]....
        /*01e0*/ 	.word	0x00001360


	//   ....[14]....
        /*01e4*/ 	.word	0x000028e0


	//   ....[15]....
        /*01e8*/ 	.word	0x00002940


	//   ....[16]....
        /*01ec*/ 	.word	0x000029a0


	//----- nvinfo : EIATTR_SYSCALL_OFFSETS
	.align		4
.L_11537:
        /*01f0*/ 	.byte	0x04, 0x46
        /*01f2*/ 	.short	(.L_11539 - .L_11538)


	//   ....[0]....
.L_11538:
        /*01f4*/ 	.word	0x00002870


	//----- nvinfo : EIATTR_EXIT_INSTR_OFFSETS
	.align		4
.L_11539:
        /*01f8*/ 	.byte	0x04, 0x1c
        /*01fa*/ 	.short	(.L_11541 - .L_11540)


	//   ....[0]....
.L_11540:
        /*01fc*/ 	.word	0x00002300


	//   ....[1]....
        /*0200*/ 	.word	0x000026f0


	//   ....[2]....
        /*0204*/ 	.word	0x00002770


	//   ....[3]....
        /*0208*/ 	.word	0x00002880


	//----- nvinfo : EIATTR_CRS_STACK_SIZE
	.align		4
.L_11541:
        /*020c*/ 	.byte	0x04, 0x1e
        /*020e*/ 	.short	(.L_11543 - .L_11542)
.L_11542:
        /*0210*/ 	.word	0x00000000


	//----- nvinfo : EIATTR_CBANK_PARAM_SIZE
	.align		4
.L_11543:
        /*0214*/ 	.byte	0x03, 0x19
        /*0216*/ 	.short	0x007c


	//----- nvinfo : EIATTR_PARAM_CBANK
	.align		4
        /*0218*/ 	.byte	0x04, 0x0a
        /*021a*/ 	.short	(.L_11545 - .L_11544)
	.align		4
.L_11544:
        /*021c*/ 	.word	index@(.nv.constant0._ZN4vllm25paged_attention_v1_kernelIfhLi120ELi8ELi128ELNS_18Fp8KVCacheDataTypeE2ELb0EEEvPT_PKS2_PKT0_S8_ifPKiSA_iPKfiiiSC_SC_iiiii)
        /*0220*/ 	.short	0x0210
        /*0222*/ 	.short	0x007c


	//----- nvinfo : EIATTR_SW_WAR
	.align		4
.L_11545:
        /*0224*/ 	.byte	0x04, 0x36
        /*0226*/ 	.short	(.L_11547 - .L_11546)
.L_11546:
        /*0228*/ 	.word	0x00000008
.L_11547:


//--------------------- .nv.info._ZN4vllm25paged_attention_v1_kernelIfhLi112ELi8ELi128ELNS_18Fp8KVCacheDataTypeE2ELb0EEEvPT_PKS2_PKT0_S8_ifPKiSA_iPKfiiiSC_SC_iiiii --------------------------
	.section	.nv.info._ZN4vllm25paged_attention_v1_kernelIfhLi112ELi8ELi128ELNS_18Fp8KVCacheDataTypeE2ELb0EEEvPT_PKS2_PKT0_S8_ifPKiSA_iPKfiiiSC_SC_iiiii,"",@"SHT_CUDA_INFO"
	.sectionflags	@""
	.align	4


	//----- nvinfo : EIATTR_CUDA_API_VERSION
	.align		4
        /*0000*/ 	.byte	0x04, 0x37
        /*0002*/ 	.short	(.L_11549 - .L_11548)
.L_11548:
        /*0004*/ 	.word	0x00000082


	//----- nvinfo : EIATTR_KPARAM_INFO
	.align		4
.L_11549:
        /*0008*/ 	.byte	0x04, 0x17
        /*000a*/ 	.short	(.L_11551 - .L_11550)
.L_11550:
        /*000c*/ 	.word	0x00000000
        /*0010*/ 	.short	0x0013
        /*0012*/ 	.short	0x0078
        /*0014*/ 	.byte	0x00, 0xf0, 0x11, 0x00


	//----- nvinfo : EIATTR_KPARAM_INFO
	.align		4
.L_11551:
        /*0018*/ 	.byte	0x04, 0x17
        /*001a*/ 	.short	(.L_11553 - .L_11552)
.L_11552:
        /*001c*/ 	.word	0x00000000
        /*0020*/ 	.short	0x0012
        /*0022*/ 	.short	0x0074
        /*0024*/ 	.byte	0x00, 0xf0, 0x11, 0x00


	//----- nvinfo : EIATTR_KPARAM_INFO
	.align		4
.L_11553:
        /*0028*/ 	.byte	0x04, 0x17
        /*002a*/ 	.short	(.L_11555 - .L_11554)
.L_11554:
        /*002c*/ 	.word	0x00000000
        /*0030*/ 	.short	0x0011
        /*0032*/ 	.short	0x0070
        /*0034*/ 	.byte	0x00, 0xf0, 0x11, 0x00


	//----- nvinfo : EIATTR_KPARAM_INFO
	.align		4
.L_11555:
        /*0038*/ 	.byte	0x04, 0x17
        /*003a*/ 	.short	(.L_11557 - .L_11556)
.L_11556:
        /*003c*/ 	.word	0x00000000
        /*0040*/ 	.short	0x0010
        /*0042*/ 	.short	0x006c
        /*0044*/ 	.byte	0x00, 0xf0, 0x11, 0x00


	//----- nvinfo : EIATTR_KPARAM_INFO
	.align		4
.L_11557:
        /*0048*/ 	.byte	0x04, 0x17
        /*004a*/ 	.short	(.L_11559 - .L_11558)
.L_11558:
        /*004c*/ 	.word	0x00000000
        /*0050*/ 	.short	0x000f
        /*0052*/ 	.short	0x0068
        /*0054*/ 	.byte	0x00, 0xf0, 0x11, 0x00


	//----- nvinfo : EIATTR_KPARAM_INFO
	.align		4
.L_11559:
        /*0058*/ 	.byte	0x04, 0x17
        /*005a*/ 	.short	(.L_11561 - .L_11560)
.L_11560:
        /*005c*/ 	.word	0x00000000
        /*0060*/ 	.short	0x000e
        /*0062*/ 	.short	0x0060
        /*0064*/ 	.byte	0x00, 0xf0, 0x21, 0x00


	//----- nvinfo : EIATTR_KPARAM_INFO
	.align		4
.L_11561:
        /*0068*/ 	.byte	0x04, 0x17
        /*006a*/ 	.short	(.L_11563 - .L_11562)
.L_11562:
        /*006c*/ 	.word	0x00000000
        /*0070*/ 	.short	0x000d
        /*0072*/ 	.short	0x0058
        /*0074*/ 	.byte	0x00, 0xf0, 0x21, 0x00


	//----- nvinfo : EIATTR_KPARAM_INFO
	.align		4
.L_11563:
        /*0078*/ 	.byte	0x04, 0x17
        /*007a*/ 	.short	(.L_11565 - .L_11564)
.L_11564:
        /*007c*/ 	.word	0x00000000
        /*0080*/ 	.short	0x000c
        /*0082*/ 	.short	0x0050
        /*0084*/ 	.byte	0x00, 0xf0, 0x11, 0x00


	//----- nvinfo : EIATTR_KPARAM_INFO
	.align		4
.L_11565:
        /*0088*/ 	.byte	0x04, 0x17
        /*008a*/ 	.short	(.L_11567 - .L_11566)
.L_11566:
        /*008c*/ 	.word	0x00000000
        /*0090*/ 	.short	0x000b
        /*0092*/ 	.short	0x004c
        /*0094*/ 	.byte	0x00, 0xf0, 0x11, 0x00


	//----- nvinfo : EIATTR_KPARAM_INFO
	.align		4
.L_11567:
        /*0098*/ 	.byte	0x04, 0x17
        /*009a*/ 	.short	(.L_11569 - .L_11568)
.L_11568:
        /*009c*/ 	.word	0x00000000
        /*00a0*/ 	.short	0x000a
        /*00a2*/ 	.short	0x0048
        /*00a4*/ 	.byte	0x00, 0xf0, 0x11, 0x00


	//----- nvinfo : EIATTR_KPARAM_INFO
	.align		4
.L_11569:
        /*00a8*/ 	.byte	0x04, 0x17
        /*00aa*/ 	.short	(.L_11571 - .L_11570)
.L_11570:
        /*00ac*/ 	.word	0x00000000
        /*00b0*/ 	.short	0x0009
        /*00b2*/ 	.short	0x0040
        /*00b4*/ 	.byte	0x00, 0xf0, 0x21, 0x00


	//----- nvinfo : EIATTR_KPARAM_INFO
	.align		4
.L_11571:
        /*00b8*/ 	.byte	0x04, 0x17
        /*00ba*/ 	.short	(.L_11573 - .L_11572)
.L_11572:
        /*00bc*/ 	.word	0x00000000
        /*00c0*/ 	.short	0x0008
        /*00c2*/ 	.short	0x0038
        /*00c4*/ 	.byte	0x00, 0xf0, 0x11, 0x00


	//----- nvinfo : EIATTR_KPARAM_INFO
	.align		4
.L_11573:
        /*00c8*/ 	.byte	0x04, 0x17
        /*00ca*/ 	.short	(.L_11575 - .L_11574)
.L_11574:
        /*00cc*/ 	.word	0x00000000
        /*00d0*/ 	.short	0x0007
        /*00d2*/ 	.short	0x0030
        /*00d4*/ 	.byte	0x00, 0xf0, 0x21, 0x00


	//----- nvinfo : EIATTR_KPARAM_INFO
	.align		4
.L_11575:
        /*00d8*/ 	.byte	0x04, 0x17
        /*00da*/ 	.short	(.L_11577 - .L_11576)
.L_11576:
        /*00dc*/ 	.word	0x00000000
        /*00e0*/ 	.short	0x0006
        /*00e2*/ 	.short	0x0028
        /*00e4*/ 	.byte	0x00, 0xf0, 0x21, 0x00


	//----- nvinfo : EIATTR_KPARAM_INFO
	.align		4
.L_11577:
        /*00e8*/ 	.byte	0x04, 0x17
        /*00ea*/ 	.short	(.L_11579 - .L_11578)
.L_11578:
        /*00ec*/ 	.word	0x00000000
        /*00f0*/ 	.short	0x0005
        /*00f2*/ 	.short	0x0024
        /*00f4*/ 	.byte	0x00, 0xf0, 0x11, 0x00


	//----- nvinfo : EIATTR_KPARAM_INFO
	.align		4
.L_11579:
        /*00f8*/ 	.byte	0x04, 0x17
        /*00fa*/ 	.short	(.L_11581 - .L_11580)
.L_11580:
        /*00fc*/ 	.word	0x00000000
        /*0100*/ 	.short	0x0004
        /*0102*/ 	.short	0x0020
        /*0104*/ 	.byte	0x00, 0xf0, 0x11, 0x00


	//----- nvinfo : EIATTR_KPARAM_INFO
	.align		4
.L_11581:
        /*0108*/ 	.byte	0x04, 0x17
        /*010a*/ 	.short	(.L_11583 - .L_11582)
.L_11582:
        /*010c*/ 	.word	0x00000000
        /*0110*/ 	.short	0x0003
        /*0112*/ 	.short	0x0018
        /*0114*/ 	.byte	0x00, 0xf0, 0x21, 0x00


	//----- nvinfo : EIATTR_KPARAM_INFO
	.align		4
.L_11583:
        /*0118*/ 	.byte	0x04, 0x17
        /*011a*/ 	.short	(.L_11585 - .L_11584)
.L_11584:
        /*011c*/ 	.word	0x00000000
        /*0120*/ 	.short	0x0002
        /*0122*/ 	.short	0x0010
        /*0124*/ 	.byte	0x00, 0xf0, 0x21, 0x00


	//----- nvinfo : EIATTR_KPARAM_INFO
	.align		4
.L_11585:
        /*0128*/ 	.byte	0x04, 0x17
        /*012a*/ 	.short	(.L_11587 - .L_11586)
.L_11586:
        /*012c*/ 	.word	0x00000000
        /*0130*/ 	.short	0x0001
        /*0132*/ 	.short	0x0008
        /*0134*/ 	.byte	0x00, 0xf0, 0x21, 0x00


	//----- nvinfo : EIATTR_KPARAM_INFO
	.align		4
.L_11587:
        /*0138*/ 	.byte	0x04, 0x17
        /*013a*/ 	.short	(.L_11589 - .L_11588)
.L_11588:
        /*013c*/ 	.word	0x00000000
        /*0140*/ 	.short	0x0000
        /*0142*/ 	.short	0x0000
        /*0144*/ 	.byte	0x00, 0xf0, 0x21, 0x00


	//----- nvinfo : EIATTR_SPARSE_MMA_MASK
	.align		4
.L_11589:
        /*0148*/ 	.byte	0x03, 0x50
        /*014a*/ 	.short	0x0000


	//----- nvinfo : EIATTR_MAXREG_COUNT
	.align		4
        /*014c*/ 	.byte	0x03, 0x1b
        /*014e*/ 	.short	0x00ff


	//----- nvinfo : EIATTR_NUM_BARRIERS
	.align		4
        /*0150*/ 	.byte	0x02, 0x4c
        /*0152*/ 	.byte	0x01
	.zero		1


	//----- nvinfo : EIATTR_EXTERNS
	.align		4
        /*0154*/ 	.byte	0x04, 0x0f
        /*0156*/ 	.short	(.L_11591 - .L_11590)


	//   ....[0]....
	.align		4
.L_11590:
        /*0158*/ 	.word	index@(__assertfail)


	//----- nvinfo : EIATTR_MERCURY_ISA_VERSION
	.align		4
.L_11591:
        /*015c*/ 	.byte	0x03, 0x5f
        /*015e*/ 	.short	0x0101


	//----- nvinfo : EIATTR_COOP_GROUP_MASK_REGIDS
	.align		4
        /*0160*/ 	.byte	0x04, 0x29
        /*0162*/ 	.short	(.L_11593 - .L_11592)


	//   ....[0]....
.L_11592:
        /*0164*/ 	.word	0xffffffff


	//   ....[1]....
        /*0168*/ 	.word	0xffffffff


	//   ....[2]....
        /*016c*/ 	.word	0xffffffff


	//   ....[3]....
        /*0170*/ 	.word	0xffffffff


	//   ....[4]....
        /*0174*/ 	.word	0xffffffff


	//   ....[5]....
        /*0178*/ 	.word	0xffffffff


	//   ....[6]....
        /*017c*/ 	.word	0xffffffff


	//   ....[7]....
        /*0180*/ 	.word	0xffffffff


	//   ....[8]....
        /*0184*/ 	.word	0xffffffff


	//   ....[9]....
        /*0188*/ 	.word	0xffffffff


	//   ....[10]....
        /*018c*/ 	.word	0xffffffff


	//   ....[11]....
        /*0190*/ 	.word	0xffffffff


	//   ....[12]....
        /*0194*/ 	.word	0xffffffff


	//   ....[13]....
        /*0198*/ 	.word	0xffffffff


	//   ....[14]....
        /*019c*/ 	.word	0x0500000f


	//   ....[15]....
        /*01a0*/ 	.word	0x0500000f


	//   ....[16]....
        /*01a4*/ 	.word	0x0500000f


	//----- nvinfo : EIATTR_COOP_GROUP_INSTR_OFFSETS
	.align		4
.L_11593:
        /*01a8*/ 	.byte	0x04, 0x28
        /*01aa*/ 	.short	(.L_11595 - .L_11594)


	//   ....[0]....
.L_11594:
        /*01ac*/ 	.word	0x00000180


	//   ....[1]....
        /*01b0*/ 	.word	0x000001b0


	//   ....[2]....
        /*01b4*/ 	.word	0x000001d0


	//   ....[3]....
        /*01b8*/ 	.word	0x00000300


	//   ....[4]....
        /*01bc*/ 	.word	0x00000320


	//   ....[5]....
        /*01c0*/ 	.word	0x00000340


	//   ....[6]....
        /*01c4*/ 	.word	0x00001180


	//   ....[7]....
        /*01c8*/ 	.word	0x00001200


	//   ....[8]....
        /*01cc*/ 	.word	0x00001230


	//   ....[9]....
        /*01d0*/ 	.word	0x00001280


	//   ....[10]....
        /*01d4*/ 	.word	0x000012d0


	//   ....[11]....
        /*01d8*/ 	.word	0x00001320


	//   ....[12]....
        /*01dc*/ 	.word	0x00001340


	//   ....[13]....
        /*01e0*/ 	.word	0x00001360


	//   ....[14]....
        /*01e4*/ 	.word	0x00002630


	//   ....[15]....
        /*01e8*/ 	.word	0x00002690


	//   ....[16]....
        /*01ec*/ 	.word	0x000026f0


	//----- nvinfo : EIATTR_SYSCALL_OFFSETS
	.align		4
.L_11595:
        /*01f0*/ 	.byte	0x04, 0x46
        /*01f2*/ 	.short	(.L_11597 - .L_11596)


	//   ....[0]....
.L_11596:
        /*01f4*/ 	.word	0x000025c0


	//----- nvinfo : EIATTR_EXIT_INSTR_OFFSETS
	.align		4
.L_11597:
        /*01f8*/ 	.byte	0x04, 0x1c
        /*01fa*/ 	.short	(.L_11599 - .L_11598)


	//   ....[0]....
.L_11598:
        /*01fc*/ 	.word	0x00002120


	//   ....[1]....
        /*0200*/ 	.word	0x00002130


	//   ....[2]....
        /*0204*/ 	.word	0x000024c0


	//   ....[3]....
        /*0208*/ 	.word	0x000025d0


	//----- nvinfo : EIATTR_CRS_STACK_SIZE
	.align		4
.L_11599:
        /*020c*/ 	.byte	0x04, 0x1e
        /*020e*/ 	.short	(.L_11601 - .L_11600)
.L_11600:
        /*0210*/ 	.word	0x00000000


	//----- nvinfo : EIATTR_CBANK_PARAM_SIZE
	.align		4
.L_11601:
        /*0214*/ 	.byte	0x03, 0x19
        /*0216*/ 	.short	0x007c


	//----- nvinfo : EIATTR_PARAM_CBANK
	.align		4
        /*0218*/ 	.byte	0x04, 0x0a
        /*021a*/ 	.short	(.L_11603 - .L_11602)
	.align		4
.L_11602:
        /*021c*/ 	.word	index@(.nv.constant0._ZN4vllm25paged_attention_v1_kernelIfhLi112ELi8ELi128ELNS_18Fp8KVCacheDataTypeE2ELb0EEEvPT_PKS2_PKT0_S8_ifPKiSA_iPKfiiiSC_SC_iiiii)
        /*0220*/ 	.short	0x0210
        /*0222*/ 	.short	0x007c


	//----- nvinfo : EIATTR_SW_WAR
	.align		4
.L_11603:
        /*0224*/ 	.byte	0x04, 0x36
        /*0226*/ 	.short	(.L_11605 - .L_11604)
.L_11604:
        /*0228*/ 	.word	0x00000008
.L_11605:


//--------------------- .nv.info._ZN4vllm25paged_attention_v1_kernelIfhLi96ELi8ELi128ELNS_18Fp8KVCacheDataTypeE2ELb0EEEvPT_PKS2_PKT0_S8_ifPKiSA_iPKfiiiSC_SC_iiiii --------------------------
	.section	.nv.info._ZN4vllm25paged_attention_v1_kernelIfhLi96ELi8ELi128ELNS_18Fp8KVCacheDataTypeE2ELb0EEEvPT_PKS2_PKT0_S8_ifPKiSA_iPKfiiiSC_SC_iiiii,"",@"SHT_CUDA_INFO"
	.sectionflags	@""
	.align	4


	//----- nvinfo : EIATTR_CUDA_API_VERSION
	.align		4
        /*0000*/ 	.byte	0x04, 0x37
        /*0002*/ 	.short	(.L_11607 - .L_11606)
.L_11606:
        /*0004*/ 	.word	0x00000082


	//----- nvinfo : EIATTR_KPARAM_INFO
	.align		4
.L_11607:
        /*0008*/ 	.byte	0x04, 0x17
        /*000a*/ 	.short	(.L_11609 - .L_11608)
.L_11608:
        /*000c*/ 	.word	0x00000000
        /*0010*/ 	.short	0x0013
        /*0012*/ 	.short	0x0078
        /*0014*/ 	.byte	0x00, 0xf0, 0x11, 0x00


	//----- nvinfo : EIATTR_KPARAM_INFO
	.align		4
.L_11609:
        /*0018*/ 	.byte	0x04, 0x17
        /*001a*/ 	.short	(.L_11611 - .L_11610)
.L_11610:
        /*001c*/ 	.word	0x00000000
        /*0020*/ 	.short	0x0012
        /*0022*/ 	.short	0x0074
        /*0024*/ 	.byte	0x00, 0xf0, 0x11, 0x00


	//----- nvinfo : EIATTR_KPARAM_INFO
	.align		4
.L_11611:
        /*0028*/ 	.byte	0x04, 0x17
        /*002a*/ 	.short	(.L_11613 - .L_11612)
.L_11612:
        /*002c*/ 	.word	0x00000000
        /*0030*/ 	.short	0x0011
        /*0032*/ 	.short	0x0070
        /*0034*/ 	.byte	0x00, 0xf0, 0x11, 0x00


	//----- nvinfo : EIATTR_KPARAM_INFO
	.align		4
.L_11613:
        /*0038*/ 	.byte	0x04, 0x17
        /*003a*/ 	.short	(.L_11615 - .L_11614)
.L_11614:
        /*003c*/ 	.word	0x00000000
        /*0040*/ 	.short	0x0010
        /*0042*/ 	.short	0x006c
        /*0044*/ 	.byte	0x00, 0xf0, 0x11, 0x00


	//----- nvinfo : EIATTR_KPARAM_INFO
	.align		4
.L_11615:
        /*0048*/ 	.byte	0x04, 0x17
        /*004a*/ 	.short	(.L_11617 - .L_11616)
.L_11616:
        /*004c*/ 	.word	0x00000000
        /*0050*/ 	.short	0x000f
        /*0052*/ 	.short	0x0068
        /*0054*/ 	.byte	0x00, 0xf0, 0x11, 0x00


	//----- nvinfo : EIATTR_KPARAM_INFO
	.align		4
.L_11617:
        /*0058*/ 	.byte	0x04, 0x17
        /*005a*/ 	.short	(.L_11619 - .L_11618)
.L_11618:
        /*005c*/ 	.word	0x00000000
        /*0060*/ 	.short	0x000e
        /*0062*/ 	.short	0x0060
        /*0064*/ 	.byte	0x00, 0xf0, 0x21, 0x00


	//----- nvinfo : EIATTR_KPARAM_INFO
	.align		4
.L_11619:
        /*0068*/ 	.byte	0x04, 0x17
        /*006a*/ 	.short	(.L_11621 - .L_11620)
.L_11620:
        /*006c*/ 	.word	0x00000000
        /*0070*/ 	.short	0x000d
        /*0072*/ 	.short	0x0058
        /*0074*/ 	.byte	0x00, 0xf0, 0x21, 0x00


	//----- nvinfo : EIATTR_KPARAM_INFO
	.align		4
.L_11621:
        /*0078*/ 	.byte	0x04, 0x17
        /*007a*/ 	.short	(.L_11623 - .L_11622)
.L_11622:
        /*007c*/ 	.word	0x00000000
        /*0080*/ 	.short	0x000c
        /*0082*/ 	.short	0x0050
        /*0084*/ 	.byte	0x00, 0xf0, 0x11, 0x00


	//----- nvinfo : EIATTR_KPARAM_INFO
	.align		4
.L_11623:
        /*0088*/ 	.byte	0x04, 0x17
        /*008a*/ 	.short	(.L_11625 - .L_11624)
.L_11624:
        /*008c*/ 	.word	0x00000000
        /*0090*/ 	.short	0x000b
        /*0092*/ 	.short	0x004c
        /*0094*/ 	.byte	0x00, 0xf0, 0x11, 0x00


	//----- nvinfo : EIATTR_KPARAM_INFO
	.align		4
.L_11625:
        /*0098*/ 	.byte	0x04, 0x17
        /*009a*/ 	.short	(.L_11627 - .L_11626)
.L_11626:
        /*009c*/ 	.word	0x00000000
        /*00a0*/ 	.short	0x000a
        /*00a2*/ 	.short	0x0048
        /*00a4*/ 	.byte	0x00, 0xf0, 0x11, 0x00


	//----- nvinfo : EIATTR_KPARAM_INFO
	.align		4
.L_11627:
        /*00a8*/ 	.byte	0x04, 0x17
        /*00aa*/ 	.short	(.L_11629 - .L_11628)
.L_11628:
        /*00ac*/ 	.word	0x00000000
        /*00b0*/ 	.short	0x0009
        /*00b2*/ 	.short	0x0040
        /*00b4*/ 	.byte	0x00, 0xf0, 0x21, 0x00


	//----- nvinfo : EIATTR_KPARAM_INFO
	.align		4
.L_11629:
        /*00b8*/ 	.byte	0x04, 0x17
        /*00ba*/ 	.short	(.L_11631 - .L_11630)
.L_11630:
        /*00bc*/ 	.word	0x00000000
        /*00c0*/ 	.short	0x0008
        /*00c2*/ 	.short	0x0038
        /*00c4*/ 	.byte	0x00, 0xf0, 0x11, 0x00


	//----- nvinfo : EIATTR_KPARAM_INFO
	.align		4
.L_11631:
        /*00c8*/ 	.byte	0x04, 0x17
        /*00ca*/ 	.short	(.L_11633 - .L_11632)
.L_11632:
        /*00cc*/ 	.word	0x00000000
        /*00d0*/ 	.short	0x0007
        /*00d2*/ 	.short	0x0030
        /*00d4*/ 	.byte	0x00, 0xf0, 0x21, 0x00


	//----- nvinfo : EIATTR_KPARAM_INFO
	.align		4
.L_11633:
        /*00d8*/ 	.byte	0x04, 0x17
        /*00da*/ 	.short	(.L_11635 - .L_11634)
.L_11634:
        /*00dc*/ 	.word	0x00000000
        /*00e0*/ 	.short	0x0006
        /*00e2*/ 	.short	0x0028
        /*00e4*/ 	.byte	0x00, 0xf0, 0x21, 0x00


	//----- nvinfo : EIATTR_KPARAM_INFO
	.align		4
.L_11635:
        /*00e8*/ 	.byte	0x04, 0x17
        /*00ea*/ 	.short	(.L_11637 - .L_11636)
.L_11636:
        /*00ec*/ 	.word	0x00000000
        /*00f0*/ 	.short	0x0005
        /*00f2*/ 	.short	0x0024
        /*00f4*/ 	.byte	0x00, 0xf0, 0x11, 0x00


	//----- nvinfo : EIATTR_KPARAM_INFO
	.align		4
.L_11637:
        /*00f8*/ 	.byte	0x04, 0x17
        /*00fa*/ 	.short	(.L_11639 - .L_11638)
.L_11638:
        /*00fc*/ 	.word	0x00000000
        /*0100*/ 	.short	0x0004
        /*0102*/ 	.short	0x0020
        /*0104*/ 	.byte	0x00, 0xf0, 0x11, 0x00


	//----- nvinfo : EIATTR_KPARAM_INFO
	.align		4
.L_11639:
        /*0108*/ 	.byte	0x04, 0x17
        /*010a*/ 	.short	(.L_11641 - .L_11640)
.L_11640:
        /*010c*/ 	.word	0x00000000
        /*0110*/ 	.short	0x0003
        /*0112*/ 	.short	0x0018
        /*0114*/ 	.byte	0x00, 0xf0, 0x21, 0x00


	//----- nvinfo : EIATTR_KPARAM_INFO
	.align		4
.L_11641:
        /*0118*/ 	.byte	0x04, 0x17
        /*011a*/ 	.short	(.L_11643 - .L_11642)
.L_11642:
        /*011c*/ 	.word	0x00000000
        /*0120*/ 	.short	0x0002
        /*0122*/ 	.short	0x0010
        /*0124*/ 	.byte	0x00, 0xf0, 0x21, 0x00


	//----- nvinfo : EIATTR_KPARAM_INFO
	.align		4
.L_11643:
        /*0128*/ 	.byte	0x04, 0x17
        /*012a*/ 	.short	(.L_11645 - .L_11644)
.L_11644:
        /*012c*/ 	.word	0x00000000
        /*0130*/ 	.short	0x0001
        /*0132*/ 	.short	0x0008
        /*0134*/ 	.byte	0x00, 0xf0, 0x21, 0x00


	//----- nvinfo : EIATTR_KPARAM_INFO
	.align		4
.L_11645:
        /*0138*/ 	.byte	0x04, 0x17
        /*013a*/ 	.short	(.L_11647 - .L_11646)
.L_11646:
        /*013c*/ 	.word	0x00000000
        /*0140*/ 	.short	0x0000
        /*0142*/ 	.short	0x0000
        /*0144*/ 	.byte	0x00, 0xf0, 0x21, 0x00


	//----- nvinfo : EIATTR_SPARSE_MMA_MASK
	.align		4
.L_11647:
        /*0148*/ 	.byte	0x03, 0x50
        /*014a*/ 	.short	0x0000


	//----- nvinfo : EIATTR_MAXREG_COUNT
	.align		4
        /*014c*/ 	.byte	0x03, 0x1b
        /*014e*/ 	.short	0x00ff


	//----- nvinfo : EIATTR_NUM_BARRIERS
	.align		4
        /*0150*/ 	.byte	0x02, 0x4c
        /*0152*/ 	.byte	0x01
	.zero		1


	//----- nvinfo : EIATTR_EXTERNS
	.align		4
        /*0154*/ 	.byte	0x04, 0x0f
        /*0156*/ 	.short	(.L_11649 - .L_11648)


	//   ....[0]....
	.align		4
.L_11648:
        /*0158*/ 	.word	index@(__assertfail)


	//----- nvinfo : EIATTR_MERCURY_ISA_VERSION
	.align		4
.L_11649:
        /*015c*/ 	.byte	0x03, 0x5f
        /*015e*/ 	.short	0x0101


	//----- nvinfo : EIATTR_COOP_GROUP_MASK_REGIDS
	.align		4
        /*0160*/ 	.byte	0x04, 0x29
        /*0162*/ 	.short	(.L_11651 - .L_11650)


	//   ....[0]....
.L_11650:
        /*0164*/ 	.word	0xffffffff


	//   ....[1]....
        /*0168*/ 	.word	0xffffffff


	//   ....[2]....
        /*016c*/ 	.word	0xffffffff


	//   ....[3]....
        /*0170*/ 	.word	0xffffffff


	//   ....[4]....
        /*0174*/ 	.word	0xffffffff


	//   ....[5]....
        /*0178*/ 	.word	0xffffffff


	//   ....[6]....
        /*017c*/ 	.word	0xffffffff


	//   ....[7]....
        /*0180*/ 	.word	0xffffffff


	//   ....[8]....
        /*0184*/ 	.word	0xffffffff


	//   ....[9]....
        /*0188*/ 	.word	0xffffffff


	//   ....[10]....
        /*018c*/ 	.word	0xffffffff


	//   ....[11]....
        /*0190*/ 	.word	0xffffffff


	//   ....[12]....
        /*0194*/ 	.word	0xffffffff


	//   ....[13]....
        /*0198*/ 	.word	0xffffffff


	//   ....[14]....
        /*019c*/ 	.word	0x0500000f


	//   ....[15]....
        /*01a0*/ 	.word	0x0500000f


	//   ....[16]....
        /*01a4*/ 	.word	0x0500000f


	//----- nvinfo : EIATTR_COOP_GROUP_INSTR_OFFSETS
	.align		4
.L_11651:
        /*01a8*/ 	.byte	0x04, 0x28
        /*01aa*/ 	.short	(.L_11653 - .L_11652)


	//   ....[0]....
.L_11652:
        /*01ac*/ 	.word	0x00000180


	//   ....[1]....
        /*01b0*/ 	.word	0x000001b0


	//   ....[2]....
        /*01b4*/ 	.word	0x000001d0


	//   ....[3]....
        /*01b8*/ 	.word	0x00000300


	//   ....[4]....
        /*01bc*/ 	.word	0x00000320


	//   ....[5]....
        /*01c0*/ 	.word	0x00000340


	//   ....[6]....
        /*01c4*/ 	.word	0x00001180


	//   ....[7]....
        /*01c8*/ 	.word	0x00001200


	//   ....[8]....
        /*01cc*/ 	.word	0x00001230


	//   ....[9]....
        /*01d0*/ 	.word	0x00001280


	//   ....[10]....
        /*01d4*/ 	.word	0x000012d0


	//   ....[11]....
        /*01d8*/ 	.word	0x00001320


	//   ....[12]....
        /*01dc*/ 	.word	0x00001340


	//   ....[13]....
        /*01e0*/ 	.word	0x00001360


	//   ....[14]....
        /*01e4*/ 	.word	0x00002560


	//   ....[15]....
        /*01e8*/ 	.word	0x000025c0


	//   ....[16]....
        /*01ec*/ 	.word	0x00002620


	//----- nvinfo : EIATTR_SYSCALL_OFFSETS
	.align		4
.L_11653:
        /*01f0*/ 	.byte	0x04, 0x46
        /*01f2*/ 	.short	(.L_11655 - .L_11654)


	//   ....[0]....
.L_11654:
        /*01f4*/ 	.word	0x000024f0


	//----- nvinfo : EIATTR_EXIT_INSTR_OFFSETS
	.align		4
.L_11655:
        /*01f8*/ 	.byte	0x04, 0x1c
        /*01fa*/ 	.short	(.L_11657 - .L_11656)


	//   ....[0]....
.L_11656:
        /*01fc*/ 	.word	0x000020b0


	//   ....[1]....
        /*0200*/ 	.word	0x000020c0


	//   ....[2]....
        /*0204*/ 	.word	0x000023f0


	//   ....[3]....
        /*0208*/ 	.word	0x00002500


	//----- nvinfo : EIATTR_CRS_STACK_SIZE
	.align		4
.L_11657:
        /*020c*/ 	.byte	0x04, 0x1e
        /*020e*/ 	.short	(.L_11659 - .L_11658)
.L_11658:
        /*0210*/ 	.word	0x00000000


	//----- nvinfo : EIATTR_CBANK_PARAM_SIZE
	.align		4
.L_11659:
        /*0214*/ 	.byte	0x03, 0x19
        /*0216*/ 	.short	0x007c


	//----- nvinfo : EIATTR_PARAM_CBANK
	.align		4
        /*0218*/ 	.byte	0x04, 0x0a
        /*021a*/ 	.short	(.L_11661 - .L_11660)
	.align		4
.L_11660:
        /*021c*/ 	.word	index@(.nv.constant0._ZN4vllm25paged_attention_v1_kernelIfhLi96ELi8ELi128ELNS_18Fp8KVCacheDataTypeE2ELb0EEEvPT_PKS2_PKT0_S8_ifPKiSA_iPKfiiiSC_SC_iiiii)
        /*0220*/ 	.short	0x0210
        /*0222*/ 	.short	0x007c


	//----- nvinfo : EIATTR_SW_WAR
	.align		4
.L_11661:
        /*0224*/ 	.byte	0x04, 0x36
        /*0226*/ 	.short	(.L_11663 - .L_11662)
.L_11662:
        /*0228*/ 	.word	0x00000008
.L_11663:


//--------------------- .nv.info._ZN4vllm25paged_attention_v1_kernelIfhLi80ELi8ELi128ELNS_18Fp8KVCacheDataTypeE2ELb0EEEvPT_PKS2_PKT0_S8_ifPKiSA_iPKfiiiSC_SC_iiiii --------------------------
	.section	.nv.info._ZN4vllm25paged_attention_v1_kernelIfhLi80ELi8ELi128ELNS_18Fp8KVCacheDataTypeE2ELb0EEEvPT_PKS2_PKT0_S8_ifPKiSA_iPKfiiiSC_SC_iiiii,"",@"SHT_CUDA_INFO"
	.sectionflags	@""
	.align	4


	//----- nvinfo : EIATTR_CUDA_API_VERSION
	.align		4
        /*0000*/ 	.byte	0x04, 0x37
        /*0002*/ 	.short	(.L_11665 - .L_11664)
.L_11664:
        /*0004*/ 	.word	0x00000082


	//----- nvinfo : EIATTR_KPARAM_INFO
	.align		4
.L_11665:
        /*0008*/ 	.byte	0x04, 0x17
        /*000a*/ 	.short	(.L_11667 - .L_11666)
.L_11666:
        /*000c*/ 	.word	0x00000000
        /*0010*/ 	.short	0x0013
        /*0012*/ 	.short	0x0078
        /*0014*/ 	.byte	0x00, 0xf0, 0x11, 0x00


	//----- nvinfo : EIATTR_KPARAM_INFO
	.align		4
.L_11667:
        /*0018*/ 	.byte	0x04, 0x17
        /*001a*/ 	.short	(.L_11669 - .L_11668)
.L_11668:
        /*001c*/ 	.word	0x00000000
        /*0020*/ 	.short	0x0012
        /*0022*/ 	.short	0x0074
        /*0024*/ 	.byte	0x00, 0xf0, 0x11, 0x00


	//----- nvinfo : EIATTR_KPARAM_INFO
	.align		4
.L_11669:
        /*0028*/ 	.byte	0x04, 0x17
        /*002a*/ 	.short	(.L_11671 - .L_11670)
.L_11670:
        /*002c*/ 	.word	0x00000000
        /*0030*/ 	.short	0x0011
        /*0032*/ 	.short	0x0070
        /*0034*/ 	.byte	0x00, 0xf0, 0x11, 0x00


	//----- nvinfo : EIATTR_KPARAM_INFO
	.align		4
.L_11671:
        /*0038*/ 	.byte	0x04, 0x17
        /*003a*/ 	.short	(.L_11673 - .L_11672)
.L_11672:
        /*003c*/ 	.word	0x00000000
        /*0040*/ 	.short	0x0010
        /*0042*/ 	.short	0x006c
        /*0044*/ 	.byte	0x00, 0xf0, 0x11, 0x00


	//----- nvinfo : EIATTR_KPARAM_INFO
	.align		4
.L_11673:
        /*0048*/ 	.byte	0x04, 0x17
        /*004a*/ 	.short	(.L_11675 - .L_11674)
.L_11674:
        /*004c*/ 	.word	0x00000000
        /*0050*/ 	.short	0x000f
        /*0052*/ 	.short	0x0068
        /*0054*/ 	.byte	0x00, 0xf0, 0x11, 0x00


	//----- nvinfo : EIATTR_KPARAM_INFO
	.align		4
.L_11675:
        /*0058*/ 	.byte	0x04, 0x17
        /*005a*/ 	.short	(.L_11677 - .L_11676)
.L_11676:
        /*005c*/ 	.word	0x00000000
        /*0060*/ 	.short	0x000e
        /*0062*/ 	.short	0x0060
        /*0064*/ 	.byte	0x00, 0xf0, 0x21, 0x00


	//----- nvinfo : EIATTR_KPARAM_INFO
	.align		4
.L_11677:
        /*0068*/ 	.byte	0x04, 0x17
        /*006a*/ 	.short	(.L_11679 - .L_11678)
.L_11678:
        /*006c*/ 	.word	0x00000000
        /*0070*/ 	.short	0x000d
        /*0072*/ 	.short	0x0058
        /*0074*/ 	.byte	0x00, 0xf0, 0x21, 0x00


	//----- nvinfo : EIATTR_KPARAM_INFO
	.align		4
.L_11679:
        /*0078*/ 	.byte	0x04, 0x17
        /*007a*/ 	.short	(.L_11681 - .L_11680)
.L_11680:
        /*007c*/ 	.word	0x00000000
        /*0080*/ 	.short	0x000c
        /*0082*/ 	.short	0x0050
        /*0084*/ 	.byte	0x00, 0xf0, 0x11, 0x00


	//----- nvinfo : EIATTR_KPARAM_INFO
	.align		4
.L_11681:
        /*0088*/ 	.byte	0x04, 0x17
        /*008a*/ 	.short	(.L_11683 - .L_11682)
.L_11682:
        /*008c*/ 	.word	0x00000000
        /*0090*/ 	.short	0x000b
        /*0092*/ 	.short	0x004c
        /*0094*/ 	.byte	0x00, 0xf0, 0x11, 0x00


	//----- nvinfo : EIATTR_KPARAM_INFO
	.align		4
.L_11683:
        /*0098*/ 	.byte	0x04, 0x17
        /*009a*/ 	.short	(.L_11685 - .L_11684)
.L_11684:
        /*009c*/ 	.word	0x00000000
        /*00a0*/ 	.short	0x000a
        /*00a2*/ 	.short	0x0048
        /*00a4*/ 	.byte	0x00, 0xf0, 0x11, 0x00


	//----- nvinfo : EIATTR_KPARAM_INFO
	.align		4
.L_11685:
        /*00a8*/ 	.byte	0x04, 0x17
        /*00aa*/ 	.short	(.L_11687 - .L_11686)
.L_11686:
        /*00ac*/ 	.word	0x00000000
        /*00b0*/ 	.short	0x0009
        /*00b2*/ 	.short	0x0040
        /*00b4*/ 	.byte	0x00, 0xf0, 0x21, 0x00


	//----- nvinfo : EIATTR_KPARAM_INFO
	.align		4
.L_11687:
        /*00b8*/ 	.byte	0x04, 0x17
        /*00ba*/ 	.short	(.L_11689 - .L_11688)
.L_11688:
        /*00bc*/ 	.word	0x00000000
        /*00c0*/ 	.short	0x0008
        /*00c2*/ 	.short	0x0038
        /*00c4*/ 	.byte	0x00, 0xf0, 0x11, 0x00


	//----- nvinfo : EIATTR_KPARAM_INFO
	.align		4
.L_11689:
        /*00c8*/ 	.byte	0x04, 0x17
        /*00ca*/ 	.short	(.L_11691 - .L_11690)
.L_11690:
        /*00cc*/ 	.word	0x00000000
        /*00d0*/ 	.short	0x0007
        /*00d2*/ 	.short	0x0030
        /*00d4*/ 	.byte	0x00, 0xf0, 0x21, 0x00


	//----- nvinfo : EIATTR_KPARAM_INFO
	.align		4
.L_11691:
        /*00d8*/ 	.byte	0x04, 0x17
        /*00da*/ 	.short	(.L_11693 - .L_11692)
.L_11692:
        /*00dc*/ 	.word	0x00000000
        /*00e0*/ 	.short	0x0006
        /*00e2*/ 	.short	0x0028
        /*00e4*/ 	.byte	0x00, 0xf0, 0x21, 0x00


	//----- nvinfo : EIATTR_KPARAM_INFO
	.align		4
.L_11693:
        /*00e8*/ 	.byte	0x04, 0x17
        /*00ea*/ 	.short	(.L_11695 - .L_11694)
.L_11694:
        /*00ec*/ 	.word	0x00000000
        /*00f0*/ 	.short	0x0005
        /*00f2*/ 	.short	0x0024
        /*00f4*/ 	.byte	0x00, 0xf0, 0x11, 0x00


	//----- nvinfo : EIATTR_KPARAM_INFO
	.align		4
.L_11695:
        /*00f8*/ 	.byte	0x04, 0x17
        /*00fa*/ 	.short	(.L_11697 - .L_11696)
.L_11696:
        /*00fc*/ 	.word	0x00000000
        /*0100*/ 	.short	0x0004
        /*0102*/ 	.short	0x0020
        /*0104*/ 	.byte	0x00, 0xf0, 0x11, 0x00


	//----- nvinfo : EIATTR_KPARAM_INFO
	.align		4
.L_11697:
        /*0108*/ 	.byte	0x04, 0x17
        /*010a*/ 	.short	(.L_11699 - .L_11698)
.L_11698:
        /*010c*/ 	.word	0x00000000
        /*0110*/ 	.short	0x0003
        /*0112*/ 	.short	0x0018
        /*0114*/ 	.byte	0x00, 0xf0, 0x21, 0x00


	//----- nvinfo : EIATTR_KPARAM_INFO
	.align		4
.L_11699:
        /*0118*/ 	.byte	0x04, 0x17
        /*011a*/ 	.short	(.L_11701 - .L_11700)
.L_11700:
        /*011c*/ 	.word	0x00000000
        /*0120*/ 	.short	0x0002
        /*0122*/ 	.short	0x0010
        /*0124*/ 	.byte	0x00, 0xf0, 0x21, 0x00


	//----- nvinfo : EIATTR_KPARAM_INFO
	.align		4
.L_11701:
        /*0128*/ 	.byte	0x04, 0x17
        /*012a*/ 	.short	(.L_11703 - .L_11702)
.L_11702:
        /*012c*/ 	.word	0x00000000
        /*0130*/ 	.short	0x0001
        /*0132*/ 	.short	0x0008
        /*0134*/ 	.byte	0x00, 0xf0, 0x21, 0x00


	//----- nvinfo : EIATTR_KPARAM_INFO
	.align		4
.L_11703:
        /*0138*/ 	.byte	0x04, 0x17
        /*013a*/ 	.short	(.L_11705 - .L_11704)
.L_11704:
        /*013c*/ 	.word	0x00000000
        /*0140*/ 	.short	0x0000
        /*0142*/ 	.short	0x0000
        /*0144*/ 	.byte	0x00, 0xf0, 0x21, 0x00


	//----- nvinfo : EIATTR_SPARSE_MMA_MASK
	.align		4
.L_11705:
        /*0148*/ 	.byte	0x03, 0x50
        /*014a*/ 	.short	0x0000


	//----- nvinfo : EIATTR_MAXREG_COUNT
	.align		4
        /*014c*/ 	.byte	0x03, 0x1b
        /*014e*/ 	.short	0x00ff


	//----- nvinfo : EIATTR_NUM_BARRIERS
	.align		4
        /*0150*/ 	.byte	0x02, 0x4c
        /*0152*/ 	.byte	0x01
	.zero		1


	//----- nvinfo : EIATTR_EXTERNS
	.align		4
        /*0154*/ 	.byte	0x04, 0x0f
        /*0156*/ 	.short	(.L_11707 - .L_11706)


	//   ....[0]....
	.align		4
.L_11706:
        /*0158*/ 	.word	index@(__assertfail)


	//----- nvinfo : EIATTR_MERCURY_ISA_VERSION
	.align		4
.L_11707:
        /*015c*/ 	.byte	0x03, 0x5f
        /*015e*/ 	.short	0x0101


	//----- nvinfo : EIATTR_COOP_GROUP_MASK_REGIDS
	.align		4
        /*0160*/ 	.byte	0x04, 0x29
        /*0162*/ 	.short	(.L_11709 - .L_11708)


	//   ....[0]....
.L_11708:
        /*0164*/ 	.word	0xffffffff


	//   ....[1]....
        /*0168*/ 	.word	0xffffffff


	//   ....[2]....
        /*016c*/ 	.word	0xffffffff


	//   ....[3]....
        /*0170*/ 	.word	0xffffffff


	//   ....[4]....
        /*0174*/ 	.word	0xffffffff


	//   ....[5]....
        /*0178*/ 	.word	0xffffffff


	//   ....[6]....
        /*017c*/ 	.word	0xffffffff


	//   ....[7]....
        /*0180*/ 	.word	0xffffffff


	//   ....[8]....
        /*0184*/ 	.word	0xffffffff


	//   ....[9]....
        /*0188*/ 	.word	0xffffffff


	//   ....[10]....
        /*018c*/ 	.word	0xffffffff


	//   ....[11]....
        /*0190*/ 	.word	0xffffffff


	//   ....[12]....
        /*0194*/ 	.word	0xffffffff


	//   ....[13]....
        /*0198*/ 	.word	0xffffffff


	//   ....[14]....
        /*019c*/ 	.word	0x0500000f


	//   ....[15]....
        /*01a0*/ 	.word	0x0500000f


	//   ....[16]....
        /*01a4*/ 	.word	0x0500000f


	//----- nvinfo : EIATTR_COOP_GROUP_INSTR_OFFSETS
	.align		4
.L_11709:
        /*01a8*/ 	.byte	0x04, 0x28
        /*01aa*/ 	.short	(.L_11711 - .L_11710)


	//   ....[0]....
.L_11710:
        /*01ac*/ 	.word	0x00000180


	//   ....[1]....
        /*01b0*/ 	.word	0x000001b0


	//   ....[2]....
        /*01b4*/ 	.word	0x000001d0


	//   ....[3]....
        /*01b8*/ 	.word	0x00000300


	//   ....[4]....
        /*01bc*/ 	.word	0x00000320


	//   ....[5]....
        /*01c0*/ 	.word	0x00000340


	//   ....[6]....
        /*01c4*/ 	.word	0x00001180


	//   ....[7]....
        /*01c8*/ 	.word	0x00001200


	//   ....[8]....
        /*01cc*/ 	.word	0x00001230


	//   ....[9]....
        /*01d0*/ 	.word	0x00001280


	//   ....[10]....
        /*01d4*/ 	.word	0x000012d0


	//   ....[11]....
        /*01d8*/ 	.word	0x00001320


	//   ....[12]....
        /*01dc*/ 	.word	0x00001340


	//   ....[13]....
        /*01e0*/ 	.word	0x00001360


	//   ....[14]....
        /*01e4*/ 	.word	0x00002480


	//   ....[15]....
        /*01e8*/ 	.word	0x000024e0


	//   ....[16]....
        /*01ec*/ 	.word	0x00002540


	//----- nvinfo : EIATTR_SYSCALL_OFFSETS
	.align		4
.L_11711:
        /*01f0*/ 	.byte	0x04, 0x46
        /*01f2*/ 	.short	(.L_11713 - .L_11712)


	//   ....[0]....
.L_11712:
        /*01f4*/ 	.word	0x00002410


	//----- nvinfo : EIATTR_EXIT_INSTR_OFFSETS
	.align		4
.L_11713:
        /*01f8*/ 	.byte	0x04, 0x1c
        /*01fa*/ 	.short	(.L_11715 - .L_11714)


	//   ....[0]....
.L_11714:
        /*01fc*/ 	.word	0x00002030


	//   ....[1]....
        /*0200*/ 	.word	0x00002040


	//   ....[2]....
        /*0204*/ 	.word	0x00002310


	//   ....[3]....
        /*0208*/ 	.word	0x00002420


	//----- nvinfo : EIATTR_CRS_STACK_SIZE
	.align		4
.L_11715:
        /*020c*/ 	.byte	0x04, 0x1e
        /*020e*/ 	.short	(.L_11717 - .L_11716)
.L_11716:
        /*0210*/ 	.word	0x00000000


	//----- nvinfo : EIATTR_CBANK_PARAM_SIZE
	.align		4
.L_11717:
        /*0214*/ 	.byte	0x03, 0x19
        /*0216*/ 	.short	0x007c


	//----- nvinfo : EIATTR_PARAM_CBANK
	.align		4
        /*0218*/ 	.byte	0x04, 0x0a
        /*021a*/ 	.short	(.L_11719 - .L_11718)
	.align		4
.L_11718:
        /*021c*/ 	.word	index@(.nv.constant0._ZN4vllm25paged_attention_v1_kernelIfhLi80ELi8ELi128ELNS_18Fp8KVCacheDataTypeE2ELb0EEEvPT_PKS2_PKT0_S8_ifPKiSA_iPKfiiiSC_SC_iiiii)
        /*0220*/ 	.short	0x0210
        /*0222*/ 	.short	0x007c


	//----- nvinfo : EIATTR_SW_WAR
	.align		4
.L_11719:
        /*0224*/ 	.byte	0x04, 0x36
        /*0226*/ 	.short	(.L_11721 - .L_11720)
.L_11720:
        /*0228*/ 	.word	0x00000008
.L_11721:


//--------------------- .nv.info._ZN4vllm25paged_attention_v1_kernelIfhLi64ELi8ELi128ELNS_18Fp8KVCacheDataTypeE2ELb0EEEvPT_PKS2_PKT0_S8_ifPKiSA_iPKfiiiSC_SC_iiiii --------------------------
	.section	.nv.info._ZN4vllm25paged_attention_v1_kernelIfhLi64ELi8ELi128ELNS_18Fp8KVCacheDataTypeE2ELb0EEEvPT_PKS2_PKT0_S8_ifPKiSA_iPKfiiiSC_SC_iiiii,"",@"SHT_CUDA_INFO"
	.sectionflags	@""
	.align	4


	//----- nvinfo : EIATTR_CUDA_API_VERSION
	.align		4
        /*0000*/ 	.byte	0x04, 0x37
        /*0002*/ 	.short	(.L_11723 - .L_11722)
.L_11722:
        /*0004*/ 	.word	0x00000082


	//----- nvinfo : EIATTR_KPARAM_INFO
	.align		4
.L_11723:
        /*0008*/ 	.byte	0x04, 0x17
        /*000a*/ 	.short	(.L_11725 - .L_11724)
.L_11724:
        /*000c*/ 	.word	0x00000000
        /*0010*/ 	.short	0x0013
        /*0012*/ 	.short	0x0078
        /*0014*/ 	.byte	0x00, 0xf0, 0x11, 0x00


	//----- nvinfo : EIATTR_KPARAM_INFO
	.align		4
.L_11725:
        /*0018*/ 	.byte	0x04, 0x17
        /*001a*/ 	.short	(.L_11727 - .L_11726)
.L_11726:
        /*001c*/ 	.word	0x00000000
        /*0020*/ 	.short	0x0012
        /*0022*/ 	.short	0x0074
        /*0024*/ 	.byte	0x00, 0xf0, 0x11, 0x00


	//----- nvinfo : EIATTR_KPARAM_INFO
	.align		4
.L_11727:
        /*0028*/ 	.byte	0x04, 0x17
        /*002a*/ 	.short	(.L_11729 - .L_11728)
.L_11728:
        /*002c*/ 	.word	0x00000000
        /*0030*/ 	.short	0x0011
        /*0032*/ 	.short	0x0070
        /*0034*/ 	.byte	0x00, 0xf0, 0x11, 0x00


	//----- nvinfo : EIATTR_KPARAM_INFO
	.align		4
.L_11729:
        /*0038*/ 	.byte	0x04, 0x17
        /*003a*/ 	.short	(.L_11731 - .L_11730)
.L_11730:
        /*003c*/ 	.word	0x00000000
        /*0040*/ 	.short	0x0010
        /*0042*/ 	.short	0x006c
        /*0044*/ 	.byte	0x00, 0xf0, 0x11, 0x00


	//----- nvinfo : EIATTR_KPARAM_INFO
	.align		4
.L_11731:
        /*0048*/ 	.byte	0x04, 0x17
        /*004a*/ 	.short	(.L_11733 - .L_11732)
.L_11732:
        /*004c*/ 	.word	0x00000000
        /*0050*/ 	.short	0x000f
        /*0052*/ 	.short	0x0068
        /*0054*/ 	.byte	0x00, 0xf0, 0x11, 0x00


	//----- nvinfo : EIATTR_KPARAM_INFO
	.align		4
.L_11733:
        /*0058*/ 	.byte	0x04, 0x17
        /*005a*/ 	.short	(.L_11735 - .L_11734)
.L_11734:
        /*005c*/ 	.word	0x00000000
        /*0060*/ 	.short	0x000e
        /*0062*/ 	.short	0x0060
        /*0064*/ 	.byte	0x00, 0xf0, 0x21, 0x00


	//----- nvinfo : EIATTR_KPARAM_INFO
	.align		4
.L_11735:
        /*0068*/ 	.byte	0x04, 0x17
        /*006a*/ 	.short	(.L_11737 - .L_11736)
.L_11736:
        /*006c*/ 	.word	0x00000000
        /*0070*/ 	.short	0x000d
        /*0072*/ 	.short	0x0058
        /*0074*/ 	.byte	0x00, 0xf0, 0x21, 0x00


	//----- nvinfo : EIATTR_KPARAM_INFO
	.align		4
.L_11737:
        /*0078*/ 	.byte	0x04, 0x17
        /*007a*/ 	.short	(.L_11739 - .L_11738)
.L_11738:
        /*007c*/ 	.word	0x00000000
        /*0080*/ 	.short	0x000c
        /*0082*/ 	.short	0x0050
        /*0084*/ 	.byte	0x00, 0xf0, 0x11, 0x00


	//----- nvinfo : EIATTR_KPARAM_INFO
	.align		4
.L_11739:
        /*0088*/ 	.byte	0x04, 0x17
        /*008a*/ 	.short	(.L_11741 - .L_11740)
.L_11740:
        /*008c*/ 	.word	0x00000000
        /*0090*/ 	.short	0x000b
        /*0092*/ 	.short	0x004c
        /*0094*/ 	.byte	0x00, 0xf0, 0x11, 0x00


	//----- nvinfo : EIATTR_KPARAM_INFO
	.align		4
.L_11741:
        /*0098*/ 	.byte	0x04, 0x17
        /*009a*/ 	.short	(.L_11743 - .L_11742)
.L_11742:
        /*009c*/ 	.word	0x00000000
        /*00a0*/ 	.short	0x000a
        /*00a2*/ 	.short	0x0048
        /*00a4*/ 	.byte	0x00, 0xf0, 0x11, 0x00


	//----- nvinfo : EIATTR_KPARAM_INFO
	.align		4
.L_11743:
        /*00a8*/ 	.byte	0x04, 0x17
        /*00aa*/ 	.short	(.L_11745 - .L_11744)
.L_11744:
        /*00ac*/ 	.word	0x00000000
        /*00b0*/ 	.short	0x0009
        /*00b2*/ 	.short	0x0040
        /*00b4*/ 	.byte	0x00, 0xf0, 0x21, 0x00


	//----- nvinfo : EIATTR_KPARAM_INFO
	.align		4
.L_11745:
        /*00b8*/ 	.byte	0x04, 0x17
        /*00ba*/ 	.short	(.L_11747 - .L_11746)
.L_11746:
        /*00bc*/ 	.word	0x00000000
        /*00c0*/ 	.short	0x0008
        /*00c2*/ 	.short	0x0038
        /*00c4*/ 	.byte	0x00, 0xf0, 0x11, 0x00


	//----- nvinfo : EIATTR_KPARAM_INFO
	.align		4
.L_11747:
        /*00c8*/ 	.byte	0x04, 0x17
        /*00ca*/ 	.short	(.L_11749 - .L_11748)
.L_11748:
        /*00cc*/ 	.word	0x00000000
        /*00d0*/ 	.short	0x0007
        /*00d2*/ 	.short	0x0030
        /*00d4*/ 	.byte	0x00, 0xf0, 0x21, 0x00


	//----- nvinfo : EIATTR_KPARAM_INFO
	.align		4
.L_11749:
        /*00d8*/ 	.byte	0x04, 0x17
        /*00da*/ 	.short	(.L_11751 - .L_11750)
.L_11750:
        /*00dc*/ 	.word	0x00000000
        /*00e0*/ 	.short	0x0006
        /*00e2*/ 	.short	0x0028
        /*00e4*/ 	.byte	0x00, 0xf0, 0x21, 0x00


	//----- nvinfo : EIATTR_KPARAM_INFO
	.align		4
.L_11751:
        /*00e8*/ 	.byte	0x04, 0x17
        /*00ea*/ 	.short	(.L_11753 - .L_11752)
.L_11752:
        /*00ec*/ 	.word	0x00000000
        /*00f0*/ 	.short	0x0005
        /*00f2*/ 	.short	0x0024
        /*00f4*/ 	.byte	0x00, 0xf0, 0x11, 0x00


	//----- nvinfo : EIATTR_KPARAM_INFO
	.align		4
.L_11753:
        /*00f8*/ 	.byte	0x04, 0x17
        /*00fa*/ 	.short	(.L_11755 - .L_11754)
.L_11754:
        /*00fc*/ 	.word	0x00000000
        /*0100*/ 	.short	0x0004
        /*0102*/ 	.short	0x0020
        /*0104*/ 	.byte	0x00, 0xf0, 0x11, 0x00


	//----- nvinfo : EIATTR_KPARAM_INFO
	.align		4
.L_11755:
        /*0108*/ 	.byte	0x04, 0x17
        /*010a*/ 	.short	(.L_11757 - .L_11756)
.L_11756:
        /*010c*/ 	.word	0x00000000
        /*0110*/ 	.short	0x0003
        /*0112*/ 	.short	0x0018
        /*0114*/ 	.byte	0x00, 0xf0, 0x21, 0x00


	//----- nvinfo : EIATTR_KPARAM_INFO
	.align		4
.L_11757:
        /*0118*/ 	.byte	0x04, 0x17
        /*011a*/ 	.short	(.L_11759 - .L_11758)
.L_11758:
        /*011c*/ 	.word	0x00000000
        /*0120*/ 	.short	0x0002
        /*0122*/ 	.short	0x0010
        /*0124*/ 	.byte	0x00, 0xf0, 0x21, 0x00


	//----- nvinfo : EIATTR_KPARAM_INFO
	.align		4
.L_11759:
        /*0128*/ 	.byte	0x04, 0x17
        /*012a*/ 	.short	(.L_11761 - .L_11760)
.L_11760:
        /*012c*/ 	.word	0x00000000
        /*0130*/ 	.short	0x0001
        /*0132*/ 	.short	0x0008
        /*0134*/ 	.byte	0x00, 0xf0, 0x21, 0x00


	//----- nvinfo : EIATTR_KPARAM_INFO
	.align		4
.L_11761:
        /*0138*/ 	.byte	0x04, 0x17
        /*013a*/ 	.short	(.L_11763 - .L_11762)
.L_11762:
        /*013c*/ 	.word	0x00000000
        /*0140*/ 	.short	0x0000
        /*0142*/ 	.short	0x0000
        /*0144*/ 	.byte	0x00, 0xf0, 0x21, 0x00


	//----- nvinfo : EIATTR_SPARSE_MMA_MASK
	.align		4
.L_11763:
        /*0148*/ 	.byte	0x03, 0x50
        /*014a*/ 	.short	0x0000


	//----- nvinfo : EIATTR_MAXREG_COUNT
	.align		4
        /*014c*/ 	.byte	0x03, 0x1b
        /*014e*/ 	.short	0x00ff


	//----- nvinfo : EIATTR_NUM_BARRIERS
	.align		4
        /*0150*/ 	.byte	0x02, 0x4c
        /*0152*/ 	.byte	0x01
	.zero		1


	//----- nvinfo : EIATTR_EXTERNS
	.align		4
        /*0154*/ 	.byte	0x04, 0x0f
        /*0156*/ 	.short	(.L_11765 - .L_11764)


	//   ....[0]....
	.align		4
.L_11764:
        /*0158*/ 	.word	index@(__assertfail)


	//----- nvinfo : EIATTR_MERCURY_ISA_VERSION
	.align		4
.L_11765:
        /*015c*/ 	.byte	0x03, 0x5f
        /*015e*/ 	.short	0x0101


	//----- nvinfo : EIATTR_COOP_GROUP_MASK_REGIDS
	.align		4
        /*0160*/ 	.byte	0x04, 0x29
        /*0162*/ 	.short	(.L_11767 - .L_11766)


	//   ....[0]....
.L_11766:
        /*0164*/ 	.word	0xffffffff


	//   ....[1]....
        /*0168*/ 	.word	0xffffffff


	//   ....[2]....
        /*016c*/ 	.word	0xffffffff


	//   ....[3]....
        /*0170*/ 	.word	0xffffffff


	//   ....[4]....
        /*0174*/ 	.word	0xffffffff


	//   ....[5]....
        /*0178*/ 	.word	0xffffffff


	//   ....[6]....
        /*017c*/ 	.word	0xffffffff


	//   ....[7]....
        /*0180*/ 	.word	0xffffffff


	//   ....[8]....
        /*0184*/ 	.word	0xffffffff


	//   ....[9]....
        /*0188*/ 	.word	0xffffffff


	//   ....[10]....
        /*018c*/ 	.word	0xffffffff


	//   ....[11]....
        /*0190*/ 	.word	0xffffffff


	//   ....[12]....
        /*0194*/ 	.word	0xffffffff


	//   ....[13]....
        /*0198*/ 	.word	0xffffffff


	//   ....[14]....
        /*019c*/ 	.word	0x0500000f


	//   ....[15]....
        /*01a0*/ 	.word	0x0500000f


	//   ....[16]....
        /*01a4*/ 	.word	0x0500000f


	//----- nvinfo : EIATTR_COOP_GROUP_INSTR_OFFSETS
	.align		4
.L_11767:
        /*01a8*/ 	.byte	0x04, 0x28
        /*01aa*/ 	.short	(.L_11769 - .L_11768)


	//   ....[0]....
.L_11768:
        /*01ac*/ 	.word	0x00000180


	//   ....[1]....
        /*01b0*/ 	.word	0x000001b0


	//   ....[2]....
        /*01b4*/ 	.word	0x000001d0


	//   ....[3]....
        /*01b8*/ 	.word	0x00000300


	//   ....[4]....
        /*01bc*/ 	.word	0x00000320


	//   ....[5]....
        /*01c0*/ 	.word	0x00000340


	//   ....[6]....
        /*01c4*/ 	.word	0x00001180


	//   ....[7]....
        /*01c8*/ 	.word	0x00001200


	//   ....[8]....
        /*01cc*/ 	.word	0x00001230


	//   ....[9]....
        /*01d0*/ 	.word	0x00001280


	//   ....[10]....
        /*01d4*/ 	.word	0x000012d0


	//   ....[11]....
        /*01d8*/ 	.word	0x00001320


	//   ....[12]....
        /*01dc*/ 	.word	0x00001340


	//   ....[13]....
        /*01e0*/ 	.word	0x00001360


	//   ....[14]....
        /*01e4*/ 	.word	0x00002390


	//   ....[15]....
        /*01e8*/ 	.word	0x000023f0


	//   ....[16]....
        /*01ec*/ 	.word	0x00002450


	//----- nvinfo : EIATTR_SYSCALL_OFFSETS
	.align		4
.L_11769:
        /*01f0*/ 	.byte	0x04, 0x46
        /*01f2*/ 	.short	(.L_11771 - .L_11770)


	//   ....[0]....
.L_11770:
        /*01f4*/ 	.word	0x00002320


	//----- nvinfo : EIATTR_EXIT_INSTR_OFFSETS
	.align		4
.L_11771:
        /*01f8*/ 	.byte	0x04, 0x1c
        /*01fa*/ 	.short	(.L_11773 - .L_11772)


	//   ....[0]....
.L_11772:
        /*01fc*/ 	.word	0x00001f90


	//   ....[1]....
        /*0200*/ 	.word	0x00001fa0


	//   ....[2]....
        /*0204*/ 	.word	0x00002220


	//   ....[3]....
        /*0208*/ 	.word	0x00002330


	//----- nvinfo : EIATTR_CRS_STACK_SIZE
	.align		4
.L_11773:
        /*020c*/ 	.byte	0x04, 0x1e
        /*020e*/ 	.short	(.L_11775 - .L_11774)
.L_11774:
        /*0210*/ 	.word	0x00000000


	//----- nvinfo : EIATTR_CBANK_PARAM_SIZE
	.align		4
.L_11775:
        /*0214*/ 	.byte	0x03, 0x19
        /*0216*/ 	.short	0x007c


	//----- nvinfo : EIATTR_PARAM_CBANK
	.align		4
        /*0218*/ 	.byte	0x04, 0x0a
        /*021a*/ 	.short	(.L_11777 - .L_11776)
	.align		4
.L_11776:
        /*021c*/ 	.word	index@(.nv.constant0._ZN4vllm25paged_attention_v1_kernelIfhLi64ELi8ELi128ELNS_18Fp8KVCacheDataTypeE2ELb0EEEvPT_PKS2_PKT0_S8_ifPKiSA_iPKfiiiSC_SC_iiiii)
        /*0220*/ 	.short	0x0210
        /*0222*/ 	.short	0x007c


	//----- nvinfo : EIATTR_SW_WAR
	.align		4
.L_11777:
        /*0224*/ 	.byte	0x04, 0x36
        /*0226*/ 	.short	(.L_11779 - .L_11778)
.L_11778:
        /*0228*/ 	.word	0x00000008
.L_11779:


//--------------------- .nv.info._ZN4vllm25paged_attention_v1_kernelIfhLi32ELi8ELi128ELNS_18Fp8KVCacheDataTypeE2ELb0EEEvPT_PKS2_PKT0_S8_ifPKiSA_iPKfiiiSC_SC_iiiii --------------------------
	.section	.nv.info._ZN4vllm25paged_attention_v1_kernelIfhLi32ELi8ELi128ELNS_18Fp8KVCacheDataTypeE2ELb0EEEvPT_PKS2_PKT0_S8_ifPKiSA_iPKfiiiSC_SC_iiiii,"",@"SHT_CUDA_INFO"
	.sectionflags	@""
	.align	4


	//----- nvinfo : EIATTR_CUDA_API_VERSION
	.align		4
        /*0000*/ 	.byte	0x04, 0x37
        /*0002*/ 	.short	(.L_11781 - .L_11780)
.L_11780:
        /*0004*/ 	.word	0x00000082


	//----- nvinfo : EIATTR_KPARAM_INFO
	.align		4
.L_11781:
        /*0008*/ 	.byte	0x04, 0x17
        /*000a*/ 	.short	(.L_11783 - .L_11782)
.L_11782:
        /*000c*/ 	.word	0x00000000
        /*0010*/ 	.short	0x0013
        /*0012*/ 	.short	0x0078
        /*0014*/ 	.byte	0x00, 0xf0, 0x11, 0x00


	//----- nvinfo : EIATTR_KPARAM_INFO
	.align		4
.L_11783:
        /*0018*/ 	.byte	0x04, 0x17
        /*001a*/ 	.short	(.L_11785 - .L_11784)
.L_11784:
        /*001c*/ 	.word	0x00000000
        /*0020*/ 	.short	0x0012
        /*0022*/ 	.short	0x0074
        /*0024*/ 	.byte	0x00, 0xf0, 0x11, 0x00


	//----- nvinfo : EIATTR_KPARAM_INFO
	.align		4
.L_11785:
        /*0028*/ 	.byte	0x04, 0x17
        /*002a*/ 	.short	(.L_11787 - .L_11786)
.L_11786:
        /*002c*/ 	.word	0x00000000
        /*0030*/ 	.short	0x0011
        /*0032*/ 	.short	0x0070
        /*0034*/ 	.byte	0x00, 0xf0, 0x11, 0x00


	//----- nvinfo : EIATTR_KPARAM_INFO
	.align		4
.L_11787:
        /*0038*/ 	.byte	0x04, 0x17
        /*003a*/ 	.short	(.L_11789 - .L_11788)
.L_11788:
        /*003c*/ 	.word	0x00000000
        /*0040*/ 	.short	0x0010
        /*0042*/ 	.short	0x006c
        /*0044*/ 	.byte	0x00, 0xf0, 0x11, 0x00


	//----- nvinfo : EIATTR_KPARAM_INFO
	.align		4
.L_11789:
        /*0048*/ 	.byte	0x04, 0x17
        /*004a*/ 	.short	(.L_11791 - .L_11790)
.L_11790:
        /*004c*/ 	.word	0x00000000
        /*0050*/ 	.short	0x000f
        /*0052*/ 	.short	0x0068
        /*0054*/ 	.byte	0x00, 0xf0, 0x11, 0x00


	//----- nvinfo : EIATTR_KPARAM_INFO
	.align		4
.L_11791:
        /*0058*/ 	.byte	0x04, 0x17
        /*005a*/ 	.short	(.L_11793 - .L_11792)
.L_11792:
        /*005c*/ 	.word	0x00000000
        /*0060*/ 	.short	0x000e
        /*0062*/ 	.short	0x0060
        /*0064*/ 	.byte	0x00, 0xf0, 0x21, 0x00


	//----- nvinfo : EIATTR_KPARAM_INFO
	.align		4
.L_11793:
        /*0068*/ 	.byte	0x04, 0x17
        /*006a*/ 	.short	(.L_11795 - .L_11794)
.L_11794:
        /*006c*/ 	.word	0x00000000
        /*0070*/ 	.short	0x000d
        /*0072*/ 	.short	0x0058
        /*0074*/ 	.byte	0x00, 0xf0, 0x21, 0x00


	//----- nvinfo : EIATTR_KPARAM_INFO
	.align		4
.L_11795:
        /*0078*/ 	.byte	0x04, 0x17
        /*007a*/ 	.short	(.L_11797 - .L_11796)
.L_11796:
        /*007c*/ 	.word	0x00000000
        /*0080*/ 	.short	0x000c
        /*0082*/ 	.short	0x0050
        /*0084*/ 	.byte	0x00, 0xf0, 0x11, 0x00


	//----- nvinfo : EIATTR_KPARAM_INFO
	.align		4
.L_11797:
        /*0088*/ 	.byte	0x04, 0x17
        /*008a*/ 	.short	(.L_11799 - .L_11798)
.L_11798:
        /*008c*/ 	.word	0x00000000
        /*0090*/ 	.short	0x000b
        /*0092*/ 	.short	0x004c
        /*0094*/ 	.byte	0x00, 0xf0, 0x11, 0x00


	//----- nvinfo : EIATTR_KPARAM_INFO
	.align		4
.L_11799:
        /*0098*/ 	.byte	0x04, 0x17
        /*009a*/ 	.short	(.L_11801 - .L_11800)
.L_11800:
        /*009c*/ 	.word	0x00000000
        /*00a0*/ 	.short	0x000a
        /*00a2*/ 	.short	0x0048
        /*00a4*/ 	.byte	0x00, 0xf0, 0x11, 0x00


	//----- nvinfo : EIATTR_KPARAM_INFO
	.align		4
.L_11801:
        /*00a8*/ 	.byte	0x04, 0x17
        /*00aa*/ 	.short	(.L_11803 - .L_11802)
.L_11802:
        /*00ac*/ 	.word	0x00000000
        /*00b0*/ 	.short	0x0009
        /*00b2*/ 	.short	0x0040
        /*00b4*/ 	.byte	0x00, 0xf0, 0x21, 0x00


	//----- nvinfo : EIATTR_KPARAM_INFO
	.align		4
.L_11803:
        /*00b8*/ 	.byte	0x04, 0x17
        /*00ba*/ 	.short	(.L_11805 - .L_11804)
.L_11804:
        /*00bc*/ 	.word	0x00000000
        /*00c0*/ 	.short	0x0008
        /*00c2*/ 	.short	0x0038
        /*00c4*/ 	.byte	0x00, 0xf0, 0x11, 0x00


	//----- nvinfo : EIATTR_KPARAM_INFO
	.align		4
.L_11805:
        /*00c8*/ 	.byte	0x04, 0x17
        /*00ca*/ 	.short	(.L_11807 - .L_11806)
.L_11806:
        /*00cc*/ 	.word	0x00000000
        /*00d0*/ 	.short	0x0007
        /*00d2*/ 	.short	0x0030
        /*00d4*/ 	.byte	0x00, 0xf0, 0x21, 0x00


	//----- nvinfo : EIATTR_KPARAM_INFO
	.align		4
.L_11807:
        /*00d8*/ 	.byte	0x04, 0x17
        /*00da*/ 	.short	(.L_11809 - .L_11808)
.L_11808:
        /*00dc*/ 	.word	0x00000000
        /*00e0*/ 	.short	0x0006
        /*00e2*/ 	.short	0x0028
        /*00e4*/ 	.byte	0x00, 0xf0, 0x21, 0x00


	//----- nvinfo : EIATTR_KPARAM_INFO
	.align		4
.L_11809:
        /*00e8*/ 	.byte	0x04, 0x17
        /*00ea*/ 	.short	(.L_11811 - .L_11810)
.L_11810:
        /*00ec*/ 	.word	0x00000000
        /*00f0*/ 	.short	0x0005
        /*00f2*/ 	.short	0x0024
        /*00f4*/ 	.byte	0x00, 0xf0, 0x11, 0x00


	//----- nvinfo : EIATTR_KPARAM_INFO
	.align		4
.L_11811:
        /*00f8*/ 	.byte	0x04, 0x17
        /*00fa*/ 	.short	(.L_11813 - .L_11812)
.L_11812:
        /*00fc*/ 	.word	0x00000000
        /*0100*/ 	.short	0x0004
        /*0102*/ 	.short	0x0020
        /*0104*/ 	.byte	0x00, 0xf0, 0x11, 0x00


	//----- nvinfo : EIATTR_KPARAM_INFO
	.align		4
.L_11813:
        /*0108*/ 	.byte	0x04, 0x17
        /*010a*/ 	.short	(.L_11815 - .L_11814)
.L_11814:
        /*010c*/ 	.word	0x00000000
        /*0110*/ 	.short	0x0003
        /*0112*/ 	.short	0x0018
        /*0114*/ 	.byte	0x00, 0xf0, 0x21, 0x00


	//----- nvinfo : EIATTR_KPARAM_INFO
	.align		4
.L_11815:
        /*0118*/ 	.byte	0x04, 0x17
        /*011a*/ 	.short	(.L_11817 - .L_11816)
.L_11816:
        /*011c*/ 	.word	0x00000000
        /*0120*/ 	.short	0x0002
        /*0122*/ 	.short	0x0010
        /*0124*/ 	.byte	0x00, 0xf0, 0x21, 0x00


	//----- nvinfo : EIATTR_KPARAM_INFO
	.align		4
.L_11817:
        /*0128*/ 	.byte	0x04, 0x17
        /*012a*/ 	.short	(.L_11819 - .L_11818)
.L_11818:
        /*012c*/ 	.word	0x00000000
        /*0130*/ 	.short	0x0001
        /*0132*/ 	.short	0x0008
        /*0134*/ 	.byte	0x00, 0xf0, 0x21, 0x00


	//----- nvinfo : EIATTR_KPARAM_INFO
	.align		4
.L_11819:
        /*0138*/ 	.byte	0x04, 0x17
        /*013a*/ 	.short	(.L_11821 - .L_11820)
.L_11820:
        /*013c*/ 	.word	0x00000000
        /*0140*/ 	.short	0x0000
        /*0142*/ 	.short	0x0000
        /*0144*/ 	.byte	0x00, 0xf0, 0x21, 0x00


	//----- nvinfo : EIATTR_SPARSE_MMA_MASK
	.align		4
.L_11821:
        /*0148*/ 	.byte	0x03, 0x50
        /*014a*/ 	.short	0x0000


	//----- nvinfo : EIATTR_MAXREG_COUNT
	.align		4
        /*014c*/ 	.byte	0x03, 0x1b
        /*014e*/ 	.short	0x00ff


	//----- nvinfo : EIATTR_NUM_BARRIERS
	.align		4
        /*0150*/ 	.byte	0x02, 0x4c
        /*0152*/ 	.byte	0x01
	.zero		1


	//----- nvinfo : EIATTR_EXTERNS
	.align		4
        /*0154*/ 	.byte	0x04, 0x0f
        /*0156*/ 	.short	(.L_11823 - .L_11822)


	//   ....[0]....
	.align		4
.L_11822:
        /*0158*/ 	.word	index@(__assertfail)


	//----- nvinfo : EIATTR_MERCURY_ISA_VERSION
	.align		4
.L_11823:
        /*015c*/ 	.byte	0x03, 0x5f
        /*015e*/ 	.short	0x0101


	//----- nvinfo : EIATTR_COOP_GROUP_MASK_REGIDS
	.align		4
        /*0160*/ 	.byte	0x04, 0x29
        /*0162*/ 	.short	(.L_11825 - .L_11824)


	//   ....[0]....
.L_11824:
        /*0164*/ 	.word	0xffffffff


	//   ....[1]....
        /*0168*/ 	.word	0xffffffff


	//   ....[2]....
        /*016c*/ 	.word	0xffffffff


	//   ....[3]....
        /*0170*/ 	.word	0xffffffff


	//   ....[4]....
        /*0174*/ 	.word	0xffffffff


	//   ....[5]....
        /*0178*/ 	.word	0xffffffff


	//   ....[6]....
        /*017c*/ 	.word	0xffffffff


	//   ....[7]....
        /*0180*/ 	.word	0xffffffff


	//   ....[8]....
        /*0184*/ 	.word	0xffffffff


	//   ....[9]....
        /*0188*/ 	.word	0xffffffff


	//   ....[10]....
        /*018c*/ 	.word	0xffffffff


	//   ....[11]....
        /*0190*/ 	.word	0xffffffff


	//   ....[12]....
        /*0194*/ 	.word	0xffffffff


	//   ....[13]....
        /*0198*/ 	.word	0xffffffff


	//   ....[14]....
        /*019c*/ 	.word	0x0500000f


	//   ....[15]....
        /*01a0*/ 	.word	0x0500000f


	//   ....[16]....
        /*01a4*/ 	.word	0x0500000f


	//----- nvinfo : EIATTR_COOP_GROUP_INSTR_OFFSETS
	.align		4
.L_11825:
        /*01a8*/ 	.byte	0x04, 0x28
        /*01aa*/ 	.short	(.L_11827 - .L_11826)


	//   ....[0]....
.L_11826:
        /*01ac*/ 	.word	0x00000180


	//   ....[1]....
        /*01b0*/ 	.word	0x000001b0


	//   ....[2]....
        /*01b4*/ 	.word	0x000001d0


	//   ....[3]....
        /*01b8*/ 	.word	0x00000300


	//   ....[4]....
        /*01bc*/ 	.word	0x00000320


	//   ....[5]....
        /*01c0*/ 	.word	0x00000340


	//   ....[6]....
        /*01c4*/ 	.word	0x00001180


	//   ....[7]....
        /*01c8*/ 	.word	0x00001200


	//   ....[8]....
        /*01cc*/ 	.word	0x00001230


	//   ....[9]....
        /*01d0*/ 	.word	0x00001280


	//   ....[10]....
        /*01d4*/ 	.word	0x000012d0


	//   ....[11]....
        /*01d8*/ 	.word	0x00001320


	//   ....[12]....
        /*01dc*/ 	.word	0x00001340


	//   ....[13]....
        /*01e0*/ 	.word	0x00001360


	//   ....[14]....
        /*01e4*/ 	.word	0x00002230


	//   ....[15]....
        /*01e8*/ 	.word	0x00002290


	//   ....[16]....
        /*01ec*/ 	.word	0x000022f0


	//----- nvinfo : EIATTR_SYSCALL_OFFSETS
	.align		4
.L_11827:
        /*01f0*/ 	.byte	0x04, 0x46
        /*01f2*/ 	.short	(.L_11829 - .L_11828)


	//   ....[0]....
.L_11828:
        /*01f4*/ 	.word	0x000021c0


	//----- nvinfo : EIATTR_EXIT_INSTR_OFFSETS
	.align		4
.L_11829:
        /*01f8*/ 	.byte	0x04, 0x1c
        /*01fa*/ 	.short	(.L_11831 - .L_11830)


	//   ....[0]....
.L_11830:
        /*01fc*/ 	.word	0x00001ef0


	//   ....[1]....
        /*0200*/ 	.word	0x00001f00


	//   ....[2]....
        /*0204*/ 	.word	0x000020c0


	//   ....[3]....
        /*0208*/ 	.word	0x000021d0


	//----- nvinfo : EIATTR_CRS_STACK_SIZE
	.align		4
.L_11831:
        /*020c*/ 	.byte	0x04, 0x1e
        /*020e*/ 	.short	(.L_11833 - .L_11832)
.L_11832:
        /*0210*/ 	.word	0x00000000


	//----- nvinfo : EIATTR_CBANK_PARAM_SIZE
	.align		4
.L_11833:
        /*0214*/ 	.byte	0x03, 0x19
        /*0216*/ 	.short	0x007c


	//----- nvinfo : EIATTR_PARAM_CBANK
	.align		4
        /*0218*/ 	.byte	0x04, 0x0a
        /*021a*/ 	.short	(.L_11835 - .L_11834)
	.align		4
.L_11834:
        /*021c*/ 	.word	index@(.nv.constant0._ZN4vllm25paged_attention_v1_kernelIfhLi32ELi8ELi128ELNS_18Fp8KVCacheDataTypeE2ELb0EEEvPT_PKS2_PKT0_S8_ifPKiSA_iPKfiiiSC_SC_iiiii)
        /*0220*/ 	.short	0x0210
        /*0222*/ 	.short	0x007c


	//----- nvinfo : EIATTR_SW_WAR
	.align		4
.L_11835:
        /*0224*/ 	.byte	0x04, 0x36
        /*0226*/ 	.short	(.L_11837 - .L_11836)
.L_11836:
        /*0228*/ 	.word	0x00000008
.L_11837:


//--------------------- .nv.info._ZN4vllm25paged_attention_v1_kernelIfhLi256ELi8ELi128ELNS_18Fp8KVCacheDataTypeE2ELb1EEEvPT_PKS2_PKT0_S8_ifPKiSA_iPKfiiiSC_SC_iiiii --------------------------
	.section	.nv.info._ZN4vllm25paged_attention_v1_kernelIfhLi256ELi8ELi128ELNS_18Fp8KVCacheDataTypeE2ELb1EEEvPT_PKS2_PKT0_S8_ifPKiSA_iPKfiiiSC_SC_iiiii,"",@"SHT_CUDA_INFO"
	.sectionflags	@""
	.align	4


	//----- nvinfo : EIATTR_CUDA_API_VERSION
	.align		4
        /*0000*/ 	.byte	0x04, 0x37
        /*0002*/ 	.short	(.L_11839 - .L_11838)
.L_11838:
        /*0004*/ 	.word	0x00000082


	//----- nvinfo : EIATTR_KPARAM_INFO
	.align		4
.L_11839:
        /*0008*/ 	.byte	0x04, 0x17
        /*000a*/ 	.short	(.L_11841 - .L_11840)
.L_11840:
        /*000c*/ 	.word	0x00000000
        /*0010*/ 	.short	0x0013
        /*0012*/ 	.short	0x0078
        /*0014*/ 	.byte	0x00, 0xf0, 0x11, 0x00


	//----- nvinfo : EIATTR_KPARAM_INFO
	.align		4
.L_11841:
        /*0018*/ 	.byte	0x04, 0x17
        /*001a*/ 	.short	(.L_11843 - .L_11842)
.L_11842:
        /*001c*/ 	.word	0x00000000
        /*0020*/ 	.short	0x0012
        /*0022*/ 	.short	0x0074
        /*0024*/ 	.byte	0x00, 0xf0, 0x11, 0x00


	//----- nvinfo : EIATTR_KPARAM_INFO
	.align		4
.L_11843:
        /*0028*/ 	.byte	0x04, 0x17
        /*002a*/ 	.short	(.L_11845 - .L_11844)
.L_11844:
        /*002c*/ 	.word	0x00000000
        /*0030*/ 	.short	0x0011
        /*0032*/ 	.short	0x0070
        /*0034*/ 	.byte	0x00, 0xf0, 0x11, 0x00


	//----- nvinfo : EIATTR_KPARAM_INFO
	.align		4
.L_11845:
        /*0038*/ 	.byte	0x04, 0x17
        /*003a*/ 	.short	(.L_11847 - .L_11846)
.L_11846:
        /*003c*/ 	.word	0x00000000
        /*0040*/ 	.short	0x0010
        /*0042*/ 	.short	0x006c
        /*0044*/ 	.byte	0x00, 0xf0, 0x11, 0x00


	//----- nvinfo : EIATTR_KPARAM_INFO
	.align		4
.L_11847:
        /*0048*/ 	.byte	0x04, 0x17
        /*004a*/ 	.short	(.L_11849 - .L_11848)
.L_11848:
        /*004c*/ 	.word	0x00000000
        /*0050*/ 	.short	0x000f
        /*0052*/ 	.short	0x0068
        /*0054*/ 	.byte	0x00, 0xf0, 0x11, 0x00


	//----- nvinfo : EIATTR_KPARAM_INFO
	.align		4
.L_11849:
        /*0058*/ 	.byte	0x04, 0x17
        /*005a*/ 	.short	(.L_11851 - .L_11850)
.L_11850:
        /*005c*/ 	.word	0x00000000
        /*0060*/ 	.short	0x000e
        /*0062*/ 	.short	0x0060
        /*0064*/ 	.byte	0x00, 0xf0, 0x21, 0x00


	//----- nvinfo : EIATTR_KPARAM_INFO
	.align		4
.L_11851:
        /*0068*/ 	.byte	0x04, 0x17
        /*006a*/ 	.short	(.L_11853 - .L_11852)
.L_11852:
        /*006c*/ 	.word	0x00000000
        /*0070*/ 	.short	0x000d
        /*0072*/ 	.short	0x0058
        /*0074*/ 	.byte	0x00, 0xf0, 0x21, 0x00


	//----- nvinfo : EIATTR_KPARAM_INFO
	.align		4
.L_11853:
        /*0078*/ 	.byte	0x04, 0x17
        /*007a*/ 	.short	(.L_11855 - .L_11854)
.L_11854:
        /*007c*/ 	.word	0x00000000
        /*0080*/ 	.short	0x000c
        /*0082*/ 	.short	0x0050
        /*0084*/ 	.byte	0x00, 0xf0, 0x11, 0x00


	//----- nvinfo : EIATTR_KPARAM_INFO
	.align		4
.L_11855:
        /*0088*/ 	.byte	0x04, 0x17
        /*008a*/ 	.short	(.L_11857 - .L_11856)
.L_11856:
        /*008c*/ 	.word	0x00000000
        /*0090*/ 	.short	0x000b
        /*0092*/ 	.short	0x004c
        /*0094*/ 	.byte	0x00, 0xf0, 0x11, 0x00


	//----- nvinfo : EIATTR_KPARAM_INFO
	.align		4
.L_11857:
        /*0098*/ 	.byte	0x04, 0x17
        /*009a*/ 	.short	(.L_11859 - .L_11858)
.L_11858:
        /*009c*/ 	.word	0x00000000
        /*00a0*/ 	.short	0x000a
        /*00a2*/ 	.short	0x0048
        /*00a4*/ 	.byte	0x00, 0xf0, 0x11, 0x00


	//----- nvinfo : EIATTR_KPARAM_INFO
	.align		4
.L_11859:
        /*00a8*/ 	.byte	0x04, 0x17
        /*00aa*/ 	.short	(.L_11861 - .L_11860)
.L_11860:
        /*00ac*/ 	.word	0x00000000
        /*00b0*/ 	.short	0x0009
        /*00b2*/ 	.short	0x0040
        /*00b4*/ 	.byte	0x00, 0xf0, 0x21, 0x00


	//----- nvinfo : EIATTR_KPARAM_INFO
	.align		4
.L_11861:
        /*00b8*/ 	.byte	0x04, 0x17
        /*00ba*/ 	.short	(.L_11863 - .L_11862)
.L_11862:
        /*00bc*/ 	.word	0x00000000
        /*00c0*/ 	.short	0x0008
        /*00c2*/ 	.short	0x0038
        /*00c4*/ 	.byte	0x00, 0xf0, 0x11, 0x00


	//----- nvinfo : EIATTR_KPARAM_INFO
	.align		4
.L_11863:
        /*00c8*/ 	.byte	0x04, 0x17
        /*00ca*/ 	.short	(.L_11865 - .L_11864)
.L_11864:
        /*00cc*/ 	.word	0x00000000
        /*00d0*/ 	.short	0x0007
        /*00d2*/ 	.short	0x0030
        /*00d4*/ 	.byte	0x00, 0xf0, 0x21, 0x00


	//----- nvinfo : EIATTR_KPARAM_INFO
	.align		4
.L_11865:
        /*00d8*/ 	.byte	0x04, 0x17
        /*00da*/ 	.short	(.L_11867 - .L_11866)
.L_11866:
        /*00dc*/ 	.word	0x00000000
        /*00e0*/ 	.short	0x0006
        /*00e2*/ 	.short	0x0028
        /*00e4*/ 	.byte	0x00, 0xf0, 0x21, 0x00


	//----- nvinfo : EIATTR_KPARAM_INFO
	.align		4
.L_11867:
        /*00e8*/ 	.byte	0x04, 0x17
        /*00ea*/ 	.short	(.L_11869 - .L_11868)
.L_11868:
        /*00ec*/ 	.word	0x00000000
        /*00f0*/ 	.short	0x0005
        /*00f2*/ 	.short	0x0024
        /*00f4*/ 	.byte	0x00, 0xf0, 0x11, 0x00


	//----- nvinfo : EIATTR_KPARAM_INFO
	.align		4
.L_11869:
        /*00f8*/ 	.byte	0x04, 0x17
        /*00fa*/ 	.short	(.L_11871 - .L_11870)
.L_11870:
        /*00fc*/ 	.word	0x00000000
        /*0100*/ 	.short	0x0004
        /*0102*/ 	.short	0x0020
        /*0104*/ 	.byte	0x00, 0xf0, 0x11, 0x00


	//----- nvinfo : EIATTR_KPARAM_INFO
	.align		4
.L_11871:
        /*0108*/ 	.byte	0x04, 0x17
        /*010a*/ 	.short	(.L_11873 - .L_11872)
.L_11872:
        /*010c*/ 	.word	0x00000000
        /*0110*/ 	.short	0x0003
        /*0112*/ 	.short	0x0018
        /*0114*/ 	.byte	0x00, 0xf0, 0x21, 0x00


	//----- nvinfo : EIATTR_KPARAM_INFO
	.align		4
.L_11873:
        /*0118*/ 	.byte	0x04, 0x17
        /*011a*/ 	.short	(.L_11875 - .L_11874)
.L_11874:
        /*011c*/ 	.word	0x00000000
        /*0120*/ 	.short	0x0002
        /*0122*/ 	.short	0x0010
        /*0124*/ 	.byte	0x00, 0xf0, 0x21, 0x00


	//----- nvinfo : EIATTR_KPARAM_INFO
	.align		4
.L_11875:
        /*0128*/ 	.byte	0x04, 0x17
        /*012a*/ 	.short	(.L_11877 - .L_11876)
.L_11876:
        /*012c*/ 	.word	0x00000000
        /*0130*/ 	.short	0x0001
        /*0132*/ 	.short	0x0008
        /*0134*/ 	.byte	0x00, 0xf0, 0x21, 0x00


	//----- nvinfo : EIATTR_KPARAM_INFO
	.align		4
.L_11877:
        /*0138*/ 	.byte	0x04, 0x17
        /*013a*/ 	.short	(.L_11879 - .L_11878)
.L_11878:
        /*013c*/ 	.word	0x00000000
        /*0140*/ 	.short	0x0000
        /*0142*/ 	.short	0x0000
        /*0144*/ 	.byte	0x00, 0xf0, 0x21, 0x00


	//----- nvinfo : EIATTR_SPARSE_MMA_MASK
	.align		4
.L_11879:
        /*0148*/ 	.byte	0x03, 0x50
        /*014a*/ 	.short	0x0000


	//----- nvinfo : EIATTR_MAXREG_COUNT
	.align		4
        /*014c*/ 	.byte	0x03, 0x1b
        /*014e*/ 	.short	0x00ff


	//----- nvinfo : EIATTR_NUM_BARRIERS
	.align		4
        /*0150*/ 	.byte	0x02, 0x4c
        /*0152*/ 	.byte	0x01
	.zero		1


	//----- nvinfo : EIATTR_EXTERNS
	.align		4
        /*0154*/ 	.byte	0x04, 0x0f
        /*0156*/ 	.short	(.L_11881 - .L_11880)


	//   ....[0]....
	.align		4
.L_11880:
        /*0158*/ 	.word	index@(__assertfail)


	//----- nvinfo : EIATTR_MERCURY_ISA_VERSION
	.align		4
.L_11881:
        /*015c*/ 	.byte	0x03, 0x5f
        /*015e*/ 	.short	0x0101


	//----- nvinfo : EIATTR_COOP_GROUP_MASK_REGIDS
	.align		4
        /*0160*/ 	.byte	0x04, 0x29
        /*0162*/ 	.short	(.L_11883 - .L_11882)


	//   ....[0]....
.L_11882:
        /*0164*/ 	.word	0xffffffff


	//   ....[1]....
        /*0168*/ 	.word	0xffffffff


	//   ....[2]....
        /*016c*/ 	.word	0xffffffff


	//   ....[3]....
        /*0170*/ 	.word	0xffffffff


	//   ....[4]....
        /*0174*/ 	.word	0xffffffff


	//   ....[5]....
        /*0178*/ 	.word	0xffffffff


	//   ....[6]....
        /*017c*/ 	.word	0xffffffff


	//   ....[7]....
        /*0180*/ 	.word	0xffffffff


	//   ....[8]....
        /*0184*/ 	.word	0xffffffff


	//   ....[9]....
        /*0188*/ 	.word	0xffffffff


	//   ....[10]....
        /*018c*/ 	.word	0xffffffff


	//   ....[11]....
        /*0190*/ 	.word	0xffffffff


	//   ....[12]....
        /*0194*/ 	.word	0xffffffff


	//   ....[13]....
        /*0198*/ 	.word	0xffffffff


	//   ....[14]....
        /*019c*/ 	.word	0x0500000f


	//   ....[15]....
        /*01a0*/ 	.word	0x0500000f


	//   ....[16]....
        /*01a4*/ 	.word	0x0500000f


	//   ....[17]....
        /*01a8*/ 	.word	0x0500000f


	//   ....[18]....
        /*01ac*/ 	.word	0x0500000f


	//   ....[19]....
        /*01b0*/ 	.word	0x0500000f


	//   ....[20]....
        /*01b4*/ 	.word	0x0500000f


	//   ....[21]....
        /*01b8*/ 	.word	0x0500000f


	//   ....[22]....
        /*01bc*/ 	.word	0x0500000f


	//   ....[23]....
        /*01c0*/ 	.word	0x0500000f


	//   ....[24]....
        /*01c4*/ 	.word	0x0500000f


	//   ....[25]....
        /*01c8*/ 	.word	0x0500000f


	//   ....[26]....
        /*01cc*/ 	.word	0x0500000f


	//   ....[27]....
        /*01d0*/ 	.word	0x0500000f


	//   ....[28]....
        /*01d4*/ 	.word	0x0500000f


	//   ....[29]....
        /*01d8*/ 	.word	0x0500000f


	//   ....[30]....
        /*01dc*/ 	.word	0x0500000f


	//   ....[31]....
        /*01e0*/ 	.word	0x0500000f


	//   ....[32]....
        /*01e4*/ 	.word	0x0500000f


	//----- nvinfo : EIATTR_COOP_GROUP_INSTR_OFFSETS
	.align		4
.L_11883:
        /*01e8*/ 	.byte	0x04, 0x28
        /*01ea*/ 	.short	(.L_11885 - .L_11884)


	//   ....[0]....
.L_11884:
        /*01ec*/ 	.word	0x00000b60


	//   ....[1]....
        /*01f0*/ 	.word	0x00000b90


	//   ....[2]....
        /*01f4*/ 	.word	0x00000bb0


	//   ....[3]....
        /*01f8*/ 	.word	0x00000ce0


	//   ....[4]....
        /*01fc*/ 	.word	0x00000d00


	//   ....[5]....
        /*0200*/ 	.word	0x00000d20


	//   ....[6]....
        /*0204*/ 	.word	0x00001b60


	//   ....[7]....
        /*0208*/ 	.word	0x00001be0


	//   ....[8]....
        /*020c*/ 	.word	0x00001c10


	//   ....[9]....
        /*0210*/ 	.word	0x00001c60


	//   ....[10]....
        /*0214*/ 	.word	0x00001cb0


	//   ....[11]....
        /*0218*/ 	.word	0x00001d00


	//   ....[12]....
        /*021c*/ 	.word	0x00001d20


	//   ....[13]....
        /*0220*/ 	.word	0x00001d40


	//   ....[14]....
        /*0224*/ 	.word	0x00003d60


	//   ....[15]....
        /*0228*/ 	.word	0x00003dc0


	//   ....[16]....
        /*022c*/ 	.word	0x00003e20


	//   ....[17]....
        /*0230*/ 	.word	0x00003ea0


	//   ....[18]....
        /*0234*/ 	.word	0x00003ee0


	//   ....[19]....
        /*0238*/ 	.word	0x00003f30


	//   ....[20]....
        /*023c*/ 	.word	0x00003f80


	//   ....[21]....
        /*0240*/ 	.word	0x00003fd0


	//   ....[22]....
        /*0244*/ 	.word	0x00004020


	//   ....[23]....
        /*0248*/ 	.word	0x00004070


	//   ....[24]....
        /*024c*/ 	.word	0x000040c0


	//   ....[25]....
        /*0250*/ 	.word	0x00004110


	//   ....[26]....
        /*0254*/ 	.word	0x00004160


	//   ....[27]....
        /*0258*/ 	.word	0x000041b0


	//   ....[28]....
        /*025c*/ 	.word	0x00004200


	//   ....[29]....
        /*0260*/ 	.word	0x00004250


	//   ....[30]....
        /*0264*/ 	.word	0x000042a0


	//   ....[31]....
        /*0268*/ 	.word	0x000042f0


	//   ....[32]....
        /*026c*/ 	.word	0x00004340


	//----- nvinfo : EIATTR_SYSCALL_OFFSETS
	.align		4
.L_11885:
        /*0270*/ 	.byte	0x04, 0x46
        /*0272*/ 	.short	(.L_11887 - .L_11886)


	//   ....[0]....
.L_11886:
        /*0274*/ 	.word	0x00003bf0


	//   ....[1]....
        /*0278*/ 	.word	0x00003cf0


	//----- nvinfo : EIATTR_EXIT_INSTR_OFFSETS
	.align		4
.L_11887:
        /*027c*/ 	.byte	0x04, 0x1c
        /*027e*/ 	.short	(.L_11889 - .L_11888)


	//   ....[0]....
.L_11888:
        /*0280*/ 	.word	0x00003400


	//   ....[1]....
        /*0284*/ 	.word	0x000034e0


	//   ....[2]....
        /*0288*/ 	.word	0x00003af0


	//   ....[3]....
        /*028c*/ 	.word	0x00003d00


	//----- nvinfo : EIATTR_CRS_STACK_SIZE
	.align		4
.L_11889:
        /*0290*/ 	.byte	0x04, 0x1e
        /*0292*/ 	.short	(.L_11891 - .L_11890)
.L_11890:
        /*0294*/ 	.word	0x00000000


	//----- nvinfo : EIATTR_CBANK_PARAM_SIZE
	.align		4
.L_11891:
        /*0298*/ 	.byte	0x03, 0x19
        /*029a*/ 	.short	0x007c


	//----- nvinfo : EIATTR_PARAM_CBANK
	.align		4
        /*029c*/ 	.byte	0x04, 0x0a
        /*029e*/ 	.short	(.L_11893 - .L_11892)
	.align		4
.L_11892:
        /*02a0*/ 	.word	index@(.nv.constant0._ZN4vllm25paged_attention_v1_kernelIfhLi256ELi8ELi128ELNS_18Fp8KVCacheDataTypeE2ELb1EEEvPT_PKS2_PKT0_S8_ifPKiSA_iPKfiiiSC_SC_iiiii)
        /*02a4*/ 	.short	0x0210
        /*02a6*/ 	.short	0x007c


	//----- nvinfo : EIATTR_SW_WAR
	.align		4
.L_11893:
        /*02a8*/ 	.byte	0x04, 0x36
        /*02aa*/ 	.short	(.L_11895 - .L_11894)
.L_11894:
        /*02ac*/ 	.word	0x00000008
.L_11895:


//--------------------- .nv.info._ZN4vllm25paged_attention_v1_kernelIfhLi192ELi8ELi128ELNS_18Fp8KVCacheDataTypeE2ELb1EEEvPT_PKS2_PKT0_S8_ifPKiSA_iPKfiiiSC_SC_iiiii --------------------------
	.section	.nv.info._ZN4vllm25paged_attention_v1_kernelIfhLi192ELi8ELi128ELNS_18Fp8KVCacheDataTypeE2ELb1EEEvPT_PKS2_PKT0_S8_ifPKiSA_iPKfiiiSC_SC_iiiii,"",@"SHT_CUDA_INFO"
	.sectionflags	@""
	.align	4


	//----- nvinfo : EIATTR_CUDA_API_VERSION
	.align		4
        /*0000*/ 	.byte	0x04, 0x37
        /*0002*/ 	.short	(.L_11897 - .L_11896)
.L_11896:
        /*0004*/ 	.word	0x00000082


	//----- nvinfo : EIATTR_KPARAM_INFO
	.align		4
.L_11897:
        /*0008*/ 	.byte	0x04, 0x17
        /*000a*/ 	.short	(.L_11899 - .L_11898)
.L_11898:
        /*000c*/ 	.word	0x00000000
        /*0010*/ 	.short	0x0013
        /*0012*/ 	.short	0x0078
        /*0014*/ 	.byte	0x00, 0xf0, 0x11, 0x00


	//----- nvinfo : EIATTR_KPARAM_INFO
	.align		4
.L_11899:
        /*0018*/ 	.byte	0x04, 0x17
        /*001a*/ 	.short	(.L_11901 - .L_11900)
.L_11900:
        /*001c*/ 	.word	0x00000000
        /*0020*/ 	.short	0x0012
        /*0022*/ 	.short	0x0074
        /*0024*/ 	.byte	0x00, 0xf0, 0x11, 0x00


	//----- nvinfo : EIATTR_KPARAM_INFO
	.align		4
.L_11901:
        /*0028*/ 	.byte	0x04, 0x17
        /*002a*/ 	.short	(.L_11903 - .L_11902)
.L_11902:
        /*002c*/ 	.word	0x00000000
        /*0030*/ 	.short	0x0011
        /*0032*/ 	.short	0x0070
        /*0034*/ 	.byte	0x00, 0xf0, 0x11, 0x00


	//----- nvinfo : EIATTR_KPARAM_INFO
	.align		4
.L_11903:
        /*0038*/ 	.byte	0x04, 0x17
        /*003a*/ 	.short	(.L_11905 - .L_11904)
.L_11904:
        /*003c*/ 	.word	0x00000000
        /*0040*/ 	.short	0x0010
        /*0042*/ 	.short	0x006c
        /*0044*/ 	.byte	0x00, 0xf0, 0x11, 0x00


	//----- nvinfo : EIATTR_KPARAM_INFO
	.align		4
.L_11905:
        /*0048*/ 	.byte	0x04, 0x17
        /*004a*/ 	.short	(.L_11907 - .L_11906)
.L_11906:
        /*004c*/ 	.word	0x00000000
        /*0050*/ 	.short	0x000f
        /*0052*/ 	.short	0x0068
        /*0054*/ 	.byte	0x00, 0xf0, 0x11, 0x00


	//----- nvinfo : EIATTR_KPARAM_INFO
	.align		4
.L_11907:
        /*0058*/ 	.byte	0x04, 0x17
        /*005a*/ 	.short	(.L_11909 - .L_11908)
.L_11908:
        /*005c*/ 	.word	0x00000000
        /*0060*/ 	.short	0x000e
        /*0062*/ 	.short	0x0060
        /*0064*/ 	.byte	0x00, 0xf0, 0x21, 0x00


	//----- nvinfo : EIATTR_KPARAM_INFO
	.align		4
.L_11909:
        /*0068*/ 	.byte	0x04, 0x17
        /*006a*/ 	.short	(.L_11911 - .L_11910)
.L_11910:
        /*006c*/ 	.word	0x00000000
        /*0070*/ 	.short	0x000d
        /*0072*/ 	.short	0x0058
        /*0074*/ 	.byte	0x00, 0xf0, 0x21, 0x00


	//----- nvinfo : EIATTR_KPARAM_INFO
	.align		4
.L_11911:
        /*0078*/ 	.byte	0x04, 0x17
        /*007a*/ 	.short	(.L_11913 - .L_11912)
.L_11912:
        /*007c*/ 	.word	0x00000000
        /*0080*/ 	.short	0x000c
        /*0082*/ 	.short	0x0050
        /*0084*/ 	.byte	0x00, 0xf0, 0x11, 0x00


	//----- nvinfo : EIATTR_KPARAM_INFO
	.align		4
.L_11913:
        /*0088*/ 	.byte	0x04, 0x17
        /*008a*/ 	.short	(.L_11915 - .L_11914)
.L_11914:
        /*008c*/ 	.word	0x00000000
        /*0090*/ 	.short	0x000b
        /*0092*/ 	.short	0x004c
        /*0094*/ 	.byte	0x00, 0xf0, 0x11, 0x00


	//----- nvinfo : EIATTR_KPARAM_INFO
	.align		4
.L_11915:
        /*0098*/ 	.byte	0x04, 0x17
        /*009a*/ 	.short	(.L_11917 - .L_11916)
.L_11916:
        /*009c*/ 	.word	0x00000000
        /*00a0*/ 	.short	0x000a
        /*00a2*/ 	.short	0x0048
        /*00a4*/ 	.byte	0x00, 0xf0, 0x11, 0x00


	//----- nvinfo : EIATTR_KPARAM_INFO
	.align		4
.L_11917:
        /*00a8*/ 	.byte	0x04, 0x17
        /*00aa*/ 	.short	(.L_11919 - .L_11918)
.L_11918:
        /*00ac*/ 	.word	0x00000000
        /*00b0*/ 	.short	0x0009
        /*00b2*/ 	.short	0x0040
        /*00b4*/ 	.byte	0x00, 0xf0, 0x21, 0x00


	//----- nvinfo : EIATTR_KPARAM_INFO
	.align		4
.L_11919:
        /*00b8*/ 	.byte	0x04, 0x17
        /*00ba*/ 	.short	(.L_11921 - .L_11920)
.L_11920:
        /*00bc*/ 	.word	0x00000000
        /*00c0*/ 	.short	0x0008
        /*00c2*/ 	.short	0x0038
        /*00c4*/ 	.byte	0x00, 0xf0, 0x11, 0x00


	//----- nvinfo : EIATTR_KPARAM_INFO
	.align		4
.L_11921:
        /*00c8*/ 	.byte	0x04, 0x17
        /*00ca*/ 	.short	(.L_11923 - .L_11922)
.L_11922:
        /*00cc*/ 	.word	0x00000000
        /*00d0*/ 	.short	0x0007
        /*00d2*/ 	.short	0x0030
        /*00d4*/ 	.byte	0x00, 0xf0, 0x21, 0x00


	//----- nvinfo : EIATTR_KPARAM_INFO
	.align		4
.L_11923:
        /*00d8*/ 	.byte	0x04, 0x17
        /*00da*/ 	.short	(.L_11925 - .L_11924)
.L_11924:
        /*00dc*/ 	.word	0x00000000
        /*00e0*/ 	.short	0x0006
        /*00e2*/ 	.short	0x0028
        /*00e4*/ 	.byte	0x00, 0xf0, 0x21, 0x00


	//----- nvinfo : EIATTR_KPARAM_INFO
	.align		4
.L_11925:
        /*00e8*/ 	.byte	0x04, 0x17
        /*00ea*/ 	.short	(.L_11927 - .L_11926)
.L_11926:
        /*00ec*/ 	.word	0x00000000
        /*00f0*/ 	.short	0x0005
        /*00f2*/ 	.short	0x0024
        /*00f4*/ 	.byte	0x00, 0xf0, 0x11, 0x00


	//----- nvinfo : EIATTR_KPARAM_INFO
	.align		4
.L_11927:
        /*00f8*/ 	.byte	0x04, 0x17
        /*00fa*/ 	.short	(.L_11929 - .L_11928)
.L_11928:
        /*00fc*/ 	.word	0x00000000
        /*0100*/ 	.short	0x0004
        /*0102*/ 	.short	0x0020
        /*0104*/ 	.byte	0x00, 0xf0, 0x11, 0x00


	//----- nvinfo : EIATTR_KPARAM_INFO
	.align		4
.L_11929:
        /*0108*/ 	.byte	0x04, 0x17
        /*010a*/ 	.short	(.L_11931 - .L_11930)
.L_11930:
        /*010c*/ 	.word	0x00000000
        /*0110*/ 	.short	0x0003
        /*0112*/ 	.short	0x0018
        /*0114*/ 	.byte	0x00, 0xf0, 0x21, 0x00


	//----- nvinfo : EIATTR_KPARAM_INFO
	.align		4
.L_11931:
        /*0118*/ 	.byte	0x04, 0x17
        /*011a*/ 	.short	(.L_11933 - .L_11932)
.L_11932:
        /*011c*/ 	.word	0x00000000
        /*0120*/ 	.short	0x0002
        /*0122*/ 	.short	0x0010
        /*0124*/ 	.byte	0x00, 0xf0, 0x21, 0x00


	//----- nvinfo : EIATTR_KPARAM_INFO
	.align		4
.L_11933:
        /*0128*/ 	.byte	0x04, 0x17
        /*012a*/ 	.short	(.L_11935 - .L_11934)
.L_11934:
        /*012c*/ 	.word	0x00000000
        /*0130*/ 	.short	0x0001
        /*0132*/ 	.short	0x0008
        /*0134*/ 	.byte	0x00, 0xf0, 0x21, 0x00


	//----- nvinfo : EIATTR_KPARAM_INFO
	.align		4
.L_11935:
        /*0138*/ 	.byte	0x04, 0x17
        /*013a*/ 	.short	(.L_11937 - .L_11936)
.L_11936:
        /*013c*/ 	.word	0x00000000
        /*0140*/ 	.short	0x0000
        /*0142*/ 	.short	0x0000
        /*0144*/ 	.byte	0x00, 0xf0, 0x21, 0x00


	//----- nvinfo : EIATTR_SPARSE_MMA_MASK
	.align		4
.L_11937:
        /*0148*/ 	.byte	0x03, 0x50
        /*014a*/ 	.short	0x0000


	//----- nvinfo : EIATTR_MAXREG_COUNT
	.align		4
        /*014c*/ 	.byte	0x03, 0x1b
        /*014e*/ 	.short	0x00ff


	//----- nvinfo : EIATTR_NUM_BARRIERS
	.align		4
        /*0150*/ 	.byte	0x02, 0x4c
        /*0152*/ 	.byte	0x01
	.zero		1


	//----- nvinfo : EIATTR_EXTERNS
	.align		4
        /*0154*/ 	.byte	0x04, 0x0f
        /*0156*/ 	.short	(.L_11939 - .L_11938)


	//   ....[0]....
	.align		4
.L_11938:
        /*0158*/ 	.word	index@(__assertfail)


	//----- nvinfo : EIATTR_MERCURY_ISA_VERSION
	.align		4
.L_11939:
        /*015c*/ 	.byte	0x03, 0x5f
        /*015e*/ 	.short	0x0101


	//----- nvinfo : EIATTR_COOP_GROUP_MASK_REGIDS
	.align		4
        /*0160*/ 	.byte	0x04, 0x29
        /*0162*/ 	.short	(.L_11941 - .L_11940)


	//   ....[0]....
.L_11940:
        /*0164*/ 	.word	0xffffffff


	//   ....[1]....
        /*0168*/ 	.word	0xffffffff


	//   ....[2]....
        /*016c*/ 	.word	0xffffffff


	//   ....[3]....
        /*0170*/ 	.word	0xffffffff


	//   ....[4]....
        /*0174*/ 	.word	0xffffffff


	//   ....[5]....
        /*0178*/ 	.word	0xffffffff


	//   ....[6]....
        /*017c*/ 	.word	0xffffffff


	//   ....[7]....
        /*0180*/ 	.word	0xffffffff


	//   ....[8]....
        /*0184*/ 	.word	0xffffffff


	//   ....[9]....
        /*0188*/ 	.word	0xffffffff


	//   ....[10]....
        /*018c*/ 	.word	0xffffffff


	//   ....[11]....
        /*0190*/ 	.word	0xffffffff


	//   ....[12]....
        /*0194*/ 	.word	0xffffffff


	//   ....[13]....
        /*0198*/ 	.word	0xffffffff


	//   ....[14]....
        /*019c*/ 	.word	0x0500000f


	//   ....[15]....
        /*01a0*/ 	.word	0x0500000f


	//   ....[16]....
        /*01a4*/ 	.word	0x0500000f


	//   ....[17]....
        /*01a8*/ 	.word	0x0500000f


	//   ....[18]....
        /*01ac*/ 	.word	0x0500000f


	//   ....[19]....
        /*01b0*/ 	.word	0x0500000f


	//   ....[20]....
        /*01b4*/ 	.word	0x0500000f


	//   ....[21]....
        /*01b8*/ 	.word	0x0500000f


	//   ....[22]....
        /*01bc*/ 	.word	0x0500000f


	//   ....[23]....
        /*01c0*/ 	.word	0x0500000f


	//   ....[24]....
        /*01c4*/ 	.word	0x0500000f


	//   ....[25]....
        /*01c8*/ 	.word	0x0500000f


	//   ....[26]....
        /*01cc*/ 	.word	0x0500000f


	//   ....[27]....
        /*01d0*/ 	.word	0x0500000f


	//   ....[28]....
        /*01d4*/ 	.word	0x0500000f


	//----- nvinfo : EIATTR_COOP_GROUP_INSTR_OFFSETS
	.align		4
.L_11941:
        /*01d8*/ 	.byte	0x04, 0x28
        /*01da*/ 	.short	(.L_11943 - .L_11942)


	//   ....[0]....
.L_11942:
        /*01dc*/ 	.word	0x00000b30


	//   ....[1]....
        /*01e0*/ 	.word	0x00000b60


	//   ....[2]....
        /*01e4*/ 	.word	0x00000b80


	//   ....[3]....
        /*01e8*/ 	.word	0x00000ca0


	//   ....[4]....
        /*01ec*/ 	.word	0x00000cd0


	//   ....[5]....
        /*01f0*/ 	.word	0x00000cf0


	//   ....[6]....
        /*01f4*/ 	.word	0x00001b30


	//   ....[7]....
        /*01f8*/ 	.word	0x00001bb0


	//   ....[8]....
        /*01fc*/ 	.word	0x00001be0


	//   ....[9]....
        /*0200*/ 	.word	0x00001c30


	//   ....[10]....
        /*0204*/ 	.word	0x00001c80


	//   ....[11]....
        /*0208*/ 	.word	0x00001cd0


	//   ....[12]....
        /*020c*/ 	.word	0x00001cf0


	//   ....[13]....
        /*0210*/ 	.word	0x00001d10


	//   ....[14]....
        /*0214*/ 	.word	0x000039b0


	//   ....[15]....
        /*0218*/ 	.word	0x00003a10


	//   ....[16]....
        /*021c*/ 	.word	0x00003a70


	//   ....[17]....
        /*0220*/ 	.word	0x00003af0


	//   ....[18]....
        /*0224*/ 	.word	0x00003b30


	//   ....[19]....
        /*0228*/ 	.word	0x00003b80


	//   ....[20]....
        /*022c*/ 	.word	0x00003bd0


	//   ....[21]....
        /*0230*/ 	.word	0x00003c20


	//   ....[22]....
        /*0234*/ 	.word	0x00003c70


	//   ....[23]....
        /*0238*/ 	.word	0x00003cc0


	//   ....[24]....
        /*023c*/ 	.word	0x00003d10


	//   ....[25]....
        /*0240*/ 	.word	0x00003d60


	//   ....[26]....
        /*0244*/ 	.word	0x00003db0


	//   ....[27]....
        /*0248*/ 	.word	0x00003e00


	//   ....[28]....
        /*024c*/ 	.word	0x00003e50


	//----- nvinfo : EIATTR_SYSCALL_OFFSETS
	.align		4
.L_11943:
        /*0250*/ 	.byte	0x04, 0x46
        /*0252*/ 	.short	(.L_11945 - .L_11944)


	//   ....[0]....
.L_11944:
        /*0254*/ 	.word	0x00003840


	//   ....[1]....
        /*0258*/ 	.word	0x00003940


	//----- nvinfo : EIATTR_EXIT_INSTR_OFFSETS
	.align		4
.L_11945:
        /*025c*/ 	.byte	0x04, 0x1c
        /*025e*/ 	.short	(.L_11947 - .L_11946)


	//   ....[0]....
.L_11946:
        /*0260*/ 	.word	0x000031e0


	//   ....[1]....
        /*0264*/ 	.word	0x000032b0


	//   ....[2]....
        /*0268*/ 	.word	0x00003740


	//   ....[3]....
        /*026c*/ 	.word	0x00003950


	//----- nvinfo : EIATTR_CRS_STACK_SIZE
	.align		4
.L_11947:
        /*0270*/ 	.byte	0x04, 0x1e
        /*0272*/ 	.short	(.L_11949 - .L_11948)
.L_11948:
        /*0274*/ 	.word	0x00000000


	//----- nvinfo : EIATTR_CBANK_PARAM_SIZE
	.align		4
.L_11949:
        /*0278*/ 	.byte	0x03, 0x19
        /*027a*/ 	.short	0x007c


	//----- nvinfo : EIATTR_PARAM_CBANK
	.align		4
        /*027c*/ 	.byte	0x04, 0x0a
        /*027e*/ 	.short	(.L_11951 - .L_11950)
	.align		4
.L_11950:
        /*0280*/ 	.word	index@(.nv.constant0._ZN4vllm25paged_attention_v1_kernelIfhLi192ELi8ELi128ELNS_18Fp8KVCacheDataTypeE2ELb1EEEvPT_PKS2_PKT0_S8_ifPKiSA_iPKfiiiSC_SC_iiiii)
        /*0284*/ 	.short	0x0210
        /*0286*/ 	.short	0x007c


	//----- nvinfo : EIATTR_SW_WAR
	.align		4
.L_11951:
        /*0288*/ 	.byte	0x04, 0x36
        /*028a*/ 	.short	(.L_11953 - .L_11952)
.L_11952:
        /*028c*/ 	.word	0x00000008
.L_11953:


//--------------------- .nv.info._ZN4vllm25paged_attention_v1_kernelIfhLi128ELi8ELi128ELNS_18Fp8KVCacheDataTypeE2ELb1EEEvPT_PKS2_PKT0_S8_ifPKiSA_iPKfiiiSC_SC_iiiii --------------------------
	.section	.nv.info._ZN4vllm25paged_attention_v1_kernelIfhLi128ELi8ELi128ELNS_18Fp8KVCacheDataTypeE2ELb1EEEvPT_PKS2_PKT0_S8_ifPKiSA_iPKfiiiSC_SC_iiiii,"",@"SHT_CUDA_INFO"
	.sectionflags	@""
	.align	4


	//----- nvinfo : EIATTR_CUDA_API_VERSION
	.align		4
        /*0000*/ 	.byte	0x04, 0x37
        /*0002*/ 	.short	(.L_11955 - .L_11954)
.L_11954:
        /*0004*/ 	.word	0x00000082


	//----- nvinfo : EIATTR_KPARAM_INFO
	.align		4
.L_11955:
        /*0008*/ 	.byte	0x04, 0x17
        /*000a*/ 	.short	(.L_11957 - .L_11956)
.L_11956:
        /*000c*/ 	.word	0x00000000
        /*0010*/ 	.short	0x0013
        /*0012*/ 	.short	0x0078
        /*0014*/ 	.byte	0x00, 0xf0, 0x11, 0x00


	//----- nvinfo : EIATTR_KPARAM_INFO
	.align		4
.L_11957:
        /*0018*/ 	.byte	0x04, 0x17
        /*001a*/ 	.short	(.L_11959 - .L_11958)
.L_11958:
        /*001c*/ 	.word	0x00000000
        /*0020*/ 	.short	0x0012
        /*0022*/ 	.short	0x0074
        /*0024*/ 	.byte	0x00, 0xf0, 0x11, 0x00


	//----- nvinfo : EIATTR_KPARAM_INFO
	.align		4
.L_11959:
        /*0028*/ 	.byte	0x04, 0x17
        /*002a*/ 	.short	(.L_11961 - .L_11960)
.L_11960:
        /*002c*/ 	.word	0x00000000
        /*0030*/ 	.short	0x0011
        /*0032*/ 	.short	0x0070
        /*0034*/ 	.byte	0x00, 0xf0, 0x11, 0x00


	//----- nvinfo : EIATTR_KPARAM_INFO
	.align		4
.L_11961:
        /*0038*/ 	.byte	0x04, 0x17
        /*003a*/ 	.short	(.L_11963 - .L_11962)
.L_11962:
        /*003c*/ 	.word	0x00000000
        /*0040*/ 	.short	0x0010
        /*0042*/ 	.short	0x006c
        /*0044*/ 	.byte	0x00, 0xf0, 0x11, 0x00


	//----- nvinfo : EIATTR_KPARAM_INFO
	.align		4
.L_11963:
        /*0048*/ 	.byte	0x04, 0x17
        /*004a*/ 	.short	(.L_11965 - .L_11964)
.L_11964:
        /*004c*/ 	.word	0x00000000
        /*0050*/ 	.short	0x000f
        /*0052*/ 	.short	0x0068
        /*0054*/ 	.byte	0x00, 0xf0, 0x11, 0x00


	//----- nvinfo : EIATTR_KPARAM_INFO
	.align		4
.L_11965:
        /*0058*/ 	.byte	0x04, 0x17
        /*005a*/ 	.short	(.L_11967 - .L_11966)
.L_11966:
        /*005c*/ 	.word	0x00000000
        /*0060*/ 	.short	0x000e
        /*0062*/ 	.short	0x0060
        /*0064*/ 	.byte	0x00, 0xf0, 0x21, 0x00


	//----- nvinfo : EIATTR_KPARAM_INFO
	.align		4
.L_11967:
        /*0068*/ 	.byte	0x04, 0x17
        /*006a*/ 	.short	(.L_11969 - .L_11968)
.L_11968:
        /*006c*/ 	.word	0x00000000
        /*0070*/ 	.short	0x000d
        /*0072*/ 	.short	0x0058
        /*0074*/ 	.byte	0x00, 0xf0, 0x21, 0x00


	//----- nvinfo : EIATTR_KPARAM_INFO
	.align		4
.L_11969:
        /*0078*/ 	.byte	0x04, 0x17
        /*007a*/ 	.short	(.L_11971 - .L_11970)
.L_11970:
        /*007c*/ 	.word	0x00000000
        /*0080*/ 	.short	0x000c
        /*0082*/ 	.short	0x0050
        /*0084*/ 	.byte	0x00, 0xf0, 0x11, 0x00


	//----- nvinfo : EIATTR_KPARAM_INFO
	.align		4
.L_11971:
        /*0088*/ 	.byte	0x04, 0x17
        /*008a*/ 	.short	(.L_11973 - .L_11972)
.L_11972:
        /*008c*/ 	.word	0x00000000
        /*0090*/ 	.short	0x000b
        /*0092*/ 	.short	0x004c
        /*0094*/ 	.byte	0x00, 0xf0, 0x11, 0x00


	//----- nvinfo : EIATTR_KPARAM_INFO
	.align		4
.L_11973:
        /*0098*/ 	.byte	0x04, 0x17
        /*009a*/ 	.short	(.L_11975 - .L_11974)
.L_11974:
        /*009c*/ 	.word	0x00000000
        /*00a0*/ 	.short	0x000a
        /*00a2*/ 	.short	0x0048
        /*00a4*/ 	.byte	0x00, 0xf0, 0x11, 0x00


	//----- nvinfo : EIATTR_KPARAM_INFO
	.align		4
.L_11975:
        /*00a8*/ 	.byte	0x04, 0x17
        /*00aa*/ 	.short	(.L_11977 - .L_11976)
.L_11976:
        /*00ac*/ 	.word	0x00000000
        /*00b0*/ 	.short	0x0009
        /*00b2*/ 	.short	0x0040
        /*00b4*/ 	.byte	0x00, 0xf0, 0x21, 0x00


	//----- nvinfo : EIATTR_KPARAM_INFO
	.align		4
.L_11977:
        /*00b8*/ 	.byte	0x04, 0x17
        /*00ba*/ 	.short	(.L_11979 - .L_11978)
.L_11978:
        /*00bc*/ 	.word	0x00000000
        /*00c0*/ 	.short	0x0008
        /*00c2*/ 	.short	0x0038
        /*00c4*/ 	.byte	0x00, 0xf0, 0x11, 0x00


	//----- nvinfo : EIATTR_KPARAM_INFO
	.align		4
.L_11979:
        /*00c8*/ 	.byte	0x04, 0x17
        /*00ca*/ 	.short	(.L_11981 - .L_11980)
.L_11980:
        /*00cc*/ 	.word	0x00000000
        /*00d0*/ 	.short	0x0007
        /*00d2*/ 	.short	0x0030
        /*00d4*/ 	.byte	0x00, 0xf0, 0x21, 0x00


	//----- nvinfo : EIATTR_KPARAM_INFO
	.align		4
.L_11981:
        /*00d8*/ 	.byte	0x04, 0x17
        /*00da*/ 	.short	(.L_11983 - .L_11982)
.L_11982:
        /*00dc*/ 	.word	0x00000000
        /*00e0*/ 	.short	0x0006
        /*00e2*/ 	.short	0x0028
        /*00e4*/ 	.byte	0x00, 0xf0, 0x21, 0x00


	//----- nvinfo : EIATTR_KPARAM_INFO
	.align		4
.L_11983:
        /*00e8*/ 	.byte	0x04, 0x17
        /*00ea*/ 	.short	(.L_11985 - .L_11984)
.L_11984:
        /*00ec*/ 	.word	0x00000000
        /*00f0*/ 	.short	0x0005
        /*00f2*/ 	.short	0x0024
        /*00f4*/ 	.byte	0x00, 0xf0, 0x11, 0x00


	//----- nvinfo : EIATTR_KPARAM_INFO
	.align		4
.L_11985:
        /*00f8*/ 	.byte	0x04, 0x17
        /*00fa*/ 	.short	(.L_11987 - .L_11986)
.L_11986:
        /*00fc*/ 	.word	0x00000000
        /*0100*/ 	.short	0x0004
        /*0102*/ 	.short	0x0020
        /*0104*/ 	.byte	0x00, 0xf0, 0x11, 0x00


	//----- nvinfo : EIATTR_KPARAM_INFO
	.align		4
.L_11987:
        /*0108*/ 	.byte	0x04, 0x17
        /*010a*/ 	.short	(.L_11989 - .L_11988)
.L_11988:
        /*010c*/ 	.word	0x00000000
        /*0110*/ 	.short	0x0003
        /*0112*/ 	.short	0x0018
        /*0114*/ 	.byte	0x00, 0xf0, 0x21, 0x00


	//----- nvinfo : EIATTR_KPARAM_INFO
	.align		4
.L_11989:
        /*0118*/ 	.byte	0x04, 0x17
        /*011a*/ 	.short	(.L_11991 - .L_11990)
.L_11990:
        /*011c*/ 	.word	0x00000000
        /*0120*/ 	.short	0x0002
        /*0122*/ 	.short	0x0010
        /*0124*/ 	.byte	0x00, 0xf0, 0x21, 0x00


	//----- nvinfo : EIATTR_KPARAM_INFO
	.align		4
.L_11991:
        /*0128*/ 	.byte	0x04, 0x17
        /*012a*/ 	.short	(.L_11993 - .L_11992)
.L_11992:
        /*012c*/ 	.word	0x00000000
        /*0130*/ 	.short	0x0001
        /*0132*/ 	.short	0x0008
        /*0134*/ 	.byte	0x00, 0xf0, 0x21, 0x00


	//----- nvinfo : EIATTR_KPARAM_INFO
	.align		4
.L_11993:
        /*0138*/ 	.byte	0x04, 0x17
        /*013a*/ 	.short	(.L_11995 - .L_11994)
.L_11994:
        /*013c*/ 	.word	0x00000000
        /*0140*/ 	.short	0x0000
        /*0142*/ 	.short	0x0000
        /*0144*/ 	.byte	0x00, 0xf0, 0x21, 0x00


	//----- nvinfo : EIATTR_SPARSE_MMA_MASK
	.align		4
.L_11995:
        /*0148*/ 	.byte	0x03, 0x50
        /*014a*/ 	.short	0x0000


	//----- nvinfo : EIATTR_MAXREG_COUNT
	.align		4
        /*014c*/ 	.byte	0x03, 0x1b
        /*014e*/ 	.short	0x00ff


	//----- nvinfo : EIATTR_NUM_BARRIERS
	.align		4
        /*0150*/ 	.byte	0x02, 0x4c
        /*0152*/ 	.byte	0x01
	.zero		1


	//----- nvinfo : EIATTR_EXTERNS
	.align		4
        /*0154*/ 	.byte	0x04, 0x0f
        /*0156*/ 	.short	(.L_11997 - .L_11996)


	//   ....[0]....
	.align		4
.L_11996:
        /*0158*/ 	.word	index@(__assertfail)


	//----- nvinfo : EIATTR_MERCURY_ISA_VERSION
	.align		4
.L_11997:
        /*015c*/ 	.byte	0x03, 0x5f
        /*015e*/ 	.short	0x0101


	//----- nvinfo : EIATTR_COOP_GROUP_MASK_REGIDS
	.align		4
        /*0160*/ 	.byte	0x04, 0x29
        /*0162*/ 	.short	(.L_11999 - .L_11998)


	//   ....[0]....
.L_11998:
        /*0164*/ 	.word	0xffffffff


	//   ....[1]....
        /*0168*/ 	.word	0xffffffff


	//   ....[2]....
        /*016c*/ 	.word	0xffffffff


	//   ....[3]....
        /*0170*/ 	.word	0xffffffff


	//   ....[4]....
        /*0174*/ 	.word	0xffffffff


	//   ....[5]....
        /*0178*/ 	.word	0xffffffff


	//   ....[6]....
        /*017c*/ 	.word	0xffffffff


	//   ....[7]....
        /*0180*/ 	.word	0xffffffff


	//   ....[8]....
        /*0184*/ 	.word	0xffffffff


	//   ....[9]....
        /*0188*/ 	.word	0xffffffff


	//   ....[10]....
        /*018c*/ 	.word	0xffffffff


	//   ....[11]....
        /*0190*/ 	.word	0xffffffff


	//   ....[12]....
        /*0194*/ 	.word	0xffffffff


	//   ....[13]....
        /*0198*/ 	.word	0xffffffff


	//   ....[14]....
        /*019c*/ 	.word	0x0500000f


	//   ....[15]....
        /*01a0*/ 	.word	0x0500000f


	//   ....[16]....
        /*01a4*/ 	.word	0x0500000f


	//   ....[17]....
        /*01a8*/ 	.word	0x0500000f


	//   ....[18]....
        /*01ac*/ 	.word	0x0500000f


	//   ....[19]....
        /*01b0*/ 	.word	0x0500000f


	//   ....[20]....
        /*01b4*/ 	.word	0x0500000f


	//   ....[21]....
        /*01b8*/ 	.word	0x0500000f


	//   ....[22]....
        /*01bc*/ 	.word	0x0500000f


	//   ....[23]....
        /*01c0*/ 	.word	0x0500000f


	//   ....[24]....
        /*01c4*/ 	.word	0x0500000f


	//----- nvinfo : EIATTR_COOP_GROUP_INSTR_OFFSETS
	.align		4
.L_11999:
        /*01c8*/ 	.byte	0x04, 0x28
        /*01ca*/ 	.short	(.L_12001 - .L_12000)


	//   ....[0]....
.L_12000:
        /*01cc*/ 	.word	0x00000b50


	//   ....[1]....
        /*01d0*/ 	.word	0x00000b80


	//   ....[2]....
        /*01d4*/ 	.word	0x00000ba0


	//   ....[3]....
        /*01d8*/ 	.word	0x00000cc0


	//   ....[4]....
        /*01dc*/ 	.word	0x00000ce0


	//   ....[5]....
        /*01e0*/ 	.word	0x00000d10


	//   ....[6]....
        /*01e4*/ 	.word	0x00001b50


	//   ....[7]....
        /*01e8*/ 	.word	0x00001bd0


	//   ....[8]....
        /*01ec*/ 	.word	0x00001c00


	//   ....[9]....
        /*01f0*/ 	.word	0x00001c50


	//   ....[10]....
        /*01f4*/ 	.word	0x00001ca0


	//   ....[11]....
        /*01f8*/ 	.word	0x00001cf0


	//   ....[12]....
        /*01fc*/ 	.word	0x00001d10


	//   ....[13]....
        /*0200*/ 	.word	0x00001d30


	//   ....[14]....
        /*0204*/ 	.word	0x00003620


	//   ....[15]....
        /*0208*/ 	.word	0x00003680


	//   ....[16]....
        /*020c*/ 	.word	0x000036e0


	//   ....[17]....
        /*0210*/ 	.word	0x00003760


	//   ....[18]....
        /*0214*/ 	.word	0x000037a0


	//   ....[19]....
        /*0218*/ 	.word	0x000037f0


	//   ....[20]....
        /*021c*/ 	.word	0x00003840


	//   ....[21]....
        /*0220*/ 	.word	0x00003890


	//   ....[22]....
        /*0224*/ 	.word	0x000038e0


	//   ....[23]....
        /*0228*/ 	.word	0x00003930


	//   ....[24]....
        /*022c*/ 	.word	0x00003980


	//----- nvinfo : EIATTR_SYSCALL_OFFSETS
	.align		4
.L_12001:
        /*0230*/ 	.byte	0x04, 0x46
        /*0232*/ 	.short	(.L_12003 - .L_12002)


	//   ....[0]....
.L_12002:
        /*0234*/ 	.word	0x000034b0


	//   ....[1]....
        /*0238*/ 	.word	0x000035b0


	//----- nvinfo : EIATTR_EXIT_INSTR_OFFSETS
	.align		4
.L_12003:
        /*023c*/ 	.byte	0x04, 0x1c
        /*023e*/ 	.short	(.L_12005 - .L_12004)


	//   ....[0]....
.L_12004:
        /*0240*/ 	.word	0x00002fc0


	//   ....[1]....
        /*0244*/ 	.word	0x000030a0


	//   ....[2]....
        /*0248*/ 	.word	0x000033b0


	//   ....[3]....
        /*024c*/ 	.word	0x000035c0


	//----- nvinfo : EIATTR_CRS_STACK_SIZE
	.align		4
.L_12005:
        /*0250*/ 	.byte	0x04, 0x1e
        /*0252*/ 	.short	(.L_12007 - .L_12006)
.L_12006:
        /*0254*/ 	.word	0x00000000


	//----- nvinfo : EIATTR_CBANK_PARAM_SIZE
	.align		4
.L_12007:
        /*0258*/ 	.byte	0x03, 0x19
        /*025a*/ 	.short	0x007c


	//----- nvinfo : EIATTR_PARAM_CBANK
	.align		4
        /*025c*/ 	.byte	0x04, 0x0a
        /*025e*/ 	.short	(.L_12009 - .L_12008)
	.align		4
.L_12008:
        /*0260*/ 	.word	index@(.nv.constant0._ZN4vllm25paged_attention_v1_kernelIfhLi128ELi8ELi128ELNS_18Fp8KVCacheDataTypeE2ELb1EEEvPT_PKS2_PKT0_S8_ifPKiSA_iPKfiiiSC_SC_iiiii)
        /*0264*/ 	.short	0x0210
        /*0266*/ 	.short	0x007c


	//----- nvinfo : EIATTR_SW_WAR
	.align		4
.L_12009:
        /*0268*/ 	.byte	0x04, 0x36
        /*026a*/ 	.short	(.L_12011 - .L_12010)
.L_12010:
        /*026c*/ 	.word	0x00000008
.L_12011:


//--------------------- .nv.info._ZN4vllm25paged_attention_v1_kernelIfhLi120ELi8ELi128ELNS_18Fp8KVCacheDataTypeE2ELb1EEEvPT_PKS2_PKT0_S8_ifPKiSA_iPKfiiiSC_SC_iiiii --------------------------
	.section	.nv.info._ZN4vllm25paged_attention_v1_kernelIfhLi120ELi8ELi128ELNS_18Fp8KVCacheDataTypeE2ELb1EEEvPT_PKS2_PKT0_S8_ifPKiSA_iPKfiiiSC_SC_iiiii,"",@"SHT_CUDA_INFO"
	.sectionflags	@""
	.align	4


	//----- nvinfo : EIATTR_CUDA_API_VERSION
	.align		4
        /*0000*/ 	.byte	0x04, 0x37
        /*0002*/ 	.short	(.L_12013 - .L_12012)
.L_12012:
        /*0004*/ 	.word	0x00000082


	//----- nvinfo : EIATTR_KPARAM_INFO
	.align		4
.L_12013:
        /*0008*/ 	.byte	0x04, 0x17
        /*000a*/ 	.short	(.L_12015 - .L_12014)
.L_12014:
        /*000c*/ 	.word	0x00000000
        /*0010*/ 	.short	0x0013
        /*0012*/ 	.short	0x0078
        /*0014*/ 	.byte	0x00, 0xf0, 0x11, 0x00


	//----- nvinfo : EIATTR_KPARAM_INFO
	.align		4
.L_12015:
        /*0018*/ 	.byte	0x04, 0x17
        /*001a*/ 	.short	(.L_12017 - .L_12016)
.L_12016:
        /*001c*/ 	.word	0x00000000
        /*0020*/ 	.short	0x0012
        /*0022*/ 	.short	0x0074
        /*0024*/ 	.byte	0x00, 0xf0, 0x11, 0x00


	//----- nvinfo : EIATTR_KPARAM_INFO
	.align		4
.L_12017:
        /*0028*/ 	.byte	0x04, 0x17
        /*002a*/ 	.short	(.L_12019 - .L_12018)
.L_12018:
        /*002c*/ 	.word	0x00000000
        /*0030*/ 	.short	0x0011
        /*0032*/ 	.short	0x0070
        /*0034*/ 	.byte	0x00, 0xf0, 0x11, 0x00


	//----- nvinfo : EIATTR_KPARAM_INFO
	.align		4
.L_12019:
        /*0038*/ 	.byte	0x04, 0x17
        /*003a*/ 	.short	(.L_12021 - .L_12020)
.L_12020:
        /*003c*/ 	.word	0x00000000
        /*0040*/ 	.short	0x0010
        /*0042*/ 	.short	0x006c
        /*0044*/ 	.byte	0x00, 0xf0, 0x11, 0x00


	//----- nvinfo : EIATTR_KPARAM_INFO
	.align		4
.L_12021:
        /*0048*/ 	.byte	0x04, 0x17
        /*004a*/ 	.short	(.L_12023 - .L_12022)
.L_12022:
        /*004c*/ 	.word	0x00000000
        /*0050*/ 	.short	0x000f
        /*0052*/ 	.short	0x0068
        /*0054*/ 	.byte	0x00, 0xf0, 0x11, 0x00


	//----- nvinfo : EIATTR_KPARAM_INFO
	.align		4
.L_12023:
        /*0058*/ 	.byte	0x04, 0x17
        /*005a*/ 	.short	(.L_12025 - .L_12024)
.L_12024:
        /*005c*/ 	.word	0x00000000
        /*0060*/ 	.short	0x000e
        /*0062*/ 	.short	0x0060
        /*0064*/ 	.byte	0x00, 0xf0, 0x21, 0x00


	//----- nvinfo : EIATTR_KPARAM_INFO
	.align		4
.L_12025:
        /*0068*/ 	.byte	0x04, 0x17
        /*006a*/ 	.short	(.L_12027 - .L_12026)
.L_12026:
        /*006c*/ 	.word	0x00000000
        /*0070*/ 	.short	0x000d
        /*0072*/ 	.short	0x0058
        /*0074*/ 	.byte	0x00, 0xf0, 0x21, 0x00


	//----- nvinfo : EIATTR_KPARAM_INFO
	.align		4
.L_12027:
        /*0078*/ 	.byte	0x04, 0x17
        /*007a*/ 	.short	(.L_12029 - .L_12028)
.L_12028:
        /*007c*/ 	.word	0x00000000
        /*0080*/ 	.short	0x000c
        /*0082*/ 	.short	0x0050
        /*0084*/ 	.byte	0x00, 0xf0, 0x11, 0x00


	//----- nvinfo : EIATTR_KPARAM_INFO
	.align		4
.L_12029:
        /*0088*/ 	.byte	0x04, 0x17
        /*008a*/ 	.short	(.L_12031 - .L_12030)
.L_12030:
        /*008c*/ 	.word	0x00000000
        /*0090*/ 	.short	0x000b
        /*0092*/ 	.short	0x004c
        /*0094*/ 	.byte	0x00, 0xf0, 0x11, 0x00


	//----- nvinfo : EIATTR_KPARAM_INFO
	.align		4
.L_12031:
        /*0098*/ 	.byte	0x04, 0x17
        /*009a*/ 	.short	(.L_12033 - .L_12032)
.L_12032:
        /*009c*/ 	.word	0x00000000
        /*00a0*/ 	.short	0x000a
        /*00a2*/ 	.short	0x0048
        /*00a4*/ 	.byte	0x00, 0xf0, 0x11, 0x00


	//----- nvinfo : EIATTR_KPARAM_INFO
	.align		4
.L_12033:
        /*00a8*/ 	.byte	0x04, 0x17
        /*00aa*/ 	.short	(.L_12035 - .L_12034)
.L_12034:
        /*00ac*/ 	.word	0x00000000
        /*00b0*/ 	.short	0x0009
        /*00b2*/ 	.short	0x0040
        /*00b4*/ 	.byte	0x00, 0xf0, 0x21, 0x00


	//----- nvinfo : EIATTR_KPARAM_INFO
	.align		4
.L_12035:
        /*00b8*/ 	.byte	0x04, 0x17
        /*00ba*/ 	.short	(.L_12037 - .L_12036)
.L_12036:
        /*00bc*/ 	.word	0x00000000
        /*00c0*/ 	.short	0x0008
        /*00c2*/ 	.short	0x0038
        /*00c4*/ 	.byte	0x00, 0xf0, 0x11, 0x00


	//----- nvinfo : EIATTR_KPARAM_INFO
	.align		4
.L_12037:
        /*00c8*/ 	.byte	0x04, 0x17
        /*00ca*/ 	.short	(.L_12039 - .L_12038)
.L_12038:
        /*00cc*/ 	.word	0x00000000
        /*00d0*/ 	.short	0x0007
        /*00d2*/ 	.short	0x0030
        /*00d4*/ 	.byte	0x00, 0xf0, 0x21, 0x00


	//----- nvinfo : EIATTR_KPARAM_INFO
	.align		4
.L_12039:
        /*00d8*/ 	.byte	0x04, 0x17
        /*00da*/ 	.short	(.L_12041 - .L_12040)
.L_12040:
        /*00dc*/ 	.word	0x00000000
        /*00e0*/ 	.short	0x0006
        /*00e2*/ 	.short	0x0028
        /*00e4*/ 	.byte	0x00, 0xf0, 0x21, 0x00


	//----- nvinfo : EIATTR_KPARAM_INFO
	.align		4
.L_12041:
        /*00e8*/ 	.byte	0x04, 0x17
        /*00ea*/ 	.short	(.L_12043 - .L_12042)
.L_12042:
        /*00ec*/ 	.word	0x00000000
        /*00f0*/ 	.short	0x0005
        /*00f2*/ 	.short	0x0024
        /*00f4*/ 	.byte	0x00, 0xf0, 0x11, 0x00


	//----- nvinfo : EIATTR_KPARAM_INFO
	.align		4
.L_12043:
        /*00f8*/ 	.byte	0x04, 0x17
        /*00fa*/ 	.short	(.L_12045 - .L_12044)
.L_12044:
        /*00fc*/ 	.word	0x00000000
        /*0100*/ 	.short	0x0004
        /*0102*/ 	.short	0x0020
        /*0104*/ 	.byte	0x00, 0xf0, 0x11, 0x00


	//----- nvinfo : EIATTR_KPARAM_INFO
	.align		4
.L_12045:
        /*0108*/ 	.byte	0x04, 0x17
        /*010a*/ 	.short	(.L_12047 - .L_12046)
.L_12046:
        /*010c*/ 	.word	0x00000000
        /*0110*/ 	.short	0x0003
        /*0112*/ 	.short	0x0018
        /*0114*/ 	.byte	0x00, 0xf0, 0x21, 0x00


	//----- nvinfo : EIATTR_KPARAM_INFO
	.align		4
.L_12047:
        /*0118*/ 	.byte	0x04, 0x17
        /*011a*/ 	.short	(.L_12049 - .L_12048)
.L_12048:
        /*011c*/ 	.word	0x00000000
        /*0120*/ 	.short	0x0002
        /*0122*/ 	.short	0x0010
        /*0124*/ 	.byte	0x00, 0xf0, 0x21, 0x00


	//----- nvinfo : EIATTR_KPARAM_INFO
	.align		4
.L_12049:
        /*0128*/ 	.byte	0x04, 0x17
        /*012a*/ 	.short	(.L_12051 - .L_12050)
.L_12050:
        /*012c*/ 	.word	0x00000000
        /*0130*/ 	.short	0x0001
        /*0132*/ 	.short	0x0008
        /*0134*/ 	.byte	0x00, 0xf0, 0x21, 0x00


	//----- nvinfo : EIATTR_KPARAM_INFO
	.align		4
.L_12051:
        /*0138*/ 	.byte	0x04, 0x17
        /*013a*/ 	.short	(.L_12053 - .L_12052)
.L_12052:
        /*013c*/ 	.word	0x00000000
        /*0140*/ 	.short	0x0000
        /*0142*/ 	.short	0x0000
        /*0144*/ 	.byte	0x00, 0xf0, 0x21, 0x00


	//----- nvinfo : EIATTR_SPARSE_MMA_MASK
	.align		4
.L_12053:
        /*0148*/ 	.byte	0x03, 0x50
        /*014a*/ 	.short	0x0000


	//----- nvinfo : EIATTR_MAXREG_COUNT
	.align		4
        /*014c*/ 	.byte	0x03, 0x1b
        /*014e*/ 	.short	0x00ff


	//----- nvinfo : EIATTR_NUM_BARRIERS
	.align		4
        /*0150*/ 	.byte	0x02, 0x4c
        /*0152*/ 	.byte	0x01
	.zero		1


	//----- nvinfo : EIATTR_EXTERNS
	.align		4
        /*0154*/ 	.byte	0x04, 0x0f
        /*0156*/ 	.short	(.L_12055 - .L_12054)


	//   ....[0]....
	.align		4
.L_12054:
        /*0158*/ 	.word	index@(__assertfail)


	//----- nvinfo : EIATTR_MERCURY_ISA_VERSION
	.align		4
.L_12055:
        /*015c*/ 	.byte	0x03, 0x5f
        /*015e*/ 	.short	0x0101


	//----- nvinfo : EIATTR_COOP_GROUP_MASK_REGIDS
	.align		4
        /*0160*/ 	.byte	0x04, 0x29
        /*0162*/ 	.short	(.L_12057 - .L_12056)


	//   ....[0]....
.L_12056:
        /*0164*/ 	.word	0xffffffff


	//   ....[1]....
        /*0168*/ 	.word	0xffffffff


	//   ....[2]....
        /*016c*/ 	.word	0xffffffff


	//   ....[3]....
        /*0170*/ 	.word	0xffffffff


	//   ....[4]....
        /*0174*/ 	.word	0xffffffff


	//   ....[5]....
        /*0178*/ 	.word	0xffffffff


	//   ....[6]....
        /*017c*/ 	.word	0xffffffff


	//   ....[7]....
        /*0180*/ 	.word	0xffffffff


	//   ....[8]....
        /*0184*/ 	.word	0xffffffff


	//   ....[9]....
        /*0188*/ 	.word	0xffffffff


	//   ....[10]....
        /*018c*/ 	.word	0xffffffff


	//   ....[11]....
        /*0190*/ 	.word	0xffffffff


	//   ....[12]....
        /*0194*/ 	.word	0xffffffff


	//   ....[13]....
        /*0198*/ 	.word	0xffffffff


	//   ....[14]....
        /*019c*/ 	.word	0x0500000f


	//   ....[15]....
        /*01a0*/ 	.word	0x0500000f


	//   ....[16]....
        /*01a4*/ 	.word	0x0500000f


	//   ....[17]....
        /*01a8*/ 	.word	0x0500000f


	//   ....[18]....
        /*01ac*/ 	.word	0x0500000f


	//   ....[19]....
        /*01b0*/ 	.word	0x0500000f


	//   ....[20]....
        /*01b4*/ 	.word	0x0500000f


	//   ....[21]....
        /*01b8*/ 	.word	0x0500000f


	//   ....[22]....
        /*01bc*/ 	.word	0x0500000f


	//   ....[23]....
        /*01c0*/ 	.word	0x0500000f


	//   ....[24]....
        /*01c4*/ 	.word	0x0500000f


	//----- nvinfo : EIATTR_COOP_GROUP_INSTR_OFFSETS
	.align		4
.L_12057:
        /*01c8*/ 	.byte	0x04, 0x28
        /*01ca*/ 	.short	(.L_12059 - .L_12058)


	//   ....[0]....
.L_12058:
        /*01cc*/ 	.word	0x00000b40


	//   ....[1]....
        /*01d0*/ 	.word	0x00000b70


	//   ....[2]....
        /*01d4*/ 	.word	0x00000b90


	//   ....[3]....
        /*01d8*/ 	.word	0x00000cb0


	//   ....[4]....
        /*01dc*/ 	.word	0x00000cd0


	//   ....[5]....
        /*01e0*/ 	.word	0x00000d00


	//   ....[6]....
        /*01e4*/ 	.word	0x00001b40


	//   ....[7]....
        /*01e8*/ 	.word	0x00001bc0


	//   ....[8]....
        /*01ec*/ 	.word	0x00001bf0


	//   ....[9]....
        /*01f0*/ 	.word	0x00001c40


	//   ....[10]....
        /*01f4*/ 	.word	0x00001c90


	//   ....[11]....
        /*01f8*/ 	.word	0x00001ce0


	//   ....[12]....
        /*01fc*/ 	.word	0x00001d00


	//   ....[13]....
        /*0200*/ 	.word	0x00001d20


	//   ....[14]....
        /*0204*/ 	.word	0x000037f0


	//   ....[15]....
        /*0208*/ 	.word	0x00003850


	//   ....[16]....
        /*020c*/ 	.word	0x000038b0


	//   ....[17]....
        /*0210*/ 	.word	0x00003930


	//   ....[18]....
        /*0214*/ 	.word	0x00003970


	//   ....[19]....
        /*0218*/ 	.word	0x000039c0


	//   ....[20]....
        /*021c*/ 	.word	0x00003a10


	//   ....[21]....
        /*0220*/ 	.word	0x00003a60


	//   ....[22]....
        /*0224*/ 	.word	0x00003ab0


	//   ....[23]....
        /*0228*/ 	.word	0x00003b00


	//   ....[24]....
        /*022c*/ 	.word	0x00003b50


	//----- nvinfo : EIATTR_SYSCALL_OFFSETS
	.align		4
.L_12059:
        /*0230*/ 	.byte	0x04, 0x46
        /*0232*/ 	.short	(.L_12061 - .L_12060)


	//   ....[0]....
.L_12060:
        /*0234*/ 	.word	0x00003680


	//   ....[1]....
        /*0238*/ 	.word	0x00003780


	//----- nvinfo : EIATTR_EXIT_INSTR_OFFSETS
	.align		4
.L_12061:
        /*023c*/ 	.byte	0x04, 0x1c
        /*023e*/ 	.short	(.L_12063 - .L_12062)


	//   ....[0]....
.L_12062:
        /*0240*/ 	.word	0x00003130


	//   ....[1]....
        /*0244*/ 	.word	0x00003500


	//   ....[2]....
        /*0248*/ 	.word	0x00003580


	//   ....[3]....
        /*024c*/ 	.word	0x00003790


	//----- nvinfo : EIATTR_CRS_STACK_SIZE
	.align		4
.L_12063:
        /*0250*/ 	.byte	0x04, 0x1e
        /*0252*/ 	.short	(.L_12065 - .L_12064)
.L_12064:
        /*0254*/ 	.word	0x00000000


	//----- nvinfo : EIATTR_CBANK_PARAM_SIZE
	.align		4
.L_12065:
        /*0258*/ 	.byte	0x03, 0x19
        /*025a*/ 	.short	0x007c


	//----- nvinfo : EIATTR_PARAM_CBANK
	.align		4
        /*025c*/ 	.byte	0x04, 0x0a
        /*025e*/ 	.short	(.L_12067 - .L_12066)
	.align		4
.L_12066:
        /*0260*/ 	.word	index@(.nv.constant0._ZN4vllm25paged_attention_v1_kernelIfhLi120ELi8ELi128ELNS_18Fp8KVCacheDataTypeE2ELb1EEEvPT_PKS2_PKT0_S8_ifPKiSA_iPKfiiiSC_SC_iiiii)
        /*0264*/ 	.short	0x0210
        /*0266*/ 	.short	0x007c


	//----- nvinfo : EIATTR_SW_WAR
	.align		4
.L_12067:
        /*0268*/ 	.byte	0x04, 0x36
        /*026a*/ 	.short	(.L_12069 - .L_12068)
.L_12068:
        /*026c*/ 	.word	0x00000008
.L_12069:


//--------------------- .nv.info._ZN4vllm25paged_attention_v1_kernelIfhLi112ELi8ELi128ELNS_18Fp8KVCacheDataTypeE2ELb1EEEvPT_PKS2_PKT0_S8_ifPKiSA_iPKfiiiSC_SC_iiiii --------------------------
	.section	.nv.info._ZN4vllm25paged_attention_v1_kernelIfhLi112ELi8ELi128ELNS_18Fp8KVCacheDataTypeE2ELb1EEEvPT_PKS2_PKT0_S8_ifPKiSA_iPKfiiiSC_SC_iiiii,"",@"SHT_CUDA_INFO"
	.sectionflags	@""
	.align	4


	//----- nvinfo : EIATTR_CUDA_API_VERSION
	.align		4
        /*0000*/ 	.byte	0x04, 0x37
        /*0002*/ 	.short	(.L_12071 - .L_12070)
.L_12070:
        /*0004*/ 	.word	0x00000082


	//----- nvinfo : EIATTR_KPARAM_INFO
	.align		4
.L_12071:
        /*0008*/ 	.byte	0x04, 0x17
        /*000a*/ 	.short	(.L_12073 - .L_12072)
.L_12072:
        /*000c*/ 	.word	0x00000000
        /*0010*/ 	.short	0x0013
        /*0012*/ 	.short	0x0078
        /*0014*/ 	.byte	0x00, 0xf0, 0x11, 0x00


	//----- nvinfo : EIATTR_KPARAM_INFO
	.align		4
.L_12073:
        /*0018*/ 	.byte	0x04, 0x17
        /*001a*/ 	.short	(.L_12075 - .L_12074)
.L_12074:
        /*001c*/ 	.word	0x00000000
        /*0020*/ 	.short	0x0012
        /*0022*/ 	.short	0x0074
        /*0024*/ 	.byte	0x00, 0xf0, 0x11, 0x00


	//----- nvinfo : EIATTR_KPARAM_INFO
	.align		4
.L_12075:
        /*0028*/ 	.byte	0x04, 0x17
        /*002a*/ 	.short	(.L_12077 - .L_12076)
.L_12076:
        /*002c*/ 	.word	0x00000000
        /*0030*/ 	.short	0x0011
        /*0032*/ 	.short	0x0070
        /*0034*/ 	.byte	0x00, 0xf0, 0x11, 0x00


	//----- nvinfo : EIATTR_KPARAM_INFO
	.align		4
.L_12077:
        /*0038*/ 	.byte	0x04, 0x17
        /*003a*/ 	.short	(.L_12079 - .L_12078)
.L_12078:
        /*003c*/ 	.word	0x00000000
        /*0040*/ 	.short	0x0010
        /*0042*/ 	.short	0x006c
        /*0044*/ 	.byte	0x00, 0xf0, 0x11, 0x00


	//----- nvinfo : EIATTR_KPARAM_INFO
	.align		4
.L_12079:
        /*0048*/ 	.byte	0x04, 0x17
        /*004a*/ 	.short	(.L_12081 - .L_12080)
.L_12080:
        /*004c*/ 	.word	0x00000000
        /*0050*/ 	.short	0x000f
        /*0052*/ 	.short	0x0068
        /*0054*/ 	.byte	0x00, 0xf0, 0x11, 0x00


	//----- nvinfo : EIATTR_KPARAM_INFO
	.align		4
.L_12081:
        /*0058*/ 	.byte	0x04, 0x17
        /*005a*/ 	.short	(.L_12083 - .L_12082)
.L_12082:
        /*005c*/ 	.word	0x00000000
        /*0060*/ 	.short	0x000e
        /*0062*/ 	.short	0x0060
        /*0064*/ 	.byte	0x00, 0xf0, 0x21, 0x00


	//----- nvinfo : EIATTR_KPARAM_INFO
	.align		4
.L_12083:
        /*0068*/ 	.byte	0x04, 0x17
        /*006a*/ 	.short	(.L_12085 - .L_12084)
.L_12084:
        /*006c*/ 	.word	0x00000000
        /*0070*/ 	.short	0x000d
        /*0072*/ 	.short	0x0058
        /*0074*/ 	.byte	0x00, 0xf0, 0x21, 0x00


	//----- nvinfo : EIATTR_KPARAM_INFO
	.align		4
.L_12085:
        /*0078*/ 	.byte	0x04, 0x17
        /*007a*/ 	.short	(.L_12087 - .L_12086)
.L_12086:
        /*007c*/ 	.word	0x00000000
        /*0080*/ 	.short	0x000c
        /*0082*/ 	.short	0x0050
        /*0084*/ 	.byte	0x00, 0xf0, 0x11, 0x00


	//----- nvinfo : EIATTR_KPARAM_INFO
	.align		4
.L_12087:
        /*0088*/ 	.byte	0x04, 0x17
        /*008a*/ 	.short	(.L_12089 - .L_12088)
.L_12088:
        /*008c*/ 	.word	0x00000000
        /*0090*/ 	.short	0x000b
        /*0092*/ 	.short	0x004c
        /*0094*/ 	.byte	0x00, 0xf0, 0x11, 0x00


	//----- nvinfo : EIATTR_KPARAM_INFO
	.align		4
.L_12089:
        /*0098*/ 	.byte	0x04, 0x17
        /*009a*/ 	.short	(.L_12091 - .L_12090)
.L_12090:
        /*009c*/ 	.word	0x00000000
        /*00a0*/ 	.short	0x000a
        /*00a2*/ 	.short	0x0048
        /*00a4*/ 	.byte	0x00, 0xf0, 0x11, 0x00


	//----- nvinfo : EIATTR_KPARAM_INFO
	.align		4
.L_12091:
        /*00a8*/ 	.byte	0x04, 0x17
        /*00aa*/ 	.short	(.L_12093 - .L_12092)
.L_12092:
        /*00ac*/ 	.word	0x00000000
        /*00b0*/ 	.short	0x0009
        /*00b2*/ 	.short	0x0040
        /*00b4*/ 	.byte	0x00, 0xf0, 0x21, 0x00


	//----- nvinfo : EIATTR_KPARAM_INFO
	.align		4
.L_12093:
        /*00b8*/ 	.byte	0x04, 0x17
        /*00ba*/ 	.short	(.L_12095 - .L_12094)
.L_12094:
        /*00bc*/ 	.word	0x00000000
        /*00c0*/ 	.short	0x0008
        /*00c2*/ 	.short	0x0038
        /*00c4*/ 	.byte	0x00, 0xf0, 0x11, 0x00


	//----- nvinfo : EIATTR_KPARAM_INFO
	.align		4
.L_12095:
        /*00c8*/ 	.byte	0x04, 0x17
        /*00ca*/ 	.short	(.L_12097 - .L_12096)
.L_12096:
        /*00cc*/ 	.word	0x00000000
        /*00d0*/ 	.short	0x0007
        /*00d2*/ 	.short	0x0030
        /*00d4*/ 	.byte	0x00, 0xf0, 0x21, 0x00


	//----- nvinfo : EIATTR_KPARAM_INFO
	.align		4
.L_12097:
        /*00d8*/ 	.byte	0x04, 0x17
        /*00da*/ 	.short	(.L_12099 - .L_12098)
.L_12098:
        /*00dc*/ 	.word	0x00000000
        /*00e0*/ 	.short	0x0006
        /*00e2*/ 	.short	0x0028
        /*00e4*/ 	.byte	0x00, 0xf0, 0x21, 0x00


	//----- nvinfo : EIATTR_KPARAM_INFO
	.align		4
.L_12099:
        /*00e8*/ 	.byte	0x04, 0x17
        /*00ea*/ 	.short	(.L_12101 - .L_12100)
.L_12100:
        /*00ec*/ 	.word	0x00000000
        /*00f0*/ 	.short	0x0005
        /*00f2*/ 	.short	0x0024
        /*00f4*/ 	.byte	0x00, 0xf0, 0x11, 0x00


	//----- nvinfo : EIATTR_KPARAM_INFO
	.align		4
.L_12101:
        /*00f8*/ 	.byte	0x04, 0x17
        /*00fa*/ 	.short	(.L_12103 - .L_12102)
.L_12102:
        /*00fc*/ 	.word	0x00000000
        /*0100*/ 	.short	0x0004
        /*0102*/ 	.short	0x0020
        /*0104*/ 	.byte	0x00, 0xf0, 0x11, 0x00


	//----- nvinfo : EIATTR_KPARAM_INFO
	.align		4
.L_12103:
        /*0108*/ 	.byte	0x04, 0x17
        /*010a*/ 	.short	(.L_12105 - .L_12104)
.L_12104:
        /*010c*/ 	.word	0x00000000
        /*0110*/ 	.short	0x0003
        /*0112*/ 	.short	0x0018
        /*0114*/ 	.byte	0x00, 0xf0, 0x21, 0x00


	//----- nvinfo : EIATTR_KPARAM_INFO
	.align		4
.L_12105:
        /*0118*/ 	.byte	0x04, 0x17
        /*011a*/ 	.short	(.L_12107 - .L_12106)
.L_12106:
        /*011c*/ 	.word	0x00000000
        /*0120*/ 	.short	0x0002
        /*0122*/ 	.short	0x0010
        /*0124*/ 	.byte	0x00, 0xf0, 0x21, 0x00


	//----- nvinfo : EIATTR_KPARAM_INFO
	.align		4
.L_12107:
        /*0128*/ 	.byte	0x04, 0x17
        /*012a*/ 	.short	(.L_12109 - .L_12108)
.L_12108:
        /*012c*/ 	.word	0x00000000
        /*0130*/ 	.short	0x0001
        /*0132*/ 	.short	0x0008
        /*0134*/ 	.byte	0x00, 0xf0, 0x21, 0x00


	//----- nvinfo : EIATTR_KPARAM_INFO
	.align		4
.L_12109:
        /*0138*/ 	.byte	0x04, 0x17
        /*013a*/ 	.short	(.L_12111 - .L_12110)
.L_12110:
        /*013c*/ 	.word	0x00000000
        /*0140*/ 	.short	0x0000
        /*0142*/ 	.short	0x0000
        /*0144*/ 	.byte	0x00, 0xf0, 0x21, 0x00


	//----- nvinfo : EIATTR_SPARSE_MMA_MASK
	.align		4
.L_12111:
        /*0148*/ 	.byte	0x03, 0x50
        /*014a*/ 	.short	0x0000


	//----- nvinfo : EIATTR_MAXREG_COUNT
	.align		4
        /*014c*/ 	.byte	0x03, 0x1b
        /*014e*/ 	.short	0x00ff


	//----- nvinfo : EIATTR_NUM_BARRIERS
	.align		4
        /*0150*/ 	.byte	0x02, 0x4c
        /*0152*/ 	.byte	0x01
	.zero		1


	//----- nvinfo : EIATTR_EXTERNS
	.align		4
        /*0154*/ 	.byte	0x04, 0x0f
        /*0156*/ 	.short	(.L_12113 - .L_12112)


	//   ....[0]....
	.align		4
.L_12112:
        /*0158*/ 	.word	index@(__assertfail)


	//----- nvinfo : EIATTR_MERCURY_ISA_VERSION
	.align		4
.L_12113:
        /*015c*/ 	.byte	0x03, 0x5f
        /*015e*/ 	.short	0x0101


	//----- nvinfo : EIATTR_COOP_GROUP_MASK_REGIDS
	.align		4
        /*0160*/ 	.byte	0x04, 0x29
        /*0162*/ 	.short	(.L_12115 - .L_12114)


	//   ....[0]....
.L_12114:
        /*0164*/ 	.word	0xffffffff


	//   ....[1]....
        /*0168*/ 	.word	0xffffffff


	//   ....[2]....
        /*016c*/ 	.word	0xffffffff


	//   ....[3]....
        /*0170*/ 	.word	0xffffffff


	//   ....[4]....
        /*0174*/ 	.word	0xffffffff


	//   ....[5]....
        /*0178*/ 	.word	0xffffffff


	//   ....[6]....
        /*017c*/ 	.word	0xffffffff


	//   ....[7]....
        /*0180*/ 	.word	0xffffffff


	//   ....[8]....
        /*0184*/ 	.word	0xffffffff


	//   ....[9]....
        /*0188*/ 	.word	0xffffffff


	//   ....[10]....
        /*018c*/ 	.word	0xffffffff


	//   ....[11]....
        /*0190*/ 	.word	0xffffffff


	//   ....[12]....
        /*0194*/ 	.word	0xffffffff


	//   ....[13]....
        /*0198*/ 	.word	0xffffffff


	//   ....[14]....
        /*019c*/ 	.word	0x0500000f


	//   ....[15]....
        /*01a0*/ 	.word	0x0500000f


	//   ....[16]....
        /*01a4*/ 	.word	0x0500000f


	//   ....[17]....
        /*01a8*/ 	.word	0x0500000f


	//   ....[18]....
        /*01ac*/ 	.word	0x0500000f


	//   ....[19]....
        /*01b0*/ 	.word	0x0500000f


	//   ....[20]....
        /*01b4*/ 	.word	0x0500000f


	//   ....[21]....
        /*01b8*/ 	.word	0x0500000f


	//   ....[22]....
        /*01bc*/ 	.word	0x0500000f


	//   ....[23]....
        /*01c0*/ 	.word	0x0500000f


	//----- nvinfo : EIATTR_COOP_GROUP_INSTR_OFFSETS
	.align		4
.L_12115:
        /*01c4*/ 	.byte	0x04, 0x28
        /*01c6*/ 	.short	(.L_12117 - .L_12116)


	//   ....[0]....
.L_12116:
        /*01c8*/ 	.word	0x00000b50


	//   ....[1]....
        /*01cc*/ 	.word	0x00000b80


	//   ....[2]....
        /*01d0*/ 	.word	0x00000ba0


	//   ....[3]....
        /*01d4*/ 	.word	0x00000cc0


	//   ....[4]....
        /*01d8*/ 	.word	0x00000ce0


	//   ....[5]....
        /*01dc*/ 	.word	0x00000d10


	//   ....[6]....
        /*01e0*/ 	.word	0x00001b50


	//   ....[7]....
        /*01e4*/ 	.word	0x00001bd0


	//   ....[8]....
        /*01e8*/ 	.word	0x00001c00


	//   ....[9]....
        /*01ec*/ 	.word	0x00001c50


	//   ....[10]....
        /*01f0*/ 	.word	0x00001ca0


	//   ....[11]....
        /*01f4*/ 	.word	0x00001cf0


	//   ....[12]....
        /*01f8*/ 	.word	0x00001d10


	//   ....[13]....
        /*01fc*/ 	.word	0x00001d30


	//   ....[14]....
        /*0200*/ 	.word	0x00003540


	//   ....[15]....
        /*0204*/ 	.word	0x000035a0


	//   ....[16]....
        /*0208*/ 	.word	0x00003600


	//   ....[17]....
        /*020c*/ 	.word	0x00003680


	//   ....[18]....
        /*0210*/ 	.word	0x000036c0


	//   ....[19]....
        /*0214*/ 	.word	0x00003710


	//   ....[20]....
        /*0218*/ 	.word	0x00003760


	//   ....[21]....
        /*021c*/ 	.word	0x000037b0


	//   ....[22]....
        /*0220*/ 	.word	0x00003800


	//   ....[23]....
        /*0224*/ 	.word	0x00003850


	//----- nvinfo : EIATTR_SYSCALL_OFFSETS
	.align		4
.L_12117:
        /*0228*/ 	.byte	0x04, 0x46
        /*022a*/ 	.short	(.L_12119 - .L_12118)


	//   ....[0]....
.L_12118:
        /*022c*/ 	.word	0x000033d0


	//   ....[1]....
        /*0230*/ 	.word	0x000034d0


	//----- nvinfo : EIATTR_EXIT_INSTR_OFFSETS
	.align		4
.L_12119:
        /*0234*/ 	.byte	0x04, 0x1c
        /*0236*/ 	.short	(.L_12121 - .L_12120)


	//   ....[0]....
.L_12120:
        /*0238*/ 	.word	0x00002f50


	//   ....[1]....
        /*023c*/ 	.word	0x00003020


	//   ....[2]....
        /*0240*/ 	.word	0x000032d0


	//   ....[3]....
        /*0244*/ 	.word	0x000034e0


	//----- nvinfo : EIATTR_CRS_STACK_SIZE
	.align		4
.L_12121:
        /*0248*/ 	.byte	0x04, 0x1e
        /*024a*/ 	.short	(.L_12123 - .L_12122)
.L_12122:
        /*024c*/ 	.word	0x00000000


	//----- nvinfo : EIATTR_CBANK_PARAM_SIZE
	.align		4
.L_12123:
        /*0250*/ 	.byte	0x03, 0x19
        /*0252*/ 	.short	0x007c


	//----- nvinfo : EIATTR_PARAM_CBANK
	.align		4
        /*0254*/ 	.byte	0x04, 0x0a
        /*0256*/ 	.short	(.L_12125 - .L_12124)
	.align		4
.L_12124:
        /*0258*/ 	.word	index@(.nv.constant0._ZN4vllm25paged_attention_v1_kernelIfhLi112ELi8ELi128ELNS_18Fp8KVCacheDataTypeE2ELb1EEEvPT_PKS2_PKT0_S8_ifPKiSA_iPKfiiiSC_SC_iiiii)
        /*025c*/ 	.short	0x0210
        /*025e*/ 	.short	0x007c


	//----- nvinfo : EIATTR_SW_WAR
	.align		4
.L_12125:
        /*0260*/ 	.byte	0x04, 0x36
        /*0262*/ 	.short	(.L_12127 - .L_12126)
.L_12126:
        /*0264*/ 	.word	0x00000008
.L_12127:


//--------------------- .nv.info._ZN4vllm25paged_attention_v1_kernelIfhLi96ELi8ELi128ELNS_18Fp8KVCacheDataTypeE2ELb1EEEvPT_PKS2_PKT0_S8_ifPKiSA_iPKfiiiSC_SC_iiiii --------------------------
	.section	.nv.info._ZN4vllm25paged_attention_v1_kernelIfhLi96ELi8ELi128ELNS_18Fp8KVCacheDataTypeE2ELb1EEEvPT_PKS2_PKT0_S8_ifPKiSA_iPKfiiiSC_SC_iiiii,"",@"SHT_CUDA_INFO"
	.sectionflags	@""
	.align	4


	//----- nvinfo : EIATTR_CUDA_API_VERSION
	.align		4
        /*0000*/ 	.byte	0x04, 0x37
        /*0002*/ 	.short	(.L_12129 - .L_12128)
.L_12128:
        /*0004*/ 	.word	0x00000082


	//----- nvinfo : EIATTR_KPARAM_INFO
	.align		4
.L_12129:
        /*0008*/ 	.byte	0x04, 0x17
        /*000a*/ 	.short	(.L_12131 - .L_12130)
.L_12130:
        /*000c*/ 	.word	0x00000000
        /*0010*/ 	.short	0x0013
        /*0012*/ 	.short	0x0078
        /*0014*/ 	.byte	0x00, 0xf0, 0x11, 0x00


	//----- nvinfo : EIATTR_KPARAM_INFO
	.align		4
.L_12131:
        /*0018*/ 	.byte	0x04, 0x17
        /*001a*/ 	.short	(.L_12133 - .L_12132)
.L_12132:
        /*001c*/ 	.word	0x00000000
        /*0020*/ 	.short	0x0012
        /*0022*/ 	.short	0x0074
        /*0024*/ 	.byte	0x00, 0xf0, 0x11, 0x00


	//----- nvinfo : EIATTR_KPARAM_INFO
	.align		4
.L_12133:
        /*0028*/ 	.byte	0x04, 0x17
        /*002a*/ 	.short	(.L_12135 - .L_12134)
.L_12134:
        /*002c*/ 	.word	0x00000000
        /*0030*/ 	.short	0x0011
        /*0032*/ 	.short	0x0070
        /*0034*/ 	.byte	0x00, 0xf0, 0x11, 0x00


	//----- nvinfo : EIATTR_KPARAM_INFO
	.align		4
.L_12135:
        /*0038*/ 	.byte	0x04, 0x17
        /*003a*/ 	.short	(.L_12137 - .L_12136)
.L_12136:
        /*003c*/ 	.word	0x00000000
        /*0040*/ 	.short	0x0010
        /*0042*/ 	.short	0x006c
        /*0044*/ 	.byte	0x00, 0xf0, 0x11, 0x00


	//----- nvinfo : EIATTR_KPARAM_INFO
	.align		4
.L_12137:
        /*0048*/ 	.byte	0x04, 0x17
        /*004a*/ 	.short	(.L_12139 - .L_12138)
.L_12138:
        /*004c*/ 	.word	0x00000000
        /*0050*/ 	.short	0x000f
        /*0052*/ 	.short	0x0068
        /*0054*/ 	.byte	0x00, 0xf0, 0x11, 0x00


	//----- nvinfo : EIATTR_KPARAM_INFO
	.align		4
.L_12139:
        /*0058*/ 	.byte	0x04, 0x17
        /*005a*/ 	.short	(.L_12141 - .L_12140)
.L_12140:
        /*005c*/ 	.word	0x00000000
        /*0060*/ 	.short	0x000e
        /*0062*/ 	.short	0x0060
        /*0064*/ 	.byte	0x00, 0xf0, 0x21, 0x00


	//----- nvinfo : EIATTR_KPARAM_INFO
	.align		4
.L_12141:
        /*0068*/ 	.byte	0x04, 0x17
        /*006a*/ 	.short	(.L_12143 - .L_12142)
.L_12142:
        /*006c*/ 	.word	0x00000000
        /*0070*/ 	.short	0x000d
        /*0072*/ 	.short	0x0058
        /*0074*/ 	.byte	0x00, 0xf0, 0x21, 0x00


	//----- nvinfo : EIATTR_KPARAM_INFO
	.align		4
.L_12143:
        /*0078*/ 	.byte	0x04, 0x17
        /*007a*/ 	.short	(.L_12145 - .L_12144)
.L_12144:
        /*007c*/ 	.word	0x00000000
        /*0080*/ 	.short	0x000c
        /*0082*/ 	.short	0x0050
        /*0084*/ 	.byte	0x00, 0xf0, 0x11, 0x00


	//----- nvinfo : EIATTR_KPARAM_INFO
	.align		4
.L_12145:
        /*0088*/ 	.byte	0x04, 0x17
        /*008a*/ 	.short	(.L_12147 - .L_12146)
.L_12146:
        /*008c*/ 	.word	0x00000000
        /*0090*/ 	.short	0x000b
        /*0092*/ 	.short	0x004c
        /*0094*/ 	.byte	0x00, 0xf0, 0x11, 0x00


	//----- nvinfo : EIATTR_KPARAM_INFO
	.align		4
.L_12147:
        /*0098*/ 	.byte	0x04, 0x17
        /*009a*/ 	.short	(.L_12149 - .L_12148)
.L_12148:
        /*009c*/ 	.word	0x00000000
        /*00a0*/ 	.short	0x000a
        /*00a2*/ 	.short	0x0048
        /*00a4*/ 	.byte	0x00, 0xf0, 0x11, 0x00


	//----- nvinfo : EIATTR_KPARAM_INFO
	.align		4
.L_12149:
        /*00a8*/ 	.byte	0x04, 0x17
        /*00aa*/ 	.short	(.L_12151 - .L_12150)
.L_12150:
        /*00ac*/ 	.word	0x00000000
        /*00b0*/ 	.short	0x0009
        /*00b2*/ 	.short	0x0040
        /*00b4*/ 	.byte	0x00, 0xf0, 0x21, 0x00


	//----- nvinfo : EIATTR_KPARAM_INFO
	.align		4
.L_12151:
        /*00b8*/ 	.byte	0x04, 0x17
        /*00ba*/ 	.short	(.L_12153 - .L_12152)
.L_12152:
        /*00bc*/ 	.word	0x00000000
        /*00c0*/ 	.short	0x0008
        /*00c2*/ 	.short	0x0038
        /*00c4*/ 	.byte	0x00, 0xf0, 0x11, 0x00


	//----- nvinfo : EIATTR_KPARAM_INFO
	.align		4
.L_12153:
        /*00c8*/ 	.byte	0x04, 0x17
        /*00ca*/ 	.short	(.L_12155 - .L_12154)
.L_12154:
        /*00cc*/ 	.word	0x00000000
        /*00d0*/ 	.short	0x0007
        /*00d2*/ 	.short	0x0030
        /*00d4*/ 	.byte	0x00, 0xf0, 0x21, 0x00


	//----- nvinfo : EIATTR_KPARAM_INFO
	.align		4
.L_12155:
        /*00d8*/ 	.byte	0x04, 0x17
        /*00da*/ 	.short	(.L_12157 - .L_12156)
.L_12156:
        /*00dc*/ 	.word	0x00000000
        /*00e0*/ 	.short	0x0006
        /*00e2*/ 	.short	0x0028
        /*00e4*/ 	.byte	0x00, 0xf0, 0x21, 0x00


	//----- nvinfo : EIATTR_KPARAM_INFO
	.align		4
.L_12157:
        /*00e8*/ 	.byte	0x04, 0x17
        /*00ea*/ 	.short	(.L_12159 - .L_12158)
.L_12158:
        /*00ec*/ 	.word	0x00000000
        /*00f0*/ 	.short	0x0005
        /*00f2*/ 	.short	0x0024
        /*00f4*/ 	.byte	0x00, 0xf0, 0x11, 0x00


	//----- nvinfo : EIATTR_KPARAM_INFO
	.align		4
.L_12159:
        /*00f8*/ 	.byte	0x04, 0x17
        /*00fa*/ 	.short	(.L_12161 - .L_12160)
.L_12160:
        /*00fc*/ 	.word	0x00000000
        /*0100*/ 	.short	0x0004
        /*0102*/ 	.short	0x0020
        /*0104*/ 	.byte	0x00, 0xf0, 0x11, 0x00


	//----- nvinfo : EIATTR_KPARAM_INFO
	.align		4
.L_12161:
        /*0108*/ 	.byte	0x04, 0x17
        /*010a*/ 	.short	(.L_12163 - .L_12162)
.L_12162:
        /*010c*/ 	.word	0x00000000
        /*0110*/ 	.short	0x0003
        /*0112*/ 	.short	0x0018
        /*0114*/ 	.byte	0x00, 0xf0, 0x21, 0x00


	//----- nvinfo : EIATTR_KPARAM_INFO
	.align		4
.L_12163:
        /*0118*/ 	.byte	0x04, 0x17
        /*011a*/ 	.short	(.L_12165 - .L_12164)
.L_12164:
        /*011c*/ 	.word	0x00000000
        /*0120*/ 	.short	0x0002
        /*0122*/ 	.short	0x0010
        /*0124*/ 	.byte	0x00, 0xf0, 0x21, 0x00


	//----- nvinfo : EIATTR_KPARAM_INFO
	.align		4
.L_12165:
        /*0128*/ 	.byte	0x04, 0x17
        /*012a*/ 	.short	(.L_12167 - .L_12166)
.L_12166:
        /*012c*/ 	.word	0x00000000
        /*0130*/ 	.short	0x0001
        /*0132*/ 	.short	0x0008
        /*0134*/ 	.byte	0x00, 0xf0, 0x21, 0x00


	//----- nvinfo : EIATTR_KPARAM_INFO
	.align		4
.L_12167:
        /*0138*/ 	.byte	0x04, 0x17
        /*013a*/ 	.short	(.L_12169 - .L_12168)
.L_12168:
        /*013c*/ 	.word	0x00000000
        /*0140*/ 	.short	0x0000
        /*0142*/ 	.short	0x0000
        /*0144*/ 	.byte	0x00, 0xf0, 0x21, 0x00


	//----- nvinfo : EIATTR_SPARSE_MMA_MASK
	.align		4
.L_12169:
        /*0148*/ 	.byte	0x03, 0x50
        /*014a*/ 	.short	0x0000


	//----- nvinfo : EIATTR_MAXREG_COUNT
	.align		4
        /*014c*/ 	.byte	0x03, 0x1b
        /*014e*/ 	.short	0x00ff


	//----- nvinfo : EIATTR_NUM_BARRIERS
	.align		4
        /*0150*/ 	.byte	0x02, 0x4c
        /*0152*/ 	.byte	0x01
	.zero		1


	//----- nvinfo : EIATTR_EXTERNS
	.align		4
        /*0154*/ 	.byte	0x04, 0x0f
        /*0156*/ 	.short	(.L_12171 - .L_12170)


	//   ....[0]....
	.align		4
.L_12170:
        /*0158*/ 	.word	index@(__assertfail)


	//----- nvinfo : EIATTR_MERCURY_ISA_VERSION
	.align		4
.L_12171:
        /*015c*/ 	.byte	0x03, 0x5f
        /*015e*/ 	.short	0x0101


	//----- nvinfo : EIATTR_COOP_GROUP_MASK_REGIDS
	.align		4
        /*0160*/ 	.byte	0x04, 0x29
        /*0162*/ 	.short	(.L_12173 - .L_12172)


	//   ....[0]....
.L_12172:
        /*0164*/ 	.word	0xffffffff


	//   ....[1]....
        /*0168*/ 	.word	0xffffffff


	//   ....[2]....
        /*016c*/ 	.word	0xffffffff


	//   ....[3]....
        /*0170*/ 	.word	0xffffffff


	//   ....[4]....
        /*0174*/ 	.word	0xffffffff


	//   ....[5]....
        /*0178*/ 	.word	0xffffffff


	//   ....[6]....
        /*017c*/ 	.word	0xffffffff


	//   ....[7]....
        /*0180*/ 	.word	0xffffffff


	//   ....[8]....
        /*0184*/ 	.word	0xffffffff


	//   ....[9]....
        /*0188*/ 	.word	0xffffffff


	//   ....[10]....
        /*018c*/ 	.word	0xffffffff


	//   ....[11]....
        /*0190*/ 	.word	0xffffffff


	//   ....[12]....
        /*0194*/ 	.word	0xffffffff


	//   ....[13]....
        /*0198*/ 	.word	0xffffffff


	//   ....[14]....
        /*019c*/ 	.word	0x0500000f


	//   ....[15]....
        /*01a0*/ 	.word	0x0500000f


	//   ....[16]....
        /*01a4*/ 	.word	0x0500000f


	//   ....[17]....
        /*01a8*/ 	.word	0x0500000f


	//   ....[18]....
        /*01ac*/ 	.word	0x0500000f


	//   ....[19]....
        /*01b0*/ 	.word	0x0500000f


	//   ....[20]....
        /*01b4*/ 	.word	0x0500000f


	//   ....[21]....
        /*01b8*/ 	.word	0x0500000f


	//   ....[22]....
        /*01bc*/ 	.word	0x0500000f


	//----- nvinfo : EIATTR_COOP_GROUP_INSTR_OFFSETS
	.align		4
.L_12173:
        /*01c0*/ 	.byte	0x04, 0x28
        /*01c2*/ 	.short	(.L_12175 - .L_12174)


	//   ....[0]....
.L_12174:
        /*01c4*/ 	.word	0x00000b50


	//   ....[1]....
        /*01c8*/ 	.word	0x00000b80


	//   ....[2]....
        /*01cc*/ 	.word	0x00000ba0


	//   ....[3]....
        /*01d0*/ 	.word	0x00000cd0


	//   ....[4]....
        /*01d4*/ 	.word	0x00000cf0


	//   ....[5]....
        /*01d8*/ 	.word	0x00000d10


	//   ....[6]....
        /*01dc*/ 	.word	0x00001b50


	//   ....[7]....
        /*01e0*/ 	.word	0x00001bd0


	//   ....[8]....
        /*01e4*/ 	.word	0x00001c00


	//   ....[9]....
        /*01e8*/ 	.word	0x00001c50


	//   ....[10]....
        /*01ec*/ 	.word	0x00001ca0


	//   ....[11]....
        /*01f0*/ 	.word	0x00001cf0


	//   ....[12]....
        /*01f4*/ 	.word	0x00001d10


	//   ....[13]....
        /*01f8*/ 	.word	0x00001d30


	//   ....[14]....
        /*01fc*/ 	.word	0x00003470


	//   ....[15]....
        /*0200*/ 	.word	0x000034d0


	//   ....[16]....
        /*0204*/ 	.word	0x00003530


	//   ....[17]....
        /*0208*/ 	.word	0x000035b0


	//   ....[18]....
        /*020c*/ 	.word	0x000035f0


	//   ....[19]....
        /*0210*/ 	.word	0x00003640


	//   ....[20]....
        /*0214*/ 	.word	0x00003690


	//   ....[21]....
        /*0218*/ 	.word	0x000036e0


	//   ....[22]....
        /*021c*/ 	.word	0x00003730


	//----- nvinfo : EIATTR_SYSCALL_OFFSETS
	.align		4
.L_12175:
        /*0220*/ 	.byte	0x04, 0x46
        /*0222*/ 	.short	(.L_12177 - .L_12176)


	//   ....[0]....
.L_12176:
        /*0224*/ 	.word	0x00003300


	//   ....[1]....
        /*0228*/ 	.word	0x00003400


	//----- nvinfo : EIATTR_EXIT_INSTR_OFFSETS
	.align		4
.L_12177:
        /*022c*/ 	.byte	0x04, 0x1c
        /*022e*/ 	.short	(.L_12179 - .L_12178)


	//   ....[0]....
.L_12178:
        /*0230*/ 	.word	0x00002ee0


	//   ....[1]....
        /*0234*/ 	.word	0x00002fb0


	//   ....[2]....
        /*0238*/ 	.word	0x00003200


	//   ....[3]....
        /*023c*/ 	.word	0x00003410


	//----- nvinfo : EIATTR_CRS_STACK_SIZE
	.align		4
.L_12179:
        /*0240*/ 	.byte	0x04, 0x1e
        /*0242*/ 	.short	(.L_12181 - .L_12180)
.L_12180:
        /*0244*/ 	.word	0x00000000


	//----- nvinfo : EIATTR_CBANK_PARAM_SIZE
	.align		4
.L_12181:
        /*0248*/ 	.byte	0x03, 0x19
        /*024a*/ 	.short	0x007c


	//----- nvinfo : EIATTR_PARAM_CBANK
	.align		4
        /*024c*/ 	.byte	0x04, 0x0a
        /*024e*/ 	.short	(.L_12183 - .L_12182)
	.align		4
.L_12182:
        /*0250*/ 	.word	index@(.nv.constant0._ZN4vllm25paged_attention_v1_kernelIfhLi96ELi8ELi128ELNS_18Fp8KVCacheDataTypeE2ELb1EEEvPT_PKS2_PKT0_S8_ifPKiSA_iPKfiiiSC_SC_iiiii)
        /*0254*/ 	.short	0x0210
        /*0256*/ 	.short	0x007c


	//----- nvinfo : EIATTR_SW_WAR
	.align		4
.L_12183:
        /*0258*/ 	.byte	0x04, 0x36
        /*025a*/ 	.short	(.L_12185 - .L_12184)
.L_12184:
        /*025c*/ 	.word	0x00000008
.L_12185:


//--------------------- .nv.info._ZN4vllm25paged_attention_v1_kernelIfhLi80ELi8ELi128ELNS_18Fp8KVCacheDataTypeE2ELb1EEEvPT_PKS2_PKT0_S8_ifPKiSA_iPKfiiiSC_SC_iiiii --------------------------
	.section	.nv.info._ZN4vllm25paged_attention_v1_kernelIfhLi80ELi8ELi128ELNS_18Fp8KVCacheDataTypeE2ELb1EEEvPT_PKS2_PKT0_S8_ifPKiSA_iPKfiiiSC_SC_iiiii,"",@"SHT_CUDA_INFO"
	.sectionflags	@""
	.align	4


	//----- nvinfo : EIATTR_CUDA_API_VERSION
	.align		4
        /*0000*/ 	.byte	0x04, 0x37
        /*0002*/ 	.short	(.L_12187 - .L_12186)
.L_12186:
        /*0004*/ 	.word	0x00000082


	//----- nvinfo : EIATTR_KPARAM_INFO
	.align		4
.L_12187:
        /*0008*/ 	.byte	0x04, 0x17
        /*000a*/ 	.short	(.L_12189 - .L_12188)
.L_12188:
        /*000c*/ 	.word	0x00000000
        /*0010*/ 	.short	0x0013
        /*0012*/ 	.short	0x0078
        /*0014*/ 	.byte	0x00, 0xf0, 0x11, 0x00


	//----- nvinfo : EIATTR_KPARAM_INFO
	.align		4
.L_12189:
        /*0018*/ 	.byte	0x04, 0x17
        /*001a*/ 	.short	(.L_12191 - .L_12190)
.L_12190:
        /*001c*/ 	.word	0x00000000
        /*0020*/ 	.short	0x0012
        /*0022*/ 	.short	0x0074
        /*0024*/ 	.byte	0x00, 0xf0, 0x11, 0x00


	//----- nvinfo : EIATTR_KPARAM_INFO
	.align		4
.L_12191:
        /*0028*/ 	.byte	0x04, 0x17
        /*002a*/ 	.short	(.L_12193 - .L_12192)
.L_12192:
        /*002c*/ 	.word	0x00000000
        /*0030*/ 	.short	0x0011
        /*0032*/ 	.short	0x0070
        /*0034*/ 	.byte	0x00, 0xf0, 0x11, 0x00


	//----- nvinfo : EIATTR_KPARAM_INFO
	.align		4
.L_12193:
        /*0038*/ 	.byte	0x04, 0x17
        /*003a*/ 	.short	(.L_12195 - .L_12194)
.L_12194:
        /*003c*/ 	.word	0x00000000
        /*0040*/ 	.short	0x0010
        /*0042*/ 	.short	0x006c
        /*0044*/ 	.byte	0x00, 0xf0, 0x11, 0x00


	//----- nvinfo : EIATTR_KPARAM_INFO
	.align		4
.L_12195:
        /*0048*/ 	.byte	0x04, 0x17
        /*004a*/ 	.short	(.L_12197 - .L_12196)
.L_12196:
        /*004c*/ 	.word	0x00000000
        /*0050*/ 	.short	0x000f
        /*0052*/ 	.short	0x0068
        /*0054*/ 	.byte	0x00, 0xf0, 0x11, 0x00


	//----- nvinfo : EIATTR_KPARAM_INFO
	.align		4
.L_12197:
        /*0058*/ 	.byte	0x04, 0x17
        /*005a*/ 	.short	(.L_12199 - .L_12198)
.L_12198:
        /*005c*/ 	.word	0x00000000
        /*0060*/ 	.short	0x000e
        /*0062*/ 	.short	0x0060
        /*0064*/ 	.byte	0x00, 0xf0, 0x21, 0x00


	//----- nvinfo : EIATTR_KPARAM_INFO
	.align		4
.L_12199:
        /*0068*/ 	.byte	0x04, 0x17
        /*006a*/ 	.short	(.L_12201 - .L_12200)
.L_12200:
        /*006c*/ 	.word	0x00000000
        /*0070*/ 	.short	0x000d
        /*0072*/ 	.short	0x0058
        /*0074*/ 	.byte	0x00, 0xf0, 0x21, 0x00


	//----- nvinfo : EIATTR_KPARAM_INFO
	.align		4
.L_12201:
        /*0078*/ 	.byte	0x04, 0x17
        /*007a*/ 	.short	(.L_12203 - .L_12202)
.L_12202:
        /*007c*/ 	.word	0x00000000
        /*0080*/ 	.short	0x000c
        /*0082*/ 	.short	0x0050
        /*0084*/ 	.byte	0x00, 0xf0, 0x11, 0x00


	//----- nvinfo : EIATTR_KPARAM_INFO
	.align		4
.L_12203:
        /*0088*/ 	.byte	0x04, 0x17
        /*008a*/ 	.short	(.L_12205 - .L_12204)
.L_12204:
        /*008c*/ 	.word	0x00000000
        /*0090*/ 	.short	0x000b
        /*0092*/ 	.short	0x004c
        /*0094*/ 	.byte	0x00, 0xf0, 0x11, 0x00


	//----- nvinfo : EIATTR_KPARAM_INFO
	.align		4
.L_12205:
        /*0098*/ 	.byte	0x04, 0x17
        /*009a*/ 	.short	(.L_12207 - .L_12206)
.L_12206:
        /*009c*/ 	.word	0x00000000
        /*00a0*/ 	.short	0x000a
        /*00a2*/ 	.short	0x0048
        /*00a4*/ 	.byte	0x00, 0xf0, 0x11, 0x00


	//----- nvinfo : EIATTR_KPARAM_INFO
	.align		4
.L_12207:
        /*00a8*/ 	.byte	0x04, 0x17
        /*00aa*/ 	.short	(.L_12209 - .L_12208)
.L_12208:
        /*00ac*/ 	.word	0x00000000
        /*00b0*/ 	.short	0x0009
        /*00b2*/ 	.short	0x0040
        /*00b4*/ 	.byte	0x00, 0xf0, 0x21, 0x00


	//----- nvinfo : EIATTR_KPARAM_INFO
	.align		4
.L_12209:
        /*00b8*/ 	.byte	0x04, 0x17
        /*00ba*/ 	.short	(.L_12211 - .L_12210)
.L_12210:
        /*00bc*/ 	.word	0x00000000
        /*00c0*/ 	.short	0x0008
        /*00c2*/ 	.short	0x0038
        /*00c4*/ 	.byte	0x00, 0xf0, 0x11, 0x00


	//----- nvinfo : EIATTR_KPARAM_INFO
	.align		4
.L_12211:
        /*00c8*/ 	.byte	0x04, 0x17
        /*00ca*/ 	.short	(.L_12213 - .L_12212)
.L_12212:
        /*00cc*/ 	.word	0x00000000
        /*00d0*/ 	.short	0x0007
        /*00d2*/ 	.short	0x0030
        /*00d4*/ 	.byte	0x00, 0xf0, 0x21, 0x00


	//----- nvinfo : EIATTR_KPARAM_INFO
	.align		4
.L_12213:
        /*00d8*/ 	.byte	0x04, 0x17
        /*00da*/ 	.short	(.L_12215 - .L_12214)
.L_12214:
        /*00dc*/ 	.word	0x00000000
        /*00e0*/ 	.short	0x0006
        /*00e2*/ 	.short	0x0028
        /*00e4*/ 	.byte	0x00, 0xf0, 0x21, 0x00


	//----- nvinfo : EIATTR_KPARAM_INFO
	.align		4
.L_12215:
        /*00e8*/ 	.byte	0x04, 0x17
        /*00ea*/ 	.short	(.L_12217 - .L_12216)
.L_12216:
        /*00ec*/ 	.word	0x00000000
        /*00f0*/ 	.short	0x0005
        /*00f2*/ 	.short	0x0024
        /*00f4*/ 	.byte	0x00, 0xf0, 0x11, 0x00


	//----- nvinfo : EIATTR_KPARAM_INFO
	.align		4
.L_12217:
        /*00f8*/ 	.byte	0x04, 0x17
        /*00fa*/ 	.short	(.L_12219 - .L_12218)
.L_12218:
        /*00fc*/ 	.word	0x00000000
        /*0100*/ 	.short	0x0004
        /*0102*/ 	.short	0x0020
        /*0104*/ 	.byte	0x00, 0xf0, 0x11, 0x00


	//----- nvinfo : EIATTR_KPARAM_INFO
	.align		4
.L_12219:
        /*0108*/ 	.byte	0x04, 0x17
        /*010a*/ 	.short	(.L_12221 - .L_12220)
.L_12220:
        /*010c*/ 	.word	0x00000000
        /*0110*/ 	.short	0x0003
        /*0112*/ 	.short	0x0018
        /*0114*/ 	.byte	0x00, 0xf0, 0x21, 0x00


	//----- nvinfo : EIATTR_KPARAM_INFO
	.align		4
.L_12221:
        /*0118*/ 	.byte	0x04, 0x17
        /*011a*/ 	.short	(.L_12223 - .L_12222)
.L_12222:
        /*011c*/ 	.word	0x00000000
        /*0120*/ 	.short	0x0002
        /*0122*/ 	.short	0x0010
        /*0124*/ 	.byte	0x00, 0xf0, 0x21, 0x00


	//----- nvinfo : EIATTR_KPARAM_INFO
	.align		4
.L_12223:
        /*0128*/ 	.byte	0x04, 0x17
        /*012a*/ 	.short	(.L_12225 - .L_12224)
.L_12224:
        /*012c*/ 	.word	0x00000000
        /*0130*/ 	.short	0x0001
        /*0132*/ 	.short	0x0008
        /*0134*/ 	.byte	0x00, 0xf0, 0x21, 0x00


	//----- nvinfo : EIATTR_KPARAM_INFO
	.align		4
.L_12225:
        /*0138*/ 	.byte	0x04, 0x17
        /*013a*/ 	.short	(.L_12227 - .L_12226)
.L_12226:
        /*013c*/ 	.word	0x00000000
        /*0140*/ 	.short	0x0000
        /*0142*/ 	.short	0x0000
        /*0144*/ 	.byte	0x00, 0xf0, 0x21, 0x00


	//----- nvinfo : EIATTR_SPARSE_MMA_MASK
	.align		4
.L_12227:
        /*0148*/ 	.byte	0x03, 0x50
        /*014a*/ 	.short	0x0000


	//----- nvinfo : EIATTR_MAXREG_COUNT
	.align		4
        /*014c*/ 	.byte	0x03, 0x1b
        /*014e*/ 	.short	0x00ff


	//----- nvinfo : EIATTR_NUM_BARRIERS
	.align		4
        /*0150*/ 	.byte	0x02, 0x4c
        /*0152*/ 	.byte	0x01
	.zero		1


	//----- nvinfo : EIATTR_EXTERNS
	.align		4
        /*0154*/ 	.byte	0x04, 0x0f
        /*0156*/ 	.short	(.L_12229 - .L_12228)


	//   ....[0]....
	.align		4
.L_12228:
        /*0158*/ 	.word	index@(__assertfail)


	//----- nvinfo : EIATTR_MERCURY_ISA_VERSION
	.align		4
.L_12229:
        /*015c*/ 	.byte	0x03, 0x5f
        /*015e*/ 	.short	0x0101


	//----- nvinfo : EIATTR_COOP_GROUP_MASK_REGIDS
	.align		4
        /*0160*/ 	.byte	0x04, 0x29
        /*0162*/ 	.short	(.L_12231 - .L_12230)


	//   ....[0]....
.L_12230:
        /*0164*/ 	.word	0xffffffff


	//   ....[1]....
        /*0168*/ 	.word	0xffffffff


	//   ....[2]....
        /*016c*/ 	.word	0xffffffff


	//   ....[3]....
        /*0170*/ 	.word	0xffffffff


	//   ....[4]....
        /*0174*/ 	.word	0xffffffff


	//   ....[5]....
        /*0178*/ 	.word	0xffffffff


	//   ....[6]....
        /*017c*/ 	.word	0xffffffff


	//   ....[7]....
        /*0180*/ 	.word	0xffffffff


	//   ....[8]....
        /*0184*/ 	.word	0xffffffff


	//   ....[9]....
        /*0188*/ 	.word	0xffffffff


	//   ....[10]....
        /*018c*/ 	.word	0xffffffff


	//   ....[11]....
        /*0190*/ 	.word	0xffffffff


	//   ....[12]....
        /*0194*/ 	.word	0xffffffff


	//   ....[13]....
        /*0198*/ 	.word	0xffffffff


	//   ....[14]....
        /*019c*/ 	.word	0x0500000f


	//   ....[15]....
        /*01a0*/ 	.word	0x0500000f


	//   ....[16]....
        /*01a4*/ 	.word	0x0500000f


	//   ....[17]....
        /*01a8*/ 	.word	0x0500000f


	//   ....[18]....
        /*01ac*/ 	.word	0x0500000f


	//   ....[19]....
        /*01b0*/ 	.word	0x0500000f


	//   ....[20]....
        /*01b4*/ 	.word	0x0500000f


	//   ....[21]....
        /*01b8*/ 	.word	0x0500000f


	//----- nvinfo : EIATTR_COOP_GROUP_INSTR_OFFSETS
	.align		4
.L_12231:
        /*01bc*/ 	.byte	0x04, 0x28
        /*01be*/ 	.short	(.L_12233 - .L_12232)


	//   ....[0]....
.L_12232:
        /*01c0*/ 	.word	0x00000b50


	//   ....[1]....
        /*01c4*/ 	.word	0x00000b80


	//   ....[2]....
        /*01c8*/ 	.word	0x00000ba0


	//   ....[3]....
        /*01cc*/ 	.word	0x00000cd0


	//   ....[4]....
        /*01d0*/ 	.word	0x00000cf0


	//   ....[5]....
        /*01d4*/ 	.word	0x00000d10


	//   ....[6]....
        /*01d8*/ 	.word	0x00001b50


	//   ....[7]....
        /*01dc*/ 	.word	0x00001bd0


	//   ....[8]....
        /*01e0*/ 	.word	0x00001c00


	//   ....[9]....
        /*01e4*/ 	.word	0x00001c50


	//   ....[10]....
        /*01e8*/ 	.word	0x00001ca0


	//   ....[11]....
        /*01ec*/ 	.word	0x00001cf0


	//   ....[12]....
        /*01f0*/ 	.word	0x00001d10


	//   ....[13]....
        /*01f4*/ 	.word	0x00001d30


	//   ....[14]....
        /*01f8*/ 	.word	0x00003380


	//   ....[15]....
        /*01fc*/ 	.word	0x000033e0


	//   ....[16]....
        /*0200*/ 	.word	0x00003440


	//   ....[17]....
        /*0204*/ 	.word	0x000034c0


	//   ....[18]....
        /*0208*/ 	.word	0x00003500


	//   ....[19]....
        /*020c*/ 	.word	0x00003550


	//   ....[20]....
        /*0210*/ 	.word	0x000035a0


	//   ....[21]....
        /*0214*/ 	.word	0x000035f0


	//----- nvinfo : EIATTR_SYSCALL_OFFSETS
	.align		4
.L_12233:
        /*0218*/ 	.byte	0x04, 0x46
        /*021a*/ 	.short	(.L_12235 - .L_12234)


	//   ....[0]....
.L_12234:
        /*021c*/ 	.word	0x00003210


	//   ....[1]....
        /*0220*/ 	.word	0x00003310


	//----- nvinfo : EIATTR_EXIT_INSTR_OFFSETS
	.align		4
.L_12235:
        /*0224*/ 	.byte	0x04, 0x1c
        /*0226*/ 	.short	(.L_12237 - .L_12236)


	//   ....[0]....
.L_12236:
        /*0228*/ 	.word	0x00002e50


	//   ....[1]....
        /*022c*/ 	.word	0x00002f20


	//   ....[2]....
        /*0230*/ 	.word	0x00003110


	//   ....[3]....
        /*0234*/ 	.word	0x00003320


	//----- nvinfo : EIATTR_CRS_STACK_SIZE
	.align		4
.L_12237:
        /*0238*/ 	.byte	0x04, 0x1e
        /*023a*/ 	.short	(.L_12239 - .L_12238)
.L_12238:
        /*023c*/ 	.word	0x00000000


	//----- nvinfo : EIATTR_CBANK_PARAM_SIZE
	.align		4
.L_12239:
        /*0240*/ 	.byte	0x03, 0x19
        /*0242*/ 	.short	0x007c


	//----- nvinfo : EIATTR_PARAM_CBANK
	.align		4
        /*0244*/ 	.byte	0x04, 0x0a
        /*0246*/ 	.short	(.L_12241 - .L_12240)
	.align		4
.L_12240:
        /*0248*/ 	.word	index@(.nv.constant0._ZN4vllm25paged_attention_v1_kernelIfhLi80ELi8ELi128ELNS_18Fp8KVCacheDataTypeE2ELb1EEEvPT_PKS2_PKT0_S8_ifPKiSA_iPKfiiiSC_SC_iiiii)
        /*024c*/ 	.short	0x0210
        /*024e*/ 	.short	0x007c


	//----- nvinfo : EIATTR_SW_WAR
	.align		4
.L_12241:
        /*0250*/ 	.byte	0x04, 0x36
        /*0252*/ 	.short	(.L_12243 - .L_12242)
.L_12242:
        /*0254*/ 	.word	0x00000008
.L_12243:


//--------------------- .nv.info._ZN4vllm25paged_attention_v1_kernelIfhLi64ELi8ELi128ELNS_18Fp8KVCacheDataTypeE2ELb1EEEvPT_PKS2_PKT0_S8_ifPKiSA_iPKfiiiSC_SC_iiiii --------------------------
	.section	.nv.info._ZN4vllm25paged_attention_v1_kernelIfhLi64ELi8ELi128ELNS_18Fp8KVCacheDataTypeE2ELb1EEEvPT_PKS2_PKT0_S8_ifPKiSA_iPKfiiiSC_SC_iiiii,"",@"SHT_CUDA_INFO"
	.sectionflags	@""
	.align	4


	//----- nvinfo : EIATTR_CUDA_API_VERSION
	.align		4
        /*0000*/ 	.byte	0x04, 0x37
        /*0002*/ 	.short	(.L_12245 - .L_12244)
.L_12244:
        /*0004*/ 	.word	0x00000082


	//----- nvinfo : EIATTR_KPARAM_INFO
	.align		4
.L_12245:
        /*0008*/ 	.byte	0x04, 0x17
        /*000a*/ 	.short	(.L_12247 - .L_12246)
.L_12246:
        /*000c*/ 	.word	0x00000000
        /*0010*/ 	.short	0x0013
        /*0012*/ 	.short	0x0078
        /*0014*/ 	.byte	0x00, 0xf0, 0x11, 0x00


	//----- nvinfo : EIATTR_KPARAM_INFO
	.align		4
.L_12247:
        /*0018*/ 	.byte	0x04, 0x17
        /*001a*/ 	.short	(.L_12249 - .L_12248)
.L_12248:
        /*001c*/ 	.word	0x00000000
        /*0020*/ 	.short	0x0012
        /*0022*/ 	.short	0x0074
        /*0024*/ 	.byte	0x00, 0xf0, 0x11, 0x00


	//----- nvinfo : EIATTR_KPARAM_INFO
	.align		4
.L_12249:
        /*0028*/ 	.byte	0x04, 0x17
        /*002a*/ 	.short	(.L_12251 - .L_12250)
.L_12250:
        /*002c*/ 	.word	0x00000000
        /*0030*/ 	.short	0x0011
        /*0032*/ 	.short	0x0070
        /*0034*/ 	.byte	0x00, 0xf0, 0x11, 0x00


	//----- nvinfo : EIATTR_KPARAM_INFO
	.align		4
.L_12251:
        /*0038*/ 	.byte	0x04, 0x17
        /*003a*/ 	.short	(.L_12253 - .L_12252)
.L_12252:
        /*003c*/ 	.word	0x00000000
        /*0040*/ 	.short	0x0010
        /*0042*/ 	.short	0x006c
        /*0044*/ 	.byte	0x00, 0xf0, 0x11, 0x00


	//----- nvinfo : EIATTR_KPARAM_INFO
	.align		4
.L_12253:
        /*0048*/ 	.byte	0x04, 0x17
        /*004a*/ 	.short	(.L_12255 - .L_12254)
.L_12254:
        /*004c*/ 	.word	0x00000000
        /*0050*/ 	.short	0x000f
        /*0052*/ 	.short	0x0068
        /*0054*/ 	.byte	0x00, 0xf0, 0x11, 0x00


	//----- nvinfo : EIATTR_KPARAM_INFO
	.align		4
.L_12255:
        /*0058*/ 	.byte	0x04, 0x17
        /*005a*/ 	.short	(.L_12257 - .L_12256)
.L_12256:
        /*005c*/ 	.word	0x00000000
        /*0060*/ 	.short	0x000e
        /*0062*/ 	.short	0x0060
        /*0064*/ 	.byte	0x00, 0xf0, 0x21, 0x00


	//----- nvinfo : EIATTR_KPARAM_INFO
	.align		4
.L_12257:
        /*0068*/ 	.byte	0x04, 0x17
        /*006a*/ 	.short	(.L_12259 - .L_12258)
.L_12258:
        /*006c*/ 	.word	0x00000000
        /*0070*/ 	.short	0x000d
        /*0072*/ 	.short	0x0058
        /*0074*/ 	.byte	0x00, 0xf0, 0x21, 0x00


	//----- nvinfo : EIATTR_KPARAM_INFO
	.align		4
.L_12259:
        /*0078*/ 	.byte	0x04, 0x17
        /*007a*/ 	.short	(.L_12261 - .L_12260)
.L_12260:
        /*007c*/ 	.word	0x00000000
        /*0080*/ 	.short	0x000c
        /*0082*/ 	.short	0x0050
        /*0084*/ 	.byte	0x00, 0xf0, 0x11, 0x00


	//----- nvinfo : EIATTR_KPARAM_INFO
	.align		4
.L_12261:
        /*0088*/ 	.byte	0x04, 0x17
        /*008a*/ 	.short	(.L_12263 - .L_12262)
.L_12262:
        /*008c*/ 	.word	0x00000000
        /*0090*/ 	.short	0x000b
        /*0092*/ 	.short	0x004c
        /*0094*/ 	.byte	0x00, 0xf0, 0x11, 0x00


	//----- nvinfo : EIATTR_KPARAM_INFO
	.align		4
.L_12263:
        /*0098*/ 	.byte	0x04, 0x17
        /*009a*/ 	.short	(.L_12265 - .L_12264)
.L_12264:
        /*009c*/ 	.word	0x00000000
        /*00a0*/ 	.short	0x000a
        /*00a2*/ 	.short	0x0048
        /*00a4*/ 	.byte	0x00, 0xf0, 0x11, 0x00


	//----- nvinfo : EIATTR_KPARAM_INFO
	.align		4
.L_12265:
        /*00a8*/ 	.byte	0x04, 0x17
        /*00aa*/ 	.short	(.L_12267 - .L_12266)
.L_12266:
        /*00ac*/ 	.word	0x00000000
        /*00b0*/ 	.short	0x0009
        /*00b2*/ 	.short	0x0040
        /*00b4*/ 	.byte	0x00, 0xf0, 0x21, 0x00


	//----- nvinfo : EIATTR_KPARAM_INFO
	.align		4
.L_12267:
        /*00b8*/ 	.byte	0x04, 0x17
        /*00ba*/ 	.short	(.L_12269 - .L_12268)
.L_12268:
        /*00bc*/ 	.word	0x00000000
        /*00c0*/ 	.short	0x0008
        /*00c2*/ 	.short	0x0038
        /*00c4*/ 	.byte	0x00, 0xf0, 0x11, 0x00


	//----- nvinfo : EIATTR_KPARAM_INFO
	.align		4
.L_12269:
        /*00c8*/ 	.byte	0x04, 0x17
        /*00ca*/ 	.short	(.L_12271 - .L_12270)
.L_12270:
        /*00cc*/ 	.word	0x00000000
        /*00d0*/ 	.short	0x0007
        /*00d2*/ 	.short	0x0030
        /*00d4*/ 	.byte	0x00, 0xf0, 0x21, 0x00


	//----- nvinfo : EIATTR_KPARAM_INFO
	.align		4
.L_12271:
        /*00d8*/ 	.byte	0x04, 0x17
        /*00da*/ 	.short	(.L_12273 - .L_12272)
.L_12272:
        /*00dc*/ 	.word	0x00000000
        /*00e0*/ 	.short	0x0006
        /*00e2*/ 	.short	0x0028
        /*00e4*/ 	.byte	0x00, 0xf0, 0x21, 0x00


	//----- nvinfo : EIATTR_KPARAM_INFO
	.align		4
.L_12273:
        /*00e8*/ 	.byte	0x04, 0x17
        /*00ea*/ 	.short	(.L_12275 - .L_12274)
.L_12274:
        /*00ec*/ 	.word	0x00000000
        /*00f0*/ 	.short	0x0005
        /*00f2*/ 	.short	0x0024
        /*00f4*/ 	.byte	0x00, 0xf0, 0x11, 0x00


	//----- nvinfo : EIATTR_KPARAM_INFO
	.align		4
.L_12275:
        /*00f8*/ 	.byte	0x04, 0x17
        /*00fa*/ 	.short	(.L_12277 - .L_12276)
.L_12276:
        /*00fc*/ 	.word	0x00000000
        /*0100*/ 	.short	0x0004
        /*0102*/ 	.short	0x0020
        /*0104*/ 	.byte	0x00, 0xf0, 0x11, 0x00


	//----- nvinfo : EIATTR_KPARAM_INFO
	.align		4
.L_12277:
        /*0108*/ 	.byte	0x04, 0x17
        /*010a*/ 	.short	(.L_12279 - .L_12278)
.L_12278:
        /*010c*/ 	.word	0x00000000
        /*0110*/ 	.short	0x0003
        /*0112*/ 	.short	0x0018
        /*0114*/ 	.byte	0x00, 0xf0, 0x21, 0x00


	//----- nvinfo : EIATTR_KPARAM_INFO
	.align		4
.L_12279:
        /*0118*/ 	.byte	0x04, 0x17
        /*011a*/ 	.short	(.L_12281 - .L_12280)
.L_12280:
        /*011c*/ 	.word	0x00000000
        /*0120*/ 	.short	0x0002
        /*0122*/ 	.short	0x0010
        /*0124*/ 	.byte	0x00, 0xf0, 0x21, 0x00


	//----- nvinfo : EIATTR_KPARAM_INFO
	.align		4
.L_12281:
        /*0128*/ 	.byte	0x04, 0x17
        /*012a*/ 	.short	(.L_12283 - .L_12282)
.L_12282:
        /*012c*/ 	.word	0x00000000
        /*0130*/ 	.short	0x0001
        /*0132*/ 	.short	0x0008
        /*0134*/ 	.byte	0x00, 0xf0, 0x21, 0x00


	//----- nvinfo : EIATTR_KPARAM_INFO
	.align		4
.L_12283:
        /*0138*/ 	.byte	0x04, 0x17
        /*013a*/ 	.short	(.L_12285 - .L_12284)
.L_12284:
        /*013c*/ 	.word	0x00000000
        /*0140*/ 	.short	0x0000
        /*0142*/ 	.short	0x0000
        /*0144*/ 	.byte	0x00, 0xf0, 0x21, 0x00


	//----- nvinfo : EIATTR_SPARSE_MMA_MASK
	.align		4
.L_12285:
        /*0148*/ 	.byte	0x03, 0x50
        /*014a*/ 	.short	0x0000


	//----- nvinfo : EIATTR_MAXREG_COUNT
	.align		4
        /*014c*/ 	.byte	0x03, 0x1b
        /*014e*/ 	.short	0x00ff


	//----- nvinfo : EIATTR_NUM_BARRIERS
	.align		4
        /*0150*/ 	.byte	0x02, 0x4c
        /*0152*/ 	.byte	0x01
	.zero		1


	//----- nvinfo : EIATTR_EXTERNS
	.align		4
        /*0154*/ 	.byte	0x04, 0x0f
        /*0156*/ 	.short	(.L_12287 - .L_12286)


	//   ....[0]....
	.align		4
.L_12286:
        /*0158*/ 	.word	index@(__assertfail)


	//----- nvinfo : EIATTR_MERCURY_ISA_VERSION
	.align		4
.L_12287:
        /*015c*/ 	.byte	0x03, 0x5f
        /*015e*/ 	.short	0x0101


	//----- nvinfo : EIATTR_COOP_GROUP_MASK_REGIDS
	.align		4
        /*0160*/ 	.byte	0x04, 0x29
        /*0162*/ 	.short	(.L_12289 - .L_12288)


	//   ....[0]....
.L_12288:
        /*0164*/ 	.word	0xffffffff


	//   ....[1]....
        /*0168*/ 	.word	0xffffffff


	//   ....[2]....
        /*016c*/ 	.word	0xffffffff


	//   ....[3]....
        /*0170*/ 	.word	0xffffffff


	//   ....[4]....
        /*0174*/ 	.word	0xffffffff


	//   ....[5]....
        /*0178*/ 	.word	0xffffffff


	//   ....[6]....
        /*017c*/ 	.word	0xffffffff


	//   ....[7]....
        /*0180*/ 	.word	0xffffffff


	//   ....[8]....
        /*0184*/ 	.word	0xffffffff


	//   ....[9]....
        /*0188*/ 	.word	0xffffffff


	//   ....[10]....
        /*018c*/ 	.word	0xffffffff


	//   ....[11]....
        /*0190*/ 	.word	0xffffffff


	//   ....[12]....
        /*0194*/ 	.word	0xffffffff


	//   ....[13]....
        /*0198*/ 	.word	0xffffffff


	//   ....[14]....
        /*019c*/ 	.word	0x0500000f


	//   ....[15]....
        /*01a0*/ 	.word	0x0500000f


	//   ....[16]....
        /*01a4*/ 	.word	0x0500000f


	//   ....[17]....
        /*01a8*/ 	.word	0x0500000f


	//   ....[18]....
        /*01ac*/ 	.word	0x0500000f


	//   ....[19]....
        /*01b0*/ 	.word	0x0500000f


	//   ....[20]....
        /*01b4*/ 	.word	0x0500000f


	//----- nvinfo : EIATTR_COOP_GROUP_INSTR_OFFSETS
	.align		4
.L_12289:
        /*01b8*/ 	.byte	0x04, 0x28
        /*01ba*/ 	.short	(.L_12291 - .L_12290)


	//   ....[0]....
.L_12290:
        /*01bc*/ 	.word	0x00000b40


	//   ....[1]....
        /*01c0*/ 	.word	0x00000b70


	//   ....[2]....
        /*01c4*/ 	.word	0x00000b90


	//   ....[3]....
        /*01c8*/ 	.word	0x00000cb0


	//   ....[4]....
        /*01cc*/ 	.word	0x00000cd0


	//   ....[5]....
        /*01d0*/ 	.word	0x00000d00


	//   ....[6]....
        /*01d4*/ 	.word	0x00001b40


	//   ....[7]....
        /*01d8*/ 	.word	0x00001bc0


	//   ....[8]....
        /*01dc*/ 	.word	0x00001bf0


	//   ....[9]....
        /*01e0*/ 	.word	0x00001c40


	//   ....[10]....
        /*01e4*/ 	.word	0x00001c90


	//   ....[11]....
        /*01e8*/ 	.word	0x00001ce0


	//   ....[12]....
        /*01ec*/ 	.word	0x00001d00


	//   ....[13]....
        /*01f0*/ 	.word	0x00001d20


	//   ....[14]....
        /*01f4*/ 	.word	0x00003270


	//   ....[15]....
        /*01f8*/ 	.word	0x000032d0


	//   ....[16]....
        /*01fc*/ 	.word	0x00003330


	//   ....[17]....
        /*0200*/ 	.word	0x000033b0


	//   ....[18]....
        /*0204*/ 	.word	0x000033f0


	//   ....[19]....
        /*0208*/ 	.word	0x00003440


	//   ....[20]....
        /*020c*/ 	.word	0x00003490


	//----- nvinfo : EIATTR_SYSCALL_OFFSETS
	.align		4
.L_12291:
        /*0210*/ 	.byte	0x04, 0x46
        /*0212*/ 	.short	(.L_12293 - .L_12292)


	//   ....[0]....
.L_12292:
        /*0214*/ 	.word	0x00003100


	//   ....[1]....
        /*0218*/ 	.word	0x00003200


	//----- nvinfo : EIATTR_EXIT_INSTR_OFFSETS
	.align		4
.L_12293:
        /*021c*/ 	.byte	0x04, 0x1c
        /*021e*/ 	.short	(.L_12295 - .L_12294)


	//   ....[0]....
.L_12294:
        /*0220*/ 	.word	0x00002d90


	//   ....[1]....
        /*0224*/ 	.word	0x00002e70


	//   ....[2]....
        /*0228*/ 	.word	0x00003000


	//   ....[3]....
        /*022c*/ 	.word	0x00003210


	//----- nvinfo : EIATTR_CRS_STACK_SIZE
	.align		4
.L_12295:
        /*0230*/ 	.byte	0x04, 0x1e
        /*0232*/ 	.short	(.L_12297 - .L_12296)
.L_12296:
        /*0234*/ 	.word	0x00000000


	//----- nvinfo : EIATTR_CBANK_PARAM_SIZE
	.align		4
.L_12297:
        /*0238*/ 	.byte	0x03, 0x19
        /*023a*/ 	.short	0x007c


	//----- nvinfo : EIATTR_PARAM_CBANK
	.align		4
        /*023c*/ 	.byte	0x04, 0x0a
        /*023e*/ 	.short	(.L_12299 - .L_12298)
	.align		4
.L_12298:
        /*0240*/ 	.word	index@(.nv.constant0._ZN4vllm25paged_attention_v1_kernelIfhLi64ELi8ELi128ELNS_18Fp8KVCacheDataTypeE2ELb1EEEvPT_PKS2_PKT0_S8_ifPKiSA_iPKfiiiSC_SC_iiiii)
        /*0244*/ 	.short	0x0210
        /*0246*/ 	.short	0x007c


	//----- nvinfo : EIATTR_SW_WAR
	.align		4
.L_12299:
        /*0248*/ 	.byte	0x04, 0x36
        /*024a*/ 	.short	(.L_12301 - .L_12300)
.L_12300:
        /*024c*/ 	.word	0x00000008
.L_12301:


//--------------------- .nv.info._ZN4vllm25paged_attention_v1_kernelIfhLi32ELi8ELi128ELNS_18Fp8KVCacheDataTypeE2ELb1EEEvPT_PKS2_PKT0_S8_ifPKiSA_iPKfiiiSC_SC_iiiii --------------------------
	.section	.nv.info._ZN4vllm25paged_attention_v1_kernelIfhLi32ELi8ELi128ELNS_18Fp8KVCacheDataTypeE2ELb1EEEvPT_PKS2_PKT0_S8_ifPKiSA_iPKfiiiSC_SC_iiiii,"",@"SHT_CUDA_INFO"
	.sectionflags	@""
	.align	4


	//----- nvinfo : EIATTR_CUDA_API_VERSION
	.align		4
        /*0000*/ 	.byte	0x04, 0x37
        /*0002*/ 	.short	(.L_12303 - .L_12302)
.L_12302:
        /*0004*/ 	.word	0x00000082


	//----- nvinfo : EIATTR_KPARAM_INFO
	.align		4
.L_12303:
        /*0008*/ 	.byte	0x04, 0x17
        /*000a*/ 	.short	(.L_12305 - .L_12304)
.L_12304:
        /*000c*/ 	.word	0x00000000
        /*0010*/ 	.short	0x0013
        /*0012*/ 	.short	0x0078
        /*0014*/ 	.byte	0x00, 0xf0, 0x11, 0x00


	//----- nvinfo : EIATTR_KPARAM_INFO
	.align		4
.L_12305:
        /*0018*/ 	.byte	0x04, 0x17
        /*001a*/ 	.short	(.L_12307 - .L_12306)
.L_12306:
        /*001c*/ 	.word	0x00000000
        /*0020*/ 	.short	0x0012
        /*0022*/ 	.short	0x0074
        /*0024*/ 	.byte	0x00, 0xf0, 0x11, 0x00


	//----- nvinfo : EIATTR_KPARAM_INFO
	.align		4
.L_12307:
        /*0028*/ 	.byte	0x04, 0x17
        /*002a*/ 	.short	(.L_12309 - .L_12308)
.L_12308:
        /*002c*/ 	.word	0x00000000
        /*0030*/ 	.short	0x0011
        /*0032*/ 	.short	0x0070
        /*0034*/ 	.byte	0x00, 0xf0, 0x11, 0x00


	//----- nvinfo : EIATTR_KPARAM_INFO
	.align		4
.L_12309:
        /*0038*/ 	.byte	0x04, 0x17
        /*003a*/ 	.short	(.L_12311 - .L_12310)
.L_12310:
        /*003c*/ 	.word	0x00000000
        /*0040*/ 	.short	0x0010
        /*0042*/ 	.short	0x006c
        /*0044*/ 	.byte	0x00, 0xf0, 0x11, 0x00


	//----- nvinfo : EIATTR_KPARAM_INFO
	.align		4
.L_12311:
        /*0048*/ 	.byte	0x04, 0x17
        /*004a*/ 	.short	(.L_12313 - .L_12312)
.L_12312:
        /*004c*/ 	.word	0x00000000
        /*0050*/ 	.short	0x000f
        /*0052*/ 	.short	0x0068
        /*0054*/ 	.byte	0x00, 0xf0, 0x11, 0x00


	//----- nvinfo : EIATTR_KPARAM_INFO
	.align		4
.L_12313:
        /*0058*/ 	.byte	0x04, 0x17
        /*005a*/ 	.short	(.L_12315 - .L_12314)
.L_12314:
        /*005c*/ 	.word	0x00000000
        /*0060*/ 	.short	0x000e
        /*0062*/ 	.short	0x0060
        /*0064*/ 	.byte	0x00, 0xf0, 0x21, 0x00


	//----- nvinfo : EIATTR_KPARAM_INFO
	.align		4
.L_12315:
        /*0068*/ 	.byte	0x04, 0x17
        /*006a*/ 	.short	(.L_12317 - .L_12316)
.L_12316:
        /*006c*/ 	.word	0x00000000
        /*0070*/ 	.short	0x000d
        /*0072*/ 	.short	0x0058
        /*0074*/ 	.byte	0x00, 0xf0, 0x21, 0x00


	//----- nvinfo : EIATTR_KPARAM_INFO
	.align		4
.L_12317:
        /*0078*/ 	.byte	0x04, 0x17
        /*007a*/ 	.short	(.L_12319 - .L_12318)
.L_12318:
        /*007c*/ 	.word	0x00000000
        /*0080*/ 	.short	0x000c
        /*0082*/ 	.short	0x0050
        /*0084*/ 	.byte	0x00, 0xf0, 0x11, 0x00


	//----- nvinfo : EIATTR_KPARAM_INFO
	.align		4
.L_12319:
        /*0088*/ 	.byte	0x04, 0x17
        /*008a*/ 	.short	(.L_12321 - .L_12320)
.L_12320:
        /*008c*/ 	.word	0x00000000
        /*0090*/ 	.short	0x000b
        /*0092*/ 	.short	0x004c
        /*0094*/ 	.byte	0x00, 0xf0, 0x11, 0x00


	//----- nvinfo : EIATTR_KPARAM_INFO
	.align		4
.L_12321:
        /*0098*/ 	.byte	0x04, 0x17
        /*009a*/ 	.short	(.L_12323 - .L_12322)
.L_12322:
        /*009c*/ 	.word	0x00000000
        /*00a0*/ 	.short	0x000a
        /*00a2*/ 	.short	0x0048
        /*00a4*/ 	.byte	0x00, 0xf0, 0x11, 0x00


	//----- nvinfo : EIATTR_KPARAM_INFO
	.align		4
.L_12323:
        /*00a8*/ 	.byte	0x04, 0x17
        /*00aa*/ 	.short	(.L_12325 - .L_12324)
.L_12324:
        /*00ac*/ 	.word	0x00000000
        /*00b0*/ 	.short	0x0009
        /*00b2*/ 	.short	0x0040
        /*00b4*/ 	.byte	0x00, 0xf0, 0x21, 0x00


	//----- nvinfo : EIATTR_KPARAM_INFO
	.align		4
.L_12325:
        /*00b8*/ 	.byte	0x04, 0x17
        /*00ba*/ 	.short	(.L_12327 - .L_12326)
.L_12326:
        /*00bc*/ 	.word	0x00000000
        /*00c0*/ 	.short	0x0008
        /*00c2*/ 	.short	0x0038
        /*00c4*/ 	.byte	0x00, 0xf0, 0x11, 0x00


	//----- nvinfo : EIATTR_KPARAM_INFO
	.align		4
.L_12327:
        /*00c8*/ 	.byte	0x04, 0x17
        /*00ca*/ 	.short	(.L_12329 - .L_12328)
.L_12328:
        /*00cc*/ 	.word	0x00000000
        /*00d0*/ 	.short	0x0007
        /*00d2*/ 	.short	0x0030
        /*00d4*/ 	.byte	0x00, 0xf0, 0x21, 0x00


	//----- nvinfo : EIATTR_KPARAM_INFO
	.align		4
.L_12329:
        /*00d8*/ 	.byte	0x04, 0x17
        /*00da*/ 	.short	(.L_12331 - .L_12330)
.L_12330:
        /*00dc*/ 	.word	0x00000000
        /*00e0*/ 	.short	0x0006
        /*00e2*/ 	.short	0x0028
        /*00e4*/ 	.byte	0x00, 0xf0, 0x21, 0x00


	//----- nvinfo : EIATTR_KPARAM_INFO
	.align		4
.L_12331:
        /*00e8*/ 	.byte	0x04, 0x17
        /*00ea*/ 	.short	(.L_12333 - .L_12332)
.L_12332:
        /*00ec*/ 	.word	0x00000000
        /*00f0*/ 	.short	0x0005
        /*00f2*/ 	.short	0x0024
        /*00f4*/ 	.byte	0x00, 0xf0, 0x11, 0x00


	//----- nvinfo : EIATTR_KPARAM_INFO
	.align		4
.L_12333:
        /*00f8*/ 	.byte	0x04, 0x17
        /*00fa*/ 	.short	(.L_12335 - .L_12334)
.L_12334:
        /*00fc*/ 	.word	0x00000000
        /*0100*/ 	.short	0x0004
        /*0102*/ 	.short	0x0020
        /*0104*/ 	.byte	0x00, 0xf0, 0x11, 0x00


	//----- nvinfo : EIATTR_KPARAM_INFO
	.align		4
.L_12335:
        /*0108*/ 	.byte	0x04, 0x17
        /*010a*/ 	.short	(.L_12337 - .L_12336)
.L_12336:
        /*010c*/ 	.word	0x00000000
        /*0110*/ 	.short	0x0003
        /*0112*/ 	.short	0x0018
        /*0114*/ 	.byte	0x00, 0xf0, 0x21, 0x00


	//----- nvinfo : EIATTR_KPARAM_INFO
	.align		4
.L_12337:
        /*0118*/ 	.byte	0x04, 0x17
        /*011a*/ 	.short	(.L_12339 - .L_12338)
.L_12338:
        /*011c*/ 	.word	0x00000000
        /*0120*/ 	.short	0x0002
        /*0122*/ 	.short	0x0010
        /*0124*/ 	.byte	0x00, 0xf0, 0x21, 0x00


	//----- nvinfo : EIATTR_KPARAM_INFO
	.align		4
.L_12339:
        /*0128*/ 	.byte	0x04, 0x17
        /*012a*/ 	.short	(.L_12341 - .L_12340)
.L_12340:
        /*012c*/ 	.word	0x00000000
        /*0130*/ 	.short	0x0001
        /*0132*/ 	.short	0x0008
        /*0134*/ 	.byte	0x00, 0xf0, 0x21, 0x00


	//----- nvinfo : EIATTR_KPARAM_INFO
	.align		4
.L_12341:
        /*0138*/ 	.byte	0x04, 0x17
        /*013a*/ 	.short	(.L_12343 - .L_12342)
.L_12342:
        /*013c*/ 	.word	0x00000000
        /*0140*/ 	.short	0x0000
        /*0142*/ 	.short	0x0000
        /*0144*/ 	.byte	0x00, 0xf0, 0x21, 0x00


	//----- nvinfo : EIATTR_SPARSE_MMA_MASK
	.align		4
.L_12343:
        /*0148*/ 	.byte	0x03, 0x50
        /*014a*/ 	.short	0x0000


	//----- nvinfo : EIATTR_MAXREG_COUNT
	.align		4
        /*014c*/ 	.byte	0x03, 0x1b
        /*014e*/ 	.short	0x00ff


	//----- nvinfo : EIATTR_NUM_BARRIERS
	.align		4
        /*0150*/ 	.byte	0x02, 0x4c
        /*0152*/ 	.byte	0x01
	.zero		1


	//----- nvinfo : EIATTR_EXTERNS
	.align		4
        /*0154*/ 	.byte	0x04, 0x0f
        /*0156*/ 	.short	(.L_12345 - .L_12344)


	//   ....[0]....
	.align		4
.L_12344:
        /*0158*/ 	.word	index@(__assertfail)


	//----- nvinfo : EIATTR_MERCURY_ISA_VERSION
	.align		4
.L_12345:
        /*015c*/ 	.byte	0x03, 0x5f
        /*015e*/ 	.short	0x0101


	//----- nvinfo : EIATTR_COOP_GROUP_MASK_REGIDS
	.align		4
        /*0160*/ 	.byte	0x04, 0x29
        /*0162*/ 	.short	(.L_12347 - .L_12346)


	//   ....[0]....
.L_12346:
        /*0164*/ 	.word	0xffffffff


	//   ....[1]....
        /*0168*/ 	.word	0xffffffff


	//   ....[2]....
        /*016c*/ 	.word	0xffffffff


	//   ....[3]....
        /*0170*/ 	.word	0xffffffff


	//   ....[4]....
        /*0174*/ 	.word	0xffffffff


	//   ....[5]....
        /*0178*/ 	.word	0xffffffff


	//   ....[6]....
        /*017c*/ 	.word	0xffffffff


	//   ....[7]....
        /*0180*/ 	.word	0xffffffff


	//   ....[8]....
        /*0184*/ 	.word	0xffffffff


	//   ....[9]....
        /*0188*/ 	.word	0xffffffff


	//   ....[10]....
        /*018c*/ 	.word	0xffffffff


	//   ....[11]....
        /*0190*/ 	.word	0xffffffff


	//   ....[12]....
        /*0194*/ 	.word	0xffffffff


	//   ....[13]....
        /*0198*/ 	.word	0xffffffff


	//   ....[14]....
        /*019c*/ 	.word	0x0500000f


	//   ....[15]....
        /*01a0*/ 	.word	0x0500000f


	//   ....[16]....
        /*01a4*/ 	.word	0x0500000f


	//   ....[17]....
        /*01a8*/ 	.word	0x0500000f


	//   ....[18]....
        /*01ac*/ 	.word	0x0500000f


	//----- nvinfo : EIATTR_COOP_GROUP_INSTR_OFFSETS
	.align		4
.L_12347:
        /*01b0*/ 	.byte	0x04, 0x28
        /*01b2*/ 	.short	(.L_12349 - .L_12348)


	//   ....[0]....
.L_12348:
        /*01b4*/ 	.word	0x00000b40


	//   ....[1]....
        /*01b8*/ 	.word	0x00000b70


	//   ....[2]....
        /*01bc*/ 	.word	0x00000b90


	//   ....[3]....
        /*01c0*/ 	.word	0x00000cb0


	//   ....[4]....
        /*01c4*/ 	.word	0x00000cd0


	//   ....[5]....
        /*01c8*/ 	.word	0x00000d00


	//   ....[6]....
        /*01cc*/ 	.word	0x00001b40


	//   ....[7]....
        /*01d0*/ 	.word	0x00001bc0


	//   ....[8]....
        /*01d4*/ 	.word	0x00001bf0


	//   ....[9]....
        /*01d8*/ 	.word	0x00001c40


	//   ....[10]....
        /*01dc*/ 	.word	0x00001c90


	//   ....[11]....
        /*01e0*/ 	.word	0x00001ce0


	//   ....[12]....
        /*01e4*/ 	.word	0x00001d00


	//   ....[13]....
        /*01e8*/ 	.word	0x00001d20


	//   ....[14]....
        /*01ec*/ 	.word	0x000030f0


	//   ....[15]....
        /*01f0*/ 	.word	0x00003150


	//   ....[16]....
        /*01f4*/ 	.word	0x000031b0


	//   ....[17]....
        /*01f8*/ 	.word	0x00003230


	//   ....[18]....
        /*01fc*/ 	.word	0x00003270


	//----- nvinfo : EIATTR_SYSCALL_OFFSETS
	.align		4
.L_12349:
        /*0200*/ 	.byte	0x04, 0x46
        /*0202*/ 	.short	(.L_12351 - .L_12350)


	//   ....[0]....
.L_12350:
        /*0204*/ 	.word	0x00002f80


	//   ....[1]....
        /*0208*/ 	.word	0x00003080


	//----- nvinfo : EIATTR_EXIT_INSTR_OFFSETS
	.align		4
.L_12351:
        /*020c*/ 	.byte	0x04, 0x1c
        /*020e*/ 	.short	(.L_12353 - .L_12352)


	//   ....[0]....
.L_12352:
        /*0210*/ 	.word	0x00002cd0


	//   ....[1]....
        /*0214*/ 	.word	0x00002db0


	//   ....[2]....
        /*0218*/ 	.word	0x00002e80


	//   ....[3]....
        /*021c*/ 	.word	0x00003090


	//----- nvinfo : EIATTR_CRS_STACK_SIZE
	.align		4
.L_12353:
        /*0220*/ 	.byte	0x04, 0x1e
        /*0222*/ 	.short	(.L_12355 - .L_12354)
.L_12354:
        /*0224*/ 	.word	0x00000000


	//----- nvinfo : EIATTR_CBANK_PARAM_SIZE
	.align		4
.L_12355:
        /*0228*/ 	.byte	0x03, 0x19
        /*022a*/ 	.short	0x007c


	//----- nvinfo : EIATTR_PARAM_CBANK
	.align		4
        /*022c*/ 	.byte	0x04, 0x0a
        /*022e*/ 	.short	(.L_12357 - .L_12356)
	.align		4
.L_12356:
        /*0230*/ 	.word	index@(.nv.constant0._ZN4vllm25paged_attention_v1_kernelIfhLi32ELi8ELi128ELNS_18Fp8KVCacheDataTypeE2ELb1EEEvPT_PKS2_PKT0_S8_ifPKiSA_iPKfiiiSC_SC_iiiii)
        /*0234*/ 	.short	0x0210
        /*0236*/ 	.short	0x007c


	//----- nvinfo : EIATTR_SW_WAR
	.align		4
.L_12357:
        /*0238*/ 	.byte	0x04, 0x36
        /*023a*/ 	.short	(.L_12359 - .L_12358)
.L_12358:
        /*023c*/ 	.word	0x00000008
.L_12359:


//--------------------- .nv.info._ZN4vllm25paged_attention_v1_kernelI13__nv_bfloat16hLi256ELi32ELi128ELNS_18Fp8KVCacheDataTypeE1ELb0EEEvPT_PKS3_PKT0_S9_ifPKiSB_iPKfiiiSD_SD_iiiii --------------------------
	.section	.nv.info._ZN4vllm25paged_attention_v1_kernelI13__nv_bfloat16hLi256ELi32ELi128ELNS_18Fp8KVCacheDataTypeE1ELb0EEEvPT_PKS3_PKT0_S9_ifPKiSB_iPKfiiiSD_SD_iiiii,"",@"SHT_CUDA_INFO"
	.sectionflags	@""
	.align	4


	//----- nvinfo : EIATTR_CUDA_API_VERSION
	.align		4
        /*0000*/ 	.byte	0x04, 0x37
        /*0002*/ 	.short	(.L_12361 - .L_12360)
.L_12360:
        /*0004*/ 	.word	0x00000082


	//----- nvinfo : EIATTR_KPARAM_INFO
	.align		4
.L_12361:
        /*0008*/ 	.byte	0x04, 0x17
        /*000a*/ 	.short	(.L_12363 - .L_12362)
.L_12362:
        /*000c*/ 	.word	0x00000000
        /*0010*/ 	.short	0x0013
        /*0012*/ 	.short	0x0078
        /*0014*/ 	.byte	0x00, 0xf0, 0x11, 0x00


	//----- nvinfo : EIATTR_KPARAM_INFO
	.align		4
.L_12363:
        /*0018*/ 	.byte	0x04, 0x17
        /*001a*/ 	.short	(.L_12365 - .L_12364)
.L_12364:
        /*001c*/ 	.word	0x00000000
        /*0020*/ 	.short	0x0012
        /*0022*/ 	.short	0x0074
        /*0024*/ 	.byte	0x00, 0xf0, 0x11, 0x00


	//----- nvinfo : EIATTR_KPARAM_INFO
	.align		4
.L_12365:
        /*0028*/ 	.byte	0x04, 0x17
        /*002a*/ 	.short	(.L_12367 - .L_12366)
.L_12366:
        /*002c*/ 	.word	0x00000000
        /*0030*/ 	.short	0x0011
        /*0032*/ 	.short	0x0070
        /*0034*/ 	.byte	0x00, 0xf0, 0x11, 0x00


	//----- nvinfo : EIATTR_KPARAM_INFO
	.align		4
.L_12367:
        /*0038*/ 	.byte	0x04, 0x17
        /*003a*/ 	.short	(.L_12369 - .L_12368)
.L_12368:
        /*003c*/ 	.word	0x00000000
        /*0040*/ 	.short	0x0010
        /*0042*/ 	.short	0x006c
        /*0044*/ 	.byte	0x00, 0xf0, 0x11, 0x00


	//----- nvinfo : EIATTR_KPARAM_INFO
	.align		4
.L_12369:
        /*0048*/ 	.byte	0x04, 0x17
        /*004a*/ 	.short	(.L_12371 - .L_12370)
.L_12370:
        /*004c*/ 	.word	0x00000000
        /*0050*/ 	.short	0x000f
        /*0052*/ 	.short	0x0068
        /*0054*/ 	.byte	0x00, 0xf0, 0x11, 0x00


	//----- nvinfo : EIATTR_KPARAM_INFO
	.align		4
.L_12371:
        /*0058*/ 	.byte	0x04, 0x17
        /*005a*/ 	.short	(.L_12373 - .L_12372)
.L_12372:
        /*005c*/ 	.word	0x00000000
        /*0060*/ 	.short	0x000e
        /*0062*/ 	.short	0x0060
        /*0064*/ 	.byte	0x00, 0xf0, 0x21, 0x00


	//----- nvinfo : EIATTR_KPARAM_INFO
	.align		4
.L_12373:
        /*0068*/ 	.byte	0x04, 0x17
        /*006a*/ 	.short	(.L_12375 - .L_12374)
.L_12374:
        /*006c*/ 	.word	0x00000000
        /*0070*/ 	.short	0x000d
        /*0072*/ 	.short	0x0058
        /*0074*/ 	.byte	0x00, 0xf0, 0x21, 0x00


	//----- nvinfo : EIATTR_KPARAM_INFO
	.align		4
.L_12375:
        /*0078*/ 	.byte	0x04, 0x17
        /*007a*/ 	.short	(.L_12377 - .L_12376)
.L_12376:
        /*007c*/ 	.word	0x00000000
        /*0080*/ 	.short	0x000c
        /*0082*/ 	.short	0x0050
        /*0084*/ 	.byte	0x00, 0xf0, 0x11, 0x00


	//----- nvinfo : EIATTR_KPARAM_INFO
	.align		4
.L_12377:
        /*0088*/ 	.byte	0x04, 0x17
        /*008a*/ 	.short	(.L_12379 - .L_12378)
.L_12378:
        /*008c*/ 	.word	0x00000000
        /*0090*/ 	.short	0x000b
        /*0092*/ 	.short	0x004c
        /*0094*/ 	.byte	0x00, 0xf0, 0x11, 0x00


	//----- nvinfo : EIATTR_KPARAM_INFO
	.align		4
.L_12379:
        /*0098*/ 	.byte	0x04, 0x17
        /*009a*/ 	.short	(.L_12381 - .L_12380)
.L_12380:
        /*009c*/ 	.word	0x00000000
        /*00a0*/ 	.short	0x000a
        /*00a2*/ 	.short	0x0048
        /*00a4*/ 	.byte	0x00, 0xf0, 0x11, 0x00


	//----- nvinfo : EIATTR_KPARAM_INFO
	.align		4
.L_12381:
        /*00a8*/ 	.byte	0x04, 0x17
        /*00aa*/ 	.short	(.L_12383 - .L_12382)
.L_12382:
        /*00ac*/ 	.word	0x00000000
        /*00b0*/ 	.short	0x0009
        /*00b2*/ 	.short	0x0040
        /*00b4*/ 	.byte	0x00, 0xf0, 0x21, 0x00


	//----- nvinfo : EIATTR_KPARAM_INFO
	.align		4
.L_12383:
        /*00b8*/ 	.byte	0x04, 0x17
        /*00ba*/ 	.short	(.L_12385 - .L_12384)
.L_12384:
        /*00bc*/ 	.word	0x00000000
        /*00c0*/ 	.short	0x0008
        /*00c2*/ 	.short	0x0038
        /*00c4*/ 	.byte	0x00, 0xf0, 0x11, 0x00


	//----- nvinfo : EIATTR_KPARAM_INFO
	.align		4
.L_12385:
        /*00c8*/ 	.byte	0x04, 0x17
        /*00ca*/ 	.short	(.L_12387 - .L_12386)
.L_12386:
        /*00cc*/ 	.word	0x00000000
        /*00d0*/ 	.short	0x0007
        /*00d2*/ 	.short	0x0030
        /*00d4*/ 	.byte	0x00, 0xf0, 0x21, 0x00


	//----- nvinfo : EIATTR_KPARAM_INFO
	.align		4
.L_12387:
        /*00d8*/ 	.byte	0x04, 0x17
        /*00da*/ 	.short	(.L_12389 - .L_12388)
.L_12388:
        /*00dc*/ 	.word	0x00000000
        /*00e0*/ 	.short	0x0006
        /*00e2*/ 	.short	0x0028
        /*00e4*/ 	.byte	0x00, 0xf0, 0x21, 0x00


	//----- nvinfo : EIATTR_KPARAM_INFO
	.align		4
.L_12389:
        /*00e8*/ 	.byte	0x04, 0x17
        /*00ea*/ 	.short	(.L_12391 - .L_12390)
.L_12390:
        /*00ec*/ 	.word	0x00000000
        /*00f0*/ 	.short	0x0005
        /*00f2*/ 	.short	0x0024
        /*00f4*/ 	.byte	0x00, 0xf0, 0x11, 0x00


	//----- nvinfo : EIATTR_KPARAM_INFO
	.align		4
.L_12391:
        /*00f8*/ 	.byte	0x04, 0x17
        /*00fa*/ 	.short	(.L_12393 - .L_12392)
.L_12392:
        /*00fc*/ 	.word	0x00000000
        /*0100*/ 	.short	0x0004
        /*0102*/ 	.short	0x0020
        /*0104*/ 	.byte	0x00, 0xf0, 0x11, 0x00


	//----- nvinfo : EIATTR_KPARAM_INFO
	.align		4
.L_12393:
        /*0108*/ 	.byte	0x04, 0x17
        /*010a*/ 	.short	(.L_12395 - .L_12394)
.L_12394:
        /*010c*/ 	.word	0x00000000
        /*0110*/ 	.short	0x0003
        /*0112*/ 	.short	0x0018
        /*0114*/ 	.byte	0x00, 0xf0, 0x21, 0x00


	//----- nvinfo : EIATTR_KPARAM_INFO
	.align		4
.L_12395:
        /*0118*/ 	.byte	0x04, 0x17
        /*011a*/ 	.short	(.L_12397 - .L_12396)
.L_12396:
        /*011c*/ 	.word	0x00000000
        /*0120*/ 	.short	0x0002
        /*0122*/ 	.short	0x0010
        /*0124*/ 	.byte	0x00, 0xf0, 0x21, 0x00


	//----- nvinfo : EIATTR_KPARAM_INFO
	.align		4
.L_12397:
        /*0128*/ 	.byte	0x04, 0x17
        /*012a*/ 	.short	(.L_12399 - .L_12398)
.L_12398:
        /*012c*/ 	.word	0x00000000
        /*0130*/ 	.short	0x0001
        /*0132*/ 	.short	0x0008
        /*0134*/ 	.byte	0x00, 0xf0, 0x21, 0x00


	//----- nvinfo : EIATTR_KPARAM_INFO
	.align		4
.L_12399:
        /*0138*/ 	.byte	0x04, 0x17
        /*013a*/ 	.short	(.L_12401 - .L_12400)
.L_12400:
        /*013c*/ 	.word	0x00000000
        /*0140*/ 	.short	0x0000
        /*0142*/ 	.short	0x0000
        /*0144*/ 	.byte	0x00, 0xf0, 0x21, 0x00


	//----- nvinfo : EIATTR_SPARSE_MMA_MASK
	.align		4
.L_12401:
        /*0148*/ 	.byte	0x03, 0x50
        /*014a*/ 	.short	0x0000


	//----- nvinfo : EIATTR_MAXREG_COUNT
	.align		4
        /*014c*/ 	.byte	0x03, 0x1b
        /*014e*/ 	.short	0x00ff


	//----- nvinfo : EIATTR_NUM_BARRIERS
	.align		4
        /*0150*/ 	.byte	0x02, 0x4c
        /*0152*/ 	.byte	0x01
	.zero		1


	//----- nvinfo : EIATTR_EXTERNS
	.align		4
        /*0154*/ 	.byte	0x04, 0x0f
        /*0156*/ 	.short	(.L_12403 - .L_12402)


	//   ....[0]....
	.align		4
.L_12402:
        /*0158*/ 	.word	index@(__assertfail)


	//----- nvinfo : EIATTR_MERCURY_ISA_VERSION
	.align		4
.L_12403:
        /*015c*/ 	.byte	0x03, 0x5f
        /*015e*/ 	.short	0x0101


	//----- nvinfo : EIATTR_COOP_GROUP_MASK_REGIDS
	.align		4
        /*0160*/ 	.byte	0x04, 0x29
        /*0162*/ 	.short	(.L_12405 - .L_12404)


	//   ....[0]....
.L_12404:
        /*0164*/ 	.word	0xffffffff


	//   ....[1]....
        /*0168*/ 	.word	0xffffffff


	//   ....[2]....
        /*016c*/ 	.word	0xffffffff


	//   ....[3]....
        /*0170*/ 	.word	0xffffffff


	//   ....[4]....
        /*0174*/ 	.word	0xffffffff


	//   ....[5]....
        /*0178*/ 	.word	0xffffffff


	//   ....[6]....
        /*017c*/ 	.word	0xffffffff


	//   ....[7]....
        /*0180*/ 	.word	0xffffffff


	//   ....[8]....
        /*0184*/ 	.word	0xffffffff


	//   ....[9]....
        /*0188*/ 	.word	0xffffffff


	//   ....[10]....
        /*018c*/ 	.word	0xffffffff


	//   ....[11]....
        /*0190*/ 	.word	0xffffffff


	//   ....[12]....
        /*0194*/ 	.word	0xffffffff


	//   ....[13]....
        /*0198*/ 	.word	0xffffffff


	//   ....[14]....
        /*019c*/ 	.word	0xffffffff


	//   ....[15]....
        /*01a0*/ 	.word	0xffffffff


	//   ....[16]....
        /*01a4*/ 	.word	0x0500000f


	//   ....[17]....
        /*01a8*/ 	.word	0x0500000f


	//   ....[18]....
        /*01ac*/ 	.word	0x0500000f


	//   ....[19]....
        /*01b0*/ 	.word	0x0500000f


	//   ....[20]....
        /*01b4*/ 	.word	0x0500000f


	//----- nvinfo : EIATTR_COOP_GROUP_INSTR_OFFSETS
	.align		4
.L_12405:
        /*01b8*/ 	.byte	0x04, 0x28
        /*01ba*/ 	.short	(.L_12407 - .L_12406)


	//   ....[0]....
.L_12406:
        /*01bc*/ 	.word	0x00000790


	//   ....[1]....
        /*01c0*/ 	.word	0x000007c0


	//   ....[2]....
        /*01c4*/ 	.word	0x000007e0


	//   ....[3]....
        /*01c8*/ 	.word	0x00000800


	//   ....[4]....
        /*01cc*/ 	.word	0x00000820


	//   ....[5]....
        /*01d0*/ 	.word	0x00000960


	//   ....[6]....
        /*01d4*/ 	.word	0x00000990


	//   ....[7]....
        /*01d8*/ 	.word	0x000009b0


	//   ....[8]....
        /*01dc*/ 	.word	0x000017f0


	//   ....[9]....
        /*01e0*/ 	.word	0x00001860


	//   ....[10]....
        /*01e4*/ 	.word	0x00001890


	//   ....[11]....
        /*01e8*/ 	.word	0x00001910


	//   ....[12]....
        /*01ec*/ 	.word	0x00001960


	//   ....[13]....
        /*01f0*/ 	.word	0x000019b0


	//   ....[14]....
        /*01f4*/ 	.word	0x000019d0


	//   ....[15]....
        /*01f8*/ 	.word	0x000019f0


	//   ....[16]....
        /*01fc*/ 	.word	0x000044d0


	//   ....[17]....
        /*0200*/ 	.word	0x00004530


	//   ....[18]....
        /*0204*/ 	.word	0x00004590


	//   ....[19]....
        /*0208*/ 	.word	0x000045f0


	//   ....[20]....
        /*020c*/ 	.word	0x00004650


	//----- nvinfo : EIATTR_SYSCALL_OFFSETS
	.align		4
.L_12407:
        /*0210*/ 	.byte	0x04, 0x46
        /*0212*/ 	.short	(.L_12409 - .L_12408)


	//   ....[0]....
.L_12408:
        /*0214*/ 	.word	0x00004460


	//----- nvinfo : EIATTR_EXIT_INSTR_OFFSETS
	.align		4
.L_12409:
        /*0218*/ 	.byte	0x04, 0x1c
        /*021a*/ 	.short	(.L_12411 - .L_12410)


	//   ....[0]....
.L_12410:
        /*021c*/ 	.word	0x000033a0


	//   ....[1]....
        /*0220*/ 	.word	0x000033b0


	//   ....[2]....
        /*0224*/ 	.word	0x00004360


	//   ....[3]....
        /*0228*/ 	.word	0x00004470


	//----- nvinfo : EIATTR_CRS_STACK_SIZE
	.align		4
.L_12411:
        /*022c*/ 	.byte	0x04, 0x1e
        /*022e*/ 	.short	(.L_12413 - .L_12412)
.L_12412:
        /*0230*/ 	.word	0x00000000


	//----- nvinfo : EIATTR_CBANK_PARAM_SIZE
	.align		4
.L_12413:
        /*0234*/ 	.byte	0x03, 0x19
        /*0236*/ 	.short	0x007c


	//----- nvinfo : EIATTR_PARAM_CBANK
	.align		4
        /*0238*/ 	.byte	0x04, 0x0a
        /*023a*/ 	.short	(.L_12415 - .L_12414)
	.align		4
.L_12414:
        /*023c*/ 	.word	index@(.nv.constant0._ZN4vllm25paged_attention_v1_kernelI13__nv_bfloat16hLi256ELi32ELi128ELNS_18Fp8KVCacheDataTypeE1ELb0EEEvPT_PKS3_PKT0_S9_ifPKiSB_iPKfiiiSD_SD_iiiii)
        /*0240*/ 	.short	0x0210
        /*0242*/ 	.short	0x007c


	//----- nvinfo : EIATTR_SW_WAR
	.align		4
.L_12415:
        /*0244*/ 	.byte	0x04, 0x36
        /*0246*/ 	.short	(.L_12417 - .L_12416)
.L_12416:
        /*0248*/ 	.word	0x00000008
.L_12417:


//--------------------- .nv.info._ZN4vllm25paged_attention_v1_kernelI13__nv_bfloat16hLi192ELi32ELi128ELNS_18Fp8KVCacheDataTypeE1ELb0EEEvPT_PKS3_PKT0_S9_ifPKiSB_iPKfiiiSD_SD_iiiii --------------------------
	.section	.nv.info._ZN4vllm25paged_attention_v1_kernelI13__nv_bfloat16hLi192ELi32ELi128ELNS_18Fp8KVCacheDataTypeE1ELb0EEEvPT_PKS3_PKT0_S9_ifPKiSB_iPKfiiiSD_SD_iiiii,"",@"SHT_CUDA_INFO"
	.sectionflags	@""
	.align	4


	//----- nvinfo : EIATTR_CUDA_API_VERSION
	.align		4
        /*0000*/ 	.byte	0x04, 0x37
        /*0002*/ 	.short	(.L_12419 - .L_12418)
.L_12418:
        /*0004*/ 	.word	0x00000082


	//----- nvinfo : EIATTR_KPARAM_INFO
	.align		4
.L_12419:
        /*0008*/ 	.byte	0x04, 0x17
        /*000a*/ 	.short	(.L_12421 - .L_12420)
.L_12420:
        /*000c*/ 	.word	0x00000000
        /*0010*/ 	.short	0x0013
        /*0012*/ 	.short	0x0078
        /*0014*/ 	.byte	0x00, 0xf0, 0x11, 0x00


	//----- nvinfo : EIATTR_KPARAM_INFO
	.align		4
.L_12421:
        /*0018*/ 	.byte	0x04, 0x17
        /*001a*/ 	.short	(.L_12423 - .L_12422)
.L_12422:
        /*001c*/ 	.word	0x00000000
        /*0020*/ 	.short	0x0012
        /*0022*/ 	.short	0x0074
        /*0024*/ 	.byte	0x00, 0xf0, 0x11, 0x00


	//----- nvinfo : EIATTR_KPARAM_INFO
	.align		4
.L_12423:
        /*0028*/ 	.byte	0x04, 0x17
        /*002a*/ 	.short	(.L_12425 - .L_12424)
.L_12424:
        /*002c*/ 	.word	0x00000000
        /*0030*/ 	.short	0x0011
        /*0032*/ 	.short	0x0070
        /*0034*/ 	.byte	0x00, 0xf0, 0x11, 0x00


	//----- nvinfo : EIATTR_KPARAM_INFO
	.align		4
.L_12425:
        /*0038*/ 	.byte	0x04, 0x17
        /*003a*/ 	.short	(.L_12427 - .L_12426)
.L_12426:
        /*003c*/ 	.word	0x00000000
        /*0040*/ 	.short	0x0010
        /*0042*/ 	.short	0x006c
        /*0044*/ 	.byte	0x00, 0xf0, 0x11, 0x00


	//----- nvinfo : EIATTR_KPARAM_INFO
	.align		4
.L_12427:
        /*0048*/ 	.byte	0x04, 0x17
        /*004a*/ 	.short	(.L_12429 - .L_12428)
.L_12428:
        /*004c*/ 	.word	0x00000000
        /*0050*/ 	.short	0x000f
        /*0052*/ 	.short	0x0068
        /*0054*/ 	.byte	0x00, 0xf0, 0x11, 0x00


	//----- nvinfo : EIATTR_KPARAM_INFO
	.align		4
.L_12429:
        /*0058*/ 	.byte	0x04, 0x17
        /*005a*/ 	.short	(.L_12431 - .L_12430)
.L_12430:
        /*005c*/ 	.word	0x00000000
        /*0060*/ 	.short	0x000e
        /*0062*/ 	.short	0x0060
        /*0064*/ 	.byte	0x00, 0xf0, 0x21, 0x00


	//----- nvinfo : EIATTR_KPARAM_INFO
	.align		4
.L_12431:
        /*0068*/ 	.byte	0x04, 0x17
        /*006a*/ 	.short	(.L_12433 - .L_12432)
.L_12432:
        /*006c*/ 	.word	0x00000000
        /*0070*/ 	.short	0x000d
        /*0072*/ 	.short	0x0058
        /*0074*/ 	.byte	0x00, 0xf0, 0x21, 0x00


	//----- nvinfo : EIATTR_KPARAM_INFO
	.align		4
.L_12433:
        /*0078*/ 	.byte	0x04, 0x17
        /*007a*/ 	.short	(.L_12435 - .L_12434)
.L_12434:
        /*007c*/ 	.word	0x00000000
        /*0080*/ 	.short	0x000c
        /*0082*/ 	.short	0x0050
        /*0084*/ 	.byte	0x00, 0xf0, 0x11, 0x00


	//----- nvinfo : EIATTR_KPARAM_INFO
	.align		4
.L_12435:
        /*0088*/ 	.byte	0x04, 0x17
        /*008a*/ 	.short	(.L_12437 - .L_12436)
.L_12436:
        /*008c*/ 	.word	0x00000000
        /*0090*/ 	.short	0x000b
        /*0092*/ 	.short	0x004c
        /*0094*/ 	.byte	0x00, 0xf0, 0x11, 0x00


	//----- nvinfo : EIATTR_KPARAM_INFO
	.align		4
.L_12437:
        /*0098*/ 	.byte	0x04, 0x17
        /*009a*/ 	.short	(.L_12439 - .L_12438)
.L_12438:
        /*009c*/ 	.word	0x00000000
        /*00a0*/ 	.short	0x000a
        /*00a2*/ 	.short	0x0048
        /*00a4*/ 	.byte	0x00, 0xf0, 0x11, 0x00


	//----- nvinfo : EIATTR_KPARAM_INFO
	.align		4
.L_12439:
        /*00a8*/ 	.byte	0x04, 0x17
        /*00aa*/ 	.short	(.L_12441 - .L_12440)
.L_12440:
        /*00ac*/ 	.word	0x00000000
        /*00b0*/ 	.short	0x0009
        /*00b2*/ 	.short	0x0040
        /*00b4*/ 	.byte	0x00, 0xf0, 0x21, 0x00


	//----- nvinfo : EIATTR_KPARAM_INFO
	.align		4
.L_12441:
        /*00b8*/ 	.byte	0x04, 0x17
        /*00ba*/ 	.short	(.L_12443 - .L_12442)
.L_12442:
        /*00bc*/ 	.word	0x00000000
        /*00c0*/ 	.short	0x0008
        /*00c2*/ 	.short	0x0038
        /*00c4*/ 	.byte	0x00, 0xf0, 0x11, 0x00


	//----- nvinfo : EIATTR_KPARAM_INFO
	.align		4
.L_12443:
        /*00c8*/ 	.byte	0x04, 0x17
        /*00ca*/ 	.short	(.L_12445 - .L_12444)
.L_12444:
        /*00cc*/ 	.word	0x00000000
        /*00d0*/ 	.short	0x0007
        /*00d2*/ 	.short	0x0030
        /*00d4*/ 	.byte	0x00, 0xf0, 0x21, 0x00


	//----- nvinfo : EIATTR_KPARAM_INFO
	.align		4
.L_12445:
        /*00d8*/ 	.byte	0x04, 0x17
        /*00da*/ 	.short	(.L_12447 - .L_12446)
.L_12446:
        /*00dc*/ 	.word	0x00000000
        /*00e0*/ 	.short	0x0006
        /*00e2*/ 	.short	0x0028
        /*00e4*/ 	.byte	0x00, 0xf0, 0x21, 0x00


	//----- nvinfo : EIATTR_KPARAM_INFO
	.align		4
.L_12447:
        /*00e8*/ 	.byte	0x04, 0x17
        /*00ea*/ 	.short	(.L_12449 - .L_12448)
.L_12448:
        /*00ec*/ 	.word	0x00000000
        /*00f0*/ 	.short	0x0005
        /*00f2*/ 	.short	0x0024
        /*00f4*/ 	.byte	0x00, 0xf0, 0x11, 0x00


	//----- nvinfo : EIATTR_KPARAM_INFO
	.align		4
.L_12449:
        /*00f8*/ 	.byte	0x04, 0x17
        /*00fa*/ 	.short	(.L_12451 - .L_12450)
.L_12450:
        /*00fc*/ 	.word	0x00000000
        /*0100*/ 	.short	0x0004
        /*0102*/ 	.short	0x0020
        /*0104*/ 	.byte	0x00, 0xf0, 0x11, 0x00


	//----- nvinfo : EIATTR_KPARAM_INFO
	.align		4
.L_12451:
        /*0108*/ 	.byte	0x04, 0x17
        /*010a*/ 	.short	(.L_12453 - .L_12452)
.L_12452:
        /*010c*/ 	.word	0x00000000
        /*0110*/ 	.short	0x0003
        /*0112*/ 	.short	0x0018
        /*0114*/ 	.byte	0x00, 0xf0, 0x21, 0x00


	//----- nvinfo : EIATTR_KPARAM_INFO
	.align		4
.L_12453:
        /*0118*/ 	.byte	0x04, 0x17
        /*011a*/ 	.short	(.L_12455 - .L_12454)
.L_12454:
        /*011c*/ 	.word	0x00000000
        /*0120*/ 	.short	0x0002
        /*0122*/ 	.short	0x0010
        /*0124*/ 	.byte	0x00, 0xf0, 0x21, 0x00


	//----- nvinfo : EIATTR_KPARAM_INFO
	.align		4
.L_12455:
        /*0128*/ 	.byte	0x04, 0x17
        /*012a*/ 	.short	(.L_12457 - .L_12456)
.L_12456:
        /*012c*/ 	.word	0x00000000
        /*0130*/ 	.short	0x0001
        /*0132*/ 	.short	0x0008
        /*0134*/ 	.byte	0x00, 0xf0, 0x21, 0x00


	//----- nvinfo : EIATTR_KPARAM_INFO
	.align		4
.L_12457:
        /*0138*/ 	.byte	0x04, 0x17
        /*013a*/ 	.short	(.L_12459 - .L_12458)
.L_12458:
        /*013c*/ 	.word	0x00000000
        /*0140*/ 	.short	0x0000
        /*0142*/ 	.short	0x0000
        /*0144*/ 	.byte	0x00, 0xf0, 0x21, 0x00


	//----- nvinfo : EIATTR_SPARSE_MMA_MASK
	.align		4
.L_12459:
        /*0148*/ 	.byte	0x03, 0x50
        /*014a*/ 	.short	0x0000


	//----- nvinfo : EIATTR_MAXREG_COUNT
	.align		4
        /*014c*/ 	.byte	0x03, 0x1b
        /*014e*/ 	.short	0x00ff


	//----- nvinfo : EIATTR_NUM_BARRIERS
	.align		4
        /*0150*/ 	.byte	0x02, 0x4c
        /*0152*/ 	.byte	0x01
	.zero		1


	//----- nvinfo : EIATTR_EXTERNS
	.align		4
        /*0154*/ 	.byte	0x04, 0x0f
        /*0156*/ 	.short	(.L_12461 - .L_12460)


	//   ....[0]....
	.align		4
.L_12460:
        /*0158*/ 	.word	index@(__assertfail)


	//----- nvinfo : EIATTR_MERCURY_ISA_VERSION
	.align		4
.L_12461:
        /*015c*/ 	.byte	0x03, 0x5f
        /*015e*/ 	.short	0x0101


	//----- nvinfo : EIATTR_COOP_GROUP_MASK_REGIDS
	.align		4
        /*0160*/ 	.byte	0x04, 0x29
        /*0162*/ 	.short	(.L_12463 - .L_12462)


	//   ....[0]....
.L_12462:
        /*0164*/ 	.word	0xffffffff


	//   ....[1]....
        /*0168*/ 	.word	0xffffffff


	//   ....[2]....
        /*016c*/ 	.word	0xffffffff


	//   ....[3]....
        /*0170*/ 	.word	0xffffffff


	//   ....[4]....
        /*0174*/ 	.word	0xffffffff


	//   ....[5]....
        /*0178*/ 	.word	0xffffffff


	//   ....[6]....
        /*017c*/ 	.word	0xffffffff


	//   ....[7]....
        /*0180*/ 	.word	0xffffffff


	//   ....[8]....
        /*0184*/ 	.word	0xffffffff


	//   ....[9]....
        /*0188*/ 	.word	0xffffffff


	//   ....[10]....
        /*018c*/ 	.word	0xffffffff


	//   ....[11]....
        /*0190*/ 	.word	0xffffffff


	//   ....[12]....
        /*0194*/ 	.word	0xffffffff


	//   ....[13]....
        /*0198*/ 	.word	0xffffffff


	//   ....[14]....
        /*019c*/ 	.word	0xffffffff


	//   ....[15]....
        /*01a0*/ 	.word	0xffffffff


	//   ....[16]....
        /*01a4*/ 	.word	0x0500000f


	//   ....[17]....
        /*01a8*/ 	.word	0x0500000f


	//   ....[18]....
        /*01ac*/ 	.word	0x0500000f


	//   ....[19]....
        /*01b0*/ 	.word	0x0500000f


	//   ....[20]....
        /*01b4*/ 	.word	0x0500000f


	//----- nvinfo : EIATTR_COOP_GROUP_INSTR_OFFSETS
	.align		4
.L_12463:
        /*01b8*/ 	.byte	0x04, 0x28
        /*01ba*/ 	.short	(.L_12465 - .L_12464)


	//   ....[0]....
.L_12464:
        /*01bc*/ 	.word	0x00000790


	//   ....[1]....
        /*01c0*/ 	.word	0x000007c0


	//   ....[2]....
        /*01c4*/ 	.word	0x000007e0


	//   ....[3]....
        /*01c8*/ 	.word	0x00000800


	//   ....[4]....
        /*01cc*/ 	.word	0x00000820


	//   ....[5]....
        /*01d0*/ 	.word	0x00000970


	//   ....[6]....
        /*01d4*/ 	.word	0x00000990


	//   ....[7]....
        /*01d8*/ 	.word	0x000009b0


	//   ....[8]....
        /*01dc*/ 	.word	0x000017f0


	//   ....[9]....
        /*01e0*/ 	.word	0x00001870


	//   ....[10]....
        /*01e4*/ 	.word	0x000018d0


	//   ....[11]....
        /*01e8*/ 	.word	0x00001920


	//   ....[12]....
        /*01ec*/ 	.word	0x00001960


	//   ....[13]....
        /*01f0*/ 	.word	0x000019b0


	//   ....[14]....
        /*01f4*/ 	.word	0x000019d0


	//   ....[15]....
        /*01f8*/ 	.word	0x000019f0


	//   ....[16]....
        /*01fc*/ 	.word	0x00003c40


	//   ....[17]....
        /*0200*/ 	.word	0x00003ca0


	//   ....[18]....
        /*0204*/ 	.word	0x00003d00


	//   ....[19]....
        /*0208*/ 	.word	0x00003d60


	//   ....[20]....
        /*020c*/ 	.word	0x00003dc0


	//----- nvinfo : EIATTR_SYSCALL_OFFSETS
	.align		4
.L_12465:
        /*0210*/ 	.byte	0x04, 0x46
        /*0212*/ 	.short	(.L_12467 - .L_12466)


	//   ....[0]....
.L_12466:
        /*0214*/ 	.word	0x00003bd0


	//----- nvinfo : EIATTR_EXIT_INSTR_OFFSETS
	.align		4
.L_12467:
        /*0218*/ 	.byte	0x04, 0x1c
        /*021a*/ 	.short	(.L_12469 - .L_12468)


	//   ....[0]....
.L_12468:
        /*021c*/ 	.word	0x00002ef0


	//   ....[1]....
        /*0220*/ 	.word	0x00002f00


	//   ....[2]....
        /*0224*/ 	.word	0x00003ad0


	//   ....[3]....
        /*0228*/ 	.word	0x00003be0


	//----- nvinfo : EIATTR_CRS_STACK_SIZE
	.align		4
.L_12469:
        /*022c*/ 	.byte	0x04, 0x1e
        /*022e*/ 	.short	(.L_12471 - .L_12470)
.L_12470:
        /*0230*/ 	.word	0x00000000


	//----- nvinfo : EIATTR_CBANK_PARAM_SIZE
	.align		4
.L_12471:
        /*0234*/ 	.byte	0x03, 0x19
        /*0236*/ 	.short	0x007c


	//----- nvinfo : EIATTR_PARAM_CBANK
	.align		4
        /*0238*/ 	.byte	0x04, 0x0a
        /*023a*/ 	.short	(.L_12473 - .L_12472)
	.align		4
.L_12472:
        /*023c*/ 	.word	index@(.nv.constant0._ZN4vllm25paged_attention_v1_kernelI13__nv_bfloat16hLi192ELi32ELi128ELNS_18Fp8KVCacheDataTypeE1ELb0EEEvPT_PKS3_PKT0_S9_ifPKiSB_iPKfiiiSD_SD_iiiii)
        /*0240*/ 	.short	0x0210
        /*0242*/ 	.short	0x007c


	//----- nvinfo : EIATTR_SW_WAR
	.align		4
.L_12473:
        /*0244*/ 	.byte	0x04, 0x36
        /*0246*/ 	.short	(.L_12475 - .L_12474)
.L_12474:
        /*0248*/ 	.word	0x00000008
.L_12475:


//--------------------- .nv.info._ZN4vllm25paged_attention_v1_kernelI13__nv_bfloat16hLi128ELi32ELi128ELNS_18Fp8KVCacheDataTypeE1ELb0EEEvPT_PKS3_PKT0_S9_ifPKiSB_iPKfiiiSD_SD_iiiii --------------------------
	.section	.nv.info._ZN4vllm25paged_attention_v1_kernelI13__nv_bfloat16hLi128ELi32ELi128ELNS_18Fp8KVCacheDataTypeE1ELb0EEEvPT_PKS3_PKT0_S9_ifPKiSB_iPKfiiiSD_SD_iiiii,"",@"SHT_CUDA_INFO"
	.sectionflags	@""
	.align	4


	//----- nvinfo : EIATTR_CUDA_API_VERSION
	.align		4
        /*0000*/ 	.byte	0x04, 0x37
        /*0002*/ 	.short	(.L_12477 - .L_12476)
.L_12476:
        /*0004*/ 	.word	0x00000082


	//----- nvinfo : EIATTR_KPARAM_INFO
	.align		4
.L_12477:
        /*0008*/ 	.byte	0x04, 0x17
        /*000a*/ 	.short	(.L_12479 - .L_12478)
.L_12478:
        /*000c*/ 	.word	0x00000000
        /*0010*/ 	.short	0x0013
        /*0012*/ 	.short	0x0078
        /*0014*/ 	.byte	0x00, 0xf0, 0x11, 0x00


	//----- nvinfo : EIATTR_KPARAM_INFO
	.align		4
.L_12479:
        /*0018*/ 	.byte	0x04, 0x17
        /*001a*/ 	.short	(.L_12481 - .L_12480)
.L_12480:
        /*001c*/ 	.word	0x00000000
        /*0020*/ 	.short	0x0012
        /*0022*/ 	.short	0x0074
        /*0024*/ 	.byte	0x00, 0xf0, 0x11, 0x00


	//----- nvinfo : EIATTR_KPARAM_INFO
	.align		4
.L_12481:
        /*0028*/ 	.byte	0x04, 0x17
        /*002a*/ 	.short	(.L_12483 - .L_12482)
.L_12482:
        /*002c*/ 	.word	0x00000000
        /*0030*/ 	.short	0x0011
        /*0032*/ 	.short	0x0070
        /*0034*/ 	.byte	0x00, 0xf0, 0x11, 0x00


	//----- nvinfo : EIATTR_KPARAM_INFO
	.align		4
.L_12483:
        /*0038*/ 	.byte	0x04, 0x17
        /*003a*/ 	.short	(.L_12485 - .L_12484)
.L_12484:
        /*003c*/ 	.word	0x00000000
        /*0040*/ 	.short	0x0010
        /*0042*/ 	.short	0x006c
        /*0044*/ 	.byte	0x00, 0xf0, 0x11, 0x00


	//----- nvinfo : EIATTR_KPARAM_INFO
	.align		4
.L_12485:
        /*0048*/ 	.byte	0x04, 0x17
        /*004a*/ 	.short	(.L_12487 - .L_12486)
.L_12486:
        /*004c*/ 	.word	0x00000000
        /*0050*/ 	.short	0x000f
        /*0052*/ 	.short	0x0068
        /*0054*/ 	.byte	0x00, 0xf0, 0x11, 0x00


	//----- nvinfo : EIATTR_KPARAM_INFO
	.align		4
.L_12487:
        /*0058*/ 	.byte	0x04, 0x17
        /*005a*/ 	.short	(.L_12489 - .L_12488)
.L_12488:
        /*005c*/ 	.word	0x00000000
        /*0060*/ 	.short	0x000e
        /*0062*/ 	.short	0x0060
        /*0064*/ 	.byte	0x00, 0xf0, 0x21, 0x00


	//----- nvinfo : EIATTR_KPARAM_INFO
	.align		4
.L_12489:
        /*0068*/ 	.byte	0x04, 0x17
        /*006a*/ 	.short	(.L_12491 - .L_12490)
.L_12490:
        /*006c*/ 	.word	0x00000000
        /*0070*/ 	.short	0x000d
        /*0072*/ 	.short	0x0058
        /*0074*/ 	.byte	0x00, 0xf0, 0x21, 0x00


	//----- nvinfo : EIATTR_KPARAM_INFO
	.align		4
.L_12491:
        /*0078*/ 	.byte	0x04, 0x17
        /*007a*/ 	.short	(.L_12493 - .L_12492)
.L_12492:
        /*007c*/ 	.word	0x00000000
        /*0080*/ 	.short	0x000c
        /*0082*/ 	.short	0x0050
        /*0084*/ 	.byte	0x00, 0xf0, 0x11, 0x00


	//----- nvinfo : EIATTR_KPARAM_INFO
	.align		4
.L_12493:
        /*0088*/ 	.byte	0x04, 0x17
        /*008a*/ 	.short	(.L_12495 - .L_12494)
.L_12494:
        /*008c*/ 	.word	0x00000000
        /*0090*/ 	.short	0x000b
        /*0092*/ 	.short	0x004c
        /*0094*/ 	.byte	0x00, 0xf0, 0x11, 0x00


	//----- nvinfo : EIATTR_KPARAM_INFO
	.align		4
.L_12495:
        /*0098*/ 	.byte	0x04, 0x17
        /*009a*/ 	.short	(.L_12497 - .L_12496)
.L_12496:
        /*009c*/ 	.word	0x00000000
        /*00a0*/ 	.short	0x000a
        /*00a2*/ 	.short	0x0048
        /*00a4*/ 	.byte	0x00, 0xf0, 0x11, 0x00


	//----- nvinfo : EIATTR_KPARAM_INFO
	.align		4
.L_12497:
        /*00a8*/ 	.byte	0x04, 0x17
        /*00aa*/ 	.short	(.L_12499 - .L_12498)
.L_12498:
        /*00ac*/ 	.word	0x00000000
        /*00b0*/ 	.short	0x0009
        /*00b2*/ 	.short	0x0040
        /*00b4*/ 	.byte	0x00, 0xf0, 0x21, 0x00


	//----- nvinfo : EIATTR_KPARAM_INFO
	.align		4
.L_12499:
        /*00b8*/ 	.byte	0x04, 0x17
        /*00ba*/ 	.short	(.L_12501 - .L_12500)
.L_12500:
        /*00bc*/ 	.word	0x00000000
        /*00c0*/ 	.short	0x0008
        /*00c2*/ 	.short	0x0038
        /*00c4*/ 	.byte	0x00, 0xf0, 0x11, 0x00


	//----- nvinfo : EIATTR_KPARAM_INFO
	.align		4
.L_12501:
        /*00c8*/ 	.byte	0x04, 0x17
        /*00ca*/ 	.short	(.L_12503 - .L_12502)
.L_12502:
        /*00cc*/ 	.word	0x00000000
        /*00d0*/ 	.short	0x0007
        /*00d2*/ 	.short	0x0030
        /*00d4*/ 	.byte	0x00, 0xf0, 0x21, 0x00


	//----- nvinfo : EIATTR_KPARAM_INFO
	.align		4
.L_12503:
        /*00d8*/ 	.byte	0x04, 0x17
        /*00da*/ 	.short	(.L_12505 - .L_12504)
.L_12504:
        /*00dc*/ 	.word	0x00000000
        /*00e0*/ 	.short	0x0006
        /*00e2*/ 	.short	0x0028
        /*00e4*/ 	.byte	0x00, 0xf0, 0x21, 0x00


	//----- nvinfo : EIATTR_KPARAM_INFO
	.align		4
.L_12505:
        /*00e8*/ 	.byte	0x04, 0x17
        /*00ea*/ 	.short	(.L_12507 - .L_12506)
.L_12506:
        /*00ec*/ 	.word	0x00000000
        /*00f0*/ 	.short	0x0005
        /*00f2*/ 	.short	0x0024
        /*00f4*/ 	.byte	0x00, 0xf0, 0x11, 0x00


	//----- nvinfo : EIATTR_KPARAM_INFO
	.align		4
.L_12507:
        /*00f8*/ 	.byte	0x04, 0x17
        /*00fa*/ 	.short	(.L_12509 - .L_12508)
.L_12508:
        /*00fc*/ 	.word	0x00000000
        /*0100*/ 	.short	0x0004
        /*0102*/ 	.short	0x0020
        /*0104*/ 	.byte	0x00, 0xf0, 0x11, 0x00


	//----- nvinfo : EIATTR_KPARAM_INFO
	.align		4
.L_12509:
        /*0108*/ 	.byte	0x04, 0x17
        /*010a*/ 	.short	(.L_12511 - .L_12510)
.L_12510:
        /*010c*/ 	.word	0x00000000
        /*0110*/ 	.short	0x0003
        /*0112*/ 	.short	0x0018
        /*0114*/ 	.byte	0x00, 0xf0, 0x21, 0x00


	//----- nvinfo : EIATTR_KPARAM_INFO
	.align		4
.L_12511:
        /*0118*/ 	.byte	0x04, 0x17
        /*011a*/ 	.short	(.L_12513 - .L_12512)
.L_12512:
        /*011c*/ 	.word	0x00000000
        /*0120*/ 	.short	0x0002
        /*0122*/ 	.short	0x0010
        /*0124*/ 	.byte	0x00, 0xf0, 0x21, 0x00


	//----- nvinfo : EIATTR_KPARAM_INFO
	.align		4
.L_12513:
        /*0128*/ 	.byte	0x04, 0x17
        /*012a*/ 	.short	(.L_12515 - .L_12514)
.L_12514:
        /*012c*/ 	.word	0x00000000
        /*0130*/ 	.short	0x0001
        /*0132*/ 	.short	0x0008
        /*0134*/ 	.byte	0x00, 0xf0, 0x21, 0x00


	//----- nvinfo : EIATTR_KPARAM_INFO
	.align		4
.L_12515:
        /*0138*/ 	.byte	0x04, 0x17
        /*013a*/ 	.short	(.L_12517 - .L_12516)
.L_12516:
        /*013c*/ 	.word	0x00000000
        /*0140*/ 	.short	0x0000
        /*0142*/ 	.short	0x0000
        /*0144*/ 	.byte	0x00, 0xf0, 0x21, 0x00


	//----- nvinfo : EIATTR_SPARSE_MMA_MASK
	.align		4
.L_12517:
        /*0148*/ 	.byte	0x03, 0x50
        /*014a*/ 	.short	0x0000


	//----- nvinfo : EIATTR_MAXREG_COUNT
	.align		4
        /*014c*/ 	.byte	0x03, 0x1b
        /*014e*/ 	.short	0x00ff


	//----- nvinfo : EIATTR_NUM_BARRIERS
	.align		4
        /*0150*/ 	.byte	0x02, 0x4c
        /*0152*/ 	.byte	0x01
	.zero		1


	//----- nvinfo : EIATTR_EXTERNS
	.align		4
        /*0154*/ 	.byte	0x04, 0x0f
        /*0156*/ 	.short	(.L_12519 - .L_12518)


	//   ....[0]....
	.align		4
.L_12518:
        /*0158*/ 	.word	index@(__assertfail)


	//----- nvinfo : EIATTR_MERCURY_ISA_VERSION
	.align		4
.L_12519:
        /*015c*/ 	.byte	0x03, 0x5f
        /*015e*/ 	.short	0x0101


	//----- nvinfo : EIATTR_COOP_GROUP_MASK_REGIDS
	.align		4
        /*0160*/ 	.byte	0x04, 0x29
        /*0162*/ 	.short	(.L_12521 - .L_12520)


	//   ....[0]....
.L_12520:
        /*0164*/ 	.word	0xffffffff


	//   ....[1]....
        /*0168*/ 	.word	0xffffffff


	//   ....[2]....
        /*016c*/ 	.word	0xffffffff


	//   ....[3]....
        /*0170*/ 	.word	0xffffffff


	//   ....[4]....
        /*0174*/ 	.word	0xffffffff


	//   ....[5]....
        /*0178*/ 	.word	0xffffffff


	//   ....[6]....
        /*017c*/ 	.word	0xffffffff


	//   ....[7]....
        /*0180*/ 	.word	0xffffffff


	//   ....[8]....
        /*0184*/ 	.word	0xffffffff


	//   ....[9]....
        /*0188*/ 	.word	0xffffffff


	//   ....[10]....
        /*018c*/ 	.word	0xffffffff


	//   ....[11]....
        /*0190*/ 	.word	0xffffffff


	//   ....[12]....
        /*0194*/ 	.word	0xffffffff


	//   ....[13]....
        /*0198*/ 	.word	0xffffffff


	//   ....[14]....
        /*019c*/ 	.word	0xffffffff


	//   ....[15]....
        /*01a0*/ 	.word	0xffffffff


	//   ....[16]....
        /*01a4*/ 	.word	0x0500000f


	//   ....[17]....
        /*01a8*/ 	.word	0x0500000f


	//   ....[18]....
        /*01ac*/ 	.word	0x0500000f


	//   ....[19]....
        /*01b0*/ 	.word	0x0500000f


	//   ....[20]....
        /*01b4*/ 	.word	0x0500000f


	//----- nvinfo : EIATTR_COOP_GROUP_INSTR_OFFSETS
	.align		4
.L_12521:
        /*01b8*/ 	.byte	0x04, 0x28
        /*01ba*/ 	.short	(.L_12523 - .L_12522)


	//   ....[0]....
.L_12522:
        /*01bc*/ 	.word	0x00000750


	//   ....[1]....
        /*01c0*/ 	.word	0x00000780


	//   ....[2]....
        /*01c4*/ 	.word	0x000007a0


	//   ....[3]....
        /*01c8*/ 	.word	0x000007c0


	//   ....[4]....
        /*01cc*/ 	.word	0x000007e0


	//   ....[5]....
        /*01d0*/ 	.word	0x00000930


	//   ....[6]....
        /*01d4*/ 	.word	0x00000950


	//   ....[7]....
        /*01d8*/ 	.word	0x00000970


	//   ....[8]....
        /*01dc*/ 	.word	0x000017b0


	//   ....[9]....
        /*01e0*/ 	.word	0x00001830


	//   ....[10]....
        /*01e4*/ 	.word	0x00001890


	//   ....[11]....
        /*01e8*/ 	.word	0x000018e0


	//   ....[12]....
        /*01ec*/ 	.word	0x00001920


	//   ....[13]....
        /*01f0*/ 	.word	0x00001970


	//   ....[14]....
        /*01f4*/ 	.word	0x00001990


	//   ....[15]....
        /*01f8*/ 	.word	0x000019b0


	//   ....[16]....
        /*01fc*/ 	.word	0x00003560


	//   ....[17]....
        /*0200*/ 	.word	0x000035c0


	//   ....[18]....
        /*0204*/ 	.word	0x00003620


	//   ....[19]....
        /*0208*/ 	.word	0x00003680


	//   ....[20]....
        /*020c*/ 	.word	0x000036e0


	//----- nvinfo : EIATTR_SYSCALL_OFFSETS
	.align		4
.L_12523:
        /*0210*/ 	.byte	0x04, 0x46
        /*0212*/ 	.short	(.L_12525 - .L_12524)


	//   ....[0]....
.L_12524:
        /*0214*/ 	.word	0x000034f0


	//----- nvinfo : EIATTR_EXIT_INSTR_OFFSETS
	.align		4
.L_12525:
        /*0218*/ 	.byte	0x04, 0x1c
        /*021a*/ 	.short	(.L_12527 - .L_12526)


	//   ....[0]....
.L_12526:
        /*021c*/ 	.word	0x00002bc0


	//   ....[1]....
        /*0220*/ 	.word	0x00002cb0


	//   ....[2]....
        /*0224*/ 	.word	0x000033f0


	//   ....[3]....
        /*0228*/ 	.word	0x00003500


	//----- nvinfo : EIATTR_CRS_STACK_SIZE
	.align		4
.L_12527:
        /*022c*/ 	.byte	0x04, 0x1e
        /*022e*/ 	.short	(.L_12529 - .L_12528)
.L_12528:
        /*0230*/ 	.word	0x00000000


	//----- nvinfo : EIATTR_CBANK_PARAM_SIZE
	.align		4
.L_12529:
        /*0234*/ 	.byte	0x03, 0x19
        /*0236*/ 	.short	0x007c


	//----- nvinfo : EIATTR_PARAM_CBANK
	.align		4
        /*0238*/ 	.byte	0x04, 0x0a
        /*023a*/ 	.short	(.L_12531 - .L_12530)
	.align		4
.L_12530:
        /*023c*/ 	.word	index@(.nv.constant0._ZN4vllm25paged_attention_v1_kernelI13__nv_bfloat16hLi128ELi32ELi128ELNS_18Fp8KVCacheDataTypeE1ELb0EEEvPT_PKS3_PKT0_S9_ifPKiSB_iPKfiiiSD_SD_iiiii)
        /*0240*/ 	.short	0x0210
        /*0242*/ 	.short	0x007c


	//----- nvinfo : EIATTR_SW_WAR
	.align		4
.L_12531:
        /*0244*/ 	.byte	0x04, 0x36
        /*0246*/ 	.short	(.L_12533 - .L_12532)
.L_12532:
        /*0248*/ 	.word	0x00000008
.L_12533:


//--------------------- .nv.info._ZN4vllm25paged_attention_v1_kernelI13__nv_bfloat16hLi120ELi32ELi128ELNS_18Fp8KVCacheDataTypeE1ELb0EEEvPT_PKS3_PKT0_S9_ifPKiSB_iPKfiiiSD_SD_iiiii --------------------------
	.section	.nv.info._ZN4vllm25paged_attention_v1_kernelI13__nv_bfloat16hLi120ELi32ELi128ELNS_18Fp8KVCacheDataTypeE1ELb0EEEvPT_PKS3_PKT0_S9_ifPKiSB_iPKfiiiSD_SD_iiiii,"",@"SHT_CUDA_INFO"
	.sectionflags	@""
	.align	4


	//----- nvinfo : EIATTR_CUDA_API_VERSION
	.align		4
        /*0000*/ 	.byte	0x04, 0x37
        /*0002*/ 	.short	(.L_12535 - .L_12534)
.L_12534:
        /*0004*/ 	.word	0x00000082


	//----- nvinfo : EIATTR_KPARAM_INFO
	.align		4
.L_12535:
        /*0008*/ 	.byte	0x04, 0x17
        /*000a*/ 	.short	(.L_12537 - .L_12536)
.L_12536:
        /*000c*/ 	.word	0x00000000
        /*0010*/ 	.short	0x0013
        /*0012*/ 	.short	0x0078
        /*0014*/ 	.byte	0x00, 0xf0, 0x11, 0x00


	//----- nvinfo : EIATTR_KPARAM_INFO
	.align		4
.L_12537:
        /*0018*/ 	.byte	0x04, 0x17
        /*001a*/ 	.short	(.L_12539 - .L_12538)
.L_12538:
        /*001c*/ 	.word	0x00000000
        /*0020*/ 	.short	0x0012
        /*0022*/ 	.short	0x0074
        /*0024*/ 	.byte	0x00, 0xf0, 0x11, 0x00


	//----- nvinfo : EIATTR_KPARAM_INFO
	.align		4
.L_12539:
        /*0028*/ 	.byte	0x04, 0x17
        /*002a*/ 	.short	(.L_12541 - .L_12540)
.L_12540:
        /*002c*/ 	.word	0x00000000
        /*0030*/ 	.short	0x0011
        /*0032*/ 	.short	0x0070
        /*0034*/ 	.byte	0x00, 0xf0, 0x11, 0x00


	//----- nvinfo : EIATTR_KPARAM_INFO
	.align		4
.L_12541:
        /*0038*/ 	.byte	0x04, 0x17
        /*003a*/ 	.short	(.L_12543 - .L_12542)
.L_12542:
        /*003c*/ 	.word	0x00000000
        /*0040*/ 	.short	0x0010
        /*0042*/ 	.short	0x006c
        /*0044*/ 	.byte	0x00, 0xf0, 0x11, 0x00


	//----- nvinfo : EIATTR_KPARAM_INFO
	.align		4
.L_12543:
        /*0048*/ 	.byte	0x04, 0x17
        /*004a*/ 	.short	(.L_12545 - .L_12544)
.L_12544:
        /*004c*/ 	.word	0x00000000
        /*0050*/ 	.short	0x000f
        /*0052*/ 	.short	0x0068
        /*0054*/ 	.byte	0x00, 0xf0, 0x11, 0x00


	//----- nvinfo : EIATTR_KPARAM_INFO
	.align		4
.L_12545:
        /*0058*/ 	.byte	0x04, 0x17
        /*005a*/ 	.short	(.L_12547 - .L_12546)
.L_12546:
        /*005c*/ 	.word	0x00000000
        /*0060*/ 	.short	0x000e
        /*0062*/ 	.short	0x0060
        /*0064*/ 	.byte	0x00, 0xf0, 0x21, 0x00


	//----- nvinfo : EIATTR_KPARAM_INFO
	.align		4
.L_12547:
        /*0068*/ 	.byte	0x04, 0x17
        /*006a*/ 	.short	(.L_12549 - .L_12548)
.L_12548:
        /*006c*/ 	.word	0x00000000
        /*0070*/ 	.short	0x000d
        /*0072*/ 	.short	0x0058
        /*0074*/ 	.byte	0x00, 0xf0, 0x21, 0x00


	//----- nvinfo : EIATTR_KPARAM_INFO
	.align		4
.L_12549:
        /*0078*/ 	.byte	0x04, 0x17
        /*007a*/ 	.short	(.L_12551 - .L_12550)
.L_12550:
        /*007c*/ 	.word	0x00000000
        /*0080*/ 	.short	0x000c
        /*0082*/ 	.short	0x0050
        /*0084*/ 	.byte	0x00, 0xf0, 0x11, 0x00


	//----- nvinfo : EIATTR_KPARAM_INFO
	.align		4
.L_12551:
        /*0088*/ 	.byte	0x04, 0x17
        /*008a*/ 	.short	(.L_12553 - .L_12552)
.L_12552:
        /*008c*/ 	.word	0x00000000
        /*0090*/ 	.short	0x000b
        /*0092*/ 	.short	0x004c
        /*0094*/ 	.byte	0x00, 0xf0, 0x11, 0x00


	//----- nvinfo : EIATTR_KPARAM_INFO
	.align		4
.L_12553:
        /*0098*/ 	.byte	0x04, 0x17
        /*009a*/ 	.short	(.L_12555 - .L_12554)
.L_12554:
        /*009c*/ 	.word	0x00000000
        /*00a0*/ 	.short	0x000a
        /*00a2*/ 	.short	0x0048
        /*00a4*/ 	.byte	0x00, 0xf0, 0x11, 0x00


	//----- nvinfo : EIATTR_KPARAM_INFO
	.align		4
.L_12555:
        /*00a8*/ 	.byte	0x04, 0x17
        /*00aa*/ 	.short	(.L_12557 - .L_12556)
.L_12556:
        /*00ac*/ 	.word	0x00000000
        /*00b0*/ 	.short	0x0009
        /*00b2*/ 	.short	0x0040
        /*00b4*/ 	.byte	0x00, 0xf0, 0x21, 0x00


	//----- nvinfo : EIATTR_KPARAM_INFO
	.align		4
.L_12557:
        /*00b8*/ 	.byte	0x04, 0x17
        /*00ba*/ 	.short	(.L_12559 - .L_12558)
.L_12558:
        /*00bc*/ 	.word	0x00000000
        /*00c0*/ 	.short	0x0008
        /*00c2*/ 	.short	0x0038
        /*00c4*/ 	.byte	0x00, 0xf0, 0x11, 0x00


	//----- nvinfo : EIATTR_KPARAM_INFO
	.align		4
.L_12559:
        /*00c8*/ 	.byte	0x04, 0x17
        /*00ca*/ 	.short	(.L_12561 - .L_12560)
.L_12560:
        /*00cc*/ 	.word	0x00000000
        /*00d0*/ 	.short	0x0007
        /*00d2*/ 	.short	0x0030
        /*00d4*/ 	.byte	0x00, 0xf0, 0x21, 0x00


	//----- nvinfo : EIATTR_KPARAM_INFO
	.align		4
.L_12561:
        /*00d8*/ 	.byte	0x04, 0x17
        /*00da*/ 	.short	(.L_12563 - .L_12562)
.L_12562:
        /*00dc*/ 	.word	0x00000000
        /*00e0*/ 	.short	0x0006
        /*00e2*/ 	.short	0x0028
        /*00e4*/ 	.byte	0x00, 0xf0, 0x21, 0x00


	//----- nvinfo : EIATTR_KPARAM_INFO
	.align		4
.L_12563:
        /*00e8*/ 	.byte	0x04, 0x17
        /*00ea*/ 	.short	(.L_12565 - .L_12564)
.L_12564:
        /*00ec*/ 	.word	0x00000000
        /*00f0*/ 	.short	0x0005
        /*00f2*/ 	.short	0x0024
        /*00f4*/ 	.byte	0x00, 0xf0, 0x11, 0x00


	//----- nvinfo : EIATTR_KPARAM_INFO
	.align		4
.L_12565:
        /*00f8*/ 	.byte	0x04, 0x17
        /*00fa*/ 	.short	(.L_12567 - .L_12566)
.L_12566:
        /*00fc*/ 	.word	0x00000000
        /*0100*/ 	.short	0x0004
        /*0102*/ 	.short	0x0020
        /*0104*/ 	.byte	0x00, 0xf0, 0x11, 0x00


	//----- nvinfo : EIATTR_KPARAM_INFO
	.align		4
.L_12567:
        /*0108*/ 	.byte	0x04, 0x17
        /*010a*/ 	.short	(.L_12569 - .L_12568)
.L_12568:
        /*010c*/ 	.word	0x00000000
        /*0110*/ 	.short	0x0003
        /*0112*/ 	.short	0x0018
        /*0114*/ 	.byte	0x00, 0xf0, 0x21, 0x00


	//----- nvinfo : EIATTR_KPARAM_INFO
	.align		4
.L_12569:
        /*0118*/ 	.byte	0x04, 0x17
        /*011a*/ 	.short	(.L_12571 - .L_12570)
.L_12570:
        /*011c*/ 	.word	0x00000000
        /*0120*/ 	.short	0x0002
        /*0122*/ 	.short	0x0010
        /*0124*/ 	.byte	0x00, 0xf0, 0x21, 0x00


	//----- nvinfo : EIATTR_KPARAM_INFO
	.align		4
.L_12571:
        /*0128*/ 	.byte	0x04, 0x17
        /*012a*/ 	.short	(.L_12573 - .L_12572)
.L_12572:
        /*012c*/ 	.word	0x00000000
        /*0130*/ 	.short	0x0001
        /*0132*/ 	.short	0x0008
        /*0134*/ 	.byte	0x00, 0xf0, 0x21, 0x00


	//----- nvinfo : EIATTR_KPARAM_INFO
	.align		4
.L_12573:
        /*0138*/ 	.byte	0x04, 0x17
        /*013a*/ 	.short	(.L_12575 - .L_12574)
.L_12574:
        /*013c*/ 	.word	0x00000000
        /*0140*/ 	.short	0x0000
        /*0142*/ 	.short	0x0000
        /*0144*/ 	.byte	0x00, 0xf0, 0x21, 0x00


	//----- nvinfo : EIATTR_SPARSE_MMA_MASK
	.align		4
.L_12575:
        /*0148*/ 	.byte	0x03, 0x50
        /*014a*/ 	.short	0x0000


	//----- nvinfo : EIATTR_MAXREG_COUNT
	.align		4
        /*014c*/ 	.byte	0x03, 0x1b
        /*014e*/ 	.short	0x00ff


	//----- nvinfo : EIATTR_NUM_BARRIERS
	.align		4
        /*0150*/ 	.byte	0x02, 0x4c
        /*0152*/ 	.byte	0x01
	.zero		1


	//----- nvinfo : EIATTR_EXTERNS
	.align		4
        /*0154*/ 	.byte	0x04, 0x0f
        /*0156*/ 	.short	(.L_12577 - .L_12576)


	//   ....[0]....
	.align		4
.L_12576:
        /*0158*/ 	.word	index@(__assertfail)


	//----- nvinfo : EIATTR_MERCURY_ISA_VERSION
	.align		4
.L_12577:
        /*015c*/ 	.byte	0x03, 0x5f
        /*015e*/ 	.short	0x0101


	//----- nvinfo : EIATTR_COOP_GROUP_MASK_REGIDS
	.align		4
        /*0160*/ 	.byte	0x04, 0x29
        /*0162*/ 	.short	(.L_12579 - .L_12578)


	//   ....[0]....
.L_12578:
        /*0164*/ 	.word	0xffffffff


	//   ....[1]....
        /*0168*/ 	.word	0xffffffff


	//   ....[2]....
        /*016c*/ 	.word	0xffffffff


	//   ....[3]....
        /*0170*/ 	.word	0xffffffff


	//   ....[4]....
        /*0174*/ 	.word	0xffffffff


	//   ....[5]....
        /*0178*/ 	.word	0xffffffff


	//   ....[6]....
        /*017c*/ 	.word	0xffffffff


	//   ....[7]....
        /*0180*/ 	.word	0xffffffff


	//   ....[8]....
        /*0184*/ 	.word	0xffffffff


	//   ....[9]....
        /*0188*/ 	.word	0xffffffff


	//   ....[10]....
        /*018c*/ 	.word	0xffffffff


	//   ....[11]....
        /*0190*/ 	.word	0xffffffff


	//   ....[12]....
        /*0194*/ 	.word	0xffffffff


	//   ....[13]....
        /*0198*/ 	.word	0xffffffff


	//   ....[14]....
        /*019c*/ 	.word	0xffffffff


	//   ....[15]....
        /*01a0*/ 	.word	0xffffffff


	//   ....[16]....
        /*01a4*/ 	.word	0x0500000f


	//   ....[17]....
        /*01a8*/ 	.word	0x0500000f


	//   ....[18]....
        /*01ac*/ 	.word	0x0500000f


	//   ....[19]....
        /*01b0*/ 	.word	0x0500000f


	//   ....[20]....
        /*01b4*/ 	.word	0x0500000f


	//----- nvinfo : EIATTR_COOP_GROUP_INSTR_OFFSETS
	.align		4
.L_12579:
        /*01b8*/ 	.byte	0x04, 0x28
        /*01ba*/ 	.short	(.L_12581 - .L_12580)


	//   ....[0]....
.L_12580:
        /*01bc*/ 	.word	0x00000750


	//   ....[1]....
        /*01c0*/ 	.word	0x00000780


	//   ....[2]....
        /*01c4*/ 	.word	0x000007a0


	//   ....[3]....
        /*01c8*/ 	.word	0x000007c0


	//   ....[4]....
        /*01cc*/ 	.word	0x000007e0


	//   ....[5]....
        /*01d0*/ 	.word	0x00000930


	//   ....[6]....
        /*01d4*/ 	.word	0x00000950


	//   ....[7]....
        /*01d8*/ 	.word	0x00000970


	//   ....[8]....
        /*01dc*/ 	.word	0x000017b0


	//   ....[9]....
        /*01e0*/ 	.word	0x00001840


	//   ....[10]....
        /*01e4*/ 	.word	0x00001890


	//   ....[11]....
        /*01e8*/ 	.word	0x000018f0


	//   ....[12]....
        /*01ec*/ 	.word	0x00001920


	//   ....[13]....
        /*01f0*/ 	.word	0x00001970


	//   ....[14]....
        /*01f4*/ 	.word	0x00001990


	//   ....[15]....
        /*01f8*/ 	.word	0x000019b0


	//   ....[16]....
        /*01fc*/ 	.word	0x00003420


	//   ....[17]....
        /*0200*/ 	.word	0x00003480


	//   ....[18]....
        /*0204*/ 	.word	0x000034e0


	//   ....[19]....
        /*0208*/ 	.word	0x00003540


	//   ....[20]....
        /*020c*/ 	.word	0x000035a0


	//----- nvinfo : EIATTR_SYSCALL_OFFSETS
	.align		4
.L_12581:
        /*0210*/ 	.byte	0x04, 0x46
        /*0212*/ 	.short	(.L_12583 - .L_12582)


	//   ....[0]....
.L_12582:
        /*0214*/ 	.word	0x000033b0


	//----- nvinfo : EIATTR_EXIT_INSTR_OFFSETS
	.align		4
.L_12583:
        /*0218*/ 	.byte	0x04, 0x1c
        /*021a*/ 	.short	(.L_12585 - .L_12584)


	//   ....[0]....
.L_12584:
        /*021c*/ 	.word	0x00002b10


	//   ....[1]....
        /*0220*/ 	.word	0x00002bf0


	//   ....[2]....
        /*0224*/ 	.word	0x000032b0


	//   ....[3]....
        /*0228*/ 	.word	0x000033c0


	//----- nvinfo : EIATTR_CRS_STACK_SIZE
	.align		4
.L_12585:
        /*022c*/ 	.byte	0x04, 0x1e
        /*022e*/ 	.short	(.L_12587 - .L_12586)
.L_12586:
        /*0230*/ 	.word	0x00000000


	//----- nvinfo : EIATTR_CBANK_PARAM_SIZE
	.align		4
.L_12587:
        /*0234*/ 	.byte	0x03, 0x19
        /*0236*/ 	.short	0x007c


	//----- nvinfo : EIATTR_PARAM_CBANK
	.align		4
        /*0238*/ 	.byte	0x04, 0x0a
        /*023a*/ 	.short	(.L_12589 - .L_12588)
	.align		4
.L_12588:
        /*023c*/ 	.word	index@(.nv.constant0._ZN4vllm25paged_attention_v1_kernelI13__nv_bfloat16hLi120ELi32ELi128ELNS_18Fp8KVCacheDataTypeE1ELb0EEEvPT_PKS3_PKT0_S9_ifPKiSB_iPKfiiiSD_SD_iiiii)
        /*0240*/ 	.short	0x0210
        /*0242*/ 	.short	0x007c


	//----- nvinfo : EIATTR_SW_WAR
	.align		4
.L_12589:
        /*0244*/ 	.byte	0x04, 0x36
        /*0246*/ 	.short	(.L_12591 - .L_12590)
.L_12590:
        /*0248*/ 	.word	0x00000008
.L_12591:


//--------------------- .nv.info._ZN4vllm25paged_attention_v1_kernelI13__nv_bfloat16hLi112ELi32ELi128ELNS_18Fp8KVCacheDataTypeE1ELb0EEEvPT_PKS3_PKT0_S9_ifPKiSB_iPKfiiiSD_SD_iiiii --------------------------
	.section	.nv.info._ZN4vllm25paged_attention_v1_kernelI13__nv_bfloat16hLi112ELi32ELi128ELNS_18Fp8KVCacheDataTypeE1ELb0EEEvPT_PKS3_PKT0_S9_ifPKiSB_iPKfiiiSD_SD_iiiii,"",@"SHT_CUDA_INFO"
	.sectionflags	@""
	.align	4


	//----- nvinfo : EIATTR_CUDA_API_VERSION
	.align		4
        /*0000*/ 	.byte	0x04, 0x37
        /*0002*/ 	.short	(.L_12593 - .L_12592)
.L_12592:
        /*0004*/ 	.word	0x00000082


	//----- nvinfo : EIATTR_KPARAM_INFO
	.align		4
.L_12593:
        /*0008*/ 	.byte	0x04, 0x17
        /*000a*/ 	.short	(.L_12595 - .L_12594)
.L_12594:
        /*000c*/ 	.word	0x00000000
        /*0010*/ 	.short	0x0013
        /*0012*/ 	.short	0x0078
        /*0014*/ 	.byte	0x00, 0xf0, 0x11, 0x00


	//----- nvinfo : EIATTR_KPARAM_INFO
	.align		4
.L_12595:
        /*0018*/ 	.byte	0x04, 0x17
        /*001a*/ 	.short	(.L_12597 - .L_12596)
.L_12596:
        /*001c*/ 	.word	0x00000000
        /*0020*/ 	.short	0x0012
        /*0022*/ 	.short	0x0074
        /*0024*/ 	.byte	0x00, 0xf0, 0x11, 0x00


	//----- nvinfo : EIATTR_KPARAM_INFO
	.align		4
.L_12597:
        /*0028*/ 	.byte	0x04, 0x17
        /*002a*/ 	.short	(.L_12599 - .L_12598)
.L_12598:
        /*002c*/ 	.word	0x00000000
        /*0030*/ 	.short	0x0011
        /*0032*/ 	.short	0x0070
        /*0034*/ 	.byte	0x00, 0xf0, 0x11, 0x00


	//----- nvinfo : EIATTR_KPARAM_INFO
	.align		4
.L_12599:
        /*0038*/ 	.byte	0x04, 0x17
        /*003a*/ 	.short	(.L_12601 - .L_12600)
.L_12600:
        /*003c*/ 	.word	0x00000000
        /*0040*/ 	.short	0x0010
        /*0042*/ 	.short	0x006c
        /*0044*/ 	.byte	0x00, 0xf0, 0x11, 0x00


	//----- nvinfo : EIATTR_KPARAM_INFO
	.align		4
.L_12601:
        /*0048*/ 	.byte	0x04, 0x17
        /*004a*/ 	.short	(.L_12603 - .L_12602)
.L_12602:
        /*004c*/ 	.word	0x00000000
        /*0050*/ 	.short	0x000f
        /*0052*/ 	.short	0x0068
        /*0054*/ 	.byte	0x00, 0xf0, 0x11, 0x00


	//----- nvinfo : EIATTR_KPARAM_INFO
	.align		4
.L_12603:
        /*0058*/ 	.byte	0x04, 0x17
        /*005a*/ 	.short	(.L_12605 - .L_12604)
.L_12604:
        /*005c*/ 	.word	0x00000000
        /*0060*/ 	.short	0x000e
        /*0062*/ 	.short	0x0060
        /*0064*/ 	.byte	0x00, 0xf0, 0x21, 0x00


	//----- nvinfo : EIATTR_KPARAM_INFO
	.align		4
.L_12605:
        /*0068*/ 	.byte	0x04, 0x17
        /*006a*/ 	.short	(.L_12607 - .L_12606)
.L_12606:
        /*006c*/ 	.word	0x00000000
        /*0070*/ 	.short	0x000d
        /*0072*/ 	.short	0x0058
        /*0074*/ 	.byte	0x00, 0xf0, 0x21, 0x00


	//----- nvinfo : EIATTR_KPARAM_INFO
	.align		4
.L_12607:
        /*0078*/ 	.byte	0x04, 0x17
        /*007a*/ 	.short	(.L_12609 - .L_12608)
.L_12608:
        /*007c*/ 	.word	0x00000000
        /*0080*/ 	.short	0x000c
        /*0082*/ 	.short	0x0050
        /*0084*/ 	.byte	0x00, 0xf0, 0x11, 0x00


	//----- nvinfo : EIATTR_KPARAM_INFO
	.align		4
.L_12609:
        /*0088*/ 	.byte	0x04, 0x17
        /*008a*/ 	.short	(.L_12611 - .L_12610)
.L_12610:
        /*008c*/ 	.word	0x00000000
        /*0090*/ 	.short	0x000b
        /*0092*/ 	.short	0x004c
        /*0094*/ 	.byte	0x00, 0xf0, 0x11, 0x00


	//----- nvinfo : EIATTR_KPARAM_INFO
	.align		4
.L_12611:
        /*0098*/ 	.byte	0x04, 0x17
        /*009a*/ 	.short	(.L_12613 - .L_12612)
.L_12612:
        /*009c*/ 	.word	0x00000000
        /*00a0*/ 	.short	0x000a
        /*00a2*/ 	.short	0x0048
        /*00a4*/ 	.byte	0x00, 0xf0, 0x11, 0x00


	//----- nvinfo : EIATTR_KPARAM_INFO
	.align		4
.L_12613:
        /*00a8*/ 	.byte	0x04, 0x17
        /*00aa*/ 	.short	(.L_12615 - .L_12614)
.L_12614:
        /*00ac*/ 	.word	0x00000000
        /*00b0*/ 	.short	0x0009
        /*00b2*/ 	.short	0x0040
        /*00b4*/ 	.byte	0x00, 0xf0, 0x21, 0x00


	//----- nvinfo : EIATTR_KPARAM_INFO
	.align		4
.L_12615:
        /*00b8*/ 	.byte	0x04, 0x17
        /*00ba*/ 	.short	(.L_12617 - .L_12616)
.L_12616:
        /*00bc*/ 	.word	0x00000000
        /*00c0*/ 	.short	0x0008
        /*00c2*/ 	.short	0x0038
        /*00c4*/ 	.byte	0x00, 0xf0, 0x11, 0x00


	//----- nvinfo : EIATTR_KPARAM_INFO
	.align		4
.L_12617:
        /*00c8*/ 	.byte	0x04, 0x17
        /*00ca*/ 	.short	(.L_12619 - .L_12618)
.L_12618:
        /*00cc*/ 	.word	0x00000000
        /*00d0*/ 	.short	0x0007
        /*00d2*/ 	.short	0x0030
        /*00d4*/ 	.byte	0x00, 0xf0, 0x21, 0x00


	//----- nvinfo : EIATTR_KPARAM_INFO
	.align		4
.L_12619:
        /*00d8*/ 	.byte	0x04, 0x17
        /*00da*/ 	.short	(.L_12621 - .L_12620)
.L_12620:
        /*00dc*/ 	.word	0x00000000
        /*00e0*/ 	.short	0x0006
        /*00e2*/ 	.short	0x0028
        /*00e4*/ 	.byte	0x00, 0xf0, 0x21, 0x00


	//----- nvinfo : EIATTR_KPARAM_INFO
	.align		4
.L_12621:
        /*00e8*/ 	.byte	0x04, 0x17
        /*00ea*/ 	.short	(.L_12623 - .L_12622)
.L_12622:
        /*00ec*/ 	.word	0x00000000
        /*00f0*/ 	.short	0x0005
        /*00f2*/ 	.short	0x0024
        /*00f4*/ 	.byte	0x00, 0xf0, 0x11, 0x00


	//----- nvinfo : EIATTR_KPARAM_INFO
	.align		4
.L_12623:
        /*00f8*/ 	.byte	0x04, 0x17
        /*00fa*/ 	.short	(.L_12625 - .L_12624)
.L_12624:
        /*00fc*/ 	.word	0x00000000
        /*0100*/ 	.short	0x0004
        /*0102*/ 	.short	0x0020
        /*0104*/ 	.byte	0x00, 0xf0, 0x11, 0x00


	//----- nvinfo : EIATTR_KPARAM_INFO
	.align		4
.L_12625:
        /*0108*/ 	.byte	0x04, 0x17
        /*010a*/ 	.short	(.L_12627 - .L_12626)
.L_12626:
        /*010c*/ 	.word	0x00000000
        /*0110*/ 	.short	0x0003
        /*0112*/ 	.short	0x0018
        /*0114*/ 	.byte	0x00, 0xf0, 0x21, 0x00


	//----- nvinfo : EIATTR_KPARAM_INFO
	.align		4
.L_12627:
        /*0118*/ 	.byte	0x04, 0x17
        /*011a*/ 	.short	(.L_12629 - .L_12628)
.L_12628:
        /*011c*/ 	.word	0x00000000
        /*0120*/ 	.short	0x0002
        /*0122*/ 	.short	0x0010
        /*0124*/ 	.byte	0x00, 0xf0, 0x21, 0x00


	//----- nvinfo : EIATTR_KPARAM_INFO
	.align		4
.L_12629:
        /*0128*/ 	.byte	0x04, 0x17
        /*012a*/ 	.short	(.L_12631 - .L_12630)
.L_12630:
        /*012c*/ 	.word	0x00000000
        /*0130*/ 	.short	0x0001
        /*0132*/ 	.short	0x0008
        /*0134*/ 	.byte	0x00, 0xf0, 0x21, 0x00


	//----- nvinfo : EIATTR_KPARAM_INFO
	.align		4
.L_12631:
        /*0138*/ 	.byte	0x04, 0x17
        /*013a*/ 	.short	(.L_12633 - .L_12632)
.L_12632:
        /*013c*/ 	.word	0x00000000
        /*0140*/ 	.short	0x0000
        /*0142*/ 	.short	0x0000
        /*0144*/ 	.byte	0x00, 0xf0, 0x21, 0x00


	//----- nvinfo : EIATTR_SPARSE_MMA_MASK
	.align		4
.L_12633:
        /*0148*/ 	.byte	0x03, 0x50
        /*014a*/ 	.short	0x0000


	//----- nvinfo : EIATTR_MAXREG_COUNT
	.align		4
        /*014c*/ 	.byte	0x03, 0x1b
        /*014e*/ 	.short	0x00ff


	//----- nvinfo : EIATTR_NUM_BARRIERS
	.align		4
        /*0150*/ 	.byte	0x02, 0x4c
        /*0152*/ 	.byte	0x01
	.zero		1


	//----- nvinfo : EIATTR_EXTERNS
	.align		4
        /*0154*/ 	.byte	0x04, 0x0f
        /*0156*/ 	.short	(.L_12635 - .L_12634)


	//   ....[0]....
	.align		4
.L_12634:
        /*0158*/ 	.word	index@(__assertfail)


	//----- nvinfo : EIATTR_MERCURY_ISA_VERSION
	.align		4
.L_12635:
        /*015c*/ 	.byte	0x03, 0x5f
        /*015e*/ 	.short	0x0101


	//----- nvinfo : EIATTR_COOP_GROUP_MASK_REGIDS
	.align		4
        /*0160*/ 	.byte	0x04, 0x29
        /*0162*/ 	.short	(.L_12637 - .L_12636)


	//   ....[0]....
.L_12636:
        /*0164*/ 	.word	0xffffffff


	//   ....[1]....
        /*0168*/ 	.word	0xffffffff


	//   ....[2]....
        /*016c*/ 	.word	0xffffffff


	//   ....[3]....
        /*0170*/ 	.word	0xffffffff


	//   ....[4]....
        /*0174*/ 	.word	0xffffffff


	//   ....[5]....
        /*0178*/ 	.word	0xffffffff


	//   ....[6]....
        /*017c*/ 	.word	0xffffffff


	//   ....[7]....
        /*0180*/ 	.word	0xffffffff


	//   ....[8]....
        /*0184*/ 	.word	0xffffffff


	//   ....[9]....
        /*0188*/ 	.word	0xffffffff


	//   ....[10]....
        /*018c*/ 	.word	0xffffffff


	//   ....[11]....
        /*0190*/ 	.word	0xffffffff


	//   ....[12]....
        /*0194*/ 	.word	0xffffffff


	//   ....[13]....
        /*0198*/ 	.word	0xffffffff


	//   ....[14]....
        /*019c*/ 	.word	0xffffffff


	//   ....[15]....
        /*01a0*/ 	.word	0xffffffff


	//   ....[16]....
        /*01a4*/ 	.word	0x0500000f


	//   ....[17]....
        /*01a8*/ 	.word	0x0500000f


	//   ....[18]....
        /*01ac*/ 	.word	0x0500000f


	//   ....[19]....
        /*01b0*/ 	.word	0x0500000f


	//   ....[20]....
        /*01b4*/ 	.word	0x0500000f


	//----- nvinfo : EIATTR_COOP_GROUP_INSTR_OFFSETS
	.align		4
.L_12637:
        /*01b8*/ 	.byte	0x04, 0x28
        /*01ba*/ 	.short	(.L_12639 - .L_12638)


	//   ....[0]....
.L_12638:
        /*01bc*/ 	.word	0x00000750


	//   ....[1]....
        /*01c0*/ 	.word	0x00000780


	//   ....[2]....
        /*01c4*/ 	.word	0x000007a0


	//   ....[3]....
        /*01c8*/ 	.word	0x000007c0


	//   ....[4]....
        /*01cc*/ 	.word	0x000007e0


	//   ....[5]....
        /*01d0*/ 	.word	0x00000930


	//   ....[6]....
        /*01d4*/ 	.word	0x00000950


	//   ....[7]....
        /*01d8*/ 	.word	0x00000970


	//   ....[8]....
        /*01dc*/ 	.word	0x000017b0


	//   ....[9]....
        /*01e0*/ 	.word	0x00001840


	//   ....[10]....
        /*01e4*/ 	.word	0x00001890


	//   ....[11]....
        /*01e8*/ 	.word	0x000018f0


	//   ....[12]....
        /*01ec*/ 	.word	0x00001920


	//   ....[13]....
        /*01f0*/ 	.word	0x00001970


	//   ....[14]....
        /*01f4*/ 	.word	0x00001990


	//   ....[15]....
        /*01f8*/ 	.word	0x000019b0


	//   ....[16]....
        /*01fc*/ 	.word	0x00003360


	//   ....[17]....
        /*0200*/ 	.word	0x000033c0


	//   ....[18]....
        /*0204*/ 	.word	0x00003420


	//   ....[19]....
        /*0208*/ 	.word	0x00003480


	//   ....[20]....
        /*020c*/ 	.word	0x000034e0


	//----- nvinfo : EIATTR_SYSCALL_OFFSETS
	.align		4
.L_12639:
        /*0210*/ 	.byte	0x04, 0x46
        /*0212*/ 	.short	(.L_12641 - .L_12640)


	//   ....[0]....
.L_12640:
        /*0214*/ 	.word	0x000032f0


	//----- nvinfo : EIATTR_EXIT_INSTR_OFFSETS
	.align		4
.L_12641:
        /*0218*/ 	.byte	0x04, 0x1c
        /*021a*/ 	.short	(.L_12643 - .L_12642)


	//   ....[0]....
.L_12642:
        /*021c*/ 	.word	0x00002ac0


	//   ....[1]....
        /*0220*/ 	.word	0x00002ba0


	//   ....[2]....
        /*0224*/ 	.word	0x000031f0


	//   ....[3]....
        /*0228*/ 	.word	0x00003300


	//----- nvinfo : EIATTR_CRS_STACK_SIZE
	.align		4
.L_12643:
        /*022c*/ 	.byte	0x04, 0x1e
        /*022e*/ 	.short	(.L_12645 - .L_12644)
.L_12644:
        /*0230*/ 	.word	0x00000000


	//----- nvinfo : EIATTR_CBANK_PARAM_SIZE
	.align		4
.L_12645:
        /*0234*/ 	.byte	0x03, 0x19
        /*0236*/ 	.short	0x007c


	//----- nvinfo : EIATTR_PARAM_CBANK
	.align		4
        /*0238*/ 	.byte	0x04, 0x0a
        /*023a*/ 	.short	(.L_12647 - .L_12646)
	.align		4
.L_12646:
        /*023c*/ 	.word	index@(.nv.constant0._ZN4vllm25paged_attention_v1_kernelI13__nv_bfloat16hLi112ELi32ELi128ELNS_18Fp8KVCacheDataTypeE1ELb0EEEvPT_PKS3_PKT0_S9_ifPKiSB_iPKfiiiSD_SD_iiiii)
        /*0240*/ 	.short	0x0210
        /*0242*/ 	.short	0x007c


	//----- nvinfo : EIATTR_SW_WAR
	.align		4
.L_12647:
        /*0244*/ 	.byte	0x04, 0x36
        /*0246*/ 	.short	(.L_12649 - .L_12648)
.L_12648:
        /*0248*/ 	.word	0x00000008
.L_12649:


//--------------------- .nv.info._ZN4vllm25paged_attention_v1_kernelI13__nv_bfloat16hLi96ELi32ELi128ELNS_18Fp8KVCacheDataTypeE1ELb0EEEvPT_PKS3_PKT0_S9_ifPKiSB_iPKfiiiSD_SD_iiiii --------------------------
	.section	.nv.info._ZN4vllm25paged_attention_v1_kernelI13__nv_bfloat16hLi96ELi32ELi128ELNS_18Fp8KVCacheDataTypeE1ELb0EEEvPT_PKS3_PKT0_S9_ifPKiSB_iPKfiiiSD_SD_iiiii,"",@"SHT_CUDA_INFO"
	.sectionflags	@""
	.align	4


	//----- nvinfo : EIATTR_CUDA_API_VERSION
	.align		4
        /*0000*/ 	.byte	0x04, 0x37
        /*0002*/ 	.short	(.L_12651 - .L_12650)
.L_12650:
        /*0004*/ 	.word	0x00000082


	//----- nvinfo : EIATTR_KPARAM_INFO
	.align		4
.L_12651:
        /*0008*/ 	.byte	0x04, 0x17
        /*000a*/ 	.short	(.L_12653 - .L_12652)
.L_12652:
        /*000c*/ 	.word	0x00000000
        /*0010*/ 	.short	0x0013
        /*0012*/ 	.short	0x0078
        /*0014*/ 	.byte	0x00, 0xf0, 0x11, 0x00


	//----- nvinfo : EIATTR_KPARAM_INFO
	.align		4
.L_12653:
        /*0018*/ 	.byte	0x04, 0x17
        /*001a*/ 	.short	(.L_12655 - .L_12654)
.L_12654:
        /*001c*/ 	.word	0x00000000
        /*0020*/ 	.short	0x0012
        /*0022*/ 	.short	0x0074
        /*0024*/ 	.byte	0x00, 0xf0, 0x11, 0x00


	//----- nvinfo : EIATTR_KPARAM_INFO
	.align		4
.L_12655:
        /*0028*/ 	.byte	0x04, 0x17
        /*002a*/ 	.short	(.L_12657 - .L_12656)
.L_12656:
        /*002c*/ 	.word	0x00000000
        /*0030*/ 	.short	0x0011
        /*0032*/ 	.short	0x0070
        /*0034*/ 	.byte	0x00, 0xf0, 0x11, 0x00


	//----- nvinfo : EIATTR_KPARAM_INFO
	.align		4
.L_12657:
        /*0038*/ 	.byte	0x04, 0x17
        /*003a*/ 	.short	(.L_12659 - .L_12658)
.L_12658:
        /*003c*/ 	.word	0x00000000
        /*0040*/ 	.short	0x0010
        /*0042*/ 	.short	0x006c
        /*0044*/ 	.byte	0x00, 0xf0, 0x11, 0x00


	//----- nvinfo : EIATTR_KPARAM_INFO
	.align		4
.L_12659:
        /*0048*/ 	.byte	0x04, 0x17
        /*004a*/ 	.short	(.L_12661 - .L_12660)
.L_12660:
        /*004c*/ 	.word	0x00000000
        /*0050*/ 	.short	0x000f
        /*0052*/ 	.short	0x0068
        /*0054*/ 	.byte	0x00, 0xf0, 0x11, 0x00


	//----- nvinfo : EIATTR_KPARAM_INFO
	.align		4
.L_12661:
        /*0058*/ 	.byte	0x04, 0x17
        /*005a*/ 	.short	(.L_12663 - .L_12662)
.L_12662:
        /*005c*/ 	.word	0x00000000
        /*0060*/ 	.short	0x000e
        /*0062*/ 	.short	0x0060
        /*0064*/ 	.byte	0x00, 0xf0, 0x21, 0x00


	//----- nvinfo : EIATTR_KPARAM_INFO
	.align		4
.L_12663:
        /*0068*/ 	.byte	0x04, 0x17
        /*006a*/ 	.short	(.L_12665 - .L_12664)
.L_12664:
        /*006c*/ 	.word	0x00000000
        /*0070*/ 	.short	0x000d
        /*0072*/ 	.short	0x0058
        /*0074*/ 	.byte	0x00, 0xf0, 0x21, 0x00


	//----- nvinfo : EIATTR_KPARAM_INFO
	.align		4
.L_12665:
        /*0078*/ 	.byte	0x04, 0x17
        /*007a*/ 	.short	(.L_12667 - .L_12666)
.L_12666:
        /*007c*/ 	.word	0x00000000
        /*0080*/ 	.short	0x000c
        /*0082*/ 	.short	0x0050
        /*0084*/ 	.byte	0x00, 0xf0, 0x11, 0x00


	//----- nvinfo : EIATTR_KPARAM_INFO
	.align		4
.L_12667:
        /*0088*/ 	.byte	0x04, 0x17
        /*008a*/ 	.short	(.L_12669 - .L_12668)
.L_12668:
        /*008c*/ 	.word	0x00000000
        /*0090*/ 	.short	0x000b
        /*0092*/ 	.short	0x004c
        /*0094*/ 	.byte	0x00, 0xf0, 0x11, 0x00


	//----- nvinfo : EIATTR_KPARAM_INFO
	.align		4
.L_12669:
        /*0098*/ 	.byte	0x04, 0x17
        /*009a*/ 	.short	(.L_12671 - .L_12670)
.L_12670:
        /*009c*/ 	.word	0x00000000
        /*00a0*/ 	.short	0x000a
        /*00a2*/ 	.short	0x0048
        /*00a4*/ 	.byte	0x00, 0xf0, 0x11, 0x00


	//----- nvinfo : EIATTR_KPARAM_INFO
	.align		4
.L_12671:
        /*00a8*/ 	.byte	0x04, 0x17
        /*00aa*/ 	.short	(.L_12673 - .L_12672)
.L_12672:
        /*00ac*/ 	.word	0x00000000
        /*00b0*/ 	.short	0x0009
        /*00b2*/ 	.short	0x0040
        /*00b4*/ 	.byte	0x00, 0xf0, 0x21, 0x00


	//----- nvinfo : EIATTR_KPARAM_INFO
	.align		4
.L_12673:
        /*00b8*/ 	.byte	0x04, 0x17
        /*00ba*/ 	.short	(.L_12675 - .L_12674)
.L_12674:
        /*00bc*/ 	.word	0x00000000
        /*00c0*/ 	.short	0x0008
        /*00c2*/ 	.short	0x0038
        /*00c4*/ 	.byte	0x00, 0xf0, 0x11, 0x00


	//----- nvinfo : EIATTR_KPARAM_INFO
	.align		4
.L_12675:
        /*00c8*/ 	.byte	0x04, 0x17
        /*00ca*/ 	.short	(.L_12677 - .L_12676)
.L_12676:
        /*00cc*/ 	.word	0x00000000
        /*00d0*/ 	.short	0x0007
        /*00d2*/ 	.short	0x0030
        /*00d4*/ 	.byte	0x00, 0xf0, 0x21, 0x00


	//----- nvinfo : EIATTR_KPARAM_INFO
	.align		4
.L_12677:
        /*00d8*/ 	.byte	0x04, 0x17
        /*00da*/ 	.short	(.L_12679 - .L_12678)
.L_12678:
        /*00dc*/ 	.word	0x00000000
        /*00e0*/ 	.short	0x0006
        /*00e2*/ 	.short	0x0028
        /*00e4*/ 	.byte	0x00, 0xf0, 0x21, 0x00


	//----- nvinfo : EIATTR_KPARAM_INFO
	.align		4
.L_12679:
        /*00e8*/ 	.byte	0x04, 0x17
        /*00ea*/ 	.short	(.L_12681 - .L_12680)
.L_12680:
        /*00ec*/ 	.word	0x00000000
        /*00f0*/ 	.short	0x0005
        /*00f2*/ 	.short	0x0024
        /*00f4*/ 	.byte	0x00, 0xf0, 0x11, 0x00


	//----- nvinfo : EIATTR_KPARAM_INFO
	.align		4
.L_12681:
        /*00f8*/ 	.byte	0x04, 0x17
        /*00fa*/ 	.short	(.L_12683 - .L_12682)
.L_12682:
        /*00fc*/ 	.word	0x00000000
        /*0100*/ 	.short	0x0004
        /*0102*/ 	.short	0x0020
        /*0104*/ 	.byte	0x00, 0xf0, 0x11, 0x00


	//----- nvinfo : EIATTR_KPARAM_INFO
	.align		4
.L_12683:
        /*0108*/ 	.byte	0x04, 0x17
        /*010a*/ 	.short	(.L_12685 - .L_12684)
.L_12684:
        /*010c*/ 	.word	0x00000000
        /*0110*/ 	.short	0x0003
        /*0112*/ 	.short	0x0018
        /*0114*/ 	.byte	0x00, 0xf0, 0x21, 0x00


	//----- nvinfo : EIATTR_KPARAM_INFO
	.align		4
.L_12685:
        /*0118*/ 	.byte	0x04, 0x17
        /*011a*/ 	.short	(.L_12687 - .L_12686)
.L_12686:
        /*011c*/ 	.word	0x00000000
        /*0120*/ 	.short	0x0002
        /*0122*/ 	.short	0x0010
        /*0124*/ 	.byte	0x00, 0xf0, 0x21, 0x00


	//----- nvinfo : EIATTR_KPARAM_INFO
	.align		4
.L_12687:
        /*0128*/ 	.byte	0x04, 0x17
        /*012a*/ 	.short	(.L_12689 - .L_12688)
.L_12688:
        /*012c*/ 	.word	0x00000000
        /*0130*/ 	.short	0x0001
        /*0132*/ 	.short	0x0008
        /*0134*/ 	.byte	0x00, 0xf0, 0x21, 0x00


	//----- nvinfo : EIATTR_KPARAM_INFO
	.align		4
.L_12689:
        /*0138*/ 	.byte	0x04, 0x17
        /*013a*/ 	.short	(.L_12691 - .L_12690)
.L_12690:
        /*013c*/ 	.word	0x00000000
        /*0140*/ 	.short	0x0000
        /*0142*/ 	.short	0x0000
        /*0144*/ 	.byte	0x00, 0xf0, 0x21, 0x00


	//----- nvinfo : EIATTR_SPARSE_MMA_MASK
	.align		4
.L_12691:
        /*0148*/ 	.byte	0x03, 0x50
        /*014a*/ 	.short	0x0000


	//----- nvinfo : EIATTR_MAXREG_COUNT
	.align		4
        /*014c*/ 	.byte	0x03, 0x1b
        /*014e*/ 	.short	0x00ff


	//----- nvinfo : EIATTR_NUM_BARRIERS
	.align		4
        /*0150*/ 	.byte	0x02, 0x4c
        /*0152*/ 	.byte	0x01
	.zero		1


	//----- nvinfo : EIATTR_EXTERNS
	.align		4
        /*0154*/ 	.byte	0x04, 0x0f
        /*0156*/ 	.short	(.L_12693 - .L_12692)


	//   ....[0]....
	.align		4
.L_12692:
        /*0158*/ 	.word	index@(__assertfail)


	//----- nvinfo : EIATTR_MERCURY_ISA_VERSION
	.align		4
.L_12693:
        /*015c*/ 	.byte	0x03, 0x5f
        /*015e*/ 	.short	0x0101


	//----- nvinfo : EIATTR_COOP_GROUP_MASK_REGIDS
	.align		4
        /*0160*/ 	.byte	0x04, 0x29
        /*0162*/ 	.short	(.L_12695 - .L_12694)


	//   ....[0]....
.L_12694:
        /*0164*/ 	.word	0xffffffff


	//   ....[1]....
        /*0168*/ 	.word	0xffffffff


	//   ....[2]....
        /*016c*/ 	.word	0xffffffff


	//   ....[3]....
        /*0170*/ 	.word	0xffffffff


	//   ....[4]....
        /*0174*/ 	.word	0xffffffff


	//   ....[5]....
        /*0178*/ 	.word	0xffffffff


	//   ....[6]....
        /*017c*/ 	.word	0xffffffff


	//   ....[7]....
        /*0180*/ 	.word	0xffffffff


	//   ....[8]....
        /*0184*/ 	.word	0xffffffff


	//   ....[9]....
        /*0188*/ 	.word	0xffffffff


	//   ....[10]....
        /*018c*/ 	.word	0xffffffff


	//   ....[11]....
        /*0190*/ 	.word	0xffffffff


	//   ....[12]....
        /*0194*/ 	.word	0xffffffff


	//   ....[13]....
        /*0198*/ 	.word	0xffffffff


	//   ....[14]....
        /*019c*/ 	.word	0xffffffff


	//   ....[15]....
        /*01a0*/ 	.word	0xffffffff


	//   ....[16]....
        /*01a4*/ 	.word	0x0500000f


	//   ....[17]....
        /*01a8*/ 	.word	0x0500000f


	//   ....[18]....
        /*01ac*/ 	.word	0x0500000f


	//   ....[19]....
        /*01b0*/ 	.word	0x0500000f


	//   ....[20]....
        /*01b4*/ 	.word	0x0500000f


	//----- nvinfo : EIATTR_COOP_GROUP_INSTR_OFFSETS
	.align		4
.L_12695:
        /*01b8*/ 	.byte	0x04, 0x28
        /*01ba*/ 	.short	(.L_12697 - .L_12696)


	//   ....[0]....
.L_12696:
        /*01bc*/ 	.word	0x00000750


	//   ....[1]....
        /*01c0*/ 	.word	0x00000780


	//   ....[2]....
        /*01c4*/ 	.word	0x000007a0


	//   ....[3]....
        /*01c8*/ 	.word	0x000007c0


	//   ....[4]....
        /*01cc*/ 	.word	0x000007e0


	//   ....[5]....
        /*01d0*/ 	.word	0x00000930


	//   ....[6]....
        /*01d4*/ 	.word	0x00000950


	//   ....[7]....
        /*01d8*/ 	.word	0x00000970


	//   ....[8]....
        /*01dc*/ 	.word	0x000017b0


	//   ....[9]....
        /*01e0*/ 	.word	0x00001840


	//   ....[10]....
        /*01e4*/ 	.word	0x00001890


	//   ....[11]....
        /*01e8*/ 	.word	0x000018f0


	//   ....[12]....
        /*01ec*/ 	.word	0x00001920


	//   ....[13]....
        /*01f0*/ 	.word	0x00001970


	//   ....[14]....
        /*01f4*/ 	.word	0x00001990


	//   ....[15]....
        /*01f8*/ 	.word	0x000019b0


	//   ....[16]....
        /*01fc*/ 	.word	0x000031a0


	//   ....[17]....
        /*0200*/ 	.word	0x00003200


	//   ....[18]....
        /*0204*/ 	.word	0x00003260


	//   ....[19]....
        /*0208*/ 	.word	0x000032c0


	//   ....[20]....
        /*020c*/ 	.word	0x00003320


	//----- nvinfo : EIATTR_SYSCALL_OFFSETS
	.align		4
.L_12697:
        /*0210*/ 	.byte	0x04, 0x46
        /*0212*/ 	.short	(.L_12699 - .L_12698)


	//   ....[0]....
.L_12698:
        /*0214*/ 	.word	0x00003130


	//----- nvinfo : EIATTR_EXIT_INSTR_OFFSETS
	.align		4
.L_12699:
        /*0218*/ 	.byte	0x04, 0x1c
        /*021a*/ 	.short	(.L_12701 - .L_12700)


	//   ....[0]....
.L_12700:
        /*021c*/ 	.word	0x000029e0


	//   ....[1]....
        /*0220*/ 	.word	0x00002ac0


	//   ....[2]....
        /*0224*/ 	.word	0x00003030


	//   ....[3]....
        /*0228*/ 	.word	0x00003140


	//----- nvinfo : EIATTR_CRS_STACK_SIZE
	.align		4
.L_12701:
        /*022c*/ 	.byte	0x04, 0x1e
        /*022e*/ 	.short	(.L_12703 - .L_12702)
.L_12702:
        /*0230*/ 	.word	0x00000000


	//----- nvinfo : EIATTR_CBANK_PARAM_SIZE
	.align		4
.L_12703:
        /*0234*/ 	.byte	0x03, 0x19
        /*0236*/ 	.short	0x007c


	//----- nvinfo : EIATTR_PARAM_CBANK
	.align		4
        /*0238*/ 	.byte	0x04, 0x0a
        /*023a*/ 	.short	(.L_12705 - .L_12704)
	.align		4
.L_12704:
        /*023c*/ 	.word	index@(.nv.constant0._ZN4vllm25paged_attention_v1_kernelI13__nv_bfloat16hLi96ELi32ELi128ELNS_18Fp8KVCacheDataTypeE1ELb0EEEvPT_PKS3_PKT0_S9_ifPKiSB_iPKfiiiSD_SD_iiiii)
        /*0240*/ 	.short	0x0210
        /*0242*/ 	.short	0x007c


	//----- nvinfo : EIATTR_SW_WAR
	.align		4
.L_12705:
        /*0244*/ 	.byte	0x04, 0x36
        /*0246*/ 	.short	(.L_12707 - .L_12706)
.L_12706:
        /*0248*/ 	.word	0x00000008
.L_12707:


//--------------------- .nv.info._ZN4vllm25paged_attention_v1_kernelI13__nv_bfloat16hLi80ELi32ELi128ELNS_18Fp8KVCacheDataTypeE1ELb0EEEvPT_PKS3_PKT0_S9_ifPKiSB_iPKfiiiSD_SD_iiiii --------------------------
	.section	.nv.info._ZN4vllm25paged_attention_v1_kernelI13__nv_bfloat16hLi80ELi32ELi128ELNS_18Fp8KVCacheDataTypeE1ELb0EEEvPT_PKS3_PKT0_S9_ifPKiSB_iPKfiiiSD_SD_iiiii,"",@"SHT_CUDA_INFO"
	.sectionflags	@""
	.align	4


	//----- nvinfo : EIATTR_CUDA_API_VERSION
	.align		4
        /*0000*/ 	.byte	0x04, 0x37
        /*0002*/ 	.short	(.L_12709 - .L_12708)
.L_12708:
        /*0004*/ 	.word	0x00000082


	//----- nvinfo : EIATTR_KPARAM_INFO
	.align		4
.L_12709:
        /*0008*/ 	.byte	0x04, 0x17
        /*000a*/ 	.short	(.L_12711 - .L_12710)
.L_12710:
        /*000c*/ 	.word	0x00000000
        /*0010*/ 	.short	0x0013
        /*0012*/ 	.short	0x0078
        /*0014*/ 	.byte	0x00, 0xf0, 0x11, 0x00


	//----- nvinfo : EIATTR_KPARAM_INFO
	.align		4
.L_12711:
        /*0018*/ 	.byte	0x04, 0x17
        /*001a*/ 	.short	(.L_12713 - .L_12712)
.L_12712:
        /*001c*/ 	.word	0x00000000
        /*0020*/ 	.short	0x0012
        /*0022*/ 	.short	0x0074
        /*0024*/ 	.byte	0x00, 0xf0, 0x11, 0x00


	//----- nvinfo : EIATTR_KPARAM_INFO
	.align		4
.L_12713:
        /*0028*/ 	.byte	0x04, 0x17
        /*002a*/ 	.short	(.L_12715 - .L_12714)
.L_12714:
        /*002c*/ 	.word	0x00000000
        /*0030*/ 	.short	0x0011
        /*0032*/ 	.short	0x0070
        /*0034*/ 	.byte	0x00, 0xf0, 0x11, 0x00


	//----- nvinfo : EIATTR_KPARAM_INFO
	.align		4
.L_12715:
        /*0038*/ 	.byte	0x04, 0x17
        /*003a*/ 	.short	(.L_12717 - .L_12716)
.L_12716:
        /*003c*/ 	.word	0x00000000
        /*0040*/ 	.short	0x0010
        /*0042*/ 	.short	0x006c
        /*0044*/ 	.byte	0x00, 0xf0, 0x11, 0x00


	//----- nvinfo : EIATTR_KPARAM_INFO
	.align		4
.L_12717:
        /*0048*/ 	.byte	0x04, 0x17
        /*004a*/ 	.short	(.L_12719 - .L_12718)
.L_12718:
        /*004c*/ 	.word	0x00000000
        /*0050*/ 	.short	0x000f
        /*0052*/ 	.short	0x0068
        /*0054*/ 	.byte	0x00, 0xf0, 0x11, 0x00


	//----- nvinfo : EIATTR_KPARAM_INFO
	.align		4
.L_12719:
        /*0058*/ 	.byte	0x04, 0x17
        /*005a*/ 	.short	(.L_12721 - .L_12720)
.L_12720:
        /*005c*/ 	.word	0x00000000
        /*0060*/ 	.short	0x000e
        /*0062*/ 	.short	0x0060
        /*0064*/ 	.byte	0x00, 0xf0, 0x21, 0x00


	//----- nvinfo : EIATTR_KPARAM_INFO
	.align		4
.L_12721:
        /*0068*/ 	.byte	0x04, 0x17
        /*006a*/ 	.short	(.L_12723 - .L_12722)
.L_12722:
        /*006c*/ 	.word	0x00000000
        /*0070*/ 	.short	0x000d
        /*0072*/ 	.short	0x0058
        /*0074*/ 	.byte	0x00, 0xf0, 0x21, 0x00


	//----- nvinfo : EIATTR_KPARAM_INFO
	.align		4
.L_12723:
        /*0078*/ 	.byte	0x04, 0x17
        /*007a*/ 	.short	(.L_12725 - .L_12724)
.L_12724:
        /*007c*/ 	.word	0x00000000
        /*0080*/ 	.short	0x000c
        /*0082*/ 	.short	0x0050
        /*0084*/ 	.byte	0x00, 0xf0, 0x11, 0x00


	//----- nvinfo : EIATTR_KPARAM_INFO
	.align		4
.L_12725:
        /*0088*/ 	.byte	0x04, 0x17
        /*008a*/ 	.short	(.L_12727 - .L_12726)
.L_12726:
        /*008c*/ 	.word	0x00000000
        /*0090*/ 	.short	0x000b
        /*0092*/ 	.short	0x004c
        /*0094*/ 	.byte	0x00, 0xf0, 0x11, 0x00


	//----- nvinfo : EIATTR_KPARAM_INFO
	.align		4
.L_12727:
        /*0098*/ 	.byte	0x04, 0x17
        /*009a*/ 	.short	(.L_12729 - .L_12728)
.L_12728:
        /*009c*/ 	.word	0x00000000
        /*00a0*/ 	.short	0x000a
        /*00a2*/ 	.short	0x0048
        /*00a4*/ 	.byte	0x00, 0xf0, 0x11, 0x00


	//----- nvinfo : EIATTR_KPARAM_INFO
	.align		4
.L_12729:
        /*00a8*/ 	.byte	0x04, 0x17
        /*00aa*/ 	.short	(.L_12731 - .L_12730)
.L_12730:
        /*00ac*/ 	.word	0x00000000
        /*00b0*/ 	.short	0x0009
        /*00b2*/ 	.short	0x0040
        /*00b4*/ 	.byte	0x00, 0xf0, 0x21, 0x00


	//----- nvinfo : EIATTR_KPARAM_INFO
	.align		4
.L_12731:
        /*00b8*/ 	.byte	0x04, 0x17
        /*00ba*/ 	.short	(.L_12733 - .L_12732)
.L_12732:
        /*00bc*/ 	.word	0x00000000
        /*00c0*/ 	.short	0x0008
        /*00c2*/ 	.short	0x0038
        /*00c4*/ 	.byte	0x00, 0xf0, 0x11, 0x00


	//----- nvinfo : EIATTR_KPARAM_INFO
	.align		4
.L_12733:
        /*00c8*/ 	.byte	0x04, 0x17
        /*00ca*/ 	.short	(.L_12735 - .L_12734)
.L_12734:
        /*00cc*/ 	.word	0x00000000
        /*00d0*/ 	.short	0x0007
        /*00d2*/ 	.short	0x0030
        /*00d4*/ 	.byte	0x00, 0xf0, 0x21, 0x00


	//----- nvinfo : EIATTR_KPARAM_INFO
	.align		4
.L_12735:
        /*00d8*/ 	.byte	0x04, 0x17
        /*00da*/ 	.short	(.L_12737 - .L_12736)
.L_12736:
        /*00dc*/ 	.word	0x00000000
        /*00e0*/ 	.short	0x0006
        /*00e2*/ 	.short	0x0028
        /*00e4*/ 	.byte	0x00, 0xf0, 0x21, 0x00


	//----- nvinfo : EIATTR_KPARAM_INFO
	.align		4
.L_12737:
        /*00e8*/ 	.byte	0x04, 0x17
        /*00ea*/ 	.short	(.L_12739 - .L_12738)
.L_12738:
        /*00ec*/ 	.word	0x00000000
        /*00f0*/ 	.short	0x0005
        /*00f2*/ 	.short	0x0024
        /*00f4*/ 	.byte	0x00, 0xf0, 0x11, 0x00


	//----- nvinfo : EIATTR_KPARAM_INFO
	.align		4
.L_12739:
        /*00f8*/ 	.byte	0x04, 0x17
        /*00fa*/ 	.short	(.L_12741 - .L_12740)
.L_12740:
        /*00fc*/ 	.word	0x00000000
        /*0100*/ 	.short	0x0004
        /*0102*/ 	.short	0x0020
        /*0104*/ 	.byte	0x00, 0xf0, 0x11, 0x00


	//----- nvinfo : EIATTR_KPARAM_INFO
	.align		4
.L_12741:
        /*0108*/ 	.byte	0x04, 0x17
        /*010a*/ 	.short	(.L_12743 - .L_12742)
.L_12742:
        /*010c*/ 	.word	0x00000000
        /*0110*/ 	.short	0x0003
        /*0112*/ 	.short	0x0018
        /*0114*/ 	.byte	0x00, 0xf0, 0x21, 0x00


	//----- nvinfo : EIATTR_KPARAM_INFO
	.align		4
.L_12743:
        /*0118*/ 	.byte	0x04, 0x17
        /*011a*/ 	.short	(.L_12745 - .L_12744)
.L_12744:
        /*011c*/ 	.word	0x00000000
        /*0120*/ 	.short	0x0002
        /*0122*/ 	.short	0x0010
        /*0124*/ 	.byte	0x00, 0xf0, 0x21, 0x00


	//----- nvinfo : EIATTR_KPARAM_INFO
	.align		4
.L_12745:
        /*0128*/ 	.byte	0x04, 0x17
        /*012a*/ 	.short	(.L_12747 - .L_12746)
.L_12746:
        /*012c*/ 	.word	0x00000000
        /*0130*/ 	.short	0x0001
        /*0132*/ 	.short	0x0008
        /*0134*/ 	.byte	0x00, 0xf0, 0x21, 0x00


	//----- nvinfo : EIATTR_KPARAM_INFO
	.align		4
.L_12747:
        /*0138*/ 	.byte	0x04, 0x17
        /*013a*/ 	.short	(.L_12749 - .L_12748)
.L_12748:
        /*013c*/ 	.word	0x00000000
        /*0140*/ 	.short	0x0000
        /*0142*/ 	.short	0x0000
        /*0144*/ 	.byte	0x00, 0xf0, 0x21, 0x00


	//----- nvinfo : EIATTR_SPARSE_MMA_MASK
	.align		4
.L_12749:
        /*0148*/ 	.byte	0x03, 0x50
        /*014a*/ 	.short	0x0000


	//----- nvinfo : EIATTR_MAXREG_COUNT
	.align		4
        /*014c*/ 	.byte	0x03, 0x1b
        /*014e*/ 	.short	0x00ff


	//----- nvinfo : EIATTR_NUM_BARRIERS
	.align		4
        /*0150*/ 	.byte	0x02, 0x4c
        /*0152*/ 	.byte	0x01
	.zero		1


	//----- nvinfo : EIATTR_EXTERNS
	.align		4
        /*0154*/ 	.byte	0x04, 0x0f
        /*0156*/ 	.short	(.L_12751 - .L_12750)


	//   ....[0]....
	.align		4
.L_12750:
        /*0158*/ 	.word	index@(__assertfail)


	//----- nvinfo : EIATTR_MERCURY_ISA_VERSION
	.align		4
.L_12751:
        /*015c*/ 	.byte	0x03, 0x5f
        /*015e*/ 	.short	0x0101


	//----- nvinfo : EIATTR_COOP_GROUP_MASK_REGIDS
	.align		4
        /*0160*/ 	.byte	0x04, 0x29
        /*0162*/ 	.short	(.L_12753 - .L_12752)


	//   ....[0]....
.L_12752:
        /*0164*/ 	.word	0xffffffff


	//   ....[1]....
        /*0168*/ 	.word	0xffffffff


	//   ....[2]....
        /*016c*/ 	.word	0xffffffff


	//   ....[3]....
        /*0170*/ 	.word	0xffffffff


	//   ....[4]....
        /*0174*/ 	.word	0xffffffff


	//   ....[5]....
        /*0178*/ 	.word	0xffffffff


	//   ....[6]....
        /*017c*/ 	.word	0xffffffff


	//   ....[7]....
        /*0180*/ 	.word	0xffffffff


	//   ....[8]....
        /*0184*/ 	.word	0xffffffff


	//   ....[9]....
        /*0188*/ 	.word	0xffffffff


	//   ....[10]....
        /*018c*/ 	.word	0xffffffff


	//   ....[11]....
        /*0190*/ 	.word	0xffffffff


	//   ....[12]....
        /*0194*/ 	.word	0xffffffff


	//   ....[13]....
        /*0198*/ 	.word	0xffffffff


	//   ....[14]....
        /*019c*/ 	.word	0xffffffff


	//   ....[15]....
        /*01a0*/ 	.word	0xffffffff


	//   ....[16]....
        /*01a4*/ 	.word	0x0500000f


	//   ....[17]....
        /*01a8*/ 	.word	0x0500000f


	//   ....[18]....
        /*01ac*/ 	.word	0x0500000f


	//   ....[19]....
        /*01b0*/ 	.word	0x0500000f


	//   ....[20]....
        /*01b4*/ 	.word	0x0500000f


	//----- nvinfo : EIATTR_COOP_GROUP_INSTR_OFFSETS
	.align		4
.L_12753:
        /*01b8*/ 	.byte	0x04, 0x28
        /*01ba*/ 	.short	(.L_12755 - .L_12754)


	//   ....[0]....
.L_12754:
        /*01bc*/ 	.word	0x00000750


	//   ....[1]....
        /*01c0*/ 	.word	0x00000780


	//   ....[2]....
        /*01c4*/ 	.word	0x000007a0


	//   ....[3]....
        /*01c8*/ 	.word	0x000007c0


	//   ....[4]....
        /*01cc*/ 	.word	0x000007e0


	//   ....[5]....
        /*01d0*/ 	.word	0x00000930


	//   ....[6]....
        /*01d4*/ 	.word	0x00000950


	//   ....[7]....
        /*01d8*/ 	.word	0x00000970


	//   ....[8]....
        /*01dc*/ 	.word	0x000017b0


	//   ....[9]....
        /*01e0*/ 	.word	0x00001840


	//   ....[10]....
        /*01e4*/ 	.word	0x00001890


	//   ....[11]....
        /*01e8*/ 	.word	0x000018f0


	//   ....[12]....
        /*01ec*/ 	.word	0x00001920


	//   ....[13]....
        /*01f0*/ 	.word	0x00001970


	//   ....[14]....
        /*01f4*/ 	.word	0x00001990


	//   ....[15]....
        /*01f8*/ 	.word	0x000019b0


	//   ....[16]....
        /*01fc*/ 	.word	0x00002fe0


	//   ....[17]....
        /*0200*/ 	.word	0x00003040


	//   ....[18]....
        /*0204*/ 	.word	0x000030a0


	//   ....[19]....
        /*0208*/ 	.word	0x00003100


	//   ....[20]....
        /*020c*/ 	.word	0x00003160


	//----- nvinfo : EIATTR_SYSCALL_OFFSETS
	.align		4
.L_12755:
        /*0210*/ 	.byte	0x04, 0x46
        /*0212*/ 	.short	(.L_12757 - .L_12756)


	//   ....[0]....
.L_12756:
        /*0214*/ 	.word	0x00002f70


	//----- nvinfo : EIATTR_EXIT_INSTR_OFFSETS
	.align		4
.L_12757:
        /*0218*/ 	.byte	0x04, 0x1c
        /*021a*/ 	.short	(.L_12759 - .L_12758)


	//   ....[0]....
.L_12758:
        /*021c*/ 	.word	0x00002910


	//   ....[1]....
        /*0220*/ 	.word	0x000029f0


	//   ....[2]....
        /*0224*/ 	.word	0x00002e70


	//   ....[3]....
        /*0228*/ 	.word	0x00002f80


	//----- nvinfo : EIATTR_CRS_STACK_SIZE
	.align		4
.L_12759:
        /*022c*/ 	.byte	0x04, 0x1e
        /*022e*/ 	.short	(.L_12761 - .L_12760)
.L_12760:
        /*0230*/ 	.word	0x00000000


	//----- nvinfo : EIATTR_CBANK_PARAM_SIZE
	.align		4
.L_12761:
        /*0234*/ 	.byte	0x03, 0x19
        /*0236*/ 	.short	0x007c


	//----- nvinfo : EIATTR_PARAM_CBANK
	.align		4
        /*0238*/ 	.byte	0x04, 0x0a
        /*023a*/ 	.short	(.L_12763 - .L_12762)
	.align		4
.L_12762:
        /*023c*/ 	.word	index@(.nv.constant0._ZN4vllm25paged_attention_v1_kernelI13__nv_bfloat16hLi80ELi32ELi128ELNS_18Fp8KVCacheDataTypeE1ELb0EEEvPT_PKS3_PKT0_S9_ifPKiSB_iPKfiiiSD_SD_iiiii)
        /*0240*/ 	.short	0x0210
        /*0242*/ 	.short	0x007c


	//----- nvinfo : EIATTR_SW_WAR
	.align		4
.L_12763:
        /*0244*/ 	.byte	0x04, 0x36
        /*0246*/ 	.short	(.L_12765 - .L_12764)
.L_12764:
        /*0248*/ 	.word	0x00000008
.L_12765:


//--------------------- .nv.info._ZN4vllm25paged_attention_v1_kernelI13__nv_bfloat16hLi64ELi32ELi128ELNS_18Fp8KVCacheDataTypeE1ELb0EEEvPT_PKS3_PKT0_S9_ifPKiSB_iPKfiiiSD_SD_iiiii --------------------------
	.section	.nv.info._ZN4vllm25paged_attention_v1_kernelI13__nv_bfloat16hLi64ELi32ELi128ELNS_18Fp8KVCacheDataTypeE1ELb0EEEvPT_PKS3_PKT0_S9_ifPKiSB_iPKfiiiSD_SD_iiiii,"",@"SHT_CUDA_INFO"
	.sectionflags	@""
	.align	4


	//----- nvinfo : EIATTR_CUDA_API_VERSION
	.align		4
        /*0000*/ 	.byte	0x04, 0x37
        /*0002*/ 	.short	(.L_12767 - .L_12766)
.L_12766:
        /*0004*/ 	.word	0x00000082


	//----- nvinfo : EIATTR_KPARAM_INFO
	.align		4
.L_12767:
        /*0008*/ 	.byte	0x04, 0x17
        /*000a*/ 	.short	(.L_12769 - .L_12768)
.L_12768:
        /*000c*/ 	.word	0x00000000
        /*0010*/ 	.short	0x0013
        /*0012*/ 	.short	0x0078
        /*0014*/ 	.byte	0x00, 0xf0, 0x11, 0x00


	//----- nvinfo : EIATTR_KPARAM_INFO
	.align		4
.L_12769:
        /*0018*/ 	.byte	0x04, 0x17
        /*001a*/ 	.short	(.L_12771 - .L_12770)
.L_12770:
        /*001c*/ 	.word	0x00000000
        /*0020*/ 	.short	0x0012
        /*0022*/ 	.short	0x0074
        /*0024*/ 	.byte	0x00, 0xf0, 0x11, 0x00


	//----- nvinfo : EIATTR_KPARAM_INFO
	.align		4
.L_12771:
        /*0028*/ 	.byte	0x04, 0x17
        /*002a*/ 	.short	(.L_12773 - .L_12772)
.L_12772:
        /*002c*/ 	.word	0x00000000
        /*0030*/ 	.short	0x0011
        /*0032*/ 	.short	0x0070
        /*0034*/ 	.byte	0x00, 0xf0, 0x11, 0x00


	//----- nvinfo : EIATTR_KPARAM_INFO
	.align		4
.L_12773:
        /*0038*/ 	.byte	0x04, 0x17
        /*003a*/ 	.short	(.L_12775 - .L_12774)
.L_12774:
        /*003c*/ 	.word	0x00000000
        /*0040*/ 	.short	0x0010
        /*0042*/ 	.short	0x006c
        /*0044*/ 	.byte	0x00, 0xf0, 0x11, 0x00


	//----- nvinfo : EIATTR_KPARAM_INFO
	.align		4
.L_12775:
        /*0048*/ 	.byte	0x04, 0x17
        /*004a*/ 	.short	(.L_12777 - .L_12776)
.L_12776:
        /*004c*/ 	.word	0x00000000
        /*0050*/ 	.short	0x000f
        /*0052*/ 	.short	0x0068
        /*0054*/ 	.byte	0x00, 0xf0, 0x11, 0x00


	//----- nvinfo : EIATTR_KPARAM_INFO
	.align		4
.L_12777:
        /*0058*/ 	.byte	0x04, 0x17
        /*005a*/ 	.short	(.L_12779 - .L_12778)
.L_12778:
        /*005c*/ 	.word	0x00000000
        /*0060*/ 	.short	0x000e
        /*0062*/ 	.short	0x0060
        /*0064*/ 	.byte	0x00, 0xf0, 0x21, 0x00


	//----- nvinfo : EIATTR_KPARAM_INFO
	.align		4
.L_12779:
        /*0068*/ 	.byte	0x04, 0x17
        /*006a*/ 	.short	(.L_12781 - .L_12780)
.L_12780:
        /*006c*/ 	.word	0x00000000
        /*0070*/ 	.short	0x000d
        /*0072*/ 	.short	0x0058
        /*0074*/ 	.byte	0x00, 0xf0, 0x21, 0x00


	//----- nvinfo : EIATTR_KPARAM_INFO
	.align		4
.L_12781:
        /*0078*/ 	.byte	0x04, 0x17
        /*007a*/ 	.short	(.L_12783 - .L_12782)
.L_12782:
        /*007c*/ 	.word	0x00000000
        /*0080*/ 	.short	0x000c
        /*0082*/ 	.short	0x0050
        /*0084*/ 	.byte	0x00, 0xf0, 0x11, 0x00


	//----- nvinfo : EIATTR_KPARAM_INFO
	.align		4
.L_12783:
        /*0088*/ 	.byte	0x04, 0x17
        /*008a*/ 	.short	(.L_12785 - .L_12784)
.L_12784:
        /*008c*/ 	.word	0x00000000
        /*0090*/ 	.short	0x000b
        /*0092*/ 	.short	0x004c
        /*0094*/ 	.byte	0x00, 0xf0, 0x11, 0x00


	//----- nvinfo : EIATTR_KPARAM_INFO
	.align		4
.L_12785:
        /*0098*/ 	.byte	0x04, 0x17
        /*009a*/ 	.short	(.L_12787 - .L_12786)
.L_12786:
        /*009c*/ 	.word	0x00000000
        /*00a0*/ 	.short	0x000a
        /*00a2*/ 	.short	0x0048
        /*00a4*/ 	.byte	0x00, 0xf0, 0x11, 0x00


	//----- nvinfo : EIATTR_KPARAM_INFO
	.align		4
.L_12787:
        /*00a8*/ 	.byte	0x04, 0x17
        /*00aa*/ 	.short	(.L_12789 - .L_12788)
.L_12788:
        /*00ac*/ 	.word	0x00000000
        /*00b0*/ 	.short	0x0009
        /*00b2*/ 	.short	0x0040
        /*00b4*/ 	.byte	0x00, 0xf0, 0x21, 0x00


	//----- nvinfo : EIATTR_KPARAM_INFO
	.align		4
.L_12789:
        /*00b8*/ 	.byte	0x04, 0x17
        /*00ba*/ 	.short	(.L_12791 - .L_12790)
.L_12790:
        /*00bc*/ 	.word	0x00000000
        /*00c0*/ 	.short	0x0008
        /*00c2*/ 	.short	0x0038
        /*00c4*/ 	.byte	0x00, 0xf0, 0x11, 0x00


	//----- nvinfo : EIATTR_KPARAM_INFO
	.align		4
.L_12791:
        /*00c8*/ 	.byte	0x04, 0x17
        /*00ca*/ 	.short	(.L_12793 - .L_12792)
.L_12792:
        /*00cc*/ 	.word	0x00000000
        /*00d0*/ 	.short	0x0007
        /*00d2*/ 	.short	0x0030
        /*00d4*/ 	.byte	0x00, 0xf0, 0x21, 0x00


	//----- nvinfo : EIATTR_KPARAM_INFO
	.align		4
.L_12793:
        /*00d8*/ 	.byte	0x04, 0x17
        /*00da*/ 	.short	(.L_12795 - .L_12794)
.L_12794:
        /*00dc*/ 	.word	0x00000000
        /*00e0*/ 	.short	0x0006
        /*00e2*/ 	.short	0x0028
        /*00e4*/ 	.byte	0x00, 0xf0, 0x21, 0x00


	//----- nvinfo : EIATTR_KPARAM_INFO
	.align		4
.L_12795:
        /*00e8*/ 	.byte	0x04, 0x17
        /*00ea*/ 	.short	(.L_12797 - .L_12796)
.L_12796:
        /*00ec*/ 	.word	0x00000000
        /*00f0*/ 	.short	0x0005
        /*00f2*/ 	.short	0x0024
        /*00f4*/ 	.byte	0x00, 0xf0, 0x11, 0x00


	//----- nvinfo : EIATTR_KPARAM_INFO
	.align		4
.L_12797:
        /*00f8*/ 	.byte	0x04, 0x17
        /*00fa*/ 	.short	(.L_12799 - .L_12798)
.L_12798:
        /*00fc*/ 	.word	0x00000000
        /*0100*/ 	.short	0x0004
        /*0102*/ 	.short	0x0020
        /*0104*/ 	.byte	0x00, 0xf0, 0x11, 0x00


	//----- nvinfo : EIATTR_KPARAM_INFO
	.align		4
.L_12799:
        /*0108*/ 	.byte	0x04, 0x17
        /*010a*/ 	.short	(.L_12801 - .L_12800)
.L_12800:
        /*010c*/ 	.word	0x00000000
        /*0110*/ 	.short	0x0003
        /*0112*/ 	.short	0x0018
        /*0114*/ 	.byte	0x00, 0xf0, 0x21, 0x00


	//----- nvinfo : EIATTR_KPARAM_INFO
	.align		4
.L_12801:
        /*0118*/ 	.byte	0x04, 0x17
        /*011a*/ 	.short	(.L_12803 - .L_12802)
.L_12802:
        /*011c*/ 	.word	0x00000000
        /*0120*/ 	.short	0x0002
        /*0122*/ 	.short	0x0010
        /*0124*/ 	.byte	0x00, 0xf0, 0x21, 0x00


	//----- nvinfo : EIATTR_KPARAM_INFO
	.align		4
.L_12803:
        /*0128*/ 	.byte	0x04, 0x17
        /*012a*/ 	.short	(.L_12805 - .L_12804)
.L_12804:
        /*012c*/ 	.word	0x00000000
        /*0130*/ 	.short	0x0001
        /*0132*/ 	.short	0x0008
        /*0134*/ 	.byte	0x00, 0xf0, 0x21, 0x00


	//----- nvinfo : EIATTR_KPARAM_INFO
	.align		4
.L_12805:
        /*0138*/ 	.byte	0x04, 0x17
        /*013a*/ 	.short	(.L_12807 - .L_12806)
.L_12806:
        /*013c*/ 	.word	0x00000000
        /*0140*/ 	.short	0x0000
        /*0142*/ 	.short	0x0000
        /*0144*/ 	.byte	0x00, 0xf0, 0x21, 0x00


	//----- nvinfo : EIATTR_SPARSE_MMA_MASK
	.align		4
.L_12807:
        /*0148*/ 	.byte	0x03, 0x50
        /*014a*/ 	.short	0x0000


	//----- nvinfo : EIATTR_MAXREG_COUNT
	.align		4
        /*014c*/ 	.byte	0x03, 0x1b
        /*014e*/ 	.short	0x00ff


	//----- nvinfo : EIATTR_NUM_BARRIERS
	.align		4
        /*0150*/ 	.byte	0x02, 0x4c
        /*0152*/ 	.byte	0x01
	.zero		1


	//----- nvinfo : EIATTR_EXTERNS
	.align		4
        /*0154*/ 	.byte	0x04, 0x0f
        /*0156*/ 	.short	(.L_12809 - .L_12808)


	//   ....[0]....
	.align		4
.L_12808:
        /*0158*/ 	.word	index@(__assertfail)


	//----- nvinfo : EIATTR_MERCURY_ISA_VERSION
	.align		4
.L_12809:
        /*015c*/ 	.byte	0x03, 0x5f
        /*015e*/ 	.short	0x0101


	//----- nvinfo : EIATTR_COOP_GROUP_MASK_REGIDS
	.align		4
        /*0160*/ 	.byte	0x04, 0x29
        /*0162*/ 	.short	(.L_12811 - .L_12810)


	//   ....[0]....
.L_12810:
        /*0164*/ 	.word	0xffffffff


	//   ....[1]....
        /*0168*/ 	.word	0xffffffff


	//   ....[2]....
        /*016c*/ 	.word	0xffffffff


	//   ....[3]....
        /*0170*/ 	.word	0xffffffff


	//   ....[4]....
        /*0174*/ 	.word	0xffffffff


	//   ....[5]....
        /*0178*/ 	.word	0xffffffff


	//   ....[6]....
        /*017c*/ 	.word	0xffffffff


	//   ....[7]....
        /*0180*/ 	.word	0xffffffff


	//   ....[8]....
        /*0184*/ 	.word	0xffffffff


	//   ....[9]....
        /*0188*/ 	.word	0xffffffff


	//   ....[10]....
        /*018c*/ 	.word	0xffffffff


	//   ....[11]....
        /*0190*/ 	.word	0xffffffff


	//   ....[12]....
        /*0194*/ 	.word	0xffffffff


	//   ....[13]....
        /*0198*/ 	.word	0xffffffff


	//   ....[14]....
        /*019c*/ 	.word	0xffffffff


	//   ....[15]....
        /*01a0*/ 	.word	0xffffffff


	//   ....[16]....
        /*01a4*/ 	.word	0x0500000f


	//   ....[17]....
        /*01a8*/ 	.word	0x0500000f


	//   ....[18]....
        /*01ac*/ 	.word	0x0500000f


	//   ....[19]....
        /*01b0*/ 	.word	0x0500000f


	//   ....[20]....
        /*01b4*/ 	.word	0x0500000f


	//----- nvinfo : EIATTR_COOP_GROUP_INSTR_OFFSETS
	.align		4
.L_12811:
        /*01b8*/ 	.byte	0x04, 0x28
        /*01ba*/ 	.short	(.L_12813 - .L_12812)


	//   ....[0]....
.L_12812:
        /*01bc*/ 	.word	0x00000750


	//   ....[1]....
        /*01c0*/ 	.word	0x00000780


	//   ....[2]....
        /*01c4*/ 	.word	0x000007a0


	//   ....[3]....
        /*01c8*/ 	.word	0x000007c0


	//   ....[4]....
        /*01cc*/ 	.word	0x000007e0


	//   ....[5]....
        /*01d0*/ 	.word	0x00000930


	//   ....[6]....
        /*01d4*/ 	.word	0x00000950


	//   ....[7]....
        /*01d8*/ 	.word	0x00000970


	//   ....[8]....
        /*01dc*/ 	.word	0x000017b0


	//   ....[9]....
        /*01e0*/ 	.word	0x00001830


	//   ....[10]....
        /*01e4*/ 	.word	0x00001890


	//   ....[11]....
        /*01e8*/ 	.word	0x000018e0


	//   ....[12]....
        /*01ec*/ 	.word	0x00001920


	//   ....[13]....
        /*01f0*/ 	.word	0x00001970


	//   ....[14]....
        /*01f4*/ 	.word	0x00001990


	//   ....[15]....
        /*01f8*/ 	.word	0x000019b0


	//   ....[16]....
        /*01fc*/ 	.word	0x00002dd0


	//   ....[17]....
        /*0200*/ 	.word	0x00002e30


	//   ....[18]....
        /*0204*/ 	.word	0x00002e90


	//   ....[19]....
        /*0208*/ 	.word	0x00002ef0


	//   ....[20]....
        /*020c*/ 	.word	0x00002f50


	//----- nvinfo : EIATTR_SYSCALL_OFFSETS
	.align		4
.L_12813:
        /*0210*/ 	.byte	0x04, 0x46
        /*0212*/ 	.short	(.L_12815 - .L_12814)


	//   ....[0]....
.L_12814:
        /*0214*/ 	.word	0x00002d60


	//----- nvinfo : EIATTR_EXIT_INSTR_OFFSETS
	.align		4
.L_12815:
        /*0218*/ 	.byte	0x04, 0x1c
        /*021a*/ 	.short	(.L_12817 - .L_12816)


	//   ....[0]....
.L_12816:
        /*021c*/ 	.word	0x000027e0


	//   ....[1]....
        /*0220*/ 	.word	0x000028d0


	//   ....[2]....
        /*0224*/ 	.word	0x00002c60


	//   ....[3]....
        /*0228*/ 	.word	0x00002d70


	//----- nvinfo : EIATTR_CRS_STACK_SIZE
	.align		4
.L_12817:
        /*022c*/ 	.byte	0x04, 0x1e
        /*022e*/ 	.short	(.L_12819 - .L_12818)
.L_12818:
        /*0230*/ 	.word	0x00000000


	//----- nvinfo : EIATTR_CBANK_PARAM_SIZE
	.align		4
.L_12819:
        /*0234*/ 	.byte	0x03, 0x19
        /*0236*/ 	.short	0x007c


	//----- nvinfo : EIATTR_PARAM_CBANK
	.align		4
        /*0238*/ 	.byte	0x04, 0x0a
        /*023a*/ 	.short	(.L_12821 - .L_12820)
	.align		4
.L_12820:
        /*023c*/ 	.word	index@(.nv.constant0._ZN4vllm25paged_attention_v1_kernelI13__nv_bfloat16hLi64ELi32ELi128ELNS_18Fp8KVCacheDataTypeE1ELb0EEEvPT_PKS3_PKT0_S9_ifPKiSB_iPKfiiiSD_SD_iiiii)
        /*0240*/ 	.short	0x0210
        /*0242*/ 	.short	0x007c


	//----- nvinfo : EIATTR_SW_WAR
	.align		4
.L_12821:
        /*0244*/ 	.byte	0x04, 0x36
        /*0246*/ 	.short	(.L_12823 - .L_12822)
.L_12822:
        /*0248*/ 	.word	0x00000008
.L_12823:


//--------------------- .nv.info._ZN4vllm25paged_attention_v1_kernelI13__nv_bfloat16hLi32ELi32ELi128ELNS_18Fp8KVCacheDataTypeE1ELb0EEEvPT_PKS3_PKT0_S9_ifPKiSB_iPKfiiiSD_SD_iiiii --------------------------
	.section	.nv.info._ZN4vllm25paged_attention_v1_kernelI13__nv_bfloat16hLi32ELi32ELi128ELNS_18Fp8KVCacheDataTypeE1ELb0EEEvPT_PKS3_PKT0_S9_ifPKiSB_iPKfiiiSD_SD_iiiii,"",@"SHT_CUDA_INFO"
	.sectionflags	@""
	.align	4


	//----- nvinfo : EIATTR_CUDA_API_VERSION
	.align		4
        /*0000*/ 	.byte	0x04, 0x37
        /*0002*/ 	.short	(.L_12825 - .L_12824)
.L_12824:
        /*0004*/ 	.word	0x00000082


	//----- nvinfo : EIATTR_KPARAM_INFO
	.align		4
.L_12825:
        /*0008*/ 	.byte	0x04, 0x17
        /*000a*/ 	.short	(.L_12827 - .L_12826)
.L_12826:
        /*000c*/ 	.word	0x00000000
        /*0010*/ 	.short	0x0013
        /*0012*/ 	.short	0x0078
        /*0014*/ 	.byte	0x00, 0xf0, 0x11, 0x00


	//----- nvinfo : EIATTR_KPARAM_INFO
	.align		4
.L_12827:
        /*0018*/ 	.byte	0x04, 0x17
        /*001a*/ 	.short	(.L_12829 - .L_12828)
.L_12828:
        /*001c*/ 	.word	0x00000000
        /*0020*/ 	.short	0x0012
        /*0022*/ 	.short	0x0074
        /*0024*/ 	.byte	0x00, 0xf0, 0x11, 0x00


	//----- nvinfo : EIATTR_KPARAM_INFO
	.align		4
.L_12829:
        /*0028*/ 	.byte	0x04, 0x17
        /*002a*/ 	.short	(.L_12831 - .L_12830)
.L_12830:
        /*002c*/ 	.word	0x00000000
        /*0030*/ 	.short	0x0011
        /*0032*/ 	.short	0x0070
        /*0034*/ 	.byte	0x00, 0xf0, 0x11, 0x00


	//----- nvinfo : EIATTR_KPARAM_INFO
	.align		4
.L_12831:
        /*0038*/ 	.byte	0x04, 0x17
        /*003a*/ 	.short	(.L_12833 - .L_12832)
.L_12832:
        /*003c*/ 	.word	0x00000000
        /*0040*/ 	.short	0x0010
        /*0042*/ 	.short	0x006c
        /*0044*/ 	.byte	0x00, 0xf0, 0x11, 0x00


	//----- nvinfo : EIATTR_KPARAM_INFO
	.align		4
.L_12833:
        /*0048*/ 	.byte	0x04, 0x17
        /*004a*/ 	.short	(.L_12835 - .L_12834)
.L_12834:
        /*004c*/ 	.word	0x00000000
        /*0050*/ 	.short	0x000f
        /*0052*/ 	.short	0x0068
        /*0054*/ 	.byte	0x00, 0xf0, 0x11, 0x00


	//----- nvinfo : EIATTR_KPARAM_INFO
	.align		4
.L_12835:
        /*0058*/ 	.byte	0x04, 0x17
        /*005a*/ 	.short	(.L_12837 - .L_12836)
.L_12836:
        /*005c*/ 	.word	0x00000000
        /*0060*/ 	.short	0x000e
        /*0062*/ 	.short	0x0060
        /*0064*/ 	.byte	0x00, 0xf0, 0x21, 0x00


	//----- nvinfo : EIATTR_KPARAM_INFO
	.align		4
.L_12837:
        /*0068*/ 	.byte	0x04, 0x17
        /*006a*/ 	.short	(.L_12839 - .L_12838)
.L_12838:
        /*006c*/ 	.word	0x00000000
        /*0070*/ 	.short	0x000d
        /*0072*/ 	.short	0x0058
        /*0074*/ 	.byte	0x00, 0xf0, 0x21, 0x00


	//----- nvinfo : EIATTR_KPARAM_INFO
	.align		4
.L_12839:
        /*0078*/ 	.byte	0x04, 0x17
        /*007a*/ 	.short	(.L_12841 - .L_12840)
.L_12840:
        /*007c*/ 	.word	0x00000000
        /*0080*/ 	.short	0x000c
        /*0082*/ 	.short	0x0050
        /*0084*/ 	.byte	0x00, 0xf0, 0x11, 0x00


	//----- nvinfo : EIATTR_KPARAM_INFO
	.align		4
.L_12841:
        /*0088*/ 	.byte	0x04, 0x17
        /*008a*/ 	.short	(.L_12843 - .L_12842)
.L_12842:
        /*008c*/ 	.word	0x00000000
        /*0090*/ 	.short	0x000b
        /*0092*/ 	.short	0x004c
        /*0094*/ 	.byte	0x00, 0xf0, 0x11, 0x00


	//----- nvinfo : EIATTR_KPARAM_INFO
	.align		4
.L_12843:
        /*0098*/ 	.byte	0x04, 0x17
        /*009a*/ 	.short	(.L_12845 - .L_12844)
.L_12844:
        /*009c*/ 	.word	0x00000000
        /*00a0*/ 	.short	0x000a
        /*00a2*/ 	.short	0x0048
        /*00a4*/ 	.byte	0x00, 0xf0, 0x11, 0x00


	//----- nvinfo : EIATTR_KPARAM_INFO
	.align		4
.L_12845:
        /*00a8*/ 	.byte	0x04, 0x17
        /*00aa*/ 	.short	(.L_12847 - .L_12846)
.L_12846:
        /*00ac*/ 	.word	0x00000000
        /*00b0*/ 	.short	0x0009
        /*00b2*/ 	.short	0x0040
        /*00b4*/ 	.byte	0x00, 0xf0, 0x21, 0x00


	//----- nvinfo : EIATTR_KPARAM_INFO
	.align		4
.L_12847:
        /*00b8*/ 	.byte	0x04, 0x17
        /*00ba*/ 	.short	(.L_12849 - .L_12848)
.L_12848:
        /*00bc*/ 	.word	0x00000000
        /*00c0*/ 	.short	0x0008
        /*00c2*/ 	.short	0x0038
        /*00c4*/ 	.byte	0x00, 0xf0, 0x11, 0x00


	//----- nvinfo : EIATTR_KPARAM_INFO
	.align		4
.L_12849:
        /*00c8*/ 	.byte	0x04, 0x17
        /*00ca*/ 	.short	(.L_12851 - .L_12850)
.L_12850:
        /*00cc*/ 	.word	0x00000000
        /*00d0*/ 	.short	0x0007
        /*00d2*/ 	.short	0x0030
        /*00d4*/ 	.byte	0x00, 0xf0, 0x21, 0x00


	//----- nvinfo : EIATTR_KPARAM_INFO
	.align		4
.L_12851:
        /*00d8*/ 	.byte	0x04, 0x17
        /*00da*/ 	.short	(.L_12853 - .L_12852)
.L_12852:
        /*00dc*/ 	.word	0x00000000
        /*00e0*/ 	.short	0x0006
        /*00e2*/ 	.short	0x0028
        /*00e4*/ 	.byte	0x00, 0xf0, 0x21, 0x00


	//----- nvinfo : EIATTR_KPARAM_INFO
	.align		4
.L_12853:
        /*00e8*/ 	.byte	0x04, 0x17
        /*00ea*/ 	.short	(.L_12855 - .L_12854)
.L_12854:
        /*00ec*/ 	.word	0x00000000
        /*00f0*/ 	.short	0x0005
        /*00f2*/ 	.short	0x0024
        /*00f4*/ 	.byte	0x00, 0xf0, 0x11, 0x00


	//----- nvinfo : EIATTR_KPARAM_INFO
	.align		4
.L_12855:
        /*00f8*/ 	.byte	0x04, 0x17
        /*00fa*/ 	.short	(.L_12857 - .L_12856)
.L_12856:
        /*00fc*/ 	.word	0x00000000
        /*0100*/ 	.short	0x0004
        /*0102*/ 	.short	0x0020
        /*0104*/ 	.byte	0x00, 0xf0, 0x11, 0x00


	//----- nvinfo : EIATTR_KPARAM_INFO
	.align		4
.L_12857:
        /*0108*/ 	.byte	0x04, 0x17
        /*010a*/ 	.short	(.L_12859 - .L_12858)
.L_12858:
        /*010c*/ 	.word	0x00000000
        /*0110*/ 	.short	0x0003
        /*0112*/ 	.short	0x0018
        /*0114*/ 	.byte	0x00, 0xf0, 0x21, 0x00


	//----- nvinfo : EIATTR_KPARAM_INFO
	.align		4
.L_12859:
        /*0118*/ 	.byte	0x04, 0x17
        /*011a*/ 	.short	(.L_12861 - .L_12860)
.L_12860:
        /*011c*/ 	.word	0x00000000
        /*0120*/ 	.short	0x0002
        /*0122*/ 	.short	0x0010
        /*0124*/ 	.byte	0x00, 0xf0, 0x21, 0x00


	//----- nvinfo : EIATTR_KPARAM_INFO
	.align		4
.L_12861:
        /*0128*/ 	.byte	0x04, 0x17
        /*012a*/ 	.short	(.L_12863 - .L_12862)
.L_12862:
        /*012c*/ 	.word	0x00000000
        /*0130*/ 	.short	0x0001
        /*0132*/ 	.short	0x0008
        /*0134*/ 	.byte	0x00, 0xf0, 0x21, 0x00


	//----- nvinfo : EIATTR_KPARAM_INFO
	.align		4
.L_12863:
        /*0138*/ 	.byte	0x04, 0x17
        /*013a*/ 	.short	(.L_12865 - .L_12864)
.L_12864:
        /*013c*/ 	.word	0x00000000
        /*0140*/ 	.short	0x0000
        /*0142*/ 	.short	0x0000
        /*0144*/ 	.byte	0x00, 0xf0, 0x21, 0x00


	//----- nvinfo : EIATTR_SPARSE_MMA_MASK
	.align		4
.L_12865:
        /*0148*/ 	.byte	0x03, 0x50
        /*014a*/ 	.short	0x0000


	//----- nvinfo : EIATTR_MAXREG_COUNT
	.align		4
        /*014c*/ 	.byte	0x03, 0x1b
        /*014e*/ 	.short	0x00ff


	//----- nvinfo : EIATTR_NUM_BARRIERS
	.align		4
        /*0150*/ 	.byte	0x02, 0x4c
        /*0152*/ 	.byte	0x01
	.zero		1


	//----- nvinfo : EIATTR_EXTERNS
	.align		4
        /*0154*/ 	.byte	0x04, 0x0f
        /*0156*/ 	.short	(.L_12867 - .L_12866)


	//   ....[0]....
	.align		4
.L_12866:
        /*0158*/ 	.word	index@(__assertfail)


	//----- nvinfo : EIATTR_MERCURY_ISA_VERSION
	.align		4
.L_12867:
        /*015c*/ 	.byte	0x03, 0x5f
        /*015e*/ 	.short	0x0101


	//----- nvinfo : EIATTR_COOP_GROUP_MASK_REGIDS
	.align		4
        /*0160*/ 	.byte	0x04, 0x29
        /*0162*/ 	.short	(.L_12869 - .L_12868)


	//   ....[0]....
.L_12868:
        /*0164*/ 	.word	0xffffffff


	//   ....[1]....
        /*0168*/ 	.word	0xffffffff


	//   ....[2]....
        /*016c*/ 	.word	0xffffffff


	//   ....[3]....
        /*0170*/ 	.word	0xffffffff


	//   ....[4]....
        /*0174*/ 	.word	0xffffffff


	//   ....[5]....
        /*0178*/ 	.word	0xffffffff


	//   ....[6]....
        /*017c*/ 	.word	0xffffffff


	//   ....[7]....
        /*0180*/ 	.word	0xffffffff


	//   ....[8]....
        /*0184*/ 	.word	0xffffffff


	//   ....[9]....
        /*0188*/ 	.word	0xffffffff


	//   ....[10]....
        /*018c*/ 	.word	0xffffffff


	//   ....[11]....
        /*0190*/ 	.word	0xffffffff


	//   ....[12]....
        /*0194*/ 	.word	0xffffffff


	//   ....[13]....
        /*0198*/ 	.word	0xffffffff


	//   ....[14]....
        /*019c*/ 	.word	0xffffffff


	//   ....[15]....
        /*01a0*/ 	.word	0xffffffff


	//   ....[16]....
        /*01a4*/ 	.word	0x0500000f


	//   ....[17]....
        /*01a8*/ 	.word	0x0500000f


	//   ....[18]....
        /*01ac*/ 	.word	0x0500000f


	//   ....[19]....
        /*01b0*/ 	.word	0x0500000f


	//   ....[20]....
        /*01b4*/ 	.word	0x0500000f


	//----- nvinfo : EIATTR_COOP_GROUP_INSTR_OFFSETS
	.align		4
.L_12869:
        /*01b8*/ 	.byte	0x04, 0x28
        /*01ba*/ 	.short	(.L_12871 - .L_12870)


	//   ....[0]....
.L_12870:
        /*01bc*/ 	.word	0x00000750


	//   ....[1]....
        /*01c0*/ 	.word	0x00000780


	//   ....[2]....
        /*01c4*/ 	.word	0x000007a0


	//   ....[3]....
        /*01c8*/ 	.word	0x000007c0


	//   ....[4]....
        /*01cc*/ 	.word	0x000007e0


	//   ....[5]....
        /*01d0*/ 	.word	0x00000930


	//   ....[6]....
        /*01d4*/ 	.word	0x00000950


	//   ....[7]....
        /*01d8*/ 	.word	0x00000970


	//   ....[8]....
        /*01dc*/ 	.word	0x000017b0


	//   ....[9]....
        /*01e0*/ 	.word	0x00001830


	//   ....[10]....
        /*01e4*/ 	.word	0x00001890


	//   ....[11]....
        /*01e8*/ 	.word	0x000018e0


	//   ....[12]....
        /*01ec*/ 	.word	0x00001920


	//   ....[13]....
        /*01f0*/ 	.word	0x00001970


	//   ....[14]....
        /*01f4*/ 	.word	0x00001990


	//   ....[15]....
        /*01f8*/ 	.word	0x000019b0


	//   ....[16]....
        /*01fc*/ 	.word	0x00002a30


	//   ....[17]....
        /*0200*/ 	.word	0x00002a90


	//   ....[18]....
        /*0204*/ 	.word	0x00002af0


	//   ....[19]....
        /*0208*/ 	.word	0x00002b50


	//   ....[20]....
        /*020c*/ 	.word	0x00002bb0


	//----- nvinfo : EIATTR_SYSCALL_OFFSETS
	.align		4
.L_12871:
        /*0210*/ 	.byte	0x04, 0x46
        /*0212*/ 	.short	(.L_12873 - .L_12872)


	//   ....[0]....
.L_12872:
        /*0214*/ 	.word	0x000029c0


	//----- nvinfo : EIATTR_EXIT_INSTR_OFFSETS
	.align		4
.L_12873:
        /*0218*/ 	.byte	0x04, 0x1c
        /*021a*/ 	.short	(.L_12875 - .L_12874)


	//   ....[0]....
.L_12874:
        /*021c*/ 	.word	0x00002600


	//   ....[1]....
        /*0220*/ 	.word	0x000026f0


	//   ....[2]....
        /*0224*/ 	.word	0x000028c0


	//   ....[3]....
        /*0228*/ 	.word	0x000029d0


	//----- nvinfo : EIATTR_CRS_STACK_SIZE
	.align		4
.L_12875:
        /*022c*/ 	.byte	0x04, 0x1e
        /*022e*/ 	.short	(.L_12877 - .L_12876)
.L_12876:
        /*0230*/ 	.word	0x00000000


	//----- nvinfo : EIATTR_CBANK_PARAM_SIZE
	.align		4
.L_12877:
        /*0234*/ 	.byte	0x03, 0x19
        /*0236*/ 	.short	0x007c


	//----- nvinfo : EIATTR_PARAM_CBANK
	.align		4
        /*0238*/ 	.byte	0x04, 0x0a
        /*023a*/ 	.short	(.L_12879 - .L_12878)
	.align		4
.L_12878:
        /*023c*/ 	.word	index@(.nv.constant0._ZN4vllm25paged_attention_v1_kernelI13__nv_bfloat16hLi32ELi32ELi128ELNS_18Fp8KVCacheDataTypeE1ELb0EEEvPT_PKS3_PKT0_S9_ifPKiSB_iPKfiiiSD_SD_iiiii)
        /*0240*/ 	.short	0x0210
        /*0242*/ 	.short	0x007c


	//----- nvinfo : EIATTR_SW_WAR
	.align		4
.L_12879:
        /*0244*/ 	.byte	0x04, 0x36
        /*0246*/ 	.short	(.L_12881 - .L_12880)
.L_12880:
        /*0248*/ 	.word	0x00000008
.L_12881:


//--------------------- .nv.info._ZN4vllm25paged_attention_v1_kernelI13__nv_bfloat16hLi256ELi32ELi128ELNS_18Fp8KVCacheDataTypeE1ELb1EEEvPT_PKS3_PKT0_S9_ifPKiSB_iPKfiiiSD_SD_iiiii --------------------------
	.section	.nv.info._ZN4vllm25paged_attention_v1_kernelI13__nv_bfloat16hLi256ELi32ELi128ELNS_18Fp8KVCacheDataTypeE1ELb1EEEvPT_PKS3_PKT0_S9_ifPKiSB_iPKfiiiSD_SD_iiiii,"",@"SHT_CUDA_INFO"
	.sectionflags	@""
	.align	4


	//----- nvinfo : EIATTR_CUDA_API_VERSION
	.align		4
        /*0000*/ 	.byte	0x04, 0x37
        /*0002*/ 	.short	(.L_12883 - .L_12882)
.L_12882:
        /*0004*/ 	.word	0x00000082


	//----- nvinfo : EIATTR_KPARAM_INFO
	.align		4
.L_12883:
        /*0008*/ 	.byte	0x04, 0x17
        /*000a*/ 	.short	(.L_12885 - .L_12884)
.L_12884:
        /*000c*/ 	.word	0x00000000
        /*0010*/ 	.short	0x0013
        /*0012*/ 	.short	0x0078
        /*0014*/ 	.byte	0x00, 0xf0, 0x11, 0x00


	//----- nvinfo : EIATTR_KPARAM_INFO
	.align		4
.L_12885:
        /*0018*/ 	.byte	0x04, 0x17
        /*001a*/ 	.short	(.L_12887 - .L_12886)
.L_12886:
        /*001c*/ 	.word	0x00000000
        /*0020*/ 	.short	0x0012
        /*0022*/ 	.short	0x0074
        /*0024*/ 	.byte	0x00, 0xf0, 0x11, 0x00


	//----- nvinfo : EIATTR_KPARAM_INFO
	.align		4
.L_12887:
        /*0028*/ 	.byte	0x04, 0x17
        /*002a*/ 	.short	(.L_12889 - .L_12888)
.L_12888:
        /*002c*/ 	.word	0x00000000
        /*0030*/ 	.short	0x0011
        /*0032*/ 	.short	0x0070
        /*0034*/ 	.byte	0x00, 0xf0, 0x11, 0x00


	//----- nvinfo : EIATTR_KPARAM_INFO
	.align		4
.L_12889:
        /*0038*/ 	.byte	0x04, 0x17
        /*003a*/ 	.short	(.L_12891 - .L_12890)
.L_12890:
        /*003c*/ 	.word	0x00000000
        /*0040*/ 	.short	0x0010
        /*0042*/ 	.short	0x006c
        /*0044*/ 	.byte	0x00, 0xf0, 0x11, 0x00


	//----- nvinfo : EIATTR_KPARAM_INFO
	.align		4
.L_12891:
        /*0048*/ 	.byte	0x04, 0x17
        /*004a*/ 	.short	(.L_12893 - .L_12892)
.L_12892:
        /*004c*/ 	.word	0x00000000
        /*0050*/ 	.short	0x000f
        /*0052*/ 	.short	0x0068
        /*0054*/ 	.byte	0x00, 0xf0, 0x11, 0x00


	//----- nvinfo : EIATTR_KPARAM_INFO
	.align		4
.L_12893:
        /*0058*/ 	.byte	0x04, 0x17
        /*005a*/ 	.short	(.L_12895 - .L_12894)
.L_12894:
        /*005c*/ 	.word	0x00000000
        /*0060*/ 	.short	0x000e
        /*0062*/ 	.short	0x0060
        /*0064*/ 	.byte	0x00, 0xf0, 0x21, 0x00


	//----- nvinfo : EIATTR_KPARAM_INFO
	.align		4
.L_12895:
        /*0068*/ 	.byte	0x04, 0x17
        /*006a*/ 	.short	(.L_12897 - .L_12896)
.L_12896:
        /*006c*/ 	.word	0x00000000
        /*0070*/ 	.short	0x000d
        /*0072*/ 	.short	0x0058
        /*0074*/ 	.byte	0x00, 0xf0, 0x21, 0x00


	//----- nvinfo : EIATTR_KPARAM_INFO
	.align		4
.L_12897:
        /*0078*/ 	.byte	0x04, 0x17
        /*007a*/ 	.short	(.L_12899 - .L_12898)
.L_12898:
        /*007c*/ 	.word	0x00000000
        /*0080*/ 	.short	0x000c
        /*0082*/ 	.short	0x0050
        /*0084*/ 	.byte	0x00, 0xf0, 0x11, 0x00


	//----- nvinfo : EIATTR_KPARAM_INFO
	.align		4
.L_12899:
        /*0088*/ 	.byte	0x04, 0x17
        /*008a*/ 	.short	(.L_12901 - .L_12900)
.L_12900:
        /*008c*/ 	.word	0x00000000
        /*0090*/ 	.short	0x000b
        /*0092*/ 	.short	0x004c
        /*0094*/ 	.byte	0x00, 0xf0, 0x11, 0x00


	//----- nvinfo : EIATTR_KPARAM_INFO
	.align		4
.L_12901:
        /*0098*/ 	.byte	0x04, 0x17
        /*009a*/ 	.short	(.L_12903 - .L_12902)
.L_12902:
        /*009c*/ 	.word	0x00000000
        /*00a0*/ 	.short	0x000a
        /*00a2*/ 	.short	0x0048
        /*00a4*/ 	.byte	0x00, 0xf0, 0x11, 0x00


	//----- nvinfo : EIATTR_KPARAM_INFO
	.align		4
.L_12903:
        /*00a8*/ 	.byte	0x04, 0x17
        /*00aa*/ 	.short	(.L_12905 - .L_12904)
.L_12904:
        /*00ac*/ 	.word	0x00000000
        /*00b0*/ 	.short	0x0009
        /*00b2*/ 	.short	0x0040
        /*00b4*/ 	.byte	0x00, 0xf0, 0x21, 0x00


	//----- nvinfo : EIATTR_KPARAM_INFO
	.align		4
.L_12905:
        /*00b8*/ 	.byte	0x04, 0x17
        /*00ba*/ 	.short	(.L_12907 - .L_12906)
.L_12906:
        /*00bc*/ 	.word	0x00000000
        /*00c0*/ 	.short	0x0008
        /*00c2*/ 	.short	0x0038
        /*00c4*/ 	.byte	0x00, 0xf0, 0x11, 0x00


	//----- nvinfo : EIATTR_KPARAM_INFO
	.align		4
.L_12907:
        /*00c8*/ 	.byte	0x04, 0x17
        /*00ca*/ 	.short	(.L_12909 - .L_12908)
.L_12908:
        /*00cc*/ 	.word	0x00000000
        /*00d0*/ 	.short	0x0007
        /*00d2*/ 	.short	0x0030
        /*00d4*/ 	.byte	0x00, 0xf0, 0x21, 0x00


	//----- nvinfo : EIATTR_KPARAM_INFO
	.align		4
.L_12909:
        /*00d8*/ 	.byte	0x04, 0x17
        /*00da*/ 	.short	(.L_12911 - .L_12910)
.L_12910:
        /*00dc*/ 	.word	0x00000000
        /*00e0*/ 	.short	0x0006
        /*00e2*/ 	.short	0x0028
        /*00e4*/ 	.byte	0x00, 0xf0, 0x21, 0x00


	//----- nvinfo : EIATTR_KPARAM_INFO
	.align		4
.L_12911:
        /*00e8*/ 	.byte	0x04, 0x17
        /*00ea*/ 	.short	(.L_12913 - .L_12912)
.L_12912:
        /*00ec*/ 	.word	0x00000000
        /*00f0*/ 	.short	0x0005
        /*00f2*/ 	.short	0x0024
        /*00f4*/ 	.byte	0x00, 0xf0, 0x11, 0x00


	//----- nvinfo : EIATTR_KPARAM_INFO
	.align		4
.L_12913:
        /*00f8*/ 	.byte	0x04, 0x17
        /*00fa*/ 	.short	(.L_12915 - .L_12914)
.L_12914:
        /*00fc*/ 	.word	0x00000000
        /*0100*/ 	.short	0x0004
        /*0102*/ 	.short	0x0020
        /*0104*/ 	.byte	0x00, 0xf0, 0x11, 0x00


	//----- nvinfo : EIATTR_KPARAM_INFO
	.align		4
.L_12915:
        /*0108*/ 	.byte	0x04, 0x17
        /*010a*/ 	.short	(.L_12917 - .L_12916)
.L_12916:
        /*010c*/ 	.word	0x00000000
        /*0110*/ 	.short	0x0003
        /*0112*/ 	.short	0x0018
        /*0114*/ 	.byte	0x00, 0xf0, 0x21, 0x00


	//----- nvinfo : EIATTR_KPARAM_INFO
	.align		4
.L_12917:
        /*0118*/ 	.byte	0x04, 0x17
        /*011a*/ 	.short	(.L_12919 - .L_12918)
.L_12918:
        /*011c*/ 	.word	0x00000000
        /*0120*/ 	.short	0x0002
        /*0122*/ 	.short	0x0010
        /*0124*/ 	.byte	0x00, 0xf0, 0x21, 0x00


	//----- nvinfo : EIATTR_KPARAM_INFO
	.align		4
.L_12919:
        /*0128*/ 	.byte	0x04, 0x17
        /*012a*/ 	.short	(.L_12921 - .L_12920)
.L_12920:
        /*012c*/ 	.word	0x00000000
        /*0130*/ 	.short	0x0001
        /*0132*/ 	.short	0x0008
        /*0134*/ 	.byte	0x00, 0xf0, 0x21, 0x00


	//----- nvinfo : EIATTR_KPARAM_INFO
	.align		4
.L_12921:
        /*0138*/ 	.byte	0x04, 0x17
        /*013a*/ 	.short	(.L_12923 - .L_12922)
.L_12922:
        /*013c*/ 	.word	0x00000000
        /*0140*/ 	.short	0x0000
        /*0142*/ 	.short	0x0000
        /*0144*/ 	.byte	0x00, 0xf0, 0x21, 0x00


	//----- nvinfo : EIATTR_SPARSE_MMA_MASK
	.align		4
.L_12923:
        /*0148*/ 	.byte	0x03, 0x50
        /*014a*/ 	.short	0x0000


	//----- nvinfo : EIATTR_MAXREG_COUNT
	.align		4
        /*014c*/ 	.byte	0x03, 0x1b
        /*014e*/ 	.short	0x00ff


	//----- nvinfo : EIATTR_NUM_BARRIERS
	.align		4
        /*0150*/ 	.byte	0x02, 0x4c
        /*0152*/ 	.byte	0x01
	.zero		1


	//----- nvinfo : EIATTR_EXTERNS
	.align		4
        /*0154*/ 	.byte	0x04, 0x0f
        /*0156*/ 	.short	(.L_12925 - .L_12924)


	//   ....[0]....
	.align		4
.L_12924:
        /*0158*/ 	.word	index@(__assertfail)


	//----- nvinfo : EIATTR_MERCURY_ISA_VERSION
	.align		4
.L_12925:
        /*015c*/ 	.byte	0x03, 0x5f
        /*015e*/ 	.short	0x0101


	//----- nvinfo : EIATTR_COOP_GROUP_MASK_REGIDS
	.align		4
        /*0160*/ 	.byte	0x04, 0x29
        /*0162*/ 	.short	(.L_12927 - .L_12926)


	//   ....[0]....
.L_12926:
        /*0164*/ 	.word	0xffffffff


	//   ....[1]....
        /*0168*/ 	.word	0xffffffff


	//   ....[2]....
        /*016c*/ 	.word	0xffffffff


	//   ....[3]....
        /*0170*/ 	.word	0xffffffff


	//   ....[4]....
        /*0174*/ 	.word	0xffffffff


	//   ....[5]....
        /*0178*/ 	.word	0xffffffff


	//   ....[6]....
        /*017c*/ 	.word	0xffffffff


	//   ....[7]....
        /*0180*/ 	.word	0xffffffff


	//   ....[8]....
        /*0184*/ 	.word	0xffffffff


	//   ....[9]....
        /*0188*/ 	.word	0xffffffff


	//   ....[10]....
        /*018c*/ 	.word	0xffffffff


	//   ....[11]....
        /*0190*/ 	.word	0xffffffff


	//   ....[12]....
        /*0194*/ 	.word	0xffffffff


	//   ....[13]....
        /*0198*/ 	.word	0xffffffff


	//   ....[14]....
        /*019c*/ 	.word	0xffffffff


	//   ....[15]....
        /*01a0*/ 	.word	0xffffffff


	//   ....[16]....
        /*01a4*/ 	.word	0xffffffff


	//   ....[17]....
        /*01a8*/ 	.word	0xffffffff


	//   ....[18]....
        /*01ac*/ 	.word	0xffffffff


	//   ....[19]....
        /*01b0*/ 	.word	0xffffffff


	//   ....[20]....
        /*01b4*/ 	.word	0xffffffff


	//   ....[21]....
        /*01b8*/ 	.word	0xffffffff


	//   ....[22]....
        /*01bc*/ 	.word	0xffffffff


	//   ....[23]....
        /*01c0*/ 	.word	0xffffffff


	//   ....[24]....
        /*01c4*/ 	.word	0xffffffff


	//   ....[25]....
        /*01c8*/ 	.word	0xffffffff


	//   ....[26]....
        /*01cc*/ 	.word	0xffffffff


	//   ....[27]....
        /*01d0*/ 	.word	0xffffffff


	//   ....[28]....
        /*01d4*/ 	.word	0xffffffff


	//   ....[29]....
        /*01d8*/ 	.word	0xffffffff


	//   ....[30]....
        /*01dc*/ 	.word	0xffffffff


	//   ....[31]....
        /*01e0*/ 	.word	0xffffffff


	//   ....[32]....
        /*01e4*/ 	.word	0xffffffff


	//   ....[33]....
        /*01e8*/ 	.word	0xffffffff


	//   ....[34]....
        /*01ec*/ 	.word	0xffffffff


	//   ....[35]....
        /*01f0*/ 	.word	0xffffffff


	//   ....[36]....
        /*01f4*/ 	.word	0xffffffff


	//   ....[37]....
        /*01f8*/ 	.word	0xffffffff


	//   ....[38]....
        /*01fc*/ 	.word	0xffffffff


	//   ....[39]....
        /*0200*/ 	.word	0xffffffff


	//   ....[40]....
        /*0204*/ 	.word	0xffffffff


	//   ....[41]....
        /*0208*/ 	.word	0xffffffff


	//   ....[42]....
        /*020c*/ 	.word	0xffffffff


	//   ....[43]....
        /*0210*/ 	.word	0xffffffff


	//   ....[44]....
        /*0214*/ 	.word	0xffffffff


	//   ....[45]....
        /*0218*/ 	.word	0xffffffff


	//   ....[46]....
        /*021c*/ 	.word	0xffffffff


	//   ....[47]....
        /*0220*/ 	.word	0xffffffff


	//   ....[48]....
        /*0224*/ 	.word	0x0500000f


	//   ....[49]....
        /*0228*/ 	.word	0x0500000f


	//   ....[50]....
        /*022c*/ 	.word	0x0500000f


	//   ....[51]....
        /*0230*/ 	.word	0x0500000f


	//   ....[52]....
        /*0234*/ 	.word	0x0500000f


	//   ....[53]....
        /*0238*/ 	.word	0x0500000f


	//   ....[54]....
        /*023c*/ 	.word	0x0500000f


	//   ....[55]....
        /*0240*/ 	.word	0x0500000f


	//   ....[56]....
        /*0244*/ 	.word	0x0500000f


	//   ....[57]....
        /*0248*/ 	.word	0x0500000f


	//   ....[58]....
        /*024c*/ 	.word	0x0500000f


	//   ....[59]....
        /*0250*/ 	.word	0x0500000f


	//   ....[60]....
        /*0254*/ 	.word	0x0500000f


	//   ....[61]....
        /*0258*/ 	.word	0x0500000f


	//   ....[62]....
        /*025c*/ 	.word	0x0500000f


	//   ....[63]....
        /*0260*/ 	.word	0x0500000f


	//   ....[64]....
        /*0264*/ 	.word	0x0500000f


	//   ....[65]....
        /*0268*/ 	.word	0x0500000f


	//   ....[66]....
        /*026c*/ 	.word	0x0500000f


	//   ....[67]....
        /*0270*/ 	.word	0x0500000f


	//   ....[68]....
        /*0274*/ 	.word	0x0500000f


	//   ....[69]....
        /*0278*/ 	.word	0x0500000f


	//   ....[70]....
        /*027c*/ 	.word	0x0500000f


	//   ....[71]....
        /*0280*/ 	.word	0x0500000f


	//   ....[72]....
        /*0284*/ 	.word	0x0500000f


	//   ....[73]....
        /*0288*/ 	.word	0x0500000f


	//   ....[74]....
        /*028c*/ 	.word	0x0500000f


	//   ....[75]....
        /*0290*/ 	.word	0x0500000f


	//   ....[76]....
        /*0294*/ 	.word	0x0500000f


	//   ....[77]....
        /*0298*/ 	.word	0x0500000f


	//   ....[78]....
        /*029c*/ 	.word	0x0500000f


	//   ....[79]....
        /*02a0*/ 	.word	0x0500000f


	//   ....[80]....
        /*02a4*/ 	.word	0x0500000f


	//   ....[81]....
        /*02a8*/ 	.word	0x0500000f


	//   ....[82]....
        /*02ac*/ 	.word	0x0500000f


	//   ....[83]....
        /*02b0*/ 	.word	0x0500000f


	//   ....[84]....
        /*02b4*/ 	.word	0x0500000f


	//   ....[85]....
        /*02b8*/ 	.word	0x0500000f


	//   ....[86]....
        /*02bc*/ 	.word	0x0500000f


	//   ....[87]....
        /*02c0*/ 	.word	0x0500000f


	//   ....[88]....
        /*02c4*/ 	.word	0x0500000f


	//   ....[89]....
        /*02c8*/ 	.word	0x0500000f


	//   ....[90]....
        /*02cc*/ 	.word	0x0500000f


	//   ....[91]....
        /*02d0*/ 	.word	0x0500000f


	//   ....[92]....
        /*02d4*/ 	.word	0x0500000f


	//   ....[93]....
        /*02d8*/ 	.word	0x0500000f


	//   ....[94]....
        /*02dc*/ 	.word	0x0500000f


	//   ....[95]....
        /*02e0*/ 	.word	0x0500000f


	//   ....[96]....
        /*02e4*/ 	.word	0x0500000f


	//   ....[97]....
        /*02e8*/ 	.word	0x0500000f


	//   ....[98]....
        /*02ec*/ 	.word	0x0500000f


	//   ....[99]....
        /*02f0*/ 	.word	0x0500000f


	//   ....[100]....
        /*02f4*/ 	.word	0x0500000f


	//   ....[101]....
        /*02f8*/ 	.word	0x0500000f


	//   ....[102]....
        /*02fc*/ 	.word	0x0500000f


	//   ....[103]....
        /*0300*/ 	.word	0x0500000f


	//   ....[104]....
        /*0304*/ 	.word	0x0500000f


	//   ....[105]....
        /*0308*/ 	.word	0x0500000f


	//   ....[106]....
        /*030c*/ 	.word	0x0500000f


	//   ....[107]....
        /*0310*/ 	.word	0x0500000f


	//   ....[108]....
        /*0314*/ 	.word	0x0500000f


	//   ....[109]....
        /*0318*/ 	.word	0x0500000f


	//   ....[110]....
        /*031c*/ 	.word	0x0500000f


	//   ....[111]....
        /*0320*/ 	.word	0x0500000f


	//   ....[112]....
        /*0324*/ 	.word	0x0500000f


	//   ....[113]....
        /*0328*/ 	.word	0x0500000f


	//   ....[114]....
        /*032c*/ 	.word	0x0500000f


	//   ....[115]....
        /*0330*/ 	.word	0x0500000f


	//   ....[116]....
        /*0334*/ 	.word	0x0500000f


	//----- nvinfo : EIATTR_COOP_GROUP_INSTR_OFFSETS
	.align		4
.L_12927:
        /*0338*/ 	.byte	0x04, 0x28
        /*033a*/ 	.short	(.L_12929 - .L_12928)


	//   ....[0]....
.L_12928:
        /*033c*/ 	.word	0x000010d0


	//   ....[1]....
        /*0340*/ 	.word	0x00001100


	//   ....[2]....
        /*0344*/ 	.word	0x00001120


	//   ....[3]....
        /*0348*/ 	.word	0x00001140


	//   ....[4]....
        /*034c*/ 	.word	0x00001160


	//   ....[5]....
        /*0350*/ 	.word	0x00001290


	//   ....[6]....
        /*0354*/ 	.word	0x000012d0


	//   ....[7]....
        /*0358*/ 	.word	0x00001340


	//   ....[8]....
        /*035c*/ 	.word	0x00002180


	//   ....[9]....
        /*0360*/ 	.word	0x00002200


	//   ....[10]....
        /*0364*/ 	.word	0x00002250


	//   ....[11]....
        /*0368*/ 	.word	0x000022b0


	//   ....[12]....
        /*036c*/ 	.word	0x000022f0


	//   ....[13]....
        /*0370*/ 	.word	0x00002340


	//   ....[14]....
        /*0374*/ 	.word	0x00002360


	//   ....[15]....
        /*0378*/ 	.word	0x00002380


	//   ....[16]....
        /*037c*/ 	.word	0x000030e0


	//   ....[17]....
        /*0380*/ 	.word	0x00003120


	//   ....[18]....
        /*0384*/ 	.word	0x00003160


	//   ....[19]....
        /*0388*/ 	.word	0x000031a0


	//   ....[20]....
        /*038c*/ 	.word	0x000031e0


	//   ....[21]....
        /*0390*/ 	.word	0x00003220


	//   ....[22]....
        /*0394*/ 	.word	0x00003270


	//   ....[23]....
        /*0398*/ 	.word	0x000032c0


	//   ....[24]....
        /*039c*/ 	.word	0x00003310


	//   ....[25]....
        /*03a0*/ 	.word	0x00003350


	//   ....[26]....
        /*03a4*/ 	.word	0x00003390


	//   ....[27]....
        /*03a8*/ 	.word	0x000033d0


	//   ....[28]....
        /*03ac*/ 	.word	0x00003410


	//   ....[29]....
        /*03b0*/ 	.word	0x00003440


	//   ....[30]....
        /*03b4*/ 	.word	0x00003480


	//   ....[31]....
        /*03b8*/ 	.word	0x000034d0


	//   ....[32]....
        /*03bc*/ 	.word	0x00003500


	//   ....[33]....
        /*03c0*/ 	.word	0x00003530


	//   ....[34]....
        /*03c4*/ 	.word	0x00003570


	//   ....[35]....
        /*03c8*/ 	.word	0x000035b0


	//   ....[36]....
        /*03cc*/ 	.word	0x000035f0


	//   ....[37]....
        /*03d0*/ 	.word	0x00003630


	//   ....[38]....
        /*03d4*/ 	.word	0x00003670


	//   ....[39]....
        /*03d8*/ 	.word	0x00003690


	//   ....[40]....
        /*03dc*/ 	.word	0x000036b0


	//   ....[41]....
        /*03e0*/ 	.word	0x000036d0


	//   ....[42]....
        /*03e4*/ 	.word	0x000036f0


	//   ....[43]....
        /*03e8*/ 	.word	0x00003710


	//   ....[44]....
        /*03ec*/ 	.word	0x00003720


	//   ....[45]....
        /*03f0*/ 	.word	0x00003740


	//   ....[46]....
        /*03f4*/ 	.word	0x00003760


	//   ....[47]....
        /*03f8*/ 	.word	0x00003780


	//   ....[48]....
        /*03fc*/ 	.word	0x000059c0


	//   ....[49]....
        /*0400*/ 	.word	0x00005a20


	//   ....[50]....
        /*0404*/ 	.word	0x00005a80


	//   ....[51]....
        /*0408*/ 	.word	0x00005ae0


	//   ....[52]....
        /*040c*/ 	.word	0x00005b40


	//   ....[53]....
        /*0410*/ 	.word	0x00005bc0


	//   ....[54]....
        /*0414*/ 	.word	0x00005c20


	//   ....[55]....
        /*0418*/ 	.word	0x00005c80


	//   ....[56]....
        /*041c*/ 	.word	0x00005d00


	//   ....[57]....
        /*0420*/ 	.word	0x00005d60


	//   ....[58]....
        /*0424*/ 	.word	0x00005de0


	//   ....[59]....
        /*0428*/ 	.word	0x00005e40


	//   ....[60]....
        /*042c*/ 	.word	0x00005ec0


	//   ....[61]....
        /*0430*/ 	.word	0x00005f20


	//   ....[62]....
        /*0434*/ 	.word	0x00005fa0


	//   ....[63]....
        /*0438*/ 	.word	0x00006000


	//   ....[64]....
        /*043c*/ 	.word	0x00006080


	//   ....[65]....
        /*0440*/ 	.word	0x000060e0


	//   ....[66]....
        /*0444*/ 	.word	0x00006160


	//   ....[67]....
        /*0448*/ 	.word	0x000061c0


	//   ....[68]....
        /*044c*/ 	.word	0x00006240


	//   ....[69]....
        /*0450*/ 	.word	0x000062a0


	//   ....[70]....
        /*0454*/ 	.word	0x00006320


	//   ....[71]....
        /*0458*/ 	.word	0x00006380


	//   ....[72]....
        /*045c*/ 	.word	0x00006400


	//   ....[73]....
        /*0460*/ 	.word	0x00006460


	//   ....[74]....
        /*0464*/ 	.word	0x000064e0


	//   ....[75]....
        /*0468*/ 	.word	0x00006540


	//   ....[76]....
        /*046c*/ 	.word	0x000065c0


	//   ....[77]....
        /*0470*/ 	.word	0x00006620


	//   ....[78]....
        /*0474*/ 	.word	0x000066a0


	//   ....[79]....
        /*0478*/ 	.word	0x00006700


	//   ....[80]....
        /*047c*/ 	.word	0x00006780


	//   ....[81]....
        /*0480*/ 	.word	0x000067e0


	//   ....[82]....
        /*0484*/ 	.word	0x00006860


	//   ....[83]....
        /*0488*/ 	.word	0x000068c0


	//   ....[84]....
        /*048c*/ 	.word	0x00006940


	//   ....[85]....
        /*0490*/ 	.word	0x000069a0


	//   ....[86]....
        /*0494*/ 	.word	0x00006a20


	//   ....[87]....
        /*0498*/ 	.word	0x00006a80


	//   ....[88]....
        /*049c*/ 	.word	0x00006b00


	//   ....[89]....
        /*04a0*/ 	.word	0x00006b60


	//   ....[90]....
        /*04a4*/ 	.word	0x00006be0


	//   ....[91]....
        /*04a8*/ 	.word	0x00006c40


	//   ....[92]....
        /*04ac*/ 	.word	0x00006cc0


	//   ....[93]....
        /*04b0*/ 	.word	0x00006d20


	//   ....[94]....
        /*04b4*/ 	.word	0x00006da0


	//   ....[95]....
        /*04b8*/ 	.word	0x00006e00


	//   ....[96]....
        /*04bc*/ 	.word	0x00006e70


	//   ....[97]....
        /*04c0*/ 	.word	0x00006ed0


	//   ....[98]....
        /*04c4*/ 	.word	0x00006f40


	//   ....[99]....
        /*04c8*/ 	.word	0x00006fa0


	//   ....[100]....
        /*04cc*/ 	.word	0x00007020


	//   ....[101]....
        /*04d0*/ 	.word	0x00007080


	//   ....[102]....
        /*04d4*/ 	.word	0x00007100


	//   ....[103]....
        /*04d8*/ 	.word	0x00007160


	//   ....[104]....
        /*04dc*/ 	.word	0x000071e0


	//   ....[105]....
        /*04e0*/ 	.word	0x00007240


	//   ....[106]....
        /*04e4*/ 	.word	0x000072c0


	//   ....[107]....
        /*04e8*/ 	.word	0x00007320


	//   ....[108]....
        /*04ec*/ 	.word	0x000073a0


	//   ....[109]....
        /*04f0*/ 	.word	0x00007400


	//   ....[110]....
        /*04f4*/ 	.word	0x00007480


	//   ....[111]....
        /*04f8*/ 	.word	0x000074e0


	//   ....[112]....
        /*04fc*/ 	.word	0x00007550


	//   ....[113]....
        /*0500*/ 	.word	0x000075b0


	//   ....[114]....
        /*0504*/ 	.word	0x00007620


	//   ....[115]....
        /*0508*/ 	.word	0x00007680


	//   ....[116]....
        /*050c*/ 	.word	0x000076f0


	//----- nvinfo : EIATTR_SYSCALL_OFFSETS
	.align		4
.L_12929:
        /*0510*/ 	.byte	0x04, 0x46
        /*0512*/ 	.short	(.L_12931 - .L_12930)


	//   ....[0]....
.L_12930:
        /*0514*/ 	.word	0x00005850


	//   ....[1]....
        /*0518*/ 	.word	0x00005950


	//----- nvinfo : EIATTR_EXIT_INSTR_OFFSETS
	.align		4
.L_12931:
        /*051c*/ 	.byte	0x04, 0x1c
        /*051e*/ 	.short	(.L_12933 - .L_12932)


	//   ....[0]....
.L_12932:
        /*0520*/ 	.word	0x000047d0


	//   ....[1]....
        /*0524*/ 	.word	0x00004820


	//   ....[2]....
        /*0528*/ 	.word	0x00005750


	//   ....[3]....
        /*052c*/ 	.word	0x00005960


	//----- nvinfo : EIATTR_CRS_STACK_SIZE
	.align		4
.L_12933:
        /*0530*/ 	.byte	0x04, 0x1e
        /*0532*/ 	.short	(.L_12935 - .L_12934)
.L_12934:
        /*0534*/ 	.word	0x00000000


	//----- nvinfo : EIATTR_CBANK_PARAM_SIZE
	.align		4
.L_12935:
        /*0538*/ 	.byte	0x03, 0x19
        /*053a*/ 	.short	0x007c


	//----- nvinfo : EIATTR_PARAM_CBANK
	.align		4
        /*053c*/ 	.byte	0x04, 0x0a
        /*053e*/ 	.short	(.L_12937 - .L_12936)
	.align		4
.L_12936:
        /*0540*/ 	.word	index@(.nv.constant0._ZN4vllm25paged_attention_v1_kernelI13__nv_bfloat16hLi256ELi32ELi128ELNS_18Fp8KVCacheDataTypeE1ELb1EEEvPT_PKS3_PKT0_S9_ifPKiSB_iPKfiiiSD_SD_iiiii)
        /*0544*/ 	.short	0x0210
        /*0546*/ 	.short	0x007c


	//----- nvinfo : EIATTR_SW_WAR
	.align		4
.L_12937:
        /*0548*/ 	.byte	0x04, 0x36
        /*054a*/ 	.short	(.L_12939 - .L_12938)
.L_12938:
        /*054c*/ 	.word	0x00000008
.L_12939:


//--------------------- .nv.info._ZN4vllm25paged_attention_v1_kernelI13__nv_bfloat16hLi192ELi32ELi128ELNS_18Fp8KVCacheDataTypeE1ELb1EEEvPT_PKS3_PKT0_S9_ifPKiSB_iPKfiiiSD_SD_iiiii --------------------------
	.section	.nv.info._ZN4vllm25paged_attention_v1_kernelI13__nv_bfloat16hLi192ELi32ELi128ELNS_18Fp8KVCacheDataTypeE1ELb1EEEvPT_PKS3_PKT0_S9_ifPKiSB_iPKfiiiSD_SD_iiiii,"",@"SHT_CUDA_INFO"
	.sectionflags	@""
	.align	4


	//----- nvinfo : EIATTR_CUDA_API_VERSION
	.align		4
        /*0000*/ 	.byte	0x04, 0x37
        /*0002*/ 	.short	(.L_12941 - .L_12940)
.L_12940:
        /*0004*/ 	.word	0x00000082


	//----- nvinfo : EIATTR_KPARAM_INFO
	.align		4
.L_12941:
        /*0008*/ 	.byte	0x04, 0x17
        /*000a*/ 	.short	(.L_12943 - .L_12942)
.L_12942:
        /*000c*/ 	.word	0x00000000
        /*0010*/ 	.short	0x0013
        /*0012*/ 	.short	0x0078
        /*0014*/ 	.byte	0x00, 0xf0, 0x11, 0x00


	//----- nvinfo : EIATTR_KPARAM_INFO
	.align		4
.L_12943:
        /*0018*/ 	.byte	0x04, 0x17
        /*001a*/ 	.short	(.L_12945 - .L_12944)
.L_12944:
        /*001c*/ 	.word	0x00000000
        /*0020*/ 	.short	0x0012
        /*0022*/ 	.short	0x0074
        /*0024*/ 	.byte	0x00, 0xf0, 0x11, 0x00


	//----- nvinfo : EIATTR_KPARAM_INFO
	.align		4
.L_12945:
        /*0028*/ 	.byte	0x04, 0x17
        /*002a*/ 	.short	(.L_12947 - .L_12946)
.L_12946:
        /*002c*/ 	.word	0x00000000
        /*0030*/ 	.short	0x0011
        /*0032*/ 	.short	0x0070
        /*0034*/ 	.byte	0x00, 0xf0, 0x11, 0x00


	//----- nvinfo : EIATTR_KPARAM_INFO
	.align		4
.L_12947:
        /*0038*/ 	.byte	0x04, 0x17
        /*003a*/ 	.short	(.L_12949 - .L_12948)
.L_12948:
        /*003c*/ 	.word	0x00000000
        /*0040*/ 	.short	0x0010
        /*0042*/ 	.short	0x006c
        /*0044*/ 	.byte	0x00, 0xf0, 0x11, 0x00


	//----- nvinfo : EIATTR_KPARAM_INFO
	.align		4
.L_12949:
        /*0048*/ 	.byte	0x04, 0x17
        /*004a*/ 	.short	(.L_12951 - .L_12950)
.L_12950:
        /*004c*/ 	.word	0x00000000
        /*0050*/ 	.short	0x000f
        /*0052*/ 	.short	0x0068
        /*0054*/ 	.byte	0x00, 0xf0, 0x11, 0x00


	//----- nvinfo : EIATTR_KPARAM_INFO
	.align		4
.L_12951:
        /*0058*/ 	.byte	0x04, 0x17
        /*005a*/ 	.short	(.L_12953 - .L_12952)
.L_12952:
        /*005c*/ 	.word	0x00000000
        /*0060*/ 	.short	0x000e
        /*0062*/ 	.short	0x0060
        /*0064*/ 	.byte	0x00, 0xf0, 0x21, 0x00


	//----- nvinfo : EIATTR_KPARAM_INFO
	.align		4
.L_12953:
        /*0068*/ 	.byte	0x04, 0x17
        /*006a*/ 	.short	(.L_12955 - .L_12954)
.L_12954:
        /*006c*/ 	.word	0x00000000
        /*0070*/ 	.short	0x000d
        /*0072*/ 	.short	0x0058
        /*0074*/ 	.byte	0x00, 0xf0, 0x21, 0x00


	//----- nvinfo : EIATTR_KPARAM_INFO
	.align		4
.L_12955:
        /*0078*/ 	.byte	0x04, 0x17
        /*007a*/ 	.short	(.L_12957 - .L_12956)
.L_12956:
        /*007c*/ 	.word	0x00000000
        /*0080*/ 	.short	0x000c
        /*0082*/ 	.short	0x0050
        /*0084*/ 	.byte	0x00, 0xf0, 0x11, 0x00


	//----- nvinfo : EIATTR_KPARAM_INFO
	.align		4
.L_12957:
        /*0088*/ 	.byte	0x04, 0x17
        /*008a*/ 	.short	(.L_12959 - .L_12958)
.L_12958:
        /*008c*/ 	.word	0x00000000
        /*0090*/ 	.short	0x000b
        /*0092*/ 	.short	0x004c
        /*0094*/ 	.byte	0x00, 0xf0, 0x11, 0x00


	//----- nvinfo : EIATTR_KPARAM_INFO
	.align		4
.L_12959:
        /*0098*/ 	.byte	0x04, 0x17
        /*009a*/ 	.short	(.L_12961 - .L_12960)
.L_12960:
        /*009c*/ 	.word	0x00000000
        /*00a0*/ 	.short	0x000a
        /*00a2*/ 	.short	0x0048
        /*00a4*/ 	.byte	0x00, 0xf0, 0x11, 0x00


	//----- nvinfo : EIATTR_KPARAM_INFO
	.align		4
.L_12961:
        /*00a8*/ 	.byte	0x04, 0x17
        /*00aa*/ 	.short	(.L_12963 - .L_12962)
.L_12962:
        /*00ac*/ 	.word	0x00000000
        /*00b0*/ 	.short	0x0009
        /*00b2*/ 	.short	0x0040
        /*00b4*/ 	.byte	0x00, 0xf0, 0x21, 0x00


	//----- nvinfo : EIATTR_KPARAM_INFO
	.align		4
.L_12963:
        /*00b8*/ 	.byte	0x04, 0x17
        /*00ba*/ 	.short	(.L_12965 - .L_12964)
.L_12964:
        /*00bc*/ 	.word	0x00000000
        /*00c0*/ 	.short	0x0008
        /*00c2*/ 	.short	0x0038
        /*00c4*/ 	.byte	0x00, 0xf0, 0x11, 0x00


	//----- nvinfo : EIATTR_KPARAM_INFO
	.align		4
.L_12965:
        /*00c8*/ 	.byte	0x04, 0x17
        /*00ca*/ 	.short	(.L_12967 - .L_12966)
.L_12966:
        /*00cc*/ 	.word	0x00000000
        /*00d0*/ 	.short	0x0007
        /*00d2*/ 	.short	0x0030
        /*00d4*/ 	.byte	0x00, 0xf0, 0x21, 0x00


	//----- nvinfo : EIATTR_KPARAM_INFO
	.align		4
.L_12967:
        /*00d8*/ 	.byte	0x04, 0x17
        /*00da*/ 	.short	(.L_12969 - .L_12968)
.L_12968:
        /*00dc*/ 	.word	0x00000000
        /*00e0*/ 	.short	0x0006
        /*00e2*/ 	.short	0x0028
        /*00e4*/ 	.byte	0x00, 0xf0, 0x21, 0x00


	//----- nvinfo : EIATTR_KPARAM_INFO
	.align		4
.L_12969:
        /*00e8*/ 	.byte	0x04, 0x17
        /*00ea*/ 	.short	(.L_12971 - .L_12970)
.L_12970:
        /*00ec*/ 	.word	0x00000000
        /*00f0*/ 	.short	0x0005
        /*00f2*/ 	.short	0x0024
        /*00f4*/ 	.byte	0x00, 0xf0, 0x11, 0x00


	//----- nvinfo : EIATTR_KPARAM_INFO
	.align		4
.L_12971:
        /*00f8*/ 	.byte	0x04, 0x17
        /*00fa*/ 	.short	(.L_12973 - .L_12972)
.L_12972:
        /*00fc*/ 	.word	0x00000000
        /*0100*/ 	.short	0x0004
        /*0102*/ 	.short	0x0020
        /*0104*/ 	.byte	0x00, 0xf0, 0x11, 0x00


	//----- nvinfo : EIATTR_KPARAM_INFO
	.align		4
.L_12973:
        /*0108*/ 	.byte	0x04, 0x17
        /*010a*/ 	.short	(.L_12975 - .L_12974)
.L_12974:
        /*010c*/ 	.word	0x00000000
        /*0110*/ 	.short	0x0003
        /*0112*/ 	.short	0x0018
        /*0114*/ 	.byte	0x00, 0xf0, 0x21, 0x00


	//----- nvinfo : EIATTR_KPARAM_INFO
	.align		4
.L_12975:
        /*0118*/ 	.byte	0x04, 0x17
        /*011a*/ 	.short	(.L_12977 - .L_12976)
.L_12976:
        /*011c*/ 	.word	0x00000000
        /*0120*/ 	.short	0x0002
        /*0122*/ 	.short	0x0010
        /*0124*/ 	.byte	0x00, 0xf0, 0x21, 0x00


	//----- nvinfo : EIATTR_KPARAM_INFO
	.align		4
.L_12977:
        /*0128*/ 	.byte	0x04, 0x17
        /*012a*/ 	.short	(.L_12979 - .L_12978)
.L_12978:
        /*012c*/ 	.word	0x00000000
        /*0130*/ 	.short	0x0001
        /*0132*/ 	.short	0x0008
        /*0134*/ 	.byte	0x00, 0xf0, 0x21, 0x00


	//----- nvinfo : EIATTR_KPARAM_INFO
	.align		4
.L_12979:
        /*0138*/ 	.byte	0x04, 0x17
        /*013a*/ 	.short	(.L_12981 - .L_12980)
.L_12980:
        /*013c*/ 	.word	0x00000000
        /*0140*/ 	.short	0x0000
        /*0142*/ 	.short	0x0000
        /*0144*/ 	.byte	0x00, 0xf0, 0x21, 0x00


	//----- nvinfo : EIATTR_SPARSE_MMA_MASK
	.align		4
.L_12981:
        /*0148*/ 	.byte	0x03, 0x50
        /*014a*/ 	.short	0x0000


	//----- nvinfo : EIATTR_MAXREG_COUNT
	.align		4
        /*014c*/ 	.byte	0x03, 0x1b
        /*014e*/ 	.short	0x00ff


	//----- nvinfo : EIATTR_NUM_BARRIERS
	.align		4
        /*0150*/ 	.byte	0x02, 0x4c
        /*0152*/ 	.byte	0x01
	.zero		1


	//----- nvinfo : EIATTR_EXTERNS
	.align		4
        /*0154*/ 	.byte	0x04, 0x0f
        /*0156*/ 	.short	(.L_12983 - .L_12982)


	//   ....[0]....
	.align		4
.L_12982:
        /*0158*/ 	.word	index@(__assertfail)


	//----- nvinfo : EIATTR_MERCURY_ISA_VERSION
	.align		4
.L_12983:
        /*015c*/ 	.byte	0x03, 0x5f
        /*015e*/ 	.short	0x0101


	//----- nvinfo : EIATTR_COOP_GROUP_MASK_REGIDS
	.align		4
        /*0160*/ 	.byte	0x04, 0x29
        /*0162*/ 	.short	(.L_12985 - .L_12984)


	//   ....[0]....
.L_12984:
        /*0164*/ 	.word	0xffffffff


	//   ....[1]....
        /*0168*/ 	.word	0xffffffff


	//   ....[2]....
        /*016c*/ 	.word	0xffffffff


	//   ....[3]....
        /*0170*/ 	.word	0xffffffff


	//   ....[4]....
        /*0174*/ 	.word	0xffffffff


	//   ....[5]....
        /*0178*/ 	.word	0xffffffff


	//   ....[6]....
        /*017c*/ 	.word	0xffffffff


	//   ....[7]....
        /*0180*/ 	.word	0xffffffff


	//   ....[8]....
        /*0184*/ 	.word	0xffffffff


	//   ....[9]....
        /*0188*/ 	.word	0xffffffff


	//   ....[10]....
        /*018c*/ 	.word	0xffffffff


	//   ....[11]....
        /*0190*/ 	.word	0xffffffff


	//   ....[12]....
        /*0194*/ 	.word	0xffffffff


	//   ....[13]....
        /*0198*/ 	.word	0xffffffff


	//   ....[14]....
        /*019c*/ 	.word	0xffffffff


	//   ....[15]....
        /*01a0*/ 	.word	0xffffffff


	//   ....[16]....
        /*01a4*/ 	.word	0xffffffff


	//   ....[17]....
        /*01a8*/ 	.word	0xffffffff


	//   ....[18]....
        /*01ac*/ 	.word	0xffffffff


	//   ....[19]....
        /*01b0*/ 	.word	0xffffffff


	//   ....[20]....
        /*01b4*/ 	.word	0xffffffff


	//   ....[21]....
        /*01b8*/ 	.word	0xffffffff


	//   ....[22]....
        /*01bc*/ 	.word	0xffffffff


	//   ....[23]....
        /*01c0*/ 	.word	0xffffffff


	//   ....[24]....
        /*01c4*/ 	.word	0xffffffff


	//   ....[25]....
        /*01c8*/ 	.word	0xffffffff


	//   ....[26]....
        /*01cc*/ 	.word	0xffffffff


	//   ....[27]....
        /*01d0*/ 	.word	0xffffffff


	//   ....[28]....
        /*01d4*/ 	.word	0xffffffff


	//   ....[29]....
        /*01d8*/ 	.word	0xffffffff


	//   ....[30]....
        /*01dc*/ 	.word	0xffffffff


	//   ....[31]....
        /*01e0*/ 	.word	0xffffffff


	//   ....[32]....
        /*01e4*/ 	.word	0xffffffff


	//   ....[33]....
        /*01e8*/ 	.word	0xffffffff


	//   ....[34]....
        /*01ec*/ 	.word	0xffffffff


	//   ....[35]....
        /*01f0*/ 	.word	0xffffffff


	//   ....[36]....
        /*01f4*/ 	.word	0xffffffff


	//   ....[37]....
        /*01f8*/ 	.word	0xffffffff


	//   ....[38]....
        /*01fc*/ 	.word	0xffffffff


	//   ....[39]....
        /*0200*/ 	.word	0xffffffff


	//   ....[40]....
        /*0204*/ 	.word	0x0500000f


	//   ....[41]....
        /*0208*/ 	.word	0x0500000f


	//   ....[42]....
        /*020c*/ 	.word	0x0500000f


	//   ....[43]....
        /*0210*/ 	.word	0x0500000f


	//   ....[44]....
        /*0214*/ 	.word	0x0500000f


	//   ....[45]....
        /*0218*/ 	.word	0x0500000f


	//   ....[46]....
        /*021c*/ 	.word	0x0500000f


	//   ....[47]....
        /*0220*/ 	.word	0x0500000f


	//   ....[48]....
        /*0224*/ 	.word	0x0500000f


	//   ....[49]....
        /*0228*/ 	.word	0x0500000f


	//   ....[50]....
        /*022c*/ 	.word	0x0500000f


	//   ....[51]....
        /*0230*/ 	.word	0x0500000f


	//   ....[52]....
        /*0234*/ 	.word	0x0500000f


	//   ....[53]....
        /*0238*/ 	.word	0x0500000f


	//   ....[54]....
        /*023c*/ 	.word	0x0500000f


	//   ....[55]....
        /*0240*/ 	.word	0x0500000f


	//   ....[56]....
        /*0244*/ 	.word	0x0500000f


	//   ....[57]....
        /*0248*/ 	.word	0x0500000f


	//   ....[58]....
        /*024c*/ 	.word	0x0500000f


	//   ....[59]....
        /*0250*/ 	.word	0x0500000f


	//   ....[60]....
        /*0254*/ 	.word	0x0500000f


	//   ....[61]....
        /*0258*/ 	.word	0x0500000f


	//   ....[62]....
        /*025c*/ 	.word	0x0500000f


	//   ....[63]....
        /*0260*/ 	.word	0x0500000f


	//   ....[64]....
        /*0264*/ 	.word	0x0500000f


	//   ....[65]....
        /*0268*/ 	.word	0x0500000f


	//   ....[66]....
        /*026c*/ 	.word	0x0500000f


	//   ....[67]....
        /*0270*/ 	.word	0x0500000f


	//   ....[68]....
        /*0274*/ 	.word	0x0500000f


	//   ....[69]....
        /*0278*/ 	.word	0x0500000f


	//   ....[70]....
        /*027c*/ 	.word	0x0500000f


	//   ....[71]....
        /*0280*/ 	.word	0x0500000f


	//   ....[72]....
        /*0284*/ 	.word	0x0500000f


	//   ....[73]....
        /*0288*/ 	.word	0x0500000f


	//   ....[74]....
        /*028c*/ 	.word	0x0500000f


	//   ....[75]....
        /*0290*/ 	.word	0x0500000f


	//   ....[76]....
        /*0294*/ 	.word	0x0500000f


	//   ....[77]....
        /*0298*/ 	.word	0x0500000f


	//   ....[78]....
        /*029c*/ 	.word	0x0500000f


	//   ....[79]....
        /*02a0*/ 	.word	0x0500000f


	//   ....[80]....
        /*02a4*/ 	.word	0x0500000f


	//   ....[81]....
        /*02a8*/ 	.word	0x0500000f


	//   ....[82]....
        /*02ac*/ 	.word	0x0500000f


	//   ....[83]....
        /*02b0*/ 	.word	0x0500000f


	//   ....[84]....
        /*02b4*/ 	.word	0x0500000f


	//   ....[85]....
        /*02b8*/ 	.word	0x0500000f


	//   ....[86]....
        /*02bc*/ 	.word	0x0500000f


	//   ....[87]....
        /*02c0*/ 	.word	0x0500000f


	//   ....[88]....
        /*02c4*/ 	.word	0x0500000f


	//   ....[89]....
        /*02c8*/ 	.word	0x0500000f


	//   ....[90]....
        /*02cc*/ 	.word	0x0500000f


	//   ....[91]....
        /*02d0*/ 	.word	0x0500000f


	//   ....[92]....
        /*02d4*/ 	.word	0x0500000f


	//----- nvinfo : EIATTR_COOP_GROUP_INSTR_OFFSETS
	.align		4
.L_12985:
        /*02d8*/ 	.byte	0x04, 0x28
        /*02da*/ 	.short	(.L_12987 - .L_12986)


	//   ....[0]....
.L_12986:
        /*02dc*/ 	.word	0x00001100


	//   ....[1]....
        /*02e0*/ 	.word	0x00001130


	//   ....[2]....
        /*02e4*/ 	.word	0x00001150


	//   ....[3]....
        /*02e8*/ 	.word	0x00001170


	//   ....[4]....
        /*02ec*/ 	.word	0x00001190


	//   ....[5]....
        /*02f0*/ 	.word	0x00001340


	//   ....[6]....
        /*02f4*/ 	.word	0x00001360


	//   ....[7]....
        /*02f8*/ 	.word	0x00001380


	//   ....[8]....
        /*02fc*/ 	.word	0x000021d0


	//   ....[9]....
        /*0300*/ 	.word	0x00002250


	//   ....[10]....
        /*0304*/ 	.word	0x000022b0


	//   ....[11]....
        /*0308*/ 	.word	0x00002300


	//   ....[12]....
        /*030c*/ 	.word	0x00002340


	//   ....[13]....
        /*0310*/ 	.word	0x00002390


	//   ....[14]....
        /*0314*/ 	.word	0x000023b0


	//   ....[15]....
        /*0318*/ 	.word	0x000023d0


	//   ....[16]....
        /*031c*/ 	.word	0x00003140


	//   ....[17]....
        /*0320*/ 	.word	0x00003180


	//   ....[18]....
        /*0324*/ 	.word	0x000031c0


	//   ....[19]....
        /*0328*/ 	.word	0x000031d0


	//   ....[20]....
        /*032c*/ 	.word	0x000031e0


	//   ....[21]....
        /*0330*/ 	.word	0x000031f0


	//   ....[22]....
        /*0334*/ 	.word	0x00003200


	//   ....[23]....
        /*0338*/ 	.word	0x00003250


	//   ....[24]....
        /*033c*/ 	.word	0x00003290


	//   ....[25]....
        /*0340*/ 	.word	0x000032d0


	//   ....[26]....
        /*0344*/ 	.word	0x00003300


	//   ....[27]....
        /*0348*/ 	.word	0x00003320


	//   ....[28]....
        /*034c*/ 	.word	0x00003350


	//   ....[29]....
        /*0350*/ 	.word	0x00003360


	//   ....[30]....
        /*0354*/ 	.word	0x00003390


	//   ....[31]....
        /*0358*/ 	.word	0x000033c0


	//   ....[32]....
        /*035c*/ 	.word	0x00003430


	//   ....[33]....
        /*0360*/ 	.word	0x00003470


	//   ....[34]....
        /*0364*/ 	.word	0x00003490


	//   ....[35]....
        /*0368*/ 	.word	0x000034e0


	//   ....[36]....
        /*036c*/ 	.word	0x00003510


	//   ....[37]....
        /*0370*/ 	.word	0x00003570


	//   ....[38]....
        /*0374*/ 	.word	0x000035b0


	//   ....[39]....
        /*0378*/ 	.word	0x000035f0


	//   ....[40]....
        /*037c*/ 	.word	0x00004fb0


	//   ....[41]....
        /*0380*/ 	.word	0x00005010


	//   ....[42]....
        /*0384*/ 	.word	0x00005070


	//   ....[43]....
        /*0388*/ 	.word	0x000050d0


	//   ....[44]....
        /*038c*/ 	.word	0x00005130


	//   ....[45]....
        /*0390*/ 	.word	0x000051b0


	//   ....[46]....
        /*0394*/ 	.word	0x00005210


	//   ....[47]....
        /*0398*/ 	.word	0x00005270


	//   ....[48]....
        /*039c*/ 	.word	0x000052f0


	//   ....[49]....
        /*03a0*/ 	.word	0x00005350


	//   ....[50]....
        /*03a4*/ 	.word	0x000053c0


	//   ....[51]....
        /*03a8*/ 	.word	0x00005420


	//   ....[52]....
        /*03ac*/ 	.word	0x00005490


	//   ....[53]....
        /*03b0*/ 	.word	0x000054f0


	//   ....[54]....
        /*03b4*/ 	.word	0x00005570


	//   ....[55]....
        /*03b8*/ 	.word	0x000055d0


	//   ....[56]....
        /*03bc*/ 	.word	0x00005650


	//   ....[57]....
        /*03c0*/ 	.word	0x000056b0


	//   ....[58]....
        /*03c4*/ 	.word	0x00005720


	//   ....[59]....
        /*03c8*/ 	.word	0x00005780


	//   ....[60]....
        /*03cc*/ 	.word	0x00005800


	//   ....[61]....
        /*03d0*/ 	.word	0x00005860


	//   ....[62]....
        /*03d4*/ 	.word	0x000058e0


	//   ....[63]....
        /*03d8*/ 	.word	0x00005940


	//   ....[64]....
        /*03dc*/ 	.word	0x000059c0


	//   ....[65]....
        /*03e0*/ 	.word	0x00005a20


	//   ....[66]....
        /*03e4*/ 	.word	0x00005a90


	//   ....[67]....
        /*03e8*/ 	.word	0x00005af0


	//   ....[68]....
        /*03ec*/ 	.word	0x00005b70


	//   ....[69]....
        /*03f0*/ 	.word	0x00005bd0


	//   ....[70]....
        /*03f4*/ 	.word	0x00005c40


	//   ....[71]....
        /*03f8*/ 	.word	0x00005ca0


	//   ....[72]....
        /*03fc*/ 	.word	0x00005d20


	//   ....[73]....
        /*0400*/ 	.word	0x00005d80


	//   ....[74]....
        /*0404*/ 	.word	0x00005df0


	//   ....[75]....
        /*0408*/ 	.word	0x00005e50


	//   ....[76]....
        /*040c*/ 	.word	0x00005ec0


	//   ....[77]....
        /*0410*/ 	.word	0x00005f20


	//   ....[78]....
        /*0414*/ 	.word	0x00005fa0


	//   ....[79]....
        /*0418*/ 	.word	0x00006000


	//   ....[80]....
        /*041c*/ 	.word	0x00006080


	//   ....[81]....
        /*0420*/ 	.word	0x000060e0


	//   ....[82]....
        /*0424*/ 	.word	0x00006160


	//   ....[83]....
        /*0428*/ 	.word	0x000061c0


	//   ....[84]....
        /*042c*/ 	.word	0x00006230


	//   ....[85]....
        /*0430*/ 	.word	0x00006290


	//   ....[86]....
        /*0434*/ 	.word	0x00006310


	//   ....[87]....
        /*0438*/ 	.word	0x00006370


	//   ....[88]....
        /*043c*/ 	.word	0x000063e0


	//   ....[89]....
        /*0440*/ 	.word	0x00006440


	//   ....[90]....
        /*0444*/ 	.word	0x000064a0


	//   ....[91]....
        /*0448*/ 	.word	0x00006500


	//   ....[92]....
        /*044c*/ 	.word	0x00006560


	//----- nvinfo : EIATTR_SYSCALL_OFFSETS
	.align		4
.L_12987:
        /*0450*/ 	.byte	0x04, 0x46
        /*0452*/ 	.short	(.L_12989 - .L_12988)


	//   ....[0]....
.L_12988:
        /*0454*/ 	.word	0x00004e40


	//   ....[1]....
        /*0458*/ 	.word	0x00004f40


	//----- nvinfo : EIATTR_EXIT_INSTR_OFFSETS
	.align		4
.L_12989:
        /*045c*/ 	.byte	0x04, 0x1c
        /*045e*/ 	.short	(.L_12991 - .L_12990)


	//   ....[0]....
.L_12990:
        /*0460*/ 	.word	0x00004160


	//   ....[1]....
        /*0464*/ 	.word	0x000041b0


	//   ....[2]....
        /*0468*/ 	.word	0x00004d40


	//   ....[3]....
        /*046c*/ 	.word	0x00004f50


	//----- nvinfo : EIATTR_CRS_STACK_SIZE
	.align		4
.L_12991:
        /*0470*/ 	.byte	0x04, 0x1e
        /*0472*/ 	.short	(.L_12993 - .L_12992)
.L_12992:
        /*0474*/ 	.word	0x00000000


	//----- nvinfo : EIATTR_CBANK_PARAM_SIZE
	.align		4
.L_12993:
        /*0478*/ 	.byte	0x03, 0x19
        /*047a*/ 	.short	0x007c


	//----- nvinfo : EIATTR_PARAM_CBANK
	.align		4
        /*047c*/ 	.byte	0x04, 0x0a
        /*047e*/ 	.short	(.L_12995 - .L_12994)
	.align		4
.L_12994:
        /*0480*/ 	.word	index@(.nv.constant0._ZN4vllm25paged_attention_v1_kernelI13__nv_bfloat16hLi192ELi32ELi128ELNS_18Fp8KVCacheDataTypeE1ELb1EEEvPT_PKS3_PKT0_S9_ifPKiSB_iPKfiiiSD_SD_iiiii)
        /*0484*/ 	.short	0x0210
        /*0486*/ 	.short	0x007c


	//----- nvinfo : EIATTR_SW_WAR
	.align		4
.L_12995:
        /*0488*/ 	.byte	0x04, 0x36
        /*048a*/ 	.short	(.L_12997 - .L_12996)
.L_12996:
        /*048c*/ 	.word	0x00000008
.L_12997:


//--------------------- .nv.info._ZN4vllm25paged_attention_v1_kernelI13__nv_bfloat16hLi128ELi32ELi128ELNS_18Fp8KVCacheDataTypeE1ELb1EEEvPT_PKS3_PKT0_S9_ifPKiSB_iPKfiiiSD_SD_iiiii --------------------------
	.section	.nv.info._ZN4vllm25paged_attention_v1_kernelI13__nv_bfloat16hLi128ELi32ELi128ELNS_18Fp8KVCacheDataTypeE1ELb1EEEvPT_PKS3_PKT0_S9_ifPKiSB_iPKfiiiSD_SD_iiiii,"",@"SHT_CUDA_INFO"
	.sectionflags	@""
	.align	4


	//----- nvinfo : EIATTR_CUDA_API_VERSION
	.align		4
        /*0000*/ 	.byte	0x04, 0x37
        /*0002*/ 	.short	(.L_12999 - .L_12998)
.L_12998:
        /*0004*/ 	.word	0x00000082


	//----- nvinfo : EIATTR_KPARAM_INFO
	.align		4
.L_12999:
        /*0008*/ 	.byte	0x04, 0x17
        /*000a*/ 	.short	(.L_13001 - .L_13000)
.L_13000:
        /*000c*/ 	.word	0x00000000
        /*0010*/ 	.short	0x0013
        /*0012*/ 	.short	0x0078
        /*0014*/ 	.byte	0x00, 0xf0, 0x11, 0x00


	//----- nvinfo : EIATTR_KPARAM_INFO
	.align		4
.L_13001:
        /*0018*/ 	.byte	0x04, 0x17
        /*001a*/ 	.short	(.L_13003 - .L_13002)
.L_13002:
        /*001c*/ 	.word	0x00000000
        /*0020*/ 	.short	0x0012
        /*0022*/ 	.short	0x0074
        /*0024*/ 	.byte	0x00, 0xf0, 0x11, 0x00


	//----- nvinfo : EIATTR_KPARAM_INFO
	.align		4
.L_13003:
        /*0028*/ 	.byte	0x04, 0x17
        /*002a*/ 	.short	(.L_13005 - .L_13004)
.L_13004:
        /*002c*/ 	.word	0x00000000
        /*0030*/ 	.short	0x0011
        /*0032*/ 	.short	0x0070
        /*0034*/ 	.byte	0x00, 0xf0, 0x11, 0x00


	//----- nvinfo : EIATTR_KPARAM_INFO
	.align		4
.L_13005:
        /*0038*/ 	.byte	0x04, 0x17
        /*003a*/ 	.short	(.L_13007 - .L_13006)
.L_13006:
        /*003c*/ 	.word	0x00000000
        /*0040*/ 	.short	0x0010
        /*0042*/ 	.short	0x006c
        /*0044*/ 	.byte	0x00, 0xf0, 0x11, 0x00


	//----- nvinfo : EIATTR_KPARAM_INFO
	.align		4
.L_13007:
        /*0048*/ 	.byte	0x04, 0x17
        /*004a*/ 	.short	(.L_13009 - .L_13008)
.L_13008:
        /*004c*/ 	.word	0x00000000
        /*0050*/ 	.short	0x000f
        /*0052*/ 	.short	0x0068
        /*0054*/ 	.byte	0x00, 0xf0, 0x11, 0x00


	//----- nvinfo : EIATTR_KPARAM_INFO
	.align		4
.L_13009:
        /*0058*/ 	.byte	0x04, 0x17
        /*005a*/ 	.short	(.L_13011 - .L_13010)
.L_13010:
        /*005c*/ 	.word	0x00000000
        /*0060*/ 	.short	0x000e
        /*0062*/ 	.short	0x0060
        /*0064*/ 	.byte	0x00, 0xf0, 0x21, 0x00


	//----- nvinfo : EIATTR_KPARAM_INFO
	.align		4
.L_13011:
        /*0068*/ 	.byte	0x04, 0x17
        /*006a*/ 	.short	(.L_13013 - .L_13012)
.L_13012:
        /*006c*/ 	.word	0x00000000
        /*0070*/ 	.short	0x000d
        /*0072*/ 	.short	0x0058
        /*0074*/ 	.byte	0x00, 0xf0, 0x21, 0x00


	//----- nvinfo : EIATTR_KPARAM_INFO
	.align		4
.L_13013:
        /*0078*/ 	.byte	0x04, 0x17
        /*007a*/ 	.short	(.L_13015 - .L_13014)
.L_13014:
        /*007c*/ 	.word	0x00000000
        /*0080*/ 	.short	0x000c
        /*0082*/ 	.short	0x0050
        /*0084*/ 	.byte	0x00, 0xf0, 0x11, 0x00


	//----- nvinfo : EIATTR_KPARAM_INFO
	.align		4
.L_13015:
        /*0088*/ 	.byte	0x04, 0x17
        /*008a*/ 	.short	(.L_13017 - .L_13016)
.L_13016:
        /*008c*/ 	.word	0x00000000
        /*0090*/ 	.short	0x000b
        /*0092*/ 	.short	0x004c
        /*0094*/ 	.byte	0x00, 0xf0, 0x11, 0x00


	//----- nvinfo : EIATTR_KPARAM_INFO
	.align		4
.L_13017:
        /*0098*/ 	.byte	0x04, 0x17
        /*009a*/ 	.short	(.L_13019 - .L_13018)
.L_13018:
        /*009c*/ 	.word	0x00000000
        /*00a0*/ 	.short	0x000a
        /*00a2*/ 	.short	0x0048
        /*00a4*/ 	.byte	0x00, 0xf0, 0x11, 0x00


	//----- nvinfo : EIATTR_KPARAM_INFO
	.align		4
.L_13019:
        /*00a8*/ 	.byte	0x04, 0x17
        /*00aa*/ 	.short	(.L_13021 - .L_13020)
.L_13020:
        /*00ac*/ 	.word	0x00000000
        /*00b0*/ 	.short	0x0009
        /*00b2*/ 	.short	0x0040
        /*00b4*/ 	.byte	0x00, 0xf0, 0x21, 0x00


	//----- nvinfo : EIATTR_KPARAM_INFO
	.align		4
.L_13021:
        /*00b8*/ 	.byte	0x04, 0x17
        /*00ba*/ 	.short	(.L_13023 - .L_13022)
.L_13022:
        /*00bc*/ 	.word	0x00000000
        /*00c0*/ 	.short	0x0008
        /*00c2*/ 	.short	0x0038
        /*00c4*/ 	.byte	0x00, 0xf0, 0x11, 0x00


	//----- nvinfo : EIATTR_KPARAM_INFO
	.align		4
.L_13023:
        /*00c8*/ 	.byte	0x04, 0x17
        /*00ca*/ 	.short	(.L_13025 - .L_13024)
.L_13024:
        /*00cc*/ 	.word	0x00000000
        /*00d0*/ 	.short	0x0007
        /*00d2*/ 	.short	0x0030
        /*00d4*/ 	.byte	0x00, 0xf0, 0x21, 0x00


	//----- nvinfo : EIATTR_KPARAM_INFO
	.align		4
.L_13025:
        /*00d8*/ 	.byte	0x04, 0x17
        /*00da*/ 	.short	(.L_13027 - .L_13026)
.L_13026:
        /*00dc*/ 	.word	0x00000000
        /*00e0*/ 	.short	0x0006
        /*00e2*/ 	.short	0x0028
        /*00e4*/ 	.byte	0x00, 0xf0, 0x21, 0x00


	//----- nvinfo : EIATTR_KPARAM_INFO
	.align		4
.L_13027:
        /*00e8*/ 	.byte	0x04, 0x17
        /*00ea*/ 	.short	(.L_13029 - .L_13028)
.L_13028:
        /*00ec*/ 	.word	0x00000000
        /*00f0*/ 	.short	0x0005
        /*00f2*/ 	.short	0x0024
        /*00f4*/ 	.byte	0x00, 0xf0, 0x11, 0x00


	//----- nvinfo : EIATTR_KPARAM_INFO
	.align		4
.L_13029:
        /*00f8*/ 	.byte	0x04, 0x17
        /*00fa*/ 	.short	(.L_13031 - .L_13030)
.L_13030:
        /*00fc*/ 	.word	0x00000000
        /*0100*/ 	.short	0x0004
        /*0102*/ 	.short	0x0020
        /*0104*/ 	.byte	0x00, 0xf0, 0x11, 0x00


	//----- nvinfo : EIATTR_KPARAM_INFO
	.align		4
.L_13031:
        /*0108*/ 	.byte	0x04, 0x17
        /*010a*/ 	.short	(.L_13033 - .L_13032)
.L_13032:
        /*010c*/ 	.word	0x00000000
        /*0110*/ 	.short	0x0003
        /*0112*/ 	.short	0x0018
        /*0114*/ 	.byte	0x00, 0xf0, 0x21, 0x00


	//----- nvinfo : EIATTR_KPARAM_INFO
	.align		4
.L_13033:
        /*0118*/ 	.byte	0x04, 0x17
        /*011a*/ 	.short	(.L_13035 - .L_13034)
.L_13034:
        /*011c*/ 	.word	0x00000000
        /*0120*/ 	.short	0x0002
        /*0122*/ 	.short	0x0010
        /*0124*/ 	.byte	0x00, 0xf0, 0x21, 0x00


	//----- nvinfo : EIATTR_KPARAM_INFO
	.align		4
.L_13035:
        /*0128*/ 	.byte	0x04, 0x17
        /*012a*/ 	.short	(.L_13037 - .L_13036)
.L_13036:
        /*012c*/ 	.word	0x00000000
        /*0130*/ 	.short	0x0001
        /*0132*/ 	.short	0x0008
        /*0134*/ 	.byte	0x00, 0xf0, 0x21, 0x00


	//----- nvinfo : EIATTR_KPARAM_INFO
	.align		4
.L_13037:
        /*0138*/ 	.byte	0x04, 0x17
        /*013a*/ 	.short	(.L_13039 - .L_13038)
.L_13038:
        /*013c*/ 	.word	0x00000000
        /*0140*/ 	.short	0x0000
        /*0142*/ 	.short	0x0000
        /*0144*/ 	.byte	0x00, 0xf0, 0x21, 0x00


	//----- nvinfo : EIATTR_SPARSE_MMA_MASK
	.align		4
.L_13039:
        /*0148*/ 	.byte	0x03, 0x50
        /*014a*/ 	.short	0x0000


	//----- nvinfo : EIATTR_MAXREG_COUNT
	.align		4
        /*014c*/ 	.byte	0x03, 0x1b
        /*014e*/ 	.short	0x00ff


	//----- nvinfo : EIATTR_NUM_BARRIERS
	.align		4
        /*0150*/ 	.byte	0x02, 0x4c
        /*0152*/ 	.byte	0x01
	.zero		1


	//----- nvinfo : EIATTR_EXTERNS
	.align		4
        /*0154*/ 	.byte	0x04, 0x0f
        /*0156*/ 	.short	(.L_13041 - .L_13040)


	//   ....[0]....
	.align		4
.L_13040:
        /*0158*/ 	.word	index@(__assertfail)


	//----- nvinfo : EIATTR_MERCURY_ISA_VERSION
	.align		4
.L_13041:
        /*015c*/ 	.byte	0x03, 0x5f
        /*015e*/ 	.short	0x0101


	//----- nvinfo : EIATTR_COOP_GROUP_MASK_REGIDS
	.align		4
        /*0160*/ 	.byte	0x04, 0x29
        /*0162*/ 	.short	(.L_13043 - .L_13042)


	//   ....[0]....
.L_13042:
        /*0164*/ 	.word	0xffffffff


	//   ....[1]....
        /*0168*/ 	.word	0xffffffff


	//   ....[2]....
        /*016c*/ 	.word	0xffffffff


	//   ....[3]....
        /*0170*/ 	.word	0xffffffff


	//   ....[4]....
        /*0174*/ 	.word	0xffffffff


	//   ....[5]....
        /*0178*/ 	.word	0xffffffff


	//   ....[6]....
        /*017c*/ 	.word	0xffffffff


	//   ....[7]....
        /*0180*/ 	.word	0xffffffff


	//   ....[8]....
        /*0184*/ 	.word	0xffffffff


	//   ....[9]....
        /*0188*/ 	.word	0xffffffff


	//   ....[10]....
        /*018c*/ 	.word	0xffffffff


	//   ....[11]....
        /*0190*/ 	.word	0xffffffff


	//   ....[12]....
        /*0194*/ 	.word	0xffffffff


	//   ....[13]....
        /*0198*/ 	.word	0xffffffff


	//   ....[14]....
        /*019c*/ 	.word	0xffffffff


	//   ....[15]....
        /*01a0*/ 	.word	0xffffffff


	//   ....[16]....
        /*01a4*/ 	.word	0xffffffff


	//   ....[17]....
        /*01a8*/ 	.word	0xffffffff


	//   ....[18]....
        /*01ac*/ 	.word	0xffffffff


	//   ....[19]....
        /*01b0*/ 	.word	0xffffffff


	//   ....[20]....
        /*01b4*/ 	.word	0xffffffff


	//   ....[21]....
        /*01b8*/ 	.word	0xffffffff


	//   ....[22]....
        /*01bc*/ 	.word	0xffffffff


	//   ....[23]....
        /*01c0*/ 	.word	0xffffffff


	//   ....[24]....
        /*01c4*/ 	.word	0xffffffff


	//   ....[25]....
        /*01c8*/ 	.word	0xffffffff


	//   ....[26]....
        /*01cc*/ 	.word	0xffffffff


	//   ....[27]....
        /*01d0*/ 	.word	0xffffffff


	//   ....[28]....
        /*01d4*/ 	.word	0xffffffff


	//   ....[29]....
        /*01d8*/ 	.word	0xffffffff


	//   ....[30]....
        /*01dc*/ 	.word	0xffffffff


	//   ....[31]....
        /*01e0*/ 	.word	0xffffffff


	//   ....[32]....
        /*01e4*/ 	.word	0x0500000f


	//   ....[33]....
        /*01e8*/ 	.word	0x0500000f


	//   ....[34]....
        /*01ec*/ 	.word	0x0500000f


	//   ....[35]....
        /*01f0*/ 	.word	0x0500000f


	//   ....[36]....
        /*01f4*/ 	.word	0x0500000f


	//   ....[37]....
        /*01f8*/ 	.word	0x0500000f


	//   ....[38]....
        /*01fc*/ 	.word	0x0500000f


	//   ....[39]....
        /*0200*/ 	.word	0x0500000f


	//   ....[40]....
        /*0204*/ 	.word	0x0500000f


	//   ....[41]....
        /*0208*/ 	.word	0x0500000f


	//   ....[42]....
        /*020c*/ 	.word	0x0500000f


	//   ....[43]....
        /*0210*/ 	.word	0x0500000f


	//   ....[44]....
        /*0214*/ 	.word	0x0500000f


	//   ....[45]....
        /*0218*/ 	.word	0x0500000f


	//   ....[46]....
        /*021c*/ 	.word	0x0500000f


	//   ....[47]....
        /*0220*/ 	.word	0x0500000f


	//   ....[48]....
        /*0224*/ 	.word	0x0500000f


	//   ....[49]....
        /*0228*/ 	.word	0x0500000f


	//   ....[50]....
        /*022c*/ 	.word	0x0500000f


	//   ....[51]....
        /*0230*/ 	.word	0x0500000f


	//   ....[52]....
        /*0234*/ 	.word	0x0500000f


	//   ....[53]....
        /*0238*/ 	.word	0x0500000f


	//   ....[54]....
        /*023c*/ 	.word	0x0500000f


	//   ....[55]....
        /*0240*/ 	.word	0x0500000f


	//   ....[56]....
        /*0244*/ 	.word	0x0500000f


	//   ....[57]....
        /*0248*/ 	.word	0x0500000f


	//   ....[58]....
        /*024c*/ 	.word	0x0500000f


	//   ....[59]....
        /*0250*/ 	.word	0x0500000f


	//   ....[60]....
        /*0254*/ 	.word	0x0500000f


	//   ....[61]....
        /*0258*/ 	.word	0x0500000f


	//   ....[62]....
        /*025c*/ 	.word	0x0500000f


	//   ....[63]....
        /*0260*/ 	.word	0x0500000f


	//   ....[64]....
        /*0264*/ 	.word	0x0500000f


	//   ....[65]....
        /*0268*/ 	.word	0x0500000f


	//   ....[66]....
        /*026c*/ 	.word	0x0500000f


	//   ....[67]....
        /*0270*/ 	.word	0x0500000f


	//   ....[68]....
        /*0274*/ 	.word	0x0500000f


	//----- nvinfo : EIATTR_COOP_GROUP_INSTR_OFFSETS
	.align		4
.L_13043:
        /*0278*/ 	.byte	0x04, 0x28
        /*027a*/ 	.short	(.L_13045 - .L_13044)


	//   ....[0]....
.L_13044:
        /*027c*/ 	.word	0x00001080


	//   ....[1]....
        /*0280*/ 	.word	0x000010b0


	//   ....[2]....
        /*0284*/ 	.word	0x000010d0


	//   ....[3]....
        /*0288*/ 	.word	0x000010f0


	//   ....[4]....
        /*028c*/ 	.word	0x00001110


	//   ....[5]....
        /*0290*/ 	.word	0x000012b0


	//   ....[6]....
        /*0294*/ 	.word	0x000012d0


	//   ....[7]....
        /*0298*/ 	.word	0x000012f0


	//   ....[8]....
        /*029c*/ 	.word	0x00002130


	//   ....[9]....
        /*02a0*/ 	.word	0x000021b0


	//   ....[10]....
        /*02a4*/ 	.word	0x00002210


	//   ....[11]....
        /*02a8*/ 	.word	0x00002260


	//   ....[12]....
        /*02ac*/ 	.word	0x000022a0


	//   ....[13]....
        /*02b0*/ 	.word	0x000022f0


	//   ....[14]....
        /*02b4*/ 	.word	0x00002310


	//   ....[15]....
        /*02b8*/ 	.word	0x00002330


	//   ....[16]....
        /*02bc*/ 	.word	0x000030a0


	//   ....[17]....
        /*02c0*/ 	.word	0x000030e0


	//   ....[18]....
        /*02c4*/ 	.word	0x00003120


	//   ....[19]....
        /*02c8*/ 	.word	0x00003140


	//   ....[20]....
        /*02cc*/ 	.word	0x00003150


	//   ....[21]....
        /*02d0*/ 	.word	0x00003160


	//   ....[22]....
        /*02d4*/ 	.word	0x00003170


	//   ....[23]....
        /*02d8*/ 	.word	0x000031c0


	//   ....[24]....
        /*02dc*/ 	.word	0x000031f0


	//   ....[25]....
        /*02e0*/ 	.word	0x00003220


	//   ....[26]....
        /*02e4*/ 	.word	0x000032a0


	//   ....[27]....
        /*02e8*/ 	.word	0x000032d0


	//   ....[28]....
        /*02ec*/ 	.word	0x000032f0


	//   ....[29]....
        /*02f0*/ 	.word	0x00003310


	//   ....[30]....
        /*02f4*/ 	.word	0x00003330


	//   ....[31]....
        /*02f8*/ 	.word	0x00003340


	//   ....[32]....
        /*02fc*/ 	.word	0x00004680


	//   ....[33]....
        /*0300*/ 	.word	0x000046e0


	//   ....[34]....
        /*0304*/ 	.word	0x00004740


	//   ....[35]....
        /*0308*/ 	.word	0x000047a0


	//   ....[36]....
        /*030c*/ 	.word	0x00004800


	//   ....[37]....
        /*0310*/ 	.word	0x00004880


	//   ....[38]....
        /*0314*/ 	.word	0x000048e0


	//   ....[39]....
        /*0318*/ 	.word	0x00004940


	//   ....[40]....
        /*031c*/ 	.word	0x000049c0


	//   ....[41]....
        /*0320*/ 	.word	0x00004a20


	//   ....[42]....
        /*0324*/ 	.word	0x00004aa0


	//   ....[43]....
        /*0328*/ 	.word	0x00004b00


	//   ....[44]....
        /*032c*/ 	.word	0x00004b80


	//   ....[45]....
        /*0330*/ 	.word	0x00004be0


	//   ....[46]....
        /*0334*/ 	.word	0x00004c60


	//   ....[47]....
        /*0338*/ 	.word	0x00004cc0


	//   ....[48]....
        /*033c*/ 	.word	0x00004d40


	//   ....[49]....
        /*0340*/ 	.word	0x00004da0


	//   ....[50]....
        /*0344*/ 	.word	0x00004e20


	//   ....[51]....
        /*0348*/ 	.word	0x00004e80


	//   ....[52]....
        /*034c*/ 	.word	0x00004ef0


	//   ....[53]....
        /*0350*/ 	.word	0x00004f50


	//   ....[54]....
        /*0354*/ 	.word	0x00004fd0


	//   ....[55]....
        /*0358*/ 	.word	0x00005030


	//   ....[56]....
        /*035c*/ 	.word	0x000050a0


	//   ....[57]....
        /*0360*/ 	.word	0x00005100


	//   ....[58]....
        /*0364*/ 	.word	0x00005170


	//   ....[59]....
        /*0368*/ 	.word	0x000051d0


	//   ....[60]....
        /*036c*/ 	.word	0x00005250


	//   ....[61]....
        /*0370*/ 	.word	0x000052b0


	//   ....[62]....
        /*0374*/ 	.word	0x00005320


	//   ....[63]....
        /*0378*/ 	.word	0x00005380


	//   ....[64]....
        /*037c*/ 	.word	0x000053f0


	//   ....[65]....
        /*0380*/ 	.word	0x00005450


	//   ....[66]....
        /*0384*/ 	.word	0x000054d0


	//   ....[67]....
        /*0388*/ 	.word	0x00005530


	//   ....[68]....
        /*038c*/ 	.word	0x000055b0


	//----- nvinfo : EIATTR_SYSCALL_OFFSETS
	.align		4
.L_13045:
        /*0390*/ 	.byte	0x04, 0x46
        /*0392*/ 	.short	(.L_13047 - .L_13046)


	//   ....[0]....
.L_13046:
        /*0394*/ 	.word	0x00004510


	//   ....[1]....
        /*0398*/ 	.word	0x00004610


	//----- nvinfo : EIATTR_EXIT_INSTR_OFFSETS
	.align		4
.L_13047:
        /*039c*/ 	.byte	0x04, 0x1c
        /*039e*/ 	.short	(.L_13049 - .L_13048)


	//   ....[0]....
.L_13048:
        /*03a0*/ 	.word	0x00003c10


	//   ....[1]....
        /*03a4*/ 	.word	0x00003cf0


	//   ....[2]....
        /*03a8*/ 	.word	0x00004410


	//   ....[3]....
        /*03ac*/ 	.word	0x00004620


	//----- nvinfo : EIATTR_CRS_STACK_SIZE
	.align		4
.L_13049:
        /*03b0*/ 	.byte	0x04, 0x1e
        /*03b2*/ 	.short	(.L_13051 - .L_13050)
.L_13050:
        /*03b4*/ 	.word	0x00000000


	//----- nvinfo : EIATTR_CBANK_PARAM_SIZE
	.align		4
.L_13051:
        /*03b8*/ 	.byte	0x03, 0x19
        /*03ba*/ 	.short	0x007c


	//----- nvinfo : EIATTR_PARAM_CBANK
	.align		4
        /*03bc*/ 	.byte	0x04, 0x0a
        /*03be*/ 	.short	(.L_13053 - .L_13052)
	.align		4
.L_13052:
        /*03c0*/ 	.word	index@(.nv.constant0._ZN4vllm25paged_attention_v1_kernelI13__nv_bfloat16hLi128ELi32ELi128ELNS_18Fp8KVCacheDataTypeE1ELb1EEEvPT_PKS3_PKT0_S9_ifPKiSB_iPKfiiiSD_SD_iiiii)
        /*03c4*/ 	.short	0x0210
        /*03c6*/ 	.short	0x007c


	//----- nvinfo : EIATTR_SW_WAR
	.align		4
.L_13053:
        /*03c8*/ 	.byte	0x04, 0x36
        /*03ca*/ 	.short	(.L_13055 - .L_13054)
.L_13054:
        /*03cc*/ 	.word	0x00000008
.L_13055:


//--------------------- .nv.info._ZN4vllm25paged_attention_v1_kernelI13__nv_bfloat16hLi120ELi32ELi128ELNS_18Fp8KVCacheDataTypeE1ELb1EEEvPT_PKS3_PKT0_S9_ifPKiSB_iPKfiiiSD_SD_iiiii --------------------------
	.section	.nv.info._ZN4vllm25paged_attention_v1_kernelI13__nv_bfloat16hLi120ELi32ELi128ELNS_18Fp8KVCacheDataTypeE1ELb1EEEvPT_PKS3_PKT0_S9_ifPKiSB_iPKfiiiSD_SD_iiiii,"",@"SHT_CUDA_INFO"
	.sectionflags	@""
	.align	4


	//----- nvinfo : EIATTR_CUDA_API_VERSION
	.align		4
        /*0000*/ 	.byte	0x04, 0x37
        /*0002*/ 	.short	(.L_13057 - .L_13056)
.L_13056:
        /*0004*/ 	.word	0x00000082


	//----- nvinfo : EIATTR_KPARAM_INFO
	.align		4
.L_13057:
        /*0008*/ 	.byte	0x04, 0x17
        /*000a*/ 	.short	(.L_13059 - .L_13058)
.L_13058:
        /*000c*/ 	.word	0x00000000
        /*0010*/ 	.short	0x0013
        /*0012*/ 	.short	0x0078
        /*0014*/ 	.byte	0x00, 0xf0, 0x11, 0x00


	//----- nvinfo : EIATTR_KPARAM_INFO
	.align		4
.L_13059:
        /*0018*/ 	.byte	0x04, 0x17
        /*001a*/ 	.short	(.L_13061 - .L_13060)
.L_13060:
        /*001c*/ 	.word	0x00000000
        /*0020*/ 	.short	0x0012
        /*0022*/ 	.short	0x0074
        /*0024*/ 	.byte	0x00, 0xf0, 0x11, 0x00


	//----- nvinfo : EIATTR_KPARAM_INFO
	.align		4
.L_13061:
        /*0028*/ 	.byte	0x04, 0x17
        /*002a*/ 	.short	(.L_13063 - .L_13062)
.L_13062:
        /*002c*/ 	.word	0x00000000
        /*0030*/ 	.short	0x0011
        /*0032*/ 	.short	0x0070
        /*0034*/ 	.byte	0x00, 0xf0, 0x11, 0x00


	//----- nvinfo : EIATTR_KPARAM_INFO
	.align		4
.L_13063:
        /*0038*/ 	.byte	0x04, 0x17
        /*003a*/ 	.short	(.L_13065 - .L_13064)
.L_13064:
        /*003c*/ 	.word	0x00000000
        /*0040*/ 	.short	0x0010
        /*0042*/ 	.short	0x006c
        /*0044*/ 	.byte	0x00, 0xf0, 0x11, 0x00


	//----- nvinfo : EIATTR_KPARAM_INFO
	.align		4
.L_13065:
        /*0048*/ 	.byte	0x04, 0x17
        /*004a*/ 	.short	(.L_13067 - .L_13066)
.L_13066:
        /*004c*/ 	.word	0x00000000
        /*0050*/ 	.short	0x000f
        /*0052*/ 	.short	0x0068
        /*0054*/ 	.byte	0x00, 0xf0, 0x11, 0x00


	//----- nvinfo : EIATTR_KPARAM_INFO
	.align		4
.L_13067:
        /*0058*/ 	.byte	0x04, 0x17
        /*005a*/ 	.short	(.L_13069 - .L_13068)
.L_13068:
        /*005c*/ 	.word	0x00000000
        /*0060*/ 	.short	0x000e
        /*0062*/ 	.short	0x0060
        /*0064*/ 	.byte	0x00, 0xf0, 0x21, 0x00


	//----- nvinfo : EIATTR_KPARAM_INFO
	.align		4
.L_13069:
        /*0068*/ 	.byte	0x04, 0x17
        /*006a*/ 	.short	(.L_13071 - .L_13070)
.L_13070:
        /*006c*/ 	.word	0x00000000
        /*0070*/ 	.short	0x000d
        /*0072*/ 	.short	0x0058
        /*0074*/ 	.byte	0x00, 0xf0, 0x21, 0x00


	//----- nvinfo : EIATTR_KPARAM_INFO
	.align		4
.L_13071:
        /*0078*/ 	.byte	0x04, 0x17
        /*007a*/ 	.short	(.L_13073 - .L_13072)
.L_13072:
        /*007c*/ 	.word	0x00000000
        /*0080*/ 	.short	0x000c
        /*0082*/ 	.short	0x0050
        /*0084*/ 	.byte	0x00, 0xf0, 0x11, 0x00


	//----- nvinfo : EIATTR_KPARAM_INFO
	.align		4
.L_13073:
        /*0088*/ 	.byte	0x04, 0x17
        /*008a*/ 	.short	(.L_13075 - .L_13074)
.L_13074:
        /*008c*/ 	.word	0x00000000
        /*0090*/ 	.short	0x000b
        /*0092*/ 	.short	0x004c
        /*0094*/ 	.byte	0x00, 0xf0, 0x11, 0x00


	//----- nvinfo : EIATTR_KPARAM_INFO
	.align		4
.L_13075:
        /*0098*/ 	.byte	0x04, 0x17
        /*009a*/ 	.short	(.L_13077 - .L_13076)
.L_13076:
        /*009c*/ 	.word	0x00000000
        /*00a0*/ 	.short	0x000a
        /*00a2*/ 	.short	0x0048
        /*00a4*/ 	.byte	0x00, 0xf0, 0x11, 0x00


	//----- nvinfo : EIATTR_KPARAM_INFO
	.align		4
.L_13077:
        /*00a8*/ 	.byte	0x04, 0x17
        /*00aa*/ 	.short	(.L_13079 - .L_13078)
.L_13078:
        /*00ac*/ 	.word	0x00000000
        /*00b0*/ 	.short	0x0009
        /*00b2*/ 	.short	0x0040
        /*00b4*/ 	.byte	0x00, 0xf0, 0x21, 0x00


	//----- nvinfo : EIATTR_KPARAM_INFO
	.align		4
.L_13079:
        /*00b8*/ 	.byte	0x04, 0x17
        /*00ba*/ 	.short	(.L_13081 - .L_13080)
.L_13080:
        /*00bc*/ 	.word	0x00000000
        /*00c0*/ 	.short	0x0008
        /*00c2*/ 	.short	0x0038
        /*00c4*/ 	.byte	0x00, 0xf0, 0x11, 0x00


	//----- nvinfo : EIATTR_KPARAM_INFO
	.align		4
.L_13081:
        /*00c8*/ 	.byte	0x04, 0x17
        /*00ca*/ 	.short	(.L_13083 - .L_13082)
.L_13082:
        /*00cc*/ 	.word	0x00000000
        /*00d0*/ 	.short	0x0007
        /*00d2*/ 	.short	0x0030
        /*00d4*/ 	.byte	0x00, 0xf0, 0x21, 0x00


	//----- nvinfo : EIATTR_KPARAM_INFO
	.align		4
.L_13083:
        /*00d8*/ 	.byte	0x04, 0x17
        /*00da*/ 	.short	(.L_13085 - .L_13084)
.L_13084:
        /*00dc*/ 	.word	0x00000000
        /*00e0*/ 	.short	0x0006
        /*00e2*/ 	.short	0x0028
        /*00e4*/ 	.byte	0x00, 0xf0, 0x21, 0x00


	//----- nvinfo : EIATTR_KPARAM_INFO
	.align		4
.L_13085:
        /*00e8*/ 	.byte	0x04, 0x17
        /*00ea*/ 	.short	(.L_13087 - .L_13086)
.L_13086:
        /*00ec*/ 	.word	0x00000000
        /*00f0*/ 	.short	0x0005
        /*00f2*/ 	.short	0x0024
        /*00f4*/ 	.byte	0x00, 0xf0, 0x11, 0x00


	//----- nvinfo : EIATTR_KPARAM_INFO
	.align		4
.L_13087:
        /*00f8*/ 	.byte	0x04, 0x17
        /*00fa*/ 	.short	(.L_13089 - .L_13088)
.L_13088:
        /*00fc*/ 	.word	0x00000000
        /*0100*/ 	.short	0x0004
        /*0102*/ 	.short	0x0020
        /*0104*/ 	.byte	0x00, 0xf0, 0x11, 0x00


	//----- nvinfo : EIATTR_KPARAM_INFO
	.align		4
.L_13089:
        /*0108*/ 	.byte	0x04, 0x17
        /*010a*/ 	.short	(.L_13091 - .L_13090)
.L_13090:
        /*010c*/ 	.word	0x00000000
        /*0110*/ 	.short	0x0003
        /*0112*/ 	.short	0x0018
        /*0114*/ 	.byte	0x00, 0xf0, 0x21, 0x00


	//----- nvinfo : EIATTR_KPARAM_INFO
	.align		4
.L_13091:
        /*0118*/ 	.byte	0x04, 0x17
        /*011a*/ 	.short	(.L_13093 - .L_13092)
.L_13092:
        /*011c*/ 	.word	0x00000000
        /*0120*/ 	.short	0x0002
        /*0122*/ 	.short	0x0010
        /*0124*/ 	.byte	0x00, 0xf0, 0x21, 0x00


	//----- nvinfo : EIATTR_KPARAM_INFO
	.align		4
.L_13093:
        /*0128*/ 	.byte	0x04, 0x17
        /*012a*/ 	.short	(.L_13095 - .L_13094)
.L_13094:
        /*012c*/ 	.word	0x00000000
        /*0130*/ 	.short	0x0001
        /*0132*/ 	.short	0x0008
        /*0134*/ 	.byte	0x00, 0xf0, 0x21, 0x00


	//----- nvinfo : EIATTR_KPARAM_INFO
	.align		4
.L_13095:
        /*0138*/ 	.byte	0x04, 0x17
        /*013a*/ 	.short	(.L_13097 - .L_13096)
.L_13096:
        /*013c*/ 	.word	0x00000000
        /*0140*/ 	.short	0x0000
        /*0142*/ 	.short	0x0000
        /*0144*/ 	.byte	0x00, 0xf0, 0x21, 0x00


	//----- nvinfo : EIATTR_SPARSE_MMA_MASK
	.align		4
.L_13097:
        /*0148*/ 	.byte	0x03, 0x50
        /*014a*/ 	.short	0x0000


	//----- nvinfo : EIATTR_MAXREG_COUNT
	.align		4
        /*014c*/ 	.byte	0x03, 0x1b
        /*014e*/ 	.short	0x00ff


	//----- nvinfo : EIATTR_NUM_BARRIERS
	.align		4
        /*0150*/ 	.byte	0x02, 0x4c
        /*0152*/ 	.byte	0x01
	.zero		1


	//----- nvinfo : EIATTR_EXTERNS
	.align		4
        /*0154*/ 	.byte	0x04, 0x0f
        /*0156*/ 	.short	(.L_13099 - .L_13098)


	//   ....[0]....
	.align		4
.L_13098:
        /*0158*/ 	.word	index@(__assertfail)


	//----- nvinfo : EIATTR_MERCURY_ISA_VERSION
	.align		4
.L_13099:
        /*015c*/ 	.byte	0x03, 0x5f
        /*015e*/ 	.short	0x0101


	//----- nvinfo : EIATTR_COOP_GROUP_MASK_REGIDS
	.align		4
        /*0160*/ 	.byte	0x04, 0x29
        /*0162*/ 	.short	(.L_13101 - .L_13100)


	//   ....[0]....
.L_13100:
        /*0164*/ 	.word	0xffffffff


	//   ....[1]....
        /*0168*/ 	.word	0xffffffff


	//   ....[2]....
        /*016c*/ 	.word	0xffffffff


	//   ....[3]....
        /*0170*/ 	.word	0xffffffff


	//   ....[4]....
        /*0174*/ 	.word	0xffffffff


	//   ....[5]....
        /*0178*/ 	.word	0xffffffff


	//   ....[6]....
        /*017c*/ 	.word	0xffffffff


	//   ....[7]....
        /*0180*/ 	.word	0xffffffff


	//   ....[8]....
        /*0184*/ 	.word	0xffffffff


	//   ....[9]....
        /*0188*/ 	.word	0xffffffff


	//   ....[10]....
        /*018c*/ 	.word	0xffffffff


	//   ....[11]....
        /*0190*/ 	.word	0xffffffff


	//   ....[12]....
        /*0194*/ 	.word	0xffffffff


	//   ....[13]....
        /*0198*/ 	.word	0xffffffff


	//   ....[14]....
        /*019c*/ 	.word	0xffffffff


	//   ....[15]....
        /*01a0*/ 	.word	0xffffffff


	//   ....[16]....
        /*01a4*/ 	.word	0xffffffff


	//   ....[17]....
        /*01a8*/ 	.word	0xffffffff


	//   ....[18]....
        /*01ac*/ 	.word	0xffffffff


	//   ....[19]....
        /*01b0*/ 	.word	0xffffffff


	//   ....[20]....
        /*01b4*/ 	.word	0xffffffff


	//   ....[21]....
        /*01b8*/ 	.word	0xffffffff


	//   ....[22]....
        /*01bc*/ 	.word	0xffffffff


	//   ....[23]....
        /*01c0*/ 	.word	0xffffffff


	//   ....[24]....
        /*01c4*/ 	.word	0xffffffff


	//   ....[25]....
        /*01c8*/ 	.word	0xffffffff


	//   ....[26]....
        /*01cc*/ 	.word	0xffffffff


	//   ....[27]....
        /*01d0*/ 	.word	0xffffffff


	//   ....[28]....
        /*01d4*/ 	.word	0xffffffff


	//   ....[29]....
        /*01d8*/ 	.word	0xffffffff


	//   ....[30]....
        /*01dc*/ 	.word	0xffffffff


	//   ....[31]....
        /*01e0*/ 	.word	0x0500000f


	//   ....[32]....
        /*01e4*/ 	.word	0x0500000f


	//   ....[33]....
        /*01e8*/ 	.word	0x0500000f


	//   ....[34]....
        /*01ec*/ 	.word	0x0500000f


	//   ....[35]....
        /*01f0*/ 	.word	0x0500000f


	//   ....[36]....
        /*01f4*/ 	.word	0x0500000f


	//   ....[37]....
        /*01f8*/ 	.word	0x0500000f


	//   ....[38]....
        /*01fc*/ 	.word	0x0500000f


	//   ....[39]....
        /*0200*/ 	.word	0x0500000f


	//   ....[40]....
        /*0204*/ 	.word	0x0500000f


	//   ....[41]....
        /*0208*/ 	.word	0x0500000f


	//   ....[42]....
        /*020c*/ 	.word	0x0500000f


	//   ....[43]....
        /*0210*/ 	.word	0x0500000f


	//   ....[44]....
        /*0214*/ 	.word	0x0500000f


	//   ....[45]....
        /*0218*/ 	.word	0x0500000f


	//   ....[46]....
        /*021c*/ 	.word	0x0500000f


	//   ....[47]....
        /*0220*/ 	.word	0x0500000f


	//   ....[48]....
        /*0224*/ 	.word	0x0500000f


	//   ....[49]....
        /*0228*/ 	.word	0x0500000f


	//   ....[50]....
        /*022c*/ 	.word	0x0500000f


	//   ....[51]....
        /*0230*/ 	.word	0x0500000f


	//   ....[52]....
        /*0234*/ 	.word	0x0500000f


	//   ....[53]....
        /*0238*/ 	.word	0x0500000f


	//   ....[54]....
        /*023c*/ 	.word	0x0500000f


	//   ....[55]....
        /*0240*/ 	.word	0x0500000f


	//   ....[56]....
        /*0244*/ 	.word	0x0500000f


	//   ....[57]....
        /*0248*/ 	.word	0x0500000f


	//   ....[58]....
        /*024c*/ 	.word	0x0500000f


	//   ....[59]....
        /*0250*/ 	.word	0x0500000f


	//   ....[60]....
        /*0254*/ 	.word	0x0500000f


	//   ....[61]....
        /*0258*/ 	.word	0x0500000f


	//   ....[62]....
        /*025c*/ 	.word	0x0500000f


	//   ....[63]....
        /*0260*/ 	.word	0x0500000f


	//   ....[64]....
        /*0264*/ 	.word	0x0500000f


	//   ....[65]....
        /*0268*/ 	.word	0x0500000f


	//----- nvinfo : EIATTR_COOP_GROUP_INSTR_OFFSETS
	.align		4
.L_13101:
        /*026c*/ 	.byte	0x04, 0x28
        /*026e*/ 	.short	(.L_13103 - .L_13102)


	//   ....[0]....
.L_13102:
        /*0270*/ 	.word	0x00001080


	//   ....[1]....
        /*0274*/ 	.word	0x000010b0


	//   ....[2]....
        /*0278*/ 	.word	0x000010d0


	//   ....[3]....
        /*027c*/ 	.word	0x000010f0


	//   ....[4]....
        /*0280*/ 	.word	0x00001110


	//   ....[5]....
        /*0284*/ 	.word	0x000012b0


	//   ....[6]....
        /*0288*/ 	.word	0x000012d0


	//   ....[7]....
        /*028c*/ 	.word	0x000012f0


	//   ....[8]....
        /*0290*/ 	.word	0x00002130


	//   ....[9]....
        /*0294*/ 	.word	0x000021b0


	//   ....[10]....
        /*0298*/ 	.word	0x00002210


	//   ....[11]....
        /*029c*/ 	.word	0x00002260


	//   ....[12]....
        /*02a0*/ 	.word	0x000022a0


	//   ....[13]....
        /*02a4*/ 	.word	0x000022f0


	//   ....[14]....
        /*02a8*/ 	.word	0x00002310


	//   ....[15]....
        /*02ac*/ 	.word	0x00002330


	//   ....[16]....
        /*02b0*/ 	.word	0x000030a0


	//   ....[17]....
        /*02b4*/ 	.word	0x000030d0


	//   ....[18]....
        /*02b8*/ 	.word	0x00003110


	//   ....[19]....
        /*02bc*/ 	.word	0x00003120


	//   ....[20]....
        /*02c0*/ 	.word	0x00003130


	//   ....[21]....
        /*02c4*/ 	.word	0x00003140


	//   ....[22]....
        /*02c8*/ 	.word	0x00003170


	//   ....[23]....
        /*02cc*/ 	.word	0x00003190


	//   ....[24]....
        /*02d0*/ 	.word	0x000031c0


	//   ....[25]....
        /*02d4*/ 	.word	0x00003270


	//   ....[26]....
        /*02d8*/ 	.word	0x00003290


	//   ....[27]....
        /*02dc*/ 	.word	0x000032c0


	//   ....[28]....
        /*02e0*/ 	.word	0x000032f0


	//   ....[29]....
        /*02e4*/ 	.word	0x00003300


	//   ....[30]....
        /*02e8*/ 	.word	0x00003310


	//   ....[31]....
        /*02ec*/ 	.word	0x00004580


	//   ....[32]....
        /*02f0*/ 	.word	0x000045e0


	//   ....[33]....
        /*02f4*/ 	.word	0x00004640


	//   ....[34]....
        /*02f8*/ 	.word	0x000046a0


	//   ....[35]....
        /*02fc*/ 	.word	0x00004700


	//   ....[36]....
        /*0300*/ 	.word	0x00004780


	//   ....[37]....
        /*0304*/ 	.word	0x000047e0


	//   ....[38]....
        /*0308*/ 	.word	0x00004840


	//   ....[39]....
        /*030c*/ 	.word	0x000048c0


	//   ....[40]....
        /*0310*/ 	.word	0x00004920


	//   ....[41]....
        /*0314*/ 	.word	0x000049a0


	//   ....[42]....
        /*0318*/ 	.word	0x00004a00


	//   ....[43]....
        /*031c*/ 	.word	0x00004a80


	//   ....[44]....
        /*0320*/ 	.word	0x00004ae0


	//   ....[45]....
        /*0324*/ 	.word	0x00004b60


	//   ....[46]....
        /*0328*/ 	.word	0x00004bc0


	//   ....[47]....
        /*032c*/ 	.word	0x00004c40


	//   ....[48]....
        /*0330*/ 	.word	0x00004ca0


	//   ....[49]....
        /*0334*/ 	.word	0x00004d20


	//   ....[50]....
        /*0338*/ 	.word	0x00004d80


	//   ....[51]....
        /*033c*/ 	.word	0x00004df0


	//   ....[52]....
        /*0340*/ 	.word	0x00004e50


	//   ....[53]....
        /*0344*/ 	.word	0x00004ec0


	//   ....[54]....
        /*0348*/ 	.word	0x00004f20


	//   ....[55]....
        /*034c*/ 	.word	0x00004fa0


	//   ....[56]....
        /*0350*/ 	.word	0x00005000


	//   ....[57]....
        /*0354*/ 	.word	0x00005080


	//   ....[58]....
        /*0358*/ 	.word	0x000050e0


	//   ....[59]....
        /*035c*/ 	.word	0x00005150


	//   ....[60]....
        /*0360*/ 	.word	0x000051b0


	//   ....[61]....
        /*0364*/ 	.word	0x00005220


	//   ....[62]....
        /*0368*/ 	.word	0x000052a0


	//   ....[63]....
        /*036c*/ 	.word	0x00005300


	//   ....[64]....
        /*0370*/ 	.word	0x00005370


	//   ....[65]....
        /*0374*/ 	.word	0x000053e0


	//----- nvinfo : EIATTR_SYSCALL_OFFSETS
	.align		4
.L_13103:
        /*0378*/ 	.byte	0x04, 0x46
        /*037a*/ 	.short	(.L_13105 - .L_13104)


	//   ....[0]....
.L_13104:
        /*037c*/ 	.word	0x00004410


	//   ....[1]....
        /*0380*/ 	.word	0x00004510


	//----- nvinfo : EIATTR_EXIT_INSTR_OFFSETS
	.align		4
.L_13105:
        /*0384*/ 	.byte	0x04, 0x1c
        /*0386*/ 	.short	(.L_13107 - .L_13106)


	//   ....[0]....
.L_13106:
        /*0388*/ 	.word	0x00003b80


	//   ....[1]....
        /*038c*/ 	.word	0x00003c50


	//   ....[2]....
        /*0390*/ 	.word	0x00004310


	//   ....[3]....
        /*0394*/ 	.word	0x00004520


	//----- nvinfo : EIATTR_CRS_STACK_SIZE
	.align		4
.L_13107:
        /*0398*/ 	.byte	0x04, 0x1e
        /*039a*/ 	.short	(.L_13109 - .L_13108)
.L_13108:
        /*039c*/ 	.word	0x00000000


	//----- nvinfo : EIATTR_CBANK_PARAM_SIZE
	.align		4
.L_13109:
        /*03a0*/ 	.byte	0x03, 0x19
        /*03a2*/ 	.short	0x007c


	//----- nvinfo : EIATTR_PARAM_CBANK
	.align		4
        /*03a4*/ 	.byte	0x04, 0x0a
        /*03a6*/ 	.short	(.L_13111 - .L_13110)
	.align		4
.L_13110:
        /*03a8*/ 	.word	index@(.nv.constant0._ZN4vllm25paged_attention_v1_kernelI13__nv_bfloat16hLi120ELi32ELi128ELNS_18Fp8KVCacheDataTypeE1ELb1EEEvPT_PKS3_PKT0_S9_ifPKiSB_iPKfiiiSD_SD_iiiii)
        /*03ac*/ 	.short	0x0210
        /*03ae*/ 	.short	0x007c


	//----- nvinfo : EIATTR_SW_WAR
	.align		4
.L_13111:
        /*03b0*/ 	.byte	0x04, 0x36
        /*03b2*/ 	.short	(.L_13113 - .L_13112)
.L_13112:
        /*03b4*/ 	.word	0x00000008
.L_13113:


//--------------------- .nv.info._ZN4vllm25paged_attention_v1_kernelI13__nv_bfloat16hLi112ELi32ELi128ELNS_18Fp8KVCacheDataTypeE1ELb1EEEvPT_PKS3_PKT0_S9_ifPKiSB_iPKfiiiSD_SD_iiiii --------------------------
	.section	.nv.info._ZN4vllm25paged_attention_v1_kernelI13__nv_bfloat16hLi112ELi32ELi128ELNS_18Fp8KVCacheDataTypeE1ELb1EEEvPT_PKS3_PKT0_S9_ifPKiSB_iPKfiiiSD_SD_iiiii,"",@"SHT_CUDA_INFO"
	.sectionflags	@""
	.align	4


	//----- nvinfo : EIATTR_CUDA_API_VERSION
	.align		4
        /*0000*/ 	.byte	0x04, 0x37
        /*0002*/ 	.short	(.L_13115 - .L_13114)
.L_13114:
        /*0004*/ 	.word	0x00000082


	//----- nvinfo : EIATTR_KPARAM_INFO
	.align		4
.L_13115:
        /*0008*/ 	.byte	0x04, 0x17
        /*000a*/ 	.short	(.L_13117 - .L_13116)
.L_13116:
        /*000c*/ 	.word	0x00000000
        /*0010*/ 	.short	0x0013
        /*0012*/ 	.short	0x0078
        /*0014*/ 	.byte	0x00, 0xf0, 0x11, 0x00


	//----- nvinfo : EIATTR_KPARAM_INFO
	.align		4
.L_13117:
        /*0018*/ 	.byte	0x04, 0x17
        /*001a*/ 	.short	(.L_13119 - .L_13118)
.L_13118:
        /*001c*/ 	.word	0x00000000
        /*0020*/ 	.short	0x0012
        /*0022*/ 	.short	0x0074
        /*0024*/ 	.byte	0x00, 0xf0, 0x11, 0x00


	//----- nvinfo : EIATTR_KPARAM_INFO
	.align		4
.L_13119:
        /*0028*/ 	.byte	0x04, 0x17
        /*002a*/ 	.short	(.L_13121 - .L_13120)
.L_13120:
        /*002c*/ 	.word	0x00000000
        /*0030*/ 	.short	0x0011
        /*0032*/ 	.short	0x0070
        /*0034*/ 	.byte	0x00, 0xf0, 0x11, 0x00


	//----- nvinfo : EIATTR_KPARAM_INFO
	.align		4
.L_13121:
        /*0038*/ 	.byte	0x04, 0x17
        /*003a*/ 	.short	(.L_13123 - .L_13122)
.L_13122:
        /*003c*/ 	.word	0x00000000
        /*0040*/ 	.short	0x0010
        /*0042*/ 	.short	0x006c
        /*0044*/ 	.byte	0x00, 0xf0, 0x11, 0x00


	//----- nvinfo : EIATTR_KPARAM_INFO
	.align		4
.L_13123:
        /*0048*/ 	.byte	0x04, 0x17
        /*004a*/ 	.short	(.L_13125 - .L_13124)
.L_13124:
        /*004c*/ 	.word	0x00000000
        /*0050*/ 	.short	0x000f
        /*0052*/ 	.short	0x0068
        /*0054*/ 	.byte	0x00, 0xf0, 0x11, 0x00


	//----- nvinfo : EIATTR_KPARAM_INFO
	.align		4
.L_13125:
        /*0058*/ 	.byte	0x04, 0x17
        /*005a*/ 	.short	(.L_13127 - .L_13126)
.L_13126:
        /*005c*/ 	.word	0x00000000
        /*0060*/ 	.short	0x000e
        /*0062*/ 	.short	0x0060
        /*0064*/ 	.byte	0x00, 0xf0, 0x21, 0x00


	//----- nvinfo : EIATTR_KPARAM_INFO
	.align		4
.L_13127:
        /*0068*/ 	.byte	0x04, 0x17
        /*006a*/ 	.short	(.L_13129 - .L_13128)
.L_13128:
        /*006c*/ 	.word	0x00000000
        /*0070*/ 	.short	0x000d
        /*0072*/ 	.short	0x0058
        /*0074*/ 	.byte	0x00, 0xf0, 0x21, 0x00


	//----- nvinfo : EIATTR_KPARAM_INFO
	.align		4
.L_13129:
        /*0078*/ 	.byte	0x04, 0x17
        /*007a*/ 	.short	(.L_13131 - .L_13130)
.L_13130:
        /*007c*/ 	.word	0x00000000
        /*0080*/ 	.short	0x000c
        /*0082*/ 	.short	0x0050
        /*0084*/ 	.byte	0x00, 0xf0, 0x11, 0x00


	//----- nvinfo : EIATTR_KPARAM_INFO
	.align		4
.L_13131:
        /*0088*/ 	.byte	0x04, 0x17
        /*008a*/ 	.short	(.L_13133 - .L_13132)
.L_13132:
        /*008c*/ 	.word	0x00000000
        /*0090*/ 	.short	0x000b
        /*0092*/ 	.short	0x004c
        /*0094*/ 	.byte	0x00, 0xf0, 0x11, 0x00


	//----- nvinfo : EIATTR_KPARAM_INFO
	.align		4
.L_13133:
        /*0098*/ 	.byte	0x04, 0x17
        /*009a*/ 	.short	(.L_13135 - .L_13134)
.L_13134:
        /*009c*/ 	.word	0x00000000
        /*00a0*/ 	.short	0x000a
        /*00a2*/ 	.short	0x0048
        /*00a4*/ 	.byte	0x00, 0xf0, 0x11, 0x00


	//----- nvinfo : EIATTR_KPARAM_INFO
	.align		4
.L_13135:
        /*00a8*/ 	.byte	0x04, 0x17
        /*00aa*/ 	.short	(.L_13137 - .L_13136)
.L_13136:
        /*00ac*/ 	.word	0x00000000
        /*00b0*/ 	.short	0x0009
        /*00b2*/ 	.short	0x0040
        /*00b4*/ 	.byte	0x00, 0xf0, 0x21, 0x00


	//----- nvinfo : EIATTR_KPARAM_INFO
	.align		4
.L_13137:
        /*00b8*/ 	.byte	0x04, 0x17
        /*00ba*/ 	.short	(.L_13139 - .L_13138)
.L_13138:
        /*00bc*/ 	.word	0x00000000
        /*00c0*/ 	.short	0x0008
        /*00c2*/ 	.short	0x0038
        /*00c4*/ 	.byte	0x00, 0xf0, 0x11, 0x00


	//----- nvinfo : EIATTR_KPARAM_INFO
	.align		4
.L_13139:
        /*00c8*/ 	.byte	0x04, 0x17
        /*00ca*/ 	.short	(.L_13141 - .L_13140)
.L_13140:
        /*00cc*/ 	.word	0x00000000
        /*00d0*/ 	.short	0x0007
        /*00d2*/ 	.short	0x0030
        /*00d4*/ 	.byte	0x00, 0xf0, 0x21, 0x00


	//----- nvinfo : EIATTR_KPARAM_INFO
	.align		4
.L_13141:
        /*00d8*/ 	.byte	0x04, 0x17
        /*00da*/ 	.short	(.L_13143 - .L_13142)
.L_13142:
        /*00dc*/ 	.word	0x00000000
        /*00e0*/ 	.short	0x0006
        /*00e2*/ 	.short	0x0028
        /*00e4*/ 	.byte	0x00, 0xf0, 0x21, 0x00


	//----- nvinfo : EIATTR_KPARAM_INFO
	.align		4
.L_13143:
        /*00e8*/ 	.byte	0x04, 0x17
        /*00ea*/ 	.short	(.L_13145 - .L_13144)
.L_13144:
        /*00ec*/ 	.word	0x00000000
        /*00f0*/ 	.short	0x0005
        /*00f2*/ 	.short	0x0024
        /*00f4*/ 	.byte	0x00, 0xf0, 0x11, 0x00


	//----- nvinfo : EIATTR_KPARAM_INFO
	.align		4
.L_13145:
        /*00f8*/ 	.byte	0x04, 0x17
        /*00fa*/ 	.short	(.L_13147 - .L_13146)
.L_13146:
        /*00fc*/ 	.word	0x00000000
        /*0100*/ 	.short	0x0004
        /*0102*/ 	.short	0x0020
        /*0104*/ 	.byte	0x00, 0xf0, 0x11, 0x00


	//----- nvinfo : EIATTR_KPARAM_INFO
	.align		4
.L_13147:
        /*0108*/ 	.byte	0x04, 0x17
        /*010a*/ 	.short	(.L_13149 - .L_13148)
.L_13148:
        /*010c*/ 	.word	0x00000000
        /*0110*/ 	.short	0x0003
        /*0112*/ 	.short	0x0018
        /*0114*/ 	.byte	0x00, 0xf0, 0x21, 0x00


	//----- nvinfo : EIATTR_KPARAM_INFO
	.align		4
.L_13149:
        /*0118*/ 	.byte	0x04, 0x17
        /*011a*/ 	.short	(.L_13151 - .L_13150)
.L_13150:
        /*011c*/ 	.word	0x00000000
        /*0120*/ 	.short	0x0002
        /*0122*/ 	.short	0x0010
        /*0124*/ 	.byte	0x00, 0xf0, 0x21, 0x00


	//----- nvinfo : EIATTR_KPARAM_INFO
	.align		4
.L_13151:
        /*0128*/ 	.byte	0x04, 0x17
        /*012a*/ 	.short	(.L_13153 - .L_13152)
.L_13152:
        /*012c*/ 	.word	0x00000000
        /*0130*/ 	.short	0x0001
        /*0132*/ 	.short	0x0008
        /*0134*/ 	.byte	0x00, 0xf0, 0x21, 0x00


	//----- nvinfo : EIATTR_KPARAM_INFO
	.align		4
.L_13153:
        /*0138*/ 	.byte	0x04, 0x17
        /*013a*/ 	.short	(.L_13155 - .L_13154)
.L_13154:
        /*013c*/ 	.word	0x00000000
        /*0140*/ 	.short	0x0000
        /*0142*/ 	.short	0x0000
        /*0144*/ 	.byte	0x00, 0xf0, 0x21, 0x00


	//----- nvinfo : EIATTR_SPARSE_MMA_MASK
	.align		4
.L_13155:
        /*0148*/ 	.byte	0x03, 0x50
        /*014a*/ 	.short	0x0000


	//----- nvinfo : EIATTR_MAXREG_COUNT
	.align		4
        /*014c*/ 	.byte	0x03, 0x1b
        /*014e*/ 	.short	0x00ff


	//----- nvinfo : EIATTR_NUM_BARRIERS
	.align		4
        /*0150*/ 	.byte	0x02, 0x4c
        /*0152*/ 	.byte	0x01
	.zero		1


	//----- nvinfo : EIATTR_EXTERNS
	.align		4
        /*0154*/ 	.byte	0x04, 0x0f
        /*0156*/ 	.short	(.L_13157 - .L_13156)


	//   ....[0]....
	.align		4
.L_13156:
        /*0158*/ 	.word	index@(__assertfail)


	//----- nvinfo : EIATTR_MERCURY_ISA_VERSION
	.align		4
.L_13157:
        /*015c*/ 	.byte	0x03, 0x5f
        /*015e*/ 	.short	0x0101


	//----- nvinfo : EIATTR_COOP_GROUP_MASK_REGIDS
	.align		4
        /*0160*/ 	.byte	0x04, 0x29
        /*0162*/ 	.short	(.L_13159 - .L_13158)


	//   ....[0]....
.L_13158:
        /*0164*/ 	.word	0xffffffff


	//   ....[1]....
        /*0168*/ 	.word	0xffffffff


	//   ....[2]....
        /*016c*/ 	.word	0xffffffff


	//   ....[3]....
        /*0170*/ 	.word	0xffffffff


	//   ....[4]....
        /*0174*/ 	.word	0xffffffff


	//   ....[5]....
        /*0178*/ 	.word	0xffffffff


	//   ....[6]....
        /*017c*/ 	.word	0xffffffff


	//   ....[7]....
        /*0180*/ 	.word	0xffffffff


	//   ....[8]....
        /*0184*/ 	.word	0xffffffff


	//   ....[9]....
        /*0188*/ 	.word	0xffffffff


	//   ....[10]....
        /*018c*/ 	.word	0xffffffff


	//   ....[11]....
        /*0190*/ 	.word	0xffffffff


	//   ....[12]....
        /*0194*/ 	.word	0xffffffff


	//   ....[13]....
        /*0198*/ 	.word	0xffffffff


	//   ....[14]....
        /*019c*/ 	.word	0xffffffff


	//   ....[15]....
        /*01a0*/ 	.word	0xffffffff


	//   ....[16]....
        /*01a4*/ 	.word	0xffffffff


	//   ....[17]....
        /*01a8*/ 	.word	0xffffffff


	//   ....[18]....
        /*01ac*/ 	.word	0xffffffff


	//   ....[19]....
        /*01b0*/ 	.word	0xffffffff


	//   ....[20]....
        /*01b4*/ 	.word	0xffffffff


	//   ....[21]....
        /*01b8*/ 	.word	0xffffffff


	//   ....[22]....
        /*01bc*/ 	.word	0xffffffff


	//   ....[23]....
        /*01c0*/ 	.word	0xffffffff


	//   ....[24]....
        /*01c4*/ 	.word	0xffffffff


	//   ....[25]....
        /*01c8*/ 	.word	0xffffffff


	//   ....[26]....
        /*01cc*/ 	.word	0xffffffff


	//   ....[27]....
        /*01d0*/ 	.word	0xffffffff


	//   ....[28]....
        /*01d4*/ 	.word	0xffffffff


	//   ....[29]....
        /*01d8*/ 	.word	0xffffffff


	//   ....[30]....
        /*01dc*/ 	.word	0x0500000f


	//   ....[31]....
        /*01e0*/ 	.word	0x0500000f


	//   ....[32]....
        /*01e4*/ 	.word	0x0500000f


	//   ....[33]....
        /*01e8*/ 	.word	0x0500000f


	//   ....[34]....
        /*01ec*/ 	.word	0x0500000f


	//   ....[35]....
        /*01f0*/ 	.word	0x0500000f


	//   ....[36]....
        /*01f4*/ 	.word	0x0500000f


	//   ....[37]....
        /*01f8*/ 	.word	0x0500000f


	//   ....[38]....
        /*01fc*/ 	.word	0x0500000f


	//   ....[39]....
        /*0200*/ 	.word	0x0500000f


	//   ....[40]....
        /*0204*/ 	.word	0x0500000f


	//   ....[41]....
        /*0208*/ 	.word	0x0500000f


	//   ....[42]....
        /*020c*/ 	.word	0x0500000f


	//   ....[43]....
        /*0210*/ 	.word	0x0500000f


	//   ....[44]....
        /*0214*/ 	.word	0x0500000f


	//   ....[45]....
        /*0218*/ 	.word	0x0500000f


	//   ....[46]....
        /*021c*/ 	.word	0x0500000f


	//   ....[47]....
        /*0220*/ 	.word	0x0500000f


	//   ....[48]....
        /*0224*/ 	.word	0x0500000f


	//   ....[49]....
        /*0228*/ 	.word	0x0500000f


	//   ....[50]....
        /*022c*/ 	.word	0x0500000f


	//   ....[51]....
        /*0230*/ 	.word	0x0500000f


	//   ....[52]....
        /*0234*/ 	.word	0x0500000f


	//   ....[53]....
        /*0238*/ 	.word	0x0500000f


	//   ....[54]....
        /*023c*/ 	.word	0x0500000f


	//   ....[55]....
        /*0240*/ 	.word	0x0500000f


	//   ....[56]....
        /*0244*/ 	.word	0x0500000f


	//   ....[57]....
        /*0248*/ 	.word	0x0500000f


	//   ....[58]....
        /*024c*/ 	.word	0x0500000f


	//   ....[59]....
        /*0250*/ 	.word	0x0500000f


	//   ....[60]....
        /*0254*/ 	.word	0x0500000f


	//   ....[61]....
        /*0258*/ 	.word	0x0500000f


	//   ....[62]....
        /*025c*/ 	.word	0x0500000f


	//----- nvinfo : EIATTR_COOP_GROUP_INSTR_OFFSETS
	.align		4
.L_13159:
        /*0260*/ 	.byte	0x04, 0x28
        /*0262*/ 	.short	(.L_13161 - .L_13160)


	//   ....[0]....
.L_13160:
        /*0264*/ 	.word	0x00001080


	//   ....[1]....
        /*0268*/ 	.word	0x000010b0


	//   ....[2]....
        /*026c*/ 	.word	0x000010d0


	//   ....[3]....
        /*0270*/ 	.word	0x000010f0


	//   ....[4]....
        /*0274*/ 	.word	0x00001110


	//   ....[5]....
        /*0278*/ 	.word	0x000012b0


	//   ....[6]....
        /*027c*/ 	.word	0x000012d0


	//   ....[7]....
        /*0280*/ 	.word	0x000012f0


	//   ....[8]....
        /*0284*/ 	.word	0x00002130


	//   ....[9]....
        /*0288*/ 	.word	0x000021b0


	//   ....[10]....
        /*028c*/ 	.word	0x00002210


	//   ....[11]....
        /*0290*/ 	.word	0x00002260


	//   ....[12]....
        /*0294*/ 	.word	0x000022a0


	//   ....[13]....
        /*0298*/ 	.word	0x000022f0


	//   ....[14]....
        /*029c*/ 	.word	0x00002310


	//   ....[15]....
        /*02a0*/ 	.word	0x00002330


	//   ....[16]....
        /*02a4*/ 	.word	0x00003090


	//   ....[17]....
        /*02a8*/ 	.word	0x000030d0


	//   ....[18]....
        /*02ac*/ 	.word	0x00003110


	//   ....[19]....
        /*02b0*/ 	.word	0x00003140


	//   ....[20]....
        /*02b4*/ 	.word	0x00003160


	//   ....[21]....
        /*02b8*/ 	.word	0x00003170


	//   ....[22]....
        /*02bc*/ 	.word	0x00003180


	//   ....[23]....
        /*02c0*/ 	.word	0x000031a0


	//   ....[24]....
        /*02c4*/ 	.word	0x000031f0


	//   ....[25]....
        /*02c8*/ 	.word	0x00003230


	//   ....[26]....
        /*02cc*/ 	.word	0x00003270


	//   ....[27]....
        /*02d0*/ 	.word	0x00003290


	//   ....[28]....
        /*02d4*/ 	.word	0x000032b0


	//   ....[29]....
        /*02d8*/ 	.word	0x000032d0


	//   ....[30]....
        /*02dc*/ 	.word	0x00004460


	//   ....[31]....
        /*02e0*/ 	.word	0x000044c0


	//   ....[32]....
        /*02e4*/ 	.word	0x00004520


	//   ....[33]....
        /*02e8*/ 	.word	0x00004580


	//   ....[34]....
        /*02ec*/ 	.word	0x000045e0


	//   ....[35]....
        /*02f0*/ 	.word	0x00004660


	//   ....[36]....
        /*02f4*/ 	.word	0x000046c0


	//   ....[37]....
        /*02f8*/ 	.word	0x00004720


	//   ....[38]....
        /*02fc*/ 	.word	0x000047a0


	//   ....[39]....
        /*0300*/ 	.word	0x00004800


	//   ....[40]....
        /*0304*/ 	.word	0x00004880


	//   ....[41]....
        /*0308*/ 	.word	0x000048e0


	//   ....[42]....
        /*030c*/ 	.word	0x00004960


	//   ....[43]....
        /*0310*/ 	.word	0x000049c0


	//   ....[44]....
        /*0314*/ 	.word	0x00004a40


	//   ....[45]....
        /*0318*/ 	.word	0x00004aa0


	//   ....[46]....
        /*031c*/ 	.word	0x00004b10


	//   ....[47]....
        /*0320*/ 	.word	0x00004b70


	//   ....[48]....
        /*0324*/ 	.word	0x00004be0


	//   ....[49]....
        /*0328*/ 	.word	0x00004c40


	//   ....[50]....
        /*032c*/ 	.word	0x00004cc0


	//   ....[51]....
        /*0330*/ 	.word	0x00004d20


	//   ....[52]....
        /*0334*/ 	.word	0x00004da0


	//   ....[53]....
        /*0338*/ 	.word	0x00004e00


	//   ....[54]....
        /*033c*/ 	.word	0x00004e80


	//   ....[55]....
        /*0340*/ 	.word	0x00004ee0


	//   ....[56]....
        /*0344*/ 	.word	0x00004f60


	//   ....[57]....
        /*0348*/ 	.word	0x00004fc0


	//   ....[58]....
        /*034c*/ 	.word	0x00005040


	//   ....[59]....
        /*0350*/ 	.word	0x000050a0


	//   ....[60]....
        /*0354*/ 	.word	0x00005100


	//   ....[61]....
        /*0358*/ 	.word	0x00005180


	//   ....[62]....
        /*035c*/ 	.word	0x000051f0


	//----- nvinfo : EIATTR_SYSCALL_OFFSETS
	.align		4
.L_13161:
        /*0360*/ 	.byte	0x04, 0x46
        /*0362*/ 	.short	(.L_13163 - .L_13162)


	//   ....[0]....
.L_13162:
        /*0364*/ 	.word	0x000042f0


	//   ....[1]....
        /*0368*/ 	.word	0x000043f0


	//----- nvinfo : EIATTR_EXIT_INSTR_OFFSETS
	.align		4
.L_13163:
        /*036c*/ 	.byte	0x04, 0x1c
        /*036e*/ 	.short	(.L_13165 - .L_13164)


	//   ....[0]....
.L_13164:
        /*0370*/ 	.word	0x00003ae0


	//   ....[1]....
        /*0374*/ 	.word	0x00003bb0


	//   ....[2]....
        /*0378*/ 	.word	0x000041f0


	//   ....[3]....
        /*037c*/ 	.word	0x00004400


	//----- nvinfo : EIATTR_CRS_STACK_SIZE
	.align		4
.L_13165:
        /*0380*/ 	.byte	0x04, 0x1e
        /*0382*/ 	.short	(.L_13167 - .L_13166)
.L_13166:
        /*0384*/ 	.word	0x00000000


	//----- nvinfo : EIATTR_CBANK_PARAM_SIZE
	.align		4
.L_13167:
        /*0388*/ 	.byte	0x03, 0x19
        /*038a*/ 	.short	0x007c


	//----- nvinfo : EIATTR_PARAM_CBANK
	.align		4
        /*038c*/ 	.byte	0x04, 0x0a
        /*038e*/ 	.short	(.L_13169 - .L_13168)
	.align		4
.L_13168:
        /*0390*/ 	.word	index@(.nv.constant0._ZN4vllm25paged_attention_v1_kernelI13__nv_bfloat16hLi112ELi32ELi128ELNS_18Fp8KVCacheDataTypeE1ELb1EEEvPT_PKS3_PKT0_S9_ifPKiSB_iPKfiiiSD_SD_iiiii)
        /*0394*/ 	.short	0x0210
        /*0396*/ 	.short	0x007c


	//----- nvinfo : EIATTR_SW_WAR
	.align		4
.L_13169:
        /*0398*/ 	.byte	0x04, 0x36
        /*039a*/ 	.short	(.L_13171 - .L_13170)
.L_13170:
        /*039c*/ 	.word	0x00000008
.L_13171:


//--------------------- .nv.info._ZN4vllm25paged_attention_v1_kernelI13__nv_bfloat16hLi96ELi32ELi128ELNS_18Fp8KVCacheDataTypeE1ELb1EEEvPT_PKS3_PKT0_S9_ifPKiSB_iPKfiiiSD_SD_iiiii --------------------------
	.section	.nv.info._ZN4vllm25paged_attention_v1_kernelI13__nv_bfloat16hLi96ELi32ELi128ELNS_18Fp8KVCacheDataTypeE1ELb1EEEvPT_PKS3_PKT0_S9_ifPKiSB_iPKfiiiSD_SD_iiiii,"",@"SHT_CUDA_INFO"
	.sectionflags	@""
	.align	4


	//----- nvinfo : EIATTR_CUDA_API_VERSION
	.align		4
        /*0000*/ 	.byte	0x04, 0x37
        /*0002*/ 	.short	(.L_13173 - .L_13172)
.L_13172:
        /*0004*/ 	.word	0x00000082


	//----- nvinfo : EIATTR_KPARAM_INFO
	.align		4
.L_13173:
        /*0008*/ 	.byte	0x04, 0x17
        /*000a*/ 	.short	(.L_13175 - .L_13174)
.L_13174:
        /*000c*/ 	.word	0x00000000
        /*0010*/ 	.short	0x0013
        /*0012*/ 	.short	0x0078
        /*0014*/ 	.byte	0x00, 0xf0, 0x11, 0x00


	//----- nvinfo : EIATTR_KPARAM_INFO
	.align		4
.L_13175:
        /*0018*/ 	.byte	0x04, 0x17
        /*001a*/ 	.short	(.L_13177 - .L_13176)
.L_13176:
        /*001c*/ 	.word	0x00000000
        /*0020*/ 	.short	0x0012
        /*0022*/ 	.short	0x0074
        /*0024*/ 	.byte	0x00, 0xf0, 0x11, 0x00


	//----- nvinfo : EIATTR_KPARAM_INFO
	.align		4
.L_13177:
        /*0028*/ 	.byte	0x04, 0x17
        /*002a*/ 	.short	(.L_13179 - .L_13178)
.L_13178:
        /*002c*/ 	.word	0x00000000
        /*0030*/ 	.short	0x0011
        /*0032*/ 	.short	0x0070
        /*0034*/ 	.byte	0x00, 0xf0, 0x11, 0x00


	//----- nvinfo : EIATTR_KPARAM_INFO
	.align		4
.L_13179:
        /*0038*/ 	.byte	0x04, 0x17
        /*003a*/ 	.short	(.L_13181 - .L_13180)
.L_13180:
        /*003c*/ 	.word	0x00000000
        /*0040*/ 	.short	0x0010
        /*0042*/ 	.short	0x006c
        /*0044*/ 	.byte	0x00, 0xf0, 0x11, 0x00


	//----- nvinfo : EIATTR_KPARAM_INFO
	.align		4
.L_13181:
        /*0048*/ 	.byte	0x04, 0x17
        /*004a*/ 	.short	(.L_13183 - .L_13182)
.L_13182:
        /*004c*/ 	.word	0x00000000
        /*0050*/ 	.short	0x000f
        /*0052*/ 	.short	0x0068
        /*0054*/ 	.byte	0x00, 0xf0, 0x11, 0x00


	//----- nvinfo : EIATTR_KPARAM_INFO
	.align		4
.L_13183:
        /*0058*/ 	.byte	0x04, 0x17
        /*005a*/ 	.short	(.L_13185 - .L_13184)
.L_13184:
        /*005c*/ 	.word	0x00000000
        /*0060*/ 	.short	0x000e
        /*0062*/ 	.short	0x0060
        /*0064*/ 	.byte	0x00, 0xf0, 0x21, 0x00


	//----- nvinfo : EIATTR_KPARAM_INFO
	.align		4
.L_13185:
        /*0068*/ 	.byte	0x04, 0x17
        /*006a*/ 	.short	(.L_13187 - .L_13186)
.L_13186:
        /*006c*/ 	.word	0x00000000
        /*0070*/ 	.short	0x000d
        /*0072*/ 	.short	0x0058
        /*0074*/ 	.byte	0x00, 0xf0, 0x21, 0x00


	//----- nvinfo : EIATTR_KPARAM_INFO
	.align		4
.L_13187:
        /*0078*/ 	.byte	0x04, 0x17
        /*007a*/ 	.short	(.L_13189 - .L_13188)
.L_13188:
        /*007c*/ 	.word	0x00000000
        /*0080*/ 	.short	0x000c
        /*0082*/ 	.short	0x0050
        /*0084*/ 	.byte	0x00, 0xf0, 0x11, 0x00


	//----- nvinfo : EIATTR_KPARAM_INFO
	.align		4
.L_13189:
        /*0088*/ 	.byte	0x04, 0x17
        /*008a*/ 	.short	(.L_13191 - .L_13190)
.L_13190:
        /*008c*/ 	.word	0x00000000
        /*0090*/ 	.short	0x000b
        /*0092*/ 	.short	0x004c
        /*0094*/ 	.byte	0x00, 0xf0, 0x11, 0x00


	//----- nvinfo : EIATTR_KPARAM_INFO
	.align		4
.L_13191:
        /*0098*/ 	.byte	0x04, 0x17
        /*009a*/ 	.short	(.L_13193 - .L_13192)
.L_13192:
        /*009c*/ 	.word	0x00000000
        /*00a0*/ 	.short	0x000a
        /*00a2*/ 	.short	0x0048
        /*00a4*/ 	.byte	0x00, 0xf0, 0x11, 0x00


	//----- nvinfo : EIATTR_KPARAM_INFO
	.align		4
.L_13193:
        /*00a8*/ 	.byte	0x04, 0x17
        /*00aa*/ 	.short	(.L_13195 - .L_13194)
.L_13194:
        /*00ac*/ 	.word	0x00000000
        /*00b0*/ 	.short	0x0009
        /*00b2*/ 	.short	0x0040
        /*00b4*/ 	.byte	0x00, 0xf0, 0x21, 0x00


	//----- nvinfo : EIATTR_KPARAM_INFO
	.align		4
.L_13195:
        /*00b8*/ 	.byte	0x04, 0x17
        /*00ba*/ 	.short	(.L_13197 - .L_13196)
.L_13196:
        /*00bc*/ 	.word	0x00000000
        /*00c0*/ 	.short	0x0008
        /*00c2*/ 	.short	0x0038
        /*00c4*/ 	.byte	0x00, 0xf0, 0x11, 0x00


	//----- nvinfo : EIATTR_KPARAM_INFO
	.align		4
.L_13197:
        /*00c8*/ 	.byte	0x04, 0x17
        /*00ca*/ 	.short	(.L_13199 - .L_13198)
.L_13198:
        /*00cc*/ 	.word	0x00000000
        /*00d0*/ 	.short	0x0007
        /*00d2*/ 	.short	0x0030
        /*00d4*/ 	.byte	0x00, 0xf0, 0x21, 0x00


	//----- nvinfo : EIATTR_KPARAM_INFO
	.align		4
.L_13199:
        /*00d8*/ 	.byte	0x04, 0x17
        /*00da*/ 	.short	(.L_13201 - .L_13200)
.L_13200:
        /*00dc*/ 	.word	0x00000000
        /*00e0*/ 	.short	0x0006
        /*00e2*/ 	.short	0x0028
        /*00e4*/ 	.byte	0x00, 0xf0, 0x21, 0x00


	//----- nvinfo : EIATTR_KPARAM_INFO
	.align		4
.L_13201:
        /*00e8*/ 	.byte	0x04, 0x17
        /*00ea*/ 	.short	(.L_13203 - .L_13202)
.L_13202:
        /*00ec*/ 	.word	0x00000000
        /*00f0*/ 	.short	0x0005
        /*00f2*/ 	.short	0x0024
        /*00f4*/ 	.byte	0x00, 0xf0, 0x11, 0x00


	//----- nvinfo : EIATTR_KPARAM_INFO
	.align		4
.L_13203:
        /*00f8*/ 	.byte	0x04, 0x17
        /*00fa*/ 	.short	(.L_13205 - .L_13204)
.L_13204:
        /*00fc*/ 	.word	0x00000000
        /*0100*/ 	.short	0x0004
        /*0102*/ 	.short	0x0020
        /*0104*/ 	.byte	0x00, 0xf0, 0x11, 0x00


	//----- nvinfo : EIATTR_KPARAM_INFO
	.align		4
.L_13205:
        /*0108*/ 	.byte	0x04, 0x17
        /*010a*/ 	.short	(.L_13207 - .L_13206)
.L_13206:
        /*010c*/ 	.word	0x00000000
        /*0110*/ 	.short	0x0003
        /*0112*/ 	.short	0x0018
        /*0114*/ 	.byte	0x00, 0xf0, 0x21, 0x00


	//----- nvinfo : EIATTR_KPARAM_INFO
	.align		4
.L_13207:
        /*0118*/ 	.byte	0x04, 0x17
        /*011a*/ 	.short	(.L_13209 - .L_13208)
.L_13208:
        /*011c*/ 	.word	0x00000000
        /*0120*/ 	.short	0x0002
        /*0122*/ 	.short	0x0010
        /*0124*/ 	.byte	0x00, 0xf0, 0x21, 0x00


	//----- nvinfo : EIATTR_KPARAM_INFO
	.align		4
.L_13209:
        /*0128*/ 	.byte	0x04, 0x17
        /*012a*/ 	.short	(.L_13211 - .L_13210)
.L_13210:
        /*012c*/ 	.word	0x00000000
        /*0130*/ 	.short	0x0001
        /*0132*/ 	.short	0x0008
        /*0134*/ 	.byte	0x00, 0xf0, 0x21, 0x00


	//----- nvinfo : EIATTR_KPARAM_INFO
	.align		4
.L_13211:
        /*0138*/ 	.byte	0x04, 0x17
        /*013a*/ 	.short	(.L_13213 - .L_13212)
.L_13212:
        /*013c*/ 	.word	0x00000000
        /*0140*/ 	.short	0x0000
        /*0142*/ 	.short	0x0000
        /*0144*/ 	.byte	0x00, 0xf0, 0x21, 0x00


	//----- nvinfo : EIATTR_SPARSE_MMA_MASK
	.align		4
.L_13213:
        /*0148*/ 	.byte	0x03, 0x50
        /*014a*/ 	.short	0x0000


	//----- nvinfo : EIATTR_MAXREG_COUNT
	.align		4
        /*014c*/ 	.byte	0x03, 0x1b
        /*014e*/ 	.short	0x00ff


	//----- nvinfo : EIATTR_NUM_BARRIERS
	.align		4
        /*0150*/ 	.byte	0x02, 0x4c
        /*0152*/ 	.byte	0x01
	.zero		1


	//----- nvinfo : EIATTR_EXTERNS
	.align		4
        /*0154*/ 	.byte	0x04, 0x0f
        /*0156*/ 	.short	(.L_13215 - .L_13214)


	//   ....[0]....
	.align		4
.L_13214:
        /*0158*/ 	.word	index@(__assertfail)


	//----- nvinfo : EIATTR_MERCURY_ISA_VERSION
	.align		4
.L_13215:
        /*015c*/ 	.byte	0x03, 0x5f
        /*015e*/ 	.short	0x0101


	//----- nvinfo : EIATTR_COOP_GROUP_MASK_REGIDS
	.align		4
        /*0160*/ 	.byte	0x04, 0x29
        /*0162*/ 	.short	(.L_13217 - .L_13216)


	//   ....[0]....
.L_13216:
        /*0164*/ 	.word	0xffffffff


	//   ....[1]....
        /*0168*/ 	.word	0xffffffff


	//   ....[2]....
        /*016c*/ 	.word	0xffffffff


	//   ....[3]....
        /*0170*/ 	.word	0xffffffff


	//   ....[4]....
        /*0174*/ 	.word	0xffffffff


	//   ....[5]....
        /*0178*/ 	.word	0xffffffff


	//   ....[6]....
        /*017c*/ 	.word	0xffffffff


	//   ....[7]....
        /*0180*/ 	.word	0xffffffff


	//   ....[8]....
        /*0184*/ 	.word	0xffffffff


	//   ....[9]....
        /*0188*/ 	.word	0xffffffff


	//   ....[10]....
        /*018c*/ 	.word	0xffffffff


	//   ....[11]....
        /*0190*/ 	.word	0xffffffff


	//   ....[12]....
        /*0194*/ 	.word	0xffffffff


	//   ....[13]....
        /*0198*/ 	.word	0xffffffff


	//   ....[14]....
        /*019c*/ 	.word	0xffffffff


	//   ....[15]....
        /*01a0*/ 	.word	0xffffffff


	//   ....[16]....
        /*01a4*/ 	.word	0xffffffff


	//   ....[17]....
        /*01a8*/ 	.word	0xffffffff


	//   ....[18]....
        /*01ac*/ 	.word	0xffffffff


	//   ....[19]....
        /*01b0*/ 	.word	0xffffffff


	//   ....[20]....
        /*01b4*/ 	.word	0xffffffff


	//   ....[21]....
        /*01b8*/ 	.word	0xffffffff


	//   ....[22]....
        /*01bc*/ 	.word	0xffffffff


	//   ....[23]....
        /*01c0*/ 	.word	0xffffffff


	//   ....[24]....
        /*01c4*/ 	.word	0xffffffff


	//   ....[25]....
        /*01c8*/ 	.word	0xffffffff


	//   ....[26]....
        /*01cc*/ 	.word	0xffffffff


	//   ....[27]....
        /*01d0*/ 	.word	0xffffffff


	//   ....[28]....
        /*01d4*/ 	.word	0x0500000f


	//   ....[29]....
        /*01d8*/ 	.word	0x0500000f


	//   ....[30]....
        /*01dc*/ 	.word	0x0500000f


	//   ....[31]....
        /*01e0*/ 	.word	0x0500000f


	//   ....[32]....
        /*01e4*/ 	.word	0x0500000f


	//   ....[33]....
        /*01e8*/ 	.word	0x0500000f


	//   ....[34]....
        /*01ec*/ 	.word	0x0500000f


	//   ....[35]....
        /*01f0*/ 	.word	0x0500000f


	//   ....[36]....
        /*01f4*/ 	.word	0x0500000f


	//   ....[37]....
        /*01f8*/ 	.word	0x0500000f


	//   ....[38]....
        /*01fc*/ 	.word	0x0500000f


	//   ....[39]....
        /*0200*/ 	.word	0x0500000f


	//   ....[40]....
        /*0204*/ 	.word	0x0500000f


	//   ....[41]....
        /*0208*/ 	.word	0x0500000f


	//   ....[42]....
        /*020c*/ 	.word	0x0500000f


	//   ....[43]....
        /*0210*/ 	.word	0x0500000f


	//   ....[44]....
        /*0214*/ 	.word	0x0500000f


	//   ....[45]....
        /*0218*/ 	.word	0x0500000f


	//   ....[46]....
        /*021c*/ 	.word	0x0500000f


	//   ....[47]....
        /*0220*/ 	.word	0x0500000f


	//   ....[48]....
        /*0224*/ 	.word	0x0500000f


	//   ....[49]....
        /*0228*/ 	.word	0x0500000f


	//   ....[50]....
        /*022c*/ 	.word	0x0500000f


	//   ....[51]....
        /*0230*/ 	.word	0x0500000f


	//   ....[52]....
        /*0234*/ 	.word	0x0500000f


	//   ....[53]....
        /*0238*/ 	.word	0x0500000f


	//   ....[54]....
        /*023c*/ 	.word	0x0500000f


	//   ....[55]....
        /*0240*/ 	.word	0x0500000f


	//   ....[56]....
        /*0244*/ 	.word	0x0500000f


	//----- nvinfo : EIATTR_COOP_GROUP_INSTR_OFFSETS
	.align		4
.L_13217:
        /*0248*/ 	.byte	0x04, 0x28
        /*024a*/ 	.short	(.L_13219 - .L_13218)


	//   ....[0]....
.L_13218:
        /*024c*/ 	.word	0x00001080


	//   ....[1]....
        /*0250*/ 	.word	0x000010b0


	//   ....[2]....
        /*0254*/ 	.word	0x000010d0


	//   ....[3]....
        /*0258*/ 	.word	0x000010f0


	//   ....[4]....
        /*025c*/ 	.word	0x00001110


	//   ....[5]....
        /*0260*/ 	.word	0x000012b0


	//   ....[6]....
        /*0264*/ 	.word	0x000012d0


	//   ....[7]....
        /*0268*/ 	.word	0x000012f0


	//   ....[8]....
        /*026c*/ 	.word	0x00002130


	//   ....[9]....
        /*0270*/ 	.word	0x000021b0


	//   ....[10]....
        /*0274*/ 	.word	0x00002210


	//   ....[11]....
        /*0278*/ 	.word	0x00002260


	//   ....[12]....
        /*027c*/ 	.word	0x000022a0


	//   ....[13]....
        /*0280*/ 	.word	0x000022f0


	//   ....[14]....
        /*0284*/ 	.word	0x00002310


	//   ....[15]....
        /*0288*/ 	.word	0x00002330


	//   ....[16]....
        /*028c*/ 	.word	0x00003090


	//   ....[17]....
        /*0290*/ 	.word	0x000030d0


	//   ....[18]....
        /*0294*/ 	.word	0x00003130


	//   ....[19]....
        /*0298*/ 	.word	0x00003140


	//   ....[20]....
        /*029c*/ 	.word	0x00003150


	//   ....[21]....
        /*02a0*/ 	.word	0x00003160


	//   ....[22]....
        /*02a4*/ 	.word	0x000031a0


	//   ....[23]....
        /*02a8*/ 	.word	0x000031c0


	//   ....[24]....
        /*02ac*/ 	.word	0x000031e0


	//   ....[25]....
        /*02b0*/ 	.word	0x00003200


	//   ....[26]....
        /*02b4*/ 	.word	0x00003220


	//   ....[27]....
        /*02b8*/ 	.word	0x00003240


	//   ....[28]....
        /*02bc*/ 	.word	0x00004210


	//   ....[29]....
        /*02c0*/ 	.word	0x00004270


	//   ....[30]....
        /*02c4*/ 	.word	0x000042d0


	//   ....[31]....
        /*02c8*/ 	.word	0x00004330


	//   ....[32]....
        /*02cc*/ 	.word	0x00004390


	//   ....[33]....
        /*02d0*/ 	.word	0x00004410


	//   ....[34]....
        /*02d4*/ 	.word	0x00004470


	//   ....[35]....
        /*02d8*/ 	.word	0x000044d0


	//   ....[36]....
        /*02dc*/ 	.word	0x00004550


	//   ....[37]....
        /*02e0*/ 	.word	0x000045b0


	//   ....[38]....
        /*02e4*/ 	.word	0x00004620


	//   ....[39]....
        /*02e8*/ 	.word	0x00004680


	//   ....[40]....
        /*02ec*/ 	.word	0x00004700


	//   ....[41]....
        /*02f0*/ 	.word	0x00004760


	//   ....[42]....
        /*02f4*/ 	.word	0x000047e0


	//   ....[43]....
        /*02f8*/ 	.word	0x00004840


	//   ....[44]....
        /*02fc*/ 	.word	0x000048c0


	//   ....[45]....
        /*0300*/ 	.word	0x00004920


	//   ....[46]....
        /*0304*/ 	.word	0x000049a0


	//   ....[47]....
        /*0308*/ 	.word	0x00004a00


	//   ....[48]....
        /*030c*/ 	.word	0x00004a80


	//   ....[49]....
        /*0310*/ 	.word	0x00004ae0


	//   ....[50]....
        /*0314*/ 	.word	0x00004b60


	//   ....[51]....
        /*0318*/ 	.word	0x00004bc0


	//   ....[52]....
        /*031c*/ 	.word	0x00004c40


	//   ....[53]....
        /*0320*/ 	.word	0x00004ca0


	//   ....[54]....
        /*0324*/ 	.word	0x00004d10


	//   ....[55]....
        /*0328*/ 	.word	0x00004d70


	//   ....[56]....
        /*032c*/ 	.word	0x00004de0


	//----- nvinfo : EIATTR_SYSCALL_OFFSETS
	.align		4
.L_13219:
        /*0330*/ 	.byte	0x04, 0x46
        /*0332*/ 	.short	(.L_13221 - .L_13220)


	//   ....[0]....
.L_13220:
        /*0334*/ 	.word	0x000040a0


	//   ....[1]....
        /*0338*/ 	.word	0x000041a0


	//----- nvinfo : EIATTR_EXIT_INSTR_OFFSETS
	.align		4
.L_13221:
        /*033c*/ 	.byte	0x04, 0x1c
        /*033e*/ 	.short	(.L_13223 - .L_13222)


	//   ....[0]....
.L_13222:
        /*0340*/ 	.word	0x00003980


	//   ....[1]....
        /*0344*/ 	.word	0x00003a50


	//   ....[2]....
        /*0348*/ 	.word	0x00003fa0


	//   ....[3]....
        /*034c*/ 	.word	0x000041b0


	//----- nvinfo : EIATTR_CRS_STACK_SIZE
	.align		4
.L_13223:
        /*0350*/ 	.byte	0x04, 0x1e
        /*0352*/ 	.short	(.L_13225 - .L_13224)
.L_13224:
        /*0354*/ 	.word	0x00000000


	//----- nvinfo : EIATTR_CBANK_PARAM_SIZE
	.align		4
.L_13225:
        /*0358*/ 	.byte	0x03, 0x19
        /*035a*/ 	.short	0x007c


	//----- nvinfo : EIATTR_PARAM_CBANK
	.align		4
        /*035c*/ 	.byte	0x04, 0x0a
        /*035e*/ 	.short	(.L_13227 - .L_13226)
	.align		4
.L_13226:
        /*0360*/ 	.word	index@(.nv.constant0._ZN4vllm25paged_attention_v1_kernelI13__nv_bfloat16hLi96ELi32ELi128ELNS_18Fp8KVCacheDataTypeE1ELb1EEEvPT_PKS3_PKT0_S9_ifPKiSB_iPKfiiiSD_SD_iiiii)
        /*0364*/ 	.short	0x0210
        /*0366*/ 	.short	0x007c


	//----- nvinfo : EIATTR_SW_WAR
	.align		4
.L_13227:
        /*0368*/ 	.byte	0x04, 0x36
        /*036a*/ 	.short	(.L_13229 - .L_13228)
.L_13228:
        /*036c*/ 	.word	0x00000008
.L_13229:


//--------------------- .nv.info._ZN4vllm25paged_attention_v1_kernelI13__nv_bfloat16hLi80ELi32ELi128ELNS_18Fp8KVCacheDataTypeE1ELb1EEEvPT_PKS3_PKT0_S9_ifPKiSB_iPKfiiiSD_SD_iiiii --------------------------
	.section	.nv.info._ZN4vllm25paged_attention_v1_kernelI13__nv_bfloat16hLi80ELi32ELi128ELNS_18Fp8KVCacheDataTypeE1ELb1EEEvPT_PKS3_PKT0_S9_ifPKiSB_iPKfiiiSD_SD_iiiii,"",@"SHT_CUDA_INFO"
	.sectionflags	@""
	.align	4


	//----- nvinfo : EIATTR_CUDA_API_VERSION
	.align		4
        /*0000*/ 	.byte	0x04, 0x37
        /*0002*/ 	.short	(.L_13231 - .L_13230)
.L_13230:
        /*0004*/ 	.word	0x00000082


	//----- nvinfo : EIATTR_KPARAM_INFO
	.align		4
.L_13231:
        /*0008*/ 	.byte	0x04, 0x17
        /*000a*/ 	.short	(.L_13233 - .L_13232)
.L_13232:
        /*000c*/ 	.word	0x00000000
        /*0010*/ 	.short	0x0013
        /*0012*/ 	.short	0x0078
        /*0014*/ 	.byte	0x00, 0xf0, 0x11, 0x00


	//----- nvinfo : EIATTR_KPARAM_INFO
	.align		4
.L_13233:
        /*0018*/ 	.byte	0x04, 0x17
        /*001a*/ 	.short	(.L_13235 - .L_13234)
.L_13234:
        /*001c*/ 	.word	0x00000000
        /*0020*/ 	.short	0x0012
        /*0022*/ 	.short	0x0074
        /*0024*/ 	.byte	0x00, 0xf0, 0x11, 0x00


	//----- nvinfo : EIATTR_KPARAM_INFO
	.align		4
.L_13235:
        /*0028*/ 	.byte	0x04, 0x17
        /*002a*/ 	.short	(.L_13237 - .L_13236)
.L_13236:
        /*002c*/ 	.word	0x00000000
        /*0030*/ 	.short	0x0011
        /*0032*/ 	.short	0x0070
        /*0034*/ 	.byte	0x00, 0xf0, 0x11, 0x00


	//----- nvinfo : EIATTR_KPARAM_INFO
	.align		4
.L_13237:
        /*0038*/ 	.byte	0x04, 0x17
        /*003a*/ 	.short	(.L_13239 - .L_13238)
.L_13238:
        /*003c*/ 	.word	0x00000000
        /*0040*/ 	.short	0x0010
        /*0042*/ 	.short	0x006c
        /*0044*/ 	.byte	0x00, 0xf0, 0x11, 0x00


	//----- nvinfo : EIATTR_KPARAM_INFO
	.align		4
.L_13239:
        /*0048*/ 	.byte	0x04, 0x17
        /*004a*/ 	.short	(.L_13241 - .L_13240)
.L_13240:
        /*004c*/ 	.word	0x00000000
        /*0050*/ 	.short	0x000f
        /*0052*/ 	.short	0x0068
        /*0054*/ 	.byte	0x00, 0xf0, 0x11, 0x00


	//----- nvinfo : EIATTR_KPARAM_INFO
	.align		4
.L_13241:
        /*0058*/ 	.byte	0x04, 0x17
        /*005a*/ 	.short	(.L_13243 - .L_13242)
.L_13242:
        /*005c*/ 	.word	0x00000000
        /*0060*/ 	.short	0x000e
        /*0062*/ 	.short	0x0060
        /*0064*/ 	.byte	0x00, 0xf0, 0x21, 0x00


	//----- nvinfo : EIATTR_KPARAM_INFO
	.align		4
.L_13243:
        /*0068*/ 	.byte	0x04, 0x17
        /*006a*/ 	.short	(.L_13245 - .L_13244)
.L_13244:
        /*006c*/ 	.word	0x00000000
        /*0070*/ 	.short	0x000d
        /*0072*/ 	.short	0x0058
        /*0074*/ 	.byte	0x00, 0xf0, 0x21, 0x00


	//----- nvinfo : EIATTR_KPARAM_INFO
	.align		4
.L_13245:
        /*0078*/ 	.byte	0x04, 0x17
        /*007a*/ 	.short	(.L_13247 - .L_13246)
.L_13246:
        /*007c*/ 	.word	0x00000000
        /*0080*/ 	.short	0x000c
        /*0082*/ 	.short	0x0050
        /*0084*/ 	.byte	0x00, 0xf0, 0x11, 0x00


	//----- nvinfo : EIATTR_KPARAM_INFO
	.align		4
.L_13247:
        /*0088*/ 	.byte	0x04, 0x17
        /*008a*/ 	.short	(.L_13249 - .L_13248)
.L_13248:
        /*008c*/ 	.word	0x00000000
        /*0090*/ 	.short	0x000b
        /*0092*/ 	.short	0x004c
        /*0094*/ 	.byte	0x00, 0xf0, 0x11, 0x00


	//----- nvinfo : EIATTR_KPARAM_INFO
	.align		4
.L_13249:
        /*0098*/ 	.byte	0x04, 0x17
        /*009a*/ 	.short	(.L_13251 - .L_13250)
.L_13250:
        /*009c*/ 	.word	0x00000000
        /*00a0*/ 	.short	0x000a
        /*00a2*/ 	.short	0x0048
        /*00a4*/ 	.byte	0x00, 0xf0, 0x11, 0x00


	//----- nvinfo : EIATTR_KPARAM_INFO
	.align		4
.L_13251:
        /*00a8*/ 	.byte	0x04, 0x17
        /*00aa*/ 	.short	(.L_13253 - .L_13252)
.L_13252:
        /*00ac*/ 	.word	0x00000000
        /*00b0*/ 	.short	0x0009
        /*00b2*/ 	.short	0x0040
        /*00b4*/ 	.byte	0x00, 0xf0, 0x21, 0x00


	//----- nvinfo : EIATTR_KPARAM_INFO
	.align		4
.L_13253:
        /*00b8*/ 	.byte	0x04, 0x17
        /*00ba*/ 	.short	(.L_13255 - .L_13254)
.L_13254:
        /*00bc*/ 	.word	0x00000000
        /*00c0*/ 	.short	0x0008
        /*00c2*/ 	.short	0x0038
        /*00c4*/ 	.byte	0x00, 0xf0, 0x11, 0x00


	//----- nvinfo : EIATTR_KPARAM_INFO
	.align		4
.L_13255:
        /*00c8*/ 	.byte	0x04, 0x17
        /*00ca*/ 	.short	(.L_13257 - .L_13256)
.L_13256:
        /*00cc*/ 	.word	0x00000000
        /*00d0*/ 	.short	0x0007
        /*00d2*/ 	.short	0x0030
        /*00d4*/ 	.byte	0x00, 0xf0, 0x21, 0x00


	//----- nvinfo : EIATTR_KPARAM_INFO
	.align		4
.L_13257:
        /*00d8*/ 	.byte	0x04, 0x17
        /*00da*/ 	.short	(.L_13259 - .L_13258)
.L_13258:
        /*00dc*/ 	.word	0x00000000
        /*00e0*/ 	.short	0x0006
        /*00e2*/ 	.short	0x0028
        /*00e4*/ 	.byte	0x00, 0xf0, 0x21, 0x00


	//----- nvinfo : EIATTR_KPARAM_INFO
	.align		4
.L_13259:
        /*00e8*/ 	.byte	0x04, 0x17
        /*00ea*/ 	.short	(.L_13261 - .L_13260)
.L_13260:
        /*00ec*/ 	.word	0x00000000
        /*00f0*/ 	.short	0x0005
        /*00f2*/ 	.short	0x0024
        /*00f4*/ 	.byte	0x00, 0xf0, 0x11, 0x00


	//----- nvinfo : EIATTR_KPARAM_INFO
	.align		4
.L_13261:
        /*00f8*/ 	.byte	0x04, 0x17
        /*00fa*/ 	.short	(.L_13263 - .L_13262)
.L_13262:
        /*00fc*/ 	.word	0x00000000
        /*0100*/ 	.short	0x0004
        /*0102*/ 	.short	0x0020
        /*0104*/ 	.byte	0x00, 0xf0, 0x11, 0x00


	//----- nvinfo : EIATTR_KPARAM_INFO
	.align		4
.L_13263:
        /*0108*/ 	.byte	0x04, 0x17
        /*010a*/ 	.short	(.L_13265 - .L_13264)
.L_13264:
        /*010c*/ 	.word	0x00000000
        /*0110*/ 	.short	0x0003
        /*0112*/ 	.short	0x0018
        /*0114*/ 	.byte	0x00, 0xf0, 0x21, 0x00


	//----- nvinfo : EIATTR_KPARAM_INFO
	.align		4
.L_13265:
        /*0118*/ 	.byte	0x04, 0x17
        /*011a*/ 	.short	(.L_13267 - .L_13266)
.L_13266:
        /*011c*/ 	.word	0x00000000
        /*0120*/ 	.short	0x0002
        /*0122*/ 	.short	0x0010
        /*0124*/ 	.byte	0x00, 0xf0, 0x21, 0x00


	//----- nvinfo : EIATTR_KPARAM_INFO
	.align		4
.L_13267:
        /*0128*/ 	.byte	0x04, 0x17
        /*012a*/ 	.short	(.L_13269 - .L_13268)
.L_13268:
        /*012c*/ 	.word	0x00000000
        /*0130*/ 	.short	0x0001
        /*0132*/ 	.short	0x0008
        /*0134*/ 	.byte	0x00, 0xf0, 0x21, 0x00


	//----- nvinfo : EIATTR_KPARAM_INFO
	.align		4
.L_13269:
        /*0138*/ 	.byte	0x04, 0x17
        /*013a*/ 	.short	(.L_13271 - .L_13270)
.L_13270:
        /*013c*/ 	.word	0x00000000
        /*0140*/ 	.short	0x0000
        /*0142*/ 	.short	0x0000
        /*0144*/ 	.byte	0x00, 0xf0, 0x21, 0x00


	//----- nvinfo : EIATTR_SPARSE_MMA_MASK
	.align		4
.L_13271:
        /*0148*/ 	.byte	0x03, 0x50
        /*014a*/ 	.short	0x0000


	//----- nvinfo : EIATTR_MAXREG_COUNT
	.align		4
        /*014c*/ 	.byte	0x03, 0x1b
        /*014e*/ 	.short	0x00ff


	//----- nvinfo : EIATTR_NUM_BARRIERS
	.align		4
        /*0150*/ 	.byte	0x02, 0x4c
        /*0152*/ 	.byte	0x01
	.zero		1


	//----- nvinfo : EIATTR_EXTERNS
	.align		4
        /*0154*/ 	.byte	0x04, 0x0f
        /*0156*/ 	.short	(.L_13273 - .L_13272)


	//   ....[0]....
	.align		4
.L_13272:
        /*0158*/ 	.word	index@(__assertfail)


	//----- nvinfo : EIATTR_MERCURY_ISA_VERSION
	.align		4
.L_13273:
        /*015c*/ 	.byte	0x03, 0x5f
        /*015e*/ 	.short	0x0101


	//----- nvinfo : EIATTR_COOP_GROUP_MASK_REGIDS
	.align		4
        /*0160*/ 	.byte	0x04, 0x29
        /*0162*/ 	.short	(.L_13275 - .L_13274)


	//   ....[0]....
.L_13274:
        /*0164*/ 	.word	0xffffffff


	//   ....[1]....
        /*0168*/ 	.word	0xffffffff


	//   ....[2]....
        /*016c*/ 	.word	0xffffffff


	//   ....[3]....
        /*0170*/ 	.word	0xffffffff


	//   ....[4]....
        /*0174*/ 	.word	0xffffffff


	//   ....[5]....
        /*0178*/ 	.word	0xffffffff


	//   ....[6]....
        /*017c*/ 	.word	0xffffffff


	//   ....[7]....
        /*0180*/ 	.word	0xffffffff


	//   ....[8]....
        /*0184*/ 	.word	0xffffffff


	//   ....[9]....
        /*0188*/ 	.word	0xffffffff


	//   ....[10]....
        /*018c*/ 	.word	0xffffffff


	//   ....[11]....
        /*0190*/ 	.word	0xffffffff


	//   ....[12]....
        /*0194*/ 	.word	0xffffffff


	//   ....[13]....
        /*0198*/ 	.word	0xffffffff


	//   ....[14]....
        /*019c*/ 	.word	0xffffffff


	//   ....[15]....
        /*01a0*/ 	.word	0xffffffff


	//   ....[16]....
        /*01a4*/ 	.word	0xffffffff


	//   ....[17]....
        /*01a8*/ 	.word	0xffffffff


	//   ....[18]....
        /*01ac*/ 	.word	0xffffffff


	//   ....[19]....
        /*01b0*/ 	.word	0xffffffff


	//   ....[20]....
        /*01b4*/ 	.word	0xffffffff


	//   ....[21]....
        /*01b8*/ 	.word	0xffffffff


	//   ....[22]....
        /*01bc*/ 	.word	0xffffffff


	//   ....[23]....
        /*01c0*/ 	.word	0xffffffff


	//   ....[24]....
        /*01c4*/ 	.word	0xffffffff


	//   ....[25]....
        /*01c8*/ 	.word	0xffffffff


	//   ....[26]....
        /*01cc*/ 	.word	0x0500000f


	//   ....[27]....
        /*01d0*/ 	.word	0x0500000f


	//   ....[28]....
        /*01d4*/ 	.word	0x0500000f


	//   ....[29]....
        /*01d8*/ 	.word	0x0500000f


	//   ....[30]....
        /*01dc*/ 	.word	0x0500000f


	//   ....[31]....
        /*01e0*/ 	.word	0x0500000f


	//   ....[32]....
        /*01e4*/ 	.word	0x0500000f


	//   ....[33]....
        /*01e8*/ 	.word	0x0500000f


	//   ....[34]....
        /*01ec*/ 	.word	0x0500000f


	//   ....[35]....
        /*01f0*/ 	.word	0x0500000f


	//   ....[36]....
        /*01f4*/ 	.word	0x0500000f


	//   ....[37]....
        /*01f8*/ 	.word	0x0500000f


	//   ....[38]....
        /*01fc*/ 	.word	0x0500000f


	//   ....[39]....
        /*0200*/ 	.word	0x0500000f


	//   ....[40]....
        /*0204*/ 	.word	0x0500000f


	//   ....[41]....
        /*0208*/ 	.word	0x0500000f


	//   ....[42]....
        /*020c*/ 	.word	0x0500000f


	//   ....[43]....
        /*0210*/ 	.word	0x0500000f


	//   ....[44]....
        /*0214*/ 	.word	0x0500000f


	//   ....[45]....
        /*0218*/ 	.word	0x0500000f


	//   ....[46]....
        /*021c*/ 	.word	0x0500000f


	//   ....[47]....
        /*0220*/ 	.word	0x0500000f


	//   ....[48]....
        /*0224*/ 	.word	0x0500000f


	//   ....[49]....
        /*0228*/ 	.word	0x0500000f


	//   ....[50]....
        /*022c*/ 	.word	0x0500000f


	//----- nvinfo : EIATTR_COOP_GROUP_INSTR_OFFSETS
	.align		4
.L_13275:
        /*0230*/ 	.byte	0x04, 0x28
        /*0232*/ 	.short	(.L_13277 - .L_13276)


	//   ....[0]....
.L_13276:
        /*0234*/ 	.word	0x00001080


	//   ....[1]....
        /*0238*/ 	.word	0x000010b0


	//   ....[2]....
        /*023c*/ 	.word	0x000010d0


	//   ....[3]....
        /*0240*/ 	.word	0x000010f0


	//   ....[4]....
        /*0244*/ 	.word	0x00001110


	//   ....[5]....
        /*0248*/ 	.word	0x000012b0


	//   ....[6]....
        /*024c*/ 	.word	0x000012d0


	//   ....[7]....
        /*0250*/ 	.word	0x000012f0


	//   ....[8]....
        /*0254*/ 	.word	0x00002130


	//   ....[9]....
        /*0258*/ 	.word	0x000021b0


	//   ....[10]....
        /*025c*/ 	.word	0x00002210


	//   ....[11]....
        /*0260*/ 	.word	0x00002260


	//   ....[12]....
        /*0264*/ 	.word	0x000022a0


	//   ....[13]....
        /*0268*/ 	.word	0x000022f0


	//   ....[14]....
        /*026c*/ 	.word	0x00002310


	//   ....[15]....
        /*0270*/ 	.word	0x00002330


	//   ....[16]....
        /*0274*/ 	.word	0x00003130


	//   ....[17]....
        /*0278*/ 	.word	0x00003140


	//   ....[18]....
        /*027c*/ 	.word	0x00003150


	//   ....[19]....
        /*0280*/ 	.word	0x00003160


	//   ....[20]....
        /*0284*/ 	.word	0x00003170


	//   ....[21]....
        /*0288*/ 	.word	0x00003180


	//   ....[22]....
        /*028c*/ 	.word	0x00003190


	//   ....[23]....
        /*0290*/ 	.word	0x000031b0


	//   ....[24]....
        /*0294*/ 	.word	0x000031d0


	//   ....[25]....
        /*0298*/ 	.word	0x000031f0


	//   ....[26]....
        /*029c*/ 	.word	0x00004040


	//   ....[27]....
        /*02a0*/ 	.word	0x000040a0


	//   ....[28]....
        /*02a4*/ 	.word	0x00004100


	//   ....[29]....
        /*02a8*/ 	.word	0x00004160


	//   ....[30]....
        /*02ac*/ 	.word	0x000041c0


	//   ....[31]....
        /*02b0*/ 	.word	0x00004240


	//   ....[32]....
        /*02b4*/ 	.word	0x000042b0


	//   ....[33]....
        /*02b8*/ 	.word	0x00004310


	//   ....[34]....
        /*02bc*/ 	.word	0x00004390


	//   ....[35]....
        /*02c0*/ 	.word	0x000043f0


	//   ....[36]....
        /*02c4*/ 	.word	0x00004470


	//   ....[37]....
        /*02c8*/ 	.word	0x000044d0


	//   ....[38]....
        /*02cc*/ 	.word	0x00004550


	//   ....[39]....
        /*02d0*/ 	.word	0x000045b0


	//   ....[40]....
        /*02d4*/ 	.word	0x00004630


	//   ....[41]....
        /*02d8*/ 	.word	0x00004690


	//   ....[42]....
        /*02dc*/ 	.word	0x00004710


	//   ....[43]....
        /*02e0*/ 	.word	0x00004770


	//   ....[44]....
        /*02e4*/ 	.word	0x000047f0


	//   ....[45]....
        /*02e8*/ 	.word	0x00004850


	//   ....[46]....
        /*02ec*/ 	.word	0x000048d0


	//   ....[47]....
        /*02f0*/ 	.word	0x00004930


	//   ....[48]....
        /*02f4*/ 	.word	0x000049a0


	//   ....[49]....
        /*02f8*/ 	.word	0x00004a00


	//   ....[50]....
        /*02fc*/ 	.word	0x00004a60


	//----- nvinfo : EIATTR_SYSCALL_OFFSETS
	.align		4
.L_13277:
        /*0300*/ 	.byte	0x04, 0x46
        /*0302*/ 	.short	(.L_13279 - .L_13278)


	//   ....[0]....
.L_13278:
        /*0304*/ 	.word	0x00003ed0


	//   ....[1]....
        /*0308*/ 	.word	0x00003fd0


	//----- nvinfo : EIATTR_EXIT_INSTR_OFFSETS
	.align		4
.L_13279:
        /*030c*/ 	.byte	0x04, 0x1c
        /*030e*/ 	.short	(.L_13281 - .L_13280)


	//   ....[0]....
.L_13280:
        /*0310*/ 	.word	0x00003880


	//   ....[1]....
        /*0314*/ 	.word	0x00003950


	//   ....[2]....
        /*0318*/ 	.word	0x00003dd0


	//   ....[3]....
        /*031c*/ 	.word	0x00003fe0


	//----- nvinfo : EIATTR_CRS_STACK_SIZE
	.align		4
.L_13281:
        /*0320*/ 	.byte	0x04, 0x1e
        /*0322*/ 	.short	(.L_13283 - .L_13282)
.L_13282:
        /*0324*/ 	.word	0x00000000


	//----- nvinfo : EIATTR_CBANK_PARAM_SIZE
	.align		4
.L_13283:
        /*0328*/ 	.byte	0x03, 0x19
        /*032a*/ 	.short	0x007c


	//----- nvinfo : EIATTR_PARAM_CBANK
	.align		4
        /*032c*/ 	.byte	0x04, 0x0a
        /*032e*/ 	.short	(.L_13285 - .L_13284)
	.align		4
.L_13284:
        /*0330*/ 	.word	index@(.nv.constant0._ZN4vllm25paged_attention_v1_kernelI13__nv_bfloat16hLi80ELi32ELi128ELNS_18Fp8KVCacheDataTypeE1ELb1EEEvPT_PKS3_PKT0_S9_ifPKiSB_iPKfiiiSD_SD_iiiii)
        /*0334*/ 	.short	0x0210
        /*0336*/ 	.short	0x007c


	//----- nvinfo : EIATTR_SW_WAR
	.align		4
.L_13285:
        /*0338*/ 	.byte	0x04, 0x36
        /*033a*/ 	.short	(.L_13287 - .L_13286)
.L_13286:
        /*033c*/ 	.word	0x00000008
.L_13287:


//--------------------- .nv.info._ZN4vllm25paged_attention_v1_kernelI13__nv_bfloat16hLi64ELi32ELi128ELNS_18Fp8KVCacheDataTypeE1ELb1EEEvPT_PKS3_PKT0_S9_ifPKiSB_iPKfiiiSD_SD_iiiii --------------------------
	.section	.nv.info._ZN4vllm25paged_attention_v1_kernelI13__nv_bfloat16hLi64ELi32ELi128ELNS_18Fp8KVCacheDataTypeE1ELb1EEEvPT_PKS3_PKT0_S9_ifPKiSB_iPKfiiiSD_SD_iiiii,"",@"SHT_CUDA_INFO"
	.sectionflags	@""
	.align	4


	//----- nvinfo : EIATTR_CUDA_API_VERSION
	.align		4
        /*0000*/ 	.byte	0x04, 0x37
        /*0002*/ 	.short	(.L_13289 - .L_13288)
.L_13288:
        /*0004*/ 	.word	0x00000082


	//----- nvinfo : EIATTR_KPARAM_INFO
	.align		4
.L_13289:
        /*0008*/ 	.byte	0x04, 0x17
        /*000a*/ 	.short	(.L_13291 - .L_13290)
.L_13290:
        /*000c*/ 	.word	0x00000000
        /*0010*/ 	.short	0x0013
        /*0012*/ 	.short	0x0078
        /*0014*/ 	.byte	0x00, 0xf0, 0x11, 0x00


	//----- nvinfo : EIATTR_KPARAM_INFO
	.align		4
.L_13291:
        /*0018*/ 	.byte	0x04, 0x17
        /*001a*/ 	.short	(.L_13293 - .L_13292)
.L_13292:
        /*001c*/ 	.word	0x00000000
        /*0020*/ 	.short	0x0012
        /*0022*/ 	.short	0x0074
        /*0024*/ 	.byte	0x00, 0xf0, 0x11, 0x00


	//----- nvinfo : EIATTR_KPARAM_INFO
	.align		4
.L_13293:
        /*0028*/ 	.byte	0x04, 0x17
        /*002a*/ 	.short	(.L_13295 - .L_13294)
.L_13294:
        /*002c*/ 	.word	0x00000000
        /*0030*/ 	.short	0x0011
        /*0032*/ 	.short	0x0070
        /*0034*/ 	.byte	0x00, 0xf0, 0x11, 0x00


	//----- nvinfo : EIATTR_KPARAM_INFO
	.align		4
.L_13295:
        /*0038*/ 	.byte	0x04, 0x17
        /*003a*/ 	.short	(.L_13297 - .L_13296)
.L_13296:
        /*003c*/ 	.word	0x00000000
        /*0040*/ 	.short	0x0010
        /*0042*/ 	.short	0x006c
        /*0044*/ 	.byte	0x00, 0xf0, 0x11, 0x00


	//----- nvinfo : EIATTR_KPARAM_INFO
	.align		4
.L_13297:
        /*0048*/ 	.byte	0x04, 0x17
        /*004a*/ 	.short	(.L_13299 - .L_13298)
.L_13298:
        /*004c*/ 	.word	0x00000000
        /*0050*/ 	.short	0x000f
        /*0052*/ 	.short	0x0068
        /*0054*/ 	.byte	0x00, 0xf0, 0x11, 0x00


	//----- nvinfo : EIATTR_KPARAM_INFO
	.align		4
.L_13299:
        /*0058*/ 	.byte	0x04, 0x17
        /*005a*/ 	.short	(.L_13301 - .L_13300)
.L_13300:
        /*005c*/ 	.word	0x00000000
        /*0060*/ 	.short	0x000e
        /*0062*/ 	.short	0x0060
        /*0064*/ 	.byte	0x00, 0xf0, 0x21, 0x00


	//----- nvinfo : EIATTR_KPARAM_INFO
	.align		4
.L_13301:
        /*0068*/ 	.byte	0x04, 0x17
        /*006a*/ 	.short	(.L_13303 - .L_13302)
.L_13302:
        /*006c*/ 	.word	0x00000000
        /*0070*/ 	.short	0x000d
        /*0072*/ 	.short	0x0058
        /*0074*/ 	.byte	0x00, 0xf0, 0x21, 0x00


	//----- nvinfo : EIATTR_KPARAM_INFO
	.align		4
.L_13303:
        /*0078*/ 	.byte	0x04, 0x17
        /*007a*/ 	.short	(.L_13305 - .L_13304)
.L_13304:
        /*007c*/ 	.word	0x00000000
        /*0080*/ 	.short	0x000c
        /*0082*/ 	.short	0x0050
        /*0084*/ 	.byte	0x00, 0xf0, 0x11, 0x00


	//----- nvinfo : EIATTR_KPARAM_INFO
	.align		4
.L_13305:
        /*0088*/ 	.byte	0x04, 0x17
        /*008a*/ 	.short	(.L_13307 - .L_13306)
.L_13306:
        /*008c*/ 	.word	0x00000000
        /*0090*/ 	.short	0x000b
        /*0092*/ 	.short	0x004c
        /*0094*/ 	.byte	0x00, 0xf0, 0x11, 0x00


	//----- nvinfo : EIATTR_KPARAM_INFO
	.align		4
.L_13307:
        /*0098*/ 	.byte	0x04, 0x17
        /*009a*/ 	.short	(.L_13309 - .L_13308)
.L_13308:
        /*009c*/ 	.word	0x00000000
        /*00a0*/ 	.short	0x000a
        /*00a2*/ 	.short	0x0048
        /*00a4*/ 	.byte	0x00, 0xf0, 0x11, 0x00


	//----- nvinfo : EIATTR_KPARAM_INFO
	.align		4
.L_13309:
        /*00a8*/ 	.byte	0x04, 0x17
        /*00aa*/ 	.short	(.L_13311 - .L_13310)
.L_13310:
        /*00ac*/ 	.word	0x00000000
        /*00b0*/ 	.short	0x0009
        /*00b2*/ 	.short	0x0040
        /*00b4*/ 	.byte	0x00, 0xf0, 0x21, 0x00


	//----- nvinfo : EIATTR_KPARAM_INFO
	.align		4
.L_13311:
        /*00b8*/ 	.byte	0x04, 0x17
        /*00ba*/ 	.short	(.L_13313 - .L_13312)
.L_13312:
        /*00bc*/ 	.word	0x00000000
        /*00c0*/ 	.short	0x0008
        /*00c2*/ 	.short	0x0038
        /*00c4*/ 	.byte	0x00, 0xf0, 0x11, 0x00


	//----- nvinfo : EIATTR_KPARAM_INFO
	.align		4
.L_13313:
        /*00c8*/ 	.byte	0x04, 0x17
        /*00ca*/ 	.short	(.L_13315 - .L_13314)
.L_13314:
        /*00cc*/ 	.word	0x00000000
        /*00d0*/ 	.short	0x0007
        /*00d2*/ 	.short	0x0030
        /*00d4*/ 	.byte	0x00, 0xf0, 0x21, 0x00


	//----- nvinfo : EIATTR_KPARAM_INFO
	.align		4
.L_13315:
        /*00d8*/ 	.byte	0x04, 0x17
        /*00da*/ 	.short	(.L_13317 - .L_13316)
.L_13316:
        /*00dc*/ 	.word	0x00000000
        /*00e0*/ 	.short	0x0006
        /*00e2*/ 	.short	0x0028
        /*00e4*/ 	.byte	0x00, 0xf0, 0x21, 0x00


	//----- nvinfo : EIATTR_KPARAM_INFO
	.align		4
.L_13317:
        /*00e8*/ 	.byte	0x04, 0x17
        /*00ea*/ 	.short	(.L_13319 - .L_13318)
.L_13318:
        /*00ec*/ 	.word	0x00000000
        /*00f0*/ 	.short	0x0005
        /*00f2*/ 	.short	0x0024
        /*00f4*/ 	.byte	0x00, 0xf0, 0x11, 0x00


	//----- nvinfo : EIATTR_KPARAM_INFO
	.align		4
.L_13319:
        /*00f8*/ 	.byte	0x04, 0x17
        /*00fa*/ 	.short	(.L_13321 - .L_13320)
.L_13320:
        /*00fc*/ 	.word	0x00000000
        /*0100*/ 	.short	0x0004
        /*0102*/ 	.short	0x0020
        /*0104*/ 	.byte	0x00, 0xf0, 0x11, 0x00


	//----- nvinfo : EIATTR_KPARAM_INFO
	.align		4
.L_13321:
        /*0108*/ 	.byte	0x04, 0x17
        /*010a*/ 	.short	(.L_13323 - .L_13322)
.L_13322:
        /*010c*/ 	.word	0x00000000
        /*0110*/ 	.short	0x0003
        /*0112*/ 	.short	0x0018
        /*0114*/ 	.byte	0x00, 0xf0, 0x21, 0x00


	//----- nvinfo : EIATTR_KPARAM_INFO
	.align		4
.L_13323:
        /*0118*/ 	.byte	0x04, 0x17
        /*011a*/ 	.short	(.L_13325 - .L_13324)
.L_13324:
        /*011c*/ 	.word	0x00000000
        /*0120*/ 	.short	0x0002
        /*0122*/ 	.short	0x0010
        /*0124*/ 	.byte	0x00, 0xf0, 0x21, 0x00


	//----- nvinfo : EIATTR_KPARAM_INFO
	.align		4
.L_13325:
        /*0128*/ 	.byte	0x04, 0x17
        /*012a*/ 	.short	(.L_13327 - .L_13326)
.L_13326:
        /*012c*/ 	.word	0x00000000
        /*0130*/ 	.short	0x0001
        /*0132*/ 	.short	0x0008
        /*0134*/ 	.byte	0x00, 0xf0, 0x21, 0x00


	//----- nvinfo : EIATTR_KPARAM_INFO
	.align		4
.L_13327:
        /*0138*/ 	.byte	0x04, 0x17
        /*013a*/ 	.short	(.L_13329 - .L_13328)
.L_13328:
        /*013c*/ 	.word	0x00000000
        /*0140*/ 	.short	0x0000
        /*0142*/ 	.short	0x0000
        /*0144*/ 	.byte	0x00, 0xf0, 0x21, 0x00


	//----- nvinfo : EIATTR_SPARSE_MMA_MASK
	.align		4
.L_13329:
        /*0148*/ 	.byte	0x03, 0x50
        /*014a*/ 	.short	0x0000


	//----- nvinfo : EIATTR_MAXREG_COUNT
	.align		4
        /*014c*/ 	.byte	0x03, 0x1b
        /*014e*/ 	.short	0x00ff


	//----- nvinfo : EIATTR_NUM_BARRIERS
	.align		4
        /*0150*/ 	.byte	0x02, 0x4c
        /*0152*/ 	.byte	0x01
	.zero		1


	//----- nvinfo : EIATTR_EXTERNS
	.align		4
        /*0154*/ 	.byte	0x04, 0x0f
        /*0156*/ 	.short	(.L_13331 - .L_13330)


	//   ....[0]....
	.align		4
.L_13330:
        /*0158*/ 	.word	index@(__assertfail)


	//----- nvinfo : EIATTR_MERCURY_ISA_VERSION
	.align		4
.L_13331:
        /*015c*/ 	.byte	0x03, 0x5f
        /*015e*/ 	.short	0x0101


	//----- nvinfo : EIATTR_COOP_GROUP_MASK_REGIDS
	.align		4
        /*0160*/ 	.byte	0x04, 0x29
        /*0162*/ 	.short	(.L_13333 - .L_13332)


	//   ....[0]....
.L_13332:
        /*0164*/ 	.word	0xffffffff


	//   ....[1]....
        /*0168*/ 	.word	0xffffffff


	//   ....[2]....
        /*016c*/ 	.word	0xffffffff


	//   ....[3]....
        /*0170*/ 	.word	0xffffffff


	//   ....[4]....
        /*0174*/ 	.word	0xffffffff


	//   ....[5]....
        /*0178*/ 	.word	0xffffffff


	//   ....[6]....
        /*017c*/ 	.word	0xffffffff


	//   ....[7]....
        /*0180*/ 	.word	0xffffffff


	//   ....[8]....
        /*0184*/ 	.word	0xffffffff


	//   ....[9]....
        /*0188*/ 	.word	0xffffffff


	//   ....[10]....
        /*018c*/ 	.word	0xffffffff


	//   ....[11]....
        /*0190*/ 	.word	0xffffffff


	//   ....[12]....
        /*0194*/ 	.word	0xffffffff


	//   ....[13]....
        /*0198*/ 	.word	0xffffffff


	//   ....[14]....
        /*019c*/ 	.word	0xffffffff


	//   ....[15]....
        /*01a0*/ 	.word	0xffffffff


	//   ....[16]....
        /*01a4*/ 	.word	0xffffffff


	//   ....[17]....
        /*01a8*/ 	.word	0xffffffff


	//   ....[18]....
        /*01ac*/ 	.word	0xffffffff


	//   ....[19]....
        /*01b0*/ 	.word	0xffffffff


	//   ....[20]....
        /*01b4*/ 	.word	0xffffffff


	//   ....[21]....
        /*01b8*/ 	.word	0xffffffff


	//   ....[22]....
        /*01bc*/ 	.word	0xffffffff


	//   ....[23]....
        /*01c0*/ 	.word	0xffffffff


	//   ....[24]....
        /*01c4*/ 	.word	0x0500000f


	//   ....[25]....
        /*01c8*/ 	.word	0x0500000f


	//   ....[26]....
        /*01cc*/ 	.word	0x0500000f


	//   ....[27]....
        /*01d0*/ 	.word	0x0500000f


	//   ....[28]....
        /*01d4*/ 	.word	0x0500000f


	//   ....[29]....
        /*01d8*/ 	.word	0x0500000f


	//   ....[30]....
        /*01dc*/ 	.word	0x0500000f


	//   ....[31]....
        /*01e0*/ 	.word	0x0500000f


	//   ....[32]....
        /*01e4*/ 	.word	0x0500000f


	//   ....[33]....
        /*01e8*/ 	.word	0x0500000f


	//   ....[34]....
        /*01ec*/ 	.word	0x0500000f


	//   ....[35]....
        /*01f0*/ 	.word	0x0500000f


	//   ....[36]....
        /*01f4*/ 	.word	0x0500000f


	//   ....[37]....
        /*01f8*/ 	.word	0x0500000f


	//   ....[38]....
        /*01fc*/ 	.word	0x0500000f


	//   ....[39]....
        /*0200*/ 	.word	0x0500000f


	//   ....[40]....
        /*0204*/ 	.word	0x0500000f


	//   ....[41]....
        /*0208*/ 	.word	0x0500000f


	//   ....[42]....
        /*020c*/ 	.word	0x0500000f


	//   ....[43]....
        /*0210*/ 	.word	0x0500000f


	//   ....[44]....
        /*0214*/ 	.word	0x0500000f


	//----- nvinfo : EIATTR_COOP_GROUP_INSTR_OFFSETS
	.align		4
.L_13333:
        /*0218*/ 	.byte	0x04, 0x28
        /*021a*/ 	.short	(.L_13335 - .L_13334)


	//   ....[0]....
.L_13334:
        /*021c*/ 	.word	0x00001080


	//   ....[1]....
        /*0220*/ 	.word	0x000010b0


	//   ....[2]....
        /*0224*/ 	.word	0x000010d0


	//   ....[3]....
        /*0228*/ 	.word	0x000010f0


	//   ....[4]....
        /*022c*/ 	.word	0x00001110


	//   ....[5]....
        /*0230*/ 	.word	0x000012b0


	//   ....[6]....
        /*0234*/ 	.word	0x000012d0


	//   ....[7]....
        /*0238*/ 	.word	0x000012f0


	//   ....[8]....
        /*023c*/ 	.word	0x00002130


	//   ....[9]....
        /*0240*/ 	.word	0x000021b0


	//   ....[10]....
        /*0244*/ 	.word	0x00002210


	//   ....[11]....
        /*0248*/ 	.word	0x00002260


	//   ....[12]....
        /*024c*/ 	.word	0x000022a0


	//   ....[13]....
        /*0250*/ 	.word	0x000022f0


	//   ....[14]....
        /*0254*/ 	.word	0x00002310


	//   ....[15]....
        /*0258*/ 	.word	0x00002330


	//   ....[16]....
        /*025c*/ 	.word	0x000030e0


	//   ....[17]....
        /*0260*/ 	.word	0x00003100


	//   ....[18]....
        /*0264*/ 	.word	0x00003110


	//   ....[19]....
        /*0268*/ 	.word	0x00003120


	//   ....[20]....
        /*026c*/ 	.word	0x00003130


	//   ....[21]....
        /*0270*/ 	.word	0x00003140


	//   ....[22]....
        /*0274*/ 	.word	0x00003150


	//   ....[23]....
        /*0278*/ 	.word	0x00003170


	//   ....[24]....
        /*027c*/ 	.word	0x00003de0


	//   ....[25]....
        /*0280*/ 	.word	0x00003e40


	//   ....[26]....
        /*0284*/ 	.word	0x00003ea0


	//   ....[27]....
        /*0288*/ 	.word	0x00003f00


	//   ....[28]....
        /*028c*/ 	.word	0x00003f60


	//   ....[29]....
        /*0290*/ 	.word	0x00003fe0


	//   ....[30]....
        /*0294*/ 	.word	0x00004040


	//   ....[31]....
        /*0298*/ 	.word	0x000040a0


	//   ....[32]....
        /*029c*/ 	.word	0x00004120


	//   ....[33]....
        /*02a0*/ 	.word	0x00004180


	//   ....[34]....
        /*02a4*/ 	.word	0x00004200


	//   ....[35]....
        /*02a8*/ 	.word	0x00004260


	//   ....[36]....
        /*02ac*/ 	.word	0x000042e0


	//   ....[37]....
        /*02b0*/ 	.word	0x00004340


	//   ....[38]....
        /*02b4*/ 	.word	0x000043c0


	//   ....[39]....
        /*02b8*/ 	.word	0x00004420


	//   ....[40]....
        /*02bc*/ 	.word	0x000044a0


	//   ....[41]....
        /*02c0*/ 	.word	0x00004500


	//   ....[42]....
        /*02c4*/ 	.word	0x00004580


	//   ....[43]....
        /*02c8*/ 	.word	0x000045e0


	//   ....[44]....
        /*02cc*/ 	.word	0x00004670


	//----- nvinfo : EIATTR_SYSCALL_OFFSETS
	.align		4
.L_13335:
        /*02d0*/ 	.byte	0x04, 0x46
        /*02d2*/ 	.short	(.L_13337 - .L_13336)


	//   ....[0]....
.L_13336:
        /*02d4*/ 	.word	0x00003c70


	//   ....[1]....
        /*02d8*/ 	.word	0x00003d70


	//----- nvinfo : EIATTR_EXIT_INSTR_OFFSETS
	.align		4
.L_13337:
        /*02dc*/ 	.byte	0x04, 0x1c
        /*02de*/ 	.short	(.L_13339 - .L_13338)


	//   ....[0]....
.L_13338:
        /*02e0*/ 	.word	0x00003700


	//   ....[1]....
        /*02e4*/ 	.word	0x000037e0


	//   ....[2]....
        /*02e8*/ 	.word	0x00003b70


	//   ....[3]....
        /*02ec*/ 	.word	0x00003d80


	//----- nvinfo : EIATTR_CRS_STACK_SIZE
	.align		4
.L_13339:
        /*02f0*/ 	.byte	0x04, 0x1e
        /*02f2*/ 	.short	(.L_13341 - .L_13340)
.L_13340:
        /*02f4*/ 	.word	0x00000000


	//----- nvinfo : EIATTR_CBANK_PARAM_SIZE
	.align		4
.L_13341:
        /*02f8*/ 	.byte	0x03, 0x19
        /*02fa*/ 	.short	0x007c


	//----- nvinfo : EIATTR_PARAM_CBANK
	.align		4
        /*02fc*/ 	.byte	0x04, 0x0a
        /*02fe*/ 	.short	(.L_13343 - .L_13342)
	.align		4
.L_13342:
        /*0300*/ 	.word	index@(.nv.constant0._ZN4vllm25paged_attention_v1_kernelI13__nv_bfloat16hLi64ELi32ELi128ELNS_18Fp8KVCacheDataTypeE1ELb1EEEvPT_PKS3_PKT0_S9_ifPKiSB_iPKfiiiSD_SD_iiiii)
        /*0304*/ 	.short	0x0210
        /*0306*/ 	.short	0x007c


	//----- nvinfo : EIATTR_SW_WAR
	.align		4
.L_13343:
        /*0308*/ 	.byte	0x04, 0x36
        /*030a*/ 	.short	(.L_13345 - .L_13344)
.L_13344:
        /*030c*/ 	.word	0x00000008
.L_13345:


//--------------------- .nv.info._ZN4vllm25paged_attention_v1_kernelI13__nv_bfloat16hLi32ELi32ELi128ELNS_18Fp8KVCacheDataTypeE1ELb1EEEvPT_PKS3_PKT0_S9_ifPKiSB_iPKfiiiSD_SD_iiiii --------------------------
	.section	.nv.info._ZN4vllm25paged_attention_v1_kernelI13__nv_bfloat16hLi32ELi32ELi128ELNS_18Fp8KVCacheDataTypeE1ELb1EEEvPT_PKS3_PKT0_S9_ifPKiSB_iPKfiiiSD_SD_iiiii,"",@"SHT_CUDA_INFO"
	.sectionflags	@""
	.align	4


	//----- nvinfo : EIATTR_CUDA_API_VERSION
	.align		4
        /*0000*/ 	.byte	0x04, 0x37
        /*0002*/ 	.short	(.L_13347 - .L_13346)
.L_13346:
        /*0004*/ 	.word	0x00000082


	//----- nvinfo : EIATTR_KPARAM_INFO
	.align		4
.L_13347:
        /*0008*/ 	.byte	0x04, 0x17
        /*000a*/ 	.short	(.L_13349 - .L_13348)
.L_13348:
        /*000c*/ 	.word	0x00000000
        /*0010*/ 	.short	0x0013
        /*0012*/ 	.short	0x0078
        /*0014*/ 	.byte	0x00, 0xf0, 0x11, 0x00


	//----- nvinfo : EIATTR_KPARAM_INFO
	.align		4
.L_13349:
        /*0018*/ 	.byte	0x04, 0x17
        /*001a*/ 	.short	(.L_13351 - .L_13350)
.L_13350:
        /*001c*/ 	.word	0x00000000
        /*0020*/ 	.short	0x0012
        /*0022*/ 	.short	0x0074
        /*0024*/ 	.byte	0x00, 0xf0, 0x11, 0x00


	//----- nvinfo : EIATTR_KPARAM_INFO
	.align		4
.L_13351:
        /*0028*/ 	.byte	0x04, 0x17
        /*002a*/ 	.short	(.L_13353 - .L_13352)
.L_13352:
        /*002c*/ 	.word	0x00000000
        /*0030*/ 	.short	0x0011
        /*0032*/ 	.short	0x0070
        /*0034*/ 	.byte	0x00, 0xf0, 0x11, 0x00


	//----- nvinfo : EIATTR_KPARAM_INFO
	.align		4
.L_13353:
        /*0038*/ 	.byte	0x04, 0x17
        /*003a*/ 	.short	(.L_13355 - .L_13354)
.L_13354:
        /*003c*/ 	.word	0x00000000
        /*0040*/ 	.short	0x0010
        /*0042*/ 	.short	0x006c
        /*0044*/ 	.byte	0x00, 0xf0, 0x11, 0x00


	//----- nvinfo : EIATTR_KPARAM_INFO
	.align		4
.L_13355:
        /*0048*/ 	.byte	0x04, 0x17
        /*004a*/ 	.short	(.L_13357 - .L_13356)
.L_13356:
        /*004c*/ 	.word	0x00000000
        /*0050*/ 	.short	0x000f
        /*0052*/ 	.short	0x0068
        /*0054*/ 	.byte	0x00, 0xf0, 0x11, 0x00


	//----- nvinfo : EIATTR_KPARAM_INFO
	.align		4
.L_13357:
        /*0058*/ 	.byte	0x04, 0x17
        /*005a*/ 	.short	(.L_13359 - .L_13358)
.L_13358:
        /*005c*/ 	.word	0x00000000
        /*0060*/ 	.short	0x000e
        /*0062*/ 	.short	0x0060
        /*0064*/ 	.byte	0x00, 0xf0, 0x21, 0x00


	//----- nvinfo : EIATTR_KPARAM_INFO
	.align		4
.L_13359:
        /*0068*/ 	.byte	0x04, 0x17
        /*006a*/ 	.short	(.L_13361 - .L_13360)
.L_13360:
        /*006c*/ 	.word	0x00000000
        /*0070*/ 	.short	0x000d
        /*0072*/ 	.short	0x0058
        /*0074*/ 	.byte	0x00, 0xf0, 0x21, 0x00


	//----- nvinfo : EIATTR_KPARAM_INFO
	.align		4
.L_13361:
        /*0078*/ 	.byte	0x04, 0x17
        /*007a*/ 	.short	(.L_13363 - .L_13362)
.L_13362:
        /*007c*/ 	.word	0x00000000
        /*0080*/ 	.short	0x000c
        /*0082*/ 	.short	0x0050
        /*0084*/ 	.byte	0x00, 0xf0, 0x11, 0x00


	//----- nvinfo : EIATTR_KPARAM_INFO
	.align		4
.L_13363:
        /*0088*/ 	.byte	0x04, 0x17
        /*008a*/ 	.short	(.L_13365 - .L_13364)
.L_13364:
        /*008c*/ 	.word	0x00000000
        /*0090*/ 	.short	0x000b
        /*0092*/ 	.short	0x004c
        /*0094*/ 	.byte	0x00, 0xf0, 0x11, 0x00


	//----- nvinfo : EIATTR_KPARAM_INFO
	.align		4
.L_13365:
        /*0098*/ 	.byte	0x04, 0x17
        /*009a*/ 	.short	(.L_13367 - .L_13366)
.L_13366:
        /*009c*/ 	.word	0x00000000
        /*00a0*/ 	.short	0x000a
        /*00a2*/ 	.short	0x0048
        /*00a4*/ 	.byte	0x00, 0xf0, 0x11, 0x00


	//----- nvinfo : EIATTR_KPARAM_INFO
	.align		4
.L_13367:
        /*00a8*/ 	.byte	0x04, 0x17
        /*00aa*/ 	.short	(.L_13369 - .L_13368)
.L_13368:
        /*00ac*/ 	.word	0x00000000
        /*00b0*/ 	.short	0x0009
        /*00b2*/ 	.short	0x0040
        /*00b4*/ 	.byte	0x00, 0xf0, 0x21, 0x00


	//----- nvinfo : EIATTR_KPARAM_INFO
	.align		4
.L_13369:
        /*00b8*/ 	.byte	0x04, 0x17
        /*00ba*/ 	.short	(.L_13371 - .L_13370)
.L_13370:
        /*00bc*/ 	.word	0x00000000
        /*00c0*/ 	.short	0x0008
        /*00c2*/ 	.short	0x0038
        /*00c4*/ 	.byte	0x00, 0xf0, 0x11, 0x00


	//----- nvinfo : EIATTR_KPARAM_INFO
	.align		4
.L_13371:
        /*00c8*/ 	.byte	0x04, 0x17
        /*00ca*/ 	.short	(.L_13373 - .L_13372)
.L_13372:
        /*00cc*/ 	.word	0x00000000
        /*00d0*/ 	.short	0x0007
        /*00d2*/ 	.short	0x0030
        /*00d4*/ 	.byte	0x00, 0xf0, 0x21, 0x00


	//----- nvinfo : EIATTR_KPARAM_INFO
	.align		4
.L_13373:
        /*00d8*/ 	.byte	0x04, 0x17
        /*00da*/ 	.short	(.L_13375 - .L_13374)
.L_13374:
        /*00dc*/ 	.word	0x00000000
        /*00e0*/ 	.short	0x0006
        /*00e2*/ 	.short	0x0028
        /*00e4*/ 	.byte	0x00, 0xf0, 0x21, 0x00


	//----- nvinfo : EIATTR_KPARAM_INFO
	.align		4
.L_13375:
        /*00e8*/ 	.byte	0x04, 0x17
        /*00ea*/ 	.short	(.L_13377 - .L_13376)
.L_13376:
        /*00ec*/ 	.word	0x00000000
        /*00f0*/ 	.short	0x0005
        /*00f2*/ 	.short	0x0024
        /*00f4*/ 	.byte	0x00, 0xf0, 0x11, 0x00


	//----- nvinfo : EIATTR_KPARAM_INFO
	.align		4
.L_13377:
        /*00f8*/ 	.byte	0x04, 0x17
        /*00fa*/ 	.short	(.L_13379 - .L_13378)
.L_13378:
        /*00fc*/ 	.word	0x00000000
        /*0100*/ 	.short	0x0004
        /*0102*/ 	.short	0x0020
        /*0104*/ 	.byte	0x00, 0xf0, 0x11, 0x00


	//----- nvinfo : EIATTR_KPARAM_INFO
	.align		4
.L_13379:
        /*0108*/ 	.byte	0x04, 0x17
        /*010a*/ 	.short	(.L_13381 - .L_13380)
.L_13380:
        /*010c*/ 	.word	0x00000000
        /*0110*/ 	.short	0x0003
        /*0112*/ 	.short	0x0018
        /*0114*/ 	.byte	0x00, 0xf0, 0x21, 0x00


	//----- nvinfo : EIATTR_KPARAM_INFO
	.align		4
.L_13381:
        /*0118*/ 	.byte	0x04, 0x17
        /*011a*/ 	.short	(.L_13383 - .L_13382)
.L_13382:
        /*011c*/ 	.word	0x00000000
        /*0120*/ 	.short	0x0002
        /*0122*/ 	.short	0x0010
        /*0124*/ 	.byte	0x00, 0xf0, 0x21, 0x00


	//----- nvinfo : EIATTR_KPARAM_INFO
	.align		4
.L_13383:
        /*0128*/ 	.byte	0x04, 0x17
        /*012a*/ 	.short	(.L_13385 - .L_13384)
.L_13384:
        /*012c*/ 	.word	0x00000000
        /*0130*/ 	.short	0x0001
        /*0132*/ 	.short	0x0008
        /*0134*/ 	.byte	0x00, 0xf0, 0x21, 0x00


	//----- nvinfo : EIATTR_KPARAM_INFO
	.align		4
.L_13385:
        /*0138*/ 	.byte	0x04, 0x17
        /*013a*/ 	.short	(.L_13387 - .L_13386)
.L_13386:
        /*013c*/ 	.word	0x00000000
        /*0140*/ 	.short	0x0000
        /*0142*/ 	.short	0x0000
        /*0144*/ 	.byte	0x00, 0xf0, 0x21, 0x00


	//----- nvinfo : EIATTR_SPARSE_MMA_MASK
	.align		4
.L_13387:
        /*0148*/ 	.byte	0x03, 0x50
        /*014a*/ 	.short	0x0000


	//----- nvinfo : EIATTR_MAXREG_COUNT
	.align		4
        /*014c*/ 	.byte	0x03, 0x1b
        /*014e*/ 	.short	0x00ff


	//----- nvinfo : EIATTR_NUM_BARRIERS
	.align		4
        /*0150*/ 	.byte	0x02, 0x4c
        /*0152*/ 	.byte	0x01
	.zero		1


	//----- nvinfo : EIATTR_EXTERNS
	.align		4
        /*0154*/ 	.byte	0x04, 0x0f
        /*0156*/ 	.short	(.L_13389 - .L_13388)


	//   ....[0]....
	.align		4
.L_13388:
        /*0158*/ 	.word	index@(__assertfail)


	//----- nvinfo : EIATTR_MERCURY_ISA_VERSION
	.align		4
.L_13389:
        /*015c*/ 	.byte	0x03, 0x5f
        /*015e*/ 	.short	0x0101


	//----- nvinfo : EIATTR_COOP_GROUP_MASK_REGIDS
	.align		4
        /*0160*/ 	.byte	0x04, 0x29
        /*0162*/ 	.short	(.L_13391 - .L_13390)


	//   ....[0]....
.L_13390:
        /*0164*/ 	.word	0xffffffff


	//   ....[1]....
        /*0168*/ 	.word	0xffffffff


	//   ....[2]....
        /*016c*/ 	.word	0xffffffff


	//   ....[3]....
        /*0170*/ 	.word	0xffffffff


	//   ....[4]....
        /*0174*/ 	.word	0xffffffff


	//   ....[5]....
        /*0178*/ 	.word	0xffffffff


	//   ....[6]....
        /*017c*/ 	.word	0xffffffff


	//   ....[7]....
        /*0180*/ 	.word	0xffffffff


	//   ....[8]....
        /*0184*/ 	.word	0xffffffff


	//   ....[9]....
        /*0188*/ 	.word	0xffffffff


	//   ....[10]....
        /*018c*/ 	.word	0xffffffff


	//   ....[11]....
        /*0190*/ 	.word	0xffffffff


	//   ....[12]....
        /*0194*/ 	.word	0xffffffff


	//   ....[13]....
        /*0198*/ 	.word	0xffffffff


	//   ....[14]....
        /*019c*/ 	.word	0xffffffff


	//   ....[15]....
        /*01a0*/ 	.word	0xffffffff


	//   ....[16]....
        /*01a4*/ 	.word	0xffffffff


	//   ....[17]....
        /*01a8*/ 	.word	0xffffffff


	//   ....[18]....
        /*01ac*/ 	.word	0xffffffff


	//   ....[19]....
        /*01b0*/ 	.word	0xffffffff


	//   ....[20]....
        /*01b4*/ 	.word	0x0500000f


	//   ....[21]....
        /*01b8*/ 	.word	0x0500000f


	//   ....[22]....
        /*01bc*/ 	.word	0x0500000f


	//   ....[23]....
        /*01c0*/ 	.word	0x0500000f


	//   ....[24]....
        /*01c4*/ 	.word	0x0500000f


	//   ....[25]....
        /*01c8*/ 	.word	0x0500000f


	//   ....[26]....
        /*01cc*/ 	.word	0x0500000f


	//   ....[27]....
        /*01d0*/ 	.word	0x0500000f


	//   ....[28]....
        /*01d4*/ 	.word	0x0500000f


	//   ....[29]....
        /*01d8*/ 	.word	0x0500000f


	//   ....[30]....
        /*01dc*/ 	.word	0x0500000f


	//   ....[31]....
        /*01e0*/ 	.word	0x0500000f


	//   ....[32]....
        /*01e4*/ 	.word	0x0500000f


	//----- nvinfo : EIATTR_COOP_GROUP_INSTR_OFFSETS
	.align		4
.L_13391:
        /*01e8*/ 	.byte	0x04, 0x28
        /*01ea*/ 	.short	(.L_13393 - .L_13392)


	//   ....[0]....
.L_13392:
        /*01ec*/ 	.word	0x00001080


	//   ....[1]....
        /*01f0*/ 	.word	0x000010b0


	//   ....[2]....
        /*01f4*/ 	.word	0x000010d0


	//   ....[3]....
        /*01f8*/ 	.word	0x000010f0


	//   ....[4]....
        /*01fc*/ 	.word	0x00001110


	//   ....[5]....
        /*0200*/ 	.word	0x000012b0


	//   ....[6]....
        /*0204*/ 	.word	0x000012d0


	//   ....[7]....
        /*0208*/ 	.word	0x000012f0


	//   ....[8]....
        /*020c*/ 	.word	0x00002130


	//   ....[9]....
        /*0210*/ 	.word	0x000021b0


	//   ....[10]....
        /*0214*/ 	.word	0x00002210


	//   ....[11]....
        /*0218*/ 	.word	0x00002260


	//   ....[12]....
        /*021c*/ 	.word	0x000022a0


	//   ....[13]....
        /*0220*/ 	.word	0x000022f0


	//   ....[14]....
        /*0224*/ 	.word	0x00002310


	//   ....[15]....
        /*0228*/ 	.word	0x00002330


	//   ....[16]....
        /*022c*/ 	.word	0x00003070


	//   ....[17]....
        /*0230*/ 	.word	0x00003080


	//   ....[18]....
        /*0234*/ 	.word	0x00003090


	//   ....[19]....
        /*0238*/ 	.word	0x000030a0


	//   ....[20]....
        /*023c*/ 	.word	0x00003950


	//   ....[21]....
        /*0240*/ 	.word	0x000039b0


	//   ....[22]....
        /*0244*/ 	.word	0x00003a10


	//   ....[23]....
        /*0248*/ 	.word	0x00003a70


	//   ....[24]....
        /*024c*/ 	.word	0x00003ad0


	//   ....[25]....
        /*0250*/ 	.word	0x00003b50


	//   ....[26]....
        /*0254*/ 	.word	0x00003bb0


	//   ....[27]....
        /*0258*/ 	.word	0x00003c10


	//   ....[28]....
        /*025c*/ 	.word	0x00003c90


	//   ....[29]....
        /*0260*/ 	.word	0x00003cf0


	//   ....[30]....
        /*0264*/ 	.word	0x00003d70


	//   ....[31]....
        /*0268*/ 	.word	0x00003dd0


	//   ....[32]....
        /*026c*/ 	.word	0x00003e40


	//----- nvinfo : EIATTR_SYSCALL_OFFSETS
	.align		4
.L_13393:
        /*0270*/ 	.byte	0x04, 0x46
        /*0272*/ 	.short	(.L_13395 - .L_13394)


	//   ....[0]....
.L_13394:
        /*0274*/ 	.word	0x000037e0


	//   ....[1]....
        /*0278*/ 	.word	0x000038e0


	//----- nvinfo : EIATTR_EXIT_INSTR_OFFSETS
	.align		4
.L_13395:
        /*027c*/ 	.byte	0x04, 0x1c
        /*027e*/ 	.short	(.L_13397 - .L_13396)


	//   ....[0]....
.L_13396:
        /*0280*/ 	.word	0x00003430


	//   ....[1]....
        /*0284*/ 	.word	0x00003510


	//   ....[2]....
        /*0288*/ 	.word	0x000036e0


	//   ....[3]....
        /*028c*/ 	.word	0x000038f0


	//----- nvinfo : EIATTR_CRS_STACK_SIZE
	.align		4
.L_13397:
        /*0290*/ 	.byte	0x04, 0x1e
        /*0292*/ 	.short	(.L_13399 - .L_13398)
.L_13398:
        /*0294*/ 	.word	0x00000000


	//----- nvinfo : EIATTR_CBANK_PARAM_SIZE
	.align		4
.L_13399:
        /*0298*/ 	.byte	0x03, 0x19
        /*029a*/ 	.short	0x007c


	//----- nvinfo : EIATTR_PARAM_CBANK
	.align		4
        /*029c*/ 	.byte	0x04, 0x0a
        /*029e*/ 	.short	(.L_13401 - .L_13400)
	.align		4
.L_13400:
        /*02a0*/ 	.word	index@(.nv.constant0._ZN4vllm25paged_attention_v1_kernelI13__nv_bfloat16hLi32ELi32ELi128ELNS_18Fp8KVCacheDataTypeE1ELb1EEEvPT_PKS3_PKT0_S9_ifPKiSB_iPKfiiiSD_SD_iiiii)
        /*02a4*/ 	.short	0x0210
        /*02a6*/ 	.short	0x007c


	//----- nvinfo : EIATTR_SW_WAR
	.align		4
.L_13401:
        /*02a8*/ 	.byte	0x04, 0x36
        /*02aa*/ 	.short	(.L_13403 - .L_13402)
.L_13402:
        /*02ac*/ 	.word	0x00000008
.L_13403:


//--------------------- .nv.info._ZN4vllm25paged_attention_v1_kernelI13__nv_bfloat16hLi256ELi16ELi128ELNS_18Fp8KVCacheDataTypeE1ELb0EEEvPT_PKS3_PKT0_S9_ifPKiSB_iPKfiiiSD_SD_iiiii --------------------------
	.section	.nv.info._ZN4vllm25paged_attention_v1_kernelI13__nv_bfloat16hLi256ELi16ELi128ELNS_18Fp8KVCacheDataTypeE1ELb0EEEvPT_PKS3_PKT0_S9_ifPKiSB_iPKfiiiSD_SD_iiiii,"",@"SHT_CUDA_INFO"
	.sectionflags	@""
	.align	4


	//----- nvinfo : EIATTR_CUDA_API_VERSION
	.align		4
        /*0000*/ 	.byte	0x04, 0x37
        /*0002*/ 	.short	(.L_13405 - .L_13404)
.L_13404:
        /*0004*/ 	.word	0x00000082


	//----- nvinfo : EIATTR_KPARAM_INFO
	.align		4
.L_13405:
        /*0008*/ 	.byte	0x04, 0x17
        /*000a*/ 	.short	(.L_13407 - .L_13406)
.L_13406:
        /*000c*/ 	.word	0x00000000
        /*0010*/ 	.short	0x0013
        /*0012*/ 	.short	0x0078
        /*0014*/ 	.byte	0x00, 0xf0, 0x11, 0x00


	//----- nvinfo : EIATTR_KPARAM_INFO
	.align		4
.L_13407:
        /*0018*/ 	.byte	0x04, 0x17
        /*001a*/ 	.short	(.L_13409 - .L_13408)
.L_13408:
        /*001c*/ 	.word	0x00000000
        /*0020*/ 	.short	0x0012
        /*0022*/ 	.short	0x0074
        /*0024*/ 	.byte	0x00, 0xf0, 0x11, 0x00


	//----- nvinfo : EIATTR_KPARAM_INFO
	.align		4
.L_13409:
        /*0028*/ 	.byte	0x04, 0x17
        /*002a*/ 	.short	(.L_13411 - .L_13410)
.L_13410:
        /*002c*/ 	.word	0x00000000
        /*0030*/ 	.short	0x0011
        /*0032*/ 	.short	0x0070
        /*0034*/ 	.byte	0x00, 0xf0, 0x11, 0x00


	//----- nvinfo : EIATTR_KPARAM_INFO
	.align		4
.L_13411:
        /*0038*/ 	.byte	0x04, 0x17
        /*003a*/ 	.short	(.L_13413 - .L_13412)
.L_13412:
        /*003c*/ 	.word	0x00000000
        /*0040*/ 	.short	0x0010
        /*0042*/ 	.short	0x006c
        /*0044*/ 	.byte	0x00, 0xf0, 0x11, 0x00


	//----- nvinfo : EIATTR_KPARAM_INFO
	.align		4
.L_13413:
        /*0048*/ 	.byte	0x04, 0x17
        /*004a*/ 	.short	(.L_13415 - .L_13414)
.L_13414:
        /*004c*/ 	.word	0x00000000
        /*0050*/ 	.short	0x000f
        /*0052*/ 	.short	0x0068
        /*0054*/ 	.byte	0x00, 0xf0, 0x11, 0x00


	//----- nvinfo : EIATTR_KPARAM_INFO
	.align		4
.L_13415:
        /*0058*/ 	.byte	0x04, 0x17
        /*005a*/ 	.short	(.L_13417 - .L_13416)
.L_13416:
        /*005c*/ 	.word	0x00000000
        /*0060*/ 	.short	0x000e
        /*0062*/ 	.short	0x0060
        /*0064*/ 	.byte	0x00, 0xf0, 0x21, 0x00


	//----- nvinfo : EIATTR_KPARAM_INFO
	.align		4
.L_13417:
        /*0068*/ 	.byte	0x04, 0x17
        /*006a*/ 	.short	(.L_13419 - .L_13418)
.L_13418:
        /*006c*/ 	.word	0x00000000
        /*0070*/ 	.short	0x000d
        /*0072*/ 	.short	0x0058
        /*0074*/ 	.byte	0x00, 0xf0, 0x21, 0x00


	//----- nvinfo : EIATTR_KPARAM_INFO
	.align		4
.L_13419:
        /*0078*/ 	.byte	0x04, 0x17
        /*007a*/ 	.short	(.L_13421 - .L_13420)
.L_13420:
        /*007c*/ 	.word	0x00000000
        /*0080*/ 	.short	0x000c
        /*0082*/ 	.short	0x0050
        /*0084*/ 	.byte	0x00, 0xf0, 0x11, 0x00


	//----- nvinfo : EIATTR_KPARAM_INFO
	.align		4
.L_13421:
        /*0088*/ 	.byte	0x04, 0x17
        /*008a*/ 	.short	(.L_13423 - .L_13422)
.L_13422:
        /*008c*/ 	.word	0x00000000
        /*0090*/ 	.short	0x000b
        /*0092*/ 	.short	0x004c
        /*0094*/ 	.byte	0x00, 0xf0, 0x11, 0x00


	//----- nvinfo : EIATTR_KPARAM_INFO
	.align		4
.L_13423:
        /*0098*/ 	.byte	0x04, 0x17
        /*009a*/ 	.short	(.L_13425 - .L_13424)
.L_13424:
        /*009c*/ 	.word	0x00000000
        /*00a0*/ 	.short	0x000a
        /*00a2*/ 	.short	0x0048
        /*00a4*/ 	.byte	0x00, 0xf0, 0x11, 0x00


	//----- nvinfo : EIATTR_KPARAM_INFO
	.align		4
.L_13425:
        /*00a8*/ 	.byte	0x04, 0x17
        /*00aa*/ 	.short	(.L_13427 - .L_13426)
.L_13426:
        /*00ac*/ 	.word	0x00000000
        /*00b0*/ 	.short	0x0009
        /*00b2*/ 	.short	0x0040
        /*00b4*/ 	.byte	0x00, 0xf0, 0x21, 0x00


	//----- nvinfo : EIATTR_KPARAM_INFO
	.align		4
.L_13427:
        /*00b8*/ 	.byte	0x04, 0x17
        /*00ba*/ 	.short	(.L_13429 - .L_13428)
.L_13428:
        /*00bc*/ 	.word	0x00000000
        /*00c0*/ 	.short	0x0008
        /*00c2*/ 	.short	0x0038
        /*00c4*/ 	.byte	0x00, 0xf0, 0x11, 0x00


	//----- nvinfo : EIATTR_KPARAM_INFO
	.align		4
.L_13429:
        /*00c8*/ 	.byte	0x04, 0x17
        /*00ca*/ 	.short	(.L_13431 - .L_13430)
.L_13430:
        /*00cc*/ 	.word	0x00000000
        /*00d0*/ 	.short	0x0007
        /*00d2*/ 	.short	0x0030
        /*00d4*/ 	.byte	0x00, 0xf0, 0x21, 0x00


	//----- nvinfo : EIATTR_KPARAM_INFO
	.align		4
.L_13431:
        /*00d8*/ 	.byte	0x04, 0x17
        /*00da*/ 	.short	(.L_13433 - .L_13432)
.L_13432:
        /*00dc*/ 	.word	0x00000000
        /*00e0*/ 	.short	0x0006
        /*00e2*/ 	.short	0x0028
        /*00e4*/ 	.byte	0x00, 0xf0, 0x21, 0x00


	//----- nvinfo : EIATTR_KPARAM_INFO
	.align		4
.L_13433:
        /*00e8*/ 	.byte	0x04, 0x17
        /*00ea*/ 	.short	(.L_13435 - .L_13434)
.L_13434:
        /*00ec*/ 	.word	0x00000000
        /*00f0*/ 	.short	0x0005
        /*00f2*/ 	.short	0x0024
        /*00f4*/ 	.byte	0x00, 0xf0, 0x11, 0x00


	//----- nvinfo : EIATTR_KPARAM_INFO
	.align		4
.L_13435:
        /*00f8*/ 	.byte	0x04, 0x17
        /*00fa*/ 	.short	(.L_13437 - .L_13436)
.L_13436:
        /*00fc*/ 	.word	0x00000000
        /*0100*/ 	.short	0x0004
        /*0102*/ 	.short	0x0020
        /*0104*/ 	.byte	0x00, 0xf0, 0x11, 0x00


	//----- nvinfo : EIATTR_KPARAM_INFO
	.align		4
.L_13437:
        /*0108*/ 	.byte	0x04, 0x17
        /*010a*/ 	.short	(.L_13439 - .L_13438)
.L_13438:
        /*010c*/ 	.word	0x00000000
        /*0110*/ 	.short	0x0003
        /*0112*/ 	.short	0x0018
        /*0114*/ 	.byte	0x00, 0xf0, 0x21, 0x00


	//----- nvinfo : EIATTR_KPARAM_INFO
	.align		4
.L_13439:
        /*0118*/ 	.byte	0x04, 0x17
        /*011a*/ 	.short	(.L_13441 - .L_13440)
.L_13440:
        /*011c*/ 	.word	0x00000000
        /*0120*/ 	.short	0x0002
        /*0122*/ 	.short	0x0010
        /*0124*/ 	.byte	0x00, 0xf0, 0x21, 0x00


	//----- nvinfo : EIATTR_KPARAM_INFO
	.align		4
.L_13441:
        /*0128*/ 	.byte	0x04, 0x17
        /*012a*/ 	.short	(.L_13443 - .L_13442)
.L_13442:
        /*012c*/ 	.word	0x00000000
        /*0130*/ 	.short	0x0001
        /*0132*/ 	.short	0x0008
        /*0134*/ 	.byte	0x00, 0xf0, 0x21, 0x00


	//----- nvinfo : EIATTR_KPARAM_INFO
	.align		4
.L_13443:
        /*0138*/ 	.byte	0x04, 0x17
        /*013a*/ 	.short	(.L_13445 - .L_13444)
.L_13444:
        /*013c*/ 	.word	0x00000000
        /*0140*/ 	.short	0x0000
        /*0142*/ 	.short	0x0000
        /*0144*/ 	.byte	0x00, 0xf0, 0x21, 0x00


	//----- nvinfo : EIATTR_SPARSE_MMA_MASK
	.align		4
.L_13445:
        /*0148*/ 	.byte	0x03, 0x50
        /*014a*/ 	.short	0x0000


	//----- nvinfo : EIATTR_MAXREG_COUNT
	.align		4
        /*014c*/ 	.byte	0x03, 0x1b
        /*014e*/ 	.short	0x00ff


	//----- nvinfo : EIATTR_NUM_BARRIERS
	.align		4
        /*0150*/ 	.byte	0x02, 0x4c
        /*0152*/ 	.byte	0x01
	.zero		1


	//----- nvinfo : EIATTR_EXTERNS
	.align		4
        /*0154*/ 	.byte	0x04, 0x0f
        /*0156*/ 	.short	(.L_13447 - .L_13446)


	//   ....[0]....
	.align		4
.L_13446:
        /*0158*/ 	.word	index@(__assertfail)


	//----- nvinfo : EIATTR_MERCURY_ISA_VERSION
	.align		4
.L_13447:
        /*015c*/ 	.byte	0x03, 0x5f
        /*015e*/ 	.short	0x0101


	//----- nvinfo : EIATTR_COOP_GROUP_MASK_REGIDS
	.align		4
        /*0160*/ 	.byte	0x04, 0x29
        /*0162*/ 	.short	(.L_13449 - .L_13448)


	//   ....[0]....
.L_13448:
        /*0164*/ 	.word	0xffffffff


	//   ....[1]....
        /*0168*/ 	.word	0xffffffff


	//   ....[2]....
        /*016c*/ 	.word	0xffffffff


	//   ....[3]....
        /*0170*/ 	.word	0xffffffff


	//   ....[4]....
        /*0174*/ 	.word	0xffffffff


	//   ....[5]....
        /*0178*/ 	.word	0xffffffff


	//   ....[6]....
        /*017c*/ 	.word	0xffffffff


	//   ....[7]....
        /*0180*/ 	.word	0xffffffff


	//   ....[8]....
        /*0184*/ 	.word	0xffffffff


	//   ....[9]....
        /*0188*/ 	.word	0xffffffff


	//   ....[10]....
        /*018c*/ 	.word	0xffffffff


	//   ....[11]....
        /*0190*/ 	.word	0xffffffff


	//   ....[12]....
        /*0194*/ 	.word	0xffffffff


	//   ....[13]....
        /*0198*/ 	.word	0xffffffff


	//   ....[14]....
        /*019c*/ 	.word	0xffffffff


	//   ....[15]....
        /*01a0*/ 	.word	0x0500000f


	//   ....[16]....
        /*01a4*/ 	.word	0x0500000f


	//   ....[17]....
        /*01a8*/ 	.word	0x0500000f


	//   ....[18]....
        /*01ac*/ 	.word	0x0500000f


	//----- nvinfo : EIATTR_COOP_GROUP_INSTR_OFFSETS
	.align		4
.L_13449:
        /*01b0*/ 	.byte	0x04, 0x28
        /*01b2*/ 	.short	(.L_13451 - .L_13450)


	//   ....[0]....
.L_13450:
        /*01b4*/ 	.word	0x000006e0


	//   ....[1]....
        /*01b8*/ 	.word	0x00000710


	//   ....[2]....
        /*01bc*/ 	.word	0x00000730


	//   ....[3]....
        /*01c0*/ 	.word	0x00000750


	//   ....[4]....
        /*01c4*/ 	.word	0x000008a0


	//   ....[5]....
        /*01c8*/ 	.word	0x000008c0


	//   ....[6]....
        /*01cc*/ 	.word	0x000008e0


	//   ....[7]....
        /*01d0*/ 	.word	0x00001720


	//   ....[8]....
        /*01d4*/ 	.word	0x000017a0


	//   ....[9]....
        /*01d8*/ 	.word	0x00001800


	//   ....[10]....
        /*01dc*/ 	.word	0x00001850


	//   ....[11]....
        /*01e0*/ 	.word	0x00001890


	//   ....[12]....
        /*01e4*/ 	.word	0x000018e0


	//   ....[13]....
        /*01e8*/ 	.word	0x00001900


	//   ....[14]....
        /*01ec*/ 	.word	0x00001920


	//   ....[15]....
        /*01f0*/ 	.word	0x000034b0


	//   ....[16]....
        /*01f4*/ 	.word	0x00003510


	//   ....[17]....
        /*01f8*/ 	.word	0x00003570


	//   ....[18]....
        /*01fc*/ 	.word	0x000035d0


	//----- nvinfo : EIATTR_SYSCALL_OFFSETS
	.align		4
.L_13451:
        /*0200*/ 	.byte	0x04, 0x46
        /*0202*/ 	.short	(.L_13453 - .L_13452)


	//   ....[0]....
.L_13452:
        /*0204*/ 	.word	0x00003440


	//----- nvinfo : EIATTR_EXIT_INSTR_OFFSETS
	.align		4
.L_13453:
        /*0208*/ 	.byte	0x04, 0x1c
        /*020a*/ 	.short	(.L_13455 - .L_13454)


	//   ....[0]....
.L_13454:
        /*020c*/ 	.word	0x00002b00


	//   ....[1]....
        /*0210*/ 	.word	0x00002bf0


	//   ....[2]....
        /*0214*/ 	.word	0x00003340


	//   ....[3]....
        /*0218*/ 	.word	0x00003450


	//----- nvinfo : EIATTR_CRS_STACK_SIZE
	.align		4
.L_13455:
        /*021c*/ 	.byte	0x04, 0x1e
        /*021e*/ 	.short	(.L_13457 - .L_13456)
.L_13456:
        /*0220*/ 	.word	0x00000000


	//----- nvinfo : EIATTR_CBANK_PARAM_SIZE
	.align		4
.L_13457:
        /*0224*/ 	.byte	0x03, 0x19
        /*0226*/ 	.short	0x007c


	//----- nvinfo : EIATTR_PARAM_CBANK
	.align		4
        /*0228*/ 	.byte	0x04, 0x0a
        /*022a*/ 	.short	(.L_13459 - .L_13458)
	.align		4
.L_13458:
        /*022c*/ 	.word	index@(.nv.constant0._ZN4vllm25paged_attention_v1_kernelI13__nv_bfloat16hLi256ELi16ELi128ELNS_18Fp8KVCacheDataTypeE1ELb0EEEvPT_PKS3_PKT0_S9_ifPKiSB_iPKfiiiSD_SD_iiiii)
        /*0230*/ 	.short	0x0210
        /*0232*/ 	.short	0x007c


	//----- nvinfo : EIATTR_SW_WAR
	.align		4
.L_13459:
        /*0234*/ 	.byte	0x04, 0x36
        /*0236*/ 	.short	(.L_13461 - .L_13460)
.L_13460:
        /*0238*/ 	.word	0x00000008
.L_13461:


//--------------------- .nv.info._ZN4vllm25paged_attention_v1_kernelI13__nv_bfloat16hLi192ELi16ELi128ELNS_18Fp8KVCacheDataTypeE1ELb0EEEvPT_PKS3_PKT0_S9_ifPKiSB_iPKfiiiSD_SD_iiiii --------------------------
	.section	.nv.info._ZN4vllm25paged_attention_v1_kernelI13__nv_bfloat16hLi192ELi16ELi128ELNS_18Fp8KVCacheDataTypeE1ELb0EEEvPT_PKS3_PKT0_S9_ifPKiSB_iPKfiiiSD_SD_iiiii,"",@"SHT_CUDA_INFO"
	.sectionflags	@""
	.align	4


	//----- nvinfo : EIATTR_CUDA_API_VERSION
	.align		4
        /*0000*/ 	.byte	0x04, 0x37
        /*0002*/ 	.short	(.L_13463 - .L_13462)
.L_13462:
        /*0004*/ 	.word	0x00000082


	//----- nvinfo : EIATTR_KPARAM_INFO
	.align		4
.L_13463:
        /*0008*/ 	.byte	0x04, 0x17
        /*000a*/ 	.short	(.L_13465 - .L_13464)
.L_13464:
        /*000c*/ 	.word	0x00000000
        /*0010*/ 	.short	0x0013
        /*0012*/ 	.short	0x0078
        /*0014*/ 	.byte	0x00, 0xf0, 0x11, 0x00


	//----- nvinfo : EIATTR_KPARAM_INFO
	.align		4
.L_13465:
        /*0018*/ 	.byte	0x04, 0x17
        /*001a*/ 	.short	(.L_13467 - .L_13466)
.L_13466:
        /*001c*/ 	.word	0x00000000
        /*0020*/ 	.short	0x0012
        /*0022*/ 	.short	0x0074
        /*0024*/ 	.byte	0x00, 0xf0, 0x11, 0x00


	//----- nvinfo : EIATTR_KPARAM_INFO
	.align		4
.L_13467:
        /*0028*/ 	.byte	0x04, 0x17
        /*002a*/ 	.short	(.L_13469 - .L_13468)
.L_13468:
        /*002c*/ 	.word	0x00000000
        /*0030*/ 	.short	0x0011
        /*0032*/ 	.short	0x0070
        /*0034*/ 	.byte	0x00, 0xf0, 0x11, 0x00


	//----- nvinfo : EIATTR_KPARAM_INFO
	.align		4
.L_13469:
        /*0038*/ 	.byte	0x04, 0x17
        /*003a*/ 	.short	(.L_13471 - .L_13470)
.L_13470:
        /*003c*/ 	.word	0x00000000
        /*0040*/ 	.short	0x0010
        /*0042*/ 	.short	0x006c
        /*0044*/ 	.byte	0x00, 0xf0, 0x11, 0x00


	//----- nvinfo : EIATTR_KPARAM_INFO
	.align		4
.L_13471:
        /*0048*/ 	.byte	0x04, 0x17
        /*004a*/ 	.short	(.L_13473 - .L_13472)
.L_13472:
        /*004c*/ 	.word	0x00000000
        /*0050*/ 	.short	0x000f
        /*0052*/ 	.short	0x0068
        /*0054*/ 	.byte	0x00, 0xf0, 0x11, 0x00


	//----- nvinfo : EIATTR_KPARAM_INFO
	.align		4
.L_13473:
        /*0058*/ 	.byte	0x04, 0x17
        /*005a*/ 	.short	(.L_13475 - .L_13474)
.L_13474:
        /*005c*/ 	.word	0x00000000
        /*0060*/ 	.short	0x000e
        /*0062*/ 	.short	0x0060
        /*0064*/ 	.byte	0x00, 0xf0, 0x21, 0x00


	//----- nvinfo : EIATTR_KPARAM_INFO
	.align		4
.L_13475:
        /*0068*/ 	.byte	0x04, 0x17
        /*006a*/ 	.short	(.L_13477 - .L_13476)
.L_13476:
        /*006c*/ 	.word	0x00000000
        /*0070*/ 	.short	0x000d
        /*0072*/ 	.short	0x0058
        /*0074*/ 	.byte	0x00, 0xf0, 0x21, 0x00


	//----- nvinfo : EIATTR_KPARAM_INFO
	.align		4
.L_13477:
        /*0078*/ 	.byte	0x04, 0x17
        /*007a*/ 	.short	(.L_13479 - .L_13478)
.L_13478:
        /*007c*/ 	.word	0x00000000
        /*0080*/ 	.short	0x000c
        /*0082*/ 	.short	0x0050
        /*0084*/ 	.byte	0x00, 0xf0, 0x11, 0x00


	//----- nvinfo : EIATTR_KPARAM_INFO
	.align		4
.L_13479:
        /*0088*/ 	.byte	0x04, 0x17
        /*008a*/ 	.short	(.L_13481 - .L_13480)
.L_13480:
        /*008c*/ 	.word	0x00000000
        /*0090*/ 	.short	0x000b
        /*0092*/ 	.short	0x004c
        /*0094*/ 	.byte	0x00, 0xf0, 0x11, 0x00


	//----- nvinfo : EIATTR_KPARAM_INFO
	.align		4
.L_13481:
        /*0098*/ 	.byte	0x04, 0x17
        /*009a*/ 	.short	(.L_13483 - .L_13482)
.L_13482:
        /*009c*/ 	.word	0x00000000
        /*00a0*/ 	.short	0x000a
        /*00a2*/ 	.short	0x0048
        /*00a4*/ 	.byte	0x00, 0xf0, 0x11, 0x00


	//----- nvinfo : EIATTR_KPARAM_INFO
	.align		4
.L_13483:
        /*00a8*/ 	.byte	0x04, 0x17
        /*00aa*/ 	.short	(.L_13485 - .L_13484)
.L_13484:
        /*00ac*/ 	.word	0x00000000
        /*00b0*/ 	.short	0x0009
        /*00b2*/ 	.short	0x0040
        /*00b4*/ 	.byte	0x00, 0xf0, 0x21, 0x00


	//----- nvinfo : EIATTR_KPARAM_INFO
	.align		4
.L_13485:
        /*00b8*/ 	.byte	0x04, 0x17
        /*00ba*/ 	.short	(.L_13487 - .L_13486)
.L_13486:
        /*00bc*/ 	.word	0x00000000
        /*00c0*/ 	.short	0x0008
        /*00c2*/ 	.short	0x0038
        /*00c4*/ 	.byte	0x00, 0xf0, 0x11, 0x00


	//----- nvinfo : EIATTR_KPARAM_INFO
	.align		4
.L_13487:
        /*00c8*/ 	.byte	0x04, 0x17
        /*00ca*/ 	.short	(.L_13489 - .L_13488)
.L_13488:
        /*00cc*/ 	.word	0x00000000
        /*00d0*/ 	.short	0x0007
        /*00d2*/ 	.short	0x0030
        /*00d4*/ 	.byte	0x00, 0xf0, 0x21, 0x00


	//----- nvinfo : EIATTR_KPARAM_INFO
	.align		4
.L_13489:
        /*00d8*/ 	.byte	0x04, 0x17
        /*00da*/ 	.short	(.L_13491 - .L_13490)
.L_13490:
        /*00dc*/ 	.word	0x00000000
        /*00e0*/ 	.short	0x0006
        /*00e2*/ 	.short	0x0028
        /*00e4*/ 	.byte	0x00, 0xf0, 0x21, 0x00


	//----- nvinfo : EIATTR_KPARAM_INFO
	.align		4
.L_13491:
        /*00e8*/ 	.byte	0x04, 0x17
        /*00ea*/ 	.short	(.L_13493 - .L_13492)
.L_13492:
        /*00ec*/ 	.word	0x00000000
        /*00f0*/ 	.short	0x0005
        /*00f2*/ 	.short	0x0024
        /*00f4*/ 	.byte	0x00, 0xf0, 0x11, 0x00


	//----- nvinfo : EIATTR_KPARAM_INFO
	.align		4
.L_13493:
        /*00f8*/ 	.byte	0x04, 0x17
        /*00fa*/ 	.short	(.L_13495 - .L_13494)
.L_13494:
        /*00fc*/ 	.word	0x00000000
        /*0100*/ 	.short	0x0004
        /*0102*/ 	.short	0x0020
        /*0104*/ 	.byte	0x00, 0xf0, 0x11, 0x00


	//----- nvinfo : EIATTR_KPARAM_INFO
	.align		4
.L_13495:
        /*0108*/ 	.byte	0x04, 0x17
        /*010a*/ 	.short	(.L_13497 - .L_13496)
.L_13496:
        /*010c*/ 	.word	0x00000000
        /*0110*/ 	.short	0x0003
        /*0112*/ 	.short	0x0018
        /*0114*/ 	.byte	0x00, 0xf0, 0x21, 0x00


	//----- nvinfo : EIATTR_KPARAM_INFO
	.align		4
.L_13497:
        /*0118*/ 	.byte	0x04, 0x17
        /*011a*/ 	.short	(.L_13499 - .L_13498)
.L_13498:
        /*011c*/ 	.word	0x00000000
        /*0120*/ 	.short	0x0002
        /*0122*/ 	.short	0x0010
        /*0124*/ 	.byte	0x00, 0xf0, 0x21, 0x00


	//----- nvinfo : EIATTR_KPARAM_INFO
	.align		4
.L_13499:
        /*0128*/ 	.byte	0x04, 0x17
        /*012a*/ 	.short	(.L_13501 - .L_13500)
.L_13500:
        /*012c*/ 	.word	0x00000000
        /*0130*/ 	.short	0x0001
        /*0132*/ 	.short	0x0008
        /*0134*/ 	.byte	0x00, 0xf0, 0x21, 0x00


	//----- nvinfo : EIATTR_KPARAM_INFO
	.align		4
.L_13501:
        /*0138*/ 	.byte	0x04, 0x17
        /*013a*/ 	.short	(.L_13503 - .L_13502)
.L_13502:
        /*013c*/ 	.word	0x00000000
        /*0140*/ 	.short	0x0000
        /*0142*/ 	.short	0x0000
        /*0144*/ 	.byte	0x00, 0xf0, 0x21, 0x00


	//----- nvinfo : EIATTR_SPARSE_MMA_MASK
	.align		4
.L_13503:
        /*0148*/ 	.byte	0x03, 0x50
        /*014a*/ 	.short	0x0000


	//----- nvinfo : EIATTR_MAXREG_COUNT
	.align		4
        /*014c*/ 	.byte	0x03, 0x1b
        /*014e*/ 	.short	0x00ff


	//----- nvinfo : EIATTR_NUM_BARRIERS
	.align		4
        /*0150*/ 	.byte	0x02, 0x4c
        /*0152*/ 	.byte	0x01
	.zero		1


	//----- nvinfo : EIATTR_EXTERNS
	.align		4
        /*0154*/ 	.byte	0x04, 0x0f
        /*0156*/ 	.short	(.L_13505 - .L_13504)


	//   ....[0]....
	.align		4
.L_13504:
        /*0158*/ 	.word	index@(__assertfail)


	//----- nvinfo : EIATTR_MERCURY_ISA_VERSION
	.align		4
.L_13505:
        /*015c*/ 	.byte	0x03, 0x5f
        /*015e*/ 	.short	0x0101


	//----- nvinfo : EIATTR_COOP_GROUP_MASK_REGIDS
	.align		4
        /*0160*/ 	.byte	0x04, 0x29
        /*0162*/ 	.short	(.L_13507 - .L_13506)


	//   ....[0]....
.L_13506:
        /*0164*/ 	.word	0xffffffff


	//   ....[1]....
        /*0168*/ 	.word	0xffffffff


	//   ....[2]....
        /*016c*/ 	.word	0xffffffff


	//   ....[3]....
        /*0170*/ 	.word	0xffffffff


	//   ....[4]....
        /*0174*/ 	.word	0xffffffff


	//   ....[5]....
        /*0178*/ 	.word	0xffffffff


	//   ....[6]....
        /*017c*/ 	.word	0xffffffff


	//   ....[7]....
        /*0180*/ 	.word	0xffffffff


	//   ....[8]....
        /*0184*/ 	.word	0xffffffff


	//   ....[9]....
        /*0188*/ 	.word	0xffffffff


	//   ....[10]....
        /*018c*/ 	.word	0xffffffff


	//   ....[11]....
        /*0190*/ 	.word	0xffffffff


	//   ....[12]....
        /*0194*/ 	.word	0xffffffff


	//   ....[13]....
        /*0198*/ 	.word	0xffffffff


	//   ....[14]....
        /*019c*/ 	.word	0xffffffff


	//   ....[15]....
        /*01a0*/ 	.word	0x0500000f


	//   ....[16]....
        /*01a4*/ 	.word	0x0500000f


	//   ....[17]....
        /*01a8*/ 	.word	0x0500000f


	//   ....[18]....
        /*01ac*/ 	.word	0x0500000f


	//----- nvinfo : EIATTR_COOP_GROUP_INSTR_OFFSETS
	.align		4
.L_13507:
        /*01b0*/ 	.byte	0x04, 0x28
        /*01b2*/ 	.short	(.L_13509 - .L_13508)


	//   ....[0]....
.L_13508:
        /*01b4*/ 	.word	0x000006b0


	//   ....[1]....
        /*01b8*/ 	.word	0x000006e0


	//   ....[2]....
        /*01bc*/ 	.word	0x00000700


	//   ....[3]....
        /*01c0*/ 	.word	0x00000720


	//   ....[4]....
        /*01c4*/ 	.word	0x00000870


	//   ....[5]....
        /*01c8*/ 	.word	0x00000890


	//   ....[6]....
        /*01cc*/ 	.word	0x000008b0


	//   ....[7]....
        /*01d0*/ 	.word	0x000016f0


	//   ....[8]....
        /*01d4*/ 	.word	0x00001780


	//   ....[9]....
        /*01d8*/ 	.word	0x000017d0


	//   ....[10]....
        /*01dc*/ 	.word	0x00001830


	//   ....[11]....
        /*01e0*/ 	.word	0x00001860


	//   ....[12]....
        /*01e4*/ 	.word	0x000018b0


	//   ....[13]....
        /*01e8*/ 	.word	0x000018d0


	//   ....[14]....
        /*01ec*/ 	.word	0x000018f0


	//   ....[15]....
        /*01f0*/ 	.word	0x000030c0


	//   ....[16]....
        /*01f4*/ 	.word	0x00003120


	//   ....[17]....
        /*01f8*/ 	.word	0x00003180


	//   ....[18]....
        /*01fc*/ 	.word	0x000031e0


	//----- nvinfo : EIATTR_SYSCALL_OFFSETS
	.align		4
.L_13509:
        /*0200*/ 	.byte	0x04, 0x46
        /*0202*/ 	.short	(.L_13511 - .L_13510)


	//   ....[0]....
.L_13510:
        /*0204*/ 	.word	0x00003050


	//----- nvinfo : EIATTR_EXIT_INSTR_OFFSETS
	.align		4
.L_13511:
        /*0208*/ 	.byte	0x04, 0x1c
        /*020a*/ 	.short	(.L_13513 - .L_13512)


	//   ....[0]....
.L_13512:
        /*020c*/ 	.word	0x00002910


	//   ....[1]....
        /*0210*/ 	.word	0x000029f0


	//   ....[2]....
        /*0214*/ 	.word	0x00002f50


	//   ....[3]....
        /*0218*/ 	.word	0x00003060


	//----- nvinfo : EIATTR_CRS_STACK_SIZE
	.align		4
.L_13513:
        /*021c*/ 	.byte	0x04, 0x1e
        /*021e*/ 	.short	(.L_13515 - .L_13514)
.L_13514:
        /*0220*/ 	.word	0x00000000


	//----- nvinfo : EIATTR_CBANK_PARAM_SIZE
	.align		4
.L_13515:
        /*0224*/ 	.byte	0x03, 0x19
        /*0226*/ 	.short	0x007c


	//----- nvinfo : EIATTR_PARAM_CBANK
	.align		4
        /*0228*/ 	.byte	0x04, 0x0a
        /*022a*/ 	.short	(.L_13517 - .L_13516)
	.align		4
.L_13516:
        /*022c*/ 	.word	index@(.nv.constant0._ZN4vllm25paged_attention_v1_kernelI13__nv_bfloat16hLi192ELi16ELi128ELNS_18Fp8KVCacheDataTypeE1ELb0EEEvPT_PKS3_PKT0_S9_ifPKiSB_iPKfiiiSD_SD_iiiii)
        /*0230*/ 	.short	0x0210
        /*0232*/ 	.short	0x007c


	//----- nvinfo : EIATTR_SW_WAR
	.align		4
.L_13517:
        /*0234*/ 	.byte	0x04, 0x36
        /*0236*/ 	.short	(.L_13519 - .L_13518)
.L_13518:
        /*0238*/ 	.word	0x00000008
.L_13519:


//--------------------- .nv.info._ZN4vllm25paged_attention_v1_kernelI13__nv_bfloat16hLi128ELi16ELi128ELNS_18Fp8KVCacheDataTypeE1ELb0EEEvPT_PKS3_PKT0_S9_ifPKiSB_iPKfiiiSD_SD_iiiii --------------------------
	.section	.nv.info._ZN4vllm25paged_attention_v1_kernelI13__nv_bfloat16hLi128ELi16ELi128ELNS_18Fp8KVCacheDataTypeE1ELb0EEEvPT_PKS3_PKT0_S9_ifPKiSB_iPKfiiiSD_SD_iiiii,"",@"SHT_CUDA_INFO"
	.sectionflags	@""
	.align	4


	//----- nvinfo : EIATTR_CUDA_API_VERSION
	.align		4
        /*0000*/ 	.byte	0x04, 0x37
        /*0002*/ 	.short	(.L_13521 - .L_13520)
.L_13520:
        /*0004*/ 	.word	0x00000082


	//----- nvinfo : EIATTR_KPARAM_INFO
	.align		4
.L_13521:
        /*0008*/ 	.byte	0x04, 0x17
        /*000a*/ 	.short	(.L_13523 - .L_13522)
.L_13522:
        /*000c*/ 	.word	0x00000000
        /*0010*/ 	.short	0x0013
        /*0012*/ 	.short	0x0078
        /*0014*/ 	.byte	0x00, 0xf0, 0x11, 0x00


	//----- nvinfo : EIATTR_KPARAM_INFO
	.align		4
.L_13523:
        /*0018*/ 	.byte	0x04, 0x17
        /*001a*/ 	.short	(.L_13525 - .L_13524)
.L_13524:
        /*001c*/ 	.word	0x00000000
        /*0020*/ 	.short	0x0012
        /*0022*/ 	.short	0x0074
        /*0024*/ 	.byte	0x00, 0xf0, 0x11, 0x00


	//----- nvinfo : EIATTR_KPARAM_INFO
	.align		4
.L_13525:
        /*0028*/ 	.byte	0x04, 0x17
        /*002a*/ 	.short	(.L_13527 - .L_13526)
.L_13526:
        /*002c*/ 	.word	0x00000000
        /*0030*/ 	.short	0x0011
        /*0032*/ 	.short	0x0070
        /*0034*/ 	.byte	0x00, 0xf0, 0x11, 0x00


	//----- nvinfo : EIATTR_KPARAM_INFO
	.align		4
.L_13527:
        /*0038*/ 	.byte	0x04, 0x17
        /*003a*/ 	.short	(.L_13529 - .L_13528)
.L_13528:
        /*003c*/ 	.word	0x00000000
        /*0040*/ 	.short	0x0010
        /*0042*/ 	.short	0x006c
        /*0044*/ 	.byte	0x00, 0xf0, 0x11, 0x00


	//----- nvinfo : EIATTR_KPARAM_INFO
	.align		4
.L_13529:
        /*0048*/ 	.byte	0x04, 0x17
        /*004a*/ 	.short	(.L_13531 - .L_13530)
.L_13530:
        /*004c*/ 	.word	0x00000000
        /*0050*/ 	.short	0x000f
        /*0052*/ 	.short	0x0068
        /*0054*/ 	.byte	0x00, 0xf0, 0x11, 0x00


	//----- nvinfo : EIATTR_KPARAM_INFO
	.align		4
.L_13531:
        /*0058*/ 	.byte	0x04, 0x17
        /*005a*/ 	.short	(.L_13533 - .L_13532)
.L_13532:
        /*005c*/ 	.word	0x00000000
        /*0060*/ 	.short	0x000e
        /*0062*/ 	.short	0x0060
        /*0064*/ 	.byte	0x00, 0xf0, 0x21, 0x00


	//----- nvinfo : EIATTR_KPARAM_INFO
	.align		4
.L_13533:
        /*0068*/ 	.byte	0x04, 0x17
        /*006a*/ 	.short	(.L_13535 - .L_13534)
.L_13534:
        /*006c*/ 	.word	0x00000000
        /*0070*/ 	.short	0x000d
        /*0072*/ 	.short	0x0058
        /*0074*/ 	.byte	0x00, 0xf0, 0x21, 0x00


	//----- nvinfo : EIATTR_KPARAM_INFO
	.align		4
.L_13535:
        /*0078*/ 	.byte	0x04, 0x17
        /*007a*/ 	.short	(.L_13537 - .L_13536)
.L_13536:
        /*007c*/ 	.word	0x00000000
        /*0080*/ 	.short	0x000c
        /*0082*/ 	.short	0x0050
        /*0084*/ 	.byte	0x00, 0xf0, 0x11, 0x00


	//----- nvinfo : EIATTR_KPARAM_INFO
	.align		4
.L_13537:
        /*0088*/ 	.byte	0x04, 0x17
        /*008a*/ 	.short	(.L_13539 - .L_13538)
.L_13538:
        /*008c*/ 	.word	0x00000000
        /*0090*/ 	.short	0x000b
        /*0092*/ 	.short	0x004c
        /*0094*/ 	.byte	0x00, 0xf0, 0x11, 0x00


	//----- nvinfo : EIATTR_KPARAM_INFO
	.align		4
.L_13539:
        /*0098*/ 	.byte	0x04, 0x17
        /*009a*/ 	.short	(.L_13541 - .L_13540)
.L_13540:
        /*009c*/ 	.word	0x00000000
        /*00a0*/ 	.short	0x000a
        /*00a2*/ 	.short	0x0048
        /*00a4*/ 	.byte	0x00, 0xf0, 0x11, 0x00


	//----- nvinfo : EIATTR_KPARAM_INFO
	.align		4
.L_13541:
        /*00a8*/ 	.byte	0x04, 0x17
        /*00aa*/ 	.short	(.L_13543 - .L_13542)
.L_13542:
        /*00ac*/ 	.word	0x00000000
        /*00b0*/ 	.short	0x0009
        /*00b2*/ 	.short	0x0040
        /*00b4*/ 	.byte	0x00, 0xf0, 0x21, 0x00


	//----- nvinfo : EIATTR_KPARAM_INFO
	.align		4
.L_13543:
        /*00b8*/ 	.byte	0x04, 0x17
        /*00ba*/ 	.short	(.L_13545 - .L_13544)
.L_13544:
        /*00bc*/ 	.word	0x00000000
        /*00c0*/ 	.short	0x0008
        /*00c2*/ 	.short	0x0038
        /*00c4*/ 	.byte	0x00, 0xf0, 0x11, 0x00


	//----- nvinfo : EIATTR_KPARAM_INFO
	.align		4
.L_13545:
        /*00c8*/ 	.byte	0x04, 0x17
        /*00ca*/ 	.short	(.L_13547 - .L_13546)
.L_13546:
        /*00cc*/ 	.word	0x00000000
        /*00d0*/ 	.short	0x0007
        /*00d2*/ 	.short	0x0030
        /*00d4*/ 	.byte	0x00, 0xf0, 0x21, 0x00


	//----- nvinfo : EIATTR_KPARAM_INFO
	.align		4
.L_13547:
        /*00d8*/ 	.byte	0x04, 0x17
        /*00da*/ 	.short	(.L_13549 - .L_13548)
.L_13548:
        /*00dc*/ 	.word	0x00000000
        /*00e0*/ 	.short	0x0006
        /*00e2*/ 	.short	0x0028
        /*00e4*/ 	.byte	0x00, 0xf0, 0x21, 0x00


	//----- nvinfo : EIATTR_KPARAM_INFO
	.align		4
.L_13549:
        /*00e8*/ 	.byte	0x04, 0x17
        /*00ea*/ 	.short	(.L_13551 - .L_13550)
.L_13550:
        /*00ec*/ 	.word	0x00000000
        /*00f0*/ 	.short	0x0005
        /*00f2*/ 	.short	0x0024
        /*00f4*/ 	.byte	0x00, 0xf0, 0x11, 0x00


	//----- nvinfo : EIATTR_KPARAM_INFO
	.align		4
.L_13551:
        /*00f8*/ 	.byte	0x04, 0x17
        /*00fa*/ 	.short	(.L_13553 - .L_13552)
.L_13552:
        /*00fc*/ 	.word	0x00000000
        /*0100*/ 	.short	0x0004
        /*0102*/ 	.short	0x0020
        /*0104*/ 	.byte	0x00, 0xf0, 0x11, 0x00


	//----- nvinfo : EIATTR_KPARAM_INFO
	.align		4
.L_13553:
        /*0108*/ 	.byte	0x04, 0x17
        /*010a*/ 	.short	(.L_13555 - .L_13554)
.L_13554:
        /*010c*/ 	.word	0x00000000
        /*0110*/ 	.short	0x0003
        /*0112*/ 	.short	0x0018
        /*0114*/ 	.byte	0x00, 0xf0, 0x21, 0x00


	//----- nvinfo : EIATTR_KPARAM_INFO
	.align		4
.L_13555:
        /*0118*/ 	.byte	0x04, 0x17
        /*011a*/ 	.short	(.L_13557 - .L_13556)
.L_13556:
        /*011c*/ 	.word	0x00000000
        /*0120*/ 	.short	0x0002
        /*0122*/ 	.short	0x0010
        /*0124*/ 	.byte	0x00, 0xf0, 0x21, 0x00


	//----- nvinfo : EIATTR_KPARAM_INFO
	.align		4
.L_13557:
        /*0128*/ 	.byte	0x04, 0x17
        /*012a*/ 	.short	(.L_13559 - .L_13558)
.L_13558:
        /*012c*/ 	.word	0x00000000
        /*0130*/ 	.short	0x0001
        /*0132*/ 	.short	0x0008
        /*0134*/ 	.byte	0x00, 0xf0, 0x21, 0x00


	//----- nvinfo : EIATTR_KPARAM_INFO
	.align		4
.L_13559:
        /*0138*/ 	.byte	0x04, 0x17
        /*013a*/ 	.short	(.L_13561 - .L_13560)
.L_13560:
        /*013c*/ 	.word	0x00000000
        /*0140*/ 	.short	0x0000
        /*0142*/ 	.short	0x0000
        /*0144*/ 	.byte	0x00, 0xf0, 0x21, 0x00


	//----- nvinfo : EIATTR_SPARSE_MMA_MASK
	.align		4
.L_13561:
        /*0148*/ 	.byte	0x03, 0x50
        /*014a*/ 	.short	0x0000


	//----- nvinfo : EIATTR_MAXREG_COUNT
	.align		4
        /*014c*/ 	.byte	0x03, 0x1b
        /*014e*/ 	.short	0x00ff


	//----- nvinfo : EIATTR_NUM_BARRIERS
	.align		4
        /*0150*/ 	.byte	0x02, 0x4c
        /*0152*/ 	.byte	0x01
	.zero		1


	//----- nvinfo : EIATTR_EXTERNS
	.align		4
        /*0154*/ 	.byte	0x04, 0x0f
        /*0156*/ 	.short	(.L_13563 - .L_13562)


	//   ....[0]....
	.align		4
.L_13562:
        /*0158*/ 	.word	index@(__assertfail)


	//----- nvinfo : EIATTR_MERCURY_ISA_VERSION
	.align		4
.L_13563:
        /*015c*/ 	.byte	0x03, 0x5f
        /*015e*/ 	.short	0x0101


	//----- nvinfo : EIATTR_COOP_GROUP_MASK_REGIDS
	.align		4
        /*0160*/ 	.byte	0x04, 0x29
        /*0162*/ 	.short	(.L_13565 - .L_13564)


	//   ....[0]....
.L_13564:
        /*0164*/ 	.word	0xffffffff


	//   ....[1]....
        /*0168*/ 	.word	0xffffffff


	//   ....[2]....
        /*016c*/ 	.word	0xffffffff


	//   ....[3]....
        /*0170*/ 	.word	0xffffffff


	//   ....[4]....
        /*0174*/ 	.word	0xffffffff


	//   ....[5]....
        /*0178*/ 	.word	0xffffffff


	//   ....[6]....
        /*017c*/ 	.word	0xffffffff


	//   ....[7]....
        /*0180*/ 	.word	0xffffffff


	//   ....[8]....
        /*0184*/ 	.word	0xffffffff


	//   ....[9]....
        /*0188*/ 	.word	0xffffffff


	//   ....[10]....
        /*018c*/ 	.word	0xffffffff


	//   ....[11]....
        /*0190*/ 	.word	0xffffffff


	//   ....[12]....
        /*0194*/ 	.word	0xffffffff


	//   ....[13]....
        /*0198*/ 	.word	0xffffffff


	//   ....[14]....
        /*019c*/ 	.word	0xffffffff


	//   ....[15]....
        /*01a0*/ 	.word	0x0500000f


	//   ....[16]....
        /*01a4*/ 	.word	0x0500000f


	//   ....[17]....
        /*01a8*/ 	.word	0x0500000f


	//   ....[18]....
        /*01ac*/ 	.word	0x0500000f


	//----- nvinfo : EIATTR_COOP_GROUP_INSTR_OFFSETS
	.align		4
.L_13565:
        /*01b0*/ 	.byte	0x04, 0x28
        /*01b2*/ 	.short	(.L_13567 - .L_13566)


	//   ....[0]....
.L_13566:
        /*01b4*/ 	.word	0x000006c0


	//   ....[1]....
        /*01b8*/ 	.word	0x000006f0


	//   ....[2]....
        /*01bc*/ 	.word	0x00000710


	//   ....[3]....
        /*01c0*/ 	.word	0x00000730


	//   ....[4]....
        /*01c4*/ 	.word	0x00000880


	//   ....[5]....
        /*01c8*/ 	.word	0x000008a0


	//   ....[6]....
        /*01cc*/ 	.word	0x000008c0


	//   ....[7]....
        /*01d0*/ 	.word	0x00001700


	//   ....[8]....
        /*01d4*/ 	.word	0x00001780


	//   ....[9]....
        /*01d8*/ 	.word	0x000017e0


	//   ....[10]....
        /*01dc*/ 	.word	0x00001830


	//   ....[11]....
        /*01e0*/ 	.word	0x00001870


	//   ....[12]....
        /*01e4*/ 	.word	0x000018c0


	//   ....[13]....
        /*01e8*/ 	.word	0x000018e0


	//   ....[14]....
        /*01ec*/ 	.word	0x00001900


	//   ....[15]....
        /*01f0*/ 	.word	0x00002d00


	//   ....[16]....
        /*01f4*/ 	.word	0x00002d60


	//   ....[17]....
        /*01f8*/ 	.word	0x00002dc0


	//   ....[18]....
        /*01fc*/ 	.word	0x00002e20


	//----- nvinfo : EIATTR_SYSCALL_OFFSETS
	.align		4
.L_13567:
        /*0200*/ 	.byte	0x04, 0x46
        /*0202*/ 	.short	(.L_13569 - .L_13568)


	//   ....[0]....
.L_13568:
        /*0204*/ 	.word	0x00002c90


	//----- nvinfo : EIATTR_EXIT_INSTR_OFFSETS
	.align		4
.L_13569:
        /*0208*/ 	.byte	0x04, 0x1c
        /*020a*/ 	.short	(.L_13571 - .L_13570)


	//   ....[0]....
.L_13570:
        /*020c*/ 	.word	0x00002710


	//   ....[1]....
        /*0210*/ 	.word	0x00002800


	//   ....[2]....
        /*0214*/ 	.word	0x00002b90


	//   ....[3]....
        /*0218*/ 	.word	0x00002ca0


	//----- nvinfo : EIATTR_CRS_STACK_SIZE
	.align		4
.L_13571:
        /*021c*/ 	.byte	0x04, 0x1e
        /*021e*/ 	.short	(.L_13573 - .L_13572)
.L_13572:
        /*0220*/ 	.word	0x00000000


	//----- nvinfo : EIATTR_CBANK_PARAM_SIZE
	.align		4
.L_13573:
        /*0224*/ 	.byte	0x03, 0x19
        /*0226*/ 	.short	0x007c


	//----- nvinfo : EIATTR_PARAM_CBANK
	.align		4
        /*0228*/ 	.byte	0x04, 0x0a
        /*022a*/ 	.short	(.L_13575 - .L_13574)
	.align		4
.L_13574:
        /*022c*/ 	.word	index@(.nv.constant0._ZN4vllm25paged_attention_v1_kernelI13__nv_bfloat16hLi128ELi16ELi128ELNS_18Fp8KVCacheDataTypeE1ELb0EEEvPT_PKS3_PKT0_S9_ifPKiSB_iPKfiiiSD_SD_iiiii)
        /*0230*/ 	.short	0x0210
        /*0232*/ 	.short	0x007c


	//----- nvinfo : EIATTR_SW_WAR
	.align		4
.L_13575:
        /*0234*/ 	.byte	0x04, 0x36
        /*0236*/ 	.short	(.L_13577 - .L_13576)
.L_13576:
        /*0238*/ 	.word	0x00000008
.L_13577:


//--------------------- .nv.info._ZN4vllm25paged_attention_v1_kernelI13__nv_bfloat16hLi120ELi16ELi128ELNS_18Fp8KVCacheDataTypeE1ELb0EEEvPT_PKS3_PKT0_S9_ifPKiSB_iPKfiiiSD_SD_iiiii --------------------------
	.section	.nv.info._ZN4vllm25paged_attention_v1_kernelI13__nv_bfloat16hLi120ELi16ELi128ELNS_18Fp8KVCacheDataTypeE1ELb0EEEvPT_PKS3_PKT0_S9_ifPKiSB_iPKfiiiSD_SD_iiiii,"",@"SHT_CUDA_INFO"
	.sectionflags	@""
	.align	4


	//----- nvinfo : EIATTR_CUDA_API_VERSION
	.align		4
        /*0000*/ 	.byte	0x04, 0x37
        /*0002*/ 	.short	(.L_13579 - .L_13578)
.L_13578:
        /*0004*/ 	.word	0x00000082


	//----- nvinfo : EIATTR_KPARAM_INFO
	.align		4
.L_13579:
        /*0008*/ 	.byte	0x04, 0x17
        /*000a*/ 	.short	(.L_13581 - .L_13580)
.L_13580:
        /*000c*/ 	.word	0x00000000
        /*0010*/ 	.short	0x0013
        /*0012*/ 	.short	0x0078
        /*0014*/ 	.byte	0x00, 0xf0, 0x11, 0x00


	//----- nvinfo : EIATTR_KPARAM_INFO
	.align		4
.L_13581:
        /*0018*/ 	.byte	0x04, 0x17
        /*001a*/ 	.short	(.L_13583 - .L_13582)
.L_13582:
        /*001c*/ 	.word	0x00000000
        /*0020*/ 	.short	0x0012
        /*0022*/ 	.short	0x0074
        /*0024*/ 	.byte	0x00, 0xf0, 0x11, 0x00


	//----- nvinfo : EIATTR_KPARAM_INFO
	.align		4
.L_13583:
        /*0028*/ 	.byte	0x04, 0x17
        /*002a*/ 	.short	(.L_13585 - .L_13584)
.L_13584:
        /*002c*/ 	.word	0x00000000
        /*0030*/ 	.short	0x0011
        /*0032*/ 	.short	0x0070
        /*0034*/ 	.byte	0x00, 0xf0, 0x11, 0x00


	//----- nvinfo : EIATTR_KPARAM_INFO
	.align		4
.L_13585:
        /*0038*/ 	.byte	0x04, 0x17
        /*003a*/ 	.short	(.L_13587 - .L_13586)
.L_13586:
        /*003c*/ 	.word	0x00000000
        /*0040*/ 	.short	0x0010
        /*0042*/ 	.short	0x006c
        /*0044*/ 	.byte	0x00, 0xf0, 0x11, 0x00


	//----- nvinfo : EIATTR_KPARAM_INFO
	.align		4
.L_13587:
        /*0048*/ 	.byte	0x04, 0x17
        /*004a*/ 	.short	(.L_13589 - .L_13588)
.L_13588:
        /*004c*/ 	.word	0x00000000
        /*0050*/ 	.short	0x000f
        /*0052*/ 	.short	0x0068
        /*0054*/ 	.byte	0x00, 0xf0, 0x11, 0x00


	//----- nvinfo : EIATTR_KPARAM_INFO
	.align		4
.L_13589:
        /*0058*/ 	.byte	0x04, 0x17
        /*005a*/ 	.short	(.L_13591 - .L_13590)
.L_13590:
        /*005c*/ 	.word	0x00000000
        /*0060*/ 	.short	0x000e
        /*0062*/ 	.short	0x0060
        /*0064*/ 	.byte	0x00, 0xf0, 0x21, 0x00


	//----- nvinfo : EIATTR_KPARAM_INFO
	.align		4
.L_13591:
        /*0068*/ 	.byte	0x04, 0x17
        /*006a*/ 	.short	(.L_13593 - .L_13592)
.L_13592:
        /*006c*/ 	.word	0x00000000
        /*0070*/ 	.short	0x000d
        /*0072*/ 	.short	0x0058
        /*0074*/ 	.byte	0x00, 0xf0, 0x21, 0x00


	//----- nvinfo : EIATTR_KPARAM_INFO
	.align		4
.L_13593:
        /*0078*/ 	.byte	0x04, 0x17
        /*007a*/ 	.short	(.L_13595 - .L_13594)
.L_13594:
        /*007c*/ 	.word	0x00000000
        /*0080*/ 	.short	0x000c
        /*0082*/ 	.short	0x0050
        /*0084*/ 	.byte	0x00, 0xf0, 0x11, 0x00


	//----- nvinfo : EIATTR_KPARAM_INFO
	.align		4
.L_13595:
        /*0088*/ 	.byte	0x04, 0x17
        /*008a*/ 	.short	(.L_13597 - .L_13596)
.L_13596:
        /*008c*/ 	.word	0x00000000
        /*0090*/ 	.short	0x000b
        /*0092*/ 	.short	0x004c
        /*0094*/ 	.byte	0x00, 0xf0, 0x11, 0x00


	//----- nvinfo : EIATTR_KPARAM_INFO
	.align		4
.L_13597:
        /*0098*/ 	.byte	0x04, 0x17
        /*009a*/ 	.short	(.L_13599 - .L_13598)
.L_13598:
        /*009c*/ 	.word	0x00000000
        /*00a0*/ 	.short	0x000a
        /*00a2*/ 	.short	0x0048
        /*00a4*/ 	.byte	0x00, 0xf0, 0x11, 0x00


	//----- nvinfo : EIATTR_KPARAM_INFO
	.align		4
.L_13599:
        /*00a8*/ 	.byte	0x04, 0x17
        /*00aa*/ 	.short	(.L_13601 - .L_13600)
.L_13600:
        /*00ac*/ 	.word	0x00000000
        /*00b0*/ 	.short	0x0009
        /*00b2*/ 	.short	0x0040
        /*00b4*/ 	.byte	0x00, 0xf0, 0x21, 0x00


	//----- nvinfo : EIATTR_KPARAM_INFO
	.align		4
.L_13601:
        /*00b8*/ 	.byte	0x04, 0x17
        /*00ba*/ 	.short	(.L_13603 - .L_13602)
.L_13602:
        /*00bc*/ 	.word	0x00000000
        /*00c0*/ 	.short	0x0008
        /*00c2*/ 	.short	0x0038
        /*00c4*/ 	.byte	0x00, 0xf0, 0x11, 0x00


	//----- nvinfo : EIATTR_KPARAM_INFO
	.align		4
.L_13603:
        /*00c8*/ 	.byte	0x04, 0x17
        /*00ca*/ 	.short	(.L_13605 - .L_13604)
.L_13604:
        /*00cc*/ 	.word	0x00000000
        /*00d0*/ 	.short	0x0007
        /*00d2*/ 	.short	0x0030
        /*00d4*/ 	.byte	0x00, 0xf0, 0x21, 0x00


	//----- nvinfo : EIATTR_KPARAM_INFO
	.align		4
.L_13605:
        /*00d8*/ 	.byte	0x04, 0x17
        /*00da*/ 	.short	(.L_13607 - .L_13606)
.L_13606:
        /*00dc*/ 	.word	0x00000000
        /*00e0*/ 	.short	0x0006
        /*00e2*/ 	.short	0x0028
        /*00e4*/ 	.byte	0x00, 0xf0, 0x21, 0x00


	//----- nvinfo : EIATTR_KPARAM_INFO
	.align		4
.L_13607:
        /*00e8*/ 	.byte	0x04, 0x17
        /*00ea*/ 	.short	(.L_13609 - .L_13608)
.L_13608:
        /*00ec*/ 	.word	0x00000000
        /*00f0*/ 	.short	0x0005
        /*00f2*/ 	.short	0x0024
        /*00f4*/ 	.byte	0x00, 0xf0, 0x11, 0x00


	//----- nvinfo : EIATTR_KPARAM_INFO
	.align		4
.L_13609:
        /*00f8*/ 	.byte	0x04, 0x17
        /*00fa*/ 	.short	(.L_13611 - .L_13610)
.L_13610:
        /*00fc*/ 	.word	0x00000000
        /*0100*/ 	.short	0x0004
        /*0102*/ 	.short	0x0020
        /*0104*/ 	.byte	0x00, 0xf0, 0x11, 0x00


	//----- nvinfo : EIATTR_KPARAM_INFO
	.align		4
.L_13611:
        /*0108*/ 	.byte	0x04, 0x17
        /*010a*/ 	.short	(.L_13613 - .L_13612)
.L_13612:
        /*010c*/ 	.word	0x00000000
        /*0110*/ 	.short	0x0003
        /*0112*/ 	.short	0x0018
        /*0114*/ 	.byte	0x00, 0xf0, 0x21, 0x00


	//----- nvinfo : EIATTR_KPARAM_INFO
	.align		4
.L_13613:
        /*0118*/ 	.byte	0x04, 0x17
        /*011a*/ 	.short	(.L_13615 - .L_13614)
.L_13614:
        /*011c*/ 	.word	0x00000000
        /*0120*/ 	.short	0x0002
        /*0122*/ 	.short	0x0010
        /*0124*/ 	.byte	0x00, 0xf0, 0x21, 0x00


	//----- nvinfo : EIATTR_KPARAM_INFO
	.align		4
.L_13615:
        /*0128*/ 	.byte	0x04, 0x17
        /*012a*/ 	.short	(.L_13617 - .L_13616)
.L_13616:
        /*012c*/ 	.word	0x00000000
        /*0130*/ 	.short	0x0001
        /*0132*/ 	.short	0x0008
        /*0134*/ 	.byte	0x00, 0xf0, 0x21, 0x00


	//----- nvinfo : EIATTR_KPARAM_INFO
	.align		4
.L_13617:
        /*0138*/ 	.byte	0x04, 0x17
        /*013a*/ 	.short	(.L_13619 - .L_13618)
.L_13618:
        /*013c*/ 	.word	0x00000000
        /*0140*/ 	.short	0x0000
        /*0142*/ 	.short	0x0000
        /*0144*/ 	.byte	0x00, 0xf0, 0x21, 0x00


	//----- nvinfo : EIATTR_SPARSE_MMA_MASK
	.align		4
.L_13619:
        /*0148*/ 	.byte	0x03, 0x50
        /*014a*/ 	.short	0x0000


	//----- nvinfo : EIATTR_MAXREG_COUNT
	.align		4
        /*014c*/ 	.byte	0x03, 0x1b
        /*014e*/ 	.short	0x00ff


	//----- nvinfo : EIATTR_NUM_BARRIERS
	.align		4
        /*0150*/ 	.byte	0x02, 0x4c
        /*0152*/ 	.byte	0x01
	.zero		1


	//----- nvinfo : EIATTR_EXTERNS
	.align		4
        /*0154*/ 	.byte	0x04, 0x0f
        /*0156*/ 	.short	(.L_13621 - .L_13620)


	//   ....[0]....
	.align		4
.L_13620:
        /*0158*/ 	.word	index@(__assertfail)


	//----- nvinfo : EIATTR_MERCURY_ISA_VERSION
	.align		4
.L_13621:
        /*015c*/ 	.byte	0x03, 0x5f
        /*015e*/ 	.short	0x0101


	//----- nvinfo : EIATTR_COOP_GROUP_MASK_REGIDS
	.align		4
        /*0160*/ 	.byte	0x04, 0x29
        /*0162*/ 	.short	(.L_13623 - .L_13622)


	//   ....[0]....
.L_13622:
        /*0164*/ 	.word	0xffffffff


	//   ....[1]....
        /*0168*/ 	.word	0xffffffff


	//   ....[2]....
        /*016c*/ 	.word	0xffffffff


	//   ....[3]....
        /*0170*/ 	.word	0xffffffff


	//   ....[4]....
        /*0174*/ 	.word	0xffffffff


	//   ....[5]....
        /*0178*/ 	.word	0xffffffff


	//   ....[6]....
        /*017c*/ 	.word	0xffffffff


	//   ....[7]....
        /*0180*/ 	.word	0xffffffff


	//   ....[8]....
        /*0184*/ 	.word	0xffffffff


	//   ....[9]....
        /*0188*/ 	.word	0xffffffff


	//   ....[10]....
        /*018c*/ 	.word	0xffffffff


	//   ....[11]....
        /*0190*/ 	.word	0xffffffff


	//   ....[12]....
        /*0194*/ 	.word	0xffffffff


	//   ....[13]....
        /*0198*/ 	.word	0xffffffff


	//   ....[14]....
        /*019c*/ 	.word	0xffffffff


	//   ....[15]....
        /*01a0*/ 	.word	0x0500000f


	//   ....[16]....
        /*01a4*/ 	.word	0x0500000f


	//   ....[17]....
        /*01a8*/ 	.word	0x0500000f


	//   ....[18]....
        /*01ac*/ 	.word	0x0500000f


	//----- nvinfo : EIATTR_COOP_GROUP_INSTR_OFFSETS
	.align		4
.L_13623:
        /*01b0*/ 	.byte	0x04, 0x28
        /*01b2*/ 	.short	(.L_13625 - .L_13624)


	//   ....[0]....
.L_13624:
        /*01b4*/ 	.word	0x000006b0


	//   ....[1]....
        /*01b8*/ 	.word	0x000006e0


	//   ....[2]....
        /*01bc*/ 	.word	0x00000700


	//   ....[3]....
        /*01c0*/ 	.word	0x00000720


	//   ....[4]....
        /*01c4*/ 	.word	0x00000870


	//   ....[5]....
        /*01c8*/ 	.word	0x00000890


	//   ....[6]....
        /*01cc*/ 	.word	0x000008b0


	//   ....[7]....
        /*01d0*/ 	.word	0x000016f0


	//   ....[8]....
        /*01d4*/ 	.word	0x00001780


	//   ....[9]....
        /*01d8*/ 	.word	0x000017d0


	//   ....[10]....
        /*01dc*/ 	.word	0x00001830


	//   ....[11]....
        /*01e0*/ 	.word	0x00001860


	//   ....[12]....
        /*01e4*/ 	.word	0x000018b0


	//   ....[13]....
        /*01e8*/ 	.word	0x000018d0


	//   ....[14]....
        /*01ec*/ 	.word	0x000018f0


	//   ....[15]....
        /*01f0*/ 	.word	0x00002ec0


	//   ....[16]....
        /*01f4*/ 	.word	0x00002f20


	//   ....[17]....
        /*01f8*/ 	.word	0x00002f80


	//   ....[18]....
        /*01fc*/ 	.word	0x00002fe0


	//----- nvinfo : EIATTR_SYSCALL_OFFSETS
	.align		4
.L_13625:
        /*0200*/ 	.byte	0x04, 0x46
        /*0202*/ 	.short	(.L_13627 - .L_13626)


	//   ....[0]....
.L_13626:
        /*0204*/ 	.word	0x00002e50


	//----- nvinfo : EIATTR_EXIT_INSTR_OFFSETS
	.align		4
.L_13627:
        /*0208*/ 	.byte	0x04, 0x1c
        /*020a*/ 	.short	(.L_13629 - .L_13628)


	//   ....[0]....
.L_13628:
        /*020c*/ 	.word	0x00002870


	//   ....[1]....
        /*0210*/ 	.word	0x00002cc0


	//   ....[2]....
        /*0214*/ 	.word	0x00002d50


	//   ....[3]....
        /*0218*/ 	.word	0x00002e60


	//----- nvinfo : EIATTR_CRS_STACK_SIZE
	.align		4
.L_13629:
        /*021c*/ 	.byte	0x04, 0x1e
        /*021e*/ 	.short	(.L_13631 - .L_13630)
.L_13630:
        /*0220*/ 	.word	0x00000000


	//----- nvinfo : EIATTR_CBANK_PARAM_SIZE
	.align		4
.L_13631:
        /*0224*/ 	.byte	0x03, 0x19
        /*0226*/ 	.short	0x007c


	//----- nvinfo : EIATTR_PARAM_CBANK
	.align		4
        /*0228*/ 	.byte	0x04, 0x0a
        /*022a*/ 	.short	(.L_13633 - .L_13632)
	.align		4
.L_13632:
        /*022c*/ 	.word	index@(.nv.constant0._ZN4vllm25paged_attention_v1_kernelI13__nv_bfloat16hLi120ELi16ELi128ELNS_18Fp8KVCacheDataTypeE1ELb0EEEvPT_PKS3_PKT0_S9_ifPKiSB_iPKfiiiSD_SD_iiiii)
        /*0230*/ 	.short	0x0210
        /*0232*/ 	.short	0x007c


	//----- nvinfo : EIATTR_SW_WAR
	.align		4
.L_13633:
        /*0234*/ 	.byte	0x04, 0x36
        /*0236*/ 	.short	(.L_13635 - .L_13634)
.L_13634:
        /*0238*/ 	.word	0x00000008
.L_13635:


//--------------------- .nv.info._ZN4vllm25paged_attention_v1_kernelI13__nv_bfloat16hLi112ELi16ELi128ELNS_18Fp8KVCacheDataTypeE1ELb0EEEvPT_PKS3_PKT0_S9_ifPKiSB_iPKfiiiSD_SD_iiiii --------------------------
	.section	.nv.info._ZN4vllm25paged_attention_v1_kernelI13__nv_bfloat16hLi112ELi16ELi128ELNS_18Fp8KVCacheDataTypeE1ELb0EEEvPT_PKS3_PKT0_S9_ifPKiSB_iPKfiiiSD_SD_iiiii,"",@"SHT_CUDA_INFO"
	.sectionflags	@""
	.align	4


	//----- nvinfo : EIATTR_CUDA_API_VERSION
	.align		4
        /*0000*/ 	.byte	0x04, 0x37
        /*0002*/ 	.short	(.L_13637 - .L_13636)
.L_13636:
        /*0004*/ 	.word	0x00000082


	//----- nvinfo : EIATTR_KPARAM_INFO
	.align		4
.L_13637:
        /*0008*/ 	.byte	0x04, 0x17
        /*000a*/ 	.short	(.L_13639 - .L_13638)
.L_13638:
        /*000c*/ 	.word	0x00000000
        /*0010*/ 	.short	0x0013
        /*0012*/ 	.short	0x0078
        /*0014*/ 	.byte	0x00, 0xf0, 0x11, 0x00


	//----- nvinfo : EIATTR_KPARAM_INFO
	.align		4
.L_13639:
        /*0018*/ 	.byte	0x04, 0x17
        /*001a*/ 	.short	(.L_13641 - .L_13640)
.L_13640:
        /*001c*/ 	.word	0x00000000
        /*0020*/ 	.short	0x0012
        /*0022*/ 	.short	0x0074
        /*0024*/ 	.byte	0x00, 0xf0, 0x11, 0x00


	//----- nvinfo : EIATTR_KPARAM_INFO
	.align		4
.L_13641:
        /*0028*/ 	.byte	0x04, 0x17
        /*002a*/ 	.short	(.L_13643 - .L_13642)
.L_13642:
        /*002c*/ 	.word	0x00000000
        /*0030*/ 	.short	0x0011
        /*0032*/ 	.short	0x0070
        /*0034*/ 	.byte	0x00, 0xf0, 0x11, 0x00


	//----- nvinfo : EIATTR_KPARAM_INFO
	.align		4
.L_13643:
        /*0038*/ 	.byte	0x04, 0x17
        /*003a*/ 	.short	(.L_13645 - .L_13644)
.L_13644:
        /*003c*/ 	.word	0x00000000
        /*0040*/ 	.short	0x0010
        /*0042*/ 	.short	0x006c
        /*0044*/ 	.byte	0x00, 0xf0, 0x11, 0x00


	//----- nvinfo : EIATTR_KPARAM_INFO
	.align		4
.L_13645:
        /*0048*/ 	.byte	0x04, 0x17
        /*004a*/ 	.short	(.L_13647 - .L_13646)
.L_13646:
        /*004c*/ 	.word	0x00000000
        /*0050*/ 	.short	0x000f
        /*0052*/ 	.short	0x0068
        /*0054*/ 	.byte	0x00, 0xf0, 0x11, 0x00


	//----- nvinfo : EIATTR_KPARAM_INFO
	.align		4
.L_13647:
        /*0058*/ 	.byte	0x04, 0x17
        /*005a*/ 	.short	(.L_13649 - .L_13648)
.L_13648:
        /*005c*/ 	.word	0x00000000
        /*0060*/ 	.short	0x000e
        /*0062*/ 	.short	0x0060
        /*0064*/ 	.byte	0x00, 0xf0, 0x21, 0x00


	//----- nvinfo : EIATTR_KPARAM_INFO
	.align		4
.L_13649:
        /*0068*/ 	.byte	0x04, 0x17
        /*006a*/ 	.short	(.L_13651 - .L_13650)
.L_13650:
        /*006c*/ 	.word	0x00000000
        /*0070*/ 	.short	0x000d
        /*0072*/ 	.short	0x0058
        /*0074*/ 	.byte	0x00, 0xf0, 0x21, 0x00


	//----- nvinfo : EIATTR_KPARAM_INFO
	.align		4
.L_13651:
        /*0078*/ 	.byte	0x04, 0x17
        /*007a*/ 	.short	(.L_13653 - .L_13652)
.L_13652:
        /*007c*/ 	.word	0x00000000
        /*0080*/ 	.short	0x000c
        /*0082*/ 	.short	0x0050
        /*0084*/ 	.byte	0x00, 0xf0, 0x11, 0x00


	//----- nvinfo : EIATTR_KPARAM_INFO
	.align		4
.L_13653:
        /*0088*/ 	.byte	0x04, 0x17
        /*008a*/ 	.short	(.L_13655 - .L_13654)
.L_13654:
        /*008c*/ 	.word	0x00000000
        /*0090*/ 	.short	0x000b
        /*0092*/ 	.short	0x004c
        /*0094*/ 	.byte	0x00, 0xf0, 0x11, 0x00


	//----- nvinfo : EIATTR_KPARAM_INFO
	.align		4
.L_13655:
        /*0098*/ 	.byte	0x04, 0x17
        /*009a*/ 	.short	(.L_13657 - .L_13656)
.L_13656:
        /*009c*/ 	.word	0x00000000
        /*00a0*/ 	.short	0x000a
        /*00a2*/ 	.short	0x0048
        /*00a4*/ 	.byte	0x00, 0xf0, 0x11, 0x00


	//----- nvinfo : EIATTR_KPARAM_INFO
	.align		4
.L_13657:
        /*00a8*/ 	.byte	0x04, 0x17
        /*00aa*/ 	.short	(.L_13659 - .L_13658)
.L_13658:
        /*00ac*/ 	.word	0x00000000
        /*00b0*/ 	.short	0x0009
        /*00b2*/ 	.short	0x0040
        /*00b4*/ 	.byte	0x00, 0xf0, 0x21, 0x00


	//----- nvinfo : EIATTR_KPARAM_INFO
	.align		4
.L_13659:
        /*00b8*/ 	.byte	0x04, 0x17
        /*00ba*/ 	.short	(.L_13661 - .L_13660)
.L_13660:
        /*00bc*/ 	.word	0x00000000
        /*00c0*/ 	.short	0x0008
        /*00c2*/ 	.short	0x0038
        /*00c4*/ 	.byte	0x00, 0xf0, 0x11, 0x00


	//----- nvinfo : EIATTR_KPARAM_INFO
	.align		4
.L_13661:
        /*00c8*/ 	.byte	0x04, 0x17
        /*00ca*/ 	.short	(.L_13663 - .L_13662)
.L_13662:
        /*00cc*/ 	.word	0x00000000
        /*00d0*/ 	.short	0x0007
        /*00d2*/ 	.short	0x0030
        /*00d4*/ 	.byte	0x00, 0xf0, 0x21, 0x00


	//----- nvinfo : EIATTR_KPARAM_INFO
	.align		4
.L_13663:
        /*00d8*/ 	.byte	0x04, 0x17
        /*00da*/ 	.short	(.L_13665 - .L_13664)
.L_13664:
        /*00dc*/ 	.word	0x00000000
        /*00e0*/ 	.short	0x0006
        /*00e2*/ 	.short	0x0028
        /*00e4*/ 	.byte	0x00, 0xf0, 0x21, 0x00


	//----- nvinfo : EIATTR_KPARAM_INFO
	.align		4
.L_13665:
        /*00e8*/ 	.byte	0x04, 0x17
        /*00ea*/ 	.short	(.L_13667 - .L_13666)
.L_13666:
        /*00ec*/ 	.word	0x00000000
        /*00f0*/ 	.short	0x0005
        /*00f2*/ 	.short	0x0024
        /*00f4*/ 	.byte	0x00, 0xf0, 0x11, 0x00


	//----- nvinfo : EIATTR_KPARAM_INFO
	.align		4
.L_13667:
        /*00f8*/ 	.byte	0x04, 0x17
        /*00fa*/ 	.short	(.L_13669 - .L_13668)
.L_13668:
        /*00fc*/ 	.word	0x00000000
        /*0100*/ 	.short	0x0004
        /*0102*/ 	.short	0x0020
        /*0104*/ 	.byte	0x00, 0xf0, 0x11, 0x00


	//----- nvinfo : EIATTR_KPARAM_INFO
	.align		4
.L_13669:
        /*0108*/ 	.byte	0x04, 0x17
        /*010a*/ 	.short	(.L_13671 - .L_13670)
.L_13670:
        /*010c*/ 	.word	0x00000000
        /*0110*/ 	.short	0x0003
        /*0112*/ 	.short	0x0018
        /*0114*/ 	.byte	0x00, 0xf0, 0x21, 0x00


	//----- nvinfo : EIATTR_KPARAM_INFO
	.align		4
.L_13671:
        /*0118*/ 	.byte	0x04, 0x17
        /*011a*/ 	.short	(.L_13673 - .L_13672)
.L_13672:
        /*011c*/ 	.word	0x00000000
        /*0120*/ 	.short	0x0002
        /*0122*/ 	.short	0x0010
        /*0124*/ 	.byte	0x00, 0xf0, 0x21, 0x00


	//----- nvinfo : EIATTR_KPARAM_INFO
	.align		4
.L_13673:
        /*0128*/ 	.byte	0x04, 0x17
        /*012a*/ 	.short	(.L_13675 - .L_13674)
.L_13674:
        /*012c*/ 	.word	0x00000000
        /*0130*/ 	.short	0x0001
        /*0132*/ 	.short	0x0008
        /*0134*/ 	.byte	0x00, 0xf0, 0x21, 0x00


	//----- nvinfo : EIATTR_KPARAM_INFO
	.align		4
.L_13675:
        /*0138*/ 	.byte	0x04, 0x17
        /*013a*/ 	.short	(.L_13677 - .L_13676)
.L_13676:
        /*013c*/ 	.word	0x00000000
        /*0140*/ 	.short	0x0000
        /*0142*/ 	.short	0x0000
        /*0144*/ 	.byte	0x00, 0xf0, 0x21, 0x00


	//----- nvinfo : EIATTR_SPARSE_MMA_MASK
	.align		4
.L_13677:
        /*0148*/ 	.byte	0x03, 0x50
        /*014a*/ 	.short	0x0000


	//----- nvinfo : EIATTR_MAXREG_COUNT
	.align		4
        /*014c*/ 	.byte	0x03, 0x1b
        /*014e*/ 	.short	0x00ff


	//----- nvinfo : EIATTR_NUM_BARRIERS
	.align		4
        /*0150*/ 	.byte	0x02, 0x4c
        /*0152*/ 	.byte	0x01
	.zero		1


	//----- nvinfo : EIATTR_EXTERNS
	.align		4
        /*0154*/ 	.byte	0x04, 0x0f
        /*0156*/ 	.short	(.L_13679 - .L_13678)


	//   ....[0]....
	.align		4
.L_13678:
        /*0158*/ 	.word	index@(__assertfail)


	//----- nvinfo : EIATTR_MERCURY_ISA_VERSION
	.align		4
.L_13679:
        /*015c*/ 	.byte	0x03, 0x5f
        /*015e*/ 	.short	0x0101


	//----- nvinfo : EIATTR_COOP_GROUP_MASK_REGIDS
	.align		4
        /*0160*/ 	.byte	0x04, 0x29
        /*0162*/ 	.short	(.L_13681 - .L_13680)


	//   ....[0]....
.L_13680:
        /*0164*/ 	.word	0xffffffff


	//   ....[1]....
        /*0168*/ 	.word	0xffffffff


	//   ....[2]....
        /*016c*/ 	.word	0xffffffff


	//   ....[3]....
        /*0170*/ 	.word	0xffffffff


	//   ....[4]....
        /*0174*/ 	.word	0xffffffff


	//   ....[5]....
        /*0178*/ 	.word	0xffffffff


	//   ....[6]....
        /*017c*/ 	.word	0xffffffff


	//   ....[7]....
        /*0180*/ 	.word	0xffffffff


	//   ....[8]....
        /*0184*/ 	.word	0xffffffff


	//   ....[9]....
        /*0188*/ 	.word	0xffffffff


	//   ....[10]....
        /*018c*/ 	.word	0xffffffff


	//   ....[11]....
        /*0190*/ 	.word	0xffffffff


	//   ....[12]....
        /*0194*/ 	.word	0xffffffff


	//   ....[13]....
        /*0198*/ 	.word	0xffffffff


	//   ....[14]....
        /*019c*/ 	.word	0xffffffff


	//   ....[15]....
        /*01a0*/ 	.word	0x0500000f


	//   ....[16]....
        /*01a4*/ 	.word	0x0500000f


	//   ....[17]....
        /*01a8*/ 	.word	0x0500000f


	//   ....[18]....
        /*01ac*/ 	.word	0x0500000f


	//----- nvinfo : EIATTR_COOP_GROUP_INSTR_OFFSETS
	.align		4
.L_13681:
        /*01b0*/ 	.byte	0x04, 0x28
        /*01b2*/ 	.short	(.L_13683 - .L_13682)


	//   ....[0]....
.L_13682:
        /*01b4*/ 	.word	0x000006b0


	//   ....[1]....
        /*01b8*/ 	.word	0x000006e0


	//   ....[2]....
        /*01bc*/ 	.word	0x00000700


	//   ....[3]....
        /*01c0*/ 	.word	0x00000720


	//   ....[4]....
        /*01c4*/ 	.word	0x00000870


	//   ....[5]....
        /*01c8*/ 	.word	0x00000890


	//   ....[6]....
        /*01cc*/ 	.word	0x000008b0


	//   ....[7]....
        /*01d0*/ 	.word	0x000016f0


	//   ....[8]....
        /*01d4*/ 	.word	0x00001770


	//   ....[9]....
        /*01d8*/ 	.word	0x000017d0


	//   ....[10]....
        /*01dc*/ 	.word	0x00001820


	//   ....[11]....
        /*01e0*/ 	.word	0x00001860


	//   ....[12]....
        /*01e4*/ 	.word	0x000018b0


	//   ....[13]....
        /*01e8*/ 	.word	0x000018d0


	//   ....[14]....
        /*01ec*/ 	.word	0x000018f0


	//   ....[15]....
        /*01f0*/ 	.word	0x00002c00


	//   ....[16]....
        /*01f4*/ 	.word	0x00002c60


	//   ....[17]....
        /*01f8*/ 	.word	0x00002cc0


	//   ....[18]....
        /*01fc*/ 	.word	0x00002d20


	//----- nvinfo : EIATTR_SYSCALL_OFFSETS
	.align		4
.L_13683:
        /*0200*/ 	.byte	0x04, 0x46
        /*0202*/ 	.short	(.L_13685 - .L_13684)


	//   ....[0]....
.L_13684:
        /*0204*/ 	.word	0x00002b90


	//----- nvinfo : EIATTR_EXIT_INSTR_OFFSETS
	.align		4
.L_13685:
        /*0208*/ 	.byte	0x04, 0x1c
        /*020a*/ 	.short	(.L_13687 - .L_13686)


	//   ....[0]....
.L_13686:
        /*020c*/ 	.word	0x00002690


	//   ....[1]....
        /*0210*/ 	.word	0x00002770


	//   ....[2]....
        /*0214*/ 	.word	0x00002a90


	//   ....[3]....
        /*0218*/ 	.word	0x00002ba0


	//----- nvinfo : EIATTR_CRS_STACK_SIZE
	.align		4
.L_13687:
        /*021c*/ 	.byte	0x04, 0x1e
        /*021e*/ 	.short	(.L_13689 - .L_13688)
.L_13688:
        /*0220*/ 	.word	0x00000000


	//----- nvinfo : EIATTR_CBANK_PARAM_SIZE
	.align		4
.L_13689:
        /*0224*/ 	.byte	0x03, 0x19
        /*0226*/ 	.short	0x007c


	//----- nvinfo : EIATTR_PARAM_CBANK
	.align		4
        /*0228*/ 	.byte	0x04, 0x0a
        /*022a*/ 	.short	(.L_13691 - .L_13690)
	.align		4
.L_13690:
        /*022c*/ 	.word	index@(.nv.constant0._ZN4vllm25paged_attention_v1_kernelI13__nv_bfloat16hLi112ELi16ELi128ELNS_18Fp8KVCacheDataTypeE1ELb0EEEvPT_PKS3_PKT0_S9_ifPKiSB_iPKfiiiSD_SD_iiiii)
        /*0230*/ 	.short	0x0210
        /*0232*/ 	.short	0x007c


	//----- nvinfo : EIATTR_SW_WAR
	.align		4
.L_13691:
        /*0234*/ 	.byte	0x04, 0x36
        /*0236*/ 	.short	(.L_13693 - .L_13692)
.L_13692:
        /*0238*/ 	.word	0x00000008
.L_13693:


//--------------------- .nv.info._ZN4vllm25paged_attention_v1_kernelI13__nv_bfloat16hLi96ELi16ELi128ELNS_18Fp8KVCacheDataTypeE1ELb0EEEvPT_PKS3_PKT0_S9_ifPKiSB_iPKfiiiSD_SD_iiiii --------------------------
	.section	.nv.info._ZN4vllm25paged_attention_v1_kernelI13__nv_bfloat16hLi96ELi16ELi128ELNS_18Fp8KVCacheDataTypeE1ELb0EEEvPT_PKS3_PKT0_S9_ifPKiSB_iPKfiiiSD_SD_iiiii,"",@"SHT_CUDA_INFO"
	.sectionflags	@""
	.align	4


	//----- nvinfo : EIATTR_CUDA_API_VERSION
	.align		4
        /*0000*/ 	.byte	0x04, 0x37
        /*0002*/ 	.short	(.L_13695 - .L_13694)
.L_13694:
        /*0004*/ 	.word	0x00000082


	//----- nvinfo : EIATTR_KPARAM_INFO
	.align		4
.L_13695:
        /*0008*/ 	.byte	0x04, 0x17
        /*000a*/ 	.short	(.L_13697 - .L_13696)
.L_13696:
        /*000c*/ 	.word	0x00000000
        /*0010*/ 	.short	0x0013
        /*0012*/ 	.short	0x0078
        /*0014*/ 	.byte	0x00, 0xf0, 0x11, 0x00


	//----- nvinfo : EIATTR_KPARAM_INFO
	.align		4
.L_13697:
        /*0018*/ 	.byte	0x04, 0x17
        /*001a*/ 	.short	(.L_13699 - .L_13698)
.L_13698:
        /*001c*/ 	.word	0x00000000
        /*0020*/ 	.short	0x0012
        /*0022*/ 	.short	0x0074
        /*0024*/ 	.byte	0x00, 0xf0, 0x11, 0x00


	//----- nvinfo : EIATTR_KPARAM_INFO
	.align		4
.L_13699:
        /*0028*/ 	.byte	0x04, 0x17
        /*002a*/ 	.short	(.L_13701 - .L_13700)
.L_13700:
        /*002c*/ 	.word	0x00000000
        /*0030*/ 	.short	0x0011
        /*0032*/ 	.short	0x0070
        /*0034*/ 	.byte	0x00, 0xf0, 0x11, 0x00


	//----- nvinfo : EIATTR_KPARAM_INFO
	.align		4
.L_13701:
        /*0038*/ 	.byte	0x04, 0x17
        /*003a*/ 	.short	(.L_13703 - .L_13702)
.L_13702:
        /*003c*/ 	.word	0x00000000
        /*0040*/ 	.short	0x0010
        /*0042*/ 	.short	0x006c
        /*0044*/ 	.byte	0x00, 0xf0, 0x11, 0x00


	//----- nvinfo : EIATTR_KPARAM_INFO
	.align		4
.L_13703:
        /*0048*/ 	.byte	0x04, 0x17
        /*004a*/ 	.short	(.L_13705 - .L_13704)
.L_13704:
        /*004c*/ 	.word	0x00000000
        /*0050*/ 	.short	0x000f
        /*0052*/ 	.short	0x0068
        /*0054*/ 	.byte	0x00, 0xf0, 0x11, 0x00


	//----- nvinfo : EIATTR_KPARAM_INFO
	.align		4
.L_13705:
        /*0058*/ 	.byte	0x04, 0x17
        /*005a*/ 	.short	(.L_13707 - .L_13706)
.L_13706:
        /*005c*/ 	.word	0x00000000
        /*0060*/ 	.short	0x000e
        /*0062*/ 	.short	0x0060
        /*0064*/ 	.byte	0x00, 0xf0, 0x21, 0x00


	//----- nvinfo : EIATTR_KPARAM_INFO
	.align		4
.L_13707:
        /*0068*/ 	.byte	0x04, 0x17
        /*006a*/ 	.short	(.L_13709 - .L_13708)
.L_13708:
        /*006c*/ 	.word	0x00000000
        /*0070*/ 	.short	0x000d
        /*0072*/ 	.short	0x0058
        /*0074*/ 	.byte	0x00, 0xf0, 0x21, 0x00


	//----- nvinfo : EIATTR_KPARAM_INFO
	.align		4
.L_13709:
        /*0078*/ 	.byte	0x04, 0x17
        /*007a*/ 	.short	(.L_13711 - .L_13710)
.L_13710:
        /*007c*/ 	.word	0x00000000
        /*0080*/ 	.short	0x000c
        /*0082*/ 	.short	0x0050
        /*0084*/ 	.byte	0x00, 0xf0, 0x11, 0x00


	//----- nvinfo : EIATTR_KPARAM_INFO
	.align		4
.L_13711:
        /*0088*/ 	.byte	0x04, 0x17
        /*008a*/ 	.short	(.L_13713 - .L_13712)
.L_13712:
        /*008c*/ 	.word	0x00000000
        /*0090*/ 	.short	0x000b
        /*0092*/ 	.short	0x004c
        /*0094*/ 	.byte	0x00, 0xf0, 0x11, 0x00


	//----- nvinfo : EIATTR_KPARAM_INFO
	.align		4
.L_13713:
        /*0098*/ 	.byte	0x04, 0x17
        /*009a*/ 	.short	(.L_13715 - .L_13714)
.L_13714:
        /*009c*/ 	.word	0x00000000
        /*00a0*/ 	.short	0x000a
        /*00a2*/ 	.short	0x0048
        /*00a4*/ 	.byte	0x00, 0xf0, 0x11, 0x00


	//----- nvinfo : EIATTR_KPARAM_INFO
	.align		4
.L_13715:
        /*00a8*/ 	.byte	0x04, 0x17
        /*00aa*/ 	.short	(.L_13717 - .L_13716)
.L_13716:
        /*00ac*/ 	.word	0x00000000
        /*00b0*/ 	.short	0x0009
        /*00b2*/ 	.short	0x0040
        /*00b4*/ 	.byte	0x00, 0xf0, 0x21, 0x00


	//----- nvinfo : EIATTR_KPARAM_INFO
	.align		4
.L_13717:
        /*00b8*/ 	.byte	0x04, 0x17
        /*00ba*/ 	.short	(.L_13719 - .L_13718)
.L_13718:
        /*00bc*/ 	.word	0x00000000
        /*00c0*/ 	.short	0x0008
        /*00c2*/ 	.short	0x0038
        /*00c4*/ 	.byte	0x00, 0xf0, 0x11, 0x00


	//----- nvinfo : EIATTR_KPARAM_INFO
	.align		4
.L_13719:
        /*00c8*/ 	.byte	0x04, 0x17
        /*00ca*/ 	.short	(.L_13721 - .L_13720)
.L_13720:
        /*00cc*/ 	.word	0x00000000
        /*00d0*/ 	.short	0x0007
        /*00d2*/ 	.short	0x0030
        /*00d4*/ 	.byte	0x00, 0xf0, 0x21, 0x00


	//----- nvinfo : EIATTR_KPARAM_INFO
	.align		4
.L_13721:
        /*00d8*/ 	.byte	0x04, 0x17
        /*00da*/ 	.short	(.L_13723 - .L_13722)
.L_13722:
        /*00dc*/ 	.word	0x00000000
        /*00e0*/ 	.short	0x0006
        /*00e2*/ 	.short	0x0028
        /*00e4*/ 	.byte	0x00, 0xf0, 0x21, 0x00


	//----- nvinfo : EIATTR_KPARAM_INFO
	.align		4
.L_13723:
        /*00e8*/ 	.byte	0x04, 0x17
        /*00ea*/ 	.short	(.L_13725 - .L_13724)
.L_13724:
        /*00ec*/ 	.word	0x00000000
        /*00f0*/ 	.short	0x0005
        /*00f2*/ 	.short	0x0024
        /*00f4*/ 	.byte	0x00, 0xf0, 0x11, 0x00


	//----- nvinfo : EIATTR_KPARAM_INFO
	.align		4
.L_13725:
        /*00f8*/ 	.byte	0x04, 0x17
        /*00fa*/ 	.short	(.L_13727 - .L_13726)
.L_13726:
        /*00fc*/ 	.word	0x00000000
        /*0100*/ 	.short	0x0004
        /*0102*/ 	.short	0x0020
        /*0104*/ 	.byte	0x00, 0xf0, 0x11, 0x00


	//----- nvinfo : EIATTR_KPARAM_INFO
	.align		4
.L_13727:
        /*0108*/ 	.byte	0x04, 0x17
        /*010a*/ 	.short	(.L_13729 - .L_13728)
.L_13728:
        /*010c*/ 	.word	0x00000000
        /*0110*/ 	.short	0x0003
        /*0112*/ 	.short	0x0018
        /*0114*/ 	.byte	0x00, 0xf0, 0x21, 0x00


	//----- nvinfo : EIATTR_KPARAM_INFO
	.align		4
.L_13729:
        /*0118*/ 	.byte	0x04, 0x17
        /*011a*/ 	.short	(.L_13731 - .L_13730)
.L_13730:
        /*011c*/ 	.word	0x00000000
        /*0120*/ 	.short	0x0002
        /*0122*/ 	.short	0x0010
        /*0124*/ 	.byte	0x00, 0xf0, 0x21, 0x00


	//----- nvinfo : EIATTR_KPARAM_INFO
	.align		4
.L_13731:
        /*0128*/ 	.byte	0x04, 0x17
        /*012a*/ 	.short	(.L_13733 - .L_13732)
.L_13732:
        /*012c*/ 	.word	0x00000000
        /*0130*/ 	.short	0x0001
        /*0132*/ 	.short	0x0008
        /*0134*/ 	.byte	0x00, 0xf0, 0x21, 0x00


	//----- nvinfo : EIATTR_KPARAM_INFO
	.align		4
.L_13733:
        /*0138*/ 	.byte	0x04, 0x17
        /*013a*/ 	.short	(.L_13735 - .L_13734)
.L_13734:
        /*013c*/ 	.word	0x00000000
        /*0140*/ 	.short	0x0000
        /*0142*/ 	.short	0x0000
        /*0144*/ 	.byte	0x00, 0xf0, 0x21, 0x00


	//----- nvinfo : EIATTR_SPARSE_MMA_MASK
	.align		4
.L_13735:
        /*0148*/ 	.byte	0x03, 0x50
        /*014a*/ 	.short	0x0000


	//----- nvinfo : EIATTR_MAXREG_COUNT
	.align		4
        /*014c*/ 	.byte	0x03, 0x1b
        /*014e*/ 	.short	0x00ff


	//----- nvinfo : EIATTR_NUM_BARRIERS
	.align		4
        /*0150*/ 	.byte	0x02, 0x4c
        /*0152*/ 	.byte	0x01
	.zero		1


	//----- nvinfo : EIATTR_EXTERNS
	.align		4
        /*0154*/ 	.byte	0x04, 0x0f
        /*0156*/ 	.short	(.L_13737 - .L_13736)


	//   ....[0]....
	.align		4
.L_13736:
        /*0158*/ 	.word	index@(__assertfail)


	//----- nvinfo : EIATTR_MERCURY_ISA_VERSION
	.align		4
.L_13737:
        /*015c*/ 	.byte	0x03, 0x5f
        /*015e*/ 	.short	0x0101


	//----- nvinfo : EIATTR_COOP_GROUP_MASK_REGIDS
	.align		4
        /*0160*/ 	.byte	0x04, 0x29
        /*0162*/ 	.short	(.L_13739 - .L_13738)


	//   ....[0]....
.L_13738:
        /*0164*/ 	.word	0xffffffff


	//   ....[1]....
        /*0168*/ 	.word	0xffffffff


	//   ....[2]....
        /*016c*/ 	.word	0xffffffff


	//   ....[3]....
        /*0170*/ 	.word	0xffffffff


	//   ....[4]....
        /*0174*/ 	.word	0xffffffff


	//   ....[5]....
        /*0178*/ 	.word	0xffffffff


	//   ....[6]....
        /*017c*/ 	.word	0xffffffff


	//   ....[7]....
        /*0180*/ 	.word	0xffffffff


	//   ....[8]....
        /*0184*/ 	.word	0xffffffff


	//   ....[9]....
        /*0188*/ 	.word	0xffffffff


	//   ....[10]....
        /*018c*/ 	.word	0xffffffff


	//   ....[11]....
        /*0190*/ 	.word	0xffffffff


	//   ....[12]....
        /*0194*/ 	.word	0xffffffff


	//   ....[13]....
        /*0198*/ 	.word	0xffffffff


	//   ....[14]....
        /*019c*/ 	.word	0xffffffff


	//   ....[15]....
        /*01a0*/ 	.word	0x0500000f


	//   ....[16]....
        /*01a4*/ 	.word	0x0500000f


	//   ....[17]....
        /*01a8*/ 	.word	0x0500000f


	//   ....[18]....
        /*01ac*/ 	.word	0x0500000f


	//----- nvinfo : EIATTR_COOP_GROUP_INSTR_OFFSETS
	.align		4
.L_13739:
        /*01b0*/ 	.byte	0x04, 0x28
        /*01b2*/ 	.short	(.L_13741 - .L_13740)


	//   ....[0]....
.L_13740:
        /*01b4*/ 	.word	0x000006b0


	//   ....[1]....
        /*01b8*/ 	.word	0x000006e0


	//   ....[2]....
        /*01bc*/ 	.word	0x00000700


	//   ....[3]....
        /*01c0*/ 	.word	0x00000720


	//   ....[4]....
        /*01c4*/ 	.word	0x00000870


	//   ....[5]....
        /*01c8*/ 	.word	0x00000890


	//   ....[6]....
        /*01cc*/ 	.word	0x000008b0


	//   ....[7]....
        /*01d0*/ 	.word	0x000016f0


	//   ....[8]....
        /*01d4*/ 	.word	0x00001780


	//   ....[9]....
        /*01d8*/ 	.word	0x000017d0


	//   ....[10]....
        /*01dc*/ 	.word	0x00001830


	//   ....[11]....
        /*01e0*/ 	.word	0x00001860


	//   ....[12]....
        /*01e4*/ 	.word	0x000018b0


	//   ....[13]....
        /*01e8*/ 	.word	0x000018d0


	//   ....[14]....
        /*01ec*/ 	.word	0x000018f0


	//   ....[15]....
        /*01f0*/ 	.word	0x00002b40


	//   ....[16]....
        /*01f4*/ 	.word	0x00002ba0


	//   ....[17]....
        /*01f8*/ 	.word	0x00002c00


	//   ....[18]....
        /*01fc*/ 	.word	0x00002c60


	//----- nvinfo : EIATTR_SYSCALL_OFFSETS
	.align		4
.L_13741:
        /*0200*/ 	.byte	0x04, 0x46
        /*0202*/ 	.short	(.L_13743 - .L_13742)


	//   ....[0]....
.L_13742:
        /*0204*/ 	.word	0x00002ad0


	//----- nvinfo : EIATTR_EXIT_INSTR_OFFSETS
	.align		4
.L_13743:
        /*0208*/ 	.byte	0x04, 0x1c
        /*020a*/ 	.short	(.L_13745 - .L_13744)


	//   ....[0]....
.L_13744:
        /*020c*/ 	.word	0x00002640


	//   ....[1]....
        /*0210*/ 	.word	0x00002720


	//   ....[2]....
        /*0214*/ 	.word	0x000029d0


	//   ....[3]....
        /*0218*/ 	.word	0x00002ae0


	//----- nvinfo : EIATTR_CRS_STACK_SIZE
	.align		4
.L_13745:
        /*021c*/ 	.byte	0x04, 0x1e
        /*021e*/ 	.short	(.L_13747 - .L_13746)
.L_13746:
        /*0220*/ 	.word	0x00000000


	//----- nvinfo : EIATTR_CBANK_PARAM_SIZE
	.align		4
.L_13747:
        /*0224*/ 	.byte	0x03, 0x19
        /*0226*/ 	.short	0x007c


	//----- nvinfo : EIATTR_PARAM_CBANK
	.align		4
        /*0228*/ 	.byte	0x04, 0x0a
        /*022a*/ 	.short	(.L_13749 - .L_13748)
	.align		4
.L_13748:
        /*022c*/ 	.word	index@(.nv.constant0._ZN4vllm25paged_attention_v1_kernelI13__nv_bfloat16hLi96ELi16ELi128ELNS_18Fp8KVCacheDataTypeE1ELb0EEEvPT_PKS3_PKT0_S9_ifPKiSB_iPKfiiiSD_SD_iiiii)
        /*0230*/ 	.short	0x0210
        /*0232*/ 	.short	0x007c


	//----- nvinfo : EIATTR_SW_WAR
	.align		4
.L_13749:
        /*0234*/ 	.byte	0x04, 0x36
        /*0236*/ 	.short	(.L_13751 - .L_13750)
.L_13750:
        /*0238*/ 	.word	0x00000008
.L_13751:


//--------------------- .nv.info._ZN4vllm25paged_attention_v1_kernelI13__nv_bfloat16hLi80ELi16ELi128ELNS_18Fp8KVCacheDataTypeE1ELb0EEEvPT_PKS3_PKT0_S9_ifPKiSB_iPKfiiiSD_SD_iiiii --------------------------
	.section	.nv.info._ZN4vllm25paged_attention_v1_kernelI13__nv_bfloat16hLi80ELi16ELi128ELNS_18Fp8KVCacheDataTypeE1ELb0EEEvPT_PKS3_PKT0_S9_ifPKiSB_iPKfiiiSD_SD_iiiii,"",@"SHT_CUDA_INFO"
	.sectionflags	@""
	.align	4


	//----- nvinfo : EIATTR_CUDA_API_VERSION
	.align		4
        /*0000*/ 	.byte	0x04, 0x37
        /*0002*/ 	.short	(.L_13753 - .L_13752)
.L_13752:
        /*0004*/ 	.word	0x00000082


	//----- nvinfo : EIATTR_KPARAM_INFO
	.align		4
.L_13753:
        /*0008*/ 	.byte	0x04, 0x17
        /*000a*/ 	.short	(.L_13755 - .L_13754)
.L_13754:
        /*000c*/ 	.word	0x00000000
        /*0010*/ 	.short	0x0013
        /*0012*/ 	.short	0x0078
        /*0014*/ 	.byte	0x00, 0xf0, 0x11, 0x00


	//----- nvinfo : EIATTR_KPARAM_INFO
	.align		4
.L_13755:
        /*0018*/ 	.byte	0x04, 0x17
        /*001a*/ 	.short	(.L_13757 - .L_13756)
.L_13756:
        /*001c*/ 	.word	0x00000000
        /*0020*/ 	.short	0x0012
        /*0022*/ 	.short	0x0074
        /*0024*/ 	.byte	0x00, 0xf0, 0x11, 0x00


	//----- nvinfo : EIATTR_KPARAM_INFO
	.align		4
.L_13757:
        /*0028*/ 	.byte	0x04, 0x17
        /*002a*/ 	.short	(.L_13759 - .L_13758)
.L_13758:
        /*002c*/ 	.word	0x00000000
        /*0030*/ 	.short	0x0011
        /*0032*/ 	.short	0x0070
        /*0034*/ 	.byte	0x00, 0xf0, 0x11, 0x00


	//----- nvinfo : EIATTR_KPARAM_INFO
	.align		4
.L_13759:
        /*0038*/ 	.byte	0x04, 0x17
        /*003a*/ 	.short	(.L_13761 - .L_13760)
.L_13760:
        /*003c*/ 	.word	0x00000000
        /*0040*/ 	.short	0x0010
        /*0042*/ 	.short	0x006c
        /*0044*/ 	.byte	0x00, 0xf0, 0x11, 0x00


	//----- nvinfo : EIATTR_KPARAM_INFO
	.align		4
.L_13761:
        /*0048*/ 	.byte	0x04, 0x17
        /*004a*/ 	.short	(.L_13763 - .L_13762)
.L_13762:
        /*004c*/ 	.word	0x00000000
        /*0050*/ 	.short	0x000f
        /*0052*/ 	.short	0x0068
        /*0054*/ 	.byte	0x00, 0xf0, 0x11, 0x00


	//----- nvinfo : EIATTR_KPARAM_INFO
	.align		4
.L_13763:
        /*0058*/ 	.byte	0x04, 0x17
        /*005a*/ 	.short	(.L_13765 - .L_13764)
.L_13764:
        /*005c*/ 	.word	0x00000000
        /*0060*/ 	.short	0x000e
        /*0062*/ 	.short	0x0060
        /*0064*/ 	.byte	0x00, 0xf0, 0x21, 0x00


	//----- nvinfo : EIATTR_KPARAM_INFO
	.align		4
.L_13765:
        /*0068*/ 	.byte	0x04, 0x17
        /*006a*/ 	.short	(.L_13767 - .L_13766)
.L_13766:
        /*006c*/ 	.word	0x00000000
        /*0070*/ 	.short	0x000d
        /*0072*/ 	.short	0x0058
        /*0074*/ 	.byte	0x00, 0xf0, 0x21, 0x00


	//----- nvinfo : EIATTR_KPARAM_INFO
	.align		4
.L_13767:
        /*0078*/ 	.byte	0x04, 0x17
        /*007a*/ 	.short	(.L_13769 - .L_13768)
.L_13768:
        /*007c*/ 	.word	0x00000000
        /*0080*/ 	.short	0x000c
        /*0082*/ 	.short	0x0050
        /*0084*/ 	.byte	0x00, 0xf0, 0x11, 0x00


	//----- nvinfo : EIATTR_KPARAM_INFO
	.align		4
.L_13769:
        /*0088*/ 	.byte	0x04, 0x17
        /*008a*/ 	.short	(.L_13771 - .L_13770)
.L_13770:
        /*008c*/ 	.word	0x00000000
        /*0090*/ 	.short	0x000b
        /*0092*/ 	.short	0x004c
        /*0094*/ 	.byte	0x00, 0xf0, 0x11, 0x00


	//----- nvinfo : EIATTR_KPARAM_INFO
	.align		4
.L_13771:
        /*0098*/ 	.byte	0x04, 0x17
        /*009a*/ 	.short	(.L_13773 - .L_13772)
.L_13772:
        /*009c*/ 	.word	0x00000000
        /*00a0*/ 	.short	0x000a
        /*00a2*/ 	.short	0x0048
        /*00a4*/ 	.byte	0x00, 0xf0, 0x11, 0x00


	//----- nvinfo : EIATTR_KPARAM_INFO
	.align		4
.L_13773:
        /*00a8*/ 	.byte	0x04, 0x17
        /*00aa*/ 	.short	(.L_13775 - .L_13774)
.L_13774:
        /*00ac*/ 	.word	0x00000000
        /*00b0*/ 	.short	0x0009
        /*00b2*/ 	.short	0x0040
        /*00b4*/ 	.byte	0x00, 0xf0, 0x21, 0x00


	//----- nvinfo : EIATTR_KPARAM_INFO
	.align		4
.L_13775:
        /*00b8*/ 	.byte	0x04, 0x17
        /*00ba*/ 	.short	(.L_13777 - .L_13776)
.L_13776:
        /*00bc*/ 	.word	0x00000000
        /*00c0*/ 	.short	0x0008
        /*00c2*/ 	.short	0x0038
        /*00c4*/ 	.byte	0x00, 0xf0, 0x11, 0x00


	//----- nvinfo : EIATTR_KPARAM_INFO
	.align		4
.L_13777:
        /*00c8*/ 	.byte	0x04, 0x17
        /*00ca*/ 	.short	(.L_13779 - .L_13778)
.L_13778:
        /*00cc*/ 	.word	0x00000000
        /*00d0*/ 	.short	0x0007
        /*00d2*/ 	.short	0x0030
        /*00d4*/ 	.byte	0x00, 0xf0, 0x21, 0x00


	//----- nvinfo : EIATTR_KPARAM_INFO
	.align		4
.L_13779:
        /*00d8*/ 	.byte	0x04, 0x17
        /*00da*/ 	.short	(.L_13781 - .L_13780)
.L_13780:
        /*00dc*/ 	.word	0x00000000
        /*00e0*/ 	.short	0x0006
        /*00e2*/ 	.short	0x0028
        /*00e4*/ 	.byte	0x00, 0xf0, 0x21, 0x00


	//----- nvinfo : EIATTR_KPARAM_INFO
	.align		4
.L_13781:
        /*00e8*/ 	.byte	0x04, 0x17
        /*00ea*/ 	.short	(.L_13783 - .L_13782)
.L_13782:
        /*00ec*/ 	.word	0x00000000
        /*00f0*/ 	.short	0x0005
        /*00f2*/ 	.short	0x0024
        /*00f4*/ 	.byte	0x00, 0xf0, 0x11, 0x00


	//----- nvinfo : EIATTR_KPARAM_INFO
	.align		4
.L_13783:
        /*00f8*/ 	.byte	0x04, 0x17
        /*00fa*/ 	.short	(.L_13785 - .L_13784)
.L_13784:
        /*00fc*/ 	.word	0x00000000
        /*0100*/ 	.short	0x0004
        /*0102*/ 	.short	0x0020
        /*0104*/ 	.byte	0x00, 0xf0, 0x11, 0x00


	//----- nvinfo : EIATTR_KPARAM_INFO
	.align		4
.L_13785:
        /*0108*/ 	.byte	0x04, 0x17
        /*010a*/ 	.short	(.L_13787 - .L_13786)
.L_13786:
        /*010c*/ 	.word	0x00000000
        /*0110*/ 	.short	0x0003
        /*0112*/ 	.short	0x0018
        /*0114*/ 	.byte	0x00, 0xf0, 0x21, 0x00


	//----- nvinfo : EIATTR_KPARAM_INFO
	.align		4
.L_13787:
        /*0118*/ 	.byte	0x04, 0x17
        /*011a*/ 	.short	(.L_13789 - .L_13788)
.L_13788:
        /*011c*/ 	.word	0x00000000
        /*0120*/ 	.short	0x0002
        /*0122*/ 	.short	0x0010
        /*0124*/ 	.byte	0x00, 0xf0, 0x21, 0x00


	//----- nvinfo : EIATTR_KPARAM_INFO
	.align		4
.L_13789:
        /*0128*/ 	.byte	0x04, 0x17
        /*012a*/ 	.short	(.L_13791 - .L_13790)
.L_13790:
        /*012c*/ 	.word	0x00000000
        /*0130*/ 	.short	0x0001
        /*0132*/ 	.short	0x0008
        /*0134*/ 	.byte	0x00, 0xf0, 0x21, 0x00


	//----- nvinfo : EIATTR_KPARAM_INFO
	.align		4
.L_13791:
        /*0138*/ 	.byte	0x04, 0x17
        /*013a*/ 	.short	(.L_13793 - .L_13792)
.L_13792:
        /*013c*/ 	.word	0x00000000
        /*0140*/ 	.short	0x0000
        /*0142*/ 	.short	0x0000
        /*0144*/ 	.byte	0x00, 0xf0, 0x21, 0x00


	//----- nvinfo : EIATTR_SPARSE_MMA_MASK
	.align		4
.L_13793:
        /*0148*/ 	.byte	0x03, 0x50
        /*014a*/ 	.short	0x0000


	//----- nvinfo : EIATTR_MAXREG_COUNT
	.align		4
        /*014c*/ 	.byte	0x03, 0x1b
        /*014e*/ 	.short	0x00ff


	//----- nvinfo : EIATTR_NUM_BARRIERS
	.align		4
        /*0150*/ 	.byte	0x02, 0x4c
        /*0152*/ 	.byte	0x01
	.zero		1


	//----- nvinfo : EIATTR_EXTERNS
	.align		4
        /*0154*/ 	.byte	0x04, 0x0f
        /*0156*/ 	.short	(.L_13795 - .L_13794)


	//   ....[0]....
	.align		4
.L_13794:
        /*0158*/ 	.word	index@(__assertfail)


	//----- nvinfo : EIATTR_MERCURY_ISA_VERSION
	.align		4
.L_13795:
        /*015c*/ 	.byte	0x03, 0x5f
        /*015e*/ 	.short	0x0101


	//----- nvinfo : EIATTR_COOP_GROUP_MASK_REGIDS
	.align		4
        /*0160*/ 	.byte	0x04, 0x29
        /*0162*/ 	.short	(.L_13797 - .L_13796)


	//   ....[0]....
.L_13796:
        /*0164*/ 	.word	0xffffffff


	//   ....[1]....
        /*0168*/ 	.word	0xffffffff


	//   ....[2]....
        /*016c*/ 	.word	0xffffffff


	//   ....[3]....
        /*0170*/ 	.word	0xffffffff


	//   ....[4]....
        /*0174*/ 	.word	0xffffffff


	//   ....[5]....
        /*0178*/ 	.word	0xffffffff


	//   ....[6]....
        /*017c*/ 	.word	0xffffffff


	//   ....[7]....
        /*0180*/ 	.word	0xffffffff


	//   ....[8]....
        /*0184*/ 	.word	0xffffffff


	//   ....[9]....
        /*0188*/ 	.word	0xffffffff


	//   ....[10]....
        /*018c*/ 	.word	0xffffffff


	//   ....[11]....
        /*0190*/ 	.word	0xffffffff


	//   ....[12]....
        /*0194*/ 	.word	0xffffffff


	//   ....[13]....
        /*0198*/ 	.word	0xffffffff


	//   ....[14]....
        /*019c*/ 	.word	0xffffffff


	//   ....[15]....
        /*01a0*/ 	.word	0x0500000f


	//   ....[16]....
        /*01a4*/ 	.word	0x0500000f


	//   ....[17]....
        /*01a8*/ 	.word	0x0500000f


	//   ....[18]....
        /*01ac*/ 	.word	0x0500000f


	//----- nvinfo : EIATTR_COOP_GROUP_INSTR_OFFSETS
	.align		4
.L_13797:
        /*01b0*/ 	.byte	0x04, 0x28
        /*01b2*/ 	.short	(.L_13799 - .L_13798)


	//   ....[0]....
.L_13798:
        /*01b4*/ 	.word	0x000006b0


	//   ....[1]....
        /*01b8*/ 	.word	0x000006e0


	//   ....[2]....
        /*01bc*/ 	.word	0x00000700


	//   ....[3]....
        /*01c0*/ 	.word	0x00000720


	//   ....[4]....
        /*01c4*/ 	.word	0x00000870


	//   ....[5]....
        /*01c8*/ 	.word	0x00000890


	//   ....[6]....
        /*01cc*/ 	.word	0x000008b0


	//   ....[7]....
        /*01d0*/ 	.word	0x000016f0


	//   ....[8]....
        /*01d4*/ 	.word	0x00001780


	//   ....[9]....
        /*01d8*/ 	.word	0x000017d0


	//   ....[10]....
        /*01dc*/ 	.word	0x00001830


	//   ....[11]....
        /*01e0*/ 	.word	0x00001860


	//   ....[12]....
        /*01e4*/ 	.word	0x000018b0


	//   ....[13]....
        /*01e8*/ 	.word	0x000018d0


	//   ....[14]....
        /*01ec*/ 	.word	0x000018f0


	//   ....[15]....
        /*01f0*/ 	.word	0x00002a60


	//   ....[16]....
        /*01f4*/ 	.word	0x00002ac0


	//   ....[17]....
        /*01f8*/ 	.word	0x00002b20


	//   ....[18]....
        /*01fc*/ 	.word	0x00002b80


	//----- nvinfo : EIATTR_SYSCALL_OFFSETS
	.align		4
.L_13799:
        /*0200*/ 	.byte	0x04, 0x46
        /*0202*/ 	.short	(.L_13801 - .L_13800)


	//   ....[0]....
.L_13800:
        /*0204*/ 	.word	0x000029f0


	//----- nvinfo : EIATTR_EXIT_INSTR_OFFSETS
	.align		4
.L_13801:
        /*0208*/ 	.byte	0x04, 0x1c
        /*020a*/ 	.short	(.L_13803 - .L_13802)


	//   ....[0]....
.L_13802:
        /*020c*/ 	.word	0x000025d0


	//   ....[1]....
        /*0210*/ 	.word	0x000026b0


	//   ....[2]....
        /*0214*/ 	.word	0x000028f0


	//   ....[3]....
        /*0218*/ 	.word	0x00002a00


	//----- nvinfo : EIATTR_CRS_STACK_SIZE
	.align		4
.L_13803:
        /*021c*/ 	.byte	0x04, 0x1e
        /*021e*/ 	.short	(.L_13805 - .L_13804)
.L_13804:
        /*0220*/ 	.word	0x00000000


	//----- nvinfo : EIATTR_CBANK_PARAM_SIZE
	.align		4
.L_13805:
        /*0224*/ 	.byte	0x03, 0x19
        /*0226*/ 	.short	0x007c


	//----- nvinfo : EIATTR_PARAM_CBANK
	.align		4
        /*0228*/ 	.byte	0x04, 0x0a
        /*022a*/ 	.short	(.L_13807 - .L_13806)
	.align		4
.L_13806:
        /*022c*/ 	.word	index@(.nv.constant0._ZN4vllm25paged_attention_v1_kernelI13__nv_bfloat16hLi80ELi16ELi128ELNS_18Fp8KVCacheDataTypeE1ELb0EEEvPT_PKS3_PKT0_S9_ifPKiSB_iPKfiiiSD_SD_iiiii)
        /*0230*/ 	.short	0x0210
        /*0232*/ 	.short	0x007c


	//----- nvinfo : EIATTR_SW_WAR
	.align		4
.L_13807:
        /*0234*/ 	.byte	0x04, 0x36
        /*0236*/ 	.short	(.L_13809 - .L_13808)
.L_13808:
        /*0238*/ 	.word	0x00000008
.L_13809:


//--------------------- .nv.info._ZN4vllm25paged_attention_v1_kernelI13__nv_bfloat16hLi64ELi16ELi128ELNS_18Fp8KVCacheDataTypeE1ELb0EEEvPT_PKS3_PKT0_S9_ifPKiSB_iPKfiiiSD_SD_iiiii --------------------------
	.section	.nv.info._ZN4vllm25paged_attention_v1_kernelI13__nv_bfloat16hLi64ELi16ELi128ELNS_18Fp8KVCacheDataTypeE1ELb0EEEvPT_PKS3_PKT0_S9_ifPKiSB_iPKfiiiSD_SD_iiiii,"",@"SHT_CUDA_INFO"
	.sectionflags	@""
	.align	4


	//----- nvinfo : EIATTR_CUDA_API_VERSION
	.align		4
        /*0000*/ 	.byte	0x04, 0x37
        /*0002*/ 	.short	(.L_13811 - .L_13810)
.L_13810:
        /*0004*/ 	.word	0x00000082


	//----- nvinfo : EIATTR_KPARAM_INFO
	.align		4
.L_13811:
        /*0008*/ 	.byte	0x04, 0x17
        /*000a*/ 	.short	(.L_13813 - .L_13812)
.L_13812:
        /*000c*/ 	.word	0x00000000
        /*0010*/ 	.short	0x0013
        /*0012*/ 	.short	0x0078
        /*0014*/ 	.byte	0x00, 0xf0, 0x11, 0x00


	//----- nvinfo : EIATTR_KPARAM_INFO
	.align		4
.L_13813:
        /*0018*/ 	.byte	0x04, 0x17
        /*001a*/ 	.short	(.L_13815 - .L_13814)
.L_13814:
        /*001c*/ 	.word	0x00000000
        /*0020*/ 	.short	0x0012
        /*0022*/ 	.short	0x0074
        /*0024*/ 	.byte	0x00, 0xf0, 0x11, 0x00


	//----- nvinfo : EIATTR_KPARAM_INFO
	.align		4
.L_13815:
        /*0028*/ 	.byte	0x04, 0x17
        /*002a*/ 	.short	(.L_13817 - .L_13816)
.L_13816:
        /*002c*/ 	.word	0x00000000
        /*0030*/ 	.short	0x0011
        /*0032*/ 	.short	0x0070
        /*0034*/ 	.byte	0x00, 0xf0, 0x11, 0x00


	//----- nvinfo : EIATTR_KPARAM_INFO
	.align		4
.L_13817:
        /*0038*/ 	.byte	0x04, 0x17
        /*003a*/ 	.short	(.L_13819 - .L_13818)
.L_13818:
        /*003c*/ 	.word	0x00000000
        /*0040*/ 	.short	0x0010
        /*0042*/ 	.short	0x006c
        /*0044*/ 	.byte	0x00, 0xf0, 0x11, 0x00


	//----- nvinfo : EIATTR_KPARAM_INFO
	.align		4
.L_13819:
        /*0048*/ 	.byte	0x04, 0x17
        /*004a*/ 	.short	(.L_13821 - .L_13820)
.L_13820:
        /*004c*/ 	.word	0x00000000
        /*0050*/ 	.short	0x000f
        /*0052*/ 	.short	0x0068
        /*0054*/ 	.byte	0x00, 0xf0, 0x11, 0x00


	//----- nvinfo : EIATTR_KPARAM_INFO
	.align		4
.L_13821:
        /*0058*/ 	.byte	0x04, 0x17
        /*005a*/ 	.short	(.L_13823 - .L_13822)
.L_13822:
        /*005c*/ 	.word	0x00000000
        /*0060*/ 	.short	0x000e
        /*0062*/ 	.short	0x0060
        /*0064*/ 	.byte	0x00, 0xf0, 0x21, 0x00


	//----- nvinfo : EIATTR_KPARAM_INFO
	.align		4
.L_13823:
        /*0068*/ 	.byte	0x04, 0x17
        /*006a*/ 	.short	(.L_13825 - .L_13824)
.L_13824:
        /*006c*/ 	.word	0x00000000
        /*0070*/ 	.short	0x000d
        /*0072*/ 	.short	0x0058
        /*0074*/ 	.byte	0x00, 0xf0, 0x21, 0x00


	//----- nvinfo : EIATTR_KPARAM_INFO
	.align		4
.L_13825:
        /*0078*/ 	.byte	0x04, 0x17
        /*007a*/ 	.short	(.L_13827 - .L_13826)
.L_13826:
        /*007c*/ 	.word	0x00000000
        /*0080*/ 	.short	0x000c
        /*0082*/ 	.short	0x0050
        /*0084*/ 	.byte	0x00, 0xf0, 0x11, 0x00


	//----- nvinfo : EIATTR_KPARAM_INFO
	.align		4
.L_13827:
        /*0088*/ 	.byte	0x04, 0x17
        /*008a*/ 	.short	(.L_13829 - .L_13828)
.L_13828:
        /*008c*/ 	.word	0x00000000
        /*0090*/ 	.short	0x000b
        /*0092*/ 	.short	0x004c
        /*0094*/ 	.byte	0x00, 0xf0, 0x11, 0x00


	//----- nvinfo : EIATTR_KPARAM_INFO
	.align		4
.L_13829:
        /*0098*/ 	.byte	0x04, 0x17
        /*009a*/ 	.short	(.L_13831 - .L_13830)
.L_13830:
        /*009c*/ 	.word	0x00000000
        /*00a0*/ 	.short	0x000a
        /*00a2*/ 	.short	0x0048
        /*00a4*/ 	.byte	0x00, 0xf0, 0x11, 0x00


	//----- nvinfo : EIATTR_KPARAM_INFO
	.align		4
.L_13831:
        /*00a8*/ 	.byte	0x04, 0x17
        /*00aa*/ 	.short	(.L_13833 - .L_13832)
.L_13832:
        /*00ac*/ 	.word	0x00000000
        /*00b0*/ 	.short	0x0009
        /*00b2*/ 	.short	0x0040
        /*00b4*/ 	.byte	0x00, 0xf0, 0x21, 0x00


	//----- nvinfo : EIATTR_KPARAM_INFO
	.align		4
.L_13833:
        /*00b8*/ 	.byte	0x04, 0x17
        /*00ba*/ 	.short	(.L_13835 - .L_13834)
.L_13834:
        /*00bc*/ 	.word	0x00000000
        /*00c0*/ 	.short	0x0008
        /*00c2*/ 	.short	0x0038
        /*00c4*/ 	.byte	0x00, 0xf0, 0x11, 0x00


	//----- nvinfo : EIATTR_KPARAM_INFO
	.align		4
.L_13835:
        /*00c8*/ 	.byte	0x04, 0x17
        /*00ca*/ 	.short	(.L_13837 - .L_13836)
.L_13836:
        /*00cc*/ 	.word	0x00000000
        /*00d0*/ 	.short	0x0007
        /*00d2*/ 	.short	0x0030
        /*00d4*/ 	.byte	0x00, 0xf0, 0x21, 0x00


	//----- nvinfo : EIATTR_KPARAM_INFO
	.align		4
.L_13837:
        /*00d8*/ 	.byte	0x04, 0x17
        /*00da*/ 	.short	(.L_13839 - .L_13838)
.L_13838:
        /*00dc*/ 	.word	0x00000000
        /*00e0*/ 	.short	0x0006
        /*00e2*/ 	.short	0x0028
        /*00e4*/ 	.byte	0x00, 0xf0, 0x21, 0x00


	//----- nvinfo : EIATTR_KPARAM_INFO
	.align		4
.L_13839:
        /*00e8*/ 	.byte	0x04, 0x17
        /*00ea*/ 	.short	(.L_13841 - .L_13840)
.L_13840:
        /*00ec*/ 	.word	0x00000000
        /*00f0*/ 	.short	0x0005
        /*00f2*/ 	.short	0x0024
        /*00f4*/ 	.byte	0x00, 0xf0, 0x11, 0x00


	//----- nvinfo : EIATTR_KPARAM_INFO
	.align		4
.L_13841:
        /*00f8*/ 	.byte	0x04, 0x17
        /*00fa*/ 	.short	(.L_13843 - .L_13842)
.L_13842:
        /*00fc*/ 	.word	0x00000000
        /*0100*/ 	.short	0x0004
        /*0102*/ 	.short	0x0020
        /*0104*/ 	.byte	0x00, 0xf0, 0x11, 0x00


	//----- nvinfo : EIATTR_KPARAM_INFO
	.align		4
.L_13843:
        /*0108*/ 	.byte	0x04, 0x17
        /*010a*/ 	.short	(.L_13845 - .L_13844)
.L_13844:
        /*010c*/ 	.word	0x00000000
        /*0110*/ 	.short	0x0003
        /*0112*/ 	.short	0x0018
        /*0114*/ 	.byte	0x00, 0xf0, 0x21, 0x00


	//----- nvinfo : EIATTR_KPARAM_INFO
	.align		4
.L_13845:
        /*0118*/ 	.byte	0x04, 0x17
        /*011a*/ 	.short	(.L_13847 - .L_13846)
.L_13846:
        /*011c*/ 	.word	0x00000000
        /*0120*/ 	.short	0x0002
        /*0122*/ 	.short	0x0010
        /*0124*/ 	.byte	0x00, 0xf0, 0x21, 0x00


	//----- nvinfo : EIATTR_KPARAM_INFO
	.align		4
.L_13847:
        /*0128*/ 	.byte	0x04, 0x17
        /*012a*/ 	.short	(.L_13849 - .L_13848)
.L_13848:
        /*012c*/ 	.word	0x00000000
        /*0130*/ 	.short	0x0001
        /*0132*/ 	.short	0x0008
        /*0134*/ 	.byte	0x00, 0xf0, 0x21, 0x00


	//----- nvinfo : EIATTR_KPARAM_INFO
	.align		4
.L_13849:
        /*0138*/ 	.byte	0x04, 0x17
        /*013a*/ 	.short	(.L_13851 - .L_13850)
.L_13850:
        /*013c*/ 	.word	0x00000000
        /*0140*/ 	.short	0x0000
        /*0142*/ 	.short	0x0000
        /*0144*/ 	.byte	0x00, 0xf0, 0x21, 0x00


	//----- nvinfo : EIATTR_SPARSE_MMA_MASK
	.align		4
.L_13851:
        /*0148*/ 	.byte	0x03, 0x50
        /*014a*/ 	.short	0x0000


	//----- nvinfo : EIATTR_MAXREG_COUNT
	.align		4
        /*014c*/ 	.byte	0x03, 0x1b
        /*014e*/ 	.short	0x00ff


	//----- nvinfo : EIATTR_NUM_BARRIERS
	.align		4
        /*0150*/ 	.byte	0x02, 0x4c
        /*0152*/ 	.byte	0x01
	.zero		1


	//----- nvinfo : EIATTR_EXTERNS
	.align		4
        /*0154*/ 	.byte	0x04, 0x0f
        /*0156*/ 	.short	(.L_13853 - .L_13852)


	//   ....[0]....
	.align		4
.L_13852:
        /*0158*/ 	.word	index@(__assertfail)


	//----- nvinfo : EIATTR_MERCURY_ISA_VERSION
	.align		4
.L_13853:
        /*015c*/ 	.byte	0x03, 0x5f
        /*015e*/ 	.short	0x0101


	//----- nvinfo : EIATTR_COOP_GROUP_MASK_REGIDS
	.align		4
        /*0160*/ 	.byte	0x04, 0x29
        /*0162*/ 	.short	(.L_13855 - .L_13854)


	//   ....[0]....
.L_13854:
        /*0164*/ 	.word	0xffffffff


	//   ....[1]....
        /*0168*/ 	.word	0xffffffff


	//   ....[2]....
        /*016c*/ 	.word	0xffffffff


	//   ....[3]....
        /*0170*/ 	.word	0xffffffff


	//   ....[4]....
        /*0174*/ 	.word	0xffffffff


	//   ....[5]....
        /*0178*/ 	.word	0xffffffff


	//   ....[6]....
        /*017c*/ 	.word	0xffffffff


	//   ....[7]....
        /*0180*/ 	.word	0xffffffff


	//   ....[8]....
        /*0184*/ 	.word	0xffffffff


	//   ....[9]....
        /*0188*/ 	.word	0xffffffff


	//   ....[10]....
        /*018c*/ 	.word	0xffffffff


	//   ....[11]....
        /*0190*/ 	.word	0xffffffff


	//   ....[12]....
        /*0194*/ 	.word	0xffffffff


	//   ....[13]....
        /*0198*/ 	.word	0xffffffff


	//   ....[14]....
        /*019c*/ 	.word	0xffffffff


	//   ....[15]....
        /*01a0*/ 	.word	0x0500000f


	//   ....[16]....
        /*01a4*/ 	.word	0x0500000f


	//   ....[17]....
        /*01a8*/ 	.word	0x0500000f


	//   ....[18]....
        /*01ac*/ 	.word	0x0500000f


	//----- nvinfo : EIATTR_COOP_GROUP_INSTR_OFFSETS
	.align		4
.L_13855:
        /*01b0*/ 	.byte	0x04, 0x28
        /*01b2*/ 	.short	(.L_13857 - .L_13856)


	//   ....[0]....
.L_13856:
        /*01b4*/ 	.word	0x000006d0


	//   ....[1]....
        /*01b8*/ 	.word	0x00000700


	//   ....[2]....
        /*01bc*/ 	.word	0x00000720


	//   ....[3]....
        /*01c0*/ 	.word	0x00000740


	//   ....[4]....
        /*01c4*/ 	.word	0x00000890


	//   ....[5]....
        /*01c8*/ 	.word	0x000008b0


	//   ....[6]....
        /*01cc*/ 	.word	0x000008d0


	//   ....[7]....
        /*01d0*/ 	.word	0x00001710


	//   ....[8]....
        /*01d4*/ 	.word	0x000017a0


	//   ....[9]....
        /*01d8*/ 	.word	0x000017f0


	//   ....[10]....
        /*01dc*/ 	.word	0x00001850


	//   ....[11]....
        /*01e0*/ 	.word	0x00001880


	//   ....[12]....
        /*01e4*/ 	.word	0x000018d0


	//   ....[13]....
        /*01e8*/ 	.word	0x000018f0


	//   ....[14]....
        /*01ec*/ 	.word	0x00001910


	//   ....[15]....
        /*01f0*/ 	.word	0x00002980


	//   ....[16]....
        /*01f4*/ 	.word	0x000029e0


	//   ....[17]....
        /*01f8*/ 	.word	0x00002a40


	//   ....[18]....
        /*01fc*/ 	.word	0x00002aa0


	//----- nvinfo : EIATTR_SYSCALL_OFFSETS
	.align		4
.L_13857:
        /*0200*/ 	.byte	0x04, 0x46
        /*0202*/ 	.short	(.L_13859 - .L_13858)


	//   ....[0]....
.L_13858:
        /*0204*/ 	.word	0x00002910


	//----- nvinfo : EIATTR_EXIT_INSTR_OFFSETS
	.align		4
.L_13859:
        /*0208*/ 	.byte	0x04, 0x1c
        /*020a*/ 	.short	(.L_13861 - .L_13860)


	//   ....[0]....
.L_13860:
        /*020c*/ 	.word	0x00002550


	//   ....[1]....
        /*0210*/ 	.word	0x00002640


	//   ....[2]....
        /*0214*/ 	.word	0x00002810


	//   ....[3]....
        /*0218*/ 	.word	0x00002920


	//----- nvinfo : EIATTR_CRS_STACK_SIZE
	.align		4
.L_13861:
        /*021c*/ 	.byte	0x04, 0x1e
        /*021e*/ 	.short	(.L_13863 - .L_13862)
.L_13862:
        /*0220*/ 	.word	0x00000000


	//----- nvinfo : EIATTR_CBANK_PARAM_SIZE
	.align		4
.L_13863:
        /*0224*/ 	.byte	0x03, 0x19
        /*0226*/ 	.short	0x007c


	//----- nvinfo : EIATTR_PARAM_CBANK
	.align		4
        /*0228*/ 	.byte	0x04, 0x0a
        /*022a*/ 	.short	(.L_13865 - .L_13864)
	.align		4
.L_13864:
        /*022c*/ 	.word	index@(.nv.constant0._ZN4vllm25paged_attention_v1_kernelI13__nv_bfloat16hLi64ELi16ELi128ELNS_18Fp8KVCacheDataTypeE1ELb0EEEvPT_PKS3_PKT0_S9_ifPKiSB_iPKfiiiSD_SD_iiiii)
        /*0230*/ 	.short	0x0210
        /*0232*/ 	.short	0x007c


	//----- nvinfo : EIATTR_SW_WAR
	.align		4
.L_13865:
        /*0234*/ 	.byte	0x04, 0x36
        /*0236*/ 	.short	(.L_13867 - .L_13866)
.L_13866:
        /*0238*/ 	.word	0x00000008
.L_13867:


//--------------------- .nv.info._ZN4vllm25paged_attention_v1_kernelI13__nv_bfloat16hLi32ELi16ELi128ELNS_18Fp8KVCacheDataTypeE1ELb0EEEvPT_PKS3_PKT0_S9_ifPKiSB_iPKfiiiSD_SD_iiiii --------------------------
	.section	.nv.info._ZN4vllm25paged_attention_v1_kernelI13__nv_bfloat16hLi32ELi16ELi128ELNS_18Fp8KVCacheDataTypeE1ELb0EEEvPT_PKS3_PKT0_S9_ifPKiSB_iPKfiiiSD_SD_iiiii,"",@"SHT_CUDA_INFO"
	.sectionflags	@""
	.align	4


	//----- nvinfo : EIATTR_CUDA_API_VERSION
	.align		4
        /*0000*/ 	.byte	0x04, 0x37
        /*0002*/ 	.short	(.L_13869 - .L_13868)
.L_13868:
        /*0004*/ 	.word	0x00000082


	//----- nvinfo : EIATTR_KPARAM_INFO
	.align		4
.L_13869:
        /*0008*/ 	.byte	0x04, 0x17
        /*000a*/ 	.short	(.L_13871 - .L_13870)
.L_13870:
        /*000c*/ 	.word	0x00000000
        /*0010*/ 	.short	0x0013
        /*0012*/ 	.short	0x0078
        /*0014*/ 	.byte	0x00, 0xf0, 0x11, 0x00


	//----- nvinfo : EIATTR_KPARAM_INFO
	.align		4
.L_13871:
        /*0018*/ 	.byte	0x04, 0x17
        /*001a*/ 	.short	(.L_13873 - .L_13872)
.L_13872:
        /*001c*/ 	.word	0x00000000
        /*0020*/ 	.short	0x0012
        /*0022*/ 	.short	0x0074
        /*0024*/ 	.byte	0x00, 0xf0, 0x11, 0x00


	//----- nvinfo : EIATTR_KPARAM_INFO
	.align		4
.L_13873:
        /*0028*/ 	.byte	0x04, 0x17
        /*002a*/ 	.short	(.L_13875 - .L_13874)
.L_13874:
        /*002c*/ 	.word	0x00000000
        /*0030*/ 	.short	0x0011
        /*0032*/ 	.short	0x0070
        /*0034*/ 	.byte	0x00, 0xf0, 0x11, 0x00


	//----- nvinfo : EIATTR_KPARAM_INFO
	.align		4
.L_13875:
        /*0038*/ 	.byte	0x04, 0x17
        /*003a*/ 	.short	(.L_13877 - .L_13876)
.L_13876:
        /*003c*/ 	.word	0x00000000
        /*0040*/ 	.short	0x0010
        /*0042*/ 	.short	0x006c
        /*0044*/ 	.byte	0x00, 0xf0, 0x11, 0x00


	//----- nvinfo : EIATTR_KPARAM_INFO
	.align		4
.L_13877:
        /*0048*/ 	.byte	0x04, 0x17
        /*004a*/ 	.short	(.L_13879 - .L_13878)
.L_13878:
        /*004c*/ 	.word	0x00000000
        /*0050*/ 	.short	0x000f
        /*0052*/ 	.short	0x0068
        /*0054*/ 	.byte	0x00, 0xf0, 0x11, 0x00


	//----- nvinfo : EIATTR_KPARAM_INFO
	.align		4
.L_13879:
        /*0058*/ 	.byte	0x04, 0x17
        /*005a*/ 	.short	(.L_13881 - .L_13880)
.L_13880:
        /*005c*/ 	.word	0x00000000
        /*0060*/ 	.short	0x000e
        /*0062*/ 	.short	0x0060
        /*0064*/ 	.byte	0x00, 0xf0, 0x21, 0x00


	//----- nvinfo : EIATTR_KPARAM_INFO
	.align		4
.L_13881:
        /*0068*/ 	.byte	0x04, 0x17
        /*006a*/ 	.short	(.L_13883 - .L_13882)
.L_13882:
        /*006c*/ 	.word	0x00000000
        /*0070*/ 	.short	0x000d
        /*0072*/ 	.short	0x0058
        /*0074*/ 	.byte	0x00, 0xf0, 0x21, 0x00


	//----- nvinfo : EIATTR_KPARAM_INFO
	.align		4
.L_13883:
        /*0078*/ 	.byte	0x04, 0x17
        /*007a*/ 	.short	(.L_13885 - .L_13884)
.L_13884:
        /*007c*/ 	.word	0x00000000
        /*0080*/ 	.short	0x000c
        /*0082*/ 	.short	0x0050
        /*0084*/ 	.byte	0x00, 0xf0, 0x11, 0x00


	//----- nvinfo : EIATTR_KPARAM_INFO
	.align		4
.L_13885:
        /*0088*/ 	.byte	0x04, 0x17
        /*008a*/ 	.short	(.L_13887 - .L_13886)
.L_13886:
        /*008c*/ 	.word	0x00000000
        /*0090*/ 	.short	0x000b
        /*0092*/ 	.short	0x004c
        /*0094*/ 	.byte	0x00, 0xf0, 0x11, 0x00


	//----- nvinfo : EIATTR_KPARAM_INFO
	.align		4
.L_13887:
        /*0098*/ 	.byte	0x04, 0x17
        /*009a*/ 	.short	(.L_13889 - .L_13888)
.L_13888:
        /*009c*/ 	.word	0x00000000
        /*00a0*/ 	.short	0x000a
        /*00a2*/ 	.short	0x0048
        /*00a4*/ 	.byte	0x00, 0xf0, 0x11, 0x00


	//----- nvinfo : EIATTR_KPARAM_INFO
	.align		4
.L_13889:
        /*00a8*/ 	.byte	0x04, 0x17
        /*00aa*/ 	.short	(.L_13891 - .L_13890)
.L_13890:
        /*00ac*/ 	.word	0x00000000
        /*00b0*/ 	.short	0x0009
        /*00b2*/ 	.short	0x0040
        /*00b4*/ 	.byte	0x00, 0xf0, 0x21, 0x00


	//----- nvinfo : EIATTR_KPARAM_INFO
	.align		4
.L_13891:
        /*00b8*/ 	.byte	0x04, 0x17
        /*00ba*/ 	.short	(.L_13893 - .L_13892)
.L_13892:
        /*00bc*/ 	.word	0x00000000
        /*00c0*/ 	.short	0x0008
        /*00c2*/ 	.short	0x0038
        /*00c4*/ 	.byte	0x00, 0xf0, 0x11, 0x00


	//----- nvinfo : EIATTR_KPARAM_INFO
	.align		4
.L_13893:
        /*00c8*/ 	.byte	0x04, 0x17
        /*00ca*/ 	.short	(.L_13895 - .L_13894)
.L_13894:
        /*00cc*/ 	.word	0x00000000
        /*00d0*/ 	.short	0x0007
        /*00d2*/ 	.short	0x0030
        /*00d4*/ 	.byte	0x00, 0xf0, 0x21, 0x00


	//----- nvinfo : EIATTR_KPARAM_INFO
	.align		4
.L_13895:
        /*00d8*/ 	.byte	0x04, 0x17
        /*00da*/ 	.short	(.L_13897 - .L_13896)
.L_13896:
        /*00dc*/ 	.word	0x00000000
        /*00e0*/ 	.short	0x0006
        /*00e2*/ 	.short	0x0028
        /*00e4*/ 	.byte	0x00, 0xf0, 0x21, 0x00


	//----- nvinfo : EIATTR_KPARAM_INFO
	.align		4
.L_13897:
        /*00e8*/ 	.byte	0x04, 0x17
        /*00ea*/ 	.short	(.L_13899 - .L_13898)
.L_13898:
        /*00ec*/ 	.word	0x00000000
        /*00f0*/ 	.short	0x0005
        /*00f2*/ 	.short	0x0024
        /*00f4*/ 	.byte	0x00, 0xf0, 0x11, 0x00


	//----- nvinfo : EIATTR_KPARAM_INFO
	.align		4
.L_13899:
        /*00f8*/ 	.byte	0x04, 0x17
        /*00fa*/ 	.short	(.L_13901 - .L_13900)
.L_13900:
        /*00fc*/ 	.word	0x00000000
        /*0100*/ 	.short	0x0004
        /*0102*/ 	.short	0x0020
        /*0104*/ 	.byte	0x00, 0xf0, 0x11, 0x00


	//----- nvinfo : EIATTR_KPARAM_INFO
	.align		4
.L_13901:
        /*0108*/ 	.byte	0x04, 0x17
        /*010a*/ 	.short	(.L_13903 - .L_13902)
.L_13902:
        /*010c*/ 	.word	0x00000000
        /*0110*/ 	.short	0x0003
        /*0112*/ 	.short	0x0018
        /*0114*/ 	.byte	0x00, 0xf0, 0x21, 0x00


	//----- nvinfo : EIATTR_KPARAM_INFO
	.align		4
.L_13903:
        /*0118*/ 	.byte	0x04, 0x17
        /*011a*/ 	.short	(.L_13905 - .L_13904)
.L_13904:
        /*011c*/ 	.word	0x00000000
        /*0120*/ 	.short	0x0002
        /*0122*/ 	.short	0x0010
        /*0124*/ 	.byte	0x00, 0xf0, 0x21, 0x00


	//----- nvinfo : EIATTR_KPARAM_INFO
	.align		4
.L_13905:
        /*0128*/ 	.byte	0x04, 0x17
        /*012a*/ 	.short	(.L_13907 - .L_13906)
.L_13906:
        /*012c*/ 	.word	0x00000000
        /*0130*/ 	.short	0x0001
        /*0132*/ 	.short	0x0008
        /*0134*/ 	.byte	0x00, 0xf0, 0x21, 0x00


	//----- nvinfo : EIATTR_KPARAM_INFO
	.align		4
.L_13907:
        /*0138*/ 	.byte	0x04, 0x17
        /*013a*/ 	.short	(.L_13909 - .L_13908)
.L_13908:
        /*013c*/ 	.word	0x00000000
        /*0140*/ 	.short	0x0000
        /*0142*/ 	.short	0x0000
        /*0144*/ 	.byte	0x00, 0xf0, 0x21, 0x00


	//----- nvinfo : EIATTR_SPARSE_MMA_MASK
	.align		4
.L_13909:
        /*0148*/ 	.byte	0x03, 0x50
        /*014a*/ 	.short	0x0000


	//----- nvinfo : EIATTR_MAXREG_COUNT
	.align		4
        /*014c*/ 	.byte	0x03, 0x1b
        /*014e*/ 	.short	0x00ff


	//----- nvinfo : EIATTR_NUM_BARRIERS
	.align		4
        /*0150*/ 	.byte	0x02, 0x4c
        /*0152*/ 	.byte	0x01
	.zero		1


	//----- nvinfo : EIATTR_EXTERNS
	.align		4
        /*0154*/ 	.byte	0x04, 0x0f
        /*0156*/ 	.short	(.L_13911 - .L_13910)


	//   ....[0]....
	.align		4
.L_13910:
        /*0158*/ 	.word	index@(__assertfail)


	//----- nvinfo : EIATTR_MERCURY_ISA_VERSION
	.align		4
.L_13911:
        /*015c*/ 	.byte	0x03, 0x5f
        /*015e*/ 	.short	0x0101


	//----- nvinfo : EIATTR_COOP_GROUP_MASK_REGIDS
	.align		4
        /*0160*/ 	.byte	0x04, 0x29
        /*0162*/ 	.short	(.L_13913 - .L_13912)


	//   ....[0]....
.L_13912:
        /*0164*/ 	.word	0xffffffff


	//   ....[1]....
        /*0168*/ 	.word	0xffffffff


	//   ....[2]....
        /*016c*/ 	.word	0xffffffff


	//   ....[3]....
        /*0170*/ 	.word	0xffffffff


	//   ....[4]....
        /*0174*/ 	.word	0xffffffff


	//   ....[5]....
        /*0178*/ 	.word	0xffffffff


	//   ....[6]....
        /*017c*/ 	.word	0xffffffff


	//   ....[7]....
        /*0180*/ 	.word	0xffffffff


	//   ....[8]....
        /*0184*/ 	.word	0xffffffff


	//   ....[9]....
        /*0188*/ 	.word	0xffffffff


	//   ....[10]....
        /*018c*/ 	.word	0xffffffff


	//   ....[11]....
        /*0190*/ 	.word	0xffffffff


	//   ....[12]....
        /*0194*/ 	.word	0xffffffff


	//   ....[13]....
        /*0198*/ 	.word	0xffffffff


	//   ....[14]....
        /*019c*/ 	.word	0xffffffff


	//   ....[15]....
        /*01a0*/ 	.word	0x0500000f


	//   ....[16]....
        /*01a4*/ 	.word	0x0500000f


	//   ....[17]....
        /*01a8*/ 	.word	0x0500000f


	//   ....[18]....
        /*01ac*/ 	.word	0x0500000f


	//----- nvinfo : EIATTR_COOP_GROUP_INSTR_OFFSETS
	.align		4
.L_13913:
        /*01b0*/ 	.byte	0x04, 0x28
        /*01b2*/ 	.short	(.L_13915 - .L_13914)


	//   ....[0]....
.L_13914:
        /*01b4*/ 	.word	0x000006d0


	//   ....[1]....
        /*01b8*/ 	.word	0x00000700


	//   ....[2]....
        /*01bc*/ 	.word	0x00000720


	//   ....[3]....
        /*01c0*/ 	.word	0x00000740


	//   ....[4]....
        /*01c4*/ 	.word	0x00000890


	//   ....[5]....
        /*01c8*/ 	.word	0x000008b0


	//   ....[6]....
        /*01cc*/ 	.word	0x000008d0


	//   ....[7]....
        /*01d0*/ 	.word	0x00001710


	//   ....[8]....
        /*01d4*/ 	.word	0x000017a0


	//   ....[9]....
        /*01d8*/ 	.word	0x000017f0


	//   ....[10]....
        /*01dc*/ 	.word	0x00001850


	//   ....[11]....
        /*01e0*/ 	.word	0x00001880


	//   ....[12]....
        /*01e4*/ 	.word	0x000018d0


	//   ....[13]....
        /*01e8*/ 	.word	0x000018f0


	//   ....[14]....
        /*01ec*/ 	.word	0x00001910


	//   ....[15]....
        /*01f0*/ 	.word	0x00002800


	//   ....[16]....
        /*01f4*/ 	.word	0x00002860


	//   ....[17]....
        /*01f8*/ 	.word	0x000028c0


	//   ....[18]....
        /*01fc*/ 	.word	0x00002920


	//----- nvinfo : EIATTR_SYSCALL_OFFSETS
	.align		4
.L_13915:
        /*0200*/ 	.byte	0x04, 0x46
        /*0202*/ 	.short	(.L_13917 - .L_13916)


	//   ....[0]....
.L_13916:
        /*0204*/ 	.word	0x00002790


	//----- nvinfo : EIATTR_EXIT_INSTR_OFFSETS
	.align		4
.L_13917:
        /*0208*/ 	.byte	0x04, 0x1c
        /*020a*/ 	.short	(.L_13919 - .L_13918)


	//   ....[0]....
.L_13918:
        /*020c*/ 	.word	0x000024b0


	//   ....[1]....
        /*0210*/ 	.word	0x000025a0


	//   ....[2]....
        /*0214*/ 	.word	0x00002690


	//   ....[3]....
        /*0218*/ 	.word	0x000027a0


	//----- nvinfo : EIATTR_CRS_STACK_SIZE
	.align		4
.L_13919:
        /*021c*/ 	.byte	0x04, 0x1e
        /*021e*/ 	.short	(.L_13921 - .L_13920)
.L_13920:
        /*0220*/ 	.word	0x00000000


	//----- nvinfo : EIATTR_CBANK_PARAM_SIZE
	.align		4
.L_13921:
        /*0224*/ 	.byte	0x03, 0x19
        /*0226*/ 	.short	0x007c


	//----- nvinfo : EIATTR_PARAM_CBANK
	.align		4
        /*0228*/ 	.byte	0x04, 0x0a
        /*022a*/ 	.short	(.L_13923 - .L_13922)
	.align		4
.L_13922:
        /*022c*/ 	.word	index@(.nv.constant0._ZN4vllm25paged_attention_v1_kernelI13__nv_bfloat16hLi32ELi16ELi128ELNS_18Fp8KVCacheDataTypeE1ELb0EEEvPT_PKS3_PKT0_S9_ifPKiSB_iPKfiiiSD_SD_iiiii)
        /*0230*/ 	.short	0x0210
        /*0232*/ 	.short	0x007c


	//----- nvinfo : EIATTR_SW_WAR
	.align		4
.L_13923:
        /*0234*/ 	.byte	0x04, 0x36
        /*0236*/ 	.short	(.L_13925 - .L_13924)
.L_13924:
        /*0238*/ 	.word	0x00000008
.L_13925:


//--------------------- .nv.info._ZN4vllm25paged_attention_v1_kernelI13__nv_bfloat16hLi256ELi16ELi128ELNS_18Fp8KVCacheDataTypeE1ELb1EEEvPT_PKS3_PKT0_S9_ifPKiSB_iPKfiiiSD_SD_iiiii --------------------------
	.section	.nv.info._ZN4vllm25paged_attention_v1_kernelI13__nv_bfloat16hLi256ELi16ELi128ELNS_18Fp8KVCacheDataTypeE1ELb1EEEvPT_PKS3_PKT0_S9_ifPKiSB_iPKfiiiSD_SD_iiiii,"",@"SHT_CUDA_INFO"
	.sectionflags	@""
	.align	4


	//----- nvinfo : EIATTR_CUDA_API_VERSION
	.align		4
        /*0000*/ 	.byte	0x04, 0x37
        /*0002*/ 	.short	(.L_13927 - .L_13926)
.L_13926:
        /*0004*/ 	.word	0x00000082


	//----- nvinfo : EIATTR_KPARAM_INFO
	.align		4
.L_13927:
        /*0008*/ 	.byte	0x04, 0x17
        /*000a*/ 	.short	(.L_13929 - .L_13928)
.L_13928:
        /*000c*/ 	.word	0x00000000
        /*0010*/ 	.short	0x0013
        /*0012*/ 	.short	0x0078
        /*0014*/ 	.byte	0x00, 0xf0, 0x11, 0x00


	//----- nvinfo : EIATTR_KPARAM_INFO
	.align		4
.L_13929:
        /*0018*/ 	.byte	0x04, 0x17
        /*001a*/ 	.short	(.L_13931 - .L_13930)
.L_13930:
        /*001c*/ 	.word	0x00000000
        /*0020*/ 	.short	0x0012
        /*0022*/ 	.short	0x0074
        /*0024*/ 	.byte	0x00, 0xf0, 0x11, 0x00


	//----- nvinfo : EIATTR_KPARAM_INFO
	.align		4
.L_13931:
        /*0028*/ 	.byte	0x04, 0x17
        /*002a*/ 	.short	(.L_13933 - .L_13932)
.L_13932:
        /*002c*/ 	.word	0x00000000
        /*0030*/ 	.short	0x0011
        /*0032*/ 	.short	0x0070
        /*0034*/ 	.byte	0x00, 0xf0, 0x11, 0x00


	//----- nvinfo : EIATTR_KPARAM_INFO
	.align		4
.L_13933:
        /*0038*/ 	.byte	0x04, 0x17
        /*003a*/ 	.short	(.L_13935 - .L_13934)
.L_13934:
        /*003c*/ 	.word	0x00000000
        /*0040*/ 	.short	0x0010
        /*0042*/ 	.short	0x006c
        /*0044*/ 	.byte	0x00, 0xf0, 0x11, 0x00


	//----- nvinfo : EIATTR_KPARAM_INFO
	.align		4
.L_13935:
        /*0048*/ 	.byte	0x04, 0x17
        /*004a*/ 	.short	(.L_13937 - .L_13936)
.L_13936:
        /*004c*/ 	.word	0x00000000
        /*0050*/ 	.short	0x000f
        /*0052*/ 	.short	0x0068
        /*0054*/ 	.byte	0x00, 0xf0, 0x11, 0x00


	//----- nvinfo : EIATTR_KPARAM_INFO
	.align		4
.L_13937:
        /*0058*/ 	.byte	0x04, 0x17
        /*005a*/ 	.short	(.L_13939 - .L_13938)
.L_13938:
        /*005c*/ 	.word	0x00000000
        /*0060*/ 	.short	0x000e
        /*0062*/ 	.short	0x0060
        /*0064*/ 	.byte	0x00, 0xf0, 0x21, 0x00


	//----- nvinfo : EIATTR_KPARAM_INFO
	.align		4
.L_13939:
        /*0068*/ 	.byte	0x04, 0x17
        /*006a*/ 	.short	(.L_13941 - .L_13940)
.L_13940:
        /*006c*/ 	.word	0x00000000
        /*0070*/ 	.short	0x000d
        /*0072*/ 	.short	0x0058
        /*0074*/ 	.byte	0x00, 0xf0, 0x21, 0x00


	//----- nvinfo : EIATTR_KPARAM_INFO
	.align		4
.L_13941:
        /*0078*/ 	.byte	0x04, 0x17
        /*007a*/ 	.short	(.L_13943 - .L_13942)
.L_13942:
        /*007c*/ 	.word	0x00000000
        /*0080*/ 	.short	0x000c
        /*0082*/ 	.short	0x0050
        /*0084*/ 	.byte	0x00, 0xf0, 0x11, 0x00


	//----- nvinfo : EIATTR_KPARAM_INFO
	.align		4
.L_13943:
        /*0088*/ 	.byte	0x04, 0x17
        /*008a*/ 	.short	(.L_13945 - .L_13944)
.L_13944:
        /*008c*/ 	.word	0x00000000
        /*0090*/ 	.short	0x000b
        /*0092*/ 	.short	0x004c
        /*0094*/ 	.byte	0x00, 0xf0, 0x11, 0x00


	//----- nvinfo : EIATTR_KPARAM_INFO
	.align		4
.L_13945:
        /*0098*/ 	.byte	0x04, 0x17
        /*009a*/ 	.short	(.L_13947 - .L_13946)
.L_13946:
        /*009c*/ 	.word	0x00000000
        /*00a0*/ 	.short	0x000a
        /*00a2*/ 	.short	0x0048
        /*00a4*/ 	.byte	0x00, 0xf0, 0x11, 0x00


	//----- nvinfo : EIATTR_KPARAM_INFO
	.align		4
.L_13947:
        /*00a8*/ 	.byte	0x04, 0x17
        /*00aa*/ 	.short	(.L_13949 - .L_13948)
.L_13948:
        /*00ac*/ 	.word	0x00000000
        /*00b0*/ 	.short	0x0009
        /*00b2*/ 	.short	0x0040
        /*00b4*/ 	.byte	0x00, 0xf0, 0x21, 0x00


	//----- nvinfo : EIATTR_KPARAM_INFO
	.align		4
.L_13949:
        /*00b8*/ 	.byte	0x04, 0x17
        /*00ba*/ 	.short	(.L_13951 - .L_13950)
.L_13950:
        /*00bc*/ 	.word	0x00000000
        /*00c0*/ 	.short	0x0008
        /*00c2*/ 	.short	0x0038
        /*00c4*/ 	.byte	0x00, 0xf0, 0x11, 0x00


	//----- nvinfo : EIATTR_KPARAM_INFO
	.align		4
.L_13951:
        /*00c8*/ 	.byte	0x04, 0x17
        /*00ca*/ 	.short	(.L_13953 - .L_13952)
.L_13952:
        /*00cc*/ 	.word	0x00000000
        /*00d0*/ 	.short	0x0007
        /*00d2*/ 	.short	0x0030
        /*00d4*/ 	.byte	0x00, 0xf0, 0x21, 0x00


	//----- nvinfo : EIATTR_KPARAM_INFO
	.align		4
.L_13953:
        /*00d8*/ 	.byte	0x04, 0x17
        /*00da*/ 	.short	(.L_13955 - .L_13954)
.L_13954:
        /*00dc*/ 	.word	0x00000000
        /*00e0*/ 	.short	0x0006
        /*00e2*/ 	.short	0x0028
        /*00e4*/ 	.byte	0x00, 0xf0, 0x21, 0x00


	//----- nvinfo : EIATTR_KPARAM_INFO
	.align		4
.L_13955:
        /*00e8*/ 	.byte	0x04, 0x17
        /*00ea*/ 	.short	(.L_13957 - .L_13956)
.L_13956:
        /*00ec*/ 	.word	0x00000000
        /*00f0*/ 	.short	0x0005
        /*00f2*/ 	.short	0x0024
        /*00f4*/ 	.byte	0x00, 0xf0, 0x11, 0x00


	//----- nvinfo : EIATTR_KPARAM_INFO
	.align		4
.L_13957:
        /*00f8*/ 	.byte	0x04, 0x17
        /*00fa*/ 	.short	(.L_13959 - .L_13958)
.L_13958:
        /*00fc*/ 	.word	0x00000000
        /*0100*/ 	.short	0x0004
        /*0102*/ 	.short	0x0020
        /*0104*/ 	.byte	0x00, 0xf0, 0x11, 0x00


	//----- nvinfo : EIATTR_KPARAM_INFO
	.align		4
.L_13959:
        /*0108*/ 	.byte	0x04, 0x17
        /*010a*/ 	.short	(.L_13961 - .L_13960)
.L_13960:
        /*010c*/ 	.word	0x00000000
        /*0110*/ 	.short	0x0003
        /*0112*/ 	.short	0x0018
        /*0114*/ 	.byte	0x00, 0xf0, 0x21, 0x00


	//----- nvinfo : EIATTR_KPARAM_INFO
	.align		4
.L_13961:
        /*0118*/ 	.byte	0x04, 0x17
        /*011a*/ 	.short	(.L_13963 - .L_13962)
.L_13962:
        /*011c*/ 	.word	0x00000000
        /*0120*/ 	.short	0x0002
        /*0122*/ 	.short	0x0010
        /*0124*/ 	.byte	0x00, 0xf0, 0x21, 0x00


	//----- nvinfo : EIATTR_KPARAM_INFO
	.align		4
.L_13963:
        /*0128*/ 	.byte	0x04, 0x17
        /*012a*/ 	.short	(.L_13965 - .L_13964)
.L_13964:
        /*012c*/ 	.word	0x00000000
        /*0130*/ 	.short	0x0001
        /*0132*/ 	.short	0x0008
        /*0134*/ 	.byte	0x00, 0xf0, 0x21, 0x00


	//----- nvinfo : EIATTR_KPARAM_INFO
	.align		4
.L_13965:
        /*0138*/ 	.byte	0x04, 0x17
        /*013a*/ 	.short	(.L_13967 - .L_13966)
.L_13966:
        /*013c*/ 	.word	0x00000000
        /*0140*/ 	.short	0x0000
        /*0142*/ 	.short	0x0000
        /*0144*/ 	.byte	0x00, 0xf0, 0x21, 0x00


	//----- nvinfo : EIATTR_SPARSE_MMA_MASK
	.align		4
.L_13967:
        /*0148*/ 	.byte	0x03, 0x50
        /*014a*/ 	.short	0x0000


	//----- nvinfo : EIATTR_MAXREG_COUNT
	.align		4
        /*014c*/ 	.byte	0x03, 0x1b
        /*014e*/ 	.short	0x00ff


	//----- nvinfo : EIATTR_NUM_BARRIERS
	.align		4
        /*0150*/ 	.byte	0x02, 0x4c
        /*0152*/ 	.byte	0x01
	.zero		1


	//----- nvinfo : EIATTR_EXTERNS
	.align		4
        /*0154*/ 	.byte	0x04, 0x0f
        /*0156*/ 	.short	(.L_13969 - .L_13968)


	//   ....[0]....
	.align		4
.L_13968:
        /*0158*/ 	.word	index@(__assertfail)


	//----- nvinfo : EIATTR_MERCURY_ISA_VERSION
	.align		4
.L_13969:
        /*015c*/ 	.byte	0x03, 0x5f
        /*015e*/ 	.short	0x0101


	//----- nvinfo : EIATTR_COOP_GROUP_MASK_REGIDS
	.align		4
        /*0160*/ 	.byte	0x04, 0x29
        /*0162*/ 	.short	(.L_13971 - .L_13970)


	//   ....[0]....
.L_13970:
        /*0164*/ 	.word	0xffffffff


	//   ....[1]....
        /*0168*/ 	.word	0xffffffff


	//   ....[2]....
        /*016c*/ 	.word	0xffffffff


	//   ....[3]....
        /*0170*/ 	.word	0xffffffff


	//   ....[4]....
        /*0174*/ 	.word	0xffffffff


	//   ....[5]....
        /*0178*/ 	.word	0xffffffff


	//   ....[6]....
        /*017c*/ 	.word	0xffffffff


	//   ....[7]....
        /*0180*/ 	.word	0xffffffff


	//   ....[8]....
        /*0184*/ 	.word	0xffffffff


	//   ....[9]....
        /*0188*/ 	.word	0xffffffff


	//   ....[10]....
        /*018c*/ 	.word	0xffffffff


	//   ....[11]....
        /*0190*/ 	.word	0xffffffff


	//   ....[12]....
        /*0194*/ 	.word	0xffffffff


	//   ....[13]....
        /*0198*/ 	.word	0xffffffff


	//   ....[14]....
        /*019c*/ 	.word	0xffffffff


	//   ....[15]....
        /*01a0*/ 	.word	0x0500000f


	//   ....[16]....
        /*01a4*/ 	.word	0x0500000f


	//   ....[17]....
        /*01a8*/ 	.word	0x0500000f


	//   ....[18]....
        /*01ac*/ 	.word	0x0500000f


	//   ....[19]....
        /*01b0*/ 	.word	0x0500000f


	//   ....[20]....
        /*01b4*/ 	.word	0x0500000f


	//   ....[21]....
        /*01b8*/ 	.word	0x0500000f


	//   ....[22]....
        /*01bc*/ 	.word	0x0500000f


	//   ....[23]....
        /*01c0*/ 	.word	0x0500000f


	//   ....[24]....
        /*01c4*/ 	.word	0x0500000f


	//   ....[25]....
        /*01c8*/ 	.word	0x0500000f


	//   ....[26]....
        /*01cc*/ 	.word	0x0500000f


	//   ....[27]....
        /*01d0*/ 	.word	0x0500000f


	//   ....[28]....
        /*01d4*/ 	.word	0x0500000f


	//   ....[29]....
        /*01d8*/ 	.word	0x0500000f


	//   ....[30]....
        /*01dc*/ 	.word	0x0500000f


	//   ....[31]....
        /*01e0*/ 	.word	0x0500000f


	//   ....[32]....
        /*01e4*/ 	.word	0x0500000f


	//   ....[33]....
        /*01e8*/ 	.word	0x0500000f


	//   ....[34]....
        /*01ec*/ 	.word	0x0500000f


	//----- nvinfo : EIATTR_COOP_GROUP_INSTR_OFFSETS
	.align		4
.L_13971:
        /*01f0*/ 	.byte	0x04, 0x28
        /*01f2*/ 	.short	(.L_13973 - .L_13972)


	//   ....[0]....
.L_13972:
        /*01f4*/ 	.word	0x00001080


	//   ....[1]....
        /*01f8*/ 	.word	0x000010b0


	//   ....[2]....
        /*01fc*/ 	.word	0x000010d0


	//   ....[3]....
        /*0200*/ 	.word	0x000010f0


	//   ....[4]....
        /*0204*/ 	.word	0x00001290


	//   ....[5]....
        /*0208*/ 	.word	0x000012b0


	//   ....[6]....
        /*020c*/ 	.word	0x000012d0


	//   ....[7]....
        /*0210*/ 	.word	0x00002110


	//   ....[8]....
        /*0214*/ 	.word	0x00002190


	//   ....[9]....
        /*0218*/ 	.word	0x000021f0


	//   ....[10]....
        /*021c*/ 	.word	0x00002240


	//   ....[11]....
        /*0220*/ 	.word	0x00002280


	//   ....[12]....
        /*0224*/ 	.word	0x000022d0


	//   ....[13]....
        /*0228*/ 	.word	0x000022f0


	//   ....[14]....
        /*022c*/ 	.word	0x00002310


	//   ....[15]....
        /*0230*/ 	.word	0x00004460


	//   ....[16]....
        /*0234*/ 	.word	0x000044c0


	//   ....[17]....
        /*0238*/ 	.word	0x00004520


	//   ....[18]....
        /*023c*/ 	.word	0x00004580


	//   ....[19]....
        /*0240*/ 	.word	0x00004600


	//   ....[20]....
        /*0244*/ 	.word	0x00004640


	//   ....[21]....
        /*0248*/ 	.word	0x00004690


	//   ....[22]....
        /*024c*/ 	.word	0x000046e0


	//   ....[23]....
        /*0250*/ 	.word	0x00004730


	//   ....[24]....
        /*0254*/ 	.word	0x00004780


	//   ....[25]....
        /*0258*/ 	.word	0x000047d0


	//   ....[26]....
        /*025c*/ 	.word	0x00004820


	//   ....[27]....
        /*0260*/ 	.word	0x00004870


	//   ....[28]....
        /*0264*/ 	.word	0x000048c0


	//   ....[29]....
        /*0268*/ 	.word	0x00004910


	//   ....[30]....
        /*026c*/ 	.word	0x00004960


	//   ....[31]....
        /*0270*/ 	.word	0x000049b0


	//   ....[32]....
        /*0274*/ 	.word	0x00004a00


	//   ....[33]....
        /*0278*/ 	.word	0x00004a50


	//   ....[34]....
        /*027c*/ 	.word	0x00004aa0


	//----- nvinfo : EIATTR_SYSCALL_OFFSETS
	.align		4
.L_13973:
        /*0280*/ 	.byte	0x04, 0x46
        /*0282*/ 	.short	(.L_13975 - .L_13974)


	//   ....[0]....
.L_13974:
        /*0284*/ 	.word	0x000042f0


	//   ....[1]....
        /*0288*/ 	.word	0x000043f0


	//----- nvinfo : EIATTR_EXIT_INSTR_OFFSETS
	.align		4
.L_13975:
        /*028c*/ 	.byte	0x04, 0x1c
        /*028e*/ 	.short	(.L_13977 - .L_13976)


	//   ....[0]....
.L_13976:
        /*0290*/ 	.word	0x000039d0


	//   ....[1]....
        /*0294*/ 	.word	0x00003ab0


	//   ....[2]....
        /*0298*/ 	.word	0x000041f0


	//   ....[3]....
        /*029c*/ 	.word	0x00004400


	//----- nvinfo : EIATTR_CRS_STACK_SIZE
	.align		4
.L_13977:
        /*02a0*/ 	.byte	0x04, 0x1e
        /*02a2*/ 	.short	(.L_13979 - .L_13978)
.L_13978:
        /*02a4*/ 	.word	0x00000000


	//----- nvinfo : EIATTR_CBANK_PARAM_SIZE
	.align		4
.L_13979:
        /*02a8*/ 	.byte	0x03, 0x19
        /*02aa*/ 	.short	0x007c


	//----- nvinfo : EIATTR_PARAM_CBANK
	.align		4
        /*02ac*/ 	.byte	0x04, 0x0a
        /*02ae*/ 	.short	(.L_13981 - .L_13980)
	.align		4
.L_13980:
        /*02b0*/ 	.word	index@(.nv.constant0._ZN4vllm25paged_attention_v1_kernelI13__nv_bfloat16hLi256ELi16ELi128ELNS_18Fp8KVCacheDataTypeE1ELb1EEEvPT_PKS3_PKT0_S9_ifPKiSB_iPKfiiiSD_SD_iiiii)
        /*02b4*/ 	.short	0x0210
        /*02b6*/ 	.short	0x007c


	//----- nvinfo : EIATTR_SW_WAR
	.align		4
.L_13981:
        /*02b8*/ 	.byte	0x04, 0x36
        /*02ba*/ 	.short	(.L_13983 - .L_13982)
.L_13982:
        /*02bc*/ 	.word	0x00000008
.L_13983:


//--------------------- .nv.info._ZN4vllm25paged_attention_v1_kernelI13__nv_bfloat16hLi192ELi16ELi128ELNS_18Fp8KVCacheDataTypeE1ELb1EEEvPT_PKS3_PKT0_S9_ifPKiSB_iPKfiiiSD_SD_iiiii --------------------------
	.section	.nv.info._ZN4vllm25paged_attention_v1_kernelI13__nv_bfloat16hLi192ELi16ELi128ELNS_18Fp8KVCacheDataTypeE1ELb1EEEvPT_PKS3_PKT0_S9_ifPKiSB_iPKfiiiSD_SD_iiiii,"",@"SHT_CUDA_INFO"
	.sectionflags	@""
	.align	4


	//----- nvinfo : EIATTR_CUDA_API_VERSION
	.align		4
        /*0000*/ 	.byte	0x04, 0x37
        /*0002*/ 	.short	(.L_13985 - .L_13984)
.L_13984:
        /*0004*/ 	.word	0x00000082


	//----- nvinfo : EIATTR_KPARAM_INFO
	.align		4
.L_13985:
        /*0008*/ 	.byte	0x04, 0x17
        /*000a*/ 	.short	(.L_13987 - .L_13986)
.L_13986:
        /*000c*/ 	.word	0x00000000
        /*0010*/ 	.short	0x0013
        /*0012*/ 	.short	0x0078
        /*0014*/ 	.byte	0x00, 0xf0, 0x11, 0x00


	//----- nvinfo : EIATTR_KPARAM_INFO
	.align		4
.L_13987:
        /*0018*/ 	.byte	0x04, 0x17
        /*001a*/ 	.short	(.L_13989 - .L_13988)
.L_13988:
        /*001c*/ 	.word	0x00000000
        /*0020*/ 	.short	0x0012
        /*0022*/ 	.short	0x0074
        /*0024*/ 	.byte	0x00, 0xf0, 0x11, 0x00


	//----- nvinfo : EIATTR_KPARAM_INFO
	.align		4
.L_13989:
        /*0028*/ 	.byte	0x04, 0x17
        /*002a*/ 	.short	(.L_13991 - .L_13990)
.L_13990:
        /*002c*/ 	.word	0x00000000
        /*0030*/ 	.short	0x0011
        /*0032*/ 	.short	0x0070
        /*0034*/ 	.byte	0x00, 0xf0, 0x11, 0x00


	//----- nvinfo : EIATTR_KPARAM_INFO
	.align		4
.L_13991:
        /*0038*/ 	.byte	0x04, 0x17
        /*003a*/ 	.short	(.L_13993 - .L_13992)
.L_13992:
        /*003c*/ 	.word	0x00000000
        /*0040*/ 	.short	0x0010
        /*0042*/ 	.short	0x006c
        /*0044*/ 	.byte	0x00, 0xf0, 0x11, 0x00


	//----- nvinfo : EIATTR_KPARAM_INFO
	.align		4
.L_13993:
        /*0048*/ 	.byte	0x04, 0x17
        /*004a*/ 	.short	(.L_13995 - .L_13994)
.L_13994:
        /*004c*/ 	.word	0x00000000
        /*0050*/ 	.short	0x000f
        /*0052*/ 	.short	0x0068
        /*0054*/ 	.byte	0x00, 0xf0, 0x11, 0x00


	//----- nvinfo : EIATTR_KPARAM_INFO
	.align		4
.L_13995:
        /*0058*/ 	.byte	0x04, 0x17
        /*005a*/ 	.short	(.L_13997 - .L_13996)
.L_13996:
        /*005c*/ 	.word	0x00000000
        /*0060*/ 	.short	0x000e
        /*0062*/ 	.short	0x0060
        /*0064*/ 	.byte	0x00, 0xf0, 0x21, 0x00


	//----- nvinfo : EIATTR_KPARAM_INFO
	.align		4
.L_13997:
        /*0068*/ 	.byte	0x04, 0x17
        /*006a*/ 	.short	(.L_13999 - .L_13998)
.L_13998:
        /*006c*/ 	.word	0x00000000
        /*0070*/ 	.short	0x000d
        /*0072*/ 	.short	0x0058
        /*0074*/ 	.byte	0x00, 0xf0, 0x21, 0x00


	//----- nvinfo : EIATTR_KPARAM_INFO
	.align		4
.L_13999:
        /*0078*/ 	.byte	0x04, 0x17
        /*007a*/ 	.short	(.L_14001 - .L_14000)
.L_14000:
        /*007c*/ 	.word	0x00000000
        /*0080*/ 	.short	0x000c
        /*0082*/ 	.short	0x0050
        /*0084*/ 	.byte	0x00, 0xf0, 0x11, 0x00


	//----- nvinfo : EIATTR_KPARAM_INFO
	.align		4
.L_14001:
        /*0088*/ 	.byte	0x04, 0x17
        /*008a*/ 	.short	(.L_14003 - .L_14002)
.L_14002:
        /*008c*/ 	.word	0x00000000
        /*0090*/ 	.short	0x000b
        /*0092*/ 	.short	0x004c
        /*0094*/ 	.byte	0x00, 0xf0, 0x11, 0x00


	//----- nvinfo : EIATTR_KPARAM_INFO
	.align		4
.L_14003:
        /*0098*/ 	.byte	0x04, 0x17
        /*009a*/ 	.short	(.L_14005 - .L_14004)
.L_14004:
        /*009c*/ 	.word	0x00000000
        /*00a0*/ 	.short	0x000a
        /*00a2*/ 	.short	0x0048
        /*00a4*/ 	.byte	0x00, 0xf0, 0x11, 0x00


	//----- nvinfo : EIATTR_KPARAM_INFO
	.align		4
.L_14005:
        /*00a8*/ 	.byte	0x04, 0x17
        /*00aa*/ 	.short	(.L_14007 - .L_14006)
.L_14006:
        /*00ac*/ 	.word	0x00000000
        /*00b0*/ 	.short	0x0009
        /*00b2*/ 	.short	0x0040
        /*00b4*/ 	.byte	0x00, 0xf0, 0x21, 0x00


	//----- nvinfo : EIATTR_KPARAM_INFO
	.align		4
.L_14007:
        /*00b8*/ 	.byte	0x04, 0x17
        /*00ba*/ 	.short	(.L_14009 - .L_14008)
.L_14008:
        /*00bc*/ 	.word	0x00000000
        /*00c0*/ 	.short	0x0008
        /*00c2*/ 	.short	0x0038
        /*00c4*/ 	.byte	0x00, 0xf0, 0x11, 0x00


	//----- nvinfo : EIATTR_KPARAM_INFO
	.align		4
.L_14009:
        /*00c8*/ 	.byte	0x04, 0x17
        /*00ca*/ 	.short	(.L_14011 - .L_14010)
.L_14010:
        /*00cc*/ 	.word	0x00000000
        /*00d0*/ 	.short	0x0007
        /*00d2*/ 	.short	0x0030
        /*00d4*/ 	.byte	0x00, 0xf0, 0x21, 0x00


	//----- nvinfo : EIATTR_KPARAM_INFO
	.align		4
.L_14011:
        /*00d8*/ 	.byte	0x04, 0x17
        /*00da*/ 	.short	(.L_14013 - .L_14012)
.L_14012:
        /*00dc*/ 	.word	0x00000000
        /*00e0*/ 	.short	0x0006
        /*00e2*/ 	.short	0x0028
        /*00e4*/ 	.byte	0x00, 0xf0, 0x21, 0x00


	//----- nvinfo : EIATTR_KPARAM_INFO
	.align		4
.L_14013:
        /*00e8*/ 	.byte	0x04, 0x17
        /*00ea*/ 	.short	(.L_14015 - .L_14014)
.L_14014:
        /*00ec*/ 	.word	0x00000000
        /*00f0*/ 	.short	0x0005
        /*00f2*/ 	.short	0x0024
        /*00f4*/ 	.byte	0x00, 0xf0, 0x11, 0x00


	//----- nvinfo : EIATTR_KPARAM_INFO
	.align		4
.L_14015:
        /*00f8*/ 	.byte	0x04, 0x17
        /*00fa*/ 	.short	(.L_14017 - .L_14016)
.L_14016:
        /*00fc*/ 	.word	0x00000000
        /*0100*/ 	.short	0x0004
        /*0102*/ 	.short	0x0020
        /*0104*/ 	.byte	0x00, 0xf0, 0x11, 0x00


	//----- nvinfo : EIATTR_KPARAM_INFO
	.align		4
.L_14017:
        /*0108*/ 	.byte	0x04, 0x17
        /*010a*/ 	.short	(.L_14019 - .L_14018)
.L_14018:
        /*010c*/ 	.word	0x00000000
        /*0110*/ 	.short	0x0003
        /*0112*/ 	.short	0x0018
        /*0114*/ 	.byte	0x00, 0xf0, 0x21, 0x00


	//----- nvinfo : EIATTR_KPARAM_INFO
	.align		4
.L_14019:
        /*0118*/ 	.byte	0x04, 0x17
        /*011a*/ 	.short	(.L_14021 - .L_14020)
.L_14020:
        /*011c*/ 	.word	0x00000000
        /*0120*/ 	.short	0x0002
        /*0122*/ 	.short	0x0010
        /*0124*/ 	.byte	0x00, 0xf0, 0x21, 0x00


	//----- nvinfo : EIATTR_KPARAM_INFO
	.align		4
.L_14021:
        /*0128*/ 	.byte	0x04, 0x17
        /*012a*/ 	.short	(.L_14023 - .L_14022)
.L_14022:
        /*012c*/ 	.word	0x00000000
        /*0130*/ 	.short	0x0001
        /*0132*/ 	.short	0x0008
        /*0134*/ 	.byte	0x00, 0xf0, 0x21, 0x00


	//----- nvinfo : EIATTR_KPARAM_INFO
	.align		4
.L_14023:
        /*0138*/ 	.byte	0x04, 0x17
        /*013a*/ 	.short	(.L_14025 - .L_14024)
.L_14024:
        /*013c*/ 	.word	0x00000000
        /*0140*/ 	.short	0x0000
        /*0142*/ 	.short	0x0000
        /*0144*/ 	.byte	0x00, 0xf0, 0x21, 0x00


	//----- nvinfo : EIATTR_SPARSE_MMA_MASK
	.align		4
.L_14025:
        /*0148*/ 	.byte	0x03, 0x50
        /*014a*/ 	.short	0x0000


	//----- nvinfo : EIATTR_MAXREG_COUNT
	.align		4
        /*014c*/ 	.byte	0x03, 0x1b
        /*014e*/ 	.short	0x00ff


	//----- nvinfo : EIATTR_NUM_BARRIERS
	.align		4
        /*0150*/ 	.byte	0x02, 0x4c
        /*0152*/ 	.byte	0x01
	.zero		1


	//----- nvinfo : EIATTR_EXTERNS
	.align		4
        /*0154*/ 	.byte	0x04, 0x0f
        /*0156*/ 	.short	(.L_14027 - .L_14026)


	//   ....[0]....
	.align		4
.L_14026:
        /*0158*/ 	.word	index@(__assertfail)


	//----- nvinfo : EIATTR_MERCURY_ISA_VERSION
	.align		4
.L_14027:
        /*015c*/ 	.byte	0x03, 0x5f
        /*015e*/ 	.short	0x0101


	//----- nvinfo : EIATTR_COOP_GROUP_MASK_REGIDS
	.align		4
        /*0160*/ 	.byte	0x04, 0x29
        /*0162*/ 	.short	(.L_14029 - .L_14028)


	//   ....[0]....
.L_14028:
        /*0164*/ 	.word	0xffffffff


	//   ....[1]....
        /*0168*/ 	.word	0xffffffff


	//   ....[2]....
        /*016c*/ 	.word	0xffffffff


	//   ....[3]....
        /*0170*/ 	.word	0xffffffff


	//   ....[4]....
        /*0174*/ 	.word	0xffffffff


	//   ....[5]....
        /*0178*/ 	.word	0xffffffff


	//   ....[6]....
        /*017c*/ 	.word	0xffffffff


	//   ....[7]....
        /*0180*/ 	.word	0xffffffff


	//   ....[8]....
        /*0184*/ 	.word	0xffffffff


	//   ....[9]....
        /*0188*/ 	.word	0xffffffff


	//   ....[10]....
        /*018c*/ 	.word	0xffffffff


	//   ....[11]....
        /*0190*/ 	.word	0xffffffff


	//   ....[12]....
        /*0194*/ 	.word	0xffffffff


	//   ....[13]....
        /*0198*/ 	.word	0xffffffff


	//   ....[14]....
        /*019c*/ 	.word	0xffffffff


	//   ....[15]....
        /*01a0*/ 	.word	0x0500000f


	//   ....[16]....
        /*01a4*/ 	.word	0x0500000f


	//   ....[17]....
        /*01a8*/ 	.word	0x0500000f


	//   ....[18]....
        /*01ac*/ 	.word	0x0500000f


	//   ....[19]....
        /*01b0*/ 	.word	0x0500000f


	//   ....[20]....
        /*01b4*/ 	.word	0x0500000f


	//   ....[21]....
        /*01b8*/ 	.word	0x0500000f


	//   ....[22]....
        /*01bc*/ 	.word	0x0500000f


	//   ....[23]....
        /*01c0*/ 	.word	0x0500000f


	//   ....[24]....
        /*01c4*/ 	.word	0x0500000f


	//   ....[25]....
        /*01c8*/ 	.word	0x0500000f


	//   ....[26]....
        /*01cc*/ 	.word	0x0500000f


	//   ....[27]....
        /*01d0*/ 	.word	0x0500000f


	//   ....[28]....
        /*01d4*/ 	.word	0x0500000f


	//   ....[29]....
        /*01d8*/ 	.word	0x0500000f


	//   ....[30]....
        /*01dc*/ 	.word	0x0500000f


	//----- nvinfo : EIATTR_COOP_GROUP_INSTR_OFFSETS
	.align		4
.L_14029:
        /*01e0*/ 	.byte	0x04, 0x28
        /*01e2*/ 	.short	(.L_14031 - .L_14030)


	//   ....[0]....
.L_14030:
        /*01e4*/ 	.word	0x000010a0


	//   ....[1]....
        /*01e8*/ 	.word	0x000010d0


	//   ....[2]....
        /*01ec*/ 	.word	0x000010f0


	//   ....[3]....
        /*01f0*/ 	.word	0x00001110


	//   ....[4]....
        /*01f4*/ 	.word	0x000012b0


	//   ....[5]....
        /*01f8*/ 	.word	0x000012d0


	//   ....[6]....
        /*01fc*/ 	.word	0x000012f0


	//   ....[7]....
        /*0200*/ 	.word	0x00002130


	//   ....[8]....
        /*0204*/ 	.word	0x000021b0


	//   ....[9]....
        /*0208*/ 	.word	0x00002210


	//   ....[10]....
        /*020c*/ 	.word	0x00002260


	//   ....[11]....
        /*0210*/ 	.word	0x000022a0


	//   ....[12]....
        /*0214*/ 	.word	0x000022f0


	//   ....[13]....
        /*0218*/ 	.word	0x00002310


	//   ....[14]....
        /*021c*/ 	.word	0x00002330


	//   ....[15]....
        /*0220*/ 	.word	0x000040c0


	//   ....[16]....
        /*0224*/ 	.word	0x00004120


	//   ....[17]....
        /*0228*/ 	.word	0x00004180


	//   ....[18]....
        /*022c*/ 	.word	0x000041e0


	//   ....[19]....
        /*0230*/ 	.word	0x00004260


	//   ....[20]....
        /*0234*/ 	.word	0x000042a0


	//   ....[21]....
        /*0238*/ 	.word	0x000042f0


	//   ....[22]....
        /*023c*/ 	.word	0x00004340


	//   ....[23]....
        /*0240*/ 	.word	0x00004390


	//   ....[24]....
        /*0244*/ 	.word	0x000043e0


	//   ....[25]....
        /*0248*/ 	.word	0x00004430


	//   ....[26]....
        /*024c*/ 	.word	0x00004480


	//   ....[27]....
        /*0250*/ 	.word	0x000044d0


	//   ....[28]....
        /*0254*/ 	.word	0x00004520


	//   ....[29]....
        /*0258*/ 	.word	0x00004570


	//   ....[30]....
        /*025c*/ 	.word	0x000045c0


	//----- nvinfo : EIATTR_SYSCALL_OFFSETS
	.align		4
.L_14031:
        /*0260*/ 	.byte	0x04, 0x46
        /*0262*/ 	.short	(.L_14033 - .L_14032)


	//   ....[0]....
.L_14032:
        /*0264*/ 	.word	0x00003f50


	//   ....[1]....
        /*0268*/ 	.word	0x00004050


	//----- nvinfo : EIATTR_EXIT_INSTR_OFFSETS
	.align		4
.L_14033:
        /*026c*/ 	.byte	0x04, 0x1c
        /*026e*/ 	.short	(.L_14035 - .L_14034)


	//   ....[0]....
.L_14034:
        /*0270*/ 	.word	0x00003810


	//   ....[1]....
        /*0274*/ 	.word	0x000038e0


	//   ....[2]....
        /*0278*/ 	.word	0x00003e50


	//   ....[3]....
        /*027c*/ 	.word	0x00004060


	//----- nvinfo : EIATTR_CRS_STACK_SIZE
	.align		4
.L_14035:
        /*0280*/ 	.byte	0x04, 0x1e
        /*0282*/ 	.short	(.L_14037 - .L_14036)
.L_14036:
        /*0284*/ 	.word	0x00000000


	//----- nvinfo : EIATTR_CBANK_PARAM_SIZE
	.align		4
.L_14037:
        /*0288*/ 	.byte	0x03, 0x19
        /*028a*/ 	.short	0x007c


	//----- nvinfo : EIATTR_PARAM_CBANK
	.align		4
        /*028c*/ 	.byte	0x04, 0x0a
        /*028e*/ 	.short	(.L_14039 - .L_14038)
	.align		4
.L_14038:
        /*0290*/ 	.word	index@(.nv.constant0._ZN4vllm25paged_attention_v1_kernelI13__nv_bfloat16hLi192ELi16ELi128ELNS_18Fp8KVCacheDataTypeE1ELb1EEEvPT_PKS3_PKT0_S9_ifPKiSB_iPKfiiiSD_SD_iiiii)
        /*0294*/ 	.short	0x0210
        /*0296*/ 	.short	0x007c


	//----- nvinfo : EIATTR_SW_WAR
	.align		4
.L_14039:
        /*0298*/ 	.byte	0x04, 0x36
        /*029a*/ 	.short	(.L_14041 - .L_14040)
.L_14040:
        /*029c*/ 	.word	0x00000008
.L_14041:


//--------------------- .nv.info._ZN4vllm25paged_attention_v1_kernelI13__nv_bfloat16hLi128ELi16ELi128ELNS_18Fp8KVCacheDataTypeE1ELb1EEEvPT_PKS3_PKT0_S9_ifPKiSB_iPKfiiiSD_SD_iiiii --------------------------
	.section	.nv.info._ZN4vllm25paged_attention_v1_kernelI13__nv_bfloat16hLi128ELi16ELi128ELNS_18Fp8KVCacheDataTypeE1ELb1EEEvPT_PKS3_PKT0_S9_ifPKiSB_iPKfiiiSD_SD_iiiii,"",@"SHT_CUDA_INFO"
	.sectionflags	@""
	.align	4


	//----- nvinfo : EIATTR_CUDA_API_VERSION
	.align		4
        /*0000*/ 	.byte	0x04, 0x37
        /*0002*/ 	.short	(.L_14043 - .L_14042)
.L_14042:
        /*0004*/ 	.word	0x00000082


	//----- nvinfo : EIATTR_KPARAM_INFO
	.align		4
.L_14043:
        /*0008*/ 	.byte	0x04, 0x17
        /*000a*/ 	.short	(.L_14045 - .L_14044)
.L_14044:
        /*000c*/ 	.word	0x00000000
        /*0010*/ 	.short	0x0013
        /*0012*/ 	.short	0x0078
        /*0014*/ 	.byte	0x00, 0xf0, 0x11, 0x00


	//----- nvinfo : EIATTR_KPARAM_INFO
	.align		4
.L_14045:
        /*0018*/ 	.byte	0x04, 0x17
        /*001a*/ 	.short	(.L_14047 - .L_14046)
.L_14046:
        /*001c*/ 	.word	0x00000000
        /*0020*/ 	.short	0x0012
        /*0022*/ 	.short	0x0074
        /*0024*/ 	.byte	0x00, 0xf0, 0x11, 0x00


	//----- nvinfo : EIATTR_KPARAM_INFO
	.align		4
.L_14047:
        /*0028*/ 	.byte	0x04, 0x17
        /*002a*/ 	.short	(.L_14049 - .L_14048)
.L_14048:
        /*002c*/ 	.word	0x00000000
        /*0030*/ 	.short	0x0011
        /*0032*/ 	.short	0x0070
        /*0034*/ 	.byte	0x00, 0xf0, 0x11, 0x00


	//----- nvinfo : EIATTR_KPARAM_INFO
	.align		4
.L_14049:
        /*0038*/ 	.byte	0x04, 0x17
        /*003a*/ 	.short	(.L_14051 - .L_14050)
.L_14050:
        /*003c*/ 	.word	0x00000000
        /*0040*/ 	.short	0x0010
        /*0042*/ 	.short	0x006c
        /*0044*/ 	.byte	0x00, 0xf0, 0x11, 0x00


	//----- nvinfo : EIATTR_KPARAM_INFO
	.align		4
.L_14051:
        /*0048*/ 	.byte	0x04, 0x17
        /*004a*/ 	.short	(.L_14053 - .L_14052)
.L_14052:
        /*004c*/ 	.word	0x00000000
        /*0050*/ 	.short	0x000f
        /*0052*/ 	.short	0x0068
        /*0054*/ 	.byte	0x00, 0xf0, 0x11, 0x00


	//----- nvinfo : EIATTR_KPARAM_INFO
	.align		4
.L_14053:
        /*0058*/ 	.byte	0x04, 0x17
        /*005a*/ 	.short	(.L_14055 - .L_14054)
.L_14054:
        /*005c*/ 	.word	0x00000000
        /*0060*/ 	.short	0x000e
        /*0062*/ 	.short	0x0060
        /*0064*/ 	.byte	0x00, 0xf0, 0x21, 0x00


	//----- nvinfo : EIATTR_KPARAM_INFO
	.align		4
.L_14055:
        /*0068*/ 	.byte	0x04, 0x17
        /*006a*/ 	.short	(.L_14057 - .L_14056)
.L_14056:
        /*006c*/ 	.word	0x00000000
        /*0070*/ 	.short	0x000d
        /*0072*/ 	.short	0x0058
        /*0074*/ 	.byte	0x00, 0xf0, 0x21, 0x00


	//----- nvinfo : EIATTR_KPARAM_INFO
	.align		4
.L_14057:
        /*0078*/ 	.byte	0x04, 0x17
        /*007a*/ 	.short	(.L_14059 - .L_14058)
.L_14058:
        /*007c*/ 	.word	0x00000000
        /*0080*/ 	.short	0x000c
        /*0082*/ 	.short	0x0050
        /*0084*/ 	.byte	0x00, 0xf0, 0x11, 0x00


	//----- nvinfo : EIATTR_KPARAM_INFO
	.align		4
.L_14059:
        /*0088*/ 	.byte	0x04, 0x17
        /*008a*/ 	.short	(.L_14061 - .L_14060)
.L_14060:
        /*008c*/ 	.word	0x00000000
        /*0090*/ 	.short	0x000b
        /*0092*/ 	.short	0x004c
        /*0094*/ 	.byte	0x00, 0xf0, 0x11, 0x00


	//----- nvinfo : EIATTR_KPARAM_INFO
	.align		4
.L_14061:
        /*0098*/ 	.byte	0x04, 0x17
        /*009a*/ 	.short	(.L_14063 - .L_14062)
.L_14062:
        /*009c*/ 	.word	0x00000000
        /*00a0*/ 	.short	0x000a
        /*00a2*/ 	.short	0x0048
        /*00a4*/ 	.byte	0x00, 0xf0, 0x11, 0x00


	//----- nvinfo : EIATTR_KPARAM_INFO
	.align		4
.L_14063:
        /*00a8*/ 	.byte	0x04, 0x17
        /*00aa*/ 	.short	(.L_14065 - .L_14064)
.L_14064:
        /*00ac*/ 	.word	0x00000000
        /*00b0*/ 	.short	0x0009
        /*00b2*/ 	.short	0x0040
        /*00b4*/ 	.byte	0x00, 0xf0, 0x21, 0x00


	//----- nvinfo : EIATTR_KPARAM_INFO
	.align		4
.L_14065:
        /*00b8*/ 	.byte	0x04, 0x17
        /*00ba*/ 	.short	(.L_14067 - .L_14066)
.L_14066:
        /*00bc*/ 	.word	0x00000000
        /*00c0*/ 	.short	0x0008
        /*00c2*/ 	.short	0x0038
        /*00c4*/ 	.byte	0x00, 0xf0, 0x11, 0x00


	//----- nvinfo : EIATTR_KPARAM_INFO
	.align		4
.L_14067:
        /*00c8*/ 	.byte	0x04, 0x17
        /*00ca*/ 	.short	(.L_14069 - .L_14068)
.L_14068:
        /*00cc*/ 	.word	0x00000000
        /*00d0*/ 	.short	0x0007
        /*00d2*/ 	.short	0x0030
        /*00d4*/ 	.byte	0x00, 0xf0, 0x21, 0x00


	//----- nvinfo : EIATTR_KPARAM_INFO
	.align		4
.L_14069:
        /*00d8*/ 	.byte	0x04, 0x17
        /*00da*/ 	.short	(.L_14071 - .L_14070)
.L_14070:
        /*00dc*/ 	.word	0x00000000
        /*00e0*/ 	.short	0x0006
        /*00e2*/ 	.short	0x0028
        /*00e4*/ 	.byte	0x00, 0xf0, 0x21, 0x00


	//----- nvinfo : EIATTR_KPARAM_INFO
	.align		4
.L_14071:
        /*00e8*/ 	.byte	0x04, 0x17
        /*00ea*/ 	.short	(.L_14073 - .L_14072)
.L_14072:
        /*00ec*/ 	.word	0x00000000
        /*00f0*/ 	.short	0x0005
        /*00f2*/ 	.short	0x0024
        /*00f4*/ 	.byte	0x00, 0xf0, 0x11, 0x00


	//----- nvinfo : EIATTR_KPARAM_INFO
	.align		4
.L_14073:
        /*00f8*/ 	.byte	0x04, 0x17
        /*00fa*/ 	.short	(.L_14075 - .L_14074)
.L_14074:
        /*00fc*/ 	.word	0x00000000
        /*0100*/ 	.short	0x0004
        /*0102*/ 	.short	0x0020
        /*0104*/ 	.byte	0x00, 0xf0, 0x11, 0x00


	//----- nvinfo : EIATTR_KPARAM_INFO
	.align		4
.L_14075:
        /*0108*/ 	.byte	0x04, 0x17
        /*010a*/ 	.short	(.L_14077 - .L_14076)
.L_14076:
        /*010c*/ 	.word	0x00000000
        /*0110*/ 	.short	0x0003
        /*0112*/ 	.short	0x0018
        /*0114*/ 	.byte	0x00, 0xf0, 0x21, 0x00


	//----- nvinfo : EIATTR_KPARAM_INFO
	.align		4
.L_14077:
        /*0118*/ 	.byte	0x04, 0x17
        /*011a*/ 	.short	(.L_14079 - .L_14078)
.L_14078:
        /*011c*/ 	.word	0x00000000
        /*0120*/ 	.short	0x0002
        /*0122*/ 	.short	0x0010
        /*0124*/ 	.byte	0x00, 0xf0, 0x21, 0x00


	//----- nvinfo : EIATTR_KPARAM_INFO
	.align		4
.L_14079:
        /*0128*/ 	.byte	0x04, 0x17
        /*012a*/ 	.short	(.L_14081 - .L_14080)
.L_14080:
        /*012c*/ 	.word	0x00000000
        /*0130*/ 	.short	0x0001
        /*0132*/ 	.short	0x0008
        /*0134*/ 	.byte	0x00, 0xf0, 0x21, 0x00


	//----- nvinfo : EIATTR_KPARAM_INFO
	.align		4
.L_14081:
        /*0138*/ 	.byte	0x04, 0x17
        /*013a*/ 	.short	(.L_14083 - .L_14082)
.L_14082:
        /*013c*/ 	.word	0x00000000
        /*0140*/ 	.short	0x0000
        /*0142*/ 	.short	0x0000
        /*0144*/ 	.byte	0x00, 0xf0, 0x21, 0x00


	//----- nvinfo : EIATTR_SPARSE_MMA_MASK
	.align		4
.L_14083:
        /*0148*/ 	.byte	0x03, 0x50
        /*014a*/ 	.short	0x0000


	//----- nvinfo : EIATTR_MAXREG_COUNT
	.align		4
        /*014c*/ 	.byte	0x03, 0x1b
        /*014e*/ 	.short	0x00ff


	//----- nvinfo : EIATTR_NUM_BARRIERS
	.align		4
        /*0150*/ 	.byte	0x02, 0x4c
        /*0152*/ 	.byte	0x01
	.zero		1


	//----- nvinfo : EIATTR_EXTERNS
	.align		4
        /*0154*/ 	.byte	0x04, 0x0f
        /*0156*/ 	.short	(.L_14085 - .L_14084)


	//   ....[0]....
	.align		4
.L_14084:
        /*0158*/ 	.word	index@(__assertfail)


	//----- nvinfo : EIATTR_MERCURY_ISA_VERSION
	.align		4
.L_14085:
        /*015c*/ 	.byte	0x03, 0x5f
        /*015e*/ 	.short	0x0101


	//----- nvinfo : EIATTR_COOP_GROUP_MASK_REGIDS
	.align		4
        /*0160*/ 	.byte	0x04, 0x29
        /*0162*/ 	.short	(.L_14087 - .L_14086)


	//   ....[0]....
.L_14086:
        /*0164*/ 	.word	0xffffffff


	//   ....[1]....
        /*0168*/ 	.word	0xffffffff


	//   ....[2]....
        /*016c*/ 	.word	0xffffffff


	//   ....[3]....
        /*0170*/ 	.word	0xffffffff


	//   ....[4]....
        /*0174*/ 	.word	0xffffffff


	//   ....[5]....
        /*0178*/ 	.word	0xffffffff


	//   ....[6]....
        /*017c*/ 	.word	0xffffffff


	//   ....[7]....
        /*0180*/ 	.word	0xffffffff


	//   ....[8]....
        /*0184*/ 	.word	0xffffffff


	//   ....[9]....
        /*0188*/ 	.word	0xffffffff


	//   ....[10]....
        /*018c*/ 	.word	0xffffffff


	//   ....[11]....
        /*0190*/ 	.word	0xffffffff


	//   ....[12]....
        /*0194*/ 	.word	0xffffffff


	//   ....[13]....
        /*0198*/ 	.word	0xffffffff


	//   ....[14]....
        /*019c*/ 	.word	0xffffffff


	//   ....[15]....
        /*01a0*/ 	.word	0x0500000f


	//   ....[16]....
        /*01a4*/ 	.word	0x0500000f


	//   ....[17]....
        /*01a8*/ 	.word	0x0500000f


	//   ....[18]....
        /*01ac*/ 	.word	0x0500000f


	//   ....[19]....
        /*01b0*/ 	.word	0x0500000f


	//   ....[20]....
        /*01b4*/ 	.word	0x0500000f


	//   ....[21]....
        /*01b8*/ 	.word	0x0500000f


	//   ....[22]....
        /*01bc*/ 	.word	0x0500000f


	//   ....[23]....
        /*01c0*/ 	.word	0x0500000f


	//   ....[24]....
        /*01c4*/ 	.word	0x0500000f


	//   ....[25]....
        /*01c8*/ 	.word	0x0500000f


	//   ....[26]....
        /*01cc*/ 	.word	0x0500000f


	//----- nvinfo : EIATTR_COOP_GROUP_INSTR_OFFSETS
	.align		4
.L_14087:
        /*01d0*/ 	.byte	0x04, 0x28
        /*01d2*/ 	.short	(.L_14089 - .L_14088)


	//   ....[0]....
.L_14088:
        /*01d4*/ 	.word	0x00001090


	//   ....[1]....
        /*01d8*/ 	.word	0x000010c0


	//   ....[2]....
        /*01dc*/ 	.word	0x000010e0


	//   ....[3]....
        /*01e0*/ 	.word	0x00001100


	//   ....[4]....
        /*01e4*/ 	.word	0x00001290


	//   ....[5]....
        /*01e8*/ 	.word	0x000012b0


	//   ....[6]....
        /*01ec*/ 	.word	0x000012e0


	//   ....[7]....
        /*01f0*/ 	.word	0x00002120


	//   ....[8]....
        /*01f4*/ 	.word	0x000021b0


	//   ....[9]....
        /*01f8*/ 	.word	0x00002200


	//   ....[10]....
        /*01fc*/ 	.word	0x00002260


	//   ....[11]....
        /*0200*/ 	.word	0x00002290


	//   ....[12]....
        /*0204*/ 	.word	0x000022e0


	//   ....[13]....
        /*0208*/ 	.word	0x00002300


	//   ....[14]....
        /*020c*/ 	.word	0x00002320


	//   ....[15]....
        /*0210*/ 	.word	0x00003c90


	//   ....[16]....
        /*0214*/ 	.word	0x00003cf0


	//   ....[17]....
        /*0218*/ 	.word	0x00003d50


	//   ....[18]....
        /*021c*/ 	.word	0x00003db0


	//   ....[19]....
        /*0220*/ 	.word	0x00003e30


	//   ....[20]....
        /*0224*/ 	.word	0x00003e70


	//   ....[21]....
        /*0228*/ 	.word	0x00003ec0


	//   ....[22]....
        /*022c*/ 	.word	0x00003f10


	//   ....[23]....
        /*0230*/ 	.word	0x00003f60


	//   ....[24]....
        /*0234*/ 	.word	0x00003fb0


	//   ....[25]....
        /*0238*/ 	.word	0x00004000


	//   ....[26]....
        /*023c*/ 	.word	0x00004050


	//----- nvinfo : EIATTR_SYSCALL_OFFSETS
	.align		4
.L_14089:
        /*0240*/ 	.byte	0x04, 0x46
        /*0242*/ 	.short	(.L_14091 - .L_14090)


	//   ....[0]....
.L_14090:
        /*0244*/ 	.word	0x00003b20


	//   ....[1]....
        /*0248*/ 	.word	0x00003c20


	//----- nvinfo : EIATTR_EXIT_INSTR_OFFSETS
	.align		4
.L_14091:
        /*024c*/ 	.byte	0x04, 0x1c
        /*024e*/ 	.short	(.L_14093 - .L_14092)


	//   ....[0]....
.L_14092:
        /*0250*/ 	.word	0x000035b0


	//   ....[1]....
        /*0254*/ 	.word	0x00003690


	//   ....[2]....
        /*0258*/ 	.word	0x00003a20


	//   ....[3]....
        /*025c*/ 	.word	0x00003c30


	//----- nvinfo : EIATTR_CRS_STACK_SIZE
	.align		4
.L_14093:
        /*0260*/ 	.byte	0x04, 0x1e
        /*0262*/ 	.short	(.L_14095 - .L_14094)
.L_14094:
        /*0264*/ 	.word	0x00000000


	//----- nvinfo : EIATTR_CBANK_PARAM_SIZE
	.align		4
.L_14095:
        /*0268*/ 	.byte	0x03, 0x19
        /*026a*/ 	.short	0x007c


	//----- nvinfo : EIATTR_PARAM_CBANK
	.align		4
        /*026c*/ 	.byte	0x04, 0x0a
        /*026e*/ 	.short	(.L_14097 - .L_14096)
	.align		4
.L_14096:
        /*0270*/ 	.word	index@(.nv.constant0._ZN4vllm25paged_attention_v1_kernelI13__nv_bfloat16hLi128ELi16ELi128ELNS_18Fp8KVCacheDataTypeE1ELb1EEEvPT_PKS3_PKT0_S9_ifPKiSB_iPKfiiiSD_SD_iiiii)
        /*0274*/ 	.short	0x0210
        /*0276*/ 	.short	0x007c


	//----- nvinfo : EIATTR_SW_WAR
	.align		4
.L_14097:
        /*0278*/ 	.byte	0x04, 0x36
        /*027a*/ 	.short	(.L_14099 - .L_14098)
.L_14098:
        /*027c*/ 	.word	0x00000008
.L_14099:


//--------------------- .nv.info._ZN4vllm25paged_attention_v1_kernelI13__nv_bfloat16hLi120ELi16ELi128ELNS_18Fp8KVCacheDataTypeE1ELb1EEEvPT_PKS3_PKT0_S9_ifPKiSB_iPKfiiiSD_SD_iiiii --------------------------
	.section	.nv.info._ZN4vllm25paged_attention_v1_kernelI13__nv_bfloat16hLi120ELi16ELi128ELNS_18Fp8KVCacheDataTypeE1ELb1EEEvPT_PKS3_PKT0_S9_ifPKiSB_iPKfiiiSD_SD_iiiii,"",@"SHT_CUDA_INFO"
	.sectionflags	@""
	.align	4


	//----- nvinfo : EIATTR_CUDA_API_VERSION
	.align		4
        /*0000*/ 	.byte	0x04, 0x37
        /*0002*/ 	.short	(.L_14101 - .L_14100)
.L_14100:
        /*0004*/ 	.word	0x00000082


	//----- nvinfo : EIATTR_KPARAM_INFO
	.align		4
.L_14101:
        /*0008*/ 	.byte	0x04, 0x17
        /*000a*/ 	.short	(.L_14103 - .L_14102)
.L_14102:
        /*000c*/ 	.word	0x00000000
        /*0010*/ 	.short	0x0013
        /*0012*/ 	.short	0x0078
        /*0014*/ 	.byte	0x00, 0xf0, 0x11, 0x00


	//----- nvinfo : EIATTR_KPARAM_INFO
	.align		4
.L_14103:
        /*0018*/ 	.byte	0x04, 0x17
        /*001a*/ 	.short	(.L_14105 - .L_14104)
.L_14104:
        /*001c*/ 	.word	0x00000000
        /*0020*/ 	.short	0x0012
        /*0022*/ 	.short	0x0074
        /*0024*/ 	.byte	0x00, 0xf0, 0x11, 0x00


	//----- nvinfo : EIATTR_KPARAM_INFO
	.align		4
.L_14105:
        /*0028*/ 	.byte	0x04, 0x17
        /*002a*/ 	.short	(.L_14107 - .L_14106)
.L_14106:
        /*002c*/ 	.word	0x00000000
        /*0030*/ 	.short	0x0011
        /*0032*/ 	.short	0x0070
        /*0034*/ 	.byte	0x00, 0xf0, 0x11, 0x00


	//----- nvinfo : EIATTR_KPARAM_INFO
	.align		4
.L_14107:
        /*0038*/ 	.byte	0x04, 0x17
        /*003a*/ 	.short	(.L_14109 - .L_14108)
.L_14108:
        /*003c*/ 	.word	0x00000000
        /*0040*/ 	.short	0x0010
        /*0042*/ 	.short	0x006c
        /*0044*/ 	.byte	0x00, 0xf0, 0x11, 0x00


	//----- nvinfo : EIATTR_KPARAM_INFO
	.align		4
.L_14109:
        /*0048*/ 	.byte	0x04, 0x17
        /*004a*/ 	.short	(.L_14111 - .L_14110)
.L_14110:
        /*004c*/ 	.word	0x00000000
        /*0050*/ 	.short	0x000f
        /*0052*/ 	.short	0x0068
        /*0054*/ 	.byte	0x00, 0xf0, 0x11, 0x00


	//----- nvinfo : EIATTR_KPARAM_INFO
	.align		4
.L_14111:
        /*0058*/ 	.byte	0x04, 0x17
        /*005a*/ 	.short	(.L_14113 - .L_14112)
.L_14112:
        /*005c*/ 	.word	0x00000000
        /*0060*/ 	.short	0x000e
        /*0062*/ 	.short	0x0060
        /*0064*/ 	.byte	0x00, 0xf0, 0x21, 0x00


	//----- nvinfo : EIATTR_KPARAM_INFO
	.align		4
.L_14113:
        /*0068*/ 	.byte	0x04, 0x17
        /*006a*/ 	.short	(.L_14115 - .L_14114)
.L_14114:
        /*006c*/ 	.word	0x00000000
        /*0070*/ 	.short	0x000d
        /*0072*/ 	.short	0x0058
        /*0074*/ 	.byte	0x00, 0xf0, 0x21, 0x00


	//----- nvinfo : EIATTR_KPARAM_INFO
	.align		4
.L_14115:
        /*0078*/ 	.byte	0x04, 0x17
        /*007a*/ 	.short	(.L_14117 - .L_14116)
.L_14116:
        /*007c*/ 	.word	0x00000000
        /*0080*/ 	.short	0x000c
        /*0082*/ 	.short	0x0050
        /*0084*/ 	.byte	0x00, 0xf0, 0x11, 0x00


	//----- nvinfo : EIATTR_KPARAM_INFO
	.align		4
.L_14117:
        /*0088*/ 	.byte	0x04, 0x17
        /*008a*/ 	.short	(.L_14119 - .L_14118)
.L_14118:
        /*008c*/ 	.word	0x00000000
        /*0090*/ 	.short	0x000b
        /*0092*/ 	.short	0x004c
        /*0094*/ 	.byte	0x00, 0xf0, 0x11, 0x00


	//----- nvinfo : EIATTR_KPARAM_INFO
	.align		4
.L_14119:
        /*0098*/ 	.byte	0x04, 0x17
        /*009a*/ 	.short	(.L_14121 - .L_14120)
.L_14120:
        /*009c*/ 	.word	0x00000000
        /*00a0*/ 	.short	0x000a
        /*00a2*/ 	.short	0x0048
        /*00a4*/ 	.byte	0x00, 0xf0, 0x11, 0x00


	//----- nvinfo : EIATTR_KPARAM_INFO
	.align		4
.L_14121:
        /*00a8*/ 	.byte	0x04, 0x17
        /*00aa*/ 	.short	(.L_14123 - .L_14122)
.L_14122:
        /*00ac*/ 	.word	0x00000000
        /*00b0*/ 	.short	0x0009
        /*00b2*/ 	.short	0x0040
        /*00b4*/ 	.byte	0x00, 0xf0, 0x21, 0x00


	//----- nvinfo : EIATTR_KPARAM_INFO
	.align		4
.L_14123:
        /*00b8*/ 	.byte	0x04, 0x17
        /*00ba*/ 	.short	(.L_14125 - .L_14124)
.L_14124:
        /*00bc*/ 	.word	0x00000000
        /*00c0*/ 	.short	0x0008
        /*00c2*/ 	.short	0x0038
        /*00c4*/ 	.byte	0x00, 0xf0, 0x11, 0x00


	//----- nvinfo : EIATTR_KPARAM_INFO
	.align		4
.L_14125:
        /*00c8*/ 	.byte	0x04, 0x17
        /*00ca*/ 	.short	(.L_14127 - .L_14126)
.L_14126:
        /*00cc*/ 	.word	0x00000000
        /*00d0*/ 	.short	0x0007
        /*00d2*/ 	.short	0x0030
        /*00d4*/ 	.byte	0x00, 0xf0, 0x21, 0x00


	//----- nvinfo : EIATTR_KPARAM_INFO
	.align		4
.L_14127:
        /*00d8*/ 	.byte	0x04, 0x17
        /*00da*/ 	.short	(.L_14129 - .L_14128)
.L_14128:
        /*00dc*/ 	.word	0x00000000
        /*00e0*/ 	.short	0x0006
        /*00e2*/ 	.short	0x0028
        /*00e4*/ 	.byte	0x00, 0xf0, 0x21, 0x00


	//----- nvinfo : EIATTR_KPARAM_INFO
	.align		4
.L_14129:
        /*00e8*/ 	.byte	0x04, 0x17
        /*00ea*/ 	.short	(.L_14131 - .L_14130)
.L_14130:
        /*00ec*/ 	.word	0x00000000
        /*00f0*/ 	.short	0x0005
        /*00f2*/ 	.short	0x0024
        /*00f4*/ 	.byte	0x00, 0xf0, 0x11, 0x00


	//----- nvinfo : EIATTR_KPARAM_INFO
	.align		4
.L_14131:
        /*00f8*/ 	.byte	0x04, 0x17
        /*00fa*/ 	.short	(.L_14133 - .L_14132)
.L_14132:
        /*00fc*/ 	.word	0x00000000
        /*0100*/ 	.short	0x0004
        /*0102*/ 	.short	0x0020
        /*0104*/ 	.byte	0x00, 0xf0, 0x11, 0x00


	//----- nvinfo : EIATTR_KPARAM_INFO
	.align		4
.L_14133:
        /*0108*/ 	.byte	0x04, 0x17
        /*010a*/ 	.short	(.L_14135 - .L_14134)
.L_14134:
        /*010c*/ 	.word	0x00000000
        /*0110*/ 	.short	0x0003
        /*0112*/ 	.short	0x0018
        /*0114*/ 	.byte	0x00, 0xf0, 0x21, 0x00


	//----- nvinfo : EIATTR_KPARAM_INFO
	.align		4
.L_14135:
        /*0118*/ 	.byte	0x04, 0x17
        /*011a*/ 	.short	(.L_14137 - .L_14136)
.L_14136:
        /*011c*/ 	.word	0x00000000
        /*0120*/ 	.short	0x0002
        /*0122*/ 	.short	0x0010
        /*0124*/ 	.byte	0x00, 0xf0, 0x21, 0x00


	//----- nvinfo : EIATTR_KPARAM_INFO
	.align		4
.L_14137:
        /*0128*/ 	.byte	0x04, 0x17
        /*012a*/ 	.short	(.L_14139 - .L_14138)
.L_14138:
        /*012c*/ 	.word	0x00000000
        /*0130*/ 	.short	0x0001
        /*0132*/ 	.short	0x0008
        /*0134*/ 	.byte	0x00, 0xf0, 0x21, 0x00


	//----- nvinfo : EIATTR_KPARAM_INFO
	.align		4
.L_14139:
        /*0138*/ 	.byte	0x04, 0x17
        /*013a*/ 	.short	(.L_14141 - .L_14140)
.L_14140:
        /*013c*/ 	.word	0x00000000
        /*0140*/ 	.short	0x0000
        /*0142*/ 	.short	0x0000
        /*0144*/ 	.byte	0x00, 0xf0, 0x21, 0x00


	//----- nvinfo : EIATTR_SPARSE_MMA_MASK
	.align		4
.L_14141:
        /*0148*/ 	.byte	0x03, 0x50
        /*014a*/ 	.short	0x0000


	//----- nvinfo : EIATTR_MAXREG_COUNT
	.align		4
        /*014c*/ 	.byte	0x03, 0x1b
        /*014e*/ 	.short	0x00ff


	//----- nvinfo : EIATTR_NUM_BARRIERS
	.align		4
        /*0150*/ 	.byte	0x02, 0x4c
        /*0152*/ 	.byte	0x01
	.zero		1


	//----- nvinfo : EIATTR_EXTERNS
	.align		4
        /*0154*/ 	.byte	0x04, 0x0f
        /*0156*/ 	.short	(.L_14143 - .L_14142)


	//   ....[0]....
	.align		4
.L_14142:
        /*0158*/ 	.word	index@(__assertfail)


	//----- nvinfo : EIATTR_MERCURY_ISA_VERSION
	.align		4
.L_14143:
        /*015c*/ 	.byte	0x03, 0x5f
        /*015e*/ 	.short	0x0101


	//----- nvinfo : EIATTR_COOP_GROUP_MASK_REGIDS
	.align		4
        /*0160*/ 	.byte	0x04, 0x29
        /*0162*/ 	.short	(.L_14145 - .L_14144)


	//   ....[0]....
.L_14144:
        /*0164*/ 	.word	0xffffffff


	//   ....[1]....
        /*0168*/ 	.word	0xffffffff


	//   ....[2]....
        /*016c*/ 	.word	0xffffffff


	//   ....[3]....
        /*0170*/ 	.word	0xffffffff


	//   ....[4]....
        /*0174*/ 	.word	0xffffffff


	//   ....[5]....
        /*0178*/ 	.word	0xffffffff


	//   ....[6]....
        /*017c*/ 	.word	0xffffffff


	//   ....[7]....
        /*0180*/ 	.word	0xffffffff


	//   ....[8]....
        /*0184*/ 	.word	0xffffffff


	//   ....[9]....
        /*0188*/ 	.word	0xffffffff


	//   ....[10]....
        /*018c*/ 	.word	0xffffffff


	//   ....[11]....
        /*0190*/ 	.word	0xffffffff


	//   ....[12]....
        /*0194*/ 	.word	0xffffffff


	//   ....[13]....
        /*0198*/ 	.word	0xffffffff


	//   ....[14]....
        /*019c*/ 	.word	0xffffffff


	//   ....[15]....
        /*01a0*/ 	.word	0x0500000f


	//   ....[16]....
        /*01a4*/ 	.word	0x0500000f


	//   ....[17]....
        /*01a8*/ 	.word	0x0500000f


	//   ....[18]....
        /*01ac*/ 	.word	0x0500000f


	//   ....[19]....
        /*01b0*/ 	.word	0x0500000f


	//   ....[20]....
        /*01b4*/ 	.word	0x0500000f


	//   ....[21]....
        /*01b8*/ 	.word	0x0500000f


	//   ....[22]....
        /*01bc*/ 	.word	0x0500000f


	//   ....[23]....
        /*01c0*/ 	.word	0x0500000f


	//   ....[24]....
        /*01c4*/ 	.word	0x0500000f


	//   ....[25]....
        /*01c8*/ 	.word	0x0500000f


	//   ....[26]....
        /*01cc*/ 	.word	0x0500000f


	//----- nvinfo : EIATTR_COOP_GROUP_INSTR_OFFSETS
	.align		4
.L_14145:
        /*01d0*/ 	.byte	0x04, 0x28
        /*01d2*/ 	.short	(.L_14147 - .L_14146)


	//   ....[0]....
.L_14146:
        /*01d4*/ 	.word	0x000010a0


	//   ....[1]....
        /*01d8*/ 	.word	0x000010d0


	//   ....[2]....
        /*01dc*/ 	.word	0x000010f0


	//   ....[3]....
        /*01e0*/ 	.word	0x00001110


	//   ....[4]....
        /*01e4*/ 	.word	0x000012b0


	//   ....[5]....
        /*01e8*/ 	.word	0x000012d0


	//   ....[6]....
        /*01ec*/ 	.word	0x000012f0


	//   ....[7]....
        /*01f0*/ 	.word	0x00002130


	//   ....[8]....
        /*01f4*/ 	.word	0x000021b0


	//   ....[9]....
        /*01f8*/ 	.word	0x00002210


	//   ....[10]....
        /*01fc*/ 	.word	0x00002260


	//   ....[11]....
        /*0200*/ 	.word	0x000022a0


	//   ....[12]....
        /*0204*/ 	.word	0x000022f0


	//   ....[13]....
        /*0208*/ 	.word	0x00002310


	//   ....[14]....
        /*020c*/ 	.word	0x00002330


	//   ....[15]....
        /*0210*/ 	.word	0x00003e90


	//   ....[16]....
        /*0214*/ 	.word	0x00003ef0


	//   ....[17]....
        /*0218*/ 	.word	0x00003f50


	//   ....[18]....
        /*021c*/ 	.word	0x00003fb0


	//   ....[19]....
        /*0220*/ 	.word	0x00004030


	//   ....[20]....
        /*0224*/ 	.word	0x00004070


	//   ....[21]....
        /*0228*/ 	.word	0x000040c0


	//   ....[22]....
        /*022c*/ 	.word	0x00004110


	//   ....[23]....
        /*0230*/ 	.word	0x00004160


	//   ....[24]....
        /*0234*/ 	.word	0x000041b0


	//   ....[25]....
        /*0238*/ 	.word	0x00004200


	//   ....[26]....
        /*023c*/ 	.word	0x00004250


	//----- nvinfo : EIATTR_SYSCALL_OFFSETS
	.align		4
.L_14147:
        /*0240*/ 	.byte	0x04, 0x46
        /*0242*/ 	.short	(.L_14149 - .L_14148)


	//   ....[0]....
.L_14148:
        /*0244*/ 	.word	0x00003d20


	//   ....[1]....
        /*0248*/ 	.word	0x00003e20


	//----- nvinfo : EIATTR_EXIT_INSTR_OFFSETS
	.align		4
.L_14149:
        /*024c*/ 	.byte	0x04, 0x1c
        /*024e*/ 	.short	(.L_14151 - .L_14150)


	//   ....[0]....
.L_14150:
        /*0250*/ 	.word	0x00003750


	//   ....[1]....
        /*0254*/ 	.word	0x00003b90


	//   ....[2]....
        /*0258*/ 	.word	0x00003c20


	//   ....[3]....
        /*025c*/ 	.word	0x00003e30


	//----- nvinfo : EIATTR_CRS_STACK_SIZE
	.align		4
.L_14151:
        /*0260*/ 	.byte	0x04, 0x1e
        /*0262*/ 	.short	(.L_14153 - .L_14152)
.L_14152:
        /*0264*/ 	.word	0x00000000


	//----- nvinfo : EIATTR_CBANK_PARAM_SIZE
	.align		4
.L_14153:
        /*0268*/ 	.byte	0x03, 0x19
        /*026a*/ 	.short	0x007c


	//----- nvinfo : EIATTR_PARAM_CBANK
	.align		4
        /*026c*/ 	.byte	0x04, 0x0a
        /*026e*/ 	.short	(.L_14155 - .L_14154)
	.align		4
.L_14154:
        /*0270*/ 	.word	index@(.nv.constant0._ZN4vllm25paged_attention_v1_kernelI13__nv_bfloat16hLi120ELi16ELi128ELNS_18Fp8KVCacheDataTypeE1ELb1EEEvPT_PKS3_PKT0_S9_ifPKiSB_iPKfiiiSD_SD_iiiii)
        /*0274*/ 	.short	0x0210
        /*0276*/ 	.short	0x007c


	//----- nvinfo : EIATTR_SW_WAR
	.align		4
.L_14155:
        /*0278*/ 	.byte	0x04, 0x36
        /*027a*/ 	.short	(.L_14157 - .L_14156)
.L_14156:
        /*027c*/ 	.word	0x00000008
.L_14157:


//--------------------- .nv.info._ZN4vllm25paged_attention_v1_kernelI13__nv_bfloat16hLi112ELi16ELi128ELNS_18Fp8KVCacheDataTypeE1ELb1EEEvPT_PKS3_PKT0_S9_ifPKiSB_iPKfiiiSD_SD_iiiii --------------------------
	.section	.nv.info._ZN4vllm25paged_attention_v1_kernelI13__nv_bfloat16hLi112ELi16ELi128ELNS_18Fp8KVCacheDataTypeE1ELb1EEEvPT_PKS3_PKT0_S9_ifPKiSB_iPKfiiiSD_SD_iiiii,"",@"SHT_CUDA_INFO"
	.sectionflags	@""
	.align	4


	//----- nvinfo : EIATTR_CUDA_API_VERSION
	.align		4
        /*0000*/ 	.byte	0x04, 0x37
        /*0002*/ 	.short	(.L_14159 - .L_14158)
.L_14158:
        /*0004*/ 	.word	0x00000082


	//----- nvinfo : EIATTR_KPARAM_INFO
	.align		4
.L_14159:
        /*0008*/ 	.byte	0x04, 0x17
        /*000a*/ 	.short	(.L_14161 - .L_14160)
.L_14160:
        /*000c*/ 	.word	0x00000000
        /*0010*/ 	.short	0x0013
        /*0012*/ 	.short	0x0078
        /*0014*/ 	.byte	0x00, 0xf0, 0x11, 0x00


	//----- nvinfo : EIATTR_KPARAM_INFO
	.align		4
.L_14161:
        /*0018*/ 	.byte	0x04, 0x17
        /*001a*/ 	.short	(.L_14163 - .L_14162)
.L_14162:
        /*001c*/ 	.word	0x00000000
        /*0020*/ 	.short	0x0012
        /*0022*/ 	.short	0x0074
        /*0024*/ 	.byte	0x00, 0xf0, 0x11, 0x00


	//----- nvinfo : EIATTR_KPARAM_INFO
	.align		4
.L_14163:
        /*0028*/ 	.byte	0x04, 0x17
        /*002a*/ 	.short	(.L_14165 - .L_14164)
.L_14164:
        /*002c*/ 	.word	0x00000000
        /*0030*/ 	.short	0x0011
        /*0032*/ 	.short	0x0070
        /*0034*/ 	.byte	0x00, 0xf0, 0x11, 0x00


	//----- nvinfo : EIATTR_KPARAM_INFO
	.align		4
.L_14165:
        /*0038*/ 	.byte	0x04, 0x17
        /*003a*/ 	.short	(.L_14167 - .L_14166)
.L_14166:
        /*003c*/ 	.word	0x00000000
        /*0040*/ 	.short	0x0010
        /*0042*/ 	.short	0x006c
        /*0044*/ 	.byte	0x00, 0xf0, 0x11, 0x00


	//----- nvinfo : EIATTR_KPARAM_INFO
	.align		4
.L_14167:
        /*0048*/ 	.byte	0x04, 0x17
        /*004a*/ 	.short	(.L_14169 - .L_14168)
.L_14168:
        /*004c*/ 	.word	0x00000000
        /*0050*/ 	.short	0x000f
        /*0052*/ 	.short	0x0068
        /*0054*/ 	.byte	0x00, 0xf0, 0x11, 0x00


	//----- nvinfo : EIATTR_KPARAM_INFO
	.align		4
.L_14169:
        /*0058*/ 	.byte	0x04, 0x17
        /*005a*/ 	.short	(.L_14171 - .L_14170)
.L_14170:
        /*005c*/ 	.word	0x00000000
        /*0060*/ 	.short	0x000e
        /*0062*/ 	.short	0x0060
        /*0064*/ 	.byte	0x00, 0xf0, 0x21, 0x00


	//----- nvinfo : EIATTR_KPARAM_INFO
	.align		4
.L_14171:
        /*0068*/ 	.byte	0x04, 0x17
        /*006a*/ 	.short	(.L_14173 - .L_14172)
.L_14172:
        /*006c*/ 	.word	0x00000000
        /*0070*/ 	.short	0x000d
        /*0072*/ 	.short	0x0058
        /*0074*/ 	.byte	0x00, 0xf0, 0x21, 0x00


	//----- nvinfo : EIATTR_KPARAM_INFO
	.align		4
.L_14173:
        /*0078*/ 	.byte	0x04, 0x17
        /*007a*/ 	.short	(.L_14175 - .L_14174)
.L_14174:
        /*007c*/ 	.word	0x00000000
        /*0080*/ 	.short	0x000c
        /*0082*/ 	.short	0x0050
        /*0084*/ 	.byte	0x00, 0xf0, 0x11, 0x00


	//----- nvinfo : EIATTR_KPARAM_INFO
	.align		4
.L_14175:
        /*0088*/ 	.byte	0x04, 0x17
        /*008a*/ 	.short	(.L_14177 - .L_14176)
.L_14176:
        /*008c*/ 	.word	0x00000000
        /*0090*/ 	.short	0x000b
        /*0092*/ 	.short	0x004c
        /*0094*/ 	.byte	0x00, 0xf0, 0x11, 0x00


	//----- nvinfo : EIATTR_KPARAM_INFO
	.align		4
.L_14177:
        /*0098*/ 	.byte	0x04, 0x17
        /*009a*/ 	.short	(.L_14179 - .L_14178)
.L_14178:
        /*009c*/ 	.word	0x00000000
        /*00a0*/ 	.short	0x000a
        /*00a2*/ 	.short	0x0048
        /*00a4*/ 	.byte	0x00, 0xf0, 0x11, 0x00


	//----- nvinfo : EIATTR_KPARAM_INFO
	.align		4
.L_14179:
        /*00a8*/ 	.byte	0x04, 0x17
        /*00aa*/ 	.short	(.L_14181 - .L_14180)
.L_14180:
        /*00ac*/ 	.word	0x00000000
        /*00b0*/ 	.short	0x0009
        /*00b2*/ 	.short	0x0040
        /*00b4*/ 	.byte	0x00, 0xf0, 0x21, 0x00


	//----- nvinfo : EIATTR_KPARAM_INFO
	.align		4
.L_14181:
        /*00b8*/ 	.byte	0x04, 0x17
        /*00ba*/ 	.short	(.L_14183 - .L_14182)
.L_14182:
        /*00bc*/ 	.word	0x00000000
        /*00c0*/ 	.short	0x0008
        /*00c2*/ 	.short	0x0038
        /*00c4*/ 	.byte	0x00, 0xf0, 0x11, 0x00


	//----- nvinfo : EIATTR_KPARAM_INFO
	.align		4
.L_14183:
        /*00c8*/ 	.byte	0x04, 0x17
        /*00ca*/ 	.short	(.L_14185 - .L_14184)
.L_14184:
        /*00cc*/ 	.word	0x00000000
        /*00d0*/ 	.short	0x0007
        /*00d2*/ 	.short	0x0030
        /*00d4*/ 	.byte	0x00, 0xf0, 0x21, 0x00


	//----- nvinfo : EIATTR_KPARAM_INFO
	.align		4
.L_14185:
        /*00d8*/ 	.byte	0x04, 0x17
        /*00da*/ 	.short	(.L_14187 - .L_14186)
.L_14186:
        /*00dc*/ 	.word	0x00000000
        /*00e0*/ 	.short	0x0006
        /*00e2*/ 	.short	0x0028
        /*00e4*/ 	.byte	0x00, 0xf0, 0x21, 0x00


	//----- nvinfo : EIATTR_KPARAM_INFO
	.align		4
.L_14187:
        /*00e8*/ 	.byte	0x04, 0x17
        /*00ea*/ 	.short	(.L_14189 - .L_14188)
.L_14188:
        /*00ec*/ 	.word	0x00000000
        /*00f0*/ 	.short	0x0005
        /*00f2*/ 	.short	0x0024
        /*00f4*/ 	.byte	0x00, 0xf0, 0x11, 0x00


	//----- nvinfo : EIATTR_KPARAM_INFO
	.align		4
.L_14189:
        /*00f8*/ 	.byte	0x04, 0x17
        /*00fa*/ 	.short	(.L_14191 - .L_14190)
.L_14190:
        /*00fc*/ 	.word	0x00000000
        /*0100*/ 	.short	0x0004
        /*0102*/ 	.short	0x0020
        /*0104*/ 	.byte	0x00, 0xf0, 0x11, 0x00


	//----- nvinfo : EIATTR_KPARAM_INFO
	.align		4
.L_14191:
        /*0108*/ 	.byte	0x04, 0x17
        /*010a*/ 	.short	(.L_14193 - .L_14192)
.L_14192:
        /*010c*/ 	.word	0x00000000
        /*0110*/ 	.short	0x0003
        /*0112*/ 	.short	0x0018
        /*0114*/ 	.byte	0x00, 0xf0, 0x21, 0x00


	//----- nvinfo : EIATTR_KPARAM_INFO
	.align		4
.L_14193:
        /*0118*/ 	.byte	0x04, 0x17
        /*011a*/ 	.short	(.L_14195 - .L_14194)
.L_14194:
        /*011c*/ 	.word	0x00000000
        /*0120*/ 	.short	0x0002
        /*0122*/ 	.short	0x0010
        /*0124*/ 	.byte	0x00, 0xf0, 0x21, 0x00


	//----- nvinfo : EIATTR_KPARAM_INFO
	.align		4
.L_14195:
        /*0128*/ 	.byte	0x04, 0x17
        /*012a*/ 	.short	(.L_14197 - .L_14196)
.L_14196:
        /*012c*/ 	.word	0x00000000
        /*0130*/ 	.short	0x0001
        /*0132*/ 	.short	0x0008
        /*0134*/ 	.byte	0x00, 0xf0, 0x21, 0x00


	//----- nvinfo : EIATTR_KPARAM_INFO
	.align		4
.L_14197:
        /*0138*/ 	.byte	0x04, 0x17
        /*013a*/ 	.short	(.L_14199 - .L_14198)
.L_14198:
        /*013c*/ 	.word	0x00000000
        /*0140*/ 	.short	0x0000
        /*0142*/ 	.short	0x0000
        /*0144*/ 	.byte	0x00, 0xf0, 0x21, 0x00


	//----- nvinfo : EIATTR_SPARSE_MMA_MASK
	.align		4
.L_14199:
        /*0148*/ 	.byte	0x03, 0x50
        /*014a*/ 	.short	0x0000


	//----- nvinfo : EIATTR_MAXREG_COUNT
	.align		4
        /*014c*/ 	.byte	0x03, 0x1b
        /*014e*/ 	.short	0x00ff


	//----- nvinfo : EIATTR_NUM_BARRIERS
	.align		4
        /*0150*/ 	.byte	0x02, 0x4c
        /*0152*/ 	.byte	0x01
	.zero		1


	//----- nvinfo : EIATTR_EXTERNS
	.align		4
        /*0154*/ 	.byte	0x04, 0x0f
        /*0156*/ 	.short	(.L_14201 - .L_14200)


	//   ....[0]....
	.align		4
.L_14200:
        /*0158*/ 	.word	index@(__assertfail)


	//----- nvinfo : EIATTR_MERCURY_ISA_VERSION
	.align		4
.L_14201:
        /*015c*/ 	.byte	0x03, 0x5f
        /*015e*/ 	.short	0x0101


	//----- nvinfo : EIATTR_COOP_GROUP_MASK_REGIDS
	.align		4
        /*0160*/ 	.byte	0x04, 0x29
        /*0162*/ 	.short	(.L_14203 - .L_14202)


	//   ....[0]....
.L_14202:
        /*0164*/ 	.word	0xffffffff


	//   ....[1]....
        /*0168*/ 	.word	0xffffffff


	//   ....[2]....
        /*016c*/ 	.word	0xffffffff


	//   ....[3]....
        /*0170*/ 	.word	0xffffffff


	//   ....[4]....
        /*0174*/ 	.word	0xffffffff


	//   ....[5]....
        /*0178*/ 	.word	0xffffffff


	//   ....[6]....
        /*017c*/ 	.word	0xffffffff


	//   ....[7]....
        /*0180*/ 	.word	0xffffffff


	//   ....[8]....
        /*0184*/ 	.word	0xffffffff


	//   ....[9]....
        /*0188*/ 	.word	0xffffffff


	//   ....[10]....
        /*018c*/ 	.word	0xffffffff


	//   ....[11]....
        /*0190*/ 	.word	0xffffffff


	//   ....[12]....
        /*0194*/ 	.word	0xffffffff


	//   ....[13]....
        /*0198*/ 	.word	0xffffffff


	//   ....[14]....
        /*019c*/ 	.word	0xffffffff


	//   ....[15]....
        /*01a0*/ 	.word	0x0500000f


	//   ....[16]....
        /*01a4*/ 	.word	0x0500000f


	//   ....[17]....
        /*01a8*/ 	.word	0x0500000f


	//   ....[18]....
        /*01ac*/ 	.word	0x0500000f


	//   ....[19]....
        /*01b0*/ 	.word	0x0500000f


	//   ....[20]....
        /*01b4*/ 	.word	0x0500000f


	//   ....[21]....
        /*01b8*/ 	.word	0x0500000f


	//   ....[22]....
        /*01bc*/ 	.word	0x0500000f


	//   ....[23]....
        /*01c0*/ 	.word	0x0500000f


	//   ....[24]....
        /*01c4*/ 	.word	0x0500000f


	//   ....[25]....
        /*01c8*/ 	.word	0x0500000f


	//----- nvinfo : EIATTR_COOP_GROUP_INSTR_OFFSETS
	.align		4
.L_14203:
        /*01cc*/ 	.byte	0x04, 0x28
        /*01ce*/ 	.short	(.L_14205 - .L_14204)


	//   ....[0]....
.L_14204:
        /*01d0*/ 	.word	0x00001090


	//   ....[1]....
        /*01d4*/ 	.word	0x000010c0


	//   ....[2]....
        /*01d8*/ 	.word	0x000010e0


	//   ....[3]....
        /*01dc*/ 	.word	0x00001100


	//   ....[4]....
        /*01e0*/ 	.word	0x00001290


	//   ....[5]....
        /*01e4*/ 	.word	0x000012b0


	//   ....[6]....
        /*01e8*/ 	.word	0x000012e0


	//   ....[7]....
        /*01ec*/ 	.word	0x00002120


	//   ....[8]....
        /*01f0*/ 	.word	0x000021b0


	//   ....[9]....
        /*01f4*/ 	.word	0x00002200


	//   ....[10]....
        /*01f8*/ 	.word	0x00002260


	//   ....[11]....
        /*01fc*/ 	.word	0x00002290


	//   ....[12]....
        /*0200*/ 	.word	0x000022e0


	//   ....[13]....
        /*0204*/ 	.word	0x00002300


	//   ....[14]....
        /*0208*/ 	.word	0x00002320


	//   ....[15]....
        /*020c*/ 	.word	0x00003ba0


	//   ....[16]....
        /*0210*/ 	.word	0x00003c00


	//   ....[17]....
        /*0214*/ 	.word	0x00003c60


	//   ....[18]....
        /*0218*/ 	.word	0x00003cc0


	//   ....[19]....
        /*021c*/ 	.word	0x00003d40


	//   ....[20]....
        /*0220*/ 	.word	0x00003d80


	//   ....[21]....
        /*0224*/ 	.word	0x00003dd0


	//   ....[22]....
        /*0228*/ 	.word	0x00003e20


	//   ....[23]....
        /*022c*/ 	.word	0x00003e70


	//   ....[24]....
        /*0230*/ 	.word	0x00003ec0


	//   ....[25]....
        /*0234*/ 	.word	0x00003f10


	//----- nvinfo : EIATTR_SYSCALL_OFFSETS
	.align		4
.L_14205:
        /*0238*/ 	.byte	0x04, 0x46
        /*023a*/ 	.short	(.L_14207 - .L_14206)


	//   ....[0]....
.L_14206:
        /*023c*/ 	.word	0x00003a30


	//   ....[1]....
        /*0240*/ 	.word	0x00003b30


	//----- nvinfo : EIATTR_EXIT_INSTR_OFFSETS
	.align		4
.L_14207:
        /*0244*/ 	.byte	0x04, 0x1c
        /*0246*/ 	.short	(.L_14209 - .L_14208)


	//   ....[0]....
.L_14208:
        /*0248*/ 	.word	0x00003540


	//   ....[1]....
        /*024c*/ 	.word	0x00003610


	//   ....[2]....
        /*0250*/ 	.word	0x00003930


	//   ....[3]....
        /*0254*/ 	.word	0x00003b40


	//----- nvinfo : EIATTR_CRS_STACK_SIZE
	.align		4
.L_14209:
        /*0258*/ 	.byte	0x04, 0x1e
        /*025a*/ 	.short	(.L_14211 - .L_14210)
.L_14210:
        /*025c*/ 	.word	0x00000000


	//----- nvinfo : EIATTR_CBANK_PARAM_SIZE
	.align		4
.L_14211:
        /*0260*/ 	.byte	0x03, 0x19
        /*0262*/ 	.short	0x007c


	//----- nvinfo : EIATTR_PARAM_CBANK
	.align		4
        /*0264*/ 	.byte	0x04, 0x0a
        /*0266*/ 	.short	(.L_14213 - .L_14212)
	.align		4
.L_14212:
        /*0268*/ 	.word	index@(.nv.constant0._ZN4vllm25paged_attention_v1_kernelI13__nv_bfloat16hLi112ELi16ELi128ELNS_18Fp8KVCacheDataTypeE1ELb1EEEvPT_PKS3_PKT0_S9_ifPKiSB_iPKfiiiSD_SD_iiiii)
        /*026c*/ 	.short	0x0210
        /*026e*/ 	.short	0x007c


	//----- nvinfo : EIATTR_SW_WAR
	.align		4
.L_14213:
        /*0270*/ 	.byte	0x04, 0x36
        /*0272*/ 	.short	(.L_14215 - .L_14214)
.L_14214:
        /*0274*/ 	.word	0x00000008
.L_14215:


//--------------------- .nv.info._ZN4vllm25paged_attention_v1_kernelI13__nv_bfloat16hLi96ELi16ELi128ELNS_18Fp8KVCacheDataTypeE1ELb1EEEvPT_PKS3_PKT0_S9_ifPKiSB_iPKfiiiSD_SD_iiiii --------------------------
	.section	.nv.info._ZN4vllm25paged_attention_v1_kernelI13__nv_bfloat16hLi96ELi16ELi128ELNS_18Fp8KVCacheDataTypeE1ELb1EEEvPT_PKS3_PKT0_S9_ifPKiSB_iPKfiiiSD_SD_iiiii,"",@"SHT_CUDA_INFO"
	.sectionflags	@""
	.align	4


	//----- nvinfo : EIATTR_CUDA_API_VERSION
	.align		4
        /*0000*/ 	.byte	0x04, 0x37
        /*0002*/ 	.short	(.L_14217 - .L_14216)
.L_14216:
        /*0004*/ 	.word	0x00000082


	//----- nvinfo : EIATTR_KPARAM_INFO
	.align		4
.L_14217:
        /*0008*/ 	.byte	0x04, 0x17
        /*000a*/ 	.short	(.L_14219 - .L_14218)
.L_14218:
        /*000c*/ 	.word	0x00000000
        /*0010*/ 	.short	0x0013
        /*0012*/ 	.short	0x0078
        /*0014*/ 	.byte	0x00, 0xf0, 0x11, 0x00


	//----- nvinfo : EIATTR_KPARAM_INFO
	.align		4
.L_14219:
        /*0018*/ 	.byte	0x04, 0x17
        /*001a*/ 	.short	(.L_14221 - .L_14220)
.L_14220:
        /*001c*/ 	.word	0x00000000
        /*0020*/ 	.short	0x0012
        /*0022*/ 	.short	0x0074
        /*0024*/ 	.byte	0x00, 0xf0, 0x11, 0x00


	//----- nvinfo : EIATTR_KPARAM_INFO
	.align		4
.L_14221:
        /*0028*/ 	.byte	0x04, 0x17
        /*002a*/ 	.short	(.L_14223 - .L_14222)
.L_14222:
        /*002c*/ 	.word	0x00000000
        /*0030*/ 	.short	0x0011
        /*0032*/ 	.short	0x0070
        /*0034*/ 	.byte	0x00, 0xf0, 0x11, 0x00


	//----- nvinfo : EIATTR_KPARAM_INFO
	.align		4
.L_14223:
        /*0038*/ 	.byte	0x04, 0x17
        /*003a*/ 	.short	(.L_14225 - .L_14224)
.L_14224:
        /*003c*/ 	.word	0x00000000
        /*0040*/ 	.short	0x0010
        /*0042*/ 	.short	0x006c
        /*0044*/ 	.byte	0x00, 0xf0, 0x11, 0x00


	//----- nvinfo : EIATTR_KPARAM_INFO
	.align		4
.L_14225:
        /*0048*/ 	.byte	0x04, 0x17
        /*004a*/ 	.short	(.L_14227 - .L_14226)
.L_14226:
        /*004c*/ 	.word	0x00000000
        /*0050*/ 	.short	0x000f
        /*0052*/ 	.short	0x0068
        /*0054*/ 	.byte	0x00, 0xf0, 0x11, 0x00


	//----- nvinfo : EIATTR_KPARAM_INFO
	.align		4
.L_14227:
        /*0058*/ 	.byte	0x04, 0x17
        /*005a*/ 	.short	(.L_14229 - .L_14228)
.L_14228:
        /*005c*/ 	.word	0x00000000
        /*0060*/ 	.short	0x000e
        /*0062*/ 	.short	0x0060
        /*0064*/ 	.byte	0x00, 0xf0, 0x21, 0x00


	//----- nvinfo : EIATTR_KPARAM_INFO
	.align		4
.L_14229:
        /*0068*/ 	.byte	0x04, 0x17
        /*006a*/ 	.short	(.L_14231 - .L_14230)
.L_14230:
        /*006c*/ 	.word	0x00000000
        /*0070*/ 	.short	0x000d
        /*0072*/ 	.short	0x0058
        /*0074*/ 	.byte	0x00, 0xf0, 0x21, 0x00


	//----- nvinfo : EIATTR_KPARAM_INFO
	.align		4
.L_14231:
        /*0078*/ 	.byte	0x04, 0x17
        /*007a*/ 	.short	(.L_14233 - .L_14232)
.L_14232:
        /*007c*/ 	.word	0x00000000
        /*0080*/ 	.short	0x000c
        /*0082*/ 	.short	0x0050
        /*0084*/ 	.byte	0x00, 0xf0, 0x11, 0x00


	//----- nvinfo : EIATTR_KPARAM_INFO
	.align		4
.L_14233:
        /*0088*/ 	.byte	0x04, 0x17
        /*008a*/ 	.short	(.L_14235 - .L_14234)
.L_14234:
        /*008c*/ 	.word	0x00000000
        /*0090*/ 	.short	0x000b
        /*0092*/ 	.short	0x004c
        /*0094*/ 	.byte	0x00, 0xf0, 0x11, 0x00


	//----- nvinfo : EIATTR_KPARAM_INFO
	.align		4
.L_14235:
        /*0098*/ 	.byte	0x04, 0x17
        /*009a*/ 	.short	(.L_14237 - .L_14236)
.L_14236:
        /*009c*/ 	.word	0x00000000
        /*00a0*/ 	.short	0x000a
        /*00a2*/ 	.short	0x0048
        /*00a4*/ 	.byte	0x00, 0xf0, 0x11, 0x00


	//----- nvinfo : EIATTR_KPARAM_INFO
	.align		4
.L_14237:
        /*00a8*/ 	.byte	0x04, 0x17
        /*00aa*/ 	.short	(.L_14239 - .L_14238)
.L_14238:
        /*00ac*/ 	.word	0x00000000
        /*00b0*/ 	.short	0x0009
        /*00b2*/ 	.short	0x0040
        /*00b4*/ 	.byte	0x00, 0xf0, 0x21, 0x00


	//----- nvinfo : EIATTR_KPARAM_INFO
	.align		4
.L_14239:
        /*00b8*/ 	.byte	0x04, 0x17
        /*00ba*/ 	.short	(.L_14241 - .L_14240)
.L_14240:
        /*00bc*/ 	.word	0x00000000
        /*00c0*/ 	.short	0x0008
        /*00c2*/ 	.short	0x0038
        /*00c4*/ 	.byte	0x00, 0xf0, 0x11, 0x00


	//----- nvinfo : EIATTR_KPARAM_INFO
	.align		4
.L_14241:
        /*00c8*/ 	.byte	0x04, 0x17
        /*00ca*/ 	.short	(.L_14243 - .L_14242)
.L_14242:
        /*00cc*/ 	.word	0x00000000
        /*00d0*/ 	.short	0x0007
        /*00d2*/ 	.short	0x0030
        /*00d4*/ 	.byte	0x00, 0xf0, 0x21, 0x00


	//----- nvinfo : EIATTR_KPARAM_INFO
	.align		4
.L_14243:
        /*00d8*/ 	.byte	0x04, 0x17
        /*00da*/ 	.short	(.L_14245 - .L_14244)
.L_14244:
        /*00dc*/ 	.word	0x00000000
        /*00e0*/ 	.short	0x0006
        /*00e2*/ 	.short	0x0028
        /*00e4*/ 	.byte	0x00, 0xf0, 0x21, 0x00


	//----- nvinfo : EIATTR_KPARAM_INFO
	.align		4
.L_14245:
        /*00e8*/ 	.byte	0x04, 0x17
        /*00ea*/ 	.short	(.L_14247 - .L_14246)
.L_14246:
        /*00ec*/ 	.word	0x00000000
        /*00f0*/ 	.short	0x0005
        /*00f2*/ 	.short	0x0024
        /*00f4*/ 	.byte	0x00, 0xf0, 0x11, 0x00


	//----- nvinfo : EIATTR_KPARAM_INFO
	.align		4
.L_14247:
        /*00f8*/ 	.byte	0x04, 0x17
        /*00fa*/ 	.short	(.L_14249 - .L_14248)
.L_14248:
        /*00fc*/ 	.word	0x00000000
        /*0100*/ 	.short	0x0004
        /*0102*/ 	.short	0x0020
        /*0104*/ 	.byte	0x00, 0xf0, 0x11, 0x00


	//----- nvinfo : EIATTR_KPARAM_INFO
	.align		4
.L_14249:
        /*0108*/ 	.byte	0x04, 0x17
        /*010a*/ 	.short	(.L_14251 - .L_14250)
.L_14250:
        /*010c*/ 	.word	0x00000000
        /*0110*/ 	.short	0x0003
        /*0112*/ 	.short	0x0018
        /*0114*/ 	.byte	0x00, 0xf0, 0x21, 0x00


	//----- nvinfo : EIATTR_KPARAM_INFO
	.align		4
.L_14251:
        /*0118*/ 	.byte	0x04, 0x17
        /*011a*/ 	.short	(.L_14253 - .L_14252)
.L_14252:
        /*011c*/ 	.word	0x00000000
        /*0120*/ 	.short	0x0002
        /*0122*/ 	.short	0x0010
        /*0124*/ 	.byte	0x00, 0xf0, 0x21, 0x00


	//----- nvinfo : EIATTR_KPARAM_INFO
	.align		4
.L_14253:
        /*0128*/ 	.byte	0x04, 0x17
        /*012a*/ 	.short	(.L_14255 - .L_14254)
.L_14254:
        /*012c*/ 	.word	0x00000000
        /*0130*/ 	.short	0x0001
        /*0132*/ 	.short	0x0008
        /*0134*/ 	.byte	0x00, 0xf0, 0x21, 0x00


	//----- nvinfo : EIATTR_KPARAM_INFO
	.align		4
.L_14255:
        /*0138*/ 	.byte	0x04, 0x17
        /*013a*/ 	.short	(.L_14257 - .L_14256)
.L_14256:
        /*013c*/ 	.word	0x00000000
        /*0140*/ 	.short	0x0000
        /*0142*/ 	.short	0x0000
        /*0144*/ 	.byte	0x00, 0xf0, 0x21, 0x00


	//----- nvinfo : EIATTR_SPARSE_MMA_MASK
	.align		4
.L_14257:
        /*0148*/ 	.byte	0x03, 0x50
        /*014a*/ 	.short	0x0000


	//----- nvinfo : EIATTR_MAXREG_COUNT
	.align		4
        /*014c*/ 	.byte	0x03, 0x1b
        /*014e*/ 	.short	0x00ff


	//----- nvinfo : EIATTR_NUM_BARRIERS
	.align		4
        /*0150*/ 	.byte	0x02, 0x4c
        /*0152*/ 	.byte	0x01
	.zero		1


	//----- nvinfo : EIATTR_EXTERNS
	.align		4
        /*0154*/ 	.byte	0x04, 0x0f
        /*0156*/ 	.short	(.L_14259 - .L_14258)


	//   ....[0]....
	.align		4
.L_14258:
        /*0158*/ 	.word	index@(__assertfail)


	//----- nvinfo : EIATTR_MERCURY_ISA_VERSION
	.align		4
.L_14259:
        /*015c*/ 	.byte	0x03, 0x5f
        /*015e*/ 	.short	0x0101


	//----- nvinfo : EIATTR_COOP_GROUP_MASK_REGIDS
	.align		4
        /*0160*/ 	.byte	0x04, 0x29
        /*0162*/ 	.short	(.L_14261 - .L_14260)


	//   ....[0]....
.L_14260:
        /*0164*/ 	.word	0xffffffff


	//   ....[1]....
        /*0168*/ 	.word	0xffffffff


	//   ....[2]....
        /*016c*/ 	.word	0xffffffff


	//   ....[3]....
        /*0170*/ 	.word	0xffffffff


	//   ....[4]....
        /*0174*/ 	.word	0xffffffff


	//   ....[5]....
        /*0178*/ 	.word	0xffffffff


	//   ....[6]....
        /*017c*/ 	.word	0xffffffff


	//   ....[7]....
        /*0180*/ 	.word	0xffffffff


	//   ....[8]....
        /*0184*/ 	.word	0xffffffff


	//   ....[9]....
        /*0188*/ 	.word	0xffffffff


	//   ....[10]....
        /*018c*/ 	.word	0xffffffff


	//   ....[11]....
        /*0190*/ 	.word	0xffffffff


	//   ....[12]....
        /*0194*/ 	.word	0xffffffff


	//   ....[13]....
        /*0198*/ 	.word	0xffffffff


	//   ....[14]....
        /*019c*/ 	.word	0xffffffff


	//   ....[15]....
        /*01a0*/ 	.word	0x0500000f


	//   ....[16]....
        /*01a4*/ 	.word	0x0500000f


	//   ....[17]....
        /*01a8*/ 	.word	0x0500000f


	//   ....[18]....
        /*01ac*/ 	.word	0x0500000f


	//   ....[19]....
        /*01b0*/ 	.word	0x0500000f


	//   ....[20]....
        /*01b4*/ 	.word	0x0500000f


	//   ....[21]....
        /*01b8*/ 	.word	0x0500000f


	//   ....[22]....
        /*01bc*/ 	.word	0x0500000f


	//   ....[23]....
        /*01c0*/ 	.word	0x0500000f


	//   ....[24]....
        /*01c4*/ 	.word	0x0500000f


	//----- nvinfo : EIATTR_COOP_GROUP_INSTR_OFFSETS
	.align		4
.L_14261:
        /*01c8*/ 	.byte	0x04, 0x28
        /*01ca*/ 	.short	(.L_14263 - .L_14262)


	//   ....[0]....
.L_14262:
        /*01cc*/ 	.word	0x00001090


	//   ....[1]....
        /*01d0*/ 	.word	0x000010c0


	//   ....[2]....
        /*01d4*/ 	.word	0x000010e0


	//   ....[3]....
        /*01d8*/ 	.word	0x00001100


	//   ....[4]....
        /*01dc*/ 	.word	0x00001290


	//   ....[5]....
        /*01e0*/ 	.word	0x000012b0


	//   ....[6]....
        /*01e4*/ 	.word	0x000012e0


	//   ....[7]....
        /*01e8*/ 	.word	0x00002120


	//   ....[8]....
        /*01ec*/ 	.word	0x000021b0


	//   ....[9]....
        /*01f0*/ 	.word	0x00002200


	//   ....[10]....
        /*01f4*/ 	.word	0x00002260


	//   ....[11]....
        /*01f8*/ 	.word	0x00002290


	//   ....[12]....
        /*01fc*/ 	.word	0x000022e0


	//   ....[13]....
        /*0200*/ 	.word	0x00002300


	//   ....[14]....
        /*0204*/ 	.word	0x00002320


	//   ....[15]....
        /*0208*/ 	.word	0x00003ac0


	//   ....[16]....
        /*020c*/ 	.word	0x00003b20


	//   ....[17]....
        /*0210*/ 	.word	0x00003b80


	//   ....[18]....
        /*0214*/ 	.word	0x00003be0


	//   ....[19]....
        /*0218*/ 	.word	0x00003c60


	//   ....[20]....
        /*021c*/ 	.word	0x00003ca0


	//   ....[21]....
        /*0220*/ 	.word	0x00003cf0


	//   ....[22]....
        /*0224*/ 	.word	0x00003d40


	//   ....[23]....
        /*0228*/ 	.word	0x00003d90


	//   ....[24]....
        /*022c*/ 	.word	0x00003de0


	//----- nvinfo : EIATTR_SYSCALL_OFFSETS
	.align		4
.L_14263:
        /*0230*/ 	.byte	0x04, 0x46
        /*0232*/ 	.short	(.L_14265 - .L_14264)


	//   ....[0]....
.L_14264:
        /*0234*/ 	.word	0x00003950


	//   ....[1]....
        /*0238*/ 	.word	0x00003a50


	//----- nvinfo : EIATTR_EXIT_INSTR_OFFSETS
	.align		4
.L_14265:
        /*023c*/ 	.byte	0x04, 0x1c
        /*023e*/ 	.short	(.L_14267 - .L_14266)


	//   ....[0]....
.L_14266:
        /*0240*/ 	.word	0x000034d0


	//   ....[1]....
        /*0244*/ 	.word	0x000035a0


	//   ....[2]....
        /*0248*/ 	.word	0x00003850


	//   ....[3]....
        /*024c*/ 	.word	0x00003a60


	//----- nvinfo : EIATTR_CRS_STACK_SIZE
	.align		4
.L_14267:
        /*0250*/ 	.byte	0x04, 0x1e
        /*0252*/ 	.short	(.L_14269 - .L_14268)
.L_14268:
        /*0254*/ 	.word	0x00000000


	//----- nvinfo : EIATTR_CBANK_PARAM_SIZE
	.align		4
.L_14269:
        /*0258*/ 	.byte	0x03, 0x19
        /*025a*/ 	.short	0x007c


	//----- nvinfo : EIATTR_PARAM_CBANK
	.align		4
        /*025c*/ 	.byte	0x04, 0x0a
        /*025e*/ 	.short	(.L_14271 - .L_14270)
	.align		4
.L_14270:
        /*0260*/ 	.word	index@(.nv.constant0._ZN4vllm25paged_attention_v1_kernelI13__nv_bfloat16hLi96ELi16ELi128ELNS_18Fp8KVCacheDataTypeE1ELb1EEEvPT_PKS3_PKT0_S9_ifPKiSB_iPKfiiiSD_SD_iiiii)
        /*0264*/ 	.short	0x0210
        /*0266*/ 	.short	0x007c


	//----- nvinfo : EIATTR_SW_WAR
	.align		4
.L_14271:
        /*0268*/ 	.byte	0x04, 0x36
        /*026a*/ 	.short	(.L_14273 - .L_14272)
.L_14272:
        /*026c*/ 	.word	0x00000008
.L_14273:


//--------------------- .nv.info._ZN4vllm25paged_attention_v1_kernelI13__nv_bfloat16hLi80ELi16ELi128ELNS_18Fp8KVCacheDataTypeE1ELb1EEEvPT_PKS3_PKT0_S9_ifPKiSB_iPKfiiiSD_SD_iiiii --------------------------
	.section	.nv.info._ZN4vllm25paged_attention_v1_kernelI13__nv_bfloat16hLi80ELi16ELi128ELNS_18Fp8KVCacheDataTypeE1ELb1EEEvPT_PKS3_PKT0_S9_ifPKiSB_iPKfiiiSD_SD_iiiii,"",@"SHT_CUDA_INFO"
	.sectionflags	@""
	.align	4


	//----- nvinfo : EIATTR_CUDA_API_VERSION
	.align		4
        /*0000*/ 	.byte	0x04, 0x37
        /*0002*/ 	.short	(.L_14275 - .L_14274)
.L_14274:
        /*0004*/ 	.word	0x00000082


	//----- nvinfo : EIATTR_KPARAM_INFO
	.align		4
.L_14275:
        /*0008*/ 	.byte	0x04, 0x17
        /*000a*/ 	.short	(.L_14277 - .L_14276)
.L_14276:
        /*000c*/ 	.word	0x00000000
        /*0010*/ 	.short	0x0013
        /*0012*/ 	.short	0x0078
        /*0014*/ 	.byte	0x00, 0xf0, 0x11, 0x00


	//----- nvinfo : EIATTR_KPARAM_INFO
	.align		4
.L_14277:
        /*0018*/ 	.byte	0x04, 0x17
        /*001a*/ 	.short	(.L_14279 - .L_14278)
.L_14278:
        /*001c*/ 	.word	0x00000000
        /*0020*/ 	.short	0x0012
        /*0022*/ 	.short	0x0074
        /*0024*/ 	.byte	0x00, 0xf0, 0x11, 0x00


	//----- nvinfo : EIATTR_KPARAM_INFO
	.align		4
.L_14279:
        /*0028*/ 	.byte	0x04, 0x17
        /*002a*/ 	.short	(.L_14281 - .L_14280)
.L_14280:
        /*002c*/ 	.word	0x00000000
        /*0030*/ 	.short	0x0011
        /*0032*/ 	.short	0x0070
        /*0034*/ 	.byte	0x00, 0xf0, 0x11, 0x00


	//----- nvinfo : EIATTR_KPARAM_INFO
	.align		4
.L_14281:
        /*0038*/ 	.byte	0x04, 0x17
        /*003a*/ 	.short	(.L_14283 - .L_14282)
.L_14282:
        /*003c*/ 	.word	0x00000000
        /*0040*/ 	.short	0x0010
        /*0042*/ 	.short	0x006c
        /*0044*/ 	.byte	0x00, 0xf0, 0x11, 0x00


	//----- nvinfo : EIATTR_KPARAM_INFO
	.align		4
.L_14283:
        /*0048*/ 	.byte	0x04, 0x17
        /*004a*/ 	.short	(.L_14285 - .L_14284)
.L_14284:
        /*004c*/ 	.word	0x00000000
        /*0050*/ 	.short	0x000f
        /*0052*/ 	.short	0x0068
        /*0054*/ 	.byte	0x00, 0xf0, 0x11, 0x00


	//----- nvinfo : EIATTR_KPARAM_INFO
	.align		4
.L_14285:
        /*0058*/ 	.byte	0x04, 0x17
        /*005a*/ 	.short	(.L_14287 - .L_14286)
.L_14286:
        /*005c*/ 	.word	0x00000000
        /*0060*/ 	.short	0x000e
        /*0062*/ 	.short	0x0060
        /*0064*/ 	.byte	0x00, 0xf0, 0x21, 0x00


	//----- nvinfo : EIATTR_KPARAM_INFO
	.align		4
.L_14287:
        /*0068*/ 	.byte	0x04, 0x17
        /*006a*/ 	.short	(.L_14289 - .L_14288)
.L_14288:
        /*006c*/ 	.word	0x00000000
        /*0070*/ 	.short	0x000d
        /*0072*/ 	.short	0x0058
        /*0074*/ 	.byte	0x00, 0xf0, 0x21, 0x00


	//----- nvinfo : EIATTR_KPARAM_INFO
	.align		4
.L_14289:
        /*0078*/ 	.byte	0x04, 0x17
        /*007a*/ 	.short	(.L_14291 - .L_14290)
.L_14290:
        /*007c*/ 	.word	0x00000000
        /*0080*/ 	.short	0x000c
        /*0082*/ 	.short	0x0050
        /*0084*/ 	.byte	0x00, 0xf0, 0x11, 0x00


	//----- nvinfo : EIATTR_KPARAM_INFO
	.align		4
.L_14291:
        /*0088*/ 	.byte	0x04, 0x17
        /*008a*/ 	.short	(.L_14293 - .L_14292)
.L_14292:
        /*008c*/ 	.word	0x00000000
        /*0090*/ 	.short	0x000b
        /*0092*/ 	.short	0x004c
        /*0094*/ 	.byte	0x00, 0xf0, 0x11, 0x00


	//----- nvinfo : EIATTR_KPARAM_INFO
	.align		4
.L_14293:
        /*0098*/ 	.byte	0x04, 0x17
        /*009a*/ 	.short	(.L_14295 - .L_14294)
.L_14294:
        /*009c*/ 	.word	0x00000000
        /*00a0*/ 	.short	0x000a
        /*00a2*/ 	.short	0x0048
        /*00a4*/ 	.byte	0x00, 0xf0, 0x11, 0x00


	//----- nvinfo : EIATTR_KPARAM_INFO
	.align		4
.L_14295:
        /*00a8*/ 	.byte	0x04, 0x17
        /*00aa*/ 	.short	(.L_14297 - .L_14296)
.L_14296:
        /*00ac*/ 	.word	0x00000000
        /*00b0*/ 	.short	0x0009
        /*00b2*/ 	.short	0x0040
        /*00b4*/ 	.byte	0x00, 0xf0, 0x21, 0x00


	//----- nvinfo : EIATTR_KPARAM_INFO
	.align		4
.L_14297:
        /*00b8*/ 	.byte	0x04, 0x17
        /*00ba*/ 	.short	(.L_14299 - .L_14298)
.L_14298:
        /*00bc*/ 	.word	0x00000000
        /*00c0*/ 	.short	0x0008
        /*00c2*/ 	.short	0x0038
        /*00c4*/ 	.byte	0x00, 0xf0, 0x11, 0x00


	//----- nvinfo : EIATTR_KPARAM_INFO
	.align		4
.L_14299:
        /*00c8*/ 	.byte	0x04, 0x17
        /*00ca*/ 	.short	(.L_14301 - .L_14300)
.L_14300:
        /*00cc*/ 	.word	0x00000000
        /*00d0*/ 	.short	0x0007
        /*00d2*/ 	.short	0x0030
        /*00d4*/ 	.byte	0x00, 0xf0, 0x21, 0x00


	//----- nvinfo : EIATTR_KPARAM_INFO
	.align		4
.L_14301:
        /*00d8*/ 	.byte	0x04, 0x17
        /*00da*/ 	.short	(.L_14303 - .L_14302)
.L_14302:
        /*00dc*/ 	.word	0x00000000
        /*00e0*/ 	.short	0x0006
        /*00e2*/ 	.short	0x0028
        /*00e4*/ 	.byte	0x00, 0xf0, 0x21, 0x00


	//----- nvinfo : EIATTR_KPARAM_INFO
	.align		4
.L_14303:
        /*00e8*/ 	.byte	0x04, 0x17
        /*00ea*/ 	.short	(.L_14305 - .L_14304)
.L_14304:
        /*00ec*/ 	.word	0x00000000
        /*00f0*/ 	.short	0x0005
        /*00f2*/ 	.short	0x0024
        /*00f4*/ 	.byte	0x00, 0xf0, 0x11, 0x00


	//----- nvinfo : EIATTR_KPARAM_INFO
	.align		4
.L_14305:
        /*00f8*/ 	.byte	0x04, 0x17
        /*00fa*/ 	.short	(.L_14307 - .L_14306)
.L_14306:
        /*00fc*/ 	.word	0x00000000
        /*0100*/ 	.short	0x0004
        /*0102*/ 	.short	0x0020
        /*0104*/ 	.byte	0x00, 0xf0, 0x11, 0x00


	//----- nvinfo : EIATTR_KPARAM_INFO
	.align		4
.L_14307:
        /*0108*/ 	.byte	0x04, 0x17
        /*010a*/ 	.short	(.L_14309 - .L_14308)
.L_14308:
        /*010c*/ 	.word	0x00000000
        /*0110*/ 	.short	0x0003
        /*0112*/ 	.short	0x0018
        /*0114*/ 	.byte	0x00, 0xf0, 0x21, 0x00


	//----- nvinfo : EIATTR_KPARAM_INFO
	.align		4
.L_14309:
        /*0118*/ 	.byte	0x04, 0x17
        /*011a*/ 	.short	(.L_14311 - .L_14310)
.L_14310:
        /*011c*/ 	.word	0x00000000
        /*0120*/ 	.short	0x0002
        /*0122*/ 	.short	0x0010
        /*0124*/ 	.byte	0x00, 0xf0, 0x21, 0x00


	//----- nvinfo : EIATTR_KPARAM_INFO
	.align		4
.L_14311:
        /*0128*/ 	.byte	0x04, 0x17
        /*012a*/ 	.short	(.L_14313 - .L_14312)
.L_14312:
        /*012c*/ 	.word	0x00000000
        /*0130*/ 	.short	0x0001
        /*0132*/ 	.short	0x0008
        /*0134*/ 	.byte	0x00, 0xf0, 0x21, 0x00


	//----- nvinfo : EIATTR_KPARAM_INFO
	.align		4
.L_14313:
        /*0138*/ 	.byte	0x04, 0x17
        /*013a*/ 	.short	(.L_14315 - .L_14314)
.L_14314:
        /*013c*/ 	.word	0x00000000
        /*0140*/ 	.short	0x0000
        /*0142*/ 	.short	0x0000
        /*0144*/ 	.byte	0x00, 0xf0, 0x21, 0x00


	//----- nvinfo : EIATTR_SPARSE_MMA_MASK
	.align		4
.L_14315:
        /*0148*/ 	.byte	0x03, 0x50
        /*014a*/ 	.short	0x0000


	//----- nvinfo : EIATTR_MAXREG_COUNT
	.align		4
        /*014c*/ 	.byte	0x03, 0x1b
        /*014e*/ 	.short	0x00ff


	//----- nvinfo : EIATTR_NUM_BARRIERS
	.align		4
        /*0150*/ 	.byte	0x02, 0x4c
        /*0152*/ 	.byte	0x01
	.zero		1


	//----- nvinfo : EIATTR_EXTERNS
	.align		4
        /*0154*/ 	.byte	0x04, 0x0f
        /*0156*/ 	.short	(.L_14317 - .L_14316)


	//   ....[0]....
	.align		4
.L_14316:
        /*0158*/ 	.word	index@(__assertfail)


	//----- nvinfo : EIATTR_MERCURY_ISA_VERSION
	.align		4
.L_14317:
        /*015c*/ 	.byte	0x03, 0x5f
        /*015e*/ 	.short	0x0101


	//----- nvinfo : EIATTR_COOP_GROUP_MASK_REGIDS
	.align		4
        /*0160*/ 	.byte	0x04, 0x29
        /*0162*/ 	.short	(.L_14319 - .L_14318)


	//   ....[0]....
.L_14318:
        /*0164*/ 	.word	0xffffffff


	//   ....[1]....
        /*0168*/ 	.word	0xffffffff


	//   ....[2]....
        /*016c*/ 	.word	0xffffffff


	//   ....[3]....
        /*0170*/ 	.word	0xffffffff


	//   ....[4]....
        /*0174*/ 	.word	0xffffffff


	//   ....[5]....
        /*0178*/ 	.word	0xffffffff


	//   ....[6]....
        /*017c*/ 	.word	0xffffffff


	//   ....[7]....
        /*0180*/ 	.word	0xffffffff


	//   ....[8]....
        /*0184*/ 	.word	0xffffffff


	//   ....[9]....
        /*0188*/ 	.word	0xffffffff


	//   ....[10]....
        /*018c*/ 	.word	0xffffffff


	//   ....[11]....
        /*0190*/ 	.word	0xffffffff


	//   ....[12]....
        /*0194*/ 	.word	0xffffffff


	//   ....[13]....
        /*0198*/ 	.word	0xffffffff


	//   ....[14]....
        /*019c*/ 	.word	0xffffffff


	//   ....[15]....
        /*01a0*/ 	.word	0x0500000f


	//   ....[16]....
        /*01a4*/ 	.word	0x0500000f


	//   ....[17]....
        /*01a8*/ 	.word	0x0500000f


	//   ....[18]....
        /*01ac*/ 	.word	0x0500000f


	//   ....[19]....
        /*01b0*/ 	.word	0x0500000f


	//   ....[20]....
        /*01b4*/ 	.word	0x0500000f


	//   ....[21]....
        /*01b8*/ 	.word	0x0500000f


	//   ....[22]....
        /*01bc*/ 	.word	0x0500000f


	//   ....[23]....
        /*01c0*/ 	.word	0x0500000f


	//----- nvinfo : EIATTR_COOP_GROUP_INSTR_OFFSETS
	.align		4
.L_14319:
        /*01c4*/ 	.byte	0x04, 0x28
        /*01c6*/ 	.short	(.L_14321 - .L_14320)


	//   ....[0]....
.L_14320:
        /*01c8*/ 	.word	0x00001090


	//   ....[1]....
        /*01cc*/ 	.word	0x000010c0


	//   ....[2]....
        /*01d0*/ 	.word	0x000010e0


	//   ....[3]....
        /*01d4*/ 	.word	0x00001100


	//   ....[4]....
        /*01d8*/ 	.word	0x00001290


	//   ....[5]....
        /*01dc*/ 	.word	0x000012b0


	//   ....[6]....
        /*01e0*/ 	.word	0x000012e0


	//   ....[7]....
        /*01e4*/ 	.word	0x00002120


	//   ....[8]....
        /*01e8*/ 	.word	0x000021b0


	//   ....[9]....
        /*01ec*/ 	.word	0x00002200


	//   ....[10]....
        /*01f0*/ 	.word	0x00002260


	//   ....[11]....
        /*01f4*/ 	.word	0x00002290


	//   ....[12]....
        /*01f8*/ 	.word	0x000022e0


	//   ....[13]....
        /*01fc*/ 	.word	0x00002300


	//   ....[14]....
        /*0200*/ 	.word	0x00002320


	//   ....[15]....
        /*0204*/ 	.word	0x000039c0


	//   ....[16]....
        /*0208*/ 	.word	0x00003a20


	//   ....[17]....
        /*020c*/ 	.word	0x00003a80


	//   ....[18]....
        /*0210*/ 	.word	0x00003ae0


	//   ....[19]....
        /*0214*/ 	.word	0x00003b60


	//   ....[20]....
        /*0218*/ 	.word	0x00003ba0


	//   ....[21]....
        /*021c*/ 	.word	0x00003bf0


	//   ....[22]....
        /*0220*/ 	.word	0x00003c40


	//   ....[23]....
        /*0224*/ 	.word	0x00003c90


	//----- nvinfo : EIATTR_SYSCALL_OFFSETS
	.align		4
.L_14321:
        /*0228*/ 	.byte	0x04, 0x46
        /*022a*/ 	.short	(.L_14323 - .L_14322)


	//   ....[0]....
.L_14322:
        /*022c*/ 	.word	0x00003850


	//   ....[1]....
        /*0230*/ 	.word	0x00003950


	//----- nvinfo : EIATTR_EXIT_INSTR_OFFSETS
	.align		4
.L_14323:
        /*0234*/ 	.byte	0x04, 0x1c
        /*0236*/ 	.short	(.L_14325 - .L_14324)


	//   ....[0]....
.L_14324:
        /*0238*/ 	.word	0x00003440


	//   ....[1]....
        /*023c*/ 	.word	0x00003510


	//   ....[2]....
        /*0240*/ 	.word	0x00003750


	//   ....[3]....
        /*0244*/ 	.word	0x00003960


	//----- nvinfo : EIATTR_CRS_STACK_SIZE
	.align		4
.L_14325:
        /*0248*/ 	.byte	0x04, 0x1e
        /*024a*/ 	.short	(.L_14327 - .L_14326)
.L_14326:
        /*024c*/ 	.word	0x00000000


	//----- nvinfo : EIATTR_CBANK_PARAM_SIZE
	.align		4
.L_14327:
        /*0250*/ 	.byte	0x03, 0x19
        /*0252*/ 	.short	0x007c


	//----- nvinfo : EIATTR_PARAM_CBANK
	.align		4
        /*0254*/ 	.byte	0x04, 0x0a
        /*0256*/ 	.short	(.L_14329 - .L_14328)
	.align		4
.L_14328:
        /*0258*/ 	.word	index@(.nv.constant0._ZN4vllm25paged_attention_v1_kernelI13__nv_bfloat16hLi80ELi16ELi128ELNS_18Fp8KVCacheDataTypeE1ELb1EEEvPT_PKS3_PKT0_S9_ifPKiSB_iPKfiiiSD_SD_iiiii)
        /*025c*/ 	.short	0x0210
        /*025e*/ 	.short	0x007c


	//----- nvinfo : EIATTR_SW_WAR
	.align		4
.L_14329:
        /*0260*/ 	.byte	0x04, 0x36
        /*0262*/ 	.short	(.L_14331 - .L_14330)
.L_14330:
        /*0264*/ 	.word	0x00000008
.L_14331:


//--------------------- .nv.info._ZN4vllm25paged_attention_v1_kernelI13__nv_bfloat16hLi64ELi16ELi128ELNS_18Fp8KVCacheDataTypeE1ELb1EEEvPT_PKS3_PKT0_S9_ifPKiSB_iPKfiiiSD_SD_iiiii --------------------------
	.section	.nv.info._ZN4vllm25paged_attention_v1_kernelI13__nv_bfloat16hLi64ELi16ELi128ELNS_18Fp8KVCacheDataTypeE1ELb1EEEvPT_PKS3_PKT0_S9_ifPKiSB_iPKfiiiSD_SD_iiiii,"",@"SHT_CUDA_INFO"
	.sectionflags	@""
	.align	4


	//----- nvinfo : EIATTR_CUDA_API_VERSION
	.align		4
        /*0000*/ 	.byte	0x04, 0x37
        /*0002*/ 	.short	(.L_14333 - .L_14332)
.L_14332:
        /*0004*/ 	.word	0x00000082


	//----- nvinfo : EIATTR_KPARAM_INFO
	.align		4
.L_14333:
        /*0008*/ 	.byte	0x04, 0x17
        /*000a*/ 	.short	(.L_14335 - .L_14334)
.L_14334:
        /*000c*/ 	.word	0x00000000
        /*0010*/ 	.short	0x0013
        /*0012*/ 	.short	0x0078
        /*0014*/ 	.byte	0x00, 0xf0, 0x11, 0x00


	//----- nvinfo : EIATTR_KPARAM_INFO
	.align		4
.L_14335:
        /*0018*/ 	.byte	0x04, 0x17
        /*001a*/ 	.short	(.L_14337 - .L_14336)
.L_14336:
        /*001c*/ 	.word	0x00000000
        /*0020*/ 	.short	0x0012
        /*0022*/ 	.short	0x0074
        /*0024*/ 	.byte	0x00, 0xf0, 0x11, 0x00


	//----- nvinfo : EIATTR_KPARAM_INFO
	.align		4
.L_14337:
        /*0028*/ 	.byte	0x04, 0x17
        /*002a*/ 	.short	(.L_14339 - .L_14338)
.L_14338:
        /*002c*/ 	.word	0x00000000
        /*0030*/ 	.short	0x0011
        /*0032*/ 	.short	0x0070
        /*0034*/ 	.byte	0x00, 0xf0, 0x11, 0x00


	//----- nvinfo : EIATTR_KPARAM_INFO
	.align		4
.L_14339:
        /*0038*/ 	.byte	0x04, 0x17
        /*003a*/ 	.short	(.L_14341 - .L_14340)
.L_14340:
        /*003c*/ 	.word	0x00000000
        /*0040*/ 	.short	0x0010
        /*0042*/ 	.short	0x006c
        /*0044*/ 	.byte	0x00, 0xf0, 0x11, 0x00


	//----- nvinfo : EIATTR_KPARAM_INFO
	.align		4
.L_14341:
        /*0048*/ 	.byte	0x04, 0x17
        /*004a*/ 	.short	(.L_14343 - .L_14342)
.L_14342:
        /*004c*/ 	.word	0x00000000
        /*0050*/ 	.short	0x000f
        /*0052*/ 	.short	0x0068
        /*0054*/ 	.byte	0x00, 0xf0, 0x11, 0x00


	//----- nvinfo : EIATTR_KPARAM_INFO
	.align		4
.L_14343:
        /*0058*/ 	.byte	0x04, 0x17
        /*005a*/ 	.short	(.L_14345 - .L_14344)
.L_14344:
        /*005c*/ 	.word	0x00000000
        /*0060*/ 	.short	0x000e
        /*0062*/ 	.short	0x0060
        /*0064*/ 	.byte	0x00, 0xf0, 0x21, 0x00


	//----- nvinfo : EIATTR_KPARAM_INFO
	.align		4
.L_14345:
        /*0068*/ 	.byte	0x04, 0x17
        /*006a*/ 	.short	(.L_14347 - .L_14346)
.L_14346:
        /*006c*/ 	.word	0x00000000
        /*0070*/ 	.short	0x000d
        /*0072*/ 	.short	0x0058
        /*0074*/ 	.byte	0x00, 0xf0, 0x21, 0x00


	//----- nvinfo : EIATTR_KPARAM_INFO
	.align		4
.L_14347:
        /*0078*/ 	.byte	0x04, 0x17
        /*007a*/ 	.short	(.L_14349 - .L_14348)
.L_14348:
        /*007c*/ 	.word	0x00000000
        /*0080*/ 	.short	0x000c
        /*0082*/ 	.short	0x0050
        /*0084*/ 	.byte	0x00, 0xf0, 0x11, 0x00


	//----- nvinfo : EIATTR_KPARAM_INFO
	.align		4
.L_14349:
        /*0088*/ 	.byte	0x04, 0x17
        /*008a*/ 	.short	(.L_14351 - .L_14350)
.L_14350:
        /*008c*/ 	.word	0x00000000
        /*0090*/ 	.short	0x000b
        /*0092*/ 	.short	0x004c
        /*0094*/ 	.byte	0x00, 0xf0, 0x11, 0x00


	//----- nvinfo : EIATTR_KPARAM_INFO
	.align		4
.L_14351:
        /*0098*/ 	.byte	0x04, 0x17
        /*009a*/ 	.short	(.L_14353 - .L_14352)
.L_14352:
        /*009c*/ 	.word	0x00000000
        /*00a0*/ 	.short	0x000a
        /*00a2*/ 	.short	0x0048
        /*00a4*/ 	.byte	0x00, 0xf0, 0x11, 0x00


	//----- nvinfo : EIATTR_KPARAM_INFO
	.align		4
.L_14353:
        /*00a8*/ 	.byte	0x04, 0x17
        /*00aa*/ 	.short	(.L_14355 - .L_14354)
.L_14354:
        /*00ac*/ 	.word	0x00000000
        /*00b0*/ 	.short	0x0009
        /*00b2*/ 	.short	0x0040
        /*00b4*/ 	.byte	0x00, 0xf0, 0x21, 0x00


	//----- nvinfo : EIATTR_KPARAM_INFO
	.align		4
.L_14355:
        /*00b8*/ 	.byte	0x04, 0x17
        /*00ba*/ 	.short	(.L_14357 - .L_14356)
.L_14356:
        /*00bc*/ 	.word	0x00000000
        /*00c0*/ 	.short	0x0008
        /*00c2*/ 	.short	0x0038
        /*00c4*/ 	.byte	0x00, 0xf0, 0x11, 0x00


	//----- nvinfo : EIATTR_KPARAM_INFO
	.align		4
.L_14357:
        /*00c8*/ 	.byte	0x04, 0x17
        /*00ca*/ 	.short	(.L_14359 - .L_14358)
.L_14358:
        /*00cc*/ 	.word	0x00000000
        /*00d0*/ 	.short	0x0007
        /*00d2*/ 	.short	0x0030
        /*00d4*/ 	.byte	0x00, 0xf0, 0x21, 0x00


	//----- nvinfo : EIATTR_KPARAM_INFO
	.align		4
.L_14359:
        /*00d8*/ 	.byte	0x04, 0x17
        /*00da*/ 	.short	(.L_14361 - .L_14360)
.L_14360:
        /*00dc*/ 	.word	0x00000000
        /*00e0*/ 	.short	0x0006
        /*00e2*/ 	.short	0x0028
        /*00e4*/ 	.byte	0x00, 0xf0, 0x21, 0x00


	//----- nvinfo : EIATTR_KPARAM_INFO
	.align		4
.L_14361:
        /*00e8*/ 	.byte	0x04, 0x17
        /*00ea*/ 	.short	(.L_14363 - .L_14362)
.L_14362:
        /*00ec*/ 	.word	0x00000000
        /*00f0*/ 	.short	0x0005
        /*00f2*/ 	.short	0x0024
        /*00f4*/ 	.byte	0x00, 0xf0, 0x11, 0x00


	//----- nvinfo : EIATTR_KPARAM_INFO
	.align		4
.L_14363:
        /*00f8*/ 	.byte	0x04, 0x17
        /*00fa*/ 	.short	(.L_14365 - .L_14364)
.L_14364:
        /*00fc*/ 	.word	0x00000000
        /*0100*/ 	.short	0x0004
        /*0102*/ 	.short	0x0020
        /*0104*/ 	.byte	0x00, 0xf0, 0x11, 0x00


	//----- nvinfo : EIATTR_KPARAM_INFO
	.align		4
.L_14365:
        /*0108*/ 	.byte	0x04, 0x17
        /*010a*/ 	.short	(.L_14367 - .L_14366)
.L_14366:
        /*010c*/ 	.word	0x00000000
        /*0110*/ 	.short	0x0003
        /*0112*/ 	.short	0x0018
        /*0114*/ 	.byte	0x00, 0xf0, 0x21, 0x00


	//----- nvinfo : EIATTR_KPARAM_INFO
	.align		4
.L_14367:
        /*0118*/ 	.byte	0x04, 0x17
        /*011a*/ 	.short	(.L_14369 - .L_14368)
.L_14368:
        /*011c*/ 	.word	0x00000000
        /*0120*/ 	.short	0x0002
        /*0122*/ 	.short	0x0010
        /*0124*/ 	.byte	0x00, 0xf0, 0x21, 0x00


	//----- nvinfo : EIATTR_KPARAM_INFO
	.align		4
.L_14369:
        /*0128*/ 	.byte	0x04, 0x17
        /*012a*/ 	.short	(.L_14371 - .L_14370)
.L_14370:
        /*012c*/ 	.word	0x00000000
        /*0130*/ 	.short	0x0001
        /*0132*/ 	.short	0x0008
        /*0134*/ 	.byte	0x00, 0xf0, 0x21, 0x00


	//----- nvinfo : EIATTR_KPARAM_INFO
	.align		4
.L_14371:
        /*0138*/ 	.byte	0x04, 0x17
        /*013a*/ 	.short	(.L_14373 - .L_14372)
.L_14372:
        /*013c*/ 	.word	0x00000000
        /*0140*/ 	.short	0x0000
        /*0142*/ 	.short	0x0000
        /*0144*/ 	.byte	0x00, 0xf0, 0x21, 0x00


	//----- nvinfo : EIATTR_SPARSE_MMA_MASK
	.align		4
.L_14373:
        /*0148*/ 	.byte	0x03, 0x50
        /*014a*/ 	.short	0x0000


	//----- nvinfo : EIATTR_MAXREG_COUNT
	.align		4
        /*014c*/ 	.byte	0x03, 0x1b
        /*014e*/ 	.short	0x00ff


	//----- nvinfo : EIATTR_NUM_BARRIERS
	.align		4
        /*0150*/ 	.byte	0x02, 0x4c
        /*0152*/ 	.byte	0x01
	.zero		1


	//----- nvinfo : EIATTR_EXTERNS
	.align		4
        /*0154*/ 	.byte	0x04, 0x0f
        /*0156*/ 	.short	(.L_14375 - .L_14374)


	//   ....[0]....
	.align		4
.L_14374:
        /*0158*/ 	.word	index@(__assertfail)


	//----- nvinfo : EIATTR_MERCURY_ISA_VERSION
	.align		4
.L_14375:
        /*015c*/ 	.byte	0x03, 0x5f
        /*015e*/ 	.short	0x0101


	//----- nvinfo : EIATTR_COOP_GROUP_MASK_REGIDS
	.align		4
        /*0160*/ 	.byte	0x04, 0x29
        /*0162*/ 	.short	(.L_14377 - .L_14376)


	//   ....[0]....
.L_14376:
        /*0164*/ 	.word	0xffffffff


	//   ....[1]....
        /*0168*/ 	.word	0xffffffff


	//   ....[2]....
        /*016c*/ 	.word	0xffffffff


	//   ....[3]....
        /*0170*/ 	.word	0xffffffff


	//   ....[4]....
        /*0174*/ 	.word	0xffffffff


	//   ....[5]....
        /*0178*/ 	.word	0xffffffff


	//   ....[6]....
        /*017c*/ 	.word	0xffffffff


	//   ....[7]....
        /*0180*/ 	.word	0xffffffff


	//   ....[8]....
        /*0184*/ 	.word	0xffffffff


	//   ....[9]....
        /*0188*/ 	.word	0xffffffff


	//   ....[10]....
        /*018c*/ 	.word	0xffffffff


	//   ....[11]....
        /*0190*/ 	.word	0xffffffff


	//   ....[12]....
        /*0194*/ 	.word	0xffffffff


	//   ....[13]....
        /*0198*/ 	.word	0xffffffff


	//   ....[14]....
        /*019c*/ 	.word	0xffffffff


	//   ....[15]....
        /*01a0*/ 	.word	0x0500000f


	//   ....[16]....
        /*01a4*/ 	.word	0x0500000f


	//   ....[17]....
        /*01a8*/ 	.word	0x0500000f


	//   ....[18]....
        /*01ac*/ 	.word	0x0500000f


	//   ....[19]....
        /*01b0*/ 	.word	0x0500000f


	//   ....[20]....
        /*01b4*/ 	.word	0x0500000f


	//   ....[21]....
        /*01b8*/ 	.word	0x0500000f


	//   ....[22]....
        /*01bc*/ 	.word	0x0500000f


	//----- nvinfo : EIATTR_COOP_GROUP_INSTR_OFFSETS
	.align		4
.L_14377:
        /*01c0*/ 	.byte	0x04, 0x28
        /*01c2*/ 	.short	(.L_14379 - .L_14378)


	//   ....[0]....
.L_14378:
        /*01c4*/ 	.word	0x00001090


	//   ....[1]....
        /*01c8*/ 	.word	0x000010c0


	//   ....[2]....
        /*01cc*/ 	.word	0x000010e0


	//   ....[3]....
        /*01d0*/ 	.word	0x00001100


	//   ....[4]....
        /*01d4*/ 	.word	0x00001250


	//   ....[5]....
        /*01d8*/ 	.word	0x00001270


	//   ....[6]....
        /*01dc*/ 	.word	0x000012c0


	//   ....[7]....
        /*01e0*/ 	.word	0x00002120


	//   ....[8]....
        /*01e4*/ 	.word	0x00002190


	//   ....[9]....
        /*01e8*/ 	.word	0x000021c0


	//   ....[10]....
        /*01ec*/ 	.word	0x00002240


	//   ....[11]....
        /*01f0*/ 	.word	0x00002290


	//   ....[12]....
        /*01f4*/ 	.word	0x000022e0


	//   ....[13]....
        /*01f8*/ 	.word	0x00002300


	//   ....[14]....
        /*01fc*/ 	.word	0x00002320


	//   ....[15]....
        /*0200*/ 	.word	0x000038b0


	//   ....[16]....
        /*0204*/ 	.word	0x00003910


	//   ....[17]....
        /*0208*/ 	.word	0x00003970


	//   ....[18]....
        /*020c*/ 	.word	0x000039d0


	//   ....[19]....
        /*0210*/ 	.word	0x00003a50


	//   ....[20]....
        /*0214*/ 	.word	0x00003a90


	//   ....[21]....
        /*0218*/ 	.word	0x00003ae0


	//   ....[22]....
        /*021c*/ 	.word	0x00003b30


	//----- nvinfo : EIATTR_SYSCALL_OFFSETS
	.align		4
.L_14379:
        /*0220*/ 	.byte	0x04, 0x46
        /*0222*/ 	.short	(.L_14381 - .L_14380)


	//   ....[0]....
.L_14380:
        /*0224*/ 	.word	0x00003740


	//   ....[1]....
        /*0228*/ 	.word	0x00003840


	//----- nvinfo : EIATTR_EXIT_INSTR_OFFSETS
	.align		4
.L_14381:
        /*022c*/ 	.byte	0x04, 0x1c
        /*022e*/ 	.short	(.L_14383 - .L_14382)


	//   ....[0]....
.L_14382:
        /*0230*/ 	.word	0x00003390


	//   ....[1]....
        /*0234*/ 	.word	0x00003470


	//   ....[2]....
        /*0238*/ 	.word	0x00003640


	//   ....[3]....
        /*023c*/ 	.word	0x00003850


	//----- nvinfo : EIATTR_CRS_STACK_SIZE
	.align		4
.L_14383:
        /*0240*/ 	.byte	0x04, 0x1e
        /*0242*/ 	.short	(.L_14385 - .L_14384)
.L_14384:
        /*0244*/ 	.word	0x00000000


	//----- nvinfo : EIATTR_CBANK_PARAM_SIZE
	.align		4
.L_14385:
        /*0248*/ 	.byte	0x03, 0x19
        /*024a*/ 	.short	0x007c


	//----- nvinfo : EIATTR_PARAM_CBANK
	.align		4
        /*024c*/ 	.byte	0x04, 0x0a
        /*024e*/ 	.short	(.L_14387 - .L_14386)
	.align		4
.L_14386:
        /*0250*/ 	.word	index@(.nv.constant0._ZN4vllm25paged_attention_v1_kernelI13__nv_bfloat16hLi64ELi16ELi128ELNS_18Fp8KVCacheDataTypeE1ELb1EEEvPT_PKS3_PKT0_S9_ifPKiSB_iPKfiiiSD_SD_iiiii)
        /*0254*/ 	.short	0x0210
        /*0256*/ 	.short	0x007c


	//----- nvinfo : EIATTR_SW_WAR
	.align		4
.L_14387:
        /*0258*/ 	.byte	0x04, 0x36
        /*025a*/ 	.short	(.L_14389 - .L_14388)
.L_14388:
        /*025c*/ 	.word	0x00000008
.L_14389:


//--------------------- .nv.info._ZN4vllm25paged_attention_v1_kernelI13__nv_bfloat16hLi32ELi16ELi128ELNS_18Fp8KVCacheDataTypeE1ELb1EEEvPT_PKS3_PKT0_S9_ifPKiSB_iPKfiiiSD_SD_iiiii --------------------------
	.section	.nv.info._ZN4vllm25paged_attention_v1_kernelI13__nv_bfloat16hLi32ELi16ELi128ELNS_18Fp8KVCacheDataTypeE1ELb1EEEvPT_PKS3_PKT0_S9_ifPKiSB_iPKfiiiSD_SD_iiiii,"",@"SHT_CUDA_INFO"
	.sectionflags	@""
	.align	4


	//----- nvinfo : EIATTR_CUDA_API_VERSION
	.align		4
        /*0000*/ 	.byte	0x04, 0x37
        /*0002*/ 	.short	(.L_14391 - .L_14390)
.L_14390:
        /*0004*/ 	.word	0x00000082


	//----- nvinfo : EIATTR_KPARAM_INFO
	.align		4
.L_14391:
        /*0008*/ 	.byte	0x04, 0x17
        /*000a*/ 	.short	(.L_14393 - .L_14392)
.L_14392:
        /*000c*/ 	.word	0x00000000
        /*0010*/ 	.short	0x0013
        /*0012*/ 	.short	0x0078
        /*0014*/ 	.byte	0x00, 0xf0, 0x11, 0x00


	//----- nvinfo : EIATTR_KPARAM_INFO
	.align		4
.L_14393:
        /*0018*/ 	.byte	0x04, 0x17
        /*001a*/ 	.short	(.L_14395 - .L_14394)
.L_14394:
        /*001c*/ 	.word	0x00000000
        /*0020*/ 	.short	0x0012
        /*0022*/ 	.short	0x0074
        /*0024*/ 	.byte	0x00, 0xf0, 0x11, 0x00


	//----- nvinfo : EIATTR_KPARAM_INFO
	.align		4
.L_14395:
        /*0028*/ 	.byte	0x04, 0x17
        /*002a*/ 	.short	(.L_14397 - .L_14396)
.L_14396:
        /*002c*/ 	.word	0x00000000
        /*0030*/ 	.short	0x0011
        /*0032*/ 	.short	0x0070
        /*0034*/ 	.byte	0x00, 0xf0, 0x11, 0x00


	//----- nvinfo : EIATTR_KPARAM_INFO
	.align		4
.L_14397:
        /*0038*/ 	.byte	0x04, 0x17
        /*003a*/ 	.short	(.L_14399 - .L_14398)
.L_14398:
        /*003c*/ 	.word	0x00000000
        /*0040*/ 	.short	0x0010
        /*0042*/ 	.short	0x006c
        /*0044*/ 	.byte	0x00, 0xf0, 0x11, 0x00


	//----- nvinfo : EIATTR_KPARAM_INFO
	.align		4
.L_14399:
        /*0048*/ 	.byte	0x04, 0x17
        /*004a*/ 	.short	(.L_14401 - .L_14400)
.L_14400:
        /*004c*/ 	.word	0x00000000
        /*0050*/ 	.short	0x000f
        /*0052*/ 	.short	0x0068
        /*0054*/ 	.byte	0x00, 0xf0, 0x11, 0x00


	//----- nvinfo : EIATTR_KPARAM_INFO
	.align		4
.L_14401:
        /*0058*/ 	.byte	0x04, 0x17
        /*005a*/ 	.short	(.L_14403 - .L_14402)
.L_14402:
        /*005c*/ 	.word	0x00000000
        /*0060*/ 	.short	0x000e
        /*0062*/ 	.short	0x0060
        /*0064*/ 	.byte	0x00, 0xf0, 0x21, 0x00


	//----- nvinfo : EIATTR_KPARAM_INFO
	.align		4
.L_14403:
        /*0068*/ 	.byte	0x04, 0x17
        /*006a*/ 	.short	(.L_14405 - .L_14404)
.L_14404:
        /*006c*/ 	.word	0x00000000
        /*0070*/ 	.short	0x000d
        /*0072*/ 	.short	0x0058
        /*0074*/ 	.byte	0x00, 0xf0, 0x21, 0x00


	//----- nvinfo : EIATTR_KPARAM_INFO
	.align		4
.L_14405:
        /*0078*/ 	.byte	0x04, 0x17
        /*007a*/ 	.short	(.L_14407 - .L_14406)
.L_14406:
        /*007c*/ 	.word	0x00000000
        /*0080*/ 	.short	0x000c
        /*0082*/ 	.short	0x0050
        /*0084*/ 	.byte	0x00, 0xf0, 0x11, 0x00


	//----- nvinfo : EIATTR_KPARAM_INFO
	.align		4
.L_14407:
        /*0088*/ 	.byte	0x04, 0x17
        /*008a*/ 	.short	(.L_14409 - .L_14408)
.L_14408:
        /*008c*/ 	.word	0x00000000
        /*0090*/ 	.short	0x000b
        /*0092*/ 	.short	0x004c
        /*0094*/ 	.byte	0x00, 0xf0, 0x11, 0x00


	//----- nvinfo : EIATTR_KPARAM_INFO
	.align		4
.L_14409:
        /*0098*/ 	.byte	0x04, 0x17
        /*009a*/ 	.short	(.L_14411 - .L_14410)
.L_14410:
        /*009c*/ 	.word	0x00000000
        /*00a0*/ 	.short	0x000a
        /*00a2*/ 	.short	0x0048
        /*00a4*/ 	.byte	0x00, 0xf0, 0x11, 0x00


	//----- nvinfo : EIATTR_KPARAM_INFO
	.align		4
.L_14411:
        /*00a8*/ 	.byte	0x04, 0x17
        /*00aa*/ 	.short	(.L_14413 - .L_14412)
.L_14412:
        /*00ac*/ 	.word	0x00000000
        /*00b0*/ 	.short	0x0009
        /*00b2*/ 	.short	0x0040
        /*00b4*/ 	.byte	0x00, 0xf0, 0x21, 0x00


	//----- nvinfo : EIATTR_KPARAM_INFO
	.align		4
.L_14413:
        /*00b8*/ 	.byte	0x04, 0x17
        /*00ba*/ 	.short	(.L_14415 - .L_14414)
.L_14414:
        /*00bc*/ 	.word	0x00000000
        /*00c0*/ 	.short	0x0008
        /*00c2*/ 	.short	0x0038
        /*00c4*/ 	.byte	0x00, 0xf0, 0x11, 0x00


	//----- nvinfo : EIATTR_KPARAM_INFO
	.align		4
.L_14415:
        /*00c8*/ 	.byte	0x04, 0x17
        /*00ca*/ 	.short	(.L_14417 - .L_14416)
.L_14416:
        /*00cc*/ 	.word	0x00000000
        /*00d0*/ 	.short	0x0007
        /*00d2*/ 	.short	0x0030
        /*00d4*/ 	.byte	0x00, 0xf0, 0x21, 0x00


	//----- nvinfo : EIATTR_KPARAM_INFO
	.align		4
.L_14417:
        /*00d8*/ 	.byte	0x04, 0x17
        /*00da*/ 	.short	(.L_14419 - .L_14418)
.L_14418:
        /*00dc*/ 	.word	0x00000000
        /*00e0*/ 	.short	0x0006
        /*00e2*/ 	.short	0x0028
        /*00e4*/ 	.byte	0x00, 0xf0, 0x21, 0x00


	//----- nvinfo : EIATTR_KPARAM_INFO
	.align		4
.L_14419:
        /*00e8*/ 	.byte	0x04, 0x17
        /*00ea*/ 	.short	(.L_14421 - .L_14420)
.L_14420:
        /*00ec*/ 	.word	0x00000000
        /*00f0*/ 	.short	0x0005
        /*00f2*/ 	.short	0x0024
        /*00f4*/ 	.byte	0x00, 0xf0, 0x11, 0x00


	//----- nvinfo : EIATTR_KPARAM_INFO
	.align		4
.L_14421:
        /*00f8*/ 	.byte	0x04, 0x17
        /*00fa*/ 	.short	(.L_14423 - .L_14422)
.L_14422:
        /*00fc*/ 	.word	0x00000000
        /*0100*/ 	.short	0x0004
        /*0102*/ 	.short	0x0020
        /*0104*/ 	.byte	0x00, 0xf0, 0x11, 0x00


	//----- nvinfo : EIATTR_KPARAM_INFO
	.align		4
.L_14423:
        /*0108*/ 	.byte	0x04, 0x17
        /*010a*/ 	.short	(.L_14425 - .L_14424)
.L_14424:
        /*010c*/ 	.word	0x00000000
        /*0110*/ 	.short	0x0003
        /*0112*/ 	.short	0x0018
        /*0114*/ 	.byte	0x00, 0xf0, 0x21, 0x00


	//----- nvinfo : EIATTR_KPARAM_INFO
	.align		4
.L_14425:
        /*0118*/ 	.byte	0x04, 0x17
        /*011a*/ 	.short	(.L_14427 - .L_14426)
.L_14426:
        /*011c*/ 	.word	0x00000000
        /*0120*/ 	.short	0x0002
        /*0122*/ 	.short	0x0010
        /*0124*/ 	.byte	0x00, 0xf0, 0x21, 0x00


	//----- nvinfo : EIATTR_KPARAM_INFO
	.align		4
.L_14427:
        /*0128*/ 	.byte	0x04, 0x17
        /*012a*/ 	.short	(.L_14429 - .L_14428)
.L_14428:
        /*012c*/ 	.word	0x00000000
        /*0130*/ 	.short	0x0001
        /*0132*/ 	.short	0x0008
        /*0134*/ 	.byte	0x00, 0xf0, 0x21, 0x00


	//----- nvinfo : EIATTR_KPARAM_INFO
	.align		4
.L_14429:
        /*0138*/ 	.byte	0x04, 0x17
        /*013a*/ 	.short	(.L_14431 - .L_14430)
.L_14430:
        /*013c*/ 	.word	0x00000000
        /*0140*/ 	.short	0x0000
        /*0142*/ 	.short	0x0000
        /*0144*/ 	.byte	0x00, 0xf0, 0x21, 0x00


	//----- nvinfo : EIATTR_SPARSE_MMA_MASK
	.align		4
.L_14431:
        /*0148*/ 	.byte	0x03, 0x50
        /*014a*/ 	.short	0x0000


	//----- nvinfo : EIATTR_MAXREG_COUNT
	.align		4
        /*014c*/ 	.byte	0x03, 0x1b
        /*014e*/ 	.short	0x00ff


	//----- nvinfo : EIATTR_NUM_BARRIERS
	.align		4
        /*0150*/ 	.byte	0x02, 0x4c
        /*0152*/ 	.byte	0x01
	.zero		1


	//----- nvinfo : EIATTR_EXTERNS
	.align		4
        /*0154*/ 	.byte	0x04, 0x0f
        /*0156*/ 	.short	(.L_14433 - .L_14432)


	//   ....[0]....
	.align		4
.L_14432:
        /*0158*/ 	.word	index@(__assertfail)


	//----- nvinfo : EIATTR_MERCURY_ISA_VERSION
	.align		4
.L_14433:
        /*015c*/ 	.byte	0x03, 0x5f
        /*015e*/ 	.short	0x0101


	//----- nvinfo : EIATTR_COOP_GROUP_MASK_REGIDS
	.align		4
        /*0160*/ 	.byte	0x04, 0x29
        /*0162*/ 	.short	(.L_14435 - .L_14434)


	//   ....[0]....
.L_14434:
        /*0164*/ 	.word	0xffffffff


	//   ....[1]....
        /*0168*/ 	.word	0xffffffff


	//   ....[2]....
        /*016c*/ 	.word	0xffffffff


	//   ....[3]....
        /*0170*/ 	.word	0xffffffff


	//   ....[4]....
        /*0174*/ 	.word	0xffffffff


	//   ....[5]....
        /*0178*/ 	.word	0xffffffff


	//   ....[6]....
        /*017c*/ 	.word	0xffffffff


	//   ....[7]....
        /*0180*/ 	.word	0xffffffff


	//   ....[8]....
        /*0184*/ 	.word	0xffffffff


	//   ....[9]....
        /*0188*/ 	.word	0xffffffff


	//   ....[10]....
        /*018c*/ 	.word	0xffffffff


	//   ....[11]....
        /*0190*/ 	.word	0xffffffff


	//   ....[12]....
        /*0194*/ 	.word	0xffffffff


	//   ....[13]....
        /*0198*/ 	.word	0xffffffff


	//   ....[14]....
        /*019c*/ 	.word	0xffffffff


	//   ....[15]....
        /*01a0*/ 	.word	0x0500000f


	//   ....[16]....
        /*01a4*/ 	.word	0x0500000f


	//   ....[17]....
        /*01a8*/ 	.word	0x0500000f


	//   ....[18]....
        /*01ac*/ 	.word	0x0500000f


	//   ....[19]....
        /*01b0*/ 	.word	0x0500000f


	//   ....[20]....
        /*01b4*/ 	.word	0x0500000f


	//----- nvinfo : EIATTR_COOP_GROUP_INSTR_OFFSETS
	.align		4
.L_14435:
        /*01b8*/ 	.byte	0x04, 0x28
        /*01ba*/ 	.short	(.L_14437 - .L_14436)


	//   ....[0]....
.L_14436:
        /*01bc*/ 	.word	0x00001080


	//   ....[1]....
        /*01c0*/ 	.word	0x000010b0


	//   ....[2]....
        /*01c4*/ 	.word	0x000010d0


	//   ....[3]....
        /*01c8*/ 	.word	0x000010f0


	//   ....[4]....
        /*01cc*/ 	.word	0x00001240


	//   ....[5]....
        /*01d0*/ 	.word	0x00001260


	//   ....[6]....
        /*01d4*/ 	.word	0x000012b0


	//   ....[7]....
        /*01d8*/ 	.word	0x00002110


	//   ....[8]....
        /*01dc*/ 	.word	0x00002180


	//   ....[9]....
        /*01e0*/ 	.word	0x000021b0


	//   ....[10]....
        /*01e4*/ 	.word	0x00002230


	//   ....[11]....
        /*01e8*/ 	.word	0x00002280


	//   ....[12]....
        /*01ec*/ 	.word	0x000022d0


	//   ....[13]....
        /*01f0*/ 	.word	0x000022f0


	//   ....[14]....
        /*01f4*/ 	.word	0x00002310


	//   ....[15]....
        /*01f8*/ 	.word	0x00003700


	//   ....[16]....
        /*01fc*/ 	.word	0x00003760


	//   ....[17]....
        /*0200*/ 	.word	0x000037c0


	//   ....[18]....
        /*0204*/ 	.word	0x00003820


	//   ....[19]....
        /*0208*/ 	.word	0x000038a0


	//   ....[20]....
        /*020c*/ 	.word	0x000038e0


	//----- nvinfo : EIATTR_SYSCALL_OFFSETS
	.align		4
.L_14437:
        /*0210*/ 	.byte	0x04, 0x46
        /*0212*/ 	.short	(.L_14439 - .L_14438)


	//   ....[0]....
.L_14438:
        /*0214*/ 	.word	0x00003590


	//   ....[1]....
        /*0218*/ 	.word	0x00003690


	//----- nvinfo : EIATTR_EXIT_INSTR_OFFSETS
	.align		4
.L_14439:
        /*021c*/ 	.byte	0x04, 0x1c
        /*021e*/ 	.short	(.L_14441 - .L_14440)


	//   ....[0]....
.L_14440:
        /*0220*/ 	.word	0x000032c0


	//   ....[1]....
        /*0224*/ 	.word	0x000033a0


	//   ....[2]....
        /*0228*/ 	.word	0x00003490


	//   ....[3]....
        /*022c*/ 	.word	0x000036a0


	//----- nvinfo : EIATTR_CRS_STACK_SIZE
	.align		4
.L_14441:
        /*0230*/ 	.byte	0x04, 0x1e
        /*0232*/ 	.short	(.L_14443 - .L_14442)
.L_14442:
        /*0234*/ 	.word	0x00000000


	//----- nvinfo : EIATTR_CBANK_PARAM_SIZE
	.align		4
.L_14443:
        /*0238*/ 	.byte	0x03, 0x19
        /*023a*/ 	.short	0x007c


	//----- nvinfo : EIATTR_PARAM_CBANK
	.align		4
        /*023c*/ 	.byte	0x04, 0x0a
        /*023e*/ 	.short	(.L_14445 - .L_14444)
	.align		4
.L_14444:
        /*0240*/ 	.word	index@(.nv.constant0._ZN4vllm25paged_attention_v1_kernelI13__nv_bfloat16hLi32ELi16ELi128ELNS_18Fp8KVCacheDataTypeE1ELb1EEEvPT_PKS3_PKT0_S9_ifPKiSB_iPKfiiiSD_SD_iiiii)
        /*0244*/ 	.short	0x0210
        /*0246*/ 	.short	0x007c


	//----- nvinfo : EIATTR_SW_WAR
	.align		4
.L_14445:
        /*0248*/ 	.byte	0x04, 0x36
        /*024a*/ 	.short	(.L_14447 - .L_14446)
.L_14446:
        /*024c*/ 	.word	0x00000008
.L_14447:


//--------------------- .nv.info._ZN4vllm25paged_attention_v1_kernelI13__nv_bfloat16hLi256ELi8ELi128ELNS_18Fp8KVCacheDataTypeE1ELb0EEEvPT_PKS3_PKT0_S9_ifPKiSB_iPKfiiiSD_SD_iiiii --------------------------
	.section	.nv.info._ZN4vllm25paged_attention_v1_kernelI13__nv_bfloat16hLi256ELi8ELi128ELNS_18Fp8KVCacheDataTypeE1ELb0EEEvPT_PKS3_PKT0_S9_ifPKiSB_iPKfiiiSD_SD_iiiii,"",@"SHT_CUDA_INFO"
	.sectionflags	@""
	.align	4


	//----- nvinfo : EIATTR_CUDA_API_VERSION
	.align		4
        /*0000*/ 	.byte	0x04, 0x37
        /*0002*/ 	.short	(.L_14449 - .L_14448)
.L_14448:
        /*0004*/ 	.word	0x00000082


	//----- nvinfo : EIATTR_KPARAM_INFO
	.align		4
.L_14449:
        /*0008*/ 	.byte	0x04, 0x17
        /*000a*/ 	.short	(.L_14451 - .L_14450)
.L_14450:
        /*000c*/ 	.word	0x00000000
        /*0010*/ 	.short	0x0013
        /*0012*/ 	.short	0x0078
        /*0014*/ 	.byte	0x00, 0xf0, 0x11, 0x00


	//----- nvinfo : EIATTR_KPARAM_INFO
	.align		4
.L_14451:
        /*0018*/ 	.byte	0x04, 0x17
        /*001a*/ 	.short	(.L_14453 - .L_14452)
.L_14452:
        /*001c*/ 	.word	0x00000000
        /*0020*/ 	.short	0x0012
        /*0022*/ 	.short	0x0074
        /*0024*/ 	.byte	0x00, 0xf0, 0x11, 0x00


	//----- nvinfo : EIATTR_KPARAM_INFO
	.align		4
.L_14453:
        /*0028*/ 	.byte	0x04, 0x17
        /*002a*/ 	.short	(.L_14455 - .L_14454)
.L_14454:
        /*002c*/ 	.word	0x00000000
        /*0030*/ 	.short	0x0011
        /*0032*/ 	.short	0x0070
        /*0034*/ 	.byte	0x00, 0xf0, 0x11, 0x00


	//----- nvinfo : EIATTR_KPARAM_INFO
	.align		4
.L_14455:
        /*0038*/ 	.byte	0x04, 0x17
        /*003a*/ 	.short	(.L_14457 - .L_14456)
.L_14456:
        /*003c*/ 	.word	0x00000000
        /*0040*/ 	.short	0x0010
        /*0042*/ 	.short	0x006c
        /*0044*/ 	.byte	0x00, 0xf0, 0x11, 0x00


	//----- nvinfo : EIATTR_KPARAM_INFO
	.align		4
.L_14457:
        /*0048*/ 	.byte	0x04, 0x17
        /*004a*/ 	.short	(.L_14459 - .L_14458)
.L_14458:
        /*004c*/ 	.word	0x00000000
        /*0050*/ 	.short	0x000f
        /*0052*/ 	.short	0x0068
        /*0054*/ 	.byte	0x00, 0xf0, 0x11, 0x00


	//----- nvinfo : EIATTR_KPARAM_INFO
	.align		4
.L_14459:
        /*0058*/ 	.byte	0x04, 0x17
        /*005a*/ 	.short	(.L_14461 - .L_14460)
.L_14460:
        /*005c*/ 	.word	0x00000000
        /*0060*/ 	.short	0x000e
        /*0062*/ 	.short	0x0060
        /*0064*/ 	.byte	0x00, 0xf0, 0x21, 0x00


	//----- nvinfo : EIATTR_KPARAM_INFO
	.align		4
.L_14461:
        /*0068*/ 	.byte	0x04, 0x17
        /*006a*/ 	.short	(.L_14463 - .L_14462)
.L_14462:
        /*006c*/ 	.word	0x00000000
        /*0070*/ 	.short	0x000d
        /*0072*/ 	.short	0x0058
        /*0074*/ 	.byte	0x00, 0xf0, 0x21, 0x00


	//----- nvinfo : EIATTR_KPARAM_INFO
	.align		4
.L_14463:
        /*0078*/ 	.byte	0x04, 0x17
        /*007a*/ 	.short	(.L_14465 - .L_14464)
.L_14464:
        /*007c*/ 	.word	0x00000000
        /*0080*/ 	.short	0x000c
        /*0082*/ 	.short	0x0050
        /*0084*/ 	.byte	0x00, 0xf0, 0x11, 0x00


	//----- nvinfo : EIATTR_KPARAM_INFO
	.align		4
.L_14465:
        /*0088*/ 	.byte	0x04, 0x17
        /*008a*/ 	.short	(.L_14467 - .L_14466)
.L_14466:
        /*008c*/ 	.word	0x00000000
        /*0090*/ 	.short	0x000b
        /*0092*/ 	.short	0x004c
        /*0094*/ 	.byte	0x00, 0xf0, 0x11, 0x00


	//----- nvinfo : EIATTR_KPARAM_INFO
	.align		4
.L_14467:
        /*0098*/ 	.byte	0x04, 0x17
        /*009a*/ 	.short	(.L_14469 - .L_14468)
.L_14468:
        /*009c*/ 	.word	0x00000000
        /*00a0*/ 	.short	0x000a
        /*00a2*/ 	.short	0x0048
        /*00a4*/ 	.byte	0x00, 0xf0, 0x11, 0x00


	//----- nvinfo : EIATTR_KPARAM_INFO
	.align		4
.L_14469:
        /*00a8*/ 	.byte	0x04, 0x17
        /*00aa*/ 	.short	(.L_14471 - .L_14470)
.L_14470:
        /*00ac*/ 	.word	0x00000000
        /*00b0*/ 	.short	0x0009
        /*00b2*/ 	.short	0x0040
        /*00b4*/ 	.byte	0x00, 0xf0, 0x21, 0x00


	//----- nvinfo : EIATTR_KPARAM_INFO
	.align		4
.L_14471:
        /*00b8*/ 	.byte	0x04, 0x17
        /*00ba*/ 	.short	(.L_14473 - .L_14472)
.L_14472:
        /*00bc*/ 	.word	0x00000000
        /*00c0*/ 	.short	0x0008
        /*00c2*/ 	.short	0x0038
        /*00c4*/ 	.byte	0x00, 0xf0, 0x11, 0x00


	//----- nvinfo : EIATTR_KPARAM_INFO
	.align		4
.L_14473:
        /*00c8*/ 	.byte	0x04, 0x17
        /*00ca*/ 	.short	(.L_14475 - .L_14474)
.L_14474:
        /*00cc*/ 	.word	0x00000000
        /*00d0*/ 	.short	0x0007
        /*00d2*/ 	.short	0x0030
        /*00d4*/ 	.byte	0x00, 0xf0, 0x21, 0x00


	//----- nvinfo : EIATTR_KPARAM_INFO
	.align		4
.L_14475:
        /*00d8*/ 	.byte	0x04, 0x17
        /*00da*/ 	.short	(.L_14477 - .L_14476)
.L_14476:
        /*00dc*/ 	.word	0x00000000
        /*00e0*/ 	.short	0x0006
        /*00e2*/ 	.short	0x0028
        /*00e4*/ 	.byte	0x00, 0xf0, 0x21, 0x00


	//----- nvinfo : EIATTR_KPARAM_INFO
	.align		4
.L_14477:
        /*00e8*/ 	.byte	0x04, 0x17
        /*00ea*/ 	.short	(.L_14479 - .L_14478)
.L_14478:
        /*00ec*/ 	.word	0x00000000
        /*00f0*/ 	.short	0x0005
        /*00f2*/ 	.short	0x0024
        /*00f4*/ 	.byte	0x00, 0xf0, 0x11, 0x00


	//----- nvinfo : EIATTR_KPARAM_INFO
	.align		4
.L_14479:
        /*00f8*/ 	.byte	0x04, 0x17
        /*00fa*/ 	.short	(.L_14481 - .L_14480)
.L_14480:
        /*00fc*/ 	.word	0x00000000
        /*0100*/ 	.short	0x0004
        /*0102*/ 	.short	0x0020
        /*0104*/ 	.byte	0x00, 0xf0, 0x11, 0x00


	//----- nvinfo : EIATTR_KPARAM_INFO
	.align		4
.L_14481:
        /*0108*/ 	.byte	0x04, 0x17
        /*010a*/ 	.short	(.L_14483 - .L_14482)
.L_14482:
        /*010c*/ 	.word	0x00000000
        /*0110*/ 	.short	0x0003
        /*0112*/ 	.short	0x0018
        /*0114*/ 	.byte	0x00, 0xf0, 0x21, 0x00


	//----- nvinfo : EIATTR_KPARAM_INFO
	.align		4
.L_14483:
        /*0118*/ 	.byte	0x04, 0x17
        /*011a*/ 	.short	(.L_14485 - .L_14484)
.L_14484:
        /*011c*/ 	.word	0x00000000
        /*0120*/ 	.short	0x0002
        /*0122*/ 	.short	0x0010
        /*0124*/ 	.byte	0x00, 0xf0, 0x21, 0x00


	//----- nvinfo : EIATTR_KPARAM_INFO
	.align		4
.L_14485:
        /*0128*/ 	.byte	0x04, 0x17
        /*012a*/ 	.short	(.L_14487 - .L_14486)
.L_14486:
        /*012c*/ 	.word	0x00000000
        /*0130*/ 	.short	0x0001
        /*0132*/ 	.short	0x0008
        /*0134*/ 	.byte	0x00, 0xf0, 0x21, 0x00


	//----- nvinfo : EIATTR_KPARAM_INFO
	.align		4
.L_14487:
        /*0138*/ 	.byte	0x04, 0x17
        /*013a*/ 	.short	(.L_14489 - .L_14488)
.L_14488:
        /*013c*/ 	.word	0x00000000
        /*0140*/ 	.short	0x0000
        /*0142*/ 	.short	0x0000
        /*0144*/ 	.byte	0x00, 0xf0, 0x21, 0x00


	//----- nvinfo : EIATTR_SPARSE_MMA_MASK
	.align		4
.L_14489:
        /*0148*/ 	.byte	0x03, 0x50
        /*014a*/ 	.short	0x0000


	//----- nvinfo : EIATTR_MAXREG_COUNT
	.align		4
        /*014c*/ 	.byte	0x03, 0x1b
        /*014e*/ 	.short	0x00ff


	//----- nvinfo : EIATTR_NUM_BARRIERS
	.align		4
        /*0150*/ 	.byte	0x02, 0x4c
        /*0152*/ 	.byte	0x01
	.zero		1


	//----- nvinfo : EIATTR_EXTERNS
	.align		4
        /*0154*/ 	.byte	0x04, 0x0f
        /*0156*/ 	.short	(.L_14491 - .L_14490)


	//   ....[0]....
	.align		4
.L_14490:
        /*0158*/ 	.word	index@(__assertfail)


	//----- nvinfo : EIATTR_MERCURY_ISA_VERSION
	.align		4
.L_14491:
        /*015c*/ 	.byte	0x03, 0x5f
        /*015e*/ 	.short	0x0101


	//----- nvinfo : EIATTR_COOP_GROUP_MASK_REGIDS
	.align		4
        /*0160*/ 	.byte	0x04, 0x29
        /*0162*/ 	.short	(.L_14493 - .L_14492)


	//   ....[0]....
.L_14492:
        /*0164*/ 	.word	0xffffffff


	//   ....[1]....
        /*0168*/ 	.word	0xffffffff


	//   ....[2]....
        /*016c*/ 	.word	0xffffffff


	//   ....[3]....
        /*0170*/ 	.word	0xffffffff


	//   ....[4]....
        /*0174*/ 	.word	0xffffffff


	//   ....[5]....
        /*0178*/ 	.word	0xffffffff


	//   ....[6]....
        /*017c*/ 	.word	0xffffffff


	//   ....[7]....
        /*0180*/ 	.word	0xffffffff


	//   ....[8]....
        /*0184*/ 	.word	0xffffffff


	//   ....[9]....
        /*0188*/ 	.word	0xffffffff


	//   ....[10]....
        /*018c*/ 	.word	0xffffffff


	//   ....[11]....
        /*0190*/ 	.word	0xffffffff


	//   ....[12]....
        /*0194*/ 	.word	0xffffffff


	//   ....[13]....
        /*0198*/ 	.word	0xffffffff


	//   ....[14]....
        /*019c*/ 	.word	0x0500000f


	//   ....[15]....
        /*01a0*/ 	.word	0x0500000f


	//   ....[16]....
        /*01a4*/ 	.word	0x0500000f


	//----- nvinfo : EIATTR_COOP_GROUP_INSTR_OFFSETS
	.align		4
.L_14493:
        /*01a8*/ 	.byte	0x04, 0x28
        /*01aa*/ 	.short	(.L_14495 - .L_14494)


	//   ....[0]....
.L_14494:
        /*01ac*/ 	.word	0x00000670


	//   ....[1]....
        /*01b0*/ 	.word	0x000006a0


	//   ....[2]....
        /*01b4*/ 	.word	0x000006c0


	//   ....[3]....
        /*01b8*/ 	.word	0x00000810


	//   ....[4]....
        /*01bc*/ 	.word	0x00000830


	//   ....[5]....
        /*01c0*/ 	.word	0x00000850


	//   ....[6]....
        /*01c4*/ 	.word	0x00001690


	//   ....[7]....
        /*01c8*/ 	.word	0x00001710


	//   ....[8]....
        /*01cc*/ 	.word	0x00001770


	//   ....[9]....
        /*01d0*/ 	.word	0x000017c0


	//   ....[10]....
        /*01d4*/ 	.word	0x00001800


	//   ....[11]....
        /*01d8*/ 	.word	0x00001850


	//   ....[12]....
        /*01dc*/ 	.word	0x00001870


	//   ....[13]....
        /*01e0*/ 	.word	0x00001890


	//   ....[14]....
        /*01e4*/ 	.word	0x00002c40


	//   ....[15]....
        /*01e8*/ 	.word	0x00002ca0


	//   ....[16]....
        /*01ec*/ 	.word	0x00002d00


	//----- nvinfo : EIATTR_SYSCALL_OFFSETS
	.align		4
.L_14495:
        /*01f0*/ 	.byte	0x04, 0x46
        /*01f2*/ 	.short	(.L_14497 - .L_14496)


	//   ....[0]....
.L_14496:
        /*01f4*/ 	.word	0x00002bd0


	//----- nvinfo : EIATTR_EXIT_INSTR_OFFSETS
	.align		4
.L_14497:
        /*01f8*/ 	.byte	0x04, 0x1c
        /*01fa*/ 	.short	(.L_14499 - .L_14498)


	//   ....[0]....
.L_14498:
        /*01fc*/ 	.word	0x00002660


	//   ....[1]....
        /*0200*/ 	.word	0x00002ad0


	//   ....[2]....
        /*0204*/ 	.word	0x00002be0


	//----- nvinfo : EIATTR_CRS_STACK_SIZE
	.align		4
.L_14499:
        /*0208*/ 	.byte	0x04, 0x1e
        /*020a*/ 	.short	(.L_14501 - .L_14500)
.L_14500:
        /*020c*/ 	.word	0x00000000


	//----- nvinfo : EIATTR_CBANK_PARAM_SIZE
	.align		4
.L_14501:
        /*0210*/ 	.byte	0x03, 0x19
        /*0212*/ 	.short	0x007c


	//----- nvinfo : EIATTR_PARAM_CBANK
	.align		4
        /*0214*/ 	.byte	0x04, 0x0a
        /*0216*/ 	.short	(.L_14503 - .L_14502)
	.align		4
.L_14502:
        /*0218*/ 	.word	index@(.nv.constant0._ZN4vllm25paged_attention_v1_kernelI13__nv_bfloat16hLi256ELi8ELi128ELNS_18Fp8KVCacheDataTypeE1ELb0EEEvPT_PKS3_PKT0_S9_ifPKiSB_iPKfiiiSD_SD_iiiii)
        /*021c*/ 	.short	0x0210
        /*021e*/ 	.short	0x007c


	//----- nvinfo : EIATTR_SW_WAR
	.align		4
.L_14503:
        /*0220*/ 	.byte	0x04, 0x36
        /*0222*/ 	.short	(.L_14505 - .L_14504)
.L_14504:
        /*0224*/ 	.word	0x00000008
.L_14505:


//--------------------- .nv.info._ZN4vllm25paged_attention_v1_kernelI13__nv_bfloat16hLi192ELi8ELi128ELNS_18Fp8KVCacheDataTypeE1ELb0EEEvPT_PKS3_PKT0_S9_ifPKiSB_iPKfiiiSD_SD_iiiii --------------------------
	.section	.nv.info._ZN4vllm25paged_attention_v1_kernelI13__nv_bfloat16hLi192ELi8ELi128ELNS_18Fp8KVCacheDataTypeE1ELb0EEEvPT_PKS3_PKT0_S9_ifPKiSB_iPKfiiiSD_SD_iiiii,"",@"SHT_CUDA_INFO"
	.sectionflags	@""
	.align	4


	//----- nvinfo : EIATTR_CUDA_API_VERSION
	.align		4
        /*0000*/ 	.byte	0x04, 0x37
        /*0002*/ 	.short	(.L_14507 - .L_14506)
.L_14506:
        /*0004*/ 	.word	0x00000082


	//----- nvinfo : EIATTR_KPARAM_INFO
	.align		4
.L_14507:
        /*0008*/ 	.byte	0x04, 0x17
        /*000a*/ 	.short	(.L_14509 - .L_14508)
.L_14508:
        /*000c*/ 	.word	0x00000000
        /*0010*/ 	.short	0x0013
        /*0012*/ 	.short	0x0078
        /*0014*/ 	.byte	0x00, 0xf0, 0x11, 0x00


	//----- nvinfo : EIATTR_KPARAM_INFO
	.align		4
.L_14509:
        /*0018*/ 	.byte	0x04, 0x17
        /*001a*/ 	.short	(.L_14511 - .L_14510)
.L_14510:
        /*001c*/ 	.word	0x00000000
        /*0020*/ 	.short	0x0012
        /*0022*/ 	.short	0x0074
        /*0024*/ 	.byte	0x00, 0xf0, 0x11, 0x00


	//----- nvinfo : EIATTR_KPARAM_INFO
	.align		4
.L_14511:
        /*0028*/ 	.byte	0x04, 0x17
        /*002a*/ 	.short	(.L_14513 - .L_14512)
.L_14512:
        /*002c*/ 	.word	0x00000000
        /*0030*/ 	.short	0x0011
        /*0032*/ 	.short	0x0070
        /*0034*/ 	.byte	0x00, 0xf0, 0x11, 0x00


	//----- nvinfo : EIATTR_KPARAM_INFO
	.align		4
.L_14513:
        /*0038*/ 	.byte	0x04, 0x17
        /*003a*/ 	.short	(.L_14515 - .L_14514)
.L_14514:
        /*003c*/ 	.word	0x00000000
        /*0040*/ 	.short	0x0010
        /*0042*/ 	.short	0x006c
        /*0044*/ 	.byte	0x00, 0xf0, 0x11, 0x00


	//----- nvinfo : EIATTR_KPARAM_INFO
	.align		4
.L_14515:
        /*0048*/ 	.byte	0x04, 0x17
        /*004a*/ 	.short	(.L_14517 - .L_14516)
.L_14516:
        /*004c*/ 	.word	0x00000000
        /*0050*/ 	.short	0x000f
        /*0052*/ 	.short	0x0068
        /*0054*/ 	.byte	0x00, 0xf0, 0x11, 0x00


	//----- nvinfo : EIATTR_KPARAM_INFO
	.align		4
.L_14517:
        /*0058*/ 	.byte	0x04, 0x17
        /*005a*/ 	.short	(.L_14519 - .L_14518)
.L_14518:
        /*005c*/ 	.word	0x00000000
        /*0060*/ 	.short	0x000e
        /*0062*/ 	.short	0x0060
        /*0064*/ 	.byte	0x00, 0xf0, 0x21, 0x00


	//----- nvinfo : EIATTR_KPARAM_INFO
	.align		4
.L_14519:
        /*0068*/ 	.byte	0x04, 0x17
        /*006a*/ 	.short	(.L_14521 - .L_14520)
.L_14520:
        /*006c*/ 	.word	0x00000000
        /*0070*/ 	.short	0x000d
        /*0072*/ 	.short	0x0058
        /*0074*/ 	.byte	0x00, 0xf0, 0x21, 0x00


	//----- nvinfo : EIATTR_KPARAM_INFO
	.align		4
.L_14521:
        /*0078*/ 	.byte	0x04, 0x17
        /*007a*/ 	.short	(.L_14523 - .L_14522)
.L_14522:
        /*007c*/ 	.word	0x00000000
        /*0080*/ 	.short	0x000c
        /*0082*/ 	.short	0x0050
        /*0084*/ 	.byte	0x00, 0xf0, 0x11, 0x00


	//----- nvinfo : EIATTR_KPARAM_INFO
	.align		4
.L_14523:
        /*0088*/ 	.byte	0x04, 0x17
        /*008a*/ 	.short	(.L_14525 - .L_14524)
.L_14524:
        /*008c*/ 	.word	0x00000000
        /*0090*/ 	.short	0x000b
        /*0092*/ 	.short	0x004c
        /*0094*/ 	.byte	0x00, 0xf0, 0x11, 0x00


	//----- nvinfo : EIATTR_KPARAM_INFO
	.align		4
.L_14525:
        /*0098*/ 	.byte	0x04, 0x17
        /*009a*/ 	.short	(.L_14527 - .L_14526)
.L_14526:
        /*009c*/ 	.word	0x00000000
        /*00a0*/ 	.short	0x000a
        /*00a2*/ 	.short	0x0048
        /*00a4*/ 	.byte	0x00, 0xf0, 0x11, 0x00


	//----- nvinfo : EIATTR_KPARAM_INFO
	.align		4
.L_14527:
        /*00a8*/ 	.byte	0x04, 0x17
        /*00aa*/ 	.short	(.L_14529 - .L_14528)
.L_14528:
        /*00ac*/ 	.word	0x00000000
        /*00b0*/ 	.short	0x0009
        /*00b2*/ 	.short	0x0040
        /*00b4*/ 	.byte	0x00, 0xf0, 0x21, 0x00


	//----- nvinfo : EIATTR_KPARAM_INFO
	.align		4
.L_14529:
        /*00b8*/ 	.byte	0x04, 0x17
        /*00ba*/ 	.short	(.L_14531 - .L_14530)
.L_14530:
        /*00bc*/ 	.word	0x00000000
        /*00c0*/ 	.short	0x0008
        /*00c2*/ 	.short	0x0038
        /*00c4*/ 	.byte	0x00, 0xf0, 0x11, 0x00


	//----- nvinfo : EIATTR_KPARAM_INFO
	.align		4
.L_14531:
        /*00c8*/ 	.byte	0x04, 0x17
        /*00ca*/ 	.short	(.L_14533 - .L_14532)
.L_14532:
        /*00cc*/ 	.word	0x00000000
        /*00d0*/ 	.short	0x0007
        /*00d2*/ 	.short	0x0030
        /*00d4*/ 	.byte	0x00, 0xf0, 0x21, 0x00


	//----- nvinfo : EIATTR_KPARAM_INFO
	.align		4
.L_14533:
        /*00d8*/ 	.byte	0x04, 0x17
        /*00da*/ 	.short	(.L_14535 - .L_14534)
.L_14534:
        /*00dc*/ 	.word	0x00000000
        /*00e0*/ 	.short	0x0006
        /*00e2*/ 	.short	0x0028
        /*00e4*/ 	.byte	0x00, 0xf0, 0x21, 0x00


	//----- nvinfo : EIATTR_KPARAM_INFO
	.align		4
.L_14535:
        /*00e8*/ 	.byte	0x04, 0x17
        /*00ea*/ 	.short	(.L_14537 - .L_14536)
.L_14536:
        /*00ec*/ 	.word	0x00000000
        /*00f0*/ 	.short	0x0005
        /*00f2*/ 	.short	0x0024
        /*00f4*/ 	.byte	0x00, 0xf0, 0x11, 0x00


	//----- nvinfo : EIATTR_KPARAM_INFO
	.align		4
.L_14537:
        /*00f8*/ 	.byte	0x04, 0x17
        /*00fa*/ 	.short	(.L_14539 - .L_14538)
.L_14538:
        /*00fc*/ 	.word	0x00000000
        /*0100*/ 	.short	0x0004
        /*0102*/ 	.short	0x0020
        /*0104*/ 	.byte	0x00, 0xf0, 0x11, 0x00


	//----- nvinfo : EIATTR_KPARAM_INFO
	.align		4
.L_14539:
        /*0108*/ 	.byte	0x04, 0x17
        /*010a*/ 	.short	(.L_14541 - .L_14540)
.L_14540:
        /*010c*/ 	.word	0x00000000
        /*0110*/ 	.short	0x0003
        /*0112*/ 	.short	0x0018
        /*0114*/ 	.byte	0x00, 0xf0, 0x21, 0x00


	//----- nvinfo : EIATTR_KPARAM_INFO
	.align		4
.L_14541:
        /*0118*/ 	.byte	0x04, 0x17
        /*011a*/ 	.short	(.L_14543 - .L_14542)
.L_14542:
        /*011c*/ 	.word	0x00000000
        /*0120*/ 	.short	0x0002
        /*0122*/ 	.short	0x0010
        /*0124*/ 	.byte	0x00, 0xf0, 0x21, 0x00


	//----- nvinfo : EIATTR_KPARAM_INFO
	.align		4
.L_14543:
        /*0128*/ 	.byte	0x04, 0x17
        /*012a*/ 	.short	(.L_14545 - .L_14544)
.L_14544:
        /*012c*/ 	.word	0x00000000
        /*0130*/ 	.short	0x0001
        /*0132*/ 	.short	0x0008
        /*0134*/ 	.byte	0x00, 0xf0, 0x21, 0x00


	//----- nvinfo : EIATTR_KPARAM_INFO
	.align		4
.L_14545:
        /*0138*/ 	.byte	0x04, 0x17
        /*013a*/ 	.short	(.L_14547 - .L_14546)
.L_14546:
        /*013c*/ 	.word	0x00000000
        /*0140*/ 	.short	0x0000
        /*0142*/ 	.short	0x0000
        /*0144*/ 	.byte	0x00, 0xf0, 0x21, 0x00


	//----- nvinfo : EIATTR_SPARSE_MMA_MASK
	.align		4
.L_14547:
        /*0148*/ 	.byte	0x03, 0x50
        /*014a*/ 	.short	0x0000


	//----- nvinfo : EIATTR_MAXREG_COUNT
	.align		4
        /*014c*/ 	.byte	0x03, 0x1b
        /*014e*/ 	.short	0x00ff


	//----- nvinfo : EIATTR_NUM_BARRIERS
	.align		4
        /*0150*/ 	.byte	0x02, 0x4c
        /*0152*/ 	.byte	0x01
	.zero		1


	//----- nvinfo : EIATTR_EXTERNS
	.align		4
        /*0154*/ 	.byte	0x04, 0x0f
        /*0156*/ 	.short	(.L_14549 - .L_14548)


	//   ....[0]....
	.align		4
.L_14548:
        /*0158*/ 	.word	index@(__assertfail)


	//----- nvinfo : EIATTR_MERCURY_ISA_VERSION
	.align		4
.L_14549:
        /*015c*/ 	.byte	0x03, 0x5f
        /*015e*/ 	.short	0x0101


	//----- nvinfo : EIATTR_COOP_GROUP_MASK_REGIDS
	.align		4
        /*0160*/ 	.byte	0x04, 0x29
        /*0162*/ 	.short	(.L_14551 - .L_14550)


	//   ....[0]....
.L_14550:
        /*0164*/ 	.word	0xffffffff


	//   ....[1]....
        /*0168*/ 	.word	0xffffffff


	//   ....[2]....
        /*016c*/ 	.word	0xffffffff


	//   ....[3]....
        /*0170*/ 	.word	0xffffffff


	//   ....[4]....
        /*0174*/ 	.word	0xffffffff


	//   ....[5]....
        /*0178*/ 	.word	0xffffffff


	//   ....[6]....
        /*017c*/ 	.word	0xffffffff


	//   ....[7]....
        /*0180*/ 	.word	0xffffffff


	//   ....[8]....
        /*0184*/ 	.word	0xffffffff


	//   ....[9]....
        /*0188*/ 	.word	0xffffffff


	//   ....[10]....
        /*018c*/ 	.word	0xffffffff


	//   ....[11]....
        /*0190*/ 	.word	0xffffffff


	//   ....[12]....
        /*0194*/ 	.word	0xffffffff


	//   ....[13]....
        /*0198*/ 	.word	0xffffffff


	//   ....[14]....
        /*019c*/ 	.word	0x0500000f


	//   ....[15]....
        /*01a0*/ 	.word	0x0500000f


	//   ....[16]....
        /*01a4*/ 	.word	0x0500000f


	//----- nvinfo : EIATTR_COOP_GROUP_INSTR_OFFSETS
	.align		4
.L_14551:
        /*01a8*/ 	.byte	0x04, 0x28
        /*01aa*/ 	.short	(.L_14553 - .L_14552)


	//   ....[0]....
.L_14552:
        /*01ac*/ 	.word	0x00000650


	//   ....[1]....
        /*01b0*/ 	.word	0x00000680


	//   ....[2]....
        /*01b4*/ 	.word	0x000006a0


	//   ....[3]....
        /*01b8*/ 	.word	0x000007f0


	//   ....[4]....
        /*01bc*/ 	.word	0x00000810


	//   ....[5]....
        /*01c0*/ 	.word	0x00000830


	//   ....[6]....
        /*01c4*/ 	.word	0x00001670


	//   ....[7]....
        /*01c8*/ 	.word	0x000016f0


	//   ....[8]....
        /*01cc*/ 	.word	0x00001750


	//   ....[9]....
        /*01d0*/ 	.word	0x000017a0


	//   ....[10]....
        /*01d4*/ 	.word	0x000017e0


	//   ....[11]....
        /*01d8*/ 	.word	0x00001830


	//   ....[12]....
        /*01dc*/ 	.word	0x00001850


	//   ....[13]....
        /*01e0*/ 	.word	0x00001870


	//   ....[14]....
        /*01e4*/ 	.word	0x00002a60


	//   ....[15]....
        /*01e8*/ 	.word	0x00002ac0


	//   ....[16]....
        /*01ec*/ 	.word	0x00002b20


	//----- nvinfo : EIATTR_SYSCALL_OFFSETS
	.align		4
.L_14553:
        /*01f0*/ 	.byte	0x04, 0x46
        /*01f2*/ 	.short	(.L_14555 - .L_14554)


	//   ....[0]....
.L_14554:
        /*01f4*/ 	.word	0x000029f0


	//----- nvinfo : EIATTR_EXIT_INSTR_OFFSETS
	.align		4
.L_14555:
        /*01f8*/ 	.byte	0x04, 0x1c
        /*01fa*/ 	.short	(.L_14557 - .L_14556)


	//   ....[0]....
.L_14556:
        /*01fc*/ 	.word	0x00002570


	//   ....[1]....
        /*0200*/ 	.word	0x000028f0


	//   ....[2]....
        /*0204*/ 	.word	0x00002a00


	//----- nvinfo : EIATTR_CRS_STACK_SIZE
	.align		4
.L_14557:
        /*0208*/ 	.byte	0x04, 0x1e
        /*020a*/ 	.short	(.L_14559 - .L_14558)
.L_14558:
        /*020c*/ 	.word	0x00000000


	//----- nvinfo : EIATTR_CBANK_PARAM_SIZE
	.align		4
.L_14559:
        /*0210*/ 	.byte	0x03, 0x19
        /*0212*/ 	.short	0x007c


	//----- nvinfo : EIATTR_PARAM_CBANK
	.align		4
        /*0214*/ 	.byte	0x04, 0x0a
        /*0216*/ 	.short	(.L_14561 - .L_14560)
	.align		4
.L_14560:
        /*0218*/ 	.word	index@(.nv.constant0._ZN4vllm25paged_attention_v1_kernelI13__nv_bfloat16hLi192ELi8ELi128ELNS_18Fp8KVCacheDataTypeE1ELb0EEEvPT_PKS3_PKT0_S9_ifPKiSB_iPKfiiiSD_SD_iiiii)
        /*021c*/ 	.short	0x0210
        /*021e*/ 	.short	0x007c


	//----- nvinfo : EIATTR_SW_WAR
	.align		4
.L_14561:
        /*0220*/ 	.byte	0x04, 0x36
        /*0222*/ 	.short	(.L_14563 - .L_14562)
.L_14562:
        /*0224*/ 	.word	0x00000008
.L_14563:


//--------------------- .nv.info._ZN4vllm25paged_attention_v1_kernelI13__nv_bfloat16hLi128ELi8ELi128ELNS_18Fp8KVCacheDataTypeE1ELb0EEEvPT_PKS3_PKT0_S9_ifPKiSB_iPKfiiiSD_SD_iiiii --------------------------
	.section	.nv.info._ZN4vllm25paged_attention_v1_kernelI13__nv_bfloat16hLi128ELi8ELi128ELNS_18Fp8KVCacheDataTypeE1ELb0EEEvPT_PKS3_PKT0_S9_ifPKiSB_iPKfiiiSD_SD_iiiii,"",@"SHT_CUDA_INFO"
	.sectionflags	@""
	.align	4


	//----- nvinfo : EIATTR_CUDA_API_VERSION
	.align		4
        /*0000*/ 	.byte	0x04, 0x37
        /*0002*/ 	.short	(.L_14565 - .L_14564)
.L_14564:
        /*0004*/ 	.word	0x00000082


	//----- nvinfo : EIATTR_KPARAM_INFO
	.align		4
.L_14565:
        /*0008*/ 	.byte	0x04, 0x17
        /*000a*/ 	.short	(.L_14567 - .L_14566)
.L_14566:
        /*000c*/ 	.word	0x00000000
        /*0010*/ 	.short	0x0013
        /*0012*/ 	.short	0x0078
        /*0014*/ 	.byte	0x00, 0xf0, 0x11, 0x00


	//----- nvinfo : EIATTR_KPARAM_INFO
	.align		4
.L_14567:
        /*0018*/ 	.byte	0x04, 0x17
        /*001a*/ 	.short	(.L_14569 - .L_14568)
.L_14568:
        /*001c*/ 	.word	0x00000000
        /*0020*/ 	.short	0x0012
        /*0022*/ 	.short	0x0074
        /*0024*/ 	.byte	0x00, 0xf0, 0x11, 0x00


	//----- nvinfo : EIATTR_KPARAM_INFO
	.align		4
.L_14569:
        /*0028*/ 	.byte	0x04, 0x17
        /*002a*/ 	.short	(.L_14571 - .L_14570)
.L_14570:
        /*002c*/ 	.word	0x00000000
        /*0030*/ 	.short	0x0011
        /*0032*/ 	.short	0x0070
        /*0034*/ 	.byte	0x00, 0xf0, 0x11, 0x00


	//----- nvinfo : EIATTR_KPARAM_INFO
	.align		4
.L_14571:
        /*0038*/ 	.byte	0x04, 0x17
        /*003a*/ 	.short	(.L_14573 - .L_14572)
.L_14572:
        /*003c*/ 	.word	0x00000000
        /*0040*/ 	.short	0x0010
        /*0042*/ 	.short	0x006c
        /*0044*/ 	.byte	0x00, 0xf0, 0x11, 0x00


	//----- nvinfo : EIATTR_KPARAM_INFO
	.align		4
.L_14573:
        /*0048*/ 	.byte	0x04, 0x17
        /*004a*/ 	.short	(.L_14575 - .L_14574)
.L_14574:
        /*004c*/ 	.word	0x00000000
        /*0050*/ 	.short	0x000f
        /*0052*/ 	.short	0x0068
        /*0054*/ 	.byte	0x00, 0xf0, 0x11, 0x00


	//----- nvinfo : EIATTR_KPARAM_INFO
	.align		4
.L_14575:
        /*0058*/ 	.byte	0x04, 0x17
        /*005a*/ 	.short	(.L_14577 - .L_14576)
.L_14576:
        /*005c*/ 	.word	0x00000000
        /*0060*/ 	.short	0x000e
        /*0062*/ 	.short	0x0060
        /*0064*/ 	.byte	0x00, 0xf0, 0x21, 0x00


	//----- nvinfo : EIATTR_KPARAM_INFO
	.align		4
.L_14577:
        /*0068*/ 	.byte	0x04, 0x17
        /*006a*/ 	.short	(.L_14579 - .L_14578)
.L_14578:
        /*006c*/ 	.word	0x00000000
        /*0070*/ 	.short	0x000d
        /*0072*/ 	.short	0x0058
        /*0074*/ 	.byte	0x00, 0xf0, 0x21, 0x00


	//----- nvinfo : EIATTR_KPARAM_INFO
	.align		4
.L_14579:
        /*0078*/ 	.byte	0x04, 0x17
        /*007a*/ 	.short	(.L_14581 - .L_14580)
.L_14580:
        /*007c*/ 	.word	0x00000000
        /*0080*/ 	.short	0x000c
        /*0082*/ 	.short	0x0050
        /*0084*/ 	.byte	0x00, 0xf0, 0x11, 0x00


	//----- nvinfo : EIATTR_KPARAM_INFO
	.align		4
.L_14581:
        /*0088*/ 	.byte	0x04, 0x17
        /*008a*/ 	.short	(.L_14583 - .L_14582)
.L_14582:
        /*008c*/ 	.word	0x00000000
        /*0090*/ 	.short	0x000b
        /*0092*/ 	.short	0x004c
        /*0094*/ 	.byte	0x00, 0xf0, 0x11, 0x00


	//----- nvinfo : EIATTR_KPARAM_INFO
	.align		4
.L_14583:
        /*0098*/ 	.byte	0x04, 0x17
        /*009a*/ 	.short	(.L_14585 - .L_14584)
.L_14584:
        /*009c*/ 	.word	0x00000000
        /*00a0*/ 	.short	0x000a
        /*00a2*/ 	.short	0x0048
        /*00a4*/ 	.byte	0x00, 0xf0, 0x11, 0x00


	//----- nvinfo : EIATTR_KPARAM_INFO
	.align		4
.L_14585:
        /*00a8*/ 	.byte	0x04, 0x17
        /*00aa*/ 	.short	(.L_14587 - .L_14586)
.L_14586:
        /*00ac*/ 	.word	0x00000000
        /*00b0*/ 	.short	0x0009
        /*00b2*/ 	.short	0x0040
        /*00b4*/ 	.byte	0x00, 0xf0, 0x21, 0x00


	//----- nvinfo : EIATTR_KPARAM_INFO
	.align		4
.L_14587:
        /*00b8*/ 	.byte	0x04, 0x17
        /*00ba*/ 	.short	(.L_14589 - .L_14588)
.L_14588:
        /*00bc*/ 	.word	0x00000000
        /*00c0*/ 	.short	0x0008
        /*00c2*/ 	.short	0x0038
        /*00c4*/ 	.byte	0x00, 0xf0, 0x11, 0x00


	//----- nvinfo : EIATTR_KPARAM_INFO
	.align		4
.L_14589:
        /*00c8*/ 	.byte	0x04, 0x17
        /*00ca*/ 	.short	(.L_14591 - .L_14590)
.L_14590:
        /*00cc*/ 	.word	0x00000000
        /*00d0*/ 	.short	0x0007
        /*00d2*/ 	.short	0x0030
        /*00d4*/ 	.byte	0x00, 0xf0, 0x21, 0x00


	//----- nvinfo : EIATTR_KPARAM_INFO
	.align		4
.L_14591:
        /*00d8*/ 	.byte	0x04, 0x17
        /*00da*/ 	.short	(.L_14593 - .L_14592)
.L_14592:
        /*00dc*/ 	.word	0x00000000
        /*00e0*/ 	.short	0x0006
        /*00e2*/ 	.short	0x0028
        /*00e4*/ 	.byte	0x00, 0xf0, 0x21, 0x00


	//----- nvinfo : EIATTR_KPARAM_INFO
	.align		4
.L_14593:
        /*00e8*/ 	.byte	0x04, 0x17
        /*00ea*/ 	.short	(.L_14595 - .L_14594)
.L_14594:
        /*00ec*/ 	.word	0x00000000
        /*00f0*/ 	.short	0x0005
        /*00f2*/ 	.short	0x0024
        /*00f4*/ 	.byte	0x00, 0xf0, 0x11, 0x00


	//----- nvinfo : EIATTR_KPARAM_INFO
	.align		4
.L_14595:
        /*00f8*/ 	.byte	0x04, 0x17
        /*00fa*/ 	.short	(.L_14597 - .L_14596)
.L_14596:
        /*00fc*/ 	.word	0x00000000
        /*0100*/ 	.short	0x0004
        /*0102*/ 	.short	0x0020
        /*0104*/ 	.byte	0x00, 0xf0, 0x11, 0x00


	//----- nvinfo : EIATTR_KPARAM_INFO
	.align		4
.L_14597:
        /*0108*/ 	.byte	0x04, 0x17
        /*010a*/ 	.short	(.L_14599 - .L_14598)
.L_14598:
        /*010c*/ 	.word	0x00000000
        /*0110*/ 	.short	0x0003
        /*0112*/ 	.short	0x0018
        /*0114*/ 	.byte	0x00, 0xf0, 0x21, 0x00


	//----- nvinfo : EIATTR_KPARAM_INFO
	.align		4
.L_14599:
        /*0118*/ 	.byte	0x04, 0x17
        /*011a*/ 	.short	(.L_14601 - .L_14600)
.L_14600:
        /*011c*/ 	.word	0x00000000
        /*0120*/ 	.short	0x0002
        /*0122*/ 	.short	0x0010
        /*0124*/ 	.byte	0x00, 0xf0, 0x21, 0x00


	//----- nvinfo : EIATTR_KPARAM_INFO
	.align		4
.L_14601:
        /*0128*/ 	.byte	0x04, 0x17
        /*012a*/ 	.short	(.L_14603 - .L_14602)
.L_14602:
        /*012c*/ 	.word	0x00000000
        /*0130*/ 	.short	0x0001
        /*0132*/ 	.short	0x0008
        /*0134*/ 	.byte	0x00, 0xf0, 0x21, 0x00


	//----- nvinfo : EIATTR_KPARAM_INFO
	.align		4
.L_14603:
        /*0138*/ 	.byte	0x04, 0x17
        /*013a*/ 	.short	(.L_14605 - .L_14604)
.L_14604:
        /*013c*/ 	.word	0x00000000
        /*0140*/ 	.short	0x0000
        /*0142*/ 	.short	0x0000
        /*0144*/ 	.byte	0x00, 0xf0, 0x21, 0x00


	//----- nvinfo : EIATTR_SPARSE_MMA_MASK
	.align		4
.L_14605:
        /*0148*/ 	.byte	0x03, 0x50
        /*014a*/ 	.short	0x0000


	//----- nvinfo : EIATTR_MAXREG_COUNT
	.align		4
        /*014c*/ 	.byte	0x03, 0x1b
        /*014e*/ 	.short	0x00ff


	//----- nvinfo : EIATTR_NUM_BARRIERS
	.align		4
        /*0150*/ 	.byte	0x02, 0x4c
        /*0152*/ 	.byte	0x01
	.zero		1


	//----- nvinfo : EIATTR_EXTERNS
	.align		4
        /*0154*/ 	.byte	0x04, 0x0f
        /*0156*/ 	.short	(.L_14607 - .L_14606)


	//   ....[0]....
	.align		4
.L_14606:
        /*0158*/ 	.word	index@(__assertfail)


	//----- nvinfo : EIATTR_MERCURY_ISA_VERSION
	.align		4
.L_14607:
        /*015c*/ 	.byte	0x03, 0x5f
        /*015e*/ 	.short	0x0101


	//----- nvinfo : EIATTR_COOP_GROUP_MASK_REGIDS
	.align		4
        /*0160*/ 	.byte	0x04, 0x29
        /*0162*/ 	.short	(.L_14609 - .L_14608)


	//   ....[0]....
.L_14608:
        /*0164*/ 	.word	0xffffffff


	//   ....[1]....
        /*0168*/ 	.word	0xffffffff


	//   ....[2]....
        /*016c*/ 	.word	0xffffffff


	//   ....[3]....
        /*0170*/ 	.word	0xffffffff


	//   ....[4]....
        /*0174*/ 	.word	0xffffffff


	//   ....[5]....
        /*0178*/ 	.word	0xffffffff


	//   ....[6]....
        /*017c*/ 	.word	0xffffffff


	//   ....[7]....
        /*0180*/ 	.word	0xffffffff


	//   ....[8]....
        /*0184*/ 	.word	0xffffffff


	//   ....[9]....
        /*0188*/ 	.word	0xffffffff


	//   ....[10]....
        /*018c*/ 	.word	0xffffffff


	//   ....[11]....
        /*0190*/ 	.word	0xffffffff


	//   ....[12]....
        /*0194*/ 	.word	0xffffffff


	//   ....[13]....
        /*0198*/ 	.word	0xffffffff


	//   ....[14]....
        /*019c*/ 	.word	0x0500000f


	//   ....[15]....
        /*01a0*/ 	.word	0x0500000f


	//   ....[16]....
        /*01a4*/ 	.word	0x0500000f


	//----- nvinfo : EIATTR_COOP_GROUP_INSTR_OFFSETS
	.align		4
.L_14609:
        /*01a8*/ 	.byte	0x04, 0x28
        /*01aa*/ 	.short	(.L_14611 - .L_14610)


	//   ....[0]....
.L_14610:
        /*01ac*/ 	.word	0x00000670


	//   ....[1]....
        /*01b0*/ 	.word	0x000006a0


	//   ....[2]....
        /*01b4*/ 	.word	0x000006c0


	//   ....[3]....
        /*01b8*/ 	.word	0x00000810


	//   ....[4]....
        /*01bc*/ 	.word	0x00000830


	//   ....[5]....
        /*01c0*/ 	.word	0x00000850


	//   ....[6]....
        /*01c4*/ 	.word	0x00001690


	//   ....[7]....
        /*01c8*/ 	.word	0x00001720


	//   ....[8]....
        /*01cc*/ 	.word	0x00001770


	//   ....[9]....
        /*01d0*/ 	.word	0x000017c0


	//   ....[10]....
        /*01d4*/ 	.word	0x00001800


	//   ....[11]....
        /*01d8*/ 	.word	0x00001850


	//   ....[12]....
        /*01dc*/ 	.word	0x00001870


	//   ....[13]....
        /*01e0*/ 	.word	0x00001890


	//   ....[14]....
        /*01e4*/ 	.word	0x00002860


	//   ....[15]....
        /*01e8*/ 	.word	0x000028c0


	//   ....[16]....
        /*01ec*/ 	.word	0x00002920


	//----- nvinfo : EIATTR_SYSCALL_OFFSETS
	.align		4
.L_14611:
        /*01f0*/ 	.byte	0x04, 0x46
        /*01f2*/ 	.short	(.L_14613 - .L_14612)


	//   ....[0]....
.L_14612:
        /*01f4*/ 	.word	0x000027f0


	//----- nvinfo : EIATTR_EXIT_INSTR_OFFSETS
	.align		4
.L_14613:
        /*01f8*/ 	.byte	0x04, 0x1c
        /*01fa*/ 	.short	(.L_14615 - .L_14614)


	//   ....[0]....
.L_14614:
        /*01fc*/ 	.word	0x00002400


	//   ....[1]....
        /*0200*/ 	.word	0x000026f0


	//   ....[2]....
        /*0204*/ 	.word	0x00002800


	//----- nvinfo : EIATTR_CRS_STACK_SIZE
	.align		4
.L_14615:
        /*0208*/ 	.byte	0x04, 0x1e
        /*020a*/ 	.short	(.L_14617 - .L_14616)
.L_14616:
        /*020c*/ 	.word	0x00000000


	//----- nvinfo : EIATTR_CBANK_PARAM_SIZE
	.align		4
.L_14617:
        /*0210*/ 	.byte	0x03, 0x19
        /*0212*/ 	.short	0x007c


	//----- nvinfo : EIATTR_PARAM_CBANK
	.align		4
        /*0214*/ 	.byte	0x04, 0x0a
        /*0216*/ 	.short	(.L_14619 - .L_14618)
	.align		4
.L_14618:
        /*0218*/ 	.word	index@(.nv.constant0._ZN4vllm25paged_attention_v1_kernelI13__nv_bfloat16hLi128ELi8ELi128ELNS_18Fp8KVCacheDataTypeE1ELb0EEEvPT_PKS3_PKT0_S9_ifPKiSB_iPKfiiiSD_SD_iiiii)
        /*021c*/ 	.short	0x0210
        /*021e*/ 	.short	0x007c


	//----- nvinfo : EIATTR_SW_WAR
	.align		4
.L_14619:
        /*0220*/ 	.byte	0x04, 0x36
        /*0222*/ 	.short	(.L_14621 - .L_14620)
.L_14620:
        /*0224*/ 	.word	0x00000008
.L_14621:


//--------------------- .nv.info._ZN4vllm25paged_attention_v1_kernelI13__nv_bfloat16hLi120ELi8ELi128ELNS_18Fp8KVCacheDataTypeE1ELb0EEEvPT_PKS3_PKT0_S9_ifPKiSB_iPKfiiiSD_SD_iiiii --------------------------
	.section	.nv.info._ZN4vllm25paged_attention_v1_kernelI13__nv_bfloat16hLi120ELi8ELi128ELNS_18Fp8KVCacheDataTypeE1ELb0EEEvPT_PKS3_PKT0_S9_ifPKiSB_iPKfiiiSD_SD_iiiii,"",@"SHT_CUDA_INFO"
	.sectionflags	@""
	.align	4


	//----- nvinfo : EIATTR_CUDA_API_VERSION
	.align		4
        /*0000*/ 	.byte	0x04, 0x37
        /*0002*/ 	.short	(.L_14623 - .L_14622)
.L_14622:
        /*0004*/ 	.word	0x00000082


	//----- nvinfo : EIATTR_KPARAM_INFO
	.align		4
.L_14623:
        /*0008*/ 	.byte	0x04, 0x17
        /*000a*/ 	.short	(.L_14625 - .L_14624)
.L_14624:
        /*000c*/ 	.word	0x00000000
        /*0010*/ 	.short	0x0013
        /*0012*/ 	.short	0x0078
        /*0014*/ 	.byte	0x00, 0xf0, 0x11, 0x00


	//----- nvinfo : EIATTR_KPARAM_INFO
	.align		4
.L_14625:
        /*0018*/ 	.byte	0x04, 0x17
        /*001a*/ 	.short	(.L_14627 - .L_14626)
.L_14626:
        /*001c*/ 	.word	0x00000000
        /*0020*/ 	.short	0x0012
        /*0022*/ 	.short	0x0074
        /*0024*/ 	.byte	0x00, 0xf0, 0x11, 0x00


	//----- nvinfo : EIATTR_KPARAM_INFO
	.align		4
.L_14627:
        /*0028*/ 	.byte	0x04, 0x17
        /*002a*/ 	.short	(.L_14629 - .L_14628)
.L_14628:
        /*002c*/ 	.word	0x00000000
        /*0030*/ 	.short	0x0011
        /*0032*/ 	.short	0x0070
        /*0034*/ 	.byte	0x00, 0xf0, 0x11, 0x00


	//----- nvinfo : EIATTR_KPARAM_INFO
	.align		4
.L_14629:
        /*0038*/ 	.byte	0x04, 0x17
        /*003a*/ 	.short	(.L_14631 - .L_14630)
.L_14630:
        /*003c*/ 	.word	0x00000000
        /*0040*/ 	.short	0x0010
        /*0042*/ 	.short	0x006c
        /*0044*/ 	.byte	0x00, 0xf0, 0x11, 0x00


	//----- nvinfo : EIATTR_KPARAM_INFO
	.align		4
.L_14631:
        /*0048*/ 	.byte	0x04, 0x17
        /*004a*/ 	.short	(.L_14633 - .L_14632)
.L_14632:
        /*004c*/ 	.word	0x00000000
        /*0050*/ 	.short	0x000f
        /*0052*/ 	.short	0x0068
        /*0054*/ 	.byte	0x00, 0xf0, 0x11, 0x00


	//----- nvinfo : EIATTR_KPARAM_INFO
	.align		4
.L_14633:
        /*0058*/ 	.byte	0x04, 0x17
        /*005a*/ 	.short	(.L_14635 - .L_14634)
.L_14634:
        /*005c*/ 	.word	0x00000000
        /*0060*/ 	.short	0x000e
        /*0062*/ 	.short	0x0060
        /*0064*/ 	.byte	0x00, 0xf0, 0x21, 0x00


	//----- nvinfo : EIATTR_KPARAM_INFO
	.align		4
.L_14635:
        /*0068*/ 	.byte	0x04, 0x17
        /*006a*/ 	.short	(.L_14637 - .L_14636)
.L_14636:
        /*006c*/ 	.word	0x00000000
        /*0070*/ 	.short	0x000d
        /*0072*/ 	.short	0x0058
        /*0074*/ 	.byte	0x00, 0xf0, 0x21, 0x00


	//----- nvinfo : EIATTR_KPARAM_INFO
	.align		4
.L_14637:
        /*0078*/ 	.byte	0x04, 0x17
        /*007a*/ 	.short	(.L_14639 - .L_14638)
.L_14638:
        /*007c*/ 	.word	0x00000000
        /*0080*/ 	.short	0x000c
        /*0082*/ 	.short	0x0050
        /*0084*/ 	.byte	0x00, 0xf0, 0x11, 0x00


	//----- nvinfo : EIATTR_KPARAM_INFO
	.align		4
.L_14639:
        /*0088*/ 	.byte	0x04, 0x17
        /*008a*/ 	.short	(.L_14641 - .L_14640)
.L_14640:
        /*008c*/ 	.word	0x00000000
        /*0090*/ 	.short	0x000b
        /*0092*/ 	.short	0x004c
        /*0094*/ 	.byte	0x00, 0xf0, 0x11, 0x00


	//----- nvinfo : EIATTR_KPARAM_INFO
	.align		4
.L_14641:
        /*0098*/ 	.byte	0x04, 0x17
        /*009a*/ 	.short	(.L_14643 - .L_14642)
.L_14642:
        /*009c*/ 	.word	0x00000000
        /*00a0*/ 	.short	0x000a
        /*00a2*/ 	.short	0x0048
        /*00a4*/ 	.byte	0x00, 0xf0, 0x11, 0x00


	//----- nvinfo : EIATTR_KPARAM_INFO
	.align		4
.L_14643:
        /*00a8*/ 	.byte	0x04, 0x17
        /*00aa*/ 	.short	(.L_14645 - .L_14644)
.L_14644:
        /*00ac*/ 	.word	0x00000000
        /*00b0*/ 	.short	0x0009
        /*00b2*/ 	.short	0x0040
        /*00b4*/ 	.byte	0x00, 0xf0, 0x21, 0x00


	//----- nvinfo : EIATTR_KPARAM_INFO
	.align		4
.L_14645:
        /*00b8*/ 	.byte	0x04, 0x17
        /*00ba*/ 	.short	(.L_14647 - .L_14646)
.L_14646:
        /*00bc*/ 	.word	0x00000000
        /*00c0*/ 	.short	0x0008
        /*00c2*/ 	.short	0x0038
        /*00c4*/ 	.byte	0x00, 0xf0, 0x11, 0x00


	//----- nvinfo : EIATTR_KPARAM_INFO
	.align		4
.L_14647:
        /*00c8*/ 	.byte	0x04, 0x17
        /*00ca*/ 	.short	(.L_14649 - .L_14648)
.L_14648:
        /*00cc*/ 	.word	0x00000000
        /*00d0*/ 	.short	0x0007
        /*00d2*/ 	.short	0x0030
        /*00d4*/ 	.byte	0x00, 0xf0, 0x21, 0x00


	//----- nvinfo : EIATTR_KPARAM_INFO
	.align		4
.L_14649:
        /*00d8*/ 	.byte	0x04, 0x17
        /*00da*/ 	.short	(.L_14651 - .L_14650)
.L_14650:
        /*00dc*/ 	.word	0x00000000
        /*00e0*/ 	.short	0x0006
        /*00e2*/ 	.short	0x0028
        /*00e4*/ 	.byte	0x00, 0xf0, 0x21, 0x00


	//----- nvinfo : EIATTR_KPARAM_INFO
	.align		4
.L_14651:
        /*00e8*/ 	.byte	0x04, 0x17
        /*00ea*/ 	.short	(.L_14653 - .L_14652)
.L_14652:
        /*00ec*/ 	.word	0x00000000
        /*00f0*/ 	.short	0x0005
        /*00f2*/ 	.short	0x0024
        /*00f4*/ 	.byte	0x00, 0xf0, 0x11, 0x00


	//----- nvinfo : EIATTR_KPARAM_INFO
	.align		4
.L_14653:
        /*00f8*/ 	.byte	0x04, 0x17
        /*00fa*/ 	.short	(.L_14655 - .L_14654)
.L_14654:
        /*00fc*/ 	.word	0x00000000
        /*0100*/ 	.short	0x0004
        /*0102*/ 	.short	0x0020
        /*0104*/ 	.byte	0x00, 0xf0, 0x11, 0x00


	//----- nvinfo : EIATTR_KPARAM_INFO
	.align		4
.L_14655:
        /*0108*/ 	.byte	0x04, 0x17
        /*010a*/ 	.short	(.L_14657 - .L_14656)
.L_14656:
        /*010c*/ 	.word	0x00000000
        /*0110*/ 	.short	0x0003
        /*0112*/ 	.short	0x0018
        /*0114*/ 	.byte	0x00, 0xf0, 0x21, 0x00


	//----- nvinfo : EIATTR_KPARAM_INFO
	.align		4
.L_14657:
        /*0118*/ 	.byte	0x04, 0x17
        /*011a*/ 	.short	(.L_14659 - .L_14658)
.L_14658:
        /*011c*/ 	.word	0x00000000
        /*0120*/ 	.short	0x0002
        /*0122*/ 	.short	0x0010
        /*0124*/ 	.byte	0x00, 0xf0, 0x21, 0x00


	//----- nvinfo : EIATTR_KPARAM_INFO
	.align		4
.L_14659:
        /*0128*/ 	.byte	0x04, 0x17
        /*012a*/ 	.short	(.L_14661 - .L_14660)
.L_14660:
        /*012c*/ 	.word	0x00000000
        /*0130*/ 	.short	0x0001
        /*0132*/ 	.short	0x0008
        /*0134*/ 	.byte	0x00, 0xf0, 0x21, 0x00


	//----- nvinfo : EIATTR_KPARAM_INFO
	.align		4
.L_14661:
        /*0138*/ 	.byte	0x04, 0x17
        /*013a*/ 	.short	(.L_14663 - .L_14662)
.L_14662:
        /*013c*/ 	.word	0x00000000
        /*0140*/ 	.short	0x0000
        /*0142*/ 	.short	0x0000
        /*0144*/ 	.byte	0x00, 0xf0, 0x21, 0x00


	//----- nvinfo : EIATTR_SPARSE_MMA_MASK
	.align		4
.L_14663:
        /*0148*/ 	.byte	0x03, 0x50
        /*014a*/ 	.short	0x0000


	//----- nvinfo : EIATTR_MAXREG_COUNT
	.align		4
        /*014c*/ 	.byte	0x03, 0x1b
        /*014e*/ 	.short	0x00ff


	//----- nvinfo : EIATTR_NUM_BARRIERS
	.align		4
        /*0150*/ 	.byte	0x02, 0x4c
        /*0152*/ 	.byte	0x01
	.zero		1


	//----- nvinfo : EIATTR_EXTERNS
	.align		4
        /*0154*/ 	.byte	0x04, 0x0f
        /*0156*/ 	.short	(.L_14665 - .L_14664)


	//   ....[0]....
	.align		4
.L_14664:
        /*0158*/ 	.word	index@(__assertfail)


	//----- nvinfo : EIATTR_MERCURY_ISA_VERSION
	.align		4
.L_14665:
        /*015c*/ 	.byte	0x03, 0x5f
        /*015e*/ 	.short	0x0101


	//----- nvinfo : EIATTR_COOP_GROUP_MASK_REGIDS
	.align		4
        /*0160*/ 	.byte	0x04, 0x29
        /*0162*/ 	.short	(.L_14667 - .L_14666)


	//   ....[0]....
.L_14666:
        /*0164*/ 	.word	0xffffffff


	//   ....[1]....
        /*0168*/ 	.word	0xffffffff


	//   ....[2]....
        /*016c*/ 	.word	0xffffffff


	//   ....[3]....
        /*0170*/ 	.word	0xffffffff


	//   ....[4]....
        /*0174*/ 	.word	0xffffffff


	//   ....[5]....
        /*0178*/ 	.word	0xffffffff


	//   ....[6]....
        /*017c*/ 	.word	0xffffffff


	//   ....[7]....
        /*0180*/ 	.word	0xffffffff


	//   ....[8]....
        /*0184*/ 	.word	0xffffffff


	//   ....[9]....
        /*0188*/ 	.word	0xffffffff


	//   ....[10]....
        /*018c*/ 	.word	0xffffffff


	//   ....[11]....
        /*0190*/ 	.word	0xffffffff


	//   ....[12]....
        /*0194*/ 	.word	0xffffffff


	//   ....[13]....
        /*0198*/ 	.word	0xffffffff


	//   ....[14]....
        /*019c*/ 	.word	0x0500000f


	//   ....[15]....
        /*01a0*/ 	.word	0x0500000f


	//   ....[16]....
        /*01a4*/ 	.word	0x0500000f


	//----- nvinfo : EIATTR_COOP_GROUP_INSTR_OFFSETS
	.align		4
.L_14667:
        /*01a8*/ 	.byte	0x04, 0x28
        /*01aa*/ 	.short	(.L_14669 - .L_14668)


	//   ....[0]....
.L_14668:
        /*01ac*/ 	.word	0x00000650


	//   ....[1]....
        /*01b0*/ 	.word	0x00000680


	//   ....[2]....
        /*01b4*/ 	.word	0x000006a0


	//   ....[3]....
        /*01b8*/ 	.word	0x000007f0


	//   ....[4]....
        /*01bc*/ 	.word	0x00000810


	//   ....[5]....
        /*01c0*/ 	.word	0x00000830


	//   ....[6]....
        /*01c4*/ 	.word	0x00001670


	//   ....[7]....
        /*01c8*/ 	.word	0x000016f0


	//   ....[8]....
        /*01cc*/ 	.word	0x00001750


	//   ....[9]....
        /*01d0*/ 	.word	0x000017a0


	//   ....[10]....
        /*01d4*/ 	.word	0x000017e0


	//   ....[11]....
        /*01d8*/ 	.word	0x00001830


	//   ....[12]....
        /*01dc*/ 	.word	0x00001850


	//   ....[13]....
        /*01e0*/ 	.word	0x00001870


	//   ....[14]....
        /*01e4*/ 	.word	0x00002960


	//   ....[15]....
        /*01e8*/ 	.word	0x000029c0


	//   ....[16]....
        /*01ec*/ 	.word	0x00002a20


	//----- nvinfo : EIATTR_SYSCALL_OFFSETS
	.align		4
.L_14669:
        /*01f0*/ 	.byte	0x04, 0x46
        /*01f2*/ 	.short	(.L_14671 - .L_14670)


	//   ....[0]....
.L_14670:
        /*01f4*/ 	.word	0x000028f0


	//----- nvinfo : EIATTR_EXIT_INSTR_OFFSETS
	.align		4
.L_14671:
        /*01f8*/ 	.byte	0x04, 0x1c
        /*01fa*/ 	.short	(.L_14673 - .L_14672)


	//   ....[0]....
.L_14672:
        /*01fc*/ 	.word	0x00002530


	//   ....[1]....
        /*0200*/ 	.word	0x00002770


	//   ....[2]....
        /*0204*/ 	.word	0x000027f0


	//   ....[3]....
        /*0208*/ 	.word	0x00002900


	//----- nvinfo : EIATTR_CRS_STACK_SIZE
	.align		4
.L_14673:
        /*020c*/ 	.byte	0x04, 0x1e
        /*020e*/ 	.short	(.L_14675 - .L_14674)
.L_14674:
        /*0210*/ 	.word	0x00000000


	//----- nvinfo : EIATTR_CBANK_PARAM_SIZE
	.align		4
.L_14675:
        /*0214*/ 	.byte	0x03, 0x19
        /*0216*/ 	.short	0x007c


	//----- nvinfo : EIATTR_PARAM_CBANK
	.align		4
        /*0218*/ 	.byte	0x04, 0x0a
        /*021a*/ 	.short	(.L_14677 - .L_14676)
	.align		4
.L_14676:
        /*021c*/ 	.word	index@(.nv.constant0._ZN4vllm25paged_attention_v1_kernelI13__nv_bfloat16hLi120ELi8ELi128ELNS_18Fp8KVCacheDataTypeE1ELb0EEEvPT_PKS3_PKT0_S9_ifPKiSB_iPKfiiiSD_SD_iiiii)
        /*0220*/ 	.short	0x0210
        /*0222*/ 	.short	0x007c


	//----- nvinfo : EIATTR_SW_WAR
	.align		4
.L_14677:
        /*0224*/ 	.byte	0x04, 0x36
        /*0226*/ 	.short	(.L_14679 - .L_14678)
.L_14678:
        /*0228*/ 	.word	0x00000008
.L_14679:


//--------------------- .nv.info._ZN4vllm25paged_attention_v1_kernelI13__nv_bfloat16hLi112ELi8ELi128ELNS_18Fp8KVCacheDataTypeE1ELb0EEEvPT_PKS3_PKT0_S9_ifPKiSB_iPKfiiiSD_SD_iiiii --------------------------
	.section	.nv.info._ZN4vllm25paged_attention_v1_kernelI13__nv_bfloat16hLi112ELi8ELi128ELNS_18Fp8KVCacheDataTypeE1ELb0EEEvPT_PKS3_PKT0_S9_ifPKiSB_iPKfiiiSD_SD_iiiii,"",@"SHT_CUDA_INFO"
	.sectionflags	@""
	.align	4


	//----- nvinfo : EIATTR_CUDA_API_VERSION
	.align		4
        /*0000*/ 	.byte	0x04, 0x37
        /*0002*/ 	.short	(.L_14681 - .L_14680)
.L_14680:
        /*0004*/ 	.word	0x00000082


	//----- nvinfo : EIATTR_KPARAM_INFO
	.align		4
.L_14681:
        /*0008*/ 	.byte	0x04, 0x17
        /*000a*/ 	.short	(.L_14683 - .L_14682)
.L_14682:
        /*000c*/ 	.word	0x00000000
        /*0010*/ 	.short	0x0013
        /*0012*/ 	.short	0x0078
        /*0014*/ 	.byte	0x00, 0xf0, 0x11, 0x00


	//----- nvinfo : EIATTR_KPARAM_INFO
	.align		4
.L_14683:
        /*0018*/ 	.byte	0x04, 0x17
        /*001a*/ 	.short	(.L_14685 - .L_14684)
.L_14684:
        /*001c*/ 	.word	0x00000000
        /*0020*/ 	.short	0x0012
        /*0022*/ 	.short	0x0074
        /*0024*/ 	.byte	0x00, 0xf0, 0x11, 0x00


	//----- nvinfo : EIATTR_KPARAM_INFO
	.align		4
.L_14685:
        /*0028*/ 	.byte	0x04, 0x17
        /*002a*/ 	.short	(.L_14687 - .L_14686)
.L_14686:
        /*002c*/ 	.word	0x00000000
        /*0030*/ 	.short	0x0011
        /*0032*/ 	.short	0x0070
        /*0034*/ 	.byte	0x00, 0xf0, 0x11, 0x00


	//----- nvinfo : EIATTR_KPARAM_INFO
	.align		4
.L_14687:
        /*0038*/ 	.byte	0x04, 0x17
        /*003a*/ 	.short	(.L_14689 - .L_14688)
.L_14688:
        /*003c*/ 	.word	0x00000000
        /*0040*/ 	.short	0x0010
        /*0042*/ 	.short	0x006c
        /*0044*/ 	.byte	0x00, 0xf0, 0x11, 0x00


	//----- nvinfo : EIATTR_KPARAM_INFO
	.align		4
.L_14689:
        /*0048*/ 	.byte	0x04, 0x17
        /*004a*/ 	.short	(.L_14691 - .L_14690)
.L_14690:
        /*004c*/ 	.word	0x00000000
        /*0050*/ 	.short	0x000f
        /*0052*/ 	.short	0x0068
        /*0054*/ 	.byte	0x00, 0xf0, 0x11, 0x00


	//----- nvinfo : EIATTR_KPARAM_INFO
	.align		4
.L_14691:
        /*0058*/ 	.byte	0x04, 0x17
        /*005a*/ 	.short	(.L_14693 - .L_14692)
.L_14692:
        /*005c*/ 	.word	0x00000000
        /*0060*/ 	.short	0x000e
        /*0062*/ 	.short	0x0060
        /*0064*/ 	.byte	0x00, 0xf0, 0x21, 0x00


	//----- nvinfo : EIATTR_KPARAM_INFO
	.align		4
.L_14693:
        /*0068*/ 	.byte	0x04, 0x17
        /*006a*/ 	.short	(.L_14695 - .L_14694)
.L_14694:
        /*006c*/ 	.word	0x00000000
        /*0070*/ 	.short	0x000d
        /*0072*/ 	.short	0x0058
        /*0074*/ 	.byte	0x00, 0xf0, 0x21, 0x00


	//----- nvinfo : EIATTR_KPARAM_INFO
	.align		4
.L_14695:
        /*0078*/ 	.byte	0x04, 0x17
        /*007a*/ 	.short	(.L_14697 - .L_14696)
.L_14696:
        /*007c*/ 	.word	0x00000000
        /*0080*/ 	.short	0x000c
        /*0082*/ 	.short	0x0050
        /*0084*/ 	.byte	0x00, 0xf0, 0x11, 0x00


	//----- nvinfo : EIATTR_KPARAM_INFO
	.align		4
.L_14697:
        /*0088*/ 	.byte	0x04, 0x17
        /*008a*/ 	.short	(.L_14699 - .L_14698)
.L_14698:
        /*008c*/ 	.word	0x00000000
        /*0090*/ 	.short	0x000b
        /*0092*/ 	.short	0x004c
        /*0094*/ 	.byte	0x00, 0xf0, 0x11, 0x00


	//----- nvinfo : EIATTR_KPARAM_INFO
	.align		4
.L_14699:
        /*0098*/ 	.byte	0x04, 0x17
        /*009a*/ 	.short	(.L_14701 - .L_14700)
.L_14700:
        /*009c*/ 	.word	0x00000000
        /*00a0*/ 	.short	0x000a
        /*00a2*/ 	.short	0x0048
        /*00a4*/ 	.byte	0x00, 0xf0, 0x11, 0x00


	//----- nvinfo : EIATTR_KPARAM_INFO
	.align		4
.L_14701:
        /*00a8*/ 	.byte	0x04, 0x17
        /*00aa*/ 	.short	(.L_14703 - .L_14702)
.L_14702:
        /*00ac*/ 	.word	0x00000000
        /*00b0*/ 	.short	0x0009
        /*00b2*/ 	.short	0x0040
        /*00b4*/ 	.byte	0x00, 0xf0, 0x21, 0x00


	//----- nvinfo : EIATTR_KPARAM_INFO
	.align		4
.L_14703:
        /*00b8*/ 	.byte	0x04, 0x17
        /*00ba*/ 	.short	(.L_14705 - .L_14704)
.L_14704:
        /*00bc*/ 	.word	0x00000000
        /*00c0*/ 	.short	0x0008
        /*00c2*/ 	.short	0x0038
        /*00c4*/ 	.byte	0x00, 0xf0, 0x11, 0x00


	//----- nvinfo : EIATTR_KPARAM_INFO
	.align		4
.L_14705:
        /*00c8*/ 	.byte	0x04, 0x17
        /*00ca*/ 	.short	(.L_14707 - .L_14706)
.L_14706:
        /*00cc*/ 	.word	0x00000000
        /*00d0*/ 	.short	0x0007
        /*00d2*/ 	.short	0x0030
        /*00d4*/ 	.byte	0x00, 0xf0, 0x21, 0x00


	//----- nvinfo : EIATTR_KPARAM_INFO
	.align		4
.L_14707:
        /*00d8*/ 	.byte	0x04, 0x17
        /*00da*/ 	.short	(.L_14709 - .L_14708)
.L_14708:
        /*00dc*/ 	.word	0x00000000
        /*00e0*/ 	.short	0x0006
        /*00e2*/ 	.short	0x0028
        /*00e4*/ 	.byte	0x00, 0xf0, 0x21, 0x00


	//----- nvinfo : EIATTR_KPARAM_INFO
	.align		4
.L_14709:
        /*00e8*/ 	.byte	0x04, 0x17
        /*00ea*/ 	.short	(.L_14711 - .L_14710)
.L_14710:
        /*00ec*/ 	.word	0x00000000
        /*00f0*/ 	.short	0x0005
        /*00f2*/ 	.short	0x0024
        /*00f4*/ 	.byte	0x00, 0xf0, 0x11, 0x00


	//----- nvinfo : EIATTR_KPARAM_INFO
	.align		4
.L_14711:
        /*00f8*/ 	.byte	0x04, 0x17
        /*00fa*/ 	.short	(.L_14713 - .L_14712)
.L_14712:
        /*00fc*/ 	.word	0x00000000
        /*0100*/ 	.short	0x0004
        /*0102*/ 	.short	0x0020
        /*0104*/ 	.byte	0x00, 0xf0, 0x11, 0x00


	//----- nvinfo : EIATTR_KPARAM_INFO
	.align		4
.L_14713:
        /*0108*/ 	.byte	0x04, 0x17
        /*010a*/ 	.short	(.L_14715 - .L_14714)
.L_14714:
        /*010c*/ 	.word	0x00000000
        /*0110*/ 	.short	0x0003
        /*0112*/ 	.short	0x0018
        /*0114*/ 	.byte	0x00, 0xf0, 0x21, 0x00


	//----- nvinfo : EIATTR_KPARAM_INFO
	.align		4
.L_14715:
        /*0118*/ 	.byte	0x04, 0x17
        /*011a*/ 	.short	(.L_14717 - .L_14716)
.L_14716:
        /*011c*/ 	.word	0x00000000
        /*0120*/ 	.short	0x0002
        /*0122*/ 	.short	0x0010
        /*0124*/ 	.byte	0x00, 0xf0, 0x21, 0x00


	//----- nvinfo : EIATTR_KPARAM_INFO
	.align		4
.L_14717:
        /*0128*/ 	.byte	0x04, 0x17
        /*012a*/ 	.short	(.L_14719 - .L_14718)
.L_14718:
        /*012c*/ 	.word	0x00000000
        /*0130*/ 	.short	0x0001
        /*0132*/ 	.short	0x0008
        /*0134*/ 	.byte	0x00, 0xf0, 0x21, 0x00


	//----- nvinfo : EIATTR_KPARAM_INFO
	.align		4
.L_14719:
        /*0138*/ 	.byte	0x04, 0x17
        /*013a*/ 	.short	(.L_14721 - .L_14720)
.L_14720:
        /*013c*/ 	.word	0x00000000
        /*0140*/ 	.short	0x0000
        /*0142*/ 	.short	0x0000
        /*0144*/ 	.byte	0x00, 0xf0, 0x21, 0x00


	//----- nvinfo : EIATTR_SPARSE_MMA_MASK
	.align		4
.L_14721:
        /*0148*/ 	.byte	0x03, 0x50
        /*014a*/ 	.short	0x0000


	//----- nvinfo : EIATTR_MAXREG_COUNT
	.align		4
        /*014c*/ 	.byte	0x03, 0x1b
        /*014e*/ 	.short	0x00ff


	//----- nvinfo : EIATTR_NUM_BARRIERS
	.align		4
        /*0150*/ 	.byte	0x02, 0x4c
        /*0152*/ 	.byte	0x01
	.zero		1


	//----- nvinfo : EIATTR_EXTERNS
	.align		4
        /*0154*/ 	.byte	0x04, 0x0f
        /*0156*/ 	.short	(.L_14723 - .L_14722)


	//   ....[0]....
	.align		4
.L_14722:
        /*0158*/ 	.word	index@(__assertfail)


	//----- nvinfo : EIATTR_MERCURY_ISA_VERSION
	.align		4
.L_14723:
        /*015c*/ 	.byte	0x03, 0x5f
        /*015e*/ 	.short	0x0101


	//----- nvinfo : EIATTR_COOP_GROUP_MASK_REGIDS
	.align		4
        /*0160*/ 	.byte	0x04, 0x29
        /*0162*/ 	.short	(.L_14725 - .L_14724)


	//   ....[0]....
.L_14724:
        /*0164*/ 	.word	0xffffffff


	//   ....[1]....
        /*0168*/ 	.word	0xffffffff


	//   ....[2]....
        /*016c*/ 	.word	0xffffffff


	//   ....[3]....
        /*0170*/ 	.word	0xffffffff


	//   ....[4]....
        /*0174*/ 	.word	0xffffffff


	//   ....[5]....
        /*0178*/ 	.word	0xffffffff


	//   ....[6]....
        /*017c*/ 	.word	0xffffffff


	//   ....[7]....
        /*0180*/ 	.word	0xffffffff


	//   ....[8]....
        /*0184*/ 	.word	0xffffffff


	//   ....[9]....
        /*0188*/ 	.word	0xffffffff


	//   ....[10]....
        /*018c*/ 	.word	0xffffffff


	//   ....[11]....
        /*0190*/ 	.word	0xffffffff


	//   ....[12]....
        /*0194*/ 	.word	0xffffffff


	//   ....[13]....
        /*0198*/ 	.word	0xffffffff


	//   ....[14]....
        /*019c*/ 	.word	0x0500000f


	//   ....[15]....
        /*01a0*/ 	.word	0x0500000f


	//   ....[16]....
        /*01a4*/ 	.word	0x0500000f


	//----- nvinfo : EIATTR_COOP_GROUP_INSTR_OFFSETS
	.align		4
.L_14725:
        /*01a8*/ 	.byte	0x04, 0x28
        /*01aa*/ 	.short	(.L_14727 - .L_14726)


	//   ....[0]....
.L_14726:
        /*01ac*/ 	.word	0x00000650


	//   ....[1]....
        /*01b0*/ 	.word	0x00000680


	//   ....[2]....
        /*01b4*/ 	.word	0x000006a0


	//   ....[3]....
        /*01b8*/ 	.word	0x000007f0


	//   ....[4]....
        /*01bc*/ 	.word	0x00000810


	//   ....[5]....
        /*01c0*/ 	.word	0x00000830


	//   ....[6]....
        /*01c4*/ 	.word	0x00001670


	//   ....[7]....
        /*01c8*/ 	.word	0x000016f0


	//   ....[8]....
        /*01cc*/ 	.word	0x00001750


	//   ....[9]....
        /*01d0*/ 	.word	0x000017a0


	//   ....[10]....
        /*01d4*/ 	.word	0x000017e0


	//   ....[11]....
        /*01d8*/ 	.word	0x00001830


	//   ....[12]....
        /*01dc*/ 	.word	0x00001850


	//   ....[13]....
        /*01e0*/ 	.word	0x00001870


	//   ....[14]....
        /*01e4*/ 	.word	0x00002960


	//   ....[15]....
        /*01e8*/ 	.word	0x000029c0


	//   ....[16]....
        /*01ec*/ 	.word	0x00002a20


	//----- nvinfo : EIATTR_SYSCALL_OFFSETS
	.align		4
.L_14727:
        /*01f0*/ 	.byte	0x04, 0x46
        /*01f2*/ 	.short	(.L_14729 - .L_14728)


	//   ....[0]....
.L_14728:
        /*01f4*/ 	.word	0x000028f0


	//----- nvinfo : EIATTR_EXIT_INSTR_OFFSETS
	.align		4
.L_14729:
        /*01f8*/ 	.byte	0x04, 0x1c
        /*01fa*/ 	.short	(.L_14731 - .L_14730)


	//   ....[0]....
.L_14730:
        /*01fc*/ 	.word	0x00002530


	//   ....[1]....
        /*0200*/ 	.word	0x00002770


	//   ....[2]....
        /*0204*/ 	.word	0x000027f0


	//   ....[3]....
        /*0208*/ 	.word	0x00002900


	//----- nvinfo : EIATTR_CRS_STACK_SIZE
	.align		4
.L_14731:
        /*020c*/ 	.byte	0x04, 0x1e
        /*020e*/ 	.short	(.L_14733 - .L_14732)
.L_14732:
        /*0210*/ 	.word	0x00000000


	//----- nvinfo : EIATTR_CBANK_PARAM_SIZE
	.align		4
.L_14733:
        /*0214*/ 	.byte	0x03, 0x19
        /*0216*/ 	.short	0x007c


	//----- nvinfo : EIATTR_PARAM_CBANK
	.align		4
        /*0218*/ 	.byte	0x04, 0x0a
        /*021a*/ 	.short	(.L_14735 - .L_14734)
	.align		4
.L_14734:
        /*021c*/ 	.word	index@(.nv.constant0._ZN4vllm25paged_attention_v1_kernelI13__nv_bfloat16hLi112ELi8ELi128ELNS_18Fp8KVCacheDataTypeE1ELb0EEEvPT_PKS3_PKT0_S9_ifPKiSB_iPKfiiiSD_SD_iiiii)
        /*0220*/ 	.short	0x0210
        /*0222*/ 	.short	0x007c


	//----- nvinfo : EIATTR_SW_WAR
	.align		4
.L_14735:
        /*0224*/ 	.byte	0x04, 0x36
        /*0226*/ 	.short	(.L_14737 - .L_14736)
.L_14736:
        /*0228*/ 	.word	0x00000008
.L_14737:


//--------------------- .nv.info._ZN4vllm25paged_attention_v1_kernelI13__nv_bfloat16hLi96ELi8ELi128ELNS_18Fp8KVCacheDataTypeE1ELb0EEEvPT_PKS3_PKT0_S9_ifPKiSB_iPKfiiiSD_SD_iiiii --------------------------
	.section	.nv.info._ZN4vllm25paged_attention_v1_kernelI13__nv_bfloat16hLi96ELi8ELi128ELNS_18Fp8KVCacheDataTypeE1ELb0EEEvPT_PKS3_PKT0_S9_ifPKiSB_iPKfiiiSD_SD_iiiii,"",@"SHT_CUDA_INFO"
	.sectionflags	@""
	.align	4


	//----- nvinfo : EIATTR_CUDA_API_VERSION
	.align		4
        /*0000*/ 	.byte	0x04, 0x37
        /*0002*/ 	.short	(.L_14739 - .L_14738)
.L_14738:
        /*0004*/ 	.word	0x00000082


	//----- nvinfo : EIATTR_KPARAM_INFO
	.align		4
.L_14739:
        /*0008*/ 	.byte	0x04, 0x17
        /*000a*/ 	.short	(.L_14741 - .L_14740)
.L_14740:
        /*000c*/ 	.word	0x00000000
        /*0010*/ 	.short	0x0013
        /*0012*/ 	.short	0x0078
        /*0014*/ 	.byte	0x00, 0xf0, 0x11, 0x00


	//----- nvinfo : EIATTR_KPARAM_INFO
	.align		4
.L_14741:
        /*0018*/ 	.byte	0x04, 0x17
        /*001a*/ 	.short	(.L_14743 - .L_14742)
.L_14742:
        /*001c*/ 	.word	0x00000000
        /*0020*/ 	.short	0x0012
        /*0022*/ 	.short	0x0074
        /*0024*/ 	.byte	0x00, 0xf0, 0x11, 0x00


	//----- nvinfo : EIATTR_KPARAM_INFO
	.align		4
.L_14743:
        /*0028*/ 	.byte	0x04, 0x17
        /*002a*/ 	.short	(.L_14745 - .L_14744)
.L_14744:
        /*002c*/ 	.word	0x00000000
        /*0030*/ 	.short	0x0011
        /*0032*/ 	.short	0x0070
        /*0034*/ 	.byte	0x00, 0xf0, 0x11, 0x00


	//----- nvinfo : EIATTR_KPARAM_INFO
	.align		4
.L_14745:
        /*0038*/ 	.byte	0x04, 0x17
        /*003a*/ 	.short	(.L_14747 - .L_14746)
.L_14746:
        /*003c*/ 	.word	0x00000000
        /*0040*/ 	.short	0x0010
        /*0042*/ 	.short	0x006c
        /*0044*/ 	.byte	0x00, 0xf0, 0x11, 0x00


	//----- nvinfo : EIATTR_KPARAM_INFO
	.align		4
.L_14747:
        /*0048*/ 	.byte	0x04, 0x17
        /*004a*/ 	.short	(.L_14749 - .L_14748)
.L_14748:
        /*004c*/ 	.word	0x00000000
        /*0050*/ 	.short	0x000f
        /*0052*/ 	.short	0x0068
        /*0054*/ 	.byte	0x00, 0xf0, 0x11, 0x00


	//----- nvinfo : EIATTR_KPARAM_INFO
	.align		4
.L_14749:
        /*0058*/ 	.byte	0x04, 0x17
        /*005a*/ 	.short	(.L_14751 - .L_14750)
.L_14750:
        /*005c*/ 	.word	0x00000000
        /*0060*/ 	.short	0x000e
        /*0062*/ 	.short	0x0060
        /*0064*/ 	.byte	0x00, 0xf0, 0x21, 0x00


	//----- nvinfo : EIATTR_KPARAM_INFO
	.align		4
.L_14751:
        /*0068*/ 	.byte	0x04, 0x17
        /*006a*/ 	.short	(.L_14753 - .L_14752)
.L_14752:
        /*006c*/ 	.word	0x00000000
        /*0070*/ 	.short	0x000d
        /*0072*/ 	.short	0x0058
        /*0074*/ 	.byte	0x00, 0xf0, 0x21, 0x00


	//----- nvinfo : EIATTR_KPARAM_INFO
	.align		4
.L_14753:
        /*0078*/ 	.byte	0x04, 0x17
        /*007a*/ 	.short	(.L_14755 - .L_14754)
.L_14754:
        /*007c*/ 	.word	0x00000000
        /*0080*/ 	.short	0x000c
        /*0082*/ 	.short	0x0050
        /*0084*/ 	.byte	0x00, 0xf0, 0x11, 0x00


	//----- nvinfo : EIATTR_KPARAM_INFO
	.align		4
.L_14755:
        /*0088*/ 	.byte	0x04, 0x17
        /*008a*/ 	.short	(.L_14757 - .L_14756)
.L_14756:
        /*008c*/ 	.word	0x00000000
        /*0090*/ 	.short	0x000b
        /*0092*/ 	.short	0x004c
        /*0094*/ 	.byte	0x00, 0xf0, 0x11, 0x00


	//----- nvinfo : EIATTR_KPARAM_INFO
	.align		4
.L_14757:
        /*0098*/ 	.byte	0x04, 0x17
        /*009a*/ 	.short	(.L_14759 - .L_14758)
.L_14758:
        /*009c*/ 	.word	0x00000000
        /*00a0*/ 	.short	0x000a
        /*00a2*/ 	.short	0x0048
        /*00a4*/ 	.byte	0x00, 0xf0, 0x11, 0x00


	//----- nvinfo : EIATTR_KPARAM_INFO
	.align		4
.L_14759:
        /*00a8*/ 	.byte	0x04, 0x17
        /*00aa*/ 	.short	(.L_14761 - .L_14760)
.L_14760:
        /*00ac*/ 	.word	0x00000000
        /*00b0*/ 	.short	0x0009
        /*00b2*/ 	.short	0x0040
        /*00b4*/ 	.byte	0x00, 0xf0, 0x21, 0x00


	//----- nvinfo : EIATTR_KPARAM_INFO
	.align		4
.L_14761:
        /*00b8*/ 	.byte	0x04, 0x17
        /*00ba*/ 	.short	(.L_14763 - .L_14762)
.L_14762:
        /*00bc*/ 	.word	0x00000000
        /*00c0*/ 	.short	0x0008
        /*00c2*/ 	.short	0x0038
        /*00c4*/ 	.byte	0x00, 0xf0, 0x11, 0x00


	//----- nvinfo : EIATTR_KPARAM_INFO
	.align		4
.L_14763:
        /*00c8*/ 	.byte	0x04, 0x17
        /*00ca*/ 	.short	(.L_14765 - .L_14764)
.L_14764:
        /*00cc*/ 	.word	0x00000000
        /*00d0*/ 	.short	0x0007
        /*00d2*/ 	.short	0x0030
        /*00d4*/ 	.byte	0x00, 0xf0, 0x21, 0x00


	//----- nvinfo : EIATTR_KPARAM_INFO
	.align		4
.L_14765:
        /*00d8*/ 	.byte	0x04, 0x17
        /*00da*/ 	.short	(.L_14767 - .L_14766)
.L_14766:
        /*00dc*/ 	.word	0x00000000
        /*00e0*/ 	.short	0x0006
        /*00e2*/ 	.short	0x0028
        /*00e4*/ 	.byte	0x00, 0xf0, 0x21, 0x00


	//----- nvinfo : EIATTR_KPARAM_INFO
	.align		4
.L_14767:
        /*00e8*/ 	.byte	0x04, 0x17
        /*00ea*/ 	.short	(.L_14769 - .L_14768)
.L_14768:
        /*00ec*/ 	.word	0x00000000
        /*00f0*/ 	.short	0x0005
        /*00f2*/ 	.short	0x0024
        /*00f4*/ 	.byte	0x00, 0xf0, 0x11, 0x00


	//----- nvinfo : EIATTR_KPARAM_INFO
	.align		4
.L_14769:
        /*00f8*/ 	.byte	0x04, 0x17
        /*00fa*/ 	.short	(.L_14771 - .L_14770)
.L_14770:
        /*00fc*/ 	.word	0x00000000
        /*0100*/ 	.short	0x0004
        /*0102*/ 	.short	0x0020
        /*0104*/ 	.byte	0x00, 0xf0, 0x11, 0x00


	//----- nvinfo : EIATTR_KPARAM_INFO
	.align		4
.L_14771:
        /*0108*/ 	.byte	0x04, 0x17
        /*010a*/ 	.short	(.L_14773 - .L_14772)
.L_14772:
        /*010c*/ 	.word	0x00000000
        /*0110*/ 	.short	0x0003
        /*0112*/ 	.short	0x0018
        /*0114*/ 	.byte	0x00, 0xf0, 0x21, 0x00


	//----- nvinfo : EIATTR_KPARAM_INFO
	.align		4
.L_14773:
        /*0118*/ 	.byte	0x04, 0x17
        /*011a*/ 	.short	(.L_14775 - .L_14774)
.L_14774:
        /*011c*/ 	.word	0x00000000
        /*0120*/ 	.short	0x0002
        /*0122*/ 	.short	0x0010
        /*0124*/ 	.byte	0x00, 0xf0, 0x21, 0x00


	//----- nvinfo : EIATTR_KPARAM_INFO
	.align		4
.L_14775:
        /*0128*/ 	.byte	0x04, 0x17
        /*012a*/ 	.short	(.L_14777 - .L_14776)
.L_14776:
        /*012c*/ 	.word	0x00000000
        /*0130*/ 	.short	0x0001
        /*0132*/ 	.short	0x0008
        /*0134*/ 	.byte	0x00, 0xf0, 0x21, 0x00


	//----- nvinfo : EIATTR_KPARAM_INFO
	.align		4
.L_14777:
        /*0138*/ 	.byte	0x04, 0x17
        /*013a*/ 	.short	(.L_14779 - .L_14778)
.L_14778:
        /*013c*/ 	.word	0x00000000
        /*0140*/ 	.short	0x0000
        /*0142*/ 	.short	0x0000
        /*0144*/ 	.byte	0x00, 0xf0, 0x21, 0x00


	//----- nvinfo : EIATTR_SPARSE_MMA_MASK
	.align		4
.L_14779:
        /*0148*/ 	.byte	0x03, 0x50
        /*014a*/ 	.short	0x0000


	//----- nvinfo : EIATTR_MAXREG_COUNT
	.align		4
        /*014c*/ 	.byte	0x03, 0x1b
        /*014e*/ 	.short	0x00ff


	//----- nvinfo : EIATTR_NUM_BARRIERS
	.align		4
        /*0150*/ 	.byte	0x02, 0x4c
        /*0152*/ 	.byte	0x01
	.zero		1


	//----- nvinfo : EIATTR_EXTERNS
	.align		4
        /*0154*/ 	.byte	0x04, 0x0f
        /*0156*/ 	.short	(.L_14781 - .L_14780)


	//   ....[0]....
	.align		4
.L_14780:
        /*0158*/ 	.word	index@(__assertfail)


	//----- nvinfo : EIATTR_MERCURY_ISA_VERSION
	.align		4
.L_14781:
        /*015c*/ 	.byte	0x03, 0x5f
        /*015e*/ 	.short	0x0101


	//----- nvinfo : EIATTR_COOP_GROUP_MASK_REGIDS
	.align		4
        /*0160*/ 	.byte	0x04, 0x29
        /*0162*/ 	.short	(.L_14783 - .L_14782)


	//   ....[0]....
.L_14782:
        /*0164*/ 	.word	0xffffffff


	//   ....[1]....
        /*0168*/ 	.word	0xffffffff


	//   ....[2]....
        /*016c*/ 	.word	0xffffffff


	//   ....[3]....
        /*0170*/ 	.word	0xffffffff


	//   ....[4]....
        /*0174*/ 	.word	0xffffffff


	//   ....[5]....
        /*0178*/ 	.word	0xffffffff


	//   ....[6]....
        /*017c*/ 	.word	0xffffffff


	//   ....[7]....
        /*0180*/ 	.word	0xffffffff


	//   ....[8]....
        /*0184*/ 	.word	0xffffffff


	//   ....[9]....
        /*0188*/ 	.word	0xffffffff


	//   ....[10]....
        /*018c*/ 	.word	0xffffffff


	//   ....[11]....
        /*0190*/ 	.word	0xffffffff


	//   ....[12]....
        /*0194*/ 	.word	0xffffffff


	//   ....[13]....
        /*0198*/ 	.word	0xffffffff


	//   ....[14]....
        /*019c*/ 	.word	0x0500000f


	//   ....[15]....
        /*01a0*/ 	.word	0x0500000f


	//   ....[16]....
        /*01a4*/ 	.word	0x0500000f


	//----- nvinfo : EIATTR_COOP_GROUP_INSTR_OFFSETS
	.align		4
.L_14783:
        /*01a8*/ 	.byte	0x04, 0x28
        /*01aa*/ 	.short	(.L_14785 - .L_14784)


	//   ....[0]....
.L_14784:
        /*01ac*/ 	.word	0x00000650


	//   ....[1]....
        /*01b0*/ 	.word	0x00000680


	//   ....[2]....
        /*01b4*/ 	.word	0x000006a0


	//   ....[3]....
        /*01b8*/ 	.word	0x000007f0


	//   ....[4]....
        /*01bc*/ 	.word	0x00000810


	//   ....[5]....
        /*01c0*/ 	.word	0x00000830


	//   ....[6]....
        /*01c4*/ 	.word	0x00001670


	//   ....[7]....
        /*01c8*/ 	.word	0x000016f0


	//   ....[8]....
        /*01cc*/ 	.word	0x00001750


	//   ....[9]....
        /*01d0*/ 	.word	0x000017a0


	//   ....[10]....
        /*01d4*/ 	.word	0x000017e0


	//   ....[11]....
        /*01d8*/ 	.word	0x00001830


	//   ....[12]....
        /*01dc*/ 	.word	0x00001850


	//   ....[13]....
        /*01e0*/ 	.word	0x00001870


	//   ....[14]....
        /*01e4*/ 	.word	0x00002760


	//   ....[15]....
        /*01e8*/ 	.word	0x000027c0


	//   ....[16]....
        /*01ec*/ 	.word	0x00002820


	//----- nvinfo : EIATTR_SYSCALL_OFFSETS
	.align		4
.L_14785:
        /*01f0*/ 	.byte	0x04, 0x46
        /*01f2*/ 	.short	(.L_14787 - .L_14786)


	//   ....[0]....
.L_14786:
        /*01f4*/ 	.word	0x000026f0


	//----- nvinfo : EIATTR_EXIT_INSTR_OFFSETS
	.align		4
.L_14787:
        /*01f8*/ 	.byte	0x04, 0x1c
        /*01fa*/ 	.short	(.L_14789 - .L_14788)


	//   ....[0]....
.L_14788:
        /*01fc*/ 	.word	0x00002390


	//   ....[1]....
        /*0200*/ 	.word	0x000025f0


	//   ....[2]....
        /*0204*/ 	.word	0x00002700


	//----- nvinfo : EIATTR_CRS_STACK_SIZE
	.align		4
.L_14789:
        /*0208*/ 	.byte	0x04, 0x1e
        /*020a*/ 	.short	(.L_14791 - .L_14790)
.L_14790:
        /*020c*/ 	.word	0x00000000


	//----- nvinfo : EIATTR_CBANK_PARAM_SIZE
	.align		4
.L_14791:
        /*0210*/ 	.byte	0x03, 0x19
        /*0212*/ 	.short	0x007c


	//----- nvinfo : EIATTR_PARAM_CBANK
	.align		4
        /*0214*/ 	.byte	0x04, 0x0a
        /*0216*/ 	.short	(.L_14793 - .L_14792)
	.align		4
.L_14792:
        /*0218*/ 	.word	index@(.nv.constant0._ZN4vllm25paged_attention_v1_kernelI13__nv_bfloat16hLi96ELi8ELi128ELNS_18Fp8KVCacheDataTypeE1ELb0EEEvPT_PKS3_PKT0_S9_ifPKiSB_iPKfiiiSD_SD_iiiii)
        /*021c*/ 	.short	0x0210
        /*021e*/ 	.short	0x007c


	//----- nvinfo : EIATTR_SW_WAR
	.align		4
.L_14793:
        /*0220*/ 	.byte	0x04, 0x36
        /*0222*/ 	.short	(.L_14795 - .L_14794)
.L_14794:
        /*0224*/ 	.word	0x00000008
.L_14795:


//--------------------- .nv.info._ZN4vllm25paged_attention_v1_kernelI13__nv_bfloat16hLi80ELi8ELi128ELNS_18Fp8KVCacheDataTypeE1ELb0EEEvPT_PKS3_PKT0_S9_ifPKiSB_iPKfiiiSD_SD_iiiii --------------------------
	.section	.nv.info._ZN4vllm25paged_attention_v1_kernelI13__nv_bfloat16hLi80ELi8ELi128ELNS_18Fp8KVCacheDataTypeE1ELb0EEEvPT_PKS3_PKT0_S9_ifPKiSB_iPKfiiiSD_SD_iiiii,"",@"SHT_CUDA_INFO"
	.sectionflags	@""
	.align	4


	//----- nvinfo : EIATTR_CUDA_API_VERSION
	.align		4
        /*0000*/ 	.byte	0x04, 0x37
        /*0002*/ 	.short	(.L_14797 - .L_14796)
.L_14796:
        /*0004*/ 	.word	0x00000082


	//----- nvinfo : EIATTR_KPARAM_INFO
	.align		4
.L_14797:
        /*0008*/ 	.byte	0x04, 0x17
        /*000a*/ 	.short	(.L_14799 - .L_14798)
.L_14798:
        /*000c*/ 	.word	0x00000000
        /*0010*/ 	.short	0x0013
        /*0012*/ 	.short	0x0078
        /*0014*/ 	.byte	0x00, 0xf0, 0x11, 0x00


	//----- nvinfo : EIATTR_KPARAM_INFO
	.align		4
.L_14799:
        /*0018*/ 	.byte	0x04, 0x17
        /*001a*/ 	.short	(.L_14801 - .L_14800)
.L_14800:
        /*001c*/ 	.word	0x00000000
        /*0020*/ 	.short	0x0012
        /*0022*/ 	.short	0x0074
        /*0024*/ 	.byte	0x00, 0xf0, 0x11, 0x00


	//----- nvinfo : EIATTR_KPARAM_INFO
	.align		4
.L_14801:
        /*0028*/ 	.byte	0x04, 0x17
        /*002a*/ 	.short	(.L_14803 - .L_14802)
.L_14802:
        /*002c*/ 	.word	0x00000000
        /*0030*/ 	.short	0x0011
        /*0032*/ 	.short	0x0070
        /*0034*/ 	.byte	0x00, 0xf0, 0x11, 0x00


	//----- nvinfo : EIATTR_KPARAM_INFO
	.align		4
.L_14803:
        /*0038*/ 	.byte	0x04, 0x17
        /*003a*/ 	.short	(.L_14805 - .L_14804)
.L_14804:
        /*003c*/ 	.word	0x00000000
        /*0040*/ 	.short	0x0010
        /*0042*/ 	.short	0x006c
        /*0044*/ 	.byte	0x00, 0xf0, 0x11, 0x00


	//----- nvinfo : EIATTR_KPARAM_INFO
	.align		4
.L_14805:
        /*0048*/ 	.byte	0x04, 0x17
        /*004a*/ 	.short	(.L_14807 - .L_14806)
.L_14806:
        /*004c*/ 	.word	0x00000000
        /*0050*/ 	.short	0x000f
        /*0052*/ 	.short	0x0068
        /*0054*/ 	.byte	0x00, 0xf0, 0x11, 0x00


	//----- nvinfo : EIATTR_KPARAM_INFO
	.align		4
.L_14807:
        /*0058*/ 	.byte	0x04, 0x17
        /*005a*/ 	.short	(.L_14809 - .L_14808)
.L_14808:
        /*005c*/ 	.word	0x00000000
        /*0060*/ 	.short	0x000e
        /*0062*/ 	.short	0x0060
        /*0064*/ 	.byte	0x00, 0xf0, 0x21, 0x00


	//----- nvinfo : EIATTR_KPARAM_INFO
	.align		4
.L_14809:
        /*0068*/ 	.byte	0x04, 0x17
        /*006a*/ 	.short	(.L_14811 - .L_14810)
.L_14810:
        /*006c*/ 	.word	0x00000000
        /*0070*/ 	.short	0x000d
        /*0072*/ 	.short	0x0058
        /*0074*/ 	.byte	0x00, 0xf0, 0x21, 0x00


	//----- nvinfo : EIATTR_KPARAM_INFO
	.align		4
.L_14811:
        /*0078*/ 	.byte	0x04, 0x17
        /*007a*/ 	.short	(.L_14813 - .L_14812)
.L_14812:
        /*007c*/ 	.word	0x00000000
        /*0080*/ 	.short	0x000c
        /*0082*/ 	.short	0x0050
        /*0084*/ 	.byte	0x00, 0xf0, 0x11, 0x00


	//----- nvinfo : EIATTR_KPARAM_INFO
	.align		4
.L_14813:
        /*0088*/ 	.byte	0x04, 0x17
        /*008a*/ 	.short	(.L_14815 - .L_14814)
.L_14814:
        /*008c*/ 	.word	0x00000000
        /*0090*/ 	.short	0x000b
        /*0092*/ 	.short	0x004c
        /*0094*/ 	.byte	0x00, 0xf0, 0x11, 0x00


	//----- nvinfo : EIATTR_KPARAM_INFO
	.align		4
.L_14815:
        /*0098*/ 	.byte	0x04, 0x17
        /*009a*/ 	.short	(.L_14817 - .L_14816)
.L_14816:
        /*009c*/ 	.word	0x00000000
        /*00a0*/ 	.short	0x000a
        /*00a2*/ 	.short	0x0048
        /*00a4*/ 	.byte	0x00, 0xf0, 0x11, 0x00


	//----- nvinfo : EIATTR_KPARAM_INFO
	.align		4
.L_14817:
        /*00a8*/ 	.byte	0x04, 0x17
        /*00aa*/ 	.short	(.L_14819 - .L_14818)
.L_14818:
        /*00ac*/ 	.word	0x00000000
        /*00b0*/ 	.short	0x0009
        /*00b2*/ 	.short	0x0040
        /*00b4*/ 	.byte	0x00, 0xf0, 0x21, 0x00


	//----- nvinfo : EIATTR_KPARAM_INFO
	.align		4
.L_14819:
        /*00b8*/ 	.byte	0x04, 0x17
        /*00ba*/ 	.short	(.L_14821 - .L_14820)
.L_14820:
        /*00bc*/ 	.word	0x00000000
        /*00c0*/ 	.short	0x0008
        /*00c2*/ 	.short	0x0038
        /*00c4*/ 	.byte	0x00, 0xf0, 0x11, 0x00


	//----- nvinfo : EIATTR_KPARAM_INFO
	.align		4
.L_14821:
        /*00c8*/ 	.byte	0x04, 0x17
        /*00ca*/ 	.short	(.L_14823 - .L_14822)
.L_14822:
        /*00cc*/ 	.word	0x00000000
        /*00d0*/ 	.short	0x0007
        /*00d2*/ 	.short	0x0030
        /*00d4*/ 	.byte	0x00, 0xf0, 0x21, 0x00


	//----- nvinfo : EIATTR_KPARAM_INFO
	.align		4
.L_14823:
        /*00d8*/ 	.byte	0x04, 0x17
        /*00da*/ 	.short	(.L_14825 - .L_14824)
.L_14824:
        /*00dc*/ 	.word	0x00000000
        /*00e0*/ 	.short	0x0006
        /*00e2*/ 	.short	0x0028
        /*00e4*/ 	.byte	0x00, 0xf0, 0x21, 0x00


	//----- nvinfo : EIATTR_KPARAM_INFO
	.align		4
.L_14825:
        /*00e8*/ 	.byte	0x04, 0x17
        /*00ea*/ 	.short	(.L_14827 - .L_14826)
.L_14826:
        /*00ec*/ 	.word	0x00000000
        /*00f0*/ 	.short	0x0005
        /*00f2*/ 	.short	0x0024
        /*00f4*/ 	.byte	0x00, 0xf0, 0x11, 0x00


	//----- nvinfo : EIATTR_KPARAM_INFO
	.align		4
.L_14827:
        /*00f8*/ 	.byte	0x04, 0x17
        /*00fa*/ 	.short	(.L_14829 - .L_14828)
.L_14828:
        /*00fc*/ 	.word	0x00000000
        /*0100*/ 	.short	0x0004
        /*0102*/ 	.short	0x0020
        /*0104*/ 	.byte	0x00, 0xf0, 0x11, 0x00


	//----- nvinfo : EIATTR_KPARAM_INFO
	.align		4
.L_14829:
        /*0108*/ 	.byte	0x04, 0x17
        /*010a*/ 	.short	(.L_14831 - .L_14830)
.L_14830:
        /*010c*/ 	.word	0x00000000
        /*0110*/ 	.short	0x0003
        /*0112*/ 	.short	0x0018
        /*0114*/ 	.byte	0x00, 0xf0, 0x21, 0x00


	//----- nvinfo : EIATTR_KPARAM_INFO
	.align		4
.L_14831:
        /*0118*/ 	.byte	0x04, 0x17
        /*011a*/ 	.short	(.L_14833 - .L_14832)
.L_14832:
        /*011c*/ 	.word	0x00000000
        /*0120*/ 	.short	0x0002
        /*0122*/ 	.short	0x0010
        /*0124*/ 	.byte	0x00, 0xf0, 0x21, 0x00


	//----- nvinfo : EIATTR_KPARAM_INFO
	.align		4
.L_14833:
        /*0128*/ 	.byte	0x04, 0x17
        /*012a*/ 	.short	(.L_14835 - .L_14834)
.L_14834:
        /*012c*/ 	.word	0x00000000
        /*0130*/ 	.short	0x0001
        /*0132*/ 	.short	0x0008
        /*0134*/ 	.byte	0x00, 0xf0, 0x21, 0x00


	//----- nvinfo : EIATTR_KPARAM_INFO
	.align		4
.L_14835:
        /*0138*/ 	.byte	0x04, 0x17
        /*013a*/ 	.short	(.L_14837 - .L_14836)
.L_14836:
        /*013c*/ 	.word	0x00000000
        /*0140*/ 	.short	0x0000
        /*0142*/ 	.short	0x0000
        /*0144*/ 	.byte	0x00, 0xf0, 0x21, 0x00


	//----- nvinfo : EIATTR_SPARSE_MMA_MASK
	.align		4
.L_14837:
        /*0148*/ 	.byte	0x03, 0x50
        /*014a*/ 	.short	0x0000


	//----- nvinfo : EIATTR_MAXREG_COUNT
	.align		4
        /*014c*/ 	.byte	0x03, 0x1b
        /*014e*/ 	.short	0x00ff


	//----- nvinfo : EIATTR_NUM_BARRIERS
	.align		4
        /*0150*/ 	.byte	0x02, 0x4c
        /*0152*/ 	.byte	0x01
	.zero		1


	//----- nvinfo : EIATTR_EXTERNS
	.align		4
        /*0154*/ 	.byte	0x04, 0x0f
        /*0156*/ 	.short	(.L_14839 - .L_14838)


	//   ....[0]....
	.align		4
.L_14838:
        /*0158*/ 	.word	index@(__assertfail)


	//----- nvinfo : EIATTR_MERCURY_ISA_VERSION
	.align		4
.L_14839:
        /*015c*/ 	.byte	0x03, 0x5f
        /*015e*/ 	.short	0x0101


	//----- nvinfo : EIATTR_COOP_GROUP_MASK_REGIDS
	.align		4
        /*0160*/ 	.byte	0x04, 0x29
        /*0162*/ 	.short	(.L_14841 - .L_14840)


	//   ....[0]....
.L_14840:
        /*0164*/ 	.word	0xffffffff


	//   ....[1]....
        /*0168*/ 	.word	0xffffffff


	//   ....[2]....
        /*016c*/ 	.word	0xffffffff


	//   ....[3]....
        /*0170*/ 	.word	0xffffffff


	//   ....[4]....
        /*0174*/ 	.word	0xffffffff


	//   ....[5]....
        /*0178*/ 	.word	0xffffffff


	//   ....[6]....
        /*017c*/ 	.word	0xffffffff


	//   ....[7]....
        /*0180*/ 	.word	0xffffffff


	//   ....[8]....
        /*0184*/ 	.word	0xffffffff


	//   ....[9]....
        /*0188*/ 	.word	0xffffffff


	//   ....[10]....
        /*018c*/ 	.word	0xffffffff


	//   ....[11]....
        /*0190*/ 	.word	0xffffffff


	//   ....[12]....
        /*0194*/ 	.word	0xffffffff


	//   ....[13]....
        /*0198*/ 	.word	0xffffffff


	//   ....[14]....
        /*019c*/ 	.word	0x0500000f


	//   ....[15]....
        /*01a0*/ 	.word	0x0500000f


	//   ....[16]....
        /*01a4*/ 	.word	0x0500000f


	//----- nvinfo : EIATTR_COOP_GROUP_INSTR_OFFSETS
	.align		4
.L_14841:
        /*01a8*/ 	.byte	0x04, 0x28
        /*01aa*/ 	.short	(.L_14843 - .L_14842)


	//   ....[0]....
.L_14842:
        /*01ac*/ 	.word	0x00000650


	//   ....[1]....
        /*01b0*/ 	.word	0x00000680


	//   ....[2]....
        /*01b4*/ 	.word	0x000006a0


	//   ....[3]....
        /*01b8*/ 	.word	0x000007f0


	//   ....[4]....
        /*01bc*/ 	.word	0x00000810


	//   ....[5]....
        /*01c0*/ 	.word	0x00000830


	//   ....[6]....
        /*01c4*/ 	.word	0x00001670


	//   ....[7]....
        /*01c8*/ 	.word	0x000016f0


	//   ....[8]....
        /*01cc*/ 	.word	0x00001750


	//   ....[9]....
        /*01d0*/ 	.word	0x000017a0


	//   ....[10]....
        /*01d4*/ 	.word	0x000017e0


	//   ....[11]....
        /*01d8*/ 	.word	0x00001830


	//   ....[12]....
        /*01dc*/ 	.word	0x00001850


	//   ....[13]....
        /*01e0*/ 	.word	0x00001870


	//   ....[14]....
        /*01e4*/ 	.word	0x00002890


	//   ....[15]....
        /*01e8*/ 	.word	0x000028f0


	//   ....[16]....
        /*01ec*/ 	.word	0x00002950


	//----- nvinfo : EIATTR_SYSCALL_OFFSETS
	.align		4
.L_14843:
        /*01f0*/ 	.byte	0x04, 0x46
        /*01f2*/ 	.short	(.L_14845 - .L_14844)


	//   ....[0]....
.L_14844:
        /*01f4*/ 	.word	0x00002820


	//----- nvinfo : EIATTR_EXIT_INSTR_OFFSETS
	.align		4
.L_14845:
        /*01f8*/ 	.byte	0x04, 0x1c
        /*01fa*/ 	.short	(.L_14847 - .L_14846)


	//   ....[0]....
.L_14846:
        /*01fc*/ 	.word	0x000024d0


	//   ....[1]....
        /*0200*/ 	.word	0x000026a0


	//   ....[2]....
        /*0204*/ 	.word	0x00002720


	//   ....[3]....
        /*0208*/ 	.word	0x00002830


	//----- nvinfo : EIATTR_CRS_STACK_SIZE
	.align		4
.L_14847:
        /*020c*/ 	.byte	0x04, 0x1e
        /*020e*/ 	.short	(.L_14849 - .L_14848)
.L_14848:
        /*0210*/ 	.word	0x00000000


	//----- nvinfo : EIATTR_CBANK_PARAM_SIZE
	.align		4
.L_14849:
        /*0214*/ 	.byte	0x03, 0x19
        /*0216*/ 	.short	0x007c


	//----- nvinfo : EIATTR_PARAM_CBANK
	.align		4
        /*0218*/ 	.byte	0x04, 0x0a
        /*021a*/ 	.short	(.L_14851 - .L_14850)
	.align		4
.L_14850:
        /*021c*/ 	.word	index@(.nv.constant0._ZN4vllm25paged_attention_v1_kernelI13__nv_bfloat16hLi80ELi8ELi128ELNS_18Fp8KVCacheDataTypeE1ELb0EEEvPT_PKS3_PKT0_S9_ifPKiSB_iPKfiiiSD_SD_iiiii)
        /*0220*/ 	.short	0x0210
        /*0222*/ 	.short	0x007c


	//----- nvinfo : EIATTR_SW_WAR
	.align		4
.L_14851:
        /*0224*/ 	.byte	0x04, 0x36
        /*0226*/ 	.short	(.L_14853 - .L_14852)
.L_14852:
        /*0228*/ 	.word	0x00000008
.L_14853:


//--------------------- .nv.info._ZN4vllm25paged_attention_v1_kernelI13__nv_bfloat16hLi64ELi8ELi128ELNS_18Fp8KVCacheDataTypeE1ELb0EEEvPT_PKS3_PKT0_S9_ifPKiSB_iPKfiiiSD_SD_iiiii --------------------------
	.section	.nv.info._ZN4vllm25paged_attention_v1_kernelI13__nv_bfloat16hLi64ELi8ELi128ELNS_18Fp8KVCacheDataTypeE1ELb0EEEvPT_PKS3_PKT0_S9_ifPKiSB_iPKfiiiSD_SD_iiiii,"",@"SHT_CUDA_INFO"
	.sectionflags	@""
	.align	4


	//----- nvinfo : EIATTR_CUDA_API_VERSION
	.align		4
        /*0000*/ 	.byte	0x04, 0x37
        /*0002*/ 	.short	(.L_14855 - .L_14854)
.L_14854:
        /*0004*/ 	.word	0x00000082


	//----- nvinfo : EIATTR_KPARAM_INFO
	.align		4
.L_14855:
        /*0008*/ 	.byte	0x04, 0x17
        /*000a*/ 	.short	(.L_14857 - .L_14856)
.L_14856:
        /*000c*/ 	.word	0x00000000
        /*0010*/ 	.short	0x0013
        /*0012*/ 	.short	0x0078
        /*0014*/ 	.byte	0x00, 0xf0, 0x11, 0x00


	//----- nvinfo : EIATTR_KPARAM_INFO
	.align		4
.L_14857:
        /*0018*/ 	.byte	0x04, 0x17
        /*001a*/ 	.short	(.L_14859 - .L_14858)
.L_14858:
        /*001c*/ 	.word	0x00000000
        /*0020*/ 	.short	0x0012
        /*0022*/ 	.short	0x0074
        /*0024*/ 	.byte	0x00, 0xf0, 0x11, 0x00


	//----- nvinfo : EIATTR_KPARAM_INFO
	.align		4
.L_14859:
        /*0028*/ 	.byte	0x04, 0x17
        /*002a*/ 	.short	(.L_14861 - .L_14860)
.L_14860:
        /*002c*/ 	.word	0x00000000
        /*0030*/ 	.short	0x0011
        /*0032*/ 	.short	0x0070
        /*0034*/ 	.byte	0x00, 0xf0, 0x11, 0x00


	//----- nvinfo : EIATTR_KPARAM_INFO
	.align		4
.L_14861:
        /*0038*/ 	.byte	0x04, 0x17
        /*003a*/ 	.short	(.L_14863 - .L_14862)
.L_14862:
        /*003c*/ 	.word	0x00000000
        /*0040*/ 	.short	0x0010
        /*0042*/ 	.short	0x006c
        /*0044*/ 	.byte	0x00, 0xf0, 0x11, 0x00


	//----- nvinfo : EIATTR_KPARAM_INFO
	.align		4
.L_14863:
        /*0048*/ 	.byte	0x04, 0x17
        /*004a*/ 	.short	(.L_14865 - .L_14864)
.L_14864:
        /*004c*/ 	.word	0x00000000
        /*0050*/ 	.short	0x000f
        /*0052*/ 	.short	0x0068
        /*0054*/ 	.byte	0x00, 0xf0, 0x11, 0x00


	//----- nvinfo : EIATTR_KPARAM_INFO
	.align		4
.L_14865:
        /*0058*/ 	.byte	0x04, 0x17
        /*005a*/ 	.short	(.L_14867 - .L_14866)
.L_14866:
        /*005c*/ 	.word	0x00000000
        /*0060*/ 	.short	0x000e
        /*0062*/ 	.short	0x0060
        /*0064*/ 	.byte	0x00, 0xf0, 0x21, 0x00


	//----- nvinfo : EIATTR_KPARAM_INFO
	.align		4
.L_14867:
        /*0068*/ 	.byte	0x04, 0x17
        /*006a*/ 	.short	(.L_14869 - .L_14868)
.L_14868:
        /*006c*/ 	.word	0x00000000
        /*0070*/ 	.short	0x000d
        /*0072*/ 	.short	0x0058
        /*0074*/ 	.byte	0x00, 0xf0, 0x21, 0x00


	//----- nvinfo : EIATTR_KPARAM_INFO
	.align		4
.L_14869:
        /*0078*/ 	.byte	0x04, 0x17
        /*007a*/ 	.short	(.L_14871 - .L_14870)
.L_14870:
        /*007c*/ 	.word	0x00000000
        /*0080*/ 	.short	0x000c
        /*0082*/ 	.short	0x0050
        /*0084*/ 	.byte	0x00, 0xf0, 0x11, 0x00


	//----- nvinfo : EIATTR_KPARAM_INFO
	.align		4
.L_14871:
        /*0088*/ 	.byte	0x04, 0x17
        /*008a*/ 	.short	(.L_14873 - .L_14872)
.L_14872:
        /*008c*/ 	.word	0x00000000
        /*0090*/ 	.short	0x000b
        /*0092*/ 	.short	0x004c
        /*0094*/ 	.byte	0x00, 0xf0, 0x11, 0x00


	//----- nvinfo : EIATTR_KPARAM_INFO
	.align		4
.L_14873:
        /*0098*/ 	.byte	0x04, 0x17
        /*009a*/ 	.short	(.L_14875 - .L_14874)
.L_14874:
        /*009c*/ 	.word	0x00000000
        /*00a0*/ 	.short	0x000a
        /*00a2*/ 	.short	0x0048
        /*00a4*/ 	.byte	0x00, 0xf0, 0x11, 0x00


	//----- nvinfo : EIATTR_KPARAM_INFO
	.align		4
.L_14875:
        /*00a8*/ 	.byte	0x04, 0x17
        /*00aa*/ 	.short	(.L_14877 - .L_14876)
.L_14876:
        /*00ac*/ 	.word	0x00000000
        /*00b0*/ 	.short	0x0009
        /*00b2*/ 	.short	0x0040
        /*00b4*/ 	.byte	0x00, 0xf0, 0x21, 0x00


	//----- nvinfo : EIATTR_KPARAM_INFO
	.align		4
.L_14877:
        /*00b8*/ 	.byte	0x04, 0x17
        /*00ba*/ 	.short	(.L_14879 - .L_14878)
.L_14878:
        /*00bc*/ 	.word	0x00000000
        /*00c0*/ 	.short	0x0008
        /*00c2*/ 	.short	0x0038
        /*00c4*/ 	.byte	0x00, 0xf0, 0x11, 0x00


	//----- nvinfo : EIATTR_KPARAM_INFO
	.align		4
.L_14879:
        /*00c8*/ 	.byte	0x04, 0x17
        /*00ca*/ 	.short	(.L_14881 - .L_14880)
.L_14880:
        /*00cc*/ 	.word	0x00000000
        /*00d0*/ 	.short	0x0007
        /*00d2*/ 	.short	0x0030
        /*00d4*/ 	.byte	0x00, 0xf0, 0x21, 0x00


	//----- nvinfo : EIATTR_KPARAM_INFO
	.align		4
.L_14881:
        /*00d8*/ 	.byte	0x04, 0x17
        /*00da*/ 	.short	(.L_14883 - .L_14882)
.L_14882:
        /*00dc*/ 	.word	0x00000000
        /*00e0*/ 	.short	0x0006
        /*00e2*/ 	.short	0x0028
        /*00e4*/ 	.byte	0x00, 0xf0, 0x21, 0x00


	//----- nvinfo : EIATTR_KPARAM_INFO
	.align		4
.L_14883:
        /*00e8*/ 	.byte	0x04, 0x17
        /*00ea*/ 	.short	(.L_14885 - .L_14884)
.L_14884:
        /*00ec*/ 	.word	0x00000000
        /*00f0*/ 	.short	0x0005
        /*00f2*/ 	.short	0x0024
        /*00f4*/ 	.byte	0x00, 0xf0, 0x11, 0x00


	//----- nvinfo : EIATTR_KPARAM_INFO
	.align		4
.L_14885:
        /*00f8*/ 	.byte	0x04, 0x17
        /*00fa*/ 	.short	(.L_14887 - .L_14886)
.L_14886:
        /*00fc*/ 	.word	0x00000000
        /*0100*/ 	.short	0x0004
        /*0102*/ 	.short	0x0020
        /*0104*/ 	.byte	0x00, 0xf0, 0x11, 0x00


	//----- nvinfo : EIATTR_KPARAM_INFO
	.align		4
.L_14887:
        /*0108*/ 	.byte	0x04, 0x17
        /*010a*/ 	.short	(.L_14889 - .L_14888)
.L_14888:
        /*010c*/ 	.word	0x00000000
        /*0110*/ 	.short	0x0003
        /*0112*/ 	.short	0x0018
        /*0114*/ 	.byte	0x00, 0xf0, 0x21, 0x00


	//----- nvinfo : EIATTR_KPARAM_INFO
	.align		4
.L_14889:
        /*0118*/ 	.byte	0x04, 0x17
        /*011a*/ 	.short	(.L_14891 - .L_14890)
.L_14890:
        /*011c*/ 	.word	0x00000000
        /*0120*/ 	.short	0x0002
        /*0122*/ 	.short	0x0010
        /*0124*/ 	.byte	0x00, 0xf0, 0x21, 0x00


	//----- nvinfo : EIATTR_KPARAM_INFO
	.align		4
.L_14891:
        /*0128*/ 	.byte	0x04, 0x17
        /*012a*/ 	.short	(.L_14893 - .L_14892)
.L_14892:
        /*012c*/ 	.word	0x00000000
        /*0130*/ 	.short	0x0001
        /*0132*/ 	.short	0x0008
        /*0134*/ 	.byte	0x00, 0xf0, 0x21, 0x00


	//----- nvinfo : EIATTR_KPARAM_INFO
	.align		4
.L_14893:
        /*0138*/ 	.byte	0x04, 0x17
        /*013a*/ 	.short	(.L_14895 - .L_14894)
.L_14894:
        /*013c*/ 	.word	0x00000000
        /*0140*/ 	.short	0x0000
        /*0142*/ 	.short	0x0000
        /*0144*/ 	.byte	0x00, 0xf0, 0x21, 0x00


	//----- nvinfo : EIATTR_SPARSE_MMA_MASK
	.align		4
.L_14895:
        /*0148*/ 	.byte	0x03, 0x50
        /*014a*/ 	.short	0x0000


	//----- nvinfo : EIATTR_MAXREG_COUNT
	.align		4
        /*014c*/ 	.byte	0x03, 0x1b
        /*014e*/ 	.short	0x00ff


	//----- nvinfo : EIATTR_NUM_BARRIERS
	.align		4
        /*0150*/ 	.byte	0x02, 0x4c
        /*0152*/ 	.byte	0x01
	.zero		1


	//----- nvinfo : EIATTR_EXTERNS
	.align		4
        /*0154*/ 	.byte	0x04, 0x0f
        /*0156*/ 	.short	(.L_14897 - .L_14896)


	//   ....[0]....
	.align		4
.L_14896:
        /*0158*/ 	.word	index@(__assertfail)


	//----- nvinfo : EIATTR_MERCURY_ISA_VERSION
	.align		4
.L_14897:
        /*015c*/ 	.byte	0x03, 0x5f
        /*015e*/ 	.short	0x0101


	//----- nvinfo : EIATTR_COOP_GROUP_MASK_REGIDS
	.align		4
        /*0160*/ 	.byte	0x04, 0x29
        /*0162*/ 	.short	(.L_14899 - .L_14898)


	//   ....[0]....
.L_14898:
        /*0164*/ 	.word	0xffffffff


	//   ....[1]....
        /*0168*/ 	.word	0xffffffff


	//   ....[2]....
        /*016c*/ 	.word	0xffffffff


	//   ....[3]....
        /*0170*/ 	.word	0xffffffff


	//   ....[4]....
        /*0174*/ 	.word	0xffffffff


	//   ....[5]....
        /*0178*/ 	.word	0xffffffff


	//   ....[6]....
        /*017c*/ 	.word	0xffffffff


	//   ....[7]....
        /*0180*/ 	.word	0xffffffff


	//   ....[8]....
        /*0184*/ 	.word	0xffffffff


	//   ....[9]....
        /*0188*/ 	.word	0xffffffff


	//   ....[10]....
        /*018c*/ 	.word	0xffffffff


	//   ....[11]....
        /*0190*/ 	.word	0xffffffff


	//   ....[12]....
        /*0194*/ 	.word	0xffffffff


	//   ....[13]....
        /*0198*/ 	.word	0xffffffff


	//   ....[14]....
        /*019c*/ 	.word	0x0500000f


	//   ....[15]....
        /*01a0*/ 	.word	0x0500000f


	//   ....[16]....
        /*01a4*/ 	.word	0x0500000f


	//----- nvinfo : EIATTR_COOP_GROUP_INSTR_OFFSETS
	.align		4
.L_14899:
        /*01a8*/ 	.byte	0x04, 0x28
        /*01aa*/ 	.short	(.L_14901 - .L_14900)


	//   ....[0]....
.L_14900:
        /*01ac*/ 	.word	0x00000670


	//   ....[1]....
        /*01b0*/ 	.word	0x000006a0


	//   ....[2]....
        /*01b4*/ 	.word	0x000006c0


	//   ....[3]....
        /*01b8*/ 	.word	0x00000810


	//   ....[4]....
        /*01bc*/ 	.word	0x00000830


	//   ....[5]....
        /*01c0*/ 	.word	0x00000850


	//   ....[6]....
        /*01c4*/ 	.word	0x00001690


	//   ....[7]....
        /*01c8*/ 	.word	0x00001720


	//   ....[8]....
        /*01cc*/ 	.word	0x00001770


	//   ....[9]....
        /*01d0*/ 	.word	0x000017c0


	//   ....[10]....
        /*01d4*/ 	.word	0x00001800


	//   ....[11]....
        /*01d8*/ 	.word	0x00001850


	//   ....[12]....
        /*01dc*/ 	.word	0x00001870


	//   ....[13]....
        /*01e0*/ 	.word	0x00001890


	//   ....[14]....
        /*01e4*/ 	.word	0x000026b0


	//   ....[15]....
        /*01e8*/ 	.word	0x00002710


	//   ....[16]....
        /*01ec*/ 	.word	0x00002770


	//----- nvinfo : EIATTR_SYSCALL_OFFSETS
	.align		4
.L_14901:
        /*01f0*/ 	.byte	0x04, 0x46
        /*01f2*/ 	.short	(.L_14903 - .L_14902)


	//   ....[0]....
.L_14902:
        /*01f4*/ 	.word	0x00002640


	//----- nvinfo : EIATTR_EXIT_INSTR_OFFSETS
	.align		4
.L_14903:
        /*01f8*/ 	.byte	0x04, 0x1c
        /*01fa*/ 	.short	(.L_14905 - .L_14904)


	//   ....[0]....
.L_14904:
        /*01fc*/ 	.word	0x00002350


	//   ....[1]....
        /*0200*/ 	.word	0x00002540


	//   ....[2]....
        /*0204*/ 	.word	0x00002650


	//----- nvinfo : EIATTR_CRS_STACK_SIZE
	.align		4
.L_14905:
        /*0208*/ 	.byte	0x04, 0x1e
        /*020a*/ 	.short	(.L_14907 - .L_14906)
.L_14906:
        /*020c*/ 	.word	0x00000000


	//----- nvinfo : EIATTR_CBANK_PARAM_SIZE
	.align		4
.L_14907:
        /*0210*/ 	.byte	0x03, 0x19
        /*0212*/ 	.short	0x007c


	//----- nvinfo : EIATTR_PARAM_CBANK
	.align		4
        /*0214*/ 	.byte	0x04, 0x0a
        /*0216*/ 	.short	(.L_14909 - .L_14908)
	.align		4
.L_14908:
        /*0218*/ 	.word	index@(.nv.constant0._ZN4vllm25paged_attention_v1_kernelI13__nv_bfloat16hLi64ELi8ELi128ELNS_18Fp8KVCacheDataTypeE1ELb0EEEvPT_PKS3_PKT0_S9_ifPKiSB_iPKfiiiSD_SD_iiiii)
        /*021c*/ 	.short	0x0210
        /*021e*/ 	.short	0x007c


	//----- nvinfo : EIATTR_SW_WAR
	.align		4
.L_14909:
        /*0220*/ 	.byte	0x04, 0x36
        /*0222*/ 	.short	(.L_14911 - .L_14910)
.L_14910:
        /*0224*/ 	.word	0x00000008
.L_14911:


//--------------------- .nv.info._ZN4vllm25paged_attention_v1_kernelI13__nv_bfloat16hLi32ELi8ELi128ELNS_18Fp8KVCacheDataTypeE1ELb0EEEvPT_PKS3_PKT0_S9_ifPKiSB_iPKfiiiSD_SD_iiiii --------------------------
	.section	.nv.info._ZN4vllm25paged_attention_v1_kernelI13__nv_bfloat16hLi32ELi8ELi128ELNS_18Fp8KVCacheDataTypeE1ELb0EEEvPT_PKS3_PKT0_S9_ifPKiSB_iPKfiiiSD_SD_iiiii,"",@"SHT_CUDA_INFO"
	.sectionflags	@""
	.align	4


	//----- nvinfo : EIATTR_CUDA_API_VERSION
	.align		4
        /*0000*/ 	.byte	0x04, 0x37
        /*0002*/ 	.short	(.L_14913 - .L_14912)
.L_14912:
        /*0004*/ 	.word	0x00000082


	//----- nvinfo : EIATTR_KPARAM_INFO
	.align		4
.L_14913:
        /*0008*/ 	.byte	0x04, 0x17
        /*000a*/ 	.short	(.L_14915 - .L_14914)
.L_14914:
        /*000c*/ 	.word	0x00000000
        /*0010*/ 	.short	0x0013
        /*0012*/ 	.short	0x0078
        /*0014*/ 	.byte	0x00, 0xf0, 0x11, 0x00


	//----- nvinfo : EIATTR_KPARAM_INFO
	.align		4
.L_14915:
        /*0018*/ 	.byte	0x04, 0x17
        /*001a*/ 	.short	(.L_14917 - .L_14916)
.L_14916:
        /*001c*/ 	.word	0x00000000
        /*0020*/ 	.short	0x0012
        /*0022*/ 	.short	0x0074
        /*0024*/ 	.byte	0x00, 0xf0, 0x11, 0x00


	//----- nvinfo : EIATTR_KPARAM_INFO
	.align		4
.L_14917:
        /*0028*/ 	.byte	0x04, 0x17
        /*002a*/ 	.short	(.L_14919 - .L_14918)
.L_14918:
        /*002c*/ 	.word	0x00000000
        /*0030*/ 	.short	0x0011
        /*0032*/ 	.short	0x0070
        /*0034*/ 	.byte	0x00, 0xf0, 0x11, 0x00


	//----- nvinfo : EIATTR_KPARAM_INFO
	.align		4
.L_14919:
        /*0038*/ 	.byte	0x04, 0x17
        /*003a*/ 	.short	(.L_14921 - .L_14920)
.L_14920:
        /*003c*/ 	.word	0x00000000
        /*0040*/ 	.short	0x0010
        /*0042*/ 	.short	0x006c
        /*0044*/ 	.byte	0x00, 0xf0, 0x11, 0x00


	//----- nvinfo : EIATTR_KPARAM_INFO
	.align		4
.L_14921:
        /*0048*/ 	.byte	0x04, 0x17
        /*004a*/ 	.short	(.L_14923 - .L_14922)
.L_14922:
        /*004c*/ 	.word	0x00000000
        /*0050*/ 	.short	0x000f
        /*0052*/ 	.short	0x0068
        /*0054*/ 	.byte	0x00, 0xf0, 0x11, 0x00


	//----- nvinfo : EIATTR_KPARAM_INFO
	.align		4
.L_14923:
        /*0058*/ 	.byte	0x04, 0x17
        /*005a*/ 	.short	(.L_14925 - .L_14924)
.L_14924:
        /*005c*/ 	.word	0x00000000
        /*0060*/ 	.short	0x000e
        /*0062*/ 	.short	0x0060
        /*0064*/ 	.byte	0x00, 0xf0, 0x21, 0x00


	//----- nvinfo : EIATTR_KPARAM_INFO
	.align		4
.L_14925:
        /*0068*/ 	.byte	0x04, 0x17
        /*006a*/ 	.short	(.L_14927 - .L_14926)
.L_14926:
        /*006c*/ 	.word	0x00000000
        /*0070*/ 	.short	0x000d
        /*0072*/ 	.short	0x0058
        /*0074*/ 	.byte	0x00, 0xf0, 0x21, 0x00


	//----- nvinfo : EIATTR_KPARAM_INFO
	.align		4
.L_14927:
        /*0078*/ 	.byte	0x04, 0x17
        /*007a*/ 	.short	(.L_14929 - .L_14928)
.L_14928:
        /*007c*/ 	.word	0x00000000
        /*0080*/ 	.short	0x000c
        /*0082*/ 	.short	0x0050
        /*0084*/ 	.byte	0x00, 0xf0, 0x11, 0x00


	//----- nvinfo : EIATTR_KPARAM_INFO
	.align		4
.L_14929:
        /*0088*/ 	.byte	0x04, 0x17
        /*008a*/ 	.short	(.L_14931 - .L_14930)
.L_14930:
        /*008c*/ 	.word	0x00000000
        /*0090*/ 	.short	0x000b
        /*0092*/ 	.short	0x004c
        /*0094*/ 	.byte	0x00, 0xf0, 0x11, 0x00


	//----- nvinfo : EIATTR_KPARAM_INFO
	.align		4
.L_14931:
        /*0098*/ 	.byte	0x04, 0x17
        /*009a*/ 	.short	(.L_14933 - .L_14932)
.L_14932:
        /*009c*/ 	.word	0x00000000
        /*00a0*/ 	.short	0x000a
        /*00a2*/ 	.short	0x0048
        /*00a4*/ 	.byte	0x00, 0xf0, 0x11, 0x00


	//----- nvinfo : EIATTR_KPARAM_INFO
	.align		4
.L_14933:
        /*00a8*/ 	.byte	0x04, 0x17
        /*00aa*/ 	.short	(.L_14935 - .L_14934)
.L_14934:
        /*00ac*/ 	.word	0x00000000
        /*00b0*/ 	.short	0x0009
        /*00b2*/ 	.short	0x0040
        /*00b4*/ 	.byte	0x00, 0xf0, 0x21, 0x00


	//----- nvinfo : EIATTR_KPARAM_INFO
	.align		4
.L_14935:
        /*00b8*/ 	.byte	0x04, 0x17
        /*00ba*/ 	.short	(.L_14937 - .L_14936)
.L_14936:
        /*00bc*/ 	.word	0x00000000
        /*00c0*/ 	.short	0x0008
        /*00c2*/ 	.short	0x0038
        /*00c4*/ 	.byte	0x00, 0xf0, 0x11, 0x00


	//----- nvinfo : EIATTR_KPARAM_INFO
	.align		4
.L_14937:
        /*00c8*/ 	.byte	0x04, 0x17
        /*00ca*/ 	.short	(.L_14939 - .L_14938)
.L_14938:
        /*00cc*/ 	.word	0x00000000
        /*00d0*/ 	.short	0x0007
        /*00d2*/ 	.short	0x0030
        /*00d4*/ 	.byte	0x00, 0xf0, 0x21, 0x00


	//----- nvinfo : EIATTR_KPARAM_INFO
	.align		4
.L_14939:
        /*00d8*/ 	.byte	0x04, 0x17
        /*00da*/ 	.short	(.L_14941 - .L_14940)
.L_14940:
        /*00dc*/ 	.word	0x00000000
        /*00e0*/ 	.short	0x0006
        /*00e2*/ 	.short	0x0028
        /*00e4*/ 	.byte	0x00, 0xf0, 0x21, 0x00


	//----- nvinfo : EIATTR_KPARAM_INFO
	.align		4
.L_14941:
        /*00e8*/ 	.byte	0x04, 0x17
        /*00ea*/ 	.short	(.L_14943 - .L_14942)
.L_14942:
        /*00ec*/ 	.word	0x00000000
        /*00f0*/ 	.short	0x0005
        /*00f2*/ 	.short	0x0024
        /*00f4*/ 	.byte	0x00, 0xf0, 0x11, 0x00


	//----- nvinfo : EIATTR_KPARAM_INFO
	.align		4
.L_14943:
        /*00f8*/ 	.byte	0x04, 0x17
        /*00fa*/ 	.short	(.L_14945 - .L_14944)
.L_14944:
        /*00fc*/ 	.word	0x00000000
        /*0100*/ 	.short	0x0004
        /*0102*/ 	.short	0x0020
        /*0104*/ 	.byte	0x00, 0xf0, 0x11, 0x00


	//----- nvinfo : EIATTR_KPARAM_INFO
	.align		4
.L_14945:
        /*0108*/ 	.byte	0x04, 0x17
        /*010a*/ 	.short	(.L_14947 - .L_14946)
.L_14946:
        /*010c*/ 	.word	0x00000000
        /*0110*/ 	.short	0x0003
        /*0112*/ 	.short	0x0018
        /*0114*/ 	.byte	0x00, 0xf0, 0x21, 0x00


	//----- nvinfo : EIATTR_KPARAM_INFO
	.align		4
.L_14947:
        /*0118*/ 	.byte	0x04, 0x17
        /*011a*/ 	.short	(.L_14949 - .L_14948)
.L_14948:
        /*011c*/ 	.word	0x00000000
        /*0120*/ 	.short	0x0002
        /*0122*/ 	.short	0x0010
        /*0124*/ 	.byte	0x00, 0xf0, 0x21, 0x00


	//----- nvinfo : EIATTR_KPARAM_INFO
	.align		4
.L_14949:
        /*0128*/ 	.byte	0x04, 0x17
        /*012a*/ 	.short	(.L_14951 - .L_14950)
.L_14950:
        /*012c*/ 	.word	0x00000000
        /*0130*/ 	.short	0x0001
        /*0132*/ 	.short	0x0008
        /*0134*/ 	.byte	0x00, 0xf0, 0x21, 0x00


	//----- nvinfo : EIATTR_KPARAM_INFO
	.align		4
.L_14951:
        /*0138*/ 	.byte	0x04, 0x17
        /*013a*/ 	.short	(.L_14953 - .L_14952)
.L_14952:
        /*013c*/ 	.word	0x00000000
        /*0140*/ 	.short	0x0000
        /*0142*/ 	.short	0x0000
        /*0144*/ 	.byte	0x00, 0xf0, 0x21, 0x00


	//----- nvinfo : EIATTR_SPARSE_MMA_MASK
	.align		4
.L_14953:
        /*0148*/ 	.byte	0x03, 0x50
        /*014a*/ 	.short	0x0000


	//----- nvinfo : EIATTR_MAXREG_COUNT
	.align		4
        /*014c*/ 	.byte	0x03, 0x1b
        /*014e*/ 	.short	0x00ff


	//----- nvinfo : EIATTR_NUM_BARRIERS
	.align		4
        /*0150*/ 	.byte	0x02, 0x4c
        /*0152*/ 	.byte	0x01
	.zero		1


	//----- nvinfo : EIATTR_EXTERNS
	.align		4
        /*0154*/ 	.byte	0x04, 0x0f
        /*0156*/ 	.short	(.L_14955 - .L_14954)


	//   ....[0]....
	.align		4
.L_14954:
        /*0158*/ 	.word	index@(__assertfail)


	//----- nvinfo : EIATTR_MERCURY_ISA_VERSION
	.align		4
.L_14955:
        /*015c*/ 	.byte	0x03, 0x5f
        /*015e*/ 	.short	0x0101


	//----- nvinfo : EIATTR_COOP_GROUP_MASK_REGIDS
	.align		4
        /*0160*/ 	.byte	0x04, 0x29
        /*0162*/ 	.short	(.L_14957 - .L_14956)


	//   ....[0]....
.L_14956:
        /*0164*/ 	.word	0xffffffff


	//   ....[1]....
        /*0168*/ 	.word	0xffffffff


	//   ....[2]....
        /*016c*/ 	.word	0xffffffff


	//   ....[3]....
        /*0170*/ 	.word	0xffffffff


	//   ....[4]....
        /*0174*/ 	.word	0xffffffff


	//   ....[5]....
        /*0178*/ 	.word	0xffffffff


	//   ....[6]....
        /*017c*/ 	.word	0xffffffff


	//   ....[7]....
        /*0180*/ 	.word	0xffffffff


	//   ....[8]....
        /*0184*/ 	.word	0xffffffff


	//   ....[9]....
        /*0188*/ 	.word	0xffffffff


	//   ....[10]....
        /*018c*/ 	.word	0xffffffff


	//   ....[11]....
        /*0190*/ 	.word	0xffffffff


	//   ....[12]....
        /*0194*/ 	.word	0xffffffff


	//   ....[13]....
        /*0198*/ 	.word	0xffffffff


	//   ....[14]....
        /*019c*/ 	.word	0x0500000f


	//   ....[15]....
        /*01a0*/ 	.word	0x0500000f


	//   ....[16]....
        /*01a4*/ 	.word	0x0500000f


	//----- nvinfo : EIATTR_COOP_GROUP_INSTR_OFFSETS
	.align		4
.L_14957:
        /*01a8*/ 	.byte	0x04, 0x28
        /*01aa*/ 	.short	(.L_14959 - .L_14958)


	//   ....[0]....
.L_14958:
        /*01ac*/ 	.word	0x00000670


	//   ....[1]....
        /*01b0*/ 	.word	0x000006a0


	//   ....[2]....
        /*01b4*/ 	.word	0x000006c0


	//   ....[3]....
        /*01b8*/ 	.word	0x00000810


	//   ....[4]....
        /*01bc*/ 	.word	0x00000830


	//   ....[5]....
        /*01c0*/ 	.word	0x00000850


	//   ....[6]....
        /*01c4*/ 	.word	0x00001690


	//   ....[7]....
        /*01c8*/ 	.word	0x00001720


	//   ....[8]....
        /*01cc*/ 	.word	0x00001770


	//   ....[9]....
        /*01d0*/ 	.word	0x000017c0


	//   ....[10]....
        /*01d4*/ 	.word	0x00001800


	//   ....[11]....
        /*01d8*/ 	.word	0x00001850


	//   ....[12]....
        /*01dc*/ 	.word	0x00001870


	//   ....[13]....
        /*01e0*/ 	.word	0x00001890


	//   ....[14]....
        /*01e4*/ 	.word	0x000025e0


	//   ....[15]....
        /*01e8*/ 	.word	0x00002640


	//   ....[16]....
        /*01ec*/ 	.word	0x000026a0


	//----- nvinfo : EIATTR_SYSCALL_OFFSETS
	.align		4
.L_14959:
        /*01f0*/ 	.byte	0x04, 0x46
        /*01f2*/ 	.short	(.L_14961 - .L_14960)


	//   ....[0]....
.L_14960:
        /*01f4*/ 	.word	0x00002570


	//----- nvinfo : EIATTR_EXIT_INSTR_OFFSETS
	.align		4
.L_14961:
        /*01f8*/ 	.byte	0x04, 0x1c
        /*01fa*/ 	.short	(.L_14963 - .L_14962)


	//   ....[0]....
.L_14962:
        /*01fc*/ 	.word	0x00002300


	//   ....[1]....
        /*0200*/ 	.word	0x00002470


	//   ....[2]....
        /*0204*/ 	.word	0x00002580


	//----- nvinfo : EIATTR_CRS_STACK_SIZE
	.align		4
.L_14963:
        /*0208*/ 	.byte	0x04, 0x1e
        /*020a*/ 	.short	(.L_14965 - .L_14964)
.L_14964:
        /*020c*/ 	.word	0x00000000


	//----- nvinfo : EIATTR_CBANK_PARAM_SIZE
	.align		4
.L_14965:
        /*0210*/ 	.byte	0x03, 0x19
        /*0212*/ 	.short	0x007c


	//----- nvinfo : EIATTR_PARAM_CBANK
	.align		4
        /*0214*/ 	.byte	0x04, 0x0a
        /*0216*/ 	.short	(.L_14967 - .L_14966)
	.align		4
.L_14966:
        /*0218*/ 	.word	index@(.nv.constant0._ZN4vllm25paged_attention_v1_kernelI13__nv_bfloat16hLi32ELi8ELi128ELNS_18Fp8KVCacheDataTypeE1ELb0EEEvPT_PKS3_PKT0_S9_ifPKiSB_iPKfiiiSD_SD_iiiii)
        /*021c*/ 	.short	0x0210
        /*021e*/ 	.short	0x007c


	//----- nvinfo : EIATTR_SW_WAR
	.align		4
.L_14967:
        /*0220*/ 	.byte	0x04, 0x36
        /*0222*/ 	.short	(.L_14969 - .L_14968)
.L_14968:
        /*0224*/ 	.word	0x00000008
.L_14969:


//--------------------- .nv.info._ZN4vllm25paged_attention_v1_kernelI13__nv_bfloat16hLi256ELi8ELi128ELNS_18Fp8KVCacheDataTypeE1ELb1EEEvPT_PKS3_PKT0_S9_ifPKiSB_iPKfiiiSD_SD_iiiii --------------------------
	.section	.nv.info._ZN4vllm25paged_attention_v1_kernelI13__nv_bfloat16hLi256ELi8ELi128ELNS_18Fp8KVCacheDataTypeE1ELb1EEEvPT_PKS3_PKT0_S9_ifPKiSB_iPKfiiiSD_SD_iiiii,"",@"SHT_CUDA_INFO"
	.sectionflags	@""
	.align	4


	//----- nvinfo : EIATTR_CUDA_API_VERSION
	.align		4
        /*0000*/ 	.byte	0x04, 0x37
        /*0002*/ 	.short	(.L_14971 - .L_14970)
.L_14970:
        /*0004*/ 	.word	0x00000082


	//----- nvinfo : EIATTR_KPARAM_INFO
	.align		4
.L_14971:
        /*0008*/ 	.byte	0x04, 0x17
        /*000a*/ 	.short	(.L_14973 - .L_14972)
.L_14972:
        /*000c*/ 	.word	0x00000000
        /*0010*/ 	.short	0x0013
        /*0012*/ 	.short	0x0078
        /*0014*/ 	.byte	0x00, 0xf0, 0x11, 0x00


	//----- nvinfo : EIATTR_KPARAM_INFO
	.align		4
.L_14973:
        /*0018*/ 	.byte	0x04, 0x17
        /*001a*/ 	.short	(.L_14975 - .L_14974)
.L_14974:
        /*001c*/ 	.word	0x00000000
        /*0020*/ 	.short	0x0012
        /*0022*/ 	.short	0x0074
        /*0024*/ 	.byte	0x00, 0xf0, 0x11, 0x00


	//----- nvinfo : EIATTR_KPARAM_INFO
	.align		4
.L_14975:
        /*0028*/ 	.byte	0x04, 0x17
        /*002a*/ 	.short	(.L_14977 - .L_14976)
.L_14976:
        /*002c*/ 	.word	0x00000000
        /*0030*/ 	.short	0x0011
        /*0032*/ 	.short	0x0070
        /*0034*/ 	.byte	0x00, 0xf0, 0x11, 0x00


	//----- nvinfo : EIATTR_KPARAM_INFO
	.align		4
.L_14977:
        /*0038*/ 	.byte	0x04, 0x17
        /*003a*/ 	.short	(.L_14979 - .L_14978)
.L_14978:
        /*003c*/ 	.word	0x00000000
        /*0040*/ 	.short	0x0010
        /*0042*/ 	.short	0x006c
        /*0044*/ 	.byte	0x00, 0xf0, 0x11, 0x00


	//----- nvinfo : EIATTR_KPARAM_INFO
	.align		4
.L_14979:
        /*0048*/ 	.byte	0x04, 0x17
        /*004a*/ 	.short	(.L_14981 - .L_14980)
.L_14980:
        /*004c*/ 	.word	0x00000000
        /*0050*/ 	.short	0x000f
        /*0052*/ 	.short	0x0068
        /*0054*/ 	.byte	0x00, 0xf0, 0x11, 0x00


	//----- nvinfo : EIATTR_KPARAM_INFO
	.align		4
.L_14981:
        /*0058*/ 	.byte	0x04, 0x17
        /*005a*/ 	.short	(.L_14983 - .L_14982)
.L_14982:
        /*005c*/ 	.word	0x00000000
        /*0060*/ 	.short	0x000e
        /*0062*/ 	.short	0x0060
        /*0064*/ 	.byte	0x00, 0xf0, 0x21, 0x00


	//----- nvinfo : EIATTR_KPARAM_INFO
	.align		4
.L_14983:
        /*0068*/ 	.byte	0x04, 0x17
        /*006a*/ 	.short	(.L_14985 - .L_14984)
.L_14984:
        /*006c*/ 	.word	0x00000000
        /*0070*/ 	.short	0x000d
        /*0072*/ 	.short	0x0058
        /*0074*/ 	.byte	0x00, 0xf0, 0x21, 0x00


	//----- nvinfo : EIATTR_KPARAM_INFO
	.align		4
.L_14985:
        /*0078*/ 	.byte	0x04, 0x17
        /*007a*/ 	.short	(.L_14987 - .L_14986)
.L_14986:
        /*007c*/ 	.word	0x00000000
        /*0080*/ 	.short	0x000c
        /*0082*/ 	.short	0x0050
        /*0084*/ 	.byte	0x00, 0xf0, 0x11, 0x00


	//----- nvinfo : EIATTR_KPARAM_INFO
	.align		4
.L_14987:
        /*0088*/ 	.byte	0x04, 0x17
        /*008a*/ 	.short	(.L_14989 - .L_14988)
.L_14988:
        /*008c*/ 	.word	0x00000000
        /*0090*/ 	.short	0x000b
        /*0092*/ 	.short	0x004c
        /*0094*/ 	.byte	0x00, 0xf0, 0x11, 0x00


	//----- nvinfo : EIATTR_KPARAM_INFO
	.align		4
.L_14989:
        /*0098*/ 	.byte	0x04, 0x17
        /*009a*/ 	.short	(.L_14991 - .L_14990)
.L_14990:
        /*009c*/ 	.word	0x00000000
        /*00a0*/ 	.short	0x000a
        /*00a2*/ 	.short	0x0048
        /*00a4*/ 	.byte	0x00, 0xf0, 0x11, 0x00


	//----- nvinfo : EIATTR_KPARAM_INFO
	.align		4
.L_14991:
        /*00a8*/ 	.byte	0x04, 0x17
        /*00aa*/ 	.short	(.L_14993 - .L_14992)
.L_14992:
        /*00ac*/ 	.word	0x00000000
        /*00b0*/ 	.short	0x0009
        /*00b2*/ 	.short	0x0040
        /*00b4*/ 	.byte	0x00, 0xf0, 0x21, 0x00


	//----- nvinfo : EIATTR_KPARAM_INFO
	.align		4
.L_14993:
        /*00b8*/ 	.byte	0x04, 0x17
        /*00ba*/ 	.short	(.L_14995 - .L_14994)
.L_14994:
        /*00bc*/ 	.word	0x00000000
        /*00c0*/ 	.short	0x0008
        /*00c2*/ 	.short	0x0038
        /*00c4*/ 	.byte	0x00, 0xf0, 0x11, 0x00


	//----- nvinfo : EIATTR_KPARAM_INFO
	.align		4
.L_14995:
        /*00c8*/ 	.byte	0x04, 0x17
        /*00ca*/ 	.short	(.L_14997 - .L_14996)
.L_14996:
        /*00cc*/ 	.word	0x00000000
        /*00d0*/ 	.short	0x0007
        /*00d2*/ 	.short	0x0030
        /*00d4*/ 	.byte	0x00, 0xf0, 0x21, 0x00


	//----- nvinfo : EIATTR_KPARAM_INFO
	.align		4
.L_14997:
        /*00d8*/ 	.byte	0x04, 0x17
        /*00da*/ 	.short	(.L_14999 - .L_14998)
.L_14998:
        /*00dc*/ 	.word	0x00000000
        /*00e0*/ 	.short	0x0006
        /*00e2*/ 	.short	0x0028
        /*00e4*/ 	.byte	0x00, 0xf0, 0x21, 0x00


	//----- nvinfo : EIATTR_KPARAM_INFO
	.align		4
.L_14999:
        /*00e8*/ 	.byte	0x04, 0x17
        /*00ea*/ 	.short	(.L_15001 - .L_15000)
.L_15000:
        /*00ec*/ 	.word	0x00000000
        /*00f0*/ 	.short	0x0005
        /*00f2*/ 	.short	0x0024
        /*00f4*/ 	.byte	0x00, 0xf0, 0x11, 0x00


	//----- nvinfo : EIATTR_KPARAM_INFO
	.align		4
.L_15001:
        /*00f8*/ 	.byte	0x04, 0x17
        /*00fa*/ 	.short	(.L_15003 - .L_15002)
.L_15002:
        /*00fc*/ 	.word	0x00000000
        /*0100*/ 	.short	0x0004
        /*0102*/ 	.short	0x0020
        /*0104*/ 	.byte	0x00, 0xf0, 0x11, 0x00


	//----- nvinfo : EIATTR_KPARAM_INFO
	.align		4
.L_15003:
        /*0108*/ 	.byte	0x04, 0x17
        /*010a*/ 	.short	(.L_15005 - .L_15004)
.L_15004:
        /*010c*/ 	.word	0x00000000
        /*0110*/ 	.short	0x0003
        /*0112*/ 	.short	0x0018
        /*0114*/ 	.byte	0x00, 0xf0, 0x21, 0x00


	//----- nvinfo : EIATTR_KPARAM_INFO
	.align		4
.L_15005:
        /*0118*/ 	.byte	0x04, 0x17
        /*011a*/ 	.short	(.L_15007 - .L_15006)
.L_15006:
        /*011c*/ 	.word	0x00000000
        /*0120*/ 	.short	0x0002
        /*0122*/ 	.short	0x0010
        /*0124*/ 	.byte	0x00, 0xf0, 0x21, 0x00


	//----- nvinfo : EIATTR_KPARAM_INFO
	.align		4
.L_15007:
        /*0128*/ 	.byte	0x04, 0x17
        /*012a*/ 	.short	(.L_15009 - .L_15008)
.L_15008:
        /*012c*/ 	.word	0x00000000
        /*0130*/ 	.short	0x0001
        /*0132*/ 	.short	0x0008
        /*0134*/ 	.byte	0x00, 0xf0, 0x21, 0x00


	//----- nvinfo : EIATTR_KPARAM_INFO
	.align		4
.L_15009:
        /*0138*/ 	.byte	0x04, 0x17
        /*013a*/ 	.short	(.L_15011 - .L_15010)
.L_15010:
        /*013c*/ 	.word	0x00000000
        /*0140*/ 	.short	0x0000
        /*0142*/ 	.short	0x0000
        /*0144*/ 	.byte	0x00, 0xf0, 0x21, 0x00


	//----- nvinfo : EIATTR_SPARSE_MMA_MASK
	.align		4
.L_15011:
        /*0148*/ 	.byte	0x03, 0x50
        /*014a*/ 	.short	0x0000


	//----- nvinfo : EIATTR_MAXREG_COUNT
	.align		4
        /*014c*/ 	.byte	0x03, 0x1b
        /*014e*/ 	.short	0x00ff


	//----- nvinfo : EIATTR_NUM_BARRIERS
	.align		4
        /*0150*/ 	.byte	0x02, 0x4c
        /*0152*/ 	.byte	0x01
	.zero		1


	//----- nvinfo : EIATTR_EXTERNS
	.align		4
        /*0154*/ 	.byte	0x04, 0x0f
        /*0156*/ 	.short	(.L_15013 - .L_15012)


	//   ....[0]....
	.align		4
.L_15012:
        /*0158*/ 	.word	index@(__assertfail)


	//----- nvinfo : EIATTR_MERCURY_ISA_VERSION
	.align		4
.L_15013:
        /*015c*/ 	.byte	0x03, 0x5f
        /*015e*/ 	.short	0x0101


	//----- nvinfo : EIATTR_COOP_GROUP_MASK_REGIDS
	.align		4
        /*0160*/ 	.byte	0x04, 0x29
        /*0162*/ 	.short	(.L_15015 - .L_15014)


	//   ....[0]....
.L_15014:
        /*0164*/ 	.word	0xffffffff


	//   ....[1]....
        /*0168*/ 	.word	0xffffffff


	//   ....[2]....
        /*016c*/ 	.word	0xffffffff


	//   ....[3]....
        /*0170*/ 	.word	0xffffffff


	//   ....[4]....
        /*0174*/ 	.word	0xffffffff


	//   ....[5]....
        /*0178*/ 	.word	0xffffffff


	//   ....[6]....
        /*017c*/ 	.word	0xffffffff


	//   ....[7]....
        /*0180*/ 	.word	0xffffffff


	//   ....[8]....
        /*0184*/ 	.word	0xffffffff


	//   ....[9]....
        /*0188*/ 	.word	0xffffffff


	//   ....[10]....
        /*018c*/ 	.word	0xffffffff


	//   ....[11]....
        /*0190*/ 	.word	0xffffffff


	//   ....[12]....
        /*0194*/ 	.word	0xffffffff


	//   ....[13]....
        /*0198*/ 	.word	0xffffffff


	//   ....[14]....
        /*019c*/ 	.word	0x0500000f


	//   ....[15]....
        /*01a0*/ 	.word	0x0500000f


	//   ....[16]....
        /*01a4*/ 	.word	0x0500000f


	//----- nvinfo : EIATTR_COOP_GROUP_INSTR_OFFSETS
	.align		4
.L_15015:
        /*01a8*/ 	.byte	0x04, 0x28
        /*01aa*/ 	.short	(.L_15017 - .L_15016)


	//   ....[0]....
.L_15016:
        /*01ac*/ 	.word	0x00001010


	//   ....[1]....
        /*01b0*/ 	.word	0x00001040


	//   ....[2]....
        /*01b4*/ 	.word	0x00001060


	//   ....[3]....
        /*01b8*/ 	.word	0x000011b0


	//   ....[4]....
        /*01bc*/ 	.word	0x000011d0


	//   ....[5]....
        /*01c0*/ 	.word	0x00001220


	//   ....[6]....
        /*01c4*/ 	.word	0x00002080


	//   ....[7]....
        /*01c8*/ 	.word	0x00002110


	//   ....[8]....
        /*01cc*/ 	.word	0x00002160


	//   ....[9]....
        /*01d0*/ 	.word	0x000021c0


	//   ....[10]....
        /*01d4*/ 	.word	0x000021f0


	//   ....[11]....
        /*01d8*/ 	.word	0x00002240


	//   ....[12]....
        /*01dc*/ 	.word	0x00002260


	//   ....[13]....
        /*01e0*/ 	.word	0x00002280


	//   ....[14]....
        /*01e4*/ 	.word	0x00003ae0


	//   ....[15]....
        /*01e8*/ 	.word	0x00003b40


	//   ....[16]....
        /*01ec*/ 	.word	0x00003ba0


	//----- nvinfo : EIATTR_SYSCALL_OFFSETS
	.align		4
.L_15017:
        /*01f0*/ 	.byte	0x04, 0x46
        /*01f2*/ 	.short	(.L_15019 - .L_15018)


	//   ....[0]....
.L_15018:
        /*01f4*/ 	.word	0x00003970


	//   ....[1]....
        /*01f8*/ 	.word	0x00003a70


	//----- nvinfo : EIATTR_EXIT_INSTR_OFFSETS
	.align		4
.L_15019:
        /*01fc*/ 	.byte	0x04, 0x1c
        /*01fe*/ 	.short	(.L_15021 - .L_15020)


	//   ....[0]....
.L_15020:
        /*0200*/ 	.word	0x00003410


	//   ....[1]....
        /*0204*/ 	.word	0x00003870


	//   ....[2]....
        /*0208*/ 	.word	0x00003a80


	//----- nvinfo : EIATTR_CRS_STACK_SIZE
	.align		4
.L_15021:
        /*020c*/ 	.byte	0x04, 0x1e
        /*020e*/ 	.short	(.L_15023 - .L_15022)
.L_15022:
        /*0210*/ 	.word	0x00000000


	//----- nvinfo : EIATTR_CBANK_PARAM_SIZE
	.align		4
.L_15023:
        /*0214*/ 	.byte	0x03, 0x19
        /*0216*/ 	.short	0x007c


	//----- nvinfo : EIATTR_PARAM_CBANK
	.align		4
        /*0218*/ 	.byte	0x04, 0x0a
        /*021a*/ 	.short	(.L_15025 - .L_15024)
	.align		4
.L_15024:
        /*021c*/ 	.word	index@(.nv.constant0._ZN4vllm25paged_attention_v1_kernelI13__nv_bfloat16hLi256ELi8ELi128ELNS_18Fp8KVCacheDataTypeE1ELb1EEEvPT_PKS3_PKT0_S9_ifPKiSB_iPKfiiiSD_SD_iiiii)
        /*0220*/ 	.short	0x0210
        /*0222*/ 	.short	0x007c


	//----- nvinfo : EIATTR_SW_WAR
	.align		4
.L_15025:
        /*0224*/ 	.byte	0x04, 0x36
        /*0226*/ 	.short	(.L_15027 - .L_15026)
.L_15026:
        /*0228*/ 	.word	0x00000008
.L_15027:


//--------------------- .nv.info._ZN4vllm25paged_attention_v1_kernelI13__nv_bfloat16hLi192ELi8ELi128ELNS_18Fp8KVCacheDataTypeE1ELb1EEEvPT_PKS3_PKT0_S9_ifPKiSB_iPKfiiiSD_SD_iiiii --------------------------
	.section	.nv.info._ZN4vllm25paged_attention_v1_kernelI13__nv_bfloat16hLi192ELi8ELi128ELNS_18Fp8KVCacheDataTypeE1ELb1EEEvPT_PKS3_PKT0_S9_ifPKiSB_iPKfiiiSD_SD_iiiii,"",@"SHT_CUDA_INFO"
	.sectionflags	@""
	.align	4


	//----- nvinfo : EIATTR_CUDA_API_VERSION
	.align		4
        /*0000*/ 	.byte	0x04, 0x37
        /*0002*/ 	.short	(.L_15029 - .L_15028)
.L_15028:
        /*0004*/ 	.word	0x00000082


	//----- nvinfo : EIATTR_KPARAM_INFO
	.align		4
.L_15029:
        /*0008*/ 	.byte	0x04, 0x17
        /*000a*/ 	.short	(.L_15031 - .L_15030)
.L_15030:
        /*000c*/ 	.word	0x00000000
        /*0010*/ 	.short	0x0013
        /*0012*/ 	.short	0x0078
        /*0014*/ 	.byte	0x00, 0xf0, 0x11, 0x00


	//----- nvinfo : EIATTR_KPARAM_INFO
	.align		4
.L_15031:
        /*0018*/ 	.byte	0x04, 0x17
        /*001a*/ 	.short	(.L_15033 - .L_15032)
.L_15032:
        /*001c*/ 	.word	0x00000000
        /*0020*/ 	.short	0x0012
        /*0022*/ 	.short	0x0074
        /*0024*/ 	.byte	0x00, 0xf0, 0x11, 0x00


	//----- nvinfo : EIATTR_KPARAM_INFO
	.align		4
.L_15033:
        /*0028*/ 	.byte	0x04, 0x17
        /*002a*/ 	.short	(.L_15035 - .L_15034)
.L_15034:
        /*002c*/ 	.word	0x00000000
        /*0030*/ 	.short	0x0011
        /*0032*/ 	.short	0x0070
        /*0034*/ 	.byte	0x00, 0xf0, 0x11, 0x00


	//----- nvinfo : EIATTR_KPARAM_INFO
	.align		4
.L_15035:
        /*0038*/ 	.byte	0x04, 0x17
        /*003a*/ 	.short	(.L_15037 - .L_15036)
.L_15036:
        /*003c*/ 	.word	0x00000000
        /*0040*/ 	.short	0x0010
        /*0042*/ 	.short	0x006c
        /*0044*/ 	.byte	0x00, 0xf0, 0x11, 0x00


	//----- nvinfo : EIATTR_KPARAM_INFO
	.align		4
.L_15037:
        /*0048*/ 	.byte	0x04, 0x17
        /*004a*/ 	.short	(.L_15039 - .L_15038)
.L_15038:
        /*004c*/ 	.word	0x00000000
        /*0050*/ 	.short	0x000f
        /*0052*/ 	.short	0x0068
        /*0054*/ 	.byte	0x00, 0xf0, 0x11, 0x00


	//----- nvinfo : EIATTR_KPARAM_INFO
	.align		4
.L_15039:
        /*0058*/ 	.byte	0x04, 0x17
        /*005a*/ 	.short	(.L_15041 - .L_15040)
.L_15040:
        /*005c*/ 	.word	0x00000000
        /*0060*/ 	.short	0x000e
        /*0062*/ 	.short	0x0060
        /*0064*/ 	.byte	0x00, 0xf0, 0x21, 0x00


	//----- nvinfo : EIATTR_KPARAM_INFO
	.align		4
.L_15041:
        /*0068*/ 	.byte	0x04, 0x17
        /*006a*/ 	.short	(.L_15043 - .L_15042)
.L_15042:
        /*006c*/ 	.word	0x00000000
        /*0070*/ 	.short	0x000d
        /*0072*/ 	.short	0x0058
        /*0074*/ 	.byte	0x00, 0xf0, 0x21, 0x00


	//----- nvinfo : EIATTR_KPARAM_INFO
	.align		4
.L_15043:
        /*0078*/ 	.byte	0x04, 0x17
        /*007a*/ 	.short	(.L_15045 - .L_15044)
.L_15044:
        /*007c*/ 	.word	0x00000000
        /*0080*/ 	.short	0x000c
        /*0082*/ 	.short	0x0050
        /*0084*/ 	.byte	0x00, 0xf0, 0x11, 0x00


	//----- nvinfo : EIATTR_KPARAM_INFO
	.align		4
.L_15045:
        /*0088*/ 	.byte	0x04, 0x17
        /*008a*/ 	.short	(.L_15047 - .L_15046)
.L_15046:
        /*008c*/ 	.word	0x00000000
        /*0090*/ 	.short	0x000b
        /*0092*/ 	.short	0x004c
        /*0094*/ 	.byte	0x00, 0xf0, 0x11, 0x00


	//----- nvinfo : EIATTR_KPARAM_INFO
	.align		4
.L_15047:
        /*0098*/ 	.byte	0x04, 0x17
        /*009a*/ 	.short	(.L_15049 - .L_15048)
.L_15048:
        /*009c*/ 	.word	0x00000000
        /*00a0*/ 	.short	0x000a
        /*00a2*/ 	.short	0x0048
        /*00a4*/ 	.byte	0x00, 0xf0, 0x11, 0x00


	//----- nvinfo : EIATTR_KPARAM_INFO
	.align		4
.L_15049:
        /*00a8*/ 	.byte	0x04, 0x17
        /*00aa*/ 	.short	(.L_15051 - .L_15050)
.L_15050:
        /*00ac*/ 	.word	0x00000000
        /*00b0*/ 	.short	0x0009
        /*00b2*/ 	.short	0x0040
        /*00b4*/ 	.byte	0x00, 0xf0, 0x21, 0x00


	//----- nvinfo : EIATTR_KPARAM_INFO
	.align		4
.L_15051:
        /*00b8*/ 	.byte	0x04, 0x17
        /*00ba*/ 	.short	(.L_15053 - .L_15052)
.L_15052:
        /*00bc*/ 	.word	0x00000000
        /*00c0*/ 	.short	0x0008
        /*00c2*/ 	.short	0x0038
        /*00c4*/ 	.byte	0x00, 0xf0, 0x11, 0x00


	//----- nvinfo : EIATTR_KPARAM_INFO
	.align		4
.L_15053:
        /*00c8*/ 	.byte	0x04, 0x17
        /*00ca*/ 	.short	(.L_15055 - .L_15054)
.L_15054:
        /*00cc*/ 	.word	0x00000000
        /*00d0*/ 	.short	0x0007
        /*00d2*/ 	.short	0x0030
        /*00d4*/ 	.byte	0x00, 0xf0, 0x21, 0x00


	//----- nvinfo : EIATTR_KPARAM_INFO
	.align		4
.L_15055:
        /*00d8*/ 	.byte	0x04, 0x17
        /*00da*/ 	.short	(.L_15057 - .L_15056)
.L_15056:
        /*00dc*/ 	.word	0x00000000
        /*00e0*/ 	.short	0x0006
        /*00e2*/ 	.short	0x0028
        /*00e4*/ 	.byte	0x00, 0xf0, 0x21, 0x00


	//----- nvinfo : EIATTR_KPARAM_INFO
	.align		4
.L_15057:
        /*00e8*/ 	.byte	0x04, 0x17
        /*00ea*/ 	.short	(.L_15059 - .L_15058)
.L_15058:
        /*00ec*/ 	.word	0x00000000
        /*00f0*/ 	.short	0x0005
        /*00f2*/ 	.short	0x0024
        /*00f4*/ 	.byte	0x00, 0xf0, 0x11, 0x00


	//----- nvinfo : EIATTR_KPARAM_INFO
	.align		4
.L_15059:
        /*00f8*/ 	.byte	0x04, 0x17
        /*00fa*/ 	.short	(.L_15061 - .L_15060)
.L_15060:
        /*00fc*/ 	.word	0x00000000
        /*0100*/ 	.short	0x0004
        /*0102*/ 	.short	0x0020
        /*0104*/ 	.byte	0x00, 0xf0, 0x11, 0x00


	//----- nvinfo : EIATTR_KPARAM_INFO
	.align		4
.L_15061:
        /*0108*/ 	.byte	0x04, 0x17
        /*010a*/ 	.short	(.L_15063 - .L_15062)
.L_15062:
        /*010c*/ 	.word	0x00000000
        /*0110*/ 	.short	0x0003
        /*0112*/ 	.short	0x0018
        /*0114*/ 	.byte	0x00, 0xf0, 0x21, 0x00


	//----- nvinfo : EIATTR_KPARAM_INFO
	.align		4
.L_15063:
        /*0118*/ 	.byte	0x04, 0x17
        /*011a*/ 	.short	(.L_15065 - .L_15064)
.L_15064:
        /*011c*/ 	.word	0x00000000
        /*0120*/ 	.short	0x0002
        /*0122*/ 	.short	0x0010
        /*0124*/ 	.byte	0x00, 0xf0, 0x21, 0x00


	//----- nvinfo : EIATTR_KPARAM_INFO
	.align		4
.L_15065:
        /*0128*/ 	.byte	0x04, 0x17
        /*012a*/ 	.short	(.L_15067 - .L_15066)
.L_15066:
        /*012c*/ 	.word	0x00000000
        /*0130*/ 	.short	0x0001
        /*0132*/ 	.short	0x0008
        /*0134*/ 	.byte	0x00, 0xf0, 0x21, 0x00


	//----- nvinfo : EIATTR_KPARAM_INFO
	.align		4
.L_15067:
        /*0138*/ 	.byte	0x04, 0x17
        /*013a*/ 	.short	(.L_15069 - .L_15068)
.L_15068:
        /*013c*/ 	.word	0x00000000
        /*0140*/ 	.short	0x0000
        /*0142*/ 	.short	0x0000
        /*0144*/ 	.byte	0x00, 0xf0, 0x21, 0x00


	//----- nvinfo : EIATTR_SPARSE_MMA_MASK
	.align		4
.L_15069:
        /*0148*/ 	.byte	0x03, 0x50
        /*014a*/ 	.short	0x0000


	//----- nvinfo : EIATTR_MAXREG_COUNT
	.align		4
        /*014c*/ 	.byte	0x03, 0x1b
        /*014e*/ 	.short	0x00ff


	//----- nvinfo : EIATTR_NUM_BARRIERS
	.align		4
        /*0150*/ 	.byte	0x02, 0x4c
        /*0152*/ 	.byte	0x01
	.zero		1


	//----- nvinfo : EIATTR_EXTERNS
	.align		4
        /*0154*/ 	.byte	0x04, 0x0f
        /*0156*/ 	.short	(.L_15071 - .L_15070)


	//   ....[0]....
	.align		4
.L_15070:
        /*0158*/ 	.word	index@(__assertfail)


	//----- nvinfo : EIATTR_MERCURY_ISA_VERSION
	.align		4
.L_15071:
        /*015c*/ 	.byte	0x03, 0x5f
        /*015e*/ 	.short	0x0101


	//----- nvinfo : EIATTR_COOP_GROUP_MASK_REGIDS
	.align		4
        /*0160*/ 	.byte	0x04, 0x29
        /*0162*/ 	.short	(.L_15073 - .L_15072)


	//   ....[0]....
.L_15072:
        /*0164*/ 	.word	0xffffffff


	//   ....[1]....
        /*0168*/ 	.word	0xffffffff


	//   ....[2]....
        /*016c*/ 	.word	0xffffffff


	//   ....[3]....
        /*0170*/ 	.word	0xffffffff


	//   ....[4]....
        /*0174*/ 	.word	0xffffffff


	//   ....[5]....
        /*0178*/ 	.word	0xffffffff


	//   ....[6]....
        /*017c*/ 	.word	0xffffffff


	//   ....[7]....
        /*0180*/ 	.word	0xffffffff


	//   ....[8]....
        /*0184*/ 	.word	0xffffffff


	//   ....[9]....
        /*0188*/ 	.word	0xffffffff


	//   ....[10]....
        /*018c*/ 	.word	0xffffffff


	//   ....[11]....
        /*0190*/ 	.word	0xffffffff


	//   ....[12]....
        /*0194*/ 	.word	0xffffffff


	//   ....[13]....
        /*0198*/ 	.word	0xffffffff


	//   ....[14]....
        /*019c*/ 	.word	0x0500000f


	//   ....[15]....
        /*01a0*/ 	.word	0x0500000f


	//   ....[16]....
        /*01a4*/ 	.word	0x0500000f


	//----- nvinfo : EIATTR_COOP_GROUP_INSTR_OFFSETS
	.align		4
.L_15073:
        /*01a8*/ 	.byte	0x04, 0x28
        /*01aa*/ 	.short	(.L_15075 - .L_15074)


	//   ....[0]....
.L_15074:
        /*01ac*/ 	.word	0x00001030


	//   ....[1]....
        /*01b0*/ 	.word	0x00001060


	//   ....[2]....
        /*01b4*/ 	.word	0x00001080


	//   ....[3]....
        /*01b8*/ 	.word	0x00001220


	//   ....[4]....
        /*01bc*/ 	.word	0x00001240


	//   ....[5]....
        /*01c0*/ 	.word	0x00001260


	//   ....[6]....
        /*01c4*/ 	.word	0x000020a0


	//   ....[7]....
        /*01c8*/ 	.word	0x00002120


	//   ....[8]....
        /*01cc*/ 	.word	0x00002180


	//   ....[9]....
        /*01d0*/ 	.word	0x000021d0


	//   ....[10]....
        /*01d4*/ 	.word	0x00002210


	//   ....[11]....
        /*01d8*/ 	.word	0x00002260


	//   ....[12]....
        /*01dc*/ 	.word	0x00002280


	//   ....[13]....
        /*01e0*/ 	.word	0x000022a0


	//   ....[14]....
        /*01e4*/ 	.word	0x00003930


	//   ....[15]....
        /*01e8*/ 	.word	0x00003990


	//   ....[16]....
        /*01ec*/ 	.word	0x000039f0


	//----- nvinfo : EIATTR_SYSCALL_OFFSETS
	.align		4
.L_15075:
        /*01f0*/ 	.byte	0x04, 0x46
        /*01f2*/ 	.short	(.L_15077 - .L_15076)


	//   ....[0]....
.L_15076:
        /*01f4*/ 	.word	0x000037c0


	//   ....[1]....
        /*01f8*/ 	.word	0x000038c0


	//----- nvinfo : EIATTR_EXIT_INSTR_OFFSETS
	.align		4
.L_15077:
        /*01fc*/ 	.byte	0x04, 0x1c
        /*01fe*/ 	.short	(.L_15079 - .L_15078)


	//   ....[0]....
.L_15078:
        /*0200*/ 	.word	0x00003350


	//   ....[1]....
        /*0204*/ 	.word	0x000036c0


	//   ....[2]....
        /*0208*/ 	.word	0x000038d0


	//----- nvinfo : EIATTR_CRS_STACK_SIZE
	.align		4
.L_15079:
        /*020c*/ 	.byte	0x04, 0x1e
        /*020e*/ 	.short	(.L_15081 - .L_15080)
.L_15080:
        /*0210*/ 	.word	0x00000000


	//----- nvinfo : EIATTR_CBANK_PARAM_SIZE
	.align		4
.L_15081:
        /*0214*/ 	.byte	0x03, 0x19
        /*0216*/ 	.short	0x007c


	//----- nvinfo : EIATTR_PARAM_CBANK
	.align		4
        /*0218*/ 	.byte	0x04, 0x0a
        /*021a*/ 	.short	(.L_15083 - .L_15082)
	.align		4
.L_15082:
        /*021c*/ 	.word	index@(.nv.constant0._ZN4vllm25paged_attention_v1_kernelI13__nv_bfloat16hLi192ELi8ELi128ELNS_18Fp8KVCacheDataTypeE1ELb1EEEvPT_PKS3_PKT0_S9_ifPKiSB_iPKfiiiSD_SD_iiiii)
        /*0220*/ 	.short	0x0210
        /*0222*/ 	.short	0x007c


	//----- nvinfo : EIATTR_SW_WAR
	.align		4
.L_15083:
        /*0224*/ 	.byte	0x04, 0x36
        /*0226*/ 	.short	(.L_15085 - .L_15084)
.L_15084:
        /*0228*/ 	.word	0x00000008
.L_15085:


//--------------------- .nv.info._ZN4vllm25paged_attention_v1_kernelI13__nv_bfloat16hLi128ELi8ELi128ELNS_18Fp8KVCacheDataTypeE1ELb1EEEvPT_PKS3_PKT0_S9_ifPKiSB_iPKfiiiSD_SD_iiiii --------------------------
	.section	.nv.info._ZN4vllm25paged_attention_v1_kernelI13__nv_bfloat16hLi128ELi8ELi128ELNS_18Fp8KVCacheDataTypeE1ELb1EEEvPT_PKS3_PKT0_S9_ifPKiSB_iPKfiiiSD_SD_iiiii,"",@"SHT_CUDA_INFO"
	.sectionflags	@""
	.align	4


	//----- nvinfo : EIATTR_CUDA_API_VERSION
	.align		4
        /*0000*/ 	.byte	0x04, 0x37
        /*0002*/ 	.short	(.L_15087 - .L_15086)
.L_15086:
        /*0004*/ 	.word	0x00000082


	//----- nvinfo : EIATTR_KPARAM_INFO
	.align		4
.L_15087:
        /*0008*/ 	.byte	0x04, 0x17
        /*000a*/ 	.short	(.L_15089 - .L_15088)
.L_15088:
        /*000c*/ 	.word	0x00000000
        /*0010*/ 	.short	0x0013
        /*0012*/ 	.short	0x0078
        /*0014*/ 	.byte	0x00, 0xf0, 0x11, 0x00


	//----- nvinfo : EIATTR_KPARAM_INFO
	.align		4
.L_15089:
        /*0018*/ 	.byte	0x04, 0x17
        /*001a*/ 	.short	(.L_15091 - .L_15090)
.L_15090:
        /*001c*/ 	.word	0x00000000
        /*0020*/ 	.short	0x0012
        /*0022*/ 	.short	0x0074
        /*0024*/ 	.byte	0x00, 0xf0, 0x11, 0x00


	//----- nvinfo : EIATTR_KPARAM_INFO
	.align		4
.L_15091:
        /*0028*/ 	.byte	0x04, 0x17
        /*002a*/ 	.short	(.L_15093 - .L_15092)
.L_15092:
        /*002c*/ 	.word	0x00000000
        /*0030*/ 	.short	0x0011
        /*0032*/ 	.short	0x0070
        /*0034*/ 	.byte	0x00, 0xf0, 0x11, 0x00


	//----- nvinfo : EIATTR_KPARAM_INFO
	.align		4
.L_15093:
        /*0038*/ 	.byte	0x04, 0x17
        /*003a*/ 	.short	(.L_15095 - .L_15094)
.L_15094:
        /*003c*/ 	.word	0x00000000
        /*0040*/ 	.short	0x0010
        /*0042*/ 	.short	0x006c
        /*0044*/ 	.byte	0x00, 0xf0, 0x11, 0x00


	//----- nvinfo : EIATTR_KPARAM_INFO
	.align		4
.L_15095:
        /*0048*/ 	.byte	0x04, 0x17
        /*004a*/ 	.short	(.L_15097 - .L_15096)
.L_15096:
        /*004c*/ 	.word	0x00000000
        /*0050*/ 	.short	0x000f
        /*0052*/ 	.short	0x0068
        /*0054*/ 	.byte	0x00, 0xf0, 0x11, 0x00


	//----- nvinfo : EIATTR_KPARAM_INFO
	.align		4
.L_15097:
        /*0058*/ 	.byte	0x04, 0x17
        /*005a*/ 	.short	(.L_15099 - .L_15098)
.L_15098:
        /*005c*/ 	.word	0x00000000
        /*0060*/ 	.short	0x000e
        /*0062*/ 	.short	0x0060
        /*0064*/ 	.byte	0x00, 0xf0, 0x21, 0x00


	//----- nvinfo : EIATTR_KPARAM_INFO
	.align		4
.L_15099:
        /*0068*/ 	.byte	0x04, 0x17
        /*006a*/ 	.short	(.L_15101 - .L_15100)
.L_15100:
        /*006c*/ 	.word	0x00000000
        /*0070*/ 	.short	0x000d
        /*0072*/ 	.short	0x0058
        /*0074*/ 	.byte	0x00, 0xf0, 0x21, 0x00


	//----- nvinfo : EIATTR_KPARAM_INFO
	.align		4
.L_15101:
        /*0078*/ 	.byte	0x04, 0x17
        /*007a*/ 	.short	(.L_15103 - .L_15102)
.L_15102:
        /*007c*/ 	.word	0x00000000
        /*0080*/ 	.short	0x000c
        /*0082*/ 	.short	0x0050
        /*0084*/ 	.byte	0x00, 0xf0, 0x11, 0x00


	//----- nvinfo : EIATTR_KPARAM_INFO
	.align		4
.L_15103:
        /*0088*/ 	.byte	0x04, 0x17
        /*008a*/ 	.short	(.L_15105 - .L_15104)
.L_15104:
        /*008c*/ 	.word	0x00000000
        /*0090*/ 	.short	0x000b
        /*0092*/ 	.short	0x004c
        /*0094*/ 	.byte	0x00, 0xf0, 0x11, 0x00


	//----- nvinfo : EIATTR_KPARAM_INFO
	.align		4
.L_15105:
        /*0098*/ 	.byte	0x04, 0x17
        /*009a*/ 	.short	(.L_15107 - .L_15106)
.L_15106:
        /*009c*/ 	.word	0x00000000
        /*00a0*/ 	.short	0x000a
        /*00a2*/ 	.short	0x0048
        /*00a4*/ 	.byte	0x00, 0xf0, 0x11, 0x00


	//----- nvinfo : EIATTR_KPARAM_INFO
	.align		4
.L_15107:
        /*00a8*/ 	.byte	0x04, 0x17
        /*00aa*/ 	.short	(.L_15109 - .L_15108)
.L_15108:
        /*00ac*/ 	.word	0x00000000
        /*00b0*/ 	.short	0x0009
        /*00b2*/ 	.short	0x0040
        /*00b4*/ 	.byte	0x00, 0xf0, 0x21, 0x00


	//----- nvinfo : EIATTR_KPARAM_INFO
	.align		4
.L_15109:
        /*00b8*/ 	.byte	0x04, 0x17
        /*00ba*/ 	.short	(.L_15111 - .L_15110)
.L_15110:
        /*00bc*/ 	.word	0x00000000
        /*00c0*/ 	.short	0x0008
        /*00c2*/ 	.short	0x0038
        /*00c4*/ 	.byte	0x00, 0xf0, 0x11, 0x00


	//----- nvinfo : EIATTR_KPARAM_INFO
	.align		4
.L_15111:
        /*00c8*/ 	.byte	0x04, 0x17
        /*00ca*/ 	.short	(.L_15113 - .L_15112)
.L_15112:
        /*00cc*/ 	.word	0x00000000
        /*00d0*/ 	.short	0x0007
        /*00d2*/ 	.short	0x0030
        /*00d4*/ 	.byte	0x00, 0xf0, 0x21, 0x00


	//----- nvinfo : EIATTR_KPARAM_INFO
	.align		4
.L_15113:
        /*00d8*/ 	.byte	0x04, 0x17
        /*00da*/ 	.short	(.L_15115 - .L_15114)
.L_15114:
        /*00dc*/ 	.word	0x00000000
        /*00e0*/ 	.short	0x0006
        /*00e2*/ 	.short	0x0028
        /*00e4*/ 	.byte	0x00, 0xf0, 0x21, 0x00


	//----- nvinfo : EIATTR_KPARAM_INFO
	.align		4
.L_15115:
        /*00e8*/ 	.byte	0x04, 0x17
        /*00ea*/ 	.short	(.L_15117 - .L_15116)
.L_15116:
        /*00ec*/ 	.word	0x00000000
        /*00f0*/ 	.short	0x0005
        /*00f2*/ 	.short	0x0024
        /*00f4*/ 	.byte	0x00, 0xf0, 0x11, 0x00


	//----- nvinfo : EIATTR_KPARAM_INFO
	.align		4
.L_15117:
        /*00f8*/ 	.byte	0x04, 0x17
        /*00fa*/ 	.short	(.L_15119 - .L_15118)
.L_15118:
        /*00fc*/ 	.word	0x00000000
        /*0100*/ 	.short	0x0004
        /*0102*/ 	.short	0x0020
        /*0104*/ 	.byte	0x00, 0xf0, 0x11, 0x00


	//----- nvinfo : EIATTR_KPARAM_INFO
	.align		4
.L_15119:
        /*0108*/ 	.byte	0x04, 0x17
        /*010a*/ 	.short	(.L_15121 - .L_15120)
.L_15120:
        /*010c*/ 	.word	0x00000000
        /*0110*/ 	.short	0x0003
        /*0112*/ 	.short	0x0018
        /*0114*/ 	.byte	0x00, 0xf0, 0x21, 0x00


	//----- nvinfo : EIATTR_KPARAM_INFO
	.align		4
.L_15121:
        /*0118*/ 	.byte	0x04, 0x17
        /*011a*/ 	.short	(.L_15123 - .L_15122)
.L_15122:
        /*011c*/ 	.word	0x00000000
        /*0120*/ 	.short	0x0002
        /*0122*/ 	.short	0x0010
        /*0124*/ 	.byte	0x00, 0xf0, 0x21, 0x00


	//----- nvinfo : EIATTR_KPARAM_INFO
	.align		4
.L_15123:
        /*0128*/ 	.byte	0x04, 0x17
        /*012a*/ 	.short	(.L_15125 - .L_15124)
.L_15124:
        /*012c*/ 	.word	0x00000000
        /*0130*/ 	.short	0x0001
        /*0132*/ 	.short	0x0008
        /*0134*/ 	.byte	0x00, 0xf0, 0x21, 0x00


	//----- nvinfo : EIATTR_KPARAM_INFO
	.align		4
.L_15125:
        /*0138*/ 	.byte	0x04, 0x17
        /*013a*/ 	.short	(.L_15127 - .L_15126)
.L_15126:
        /*013c*/ 	.word	0x00000000
        /*0140*/ 	.short	0x0000
        /*0142*/ 	.short	0x0000
        /*0144*/ 	.byte	0x00, 0xf0, 0x21, 0x00


	//----- nvinfo : EIATTR_SPARSE_MMA_MASK
	.align		4
.L_15127:
        /*0148*/ 	.byte	0x03, 0x50
        /*014a*/ 	.short	0x0000


	//----- nvinfo : EIATTR_MAXREG_COUNT
	.align		4
        /*014c*/ 	.byte	0x03, 0x1b
        /*014e*/ 	.short	0x00ff


	//----- nvinfo : EIATTR_NUM_BARRIERS
	.align		4
        /*0150*/ 	.byte	0x02, 0x4c
        /*0152*/ 	.byte	0x01
	.zero		1


	//----- nvinfo : EIATTR_EXTERNS
	.align		4
        /*0154*/ 	.byte	0x04, 0x0f
        /*0156*/ 	.short	(.L_15129 - .L_15128)


	//   ....[0]....
	.align		4
.L_15128:
        /*0158*/ 	.word	index@(__assertfail)


	//----- nvinfo : EIATTR_MERCURY_ISA_VERSION
	.align		4
.L_15129:
        /*015c*/ 	.byte	0x03, 0x5f
        /*015e*/ 	.short	0x0101


	//----- nvinfo : EIATTR_COOP_GROUP_MASK_REGIDS
	.align		4
        /*0160*/ 	.byte	0x04, 0x29
        /*0162*/ 	.short	(.L_15131 - .L_15130)


	//   ....[0]....
.L_15130:
        /*0164*/ 	.word	0xffffffff


	//   ....[1]....
        /*0168*/ 	.word	0xffffffff


	//   ....[2]....
        /*016c*/ 	.word	0xffffffff


	//   ....[3]....
        /*0170*/ 	.word	0xffffffff


	//   ....[4]....
        /*0174*/ 	.word	0xffffffff


	//   ....[5]....
        /*0178*/ 	.word	0xffffffff


	//   ....[6]....
        /*017c*/ 	.word	0xffffffff


	//   ....[7]....
        /*0180*/ 	.word	0xffffffff


	//   ....[8]....
        /*0184*/ 	.word	0xffffffff


	//   ....[9]....
        /*0188*/ 	.word	0xffffffff


	//   ....[10]....
        /*018c*/ 	.word	0xffffffff


	//   ....[11]....
        /*0190*/ 	.word	0xffffffff


	//   ....[12]....
        /*0194*/ 	.word	0xffffffff


	//   ....[13]....
        /*0198*/ 	.word	0xffffffff


	//   ....[14]....
        /*019c*/ 	.word	0x0500000f


	//   ....[15]....
        /*01a0*/ 	.word	0x0500000f


	//   ....[16]....
        /*01a4*/ 	.word	0x0500000f


	//----- nvinfo : EIATTR_COOP_GROUP_INSTR_OFFSETS
	.align		4
.L_15131:
        /*01a8*/ 	.byte	0x04, 0x28
        /*01aa*/ 	.short	(.L_15133 - .L_15132)


	//   ....[0]....
.L_15132:
        /*01ac*/ 	.word	0x00001050


	//   ....[1]....
        /*01b0*/ 	.word	0x00001080


	//   ....[2]....
        /*01b4*/ 	.word	0x000010a0


	//   ....[3]....
        /*01b8*/ 	.word	0x00001240


	//   ....[4]....
        /*01bc*/ 	.word	0x00001260


	//   ....[5]....
        /*01c0*/ 	.word	0x00001280


	//   ....[6]....
        /*01c4*/ 	.word	0x000020c0


	//   ....[7]....
        /*01c8*/ 	.word	0x00002150


	//   ....[8]....
        /*01cc*/ 	.word	0x000021a0


	//   ....[9]....
        /*01d0*/ 	.word	0x00002200


	//   ....[10]....
        /*01d4*/ 	.word	0x00002230


	//   ....[11]....
        /*01d8*/ 	.word	0x00002280


	//   ....[12]....
        /*01dc*/ 	.word	0x000022a0


	//   ....[13]....
        /*01e0*/ 	.word	0x000022c0


	//   ....[14]....
        /*01e4*/ 	.word	0x00003740


	//   ....[15]....
        /*01e8*/ 	.word	0x000037a0


	//   ....[16]....
        /*01ec*/ 	.word	0x00003800


	//----- nvinfo : EIATTR_SYSCALL_OFFSETS
	.align		4
.L_15133:
        /*01f0*/ 	.byte	0x04, 0x46
        /*01f2*/ 	.short	(.L_15135 - .L_15134)


	//   ....[0]....
.L_15134:
        /*01f4*/ 	.word	0x000035d0


	//   ....[1]....
        /*01f8*/ 	.word	0x000036d0


	//----- nvinfo : EIATTR_EXIT_INSTR_OFFSETS
	.align		4
.L_15135:
        /*01fc*/ 	.byte	0x04, 0x1c
        /*01fe*/ 	.short	(.L_15137 - .L_15136)


	//   ....[0]....
.L_15136:
        /*0200*/ 	.word	0x000031f0


	//   ....[1]....
        /*0204*/ 	.word	0x000034d0


	//   ....[2]....
        /*0208*/ 	.word	0x000036e0


	//----- nvinfo : EIATTR_CRS_STACK_SIZE
	.align		4
.L_15137:
        /*020c*/ 	.byte	0x04, 0x1e
        /*020e*/ 	.short	(.L_15139 - .L_15138)
.L_15138:
        /*0210*/ 	.word	0x00000000


	//----- nvinfo : EIATTR_CBANK_PARAM_SIZE
	.align		4
.L_15139:
        /*0214*/ 	.byte	0x03, 0x19
        /*0216*/ 	.short	0x007c


	//----- nvinfo : EIATTR_PARAM_CBANK
	.align		4
        /*0218*/ 	.byte	0x04, 0x0a
        /*021a*/ 	.short	(.L_15141 - .L_15140)
	.align		4
.L_15140:
        /*021c*/ 	.word	index@(.nv.constant0._ZN4vllm25paged_attention_v1_kernelI13__nv_bfloat16hLi128ELi8ELi128ELNS_18Fp8KVCacheDataTypeE1ELb1EEEvPT_PKS3_PKT0_S9_ifPKiSB_iPKfiiiSD_SD_iiiii)
        /*0220*/ 	.short	0x0210
        /*0222*/ 	.short	0x007c


	//----- nvinfo : EIATTR_SW_WAR
	.align		4
.L_15141:
        /*0224*/ 	.byte	0x04, 0x36
        /*0226*/ 	.short	(.L_15143 - .L_15142)
.L_15142:
        /*0228*/ 	.word	0x00000008
.L_15143:


//--------------------- .nv.info._ZN4vllm25paged_attention_v1_kernelI13__nv_bfloat16hLi120ELi8ELi128ELNS_18Fp8KVCacheDataTypeE1ELb1EEEvPT_PKS3_PKT0_S9_ifPKiSB_iPKfiiiSD_SD_iiiii --------------------------
	.section	.nv.info._ZN4vllm25paged_attention_v1_kernelI13__nv_bfloat16hLi120ELi8ELi128ELNS_18Fp8KVCacheDataTypeE1ELb1EEEvPT_PKS3_PKT0_S9_ifPKiSB_iPKfiiiSD_SD_iiiii,"",@"SHT_CUDA_INFO"
	.sectionflags	@""
	.align	4


	//----- nvinfo : EIATTR_CUDA_API_VERSION
	.align		4
        /*0000*/ 	.byte	0x04, 0x37
        /*0002*/ 	.short	(.L_15145 - .L_15144)
.L_15144:
        /*0004*/ 	.word	0x00000082


	//----- nvinfo : EIATTR_KPARAM_INFO
	.align		4
.L_15145:
        /*0008*/ 	.byte	0x04, 0x17
        /*000a*/ 	.short	(.L_15147 - .L_15146)
.L_15146:
        /*000c*/ 	.word	0x00000000
        /*0010*/ 	.short	0x0013
        /*0012*/ 	.short	0x0078
        /*0014*/ 	.byte	0x00, 0xf0, 0x11, 0x00


	//----- nvinfo : EIATTR_KPARAM_INFO
	.align		4
.L_15147:
        /*0018*/ 	.byte	0x04, 0x17
        /*001a*/ 	.short	(.L_15149 - .L_15148)
.L_15148:
        /*001c*/ 	.word	0x00000000
        /*0020*/ 	.short	0x0012
        /*0022*/ 	.short	0x0074
        /*0024*/ 	.byte	0x00, 0xf0, 0x11, 0x00


	//----- nvinfo : EIATTR_KPARAM_INFO
	.align		4
.L_15149:
        /*0028*/ 	.byte	0x04, 0x17
        /*002a*/ 	.short	(.L_15151 - .L_15150)
.L_15150:
        /*002c*/ 	.word	0x00000000
        /*0030*/ 	.short	0x0011
        /*0032*/ 	.short	0x0070
        /*0034*/ 	.byte	0x00, 0xf0, 0x11, 0x00


	//----- nvinfo : EIATTR_KPARAM_INFO
	.align		4
.L_15151:
        /*0038*/ 	.byte	0x04, 0x17
        /*003a*/ 	.short	(.L_15153 - .L_15152)
.L_15152:
        /*003c*/ 	.word	0x00000000
        /*0040*/ 	.short	0x0010
        /*0042*/ 	.short	0x006c
        /*0044*/ 	.byte	0x00, 0xf0, 0x11, 0x00


	//----- nvinfo : EIATTR_KPARAM_INFO
	.align		4
.L_15153:
        /*0048*/ 	.byte	0x04, 0x17
        /*004a*/ 	.short	(.L_15155 - .L_15154)
.L_15154:
        /*004c*/ 	.word	0x00000000
        /*0050*/ 	.short	0x000f
        /*0052*/ 	.short	0x0068
        /*0054*/ 	.byte	0x00, 0xf0, 0x11, 0x00


	//----- nvinfo : EIATTR_KPARAM_INFO
	.align		4
.L_15155:
        /*0058*/ 	.byte	0x04, 0x17
        /*005a*/ 	.short	(.L_15157 - .L_15156)
.L_15156:
        /*005c*/ 	.word	0x00000000
        /*0060*/ 	.short	0x000e
        /*0062*/ 	.short	0x0060
        /*0064*/ 	.byte	0x00, 0xf0, 0x21, 0x00


	//----- nvinfo : EIATTR_KPARAM_INFO
	.align		4
.L_15157:
        /*0068*/ 	.byte	0x04, 0x17
        /*006a*/ 	.short	(.L_15159 - .L_15158)
.L_15158:
        /*006c*/ 	.word	0x00000000
        /*0070*/ 	.short	0x000d
        /*0072*/ 	.short	0x0058
        /*0074*/ 	.byte	0x00, 0xf0, 0x21, 0x00


	//----- nvinfo : EIATTR_KPARAM_INFO
	.align		4
.L_15159:
        /*0078*/ 	.byte	0x04, 0x17
        /*007a*/ 	.short	(.L_15161 - .L_15160)
.L_15160:
        /*007c*/ 	.word	0x00000000
        /*0080*/ 	.short	0x000c
        /*0082*/ 	.short	0x0050
        /*0084*/ 	.byte	0x00, 0xf0, 0x11, 0x00


	//----- nvinfo : EIATTR_KPARAM_INFO
	.align		4
.L_15161:
        /*0088*/ 	.byte	0x04, 0x17
        /*008a*/ 	.short	(.L_15163 - .L_15162)
.L_15162:
        /*008c*/ 	.word	0x00000000
        /*0090*/ 	.short	0x000b
        /*0092*/ 	.short	0x004c
        /*0094*/ 	.byte	0x00, 0xf0, 0x11, 0x00


	//----- nvinfo : EIATTR_KPARAM_INFO
	.align		4
.L_15163:
        /*0098*/ 	.byte	0x04, 0x17
        /*009a*/ 	.short	(.L_15165 - .L_15164)
.L_15164:
        /*009c*/ 	.word	0x00000000
        /*00a0*/ 	.short	0x000a
        /*00a2*/ 	.short	0x0048
        /*00a4*/ 	.byte	0x00, 0xf0, 0x11, 0x00


	//----- nvinfo : EIATTR_KPARAM_INFO
	.align		4
.L_15165:
        /*00a8*/ 	.byte	0x04, 0x17
        /*00aa*/ 	.short	(.L_15167 - .L_15166)
.L_15166:
        /*00ac*/ 	.word	0x00000000
        /*00b0*/ 	.short	0x0009
        /*00b2*/ 	.short	0x0040
        /*00b4*/ 	.byte	0x00, 0xf0, 0x21, 0x00


	//----- nvinfo : EIATTR_KPARAM_INFO
	.align		4
.L_15167:
        /*00b8*/ 	.byte	0x04, 0x17
        /*00ba*/ 	.short	(.L_15169 - .L_15168)
.L_15168:
        /*00bc*/ 	.word	0x00000000
        /*00c0*/ 	.short	0x0008
        /*00c2*/ 	.short	0x0038
        /*00c4*/ 	.byte	0x00, 0xf0, 0x11, 0x00


	//----- nvinfo : EIATTR_KPARAM_INFO
	.align		4
.L_15169:
        /*00c8*/ 	.byte	0x04, 0x17
        /*00ca*/ 	.short	(.L_15171 - .L_15170)
.L_15170:
        /*00cc*/ 	.word	0x00000000
        /*00d0*/ 	.short	0x0007
        /*00d2*/ 	.short	0x0030
        /*00d4*/ 	.byte	0x00, 0xf0, 0x21, 0x00


	//----- nvinfo : EIATTR_KPARAM_INFO
	.align		4
.L_15171:
        /*00d8*/ 	.byte	0x04, 0x17
        /*00da*/ 	.short	(.L_15173 - .L_15172)
.L_15172:
        /*00dc*/ 	.word	0x00000000
        /*00e0*/ 	.short	0x0006
        /*00e2*/ 	.short	0x0028
        /*00e4*/ 	.byte	0x00, 0xf0, 0x21, 0x00


	//----- nvinfo : EIATTR_KPARAM_INFO
	.align		4
.L_15173:
        /*00e8*/ 	.byte	0x04, 0x17
        /*00ea*/ 	.short	(.L_15175 - .L_15174)
.L_15174:
        /*00ec*/ 	.word	0x00000000
        /*00f0*/ 	.short	0x0005
        /*00f2*/ 	.short	0x0024
        /*00f4*/ 	.byte	0x00, 0xf0, 0x11, 0x00


	//----- nvinfo : EIATTR_KPARAM_INFO
	.align		4
.L_15175:
        /*00f8*/ 	.byte	0x04, 0x17
        /*00fa*/ 	.short	(.L_15177 - .L_15176)
.L_15176:
        /*00fc*/ 	.word	0x00000000
        /*0100*/ 	.short	0x0004
        /*0102*/ 	.short	0x0020
        /*0104*/ 	.byte	0x00, 0xf0, 0x11, 0x00


	//----- nvinfo : EIATTR_KPARAM_INFO
	.align		4
.L_15177:
        /*0108*/ 	.byte	0x04, 0x17
        /*010a*/ 	.short	(.L_15179 - .L_15178)
.L_15178:
        /*010c*/ 	.word	0x00000000
        /*0110*/ 	.short	0x0003
        /*0112*/ 	.short	0x0018
        /*0114*/ 	.byte	0x00, 0xf0, 0x21, 0x00


	//----- nvinfo : EIATTR_KPARAM_INFO
	.align		4
.L_15179:
        /*0118*/ 	.byte	0x04, 0x17
        /*011a*/ 	.short	(.L_15181 - .L_15180)
.L_15180:
        /*011c*/ 	.word	0x00000000
        /*0120*/ 	.short	0x0002
        /*0122*/ 	.short	0x0010
        /*0124*/ 	.byte	0x00, 0xf0, 0x21, 0x00


	//----- nvinfo : EIATTR_KPARAM_INFO
	.align		4
.L_15181:
        /*0128*/ 	.byte	0x04, 0x17
        /*012a*/ 	.short	(.L_15183 - .L_15182)
.L_15182:
        /*012c*/ 	.word	0x00000000
        /*0130*/ 	.short	0x0001
        /*0132*/ 	.short	0x0008
        /*0134*/ 	.byte	0x00, 0xf0, 0x21, 0x00


	//----- nvinfo : EIATTR_KPARAM_INFO
	.align		4
.L_15183:
        /*0138*/ 	.byte	0x04, 0x17
        /*013a*/ 	.short	(.L_15185 - .L_15184)
.L_15184:
        /*013c*/ 	.word	0x00000000
        /*0140*/ 	.short	0x0000
        /*0142*/ 	.short	0x0000
        /*0144*/ 	.byte	0x00, 0xf0, 0x21, 0x00


	//----- nvinfo : EIATTR_SPARSE_MMA_MASK
	.align		4
.L_15185:
        /*0148*/ 	.byte	0x03, 0x50
        /*014a*/ 	.short	0x0000


	//----- nvinfo : EIATTR_MAXREG_COUNT
	.align		4
        /*014c*/ 	.byte	0x03, 0x1b
        /*014e*/ 	.short	0x00ff


	//----- nvinfo : EIATTR_NUM_BARRIERS
	.align		4
        /*0150*/ 	.byte	0x02, 0x4c
        /*0152*/ 	.byte	0x01
	.zero		1


	//----- nvinfo : EIATTR_EXTERNS
	.align		4
        /*0154*/ 	.byte	0x04, 0x0f
        /*0156*/ 	.short	(.L_15187 - .L_15186)


	//   ....[0]....
	.align		4
.L_15186:
        /*0158*/ 	.word	index@(__assertfail)


	//----- nvinfo : EIATTR_MERCURY_ISA_VERSION
	.align		4
.L_15187:
        /*015c*/ 	.byte	0x03, 0x5f
        /*015e*/ 	.short	0x0101


	//----- nvinfo : EIATTR_COOP_GROUP_MASK_REGIDS
	.align		4
        /*0160*/ 	.byte	0x04, 0x29
        /*0162*/ 	.short	(.L_15189 - .L_15188)


	//   ....[0]....
.L_15188:
        /*0164*/ 	.word	0xffffffff


	//   ....[1]....
        /*0168*/ 	.word	0xffffffff


	//   ....[2]....
        /*016c*/ 	.word	0xffffffff


	//   ....[3]....
        /*0170*/ 	.word	0xffffffff


	//   ....[4]....
        /*0174*/ 	.word	0xffffffff


	//   ....[5]....
        /*0178*/ 	.word	0xffffffff


	//   ....[6]....
        /*017c*/ 	.word	0xffffffff


	//   ....[7]....
        /*0180*/ 	.word	0xffffffff


	//   ....[8]....
        /*0184*/ 	.word	0xffffffff


	//   ....[9]....
        /*0188*/ 	.word	0xffffffff


	//   ....[10]....
        /*018c*/ 	.word	0xffffffff


	//   ....[11]....
        /*0190*/ 	.word	0xffffffff


	//   ....[12]....
        /*0194*/ 	.word	0xffffffff


	//   ....[13]....
        /*0198*/ 	.word	0xffffffff


	//   ....[14]....
        /*019c*/ 	.word	0x0500000f


	//   ....[15]....
        /*01a0*/ 	.word	0x0500000f


	//   ....[16]....
        /*01a4*/ 	.word	0x0500000f


	//----- nvinfo : EIATTR_COOP_GROUP_INSTR_OFFSETS
	.align		4
.L_15189:
        /*01a8*/ 	.byte	0x04, 0x28
        /*01aa*/ 	.short	(.L_15191 - .L_15190)


	//   ....[0]....
.L_15190:
        /*01ac*/ 	.word	0x00001030


	//   ....[1]....
        /*01b0*/ 	.word	0x00001060


	//   ....[2]....
        /*01b4*/ 	.word	0x00001080


	//   ....[3]....
        /*01b8*/ 	.word	0x00001220


	//   ....[4]....
        /*01bc*/ 	.word	0x00001240


	//   ....[5]....
        /*01c0*/ 	.word	0x00001260


	//   ....[6]....
        /*01c4*/ 	.word	0x000020a0


	//   ....[7]....
        /*01c8*/ 	.word	0x00002120


	//   ....[8]....
        /*01cc*/ 	.word	0x00002180


	//   ....[9]....
        /*01d0*/ 	.word	0x000021d0


	//   ....[10]....
        /*01d4*/ 	.word	0x00002210


	//   ....[11]....
        /*01d8*/ 	.word	0x00002260


	//   ....[12]....
        /*01dc*/ 	.word	0x00002280


	//   ....[13]....
        /*01e0*/ 	.word	0x000022a0


	//   ....[14]....
        /*01e4*/ 	.word	0x00003830


	//   ....[15]....
        /*01e8*/ 	.word	0x00003890


	//   ....[16]....
        /*01ec*/ 	.word	0x000038f0


	//----- nvinfo : EIATTR_SYSCALL_OFFSETS
	.align		4
.L_15191:
        /*01f0*/ 	.byte	0x04, 0x46
        /*01f2*/ 	.short	(.L_15193 - .L_15192)


	//   ....[0]....
.L_15192:
        /*01f4*/ 	.word	0x000036c0


	//   ....[1]....
        /*01f8*/ 	.word	0x000037c0


	//----- nvinfo : EIATTR_EXIT_INSTR_OFFSETS
	.align		4
.L_15193:
        /*01fc*/ 	.byte	0x04, 0x1c
        /*01fe*/ 	.short	(.L_15195 - .L_15194)


	//   ....[0]....
.L_15194:
        /*0200*/ 	.word	0x00003310


	//   ....[1]....
        /*0204*/ 	.word	0x00003540


	//   ....[2]....
        /*0208*/ 	.word	0x000035c0


	//   ....[3]....
        /*020c*/ 	.word	0x000037d0


	//----- nvinfo : EIATTR_CRS_STACK_SIZE
	.align		4
.L_15195:
        /*0210*/ 	.byte	0x04, 0x1e
        /*0212*/ 	.short	(.L_15197 - .L_15196)
.L_15196:
        /*0214*/ 	.word	0x00000000


	//----- nvinfo : EIATTR_CBANK_PARAM_SIZE
	.align		4
.L_15197:
        /*0218*/ 	.byte	0x03, 0x19
        /*021a*/ 	.short	0x007c


	//----- nvinfo : EIATTR_PARAM_CBANK
	.align		4
        /*021c*/ 	.byte	0x04, 0x0a
        /*021e*/ 	.short	(.L_15199 - .L_15198)
	.align		4
.L_15198:
        /*0220*/ 	.word	index@(.nv.constant0._ZN4vllm25paged_attention_v1_kernelI13__nv_bfloat16hLi120ELi8ELi128ELNS_18Fp8KVCacheDataTypeE1ELb1EEEvPT_PKS3_PKT0_S9_ifPKiSB_iPKfiiiSD_SD_iiiii)
        /*0224*/ 	.short	0x0210
        /*0226*/ 	.short	0x007c


	//----- nvinfo : EIATTR_SW_WAR
	.align		4
.L_15199:
        /*0228*/ 	.byte	0x04, 0x36
        /*022a*/ 	.short	(.L_15201 - .L_15200)
.L_15200:
        /*022c*/ 	.word	0x00000008
.L_15201:


//--------------------- .nv.info._ZN4vllm25paged_attention_v1_kernelI13__nv_bfloat16hLi112ELi8ELi128ELNS_18Fp8KVCacheDataTypeE1ELb1EEEvPT_PKS3_PKT0_S9_ifPKiSB_iPKfiiiSD_SD_iiiii --------------------------
	.section	.nv.info._ZN4vllm25paged_attention_v1_kernelI13__nv_bfloat16hLi112ELi8ELi128ELNS_18Fp8KVCacheDataTypeE1ELb1EEEvPT_PKS3_PKT0_S9_ifPKiSB_iPKfiiiSD_SD_iiiii,"",@"SHT_CUDA_INFO"
	.sectionflags	@""
	.align	4


	//----- nvinfo : EIATTR_CUDA_API_VERSION
	.align		4
        /*0000*/ 	.byte	0x04, 0x37
        /*0002*/ 	.short	(.L_15203 - .L_15202)
.L_15202:
        /*0004*/ 	.word	0x00000082


	//----- nvinfo : EIATTR_KPARAM_INFO
	.align		4
.L_15203:
        /*0008*/ 	.byte	0x04, 0x17
        /*000a*/ 	.short	(.L_15205 - .L_15204)
.L_15204:
        /*000c*/ 	.word	0x00000000
        /*0010*/ 	.short	0x0013
        /*0012*/ 	.short	0x0078
        /*0014*/ 	.byte	0x00, 0xf0, 0x11, 0x00


	//----- nvinfo : EIATTR_KPARAM_INFO
	.align		4
.L_15205:
        /*0018*/ 	.byte	0x04, 0x17
        /*001a*/ 	.short	(.L_15207 - .L_15206)
.L_15206:
        /*001c*/ 	.word	0x00000000
        /*0020*/ 	.short	0x0012
        /*0022*/ 	.short	0x0074
        /*0024*/ 	.byte	0x00, 0xf0, 0x11, 0x00


	//----- nvinfo : EIATTR_KPARAM_INFO
	.align		4
.L_15207:
        /*0028*/ 	.byte	0x04, 0x17
        /*002a*/ 	.short	(.L_15209 - .L_15208)
.L_15208:
        /*002c*/ 	.word	0x00000000
        /*0030*/ 	.short	0x0011
        /*0032*/ 	.short	0x0070
        /*0034*/ 	.byte	0x00, 0xf0, 0x11, 0x00


	//----- nvinfo : EIATTR_KPARAM_INFO
	.align		4
.L_15209:
        /*0038*/ 	.byte	0x04, 0x17
        /*003a*/ 	.short	(.L_15211 - .L_15210)
.L_15210:
        /*003c*/ 	.word	0x00000000
        /*0040*/ 	.short	0x0010
        /*0042*/ 	.short	0x006c
        /*0044*/ 	.byte	0x00, 0xf0, 0x11, 0x00


	//----- nvinfo : EIATTR_KPARAM_INFO
	.align		4
.L_15211:
        /*0048*/ 	.byte	0x04, 0x17
        /*004a*/ 	.short	(.L_15213 - .L_15212)
.L_15212:
        /*004c*/ 	.word	0x00000000
        /*0050*/ 	.short	0x000f
        /*0052*/ 	.short	0x0068
        /*0054*/ 	.byte	0x00, 0xf0, 0x11, 0x00


	//----- nvinfo : EIATTR_KPARAM_INFO
	.align		4
.L_15213:
        /*0058*/ 	.byte	0x04, 0x17
        /*005a*/ 	.short	(.L_15215 - .L_15214)
.L_15214:
        /*005c*/ 	.word	0x00000000
        /*0060*/ 	.short	0x000e
        /*0062*/ 	.short	0x0060
        /*0064*/ 	.byte	0x00, 0xf0, 0x21, 0x00


	//----- nvinfo : EIATTR_KPARAM_INFO
	.align		4
.L_15215:
        /*0068*/ 	.byte	0x04, 0x17
        /*006a*/ 	.short	(.L_15217 - .L_15216)
.L_15216:
        /*006c*/ 	.word	0x00000000
        /*0070*/ 	.short	0x000d
        /*0072*/ 	.short	0x0058
        /*0074*/ 	.byte	0x00, 0xf0, 0x21, 0x00


	//----- nvinfo : EIATTR_KPARAM_INFO
	.align		4
.L_15217:
        /*0078*/ 	.byte	0x04, 0x17
        /*007a*/ 	.short	(.L_15219 - .L_15218)
.L_15218:
        /*007c*/ 	.word	0x00000000
        /*0080*/ 	.short	0x000c
        /*0082*/ 	.short	0x0050
        /*0084*/ 	.byte	0x00, 0xf0, 0x11, 0x00


	//----- nvinfo : EIATTR_KPARAM_INFO
	.align		4
.L_15219:
        /*0088*/ 	.byte	0x04, 0x17
        /*008a*/ 	.short	(.L_15221 - .L_15220)
.L_15220:
        /*008c*/ 	.word	0x00000000
        /*0090*/ 	.short	0x000b
        /*0092*/ 	.short	0x004c
        /*0094*/ 	.byte	0x00, 0xf0, 0x11, 0x00


	//----- nvinfo : EIATTR_KPARAM_INFO
	.align		4
.L_15221:
        /*0098*/ 	.byte	0x04, 0x17
        /*009a*/ 	.short	(.L_15223 - .L_15222)
.L_15222:
        /*009c*/ 	.word	0x00000000
        /*00a0*/ 	.short	0x000a
        /*00a2*/ 	.short	0x0048
        /*00a4*/ 	.byte	0x00, 0xf0, 0x11, 0x00


	//----- nvinfo : EIATTR_KPARAM_INFO
	.align		4
.L_15223:
        /*00a8*/ 	.byte	0x04, 0x17
        /*00aa*/ 	.short	(.L_15225 - .L_15224)
.L_15224:
        /*00ac*/ 	.word	0x00000000
        /*00b0*/ 	.short	0x0009
        /*00b2*/ 	.short	0x0040
        /*00b4*/ 	.byte	0x00, 0xf0, 0x21, 0x00


	//----- nvinfo : EIATTR_KPARAM_INFO
	.align		4
.L_15225:
        /*00b8*/ 	.byte	0x04, 0x17
        /*00ba*/ 	.short	(.L_15227 - .L_15226)
.L_15226:
        /*00bc*/ 	.word	0x00000000
        /*00c0*/ 	.short	0x0008
        /*00c2*/ 	.short	0x0038
        /*00c4*/ 	.byte	0x00, 0xf0, 0x11, 0x00


	//----- nvinfo : EIATTR_KPARAM_INFO
	.align		4
.L_15227:
        /*00c8*/ 	.byte	0x04, 0x17
        /*00ca*/ 	.short	(.L_15229 - .L_15228)
.L_15228:
        /*00cc*/ 	.word	0x00000000
        /*00d0*/ 	.short	0x0007
        /*00d2*/ 	.short	0x0030
        /*00d4*/ 	.byte	0x00, 0xf0, 0x21, 0x00


	//----- nvinfo : EIATTR_KPARAM_INFO
	.align		4
.L_15229:
        /*00d8*/ 	.byte	0x04, 0x17
        /*00da*/ 	.short	(.L_15231 - .L_15230)
.L_15230:
        /*00dc*/ 	.word	0x00000000
        /*00e0*/ 	.short	0x0006
        /*00e2*/ 	.short	0x0028
        /*00e4*/ 	.byte	0x00, 0xf0, 0x21, 0x00


	//----- nvinfo : EIATTR_KPARAM_INFO
	.align		4
.L_15231:
        /*00e8*/ 	.byte	0x04, 0x17
        /*00ea*/ 	.short	(.L_15233 - .L_15232)
.L_15232:
        /*00ec*/ 	.word	0x00000000
        /*00f0*/ 	.short	0x0005
        /*00f2*/ 	.short	0x0024
        /*00f4*/ 	.byte	0x00, 0xf0, 0x11, 0x00


	//----- nvinfo : EIATTR_KPARAM_INFO
	.align		4
.L_15233:
        /*00f8*/ 	.byte	0x04, 0x17
        /*00fa*/ 	.short	(.L_15235 - .L_15234)
.L_15234:
        /*00fc*/ 	.word	0x00000000
        /*0100*/ 	.short	0x0004
        /*0102*/ 	.short	0x0020
        /*0104*/ 	.byte	0x00, 0xf0, 0x11, 0x00


	//----- nvinfo : EIATTR_KPARAM_INFO
	.align		4
.L_15235:
        /*0108*/ 	.byte	0x04, 0x17
        /*010a*/ 	.short	(.L_15237 - .L_15236)
.L_15236:
        /*010c*/ 	.word	0x00000000
        /*0110*/ 	.short	0x0003
        /*0112*/ 	.short	0x0018
        /*0114*/ 	.byte	0x00, 0xf0, 0x21, 0x00


	//----- nvinfo : EIATTR_KPARAM_INFO
	.align		4
.L_15237:
        /*0118*/ 	.byte	0x04, 0x17
        /*011a*/ 	.short	(.L_15239 - .L_15238)
.L_15238:
        /*011c*/ 	.word	0x00000000
        /*0120*/ 	.short	0x0002
        /*0122*/ 	.short	0x0010
        /*0124*/ 	.byte	0x00, 0xf0, 0x21, 0x00


	//----- nvinfo : EIATTR_KPARAM_INFO
	.align		4
.L_15239:
        /*0128*/ 	.byte	0x04, 0x17
        /*012a*/ 	.short	(.L_15241 - .L_15240)
.L_15240:
        /*012c*/ 	.word	0x00000000
        /*0130*/ 	.short	0x0001
        /*0132*/ 	.short	0x0008
        /*0134*/ 	.byte	0x00, 0xf0, 0x21, 0x00


	//----- nvinfo : EIATTR_KPARAM_INFO
	.align		4
.L_15241:
        /*0138*/ 	.byte	0x04, 0x17
        /*013a*/ 	.short	(.L_15243 - .L_15242)
.L_15242:
        /*013c*/ 	.word	0x00000000
        /*0140*/ 	.short	0x0000
        /*0142*/ 	.short	0x0000
        /*0144*/ 	.byte	0x00, 0xf0, 0x21, 0x00


	//----- nvinfo : EIATTR_SPARSE_MMA_MASK
	.align		4
.L_15243:
        /*0148*/ 	.byte	0x03, 0x50
        /*014a*/ 	.short	0x0000


	//----- nvinfo : EIATTR_MAXREG_COUNT
	.align		4
        /*014c*/ 	.byte	0x03, 0x1b
        /*014e*/ 	.short	0x00ff


	//----- nvinfo : EIATTR_NUM_BARRIERS
	.align		4
        /*0150*/ 	.byte	0x02, 0x4c
        /*0152*/ 	.byte	0x01
	.zero		1


	//----- nvinfo : EIATTR_EXTERNS
	.align		4
        /*0154*/ 	.byte	0x04, 0x0f
        /*0156*/ 	.short	(.L_15245 - .L_15244)


	//   ....[0]....
	.align		4
.L_15244:
        /*0158*/ 	.word	index@(__assertfail)


	//----- nvinfo : EIATTR_MERCURY_ISA_VERSION
	.align		4
.L_15245:
        /*015c*/ 	.byte	0x03, 0x5f
        /*015e*/ 	.short	0x0101


	//----- nvinfo : EIATTR_COOP_GROUP_MASK_REGIDS
	.align		4
        /*0160*/ 	.byte	0x04, 0x29
        /*0162*/ 	.short	(.L_15247 - .L_15246)


	//   ....[0]....
.L_15246:
        /*0164*/ 	.word	0xffffffff


	//   ....[1]....
        /*0168*/ 	.word	0xffffffff


	//   ....[2]....
        /*016c*/ 	.word	0xffffffff


	//   ....[3]....
        /*0170*/ 	.word	0xffffffff


	//   ....[4]....
        /*0174*/ 	.word	0xffffffff


	//   ....[5]....
        /*0178*/ 	.word	0xffffffff


	//   ....[6]....
        /*017c*/ 	.word	0xffffffff


	//   ....[7]....
        /*0180*/ 	.word	0xffffffff


	//   ....[8]....
        /*0184*/ 	.word	0xffffffff


	//   ....[9]....
        /*0188*/ 	.word	0xffffffff


	//   ....[10]....
        /*018c*/ 	.word	0xffffffff


	//   ....[11]....
        /*0190*/ 	.word	0xffffffff


	//   ....[12]....
        /*0194*/ 	.word	0xffffffff


	//   ....[13]....
        /*0198*/ 	.word	0xffffffff


	//   ....[14]....
        /*019c*/ 	.word	0x0500000f


	//   ....[15]....
        /*01a0*/ 	.word	0x0500000f


	//   ....[16]....
        /*01a4*/ 	.word	0x0500000f


	//----- nvinfo : EIATTR_COOP_GROUP_INSTR_OFFSETS
	.align		4
.L_15247:
        /*01a8*/ 	.byte	0x04, 0x28
        /*01aa*/ 	.short	(.L_15249 - .L_15248)


	//   ....[0]....
.L_15248:
        /*01ac*/ 	.word	0x00001030


	//   ....[1]....
        /*01b0*/ 	.word	0x00001060


	//   ....[2]....
        /*01b4*/ 	.word	0x00001080


	//   ....[3]....
        /*01b8*/ 	.word	0x00001220


	//   ....[4]....
        /*01bc*/ 	.word	0x00001240


	//   ....[5]....
        /*01c0*/ 	.word	0x00001260


	//   ....[6]....
        /*01c4*/ 	.word	0x000020a0


	//   ....[7]....
        /*01c8*/ 	.word	0x00002120


	//   ....[8]....
        /*01cc*/ 	.word	0x00002180


	//   ....[9]....
        /*01d0*/ 	.word	0x000021d0


	//   ....[10]....
        /*01d4*/ 	.word	0x00002210


	//   ....[11]....
        /*01d8*/ 	.word	0x00002260


	//   ....[12]....
        /*01dc*/ 	.word	0x00002280


	//   ....[13]....
        /*01e0*/ 	.word	0x000022a0


	//   ....[14]....
        /*01e4*/ 	.word	0x00003830


	//   ....[15]....
        /*01e8*/ 	.word	0x00003890


	//   ....[16]....
        /*01ec*/ 	.word	0x000038f0


	//----- nvinfo : EIATTR_SYSCALL_OFFSETS
	.align		4
.L_15249:
        /*01f0*/ 	.byte	0x04, 0x46
        /*01f2*/ 	.short	(.L_15251 - .L_15250)


	//   ....[0]....
.L_15250:
        /*01f4*/ 	.word	0x000036c0


	//   ....[1]....
        /*01f8*/ 	.word	0x000037c0


	//----- nvinfo : EIATTR_EXIT_INSTR_OFFSETS
	.align		4
.L_15251:
        /*01fc*/ 	.byte	0x04, 0x1c
        /*01fe*/ 	.short	(.L_15253 - .L_15252)


	//   ....[0]....
.L_15252:
        /*0200*/ 	.word	0x00003310


	//   ....[1]....
        /*0204*/ 	.word	0x00003540


	//   ....[2]....
        /*0208*/ 	.word	0x000035c0


	//   ....[3]....
        /*020c*/ 	.word	0x000037d0


	//----- nvinfo : EIATTR_CRS_STACK_SIZE
	.align		4
.L_15253:
        /*0210*/ 	.byte	0x04, 0x1e
        /*0212*/ 	.short	(.L_15255 - .L_15254)
.L_15254:
        /*0214*/ 	.word	0x00000000


	//----- nvinfo : EIATTR_CBANK_PARAM_SIZE
	.align		4
.L_15255:
        /*0218*/ 	.byte	0x03, 0x19
        /*021a*/ 	.short	0x007c


	//----- nvinfo : EIATTR_PARAM_CBANK
	.align		4
        /*021c*/ 	.byte	0x04, 0x0a
        /*021e*/ 	.short	(.L_15257 - .L_15256)
	.align		4
.L_15256:
        /*0220*/ 	.word	index@(.nv.constant0._ZN4vllm25paged_attention_v1_kernelI13__nv_bfloat16hLi112ELi8ELi128ELNS_18Fp8KVCacheDataTypeE1ELb1EEEvPT_PKS3_PKT0_S9_ifPKiSB_iPKfiiiSD_SD_iiiii)
        /*0224*/ 	.short	0x0210
        /*0226*/ 	.short	0x007c


	//----- nvinfo : EIATTR_SW_WAR
	.align		4
.L_15257:
        /*0228*/ 	.byte	0x04, 0x36
        /*022a*/ 	.short	(.L_15259 - .L_15258)
.L_15258:
        /*022c*/ 	.word	0x00000008
.L_15259:


//--------------------- .nv.info._ZN4vllm25paged_attention_v1_kernelI13__nv_bfloat16hLi96ELi8ELi128ELNS_18Fp8KVCacheDataTypeE1ELb1EEEvPT_PKS3_PKT0_S9_ifPKiSB_iPKfiiiSD_SD_iiiii --------------------------
	.section	.nv.info._ZN4vllm25paged_attention_v1_kernelI13__nv_bfloat16hLi96ELi8ELi128ELNS_18Fp8KVCacheDataTypeE1ELb1EEEvPT_PKS3_PKT0_S9_ifPKiSB_iPKfiiiSD_SD_iiiii,"",@"SHT_CUDA_INFO"
	.sectionflags	@""
	.align	4


	//----- nvinfo : EIATTR_CUDA_API_VERSION
	.align		4
        /*0000*/ 	.byte	0x04, 0x37
        /*0002*/ 	.short	(.L_15261 - .L_15260)
.L_15260:
        /*0004*/ 	.word	0x00000082


	//----- nvinfo : EIATTR_KPARAM_INFO
	.align		4
.L_15261:
        /*0008*/ 	.byte	0x04, 0x17
        /*000a*/ 	.short	(.L_15263 - .L_15262)
.L_15262:
        /*000c*/ 	.word	0x00000000
        /*0010*/ 	.short	0x0013
        /*0012*/ 	.short	0x0078
        /*0014*/ 	.byte	0x00, 0xf0, 0x11, 0x00


	//----- nvinfo : EIATTR_KPARAM_INFO
	.align		4
.L_15263:
        /*0018*/ 	.byte	0x04, 0x17
        /*001a*/ 	.short	(.L_15265 - .L_15264)
.L_15264:
        /*001c*/ 	.word	0x00000000
        /*0020*/ 	.short	0x0012
        /*0022*/ 	.short	0x0074
        /*0024*/ 	.byte	0x00, 0xf0, 0x11, 0x00


	//----- nvinfo : EIATTR_KPARAM_INFO
	.align		4
.L_15265:
        /*0028*/ 	.byte	0x04, 0x17
        /*002a*/ 	.short	(.L_15267 - .L_15266)
.L_15266:
        /*002c*/ 	.word	0x00000000
        /*0030*/ 	.short	0x0011
        /*0032*/ 	.short	0x0070
        /*0034*/ 	.byte	0x00, 0xf0, 0x11, 0x00


	//----- nvinfo : EIATTR_KPARAM_INFO
	.align		4
.L_15267:
        /*0038*/ 	.byte	0x04, 0x17
        /*003a*/ 	.short	(.L_15269 - .L_15268)
.L_15268:
        /*003c*/ 	.word	0x00000000
        /*0040*/ 	.short	0x0010
        /*0042*/ 	.short	0x006c
        /*0044*/ 	.byte	0x00, 0xf0, 0x11, 0x00


	//----- nvinfo : EIATTR_KPARAM_INFO
	.align		4
.L_15269:
        /*0048*/ 	.byte	0x04, 0x17
        /*004a*/ 	.short	(.L_15271 - .L_15270)
.L_15270:
        /*004c*/ 	.word	0x00000000
        /*0050*/ 	.short	0x000f
        /*0052*/ 	.short	0x0068
        /*0054*/ 	.byte	0x00, 0xf0, 0x11, 0x00


	//----- nvinfo : EIATTR_KPARAM_INFO
	.align		4
.L_15271:
        /*0058*/ 	.byte	0x04, 0x17
        /*005a*/ 	.short	(.L_15273 - .L_15272)
.L_15272:
        /*005c*/ 	.word	0x00000000
        /*0060*/ 	.short	0x000e
        /*0062*/ 	.short	0x0060
        /*0064*/ 	.byte	0x00, 0xf0, 0x21, 0x00


	//----- nvinfo : EIATTR_KPARAM_INFO
	.align		4
.L_15273:
        /*0068*/ 	.byte	0x04, 0x17
        /*006a*/ 	.short	(.L_15275 - .L_15274)
.L_15274:
        /*006c*/ 	.word	0x00000000
        /*0070*/ 	.short	0x000d
        /*0072*/ 	.short	0x0058
        /*0074*/ 	.byte	0x00, 0xf0, 0x21, 0x00


	//----- nvinfo : EIATTR_KPARAM_INFO
	.align		4
.L_15275:
        /*0078*/ 	.byte	0x04, 0x17
        /*007a*/ 	.short	(.L_15277 - .L_15276)
.L_15276:
        /*007c*/ 	.word	0x00000000
        /*0080*/ 	.short	0x000c
        /*0082*/ 	.short	0x0050
        /*0084*/ 	.byte	0x00, 0xf0, 0x11, 0x00


	//----- nvinfo : EIATTR_KPARAM_INFO
	.align		4
.L_15277:
        /*0088*/ 	.byte	0x04, 0x17
        /*008a*/ 	.short	(.L_15279 - .L_15278)
.L_15278:
        /*008c*/ 	.word	0x00000000
        /*0090*/ 	.short	0x000b
        /*0092*/ 	.short	0x004c
        /*0094*/ 	.byte	0x00, 0xf0, 0x11, 0x00


	//----- nvinfo : EIATTR_KPARAM_INFO
	.align		4
.L_15279:
        /*0098*/ 	.byte	0x04, 0x17
        /*009a*/ 	.short	(.L_15281 - .L_15280)
.L_15280:
        /*009c*/ 	.word	0x00000000
        /*00a0*/ 	.short	0x000a
        /*00a2*/ 	.short	0x0048
        /*00a4*/ 	.byte	0x00, 0xf0, 0x11, 0x00


	//----- nvinfo : EIATTR_KPARAM_INFO
	.align		4
.L_15281:
        /*00a8*/ 	.byte	0x04, 0x17
        /*00aa*/ 	.short	(.L_15283 - .L_15282)
.L_15282:
        /*00ac*/ 	.word	0x00000000
        /*00b0*/ 	.short	0x0009
        /*00b2*/ 	.short	0x0040
        /*00b4*/ 	.byte	0x00, 0xf0, 0x21, 0x00


	//----- nvinfo : EIATTR_KPARAM_INFO
	.align		4
.L_15283:
        /*00b8*/ 	.byte	0x04, 0x17
        /*00ba*/ 	.short	(.L_15285 - .L_15284)
.L_15284:
        /*00bc*/ 	.word	0x00000000
        /*00c0*/ 	.short	0x0008
        /*00c2*/ 	.short	0x0038
        /*00c4*/ 	.byte	0x00, 0xf0, 0x11, 0x00


	//----- nvinfo : EIATTR_KPARAM_INFO
	.align		4
.L_15285:
        /*00c8*/ 	.byte	0x04, 0x17
        /*00ca*/ 	.short	(.L_15287 - .L_15286)
.L_15286:
        /*00cc*/ 	.word	0x00000000
        /*00d0*/ 	.short	0x0007
        /*00d2*/ 	.short	0x0030
        /*00d4*/ 	.byte	0x00, 0xf0, 0x21, 0x00


	//----- nvinfo : EIATTR_KPARAM_INFO
	.align		4
.L_15287:
        /*00d8*/ 	.byte	0x04, 0x17
        /*00da*/ 	.short	(.L_15289 - .L_15288)
.L_15288:
        /*00dc*/ 	.word	0x00000000
        /*00e0*/ 	.short	0x0006
        /*00e2*/ 	.short	0x0028
        /*00e4*/ 	.byte	0x00, 0xf0, 0x21, 0x00


	//----- nvinfo : EIATTR_KPARAM_INFO
	.align		4
.L_15289:
        /*00e8*/ 	.byte	0x04, 0x17
        /*00ea*/ 	.short	(.L_15291 - .L_15290)
.L_15290:
        /*00ec*/ 	.word	0x00000000
        /*00f0*/ 	.short	0x0005
        /*00f2*/ 	.short	0x0024
        /*00f4*/ 	.byte	0x00, 0xf0, 0x11, 0x00


	//----- nvinfo : EIATTR_KPARAM_INFO
	.align		4
.L_15291:
        /*00f8*/ 	.byte	0x04, 0x17
        /*00fa*/ 	.short	(.L_15293 - .L_15292)
.L_15292:
        /*00fc*/ 	.word	0x00000000
        /*0100*/ 	.short	0x0004
        /*0102*/ 	.short	0x0020
        /*0104*/ 	.byte	0x00, 0xf0, 0x11, 0x00


	//----- nvinfo : EIATTR_KPARAM_INFO
	.align		4
.L_15293:
        /*0108*/ 	.byte	0x04, 0x17
        /*010a*/ 	.short	(.L_15295 - .L_15294)
.L_15294:
        /*010c*/ 	.word	0x00000000
        /*0110*/ 	.short	0x0003
        /*0112*/ 	.short	0x0018
        /*0114*/ 	.byte	0x00, 0xf0, 0x21, 0x00


	//----- nvinfo : EIATTR_KPARAM_INFO
	.align		4
.L_15295:
        /*0118*/ 	.byte	0x04, 0x17
        /*011a*/ 	.short	(.L_15297 - .L_15296)
.L_15296:
        /*011c*/ 	.word	0x00000000
        /*0120*/ 	.short	0x0002
        /*0122*/ 	.short	0x0010
        /*0124*/ 	.byte	0x00, 0xf0, 0x21, 0x00


	//----- nvinfo : EIATTR_KPARAM_INFO
	.align		4
.L_15297:
        /*0128*/ 	.byte	0x04, 0x17
        /*012a*/ 	.short	(.L_15299 - .L_15298)
.L_15298:
        /*012c*/ 	.word	0x00000000
        /*0130*/ 	.short	0x0001
        /*0132*/ 	.short	0x0008
        /*0134*/ 	.byte	0x00, 0xf0, 0x21, 0x00


	//----- nvinfo : EIATTR_KPARAM_INFO
	.align		4
.L_15299:
        /*0138*/ 	.byte	0x04, 0x17
        /*013a*/ 	.short	(.L_15301 - .L_15300)
.L_15300:
        /*013c*/ 	.word	0x00000000
        /*0140*/ 	.short	0x0000
        /*0142*/ 	.short	0x0000
        /*0144*/ 	.byte	0x00, 0xf0, 0x21, 0x00


	//----- nvinfo : EIATTR_SPARSE_MMA_MASK
	.align		4
.L_15301:
        /*0148*/ 	.byte	0x03, 0x50
        /*014a*/ 	.short	0x0000


	//----- nvinfo : EIATTR_MAXREG_COUNT
	.align		4
        /*014c*/ 	.byte	0x03, 0x1b
        /*014e*/ 	.short	0x00ff


	//----- nvinfo : EIATTR_NUM_BARRIERS
	.align		4
        /*0150*/ 	.byte	0x02, 0x4c
        /*0152*/ 	.byte	0x01
	.zero		1


	//----- nvinfo : EIATTR_EXTERNS
	.align		4
        /*0154*/ 	.byte	0x04, 0x0f
        /*0156*/ 	.short	(.L_15303 - .L_15302)


	//   ....[0]....
	.align		4
.L_15302:
        /*0158*/ 	.word	index@(__assertfail)


	//----- nvinfo : EIATTR_MERCURY_ISA_VERSION
	.align		4
.L_15303:
        /*015c*/ 	.byte	0x03, 0x5f
        /*015e*/ 	.short	0x0101


	//----- nvinfo : EIATTR_COOP_GROUP_MASK_REGIDS
	.align		4
        /*0160*/ 	.byte	0x04, 0x29
        /*0162*/ 	.short	(.L_15305 - .L_15304)


	//   ....[0]....
.L_15304:
        /*0164*/ 	.word	0xffffffff


	//   ....[1]....
        /*0168*/ 	.word	0xffffffff


	//   ....[2]....
        /*016c*/ 	.word	0xffffffff


	//   ....[3]....
        /*0170*/ 	.word	0xffffffff


	//   ....[4]....
        /*0174*/ 	.word	0xffffffff


	//   ....[5]....
        /*0178*/ 	.word	0xffffffff


	//   ....[6]....
        /*017c*/ 	.word	0xffffffff


	//   ....[7]....
        /*0180*/ 	.word	0xffffffff


	//   ....[8]....
        /*0184*/ 	.word	0xffffffff


	//   ....[9]....
        /*0188*/ 	.word	0xffffffff


	//   ....[10]....
        /*018c*/ 	.word	0xffffffff


	//   ....[11]....
        /*0190*/ 	.word	0xffffffff


	//   ....[12]....
        /*0194*/ 	.word	0xffffffff


	//   ....[13]....
        /*0198*/ 	.word	0xffffffff


	//   ....[14]....
        /*019c*/ 	.word	0x0500000f


	//   ....[15]....
        /*01a0*/ 	.word	0x0500000f


	//   ....[16]....
        /*01a4*/ 	.word	0x0500000f


	//----- nvinfo : EIATTR_COOP_GROUP_INSTR_OFFSETS
	.align		4
.L_15305:
        /*01a8*/ 	.byte	0x04, 0x28
        /*01aa*/ 	.short	(.L_15307 - .L_15306)


	//   ....[0]....
.L_15306:
        /*01ac*/ 	.word	0x00001030


	//   ....[1]....
        /*01b0*/ 	.word	0x00001060


	//   ....[2]....
        /*01b4*/ 	.word	0x00001080


	//   ....[3]....
        /*01b8*/ 	.word	0x00001220


	//   ....[4]....
        /*01bc*/ 	.word	0x00001240


	//   ....[5]....
        /*01c0*/ 	.word	0x00001260


	//   ....[6]....
        /*01c4*/ 	.word	0x000020a0


	//   ....[7]....
        /*01c8*/ 	.word	0x00002120


	//   ....[8]....
        /*01cc*/ 	.word	0x00002180


	//   ....[9]....
        /*01d0*/ 	.word	0x000021d0


	//   ....[10]....
        /*01d4*/ 	.word	0x00002210


	//   ....[11]....
        /*01d8*/ 	.word	0x00002260


	//   ....[12]....
        /*01dc*/ 	.word	0x00002280


	//   ....[13]....
        /*01e0*/ 	.word	0x000022a0


	//   ....[14]....
        /*01e4*/ 	.word	0x00003630


	//   ....[15]....
        /*01e8*/ 	.word	0x00003690


	//   ....[16]....
        /*01ec*/ 	.word	0x000036f0


	//----- nvinfo : EIATTR_SYSCALL_OFFSETS
	.align		4
.L_15307:
        /*01f0*/ 	.byte	0x04, 0x46
        /*01f2*/ 	.short	(.L_15309 - .L_15308)


	//   ....[0]....
.L_15308:
        /*01f4*/ 	.word	0x000034c0


	//   ....[1]....
        /*01f8*/ 	.word	0x000035c0


	//----- nvinfo : EIATTR_EXIT_INSTR_OFFSETS
	.align		4
.L_15309:
        /*01fc*/ 	.byte	0x04, 0x1c
        /*01fe*/ 	.short	(.L_15311 - .L_15310)


	//   ....[0]....
.L_15310:
        /*0200*/ 	.word	0x00003170


	//   ....[1]....
        /*0204*/ 	.word	0x000033c0


	//   ....[2]....
        /*0208*/ 	.word	0x000035d0


	//----- nvinfo : EIATTR_CRS_STACK_SIZE
	.align		4
.L_15311:
        /*020c*/ 	.byte	0x04, 0x1e
        /*020e*/ 	.short	(.L_15313 - .L_15312)
.L_15312:
        /*0210*/ 	.word	0x00000000


	//----- nvinfo : EIATTR_CBANK_PARAM_SIZE
	.align		4
.L_15313:
        /*0214*/ 	.byte	0x03, 0x19
        /*0216*/ 	.short	0x007c


	//----- nvinfo : EIATTR_PARAM_CBANK
	.align		4
        /*0218*/ 	.byte	0x04, 0x0a
        /*021a*/ 	.short	(.L_15315 - .L_15314)
	.align		4
.L_15314:
        /*021c*/ 	.word	index@(.nv.constant0._ZN4vllm25paged_attention_v1_kernelI13__nv_bfloat16hLi96ELi8ELi128ELNS_18Fp8KVCacheDataTypeE1ELb1EEEvPT_PKS3_PKT0_S9_ifPKiSB_iPKfiiiSD_SD_iiiii)
        /*0220*/ 	.short	0x0210
        /*0222*/ 	.short	0x007c


	//----- nvinfo : EIATTR_SW_WAR
	.align		4
.L_15315:
        /*0224*/ 	.byte	0x04, 0x36
        /*0226*/ 	.short	(.L_15317 - .L_15316)
.L_15316:
        /*0228*/ 	.word	0x00000008
.L_15317:


//--------------------- .nv.info._ZN4vllm25paged_attention_v1_kernelI13__nv_bfloat16hLi80ELi8ELi128ELNS_18Fp8KVCacheDataTypeE1ELb1EEEvPT_PKS3_PKT0_S9_ifPKiSB_iPKfiiiSD_SD_iiiii --------------------------
	.section	.nv.info._ZN4vllm25paged_attention_v1_kernelI13__nv_bfloat16hLi80ELi8ELi128ELNS_18Fp8KVCacheDataTypeE1ELb1EEEvPT_PKS3_PKT0_S9_ifPKiSB_iPKfiiiSD_SD_iiiii,"",@"SHT_CUDA_INFO"
	.sectionflags	@""
	.align	4


	//----- nvinfo : EIATTR_CUDA_API_VERSION
	.align		4
        /*0000*/ 	.byte	0x04, 0x37
        /*0002*/ 	.short	(.L_15319 - .L_15318)
.L_15318:
        /*0004*/ 	.word	0x00000082


	//----- nvinfo : EIATTR_KPARAM_INFO
	.align		4
.L_15319:
        /*0008*/ 	.byte	0x04, 0x17
        /*000a*/ 	.short	(.L_15321 - .L_15320)
.L_15320:
        /*000c*/ 	.word	0x00000000
        /*0010*/ 	.short	0x0013
        /*0012*/ 	.short	0x0078
        /*0014*/ 	.byte	0x00, 0xf0, 0x11, 0x00


	//----- nvinfo : EIATTR_KPARAM_INFO
	.align		4
.L_15321:
        /*0018*/ 	.byte	0x04, 0x17
        /*001a*/ 	.short	(.L_15323 - .L_15322)
.L_15322:
        /*001c*/ 	.word	0x00000000
        /*0020*/ 	.short	0x0012
        /*0022*/ 	.short	0x0074
        /*0024*/ 	.byte	0x00, 0xf0, 0x11, 0x00


	//----- nvinfo : EIATTR_KPARAM_INFO
	.align		4
.L_15323:
        /*0028*/ 	.byte	0x04, 0x17
        /*002a*/ 	.short	(.L_15325 - .L_15324)
.L_15324:
        /*002c*/ 	.word	0x00000000
        /*0030*/ 	.short	0x0011
        /*0032*/ 	.short	0x0070
        /*0034*/ 	.byte	0x00, 0xf0, 0x11, 0x00


	//----- nvinfo : EIATTR_KPARAM_INFO
	.align		4
.L_15325:
        /*0038*/ 	.byte	0x04, 0x17
        /*003a*/ 	.short	(.L_15327 - .L_15326)
.L_15326:
        /*003c*/ 	.word	0x00000000
        /*0040*/ 	.short	0x0010
        /*0042*/ 	.short	0x006c
        /*0044*/ 	.byte	0x00, 0xf0, 0x11, 0x00


	//----- nvinfo : EIATTR_KPARAM_INFO
	.align		4
.L_15327:
        /*0048*/ 	.byte	0x04, 0x17
        /*004a*/ 	.short	(.L_15329 - .L_15328)
.L_15328:
        /*004c*/ 	.word	0x00000000
        /*0050*/ 	.short	0x000f
        /*0052*/ 	.short	0x0068
        /*0054*/ 	.byte	0x00, 0xf0, 0x11, 0x00


	//----- nvinfo : EIATTR_KPARAM_INFO
	.align		4
.L_15329:
        /*0058*/ 	.byte	0x04, 0x17
        /*005a*/ 	.short	(.L_15331 - .L_15330)
.L_15330:
        /*005c*/ 	.word	0x00000000
        /*0060*/ 	.short	0x000e
        /*0062*/ 	.short	0x0060
        /*0064*/ 	.byte	0x00, 0xf0, 0x21, 0x00


	//----- nvinfo : EIATTR_KPARAM_INFO
	.align		4
.L_15331:
        /*0068*/ 	.byte	0x04, 0x17
        /*006a*/ 	.short	(.L_15333 - .L_15332)
.L_15332:
        /*006c*/ 	.word	0x00000000
        /*0070*/ 	.short	0x000d
        /*0072*/ 	.short	0x0058
        /*0074*/ 	.byte	0x00, 0xf0, 0x21, 0x00


	//----- nvinfo : EIATTR_KPARAM_INFO
	.align		4
.L_15333:
        /*0078*/ 	.byte	0x04, 0x17
        /*007a*/ 	.short	(.L_15335 - .L_15334)
.L_15334:
        /*007c*/ 	.word	0x00000000
        /*0080*/ 	.short	0x000c
        /*0082*/ 	.short	0x0050
        /*0084*/ 	.byte	0x00, 0xf0, 0x11, 0x00


	//----- nvinfo : EIATTR_KPARAM_INFO
	.align		4
.L_15335:
        /*0088*/ 	.byte	0x04, 0x17
        /*008a*/ 	.short	(.L_15337 - .L_15336)
.L_15336:
        /*008c*/ 	.word	0x00000000
        /*0090*/ 	.short	0x000b
        /*0092*/ 	.short	0x004c
        /*0094*/ 	.byte	0x00, 0xf0, 0x11, 0x00


	//----- nvinfo : EIATTR_KPARAM_INFO
	.align		4
.L_15337:
        /*0098*/ 	.byte	0x04, 0x17
        /*009a*/ 	.short	(.L_15339 - .L_15338)
.L_15338:
        /*009c*/ 	.word	0x00000000
        /*00a0*/ 	.short	0x000a
        /*00a2*/ 	.short	0x0048
        /*00a4*/ 	.byte	0x00, 0xf0, 0x11, 0x00


	//----- nvinfo : EIATTR_KPARAM_INFO
	.align		4
.L_15339:
        /*00a8*/ 	.byte	0x04, 0x17
        /*00aa*/ 	.short	(.L_15341 - .L_15340)
.L_15340:
        /*00ac*/ 	.word	0x00000000
        /*00b0*/ 	.short	0x0009
        /*00b2*/ 	.short	0x0040
        /*00b4*/ 	.byte	0x00, 0xf0, 0x21, 0x00


	//----- nvinfo : EIATTR_KPARAM_INFO
	.align		4
.L_15341:
        /*00b8*/ 	.byte	0x04, 0x17
        /*00ba*/ 	.short	(.L_15343 - .L_15342)
.L_15342:
        /*00bc*/ 	.word	0x00000000
        /*00c0*/ 	.short	0x0008
        /*00c2*/ 	.short	0x0038
        /*00c4*/ 	.byte	0x00, 0xf0, 0x11, 0x00


	//----- nvinfo : EIATTR_KPARAM_INFO
	.align		4
.L_15343:
        /*00c8*/ 	.byte	0x04, 0x17
        /*00ca*/ 	.short	(.L_15345 - .L_15344)
.L_15344:
        /*00cc*/ 	.word	0x00000000
        /*00d0*/ 	.short	0x0007
        /*00d2*/ 	.short	0x0030
        /*00d4*/ 	.byte	0x00, 0xf0, 0x21, 0x00


	//----- nvinfo : EIATTR_KPARAM_INFO
	.align		4
.L_15345:
        /*00d8*/ 	.byte	0x04, 0x17
        /*00da*/ 	.short	(.L_15347 - .L_15346)
.L_15346:
        /*00dc*/ 	.word	0x00000000
        /*00e0*/ 	.short	0x0006
        /*00e2*/ 	.short	0x0028
        /*00e4*/ 	.byte	0x00, 0xf0, 0x21, 0x00


	//----- nvinfo : EIATTR_KPARAM_INFO
	.align		4
.L_15347:
        /*00e8*/ 	.byte	0x04, 0x17
        /*00ea*/ 	.short	(.L_15349 - .L_15348)
.L_15348:
        /*00ec*/ 	.word	0x00000000
        /*00f0*/ 	.short	0x0005
        /*00f2*/ 	.short	0x0024
        /*00f4*/ 	.byte	0x00, 0xf0, 0x11, 0x00


	//----- nvinfo : EIATTR_KPARAM_INFO
	.align		4
.L_15349:
        /*00f8*/ 	.byte	0x04, 0x17
        /*00fa*/ 	.short	(.L_15351 - .L_15350)
.L_15350:
        /*00fc*/ 	.word	0x00000000
        /*0100*/ 	.short	0x0004
        /*0102*/ 	.short	0x0020
        /*0104*/ 	.byte	0x00, 0xf0, 0x11, 0x00


	//----- nvinfo : EIATTR_KPARAM_INFO
	.align		4
.L_15351:
        /*0108*/ 	.byte	0x04, 0x17
        /*010a*/ 	.short	(.L_15353 - .L_15352)
.L_15352:
        /*010c*/ 	.word	0x00000000
        /*0110*/ 	.short	0x0003
        /*0112*/ 	.short	0x0018
        /*0114*/ 	.byte	0x00, 0xf0, 0x21, 0x00


	//----- nvinfo : EIATTR_KPARAM_INFO
	.align		4
.L_15353:
        /*0118*/ 	.byte	0x04, 0x17
        /*011a*/ 	.short	(.L_15355 - .L_15354)
.L_15354:
        /*011c*/ 	.word	0x00000000
        /*0120*/ 	.short	0x0002
        /*0122*/ 	.short	0x0010
        /*0124*/ 	.byte	0x00, 0xf0, 0x21, 0x00


	//----- nvinfo : EIATTR_KPARAM_INFO
	.align		4
.L_15355:
        /*0128*/ 	.byte	0x04, 0x17
        /*012a*/ 	.short	(.L_15357 - .L_15356)
.L_15356:
        /*012c*/ 	.word	0x00000000
        /*0130*/ 	.short	0x0001
        /*0132*/ 	.short	0x0008
        /*0134*/ 	.byte	0x00, 0xf0, 0x21, 0x00


	//----- nvinfo : EIATTR_KPARAM_INFO
	.align		4
.L_15357:
        /*0138*/ 	.byte	0x04, 0x17
        /*013a*/ 	.short	(.L_15359 - .L_15358)
.L_15358:
        /*013c*/ 	.word	0x00000000
        /*0140*/ 	.short	0x0000
        /*0142*/ 	.short	0x0000
        /*0144*/ 	.byte	0x00, 0xf0, 0x21, 0x00


	//----- nvinfo : EIATTR_SPARSE_MMA_MASK
	.align		4
.L_15359:
        /*0148*/ 	.byte	0x03, 0x50
        /*014a*/ 	.short	0x0000


	//----- nvinfo : EIATTR_MAXREG_COUNT
	.align		4
        /*014c*/ 	.byte	0x03, 0x1b
        /*014e*/ 	.short	0x00ff


	//----- nvinfo : EIATTR_NUM_BARRIERS
	.align		4
        /*0150*/ 	.byte	0x02, 0x4c
        /*0152*/ 	.byte	0x01
	.zero		1


	//----- nvinfo : EIATTR_EXTERNS
	.align		4
        /*0154*/ 	.byte	0x04, 0x0f
        /*0156*/ 	.short	(.L_15361 - .L_15360)


	//   ....[0]....
	.align		4
.L_15360:
        /*0158*/ 	.word	index@(__assertfail)


	//----- nvinfo : EIATTR_MERCURY_ISA_VERSION
	.align		4
.L_15361:
        /*015c*/ 	.byte	0x03, 0x5f
        /*015e*/ 	.short	0x0101


	//----- nvinfo : EIATTR_COOP_GROUP_MASK_REGIDS
	.align		4
        /*0160*/ 	.byte	0x04, 0x29
        /*0162*/ 	.short	(.L_15363 - .L_15362)


	//   ....[0]....
.L_15362:
        /*0164*/ 	.word	0xffffffff


	//   ....[1]....
        /*0168*/ 	.word	0xffffffff


	//   ....[2]....
        /*016c*/ 	.word	0xffffffff


	//   ....[3]....
        /*0170*/ 	.word	0xffffffff


	//   ....[4]....
        /*0174*/ 	.word	0xffffffff


	//   ....[5]....
        /*0178*/ 	.word	0xffffffff


	//   ....[6]....
        /*017c*/ 	.word	0xffffffff


	//   ....[7]....
        /*0180*/ 	.word	0xffffffff


	//   ....[8]....
        /*0184*/ 	.word	0xffffffff


	//   ....[9]....
        /*0188*/ 	.word	0xffffffff


	//   ....[10]....
        /*018c*/ 	.word	0xffffffff


	//   ....[11]....
        /*0190*/ 	.word	0xffffffff


	//   ....[12]....
        /*0194*/ 	.word	0xffffffff


	//   ....[13]....
        /*0198*/ 	.word	0xffffffff


	//   ....[14]....
        /*019c*/ 	.word	0x0500000f


	//   ....[15]....
        /*01a0*/ 	.word	0x0500000f


	//   ....[16]....
        /*01a4*/ 	.word	0x0500000f


	//----- nvinfo : EIATTR_COOP_GROUP_INSTR_OFFSETS
	.align		4
.L_15363:
        /*01a8*/ 	.byte	0x04, 0x28
        /*01aa*/ 	.short	(.L_15365 - .L_15364)


	//   ....[0]....
.L_15364:
        /*01ac*/ 	.word	0x00001030


	//   ....[1]....
        /*01b0*/ 	.word	0x00001060


	//   ....[2]....
        /*01b4*/ 	.word	0x00001080


	//   ....[3]....
        /*01b8*/ 	.word	0x00001220


	//   ....[4]....
        /*01bc*/ 	.word	0x00001240


	//   ....[5]....
        /*01c0*/ 	.word	0x00001260


	//   ....[6]....
        /*01c4*/ 	.word	0x000020a0


	//   ....[7]....
        /*01c8*/ 	.word	0x00002120


	//   ....[8]....
        /*01cc*/ 	.word	0x00002180


	//   ....[9]....
        /*01d0*/ 	.word	0x000021d0


	//   ....[10]....
        /*01d4*/ 	.word	0x00002210


	//   ....[11]....
        /*01d8*/ 	.word	0x00002260


	//   ....[12]....
        /*01dc*/ 	.word	0x00002280


	//   ....[13]....
        /*01e0*/ 	.word	0x000022a0


	//   ....[14]....
        /*01e4*/ 	.word	0x00003760


	//   ....[15]....
        /*01e8*/ 	.word	0x000037c0


	//   ....[16]....
        /*01ec*/ 	.word	0x00003820


	//----- nvinfo : EIATTR_SYSCALL_OFFSETS
	.align		4
.L_15365:
        /*01f0*/ 	.byte	0x04, 0x46
        /*01f2*/ 	.short	(.L_15367 - .L_15366)


	//   ....[0]....
.L_15366:
        /*01f4*/ 	.word	0x000035f0


	//   ....[1]....
        /*01f8*/ 	.word	0x000036f0


	//----- nvinfo : EIATTR_EXIT_INSTR_OFFSETS
	.align		4
.L_15367:
        /*01fc*/ 	.byte	0x04, 0x1c
        /*01fe*/ 	.short	(.L_15369 - .L_15368)


	//   ....[0]....
.L_15368:
        /*0200*/ 	.word	0x000032b0


	//   ....[1]....
        /*0204*/ 	.word	0x00003470


	//   ....[2]....
        /*0208*/ 	.word	0x000034f0


	//   ....[3]....
        /*020c*/ 	.word	0x00003700


	//----- nvinfo : EIATTR_CRS_STACK_SIZE
	.align		4
.L_15369:
        /*0210*/ 	.byte	0x04, 0x1e
        /*0212*/ 	.short	(.L_15371 - .L_15370)
.L_15370:
        /*0214*/ 	.word	0x00000000


	//----- nvinfo : EIATTR_CBANK_PARAM_SIZE
	.align		4
.L_15371:
        /*0218*/ 	.byte	0x03, 0x19
        /*021a*/ 	.short	0x007c


	//----- nvinfo : EIATTR_PARAM_CBANK
	.align		4
        /*021c*/ 	.byte	0x04, 0x0a
        /*021e*/ 	.short	(.L_15373 - .L_15372)
	.align		4
.L_15372:
        /*0220*/ 	.word	index@(.nv.constant0._ZN4vllm25paged_attention_v1_kernelI13__nv_bfloat16hLi80ELi8ELi128ELNS_18Fp8KVCacheDataTypeE1ELb1EEEvPT_PKS3_PKT0_S9_ifPKiSB_iPKfiiiSD_SD_iiiii)
        /*0224*/ 	.short	0x0210
        /*0226*/ 	.short	0x007c


	//----- nvinfo : EIATTR_SW_WAR
	.align		4
.L_15373:
        /*0228*/ 	.byte	0x04, 0x36
        /*022a*/ 	.short	(.L_15375 - .L_15374)
.L_15374:
        /*022c*/ 	.word	0x00000008
.L_15375:


//--------------------- .nv.info._ZN4vllm25paged_attention_v1_kernelI13__nv_bfloat16hLi64ELi8ELi128ELNS_18Fp8KVCacheDataTypeE1ELb1EEEvPT_PKS3_PKT0_S9_ifPKiSB_iPKfiiiSD_SD_iiiii --------------------------
	.section	.nv.info._ZN4vllm25paged_attention_v1_kernelI13__nv_bfloat16hLi64ELi8ELi128ELNS_18Fp8KVCacheDataTypeE1ELb1EEEvPT_PKS3_PKT0_S9_ifPKiSB_iPKfiiiSD_SD_iiiii,"",@"SHT_CUDA_INFO"
	.sectionflags	@""
	.align	4


	//----- nvinfo : EIATTR_CUDA_API_VERSION
	.align		4
        /*0000*/ 	.byte	0x04, 0x37
        /*0002*/ 	.short	(.L_15377 - .L_15376)
.L_15376:
        /*0004*/ 	.word	0x00000082


	//----- nvinfo : EIATTR_KPARAM_INFO
	.align		4
.L_15377:
        /*0008*/ 	.byte	0x04, 0x17
        /*000a*/ 	.short	(.L_15379 - .L_15378)
.L_15378:
        /*000c*/ 	.word	0x00000000
        /*0010*/ 	.short	0x0013
        /*0012*/ 	.short	0x0078
        /*0014*/ 	.byte	0x00, 0xf0, 0x11, 0x00


	//----- nvinfo : EIATTR_KPARAM_INFO
	.align		4
.L_15379:
        /*0018*/ 	.byte	0x04, 0x17
        /*001a*/ 	.short	(.L_15381 - .L_15380)
.L_15380:
        /*001c*/ 	.word	0x00000000
        /*0020*/ 	.short	0x0012
        /*0022*/ 	.short	0x0074
        /*0024*/ 	.byte	0x00, 0xf0, 0x11, 0x00


	//----- nvinfo : EIATTR_KPARAM_INFO
	.align		4
.L_15381:
        /*0028*/ 	.byte	0x04, 0x17
        /*002a*/ 	.short	(.L_15383 - .L_15382)
.L_15382:
        /*002c*/ 	.word	0x00000000
        /*0030*/ 	.short	0x0011
        /*0032*/ 	.short	0x0070
        /*0034*/ 	.byte	0x00, 0xf0, 0x11, 0x00


	//----- nvinfo : EIATTR_KPARAM_INFO
	.align		4
.L_15383:
        /*0038*/ 	.byte	0x04, 0x17
        /*003a*/ 	.short	(.L_15385 - .L_15384)
.L_15384:
        /*003c*/ 	.word	0x00000000
        /*0040*/ 	.short	0x0010
        /*0042*/ 	.short	0x006c
        /*0044*/ 	.byte	0x00, 0xf0, 0x11, 0x00


	//----- nvinfo : EIATTR_KPARAM_INFO
	.align		4
.L_15385:
        /*0048*/ 	.byte	0x04, 0x17
        /*004a*/ 	.short	(.L_15387 - .L_15386)
.L_15386:
        /*004c*/ 	.word	0x00000000
        /*0050*/ 	.short	0x000f
        /*0052*/ 	.short	0x0068
        /*0054*/ 	.byte	0x00, 0xf0, 0x11, 0x00


	//----- nvinfo : EIATTR_KPARAM_INFO
	.align		4
.L_15387:
        /*0058*/ 	.byte	0x04, 0x17
        /*005a*/ 	.short	(.L_15389 - .L_15388)
.L_15388:
        /*005c*/ 	.word	0x00000000
        /*0060*/ 	.short	0x000e
        /*0062*/ 	.short	0x0060
        /*0064*/ 	.byte	0x00, 0xf0, 0x21, 0x00


	//----- nvinfo : EIATTR_KPARAM_INFO
	.align		4
.L_15389:
        /*0068*/ 	.byte	0x04, 0x17
        /*006a*/ 	.short	(.L_15391 - .L_15390)
.L_15390:
        /*006c*/ 	.word	0x00000000
        /*0070*/ 	.short	0x000d
        /*0072*/ 	.short	0x0058
        /*0074*/ 	.byte	0x00, 0xf0, 0x21, 0x00


	//----- nvinfo : EIATTR_KPARAM_INFO
	.align		4
.L_15391:
        /*0078*/ 	.byte	0x04, 0x17
        /*007a*/ 	.short	(.L_15393 - .L_15392)
.L_15392:
        /*007c*/ 	.word	0x00000000
        /*0080*/ 	.short	0x000c
        /*0082*/ 	.short	0x0050
        /*0084*/ 	.byte	0x00, 0xf0, 0x11, 0x00


	//----- nvinfo : EIATTR_KPARAM_INFO
	.align		4
.L_15393:
        /*0088*/ 	.byte	0x04, 0x17
        /*008a*/ 	.short	(.L_15395 - .L_15394)
.L_15394:
        /*008c*/ 	.word	0x00000000
        /*0090*/ 	.short	0x000b
        /*0092*/ 	.short	0x004c
        /*0094*/ 	.byte	0x00, 0xf0, 0x11, 0x00


	//----- nvinfo : EIATTR_KPARAM_INFO
	.align		4
.L_15395:
        /*0098*/ 	.byte	0x04, 0x17
        /*009a*/ 	.short	(.L_15397 - .L_15396)
.L_15396:
        /*009c*/ 	.word	0x00000000
        /*00a0*/ 	.short	0x000a
        /*00a2*/ 	.short	0x0048
        /*00a4*/ 	.byte	0x00, 0xf0, 0x11, 0x00


	//----- nvinfo : EIATTR_KPARAM_INFO
	.align		4
.L_15397:
        /*00a8*/ 	.byte	0x04, 0x17
        /*00aa*/ 	.short	(.L_15399 - .L_15398)
.L_15398:
        /*00ac*/ 	.word	0x00000000
        /*00b0*/ 	.short	0x0009
        /*00b2*/ 	.short	0x0040
        /*00b4*/ 	.byte	0x00, 0xf0, 0x21, 0x00


	//----- nvinfo : EIATTR_KPARAM_INFO
	.align		4
.L_15399:
        /*00b8*/ 	.byte	0x04, 0x17
        /*00ba*/ 	.short	(.L_15401 - .L_15400)
.L_15400:
        /*00bc*/ 	.word	0x00000000
        /*00c0*/ 	.short	0x0008
        /*00c2*/ 	.short	0x0038
        /*00c4*/ 	.byte	0x00, 0xf0, 0x11, 0x00


	//----- nvinfo : EIATTR_KPARAM_INFO
	.align		4
.L_15401:
        /*00c8*/ 	.byte	0x04, 0x17
        /*00ca*/ 	.short	(.L_15403 - .L_15402)
.L_15402:
        /*00cc*/ 	.word	0x00000000
        /*00d0*/ 	.short	0x0007
        /*00d2*/ 	.short	0x0030
        /*00d4*/ 	.byte	0x00, 0xf0, 0x21, 0x00


	//----- nvinfo : EIATTR_KPARAM_INFO
	.align		4
.L_15403:
        /*00d8*/ 	.byte	0x04, 0x17
        /*00da*/ 	.short	(.L_15405 - .L_15404)
.L_15404:
        /*00dc*/ 	.word	0x00000000
        /*00e0*/ 	.short	0x0006
        /*00e2*/ 	.short	0x0028
        /*00e4*/ 	.byte	0x00, 0xf0, 0x21, 0x00


	//----- nvinfo : EIATTR_KPARAM_INFO
	.align		4
.L_15405:
        /*00e8*/ 	.byte	0x04, 0x17
        /*00ea*/ 	.short	(.L_15407 - .L_15406)
.L_15406:
        /*00ec*/ 	.word	0x00000000
        /*00f0*/ 	.short	0x0005
        /*00f2*/ 	.short	0x0024
        /*00f4*/ 	.byte	0x00, 0xf0, 0x11, 0x00


	//----- nvinfo : EIATTR_KPARAM_INFO
	.align		4
.L_15407:
        /*00f8*/ 	.byte	0x04, 0x17
        /*00fa*/ 	.short	(.L_15409 - .L_15408)
.L_15408:
        /*00fc*/ 	.word	0x00000000
        /*0100*/ 	.short	0x0004
        /*0102*/ 	.short	0x0020
        /*0104*/ 	.byte	0x00, 0xf0, 0x11, 0x00


	//----- nvinfo : EIATTR_KPARAM_INFO
	.align		4
.L_15409:
        /*0108*/ 	.byte	0x04, 0x17
        /*010a*/ 	.short	(.L_15411 - .L_15410)
.L_15410:
        /*010c*/ 	.word	0x00000000
        /*0110*/ 	.short	0x0003
        /*0112*/ 	.short	0x0018
        /*0114*/ 	.byte	0x00, 0xf0, 0x21, 0x00


	//----- nvinfo : EIATTR_KPARAM_INFO
	.align		4
.L_15411:
        /*0118*/ 	.byte	0x04, 0x17
        /*011a*/ 	.short	(.L_15413 - .L_15412)
.L_15412:
        /*011c*/ 	.word	0x00000000
        /*0120*/ 	.short	0x0002
        /*0122*/ 	.short	0x0010
        /*0124*/ 	.byte	0x00, 0xf0, 0x21, 0x00


	//----- nvinfo : EIATTR_KPARAM_INFO
	.align		4
.L_15413:
        /*0128*/ 	.byte	0x04, 0x17
        /*012a*/ 	.short	(.L_15415 - .L_15414)
.L_15414:
        /*012c*/ 	.word	0x00000000
        /*0130*/ 	.short	0x0001
        /*0132*/ 	.short	0x0008
        /*0134*/ 	.byte	0x00, 0xf0, 0x21, 0x00


	//----- nvinfo : EIATTR_KPARAM_INFO
	.align		4
.L_15415:
        /*0138*/ 	.byte	0x04, 0x17
        /*013a*/ 	.short	(.L_15417 - .L_15416)
.L_15416:
        /*013c*/ 	.word	0x00000000
        /*0140*/ 	.short	0x0000
        /*0142*/ 	.short	0x0000
        /*0144*/ 	.byte	0x00, 0xf0, 0x21, 0x00


	//----- nvinfo : EIATTR_SPARSE_MMA_MASK
	.align		4
.L_15417:
        /*0148*/ 	.byte	0x03, 0x50
        /*014a*/ 	.short	0x0000


	//----- nvinfo : EIATTR_MAXREG_COUNT
	.align		4
        /*014c*/ 	.byte	0x03, 0x1b
        /*014e*/ 	.short	0x00ff


	//----- nvinfo : EIATTR_NUM_BARRIERS
	.align		4
        /*0150*/ 	.byte	0x02, 0x4c
        /*0152*/ 	.byte	0x01
	.zero		1


	//----- nvinfo : EIATTR_EXTERNS
	.align		4
        /*0154*/ 	.byte	0x04, 0x0f
        /*0156*/ 	.short	(.L_15419 - .L_15418)


	//   ....[0]....
	.align		4
.L_15418:
        /*0158*/ 	.word	index@(__assertfail)


	//----- nvinfo : EIATTR_MERCURY_ISA_VERSION
	.align		4
.L_15419:
        /*015c*/ 	.byte	0x03, 0x5f
        /*015e*/ 	.short	0x0101


	//----- nvinfo : EIATTR_COOP_GROUP_MASK_REGIDS
	.align		4
        /*0160*/ 	.byte	0x04, 0x29
        /*0162*/ 	.short	(.L_15421 - .L_15420)


	//   ....[0]....
.L_15420:
        /*0164*/ 	.word	0xffffffff


	//   ....[1]....
        /*0168*/ 	.word	0xffffffff


	//   ....[2]....
        /*016c*/ 	.word	0xffffffff


	//   ....[3]....
        /*0170*/ 	.word	0xffffffff


	//   ....[4]....
        /*0174*/ 	.word	0xffffffff


	//   ....[5]....
        /*0178*/ 	.word	0xffffffff


	//   ....[6]....
        /*017c*/ 	.word	0xffffffff


	//   ....[7]....
        /*0180*/ 	.word	0xffffffff


	//   ....[8]....
        /*0184*/ 	.word	0xffffffff


	//   ....[9]....
        /*0188*/ 	.word	0xffffffff


	//   ....[10]....
        /*018c*/ 	.word	0xffffffff


	//   ....[11]....
        /*0190*/ 	.word	0xffffffff


	//   ....[12]....
        /*0194*/ 	.word	0xffffffff


	//   ....[13]....
        /*0198*/ 	.word	0xffffffff


	//   ....[14]....
        /*019c*/ 	.word	0x0500000f


	//   ....[15]....
        /*01a0*/ 	.word	0x0500000f


	//   ....[16]....
        /*01a4*/ 	.word	0x0500000f


	//----- nvinfo : EIATTR_COOP_GROUP_INSTR_OFFSETS
	.align		4
.L_15421:
        /*01a8*/ 	.byte	0x04, 0x28
        /*01aa*/ 	.short	(.L_15423 - .L_15422)


	//   ....[0]....
.L_15422:
        /*01ac*/ 	.word	0x00001050


	//   ....[1]....
        /*01b0*/ 	.word	0x00001080


	//   ....[2]....
        /*01b4*/ 	.word	0x000010a0


	//   ....[3]....
        /*01b8*/ 	.word	0x00001240


	//   ....[4]....
        /*01bc*/ 	.word	0x00001260


	//   ....[5]....
        /*01c0*/ 	.word	0x00001280


	//   ....[6]....
        /*01c4*/ 	.word	0x000020c0


	//   ....[7]....
        /*01c8*/ 	.word	0x00002150


	//   ....[8]....
        /*01cc*/ 	.word	0x000021a0


	//   ....[9]....
        /*01d0*/ 	.word	0x00002200


	//   ....[10]....
        /*01d4*/ 	.word	0x00002230


	//   ....[11]....
        /*01d8*/ 	.word	0x00002280


	//   ....[12]....
        /*01dc*/ 	.word	0x000022a0


	//   ....[13]....
        /*01e0*/ 	.word	0x000022c0


	//   ....[14]....
        /*01e4*/ 	.word	0x00003590


	//   ....[15]....
        /*01e8*/ 	.word	0x000035f0


	//   ....[16]....
        /*01ec*/ 	.word	0x00003650


	//----- nvinfo : EIATTR_SYSCALL_OFFSETS
	.align		4
.L_15423:
        /*01f0*/ 	.byte	0x04, 0x46
        /*01f2*/ 	.short	(.L_15425 - .L_15424)


	//   ....[0]....
.L_15424:
        /*01f4*/ 	.word	0x00003420


	//   ....[1]....
        /*01f8*/ 	.word	0x00003520


	//----- nvinfo : EIATTR_EXIT_INSTR_OFFSETS
	.align		4
.L_15425:
        /*01fc*/ 	.byte	0x04, 0x1c
        /*01fe*/ 	.short	(.L_15427 - .L_15426)


	//   ....[0]....
.L_15426:
        /*0200*/ 	.word	0x00003140


	//   ....[1]....
        /*0204*/ 	.word	0x00003320


	//   ....[2]....
        /*0208*/ 	.word	0x00003530


	//----- nvinfo : EIATTR_CRS_STACK_SIZE
	.align		4
.L_15427:
        /*020c*/ 	.byte	0x04, 0x1e
        /*020e*/ 	.short	(.L_15429 - .L_15428)
.L_15428:
        /*0210*/ 	.word	0x00000000


	//----- nvinfo : EIATTR_CBANK_PARAM_SIZE
	.align		4
.L_15429:
        /*0214*/ 	.byte	0x03, 0x19
        /*0216*/ 	.short	0x007c


	//----- nvinfo : EIATTR_PARAM_CBANK
	.align		4
        /*0218*/ 	.byte	0x04, 0x0a
        /*021a*/ 	.short	(.L_15431 - .L_15430)
	.align		4
.L_15430:
        /*021c*/ 	.word	index@(.nv.constant0._ZN4vllm25paged_attention_v1_kernelI13__nv_bfloat16hLi64ELi8ELi128ELNS_18Fp8KVCacheDataTypeE1ELb1EEEvPT_PKS3_PKT0_S9_ifPKiSB_iPKfiiiSD_SD_iiiii)
        /*0220*/ 	.short	0x0210
        /*0222*/ 	.short	0x007c


	//----- nvinfo : EIATTR_SW_WAR
	.align		4
.L_15431:
        /*0224*/ 	.byte	0x04, 0x36
        /*0226*/ 	.short	(.L_15433 - .L_15432)
.L_15432:
        /*0228*/ 	.word	0x00000008
.L_15433:


//--------------------- .nv.info._ZN4vllm25paged_attention_v1_kernelI13__nv_bfloat16hLi32ELi8ELi128ELNS_18Fp8KVCacheDataTypeE1ELb1EEEvPT_PKS3_PKT0_S9_ifPKiSB_iPKfiiiSD_SD_iiiii --------------------------
	.section	.nv.info._ZN4vllm25paged_attention_v1_kernelI13__nv_bfloat16hLi32ELi8ELi128ELNS_18Fp8KVCacheDataTypeE1ELb1EEEvPT_PKS3_PKT0_S9_ifPKiSB_iPKfiiiSD_SD_iiiii,"",@"SHT_CUDA_INFO"
	.sectionflags	@""
	.align	4


	//----- nvinfo : EIATTR_CUDA_API_VERSION
	.align		4
        /*0000*/ 	.byte	0x04, 0x37
        /*0002*/ 	.short	(.L_15435 - .L_15434)
.L_15434:
        /*0004*/ 	.word	0x00000082


	//----- nvinfo : EIATTR_KPARAM_INFO
	.align		4
.L_15435:
        /*0008*/ 	.byte	0x04, 0x17
        /*000a*/ 	.short	(.L_15437 - .L_15436)
.L_15436:
        /*000c*/ 	.word	0x00000000
        /*0010*/ 	.short	0x0013
        /*0012*/ 	.short	0x0078
        /*0014*/ 	.byte	0x00, 0xf0, 0x11, 0x00


	//----- nvinfo : EIATTR_KPARAM_INFO
	.align		4
.L_15437:
        /*0018*/ 	.byte	0x04, 0x17
        /*001a*/ 	.short	(.L_15439 - .L_15438)
.L_15438:
        /*001c*/ 	.word	0x00000000
        /*0020*/ 	.short	0x0012
        /*0022*/ 	.short	0x0074
        /*0024*/ 	.byte	0x00, 0xf0, 0x11, 0x00


	//----- nvinfo : EIATTR_KPARAM_INFO
	.align		4
.L_15439:
        /*0028*/ 	.byte	0x04, 0x17
        /*002a*/ 	.short	(.L_15441 - .L_15440)
.L_15440:
        /*002c*/ 	.word	0x00000000
        /*0030*/ 	.short	0x0011
        /*0032*/ 	.short	0x0070
        /*0034*/ 	.byte	0x00, 0xf0, 0x11, 0x00


	//----- nvinfo : EIATTR_KPARAM_INFO
	.align		4
.L_15441:
        /*0038*/ 	.byte	0x04, 0x17
        /*003a*/ 	.short	(.L_15443 - .L_15442)
.L_15442:
        /*003c*/ 	.word	0x00000000
        /*0040*/ 	.short	0x0010
        /*0042*/ 	.short	0x006c
        /*0044*/ 	.byte	0x00, 0xf0, 0x11, 0x00


	//----- nvinfo : EIATTR_KPARAM_INFO
	.align		4
.L_15443:
        /*0048*/ 	.byte	0x04, 0x17
        /*004a*/ 	.short	(.L_15445 - .L_15444)
.L_15444:
        /*004c*/ 	.word	0x00000000
        /*0050*/ 	.short	0x000f
        /*0052*/ 	.short	0x0068
        /*0054*/ 	.byte	0x00, 0xf0, 0x11, 0x00


	//----- nvinfo : EIATTR_KPARAM_INFO
	.align		4
.L_15445:
        /*0058*/ 	.byte	0x04, 0x17
        /*005a*/ 	.short	(.L_15447 - .L_15446)
.L_15446:
        /*005c*/ 	.word	0x00000000
        /*0060*/ 	.short	0x000e
        /*0062*/ 	.short	0x0060
        /*0064*/ 	.byte	0x00, 0xf0, 0x21, 0x00


	//----- nvinfo : EIATTR_KPARAM_INFO
	.align		4
.L_15447:
        /*0068*/ 	.byte	0x04, 0x17
        /*006a*/ 	.short	(.L_15449 - .L_15448)
.L_15448:
        /*006c*/ 	.word	0x00000000
        /*0070*/ 	.short	0x000d
        /*0072*/ 	.short	0x0058
        /*0074*/ 	.byte	0x00, 0xf0, 0x21, 0x00


	//----- nvinfo : EIATTR_KPARAM_INFO
	.align		4
.L_15449:
        /*0078*/ 	.byte	0x04, 0x17
        /*007a*/ 	.short	(.L_15451 - .L_15450)
.L_15450:
        /*007c*/ 	.word	0x00000000
        /*0080*/ 	.short	0x000c
        /*0082*/ 	.short	0x0050
        /*0084*/ 	.byte	0x00, 0xf0, 0x11, 0x00


	//----- nvinfo : EIATTR_KPARAM_INFO
	.align		4
.L_15451:
        /*0088*/ 	.byte	0x04, 0x17
        /*008a*/ 	.short	(.L_15453 - .L_15452)
.L_15452:
        /*008c*/ 	.word	0x00000000
        /*0090*/ 	.short	0x000b
        /*0092*/ 	.short	0x004c
        /*0094*/ 	.byte	0x00, 0xf0, 0x11, 0x00


	//----- nvinfo : EIATTR_KPARAM_INFO
	.align		4
.L_15453:
        /*0098*/ 	.byte	0x04, 0x17
        /*009a*/ 	.short	(.L_15455 - .L_15454)
.L_15454:
        /*009c*/ 	.word	0x00000000
        /*00a0*/ 	.short	0x000a
        /*00a2*/ 	.short	0x0048
        /*00a4*/ 	.byte	0x00, 0xf0, 0x11, 0x00


	//----- nvinfo : EIATTR_KPARAM_INFO
	.align		4
.L_15455:
        /*00a8*/ 	.byte	0x04, 0x17
        /*00aa*/ 	.short	(.L_15457 - .L_15456)
.L_15456:
        /*00ac*/ 	.word	0x00000000
        /*00b0*/ 	.short	0x0009
        /*00b2*/ 	.short	0x0040
        /*00b4*/ 	.byte	0x00, 0xf0, 0x21, 0x00


	//----- nvinfo : EIATTR_KPARAM_INFO
	.align		4
.L_15457:
        /*00b8*/ 	.byte	0x04, 0x17
        /*00ba*/ 	.short	(.L_15459 - .L_15458)
.L_15458:
        /*00bc*/ 	.word	0x00000000
        /*00c0*/ 	.short	0x0008
        /*00c2*/ 	.short	0x0038
        /*00c4*/ 	.byte	0x00, 0xf0, 0x11, 0x00


	//----- nvinfo : EIATTR_KPARAM_INFO
	.align		4
.L_15459:
        /*00c8*/ 	.byte	0x04, 0x17
        /*00ca*/ 	.short	(.L_15461 - .L_15460)
.L_15460:
        /*00cc*/ 	.word	0x00000000
        /*00d0*/ 	.short	0x0007
        /*00d2*/ 	.short	0x0030
        /*00d4*/ 	.byte	0x00, 0xf0, 0x21, 0x00


	//----- nvinfo : EIATTR_KPARAM_INFO
	.align		4
.L_15461:
        /*00d8*/ 	.byte	0x04, 0x17
        /*00da*/ 	.short	(.L_15463 - .L_15462)
.L_15462:
        /*00dc*/ 	.word	0x00000000
        /*00e0*/ 	.short	0x0006
        /*00e2*/ 	.short	0x0028
        /*00e4*/ 	.byte	0x00, 0xf0, 0x21, 0x00


	//----- nvinfo : EIATTR_KPARAM_INFO
	.align		4
.L_15463:
        /*00e8*/ 	.byte	0x04, 0x17
        /*00ea*/ 	.short	(.L_15465 - .L_15464)
.L_15464:
        /*00ec*/ 	.word	0x00000000
        /*00f0*/ 	.short	0x0005
        /*00f2*/ 	.short	0x0024
        /*00f4*/ 	.byte	0x00, 0xf0, 0x11, 0x00


	//----- nvinfo : EIATTR_KPARAM_INFO
	.align		4
.L_15465:
        /*00f8*/ 	.byte	0x04, 0x17
        /*00fa*/ 	.short	(.L_15467 - .L_15466)
.L_15466:
        /*00fc*/ 	.word	0x00000000
        /*0100*/ 	.short	0x0004
        /*0102*/ 	.short	0x0020
        /*0104*/ 	.byte	0x00, 0xf0, 0x11, 0x00


	//----- nvinfo : EIATTR_KPARAM_INFO
	.align		4
.L_15467:
        /*0108*/ 	.byte	0x04, 0x17
        /*010a*/ 	.short	(.L_15469 - .L_15468)
.L_15468:
        /*010c*/ 	.word	0x00000000
        /*0110*/ 	.short	0x0003
        /*0112*/ 	.short	0x0018
        /*0114*/ 	.byte	0x00, 0xf0, 0x21, 0x00


	//----- nvinfo : EIATTR_KPARAM_INFO
	.align		4
.L_15469:
        /*0118*/ 	.byte	0x04, 0x17
        /*011a*/ 	.short	(.L_15471 - .L_15470)
.L_15470:
        /*011c*/ 	.word	0x00000000
        /*0120*/ 	.short	0x0002
        /*0122*/ 	.short	0x0010
        /*0124*/ 	.byte	0x00, 0xf0, 0x21, 0x00


	//----- nvinfo : EIATTR_KPARAM_INFO
	.align		4
.L_15471:
        /*0128*/ 	.byte	0x04, 0x17
        /*012a*/ 	.short	(.L_15473 - .L_15472)
.L_15472:
        /*012c*/ 	.word	0x00000000
        /*0130*/ 	.short	0x0001
        /*0132*/ 	.short	0x0008
        /*0134*/ 	.byte	0x00, 0xf0, 0x21, 0x00


	//----- nvinfo : EIATTR_KPARAM_INFO
	.align		4
.L_15473:
        /*0138*/ 	.byte	0x04, 0x17
        /*013a*/ 	.short	(.L_15475 - .L_15474)
.L_15474:
        /*013c*/ 	.word	0x00000000
        /*0140*/ 	.short	0x0000
        /*0142*/ 	.short	0x0000
        /*0144*/ 	.byte	0x00, 0xf0, 0x21, 0x00


	//----- nvinfo : EIATTR_SPARSE_MMA_MASK
	.align		4
.L_15475:
        /*0148*/ 	.byte	0x03, 0x50
        /*014a*/ 	.short	0x0000


	//----- nvinfo : EIATTR_MAXREG_COUNT
	.align		4
        /*014c*/ 	.byte	0x03, 0x1b
        /*014e*/ 	.short	0x00ff


	//----- nvinfo : EIATTR_NUM_BARRIERS
	.align		4
        /*0150*/ 	.byte	0x02, 0x4c
        /*0152*/ 	.byte	0x01
	.zero		1


	//----- nvinfo : EIATTR_EXTERNS
	.align		4
        /*0154*/ 	.byte	0x04, 0x0f
        /*0156*/ 	.short	(.L_15477 - .L_15476)


	//   ....[0]....
	.align		4
.L_15476:
        /*0158*/ 	.word	index@(__assertfail)


	//----- nvinfo : EIATTR_MERCURY_ISA_VERSION
	.align		4
.L_15477:
        /*015c*/ 	.byte	0x03, 0x5f
        /*015e*/ 	.short	0x0101


	//----- nvinfo : EIATTR_COOP_GROUP_MASK_REGIDS
	.align		4
        /*0160*/ 	.byte	0x04, 0x29
        /*0162*/ 	.short	(.L_15479 - .L_15478)


	//   ....[0]....
.L_15478:
        /*0164*/ 	.word	0xffffffff


	//   ....[1]....
        /*0168*/ 	.word	0xffffffff


	//   ....[2]....
        /*016c*/ 	.word	0xffffffff


	//   ....[3]....
        /*0170*/ 	.word	0xffffffff


	//   ....[4]....
        /*0174*/ 	.word	0xffffffff


	//   ....[5]....
        /*0178*/ 	.word	0xffffffff


	//   ....[6]....
        /*017c*/ 	.word	0xffffffff


	//   ....[7]....
        /*0180*/ 	.word	0xffffffff


	//   ....[8]....
        /*0184*/ 	.word	0xffffffff


	//   ....[9]....
        /*0188*/ 	.word	0xffffffff


	//   ....[10]....
        /*018c*/ 	.word	0xffffffff


	//   ....[11]....
        /*0190*/ 	.word	0xffffffff


	//   ....[12]....
        /*0194*/ 	.word	0xffffffff


	//   ....[13]....
        /*0198*/ 	.word	0xffffffff


	//   ....[14]....
        /*019c*/ 	.word	0x0500000f


	//   ....[15]....
        /*01a0*/ 	.word	0x0500000f


	//   ....[16]....
        /*01a4*/ 	.word	0x0500000f


	//----- nvinfo : EIATTR_COOP_GROUP_INSTR_OFFSETS
	.align		4
.L_15479:
        /*01a8*/ 	.byte	0x04, 0x28
        /*01aa*/ 	.short	(.L_15481 - .L_15480)


	//   ....[0]....
.L_15480:
        /*01ac*/ 	.word	0x00001010


	//   ....[1]....
        /*01b0*/ 	.word	0x00001040


	//   ....[2]....
        /*01b4*/ 	.word	0x00001060


	//   ....[3]....
        /*01b8*/ 	.word	0x00001200


	//   ....[4]....
        /*01bc*/ 	.word	0x00001220


	//   ....[5]....
        /*01c0*/ 	.word	0x00001240


	//   ....[6]....
        /*01c4*/ 	.word	0x00002080


	//   ....[7]....
        /*01c8*/ 	.word	0x00002100


	//   ....[8]....
        /*01cc*/ 	.word	0x00002160


	//   ....[9]....
        /*01d0*/ 	.word	0x000021b0


	//   ....[10]....
        /*01d4*/ 	.word	0x000021f0


	//   ....[11]....
        /*01d8*/ 	.word	0x00002240


	//   ....[12]....
        /*01dc*/ 	.word	0x00002260


	//   ....[13]....
        /*01e0*/ 	.word	0x00002280


	//   ....[14]....
        /*01e4*/ 	.word	0x00003470


	//   ....[15]....
        /*01e8*/ 	.word	0x000034d0


	//   ....[16]....
        /*01ec*/ 	.word	0x00003530


	//----- nvinfo : EIATTR_SYSCALL_OFFSETS
	.align		4
.L_15481:
        /*01f0*/ 	.byte	0x04, 0x46
        /*01f2*/ 	.short	(.L_15483 - .L_15482)


	//   ....[0]....
.L_15482:
        /*01f4*/ 	.word	0x00003300


	//   ....[1]....
        /*01f8*/ 	.word	0x00003400


	//----- nvinfo : EIATTR_EXIT_INSTR_OFFSETS
	.align		4
.L_15483:
        /*01fc*/ 	.byte	0x04, 0x1c
        /*01fe*/ 	.short	(.L_15485 - .L_15484)


	//   ....[0]....
.L_15484:
        /*0200*/ 	.word	0x000030a0


	//   ....[1]....
        /*0204*/ 	.word	0x00003200


	//   ....[2]....
        /*0208*/ 	.word	0x00003410


	//----- nvinfo : EIATTR_CRS_STACK_SIZE
	.align		4
.L_15485:
        /*020c*/ 	.byte	0x04, 0x1e
        /*020e*/ 	.short	(.L_15487 - .L_15486)
.L_15486:
        /*0210*/ 	.word	0x00000000


	//----- nvinfo : EIATTR_CBANK_PARAM_SIZE
	.align		4
.L_15487:
        /*0214*/ 	.byte	0x03, 0x19
        /*0216*/ 	.short	0x007c


	//----- nvinfo : EIATTR_PARAM_CBANK
	.align		4
        /*0218*/ 	.byte	0x04, 0x0a
        /*021a*/ 	.short	(.L_15489 - .L_15488)
	.align		4
.L_15488:
        /*021c*/ 	.word	index@(.nv.constant0._ZN4vllm25paged_attention_v1_kernelI13__nv_bfloat16hLi32ELi8ELi128ELNS_18Fp8KVCacheDataTypeE1ELb1EEEvPT_PKS3_PKT0_S9_ifPKiSB_iPKfiiiSD_SD_iiiii)
        /*0220*/ 	.short	0x0210
        /*0222*/ 	.short	0x007c


	//----- nvinfo : EIATTR_SW_WAR
	.align		4
.L_15489:
        /*0224*/ 	.byte	0x04, 0x36
        /*0226*/ 	.short	(.L_15491 - .L_15490)
.L_15490:
        /*0228*/ 	.word	0x00000008
.L_15491:


//--------------------- .nv.info._ZN4vllm25paged_attention_v1_kernelIthLi256ELi32ELi128ELNS_18Fp8KVCacheDataTypeE1ELb0EEEvPT_PKS2_PKT0_S8_ifPKiSA_iPKfiiiSC_SC_iiiii --------------------------
	.section	.nv.info._ZN4vllm25paged_attention_v1_kernelIthLi256ELi32ELi128ELNS_18Fp8KVCacheDataTypeE1ELb0EEEvPT_PKS2_PKT0_S8_ifPKiSA_iPKfiiiSC_SC_iiiii,"",@"SHT_CUDA_INFO"
	.sectionflags	@""
	.align	4


	//----- nvinfo : EIATTR_CUDA_API_VERSION
	.align		4
        /*0000*/ 	.byte	0x04, 0x37
        /*0002*/ 	.short	(.L_15493 - .L_15492)
.L_15492:
        /*0004*/ 	.word	0x00000082


	//----- nvinfo : EIATTR_KPARAM_INFO
	.align		4
.L_15493:
        /*0008*/ 	.byte	0x04, 0x17
        /*000a*/ 	.short	(.L_15495 - .L_15494)
.L_15494:
        /*000c*/ 	.word	0x00000000
        /*0010*/ 	.short	0x0013
        /*0012*/ 	.short	0x0078
        /*0014*/ 	.byte	0x00, 0xf0, 0x11, 0x00


	//----- nvinfo : EIATTR_KPARAM_INFO
	.align		4
.L_15495:
        /*0018*/ 	.byte	0x04, 0x17
        /*001a*/ 	.short	(.L_15497 - .L_15496)
.L_15496:
        /*001c*/ 	.word	0x00000000
        /*0020*/ 	.short	0x0012
        /*0022*/ 	.short	0x0074
        /*0024*/ 	.byte	0x00, 0xf0, 0x11, 0x00


	//----- nvinfo : EIATTR_KPARAM_INFO
	.align		4
.L_15497:
        /*0028*/ 	.byte	0x04, 0x17
        /*002a*/ 	.short	(.L_15499 - .L_15498)
.L_15498:
        /*002c*/ 	.word	0x00000000
        /*0030*/ 	.short	0x0011
        /*0032*/ 	.short	0x0070
        /*0034*/ 	.byte	0x00, 0xf0, 0x11, 0x00


	//----- nvinfo : EIATTR_KPARAM_INFO
	.align		4
.L_15499:
        /*0038*/ 	.byte	0x04, 0x17
        /*003a*/ 	.short	(.L_15501 - .L_15500)
.L_15500:
        /*003c*/ 	.word	0x00000000
        /*0040*/ 	.short	0x0010
        /*0042*/ 	.short	0x006c
        /*0044*/ 	.byte	0x00, 0xf0, 0x11, 0x00


	//----- nvinfo : EIATTR_KPARAM_INFO
	.align		4
.L_15501:
        /*0048*/ 	.byte	0x04, 0x17
        /*004a*/ 	.short	(.L_15503 - .L_15502)
.L_15502:
        /*004c*/ 	.word	0x00000000
        /*0050*/ 	.short	0x000f
        /*0052*/ 	.short	0x0068
        /*0054*/ 	.byte	0x00, 0xf0, 0x11, 0x00


	//----- nvinfo : EIATTR_KPARAM_INFO
	.align		4
.L_15503:
        /*0058*/ 	.byte	0x04, 0x17
        /*005a*/ 	.short	(.L_15505 - .L_15504)
.L_15504:
        /*005c*/ 	.word	0x00000000
        /*0060*/ 	.short	0x000e
        /*0062*/ 	.short	0x0060
        /*0064*/ 	.byte	0x00, 0xf0, 0x21, 0x00


	//----- nvinfo : EIATTR_KPARAM_INFO
	.align		4
.L_15505:
        /*0068*/ 	.byte	0x04, 0x17
        /*006a*/ 	.short	(.L_15507 - .L_15506)
.L_15506:
        /*006c*/ 	.word	0x00000000
        /*0070*/ 	.short	0x000d
        /*0072*/ 	.short	0x0058
        /*0074*/ 	.byte	0x00, 0xf0, 0x21, 0x00


	//----- nvinfo : EIATTR_KPARAM_INFO
	.align		4
.L_15507:
        /*0078*/ 	.byte	0x04, 0x17
        /*007a*/ 	.short	(.L_15509 - .L_15508)
.L_15508:
        /*007c*/ 	.word	0x00000000
        /*0080*/ 	.short	0x000c
        /*0082*/ 	.short	0x0050
        /*0084*/ 	.byte	0x00, 0xf0, 0x11, 0x00


	//----- nvinfo : EIATTR_KPARAM_INFO
	.align		4
.L_15509:
        /*0088*/ 	.byte	0x04, 0x17
        /*008a*/ 	.short	(.L_15511 - .L_15510)
.L_15510:
        /*008c*/ 	.word	0x00000000
        /*0090*/ 	.short	0x000b
        /*0092*/ 	.short	0x004c
        /*0094*/ 	.byte	0x00, 0xf0, 0x11, 0x00


	//----- nvinfo : EIATTR_KPARAM_INFO
	.align		4
.L_15511:
        /*0098*/ 	.byte	0x04, 0x17
        /*009a*/ 	.short	(.L_15513 - .L_15512)
.L_15512:
        /*009c*/ 	.word	0x00000000
        /*00a0*/ 	.short	0x000a
        /*00a2*/ 	.short	0x0048
        /*00a4*/ 	.byte	0x00, 0xf0, 0x11, 0x00


	//----- nvinfo : EIATTR_KPARAM_INFO
	.align		4
.L_15513:
        /*00a8*/ 	.byte	0x04, 0x17
        /*00aa*/ 	.short	(.L_15515 - .L_15514)
.L_15514:
        /*00ac*/ 	.word	0x00000000
        /*00b0*/ 	.short	0x0009
        /*00b2*/ 	.short	0x0040
        /*00b4*/ 	.byte	0x00, 0xf0, 0x21, 0x00


	//----- nvinfo : EIATTR_KPARAM_INFO
	.align		4
.L_15515:
        /*00b8*/ 	.byte	0x04, 0x17
        /*00ba*/ 	.short	(.L_15517 - .L_15516)
.L_15516:
        /*00bc*/ 	.word	0x00000000
        /*00c0*/ 	.short	0x0008
        /*00c2*/ 	.short	0x0038
        /*00c4*/ 	.byte	0x00, 0xf0, 0x11, 0x00


	//----- nvinfo : EIATTR_KPARAM_INFO
	.align		4
.L_15517:
        /*00c8*/ 	.byte	0x04, 0x17
        /*00ca*/ 	.short	(.L_15519 - .L_15518)
.L_15518:
        /*00cc*/ 	.word	0x00000000
        /*00d0*/ 	.short	0x0007
        /*00d2*/ 	.short	0x0030
        /*00d4*/ 	.byte	0x00, 0xf0, 0x21, 0x00


	//----- nvinfo : EIATTR_KPARAM_INFO
	.align		4
.L_15519:
        /*00d8*/ 	.byte	0x04, 0x17
        /*00da*/ 	.short	(.L_15521 - .L_15520)
.L_15520:
        /*00dc*/ 	.word	0x00000000
        /*00e0*/ 	.short	0x0006
        /*00e2*/ 	.short	0x0028
        /*00e4*/ 	.byte	0x00, 0xf0, 0x21, 0x00


	//----- nvinfo : EIATTR_KPARAM_INFO
	.align		4
.L_15521:
        /*00e8*/ 	.byte	0x04, 0x17
        /*00ea*/ 	.short	(.L_15523 - .L_15522)
.L_15522:
        /*00ec*/ 	.word	0x00000000
        /*00f0*/ 	.short	0x0005
        /*00f2*/ 	.short	0x0024
        /*00f4*/ 	.byte	0x00, 0xf0, 0x11, 0x00


	//----- nvinfo : EIATTR_KPARAM_INFO
	.align		4
.L_15523:
        /*00f8*/ 	.byte	0x04, 0x17
        /*00fa*/ 	.short	(.L_15525 - .L_15524)
.L_15524:
        /*00fc*/ 	.word	0x00000000
        /*0100*/ 	.short	0x0004
        /*0102*/ 	.short	0x0020
        /*0104*/ 	.byte	0x00, 0xf0, 0x11, 0x00


	//----- nvinfo : EIATTR_KPARAM_INFO
	.align		4
.L_15525:
        /*0108*/ 	.byte	0x04, 0x17
        /*010a*/ 	.short	(.L_15527 - .L_15526)
.L_15526:
        /*010c*/ 	.word	0x00000000
        /*0110*/ 	.short	0x0003
        /*0112*/ 	.short	0x0018
        /*0114*/ 	.byte	0x00, 0xf0, 0x21, 0x00


	//----- nvinfo : EIATTR_KPARAM_INFO
	.align		4
.L_15527:
        /*0118*/ 	.byte	0x04, 0x17
        /*011a*/ 	.short	(.L_15529 - .L_15528)
.L_15528:
        /*011c*/ 	.word	0x00000000
        /*0120*/ 	.short	0x0002
        /*0122*/ 	.short	0x0010
        /*0124*/ 	.byte	0x00, 0xf0, 0x21, 0x00


	//----- nvinfo : EIATTR_KPARAM_INFO
	.align		4
.L_15529:
        /*0128*/ 	.byte	0x04, 0x17
        /*012a*/ 	.short	(.L_15531 - .L_15530)
.L_15530:
        /*012c*/ 	.word	0x00000000
        /*0130*/ 	.short	0x0001
        /*0132*/ 	.short	0x0008
        /*0134*/ 	.byte	0x00, 0xf0, 0x21, 0x00


	//----- nvinfo : EIATTR_KPARAM_INFO
	.align		4
.L_15531:
        /*0138*/ 	.byte	0x04, 0x17
        /*013a*/ 	.short	(.L_15533 - .L_15532)
.L_15532:
        /*013c*/ 	.word	0x00000000
        /*0140*/ 	.short	0x0000
        /*0142*/ 	.short	0x0000
        /*0144*/ 	.byte	0x00, 0xf0, 0x21, 0x00


	//----- nvinfo : EIATTR_SPARSE_MMA_MASK
	.align		4
.L_15533:
        /*0148*/ 	.byte	0x03, 0x50
        /*014a*/ 	.short	0x0000


	//----- nvinfo : EIATTR_MAXREG_COUNT
	.align		4
        /*014c*/ 	.byte	0x03, 0x1b
        /*014e*/ 	.short	0x00ff


	//----- nvinfo : EIATTR_NUM_BARRIERS
	.align		4
        /*0150*/ 	.byte	0x02, 0x4c
        /*0152*/ 	.byte	0x01
	.zero		1


	//----- nvinfo : EIATTR_EXTERNS
	.align		4
        /*0154*/ 	.byte	0x04, 0x0f
        /*0156*/ 	.short	(.L_15535 - .L_15534)


	//   ....[0]....
	.align		4
.L_15534:
        /*0158*/ 	.word	index@(__assertfail)


	//----- nvinfo : EIATTR_MERCURY_ISA_VERSION
	.align		4
.L_15535:
        /*015c*/ 	.byte	0x03, 0x5f
        /*015e*/ 	.short	0x0101


	//----- nvinfo : EIATTR_COOP_GROUP_MASK_REGIDS
	.align		4
        /*0160*/ 	.byte	0x04, 0x29
        /*0162*/ 	.short	(.L_15537 - .L_15536)


	//   ....[0]....
.L_15536:
        /*0164*/ 	.word	0xffffffff


	//   ....[1]....
        /*0168*/ 	.word	0xffffffff


	//   ....[2]....
        /*016c*/ 	.word	0xffffffff


	//   ....[3]....
        /*0170*/ 	.word	0xffffffff


	//   ....[4]....
        /*0174*/ 	.word	0xffffffff


	//   ....[5]....
        /*0178*/ 	.word	0xffffffff


	//   ....[6]....
        /*017c*/ 	.word	0xffffffff


	//   ....[7]....
        /*0180*/ 	.word	0xffffffff


	//   ....[8]....
        /*0184*/ 	.word	0xffffffff


	//   ....[9]....
        /*0188*/ 	.word	0xffffffff


	//   ....[10]....
        /*018c*/ 	.word	0xffffffff


	//   ....[11]....
        /*0190*/ 	.word	0xffffffff


	//   ....[12]....
        /*0194*/ 	.word	0xffffffff


	//   ....[13]....
        /*0198*/ 	.word	0xffffffff


	//   ....[14]....
        /*019c*/ 	.word	0xffffffff


	//   ....[15]....
        /*01a0*/ 	.word	0xffffffff


	//   ....[16]....
        /*01a4*/ 	.word	0x0500000f


	//   ....[17]....
        /*01a8*/ 	.word	0x0500000f


	//   ....[18]....
        /*01ac*/ 	.word	0x0500000f


	//   ....[19]....
        /*01b0*/ 	.word	0x0500000f


	//   ....[20]....
        /*01b4*/ 	.word	0x0500000f


	//----- nvinfo : EIATTR_COOP_GROUP_INSTR_OFFSETS
	.align		4
.L_15537:
        /*01b8*/ 	.byte	0x04, 0x28
        /*01ba*/ 	.short	(.L_15539 - .L_15538)


	//   ....[0]....
.L_15538:
        /*01bc*/ 	.word	0x000001a0


	//   ....[1]....
        /*01c0*/ 	.word	0x000001d0


	//   ....[2]....
        /*01c4*/ 	.word	0x000001f0


	//   ....[3]....
        /*01c8*/ 	.word	0x00000210


	//   ....[4]....
        /*01cc*/ 	.word	0x00000230


	//   ....[5]....
        /*01d0*/ 	.word	0x00000350


	//   ....[6]....
        /*01d4*/ 	.word	0x00000380


	//   ....[7]....
        /*01d8*/ 	.word	0x000003a0


	//   ....[8]....
        /*01dc*/ 	.word	0x000011e0


	//   ....[9]....
        /*01e0*/ 	.word	0x00001260


	//   ....[10]....
        /*01e4*/ 	.word	0x000012a0


	//   ....[11]....
        /*01e8*/ 	.word	0x000012f0


	//   ....[12]....
        /*01ec*/ 	.word	0x00001330


	//   ....[13]....
        /*01f0*/ 	.word	0x00001380


	//   ....[14]....
        /*01f4*/ 	.word	0x000013a0


	//   ....[15]....
        /*01f8*/ 	.word	0x000013c0


	//   ....[16]....
        /*01fc*/ 	.word	0x00003ec0


	//   ....[17]....
        /*0200*/ 	.word	0x00003f20


	//   ....[18]....
        /*0204*/ 	.word	0x00003f80


	//   ....[19]....
        /*0208*/ 	.word	0x00003fe0


	//   ....[20]....
        /*020c*/ 	.word	0x00004040


	//----- nvinfo : EIATTR_SYSCALL_OFFSETS
	.align		4
.L_15539:
        /*0210*/ 	.byte	0x04, 0x46
        /*0212*/ 	.short	(.L_15541 - .L_15540)


	//   ....[0]....
.L_15540:
        /*0214*/ 	.word	0x00003e50


	//----- nvinfo : EIATTR_EXIT_INSTR_OFFSETS
	.align		4
.L_15541:
        /*0218*/ 	.byte	0x04, 0x1c
        /*021a*/ 	.short	(.L_15543 - .L_15542)


	//   ....[0]....
.L_15542:
        /*021c*/ 	.word	0x00002d80


	//   ....[1]....
        /*0220*/ 	.word	0x00002d90


	//   ....[2]....
        /*0224*/ 	.word	0x00003d50


	//   ....[3]....
        /*0228*/ 	.word	0x00003e60


	//----- nvinfo : EIATTR_CRS_STACK_SIZE
	.align		4
.L_15543:
        /*022c*/ 	.byte	0x04, 0x1e
        /*022e*/ 	.short	(.L_15545 - .L_15544)
.L_15544:
        /*0230*/ 	.word	0x00000000


	//----- nvinfo : EIATTR_CBANK_PARAM_SIZE
	.align		4
.L_15545:
        /*0234*/ 	.byte	0x03, 0x19
        /*0236*/ 	.short	0x007c


	//----- nvinfo : EIATTR_PARAM_CBANK
	.align		4
        /*0238*/ 	.byte	0x04, 0x0a
        /*023a*/ 	.short	(.L_15547 - .L_15546)
	.align		4
.L_15546:
        /*023c*/ 	.word	index@(.nv.constant0._ZN4vllm25paged_attention_v1_kernelIthLi256ELi32ELi128ELNS_18Fp8KVCacheDataTypeE1ELb0EEEvPT_PKS2_PKT0_S8_ifPKiSA_iPKfiiiSC_SC_iiiii)
        /*0240*/ 	.short	0x0210
        /*0242*/ 	.short	0x007c


	//----- nvinfo : EIATTR_SW_WAR
	.align		4
.L_15547:
        /*0244*/ 	.byte	0x04, 0x36
        /*0246*/ 	.short	(.L_15549 - .L_15548)
.L_15548:
        /*0248*/ 	.word	0x00000008
.L_15549:


//--------------------- .nv.info._ZN4vllm25paged_attention_v1_kernelIthLi192ELi32ELi128ELNS_18Fp8KVCacheDataTypeE1ELb0EEEvPT_PKS2_PKT0_S8_ifPKiSA_iPKfiiiSC_SC_iiiii --------------------------
	.section	.nv.info._ZN4vllm25paged_attention_v1_kernelIthLi192ELi32ELi128ELNS_18Fp8KVCacheDataTypeE1ELb0EEEvPT_PKS2_PKT0_S8_ifPKiSA_iPKfiiiSC_SC_iiiii,"",@"SHT_CUDA_INFO"
	.sectionflags	@""
	.align	4


	//----- nvinfo : EIATTR_CUDA_API_VERSION
	.align		4
        /*0000*/ 	.byte	0x04, 0x37
        /*0002*/ 	.short	(.L_15551 - .L_15550)
.L_15550:
        /*0004*/ 	.word	0x00000082


	//----- nvinfo : EIATTR_KPARAM_INFO
	.align		4
.L_15551:
        /*0008*/ 	.byte	0x04, 0x17
        /*000a*/ 	.short	(.L_15553 - .L_15552)
.L_15552:
        /*000c*/ 	.word	0x00000000
        /*0010*/ 	.short	0x0013
        /*0012*/ 	.short	0x0078
        /*0014*/ 	.byte	0x00, 0xf0, 0x11, 0x00


	//----- nvinfo : EIATTR_KPARAM_INFO
	.align		4
.L_15553:
        /*0018*/ 	.byte	0x04, 0x17
        /*001a*/ 	.short	(.L_15555 - .L_15554)
.L_15554:
        /*001c*/ 	.word	0x00000000
        /*0020*/ 	.short	0x0012
        /*0022*/ 	.short	0x0074
        /*0024*/ 	.byte	0x00, 0xf0, 0x11, 0x00


	//----- nvinfo : EIATTR_KPARAM_INFO
	.align		4
.L_15555:
        /*0028*/ 	.byte	0x04, 0x17
        /*002a*/ 	.short	(.L_15557 - .L_15556)
.L_15556:
        /*002c*/ 	.word	0x00000000
        /*0030*/ 	.short	0x0011
        /*0032*/ 	.short	0x0070
        /*0034*/ 	.byte	0x00, 0xf0, 0x11, 0x00


	//----- nvinfo : EIATTR_KPARAM_INFO
	.align		4
.L_15557:
        /*0038*/ 	.byte	0x04, 0x17
        /*003a*/ 	.short	(.L_15559 - .L_15558)
.L_15558:
        /*003c*/ 	.word	0x00000000
        /*0040*/ 	.short	0x0010
        /*0042*/ 	.short	0x006c
        /*0044*/ 	.byte	0x00, 0xf0, 0x11, 0x00


	//----- nvinfo : EIATTR_KPARAM_INFO
	.align		4
.L_15559:
        /*0048*/ 	.byte	0x04, 0x17
        /*004a*/ 	.short	(.L_15561 - .L_15560)
.L_15560:
        /*004c*/ 	.word	0x00000000
        /*0050*/ 	.short	0x000f
        /*0052*/ 	.short	0x0068
        /*0054*/ 	.byte	0x00, 0xf0, 0x11, 0x00


	//----- nvinfo : EIATTR_KPARAM_INFO
	.align		4
.L_15561:
        /*0058*/ 	.byte	0x04, 0x17
        /*005a*/ 	.short	(.L_15563 - .L_15562)
.L_15562:
        /*005c*/ 	.word	0x00000000
        /*0060*/ 	.short	0x000e
        /*0062*/ 	.short	0x0060
        /*0064*/ 	.byte	0x00, 0xf0, 0x21, 0x00


	//----- nvinfo : EIATTR_KPARAM_INFO
	.align		4
.L_15563:
        /*0068*/ 	.byte	0x04, 0x17
        /*006a*/ 	.short	(.L_15565 - .L_15564)
.L_15564:
        /*006c*/ 	.word	0x00000000
        /*0070*/ 	.short	0x000d
        /*0072*/ 	.short	0x0058
        /*0074*/ 	.byte	0x00, 0xf0, 0x21, 0x00


	//----- nvinfo : EIATTR_KPARAM_INFO
	.align		4
.L_15565:
        /*0078*/ 	.byte	0x04, 0x17
        /*007a*/ 	.short	(.L_15567 - .L_15566)
.L_15566:
        /*007c*/ 	.word	0x00000000
        /*0080*/ 	.short	0x000c
        /*0082*/ 	.short	0x0050
        /*0084*/ 	.byte	0x00, 0xf0, 0x11, 0x00


	//----- nvinfo : EIATTR_KPARAM_INFO
	.align		4
.L_15567:
        /*0088*/ 	.byte	0x04, 0x17
        /*008a*/ 	.short	(.L_15569 - .L_15568)
.L_15568:
        /*008c*/ 	.word	0x00000000
        /*0090*/ 	.short	0x000b
        /*0092*/ 	.short	0x004c
        /*0094*/ 	.byte	0x00, 0xf0, 0x11, 0x00


	//----- nvinfo : EIATTR_KPARAM_INFO
	.align		4
.L_15569:
        /*0098*/ 	.byte	0x04, 0x17
        /*009a*/ 	.short	(.L_15571 - .L_15570)
.L_15570:
        /*009c*/ 	.word	0x00000000
        /*00a0*/ 	.short	0x000a
        /*00a2*/ 	.short	0x0048
        /*00a4*/ 	.byte	0x00, 0xf0, 0x11, 0x00


	//----- nvinfo : EIATTR_KPARAM_INFO
	.align		4
.L_15571:
        /*00a8*/ 	.byte	0x04, 0x17
        /*00aa*/ 	.short	(.L_15573 - .L_15572)
.L_15572:
        /*00ac*/ 	.word	0x00000000
        /*00b0*/ 	.short	0x0009
        /*00b2*/ 	.short	0x0040
        /*00b4*/ 	.byte	0x00, 0xf0, 0x21, 0x00


	//----- nvinfo : EIATTR_KPARAM_INFO
	.align		4
.L_15573:
        /*00b8*/ 	.byte	0x04, 0x17
        /*00ba*/ 	.short	(.L_15575 - .L_15574)
.L_15574:
        /*00bc*/ 	.word	0x00000000
        /*00c0*/ 	.short	0x0008
        /*00c2*/ 	.short	0x0038
        /*00c4*/ 	.byte	0x00, 0xf0, 0x11, 0x00


	//----- nvinfo : EIATTR_KPARAM_INFO
	.align		4
.L_15575:
        /*00c8*/ 	.byte	0x04, 0x17
        /*00ca*/ 	.short	(.L_15577 - .L_15576)
.L_15576:
        /*00cc*/ 	.word	0x00000000
        /*00d0*/ 	.short	0x0007
        /*00d2*/ 	.short	0x0030
        /*00d4*/ 	.byte	0x00, 0xf0, 0x21, 0x00


	//----- nvinfo : EIATTR_KPARAM_INFO
	.align		4
.L_15577:
        /*00d8*/ 	.byte	0x04, 0x17
        /*00da*/ 	.short	(.L_15579 - .L_15578)
.L_15578:
        /*00dc*/ 	.word	0x00000000
        /*00e0*/ 	.short	0x0006
        /*00e2*/ 	.short	0x0028
        /*00e4*/ 	.byte	0x00, 0xf0, 0x21, 0x00


	//----- nvinfo : EIATTR_KPARAM_INFO
	.align		4
.L_15579:
        /*00e8*/ 	.byte	0x04, 0x17
        /*00ea*/ 	.short	(.L_15581 - .L_15580)
.L_15580:
        /*00ec*/ 	.word	0x00000000
        /*00f0*/ 	.short	0x0005
        /*00f2*/ 	.short	0x0024
        /*00f4*/ 	.byte	0x00, 0xf0, 0x11, 0x00


	//----- nvinfo : EIATTR_KPARAM_INFO
	.align		4
.L_15581:
        /*00f8*/ 	.byte	0x04, 0x17
        /*00fa*/ 	.short	(.L_15583 - .L_15582)
.L_15582:
        /*00fc*/ 	.word	0x00000000
        /*0100*/ 	.short	0x0004
        /*0102*/ 	.short	0x0020
        /*0104*/ 	.byte	0x00, 0xf0, 0x11, 0x00


	//----- nvinfo : EIATTR_KPARAM_INFO
	.align		4
.L_15583:
        /*0108*/ 	.byte	0x04, 0x17
        /*010a*/ 	.short	(.L_15585 - .L_15584)
.L_15584:
        /*010c*/ 	.word	0x00000000
        /*0110*/ 	.short	0x0003
        /*0112*/ 	.short	0x0018
        /*0114*/ 	.byte	0x00, 0xf0, 0x21, 0x00


	//----- nvinfo : EIATTR_KPARAM_INFO
	.align		4
.L_15585:
        /*0118*/ 	.byte	0x04, 0x17
        /*011a*/ 	.short	(.L_15587 - .L_15586)
.L_15586:
        /*011c*/ 	.word	0x00000000
        /*0120*/ 	.short	0x0002
        /*0122*/ 	.short	0x0010
        /*0124*/ 	.byte	0x00, 0xf0, 0x21, 0x00


	//----- nvinfo : EIATTR_KPARAM_INFO
	.align		4
.L_15587:
        /*0128*/ 	.byte	0x04, 0x17
        /*012a*/ 	.short	(.L_15589 - .L_15588)
.L_15588:
        /*012c*/ 	.word	0x00000000
        /*0130*/ 	.short	0x0001
        /*0132*/ 	.short	0x0008
        /*0134*/ 	.byte	0x00, 0xf0, 0x21, 0x00


	//----- nvinfo : EIATTR_KPARAM_INFO
	.align		4
.L_15589:
        /*0138*/ 	.byte	0x04, 0x17
        /*013a*/ 	.short	(.L_15591 - .L_15590)
.L_15590:
        /*013c*/ 	.word	0x00000000
        /*0140*/ 	.short	0x0000
        /*0142*/ 	.short	0x0000
        /*0144*/ 	.byte	0x00, 0xf0, 0x21, 0x00


	//----- nvinfo : EIATTR_SPARSE_MMA_MASK
	.align		4
.L_15591:
        /*0148*/ 	.byte	0x03, 0x50
        /*014a*/ 	.short	0x0000


	//----- nvinfo : EIATTR_MAXREG_COUNT
	.align		4
        /*014c*/ 	.byte	0x03, 0x1b
        /*014e*/ 	.short	0x00ff


	//----- nvinfo : EIATTR_NUM_BARRIERS
	.align		4
        /*0150*/ 	.byte	0x02, 0x4c
        /*0152*/ 	.byte	0x01
	.zero		1


	//----- nvinfo : EIATTR_EXTERNS
	.align		4
        /*0154*/ 	.byte	0x04, 0x0f
        /*0156*/ 	.short	(.L_15593 - .L_15592)


	//   ....[0]....
	.align		4
.L_15592:
        /*0158*/ 	.word	index@(__assertfail)


	//----- nvinfo : EIATTR_MERCURY_ISA_VERSION
	.align		4
.L_15593:
        /*015c*/ 	.byte	0x03, 0x5f
        /*015e*/ 	.short	0x0101


	//----- nvinfo : EIATTR_COOP_GROUP_MASK_REGIDS
	.align		4
        /*0160*/ 	.byte	0x04, 0x29
        /*0162*/ 	.short	(.L_15595 - .L_15594)


	//   ....[0]....
.L_15594:
        /*0164*/ 	.word	0xffffffff


	//   ....[1]....
        /*0168*/ 	.word	0xffffffff


	//   ....[2]....
        /*016c*/ 	.word	0xffffffff


	//   ....[3]....
        /*0170*/ 	.word	0xffffffff


	//   ....[4]....
        /*0174*/ 	.word	0xffffffff


	//   ....[5]....
        /*0178*/ 	.word	0xffffffff


	//   ....[6]....
        /*017c*/ 	.word	0xffffffff


	//   ....[7]....
        /*0180*/ 	.word	0xffffffff


	//   ....[8]....
        /*0184*/ 	.word	0xffffffff


	//   ....[9]....
        /*0188*/ 	.word	0xffffffff


	//   ....[10]....
        /*018c*/ 	.word	0xffffffff


	//   ....[11]....
        /*0190*/ 	.word	0xffffffff


	//   ....[12]....
        /*0194*/ 	.word	0xffffffff


	//   ....[13]....
        /*0198*/ 	.word	0xffffffff


	//   ....[14]....
        /*019c*/ 	.word	0xffffffff


	//   ....[15]....
        /*01a0*/ 	.word	0xffffffff


	//   ....[16]....
        /*01a4*/ 	.word	0x0500000f


	//   ....[17]....
        /*01a8*/ 	.word	0x0500000f


	//   ....[18]....
        /*01ac*/ 	.word	0x0500000f


	//   ....[19]....
        /*01b0*/ 	.word	0x0500000f


	//   ....[20]....
        /*01b4*/ 	.word	0x0500000f


	//----- nvinfo : EIATTR_COOP_GROUP_INSTR_OFFSETS
	.align		4
.L_15595:
        /*01b8*/ 	.byte	0x04, 0x28
        /*01ba*/ 	.short	(.L_15597 - .L_15596)


	//   ....[0]....
.L_15596:
        /*01bc*/ 	.word	0x000001a0


	//   ....[1]....
        /*01c0*/ 	.word	0x000001d0


	//   ....[2]....
        /*01c4*/ 	.word	0x000001f0


	//   ....[3]....
        /*01c8*/ 	.word	0x00000210


	//   ....[4]....
        /*01cc*/ 	.word	0x00000230


	//   ....[5]....
        /*01d0*/ 	.word	0x00000350


	//   ....[6]....
        /*01d4*/ 	.word	0x00000380


	//   ....[7]....
        /*01d8*/ 	.word	0x000003a0


	//   ....[8]....
        /*01dc*/ 	.word	0x000011e0


	//   ....[9]....
        /*01e0*/ 	.word	0x00001260


	//   ....[10]....
        /*01e4*/ 	.word	0x000012a0


	//   ....[11]....
        /*01e8*/ 	.word	0x000012f0


	//   ....[12]....
        /*01ec*/ 	.word	0x00001330


	//   ....[13]....
        /*01f0*/ 	.word	0x00001380


	//   ....[14]....
        /*01f4*/ 	.word	0x000013a0


	//   ....[15]....
        /*01f8*/ 	.word	0x000013c0


	//   ....[16]....
        /*01fc*/ 	.word	0x000035f0


	//   ....[17]....
        /*0200*/ 	.word	0x00003650


	//   ....[18]....
        /*0204*/ 	.word	0x000036b0


	//   ....[19]....
        /*0208*/ 	.word	0x00003710


	//   ....[20]....
        /*020c*/ 	.word	0x00003770


	//----- nvinfo : EIATTR_SYSCALL_OFFSETS
	.align		4
.L_15597:
        /*0210*/ 	.byte	0x04, 0x46
        /*0212*/ 	.short	(.L_15599 - .L_15598)


	//   ....[0]....
.L_15598:
        /*0214*/ 	.word	0x00003580


	//----- nvinfo : EIATTR_EXIT_INSTR_OFFSETS
	.align		4
.L_15599:
        /*0218*/ 	.byte	0x04, 0x1c
        /*021a*/ 	.short	(.L_15601 - .L_15600)


	//   ....[0]....
.L_15600:
        /*021c*/ 	.word	0x000028c0


	//   ....[1]....
        /*0220*/ 	.word	0x000028d0


	//   ....[2]....
        /*0224*/ 	.word	0x00003480


	//   ....[3]....
        /*0228*/ 	.word	0x00003590


	//----- nvinfo : EIATTR_CRS_STACK_SIZE
	.align		4
.L_15601:
        /*022c*/ 	.byte	0x04, 0x1e
        /*022e*/ 	.short	(.L_15603 - .L_15602)
.L_15602:
        /*0230*/ 	.word	0x00000000


	//----- nvinfo : EIATTR_CBANK_PARAM_SIZE
	.align		4
.L_15603:
        /*0234*/ 	.byte	0x03, 0x19
        /*0236*/ 	.short	0x007c


	//----- nvinfo : EIATTR_PARAM_CBANK
	.align		4
        /*0238*/ 	.byte	0x04, 0x0a
        /*023a*/ 	.short	(.L_15605 - .L_15604)
	.align		4
.L_15604:
        /*023c*/ 	.word	index@(.nv.constant0._ZN4vllm25paged_attention_v1_kernelIthLi192ELi32ELi128ELNS_18Fp8KVCacheDataTypeE1ELb0EEEvPT_PKS2_PKT0_S8_ifPKiSA_iPKfiiiSC_SC_iiiii)
        /*0240*/ 	.short	0x0210
        /*0242*/ 	.short	0x007c


	//----- nvinfo : EIATTR_SW_WAR
	.align		4
.L_15605:
        /*0244*/ 	.byte	0x04, 0x36
        /*0246*/ 	.short	(.L_15607 - .L_15606)
.L_15606:
        /*0248*/ 	.word	0x00000008
.L_15607:


//--------------------- .nv.info._ZN4vllm25paged_attention_v1_kernelIthLi128ELi32ELi128ELNS_18Fp8KVCacheDataTypeE1ELb0EEEvPT_PKS2_PKT0_S8_ifPKiSA_iPKfiiiSC_SC_iiiii --------------------------
	.section	.nv.info._ZN4vllm25paged_attention_v1_kernelIthLi128ELi32ELi128ELNS_18Fp8KVCacheDataTypeE1ELb0EEEvPT_PKS2_PKT0_S8_ifPKiSA_iPKfiiiSC_SC_iiiii,"",@"SHT_CUDA_INFO"
	.sectionflags	@""
	.align	4


	//----- nvinfo : EIATTR_CUDA_API_VERSION
	.align		4
        /*0000*/ 	.byte	0x04, 0x37
        /*0002*/ 	.short	(.L_15609 - .L_15608)
.L_15608:
        /*0004*/ 	.word	0x00000082


	//----- nvinfo : EIATTR_KPARAM_INFO
	.align		4
.L_15609:
        /*0008*/ 	.byte	0x04, 0x17
        /*000a*/ 	.short	(.L_15611 - .L_15610)
.L_15610:
        /*000c*/ 	.word	0x00000000
        /*0010*/ 	.short	0x0013
        /*0012*/ 	.short	0x0078
        /*0014*/ 	.byte	0x00, 0xf0, 0x11, 0x00


	//----- nvinfo : EIATTR_KPARAM_INFO
	.align		4
.L_15611:
        /*0018*/ 	.byte	0x04, 0x17
        /*001a*/ 	.short	(.L_15613 - .L_15612)
.L_15612:
        /*001c*/ 	.word	0x00000000
        /*0020*/ 	.short	0x0012
        /*0022*/ 	.short	0x0074
        /*0024*/ 	.byte	0x00, 0xf0, 0x11, 0x00


	//----- nvinfo : EIATTR_KPARAM_INFO
	.align		4
.L_15613:
        /*0028*/ 	.byte	0x04, 0x17
        /*002a*/ 	.short	(.L_15615 - .L_15614)
.L_15614:
        /*002c*/ 	.word	0x00000000
        /*0030*/ 	.short	0x0011
        /*0032*/ 	.short	0x0070
        /*0034*/ 	.byte	0x00, 0xf0, 0x11, 0x00


	//----- nvinfo : EIATTR_KPARAM_INFO
	.align		4
.L_15615:
        /*0038*/ 	.byte	0x04, 0x17
        /*003a*/ 	.short	(.L_15617 - .L_15616)
.L_15616:
        /*003c*/ 	.word	0x00000000
        /*0040*/ 	.short	0x0010
        /*0042*/ 	.short	0x006c
        /*0044*/ 	.byte	0x00, 0xf0, 0x11, 0x00


	//----- nvinfo : EIATTR_KPARAM_INFO
	.align		4
.L_15617:
        /*0048*/ 	.byte	0x04, 0x17
        /*004a*/ 	.short	(.L_15619 - .L_15618)
.L_15618:
        /*004c*/ 	.word	0x00000000
        /*0050*/ 	.short	0x000f
        /*0052*/ 	.short	0x0068
        /*0054*/ 	.byte	0x00, 0xf0, 0x11, 0x00


	//----- nvinfo : EIATTR_KPARAM_INFO
	.align		4
.L_15619:
        /*0058*/ 	.byte	0x04, 0x17
        /*005a*/ 	.short	(.L_15621 - .L_15620)
.L_15620:
        /*005c*/ 	.word	0x00000000
        /*0060*/ 	.short	0x000e
        /*0062*/ 	.short	0x0060
        /*0064*/ 	.byte	0x00, 0xf0, 0x21, 0x00


	//----- nvinfo : EIATTR_KPARAM_INFO
	.align		4
.L_15621:
        /*0068*/ 	.byte	0x04, 0x17
        /*006a*/ 	.short	(.L_15623 - .L_15622)
.L_15622:
        /*006c*/ 	.word	0x00000000
        /*0070*/ 	.short	0x000d
        /*0072*/ 	.short	0x0058
        /*0074*/ 	.byte	0x00, 0xf0, 0x21, 0x00


	//----- nvinfo : EIATTR_KPARAM_INFO
	.align		4
.L_15623:
        /*0078*/ 	.byte	0x04, 0x17
        /*007a*/ 	.short	(.L_15625 - .L_15624)
.L_15624:
        /*007c*/ 	.word	0x00000000
        /*0080*/ 	.short	0x000c
        /*0082*/ 	.short	0x0050
        /*0084*/ 	.byte	0x00, 0xf0, 0x11, 0x00


	//----- nvinfo : EIATTR_KPARAM_INFO
	.align		4
.L_15625:
        /*0088*/ 	.byte	0x04, 0x17
        /*008a*/ 	.short	(.L_15627 - .L_15626)
.L_15626:
        /*008c*/ 	.word	0x00000000
        /*0090*/ 	.short	0x000b
        /*0092*/ 	.short	0x004c
        /*0094*/ 	.byte	0x00, 0xf0, 0x11, 0x00


	//----- nvinfo : EIATTR_KPARAM_INFO
	.align		4
.L_15627:
        /*0098*/ 	.byte	0x04, 0x17
        /*009a*/ 	.short	(.L_15629 - .L_15628)
.L_15628:
        /*009c*/ 	.word	0x00000000
        /*00a0*/ 	.short	0x000a
        /*00a2*/ 	.short	0x0048
        /*00a4*/ 	.byte	0x00, 0xf0, 0x11, 0x00


	//----- nvinfo : EIATTR_KPARAM_INFO
	.align		4
.L_15629:
        /*00a8*/ 	.byte	0x04, 0x17
        /*00aa*/ 	.short	(.L_15631 - .L_15630)
.L_15630:
        /*00ac*/ 	.word	0x00000000
        /*00b0*/ 	.short	0x0009
        /*00b2*/ 	.short	0x0040
        /*00b4*/ 	.byte	0x00, 0xf0, 0x21, 0x00


	//----- nvinfo : EIATTR_KPARAM_INFO
	.align		4
.L_15631:
        /*00b8*/ 	.byte	0x04, 0x17
        /*00ba*/ 	.short	(.L_15633 - .L_15632)
.L_15632:
        /*00bc*/ 	.word	0x00000000
        /*00c0*/ 	.short	0x0008
        /*00c2*/ 	.short	0x0038
        /*00c4*/ 	.byte	0x00, 0xf0, 0x11, 0x00


	//----- nvinfo : EIATTR_KPARAM_INFO
	.align		4
.L_15633:
        /*00c8*/ 	.byte	0x04, 0x17
        /*00ca*/ 	.short	(.L_15635 - .L_15634)
.L_15634:
        /*00cc*/ 	.word	0x00000000
        /*00d0*/ 	.short	0x0007
        /*00d2*/ 	.short	0x0030
        /*00d4*/ 	.byte	0x00, 0xf0, 0x21, 0x00


	//----- nvinfo : EIATTR_KPARAM_INFO
	.align		4
.L_15635:
        /*00d8*/ 	.byte	0x04, 0x17
        /*00da*/ 	.short	(.L_15637 - .L_15636)
.L_15636:
        /*00dc*/ 	.word	0x00000000
        /*00e0*/ 	.short	0x0006
        /*00e2*/ 	.short	0x0028
        /*00e4*/ 	.byte	0x00, 0xf0, 0x21, 0x00


	//----- nvinfo : EIATTR_KPARAM_INFO
	.align		4
.L_15637:
        /*00e8*/ 	.byte	0x04, 0x17
        /*00ea*/ 	.short	(.L_15639 - .L_15638)
.L_15638:
        /*00ec*/ 	.word	0x00000000
        /*00f0*/ 	.short	0x0005
        /*00f2*/ 	.short	0x0024
        /*00f4*/ 	.byte	0x00, 0xf0, 0x11, 0x00


	//----- nvinfo : EIATTR_KPARAM_INFO
	.align		4
.L_15639:
        /*00f8*/ 	.byte	0x04, 0x17
        /*00fa*/ 	.short	(.L_15641 - .L_15640)
.L_15640:
        /*00fc*/ 	.word	0x00000000
        /*0100*/ 	.short	0x0004
        /*0102*/ 	.short	0x0020
        /*0104*/ 	.byte	0x00, 0xf0, 0x11, 0x00


	//----- nvinfo : EIATTR_KPARAM_INFO
	.align		4
.L_15641:
        /*0108*/ 	.byte	0x04, 0x17
        /*010a*/ 	.short	(.L_15643 - .L_15642)
.L_15642:
        /*010c*/ 	.word	0x00000000
        /*0110*/ 	.short	0x0003
        /*0112*/ 	.short	0x0018
        /*0114*/ 	.byte	0x00, 0xf0, 0x21, 0x00


	//----- nvinfo : EIATTR_KPARAM_INFO
	.align		4
.L_15643:
        /*0118*/ 	.byte	0x04, 0x17
        /*011a*/ 	.short	(.L_15645 - .L_15644)
.L_15644:
        /*011c*/ 	.word	0x00000000
        /*0120*/ 	.short	0x0002
        /*0122*/ 	.short	0x0010
        /*0124*/ 	.byte	0x00, 0xf0, 0x21, 0x00


	//----- nvinfo : EIATTR_KPARAM_INFO
	.align		4
.L_15645:
        /*0128*/ 	.byte	0x04, 0x17
        /*012a*/ 	.short	(.L_15647 - .L_15646)
.L_15646:
        /*012c*/ 	.word	0x00000000
        /*0130*/ 	.short	0x0001
        /*0132*/ 	.short	0x0008
        /*0134*/ 	.byte	0x00, 0xf0, 0x21, 0x00


	//----- nvinfo : EIATTR_KPARAM_INFO
	.align		4
.L_15647:
        /*0138*/ 	.byte	0x04, 0x17
        /*013a*/ 	.short	(.L_15649 - .L_15648)
.L_15648:
        /*013c*/ 	.word	0x00000000
        /*0140*/ 	.short	0x0000
        /*0142*/ 	.short	0x0000
        /*0144*/ 	.byte	0x00, 0xf0, 0x21, 0x00


	//----- nvinfo : EIATTR_SPARSE_MMA_MASK
	.align		4
.L_15649:
        /*0148*/ 	.byte	0x03, 0x50
        /*014a*/ 	.short	0x0000


	//----- nvinfo : EIATTR_MAXREG_COUNT
	.align		4
        /*014c*/ 	.byte	0x03, 0x1b
        /*014e*/ 	.short	0x00ff


	//----- nvinfo : EIATTR_NUM_BARRIERS
	.align		4
        /*0150*/ 	.byte	0x02, 0x4c
        /*0152*/ 	.byte	0x01
	.zero		1


	//----- nvinfo : EIATTR_EXTERNS
	.align		4
        /*0154*/ 	.byte	0x04, 0x0f
        /*0156*/ 	.short	(.L_15651 - .L_15650)


	//   ....[0]....
	.align		4
.L_15650:
        /*0158*/ 	.word	index@(__assertfail)


	//----- nvinfo : EIATTR_MERCURY_ISA_VERSION
	.align		4
.L_15651:
        /*015c*/ 	.byte	0x03, 0x5f
        /*015e*/ 	.short	0x0101


	//----- nvinfo : EIATTR_COOP_GROUP_MASK_REGIDS
	.align		4
        /*0160*/ 	.byte	0x04, 0x29
        /*0162*/ 	.short	(.L_15653 - .L_15652)


	//   ....[0]....
.L_15652:
        /*0164*/ 	.word	0xffffffff


	//   ....[1]....
        /*0168*/ 	.word	0xffffffff


	//   ....[2]....
        /*016c*/ 	.word	0xffffffff


	//   ....[3]....
        /*0170*/ 	.word	0xffffffff


	//   ....[4]....
        /*0174*/ 	.word	0xffffffff


	//   ....[5]....
        /*0178*/ 	.word	0xffffffff


	//   ....[6]....
        /*017c*/ 	.word	0xffffffff


	//   ....[7]....
        /*0180*/ 	.word	0xffffffff


	//   ....[8]....
        /*0184*/ 	.word	0xffffffff


	//   ....[9]....
        /*0188*/ 	.word	0xffffffff


	//   ....[10]....
        /*018c*/ 	.word	0xffffffff


	//   ....[11]....
        /*0190*/ 	.word	0xffffffff


	//   ....[12]....
        /*0194*/ 	.word	0xffffffff


	//   ....[13]....
        /*0198*/ 	.word	0xffffffff


	//   ....[14]....
        /*019c*/ 	.word	0xffffffff


	//   ....[15]....
        /*01a0*/ 	.word	0xffffffff


	//   ....[16]....
        /*01a4*/ 	.word	0x0500000f


	//   ....[17]....
        /*01a8*/ 	.word	0x0500000f


	//   ....[18]....
        /*01ac*/ 	.word	0x0500000f


	//   ....[19]....
        /*01b0*/ 	.word	0x0500000f


	//   ....[20]....
        /*01b4*/ 	.word	0x0500000f


	//----- nvinfo : EIATTR_COOP_GROUP_INSTR_OFFSETS
	.align		4
.L_15653:
        /*01b8*/ 	.byte	0x04, 0x28
        /*01ba*/ 	.short	(.L_15655 - .L_15654)


	//   ....[0]....
.L_15654:
        /*01bc*/ 	.word	0x00000180


	//   ....[1]....
        /*01c0*/ 	.word	0x000001b0


	//   ....[2]....
        /*01c4*/ 	.word	0x000001d0


	//   ....[3]....
        /*01c8*/ 	.word	0x000001f0


	//   ....[4]....
        /*01cc*/ 	.word	0x00000210


	//   ....[5]....
        /*01d0*/ 	.word	0x00000340


	//   ....[6]....
        /*01d4*/ 	.word	0x00000360


	//   ....[7]....
        /*01d8*/ 	.word	0x00000380


	//   ....[8]....
        /*01dc*/ 	.word	0x000011c0


	//   ....[9]....
        /*01e0*/ 	.word	0x00001240


	//   ....[10]....
        /*01e4*/ 	.word	0x00001270


	//   ....[11]....
        /*01e8*/ 	.word	0x000012c0


	//   ....[12]....
        /*01ec*/ 	.word	0x00001310


	//   ....[13]....
        /*01f0*/ 	.word	0x00001360


	//   ....[14]....
        /*01f4*/ 	.word	0x00001380


	//   ....[15]....
        /*01f8*/ 	.word	0x000013a0


	//   ....[16]....
        /*01fc*/ 	.word	0x00002f50


	//   ....[17]....
        /*0200*/ 	.word	0x00002fb0


	//   ....[18]....
        /*0204*/ 	.word	0x00003010


	//   ....[19]....
        /*0208*/ 	.word	0x00003070


	//   ....[20]....
        /*020c*/ 	.word	0x000030d0


	//----- nvinfo : EIATTR_SYSCALL_OFFSETS
	.align		4
.L_15655:
        /*0210*/ 	.byte	0x04, 0x46
        /*0212*/ 	.short	(.L_15657 - .L_15656)


	//   ....[0]....
.L_15656:
        /*0214*/ 	.word	0x00002ee0


	//----- nvinfo : EIATTR_EXIT_INSTR_OFFSETS
	.align		4
.L_15657:
        /*0218*/ 	.byte	0x04, 0x1c
        /*021a*/ 	.short	(.L_15659 - .L_15658)


	//   ....[0]....
.L_15658:
        /*021c*/ 	.word	0x00002590


	//   ....[1]....
        /*0220*/ 	.word	0x000025a0


	//   ....[2]....
        /*0224*/ 	.word	0x00002de0


	//   ....[3]....
        /*0228*/ 	.word	0x00002ef0


	//----- nvinfo : EIATTR_CRS_STACK_SIZE
	.align		4
.L_15659:
        /*022c*/ 	.byte	0x04, 0x1e
        /*022e*/ 	.short	(.L_15661 - .L_15660)
.L_15660:
        /*0230*/ 	.word	0x00000000


	//----- nvinfo : EIATTR_CBANK_PARAM_SIZE
	.align		4
.L_15661:
        /*0234*/ 	.byte	0x03, 0x19
        /*0236*/ 	.short	0x007c


	//----- nvinfo : EIATTR_PARAM_CBANK
	.align		4
        /*0238*/ 	.byte	0x04, 0x0a
        /*023a*/ 	.short	(.L_15663 - .L_15662)
	.align		4
.L_15662:
        /*023c*/ 	.word	index@(.nv.constant0._ZN4vllm25paged_attention_v1_kernelIthLi128ELi32ELi128ELNS_18Fp8KVCacheDataTypeE1ELb0EEEvPT_PKS2_PKT0_S8_ifPKiSA_iPKfiiiSC_SC_iiiii)
        /*0240*/ 	.short	0x0210
        /*0242*/ 	.short	0x007c


	//----- nvinfo : EIATTR_SW_WAR
	.align		4
.L_15663:
        /*0244*/ 	.byte	0x04, 0x36
        /*0246*/ 	.short	(.L_15665 - .L_15664)
.L_15664:
        /*0248*/ 	.word	0x00000008
.L_15665:


//--------------------- .nv.info._ZN4vllm25paged_attention_v1_kernelIthLi120ELi32ELi128ELNS_18Fp8KVCacheDataTypeE1ELb0EEEvPT_PKS2_PKT0_S8_ifPKiSA_iPKfiiiSC_SC_iiiii --------------------------
	.section	.nv.info._ZN4vllm25paged_attention_v1_kernelIthLi120ELi32ELi128ELNS_18Fp8KVCacheDataTypeE1ELb0EEEvPT_PKS2_PKT0_S8_ifPKiSA_iPKfiiiSC_SC_iiiii,"",@"SHT_CUDA_INFO"
	.sectionflags	@""
	.align	4


	//----- nvinfo : EIATTR_CUDA_API_VERSION
	.align		4
        /*0000*/ 	.byte	0x04, 0x37
        /*0002*/ 	.short	(.L_15667 - .L_15666)
.L_15666:
        /*0004*/ 	.word	0x00000082


	//----- nvinfo : EIATTR_KPARAM_INFO
	.align		4
.L_15667:
        /*0008*/ 	.byte	0x04, 0x17
        /*000a*/ 	.short	(.L_15669 - .L_15668)
.L_15668:
        /*000c*/ 	.word	0x00000000
        /*0010*/ 	.short	0x0013
        /*0012*/ 	.short	0x0078
        /*0014*/ 	.byte	0x00, 0xf0, 0x11, 0x00


	//----- nvinfo : EIATTR_KPARAM_INFO
	.align		4
.L_15669:
        /*0018*/ 	.byte	0x04, 0x17
        /*001a*/ 	.short	(.L_15671 - .L_15670)
.L_15670:
        /*001c*/ 	.word	0x00000000
        /*0020*/ 	.short	0x0012
        /*0022*/ 	.short	0x0074
        /*0024*/ 	.byte	0x00, 0xf0, 0x11, 0x00


	//----- nvinfo : EIATTR_KPARAM_INFO
	.align		4
.L_15671:
        /*0028*/ 	.byte	0x04, 0x17
        /*002a*/ 	.short	(.L_15673 - .L_15672)
.L_15672:
        /*002c*/ 	.word	0x00000000
        /*0030*/ 	.short	0x0011
        /*0032*/ 	.short	0x0070
        /*0034*/ 	.byte	0x00, 0xf0, 0x11, 0x00


	//----- nvinfo : EIATTR_KPARAM_INFO
	.align		4
.L_15673:
        /*0038*/ 	.byte	0x04, 0x17
        /*003a*/ 	.short	(.L_15675 - .L_15674)
.L_15674:
        /*003c*/ 	.word	0x00000000
        /*0040*/ 	.short	0x0010
        /*0042*/ 	.short	0x006c
        /*0044*/ 	.byte	0x00, 0xf0, 0x11, 0x00


	//----- nvinfo : EIATTR_KPARAM_INFO
	.align		4
.L_15675:
        /*0048*/ 	.byte	0x04, 0x17
        /*004a*/ 	.short	(.L_15677 - .L_15676)
.L_15676:
        /*004c*/ 	.word	0x00000000
        /*0050*/ 	.short	0x000f
        /*0052*/ 	.short	0x0068
        /*0054*/ 	.byte	0x00, 0xf0, 0x11, 0x00


	//----- nvinfo : EIATTR_KPARAM_INFO
	.align		4
.L_15677:
        /*0058*/ 	.byte	0x04, 0x17
        /*005a*/ 	.short	(.L_15679 - .L_15678)
.L_15678:
        /*005c*/ 	.word	0x00000000
        /*0060*/ 	.short	0x000e
        /*0062*/ 	.short	0x0060
        /*0064*/ 	.byte	0x00, 0xf0, 0x21, 0x00


	//----- nvinfo : EIATTR_KPARAM_INFO
	.align		4
.L_15679:
        /*0068*/ 	.byte	0x04, 0x17
        /*006a*/ 	.short	(.L_15681 - .L_15680)
.L_15680:
        /*006c*/ 	.word	0x00000000
        /*0070*/ 	.short	0x000d
        /*0072*/ 	.short	0x0058
        /*0074*/ 	.byte	0x00, 0xf0, 0x21, 0x00


	//----- nvinfo : EIATTR_KPARAM_INFO
	.align		4
.L_15681:
        /*0078*/ 	.byte	0x04, 0x17
        /*007a*/ 	.short	(.L_15683 - .L_15682)
.L_15682:
        /*007c*/ 	.word	0x00000000
        /*0080*/ 	.short	0x000c
        /*0082*/ 	.short	0x0050
        /*0084*/ 	.byte	0x00, 0xf0, 0x11, 0x00


	//----- nvinfo : EIATTR_KPARAM_INFO
	.align		4
.L_15683:
        /*0088*/ 	.byte	0x04, 0x17
        /*008a*/ 	.short	(.L_15685 - .L_15684)
.L_15684:
        /*008c*/ 	.word	0x00000000
        /*0090*/ 	.short	0x000b
        /*0092*/ 	.short	0x004c
        /*0094*/ 	.byte	0x00, 0xf0, 0x11, 0x00


	//----- nvinfo : EIATTR_KPARAM_INFO
	.align		4
.L_15685:
        /*0098*/ 	.byte	0x04, 0x17
        /*009a*/ 	.short	(.L_15687 - .L_15686)
.L_15686:
        /*009c*/ 	.word	0x00000000
        /*00a0*/ 	.short	0x000a
        /*00a2*/ 	.short	0x0048
        /*00a4*/ 	.byte	0x00, 0xf0, 0x11, 0x00


	//----- nvinfo : EIATTR_KPARAM_INFO
	.align		4
.L_15687:
        /*00a8*/ 	.byte	0x04, 0x17
        /*00aa*/ 	.short	(.L_15689 - .L_15688)
.L_15688:
        /*00ac*/ 	.word	0x00000000
        /*00b0*/ 	.short	0x0009
        /*00b2*/ 	.short	0x0040
        /*00b4*/ 	.byte	0x00, 0xf0, 0x21, 0x00


	//----- nvinfo : EIATTR_KPARAM_INFO
	.align		4
.L_15689:
        /*00b8*/ 	.byte	0x04, 0x17
        /*00ba*/ 	.short	(.L_15691 - .L_15690)
.L_15690:
        /*00bc*/ 	.word	0x00000000
        /*00c0*/ 	.short	0x0008
        /*00c2*/ 	.short	0x0038
        /*00c4*/ 	.byte	0x00, 0xf0, 0x11, 0x00


	//----- nvinfo : EIATTR_KPARAM_INFO
	.align		4
.L_15691:
        /*00c8*/ 	.byte	0x04, 0x17
        /*00ca*/ 	.short	(.L_15693 - .L_15692)
.L_15692:
        /*00cc*/ 	.word	0x00000000
        /*00d0*/ 	.short	0x0007
        /*00d2*/ 	.short	0x0030
        /*00d4*/ 	.byte	0x00, 0xf0, 0x21, 0x00


	//----- nvinfo : EIATTR_KPARAM_INFO
	.align		4
.L_15693:
        /*00d8*/ 	.byte	0x04, 0x17
        /*00da*/ 	.short	(.L_15695 - .L_15694)
.L_15694:
        /*00dc*/ 	.word	0x00000000
        /*00e0*/ 	.short	0x0006
        /*00e2*/ 	.short	0x0028
        /*00e4*/ 	.byte	0x00, 0xf0, 0x21, 0x00


	//----- nvinfo : EIATTR_KPARAM_INFO
	.align		4
.L_15695:
        /*00e8*/ 	.byte	0x04, 0x17
        /*00ea*/ 	.short	(.L_15697 - .L_15696)
.L_15696:
        /*00ec*/ 	.word	0x00000000
        /*00f0*/ 	.short	0x0005
        /*00f2*/ 	.short	0x0024
        /*00f4*/ 	.byte	0x00, 0xf0, 0x11, 0x00


	//----- nvinfo : EIATTR_KPARAM_INFO
	.align		4
.L_15697:
        /*00f8*/ 	.byte	0x04, 0x17
        /*00fa*/ 	.short	(.L_15699 - .L_15698)
.L_15698:
        /*00fc*/ 	.word	0x00000000
        /*0100*/ 	.short	0x0004
        /*0102*/ 	.short	0x0020
        /*0104*/ 	.byte	0x00, 0xf0, 0x11, 0x00


	//----- nvinfo : EIATTR_KPARAM_INFO
	.align		4
.L_15699:
        /*0108*/ 	.byte	0x04, 0x17
        /*010a*/ 	.short	(.L_15701 - .L_15700)
.L_15700:
        /*010c*/ 	.word	0x00000000
        /*0110*/ 	.short	0x0003
        /*0112*/ 	.short	0x0018
        /*0114*/ 	.byte	0x00, 0xf0, 0x21, 0x00


	//----- nvinfo : EIATTR_KPARAM_INFO
	.align		4
.L_15701:
        /*0118*/ 	.byte	0x04, 0x17
        /*011a*/ 	.short	(.L_15703 - .L_15702)
.L_15702:
        /*011c*/ 	.word	0x00000000
        /*0120*/ 	.short	0x0002
        /*0122*/ 	.short	0x0010
        /*0124*/ 	.byte	0x00, 0xf0, 0x21, 0x00


	//----- nvinfo : EIATTR_KPARAM_INFO
	.align		4
.L_15703:
        /*0128*/ 	.byte	0x04, 0x17
        /*012a*/ 	.short	(.L_15705 - .L_15704)
.L_15704:
        /*012c*/ 	.word	0x00000000
        /*0130*/ 	.short	0x0001
        /*0132*/ 	.short	0x0008
        /*0134*/ 	.byte	0x00, 0xf0, 0x21, 0x00


	//----- nvinfo : EIATTR_KPARAM_INFO
	.align		4
.L_15705:
        /*0138*/ 	.byte	0x04, 0x17
        /*013a*/ 	.short	(.L_15707 - .L_15706)
.L_15706:
        /*013c*/ 	.word	0x00000000
        /*0140*/ 	.short	0x0000
        /*0142*/ 	.short	0x0000
        /*0144*/ 	.byte	0x00, 0xf0, 0x21, 0x00


	//----- nvinfo : EIATTR_SPARSE_MMA_MASK
	.align		4
.L_15707:
        /*0148*/ 	.byte	0x03, 0x50
        /*014a*/ 	.short	0x0000


	//----- nvinfo : EIATTR_MAXREG_COUNT
	.align		4
        /*014c*/ 	.byte	0x03, 0x1b
        /*014e*/ 	.short	0x00ff


	//----- nvinfo : EIATTR_NUM_BARRIERS
	.align		4
        /*0150*/ 	.byte	0x02, 0x4c
        /*0152*/ 	.byte	0x01
	.zero		1


	//----- nvinfo : EIATTR_EXTERNS
	.align		4
        /*0154*/ 	.byte	0x04, 0x0f
        /*0156*/ 	.short	(.L_15709 - .L_15708)


	//   ....[0]....
	.align		4
.L_15708:
        /*0158*/ 	.word	index@(__assertfail)


	//----- nvinfo : EIATTR_MERCURY_ISA_VERSION
	.align		4
.L_15709:
        /*015c*/ 	.byte	0x03, 0x5f
        /*015e*/ 	.short	0x0101


	//----- nvinfo : EIATTR_COOP_GROUP_MASK_REGIDS
	.align		4
        /*0160*/ 	.byte	0x04, 0x29
        /*0162*/ 	.short	(.L_15711 - .L_15710)


	//   ....[0]....
.L_15710:
        /*0164*/ 	.word	0xffffffff


	//   ....[1]....
        /*0168*/ 	.word	0xffffffff


	//   ....[2]....
        /*016c*/ 	.word	0xffffffff


	//   ....[3]....
        /*0170*/ 	.word	0xffffffff


	//   ....[4]....
        /*0174*/ 	.word	0xffffffff


	//   ....[5]....
        /*0178*/ 	.word	0xffffffff


	//   ....[6]....
        /*017c*/ 	.word	0xffffffff


	//   ....[7]....
        /*0180*/ 	.word	0xffffffff


	//   ....[8]....
        /*0184*/ 	.word	0xffffffff


	//   ....[9]....
        /*0188*/ 	.word	0xffffffff


	//   ....[10]....
        /*018c*/ 	.word	0xffffffff


	//   ....[11]....
        /*0190*/ 	.word	0xffffffff


	//   ....[12]....
        /*0194*/ 	.word	0xffffffff


	//   ....[13]....
        /*0198*/ 	.word	0xffffffff


	//   ....[14]....
        /*019c*/ 	.word	0xffffffff


	//   ....[15]....
        /*01a0*/ 	.word	0xffffffff


	//   ....[16]....
        /*01a4*/ 	.word	0x0500000f


	//   ....[17]....
        /*01a8*/ 	.word	0x0500000f


	//   ....[18]....
        /*01ac*/ 	.word	0x0500000f


	//   ....[19]....
        /*01b0*/ 	.word	0x0500000f


	//   ....[20]....
        /*01b4*/ 	.word	0x0500000f


	//----- nvinfo : EIATTR_COOP_GROUP_INSTR_OFFSETS
	.align		4
.L_15711:
        /*01b8*/ 	.byte	0x04, 0x28
        /*01ba*/ 	.short	(.L_15713 - .L_15712)


	//   ....[0]....
.L_15712:
        /*01bc*/ 	.word	0x00000180


	//   ....[1]....
        /*01c0*/ 	.word	0x000001b0


	//   ....[2]....
        /*01c4*/ 	.word	0x000001d0


	//   ....[3]....
        /*01c8*/ 	.word	0x000001f0


	//   ....[4]....
        /*01cc*/ 	.word	0x00000210


	//   ....[5]....
        /*01d0*/ 	.word	0x00000330


	//   ....[6]....
        /*01d4*/ 	.word	0x00000350


	//   ....[7]....
        /*01d8*/ 	.word	0x00000380


	//   ....[8]....
        /*01dc*/ 	.word	0x000011c0


	//   ....[9]....
        /*01e0*/ 	.word	0x00001240


	//   ....[10]....
        /*01e4*/ 	.word	0x00001270


	//   ....[11]....
        /*01e8*/ 	.word	0x000012c0


	//   ....[12]....
        /*01ec*/ 	.word	0x00001310


	//   ....[13]....
        /*01f0*/ 	.word	0x00001360


	//   ....[14]....
        /*01f4*/ 	.word	0x00001380


	//   ....[15]....
        /*01f8*/ 	.word	0x000013a0


	//   ....[16]....
        /*01fc*/ 	.word	0x00002e40


	//   ....[17]....
        /*0200*/ 	.word	0x00002ea0


	//   ....[18]....
        /*0204*/ 	.word	0x00002f00


	//   ....[19]....
        /*0208*/ 	.word	0x00002f60


	//   ....[20]....
        /*020c*/ 	.word	0x00002fc0


	//----- nvinfo : EIATTR_SYSCALL_OFFSETS
	.align		4
.L_15713:
        /*0210*/ 	.byte	0x04, 0x46
        /*0212*/ 	.short	(.L_15715 - .L_15714)


	//   ....[0]....
.L_15714:
        /*0214*/ 	.word	0x00002dd0


	//----- nvinfo : EIATTR_EXIT_INSTR_OFFSETS
	.align		4
.L_15715:
        /*0218*/ 	.byte	0x04, 0x1c
        /*021a*/ 	.short	(.L_15717 - .L_15716)


	//   ....[0]....
.L_15716:
        /*021c*/ 	.word	0x00002510


	//   ....[1]....
        /*0220*/ 	.word	0x00002520


	//   ....[2]....
        /*0224*/ 	.word	0x00002cd0


	//   ....[3]....
        /*0228*/ 	.word	0x00002de0


	//----- nvinfo : EIATTR_CRS_STACK_SIZE
	.align		4
.L_15717:
        /*022c*/ 	.byte	0x04, 0x1e
        /*022e*/ 	.short	(.L_15719 - .L_15718)
.L_15718:
        /*0230*/ 	.word	0x00000000


	//----- nvinfo : EIATTR_CBANK_PARAM_SIZE
	.align		4
.L_15719:
        /*0234*/ 	.byte	0x03, 0x19
        /*0236*/ 	.short	0x007c


	//----- nvinfo : EIATTR_PARAM_CBANK
	.align		4
        /*0238*/ 	.byte	0x04, 0x0a
        /*023a*/ 	.short	(.L_15721 - .L_15720)
	.align		4
.L_15720:
        /*023c*/ 	.word	index@(.nv.constant0._ZN4vllm25paged_attention_v1_kernelIthLi120ELi32ELi128ELNS_18Fp8KVCacheDataTypeE1ELb0EEEvPT_PKS2_PKT0_S8_ifPKiSA_iPKfiiiSC_SC_iiiii)
        /*0240*/ 	.short	0x0210
        /*0242*/ 	.short	0x007c


	//----- nvinfo : EIATTR_SW_WAR
	.align		4
.L_15721:
        /*0244*/ 	.byte	0x04, 0x36
        /*0246*/ 	.short	(.L_15723 - .L_15722)
.L_15722:
        /*0248*/ 	.word	0x00000008
.L_15723:


//--------------------- .nv.info._ZN4vllm25paged_attention_v1_kernelIthLi112ELi32ELi128ELNS_18Fp8KVCacheDataTypeE1ELb0EEEvPT_PKS2_PKT0_S8_ifPKiSA_iPKfiiiSC_SC_iiiii --------------------------
	.section	.nv.info._ZN4vllm25paged_attention_v1_kernelIthLi112ELi32ELi128ELNS_18Fp8KVCacheDataTypeE1ELb0EEEvPT_PKS2_PKT0_S8_ifPKiSA_iPKfiiiSC_SC_iiiii,"",@"SHT_CUDA_INFO"
	.sectionflags	@""
	.align	4


	//----- nvinfo : EIATTR_CUDA_API_VERSION
	.align		4
        /*0000*/ 	.byte	0x04, 0x37
        /*0002*/ 	.short	(.L_15725 - .L_15724)
.L_15724:
        /*0004*/ 	.word	0x00000082


	//----- nvinfo : EIATTR_KPARAM_INFO
	.align		4
.L_15725:
        /*0008*/ 	.byte	0x04, 0x17
        /*000a*/ 	.short	(.L_15727 - .L_15726)
.L_15726:
        /*000c*/ 	.word	0x00000000
        /*0010*/ 	.short	0x0013
        /*0012*/ 	.short	0x0078
        /*0014*/ 	.byte	0x00, 0xf0, 0x11, 0x00


	//----- nvinfo : EIATTR_KPARAM_INFO
	.align		4
.L_15727:
        /*0018*/ 	.byte	0x04, 0x17
        /*001a*/ 	.short	(.L_15729 - .L_15728)
.L_15728:
        /*001c*/ 	.word	0x00000000
        /*0020*/ 	.short	0x0012
        /*0022*/ 	.short	0x0074
        /*0024*/ 	.byte	0x00, 0xf0, 0x11, 0x00


	//----- nvinfo : EIATTR_KPARAM_INFO
	.align		4
.L_15729:
        /*0028*/ 	.byte	0x04, 0x17
        /*002a*/ 	.short	(.L_15731 - .L_15730)
.L_15730:
        /*002c*/ 	.word	0x00000000
        /*0030*/ 	.short	0x0011
        /*0032*/ 	.short	0x0070
        /*0034*/ 	.byte	0x00, 0xf0, 0x11, 0x00


	//----- nvinfo : EIATTR_KPARAM_INFO
	.align		4
.L_15731:
        /*0038*/ 	.byte	0x04, 0x17
        /*003a*/ 	.short	(.L_15733 - .L_15732)
.L_15732:
        /*003c*/ 	.word	0x00000000
        /*0040*/ 	.short	0x0010
        /*0042*/ 	.short	0x006c
        /*0044*/ 	.byte	0x00, 0xf0, 0x11, 0x00


	//----- nvinfo : EIATTR_KPARAM_INFO
	.align		4
.L_15733:
        /*0048*/ 	.byte	0x04, 0x17
        /*004a*/ 	.short	(.L_15735 - .L_15734)
.L_15734:
        /*004c*/ 	.word	0x00000000
        /*0050*/ 	.short	0x000f
        /*0052*/ 	.short	0x0068
        /*0054*/ 	.byte	0x00, 0xf0, 0x11, 0x00


	//----- nvinfo : EIATTR_KPARAM_INFO
	.align		4
.L_15735:
        /*0058*/ 	.byte	0x04, 0x17
        /*005a*/ 	.short	(.L_15737 - .L_15736)
.L_15736:
        /*005c*/ 	.word	0x00000000
        /*0060*/ 	.short	0x000e
        /*0062*/ 	.short	0x0060
        /*0064*/ 	.byte	0x00, 0xf0, 0x21, 0x00


	//----- nvinfo : EIATTR_KPARAM_INFO
	.align		4
.L_15737:
        /*0068*/ 	.byte	0x04, 0x17
        /*006a*/ 	.short	(.L_15739 - .L_15738)
.L_15738:
        /*006c*/ 	.word	0x00000000
        /*0070*/ 	.short	0x000d
        /*0072*/ 	.short	0x0058
        /*0074*/ 	.byte	0x00, 0xf0, 0x21, 0x00


	//----- nvinfo : EIATTR_KPARAM_INFO
	.align		4
.L_15739:
        /*0078*/ 	.byte	0x04, 0x17
        /*007a*/ 	.short	(.L_15741 - .L_15740)
.L_15740:
        /*007c*/ 	.word	0x00000000
        /*0080*/ 	.short	0x000c
        /*0082*/ 	.short	0x0050
        /*0084*/ 	.byte	0x00, 0xf0, 0x11, 0x00


	//----- nvinfo : EIATTR_KPARAM_INFO
	.align		4
.L_15741:
        /*0088*/ 	.byte	0x04, 0x17
        /*008a*/ 	.short	(.L_15743 - .L_15742)
.L_15742:
        /*008c*/ 	.word	0x00000000
        /*0090*/ 	.short	0x000b
        /*0092*/ 	.short	0x004c
        /*0094*/ 	.byte	0x00, 0xf0, 0x11, 0x00


	//----- nvinfo : EIATTR_KPARAM_INFO
	.align		4
.L_15743:
        /*0098*/ 	.byte	0x04, 0x17
        /*009a*/ 	.short	(.L_15745 - .L_15744)
.L_15744:
        /*009c*/ 	.word	0x00000000
        /*00a0*/ 	.short	0x000a
        /*00a2*/ 	.short	0x0048
        /*00a4*/ 	.byte	0x00, 0xf0, 0x11, 0x00


	//----- nvinfo : EIATTR_KPARAM_INFO
	.align		4
.L_15745:
        /*00a8*/ 	.byte	0x04, 0x17
        /*00aa*/ 	.short	(.L_15747 - .L_15746)
.L_15746:
        /*00ac*/ 	.word	0x00000000
        /*00b0*/ 	.short	0x0009
        /*00b2*/ 	.short	0x0040
        /*00b4*/ 	.byte	0x00, 0xf0, 0x21, 0x00


	//----- nvinfo : EIATTR_KPARAM_INFO
	.align		4
.L_15747:
        /*00b8*/ 	.byte	0x04, 0x17
        /*00ba*/ 	.short	(.L_15749 - .L_15748)
.L_15748:
        /*00bc*/ 	.word	0x00000000
        /*00c0*/ 	.short	0x0008
        /*00c2*/ 	.short	0x0038
        /*00c4*/ 	.byte	0x00, 0xf0, 0x11, 0x00


	//----- nvinfo : EIATTR_KPARAM_INFO
	.align		4
.L_15749:
        /*00c8*/ 	.byte	0x04, 0x17
        /*00ca*/ 	.short	(.L_15751 - .L_15750)
.L_15750:
        /*00cc*/ 	.word	0x00000000
        /*00d0*/ 	.short	0x0007
        /*00d2*/ 	.short	0x0030
        /*00d4*/ 	.byte	0x00, 0xf0, 0x21, 0x00


	//----- nvinfo : EIATTR_KPARAM_INFO
	.align		4
.L_15751:
        /*00d8*/ 	.byte	0x04, 0x17
        /*00da*/ 	.short	(.L_15753 - .L_15752)
.L_15752:
        /*00dc*/ 	.word	0x00000000
        /*00e0*/ 	.short	0x0006
        /*00e2*/ 	.short	0x0028
        /*00e4*/ 	.byte	0x00, 0xf0, 0x21, 0x00


	//----- nvinfo : EIATTR_KPARAM_INFO
	.align		4
.L_15753:
        /*00e8*/ 	.byte	0x04, 0x17
        /*00ea*/ 	.short	(.L_15755 - .L_15754)
.L_15754:
        /*00ec*/ 	.word	0x00000000
        /*00f0*/ 	.short	0x0005
        /*00f2*/ 	.short	0x0024
        /*00f4*/ 	.byte	0x00, 0xf0, 0x11, 0x00


	//----- nvinfo : EIATTR_KPARAM_INFO
	.align		4
.L_15755:
        /*00f8*/ 	.byte	0x04, 0x17
        /*00fa*/ 	.short	(.L_15757 - .L_15756)
.L_15756:
        /*00fc*/ 	.word	0x00000000
        /*0100*/ 	.short	0x0004
        /*0102*/ 	.short	0x0020
        /*0104*/ 	.byte	0x00, 0xf0, 0x11, 0x00


	//----- nvinfo : EIATTR_KPARAM_INFO
	.align		4
.L_15757:
        /*0108*/ 	.byte	0x04, 0x17
        /*010a*/ 	.short	(.L_15759 - .L_15758)
.L_15758:
        /*010c*/ 	.word	0x00000000
        /*0110*/ 	.short	0x0003
        /*0112*/ 	.short	0x0018
        /*0114*/ 	.byte	0x00, 0xf0, 0x21, 0x00


	//----- nvinfo : EIATTR_KPARAM_INFO
	.align		4
.L_15759:
        /*0118*/ 	.byte	0x04, 0x17
        /*011a*/ 	.short	(.L_15761 - .L_15760)
.L_15760:
        /*011c*/ 	.word	0x00000000
        /*0120*/ 	.short	0x0002
        /*0122*/ 	.short	0x0010
        /*0124*/ 	.byte	0x00, 0xf0, 0x21, 0x00


	//----- nvinfo : EIATTR_KPARAM_INFO
	.align		4
.L_15761:
        /*0128*/ 	.byte	0x04, 0x17
        /*012a*/ 	.short	(.L_15763 - .L_15762)
.L_15762:
        /*012c*/ 	.word	0x00000000
        /*0130*/ 	.short	0x0001
        /*0132*/ 	.short	0x0008
        /*0134*/ 	.byte	0x00, 0xf0, 0x21, 0x00


	//----- nvinfo : EIATTR_KPARAM_INFO
	.align		4
.L_15763:
        /*0138*/ 	.byte	0x04, 0x17
        /*013a*/ 	.short	(.L_15765 - .L_15764)
.L_15764:
        /*013c*/ 	.word	0x00000000
        /*0140*/ 	.short	0x0000
        /*0142*/ 	.short	0x0000
        /*0144*/ 	.byte	0x00, 0xf0, 0x21, 0x00


	//----- nvinfo : EIATTR_SPARSE_MMA_MASK
	.align		4
.L_15765:
        /*0148*/ 	.byte	0x03, 0x50
        /*014a*/ 	.short	0x0000


	//----- nvinfo : EIATTR_MAXREG_COUNT
	.align		4
        /*014c*/ 	.byte	0x03, 0x1b
        /*014e*/ 	.short	0x00ff


	//----- nvinfo : EIATTR_NUM_BARRIERS
	.align		4
        /*0150*/ 	.byte	0x02, 0x4c
        /*0152*/ 	.byte	0x01
	.zero		1


	//----- nvinfo : EIATTR_EXTERNS
	.align		4
        /*0154*/ 	.byte	0x04, 0x0f
        /*0156*/ 	.short	(.L_15767 - .L_15766)


	//   ....[0]....
	.align		4
.L_15766:
        /*0158*/ 	.word	index@(__assertfail)


	//----- nvinfo : EIATTR_MERCURY_ISA_VERSION
	.align		4
.L_15767:
        /*015c*/ 	.byte	0x03, 0x5f
        /*015e*/ 	.short	0x0101


	//----- nvinfo : EIATTR_COOP_GROUP_MASK_REGIDS
	.align		4
        /*0160*/ 	.byte	0x04, 0x29
        /*0162*/ 	.short	(.L_15769 - .L_15768)


	//   ....[0]....
.L_15768:
        /*0164*/ 	.word	0xffffffff


	//   ....[1]....
        /*0168*/ 	.word	0xffffffff


	//   ....[2]....
        /*016c*/ 	.word	0xffffffff


	//   ....[3]....
        /*0170*/ 	.word	0xffffffff


	//   ....[4]....
        /*0174*/ 	.word	0xffffffff


	//   ....[5]....
        /*0178*/ 	.word	0xffffffff


	//   ....[6]....
        /*017c*/ 	.word	0xffffffff


	//   ....[7]....
        /*0180*/ 	.word	0xffffffff


	//   ....[8]....
        /*0184*/ 	.word	0xffffffff


	//   ....[9]....
        /*0188*/ 	.word	0xffffffff


	//   ....[10]....
        /*018c*/ 	.word	0xffffffff


	//   ....[11]....
        /*0190*/ 	.word	0xffffffff


	//   ....[12]....
        /*0194*/ 	.word	0xffffffff


	//   ....[13]....
        /*0198*/ 	.word	0xffffffff


	//   ....[14]....
        /*019c*/ 	.word	0xffffffff


	//   ....[15]....
        /*01a0*/ 	.word	0xffffffff


	//   ....[16]....
        /*01a4*/ 	.word	0x0500000f


	//   ....[17]....
        /*01a8*/ 	.word	0x0500000f


	//   ....[18]....
        /*01ac*/ 	.word	0x0500000f


	//   ....[19]....
        /*01b0*/ 	.word	0x0500000f


	//   ....[20]....
        /*01b4*/ 	.word	0x0500000f


	//----- nvinfo : EIATTR_COOP_GROUP_INSTR_OFFSETS
	.align		4
.L_15769:
        /*01b8*/ 	.byte	0x04, 0x28
        /*01ba*/ 	.short	(.L_15771 - .L_15770)


	//   ....[0]....
.L_15770:
        /*01bc*/ 	.word	0x00000180


	//   ....[1]....
        /*01c0*/ 	.word	0x000001b0


	//   ....[2]....
        /*01c4*/ 	.word	0x000001d0


	//   ....[3]....
        /*01c8*/ 	.word	0x000001f0


	//   ....[4]....
        /*01cc*/ 	.word	0x00000210


	//   ....[5]....
        /*01d0*/ 	.word	0x00000330


	//   ....[6]....
        /*01d4*/ 	.word	0x00000350


	//   ....[7]....
        /*01d8*/ 	.word	0x00000380


	//   ....[8]....
        /*01dc*/ 	.word	0x000011c0


	//   ....[9]....
        /*01e0*/ 	.word	0x00001240


	//   ....[10]....
        /*01e4*/ 	.word	0x00001270


	//   ....[11]....
        /*01e8*/ 	.word	0x000012c0


	//   ....[12]....
        /*01ec*/ 	.word	0x00001310


	//   ....[13]....
        /*01f0*/ 	.word	0x00001360


	//   ....[14]....
        /*01f4*/ 	.word	0x00001380


	//   ....[15]....
        /*01f8*/ 	.word	0x000013a0


	//   ....[16]....
        /*01fc*/ 	.word	0x00002d60


	//   ....[17]....
        /*0200*/ 	.word	0x00002dc0


	//   ....[18]....
        /*0204*/ 	.word	0x00002e20


	//   ....[19]....
        /*0208*/ 	.word	0x00002e80


	//   ....[20]....
        /*020c*/ 	.word	0x00002ee0


	//----- nvinfo : EIATTR_SYSCALL_OFFSETS
	.align		4
.L_15771:
        /*0210*/ 	.byte	0x04, 0x46
        /*0212*/ 	.short	(.L_15773 - .L_15772)


	//   ....[0]....
.L_15772:
        /*0214*/ 	.word	0x00002cf0


	//----- nvinfo : EIATTR_EXIT_INSTR_OFFSETS
	.align		4
.L_15773:
        /*0218*/ 	.byte	0x04, 0x1c
        /*021a*/ 	.short	(.L_15775 - .L_15774)


	//   ....[0]....
.L_15774:
        /*021c*/ 	.word	0x000024b0


	//   ....[1]....
        /*0220*/ 	.word	0x000024c0


	//   ....[2]....
        /*0224*/ 	.word	0x00002bf0


	//   ....[3]....
        /*0228*/ 	.word	0x00002d00


	//----- nvinfo : EIATTR_CRS_STACK_SIZE
	.align		4
.L_15775:
        /*022c*/ 	.byte	0x04, 0x1e
        /*022e*/ 	.short	(.L_15777 - .L_15776)
.L_15776:
        /*0230*/ 	.word	0x00000000


	//----- nvinfo : EIATTR_CBANK_PARAM_SIZE
	.align		4
.L_15777:
        /*0234*/ 	.byte	0x03, 0x19
        /*0236*/ 	.short	0x007c


	//----- nvinfo : EIATTR_PARAM_CBANK
	.align		4
        /*0238*/ 	.byte	0x04, 0x0a
        /*023a*/ 	.short	(.L_15779 - .L_15778)
	.align		4
.L_15778:
        /*023c*/ 	.word	index@(.nv.constant0._ZN4vllm25paged_attention_v1_kernelIthLi112ELi32ELi128ELNS_18Fp8KVCacheDataTypeE1ELb0EEEvPT_PKS2_PKT0_S8_ifPKiSA_iPKfiiiSC_SC_iiiii)
        /*0240*/ 	.short	0x0210
        /*0242*/ 	.short	0x007c


	//----- nvinfo : EIATTR_SW_WAR
	.align		4
.L_15779:
        /*0244*/ 	.byte	0x04, 0x36
        /*0246*/ 	.short	(.L_15781 - .L_15780)
.L_15780:
        /*0248*/ 	.word	0x00000008
.L_15781:


//--------------------- .nv.info._ZN4vllm25paged_attention_v1_kernelIthLi96ELi32ELi128ELNS_18Fp8KVCacheDataTypeE1ELb0EEEvPT_PKS2_PKT0_S8_ifPKiSA_iPKfiiiSC_SC_iiiii --------------------------
	.section	.nv.info._ZN4vllm25paged_attention_v1_kernelIthLi96ELi32ELi128ELNS_18Fp8KVCacheDataTypeE1ELb0EEEvPT_PKS2_PKT0_S8_ifPKiSA_iPKfiiiSC_SC_iiiii,"",@"SHT_CUDA_INFO"
	.sectionflags	@""
	.align	4


	//----- nvinfo : EIATTR_CUDA_API_VERSION
	.align		4
        /*0000*/ 	.byte	0x04, 0x37
        /*0002*/ 	.short	(.L_15783 - .L_15782)
.L_15782:
        /*0004*/ 	.word	0x00000082


	//----- nvinfo : EIATTR_KPARAM_INFO
	.align		4
.L_15783:
        /*0008*/ 	.byte	0x04, 0x17
        /*000a*/ 	.short	(.L_15785 - .L_15784)
.L_15784:
        /*000c*/ 	.word	0x00000000
        /*0010*/ 	.short	0x0013
        /*0012*/ 	.short	0x0078
        /*0014*/ 	.byte	0x00, 0xf0, 0x11, 0x00


	//----- nvinfo : EIATTR_KPARAM_INFO
	.align		4
.L_15785:
        /*0018*/ 	.byte	0x04, 0x17
        /*001a*/ 	.short	(.L_15787 - .L_15786)
.L_15786:
        /*001c*/ 	.word	0x00000000
        /*0020*/ 	.short	0x0012
        /*0022*/ 	.short	0x0074
        /*0024*/ 	.byte	0x00, 0xf0, 0x11, 0x00


	//----- nvinfo : EIATTR_KPARAM_INFO
	.align		4
.L_15787:
        /*0028*/ 	.byte	0x04, 0x17
        /*002a*/ 	.short	(.L_15789 - .L_15788)
.L_15788:
        /*002c*/ 	.word	0x00000000
        /*0030*/ 	.short	0x0011
        /*0032*/ 	.short	0x0070
        /*0034*/ 	.byte	0x00, 0xf0, 0x11, 0x00


	//----- nvinfo : EIATTR_KPARAM_INFO
	.align		4
.L_15789:
        /*0038*/ 	.byte	0x04, 0x17
        /*003a*/ 	.short	(.L_15791 - .L_15790)
.L_15790:
        /*003c*/ 	.word	0x00000000
        /*0040*/ 	.short	0x0010
        /*0042*/ 	.short	0x006c
        /*0044*/ 	.byte	0x00, 0xf0, 0x11, 0x00


	//----- nvinfo : EIATTR_KPARAM_INFO
	.align		4
.L_15791:
        /*0048*/ 	.byte	0x04, 0x17
        /*004a*/ 	.short	(.L_15793 - .L_15792)
.L_15792:
        /*004c*/ 	.word	0x00000000
        /*0050*/ 	.short	0x000f
        /*0052*/ 	.short	0x0068
        /*0054*/ 	.byte	0x00, 0xf0, 0x11, 0x00


	//----- nvinfo : EIATTR_KPARAM_INFO
	.align		4
.L_15793:
        /*0058*/ 	.byte	0x04, 0x17
        /*005a*/ 	.short	(.L_15795 - .L_15794)
.L_15794:
        /*005c*/ 	.word	0x00000000
        /*0060*/ 	.short	0x000e
        /*0062*/ 	.short	0x0060
        /*0064*/ 	.byte	0x00, 0xf0, 0x21, 0x00


	//----- nvinfo : EIATTR_KPARAM_INFO
	.align		4
.L_15795:
        /*0068*/ 	.byte	0x04, 0x17
        /*006a*/ 	.short	(.L_15797 - .L_15796)
.L_15796:
        /*006c*/ 	.word	0x00000000
        /*0070*/ 	.short	0x000d
        /*0072*/ 	.short	0x0058
        /*0074*/ 	.byte	0x00, 0xf0, 0x21, 0x00


	//----- nvinfo : EIATTR_KPARAM_INFO
	.align		4
.L_15797:
        /*0078*/ 	.byte	0x04, 0x17
        /*007a*/ 	.short	(.L_15799 - .L_15798)
.L_15798:
        /*007c*/ 	.word	0x00000000
        /*0080*/ 	.short	0x000c
        /*0082*/ 	.short	0x0050
        /*0084*/ 	.byte	0x00, 0xf0, 0x11, 0x00


	//----- nvinfo : EIATTR_KPARAM_INFO
	.align		4
.L_15799:
        /*0088*/ 	.byte	0x04, 0x17
        /*008a*/ 	.short	(.L_15801 - .L_15800)
.L_15800:
        /*008c*/ 	.word	0x00000000
        /*0090*/ 	.short	0x000b
        /*0092*/ 	.short	0x004c
        /*0094*/ 	.byte	0x00, 0xf0, 0x11, 0x00


	//----- nvinfo : EIATTR_KPARAM_INFO
	.align		4
.L_15801:
        /*0098*/ 	.byte	0x04, 0x17
        /*009a*/ 	.short	(.L_15803 - .L_15802)
.L_15802:
        /*009c*/ 	.word	0x00000000
        /*00a0*/ 	.short	0x000a
        /*00a2*/ 	.short	0x0048
        /*00a4*/ 	.byte	0x00, 0xf0, 0x11, 0x00


	//----- nvinfo : EIATTR_KPARAM_INFO
	.align		4
.L_15803:
        /*00a8*/ 	.byte	0x04, 0x17
        /*00aa*/ 	.short	(.L_15805 - .L_15804)
.L_15804:
        /*00ac*/ 	.word	0x00000000
        /*00b0*/ 	.short	0x0009
        /*00b2*/ 	.short	0x0040
        /*00b4*/ 	.byte	0x00, 0xf0, 0x21, 0x00


	//----- nvinfo : EIATTR_KPARAM_INFO
	.align		4
.L_15805:
        /*00b8*/ 	.byte	0x04, 0x17
        /*00ba*/ 	.short	(.L_15807 - .L_15806)
.L_15806:
        /*00bc*/ 	.word	0x00000000
        /*00c0*/ 	.short	0x0008
        /*00c2*/ 	.short	0x0038
        /*00c4*/ 	.byte	0x00, 0xf0, 0x11, 0x00


	//----- nvinfo : EIATTR_KPARAM_INFO
	.align		4
.L_15807:
        /*00c8*/ 	.byte	0x04, 0x17
        /*00ca*/ 	.short	(.L_15809 - .L_15808)
.L_15808:
        /*00cc*/ 	.word	0x00000000
        /*00d0*/ 	.short	0x0007
        /*00d2*/ 	.short	0x0030
        /*00d4*/ 	.byte	0x00, 0xf0, 0x21, 0x00


	//----- nvinfo : EIATTR_KPARAM_INFO
	.align		4
.L_15809:
        /*00d8*/ 	.byte	0x04, 0x17
        /*00da*/ 	.short	(.L_15811 - .L_15810)
.L_15810:
        /*00dc*/ 	.word	0x00000000
        /*00e0*/ 	.short	0x0006
        /*00e2*/ 	.short	0x0028
        /*00e4*/ 	.byte	0x00, 0xf0, 0x21, 0x00


	//----- nvinfo : EIATTR_KPARAM_INFO
	.align		4
.L_15811:
        /*00e8*/ 	.byte	0x04, 0x17
        /*00ea*/ 	.short	(.L_15813 - .L_15812)
.L_15812:
        /*00ec*/ 	.word	0x00000000
        /*00f0*/ 	.short	0x0005
        /*00f2*/ 	.short	0x0024
        /*00f4*/ 	.byte	0x00, 0xf0, 0x11, 0x00


	//----- nvinfo : EIATTR_KPARAM_INFO
	.align		4
.L_15813:
        /*00f8*/ 	.byte	0x04, 0x17
        /*00fa*/ 	.short	(.L_15815 - .L_15814)
.L_15814:
        /*00fc*/ 	.word	0x00000000
        /*0100*/ 	.short	0x0004
        /*0102*/ 	.short	0x0020
        /*0104*/ 	.byte	0x00, 0xf0, 0x11, 0x00


	//----- nvinfo : EIATTR_KPARAM_INFO
	.align		4
.L_15815:
        /*0108*/ 	.byte	0x04, 0x17
        /*010a*/ 	.short	(.L_15817 - .L_15816)
.L_15816:
        /*010c*/ 	.word	0x00000000
        /*0110*/ 	.short	0x0003
        /*0112*/ 	.short	0x0018
        /*0114*/ 	.byte	0x00, 0xf0, 0x21, 0x00


	//----- nvinfo : EIATTR_KPARAM_INFO
	.align		4
.L_15817:
        /*0118*/ 	.byte	0x04, 0x17
        /*011a*/ 	.short	(.L_15819 - .L_15818)
.L_15818:
        /*011c*/ 	.word	0x00000000
        /*0120*/ 	.short	0x0002
        /*0122*/ 	.short	0x0010
        /*0124*/ 	.byte	0x00, 0xf0, 0x21, 0x00


	//----- nvinfo : EIATTR_KPARAM_INFO
	.align		4
.L_15819:
        /*0128*/ 	.byte	0x04, 0x17
        /*012a*/ 	.short	(.L_15821 - .L_15820)
.L_15820:
        /*012c*/ 	.word	0x00000000
        /*0130*/ 	.short	0x0001
        /*0132*/ 	.short	0x0008
        /*0134*/ 	.byte	0x00, 0xf0, 0x21, 0x00


	//----- nvinfo : EIATTR_KPARAM_INFO
	.align		4
.L_15821:
        /*0138*/ 	.byte	0x04, 0x17
        /*013a*/ 	.short	(.L_15823 - .L_15822)
.L_15822:
        /*013c*/ 	.word	0x00000000
        /*0140*/ 	.short	0x0000
        /*0142*/ 	.short	0x0000
        /*0144*/ 	.byte	0x00, 0xf0, 0x21, 0x00


	//----- nvinfo : EIATTR_SPARSE_MMA_MASK
	.align		4
.L_15823:
        /*0148*/ 	.byte	0x03, 0x50
        /*014a*/ 	.short	0x0000


	//----- nvinfo : EIATTR_MAXREG_COUNT
	.align		4
        /*014c*/ 	.byte	0x03, 0x1b
        /*014e*/ 	.short	0x00ff


	//----- nvinfo : EIATTR_NUM_BARRIERS
	.align		4
        /*0150*/ 	.byte	0x02, 0x4c
        /*0152*/ 	.byte	0x01
	.zero		1


	//----- nvinfo : EIATTR_EXTERNS
	.align		4
        /*0154*/ 	.byte	0x04, 0x0f
        /*0156*/ 	.short	(.L_15825 - .L_15824)


	//   ....[0]....
	.align		4
.L_15824:
        /*0158*/ 	.word	index@(__assertfail)


	//----- nvinfo : EIATTR_MERCURY_ISA_VERSION
	.align		4
.L_15825:
        /*015c*/ 	.byte	0x03, 0x5f
        /*015e*/ 	.short	0x0101


	//----- nvinfo : EIATTR_COOP_GROUP_MASK_REGIDS
	.align		4
        /*0160*/ 	.byte	0x04, 0x29
        /*0162*/ 	.short	(.L_15827 - .L_15826)


	//   ....[0]....
.L_15826:
        /*0164*/ 	.word	0xffffffff


	//   ....[1]....
        /*0168*/ 	.word	0xffffffff


	//   ....[2]....
        /*016c*/ 	.word	0xffffffff


	//   ....[3]....
        /*0170*/ 	.word	0xffffffff


	//   ....[4]....
        /*0174*/ 	.word	0xffffffff


	//   ....[5]....
        /*0178*/ 	.word	0xffffffff


	//   ....[6]....
        /*017c*/ 	.word	0xffffffff


	//   ....[7]....
        /*0180*/ 	.word	0xffffffff


	//   ....[8]....
        /*0184*/ 	.word	0xffffffff


	//   ....[9]....
        /*0188*/ 	.word	0xffffffff


	//   ....[10]....
        /*018c*/ 	.word	0xffffffff


	//   ....[11]....
        /*0190*/ 	.word	0xffffffff


	//   ....[12]....
        /*0194*/ 	.word	0xffffffff


	//   ....[13]....
        /*0198*/ 	.word	0xffffffff


	//   ....[14]....
        /*019c*/ 	.word	0xffffffff


	//   ....[15]....
        /*01a0*/ 	.word	0xffffffff


	//   ....[16]....
        /*01a4*/ 	.word	0x0500000f


	//   ....[17]....
        /*01a8*/ 	.word	0x0500000f


	//   ....[18]....
        /*01ac*/ 	.word	0x0500000f


	//   ....[19]....
        /*01b0*/ 	.word	0x0500000f


	//   ....[20]....
        /*01b4*/ 	.word	0x0500000f


	//----- nvinfo : EIATTR_COOP_GROUP_INSTR_OFFSETS
	.align		4
.L_15827:
        /*01b8*/ 	.byte	0x04, 0x28
        /*01ba*/ 	.short	(.L_15829 - .L_15828)


	//   ....[0]....
.L_15828:
        /*01bc*/ 	.word	0x00000180


	//   ....[1]....
        /*01c0*/ 	.word	0x000001b0


	//   ....[2]....
        /*01c4*/ 	.word	0x000001d0


	//   ....[3]....
        /*01c8*/ 	.word	0x000001f0


	//   ....[4]....
        /*01cc*/ 	.word	0x00000210


	//   ....[5]....
        /*01d0*/ 	.word	0x00000330


	//   ....[6]....
        /*01d4*/ 	.word	0x00000350


	//   ....[7]....
        /*01d8*/ 	.word	0x00000380


	//   ....[8]....
        /*01dc*/ 	.word	0x000011c0


	//   ....[9]....
        /*01e0*/ 	.word	0x00001240


	//   ....[10]....
        /*01e4*/ 	.word	0x00001270


	//   ....[11]....
        /*01e8*/ 	.word	0x000012c0


	//   ....[12]....
        /*01ec*/ 	.word	0x00001310


	//   ....[13]....
        /*01f0*/ 	.word	0x00001360


	//   ....[14]....
        /*01f4*/ 	.word	0x00001380


	//   ....[15]....
        /*01f8*/ 	.word	0x000013a0


	//   ....[16]....
        /*01fc*/ 	.word	0x00002b90


	//   ....[17]....
        /*0200*/ 	.word	0x00002bf0


	//   ....[18]....
        /*0204*/ 	.word	0x00002c50


	//   ....[19]....
        /*0208*/ 	.word	0x00002cb0


	//   ....[20]....
        /*020c*/ 	.word	0x00002d10


	//----- nvinfo : EIATTR_SYSCALL_OFFSETS
	.align		4
.L_15829:
        /*0210*/ 	.byte	0x04, 0x46
        /*0212*/ 	.short	(.L_15831 - .L_15830)


	//   ....[0]....
.L_15830:
        /*0214*/ 	.word	0x00002b20


	//----- nvinfo : EIATTR_EXIT_INSTR_OFFSETS
	.align		4
.L_15831:
        /*0218*/ 	.byte	0x04, 0x1c
        /*021a*/ 	.short	(.L_15833 - .L_15832)


	//   ....[0]....
.L_15832:
        /*021c*/ 	.word	0x000023d0


	//   ....[1]....
        /*0220*/ 	.word	0x000023e0


	//   ....[2]....
        /*0224*/ 	.word	0x00002a20


	//   ....[3]....
        /*0228*/ 	.word	0x00002b30


	//----- nvinfo : EIATTR_CRS_STACK_SIZE
	.align		4
.L_15833:
        /*022c*/ 	.byte	0x04, 0x1e
        /*022e*/ 	.short	(.L_15835 - .L_15834)
.L_15834:
        /*0230*/ 	.word	0x00000000


	//----- nvinfo : EIATTR_CBANK_PARAM_SIZE
	.align		4
.L_15835:
        /*0234*/ 	.byte	0x03, 0x19
        /*0236*/ 	.short	0x007c


	//----- nvinfo : EIATTR_PARAM_CBANK
	.align		4
        /*0238*/ 	.byte	0x04, 0x0a
        /*023a*/ 	.short	(.L_15837 - .L_15836)
	.align		4
.L_15836:
        /*023c*/ 	.word	index@(.nv.constant0._ZN4vllm25paged_attention_v1_kernelIthLi96ELi32ELi128ELNS_18Fp8KVCacheDataTypeE1ELb0EEEvPT_PKS2_PKT0_S8_ifPKiSA_iPKfiiiSC_SC_iiiii)
        /*0240*/ 	.short	0x0210
        /*0242*/ 	.short	0x007c


	//----- nvinfo : EIATTR_SW_WAR
	.align		4
.L_15837:
        /*0244*/ 	.byte	0x04, 0x36
        /*0246*/ 	.short	(.L_15839 - .L_15838)
.L_15838:
        /*0248*/ 	.word	0x00000008
.L_15839:


//--------------------- .nv.info._ZN4vllm25paged_attention_v1_kernelIthLi80ELi32ELi128ELNS_18Fp8KVCacheDataTypeE1ELb0EEEvPT_PKS2_PKT0_S8_ifPKiSA_iPKfiiiSC_SC_iiiii --------------------------
	.section	.nv.info._ZN4vllm25paged_attention_v1_kernelIthLi80ELi32ELi128ELNS_18Fp8KVCacheDataTypeE1ELb0EEEvPT_PKS2_PKT0_S8_ifPKiSA_iPKfiiiSC_SC_iiiii,"",@"SHT_CUDA_INFO"
	.sectionflags	@""
	.align	4


	//----- nvinfo : EIATTR_CUDA_API_VERSION
	.align		4
        /*0000*/ 	.byte	0x04, 0x37
        /*0002*/ 	.short	(.L_15841 - .L_15840)
.L_15840:
        /*0004*/ 	.word	0x00000082


	//----- nvinfo : EIATTR_KPARAM_INFO
	.align		4
.L_15841:
        /*0008*/ 	.byte	0x04, 0x17
        /*000a*/ 	.short	(.L_15843 - .L_15842)
.L_15842:
        /*000c*/ 	.word	0x00000000
        /*0010*/ 	.short	0x0013
        /*0012*/ 	.short	0x0078
        /*0014*/ 	.byte	0x00, 0xf0, 0x11, 0x00


	//----- nvinfo : EIATTR_KPARAM_INFO
	.align		4
.L_15843:
        /*0018*/ 	.byte	0x04, 0x17
        /*001a*/ 	.short	(.L_15845 - .L_15844)
.L_15844:
        /*001c*/ 	.word	0x00000000
        /*0020*/ 	.short	0x0012
        /*0022*/ 	.short	0x0074
        /*0024*/ 	.byte	0x00, 0xf0, 0x11, 0x00


	//----- nvinfo : EIATTR_KPARAM_INFO
	.align		4
.L_15845:
        /*0028*/ 	.byte	0x04, 0x17
        /*002a*/ 	.short	(.L_15847 - .L_15846)
.L_15846:
        /*002c*/ 	.word	0x00000000
        /*0030*/ 	.short	0x0011
        /*0032*/ 	.short	0x0070
        /*0034*/ 	.byte	0x00, 0xf0, 0x11, 0x00


	//----- nvinfo : EIATTR_KPARAM_INFO
	.align		4
.L_15847:
        /*0038*/ 	.byte	0x04, 0x17
        /*003a*/ 	.short	(.L_15849 - .L_15848)
.L_15848:
        /*003c*/ 	.word	0x00000000
        /*0040*/ 	.short	0x0010
        /*0042*/ 	.short	0x006c
        /*0044*/ 	.byte	0x00, 0xf0, 0x11, 0x00


	//----- nvinfo : EIATTR_KPARAM_INFO
	.align		4
.L_15849:
        /*0048*/ 	.byte	0x04, 0x17
        /*004a*/ 	.short	(.L_15851 - .L_15850)
.L_15850:
        /*004c*/ 	.word	0x00000000
        /*0050*/ 	.short	0x000f
        /*0052*/ 	.short	0x0068
        /*0054*/ 	.byte	0x00, 0xf0, 0x11, 0x00


	//----- nvinfo : EIATTR_KPARAM_INFO
	.align		4
.L_15851:
        /*0058*/ 	.byte	0x04, 0x17
        /*005a*/ 	.short	(.L_15853 - .L_15852)
.L_15852:
        /*005c*/ 	.word	0x00000000
        /*0060*/ 	.short	0x000e
        /*0062*/ 	.short	0x0060
        /*0064*/ 	.byte	0x00, 0xf0, 0x21, 0x00


	//----- nvinfo : EIATTR_KPARAM_INFO
	.align		4
.L_15853:
        /*0068*/ 	.byte	0x04, 0x17
        /*006a*/ 	.short	(.L_15855 - .L_15854)
.L_15854:
        /*006c*/ 	.word	0x00000000
        /*0070*/ 	.short	0x000d
        /*0072*/ 	.short	0x0058
        /*0074*/ 	.byte	0x00, 0xf0, 0x21, 0x00


	//----- nvinfo : EIATTR_KPARAM_INFO
	.align		4
.L_15855:
        /*0078*/ 	.byte	0x04, 0x17
        /*007a*/ 	.short	(.L_15857 - .L_15856)
.L_15856:
        /*007c*/ 	.word	0x00000000
        /*0080*/ 	.short	0x000c
        /*0082*/ 	.short	0x0050
        /*0084*/ 	.byte	0x00, 0xf0, 0x11, 0x00


	//----- nvinfo : EIATTR_KPARAM_INFO
	.align		4
.L_15857:
        /*0088*/ 	.byte	0x04, 0x17
        /*008a*/ 	.short	(.L_15859 - .L_15858)
.L_15858:
        /*008c*/ 	.word	0x00000000
        /*0090*/ 	.short	0x000b
        /*0092*/ 	.short	0x004c
        /*0094*/ 	.byte	0x00, 0xf0, 0x11, 0x00


	//----- nvinfo : EIATTR_KPARAM_INFO
	.align		4
.L_15859:
        /*0098*/ 	.byte	0x04, 0x17
        /*009a*/ 	.short	(.L_15861 - .L_15860)
.L_15860:
        /*009c*/ 	.word	0x00000000
        /*00a0*/ 	.short	0x000a
        /*00a2*/ 	.short	0x0048
        /*00a4*/ 	.byte	0x00, 0xf0, 0x11, 0x00


	//----- nvinfo : EIATTR_KPARAM_INFO
	.align		4
.L_15861:
        /*00a8*/ 	.byte	0x04, 0x17
        /*00aa*/ 	.short	(.L_15863 - .L_15862)
.L_15862:
        /*00ac*/ 	.word	0x00000000
        /*00b0*/ 	.short	0x0009
        /*00b2*/ 	.short	0x0040
        /*00b4*/ 	.byte	0x00, 0xf0, 0x21, 0x00


	//----- nvinfo : EIATTR_KPARAM_INFO
	.align		4
.L_15863:
        /*00b8*/ 	.byte	0x04, 0x17
        /*00ba*/ 	.short	(.L_15865 - .L_15864)
.L_15864:
        /*00bc*/ 	.word	0x00000000
        /*00c0*/ 	.short	0x0008
        /*00c2*/ 	.short	0x0038
        /*00c4*/ 	.byte	0x00, 0xf0, 0x11, 0x00


	//----- nvinfo : EIATTR_KPARAM_INFO
	.align		4
.L_15865:
        /*00c8*/ 	.byte	0x04, 0x17
        /*00ca*/ 	.short	(.L_15867 - .L_15866)
.L_15866:
        /*00cc*/ 	.word	0x00000000
        /*00d0*/ 	.short	0x0007
        /*00d2*/ 	.short	0x0030
        /*00d4*/ 	.byte	0x00, 0xf0, 0x21, 0x00


	//----- nvinfo : EIATTR_KPARAM_INFO
	.align		4
.L_15867:
        /*00d8*/ 	.byte	0x04, 0x17
        /*00da*/ 	.short	(.L_15869 - .L_15868)
.L_15868:
        /*00dc*/ 	.word	0x00000000
        /*00e0*/ 	.short	0x0006
        /*00e2*/ 	.short	0x0028
        /*00e4*/ 	.byte	0x00, 0xf0, 0x21, 0x00


	//----- nvinfo : EIATTR_KPARAM_INFO
	.align		4
.L_15869:
        /*00e8*/ 	.byte	0x04, 0x17
        /*00ea*/ 	.short	(.L_15871 - .L_15870)
.L_15870:
        /*00ec*/ 	.word	0x00000000
        /*00f0*/ 	.short	0x0005
        /*00f2*/ 	.short	0x0024
        /*00f4*/ 	.byte	0x00, 0xf0, 0x11, 0x00


	//----- nvinfo : EIATTR_KPARAM_INFO
	.align		4
.L_15871:
        /*00f8*/ 	.byte	0x04, 0x17
        /*00fa*/ 	.short	(.L_15873 - .L_15872)
.L_15872:
        /*00fc*/ 	.word	0x00000000
        /*0100*/ 	.short	0x0004
        /*0102*/ 	.short	0x0020
        /*0104*/ 	.byte	0x00, 0xf0, 0x11, 0x00


	//----- nvinfo : EIATTR_KPARAM_INFO
	.align		4
.L_15873:
        /*0108*/ 	.byte	0x04, 0x17
        /*010a*/ 	.short	(.L_15875 - .L_15874)
.L_15874:
        /*010c*/ 	.word	0x00000000
        /*0110*/ 	.short	0x0003
        /*0112*/ 	.short	0x0018
        /*0114*/ 	.byte	0x00, 0xf0, 0x21, 0x00


	//----- nvinfo : EIATTR_KPARAM_INFO
	.align		4
.L_15875:
        /*0118*/ 	.byte	0x04, 0x17
        /*011a*/ 	.short	(.L_15877 - .L_15876)
.L_15876:
        /*011c*/ 	.word	0x00000000
        /*0120*/ 	.short	0x0002
        /*0122*/ 	.short	0x0010
        /*0124*/ 	.byte	0x00, 0xf0, 0x21, 0x00


	//----- nvinfo : EIATTR_KPARAM_INFO
	.align		4
.L_15877:
        /*0128*/ 	.byte	0x04, 0x17
        /*012a*/ 	.short	(.L_15879 - .L_15878)
.L_15878:
        /*012c*/ 	.word	0x00000000
        /*0130*/ 	.short	0x0001
        /*0132*/ 	.short	0x0008
        /*0134*/ 	.byte	0x00, 0xf0, 0x21, 0x00


	//----- nvinfo : EIATTR_KPARAM_INFO
	.align		4
.L_15879:
        /*0138*/ 	.byte	0x04, 0x17
        /*013a*/ 	.short	(.L_15881 - .L_15880)
.L_15880:
        /*013c*/ 	.word	0x00000000
        /*0140*/ 	.short	0x0000
        /*0142*/ 	.short	0x0000
        /*0144*/ 	.byte	0x00, 0xf0, 0x21, 0x00


	//----- nvinfo : EIATTR_SPARSE_MMA_MASK
	.align		4
.L_15881:
        /*0148*/ 	.byte	0x03, 0x50
        /*014a*/ 	.short	0x0000


	//----- nvinfo : EIATTR_MAXREG_COUNT
	.align		4
        /*014c*/ 	.byte	0x03, 0x1b
        /*014e*/ 	.short	0x00ff


	//----- nvinfo : EIATTR_NUM_BARRIERS
	.align		4
        /*0150*/ 	.byte	0x02, 0x4c
        /*0152*/ 	.byte	0x01
	.zero		1


	//----- nvinfo : EIATTR_EXTERNS
	.align		4
        /*0154*/ 	.byte	0x04, 0x0f
        /*0156*/ 	.short	(.L_15883 - .L_15882)


	//   ....[0]....
	.align		4
.L_15882:
        /*0158*/ 	.word	index@(__assertfail)


	//----- nvinfo : EIATTR_MERCURY_ISA_VERSION
	.align		4
.L_15883:
        /*015c*/ 	.byte	0x03, 0x5f
        /*015e*/ 	.short	0x0101


	//----- nvinfo : EIATTR_COOP_GROUP_MASK_REGIDS
	.align		4
        /*0160*/ 	.byte	0x04, 0x29
        /*0162*/ 	.short	(.L_15885 - .L_15884)


	//   ....[0]....
.L_15884:
        /*0164*/ 	.word	0xffffffff


	//   ....[1]....
        /*0168*/ 	.word	0xffffffff


	//   ....[2]....
        /*016c*/ 	.word	0xffffffff


	//   ....[3]....
        /*0170*/ 	.word	0xffffffff


	//   ....[4]....
        /*0174*/ 	.word	0xffffffff


	//   ....[5]....
        /*0178*/ 	.word	0xffffffff


	//   ....[6]....
        /*017c*/ 	.word	0xffffffff


	//   ....[7]....
        /*0180*/ 	.word	0xffffffff


	//   ....[8]....
        /*0184*/ 	.word	0xffffffff


	//   ....[9]....
        /*0188*/ 	.word	0xffffffff


	//   ....[10]....
        /*018c*/ 	.word	0xffffffff


	//   ....[11]....
        /*0190*/ 	.word	0xffffffff


	//   ....[12]....
        /*0194*/ 	.word	0xffffffff


	//   ....[13]....
        /*0198*/ 	.word	0xffffffff


	//   ....[14]....
        /*019c*/ 	.word	0xffffffff


	//   ....[15]....
        /*01a0*/ 	.word	0xffffffff


	//   ....[16]....
        /*01a4*/ 	.word	0x0500000f


	//   ....[17]....
        /*01a8*/ 	.word	0x0500000f


	//   ....[18]....
        /*01ac*/ 	.word	0x0500000f


	//   ....[19]....
        /*01b0*/ 	.word	0x0500000f


	//   ....[20]....
        /*01b4*/ 	.word	0x0500000f


	//----- nvinfo : EIATTR_COOP_GROUP_INSTR_OFFSETS
	.align		4
.L_15885:
        /*01b8*/ 	.byte	0x04, 0x28
        /*01ba*/ 	.short	(.L_15887 - .L_15886)


	//   ....[0]....
.L_15886:
        /*01bc*/ 	.word	0x00000180


	//   ....[1]....
        /*01c0*/ 	.word	0x000001b0


	//   ....[2]....
        /*01c4*/ 	.word	0x000001d0


	//   ....[3]....
        /*01c8*/ 	.word	0x000001f0


	//   ....[4]....
        /*01cc*/ 	.word	0x00000210


	//   ....[5]....
        /*01d0*/ 	.word	0x00000330


	//   ....[6]....
        /*01d4*/ 	.word	0x00000350


	//   ....[7]....
        /*01d8*/ 	.word	0x00000380


	//   ....[8]....
        /*01dc*/ 	.word	0x000011c0


	//   ....[9]....
        /*01e0*/ 	.word	0x00001240


	//   ....[10]....
        /*01e4*/ 	.word	0x00001270


	//   ....[11]....
        /*01e8*/ 	.word	0x000012c0


	//   ....[12]....
        /*01ec*/ 	.word	0x00001310


	//   ....[13]....
        /*01f0*/ 	.word	0x00001360


	//   ....[14]....
        /*01f4*/ 	.word	0x00001380


	//   ....[15]....
        /*01f8*/ 	.word	0x000013a0


	//   ....[16]....
        /*01fc*/ 	.word	0x000029e0


	//   ....[17]....
        /*0200*/ 	.word	0x00002a40


	//   ....[18]....
        /*0204*/ 	.word	0x00002aa0


	//   ....[19]....
        /*0208*/ 	.word	0x00002b00


	//   ....[20]....
        /*020c*/ 	.word	0x00002b60


	//----- nvinfo : EIATTR_SYSCALL_OFFSETS
	.align		4
.L_15887:
        /*0210*/ 	.byte	0x04, 0x46
        /*0212*/ 	.short	(.L_15889 - .L_15888)


	//   ....[0]....
.L_15888:
        /*0214*/ 	.word	0x00002970


	//----- nvinfo : EIATTR_EXIT_INSTR_OFFSETS
	.align		4
.L_15889:
        /*0218*/ 	.byte	0x04, 0x1c
        /*021a*/ 	.short	(.L_15891 - .L_15890)


	//   ....[0]....
.L_15890:
        /*021c*/ 	.word	0x00002300


	//   ....[1]....
        /*0220*/ 	.word	0x00002310


	//   ....[2]....
        /*0224*/ 	.word	0x00002870


	//   ....[3]....
        /*0228*/ 	.word	0x00002980


	//----- nvinfo : EIATTR_CRS_STACK_SIZE
	.align		4
.L_15891:
        /*022c*/ 	.byte	0x04, 0x1e
        /*022e*/ 	.short	(.L_15893 - .L_15892)
.L_15892:
        /*0230*/ 	.word	0x00000000


	//----- nvinfo : EIATTR_CBANK_PARAM_SIZE
	.align		4
.L_15893:
        /*0234*/ 	.byte	0x03, 0x19
        /*0236*/ 	.short	0x007c


	//----- nvinfo : EIATTR_PARAM_CBANK
	.align		4
        /*0238*/ 	.byte	0x04, 0x0a
        /*023a*/ 	.short	(.L_15895 - .L_15894)
	.align		4
.L_15894:
        /*023c*/ 	.word	index@(.nv.constant0._ZN4vllm25paged_attention_v1_kernelIthLi80ELi32ELi128ELNS_18Fp8KVCacheDataTypeE1ELb0EEEvPT_PKS2_PKT0_S8_ifPKiSA_iPKfiiiSC_SC_iiiii)
        /*0240*/ 	.short	0x0210
        /*0242*/ 	.short	0x007c


	//----- nvinfo : EIATTR_SW_WAR
	.align		4
.L_15895:
        /*0244*/ 	.byte	0x04, 0x36
        /*0246*/ 	.short	(.L_15897 - .L_15896)
.L_15896:
        /*0248*/ 	.word	0x00000008
.L_15897:


//--------------------- .nv.info._ZN4vllm25paged_attention_v1_kernelIthLi64ELi32ELi128ELNS_18Fp8KVCacheDataTypeE1ELb0EEEvPT_PKS2_PKT0_S8_ifPKiSA_iPKfiiiSC_SC_iiiii --------------------------
	.section	.nv.info._ZN4vllm25paged_attention_v1_kernelIthLi64ELi32ELi128ELNS_18Fp8KVCacheDataTypeE1ELb0EEEvPT_PKS2_PKT0_S8_ifPKiSA_iPKfiiiSC_SC_iiiii,"",@"SHT_CUDA_INFO"
	.sectionflags	@""
	.align	4


	//----- nvinfo : EIATTR_CUDA_API_VERSION
	.align		4
        /*0000*/ 	.byte	0x04, 0x37
        /*0002*/ 	.short	(.L_15899 - .L_15898)
.L_15898:
        /*0004*/ 	.word	0x00000082


	//----- nvinfo : EIATTR_KPARAM_INFO
	.align		4
.L_15899:
        /*0008*/ 	.byte	0x04, 0x17
        /*000a*/ 	.short	(.L_15901 - .L_15900)
.L_15900:
        /*000c*/ 	.word	0x00000000
        /*0010*/ 	.short	0x0013
        /*0012*/ 	.short	0x0078
        /*0014*/ 	.byte	0x00, 0xf0, 0x11, 0x00


	//----- nvinfo : EIATTR_KPARAM_INFO
	.align		4
.L_15901:
        /*0018*/ 	.byte	0x04, 0x17
        /*001a*/ 	.short	(.L_15903 - .L_15902)
.L_15902:
        /*001c*/ 	.word	0x00000000
        /*0020*/ 	.short	0x0012
        /*0022*/ 	.short	0x0074
        /*0024*/ 	.byte	0x00, 0xf0, 0x11, 0x00


	//----- nvinfo : EIATTR_KPARAM_INFO
	.align		4
.L_15903:
        /*0028*/ 	.byte	0x04, 0x17
        /*002a*/ 	.short	(.L_15905 - .L_15904)
.L_15904:
        /*002c*/ 	.word	0x00000000
        /*0030*/ 	.short	0x0011
        /*0032*/ 	.short	0x0070
        /*0034*/ 	.byte	0x00, 0xf0, 0x11, 0x00


	//----- nvinfo : EIATTR_KPARAM_INFO
	.align		4
.L_15905:
        /*0038*/ 	.byte	0x04, 0x17
        /*003a*/ 	.short	(.L_15907 - .L_15906)
.L_15906:
        /*003c*/ 	.word	0x00000000
        /*0040*/ 	.short	0x0010
        /*0042*/ 	.short	0x006c
        /*0044*/ 	.byte	0x00, 0xf0, 0x11, 0x00


	//----- nvinfo : EIATTR_KPARAM_INFO
	.align		4
.L_15907:
        /*0048*/ 	.byte	0x04, 0x17
        /*004a*/ 	.short	(.L_15909 - .L_15908)
.L_15908:
        /*004c*/ 	.word	0x00000000
        /*0050*/ 	.short	0x000f
        /*0052*/ 	.short	0x0068
        /*0054*/ 	.byte	0x00, 0xf0, 0x11, 0x00


	//----- nvinfo : EIATTR_KPARAM_INFO
	.align		4
.L_15909:
        /*0058*/ 	.byte	0x04, 0x17
        /*005a*/ 	.short	(.L_15911 - .L_15910)
.L_15910:
        /*005c*/ 	.word	0x00000000
        /*0060*/ 	.short	0x000e
        /*0062*/ 	.short	0x0060
        /*0064*/ 	.byte	0x00, 0xf0, 0x21, 0x00


	//----- nvinfo : EIATTR_KPARAM_INFO
	.align		4
.L_15911:
        /*0068*/ 	.byte	0x04, 0x17
        /*006a*/ 	.short	(.L_15913 - .L_15912)
.L_15912:
        /*006c*/ 	.word	0x00000000
        /*0070*/ 	.short	0x000d
        /*0072*/ 	.short	0x0058
        /*0074*/ 	.byte	0x00, 0xf0, 0x21, 0x00


	//----- nvinfo : EIATTR_KPARAM_INFO
	.align		4
.L_15913:
        /*0078*/ 	.byte	0x04, 0x17
        /*007a*/ 	.short	(.L_15915 - .L_15914)
.L_15914:
        /*007c*/ 	.word	0x00000000
        /*0080*/ 	.short	0x000c
        /*0082*/ 	.short	0x0050
        /*0084*/ 	.byte	0x00, 0xf0, 0x11, 0x00


	//----- nvinfo : EIATTR_KPARAM_INFO
	.align		4
.L_15915:
        /*0088*/ 	.byte	0x04, 0x17
        /*008a*/ 	.short	(.L_15917 - .L_15916)
.L_15916:
        /*008c*/ 	.word	0x00000000
        /*0090*/ 	.short	0x000b
        /*0092*/ 	.short	0x004c
        /*0094*/ 	.byte	0x00, 0xf0, 0x11, 0x00


	//----- nvinfo : EIATTR_KPARAM_INFO
	.align		4
.L_15917:
        /*0098*/ 	.byte	0x04, 0x17
        /*009a*/ 	.short	(.L_15919 - .L_15918)
.L_15918:
        /*009c*/ 	.word	0x00000000
        /*00a0*/ 	.short	0x000a
        /*00a2*/ 	.short	0x0048
        /*00a4*/ 	.byte	0x00, 0xf0, 0x11, 0x00


	//----- nvinfo : EIATTR_KPARAM_INFO
	.align		4
.L_15919:
        /*00a8*/ 	.byte	0x04, 0x17
        /*00aa*/ 	.short	(.L_15921 - .L_15920)
.L_15920:
        /*00ac*/ 	.word	0x00000000
        /*00b0*/ 	.short	0x0009
        /*00b2*/ 	.short	0x0040
        /*00b4*/ 	.byte	0x00, 0xf0, 0x21, 0x00


	//----- nvinfo : EIATTR_KPARAM_INFO
	.align		4
.L_15921:
        /*00b8*/ 	.byte	0x04, 0x17
        /*00ba*/ 	.short	(.L_15923 - .L_15922)
.L_15922:
        /*00bc*/ 	.word	0x00000000
        /*00c0*/ 	.short	0x0008
        /*00c2*/ 	.short	0x0038
        /*00c4*/ 	.byte	0x00, 0xf0, 0x11, 0x00


	//----- nvinfo : EIATTR_KPARAM_INFO
	.align		4
.L_15923:
        /*00c8*/ 	.byte	0x04, 0x17
        /*00ca*/ 	.short	(.L_15925 - .L_15924)
.L_15924:
        /*00cc*/ 	.word	0x00000000
        /*00d0*/ 	.short	0x0007
        /*00d2*/ 	.short	0x0030
        /*00d4*/ 	.byte	0x00, 0xf0, 0x21, 0x00


	//----- nvinfo : EIATTR_KPARAM_INFO
	.align		4
.L_15925:
        /*00d8*/ 	.byte	0x04, 0x17
        /*00da*/ 	.short	(.L_15927 - .L_15926)
.L_15926:
        /*00dc*/ 	.word	0x00000000
        /*00e0*/ 	.short	0x0006
        /*00e2*/ 	.short	0x0028
        /*00e4*/ 	.byte	0x00, 0xf0, 0x21, 0x00


	//----- nvinfo : EIATTR_KPARAM_INFO
	.align		4
.L_15927:
        /*00e8*/ 	.byte	0x04, 0x17
        /*00ea*/ 	.short	(.L_15929 - .L_15928)
.L_15928:
        /*00ec*/ 	.word	0x00000000
        /*00f0*/ 	.short	0x0005
        /*00f2*/ 	.short	0x0024
        /*00f4*/ 	.byte	0x00, 0xf0, 0x11, 0x00


	//----- nvinfo : EIATTR_KPARAM_INFO
	.align		4
.L_15929:
        /*00f8*/ 	.byte	0x04, 0x17
        /*00fa*/ 	.short	(.L_15931 - .L_15930)
.L_15930:
        /*00fc*/ 	.word	0x00000000
        /*0100*/ 	.short	0x0004
        /*0102*/ 	.short	0x0020
        /*0104*/ 	.byte	0x00, 0xf0, 0x11, 0x00


	//----- nvinfo : EIATTR_KPARAM_INFO
	.align		4
.L_15931:
        /*0108*/ 	.byte	0x04, 0x17
        /*010a*/ 	.short	(.L_15933 - .L_15932)
.L_15932:
        /*010c*/ 	.word	0x00000000
        /*0110*/ 	.short	0x0003
        /*0112*/ 	.short	0x0018
        /*0114*/ 	.byte	0x00, 0xf0, 0x21, 0x00


	//----- nvinfo : EIATTR_KPARAM_INFO
	.align		4
.L_15933:
        /*0118*/ 	.byte	0x04, 0x17
        /*011a*/ 	.short	(.L_15935 - .L_15934)
.L_15934:
        /*011c*/ 	.word	0x00000000
        /*0120*/ 	.short	0x0002
        /*0122*/ 	.short	0x0010
        /*0124*/ 	.byte	0x00, 0xf0, 0x21, 0x00


	//----- nvinfo : EIATTR_KPARAM_INFO
	.align		4
.L_15935:
        /*0128*/ 	.byte	0x04, 0x17
        /*012a*/ 	.short	(.L_15937 - .L_15936)
.L_15936:
        /*012c*/ 	.word	0x00000000
        /*0130*/ 	.short	0x0001
        /*0132*/ 	.short	0x0008
        /*0134*/ 	.byte	0x00, 0xf0, 0x21, 0x00


	//----- nvinfo : EIATTR_KPARAM_INFO
	.align		4
.L_15937:
        /*0138*/ 	.byte	0x04, 0x17
        /*013a*/ 	.short	(.L_15939 - .L_15938)
.L_15938:
        /*013c*/ 	.word	0x00000000
        /*0140*/ 	.short	0x0000
        /*0142*/ 	.short	0x0000
        /*0144*/ 	.byte	0x00, 0xf0, 0x21, 0x00


	//----- nvinfo : EIATTR_SPARSE_MMA_MASK
	.align		4
.L_15939:
        /*0148*/ 	.byte	0x03, 0x50
        /*014a*/ 	.short	0x0000


	//----- nvinfo : EIATTR_MAXREG_COUNT
	.align		4
        /*014c*/ 	.byte	0x03, 0x1b
        /*014e*/ 	.short	0x00ff


	//----- nvinfo : EIATTR_NUM_BARRIERS
	.align		4
        /*0150*/ 	.byte	0x02, 0x4c
        /*0152*/ 	.byte	0x01
	.zero		1


	//----- nvinfo : EIATTR_EXTERNS
	.align		4
        /*0154*/ 	.byte	0x04, 0x0f
        /*0156*/ 	.short	(.L_15941 - .L_15940)


	//   ....[0]....
	.align		4
.L_15940:
        /*0158*/ 	.word	index@(__assertfail)


	//----- nvinfo : EIATTR_MERCURY_ISA_VERSION
	.align		4
.L_15941:
        /*015c*/ 	.byte	0x03, 0x5f
        /*015e*/ 	.short	0x0101


	//----- nvinfo : EIATTR_COOP_GROUP_MASK_REGIDS
	.align		4
        /*0160*/ 	.byte	0x04, 0x29
        /*0162*/ 	.short	(.L_15943 - .L_15942)


	//   ....[0]....
.L_15942:
        /*0164*/ 	.word	0xffffffff


	//   ....[1]....
        /*0168*/ 	.word	0xffffffff


	//   ....[2]....
        /*016c*/ 	.word	0xffffffff


	//   ....[3]....
        /*0170*/ 	.word	0xffffffff


	//   ....[4]....
        /*0174*/ 	.word	0xffffffff


	//   ....[5]....
        /*0178*/ 	.word	0xffffffff


	//   ....[6]....
        /*017c*/ 	.word	0xffffffff


	//   ....[7]....
        /*0180*/ 	.word	0xffffffff


	//   ....[8]....
        /*0184*/ 	.word	0xffffffff


	//   ....[9]....
        /*0188*/ 	.word	0xffffffff


	//   ....[10]....
        /*018c*/ 	.word	0xffffffff


	//   ....[11]....
        /*0190*/ 	.word	0xffffffff


	//   ....[12]....
        /*0194*/ 	.word	0xffffffff


	//   ....[13]....
        /*0198*/ 	.word	0xffffffff


	//   ....[14]....
        /*019c*/ 	.word	0xffffffff


	//   ....[15]....
        /*01a0*/ 	.word	0xffffffff


	//   ....[16]....
        /*01a4*/ 	.word	0x0500000f


	//   ....[17]....
        /*01a8*/ 	.word	0x0500000f


	//   ....[18]....
        /*01ac*/ 	.word	0x0500000f


	//   ....[19]....
        /*01b0*/ 	.word	0x0500000f


	//   ....[20]....
        /*01b4*/ 	.word	0x0500000f


	//----- nvinfo : EIATTR_COOP_GROUP_INSTR_OFFSETS
	.align		4
.L_15943:
        /*01b8*/ 	.byte	0x04, 0x28
        /*01ba*/ 	.short	(.L_15945 - .L_15944)


	//   ....[0]....
.L_15944:
        /*01bc*/ 	.word	0x00000180


	//   ....[1]....
        /*01c0*/ 	.word	0x000001b0


	//   ....[2]....
        /*01c4*/ 	.word	0x000001d0


	//   ....[3]....
        /*01c8*/ 	.word	0x000001f0


	//   ....[4]....
        /*01cc*/ 	.word	0x00000210


	//   ....[5]....
        /*01d0*/ 	.word	0x00000330


	//   ....[6]....
        /*01d4*/ 	.word	0x00000350


	//   ....[7]....
        /*01d8*/ 	.word	0x00000380


	//   ....[8]....
        /*01dc*/ 	.word	0x000011c0


	//   ....[9]....
        /*01e0*/ 	.word	0x00001240


	//   ....[10]....
        /*01e4*/ 	.word	0x00001270


	//   ....[11]....
        /*01e8*/ 	.word	0x000012c0


	//   ....[12]....
        /*01ec*/ 	.word	0x00001310


	//   ....[13]....
        /*01f0*/ 	.word	0x00001360


	//   ....[14]....
        /*01f4*/ 	.word	0x00001380


	//   ....[15]....
        /*01f8*/ 	.word	0x000013a0


	//   ....[16]....
        /*01fc*/ 	.word	0x000027d0


	//   ....[17]....
        /*0200*/ 	.word	0x00002830


	//   ....[18]....
        /*0204*/ 	.word	0x00002890


	//   ....[19]....
        /*0208*/ 	.word	0x000028f0


	//   ....[20]....
        /*020c*/ 	.word	0x00002950


	//----- nvinfo : EIATTR_SYSCALL_OFFSETS
	.align		4
.L_15945:
        /*0210*/ 	.byte	0x04, 0x46
        /*0212*/ 	.short	(.L_15947 - .L_15946)


	//   ....[0]....
.L_15946:
        /*0214*/ 	.word	0x00002760


	//----- nvinfo : EIATTR_EXIT_INSTR_OFFSETS
	.align		4
.L_15947:
        /*0218*/ 	.byte	0x04, 0x1c
        /*021a*/ 	.short	(.L_15949 - .L_15948)


	//   ....[0]....
.L_15948:
        /*021c*/ 	.word	0x000021d0


	//   ....[1]....
        /*0220*/ 	.word	0x000021e0


	//   ....[2]....
        /*0224*/ 	.word	0x00002660


	//   ....[3]....
        /*0228*/ 	.word	0x00002770


	//----- nvinfo : EIATTR_CRS_STACK_SIZE
	.align		4
.L_15949:
        /*022c*/ 	.byte	0x04, 0x1e
        /*022e*/ 	.short	(.L_15951 - .L_15950)
.L_15950:
        /*0230*/ 	.word	0x00000000


	//----- nvinfo : EIATTR_CBANK_PARAM_SIZE
	.align		4
.L_15951:
        /*0234*/ 	.byte	0x03, 0x19
        /*0236*/ 	.short	0x007c


	//----- nvinfo : EIATTR_PARAM_CBANK
	.align		4
        /*0238*/ 	.byte	0x04, 0x0a
        /*023a*/ 	.short	(.L_15953 - .L_15952)
	.align		4
.L_15952:
        /*023c*/ 	.word	index@(.nv.constant0._ZN4vllm25paged_attention_v1_kernelIthLi64ELi32ELi128ELNS_18Fp8KVCacheDataTypeE1ELb0EEEvPT_PKS2_PKT0_S8_ifPKiSA_iPKfiiiSC_SC_iiiii)
        /*0240*/ 	.short	0x0210
        /*0242*/ 	.short	0x007c


	//----- nvinfo : EIATTR_SW_WAR
	.align		4
.L_15953:
        /*0244*/ 	.byte	0x04, 0x36
        /*0246*/ 	.short	(.L_15955 - .L_15954)
.L_15954:
        /*0248*/ 	.word	0x00000008
.L_15955:


//--------------------- .nv.info._ZN4vllm25paged_attention_v1_kernelIthLi32ELi32ELi128ELNS_18Fp8KVCacheDataTypeE1ELb0EEEvPT_PKS2_PKT0_S8_ifPKiSA_iPKfiiiSC_SC_iiiii --------------------------
	.section	.nv.info._ZN4vllm25paged_attention_v1_kernelIthLi32ELi32ELi128ELNS_18Fp8KVCacheDataTypeE1ELb0EEEvPT_PKS2_PKT0_S8_ifPKiSA_iPKfiiiSC_SC_iiiii,"",@"SHT_CUDA_INFO"
	.sectionflags	@""
	.align	4


	//----- nvinfo : EIATTR_CUDA_API_VERSION
	.align		4
        /*0000*/ 	.byte	0x04, 0x37
        /*0002*/ 	.short	(.L_15957 - .L_15956)
.L_15956:
        /*0004*/ 	.word	0x00000082


	//----- nvinfo : EIATTR_KPARAM_INFO
	.align		4
.L_15957:
        /*0008*/ 	.byte	0x04, 0x17
        /*000a*/ 	.short	(.L_15959 - .L_15958)
.L_15958:
        /*000c*/ 	.word	0x00000000
        /*0010*/ 	.short	0x0013
        /*0012*/ 	.short	0x0078
        /*0014*/ 	.byte	0x00, 0xf0, 0x11, 0x00


	//----- nvinfo : EIATTR_KPARAM_INFO
	.align		4
.L_15959:
        /*0018*/ 	.byte	0x04, 0x17
        /*001a*/ 	.short	(.L_15961 - .L_15960)
.L_15960:
        /*001c*/ 	.word	0x00000000
        /*0020*/ 	.short	0x0012
        /*0022*/ 	.short	0x0074
        /*0024*/ 	.byte	0x00, 0xf0, 0x11, 0x00


	//----- nvinfo : EIATTR_KPARAM_INFO
	.align		4
.L_15961:
        /*0028*/ 	.byte	0x04, 0x17
        /*002a*/ 	.short	(.L_15963 - .L_15962)
.L_15962:
        /*002c*/ 	.word	0x00000000
        /*0030*/ 	.short	0x0011
        /*0032*/ 	.short	0x0070
        /*0034*/ 	.byte	0x00, 0xf0, 0x11, 0x00


	//----- nvinfo : EIATTR_KPARAM_INFO
	.align		4
.L_15963:
        /*0038*/ 	.byte	0x04, 0x17
        /*003a*/ 	.short	(.L_15965 - .L_15964)
.L_15964:
        /*003c*/ 	.word	0x00000000
        /*0040*/ 	.short	0x0010
        /*0042*/ 	.short	0x006c
        /*0044*/ 	.byte	0x00, 0xf0, 0x11, 0x00


	//----- nvinfo : EIATTR_KPARAM_INFO
	.align		4
.L_15965:
        /*0048*/ 	.byte	0x04, 0x17
        /*004a*/ 	.short	(.L_15967 - .L_15966)
.L_15966:
        /*004c*/ 	.word	0x00000000
        /*0050*/ 	.short	0x000f
        /*0052*/ 	.short	0x0068
        /*0054*/ 	.byte	0x00, 0xf0, 0x11, 0x00


	//----- nvinfo : EIATTR_KPARAM_INFO
	.align		4
.L_15967:
        /*0058*/ 	.byte	0x04, 0x17
        /*005a*/ 	.short	(.L_15969 - .L_15968)
.L_15968:
        /*005c*/ 	.word	0x00000000
        /*0060*/ 	.short	0x000e
        /*0062*/ 	.short	0x0060
        /*0064*/ 	.byte	0x00, 0xf0, 0x21, 0x00


	//----- nvinfo : EIATTR_KPARAM_INFO
	.align		4
.L_15969:
        /*0068*/ 	.byte	0x04, 0x17
        /*006a*/ 	.short	(.L_15971 - .L_15970)
.L_15970:
        /*006c*/ 	.word	0x00000000
        /*0070*/ 	.short	0x000d
        /*0072*/ 	.short	0x0058
        /*0074*/ 	.byte	0x00, 0xf0, 0x21, 0x00


	//----- nvinfo : EIATTR_KPARAM_INFO
	.align		4
.L_15971:
        /*0078*/ 	.byte	0x04, 0x17
        /*007a*/ 	.short	(.L_15973 - .L_15972)
.L_15972:
        /*007c*/ 	.word	0x00000000
        /*0080*/ 	.short	0x000c
        /*0082*/ 	.short	0x0050
        /*0084*/ 	.byte	0x00, 0xf0, 0x11, 0x00


	//----- nvinfo : EIATTR_KPARAM_INFO
	.align		4
.L_15973:
        /*0088*/ 	.byte	0x04, 0x17
        /*008a*/ 	.short	(.L_15975 - .L_15974)
.L_15974:
        /*008c*/ 	.word	0x00000000
        /*0090*/ 	.short	0x000b
        /*0092*/ 	.short	0x004c
        /*0094*/ 	.byte	0x00, 0xf0, 0x11, 0x00


	//----- nvinfo : EIATTR_KPARAM_INFO
	.align		4
.L_15975:
        /*0098*/ 	.byte	0x04, 0x17
        /*009a*/ 	.short	(.L_15977 - .L_15976)
.L_15976:
        /*009c*/ 	.word	0x00000000
        /*00a0*/ 	.short	0x000a
        /*00a2*/ 	.short	0x0048
        /*00a4*/ 	.byte	0x00, 0xf0, 0x11, 0x00


	//----- nvinfo : EIATTR_KPARAM_INFO
	.align		4
.L_15977:
        /*00a8*/ 	.byte	0x04, 0x17
        /*00aa*/ 	.short	(.L_15979 - .L_15978)
.L_15978:
        /*00ac*/ 	.word	0x00000000
        /*00b0*/ 	.short	0x0009
        /*00b2*/ 	.short	0x0040
        /*00b4*/ 	.byte	0x00, 0xf0, 0x21, 0x00


	//----- nvinfo : EIATTR_KPARAM_INFO
	.align		4
.L_15979:
        /*00b8*/ 	.byte	0x04, 0x17
        /*00ba*/ 	.short	(.L_15981 - .L_15980)
.L_15980:
        /*00bc*/ 	.word	0x00000000
        /*00c0*/ 	.short	0x0008
        /*00c2*/ 	.short	0x0038
        /*00c4*/ 	.byte	0x00, 0xf0, 0x11, 0x00


	//----- nvinfo : EIATTR_KPARAM_INFO
	.align		4
.L_15981:
        /*00c8*/ 	.byte	0x04, 0x17
        /*00ca*/ 	.short	(.L_15983 - .L_15982)
.L_15982:
        /*00cc*/ 	.word	0x00000000
        /*00d0*/ 	.short	0x0007
        /*00d2*/ 	.short	0x0030
        /*00d4*/ 	.byte	0x00, 0xf0, 0x21, 0x00


	//----- nvinfo : EIATTR_KPARAM_INFO
	.align		4
.L_15983:
        /*00d8*/ 	.byte	0x04, 0x17
        /*00da*/ 	.short	(.L_15985 - .L_15984)
.L_15984:
        /*00dc*/ 	.word	0x00000000
        /*00e0*/ 	.short	0x0006
        /*00e2*/ 	.short	0x0028
        /*00e4*/ 	.byte	0x00, 0xf0, 0x21, 0x00


	//----- nvinfo : EIATTR_KPARAM_INFO
	.align		4
.L_15985:
        /*00e8*/ 	.byte	0x04, 0x17
        /*00ea*/ 	.short	(.L_15987 - .L_15986)
.L_15986:
        /*00ec*/ 	.word	0x00000000
        /*00f0*/ 	.short	0x0005
        /*00f2*/ 	.short	0x0024
        /*00f4*/ 	.byte	0x00, 0xf0, 0x11, 0x00


	//----- nvinfo : EIATTR_KPARAM_INFO
	.align		4
.L_15987:
        /*00f8*/ 	.byte	0x04, 0x17
        /*00fa*/ 	.short	(.L_15989 - .L_15988)
.L_15988:
        /*00fc*/ 	.word	0x00000000
        /*0100*/ 	.short	0x0004
        /*0102*/ 	.short	0x0020
        /*0104*/ 	.byte	0x00, 0xf0, 0x11, 0x00


	//----- nvinfo : EIATTR_KPARAM_INFO
	.align		4
.L_15989:
        /*0108*/ 	.byte	0x04, 0x17
        /*010a*/ 	.short	(.L_15991 - .L_15990)
.L_15990:
        /*010c*/ 	.word	0x00000000
        /*0110*/ 	.short	0x0003
        /*0112*/ 	.short	0x0018
        /*0114*/ 	.byte	0x00, 0xf0, 0x21, 0x00


	//----- nvinfo : EIATTR_KPARAM_INFO
	.align		4
.L_15991:
        /*0118*/ 	.byte	0x04, 0x17
        /*011a*/ 	.short	(.L_15993 - .L_15992)
.L_15992:
        /*011c*/ 	.word	0x00000000
        /*0120*/ 	.short	0x0002
        /*0122*/ 	.short	0x0010
        /*0124*/ 	.byte	0x00, 0xf0, 0x21, 0x00


	//----- nvinfo : EIATTR_KPARAM_INFO
	.align		4
.L_15993:
        /*0128*/ 	.byte	0x04, 0x17
        /*012a*/ 	.short	(.L_15995 - .L_15994)
.L_15994:
        /*012c*/ 	.word	0x00000000
        /*0130*/ 	.short	0x0001
        /*0132*/ 	.short	0x0008
        /*0134*/ 	.byte	0x00, 0xf0, 0x21, 0x00


	//----- nvinfo : EIATTR_KPARAM_INFO
	.align		4
.L_15995:
        /*0138*/ 	.byte	0x04, 0x17
        /*013a*/ 	.short	(.L_15997 - .L_15996)
.L_15996:
        /*013c*/ 	.word	0x00000000
        /*0140*/ 	.short	0x0000
        /*0142*/ 	.short	0x0000
        /*0144*/ 	.byte	0x00, 0xf0, 0x21, 0x00


	//----- nvinfo : EIATTR_SPARSE_MMA_MASK
	.align		4
.L_15997:
        /*0148*/ 	.byte	0x03, 0x50
        /*014a*/ 	.short	0x0000


	//----- nvinfo : EIATTR_MAXREG_COUNT
	.align		4
        /*014c*/ 	.byte	0x03, 0x1b
        /*014e*/ 	.short	0x00ff


	//----- nvinfo : EIATTR_NUM_BARRIERS
	.align		4
        /*0150*/ 	.byte	0x02, 0x4c
        /*0152*/ 	.byte	0x01
	.zero		1


	//----- nvinfo : EIATTR_EXTERNS
	.align		4
        /*0154*/ 	.byte	0x04, 0x0f
        /*0156*/ 	.short	(.L_15999 - .L_15998)


	//   ....[0]....
	.align		4
.L_15998:
        /*0158*/ 	.word	index@(__assertfail)


	//----- nvinfo : EIATTR_MERCURY_ISA_VERSION
	.align		4
.L_15999:
        /*015c*/ 	.byte	0x03, 0x5f
        /*015e*/ 	.short	0x0101


	//----- nvinfo : EIATTR_COOP_GROUP_MASK_REGIDS
	.align		4
        /*0160*/ 	.byte	0x04, 0x29
        /*0162*/ 	.short	(.L_16001 - .L_16000)


	//   ....[0]....
.L_16000:
        /*0164*/ 	.word	0xffffffff


	//   ....[1]....
        /*0168*/ 	.word	0xffffffff


	//   ....[2]....
        /*016c*/ 	.word	0xffffffff


	//   ....[3]....
        /*0170*/ 	.word	0xffffffff


	//   ....[4]....
        /*0174*/ 	.word	0xffffffff


	//   ....[5]....
        /*0178*/ 	.word	0xffffffff


	//   ....[6]....
        /*017c*/ 	.word	0xffffffff


	//   ....[7]....
        /*0180*/ 	.word	0xffffffff


	//   ....[8]....
        /*0184*/ 	.word	0xffffffff


	//   ....[9]....
        /*0188*/ 	.word	0xffffffff


	//   ....[10]....
        /*018c*/ 	.word	0xffffffff


	//   ....[11]....
        /*0190*/ 	.word	0xffffffff


	//   ....[12]....
        /*0194*/ 	.word	0xffffffff


	//   ....[13]....
        /*0198*/ 	.word	0xffffffff


	//   ....[14]....
        /*019c*/ 	.word	0xffffffff


	//   ....[15]....
        /*01a0*/ 	.word	0xffffffff


	//   ....[16]....
        /*01a4*/ 	.word	0x0500000f


	//   ....[17]....
        /*01a8*/ 	.word	0x0500000f


	//   ....[18]....
        /*01ac*/ 	.word	0x0500000f


	//   ....[19]....
        /*01b0*/ 	.word	0x0500000f


	//   ....[20]....
        /*01b4*/ 	.word	0x0500000f


	//----- nvinfo : EIATTR_COOP_GROUP_INSTR_OFFSETS
	.align		4
.L_16001:
        /*01b8*/ 	.byte	0x04, 0x28
        /*01ba*/ 	.short	(.L_16003 - .L_16002)


	//   ....[0]....
.L_16002:
        /*01bc*/ 	.word	0x00000180


	//   ....[1]....
        /*01c0*/ 	.word	0x000001b0


	//   ....[2]....
        /*01c4*/ 	.word	0x000001d0


	//   ....[3]....
        /*01c8*/ 	.word	0x000001f0


	//   ....[4]....
        /*01cc*/ 	.word	0x00000210


	//   ....[5]....
        /*01d0*/ 	.word	0x00000340


	//   ....[6]....
        /*01d4*/ 	.word	0x00000360


	//   ....[7]....
        /*01d8*/ 	.word	0x00000380


	//   ....[8]....
        /*01dc*/ 	.word	0x000011c0


	//   ....[9]....
        /*01e0*/ 	.word	0x00001240


	//   ....[10]....
        /*01e4*/ 	.word	0x00001270


	//   ....[11]....
        /*01e8*/ 	.word	0x000012c0


	//   ....[12]....
        /*01ec*/ 	.word	0x00001310


	//   ....[13]....
        /*01f0*/ 	.word	0x00001360


	//   ....[14]....
        /*01f4*/ 	.word	0x00001380


	//   ....[15]....
        /*01f8*/ 	.word	0x000013a0


	//   ....[16]....
        /*01fc*/ 	.word	0x00002420


	//   ....[17]....
        /*0200*/ 	.word	0x00002480


	//   ....[18]....
        /*0204*/ 	.word	0x000024e0


	//   ....[19]....
        /*0208*/ 	.word	0x00002540


	//   ....[20]....
        /*020c*/ 	.word	0x000025a0


	//----- nvinfo : EIATTR_SYSCALL_OFFSETS
	.align		4
.L_16003:
        /*0210*/ 	.byte	0x04, 0x46
        /*0212*/ 	.short	(.L_16005 - .L_16004)


	//   ....[0]....
.L_16004:
        /*0214*/ 	.word	0x000023b0


	//----- nvinfo : EIATTR_EXIT_INSTR_OFFSETS
	.align		4
.L_16005:
        /*0218*/ 	.byte	0x04, 0x1c
        /*021a*/ 	.short	(.L_16007 - .L_16006)


	//   ....[0]....
.L_16006:
        /*021c*/ 	.word	0x00001fe0


	//   ....[1]....
        /*0220*/ 	.word	0x00001ff0


	//   ....[2]....
        /*0224*/ 	.word	0x000022b0


	//   ....[3]....
        /*0228*/ 	.word	0x000023c0


	//----- nvinfo : EIATTR_CRS_STACK_SIZE
	.align		4
.L_16007:
        /*022c*/ 	.byte	0x04, 0x1e
        /*022e*/ 	.short	(.L_16009 - .L_16008)
.L_16008:
        /*0230*/ 	.word	0x00000000


	//----- nvinfo : EIATTR_CBANK_PARAM_SIZE
	.align		4
.L_16009:
        /*0234*/ 	.byte	0x03, 0x19
        /*0236*/ 	.short	0x007c


	//----- nvinfo : EIATTR_PARAM_CBANK
	.align		4
        /*0238*/ 	.byte	0x04, 0x0a
        /*023a*/ 	.short	(.L_16011 - .L_16010)
	.align		4
.L_16010:
        /*023c*/ 	.word	index@(.nv.constant0._ZN4vllm25paged_attention_v1_kernelIthLi32ELi32ELi128ELNS_18Fp8KVCacheDataTypeE1ELb0EEEvPT_PKS2_PKT0_S8_ifPKiSA_iPKfiiiSC_SC_iiiii)
        /*0240*/ 	.short	0x0210
        /*0242*/ 	.short	0x007c


	//----- nvinfo : EIATTR_SW_WAR
	.align		4
.L_16011:
        /*0244*/ 	.byte	0x04, 0x36
        /*0246*/ 	.short	(.L_16013 - .L_16012)
.L_16012:
        /*0248*/ 	.word	0x00000008
.L_16013:


//--------------------- .nv.info._ZN4vllm25paged_attention_v1_kernelIthLi256ELi32ELi128ELNS_18Fp8KVCacheDataTypeE1ELb1EEEvPT_PKS2_PKT0_S8_ifPKiSA_iPKfiiiSC_SC_iiiii --------------------------
	.section	.nv.info._ZN4vllm25paged_attention_v1_kernelIthLi256ELi32ELi128ELNS_18Fp8KVCacheDataTypeE1ELb1EEEvPT_PKS2_PKT0_S8_ifPKiSA_iPKfiiiSC_SC_iiiii,"",@"SHT_CUDA_INFO"
	.sectionflags	@""
	.align	4


	//----- nvinfo : EIATTR_CUDA_API_VERSION
	.align		4
        /*0000*/ 	.byte	0x04, 0x37
        /*0002*/ 	.short	(.L_16015 - .L_16014)
.L_16014:
        /*0004*/ 	.word	0x00000082


	//----- nvinfo : EIATTR_KPARAM_INFO
	.align		4
.L_16015:
        /*0008*/ 	.byte	0x04, 0x17
        /*000a*/ 	.short	(.L_16017 - .L_16016)
.L_16016:
        /*000c*/ 	.word	0x00000000
        /*0010*/ 	.short	0x0013
        /*0012*/ 	.short	0x0078
        /*0014*/ 	.byte	0x00, 0xf0, 0x11, 0x00


	//----- nvinfo : EIATTR_KPARAM_INFO
	.align		4
.L_16017:
        /*0018*/ 	.byte	0x04, 0x17
        /*001a*/ 	.short	(.L_16019 - .L_16018)
.L_16018:
        /*001c*/ 	.word	0x00000000
        /*0020*/ 	.short	0x0012
        /*0022*/ 	.short	0x0074
        /*0024*/ 	.byte	0x00, 0xf0, 0x11, 0x00


	//----- nvinfo : EIATTR_KPARAM_INFO
	.align		4
.L_16019:
        /*0028*/ 	.byte	0x04, 0x17
        /*002a*/ 	.short	(.L_16021 - .L_16020)
.L_16020:
        /*002c*/ 	.word	0x00000000
        /*0030*/ 	.short	0x0011
        /*0032*/ 	.short	0x0070
        /*0034*/ 	.byte	0x00, 0xf0, 0x11, 0x00


	//----- nvinfo : EIATTR_KPARAM_INFO
	.align		4
.L_16021:
        /*0038*/ 	.byte	0x04, 0x17
        /*003a*/ 	.short	(.L_16023 - .L_16022)
.L_16022:
        /*003c*/ 	.word	0x00000000
        /*0040*/ 	.short	0x0010
        /*0042*/ 	.short	0x006c
        /*0044*/ 	.byte	0x00, 0xf0, 0x11, 0x00


	//----- nvinfo : EIATTR_KPARAM_INFO
	.align		4
.L_16023:
        /*0048*/ 	.byte	0x04, 0x17
        /*004a*/ 	.short	(.L_16025 - .L_16024)
.L_16024:
        /*004c*/ 	.word	0x00000000
        /*0050*/ 	.short	0x000f
        /*0052*/ 	.short	0x0068
        /*0054*/ 	.byte	0x00, 0xf0, 0x11, 0x00


	//----- nvinfo : EIATTR_KPARAM_INFO
	.align		4
.L_16025:
        /*0058*/ 	.byte	0x04, 0x17
        /*005a*/ 	.short	(.L_16027 - .L_16026)
.L_16026:
        /*005c*/ 	.word	0x00000000
        /*0060*/ 	.short	0x000e
        /*0062*/ 	.short	0x0060
        /*0064*/ 	.byte	0x00, 0xf0, 0x21, 0x00


	//----- nvinfo : EIATTR_KPARAM_INFO
	.align		4
.L_16027:
        /*0068*/ 	.byte	0x04, 0x17
        /*006a*/ 	.short	(.L_16029 - .L_16028)
.L_16028:
        /*006c*/ 	.word	0x00000000
        /*0070*/ 	.short	0x000d
        /*0072*/ 	.short	0x0058
        /*0074*/ 	.byte	0x00, 0xf0, 0x21, 0x00


	//----- nvinfo : EIATTR_KPARAM_INFO
	.align		4
.L_16029:
        /*0078*/ 	.byte	0x04, 0x17
        /*007a*/ 	.short	(.L_16031 - .L_16030)
.L_16030:
        /*007c*/ 	.word	0x00000000
        /*0080*/ 	.short	0x000c
        /*0082*/ 	.short	0x0050
        /*0084*/ 	.byte	0x00, 0xf0, 0x11, 0x00


	//----- nvinfo : EIATTR_KPARAM_INFO
	.align		4
.L_16031:
        /*0088*/ 	.byte	0x04, 0x17
        /*008a*/ 	.short	(.L_16033 - .L_16032)
.L_16032:
        /*008c*/ 	.word	0x00000000
        /*0090*/ 	.short	0x000b
        /*0092*/ 	.short	0x004c
        /*0094*/ 	.byte	0x00, 0xf0, 0x11, 0x00


	//----- nvinfo : EIATTR_KPARAM_INFO
	.align		4
.L_16033:
        /*0098*/ 	.byte	0x04, 0x17
        /*009a*/ 	.short	(.L_16035 - .L_16034)
.L_16034:
        /*009c*/ 	.word	0x00000000
        /*00a0*/ 	.short	0x000a
        /*00a2*/ 	.short	0x0048
        /*00a4*/ 	.byte	0x00, 0xf0, 0x11, 0x00


	//----- nvinfo : EIATTR_KPARAM_INFO
	.align		4
.L_16035:
        /*00a8*/ 	.byte	0x04, 0x17
        /*00aa*/ 	.short	(.L_16037 - .L_16036)
.L_16036:
        /*00ac*/ 	.word	0x00000000
        /*00b0*/ 	.short	0x0009
        /*00b2*/ 	.short	0x0040
        /*00b4*/ 	.byte	0x00, 0xf0, 0x21, 0x00


	//----- nvinfo : EIATTR_KPARAM_INFO
	.align		4
.L_16037:
        /*00b8*/ 	.byte	0x04, 0x17
        /*00ba*/ 	.short	(.L_16039 - .L_16038)
.L_16038:
        /*00bc*/ 	.word	0x00000000
        /*00c0*/ 	.short	0x0008
        /*00c2*/ 	.short	0x0038
        /*00c4*/ 	.byte	0x00, 0xf0, 0x11, 0x00


	//----- nvinfo : EIATTR_KPARAM_INFO
	.align		4
.L_16039:
        /*00c8*/ 	.byte	0x04, 0x17
        /*00ca*/ 	.short	(.L_16041 - .L_16040)
.L_16040:
        /*00cc*/ 	.word	0x00000000
        /*00d0*/ 	.short	0x0007
        /*00d2*/ 	.short	0x0030
        /*00d4*/ 	.byte	0x00, 0xf0, 0x21, 0x00


	//----- nvinfo : EIATTR_KPARAM_INFO
	.align		4
.L_16041:
        /*00d8*/ 	.byte	0x04, 0x17
        /*00da*/ 	.short	(.L_16043 - .L_16042)
.L_16042:
        /*00dc*/ 	.word	0x00000000
        /*00e0*/ 	.short	0x0006
        /*00e2*/ 	.short	0x0028
        /*00e4*/ 	.byte	0x00, 0xf0, 0x21, 0x00


	//----- nvinfo : EIATTR_KPARAM_INFO
	.align		4
.L_16043:
        /*00e8*/ 	.byte	0x04, 0x17
        /*00ea*/ 	.short	(.L_16045 - .L_16044)
.L_16044:
        /*00ec*/ 	.word	0x00000000
        /*00f0*/ 	.short	0x0005
        /*00f2*/ 	.short	0x0024
        /*00f4*/ 	.byte	0x00, 0xf0, 0x11, 0x00


	//----- nvinfo : EIATTR_KPARAM_INFO
	.align		4
.L_16045:
        /*00f8*/ 	.byte	0x04, 0x17
        /*00fa*/ 	.short	(.L_16047 - .L_16046)
.L_16046:
        /*00fc*/ 	.word	0x00000000
        /*0100*/ 	.short	0x0004
        /*0102*/ 	.short	0x0020
        /*0104*/ 	.byte	0x00, 0xf0, 0x11, 0x00


	//----- nvinfo : EIATTR_KPARAM_INFO
	.align		4
.L_16047:
        /*0108*/ 	.byte	0x04, 0x17
        /*010a*/ 	.short	(.L_16049 - .L_16048)
.L_16048:
        /*010c*/ 	.word	0x00000000
        /*0110*/ 	.short	0x0003
        /*0112*/ 	.short	0x0018
        /*0114*/ 	.byte	0x00, 0xf0, 0x21, 0x00


	//----- nvinfo : EIATTR_KPARAM_INFO
	.align		4
.L_16049:
        /*0118*/ 	.byte	0x04, 0x17
        /*011a*/ 	.short	(.L_16051 - .L_16050)
.L_16050:
        /*011c*/ 	.word	0x00000000
        /*0120*/ 	.short	0x0002
        /*0122*/ 	.short	0x0010
        /*0124*/ 	.byte	0x00, 0xf0, 0x21, 0x00


	//----- nvinfo : EIATTR_KPARAM_INFO
	.align		4
.L_16051:
        /*0128*/ 	.byte	0x04, 0x17
        /*012a*/ 	.short	(.L_16053 - .L_16052)
.L_16052:
        /*012c*/ 	.word	0x00000000
        /*0130*/ 	.short	0x0001
        /*0132*/ 	.short	0x0008
        /*0134*/ 	.byte	0x00, 0xf0, 0x21, 0x00


	//----- nvinfo : EIATTR_KPARAM_INFO
	.align		4
.L_16053:
        /*0138*/ 	.byte	0x04, 0x17
        /*013a*/ 	.short	(.L_16055 - .L_16054)
.L_16054:
        /*013c*/ 	.word	0x00000000
        /*0140*/ 	.short	0x0000
        /*0142*/ 	.short	0x0000
        /*0144*/ 	.byte	0x00, 0xf0, 0x21, 0x00


	//----- nvinfo : EIATTR_SPARSE_MMA_MASK
	.align		4
.L_16055:
        /*0148*/ 	.byte	0x03, 0x50
        /*014a*/ 	.short	0x0000


	//----- nvinfo : EIATTR_MAXREG_COUNT
	.align		4
        /*014c*/ 	.byte	0x03, 0x1b
        /*014e*/ 	.short	0x00ff


	//----- nvinfo : EIATTR_NUM_BARRIERS
	.align		4
        /*0150*/ 	.byte	0x02, 0x4c
        /*0152*/ 	.byte	0x01
	.zero		1


	//----- nvinfo : EIATTR_EXTERNS
	.align		4
        /*0154*/ 	.byte	0x04, 0x0f
        /*0156*/ 	.short	(.L_16057 - .L_16056)


	//   ....[0]....
	.align		4
.L_16056:
        /*0158*/ 	.word	index@(__assertfail)


	//----- nvinfo : EIATTR_MERCURY_ISA_VERSION
	.align		4
.L_16057:
        /*015c*/ 	.byte	0x03, 0x5f
        /*015e*/ 	.short	0x0101


	//----- nvinfo : EIATTR_COOP_GROUP_MASK_REGIDS
	.align		4
        /*0160*/ 	.byte	0x04, 0x29
        /*0162*/ 	.short	(.L_16059 - .L_16058)


	//   ....[0]....
.L_16058:
        /*0164*/ 	.word	0xffffffff


	//   ....[1]....
        /*0168*/ 	.word	0xffffffff


	//   ....[2]....
        /*016c*/ 	.word	0xffffffff


	//   ....[3]....
        /*0170*/ 	.word	0xffffffff


	//   ....[4]....
        /*0174*/ 	.word	0xffffffff


	//   ....[5]....
        /*0178*/ 	.word	0xffffffff


	//   ....[6]....
        /*017c*/ 	.word	0xffffffff


	//   ....[7]....
        /*0180*/ 	.word	0xffffffff


	//   ....[8]....
        /*0184*/ 	.word	0xffffffff


	//   ....[9]....
        /*0188*/ 	.word	0xffffffff


	//   ....[10]....
        /*018c*/ 	.word	0xffffffff


	//   ....[11]....
        /*0190*/ 	.word	0xffffffff


	//   ....[12]....
        /*0194*/ 	.word	0xffffffff


	//   ....[13]....
        /*0198*/ 	.word	0xffffffff


	//   ....[14]....
        /*019c*/ 	.word	0xffffffff


	//   ....[15]....
        /*01a0*/ 	.word	0xffffffff


	//   ....[16]....
        /*01a4*/ 	.word	0xffffffff


	//   ....[17]....
        /*01a8*/ 	.word	0xffffffff


	//   ....[18]....
        /*01ac*/ 	.word	0xffffffff


	//   ....[19]....
        /*01b0*/ 	.word	0xffffffff


	//   ....[20]....
        /*01b4*/ 	.word	0xffffffff


	//   ....[21]....
        /*01b8*/ 	.word	0xffffffff


	//   ....[22]....
        /*01bc*/ 	.word	0xffffffff


	//   ....[23]....
        /*01c0*/ 	.word	0xffffffff


	//   ....[24]....
        /*01c4*/ 	.word	0xffffffff


	//   ....[25]....
        /*01c8*/ 	.word	0xffffffff


	//   ....[26]....
        /*01cc*/ 	.word	0xffffffff


	//   ....[27]....
        /*01d0*/ 	.word	0xffffffff


	//   ....[28]....
        /*01d4*/ 	.word	0xffffffff


	//   ....[29]....
        /*01d8*/ 	.word	0xffffffff


	//   ....[30]....
        /*01dc*/ 	.word	0xffffffff


	//   ....[31]....
        /*01e0*/ 	.word	0xffffffff


	//   ....[32]....
        /*01e4*/ 	.word	0xffffffff


	//   ....[33]....
        /*01e8*/ 	.word	0xffffffff


	//   ....[34]....
        /*01ec*/ 	.word	0xffffffff


	//   ....[35]....
        /*01f0*/ 	.word	0xffffffff


	//   ....[36]....
        /*01f4*/ 	.word	0xffffffff


	//   ....[37]....
        /*01f8*/ 	.word	0xffffffff


	//   ....[38]....
        /*01fc*/ 	.word	0xffffffff


	//   ....[39]....
        /*0200*/ 	.word	0xffffffff


	//   ....[40]....
        /*0204*/ 	.word	0xffffffff


	//   ....[41]....
        /*0208*/ 	.word	0xffffffff


	//   ....[42]....
        /*020c*/ 	.word	0xffffffff


	//   ....[43]....
        /*0210*/ 	.word	0xffffffff


	//   ....[44]....
        /*0214*/ 	.word	0xffffffff


	//   ....[45]....
        /*0218*/ 	.word	0xffffffff


	//   ....[46]....
        /*021c*/ 	.word	0xffffffff


	//   ....[47]....
        /*0220*/ 	.word	0xffffffff


	//   ....[48]....
        /*0224*/ 	.word	0x0500000f


	//   ....[49]....
        /*0228*/ 	.word	0x0500000f


	//   ....[50]....
        /*022c*/ 	.word	0x0500000f


	//   ....[51]....
        /*0230*/ 	.word	0x0500000f


	//   ....[52]....
        /*0234*/ 	.word	0x0500000f


	//   ....[53]....
        /*0238*/ 	.word	0x0500000f


	//   ....[54]....
        /*023c*/ 	.word	0x0500000f


	//   ....[55]....
        /*0240*/ 	.word	0x0500000f


	//   ....[56]....
        /*0244*/ 	.word	0x0500000f


	//   ....[57]....
        /*0248*/ 	.word	0x0500000f


	//   ....[58]....
        /*024c*/ 	.word	0x0500000f


	//   ....[59]....
        /*0250*/ 	.word	0x0500000f


	//   ....[60]....
        /*0254*/ 	.word	0x0500000f


	//   ....[61]....
        /*0258*/ 	.word	0x0500000f


	//   ....[62]....
        /*025c*/ 	.word	0x0500000f


	//   ....[63]....
        /*0260*/ 	.word	0x0500000f


	//   ....[64]....
        /*0264*/ 	.word	0x0500000f


	//   ....[65]....
        /*0268*/ 	.word	0x0500000f


	//   ....[66]....
        /*026c*/ 	.word	0x0500000f


	//   ....[67]....
        /*0270*/ 	.word	0x0500000f


	//   ....[68]....
        /*0274*/ 	.word	0x0500000f


	//   ....[69]....
        /*0278*/ 	.word	0x0500000f


	//   ....[70]....
        /*027c*/ 	.word	0x0500000f


	//   ....[71]....
        /*0280*/ 	.word	0x0500000f


	//   ....[72]....
        /*0284*/ 	.word	0x0500000f


	//   ....[73]....
        /*0288*/ 	.word	0x0500000f


	//   ....[74]....
        /*028c*/ 	.word	0x0500000f


	//   ....[75]....
        /*0290*/ 	.word	0x0500000f


	//   ....[76]....
        /*0294*/ 	.word	0x0500000f


	//   ....[77]....
        /*0298*/ 	.word	0x0500000f


	//   ....[78]....
        /*029c*/ 	.word	0x0500000f


	//   ....[79]....
        /*02a0*/ 	.word	0x0500000f


	//   ....[80]....
        /*02a4*/ 	.word	0x0500000f


	//   ....[81]....
        /*02a8*/ 	.word	0x0500000f


	//   ....[82]....
        /*02ac*/ 	.word	0x0500000f


	//   ....[83]....
        /*02b0*/ 	.word	0x0500000f


	//   ....[84]....
        /*02b4*/ 	.word	0x0500000f


	//   ....[85]....
        /*02b8*/ 	.word	0x0500000f


	//   ....[86]....
        /*02bc*/ 	.word	0x0500000f


	//   ....[87]....
        /*02c0*/ 	.word	0x0500000f


	//   ....[88]....
        /*02c4*/ 	.word	0x0500000f


	//   ....[89]....
        /*02c8*/ 	.word	0x0500000f


	//   ....[90]....
        /*02cc*/ 	.word	0x0500000f


	//   ....[91]....
        /*02d0*/ 	.word	0x0500000f


	//   ....[92]....
        /*02d4*/ 	.word	0x0500000f


	//   ....[93]....
        /*02d8*/ 	.word	0x0500000f


	//   ....[94]....
        /*02dc*/ 	.word	0x0500000f


	//   ....[95]....
        /*02e0*/ 	.word	0x0500000f


	//   ....[96]....
        /*02e4*/ 	.word	0x0500000f


	//   ....[97]....
        /*02e8*/ 	.word	0x0500000f


	//   ....[98]....
        /*02ec*/ 	.word	0x0500000f


	//   ....[99]....
        /*02f0*/ 	.word	0x0500000f


	//   ....[100]....
        /*02f4*/ 	.word	0x0500000f


	//   ....[101]....
        /*02f8*/ 	.word	0x0500000f


	//   ....[102]....
        /*02fc*/ 	.word	0x0500000f


	//   ....[103]....
        /*0300*/ 	.word	0x0500000f


	//   ....[104]....
        /*0304*/ 	.word	0x0500000f


	//   ....[105]....
        /*0308*/ 	.word	0x0500000f


	//   ....[106]....
        /*030c*/ 	.word	0x0500000f


	//   ....[107]....
        /*0310*/ 	.word	0x0500000f


	//   ....[108]....
        /*0314*/ 	.word	0x0500000f


	//   ....[109]....
        /*0318*/ 	.word	0x0500000f


	//   ....[110]....
        /*031c*/ 	.word	0x0500000f


	//   ....[111]....
        /*0320*/ 	.word	0x0500000f


	//   ....[112]....
        /*0324*/ 	.word	0x0500000f


	//   ....[113]....
        /*0328*/ 	.word	0x0500000f


	//   ....[114]....
        /*032c*/ 	.word	0x0500000f


	//   ....[115]....
        /*0330*/ 	.word	0x0500000f


	//   ....[116]....
        /*0334*/ 	.word	0x0500000f


	//----- nvinfo : EIATTR_COOP_GROUP_INSTR_OFFSETS
	.align		4
.L_16059:
        /*0338*/ 	.byte	0x04, 0x28
        /*033a*/ 	.short	(.L_16061 - .L_16060)


	//   ....[0]....
.L_16060:
        /*033c*/ 	.word	0x00000b20


	//   ....[1]....
        /*0340*/ 	.word	0x00000b50


	//   ....[2]....
        /*0344*/ 	.word	0x00000b70


	//   ....[3]....
        /*0348*/ 	.word	0x00000b90


	//   ....[4]....
        /*034c*/ 	.word	0x00000bb0


	//   ....[5]....
        /*0350*/ 	.word	0x00000cd0


	//   ....[6]....
        /*0354*/ 	.word	0x00000d00


	//   ....[7]....
        /*0358*/ 	.word	0x00000d20


	//   ....[8]....
        /*035c*/ 	.word	0x00001b60


	//   ....[9]....
        /*0360*/ 	.word	0x00001be0


	//   ....[10]....
        /*0364*/ 	.word	0x00001c20


	//   ....[11]....
        /*0368*/ 	.word	0x00001c70


	//   ....[12]....
        /*036c*/ 	.word	0x00001cb0


	//   ....[13]....
        /*0370*/ 	.word	0x00001d00


	//   ....[14]....
        /*0374*/ 	.word	0x00001d20


	//   ....[15]....
        /*0378*/ 	.word	0x00001d40


	//   ....[16]....
        /*037c*/ 	.word	0x00002ab0


	//   ....[17]....
        /*0380*/ 	.word	0x00002af0


	//   ....[18]....
        /*0384*/ 	.word	0x00002b30


	//   ....[19]....
        /*0388*/ 	.word	0x00002b70


	//   ....[20]....
        /*038c*/ 	.word	0x00002bb0


	//   ....[21]....
        /*0390*/ 	.word	0x00002bf0


	//   ....[22]....
        /*0394*/ 	.word	0x00002c40


	//   ....[23]....
        /*0398*/ 	.word	0x00002c90


	//   ....[24]....
        /*039c*/ 	.word	0x00002ce0


	//   ....[25]....
        /*03a0*/ 	.word	0x00002d20


	//   ....[26]....
        /*03a4*/ 	.word	0x00002d60


	//   ....[27]....
        /*03a8*/ 	.word	0x00002da0


	//   ....[28]....
        /*03ac*/ 	.word	0x00002de0


	//   ....[29]....
        /*03b0*/ 	.word	0x00002e10


	//   ....[30]....
        /*03b4*/ 	.word	0x00002e50


	//   ....[31]....
        /*03b8*/ 	.word	0x00002ea0


	//   ....[32]....
        /*03bc*/ 	.word	0x00002ed0


	//   ....[33]....
        /*03c0*/ 	.word	0x00002f00


	//   ....[34]....
        /*03c4*/ 	.word	0x00002f40


	//   ....[35]....
        /*03c8*/ 	.word	0x00002f80


	//   ....[36]....
        /*03cc*/ 	.word	0x00002fc0


	//   ....[37]....
        /*03d0*/ 	.word	0x00003000


	//   ....[38]....
        /*03d4*/ 	.word	0x00003040


	//   ....[39]....
        /*03d8*/ 	.word	0x00003060


	//   ....[40]....
        /*03dc*/ 	.word	0x00003080


	//   ....[41]....
        /*03e0*/ 	.word	0x000030a0


	//   ....[42]....
        /*03e4*/ 	.word	0x000030c0


	//   ....[43]....
        /*03e8*/ 	.word	0x000030e0


	//   ....[44]....
        /*03ec*/ 	.word	0x000030f0


	//   ....[45]....
        /*03f0*/ 	.word	0x00003110


	//   ....[46]....
        /*03f4*/ 	.word	0x00003130


	//   ....[47]....
        /*03f8*/ 	.word	0x00003150


	//   ....[48]....
        /*03fc*/ 	.word	0x00005390


	//   ....[49]....
        /*0400*/ 	.word	0x000053f0


	//   ....[50]....
        /*0404*/ 	.word	0x00005450


	//   ....[51]....
        /*0408*/ 	.word	0x000054b0


	//   ....[52]....
        /*040c*/ 	.word	0x00005510


	//   ....[53]....
        /*0410*/ 	.word	0x00005590


	//   ....[54]....
        /*0414*/ 	.word	0x000055f0


	//   ....[55]....
        /*0418*/ 	.word	0x00005650


	//   ....[56]....
        /*041c*/ 	.word	0x000056d0


	//   ....[57]....
        /*0420*/ 	.word	0x00005730


	//   ....[58]....
        /*0424*/ 	.word	0x000057b0


	//   ....[59]....
        /*0428*/ 	.word	0x00005810


	//   ....[60]....
        /*042c*/ 	.word	0x00005890


	//   ....[61]....
        /*0430*/ 	.word	0x000058f0


	//   ....[62]....
        /*0434*/ 	.word	0x00005970


	//   ....[63]....
        /*0438*/ 	.word	0x000059d0


	//   ....[64]....
        /*043c*/ 	.word	0x00005a50


	//   ....[65]....
        /*0440*/ 	.word	0x00005ab0


	//   ....[66]....
        /*0444*/ 	.word	0x00005b30


	//   ....[67]....
        /*0448*/ 	.word	0x00005b90


	//   ....[68]....
        /*044c*/ 	.word	0x00005c10


	//   ....[69]....
        /*0450*/ 	.word	0x00005c70


	//   ....[70]....
        /*0454*/ 	.word	0x00005cf0


	//   ....[71]....
        /*0458*/ 	.word	0x00005d50


	//   ....[72]....
        /*045c*/ 	.word	0x00005dd0


	//   ....[73]....
        /*0460*/ 	.word	0x00005e30


	//   ....[74]....
        /*0464*/ 	.word	0x00005eb0


	//   ....[75]....
        /*0468*/ 	.word	0x00005f10


	//   ....[76]....
        /*046c*/ 	.word	0x00005f90


	//   ....[77]....
        /*0470*/ 	.word	0x00005ff0


	//   ....[78]....
        /*0474*/ 	.word	0x00006070


	//   ....[79]....
        /*0478*/ 	.word	0x000060d0


	//   ....[80]....
        /*047c*/ 	.word	0x00006150


	//   ....[81]....
        /*0480*/ 	.word	0x000061b0


	//   ....[82]....
        /*0484*/ 	.word	0x00006230


	//   ....[83]....
        /*0488*/ 	.word	0x00006290


	//   ....[84]....
        /*048c*/ 	.word	0x00006310


	//   ....[85]....
        /*0490*/ 	.word	0x00006370


	//   ....[86]....
        /*0494*/ 	.word	0x000063f0


	//   ....[87]....
        /*0498*/ 	.word	0x00006450


	//   ....[88]....
        /*049c*/ 	.word	0x000064d0


	//   ....[89]....
        /*04a0*/ 	.word	0x00006530


	//   ....[90]....
        /*04a4*/ 	.word	0x000065b0


	//   ....[91]....
        /*04a8*/ 	.word	0x00006610


	//   ....[92]....
        /*04ac*/ 	.word	0x00006690


	//   ....[93]....
        /*04b0*/ 	.word	0x000066f0


	//   ....[94]....
        /*04b4*/ 	.word	0x00006770


	//   ....[95]....
        /*04b8*/ 	.word	0x000067d0


	//   ....[96]....
        /*04bc*/ 	.word	0x00006840


	//   ....[97]....
        /*04c0*/ 	.word	0x000068a0


	//   ....[98]....
        /*04c4*/ 	.word	0x00006910


	//   ....[99]....
        /*04c8*/ 	.word	0x00006970


	//   ....[100]....
        /*04cc*/ 	.word	0x000069f0


	//   ....[101]....
        /*04d0*/ 	.word	0x00006a50


	//   ....[102]....
        /*04d4*/ 	.word	0x00006ad0


	//   ....[103]....
        /*04d8*/ 	.word	0x00006b30


	//   ....[104]....
        /*04dc*/ 	.word	0x00006bb0


	//   ....[105]....
        /*04e0*/ 	.word	0x00006c10


	//   ....[106]....
        /*04e4*/ 	.word	0x00006c90


	//   ....[107]....
        /*04e8*/ 	.word	0x00006cf0


	//   ....[108]....
        /*04ec*/ 	.word	0x00006d70


	//   ....[109]....
        /*04f0*/ 	.word	0x00006dd0


	//   ....[110]....
        /*04f4*/ 	.word	0x00006e50


	//   ....[111]....
        /*04f8*/ 	.word	0x00006eb0


	//   ....[112]....
        /*04fc*/ 	.word	0x00006f20


	//   ....[113]....
        /*0500*/ 	.word	0x00006f80


	//   ....[114]....
        /*0504*/ 	.word	0x00006ff0


	//   ....[115]....
        /*0508*/ 	.word	0x00007050


	//   ....[116]....
        /*050c*/ 	.word	0x000070c0


	//----- nvinfo : EIATTR_SYSCALL_OFFSETS
	.align		4
.L_16061:
        /*0510*/ 	.byte	0x04, 0x46
        /*0512*/ 	.short	(.L_16063 - .L_16062)


	//   ....[0]....
.L_16062:
        /*0514*/ 	.word	0x00005220


	//   ....[1]....
        /*0518*/ 	.word	0x00005320


	//----- nvinfo : EIATTR_EXIT_INSTR_OFFSETS
	.align		4
.L_16063:
        /*051c*/ 	.byte	0x04, 0x1c
        /*051e*/ 	.short	(.L_16065 - .L_16064)


	//   ....[0]....
.L_16064:
        /*0520*/ 	.word	0x000041a0


	//   ....[1]....
        /*0524*/ 	.word	0x000041f0


	//   ....[2]....
        /*0528*/ 	.word	0x00005120


	//   ....[3]....
        /*052c*/ 	.word	0x00005330


	//----- nvinfo : EIATTR_CRS_STACK_SIZE
	.align		4
.L_16065:
        /*0530*/ 	.byte	0x04, 0x1e
        /*0532*/ 	.short	(.L_16067 - .L_16066)
.L_16066:
        /*0534*/ 	.word	0x00000000


	//----- nvinfo : EIATTR_CBANK_PARAM_SIZE
	.align		4
.L_16067:
        /*0538*/ 	.byte	0x03, 0x19
        /*053a*/ 	.short	0x007c


	//----- nvinfo : EIATTR_PARAM_CBANK
	.align		4
        /*053c*/ 	.byte	0x04, 0x0a
        /*053e*/ 	.short	(.L_16069 - .L_16068)
	.align		4
.L_16068:
        /*0540*/ 	.word	index@(.nv.constant0._ZN4vllm25paged_attention_v1_kernelIthLi256ELi32ELi128ELNS_18Fp8KVCacheDataTypeE1ELb1EEEvPT_PKS2_PKT0_S8_ifPKiSA_iPKfiiiSC_SC_iiiii)
        /*0544*/ 	.short	0x0210
        /*0546*/ 	.short	0x007c


	//----- nvinfo : EIATTR_SW_WAR
	.align		4
.L_16069:
        /*0548*/ 	.byte	0x04, 0x36
        /*054a*/ 	.short	(.L_16071 - .L_16070)
.L_16070:
        /*054c*/ 	.word	0x00000008
.L_16071:


//--------------------- .nv.info._ZN4vllm25paged_attention_v1_kernelIthLi192ELi32ELi128ELNS_18Fp8KVCacheDataTypeE1ELb1EEEvPT_PKS2_PKT0_S8_ifPKiSA_iPKfiiiSC_SC_iiiii --------------------------
	.section	.nv.info._ZN4vllm25paged_attention_v1_kernelIthLi192ELi32ELi128ELNS_18Fp8KVCacheDataTypeE1ELb1EEEvPT_PKS2_PKT0_S8_ifPKiSA_iPKfiiiSC_SC_iiiii,"",@"SHT_CUDA_INFO"
	.sectionflags	@""
	.align	4


	//----- nvinfo : EIATTR_CUDA_API_VERSION
	.align		4
        /*0000*/ 	.byte	0x04, 0x37
        /*0002*/ 	.short	(.L_16073 - .L_16072)
.L_16072:
        /*0004*/ 	.word	0x00000082


	//----- nvinfo : EIATTR_KPARAM_INFO
	.align		4
.L_16073:
        /*0008*/ 	.byte	0x04, 0x17
        /*000a*/ 	.short	(.L_16075 - .L_16074)
.L_16074:
        /*000c*/ 	.word	0x00000000
        /*0010*/ 	.short	0x0013
        /*0012*/ 	.short	0x0078
        /*0014*/ 	.byte	0x00, 0xf0, 0x11, 0x00


	//----- nvinfo : EIATTR_KPARAM_INFO
	.align		4
.L_16075:
        /*0018*/ 	.byte	0x04, 0x17
        /*001a*/ 	.short	(.L_16077 - .L_16076)
.L_16076:
        /*001c*/ 	.word	0x00000000
        /*0020*/ 	.short	0x0012
        /*0022*/ 	.short	0x0074
        /*0024*/ 	.byte	0x00, 0xf0, 0x11, 0x00


	//----- nvinfo : EIATTR_KPARAM_INFO
	.align		4
.L_16077:
        /*0028*/ 	.byte	0x04, 0x17
        /*002a*/ 	.short	(.L_16079 - .L_16078)
.L_16078:
        /*002c*/ 	.word	0x00000000
        /*0030*/ 	.short	0x0011
        /*0032*/ 	.short	0x0070
        /*0034*/ 	.byte	0x00, 0xf0, 0x11, 0x00


	//----- nvinfo : EIATTR_KPARAM_INFO
	.align		4
.L_16079:
        /*0038*/ 	.byte	0x04, 0x17
        /*003a*/ 	.short	(.L_16081 - .L_16080)
.L_16080:
        /*003c*/ 	.word	0x00000000
        /*0040*/ 	.short	0x0010
        /*0042*/ 	.short	0x006c
        /*0044*/ 	.byte	0x00, 0xf0, 0x11, 0x00


	//----- nvinfo : EIATTR_KPARAM_INFO
	.align		4
.L_16081:
        /*0048*/ 	.byte	0x04, 0x17
        /*004a*/ 	.short	(.L_16083 - .L_16082)
.L_16082:
        /*004c*/ 	.word	0x00000000
        /*0050*/ 	.short	0x000f
        /*0052*/ 	.short	0x0068
        /*0054*/ 	.byte	0x00, 0xf0, 0x11, 0x00


	//----- nvinfo : EIATTR_KPARAM_INFO
	.align		4
.L_16083:
        /*0058*/ 	.byte	0x04, 0x17
        /*005a*/ 	.short	(.L_16085 - .L_16084)
.L_16084:
        /*005c*/ 	.word	0x00000000
        /*0060*/ 	.short	0x000e
        /*0062*/ 	.short	0x0060
        /*0064*/ 	.byte	0x00, 0xf0, 0x21, 0x00


	//----- nvinfo : EIATTR_KPARAM_INFO
	.align		4
.L_16085:
        /*0068*/ 	.byte	0x04, 0x17
        /*006a*/ 	.short	(.L_16087 - .L_16086)
.L_16086:
        /*006c*/ 	.word	0x00000000
        /*0070*/ 	.short	0x000d
        /*0072*/ 	.short	0x0058
        /*0074*/ 	.byte	0x00, 0xf0, 0x21, 0x00


	//----- nvinfo : EIATTR_KPARAM_INFO
	.align		4
.L_16087:
        /*0078*/ 	.byte	0x04, 0x17
        /*007a*/ 	.short	(.L_16089 - .L_16088)
.L_16088:
        /*007c*/ 	.word	0x00000000
        /*0080*/ 	.short	0x000c
        /*0082*/ 	.short	0x0050
        /*0084*/ 	.byte	0x00, 0xf0, 0x11, 0x00


	//----- nvinfo : EIATTR_KPARAM_INFO
	.align		4
.L_16089:
        /*0088*/ 	.byte	0x04, 0x17
        /*008a*/ 	.short	(.L_16091 - .L_16090)
.L_16090:
        /*008c*/ 	.word	0x00000000
        /*0090*/ 	.short	0x000b
        /*0092*/ 	.short	0x004c
        /*0094*/ 	.byte	0x00, 0xf0, 0x11, 0x00


	//----- nvinfo : EIATTR_KPARAM_INFO
	.align		4
.L_16091:
        /*0098*/ 	.byte	0x04, 0x17
        /*009a*/ 	.short	(.L_16093 - .L_16092)
.L_16092:
        /*009c*/ 	.word	0x00000000
        /*00a0*/ 	.short	0x000a
        /*00a2*/ 	.short	0x0048
        /*00a4*/ 	.byte	0x00, 0xf0, 0x11, 0x00


	//----- nvinfo : EIATTR_KPARAM_INFO
	.align		4
.L_16093:
        /*00a8*/ 	.byte	0x04, 0x17
        /*00aa*/ 	.short	(.L_16095 - .L_16094)
.L_16094:
        /*00ac*/ 	.word	0x00000000
        /*00b0*/ 	.short	0x0009
        /*00b2*/ 	.short	0x0040
        /*00b4*/ 	.byte	0x00, 0xf0, 0x21, 0x00


	//----- nvinfo : EIATTR_KPARAM_INFO
	.align		4
.L_16095:
        /*00b8*/ 	.byte	0x04, 0x17
        /*00ba*/ 	.short	(.L_16097 - .L_16096)
.L_16096:
        /*00bc*/ 	.word	0x00000000
        /*00c0*/ 	.short	0x0008
        /*00c2*/ 	.short	0x0038
        /*00c4*/ 	.byte	0x00, 0xf0, 0x11, 0x00


	//----- nvinfo : EIATTR_KPARAM_INFO
	.align		4
.L_16097:
        /*00c8*/ 	.byte	0x04, 0x17
        /*00ca*/ 	.short	(.L_16099 - .L_16098)
.L_16098:
        /*00cc*/ 	.word	0x00000000
        /*00d0*/ 	.short	0x0007
        /*00d2*/ 	.short	0x0030
        /*00d4*/ 	.byte	0x00, 0xf0, 0x21, 0x00


	//----- nvinfo : EIATTR_KPARAM_INFO
	.align		4
.L_16099:
        /*00d8*/ 	.byte	0x04, 0x17
        /*00da*/ 	.short	(.L_16101 - .L_16100)
.L_16100:
        /*00dc*/ 	.word	0x00000000
        /*00e0*/ 	.short	0x0006
        /*00e2*/ 	.short	0x0028
        /*00e4*/ 	.byte	0x00, 0xf0, 0x21, 0x00


	//----- nvinfo : EIATTR_KPARAM_INFO
	.align		4
.L_16101:
        /*00e8*/ 	.byte	0x04, 0x17
        /*00ea*/ 	.short	(.L_16103 - .L_16102)
.L_16102:
        /*00ec*/ 	.word	0x00000000
        /*00f0*/ 	.short	0x0005
        /*00f2*/ 	.short	0x0024
        /*00f4*/ 	.byte	0x00, 0xf0, 0x11, 0x00


	//----- nvinfo : EIATTR_KPARAM_INFO
	.align		4
.L_16103:
        /*00f8*/ 	.byte	0x04, 0x17
        /*00fa*/ 	.short	(.L_16105 - .L_16104)
.L_16104:
        /*00fc*/ 	.word	0x00000000
        /*0100*/ 	.short	0x0004
        /*0102*/ 	.short	0x0020
        /*0104*/ 	.byte	0x00, 0xf0, 0x11, 0x00


	//----- nvinfo : EIATTR_KPARAM_INFO
	.align		4
.L_16105:
        /*0108*/ 	.byte	0x04, 0x17
        /*010a*/ 	.short	(.L_16107 - .L_16106)
.L_16106:
        /*010c*/ 	.word	0x00000000
        /*0110*/ 	.short	0x0003
        /*0112*/ 	.short	0x0018
        /*0114*/ 	.byte	0x00, 0xf0, 0x21, 0x00


	//----- nvinfo : EIATTR_KPARAM_INFO
	.align		4
.L_16107:
        /*0118*/ 	.byte	0x04, 0x17
        /*011a*/ 	.short	(.L_16109 - .L_16108)
.L_16108:
        /*011c*/ 	.word	0x00000000
        /*0120*/ 	.short	0x0002
        /*0122*/ 	.short	0x0010
        /*0124*/ 	.byte	0x00, 0xf0, 0x21, 0x00


	//----- nvinfo : EIATTR_KPARAM_INFO
	.align		4
.L_16109:
        /*0128*/ 	.byte	0x04, 0x17
        /*012a*/ 	.short	(.L_16111 - .L_16110)
.L_16110:
        /*012c*/ 	.word	0x00000000
        /*0130*/ 	.short	0x0001
        /*0132*/ 	.short	0x0008
        /*0134*/ 	.byte	0x00, 0xf0, 0x21, 0x00


	//----- nvinfo : EIATTR_KPARAM_INFO
	.align		4
.L_16111:
        /*0138*/ 	.byte	0x04, 0x17
        /*013a*/ 	.short	(.L_16113 - .L_16112)
.L_16112:
        /*013c*/ 	.word	0x00000000
        /*0140*/ 	.short	0x0000
        /*0142*/ 	.short	0x0000
        /*0144*/ 	.byte	0x00, 0xf0, 0x21, 0x00


	//----- nvinfo : EIATTR_SPARSE_MMA_MASK
	.align		4
.L_16113:
        /*0148*/ 	.byte	0x03, 0x50
        /*014a*/ 	.short	0x0000


	//----- nvinfo : EIATTR_MAXREG_COUNT
	.align		4
        /*014c*/ 	.byte	0x03, 0x1b
        /*014e*/ 	.short	0x00ff


	//----- nvinfo : EIATTR_NUM_BARRIERS
	.align		4
        /*0150*/ 	.byte	0x02, 0x4c
        /*0152*/ 	.byte	0x01
	.zero		1


	//----- nvinfo : EIATTR_EXTERNS
	.align		4
        /*0154*/ 	.byte	0x04, 0x0f
        /*0156*/ 	.short	(.L_16115 - .L_16114)


	//   ....[0]....
	.align		4
.L_16114:
        /*0158*/ 	.word	index@(__assertfail)


	//----- nvinfo : EIATTR_MERCURY_ISA_VERSION
	.align		4
.L_16115:
        /*015c*/ 	.byte	0x03, 0x5f
        /*015e*/ 	.short	0x0101


	//----- nvinfo : EIATTR_COOP_GROUP_MASK_REGIDS
	.align		4
        /*0160*/ 	.byte	0x04, 0x29
        /*0162*/ 	.short	(.L_16117 - .L_16116)


	//   ....[0]....
.L_16116:
        /*0164*/ 	.word	0xffffffff


	//   ....[1]....
        /*0168*/ 	.word	0xffffffff


	//   ....[2]....
        /*016c*/ 	.word	0xffffffff


	//   ....[3]....
        /*0170*/ 	.word	0xffffffff


	//   ....[4]....
        /*0174*/ 	.word	0xffffffff


	//   ....[5]....
        /*0178*/ 	.word	0xffffffff


	//   ....[6]....
        /*017c*/ 	.word	0xffffffff


	//   ....[7]....
        /*0180*/ 	.word	0xffffffff


	//   ....[8]....
        /*0184*/ 	.word	0xffffffff


	//   ....[9]....
        /*0188*/ 	.word	0xffffffff


	//   ....[10]....
        /*018c*/ 	.word	0xffffffff


	//   ....[11]....
        /*0190*/ 	.word	0xffffffff


	//   ....[12]....
        /*0194*/ 	.word	0xffffffff


	//   ....[13]....
        /*0198*/ 	.word	0xffffffff


	//   ....[14]....
        /*019c*/ 	.word	0xffffffff


	//   ....[15]....
        /*01a0*/ 	.word	0xffffffff


	//   ....[16]....
        /*01a4*/ 	.word	0xffffffff


	//   ....[17]....
        /*01a8*/ 	.word	0xffffffff


	//   ....[18]....
        /*01ac*/ 	.word	0xffffffff


	//   ....[19]....
        /*01b0*/ 	.word	0xffffffff


	//   ....[20]....
        /*01b4*/ 	.word	0xffffffff


	//   ....[21]....
        /*01b8*/ 	.word	0xffffffff


	//   ....[22]....
        /*01bc*/ 	.word	0xffffffff


	//   ....[23]....
        /*01c0*/ 	.word	0xffffffff


	//   ....[24]....
        /*01c4*/ 	.word	0xffffffff


	//   ....[25]....
        /*01c8*/ 	.word	0xffffffff


	//   ....[26]....
        /*01cc*/ 	.word	0xffffffff


	//   ....[27]....
        /*01d0*/ 	.word	0xffffffff


	//   ....[28]....
        /*01d4*/ 	.word	0xffffffff


	//   ....[29]....
        /*01d8*/ 	.word	0xffffffff


	//   ....[30]....
        /*01dc*/ 	.word	0xffffffff


	//   ....[31]....
        /*01e0*/ 	.word	0xffffffff


	//   ....[32]....
        /*01e4*/ 	.word	0xffffffff


	//   ....[33]....
        /*01e8*/ 	.word	0xffffffff


	//   ....[34]....
        /*01ec*/ 	.word	0xffffffff


	//   ....[35]....
        /*01f0*/ 	.word	0xffffffff


	//   ....[36]....
        /*01f4*/ 	.word	0xffffffff


	//   ....[37]....
        /*01f8*/ 	.word	0xffffffff


	//   ....[38]....
        /*01fc*/ 	.word	0xffffffff


	//   ....[39]....
        /*0200*/ 	.word	0xffffffff


	//   ....[40]....
        /*0204*/ 	.word	0x0500000f


	//   ....[41]....
        /*0208*/ 	.word	0x0500000f


	//   ....[42]....
        /*020c*/ 	.word	0x0500000f


	//   ....[43]....
        /*0210*/ 	.word	0x0500000f


	//   ....[44]....
        /*0214*/ 	.word	0x0500000f


	//   ....[45]....
        /*0218*/ 	.word	0x0500000f


	//   ....[46]....
        /*021c*/ 	.word	0x0500000f


	//   ....[47]....
        /*0220*/ 	.word	0x0500000f


	//   ....[48]....
        /*0224*/ 	.word	0x0500000f


	//   ....[49]....
        /*0228*/ 	.word	0x0500000f


	//   ....[50]....
        /*022c*/ 	.word	0x0500000f


	//   ....[51]....
        /*0230*/ 	.word	0x0500000f


	//   ....[52]....
        /*0234*/ 	.word	0x0500000f


	//   ....[53]....
        /*0238*/ 	.word	0x0500000f


	//   ....[54]....
        /*023c*/ 	.word	0x0500000f


	//   ....[55]....
        /*0240*/ 	.word	0x0500000f


	//   ....[56]....
        /*0244*/ 	.word	0x0500000f


	//   ....[57]....
        /*0248*/ 	.word	0x0500000f


	//   ....[58]....
        /*024c*/ 	.word	0x0500000f


	//   ....[59]....
        /*0250*/ 	.word	0x0500000f


	//   ....[60]....
        /*0254*/ 	.word	0x0500000f


	//   ....[61]....
        /*0258*/ 	.word	0x0500000f


	//   ....[62]....
        /*025c*/ 	.word	0x0500000f


	//   ....[63]....
        /*0260*/ 	.word	0x0500000f


	//   ....[64]....
        /*0264*/ 	.word	0x0500000f


	//   ....[65]....
        /*0268*/ 	.word	0x0500000f


	//   ....[66]....
        /*026c*/ 	.word	0x0500000f


	//   ....[67]....
        /*0270*/ 	.word	0x0500000f


	//   ....[68]....
        /*0274*/ 	.word	0x0500000f


	//   ....[69]....
        /*0278*/ 	.word	0x0500000f


	//   ....[70]....
        /*027c*/ 	.word	0x0500000f


	//   ....[71]....
        /*0280*/ 	.word	0x0500000f


	//   ....[72]....
        /*0284*/ 	.word	0x0500000f


	//   ....[73]....
        /*0288*/ 	.word	0x0500000f


	//   ....[74]....
        /*028c*/ 	.word	0x0500000f


	//   ....[75]....
        /*0290*/ 	.word	0x0500000f


	//   ....[76]....
        /*0294*/ 	.word	0x0500000f


	//   ....[77]....
        /*0298*/ 	.word	0x0500000f


	//   ....[78]....
        /*029c*/ 	.word	0x0500000f


	//   ....[79]....
        /*02a0*/ 	.word	0x0500000f


	//   ....[80]....
        /*02a4*/ 	.word	0x0500000f


	//   ....[81]....
        /*02a8*/ 	.word	0x0500000f


	//   ....[82]....
        /*02ac*/ 	.word	0x0500000f


	//   ....[83]....
        /*02b0*/ 	.word	0x0500000f


	//   ....[84]....
        /*02b4*/ 	.word	0x0500000f


	//   ....[85]....
        /*02b8*/ 	.word	0x0500000f


	//   ....[86]....
        /*02bc*/ 	.word	0x0500000f


	//   ....[87]....
        /*02c0*/ 	.word	0x0500000f


	//   ....[88]....
        /*02c4*/ 	.word	0x0500000f


	//   ....[89]....
        /*02c8*/ 	.word	0x0500000f


	//   ....[90]....
        /*02cc*/ 	.word	0x0500000f


	//   ....[91]....
        /*02d0*/ 	.word	0x0500000f


	//   ....[92]....
        /*02d4*/ 	.word	0x0500000f


	//----- nvinfo : EIATTR_COOP_GROUP_INSTR_OFFSETS
	.align		4
.L_16117:
        /*02d8*/ 	.byte	0x04, 0x28
        /*02da*/ 	.short	(.L_16119 - .L_16118)


	//   ....[0]....
.L_16118:
        /*02dc*/ 	.word	0x00000b40


	//   ....[1]....
        /*02e0*/ 	.word	0x00000b70


	//   ....[2]....
        /*02e4*/ 	.word	0x00000b90


	//   ....[3]....
        /*02e8*/ 	.word	0x00000bb0


	//   ....[4]....
        /*02ec*/ 	.word	0x00000bd0


	//   ....[5]....
        /*02f0*/ 	.word	0x00000d00


	//   ....[6]....
        /*02f4*/ 	.word	0x00000d20


	//   ....[7]....
        /*02f8*/ 	.word	0x00000d40


	//   ....[8]....
        /*02fc*/ 	.word	0x00001b90


	//   ....[9]....
        /*0300*/ 	.word	0x00001c10


	//   ....[10]....
        /*0304*/ 	.word	0x00001c40


	//   ....[11]....
        /*0308*/ 	.word	0x00001c90


	//   ....[12]....
        /*030c*/ 	.word	0x00001ce0


	//   ....[13]....
        /*0310*/ 	.word	0x00001d30


	//   ....[14]....
        /*0314*/ 	.word	0x00001d50


	//   ....[15]....
        /*0318*/ 	.word	0x00001d70


	//   ....[16]....
        /*031c*/ 	.word	0x00002b00


	//   ....[17]....
        /*0320*/ 	.word	0x00002b40


	//   ....[18]....
        /*0324*/ 	.word	0x00002b80


	//   ....[19]....
        /*0328*/ 	.word	0x00002bc0


	//   ....[20]....
        /*032c*/ 	.word	0x00002c00


	//   ....[21]....
        /*0330*/ 	.word	0x00002c40


	//   ....[22]....
        /*0334*/ 	.word	0x00002c60


	//   ....[23]....
        /*0338*/ 	.word	0x00002ca0


	//   ....[24]....
        /*033c*/ 	.word	0x00002ce0


	//   ....[25]....
        /*0340*/ 	.word	0x00002d20


	//   ....[26]....
        /*0344*/ 	.word	0x00002d50


	//   ....[27]....
        /*0348*/ 	.word	0x00002d80


	//   ....[28]....
        /*034c*/ 	.word	0x00002da0


	//   ....[29]....
        /*0350*/ 	.word	0x00002dc0


	//   ....[30]....
        /*0354*/ 	.word	0x00002de0


	//   ....[31]....
        /*0358*/ 	.word	0x00002e20


	//   ....[32]....
        /*035c*/ 	.word	0x00002e60


	//   ....[33]....
        /*0360*/ 	.word	0x00002ea0


	//   ....[34]....
        /*0364*/ 	.word	0x00002ee0


	//   ....[35]....
        /*0368*/ 	.word	0x00002f10


	//   ....[36]....
        /*036c*/ 	.word	0x00002f40


	//   ....[37]....
        /*0370*/ 	.word	0x00002f60


	//   ....[38]....
        /*0374*/ 	.word	0x00002f80


	//   ....[39]....
        /*0378*/ 	.word	0x00002fa0


	//   ....[40]....
        /*037c*/ 	.word	0x00004980


	//   ....[41]....
        /*0380*/ 	.word	0x000049e0


	//   ....[42]....
        /*0384*/ 	.word	0x00004a40


	//   ....[43]....
        /*0388*/ 	.word	0x00004aa0


	//   ....[44]....
        /*038c*/ 	.word	0x00004b00


	//   ....[45]....
        /*0390*/ 	.word	0x00004b80


	//   ....[46]....
        /*0394*/ 	.word	0x00004bf0


	//   ....[47]....
        /*0398*/ 	.word	0x00004c50


	//   ....[48]....
        /*039c*/ 	.word	0x00004cd0


	//   ....[49]....
        /*03a0*/ 	.word	0x00004d30


	//   ....[50]....
        /*03a4*/ 	.word	0x00004db0


	//   ....[51]....
        /*03a8*/ 	.word	0x00004e10


	//   ....[52]....
        /*03ac*/ 	.word	0x00004e90


	//   ....[53]....
        /*03b0*/ 	.word	0x00004ef0


	//   ....[54]....
        /*03b4*/ 	.word	0x00004f70


	//   ....[55]....
        /*03b8*/ 	.word	0x00004fd0


	//   ....[56]....
        /*03bc*/ 	.word	0x00005050


	//   ....[57]....
        /*03c0*/ 	.word	0x000050b0


	//   ....[58]....
        /*03c4*/ 	.word	0x00005130


	//   ....[59]....
        /*03c8*/ 	.word	0x00005190


	//   ....[60]....
        /*03cc*/ 	.word	0x00005210


	//   ....[61]....
        /*03d0*/ 	.word	0x00005270


	//   ....[62]....
        /*03d4*/ 	.word	0x000052f0


	//   ....[63]....
        /*03d8*/ 	.word	0x00005350


	//   ....[64]....
        /*03dc*/ 	.word	0x000053d0


	//   ....[65]....
        /*03e0*/ 	.word	0x00005430


	//   ....[66]....
        /*03e4*/ 	.word	0x000054b0


	//   ....[67]....
        /*03e8*/ 	.word	0x00005510


	//   ....[68]....
        /*03ec*/ 	.word	0x00005590


	//   ....[69]....
        /*03f0*/ 	.word	0x000055f0


	//   ....[70]....
        /*03f4*/ 	.word	0x00005670


	//   ....[71]....
        /*03f8*/ 	.word	0x000056d0


	//   ....[72]....
        /*03fc*/ 	.word	0x00005740


	//   ....[73]....
        /*0400*/ 	.word	0x000057a0


	//   ....[74]....
        /*0404*/ 	.word	0x00005810


	//   ....[75]....
        /*0408*/ 	.word	0x00005870


	//   ....[76]....
        /*040c*/ 	.word	0x000058f0


	//   ....[77]....
        /*0410*/ 	.word	0x00005950


	//   ....[78]....
        /*0414*/ 	.word	0x000059d0


	//   ....[79]....
        /*0418*/ 	.word	0x00005a30


	//   ....[80]....
        /*041c*/ 	.word	0x00005ab0


	//   ....[81]....
        /*0420*/ 	.word	0x00005b10


	//   ....[82]....
        /*0424*/ 	.word	0x00005b90


	//   ....[83]....
        /*0428*/ 	.word	0x00005bf0


	//   ....[84]....
        /*042c*/ 	.word	0x00005c70


	//   ....[85]....
        /*0430*/ 	.word	0x00005cd0


	//   ....[86]....
        /*0434*/ 	.word	0x00005d50


	//   ....[87]....
        /*0438*/ 	.word	0x00005db0


	//   ....[88]....
        /*043c*/ 	.word	0x00005e30


	//   ....[89]....
        /*0440*/ 	.word	0x00005e90


	//   ....[90]....
        /*0444*/ 	.word	0x00005ef0


	//   ....[91]....
        /*0448*/ 	.word	0x00005f70


	//   ....[92]....
        /*044c*/ 	.word	0x00005fe0


	//----- nvinfo : EIATTR_SYSCALL_OFFSETS
	.align		4
.L_16119:
        /*0450*/ 	.byte	0x04, 0x46
        /*0452*/ 	.short	(.L_16121 - .L_16120)


	//   ....[0]....
.L_16120:
        /*0454*/ 	.word	0x00004810


	//   ....[1]....
        /*0458*/ 	.word	0x00004910


	//----- nvinfo : EIATTR_EXIT_INSTR_OFFSETS
	.align		4
.L_16121:
        /*045c*/ 	.byte	0x04, 0x1c
        /*045e*/ 	.short	(.L_16123 - .L_16122)


	//   ....[0]....
.L_16122:
        /*0460*/ 	.word	0x00003b70


	//   ....[1]....
        /*0464*/ 	.word	0x00003bd0


	//   ....[2]....
        /*0468*/ 	.word	0x00004710


	//   ....[3]....
        /*046c*/ 	.word	0x00004920


	//----- nvinfo : EIATTR_CRS_STACK_SIZE
	.align		4
.L_16123:
        /*0470*/ 	.byte	0x04, 0x1e
        /*0472*/ 	.short	(.L_16125 - .L_16124)
.L_16124:
        /*0474*/ 	.word	0x00000000


	//----- nvinfo : EIATTR_CBANK_PARAM_SIZE
	.align		4
.L_16125:
        /*0478*/ 	.byte	0x03, 0x19
        /*047a*/ 	.short	0x007c


	//----- nvinfo : EIATTR_PARAM_CBANK
	.align		4
        /*047c*/ 	.byte	0x04, 0x0a
        /*047e*/ 	.short	(.L_16127 - .L_16126)
	.align		4
.L_16126:
        /*0480*/ 	.word	index@(.nv.constant0._ZN4vllm25paged_attention_v1_kernelIthLi192ELi32ELi128ELNS_18Fp8KVCacheDataTypeE1ELb1EEEvPT_PKS2_PKT0_S8_ifPKiSA_iPKfiiiSC_SC_iiiii)
        /*0484*/ 	.short	0x0210
        /*0486*/ 	.short	0x007c


	//----- nvinfo : EIATTR_SW_WAR
	.align		4
.L_16127:
        /*0488*/ 	.byte	0x04, 0x36
        /*048a*/ 	.short	(.L_16129 - .L_16128)
.L_16128:
        /*048c*/ 	.word	0x00000008
.L_16129:


//--------------------- .nv.info._ZN4vllm25paged_attention_v1_kernelIthLi128ELi32ELi128ELNS_18Fp8KVCacheDataTypeE1ELb1EEEvPT_PKS2_PKT0_S8_ifPKiSA_iPKfiiiSC_SC_iiiii --------------------------
	.section	.nv.info._ZN4vllm25paged_attention_v1_kernelIthLi128ELi32ELi128ELNS_18Fp8KVCacheDataTypeE1ELb1EEEvPT_PKS2_PKT0_S8_ifPKiSA_iPKfiiiSC_SC_iiiii,"",@"SHT_CUDA_INFO"
	.sectionflags	@""
	.align	4


	//----- nvinfo : EIATTR_CUDA_API_VERSION
	.align		4
        /*0000*/ 	.byte	0x04, 0x37
        /*0002*/ 	.short	(.L_16131 - .L_16130)
.L_16130:
        /*0004*/ 	.word	0x00000082


	//----- nvinfo : EIATTR_KPARAM_INFO
	.align		4
.L_16131:
        /*0008*/ 	.byte	0x04, 0x17
        /*000a*/ 	.short	(.L_16133 - .L_16132)
.L_16132:
        /*000c*/ 	.word	0x00000000
        /*0010*/ 	.short	0x0013
        /*0012*/ 	.short	0x0078
        /*0014*/ 	.byte	0x00, 0xf0, 0x11, 0x00


	//----- nvinfo : EIATTR_KPARAM_INFO
	.align		4
.L_16133:
        /*0018*/ 	.byte	0x04, 0x17
        /*001a*/ 	.short	(.L_16135 - .L_16134)
.L_16134:
        /*001c*/ 	.word	0x00000000
        /*0020*/ 	.short	0x0012
        /*0022*/ 	.short	0x0074
        /*0024*/ 	.byte	0x00, 0xf0, 0x11, 0x00


	//----- nvinfo : EIATTR_KPARAM_INFO
	.align		4
.L_16135:
        /*0028*/ 	.byte	0x04, 0x17
        /*002a*/ 	.short	(.L_16137 - .L_16136)
.L_16136:
        /*002c*/ 	.word	0x00000000
        /*0030*/ 	.short	0x0011
        /*0032*/ 	.short	0x0070
        /*0034*/ 	.byte	0x00, 0xf0, 0x11, 0x00


	//----- nvinfo : EIATTR_KPARAM_INFO
	.align		4
.L_16137:
        /*0038*/ 	.byte	0x04, 0x17
        /*003a*/ 	.short	(.L_16139 - .L_16138)
.L_16138:
        /*003c*/ 	.word	0x00000000
        /*0040*/ 	.short	0x0010
        /*0042*/ 	.short	0x006c
        /*0044*/ 	.byte	0x00, 0xf0, 0x11, 0x00


	//----- nvinfo : EIATTR_KPARAM_INFO
	.align		4
.L_16139:
        /*0048*/ 	.byte	0x04, 0x17
        /*004a*/ 	.short	(.L_16141 - .L_16140)
.L_16140:
        /*004c*/ 	.word	0x00000000
        /*0050*/ 	.short	0x000f
        /*0052*/ 	.short	0x0068
        /*0054*/ 	.byte	0x00, 0xf0, 0x11, 0x00


	//----- nvinfo : EIATTR_KPARAM_INFO
	.align		4
.L_16141:
        /*0058*/ 	.byte	0x04, 0x17
        /*005a*/ 	.short	(.L_16143 - .L_16142)
.L_16142:
        /*005c*/ 	.word	0x00000000
        /*0060*/ 	.short	0x000e
        /*0062*/ 	.short	0x0060
        /*0064*/ 	.byte	0x00, 0xf0, 0x21, 0x00


	//----- nvinfo : EIATTR_KPARAM_INFO
	.align		4
.L_16143:
        /*0068*/ 	.byte	0x04, 0x17
        /*006a*/ 	.short	(.L_16145 - .L_16144)
.L_16144:
        /*006c*/ 	.word	0x00000000
        /*0070*/ 	.short	0x000d
        /*0072*/ 	.short	0x0058
        /*0074*/ 	.byte	0x00, 0xf0, 0x21, 0x00


	//----- nvinfo : EIATTR_KPARAM_INFO
	.align		4
.L_16145:
        /*0078*/ 	.byte	0x04, 0x17
        /*007a*/ 	.short	(.L_16147 - .L_16146)
.L_16146:
        /*007c*/ 	.word	0x00000000
        /*0080*/ 	.short	0x000c
        /*0082*/ 	.short	0x0050
        /*0084*/ 	.byte	0x00, 0xf0, 0x11, 0x00


	//----- nvinfo : EIATTR_KPARAM_INFO
	.align		4
.L_16147:
        /*0088*/ 	.byte	0x04, 0x17
        /*008a*/ 	.short	(.L_16149 - .L_16148)
.L_16148:
        /*008c*/ 	.word	0x00000000
        /*0090*/ 	.short	0x000b
        /*0092*/ 	.short	0x004c
        /*0094*/ 	.byte	0x00, 0xf0, 0x11, 0x00


	//----- nvinfo : EIATTR_KPARAM_INFO
	.align		4
.L_16149:
        /*0098*/ 	.byte	0x04, 0x17
        /*009a*/ 	.short	(.L_16151 - .L_16150)
.L_16150:
        /*009c*/ 	.word	0x00000000
        /*00a0*/ 	.short	0x000a
        /*00a2*/ 	.short	0x0048
        /*00a4*/ 	.byte	0x00, 0xf0, 0x11, 0x00


	//----- nvinfo : EIATTR_KPARAM_INFO
	.align		4
.L_16151:
        /*00a8*/ 	.byte	0x04, 0x17
        /*00aa*/ 	.short	(.L_16153 - .L_16152)
.L_16152:
        /*00ac*/ 	.word	0x00000000
        /*00b0*/ 	.short	0x0009
        /*00b2*/ 	.short	0x0040
        /*00b4*/ 	.byte	0x00, 0xf0, 0x21, 0x00


	//----- nvinfo : EIATTR_KPARAM_INFO
	.align		4
.L_16153:
        /*00b8*/ 	.byte	0x04, 0x17
        /*00ba*/ 	.short	(.L_16155 - .L_16154)
.L_16154:
        /*00bc*/ 	.word	0x00000000
        /*00c0*/ 	.short	0x0008
        /*00c2*/ 	.short	0x0038
        /*00c4*/ 	.byte	0x00, 0xf0, 0x11, 0x00


	//----- nvinfo : EIATTR_KPARAM_INFO
	.align		4
.L_16155:
        /*00c8*/ 	.byte	0x04, 0x17
        /*00ca*/ 	.short	(.L_16157 - .L_16156)
.L_16156:
        /*00cc*/ 	.word	0x00000000
        /*00d0*/ 	.short	0x0007
        /*00d2*/ 	.short	0x0030
        /*00d4*/ 	.byte	0x00, 0xf0, 0x21, 0x00


	//----- nvinfo : EIATTR_KPARAM_INFO
	.align		4
.L_16157:
        /*00d8*/ 	.byte	0x04, 0x17
        /*00da*/ 	.short	(.L_16159 - .L_16158)
.L_16158:
        /*00dc*/ 	.word	0x00000000
        /*00e0*/ 	.short	0x0006
        /*00e2*/ 	.short	0x0028
        /*00e4*/ 	.byte	0x00, 0xf0, 0x21, 0x00


	//----- nvinfo : EIATTR_KPARAM_INFO
	.align		4
.L_16159:
        /*00e8*/ 	.byte	0x04, 0x17
        /*00ea*/ 	.short	(.L_16161 - .L_16160)
.L_16160:
        /*00ec*/ 	.word	0x00000000
        /*00f0*/ 	.short	0x0005
        /*00f2*/ 	.short	0x0024
        /*00f4*/ 	.byte	0x00, 0xf0, 0x11, 0x00


	//----- nvinfo : EIATTR_KPARAM_INFO
	.align		4
.L_16161:
        /*00f8*/ 	.byte	0x04, 0x17
        /*00fa*/ 	.short	(.L_16163 - .L_16162)
.L_16162:
        /*00fc*/ 	.word	0x00000000
        /*0100*/ 	.short	0x0004
        /*0102*/ 	.short	0x0020
        /*0104*/ 	.byte	0x00, 0xf0, 0x11, 0x00


	//----- nvinfo : EIATTR_KPARAM_INFO
	.align		4
.L_16163:
        /*0108*/ 	.byte	0x04, 0x17
        /*010a*/ 	.short	(.L_16165 - .L_16164)
.L_16164:
        /*010c*/ 	.word	0x00000000
        /*0110*/ 	.short	0x0003
        /*0112*/ 	.short	0x0018
        /*0114*/ 	.byte	0x00, 0xf0, 0x21, 0x00


	//----- nvinfo : EIATTR_KPARAM_INFO
	.align		4
.L_16165:
        /*0118*/ 	.byte	0x04, 0x17
        /*011a*/ 	.short	(.L_16167 - .L_16166)
.L_16166:
        /*011c*/ 	.word	0x00000000
        /*0120*/ 	.short	0x0002
        /*0122*/ 	.short	0x0010
        /*0124*/ 	.byte	0x00, 0xf0, 0x21, 0x00


	//----- nvinfo : EIATTR_KPARAM_INFO
	.align		4
.L_16167:
        /*0128*/ 	.byte	0x04, 0x17
        /*012a*/ 	.short	(.L_16169 - .L_16168)
.L_16168:
        /*012c*/ 	.word	0x00000000
        /*0130*/ 	.short	0x0001
        /*0132*/ 	.short	0x0008
        /*0134*/ 	.byte	0x00, 0xf0, 0x21, 0x00


	//----- nvinfo : EIATTR_KPARAM_INFO
	.align		4
.L_16169:
        /*0138*/ 	.byte	0x04, 0x17
        /*013a*/ 	.short	(.L_16171 - .L_16170)
.L_16170:
        /*013c*/ 	.word	0x00000000
        /*0140*/ 	.short	0x0000
        /*0142*/ 	.short	0x0000
        /*0144*/ 	.byte	0x00, 0xf0, 0x21, 0x00


	//----- nvinfo : EIATTR_SPARSE_MMA_MASK
	.align		4
.L_16171:
        /*0148*/ 	.byte	0x03, 0x50
        /*014a*/ 	.short	0x0000


	//----- nvinfo : EIATTR_MAXREG_COUNT
	.align		4
        /*014c*/ 	.byte	0x03, 0x1b
        /*014e*/ 	.short	0x00ff


	//----- nvinfo : EIATTR_NUM_BARRIERS
	.align		4
        /*0150*/ 	.byte	0x02, 0x4c
        /*0152*/ 	.byte	0x01
	.zero		1


	//----- nvinfo : EIATTR_EXTERNS
	.align		4
        /*0154*/ 	.byte	0x04, 0x0f
        /*0156*/ 	.short	(.L_16173 - .L_16172)


	//   ....[0]....
	.align		4
.L_16172:
        /*0158*/ 	.word	index@(__assertfail)


	//----- nvinfo : EIATTR_MERCURY_ISA_VERSION
	.align		4
.L_16173:
        /*015c*/ 	.byte	0x03, 0x5f
        /*015e*/ 	.short	0x0101


	//----- nvinfo : EIATTR_COOP_GROUP_MASK_REGIDS
	.align		4
        /*0160*/ 	.byte	0x04, 0x29
        /*0162*/ 	.short	(.L_16175 - .L_16174)


	//   ....[0]....
.L_16174:
        /*0164*/ 	.word	0xffffffff


	//   ....[1]....
        /*0168*/ 	.word	0xffffffff


	//   ....[2]....
        /*016c*/ 	.word	0xffffffff


	//   ....[3]....
        /*0170*/ 	.word	0xffffffff


	//   ....[4]....
        /*0174*/ 	.word	0xffffffff


	//   ....[5]....
        /*0178*/ 	.word	0xffffffff


	//   ....[6]....
        /*017c*/ 	.word	0xffffffff


	//   ....[7]....
        /*0180*/ 	.word	0xffffffff


	//   ....[8]....
        /*0184*/ 	.word	0xffffffff


	//   ....[9]....
        /*0188*/ 	.word	0xffffffff


	//   ....[10]....
        /*018c*/ 	.word	0xffffffff


	//   ....[11]....
        /*0190*/ 	.word	0xffffffff


	//   ....[12]....
        /*0194*/ 	.word	0xffffffff


	//   ....[13]....
        /*0198*/ 	.word	0xffffffff


	//   ....[14]....
        /*019c*/ 	.word	0xffffffff


	//   ....[15]....
        /*01a0*/ 	.word	0xffffffff


	//   ....[16]....
        /*01a4*/ 	.word	0xffffffff


	//   ....[17]....
        /*01a8*/ 	.word	0xffffffff


	//   ....[18]....
        /*01ac*/ 	.word	0xffffffff


	//   ....[19]....
        /*01b0*/ 	.word	0xffffffff


	//   ....[20]....
        /*01b4*/ 	.word	0xffffffff


	//   ....[21]....
        /*01b8*/ 	.word	0xffffffff


	//   ....[22]....
        /*01bc*/ 	.word	0xffffffff


	//   ....[23]....
        /*01c0*/ 	.word	0xffffffff


	//   ....[24]....
        /*01c4*/ 	.word	0xffffffff


	//   ....[25]....
        /*01c8*/ 	.word	0xffffffff


	//   ....[26]....
        /*01cc*/ 	.word	0xffffffff


	//   ....[27]....
        /*01d0*/ 	.word	0xffffffff


	//   ....[28]....
        /*01d4*/ 	.word	0xffffffff


	//   ....[29]....
        /*01d8*/ 	.word	0xffffffff


	//   ....[30]....
        /*01dc*/ 	.word	0xffffffff


	//   ....[31]....
        /*01e0*/ 	.word	0xffffffff


	//   ....[32]....
        /*01e4*/ 	.word	0x0500000f


	//   ....[33]....
        /*01e8*/ 	.word	0x0500000f


	//   ....[34]....
        /*01ec*/ 	.word	0x0500000f


	//   ....[35]....
        /*01f0*/ 	.word	0x0500000f


	//   ....[36]....
        /*01f4*/ 	.word	0x0500000f


	//   ....[37]....
        /*01f8*/ 	.word	0x0500000f


	//   ....[38]....
        /*01fc*/ 	.word	0x0500000f


	//   ....[39]....
        /*0200*/ 	.word	0x0500000f


	//   ....[40]....
        /*0204*/ 	.word	0x0500000f


	//   ....[41]....
        /*0208*/ 	.word	0x0500000f


	//   ....[42]....
        /*020c*/ 	.word	0x0500000f


	//   ....[43]....
        /*0210*/ 	.word	0x0500000f


	//   ....[44]....
        /*0214*/ 	.word	0x0500000f


	//   ....[45]....
        /*0218*/ 	.word	0x0500000f


	//   ....[46]....
        /*021c*/ 	.word	0x0500000f


	//   ....[47]....
        /*0220*/ 	.word	0x0500000f


	//   ....[48]....
        /*0224*/ 	.word	0x0500000f


	//   ....[49]....
        /*0228*/ 	.word	0x0500000f


	//   ....[50]....
        /*022c*/ 	.word	0x0500000f


	//   ....[51]....
        /*0230*/ 	.word	0x0500000f


	//   ....[52]....
        /*0234*/ 	.word	0x0500000f


	//   ....[53]....
        /*0238*/ 	.word	0x0500000f


	//   ....[54]....
        /*023c*/ 	.word	0x0500000f


	//   ....[55]....
        /*0240*/ 	.word	0x0500000f


	//   ....[56]....
        /*0244*/ 	.word	0x0500000f


	//   ....[57]....
        /*0248*/ 	.word	0x0500000f


	//   ....[58]....
        /*024c*/ 	.word	0x0500000f


	//   ....[59]....
        /*0250*/ 	.word	0x0500000f


	//   ....[60]....
        /*0254*/ 	.word	0x0500000f


	//   ....[61]....
        /*0258*/ 	.word	0x0500000f


	//   ....[62]....
        /*025c*/ 	.word	0x0500000f


	//   ....[63]....
        /*0260*/ 	.word	0x0500000f


	//   ....[64]....
        /*0264*/ 	.word	0x0500000f


	//   ....[65]....
        /*0268*/ 	.word	0x0500000f


	//   ....[66]....
        /*026c*/ 	.word	0x0500000f


	//   ....[67]....
        /*0270*/ 	.word	0x0500000f


	//   ....[68]....
        /*0274*/ 	.word	0x0500000f


	//----- nvinfo : EIATTR_COOP_GROUP_INSTR_OFFSETS
	.align		4
.L_16175:
        /*0278*/ 	.byte	0x04, 0x28
        /*027a*/ 	.short	(.L_16177 - .L_16176)


	//   ....[0]....
.L_16176:
        /*027c*/ 	.word	0x00000ad0


	//   ....[1]....
        /*0280*/ 	.word	0x00000b00


	//   ....[2]....
        /*0284*/ 	.word	0x00000b20


	//   ....[3]....
        /*0288*/ 	.word	0x00000b40


	//   ....[4]....
        /*028c*/ 	.word	0x00000b60


	//   ....[5]....
        /*0290*/ 	.word	0x00000c80


	//   ....[6]....
        /*0294*/ 	.word	0x00000ca0


	//   ....[7]....
        /*0298*/ 	.word	0x00000cd0


	//   ....[8]....
        /*029c*/ 	.word	0x00001b10


	//   ....[9]....
        /*02a0*/ 	.word	0x00001b90


	//   ....[10]....
        /*02a4*/ 	.word	0x00001bc0


	//   ....[11]....
        /*02a8*/ 	.word	0x00001c10


	//   ....[12]....
        /*02ac*/ 	.word	0x00001c60


	//   ....[13]....
        /*02b0*/ 	.word	0x00001cb0


	//   ....[14]....
        /*02b4*/ 	.word	0x00001cd0


	//   ....[15]....
        /*02b8*/ 	.word	0x00001cf0


	//   ....[16]....
        /*02bc*/ 	.word	0x00002a70


	//   ....[17]....
        /*02c0*/ 	.word	0x00002ab0


	//   ....[18]....
        /*02c4*/ 	.word	0x00002af0


	//   ....[19]....
        /*02c8*/ 	.word	0x00002b10


	//   ....[20]....
        /*02cc*/ 	.word	0x00002b20


	//   ....[21]....
        /*02d0*/ 	.word	0x00002b30


	//   ....[22]....
        /*02d4*/ 	.word	0x00002b60


	//   ....[23]....
        /*02d8*/ 	.word	0x00002b90


	//   ....[24]....
        /*02dc*/ 	.word	0x00002bc0


	//   ....[25]....
        /*02e0*/ 	.word	0x00002bf0


	//   ....[26]....
        /*02e4*/ 	.word	0x00002c70


	//   ....[27]....
        /*02e8*/ 	.word	0x00002ca0


	//   ....[28]....
        /*02ec*/ 	.word	0x00002cc0


	//   ....[29]....
        /*02f0*/ 	.word	0x00002ce0


	//   ....[30]....
        /*02f4*/ 	.word	0x00002d00


	//   ....[31]....
        /*02f8*/ 	.word	0x00002d10


	//   ....[32]....
        /*02fc*/ 	.word	0x00004070


	//   ....[33]....
        /*0300*/ 	.word	0x000040d0


	//   ....[34]....
        /*0304*/ 	.word	0x00004130


	//   ....[35]....
        /*0308*/ 	.word	0x00004190


	//   ....[36]....
        /*030c*/ 	.word	0x000041f0


	//   ....[37]....
        /*0310*/ 	.word	0x00004270


	//   ....[38]....
        /*0314*/ 	.word	0x000042d0


	//   ....[39]....
        /*0318*/ 	.word	0x00004330


	//   ....[40]....
        /*031c*/ 	.word	0x000043b0


	//   ....[41]....
        /*0320*/ 	.word	0x00004410


	//   ....[42]....
        /*0324*/ 	.word	0x00004490


	//   ....[43]....
        /*0328*/ 	.word	0x000044f0


	//   ....[44]....
        /*032c*/ 	.word	0x00004570


	//   ....[45]....
        /*0330*/ 	.word	0x000045d0


	//   ....[46]....
        /*0334*/ 	.word	0x00004650


	//   ....[47]....
        /*0338*/ 	.word	0x000046b0


	//   ....[48]....
        /*033c*/ 	.word	0x00004730


	//   ....[49]....
        /*0340*/ 	.word	0x00004790


	//   ....[50]....
        /*0344*/ 	.word	0x00004810


	//   ....[51]....
        /*0348*/ 	.word	0x00004870


	//   ....[52]....
        /*034c*/ 	.word	0x000048e0


	//   ....[53]....
        /*0350*/ 	.word	0x00004940


	//   ....[54]....
        /*0354*/ 	.word	0x000049c0


	//   ....[55]....
        /*0358*/ 	.word	0x00004a20


	//   ....[56]....
        /*035c*/ 	.word	0x00004a90


	//   ....[57]....
        /*0360*/ 	.word	0x00004af0


	//   ....[58]....
        /*0364*/ 	.word	0x00004b60


	//   ....[59]....
        /*0368*/ 	.word	0x00004bc0


	//   ....[60]....
        /*036c*/ 	.word	0x00004c40


	//   ....[61]....
        /*0370*/ 	.word	0x00004ca0


	//   ....[62]....
        /*0374*/ 	.word	0x00004d10


	//   ....[63]....
        /*0378*/ 	.word	0x00004d70


	//   ....[64]....
        /*037c*/ 	.word	0x00004de0


	//   ....[65]....
        /*0380*/ 	.word	0x00004e40


	//   ....[66]....
        /*0384*/ 	.word	0x00004ec0


	//   ....[67]....
        /*0388*/ 	.word	0x00004f20


	//   ....[68]....
        /*038c*/ 	.word	0x00004fa0


	//----- nvinfo : EIATTR_SYSCALL_OFFSETS
	.align		4
.L_16177:
        /*0390*/ 	.byte	0x04, 0x46
        /*0392*/ 	.short	(.L_16179 - .L_16178)


	//   ....[0]....
.L_16178:
        /*0394*/ 	.word	0x00003f00


	//   ....[1]....
        /*0398*/ 	.word	0x00004000


	//----- nvinfo : EIATTR_EXIT_INSTR_OFFSETS
	.align		4
.L_16179:
        /*039c*/ 	.byte	0x04, 0x1c
        /*039e*/ 	.short	(.L_16181 - .L_16180)


	//   ....[0]....
.L_16180:
        /*03a0*/ 	.word	0x000035e0


	//   ....[1]....
        /*03a4*/ 	.word	0x000036c0


	//   ....[2]....
        /*03a8*/ 	.word	0x00003e00


	//   ....[3]....
        /*03ac*/ 	.word	0x00004010


	//----- nvinfo : EIATTR_CRS_STACK_SIZE
	.align		4
.L_16181:
        /*03b0*/ 	.byte	0x04, 0x1e
        /*03b2*/ 	.short	(.L_16183 - .L_16182)
.L_16182:
        /*03b4*/ 	.word	0x00000000


	//----- nvinfo : EIATTR_CBANK_PARAM_SIZE
	.align		4
.L_16183:
        /*03b8*/ 	.byte	0x03, 0x19
        /*03ba*/ 	.short	0x007c


	//----- nvinfo : EIATTR_PARAM_CBANK
	.align		4
        /*03bc*/ 	.byte	0x04, 0x0a
        /*03be*/ 	.short	(.L_16185 - .L_16184)
	.align		4
.L_16184:
        /*03c0*/ 	.word	index@(.nv.constant0._ZN4vllm25paged_attention_v1_kernelIthLi128ELi32ELi128ELNS_18Fp8KVCacheDataTypeE1ELb1EEEvPT_PKS2_PKT0_S8_ifPKiSA_iPKfiiiSC_SC_iiiii)
        /*03c4*/ 	.short	0x0210
        /*03c6*/ 	.short	0x007c


	//----- nvinfo : EIATTR_SW_WAR
	.align		4
.L_16185:
        /*03c8*/ 	.byte	0x04, 0x36
        /*03ca*/ 	.short	(.L_16187 - .L_16186)
.L_16186:
        /*03cc*/ 	.word	0x00000008
.L_16187:


//--------------------- .nv.info._ZN4vllm25paged_attention_v1_kernelIthLi120ELi32ELi128ELNS_18Fp8KVCacheDataTypeE1ELb1EEEvPT_PKS2_PKT0_S8_ifPKiSA_iPKfiiiSC_SC_iiiii --------------------------
	.section	.nv.info._ZN4vllm25paged_attention_v1_kernelIthLi120ELi32ELi128ELNS_18Fp8KVCacheDataTypeE1ELb1EEEvPT_PKS2_PKT0_S8_ifPKiSA_iPKfiiiSC_SC_iiiii,"",@"SHT_CUDA_INFO"
	.sectionflags	@""
	.align	4


	//----- nvinfo : EIATTR_CUDA_API_VERSION
	.align		4
        /*0000*/ 	.byte	0x04, 0x37
        /*0002*/ 	.short	(.L_16189 - .L_16188)
.L_16188:
        /*0004*/ 	.word	0x00000082


	//----- nvinfo : EIATTR_KPARAM_INFO
	.align		4
.L_16189:
        /*0008*/ 	.byte	0x04, 0x17
        /*000a*/ 	.short	(.L_16191 - .L_16190)
.L_16190:
        /*000c*/ 	.word	0x00000000
        /*0010*/ 	.short	0x0013
        /*0012*/ 	.short	0x0078
        /*0014*/ 	.byte	0x00, 0xf0, 0x11, 0x00


	//----- nvinfo : EIATTR_KPARAM_INFO
	.align		4
.L_16191:
        /*0018*/ 	.byte	0x04, 0x17
        /*001a*/ 	.short	(.L_16193 - .L_16192)
.L_16192:
        /*001c*/ 	.word	0x00000000
        /*0020*/ 	.short	0x0012
        /*0022*/ 	.short	0x0074
        /*0024*/ 	.byte	0x00, 0xf0, 0x11, 0x00


	//----- nvinfo : EIATTR_KPARAM_INFO
	.align		4
.L_16193:
        /*0028*/ 	.byte	0x04, 0x17
        /*002a*/ 	.short	(.L_16195 - .L_16194)
.L_16194:
        /*002c*/ 	.word	0x00000000
        /*0030*/ 	.short	0x0011
        /*0032*/ 	.short	0x0070
        /*0034*/ 	.byte	0x00, 0xf0, 0x11, 0x00


	//----- nvinfo : EIATTR_KPARAM_INFO
	.align		4
.L_16195:
        /*0038*/ 	.byte	0x04, 0x17
        /*003a*/ 	.short	(.L_16197 - .L_16196)
.L_16196:
        /*003c*/ 	.word	0x00000000
        /*0040*/ 	.short	0x0010
        /*0042*/ 	.short	0x006c
        /*0044*/ 	.byte	0x00, 0xf0, 0x11, 0x00


	//----- nvinfo : EIATTR_KPARAM_INFO
	.align		4
.L_16197:
        /*0048*/ 	.byte	0x04, 0x17
        /*004a*/ 	.short	(.L_16199 - .L_16198)
.L_16198:
        /*004c*/ 	.word	0x00000000
        /*0050*/ 	.short	0x000f
        /*0052*/ 	.short	0x0068
        /*0054*/ 	.byte	0x00, 0xf0, 0x11, 0x00


	//----- nvinfo : EIATTR_KPARAM_INFO
	.align		4
.L_16199:
        /*0058*/ 	.byte	0x04, 0x17
        /*005a*/ 	.short	(.L_16201 - .L_16200)
.L_16200:
        /*005c*/ 	.word	0x00000000
        /*0060*/ 	.short	0x000e
        /*0062*/ 	.short	0x0060
        /*0064*/ 	.byte	0x00, 0xf0, 0x21, 0x00


	//----- nvinfo : EIATTR_KPARAM_INFO
	.align		4
.L_16201:
        /*0068*/ 	.byte	0x04, 0x17
        /*006a*/ 	.short	(.L_16203 - .L_16202)
.L_16202:
        /*006c*/ 	.word	0x00000000
        /*0070*/ 	.short	0x000d
        /*0072*/ 	.short	0x0058
        /*0074*/ 	.byte	0x00, 0xf0, 0x21, 0x00


	//----- nvinfo : EIATTR_KPARAM_INFO
	.align		4
.L_16203:
        /*0078*/ 	.byte	0x04, 0x17
        /*007a*/ 	.short	(.L_16205 - .L_16204)
.L_16204:
        /*007c*/ 	.word	0x00000000
        /*0080*/ 	.short	0x000c
        /*0082*/ 	.short	0x0050
        /*0084*/ 	.byte	0x00, 0xf0, 0x11, 0x00


	//----- nvinfo : EIATTR_KPARAM_INFO
	.align		4
.L_16205:
        /*0088*/ 	.byte	0x04, 0x17
        /*008a*/ 	.short	(.L_16207 - .L_16206)
.L_16206:
        /*008c*/ 	.word	0x00000000
        /*0090*/ 	.short	0x000b
        /*0092*/ 	.short	0x004c
        /*0094*/ 	.byte	0x00, 0xf0, 0x11, 0x00


	//----- nvinfo : EIATTR_KPARAM_INFO
	.align		4
.L_16207:
        /*0098*/ 	.byte	0x04, 0x17
        /*009a*/ 	.short	(.L_16209 - .L_16208)
.L_16208:
        /*009c*/ 	.word	0x00000000
        /*00a0*/ 	.short	0x000a
        /*00a2*/ 	.short	0x0048
        /*00a4*/ 	.byte	0x00, 0xf0, 0x11, 0x00


	//----- nvinfo : EIATTR_KPARAM_INFO
	.align		4
.L_16209:
        /*00a8*/ 	.byte	0x04, 0x17
        /*00aa*/ 	.short	(.L_16211 - .L_16210)
.L_16210:
        /*00ac*/ 	.word	0x00000000
        /*00b0*/ 	.short	0x0009
        /*00b2*/ 	.short	0x0040
        /*00b4*/ 	.byte	0x00, 0xf0, 0x21, 0x00


	//----- nvinfo : EIATTR_KPARAM_INFO
	.align		4
.L_16211:
        /*00b8*/ 	.byte	0x04, 0x17
        /*00ba*/ 	.short	(.L_16213 - .L_16212)
.L_16212:
        /*00bc*/ 	.word	0x00000000
        /*00c0*/ 	.short	0x0008
        /*00c2*/ 	.short	0x0038
        /*00c4*/ 	.byte	0x00, 0xf0, 0x11, 0x00


	//----- nvinfo : EIATTR_KPARAM_INFO
	.align		4
.L_16213:
        /*00c8*/ 	.byte	0x04, 0x17
        /*00ca*/ 	.short	(.L_16215 - .L_16214)
.L_16214:
        /*00cc*/ 	.word	0x00000000
        /*00d0*/ 	.short	0x0007
        /*00d2*/ 	.short	0x0030
        /*00d4*/ 	.byte	0x00, 0xf0, 0x21, 0x00


	//----- nvinfo : EIATTR_KPARAM_INFO
	.align		4
.L_16215:
        /*00d8*/ 	.byte	0x04, 0x17
        /*00da*/ 	.short	(.L_16217 - .L_16216)
.L_16216:
        /*00dc*/ 	.word	0x00000000
        /*00e0*/ 	.short	0x0006
        /*00e2*/ 	.short	0x0028
        /*00e4*/ 	.byte	0x00, 0xf0, 0x21, 0x00


	//----- nvinfo : EIATTR_KPARAM_INFO
	.align		4
.L_16217:
        /*00e8*/ 	.byte	0x04, 0x17
        /*00ea*/ 	.short	(.L_16219 - .L_16218)
.L_16218:
        /*00ec*/ 	.word	0x00000000
        /*00f0*/ 	.short	0x0005
        /*00f2*/ 	.short	0x0024
        /*00f4*/ 	.byte	0x00, 0xf0, 0x11, 0x00


	//----- nvinfo : EIATTR_KPARAM_INFO
	.align		4
.L_16219:
        /*00f8*/ 	.byte	0x04, 0x17
        /*00fa*/ 	.short	(.L_16221 - .L_16220)
.L_16220:
        /*00fc*/ 	.word	0x00000000
        /*0100*/ 	.short	0x0004
        /*0102*/ 	.short	0x0020
        /*0104*/ 	.byte	0x00, 0xf0, 0x11, 0x00


	//----- nvinfo : EIATTR_KPARAM_INFO
	.align		4
.L_16221:
        /*0108*/ 	.byte	0x04, 0x17
        /*010a*/ 	.short	(.L_16223 - .L_16222)
.L_16222:
        /*010c*/ 	.word	0x00000000
        /*0110*/ 	.short	0x0003
        /*0112*/ 	.short	0x0018
        /*0114*/ 	.byte	0x00, 0xf0, 0x21, 0x00


	//----- nvinfo : EIATTR_KPARAM_INFO
	.align		4
.L_16223:
        /*0118*/ 	.byte	0x04, 0x17
        /*011a*/ 	.short	(.L_16225 - .L_16224)
.L_16224:
        /*011c*/ 	.word	0x00000000
        /*0120*/ 	.short	0x0002
        /*0122*/ 	.short	0x0010
        /*0124*/ 	.byte	0x00, 0xf0, 0x21, 0x00


	//----- nvinfo : EIATTR_KPARAM_INFO
	.align		4
.L_16225:
        /*0128*/ 	.byte	0x04, 0x17
        /*012a*/ 	.short	(.L_16227 - .L_16226)
.L_16226:
        /*012c*/ 	.word	0x00000000
        /*0130*/ 	.short	0x0001
        /*0132*/ 	.short	0x0008
        /*0134*/ 	.byte	0x00, 0xf0, 0x21, 0x00


	//----- nvinfo : EIATTR_KPARAM_INFO
	.align		4
.L_16227:
        /*0138*/ 	.byte	0x04, 0x17
        /*013a*/ 	.short	(.L_16229 - .L_16228)
.L_16228:
        /*013c*/ 	.word	0x00000000
        /*0140*/ 	.short	0x0000
        /*0142*/ 	.short	0x0000
        /*0144*/ 	.byte	0x00, 0xf0, 0x21, 0x00


	//----- nvinfo : EIATTR_SPARSE_MMA_MASK
	.align		4
.L_16229:
        /*0148*/ 	.byte	0x03, 0x50
        /*014a*/ 	.short	0x0000


	//----- nvinfo : EIATTR_MAXREG_COUNT
	.align		4
        /*014c*/ 	.byte	0x03, 0x1b
        /*014e*/ 	.short	0x00ff


	//----- nvinfo : EIATTR_NUM_BARRIERS
	.align		4
        /*0150*/ 	.byte	0x02, 0x4c
        /*0152*/ 	.byte	0x01
	.zero		1


	//----- nvinfo : EIATTR_EXTERNS
	.align		4
        /*0154*/ 	.byte	0x04, 0x0f
        /*0156*/ 	.short	(.L_16231 - .L_16230)


	//   ....[0]....
	.align		4
.L_16230:
        /*0158*/ 	.word	index@(__assertfail)


	//----- nvinfo : EIATTR_MERCURY_ISA_VERSION
	.align		4
.L_16231:
        /*015c*/ 	.byte	0x03, 0x5f
        /*015e*/ 	.short	0x0101


	//----- nvinfo : EIATTR_COOP_GROUP_MASK_REGIDS
	.align		4
        /*0160*/ 	.byte	0x04, 0x29
        /*0162*/ 	.short	(.L_16233 - .L_16232)


	//   ....[0]....
.L_16232:
        /*0164*/ 	.word	0xffffffff


	//   ....[1]....
        /*0168*/ 	.word	0xffffffff


	//   ....[2]....
        /*016c*/ 	.word	0xffffffff


	//   ....[3]....
        /*0170*/ 	.word	0xffffffff


	//   ....[4]....
        /*0174*/ 	.word	0xffffffff


	//   ....[5]....
        /*0178*/ 	.word	0xffffffff


	//   ....[6]....
        /*017c*/ 	.word	0xffffffff


	//   ....[7]....
        /*0180*/ 	.word	0xffffffff


	//   ....[8]....
        /*0184*/ 	.word	0xffffffff


	//   ....[9]....
        /*0188*/ 	.word	0xffffffff


	//   ....[10]....
        /*018c*/ 	.word	0xffffffff


	//   ....[11]....
        /*0190*/ 	.word	0xffffffff


	//   ....[12]....
        /*0194*/ 	.word	0xffffffff


	//   ....[13]....
        /*0198*/ 	.word	0xffffffff


	//   ....[14]....
        /*019c*/ 	.word	0xffffffff


	//   ....[15]....
        /*01a0*/ 	.word	0xffffffff


	//   ....[16]....
        /*01a4*/ 	.word	0xffffffff


	//   ....[17]....
        /*01a8*/ 	.word	0xffffffff


	//   ....[18]....
        /*01ac*/ 	.word	0xffffffff


	//   ....[19]....
        /*01b0*/ 	.word	0xffffffff


	//   ....[20]....
        /*01b4*/ 	.word	0xffffffff


	//   ....[21]....
        /*01b8*/ 	.word	0xffffffff


	//   ....[22]....
        /*01bc*/ 	.word	0xffffffff


	//   ....[23]....
        /*01c0*/ 	.word	0xffffffff


	//   ....[24]....
        /*01c4*/ 	.word	0xffffffff


	//   ....[25]....
        /*01c8*/ 	.word	0xffffffff


	//   ....[26]....
        /*01cc*/ 	.word	0xffffffff


	//   ....[27]....
        /*01d0*/ 	.word	0xffffffff


	//   ....[28]....
        /*01d4*/ 	.word	0xffffffff


	//   ....[29]....
        /*01d8*/ 	.word	0xffffffff


	//   ....[30]....
        /*01dc*/ 	.word	0xffffffff


	//   ....[31]....
        /*01e0*/ 	.word	0x0500000f


	//   ....[32]....
        /*01e4*/ 	.word	0x0500000f


	//   ....[33]....
        /*01e8*/ 	.word	0x0500000f


	//   ....[34]....
        /*01ec*/ 	.word	0x0500000f


	//   ....[35]....
        /*01f0*/ 	.word	0x0500000f


	//   ....[36]....
        /*01f4*/ 	.word	0x0500000f


	//   ....[37]....
        /*01f8*/ 	.word	0x0500000f


	//   ....[38]....
        /*01fc*/ 	.word	0x0500000f


	//   ....[39]....
        /*0200*/ 	.word	0x0500000f


	//   ....[40]....
        /*0204*/ 	.word	0x0500000f


	//   ....[41]....
        /*0208*/ 	.word	0x0500000f


	//   ....[42]....
        /*020c*/ 	.word	0x0500000f


	//   ....[43]....
        /*0210*/ 	.word	0x0500000f


	//   ....[44]....
        /*0214*/ 	.word	0x0500000f


	//   ....[45]....
        /*0218*/ 	.word	0x0500000f


	//   ....[46]....
        /*021c*/ 	.word	0x0500000f


	//   ....[47]....
        /*0220*/ 	.word	0x0500000f


	//   ....[48]....
        /*0224*/ 	.word	0x0500000f


	//   ....[49]....
        /*0228*/ 	.word	0x0500000f


	//   ....[50]....
        /*022c*/ 	.word	0x0500000f


	//   ....[51]....
        /*0230*/ 	.word	0x0500000f


	//   ....[52]....
        /*0234*/ 	.word	0x0500000f


	//   ....[53]....
        /*0238*/ 	.word	0x0500000f


	//   ....[54]....
        /*023c*/ 	.word	0x0500000f


	//   ....[55]....
        /*0240*/ 	.word	0x0500000f


	//   ....[56]....
        /*0244*/ 	.word	0x0500000f


	//   ....[57]....
        /*0248*/ 	.word	0x0500000f


	//   ....[58]....
        /*024c*/ 	.word	0x0500000f


	//   ....[59]....
        /*0250*/ 	.word	0x0500000f


	//   ....[60]....
        /*0254*/ 	.word	0x0500000f


	//   ....[61]....
        /*0258*/ 	.word	0x0500000f


	//   ....[62]....
        /*025c*/ 	.word	0x0500000f


	//   ....[63]....
        /*0260*/ 	.word	0x0500000f


	//   ....[64]....
        /*0264*/ 	.word	0x0500000f


	//   ....[65]....
        /*0268*/ 	.word	0x0500000f


	//----- nvinfo : EIATTR_COOP_GROUP_INSTR_OFFSETS
	.align		4
.L_16233:
        /*026c*/ 	.byte	0x04, 0x28
        /*026e*/ 	.short	(.L_16235 - .L_16234)


	//   ....[0]....
.L_16234:
        /*0270*/ 	.word	0x00000ae0


	//   ....[1]....
        /*0274*/ 	.word	0x00000b10


	//   ....[2]....
        /*0278*/ 	.word	0x00000b30


	//   ....[3]....
        /*027c*/ 	.word	0x00000b50


	//   ....[4]....
        /*0280*/ 	.word	0x00000b70


	//   ....[5]....
        /*0284*/ 	.word	0x00000ca0


	//   ....[6]....
        /*0288*/ 	.word	0x00000cc0


	//   ....[7]....
        /*028c*/ 	.word	0x00000ce0


	//   ....[8]....
        /*0290*/ 	.word	0x00001b20


	//   ....[9]....
        /*0294*/ 	.word	0x00001ba0


	//   ....[10]....
        /*0298*/ 	.word	0x00001bd0


	//   ....[11]....
        /*029c*/ 	.word	0x00001c20


	//   ....[12]....
        /*02a0*/ 	.word	0x00001c70


	//   ....[13]....
        /*02a4*/ 	.word	0x00001cc0


	//   ....[14]....
        /*02a8*/ 	.word	0x00001ce0


	//   ....[15]....
        /*02ac*/ 	.word	0x00001d00


	//   ....[16]....
        /*02b0*/ 	.word	0x00002a70


	//   ....[17]....
        /*02b4*/ 	.word	0x00002ab0


	//   ....[18]....
        /*02b8*/ 	.word	0x00002ae0


	//   ....[19]....
        /*02bc*/ 	.word	0x00002b00


	//   ....[20]....
        /*02c0*/ 	.word	0x00002b10


	//   ....[21]....
        /*02c4*/ 	.word	0x00002b20


	//   ....[22]....
        /*02c8*/ 	.word	0x00002b40


	//   ....[23]....
        /*02cc*/ 	.word	0x00002b70


	//   ....[24]....
        /*02d0*/ 	.word	0x00002ba0


	//   ....[25]....
        /*02d4*/ 	.word	0x00002bd0


	//   ....[26]....
        /*02d8*/ 	.word	0x00002c00


	//   ....[27]....
        /*02dc*/ 	.word	0x00002c70


	//   ....[28]....
        /*02e0*/ 	.word	0x00002ca0


	//   ....[29]....
        /*02e4*/ 	.word	0x00002cd0


	//   ....[30]....
        /*02e8*/ 	.word	0x00002cf0


	//   ....[31]....
        /*02ec*/ 	.word	0x00003f50


	//   ....[32]....
        /*02f0*/ 	.word	0x00003fb0


	//   ....[33]....
        /*02f4*/ 	.word	0x00004010


	//   ....[34]....
        /*02f8*/ 	.word	0x00004070


	//   ....[35]....
        /*02fc*/ 	.word	0x000040d0


	//   ....[36]....
        /*0300*/ 	.word	0x00004150


	//   ....[37]....
        /*0304*/ 	.word	0x000041b0


	//   ....[38]....
        /*0308*/ 	.word	0x00004210


	//   ....[39]....
        /*030c*/ 	.word	0x00004290


	//   ....[40]....
        /*0310*/ 	.word	0x000042f0


	//   ....[41]....
        /*0314*/ 	.word	0x00004370


	//   ....[42]....
        /*0318*/ 	.word	0x000043d0


	//   ....[43]....
        /*031c*/ 	.word	0x00004450


	//   ....[44]....
        /*0320*/ 	.word	0x000044b0


	//   ....[45]....
        /*0324*/ 	.word	0x00004530


	//   ....[46]....
        /*0328*/ 	.word	0x00004590


	//   ....[47]....
        /*032c*/ 	.word	0x00004610


	//   ....[48]....
        /*0330*/ 	.word	0x00004670


	//   ....[49]....
        /*0334*/ 	.word	0x000046f0


	//   ....[50]....
        /*0338*/ 	.word	0x00004750


	//   ....[51]....
        /*033c*/ 	.word	0x000047c0


	//   ....[52]....
        /*0340*/ 	.word	0x00004820


	//   ....[53]....
        /*0344*/ 	.word	0x00004890


	//   ....[54]....
        /*0348*/ 	.word	0x000048f0


	//   ....[55]....
        /*034c*/ 	.word	0x00004970


	//   ....[56]....
        /*0350*/ 	.word	0x000049d0


	//   ....[57]....
        /*0354*/ 	.word	0x00004a50


	//   ....[58]....
        /*0358*/ 	.word	0x00004ab0


	//   ....[59]....
        /*035c*/ 	.word	0x00004b30


	//   ....[60]....
        /*0360*/ 	.word	0x00004b90


	//   ....[61]....
        /*0364*/ 	.word	0x00004c00


	//   ....[62]....
        /*0368*/ 	.word	0x00004c60


	//   ....[63]....
        /*036c*/ 	.word	0x00004cd0


	//   ....[64]....
        /*0370*/ 	.word	0x00004d50


	//   ....[65]....
        /*0374*/ 	.word	0x00004dc0


	//----- nvinfo : EIATTR_SYSCALL_OFFSETS
	.align		4
.L_16235:
        /*0378*/ 	.byte	0x04, 0x46
        /*037a*/ 	.short	(.L_16237 - .L_16236)


	//   ....[0]....
.L_16236:
        /*037c*/ 	.word	0x00003de0


	//   ....[1]....
        /*0380*/ 	.word	0x00003ee0


	//----- nvinfo : EIATTR_EXIT_INSTR_OFFSETS
	.align		4
.L_16237:
        /*0384*/ 	.byte	0x04, 0x1c
        /*0386*/ 	.short	(.L_16239 - .L_16238)


	//   ....[0]....
.L_16238:
        /*0388*/ 	.word	0x00003550


	//   ....[1]....
        /*038c*/ 	.word	0x00003620


	//   ....[2]....
        /*0390*/ 	.word	0x00003ce0


	//   ....[3]....
        /*0394*/ 	.word	0x00003ef0


	//----- nvinfo : EIATTR_CRS_STACK_SIZE
	.align		4
.L_16239:
        /*0398*/ 	.byte	0x04, 0x1e
        /*039a*/ 	.short	(.L_16241 - .L_16240)
.L_16240:
        /*039c*/ 	.word	0x00000000


	//----- nvinfo : EIATTR_CBANK_PARAM_SIZE
	.align		4
.L_16241:
        /*03a0*/ 	.byte	0x03, 0x19
        /*03a2*/ 	.short	0x007c


	//----- nvinfo : EIATTR_PARAM_CBANK
	.align		4
        /*03a4*/ 	.byte	0x04, 0x0a
        /*03a6*/ 	.short	(.L_16243 - .L_16242)
	.align		4
.L_16242:
        /*03a8*/ 	.word	index@(.nv.constant0._ZN4vllm25paged_attention_v1_kernelIthLi120ELi32ELi128ELNS_18Fp8KVCacheDataTypeE1ELb1EEEvPT_PKS2_PKT0_S8_ifPKiSA_iPKfiiiSC_SC_iiiii)
        /*03ac*/ 	.short	0x0210
        /*03ae*/ 	.short	0x007c


	//----- nvinfo : EIATTR_SW_WAR
	.align		4
.L_16243:
        /*03b0*/ 	.byte	0x04, 0x36
        /*03b2*/ 	.short	(.L_16245 - .L_16244)
.L_16244:
        /*03b4*/ 	.word	0x00000008
.L_16245:


//--------------------- .nv.info._ZN4vllm25paged_attention_v1_kernelIthLi112ELi32ELi128ELNS_18Fp8KVCacheDataTypeE1ELb1EEEvPT_PKS2_PKT0_S8_ifPKiSA_iPKfiiiSC_SC_iiiii --------------------------
	.section	.nv.info._ZN4vllm25paged_attention_v1_kernelIthLi112ELi32ELi128ELNS_18Fp8KVCacheDataTypeE1ELb1EEEvPT_PKS2_PKT0_S8_ifPKiSA_iPKfiiiSC_SC_iiiii,"",@"SHT_CUDA_INFO"
	.sectionflags	@""
	.align	4


	//----- nvinfo : EIATTR_CUDA_API_VERSION
	.align		4
        /*0000*/ 	.byte	0x04, 0x37
        /*0002*/ 	.short	(.L_16247 - .L_16246)
.L_16246:
        /*0004*/ 	.word	0x00000082


	//----- nvinfo : EIATTR_KPARAM_INFO
	.align		4
.L_16247:
        /*0008*/ 	.byte	0x04, 0x17
        /*000a*/ 	.short	(.L_16249 - .L_16248)
.L_16248:
        /*000c*/ 	.word	0x00000000
        /*0010*/ 	.short	0x0013
        /*0012*/ 	.short	0x0078
        /*0014*/ 	.byte	0x00, 0xf0, 0x11, 0x00


	//----- nvinfo : EIATTR_KPARAM_INFO
	.align		4
.L_16249:
        /*0018*/ 	.byte	0x04, 0x17
        /*001a*/ 	.short	(.L_16251 - .L_16250)
.L_16250:
        /*001c*/ 	.word	0x00000000
        /*0020*/ 	.short	0x0012
        /*0022*/ 	.short	0x0074
        /*0024*/ 	.byte	0x00, 0xf0, 0x11, 0x00


	//----- nvinfo : EIATTR_KPARAM_INFO
	.align		4
.L_16251:
        /*0028*/ 	.byte	0x04, 0x17
        /*002a*/ 	.short	(.L_16253 - .L_16252)
.L_16252:
        /*002c*/ 	.word	0x00000000
        /*0030*/ 	.short	0x0011
        /*0032*/ 	.short	0x0070
        /*0034*/ 	.byte	0x00, 0xf0, 0x11, 0x00


	//----- nvinfo : EIATTR_KPARAM_INFO
	.align		4
.L_16253:
        /*0038*/ 	.byte	0x04, 0x17
        /*003a*/ 	.short	(.L_16255 - .L_16254)
.L_16254:
        /*003c*/ 	.word	0x00000000
        /*0040*/ 	.short	0x0010
        /*0042*/ 	.short	0x006c
        /*0044*/ 	.byte	0x00, 0xf0, 0x11, 0x00


	//----- nvinfo : EIATTR_KPARAM_INFO
	.align		4
.L_16255:
        /*0048*/ 	.byte	0x04, 0x17
        /*004a*/ 	.short	(.L_16257 - .L_16256)
.L_16256:
        /*004c*/ 	.word	0x00000000
        /*0050*/ 	.short	0x000f
        /*0052*/ 	.short	0x0068
        /*0054*/ 	.byte	0x00, 0xf0, 0x11, 0x00


	//----- nvinfo : EIATTR_KPARAM_INFO
	.align		4
.L_16257:
        /*0058*/ 	.byte	0x04, 0x17
        /*005a*/ 	.short	(.L_16259 - .L_16258)
.L_16258:
        /*005c*/ 	.word	0x00000000
        /*0060*/ 	.short	0x000e
        /*0062*/ 	.short	0x0060
        /*0064*/ 	.byte	0x00, 0xf0, 0x21, 0x00


	//----- nvinfo : EIATTR_KPARAM_INFO
	.align		4
.L_16259:
        /*0068*/ 	.byte	0x04, 0x17
        /*006a*/ 	.short	(.L_16261 - .L_16260)
.L_16260:
        /*006c*/ 	.word	0x00000000
        /*0070*/ 	.short	0x000d
        /*0072*/ 	.short	0x0058
        /*0074*/ 	.byte	0x00, 0xf0, 0x21, 0x00


	//----- nvinfo : EIATTR_KPARAM_INFO
	.align		4
.L_16261:
        /*0078*/ 	.byte	0x04, 0x17
        /*007a*/ 	.short	(.L_16263 - .L_16262)
.L_16262:
        /*007c*/ 	.word	0x00000000
        /*0080*/ 	.short	0x000c
        /*0082*/ 	.short	0x0050
        /*0084*/ 	.byte	0x00, 0xf0, 0x11, 0x00


	//----- nvinfo : EIATTR_KPARAM_INFO
	.align		4
.L_16263:
        /*0088*/ 	.byte	0x04, 0x17
        /*008a*/ 	.short	(.L_16265 - .L_16264)
.L_16264:
        /*008c*/ 	.word	0x00000000
        /*0090*/ 	.short	0x000b
        /*0092*/ 	.short	0x004c
        /*0094*/ 	.byte	0x00, 0xf0, 0x11, 0x00


	//----- nvinfo : EIATTR_KPARAM_INFO
	.align		4
.L_16265:
        /*0098*/ 	.byte	0x04, 0x17
        /*009a*/ 	.short	(.L_16267 - .L_16266)
.L_16266:
        /*009c*/ 	.word	0x00000000
        /*00a0*/ 	.short	0x000a
        /*00a2*/ 	.short	0x0048
        /*00a4*/ 	.byte	0x00, 0xf0, 0x11, 0x00


	//----- nvinfo : EIATTR_KPARAM_INFO
	.align		4
.L_16267:
        /*00a8*/ 	.byte	0x04, 0x17
        /*00aa*/ 	.short	(.L_16269 - .L_16268)
.L_16268:
        /*00ac*/ 	.word	0x00000000
        /*00b0*/ 	.short	0x0009
        /*00b2*/ 	.short	0x0040
        /*00b4*/ 	.byte	0x00, 0xf0, 0x21, 0x00


	//----- nvinfo : EIATTR_KPARAM_INFO
	.align		4
.L_16269:
        /*00b8*/ 	.byte	0x04, 0x17
        /*00ba*/ 	.short	(.L_16271 - .L_16270)
.L_16270:
        /*00bc*/ 	.word	0x00000000
        /*00c0*/ 	.short	0x0008
        /*00c2*/ 	.short	0x0038
        /*00c4*/ 	.byte	0x00, 0xf0, 0x11, 0x00


	//----- nvinfo : EIATTR_KPARAM_INFO
	.align		4
.L_16271:
        /*00c8*/ 	.byte	0x04, 0x17
        /*00ca*/ 	.short	(.L_16273 - .L_16272)
.L_16272:
        /*00cc*/ 	.word	0x00000000
        /*00d0*/ 	.short	0x0007
        /*00d2*/ 	.short	0x0030
        /*00d4*/ 	.byte	0x00, 0xf0, 0x21, 0x00


	//----- nvinfo : EIATTR_KPARAM_INFO
	.align		4
.L_16273:
        /*00d8*/ 	.byte	0x04, 0x17
        /*00da*/ 	.short	(.L_16275 - .L_16274)
.L_16274:
        /*00dc*/ 	.word	0x00000000
        /*00e0*/ 	.short	0x0006
        /*00e2*/ 	.short	0x0028
        /*00e4*/ 	.byte	0x00, 0xf0, 0x21, 0x00


	//----- nvinfo : EIATTR_KPARAM_INFO
	.align		4
.L_16275:
        /*00e8*/ 	.byte	0x04, 0x17
        /*00ea*/ 	.short	(.L_16277 - .L_16276)
.L_16276:
        /*00ec*/ 	.word	0x00000000
        /*00f0*/ 	.short	0x0005
        /*00f2*/ 	.short	0x0024
        /*00f4*/ 	.byte	0x00, 0xf0, 0x11, 0x00


	//----- nvinfo : EIATTR_KPARAM_INFO
	.align		4
.L_16277:
        /*00f8*/ 	.byte	0x04, 0x17
        /*00fa*/ 	.short	(.L_16279 - .L_16278)
.L_16278:
        /*00fc*/ 	.word	0x00000000
        /*0100*/ 	.short	0x0004
        /*0102*/ 	.short	0x0020
        /*0104*/ 	.byte	0x00, 0xf0, 0x11, 0x00


	//----- nvinfo : EIATTR_KPARAM_INFO
	.align		4
.L_16279:
        /*0108*/ 	.byte	0x04, 0x17
        /*010a*/ 	.short	(.L_16281 - .L_16280)
.L_16280:
        /*010c*/ 	.word	0x00000000
        /*0110*/ 	.short	0x0003
        /*0112*/ 	.short	0x0018
        /*0114*/ 	.byte	0x00, 0xf0, 0x21, 0x00


	//----- nvinfo : EIATTR_KPARAM_INFO
	.align		4
.L_16281:
        /*0118*/ 	.byte	0x04, 0x17
        /*011a*/ 	.short	(.L_16283 - .L_16282)
.L_16282:
        /*011c*/ 	.word	0x00000000
        /*0120*/ 	.short	0x0002
        /*0122*/ 	.short	0x0010
        /*0124*/ 	.byte	0x00, 0xf0, 0x21, 0x00


	//----- nvinfo : EIATTR_KPARAM_INFO
	.align		4
.L_16283:
        /*0128*/ 	.byte	0x04, 0x17
        /*012a*/ 	.short	(.L_16285 - .L_16284)
.L_16284:
        /*012c*/ 	.word	0x00000000
        /*0130*/ 	.short	0x0001
        /*0132*/ 	.short	0x0008
        /*0134*/ 	.byte	0x00, 0xf0, 0x21, 0x00


	//----- nvinfo : EIATTR_KPARAM_INFO
	.align		4
.L_16285:
        /*0138*/ 	.byte	0x04, 0x17
        /*013a*/ 	.short	(.L_16287 - .L_16286)
.L_16286:
        /*013c*/ 	.word	0x00000000
        /*0140*/ 	.short	0x0000
        /*0142*/ 	.short	0x0000
        /*0144*/ 	.byte	0x00, 0xf0, 0x21, 0x00


	//----- nvinfo : EIATTR_SPARSE_MMA_MASK
	.align		4
.L_16287:
        /*0148*/ 	.byte	0x03, 0x50
        /*014a*/ 	.short	0x0000


	//----- nvinfo : EIATTR_MAXREG_COUNT
	.align		4
        /*014c*/ 	.byte	0x03, 0x1b
        /*014e*/ 	.short	0x00ff


	//----- nvinfo : EIATTR_NUM_BARRIERS
	.align		4
        /*0150*/ 	.byte	0x02, 0x4c
        /*0152*/ 	.byte	0x01
	.zero		1


	//----- nvinfo : EIATTR_EXTERNS
	.align		4
        /*0154*/ 	.byte	0x04, 0x0f
        /*0156*/ 	.short	(.L_16289 - .L_16288)


	//   ....[0]....
	.align		4
.L_16288:
        /*0158*/ 	.word	index@(__assertfail)


	//----- nvinfo : EIATTR_MERCURY_ISA_VERSION
	.align		4
.L_16289:
        /*015c*/ 	.byte	0x03, 0x5f
        /*015e*/ 	.short	0x0101


	//----- nvinfo : EIATTR_COOP_GROUP_MASK_REGIDS
	.align		4
        /*0160*/ 	.byte	0x04, 0x29
        /*0162*/ 	.short	(.L_16291 - .L_16290)


	//   ....[0]....
.L_16290:
        /*0164*/ 	.word	0xffffffff


	//   ....[1]....
        /*0168*/ 	.word	0xffffffff


	//   ....[2]....
        /*016c*/ 	.word	0xffffffff


	//   ....[3]....
        /*0170*/ 	.word	0xffffffff


	//   ....[4]....
        /*0174*/ 	.word	0xffffffff


	//   ....[5]....
        /*0178*/ 	.word	0xffffffff


	//   ....[6]....
        /*017c*/ 	.word	0xffffffff


	//   ....[7]....
        /*0180*/ 	.word	0xffffffff


	//   ....[8]....
        /*0184*/ 	.word	0xffffffff


	//   ....[9]....
        /*0188*/ 	.word	0xffffffff


	//   ....[10]....
        /*018c*/ 	.word	0xffffffff


	//   ....[11]....
        /*0190*/ 	.word	0xffffffff


	//   ....[12]....
        /*0194*/ 	.word	0xffffffff


	//   ....[13]....
        /*0198*/ 	.word	0xffffffff


	//   ....[14]....
        /*019c*/ 	.word	0xffffffff


	//   ....[15]....
        /*01a0*/ 	.word	0xffffffff


	//   ....[16]....
        /*01a4*/ 	.word	0xffffffff


	//   ....[17]....
        /*01a8*/ 	.word	0xffffffff


	//   ....[18]....
        /*01ac*/ 	.word	0xffffffff


	//   ....[19]....
        /*01b0*/ 	.word	0xffffffff


	//   ....[20]....
        /*01b4*/ 	.word	0xffffffff


	//   ....[21]....
        /*01b8*/ 	.word	0xffffffff


	//   ....[22]....
        /*01bc*/ 	.word	0xffffffff


	//   ....[23]....
        /*01c0*/ 	.word	0xffffffff


	//   ....[24]....
        /*01c4*/ 	.word	0xffffffff


	//   ....[25]....
        /*01c8*/ 	.word	0xffffffff


	//   ....[26]....
        /*01cc*/ 	.word	0xffffffff


	//   ....[27]....
        /*01d0*/ 	.word	0xffffffff


	//   ....[28]....
        /*01d4*/ 	.word	0xffffffff


	//   ....[29]....
        /*01d8*/ 	.word	0xffffffff


	//   ....[30]....
        /*01dc*/ 	.word	0x0500000f


	//   ....[31]....
        /*01e0*/ 	.word	0x0500000f


	//   ....[32]....
        /*01e4*/ 	.word	0x0500000f


	//   ....[33]....
        /*01e8*/ 	.word	0x0500000f


	//   ....[34]....
        /*01ec*/ 	.word	0x0500000f


	//   ....[35]....
        /*01f0*/ 	.word	0x0500000f


	//   ....[36]....
        /*01f4*/ 	.word	0x0500000f


	//   ....[37]....
        /*01f8*/ 	.word	0x0500000f


	//   ....[38]....
        /*01fc*/ 	.word	0x0500000f


	//   ....[39]....
        /*0200*/ 	.word	0x0500000f


	//   ....[40]....
        /*0204*/ 	.word	0x0500000f


	//   ....[41]....
        /*0208*/ 	.word	0x0500000f


	//   ....[42]....
        /*020c*/ 	.word	0x0500000f


	//   ....[43]....
        /*0210*/ 	.word	0x0500000f


	//   ....[44]....
        /*0214*/ 	.word	0x0500000f


	//   ....[45]....
        /*0218*/ 	.word	0x0500000f


	//   ....[46]....
        /*021c*/ 	.word	0x0500000f


	//   ....[47]....
        /*0220*/ 	.word	0x0500000f


	//   ....[48]....
        /*0224*/ 	.word	0x0500000f


	//   ....[49]....
        /*0228*/ 	.word	0x0500000f


	//   ....[50]....
        /*022c*/ 	.word	0x0500000f


	//   ....[51]....
        /*0230*/ 	.word	0x0500000f


	//   ....[52]....
        /*0234*/ 	.word	0x0500000f


	//   ....[53]....
        /*0238*/ 	.word	0x0500000f


	//   ....[54]....
        /*023c*/ 	.word	0x0500000f


	//   ....[55]....
        /*0240*/ 	.word	0x0500000f


	//   ....[56]....
        /*0244*/ 	.word	0x0500000f


	//   ....[57]....
        /*0248*/ 	.word	0x0500000f


	//   ....[58]....
        /*024c*/ 	.word	0x0500000f


	//   ....[59]....
        /*0250*/ 	.word	0x0500000f


	//   ....[60]....
        /*0254*/ 	.word	0x0500000f


	//   ....[61]....
        /*0258*/ 	.word	0x0500000f


	//   ....[62]....
        /*025c*/ 	.word	0x0500000f


	//----- nvinfo : EIATTR_COOP_GROUP_INSTR_OFFSETS
	.align		4
.L_16291:
        /*0260*/ 	.byte	0x04, 0x28
        /*0262*/ 	.short	(.L_16293 - .L_16292)


	//   ....[0]....
.L_16292:
        /*0264*/ 	.word	0x00000ae0


	//   ....[1]....
        /*0268*/ 	.word	0x00000b10


	//   ....[2]....
        /*026c*/ 	.word	0x00000b30


	//   ....[3]....
        /*0270*/ 	.word	0x00000b50


	//   ....[4]....
        /*0274*/ 	.word	0x00000b70


	//   ....[5]....
        /*0278*/ 	.word	0x00000ca0


	//   ....[6]....
        /*027c*/ 	.word	0x00000cc0


	//   ....[7]....
        /*0280*/ 	.word	0x00000ce0


	//   ....[8]....
        /*0284*/ 	.word	0x00001b20


	//   ....[9]....
        /*0288*/ 	.word	0x00001ba0


	//   ....[10]....
        /*028c*/ 	.word	0x00001bd0


	//   ....[11]....
        /*0290*/ 	.word	0x00001c20


	//   ....[12]....
        /*0294*/ 	.word	0x00001c70


	//   ....[13]....
        /*0298*/ 	.word	0x00001cc0


	//   ....[14]....
        /*029c*/ 	.word	0x00001ce0


	//   ....[15]....
        /*02a0*/ 	.word	0x00001d00


	//   ....[16]....
        /*02a4*/ 	.word	0x00002a60


	//   ....[17]....
        /*02a8*/ 	.word	0x00002aa0


	//   ....[18]....
        /*02ac*/ 	.word	0x00002ae0


	//   ....[19]....
        /*02b0*/ 	.word	0x00002b20


	//   ....[20]....
        /*02b4*/ 	.word	0x00002b30


	//   ....[21]....
        /*02b8*/ 	.word	0x00002b40


	//   ....[22]....
        /*02bc*/ 	.word	0x00002b70


	//   ....[23]....
        /*02c0*/ 	.word	0x00002ba0


	//   ....[24]....
        /*02c4*/ 	.word	0x00002bd0


	//   ....[25]....
        /*02c8*/ 	.word	0x00002c00


	//   ....[26]....
        /*02cc*/ 	.word	0x00002c20


	//   ....[27]....
        /*02d0*/ 	.word	0x00002c50


	//   ....[28]....
        /*02d4*/ 	.word	0x00002c70


	//   ....[29]....
        /*02d8*/ 	.word	0x00002ca0


	//   ....[30]....
        /*02dc*/ 	.word	0x00003e40


	//   ....[31]....
        /*02e0*/ 	.word	0x00003ea0


	//   ....[32]....
        /*02e4*/ 	.word	0x00003f00


	//   ....[33]....
        /*02e8*/ 	.word	0x00003f60


	//   ....[34]....
        /*02ec*/ 	.word	0x00003fc0


	//   ....[35]....
        /*02f0*/ 	.word	0x00004040


	//   ....[36]....
        /*02f4*/ 	.word	0x000040a0


	//   ....[37]....
        /*02f8*/ 	.word	0x00004100


	//   ....[38]....
        /*02fc*/ 	.word	0x00004180


	//   ....[39]....
        /*0300*/ 	.word	0x000041e0


	//   ....[40]....
        /*0304*/ 	.word	0x00004260


	//   ....[41]....
        /*0308*/ 	.word	0x000042c0


	//   ....[42]....
        /*030c*/ 	.word	0x00004340


	//   ....[43]....
        /*0310*/ 	.word	0x000043a0


	//   ....[44]....
        /*0314*/ 	.word	0x00004420


	//   ....[45]....
        /*0318*/ 	.word	0x00004480


	//   ....[46]....
        /*031c*/ 	.word	0x000044f0


	//   ....[47]....
        /*0320*/ 	.word	0x00004550


	//   ....[48]....
        /*0324*/ 	.word	0x000045c0


	//   ....[49]....
        /*0328*/ 	.word	0x00004620


	//   ....[50]....
        /*032c*/ 	.word	0x000046a0


	//   ....[51]....
        /*0330*/ 	.word	0x00004700


	//   ....[52]....
        /*0334*/ 	.word	0x00004780


	//   ....[53]....
        /*0338*/ 	.word	0x000047e0


	//   ....[54]....
        /*033c*/ 	.word	0x00004860


	//   ....[55]....
        /*0340*/ 	.word	0x000048c0


	//   ....[56]....
        /*0344*/ 	.word	0x00004940


	//   ....[57]....
        /*0348*/ 	.word	0x000049a0


	//   ....[58]....
        /*034c*/ 	.word	0x00004a20


	//   ....[59]....
        /*0350*/ 	.word	0x00004a80


	//   ....[60]....
        /*0354*/ 	.word	0x00004ae0


	//   ....[61]....
        /*0358*/ 	.word	0x00004b60


	//   ....[62]....
        /*035c*/ 	.word	0x00004bd0


	//----- nvinfo : EIATTR_SYSCALL_OFFSETS
	.align		4
.L_16293:
        /*0360*/ 	.byte	0x04, 0x46
        /*0362*/ 	.short	(.L_16295 - .L_16294)


	//   ....[0]....
.L_16294:
        /*0364*/ 	.word	0x00003cd0


	//   ....[1]....
        /*0368*/ 	.word	0x00003dd0


	//----- nvinfo : EIATTR_EXIT_INSTR_OFFSETS
	.align		4
.L_16295:
        /*036c*/ 	.byte	0x04, 0x1c
        /*036e*/ 	.short	(.L_16297 - .L_16296)


	//   ....[0]....
.L_16296:
        /*0370*/ 	.word	0x000034b0


	//   ....[1]....
        /*0374*/ 	.word	0x00003580


	//   ....[2]....
        /*0378*/ 	.word	0x00003bd0


	//   ....[3]....
        /*037c*/ 	.word	0x00003de0


	//----- nvinfo : EIATTR_CRS_STACK_SIZE
	.align		4
.L_16297:
        /*0380*/ 	.byte	0x04, 0x1e
        /*0382*/ 	.short	(.L_16299 - .L_16298)
.L_16298:
        /*0384*/ 	.word	0x00000000


	//----- nvinfo : EIATTR_CBANK_PARAM_SIZE
	.align		4
.L_16299:
        /*0388*/ 	.byte	0x03, 0x19
        /*038a*/ 	.short	0x007c


	//----- nvinfo : EIATTR_PARAM_CBANK
	.align		4
        /*038c*/ 	.byte	0x04, 0x0a
        /*038e*/ 	.short	(.L_16301 - .L_16300)
	.align		4
.L_16300:
        /*0390*/ 	.word	index@(.nv.constant0._ZN4vllm25paged_attention_v1_kernelIthLi112ELi32ELi128ELNS_18Fp8KVCacheDataTypeE1ELb1EEEvPT_PKS2_PKT0_S8_ifPKiSA_iPKfiiiSC_SC_iiiii)
        /*0394*/ 	.short	0x0210
        /*0396*/ 	.short	0x007c


	//----- nvinfo : EIATTR_SW_WAR
	.align		4
.L_16301:
        /*0398*/ 	.byte	0x04, 0x36
        /*039a*/ 	.short	(.L_16303 - .L_16302)
.L_16302:
        /*039c*/ 	.word	0x00000008
.L_16303:


//--------------------- .nv.info._ZN4vllm25paged_attention_v1_kernelIthLi96ELi32ELi128ELNS_18Fp8KVCacheDataTypeE1ELb1EEEvPT_PKS2_PKT0_S8_ifPKiSA_iPKfiiiSC_SC_iiiii --------------------------
	.section	.nv.info._ZN4vllm25paged_attention_v1_kernelIthLi96ELi32ELi128ELNS_18Fp8KVCacheDataTypeE1ELb1EEEvPT_PKS2_PKT0_S8_ifPKiSA_iPKfiiiSC_SC_iiiii,"",@"SHT_CUDA_INFO"
	.sectionflags	@""
	.align	4


	//----- nvinfo : EIATTR_CUDA_API_VERSION
	.align		4
        /*0000*/ 	.byte	0x04, 0x37
        /*0002*/ 	.short	(.L_16305 - .L_16304)
.L_16304:
        /*0004*/ 	.word	0x00000082


	//----- nvinfo : EIATTR_KPARAM_INFO
	.align		4
.L_16305:
        /*0008*/ 	.byte	0x04, 0x17
        /*000a*/ 	.short	(.L_16307 - .L_16306)
.L_16306:
        /*000c*/ 	.word	0x00000000
        /*0010*/ 	.short	0x0013
        /*0012*/ 	.short	0x0078
        /*0014*/ 	.byte	0x00, 0xf0, 0x11, 0x00


	//----- nvinfo : EIATTR_KPARAM_INFO
	.align		4
.L_16307:
        /*0018*/ 	.byte	0x04, 0x17
        /*001a*/ 	.short	(.L_16309 - .L_16308)
.L_16308:
        /*001c*/ 	.word	0x00000000
        /*0020*/ 	.short	0x0012
        /*0022*/ 	.short	0x0074
        /*0024*/ 	.byte	0x00, 0xf0, 0x11, 0x00


	//----- nvinfo : EIATTR_KPARAM_INFO
	.align		4
.L_16309:
        /*0028*/ 	.byte	0x04, 0x17
        /*002a*/ 	.short	(.L_16311 - .L_16310)
.L_16310:
        /*002c*/ 	.word	0x00000000
        /*0030*/ 	.short	0x0011
        /*0032*/ 	.short	0x0070
        /*0034*/ 	.byte	0x00, 0xf0, 0x11, 0x00


	//----- nvinfo : EIATTR_KPARAM_INFO
	.align		4
.L_16311:
        /*0038*/ 	.byte	0x04, 0x17
        /*003a*/ 	.short	(.L_16313 - .L_16312)
.L_16312:
        /*003c*/ 	.word	0x00000000
        /*0040*/ 	.short	0x0010
        /*0042*/ 	.short	0x006c
        /*0044*/ 	.byte	0x00, 0xf0, 0x11, 0x00


	//----- nvinfo : EIATTR_KPARAM_INFO
	.align		4
.L_16313:
        /*0048*/ 	.byte	0x04, 0x17
        /*004a*/ 	.short	(.L_16315 - .L_16314)
.L_16314:
        /*004c*/ 	.word	0x00000000
        /*0050*/ 	.short	0x000f
        /*0052*/ 	.short	0x0068
        /*0054*/ 	.byte	0x00, 0xf0, 0x11, 0x00


	//----- nvinfo : EIATTR_KPARAM_INFO
	.align		4
.L_16315:
        /*0058*/ 	.byte	0x04, 0x17
        /*005a*/ 	.short	(.L_16317 - .L_16316)
.L_16316:
        /*005c*/ 	.word	0x00000000
        /*0060*/ 	.short	0x000e
        /*0062*/ 	.short	0x0060
        /*0064*/ 	.byte	0x00, 0xf0, 0x21, 0x00


	//----- nvinfo : EIATTR_KPARAM_INFO
	.align		4
.L_16317:
        /*0068*/ 	.byte	0x04, 0x17
        /*006a*/ 	.short	(.L_16319 - .L_16318)
.L_16318:
        /*006c*/ 	.word	0x00000000
        /*0070*/ 	.short	0x000d
        /*0072*/ 	.short	0x0058
        /*0074*/ 	.byte	0x00, 0xf0, 0x21, 0x00


	//----- nvinfo : EIATTR_KPARAM_INFO
	.align		4
.L_16319:
        /*0078*/ 	.byte	0x04, 0x17
        /*007a*/ 	.short	(.L_16321 - .L_16320)
.L_16320:
        /*007c*/ 	.word	0x00000000
        /*0080*/ 	.short	0x000c
        /*0082*/ 	.short	0x0050
        /*0084*/ 	.byte	0x00, 0xf0, 0x11, 0x00


	//----- nvinfo : EIATTR_KPARAM_INFO
	.align		4
.L_16321:
        /*0088*/ 	.byte	0x04, 0x17
        /*008a*/ 	.short	(.L_16323 - .L_16322)
.L_16322:
        /*008c*/ 	.word	0x00000000
        /*0090*/ 	.short	0x000b
        /*0092*/ 	.short	0x004c
        /*0094*/ 	.byte	0x00, 0xf0, 0x11, 0x00


	//----- nvinfo : EIATTR_KPARAM_INFO
	.align		4
.L_16323:
        /*0098*/ 	.byte	0x04, 0x17
        /*009a*/ 	.short	(.L_16325 - .L_16324)
.L_16324:
        /*009c*/ 	.word	0x00000000
        /*00a0*/ 	.short	0x000a
        /*00a2*/ 	.short	0x0048
        /*00a4*/ 	.byte	0x00, 0xf0, 0x11, 0x00


	//----- nvinfo : EIATTR_KPARAM_INFO
	.align		4
.L_16325:
        /*00a8*/ 	.byte	0x04, 0x17
        /*00aa*/ 	.short	(.L_16327 - .L_16326)
.L_16326:
        /*00ac*/ 	.word	0x00000000
        /*00b0*/ 	.short	0x0009
        /*00b2*/ 	.short	0x0040
        /*00b4*/ 	.byte	0x00, 0xf0, 0x21, 0x00


	//----- nvinfo : EIATTR_KPARAM_INFO
	.align		4
.L_16327:
        /*00b8*/ 	.byte	0x04, 0x17
        /*00ba*/ 	.short	(.L_16329 - .L_16328)
.L_16328:
        /*00bc*/ 	.word	0x00000000
        /*00c0*/ 	.short	0x0008
        /*00c2*/ 	.short	0x0038
        /*00c4*/ 	.byte	0x00, 0xf0, 0x11, 0x00


	//----- nvinfo : EIATTR_KPARAM_INFO
	.align		4
.L_16329:
        /*00c8*/ 	.byte	0x04, 0x17
        /*00ca*/ 	.short	(.L_16331 - .L_16330)
.L_16330:
        /*00cc*/ 	.word	0x00000000
        /*00d0*/ 	.short	0x0007
        /*00d2*/ 	.short	0x0030
        /*00d4*/ 	.byte	0x00, 0xf0, 0x21, 0x00


	//----- nvinfo : EIATTR_KPARAM_INFO
	.align		4
.L_16331:
        /*00d8*/ 	.byte	0x04, 0x17
        /*00da*/ 	.short	(.L_16333 - .L_16332)
.L_16332:
        /*00dc*/ 	.word	0x00000000
        /*00e0*/ 	.short	0x0006
        /*00e2*/ 	.short	0x0028
        /*00e4*/ 	.byte	0x00, 0xf0, 0x21, 0x00


	//----- nvinfo : EIATTR_KPARAM_INFO
	.align		4
.L_16333:
        /*00e8*/ 	.byte	0x04, 0x17
        /*00ea*/ 	.short	(.L_16335 - .L_16334)
.L_16334:
        /*00ec*/ 	.word	0x00000000
        /*00f0*/ 	.short	0x0005
        /*00f2*/ 	.short	0x0024
        /*00f4*/ 	.byte	0x00, 0xf0, 0x11, 0x00


	//----- nvinfo : EIATTR_KPARAM_INFO
	.align		4
.L_16335:
        /*00f8*/ 	.byte	0x04, 0x17
        /*00fa*/ 	.short	(.L_16337 - .L_16336)
.L_16336:
        /*00fc*/ 	.word	0x00000000
        /*0100*/ 	.short	0x0004
        /*0102*/ 	.short	0x0020
        /*0104*/ 	.byte	0x00, 0xf0, 0x11, 0x00


	//----- nvinfo : EIATTR_KPARAM_INFO
	.align		4
.L_16337:
        /*0108*/ 	.byte	0x04, 0x17
        /*010a*/ 	.short	(.L_16339 - .L_16338)
.L_16338:
        /*010c*/ 	.word	0x00000000
        /*0110*/ 	.short	0x0003
        /*0112*/ 	.short	0x0018
        /*0114*/ 	.byte	0x00, 0xf0, 0x21, 0x00


	//----- nvinfo : EIATTR_KPARAM_INFO
	.align		4
.L_16339:
        /*0118*/ 	.byte	0x04, 0x17
        /*011a*/ 	.short	(.L_16341 - .L_16340)
.L_16340:
        /*011c*/ 	.word	0x00000000
        /*0120*/ 	.short	0x0002
        /*0122*/ 	.short	0x0010
        /*0124*/ 	.byte	0x00, 0xf0, 0x21, 0x00


	//----- nvinfo : EIATTR_KPARAM_INFO
	.align		4
.L_16341:
        /*0128*/ 	.byte	0x04, 0x17
        /*012a*/ 	.short	(.L_16343 - .L_16342)
.L_16342:
        /*012c*/ 	.word	0x00000000
        /*0130*/ 	.short	0x0001
        /*0132*/ 	.short	0x0008
        /*0134*/ 	.byte	0x00, 0xf0, 0x21, 0x00


	//----- nvinfo : EIATTR_KPARAM_INFO
	.align		4
.L_16343:
        /*0138*/ 	.byte	0x04, 0x17
        /*013a*/ 	.short	(.L_16345 - .L_16344)
.L_16344:
        /*013c*/ 	.word	0x00000000
        /*0140*/ 	.short	0x0000
        /*0142*/ 	.short	0x0000
        /*0144*/ 	.byte	0x00, 0xf0, 0x21, 0x00


	//----- nvinfo : EIATTR_SPARSE_MMA_MASK
	.align		4
.L_16345:
        /*0148*/ 	.byte	0x03, 0x50
        /*014a*/ 	.short	0x0000


	//----- nvinfo : EIATTR_MAXREG_COUNT
	.align		4
        /*014c*/ 	.byte	0x03, 0x1b
        /*014e*/ 	.short	0x00ff


	//----- nvinfo : EIATTR_NUM_BARRIERS
	.align		4
        /*0150*/ 	.byte	0x02, 0x4c
        /*0152*/ 	.byte	0x01
	.zero		1


	//----- nvinfo : EIATTR_EXTERNS
	.align		4
        /*0154*/ 	.byte	0x04, 0x0f
        /*0156*/ 	.short	(.L_16347 - .L_16346)


	//   ....[0]....
	.align		4
.L_16346:
        /*0158*/ 	.word	index@(__assertfail)


	//----- nvinfo : EIATTR_MERCURY_ISA_VERSION
	.align		4
.L_16347:
        /*015c*/ 	.byte	0x03, 0x5f
        /*015e*/ 	.short	0x0101


	//----- nvinfo : EIATTR_COOP_GROUP_MASK_REGIDS
	.align		4
        /*0160*/ 	.byte	0x04, 0x29
        /*0162*/ 	.short	(.L_16349 - .L_16348)


	//   ....[0]....
.L_16348:
        /*0164*/ 	.word	0xffffffff


	//   ....[1]....
        /*0168*/ 	.word	0xffffffff


	//   ....[2]....
        /*016c*/ 	.word	0xffffffff


	//   ....[3]....
        /*0170*/ 	.word	0xffffffff


	//   ....[4]....
        /*0174*/ 	.word	0xffffffff


	//   ....[5]....
        /*0178*/ 	.word	0xffffffff


	//   ....[6]....
        /*017c*/ 	.word	0xffffffff


	//   ....[7]....
        /*0180*/ 	.word	0xffffffff


	//   ....[8]....
        /*0184*/ 	.word	0xffffffff


	//   ....[9]....
        /*0188*/ 	.word	0xffffffff


	//   ....[10]....
        /*018c*/ 	.word	0xffffffff


	//   ....[11]....
        /*0190*/ 	.word	0xffffffff


	//   ....[12]....
        /*0194*/ 	.word	0xffffffff


	//   ....[13]....
        /*0198*/ 	.word	0xffffffff


	//   ....[14]....
        /*019c*/ 	.word	0xffffffff


	//   ....[15]....
        /*01a0*/ 	.word	0xffffffff


	//   ....[16]....
        /*01a4*/ 	.word	0xffffffff


	//   ....[17]....
        /*01a8*/ 	.word	0xffffffff


	//   ....[18]....
        /*01ac*/ 	.word	0xffffffff


	//   ....[19]....
        /*01b0*/ 	.word	0xffffffff


	//   ....[20]....
        /*01b4*/ 	.word	0xffffffff


	//   ....[21]....
        /*01b8*/ 	.word	0xffffffff


	//   ....[22]....
        /*01bc*/ 	.word	0xffffffff


	//   ....[23]....
        /*01c0*/ 	.word	0xffffffff


	//   ....[24]....
        /*01c4*/ 	.word	0xffffffff


	//   ....[25]....
        /*01c8*/ 	.word	0xffffffff


	//   ....[26]....
        /*01cc*/ 	.word	0xffffffff


	//   ....[27]....
        /*01d0*/ 	.word	0xffffffff


	//   ....[28]....
        /*01d4*/ 	.word	0x0500000f


	//   ....[29]....
        /*01d8*/ 	.word	0x0500000f


	//   ....[30]....
        /*01dc*/ 	.word	0x0500000f


	//   ....[31]....
        /*01e0*/ 	.word	0x0500000f


	//   ....[32]....
        /*01e4*/ 	.word	0x0500000f


	//   ....[33]....
        /*01e8*/ 	.word	0x0500000f


	//   ....[34]....
        /*01ec*/ 	.word	0x0500000f


	//   ....[35]....
        /*01f0*/ 	.word	0x0500000f


	//   ....[36]....
        /*01f4*/ 	.word	0x0500000f


	//   ....[37]....
        /*01f8*/ 	.word	0x0500000f


	//   ....[38]....
        /*01fc*/ 	.word	0x0500000f


	//   ....[39]....
        /*0200*/ 	.word	0x0500000f


	//   ....[40]....
        /*0204*/ 	.word	0x0500000f


	//   ....[41]....
        /*0208*/ 	.word	0x0500000f


	//   ....[42]....
        /*020c*/ 	.word	0x0500000f


	//   ....[43]....
        /*0210*/ 	.word	0x0500000f


	//   ....[44]....
        /*0214*/ 	.word	0x0500000f


	//   ....[45]....
        /*0218*/ 	.word	0x0500000f


	//   ....[46]....
        /*021c*/ 	.word	0x0500000f


	//   ....[47]....
        /*0220*/ 	.word	0x0500000f


	//   ....[48]....
        /*0224*/ 	.word	0x0500000f


	//   ....[49]....
        /*0228*/ 	.word	0x0500000f


	//   ....[50]....
        /*022c*/ 	.word	0x0500000f


	//   ....[51]....
        /*0230*/ 	.word	0x0500000f


	//   ....[52]....
        /*0234*/ 	.word	0x0500000f


	//   ....[53]....
        /*0238*/ 	.word	0x0500000f


	//   ....[54]....
        /*023c*/ 	.word	0x0500000f


	//   ....[55]....
        /*0240*/ 	.word	0x0500000f


	//   ....[56]....
        /*0244*/ 	.word	0x0500000f


	//----- nvinfo : EIATTR_COOP_GROUP_INSTR_OFFSETS
	.align		4
.L_16349:
        /*0248*/ 	.byte	0x04, 0x28
        /*024a*/ 	.short	(.L_16351 - .L_16350)


	//   ....[0]....
.L_16350:
        /*024c*/ 	.word	0x00000ad0


	//   ....[1]....
        /*0250*/ 	.word	0x00000b00


	//   ....[2]....
        /*0254*/ 	.word	0x00000b20


	//   ....[3]....
        /*0258*/ 	.word	0x00000b40


	//   ....[4]....
        /*025c*/ 	.word	0x00000b60


	//   ....[5]....
        /*0260*/ 	.word	0x00000c80


	//   ....[6]....
        /*0264*/ 	.word	0x00000ca0


	//   ....[7]....
        /*0268*/ 	.word	0x00000cd0


	//   ....[8]....
        /*026c*/ 	.word	0x00001b10


	//   ....[9]....
        /*0270*/ 	.word	0x00001b90


	//   ....[10]....
        /*0274*/ 	.word	0x00001bc0


	//   ....[11]....
        /*0278*/ 	.word	0x00001c10


	//   ....[12]....
        /*027c*/ 	.word	0x00001c60


	//   ....[13]....
        /*0280*/ 	.word	0x00001cb0


	//   ....[14]....
        /*0284*/ 	.word	0x00001cd0


	//   ....[15]....
        /*0288*/ 	.word	0x00001cf0


	//   ....[16]....
        /*028c*/ 	.word	0x00002a70


	//   ....[17]....
        /*0290*/ 	.word	0x00002ab0


	//   ....[18]....
        /*0294*/ 	.word	0x00002af0


	//   ....[19]....
        /*0298*/ 	.word	0x00002b30


	//   ....[20]....
        /*029c*/ 	.word	0x00002b40


	//   ....[21]....
        /*02a0*/ 	.word	0x00002b50


	//   ....[22]....
        /*02a4*/ 	.word	0x00002b80


	//   ....[23]....
        /*02a8*/ 	.word	0x00002ba0


	//   ....[24]....
        /*02ac*/ 	.word	0x00002bc0


	//   ....[25]....
        /*02b0*/ 	.word	0x00002be0


	//   ....[26]....
        /*02b4*/ 	.word	0x00002c00


	//   ....[27]....
        /*02b8*/ 	.word	0x00002c20


	//   ....[28]....
        /*02bc*/ 	.word	0x00003c10


	//   ....[29]....
        /*02c0*/ 	.word	0x00003c70


	//   ....[30]....
        /*02c4*/ 	.word	0x00003cd0


	//   ....[31]....
        /*02c8*/ 	.word	0x00003d30


	//   ....[32]....
        /*02cc*/ 	.word	0x00003d90


	//   ....[33]....
        /*02d0*/ 	.word	0x00003e10


	//   ....[34]....
        /*02d4*/ 	.word	0x00003e70


	//   ....[35]....
        /*02d8*/ 	.word	0x00003ed0


	//   ....[36]....
        /*02dc*/ 	.word	0x00003f50


	//   ....[37]....
        /*02e0*/ 	.word	0x00003fb0


	//   ....[38]....
        /*02e4*/ 	.word	0x00004020


	//   ....[39]....
        /*02e8*/ 	.word	0x00004080


	//   ....[40]....
        /*02ec*/ 	.word	0x00004100


	//   ....[41]....
        /*02f0*/ 	.word	0x00004160


	//   ....[42]....
        /*02f4*/ 	.word	0x000041e0


	//   ....[43]....
        /*02f8*/ 	.word	0x00004240


	//   ....[44]....
        /*02fc*/ 	.word	0x000042c0


	//   ....[45]....
        /*0300*/ 	.word	0x00004320


	//   ....[46]....
        /*0304*/ 	.word	0x000043a0


	//   ....[47]....
        /*0308*/ 	.word	0x00004400


	//   ....[48]....
        /*030c*/ 	.word	0x00004480


	//   ....[49]....
        /*0310*/ 	.word	0x000044e0


	//   ....[50]....
        /*0314*/ 	.word	0x00004560


	//   ....[51]....
        /*0318*/ 	.word	0x000045c0


	//   ....[52]....
        /*031c*/ 	.word	0x00004640


	//   ....[53]....
        /*0320*/ 	.word	0x000046a0


	//   ....[54]....
        /*0324*/ 	.word	0x00004710


	//   ....[55]....
        /*0328*/ 	.word	0x00004770


	//   ....[56]....
        /*032c*/ 	.word	0x000047e0


	//----- nvinfo : EIATTR_SYSCALL_OFFSETS
	.align		4
.L_16351:
        /*0330*/ 	.byte	0x04, 0x46
        /*0332*/ 	.short	(.L_16353 - .L_16352)


	//   ....[0]....
.L_16352:
        /*0334*/ 	.word	0x00003aa0


	//   ....[1]....
        /*0338*/ 	.word	0x00003ba0


	//----- nvinfo : EIATTR_EXIT_INSTR_OFFSETS
	.align		4
.L_16353:
        /*033c*/ 	.byte	0x04, 0x1c
        /*033e*/ 	.short	(.L_16355 - .L_16354)


	//   ....[0]....
.L_16354:
        /*0340*/ 	.word	0x00003360


	//   ....[1]....
        /*0344*/ 	.word	0x00003430


	//   ....[2]....
        /*0348*/ 	.word	0x000039a0


	//   ....[3]....
        /*034c*/ 	.word	0x00003bb0


	//----- nvinfo : EIATTR_CRS_STACK_SIZE
	.align		4
.L_16355:
        /*0350*/ 	.byte	0x04, 0x1e
        /*0352*/ 	.short	(.L_16357 - .L_16356)
.L_16356:
        /*0354*/ 	.word	0x00000000


	//----- nvinfo : EIATTR_CBANK_PARAM_SIZE
	.align		4
.L_16357:
        /*0358*/ 	.byte	0x03, 0x19
        /*035a*/ 	.short	0x007c


	//----- nvinfo : EIATTR_PARAM_CBANK
	.align		4
        /*035c*/ 	.byte	0x04, 0x0a
        /*035e*/ 	.short	(.L_16359 - .L_16358)
	.align		4
.L_16358:
        /*0360*/ 	.word	index@(.nv.constant0._ZN4vllm25paged_attention_v1_kernelIthLi96ELi32ELi128ELNS_18Fp8KVCacheDataTypeE1ELb1EEEvPT_PKS2_PKT0_S8_ifPKiSA_iPKfiiiSC_SC_iiiii)
        /*0364*/ 	.short	0x0210
        /*0366*/ 	.short	0x007c


	//----- nvinfo : EIATTR_SW_WAR
	.align		4
.L_16359:
        /*0368*/ 	.byte	0x04, 0x36
        /*036a*/ 	.short	(.L_16361 - .L_16360)
.L_16360:
        /*036c*/ 	.word	0x00000008
.L_16361:


//--------------------- .nv.info._ZN4vllm25paged_attention_v1_kernelIthLi80ELi32ELi128ELNS_18Fp8KVCacheDataTypeE1ELb1EEEvPT_PKS2_PKT0_S8_ifPKiSA_iPKfiiiSC_SC_iiiii --------------------------
	.section	.nv.info._ZN4vllm25paged_attention_v1_kernelIthLi80ELi32ELi128ELNS_18Fp8KVCacheDataTypeE1ELb1EEEvPT_PKS2_PKT0_S8_ifPKiSA_iPKfiiiSC_SC_iiiii,"",@"SHT_CUDA_INFO"
	.sectionflags	@""
	.align	4


	//----- nvinfo : EIATTR_CUDA_API_VERSION
	.align		4
        /*0000*/ 	.byte	0x04, 0x37
        /*0002*/ 	.short	(.L_16363 - .L_16362)
.L_16362:
        /*0004*/ 	.word	0x00000082


	//----- nvinfo : EIATTR_KPARAM_INFO
	.align		4
.L_16363:
        /*0008*/ 	.byte	0x04, 0x17
        /*000a*/ 	.short	(.L_16365 - .L_16364)
.L_16364:
        /*000c*/ 	.word	0x00000000
        /*0010*/ 	.short	0x0013
        /*0012*/ 	.short	0x0078
        /*0014*/ 	.byte	0x00, 0xf0, 0x11, 0x00


	//----- nvinfo : EIATTR_KPARAM_INFO
	.align		4
.L_16365:
        /*0018*/ 	.byte	0x04, 0x17
        /*001a*/ 	.short	(.L_16367 - .L_16366)
.L_16366:
        /*001c*/ 	.word	0x00000000
        /*0020*/ 	.short	0x0012
        /*0022*/ 	.short	0x0074
        /*0024*/ 	.byte	0x00, 0xf0, 0x11, 0x00


	//----- nvinfo : EIATTR_KPARAM_INFO
	.align		4
.L_16367:
        /*0028*/ 	.byte	0x04, 0x17
        /*002a*/ 	.short	(.L_16369 - .L_16368)
.L_16368:
        /*002c*/ 	.word	0x00000000
        /*0030*/ 	.short	0x0011
        /*0032*/ 	.short	0x0070
        /*0034*/ 	.byte	0x00, 0xf0, 0x11, 0x00


	//----- nvinfo : EIATTR_KPARAM_INFO
	.align		4
.L_16369:
        /*0038*/ 	.byte	0x04, 0x17
        /*003a*/ 	.short	(.L_16371 - .L_16370)
.L_16370:
        /*003c*/ 	.word	0x00000000
        /*0040*/ 	.short	0x0010
        /*0042*/ 	.short	0x006c
        /*0044*/ 	.byte	0x00, 0xf0, 0x11, 0x00


	//----- nvinfo : EIATTR_KPARAM_INFO
	.align		4
.L_16371:
        /*0048*/ 	.byte	0x04, 0x17
        /*004a*/ 	.short	(.L_16373 - .L_16372)
.L_16372:
        /*004c*/ 	.word	0x00000000
        /*0050*/ 	.short	0x000f
        /*0052*/ 	.short	0x0068
        /*0054*/ 	.byte	0x00, 0xf0, 0x11, 0x00


	//----- nvinfo : EIATTR_KPARAM_INFO
	.align		4
.L_16373:
        /*0058*/ 	.byte	0x04, 0x17
        /*005a*/ 	.short	(.L_16375 - .L_16374)
.L_16374:
        /*005c*/ 	.word	0x00000000
        /*0060*/ 	.short	0x000e
        /*0062*/ 	.short	0x0060
        /*0064*/ 	.byte	0x00, 0xf0, 0x21, 0x00


	//----- nvinfo : EIATTR_KPARAM_INFO
	.align		4
.L_16375:
        /*0068*/ 	.byte	0x04, 0x17
        /*006a*/ 	.short	(.L_16377 - .L_16376)
.L_16376:
        /*006c*/ 	.word	0x00000000
        /*0070*/ 	.short	0x000d
        /*0072*/ 	.short	0x0058
        /*0074*/ 	.byte	0x00, 0xf0, 0x21, 0x00


	//----- nvinfo : EIATTR_KPARAM_INFO
	.align		4
.L_16377:
        /*0078*/ 	.byte	0x04, 0x17
        /*007a*/ 	.short	(.L_16379 - .L_16378)
.L_16378:
        /*007c*/ 	.word	0x00000000
        /*0080*/ 	.short	0x000c
        /*0082*/ 	.short	0x0050
        /*0084*/ 	.byte	0x00, 0xf0, 0x11, 0x00


	//----- nvinfo : EIATTR_KPARAM_INFO
	.align		4
.L_16379:
        /*0088*/ 	.byte	0x04, 0x17
        /*008a*/ 	.short	(.L_16381 - .L_16380)
.L_16380:
        /*008c*/ 	.word	0x00000000
        /*0090*/ 	.short	0x000b
        /*0092*/ 	.short	0x004c
        /*0094*/ 	.byte	0x00, 0xf0, 0x11, 0x00


	//----- nvinfo : EIATTR_KPARAM_INFO
	.align		4
.L_16381:
        /*0098*/ 	.byte	0x04, 0x17
        /*009a*/ 	.short	(.L_16383 - .L_16382)
.L_16382:
        /*009c*/ 	.word	0x00000000
        /*00a0*/ 	.short	0x000a
        /*00a2*/ 	.short	0x0048
        /*00a4*/ 	.byte	0x00, 0xf0, 0x11, 0x00


	//----- nvinfo : EIATTR_KPARAM_INFO
	.align		4
.L_16383:
        /*00a8*/ 	.byte	0x04, 0x17
        /*00aa*/ 	.short	(.L_16385 - .L_16384)
.L_16384:
        /*00ac*/ 	.word	0x00000000
        /*00b0*/ 	.short	0x0009
        /*00b2*/ 	.short	0x0040
        /*00b4*/ 	.byte	0x00, 0xf0, 0x21, 0x00


	//----- nvinfo : EIATTR_KPARAM_INFO
	.align		4
.L_16385:
        /*00b8*/ 	.byte	0x04, 0x17
        /*00ba*/ 	.short	(.L_16387 - .L_16386)
.L_16386:
        /*00bc*/ 	.word	0x00000000
        /*00c0*/ 	.short	0x0008
        /*00c2*/ 	.short	0x0038
        /*00c4*/ 	.byte	0x00, 0xf0, 0x11, 0x00


	//----- nvinfo : EIATTR_KPARAM_INFO
	.align		4
.L_16387:
        /*00c8*/ 	.byte	0x04, 0x17
        /*00ca*/ 	.short	(.L_16389 - .L_16388)
.L_16388:
        /*00cc*/ 	.word	0x00000000
        /*00d0*/ 	.short	0x0007
        /*00d2*/ 	.short	0x0030
        /*00d4*/ 	.byte	0x00, 0xf0, 0x21, 0x00


	//----- nvinfo : EIATTR_KPARAM_INFO
	.align		4
.L_16389:
        /*00d8*/ 	.byte	0x04, 0x17
        /*00da*/ 	.short	(.L_16391 - .L_16390)
.L_16390:
        /*00dc*/ 	.word	0x00000000
        /*00e0*/ 	.short	0x0006
        /*00e2*/ 	.short	0x0028
        /*00e4*/ 	.byte	0x00, 0xf0, 0x21, 0x00


	//----- nvinfo : EIATTR_KPARAM_INFO
	.align		4
.L_16391:
        /*00e8*/ 	.byte	0x04, 0x17
        /*00ea*/ 	.short	(.L_16393 - .L_16392)
.L_16392:
        /*00ec*/ 	.word	0x00000000
        /*00f0*/ 	.short	0x0005
        /*00f2*/ 	.short	0x0024
        /*00f4*/ 	.byte	0x00, 0xf0, 0x11, 0x00


	//----- nvinfo : EIATTR_KPARAM_INFO
	.align		4
.L_16393:
        /*00f8*/ 	.byte	0x04, 0x17
        /*00fa*/ 	.short	(.L_16395 - .L_16394)
.L_16394:
        /*00fc*/ 	.word	0x00000000
        /*0100*/ 	.short	0x0004
        /*0102*/ 	.short	0x0020
        /*0104*/ 	.byte	0x00, 0xf0, 0x11, 0x00


	//----- nvinfo : EIATTR_KPARAM_INFO
	.align		4
.L_16395:
        /*0108*/ 	.byte	0x04, 0x17
        /*010a*/ 	.short	(.L_16397 - .L_16396)
.L_16396:
        /*010c*/ 	.word	0x00000000
        /*0110*/ 	.short	0x0003
        /*0112*/ 	.short	0x0018
        /*0114*/ 	.byte	0x00, 0xf0, 0x21, 0x00


	//----- nvinfo : EIATTR_KPARAM_INFO
	.align		4
.L_16397:
        /*0118*/ 	.byte	0x04, 0x17
        /*011a*/ 	.short	(.L_16399 - .L_16398)
.L_16398:
        /*011c*/ 	.word	0x00000000
        /*0120*/ 	.short	0x0002
        /*0122*/ 	.short	0x0010
        /*0124*/ 	.byte	0x00, 0xf0, 0x21, 0x00


	//----- nvinfo : EIATTR_KPARAM_INFO
	.align		4
.L_16399:
        /*0128*/ 	.byte	0x04, 0x17
        /*012a*/ 	.short	(.L_16401 - .L_16400)
.L_16400:
        /*012c*/ 	.word	0x00000000
        /*0130*/ 	.short	0x0001
        /*0132*/ 	.short	0x0008
        /*0134*/ 	.byte	0x00, 0xf0, 0x21, 0x00


	//----- nvinfo : EIATTR_KPARAM_INFO
	.align		4
.L_16401:
        /*0138*/ 	.byte	0x04, 0x17
        /*013a*/ 	.short	(.L_16403 - .L_16402)
.L_16402:
        /*013c*/ 	.word	0x00000000
        /*0140*/ 	.short	0x0000
        /*0142*/ 	.short	0x0000
        /*0144*/ 	.byte	0x00, 0xf0, 0x21, 0x00


	//----- nvinfo : EIATTR_SPARSE_MMA_MASK
	.align		4
.L_16403:
        /*0148*/ 	.byte	0x03, 0x50
        /*014a*/ 	.short	0x0000


	//----- nvinfo : EIATTR_MAXREG_COUNT
	.align		4
        /*014c*/ 	.byte	0x03, 0x1b
        /*014e*/ 	.short	0x00ff


	//----- nvinfo : EIATTR_NUM_BARRIERS
	.align		4
        /*0150*/ 	.byte	0x02, 0x4c
        /*0152*/ 	.byte	0x01
	.zero		1


	//----- nvinfo : EIATTR_EXTERNS
	.align		4
        /*0154*/ 	.byte	0x04, 0x0f
        /*0156*/ 	.short	(.L_16405 - .L_16404)


	//   ....[0]....
	.align		4
.L_16404:
        /*0158*/ 	.word	index@(__assertfail)


	//----- nvinfo : EIATTR_MERCURY_ISA_VERSION
	.align		4
.L_16405:
        /*015c*/ 	.byte	0x03, 0x5f
        /*015e*/ 	.short	0x0101


	//----- nvinfo : EIATTR_COOP_GROUP_MASK_REGIDS
	.align		4
        /*0160*/ 	.byte	0x04, 0x29
        /*0162*/ 	.short	(.L_16407 - .L_16406)


	//   ....[0]....
.L_16406:
        /*0164*/ 	.word	0xffffffff


	//   ....[1]....
        /*0168*/ 	.word	0xffffffff


	//   ....[2]....
        /*016c*/ 	.word	0xffffffff


	//   ....[3]....
        /*0170*/ 	.word	0xffffffff


	//   ....[4]....
        /*0174*/ 	.word	0xffffffff


	//   ....[5]....
        /*0178*/ 	.word	0xffffffff


	//   ....[6]....
        /*017c*/ 	.word	0xffffffff


	//   ....[7]....
        /*0180*/ 	.word	0xffffffff


	//   ....[8]....
        /*0184*/ 	.word	0xffffffff


	//   ....[9]....
        /*0188*/ 	.word	0xffffffff


	//   ....[10]....
        /*018c*/ 	.word	0xffffffff


	//   ....[11]....
        /*0190*/ 	.word	0xffffffff


	//   ....[12]....
        /*0194*/ 	.word	0xffffffff


	//   ....[13]....
        /*0198*/ 	.word	0xffffffff


	//   ....[14]....
        /*019c*/ 	.word	0xffffffff


	//   ....[15]....
        /*01a0*/ 	.word	0xffffffff


	//   ....[16]....
        /*01a4*/ 	.word	0xffffffff


	//   ....[17]....
        /*01a8*/ 	.word	0xffffffff


	//   ....[18]....
        /*01ac*/ 	.word	0xffffffff


	//   ....[19]....
        /*01b0*/ 	.word	0xffffffff


	//   ....[20]....
        /*01b4*/ 	.word	0xffffffff


	//   ....[21]....
        /*01b8*/ 	.word	0xffffffff


	//   ....[22]....
        /*01bc*/ 	.word	0xffffffff


	//   ....[23]....
        /*01c0*/ 	.word	0xffffffff


	//   ....[24]....
        /*01c4*/ 	.word	0xffffffff


	//   ....[25]....
        /*01c8*/ 	.word	0xffffffff


	//   ....[26]....
        /*01cc*/ 	.word	0x0500000f


	//   ....[27]....
        /*01d0*/ 	.word	0x0500000f


	//   ....[28]....
        /*01d4*/ 	.word	0x0500000f


	//   ....[29]....
        /*01d8*/ 	.word	0x0500000f


	//   ....[30]....
        /*01dc*/ 	.word	0x0500000f


	//   ....[31]....
        /*01e0*/ 	.word	0x0500000f


	//   ....[32]....
        /*01e4*/ 	.word	0x0500000f


	//   ....[33]....
        /*01e8*/ 	.word	0x0500000f


	//   ....[34]....
        /*01ec*/ 	.word	0x0500000f


	//   ....[35]....
        /*01f0*/ 	.word	0x0500000f


	//   ....[36]....
        /*01f4*/ 	.word	0x0500000f


	//   ....[37]....
        /*01f8*/ 	.word	0x0500000f


	//   ....[38]....
        /*01fc*/ 	.word	0x0500000f


	//   ....[39]....
        /*0200*/ 	.word	0x0500000f


	//   ....[40]....
        /*0204*/ 	.word	0x0500000f


	//   ....[41]....
        /*0208*/ 	.word	0x0500000f


	//   ....[42]....
        /*020c*/ 	.word	0x0500000f


	//   ....[43]....
        /*0210*/ 	.word	0x0500000f


	//   ....[44]....
        /*0214*/ 	.word	0x0500000f


	//   ....[45]....
        /*0218*/ 	.word	0x0500000f


	//   ....[46]....
        /*021c*/ 	.word	0x0500000f


	//   ....[47]....
        /*0220*/ 	.word	0x0500000f


	//   ....[48]....
        /*0224*/ 	.word	0x0500000f


	//   ....[49]....
        /*0228*/ 	.word	0x0500000f


	//   ....[50]....
        /*022c*/ 	.word	0x0500000f


	//----- nvinfo : EIATTR_COOP_GROUP_INSTR_OFFSETS
	.align		4
.L_16407:
        /*0230*/ 	.byte	0x04, 0x28
        /*0232*/ 	.short	(.L_16409 - .L_16408)


	//   ....[0]....
.L_16408:
        /*0234*/ 	.word	0x00000ad0


	//   ....[1]....
        /*0238*/ 	.word	0x00000b00


	//   ....[2]....
        /*023c*/ 	.word	0x00000b20


	//   ....[3]....
        /*0240*/ 	.word	0x00000b40


	//   ....[4]....
        /*0244*/ 	.word	0x00000b60


	//   ....[5]....
        /*0248*/ 	.word	0x00000c80


	//   ....[6]....
        /*024c*/ 	.word	0x00000ca0


	//   ....[7]....
        /*0250*/ 	.word	0x00000cd0


	//   ....[8]....
        /*0254*/ 	.word	0x00001b10


	//   ....[9]....
        /*0258*/ 	.word	0x00001b90


	//   ....[10]....
        /*025c*/ 	.word	0x00001bc0


	//   ....[11]....
        /*0260*/ 	.word	0x00001c10


	//   ....[12]....
        /*0264*/ 	.word	0x00001c60


	//   ....[13]....
        /*0268*/ 	.word	0x00001cb0


	//   ....[14]....
        /*026c*/ 	.word	0x00001cd0


	//   ....[15]....
        /*0270*/ 	.word	0x00001cf0


	//   ....[16]....
        /*0274*/ 	.word	0x00002af0


	//   ....[17]....
        /*0278*/ 	.word	0x00002b00


	//   ....[18]....
        /*027c*/ 	.word	0x00002b10


	//   ....[19]....
        /*0280*/ 	.word	0x00002b20


	//   ....[20]....
        /*0284*/ 	.word	0x00002b30


	//   ....[21]....
        /*0288*/ 	.word	0x00002b40


	//   ....[22]....
        /*028c*/ 	.word	0x00002b50


	//   ....[23]....
        /*0290*/ 	.word	0x00002b70


	//   ....[24]....
        /*0294*/ 	.word	0x00002b90


	//   ....[25]....
        /*0298*/ 	.word	0x00002bb0


	//   ....[26]....
        /*029c*/ 	.word	0x00003a00


	//   ....[27]....
        /*02a0*/ 	.word	0x00003a60


	//   ....[28]....
        /*02a4*/ 	.word	0x00003ac0


	//   ....[29]....
        /*02a8*/ 	.word	0x00003b20


	//   ....[30]....
        /*02ac*/ 	.word	0x00003b80


	//   ....[31]....
        /*02b0*/ 	.word	0x00003c00


	//   ....[32]....
        /*02b4*/ 	.word	0x00003c70


	//   ....[33]....
        /*02b8*/ 	.word	0x00003cd0


	//   ....[34]....
        /*02bc*/ 	.word	0x00003d50


	//   ....[35]....
        /*02c0*/ 	.word	0x00003db0


	//   ....[36]....
        /*02c4*/ 	.word	0x00003e30


	//   ....[37]....
        /*02c8*/ 	.word	0x00003e90


	//   ....[38]....
        /*02cc*/ 	.word	0x00003f10


	//   ....[39]....
        /*02d0*/ 	.word	0x00003f70


	//   ....[40]....
        /*02d4*/ 	.word	0x00003ff0


	//   ....[41]....
        /*02d8*/ 	.word	0x00004050


	//   ....[42]....
        /*02dc*/ 	.word	0x000040d0


	//   ....[43]....
        /*02e0*/ 	.word	0x00004130


	//   ....[44]....
        /*02e4*/ 	.word	0x000041b0


	//   ....[45]....
        /*02e8*/ 	.word	0x00004210


	//   ....[46]....
        /*02ec*/ 	.word	0x00004290


	//   ....[47]....
        /*02f0*/ 	.word	0x000042f0


	//   ....[48]....
        /*02f4*/ 	.word	0x00004360


	//   ....[49]....
        /*02f8*/ 	.word	0x000043c0


	//   ....[50]....
        /*02fc*/ 	.word	0x00004420


	//----- nvinfo : EIATTR_SYSCALL_OFFSETS
	.align		4
.L_16409:
        /*0300*/ 	.byte	0x04, 0x46
        /*0302*/ 	.short	(.L_16411 - .L_16410)


	//   ....[0]....
.L_16410:
        /*0304*/ 	.word	0x00003890


	//   ....[1]....
        /*0308*/ 	.word	0x00003990


	//----- nvinfo : EIATTR_EXIT_INSTR_OFFSETS
	.align		4
.L_16411:
        /*030c*/ 	.byte	0x04, 0x1c
        /*030e*/ 	.short	(.L_16413 - .L_16412)


	//   ....[0]....
.L_16412:
        /*0310*/ 	.word	0x00003240


	//   ....[1]....
        /*0314*/ 	.word	0x00003310


	//   ....[2]....
        /*0318*/ 	.word	0x00003790


	//   ....[3]....
        /*031c*/ 	.word	0x000039a0


	//----- nvinfo : EIATTR_CRS_STACK_SIZE
	.align		4
.L_16413:
        /*0320*/ 	.byte	0x04, 0x1e
        /*0322*/ 	.short	(.L_16415 - .L_16414)
.L_16414:
        /*0324*/ 	.word	0x00000000


	//----- nvinfo : EIATTR_CBANK_PARAM_SIZE
	.align		4
.L_16415:
        /*0328*/ 	.byte	0x03, 0x19
        /*032a*/ 	.short	0x007c


	//----- nvinfo : EIATTR_PARAM_CBANK
	.align		4
        /*032c*/ 	.byte	0x04, 0x0a
        /*032e*/ 	.short	(.L_16417 - .L_16416)
	.align		4
.L_16416:
        /*0330*/ 	.word	index@(.nv.constant0._ZN4vllm25paged_attention_v1_kernelIthLi80ELi32ELi128ELNS_18Fp8KVCacheDataTypeE1ELb1EEEvPT_PKS2_PKT0_S8_ifPKiSA_iPKfiiiSC_SC_iiiii)
        /*0334*/ 	.short	0x0210
        /*0336*/ 	.short	0x007c


	//----- nvinfo : EIATTR_SW_WAR
	.align		4
.L_16417:
        /*0338*/ 	.byte	0x04, 0x36
        /*033a*/ 	.short	(.L_16419 - .L_16418)
.L_16418:
        /*033c*/ 	.word	0x00000008
.L_16419:


//--------------------- .nv.info._ZN4vllm25paged_attention_v1_kernelIthLi64ELi32ELi128ELNS_18Fp8KVCacheDataTypeE1ELb1EEEvPT_PKS2_PKT0_S8_ifPKiSA_iPKfiiiSC_SC_iiiii --------------------------
	.section	.nv.info._ZN4vllm25paged_attention_v1_kernelIthLi64ELi32ELi128ELNS_18Fp8KVCacheDataTypeE1ELb1EEEvPT_PKS2_PKT0_S8_ifPKiSA_iPKfiiiSC_SC_iiiii,"",@"SHT_CUDA_INFO"
	.sectionflags	@""
	.align	4


	//----- nvinfo : EIATTR_CUDA_API_VERSION
	.align		4
        /*0000*/ 	.byte	0x04, 0x37
        /*0002*/ 	.short	(.L_16421 - .L_16420)
.L_16420:
        /*0004*/ 	.word	0x00000082


	//----- nvinfo : EIATTR_KPARAM_INFO
	.align		4
.L_16421:
        /*0008*/ 	.byte	0x04, 0x17
        /*000a*/ 	.short	(.L_16423 - .L_16422)
.L_16422:
        /*000c*/ 	.word	0x00000000
        /*0010*/ 	.short	0x0013
        /*0012*/ 	.short	0x0078
        /*0014*/ 	.byte	0x00, 0xf0, 0x11, 0x00


	//----- nvinfo : EIATTR_KPARAM_INFO
	.align		4
.L_16423:
        /*0018*/ 	.byte	0x04, 0x17
        /*001a*/ 	.short	(.L_16425 - .L_16424)
.L_16424:
        /*001c*/ 	.word	0x00000000
        /*0020*/ 	.short	0x0012
        /*0022*/ 	.short	0x0074
        /*0024*/ 	.byte	0x00, 0xf0, 0x11, 0x00


	//----- nvinfo : EIATTR_KPARAM_INFO
	.align		4
.L_16425:
        /*0028*/ 	.byte	0x04, 0x17
        /*002a*/ 	.short	(.L_16427 - .L_16426)
.L_16426:
        /*002c*/ 	.word	0x00000000
        /*0030*/ 	.short	0x0011
        /*0032*/ 	.short	0x0070
        /*0034*/ 	.byte	0x00, 0xf0, 0x11, 0x00


	//----- nvinfo : EIATTR_KPARAM_INFO
	.align		4
.L_16427:
        /*0038*/ 	.byte	0x04, 0x17
        /*003a*/ 	.short	(.L_16429 - .L_16428)
.L_16428:
        /*003c*/ 	.word	0x00000000
        /*0040*/ 	.short	0x0010
        /*0042*/ 	.short	0x006c
        /*0044*/ 	.byte	0x00, 0xf0, 0x11, 0x00


	//----- nvinfo : EIATTR_KPARAM_INFO
	.align		4
.L_16429:
        /*0048*/ 	.byte	0x04, 0x17
        /*004a*/ 	.short	(.L_16431 - .L_16430)
.L_16430:
        /*004c*/ 	.word	0x00000000
        /*0050*/ 	.short	0x000f
        /*0052*/ 	.short	0x0068
        /*0054*/ 	.byte	0x00, 0xf0, 0x11, 0x00


	//----- nvinfo : EIATTR_KPARAM_INFO
	.align		4
.L_16431:
        /*0058*/ 	.byte	0x04, 0x17
        /*005a*/ 	.short	(.L_16433 - .L_16432)
.L_16432:
        /*005c*/ 	.word	0x00000000
        /*0060*/ 	.short	0x000e
        /*0062*/ 	.short	0x0060
        /*0064*/ 	.byte	0x00, 0xf0, 0x21, 0x00


	//----- nvinfo : EIATTR_KPARAM_INFO
	.align		4
.L_16433:
        /*0068*/ 	.byte	0x04, 0x17
        /*006a*/ 	.short	(.L_16435 - .L_16434)
.L_16434:
        /*006c*/ 	.word	0x00000000
        /*0070*/ 	.short	0x000d
        /*0072*/ 	.short	0x0058
        /*0074*/ 	.byte	0x00, 0xf0, 0x21, 0x00


	//----- nvinfo : EIATTR_KPARAM_INFO
	.align		4
.L_16435:
        /*0078*/ 	.byte	0x04, 0x17
        /*007a*/ 	.short	(.L_16437 - .L_16436)
.L_16436:
        /*007c*/ 	.word	0x00000000
        /*0080*/ 	.short	0x000c
        /*0082*/ 	.short	0x0050
        /*0084*/ 	.byte	0x00, 0xf0, 0x11, 0x00


	//----- nvinfo : EIATTR_KPARAM_INFO
	.align		4
.L_16437:
        /*0088*/ 	.byte	0x04, 0x17
        /*008a*/ 	.short	(.L_16439 - .L_16438)
.L_16438:
        /*008c*/ 	.word	0x00000000
        /*0090*/ 	.short	0x000b
        /*0092*/ 	.short	0x004c
        /*0094*/ 	.byte	0x00, 0xf0, 0x11, 0x00


	//----- nvinfo : EIATTR_KPARAM_INFO
	.align		4
.L_16439:
        /*0098*/ 	.byte	0x04, 0x17
        /*009a*/ 	.short	(.L_16441 - .L_16440)
.L_16440:
        /*009c*/ 	.word	0x00000000
        /*00a0*/ 	.short	0x000a
        /*00a2*/ 	.short	0x0048
        /*00a4*/ 	.byte	0x00, 0xf0, 0x11, 0x00


	//----- nvinfo : EIATTR_KPARAM_INFO
	.align		4
.L_16441:
        /*00a8*/ 	.byte	0x04, 0x17
        /*00aa*/ 	.short	(.L_16443 - .L_16442)
.L_16442:
        /*00ac*/ 	.word	0x00000000
        /*00b0*/ 	.short	0x0009
        /*00b2*/ 	.short	0x0040
        /*00b4*/ 	.byte	0x00, 0xf0, 0x21, 0x00


	//----- nvinfo : EIATTR_KPARAM_INFO
	.align		4
.L_16443:
        /*00b8*/ 	.byte	0x04, 0x17
        /*00ba*/ 	.short	(.L_16445 - .L_16444)
.L_16444:
        /*00bc*/ 	.word	0x00000000
        /*00c0*/ 	.short	0x0008
        /*00c2*/ 	.short	0x0038
        /*00c4*/ 	.byte	0x00, 0xf0, 0x11, 0x00


	//----- nvinfo : EIATTR_KPARAM_INFO
	.align		4
.L_16445:
        /*00c8*/ 	.byte	0x04, 0x17
        /*00ca*/ 	.short	(.L_16447 - .L_16446)
.L_16446:
        /*00cc*/ 	.word	0x00000000
        /*00d0*/ 	.short	0x0007
        /*00d2*/ 	.short	0x0030
        /*00d4*/ 	.byte	0x00, 0xf0, 0x21, 0x00


	//----- nvinfo : EIATTR_KPARAM_INFO
	.align		4
.L_16447:
        /*00d8*/ 	.byte	0x04, 0x17
        /*00da*/ 	.short	(.L_16449 - .L_16448)
.L_16448:
        /*00dc*/ 	.word	0x00000000
        /*00e0*/ 	.short	0x0006
        /*00e2*/ 	.short	0x0028
        /*00e4*/ 	.byte	0x00, 0xf0, 0x21, 0x00


	//----- nvinfo : EIATTR_KPARAM_INFO
	.align		4
.L_16449:
        /*00e8*/ 	.byte	0x04, 0x17
        /*00ea*/ 	.short	(.L_16451 - .L_16450)
.L_16450:
        /*00ec*/ 	.word	0x00000000
        /*00f0*/ 	.short	0x0005
        /*00f2*/ 	.short	0x0024
        /*00f4*/ 	.byte	0x00, 0xf0, 0x11, 0x00


	//----- nvinfo : EIATTR_KPARAM_INFO
	.align		4
.L_16451:
        /*00f8*/ 	.byte	0x04, 0x17
        /*00fa*/ 	.short	(.L_16453 - .L_16452)
.L_16452:
        /*00fc*/ 	.word	0x00000000
        /*0100*/ 	.short	0x0004
        /*0102*/ 	.short	0x0020
        /*0104*/ 	.byte	0x00, 0xf0, 0x11, 0x00


	//----- nvinfo : EIATTR_KPARAM_INFO
	.align		4
.L_16453:
        /*0108*/ 	.byte	0x04, 0x17
        /*010a*/ 	.short	(.L_16455 - .L_16454)
.L_16454:
        /*010c*/ 	.word	0x00000000
        /*0110*/ 	.short	0x0003
        /*0112*/ 	.short	0x0018
        /*0114*/ 	.byte	0x00, 0xf0, 0x21, 0x00


	//----- nvinfo : EIATTR_KPARAM_INFO
	.align		4
.L_16455:
        /*0118*/ 	.byte	0x04, 0x17
        /*011a*/ 	.short	(.L_16457 - .L_16456)
.L_16456:
        /*011c*/ 	.word	0x00000000
        /*0120*/ 	.short	0x0002
        /*0122*/ 	.short	0x0010
        /*0124*/ 	.byte	0x00, 0xf0, 0x21, 0x00


	//----- nvinfo : EIATTR_KPARAM_INFO
	.align		4
.L_16457:
        /*0128*/ 	.byte	0x04, 0x17
        /*012a*/ 	.short	(.L_16459 - .L_16458)
.L_16458:
        /*012c*/ 	.word	0x00000000
        /*0130*/ 	.short	0x0001
        /*0132*/ 	.short	0x0008
        /*0134*/ 	.byte	0x00, 0xf0, 0x21, 0x00


	//----- nvinfo : EIATTR_KPARAM_INFO
	.align		4
.L_16459:
        /*0138*/ 	.byte	0x04, 0x17
        /*013a*/ 	.short	(.L_16461 - .L_16460)
.L_16460:
        /*013c*/ 	.word	0x00000000
        /*0140*/ 	.short	0x0000
        /*0142*/ 	.short	0x0000
        /*0144*/ 	.byte	0x00, 0xf0, 0x21, 0x00


	//----- nvinfo : EIATTR_SPARSE_MMA_MASK
	.align		4
.L_16461:
        /*0148*/ 	.byte	0x03, 0x50
        /*014a*/ 	.short	0x0000


	//----- nvinfo : EIATTR_MAXREG_COUNT
	.align		4
        /*014c*/ 	.byte	0x03, 0x1b
        /*014e*/ 	.short	0x00ff


	//----- nvinfo : EIATTR_NUM_BARRIERS
	.align		4
        /*0150*/ 	.byte	0x02, 0x4c
        /*0152*/ 	.byte	0x01
	.zero		1


	//----- nvinfo : EIATTR_EXTERNS
	.align		4
        /*0154*/ 	.byte	0x04, 0x0f
        /*0156*/ 	.short	(.L_16463 - .L_16462)


	//   ....[0]....
	.align		4
.L_16462:
        /*0158*/ 	.word	index@(__assertfail)


	//----- nvinfo : EIATTR_MERCURY_ISA_VERSION
	.align		4
.L_16463:
        /*015c*/ 	.byte	0x03, 0x5f
        /*015e*/ 	.short	0x0101


	//----- nvinfo : EIATTR_COOP_GROUP_MASK_REGIDS
	.align		4
        /*0160*/ 	.byte	0x04, 0x29
        /*0162*/ 	.short	(.L_16465 - .L_16464)


	//   ....[0]....
.L_16464:
        /*0164*/ 	.word	0xffffffff


	//   ....[1]....
        /*0168*/ 	.word	0xffffffff


	//   ....[2]....
        /*016c*/ 	.word	0xffffffff


	//   ....[3]....
        /*0170*/ 	.word	0xffffffff


	//   ....[4]....
        /*0174*/ 	.word	0xffffffff


	//   ....[5]....
        /*0178*/ 	.word	0xffffffff


	//   ....[6]....
        /*017c*/ 	.word	0xffffffff


	//   ....[7]....
        /*0180*/ 	.word	0xffffffff


	//   ....[8]....
        /*0184*/ 	.word	0xffffffff


	//   ....[9]....
        /*0188*/ 	.word	0xffffffff


	//   ....[10]....
        /*018c*/ 	.word	0xffffffff


	//   ....[11]....
        /*0190*/ 	.word	0xffffffff


	//   ....[12]....
        /*0194*/ 	.word	0xffffffff


	//   ....[13]....
        /*0198*/ 	.word	0xffffffff


	//   ....[14]....
        /*019c*/ 	.word	0xffffffff


	//   ....[15]....
        /*01a0*/ 	.word	0xffffffff


	//   ....[16]....
        /*01a4*/ 	.word	0xffffffff


	//   ....[17]....
        /*01a8*/ 	.word	0xffffffff


	//   ....[18]....
        /*01ac*/ 	.word	0xffffffff


	//   ....[19]....
        /*01b0*/ 	.word	0xffffffff


	//   ....[20]....
        /*01b4*/ 	.word	0xffffffff


	//   ....[21]....
        /*01b8*/ 	.word	0xffffffff


	//   ....[22]....
        /*01bc*/ 	.word	0xffffffff


	//   ....[23]....
        /*01c0*/ 	.word	0xffffffff


	//   ....[24]....
        /*01c4*/ 	.word	0x0500000f


	//   ....[25]....
        /*01c8*/ 	.word	0x0500000f


	//   ....[26]....
        /*01cc*/ 	.word	0x0500000f


	//   ....[27]....
        /*01d0*/ 	.word	0x0500000f


	//   ....[28]....
        /*01d4*/ 	.word	0x0500000f


	//   ....[29]....
        /*01d8*/ 	.word	0x0500000f


	//   ....[30]....
        /*01dc*/ 	.word	0x0500000f


	//   ....[31]....
        /*01e0*/ 	.word	0x0500000f


	//   ....[32]....
        /*01e4*/ 	.word	0x0500000f


	//   ....[33]....
        /*01e8*/ 	.word	0x0500000f


	//   ....[34]....
        /*01ec*/ 	.word	0x0500000f


	//   ....[35]....
        /*01f0*/ 	.word	0x0500000f


	//   ....[36]....
        /*01f4*/ 	.word	0x0500000f


	//   ....[37]....
        /*01f8*/ 	.word	0x0500000f


	//   ....[38]....
        /*01fc*/ 	.word	0x0500000f


	//   ....[39]....
        /*0200*/ 	.word	0x0500000f


	//   ....[40]....
        /*0204*/ 	.word	0x0500000f


	//   ....[41]....
        /*0208*/ 	.word	0x0500000f


	//   ....[42]....
        /*020c*/ 	.word	0x0500000f


	//   ....[43]....
        /*0210*/ 	.word	0x0500000f


	//   ....[44]....
        /*0214*/ 	.word	0x0500000f


	//----- nvinfo : EIATTR_COOP_GROUP_INSTR_OFFSETS
	.align		4
.L_16465:
        /*0218*/ 	.byte	0x04, 0x28
        /*021a*/ 	.short	(.L_16467 - .L_16466)


	//   ....[0]....
.L_16466:
        /*021c*/ 	.word	0x00000ae0


	//   ....[1]....
        /*0220*/ 	.word	0x00000b10


	//   ....[2]....
        /*0224*/ 	.word	0x00000b30


	//   ....[3]....
        /*0228*/ 	.word	0x00000b50


	//   ....[4]....
        /*022c*/ 	.word	0x00000b70


	//   ....[5]....
        /*0230*/ 	.word	0x00000ca0


	//   ....[6]....
        /*0234*/ 	.word	0x00000cc0


	//   ....[7]....
        /*0238*/ 	.word	0x00000ce0


	//   ....[8]....
        /*023c*/ 	.word	0x00001b20


	//   ....[9]....
        /*0240*/ 	.word	0x00001ba0


	//   ....[10]....
        /*0244*/ 	.word	0x00001bd0


	//   ....[11]....
        /*0248*/ 	.word	0x00001c20


	//   ....[12]....
        /*024c*/ 	.word	0x00001c70


	//   ....[13]....
        /*0250*/ 	.word	0x00001cc0


	//   ....[14]....
        /*0254*/ 	.word	0x00001ce0


	//   ....[15]....
        /*0258*/ 	.word	0x00001d00


	//   ....[16]....
        /*025c*/ 	.word	0x00002ab0


	//   ....[17]....
        /*0260*/ 	.word	0x00002ad0


	//   ....[18]....
        /*0264*/ 	.word	0x00002ae0


	//   ....[19]....
        /*0268*/ 	.word	0x00002af0


	//   ....[20]....
        /*026c*/ 	.word	0x00002b00


	//   ....[21]....
        /*0270*/ 	.word	0x00002b10


	//   ....[22]....
        /*0274*/ 	.word	0x00002b20


	//   ....[23]....
        /*0278*/ 	.word	0x00002b40


	//   ....[24]....
        /*027c*/ 	.word	0x000037b0


	//   ....[25]....
        /*0280*/ 	.word	0x00003810


	//   ....[26]....
        /*0284*/ 	.word	0x00003870


	//   ....[27]....
        /*0288*/ 	.word	0x000038d0


	//   ....[28]....
        /*028c*/ 	.word	0x00003930


	//   ....[29]....
        /*0290*/ 	.word	0x000039b0


	//   ....[30]....
        /*0294*/ 	.word	0x00003a10


	//   ....[31]....
        /*0298*/ 	.word	0x00003a70


	//   ....[32]....
        /*029c*/ 	.word	0x00003af0


	//   ....[33]....
        /*02a0*/ 	.word	0x00003b50


	//   ....[34]....
        /*02a4*/ 	.word	0x00003bd0


	//   ....[35]....
        /*02a8*/ 	.word	0x00003c30


	//   ....[36]....
        /*02ac*/ 	.word	0x00003cb0


	//   ....[37]....
        /*02b0*/ 	.word	0x00003d10


	//   ....[38]....
        /*02b4*/ 	.word	0x00003d90


	//   ....[39]....
        /*02b8*/ 	.word	0x00003df0


	//   ....[40]....
        /*02bc*/ 	.word	0x00003e70


	//   ....[41]....
        /*02c0*/ 	.word	0x00003ed0


	//   ....[42]....
        /*02c4*/ 	.word	0x00003f50


	//   ....[43]....
        /*02c8*/ 	.word	0x00003fb0


	//   ....[44]....
        /*02cc*/ 	.word	0x00004040


	//----- nvinfo : EIATTR_SYSCALL_OFFSETS
	.align		4
.L_16467:
        /*02d0*/ 	.byte	0x04, 0x46
        /*02d2*/ 	.short	(.L_16469 - .L_16468)


	//   ....[0]....
.L_16468:
        /*02d4*/ 	.word	0x00003640


	//   ....[1]....
        /*02d8*/ 	.word	0x00003740


	//----- nvinfo : EIATTR_EXIT_INSTR_OFFSETS
	.align		4
.L_16469:
        /*02dc*/ 	.byte	0x04, 0x1c
        /*02de*/ 	.short	(.L_16471 - .L_16470)


	//   ....[0]....
.L_16470:
        /*02e0*/ 	.word	0x000030d0


	//   ....[1]....
        /*02e4*/ 	.word	0x000031b0


	//   ....[2]....
        /*02e8*/ 	.word	0x00003540


	//   ....[3]....
        /*02ec*/ 	.word	0x00003750


	//----- nvinfo : EIATTR_CRS_STACK_SIZE
	.align		4
.L_16471:
        /*02f0*/ 	.byte	0x04, 0x1e
        /*02f2*/ 	.short	(.L_16473 - .L_16472)
.L_16472:
        /*02f4*/ 	.word	0x00000000


	//----- nvinfo : EIATTR_CBANK_PARAM_SIZE
	.align		4
.L_16473:
        /*02f8*/ 	.byte	0x03, 0x19
        /*02fa*/ 	.short	0x007c


	//----- nvinfo : EIATTR_PARAM_CBANK
	.align		4
        /*02fc*/ 	.byte	0x04, 0x0a
        /*02fe*/ 	.short	(.L_16475 - .L_16474)
	.align		4
.L_16474:
        /*0300*/ 	.word	index@(.nv.constant0._ZN4vllm25paged_attention_v1_kernelIthLi64ELi32ELi128ELNS_18Fp8KVCacheDataTypeE1ELb1EEEvPT_PKS2_PKT0_S8_ifPKiSA_iPKfiiiSC_SC_iiiii)
        /*0304*/ 	.short	0x0210
        /*0306*/ 	.short	0x007c


	//----- nvinfo : EIATTR_SW_WAR
	.align		4
.L_16475:
        /*0308*/ 	.byte	0x04, 0x36
        /*030a*/ 	.short	(.L_16477 - .L_16476)
.L_16476:
        /*030c*/ 	.word	0x00000008
.L_16477:


//--------------------- .nv.info._ZN4vllm25paged_attention_v1_kernelIthLi32ELi32ELi128ELNS_18Fp8KVCacheDataTypeE1ELb1EEEvPT_PKS2_PKT0_S8_ifPKiSA_iPKfiiiSC_SC_iiiii --------------------------
	.section	.nv.info._ZN4vllm25paged_attention_v1_kernelIthLi32ELi32ELi128ELNS_18Fp8KVCacheDataTypeE1ELb1EEEvPT_PKS2_PKT0_S8_ifPKiSA_iPKfiiiSC_SC_iiiii,"",@"SHT_CUDA_INFO"
	.sectionflags	@""
	.align	4


	//----- nvinfo : EIATTR_CUDA_API_VERSION
	.align		4
        /*0000*/ 	.byte	0x04, 0x37
        /*0002*/ 	.short	(.L_16479 - .L_16478)
.L_16478:
        /*0004*/ 	.word	0x00000082


	//----- nvinfo : EIATTR_KPARAM_INFO
	.align		4
.L_16479:
        /*0008*/ 	.byte	0x04, 0x17
        /*000a*/ 	.short	(.L_16481 - .L_16480)
.L_16480:
        /*000c*/ 	.word	0x00000000
        /*0010*/ 	.short	0x0013
        /*0012*/ 	.short	0x0078
        /*0014*/ 	.byte	0x00, 0xf0, 0x11, 0x00


	//----- nvinfo : EIATTR_KPARAM_INFO
	.align		4
.L_16481:
        /*0018*/ 	.byte	0x04, 0x17
        /*001a*/ 	.short	(.L_16483 - .L_16482)
.L_16482:
        /*001c*/ 	.word	0x00000000
        /*0020*/ 	.short	0x0012
        /*0022*/ 	.short	0x0074
        /*0024*/ 	.byte	0x00, 0xf0, 0x11, 0x00


	//----- nvinfo : EIATTR_KPARAM_INFO
	.align		4
.L_16483:
        /*0028*/ 	.byte	0x04, 0x17
        /*002a*/ 	.short	(.L_16485 - .L_16484)
.L_16484:
        /*002c*/ 	.word	0x00000000
        /*0030*/ 	.short	0x0011
        /*0032*/ 	.short	0x0070
        /*0034*/ 	.byte	0x00, 0xf0, 0x11, 0x00


	//----- nvinfo : EIATTR_KPARAM_INFO
	.align		4
.L_16485:
        /*0038*/ 	.byte	0x04, 0x17
        /*003a*/ 	.short	(.L_16487 - .L_16486)
.L_16486:
        /*003c*/ 	.word	0x00000000
        /*0040*/ 	.short	0x0010
        /*0042*/ 	.short	0x006c
        /*0044*/ 	.byte	0x00, 0xf0, 0x11, 0x00


	//----- nvinfo : EIATTR_KPARAM_INFO
	.align		4
.L_16487:
        /*0048*/ 	.byte	0x04, 0x17
        /*004a*/ 	.short	(.L_16489 - .L_16488)
.L_16488:
        /*004c*/ 	.word	0x00000000
        /*0050*/ 	.short	0x000f
        /*0052*/ 	.short	0x0068
        /*0054*/ 	.byte	0x00, 0xf0, 0x11, 0x00


	//----- nvinfo : EIATTR_KPARAM_INFO
	.align		4
.L_16489:
        /*0058*/ 	.byte	0x04, 0x17
        /*005a*/ 	.short	(.L_16491 - .L_16490)
.L_16490:
        /*005c*/ 	.word	0x00000000
        /*0060*/ 	.short	0x000e
        /*0062*/ 	.short	0x0060
        /*0064*/ 	.byte	0x00, 0xf0, 0x21, 0x00


	//----- nvinfo : EIATTR_KPARAM_INFO
	.align		4
.L_16491:
        /*0068*/ 	.byte	0x04, 0x17
        /*006a*/ 	.short	(.L_16493 - .L_16492)
.L_16492:
        /*006c*/ 	.word	0x00000000
        /*0070*/ 	.short	0x000d
        /*0072*/ 	.short	0x0058
        /*0074*/ 	.byte	0x00, 0xf0, 0x21, 0x00


	//----- nvinfo : EIATTR_KPARAM_INFO
	.align		4
.L_16493:
        /*0078*/ 	.byte	0x04, 0x17
        /*007a*/ 	.short	(.L_16495 - .L_16494)
.L_16494:
        /*007c*/ 	.word	0x00000000
        /*0080*/ 	.short	0x000c
        /*0082*/ 	.short	0x0050
        /*0084*/ 	.byte	0x00, 0xf0, 0x11, 0x00


	//----- nvinfo : EIATTR_KPARAM_INFO
	.align		4
.L_16495:
        /*0088*/ 	.byte	0x04, 0x17
        /*008a*/ 	.short	(.L_16497 - .L_16496)
.L_16496:
        /*008c*/ 	.word	0x00000000
        /*0090*/ 	.short	0x000b
        /*0092*/ 	.short	0x004c
        /*0094*/ 	.byte	0x00, 0xf0, 0x11, 0x00


	//----- nvinfo : EIATTR_KPARAM_INFO
	.align		4
.L_16497:
        /*0098*/ 	.byte	0x04, 0x17
        /*009a*/ 	.short	(.L_16499 - .L_16498)
.L_16498:
        /*009c*/ 	.word	0x00000000
        /*00a0*/ 	.short	0x000a
        /*00a2*/ 	.short	0x0048
        /*00a4*/ 	.byte	0x00, 0xf0, 0x11, 0x00


	//----- nvinfo : EIATTR_KPARAM_INFO
	.align		4
.L_16499:
        /*00a8*/ 	.byte	0x04, 0x17
        /*00aa*/ 	.short	(.L_16501 - .L_16500)
.L_16500:
        /*00ac*/ 	.word	0x00000000
        /*00b0*/ 	.short	0x0009
        /*00b2*/ 	.short	0x0040
        /*00b4*/ 	.byte	0x00, 0xf0, 0x21, 0x00


	//----- nvinfo : EIATTR_KPARAM_INFO
	.align		4
.L_16501:
        /*00b8*/ 	.byte	0x04, 0x17
        /*00ba*/ 	.short	(.L_16503 - .L_16502)
.L_16502:
        /*00bc*/ 	.word	0x00000000
        /*00c0*/ 	.short	0x0008
        /*00c2*/ 	.short	0x0038
        /*00c4*/ 	.byte	0x00, 0xf0, 0x11, 0x00


	//----- nvinfo : EIATTR_KPARAM_INFO
	.align		4
.L_16503:
        /*00c8*/ 	.byte	0x04, 0x17
        /*00ca*/ 	.short	(.L_16505 - .L_16504)
.L_16504:
        /*00cc*/ 	.word	0x00000000
        /*00d0*/ 	.short	0x0007
        /*00d2*/ 	.short	0x0030
        /*00d4*/ 	.byte	0x00, 0xf0, 0x21, 0x00


	//----- nvinfo : EIATTR_KPARAM_INFO
	.align		4
.L_16505:
        /*00d8*/ 	.byte	0x04, 0x17
        /*00da*/ 	.short	(.L_16507 - .L_16506)
.L_16506:
        /*00dc*/ 	.word	0x00000000
        /*00e0*/ 	.short	0x0006
        /*00e2*/ 	.short	0x0028
        /*00e4*/ 	.byte	0x00, 0xf0, 0x21, 0x00


	//----- nvinfo : EIATTR_KPARAM_INFO
	.align		4
.L_16507:
        /*00e8*/ 	.byte	0x04, 0x17
        /*00ea*/ 	.short	(.L_16509 - .L_16508)
.L_16508:
        /*00ec*/ 	.word	0x00000000
        /*00f0*/ 	.short	0x0005
        /*00f2*/ 	.short	0x0024
        /*00f4*/ 	.byte	0x00, 0xf0, 0x11, 0x00


	//----- nvinfo : EIATTR_KPARAM_INFO
	.align		4
.L_16509:
        /*00f8*/ 	.byte	0x04, 0x17
        /*00fa*/ 	.short	(.L_16511 - .L_16510)
.L_16510:
        /*00fc*/ 	.word	0x00000000
        /*0100*/ 	.short	0x0004
        /*0102*/ 	.short	0x0020
        /*0104*/ 	.byte	0x00, 0xf0, 0x11, 0x00


	//----- nvinfo : EIATTR_KPARAM_INFO
	.align		4
.L_16511:
        /*0108*/ 	.byte	0x04, 0x17
        /*010a*/ 	.short	(.L_16513 - .L_16512)
.L_16512:
        /*010c*/ 	.word	0x00000000
        /*0110*/ 	.short	0x0003
        /*0112*/ 	.short	0x0018
        /*0114*/ 	.byte	0x00, 0xf0, 0x21, 0x00


	//----- nvinfo : EIATTR_KPARAM_INFO
	.align		4
.L_16513:
        /*0118*/ 	.byte	0x04, 0x17
        /*011a*/ 	.short	(.L_16515 - .L_16514)
.L_16514:
        /*011c*/ 	.word	0x00000000
        /*0120*/ 	.short	0x0002
        /*0122*/ 	.short	0x0010
        /*0124*/ 	.byte	0x00, 0xf0, 0x21, 0x00


	//----- nvinfo : EIATTR_KPARAM_INFO
	.align		4
.L_16515:
        /*0128*/ 	.byte	0x04, 0x17
        /*012a*/ 	.short	(.L_16517 - .L_16516)
.L_16516:
        /*012c*/ 	.word	0x00000000
        /*0130*/ 	.short	0x0001
        /*0132*/ 	.short	0x0008
        /*0134*/ 	.byte	0x00, 0xf0, 0x21, 0x00


	//----- nvinfo : EIATTR_KPARAM_INFO
	.align		4
.L_16517:
        /*0138*/ 	.byte	0x04, 0x17
        /*013a*/ 	.short	(.L_16519 - .L_16518)
.L_16518:
        /*013c*/ 	.word	0x00000000
        /*0140*/ 	.short	0x0000
        /*0142*/ 	.short	0x0000
        /*0144*/ 	.byte	0x00, 0xf0, 0x21, 0x00


	//----- nvinfo : EIATTR_SPARSE_MMA_MASK
	.align		4
.L_16519:
        /*0148*/ 	.byte	0x03, 0x50
        /*014a*/ 	.short	0x0000


	//----- nvinfo : EIATTR_MAXREG_COUNT
	.align		4
        /*014c*/ 	.byte	0x03, 0x1b
        /*014e*/ 	.short	0x00ff


	//----- nvinfo : EIATTR_NUM_BARRIERS
	.align		4
        /*0150*/ 	.byte	0x02, 0x4c
        /*0152*/ 	.byte	0x01
	.zero		1


	//----- nvinfo : EIATTR_EXTERNS
	.align		4
        /*0154*/ 	.byte	0x04, 0x0f
        /*0156*/ 	.short	(.L_16521 - .L_16520)


	//   ....[0]....
	.align		4
.L_16520:
        /*0158*/ 	.word	index@(__assertfail)


	//----- nvinfo : EIATTR_MERCURY_ISA_VERSION
	.align		4
.L_16521:
        /*015c*/ 	.byte	0x03, 0x5f
        /*015e*/ 	.short	0x0101


	//----- nvinfo : EIATTR_COOP_GROUP_MASK_REGIDS
	.align		4
        /*0160*/ 	.byte	0x04, 0x29
        /*0162*/ 	.short	(.L_16523 - .L_16522)


	//   ....[0]....
.L_16522:
        /*0164*/ 	.word	0xffffffff


	//   ....[1]....
        /*0168*/ 	.word	0xffffffff


	//   ....[2]....
        /*016c*/ 	.word	0xffffffff


	//   ....[3]....
        /*0170*/ 	.word	0xffffffff


	//   ....[4]....
        /*0174*/ 	.word	0xffffffff


	//   ....[5]....
        /*0178*/ 	.word	0xffffffff


	//   ....[6]....
        /*017c*/ 	.word	0xffffffff


	//   ....[7]....
        /*0180*/ 	.word	0xffffffff


	//   ....[8]....
        /*0184*/ 	.word	0xffffffff


	//   ....[9]....
        /*0188*/ 	.word	0xffffffff


	//   ....[10]....
        /*018c*/ 	.word	0xffffffff


	//   ....[11]....
        /*0190*/ 	.word	0xffffffff


	//   ....[12]....
        /*0194*/ 	.word	0xffffffff


	//   ....[13]....
        /*0198*/ 	.word	0xffffffff


	//   ....[14]....
        /*019c*/ 	.word	0xffffffff


	//   ....[15]....
        /*01a0*/ 	.word	0xffffffff


	//   ....[16]....
        /*01a4*/ 	.word	0xffffffff


	//   ....[17]....
        /*01a8*/ 	.word	0xffffffff


	//   ....[18]....
        /*01ac*/ 	.word	0xffffffff


	//   ....[19]....
        /*01b0*/ 	.word	0xffffffff


	//   ....[20]....
        /*01b4*/ 	.word	0x0500000f


	//   ....[21]....
        /*01b8*/ 	.word	0x0500000f


	//   ....[22]....
        /*01bc*/ 	.word	0x0500000f


	//   ....[23]....
        /*01c0*/ 	.word	0x0500000f


	//   ....[24]....
        /*01c4*/ 	.word	0x0500000f


	//   ....[25]....
        /*01c8*/ 	.word	0x0500000f


	//   ....[26]....
        /*01cc*/ 	.word	0x0500000f


	//   ....[27]....
        /*01d0*/ 	.word	0x0500000f


	//   ....[28]....
        /*01d4*/ 	.word	0x0500000f


	//   ....[29]....
        /*01d8*/ 	.word	0x0500000f


	//   ....[30]....
        /*01dc*/ 	.word	0x0500000f


	//   ....[31]....
        /*01e0*/ 	.word	0x0500000f


	//   ....[32]....
        /*01e4*/ 	.word	0x0500000f


	//----- nvinfo : EIATTR_COOP_GROUP_INSTR_OFFSETS
	.align		4
.L_16523:
        /*01e8*/ 	.byte	0x04, 0x28
        /*01ea*/ 	.short	(.L_16525 - .L_16524)


	//   ....[0]....
.L_16524:
        /*01ec*/ 	.word	0x00000ad0


	//   ....[1]....
        /*01f0*/ 	.word	0x00000b00


	//   ....[2]....
        /*01f4*/ 	.word	0x00000b20


	//   ....[3]....
        /*01f8*/ 	.word	0x00000b40


	//   ....[4]....
        /*01fc*/ 	.word	0x00000b60


	//   ....[5]....
        /*0200*/ 	.word	0x00000c80


	//   ....[6]....
        /*0204*/ 	.word	0x00000ca0


	//   ....[7]....
        /*0208*/ 	.word	0x00000cd0


	//   ....[8]....
        /*020c*/ 	.word	0x00001b10


	//   ....[9]....
        /*0210*/ 	.word	0x00001b90


	//   ....[10]....
        /*0214*/ 	.word	0x00001bc0


	//   ....[11]....
        /*0218*/ 	.word	0x00001c10


	//   ....[12]....
        /*021c*/ 	.word	0x00001c60


	//   ....[13]....
        /*0220*/ 	.word	0x00001cb0


	//   ....[14]....
        /*0224*/ 	.word	0x00001cd0


	//   ....[15]....
        /*0228*/ 	.word	0x00001cf0


	//   ....[16]....
        /*022c*/ 	.word	0x00002a30


	//   ....[17]....
        /*0230*/ 	.word	0x00002a40


	//   ....[18]....
        /*0234*/ 	.word	0x00002a50


	//   ....[19]....
        /*0238*/ 	.word	0x00002a60


	//   ....[20]....
        /*023c*/ 	.word	0x00003310


	//   ....[21]....
        /*0240*/ 	.word	0x00003370


	//   ....[22]....
        /*0244*/ 	.word	0x000033d0


	//   ....[23]....
        /*0248*/ 	.word	0x00003430


	//   ....[24]....
        /*024c*/ 	.word	0x00003490


	//   ....[25]....
        /*0250*/ 	.word	0x00003510


	//   ....[26]....
        /*0254*/ 	.word	0x00003570


	//   ....[27]....
        /*0258*/ 	.word	0x000035d0


	//   ....[28]....
        /*025c*/ 	.word	0x00003650


	//   ....[29]....
        /*0260*/ 	.word	0x000036b0


	//   ....[30]....
        /*0264*/ 	.word	0x00003730


	//   ....[31]....
        /*0268*/ 	.word	0x00003790


	//   ....[32]....
        /*026c*/ 	.word	0x00003800


	//----- nvinfo : EIATTR_SYSCALL_OFFSETS
	.align		4
.L_16525:
        /*0270*/ 	.byte	0x04, 0x46
        /*0272*/ 	.short	(.L_16527 - .L_16526)


	//   ....[0]....
.L_16526:
        /*0274*/ 	.word	0x000031a0


	//   ....[1]....
        /*0278*/ 	.word	0x000032a0


	//----- nvinfo : EIATTR_EXIT_INSTR_OFFSETS
	.align		4
.L_16527:
        /*027c*/ 	.byte	0x04, 0x1c
        /*027e*/ 	.short	(.L_16529 - .L_16528)


	//   ....[0]....
.L_16528:
        /*0280*/ 	.word	0x00002df0


	//   ....[1]....
        /*0284*/ 	.word	0x00002ed0


	//   ....[2]....
        /*0288*/ 	.word	0x000030a0


	//   ....[3]....
        /*028c*/ 	.word	0x000032b0


	//----- nvinfo : EIATTR_CRS_STACK_SIZE
	.align		4
.L_16529:
        /*0290*/ 	.byte	0x04, 0x1e
        /*0292*/ 	.short	(.L_16531 - .L_16530)
.L_16530:
        /*0294*/ 	.word	0x00000000


	//----- nvinfo : EIATTR_CBANK_PARAM_SIZE
	.align		4
.L_16531:
        /*0298*/ 	.byte	0x03, 0x19
        /*029a*/ 	.short	0x007c


	//----- nvinfo : EIATTR_PARAM_CBANK
	.align		4
        /*029c*/ 	.byte	0x04, 0x0a
        /*029e*/ 	.short	(.L_16533 - .L_16532)
	.align		4
.L_16532:
        /*02a0*/ 	.word	index@(.nv.constant0._ZN4vllm25paged_attention_v1_kernelIthLi32ELi32ELi128ELNS_18Fp8KVCacheDataTypeE1ELb1EEEvPT_PKS2_PKT0_S8_ifPKiSA_iPKfiiiSC_SC_iiiii)
        /*02a4*/ 	.short	0x0210
        /*02a6*/ 	.short	0x007c


	//----- nvinfo : EIATTR_SW_WAR
	.align		4
.L_16533:
        /*02a8*/ 	.byte	0x04, 0x36
        /*02aa*/ 	.short	(.L_16535 - .L_16534)
.L_16534:
        /*02ac*/ 	.word	0x00000008
.L_16535:


//--------------------- .nv.info._ZN4vllm25paged_attention_v1_kernelIthLi256ELi16ELi128ELNS_18Fp8KVCacheDataTypeE1ELb0EEEvPT_PKS2_PKT0_S8_ifPKiSA_iPKfiiiSC_SC_iiiii --------------------------
	.section	.nv.info._ZN4vllm25paged_attention_v1_kernelIthLi256ELi16ELi128ELNS_18Fp8KVCacheDataTypeE1ELb0EEEvPT_PKS2_PKT0_S8_ifPKiSA_iPKfiiiSC_SC_iiiii,"",@"SHT_CUDA_INFO"
	.sectionflags	@""
	.align	4


	//----- nvinfo : EIATTR_CUDA_API_VERSION
	.align		4
        /*0000*/ 	.byte	0x04, 0x37
        /*0002*/ 	.short	(.L_16537 - .L_16536)
.L_16536:
        /*0004*/ 	.word	0x00000082


	//----- nvinfo : EIATTR_KPARAM_INFO
	.align		4
.L_16537:
        /*0008*/ 	.byte	0x04, 0x17
        /*000a*/ 	.short	(.L_16539 - .L_16538)
.L_16538:
        /*000c*/ 	.word	0x00000000
        /*0010*/ 	.short	0x0013
        /*0012*/ 	.short	0x0078
        /*0014*/ 	.byte	0x00, 0xf0, 0x11, 0x00


	//----- nvinfo : EIATTR_KPARAM_INFO
	.align		4
.L_16539:
        /*0018*/ 	.byte	0x04, 0x17
        /*001a*/ 	.short	(.L_16541 - .L_16540)
.L_16540:
        /*001c*/ 	.word	0x00000000
        /*0020*/ 	.short	0x0012
        /*0022*/ 	.short	0x0074
        /*0024*/ 	.byte	0x00, 0xf0, 0x11, 0x00


	//----- nvinfo : EIATTR_KPARAM_INFO
	.align		4
.L_16541:
        /*0028*/ 	.byte	0x04, 0x17
        /*002a*/ 	.short	(.L_16543 - .L_16542)
.L_16542:
        /*002c*/ 	.word	0x00000000
        /*0030*/ 	.short	0x0011
        /*0032*/ 	.short	0x0070
        /*0034*/ 	.byte	0x00, 0xf0, 0x11, 0x00


	//----- nvinfo : EIATTR_KPARAM_INFO
	.align		4
.L_16543:
        /*0038*/ 	.byte	0x04, 0x17
        /*003a*/ 	.short	(.L_16545 - .L_16544)
.L_16544:
        /*003c*/ 	.word	0x00000000
        /*0040*/ 	.short	0x0010
        /*0042*/ 	.short	0x006c
        /*0044*/ 	.byte	0x00, 0xf0, 0x11, 0x00


	//----- nvinfo : EIATTR_KPARAM_INFO
	.align		4
.L_16545:
        /*0048*/ 	.byte	0x04, 0x17
        /*004a*/ 	.short	(.L_16547 - .L_16546)
.L_16546:
        /*004c*/ 	.word	0x00000000
        /*0050*/ 	.short	0x000f
        /*0052*/ 	.short	0x0068
        /*0054*/ 	.byte	0x00, 0xf0, 0x11, 0x00


	//----- nvinfo : EIATTR_KPARAM_INFO
	.align		4
.L_16547:
        /*0058*/ 	.byte	0x04, 0x17
        /*005a*/ 	.short	(.L_16549 - .L_16548)
.L_16548:
        /*005c*/ 	.word	0x00000000
        /*0060*/ 	.short	0x000e
        /*0062*/ 	.short	0x0060
        /*0064*/ 	.byte	0x00, 0xf0, 0x21, 0x00


	//----- nvinfo : EIATTR_KPARAM_INFO
	.align		4
.L_16549:
        /*0068*/ 	.byte	0x04, 0x17
        /*006a*/ 	.short	(.L_16551 - .L_16550)
.L_16550:
        /*006c*/ 	.word	0x00000000
        /*0070*/ 	.short	0x000d
        /*0072*/ 	.short	0x0058
        /*0074*/ 	.byte	0x00, 0xf0, 0x21, 0x00


	//----- nvinfo : EIATTR_KPARAM_INFO
	.align		4
.L_16551:
        /*0078*/ 	.byte	0x04, 0x17
        /*007a*/ 	.short	(.L_16553 - .L_16552)
.L_16552:
        /*007c*/ 	.word	0x00000000
        /*0080*/ 	.short	0x000c
        /*0082*/ 	.short	0x0050
        /*0084*/ 	.byte	0x00, 0xf0, 0x11, 0x00


	//----- nvinfo : EIATTR_KPARAM_INFO
	.align		4
.L_16553:
        /*0088*/ 	.byte	0x04, 0x17
        /*008a*/ 	.short	(.L_16555 - .L_16554)
.L_16554:
        /*008c*/ 	.word	0x00000000
        /*0090*/ 	.short	0x000b
        /*0092*/ 	.short	0x004c
        /*0094*/ 	.byte	0x00, 0xf0, 0x11, 0x00


	//----- nvinfo : EIATTR_KPARAM_INFO
	.align		4
.L_16555:
        /*0098*/ 	.byte	0x04, 0x17
        /*009a*/ 	.short	(.L_16557 - .L_16556)
.L_16556:
        /*009c*/ 	.word	0x00000000
        /*00a0*/ 	.short	0x000a
        /*00a2*/ 	.short	0x0048
        /*00a4*/ 	.byte	0x00, 0xf0, 0x11, 0x00


	//----- nvinfo : EIATTR_KPARAM_INFO
	.align		4
.L_16557:
        /*00a8*/ 	.byte	0x04, 0x17
        /*00aa*/ 	.short	(.L_16559 - .L_16558)
.L_16558:
        /*00ac*/ 	.word	0x00000000
        /*00b0*/ 	.short	0x0009
        /*00b2*/ 	.short	0x0040
        /*00b4*/ 	.byte	0x00, 0xf0, 0x21, 0x00


	//----- nvinfo : EIATTR_KPARAM_INFO
	.align		4
.L_16559:
        /*00b8*/ 	.byte	0x04, 0x17
        /*00ba*/ 	.short	(.L_16561 - .L_16560)
.L_16560:
        /*00bc*/ 	.word	0x00000000
        /*00c0*/ 	.short	0x0008
        /*00c2*/ 	.short	0x0038
        /*00c4*/ 	.byte	0x00, 0xf0, 0x11, 0x00


	//----- nvinfo : EIATTR_KPARAM_INFO
	.align		4
.L_16561:
        /*00c8*/ 	.byte	0x04, 0x17
        /*00ca*/ 	.short	(.L_16563 - .L_16562)
.L_16562:
        /*00cc*/ 	.word	0x00000000
        /*00d0*/ 	.short	0x0007
        /*00d2*/ 	.short	0x0030
        /*00d4*/ 	.byte	0x00, 0xf0, 0x21, 0x00


	//----- nvinfo : EIATTR_KPARAM_INFO
	.align		4
.L_16563:
        /*00d8*/ 	.byte	0x04, 0x17
        /*00da*/ 	.short	(.L_16565 - .L_16564)
.L_16564:
        /*00dc*/ 	.word	0x00000000
        /*00e0*/ 	.short	0x0006
        /*00e2*/ 	.short	0x0028
        /*00e4*/ 	.byte	0x00, 0xf0, 0x21, 0x00


	//----- nvinfo : EIATTR_KPARAM_INFO
	.align		4
.L_16565:
        /*00e8*/ 	.byte	0x04, 0x17
        /*00ea*/ 	.short	(.L_16567 - .L_16566)
.L_16566:
        /*00ec*/ 	.word	0x00000000
        /*00f0*/ 	.short	0x0005
        /*00f2*/ 	.short	0x0024
        /*00f4*/ 	.byte	0x00, 0xf0, 0x11, 0x00


	//----- nvinfo : EIATTR_KPARAM_INFO
	.align		4
.L_16567:
        /*00f8*/ 	.byte	0x04, 0x17
        /*00fa*/ 	.short	(.L_16569 - .L_16568)
.L_16568:
        /*00fc*/ 	.word	0x00000000
        /*0100*/ 	.short	0x0004
        /*0102*/ 	.short	0x0020
        /*0104*/ 	.byte	0x00, 0xf0, 0x11, 0x00


	//----- nvinfo : EIATTR_KPARAM_INFO
	.align		4
.L_16569:
        /*0108*/ 	.byte	0x04, 0x17
        /*010a*/ 	.short	(.L_16571 - .L_16570)
.L_16570:
        /*010c*/ 	.word	0x00000000
        /*0110*/ 	.short	0x0003
        /*0112*/ 	.short	0x0018
        /*0114*/ 	.byte	0x00, 0xf0, 0x21, 0x00


	//----- nvinfo : EIATTR_KPARAM_INFO
	.align		4
.L_16571:
        /*0118*/ 	.byte	0x04, 0x17
        /*011a*/ 	.short	(.L_16573 - .L_16572)
.L_16572:
        /*011c*/ 	.word	0x00000000
        /*0120*/ 	.short	0x0002
        /*0122*/ 	.short	0x0010
        /*0124*/ 	.byte	0x00, 0xf0, 0x21, 0x00


	//----- nvinfo : EIATTR_KPARAM_INFO
	.align		4
.L_16573:
        /*0128*/ 	.byte	0x04, 0x17
        /*012a*/ 	.short	(.L_16575 - .L_16574)
.L_16574:
        /*012c*/ 	.word	0x00000000
        /*0130*/ 	.short	0x0001
        /*0132*/ 	.short	0x0008
        /*0134*/ 	.byte	0x00, 0xf0, 0x21, 0x00


	//----- nvinfo : EIATTR_KPARAM_INFO
	.align		4
.L_16575:
        /*0138*/ 	.byte	0x04, 0x17
        /*013a*/ 	.short	(.L_16577 - .L_16576)
.L_16576:
        /*013c*/ 	.word	0x00000000
        /*0140*/ 	.short	0x0000
        /*0142*/ 	.short	0x0000
        /*0144*/ 	.byte	0x00, 0xf0, 0x21, 0x00


	//----- nvinfo : EIATTR_SPARSE_MMA_MASK
	.align		4
.L_16577:
        /*0148*/ 	.byte	0x03, 0x50
        /*014a*/ 	.short	0x0000


	//----- nvinfo : EIATTR_MAXREG_COUNT
	.align		4
        /*014c*/ 	.byte	0x03, 0x1b
        /*014e*/ 	.short	0x00ff


	//----- nvinfo : EIATTR_NUM_BARRIERS
	.align		4
        /*0150*/ 	.byte	0x02, 0x4c
        /*0152*/ 	.byte	0x01
	.zero		1


	//----- nvinfo : EIATTR_EXTERNS
	.align		4
        /*0154*/ 	.byte	0x04, 0x0f
        /*0156*/ 	.short	(.L_16579 - .L_16578)


	//   ....[0]....
	.align		4
.L_16578:
        /*0158*/ 	.word	index@(__assertfail)


	//----- nvinfo : EIATTR_MERCURY_ISA_VERSION
	.align		4
.L_16579:
        /*015c*/ 	.byte	0x03, 0x5f
        /*015e*/ 	.short	0x0101


	//----- nvinfo : EIATTR_COOP_GROUP_MASK_REGIDS
	.align		4
        /*0160*/ 	.byte	0x04, 0x29
        /*0162*/ 	.short	(.L_16581 - .L_16580)


	//   ....[0]....
.L_16580:
        /*0164*/ 	.word	0xffffffff


	//   ....[1]....
        /*0168*/ 	.word	0xffffffff


	//   ....[2]....
        /*016c*/ 	.word	0xffffffff


	//   ....[3]....
        /*0170*/ 	.word	0xffffffff


	//   ....[4]....
        /*0174*/ 	.word	0xffffffff


	//   ....[5]....
        /*0178*/ 	.word	0xffffffff


	//   ....[6]....
        /*017c*/ 	.word	0xffffffff


	//   ....[7]....
        /*0180*/ 	.word	0xffffffff


	//   ....[8]....
        /*0184*/ 	.word	0xffffffff


	//   ....[9]....
        /*0188*/ 	.word	0xffffffff


	//   ....[10]....
        /*018c*/ 	.word	0xffffffff


	//   ....[11]....
        /*0190*/ 	.word	0xffffffff


	//   ....[12]....
        /*0194*/ 	.word	0xffffffff


	//   ....[13]....
        /*0198*/ 	.word	0xffffffff


	//   ....[14]....
        /*019c*/ 	.word	0xffffffff


	//   ....[15]....
        /*01a0*/ 	.word	0x0500000f


	//   ....[16]....
        /*01a4*/ 	.word	0x0500000f


	//   ....[17]....
        /*01a8*/ 	.word	0x0500000f


	//   ....[18]....
        /*01ac*/ 	.word	0x0500000f


	//----- nvinfo : EIATTR_COOP_GROUP_INSTR_OFFSETS
	.align		4
.L_16581:
        /*01b0*/ 	.byte	0x04, 0x28
        /*01b2*/ 	.short	(.L_16583 - .L_16582)


	//   ....[0]....
.L_16582:
        /*01b4*/ 	.word	0x00000180


	//   ....[1]....
        /*01b8*/ 	.word	0x000001b0


	//   ....[2]....
        /*01bc*/ 	.word	0x000001d0


	//   ....[3]....
        /*01c0*/ 	.word	0x000001f0


	//   ....[4]....
        /*01c4*/ 	.word	0x00000320


	//   ....[5]....
        /*01c8*/ 	.word	0x00000340


	//   ....[6]....
        /*01cc*/ 	.word	0x00000360


	//   ....[7]....
        /*01d0*/ 	.word	0x000011a0


	//   ....[8]....
        /*01d4*/ 	.word	0x00001220


	//   ....[9]....
        /*01d8*/ 	.word	0x00001250


	//   ....[10]....
        /*01dc*/ 	.word	0x000012a0


	//   ....[11]....
        /*01e0*/ 	.word	0x000012f0


	//   ....[12]....
        /*01e4*/ 	.word	0x00001340


	//   ....[13]....
        /*01e8*/ 	.word	0x00001360


	//   ....[14]....
        /*01ec*/ 	.word	0x00001380


	//   ....[15]....
        /*01f0*/ 	.word	0x00002f10


	//   ....[16]....
        /*01f4*/ 	.word	0x00002f70


	//   ....[17]....
        /*01f8*/ 	.word	0x00002fd0


	//   ....[18]....
        /*01fc*/ 	.word	0x00003030


	//----- nvinfo : EIATTR_SYSCALL_OFFSETS
	.align		4
.L_16583:
        /*0200*/ 	.byte	0x04, 0x46
        /*0202*/ 	.short	(.L_16585 - .L_16584)


	//   ....[0]....
.L_16584:
        /*0204*/ 	.word	0x00002ea0


	//----- nvinfo : EIATTR_EXIT_INSTR_OFFSETS
	.align		4
.L_16585:
        /*0208*/ 	.byte	0x04, 0x1c
        /*020a*/ 	.short	(.L_16587 - .L_16586)


	//   ....[0]....
.L_16586:
        /*020c*/ 	.word	0x00002550


	//   ....[1]....
        /*0210*/ 	.word	0x00002560


	//   ....[2]....
        /*0214*/ 	.word	0x00002da0


	//   ....[3]....
        /*0218*/ 	.word	0x00002eb0


	//----- nvinfo : EIATTR_CRS_STACK_SIZE
	.align		4
.L_16587:
        /*021c*/ 	.byte	0x04, 0x1e
        /*021e*/ 	.short	(.L_16589 - .L_16588)
.L_16588:
        /*0220*/ 	.word	0x00000000


	//----- nvinfo : EIATTR_CBANK_PARAM_SIZE
	.align		4
.L_16589:
        /*0224*/ 	.byte	0x03, 0x19
        /*0226*/ 	.short	0x007c


	//----- nvinfo : EIATTR_PARAM_CBANK
	.align		4
        /*0228*/ 	.byte	0x04, 0x0a
        /*022a*/ 	.short	(.L_16591 - .L_16590)
	.align		4
.L_16590:
        /*022c*/ 	.word	index@(.nv.constant0._ZN4vllm25paged_attention_v1_kernelIthLi256ELi16ELi128ELNS_18Fp8KVCacheDataTypeE1ELb0EEEvPT_PKS2_PKT0_S8_ifPKiSA_iPKfiiiSC_SC_iiiii)
        /*0230*/ 	.short	0x0210
        /*0232*/ 	.short	0x007c


	//----- nvinfo : EIATTR_SW_WAR
	.align		4
.L_16591:
        /*0234*/ 	.byte	0x04, 0x36
        /*0236*/ 	.short	(.L_16593 - .L_16592)
.L_16592:
        /*0238*/ 	.word	0x00000008
.L_16593:


//--------------------- .nv.info._ZN4vllm25paged_attention_v1_kernelIthLi192ELi16ELi128ELNS_18Fp8KVCacheDataTypeE1ELb0EEEvPT_PKS2_PKT0_S8_ifPKiSA_iPKfiiiSC_SC_iiiii --------------------------
	.section	.nv.info._ZN4vllm25paged_attention_v1_kernelIthLi192ELi16ELi128ELNS_18Fp8KVCacheDataTypeE1ELb0EEEvPT_PKS2_PKT0_S8_ifPKiSA_iPKfiiiSC_SC_iiiii,"",@"SHT_CUDA_INFO"
	.sectionflags	@""
	.align	4


	//----- nvinfo : EIATTR_CUDA_API_VERSION
	.align		4
        /*0000*/ 	.byte	0x04, 0x37
        /*0002*/ 	.short	(.L_16595 - .L_16594)
.L_16594:
        /*0004*/ 	.word	0x00000082


	//----- nvinfo : EIATTR_KPARAM_INFO
	.align		4
.L_16595:
        /*0008*/ 	.byte	0x04, 0x17
        /*000a*/ 	.short	(.L_16597 - .L_16596)
.L_16596:
        /*000c*/ 	.word	0x00000000
        /*0010*/ 	.short	0x0013
        /*0012*/ 	.short	0x0078
        /*0014*/ 	.byte	0x00, 0xf0, 0x11, 0x00


	//----- nvinfo : EIATTR_KPARAM_INFO
	.align		4
.L_16597:
        /*0018*/ 	.byte	0x04, 0x17
        /*001a*/ 	.short	(.L_16599 - .L_16598)
.L_16598:
        /*001c*/ 	.word	0x00000000
        /*0020*/ 	.short	0x0012
        /*0022*/ 	.short	0x0074
        /*0024*/ 	.byte	0x00, 0xf0, 0x11, 0x00


	//----- nvinfo : EIATTR_KPARAM_INFO
	.align		4
.L_16599:
        /*0028*/ 	.byte	0x04, 0x17
        /*002a*/ 	.short	(.L_16601 - .L_16600)
.L_16600:
        /*002c*/ 	.word	0x00000000
        /*0030*/ 	.short	0x0011
        /*0032*/ 	.short	0x0070
        /*0034*/ 	.byte	0x00, 0xf0, 0x11, 0x00


	//----- nvinfo : EIATTR_KPARAM_INFO
	.align		4
.L_16601:
        /*0038*/ 	.byte	0x04, 0x17
        /*003a*/ 	.short	(.L_16603 - .L_16602)
.L_16602:
        /*003c*/ 	.word	0x00000000
        /*0040*/ 	.short	0x0010
        /*0042*/ 	.short	0x006c
        /*0044*/ 	.byte	0x00, 0xf0, 0x11, 0x00


	//----- nvinfo : EIATTR_KPARAM_INFO
	.align		4
.L_16603:
        /*0048*/ 	.byte	0x04, 0x17
        /*004a*/ 	.short	(.L_16605 - .L_16604)
.L_16604:
        /*004c*/ 	.word	0x00000000
        /*0050*/ 	.short	0x000f
        /*0052*/ 	.short	0x0068
        /*0054*/ 	.byte	0x00, 0xf0, 0x11, 0x00


	//----- nvinfo : EIATTR_KPARAM_INFO
	.align		4
.L_16605:
        /*0058*/ 	.byte	0x04, 0x17
        /*005a*/ 	.short	(.L_16607 - .L_16606)
.L_16606:
        /*005c*/ 	.word	0x00000000
        /*0060*/ 	.short	0x000e
        /*0062*/ 	.short	0x0060
        /*0064*/ 	.byte	0x00, 0xf0, 0x21, 0x00


	//----- nvinfo : EIATTR_KPARAM_INFO
	.align		4
.L_16607:
        /*0068*/ 	.byte	0x04, 0x17
        /*006a*/ 	.short	(.L_16609 - .L_16608)
.L_16608:
        /*006c*/ 	.word	0x00000000
        /*0070*/ 	.short	0x000d
        /*0072*/ 	.short	0x0058
        /*0074*/ 	.byte	0x00, 0xf0, 0x21, 0x00


	//----- nvinfo : EIATTR_KPARAM_INFO
	.align		4
.L_16609:
        /*0078*/ 	.byte	0x04, 0x17
        /*007a*/ 	.short	(.L_16611 - .L_16610)
.L_16610:
        /*007c*/ 	.word	0x00000000
        /*0080*/ 	.short	0x000c
        /*0082*/ 	.short	0x0050
        /*0084*/ 	.byte	0x00, 0xf0, 0x11, 0x00


	//----- nvinfo : EIATTR_KPARAM_INFO
	.align		4
.L_16611:
        /*0088*/ 	.byte	0x04, 0x17
        /*008a*/ 	.short	(.L_16613 - .L_16612)
.L_16612:
        /*008c*/ 	.word	0x00000000
        /*0090*/ 	.short	0x000b
        /*0092*/ 	.short	0x004c
        /*0094*/ 	.byte	0x00, 0xf0, 0x11, 0x00


	//----- nvinfo : EIATTR_KPARAM_INFO
	.align		4
.L_16613:
        /*0098*/ 	.byte	0x04, 0x17
        /*009a*/ 	.short	(.L_16615 - .L_16614)
.L_16614:
        /*009c*/ 	.word	0x00000000
        /*00a0*/ 	.short	0x000a
        /*00a2*/ 	.short	0x0048
        /*00a4*/ 	.byte	0x00, 0xf0, 0x11, 0x00


	//----- nvinfo : EIATTR_KPARAM_INFO
	.align		4
.L_16615:
        /*00a8*/ 	.byte	0x04, 0x17
        /*00aa*/ 	.short	(.L_16617 - .L_16616)
.L_16616:
        /*00ac*/ 	.word	0x00000000
        /*00b0*/ 	.short	0x0009
        /*00b2*/ 	.short	0x0040
        /*00b4*/ 	.byte	0x00, 0xf0, 0x21, 0x00


	//----- nvinfo : EIATTR_KPARAM_INFO
	.align		4
.L_16617:
        /*00b8*/ 	.byte	0x04, 0x17
        /*00ba*/ 	.short	(.L_16619 - .L_16618)
.L_16618:
        /*00bc*/ 	.word	0x00000000
        /*00c0*/ 	.short	0x0008
        /*00c2*/ 	.short	0x0038
        /*00c4*/ 	.byte	0x00, 0xf0, 0x11, 0x00


	//----- nvinfo : EIATTR_KPARAM_INFO
	.align		4
.L_16619:
        /*00c8*/ 	.byte	0x04, 0x17
        /*00ca*/ 	.short	(.L_16621 - .L_16620)
.L_16620:
        /*00cc*/ 	.word	0x00000000
        /*00d0*/ 	.short	0x0007
        /*00d2*/ 	.short	0x0030
        /*00d4*/ 	.byte	0x00, 0xf0, 0x21, 0x00


	//----- nvinfo : EIATTR_KPARAM_INFO
	.align		4
.L_16621:
        /*00d8*/ 	.byte	0x04, 0x17
        /*00da*/ 	.short	(.L_16623 - .L_16622)
.L_16622:
        /*00dc*/ 	.word	0x00000000
        /*00e0*/ 	.short	0x0006
        /*00e2*/ 	.short	0x0028
        /*00e4*/ 	.byte	0x00, 0xf0, 0x21, 0x00


	//----- nvinfo : EIATTR_KPARAM_INFO
	.align		4
.L_16623:
        /*00e8*/ 	.byte	0x04, 0x17
        /*00ea*/ 	.short	(.L_16625 - .L_16624)
.L_16624:
        /*00ec*/ 	.word	0x00000000
        /*00f0*/ 	.short	0x0005
        /*00f2*/ 	.short	0x0024
        /*00f4*/ 	.byte	0x00, 0xf0, 0x11, 0x00


	//----- nvinfo : EIATTR_KPARAM_INFO
	.align		4
.L_16625:
        /*00f8*/ 	.byte	0x04, 0x17
        /*00fa*/ 	.short	(.L_16627 - .L_16626)
.L_16626:
        /*00fc*/ 	.word	0x00000000
        /*0100*/ 	.short	0x0004
        /*0102*/ 	.short	0x0020
        /*0104*/ 	.byte	0x00, 0xf0, 0x11, 0x00


	//----- nvinfo : EIATTR_KPARAM_INFO
	.align		4
.L_16627:
        /*0108*/ 	.byte	0x04, 0x17
        /*010a*/ 	.short	(.L_16629 - .L_16628)
.L_16628:
        /*010c*/ 	.word	0x00000000
        /*0110*/ 	.short	0x0003
        /*0112*/ 	.short	0x0018
        /*0114*/ 	.byte	0x00, 0xf0, 0x21, 0x00


	//----- nvinfo : EIATTR_KPARAM_INFO
	.align		4
.L_16629:
        /*0118*/ 	.byte	0x04, 0x17
        /*011a*/ 	.short	(.L_16631 - .L_16630)
.L_16630:
        /*011c*/ 	.word	0x00000000
        /*0120*/ 	.short	0x0002
        /*0122*/ 	.short	0x0010
        /*0124*/ 	.byte	0x00, 0xf0, 0x21, 0x00


	//----- nvinfo : EIATTR_KPARAM_INFO
	.align		4
.L_16631:
        /*0128*/ 	.byte	0x04, 0x17
        /*012a*/ 	.short	(.L_16633 - .L_16632)
.L_16632:
        /*012c*/ 	.word	0x00000000
        /*0130*/ 	.short	0x0001
        /*0132*/ 	.short	0x0008
        /*0134*/ 	.byte	0x00, 0xf0, 0x21, 0x00


	//----- nvinfo : EIATTR_KPARAM_INFO
	.align		4
.L_16633:
        /*0138*/ 	.byte	0x04, 0x17
        /*013a*/ 	.short	(.L_16635 - .L_16634)
.L_16634:
        /*013c*/ 	.word	0x00000000
        /*0140*/ 	.short	0x0000
        /*0142*/ 	.short	0x0000
        /*0144*/ 	.byte	0x00, 0xf0, 0x21, 0x00


	//----- nvinfo : EIATTR_SPARSE_MMA_MASK
	.align		4
.L_16635:
        /*0148*/ 	.byte	0x03, 0x50
        /*014a*/ 	.short	0x0000


	//----- nvinfo : EIATTR_MAXREG_COUNT
	.align		4
        /*014c*/ 	.byte	0x03, 0x1b
        /*014e*/ 	.short	0x00ff


	//----- nvinfo : EIATTR_NUM_BARRIERS
	.align		4
        /*0150*/ 	.byte	0x02, 0x4c
        /*0152*/ 	.byte	0x01
	.zero		1


	//----- nvinfo : EIATTR_EXTERNS
	.align		4
        /*0154*/ 	.byte	0x04, 0x0f
        /*0156*/ 	.short	(.L_16637 - .L_16636)


	//   ....[0]....
	.align		4
.L_16636:
        /*0158*/ 	.word	index@(__assertfail)


	//----- nvinfo : EIATTR_MERCURY_ISA_VERSION
	.align		4
.L_16637:
        /*015c*/ 	.byte	0x03, 0x5f
        /*015e*/ 	.short	0x0101


	//----- nvinfo : EIATTR_COOP_GROUP_MASK_REGIDS
	.align		4
        /*0160*/ 	.byte	0x04, 0x29
        /*0162*/ 	.short	(.L_16639 - .L_16638)


	//   ....[0]....
.L_16638:
        /*0164*/ 	.word	0xffffffff


	//   ....[1]....
        /*0168*/ 	.word	0xffffffff


	//   ....[2]....
        /*016c*/ 	.word	0xffffffff


	//   ....[3]....
        /*0170*/ 	.word	0xffffffff


	//   ....[4]....
        /*0174*/ 	.word	0xffffffff


	//   ....[5]....
        /*0178*/ 	.word	0xffffffff


	//   ....[6]....
        /*017c*/ 	.word	0xffffffff


	//   ....[7]....
        /*0180*/ 	.word	0xffffffff


	//   ....[8]....
        /*0184*/ 	.word	0xffffffff


	//   ....[9]....
        /*0188*/ 	.word	0xffffffff


	//   ....[10]....
        /*018c*/ 	.word	0xffffffff


	//   ....[11]....
        /*0190*/ 	.word	0xffffffff


	//   ....[12]....
        /*0194*/ 	.word	0xffffffff


	//   ....[13]....
        /*0198*/ 	.word	0xffffffff


	//   ....[14]....
        /*019c*/ 	.word	0xffffffff


	//   ....[15]....
        /*01a0*/ 	.word	0x0500000f


	//   ....[16]....
        /*01a4*/ 	.word	0x0500000f


	//   ....[17]....
        /*01a8*/ 	.word	0x0500000f


	//   ....[18]....
        /*01ac*/ 	.word	0x0500000f


	//----- nvinfo : EIATTR_COOP_GROUP_INSTR_OFFSETS
	.align		4
.L_16639:
        /*01b0*/ 	.byte	0x04, 0x28
        /*01b2*/ 	.short	(.L_16641 - .L_16640)


	//   ....[0]....
.L_16640:
        /*01b4*/ 	.word	0x00000180


	//   ....[1]....
        /*01b8*/ 	.word	0x000001b0


	//   ....[2]....
        /*01bc*/ 	.word	0x000001d0


	//   ....[3]....
        /*01c0*/ 	.word	0x000001f0


	//   ....[4]....
        /*01c4*/ 	.word	0x00000320


	//   ....[5]....
        /*01c8*/ 	.word	0x00000340


	//   ....[6]....
        /*01cc*/ 	.word	0x00000360


	//   ....[7]....
        /*01d0*/ 	.word	0x000011a0


	//   ....[8]....
        /*01d4*/ 	.word	0x00001220


	//   ....[9]....
        /*01d8*/ 	.word	0x00001250


	//   ....[10]....
        /*01dc*/ 	.word	0x000012a0


	//   ....[11]....
        /*01e0*/ 	.word	0x000012f0


	//   ....[12]....
        /*01e4*/ 	.word	0x00001340


	//   ....[13]....
        /*01e8*/ 	.word	0x00001360


	//   ....[14]....
        /*01ec*/ 	.word	0x00001380


	//   ....[15]....
        /*01f0*/ 	.word	0x00002b70


	//   ....[16]....
        /*01f4*/ 	.word	0x00002bd0


	//   ....[17]....
        /*01f8*/ 	.word	0x00002c30


	//   ....[18]....
        /*01fc*/ 	.word	0x00002c90


	//----- nvinfo : EIATTR_SYSCALL_OFFSETS
	.align		4
.L_16641:
        /*0200*/ 	.byte	0x04, 0x46
        /*0202*/ 	.short	(.L_16643 - .L_16642)


	//   ....[0]....
.L_16642:
        /*0204*/ 	.word	0x00002b00


	//----- nvinfo : EIATTR_EXIT_INSTR_OFFSETS
	.align		4
.L_16643:
        /*0208*/ 	.byte	0x04, 0x1c
        /*020a*/ 	.short	(.L_16645 - .L_16644)


	//   ....[0]....
.L_16644:
        /*020c*/ 	.word	0x000023a0


	//   ....[1]....
        /*0210*/ 	.word	0x000023b0


	//   ....[2]....
        /*0214*/ 	.word	0x00002a00


	//   ....[3]....
        /*0218*/ 	.word	0x00002b10


	//----- nvinfo : EIATTR_CRS_STACK_SIZE
	.align		4
.L_16645:
        /*021c*/ 	.byte	0x04, 0x1e
        /*021e*/ 	.short	(.L_16647 - .L_16646)
.L_16646:
        /*0220*/ 	.word	0x00000000


	//----- nvinfo : EIATTR_CBANK_PARAM_SIZE
	.align		4
.L_16647:
        /*0224*/ 	.byte	0x03, 0x19
        /*0226*/ 	.short	0x007c


	//----- nvinfo : EIATTR_PARAM_CBANK
	.align		4
        /*0228*/ 	.byte	0x04, 0x0a
        /*022a*/ 	.short	(.L_16649 - .L_16648)
	.align		4
.L_16648:
        /*022c*/ 	.word	index@(.nv.constant0._ZN4vllm25paged_attention_v1_kernelIthLi192ELi16ELi128ELNS_18Fp8KVCacheDataTypeE1ELb0EEEvPT_PKS2_PKT0_S8_ifPKiSA_iPKfiiiSC_SC_iiiii)
        /*0230*/ 	.short	0x0210
        /*0232*/ 	.short	0x007c


	//----- nvinfo : EIATTR_SW_WAR
	.align		4
.L_16649:
        /*0234*/ 	.byte	0x04, 0x36
        /*0236*/ 	.short	(.L_16651 - .L_16650)
.L_16650:
        /*0238*/ 	.word	0x00000008
.L_16651:


//--------------------- .nv.info._ZN4vllm25paged_attention_v1_kernelIthLi128ELi16ELi128ELNS_18Fp8KVCacheDataTypeE1ELb0EEEvPT_PKS2_PKT0_S8_ifPKiSA_iPKfiiiSC_SC_iiiii --------------------------
	.section	.nv.info._ZN4vllm25paged_attention_v1_kernelIthLi128ELi16ELi128ELNS_18Fp8KVCacheDataTypeE1ELb0EEEvPT_PKS2_PKT0_S8_ifPKiSA_iPKfiiiSC_SC_iiiii,"",@"SHT_CUDA_INFO"
	.sectionflags	@""
	.align	4


	//----- nvinfo : EIATTR_CUDA_API_VERSION
	.align		4
        /*0000*/ 	.byte	0x04, 0x37
        /*0002*/ 	.short	(.L_16653 - .L_16652)
.L_16652:
        /*0004*/ 	.word	0x00000082


	//----- nvinfo : EIATTR_KPARAM_INFO
	.align		4
.L_16653:
        /*0008*/ 	.byte	0x04, 0x17
        /*000a*/ 	.short	(.L_16655 - .L_16654)
.L_16654:
        /*000c*/ 	.word	0x00000000
        /*0010*/ 	.short	0x0013
        /*0012*/ 	.short	0x0078
        /*0014*/ 	.byte	0x00, 0xf0, 0x11, 0x00


	//----- nvinfo : EIATTR_KPARAM_INFO
	.align		4
.L_16655:
        /*0018*/ 	.byte	0x04, 0x17
        /*001a*/ 	.short	(.L_16657 - .L_16656)
.L_16656:
        /*001c*/ 	.word	0x00000000
        /*0020*/ 	.short	0x0012
        /*0022*/ 	.short	0x0074
        /*0024*/ 	.byte	0x00, 0xf0, 0x11, 0x00


	//----- nvinfo : EIATTR_KPARAM_INFO
	.align		4
.L_16657:
        /*0028*/ 	.byte	0x04, 0x17
        /*002a*/ 	.short	(.L_16659 - .L_16658)
.L_16658:
        /*002c*/ 	.word	0x00000000
        /*0030*/ 	.short	0x0011
        /*0032*/ 	.short	0x0070
        /*0034*/ 	.byte	0x00, 0xf0, 0x11, 0x00


	//----- nvinfo : EIATTR_KPARAM_INFO
	.align		4
.L_16659:
        /*0038*/ 	.byte	0x04, 0x17
        /*003a*/ 	.short	(.L_16661 - .L_16660)
.L_16660:
        /*003c*/ 	.word	0x00000000
        /*0040*/ 	.short	0x0010
        /*0042*/ 	.short	0x006c
        /*0044*/ 	.byte	0x00, 0xf0, 0x11, 0x00


	//----- nvinfo : EIATTR_KPARAM_INFO
	.align		4
.L_16661:
        /*0048*/ 	.byte	0x04, 0x17
        /*004a*/ 	.short	(.L_16663 - .L_16662)
.L_16662:
        /*004c*/ 	.word	0x00000000
        /*0050*/ 	.short	0x000f
        /*0052*/ 	.short	0x0068
        /*0054*/ 	.byte	0x00, 0xf0, 0x11, 0x00


	//----- nvinfo : EIATTR_KPARAM_INFO
	.align		4
.L_16663:
        /*0058*/ 	.byte	0x04, 0x17
        /*005a*/ 	.short	(.L_16665 - .L_16664)
.L_16664:
        /*005c*/ 	.word	0x00000000
        /*0060*/ 	.short	0x000e
        /*0062*/ 	.short	0x0060
        /*0064*/ 	.byte	0x00, 0xf0, 0x21, 0x00


	//----- nvinfo : EIATTR_KPARAM_INFO
	.align		4
.L_16665:
        /*0068*/ 	.byte	0x04, 0x17
        /*006a*/ 	.short	(.L_16667 - .L_16666)
.L_16666:
        /*006c*/ 	.word	0x00000000
        /*0070*/ 	.short	0x000d
        /*0072*/ 	.short	0x0058
        /*0074*/ 	.byte	0x00, 0xf0, 0x21, 0x00


	//----- nvinfo : EIATTR_KPARAM_INFO
	.align		4
.L_16667:
        /*0078*/ 	.byte	0x04, 0x17
        /*007a*/ 	.short	(.L_16669 - .L_16668)
.L_16668:
        /*007c*/ 	.word	0x00000000
        /*0080*/ 	.short	0x000c
        /*0082*/ 	.short	0x0050
        /*0084*/ 	.byte	0x00, 0xf0, 0x11, 0x00


	//----- nvinfo : EIATTR_KPARAM_INFO
	.align		4
.L_16669:
        /*0088*/ 	.byte	0x04, 0x17
        /*008a*/ 	.short	(.L_16671 - .L_16670)
.L_16670:
        /*008c*/ 	.word	0x00000000
        /*0090*/ 	.short	0x000b
        /*0092*/ 	.short	0x004c
        /*0094*/ 	.byte	0x00, 0xf0, 0x11, 0x00


	//----- nvinfo : EIATTR_KPARAM_INFO
	.align		4
.L_16671:
        /*0098*/ 	.byte	0x04, 0x17
        /*009a*/ 	.short	(.L_16673 - .L_16672)
.L_16672:
        /*009c*/ 	.word	0x00000000
        /*00a0*/ 	.short	0x000a
        /*00a2*/ 	.short	0x0048
        /*00a4*/ 	.byte	0x00, 0xf0, 0x11, 0x00


	//----- nvinfo : EIATTR_KPARAM_INFO
	.align		4
.L_16673:
        /*00a8*/ 	.byte	0x04, 0x17
        /*00aa*/ 	.short	(.L_16675 - .L_16674)
.L_16674:
        /*00ac*/ 	.word	0x00000000
        /*00b0*/ 	.short	0x0009
        /*00b2*/ 	.short	0x0040
        /*00b4*/ 	.byte	0x00, 0xf0, 0x21, 0x00


	//----- nvinfo : EIATTR_KPARAM_INFO
	.align		4
.L_16675:
        /*00b8*/ 	.byte	0x04, 0x17
        /*00ba*/ 	.short	(.L_16677 - .L_16676)
.L_16676:
        /*00bc*/ 	.word	0x00000000
        /*00c0*/ 	.short	0x0008
        /*00c2*/ 	.short	0x0038
        /*00c4*/ 	.byte	0x00, 0xf0, 0x11, 0x00


	//----- nvinfo : EIATTR_KPARAM_INFO
	.align		4
.L_16677:
        /*00c8*/ 	.byte	0x04, 0x17
        /*00ca*/ 	.short	(.L_16679 - .L_16678)
.L_16678:
        /*00cc*/ 	.word	0x00000000
        /*00d0*/ 	.short	0x0007
        /*00d2*/ 	.short	0x0030
        /*00d4*/ 	.byte	0x00, 0xf0, 0x21, 0x00


	//----- nvinfo : EIATTR_KPARAM_INFO
	.align		4
.L_16679:
        /*00d8*/ 	.byte	0x04, 0x17
        /*00da*/ 	.short	(.L_16681 - .L_16680)
.L_16680:
        /*00dc*/ 	.word	0x00000000
        /*00e0*/ 	.short	0x0006
        /*00e2*/ 	.short	0x0028
        /*00e4*/ 	.byte	0x00, 0xf0, 0x21, 0x00


	//----- nvinfo : EIATTR_KPARAM_INFO
	.align		4
.L_16681:
        /*00e8*/ 	.byte	0x04, 0x17
        /*00ea*/ 	.short	(.L_16683 - .L_16682)
.L_16682:
        /*00ec*/ 	.word	0x00000000
        /*00f0*/ 	.short	0x0005
        /*00f2*/ 	.short	0x0024
        /*00f4*/ 	.byte	0x00, 0xf0, 0x11, 0x00


	//----- nvinfo : EIATTR_KPARAM_INFO
	.align		4
.L_16683:
        /*00f8*/ 	.byte	0x04, 0x17
        /*00fa*/ 	.short	(.L_16685 - .L_16684)
.L_16684:
        /*00fc*/ 	.word	0x00000000
        /*0100*/ 	.short	0x0004
        /*0102*/ 	.short	0x0020
        /*0104*/ 	.byte	0x00, 0xf0, 0x11, 0x00


	//----- nvinfo : EIATTR_KPARAM_INFO
	.align		4
.L_16685:
        /*0108*/ 	.byte	0x04, 0x17
        /*010a*/ 	.short	(.L_16687 - .L_16686)
.L_16686:
        /*010c*/ 	.word	0x00000000
        /*0110*/ 	.short	0x0003
        /*0112*/ 	.short	0x0018
        /*0114*/ 	.byte	0x00, 0xf0, 0x21, 0x00


	//----- nvinfo : EIATTR_KPARAM_INFO
	.align		4
.L_16687:
        /*0118*/ 	.byte	0x04, 0x17
        /*011a*/ 	.short	(.L_16689 - .L_16688)
.L_16688:
        /*011c*/ 	.word	0x00000000
        /*0120*/ 	.short	0x0002
        /*0122*/ 	.short	0x0010
        /*0124*/ 	.byte	0x00, 0xf0, 0x21, 0x00


	//----- nvinfo : EIATTR_KPARAM_INFO
	.align		4
.L_16689:
        /*0128*/ 	.byte	0x04, 0x17
        /*012a*/ 	.short	(.L_16691 - .L_16690)
.L_16690:
        /*012c*/ 	.word	0x00000000
        /*0130*/ 	.short	0x0001
        /*0132*/ 	.short	0x0008
        /*0134*/ 	.byte	0x00, 0xf0, 0x21, 0x00


	//----- nvinfo : EIATTR_KPARAM_INFO
	.align		4
.L_16691:
        /*0138*/ 	.byte	0x04, 0x17
        /*013a*/ 	.short	(.L_16693 - .L_16692)
.L_16692:
        /*013c*/ 	.word	0x00000000
        /*0140*/ 	.short	0x0000
        /*0142*/ 	.short	0x0000
        /*0144*/ 	.byte	0x00, 0xf0, 0x21, 0x00


	//----- nvinfo : EIATTR_SPARSE_MMA_MASK
	.align		4
.L_16693:
        /*0148*/ 	.byte	0x03, 0x50
        /*014a*/ 	.short	0x0000


	//----- nvinfo : EIATTR_MAXREG_COUNT
	.align		4
        /*014c*/ 	.byte	0x03, 0x1b
        /*014e*/ 	.short	0x00ff


	//----- nvinfo : EIATTR_NUM_BARRIERS
	.align		4
        /*0150*/ 	.byte	0x02, 0x4c
        /*0152*/ 	.byte	0x01
	.zero		1


	//----- nvinfo : EIATTR_EXTERNS
	.align		4
        /*0154*/ 	.byte	0x04, 0x0f
        /*0156*/ 	.short	(.L_16695 - .L_16694)


	//   ....[0]....
	.align		4
.L_16694:
        /*0158*/ 	.word	index@(__assertfail)


	//----- nvinfo : EIATTR_MERCURY_ISA_VERSION
	.align		4
.L_16695:
        /*015c*/ 	.byte	0x03, 0x5f
        /*015e*/ 	.short	0x0101


	//----- nvinfo : EIATTR_COOP_GROUP_MASK_REGIDS
	.align		4
        /*0160*/ 	.byte	0x04, 0x29
        /*0162*/ 	.short	(.L_16697 - .L_16696)


	//   ....[0]....
.L_16696:
        /*0164*/ 	.word	0xffffffff


	//   ....[1]....
        /*0168*/ 	.word	0xffffffff


	//   ....[2]....
        /*016c*/ 	.word	0xffffffff


	//   ....[3]....
        /*0170*/ 	.word	0xffffffff


	//   ....[4]....
        /*0174*/ 	.word	0xffffffff


	//   ....[5]....
        /*0178*/ 	.word	0xffffffff


	//   ....[6]....
        /*017c*/ 	.word	0xffffffff


	//   ....[7]....
        /*0180*/ 	.word	0xffffffff


	//   ....[8]....
        /*0184*/ 	.word	0xffffffff


	//   ....[9]....
        /*0188*/ 	.word	0xffffffff


	//   ....[10]....
        /*018c*/ 	.word	0xffffffff


	//   ....[11]....
        /*0190*/ 	.word	0xffffffff


	//   ....[12]....
        /*0194*/ 	.word	0xffffffff


	//   ....[13]....
        /*0198*/ 	.word	0xffffffff


	//   ....[14]....
        /*019c*/ 	.word	0xffffffff


	//   ....[15]....
        /*01a0*/ 	.word	0x0500000f


	//   ....[16]....
        /*01a4*/ 	.word	0x0500000f


	//   ....[17]....
        /*01a8*/ 	.word	0x0500000f


	//   ....[18]....
        /*01ac*/ 	.word	0x0500000f


	//----- nvinfo : EIATTR_COOP_GROUP_INSTR_OFFSETS
	.align		4
.L_16697:
        /*01b0*/ 	.byte	0x04, 0x28
        /*01b2*/ 	.short	(.L_16699 - .L_16698)


	//   ....[0]....
.L_16698:
        /*01b4*/ 	.word	0x00000180


	//   ....[1]....
        /*01b8*/ 	.word	0x000001b0


	//   ....[2]....
        /*01bc*/ 	.word	0x000001d0


	//   ....[3]....
        /*01c0*/ 	.word	0x000001f0


	//   ....[4]....
        /*01c4*/ 	.word	0x00000320


	//   ....[5]....
        /*01c8*/ 	.word	0x00000340


	//   ....[6]....
        /*01cc*/ 	.word	0x00000360


	//   ....[7]....
        /*01d0*/ 	.word	0x000011a0


	//   ....[8]....
        /*01d4*/ 	.word	0x00001220


	//   ....[9]....
        /*01d8*/ 	.word	0x00001250


	//   ....[10]....
        /*01dc*/ 	.word	0x000012a0


	//   ....[11]....
        /*01e0*/ 	.word	0x000012f0


	//   ....[12]....
        /*01e4*/ 	.word	0x00001340


	//   ....[13]....
        /*01e8*/ 	.word	0x00001360


	//   ....[14]....
        /*01ec*/ 	.word	0x00001380


	//   ....[15]....
        /*01f0*/ 	.word	0x00002790


	//   ....[16]....
        /*01f4*/ 	.word	0x000027f0


	//   ....[17]....
        /*01f8*/ 	.word	0x00002850


	//   ....[18]....
        /*01fc*/ 	.word	0x000028b0


	//----- nvinfo : EIATTR_SYSCALL_OFFSETS
	.align		4
.L_16699:
        /*0200*/ 	.byte	0x04, 0x46
        /*0202*/ 	.short	(.L_16701 - .L_16700)


	//   ....[0]....
.L_16700:
        /*0204*/ 	.word	0x00002720


	//----- nvinfo : EIATTR_EXIT_INSTR_OFFSETS
	.align		4
.L_16701:
        /*0208*/ 	.byte	0x04, 0x1c
        /*020a*/ 	.short	(.L_16703 - .L_16702)


	//   ....[0]....
.L_16702:
        /*020c*/ 	.word	0x00002190


	//   ....[1]....
        /*0210*/ 	.word	0x000021a0


	//   ....[2]....
        /*0214*/ 	.word	0x00002620


	//   ....[3]....
        /*0218*/ 	.word	0x00002730


	//----- nvinfo : EIATTR_CRS_STACK_SIZE
	.align		4
.L_16703:
        /*021c*/ 	.byte	0x04, 0x1e
        /*021e*/ 	.short	(.L_16705 - .L_16704)
.L_16704:
        /*0220*/ 	.word	0x00000000


	//----- nvinfo : EIATTR_CBANK_PARAM_SIZE
	.align		4
.L_16705:
        /*0224*/ 	.byte	0x03, 0x19
        /*0226*/ 	.short	0x007c


	//----- nvinfo : EIATTR_PARAM_CBANK
	.align		4
        /*0228*/ 	.byte	0x04, 0x0a
        /*022a*/ 	.short	(.L_16707 - .L_16706)
	.align		4
.L_16706:
        /*022c*/ 	.word	index@(.nv.constant0._ZN4vllm25paged_attention_v1_kernelIthLi128ELi16ELi128ELNS_18Fp8KVCacheDataTypeE1ELb0EEEvPT_PKS2_PKT0_S8_ifPKiSA_iPKfiiiSC_SC_iiiii)
        /*0230*/ 	.short	0x0210
        /*0232*/ 	.short	0x007c


	//----- nvinfo : EIATTR_SW_WAR
	.align		4
.L_16707:
        /*0234*/ 	.byte	0x04, 0x36
        /*0236*/ 	.short	(.L_16709 - .L_16708)
.L_16708:
        /*0238*/ 	.word	0x00000008
.L_16709:


//--------------------- .nv.info._ZN4vllm25paged_attention_v1_kernelIthLi120ELi16ELi128ELNS_18Fp8KVCacheDataTypeE1ELb0EEEvPT_PKS2_PKT0_S8_ifPKiSA_iPKfiiiSC_SC_iiiii --------------------------
	.section	.nv.info._ZN4vllm25paged_attention_v1_kernelIthLi120ELi16ELi128ELNS_18Fp8KVCacheDataTypeE1ELb0EEEvPT_PKS2_PKT0_S8_ifPKiSA_iPKfiiiSC_SC_iiiii,"",@"SHT_CUDA_INFO"
	.sectionflags	@""
	.align	4


	//----- nvinfo : EIATTR_CUDA_API_VERSION
	.align		4
        /*0000*/ 	.byte	0x04, 0x37
        /*0002*/ 	.short	(.L_16711 - .L_16710)
.L_16710:
        /*0004*/ 	.word	0x00000082


	//----- nvinfo : EIATTR_KPARAM_INFO
	.align		4
.L_16711:
        /*0008*/ 	.byte	0x04, 0x17
        /*000a*/ 	.short	(.L_16713 - .L_16712)
.L_16712:
        /*000c*/ 	.word	0x00000000
        /*0010*/ 	.short	0x0013
        /*0012*/ 	.short	0x0078
        /*0014*/ 	.byte	0x00, 0xf0, 0x11, 0x00


	//----- nvinfo : EIATTR_KPARAM_INFO
	.align		4
.L_16713:
        /*0018*/ 	.byte	0x04, 0x17
        /*001a*/ 	.short	(.L_16715 - .L_16714)
.L_16714:
        /*001c*/ 	.word	0x00000000
        /*0020*/ 	.short	0x0012
        /*0022*/ 	.short	0x0074
        /*0024*/ 	.byte	0x00, 0xf0, 0x11, 0x00


	//----- nvinfo : EIATTR_KPARAM_INFO
	.align		4
.L_16715:
        /*0028*/ 	.byte	0x04, 0x17
        /*002a*/ 	.short	(.L_16717 - .L_16716)
.L_16716:
        /*002c*/ 	.word	0x00000000
        /*0030*/ 	.short	0x0011
        /*0032*/ 	.short	0x0070
        /*0034*/ 	.byte	0x00, 0xf0, 0x11, 0x00


	//----- nvinfo : EIATTR_KPARAM_INFO
	.align		4
.L_16717:
        /*0038*/ 	.byte	0x04, 0x17
        /*003a*/ 	.short	(.L_16719 - .L_16718)
.L_16718:
        /*003c*/ 	.word	0x00000000
        /*0040*/ 	.short	0x0010
        /*0042*/ 	.short	0x006c
        /*0044*/ 	.byte	0x00, 0xf0, 0x11, 0x00


	//----- nvinfo : EIATTR_KPARAM_INFO
	.align		4
.L_16719:
        /*0048*/ 	.byte	0x04, 0x17
        /*004a*/ 	.short	(.L_16721 - .L_16720)
.L_16720:
        /*004c*/ 	.word	0x00000000
        /*0050*/ 	.short	0x000f
        /*0052*/ 	.short	0x0068
        /*0054*/ 	.byte	0x00, 0xf0, 0x11, 0x00


	//----- nvinfo : EIATTR_KPARAM_INFO
	.align		4
.L_16721:
        /*0058*/ 	.byte	0x04, 0x17
        /*005a*/ 	.short	(.L_16723 - .L_16722)
.L_16722:
        /*005c*/ 	.word	0x00000000
        /*0060*/ 	.short	0x000e
        /*0062*/ 	.short	0x0060
        /*0064*/ 	.byte	0x00, 0xf0, 0x21, 0x00


	//----- nvinfo : EIATTR_KPARAM_INFO
	.align		4
.L_16723:
        /*0068*/ 	.byte	0x04, 0x17
        /*006a*/ 	.short	(.L_16725 - .L_16724)
.L_16724:
        /*006c*/ 	.word	0x00000000
        /*0070*/ 	.short	0x000d
        /*0072*/ 	.short	0x0058
        /*0074*/ 	.byte	0x00, 0xf0, 0x21, 0x00


	//----- nvinfo : EIATTR_KPARAM_INFO
	.align		4
.L_16725:
        /*0078*/ 	.byte	0x04, 0x17
        /*007a*/ 	.short	(.L_16727 - .L_16726)
.L_16726:
        /*007c*/ 	.word	0x00000000
        /*0080*/ 	.short	0x000c
        /*0082*/ 	.short	0x0050
        /*0084*/ 	.byte	0x00, 0xf0, 0x11, 0x00


	//----- nvinfo : EIATTR_KPARAM_INFO
	.align		4
.L_16727:
        /*0088*/ 	.byte	0x04, 0x17
        /*008a*/ 	.short	(.L_16729 - .L_16728)
.L_16728:
        /*008c*/ 	.word	0x00000000
        /*0090*/ 	.short	0x000b
        /*0092*/ 	.short	0x004c
        /*0094*/ 	.byte	0x00, 0xf0, 0x11, 0x00


	//----- nvinfo : EIATTR_KPARAM_INFO
	.align		4
.L_16729:
        /*0098*/ 	.byte	0x04, 0x17
        /*009a*/ 	.short	(.L_16731 - .L_16730)
.L_16730:
        /*009c*/ 	.word	0x00000000
        /*00a0*/ 	.short	0x000a
        /*00a2*/ 	.short	0x0048
        /*00a4*/ 	.byte	0x00, 0xf0, 0x11, 0x00


	//----- nvinfo : EIATTR_KPARAM_INFO
	.align		4
.L_16731:
        /*00a8*/ 	.byte	0x04, 0x17
        /*00aa*/ 	.short	(.L_16733 - .L_16732)
.L_16732:
        /*00ac*/ 	.word	0x00000000
        /*00b0*/ 	.short	0x0009
        /*00b2*/ 	.short	0x0040
        /*00b4*/ 	.byte	0x00, 0xf0, 0x21, 0x00


	//----- nvinfo : EIATTR_KPARAM_INFO
	.align		4
.L_16733:
        /*00b8*/ 	.byte	0x04, 0x17
        /*00ba*/ 	.short	(.L_16735 - .L_16734)
.L_16734:
        /*00bc*/ 	.word	0x00000000
        /*00c0*/ 	.short	0x0008
        /*00c2*/ 	.short	0x0038
        /*00c4*/ 	.byte	0x00, 0xf0, 0x11, 0x00


	//----- nvinfo : EIATTR_KPARAM_INFO
	.align		4
.L_16735:
        /*00c8*/ 	.byte	0x04, 0x17
        /*00ca*/ 	.short	(.L_16737 - .L_16736)
.L_16736:
        /*00cc*/ 	.word	0x00000000
        /*00d0*/ 	.short	0x0007
        /*00d2*/ 	.short	0x0030
        /*00d4*/ 	.byte	0x00, 0xf0, 0x21, 0x00


	//----- nvinfo : EIATTR_KPARAM_INFO
	.align		4
.L_16737:
        /*00d8*/ 	.byte	0x04, 0x17
        /*00da*/ 	.short	(.L_16739 - .L_16738)
.L_16738:
        /*00dc*/ 	.word	0x00000000
        /*00e0*/ 	.short	0x0006
        /*00e2*/ 	.short	0x0028
        /*00e4*/ 	.byte	0x00, 0xf0, 0x21, 0x00


	//----- nvinfo : EIATTR_KPARAM_INFO
	.align		4
.L_16739:
        /*00e8*/ 	.byte	0x04, 0x17
        /*00ea*/ 	.short	(.L_16741 - .L_16740)
.L_16740:
        /*00ec*/ 	.word	0x00000000
        /*00f0*/ 	.short	0x0005
        /*00f2*/ 	.short	0x0024
        /*00f4*/ 	.byte	0x00, 0xf0, 0x11, 0x00


	//----- nvinfo : EIATTR_KPARAM_INFO
	.align		4
.L_16741:
        /*00f8*/ 	.byte	0x04, 0x17
        /*00fa*/ 	.short	(.L_16743 - .L_16742)
.L_16742:
        /*00fc*/ 	.word	0x00000000
        /*0100*/ 	.short	0x0004
        /*0102*/ 	.short	0x0020
        /*0104*/ 	.byte	0x00, 0xf0, 0x11, 0x00


	//----- nvinfo : EIATTR_KPARAM_INFO
	.align		4
.L_16743:
        /*0108*/ 	.byte	0x04, 0x17
        /*010a*/ 	.short	(.L_16745 - .L_16744)
.L_16744:
        /*010c*/ 	.word	0x00000000
        /*0110*/ 	.short	0x0003
        /*0112*/ 	.short	0x0018
        /*0114*/ 	.byte	0x00, 0xf0, 0x21, 0x00


	//----- nvinfo : EIATTR_KPARAM_INFO
	.align		4
.L_16745:
        /*0118*/ 	.byte	0x04, 0x17
        /*011a*/ 	.short	(.L_16747 - .L_16746)
.L_16746:
        /*011c*/ 	.word	0x00000000
        /*0120*/ 	.short	0x0002
        /*0122*/ 	.short	0x0010
        /*0124*/ 	.byte	0x00, 0xf0, 0x21, 0x00


	//----- nvinfo : EIATTR_KPARAM_INFO
	.align		4
.L_16747:
        /*0128*/ 	.byte	0x04, 0x17
        /*012a*/ 	.short	(.L_16749 - .L_16748)
.L_16748:
        /*012c*/ 	.word	0x00000000
        /*0130*/ 	.short	0x0001
        /*0132*/ 	.short	0x0008
        /*0134*/ 	.byte	0x00, 0xf0, 0x21, 0x00


	//----- nvinfo : EIATTR_KPARAM_INFO
	.align		4
.L_16749:
        /*0138*/ 	.byte	0x04, 0x17
        /*013a*/ 	.short	(.L_16751 - .L_16750)
.L_16750:
        /*013c*/ 	.word	0x00000000
        /*0140*/ 	.short	0x0000
        /*0142*/ 	.short	0x0000
        /*0144*/ 	.byte	0x00, 0xf0, 0x21, 0x00


	//----- nvinfo : EIATTR_SPARSE_MMA_MASK
	.align		4
.L_16751:
        /*0148*/ 	.byte	0x03, 0x50
        /*014a*/ 	.short	0x0000


	//----- nvinfo : EIATTR_MAXREG_COUNT
	.align		4
        /*014c*/ 	.byte	0x03, 0x1b
        /*014e*/ 	.short	0x00ff


	//----- nvinfo : EIATTR_NUM_BARRIERS
	.align		4
        /*0150*/ 	.byte	0x02, 0x4c
        /*0152*/ 	.byte	0x01
	.zero		1


	//----- nvinfo : EIATTR_EXTERNS
	.align		4
        /*0154*/ 	.byte	0x04, 0x0f
        /*0156*/ 	.short	(.L_16753 - .L_16752)


	//   ....[0]....
	.align		4
.L_16752:
        /*0158*/ 	.word	index@(__assertfail)


	//----- nvinfo : EIATTR_MERCURY_ISA_VERSION
	.align		4
.L_16753:
        /*015c*/ 	.byte	0x03, 0x5f
        /*015e*/ 	.short	0x0101


	//----- nvinfo : EIATTR_COOP_GROUP_MASK_REGIDS
	.align		4
        /*0160*/ 	.byte	0x04, 0x29
        /*0162*/ 	.short	(.L_16755 - .L_16754)


	//   ....[0]....
.L_16754:
        /*0164*/ 	.word	0xffffffff


	//   ....[1]....
        /*0168*/ 	.word	0xffffffff


	//   ....[2]....
        /*016c*/ 	.word	0xffffffff


	//   ....[3]....
        /*0170*/ 	.word	0xffffffff


	//   ....[4]....
        /*0174*/ 	.word	0xffffffff


	//   ....[5]....
        /*0178*/ 	.word	0xffffffff


	//   ....[6]....
        /*017c*/ 	.word	0xffffffff


	//   ....[7]....
        /*0180*/ 	.word	0xffffffff


	//   ....[8]....
        /*0184*/ 	.word	0xffffffff


	//   ....[9]....
        /*0188*/ 	.word	0xffffffff


	//   ....[10]....
        /*018c*/ 	.word	0xffffffff


	//   ....[11]....
        /*0190*/ 	.word	0xffffffff


	//   ....[12]....
        /*0194*/ 	.word	0xffffffff


	//   ....[13]....
        /*0198*/ 	.word	0xffffffff


	//   ....[14]....
        /*019c*/ 	.word	0xffffffff


	//   ....[15]....
        /*01a0*/ 	.word	0x0500000f


	//   ....[16]....
        /*01a4*/ 	.word	0x0500000f


	//   ....[17]....
        /*01a8*/ 	.word	0x0500000f


	//   ....[18]....
        /*01ac*/ 	.word	0x0500000f


	//----- nvinfo : EIATTR_COOP_GROUP_INSTR_OFFSETS
	.align		4
.L_16755:
        /*01b0*/ 	.byte	0x04, 0x28
        /*01b2*/ 	.short	(.L_16757 - .L_16756)


	//   ....[0]....
.L_16756:
        /*01b4*/ 	.word	0x00000180


	//   ....[1]....
        /*01b8*/ 	.word	0x000001b0


	//   ....[2]....
        /*01bc*/ 	.word	0x000001d0


	//   ....[3]....
        /*01c0*/ 	.word	0x000001f0


	//   ....[4]....
        /*01c4*/ 	.word	0x00000320


	//   ....[5]....
        /*01c8*/ 	.word	0x00000340


	//   ....[6]....
        /*01cc*/ 	.word	0x00000360


	//   ....[7]....
        /*01d0*/ 	.word	0x000011a0


	//   ....[8]....
        /*01d4*/ 	.word	0x00001220


	//   ....[9]....
        /*01d8*/ 	.word	0x00001250


	//   ....[10]....
        /*01dc*/ 	.word	0x000012a0


	//   ....[11]....
        /*01e0*/ 	.word	0x000012f0


	//   ....[12]....
        /*01e4*/ 	.word	0x00001340


	//   ....[13]....
        /*01e8*/ 	.word	0x00001360


	//   ....[14]....
        /*01ec*/ 	.word	0x00001380


	//   ....[15]....
        /*01f0*/ 	.word	0x00002950


	//   ....[16]....
        /*01f4*/ 	.word	0x000029b0


	//   ....[17]....
        /*01f8*/ 	.word	0x00002a10


	//   ....[18]....
        /*01fc*/ 	.word	0x00002a70


	//----- nvinfo : EIATTR_SYSCALL_OFFSETS
	.align		4
.L_16757:
        /*0200*/ 	.byte	0x04, 0x46
        /*0202*/ 	.short	(.L_16759 - .L_16758)


	//   ....[0]....
.L_16758:
        /*0204*/ 	.word	0x000028e0


	//----- nvinfo : EIATTR_EXIT_INSTR_OFFSETS
	.align		4
.L_16759:
        /*0208*/ 	.byte	0x04, 0x1c
        /*020a*/ 	.short	(.L_16761 - .L_16760)


	//   ....[0]....
.L_16760:
        /*020c*/ 	.word	0x000022f0


	//   ....[1]....
        /*0210*/ 	.word	0x00002750


	//   ....[2]....
        /*0214*/ 	.word	0x000027e0


	//   ....[3]....
        /*0218*/ 	.word	0x000028f0


	//----- nvinfo : EIATTR_CRS_STACK_SIZE
	.align		4
.L_16761:
        /*021c*/ 	.byte	0x04, 0x1e
        /*021e*/ 	.short	(.L_16763 - .L_16762)
.L_16762:
        /*0220*/ 	.word	0x00000000


	//----- nvinfo : EIATTR_CBANK_PARAM_SIZE
	.align		4
.L_16763:
        /*0224*/ 	.byte	0x03, 0x19
        /*0226*/ 	.short	0x007c


	//----- nvinfo : EIATTR_PARAM_CBANK
	.align		4
        /*0228*/ 	.byte	0x04, 0x0a
        /*022a*/ 	.short	(.L_16765 - .L_16764)
	.align		4
.L_16764:
        /*022c*/ 	.word	index@(.nv.constant0._ZN4vllm25paged_attention_v1_kernelIthLi120ELi16ELi128ELNS_18Fp8KVCacheDataTypeE1ELb0EEEvPT_PKS2_PKT0_S8_ifPKiSA_iPKfiiiSC_SC_iiiii)
        /*0230*/ 	.short	0x0210
        /*0232*/ 	.short	0x007c


	//----- nvinfo : EIATTR_SW_WAR
	.align		4
.L_16765:
        /*0234*/ 	.byte	0x04, 0x36
        /*0236*/ 	.short	(.L_16767 - .L_16766)
.L_16766:
        /*0238*/ 	.word	0x00000008
.L_16767:


//--------------------- .nv.info._ZN4vllm25paged_attention_v1_kernelIthLi112ELi16ELi128ELNS_18Fp8KVCacheDataTypeE1ELb0EEEvPT_PKS2_PKT0_S8_ifPKiSA_iPKfiiiSC_SC_iiiii --------------------------
	.section	.nv.info._ZN4vllm25paged_attention_v1_kernelIthLi112ELi16ELi128ELNS_18Fp8KVCacheDataTypeE1ELb0EEEvPT_PKS2_PKT0_S8_ifPKiSA_iPKfiiiSC_SC_iiiii,"",@"SHT_CUDA_INFO"
	.sectionflags	@""
	.align	4


	//----- nvinfo : EIATTR_CUDA_API_VERSION
	.align		4
        /*0000*/ 	.byte	0x04, 0x37
        /*0002*/ 	.short	(.L_16769 - .L_16768)
.L_16768:
        /*0004*/ 	.word	0x00000082


	//----- nvinfo : EIATTR_KPARAM_INFO
	.align		4
.L_16769:
        /*0008*/ 	.byte	0x04, 0x17
        /*000a*/ 	.short	(.L_16771 - .L_16770)
.L_16770:
        /*000c*/ 	.word	0x00000000
        /*0010*/ 	.short	0x0013
        /*0012*/ 	.short	0x0078
        /*0014*/ 	.byte	0x00, 0xf0, 0x11, 0x00


	//----- nvinfo : EIATTR_KPARAM_INFO
	.align		4
.L_16771:
        /*0018*/ 	.byte	0x04, 0x17
        /*001a*/ 	.short	(.L_16773 - .L_16772)
.L_16772:
        /*001c*/ 	.word	0x00000000
        /*0020*/ 	.short	0x0012
        /*0022*/ 	.short	0x0074
        /*0024*/ 	.byte	0x00, 0xf0, 0x11, 0x00


	//----- nvinfo : EIATTR_KPARAM_INFO
	.align		4
.L_16773:
        /*0028*/ 	.byte	0x04, 0x17
        /*002a*/ 	.short	(.L_16775 - .L_16774)
.L_16774:
        /*002c*/ 	.word	0x00000000
        /*0030*/ 	.short	0x0011
        /*0032*/ 	.short	0x0070
        /*0034*/ 	.byte	0x00, 0xf0, 0x11, 0x00


	//----- nvinfo : EIATTR_KPARAM_INFO
	.align		4
.L_16775:
        /*0038*/ 	.byte	0x04, 0x17
        /*003a*/ 	.short	(.L_16777 - .L_16776)
.L_16776:
        /*003c*/ 	.word	0x00000000
        /*0040*/ 	.short	0x0010
        /*0042*/ 	.short	0x006c
        /*0044*/ 	.byte	0x00, 0xf0, 0x11, 0x00


	//----- nvinfo : EIATTR_KPARAM_INFO
	.align		4
.L_16777:
        /*0048*/ 	.byte	0x04, 0x17
        /*004a*/ 	.short	(.L_16779 - .L_16778)
.L_16778:
        /*004c*/ 	.word	0x00000000
        /*0050*/ 	.short	0x000f
        /*0052*/ 	.short	0x0068
        /*0054*/ 	.byte	0x00, 0xf0, 0x11, 0x00


	//----- nvinfo : EIATTR_KPARAM_INFO
	.align		4
.L_16779:
        /*0058*/ 	.byte	0x04, 0x17
        /*005a*/ 	.short	(.L_16781 - .L_16780)
.L_16780:
        /*005c*/ 	.word	0x00000000
        /*0060*/ 	.short	0x000e
        /*0062*/ 	.short	0x0060
        /*0064*/ 	.byte	0x00, 0xf0, 0x21, 0x00


	//----- nvinfo : EIATTR_KPARAM_INFO
	.align		4
.L_16781:
        /*0068*/ 	.byte	0x04, 0x17
        /*006a*/ 	.short	(.L_16783 - .L_16782)
.L_16782:
        /*006c*/ 	.word	0x00000000
        /*0070*/ 	.short	0x000d
        /*0072*/ 	.short	0x0058
        /*0074*/ 	.byte	0x00, 0xf0, 0x21, 0x00


	//----- nvinfo : EIATTR_KPARAM_INFO
	.align		4
.L_16783:
        /*0078*/ 	.byte	0x04, 0x17
        /*007a*/ 	.short	(.L_16785 - .L_16784)
.L_16784:
        /*007c*/ 	.word	0x00000000
        /*0080*/ 	.short	0x000c
        /*0082*/ 	.short	0x0050
        /*0084*/ 	.byte	0x00, 0xf0, 0x11, 0x00


	//----- nvinfo : EIATTR_KPARAM_INFO
	.align		4
.L_16785:
        /*0088*/ 	.byte	0x04, 0x17
        /*008a*/ 	.short	(.L_16787 - .L_16786)
.L_16786:
        /*008c*/ 	.word	0x00000000
        /*0090*/ 	.short	0x000b
        /*0092*/ 	.short	0x004c
        /*0094*/ 	.byte	0x00, 0xf0, 0x11, 0x00


	//----- nvinfo : EIATTR_KPARAM_INFO
	.align		4
.L_16787:
        /*0098*/ 	.byte	0x04, 0x17
        /*009a*/ 	.short	(.L_16789 - .L_16788)
.L_16788:
        /*009c*/ 	.word	0x00000000
        /*00a0*/ 	.short	0x000a
        /*00a2*/ 	.short	0x0048
        /*00a4*/ 	.byte	0x00, 0xf0, 0x11, 0x00


	//----- nvinfo : EIATTR_KPARAM_INFO
	.align		4
.L_16789:
        /*00a8*/ 	.byte	0x04, 0x17
        /*00aa*/ 	.short	(.L_16791 - .L_16790)
.L_16790:
        /*00ac*/ 	.word	0x00000000
        /*00b0*/ 	.short	0x0009
        /*00b2*/ 	.short	0x0040
        /*00b4*/ 	.byte	0x00, 0xf0, 0x21, 0x00


	//----- nvinfo : EIATTR_KPARAM_INFO
	.align		4
.L_16791:
        /*00b8*/ 	.byte	0x04, 0x17
        /*00ba*/ 	.short	(.L_16793 - .L_16792)
.L_16792:
        /*00bc*/ 	.word	0x00000000
        /*00c0*/ 	.short	0x0008
        /*00c2*/ 	.short	0x0038
        /*00c4*/ 	.byte	0x00, 0xf0, 0x11, 0x00


	//----- nvinfo : EIATTR_KPARAM_INFO
	.align		4
.L_16793:
        /*00c8*/ 	.byte	0x04, 0x17
        /*00ca*/ 	.short	(.L_16795 - .L_16794)
.L_16794:
        /*00cc*/ 	.word	0x00000000
        /*00d0*/ 	.short	0x0007
        /*00d2*/ 	.short	0x0030
        /*00d4*/ 	.byte	0x00, 0xf0, 0x21, 0x00


	//----- nvinfo : EIATTR_KPARAM_INFO
	.align		4
.L_16795:
        /*00d8*/ 	.byte	0x04, 0x17
        /*00da*/ 	.short	(.L_16797 - .L_16796)
.L_16796:
        /*00dc*/ 	.word	0x00000000
        /*00e0*/ 	.short	0x0006
        /*00e2*/ 	.short	0x0028
        /*00e4*/ 	.byte	0x00, 0xf0, 0x21, 0x00


	//----- nvinfo : EIATTR_KPARAM_INFO
	.align		4
.L_16797:
        /*00e8*/ 	.byte	0x04, 0x17
        /*00ea*/ 	.short	(.L_16799 - .L_16798)
.L_16798:
        /*00ec*/ 	.word	0x00000000
        /*00f0*/ 	.short	0x0005
        /*00f2*/ 	.short	0x0024
        /*00f4*/ 	.byte	0x00, 0xf0, 0x11, 0x00


	//----- nvinfo : EIATTR_KPARAM_INFO
	.align		4
.L_16799:
        /*00f8*/ 	.byte	0x04, 0x17
        /*00fa*/ 	.short	(.L_16801 - .L_16800)
.L_16800:
        /*00fc*/ 	.word	0x00000000
        /*0100*/ 	.short	0x0004
        /*0102*/ 	.short	0x0020
        /*0104*/ 	.byte	0x00, 0xf0, 0x11, 0x00


	//----- nvinfo : EIATTR_KPARAM_INFO
	.align		4
.L_16801:
        /*0108*/ 	.byte	0x04, 0x17
        /*010a*/ 	.short	(.L_16803 - .L_16802)
.L_16802:
        /*010c*/ 	.word	0x00000000
        /*0110*/ 	.short	0x0003
        /*0112*/ 	.short	0x0018
        /*0114*/ 	.byte	0x00, 0xf0, 0x21, 0x00


	//----- nvinfo : EIATTR_KPARAM_INFO
	.align		4
.L_16803:
        /*0118*/ 	.byte	0x04, 0x17
        /*011a*/ 	.short	(.L_16805 - .L_16804)
.L_16804:
        /*011c*/ 	.word	0x00000000
        /*0120*/ 	.short	0x0002
        /*0122*/ 	.short	0x0010
        /*0124*/ 	.byte	0x00, 0xf0, 0x21, 0x00


	//----- nvinfo : EIATTR_KPARAM_INFO
	.align		4
.L_16805:
        /*0128*/ 	.byte	0x04, 0x17
        /*012a*/ 	.short	(.L_16807 - .L_16806)
.L_16806:
        /*012c*/ 	.word	0x00000000
        /*0130*/ 	.short	0x0001
        /*0132*/ 	.short	0x0008
        /*0134*/ 	.byte	0x00, 0xf0, 0x21, 0x00


	//----- nvinfo : EIATTR_KPARAM_INFO
	.align		4
.L_16807:
        /*0138*/ 	.byte	0x04, 0x17
        /*013a*/ 	.short	(.L_16809 - .L_16808)
.L_16808:
        /*013c*/ 	.word	0x00000000
        /*0140*/ 	.short	0x0000
        /*0142*/ 	.short	0x0000
        /*0144*/ 	.byte	0x00, 0xf0, 0x21, 0x00


	//----- nvinfo : EIATTR_SPARSE_MMA_MASK
	.align		4
.L_16809:
        /*0148*/ 	.byte	0x03, 0x50
        /*014a*/ 	.short	0x0000


	//----- nvinfo : EIATTR_MAXREG_COUNT
	.align		4
        /*014c*/ 	.byte	0x03, 0x1b
        /*014e*/ 	.short	0x00ff


	//----- nvinfo : EIATTR_NUM_BARRIERS
	.align		4
        /*0150*/ 	.byte	0x02, 0x4c
        /*0152*/ 	.byte	0x01
	.zero		1


	//----- nvinfo : EIATTR_EXTERNS
	.align		4
        /*0154*/ 	.byte	0x04, 0x0f
        /*0156*/ 	.short	(.L_16811 - .L_16810)


	//   ....[0]....
	.align		4
.L_16810:
        /*0158*/ 	.word	index@(__assertfail)


	//----- nvinfo : EIATTR_MERCURY_ISA_VERSION
	.align		4
.L_16811:
        /*015c*/ 	.byte	0x03, 0x5f
        /*015e*/ 	.short	0x0101


	//----- nvinfo : EIATTR_COOP_GROUP_MASK_REGIDS
	.align		4
        /*0160*/ 	.byte	0x04, 0x29
        /*0162*/ 	.short	(.L_16813 - .L_16812)


	//   ....[0]....
.L_16812:
        /*0164*/ 	.word	0xffffffff


	//   ....[1]....
        /*0168*/ 	.word	0xffffffff


	//   ....[2]....
        /*016c*/ 	.word	0xffffffff


	//   ....[3]....
        /*0170*/ 	.word	0xffffffff


	//   ....[4]....
        /*0174*/ 	.word	0xffffffff


	//   ....[5]....
        /*0178*/ 	.word	0xffffffff


	//   ....[6]....
        /*017c*/ 	.word	0xffffffff


	//   ....[7]....
        /*0180*/ 	.word	0xffffffff


	//   ....[8]....
        /*0184*/ 	.word	0xffffffff


	//   ....[9]....
        /*0188*/ 	.word	0xffffffff


	//   ....[10]....
        /*018c*/ 	.word	0xffffffff


	//   ....[11]....
        /*0190*/ 	.word	0xffffffff


	//   ....[12]....
        /*0194*/ 	.word	0xffffffff


	//   ....[13]....
        /*0198*/ 	.word	0xffffffff


	//   ....[14]....
        /*019c*/ 	.word	0xffffffff


	//   ....[15]....
        /*01a0*/ 	.word	0x0500000f


	//   ....[16]....
        /*01a4*/ 	.word	0x0500000f


	//   ....[17]....
        /*01a8*/ 	.word	0x0500000f


	//   ....[18]....
        /*01ac*/ 	.word	0x0500000f


	//----- nvinfo : EIATTR_COOP_GROUP_INSTR_OFFSETS
	.align		4
.L_16813:
        /*01b0*/ 	.byte	0x04, 0x28
        /*01b2*/ 	.short	(.L_16815 - .L_16814)


	//   ....[0]....
.L_16814:
        /*01b4*/ 	.word	0x00000180


	//   ....[1]....
        /*01b8*/ 	.word	0x000001b0


	//   ....[2]....
        /*01bc*/ 	.word	0x000001d0


	//   ....[3]....
        /*01c0*/ 	.word	0x000001f0


	//   ....[4]....
        /*01c4*/ 	.word	0x00000320


	//   ....[5]....
        /*01c8*/ 	.word	0x00000340


	//   ....[6]....
        /*01cc*/ 	.word	0x00000360


	//   ....[7]....
        /*01d0*/ 	.word	0x000011a0


	//   ....[8]....
        /*01d4*/ 	.word	0x00001220


	//   ....[9]....
        /*01d8*/ 	.word	0x00001250


	//   ....[10]....
        /*01dc*/ 	.word	0x000012a0


	//   ....[11]....
        /*01e0*/ 	.word	0x000012f0


	//   ....[12]....
        /*01e4*/ 	.word	0x00001340


	//   ....[13]....
        /*01e8*/ 	.word	0x00001360


	//   ....[14]....
        /*01ec*/ 	.word	0x00001380


	//   ....[15]....
        /*01f0*/ 	.word	0x000026a0


	//   ....[16]....
        /*01f4*/ 	.word	0x00002700


	//   ....[17]....
        /*01f8*/ 	.word	0x00002760


	//   ....[18]....
        /*01fc*/ 	.word	0x000027c0


	//----- nvinfo : EIATTR_SYSCALL_OFFSETS
	.align		4
.L_16815:
        /*0200*/ 	.byte	0x04, 0x46
        /*0202*/ 	.short	(.L_16817 - .L_16816)


	//   ....[0]....
.L_16816:
        /*0204*/ 	.word	0x00002630


	//----- nvinfo : EIATTR_EXIT_INSTR_OFFSETS
	.align		4
.L_16817:
        /*0208*/ 	.byte	0x04, 0x1c
        /*020a*/ 	.short	(.L_16819 - .L_16818)


	//   ....[0]....
.L_16818:
        /*020c*/ 	.word	0x00002120


	//   ....[1]....
        /*0210*/ 	.word	0x00002130


	//   ....[2]....
        /*0214*/ 	.word	0x00002530


	//   ....[3]....
        /*0218*/ 	.word	0x00002640


	//----- nvinfo : EIATTR_CRS_STACK_SIZE
	.align		4
.L_16819:
        /*021c*/ 	.byte	0x04, 0x1e
        /*021e*/ 	.short	(.L_16821 - .L_16820)
.L_16820:
        /*0220*/ 	.word	0x00000000


	//----- nvinfo : EIATTR_CBANK_PARAM_SIZE
	.align		4
.L_16821:
        /*0224*/ 	.byte	0x03, 0x19
        /*0226*/ 	.short	0x007c


	//----- nvinfo : EIATTR_PARAM_CBANK
	.align		4
        /*0228*/ 	.byte	0x04, 0x0a
        /*022a*/ 	.short	(.L_16823 - .L_16822)
	.align		4
.L_16822:
        /*022c*/ 	.word	index@(.nv.constant0._ZN4vllm25paged_attention_v1_kernelIthLi112ELi16ELi128ELNS_18Fp8KVCacheDataTypeE1ELb0EEEvPT_PKS2_PKT0_S8_ifPKiSA_iPKfiiiSC_SC_iiiii)
        /*0230*/ 	.short	0x0210
        /*0232*/ 	.short	0x007c


	//----- nvinfo : EIATTR_SW_WAR
	.align		4
.L_16823:
        /*0234*/ 	.byte	0x04, 0x36
        /*0236*/ 	.short	(.L_16825 - .L_16824)
.L_16824:
        /*0238*/ 	.word	0x00000008
.L_16825:


//--------------------- .nv.info._ZN4vllm25paged_attention_v1_kernelIthLi96ELi16ELi128ELNS_18Fp8KVCacheDataTypeE1ELb0EEEvPT_PKS2_PKT0_S8_ifPKiSA_iPKfiiiSC_SC_iiiii --------------------------
	.section	.nv.info._ZN4vllm25paged_attention_v1_kernelIthLi96ELi16ELi128ELNS_18Fp8KVCacheDataTypeE1ELb0EEEvPT_PKS2_PKT0_S8_ifPKiSA_iPKfiiiSC_SC_iiiii,"",@"SHT_CUDA_INFO"
	.sectionflags	@""
	.align	4


	//----- nvinfo : EIATTR_CUDA_API_VERSION
	.align		4
        /*0000*/ 	.byte	0x04, 0x37
        /*0002*/ 	.short	(.L_16827 - .L_16826)
.L_16826:
        /*0004*/ 	.word	0x00000082


	//----- nvinfo : EIATTR_KPARAM_INFO
	.align		4
.L_16827:
        /*0008*/ 	.byte	0x04, 0x17
        /*000a*/ 	.short	(.L_16829 - .L_16828)
.L_16828:
        /*000c*/ 	.word	0x00000000
        /*0010*/ 	.short	0x0013
        /*0012*/ 	.short	0x0078
        /*0014*/ 	.byte	0x00, 0xf0, 0x11, 0x00


	//----- nvinfo : EIATTR_KPARAM_INFO
	.align		4
.L_16829:
        /*0018*/ 	.byte	0x04, 0x17
        /*001a*/ 	.short	(.L_16831 - .L_16830)
.L_16830:
        /*001c*/ 	.word	0x00000000
        /*0020*/ 	.short	0x0012
        /*0022*/ 	.short	0x0074
        /*0024*/ 	.byte	0x00, 0xf0, 0x11, 0x00


	//----- nvinfo : EIATTR_KPARAM_INFO
	.align		4
.L_16831:
        /*0028*/ 	.byte	0x04, 0x17
        /*002a*/ 	.short	(.L_16833 - .L_16832)
.L_16832:
        /*002c*/ 	.word	0x00000000
        /*0030*/ 	.short	0x0011
        /*0032*/ 	.short	0x0070
        /*0034*/ 	.byte	0x00, 0xf0, 0x11, 0x00


	//----- nvinfo : EIATTR_KPARAM_INFO
	.align		4
.L_16833:
        /*0038*/ 	.byte	0x04, 0x17
        /*003a*/ 	.short	(.L_16835 - .L_16834)
.L_16834:
        /*003c*/ 	.word	0x00000000
        /*0040*/ 	.short	0x0010
        /*0042*/ 	.short	0x006c
        /*0044*/ 	.byte	0x00, 0xf0, 0x11, 0x00


	//----- nvinfo : EIATTR_KPARAM_INFO
	.align		4
.L_16835:
        /*0048*/ 	.byte	0x04, 0x17
        /*004a*/ 	.short	(.L_16837 - .L_16836)
.L_16836:
        /*004c*/ 	.word	0x00000000
        /*0050*/ 	.short	0x000f
        /*0052*/ 	.short	0x0068
        /*0054*/ 	.byte	0x00, 0xf0, 0x11, 0x00


	//----- nvinfo : EIATTR_KPARAM_INFO
	.align		4
.L_16837:
        /*0058*/ 	.byte	0x04, 0x17
        /*005a*/ 	.short	(.L_16839 - .L_16838)
.L_16838:
        /*005c*/ 	.word	0x00000000
        /*0060*/ 	.short	0x000e
        /*0062*/ 	.short	0x0060
        /*0064*/ 	.byte	0x00, 0xf0, 0x21, 0x00


	//----- nvinfo : EIATTR_KPARAM_INFO
	.align		4
.L_16839:
        /*0068*/ 	.byte	0x04, 0x17
        /*006a*/ 	.short	(.L_16841 - .L_16840)
.L_16840:
        /*006c*/ 	.word	0x00000000
        /*0070*/ 	.short	0x000d
        /*0072*/ 	.short	0x0058
        /*0074*/ 	.byte	0x00, 0xf0, 0x21, 0x00


	//----- nvinfo : EIATTR_KPARAM_INFO
	.align		4
.L_16841:
        /*0078*/ 	.byte	0x04, 0x17
        /*007a*/ 	.short	(.L_16843 - .L_16842)
.L_16842:
        /*007c*/ 	.word	0x00000000
        /*0080*/ 	.short	0x000c
        /*0082*/ 	.short	0x0050
        /*0084*/ 	.byte	0x00, 0xf0, 0x11, 0x00


	//----- nvinfo : EIATTR_KPARAM_INFO
	.align		4
.L_16843:
        /*0088*/ 	.byte	0x04, 0x17
        /*008a*/ 	.short	(.L_16845 - .L_16844)
.L_16844:
        /*008c*/ 	.word	0x00000000
        /*0090*/ 	.short	0x000b
        /*0092*/ 	.short	0x004c
        /*0094*/ 	.byte	0x00, 0xf0, 0x11, 0x00


	//----- nvinfo : EIATTR_KPARAM_INFO
	.align		4
.L_16845:
        /*0098*/ 	.byte	0x04, 0x17
        /*009a*/ 	.short	(.L_16847 - .L_16846)
.L_16846:
        /*009c*/ 	.word	0x00000000
        /*00a0*/ 	.short	0x000a
        /*00a2*/ 	.short	0x0048
        /*00a4*/ 	.byte	0x00, 0xf0, 0x11, 0x00


	//----- nvinfo : EIATTR_KPARAM_INFO
	.align		4
.L_16847:
        /*00a8*/ 	.byte	0x04, 0x17
        /*00aa*/ 	.short	(.L_16849 - .L_16848)
.L_16848:
        /*00ac*/ 	.word	0x00000000
        /*00b0*/ 	.short	0x0009
        /*00b2*/ 	.short	0x0040
        /*00b4*/ 	.byte	0x00, 0xf0, 0x21, 0x00


	//----- nvinfo : EIATTR_KPARAM_INFO
	.align		4
.L_16849:
        /*00b8*/ 	.byte	0x04, 0x17
        /*00ba*/ 	.short	(.L_16851 - .L_16850)
.L_16850:
        /*00bc*/ 	.word	0x00000000
        /*00c0*/ 	.short	0x0008
        /*00c2*/ 	.short	0x0038
        /*00c4*/ 	.byte	0x00, 0xf0, 0x11, 0x00


	//----- nvinfo : EIATTR_KPARAM_INFO
	.align		4
.L_16851:
        /*00c8*/ 	.byte	0x04, 0x17
        /*00ca*/ 	.short	(.L_16853 - .L_16852)
.L_16852:
        /*00cc*/ 	.word	0x00000000
        /*00d0*/ 	.short	0x0007
        /*00d2*/ 	.short	0x0030
        /*00d4*/ 	.byte	0x00, 0xf0, 0x21, 0x00


	//----- nvinfo : EIATTR_KPARAM_INFO
	.align		4
.L_16853:
        /*00d8*/ 	.byte	0x04, 0x17
        /*00da*/ 	.short	(.L_16855 - .L_16854)
.L_16854:
        /*00dc*/ 	.word	0x00000000
        /*00e0*/ 	.short	0x0006
        /*00e2*/ 	.short	0x0028
        /*00e4*/ 	.byte	0x00, 0xf0, 0x21, 0x00


	//----- nvinfo : EIATTR_KPARAM_INFO
	.align		4
.L_16855:
        /*00e8*/ 	.byte	0x04, 0x17
        /*00ea*/ 	.short	(.L_16857 - .L_16856)
.L_16856:
        /*00ec*/ 	.word	0x00000000
        /*00f0*/ 	.short	0x0005
        /*00f2*/ 	.short	0x0024
        /*00f4*/ 	.byte	0x00, 0xf0, 0x11, 0x00


	//----- nvinfo : EIATTR_KPARAM_INFO
	.align		4
.L_16857:
        /*00f8*/ 	.byte	0x04, 0x17
        /*00fa*/ 	.short	(.L_16859 - .L_16858)
.L_16858:
        /*00fc*/ 	.word	0x00000000
        /*0100*/ 	.short	0x0004
        /*0102*/ 	.short	0x0020
        /*0104*/ 	.byte	0x00, 0xf0, 0x11, 0x00


	//----- nvinfo : EIATTR_KPARAM_INFO
	.align		4
.L_16859:
        /*0108*/ 	.byte	0x04, 0x17
        /*010a*/ 	.short	(.L_16861 - .L_16860)
.L_16860:
        /*010c*/ 	.word	0x00000000
        /*0110*/ 	.short	0x0003
        /*0112*/ 	.short	0x0018
        /*0114*/ 	.byte	0x00, 0xf0, 0x21, 0x00


	//----- nvinfo : EIATTR_KPARAM_INFO
	.align		4
.L_16861:
        /*0118*/ 	.byte	0x04, 0x17
        /*011a*/ 	.short	(.L_16863 - .L_16862)
.L_16862:
        /*011c*/ 	.word	0x00000000
        /*0120*/ 	.short	0x0002
        /*0122*/ 	.short	0x0010
        /*0124*/ 	.byte	0x00, 0xf0, 0x21, 0x00


	//----- nvinfo : EIATTR_KPARAM_INFO
	.align		4
.L_16863:
        /*0128*/ 	.byte	0x04, 0x17
        /*012a*/ 	.short	(.L_16865 - .L_16864)
.L_16864:
        /*012c*/ 	.word	0x00000000
        /*0130*/ 	.short	0x0001
        /*0132*/ 	.short	0x0008
        /*0134*/ 	.byte	0x00, 0xf0, 0x21, 0x00


	//----- nvinfo : EIATTR_KPARAM_INFO
	.align		4
.L_16865:
        /*0138*/ 	.byte	0x04, 0x17
        /*013a*/ 	.short	(.L_16867 - .L_16866)
.L_16866:
        /*013c*/ 	.word	0x00000000
        /*0140*/ 	.short	0x0000
        /*0142*/ 	.short	0x0000
        /*0144*/ 	.byte	0x00, 0xf0, 0x21, 0x00


	//----- nvinfo : EIATTR_SPARSE_MMA_MASK
	.align		4
.L_16867:
        /*0148*/ 	.byte	0x03, 0x50
        /*014a*/ 	.short	0x0000


	//----- nvinfo : EIATTR_MAXREG_COUNT
	.align		4
        /*014c*/ 	.byte	0x03, 0x1b
        /*014e*/ 	.short	0x00ff


	//----- nvinfo : EIATTR_NUM_BARRIERS
	.align		4
        /*0150*/ 	.byte	0x02, 0x4c
        /*0152*/ 	.byte	0x01
	.zero		1


	//----- nvinfo : EIATTR_EXTERNS
	.align		4
        /*0154*/ 	.byte	0x04, 0x0f
        /*0156*/ 	.short	(.L_16869 - .L_16868)


	//   ....[0]....
	.align		4
.L_16868:
        /*0158*/ 	.word	index@(__assertfail)


	//----- nvinfo : EIATTR_MERCURY_ISA_VERSION
	.align		4
.L_16869:
        /*015c*/ 	.byte	0x03, 0x5f
        /*015e*/ 	.short	0x0101


	//----- nvinfo : EIATTR_COOP_GROUP_MASK_REGIDS
	.align		4
        /*0160*/ 	.byte	0x04, 0x29
        /*0162*/ 	.short	(.L_16871 - .L_16870)


	//   ....[0]....
.L_16870:
        /*0164*/ 	.word	0xffffffff


	//   ....[1]....
        /*0168*/ 	.word	0xffffffff


	//   ....[2]....
        /*016c*/ 	.word	0xffffffff


	//   ....[3]....
        /*0170*/ 	.word	0xffffffff


	//   ....[4]....
        /*0174*/ 	.word	0xffffffff


	//   ....[5]....
        /*0178*/ 	.word	0xffffffff


	//   ....[6]....
        /*017c*/ 	.word	0xffffffff


	//   ....[7]....
        /*0180*/ 	.word	0xffffffff


	//   ....[8]....
        /*0184*/ 	.word	0xffffffff


	//   ....[9]....
        /*0188*/ 	.word	0xffffffff


	//   ....[10]....
        /*018c*/ 	.word	0xffffffff


	//   ....[11]....
        /*0190*/ 	.word	0xffffffff


	//   ....[12]....
        /*0194*/ 	.word	0xffffffff


	//   ....[13]....
        /*0198*/ 	.word	0xffffffff


	//   ....[14]....
        /*019c*/ 	.word	0xffffffff


	//   ....[15]....
        /*01a0*/ 	.word	0x0500000f


	//   ....[16]....
        /*01a4*/ 	.word	0x0500000f


	//   ....[17]....
        /*01a8*/ 	.word	0x0500000f


	//   ....[18]....
        /*01ac*/ 	.word	0x0500000f


	//----- nvinfo : EIATTR_COOP_GROUP_INSTR_OFFSETS
	.align		4
.L_16871:
        /*01b0*/ 	.byte	0x04, 0x28
        /*01b2*/ 	.short	(.L_16873 - .L_16872)


	//   ....[0]....
.L_16872:
        /*01b4*/ 	.word	0x00000180


	//   ....[1]....
        /*01b8*/ 	.word	0x000001b0


	//   ....[2]....
        /*01bc*/ 	.word	0x000001d0


	//   ....[3]....
        /*01c0*/ 	.word	0x000001f0


	//   ....[4]....
        /*01c4*/ 	.word	0x00000320


	//   ....[5]....
        /*01c8*/ 	.word	0x00000340


	//   ....[6]....
        /*01cc*/ 	.word	0x00000360


	//   ....[7]....
        /*01d0*/ 	.word	0x000011a0


	//   ....[8]....
        /*01d4*/ 	.word	0x00001220


	//   ....[9]....
        /*01d8*/ 	.word	0x00001250


	//   ....[10]....
        /*01dc*/ 	.word	0x000012a0


	//   ....[11]....
        /*01e0*/ 	.word	0x000012f0


	//   ....[12]....
        /*01e4*/ 	.word	0x00001340


	//   ....[13]....
        /*01e8*/ 	.word	0x00001360


	//   ....[14]....
        /*01ec*/ 	.word	0x00001380


	//   ....[15]....
        /*01f0*/ 	.word	0x000025d0


	//   ....[16]....
        /*01f4*/ 	.word	0x00002630


	//   ....[17]....
        /*01f8*/ 	.word	0x00002690


	//   ....[18]....
        /*01fc*/ 	.word	0x000026f0


	//----- nvinfo : EIATTR_SYSCALL_OFFSETS
	.align		4
.L_16873:
        /*0200*/ 	.byte	0x04, 0x46
        /*0202*/ 	.short	(.L_16875 - .L_16874)


	//   ....[0]....
.L_16874:
        /*0204*/ 	.word	0x00002560


	//----- nvinfo : EIATTR_EXIT_INSTR_OFFSETS
	.align		4
.L_16875:
        /*0208*/ 	.byte	0x04, 0x1c
        /*020a*/ 	.short	(.L_16877 - .L_16876)


	//   ....[0]....
.L_16876:
        /*020c*/ 	.word	0x000020c0


	//   ....[1]....
        /*0210*/ 	.word	0x000020d0


	//   ....[2]....
        /*0214*/ 	.word	0x00002460


	//   ....[3]....
        /*0218*/ 	.word	0x00002570


	//----- nvinfo : EIATTR_CRS_STACK_SIZE
	.align		4
.L_16877:
        /*021c*/ 	.byte	0x04, 0x1e
        /*021e*/ 	.short	(.L_16879 - .L_16878)
.L_16878:
        /*0220*/ 	.word	0x00000000


	//----- nvinfo : EIATTR_CBANK_PARAM_SIZE
	.align		4
.L_16879:
        /*0224*/ 	.byte	0x03, 0x19
        /*0226*/ 	.short	0x007c


	//----- nvinfo : EIATTR_PARAM_CBANK
	.align		4
        /*0228*/ 	.byte	0x04, 0x0a
        /*022a*/ 	.short	(.L_16881 - .L_16880)
	.align		4
.L_16880:
        /*022c*/ 	.word	index@(.nv.constant0._ZN4vllm25paged_attention_v1_kernelIthLi96ELi16ELi128ELNS_18Fp8KVCacheDataTypeE1ELb0EEEvPT_PKS2_PKT0_S8_ifPKiSA_iPKfiiiSC_SC_iiiii)
        /*0230*/ 	.short	0x0210
        /*0232*/ 	.short	0x007c


	//----- nvinfo : EIATTR_SW_WAR
	.align		4
.L_16881:
        /*0234*/ 	.byte	0x04, 0x36
        /*0236*/ 	.short	(.L_16883 - .L_16882)
.L_16882:
        /*0238*/ 	.word	0x00000008
.L_16883:


//--------------------- .nv.info._ZN4vllm25paged_attention_v1_kernelIthLi80ELi16ELi128ELNS_18Fp8KVCacheDataTypeE1ELb0EEEvPT_PKS2_PKT0_S8_ifPKiSA_iPKfiiiSC_SC_iiiii --------------------------
	.section	.nv.info._ZN4vllm25paged_attention_v1_kernelIthLi80ELi16ELi128ELNS_18Fp8KVCacheDataTypeE1ELb0EEEvPT_PKS2_PKT0_S8_ifPKiSA_iPKfiiiSC_SC_iiiii,"",@"SHT_CUDA_INFO"
	.sectionflags	@""
	.align	4


	//----- nvinfo : EIATTR_CUDA_API_VERSION
	.align		4
        /*0000*/ 	.byte	0x04, 0x37
        /*0002*/ 	.short	(.L_16885 - .L_16884)
.L_16884:
        /*0004*/ 	.word	0x00000082


	//----- nvinfo : EIATTR_KPARAM_INFO
	.align		4
.L_16885:
        /*0008*/ 	.byte	0x04, 0x17
        /*000a*/ 	.short	(.L_16887 - .L_16886)
.L_16886:
        /*000c*/ 	.word	0x00000000
        /*0010*/ 	.short	0x0013
        /*0012*/ 	.short	0x0078
        /*0014*/ 	.byte	0x00, 0xf0, 0x11, 0x00


	//----- nvinfo : EIATTR_KPARAM_INFO
	.align		4
.L_16887:
        /*0018*/ 	.byte	0x04, 0x17
        /*001a*/ 	.short	(.L_16889 - .L_16888)
.L_16888:
        /*001c*/ 	.word	0x00000000
        /*0020*/ 	.short	0x0012
        /*0022*/ 	.short	0x0074
        /*0024*/ 	.byte	0x00, 0xf0, 0x11, 0x00


	//----- nvinfo : EIATTR_KPARAM_INFO
	.align		4
.L_16889:
        /*0028*/ 	.byte	0x04, 0x17
        /*002a*/ 	.short	(.L_16891 - .L_16890)
.L_16890:
        /*002c*/ 	.word	0x00000000
        /*0030*/ 	.short	0x0011
        /*0032*/ 	.short	0x0070
        /*0034*/ 	.byte	0x00, 0xf0, 0x11, 0x00


	//----- nvinfo : EIATTR_KPARAM_INFO
	.align		4
.L_16891:
        /*0038*/ 	.byte	0x04, 0x17
        /*003a*/ 	.short	(.L_16893 - .L_16892)
.L_16892:
        /*003c*/ 	.word	0x00000000
        /*0040*/ 	.short	0x0010
        /*0042*/ 	.short	0x006c
        /*0044*/ 	.byte	0x00, 0xf0, 0x11, 0x00


	//----- nvinfo : EIATTR_KPARAM_INFO
	.align		4
.L_16893:
        /*0048*/ 	.byte	0x04, 0x17
        /*004a*/ 	.short	(.L_16895 - .L_16894)
.L_16894:
        /*004c*/ 	.word	0x00000000
        /*0050*/ 	.short	0x000f
        /*0052*/ 	.short	0x0068
        /*0054*/ 	.byte	0x00, 0xf0, 0x11, 0x00


	//----- nvinfo : EIATTR_KPARAM_INFO
	.align		4
.L_16895:
        /*0058*/ 	.byte	0x04, 0x17
        /*005a*/ 	.short	(.L_16897 - .L_16896)
.L_16896:
        /*005c*/ 	.word	0x00000000
        /*0060*/ 	.short	0x000e
        /*0062*/ 	.short	0x0060
        /*0064*/ 	.byte	0x00, 0xf0, 0x21, 0x00


	//----- nvinfo : EIATTR_KPARAM_INFO
	.align		4
.L_16897:
        /*0068*/ 	.byte	0x04, 0x17
        /*006a*/ 	.short	(.L_16899 - .L_16898)
.L_16898:
        /*006c*/ 	.word	0x00000000
        /*0070*/ 	.short	0x000d
        /*0072*/ 	.short	0x0058
        /*0074*/ 	.byte	0x00, 0xf0, 0x21, 0x00


	//----- nvinfo : EIATTR_KPARAM_INFO
	.align		4
.L_16899:
        /*0078*/ 	.byte	0x04, 0x17
        /*007a*/ 	.short	(.L_16901 - .L_16900)
.L_16900:
        /*007c*/ 	.word	0x00000000
        /*0080*/ 	.short	0x000c
        /*0082*/ 	.short	0x0050
        /*0084*/ 	.byte	0x00, 0xf0, 0x11, 0x00


	//----- nvinfo : EIATTR_KPARAM_INFO
	.align		4
.L_16901:
        /*0088*/ 	.byte	0x04, 0x17
        /*008a*/ 	.short	(.L_16903 - .L_16902)
.L_16902:
        /*008c*/ 	.word	0x00000000
        /*0090*/ 	.short	0x000b
        /*0092*/ 	.short	0x004c
        /*0094*/ 	.byte	0x00, 0xf0, 0x11, 0x00


	//----- nvinfo : EIATTR_KPARAM_INFO
	.align		4
.L_16903:
        /*0098*/ 	.byte	0x04, 0x17
        /*009a*/ 	.short	(.L_16905 - .L_16904)
.L_16904:
        /*009c*/ 	.word	0x00000000
        /*00a0*/ 	.short	0x000a
        /*00a2*/ 	.short	0x0048
        /*00a4*/ 	.byte	0x00, 0xf0, 0x11, 0x00


	//----- nvinfo : EIATTR_KPARAM_INFO
	.align		4
.L_16905:
        /*00a8*/ 	.byte	0x04, 0x17
        /*00aa*/ 	.short	(.L_16907 - .L_16906)
.L_16906:
        /*00ac*/ 	.word	0x00000000
        /*00b0*/ 	.short	0x0009
        /*00b2*/ 	.short	0x0040
        /*00b4*/ 	.byte	0x00, 0xf0, 0x21, 0x00


	//----- nvinfo : EIATTR_KPARAM_INFO
	.align		4
.L_16907:
        /*00b8*/ 	.byte	0x04, 0x17
        /*00ba*/ 	.short	(.L_16909 - .L_16908)
.L_16908:
        /*00bc*/ 	.word	0x00000000
        /*00c0*/ 	.short	0x0008
        /*00c2*/ 	.short	0x0038
        /*00c4*/ 	.byte	0x00, 0xf0, 0x11, 0x00


	//----- nvinfo : EIATTR_KPARAM_INFO
	.align		4
.L_16909:
        /*00c8*/ 	.byte	0x04, 0x17
        /*00ca*/ 	.short	(.L_16911 - .L_16910)
.L_16910:
        /*00cc*/ 	.word	0x00000000
        /*00d0*/ 	.short	0x0007
        /*00d2*/ 	.short	0x0030
        /*00d4*/ 	.byte	0x00, 0xf0, 0x21, 0x00


	//----- nvinfo : EIATTR_KPARAM_INFO
	.align		4
.L_16911:
        /*00d8*/ 	.byte	0x04, 0x17
        /*00da*/ 	.short	(.L_16913 - .L_16912)
.L_16912:
        /*00dc*/ 	.word	0x00000000
        /*00e0*/ 	.short	0x0006
        /*00e2*/ 	.short	0x0028
        /*00e4*/ 	.byte	0x00, 0xf0, 0x21, 0x00


	//----- nvinfo : EIATTR_KPARAM_INFO
	.align		4
.L_16913:
        /*00e8*/ 	.byte	0x04, 0x17
        /*00ea*/ 	.short	(.L_16915 - .L_16914)
.L_16914:
        /*00ec*/ 	.word	0x00000000
        /*00f0*/ 	.short	0x0005
        /*00f2*/ 	.short	0x0024
        /*00f4*/ 	.byte	0x00, 0xf0, 0x11, 0x00


	//----- nvinfo : EIATTR_KPARAM_INFO
	.align		4
.L_16915:
        /*00f8*/ 	.byte	0x04, 0x17
        /*00fa*/ 	.short	(.L_16917 - .L_16916)
.L_16916:
        /*00fc*/ 	.word	0x00000000
        /*0100*/ 	.short	0x0004
        /*0102*/ 	.short	0x0020
        /*0104*/ 	.byte	0x00, 0xf0, 0x11, 0x00


	//----- nvinfo : EIATTR_KPARAM_INFO
	.align		4
.L_16917:
        /*0108*/ 	.byte	0x04, 0x17
        /*010a*/ 	.short	(.L_16919 - .L_16918)
.L_16918:
        /*010c*/ 	.word	0x00000000
        /*0110*/ 	.short	0x0003
        /*0112*/ 	.short	0x0018
        /*0114*/ 	.byte	0x00, 0xf0, 0x21, 0x00


	//----- nvinfo : EIATTR_KPARAM_INFO
	.align		4
.L_16919:
        /*0118*/ 	.byte	0x04, 0x17
        /*011a*/ 	.short	(.L_16921 - .L_16920)
.L_16920:
        /*011c*/ 	.word	0x00000000
        /*0120*/ 	.short	0x0002
        /*0122*/ 	.short	0x0010
        /*0124*/ 	.byte	0x00, 0xf0, 0x21, 0x00


	//----- nvinfo : EIATTR_KPARAM_INFO
	.align		4
.L_16921:
        /*0128*/ 	.byte	0x04, 0x17
        /*012a*/ 	.short	(.L_16923 - .L_16922)
.L_16922:
        /*012c*/ 	.word	0x00000000
        /*0130*/ 	.short	0x0001
        /*0132*/ 	.short	0x0008
        /*0134*/ 	.byte	0x00, 0xf0, 0x21, 0x00


	//----- nvinfo : EIATTR_KPARAM_INFO
	.align		4
.L_16923:
        /*0138*/ 	.byte	0x04, 0x17
        /*013a*/ 	.short	(.L_16925 - .L_16924)
.L_16924:
        /*013c*/ 	.word	0x00000000
        /*0140*/ 	.short	0x0000
        /*0142*/ 	.short	0x0000
        /*0144*/ 	.byte	0x00, 0xf0, 0x21, 0x00


	//----- nvinfo : EIATTR_SPARSE_MMA_MASK
	.align		4
.L_16925:
        /*0148*/ 	.byte	0x03, 0x50
        /*014a*/ 	.short	0x0000


	//----- nvinfo : EIATTR_MAXREG_COUNT
	.align		4
        /*014c*/ 	.byte	0x03, 0x1b
        /*014e*/ 	.short	0x00ff


	//----- nvinfo : EIATTR_NUM_BARRIERS
	.align		4
        /*0150*/ 	.byte	0x02, 0x4c
        /*0152*/ 	.byte	0x01
	.zero		1


	//----- nvinfo : EIATTR_EXTERNS
	.align		4
        /*0154*/ 	.byte	0x04, 0x0f
        /*0156*/ 	.short	(.L_16927 - .L_16926)


	//   ....[0]....
	.align		4
.L_16926:
        /*0158*/ 	.word	index@(__assertfail)


	//----- nvinfo : EIATTR_MERCURY_ISA_VERSION
	.align		4
.L_16927:
        /*015c*/ 	.byte	0x03, 0x5f
        /*015e*/ 	.short	0x0101


	//----- nvinfo : EIATTR_COOP_GROUP_MASK_REGIDS
	.align		4
        /*0160*/ 	.byte	0x04, 0x29
        /*0162*/ 	.short	(.L_16929 - .L_16928)


	//   ....[0]....
.L_16928:
        /*0164*/ 	.word	0xffffffff


	//   ....[1]....
        /*0168*/ 	.word	0xffffffff


	//   ....[2]....
        /*016c*/ 	.word	0xffffffff


	//   ....[3]....
        /*0170*/ 	.word	0xffffffff


	//   ....[4]....
        /*0174*/ 	.word	0xffffffff


	//   ....[5]....
        /*0178*/ 	.word	0xffffffff


	//   ....[6]....
        /*017c*/ 	.word	0xffffffff


	//   ....[7]....
        /*0180*/ 	.word	0xffffffff


	//   ....[8]....
        /*0184*/ 	.word	0xffffffff


	//   ....[9]....
        /*0188*/ 	.word	0xffffffff


	//   ....[10]....
        /*018c*/ 	.word	0xffffffff


	//   ....[11]....
        /*0190*/ 	.word	0xffffffff


	//   ....[12]....
        /*0194*/ 	.word	0xffffffff


	//   ....[13]....
        /*0198*/ 	.word	0xffffffff


	//   ....[14]....
        /*019c*/ 	.word	0xffffffff


	//   ....[15]....
        /*01a0*/ 	.word	0x0500000f


	//   ....[16]....
        /*01a4*/ 	.word	0x0500000f


	//   ....[17]....
        /*01a8*/ 	.word	0x0500000f


	//   ....[18]....
        /*01ac*/ 	.word	0x0500000f


	//----- nvinfo : EIATTR_COOP_GROUP_INSTR_OFFSETS
	.align		4
.L_16929:
        /*01b0*/ 	.byte	0x04, 0x28
        /*01b2*/ 	.short	(.L_16931 - .L_16930)


	//   ....[0]....
.L_16930:
        /*01b4*/ 	.word	0x00000180


	//   ....[1]....
        /*01b8*/ 	.word	0x000001b0


	//   ....[2]....
        /*01bc*/ 	.word	0x000001d0


	//   ....[3]....
        /*01c0*/ 	.word	0x000001f0


	//   ....[4]....
        /*01c4*/ 	.word	0x00000320


	//   ....[5]....
        /*01c8*/ 	.word	0x00000340


	//   ....[6]....
        /*01cc*/ 	.word	0x00000360


	//   ....[7]....
        /*01d0*/ 	.word	0x000011a0


	//   ....[8]....
        /*01d4*/ 	.word	0x00001220


	//   ....[9]....
        /*01d8*/ 	.word	0x00001250


	//   ....[10]....
        /*01dc*/ 	.word	0x000012a0


	//   ....[11]....
        /*01e0*/ 	.word	0x000012f0


	//   ....[12]....
        /*01e4*/ 	.word	0x00001340


	//   ....[13]....
        /*01e8*/ 	.word	0x00001360


	//   ....[14]....
        /*01ec*/ 	.word	0x00001380


	//   ....[15]....
        /*01f0*/ 	.word	0x000024f0


	//   ....[16]....
        /*01f4*/ 	.word	0x00002550


	//   ....[17]....
        /*01f8*/ 	.word	0x000025b0


	//   ....[18]....
        /*01fc*/ 	.word	0x00002610


	//----- nvinfo : EIATTR_SYSCALL_OFFSETS
	.align		4
.L_16931:
        /*0200*/ 	.byte	0x04, 0x46
        /*0202*/ 	.short	(.L_16933 - .L_16932)


	//   ....[0]....
.L_16932:
        /*0204*/ 	.word	0x00002480


	//----- nvinfo : EIATTR_EXIT_INSTR_OFFSETS
	.align		4
.L_16933:
        /*0208*/ 	.byte	0x04, 0x1c
        /*020a*/ 	.short	(.L_16935 - .L_16934)


	//   ....[0]....
.L_16934:
        /*020c*/ 	.word	0x00002050


	//   ....[1]....
        /*0210*/ 	.word	0x00002060


	//   ....[2]....
        /*0214*/ 	.word	0x00002380


	//   ....[3]....
        /*0218*/ 	.word	0x00002490


	//----- nvinfo : EIATTR_CRS_STACK_SIZE
	.align		4
.L_16935:
        /*021c*/ 	.byte	0x04, 0x1e
        /*021e*/ 	.short	(.L_16937 - .L_16936)
.L_16936:
        /*0220*/ 	.word	0x00000000


	//----- nvinfo : EIATTR_CBANK_PARAM_SIZE
	.align		4
.L_16937:
        /*0224*/ 	.byte	0x03, 0x19
        /*0226*/ 	.short	0x007c


	//----- nvinfo : EIATTR_PARAM_CBANK
	.align		4
        /*0228*/ 	.byte	0x04, 0x0a
        /*022a*/ 	.short	(.L_16939 - .L_16938)
	.align		4
.L_16938:
        /*022c*/ 	.word	index@(.nv.constant0._ZN4vllm25paged_attention_v1_kernelIthLi80ELi16ELi128ELNS_18Fp8KVCacheDataTypeE1ELb0EEEvPT_PKS2_PKT0_S8_ifPKiSA_iPKfiiiSC_SC_iiiii)
        /*0230*/ 	.short	0x0210
        /*0232*/ 	.short	0x007c


	//----- nvinfo : EIATTR_SW_WAR
	.align		4
.L_16939:
        /*0234*/ 	.byte	0x04, 0x36
        /*0236*/ 	.short	(.L_16941 - .L_16940)
.L_16940:
        /*0238*/ 	.word	0x00000008
.L_16941:


//--------------------- .nv.info._ZN4vllm25paged_attention_v1_kernelIthLi64ELi16ELi128ELNS_18Fp8KVCacheDataTypeE1ELb0EEEvPT_PKS2_PKT0_S8_ifPKiSA_iPKfiiiSC_SC_iiiii --------------------------
	.section	.nv.info._ZN4vllm25paged_attention_v1_kernelIthLi64ELi16ELi128ELNS_18Fp8KVCacheDataTypeE1ELb0EEEvPT_PKS2_PKT0_S8_ifPKiSA_iPKfiiiSC_SC_iiiii,"",@"SHT_CUDA_INFO"
	.sectionflags	@""
	.align	4


	//----- nvinfo : EIATTR_CUDA_API_VERSION
	.align		4
        /*0000*/ 	.byte	0x04, 0x37
        /*0002*/ 	.short	(.L_16943 - .L_16942)
.L_16942:
        /*0004*/ 	.word	0x00000082


	//----- nvinfo : EIATTR_KPARAM_INFO
	.align		4
.L_16943:
        /*0008*/ 	.byte	0x04, 0x17
        /*000a*/ 	.short	(.L_16945 - .L_16944)
.L_16944:
        /*000c*/ 	.word	0x00000000
        /*0010*/ 	.short	0x0013
        /*0012*/ 	.short	0x0078
        /*0014*/ 	.byte	0x00, 0xf0, 0x11, 0x00


	//----- nvinfo : EIATTR_KPARAM_INFO
	.align		4
.L_16945:
        /*0018*/ 	.byte	0x04, 0x17
        /*001a*/ 	.short	(.L_16947 - .L_16946)
.L_16946:
        /*001c*/ 	.word	0x00000000
        /*0020*/ 	.short	0x0012
        /*0022*/ 	.short	0x0074
        /*0024*/ 	.byte	0x00, 0xf0, 0x11, 0x00


	//----- nvinfo : EIATTR_KPARAM_INFO
	.align		4
.L_16947:
        /*0028*/ 	.byte	0x04, 0x17
        /*002a*/ 	.short	(.L_16949 - .L_16948)
.L_16948:
        /*002c*/ 	.word	0x00000000
        /*0030*/ 	.short	0x0011
        /*0032*/ 	.short	0x0070
        /*0034*/ 	.byte	0x00, 0xf0, 0x11, 0x00


	//----- nvinfo : EIATTR_KPARAM_INFO
	.align		4
.L_16949:
        /*0038*/ 	.byte	0x04, 0x17
        /*003a*/ 	.short	(.L_16951 - .L_16950)
.L_16950:
        /*003c*/ 	.word	0x00000000
        /*0040*/ 	.short	0x0010
        /*0042*/ 	.short	0x006c
        /*0044*/ 	.byte	0x00, 0xf0, 0x11, 0x00


	//----- nvinfo : EIATTR_KPARAM_INFO
	.align		4
.L_16951:
        /*0048*/ 	.byte	0x04, 0x17
        /*004a*/ 	.short	(.L_16953 - .L_16952)
.L_16952:
        /*004c*/ 	.word	0x00000000
        /*0050*/ 	.short	0x000f
        /*0052*/ 	.short	0x0068
        /*0054*/ 	.byte	0x00, 0xf0, 0x11, 0x00


	//----- nvinfo : EIATTR_KPARAM_INFO
	.align		4
.L_16953:
        /*0058*/ 	.byte	0x04, 0x17
        /*005a*/ 	.short	(.L_16955 - .L_16954)
.L_16954:
        /*005c*/ 	.word	0x00000000
        /*0060*/ 	.short	0x000e
        /*0062*/ 	.short	0x0060
        /*0064*/ 	.byte	0x00, 0xf0, 0x21, 0x00


	//----- nvinfo : EIATTR_KPARAM_INFO
	.align		4
.L_16955:
        /*0068*/ 	.byte	0x04, 0x17
        /*006a*/ 	.short	(.L_16957 - .L_16956)
.L_16956:
        /*006c*/ 	.word	0x00000000
        /*0070*/ 	.short	0x000d
        /*0072*/ 	.short	0x0058
        /*0074*/ 	.byte	0x00, 0xf0, 0x21, 0x00


	//----- nvinfo : EIATTR_KPARAM_INFO
	.align		4
.L_16957:
        /*0078*/ 	.byte	0x04, 0x17
        /*007a*/ 	.short	(.L_16959 - .L_16958)
.L_16958:
        /*007c*/ 	.word	0x00000000
        /*0080*/ 	.short	0x000c
        /*0082*/ 	.short	0x0050
        /*0084*/ 	.byte	0x00, 0xf0, 0x11, 0x00


	//----- nvinfo : EIATTR_KPARAM_INFO
	.align		4
.L_16959:
        /*0088*/ 	.byte	0x04, 0x17
        /*008a*/ 	.short	(.L_16961 - .L_16960)
.L_16960:
        /*008c*/ 	.word	0x00000000
        /*0090*/ 	.short	0x000b
        /*0092*/ 	.short	0x004c
        /*0094*/ 	.byte	0x00, 0xf0, 0x11, 0x00


	//----- nvinfo : EIATTR_KPARAM_INFO
	.align		4
.L_16961:
        /*0098*/ 	.byte	0x04, 0x17
        /*009a*/ 	.short	(.L_16963 - .L_16962)
.L_16962:
        /*009c*/ 	.word	0x00000000
        /*00a0*/ 	.short	0x000a
        /*00a2*/ 	.short	0x0048
        /*00a4*/ 	.byte	0x00, 0xf0, 0x11, 0x00


	//----- nvinfo : EIATTR_KPARAM_INFO
	.align		4
.L_16963:
        /*00a8*/ 	.byte	0x04, 0x17
        /*00aa*/ 	.short	(.L_16965 - .L_16964)
.L_16964:
        /*00ac*/ 	.word	0x00000000
        /*00b0*/ 	.short	0x0009
        /*00b2*/ 	.short	0x0040
        /*00b4*/ 	.byte	0x00, 0xf0, 0x21, 0x00


	//----- nvinfo : EIATTR_KPARAM_INFO
	.align		4
.L_16965:
        /*00b8*/ 	.byte	0x04, 0x17
        /*00ba*/ 	.short	(.L_16967 - .L_16966)
.L_16966:
        /*00bc*/ 	.word	0x00000000
        /*00c0*/ 	.short	0x0008
        /*00c2*/ 	.short	0x0038
        /*00c4*/ 	.byte	0x00, 0xf0, 0x11, 0x00


	//----- nvinfo : EIATTR_KPARAM_INFO
	.align		4
.L_16967:
        /*00c8*/ 	.byte	0x04, 0x17
        /*00ca*/ 	.short	(.L_16969 - .L_16968)
.L_16968:
        /*00cc*/ 	.word	0x00000000
        /*00d0*/ 	.short	0x0007
        /*00d2*/ 	.short	0x0030
        /*00d4*/ 	.byte	0x00, 0xf0, 0x21, 0x00


	//----- nvinfo : EIATTR_KPARAM_INFO
	.align		4
.L_16969:
        /*00d8*/ 	.byte	0x04, 0x17
        /*00da*/ 	.short	(.L_16971 - .L_16970)
.L_16970:
        /*00dc*/ 	.word	0x00000000
        /*00e0*/ 	.short	0x0006
        /*00e2*/ 	.short	0x0028
        /*00e4*/ 	.byte	0x00, 0xf0, 0x21, 0x00


	//----- nvinfo : EIATTR_KPARAM_INFO
	.align		4
.L_16971:
        /*00e8*/ 	.byte	0x04, 0x17
        /*00ea*/ 	.short	(.L_16973 - .L_16972)
.L_16972:
        /*00ec*/ 	.word	0x00000000
        /*00f0*/ 	.short	0x0005
        /*00f2*/ 	.short	0x0024
        /*00f4*/ 	.byte	0x00, 0xf0, 0x11, 0x00


	//----- nvinfo : EIATTR_KPARAM_INFO
	.align		4
.L_16973:
        /*00f8*/ 	.byte	0x04, 0x17
        /*00fa*/ 	.short	(.L_16975 - .L_16974)
.L_16974:
        /*00fc*/ 	.word	0x00000000
        /*0100*/ 	.short	0x0004
        /*0102*/ 	.short	0x0020
        /*0104*/ 	.byte	0x00, 0xf0, 0x11, 0x00


	//----- nvinfo : EIATTR_KPARAM_INFO
	.align		4
.L_16975:
        /*0108*/ 	.byte	0x04, 0x17
        /*010a*/ 	.short	(.L_16977 - .L_16976)
.L_16976:
        /*010c*/ 	.word	0x00000000
        /*0110*/ 	.short	0x0003
        /*0112*/ 	.short	0x0018
        /*0114*/ 	.byte	0x00, 0xf0, 0x21, 0x00


	//----- nvinfo : EIATTR_KPARAM_INFO
	.align		4
.L_16977:
        /*0118*/ 	.byte	0x04, 0x17
        /*011a*/ 	.short	(.L_16979 - .L_16978)
.L_16978:
        /*011c*/ 	.word	0x00000000
        /*0120*/ 	.short	0x0002
        /*0122*/ 	.short	0x0010
        /*0124*/ 	.byte	0x00, 0xf0, 0x21, 0x00


	//----- nvinfo : EIATTR_KPARAM_INFO
	.align		4
.L_16979:
        /*0128*/ 	.byte	0x04, 0x17
        /*012a*/ 	.short	(.L_16981 - .L_16980)
.L_16980:
        /*012c*/ 	.word	0x00000000
        /*0130*/ 	.short	0x0001
        /*0132*/ 	.short	0x0008
        /*0134*/ 	.byte	0x00, 0xf0, 0x21, 0x00


	//----- nvinfo : EIATTR_KPARAM_INFO
	.align		4
.L_16981:
        /*0138*/ 	.byte	0x04, 0x17
        /*013a*/ 	.short	(.L_16983 - .L_16982)
.L_16982:
        /*013c*/ 	.word	0x00000000
        /*0140*/ 	.short	0x0000
        /*0142*/ 	.short	0x0000
        /*0144*/ 	.byte	0x00, 0xf0, 0x21, 0x00


	//----- nvinfo : EIATTR_SPARSE_MMA_MASK
	.align		4
.L_16983:
        /*0148*/ 	.byte	0x03, 0x50
        /*014a*/ 	.short	0x0000


	//----- nvinfo : EIATTR_MAXREG_COUNT
	.align		4
        /*014c*/ 	.byte	0x03, 0x1b
        /*014e*/ 	.short	0x00ff


	//----- nvinfo : EIATTR_NUM_BARRIERS
	.align		4
        /*0150*/ 	.byte	0x02, 0x4c
        /*0152*/ 	.byte	0x01
	.zero		1


	//----- nvinfo : EIATTR_EXTERNS
	.align		4
        /*0154*/ 	.byte	0x04, 0x0f
        /*0156*/ 	.short	(.L_16985 - .L_16984)


	//   ....[0]....
	.align		4
.L_16984:
        /*0158*/ 	.word	index@(__assertfail)


	//----- nvinfo : EIATTR_MERCURY_ISA_VERSION
	.align		4
.L_16985:
        /*015c*/ 	.byte	0x03, 0x5f
        /*015e*/ 	.short	0x0101


	//----- nvinfo : EIATTR_COOP_GROUP_MASK_REGIDS
	.align		4
        /*0160*/ 	.byte	0x04, 0x29
        /*0162*/ 	.short	(.L_16987 - .L_16986)


	//   ....[0]....
.L_16986:
        /*0164*/ 	.word	0xffffffff


	//   ....[1]....
        /*0168*/ 	.word	0xffffffff


	//   ....[2]....
        /*016c*/ 	.word	0xffffffff


	//   ....[3]....
        /*0170*/ 	.word	0xffffffff


	//   ....[4]....
        /*0174*/ 	.word	0xffffffff


	//   ....[5]....
        /*0178*/ 	.word	0xffffffff


	//   ....[6]....
        /*017c*/ 	.word	0xffffffff


	//   ....[7]....
        /*0180*/ 	.word	0xffffffff


	//   ....[8]....
        /*0184*/ 	.word	0xffffffff


	//   ....[9]....
        /*0188*/ 	.word	0xffffffff


	//   ....[10]....
        /*018c*/ 	.word	0xffffffff


	//   ....[11]....
        /*0190*/ 	.word	0xffffffff


	//   ....[12]....
        /*0194*/ 	.word	0xffffffff


	//   ....[13]....
        /*0198*/ 	.word	0xffffffff


	//   ....[14]....
        /*019c*/ 	.word	0xffffffff


	//   ....[15]....
        /*01a0*/ 	.word	0x0500000f


	//   ....[16]....
        /*01a4*/ 	.word	0x0500000f


	//   ....[17]....
        /*01a8*/ 	.word	0x0500000f


	//   ....[18]....
        /*01ac*/ 	.word	0x0500000f


	//----- nvinfo : EIATTR_COOP_GROUP_INSTR_OFFSETS
	.align		4
.L_16987:
        /*01b0*/ 	.byte	0x04, 0x28
        /*01b2*/ 	.short	(.L_16989 - .L_16988)


	//   ....[0]....
.L_16988:
        /*01b4*/ 	.word	0x00000180


	//   ....[1]....
        /*01b8*/ 	.word	0x000001b0


	//   ....[2]....
        /*01bc*/ 	.word	0x000001d0


	//   ....[3]....
        /*01c0*/ 	.word	0x000001f0


	//   ....[4]....
        /*01c4*/ 	.word	0x00000320


	//   ....[5]....
        /*01c8*/ 	.word	0x00000340


	//   ....[6]....
        /*01cc*/ 	.word	0x00000360


	//   ....[7]....
        /*01d0*/ 	.word	0x000011a0


	//   ....[8]....
        /*01d4*/ 	.word	0x00001220


	//   ....[9]....
        /*01d8*/ 	.word	0x00001250


	//   ....[10]....
        /*01dc*/ 	.word	0x000012a0


	//   ....[11]....
        /*01e0*/ 	.word	0x000012f0


	//   ....[12]....
        /*01e4*/ 	.word	0x00001340


	//   ....[13]....
        /*01e8*/ 	.word	0x00001360


	//   ....[14]....
        /*01ec*/ 	.word	0x00001380


	//   ....[15]....
        /*01f0*/ 	.word	0x000023f0


	//   ....[16]....
        /*01f4*/ 	.word	0x00002450


	//   ....[17]....
        /*01f8*/ 	.word	0x000024b0


	//   ....[18]....
        /*01fc*/ 	.word	0x00002510


	//----- nvinfo : EIATTR_SYSCALL_OFFSETS
	.align		4
.L_16989:
        /*0200*/ 	.byte	0x04, 0x46
        /*0202*/ 	.short	(.L_16991 - .L_16990)


	//   ....[0]....
.L_16990:
        /*0204*/ 	.word	0x00002380


	//----- nvinfo : EIATTR_EXIT_INSTR_OFFSETS
	.align		4
.L_16991:
        /*0208*/ 	.byte	0x04, 0x1c
        /*020a*/ 	.short	(.L_16993 - .L_16992)


	//   ....[0]....
.L_16992:
        /*020c*/ 	.word	0x00001fb0


	//   ....[1]....
        /*0210*/ 	.word	0x00001fc0


	//   ....[2]....
        /*0214*/ 	.word	0x00002280


	//   ....[3]....
        /*0218*/ 	.word	0x00002390


	//----- nvinfo : EIATTR_CRS_STACK_SIZE
	.align		4
.L_16993:
        /*021c*/ 	.byte	0x04, 0x1e
        /*021e*/ 	.short	(.L_16995 - .L_16994)
.L_16994:
        /*0220*/ 	.word	0x00000000


	//----- nvinfo : EIATTR_CBANK_PARAM_SIZE
	.align		4
.L_16995:
        /*0224*/ 	.byte	0x03, 0x19
        /*0226*/ 	.short	0x007c


	//----- nvinfo : EIATTR_PARAM_CBANK
	.align		4
        /*0228*/ 	.byte	0x04, 0x0a
        /*022a*/ 	.short	(.L_16997 - .L_16996)
	.align		4
.L_16996:
        /*022c*/ 	.word	index@(.nv.constant0._ZN4vllm25paged_attention_v1_kernelIthLi64ELi16ELi128ELNS_18Fp8KVCacheDataTypeE1ELb0EEEvPT_PKS2_PKT0_S8_ifPKiSA_iPKfiiiSC_SC_iiiii)
        /*0230*/ 	.short	0x0210
        /*0232*/ 	.short	0x007c


	//----- nvinfo : EIATTR_SW_WAR
	.align		4
.L_16997:
        /*0234*/ 	.byte	0x04, 0x36
        /*0236*/ 	.short	(.L_16999 - .L_16998)
.L_16998:
        /*0238*/ 	.word	0x00000008
.L_16999:


//--------------------- .nv.info._ZN4vllm25paged_attention_v1_kernelIthLi32ELi16ELi128ELNS_18Fp8KVCacheDataTypeE1ELb0EEEvPT_PKS2_PKT0_S8_ifPKiSA_iPKfiiiSC_SC_iiiii --------------------------
	.section	.nv.info._ZN4vllm25paged_attention_v1_kernelIthLi32ELi16ELi128ELNS_18Fp8KVCacheDataTypeE1ELb0EEEvPT_PKS2_PKT0_S8_ifPKiSA_iPKfiiiSC_SC_iiiii,"",@"SHT_CUDA_INFO"
	.sectionflags	@""
	.align	4


	//----- nvinfo : EIATTR_CUDA_API_VERSION
	.align		4
        /*0000*/ 	.byte	0x04, 0x37
        /*0002*/ 	.short	(.L_17001 - .L_17000)
.L_17000:
        /*0004*/ 	.word	0x00000082


	//----- nvinfo : EIATTR_KPARAM_INFO
	.align		4
.L_17001:
        /*0008*/ 	.byte	0x04, 0x17
        /*000a*/ 	.short	(.L_17003 - .L_17002)
.L_17002:
        /*000c*/ 	.word	0x00000000
        /*0010*/ 	.short	0x0013
        /*0012*/ 	.short	0x0078
        /*0014*/ 	.byte	0x00, 0xf0, 0x11, 0x00


	//----- nvinfo : EIATTR_KPARAM_INFO
	.align		4
.L_17003:
        /*0018*/ 	.byte	0x04, 0x17
        /*001a*/ 	.short	(.L_17005 - .L_17004)
.L_17004:
        /*001c*/ 	.word	0x00000000
        /*0020*/ 	.short	0x0012
        /*0022*/ 	.short	0x0074
        /*0024*/ 	.byte	0x00, 0xf0, 0x11, 0x00


	//----- nvinfo : EIATTR_KPARAM_INFO
	.align		4
.L_17005:
        /*0028*/ 	.byte	0x04, 0x17
        /*002a*/ 	.short	(.L_17007 - .L_17006)
.L_17006:
        /*002c*/ 	.word	0x00000000
        /*0030*/ 	.short	0x0011
        /*0032*/ 	.short	0x0070
        /*0034*/ 	.byte	0x00, 0xf0, 0x11, 0x00


	//----- nvinfo : EIATTR_KPARAM_INFO
	.align		4
.L_17007:
        /*0038*/ 	.byte	0x04, 0x17
        /*003a*/ 	.short	(.L_17009 - .L_17008)
.L_17008:
        /*003c*/ 	.word	0x00000000
        /*0040*/ 	.short	0x0010
        /*0042*/ 	.short	0x006c
        /*0044*/ 	.byte	0x00, 0xf0, 0x11, 0x00


	//----- nvinfo : EIATTR_KPARAM_INFO
	.align		4
.L_17009:
        /*0048*/ 	.byte	0x04, 0x17
        /*004a*/ 	.short	(.L_17011 - .L_17010)
.L_17010:
        /*004c*/ 	.word	0x00000000
        /*0050*/ 	.short	0x000f
        /*0052*/ 	.short	0x0068
        /*0054*/ 	.byte	0x00, 0xf0, 0x11, 0x00


	//----- nvinfo : EIATTR_KPARAM_INFO
	.align		4
.L_17011:
        /*0058*/ 	.byte	0x04, 0x17
        /*005a*/ 	.short	(.L_17013 - .L_17012)
.L_17012:
        /*005c*/ 	.word	0x00000000
        /*0060*/ 	.short	0x000e
        /*0062*/ 	.short	0x0060
        /*0064*/ 	.byte	0x00, 0xf0, 0x21, 0x00


	//----- nvinfo : EIATTR_KPARAM_INFO
	.align		4
.L_17013:
        /*0068*/ 	.byte	0x04, 0x17
        /*006a*/ 	.short	(.L_17015 - .L_17014)
.L_17014:
        /*006c*/ 	.word	0x00000000
        /*0070*/ 	.short	0x000d
        /*0072*/ 	.short	0x0058
        /*0074*/ 	.byte	0x00, 0xf0, 0x21, 0x00


	//----- nvinfo : EIATTR_KPARAM_INFO
	.align		4
.L_17015:
        /*0078*/ 	.byte	0x04, 0x17
        /*007a*/ 	.short	(.L_17017 - .L_17016)
.L_17016:
        /*007c*/ 	.word	0x00000000
        /*0080*/ 	.short	0x000c
        /*0082*/ 	.short	0x0050
        /*0084*/ 	.byte	0x00, 0xf0, 0x11, 0x00


	//----- nvinfo : EIATTR_KPARAM_INFO
	.align		4
.L_17017:
        /*0088*/ 	.byte	0x04, 0x17
        /*008a*/ 	.short	(.L_17019 - .L_17018)
.L_17018:
        /*008c*/ 	.word	0x00000000
        /*0090*/ 	.short	0x000b
        /*0092*/ 	.short	0x004c
        /*0094*/ 	.byte	0x00, 0xf0, 0x11, 0x00


	//----- nvinfo : EIATTR_KPARAM_INFO
	.align		4
.L_17019:
        /*0098*/ 	.byte	0x04, 0x17
        /*009a*/ 	.short	(.L_17021 - .L_17020)
.L_17020:
        /*009c*/ 	.word	0x00000000
        /*00a0*/ 	.short	0x000a
        /*00a2*/ 	.short	0x0048
        /*00a4*/ 	.byte	0x00, 0xf0, 0x11, 0x00


	//----- nvinfo : EIATTR_KPARAM_INFO
	.align		4
.L_17021:
        /*00a8*/ 	.byte	0x04, 0x17
        /*00aa*/ 	.short	(.L_17023 - .L_17022)
.L_17022:
        /*00ac*/ 	.word	0x00000000
        /*00b0*/ 	.short	0x0009
        /*00b2*/ 	.short	0x0040
        /*00b4*/ 	.byte	0x00, 0xf0, 0x21, 0x00


	//----- nvinfo : EIATTR_KPARAM_INFO
	.align		4
.L_17023:
        /*00b8*/ 	.byte	0x04, 0x17
        /*00ba*/ 	.short	(.L_17025 - .L_17024)
.L_17024:
        /*00bc*/ 	.word	0x00000000
        /*00c0*/ 	.short	0x0008
        /*00c2*/ 	.short	0x0038
        /*00c4*/ 	.byte	0x00, 0xf0, 0x11, 0x00


	//----- nvinfo : EIATTR_KPARAM_INFO
	.align		4
.L_17025:
        /*00c8*/ 	.byte	0x04, 0x17
        /*00ca*/ 	.short	(.L_17027 - .L_17026)
.L_17026:
        /*00cc*/ 	.word	0x00000000
        /*00d0*/ 	.short	0x0007
        /*00d2*/ 	.short	0x0030
        /*00d4*/ 	.byte	0x00, 0xf0, 0x21, 0x00


	//----- nvinfo : EIATTR_KPARAM_INFO
	.align		4
.L_17027:
        /*00d8*/ 	.byte	0x04, 0x17
        /*00da*/ 	.short	(.L_17029 - .L_17028)
.L_17028:
        /*00dc*/ 	.word	0x00000000
        /*00e0*/ 	.short	0x0006
        /*00e2*/ 	.short	0x0028
        /*00e4*/ 	.byte	0x00, 0xf0, 0x21, 0x00


	//----- nvinfo : EIATTR_KPARAM_INFO
	.align		4
.L_17029:
        /*00e8*/ 	.byte	0x04, 0x17
        /*00ea*/ 	.short	(.L_17031 - .L_17030)
.L_17030:
        /*00ec*/ 	.word	0x00000000
        /*00f0*/ 	.short	0x0005
        /*00f2*/ 	.short	0x0024
        /*00f4*/ 	.byte	0x00, 0xf0, 0x11, 0x00


	//----- nvinfo : EIATTR_KPARAM_INFO
	.align		4
.L_17031:
        /*00f8*/ 	.byte	0x04, 0x17
        /*00fa*/ 	.short	(.L_17033 - .L_17032)
.L_17032:
        /*00fc*/ 	.word	0x00000000
        /*0100*/ 	.short	0x0004
        /*0102*/ 	.short	0x0020
        /*0104*/ 	.byte	0x00, 0xf0, 0x11, 0x00


	//----- nvinfo : EIATTR_KPARAM_INFO
	.align		4
.L_17033:
        /*0108*/ 	.byte	0x04, 0x17
        /*010a*/ 	.short	(.L_17035 - .L_17034)
.L_17034:
        /*010c*/ 	.word	0x00000000
        /*0110*/ 	.short	0x0003
        /*0112*/ 	.short	0x0018
        /*0114*/ 	.byte	0x00, 0xf0, 0x21, 0x00


	//----- nvinfo : EIATTR_KPARAM_INFO
	.align		4
.L_17035:
        /*0118*/ 	.byte	0x04, 0x17
        /*011a*/ 	.short	(.L_17037 - .L_17036)
.L_17036:
        /*011c*/ 	.word	0x00000000
        /*0120*/ 	.short	0x0002
        /*0122*/ 	.short	0x0010
        /*0124*/ 	.byte	0x00, 0xf0, 0x21, 0x00


	//----- nvinfo : EIATTR_KPARAM_INFO
	.align		4
.L_17037:
        /*0128*/ 	.byte	0x04, 0x17
        /*012a*/ 	.short	(.L_17039 - .L_17038)
.L_17038:
        /*012c*/ 	.word	0x00000000
        /*0130*/ 	.short	0x0001
        /*0132*/ 	.short	0x0008
        /*0134*/ 	.byte	0x00, 0xf0, 0x21, 0x00


	//----- nvinfo : EIATTR_KPARAM_INFO
	.align		4
.L_17039:
        /*0138*/ 	.byte	0x04, 0x17
        /*013a*/ 	.short	(.L_17041 - .L_17040)
.L_17040:
        /*013c*/ 	.word	0x00000000
        /*0140*/ 	.short	0x0000
        /*0142*/ 	.short	0x0000
        /*0144*/ 	.byte	0x00, 0xf0, 0x21, 0x00


	//----- nvinfo : EIATTR_SPARSE_MMA_MASK
	.align		4
.L_17041:
        /*0148*/ 	.byte	0x03, 0x50
        /*014a*/ 	.short	0x0000


	//----- nvinfo : EIATTR_MAXREG_COUNT
	.align		4
        /*014c*/ 	.byte	0x03, 0x1b
        /*014e*/ 	.short	0x00ff


	//----- nvinfo : EIATTR_NUM_BARRIERS
	.align		4
        /*0150*/ 	.byte	0x02, 0x4c
        /*0152*/ 	.byte	0x01
	.zero		1


	//----- nvinfo : EIATTR_EXTERNS
	.align		4
        /*0154*/ 	.byte	0x04, 0x0f
        /*0156*/ 	.short	(.L_17043 - .L_17042)


	//   ....[0]....
	.align		4
.L_17042:
        /*0158*/ 	.word	index@(__assertfail)


	//----- nvinfo : EIATTR_MERCURY_ISA_VERSION
	.align		4
.L_17043:
        /*015c*/ 	.byte	0x03, 0x5f
        /*015e*/ 	.short	0x0101


	//----- nvinfo : EIATTR_COOP_GROUP_MASK_REGIDS
	.align		4
        /*0160*/ 	.byte	0x04, 0x29
        /*0162*/ 	.short	(.L_17045 - .L_17044)


	//   ....[0]....
.L_17044:
        /*0164*/ 	.word	0xffffffff


	//   ....[1]....
        /*0168*/ 	.word	0xffffffff


	//   ....[2]....
        /*016c*/ 	.word	0xffffffff


	//   ....[3]....
        /*0170*/ 	.word	0xffffffff


	//   ....[4]....
        /*0174*/ 	.word	0xffffffff


	//   ....[5]....
        /*0178*/ 	.word	0xffffffff


	//   ....[6]....
        /*017c*/ 	.word	0xffffffff


	//   ....[7]....
        /*0180*/ 	.word	0xffffffff


	//   ....[8]....
        /*0184*/ 	.word	0xffffffff


	//   ....[9]....
        /*0188*/ 	.word	0xffffffff


	//   ....[10]....
        /*018c*/ 	.word	0xffffffff


	//   ....[11]....
        /*0190*/ 	.word	0xffffffff


	//   ....[12]....
        /*0194*/ 	.word	0xffffffff


	//   ....[13]....
        /*0198*/ 	.word	0xffffffff


	//   ....[14]....
        /*019c*/ 	.word	0xffffffff


	//   ....[15]....
        /*01a0*/ 	.word	0x0500000f


	//   ....[16]....
        /*01a4*/ 	.word	0x0500000f


	//   ....[17]....
        /*01a8*/ 	.word	0x0500000f


	//   ....[18]....
        /*01ac*/ 	.word	0x0500000f


	//----- nvinfo : EIATTR_COOP_GROUP_INSTR_OFFSETS
	.align		4
.L_17045:
        /*01b0*/ 	.byte	0x04, 0x28
        /*01b2*/ 	.short	(.L_17047 - .L_17046)


	//   ....[0]....
.L_17046:
        /*01b4*/ 	.word	0x00000180


	//   ....[1]....
        /*01b8*/ 	.word	0x000001b0


	//   ....[2]....
        /*01bc*/ 	.word	0x000001d0


	//   ....[3]....
        /*01c0*/ 	.word	0x000001f0


	//   ....[4]....
        /*01c4*/ 	.word	0x00000320


	//   ....[5]....
        /*01c8*/ 	.word	0x00000340


	//   ....[6]....
        /*01cc*/ 	.word	0x00000360


	//   ....[7]....
        /*01d0*/ 	.word	0x000011a0


	//   ....[8]....
        /*01d4*/ 	.word	0x00001220


	//   ....[9]....
        /*01d8*/ 	.word	0x00001250


	//   ....[10]....
        /*01dc*/ 	.word	0x000012a0


	//   ....[11]....
        /*01e0*/ 	.word	0x000012f0


	//   ....[12]....
        /*01e4*/ 	.word	0x00001340


	//   ....[13]....
        /*01e8*/ 	.word	0x00001360


	//   ....[14]....
        /*01ec*/ 	.word	0x00001380


	//   ....[15]....
        /*01f0*/ 	.word	0x00002270


	//   ....[16]....
        /*01f4*/ 	.word	0x000022d0


	//   ....[17]....
        /*01f8*/ 	.word	0x00002330


	//   ....[18]....
        /*01fc*/ 	.word	0x00002390


	//----- nvinfo : EIATTR_SYSCALL_OFFSETS
	.align		4
.L_17047:
        /*0200*/ 	.byte	0x04, 0x46
        /*0202*/ 	.short	(.L_17049 - .L_17048)


	//   ....[0]....
.L_17048:
        /*0204*/ 	.word	0x00002200


	//----- nvinfo : EIATTR_EXIT_INSTR_OFFSETS
	.align		4
.L_17049:
        /*0208*/ 	.byte	0x04, 0x1c
        /*020a*/ 	.short	(.L_17051 - .L_17050)


	//   ....[0]....
.L_17050:
        /*020c*/ 	.word	0x00001f10


	//   ....[1]....
        /*0210*/ 	.word	0x00001f20


	//   ....[2]....
        /*0214*/ 	.word	0x00002100


	//   ....[3]....
        /*0218*/ 	.word	0x00002210


	//----- nvinfo : EIATTR_CRS_STACK_SIZE
	.align		4
.L_17051:
        /*021c*/ 	.byte	0x04, 0x1e
        /*021e*/ 	.short	(.L_17053 - .L_17052)
.L_17052:
        /*0220*/ 	.word	0x00000000


	//----- nvinfo : EIATTR_CBANK_PARAM_SIZE
	.align		4
.L_17053:
        /*0224*/ 	.byte	0x03, 0x19
        /*0226*/ 	.short	0x007c


	//----- nvinfo : EIATTR_PARAM_CBANK
	.align		4
        /*0228*/ 	.byte	0x04, 0x0a
        /*022a*/ 	.short	(.L_17055 - .L_17054)
	.align		4
.L_17054:
        /*022c*/ 	.word	index@(.nv.constant0._ZN4vllm25paged_attention_v1_kernelIthLi32ELi16ELi128ELNS_18Fp8KVCacheDataTypeE1ELb0EEEvPT_PKS2_PKT0_S8_ifPKiSA_iPKfiiiSC_SC_iiiii)
        /*0230*/ 	.short	0x0210
        /*0232*/ 	.short	0x007c


	//----- nvinfo : EIATTR_SW_WAR
	.align		4
.L_17055:
        /*0234*/ 	.byte	0x04, 0x36
        /*0236*/ 	.short	(.L_17057 - .L_17056)
.L_17056:
        /*0238*/ 	.word	0x00000008
.L_17057:


//--------------------- .nv.info._ZN4vllm25paged_attention_v1_kernelIthLi256ELi16ELi128ELNS_18Fp8KVCacheDataTypeE1ELb1EEEvPT_PKS2_PKT0_S8_ifPKiSA_iPKfiiiSC_SC_iiiii --------------------------
	.section	.nv.info._ZN4vllm25paged_attention_v1_kernelIthLi256ELi16ELi128ELNS_18Fp8KVCacheDataTypeE1ELb1EEEvPT_PKS2_PKT0_S8_ifPKiSA_iPKfiiiSC_SC_iiiii,"",@"SHT_CUDA_INFO"
	.sectionflags	@""
	.align	4


	//----- nvinfo : EIATTR_CUDA_API_VERSION
	.align		4
        /*0000*/ 	.byte	0x04, 0x37
        /*0002*/ 	.short	(.L_17059 - .L_17058)
.L_17058:
        /*0004*/ 	.word	0x00000082


	//----- nvinfo : EIATTR_KPARAM_INFO
	.align		4
.L_17059:
        /*0008*/ 	.byte	0x04, 0x17
        /*000a*/ 	.short	(.L_17061 - .L_17060)
.L_17060:
        /*000c*/ 	.word	0x00000000
        /*0010*/ 	.short	0x0013
        /*0012*/ 	.short	0x0078
        /*0014*/ 	.byte	0x00, 0xf0, 0x11, 0x00


	//----- nvinfo : EIATTR_KPARAM_INFO
	.align		4
.L_17061:
        /*0018*/ 	.byte	0x04, 0x17
        /*001a*/ 	.short	(.L_17063 - .L_17062)
.L_17062:
        /*001c*/ 	.word	0x00000000
        /*0020*/ 	.short	0x0012
        /*0022*/ 	.short	0x0074
        /*0024*/ 	.byte	0x00, 0xf0, 0x11, 0x00


	//----- nvinfo : EIATTR_KPARAM_INFO
	.align		4
.L_17063:
        /*0028*/ 	.byte	0x04, 0x17
        /*002a*/ 	.short	(.L_17065 - .L_17064)
.L_17064:
        /*002c*/ 	.word	0x00000000
        /*0030*/ 	.short	0x0011
        /*0032*/ 	.short	0x0070
        /*0034*/ 	.byte	0x00, 0xf0, 0x11, 0x00


	//----- nvinfo : EIATTR_KPARAM_INFO
	.align		4
.L_17065:
        /*0038*/ 	.byte	0x04, 0x17
        /*003a*/ 	.short	(.L_17067 - .L_17066)
.L_17066:
        /*003c*/ 	.word	0x00000000
        /*0040*/ 	.short	0x0010
        /*0042*/ 	.short	0x006c
        /*0044*/ 	.byte	0x00, 0xf0, 0x11, 0x00


	//----- nvinfo : EIATTR_KPARAM_INFO
	.align		4
.L_17067:
        /*0048*/ 	.byte	0x04, 0x17
        /*004a*/ 	.short	(.L_17069 - .L_17068)
.L_17068:
        /*004c*/ 	.word	0x00000000
        /*0050*/ 	.short	0x000f
        /*0052*/ 	.short	0x0068
        /*0054*/ 	.byte	0x00, 0xf0, 0x11, 0x00


	//----- nvinfo : EIATTR_KPARAM_INFO
	.align		4
.L_17069:
        /*0058*/ 	.byte	0x04, 0x17
        /*005a*/ 	.short	(.L_17071 - .L_17070)
.L_17070:
        /*005c*/ 	.word	0x00000000
        /*0060*/ 	.short	0x000e
        /*0062*/ 	.short	0x0060
        /*0064*/ 	.byte	0x00, 0xf0, 0x21, 0x00


	//----- nvinfo : EIATTR_KPARAM_INFO
	.align		4
.L_17071:
        /*0068*/ 	.byte	0x04, 0x17
        /*006a*/ 	.short	(.L_17073 - .L_17072)
.L_17072:
        /*006c*/ 	.word	0x00000000
        /*0070*/ 	.short	0x000d
        /*0072*/ 	.short	0x0058
        /*0074*/ 	.byte	0x00, 0xf0, 0x21, 0x00


	//----- nvinfo : EIATTR_KPARAM_INFO
	.align		4
.L_17073:
        /*0078*/ 	.byte	0x04, 0x17
        /*007a*/ 	.short	(.L_17075 - .L_17074)
.L_17074:
        /*007c*/ 	.word	0x00000000
        /*0080*/ 	.short	0x000c
        /*0082*/ 	.short	0x0050
        /*0084*/ 	.byte	0x00, 0xf0, 0x11, 0x00


	//----- nvinfo : EIATTR_KPARAM_INFO
	.align		4
.L_17075:
        /*0088*/ 	.byte	0x04, 0x17
        /*008a*/ 	.short	(.L_17077 - .L_17076)
.L_17076:
        /*008c*/ 	.word	0x00000000
        /*0090*/ 	.short	0x000b
        /*0092*/ 	.short	0x004c
        /*0094*/ 	.byte	0x00, 0xf0, 0x11, 0x00


	//----- nvinfo : EIATTR_KPARAM_INFO
	.align		4
.L_17077:
        /*0098*/ 	.byte	0x04, 0x17
        /*009a*/ 	.short	(.L_17079 - .L_17078)
.L_17078:
        /*009c*/ 	.word	0x00000000
        /*00a0*/ 	.short	0x000a
        /*00a2*/ 	.short	0x0048
        /*00a4*/ 	.byte	0x00, 0xf0, 0x11, 0x00


	//----- nvinfo : EIATTR_KPARAM_INFO
	.align		4
.L_17079:
        /*00a8*/ 	.byte	0x04, 0x17
        /*00aa*/ 	.short	(.L_17081 - .L_17080)
.L_17080:
        /*00ac*/ 	.word	0x00000000
        /*00b0*/ 	.short	0x0009
        /*00b2*/ 	.short	0x0040
        /*00b4*/ 	.byte	0x00, 0xf0, 0x21, 0x00


	//----- nvinfo : EIATTR_KPARAM_INFO
	.align		4
.L_17081:
        /*00b8*/ 	.byte	0x04, 0x17
        /*00ba*/ 	.short	(.L_17083 - .L_17082)
.L_17082:
        /*00bc*/ 	.word	0x00000000
        /*00c0*/ 	.short	0x0008
        /*00c2*/ 	.short	0x0038
        /*00c4*/ 	.byte	0x00, 0xf0, 0x11, 0x00


	//----- nvinfo : EIATTR_KPARAM_INFO
	.align		4
.L_17083:
        /*00c8*/ 	.byte	0x04, 0x17
        /*00ca*/ 	.short	(.L_17085 - .L_17084)
.L_17084:
        /*00cc*/ 	.word	0x00000000
        /*00d0*/ 	.short	0x0007
        /*00d2*/ 	.short	0x0030
        /*00d4*/ 	.byte	0x00, 0xf0, 0x21, 0x00


	//----- nvinfo : EIATTR_KPARAM_INFO
	.align		4
.L_17085:
        /*00d8*/ 	.byte	0x04, 0x17
        /*00da*/ 	.short	(.L_17087 - .L_17086)
.L_17086:
        /*00dc*/ 	.word	0x00000000
        /*00e0*/ 	.short	0x0006
        /*00e2*/ 	.short	0x0028
        /*00e4*/ 	.byte	0x00, 0xf0, 0x21, 0x00


	//----- nvinfo : EIATTR_KPARAM_INFO
	.align		4
.L_17087:
        /*00e8*/ 	.byte	0x04, 0x17
        /*00ea*/ 	.short	(.L_17089 - .L_17088)
.L_17088:
        /*00ec*/ 	.word	0x00000000
        /*00f0*/ 	.short	0x0005
        /*00f2*/ 	.short	0x0024
        /*00f4*/ 	.byte	0x00, 0xf0, 0x11, 0x00


	//----- nvinfo : EIATTR_KPARAM_INFO
	.align		4
.L_17089:
        /*00f8*/ 	.byte	0x04, 0x17
        /*00fa*/ 	.short	(.L_17091 - .L_17090)
.L_17090:
        /*00fc*/ 	.word	0x00000000
        /*0100*/ 	.short	0x0004
        /*0102*/ 	.short	0x0020
        /*0104*/ 	.byte	0x00, 0xf0, 0x11, 0x00


	//----- nvinfo : EIATTR_KPARAM_INFO
	.align		4
.L_17091:
        /*0108*/ 	.byte	0x04, 0x17
        /*010a*/ 	.short	(.L_17093 - .L_17092)
.L_17092:
        /*010c*/ 	.word	0x00000000
        /*0110*/ 	.short	0x0003
        /*0112*/ 	.short	0x0018
        /*0114*/ 	.byte	0x00, 0xf0, 0x21, 0x00


	//----- nvinfo : EIATTR_KPARAM_INFO
	.align		4
.L_17093:
        /*0118*/ 	.byte	0x04, 0x17
        /*011a*/ 	.short	(.L_17095 - .L_17094)
.L_17094:
        /*011c*/ 	.word	0x00000000
        /*0120*/ 	.short	0x0002
        /*0122*/ 	.short	0x0010
        /*0124*/ 	.byte	0x00, 0xf0, 0x21, 0x00


	//----- nvinfo : EIATTR_KPARAM_INFO
	.align		4
.L_17095:
        /*0128*/ 	.byte	0x04, 0x17
        /*012a*/ 	.short	(.L_17097 - .L_17096)
.L_17096:
        /*012c*/ 	.word	0x00000000
        /*0130*/ 	.short	0x0001
        /*0132*/ 	.short	0x0008
        /*0134*/ 	.byte	0x00, 0xf0, 0x21, 0x00


	//----- nvinfo : EIATTR_KPARAM_INFO
	.align		4
.L_17097:
        /*0138*/ 	.byte	0x04, 0x17
        /*013a*/ 	.short	(.L_17099 - .L_17098)
.L_17098:
        /*013c*/ 	.word	0x00000000
        /*0140*/ 	.short	0x0000
        /*0142*/ 	.short	0x0000
        /*0144*/ 	.byte	0x00, 0xf0, 0x21, 0x00


	//----- nvinfo : EIATTR_SPARSE_MMA_MASK
	.align		4
.L_17099:
        /*0148*/ 	.byte	0x03, 0x50
        /*014a*/ 	.short	0x0000


	//----- nvinfo : EIATTR_MAXREG_COUNT
	.align		4
        /*014c*/ 	.byte	0x03, 0x1b
        /*014e*/ 	.short	0x00ff


	//----- nvinfo : EIATTR_NUM_BARRIERS
	.align		4
        /*0150*/ 	.byte	0x02, 0x4c
        /*0152*/ 	.byte	0x01
	.zero		1


	//----- nvinfo : EIATTR_EXTERNS
	.align		4
        /*0154*/ 	.byte	0x04, 0x0f
        /*0156*/ 	.short	(.L_17101 - .L_17100)


	//   ....[0]....
	.align		4
.L_17100:
        /*0158*/ 	.word	index@(__assertfail)


	//----- nvinfo : EIATTR_MERCURY_ISA_VERSION
	.align		4
.L_17101:
        /*015c*/ 	.byte	0x03, 0x5f
        /*015e*/ 	.short	0x0101


	//----- nvinfo : EIATTR_COOP_GROUP_MASK_REGIDS
	.align		4
        /*0160*/ 	.byte	0x04, 0x29
        /*0162*/ 	.short	(.L_17103 - .L_17102)


	//   ....[0]....
.L_17102:
        /*0164*/ 	.word	0xffffffff


	//   ....[1]....
        /*0168*/ 	.word	0xffffffff


	//   ....[2]....
        /*016c*/ 	.word	0xffffffff


	//   ....[3]....
        /*0170*/ 	.word	0xffffffff


	//   ....[4]....
        /*0174*/ 	.word	0xffffffff


	//   ....[5]....
        /*0178*/ 	.word	0xffffffff


	//   ....[6]....
        /*017c*/ 	.word	0xffffffff


	//   ....[7]....
        /*0180*/ 	.word	0xffffffff


	//   ....[8]....
        /*0184*/ 	.word	0xffffffff


	//   ....[9]....
        /*0188*/ 	.word	0xffffffff


	//   ....[10]....
        /*018c*/ 	.word	0xffffffff


	//   ....[11]....
        /*0190*/ 	.word	0xffffffff


	//   ....[12]....
        /*0194*/ 	.word	0xffffffff


	//   ....[13]....
        /*0198*/ 	.word	0xffffffff


	//   ....[14]....
        /*019c*/ 	.word	0xffffffff


	//   ....[15]....
        /*01a0*/ 	.word	0x0500000f


	//   ....[16]....
        /*01a4*/ 	.word	0x0500000f


	//   ....[17]....
        /*01a8*/ 	.word	0x0500000f


	//   ....[18]....
        /*01ac*/ 	.word	0x0500000f


	//   ....[19]....
        /*01b0*/ 	.word	0x0500000f


	//   ....[20]....
        /*01b4*/ 	.word	0x0500000f


	//   ....[21]....
        /*01b8*/ 	.word	0x0500000f


	//   ....[22]....
        /*01bc*/ 	.word	0x0500000f


	//   ....[23]....
        /*01c0*/ 	.word	0x0500000f


	//   ....[24]....
        /*01c4*/ 	.word	0x0500000f


	//   ....[25]....
        /*01c8*/ 	.word	0x0500000f


	//   ....[26]....
        /*01cc*/ 	.word	0x0500000f


	//   ....[27]....
        /*01d0*/ 	.word	0x0500000f


	//   ....[28]....
        /*01d4*/ 	.word	0x0500000f


	//   ....[29]....
        /*01d8*/ 	.word	0x0500000f


	//   ....[30]....
        /*01dc*/ 	.word	0x0500000f


	//   ....[31]....
        /*01e0*/ 	.word	0x0500000f


	//   ....[32]....
        /*01e4*/ 	.word	0x0500000f


	//   ....[33]....
        /*01e8*/ 	.word	0x0500000f


	//   ....[34]....
        /*01ec*/ 	.word	0x0500000f


	//----- nvinfo : EIATTR_COOP_GROUP_INSTR_OFFSETS
	.align		4
.L_17103:
        /*01f0*/ 	.byte	0x04, 0x28
        /*01f2*/ 	.short	(.L_17105 - .L_17104)


	//   ....[0]....
.L_17104:
        /*01f4*/ 	.word	0x00000b50


	//   ....[1]....
        /*01f8*/ 	.word	0x00000b80


	//   ....[2]....
        /*01fc*/ 	.word	0x00000ba0


	//   ....[3]....
        /*0200*/ 	.word	0x00000bc0


	//   ....[4]....
        /*0204*/ 	.word	0x00000cf0


	//   ....[5]....
        /*0208*/ 	.word	0x00000d10


	//   ....[6]....
        /*020c*/ 	.word	0x00000d30


	//   ....[7]....
        /*0210*/ 	.word	0x00001b70


	//   ....[8]....
        /*0214*/ 	.word	0x00001bf0


	//   ....[9]....
        /*0218*/ 	.word	0x00001c20


	//   ....[10]....
        /*021c*/ 	.word	0x00001c70


	//   ....[11]....
        /*0220*/ 	.word	0x00001cc0


	//   ....[12]....
        /*0224*/ 	.word	0x00001d10


	//   ....[13]....
        /*0228*/ 	.word	0x00001d30


	//   ....[14]....
        /*022c*/ 	.word	0x00001d50


	//   ....[15]....
        /*0230*/ 	.word	0x00003ea0


	//   ....[16]....
        /*0234*/ 	.word	0x00003f00


	//   ....[17]....
        /*0238*/ 	.word	0x00003f60


	//   ....[18]....
        /*023c*/ 	.word	0x00003fc0


	//   ....[19]....
        /*0240*/ 	.word	0x00004040


	//   ....[20]....
        /*0244*/ 	.word	0x00004080


	//   ....[21]....
        /*0248*/ 	.word	0x000040d0


	//   ....[22]....
        /*024c*/ 	.word	0x00004120


	//   ....[23]....
        /*0250*/ 	.word	0x00004170


	//   ....[24]....
        /*0254*/ 	.word	0x000041c0


	//   ....[25]....
        /*0258*/ 	.word	0x00004210


	//   ....[26]....
        /*025c*/ 	.word	0x00004260


	//   ....[27]....
        /*0260*/ 	.word	0x000042b0


	//   ....[28]....
        /*0264*/ 	.word	0x00004300


	//   ....[29]....
        /*0268*/ 	.word	0x00004350


	//   ....[30]....
        /*026c*/ 	.word	0x000043a0


	//   ....[31]....
        /*0270*/ 	.word	0x000043f0


	//   ....[32]....
        /*0274*/ 	.word	0x00004440


	//   ....[33]....
        /*0278*/ 	.word	0x00004490


	//   ....[34]....
        /*027c*/ 	.word	0x000044e0


	//----- nvinfo : EIATTR_SYSCALL_OFFSETS
	.align		4
.L_17105:
        /*0280*/ 	.byte	0x04, 0x46
        /*0282*/ 	.short	(.L_17107 - .L_17106)


	//   ....[0]....
.L_17106:
        /*0284*/ 	.word	0x00003d30


	//   ....[1]....
        /*0288*/ 	.word	0x00003e30


	//----- nvinfo : EIATTR_EXIT_INSTR_OFFSETS
	.align		4
.L_17107:
        /*028c*/ 	.byte	0x04, 0x1c
        /*028e*/ 	.short	(.L_17109 - .L_17108)


	//   ....[0]....
.L_17108:
        /*0290*/ 	.word	0x00003410


	//   ....[1]....
        /*0294*/ 	.word	0x000034f0


	//   ....[2]....
        /*0298*/ 	.word	0x00003c30


	//   ....[3]....
        /*029c*/ 	.word	0x00003e40


	//----- nvinfo : EIATTR_CRS_STACK_SIZE
	.align		4
.L_17109:
        /*02a0*/ 	.byte	0x04, 0x1e
        /*02a2*/ 	.short	(.L_17111 - .L_17110)
.L_17110:
        /*02a4*/ 	.word	0x00000000


	//----- nvinfo : EIATTR_CBANK_PARAM_SIZE
	.align		4
.L_17111:
        /*02a8*/ 	.byte	0x03, 0x19
        /*02aa*/ 	.short	0x007c


	//----- nvinfo : EIATTR_PARAM_CBANK
	.align		4
        /*02ac*/ 	.byte	0x04, 0x0a
        /*02ae*/ 	.short	(.L_17113 - .L_17112)
	.align		4
.L_17112:
        /*02b0*/ 	.word	index@(.nv.constant0._ZN4vllm25paged_attention_v1_kernelIthLi256ELi16ELi128ELNS_18Fp8KVCacheDataTypeE1ELb1EEEvPT_PKS2_PKT0_S8_ifPKiSA_iPKfiiiSC_SC_iiiii)
        /*02b4*/ 	.short	0x0210
        /*02b6*/ 	.short	0x007c


	//----- nvinfo : EIATTR_SW_WAR
	.align		4
.L_17113:
        /*02b8*/ 	.byte	0x04, 0x36
        /*02ba*/ 	.short	(.L_17115 - .L_17114)
.L_17114:
        /*02bc*/ 	.word	0x00000008
.L_17115:


//--------------------- .nv.info._ZN4vllm25paged_attention_v1_kernelIthLi192ELi16ELi128ELNS_18Fp8KVCacheDataTypeE1ELb1EEEvPT_PKS2_PKT0_S8_ifPKiSA_iPKfiiiSC_SC_iiiii --------------------------
	.section	.nv.info._ZN4vllm25paged_attention_v1_kernelIthLi192ELi16ELi128ELNS_18Fp8KVCacheDataTypeE1ELb1EEEvPT_PKS2_PKT0_S8_ifPKiSA_iPKfiiiSC_SC_iiiii,"",@"SHT_CUDA_INFO"
	.sectionflags	@""
	.align	4


	//----- nvinfo : EIATTR_CUDA_API_VERSION
	.align		4
        /*0000*/ 	.byte	0x04, 0x37
        /*0002*/ 	.short	(.L_17117 - .L_17116)
.L_17116:
        /*0004*/ 	.word	0x00000082


	//----- nvinfo : EIATTR_KPARAM_INFO
	.align		4
.L_17117:
        /*0008*/ 	.byte	0x04, 0x17
        /*000a*/ 	.short	(.L_17119 - .L_17118)
.L_17118:
        /*000c*/ 	.word	0x00000000
        /*0010*/ 	.short	0x0013
        /*0012*/ 	.short	0x0078
        /*0014*/ 	.byte	0x00, 0xf0, 0x11, 0x00


	//----- nvinfo : EIATTR_KPARAM_INFO
	.align		4
.L_17119:
        /*0018*/ 	.byte	0x04, 0x17
        /*001a*/ 	.short	(.L_17121 - .L_17120)
.L_17120:
        /*001c*/ 	.word	0x00000000
        /*0020*/ 	.short	0x0012
        /*0022*/ 	.short	0x0074
        /*0024*/ 	.byte	0x00, 0xf0, 0x11, 0x00


	//----- nvinfo : EIATTR_KPARAM_INFO
	.align		4
.L_17121:
        /*0028*/ 	.byte	0x04, 0x17
        /*002a*/ 	.short	(.L_17123 - .L_17122)
.L_17122:
        /*002c*/ 	.word	0x00000000
        /*0030*/ 	.short	0x0011
        /*0032*/ 	.short	0x0070
        /*0034*/ 	.byte	0x00, 0xf0, 0x11, 0x00


	//----- nvinfo : EIATTR_KPARAM_INFO
	.align		4
.L_17123:
        /*0038*/ 	.byte	0x04, 0x17
        /*003a*/ 	.short	(.L_17125 - .L_17124)
.L_17124:
        /*003c*/ 	.word	0x00000000
        /*0040*/ 	.short	0x0010
        /*0042*/ 	.short	0x006c
        /*0044*/ 	.byte	0x00, 0xf0, 0x11, 0x00


	//----- nvinfo : EIATTR_KPARAM_INFO
	.align		4
.L_17125:
        /*0048*/ 	.byte	0x04, 0x17
        /*004a*/ 	.short	(.L_17127 - .L_17126)
.L_17126:
        /*004c*/ 	.word	0x00000000
        /*0050*/ 	.short	0x000f
        /*0052*/ 	.short	0x0068
        /*0054*/ 	.byte	0x00, 0xf0, 0x11, 0x00


	//----- nvinfo : EIATTR_KPARAM_INFO
	.align		4
.L_17127:
        /*0058*/ 	.byte	0x04, 0x17
        /*005a*/ 	.short	(.L_17129 - .L_17128)
.L_17128:
        /*005c*/ 	.word	0x00000000
        /*0060*/ 	.short	0x000e
        /*0062*/ 	.short	0x0060
        /*0064*/ 	.byte	0x00, 0xf0, 0x21, 0x00


	//----- nvinfo : EIATTR_KPARAM_INFO
	.align		4
.L_17129:
        /*0068*/ 	.byte	0x04, 0x17
        /*006a*/ 	.short	(.L_17131 - .L_17130)
.L_17130:
        /*006c*/ 	.word	0x00000000
        /*0070*/ 	.short	0x000d
        /*0072*/ 	.short	0x0058
        /*0074*/ 	.byte	0x00, 0xf0, 0x21, 0x00


	//----- nvinfo : EIATTR_KPARAM_INFO
	.align		4
.L_17131:
        /*0078*/ 	.byte	0x04, 0x17
        /*007a*/ 	.short	(.L_17133 - .L_17132)
.L_17132:
        /*007c*/ 	.word	0x00000000
        /*0080*/ 	.short	0x000c
        /*0082*/ 	.short	0x0050
        /*0084*/ 	.byte	0x00, 0xf0, 0x11, 0x00


	//----- nvinfo : EIATTR_KPARAM_INFO
	.align		4
.L_17133:
        /*0088*/ 	.byte	0x04, 0x17
        /*008a*/ 	.short	(.L_17135 - .L_17134)
.L_17134:
        /*008c*/ 	.word	0x00000000
        /*0090*/ 	.short	0x000b
        /*0092*/ 	.short	0x004c
        /*0094*/ 	.byte	0x00, 0xf0, 0x11, 0x00


	//----- nvinfo : EIATTR_KPARAM_INFO
	.align		4
.L_17135:
        /*0098*/ 	.byte	0x04, 0x17
        /*009a*/ 	.short	(.L_17137 - .L_17136)
.L_17136:
        /*009c*/ 	.word	0x00000000
        /*00a0*/ 	.short	0x000a
        /*00a2*/ 	.short	0x0048
        /*00a4*/ 	.byte	0x00, 0xf0, 0x11, 0x00


	//----- nvinfo : EIATTR_KPARAM_INFO
	.align		4
.L_17137:
        /*00a8*/ 	.byte	0x04, 0x17
        /*00aa*/ 	.short	(.L_17139 - .L_17138)
.L_17138:
        /*00ac*/ 	.word	0x00000000
        /*00b0*/ 	.short	0x0009
        /*00b2*/ 	.short	0x0040
        /*00b4*/ 	.byte	0x00, 0xf0, 0x21, 0x00


	//----- nvinfo : EIATTR_KPARAM_INFO
	.align		4
.L_17139:
        /*00b8*/ 	.byte	0x04, 0x17
        /*00ba*/ 	.short	(.L_17141 - .L_17140)
.L_17140:
        /*00bc*/ 	.word	0x00000000
        /*00c0*/ 	.short	0x0008
        /*00c2*/ 	.short	0x0038
        /*00c4*/ 	.byte	0x00, 0xf0, 0x11, 0x00


	//----- nvinfo : EIATTR_KPARAM_INFO
	.align		4
.L_17141:
        /*00c8*/ 	.byte	0x04, 0x17
        /*00ca*/ 	.short	(.L_17143 - .L_17142)
.L_17142:
        /*00cc*/ 	.word	0x00000000
        /*00d0*/ 	.short	0x0007
        /*00d2*/ 	.short	0x0030
        /*00d4*/ 	.byte	0x00, 0xf0, 0x21, 0x00


	//----- nvinfo : EIATTR_KPARAM_INFO
	.align		4
.L_17143:
        /*00d8*/ 	.byte	0x04, 0x17
        /*00da*/ 	.short	(.L_17145 - .L_17144)
.L_17144:
        /*00dc*/ 	.word	0x00000000
        /*00e0*/ 	.short	0x0006
        /*00e2*/ 	.short	0x0028
        /*00e4*/ 	.byte	0x00, 0xf0, 0x21, 0x00


	//----- nvinfo : EIATTR_KPARAM_INFO
	.align		4
.L_17145:
        /*00e8*/ 	.byte	0x04, 0x17
        /*00ea*/ 	.short	(.L_17147 - .L_17146)
.L_17146:
        /*00ec*/ 	.word	0x00000000
        /*00f0*/ 	.short	0x0005
        /*00f2*/ 	.short	0x0024
        /*00f4*/ 	.byte	0x00, 0xf0, 0x11, 0x00


	//----- nvinfo : EIATTR_KPARAM_INFO
	.align		4
.L_17147:
        /*00f8*/ 	.byte	0x04, 0x17
        /*00fa*/ 	.short	(.L_17149 - .L_17148)
.L_17148:
        /*00fc*/ 	.word	0x00000000
        /*0100*/ 	.short	0x0004
        /*0102*/ 	.short	0x0020
        /*0104*/ 	.byte	0x00, 0xf0, 0x11, 0x00


	//----- nvinfo : EIATTR_KPARAM_INFO
	.align		4
.L_17149:
        /*0108*/ 	.byte	0x04, 0x17
        /*010a*/ 	.short	(.L_17151 - .L_17150)
.L_17150:
        /*010c*/ 	.word	0x00000000
        /*0110*/ 	.short	0x0003
        /*0112*/ 	.short	0x0018
        /*0114*/ 	.byte	0x00, 0xf0, 0x21, 0x00


	//----- nvinfo : EIATTR_KPARAM_INFO
	.align		4
.L_17151:
        /*0118*/ 	.byte	0x04, 0x17
        /*011a*/ 	.short	(.L_17153 - .L_17152)
.L_17152:
        /*011c*/ 	.word	0x00000000
        /*0120*/ 	.short	0x0002
        /*0122*/ 	.short	0x0010
        /*0124*/ 	.byte	0x00, 0xf0, 0x21, 0x00


	//----- nvinfo : EIATTR_KPARAM_INFO
	.align		4
.L_17153:
        /*0128*/ 	.byte	0x04, 0x17
        /*012a*/ 	.short	(.L_17155 - .L_17154)
.L_17154:
        /*012c*/ 	.word	0x00000000
        /*0130*/ 	.short	0x0001
        /*0132*/ 	.short	0x0008
        /*0134*/ 	.byte	0x00, 0xf0, 0x21, 0x00


	//----- nvinfo : EIATTR_KPARAM_INFO
	.align		4
.L_17155:
        /*0138*/ 	.byte	0x04, 0x17
        /*013a*/ 	.short	(.L_17157 - .L_17156)
.L_17156:
        /*013c*/ 	.word	0x00000000
        /*0140*/ 	.short	0x0000
        /*0142*/ 	.short	0x0000
        /*0144*/ 	.byte	0x00, 0xf0, 0x21, 0x00


	//----- nvinfo : EIATTR_SPARSE_MMA_MASK
	.align		4
.L_17157:
        /*0148*/ 	.byte	0x03, 0x50
        /*014a*/ 	.short	0x0000


	//----- nvinfo : EIATTR_MAXREG_COUNT
	.align		4
        /*014c*/ 	.byte	0x03, 0x1b
        /*014e*/ 	.short	0x00ff


	//----- nvinfo : EIATTR_NUM_BARRIERS
	.align		4
        /*0150*/ 	.byte	0x02, 0x4c
        /*0152*/ 	.byte	0x01
	.zero		1


	//----- nvinfo : EIATTR_EXTERNS
	.align		4
        /*0154*/ 	.byte	0x04, 0x0f
        /*0156*/ 	.short	(.L_17159 - .L_17158)


	//   ....[0]....
	.align		4
.L_17158:
        /*0158*/ 	.word	index@(__assertfail)


	//----- nvinfo : EIATTR_MERCURY_ISA_VERSION
	.align		4
.L_17159:
        /*015c*/ 	.byte	0x03, 0x5f
        /*015e*/ 	.short	0x0101


	//----- nvinfo : EIATTR_COOP_GROUP_MASK_REGIDS
	.align		4
        /*0160*/ 	.byte	0x04, 0x29
        /*0162*/ 	.short	(.L_17161 - .L_17160)


	//   ....[0]....
.L_17160:
        /*0164*/ 	.word	0xffffffff


	//   ....[1]....
        /*0168*/ 	.word	0xffffffff


	//   ....[2]....
        /*016c*/ 	.word	0xffffffff


	//   ....[3]....
        /*0170*/ 	.word	0xffffffff


	//   ....[4]....
        /*0174*/ 	.word	0xffffffff


	//   ....[5]....
        /*0178*/ 	.word	0xffffffff


	//   ....[6]....
        /*017c*/ 	.word	0xffffffff


	//   ....[7]....
        /*0180*/ 	.word	0xffffffff


	//   ....[8]....
        /*0184*/ 	.word	0xffffffff


	//   ....[9]....
        /*0188*/ 	.word	0xffffffff


	//   ....[10]....
        /*018c*/ 	.word	0xffffffff


	//   ....[11]....
        /*0190*/ 	.word	0xffffffff


	//   ....[12]....
        /*0194*/ 	.word	0xffffffff


	//   ....[13]....
        /*0198*/ 	.word	0xffffffff


	//   ....[14]....
        /*019c*/ 	.word	0xffffffff


	//   ....[15]....
        /*01a0*/ 	.word	0x0500000f


	//   ....[16]....
        /*01a4*/ 	.word	0x0500000f


	//   ....[17]....
        /*01a8*/ 	.word	0x0500000f


	//   ....[18]....
        /*01ac*/ 	.word	0x0500000f


	//   ....[19]....
        /*01b0*/ 	.word	0x0500000f


	//   ....[20]....
        /*01b4*/ 	.word	0x0500000f


	//   ....[21]....
        /*01b8*/ 	.word	0x0500000f


	//   ....[22]....
        /*01bc*/ 	.word	0x0500000f


	//   ....[23]....
        /*01c0*/ 	.word	0x0500000f


	//   ....[24]....
        /*01c4*/ 	.word	0x0500000f


	//   ....[25]....
        /*01c8*/ 	.word	0x0500000f


	//   ....[26]....
        /*01cc*/ 	.word	0x0500000f


	//   ....[27]....
        /*01d0*/ 	.word	0x0500000f


	//   ....[28]....
        /*01d4*/ 	.word	0x0500000f


	//   ....[29]....
        /*01d8*/ 	.word	0x0500000f


	//   ....[30]....
        /*01dc*/ 	.word	0x0500000f


	//----- nvinfo : EIATTR_COOP_GROUP_INSTR_OFFSETS
	.align		4
.L_17161:
        /*01e0*/ 	.byte	0x04, 0x28
        /*01e2*/ 	.short	(.L_17163 - .L_17162)


	//   ....[0]....
.L_17162:
        /*01e4*/ 	.word	0x00000b60


	//   ....[1]....
        /*01e8*/ 	.word	0x00000b90


	//   ....[2]....
        /*01ec*/ 	.word	0x00000bb0


	//   ....[3]....
        /*01f0*/ 	.word	0x00000bd0


	//   ....[4]....
        /*01f4*/ 	.word	0x00000d00


	//   ....[5]....
        /*01f8*/ 	.word	0x00000d20


	//   ....[6]....
        /*01fc*/ 	.word	0x00000d40


	//   ....[7]....
        /*0200*/ 	.word	0x00001b80


	//   ....[8]....
        /*0204*/ 	.word	0x00001c00


	//   ....[9]....
        /*0208*/ 	.word	0x00001c30


	//   ....[10]....
        /*020c*/ 	.word	0x00001c80


	//   ....[11]....
        /*0210*/ 	.word	0x00001cd0


	//   ....[12]....
        /*0214*/ 	.word	0x00001d20


	//   ....[13]....
        /*0218*/ 	.word	0x00001d40


	//   ....[14]....
        /*021c*/ 	.word	0x00001d60


	//   ....[15]....
        /*0220*/ 	.word	0x00003ad0


	//   ....[16]....
        /*0224*/ 	.word	0x00003b30


	//   ....[17]....
        /*0228*/ 	.word	0x00003b90


	//   ....[18]....
        /*022c*/ 	.word	0x00003bf0


	//   ....[19]....
        /*0230*/ 	.word	0x00003c70


	//   ....[20]....
        /*0234*/ 	.word	0x00003cb0


	//   ....[21]....
        /*0238*/ 	.word	0x00003d00


	//   ....[22]....
        /*023c*/ 	.word	0x00003d50


	//   ....[23]....
        /*0240*/ 	.word	0x00003da0


	//   ....[24]....
        /*0244*/ 	.word	0x00003df0


	//   ....[25]....
        /*0248*/ 	.word	0x00003e40


	//   ....[26]....
        /*024c*/ 	.word	0x00003e90


	//   ....[27]....
        /*0250*/ 	.word	0x00003ee0


	//   ....[28]....
        /*0254*/ 	.word	0x00003f30


	//   ....[29]....
        /*0258*/ 	.word	0x00003f80


	//   ....[30]....
        /*025c*/ 	.word	0x00003fd0


	//----- nvinfo : EIATTR_SYSCALL_OFFSETS
	.align		4
.L_17163:
        /*0260*/ 	.byte	0x04, 0x46
        /*0262*/ 	.short	(.L_17165 - .L_17164)


	//   ....[0]....
.L_17164:
        /*0264*/ 	.word	0x00003960


	//   ....[1]....
        /*0268*/ 	.word	0x00003a60


	//----- nvinfo : EIATTR_EXIT_INSTR_OFFSETS
	.align		4
.L_17165:
        /*026c*/ 	.byte	0x04, 0x1c
        /*026e*/ 	.short	(.L_17167 - .L_17166)


	//   ....[0]....
.L_17166:
        /*0270*/ 	.word	0x00003230


	//   ....[1]....
        /*0274*/ 	.word	0x00003300


	//   ....[2]....
        /*0278*/ 	.word	0x00003860


	//   ....[3]....
        /*027c*/ 	.word	0x00003a70


	//----- nvinfo : EIATTR_CRS_STACK_SIZE
	.align		4
.L_17167:
        /*0280*/ 	.byte	0x04, 0x1e
        /*0282*/ 	.short	(.L_17169 - .L_17168)
.L_17168:
        /*0284*/ 	.word	0x00000000


	//----- nvinfo : EIATTR_CBANK_PARAM_SIZE
	.align		4
.L_17169:
        /*0288*/ 	.byte	0x03, 0x19
        /*028a*/ 	.short	0x007c


	//----- nvinfo : EIATTR_PARAM_CBANK
	.align		4
        /*028c*/ 	.byte	0x04, 0x0a
        /*028e*/ 	.short	(.L_17171 - .L_17170)
	.align		4
.L_17170:
        /*0290*/ 	.word	index@(.nv.constant0._ZN4vllm25paged_attention_v1_kernelIthLi192ELi16ELi128ELNS_18Fp8KVCacheDataTypeE1ELb1EEEvPT_PKS2_PKT0_S8_ifPKiSA_iPKfiiiSC_SC_iiiii)
        /*0294*/ 	.short	0x0210
        /*0296*/ 	.short	0x007c


	//----- nvinfo : EIATTR_SW_WAR
	.align		4
.L_17171:
        /*0298*/ 	.byte	0x04, 0x36
        /*029a*/ 	.short	(.L_17173 - .L_17172)
.L_17172:
        /*029c*/ 	.word	0x00000008
.L_17173:


//--------------------- .nv.info._ZN4vllm25paged_attention_v1_kernelIthLi128ELi16ELi128ELNS_18Fp8KVCacheDataTypeE1ELb1EEEvPT_PKS2_PKT0_S8_ifPKiSA_iPKfiiiSC_SC_iiiii --------------------------
	.section	.nv.info._ZN4vllm25paged_attention_v1_kernelIthLi128ELi16ELi128ELNS_18Fp8KVCacheDataTypeE1ELb1EEEvPT_PKS2_PKT0_S8_ifPKiSA_iPKfiiiSC_SC_iiiii,"",@"SHT_CUDA_INFO"
	.sectionflags	@""
	.align	4


	//----- nvinfo : EIATTR_CUDA_API_VERSION
	.align		4
        /*0000*/ 	.byte	0x04, 0x37
        /*0002*/ 	.short	(.L_17175 - .L_17174)
.L_17174:
        /*0004*/ 	.word	0x00000082


	//----- nvinfo : EIATTR_KPARAM_INFO
	.align		4
.L_17175:
        /*0008*/ 	.byte	0x04, 0x17
        /*000a*/ 	.short	(.L_17177 - .L_17176)
.L_17176:
        /*000c*/ 	.word	0x00000000
        /*0010*/ 	.short	0x0013
        /*0012*/ 	.short	0x0078
        /*0014*/ 	.byte	0x00, 0xf0, 0x11, 0x00


	//----- nvinfo : EIATTR_KPARAM_INFO
	.align		4
.L_17177:
        /*0018*/ 	.byte	0x04, 0x17
        /*001a*/ 	.short	(.L_17179 - .L_17178)
.L_17178:
        /*001c*/ 	.word	0x00000000
        /*0020*/ 	.short	0x0012
        /*0022*/ 	.short	0x0074
        /*0024*/ 	.byte	0x00, 0xf0, 0x11, 0x00


	//----- nvinfo : EIATTR_KPARAM_INFO
	.align		4
.L_17179:
        /*0028*/ 	.byte	0x04, 0x17
        /*002a*/ 	.short	(.L_17181 - .L_17180)
.L_17180:
        /*002c*/ 	.word	0x00000000
        /*0030*/ 	.short	0x0011
        /*0032*/ 	.short	0x0070
        /*0034*/ 	.byte	0x00, 0xf0, 0x11, 0x00


	//----- nvinfo : EIATTR_KPARAM_INFO
	.align		4
.L_17181:
        /*0038*/ 	.byte	0x04, 0x17
        /*003a*/ 	.short	(.L_17183 - .L_17182)
.L_17182:
        /*003c*/ 	.word	0x00000000
        /*0040*/ 	.short	0x0010
        /*0042*/ 	.short	0x006c
        /*0044*/ 	.byte	0x00, 0xf0, 0x11, 0x00


	//----- nvinfo : EIATTR_KPARAM_INFO
	.align		4
.L_17183:
        /*0048*/ 	.byte	0x04, 0x17
        /*004a*/ 	.short	(.L_17185 - .L_17184)
.L_17184:
        /*004c*/ 	.word	0x00000000
        /*0050*/ 	.short	0x000f
        /*0052*/ 	.short	0x0068
        /*0054*/ 	.byte	0x00, 0xf0, 0x11, 0x00


	//----- nvinfo : EIATTR_KPARAM_INFO
	.align		4
.L_17185:
        /*0058*/ 	.byte	0x04, 0x17
        /*005a*/ 	.short	(.L_17187 - .L_17186)
.L_17186:
        /*005c*/ 	.word	0x00000000
        /*0060*/ 	.short	0x000e
        /*0062*/ 	.short	0x0060
        /*0064*/ 	.byte	0x00, 0xf0, 0x21, 0x00


	//----- nvinfo : EIATTR_KPARAM_INFO
	.align		4
.L_17187:
        /*0068*/ 	.byte	0x04, 0x17
        /*006a*/ 	.short	(.L_17189 - .L_17188)
.L_17188:
        /*006c*/ 	.word	0x00000000
        /*0070*/ 	.short	0x000d
        /*0072*/ 	.short	0x0058
        /*0074*/ 	.byte	0x00, 0xf0, 0x21, 0x00


	//----- nvinfo : EIATTR_KPARAM_INFO
	.align		4
.L_17189:
        /*0078*/ 	.byte	0x04, 0x17
        /*007a*/ 	.short	(.L_17191 - .L_17190)
.L_17190:
        /*007c*/ 	.word	0x00000000
        /*0080*/ 	.short	0x000c
        /*0082*/ 	.short	0x0050
        /*0084*/ 	.byte	0x00, 0xf0, 0x11, 0x00


	//----- nvinfo : EIATTR_KPARAM_INFO
	.align		4
.L_17191:
        /*0088*/ 	.byte	0x04, 0x17
        /*008a*/ 	.short	(.L_17193 - .L_17192)
.L_17192:
        /*008c*/ 	.word	0x00000000
        /*0090*/ 	.short	0x000b
        /*0092*/ 	.short	0x004c
        /*0094*/ 	.byte	0x00, 0xf0, 0x11, 0x00


	//----- nvinfo : EIATTR_KPARAM_INFO
	.align		4
.L_17193:
        /*0098*/ 	.byte	0x04, 0x17
        /*009a*/ 	.short	(.L_17195 - .L_17194)
.L_17194:
        /*009c*/ 	.word	0x00000000
        /*00a0*/ 	.short	0x000a
        /*00a2*/ 	.short	0x0048
        /*00a4*/ 	.byte	0x00, 0xf0, 0x11, 0x00


	//----- nvinfo : EIATTR_KPARAM_INFO
	.align		4
.L_17195:
        /*00a8*/ 	.byte	0x04, 0x17
        /*00aa*/ 	.short	(.L_17197 - .L_17196)
.L_17196:
        /*00ac*/ 	.word	0x00000000
        /*00b0*/ 	.short	0x0009
        /*00b2*/ 	.short	0x0040
        /*00b4*/ 	.byte	0x00, 0xf0, 0x21, 0x00


	//----- nvinfo : EIATTR_KPARAM_INFO
	.align		4
.L_17197:
        /*00b8*/ 	.byte	0x04, 0x17
        /*00ba*/ 	.short	(.L_17199 - .L_17198)
.L_17198:
        /*00bc*/ 	.word	0x00000000
        /*00c0*/ 	.short	0x0008
        /*00c2*/ 	.short	0x0038
        /*00c4*/ 	.byte	0x00, 0xf0, 0x11, 0x00


	//----- nvinfo : EIATTR_KPARAM_INFO
	.align		4
.L_17199:
        /*00c8*/ 	.byte	0x04, 0x17
        /*00ca*/ 	.short	(.L_17201 - .L_17200)
.L_17200:
        /*00cc*/ 	.word	0x00000000
        /*00d0*/ 	.short	0x0007
        /*00d2*/ 	.short	0x0030
        /*00d4*/ 	.byte	0x00, 0xf0, 0x21, 0x00


	//----- nvinfo : EIATTR_KPARAM_INFO
	.align		4
.L_17201:
        /*00d8*/ 	.byte	0x04, 0x17
        /*00da*/ 	.short	(.L_17203 - .L_17202)
.L_17202:
        /*00dc*/ 	.word	0x00000000
        /*00e0*/ 	.short	0x0006
        /*00e2*/ 	.short	0x0028
        /*00e4*/ 	.byte	0x00, 0xf0, 0x21, 0x00


	//----- nvinfo : EIATTR_KPARAM_INFO
	.align		4
.L_17203:
        /*00e8*/ 	.byte	0x04, 0x17
        /*00ea*/ 	.short	(.L_17205 - .L_17204)
.L_17204:
        /*00ec*/ 	.word	0x00000000
        /*00f0*/ 	.short	0x0005
        /*00f2*/ 	.short	0x0024
        /*00f4*/ 	.byte	0x00, 0xf0, 0x11, 0x00


	//----- nvinfo : EIATTR_KPARAM_INFO
	.align		4
.L_17205:
        /*00f8*/ 	.byte	0x04, 0x17
        /*00fa*/ 	.short	(.L_17207 - .L_17206)
.L_17206:
        /*00fc*/ 	.word	0x00000000
        /*0100*/ 	.short	0x0004
        /*0102*/ 	.short	0x0020
        /*0104*/ 	.byte	0x00, 0xf0, 0x11, 0x00


	//----- nvinfo : EIATTR_KPARAM_INFO
	.align		4
.L_17207:
        /*0108*/ 	.byte	0x04, 0x17
        /*010a*/ 	.short	(.L_17209 - .L_17208)
.L_17208:
        /*010c*/ 	.word	0x00000000
        /*0110*/ 	.short	0x0003
        /*0112*/ 	.short	0x0018
        /*0114*/ 	.byte	0x00, 0xf0, 0x21, 0x00


	//----- nvinfo : EIATTR_KPARAM_INFO
	.align		4
.L_17209:
        /*0118*/ 	.byte	0x04, 0x17
        /*011a*/ 	.short	(.L_17211 - .L_17210)
.L_17210:
        /*011c*/ 	.word	0x00000000
        /*0120*/ 	.short	0x0002
        /*0122*/ 	.short	0x0010
        /*0124*/ 	.byte	0x00, 0xf0, 0x21, 0x00


	//----- nvinfo : EIATTR_KPARAM_INFO
	.align		4
.L_17211:
        /*0128*/ 	.byte	0x04, 0x17
        /*012a*/ 	.short	(.L_17213 - .L_17212)
.L_17212:
        /*012c*/ 	.word	0x00000000
        /*0130*/ 	.short	0x0001
        /*0132*/ 	.short	0x0008
        /*0134*/ 	.byte	0x00, 0xf0, 0x21, 0x00


	//----- nvinfo : EIATTR_KPARAM_INFO
	.align		4
.L_17213:
        /*0138*/ 	.byte	0x04, 0x17
        /*013a*/ 	.short	(.L_17215 - .L_17214)
.L_17214:
        /*013c*/ 	.word	0x00000000
        /*0140*/ 	.short	0x0000
        /*0142*/ 	.short	0x0000
        /*0144*/ 	.byte	0x00, 0xf0, 0x21, 0x00


	//----- nvinfo : EIATTR_SPARSE_MMA_MASK
	.align		4
.L_17215:
        /*0148*/ 	.byte	0x03, 0x50
        /*014a*/ 	.short	0x0000


	//----- nvinfo : EIATTR_MAXREG_COUNT
	.align		4
        /*014c*/ 	.byte	0x03, 0x1b
        /*014e*/ 	.short	0x00ff


	//----- nvinfo : EIATTR_NUM_BARRIERS
	.align		4
        /*0150*/ 	.byte	0x02, 0x4c
        /*0152*/ 	.byte	0x01
	.zero		1


	//----- nvinfo : EIATTR_EXTERNS
	.align		4
        /*0154*/ 	.byte	0x04, 0x0f
        /*0156*/ 	.short	(.L_17217 - .L_17216)


	//   ....[0]....
	.align		4
.L_17216:
        /*0158*/ 	.word	index@(__assertfail)


	//----- nvinfo : EIATTR_MERCURY_ISA_VERSION
	.align		4
.L_17217:
        /*015c*/ 	.byte	0x03, 0x5f
        /*015e*/ 	.short	0x0101


	//----- nvinfo : EIATTR_COOP_GROUP_MASK_REGIDS
	.align		4
        /*0160*/ 	.byte	0x04, 0x29
        /*0162*/ 	.short	(.L_17219 - .L_17218)


	//   ....[0]....
.L_17218:
        /*0164*/ 	.word	0xffffffff


	//   ....[1]....
        /*0168*/ 	.word	0xffffffff


	//   ....[2]....
        /*016c*/ 	.word	0xffffffff


	//   ....[3]....
        /*0170*/ 	.word	0xffffffff


	//   ....[4]....
        /*0174*/ 	.word	0xffffffff


	//   ....[5]....
        /*0178*/ 	.word	0xffffffff


	//   ....[6]....
        /*017c*/ 	.word	0xffffffff


	//   ....[7]....
        /*0180*/ 	.word	0xffffffff


	//   ....[8]....
        /*0184*/ 	.word	0xffffffff


	//   ....[9]....
        /*0188*/ 	.word	0xffffffff


	//   ....[10]....
        /*018c*/ 	.word	0xffffffff


	//   ....[11]....
        /*0190*/ 	.word	0xffffffff


	//   ....[12]....
        /*0194*/ 	.word	0xffffffff


	//   ....[13]....
        /*0198*/ 	.word	0xffffffff


	//   ....[14]....
        /*019c*/ 	.word	0xffffffff


	//   ....[15]....
        /*01a0*/ 	.word	0x0500000f


	//   ....[16]....
        /*01a4*/ 	.word	0x0500000f


	//   ....[17]....
        /*01a8*/ 	.word	0x0500000f


	//   ....[18]....
        /*01ac*/ 	.word	0x0500000f


	//   ....[19]....
        /*01b0*/ 	.word	0x0500000f


	//   ....[20]....
        /*01b4*/ 	.word	0x0500000f


	//   ....[21]....
        /*01b8*/ 	.word	0x0500000f


	//   ....[22]....
        /*01bc*/ 	.word	0x0500000f


	//   ....[23]....
        /*01c0*/ 	.word	0x0500000f


	//   ....[24]....
        /*01c4*/ 	.word	0x0500000f


	//   ....[25]....
        /*01c8*/ 	.word	0x0500000f


	//   ....[26]....
        /*01cc*/ 	.word	0x0500000f


	//----- nvinfo : EIATTR_COOP_GROUP_INSTR_OFFSETS
	.align		4
.L_17219:
        /*01d0*/ 	.byte	0x04, 0x28
        /*01d2*/ 	.short	(.L_17221 - .L_17220)


	//   ....[0]....
.L_17220:
        /*01d4*/ 	.word	0x00000b30


	//   ....[1]....
        /*01d8*/ 	.word	0x00000b60


	//   ....[2]....
        /*01dc*/ 	.word	0x00000b80


	//   ....[3]....
        /*01e0*/ 	.word	0x00000ba0


	//   ....[4]....
        /*01e4*/ 	.word	0x00000cc0


	//   ....[5]....
        /*01e8*/ 	.word	0x00000ce0


	//   ....[6]....
        /*01ec*/ 	.word	0x00000d10


	//   ....[7]....
        /*01f0*/ 	.word	0x00001b50


	//   ....[8]....
        /*01f4*/ 	.word	0x00001bd0


	//   ....[9]....
        /*01f8*/ 	.word	0x00001c00


	//   ....[10]....
        /*01fc*/ 	.word	0x00001c50


	//   ....[11]....
        /*0200*/ 	.word	0x00001ca0


	//   ....[12]....
        /*0204*/ 	.word	0x00001cf0


	//   ....[13]....
        /*0208*/ 	.word	0x00001d10


	//   ....[14]....
        /*020c*/ 	.word	0x00001d30


	//   ....[15]....
        /*0210*/ 	.word	0x00003690


	//   ....[16]....
        /*0214*/ 	.word	0x000036f0


	//   ....[17]....
        /*0218*/ 	.word	0x00003750


	//   ....[18]....
        /*021c*/ 	.word	0x000037b0


	//   ....[19]....
        /*0220*/ 	.word	0x00003830


	//   ....[20]....
        /*0224*/ 	.word	0x00003870


	//   ....[21]....
        /*0228*/ 	.word	0x000038c0


	//   ....[22]....
        /*022c*/ 	.word	0x00003910


	//   ....[23]....
        /*0230*/ 	.word	0x00003960


	//   ....[24]....
        /*0234*/ 	.word	0x000039b0


	//   ....[25]....
        /*0238*/ 	.word	0x00003a00


	//   ....[26]....
        /*023c*/ 	.word	0x00003a50


	//----- nvinfo : EIATTR_SYSCALL_OFFSETS
	.align		4
.L_17221:
        /*0240*/ 	.byte	0x04, 0x46
        /*0242*/ 	.short	(.L_17223 - .L_17222)


	//   ....[0]....
.L_17222:
        /*0244*/ 	.word	0x00003520


	//   ....[1]....
        /*0248*/ 	.word	0x00003620


	//----- nvinfo : EIATTR_EXIT_INSTR_OFFSETS
	.align		4
.L_17223:
        /*024c*/ 	.byte	0x04, 0x1c
        /*024e*/ 	.short	(.L_17225 - .L_17224)


	//   ....[0]....
.L_17224:
        /*0250*/ 	.word	0x00002fb0


	//   ....[1]....
        /*0254*/ 	.word	0x00003090


	//   ....[2]....
        /*0258*/ 	.word	0x00003420


	//   ....[3]....
        /*025c*/ 	.word	0x00003630


	//----- nvinfo : EIATTR_CRS_STACK_SIZE
	.align		4
.L_17225:
        /*0260*/ 	.byte	0x04, 0x1e
        /*0262*/ 	.short	(.L_17227 - .L_17226)
.L_17226:
        /*0264*/ 	.word	0x00000000


	//----- nvinfo : EIATTR_CBANK_PARAM_SIZE
	.align		4
.L_17227:
        /*0268*/ 	.byte	0x03, 0x19
        /*026a*/ 	.short	0x007c


	//----- nvinfo : EIATTR_PARAM_CBANK
	.align		4
        /*026c*/ 	.byte	0x04, 0x0a
        /*026e*/ 	.short	(.L_17229 - .L_17228)
	.align		4
.L_17228:
        /*0270*/ 	.word	index@(.nv.constant0._ZN4vllm25paged_attention_v1_kernelIthLi128ELi16ELi128ELNS_18Fp8KVCacheDataTypeE1ELb1EEEvPT_PKS2_PKT0_S8_ifPKiSA_iPKfiiiSC_SC_iiiii)
        /*0274*/ 	.short	0x0210
        /*0276*/ 	.short	0x007c


	//----- nvinfo : EIATTR_SW_WAR
	.align		4
.L_17229:
        /*0278*/ 	.byte	0x04, 0x36
        /*027a*/ 	.short	(.L_17231 - .L_17230)
.L_17230:
        /*027c*/ 	.word	0x00000008
.L_17231:


//--------------------- .nv.info._ZN4vllm25paged_attention_v1_kernelIthLi120ELi16ELi128ELNS_18Fp8KVCacheDataTypeE1ELb1EEEvPT_PKS2_PKT0_S8_ifPKiSA_iPKfiiiSC_SC_iiiii --------------------------
	.section	.nv.info._ZN4vllm25paged_attention_v1_kernelIthLi120ELi16ELi128ELNS_18Fp8KVCacheDataTypeE1ELb1EEEvPT_PKS2_PKT0_S8_ifPKiSA_iPKfiiiSC_SC_iiiii,"",@"SHT_CUDA_INFO"
	.sectionflags	@""
	.align	4


	//----- nvinfo : EIATTR_CUDA_API_VERSION
	.align		4
        /*0000*/ 	.byte	0x04, 0x37
        /*0002*/ 	.short	(.L_17233 - .L_17232)
.L_17232:
        /*0004*/ 	.word	0x00000082


	//----- nvinfo : EIATTR_KPARAM_INFO
	.align		4
.L_17233:
        /*0008*/ 	.byte	0x04, 0x17
        /*000a*/ 	.short	(.L_17235 - .L_17234)
.L_17234:
        /*000c*/ 	.word	0x00000000
        /*0010*/ 	.short	0x0013
        /*0012*/ 	.short	0x0078
        /*0014*/ 	.byte	0x00, 0xf0, 0x11, 0x00


	//----- nvinfo : EIATTR_KPARAM_INFO
	.align		4
.L_17235:
        /*0018*/ 	.byte	0x04, 0x17
        /*001a*/ 	.short	(.L_17237 - .L_17236)
.L_17236:
        /*001c*/ 	.word	0x00000000
        /*0020*/ 	.short	0x0012
        /*0022*/ 	.short	0x0074
        /*0024*/ 	.byte	0x00, 0xf0, 0x11, 0x00


	//----- nvinfo : EIATTR_KPARAM_INFO
	.align		4
.L_17237:
        /*0028*/ 	.byte	0x04, 0x17
        /*002a*/ 	.short	(.L_17239 - .L_17238)
.L_17238:
        /*002c*/ 	.word	0x00000000
        /*0030*/ 	.short	0x0011
        /*0032*/ 	.short	0x0070
        /*0034*/ 	.byte	0x00, 0xf0, 0x11, 0x00


	//----- nvinfo : EIATTR_KPARAM_INFO
	.align		4
.L_17239:
        /*0038*/ 	.byte	0x04, 0x17
        /*003a*/ 	.short	(.L_17241 - .L_17240)
.L_17240:
        /*003c*/ 	.word	0x00000000
        /*0040*/ 	.short	0x0010
        /*0042*/ 	.short	0x006c
        /*0044*/ 	.byte	0x00, 0xf0, 0x11, 0x00


	//----- nvinfo : EIATTR_KPARAM_INFO
	.align		4
.L_17241:
        /*0048*/ 	.byte	0x04, 0x17
        /*004a*/ 	.short	(.L_17243 - .L_17242)
.L_17242:
        /*004c*/ 	.word	0x00000000
        /*0050*/ 	.short	0x000f
        /*0052*/ 	.short	0x0068
        /*0054*/ 	.byte	0x00, 0xf0, 0x11, 0x00


	//----- nvinfo : EIATTR_KPARAM_INFO
	.align		4
.L_17243:
        /*0058*/ 	.byte	0x04, 0x17
        /*005a*/ 	.short	(.L_17245 - .L_17244)
.L_17244:
        /*005c*/ 	.word	0x00000000
        /*0060*/ 	.short	0x000e
        /*0062*/ 	.short	0x0060
        /*0064*/ 	.byte	0x00, 0xf0, 0x21, 0x00


	//----- nvinfo : EIATTR_KPARAM_INFO
	.align		4
.L_17245:
        /*0068*/ 	.byte	0x04, 0x17
        /*006a*/ 	.short	(.L_17247 - .L_17246)
.L_17246:
        /*006c*/ 	.word	0x00000000
        /*0070*/ 	.short	0x000d
        /*0072*/ 	.short	0x0058
        /*0074*/ 	.byte	0x00, 0xf0, 0x21, 0x00


	//----- nvinfo : EIATTR_KPARAM_INFO
	.align		4
.L_17247:
        /*0078*/ 	.byte	0x04, 0x17
        /*007a*/ 	.short	(.L_17249 - .L_17248)
.L_17248:
        /*007c*/ 	.word	0x00000000
        /*0080*/ 	.short	0x000c
        /*0082*/ 	.short	0x0050
        /*0084*/ 	.byte	0x00, 0xf0, 0x11, 0x00


	//----- nvinfo : EIATTR_KPARAM_INFO
	.align		4
.L_17249:
        /*0088*/ 	.byte	0x04, 0x17
        /*008a*/ 	.short	(.L_17251 - .L_17250)
.L_17250:
        /*008c*/ 	.word	0x00000000
        /*0090*/ 	.short	0x000b
        /*0092*/ 	.short	0x004c
        /*0094*/ 	.byte	0x00, 0xf0, 0x11, 0x00


	//----- nvinfo : EIATTR_KPARAM_INFO
	.align		4
.L_17251:
        /*0098*/ 	.byte	0x04, 0x17
        /*009a*/ 	.short	(.L_17253 - .L_17252)
.L_17252:
        /*009c*/ 	.word	0x00000000
        /*00a0*/ 	.short	0x000a
        /*00a2*/ 	.short	0x0048
        /*00a4*/ 	.byte	0x00, 0xf0, 0x11, 0x00


	//----- nvinfo : EIATTR_KPARAM_INFO
	.align		4
.L_17253:
        /*00a8*/ 	.byte	0x04, 0x17
        /*00aa*/ 	.short	(.L_17255 - .L_17254)
.L_17254:
        /*00ac*/ 	.word	0x00000000
        /*00b0*/ 	.short	0x0009
        /*00b2*/ 	.short	0x0040
        /*00b4*/ 	.byte	0x00, 0xf0, 0x21, 0x00


	//----- nvinfo : EIATTR_KPARAM_INFO
	.align		4
.L_17255:
        /*00b8*/ 	.byte	0x04, 0x17
        /*00ba*/ 	.short	(.L_17257 - .L_17256)
.L_17256:
        /*00bc*/ 	.word	0x00000000
        /*00c0*/ 	.short	0x0008
        /*00c2*/ 	.short	0x0038
        /*00c4*/ 	.byte	0x00, 0xf0, 0x11, 0x00


	//----- nvinfo : EIATTR_KPARAM_INFO
	.align		4
.L_17257:
        /*00c8*/ 	.byte	0x04, 0x17
        /*00ca*/ 	.short	(.L_17259 - .L_17258)
.L_17258:
        /*00cc*/ 	.word	0x00000000
        /*00d0*/ 	.short	0x0007
        /*00d2*/ 	.short	0x0030
        /*00d4*/ 	.byte	0x00, 0xf0, 0x21, 0x00


	//----- nvinfo : EIATTR_KPARAM_INFO
	.align		4
.L_17259:
        /*00d8*/ 	.byte	0x04, 0x17
        /*00da*/ 	.short	(.L_17261 - .L_17260)
.L_17260:
        /*00dc*/ 	.word	0x00000000
        /*00e0*/ 	.short	0x0006
        /*00e2*/ 	.short	0x0028
        /*00e4*/ 	.byte	0x00, 0xf0, 0x21, 0x00


	//----- nvinfo : EIATTR_KPARAM_INFO
	.align		4
.L_17261:
        /*00e8*/ 	.byte	0x04, 0x17
        /*00ea*/ 	.short	(.L_17263 - .L_17262)
.L_17262:
        /*00ec*/ 	.word	0x00000000
        /*00f0*/ 	.short	0x0005
        /*00f2*/ 	.short	0x0024
        /*00f4*/ 	.byte	0x00, 0xf0, 0x11, 0x00


	//----- nvinfo : EIATTR_KPARAM_INFO
	.align		4
.L_17263:
        /*00f8*/ 	.byte	0x04, 0x17
        /*00fa*/ 	.short	(.L_17265 - .L_17264)
.L_17264:
        /*00fc*/ 	.word	0x00000000
        /*0100*/ 	.short	0x0004
        /*0102*/ 	.short	0x0020
        /*0104*/ 	.byte	0x00, 0xf0, 0x11, 0x00


	//----- nvinfo : EIATTR_KPARAM_INFO
	.align		4
.L_17265:
        /*0108*/ 	.byte	0x04, 0x17
        /*010a*/ 	.short	(.L_17267 - .L_17266)
.L_17266:
        /*010c*/ 	.word	0x00000000
        /*0110*/ 	.short	0x0003
        /*0112*/ 	.short	0x0018
        /*0114*/ 	.byte	0x00, 0xf0, 0x21, 0x00


	//----- nvinfo : EIATTR_KPARAM_INFO
	.align		4
.L_17267:
        /*0118*/ 	.byte	0x04, 0x17
        /*011a*/ 	.short	(.L_17269 - .L_17268)
.L_17268:
        /*011c*/ 	.word	0x00000000
        /*0120*/ 	.short	0x0002
        /*0122*/ 	.short	0x0010
        /*0124*/ 	.byte	0x00, 0xf0, 0x21, 0x00


	//----- nvinfo : EIATTR_KPARAM_INFO
	.align		4
.L_17269:
        /*0128*/ 	.byte	0x04, 0x17
        /*012a*/ 	.short	(.L_17271 - .L_17270)
.L_17270:
        /*012c*/ 	.word	0x00000000
        /*0130*/ 	.short	0x0001
        /*0132*/ 	.short	0x0008
        /*0134*/ 	.byte	0x00, 0xf0, 0x21, 0x00


	//----- nvinfo : EIATTR_KPARAM_INFO
	.align		4
.L_17271:
        /*0138*/ 	.byte	0x04, 0x17
        /*013a*/ 	.short	(.L_17273 - .L_17272)
.L_17272:
        /*013c*/ 	.word	0x00000000
        /*0140*/ 	.short	0x0000
        /*0142*/ 	.short	0x0000
        /*0144*/ 	.byte	0x00, 0xf0, 0x21, 0x00


	//----- nvinfo : EIATTR_SPARSE_MMA_MASK
	.align		4
.L_17273:
        /*0148*/ 	.byte	0x03, 0x50
        /*014a*/ 	.short	0x0000


	//----- nvinfo : EIATTR_MAXREG_COUNT
	.align		4
        /*014c*/ 	.byte	0x03, 0x1b
        /*014e*/ 	.short	0x00ff


	//----- nvinfo : EIATTR_NUM_BARRIERS
	.align		4
        /*0150*/ 	.byte	0x02, 0x4c
        /*0152*/ 	.byte	0x01
	.zero		1


	//----- nvinfo : EIATTR_EXTERNS
	.align		4
        /*0154*/ 	.byte	0x04, 0x0f
        /*0156*/ 	.short	(.L_17275 - .L_17274)


	//   ....[0]....
	.align		4
.L_17274:
        /*0158*/ 	.word	index@(__assertfail)


	//----- nvinfo : EIATTR_MERCURY_ISA_VERSION
	.align		4
.L_17275:
        /*015c*/ 	.byte	0x03, 0x5f
        /*015e*/ 	.short	0x0101


	//----- nvinfo : EIATTR_COOP_GROUP_MASK_REGIDS
	.align		4
        /*0160*/ 	.byte	0x04, 0x29
        /*0162*/ 	.short	(.L_17277 - .L_17276)


	//   ....[0]....
.L_17276:
        /*0164*/ 	.word	0xffffffff


	//   ....[1]....
        /*0168*/ 	.word	0xffffffff


	//   ....[2]....
        /*016c*/ 	.word	0xffffffff


	//   ....[3]....
        /*0170*/ 	.word	0xffffffff


	//   ....[4]....
        /*0174*/ 	.word	0xffffffff


	//   ....[5]....
        /*0178*/ 	.word	0xffffffff


	//   ....[6]....
        /*017c*/ 	.word	0xffffffff


	//   ....[7]....
        /*0180*/ 	.word	0xffffffff


	//   ....[8]....
        /*0184*/ 	.word	0xffffffff


	//   ....[9]....
        /*0188*/ 	.word	0xffffffff


	//   ....[10]....
        /*018c*/ 	.word	0xffffffff


	//   ....[11]....
        /*0190*/ 	.word	0xffffffff


	//   ....[12]....
        /*0194*/ 	.word	0xffffffff


	//   ....[13]....
        /*0198*/ 	.word	0xffffffff


	//   ....[14]....
        /*019c*/ 	.word	0xffffffff


	//   ....[15]....
        /*01a0*/ 	.word	0x0500000f


	//   ....[16]....
        /*01a4*/ 	.word	0x0500000f


	//   ....[17]....
        /*01a8*/ 	.word	0x0500000f


	//   ....[18]....
        /*01ac*/ 	.word	0x0500000f


	//   ....[19]....
        /*01b0*/ 	.word	0x0500000f


	//   ....[20]....
        /*01b4*/ 	.word	0x0500000f


	//   ....[21]....
        /*01b8*/ 	.word	0x0500000f


	//   ....[22]....
        /*01bc*/ 	.word	0x0500000f


	//   ....[23]....
        /*01c0*/ 	.word	0x0500000f


	//   ....[24]....
        /*01c4*/ 	.word	0x0500000f


	//   ....[25]....
        /*01c8*/ 	.word	0x0500000f


	//   ....[26]....
        /*01cc*/ 	.word	0x0500000f


	//----- nvinfo : EIATTR_COOP_GROUP_INSTR_OFFSETS
	.align		4
.L_17277:
        /*01d0*/ 	.byte	0x04, 0x28
        /*01d2*/ 	.short	(.L_17279 - .L_17278)


	//   ....[0]....
.L_17278:
        /*01d4*/ 	.word	0x00000b50


	//   ....[1]....
        /*01d8*/ 	.word	0x00000b80


	//   ....[2]....
        /*01dc*/ 	.word	0x00000ba0


	//   ....[3]....
        /*01e0*/ 	.word	0x00000bc0


	//   ....[4]....
        /*01e4*/ 	.word	0x00000cf0


	//   ....[5]....
        /*01e8*/ 	.word	0x00000d10


	//   ....[6]....
        /*01ec*/ 	.word	0x00000d30


	//   ....[7]....
        /*01f0*/ 	.word	0x00001b70


	//   ....[8]....
        /*01f4*/ 	.word	0x00001bf0


	//   ....[9]....
        /*01f8*/ 	.word	0x00001c20


	//   ....[10]....
        /*01fc*/ 	.word	0x00001c70


	//   ....[11]....
        /*0200*/ 	.word	0x00001cc0


	//   ....[12]....
        /*0204*/ 	.word	0x00001d10


	//   ....[13]....
        /*0208*/ 	.word	0x00001d30


	//   ....[14]....
        /*020c*/ 	.word	0x00001d50


	//   ....[15]....
        /*0210*/ 	.word	0x00003890


	//   ....[16]....
        /*0214*/ 	.word	0x000038f0


	//   ....[17]....
        /*0218*/ 	.word	0x00003950


	//   ....[18]....
        /*021c*/ 	.word	0x000039b0


	//   ....[19]....
        /*0220*/ 	.word	0x00003a30


	//   ....[20]....
        /*0224*/ 	.word	0x00003a70


	//   ....[21]....
        /*0228*/ 	.word	0x00003ac0


	//   ....[22]....
        /*022c*/ 	.word	0x00003b10


	//   ....[23]....
        /*0230*/ 	.word	0x00003b60


	//   ....[24]....
        /*0234*/ 	.word	0x00003bb0


	//   ....[25]....
        /*0238*/ 	.word	0x00003c00


	//   ....[26]....
        /*023c*/ 	.word	0x00003c50


	//----- nvinfo : EIATTR_SYSCALL_OFFSETS
	.align		4
.L_17279:
        /*0240*/ 	.byte	0x04, 0x46
        /*0242*/ 	.short	(.L_17281 - .L_17280)


	//   ....[0]....
.L_17280:
        /*0244*/ 	.word	0x00003720


	//   ....[1]....
        /*0248*/ 	.word	0x00003820


	//----- nvinfo : EIATTR_EXIT_INSTR_OFFSETS
	.align		4
.L_17281:
        /*024c*/ 	.byte	0x04, 0x1c
        /*024e*/ 	.short	(.L_17283 - .L_17282)


	//   ....[0]....
.L_17282:
        /*0250*/ 	.word	0x00003150


	//   ....[1]....
        /*0254*/ 	.word	0x00003590


	//   ....[2]....
        /*0258*/ 	.word	0x00003620


	//   ....[3]....
        /*025c*/ 	.word	0x00003830


	//----- nvinfo : EIATTR_CRS_STACK_SIZE
	.align		4
.L_17283:
        /*0260*/ 	.byte	0x04, 0x1e
        /*0262*/ 	.short	(.L_17285 - .L_17284)
.L_17284:
        /*0264*/ 	.word	0x00000000


	//----- nvinfo : EIATTR_CBANK_PARAM_SIZE
	.align		4
.L_17285:
        /*0268*/ 	.byte	0x03, 0x19
        /*026a*/ 	.short	0x007c


	//----- nvinfo : EIATTR_PARAM_CBANK
	.align		4
        /*026c*/ 	.byte	0x04, 0x0a
        /*026e*/ 	.short	(.L_17287 - .L_17286)
	.align		4
.L_17286:
        /*0270*/ 	.word	index@(.nv.constant0._ZN4vllm25paged_attention_v1_kernelIthLi120ELi16ELi128ELNS_18Fp8KVCacheDataTypeE1ELb1EEEvPT_PKS2_PKT0_S8_ifPKiSA_iPKfiiiSC_SC_iiiii)
        /*0274*/ 	.short	0x0210
        /*0276*/ 	.short	0x007c


	//----- nvinfo : EIATTR_SW_WAR
	.align		4
.L_17287:
        /*0278*/ 	.byte	0x04, 0x36
        /*027a*/ 	.short	(.L_17289 - .L_17288)
.L_17288:
        /*027c*/ 	.word	0x00000008
.L_17289:


//--------------------- .nv.info._ZN4vllm25paged_attention_v1_kernelIthLi112ELi16ELi128ELNS_18Fp8KVCacheDataTypeE1ELb1EEEvPT_PKS2_PKT0_S8_ifPKiSA_iPKfiiiSC_SC_iiiii --------------------------
	.section	.nv.info._ZN4vllm25paged_attention_v1_kernelIthLi112ELi16ELi128ELNS_18Fp8KVCacheDataTypeE1ELb1EEEvPT_PKS2_PKT0_S8_ifPKiSA_iPKfiiiSC_SC_iiiii,"",@"SHT_CUDA_INFO"
	.sectionflags	@""
	.align	4


	//----- nvinfo : EIATTR_CUDA_API_VERSION
	.align		4
        /*0000*/ 	.byte	0x04, 0x37
        /*0002*/ 	.short	(.L_17291 - .L_17290)
.L_17290:
        /*0004*/ 	.word	0x00000082


	//----- nvinfo : EIATTR_KPARAM_INFO
	.align		4
.L_17291:
        /*0008*/ 	.byte	0x04, 0x17
        /*000a*/ 	.short	(.L_17293 - .L_17292)
.L_17292:
        /*000c*/ 	.word	0x00000000
        /*0010*/ 	.short	0x0013
        /*0012*/ 	.short	0x0078
        /*0014*/ 	.byte	0x00, 0xf0, 0x11, 0x00


	//----- nvinfo : EIATTR_KPARAM_INFO
	.align		4
.L_17293:
        /*0018*/ 	.byte	0x04, 0x17
        /*001a*/ 	.short	(.L_17295 - .L_17294)
.L_17294:
        /*001c*/ 	.word	0x00000000
        /*0020*/ 	.short	0x0012
        /*0022*/ 	.short	0x0074
        /*0024*/ 	.byte	0x00, 0xf0, 0x11, 0x00


	//----- nvinfo : EIATTR_KPARAM_INFO
	.align		4
.L_17295:
        /*0028*/ 	.byte	0x04, 0x17
        /*002a*/ 	.short	(.L_17297 - .L_17296)
.L_17296:
        /*002c*/ 	.word	0x00000000
        /*0030*/ 	.short	0x0011
        /*0032*/ 	.short	0x0070
        /*0034*/ 	.byte	0x00, 0xf0, 0x11, 0x00


	//----- nvinfo : EIATTR_KPARAM_INFO
	.align		4
.L_17297:
        /*0038*/ 	.byte	0x04, 0x17
        /*003a*/ 	.short	(.L_17299 - .L_17298)
.L_17298:
        /*003c*/ 	.word	0x00000000
        /*0040*/ 	.short	0x0010
        /*0042*/ 	.short	0x006c
        /*0044*/ 	.byte	0x00, 0xf0, 0x11, 0x00


	//----- nvinfo : EIATTR_KPARAM_INFO
	.align		4
.L_17299:
        /*0048*/ 	.byte	0x04, 0x17
        /*004a*/ 	.short	(.L_17301 - .L_17300)
.L_17300:
        /*004c*/ 	.word	0x00000000
        /*0050*/ 	.short	0x000f
        /*0052*/ 	.short	0x0068
        /*0054*/ 	.byte	0x00, 0xf0, 0x11, 0x00


	//----- nvinfo : EIATTR_KPARAM_INFO
	.align		4
.L_17301:
        /*0058*/ 	.byte	0x04, 0x17
        /*005a*/ 	.short	(.L_17303 - .L_17302)
.L_17302:
        /*005c*/ 	.word	0x00000000
        /*0060*/ 	.short	0x000e
        /*0062*/ 	.short	0x0060
        /*0064*/ 	.byte	0x00, 0xf0, 0x21, 0x00


	//----- nvinfo : EIATTR_KPARAM_INFO
	.align		4
.L_17303:
        /*0068*/ 	.byte	0x04, 0x17
        /*006a*/ 	.short	(.L_17305 - .L_17304)
.L_17304:
        /*006c*/ 	.word	0x00000000
        /*0070*/ 	.short	0x000d
        /*0072*/ 	.short	0x0058
        /*0074*/ 	.byte	0x00, 0xf0, 0x21, 0x00


	//----- nvinfo : EIATTR_KPARAM_INFO
	.align		4
.L_17305:
        /*0078*/ 	.byte	0x04, 0x17
        /*007a*/ 	.short	(.L_17307 - .L_17306)
.L_17306:
        /*007c*/ 	.word	0x00000000
        /*0080*/ 	.short	0x000c
        /*0082*/ 	.short	0x0050
        /*0084*/ 	.byte	0x00, 0xf0, 0x11, 0x00


	//----- nvinfo : EIATTR_KPARAM_INFO
	.align		4
.L_17307:
        /*0088*/ 	.byte	0x04, 0x17
        /*008a*/ 	.short	(.L_17309 - .L_17308)
.L_17308:
        /*008c*/ 	.word	0x00000000
        /*0090*/ 	.short	0x000b
        /*0092*/ 	.short	0x004c
        /*0094*/ 	.byte	0x00, 0xf0, 0x11, 0x00


	//----- nvinfo : EIATTR_KPARAM_INFO
	.align		4
.L_17309:
        /*0098*/ 	.byte	0x04, 0x17
        /*009a*/ 	.short	(.L_17311 - .L_17310)
.L_17310:
        /*009c*/ 	.word	0x00000000
        /*00a0*/ 	.short	0x000a
        /*00a2*/ 	.short	0x0048
        /*00a4*/ 	.byte	0x00, 0xf0, 0x11, 0x00


	//----- nvinfo : EIATTR_KPARAM_INFO
	.align		4
.L_17311:
        /*00a8*/ 	.byte	0x04, 0x17
        /*00aa*/ 	.short	(.L_17313 - .L_17312)
.L_17312:
        /*00ac*/ 	.word	0x00000000
        /*00b0*/ 	.short	0x0009
        /*00b2*/ 	.short	0x0040
        /*00b4*/ 	.byte	0x00, 0xf0, 0x21, 0x00


	//----- nvinfo : EIATTR_KPARAM_INFO
	.align		4
.L_17313:
        /*00b8*/ 	.byte	0x04, 0x17
        /*00ba*/ 	.short	(.L_17315 - .L_17314)
.L_17314:
        /*00bc*/ 	.word	0x00000000
        /*00c0*/ 	.short	0x0008
        /*00c2*/ 	.short	0x0038
        /*00c4*/ 	.byte	0x00, 0xf0, 0x11, 0x00


	//----- nvinfo : EIATTR_KPARAM_INFO
	.align		4
.L_17315:
        /*00c8*/ 	.byte	0x04, 0x17
        /*00ca*/ 	.short	(.L_17317 - .L_17316)
.L_17316:
        /*00cc*/ 	.word	0x00000000
        /*00d0*/ 	.short	0x0007
        /*00d2*/ 	.short	0x0030
        /*00d4*/ 	.byte	0x00, 0xf0, 0x21, 0x00


	//----- nvinfo : EIATTR_KPARAM_INFO
	.align		4
.L_17317:
        /*00d8*/ 	.byte	0x04, 0x17
        /*00da*/ 	.short	(.L_17319 - .L_17318)
.L_17318:
        /*00dc*/ 	.word	0x00000000
        /*00e0*/ 	.short	0x0006
        /*00e2*/ 	.short	0x0028
        /*00e4*/ 	.byte	0x00, 0xf0, 0x21, 0x00


	//----- nvinfo : EIATTR_KPARAM_INFO
	.align		4
.L_17319:
        /*00e8*/ 	.byte	0x04, 0x17
        /*00ea*/ 	.short	(.L_17321 - .L_17320)
.L_17320:
        /*00ec*/ 	.word	0x00000000
        /*00f0*/ 	.short	0x0005
        /*00f2*/ 	.short	0x0024
        /*00f4*/ 	.byte	0x00, 0xf0, 0x11, 0x00


	//----- nvinfo : EIATTR_KPARAM_INFO
	.align		4
.L_17321:
        /*00f8*/ 	.byte	0x04, 0x17
        /*00fa*/ 	.short	(.L_17323 - .L_17322)
.L_17322:
        /*00fc*/ 	.word	0x00000000
        /*0100*/ 	.short	0x0004
        /*0102*/ 	.short	0x0020
        /*0104*/ 	.byte	0x00, 0xf0, 0x11, 0x00


	//----- nvinfo : EIATTR_KPARAM_INFO
	.align		4
.L_17323:
        /*0108*/ 	.byte	0x04, 0x17
        /*010a*/ 	.short	(.L_17325 - .L_17324)
.L_17324:
        /*010c*/ 	.word	0x00000000
        /*0110*/ 	.short	0x0003
        /*0112*/ 	.short	0x0018
        /*0114*/ 	.byte	0x00, 0xf0, 0x21, 0x00


	//----- nvinfo : EIATTR_KPARAM_INFO
	.align		4
.L_17325:
        /*0118*/ 	.byte	0x04, 0x17
        /*011a*/ 	.short	(.L_17327 - .L_17326)
.L_17326:
        /*011c*/ 	.word	0x00000000
        /*0120*/ 	.short	0x0002
        /*0122*/ 	.short	0x0010
        /*0124*/ 	.byte	0x00, 0xf0, 0x21, 0x00


	//----- nvinfo : EIATTR_KPARAM_INFO
	.align		4
.L_17327:
        /*0128*/ 	.byte	0x04, 0x17
        /*012a*/ 	.short	(.L_17329 - .L_17328)
.L_17328:
        /*012c*/ 	.word	0x00000000
        /*0130*/ 	.short	0x0001
        /*0132*/ 	.short	0x0008
        /*0134*/ 	.byte	0x00, 0xf0, 0x21, 0x00


	//----- nvinfo : EIATTR_KPARAM_INFO
	.align		4
.L_17329:
        /*0138*/ 	.byte	0x04, 0x17
        /*013a*/ 	.short	(.L_17331 - .L_17330)
.L_17330:
        /*013c*/ 	.word	0x00000000
        /*0140*/ 	.short	0x0000
        /*0142*/ 	.short	0x0000
        /*0144*/ 	.byte	0x00, 0xf0, 0x21, 0x00


	//----- nvinfo : EIATTR_SPARSE_MMA_MASK
	.align		4
.L_17331:
        /*0148*/ 	.byte	0x03, 0x50
        /*014a*/ 	.short	0x0000


	//----- nvinfo : EIATTR_MAXREG_COUNT
	.align		4
        /*014c*/ 	.byte	0x03, 0x1b
        /*014e*/ 	.short	0x00ff


	//----- nvinfo : EIATTR_NUM_BARRIERS
	.align		4
        /*0150*/ 	.byte	0x02, 0x4c
        /*0152*/ 	.byte	0x01
	.zero		1


	//----- nvinfo : EIATTR_EXTERNS
	.align		4
        /*0154*/ 	.byte	0x04, 0x0f
        /*0156*/ 	.short	(.L_17333 - .L_17332)


	//   ....[0]....
	.align		4
.L_17332:
        /*0158*/ 	.word	index@(__assertfail)


	//----- nvinfo : EIATTR_MERCURY_ISA_VERSION
	.align		4
.L_17333:
        /*015c*/ 	.byte	0x03, 0x5f
        /*015e*/ 	.short	0x0101


	//----- nvinfo : EIATTR_COOP_GROUP_MASK_REGIDS
	.align		4
        /*0160*/ 	.byte	0x04, 0x29
        /*0162*/ 	.short	(.L_17335 - .L_17334)


	//   ....[0]....
.L_17334:
        /*0164*/ 	.word	0xffffffff


	//   ....[1]....
        /*0168*/ 	.word	0xffffffff


	//   ....[2]....
        /*016c*/ 	.word	0xffffffff


	//   ....[3]....
        /*0170*/ 	.word	0xffffffff


	//   ....[4]....
        /*0174*/ 	.word	0xffffffff


	//   ....[5]....
        /*0178*/ 	.word	0xffffffff


	//   ....[6]....
        /*017c*/ 	.word	0xffffffff


	//   ....[7]....
        /*0180*/ 	.word	0xffffffff


	//   ....[8]....
        /*0184*/ 	.word	0xffffffff


	//   ....[9]....
        /*0188*/ 	.word	0xffffffff


	//   ....[10]....
        /*018c*/ 	.word	0xffffffff


	//   ....[11]....
        /*0190*/ 	.word	0xffffffff


	//   ....[12]....
        /*0194*/ 	.word	0xffffffff


	//   ....[13]....
        /*0198*/ 	.word	0xffffffff


	//   ....[14]....
        /*019c*/ 	.word	0xffffffff


	//   ....[15]....
        /*01a0*/ 	.word	0x0500000f


	//   ....[16]....
        /*01a4*/ 	.word	0x0500000f


	//   ....[17]....
        /*01a8*/ 	.word	0x0500000f


	//   ....[18]....
        /*01ac*/ 	.word	0x0500000f


	//   ....[19]....
        /*01b0*/ 	.word	0x0500000f


	//   ....[20]....
        /*01b4*/ 	.word	0x0500000f


	//   ....[21]....
        /*01b8*/ 	.word	0x0500000f


	//   ....[22]....
        /*01bc*/ 	.word	0x0500000f


	//   ....[23]....
        /*01c0*/ 	.word	0x0500000f


	//   ....[24]....
        /*01c4*/ 	.word	0x0500000f


	//   ....[25]....
        /*01c8*/ 	.word	0x0500000f


	//----- nvinfo : EIATTR_COOP_GROUP_INSTR_OFFSETS
	.align		4
.L_17335:
        /*01cc*/ 	.byte	0x04, 0x28
        /*01ce*/ 	.short	(.L_17337 - .L_17336)


	//   ....[0]....
.L_17336:
        /*01d0*/ 	.word	0x00000b30


	//   ....[1]....
        /*01d4*/ 	.word	0x00000b60


	//   ....[2]....
        /*01d8*/ 	.word	0x00000b80


	//   ....[3]....
        /*01dc*/ 	.word	0x00000ba0


	//   ....[4]....
        /*01e0*/ 	.word	0x00000cc0


	//   ....[5]....
        /*01e4*/ 	.word	0x00000ce0


	//   ....[6]....
        /*01e8*/ 	.word	0x00000d10


	//   ....[7]....
        /*01ec*/ 	.word	0x00001b50


	//   ....[8]....
        /*01f0*/ 	.word	0x00001bd0


	//   ....[9]....
        /*01f4*/ 	.word	0x00001c00


	//   ....[10]....
        /*01f8*/ 	.word	0x00001c50


	//   ....[11]....
        /*01fc*/ 	.word	0x00001ca0


	//   ....[12]....
        /*0200*/ 	.word	0x00001cf0


	//   ....[13]....
        /*0204*/ 	.word	0x00001d10


	//   ....[14]....
        /*0208*/ 	.word	0x00001d30


	//   ....[15]....
        /*020c*/ 	.word	0x000035a0


	//   ....[16]....
        /*0210*/ 	.word	0x00003600


	//   ....[17]....
        /*0214*/ 	.word	0x00003660


	//   ....[18]....
        /*0218*/ 	.word	0x000036c0


	//   ....[19]....
        /*021c*/ 	.word	0x00003740


	//   ....[20]....
        /*0220*/ 	.word	0x00003780


	//   ....[21]....
        /*0224*/ 	.word	0x000037d0


	//   ....[22]....
        /*0228*/ 	.word	0x00003820


	//   ....[23]....
        /*022c*/ 	.word	0x00003870


	//   ....[24]....
        /*0230*/ 	.word	0x000038c0


	//   ....[25]....
        /*0234*/ 	.word	0x00003910


	//----- nvinfo : EIATTR_SYSCALL_OFFSETS
	.align		4
.L_17337:
        /*0238*/ 	.byte	0x04, 0x46
        /*023a*/ 	.short	(.L_17339 - .L_17338)


	//   ....[0]....
.L_17338:
        /*023c*/ 	.word	0x00003430


	//   ....[1]....
        /*0240*/ 	.word	0x00003530


	//----- nvinfo : EIATTR_EXIT_INSTR_OFFSETS
	.align		4
.L_17339:
        /*0244*/ 	.byte	0x04, 0x1c
        /*0246*/ 	.short	(.L_17341 - .L_17340)


	//   ....[0]....
.L_17340:
        /*0248*/ 	.word	0x00002f40


	//   ....[1]....
        /*024c*/ 	.word	0x00003010


	//   ....[2]....
        /*0250*/ 	.word	0x00003330


	//   ....[3]....
        /*0254*/ 	.word	0x00003540


	//----- nvinfo : EIATTR_CRS_STACK_SIZE
	.align		4
.L_17341:
        /*0258*/ 	.byte	0x04, 0x1e
        /*025a*/ 	.short	(.L_17343 - .L_17342)
.L_17342:
        /*025c*/ 	.word	0x00000000


	//----- nvinfo : EIATTR_CBANK_PARAM_SIZE
	.align		4
.L_17343:
        /*0260*/ 	.byte	0x03, 0x19
        /*0262*/ 	.short	0x007c


	//----- nvinfo : EIATTR_PARAM_CBANK
	.align		4
        /*0264*/ 	.byte	0x04, 0x0a
        /*0266*/ 	.short	(.L_17345 - .L_17344)
	.align		4
.L_17344:
        /*0268*/ 	.word	index@(.nv.constant0._ZN4vllm25paged_attention_v1_kernelIthLi112ELi16ELi128ELNS_18Fp8KVCacheDataTypeE1ELb1EEEvPT_PKS2_PKT0_S8_ifPKiSA_iPKfiiiSC_SC_iiiii)
        /*026c*/ 	.short	0x0210
        /*026e*/ 	.short	0x007c


	//----- nvinfo : EIATTR_SW_WAR
	.align		4
.L_17345:
        /*0270*/ 	.byte	0x04, 0x36
        /*0272*/ 	.short	(.L_17347 - .L_17346)
.L_17346:
        /*0274*/ 	.word	0x00000008
.L_17347:


//--------------------- .nv.info._ZN4vllm25paged_attention_v1_kernelIthLi96ELi16ELi128ELNS_18Fp8KVCacheDataTypeE1ELb1EEEvPT_PKS2_PKT0_S8_ifPKiSA_iPKfiiiSC_SC_iiiii --------------------------
	.section	.nv.info._ZN4vllm25paged_attention_v1_kernelIthLi96ELi16ELi128ELNS_18Fp8KVCacheDataTypeE1ELb1EEEvPT_PKS2_PKT0_S8_ifPKiSA_iPKfiiiSC_SC_iiiii,"",@"SHT_CUDA_INFO"
	.sectionflags	@""
	.align	4


	//----- nvinfo : EIATTR_CUDA_API_VERSION
	.align		4
        /*0000*/ 	.byte	0x04, 0x37
        /*0002*/ 	.short	(.L_17349 - .L_17348)
.L_17348:
        /*0004*/ 	.word	0x00000082


	//----- nvinfo : EIATTR_KPARAM_INFO
	.align		4
.L_17349:
        /*0008*/ 	.byte	0x04, 0x17
        /*000a*/ 	.short	(.L_17351 - .L_17350)
.L_17350:
        /*000c*/ 	.word	0x00000000
        /*0010*/ 	.short	0x0013
        /*0012*/ 	.short	0x0078
        /*0014*/ 	.byte	0x00, 0xf0, 0x11, 0x00


	//----- nvinfo : EIATTR_KPARAM_INFO
	.align		4
.L_17351:
        /*0018*/ 	.byte	0x04, 0x17
        /*001a*/ 	.short	(.L_17353 - .L_17352)
.L_17352:
        /*001c*/ 	.word	0x00000000
        /*0020*/ 	.short	0x0012
        /*0022*/ 	.short	0x0074
        /*0024*/ 	.byte	0x00, 0xf0, 0x11, 0x00


	//----- nvinfo : EIATTR_KPARAM_INFO
	.align		4
.L_17353:
        /*0028*/ 	.byte	0x04, 0x17
        /*002a*/ 	.short	(.L_17355 - .L_17354)
.L_17354:
        /*002c*/ 	.word	0x00000000
        /*0030*/ 	.short	0x0011
        /*0032*/ 	.short	0x0070
        /*0034*/ 	.byte	0x00, 0xf0, 0x11, 0x00


	//----- nvinfo : EIATTR_KPARAM_INFO
	.align		4
.L_17355:
        /*0038*/ 	.byte	0x04, 0x17
        /*003a*/ 	.short	(.L_17357 - .L_17356)
.L_17356:
        /*003c*/ 	.word	0x00000000
        /*0040*/ 	.short	0x0010
        /*0042*/ 	.short	0x006c
        /*0044*/ 	.byte	0x00, 0xf0, 0x11, 0x00


	//----- nvinfo : EIATTR_KPARAM_INFO
	.align		4
.L_17357:
        /*0048*/ 	.byte	0x04, 0x17
        /*004a*/ 	.short	(.L_17359 - .L_17358)
.L_17358:
        /*004c*/ 	.word	0x00000000
        /*0050*/ 	.short	0x000f
        /*0052*/ 	.short	0x0068
        /*0054*/ 	.byte	0x00, 0xf0, 0x11, 0x00


	//----- nvinfo : EIATTR_KPARAM_INFO
	.align		4
.L_17359:
        /*0058*/ 	.byte	0x04, 0x17
        /*005a*/ 	.short	(.L_17361 - .L_17360)
.L_17360:
        /*005c*/ 	.word	0x00000000
        /*0060*/ 	.short	0x000e
        /*0062*/ 	.short	0x0060
        /*0064*/ 	.byte	0x00, 0xf0, 0x21, 0x00


	//----- nvinfo : EIATTR_KPARAM_INFO
	.align		4
.L_17361:
        /*0068*/ 	.byte	0x04, 0x17
        /*006a*/ 	.short	(.L_17363 - .L_17362)
.L_17362:
        /*006c*/ 	.word	0x00000000
        /*0070*/ 	.short	0x000d
        /*0072*/ 	.short	0x0058
        /*0074*/ 	.byte	0x00, 0xf0, 0x21, 0x00


	//----- nvinfo : EIATTR_KPARAM_INFO
	.align		4
.L_17363:
        /*0078*/ 	.byte	0x04, 0x17
        /*007a*/ 	.short	(.L_17365 - .L_17364)
.L_17364:
        /*007c*/ 	.word	0x00000000
        /*0080*/ 	.short	0x000c
        /*0082*/ 	.short	0x0050
        /*0084*/ 	.byte	0x00, 0xf0, 0x11, 0x00


	//----- nvinfo : EIATTR_KPARAM_INFO
	.align		4
.L_17365:
        /*0088*/ 	.byte	0x04, 0x17
        /*008a*/ 	.short	(.L_17367 - .L_17366)
.L_17366:
        /*008c*/ 	.word	0x00000000
        /*0090*/ 	.short	0x000b
        /*0092*/ 	.short	0x004c
        /*0094*/ 	.byte	0x00, 0xf0, 0x11, 0x00


	//----- nvinfo : EIATTR_KPARAM_INFO
	.align		4
.L_17367:
        /*0098*/ 	.byte	0x04, 0x17
        /*009a*/ 	.short	(.L_17369 - .L_17368)
.L_17368:
        /*009c*/ 	.word	0x00000000
        /*00a0*/ 	.short	0x000a
        /*00a2*/ 	.short	0x0048
        /*00a4*/ 	.byte	0x00, 0xf0, 0x11, 0x00


	//----- nvinfo : EIATTR_KPARAM_INFO
	.align		4
.L_17369:
        /*00a8*/ 	.byte	0x04, 0x17
        /*00aa*/ 	.short	(.L_17371 - .L_17370)
.L_17370:
        /*00ac*/ 	.word	0x00000000
        /*00b0*/ 	.short	0x0009
        /*00b2*/ 	.short	0x0040
        /*00b4*/ 	.byte	0x00, 0xf0, 0x21, 0x00


	//----- nvinfo : EIATTR_KPARAM_INFO
	.align		4
.L_17371:
        /*00b8*/ 	.byte	0x04, 0x17
        /*00ba*/ 	.short	(.L_17373 - .L_17372)
.L_17372:
        /*00bc*/ 	.word	0x00000000
        /*00c0*/ 	.short	0x0008
        /*00c2*/ 	.short	0x0038
        /*00c4*/ 	.byte	0x00, 0xf0, 0x11, 0x00


	//----- nvinfo : EIATTR_KPARAM_INFO
	.align		4
.L_17373:
        /*00c8*/ 	.byte	0x04, 0x17
        /*00ca*/ 	.short	(.L_17375 - .L_17374)
.L_17374:
        /*00cc*/ 	.word	0x00000000
        /*00d0*/ 	.short	0x0007
        /*00d2*/ 	.short	0x0030
        /*00d4*/ 	.byte	0x00, 0xf0, 0x21, 0x00


	//----- nvinfo : EIATTR_KPARAM_INFO
	.align		4
.L_17375:
        /*00d8*/ 	.byte	0x04, 0x17
        /*00da*/ 	.short	(.L_17377 - .L_17376)
.L_17376:
        /*00dc*/ 	.word	0x00000000
        /*00e0*/ 	.short	0x0006
        /*00e2*/ 	.short	0x0028
        /*00e4*/ 	.byte	0x00, 0xf0, 0x21, 0x00


	//----- nvinfo : EIATTR_KPARAM_INFO
	.align		4
.L_17377:
        /*00e8*/ 	.byte	0x04, 0x17
        /*00ea*/ 	.short	(.L_17379 - .L_17378)
.L_17378:
        /*00ec*/ 	.word	0x00000000
        /*00f0*/ 	.short	0x0005
        /*00f2*/ 	.short	0x0024
        /*00f4*/ 	.byte	0x00, 0xf0, 0x11, 0x00


	//----- nvinfo : EIATTR_KPARAM_INFO
	.align		4
.L_17379:
        /*00f8*/ 	.byte	0x04, 0x17
        /*00fa*/ 	.short	(.L_17381 - .L_17380)
.L_17380:
        /*00fc*/ 	.word	0x00000000
        /*0100*/ 	.short	0x0004
        /*0102*/ 	.short	0x0020
        /*0104*/ 	.byte	0x00, 0xf0, 0x11, 0x00


	//----- nvinfo : EIATTR_KPARAM_INFO
	.align		4
.L_17381:
        /*0108*/ 	.byte	0x04, 0x17
        /*010a*/ 	.short	(.L_17383 - .L_17382)
.L_17382:
        /*010c*/ 	.word	0x00000000
        /*0110*/ 	.short	0x0003
        /*0112*/ 	.short	0x0018
        /*0114*/ 	.byte	0x00, 0xf0, 0x21, 0x00


	//----- nvinfo : EIATTR_KPARAM_INFO
	.align		4
.L_17383:
        /*0118*/ 	.byte	0x04, 0x17
        /*011a*/ 	.short	(.L_17385 - .L_17384)
.L_17384:
        /*011c*/ 	.word	0x00000000
        /*0120*/ 	.short	0x0002
        /*0122*/ 	.short	0x0010
        /*0124*/ 	.byte	0x00, 0xf0, 0x21, 0x00


	//----- nvinfo : EIATTR_KPARAM_INFO
	.align		4
.L_17385:
        /*0128*/ 	.byte	0x04, 0x17
        /*012a*/ 	.short	(.L_17387 - .L_17386)
.L_17386:
        /*012c*/ 	.word	0x00000000
        /*0130*/ 	.short	0x0001
        /*0132*/ 	.short	0x0008
        /*0134*/ 	.byte	0x00, 0xf0, 0x21, 0x00


	//----- nvinfo : EIATTR_KPARAM_INFO
	.align		4
.L_17387:
        /*0138*/ 	.byte	0x04, 0x17
        /*013a*/ 	.short	(.L_17389 - .L_17388)
.L_17388:
        /*013c*/ 	.word	0x00000000
        /*0140*/ 	.short	0x0000
        /*0142*/ 	.short	0x0000
        /*0144*/ 	.byte	0x00, 0xf0, 0x21, 0x00


	//----- nvinfo : EIATTR_SPARSE_MMA_MASK
	.align		4
.L_17389:
        /*0148*/ 	.byte	0x03, 0x50
        /*014a*/ 	.short	0x0000


	//----- nvinfo : EIATTR_MAXREG_COUNT
	.align		4
        /*014c*/ 	.byte	0x03, 0x1b
        /*014e*/ 	.short	0x00ff


	//----- nvinfo : EIATTR_NUM_BARRIERS
	.align		4
        /*0150*/ 	.byte	0x02, 0x4c
        /*0152*/ 	.byte	0x01
	.zero		1


	//----- nvinfo : EIATTR_EXTERNS
	.align		4
        /*0154*/ 	.byte	0x04, 0x0f
        /*0156*/ 	.short	(.L_17391 - .L_17390)


	//   ....[0]....
	.align		4
.L_17390:
        /*0158*/ 	.word	index@(__assertfail)


	//----- nvinfo : EIATTR_MERCURY_ISA_VERSION
	.align		4
.L_17391:
        /*015c*/ 	.byte	0x03, 0x5f
        /*015e*/ 	.short	0x0101


	//----- nvinfo : EIATTR_COOP_GROUP_MASK_REGIDS
	.align		4
        /*0160*/ 	.byte	0x04, 0x29
        /*0162*/ 	.short	(.L_17393 - .L_17392)


	//   ....[0]....
.L_17392:
        /*0164*/ 	.word	0xffffffff


	//   ....[1]....
        /*0168*/ 	.word	0xffffffff


	//   ....[2]....
        /*016c*/ 	.word	0xffffffff


	//   ....[3]....
        /*0170*/ 	.word	0xffffffff


	//   ....[4]....
        /*0174*/ 	.word	0xffffffff


	//   ....[5]....
        /*0178*/ 	.word	0xffffffff


	//   ....[6]....
        /*017c*/ 	.word	0xffffffff


	//   ....[7]....
        /*0180*/ 	.word	0xffffffff


	//   ....[8]....
        /*0184*/ 	.word	0xffffffff


	//   ....[9]....
        /*0188*/ 	.word	0xffffffff


	//   ....[10]....
        /*018c*/ 	.word	0xffffffff


	//   ....[11]....
        /*0190*/ 	.word	0xffffffff


	//   ....[12]....
        /*0194*/ 	.word	0xffffffff


	//   ....[13]....
        /*0198*/ 	.word	0xffffffff


	//   ....[14]....
        /*019c*/ 	.word	0xffffffff


	//   ....[15]....
        /*01a0*/ 	.word	0x0500000f


	//   ....[16]....
        /*01a4*/ 	.word	0x0500000f


	//   ....[17]....
        /*01a8*/ 	.word	0x0500000f


	//   ....[18]....
        /*01ac*/ 	.word	0x0500000f


	//   ....[19]....
        /*01b0*/ 	.word	0x0500000f


	//   ....[20]....
        /*01b4*/ 	.word	0x0500000f


	//   ....[21]....
        /*01b8*/ 	.word	0x0500000f


	//   ....[22]....
        /*01bc*/ 	.word	0x0500000f


	//   ....[23]....
        /*01c0*/ 	.word	0x0500000f


	//   ....[24]....
        /*01c4*/ 	.word	0x0500000f


	//----- nvinfo : EIATTR_COOP_GROUP_INSTR_OFFSETS
	.align		4
.L_17393:
        /*01c8*/ 	.byte	0x04, 0x28
        /*01ca*/ 	.short	(.L_17395 - .L_17394)


	//   ....[0]....
.L_17394:
        /*01cc*/ 	.word	0x00000b30


	//   ....[1]....
        /*01d0*/ 	.word	0x00000b60


	//   ....[2]....
        /*01d4*/ 	.word	0x00000b80


	//   ....[3]....
        /*01d8*/ 	.word	0x00000ba0


	//   ....[4]....
        /*01dc*/ 	.word	0x00000cc0


	//   ....[5]....
        /*01e0*/ 	.word	0x00000ce0


	//   ....[6]....
        /*01e4*/ 	.word	0x00000d10


	//   ....[7]....
        /*01e8*/ 	.word	0x00001b50


	//   ....[8]....
        /*01ec*/ 	.word	0x00001bd0


	//   ....[9]....
        /*01f0*/ 	.word	0x00001c00


	//   ....[10]....
        /*01f4*/ 	.word	0x00001c50


	//   ....[11]....
        /*01f8*/ 	.word	0x00001ca0


	//   ....[12]....
        /*01fc*/ 	.word	0x00001cf0


	//   ....[13]....
        /*0200*/ 	.word	0x00001d10


	//   ....[14]....
        /*0204*/ 	.word	0x00001d30


	//   ....[15]....
        /*0208*/ 	.word	0x000034c0


	//   ....[16]....
        /*020c*/ 	.word	0x00003520


	//   ....[17]....
        /*0210*/ 	.word	0x00003580


	//   ....[18]....
        /*0214*/ 	.word	0x000035e0


	//   ....[19]....
        /*0218*/ 	.word	0x00003660


	//   ....[20]....
        /*021c*/ 	.word	0x000036a0


	//   ....[21]....
        /*0220*/ 	.word	0x000036f0


	//   ....[22]....
        /*0224*/ 	.word	0x00003740


	//   ....[23]....
        /*0228*/ 	.word	0x00003790


	//   ....[24]....
        /*022c*/ 	.word	0x000037e0


	//----- nvinfo : EIATTR_SYSCALL_OFFSETS
	.align		4
.L_17395:
        /*0230*/ 	.byte	0x04, 0x46
        /*0232*/ 	.short	(.L_17397 - .L_17396)


	//   ....[0]....
.L_17396:
        /*0234*/ 	.word	0x00003350


	//   ....[1]....
        /*0238*/ 	.word	0x00003450


	//----- nvinfo : EIATTR_EXIT_INSTR_OFFSETS
	.align		4
.L_17397:
        /*023c*/ 	.byte	0x04, 0x1c
        /*023e*/ 	.short	(.L_17399 - .L_17398)


	//   ....[0]....
.L_17398:
        /*0240*/ 	.word	0x00002ed0


	//   ....[1]....
        /*0244*/ 	.word	0x00002fa0


	//   ....[2]....
        /*0248*/ 	.word	0x00003250


	//   ....[3]....
        /*024c*/ 	.word	0x00003460


	//----- nvinfo : EIATTR_CRS_STACK_SIZE
	.align		4
.L_17399:
        /*0250*/ 	.byte	0x04, 0x1e
        /*0252*/ 	.short	(.L_17401 - .L_17400)
.L_17400:
        /*0254*/ 	.word	0x00000000


	//----- nvinfo : EIATTR_CBANK_PARAM_SIZE
	.align		4
.L_17401:
        /*0258*/ 	.byte	0x03, 0x19
        /*025a*/ 	.short	0x007c


	//----- nvinfo : EIATTR_PARAM_CBANK
	.align		4
        /*025c*/ 	.byte	0x04, 0x0a
        /*025e*/ 	.short	(.L_17403 - .L_17402)
	.align		4
.L_17402:
        /*0260*/ 	.word	index@(.nv.constant0._ZN4vllm25paged_attention_v1_kernelIthLi96ELi16ELi128ELNS_18Fp8KVCacheDataTypeE1ELb1EEEvPT_PKS2_PKT0_S8_ifPKiSA_iPKfiiiSC_SC_iiiii)
        /*0264*/ 	.short	0x0210
        /*0266*/ 	.short	0x007c


	//----- nvinfo : EIATTR_SW_WAR
	.align		4
.L_17403:
        /*0268*/ 	.byte	0x04, 0x36
        /*026a*/ 	.short	(.L_17405 - .L_17404)
.L_17404:
        /*026c*/ 	.word	0x00000008
.L_17405:


//--------------------- .nv.info._ZN4vllm25paged_attention_v1_kernelIthLi80ELi16ELi128ELNS_18Fp8KVCacheDataTypeE1ELb1EEEvPT_PKS2_PKT0_S8_ifPKiSA_iPKfiiiSC_SC_iiiii --------------------------
	.section	.nv.info._ZN4vllm25paged_attention_v1_kernelIthLi80ELi16ELi128ELNS_18Fp8KVCacheDataTypeE1ELb1EEEvPT_PKS2_PKT0_S8_ifPKiSA_iPKfiiiSC_SC_iiiii,"",@"SHT_CUDA_INFO"
	.sectionflags	@""
	.align	4


	//----- nvinfo : EIATTR_CUDA_API_VERSION
	.align		4
        /*0000*/ 	.byte	0x04, 0x37
        /*0002*/ 	.short	(.L_17407 - .L_17406)
.L_17406:
        /*0004*/ 	.word	0x00000082


	//----- nvinfo : EIATTR_KPARAM_INFO
	.align		4
.L_17407:
        /*0008*/ 	.byte	0x04, 0x17
        /*000a*/ 	.short	(.L_17409 - .L_17408)
.L_17408:
        /*000c*/ 	.word	0x00000000
        /*0010*/ 	.short	0x0013
        /*0012*/ 	.short	0x0078
        /*0014*/ 	.byte	0x00, 0xf0, 0x11, 0x00


	//----- nvinfo : EIATTR_KPARAM_INFO
	.align		4
.L_17409:
        /*0018*/ 	.byte	0x04, 0x17
        /*001a*/ 	.short	(.L_17411 - .L_17410)
.L_17410:
        /*001c*/ 	.word	0x00000000
        /*0020*/ 	.short	0x0012
        /*0022*/ 	.short	0x0074
        /*0024*/ 	.byte	0x00, 0xf0, 0x11, 0x00


	//----- nvinfo : EIATTR_KPARAM_INFO
	.align		4
.L_17411:
        /*0028*/ 	.byte	0x04, 0x17
        /*002a*/ 	.short	(.L_17413 - .L_17412)
.L_17412:
        /*002c*/ 	.word	0x00000000
        /*0030*/ 	.short	0x0011
        /*0032*/ 	.short	0x0070
        /*0034*/ 	.byte	0x00, 0xf0, 0x11, 0x00


	//----- nvinfo : EIATTR_KPARAM_INFO
	.align		4
.L_17413:
        /*0038*/ 	.byte	0x04, 0x17
        /*003a*/ 	.short	(.L_17415 - .L_17414)
.L_17414:
        /*003c*/ 	.word	0x00000000
        /*0040*/ 	.short	0x0010
        /*0042*/ 	.short	0x006c
        /*0044*/ 	.byte	0x00, 0xf0, 0x11, 0x00


	//----- nvinfo : EIATTR_KPARAM_INFO
	.align		4
.L_17415:
        /*0048*/ 	.byte	0x04, 0x17
        /*004a*/ 	.short	(.L_17417 - .L_17416)
.L_17416:
        /*004c*/ 	.word	0x00000000
        /*0050*/ 	.short	0x000f
        /*0052*/ 	.short	0x0068
        /*0054*/ 	.byte	0x00, 0xf0, 0x11, 0x00


	//----- nvinfo : EIATTR_KPARAM_INFO
	.align		4
.L_17417:
        /*0058*/ 	.byte	0x04, 0x17
        /*005a*/ 	.short	(.L_17419 - .L_17418)
.L_17418:
        /*005c*/ 	.word	0x00000000
        /*0060*/ 	.short	0x000e
        /*0062*/ 	.short	0x0060
        /*0064*/ 	.byte	0x00, 0xf0, 0x21, 0x00


	//----- nvinfo : EIATTR_KPARAM_INFO
	.align		4
.L_17419:
        /*0068*/ 	.byte	0x04, 0x17
        /*006a*/ 	.short	(.L_17421 - .L_17420)
.L_17420:
        /*006c*/ 	.word	0x00000000
        /*0070*/ 	.short	0x000d
        /*0072*/ 	.short	0x0058
        /*0074*/ 	.byte	0x00, 0xf0, 0x21, 0x00


	//----- nvinfo : EIATTR_KPARAM_INFO
	.align		4
.L_17421:
        /*0078*/ 	.byte	0x04, 0x17
        /*007a*/ 	.short	(.L_17423 - .L_17422)
.L_17422:
        /*007c*/ 	.word	0x00000000
        /*0080*/ 	.short	0x000c
        /*0082*/ 	.short	0x0050
        /*0084*/ 	.byte	0x00, 0xf0, 0x11, 0x00


	//----- nvinfo : EIATTR_KPARAM_INFO
	.align		4
.L_17423:
        /*0088*/ 	.byte	0x04, 0x17
        /*008a*/ 	.short	(.L_17425 - .L_17424)
.L_17424:
        /*008c*/ 	.word	0x00000000
        /*0090*/ 	.short	0x000b
        /*0092*/ 	.short	0x004c
        /*0094*/ 	.byte	0x00, 0xf0, 0x11, 0x00


	//----- nvinfo : EIATTR_KPARAM_INFO
	.align		4
.L_17425:
        /*0098*/ 	.byte	0x04, 0x17
        /*009a*/ 	.short	(.L_17427 - .L_17426)
.L_17426:
        /*009c*/ 	.word	0x00000000
        /*00a0*/ 	.short	0x000a
        /*00a2*/ 	.short	0x0048
        /*00a4*/ 	.byte	0x00, 0xf0, 0x11, 0x00


	//----- nvinfo : EIATTR_KPARAM_INFO
	.align		4
.L_17427:
        /*00a8*/ 	.byte	0x04, 0x17
        /*00aa*/ 	.short	(.L_17429 - .L_17428)
.L_17428:
        /*00ac*/ 	.word	0x00000000
        /*00b0*/ 	.short	0x0009
        /*00b2*/ 	.short	0x0040
        /*00b4*/ 	.byte	0x00, 0xf0, 0x21, 0x00


	//----- nvinfo : EIATTR_KPARAM_INFO
	.align		4
.L_17429:
        /*00b8*/ 	.byte	0x04, 0x17
        /*00ba*/ 	.short	(.L_17431 - .L_17430)
.L_17430:
        /*00bc*/ 	.word	0x00000000
        /*00c0*/ 	.short	0x0008
        /*00c2*/ 	.short	0x0038
        /*00c4*/ 	.byte	0x00, 0xf0, 0x11, 0x00


	//----- nvinfo : EIATTR_KPARAM_INFO
	.align		4
.L_17431:
        /*00c8*/ 	.byte	0x04, 0x17
        /*00ca*/ 	.short	(.L_17433 - .L_17432)
.L_17432:
        /*00cc*/ 	.word	0x00000000
        /*00d0*/ 	.short	0x0007
        /*00d2*/ 	.short	0x0030
        /*00d4*/ 	.byte	0x00, 0xf0, 0x21, 0x00


	//----- nvinfo : EIATTR_KPARAM_INFO
	.align		4
.L_17433:
        /*00d8*/ 	.byte	0x04, 0x17
        /*00da*/ 	.short	(.L_17435 - .L_17434)
.L_17434:
        /*00dc*/ 	.word	0x00000000
        /*00e0*/ 	.short	0x0006
        /*00e2*/ 	.short	0x0028
        /*00e4*/ 	.byte	0x00, 0xf0, 0x21, 0x00


	//----- nvinfo : EIATTR_KPARAM_INFO
	.align		4
.L_17435:
        /*00e8*/ 	.byte	0x04, 0x17
        /*00ea*/ 	.short	(.L_17437 - .L_17436)
.L_17436:
        /*00ec*/ 	.word	0x00000000
        /*00f0*/ 	.short	0x0005
        /*00f2*/ 	.short	0x0024
        /*00f4*/ 	.byte	0x00, 0xf0, 0x11, 0x00


	//----- nvinfo : EIATTR_KPARAM_INFO
	.align		4
.L_17437:
        /*00f8*/ 	.byte	0x04, 0x17
        /*00fa*/ 	.short	(.L_17439 - .L_17438)
.L_17438:
        /*00fc*/ 	.word	0x00000000
        /*0100*/ 	.short	0x0004
        /*0102*/ 	.short	0x0020
        /*0104*/ 	.byte	0x00, 0xf0, 0x11, 0x00


	//----- nvinfo : EIATTR_KPARAM_INFO
	.align		4
.L_17439:
        /*0108*/ 	.byte	0x04, 0x17
        /*010a*/ 	.short	(.L_17441 - .L_17440)
.L_17440:
        /*010c*/ 	.word	0x00000000
        /*0110*/ 	.short	0x0003
        /*0112*/ 	.short	0x0018
        /*0114*/ 	.byte	0x00, 0xf0, 0x21, 0x00


	//----- nvinfo : EIATTR_KPARAM_INFO
	.align		4
.L_17441:
        /*0118*/ 	.byte	0x04, 0x17
        /*011a*/ 	.short	(.L_17443 - .L_17442)
.L_17442:
        /*011c*/ 	.word	0x00000000
        /*0120*/ 	.short	0x0002
        /*0122*/ 	.short	0x0010
        /*0124*/ 	.byte	0x00, 0xf0, 0x21, 0x00


	//----- nvinfo : EIATTR_KPARAM_INFO
	.align		4
.L_17443:
        /*0128*/ 	.byte	0x04, 0x17
        /*012a*/ 	.short	(.L_17445 - .L_17444)
.L_17444:
        /*012c*/ 	.word	0x00000000
        /*0130*/ 	.short	0x0001
        /*0132*/ 	.short	0x0008
        /*0134*/ 	.byte	0x00, 0xf0, 0x21, 0x00


	//----- nvinfo : EIATTR_KPARAM_INFO
	.align		4
.L_17445:
        /*0138*/ 	.byte	0x04, 0x17
        /*013a*/ 	.short	(.L_17447 - .L_17446)
.L_17446:
        /*013c*/ 	.word	0x00000000
        /*0140*/ 	.short	0x0000
        /*0142*/ 	.short	0x0000
        /*0144*/ 	.byte	0x00, 0xf0, 0x21, 0x00


	//----- nvinfo : EIATTR_SPARSE_MMA_MASK
	.align		4
.L_17447:
        /*0148*/ 	.byte	0x03, 0x50
        /*014a*/ 	.short	0x0000


	//----- nvinfo : EIATTR_MAXREG_COUNT
	.align		4
        /*014c*/ 	.byte	0x03, 0x1b
        /*014e*/ 	.short	0x00ff


	//----- nvinfo : EIATTR_NUM_BARRIERS
	.align		4
        /*0150*/ 	.byte	0x02, 0x4c
        /*0152*/ 	.byte	0x01
	.zero		1


	//----- nvinfo : EIATTR_EXTERNS
	.align		4
        /*0154*/ 	.byte	0x04, 0x0f
        /*0156*/ 	.short	(.L_17449 - .L_17448)


	//   ....[0]....
	.align		4
.L_17448:
        /*0158*/ 	.word	index@(__assertfail)


	//----- nvinfo : EIATTR_MERCURY_ISA_VERSION
	.align		4
.L_17449:
        /*015c*/ 	.byte	0x03, 0x5f
        /*015e*/ 	.short	0x0101


	//----- nvinfo : EIATTR_COOP_GROUP_MASK_REGIDS
	.align		4
        /*0160*/ 	.byte	0x04, 0x29
        /*0162*/ 	.short	(.L_17451 - .L_17450)


	//   ....[0]....
.L_17450:
        /*0164*/ 	.word	0xffffffff


	//   ....[1]....
        /*0168*/ 	.word	0xffffffff


	//   ....[2]....
        /*016c*/ 	.word	0xffffffff


	//   ....[3]....
        /*0170*/ 	.word	0xffffffff


	//   ....[4]....
        /*0174*/ 	.word	0xffffffff


	//   ....[5]....
        /*0178*/ 	.word	0xffffffff


	//   ....[6]....
        /*017c*/ 	.word	0xffffffff


	//   ....[7]....
        /*0180*/ 	.word	0xffffffff


	//   ....[8]....
        /*0184*/ 	.word	0xffffffff


	//   ....[9]....
        /*0188*/ 	.word	0xffffffff


	//   ....[10]....
        /*018c*/ 	.word	0xffffffff


	//   ....[11]....
        /*0190*/ 	.word	0xffffffff


	//   ....[12]....
        /*0194*/ 	.word	0xffffffff


	//   ....[13]....
        /*0198*/ 	.word	0xffffffff


	//   ....[14]....
        /*019c*/ 	.word	0xffffffff


	//   ....[15]....
        /*01a0*/ 	.word	0x0500000f


	//   ....[16]....
        /*01a4*/ 	.word	0x0500000f


	//   ....[17]....
        /*01a8*/ 	.word	0x0500000f


	//   ....[18]....
        /*01ac*/ 	.word	0x0500000f


	//   ....[19]....
        /*01b0*/ 	.word	0x0500000f


	//   ....[20]....
        /*01b4*/ 	.word	0x0500000f


	//   ....[21]....
        /*01b8*/ 	.word	0x0500000f


	//   ....[22]....
        /*01bc*/ 	.word	0x0500000f


	//   ....[23]....
        /*01c0*/ 	.word	0x0500000f


	//----- nvinfo : EIATTR_COOP_GROUP_INSTR_OFFSETS
	.align		4
.L_17451:
        /*01c4*/ 	.byte	0x04, 0x28
        /*01c6*/ 	.short	(.L_17453 - .L_17452)


	//   ....[0]....
.L_17452:
        /*01c8*/ 	.word	0x00000b30


	//   ....[1]....
        /*01cc*/ 	.word	0x00000b60


	//   ....[2]....
        /*01d0*/ 	.word	0x00000b80


	//   ....[3]....
        /*01d4*/ 	.word	0x00000ba0


	//   ....[4]....
        /*01d8*/ 	.word	0x00000cc0


	//   ....[5]....
        /*01dc*/ 	.word	0x00000ce0


	//   ....[6]....
        /*01e0*/ 	.word	0x00000d10


	//   ....[7]....
        /*01e4*/ 	.word	0x00001b50


	//   ....[8]....
        /*01e8*/ 	.word	0x00001bd0


	//   ....[9]....
        /*01ec*/ 	.word	0x00001c00


	//   ....[10]....
        /*01f0*/ 	.word	0x00001c50


	//   ....[11]....
        /*01f4*/ 	.word	0x00001ca0


	//   ....[12]....
        /*01f8*/ 	.word	0x00001cf0


	//   ....[13]....
        /*01fc*/ 	.word	0x00001d10


	//   ....[14]....
        /*0200*/ 	.word	0x00001d30


	//   ....[15]....
        /*0204*/ 	.word	0x000033c0


	//   ....[16]....
        /*0208*/ 	.word	0x00003420


	//   ....[17]....
        /*020c*/ 	.word	0x00003480


	//   ....[18]....
        /*0210*/ 	.word	0x000034e0


	//   ....[19]....
        /*0214*/ 	.word	0x00003560


	//   ....[20]....
        /*0218*/ 	.word	0x000035a0


	//   ....[21]....
        /*021c*/ 	.word	0x000035f0


	//   ....[22]....
        /*0220*/ 	.word	0x00003640


	//   ....[23]....
        /*0224*/ 	.word	0x00003690


	//----- nvinfo : EIATTR_SYSCALL_OFFSETS
	.align		4
.L_17453:
        /*0228*/ 	.byte	0x04, 0x46
        /*022a*/ 	.short	(.L_17455 - .L_17454)


	//   ....[0]....
.L_17454:
        /*022c*/ 	.word	0x00003250


	//   ....[1]....
        /*0230*/ 	.word	0x00003350


	//----- nvinfo : EIATTR_EXIT_INSTR_OFFSETS
	.align		4
.L_17455:
        /*0234*/ 	.byte	0x04, 0x1c
        /*0236*/ 	.short	(.L_17457 - .L_17456)


	//   ....[0]....
.L_17456:
        /*0238*/ 	.word	0x00002e40


	//   ....[1]....
        /*023c*/ 	.word	0x00002f10


	//   ....[2]....
        /*0240*/ 	.word	0x00003150


	//   ....[3]....
        /*0244*/ 	.word	0x00003360


	//----- nvinfo : EIATTR_CRS_STACK_SIZE
	.align		4
.L_17457:
        /*0248*/ 	.byte	0x04, 0x1e
        /*024a*/ 	.short	(.L_17459 - .L_17458)
.L_17458:
        /*024c*/ 	.word	0x00000000


	//----- nvinfo : EIATTR_CBANK_PARAM_SIZE
	.align		4
.L_17459:
        /*0250*/ 	.byte	0x03, 0x19
        /*0252*/ 	.short	0x007c


	//----- nvinfo : EIATTR_PARAM_CBANK
	.align		4
        /*0254*/ 	.byte	0x04, 0x0a
        /*0256*/ 	.short	(.L_17461 - .L_17460)
	.align		4
.L_17460:
        /*0258*/ 	.word	index@(.nv.constant0._ZN4vllm25paged_attention_v1_kernelIthLi80ELi16ELi128ELNS_18Fp8KVCacheDataTypeE1ELb1EEEvPT_PKS2_PKT0_S8_ifPKiSA_iPKfiiiSC_SC_iiiii)
        /*025c*/ 	.short	0x0210
        /*025e*/ 	.short	0x007c


	//----- nvinfo : EIATTR_SW_WAR
	.align		4
.L_17461:
        /*0260*/ 	.byte	0x04, 0x36
        /*0262*/ 	.short	(.L_17463 - .L_17462)
.L_17462:
        /*0264*/ 	.word	0x00000008
.L_17463:


//--------------------- .nv.info._ZN4vllm25paged_attention_v1_kernelIthLi64ELi16ELi128ELNS_18Fp8KVCacheDataTypeE1ELb1EEEvPT_PKS2_PKT0_S8_ifPKiSA_iPKfiiiSC_SC_iiiii --------------------------
	.section	.nv.info._ZN4vllm25paged_attention_v1_kernelIthLi64ELi16ELi128ELNS_18Fp8KVCacheDataTypeE1ELb1EEEvPT_PKS2_PKT0_S8_ifPKiSA_iPKfiiiSC_SC_iiiii,"",@"SHT_CUDA_INFO"
	.sectionflags	@""
	.align	4


	//----- nvinfo : EIATTR_CUDA_API_VERSION
	.align		4
        /*0000*/ 	.byte	0x04, 0x37
        /*0002*/ 	.short	(.L_17465 - .L_17464)
.L_17464:
        /*0004*/ 	.word	0x00000082


	//----- nvinfo : EIATTR_KPARAM_INFO
	.align		4
.L_17465:
        /*0008*/ 	.byte	0x04, 0x17
        /*000a*/ 	.short	(.L_17467 - .L_17466)
.L_17466:
        /*000c*/ 	.word	0x00000000
        /*0010*/ 	.short	0x0013
        /*0012*/ 	.short	0x0078
        /*0014*/ 	.byte	0x00, 0xf0, 0x11, 0x00


	//----- nvinfo : EIATTR_KPARAM_INFO
	.align		4
.L_17467:
        /*0018*/ 	.byte	0x04, 0x17
        /*001a*/ 	.short	(.L_17469 - .L_17468)
.L_17468:
        /*001c*/ 	.word	0x00000000
        /*0020*/ 	.short	0x0012
        /*0022*/ 	.short	0x0074
        /*0024*/ 	.byte	0x00, 0xf0, 0x11, 0x00


	//----- nvinfo : EIATTR_KPARAM_INFO
	.align		4
.L_17469:
        /*0028*/ 	.byte	0x04, 0x17
        /*002a*/ 	.short	(.L_17471 - .L_17470)
.L_17470:
        /*002c*/ 	.word	0x00000000
        /*0030*/ 	.short	0x0011
        /*0032*/ 	.short	0x0070
        /*0034*/ 	.byte	0x00, 0xf0, 0x11, 0x00


	//----- nvinfo : EIATTR_KPARAM_INFO
	.align		4
.L_17471:
        /*0038*/ 	.byte	0x04, 0x17
        /*003a*/ 	.short	(.L_17473 - .L_17472)
.L_17472:
        /*003c*/ 	.word	0x00000000
        /*0040*/ 	.short	0x0010
        /*0042*/ 	.short	0x006c
        /*0044*/ 	.byte	0x00, 0xf0, 0x11, 0x00


	//----- nvinfo : EIATTR_KPARAM_INFO
	.align		4
.L_17473:
        /*0048*/ 	.byte	0x04, 0x17
        /*004a*/ 	.short	(.L_17475 - .L_17474)
.L_17474:
        /*004c*/ 	.word	0x00000000
        /*0050*/ 	.short	0x000f
        /*0052*/ 	.short	0x0068
        /*0054*/ 	.byte	0x00, 0xf0, 0x11, 0x00


	//----- nvinfo : EIATTR_KPARAM_INFO
	.align		4
.L_17475:
        /*0058*/ 	.byte	0x04, 0x17
        /*005a*/ 	.short	(.L_17477 - .L_17476)
.L_17476:
        /*005c*/ 	.word	0x00000000
        /*0060*/ 	.short	0x000e
        /*0062*/ 	.short	0x0060
        /*0064*/ 	.byte	0x00, 0xf0, 0x21, 0x00


	//----- nvinfo : EIATTR_KPARAM_INFO
	.align		4
.L_17477:
        /*0068*/ 	.byte	0x04, 0x17
        /*006a*/ 	.short	(.L_17479 - .L_17478)
.L_17478:
        /*006c*/ 	.word	0x00000000
        /*0070*/ 	.short	0x000d
        /*0072*/ 	.short	0x0058
        /*0074*/ 	.byte	0x00, 0xf0, 0x21, 0x00


	//----- nvinfo : EIATTR_KPARAM_INFO
	.align		4
.L_17479:
        /*0078*/ 	.byte	0x04, 0x17
        /*007a*/ 	.short	(.L_17481 - .L_17480)
.L_17480:
        /*007c*/ 	.word	0x00000000
        /*0080*/ 	.short	0x000c
        /*0082*/ 	.short	0x0050
        /*0084*/ 	.byte	0x00, 0xf0, 0x11, 0x00


	//----- nvinfo : EIATTR_KPARAM_INFO
	.align		4
.L_17481:
        /*0088*/ 	.byte	0x04, 0x17
        /*008a*/ 	.short	(.L_17483 - .L_17482)
.L_17482:
        /*008c*/ 	.word	0x00000000
        /*0090*/ 	.short	0x000b
        /*0092*/ 	.short	0x004c
        /*0094*/ 	.byte	0x00, 0xf0, 0x11, 0x00


	//----- nvinfo : EIATTR_KPARAM_INFO
	.align		4
.L_17483:
        /*0098*/ 	.byte	0x04, 0x17
        /*009a*/ 	.short	(.L_17485 - .L_17484)
.L_17484:
        /*009c*/ 	.word	0x00000000
        /*00a0*/ 	.short	0x000a
        /*00a2*/ 	.short	0x0048
        /*00a4*/ 	.byte	0x00, 0xf0, 0x11, 0x00


	//----- nvinfo : EIATTR_KPARAM_INFO
	.align		4
.L_17485:
        /*00a8*/ 	.byte	0x04, 0x17
        /*00aa*/ 	.short	(.L_17487 - .L_17486)
.L_17486:
        /*00ac*/ 	.word	0x00000000
        /*00b0*/ 	.short	0x0009
        /*00b2*/ 	.short	0x0040
        /*00b4*/ 	.byte	0x00, 0xf0, 0x21, 0x00


	//----- nvinfo : EIATTR_KPARAM_INFO
	.align		4
.L_17487:
        /*00b8*/ 	.byte	0x04, 0x17
        /*00ba*/ 	.short	(.L_17489 - .L_17488)
.L_17488:
        /*00bc*/ 	.word	0x00000000
        /*00c0*/ 	.short	0x0008
        /*00c2*/ 	.short	0x0038
        /*00c4*/ 	.byte	0x00, 0xf0, 0x11, 0x00


	//----- nvinfo : EIATTR_KPARAM_INFO
	.align		4
.L_17489:
        /*00c8*/ 	.byte	0x04, 0x17
        /*00ca*/ 	.short	(.L_17491 - .L_17490)
.L_17490:
        /*00cc*/ 	.word	0x00000000
        /*00d0*/ 	.short	0x0007
        /*00d2*/ 	.short	0x0030
        /*00d4*/ 	.byte	0x00, 0xf0, 0x21, 0x00


	//----- nvinfo : EIATTR_KPARAM_INFO
	.align		4
.L_17491:
        /*00d8*/ 	.byte	0x04, 0x17
        /*00da*/ 	.short	(.L_17493 - .L_17492)
.L_17492:
        /*00dc*/ 	.word	0x00000000
        /*00e0*/ 	.short	0x0006
        /*00e2*/ 	.short	0x0028
        /*00e4*/ 	.byte	0x00, 0xf0, 0x21, 0x00


	//----- nvinfo : EIATTR_KPARAM_INFO
	.align		4
.L_17493:
        /*00e8*/ 	.byte	0x04, 0x17
        /*00ea*/ 	.short	(.L_17495 - .L_17494)
.L_17494:
        /*00ec*/ 	.word	0x00000000
        /*00f0*/ 	.short	0x0005
        /*00f2*/ 	.short	0x0024
        /*00f4*/ 	.byte	0x00, 0xf0, 0x11, 0x00


	//----- nvinfo : EIATTR_KPARAM_INFO
	.align		4
.L_17495:
        /*00f8*/ 	.byte	0x04, 0x17
        /*00fa*/ 	.short	(.L_17497 - .L_17496)
.L_17496:
        /*00fc*/ 	.word	0x00000000
        /*0100*/ 	.short	0x0004
        /*0102*/ 	.short	0x0020
        /*0104*/ 	.byte	0x00, 0xf0, 0x11, 0x00


	//----- nvinfo : EIATTR_KPARAM_INFO
	.align		4
.L_17497:
        /*0108*/ 	.byte	0x04, 0x17
        /*010a*/ 	.short	(.L_17499 - .L_17498)
.L_17498:
        /*010c*/ 	.word	0x00000000
        /*0110*/ 	.short	0x0003
        /*0112*/ 	.short	0x0018
        /*0114*/ 	.byte	0x00, 0xf0, 0x21, 0x00


	//----- nvinfo : EIATTR_KPARAM_INFO
	.align		4
.L_17499:
        /*0118*/ 	.byte	0x04, 0x17
        /*011a*/ 	.short	(.L_17501 - .L_17500)
.L_17500:
        /*011c*/ 	.word	0x00000000
        /*0120*/ 	.short	0x0002
        /*0122*/ 	.short	0x0010
        /*0124*/ 	.byte	0x00, 0xf0, 0x21, 0x00


	//----- nvinfo : EIATTR_KPARAM_INFO
	.align		4
.L_17501:
        /*0128*/ 	.byte	0x04, 0x17
        /*012a*/ 	.short	(.L_17503 - .L_17502)
.L_17502:
        /*012c*/ 	.word	0x00000000
        /*0130*/ 	.short	0x0001
        /*0132*/ 	.short	0x0008
        /*0134*/ 	.byte	0x00, 0xf0, 0x21, 0x00


	//----- nvinfo : EIATTR_KPARAM_INFO
	.align		4
.L_17503:
        /*0138*/ 	.byte	0x04, 0x17
        /*013a*/ 	.short	(.L_17505 - .L_17504)
.L_17504:
        /*013c*/ 	.word	0x00000000
        /*0140*/ 	.short	0x0000
        /*0142*/ 	.short	0x0000
        /*0144*/ 	.byte	0x00, 0xf0, 0x21, 0x00


	//----- nvinfo : EIATTR_SPARSE_MMA_MASK
	.align		4
.L_17505:
        /*0148*/ 	.byte	0x03, 0x50
        /*014a*/ 	.short	0x0000


	//----- nvinfo : EIATTR_MAXREG_COUNT
	.align		4
        /*014c*/ 	.byte	0x03, 0x1b
        /*014e*/ 	.short	0x00ff


	//----- nvinfo : EIATTR_NUM_BARRIERS
	.align		4
        /*0150*/ 	.byte	0x02, 0x4c
        /*0152*/ 	.byte	0x01
	.zero		1


	//----- nvinfo : EIATTR_EXTERNS
	.align		4
        /*0154*/ 	.byte	0x04, 0x0f
        /*0156*/ 	.short	(.L_17507 - .L_17506)


	//   ....[0]....
	.align		4
.L_17506:
        /*0158*/ 	.word	index@(__assertfail)


	//----- nvinfo : EIATTR_MERCURY_ISA_VERSION
	.align		4
.L_17507:
        /*015c*/ 	.byte	0x03, 0x5f
        /*015e*/ 	.short	0x0101


	//----- nvinfo : EIATTR_COOP_GROUP_MASK_REGIDS
	.align		4
        /*0160*/ 	.byte	0x04, 0x29
        /*0162*/ 	.short	(.L_17509 - .L_17508)


	//   ....[0]....
.L_17508:
        /*0164*/ 	.word	0xffffffff


	//   ....[1]....
        /*0168*/ 	.word	0xffffffff


	//   ....[2]....
        /*016c*/ 	.word	0xffffffff


	//   ....[3]....
        /*0170*/ 	.word	0xffffffff


	//   ....[4]....
        /*0174*/ 	.word	0xffffffff


	//   ....[5]....
        /*0178*/ 	.word	0xffffffff


	//   ....[6]....
        /*017c*/ 	.word	0xffffffff


	//   ....[7]....
        /*0180*/ 	.word	0xffffffff


	//   ....[8]....
        /*0184*/ 	.word	0xffffffff


	//   ....[9]....
        /*0188*/ 	.word	0xffffffff


	//   ....[10]....
        /*018c*/ 	.word	0xffffffff


	//   ....[11]....
        /*0190*/ 	.word	0xffffffff


	//   ....[12]....
        /*0194*/ 	.word	0xffffffff


	//   ....[13]....
        /*0198*/ 	.word	0xffffffff


	//   ....[14]....
        /*019c*/ 	.word	0xffffffff


	//   ....[15]....
        /*01a0*/ 	.word	0x0500000f


	//   ....[16]....
        /*01a4*/ 	.word	0x0500000f


	//   ....[17]....
        /*01a8*/ 	.word	0x0500000f


	//   ....[18]....
        /*01ac*/ 	.word	0x0500000f


	//   ....[19]....
        /*01b0*/ 	.word	0x0500000f


	//   ....[20]....
        /*01b4*/ 	.word	0x0500000f


	//   ....[21]....
        /*01b8*/ 	.word	0x0500000f


	//   ....[22]....
        /*01bc*/ 	.word	0x0500000f


	//----- nvinfo : EIATTR_COOP_GROUP_INSTR_OFFSETS
	.align		4
.L_17509:
        /*01c0*/ 	.byte	0x04, 0x28
        /*01c2*/ 	.short	(.L_17511 - .L_17510)


	//   ....[0]....
.L_17510:
        /*01c4*/ 	.word	0x00000b30


	//   ....[1]....
        /*01c8*/ 	.word	0x00000b60


	//   ....[2]....
        /*01cc*/ 	.word	0x00000b80


	//   ....[3]....
        /*01d0*/ 	.word	0x00000ba0


	//   ....[4]....
        /*01d4*/ 	.word	0x00000cc0


	//   ....[5]....
        /*01d8*/ 	.word	0x00000ce0


	//   ....[6]....
        /*01dc*/ 	.word	0x00000d10


	//   ....[7]....
        /*01e0*/ 	.word	0x00001b50


	//   ....[8]....
        /*01e4*/ 	.word	0x00001bd0


	//   ....[9]....
        /*01e8*/ 	.word	0x00001c00


	//   ....[10]....
        /*01ec*/ 	.word	0x00001c50


	//   ....[11]....
        /*01f0*/ 	.word	0x00001ca0


	//   ....[12]....
        /*01f4*/ 	.word	0x00001cf0


	//   ....[13]....
        /*01f8*/ 	.word	0x00001d10


	//   ....[14]....
        /*01fc*/ 	.word	0x00001d30


	//   ....[15]....
        /*0200*/ 	.word	0x000032c0


	//   ....[16]....
        /*0204*/ 	.word	0x00003320


	//   ....[17]....
        /*0208*/ 	.word	0x00003380


	//   ....[18]....
        /*020c*/ 	.word	0x000033e0


	//   ....[19]....
        /*0210*/ 	.word	0x00003460


	//   ....[20]....
        /*0214*/ 	.word	0x000034a0


	//   ....[21]....
        /*0218*/ 	.word	0x000034f0


	//   ....[22]....
        /*021c*/ 	.word	0x00003540


	//----- nvinfo : EIATTR_SYSCALL_OFFSETS
	.align		4
.L_17511:
        /*0220*/ 	.byte	0x04, 0x46
        /*0222*/ 	.short	(.L_17513 - .L_17512)


	//   ....[0]....
.L_17512:
        /*0224*/ 	.word	0x00003150


	//   ....[1]....
        /*0228*/ 	.word	0x00003250


	//----- nvinfo : EIATTR_EXIT_INSTR_OFFSETS
	.align		4
.L_17513:
        /*022c*/ 	.byte	0x04, 0x1c
        /*022e*/ 	.short	(.L_17515 - .L_17514)


	//   ....[0]....
.L_17514:
        /*0230*/ 	.word	0x00002da0


	//   ....[1]....
        /*0234*/ 	.word	0x00002e80


	//   ....[2]....
        /*0238*/ 	.word	0x00003050


	//   ....[3]....
        /*023c*/ 	.word	0x00003260


	//----- nvinfo : EIATTR_CRS_STACK_SIZE
	.align		4
.L_17515:
        /*0240*/ 	.byte	0x04, 0x1e
        /*0242*/ 	.short	(.L_17517 - .L_17516)
.L_17516:
        /*0244*/ 	.word	0x00000000


	//----- nvinfo : EIATTR_CBANK_PARAM_SIZE
	.align		4
.L_17517:
        /*0248*/ 	.byte	0x03, 0x19
        /*024a*/ 	.short	0x007c


	//----- nvinfo : EIATTR_PARAM_CBANK
	.align		4
        /*024c*/ 	.byte	0x04, 0x0a
        /*024e*/ 	.short	(.L_17519 - .L_17518)
	.align		4
.L_17518:
        /*0250*/ 	.word	index@(.nv.constant0._ZN4vllm25paged_attention_v1_kernelIthLi64ELi16ELi128ELNS_18Fp8KVCacheDataTypeE1ELb1EEEvPT_PKS2_PKT0_S8_ifPKiSA_iPKfiiiSC_SC_iiiii)
        /*0254*/ 	.short	0x0210
        /*0256*/ 	.short	0x007c


	//----- nvinfo : EIATTR_SW_WAR
	.align		4
.L_17519:
        /*0258*/ 	.byte	0x04, 0x36
        /*025a*/ 	.short	(.L_17521 - .L_17520)
.L_17520:
        /*025c*/ 	.word	0x00000008
.L_17521:


//--------------------- .nv.info._ZN4vllm25paged_attention_v1_kernelIthLi32ELi16ELi128ELNS_18Fp8KVCacheDataTypeE1ELb1EEEvPT_PKS2_PKT0_S8_ifPKiSA_iPKfiiiSC_SC_iiiii --------------------------
	.section	.nv.info._ZN4vllm25paged_attention_v1_kernelIthLi32ELi16ELi128ELNS_18Fp8KVCacheDataTypeE1ELb1EEEvPT_PKS2_PKT0_S8_ifPKiSA_iPKfiiiSC_SC_iiiii,"",@"SHT_CUDA_INFO"
	.sectionflags	@""
	.align	4


	//----- nvinfo : EIATTR_CUDA_API_VERSION
	.align		4
        /*0000*/ 	.byte	0x04, 0x37
        /*0002*/ 	.short	(.L_17523 - .L_17522)
.L_17522:
        /*0004*/ 	.word	0x00000082


	//----- nvinfo : EIATTR_KPARAM_INFO
	.align		4
.L_17523:
        /*0008*/ 	.byte	0x04, 0x17
        /*000a*/ 	.short	(.L_17525 - .L_17524)
.L_17524:
        /*000c*/ 	.word	0x00000000
        /*0010*/ 	.short	0x0013
        /*0012*/ 	.short	0x0078
        /*0014*/ 	.byte	0x00, 0xf0, 0x11, 0x00


	//----- nvinfo : EIATTR_KPARAM_INFO
	.align		4
.L_17525:
        /*0018*/ 	.byte	0x04, 0x17
        /*001a*/ 	.short	(.L_17527 - .L_17526)
.L_17526:
        /*001c*/ 	.word	0x00000000
        /*0020*/ 	.short	0x0012
        /*0022*/ 	.short	0x0074
        /*0024*/ 	.byte	0x00, 0xf0, 0x11, 0x00


	//----- nvinfo : EIATTR_KPARAM_INFO
	.align		4
.L_17527:
        /*0028*/ 	.byte	0x04, 0x17
        /*002a*/ 	.short	(.L_17529 - .L_17528)
.L_17528:
        /*002c*/ 	.word	0x00000000
        /*0030*/ 	.short	0x0011
        /*0032*/ 	.short	0x0070
        /*0034*/ 	.byte	0x00, 0xf0, 0x11, 0x00


	//----- nvinfo : EIATTR_KPARAM_INFO
	.align		4
.L_17529:
        /*0038*/ 	.byte	0x04, 0x17
        /*003a*/ 	.short	(.L_17531 - .L_17530)
.L_17530:
        /*003c*/ 	.word	0x00000000
        /*0040*/ 	.short	0x0010
        /*0042*/ 	.short	0x006c
        /*0044*/ 	.byte	0x00, 0xf0, 0x11, 0x00


	//----- nvinfo : EIATTR_KPARAM_INFO
	.align		4
.L_17531:
        /*0048*/ 	.byte	0x04, 0x17
        /*004a*/ 	.short	(.L_17533 - .L_17532)
.L_17532:
        /*004c*/ 	.word	0x00000000
        /*0050*/ 	.short	0x000f
        /*0052*/ 	.short	0x0068
        /*0054*/ 	.byte	0x00, 0xf0, 0x11, 0x00


	//----- nvinfo : EIATTR_KPARAM_INFO
	.align		4
.L_17533:
        /*0058*/ 	.byte	0x04, 0x17
        /*005a*/ 	.short	(.L_17535 - .L_17534)
.L_17534:
        /*005c*/ 	.word	0x00000000
        /*0060*/ 	.short	0x000e
        /*0062*/ 	.short	0x0060
        /*0064*/ 	.byte	0x00, 0xf0, 0x21, 0x00


	//----- nvinfo : EIATTR_KPARAM_INFO
	.align		4
.L_17535:
        /*0068*/ 	.byte	0x04, 0x17
        /*006a*/ 	.short	(.L_17537 - .L_17536)
.L_17536:
        /*006c*/ 	.word	0x00000000
        /*0070*/ 	.short	0x000d
        /*0072*/ 	.short	0x0058
        /*0074*/ 	.byte	0x00, 0xf0, 0x21, 0x00


	//----- nvinfo : EIATTR_KPARAM_INFO
	.align		4
.L_17537:
        /*0078*/ 	.byte	0x04, 0x17
        /*007a*/ 	.short	(.L_17539 - .L_17538)
.L_17538:
        /*007c*/ 	.word	0x00000000
        /*0080*/ 	.short	0x000c
        /*0082*/ 	.short	0x0050
        /*0084*/ 	.byte	0x00, 0xf0, 0x11, 0x00


	//----- nvinfo : EIATTR_KPARAM_INFO
	.align		4
.L_17539:
        /*0088*/ 	.byte	0x04, 0x17
        /*008a*/ 	.short	(.L_17541 - .L_17540)
.L_17540:
        /*008c*/ 	.word	0x00000000
        /*0090*/ 	.short	0x000b
        /*0092*/ 	.short	0x004c
        /*0094*/ 	.byte	0x00, 0xf0, 0x11, 0x00


	//----- nvinfo : EIATTR_KPARAM_INFO
	.align		4
.L_17541:
        /*0098*/ 	.byte	0x04, 0x17
        /*009a*/ 	.short	(.L_17543 - .L_17542)
.L_17542:
        /*009c*/ 	.word	0x00000000
        /*00a0*/ 	.short	0x000a
        /*00a2*/ 	.short	0x0048
        /*00a4*/ 	.byte	0x00, 0xf0, 0x11, 0x00


	//----- nvinfo : EIATTR_KPARAM_INFO
	.align		4
.L_17543:
        /*00a8*/ 	.byte	0x04, 0x17
        /*00aa*/ 	.short	(.L_17545 - .L_17544)
.L_17544:
        /*00ac*/ 	.word	0x00000000
        /*00b0*/ 	.short	0x0009
        /*00b2*/ 	.short	0x0040
        /*00b4*/ 	.byte	0x00, 0xf0, 0x21, 0x00


	//----- nvinfo : EIATTR_KPARAM_INFO
	.align		4
.L_17545:
        /*00b8*/ 	.byte	0x04, 0x17
        /*00ba*/ 	.short	(.L_17547 - .L_17546)
.L_17546:
        /*00bc*/ 	.word	0x00000000
        /*00c0*/ 	.short	0x0008
        /*00c2*/ 	.short	0x0038
        /*00c4*/ 	.byte	0x00, 0xf0, 0x11, 0x00


	//----- nvinfo : EIATTR_KPARAM_INFO
	.align		4
.L_17547:
        /*00c8*/ 	.byte	0x04, 0x17
        /*00ca*/ 	.short	(.L_17549 - .L_17548)
.L_17548:
        /*00cc*/ 	.word	0x00000000
        /*00d0*/ 	.short	0x0007
        /*00d2*/ 	.short	0x0030
        /*00d4*/ 	.byte	0x00, 0xf0, 0x21, 0x00


	//----- nvinfo : EIATTR_KPARAM_INFO
	.align		4
.L_17549:
        /*00d8*/ 	.byte	0x04, 0x17
        /*00da*/ 	.short	(.L_17551 - .L_17550)
.L_17550:
        /*00dc*/ 	.word	0x00000000
        /*00e0*/ 	.short	0x0006
        /*00e2*/ 	.short	0x0028
        /*00e4*/ 	.byte	0x00, 0xf0, 0x21, 0x00


	//----- nvinfo : EIATTR_KPARAM_INFO
	.align		4
.L_17551:
        /*00e8*/ 	.byte	0x04, 0x17
        /*00ea*/ 	.short	(.L_17553 - .L_17552)
.L_17552:
        /*00ec*/ 	.word	0x00000000
        /*00f0*/ 	.short	0x0005
        /*00f2*/ 	.short	0x0024
        /*00f4*/ 	.byte	0x00, 0xf0, 0x11, 0x00


	//----- nvinfo : EIATTR_KPARAM_INFO
	.align		4
.L_17553:
        /*00f8*/ 	.byte	0x04, 0x17
        /*00fa*/ 	.short	(.L_17555 - .L_17554)
.L_17554:
        /*00fc*/ 	.word	0x00000000
        /*0100*/ 	.short	0x0004
        /*0102*/ 	.short	0x0020
        /*0104*/ 	.byte	0x00, 0xf0, 0x11, 0x00


	//----- nvinfo : EIATTR_KPARAM_INFO
	.align		4
.L_17555:
        /*0108*/ 	.byte	0x04, 0x17
        /*010a*/ 	.short	(.L_17557 - .L_17556)
.L_17556:
        /*010c*/ 	.word	0x00000000
        /*0110*/ 	.short	0x0003
        /*0112*/ 	.short	0x0018
        /*0114*/ 	.byte	0x00, 0xf0, 0x21, 0x00


	//----- nvinfo : EIATTR_KPARAM_INFO
	.align		4
.L_17557:
        /*0118*/ 	.byte	0x04, 0x17
        /*011a*/ 	.short	(.L_17559 - .L_17558)
.L_17558:
        /*011c*/ 	.word	0x00000000
        /*0120*/ 	.short	0x0002
        /*0122*/ 	.short	0x0010
        /*0124*/ 	.byte	0x00, 0xf0, 0x21, 0x00


	//----- nvinfo : EIATTR_KPARAM_INFO
	.align		4
.L_17559:
        /*0128*/ 	.byte	0x04, 0x17
        /*012a*/ 	.short	(.L_17561 - .L_17560)
.L_17560:
        /*012c*/ 	.word	0x00000000
        /*0130*/ 	.short	0x0001
        /*0132*/ 	.short	0x0008
        /*0134*/ 	.byte	0x00, 0xf0, 0x21, 0x00


	//----- nvinfo : EIATTR_KPARAM_INFO
	.align		4
.L_17561:
        /*0138*/ 	.byte	0x04, 0x17
        /*013a*/ 	.short	(.L_17563 - .L_17562)
.L_17562:
        /*013c*/ 	.word	0x00000000
        /*0140*/ 	.short	0x0000
        /*0142*/ 	.short	0x0000
        /*0144*/ 	.byte	0x00, 0xf0, 0x21, 0x00


	//----- nvinfo : EIATTR_SPARSE_MMA_MASK
	.align		4
.L_17563:
        /*0148*/ 	.byte	0x03, 0x50
        /*014a*/ 	.short	0x0000


	//----- nvinfo : EIATTR_MAXREG_COUNT
	.align		4
        /*014c*/ 	.byte	0x03, 0x1b
        /*014e*/ 	.short	0x00ff


	//----- nvinfo : EIATTR_NUM_BARRIERS
	.align		4
        /*0150*/ 	.byte	0x02, 0x4c
        /*0152*/ 	.byte	0x01
	.zero		1


	//----- nvinfo : EIATTR_EXTERNS
	.align		4
        /*0154*/ 	.byte	0x04, 0x0f
        /*0156*/ 	.short	(.L_17565 - .L_17564)


	//   ....[0]....
	.align		4
.L_17564:
        /*0158*/ 	.word	index@(__assertfail)


	//----- nvinfo : EIATTR_MERCURY_ISA_VERSION
	.align		4
.L_17565:
        /*015c*/ 	.byte	0x03, 0x5f
        /*015e*/ 	.short	0x0101


	//----- nvinfo : EIATTR_COOP_GROUP_MASK_REGIDS
	.align		4
        /*0160*/ 	.byte	0x04, 0x29
        /*0162*/ 	.short	(.L_17567 - .L_17566)


	//   ....[0]....
.L_17566:
        /*0164*/ 	.word	0xffffffff


	//   ....[1]....
        /*0168*/ 	.word	0xffffffff


	//   ....[2]....
        /*016c*/ 	.word	0xffffffff


	//   ....[3]....
        /*0170*/ 	.word	0xffffffff


	//   ....[4]....
        /*0174*/ 	.word	0xffffffff


	//   ....[5]....
        /*0178*/ 	.word	0xffffffff


	//   ....[6]....
        /*017c*/ 	.word	0xffffffff


	//   ....[7]....
        /*0180*/ 	.word	0xffffffff


	//   ....[8]....
        /*0184*/ 	.word	0xffffffff


	//   ....[9]....
        /*0188*/ 	.word	0xffffffff


	//   ....[10]....
        /*018c*/ 	.word	0xffffffff


	//   ....[11]....
        /*0190*/ 	.word	0xffffffff


	//   ....[12]....
        /*0194*/ 	.word	0xffffffff


	//   ....[13]....
        /*0198*/ 	.word	0xffffffff


	//   ....[14]....
        /*019c*/ 	.word	0xffffffff


	//   ....[15]....
        /*01a0*/ 	.word	0x0500000f


	//   ....[16]....
        /*01a4*/ 	.word	0x0500000f


	//   ....[17]....
        /*01a8*/ 	.word	0x0500000f


	//   ....[18]....
        /*01ac*/ 	.word	0x0500000f


	//   ....[19]....
        /*01b0*/ 	.word	0x0500000f


	//   ....[20]....
        /*01b4*/ 	.word	0x0500000f


	//----- nvinfo : EIATTR_COOP_GROUP_INSTR_OFFSETS
	.align		4
.L_17567:
        /*01b8*/ 	.byte	0x04, 0x28
        /*01ba*/ 	.short	(.L_17569 - .L_17568)


	//   ....[0]....
.L_17568:
        /*01bc*/ 	.word	0x00000b50


	//   ....[1]....
        /*01c0*/ 	.word	0x00000b80


	//   ....[2]....
        /*01c4*/ 	.word	0x00000ba0


	//   ....[3]....
        /*01c8*/ 	.word	0x00000bc0


	//   ....[4]....
        /*01cc*/ 	.word	0x00000cf0


	//   ....[5]....
        /*01d0*/ 	.word	0x00000d10


	//   ....[6]....
        /*01d4*/ 	.word	0x00000d30


	//   ....[7]....
        /*01d8*/ 	.word	0x00001b70


	//   ....[8]....
        /*01dc*/ 	.word	0x00001bf0


	//   ....[9]....
        /*01e0*/ 	.word	0x00001c20


	//   ....[10]....
        /*01e4*/ 	.word	0x00001c70


	//   ....[11]....
        /*01e8*/ 	.word	0x00001cc0


	//   ....[12]....
        /*01ec*/ 	.word	0x00001d10


	//   ....[13]....
        /*01f0*/ 	.word	0x00001d30


	//   ....[14]....
        /*01f4*/ 	.word	0x00001d50


	//   ....[15]....
        /*01f8*/ 	.word	0x00003140


	//   ....[16]....
        /*01fc*/ 	.word	0x000031a0


	//   ....[17]....
        /*0200*/ 	.word	0x00003200


	//   ....[18]....
        /*0204*/ 	.word	0x00003260


	//   ....[19]....
        /*0208*/ 	.word	0x000032e0


	//   ....[20]....
        /*020c*/ 	.word	0x00003320


	//----- nvinfo : EIATTR_SYSCALL_OFFSETS
	.align		4
.L_17569:
        /*0210*/ 	.byte	0x04, 0x46
        /*0212*/ 	.short	(.L_17571 - .L_17570)


	//   ....[0]....
.L_17570:
        /*0214*/ 	.word	0x00002fd0


	//   ....[1]....
        /*0218*/ 	.word	0x000030d0


	//----- nvinfo : EIATTR_EXIT_INSTR_OFFSETS
	.align		4
.L_17571:
        /*021c*/ 	.byte	0x04, 0x1c
        /*021e*/ 	.short	(.L_17573 - .L_17572)


	//   ....[0]....
.L_17572:
        /*0220*/ 	.word	0x00002d00


	//   ....[1]....
        /*0224*/ 	.word	0x00002de0


	//   ....[2]....
        /*0228*/ 	.word	0x00002ed0


	//   ....[3]....
        /*022c*/ 	.word	0x000030e0


	//----- nvinfo : EIATTR_CRS_STACK_SIZE
	.align		4
.L_17573:
        /*0230*/ 	.byte	0x04, 0x1e
        /*0232*/ 	.short	(.L_17575 - .L_17574)
.L_17574:
        /*0234*/ 	.word	0x00000000


	//----- nvinfo : EIATTR_CBANK_PARAM_SIZE
	.align		4
.L_17575:
        /*0238*/ 	.byte	0x03, 0x19
        /*023a*/ 	.short	0x007c


	//----- nvinfo : EIATTR_PARAM_CBANK
	.align		4
        /*023c*/ 	.byte	0x04, 0x0a
        /*023e*/ 	.short	(.L_17577 - .L_17576)
	.align		4
.L_17576:
        /*0240*/ 	.word	index@(.nv.constant0._ZN4vllm25paged_attention_v1_kernelIthLi32ELi16ELi128ELNS_18Fp8KVCacheDataTypeE1ELb1EEEvPT_PKS2_PKT0_S8_ifPKiSA_iPKfiiiSC_SC_iiiii)
        /*0244*/ 	.short	0x0210
        /*0246*/ 	.short	0x007c


	//----- nvinfo : EIATTR_SW_WAR
	.align		4
.L_17577:
        /*0248*/ 	.byte	0x04, 0x36
        /*024a*/ 	.short	(.L_17579 - .L_17578)
.L_17578:
        /*024c*/ 	.word	0x00000008
.L_17579:


//--------------------- .nv.info._ZN4vllm25paged_attention_v1_kernelIthLi256ELi8ELi128ELNS_18Fp8KVCacheDataTypeE1ELb0EEEvPT_PKS2_PKT0_S8_ifPKiSA_iPKfiiiSC_SC_iiiii --------------------------
	.section	.nv.info._ZN4vllm25paged_attention_v1_kernelIthLi256ELi8ELi128ELNS_18Fp8KVCacheDataTypeE1ELb0EEEvPT_PKS2_PKT0_S8_ifPKiSA_iPKfiiiSC_SC_iiiii,"",@"SHT_CUDA_INFO"
	.sectionflags	@""
	.align	4


	//----- nvinfo : EIATTR_CUDA_API_VERSION
	.align		4
        /*0000*/ 	.byte	0x04, 0x37
        /*0002*/ 	.short	(.L_17581 - .L_17580)
.L_17580:
        /*0004*/ 	.word	0x00000082


	//----- nvinfo : EIATTR_KPARAM_INFO
	.align		4
.L_17581:
        /*0008*/ 	.byte	0x04, 0x17
        /*000a*/ 	.short	(.L_17583 - .L_17582)
.L_17582:
        /*000c*/ 	.word	0x00000000
        /*0010*/ 	.short	0x0013
        /*0012*/ 	.short	0x0078
        /*0014*/ 	.byte	0x00, 0xf0, 0x11, 0x00


	//----- nvinfo : EIATTR_KPARAM_INFO
	.align		4
.L_17583:
        /*0018*/ 	.byte	0x04, 0x17
        /*001a*/ 	.short	(.L_17585 - .L_17584)
.L_17584:
        /*001c*/ 	.word	0x00000000
        /*0020*/ 	.short	0x0012
        /*0022*/ 	.short	0x0074
        /*0024*/ 	.byte	0x00, 0xf0, 0x11, 0x00


	//----- nvinfo : EIATTR_KPARAM_INFO
	.align		4
.L_17585:
        /*0028*/ 	.byte	0x04, 0x17
        /*002a*/ 	.short	(.L_17587 - .L_17586)
.L_17586:
        /*002c*/ 	.word	0x00000000
        /*0030*/ 	.short	0x0011
        /*0032*/ 	.short	0x0070
        /*0034*/ 	.byte	0x00, 0xf0, 0x11, 0x00


	//----- nvinfo : EIATTR_KPARAM_INFO
	.align		4
.L_17587:
        /*0038*/ 	.byte	0x04, 0x17
        /*003a*/ 	.short	(.L_17589 - .L_17588)
.L_17588:
        /*003c*/ 	.word	0x00000000
        /*0040*/ 	.short	0x0010
        /*0042*/ 	.short	0x006c
        /*0044*/ 	.byte	0x00, 0xf0, 0x11, 0x00


	//----- nvinfo : EIATTR_KPARAM_INFO
	.align		4
.L_17589:
        /*0048*/ 	.byte	0x04, 0x17
        /*004a*/ 	.short	(.L_17591 - .L_17590)
.L_17590:
        /*004c*/ 	.word	0x00000000
        /*0050*/ 	.short	0x000f
        /*0052*/ 	.short	0x0068
        /*0054*/ 	.byte	0x00, 0xf0, 0x11, 0x00


	//----- nvinfo : EIATTR_KPARAM_INFO
	.align		4
.L_17591:
        /*0058*/ 	.byte	0x04, 0x17
        /*005a*/ 	.short	(.L_17593 - .L_17592)
.L_17592:
        /*005c*/ 	.word	0x00000000
        /*0060*/ 	.short	0x000e
        /*0062*/ 	.short	0x0060
        /*0064*/ 	.byte	0x00, 0xf0, 0x21, 0x00


	//----- nvinfo : EIATTR_KPARAM_INFO
	.align		4
.L_17593:
        /*0068*/ 	.byte	0x04, 0x17
        /*006a*/ 	.short	(.L_17595 - .L_17594)
.L_17594:
        /*006c*/ 	.word	0x00000000
        /*0070*/ 	.short	0x000d
        /*0072*/ 	.short	0x0058
        /*0074*/ 	.byte	0x00, 0xf0, 0x21, 0x00


	//----- nvinfo : EIATTR_KPARAM_INFO
	.align		4
.L_17595:
        /*0078*/ 	.byte	0x04, 0x17
        /*007a*/ 	.short	(.L_17597 - .L_17596)
.L_17596:
        /*007c*/ 	.word	0x00000000
        /*0080*/ 	.short	0x000c
        /*0082*/ 	.short	0x0050
        /*0084*/ 	.byte	0x00, 0xf0, 0x11, 0x00


	//----- nvinfo : EIATTR_KPARAM_INFO
	.align		4
.L_17597:
        /*0088*/ 	.byte	0x04, 0x17
        /*008a*/ 	.short	(.L_17599 - .L_17598)
.L_17598:
        /*008c*/ 	.word	0x00000000
        /*0090*/ 	.short	0x000b
        /*0092*/ 	.short	0x004c
        /*0094*/ 	.byte	0x00, 0xf0, 0x11, 0x00


	//----- nvinfo : EIATTR_KPARAM_INFO
	.align		4
.L_17599:
        /*0098*/ 	.byte	0x04, 0x17
        /*009a*/ 	.short	(.L_17601 - .L_17600)
.L_17600:
        /*009c*/ 	.word	0x00000000
        /*00a0*/ 	.short	0x000a
        /*00a2*/ 	.short	0x0048
        /*00a4*/ 	.byte	0x00, 0xf0, 0x11, 0x00


	//----- nvinfo : EIATTR_KPARAM_INFO
	.align		4
.L_17601:
        /*00a8*/ 	.byte	0x04, 0x17
        /*00aa*/ 	.short	(.L_17603 - .L_17602)
.L_17602:
        /*00ac*/ 	.word	0x00000000
        /*00b0*/ 	.short	0x0009
        /*00b2*/ 	.short	0x0040
        /*00b4*/ 	.byte	0x00, 0xf0, 0x21, 0x00


	//----- nvinfo : EIATTR_KPARAM_INFO
	.align		4
.L_17603:
        /*00b8*/ 	.byte	0x04, 0x17
        /*00ba*/ 	.short	(.L_17605 - .L_17604)
.L_17604:
        /*00bc*/ 	.word	0x00000000
        /*00c0*/ 	.short	0x0008
        /*00c2*/ 	.short	0x0038
        /*00c4*/ 	.byte	0x00, 0xf0, 0x11, 0x00


	//----- nvinfo : EIATTR_KPARAM_INFO
	.align		4
.L_17605:
        /*00c8*/ 	.byte	0x04, 0x17
        /*00ca*/ 	.short	(.L_17607 - .L_17606)
.L_17606:
        /*00cc*/ 	.word	0x00000000
        /*00d0*/ 	.short	0x0007
        /*00d2*/ 	.short	0x0030
        /*00d4*/ 	.byte	0x00, 0xf0, 0x21, 0x00


	//----- nvinfo : EIATTR_KPARAM_INFO
	.align		4
.L_17607:
        /*00d8*/ 	.byte	0x04, 0x17
        /*00da*/ 	.short	(.L_17609 - .L_17608)
.L_17608:
        /*00dc*/ 	.word	0x00000000
        /*00e0*/ 	.short	0x0006
        /*00e2*/ 	.short	0x0028
        /*00e4*/ 	.byte	0x00, 0xf0, 0x21, 0x00


	//----- nvinfo : EIATTR_KPARAM_INFO
	.align		4
.L_17609:
        /*00e8*/ 	.byte	0x04, 0x17
        /*00ea*/ 	.short	(.L_17611 - .L_17610)
.L_17610:
        /*00ec*/ 	.word	0x00000000
        /*00f0*/ 	.short	0x0005
        /*00f2*/ 	.short	0x0024
        /*00f4*/ 	.byte	0x00, 0xf0, 0x11, 0x00


	//----- nvinfo : EIATTR_KPARAM_INFO
	.align		4
.L_17611:
        /*00f8*/ 	.byte	0x04, 0x17
        /*00fa*/ 	.short	(.L_17613 - .L_17612)
.L_17612:
        /*00fc*/ 	.word	0x00000000
        /*0100*/ 	.short	0x0004
        /*0102*/ 	.short	0x0020
        /*0104*/ 	.byte	0x00, 0xf0, 0x11, 0x00


	//----- nvinfo : EIATTR_KPARAM_INFO
	.align		4
.L_17613:
        /*0108*/ 	.byte	0x04, 0x17
        /*010a*/ 	.short	(.L_17615 - .L_17614)
.L_17614:
        /*010c*/ 	.word	0x00000000
        /*0110*/ 	.short	0x0003
        /*0112*/ 	.short	0x0018
        /*0114*/ 	.byte	0x00, 0xf0, 0x21, 0x00


	//----- nvinfo : EIATTR_KPARAM_INFO
	.align		4
.L_17615:
        /*0118*/ 	.byte	0x04, 0x17
        /*011a*/ 	.short	(.L_17617 - .L_17616)
.L_17616:
        /*011c*/ 	.word	0x00000000
        /*0120*/ 	.short	0x0002
        /*0122*/ 	.short	0x0010
        /*0124*/ 	.byte	0x00, 0xf0, 0x21, 0x00


	//----- nvinfo : EIATTR_KPARAM_INFO
	.align		4
.L_17617:
        /*0128*/ 	.byte	0x04, 0x17
        /*012a*/ 	.short	(.L_17619 - .L_17618)
.L_17618:
        /*012c*/ 	.word	0x00000000
        /*0130*/ 	.short	0x0001
        /*0132*/ 	.short	0x0008
        /*0134*/ 	.byte	0x00, 0xf0, 0x21, 0x00


	//----- nvinfo : EIATTR_KPARAM_INFO
	.align		4
.L_17619:
        /*0138*/ 	.byte	0x04, 0x17
        /*013a*/ 	.short	(.L_17621 - .L_17620)
.L_17620:
        /*013c*/ 	.word	0x00000000
        /*0140*/ 	.short	0x0000
        /*0142*/ 	.short	0x0000
        /*0144*/ 	.byte	0x00, 0xf0, 0x21, 0x00


	//----- nvinfo : EIATTR_SPARSE_MMA_MASK
	.align		4
.L_17621:
        /*0148*/ 	.byte	0x03, 0x50
        /*014a*/ 	.short	0x0000


	//----- nvinfo : EIATTR_MAXREG_COUNT
	.align		4
        /*014c*/ 	.byte	0x03, 0x1b
        /*014e*/ 	.short	0x00ff


	//----- nvinfo : EIATTR_NUM_BARRIERS
	.align		4
        /*0150*/ 	.byte	0x02, 0x4c
        /*0152*/ 	.byte	0x01
	.zero		1


	//----- nvinfo : EIATTR_EXTERNS
	.align		4
        /*0154*/ 	.byte	0x04, 0x0f
        /*0156*/ 	.short	(.L_17623 - .L_17622)


	//   ....[0]....
	.align		4
.L_17622:
        /*0158*/ 	.word	index@(__assertfail)


	//----- nvinfo : EIATTR_MERCURY_ISA_VERSION
	.align		4
.L_17623:
        /*015c*/ 	.byte	0x03, 0x5f
        /*015e*/ 	.short	0x0101


	//----- nvinfo : EIATTR_COOP_GROUP_MASK_REGIDS
	.align		4
        /*0160*/ 	.byte	0x04, 0x29
        /*0162*/ 	.short	(.L_17625 - .L_17624)


	//   ....[0]....
.L_17624:
        /*0164*/ 	.word	0xffffffff


	//   ....[1]....
        /*0168*/ 	.word	0xffffffff


	//   ....[2]....
        /*016c*/ 	.word	0xffffffff


	//   ....[3]....
        /*0170*/ 	.word	0xffffffff


	//   ....[4]....
        /*0174*/ 	.word	0xffffffff


	//   ....[5]....
        /*0178*/ 	.word	0xffffffff


	//   ....[6]....
        /*017c*/ 	.word	0xffffffff


	//   ....[7]....
        /*0180*/ 	.word	0xffffffff


	//   ....[8]....
        /*0184*/ 	.word	0xffffffff


	//   ....[9]....
        /*0188*/ 	.word	0xffffffff


	//   ....[10]....
        /*018c*/ 	.word	0xffffffff


	//   ....[11]....
        /*0190*/ 	.word	0xffffffff


	//   ....[12]....
        /*0194*/ 	.word	0xffffffff


	//   ....[13]....
        /*0198*/ 	.word	0xffffffff


	//   ....[14]....
        /*019c*/ 	.word	0x0500000f


	//   ....[15]....
        /*01a0*/ 	.word	0x0500000f


	//   ....[16]....
        /*01a4*/ 	.word	0x0500000f


	//----- nvinfo : EIATTR_COOP_GROUP_INSTR_OFFSETS
	.align		4
.L_17625:
        /*01a8*/ 	.byte	0x04, 0x28
        /*01aa*/ 	.short	(.L_17627 - .L_17626)


	//   ....[0]....
.L_17626:
        /*01ac*/ 	.word	0x00000180


	//   ....[1]....
        /*01b0*/ 	.word	0x000001b0


	//   ....[2]....
        /*01b4*/ 	.word	0x000001d0


	//   ....[3]....
        /*01b8*/ 	.word	0x00000300


	//   ....[4]....
        /*01bc*/ 	.word	0x00000320


	//   ....[5]....
        /*01c0*/ 	.word	0x00000340


	//   ....[6]....
        /*01c4*/ 	.word	0x00001180


	//   ....[7]....
        /*01c8*/ 	.word	0x00001200


	//   ....[8]....
        /*01cc*/ 	.word	0x00001230


	//   ....[9]....
        /*01d0*/ 	.word	0x00001280


	//   ....[10]....
        /*01d4*/ 	.word	0x000012d0


	//   ....[11]....
        /*01d8*/ 	.word	0x00001320


	//   ....[12]....
        /*01dc*/ 	.word	0x00001340


	//   ....[13]....
        /*01e0*/ 	.word	0x00001360


	//   ....[14]....
        /*01e4*/ 	.word	0x00002720


	//   ....[15]....
        /*01e8*/ 	.word	0x00002780


	//   ....[16]....
        /*01ec*/ 	.word	0x000027e0


	//----- nvinfo : EIATTR_SYSCALL_OFFSETS
	.align		4
.L_17627:
        /*01f0*/ 	.byte	0x04, 0x46
        /*01f2*/ 	.short	(.L_17629 - .L_17628)


	//   ....[0]....
.L_17628:
        /*01f4*/ 	.word	0x000026b0


	//----- nvinfo : EIATTR_EXIT_INSTR_OFFSETS
	.align		4
.L_17629:
        /*01f8*/ 	.byte	0x04, 0x1c
        /*01fa*/ 	.short	(.L_17631 - .L_17630)


	//   ....[0]....
.L_17630:
        /*01fc*/ 	.word	0x00002130


	//   ....[1]....
        /*0200*/ 	.word	0x000025b0


	//   ....[2]....
        /*0204*/ 	.word	0x000026c0


	//----- nvinfo : EIATTR_CRS_STACK_SIZE
	.align		4
.L_17631:
        /*0208*/ 	.byte	0x04, 0x1e
        /*020a*/ 	.short	(.L_17633 - .L_17632)
.L_17632:
        /*020c*/ 	.word	0x00000000


	//----- nvinfo : EIATTR_CBANK_PARAM_SIZE
	.align		4
.L_17633:
        /*0210*/ 	.byte	0x03, 0x19
        /*0212*/ 	.short	0x007c


	//----- nvinfo : EIATTR_PARAM_CBANK
	.align		4
        /*0214*/ 	.byte	0x04, 0x0a
        /*0216*/ 	.short	(.L_17635 - .L_17634)
	.align		4
.L_17634:
        /*0218*/ 	.word	index@(.nv.constant0._ZN4vllm25paged_attention_v1_kernelIthLi256ELi8ELi128ELNS_18Fp8KVCacheDataTypeE1ELb0EEEvPT_PKS2_PKT0_S8_ifPKiSA_iPKfiiiSC_SC_iiiii)
        /*021c*/ 	.short	0x0210
        /*021e*/ 	.short	0x007c


	//----- nvinfo : EIATTR_SW_WAR
	.align		4
.L_17635:
        /*0220*/ 	.byte	0x04, 0x36
        /*0222*/ 	.short	(.L_17637 - .L_17636)
.L_17636:
        /*0224*/ 	.word	0x00000008
.L_17637:


//--------------------- .nv.info._ZN4vllm25paged_attention_v1_kernelIthLi192ELi8ELi128ELNS_18Fp8KVCacheDataTypeE1ELb0EEEvPT_PKS2_PKT0_S8_ifPKiSA_iPKfiiiSC_SC_iiiii --------------------------
	.section	.nv.info._ZN4vllm25paged_attention_v1_kernelIthLi192ELi8ELi128ELNS_18Fp8KVCacheDataTypeE1ELb0EEEvPT_PKS2_PKT0_S8_ifPKiSA_iPKfiiiSC_SC_iiiii,"",@"SHT_CUDA_INFO"
	.sectionflags	@""
	.align	4


	//----- nvinfo : EIATTR_CUDA_API_VERSION
	.align		4
        /*0000*/ 	.byte	0x04, 0x37
        /*0002*/ 	.short	(.L_17639 - .L_17638)
.L_17638:
        /*0004*/ 	.word	0x00000082


	//----- nvinfo : EIATTR_KPARAM_INFO
	.align		4
.L_17639:
        /*0008*/ 	.byte	0x04, 0x17
        /*000a*/ 	.short	(.L_17641 - .L_17640)
.L_17640:
        /*000c*/ 	.word	0x00000000
        /*0010*/ 	.short	0x0013
        /*0012*/ 	.short	0x0078
        /*0014*/ 	.byte	0x00, 0xf0, 0x11, 0x00


	//----- nvinfo : EIATTR_KPARAM_INFO
	.align		4
.L_17641:
        /*0018*/ 	.byte	0x04, 0x17
        /*001a*/ 	.short	(.L_17643 - .L_17642)
.L_17642:
        /*001c*/ 	.word	0x00000000
        /*0020*/ 	.short	0x0012
        /*0022*/ 	.short	0x0074
        /*0024*/ 	.byte	0x00, 0xf0, 0x11, 0x00


	//----- nvinfo : EIATTR_KPARAM_INFO
	.align		4
.L_17643:
        /*0028*/ 	.byte	0x04, 0x17
        /*002a*/ 	.short	(.L_17645 - .L_17644)
.L_17644:
        /*002c*/ 	.word	0x00000000
        /*0030*/ 	.short	0x0011
        /*0032*/ 	.short	0x0070
        /*0034*/ 	.byte	0x00, 0xf0, 0x11, 0x00


	//----- nvinfo : EIATTR_KPARAM_INFO
	.align		4
.L_17645:
        /*0038*/ 	.byte	0x04, 0x17
        /*003a*/ 	.short	(.L_17647 - .L_17646)
.L_17646:
        /*003c*/ 	.word	0x00000000
        /*0040*/ 	.short	0x0010
        /*0042*/ 	.short	0x006c
        /*0044*/ 	.byte	0x00, 0xf0, 0x11, 0x00


	//----- nvinfo : EIATTR_KPARAM_INFO
	.align		4
.L_17647:
        /*0048*/ 	.byte	0x04, 0x17
        /*004a*/ 	.short	(.L_17649 - .L_17648)
.L_17648:
        /*004c*/ 	.word	0x00000000
        /*0050*/ 	.short	0x000f
        /*0052*/ 	.short	0x0068
        /*0054*/ 	.byte	0x00, 0xf0, 0x11, 0x00


	//----- nvinfo : EIATTR_KPARAM_INFO
	.align		4
.L_17649:
        /*0058*/ 	.byte	0x04, 0x17
        /*005a*/ 	.short	(.L_17651 - .L_17650)
.L_17650:
        /*005c*/ 	.word	0x00000000
        /*0060*/ 	.short	0x000e
        /*0062*/ 	.short	0x0060
        /*0064*/ 	.byte	0x00, 0xf0, 0x21, 0x00


	//----- nvinfo : EIATTR_KPARAM_INFO
	.align		4
.L_17651:
        /*0068*/ 	.byte	0x04, 0x17
        /*006a*/ 	.short	(.L_17653 - .L_17652)
.L_17652:
        /*006c*/ 	.word	0x00000000
        /*0070*/ 	.short	0x000d
        /*0072*/ 	.short	0x0058
        /*0074*/ 	.byte	0x00, 0xf0, 0x21, 0x00


	//----- nvinfo : EIATTR_KPARAM_INFO
	.align		4
.L_17653:
        /*0078*/ 	.byte	0x04, 0x17
        /*007a*/ 	.short	(.L_17655 - .L_17654)
.L_17654:
        /*007c*/ 	.word	0x00000000
        /*0080*/ 	.short	0x000c
        /*0082*/ 	.short	0x0050
        /*0084*/ 	.byte	0x00, 0xf0, 0x11, 0x00


	//----- nvinfo : EIATTR_KPARAM_INFO
	.align		4
.L_17655:
        /*0088*/ 	.byte	0x04, 0x17
        /*008a*/ 	.short	(.L_17657 - .L_17656)
.L_17656:
        /*008c*/ 	.word	0x00000000
        /*0090*/ 	.short	0x000b
        /*0092*/ 	.short	0x004c
        /*0094*/ 	.byte	0x00, 0xf0, 0x11, 0x00


	//----- nvinfo : EIATTR_KPARAM_INFO
	.align		4
.L_17657:
        /*0098*/ 	.byte	0x04, 0x17
        /*009a*/ 	.short	(.L_17659 - .L_17658)
.L_17658:
        /*009c*/ 	.word	0x00000000
        /*00a0*/ 	.short	0x000a
        /*00a2*/ 	.short	0x0048
        /*00a4*/ 	.byte	0x00, 0xf0, 0x11, 0x00


	//----- nvinfo : EIATTR_KPARAM_INFO
	.align		4
.L_17659:
        /*00a8*/ 	.byte	0x04, 0x17
        /*00aa*/ 	.short	(.L_17661 - .L_17660)
.L_17660:
        /*00ac*/ 	.word	0x00000000
        /*00b0*/ 	.short	0x0009
        /*00b2*/ 	.short	0x0040
        /*00b4*/ 	.byte	0x00, 0xf0, 0x21, 0x00


	//----- nvinfo : EIATTR_KPARAM_INFO
	.align		4
.L_17661:
        /*00b8*/ 	.byte	0x04, 0x17
        /*00ba*/ 	.short	(.L_17663 - .L_17662)
.L_17662:
        /*00bc*/ 	.word	0x00000000
        /*00c0*/ 	.short	0x0008
        /*00c2*/ 	.short	0x0038
        /*00c4*/ 	.byte	0x00, 0xf0, 0x11, 0x00


	//----- nvinfo : EIATTR_KPARAM_INFO
	.align		4
.L_17663:
        /*00c8*/ 	.byte	0x04, 0x17
        /*00ca*/ 	.short	(.L_17665 - .L_17664)
.L_17664:
        /*00cc*/ 	.word	0x00000000
        /*00d0*/ 	.short	0x0007
        /*00d2*/ 	.short	0x0030
        /*00d4*/ 	.byte	0x00, 0xf0, 0x21, 0x00


	//----- nvinfo : EIATTR_KPARAM_INFO
	.align		4
.L_17665:
        /*00d8*/ 	.byte	0x04, 0x17
        /*00da*/ 	.short	(.L_17667 - .L_17666)
.L_17666:
        /*00dc*/ 	.word	0x00000000
        /*00e0*/ 	.short	0x0006
        /*00e2*/ 	.short	0x0028
        /*00e4*/ 	.byte	0x00, 0xf0, 0x21, 0x00


	//----- nvinfo : EIATTR_KPARAM_INFO
	.align		4
.L_17667:
        /*00e8*/ 	.byte	0x04, 0x17
        /*00ea*/ 	.short	(.L_17669 - .L_17668)
.L_17668:
        /*00ec*/ 	.word	0x00000000
        /*00f0*/ 	.short	0x0005
        /*00f2*/ 	.short	0x0024
        /*00f4*/ 	.byte	0x00, 0xf0, 0x11, 0x00


	//----- nvinfo : EIATTR_KPARAM_INFO
	.align		4
.L_17669:
        /*00f8*/ 	.byte	0x04, 0x17
        /*00fa*/ 	.short	(.L_17671 - .L_17670)
.L_17670:
        /*00fc*/ 	.word	0x00000000
        /*0100*/ 	.short	0x0004
        /*0102*/ 	.short	0x0020
        /*0104*/ 	.byte	0x00, 0xf0, 0x11, 0x00


	//----- nvinfo : EIATTR_KPARAM_INFO
	.align		4
.L_17671:
        /*0108*/ 	.byte	0x04, 0x17
        /*010a*/ 	.short	(.L_17673 - .L_17672)
.L_17672:
        /*010c*/ 	.word	0x00000000
        /*0110*/ 	.short	0x0003
        /*0112*/ 	.short	0x0018
        /*0114*/ 	.byte	0x00, 0xf0, 0x21, 0x00


	//----- nvinfo : EIATTR_KPARAM_INFO
	.align		4
.L_17673:
        /*0118*/ 	.byte	0x04, 0x17
        /*011a*/ 	.short	(.L_17675 - .L_17674)
.L_17674:
        /*011c*/ 	.word	0x00000000
        /*0120*/ 	.short	0x0002
        /*0122*/ 	.short	0x0010
        /*0124*/ 	.byte	0x00, 0xf0, 0x21, 0x00


	//----- nvinfo : EIATTR_KPARAM_INFO
	.align		4
.L_17675:
        /*0128*/ 	.byte	0x04, 0x17
        /*012a*/ 	.short	(.L_17677 - .L_17676)
.L_17676:
        /*012c*/ 	.word	0x00000000
        /*0130*/ 	.short	0x0001
        /*0132*/ 	.short	0x0008
        /*0134*/ 	.byte	0x00, 0xf0, 0x21, 0x00


	//----- nvinfo : EIATTR_KPARAM_INFO
	.align		4
.L_17677:
        /*0138*/ 	.byte	0x04, 0x17
        /*013a*/ 	.short	(.L_17679 - .L_17678)
.L_17678:
        /*013c*/ 	.word	0x00000000
        /*0140*/ 	.short	0x0000
        /*0142*/ 	.short	0x0000
        /*0144*/ 	.byte	0x00, 0xf0, 0x21, 0x00


	//----- nvinfo : EIATTR_SPARSE_MMA_MASK
	.align		4
.L_17679:
        /*0148*/ 	.byte	0x03, 0x50
        /*014a*/ 	.short	0x0000


	//----- nvinfo : EIATTR_MAXREG_COUNT
	.align		4
        /*014c*/ 	.byte	0x03, 0x1b
        /*014e*/ 	.short	0x00ff


	//----- nvinfo : EIATTR_NUM_BARRIERS
	.align		4
        /*0150*/ 	.byte	0x02, 0x4c
        /*0152*/ 	.byte	0x01
	.zero		1


	//----- nvinfo : EIATTR_EXTERNS
	.align		4
        /*0154*/ 	.byte	0x04, 0x0f
        /*0156*/ 	.short	(.L_17681 - .L_17680)


	//   ....[0]....
	.align		4
.L_17680:
        /*0158*/ 	.word	index@(__assertfail)


	//----- nvinfo : EIATTR_MERCURY_ISA_VERSION
	.align		4
.L_17681:
        /*015c*/ 	.byte	0x03, 0x5f
        /*015e*/ 	.short	0x0101


	//----- nvinfo : EIATTR_COOP_GROUP_MASK_REGIDS
	.align		4
        /*0160*/ 	.byte	0x04, 0x29
        /*0162*/ 	.short	(.L_17683 - .L_17682)


	//   ....[0]....
.L_17682:
        /*0164*/ 	.word	0xffffffff


	//   ....[1]....
        /*0168*/ 	.word	0xffffffff


	//   ....[2]....
        /*016c*/ 	.word	0xffffffff


	//   ....[3]....
        /*0170*/ 	.word	0xffffffff


	//   ....[4]....
        /*0174*/ 	.word	0xffffffff


	//   ....[5]....
        /*0178*/ 	.word	0xffffffff


	//   ....[6]....
        /*017c*/ 	.word	0xffffffff


	//   ....[7]....
        /*0180*/ 	.word	0xffffffff


	//   ....[8]....
        /*0184*/ 	.word	0xffffffff


	//   ....[9]....
        /*0188*/ 	.word	0xffffffff


	//   ....[10]....
        /*018c*/ 	.word	0xffffffff


	//   ....[11]....
        /*0190*/ 	.word	0xffffffff


	//   ....[12]....
        /*0194*/ 	.word	0xffffffff


	//   ....[13]....
        /*0198*/ 	.word	0xffffffff


	//   ....[14]....
        /*019c*/ 	.word	0x0500000f


	//   ....[15]....
        /*01a0*/ 	.word	0x0500000f


	//   ....[16]....
        /*01a4*/ 	.word	0x0500000f


	//----- nvinfo : EIATTR_COOP_GROUP_INSTR_OFFSETS
	.align		4
.L_17683:
        /*01a8*/ 	.byte	0x04, 0x28
        /*01aa*/ 	.short	(.L_17685 - .L_17684)


	//   ....[0]....
.L_17684:
        /*01ac*/ 	.word	0x00000180


	//   ....[1]....
        /*01b0*/ 	.word	0x000001b0


	//   ....[2]....
        /*01b4*/ 	.word	0x000001d0


	//   ....[3]....
        /*01b8*/ 	.word	0x00000300


	//   ....[4]....
        /*01bc*/ 	.word	0x00000320


	//   ....[5]....
        /*01c0*/ 	.word	0x00000340


	//   ....[6]....
        /*01c4*/ 	.word	0x00001180


	//   ....[7]....
        /*01c8*/ 	.word	0x00001200


	//   ....[8]....
        /*01cc*/ 	.word	0x00001230


	//   ....[9]....
        /*01d0*/ 	.word	0x00001280


	//   ....[10]....
        /*01d4*/ 	.word	0x000012d0


	//   ....[11]....
        /*01d8*/ 	.word	0x00001320


	//   ....[12]....
        /*01dc*/ 	.word	0x00001340


	//   ....[13]....
        /*01e0*/ 	.word	0x00001360


	//   ....[14]....
        /*01e4*/ 	.word	0x00002560


	//   ....[15]....
        /*01e8*/ 	.word	0x000025c0


	//   ....[16]....
        /*01ec*/ 	.word	0x00002620


	//----- nvinfo : EIATTR_SYSCALL_OFFSETS
	.align		4
.L_17685:
        /*01f0*/ 	.byte	0x04, 0x46
        /*01f2*/ 	.short	(.L_17687 - .L_17686)


	//   ....[0]....
.L_17686:
        /*01f4*/ 	.word	0x000024f0


	//----- nvinfo : EIATTR_EXIT_INSTR_OFFSETS
	.align		4
.L_17687:
        /*01f8*/ 	.byte	0x04, 0x1c
        /*01fa*/ 	.short	(.L_17689 - .L_17688)


	//   ....[0]....
.L_17688:
        /*01fc*/ 	.word	0x00002060


	//   ....[1]....
        /*0200*/ 	.word	0x000023f0


	//   ....[2]....
        /*0204*/ 	.word	0x00002500


	//----- nvinfo : EIATTR_CRS_STACK_SIZE
	.align		4
.L_17689:
        /*0208*/ 	.byte	0x04, 0x1e
        /*020a*/ 	.short	(.L_17691 - .L_17690)
.L_17690:
        /*020c*/ 	.word	0x00000000


	//----- nvinfo : EIATTR_CBANK_PARAM_SIZE
	.align		4
.L_17691:
        /*0210*/ 	.byte	0x03, 0x19
        /*0212*/ 	.short	0x007c


	//----- nvinfo : EIATTR_PARAM_CBANK
	.align		4
        /*0214*/ 	.byte	0x04, 0x0a
        /*0216*/ 	.short	(.L_17693 - .L_17692)
	.align		4
.L_17692:
        /*0218*/ 	.word	index@(.nv.constant0._ZN4vllm25paged_attention_v1_kernelIthLi192ELi8ELi128ELNS_18Fp8KVCacheDataTypeE1ELb0EEEvPT_PKS2_PKT0_S8_ifPKiSA_iPKfiiiSC_SC_iiiii)
        /*021c*/ 	.short	0x0210
        /*021e*/ 	.short	0x007c


	//----- nvinfo : EIATTR_SW_WAR
	.align		4
.L_17693:
        /*0220*/ 	.byte	0x04, 0x36
        /*0222*/ 	.short	(.L_17695 - .L_17694)
.L_17694:
        /*0224*/ 	.word	0x00000008
.L_17695:


//--------------------- .nv.info._ZN4vllm25paged_attention_v1_kernelIthLi128ELi8ELi128ELNS_18Fp8KVCacheDataTypeE1ELb0EEEvPT_PKS2_PKT0_S8_ifPKiSA_iPKfiiiSC_SC_iiiii --------------------------
	.section	.nv.info._ZN4vllm25paged_attention_v1_kernelIthLi128ELi8ELi128ELNS_18Fp8KVCacheDataTypeE1ELb0EEEvPT_PKS2_PKT0_S8_ifPKiSA_iPKfiiiSC_SC_iiiii,"",@"SHT_CUDA_INFO"
	.sectionflags	@""
	.align	4


	//----- nvinfo : EIATTR_CUDA_API_VERSION
	.align		4
        /*0000*/ 	.byte	0x04, 0x37
        /*0002*/ 	.short	(.L_17697 - .L_17696)
.L_17696:
        /*0004*/ 	.word	0x00000082


	//----- nvinfo : EIATTR_KPARAM_INFO
	.align		4
.L_17697:
        /*0008*/ 	.byte	0x04, 0x17
        /*000a*/ 	.short	(.L_17699 - .L_17698)
.L_17698:
        /*000c*/ 	.word	0x00000000
        /*0010*/ 	.short	0x0013
        /*0012*/ 	.short	0x0078
        /*0014*/ 	.byte	0x00, 0xf0, 0x11, 0x00


	//----- nvinfo : EIATTR_KPARAM_INFO
	.align		4
.L_17699:
        /*0018*/ 	.byte	0x04, 0x17
        /*001a*/ 	.short	(.L_17701 - .L_17700)
.L_17700:
        /*001c*/ 	.word	0x00000000
        /*0020*/ 	.short	0x0012
        /*0022*/ 	.short	0x0074
        /*0024*/ 	.byte	0x00, 0xf0, 0x11, 0x00


	//----- nvinfo : EIATTR_KPARAM_INFO
	.align		4
.L_17701:
        /*0028*/ 	.byte	0x04, 0x17
        /*002a*/ 	.short	(.L_17703 - .L_17702)
.L_17702:
        /*002c*/ 	.word	0x00000000
        /*0030*/ 	.short	0x0011
        /*0032*/ 	.short	0x0070
        /*0034*/ 	.byte	0x00, 0xf0, 0x11, 0x00


	//----- nvinfo : EIATTR_KPARAM_INFO
	.align		4
.L_17703:
        /*0038*/ 	.byte	0x04, 0x17
        /*003a*/ 	.short	(.L_17705 - .L_17704)
.L_17704:
        /*003c*/ 	.word	0x00000000
        /*0040*/ 	.short	0x0010
        /*0042*/ 	.short	0x006c
        /*0044*/ 	.byte	0x00, 0xf0, 0x11, 0x00


	//----- nvinfo : EIATTR_KPARAM_INFO
	.align		4
.L_17705:
        /*0048*/ 	.byte	0x04, 0x17
        /*004a*/ 	.short	(.L_17707 - .L_17706)
.L_17706:
        /*004c*/ 	.word	0x00000000
        /*0050*/ 	.short	0x000f
        /*0052*/ 	.short	0x0068
        /*0054*/ 	.byte	0x00, 0xf0, 0x11, 0x00


	//----- nvinfo : EIATTR_KPARAM_INFO
	.align		4
.L_17707:
        /*0058*/ 	.byte	0x04, 0x17
        /*005a*/ 	.short	(.L_17709 - .L_17708)
.L_17708:
        /*005c*/ 	.word	0x00000000
        /*0060*/ 	.short	0x000e
        /*0062*/ 	.short	0x0060
        /*0064*/ 	.byte	0x00, 0xf0, 0x21, 0x00


	//----- nvinfo : EIATTR_KPARAM_INFO
	.align		4
.L_17709:
        /*0068*/ 	.byte	0x04, 0x17
        /*006a*/ 	.short	(.L_17711 - .L_17710)
.L_17710:
        /*006c*/ 	.word	0x00000000
        /*0070*/ 	.short	0x000d
        /*0072*/ 	.short	0x0058
        /*0074*/ 	.byte	0x00, 0xf0, 0x21, 0x00


	//----- nvinfo : EIATTR_KPARAM_INFO
	.align		4
.L_17711:
        /*0078*/ 	.byte	0x04, 0x17
        /*007a*/ 	.short	(.L_17713 - .L_17712)
.L_17712:
        /*007c*/ 	.word	0x00000000
        /*0080*/ 	.short	0x000c
        /*0082*/ 	.short	0x0050
        /*0084*/ 	.byte	0x00, 0xf0, 0x11, 0x00


	//----- nvinfo : EIATTR_KPARAM_INFO
	.align		4
.L_17713:
        /*0088*/ 	.byte	0x04, 0x17
        /*008a*/ 	.short	(.L_17715 - .L_17714)
.L_17714:
        /*008c*/ 	.word	0x00000000
        /*0090*/ 	.short	0x000b
        /*0092*/ 	.short	0x004c
        /*0094*/ 	.byte	0x00, 0xf0, 0x11, 0x00


	//----- nvinfo : EIATTR_KPARAM_INFO
	.align		4
.L_17715:
        /*0098*/ 	.byte	0x04, 0x17
        /*009a*/ 	.short	(.L_17717 - .L_17716)
.L_17716:
        /*009c*/ 	.word	0x00000000
        /*00a0*/ 	.short	0x000a
        /*00a2*/ 	.short	0x0048
        /*00a4*/ 	.byte	0x00, 0xf0, 0x11, 0x00


	//----- nvinfo : EIATTR_KPARAM_INFO
	.align		4
.L_17717:
        /*00a8*/ 	.byte	0x04, 0x17
        /*00aa*/ 	.short	(.L_17719 - .L_17718)
.L_17718:
        /*00ac*/ 	.word	0x00000000
        /*00b0*/ 	.short	0x0009
        /*00b2*/ 	.short	0x0040
        /*00b4*/ 	.byte	0x00, 0xf0, 0x21, 0x00


	//----- nvinfo : EIATTR_KPARAM_INFO
	.align		4
.L_17719:
        /*00b8*/ 	.byte	0x04, 0x17
        /*00ba*/ 	.short	(.L_17721 - .L_17720)
.L_17720:
        /*00bc*/ 	.word	0x00000000
        /*00c0*/ 	.short	0x0008
        /*00c2*/ 	.short	0x0038
        /*00c4*/ 	.byte	0x00, 0xf0, 0x11, 0x00


	//----- nvinfo : EIATTR_KPARAM_INFO
	.align		4
.L_17721:
        /*00c8*/ 	.byte	0x04, 0x17
        /*00ca*/ 	.short	(.L_17723 - .L_17722)
.L_17722:
        /*00cc*/ 	.word	0x00000000
        /*00d0*/ 	.short	0x0007
        /*00d2*/ 	.short	0x0030
        /*00d4*/ 	.byte	0x00, 0xf0, 0x21, 0x00


	//----- nvinfo : EIATTR_KPARAM_INFO
	.align		4
.L_17723:
        /*00d8*/ 	.byte	0x04, 0x17
        /*00da*/ 	.short	(.L_17725 - .L_17724)
.L_17724:
        /*00dc*/ 	.word	0x00000000
        /*00e0*/ 	.short	0x0006
        /*00e2*/ 	.short	0x0028
        /*00e4*/ 	.byte	0x00, 0xf0, 0x21, 0x00


	//----- nvinfo : EIATTR_KPARAM_INFO
	.align		4
.L_17725:
        /*00e8*/ 	.byte	0x04, 0x17
        /*00ea*/ 	.short	(.L_17727 - .L_17726)
.L_17726:
        /*00ec*/ 	.word	0x00000000
        /*00f0*/ 	.short	0x0005
        /*00f2*/ 	.short	0x0024
        /*00f4*/ 	.byte	0x00, 0xf0, 0x11, 0x00


	//----- nvinfo : EIATTR_KPARAM_INFO
	.align		4
.L_17727:
        /*00f8*/ 	.byte	0x04, 0x17
        /*00fa*/ 	.short	(.L_17729 - .L_17728)
.L_17728:
        /*00fc*/ 	.word	0x00000000
        /*0100*/ 	.short	0x0004
        /*0102*/ 	.short	0x0020
        /*0104*/ 	.byte	0x00, 0xf0, 0x11, 0x00


	//----- nvinfo : EIATTR_KPARAM_INFO
	.align		4
.L_17729:
        /*0108*/ 	.byte	0x04, 0x17
        /*010a*/ 	.short	(.L_17731 - .L_17730)
.L_17730:
        /*010c*/ 	.word	0x00000000
        /*0110*/ 	.short	0x0003
        /*0112*/ 	.short	0x0018
        /*0114*/ 	.byte	0x00, 0xf0, 0x21, 0x00


	//----- nvinfo : EIATTR_KPARAM_INFO
	.align		4
.L_17731:
        /*0118*/ 	.byte	0x04, 0x17
        /*011a*/ 	.short	(.L_17733 - .L_17732)
.L_17732:
        /*011c*/ 	.word	0x00000000
        /*0120*/ 	.short	0x0002
        /*0122*/ 	.short	0x0010
        /*0124*/ 	.byte	0x00, 0xf0, 0x21, 0x00


	//----- nvinfo : EIATTR_KPARAM_INFO
	.align		4
.L_17733:
        /*0128*/ 	.byte	0x04, 0x17
        /*012a*/ 	.short	(.L_17735 - .L_17734)
.L_17734:
        /*012c*/ 	.word	0x00000000
        /*0130*/ 	.short	0x0001
        /*0132*/ 	.short	0x0008
        /*0134*/ 	.byte	0x00, 0xf0, 0x21, 0x00


	//----- nvinfo : EIATTR_KPARAM_INFO
	.align		4
.L_17735:
        /*0138*/ 	.byte	0x04, 0x17
        /*013a*/ 	.short	(.L_17737 - .L_17736)
.L_17736:
        /*013c*/ 	.word	0x00000000
        /*0140*/ 	.short	0x0000
        /*0142*/ 	.short	0x0000
        /*0144*/ 	.byte	0x00, 0xf0, 0x21, 0x00


	//----- nvinfo : EIATTR_SPARSE_MMA_MASK
	.align		4
.L_17737:
        /*0148*/ 	.byte	0x03, 0x50
        /*014a*/ 	.short	0x0000


	//----- nvinfo : EIATTR_MAXREG_COUNT
	.align		4
        /*014c*/ 	.byte	0x03, 0x1b
        /*014e*/ 	.short	0x00ff


	//----- nvinfo : EIATTR_NUM_BARRIERS
	.align		4
        /*0150*/ 	.byte	0x02, 0x4c
        /*0152*/ 	.byte	0x01
	.zero		1


	//----- nvinfo : EIATTR_EXTERNS
	.align		4
        /*0154*/ 	.byte	0x04, 0x0f
        /*0156*/ 	.short	(.L_17739 - .L_17738)


	//   ....[0]....
	.align		4
.L_17738:
        /*0158*/ 	.word	index@(__assertfail)


	//----- nvinfo : EIATTR_MERCURY_ISA_VERSION
	.align		4
.L_17739:
        /*015c*/ 	.byte	0x03, 0x5f
        /*015e*/ 	.short	0x0101


	//----- nvinfo : EIATTR_COOP_GROUP_MASK_REGIDS
	.align		4
        /*0160*/ 	.byte	0x04, 0x29
        /*0162*/ 	.short	(.L_17741 - .L_17740)


	//   ....[0]....
.L_17740:
        /*0164*/ 	.word	0xffffffff


	//   ....[1]....
        /*0168*/ 	.word	0xffffffff


	//   ....[2]....
        /*016c*/ 	.word	0xffffffff


	//   ....[3]....
        /*0170*/ 	.word	0xffffffff


	//   ....[4]....
        /*0174*/ 	.word	0xffffffff


	//   ....[5]....
        /*0178*/ 	.word	0xffffffff


	//   ....[6]....
        /*017c*/ 	.word	0xffffffff


	//   ....[7]....
        /*0180*/ 	.word	0xffffffff


	//   ....[8]....
        /*0184*/ 	.word	0xffffffff


	//   ....[9]....
        /*0188*/ 	.word	0xffffffff


	//   ....[10]....
        /*018c*/ 	.word	0xffffffff


	//   ....[11]....
        /*0190*/ 	.word	0xffffffff


	//   ....[12]....
        /*0194*/ 	.word	0xffffffff


	//   ....[13]....
        /*0198*/ 	.word	0xffffffff


	//   ....[14]....
        /*019c*/ 	.word	0x0500000f


	//   ....[15]....
        /*01a0*/ 	.word	0x0500000f


	//   ....[16]....
        /*01a4*/ 	.word	0x0500000f


	//----- nvinfo : EIATTR_COOP_GROUP_INSTR_OFFSETS
	.align		4
.L_17741:
        /*01a8*/ 	.byte	0x04, 0x28
        /*01aa*/ 	.short	(.L_17743 - .L_17742)


	//   ....[0]....
.L_17742:
        /*01ac*/ 	.word	0x00000180


	//   ....[1]....
        /*01b0*/ 	.word	0x000001b0


	//   ....[2]....
        /*01b4*/ 	.word	0x000001d0


	//   ....[3]....
        /*01b8*/ 	.word	0x00000300


	//   ....[4]....
        /*01bc*/ 	.word	0x00000320


	//   ....[5]....
        /*01c0*/ 	.word	0x00000340


	//   ....[6]....
        /*01c4*/ 	.word	0x00001180


	//   ....[7]....
        /*01c8*/ 	.word	0x00001200


	//   ....[8]....
        /*01cc*/ 	.word	0x00001230


	//   ....[9]....
        /*01d0*/ 	.word	0x00001280


	//   ....[10]....
        /*01d4*/ 	.word	0x000012d0


	//   ....[11]....
        /*01d8*/ 	.word	0x00001320


	//   ....[12]....
        /*01dc*/ 	.word	0x00001340


	//   ....[13]....
        /*01e0*/ 	.word	0x00001360


	//   ....[14]....
        /*01e4*/ 	.word	0x00002350


	//   ....[15]....
        /*01e8*/ 	.word	0x000023b0


	//   ....[16]....
        /*01ec*/ 	.word	0x00002410


	//----- nvinfo : EIATTR_SYSCALL_OFFSETS
	.align		4
.L_17743:
        /*01f0*/ 	.byte	0x04, 0x46
        /*01f2*/ 	.short	(.L_17745 - .L_17744)


	//   ....[0]....
.L_17744:
        /*01f4*/ 	.word	0x000022e0


	//----- nvinfo : EIATTR_EXIT_INSTR_OFFSETS
	.align		4
.L_17745:
        /*01f8*/ 	.byte	0x04, 0x1c
        /*01fa*/ 	.short	(.L_17747 - .L_17746)


	//   ....[0]....
.L_17746:
        /*01fc*/ 	.word	0x00001ee0


	//   ....[1]....
        /*0200*/ 	.word	0x000021e0


	//   ....[2]....
        /*0204*/ 	.word	0x000022f0


	//----- nvinfo : EIATTR_CRS_STACK_SIZE
	.align		4
.L_17747:
        /*0208*/ 	.byte	0x04, 0x1e
        /*020a*/ 	.short	(.L_17749 - .L_17748)
.L_17748:
        /*020c*/ 	.word	0x00000000


	//----- nvinfo : EIATTR_CBANK_PARAM_SIZE
	.align		4
.L_17749:
        /*0210*/ 	.byte	0x03, 0x19
        /*0212*/ 	.short	0x007c


	//----- nvinfo : EIATTR_PARAM_CBANK
	.align		4
        /*0214*/ 	.byte	0x04, 0x0a
        /*0216*/ 	.short	(.L_17751 - .L_17750)
	.align		4
.L_17750:
        /*0218*/ 	.word	index@(.nv.constant0._ZN4vllm25paged_attention_v1_kernelIthLi128ELi8ELi128ELNS_18Fp8KVCacheDataTypeE1ELb0EEEvPT_PKS2_PKT0_S8_ifPKiSA_iPKfiiiSC_SC_iiiii)
        /*021c*/ 	.short	0x0210
        /*021e*/ 	.short	0x007c


	//----- nvinfo : EIATTR_SW_WAR
	.align		4
.L_17751:
        /*0220*/ 	.byte	0x04, 0x36
        /*0222*/ 	.short	(.L_17753 - .L_17752)
.L_17752:
        /*0224*/ 	.word	0x00000008
.L_17753:


//--------------------- .nv.info._ZN4vllm25paged_attention_v1_kernelIthLi120ELi8ELi128ELNS_18Fp8KVCacheDataTypeE1ELb0EEEvPT_PKS2_PKT0_S8_ifPKiSA_iPKfiiiSC_SC_iiiii --------------------------
	.section	.nv.info._ZN4vllm25paged_attention_v1_kernelIthLi120ELi8ELi128ELNS_18Fp8KVCacheDataTypeE1ELb0EEEvPT_PKS2_PKT0_S8_ifPKiSA_iPKfiiiSC_SC_iiiii,"",@"SHT_CUDA_INFO"
	.sectionflags	@""
	.align	4


	//----- nvinfo : EIATTR_CUDA_API_VERSION
	.align		4
        /*0000*/ 	.byte	0x04, 0x37
        /*0002*/ 	.short	(.L_17755 - .L_17754)
.L_17754:
        /*0004*/ 	.word	0x00000082


	//----- nvinfo : EIATTR_KPARAM_INFO
	.align		4
.L_17755:
        /*0008*/ 	.byte	0x04, 0x17
        /*000a*/ 	.short	(.L_17757 - .L_17756)
.L_17756:
        /*000c*/ 	.word	0x00000000
        /*0010*/ 	.short	0x0013
        /*0012*/ 	.short	0x0078
        /*0014*/ 	.byte	0x00, 0xf0, 0x11, 0x00


	//----- nvinfo : EIATTR_KPARAM_INFO
	.align		4
.L_17757:
        /*0018*/ 	.byte	0x04, 0x17
        /*001a*/ 	.short	(.L_17759 - .L_17758)
.L_17758:
        /*001c*/ 	.word	0x00000000
        /*0020*/ 	.short	0x0012
        /*0022*/ 	.short	0x0074
        /*0024*/ 	.byte	0x00, 0xf0, 0x11, 0x00


	//----- nvinfo : EIATTR_KPARAM_INFO
	.align		4
.L_17759:
        /*0028*/ 	.byte	0x04, 0x17
        /*002a*/ 	.short	(.L_17761 - .L_17760)
.L_17760:
        /*002c*/ 	.word	0x00000000
        /*0030*/ 	.short	0x0011
        /*0032*/ 	.short	0x0070
        /*0034*/ 	.byte	0x00, 0xf0, 0x11, 0x00


	//----- nvinfo : EIATTR_KPARAM_INFO
	.align		4
.L_17761:
        /*0038*/ 	.byte	0x04, 0x17
        /*003a*/ 	.short	(.L_17763 - .L_17762)
.L_17762:
        /*003c*/ 	.word	0x00000000
        /*0040*/ 	.short	0x0010
        /*0042*/ 	.short	0x006c
        /*0044*/ 	.byte	0x00, 0xf0, 0x11, 0x00


	//----- nvinfo : EIATTR_KPARAM_INFO
	.align		4
.L_17763:
        /*0048*/ 	.byte	0x04, 0x17
        /*004a*/ 	.short	(.L_17765 - .L_17764)
.L_17764:
        /*004c*/ 	.word	0x00000000
        /*0050*/ 	.short	0x000f
        /*0052*/ 	.short	0x0068
        /*0054*/ 	.byte	0x00, 0xf0, 0x11, 0x00


	//----- nvinfo : EIATTR_KPARAM_INFO
	.align		4
.L_17765:
        /*0058*/ 	.byte	0x04, 0x17
        /*005a*/ 	.short	(.L_17767 - .L_17766)
.L_17766:
        /*005c*/ 	.word	0x00000000
        /*0060*/ 	.short	0x000e
        /*0062*/ 	.short	0x0060
        /*0064*/ 	.byte	0x00, 0xf0, 0x21, 0x00


	//----- nvinfo : EIATTR_KPARAM_INFO
	.align		4
.L_17767:
        /*0068*/ 	.byte	0x04, 0x17
        /*006a*/ 	.short	(.L_17769 - .L_17768)
.L_17768:
        /*006c*/ 	.word	0x00000000
        /*0070*/ 	.short	0x000d
        /*0072*/ 	.short	0x0058
        /*0074*/ 	.byte	0x00, 0xf0, 0x21, 0x00


	//----- nvinfo : EIATTR_KPARAM_INFO
	.align		4
.L_17769:
        /*0078*/ 	.byte	0x04, 0x17
        /*007a*/ 	.short	(.L_17771 - .L_17770)
.L_17770:
        /*007c*/ 	.word	0x00000000
        /*0080*/ 	.short	0x000c
        /*0082*/ 	.short	0x0050
        /*0084*/ 	.byte	0x00, 0xf0, 0x11, 0x00


	//----- nvinfo : EIATTR_KPARAM_INFO
	.align		4
.L_17771:
        /*0088*/ 	.byte	0x04, 0x17
        /*008a*/ 	.short	(.L_17773 - .L_17772)
.L_17772:
        /*008c*/ 	.word	0x00000000
        /*0090*/ 	.short	0x000b
        /*0092*/ 	.short	0x004c
        /*0094*/ 	.byte	0x00, 0xf0, 0x11, 0x00


	//----- nvinfo : EIATTR_KPARAM_INFO
	.align		4
.L_17773:
        /*0098*/ 	.byte	0x04, 0x17
        /*009a*/ 	.short	(.L_17775 - .L_17774)
.L_17774:
        /*009c*/ 	.word	0x00000000
        /*00a0*/ 	.short	0x000a
        /*00a2*/ 	.short	0x0048
        /*00a4*/ 	.byte	0x00, 0xf0, 0x11, 0x00


	//----- nvinfo : EIATTR_KPARAM_INFO
	.align		4
.L_17775:
        /*00a8*/ 	.byte	0x04, 0x17
        /*00aa*/ 	.short	(.L_17777 - .L_17776)
.L_17776:
        /*00ac*/ 	.word	0x00000000
        /*00b0*/ 	.short	0x0009
        /*00b2*/ 	.short	0x0040
        /*00b4*/ 	.byte	0x00, 0xf0, 0x21, 0x00


	//----- nvinfo : EIATTR_KPARAM_INFO
	.align		4
.L_17777:
        /*00b8*/ 	.byte	0x04, 0x17
        /*00ba*/ 	.short	(.L_17779 - .L_17778)
.L_17778:
        /*00bc*/ 	.word	0x00000000
        /*00c0*/ 	.short	0x0008
        /*00c2*/ 	.short	0x0038
        /*00c4*/ 	.byte	0x00, 0xf0, 0x11, 0x00


	//----- nvinfo : EIATTR_KPARAM_INFO
	.align		4
.L_17779:
        /*00c8*/ 	.byte	0x04, 0x17
        /*00ca*/ 	.short	(.L_17781 - .L_17780)
.L_17780:
        /*00cc*/ 	.word	0x00000000
        /*00d0*/ 	.short	0x0007
        /*00d2*/ 	.short	0x0030
        /*00d4*/ 	.byte	0x00, 0xf0, 0x21, 0x00


	//----- nvinfo : EIATTR_KPARAM_INFO
	.align		4
.L_17781:
        /*00d8*/ 	.byte	0x04, 0x17
        /*00da*/ 	.short	(.L_17783 - .L_17782)
.L_17782:
        /*00dc*/ 	.word	0x00000000
        /*00e0*/ 	.short	0x0006
        /*00e2*/ 	.short	0x0028
        /*00e4*/ 	.byte	0x00, 0xf0, 0x21, 0x00


	//----- nvinfo : EIATTR_KPARAM_INFO
	.align		4
.L_17783:
        /*00e8*/ 	.byte	0x04, 0x17
        /*00ea*/ 	.short	(.L_17785 - .L_17784)
.L_17784:
        /*00ec*/ 	.word	0x00000000
        /*00f0*/ 	.short	0x0005
        /*00f2*/ 	.short	0x0024
        /*00f4*/ 	.byte	0x00, 0xf0, 0x11, 0x00


	//----- nvinfo : EIATTR_KPARAM_INFO
	.align		4
.L_17785:
        /*00f8*/ 	.byte	0x04, 0x17
        /*00fa*/ 	.short	(.L_17787 - .L_17786)
.L_17786:
        /*00fc*/ 	.word	0x00000000
        /*0100*/ 	.short	0x0004
        /*0102*/ 	.short	0x0020
        /*0104*/ 	.byte	0x00, 0xf0, 0x11, 0x00


	//----- nvinfo : EIATTR_KPARAM_INFO
	.align		4
.L_17787:
        /*0108*/ 	.byte	0x04, 0x17
        /*010a*/ 	.short	(.L_17789 - .L_17788)
.L_17788:
        /*010c*/ 	.word	0x00000000
        /*0110*/ 	.short	0x0003
        /*0112*/ 	.short	0x0018
        /*0114*/ 	.byte	0x00, 0xf0, 0x21, 0x00


	//----- nvinfo : EIATTR_KPARAM_INFO
	.align		4
.L_17789:
        /*0118*/ 	.byte	0x04, 0x17
        /*011a*/ 	.short	(.L_17791 - .L_17790)
.L_17790:
        /*011c*/ 	.word	0x00000000
        /*0120*/ 	.short	0x0002
        /*0122*/ 	.short	0x0010
        /*0124*/ 	.byte	0x00, 0xf0, 0x21, 0x00


	//----- nvinfo : EIATTR_KPARAM_INFO
	.align		4
.L_17791:
        /*0128*/ 	.byte	0x04, 0x17
        /*012a*/ 	.short	(.L_17793 - .L_17792)
.L_17792:
        /*012c*/ 	.word	0x00000000
        /*0130*/ 	.short	0x0001
        /*0132*/ 	.short	0x0008
        /*0134*/ 	.byte	0x00, 0xf0, 0x21, 0x00


	//----- nvinfo : EIATTR_KPARAM_INFO
	.align		4
.L_17793:
        /*0138*/ 	.byte	0x04, 0x17
        /*013a*/ 	.short	(.L_17795 - .L_17794)
.L_17794:
        /*013c*/ 	.word	0x00000000
        /*0140*/ 	.short	0x0000
        /*0142*/ 	.short	0x0000
        /*0144*/ 	.byte	0x00, 0xf0, 0x21, 0x00


	//----- nvinfo : EIATTR_SPARSE_MMA_MASK
	.align		4
.L_17795:
        /*0148*/ 	.byte	0x03, 0x50
        /*014a*/ 	.short	0x0000


	//----- nvinfo : EIATTR_MAXREG_COUNT
	.align		4
        /*014c*/ 	.byte	0x03, 0x1b
        /*014e*/ 	.short	0x00ff


	//----- nvinfo : EIATTR_NUM_BARRIERS
	.align		4
        /*0150*/ 	.byte	0x02, 0x4c
        /*0152*/ 	.byte	0x01
	.zero		1


	//----- nvinfo : EIATTR_EXTERNS
	.align		4
        /*0154*/ 	.byte	0x04, 0x0f
        /*0156*/ 	.short	(.L_17797 - .L_17796)


	//   ....[0]....
	.align		4
.L_17796:
        /*0158*/ 	.word	index@(__assertfail)


	//----- nvinfo : EIATTR_MERCURY_ISA_VERSION
	.align		4
.L_17797:
        /*015c*/ 	.byte	0x03, 0x5f
        /*015e*/ 	.short	0x0101


	//----- nvinfo : EIATTR_COOP_GROUP_MASK_REGIDS
	.align		4
        /*0160*/ 	.byte	0x04, 0x29
        /*0162*/ 	.short	(.L_17799 - .L_17798)


	//   ....[0]....
.L_17798:
        /*0164*/ 	.word	0xffffffff


	//   ....[1]....
        /*0168*/ 	.word	0xffffffff


	//   ....[2]....
        /*016c*/ 	.word	0xffffffff


	//   ....[3]....
        /*0170*/ 	.word	0xffffffff


	//   ....[4]....
        /*0174*/ 	.word	0xffffffff


	//   ....[5]....
        /*0178*/ 	.word	0xffffffff


	//   ....[6]....
        /*017c*/ 	.word	0xffffffff


	//   ....[7]....
        /*0180*/ 	.word	0xffffffff


	//   ....[8]....
        /*0184*/ 	.word	0xffffffff


	//   ....[9]....
        /*0188*/ 	.word	0xffffffff


	//   ....[10]....
        /*018c*/ 	.word	0xffffffff


	//   ....[11]....
        /*0190*/ 	.word	0xffffffff


	//   ....[12]....
        /*0194*/ 	.word	0xffffffff


	//   ....[13]....
        /*0198*/ 	.word	0xffffffff


	//   ....[14]....
        /*019c*/ 	.word	0x0500000f


	//   ....[15]....
        /*01a0*/ 	.word	0x0500000f


	//   ....[16]....
        /*01a4*/ 	.word	0x0500000f


	//----- nvinfo : EIATTR_COOP_GROUP_INSTR_OFFSETS
	.align		4
.L_17799:
        /*01a8*/ 	.byte	0x04, 0x28
        /*01aa*/ 	.short	(.L_17801 - .L_17800)


	//   ....[0]....
.L_17800:
        /*01ac*/ 	.word	0x00000180


	//   ....[1]....
        /*01b0*/ 	.word	0x000001b0


	//   ....[2]....
        /*01b4*/ 	.word	0x000001d0


	//   ....[3]....
        /*01b8*/ 	.word	0x00000300


	//   ....[4]....
        /*01bc*/ 	.word	0x00000320


	//   ....[5]....
        /*01c0*/ 	.word	0x00000340


	//   ....[6]....
        /*01c4*/ 	.word	0x00001180


	//   ....[7]....
        /*01c8*/ 	.word	0x00001200


	//   ....[8]....
        /*01cc*/ 	.word	0x00001230


	//   ....[9]....
        /*01d0*/ 	.word	0x00001280


	//   ....[10]....
        /*01d4*/ 	.word	0x000012d0


	//   ....[11]....
        /*01d8*/ 	.word	0x00001320


	//   ....[12]....
        /*01dc*/ 	.word	0x00001340


	//   ....[13]....
        /*01e0*/ 	.word	0x00001360


	//   ....[14]....
        /*01e4*/ 	.word	0x00002460


	//   ....[15]....
        /*01e8*/ 	.word	0x000024c0


	//   ....[16]....
        /*01ec*/ 	.word	0x00002520


	//----- nvinfo : EIATTR_SYSCALL_OFFSETS
	.align		4
.L_17801:
        /*01f0*/ 	.byte	0x04, 0x46
        /*01f2*/ 	.short	(.L_17803 - .L_17802)


	//   ....[0]....
.L_17802:
        /*01f4*/ 	.word	0x000023f0


	//----- nvinfo : EIATTR_EXIT_INSTR_OFFSETS
	.align		4
.L_17803:
        /*01f8*/ 	.byte	0x04, 0x1c
        /*01fa*/ 	.short	(.L_17805 - .L_17804)


	//   ....[0]....
.L_17804:
        /*01fc*/ 	.word	0x00002020


	//   ....[1]....
        /*0200*/ 	.word	0x00002270


	//   ....[2]....
        /*0204*/ 	.word	0x000022f0


	//   ....[3]....
        /*0208*/ 	.word	0x00002400


	//----- nvinfo : EIATTR_CRS_STACK_SIZE
	.align		4
.L_17805:
        /*020c*/ 	.byte	0x04, 0x1e
        /*020e*/ 	.short	(.L_17807 - .L_17806)
.L_17806:
        /*0210*/ 	.word	0x00000000


	//----- nvinfo : EIATTR_CBANK_PARAM_SIZE
	.align		4
.L_17807:
        /*0214*/ 	.byte	0x03, 0x19
        /*0216*/ 	.short	0x007c


	//----- nvinfo : EIATTR_PARAM_CBANK
	.align		4
        /*0218*/ 	.byte	0x04, 0x0a
        /*021a*/ 	.short	(.L_17809 - .L_17808)
	.align		4
.L_17808:
        /*021c*/ 	.word	index@(.nv.constant0._ZN4vllm25paged_attention_v1_kernelIthLi120ELi8ELi128ELNS_18Fp8KVCacheDataTypeE1ELb0EEEvPT_PKS2_PKT0_S8_ifPKiSA_iPKfiiiSC_SC_iiiii)
        /*0220*/ 	.short	0x0210
        /*0222*/ 	.short	0x007c


	//----- nvinfo : EIATTR_SW_WAR
	.align		4
.L_17809:
        /*0224*/ 	.byte	0x04, 0x36
        /*0226*/ 	.short	(.L_17811 - .L_17810)
.L_17810:
        /*0228*/ 	.word	0x00000008
.L_17811:


//--------------------- .nv.info._ZN4vllm25paged_attention_v1_kernelIthLi112ELi8ELi128ELNS_18Fp8KVCacheDataTypeE1ELb0EEEvPT_PKS2_PKT0_S8_ifPKiSA_iPKfiiiSC_SC_iiiii --------------------------
	.section	.nv.info._ZN4vllm25paged_attention_v1_kernelIthLi112ELi8ELi128ELNS_18Fp8KVCacheDataTypeE1ELb0EEEvPT_PKS2_PKT0_S8_ifPKiSA_iPKfiiiSC_SC_iiiii,"",@"SHT_CUDA_INFO"
	.sectionflags	@""
	.align	4


	//----- nvinfo : EIATTR_CUDA_API_VERSION
	.align		4
        /*0000*/ 	.byte	0x04, 0x37
        /*0002*/ 	.short	(.L_17813 - .L_17812)
.L_17812:
        /*0004*/ 	.word	0x00000082


	//----- nvinfo : EIATTR_KPARAM_INFO
	.align		4
.L_17813:
        /*0008*/ 	.byte	0x04, 0x17
        /*000a*/ 	.short	(.L_17815 - .L_17814)
.L_17814:
        /*000c*/ 	.word	0x00000000
        /*0010*/ 	.short	0x0013
        /*0012*/ 	.short	0x0078
        /*0014*/ 	.byte	0x00, 0xf0, 0x11, 0x00


	//----- nvinfo : EIATTR_KPARAM_INFO
	.align		4
.L_17815:
        /*0018*/ 	.byte	0x04, 0x17
        /*001a*/ 	.short	(.L_17817 - .L_17816)
.L_17816:
        /*001c*/ 	.word	0x00000000
        /*0020*/ 	.short	0x0012
        /*0022*/ 	.short	0x0074
        /*0024*/ 	.byte	0x00, 0xf0, 0x11, 0x00


	//----- nvinfo : EIATTR_KPARAM_INFO
	.align		4
.L_17817:
        /*0028*/ 	.byte	0x04, 0x17
        /*002a*/ 	.short	(.L_17819 - .L_17818)
.L_17818:
        /*002c*/ 	.word	0x00000000
        /*0030*/ 	.short	0x0011
        /*0032*/ 	.short	0x0070
        /*0034*/ 	.byte	0x00, 0xf0, 0x11, 0x00


	//----- nvinfo : EIATTR_KPARAM_INFO
	.align		4
.L_17819:
        /*0038*/ 	.byte	0x04, 0x17
        /*003a*/ 	.short	(.L_17821 - .L_17820)
.L_17820:
        /*003c*/ 	.word	0x00000000
        /*0040*/ 	.short	0x0010
        /*0042*/ 	.short	0x006c
        /*0044*/ 	.byte	0x00, 0xf0, 0x11, 0x00


	//----- nvinfo : EIATTR_KPARAM_INFO
	.align		4
.L_17821:
        /*0048*/ 	.byte	0x04, 0x17
        /*004a*/ 	.short	(.L_17823 - .L_17822)
.L_17822:
        /*004c*/ 	.word	0x00000000
        /*0050*/ 	.short	0x000f
        /*0052*/ 	.short	0x0068
        /*0054*/ 	.byte	0x00, 0xf0, 0x11, 0x00


	//----- nvinfo : EIATTR_KPARAM_INFO
	.align		4
.L_17823:
        /*0058*/ 	.byte	0x04, 0x17
        /*005a*/ 	.short	(.L_17825 - .L_17824)
.L_17824:
        /*005c*/ 	.word	0x00000000
        /*0060*/ 	.short	0x000e
        /*0062*/ 	.short	0x0060
        /*0064*/ 	.byte	0x00, 0xf0, 0x21, 0x00


	//----- nvinfo : EIATTR_KPARAM_INFO
	.align		4
.L_17825:
        /*0068*/ 	.byte	0x04, 0x17
        /*006a*/ 	.short	(.L_17827 - .L_17826)
.L_17826:
        /*006c*/ 	.word	0x00000000
        /*0070*/ 	.short	0x000d
        /*0072*/ 	.short	0x0058
        /*0074*/ 	.byte	0x00, 0xf0, 0x21, 0x00


	//----- nvinfo : EIATTR_KPARAM_INFO
	.align		4
.L_17827:
        /*0078*/ 	.byte	0x04, 0x17
        /*007a*/ 	.short	(.L_17829 - .L_17828)
.L_17828:
        /*007c*/ 	.word	0x00000000
        /*0080*/ 	.short	0x000c
        /*0082*/ 	.short	0x0050
        /*0084*/ 	.byte	0x00, 0xf0, 0x11, 0x00


	//----- nvinfo : EIATTR_KPARAM_INFO
	.align		4
.L_17829:
        /*0088*/ 	.byte	0x04, 0x17
        /*008a*/ 	.short	(.L_17831 - .L_17830)
.L_17830:
        /*008c*/ 	.word	0x00000000
        /*0090*/ 	.short	0x000b
        /*0092*/ 	.short	0x004c
        /*0094*/ 	.byte	0x00, 0xf0, 0x11, 0x00


	//----- nvinfo : EIATTR_KPARAM_INFO
	.align		4
.L_17831:
        /*0098*/ 	.byte	0x04, 0x17
        /*009a*/ 	.short	(.L_17833 - .L_17832)
.L_17832:
        /*009c*/ 	.word	0x00000000
        /*00a0*/ 	.short	0x000a
        /*00a2*/ 	.short	0x0048
        /*00a4*/ 	.byte	0x00, 0xf0, 0x11, 0x00


	//----- nvinfo : EIATTR_KPARAM_INFO
	.align		4
.L_17833:
        /*00a8*/ 	.byte	0x04, 0x17
        /*00aa*/ 	.short	(.L_17835 - .L_17834)
.L_17834:
        /*00ac*/ 	.word	0x00000000
        /*00b0*/ 	.short	0x0009
        /*00b2*/ 	.short	0x0040
        /*00b4*/ 	.byte	0x00, 0xf0, 0x21, 0x00


	//----- nvinfo : EIATTR_KPARAM_INFO
	.align		4
.L_17835:
        /*00b8*/ 	.byte	0x04, 0x17
        /*00ba*/ 	.short	(.L_17837 - .L_17836)
.L_17836:
        /*00bc*/ 	.word	0x00000000
        /*00c0*/ 	.short	0x0008
        /*00c2*/ 	.short	0x0038
        /*00c4*/ 	.byte	0x00, 0xf0, 0x11, 0x00


	//----- nvinfo : EIATTR_KPARAM_INFO
	.align		4
.L_17837:
        /*00c8*/ 	.byte	0x04, 0x17
        /*00ca*/ 	.short	(.L_17839 - .L_17838)
.L_17838:
        /*00cc*/ 	.word	0x00000000
        /*00d0*/ 	.short	0x0007
        /*00d2*/ 	.short	0x0030
        /*00d4*/ 	.byte	0x00, 0xf0, 0x21, 0x00


	//----- nvinfo : EIATTR_KPARAM_INFO
	.align		4
.L_17839:
        /*00d8*/ 	.byte	0x04, 0x17
        /*00da*/ 	.short	(.L_17841 - .L_17840)
.L_17840:
        /*00dc*/ 	.word	0x00000000
        /*00e0*/ 	.short	0x0006
        /*00e2*/ 	.short	0x0028
        /*00e4*/ 	.byte	0x00, 0xf0, 0x21, 0x00


	//----- nvinfo : EIATTR_KPARAM_INFO
	.align		4
.L_17841:
        /*00e8*/ 	.byte	0x04, 0x17
        /*00ea*/ 	.short	(.L_17843 - .L_17842)
.L_17842:
        /*00ec*/ 	.word	0x00000000
        /*00f0*/ 	.short	0x0005
        /*00f2*/ 	.short	0x0024
        /*00f4*/ 	.byte	0x00, 0xf0, 0x11, 0x00


	//----- nvinfo : EIATTR_KPARAM_INFO
	.align		4
.L_17843:
        /*00f8*/ 	.byte	0x04, 0x17
        /*00fa*/ 	.short	(.L_17845 - .L_17844)
.L_17844:
        /*00fc*/ 	.word	0x00000000
        /*0100*/ 	.short	0x0004
        /*0102*/ 	.short	0x0020
        /*0104*/ 	.byte	0x00, 0xf0, 0x11, 0x00


	//----- nvinfo : EIATTR_KPARAM_INFO
	.align		4
.L_17845:
        /*0108*/ 	.byte	0x04, 0x17
        /*010a*/ 	.short	(.L_17847 - .L_17846)
.L_17846:
        /*010c*/ 	.word	0x00000000
        /*0110*/ 	.short	0x0003
        /*0112*/ 	.short	0x0018
        /*0114*/ 	.byte	0x00, 0xf0, 0x21, 0x00


	//----- nvinfo : EIATTR_KPARAM_INFO
	.align		4
.L_17847:
        /*0118*/ 	.byte	0x04, 0x17
        /*011a*/ 	.short	(.L_17849 - .L_17848)
.L_17848:
        /*011c*/ 	.word	0x00000000
        /*0120*/ 	.short	0x0002
        /*0122*/ 	.short	0x0010
        /*0124*/ 	.byte	0x00, 0xf0, 0x21, 0x00


	//----- nvinfo : EIATTR_KPARAM_INFO
	.align		4
.L_17849:
        /*0128*/ 	.byte	0x04, 0x17
        /*012a*/ 	.short	(.L_17851 - .L_17850)
.L_17850:
        /*012c*/ 	.word	0x00000000
        /*0130*/ 	.short	0x0001
        /*0132*/ 	.short	0x0008
        /*0134*/ 	.byte	0x00, 0xf0, 0x21, 0x00


	//----- nvinfo : EIATTR_KPARAM_INFO
	.align		4
.L_17851:
        /*0138*/ 	.byte	0x04, 0x17
        /*013a*/ 	.short	(.L_17853 - .L_17852)
.L_17852:
        /*013c*/ 	.word	0x00000000
        /*0140*/ 	.short	0x0000
        /*0142*/ 	.short	0x0000
        /*0144*/ 	.byte	0x00, 0xf0, 0x21, 0x00


	//----- nvinfo : EIATTR_SPARSE_MMA_MASK
	.align		4
.L_17853:
        /*0148*/ 	.byte	0x03, 0x50
        /*014a*/ 	.short	0x0000


	//----- nvinfo : EIATTR_MAXREG_COUNT
	.align		4
        /*014c*/ 	.byte	0x03, 0x1b
        /*014e*/ 	.short	0x00ff


	//----- nvinfo : EIATTR_NUM_BARRIERS
	.align		4
        /*0150*/ 	.byte	0x02, 0x4c
        /*0152*/ 	.byte	0x01
	.zero		1


	//----- nvinfo : EIATTR_EXTERNS
	.align		4
        /*0154*/ 	.byte	0x04, 0x0f
        /*0156*/ 	.short	(.L_17855 - .L_17854)


	//   ....[0]....
	.align		4
.L_17854:
        /*0158*/ 	.word	index@(__assertfail)


	//----- nvinfo : EIATTR_MERCURY_ISA_VERSION
	.align		4
.L_17855:
        /*015c*/ 	.byte	0x03, 0x5f
        /*015e*/ 	.short	0x0101


	//----- nvinfo : EIATTR_COOP_GROUP_MASK_REGIDS
	.align		4
        /*0160*/ 	.byte	0x04, 0x29
        /*0162*/ 	.short	(.L_17857 - .L_17856)


	//   ....[0]....
.L_17856:
        /*0164*/ 	.word	0xffffffff


	//   ....[1]....
        /*0168*/ 	.word	0xffffffff


	//   ....[2]....
        /*016c*/ 	.word	0xffffffff


	//   ....[3]....
        /*0170*/ 	.word	0xffffffff


	//   ....[4]....
        /*0174*/ 	.word	0xffffffff


	//   ....[5]....
        /*0178*/ 	.word	0xffffffff


	//   ....[6]....
        /*017c*/ 	.word	0xffffffff


	//   ....[7]....
        /*0180*/ 	.word	0xffffffff


	//   ....[8]....
        /*0184*/ 	.word	0xffffffff


	//   ....[9]....
        /*0188*/ 	.word	0xffffffff


	//   ....[10]....
        /*018c*/ 	.word	0xffffffff


	//   ....[11]....
        /*0190*/ 	.word	0xffffffff


	//   ....[12]....
        /*0194*/ 	.word	0xffffffff


	//   ....[13]....
        /*0198*/ 	.word	0xffffffff


	//   ....[14]....
        /*019c*/ 	.word	0x0500000f


	//   ....[15]....
        /*01a0*/ 	.word	0x0500000f


	//   ....[16]....
        /*01a4*/ 	.word	0x0500000f


	//----- nvinfo : EIATTR_COOP_GROUP_INSTR_OFFSETS
	.align		4
.L_17857:
        /*01a8*/ 	.byte	0x04, 0x28
        /*01aa*/ 	.short	(.L_17859 - .L_17858)


	//   ....[0]....
.L_17858:
        /*01ac*/ 	.word	0x00000180


	//   ....[1]....
        /*01b0*/ 	.word	0x000001b0


	//   ....[2]....
        /*01b4*/ 	.word	0x000001d0


	//   ....[3]....
        /*01b8*/ 	.word	0x00000300


	//   ....[4]....
        /*01bc*/ 	.word	0x00000320


	//   ....[5]....
        /*01c0*/ 	.word	0x00000340


	//   ....[6]....
        /*01c4*/ 	.word	0x00001180


	//   ....[7]....
        /*01c8*/ 	.word	0x00001200


	//   ....[8]....
        /*01cc*/ 	.word	0x00001230


	//   ....[9]....
        /*01d0*/ 	.word	0x00001280


	//   ....[10]....
        /*01d4*/ 	.word	0x000012d0


	//   ....[11]....
        /*01d8*/ 	.word	0x00001320


	//   ....[12]....
        /*01dc*/ 	.word	0x00001340


	//   ....[13]....
        /*01e0*/ 	.word	0x00001360


	//   ....[14]....
        /*01e4*/ 	.word	0x00002460


	//   ....[15]....
        /*01e8*/ 	.word	0x000024c0


	//   ....[16]....
        /*01ec*/ 	.word	0x00002520


	//----- nvinfo : EIATTR_SYSCALL_OFFSETS
	.align		4
.L_17859:
        /*01f0*/ 	.byte	0x04, 0x46
        /*01f2*/ 	.short	(.L_17861 - .L_17860)


	//   ....[0]....
.L_17860:
        /*01f4*/ 	.word	0x000023f0


	//----- nvinfo : EIATTR_EXIT_INSTR_OFFSETS
	.align		4
.L_17861:
        /*01f8*/ 	.byte	0x04, 0x1c
        /*01fa*/ 	.short	(.L_17863 - .L_17862)


	//   ....[0]....
.L_17862:
        /*01fc*/ 	.word	0x00002020


	//   ....[1]....
        /*0200*/ 	.word	0x00002270


	//   ....[2]....
        /*0204*/ 	.word	0x000022f0


	//   ....[3]....
        /*0208*/ 	.word	0x00002400


	//----- nvinfo : EIATTR_CRS_STACK_SIZE
	.align		4
.L_17863:
        /*020c*/ 	.byte	0x04, 0x1e
        /*020e*/ 	.short	(.L_17865 - .L_17864)
.L_17864:
        /*0210*/ 	.word	0x00000000


	//----- nvinfo : EIATTR_CBANK_PARAM_SIZE
	.align		4
.L_17865:
        /*0214*/ 	.byte	0x03, 0x19
        /*0216*/ 	.short	0x007c


	//----- nvinfo : EIATTR_PARAM_CBANK
	.align		4
        /*0218*/ 	.byte	0x04, 0x0a
        /*021a*/ 	.short	(.L_17867 - .L_17866)
	.align		4
.L_17866:
        /*021c*/ 	.word	index@(.nv.constant0._ZN4vllm25paged_attention_v1_kernelIthLi112ELi8ELi128ELNS_18Fp8KVCacheDataTypeE1ELb0EEEvPT_PKS2_PKT0_S8_ifPKiSA_iPKfiiiSC_SC_iiiii)
        /*0220*/ 	.short	0x0210
        /*0222*/ 	.short	0x007c


	//----- nvinfo : EIATTR_SW_WAR
	.align		4
.L_17867:
        /*0224*/ 	.byte	0x04, 0x36
        /*0226*/ 	.short	(.L_17869 - .L_17868)
.L_17868:
        /*0228*/ 	.word	0x00000008
.L_17869:


//--------------------- .nv.info._ZN4vllm25paged_attention_v1_kernelIthLi96ELi8ELi128ELNS_18Fp8KVCacheDataTypeE1ELb0EEEvPT_PKS2_PKT0_S8_ifPKiSA_iPKfiiiSC_SC_iiiii --------------------------
	.section	.nv.info._ZN4vllm25paged_attention_v1_kernelIthLi96ELi8ELi128ELNS_18Fp8KVCacheDataTypeE1ELb0EEEvPT_PKS2_PKT0_S8_ifPKiSA_iPKfiiiSC_SC_iiiii,"",@"SHT_CUDA_INFO"
	.sectionflags	@""
	.align	4


	//----- nvinfo : EIATTR_CUDA_API_VERSION
	.align		4
        /*0000*/ 	.byte	0x04, 0x37
        /*0002*/ 	.short	(.L_17871 - .L_17870)
.L_17870:
        /*0004*/ 	.word	0x00000082


	//----- nvinfo : EIATTR_KPARAM_INFO
	.align		4
.L_17871:
        /*0008*/ 	.byte	0x04, 0x17
        /*000a*/ 	.short	(.L_17873 - .L_17872)
.L_17872:
        /*000c*/ 	.word	0x00000000
        /*0010*/ 	.short	0x0013
        /*0012*/ 	.short	0x0078
        /*0014*/ 	.byte	0x00, 0xf0, 0x11, 0x00


	//----- nvinfo : EIATTR_KPARAM_INFO
	.align		4
.L_17873:
        /*0018*/ 	.byte	0x04, 0x17
        /*001a*/ 	.short	(.L_17875 - .L_17874)
.L_17874:
        /*001c*/ 	.word	0x00000000
        /*0020*/ 	.short	0x0012
        /*0022*/ 	.short	0x0074
        /*0024*/ 	.byte	0x00, 0xf0, 0x11, 0x00


	//----- nvinfo : EIATTR_KPARAM_INFO
	.align		4
.L_17875:
        /*0028*/ 	.byte	0x04, 0x17
        /*002a*/ 	.short	(.L_17877 - .L_17876)
.L_17876:
        /*002c*/ 	.word	0x00000000
        /*0030*/ 	.short	0x0011
        /*0032*/ 	.short	0x0070
        /*0034*/ 	.byte	0x00, 0xf0, 0x11, 0x00


	//----- nvinfo : EIATTR_KPARAM_INFO
	.align		4
.L_17877:
        /*0038*/ 	.byte	0x04, 0x17
        /*003a*/ 	.short	(.L_17879 - .L_17878)
.L_17878:
        /*003c*/ 	.word	0x00000000
        /*0040*/ 	.short	0x0010
        /*0042*/ 	.short	0x006c
        /*0044*/ 	.byte	0x00, 0xf0, 0x11, 0x00


	//----- nvinfo : EIATTR_KPARAM_INFO
	.align		4
.L_17879:
        /*0048*/ 	.byte	0x04, 0x17
        /*004a*/ 	.short	(.L_17881 - .L_17880)
.L_17880:
        /*004c*/ 	.word	0x00000000
        /*0050*/ 	.short	0x000f
        /*0052*/ 	.short	0x0068
        /*0054*/ 	.byte	0x00, 0xf0, 0x11, 0x00


	//----- nvinfo : EIATTR_KPARAM_INFO
	.align		4
.L_17881:
        /*0058*/ 	.byte	0x04, 0x17
        /*005a*/ 	.short	(.L_17883 - .L_17882)
.L_17882:
        /*005c*/ 	.word	0x00000000
        /*0060*/ 	.short	0x000e
        /*0062*/ 	.short	0x0060
        /*0064*/ 	.byte	0x00, 0xf0, 0x21, 0x00


	//----- nvinfo : EIATTR_KPARAM_INFO
	.align		4
.L_17883:
        /*0068*/ 	.byte	0x04, 0x17
        /*006a*/ 	.short	(.L_17885 - .L_17884)
.L_17884:
        /*006c*/ 	.word	0x00000000
        /*0070*/ 	.short	0x000d
        /*0072*/ 	.short	0x0058
        /*0074*/ 	.byte	0x00, 0xf0, 0x21, 0x00


	//----- nvinfo : EIATTR_KPARAM_INFO
	.align		4
.L_17885:
        /*0078*/ 	.byte	0x04, 0x17
        /*007a*/ 	.short	(.L_17887 - .L_17886)
.L_17886:
        /*007c*/ 	.word	0x00000000
        /*0080*/ 	.short	0x000c
        /*0082*/ 	.short	0x0050
        /*0084*/ 	.byte	0x00, 0xf0, 0x11, 0x00


	//----- nvinfo : EIATTR_KPARAM_INFO
	.align		4
.L_17887:
        /*0088*/ 	.byte	0x04, 0x17
        /*008a*/ 	.short	(.L_17889 - .L_17888)
.L_17888:
        /*008c*/ 	.word	0x00000000
        /*0090*/ 	.short	0x000b
        /*0092*/ 	.short	0x004c
        /*0094*/ 	.byte	0x00, 0xf0, 0x11, 0x00


	//----- nvinfo : EIATTR_KPARAM_INFO
	.align		4
.L_17889:
        /*0098*/ 	.byte	0x04, 0x17
        /*009a*/ 	.short	(.L_17891 - .L_17890)
.L_17890:
        /*009c*/ 	.word	0x00000000
        /*00a0*/ 	.short	0x000a
        /*00a2*/ 	.short	0x0048
        /*00a4*/ 	.byte	0x00, 0xf0, 0x11, 0x00


	//----- nvinfo : EIATTR_KPARAM_INFO
	.align		4
.L_17891:
        /*00a8*/ 	.byte	0x04, 0x17
        /*00aa*/ 	.short	(.L_17893 - .L_17892)
.L_17892:
        /*00ac*/ 	.word	0x00000000
        /*00b0*/ 	.short	0x0009
        /*00b2*/ 	.short	0x0040
        /*00b4*/ 	.byte	0x00, 0xf0, 0x21, 0x00


	//----- nvinfo : EIATTR_KPARAM_INFO
	.align		4
.L_17893:
        /*00b8*/ 	.byte	0x04, 0x17
        /*00ba*/ 	.short	(.L_17895 - .L_17894)
.L_17894:
        /*00bc*/ 	.word	0x00000000
        /*00c0*/ 	.short	0x0008
        /*00c2*/ 	.short	0x0038
        /*00c4*/ 	.byte	0x00, 0xf0, 0x11, 0x00


	//----- nvinfo : EIATTR_KPARAM_INFO
	.align		4
.L_17895:
        /*00c8*/ 	.byte	0x04, 0x17
        /*00ca*/ 	.short	(.L_17897 - .L_17896)
.L_17896:
        /*00cc*/ 	.word	0x00000000
        /*00d0*/ 	.short	0x0007
        /*00d2*/ 	.short	0x0030
        /*00d4*/ 	.byte	0x00, 0xf0, 0x21, 0x00


	//----- nvinfo : EIATTR_KPARAM_INFO
	.align		4
.L_17897:
        /*00d8*/ 	.byte	0x04, 0x17
        /*00da*/ 	.short	(.L_17899 - .L_17898)
.L_17898:
        /*00dc*/ 	.word	0x00000000
        /*00e0*/ 	.short	0x0006
        /*00e2*/ 	.short	0x0028
        /*00e4*/ 	.byte	0x00, 0xf0, 0x21, 0x00


	//----- nvinfo : EIATTR_KPARAM_INFO
	.align		4
.L_17899:
        /*00e8*/ 	.byte	0x04, 0x17
        /*00ea*/ 	.short	(.L_17901 - .L_17900)
.L_17900:
        /*00ec*/ 	.word	0x00000000
        /*00f0*/ 	.short	0x0005
        /*00f2*/ 	.short	0x0024
        /*00f4*/ 	.byte	0x00, 0xf0, 0x11, 0x00


	//----- nvinfo : EIATTR_KPARAM_INFO
	.align		4
.L_17901:
        /*00f8*/ 	.byte	0x04, 0x17
        /*00fa*/ 	.short	(.L_17903 - .L_17902)
.L_17902:
        /*00fc*/ 	.word	0x00000000
        /*0100*/ 	.short	0x0004
        /*0102*/ 	.short	0x0020
        /*0104*/ 	.byte	0x00, 0xf0, 0x11, 0x00


	//----- nvinfo : EIATTR_KPARAM_INFO
	.align		4
.L_17903:
        /*0108*/ 	.byte	0x04, 0x17
        /*010a*/ 	.short	(.L_17905 - .L_17904)
.L_17904:
        /*010c*/ 	.word	0x00000000
        /*0110*/ 	.short	0x0003
        /*0112*/ 	.short	0x0018
        /*0114*/ 	.byte	0x00, 0xf0, 0x21, 0x00


	//----- nvinfo : EIATTR_KPARAM_INFO
	.align		4
.L_17905:
        /*0118*/ 	.byte	0x04, 0x17
        /*011a*/ 	.short	(.L_17907 - .L_17906)
.L_17906:
        /*011c*/ 	.word	0x00000000
        /*0120*/ 	.short	0x0002
        /*0122*/ 	.short	0x0010
        /*0124*/ 	.byte	0x00, 0xf0, 0x21, 0x00


	//----- nvinfo : EIATTR_KPARAM_INFO
	.align		4
.L_17907:
        /*0128*/ 	.byte	0x04, 0x17
        /*012a*/ 	.short	(.L_17909 - .L_17908)
.L_17908:
        /*012c*/ 	.word	0x00000000
        /*0130*/ 	.short	0x0001
        /*0132*/ 	.short	0x0008
        /*0134*/ 	.byte	0x00, 0xf0, 0x21, 0x00


	//----- nvinfo : EIATTR_KPARAM_INFO
	.align		4
.L_17909:
        /*0138*/ 	.byte	0x04, 0x17
        /*013a*/ 	.short	(.L_17911 - .L_17910)
.L_17910:
        /*013c*/ 	.word	0x00000000
        /*0140*/ 	.short	0x0000
        /*0142*/ 	.short	0x0000
        /*0144*/ 	.byte	0x00, 0xf0, 0x21, 0x00


	//----- nvinfo : EIATTR_SPARSE_MMA_MASK
	.align		4
.L_17911:
        /*0148*/ 	.byte	0x03, 0x50
        /*014a*/ 	.short	0x0000


	//----- nvinfo : EIATTR_MAXREG_COUNT
	.align		4
        /*014c*/ 	.byte	0x03, 0x1b
        /*014e*/ 	.short	0x00ff


	//----- nvinfo : EIATTR_NUM_BARRIERS
	.align		4
        /*0150*/ 	.byte	0x02, 0x4c
        /*0152*/ 	.byte	0x01
	.zero		1


	//----- nvinfo : EIATTR_EXTERNS
	.align		4
        /*0154*/ 	.byte	0x04, 0x0f
        /*0156*/ 	.short	(.L_17913 - .L_17912)


	//   ....[0]....
	.align		4
.L_17912:
        /*0158*/ 	.word	index@(__assertfail)


	//----- nvinfo : EIATTR_MERCURY_ISA_VERSION
	.align		4
.L_17913:
        /*015c*/ 	.byte	0x03, 0x5f
        /*015e*/ 	.short	0x0101


	//----- nvinfo : EIATTR_COOP_GROUP_MASK_REGIDS
	.align		4
        /*0160*/ 	.byte	0x04, 0x29
        /*0162*/ 	.short	(.L_17915 - .L_17914)


	//   ....[0]....
.L_17914:
        /*0164*/ 	.word	0xffffffff


	//   ....[1]....
        /*0168*/ 	.word	0xffffffff


	//   ....[2]....
        /*016c*/ 	.word	0xffffffff


	//   ....[3]....
        /*0170*/ 	.word	0xffffffff


	//   ....[4]....
        /*0174*/ 	.word	0xffffffff


	//   ....[5]....
        /*0178*/ 	.word	0xffffffff


	//   ....[6]....
        /*017c*/ 	.word	0xffffffff


	//   ....[7]....
        /*0180*/ 	.word	0xffffffff


	//   ....[8]....
        /*0184*/ 	.word	0xffffffff


	//   ....[9]....
        /*0188*/ 	.word	0xffffffff


	//   ....[10]....
        /*018c*/ 	.word	0xffffffff


	//   ....[11]....
        /*0190*/ 	.word	0xffffffff


	//   ....[12]....
        /*0194*/ 	.word	0xffffffff


	//   ....[13]....
        /*0198*/ 	.word	0xffffffff


	//   ....[14]....
        /*019c*/ 	.word	0x0500000f


	//   ....[15]....
        /*01a0*/ 	.word	0x0500000f


	//   ....[16]....
        /*01a4*/ 	.word	0x0500000f


	//----- nvinfo : EIATTR_COOP_GROUP_INSTR_OFFSETS
	.align		4
.L_17915:
        /*01a8*/ 	.byte	0x04, 0x28
        /*01aa*/ 	.short	(.L_17917 - .L_17916)


	//   ....[0]....
.L_17916:
        /*01ac*/ 	.word	0x00000180


	//   ....[1]....
        /*01b0*/ 	.word	0x000001b0


	//   ....[2]....
        /*01b4*/ 	.word	0x000001d0


	//   ....[3]....
        /*01b8*/ 	.word	0x00000300


	//   ....[4]....
        /*01bc*/ 	.word	0x00000320


	//   ....[5]....
        /*01c0*/ 	.word	0x00000340


	//   ....[6]....
        /*01c4*/ 	.word	0x00001180


	//   ....[7]....
        /*01c8*/ 	.word	0x00001200


	//   ....[8]....
        /*01cc*/ 	.word	0x00001230


	//   ....[9]....
        /*01d0*/ 	.word	0x00001280


	//   ....[10]....
        /*01d4*/ 	.word	0x000012d0


	//   ....[11]....
        /*01d8*/ 	.word	0x00001320


	//   ....[12]....
        /*01dc*/ 	.word	0x00001340


	//   ....[13]....
        /*01e0*/ 	.word	0x00001360


	//   ....[14]....
        /*01e4*/ 	.word	0x00002260


	//   ....[15]....
        /*01e8*/ 	.word	0x000022c0


	//   ....[16]....
        /*01ec*/ 	.word	0x00002320


	//----- nvinfo : EIATTR_SYSCALL_OFFSETS
	.align		4
.L_17917:
        /*01f0*/ 	.byte	0x04, 0x46
        /*01f2*/ 	.short	(.L_17919 - .L_17918)


	//   ....[0]....
.L_17918:
        /*01f4*/ 	.word	0x000021f0


	//----- nvinfo : EIATTR_EXIT_INSTR_OFFSETS
	.align		4
.L_17919:
        /*01f8*/ 	.byte	0x04, 0x1c
        /*01fa*/ 	.short	(.L_17921 - .L_17920)


	//   ....[0]....
.L_17920:
        /*01fc*/ 	.word	0x00001e80


	//   ....[1]....
        /*0200*/ 	.word	0x000020f0


	//   ....[2]....
        /*0204*/ 	.word	0x00002200


	//----- nvinfo : EIATTR_CRS_STACK_SIZE
	.align		4
.L_17921:
        /*0208*/ 	.byte	0x04, 0x1e
        /*020a*/ 	.short	(.L_17923 - .L_17922)
.L_17922:
        /*020c*/ 	.word	0x00000000


	//----- nvinfo : EIATTR_CBANK_PARAM_SIZE
	.align		4
.L_17923:
        /*0210*/ 	.byte	0x03, 0x19
        /*0212*/ 	.short	0x007c


	//----- nvinfo : EIATTR_PARAM_CBANK
	.align		4
        /*0214*/ 	.byte	0x04, 0x0a
        /*0216*/ 	.short	(.L_17925 - .L_17924)
	.align		4
.L_17924:
        /*0218*/ 	.word	index@(.nv.constant0._ZN4vllm25paged_attention_v1_kernelIthLi96ELi8ELi128ELNS_18Fp8KVCacheDataTypeE1ELb0EEEvPT_PKS2_PKT0_S8_ifPKiSA_iPKfiiiSC_SC_iiiii)
        /*021c*/ 	.short	0x0210
        /*021e*/ 	.short	0x007c


	//----- nvinfo : EIATTR_SW_WAR
	.align		4
.L_17925:
        /*0220*/ 	.byte	0x04, 0x36
        /*0222*/ 	.short	(.L_17927 - .L_17926)
.L_17926:
        /*0224*/ 	.word	0x00000008
.L_17927:


//--------------------- .nv.info._ZN4vllm25paged_attention_v1_kernelIthLi80ELi8ELi128ELNS_18Fp8KVCacheDataTypeE1ELb0EEEvPT_PKS2_PKT0_S8_ifPKiSA_iPKfiiiSC_SC_iiiii --------------------------
	.section	.nv.info._ZN4vllm25paged_attention_v1_kernelIthLi80ELi8ELi128ELNS_18Fp8KVCacheDataTypeE1ELb0EEEvPT_PKS2_PKT0_S8_ifPKiSA_iPKfiiiSC_SC_iiiii,"",@"SHT_CUDA_INFO"
	.sectionflags	@""
	.align	4


	//----- nvinfo : EIATTR_CUDA_API_VERSION
	.align		4
        /*0000*/ 	.byte	0x04, 0x37
        /*0002*/ 	.short	(.L_17929 - .L_17928)
.L_17928:
        /*0004*/ 	.word	0x00000082


	//----- nvinfo : EIATTR_KPARAM_INFO
	.align		4
.L_17929:
        /*0008*/ 	.byte	0x04, 0x17
        /*000a*/ 	.short	(.L_17931 - .L_17930)
.L_17930:
        /*000c*/ 	.word	0x00000000
        /*0010*/ 	.short	0x0013
        /*0012*/ 	.short	0x0078
        /*0014*/ 	.byte	0x00, 0xf0, 0x11, 0x00


	//----- nvinfo : EIATTR_KPARAM_INFO
	.align		4
.L_17931:
        /*0018*/ 	.byte	0x04, 0x17
        /*001a*/ 	.short	(.L_17933 - .L_17932)
.L_17932:
        /*001c*/ 	.word	0x00000000
        /*0020*/ 	.short	0x0012
        /*0022*/ 	.short	0x0074
        /*0024*/ 	.byte	0x00, 0xf0, 0x11, 0x00


	//----- nvinfo : EIATTR_KPARAM_INFO
	.align		4
.L_17933:
        /*0028*/ 	.byte	0x04, 0x17
        /*002a*/ 	.short	(.L_17935 - .L_17934)
.L_17934:
        /*002c*/ 	.word	0x00000000
        /*0030*/ 	.short	0x0011
        /*0032*/ 	.short	0x0070
        /*0034*/ 	.byte	0x00, 0xf0, 0x11, 0x00


	//----- nvinfo : EIATTR_KPARAM_INFO
	.align		4
.L_17935:
        /*0038*/ 	.byte	0x04, 0x17
        /*003a*/ 	.short	(.L_17937 - .L_17936)
.L_17936:
        /*003c*/ 	.word	0x00000000
        /*0040*/ 	.short	0x0010
        /*0042*/ 	.short	0x006c
        /*0044*/ 	.byte	0x00, 0xf0, 0x11, 0x00


	//----- nvinfo : EIATTR_KPARAM_INFO
	.align		4
.L_17937:
        /*0048*/ 	.byte	0x04, 0x17
        /*004a*/ 	.short	(.L_17939 - .L_17938)
.L_17938:
        /*004c*/ 	.word	0x00000000
        /*0050*/ 	.short	0x000f
        /*0052*/ 	.short	0x0068
        /*0054*/ 	.byte	0x00, 0xf0, 0x11, 0x00


	//----- nvinfo : EIATTR_KPARAM_INFO
	.align		4
.L_17939:
        /*0058*/ 	.byte	0x04, 0x17
        /*005a*/ 	.short	(.L_17941 - .L_17940)
.L_17940:
        /*005c*/ 	.word	0x00000000
        /*0060*/ 	.short	0x000e
        /*0062*/ 	.short	0x0060
        /*0064*/ 	.byte	0x00, 0xf0, 0x21, 0x00


	//----- nvinfo : EIATTR_KPARAM_INFO
	.align		4
.L_17941:
        /*0068*/ 	.byte	0x04, 0x17
        /*006a*/ 	.short	(.L_17943 - .L_17942)
.L_17942:
        /*006c*/ 	.word	0x00000000
        /*0070*/ 	.short	0x000d
        /*0072*/ 	.short	0x0058
        /*0074*/ 	.byte	0x00, 0xf0, 0x21, 0x00


	//----- nvinfo : EIATTR_KPARAM_INFO
	.align		4
.L_17943:
        /*0078*/ 	.byte	0x04, 0x17
        /*007a*/ 	.short	(.L_17945 - .L_17944)
.L_17944:
        /*007c*/ 	.word	0x00000000
        /*0080*/ 	.short	0x000c
        /*0082*/ 	.short	0x0050
        /*0084*/ 	.byte	0x00, 0xf0, 0x11, 0x00


	//----- nvinfo : EIATTR_KPARAM_INFO
	.align		4
.L_17945:
        /*0088*/ 	.byte	0x04, 0x17
        /*008a*/ 	.short	(.L_17947 - .L_17946)
.L_17946:
        /*008c*/ 	.word	0x00000000
        /*0090*/ 	.short	0x000b
        /*0092*/ 	.short	0x004c
        /*0094*/ 	.byte	0x00, 0xf0, 0x11, 0x00


	//----- nvinfo : EIATTR_KPARAM_INFO
	.align		4
.L_17947:
        /*0098*/ 	.byte	0x04, 0x17
        /*009a*/ 	.short	(.L_17949 - .L_17948)
.L_17948:
        /*009c*/ 	.word	0x00000000
        /*00a0*/ 	.short	0x000a
        /*00a2*/ 	.short	0x0048
        /*00a4*/ 	.byte	0x00, 0xf0, 0x11, 0x00


	//----- nvinfo : EIATTR_KPARAM_INFO
	.align		4
.L_17949:
        /*00a8*/ 	.byte	0x04, 0x17
        /*00aa*/ 	.short	(.L_17951 - .L_17950)
.L_17950:
        /*00ac*/ 	.word	0x00000000
        /*00b0*/ 	.short	0x0009
        /*00b2*/ 	.short	0x0040
        /*00b4*/ 	.byte	0x00, 0xf0, 0x21, 0x00


	//----- nvinfo : EIATTR_KPARAM_INFO
	.align		4
.L_17951:
        /*00b8*/ 	.byte	0x04, 0x17
        /*00ba*/ 	.short	(.L_17953 - .L_17952)
.L_17952:
        /*00bc*/ 	.word	0x00000000
        /*00c0*/ 	.short	0x0008
        /*00c2*/ 	.short	0x0038
        /*00c4*/ 	.byte	0x00, 0xf0, 0x11, 0x00


	//----- nvinfo : EIATTR_KPARAM_INFO
	.align		4
.L_17953:
        /*00c8*/ 	.byte	0x04, 0x17
        /*00ca*/ 	.short	(.L_17955 - .L_17954)
.L_17954:
        /*00cc*/ 	.word	0x00000000
        /*00d0*/ 	.short	0x0007
        /*00d2*/ 	.short	0x0030
        /*00d4*/ 	.byte	0x00, 0xf0, 0x21, 0x00


	//----- nvinfo : EIATTR_KPARAM_INFO
	.align		4
.L_17955:
        /*00d8*/ 	.byte	0x04, 0x17
        /*00da*/ 	.short	(.L_17957 - .L_17956)
.L_17956:
        /*00dc*/ 	.word	0x00000000
        /*00e0*/ 	.short	0x0006
        /*00e2*/ 	.short	0x0028
        /*00e4*/ 	.byte	0x00, 0xf0, 0x21, 0x00


	//----- nvinfo : EIATTR_KPARAM_INFO
	.align		4
.L_17957:
        /*00e8*/ 	.byte	0x04, 0x17
        /*00ea*/ 	.short	(.L_17959 - .L_17958)
.L_17958:
        /*00ec*/ 	.word	0x00000000
        /*00f0*/ 	.short	0x0005
        /*00f2*/ 	.short	0x0024
        /*00f4*/ 	.byte	0x00, 0xf0, 0x11, 0x00


	//----- nvinfo : EIATTR_KPARAM_INFO
	.align		4
.L_17959:
        /*00f8*/ 	.byte	0x04, 0x17
        /*00fa*/ 	.short	(.L_17961 - .L_17960)
.L_17960:
        /*00fc*/ 	.word	0x00000000
        /*0100*/ 	.short	0x0004
        /*0102*/ 	.short	0x0020
        /*0104*/ 	.byte	0x00, 0xf0, 0x11, 0x00


	//----- nvinfo : EIATTR_KPARAM_INFO
	.align		4
.L_17961:
        /*0108*/ 	.byte	0x04, 0x17
        /*010a*/ 	.short	(.L_17963 - .L_17962)
.L_17962:
        /*010c*/ 	.word	0x00000000
        /*0110*/ 	.short	0x0003
        /*0112*/ 	.short	0x0018
        /*0114*/ 	.byte	0x00, 0xf0, 0x21, 0x00


	//----- nvinfo : EIATTR_KPARAM_INFO
	.align		4
.L_17963:
        /*0118*/ 	.byte	0x04, 0x17
        /*011a*/ 	.short	(.L_17965 - .L_17964)
.L_17964:
        /*011c*/ 	.word	0x00000000
        /*0120*/ 	.short	0x0002
        /*0122*/ 	.short	0x0010
        /*0124*/ 	.byte	0x00, 0xf0, 0x21, 0x00


	//----- nvinfo : EIATTR_KPARAM_INFO
	.align		4
.L_17965:
        /*0128*/ 	.byte	0x04, 0x17
        /*012a*/ 	.short	(.L_17967 - .L_17966)
.L_17966:
        /*012c*/ 	.word	0x00000000
        /*0130*/ 	.short	0x0001
        /*0132*/ 	.short	0x0008
        /*0134*/ 	.byte	0x00, 0xf0, 0x21, 0x00


	//----- nvinfo : EIATTR_KPARAM_INFO
	.align		4
.L_17967:
        /*0138*/ 	.byte	0x04, 0x17
        /*013a*/ 	.short	(.L_17969 - .L_17968)
.L_17968:
        /*013c*/ 	.word	0x00000000
        /*0140*/ 	.short	0x0000
        /*0142*/ 	.short	0x0000
        /*0144*/ 	.byte	0x00, 0xf0, 0x21, 0x00


	//----- nvinfo : EIATTR_SPARSE_MMA_MASK
	.align		4
.L_17969:
        /*0148*/ 	.byte	0x03, 0x50
        /*014a*/ 	.short	0x0000


	//----- nvinfo : EIATTR_MAXREG_COUNT
	.align		4
        /*014c*/ 	.byte	0x03, 0x1b
        /*014e*/ 	.short	0x00ff


	//----- nvinfo : EIATTR_NUM_BARRIERS
	.align		4
        /*0150*/ 	.byte	0x02, 0x4c
        /*0152*/ 	.byte	0x01
	.zero		1


	//----- nvinfo : EIATTR_EXTERNS
	.align		4
        /*0154*/ 	.byte	0x04, 0x0f
        /*0156*/ 	.short	(.L_17971 - .L_17970)


	//   ....[0]....
	.align		4
.L_17970:
        /*0158*/ 	.word	index@(__assertfail)


	//----- nvinfo : EIATTR_MERCURY_ISA_VERSION
	.align		4
.L_17971:
        /*015c*/ 	.byte	0x03, 0x5f
        /*015e*/ 	.short	0x0101


	//----- nvinfo : EIATTR_COOP_GROUP_MASK_REGIDS
	.align		4
        /*0160*/ 	.byte	0x04, 0x29
        /*0162*/ 	.short	(.L_17973 - .L_17972)


	//   ....[0]....
.L_17972:
        /*0164*/ 	.word	0xffffffff


	//   ....[1]....
        /*0168*/ 	.word	0xffffffff


	//   ....[2]....
        /*016c*/ 	.word	0xffffffff


	//   ....[3]....
        /*0170*/ 	.word	0xffffffff


	//   ....[4]....
        /*0174*/ 	.word	0xffffffff


	//   ....[5]....
        /*0178*/ 	.word	0xffffffff


	//   ....[6]....
        /*017c*/ 	.word	0xffffffff


	//   ....[7]....
        /*0180*/ 	.word	0xffffffff


	//   ....[8]....
        /*0184*/ 	.word	0xffffffff


	//   ....[9]....
        /*0188*/ 	.word	0xffffffff


	//   ....[10]....
        /*018c*/ 	.word	0xffffffff


	//   ....[11]....
        /*0190*/ 	.word	0xffffffff


	//   ....[12]....
        /*0194*/ 	.word	0xffffffff


	//   ....[13]....
        /*0198*/ 	.word	0xffffffff


	//   ....[14]....
        /*019c*/ 	.word	0x0500000f


	//   ....[15]....
        /*01a0*/ 	.word	0x0500000f


	//   ....[16]....
        /*01a4*/ 	.word	0x0500000f


	//----- nvinfo : EIATTR_COOP_GROUP_INSTR_OFFSETS
	.align		4
.L_17973:
        /*01a8*/ 	.byte	0x04, 0x28
        /*01aa*/ 	.short	(.L_17975 - .L_17974)


	//   ....[0]....
.L_17974:
        /*01ac*/ 	.word	0x00000180


	//   ....[1]....
        /*01b0*/ 	.word	0x000001b0


	//   ....[2]....
        /*01b4*/ 	.word	0x000001d0


	//   ....[3]....
        /*01b8*/ 	.word	0x00000300


	//   ....[4]....
        /*01bc*/ 	.word	0x00000320


	//   ....[5]....
        /*01c0*/ 	.word	0x00000340


	//   ....[6]....
        /*01c4*/ 	.word	0x00001180


	//   ....[7]....
        /*01c8*/ 	.word	0x00001200


	//   ....[8]....
        /*01cc*/ 	.word	0x00001230


	//   ....[9]....
        /*01d0*/ 	.word	0x00001280


	//   ....[10]....
        /*01d4*/ 	.word	0x000012d0


	//   ....[11]....
        /*01d8*/ 	.word	0x00001320


	//   ....[12]....
        /*01dc*/ 	.word	0x00001340


	//   ....[13]....
        /*01e0*/ 	.word	0x00001360


	//   ....[14]....
        /*01e4*/ 	.word	0x00002390


	//   ....[15]....
        /*01e8*/ 	.word	0x000023f0


	//   ....[16]....
        /*01ec*/ 	.word	0x00002450


	//----- nvinfo : EIATTR_SYSCALL_OFFSETS
	.align		4
.L_17975:
        /*01f0*/ 	.byte	0x04, 0x46
        /*01f2*/ 	.short	(.L_17977 - .L_17976)


	//   ....[0]....
.L_17976:
        /*01f4*/ 	.word	0x00002320


	//----- nvinfo : EIATTR_EXIT_INSTR_OFFSETS
	.align		4
.L_17977:
        /*01f8*/ 	.byte	0x04, 0x1c
        /*01fa*/ 	.short	(.L_17979 - .L_17978)


	//   ....[0]....
.L_17978:
        /*01fc*/ 	.word	0x00001fc0


	//   ....[1]....
        /*0200*/ 	.word	0x000021a0


	//   ....[2]....
        /*0204*/ 	.word	0x00002220


	//   ....[3]....
        /*0208*/ 	.word	0x00002330


	//----- nvinfo : EIATTR_CRS_STACK_SIZE
	.align		4
.L_17979:
        /*020c*/ 	.byte	0x04, 0x1e
        /*020e*/ 	.short	(.L_17981 - .L_17980)
.L_17980:
        /*0210*/ 	.word	0x00000000


	//----- nvinfo : EIATTR_CBANK_PARAM_SIZE
	.align		4
.L_17981:
        /*0214*/ 	.byte	0x03, 0x19
        /*0216*/ 	.short	0x007c


	//----- nvinfo : EIATTR_PARAM_CBANK
	.align		4
        /*0218*/ 	.byte	0x04, 0x0a
        /*021a*/ 	.short	(.L_17983 - .L_17982)
	.align		4
.L_17982:
        /*021c*/ 	.word	index@(.nv.constant0._ZN4vllm25paged_attention_v1_kernelIthLi80ELi8ELi128ELNS_18Fp8KVCacheDataTypeE1ELb0EEEvPT_PKS2_PKT0_S8_ifPKiSA_iPKfiiiSC_SC_iiiii)
        /*0220*/ 	.short	0x0210
        /*0222*/ 	.short	0x007c


	//----- nvinfo : EIATTR_SW_WAR
	.align		4
.L_17983:
        /*0224*/ 	.byte	0x04, 0x36
        /*0226*/ 	.short	(.L_17985 - .L_17984)
.L_17984:
        /*0228*/ 	.word	0x00000008
.L_17985:


//--------------------- .nv.info._ZN4vllm25paged_attention_v1_kernelIthLi64ELi8ELi128ELNS_18Fp8KVCacheDataTypeE1ELb0EEEvPT_PKS2_PKT0_S8_ifPKiSA_iPKfiiiSC_SC_iiiii --------------------------
	.section	.nv.info._ZN4vllm25paged_attention_v1_kernelIthLi64ELi8ELi128ELNS_18Fp8KVCacheDataTypeE1ELb0EEEvPT_PKS2_PKT0_S8_ifPKiSA_iPKfiiiSC_SC_iiiii,"",@"SHT_CUDA_INFO"
	.sectionflags	@""
	.align	4


	//----- nvinfo : EIATTR_CUDA_API_VERSION
	.align		4
        /*0000*/ 	.byte	0x04, 0x37
        /*0002*/ 	.short	(.L_17987 - .L_17986)
.L_17986:
        /*0004*/ 	.word	0x00000082


	//----- nvinfo : EIATTR_KPARAM_INFO
	.align		4
.L_17987:
        /*0008*/ 	.byte	0x04, 0x17
        /*000a*/ 	.short	(.L_17989 - .L_17988)
.L_17988:
        /*000c*/ 	.word	0x00000000
        /*0010*/ 	.short	0x0013
        /*0012*/ 	.short	0x0078
        /*0014*/ 	.byte	0x00, 0xf0, 0x11, 0x00


	//----- nvinfo : EIATTR_KPARAM_INFO
	.align		4
.L_17989:
        /*0018*/ 	.byte	0x04, 0x17
        /*001a*/ 	.short	(.L_17991 - .L_17990)
.L_17990:
        /*001c*/ 	.word	0x00000000
        /*0020*/ 	.short	0x0012
        /*0022*/ 	.short	0x0074
        /*0024*/ 	.byte	0x00, 0xf0, 0x11, 0x00


	//----- nvinfo : EIATTR_KPARAM_INFO
	.align		4
.L_17991:
        /*0028*/ 	.byte	0x04, 0x17
        /*002a*/ 	.short	(.L_17993 - .L_17992)
.L_17992:
        /*002c*/ 	.word	0x00000000
        /*0030*/ 	.short	0x0011
        /*0032*/ 	.short	0x0070
        /*0034*/ 	.byte	0x00, 0xf0, 0x11, 0x00


	//----- nvinfo : EIATTR_KPARAM_INFO
	.align		4
.L_17993:
        /*0038*/ 	.byte	0x04, 0x17
        /*003a*/ 	.short	(.L_17995 - .L_17994)
.L_17994:
        /*003c*/ 	.word	0x00000000
        /*0040*/ 	.short	0x0010
        /*0042*/ 	.short	0x006c
        /*0044*/ 	.byte	0x00, 0xf0, 0x11, 0x00


	//----- nvinfo : EIATTR_KPARAM_INFO
	.align		4
.L_17995:
        /*0048*/ 	.byte	0x04, 0x17
        /*004a*/ 	.short	(.L_17997 - .L_17996)
.L_17996:
        /*004c*/ 	.word	0x00000000
        /*0050*/ 	.short	0x000f
        /*0052*/ 	.short	0x0068
        /*0054*/ 	.byte	0x00, 0xf0, 0x11, 0x00


	//----- nvinfo : EIATTR_KPARAM_INFO
	.align		4
.L_17997:
        /*0058*/ 	.byte	0x04, 0x17
        /*005a*/ 	.short	(.L_17999 - .L_17998)
.L_17998:
        /*005c*/ 	.word	0x00000000
        /*0060*/ 	.short	0x000e
        /*0062*/ 	.short	0x0060
        /*0064*/ 	.byte	0x00, 0xf0, 0x21, 0x00


	//----- nvinfo : EIATTR_KPARAM_INFO
	.align		4
.L_17999:
        /*0068*/ 	.byte	0x04, 0x17
        /*006a*/ 	.short	(.L_18001 - .L_18000)
.L_18000:
        /*006c*/ 	.word	0x00000000
        /*0070*/ 	.short	0x000d
        /*0072*/ 	.short	0x0058
        /*0074*/ 	.byte	0x00, 0xf0, 0x21, 0x00


	//----- nvinfo : EIATTR_KPARAM_INFO
	.align		4
.L_18001:
        /*0078*/ 	.byte	0x04, 0x17
        /*007a*/ 	.short	(.L_18003 - .L_18002)
.L_18002:
        /*007c*/ 	.word	0x00000000
        /*0080*/ 	.short	0x000c
        /*0082*/ 	.short	0x0050
        /*0084*/ 	.byte	0x00, 0xf0, 0x11, 0x00


	//----- nvinfo : EIATTR_KPARAM_INFO
	.align		4
.L_18003:
        /*0088*/ 	.byte	0x04, 0x17
        /*008a*/ 	.short	(.L_18005 - .L_18004)
.L_18004:
        /*008c*/ 	.word	0x00000000
        /*0090*/ 	.short	0x000b
        /*0092*/ 	.short	0x004c
        /*0094*/ 	.byte	0x00, 0xf0, 0x11, 0x00


	//----- nvinfo : EIATTR_KPARAM_INFO
	.align		4
.L_18005:
        /*0098*/ 	.byte	0x04, 0x17
        /*009a*/ 	.short	(.L_18007 - .L_18006)
.L_18006:
        /*009c*/ 	.word	0x00000000
        /*00a0*/ 	.short	0x000a
        /*00a2*/ 	.short	0x0048
        /*00a4*/ 	.byte	0x00, 0xf0, 0x11, 0x00


	//----- nvinfo : EIATTR_KPARAM_INFO
	.align		4
.L_18007:
        /*00a8*/ 	.byte	0x04, 0x17
        /*00aa*/ 	.short	(.L_18009 - .L_18008)
.L_18008:
        /*00ac*/ 	.word	0x00000000
        /*00b0*/ 	.short	0x0009
        /*00b2*/ 	.short	0x0040
        /*00b4*/ 	.byte	0x00, 0xf0, 0x21, 0x00


	//----- nvinfo : EIATTR_KPARAM_INFO
	.align		4
.L_18009:
        /*00b8*/ 	.byte	0x04, 0x17
        /*00ba*/ 	.short	(.L_18011 - .L_18010)
.L_18010:
        /*00bc*/ 	.word	0x00000000
        /*00c0*/ 	.short	0x0008
        /*00c2*/ 	.short	0x0038
        /*00c4*/ 	.byte	0x00, 0xf0, 0x11, 0x00


	//----- nvinfo : EIATTR_KPARAM_INFO
	.align		4
.L_18011:
        /*00c8*/ 	.byte	0x04, 0x17
        /*00ca*/ 	.short	(.L_18013 - .L_18012)
.L_18012:
        /*00cc*/ 	.word	0x00000000
        /*00d0*/ 	.short	0x0007
        /*00d2*/ 	.short	0x0030
        /*00d4*/ 	.byte	0x00, 0xf0, 0x21, 0x00


	//----- nvinfo : EIATTR_KPARAM_INFO
	.align		4
.L_18013:
        /*00d8*/ 	.byte	0x04, 0x17
        /*00da*/ 	.short	(.L_18015 - .L_18014)
.L_18014:
        /*00dc*/ 	.word	0x00000000
        /*00e0*/ 	.short	0x0006
        /*00e2*/ 	.short	0x0028
        /*00e4*/ 	.byte	0x00, 0xf0, 0x21, 0x00


	//----- nvinfo : EIATTR_KPARAM_INFO
	.align		4
.L_18015:
        /*00e8*/ 	.byte	0x04, 0x17
        /*00ea*/ 	.short	(.L_18017 - .L_18016)
.L_18016:
        /*00ec*/ 	.word	0x00000000
        /*00f0*/ 	.short	0x0005
        /*00f2*/ 	.short	0x0024
        /*00f4*/ 	.byte	0x00, 0xf0, 0x11, 0x00


	//----- nvinfo : EIATTR_KPARAM_INFO
	.align		4
.L_18017:
        /*00f8*/ 	.byte	0x04, 0x17
        /*00fa*/ 	.short	(.L_18019 - .L_18018)
.L_18018:
        /*00fc*/ 	.word	0x00000000
        /*0100*/ 	.short	0x0004
        /*0102*/ 	.short	0x0020
        /*0104*/ 	.byte	0x00, 0xf0, 0x11, 0x00


	//----- nvinfo : EIATTR_KPARAM_INFO
	.align		4
.L_18019:
        /*0108*/ 	.byte	0x04, 0x17
        /*010a*/ 	.short	(.L_18021 - .L_18020)
.L_18020:
        /*010c*/ 	.word	0x00000000
        /*0110*/ 	.short	0x0003
        /*0112*/ 	.short	0x0018
        /*0114*/ 	.byte	0x00, 0xf0, 0x21, 0x00


	//----- nvinfo : EIATTR_KPARAM_INFO
	.align		4
.L_18021:
        /*0118*/ 	.byte	0x04, 0x17
        /*011a*/ 	.short	(.L_18023 - .L_18022)
.L_18022:
        /*011c*/ 	.word	0x00000000
        /*0120*/ 	.short	0x0002
        /*0122*/ 	.short	0x0010
        /*0124*/ 	.byte	0x00, 0xf0, 0x21, 0x00


	//----- nvinfo : EIATTR_KPARAM_INFO
	.align		4
.L_18023:
        /*0128*/ 	.byte	0x04, 0x17
        /*012a*/ 	.short	(.L_18025 - .L_18024)
.L_18024:
        /*012c*/ 	.word	0x00000000
        /*0130*/ 	.short	0x0001
        /*0132*/ 	.short	0x0008
        /*0134*/ 	.byte	0x00, 0xf0, 0x21, 0x00


	//----- nvinfo : EIATTR_KPARAM_INFO
	.align		4
.L_18025:
        /*0138*/ 	.byte	0x04, 0x17
        /*013a*/ 	.short	(.L_18027 - .L_18026)
.L_18026:
        /*013c*/ 	.word	0x00000000
        /*0140*/ 	.short	0x0000
        /*0142*/ 	.short	0x0000
        /*0144*/ 	.byte	0x00, 0xf0, 0x21, 0x00


	//----- nvinfo : EIATTR_SPARSE_MMA_MASK
	.align		4
.L_18027:
        /*0148*/ 	.byte	0x03, 0x50
        /*014a*/ 	.short	0x0000


	//----- nvinfo : EIATTR_MAXREG_COUNT
	.align		4
        /*014c*/ 	.byte	0x03, 0x1b
        /*014e*/ 	.short	0x00ff


	//----- nvinfo : EIATTR_NUM_BARRIERS
	.align		4
        /*0150*/ 	.byte	0x02, 0x4c
        /*0152*/ 	.byte	0x01
	.zero		1


	//----- nvinfo : EIATTR_EXTERNS
	.align		4
        /*0154*/ 	.byte	0x04, 0x0f
        /*0156*/ 	.short	(.L_18029 - .L_18028)


	//   ....[0]....
	.align		4
.L_18028:
        /*0158*/ 	.word	index@(__assertfail)


	//----- nvinfo : EIATTR_MERCURY_ISA_VERSION
	.align		4
.L_18029:
        /*015c*/ 	.byte	0x03, 0x5f
        /*015e*/ 	.short	0x0101


	//----- nvinfo : EIATTR_COOP_GROUP_MASK_REGIDS
	.align		4
        /*0160*/ 	.byte	0x04, 0x29
        /*0162*/ 	.short	(.L_18031 - .L_18030)


	//   ....[0]....
.L_18030:
        /*0164*/ 	.word	0xffffffff


	//   ....[1]....
        /*0168*/ 	.word	0xffffffff


	//   ....[2]....
        /*016c*/ 	.word	0xffffffff


	//   ....[3]....
        /*0170*/ 	.word	0xffffffff


	//   ....[4]....
        /*0174*/ 	.word	0xffffffff


	//   ....[5]....
        /*0178*/ 	.word	0xffffffff


	//   ....[6]....
        /*017c*/ 	.word	0xffffffff


	//   ....[7]....
        /*0180*/ 	.word	0xffffffff


	//   ....[8]....
        /*0184*/ 	.word	0xffffffff


	//   ....[9]....
        /*0188*/ 	.word	0xffffffff


	//   ....[10]....
        /*018c*/ 	.word	0xffffffff


	//   ....[11]....
        /*0190*/ 	.word	0xffffffff


	//   ....[12]....
        /*0194*/ 	.word	0xffffffff


	//   ....[13]....
        /*0198*/ 	.word	0xffffffff


	//   ....[14]....
        /*019c*/ 	.word	0x0500000f


	//   ....[15]....
        /*01a0*/ 	.word	0x0500000f


	//   ....[16]....
        /*01a4*/ 	.word	0x0500000f


	//----- nvinfo : EIATTR_COOP_GROUP_INSTR_OFFSETS
	.align		4
.L_18031:
        /*01a8*/ 	.byte	0x04, 0x28
        /*01aa*/ 	.short	(.L_18033 - .L_18032)


	//   ....[0]....
.L_18032:
        /*01ac*/ 	.word	0x00000180


	//   ....[1]....
        /*01b0*/ 	.word	0x000001b0


	//   ....[2]....
        /*01b4*/ 	.word	0x000001d0


	//   ....[3]....
        /*01b8*/ 	.word	0x00000300


	//   ....[4]....
        /*01bc*/ 	.word	0x00000320


	//   ....[5]....
        /*01c0*/ 	.word	0x00000340


	//   ....[6]....
        /*01c4*/ 	.word	0x00001180


	//   ....[7]....
        /*01c8*/ 	.word	0x00001200


	//   ....[8]....
        /*01cc*/ 	.word	0x00001230


	//   ....[9]....
        /*01d0*/ 	.word	0x00001280


	//   ....[10]....
        /*01d4*/ 	.word	0x000012d0


	//   ....[11]....
        /*01d8*/ 	.word	0x00001320


	//   ....[12]....
        /*01dc*/ 	.word	0x00001340


	//   ....[13]....
        /*01e0*/ 	.word	0x00001360


	//   ....[14]....
        /*01e4*/ 	.word	0x000021a0


	//   ....[15]....
        /*01e8*/ 	.word	0x00002200


	//   ....[16]....
        /*01ec*/ 	.word	0x00002260


	//----- nvinfo : EIATTR_SYSCALL_OFFSETS
	.align		4
.L_18033:
        /*01f0*/ 	.byte	0x04, 0x46
        /*01f2*/ 	.short	(.L_18035 - .L_18034)


	//   ....[0]....
.L_18034:
        /*01f4*/ 	.word	0x00002130


	//----- nvinfo : EIATTR_EXIT_INSTR_OFFSETS
	.align		4
.L_18035:
        /*01f8*/ 	.byte	0x04, 0x1c
        /*01fa*/ 	.short	(.L_18037 - .L_18036)


	//   ....[0]....
.L_18036:
        /*01fc*/ 	.word	0x00001e30


	//   ....[1]....
        /*0200*/ 	.word	0x00002030


	//   ....[2]....
        /*0204*/ 	.word	0x00002140


	//----- nvinfo : EIATTR_CRS_STACK_SIZE
	.align		4
.L_18037:
        /*0208*/ 	.byte	0x04, 0x1e
        /*020a*/ 	.short	(.L_18039 - .L_18038)
.L_18038:
        /*020c*/ 	.word	0x00000000


	//----- nvinfo : EIATTR_CBANK_PARAM_SIZE
	.align		4
.L_18039:
        /*0210*/ 	.byte	0x03, 0x19
        /*0212*/ 	.short	0x007c


	//----- nvinfo : EIATTR_PARAM_CBANK
	.align		4
        /*0214*/ 	.byte	0x04, 0x0a
        /*0216*/ 	.short	(.L_18041 - .L_18040)
	.align		4
.L_18040:
        /*0218*/ 	.word	index@(.nv.constant0._ZN4vllm25paged_attention_v1_kernelIthLi64ELi8ELi128ELNS_18Fp8KVCacheDataTypeE1ELb0EEEvPT_PKS2_PKT0_S8_ifPKiSA_iPKfiiiSC_SC_iiiii)
        /*021c*/ 	.short	0x0210
        /*021e*/ 	.short	0x007c


	//----- nvinfo : EIATTR_SW_WAR
	.align		4
.L_18041:
        /*0220*/ 	.byte	0x04, 0x36
        /*0222*/ 	.short	(.L_18043 - .L_18042)
.L_18042:
        /*0224*/ 	.word	0x00000008
.L_18043:


//--------------------- .nv.info._ZN4vllm25paged_attention_v1_kernelIthLi32ELi8ELi128ELNS_18Fp8KVCacheDataTypeE1ELb0EEEvPT_PKS2_PKT0_S8_ifPKiSA_iPKfiiiSC_SC_iiiii --------------------------
	.section	.nv.info._ZN4vllm25paged_attention_v1_kernelIthLi32ELi8ELi128ELNS_18Fp8KVCacheDataTypeE1ELb0EEEvPT_PKS2_PKT0_S8_ifPKiSA_iPKfiiiSC_SC_iiiii,"",@"SHT_CUDA_INFO"
	.sectionflags	@""
	.align	4


	//----- nvinfo : EIATTR_CUDA_API_VERSION
	.align		4
        /*0000*/ 	.byte	0x04, 0x37
        /*0002*/ 	.short	(.L_18045 - .L_18044)
.L_18044:
        /*0004*/ 	.word	0x00000082


	//----- nvinfo : EIATTR_KPARAM_INFO
	.align		4
.L_18045:
        /*0008*/ 	.byte	0x04, 0x17
        /*000a*/ 	.short	(.L_18047 - .L_18046)
.L_18046:
        /*000c*/ 	.word	0x00000000
        /*0010*/ 	.short	0x0013
        /*0012*/ 	.short	0x0078
        /*0014*/ 	.byte	0x00, 0xf0, 0x11, 0x00


	//----- nvinfo : EIATTR_KPARAM_INFO
	.align		4
.L_18047:
        /*0018*/ 	.byte	0x04, 0x17
        /*001a*/ 	.short	(.L_18049 - .L_18048)
.L_18048:
        /*001c*/ 	.word	0x00000000
        /*0020*/ 	.short	0x0012
        /*0022*/ 	.short	0x0074
        /*0024*/ 	.byte	0x00, 0xf0, 0x11, 0x00


	//----- nvinfo : EIATTR_KPARAM_INFO
	.align		4
.L_18049:
        /*0028*/ 	.byte	0x04, 0x17
        /*002a*/ 	.short	(.L_18051 - .L_18050)
.L_18050:
        /*002c*/ 	.word	0x00000000
        /*0030*/ 	.short	0x0011
        /*0032*/ 	.short	0x0070
        /*0034*/ 	.byte	0x00, 0xf0, 0x11, 0x00


	//----- nvinfo : EIATTR_KPARAM_INFO
	.align		4
.L_18051:
        /*0038*/ 	.byte	0x04, 0x17
        /*003a*/ 	.short	(.L_18053 - .L_18052)
.L_18052:
        /*003c*/ 	.word	0x00000000
        /*0040*/ 	.short	0x0010
        /*0042*/ 	.short	0x006c
        /*0044*/ 	.byte	0x00, 0xf0, 0x11, 0x00


	//----- nvinfo : EIATTR_KPARAM_INFO
	.align		4
.L_18053:
        /*0048*/ 	.byte	0x04, 0x17
        /*004a*/ 	.short	(.L_18055 - .L_18054)
.L_18054:
        /*004c*/ 	.word	0x00000000
        /*0050*/ 	.short	0x000f
        /*0052*/ 	.short	0x0068
        /*0054*/ 	.byte	0x00, 0xf0, 0x11, 0x00


	//----- nvinfo : EIATTR_KPARAM_INFO
	.align		4
.L_18055:
        /*0058*/ 	.byte	0x04, 0x17
        /*005a*/ 	.short	(.L_18057 - .L_18056)
.L_18056:
        /*005c*/ 	.word	0x00000000
        /*0060*/ 	.short	0x000e
        /*0062*/ 	.short	0x0060
        /*0064*/ 	.byte	0x00, 0xf0, 0x21, 0x00


	//----- nvinfo : EIATTR_KPARAM_INFO
	.align		4
.L_18057:
        /*0068*/ 	.byte	0x04, 0x17
        /*006a*/ 	.short	(.L_18059 - .L_18058)
.L_18058:
        /*006c*/ 	.word	0x00000000
        /*0070*/ 	.short	0x000d
        /*0072*/ 	.short	0x0058
        /*0074*/ 	.byte	0x00, 0xf0, 0x21, 0x00


	//----- nvinfo : EIATTR_KPARAM_INFO
	.align		4
.L_18059:
        /*0078*/ 	.byte	0x04, 0x17
        /*007a*/ 	.short	(.L_18061 - .L_18060)
.L_18060:
        /*007c*/ 	.word	0x00000000
        /*0080*/ 	.short	0x000c
        /*0082*/ 	.short	0x0050
        /*0084*/ 	.byte	0x00, 0xf0, 0x11, 0x00


	//----- nvinfo : EIATTR_KPARAM_INFO
	.align		4
.L_18061:
        /*0088*/ 	.byte	0x04, 0x17
        /*008a*/ 	.short	(.L_18063 - .L_18062)
.L_18062:
        /*008c*/ 	.word	0x00000000
        /*0090*/ 	.short	0x000b
        /*0092*/ 	.short	0x004c
        /*0094*/ 	.byte	0x00, 0xf0, 0x11, 0x00


	//----- nvinfo : EIATTR_KPARAM_INFO
	.align		4
.L_18063:
        /*0098*/ 	.byte	0x04, 0x17
        /*009a*/ 	.short	(.L_18065 - .L_18064)
.L_18064:
        /*009c*/ 	.word	0x00000000
        /*00a0*/ 	.short	0x000a
        /*00a2*/ 	.short	0x0048
        /*00a4*/ 	.byte	0x00, 0xf0, 0x11, 0x00


	//----- nvinfo : EIATTR_KPARAM_INFO
	.align		4
.L_18065:
        /*00a8*/ 	.byte	0x04, 0x17
        /*00aa*/ 	.short	(.L_18067 - .L_18066)
.L_18066:
        /*00ac*/ 	.word	0x00000000
        /*00b0*/ 	.short	0x0009
        /*00b2*/ 	.short	0x0040
        /*00b4*/ 	.byte	0x00, 0xf0, 0x21, 0x00


	//----- nvinfo : EIATTR_KPARAM_INFO
	.align		4
.L_18067:
        /*00b8*/ 	.byte	0x04, 0x17
        /*00ba*/ 	.short	(.L_18069 - .L_18068)
.L_18068:
        /*00bc*/ 	.word	0x00000000
        /*00c0*/ 	.short	0x0008
        /*00c2*/ 	.short	0x0038
        /*00c4*/ 	.byte	0x00, 0xf0, 0x11, 0x00


	//----- nvinfo : EIATTR_KPARAM_INFO
	.align		4
.L_18069:
        /*00c8*/ 	.byte	0x04, 0x17
        /*00ca*/ 	.short	(.L_18071 - .L_18070)
.L_18070:
        /*00cc*/ 	.word	0x00000000
        /*00d0*/ 	.short	0x0007
        /*00d2*/ 	.short	0x0030
        /*00d4*/ 	.byte	0x00, 0xf0, 0x21, 0x00


	//----- nvinfo : EIATTR_KPARAM_INFO
	.align		4
.L_18071:
        /*00d8*/ 	.byte	0x04, 0x17
        /*00da*/ 	.short	(.L_18073 - .L_18072)
.L_18072:
        /*00dc*/ 	.word	0x00000000
        /*00e0*/ 	.short	0x0006
        /*00e2*/ 	.short	0x0028
        /*00e4*/ 	.byte	0x00, 0xf0, 0x21, 0x00


	//----- nvinfo : EIATTR_KPARAM_INFO
	.align		4
.L_18073:
        /*00e8*/ 	.byte	0x04, 0x17
        /*00ea*/ 	.short	(.L_18075 - .L_18074)
.L_18074:
        /*00ec*/ 	.word	0x00000000
        /*00f0*/ 	.short	0x0005
        /*00f2*/ 	.short	0x0024
        /*00f4*/ 	.byte	0x00, 0xf0, 0x11, 0x00


	//----- nvinfo : EIATTR_KPARAM_INFO
	.align		4
.L_18075:
        /*00f8*/ 	.byte	0x04, 0x17
        /*00fa*/ 	.short	(.L_18077 - .L_18076)
.L_18076:
        /*00fc*/ 	.word	0x00000000
        /*0100*/ 	.short	0x0004
        /*0102*/ 	.short	0x0020
        /*0104*/ 	.byte	0x00, 0xf0, 0x11, 0x00


	//----- nvinfo : EIATTR_KPARAM_INFO
	.align		4
.L_18077:
        /*0108*/ 	.byte	0x04, 0x17
        /*010a*/ 	.short	(.L_18079 - .L_18078)
.L_18078:
        /*010c*/ 	.word	0x00000000
        /*0110*/ 	.short	0x0003
        /*0112*/ 	.short	0x0018
        /*0114*/ 	.byte	0x00, 0xf0, 0x21, 0x00


	//----- nvinfo : EIATTR_KPARAM_INFO
	.align		4
.L_18079:
        /*0118*/ 	.byte	0x04, 0x17
        /*011a*/ 	.short	(.L_18081 - .L_18080)
.L_18080:
        /*011c*/ 	.word	0x00000000
        /*0120*/ 	.short	0x0002
        /*0122*/ 	.short	0x0010
        /*0124*/ 	.byte	0x00, 0xf0, 0x21, 0x00


	//----- nvinfo : EIATTR_KPARAM_INFO
	.align		4
.L_18081:
        /*0128*/ 	.byte	0x04, 0x17
        /*012a*/ 	.short	(.L_18083 - .L_18082)
.L_18082:
        /*012c*/ 	.word	0x00000000
        /*0130*/ 	.short	0x0001
        /*0132*/ 	.short	0x0008
        /*0134*/ 	.byte	0x00, 0xf0, 0x21, 0x00


	//----- nvinfo : EIATTR_KPARAM_INFO
	.align		4
.L_18083:
        /*0138*/ 	.byte	0x04, 0x17
        /*013a*/ 	.short	(.L_18085 - .L_18084)
.L_18084:
        /*013c*/ 	.word	0x00000000
        /*0140*/ 	.short	0x0000
        /*0142*/ 	.short	0x0000
        /*0144*/ 	.byte	0x00, 0xf0, 0x21, 0x00


	//----- nvinfo : EIATTR_SPARSE_MMA_MASK
	.align		4
.L_18085:
        /*0148*/ 	.byte	0x03, 0x50
        /*014a*/ 	.short	0x0000


	//----- nvinfo : EIATTR_MAXREG_COUNT
	.align		4
        /*014c*/ 	.byte	0x03, 0x1b
        /*014e*/ 	.short	0x00ff


	//----- nvinfo : EIATTR_NUM_BARRIERS
	.align		4
        /*0150*/ 	.byte	0x02, 0x4c
        /*0152*/ 	.byte	0x01
	.zero		1


	//----- nvinfo : EIATTR_EXTERNS
	.align		4
        /*0154*/ 	.byte	0x04, 0x0f
        /*0156*/ 	.short	(.L_18087 - .L_18086)


	//   ....[0]....
	.align		4
.L_18086:
        /*0158*/ 	.word	index@(__assertfail)


	//----- nvinfo : EIATTR_MERCURY_ISA_VERSION
	.align		4
.L_18087:
        /*015c*/ 	.byte	0x03, 0x5f
        /*015e*/ 	.short	0x0101


	//----- nvinfo : EIATTR_COOP_GROUP_MASK_REGIDS
	.align		4
        /*0160*/ 	.byte	0x04, 0x29
        /*0162*/ 	.short	(.L_18089 - .L_18088)


	//   ....[0]....
.L_18088:
        /*0164*/ 	.word	0xffffffff


	//   ....[1]....
        /*0168*/ 	.word	0xffffffff


	//   ....[2]....
        /*016c*/ 	.word	0xffffffff


	//   ....[3]....
        /*0170*/ 	.word	0xffffffff


	//   ....[4]....
        /*0174*/ 	.word	0xffffffff


	//   ....[5]....
        /*0178*/ 	.word	0xffffffff


	//   ....[6]....
        /*017c*/ 	.word	0xffffffff


	//   ....[7]....
        /*0180*/ 	.word	0xffffffff


	//   ....[8]....
        /*0184*/ 	.word	0xffffffff


	//   ....[9]....
        /*0188*/ 	.word	0xffffffff


	//   ....[10]....
        /*018c*/ 	.word	0xffffffff


	//   ....[11]....
        /*0190*/ 	.word	0xffffffff


	//   ....[12]....
        /*0194*/ 	.word	0xffffffff


	//   ....[13]....
        /*0198*/ 	.word	0xffffffff


	//   ....[14]....
        /*019c*/ 	.word	0x0500000f


	//   ....[15]....
        /*01a0*/ 	.word	0x0500000f


	//   ....[16]....
        /*01a4*/ 	.word	0x0500000f


	//----- nvinfo : EIATTR_COOP_GROUP_INSTR_OFFSETS
	.align		4
.L_18089:
        /*01a8*/ 	.byte	0x04, 0x28
        /*01aa*/ 	.short	(.L_18091 - .L_18090)


	//   ....[0]....
.L_18090:
        /*01ac*/ 	.word	0x00000180


	//   ....[1]....
        /*01b0*/ 	.word	0x000001b0


	//   ....[2]....
        /*01b4*/ 	.word	0x000001d0


	//   ....[3]....
        /*01b8*/ 	.word	0x00000300


	//   ....[4]....
        /*01bc*/ 	.word	0x00000320


	//   ....[5]....
        /*01c0*/ 	.word	0x00000340


	//   ....[6]....
        /*01c4*/ 	.word	0x00001180


	//   ....[7]....
        /*01c8*/ 	.word	0x00001200


	//   ....[8]....
        /*01cc*/ 	.word	0x00001230


	//   ....[9]....
        /*01d0*/ 	.word	0x00001280


	//   ....[10]....
        /*01d4*/ 	.word	0x000012d0


	//   ....[11]....
        /*01d8*/ 	.word	0x00001320


	//   ....[12]....
        /*01dc*/ 	.word	0x00001340


	//   ....[13]....
        /*01e0*/ 	.word	0x00001360


	//   ....[14]....
        /*01e4*/ 	.word	0x000020c0


	//   ....[15]....
        /*01e8*/ 	.word	0x00002120


	//   ....[16]....
        /*01ec*/ 	.word	0x00002180


	//----- nvinfo : EIATTR_SYSCALL_OFFSETS
	.align		4
.L_18091:
        /*01f0*/ 	.byte	0x04, 0x46
        /*01f2*/ 	.short	(.L_18093 - .L_18092)


	//   ....[0]....
.L_18092:
        /*01f4*/ 	.word	0x00002050


	//----- nvinfo : EIATTR_EXIT_INSTR_OFFSETS
	.align		4
.L_18093:
        /*01f8*/ 	.byte	0x04, 0x1c
        /*01fa*/ 	.short	(.L_18095 - .L_18094)


	//   ....[0]....
.L_18094:
        /*01fc*/ 	.word	0x00001dd0


	//   ....[1]....
        /*0200*/ 	.word	0x00001f50


	//   ....[2]....
        /*0204*/ 	.word	0x00002060


	//----- nvinfo : EIATTR_CRS_STACK_SIZE
	.align		4
.L_18095:
        /*0208*/ 	.byte	0x04, 0x1e
        /*020a*/ 	.short	(.L_18097 - .L_18096)
.L_18096:
        /*020c*/ 	.word	0x00000000


	//----- nvinfo : EIATTR_CBANK_PARAM_SIZE
	.align		4
.L_18097:
        /*0210*/ 	.byte	0x03, 0x19
        /*0212*/ 	.short	0x007c


	//----- nvinfo : EIATTR_PARAM_CBANK
	.align		4
        /*0214*/ 	.byte	0x04, 0x0a
        /*0216*/ 	.short	(.L_18099 - .L_18098)
	.align		4
.L_18098:
        /*0218*/ 	.word	index@(.nv.constant0._ZN4vllm25paged_attention_v1_kernelIthLi32ELi8ELi128ELNS_18Fp8KVCacheDataTypeE1ELb0EEEvPT_PKS2_PKT0_S8_ifPKiSA_iPKfiiiSC_SC_iiiii)
        /*021c*/ 	.short	0x0210
        /*021e*/ 	.short	0x007c


	//----- nvinfo : EIATTR_SW_WAR
	.align		4
.L_18099:
        /*0220*/ 	.byte	0x04, 0x36
        /*0222*/ 	.short	(.L_18101 - .L_18100)
.L_18100:
        /*0224*/ 	.word	0x00000008
.L_18101:


//--------------------- .nv.info._ZN4vllm25paged_attention_v1_kernelIthLi256ELi8ELi128ELNS_18Fp8KVCacheDataTypeE1ELb1EEEvPT_PKS2_PKT0_S8_ifPKiSA_iPKfiiiSC_SC_iiiii --------------------------
	.section	.nv.info._ZN4vllm25paged_attention_v1_kernelIthLi256ELi8ELi128ELNS_18Fp8KVCacheDataTypeE1ELb1EEEvPT_PKS2_PKT0_S8_ifPKiSA_iPKfiiiSC_SC_iiiii,"",@"SHT_CUDA_INFO"
	.sectionflags	@""
	.align	4


	//----- nvinfo : EIATTR_CUDA_API_VERSION
	.align		4
        /*0000*/ 	.byte	0x04, 0x37
        /*0002*/ 	.short	(.L_18103 - .L_18102)
.L_18102:
        /*0004*/ 	.word	0x00000082


	//----- nvinfo : EIATTR_KPARAM_INFO
	.align		4
.L_18103:
        /*0008*/ 	.byte	0x04, 0x17
        /*000a*/ 	.short	(.L_18105 - .L_18104)
.L_18104:
        /*000c*/ 	.word	0x00000000
        /*0010*/ 	.short	0x0013
        /*0012*/ 	.short	0x0078
        /*0014*/ 	.byte	0x00, 0xf0, 0x11, 0x00


	//----- nvinfo : EIATTR_KPARAM_INFO
	.align		4
.L_18105:
        /*0018*/ 	.byte	0x04, 0x17
        /*001a*/ 	.short	(.L_18107 - .L_18106)
.L_18106:
        /*001c*/ 	.word	0x00000000
        /*0020*/ 	.short	0x0012
        /*0022*/ 	.short	0x0074
        /*0024*/ 	.byte	0x00, 0xf0, 0x11, 0x00


	//----- nvinfo : EIATTR_KPARAM_INFO
	.align		4
.L_18107:
        /*0028*/ 	.byte	0x04, 0x17
        /*002a*/ 	.short	(.L_18109 - .L_18108)
.L_18108:
        /*002c*/ 	.word	0x00000000
        /*0030*/ 	.short	0x0011
        /*0032*/ 	.short	0x0070
        /*0034*/ 	.byte	0x00, 0xf0, 0x11, 0x00


	//----- nvinfo : EIATTR_KPARAM_INFO
	.align		4
.L_18109:
        /*0038*/ 	.byte	0x04, 0x17
        /*003a*/ 	.short	(.L_18111 - .L_18110)
.L_18110:
        /*003c*/ 	.word	0x00000000
        /*0040*/ 	.short	0x0010
        /*0042*/ 	.short	0x006c
        /*0044*/ 	.byte	0x00, 0xf0, 0x11, 0x00


	//----- nvinfo : EIATTR_KPARAM_INFO
	.align		4
.L_18111:
        /*0048*/ 	.byte	0x04, 0x17
        /*004a*/ 	.short	(.L_18113 - .L_18112)
.L_18112:
        /*004c*/ 	.word	0x00000000
        /*0050*/ 	.short	0x000f
        /*0052*/ 	.short	0x0068
        /*0054*/ 	.byte	0x00, 0xf0, 0x11, 0x00


	//----- nvinfo : EIATTR_KPARAM_INFO
	.align		4
.L_18113:
        /*0058*/ 	.byte	0x04, 0x17
        /*005a*/ 	.short	(.L_18115 - .L_18114)
.L_18114:
        /*005c*/ 	.word	0x00000000
        /*0060*/ 	.short	0x000e
        /*0062*/ 	.short	0x0060
        /*0064*/ 	.byte	0x00, 0xf0, 0x21, 0x00


	//----- nvinfo : EIATTR_KPARAM_INFO
	.align		4
.L_18115:
        /*0068*/ 	.byte	0x04, 0x17
        /*006a*/ 	.short	(.L_18117 - .L_18116)
.L_18116:
        /*006c*/ 	.word	0x00000000
        /*0070*/ 	.short	0x000d
        /*0072*/ 	.short	0x0058
        /*0074*/ 	.byte	0x00, 0xf0, 0x21, 0x00


	//----- nvinfo : EIATTR_KPARAM_INFO
	.align		4
.L_18117:
        /*0078*/ 	.byte	0x04, 0x17
        /*007a*/ 	.short	(.L_18119 - .L_18118)
.L_18118:
        /*007c*/ 	.word	0x00000000
        /*0080*/ 	.short	0x000c
        /*0082*/ 	.short	0x0050
        /*0084*/ 	.byte	0x00, 0xf0, 0x11, 0x00


	//----- nvinfo : EIATTR_KPARAM_INFO
	.align		4
.L_18119:
        /*0088*/ 	.byte	0x04, 0x17
        /*008a*/ 	.short	(.L_18121 - .L_18120)
.L_18120:
        /*008c*/ 	.word	0x00000000
        /*0090*/ 	.short	0x000b
        /*0092*/ 	.short	0x004c
        /*0094*/ 	.byte	0x00, 0xf0, 0x11, 0x00


	//----- nvinfo : EIATTR_KPARAM_INFO
	.align		4
.L_18121:
        /*0098*/ 	.byte	0x04, 0x17
        /*009a*/ 	.short	(.L_18123 - .L_18122)
.L_18122:
        /*009c*/ 	.word	0x00000000
        /*00a0*/ 	.short	0x000a
        /*00a2*/ 	.short	0x0048
        /*00a4*/ 	.byte	0x00, 0xf0, 0x11, 0x00


	//----- nvinfo : EIATTR_KPARAM_INFO
	.align		4
.L_18123:
        /*00a8*/ 	.byte	0x04, 0x17
        /*00aa*/ 	.short	(.L_18125 - .L_18124)
.L_18124:
        /*00ac*/ 	.word	0x00000000
        /*00b0*/ 	.short	0x0009
        /*00b2*/ 	.short	0x0040
        /*00b4*/ 	.byte	0x00, 0xf0, 0x21, 0x00


	//----- nvinfo : EIATTR_KPARAM_INFO
	.align		4
.L_18125:
        /*00b8*/ 	.byte	0x04, 0x17
        /*00ba*/ 	.short	(.L_18127 - .L_18126)
.L_18126:
        /*00bc*/ 	.word	0x00000000
        /*00c0*/ 	.short	0x0008
        /*00c2*/ 	.short	0x0038
        /*00c4*/ 	.byte	0x00, 0xf0, 0x11, 0x00


	//----- nvinfo : EIATTR_KPARAM_INFO
	.align		4
.L_18127:
        /*00c8*/ 	.byte	0x04, 0x17
        /*00ca*/ 	.short	(.L_18129 - .L_18128)
.L_18128:
        /*00cc*/ 	.word	0x00000000
        /*00d0*/ 	.short	0x0007
        /*00d2*/ 	.short	0x0030
        /*00d4*/ 	.byte	0x00, 0xf0, 0x21, 0x00


	//----- nvinfo : EIATTR_KPARAM_INFO
	.align		4
.L_18129:
        /*00d8*/ 	.byte	0x04, 0x17
        /*00da*/ 	.short	(.L_18131 - .L_18130)
.L_18130:
        /*00dc*/ 	.word	0x00000000
        /*00e0*/ 	.short	0x0006
        /*00e2*/ 	.short	0x0028
        /*00e4*/ 	.byte	0x00, 0xf0, 0x21, 0x00


	//----- nvinfo : EIATTR_KPARAM_INFO
	.align		4
.L_18131:
        /*00e8*/ 	.byte	0x04, 0x17
        /*00ea*/ 	.short	(.L_18133 - .L_18132)
.L_18132:
        /*00ec*/ 	.word	0x00000000
        /*00f0*/ 	.short	0x0005
        /*00f2*/ 	.short	0x0024
        /*00f4*/ 	.byte	0x00, 0xf0, 0x11, 0x00


	//----- nvinfo : EIATTR_KPARAM_INFO
	.align		4
.L_18133:
        /*00f8*/ 	.byte	0x04, 0x17
        /*00fa*/ 	.short	(.L_18135 - .L_18134)
.L_18134:
        /*00fc*/ 	.word	0x00000000
        /*0100*/ 	.short	0x0004
        /*0102*/ 	.short	0x0020
        /*0104*/ 	.byte	0x00, 0xf0, 0x11, 0x00


	//----- nvinfo : EIATTR_KPARAM_INFO
	.align		4
.L_18135:
        /*0108*/ 	.byte	0x04, 0x17
        /*010a*/ 	.short	(.L_18137 - .L_18136)
.L_18136:
        /*010c*/ 	.word	0x00000000
        /*0110*/ 	.short	0x0003
        /*0112*/ 	.short	0x0018
        /*0114*/ 	.byte	0x00, 0xf0, 0x21, 0x00


	//----- nvinfo : EIATTR_KPARAM_INFO
	.align		4
.L_18137:
        /*0118*/ 	.byte	0x04, 0x17
        /*011a*/ 	.short	(.L_18139 - .L_18138)
.L_18138:
        /*011c*/ 	.word	0x00000000
        /*0120*/ 	.short	0x0002
        /*0122*/ 	.short	0x0010
        /*0124*/ 	.byte	0x00, 0xf0, 0x21, 0x00


	//----- nvinfo : EIATTR_KPARAM_INFO
	.align		4
.L_18139:
        /*0128*/ 	.byte	0x04, 0x17
        /*012a*/ 	.short	(.L_18141 - .L_18140)
.L_18140:
        /*012c*/ 	.word	0x00000000
        /*0130*/ 	.short	0x0001
        /*0132*/ 	.short	0x0008
        /*0134*/ 	.byte	0x00, 0xf0, 0x21, 0x00


	//----- nvinfo : EIATTR_KPARAM_INFO
	.align		4
.L_18141:
        /*0138*/ 	.byte	0x04, 0x17
        /*013a*/ 	.short	(.L_18143 - .L_18142)
.L_18142:
        /*013c*/ 	.word	0x00000000
        /*0140*/ 	.short	0x0000
        /*0142*/ 	.short	0x0000
        /*0144*/ 	.byte	0x00, 0xf0, 0x21, 0x00


	//----- nvinfo : EIATTR_SPARSE_MMA_MASK
	.align		4
.L_18143:
        /*0148*/ 	.byte	0x03, 0x50
        /*014a*/ 	.short	0x0000


	//----- nvinfo : EIATTR_MAXREG_COUNT
	.align		4
        /*014c*/ 	.byte	0x03, 0x1b
        /*014e*/ 	.short	0x00ff


	//----- nvinfo : EIATTR_NUM_BARRIERS
	.align		4
        /*0150*/ 	.byte	0x02, 0x4c
        /*0152*/ 	.byte	0x01
	.zero		1


	//----- nvinfo : EIATTR_EXTERNS
	.align		4
        /*0154*/ 	.byte	0x04, 0x0f
        /*0156*/ 	.short	(.L_18145 - .L_18144)


	//   ....[0]....
	.align		4
.L_18144:
        /*0158*/ 	.word	index@(__assertfail)


	//----- nvinfo : EIATTR_MERCURY_ISA_VERSION
	.align		4
.L_18145:
        /*015c*/ 	.byte	0x03, 0x5f
        /*015e*/ 	.short	0x0101


	//----- nvinfo : EIATTR_COOP_GROUP_MASK_REGIDS
	.align		4
        /*0160*/ 	.byte	0x04, 0x29
        /*0162*/ 	.short	(.L_18147 - .L_18146)


	//   ....[0]....
.L_18146:
        /*0164*/ 	.word	0xffffffff


	//   ....[1]....
        /*0168*/ 	.word	0xffffffff


	//   ....[2]....
        /*016c*/ 	.word	0xffffffff


	//   ....[3]....
        /*0170*/ 	.word	0xffffffff


	//   ....[4]....
        /*0174*/ 	.word	0xffffffff


	//   ....[5]....
        /*0178*/ 	.word	0xffffffff


	//   ....[6]....
        /*017c*/ 	.word	0xffffffff


	//   ....[7]....
        /*0180*/ 	.word	0xffffffff


	//   ....[8]....
        /*0184*/ 	.word	0xffffffff


	//   ....[9]....
        /*0188*/ 	.word	0xffffffff


	//   ....[10]....
        /*018c*/ 	.word	0xffffffff


	//   ....[11]....
        /*0190*/ 	.word	0xffffffff


	//   ....[12]....
        /*0194*/ 	.word	0xffffffff


	//   ....[13]....
        /*0198*/ 	.word	0xffffffff


	//   ....[14]....
        /*019c*/ 	.word	0x0500000f


	//   ....[15]....
        /*01a0*/ 	.word	0x0500000f


	//   ....[16]....
        /*01a4*/ 	.word	0x0500000f


	//----- nvinfo : EIATTR_COOP_GROUP_INSTR_OFFSETS
	.align		4
.L_18147:
        /*01a8*/ 	.byte	0x04, 0x28
        /*01aa*/ 	.short	(.L_18149 - .L_18148)


	//   ....[0]....
.L_18148:
        /*01ac*/ 	.word	0x00000b40


	//   ....[1]....
        /*01b0*/ 	.word	0x00000b70


	//   ....[2]....
        /*01b4*/ 	.word	0x00000b90


	//   ....[3]....
        /*01b8*/ 	.word	0x00000cc0


	//   ....[4]....
        /*01bc*/ 	.word	0x00000ce0


	//   ....[5]....
        /*01c0*/ 	.word	0x00000d00


	//   ....[6]....
        /*01c4*/ 	.word	0x00001b40


	//   ....[7]....
        /*01c8*/ 	.word	0x00001bc0


	//   ....[8]....
        /*01cc*/ 	.word	0x00001bf0


	//   ....[9]....
        /*01d0*/ 	.word	0x00001c40


	//   ....[10]....
        /*01d4*/ 	.word	0x00001c90


	//   ....[11]....
        /*01d8*/ 	.word	0x00001ce0


	//   ....[12]....
        /*01dc*/ 	.word	0x00001d00


	//   ....[13]....
        /*01e0*/ 	.word	0x00001d20


	//   ....[14]....
        /*01e4*/ 	.word	0x00003580


	//   ....[15]....
        /*01e8*/ 	.word	0x000035e0


	//   ....[16]....
        /*01ec*/ 	.word	0x00003640


	//----- nvinfo : EIATTR_SYSCALL_OFFSETS
	.align		4
.L_18149:
        /*01f0*/ 	.byte	0x04, 0x46
        /*01f2*/ 	.short	(.L_18151 - .L_18150)


	//   ....[0]....
.L_18150:
        /*01f4*/ 	.word	0x00003410


	//   ....[1]....
        /*01f8*/ 	.word	0x00003510


	//----- nvinfo : EIATTR_EXIT_INSTR_OFFSETS
	.align		4
.L_18151:
        /*01fc*/ 	.byte	0x04, 0x1c
        /*01fe*/ 	.short	(.L_18153 - .L_18152)


	//   ....[0]....
.L_18152:
        /*0200*/ 	.word	0x00002eb0


	//   ....[1]....
        /*0204*/ 	.word	0x00003310


	//   ....[2]....
        /*0208*/ 	.word	0x00003520


	//----- nvinfo : EIATTR_CRS_STACK_SIZE
	.align		4
.L_18153:
        /*020c*/ 	.byte	0x04, 0x1e
        /*020e*/ 	.short	(.L_18155 - .L_18154)
.L_18154:
        /*0210*/ 	.word	0x00000000


	//----- nvinfo : EIATTR_CBANK_PARAM_SIZE
	.align		4
.L_18155:
        /*0214*/ 	.byte	0x03, 0x19
        /*0216*/ 	.short	0x007c


	//----- nvinfo : EIATTR_PARAM_CBANK
	.align		4
        /*0218*/ 	.byte	0x04, 0x0a
        /*021a*/ 	.short	(.L_18157 - .L_18156)
	.align		4
.L_18156:
        /*021c*/ 	.word	index@(.nv.constant0._ZN4vllm25paged_attention_v1_kernelIthLi256ELi8ELi128ELNS_18Fp8KVCacheDataTypeE1ELb1EEEvPT_PKS2_PKT0_S8_ifPKiSA_iPKfiiiSC_SC_iiiii)
        /*0220*/ 	.short	0x0210
        /*0222*/ 	.short	0x007c


	//----- nvinfo : EIATTR_SW_WAR
	.align		4
.L_18157:
        /*0224*/ 	.byte	0x04, 0x36
        /*0226*/ 	.short	(.L_18159 - .L_18158)
.L_18158:
        /*0228*/ 	.word	0x00000008
.L_18159:


//--------------------- .nv.info._ZN4vllm25paged_attention_v1_kernelIthLi192ELi8ELi128ELNS_18Fp8KVCacheDataTypeE1ELb1EEEvPT_PKS2_PKT0_S8_ifPKiSA_iPKfiiiSC_SC_iiiii --------------------------
	.section	.nv.info._ZN4vllm25paged_attention_v1_kernelIthLi192ELi8ELi128ELNS_18Fp8KVCacheDataTypeE1ELb1EEEvPT_PKS2_PKT0_S8_ifPKiSA_iPKfiiiSC_SC_iiiii,"",@"SHT_CUDA_INFO"
	.sectionflags	@""
	.align	4


	//----- nvinfo : EIATTR_CUDA_API_VERSION
	.align		4
        /*0000*/ 	.byte	0x04, 0x37
        /*0002*/ 	.short	(.L_18161 - .L_18160)
.L_18160:
        /*0004*/ 	.word	0x00000082


	//----- nvinfo : EIATTR_KPARAM_INFO
	.align		4
.L_18161:
        /*0008*/ 	.byte	0x04, 0x17
        /*000a*/ 	.short	(.L_18163 - .L_18162)
.L_18162:
        /*000c*/ 	.word	0x00000000
        /*0010*/ 	.short	0x0013
        /*0012*/ 	.short	0x0078
        /*0014*/ 	.byte	0x00, 0xf0, 0x11, 0x00


	//----- nvinfo : EIATTR_KPARAM_INFO
	.align		4
.L_18163:
        /*0018*/ 	.byte	0x04, 0x17
        /*001a*/ 	.short	(.L_18165 - .L_18164)
.L_18164:
        /*001c*/ 	.word	0x00000000
        /*0020*/ 	.short	0x0012
        /*0022*/ 	.short	0x0074
        /*0024*/ 	.byte	0x00, 0xf0, 0x11, 0x00


	//----- nvinfo : EIATTR_KPARAM_INFO
	.align		4
.L_18165:
        /*0028*/ 	.byte	0x04, 0x17
        /*002a*/ 	.short	(.L_18167 - .L_18166)
.L_18166:
        /*002c*/ 	.word	0x00000000
        /*0030*/ 	.short	0x0011
        /*0032*/ 	.short	0x0070
        /*0034*/ 	.byte	0x00, 0xf0, 0x11, 0x00


	//----- nvinfo : EIATTR_KPARAM_INFO
	.align		4
.L_18167:
        /*0038*/ 	.byte	0x04, 0x17
        /*003a*/ 	.short	(.L_18169 - .L_18168)
.L_18168:
        /*003c*/ 	.word	0x00000000
        /*0040*/ 	.short	0x0010
        /*0042*/ 	.short	0x006c
        /*0044*/ 	.byte	0x00, 0xf0, 0x11, 0x00


	//----- nvinfo : EIATTR_KPARAM_INFO
	.align		4
.L_18169:
        /*0048*/ 	.byte	0x04, 0x17
        /*004a*/ 	.short	(.L_18171 - .L_18170)
.L_18170:
        /*004c*/ 	.word	0x00000000
        /*0050*/ 	.short	0x000f
        /*0052*/ 	.short	0x0068
        /*0054*/ 	.byte	0x00, 0xf0, 0x11, 0x00


	//----- nvinfo : EIATTR_KPARAM_INFO
	.align		4
.L_18171:
        /*0058*/ 	.byte	0x04, 0x17
        /*005a*/ 	.short	(.L_18173 - .L_18172)
.L_18172:
        /*005c*/ 	.word	0x00000000
        /*0060*/ 	.short	0x000e
        /*0062*/ 	.short	0x0060
        /*0064*/ 	.byte	0x00, 0xf0, 0x21, 0x00


	//----- nvinfo : EIATTR_KPARAM_INFO
	.align		4
.L_18173:
        /*0068*/ 	.byte	0x04, 0x17
        /*006a*/ 	.short	(.L_18175 - .L_18174)
.L_18174:
        /*006c*/ 	.word	0x00000000
        /*0070*/ 	.short	0x000d
        /*0072*/ 	.short	0x0058
        /*0074*/ 	.byte	0x00, 0xf0, 0x21, 0x00


	//----- nvinfo : EIATTR_KPARAM_INFO
	.align		4
.L_18175:
        /*0078*/ 	.byte	0x04, 0x17
        /*007a*/ 	.short	(.L_18177 - .L_18176)
.L_18176:
        /*007c*/ 	.word	0x00000000
        /*0080*/ 	.short	0x000c
        /*0082*/ 	.short	0x0050
        /*0084*/ 	.byte	0x00, 0xf0, 0x11, 0x00


	//----- nvinfo : EIATTR_KPARAM_INFO
	.align		4
.L_18177:
        /*0088*/ 	.byte	0x04, 0x17
        /*008a*/ 	.short	(.L_18179 - .L_18178)
.L_18178:
        /*008c*/ 	.word	0x00000000
        /*0090*/ 	.short	0x000b
        /*0092*/ 	.short	0x004c
        /*0094*/ 	.byte	0x00, 0xf0, 0x11, 0x00


	//----- nvinfo : EIATTR_KPARAM_INFO
	.align		4
.L_18179:
        /*0098*/ 	.byte	0x04, 0x17
        /*009a*/ 	.short	(.L_18181 - .L_18180)
.L_18180:
        /*009c*/ 	.word	0x00000000
        /*00a0*/ 	.short	0x000a
        /*00a2*/ 	.short	0x0048
        /*00a4*/ 	.byte	0x00, 0xf0, 0x11, 0x00


	//----- nvinfo : EIATTR_KPARAM_INFO
	.align		4
.L_18181:
        /*00a8*/ 	.byte	0x04, 0x17
        /*00aa*/ 	.short	(.L_18183 - .L_18182)
.L_18182:
        /*00ac*/ 	.word	0x00000000
        /*00b0*/ 	.short	0x0009
        /*00b2*/ 	.short	0x0040
        /*00b4*/ 	.byte	0x00, 0xf0, 0x21, 0x00


	//----- nvinfo : EIATTR_KPARAM_INFO
	.align		4
.L_18183:
        /*00b8*/ 	.byte	0x04, 0x17
        /*00ba*/ 	.short	(.L_18185 - .L_18184)
.L_18184:
        /*00bc*/ 	.word	0x00000000
        /*00c0*/ 	.short	0x0008
        /*00c2*/ 	.short	0x0038
        /*00c4*/ 	.byte	0x00, 0xf0, 0x11, 0x00


	//----- nvinfo : EIATTR_KPARAM_INFO
	.align		4
.L_18185:
        /*00c8*/ 	.byte	0x04, 0x17
        /*00ca*/ 	.short	(.L_18187 - .L_18186)
.L_18186:
        /*00cc*/ 	.word	0x00000000
        /*00d0*/ 	.short	0x0007
        /*00d2*/ 	.short	0x0030
        /*00d4*/ 	.byte	0x00, 0xf0, 0x21, 0x00


	//----- nvinfo : EIATTR_KPARAM_INFO
	.align		4
.L_18187:
        /*00d8*/ 	.byte	0x04, 0x17
        /*00da*/ 	.short	(.L_18189 - .L_18188)
.L_18188:
        /*00dc*/ 	.word	0x00000000
        /*00e0*/ 	.short	0x0006
        /*00e2*/ 	.short	0x0028
        /*00e4*/ 	.byte	0x00, 0xf0, 0x21, 0x00


	//----- nvinfo : EIATTR_KPARAM_INFO
	.align		4
.L_18189:
        /*00e8*/ 	.byte	0x04, 0x17
        /*00ea*/ 	.short	(.L_18191 - .L_18190)
.L_18190:
        /*00ec*/ 	.word	0x00000000
        /*00f0*/ 	.short	0x0005
        /*00f2*/ 	.short	0x0024
        /*00f4*/ 	.byte	0x00, 0xf0, 0x11, 0x00


	//----- nvinfo : EIATTR_KPARAM_INFO
	.align		4
.L_18191:
        /*00f8*/ 	.byte	0x04, 0x17
        /*00fa*/ 	.short	(.L_18193 - .L_18192)
.L_18192:
        /*00fc*/ 	.word	0x00000000
        /*0100*/ 	.short	0x0004
        /*0102*/ 	.short	0x0020
        /*0104*/ 	.byte	0x00, 0xf0, 0x11, 0x00


	//----- nvinfo : EIATTR_KPARAM_INFO
	.align		4
.L_18193:
        /*0108*/ 	.byte	0x04, 0x17
        /*010a*/ 	.short	(.L_18195 - .L_18194)
.L_18194:
        /*010c*/ 	.word	0x00000000
        /*0110*/ 	.short	0x0003
        /*0112*/ 	.short	0x0018
        /*0114*/ 	.byte	0x00, 0xf0, 0x21, 0x00


	//----- nvinfo : EIATTR_KPARAM_INFO
	.align		4
.L_18195:
        /*0118*/ 	.byte	0x04, 0x17
        /*011a*/ 	.short	(.L_18197 - .L_18196)
.L_18196:
        /*011c*/ 	.word	0x00000000
        /*0120*/ 	.short	0x0002
        /*0122*/ 	.short	0x0010
        /*0124*/ 	.byte	0x00, 0xf0, 0x21, 0x00


	//----- nvinfo : EIATTR_KPARAM_INFO
	.align		4
.L_18197:
        /*0128*/ 	.byte	0x04, 0x17
        /*012a*/ 	.short	(.L_18199 - .L_18198)
.L_18198:
        /*012c*/ 	.word	0x00000000
        /*0130*/ 	.short	0x0001
        /*0132*/ 	.short	0x0008
        /*0134*/ 	.byte	0x00, 0xf0, 0x21, 0x00


	//----- nvinfo : EIATTR_KPARAM_INFO
	.align		4
.L_18199:
        /*0138*/ 	.byte	0x04, 0x17
        /*013a*/ 	.short	(.L_18201 - .L_18200)
.L_18200:
        /*013c*/ 	.word	0x00000000
        /*0140*/ 	.short	0x0000
        /*0142*/ 	.short	0x0000
        /*0144*/ 	.byte	0x00, 0xf0, 0x21, 0x00


	//----- nvinfo : EIATTR_SPARSE_MMA_MASK
	.align		4
.L_18201:
        /*0148*/ 	.byte	0x03, 0x50
        /*014a*/ 	.short	0x0000


	//----- nvinfo : EIATTR_MAXREG_COUNT
	.align		4
        /*014c*/ 	.byte	0x03, 0x1b
        /*014e*/ 	.short	0x00ff


	//----- nvinfo : EIATTR_NUM_BARRIERS
	.align		4
        /*0150*/ 	.byte	0x02, 0x4c
        /*0152*/ 	.byte	0x01
	.zero		1


	//----- nvinfo : EIATTR_EXTERNS
	.align		4
        /*0154*/ 	.byte	0x04, 0x0f
        /*0156*/ 	.short	(.L_18203 - .L_18202)


	//   ....[0]....
	.align		4
.L_18202:
        /*0158*/ 	.word	index@(__assertfail)


	//----- nvinfo : EIATTR_MERCURY_ISA_VERSION
	.align		4
.L_18203:
        /*015c*/ 	.byte	0x03, 0x5f
        /*015e*/ 	.short	0x0101


	//----- nvinfo : EIATTR_COOP_GROUP_MASK_REGIDS
	.align		4
        /*0160*/ 	.byte	0x04, 0x29
        /*0162*/ 	.short	(.L_18205 - .L_18204)


	//   ....[0]....
.L_18204:
        /*0164*/ 	.word	0xffffffff


	//   ....[1]....
        /*0168*/ 	.word	0xffffffff


	//   ....[2]....
        /*016c*/ 	.word	0xffffffff


	//   ....[3]....
        /*0170*/ 	.word	0xffffffff


	//   ....[4]....
        /*0174*/ 	.word	0xffffffff


	//   ....[5]....
        /*0178*/ 	.word	0xffffffff


	//   ....[6]....
        /*017c*/ 	.word	0xffffffff


	//   ....[7]....
        /*0180*/ 	.word	0xffffffff


	//   ....[8]....
        /*0184*/ 	.word	0xffffffff


	//   ....[9]....
        /*0188*/ 	.word	0xffffffff


	//   ....[10]....
        /*018c*/ 	.word	0xffffffff


	//   ....[11]....
        /*0190*/ 	.word	0xffffffff


	//   ....[12]....
        /*0194*/ 	.word	0xffffffff


	//   ....[13]....
        /*0198*/ 	.word	0xffffffff


	//   ....[14]....
        /*019c*/ 	.word	0x0500000f


	//   ....[15]....
        /*01a0*/ 	.word	0x0500000f


	//   ....[16]....
        /*01a4*/ 	.word	0x0500000f


	//----- nvinfo : EIATTR_COOP_GROUP_INSTR_OFFSETS
	.align		4
.L_18205:
        /*01a8*/ 	.byte	0x04, 0x28
        /*01aa*/ 	.short	(.L_18207 - .L_18206)


	//   ....[0]....
.L_18206:
        /*01ac*/ 	.word	0x00000b50


	//   ....[1]....
        /*01b0*/ 	.word	0x00000b80


	//   ....[2]....
        /*01b4*/ 	.word	0x00000ba0


	//   ....[3]....
        /*01b8*/ 	.word	0x00000cc0


	//   ....[4]....
        /*01bc*/ 	.word	0x00000ce0


	//   ....[5]....
        /*01c0*/ 	.word	0x00000d10


	//   ....[6]....
        /*01c4*/ 	.word	0x00001b50


	//   ....[7]....
        /*01c8*/ 	.word	0x00001bd0


	//   ....[8]....
        /*01cc*/ 	.word	0x00001c00


	//   ....[9]....
        /*01d0*/ 	.word	0x00001c50


	//   ....[10]....
        /*01d4*/ 	.word	0x00001ca0


	//   ....[11]....
        /*01d8*/ 	.word	0x00001cf0


	//   ....[12]....
        /*01dc*/ 	.word	0x00001d10


	//   ....[13]....
        /*01e0*/ 	.word	0x00001d30


	//   ....[14]....
        /*01e4*/ 	.word	0x000033d0


	//   ....[15]....
        /*01e8*/ 	.word	0x00003430


	//   ....[16]....
        /*01ec*/ 	.word	0x00003490


	//----- nvinfo : EIATTR_SYSCALL_OFFSETS
	.align		4
.L_18207:
        /*01f0*/ 	.byte	0x04, 0x46
        /*01f2*/ 	.short	(.L_18209 - .L_18208)


	//   ....[0]....
.L_18208:
        /*01f4*/ 	.word	0x00003260


	//   ....[1]....
        /*01f8*/ 	.word	0x00003360


	//----- nvinfo : EIATTR_EXIT_INSTR_OFFSETS
	.align		4
.L_18209:
        /*01fc*/ 	.byte	0x04, 0x1c
        /*01fe*/ 	.short	(.L_18211 - .L_18210)


	//   ....[0]....
.L_18210:
        /*0200*/ 	.word	0x00002df0


	//   ....[1]....
        /*0204*/ 	.word	0x00003160


	//   ....[2]....
        /*0208*/ 	.word	0x00003370


	//----- nvinfo : EIATTR_CRS_STACK_SIZE
	.align		4
.L_18211:
        /*020c*/ 	.byte	0x04, 0x1e
        /*020e*/ 	.short	(.L_18213 - .L_18212)
.L_18212:
        /*0210*/ 	.word	0x00000000


	//----- nvinfo : EIATTR_CBANK_PARAM_SIZE
	.align		4
.L_18213:
        /*0214*/ 	.byte	0x03, 0x19
        /*0216*/ 	.short	0x007c


	//----- nvinfo : EIATTR_PARAM_CBANK
	.align		4
        /*0218*/ 	.byte	0x04, 0x0a
        /*021a*/ 	.short	(.L_18215 - .L_18214)
	.align		4
.L_18214:
        /*021c*/ 	.word	index@(.nv.constant0._ZN4vllm25paged_attention_v1_kernelIthLi192ELi8ELi128ELNS_18Fp8KVCacheDataTypeE1ELb1EEEvPT_PKS2_PKT0_S8_ifPKiSA_iPKfiiiSC_SC_iiiii)
        /*0220*/ 	.short	0x0210
        /*0222*/ 	.short	0x007c


	//----- nvinfo : EIATTR_SW_WAR
	.align		4
.L_18215:
        /*0224*/ 	.byte	0x04, 0x36
        /*0226*/ 	.short	(.L_18217 - .L_18216)
.L_18216:
        /*0228*/ 	.word	0x00000008
.L_18217:


//--------------------- .nv.info._ZN4vllm25paged_attention_v1_kernelIthLi128ELi8ELi128ELNS_18Fp8KVCacheDataTypeE1ELb1EEEvPT_PKS2_PKT0_S8_ifPKiSA_iPKfiiiSC_SC_iiiii --------------------------
	.section	.nv.info._ZN4vllm25paged_attention_v1_kernelIthLi128ELi8ELi128ELNS_18Fp8KVCacheDataTypeE1ELb1EEEvPT_PKS2_PKT0_S8_ifPKiSA_iPKfiiiSC_SC_iiiii,"",@"SHT_CUDA_INFO"
	.sectionflags	@""
	.align	4


	//----- nvinfo : EIATTR_CUDA_API_VERSION
	.align		4
        /*0000*/ 	.byte	0x04, 0x37
        /*0002*/ 	.short	(.L_18219 - .L_18218)
.L_18218:
        /*0004*/ 	.word	0x00000082


	//----- nvinfo : EIATTR_KPARAM_INFO
	.align		4
.L_18219:
        /*0008*/ 	.byte	0x04, 0x17
        /*000a*/ 	.short	(.L_18221 - .L_18220)
.L_18220:
        /*000c*/ 	.word	0x00000000
        /*0010*/ 	.short	0x0013
        /*0012*/ 	.short	0x0078
        /*0014*/ 	.byte	0x00, 0xf0, 0x11, 0x00


	//----- nvinfo : EIATTR_KPARAM_INFO
	.align		4
.L_18221:
        /*0018*/ 	.byte	0x04, 0x17
        /*001a*/ 	.short	(.L_18223 - .L_18222)
.L_18222:
        /*001c*/ 	.word	0x00000000
        /*0020*/ 	.short	0x0012
        /*0022*/ 	.short	0x0074
        /*0024*/ 	.byte	0x00, 0xf0, 0x11, 0x00


	//----- nvinfo : EIATTR_KPARAM_INFO
	.align		4
.L_18223:
        /*0028*/ 	.byte	0x04, 0x17
        /*002a*/ 	.short	(.L_18225 - .L_18224)
.L_18224:
        /*002c*/ 	.word	0x00000000
        /*0030*/ 	.short	0x0011
        /*0032*/ 	.short	0x0070
        /*0034*/ 	.byte	0x00, 0xf0, 0x11, 0x00


	//----- nvinfo : EIATTR_KPARAM_INFO
	.align		4
.L_18225:
        /*0038*/ 	.byte	0x04, 0x17
        /*003a*/ 	.short	(.L_18227 - .L_18226)
.L_18226:
        /*003c*/ 	.word	0x00000000
        /*0040*/ 	.short	0x0010
        /*0042*/ 	.short	0x006c
        /*0044*/ 	.byte	0x00, 0xf0, 0x11, 0x00


	//----- nvinfo : EIATTR_KPARAM_INFO
	.align		4
.L_18227:
        /*0048*/ 	.byte	0x04, 0x17
        /*004a*/ 	.short	(.L_18229 - .L_18228)
.L_18228:
        /*004c*/ 	.word	0x00000000
        /*0050*/ 	.short	0x000f
        /*0052*/ 	.short	0x0068
        /*0054*/ 	.byte	0x00, 0xf0, 0x11, 0x00


	//----- nvinfo : EIATTR_KPARAM_INFO
	.align		4
.L_18229:
        /*0058*/ 	.byte	0x04, 0x17
        /*005a*/ 	.short	(.L_18231 - .L_18230)
.L_18230:
        /*005c*/ 	.word	0x00000000
        /*0060*/ 	.short	0x000e
        /*0062*/ 	.short	0x0060
        /*0064*/ 	.byte	0x00, 0xf0, 0x21, 0x00


	//----- nvinfo : EIATTR_KPARAM_INFO
	.align		4
.L_18231:
        /*0068*/ 	.byte	0x04, 0x17
        /*006a*/ 	.short	(.L_18233 - .L_18232)
.L_18232:
        /*006c*/ 	.word	0x00000000
        /*0070*/ 	.short	0x000d
        /*0072*/ 	.short	0x0058
        /*0074*/ 	.byte	0x00, 0xf0, 0x21, 0x00


	//----- nvinfo : EIATTR_KPARAM_INFO
	.align		4
.L_18233:
        /*0078*/ 	.byte	0x04, 0x17
        /*007a*/ 	.short	(.L_18235 - .L_18234)
.L_18234:
        /*007c*/ 	.word	0x00000000
        /*0080*/ 	.short	0x000c
        /*0082*/ 	.short	0x0050
        /*0084*/ 	.byte	0x00, 0xf0, 0x11, 0x00


	//----- nvinfo : EIATTR_KPARAM_INFO
	.align		4
.L_18235:
        /*0088*/ 	.byte	0x04, 0x17
        /*008a*/ 	.short	(.L_18237 - .L_18236)
.L_18236:
        /*008c*/ 	.word	0x00000000
        /*0090*/ 	.short	0x000b
        /*0092*/ 	.short	0x004c
        /*0094*/ 	.byte	0x00, 0xf0, 0x11, 0x00


	//----- nvinfo : EIATTR_KPARAM_INFO
	.align		4
.L_18237:
        /*0098*/ 	.byte	0x04, 0x17
        /*009a*/ 	.short	(.L_18239 - .L_18238)
.L_18238:
        /*009c*/ 	.word	0x00000000
        /*00a0*/ 	.short	0x000a
        /*00a2*/ 	.short	0x0048
        /*00a4*/ 	.byte	0x00, 0xf0, 0x11, 0x00


	//----- nvinfo : EIATTR_KPARAM_INFO
	.align		4
.L_18239:
        /*00a8*/ 	.byte	0x04, 0x17
        /*00aa*/ 	.short	(.L_18241 - .L_18240)
.L_18240:
        /*00ac*/ 	.word	0x00000000
        /*00b0*/ 	.short	0x0009
        /*00b2*/ 	.short	0x0040
        /*00b4*/ 	.byte	0x00, 0xf0, 0x21, 0x00


	//----- nvinfo : EIATTR_KPARAM_INFO
	.align		4
.L_18241:
        /*00b8*/ 	.byte	0x04, 0x17
        /*00ba*/ 	.short	(.L_18243 - .L_18242)
.L_18242:
        /*00bc*/ 	.word	0x00000000
        /*00c0*/ 	.short	0x0008
        /*00c2*/ 	.short	0x0038
        /*00c4*/ 	.byte	0x00, 0xf0, 0x11, 0x00


	//----- nvinfo : EIATTR_KPARAM_INFO
	.align		4
.L_18243:
        /*00c8*/ 	.byte	0x04, 0x17
        /*00ca*/ 	.short	(.L_18245 - .L_18244)
.L_18244:
        /*00cc*/ 	.word	0x00000000
        /*00d0*/ 	.short	0x0007
        /*00d2*/ 	.short	0x0030
        /*00d4*/ 	.byte	0x00, 0xf0, 0x21, 0x00


	//----- nvinfo : EIATTR_KPARAM_INFO
	.align		4
.L_18245:
        /*00d8*/ 	.byte	0x04, 0x17
        /*00da*/ 	.short	(.L_18247 - .L_18246)
.L_18246:
        /*00dc*/ 	.word	0x00000000
        /*00e0*/ 	.short	0x0006
        /*00e2*/ 	.short	0x0028
        /*00e4*/ 	.byte	0x00, 0xf0, 0x21, 0x00


	//----- nvinfo : EIATTR_KPARAM_INFO
	.align		4
.L_18247:
        /*00e8*/ 	.byte	0x04, 0x17
        /*00ea*/ 	.short	(.L_18249 - .L_18248)
.L_18248:
        /*00ec*/ 	.word	0x00000000
        /*00f0*/ 	.short	0x0005
        /*00f2*/ 	.short	0x0024
        /*00f4*/ 	.byte	0x00, 0xf0, 0x11, 0x00


	//----- nvinfo : EIATTR_KPARAM_INFO
	.align		4
.L_18249:
        /*00f8*/ 	.byte	0x04, 0x17
        /*00fa*/ 	.short	(.L_18251 - .L_18250)
.L_18250:
        /*00fc*/ 	.word	0x00000000
        /*0100*/ 	.short	0x0004
        /*0102*/ 	.short	0x0020
        /*0104*/ 	.byte	0x00, 0xf0, 0x11, 0x00


	//----- nvinfo : EIATTR_KPARAM_INFO
	.align		4
.L_18251:
        /*0108*/ 	.byte	0x04, 0x17
        /*010a*/ 	.short	(.L_18253 - .L_18252)
.L_18252:
        /*010c*/ 	.word	0x00000000
        /*0110*/ 	.short	0x0003
        /*0112*/ 	.short	0x0018
        /*0114*/ 	.byte	0x00, 0xf0, 0x21, 0x00


	//----- nvinfo : EIATTR_KPARAM_INFO
	.align		4
.L_18253:
        /*0118*/ 	.byte	0x04, 0x17
        /*011a*/ 	.short	(.L_18255 - .L_18254)
.L_18254:
        /*011c*/ 	.word	0x00000000
        /*0120*/ 	.short	0x0002
        /*0122*/ 	.short	0x0010
        /*0124*/ 	.byte	0x00, 0xf0, 0x21, 0x00


	//----- nvinfo : EIATTR_KPARAM_INFO
	.align		4
.L_18255:
        /*0128*/ 	.byte	0x04, 0x17
        /*012a*/ 	.short	(.L_18257 - .L_18256)
.L_18256:
        /*012c*/ 	.word	0x00000000
        /*0130*/ 	.short	0x0001
        /*0132*/ 	.short	0x0008
        /*0134*/ 	.byte	0x00, 0xf0, 0x21, 0x00


	//----- nvinfo : EIATTR_KPARAM_INFO
	.align		4
.L_18257:
        /*0138*/ 	.byte	0x04, 0x17
        /*013a*/ 	.short	(.L_18259 - .L_18258)
.L_18258:
        /*013c*/ 	.word	0x00000000
        /*0140*/ 	.short	0x0000
        /*0142*/ 	.short	0x0000
        /*0144*/ 	.byte	0x00, 0xf0, 0x21, 0x00


	//----- nvinfo : EIATTR_SPARSE_MMA_MASK
	.align		4
.L_18259:
        /*0148*/ 	.byte	0x03, 0x50
        /*014a*/ 	.short	0x0000


	//----- nvinfo : EIATTR_MAXREG_COUNT
	.align		4
        /*014c*/ 	.byte	0x03, 0x1b
        /*014e*/ 	.short	0x00ff


	//----- nvinfo : EIATTR_NUM_BARRIERS
	.align		4
        /*0150*/ 	.byte	0x02, 0x4c
        /*0152*/ 	.byte	0x01
	.zero		1


	//----- nvinfo : EIATTR_EXTERNS
	.align		4
        /*0154*/ 	.byte	0x04, 0x0f
        /*0156*/ 	.short	(.L_18261 - .L_18260)


	//   ....[0]....
	.align		4
.L_18260:
        /*0158*/ 	.word	index@(__assertfail)


	//----- nvinfo : EIATTR_MERCURY_ISA_VERSION
	.align		4
.L_18261:
        /*015c*/ 	.byte	0x03, 0x5f
        /*015e*/ 	.short	0x0101


	//----- nvinfo : EIATTR_COOP_GROUP_MASK_REGIDS
	.align		4
        /*0160*/ 	.byte	0x04, 0x29
        /*0162*/ 	.short	(.L_18263 - .L_18262)


	//   ....[0]....
.L_18262:
        /*0164*/ 	.word	0xffffffff


	//   ....[1]....
        /*0168*/ 	.word	0xffffffff


	//   ....[2]....
        /*016c*/ 	.word	0xffffffff


	//   ....[3]....
        /*0170*/ 	.word	0xffffffff


	//   ....[4]....
        /*0174*/ 	.word	0xffffffff


	//   ....[5]....
        /*0178*/ 	.word	0xffffffff


	//   ....[6]....
        /*017c*/ 	.word	0xffffffff


	//   ....[7]....
        /*0180*/ 	.word	0xffffffff


	//   ....[8]....
        /*0184*/ 	.word	0xffffffff


	//   ....[9]....
        /*0188*/ 	.word	0xffffffff


	//   ....[10]....
        /*018c*/ 	.word	0xffffffff


	//   ....[11]....
        /*0190*/ 	.word	0xffffffff


	//   ....[12]....
        /*0194*/ 	.word	0xffffffff


	//   ....[13]....
        /*0198*/ 	.word	0xffffffff


	//   ....[14]....
        /*019c*/ 	.word	0x0500000f


	//   ....[15]....
        /*01a0*/ 	.word	0x0500000f


	//   ....[16]....
        /*01a4*/ 	.word	0x0500000f


	//----- nvinfo : EIATTR_COOP_GROUP_INSTR_OFFSETS
	.align		4
.L_18263:
        /*01a8*/ 	.byte	0x04, 0x28
        /*01aa*/ 	.short	(.L_18265 - .L_18264)


	//   ....[0]....
.L_18264:
        /*01ac*/ 	.word	0x00000b50


	//   ....[1]....
        /*01b0*/ 	.word	0x00000b80


	//   ....[2]....
        /*01b4*/ 	.word	0x00000ba0


	//   ....[3]....
        /*01b8*/ 	.word	0x00000cc0


	//   ....[4]....
        /*01bc*/ 	.word	0x00000ce0


	//   ....[5]....
        /*01c0*/ 	.word	0x00000d10


	//   ....[6]....
        /*01c4*/ 	.word	0x00001b50


	//   ....[7]....
        /*01c8*/ 	.word	0x00001bd0


	//   ....[8]....
        /*01cc*/ 	.word	0x00001c00


	//   ....[9]....
        /*01d0*/ 	.word	0x00001c50


	//   ....[10]....
        /*01d4*/ 	.word	0x00001ca0


	//   ....[11]....
        /*01d8*/ 	.word	0x00001cf0


	//   ....[12]....
        /*01dc*/ 	.word	0x00001d10


	//   ....[13]....
        /*01e0*/ 	.word	0x00001d30


	//   ....[14]....
        /*01e4*/ 	.word	0x000031c0


	//   ....[15]....
        /*01e8*/ 	.word	0x00003220


	//   ....[16]....
        /*01ec*/ 	.word	0x00003280


	//----- nvinfo : EIATTR_SYSCALL_OFFSETS
	.align		4
.L_18265:
        /*01f0*/ 	.byte	0x04, 0x46
        /*01f2*/ 	.short	(.L_18267 - .L_18266)


	//   ....[0]....
.L_18266:
        /*01f4*/ 	.word	0x00003050


	//   ....[1]....
        /*01f8*/ 	.word	0x00003150


	//----- nvinfo : EIATTR_EXIT_INSTR_OFFSETS
	.align		4
.L_18267:
        /*01fc*/ 	.byte	0x04, 0x1c
        /*01fe*/ 	.short	(.L_18269 - .L_18268)


	//   ....[0]....
.L_18268:
        /*0200*/ 	.word	0x00002c70


	//   ....[1]....
        /*0204*/ 	.word	0x00002f50


	//   ....[2]....
        /*0208*/ 	.word	0x00003160


	//----- nvinfo : EIATTR_CRS_STACK_SIZE
	.align		4
.L_18269:
        /*020c*/ 	.byte	0x04, 0x1e
        /*020e*/ 	.short	(.L_18271 - .L_18270)
.L_18270:
        /*0210*/ 	.word	0x00000000


	//----- nvinfo : EIATTR_CBANK_PARAM_SIZE
	.align		4
.L_18271:
        /*0214*/ 	.byte	0x03, 0x19
        /*0216*/ 	.short	0x007c


	//----- nvinfo : EIATTR_PARAM_CBANK
	.align		4
        /*0218*/ 	.byte	0x04, 0x0a
        /*021a*/ 	.short	(.L_18273 - .L_18272)
	.align		4
.L_18272:
        /*021c*/ 	.word	index@(.nv.constant0._ZN4vllm25paged_attention_v1_kernelIthLi128ELi8ELi128ELNS_18Fp8KVCacheDataTypeE1ELb1EEEvPT_PKS2_PKT0_S8_ifPKiSA_iPKfiiiSC_SC_iiiii)
        /*0220*/ 	.short	0x0210
        /*0222*/ 	.short	0x007c


	//----- nvinfo : EIATTR_SW_WAR
	.align		4
.L_18273:
        /*0224*/ 	.byte	0x04, 0x36
        /*0226*/ 	.short	(.L_18275 - .L_18274)
.L_18274:
        /*0228*/ 	.word	0x00000008
.L_18275:


//--------------------- .nv.info._ZN4vllm25paged_attention_v1_kernelIthLi120ELi8ELi128ELNS_18Fp8KVCacheDataTypeE1ELb1EEEvPT_PKS2_PKT0_S8_ifPKiSA_iPKfiiiSC_SC_iiiii --------------------------
	.section	.nv.info._ZN4vllm25paged_attention_v1_kernelIthLi120ELi8ELi128ELNS_18Fp8KVCacheDataTypeE1ELb1EEEvPT_PKS2_PKT0_S8_ifPKiSA_iPKfiiiSC_SC_iiiii,"",@"SHT_CUDA_INFO"
	.sectionflags	@""
	.align	4


	//----- nvinfo : EIATTR_CUDA_API_VERSION
	.align		4
        /*0000*/ 	.byte	0x04, 0x37
        /*0002*/ 	.short	(.L_18277 - .L_18276)
.L_18276:
        /*0004*/ 	.word	0x00000082


	//----- nvinfo : EIATTR_KPARAM_INFO
	.align		4
.L_18277:
        /*0008*/ 	.byte	0x04, 0x17
        /*000a*/ 	.short	(.L_18279 - .L_18278)
.L_18278:
        /*000c*/ 	.word	0x00000000
        /*0010*/ 	.short	0x0013
        /*0012*/ 	.short	0x0078
        /*0014*/ 	.byte	0x00, 0xf0, 0x11, 0x00


	//----- nvinfo : EIATTR_KPARAM_INFO
	.align		4
.L_18279:
        /*0018*/ 	.byte	0x04, 0x17
        /*001a*/ 	.short	(.L_18281 - .L_18280)
.L_18280:
        /*001c*/ 	.word	0x00000000
        /*0020*/ 	.short	0x0012
        /*0022*/ 	.short	0x0074
        /*0024*/ 	.byte	0x00, 0xf0, 0x11, 0x00


	//----- nvinfo : EIATTR_KPARAM_INFO
	.align		4
.L_18281:
        /*0028*/ 	.byte	0x04, 0x17
        /*002a*/ 	.short	(.L_18283 - .L_18282)
.L_18282:
        /*002c*/ 	.word	0x00000000
        /*0030*/ 	.short	0x0011
        /*0032*/ 	.short	0x0070
        /*0034*/ 	.byte	0x00, 0xf0, 0x11, 0x00


	//----- nvinfo : EIATTR_KPARAM_INFO
	.align		4
.L_18283:
        /*0038*/ 	.byte	0x04, 0x17
        /*003a*/ 	.short	(.L_18285 - .L_18284)
.L_18284:
        /*003c*/ 	.word	0x00000000
        /*0040*/ 	.short	0x0010
        /*0042*/ 	.short	0x006c
        /*0044*/ 	.byte	0x00, 0xf0, 0x11, 0x00


	//----- nvinfo : EIATTR_KPARAM_INFO
	.align		4
.L_18285:
        /*0048*/ 	.byte	0x04, 0x17
        /*004a*/ 	.short	(.L_18287 - .L_18286)
.L_18286:
        /*004c*/ 	.word	0x00000000
        /*0050*/ 	.short	0x000f
        /*0052*/ 	.short	0x0068
        /*0054*/ 	.byte	0x00, 0xf0, 0x11, 0x00


	//----- nvinfo : EIATTR_KPARAM_INFO
	.align		4
.L_18287:
        /*0058*/ 	.byte	0x04, 0x17
        /*005a*/ 	.short	(.L_18289 - .L_18288)
.L_18288:
        /*005c*/ 	.word	0x00000000
        /*0060*/ 	.short	0x000e
        /*0062*/ 	.short	0x0060
        /*0064*/ 	.byte	0x00, 0xf0, 0x21, 0x00


	//----- nvinfo : EIATTR_KPARAM_INFO
	.align		4
.L_18289:
        /*0068*/ 	.byte	0x04, 0x17
        /*006a*/ 	.short	(.L_18291 - .L_18290)
.L_18290:
        /*006c*/ 	.word	0x00000000
        /*0070*/ 	.short	0x000d
        /*0072*/ 	.short	0x0058
        /*0074*/ 	.byte	0x00, 0xf0, 0x21, 0x00


	//----- nvinfo : EIATTR_KPARAM_INFO
	.align		4
.L_18291:
        /*0078*/ 	.byte	0x04, 0x17
        /*007a*/ 	.short	(.L_18293 - .L_18292)
.L_18292:
        /*007c*/ 	.word	0x00000000
        /*0080*/ 	.short	0x000c
        /*0082*/ 	.short	0x0050
        /*0084*/ 	.byte	0x00, 0xf0, 0x11, 0x00


	//----- nvinfo : EIATTR_KPARAM_INFO
	.align		4
.L_18293:
        /*0088*/ 	.byte	0x04, 0x17
        /*008a*/ 	.short	(.L_18295 - .L_18294)
.L_18294:
        /*008c*/ 	.word	0x00000000
        /*0090*/ 	.short	0x000b
        /*0092*/ 	.short	0x004c
        /*0094*/ 	.byte	0x00, 0xf0, 0x11, 0x00


	//----- nvinfo : EIATTR_KPARAM_INFO
	.align		4
.L_18295:
        /*0098*/ 	.byte	0x04, 0x17
        /*009a*/ 	.short	(.L_18297 - .L_18296)
.L_18296:
        /*009c*/ 	.word	0x00000000
        /*00a0*/ 	.short	0x000a
        /*00a2*/ 	.short	0x0048
        /*00a4*/ 	.byte	0x00, 0xf0, 0x11, 0x00


	//----- nvinfo : EIATTR_KPARAM_INFO
	.align		4
.L_18297:
        /*00a8*/ 	.byte	0x04, 0x17
        /*00aa*/ 	.short	(.L_18299 - .L_18298)
.L_18298:
        /*00ac*/ 	.word	0x00000000
        /*00b0*/ 	.short	0x0009
        /*00b2*/ 	.short	0x0040
        /*00b4*/ 	.byte	0x00, 0xf0, 0x21, 0x00


	//----- nvinfo : EIATTR_KPARAM_INFO
	.align		4
.L_18299:
        /*00b8*/ 	.byte	0x04, 0x17
        /*00ba*/ 	.short	(.L_18301 - .L_18300)
.L_18300:
        /*00bc*/ 	.word	0x00000000
        /*00c0*/ 	.short	0x0008
        /*00c2*/ 	.short	0x0038
        /*00c4*/ 	.byte	0x00, 0xf0, 0x11, 0x00


	//----- nvinfo : EIATTR_KPARAM_INFO
	.align		4
.L_18301:
        /*00c8*/ 	.byte	0x04, 0x17
        /*00ca*/ 	.short	(.L_18303 - .L_18302)
.L_18302:
        /*00cc*/ 	.word	0x00000000
        /*00d0*/ 	.short	0x0007
        /*00d2*/ 	.short	0x0030
        /*00d4*/ 	.byte	0x00, 0xf0, 0x21, 0x00


	//----- nvinfo : EIATTR_KPARAM_INFO
	.align		4
.L_18303:
        /*00d8*/ 	.byte	0x04, 0x17
        /*00da*/ 	.short	(.L_18305 - .L_18304)
.L_18304:
        /*00dc*/ 	.word	0x00000000
        /*00e0*/ 	.short	0x0006
        /*00e2*/ 	.short	0x0028
        /*00e4*/ 	.byte	0x00, 0xf0, 0x21, 0x00


	//----- nvinfo : EIATTR_KPARAM_INFO
	.align		4
.L_18305:
        /*00e8*/ 	.byte	0x04, 0x17
        /*00ea*/ 	.short	(.L_18307 - .L_18306)
.L_18306:
        /*00ec*/ 	.word	0x00000000
        /*00f0*/ 	.short	0x0005
        /*00f2*/ 	.short	0x0024
        /*00f4*/ 	.byte	0x00, 0xf0, 0x11, 0x00


	//----- nvinfo : EIATTR_KPARAM_INFO
	.align		4
.L_18307:
        /*00f8*/ 	.byte	0x04, 0x17
        /*00fa*/ 	.short	(.L_18309 - .L_18308)
.L_18308:
        /*00fc*/ 	.word	0x00000000
        /*0100*/ 	.short	0x0004
        /*0102*/ 	.short	0x0020
        /*0104*/ 	.byte	0x00, 0xf0, 0x11, 0x00


	//----- nvinfo : EIATTR_KPARAM_INFO
	.align		4
.L_18309:
        /*0108*/ 	.byte	0x04, 0x17
        /*010a*/ 	.short	(.L_18311 - .L_18310)
.L_18310:
        /*010c*/ 	.word	0x00000000
        /*0110*/ 	.short	0x0003
        /*0112*/ 	.short	0x0018
        /*0114*/ 	.byte	0x00, 0xf0, 0x21, 0x00


	//----- nvinfo : EIATTR_KPARAM_INFO
	.align		4
.L_18311:
        /*0118*/ 	.byte	0x04, 0x17
        /*011a*/ 	.short	(.L_18313 - .L_18312)
.L_18312:
        /*011c*/ 	.word	0x00000000
        /*0120*/ 	.short	0x0002
        /*0122*/ 	.short	0x0010
        /*0124*/ 	.byte	0x00, 0xf0, 0x21, 0x00


	//----- nvinfo : EIATTR_KPARAM_INFO
	.align		4
.L_18313:
        /*0128*/ 	.byte	0x04, 0x17
        /*012a*/ 	.short	(.L_18315 - .L_18314)
.L_18314:
        /*012c*/ 	.word	0x00000000
        /*0130*/ 	.short	0x0001
        /*0132*/ 	.short	0x0008
        /*0134*/ 	.byte	0x00, 0xf0, 0x21, 0x00


	//----- nvinfo : EIATTR_KPARAM_INFO
	.align		4
.L_18315:
        /*0138*/ 	.byte	0x04, 0x17
        /*013a*/ 	.short	(.L_18317 - .L_18316)
.L_18316:
        /*013c*/ 	.word	0x00000000
        /*0140*/ 	.short	0x0000
        /*0142*/ 	.short	0x0000
        /*0144*/ 	.byte	0x00, 0xf0, 0x21, 0x00


	//----- nvinfo : EIATTR_SPARSE_MMA_MASK
	.align		4
.L_18317:
        /*0148*/ 	.byte	0x03, 0x50
        /*014a*/ 	.short	0x0000


	//----- nvinfo : EIATTR_MAXREG_COUNT
	.align		4
        /*014c*/ 	.byte	0x03, 0x1b
        /*014e*/ 	.short	0x00ff


	//----- nvinfo : EIATTR_NUM_BARRIERS
	.align		4
        /*0150*/ 	.byte	0x02, 0x4c
        /*0152*/ 	.byte	0x01
	.zero		1


	//----- nvinfo : EIATTR_EXTERNS
	.align		4
        /*0154*/ 	.byte	0x04, 0x0f
        /*0156*/ 	.short	(.L_18319 - .L_18318)


	//   ....[0]....
	.align		4
.L_18318:
        /*0158*/ 	.word	index@(__assertfail)


	//----- nvinfo : EIATTR_MERCURY_ISA_VERSION
	.align		4
.L_18319:
        /*015c*/ 	.byte	0x03, 0x5f
        /*015e*/ 	.short	0x0101


	//----- nvinfo : EIATTR_COOP_GROUP_MASK_REGIDS
	.align		4
        /*0160*/ 	.byte	0x04, 0x29
        /*0162*/ 	.short	(.L_18321 - .L_18320)


	//   ....[0]....
.L_18320:
        /*0164*/ 	.word	0xffffffff


	//   ....[1]....
        /*0168*/ 	.word	0xffffffff


	//   ....[2]....
        /*016c*/ 	.word	0xffffffff


	//   ....[3]....
        /*0170*/ 	.word	0xffffffff


	//   ....[4]....
        /*0174*/ 	.word	0xffffffff


	//   ....[5]....
        /*0178*/ 	.word	0xffffffff


	//   ....[6]....
        /*017c*/ 	.word	0xffffffff


	//   ....[7]....
        /*0180*/ 	.word	0xffffffff


	//   ....[8]....
        /*0184*/ 	.word	0xffffffff


	//   ....[9]....
        /*0188*/ 	.word	0xffffffff


	//   ....[10]....
        /*018c*/ 	.word	0xffffffff


	//   ....[11]....
        /*0190*/ 	.word	0xffffffff


	//   ....[12]....
        /*0194*/ 	.word	0xffffffff


	//   ....[13]....
        /*0198*/ 	.word	0xffffffff


	//   ....[14]....
        /*019c*/ 	.word	0x0500000f


	//   ....[15]....
        /*01a0*/ 	.word	0x0500000f


	//   ....[16]....
        /*01a4*/ 	.word	0x0500000f


	//----- nvinfo : EIATTR_COOP_GROUP_INSTR_OFFSETS
	.align		4
.L_18321:
        /*01a8*/ 	.byte	0x04, 0x28
        /*01aa*/ 	.short	(.L_18323 - .L_18322)


	//   ....[0]....
.L_18322:
        /*01ac*/ 	.word	0x00000b50


	//   ....[1]....
        /*01b0*/ 	.word	0x00000b80


	//   ....[2]....
        /*01b4*/ 	.word	0x00000ba0


	//   ....[3]....
        /*01b8*/ 	.word	0x00000cc0


	//   ....[4]....
        /*01bc*/ 	.word	0x00000ce0


	//   ....[5]....
        /*01c0*/ 	.word	0x00000d10


	//   ....[6]....
        /*01c4*/ 	.word	0x00001b50


	//   ....[7]....
        /*01c8*/ 	.word	0x00001bd0


	//   ....[8]....
        /*01cc*/ 	.word	0x00001c00


	//   ....[9]....
        /*01d0*/ 	.word	0x00001c50


	//   ....[10]....
        /*01d4*/ 	.word	0x00001ca0


	//   ....[11]....
        /*01d8*/ 	.word	0x00001cf0


	//   ....[12]....
        /*01dc*/ 	.word	0x00001d10


	//   ....[13]....
        /*01e0*/ 	.word	0x00001d30


	//   ....[14]....
        /*01e4*/ 	.word	0x000032d0


	//   ....[15]....
        /*01e8*/ 	.word	0x00003330


	//   ....[16]....
        /*01ec*/ 	.word	0x00003390


	//----- nvinfo : EIATTR_SYSCALL_OFFSETS
	.align		4
.L_18323:
        /*01f0*/ 	.byte	0x04, 0x46
        /*01f2*/ 	.short	(.L_18325 - .L_18324)


	//   ....[0]....
.L_18324:
        /*01f4*/ 	.word	0x00003160


	//   ....[1]....
        /*01f8*/ 	.word	0x00003260


	//----- nvinfo : EIATTR_EXIT_INSTR_OFFSETS
	.align		4
.L_18325:
        /*01fc*/ 	.byte	0x04, 0x1c
        /*01fe*/ 	.short	(.L_18327 - .L_18326)


	//   ....[0]....
.L_18326:
        /*0200*/ 	.word	0x00002db0


	//   ....[1]....
        /*0204*/ 	.word	0x00002fe0


	//   ....[2]....
        /*0208*/ 	.word	0x00003060


	//   ....[3]....
        /*020c*/ 	.word	0x00003270


	//----- nvinfo : EIATTR_CRS_STACK_SIZE
	.align		4
.L_18327:
        /*0210*/ 	.byte	0x04, 0x1e
        /*0212*/ 	.short	(.L_18329 - .L_18328)
.L_18328:
        /*0214*/ 	.word	0x00000000


	//----- nvinfo : EIATTR_CBANK_PARAM_SIZE
	.align		4
.L_18329:
        /*0218*/ 	.byte	0x03, 0x19
        /*021a*/ 	.short	0x007c


	//----- nvinfo : EIATTR_PARAM_CBANK
	.align		4
        /*021c*/ 	.byte	0x04, 0x0a
        /*021e*/ 	.short	(.L_18331 - .L_18330)
	.align		4
.L_18330:
        /*0220*/ 	.word	index@(.nv.constant0._ZN4vllm25paged_attention_v1_kernelIthLi120ELi8ELi128ELNS_18Fp8KVCacheDataTypeE1ELb1EEEvPT_PKS2_PKT0_S8_ifPKiSA_iPKfiiiSC_SC_iiiii)
        /*0224*/ 	.short	0x0210
        /*0226*/ 	.short	0x007c


	//----- nvinfo : EIATTR_SW_WAR
	.align		4
.L_18331:
        /*0228*/ 	.byte	0x04, 0x36
        /*022a*/ 	.short	(.L_18333 - .L_18332)
.L_18332:
        /*022c*/ 	.word	0x00000008
.L_18333:


//--------------------- .nv.info._ZN4vllm25paged_attention_v1_kernelIthLi112ELi8ELi128ELNS_18Fp8KVCacheDataTypeE1ELb1EEEvPT_PKS2_PKT0_S8_ifPKiSA_iPKfiiiSC_SC_iiiii --------------------------
	.section	.nv.info._ZN4vllm25paged_attention_v1_kernelIthLi112ELi8ELi128ELNS_18Fp8KVCacheDataTypeE1ELb1EEEvPT_PKS2_PKT0_S8_ifPKiSA_iPKfiiiSC_SC_iiiii,"",@"SHT_CUDA_INFO"
	.sectionflags	@""
	.align	4


	//----- nvinfo : EIATTR_CUDA_API_VERSION
	.align		4
        /*0000*/ 	.byte	0x04, 0x37
        /*0002*/ 	.short	(.L_18335 - .L_18334)
.L_18334:
        /*0004*/ 	.word	0x00000082


	//----- nvinfo : EIATTR_KPARAM_INFO
	.align		4
.L_18335:
        /*0008*/ 	.byte	0x04, 0x17
        /*000a*/ 	.short	(.L_18337 - .L_18336)
.L_18336:
        /*000c*/ 	.word	0x00000000
        /*0010*/ 	.short	0x0013
        /*0012*/ 	.short	0x0078
        /*0014*/ 	.byte	0x00, 0xf0, 0x11, 0x00


	//----- nvinfo : EIATTR_KPARAM_INFO
	.align		4
.L_18337:
        /*0018*/ 	.byte	0x04, 0x17
        /*001a*/ 	.short	(.L_18339 - .L_18338)
.L_18338:
        /*001c*/ 	.word	0x00000000
        /*0020*/ 	.short	0x0012
        /*0022*/ 	.short	0x0074
        /*0024*/ 	.byte	0x00, 0xf0, 0x11, 0x00


	//----- nvinfo : EIATTR_KPARAM_INFO
	.align		4
.L_18339:
        /*0028*/ 	.byte	0x04, 0x17
        /*002a*/ 	.short	(.L_18341 - .L_18340)
.L_18340:
        /*002c*/ 	.word	0x00000000
        /*0030*/ 	.short	0x0011
        /*0032*/ 	.short	0x0070
        /*0034*/ 	.byte	0x00, 0xf0, 0x11, 0x00


	//----- nvinfo : EIATTR_KPARAM_INFO
	.align		4
.L_18341:
        /*0038*/ 	.byte	0x04, 0x17
        /*003a*/ 	.short	(.L_18343 - .L_18342)
.L_18342:
        /*003c*/ 	.word	0x00000000
        /*0040*/ 	.short	0x0010
        /*0042*/ 	.short	0x006c
        /*0044*/ 	.byte	0x00, 0xf0, 0x11, 0x00


	//----- nvinfo : EIATTR_KPARAM_INFO
	.align		4
.L_18343:
        /*0048*/ 	.byte	0x04, 0x17
        /*004a*/ 	.short	(.L_18345 - .L_18344)
.L_18344:
        /*004c*/ 	.word	0x00000000
        /*0050*/ 	.short	0x000f
        /*0052*/ 	.short	0x0068
        /*0054*/ 	.byte	0x00, 0xf0, 0x11, 0x00


	//----- nvinfo : EIATTR_KPARAM_INFO
	.align		4
.L_18345:
        /*0058*/ 	.byte	0x04, 0x17
        /*005a*/ 	.short	(.L_18347 - .L_18346)
.L_18346:
        /*005c*/ 	.word	0x00000000
        /*0060*/ 	.short	0x000e
        /*0062*/ 	.short	0x0060
        /*0064*/ 	.byte	0x00, 0xf0, 0x21, 0x00


	//----- nvinfo : EIATTR_KPARAM_INFO
	.align		4
.L_18347:
        /*0068*/ 	.byte	0x04, 0x17
        /*006a*/ 	.short	(.L_18349 - .L_18348)
.L_18348:
        /*006c*/ 	.word	0x00000000
        /*0070*/ 	.short	0x000d
        /*0072*/ 	.short	0x0058
        /*0074*/ 	.byte	0x00, 0xf0, 0x21, 0x00


	//----- nvinfo : EIATTR_KPARAM_INFO
	.align		4
.L_18349:
        /*0078*/ 	.byte	0x04, 0x17
        /*007a*/ 	.short	(.L_18351 - .L_18350)
.L_18350:
        /*007c*/ 	.word	0x00000000
        /*0080*/ 	.short	0x000c
        /*0082*/ 	.short	0x0050
        /*0084*/ 	.byte	0x00, 0xf0, 0x11, 0x00


	//----- nvinfo : EIATTR_KPARAM_INFO
	.align		4
.L_18351:
        /*0088*/ 	.byte	0x04, 0x17
        /*008a*/ 	.short	(.L_18353 - .L_18352)
.L_18352:
        /*008c*/ 	.word	0x00000000
        /*0090*/ 	.short	0x000b
        /*0092*/ 	.short	0x004c
        /*0094*/ 	.byte	0x00, 0xf0, 0x11, 0x00


	//----- nvinfo : EIATTR_KPARAM_INFO
	.align		4
.L_18353:
        /*0098*/ 	.byte	0x04, 0x17
        /*009a*/ 	.short	(.L_18355 - .L_18354)
.L_18354:
        /*009c*/ 	.word	0x00000000
        /*00a0*/ 	.short	0x000a
        /*00a2*/ 	.short	0x0048
        /*00a4*/ 	.byte	0x00, 0xf0, 0x11, 0x00


	//----- nvinfo : EIATTR_KPARAM_INFO
	.align		4
.L_18355:
        /*00a8*/ 	.byte	0x04, 0x17
        /*00aa*/ 	.short	(.L_18357 - .L_18356)
.L_18356:
        /*00ac*/ 	.word	0x00000000
        /*00b0*/ 	.short	0x0009
        /*00b2*/ 	.short	0x0040
        /*00b4*/ 	.byte	0x00, 0xf0, 0x21, 0x00


	//----- nvinfo : EIATTR_KPARAM_INFO
	.align		4
.L_18357:
        /*00b8*/ 	.byte	0x04, 0x17
        /*00ba*/ 	.short	(.L_18359 - .L_18358)
.L_18358:
        /*00bc*/ 	.word	0x00000000
        /*00c0*/ 	.short	0x0008
        /*00c2*/ 	.short	0x0038
        /*00c4*/ 	.byte	0x00, 0xf0, 0x11, 0x00


	//----- nvinfo : EIATTR_KPARAM_INFO
	.align		4
.L_18359:
        /*00c8*/ 	.byte	0x04, 0x17
        /*00ca*/ 	.short	(.L_18361 - .L_18360)
.L_18360:
        /*00cc*/ 	.word	0x00000000
        /*00d0*/ 	.short	0x0007
        /*00d2*/ 	.short	0x0030
        /*00d4*/ 	.byte	0x00, 0xf0, 0x21, 0x00


	//----- nvinfo : EIATTR_KPARAM_INFO
	.align		4
.L_18361:
        /*00d8*/ 	.byte	0x04, 0x17
        /*00da*/ 	.short	(.L_18363 - .L_18362)
.L_18362:
        /*00dc*/ 	.word	0x00000000
        /*00e0*/ 	.short	0x0006
        /*00e2*/ 	.short	0x0028
        /*00e4*/ 	.byte	0x00, 0xf0, 0x21, 0x00


	//----- nvinfo : EIATTR_KPARAM_INFO
	.align		4
.L_18363:
        /*00e8*/ 	.byte	0x04, 0x17
        /*00ea*/ 	.short	(.L_18365 - .L_18364)
.L_18364:
        /*00ec*/ 	.word	0x00000000
        /*00f0*/ 	.short	0x0005
        /*00f2*/ 	.short	0x0024
        /*00f4*/ 	.byte	0x00, 0xf0, 0x11, 0x00


	//----- nvinfo : EIATTR_KPARAM_INFO
	.align		4
.L_18365:
        /*00f8*/ 	.byte	0x04, 0x17
        /*00fa*/ 	.short	(.L_18367 - .L_18366)
.L_18366:
        /*00fc*/ 	.word	0x00000000
        /*0100*/ 	.short	0x0004
        /*0102*/ 	.short	0x0020
        /*0104*/ 	.byte	0x00, 0xf0, 0x11, 0x00


	//----- nvinfo : EIATTR_KPARAM_INFO
	.align		4
.L_18367:
        /*0108*/ 	.byte	0x04, 0x17
        /*010a*/ 	.short	(.L_18369 - .L_18368)
.L_18368:
        /*010c*/ 	.word	0x00000000
        /*0110*/ 	.short	0x0003
        /*0112*/ 	.short	0x0018
        /*0114*/ 	.byte	0x00, 0xf0, 0x21, 0x00


	//----- nvinfo : EIATTR_KPARAM_INFO
	.align		4
.L_18369:
        /*0118*/ 	.byte	0x04, 0x17
        /*011a*/ 	.short	(.L_18371 - .L_18370)
.L_18370:
        /*011c*/ 	.word	0x00000000
        /*0120*/ 	.short	0x0002
        /*0122*/ 	.short	0x0010
        /*0124*/ 	.byte	0x00, 0xf0, 0x21, 0x00


	//----- nvinfo : EIATTR_KPARAM_INFO
	.align		4
.L_18371:
        /*0128*/ 	.byte	0x04, 0x17
        /*012a*/ 	.short	(.L_18373 - .L_18372)
.L_18372:
        /*012c*/ 	.word	0x00000000
        /*0130*/ 	.short	0x0001
        /*0132*/ 	.short	0x0008
        /*0134*/ 	.byte	0x00, 0xf0, 0x21, 0x00


	//----- nvinfo : EIATTR_KPARAM_INFO
	.align		4
.L_18373:
        /*0138*/ 	.byte	0x04, 0x17
        /*013a*/ 	.short	(.L_18375 - .L_18374)
.L_18374:
        /*013c*/ 	.word	0x00000000
        /*0140*/ 	.short	0x0000
        /*0142*/ 	.short	0x0000
        /*0144*/ 	.byte	0x00, 0xf0, 0x21, 0x00


	//----- nvinfo : EIATTR_SPARSE_MMA_MASK
	.align		4
.L_18375:
        /*0148*/ 	.byte	0x03, 0x50
        /*014a*/ 	.short	0x0000


	//----- nvinfo : EIATTR_MAXREG_COUNT
	.align		4
        /*014c*/ 	.byte	0x03, 0x1b
        /*014e*/ 	.short	0x00ff


	//----- nvinfo : EIATTR_NUM_BARRIERS
	.align		4
        /*0150*/ 	.byte	0x02, 0x4c
        /*0152*/ 	.byte	0x01
	.zero		1


	//----- nvinfo : EIATTR_EXTERNS
	.align		4
        /*0154*/ 	.byte	0x04, 0x0f
        /*0156*/ 	.short	(.L_18377 - .L_18376)


	//   ....[0]....
	.align		4
.L_18376:
        /*0158*/ 	.word	index@(__assertfail)


	//----- nvinfo : EIATTR_MERCURY_ISA_VERSION
	.align		4
.L_18377:
        /*015c*/ 	.byte	0x03, 0x5f
        /*015e*/ 	.short	0x0101


	//----- nvinfo : EIATTR_COOP_GROUP_MASK_REGIDS
	.align		4
        /*0160*/ 	.byte	0x04, 0x29
        /*0162*/ 	.short	(.L_18379 - .L_18378)


	//   ....[0]....
.L_18378:
        /*0164*/ 	.word	0xffffffff


	//   ....[1]....
        /*0168*/ 	.word	0xffffffff


	//   ....[2]....
        /*016c*/ 	.word	0xffffffff


	//   ....[3]....
        /*0170*/ 	.word	0xffffffff


	//   ....[4]....
        /*0174*/ 	.word	0xffffffff


	//   ....[5]....
        /*0178*/ 	.word	0xffffffff


	//   ....[6]....
        /*017c*/ 	.word	0xffffffff


	//   ....[7]....
        /*0180*/ 	.word	0xffffffff


	//   ....[8]....
        /*0184*/ 	.word	0xffffffff


	//   ....[9]....
        /*0188*/ 	.word	0xffffffff


	//   ....[10]....
        /*018c*/ 	.word	0xffffffff


	//   ....[11]....
        /*0190*/ 	.word	0xffffffff


	//   ....[12]....
        /*0194*/ 	.word	0xffffffff


	//   ....[13]....
        /*0198*/ 	.word	0xffffffff


	//   ....[14]....
        /*019c*/ 	.word	0x0500000f


	//   ....[15]....
        /*01a0*/ 	.word	0x0500000f


	//   ....[16]....
        /*01a4*/ 	.word	0x0500000f


	//----- nvinfo : EIATTR_COOP_GROUP_INSTR_OFFSETS
	.align		4
.L_18379:
        /*01a8*/ 	.byte	0x04, 0x28
        /*01aa*/ 	.short	(.L_18381 - .L_18380)


	//   ....[0]....
.L_18380:
        /*01ac*/ 	.word	0x00000b50


	//   ....[1]....
        /*01b0*/ 	.word	0x00000b80


	//   ....[2]....
        /*01b4*/ 	.word	0x00000ba0


	//   ....[3]....
        /*01b8*/ 	.word	0x00000cc0


	//   ....[4]....
        /*01bc*/ 	.word	0x00000ce0


	//   ....[5]....
        /*01c0*/ 	.word	0x00000d10


	//   ....[6]....
        /*01c4*/ 	.word	0x00001b50


	//   ....[7]....
        /*01c8*/ 	.word	0x00001bd0


	//   ....[8]....
        /*01cc*/ 	.word	0x00001c00


	//   ....[9]....
        /*01d0*/ 	.word	0x00001c50


	//   ....[10]....
        /*01d4*/ 	.word	0x00001ca0


	//   ....[11]....
        /*01d8*/ 	.word	0x00001cf0


	//   ....[12]....
        /*01dc*/ 	.word	0x00001d10


	//   ....[13]....
        /*01e0*/ 	.word	0x00001d30


	//   ....[14]....
        /*01e4*/ 	.word	0x000032d0


	//   ....[15]....
        /*01e8*/ 	.word	0x00003330


	//   ....[16]....
        /*01ec*/ 	.word	0x00003390


	//----- nvinfo : EIATTR_SYSCALL_OFFSETS
	.align		4
.L_18381:
        /*01f0*/ 	.byte	0x04, 0x46
        /*01f2*/ 	.short	(.L_18383 - .L_18382)


	//   ....[0]....
.L_18382:
        /*01f4*/ 	.word	0x00003160


	//   ....[1]....
        /*01f8*/ 	.word	0x00003260


	//----- nvinfo : EIATTR_EXIT_INSTR_OFFSETS
	.align		4
.L_18383:
        /*01fc*/ 	.byte	0x04, 0x1c
        /*01fe*/ 	.short	(.L_18385 - .L_18384)


	//   ....[0]....
.L_18384:
        /*0200*/ 	.word	0x00002db0


	//   ....[1]....
        /*0204*/ 	.word	0x00002fe0


	//   ....[2]....
        /*0208*/ 	.word	0x00003060


	//   ....[3]....
        /*020c*/ 	.word	0x00003270


	//----- nvinfo : EIATTR_CRS_STACK_SIZE
	.align		4
.L_18385:
        /*0210*/ 	.byte	0x04, 0x1e
        /*0212*/ 	.short	(.L_18387 - .L_18386)
.L_18386:
        /*0214*/ 	.word	0x00000000


	//----- nvinfo : EIATTR_CBANK_PARAM_SIZE
	.align		4
.L_18387:
        /*0218*/ 	.byte	0x03, 0x19
        /*021a*/ 	.short	0x007c


	//----- nvinfo : EIATTR_PARAM_CBANK
	.align		4
        /*021c*/ 	.byte	0x04, 0x0a
        /*021e*/ 	.short	(.L_18389 - .L_18388)
	.align		4
.L_18388:
        /*0220*/ 	.word	index@(.nv.constant0._ZN4vllm25paged_attention_v1_kernelIthLi112ELi8ELi128ELNS_18Fp8KVCacheDataTypeE1ELb1EEEvPT_PKS2_PKT0_S8_ifPKiSA_iPKfiiiSC_SC_iiiii)
        /*0224*/ 	.short	0x0210
        /*0226*/ 	.short	0x007c


	//----- nvinfo : EIATTR_SW_WAR
	.align		4
.L_18389:
        /*0228*/ 	.byte	0x04, 0x36
        /*022a*/ 	.short	(.L_18391 - .L_18390)
.L_18390:
        /*022c*/ 	.word	0x00000008
.L_18391:


//--------------------- .nv.info._ZN4vllm25paged_attention_v1_kernelIthLi96ELi8ELi128ELNS_18Fp8KVCacheDataTypeE1ELb1EEEvPT_PKS2_PKT0_S8_ifPKiSA_iPKfiiiSC_SC_iiiii --------------------------
	.section	.nv.info._ZN4vllm25paged_attention_v1_kernelIthLi96ELi8ELi128ELNS_18Fp8KVCacheDataTypeE1ELb1EEEvPT_PKS2_PKT0_S8_ifPKiSA_iPKfiiiSC_SC_iiiii,"",@"SHT_CUDA_INFO"
	.sectionflags	@""
	.align	4


	//----- nvinfo : EIATTR_CUDA_API_VERSION
	.align		4
        /*0000*/ 	.byte	0x04, 0x37
        /*0002*/ 	.short	(.L_18393 - .L_18392)
.L_18392:
        /*0004*/ 	.word	0x00000082


	//----- nvinfo : EIATTR_KPARAM_INFO
	.align		4
.L_18393:
        /*0008*/ 	.byte	0x04, 0x17
        /*000a*/ 	.short	(.L_18395 - .L_18394)
.L_18394:
        /*000c*/ 	.word	0x00000000
        /*0010*/ 	.short	0x0013
        /*0012*/ 	.short	0x0078
        /*0014*/ 	.byte	0x00, 0xf0, 0x11, 0x00


	//----- nvinfo : EIATTR_KPARAM_INFO
	.align		4
.L_18395:
        /*0018*/ 	.byte	0x04, 0x17
        /*001a*/ 	.short	(.L_18397 - .L_18396)
.L_18396:
        /*001c*/ 	.word	0x00000000
        /*0020*/ 	.short	0x0012
        /*0022*/ 	.short	0x0074
        /*0024*/ 	.byte	0x00, 0xf0, 0x11, 0x00


	//----- nvinfo : EIATTR_KPARAM_INFO
	.align		4
.L_18397:
        /*0028*/ 	.byte	0x04, 0x17
        /*002a*/ 	.short	(.L_18399 - .L_18398)
.L_18398:
        /*002c*/ 	.word	0x00000000
        /*0030*/ 	.short	0x0011
        /*0032*/ 	.short	0x0070
        /*0034*/ 	.byte	0x00, 0xf0, 0x11, 0x00


	//----- nvinfo : EIATTR_KPARAM_INFO
	.align		4
.L_18399:
        /*0038*/ 	.byte	0x04, 0x17
        /*003a*/ 	.short	(.L_18401 - .L_18400)
.L_18400:
        /*003c*/ 	.word	0x00000000
        /*0040*/ 	.short	0x0010
        /*0042*/ 	.short	0x006c
        /*0044*/ 	.byte	0x00, 0xf0, 0x11, 0x00


	//----- nvinfo : EIATTR_KPARAM_INFO
	.align		4
.L_18401:
        /*0048*/ 	.byte	0x04, 0x17
        /*004a*/ 	.short	(.L_18403 - .L_18402)
.L_18402:
        /*004c*/ 	.word	0x00000000
        /*0050*/ 	.short	0x000f
        /*0052*/ 	.short	0x0068
        /*0054*/ 	.byte	0x00, 0xf0, 0x11, 0x00


	//----- nvinfo : EIATTR_KPARAM_INFO
	.align		4
.L_18403:
        /*0058*/ 	.byte	0x04, 0x17
        /*005a*/ 	.short	(.L_18405 - .L_18404)
.L_18404:
        /*005c*/ 	.word	0x00000000
        /*0060*/ 	.short	0x000e
        /*0062*/ 	.short	0x0060
        /*0064*/ 	.byte	0x00, 0xf0, 0x21, 0x00


	//----- nvinfo : EIATTR_KPARAM_INFO
	.align		4
.L_18405:
        /*0068*/ 	.byte	0x04, 0x17
        /*006a*/ 	.short	(.L_18407 - .L_18406)
.L_18406:
        /*006c*/ 	.word	0x00000000
        /*0070*/ 	.short	0x000d
        /*0072*/ 	.short	0x0058
        /*0074*/ 	.byte	0x00, 0xf0, 0x21, 0x00


	//----- nvinfo : EIATTR_KPARAM_INFO
	.align		4
.L_18407:
        /*0078*/ 	.byte	0x04, 0x17
        /*007a*/ 	.short	(.L_18409 - .L_18408)
.L_18408:
        /*007c*/ 	.word	0x00000000
        /*0080*/ 	.short	0x000c
        /*0082*/ 	.short	0x0050
        /*0084*/ 	.byte	0x00, 0xf0, 0x11, 0x00


	//----- nvinfo : EIATTR_KPARAM_INFO
	.align		4
.L_18409:
        /*0088*/ 	.byte	0x04, 0x17
        /*008a*/ 	.short	(.L_18411 - .L_18410)
.L_18410:
        /*008c*/ 	.word	0x00000000
        /*0090*/ 	.short	0x000b
        /*0092*/ 	.short	0x004c
        /*0094*/ 	.byte	0x00, 0xf0, 0x11, 0x00


	//----- nvinfo : EIATTR_KPARAM_INFO
	.align		4
.L_18411:
        /*0098*/ 	.byte	0x04, 0x17
        /*009a*/ 	.short	(.L_18413 - .L_18412)
.L_18412:
        /*009c*/ 	.word	0x00000000
        /*00a0*/ 	.short	0x000a
        /*00a2*/ 	.short	0x0048
        /*00a4*/ 	.byte	0x00, 0xf0, 0x11, 0x00


	//----- nvinfo : EIATTR_KPARAM_INFO
	.align		4
.L_18413:
        /*00a8*/ 	.byte	0x04, 0x17
        /*00aa*/ 	.short	(.L_18415 - .L_18414)
.L_18414:
        /*00ac*/ 	.word	0x00000000
        /*00b0*/ 	.short	0x0009
        /*00b2*/ 	.short	0x0040
        /*00b4*/ 	.byte	0x00, 0xf0, 0x21, 0x00


	//----- nvinfo : EIATTR_KPARAM_INFO
	.align		4
.L_18415:
        /*00b8*/ 	.byte	0x04, 0x17
        /*00ba*/ 	.short	(.L_18417 - .L_18416)
.L_18416:
        /*00bc*/ 	.word	0x00000000
        /*00c0*/ 	.short	0x0008
        /*00c2*/ 	.short	0x0038
        /*00c4*/ 	.byte	0x00, 0xf0, 0x11, 0x00


	//----- nvinfo : EIATTR_KPARAM_INFO
	.align		4
.L_18417:
        /*00c8*/ 	.byte	0x04, 0x17
        /*00ca*/ 	.short	(.L_18419 - .L_18418)
.L_18418:
        /*00cc*/ 	.word	0x00000000
        /*00d0*/ 	.short	0x0007
        /*00d2*/ 	.short	0x0030
        /*00d4*/ 	.byte	0x00, 0xf0, 0x21, 0x00


	//----- nvinfo : EIATTR_KPARAM_INFO
	.align		4
.L_18419:
        /*00d8*/ 	.byte	0x04, 0x17
        /*00da*/ 	.short	(.L_18421 - .L_18420)
.L_18420:
        /*00dc*/ 	.word	0x00000000
        /*00e0*/ 	.short	0x0006
        /*00e2*/ 	.short	0x0028
        /*00e4*/ 	.byte	0x00, 0xf0, 0x21, 0x00


	//----- nvinfo : EIATTR_KPARAM_INFO
	.align		4
.L_18421:
        /*00e8*/ 	.byte	0x04, 0x17
        /*00ea*/ 	.short	(.L_18423 - .L_18422)
.L_18422:
        /*00ec*/ 	.word	0x00000000
        /*00f0*/ 	.short	0x0005
        /*00f2*/ 	.short	0x0024
        /*00f4*/ 	.byte	0x00, 0xf0, 0x11, 0x00


	//----- nvinfo : EIATTR_KPARAM_INFO
	.align		4
.L_18423:
        /*00f8*/ 	.byte	0x04, 0x17
        /*00fa*/ 	.short	(.L_18425 - .L_18424)
.L_18424:
        /*00fc*/ 	.word	0x00000000
        /*0100*/ 	.short	0x0004
        /*0102*/ 	.short	0x0020
        /*0104*/ 	.byte	0x00, 0xf0, 0x11, 0x00


	//----- nvinfo : EIATTR_KPARAM_INFO
	.align		4
.L_18425:
        /*0108*/ 	.byte	0x04, 0x17
        /*010a*/ 	.short	(.L_18427 - .L_18426)
.L_18426:
        /*010c*/ 	.word	0x00000000
        /*0110*/ 	.short	0x0003
        /*0112*/ 	.short	0x0018
        /*0114*/ 	.byte	0x00, 0xf0, 0x21, 0x00


	//----- nvinfo : EIATTR_KPARAM_INFO
	.align		4
.L_18427:
        /*0118*/ 	.byte	0x04, 0x17
        /*011a*/ 	.short	(.L_18429 - .L_18428)
.L_18428:
        /*011c*/ 	.word	0x00000000
        /*0120*/ 	.short	0x0002
        /*0122*/ 	.short	0x0010
        /*0124*/ 	.byte	0x00, 0xf0, 0x21, 0x00


	//----- nvinfo : EIATTR_KPARAM_INFO
	.align		4
.L_18429:
        /*0128*/ 	.byte	0x04, 0x17
        /*012a*/ 	.short	(.L_18431 - .L_18430)
.L_18430:
        /*012c*/ 	.word	0x00000000
        /*0130*/ 	.short	0x0001
        /*0132*/ 	.short	0x0008
        /*0134*/ 	.byte	0x00, 0xf0, 0x21, 0x00


	//----- nvinfo : EIATTR_KPARAM_INFO
	.align		4
.L_18431:
        /*0138*/ 	.byte	0x04, 0x17
        /*013a*/ 	.short	(.L_18433 - .L_18432)
.L_18432:
        /*013c*/ 	.word	0x00000000
        /*0140*/ 	.short	0x0000
        /*0142*/ 	.short	0x0000
        /*0144*/ 	.byte	0x00, 0xf0, 0x21, 0x00


	//----- nvinfo : EIATTR_SPARSE_MMA_MASK
	.align		4
.L_18433:
        /*0148*/ 	.byte	0x03, 0x50
        /*014a*/ 	.short	0x0000


	//----- nvinfo : EIATTR_MAXREG_COUNT
	.align		4
        /*014c*/ 	.byte	0x03, 0x1b
        /*014e*/ 	.short	0x00ff


	//----- nvinfo : EIATTR_NUM_BARRIERS
	.align		4
        /*0150*/ 	.byte	0x02, 0x4c
        /*0152*/ 	.byte	0x01
	.zero		1


	//----- nvinfo : EIATTR_EXTERNS
	.align		4
        /*0154*/ 	.byte	0x04, 0x0f
        /*0156*/ 	.short	(.L_18435 - .L_18434)


	//   ....[0]....
	.align		4
.L_18434:
        /*0158*/ 	.word	index@(__assertfail)


	//----- nvinfo : EIATTR_MERCURY_ISA_VERSION
	.align		4
.L_18435:
        /*015c*/ 	.byte	0x03, 0x5f
        /*015e*/ 	.short	0x0101


	//----- nvinfo : EIATTR_COOP_GROUP_MASK_REGIDS
	.align		4
        /*0160*/ 	.byte	0x04, 0x29
        /*0162*/ 	.short	(.L_18437 - .L_18436)


	//   ....[0]....
.L_18436:
        /*0164*/ 	.word	0xffffffff


	//   ....[1]....
        /*0168*/ 	.word	0xffffffff


	//   ....[2]....
        /*016c*/ 	.word	0xffffffff


	//   ....[3]....
        /*0170*/ 	.word	0xffffffff


	//   ....[4]....
        /*0174*/ 	.word	0xffffffff


	//   ....[5]....
        /*0178*/ 	.word	0xffffffff


	//   ....[6]....
        /*017c*/ 	.word	0xffffffff


	//   ....[7]....
        /*0180*/ 	.word	0xffffffff


	//   ....[8]....
        /*0184*/ 	.word	0xffffffff


	//   ....[9]....
        /*0188*/ 	.word	0xffffffff


	//   ....[10]....
        /*018c*/ 	.word	0xffffffff


	//   ....[11]....
        /*0190*/ 	.word	0xffffffff


	//   ....[12]....
        /*0194*/ 	.word	0xffffffff


	//   ....[13]....
        /*0198*/ 	.word	0xffffffff


	//   ....[14]....
        /*019c*/ 	.word	0x0500000f


	//   ....[15]....
        /*01a0*/ 	.word	0x0500000f


	//   ....[16]....
        /*01a4*/ 	.word	0x0500000f


	//----- nvinfo : EIATTR_COOP_GROUP_INSTR_OFFSETS
	.align		4
.L_18437:
        /*01a8*/ 	.byte	0x04, 0x28
        /*01aa*/ 	.short	(.L_18439 - .L_18438)


	//   ....[0]....
.L_18438:
        /*01ac*/ 	.word	0x00000b50


	//   ....[1]....
        /*01b0*/ 	.word	0x00000b80


	//   ....[2]....
        /*01b4*/ 	.word	0x00000ba0


	//   ....[3]....
        /*01b8*/ 	.word	0x00000cc0


	//   ....[4]....
        /*01bc*/ 	.word	0x00000ce0


	//   ....[5]....
        /*01c0*/ 	.word	0x00000d10


	//   ....[6]....
        /*01c4*/ 	.word	0x00001b50


	//   ....[7]....
        /*01c8*/ 	.word	0x00001bd0


	//   ....[8]....
        /*01cc*/ 	.word	0x00001c00


	//   ....[9]....
        /*01d0*/ 	.word	0x00001c50


	//   ....[10]....
        /*01d4*/ 	.word	0x00001ca0


	//   ....[11]....
        /*01d8*/ 	.word	0x00001cf0


	//   ....[12]....
        /*01dc*/ 	.word	0x00001d10


	//   ....[13]....
        /*01e0*/ 	.word	0x00001d30


	//   ....[14]....
        /*01e4*/ 	.word	0x000030d0


	//   ....[15]....
        /*01e8*/ 	.word	0x00003130


	//   ....[16]....
        /*01ec*/ 	.word	0x00003190


	//----- nvinfo : EIATTR_SYSCALL_OFFSETS
	.align		4
.L_18439:
        /*01f0*/ 	.byte	0x04, 0x46
        /*01f2*/ 	.short	(.L_18441 - .L_18440)


	//   ....[0]....
.L_18440:
        /*01f4*/ 	.word	0x00002f60


	//   ....[1]....
        /*01f8*/ 	.word	0x00003060


	//----- nvinfo : EIATTR_EXIT_INSTR_OFFSETS
	.align		4
.L_18441:
        /*01fc*/ 	.byte	0x04, 0x1c
        /*01fe*/ 	.short	(.L_18443 - .L_18442)


	//   ....[0]....
.L_18442:
        /*0200*/ 	.word	0x00002c10


	//   ....[1]....
        /*0204*/ 	.word	0x00002e60


	//   ....[2]....
        /*0208*/ 	.word	0x00003070


	//----- nvinfo : EIATTR_CRS_STACK_SIZE
	.align		4
.L_18443:
        /*020c*/ 	.byte	0x04, 0x1e
        /*020e*/ 	.short	(.L_18445 - .L_18444)
.L_18444:
        /*0210*/ 	.word	0x00000000


	//----- nvinfo : EIATTR_CBANK_PARAM_SIZE
	.align		4
.L_18445:
        /*0214*/ 	.byte	0x03, 0x19
        /*0216*/ 	.short	0x007c


	//----- nvinfo : EIATTR_PARAM_CBANK
	.align		4
        /*0218*/ 	.byte	0x04, 0x0a
        /*021a*/ 	.short	(.L_18447 - .L_18446)
	.align		4
.L_18446:
        /*021c*/ 	.word	index@(.nv.constant0._ZN4vllm25paged_attention_v1_kernelIthLi96ELi8ELi128ELNS_18Fp8KVCacheDataTypeE1ELb1EEEvPT_PKS2_PKT0_S8_ifPKiSA_iPKfiiiSC_SC_iiiii)
        /*0220*/ 	.short	0x0210
        /*0222*/ 	.short	0x007c


	//----- nvinfo : EIATTR_SW_WAR
	.align		4
.L_18447:
        /*0224*/ 	.byte	0x04, 0x36
        /*0226*/ 	.short	(.L_18449 - .L_18448)
.L_18448:
        /*0228*/ 	.word	0x00000008
.L_18449:


//--------------------- .nv.info._ZN4vllm25paged_attention_v1_kernelIthLi80ELi8ELi128ELNS_18Fp8KVCacheDataTypeE1ELb1EEEvPT_PKS2_PKT0_S8_ifPKiSA_iPKfiiiSC_SC_iiiii --------------------------
	.section	.nv.info._ZN4vllm25paged_attention_v1_kernelIthLi80ELi8ELi128ELNS_18Fp8KVCacheDataTypeE1ELb1EEEvPT_PKS2_PKT0_S8_ifPKiSA_iPKfiiiSC_SC_iiiii,"",@"SHT_CUDA_INFO"
	.sectionflags	@""
	.align	4


	//----- nvinfo : EIATTR_CUDA_API_VERSION
	.align		4
        /*0000*/ 	.byte	0x04, 0x37
        /*0002*/ 	.short	(.L_18451 - .L_18450)
.L_18450:
        /*0004*/ 	.word	0x00000082


	//----- nvinfo : EIATTR_KPARAM_INFO
	.align		4
.L_18451:
        /*0008*/ 	.byte	0x04, 0x17
        /*000a*/ 	.short	(.L_18453 - .L_18452)
.L_18452:
        /*000c*/ 	.word	0x00000000
        /*0010*/ 	.short	0x0013
        /*0012*/ 	.short	0x0078
        /*0014*/ 	.byte	0x00, 0xf0, 0x11, 0x00


	//----- nvinfo : EIATTR_KPARAM_INFO
	.align		4
.L_18453:
        /*0018*/ 	.byte	0x04, 0x17
        /*001a*/ 	.short	(.L_18455 - .L_18454)
.L_18454:
        /*001c*/ 	.word	0x00000000
        /*0020*/ 	.short	0x0012
        /*0022*/ 	.short	0x0074
        /*0024*/ 	.byte	0x00, 0xf0, 0x11, 0x00


	//----- nvinfo : EIATTR_KPARAM_INFO
	.align		4
.L_18455:
        /*0028*/ 	.byte	0x04, 0x17
        /*002a*/ 	.short	(.L_18457 - .L_18456)
.L_18456:
        /*002c*/ 	.word	0x00000000
        /*0030*/ 	.short	0x0011
        /*0032*/ 	.short	0x0070
        /*0034*/ 	.byte	0x00, 0xf0, 0x11, 0x00


	//----- nvinfo : EIATTR_KPARAM_INFO
	.align		4
.L_18457:
        /*0038*/ 	.byte	0x04, 0x17
        /*003a*/ 	.short	(.L_18459 - .L_18458)
.L_18458:
        /*003c*/ 	.word	0x00000000
        /*0040*/ 	.short	0x0010
        /*0042*/ 	.short	0x006c
        /*0044*/ 	.byte	0x00, 0xf0, 0x11, 0x00


	//----- nvinfo : EIATTR_KPARAM_INFO
	.align		4
.L_18459:
        /*0048*/ 	.byte	0x04, 0x17
        /*004a*/ 	.short	(.L_18461 - .L_18460)
.L_18460:
        /*004c*/ 	.word	0x00000000
        /*0050*/ 	.short	0x000f
        /*0052*/ 	.short	0x0068
        /*0054*/ 	.byte	0x00, 0xf0, 0x11, 0x00


	//----- nvinfo : EIATTR_KPARAM_INFO
	.align		4
.L_18461:
        /*0058*/ 	.byte	0x04, 0x17
        /*005a*/ 	.short	(.L_18463 - .L_18462)
.L_18462:
        /*005c*/ 	.word	0x00000000
        /*0060*/ 	.short	0x000e
        /*0062*/ 	.short	0x0060
        /*0064*/ 	.byte	0x00, 0xf0, 0x21, 0x00


	//----- nvinfo : EIATTR_KPARAM_INFO
	.align		4
.L_18463:
        /*0068*/ 	.byte	0x04, 0x17
        /*006a*/ 	.short	(.L_18465 - .L_18464)
.L_18464:
        /*006c*/ 	.word	0x00000000
        /*0070*/ 	.short	0x000d
        /*0072*/ 	.short	0x0058
        /*0074*/ 	.byte	0x00, 0xf0, 0x21, 0x00


	//----- nvinfo : EIATTR_KPARAM_INFO
	.align		4
.L_18465:
        /*0078*/ 	.byte	0x04, 0x17
        /*007a*/ 	.short	(.L_18467 - .L_18466)
.L_18466:
        /*007c*/ 	.word	0x00000000
        /*0080*/ 	.short	0x000c
        /*0082*/ 	.short	0x0050
        /*0084*/ 	.byte	0x00, 0xf0, 0x11, 0x00


	//----- nvinfo : EIATTR_KPARAM_INFO
	.align		4
.L_18467:
        /*0088*/ 	.byte	0x04, 0x17
        /*008a*/ 	.short	(.L_18469 - .L_18468)
.L_18468:
        /*008c*/ 	.word	0x00000000
        /*0090*/ 	.short	0x000b
        /*0092*/ 	.short	0x004c
        /*0094*/ 	.byte	0x00, 0xf0, 0x11, 0x00


	//----- nvinfo : EIATTR_KPARAM_INFO
	.align		4
.L_18469:
        /*0098*/ 	.byte	0x04, 0x17
        /*009a*/ 	.short	(.L_18471 - .L_18470)
.L_18470:
        /*009c*/ 	.word	0x00000000
        /*00a0*/ 	.short	0x000a
        /*00a2*/ 	.short	0x0048
        /*00a4*/ 	.byte	0x00, 0xf0, 0x11, 0x00


	//----- nvinfo : EIATTR_KPARAM_INFO
	.align		4
.L_18471:
        /*00a8*/ 	.byte	0x04, 0x17
        /*00aa*/ 	.short	(.L_18473 - .L_18472)
.L_18472:
        /*00ac*/ 	.word	0x00000000
        /*00b0*/ 	.short	0x0009
        /*00b2*/ 	.short	0x0040
        /*00b4*/ 	.byte	0x00, 0xf0, 0x21, 0x00


	//----- nvinfo : EIATTR_KPARAM_INFO
	.align		4
.L_18473:
        /*00b8*/ 	.byte	0x04, 0x17
        /*00ba*/ 	.short	(.L_18475 - .L_18474)
.L_18474:
        /*00bc*/ 	.word	0x00000000
        /*00c0*/ 	.short	0x0008
        /*00c2*/ 	.short	0x0038
        /*00c4*/ 	.byte	0x00, 0xf0, 0x11, 0x00


	//----- nvinfo : EIATTR_KPARAM_INFO
	.align		4
.L_18475:
        /*00c8*/ 	.byte	0x04, 0x17
        /*00ca*/ 	.short	(.L_18477 - .L_18476)
.L_18476:
        /*00cc*/ 	.word	0x00000000
        /*00d0*/ 	.short	0x0007
        /*00d2*/ 	.short	0x0030
        /*00d4*/ 	.byte	0x00, 0xf0, 0x21, 0x00


	//----- nvinfo : EIATTR_KPARAM_INFO
	.align		4
.L_18477:
        /*00d8*/ 	.byte	0x04, 0x17
        /*00da*/ 	.short	(.L_18479 - .L_18478)
.L_18478:
        /*00dc*/ 	.word	0x00000000
        /*00e0*/ 	.short	0x0006
        /*00e2*/ 	.short	0x0028
        /*00e4*/ 	.byte	0x00, 0xf0, 0x21, 0x00


	//----- nvinfo : EIATTR_KPARAM_INFO
	.align		4
.L_18479:
        /*00e8*/ 	.byte	0x04, 0x17
        /*00ea*/ 	.short	(.L_18481 - .L_18480)
.L_18480:
        /*00ec*/ 	.word	0x00000000
        /*00f0*/ 	.short	0x0005
        /*00f2*/ 	.short	0x0024
        /*00f4*/ 	.byte	0x00, 0xf0, 0x11, 0x00


	//----- nvinfo : EIATTR_KPARAM_INFO
	.align		4
.L_18481:
        /*00f8*/ 	.byte	0x04, 0x17
        /*00fa*/ 	.short	(.L_18483 - .L_18482)
.L_18482:
        /*00fc*/ 	.word	0x00000000
        /*0100*/ 	.short	0x0004
        /*0102*/ 	.short	0x0020
        /*0104*/ 	.byte	0x00, 0xf0, 0x11, 0x00


	//----- nvinfo : EIATTR_KPARAM_INFO
	.align		4
.L_18483:
        /*0108*/ 	.byte	0x04, 0x17
        /*010a*/ 	.short	(.L_18485 - .L_18484)
.L_18484:
        /*010c*/ 	.word	0x00000000
        /*0110*/ 	.short	0x0003
        /*0112*/ 	.short	0x0018
        /*0114*/ 	.byte	0x00, 0xf0, 0x21, 0x00


	//----- nvinfo : EIATTR_KPARAM_INFO
	.align		4
.L_18485:
        /*0118*/ 	.byte	0x04, 0x17
        /*011a*/ 	.short	(.L_18487 - .L_18486)
.L_18486:
        /*011c*/ 	.word	0x00000000
        /*0120*/ 	.short	0x0002
        /*0122*/ 	.short	0x0010
        /*0124*/ 	.byte	0x00, 0xf0, 0x21, 0x00


	//----- nvinfo : EIATTR_KPARAM_INFO
	.align		4
.L_18487:
        /*0128*/ 	.byte	0x04, 0x17
        /*012a*/ 	.short	(.L_18489 - .L_18488)
.L_18488:
        /*012c*/ 	.word	0x00000000
        /*0130*/ 	.short	0x0001
        /*0132*/ 	.short	0x0008
        /*0134*/ 	.byte	0x00, 0xf0, 0x21, 0x00


	//----- nvinfo : EIATTR_KPARAM_INFO
	.align		4
.L_18489:
        /*0138*/ 	.byte	0x04, 0x17
        /*013a*/ 	.short	(.L_18491 - .L_18490)
.L_18490:
        /*013c*/ 	.word	0x00000000
        /*0140*/ 	.short	0x0000
        /*0142*/ 	.short	0x0000
        /*0144*/ 	.byte	0x00, 0xf0, 0x21, 0x00


	//----- nvinfo : EIATTR_SPARSE_MMA_MASK
	.align		4
.L_18491:
        /*0148*/ 	.byte	0x03, 0x50
        /*014a*/ 	.short	0x0000


	//----- nvinfo : EIATTR_MAXREG_COUNT
	.align		4
        /*014c*/ 	.byte	0x03, 0x1b
        /*014e*/ 	.short	0x00ff


	//----- nvinfo : EIATTR_NUM_BARRIERS
	.align		4
        /*0150*/ 	.byte	0x02, 0x4c
        /*0152*/ 	.byte	0x01
	.zero		1


	//----- nvinfo : EIATTR_EXTERNS
	.align		4
        /*0154*/ 	.byte	0x04, 0x0f
        /*0156*/ 	.short	(.L_18493 - .L_18492)


	//   ....[0]....
	.align		4
.L_18492:
        /*0158*/ 	.word	index@(__assertfail)


	//----- nvinfo : EIATTR_MERCURY_ISA_VERSION
	.align		4
.L_18493:
        /*015c*/ 	.byte	0x03, 0x5f
        /*015e*/ 	.short	0x0101


	//----- nvinfo : EIATTR_COOP_GROUP_MASK_REGIDS
	.align		4
        /*0160*/ 	.byte	0x04, 0x29
        /*0162*/ 	.short	(.L_18495 - .L_18494)


	//   ....[0]....
.L_18494:
        /*0164*/ 	.word	0xffffffff


	//   ....[1]....
        /*0168*/ 	.word	0xffffffff


	//   ....[2]....
        /*016c*/ 	.word	0xffffffff


	//   ....[3]....
        /*0170*/ 	.word	0xffffffff


	//   ....[4]....
        /*0174*/ 	.word	0xffffffff


	//   ....[5]....
        /*0178*/ 	.word	0xffffffff


	//   ....[6]....
        /*017c*/ 	.word	0xffffffff


	//   ....[7]....
        /*0180*/ 	.word	0xffffffff


	//   ....[8]....
        /*0184*/ 	.word	0xffffffff


	//   ....[9]....
        /*0188*/ 	.word	0xffffffff


	//   ....[10]....
        /*018c*/ 	.word	0xffffffff


	//   ....[11]....
        /*0190*/ 	.word	0xffffffff


	//   ....[12]....
        /*0194*/ 	.word	0xffffffff


	//   ....[13]....
        /*0198*/ 	.word	0xffffffff


	//   ....[14]....
        /*019c*/ 	.word	0x0500000f


	//   ....[15]....
        /*01a0*/ 	.word	0x0500000f


	//   ....[16]....
        /*01a4*/ 	.word	0x0500000f


	//----- nvinfo : EIATTR_COOP_GROUP_INSTR_OFFSETS
	.align		4
.L_18495:
        /*01a8*/ 	.byte	0x04, 0x28
        /*01aa*/ 	.short	(.L_18497 - .L_18496)


	//   ....[0]....
.L_18496:
        /*01ac*/ 	.word	0x00000b50


	//   ....[1]....
        /*01b0*/ 	.word	0x00000b80


	//   ....[2]....
        /*01b4*/ 	.word	0x00000ba0


	//   ....[3]....
        /*01b8*/ 	.word	0x00000cc0


	//   ....[4]....
        /*01bc*/ 	.word	0x00000ce0


	//   ....[5]....
        /*01c0*/ 	.word	0x00000d10


	//   ....[6]....
        /*01c4*/ 	.word	0x00001b50


	//   ....[7]....
        /*01c8*/ 	.word	0x00001bd0


	//   ....[8]....
        /*01cc*/ 	.word	0x00001c00


	//   ....[9]....
        /*01d0*/ 	.word	0x00001c50


	//   ....[10]....
        /*01d4*/ 	.word	0x00001ca0


	//   ....[11]....
        /*01d8*/ 	.word	0x00001cf0


	//   ....[12]....
        /*01dc*/ 	.word	0x00001d10


	//   ....[13]....
        /*01e0*/ 	.word	0x00001d30


	//   ....[14]....
        /*01e4*/ 	.word	0x00003200


	//   ....[15]....
        /*01e8*/ 	.word	0x00003260


	//   ....[16]....
        /*01ec*/ 	.word	0x000032c0


	//----- nvinfo : EIATTR_SYSCALL_OFFSETS
	.align		4
.L_18497:
        /*01f0*/ 	.byte	0x04, 0x46
        /*01f2*/ 	.short	(.L_18499 - .L_18498)


	//   ....[0]....
.L_18498:
        /*01f4*/ 	.word	0x00003090


	//   ....[1]....
        /*01f8*/ 	.word	0x00003190


	//----- nvinfo : EIATTR_EXIT_INSTR_OFFSETS
	.align		4
.L_18499:
        /*01fc*/ 	.byte	0x04, 0x1c
        /*01fe*/ 	.short	(.L_18501 - .L_18500)


	//   ....[0]....
.L_18500:
        /*0200*/ 	.word	0x00002d50


	//   ....[1]....
        /*0204*/ 	.word	0x00002f10


	//   ....[2]....
        /*0208*/ 	.word	0x00002f90


	//   ....[3]....
        /*020c*/ 	.word	0x000031a0


	//----- nvinfo : EIATTR_CRS_STACK_SIZE
	.align		4
.L_18501:
        /*0210*/ 	.byte	0x04, 0x1e
        /*0212*/ 	.short	(.L_18503 - .L_18502)
.L_18502:
        /*0214*/ 	.word	0x00000000


	//----- nvinfo : EIATTR_CBANK_PARAM_SIZE
	.align		4
.L_18503:
        /*0218*/ 	.byte	0x03, 0x19
        /*021a*/ 	.short	0x007c


	//----- nvinfo : EIATTR_PARAM_CBANK
	.align		4
        /*021c*/ 	.byte	0x04, 0x0a
        /*021e*/ 	.short	(.L_18505 - .L_18504)
	.align		4
.L_18504:
        /*0220*/ 	.word	index@(.nv.constant0._ZN4vllm25paged_attention_v1_kernelIthLi80ELi8ELi128ELNS_18Fp8KVCacheDataTypeE1ELb1EEEvPT_PKS2_PKT0_S8_ifPKiSA_iPKfiiiSC_SC_iiiii)
        /*0224*/ 	.short	0x0210
        /*0226*/ 	.short	0x007c


	//----- nvinfo : EIATTR_SW_WAR
	.align		4
.L_18505:
        /*0228*/ 	.byte	0x04, 0x36
        /*022a*/ 	.short	(.L_18507 - .L_18506)
.L_18506:
        /*022c*/ 	.word	0x00000008
.L_18507:


//--------------------- .nv.info._ZN4vllm25paged_attention_v1_kernelIthLi64ELi8ELi128ELNS_18Fp8KVCacheDataTypeE1ELb1EEEvPT_PKS2_PKT0_S8_ifPKiSA_iPKfiiiSC_SC_iiiii --------------------------
	.section	.nv.info._ZN4vllm25paged_attention_v1_kernelIthLi64ELi8ELi128ELNS_18Fp8KVCacheDataTypeE1ELb1EEEvPT_PKS2_PKT0_S8_ifPKiSA_iPKfiiiSC_SC_iiiii,"",@"SHT_CUDA_INFO"
	.sectionflags	@""
	.align	4


	//----- nvinfo : EIATTR_CUDA_API_VERSION
	.align		4
        /*0000*/ 	.byte	0x04, 0x37
        /*0002*/ 	.short	(.L_18509 - .L_18508)
.L_18508:
        /*0004*/ 	.word	0x00000082


	//----- nvinfo : EIATTR_KPARAM_INFO
	.align		4
.L_18509:
        /*0008*/ 	.byte	0x04, 0x17
        /*000a*/ 	.short	(.L_18511 - .L_18510)
.L_18510:
        /*000c*/ 	.word	0x00000000
        /*0010*/ 	.short	0x0013
        /*0012*/ 	.short	0x0078
        /*0014*/ 	.byte	0x00, 0xf0, 0x11, 0x00


	//----- nvinfo : EIATTR_KPARAM_INFO
	.align		4
.L_18511:
        /*0018*/ 	.byte	0x04, 0x17
        /*001a*/ 	.short	(.L_18513 - .L_18512)
.L_18512:
        /*001c*/ 	.word	0x00000000
        /*0020*/ 	.short	0x0012
        /*0022*/ 	.short	0x0074
        /*0024*/ 	.byte	0x00, 0xf0, 0x11, 0x00


	//----- nvinfo : EIATTR_KPARAM_INFO
	.align		4
.L_18513:
        /*0028*/ 	.byte	0x04, 0x17
        /*002a*/ 	.short	(.L_18515 - .L_18514)
.L_18514:
        /*002c*/ 	.word	0x00000000
        /*0030*/ 	.short	0x0011
        /*0032*/ 	.short	0x0070
        /*0034*/ 	.byte	0x00, 0xf0, 0x11, 0x00


	//----- nvinfo : EIATTR_KPARAM_INFO
	.align		4
.L_18515:
        /*0038*/ 	.byte	0x04, 0x17
        /*003a*/ 	.short	(.L_18517 - .L_18516)
.L_18516:
        /*003c*/ 	.word	0x00000000
        /*0040*/ 	.short	0x0010
        /*0042*/ 	.short	0x006c
        /*0044*/ 	.byte	0x00, 0xf0, 0x11, 0x00


	//----- nvinfo : EIATTR_KPARAM_INFO
	.align		4
.L_18517:
        /*0048*/ 	.byte	0x04, 0x17
        /*004a*/ 	.short	(.L_18519 - .L_18518)
.L_18518:
        /*004c*/ 	.word	0x00000000
        /*0050*/ 	.short	0x000f
        /*0052*/ 	.short	0x0068
        /*0054*/ 	.byte	0x00, 0xf0, 0x11, 0x00


	//----- nvinfo : EIATTR_KPARAM_INFO
	.align		4
.L_18519:
        /*0058*/ 	.byte	0x04, 0x17
        /*005a*/ 	.short	(.L_18521 - .L_18520)
.L_18520:
        /*005c*/ 	.word	0x00000000
        /*0060*/ 	.short	0x000e
        /*0062*/ 	.short	0x0060
        /*0064*/ 	.byte	0x00, 0xf0, 0x21, 0x00


	//----- nvinfo : EIATTR_KPARAM_INFO
	.align		4
.L_18521:
        /*0068*/ 	.byte	0x04, 0x17
        /*006a*/ 	.short	(.L_18523 - .L_18522)
.L_18522:
        /*006c*/ 	.word	0x00000000
        /*0070*/ 	.short	0x000d
        /*0072*/ 	.short	0x0058
        /*0074*/ 	.byte	0x00, 0xf0, 0x21, 0x00


	//----- nvinfo : EIATTR_KPARAM_INFO
	.align		4
.L_18523:
        /*0078*/ 	.byte	0x04, 0x17
        /*007a*/ 	.short	(.L_18525 - .L_18524)
.L_18524:
        /*007c*/ 	.word	0x00000000
        /*0080*/ 	.short	0x000c
        /*0082*/ 	.short	0x0050
        /*0084*/ 	.byte	0x00, 0xf0, 0x11, 0x00


	//----- nvinfo : EIATTR_KPARAM_INFO
	.align		4
.L_18525:
        /*0088*/ 	.byte	0x04, 0x17
        /*008a*/ 	.short	(.L_18527 - .L_18526)
.L_18526:
        /*008c*/ 	.word	0x00000000
        /*0090*/ 	.short	0x000b
        /*0092*/ 	.short	0x004c
        /*0094*/ 	.byte	0x00, 0xf0, 0x11, 0x00


	//----- nvinfo : EIATTR_KPARAM_INFO
	.align		4
.L_18527:
        /*0098*/ 	.byte	0x04, 0x17
        /*009a*/ 	.short	(.L_18529 - .L_18528)
.L_18528:
        /*009c*/ 	.word	0x00000000
        /*00a0*/ 	.short	0x000a
        /*00a2*/ 	.short	0x0048
        /*00a4*/ 	.byte	0x00, 0xf0, 0x11, 0x00


	//----- nvinfo : EIATTR_KPARAM_INFO
	.align		4
.L_18529:
        /*00a8*/ 	.byte	0x04, 0x17
        /*00aa*/ 	.short	(.L_18531 - .L_18530)
.L_18530:
        /*00ac*/ 	.word	0x00000000
        /*00b0*/ 	.short	0x0009
        /*00b2*/ 	.short	0x0040
        /*00b4*/ 	.byte	0x00, 0xf0, 0x21, 0x00


	//----- nvinfo : EIATTR_KPARAM_INFO
	.align		4
.L_18531:
        /*00b8*/ 	.byte	0x04, 0x17
        /*00ba*/ 	.short	(.L_18533 - .L_18532)
.L_18532:
        /*00bc*/ 	.word	0x00000000
        /*00c0*/ 	.short	0x0008
        /*00c2*/ 	.short	0x0038
        /*00c4*/ 	.byte	0x00, 0xf0, 0x11, 0x00


	//----- nvinfo : EIATTR_KPARAM_INFO
	.align		4
.L_18533:
        /*00c8*/ 	.byte	0x04, 0x17
        /*00ca*/ 	.short	(.L_18535 - .L_18534)
.L_18534:
        /*00cc*/ 	.word	0x00000000
        /*00d0*/ 	.short	0x0007
        /*00d2*/ 	.short	0x0030
        /*00d4*/ 	.byte	0x00, 0xf0, 0x21, 0x00


	//----- nvinfo : EIATTR_KPARAM_INFO
	.align		4
.L_18535:
        /*00d8*/ 	.byte	0x04, 0x17
        /*00da*/ 	.short	(.L_18537 - .L_18536)
.L_18536:
        /*00dc*/ 	.word	0x00000000
        /*00e0*/ 	.short	0x0006
        /*00e2*/ 	.short	0x0028
        /*00e4*/ 	.byte	0x00, 0xf0, 0x21, 0x00


	//----- nvinfo : EIATTR_KPARAM_INFO
	.align		4
.L_18537:
        /*00e8*/ 	.byte	0x04, 0x17
        /*00ea*/ 	.short	(.L_18539 - .L_18538)
.L_18538:
        /*00ec*/ 	.word	0x00000000
        /*00f0*/ 	.short	0x0005
        /*00f2*/ 	.short	0x0024
        /*00f4*/ 	.byte	0x00, 0xf0, 0x11, 0x00


	//----- nvinfo : EIATTR_KPARAM_INFO
	.align		4
.L_18539:
        /*00f8*/ 	.byte	0x04, 0x17
        /*00fa*/ 	.short	(.L_18541 - .L_18540)
.L_18540:
        /*00fc*/ 	.word	0x00000000
        /*0100*/ 	.short	0x0004
        /*0102*/ 	.short	0x0020
        /*0104*/ 	.byte	0x00, 0xf0, 0x11, 0x00


	//----- nvinfo : EIATTR_KPARAM_INFO
	.align		4
.L_18541:
        /*0108*/ 	.byte	0x04, 0x17
        /*010a*/ 	.short	(.L_18543 - .L_18542)
.L_18542:
        /*010c*/ 	.word	0x00000000
        /*0110*/ 	.short	0x0003
        /*0112*/ 	.short	0x0018
        /*0114*/ 	.byte	0x00, 0xf0, 0x21, 0x00


	//----- nvinfo : EIATTR_KPARAM_INFO
	.align		4
.L_18543:
        /*0118*/ 	.byte	0x04, 0x17
        /*011a*/ 	.short	(.L_18545 - .L_18544)
.L_18544:
        /*011c*/ 	.word	0x00000000
        /*0120*/ 	.short	0x0002
        /*0122*/ 	.short	0x0010
        /*0124*/ 	.byte	0x00, 0xf0, 0x21, 0x00


	//----- nvinfo : EIATTR_KPARAM_INFO
	.align		4
.L_18545:
        /*0128*/ 	.byte	0x04, 0x17
        /*012a*/ 	.short	(.L_18547 - .L_18546)
.L_18546:
        /*012c*/ 	.word	0x00000000
        /*0130*/ 	.short	0x0001
        /*0132*/ 	.short	0x0008
        /*0134*/ 	.byte	0x00, 0xf0, 0x21, 0x00


	//----- nvinfo : EIATTR_KPARAM_INFO
	.align		4
.L_18547:
        /*0138*/ 	.byte	0x04, 0x17
        /*013a*/ 	.short	(.L_18549 - .L_18548)
.L_18548:
        /*013c*/ 	.word	0x00000000
        /*0140*/ 	.short	0x0000
        /*0142*/ 	.short	0x0000
        /*0144*/ 	.byte	0x00, 0xf0, 0x21, 0x00


	//----- nvinfo : EIATTR_SPARSE_MMA_MASK
	.align		4
.L_18549:
        /*0148*/ 	.byte	0x03, 0x50
        /*014a*/ 	.short	0x0000


	//----- nvinfo : EIATTR_MAXREG_COUNT
	.align		4
        /*014c*/ 	.byte	0x03, 0x1b
        /*014e*/ 	.short	0x00ff


	//----- nvinfo : EIATTR_NUM_BARRIERS
	.align		4
        /*0150*/ 	.byte	0x02, 0x4c
        /*0152*/ 	.byte	0x01
	.zero		1


	//----- nvinfo : EIATTR_EXTERNS
	.align		4
        /*0154*/ 	.byte	0x04, 0x0f
        /*0156*/ 	.short	(.L_18551 - .L_18550)


	//   ....[0]....
	.align		4
.L_18550:
        /*0158*/ 	.word	index@(__assertfail)


	//----- nvinfo : EIATTR_MERCURY_ISA_VERSION
	.align		4
.L_18551:
        /*015c*/ 	.byte	0x03, 0x5f
        /*015e*/ 	.short	0x0101


	//----- nvinfo : EIATTR_COOP_GROUP_MASK_REGIDS
	.align		4
        /*0160*/ 	.byte	0x04, 0x29
        /*0162*/ 	.short	(.L_18553 - .L_18552)


	//   ....[0]....
.L_18552:
        /*0164*/ 	.word	0xffffffff


	//   ....[1]....
        /*0168*/ 	.word	0xffffffff


	//   ....[2]....
        /*016c*/ 	.word	0xffffffff


	//   ....[3]....
        /*0170*/ 	.word	0xffffffff


	//   ....[4]....
        /*0174*/ 	.word	0xffffffff


	//   ....[5]....
        /*0178*/ 	.word	0xffffffff


	//   ....[6]....
        /*017c*/ 	.word	0xffffffff


	//   ....[7]....
        /*0180*/ 	.word	0xffffffff


	//   ....[8]....
        /*0184*/ 	.word	0xffffffff


	//   ....[9]....
        /*0188*/ 	.word	0xffffffff


	//   ....[10]....
        /*018c*/ 	.word	0xffffffff


	//   ....[11]....
        /*0190*/ 	.word	0xffffffff


	//   ....[12]....
        /*0194*/ 	.word	0xffffffff


	//   ....[13]....
        /*0198*/ 	.word	0xffffffff


	//   ....[14]....
        /*019c*/ 	.word	0x0500000f


	//   ....[15]....
        /*01a0*/ 	.word	0x0500000f


	//   ....[16]....
        /*01a4*/ 	.word	0x0500000f


	//----- nvinfo : EIATTR_COOP_GROUP_INSTR_OFFSETS
	.align		4
.L_18553:
        /*01a8*/ 	.byte	0x04, 0x28
        /*01aa*/ 	.short	(.L_18555 - .L_18554)


	//   ....[0]....
.L_18554:
        /*01ac*/ 	.word	0x00000b50


	//   ....[1]....
        /*01b0*/ 	.word	0x00000b80


	//   ....[2]....
        /*01b4*/ 	.word	0x00000ba0


	//   ....[3]....
        /*01b8*/ 	.word	0x00000cc0


	//   ....[4]....
        /*01bc*/ 	.word	0x00000ce0


	//   ....[5]....
        /*01c0*/ 	.word	0x00000d10


	//   ....[6]....
        /*01c4*/ 	.word	0x00001b50


	//   ....[7]....
        /*01c8*/ 	.word	0x00001bd0


	//   ....[8]....
        /*01cc*/ 	.word	0x00001c00


	//   ....[9]....
        /*01d0*/ 	.word	0x00001c50


	//   ....[10]....
        /*01d4*/ 	.word	0x00001ca0


	//   ....[11]....
        /*01d8*/ 	.word	0x00001cf0


	//   ....[12]....
        /*01dc*/ 	.word	0x00001d10


	//   ....[13]....
        /*01e0*/ 	.word	0x00001d30


	//   ....[14]....
        /*01e4*/ 	.word	0x00003010


	//   ....[15]....
        /*01e8*/ 	.word	0x00003070


	//   ....[16]....
        /*01ec*/ 	.word	0x000030d0


	//----- nvinfo : EIATTR_SYSCALL_OFFSETS
	.align		4
.L_18555:
        /*01f0*/ 	.byte	0x04, 0x46
        /*01f2*/ 	.short	(.L_18557 - .L_18556)


	//   ....[0]....
.L_18556:
        /*01f4*/ 	.word	0x00002ea0


	//   ....[1]....
        /*01f8*/ 	.word	0x00002fa0


	//----- nvinfo : EIATTR_EXIT_INSTR_OFFSETS
	.align		4
.L_18557:
        /*01fc*/ 	.byte	0x04, 0x1c
        /*01fe*/ 	.short	(.L_18559 - .L_18558)


	//   ....[0]....
.L_18558:
        /*0200*/ 	.word	0x00002bc0


	//   ....[1]....
        /*0204*/ 	.word	0x00002da0


	//   ....[2]....
        /*0208*/ 	.word	0x00002fb0


	//----- nvinfo : EIATTR_CRS_STACK_SIZE
	.align		4
.L_18559:
        /*020c*/ 	.byte	0x04, 0x1e
        /*020e*/ 	.short	(.L_18561 - .L_18560)
.L_18560:
        /*0210*/ 	.word	0x00000000


	//----- nvinfo : EIATTR_CBANK_PARAM_SIZE
	.align		4
.L_18561:
        /*0214*/ 	.byte	0x03, 0x19
        /*0216*/ 	.short	0x007c


	//----- nvinfo : EIATTR_PARAM_CBANK
	.align		4
        /*0218*/ 	.byte	0x04, 0x0a
        /*021a*/ 	.short	(.L_18563 - .L_18562)
	.align		4
.L_18562:
        /*021c*/ 	.word	index@(.nv.constant0._ZN4vllm25paged_attention_v1_kernelIthLi64ELi8ELi128ELNS_18Fp8KVCacheDataTypeE1ELb1EEEvPT_PKS2_PKT0_S8_ifPKiSA_iPKfiiiSC_SC_iiiii)
        /*0220*/ 	.short	0x0210
        /*0222*/ 	.short	0x007c


	//----- nvinfo : EIATTR_SW_WAR
	.align		4
.L_18563:
        /*0224*/ 	.byte	0x04, 0x36
        /*0226*/ 	.short	(.L_18565 - .L_18564)
.L_18564:
        /*0228*/ 	.word	0x00000008
.L_18565:


//--------------------- .nv.info._ZN4vllm25paged_attention_v1_kernelIthLi32ELi8ELi128ELNS_18Fp8KVCacheDataTypeE1ELb1EEEvPT_PKS2_PKT0_S8_ifPKiSA_iPKfiiiSC_SC_iiiii --------------------------
	.section	.nv.info._ZN4vllm25paged_attention_v1_kernelIthLi32ELi8ELi128ELNS_18Fp8KVCacheDataTypeE1ELb1EEEvPT_PKS2_PKT0_S8_ifPKiSA_iPKfiiiSC_SC_iiiii,"",@"SHT_CUDA_INFO"
	.sectionflags	@""
	.align	4


	//----- nvinfo : EIATTR_CUDA_API_VERSION
	.align		4
        /*0000*/ 	.byte	0x04, 0x37
        /*0002*/ 	.short	(.L_18567 - .L_18566)
.L_18566:
        /*0004*/ 	.word	0x00000082


	//----- nvinfo : EIATTR_KPARAM_INFO
	.align		4
.L_18567:
        /*0008*/ 	.byte	0x04, 0x17
        /*000a*/ 	.short	(.L_18569 - .L_18568)
.L_18568:
        /*000c*/ 	.word	0x00000000
        /*0010*/ 	.short	0x0013
        /*0012*/ 	.short	0x0078
        /*0014*/ 	.byte	0x00, 0xf0, 0x11, 0x00


	//----- nvinfo : EIATTR_KPARAM_INFO
	.align		4
.L_18569:
        /*0018*/ 	.byte	0x04, 0x17
        /*001a*/ 	.short	(.L_18571 - .L_18570)
.L_18570:
        /*001c*/ 	.word	0x00000000
        /*0020*/ 	.short	0x0012
        /*0022*/ 	.short	0x0074
        /*0024*/ 	.byte	0x00, 0xf0, 0x11, 0x00


	//----- nvinfo : EIATTR_KPARAM_INFO
	.align		4
.L_18571:
        /*0028*/ 	.byte	0x04, 0x17
        /*002a*/ 	.short	(.L_18573 - .L_18572)
.L_18572:
        /*002c*/ 	.word	0x00000000
        /*0030*/ 	.short	0x0011
        /*0032*/ 	.short	0x0070
        /*0034*/ 	.byte	0x00, 0xf0, 0x11, 0x00


	//----- nvinfo : EIATTR_KPARAM_INFO
	.align		4
.L_18573:
        /*0038*/ 	.byte	0x04, 0x17
        /*003a*/ 	.short	(.L_18575 - .L_18574)
.L_18574:
        /*003c*/ 	.word	0x00000000
        /*0040*/ 	.short	0x0010
        /*0042*/ 	.short	0x006c
        /*0044*/ 	.byte	0x00, 0xf0, 0x11, 0x00


	//----- nvinfo : EIATTR_KPARAM_INFO
	.align		4
.L_18575:
        /*0048*/ 	.byte	0x04, 0x17
        /*004a*/ 	.short	(.L_18577 - .L_18576)
.L_18576:
        /*004c*/ 	.word	0x00000000
        /*0050*/ 	.short	0x000f
        /*0052*/ 	.short	0x0068
        /*0054*/ 	.byte	0x00, 0xf0, 0x11, 0x00


	//----- nvinfo : EIATTR_KPARAM_INFO
	.align		4
.L_18577:
        /*0058*/ 	.byte	0x04, 0x17
        /*005a*/ 	.short	(.L_18579 - .L_18578)
.L_18578:
        /*005c*/ 	.word	0x00000000
        /*0060*/ 	.short	0x000e
        /*0062*/ 	.short	0x0060
        /*0064*/ 	.byte	0x00, 0xf0, 0x21, 0x00


	//----- nvinfo : EIATTR_KPARAM_INFO
	.align		4
.L_18579:
        /*0068*/ 	.byte	0x04, 0x17
        /*006a*/ 	.short	(.L_18581 - .L_18580)
.L_18580:
        /*006c*/ 	.word	0x00000000
        /*0070*/ 	.short	0x000d
        /*0072*/ 	.short	0x0058
        /*0074*/ 	.byte	0x00, 0xf0, 0x21, 0x00


	//----- nvinfo : EIATTR_KPARAM_INFO
	.align		4
.L_18581:
        /*0078*/ 	.byte	0x04, 0x17
        /*007a*/ 	.short	(.L_18583 - .L_18582)
.L_18582:
        /*007c*/ 	.word	0x00000000
        /*0080*/ 	.short	0x000c
        /*0082*/ 	.short	0x0050
        /*0084*/ 	.byte	0x00, 0xf0, 0x11, 0x00


	//----- nvinfo : EIATTR_KPARAM_INFO
	.align		4
.L_18583:
        /*0088*/ 	.byte	0x04, 0x17
        /*008a*/ 	.short	(.L_18585 - .L_18584)
.L_18584:
        /*008c*/ 	.word	0x00000000
        /*0090*/ 	.short	0x000b
        /*0092*/ 	.short	0x004c
        /*0094*/ 	.byte	0x00, 0xf0, 0x11, 0x00


	//----- nvinfo : EIATTR_KPARAM_INFO
	.align		4
.L_18585:
        /*0098*/ 	.byte	0x04, 0x17
        /*009a*/ 	.short	(.L_18587 - .L_18586)
.L_18586:
        /*009c*/ 	.word	0x00000000
        /*00a0*/ 	.short	0x000a
        /*00a2*/ 	.short	0x0048
        /*00a4*/ 	.byte	0x00, 0xf0, 0x11, 0x00


	//----- nvinfo : EIATTR_KPARAM_INFO
	.align		4
.L_18587:
        /*00a8*/ 	.byte	0x04, 0x17
        /*00aa*/ 	.short	(.L_18589 - .L_18588)
.L_18588:
        /*00ac*/ 	.word	0x00000000
        /*00b0*/ 	.short	0x0009
        /*00b2*/ 	.short	0x0040
        /*00b4*/ 	.byte	0x00, 0xf0, 0x21, 0x00


	//----- nvinfo : EIATTR_KPARAM_INFO
	.align		4
.L_18589:
        /*00b8*/ 	.byte	0x04, 0x17
        /*00ba*/ 	.short	(.L_18591 - .L_18590)
.L_18590:
        /*00bc*/ 	.word	0x00000000
        /*00c0*/ 	.short	0x0008
        /*00c2*/ 	.short	0x0038
        /*00c4*/ 	.byte	0x00, 0xf0, 0x11, 0x00


	//----- nvinfo : EIATTR_KPARAM_INFO
	.align		4
.L_18591:
        /*00c8*/ 	.byte	0x04, 0x17
        /*00ca*/ 	.short	(.L_18593 - .L_18592)
.L_18592:
        /*00cc*/ 	.word	0x00000000
        /*00d0*/ 	.short	0x0007
        /*00d2*/ 	.short	0x0030
        /*00d4*/ 	.byte	0x00, 0xf0, 0x21, 0x00


	//----- nvinfo : EIATTR_KPARAM_INFO
	.align		4
.L_18593:
        /*00d8*/ 	.byte	0x04, 0x17
        /*00da*/ 	.short	(.L_18595 - .L_18594)
.L_18594:
        /*00dc*/ 	.word	0x00000000
        /*00e0*/ 	.short	0x0006
        /*00e2*/ 	.short	0x0028
        /*00e4*/ 	.byte	0x00, 0xf0, 0x21, 0x00


	//----- nvinfo : EIATTR_KPARAM_INFO
	.align		4
.L_18595:
        /*00e8*/ 	.byte	0x04, 0x17
        /*00ea*/ 	.short	(.L_18597 - .L_18596)
.L_18596:
        /*00ec*/ 	.word	0x00000000
        /*00f0*/ 	.short	0x0005
        /*00f2*/ 	.short	0x0024
        /*00f4*/ 	.byte	0x00, 0xf0, 0x11, 0x00


	//----- nvinfo : EIATTR_KPARAM_INFO
	.align		4
.L_18597:
        /*00f8*/ 	.byte	0x04, 0x17
        /*00fa*/ 	.short	(.L_18599 - .L_18598)
.L_18598:
        /*00fc*/ 	.word	0x00000000
        /*0100*/ 	.short	0x0004
        /*0102*/ 	.short	0x0020
        /*0104*/ 	.byte	0x00, 0xf0, 0x11, 0x00


	//----- nvinfo : EIATTR_KPARAM_INFO
	.align		4
.L_18599:
        /*0108*/ 	.byte	0x04, 0x17
        /*010a*/ 	.short	(.L_18601 - .L_18600)
.L_18600:
        /*010c*/ 	.word	0x00000000
        /*0110*/ 	.short	0x0003
        /*0112*/ 	.short	0x0018
        /*0114*/ 	.byte	0x00, 0xf0, 0x21, 0x00


	//----- nvinfo : EIATTR_KPARAM_INFO
	.align		4
.L_18601:
        /*0118*/ 	.byte	0x04, 0x17
        /*011a*/ 	.short	(.L_18603 - .L_18602)
.L_18602:
        /*011c*/ 	.word	0x00000000
        /*0120*/ 	.short	0x0002
        /*0122*/ 	.short	0x0010
        /*0124*/ 	.byte	0x00, 0xf0, 0x21, 0x00


	//----- nvinfo : EIATTR_KPARAM_INFO
	.align		4
.L_18603:
        /*0128*/ 	.byte	0x04, 0x17
        /*012a*/ 	.short	(.L_18605 - .L_18604)
.L_18604:
        /*012c*/ 	.word	0x00000000
        /*0130*/ 	.short	0x0001
        /*0132*/ 	.short	0x0008
        /*0134*/ 	.byte	0x00, 0xf0, 0x21, 0x00


	//----- nvinfo : EIATTR_KPARAM_INFO
	.align		4
.L_18605:
        /*0138*/ 	.byte	0x04, 0x17
        /*013a*/ 	.short	(.L_18607 - .L_18606)
.L_18606:
        /*013c*/ 	.word	0x00000000
        /*0140*/ 	.short	0x0000
        /*0142*/ 	.short	0x0000
        /*0144*/ 	.byte	0x00, 0xf0, 0x21, 0x00


	//----- nvinfo : EIATTR_SPARSE_MMA_MASK
	.align		4
.L_18607:
        /*0148*/ 	.byte	0x03, 0x50
        /*014a*/ 	.short	0x0000


	//----- nvinfo : EIATTR_MAXREG_COUNT
	.align		4
        /*014c*/ 	.byte	0x03, 0x1b
        /*014e*/ 	.short	0x00ff


	//----- nvinfo : EIATTR_NUM_BARRIERS
	.align		4
        /*0150*/ 	.byte	0x02, 0x4c
        /*0152*/ 	.byte	0x01
	.zero		1


	//----- nvinfo : EIATTR_EXTERNS
	.align		4
        /*0154*/ 	.byte	0x04, 0x0f
        /*0156*/ 	.short	(.L_18609 - .L_18608)


	//   ....[0]....
	.align		4
.L_18608:
        /*0158*/ 	.word	index@(__assertfail)


	//----- nvinfo : EIATTR_MERCURY_ISA_VERSION
	.align		4
.L_18609:
        /*015c*/ 	.byte	0x03, 0x5f
        /*015e*/ 	.short	0x0101


	//----- nvinfo : EIATTR_COOP_GROUP_MASK_REGIDS
	.align		4
        /*0160*/ 	.byte	0x04, 0x29
        /*0162*/ 	.short	(.L_18611 - .L_18610)


	//   ....[0]....
.L_18610:
        /*0164*/ 	.word	0xffffffff


	//   ....[1]....
        /*0168*/ 	.word	0xffffffff


	//   ....[2]....
        /*016c*/ 	.word	0xffffffff


	//   ....[3]....
        /*0170*/ 	.word	0xffffffff


	//   ....[4]....
        /*0174*/ 	.word	0xffffffff


	//   ....[5]....
        /*0178*/ 	.word	0xffffffff


	//   ....[6]....
        /*017c*/ 	.word	0xffffffff


	//   ....[7]....
        /*0180*/ 	.word	0xffffffff


	//   ....[8]....
        /*0184*/ 	.word	0xffffffff


	//   ....[9]....
        /*0188*/ 	.word	0xffffffff


	//   ....[10]....
        /*018c*/ 	.word	0xffffffff


	//   ....[11]....
        /*0190*/ 	.word	0xffffffff


	//   ....[12]....
        /*0194*/ 	.word	0xffffffff


	//   ....[13]....
        /*0198*/ 	.word	0xffffffff


	//   ....[14]....
        /*019c*/ 	.word	0x0500000f


	//   ....[15]....
        /*01a0*/ 	.word	0x0500000f


	//   ....[16]....
        /*01a4*/ 	.word	0x0500000f


	//----- nvinfo : EIATTR_COOP_GROUP_INSTR_OFFSETS
	.align		4
.L_18611:
        /*01a8*/ 	.byte	0x04, 0x28
        /*01aa*/ 	.short	(.L_18613 - .L_18612)


	//   ....[0]....
.L_18612:
        /*01ac*/ 	.word	0x00000b50


	//   ....[1]....
        /*01b0*/ 	.word	0x00000b80


	//   ....[2]....
        /*01b4*/ 	.word	0x00000ba0


	//   ....[3]....
        /*01b8*/ 	.word	0x00000cc0


	//   ....[4]....
        /*01bc*/ 	.word	0x00000ce0


	//   ....[5]....
        /*01c0*/ 	.word	0x00000d10


	//   ....[6]....
        /*01c4*/ 	.word	0x00001b50


	//   ....[7]....
        /*01c8*/ 	.word	0x00001bd0


	//   ....[8]....
        /*01cc*/ 	.word	0x00001c00


	//   ....[9]....
        /*01d0*/ 	.word	0x00001c50


	//   ....[10]....
        /*01d4*/ 	.word	0x00001ca0


	//   ....[11]....
        /*01d8*/ 	.word	0x00001cf0


	//   ....[12]....
        /*01dc*/ 	.word	0x00001d10


	//   ....[13]....
        /*01e0*/ 	.word	0x00001d30


	//   ....[14]....
        /*01e4*/ 	.word	0x00002f30


	//   ....[15]....
        /*01e8*/ 	.word	0x00002f90


	//   ....[16]....
        /*01ec*/ 	.word	0x00002ff0


	//----- nvinfo : EIATTR_SYSCALL_OFFSETS
	.align		4
.L_18613:
        /*01f0*/ 	.byte	0x04, 0x46
        /*01f2*/ 	.short	(.L_18615 - .L_18614)


	//   ....[0]....
.L_18614:
        /*01f4*/ 	.word	0x00002dc0


	//   ....[1]....
        /*01f8*/ 	.word	0x00002ec0


	//----- nvinfo : EIATTR_EXIT_INSTR_OFFSETS
	.align		4
.L_18615:
        /*01fc*/ 	.byte	0x04, 0x1c
        /*01fe*/ 	.short	(.L_18617 - .L_18616)


	//   ....[0]....
.L_18616:
        /*0200*/ 	.word	0x00002b60


	//   ....[1]....
        /*0204*/ 	.word	0x00002cc0


	//   ....[2]....
        /*0208*/ 	.word	0x00002ed0


	//----- nvinfo : EIATTR_CRS_STACK_SIZE
	.align		4
.L_18617:
        /*020c*/ 	.byte	0x04, 0x1e
        /*020e*/ 	.short	(.L_18619 - .L_18618)
.L_18618:
        /*0210*/ 	.word	0x00000000


	//----- nvinfo : EIATTR_CBANK_PARAM_SIZE
	.align		4
.L_18619:
        /*0214*/ 	.byte	0x03, 0x19
        /*0216*/ 	.short	0x007c


	//----- nvinfo : EIATTR_PARAM_CBANK
	.align		4
        /*0218*/ 	.byte	0x04, 0x0a
        /*021a*/ 	.short	(.L_18621 - .L_18620)
	.align		4
.L_18620:
        /*021c*/ 	.word	index@(.nv.constant0._ZN4vllm25paged_attention_v1_kernelIthLi32ELi8ELi128ELNS_18Fp8KVCacheDataTypeE1ELb1EEEvPT_PKS2_PKT0_S8_ifPKiSA_iPKfiiiSC_SC_iiiii)
        /*0220*/ 	.short	0x0210
        /*0222*/ 	.short	0x007c


	//----- nvinfo : EIATTR_SW_WAR
	.align		4
.L_18621:
        /*0224*/ 	.byte	0x04, 0x36
        /*0226*/ 	.short	(.L_18623 - .L_18622)
.L_18622:
        /*0228*/ 	.word	0x00000008
.L_18623:


//--------------------- .nv.info._ZN4vllm25paged_attention_v1_kernelIfhLi256ELi32ELi128ELNS_18Fp8KVCacheDataTypeE1ELb0EEEvPT_PKS2_PKT0_S8_ifPKiSA_iPKfiiiSC_SC_iiiii --------------------------
	.section	.nv.info._ZN4vllm25paged_attention_v1_kernelIfhLi256ELi32ELi128ELNS_18Fp8KVCacheDataTypeE1ELb0EEEvPT_PKS2_PKT0_S8_ifPKiSA_iPKfiiiSC_SC_iiiii,"",@"SHT_CUDA_INFO"
	.sectionflags	@""
	.align	4


	//----- nvinfo : EIATTR_CUDA_API_VERSION
	.align		4
        /*0000*/ 	.byte	0x04, 0x37
        /*0002*/ 	.short	(.L_18625 - .L_18624)
.L_18624:
        /*0004*/ 	.word	0x00000082


	//----- nvinfo : EIATTR_KPARAM_INFO
	.align		4
.L_18625:
        /*0008*/ 	.byte	0x04, 0x17
        /*000a*/ 	.short	(.L_18627 - .L_18626)
.L_18626:
        /*000c*/ 	.word	0x00000000
        /*0010*/ 	.short	0x0013
        /*0012*/ 	.short	0x0078
        /*0014*/ 	.byte	0x00, 0xf0, 0x11, 0x00


	//----- nvinfo : EIATTR_KPARAM_INFO
	.align		4
.L_18627:
        /*0018*/ 	.byte	0x04, 0x17
        /*001a*/ 	.short	(.L_18629 - .L_18628)
.L_18628:
        /*001c*/ 	.word	0x00000000
        /*0020*/ 	.short	0x0012
        /*0022*/ 	.short	0x0074
        /*0024*/ 	.byte	0x00, 0xf0, 0x11, 0x00


	//----- nvinfo : EIATTR_KPARAM_INFO
	.align		4
.L_18629:
        /*0028*/ 	.byte	0x04, 0x17
        /*002a*/ 	.short	(.L_18631 - .L_18630)
.L_18630:
        /*002c*/ 	.word	0x00000000
        /*0030*/ 	.short	0x0011
        /*0032*/ 	.short	0x0070
        /*0034*/ 	.byte	0x00, 0xf0, 0x11, 0x00


	//----- nvinfo : EIATTR_KPARAM_INFO
	.align		4
.L_18631:
        /*0038*/ 	.byte	0x04, 0x17
        /*003a*/ 	.short	(.L_18633 - .L_18632)
.L_18632:
        /*003c*/ 	.word	0x00000000
        /*0040*/ 	.short	0x0010
        /*0042*/ 	.short	0x006c
        /*0044*/ 	.byte	0x00, 0xf0, 0x11, 0x00


	//----- nvinfo : EIATTR_KPARAM_INFO
	.align		4
.L_18633:
        /*0048*/ 	.byte	0x04, 0x17
        /*004a*/ 	.short	(.L_18635 - .L_18634)
.L_18634:
        /*004c*/ 	.word	0x00000000
        /*0050*/ 	.short	0x000f
        /*0052*/ 	.short	0x0068
        /*0054*/ 	.byte	0x00, 0xf0, 0x11, 0x00


	//----- nvinfo : EIATTR_KPARAM_INFO
	.align		4
.L_18635:
        /*0058*/ 	.byte	0x04, 0x17
        /*005a*/ 	.short	(.L_18637 - .L_18636)
.L_18636:
        /*005c*/ 	.word	0x00000000
        /*0060*/ 	.short	0x000e
        /*0062*/ 	.short	0x0060
        /*0064*/ 	.byte	0x00, 0xf0, 0x21, 0x00


	//----- nvinfo : EIATTR_KPARAM_INFO
	.align		4
.L_18637:
        /*0068*/ 	.byte	0x04, 0x17
        /*006a*/ 	.short	(.L_18639 - .L_18638)
.L_18638:
        /*006c*/ 	.word	0x00000000
        /*0070*/ 	.short	0x000d
        /*0072*/ 	.short	0x0058
        /*0074*/ 	.byte	0x00, 0xf0, 0x21, 0x00


	//----- nvinfo : EIATTR_KPARAM_INFO
	.align		4
.L_18639:
        /*0078*/ 	.byte	0x04, 0x17
        /*007a*/ 	.short	(.L_18641 - .L_18640)
.L_18640:
        /*007c*/ 	.word	0x00000000
        /*0080*/ 	.short	0x000c
        /*0082*/ 	.short	0x0050
        /*0084*/ 	.byte	0x00, 0xf0, 0x11, 0x00


	//----- nvinfo : EIATTR_KPARAM_INFO
	.align		4
.L_18641:
        /*0088*/ 	.byte	0x04, 0x17
        /*008a*/ 	.short	(.L_18643 - .L_18642)
.L_18642:
        /*008c*/ 	.word	0x00000000
        /*0090*/ 	.short	0x000b
        /*0092*/ 	.short	0x004c
        /*0094*/ 	.byte	0x00, 0xf0, 0x11, 0x00


	//----- nvinfo : EIATTR_KPARAM_INFO
	.align		4
.L_18643:
        /*0098*/ 	.byte	0x04, 0x17
        /*009a*/ 	.short	(.L_18645 - .L_18644)
.L_18644:
        /*009c*/ 	.word	0x00000000
        /*00a0*/ 	.short	0x000a
        /*00a2*/ 	.short	0x0048
        /*00a4*/ 	.byte	0x00, 0xf0, 0x11, 0x00


	//----- nvinfo : EIATTR_KPARAM_INFO
	.align		4
.L_18645:
        /*00a8*/ 	.byte	0x04, 0x17
        /*00aa*/ 	.short	(.L_18647 - .L_18646)
.L_18646:
        /*00ac*/ 	.word	0x00000000
        /*00b0*/ 	.short	0x0009
        /*00b2*/ 	.short	0x0040
        /*00b4*/ 	.byte	0x00, 0xf0, 0x21, 0x00


	//----- nvinfo : EIATTR_KPARAM_INFO
	.align		4
.L_18647:
        /*00b8*/ 	.byte	0x04, 0x17
        /*00ba*/ 	.short	(.L_18649 - .L_18648)
.L_18648:
        /*00bc*/ 	.word	0x00000000
        /*00c0*/ 	.short	0x0008
        /*00c2*/ 	.short	0x0038
        /*00c4*/ 	.byte	0x00, 0xf0, 0x11, 0x00


	//----- nvinfo : EIATTR_KPARAM_INFO
	.align		4
.L_18649:
        /*00c8*/ 	.byte	0x04, 0x17
        /*00ca*/ 	.short	(.L_18651 - .L_18650)
.L_18650:
        /*00cc*/ 	.word	0x00000000
        /*00d0*/ 	.short	0x0007
        /*00d2*/ 	.short	0x0030
        /*00d4*/ 	.byte	0x00, 0xf0, 0x21, 0x00


	//----- nvinfo : EIATTR_KPARAM_INFO
	.align		4
.L_18651:
        /*00d8*/ 	.byte	0x04, 0x17
        /*00da*/ 	.short	(.L_18653 - .L_18652)
.L_18652:
        /*00dc*/ 	.word	0x00000000
        /*00e0*/ 	.short	0x0006
        /*00e2*/ 	.short	0x0028
        /*00e4*/ 	.byte	0x00, 0xf0, 0x21, 0x00


	//----- nvinfo : EIATTR_KPARAM_INFO
	.align		4
.L_18653:
        /*00e8*/ 	.byte	0x04, 0x17
        /*00ea*/ 	.short	(.L_18655 - .L_18654)
.L_18654:
        /*00ec*/ 	.word	0x00000000
        /*00f0*/ 	.short	0x0005
        /*00f2*/ 	.short	0x0024
        /*00f4*/ 	.byte	0x00, 0xf0, 0x11, 0x00


	//----- nvinfo : EIATTR_KPARAM_INFO
	.align		4
.L_18655:
        /*00f8*/ 	.byte	0x04, 0x17
        /*00fa*/ 	.short	(.L_18657 - .L_18656)
.L_18656:
        /*00fc*/ 	.word	0x00000000
        /*0100*/ 	.short	0x0004
        /*0102*/ 	.short	0x0020
        /*0104*/ 	.byte	0x00, 0xf0, 0x11, 0x00


	//----- nvinfo : EIATTR_KPARAM_INFO
	.align		4
.L_18657:
        /*0108*/ 	.byte	0x04, 0x17
        /*010a*/ 	.short	(.L_18659 - .L_18658)
.L_18658:
        /*010c*/ 	.word	0x00000000
        /*0110*/ 	.short	0x0003
        /*0112*/ 	.short	0x0018
        /*0114*/ 	.byte	0x00, 0xf0, 0x21, 0x00


	//----- nvinfo : EIATTR_KPARAM_INFO
	.align		4
.L_18659:
        /*0118*/ 	.byte	0x04, 0x17
        /*011a*/ 	.short	(.L_18661 - .L_18660)
.L_18660:
        /*011c*/ 	.word	0x00000000
        /*0120*/ 	.short	0x0002
        /*0122*/ 	.short	0x0010
        /*0124*/ 	.byte	0x00, 0xf0, 0x21, 0x00


	//----- nvinfo : EIATTR_KPARAM_INFO
	.align		4
.L_18661:
        /*0128*/ 	.byte	0x04, 0x17
        /*012a*/ 	.short	(.L_18663 - .L_18662)
.L_18662:
        /*012c*/ 	.word	0x00000000
        /*0130*/ 	.short	0x0001
        /*0132*/ 	.short	0x0008
        /*0134*/ 	.byte	0x00, 0xf0, 0x21, 0x00


	//----- nvinfo : EIATTR_KPARAM_INFO
	.align		4
.L_18663:
        /*0138*/ 	.byte	0x04, 0x17
        /*013a*/ 	.short	(.L_18665 - .L_18664)
.L_18664:
        /*013c*/ 	.word	0x00000000
        /*0140*/ 	.short	0x0000
        /*0142*/ 	.short	0x0000
        /*0144*/ 	.byte	0x00, 0xf0, 0x21, 0x00


	//----- nvinfo : EIATTR_SPARSE_MMA_MASK
	.align		4
.L_18665:
        /*0148*/ 	.byte	0x03, 0x50
        /*014a*/ 	.short	0x0000


	//----- nvinfo : EIATTR_MAXREG_COUNT
	.align		4
        /*014c*/ 	.byte	0x03, 0x1b
        /*014e*/ 	.short	0x00ff


	//----- nvinfo : EIATTR_NUM_BARRIERS
	.align		4
        /*0150*/ 	.byte	0x02, 0x4c
        /*0152*/ 	.byte	0x01
	.zero		1


	//----- nvinfo : EIATTR_EXTERNS
	.align		4
        /*0154*/ 	.byte	0x04, 0x0f
        /*0156*/ 	.short	(.L_18667 - .L_18666)


	//   ....[0]....
	.align		4
.L_18666:
        /*0158*/ 	.word	index@(__assertfail)


	//----- nvinfo : EIATTR_MERCURY_ISA_VERSION
	.align		4
.L_18667:
        /*015c*/ 	.byte	0x03, 0x5f
        /*015e*/ 	.short	0x0101


	//----- nvinfo : EIATTR_COOP_GROUP_MASK_REGIDS
	.align		4
        /*0160*/ 	.byte	0x04, 0x29
        /*0162*/ 	.short	(.L_18669 - .L_18668)


	//   ....[0]....
.L_18668:
        /*0164*/ 	.word	0xffffffff


	//   ....[1]....
        /*0168*/ 	.word	0xffffffff


	//   ....[2]....
        /*016c*/ 	.word	0xffffffff


	//   ....[3]....
        /*0170*/ 	.word	0xffffffff


	//   ....[4]....
        /*0174*/ 	.word	0xffffffff


	//   ....[5]....
        /*0178*/ 	.word	0xffffffff


	//   ....[6]....
        /*017c*/ 	.word	0xffffffff


	//   ....[7]....
        /*0180*/ 	.word	0xffffffff


	//   ....[8]....
        /*0184*/ 	.word	0xffffffff


	//   ....[9]....
        /*0188*/ 	.word	0xffffffff


	//   ....[10]....
        /*018c*/ 	.word	0xffffffff


	//   ....[11]....
        /*0190*/ 	.word	0xffffffff


	//   ....[12]....
        /*0194*/ 	.word	0xffffffff


	//   ....[13]....
        /*0198*/ 	.word	0xffffffff


	//   ....[14]....
        /*019c*/ 	.word	0xffffffff


	//   ....[15]....
        /*01a0*/ 	.word	0xffffffff


	//   ....[16]....
        /*01a4*/ 	.word	0x0500000f


	//   ....[17]....
        /*01a8*/ 	.word	0x0500000f


	//   ....[18]....
        /*01ac*/ 	.word	0x0500000f


	//   ....[19]....
        /*01b0*/ 	.word	0x0500000f


	//   ....[20]....
        /*01b4*/ 	.word	0x0500000f


	//----- nvinfo : EIATTR_COOP_GROUP_INSTR_OFFSETS
	.align		4
.L_18669:
        /*01b8*/ 	.byte	0x04, 0x28
        /*01ba*/ 	.short	(.L_18671 - .L_18670)


	//   ....[0]....
.L_18670:
        /*01bc*/ 	.word	0x00000180


	//   ....[1]....
        /*01c0*/ 	.word	0x000001b0


	//   ....[2]....
        /*01c4*/ 	.word	0x000001d0


	//   ....[3]....
        /*01c8*/ 	.word	0x000001f0


	//   ....[4]....
        /*01cc*/ 	.word	0x00000210


	//   ....[5]....
        /*01d0*/ 	.word	0x00000330


	//   ....[6]....
        /*01d4*/ 	.word	0x00000360


	//   ....[7]....
        /*01d8*/ 	.word	0x00000380


	//   ....[8]....
        /*01dc*/ 	.word	0x000011c0


	//   ....[9]....
        /*01e0*/ 	.word	0x00001240


	//   ....[10]....
        /*01e4*/ 	.word	0x00001280


	//   ....[11]....
        /*01e8*/ 	.word	0x000012d0


	//   ....[12]....
        /*01ec*/ 	.word	0x00001310


	//   ....[13]....
        /*01f0*/ 	.word	0x00001360


	//   ....[14]....
        /*01f4*/ 	.word	0x00001380


	//   ....[15]....
        /*01f8*/ 	.word	0x000013a0


	//   ....[16]....
        /*01fc*/ 	.word	0x00005560


	//   ....[17]....
        /*0200*/ 	.word	0x000055c0


	//   ....[18]....
        /*0204*/ 	.word	0x00005620


	//   ....[19]....
        /*0208*/ 	.word	0x00005680


	//   ....[20]....
        /*020c*/ 	.word	0x000056e0


	//----- nvinfo : EIATTR_SYSCALL_OFFSETS
	.align		4
.L_18671:
        /*0210*/ 	.byte	0x04, 0x46
        /*0212*/ 	.short	(.L_18673 - .L_18672)


	//   ....[0]....
.L_18672:
        /*0214*/ 	.word	0x000054f0


	//----- nvinfo : EIATTR_EXIT_INSTR_OFFSETS
	.align		4
.L_18673:
        /*0218*/ 	.byte	0x04, 0x1c
        /*021a*/ 	.short	(.L_18675 - .L_18674)


	//   ....[0]....
.L_18674:
        /*021c*/ 	.word	0x00003ab0


	//   ....[1]....
        /*0220*/ 	.word	0x00003ac0


	//   ....[2]....
        /*0224*/ 	.word	0x000053f0


	//   ....[3]....
        /*0228*/ 	.word	0x00005500


	//----- nvinfo : EIATTR_CRS_STACK_SIZE
	.align		4
.L_18675:
        /*022c*/ 	.byte	0x04, 0x1e
        /*022e*/ 	.short	(.L_18677 - .L_18676)
.L_18676:
        /*0230*/ 	.word	0x00000000


	//----- nvinfo : EIATTR_CBANK_PARAM_SIZE
	.align		4
.L_18677:
        /*0234*/ 	.byte	0x03, 0x19
        /*0236*/ 	.short	0x007c


	//----- nvinfo : EIATTR_PARAM_CBANK
	.align		4
        /*0238*/ 	.byte	0x04, 0x0a
        /*023a*/ 	.short	(.L_18679 - .L_18678)
	.align		4
.L_18678:
        /*023c*/ 	.word	index@(.nv.constant0._ZN4vllm25paged_attention_v1_kernelIfhLi256ELi32ELi128ELNS_18Fp8KVCacheDataTypeE1ELb0EEEvPT_PKS2_PKT0_S8_ifPKiSA_iPKfiiiSC_SC_iiiii)
        /*0240*/ 	.short	0x0210
        /*0242*/ 	.short	0x007c


	//----- nvinfo : EIATTR_SW_WAR
	.align		4
.L_18679:
        /*0244*/ 	.byte	0x04, 0x36
        /*0246*/ 	.short	(.L_18681 - .L_18680)
.L_18680:
        /*0248*/ 	.word	0x00000008
.L_18681:


//--------------------- .nv.info._ZN4vllm25paged_attention_v1_kernelIfhLi192ELi32ELi128ELNS_18Fp8KVCacheDataTypeE1ELb0EEEvPT_PKS2_PKT0_S8_ifPKiSA_iPKfiiiSC_SC_iiiii --------------------------
	.section	.nv.info._ZN4vllm25paged_attention_v1_kernelIfhLi192ELi32ELi128ELNS_18Fp8KVCacheDataTypeE1ELb0EEEvPT_PKS2_PKT0_S8_ifPKiSA_iPKfiiiSC_SC_iiiii,"",@"SHT_CUDA_INFO"
	.sectionflags	@""
	.align	4


	//----- nvinfo : EIATTR_CUDA_API_VERSION
	.align		4
        /*0000*/ 	.byte	0x04, 0x37
        /*0002*/ 	.short	(.L_18683 - .L_18682)
.L_18682:
        /*0004*/ 	.word	0x00000082


	//----- nvinfo : EIATTR_KPARAM_INFO
	.align		4
.L_18683:
        /*0008*/ 	.byte	0x04, 0x17
        /*000a*/ 	.short	(.L_18685 - .L_18684)
.L_18684:
        /*000c*/ 	.word	0x00000000
        /*0010*/ 	.short	0x0013
        /*0012*/ 	.short	0x0078
        /*0014*/ 	.byte	0x00, 0xf0, 0x11, 0x00


	//----- nvinfo : EIATTR_KPARAM_INFO
	.align		4
.L_18685:
        /*0018*/ 	.byte	0x04, 0x17
        /*001a*/ 	.short	(.L_18687 - .L_18686)
.L_18686:
        /*001c*/ 	.word	0x00000000
        /*0020*/ 	.short	0x0012
        /*0022*/ 	.short	0x0074
        /*0024*/ 	.byte	0x00, 0xf0, 0x11, 0x00


	//----- nvinfo : EIATTR_KPARAM_INFO
	.align		4
.L_18687:
        /*0028*/ 	.byte	0x04, 0x17
        /*002a*/ 	.short	(.L_18689 - .L_18688)
.L_18688:
        /*002c*/ 	.word	0x00000000
        /*0030*/ 	.short	0x0011
        /*0032*/ 	.short	0x0070
        /*0034*/ 	.byte	0x00, 0xf0, 0x11, 0x00


	//----- nvinfo : EIATTR_KPARAM_INFO
	.align		4
.L_18689:
        /*0038*/ 	.byte	0x04, 0x17
        /*003a*/ 	.short	(.L_18691 - .L_18690)
.L_18690:
        /*003c*/ 	.word	0x00000000
        /*0040*/ 	.short	0x0010
        /*0042*/ 	.short	0x006c
        /*0044*/ 	.byte	0x00, 0xf0, 0x11, 0x00


	//----- nvinfo : EIATTR_KPARAM_INFO
	.align		4
.L_18691:
        /*0048*/ 	.byte	0x04, 0x17
        /*004a*/ 	.short	(.L_18693 - .L_18692)
.L_18692:
        /*004c*/ 	.word	0x00000000
        /*0050*/ 	.short	0x000f
        /*0052*/ 	.short	0x0068
        /*0054*/ 	.byte	0x00, 0xf0, 0x11, 0x00


	//----- nvinfo : EIATTR_KPARAM_INFO
	.align		4
.L_18693:
        /*0058*/ 	.byte	0x04, 0x17
        /*005a*/ 	.short	(.L_18695 - .L_18694)
.L_18694:
        /*005c*/ 	.word	0x00000000
        /*0060*/ 	.short	0x000e
        /*0062*/ 	.short	0x0060
        /*0064*/ 	.byte	0x00, 0xf0, 0x21, 0x00


	//----- nvinfo : EIATTR_KPARAM_INFO
	.align		4
.L_18695:
        /*0068*/ 	.byte	0x04, 0x17
        /*006a*/ 	.short	(.L_18697 - .L_18696)
.L_18696:
        /*006c*/ 	.word	0x00000000
        /*0070*/ 	.short	0x000d
        /*0072*/ 	.short	0x0058
        /*0074*/ 	.byte	0x00, 0xf0, 0x21, 0x00


	//----- nvinfo : EIATTR_KPARAM_INFO
	.align		4
.L_18697:
        /*0078*/ 	.byte	0x04, 0x17
        /*007a*/ 	.short	(.L_18699 - .L_18698)
.L_18698:
        /*007c*/ 	.word	0x00000000
        /*0080*/ 	.short	0x000c
        /*0082*/ 	.short	0x0050
        /*0084*/ 	.byte	0x00, 0xf0, 0x11, 0x00


	//----- nvinfo : EIATTR_KPARAM_INFO
	.align		4
.L_18699:
        /*0088*/ 	.byte	0x04, 0x17
        /*008a*/ 	.short	(.L_18701 - .L_18700)
.L_18700:
        /*008c*/ 	.word	0x00000000
        /*0090*/ 	.short	0x000b
        /*0092*/ 	.short	0x004c
        /*0094*/ 	.byte	0x00, 0xf0, 0x11, 0x00


	//----- nvinfo : EIATTR_KPARAM_INFO
	.align		4
.L_18701:
        /*0098*/ 	.byte	0x04, 0x17
        /*009a*/ 	.short	(.L_18703 - .L_18702)
.L_18702:
        /*009c*/ 	.word	0x00000000
        /*00a0*/ 	.short	0x000a
        /*00a2*/ 	.short	0x0048
        /*00a4*/ 	.byte	0x00, 0xf0, 0x11, 0x00


	//----- nvinfo : EIATTR_KPARAM_INFO
	.align		4
.L_18703:
        /*00a8*/ 	.byte	0x04, 0x17
        /*00aa*/ 	.short	(.L_18705 - .L_18704)
.L_18704:
        /*00ac*/ 	.word	0x00000000
        /*00b0*/ 	.short	0x0009
        /*00b2*/ 	.short	0x0040
        /*00b4*/ 	.byte	0x00, 0xf0, 0x21, 0x00


	//----- nvinfo : EIATTR_KPARAM_INFO
	.align		4
.L_18705:
        /*00b8*/ 	.byte	0x04, 0x17
        /*00ba*/ 	.short	(.L_18707 - .L_18706)
.L_18706:
        /*00bc*/ 	.word	0x00000000
        /*00c0*/ 	.short	0x0008
        /*00c2*/ 	.short	0x0038
        /*00c4*/ 	.byte	0x00, 0xf0, 0x11, 0x00


	//----- nvinfo : EIATTR_KPARAM_INFO
	.align		4
.L_18707:
        /*00c8*/ 	.byte	0x04, 0x17
        /*00ca*/ 	.short	(.L_18709 - .L_18708)
.L_18708:
        /*00cc*/ 	.word	0x00000000
        /*00d0*/ 	.short	0x0007
        /*00d2*/ 	.short	0x0030
        /*00d4*/ 	.byte	0x00, 0xf0, 0x21, 0x00


	//----- nvinfo : EIATTR_KPARAM_INFO
	.align		4
.L_18709:
        /*00d8*/ 	.byte	0x04, 0x17
        /*00da*/ 	.short	(.L_18711 - .L_18710)
.L_18710:
        /*00dc*/ 	.word	0x00000000
        /*00e0*/ 	.short	0x0006
        /*00e2*/ 	.short	0x0028
        /*00e4*/ 	.byte	0x00, 0xf0, 0x21, 0x00


	//----- nvinfo : EIATTR_KPARAM_INFO
	.align		4
.L_18711:
        /*00e8*/ 	.byte	0x04, 0x17
        /*00ea*/ 	.short	(.L_18713 - .L_18712)
.L_18712:
        /*00ec*/ 	.word	0x00000000
        /*00f0*/ 	.short	0x0005
        /*00f2*/ 	.short	0x0024
        /*00f4*/ 	.byte	0x00, 0xf0, 0x11, 0x00


	//----- nvinfo : EIATTR_KPARAM_INFO
	.align		4
.L_18713:
        /*00f8*/ 	.byte	0x04, 0x17
        /*00fa*/ 	.short	(.L_18715 - .L_18714)
.L_18714:
        /*00fc*/ 	.word	0x00000000
        /*0100*/ 	.short	0x0004
        /*0102*/ 	.short	0x0020
        /*0104*/ 	.byte	0x00, 0xf0, 0x11, 0x00


	//----- nvinfo : EIATTR_KPARAM_INFO
	.align		4
.L_18715:
        /*0108*/ 	.byte	0x04, 0x17
        /*010a*/ 	.short	(.L_18717 - .L_18716)
.L_18716:
        /*010c*/ 	.word	0x00000000
        /*0110*/ 	.short	0x0003
        /*0112*/ 	.short	0x0018
        /*0114*/ 	.byte	0x00, 0xf0, 0x21, 0x00


	//----- nvinfo : EIATTR_KPARAM_INFO
	.align		4
.L_18717:
        /*0118*/ 	.byte	0x04, 0x17
        /*011a*/ 	.short	(.L_18719 - .L_18718)
.L_18718:
        /*011c*/ 	.word	0x00000000
        /*0120*/ 	.short	0x0002
        /*0122*/ 	.short	0x0010
        /*0124*/ 	.byte	0x00, 0xf0, 0x21, 0x00


	//----- nvinfo : EIATTR_KPARAM_INFO
	.align		4
.L_18719:
        /*0128*/ 	.byte	0x04, 0x17
        /*012a*/ 	.short	(.L_18721 - .L_18720)
.L_18720:
        /*012c*/ 	.word	0x00000000
        /*0130*/ 	.short	0x0001
        /*0132*/ 	.short	0x0008
        /*0134*/ 	.byte	0x00, 0xf0, 0x21, 0x00


	//----- nvinfo : EIATTR_KPARAM_INFO
	.align		4
.L_18721:
        /*0138*/ 	.byte	0x04, 0x17
        /*013a*/ 	.short	(.L_18723 - .L_18722)
.L_18722:
        /*013c*/ 	.word	0x00000000
        /*0140*/ 	.short	0x0000
        /*0142*/ 	.short	0x0000
        /*0144*/ 	.byte	0x00, 0xf0, 0x21, 0x00


	//----- nvinfo : EIATTR_SPARSE_MMA_MASK
	.align		4
.L_18723:
        /*0148*/ 	.byte	0x03, 0x50
        /*014a*/ 	.short	0x0000


	//----- nvinfo : EIATTR_MAXREG_COUNT
	.align		4
        /*014c*/ 	.byte	0x03, 0x1b
        /*014e*/ 	.short	0x00ff


	//----- nvinfo : EIATTR_NUM_BARRIERS
	.align		4
        /*0150*/ 	.byte	0x02, 0x4c
        /*0152*/ 	.byte	0x01
	.zero		1


	//----- nvinfo : EIATTR_EXTERNS
	.align		4
        /*0154*/ 	.byte	0x04, 0x0f
        /*0156*/ 	.short	(.L_18725 - .L_18724)


	//   ....[0]....
	.align		4
.L_18724:
        /*0158*/ 	.word	index@(__assertfail)


	//----- nvinfo : EIATTR_MERCURY_ISA_VERSION
	.align		4
.L_18725:
        /*015c*/ 	.byte	0x03, 0x5f
        /*015e*/ 	.short	0x0101


	//----- nvinfo : EIATTR_COOP_GROUP_MASK_REGIDS
	.align		4
        /*0160*/ 	.byte	0x04, 0x29
        /*0162*/ 	.short	(.L_18727 - .L_18726)


	//   ....[0]....
.L_18726:
        /*0164*/ 	.word	0xffffffff


	//   ....[1]....
        /*0168*/ 	.word	0xffffffff


	//   ....[2]....
        /*016c*/ 	.word	0xffffffff


	//   ....[3]....
        /*0170*/ 	.word	0xffffffff


	//   ....[4]....
        /*0174*/ 	.word	0xffffffff


	//   ....[5]....
        /*0178*/ 	.word	0xffffffff


	//   ....[6]....
        /*017c*/ 	.word	0xffffffff


	//   ....[7]....
        /*0180*/ 	.word	0xffffffff


	//   ....[8]....
        /*0184*/ 	.word	0xffffffff


	//   ....[9]....
        /*0188*/ 	.word	0xffffffff


	//   ....[10]....
        /*018c*/ 	.word	0xffffffff


	//   ....[11]....
        /*0190*/ 	.word	0xffffffff


	//   ....[12]....
        /*0194*/ 	.word	0xffffffff


	//   ....[13]....
        /*0198*/ 	.word	0xffffffff


	//   ....[14]....
        /*019c*/ 	.word	0xffffffff


	//   ....[15]....
        /*01a0*/ 	.word	0xffffffff


	//   ....[16]....
        /*01a4*/ 	.word	0x0500000f


	//   ....[17]....
        /*01a8*/ 	.word	0x0500000f


	//   ....[18]....
        /*01ac*/ 	.word	0x0500000f


	//   ....[19]....
        /*01b0*/ 	.word	0x0500000f


	//   ....[20]....
        /*01b4*/ 	.word	0x0500000f


	//----- nvinfo : EIATTR_COOP_GROUP_INSTR_OFFSETS
	.align		4
.L_18727:
        /*01b8*/ 	.byte	0x04, 0x28
        /*01ba*/ 	.short	(.L_18729 - .L_18728)


	//   ....[0]....
.L_18728:
        /*01bc*/ 	.word	0x00000180


	//   ....[1]....
        /*01c0*/ 	.word	0x000001b0


	//   ....[2]....
        /*01c4*/ 	.word	0x000001d0


	//   ....[3]....
        /*01c8*/ 	.word	0x000001f0


	//   ....[4]....
        /*01cc*/ 	.word	0x00000210


	//   ....[5]....
        /*01d0*/ 	.word	0x00000330


	//   ....[6]....
        /*01d4*/ 	.word	0x00000360


	//   ....[7]....
        /*01d8*/ 	.word	0x00000380


	//   ....[8]....
        /*01dc*/ 	.word	0x000011c0


	//   ....[9]....
        /*01e0*/ 	.word	0x00001240


	//   ....[10]....
        /*01e4*/ 	.word	0x00001280


	//   ....[11]....
        /*01e8*/ 	.word	0x000012d0


	//   ....[12]....
        /*01ec*/ 	.word	0x00001310


	//   ....[13]....
        /*01f0*/ 	.word	0x00001360


	//   ....[14]....
        /*01f4*/ 	.word	0x00001380


	//   ....[15]....
        /*01f8*/ 	.word	0x000013a0


	//   ....[16]....
        /*01fc*/ 	.word	0x000048b0


	//   ....[17]....
        /*0200*/ 	.word	0x00004910


	//   ....[18]....
        /*0204*/ 	.word	0x00004970


	//   ....[19]....
        /*0208*/ 	.word	0x000049d0


	//   ....[20]....
        /*020c*/ 	.word	0x00004a30


	//----- nvinfo : EIATTR_SYSCALL_OFFSETS
	.align		4
.L_18729:
        /*0210*/ 	.byte	0x04, 0x46
        /*0212*/ 	.short	(.L_18731 - .L_18730)


	//   ....[0]....
.L_18730:
        /*0214*/ 	.word	0x00004840


	//----- nvinfo : EIATTR_EXIT_INSTR_OFFSETS
	.align		4
.L_18731:
        /*0218*/ 	.byte	0x04, 0x1c
        /*021a*/ 	.short	(.L_18733 - .L_18732)


	//   ....[0]....
.L_18732:
        /*021c*/ 	.word	0x00003410


	//   ....[1]....
        /*0220*/ 	.word	0x00003420


	//   ....[2]....
        /*0224*/ 	.word	0x00004740


	//   ....[3]....
        /*0228*/ 	.word	0x00004850


	//----- nvinfo : EIATTR_CRS_STACK_SIZE
	.align		4
.L_18733:
        /*022c*/ 	.byte	0x04, 0x1e
        /*022e*/ 	.short	(.L_18735 - .L_18734)
.L_18734:
        /*0230*/ 	.word	0x00000000


	//----- nvinfo : EIATTR_CBANK_PARAM_SIZE
	.align		4
.L_18735:
        /*0234*/ 	.byte	0x03, 0x19
        /*0236*/ 	.short	0x007c


	//----- nvinfo : EIATTR_PARAM_CBANK
	.align		4
        /*0238*/ 	.byte	0x04, 0x0a
        /*023a*/ 	.short	(.L_18737 - .L_18736)
	.align		4
.L_18736:
        /*023c*/ 	.word	index@(.nv.constant0._ZN4vllm25paged_attention_v1_kernelIfhLi192ELi32ELi128ELNS_18Fp8KVCacheDataTypeE1ELb0EEEvPT_PKS2_PKT0_S8_ifPKiSA_iPKfiiiSC_SC_iiiii)
        /*0240*/ 	.short	0x0210
        /*0242*/ 	.short	0x007c


	//----- nvinfo : EIATTR_SW_WAR
	.align		4
.L_18737:
        /*0244*/ 	.byte	0x04, 0x36
        /*0246*/ 	.short	(.L_18739 - .L_18738)
.L_18738:
        /*0248*/ 	.word	0x00000008
.L_18739:


//--------------------- .nv.info._ZN4vllm25paged_attention_v1_kernelIfhLi128ELi32ELi128ELNS_18Fp8KVCacheDataTypeE1ELb0EEEvPT_PKS2_PKT0_S8_ifPKiSA_iPKfiiiSC_SC_iiiii --------------------------
	.section	.nv.info._ZN4vllm25paged_attention_v1_kernelIfhLi128ELi32ELi128ELNS_18Fp8KVCacheDataTypeE1ELb0EEEvPT_PKS2_PKT0_S8_ifPKiSA_iPKfiiiSC_SC_iiiii,"",@"SHT_CUDA_INFO"
	.sectionflags	@""
	.align	4


	//----- nvinfo : EIATTR_CUDA_API_VERSION
	.align		4
        /*0000*/ 	.byte	0x04, 0x37
        /*0002*/ 	.short	(.L_18741 - .L_18740)
.L_18740:
        /*0004*/ 	.word	0x00000082


	//----- nvinfo : EIATTR_KPARAM_INFO
	.align		4
.L_18741:
        /*0008*/ 	.byte	0x04, 0x17
        /*000a*/ 	.short	(.L_18743 - .L_18742)
.L_18742:
        /*000c*/ 	.word	0x00000000
        /*0010*/ 	.short	0x0013
        /*0012*/ 	.short	0x0078
        /*0014*/ 	.byte	0x00, 0xf0, 0x11, 0x00


	//----- nvinfo : EIATTR_KPARAM_INFO
	.align		4
.L_18743:
        /*0018*/ 	.byte	0x04, 0x17
        /*001a*/ 	.short	(.L_18745 - .L_18744)
.L_18744:
        /*001c*/ 	.word	0x00000000
        /*0020*/ 	.short	0x0012
        /*0022*/ 	.short	0x0074
        /*0024*/ 	.byte	0x00, 0xf0, 0x11, 0x00


	//----- nvinfo : EIATTR_KPARAM_INFO
	.align		4
.L_18745:
        /*0028*/ 	.byte	0x04, 0x17
        /*002a*/ 	.short	(.L_18747 - .L_18746)
.L_18746:
        /*002c*/ 	.word	0x00000000
        /*0030*/ 	.short	0x0011
        /*0032*/ 	.short	0x0070
        /*0034*/ 	.byte	0x00, 0xf0, 0x11, 0x00


	//----- nvinfo : EIATTR_KPARAM_INFO
	.align		4
.L_18747:
        /*0038*/ 	.byte	0x04, 0x17
        /*003a*/ 	.short	(.L_18749 - .L_18748)
.L_18748:
        /*003c*/ 	.word	0x00000000
        /*0040*/ 	.short	0x0010
        /*0042*/ 	.short	0x006c
        /*0044*/ 	.byte	0x00, 0xf0, 0x11, 0x00


	//----- nvinfo : EIATTR_KPARAM_INFO
	.align		4
.L_18749:
        /*0048*/ 	.byte	0x04, 0x17
        /*004a*/ 	.short	(.L_18751 - .L_18750)
.L_18750:
        /*004c*/ 	.word	0x00000000
        /*0050*/ 	.short	0x000f
        /*0052*/ 	.short	0x0068
        /*0054*/ 	.byte	0x00, 0xf0, 0x11, 0x00


	//----- nvinfo : EIATTR_KPARAM_INFO
	.align		4
.L_18751:
        /*0058*/ 	.byte	0x04, 0x17
        /*005a*/ 	.short	(.L_18753 - .L_18752)
.L_18752:
        /*005c*/ 	.word	0x00000000
        /*0060*/ 	.short	0x000e
        /*0062*/ 	.short	0x0060
        /*0064*/ 	.byte	0x00, 0xf0, 0x21, 0x00


	//----- nvinfo : EIATTR_KPARAM_INFO
	.align		4
.L_18753:
        /*0068*/ 	.byte	0x04, 0x17
        /*006a*/ 	.short	(.L_18755 - .L_18754)
.L_18754:
        /*006c*/ 	.word	0x00000000
        /*0070*/ 	.short	0x000d
        /*0072*/ 	.short	0x0058
        /*0074*/ 	.byte	0x00, 0xf0, 0x21, 0x00


	//----- nvinfo : EIATTR_KPARAM_INFO
	.align		4
.L_18755:
        /*0078*/ 	.byte	0x04, 0x17
        /*007a*/ 	.short	(.L_18757 - .L_18756)
.L_18756:
        /*007c*/ 	.word	0x00000000
        /*0080*/ 	.short	0x000c
        /*0082*/ 	.short	0x0050
        /*0084*/ 	.byte	0x00, 0xf0, 0x11, 0x00


	//----- nvinfo : EIATTR_KPARAM_INFO
	.align		4
.L_18757:
        /*0088*/ 	.byte	0x04, 0x17
        /*008a*/ 	.short	(.L_18759 - .L_18758)
.L_18758:
        /*008c*/ 	.word	0x00000000
        /*0090*/ 	.short	0x000b
        /*0092*/ 	.short	0x004c
        /*0094*/ 	.byte	0x00, 0xf0, 0x11, 0x00


	//----- nvinfo : EIATTR_KPARAM_INFO
	.align		4
.L_18759:
        /*0098*/ 	.byte	0x04, 0x17
        /*009a*/ 	.short	(.L_18761 - .L_18760)
.L_18760:
        /*009c*/ 	.word	0x00000000
        /*00a0*/ 	.short	0x000a
        /*00a2*/ 	.short	0x0048
        /*00a4*/ 	.byte	0x00, 0xf0, 0x11, 0x00


	//----- nvinfo : EIATTR_KPARAM_INFO
	.align		4
.L_18761:
        /*00a8*/ 	.byte	0x04, 0x17
        /*00aa*/ 	.short	(.L_18763 - .L_18762)
.L_18762:
        /*00ac*/ 	.word	0x00000000
        /*00b0*/ 	.short	0x0009
        /*00b2*/ 	.short	0x0040
        /*00b4*/ 	.byte	0x00, 0xf0, 0x21, 0x00


	//----- nvinfo : EIATTR_KPARAM_INFO
	.align		4
.L_18763:
        /*00b8*/ 	.byte	0x04, 0x17
        /*00ba*/ 	.short	(.L_18765 - .L_18764)
.L_18764:
        /*00bc*/ 	.word	0x00000000
        /*00c0*/ 	.short	0x0008
        /*00c2*/ 	.short	0x0038
        /*00c4*/ 	.byte	0x00, 0xf0, 0x11, 0x00


	//----- nvinfo : EIATTR_KPARAM_INFO
	.align		4
.L_18765:
        /*00c8*/ 	.byte	0x04, 0x17
        /*00ca*/ 	.short	(.L_18767 - .L_18766)
.L_18766:
        /*00cc*/ 	.word	0x00000000
        /*00d0*/ 	.short	0x0007
        /*00d2*/ 	.short	0x0030
        /*00d4*/ 	.byte	0x00, 0xf0, 0x21, 0x00


	//----- nvinfo : EIATTR_KPARAM_INFO
	.align		4
.L_18767:
        /*00d8*/ 	.byte	0x04, 0x17
        /*00da*/ 	.short	(.L_18769 - .L_18768)
.L_18768:
        /*00dc*/ 	.word	0x00000000
        /*00e0*/ 	.short	0x0006
        /*00e2*/ 	.short	0x0028
        /*00e4*/ 	.byte	0x00, 0xf0, 0x21, 0x00


	//----- nvinfo : EIATTR_KPARAM_INFO
	.align		4
.L_18769:
        /*00e8*/ 	.byte	0x04, 0x17
        /*00ea*/ 	.short	(.L_18771 - .L_18770)
.L_18770:
        /*00ec*/ 	.word	0x00000000
        /*00f0*/ 	.short	0x0005
        /*00f2*/ 	.short	0x0024
        /*00f4*/ 	.byte	0x00, 0xf0, 0x11, 0x00


	//----- nvinfo : EIATTR_KPARAM_INFO
	.align		4
.L_18771:
        /*00f8*/ 	.byte	0x04, 0x17
        /*00fa*/ 	.short	(.L_18773 - .L_18772)
.L_18772:
        /*00fc*/ 	.word	0x00000000
        /*0100*/ 	.short	0x0004
        /*0102*/ 	.short	0x0020
        /*0104*/ 	.byte	0x00, 0xf0, 0x11, 0x00


	//----- nvinfo : EIATTR_KPARAM_INFO
	.align		4
.L_18773:
        /*0108*/ 	.byte	0x04, 0x17
        /*010a*/ 	.short	(.L_18775 - .L_18774)
.L_18774:
        /*010c*/ 	.word	0x00000000
        /*0110*/ 	.short	0x0003
        /*0112*/ 	.short	0x0018
        /*0114*/ 	.byte	0x00, 0xf0, 0x21, 0x00


	//----- nvinfo : EIATTR_KPARAM_INFO
	.align		4
.L_18775:
        /*0118*/ 	.byte	0x04, 0x17
        /*011a*/ 	.short	(.L_18777 - .L_18776)
.L_18776:
        /*011c*/ 	.word	0x00000000
        /*0120*/ 	.short	0x0002
        /*0122*/ 	.short	0x0010
        /*0124*/ 	.byte	0x00, 0xf0, 0x21, 0x00


	//----- nvinfo : EIATTR_KPARAM_INFO
	.align		4
.L_18777:
        /*0128*/ 	.byte	0x04, 0x17
        /*012a*/ 	.short	(.L_18779 - .L_18778)
.L_18778:
        /*012c*/ 	.word	0x00000000
        /*0130*/ 	.short	0x0001
        /*0132*/ 	.short	0x0008
        /*0134*/ 	.byte	0x00, 0xf0, 0x21, 0x00


	//----- nvinfo : EIATTR_KPARAM_INFO
	.align		4
.L_18779:
        /*0138*/ 	.byte	0x04, 0x17
        /*013a*/ 	.short	(.L_18781 - .L_18780)
.L_18780:
        /*013c*/ 	.word	0x00000000
        /*0140*/ 	.short	0x0000
        /*0142*/ 	.short	0x0000
        /*0144*/ 	.byte	0x00, 0xf0, 0x21, 0x00


	//----- nvinfo : EIATTR_SPARSE_MMA_MASK
	.align		4
.L_18781:
        /*0148*/ 	.byte	0x03, 0x50
        /*014a*/ 	.short	0x0000


	//----- nvinfo : EIATTR_MAXREG_COUNT
	.align		4
        /*014c*/ 	.byte	0x03, 0x1b
        /*014e*/ 	.short	0x00ff


	//----- nvinfo : EIATTR_NUM_BARRIERS
	.align		4
        /*0150*/ 	.byte	0x02, 0x4c
        /*0152*/ 	.byte	0x01
	.zero		1


	//----- nvinfo : EIATTR_EXTERNS
	.align		4
        /*0154*/ 	.byte	0x04, 0x0f
        /*0156*/ 	.short	(.L_18783 - .L_18782)


	//   ....[0]....
	.align		4
.L_18782:
        /*0158*/ 	.word	index@(__assertfail)


	//----- nvinfo : EIATTR_MERCURY_ISA_VERSION
	.align		4
.L_18783:
        /*015c*/ 	.byte	0x03, 0x5f
        /*015e*/ 	.short	0x0101


	//----- nvinfo : EIATTR_COOP_GROUP_MASK_REGIDS
	.align		4
        /*0160*/ 	.byte	0x04, 0x29
        /*0162*/ 	.short	(.L_18785 - .L_18784)


	//   ....[0]....
.L_18784:
        /*0164*/ 	.word	0xffffffff


	//   ....[1]....
        /*0168*/ 	.word	0xffffffff


	//   ....[2]....
        /*016c*/ 	.word	0xffffffff


	//   ....[3]....
        /*0170*/ 	.word	0xffffffff


	//   ....[4]....
        /*0174*/ 	.word	0xffffffff


	//   ....[5]....
        /*0178*/ 	.word	0xffffffff


	//   ....[6]....
        /*017c*/ 	.word	0xffffffff


	//   ....[7]....
        /*0180*/ 	.word	0xffffffff


	//   ....[8]....
        /*0184*/ 	.word	0xffffffff


	//   ....[9]....
        /*0188*/ 	.word	0xffffffff


	//   ....[10]....
        /*018c*/ 	.word	0xffffffff


	//   ....[11]....
        /*0190*/ 	.word	0xffffffff


	//   ....[12]....
        /*0194*/ 	.word	0xffffffff


	//   ....[13]....
        /*0198*/ 	.word	0xffffffff


	//   ....[14]....
        /*019c*/ 	.word	0xffffffff


	//   ....[15]....
        /*01a0*/ 	.word	0xffffffff


	//   ....[16]....
        /*01a4*/ 	.word	0x0500000f


	//   ....[17]....
        /*01a8*/ 	.word	0x0500000f


	//   ....[18]....
        /*01ac*/ 	.word	0x0500000f


	//   ....[19]....
        /*01b0*/ 	.word	0x0500000f


	//   ....[20]....
        /*01b4*/ 	.word	0x0500000f


	//----- nvinfo : EIATTR_COOP_GROUP_INSTR_OFFSETS
	.align		4
.L_18785:
        /*01b8*/ 	.byte	0x04, 0x28
        /*01ba*/ 	.short	(.L_18787 - .L_18786)


	//   ....[0]....
.L_18786:
        /*01bc*/ 	.word	0x000001a0


	//   ....[1]....
        /*01c0*/ 	.word	0x000001d0


	//   ....[2]....
        /*01c4*/ 	.word	0x000001f0


	//   ....[3]....
        /*01c8*/ 	.word	0x00000210


	//   ....[4]....
        /*01cc*/ 	.word	0x00000230


	//   ....[5]....
        /*01d0*/ 	.word	0x00000350


	//   ....[6]....
        /*01d4*/ 	.word	0x00000380


	//   ....[7]....
        /*01d8*/ 	.word	0x000003a0


	//   ....[8]....
        /*01dc*/ 	.word	0x000011e0


	//   ....[9]....
        /*01e0*/ 	.word	0x00001260


	//   ....[10]....
        /*01e4*/ 	.word	0x000012a0


	//   ....[11]....
        /*01e8*/ 	.word	0x000012f0


	//   ....[12]....
        /*01ec*/ 	.word	0x00001330


	//   ....[13]....
        /*01f0*/ 	.word	0x00001380


	//   ....[14]....
        /*01f4*/ 	.word	0x000013a0


	//   ....[15]....
        /*01f8*/ 	.word	0x000013c0


	//   ....[16]....
        /*01fc*/ 	.word	0x00003c50


	//   ....[17]....
        /*0200*/ 	.word	0x00003cb0


	//   ....[18]....
        /*0204*/ 	.word	0x00003d10


	//   ....[19]....
        /*0208*/ 	.word	0x00003d70


	//   ....[20]....
        /*020c*/ 	.word	0x00003dd0


	//----- nvinfo : EIATTR_SYSCALL_OFFSETS
	.align		4
.L_18787:
        /*0210*/ 	.byte	0x04, 0x46
        /*0212*/ 	.short	(.L_18789 - .L_18788)


	//   ....[0]....
.L_18788:
        /*0214*/ 	.word	0x00003be0


	//----- nvinfo : EIATTR_EXIT_INSTR_OFFSETS
	.align		4
.L_18789:
        /*0218*/ 	.byte	0x04, 0x1c
        /*021a*/ 	.short	(.L_18791 - .L_18790)


	//   ....[0]....
.L_18790:
        /*021c*/ 	.word	0x00002da0


	//   ....[1]....
        /*0220*/ 	.word	0x00002db0


	//   ....[2]....
        /*0224*/ 	.word	0x00003ae0


	//   ....[3]....
        /*0228*/ 	.word	0x00003bf0


	//----- nvinfo : EIATTR_CRS_STACK_SIZE
	.align		4
.L_18791:
        /*022c*/ 	.byte	0x04, 0x1e
        /*022e*/ 	.short	(.L_18793 - .L_18792)
.L_18792:
        /*0230*/ 	.word	0x00000000


	//----- nvinfo : EIATTR_CBANK_PARAM_SIZE
	.align		4
.L_18793:
        /*0234*/ 	.byte	0x03, 0x19
        /*0236*/ 	.short	0x007c


	//----- nvinfo : EIATTR_PARAM_CBANK
	.align		4
        /*0238*/ 	.byte	0x04, 0x0a
        /*023a*/ 	.short	(.L_18795 - .L_18794)
	.align		4
.L_18794:
        /*023c*/ 	.word	index@(.nv.constant0._ZN4vllm25paged_attention_v1_kernelIfhLi128ELi32ELi128ELNS_18Fp8KVCacheDataTypeE1ELb0EEEvPT_PKS2_PKT0_S8_ifPKiSA_iPKfiiiSC_SC_iiiii)
        /*0240*/ 	.short	0x0210
        /*0242*/ 	.short	0x007c


	//----- nvinfo : EIATTR_SW_WAR
	.align		4
.L_18795:
        /*0244*/ 	.byte	0x04, 0x36
        /*0246*/ 	.short	(.L_18797 - .L_18796)
.L_18796:
        /*0248*/ 	.word	0x00000008
.L_18797:


//--------------------- .nv.info._ZN4vllm25paged_attention_v1_kernelIfhLi120ELi32ELi128ELNS_18Fp8KVCacheDataTypeE1ELb0EEEvPT_PKS2_PKT0_S8_ifPKiSA_iPKfiiiSC_SC_iiiii --------------------------
	.section	.nv.info._ZN4vllm25paged_attention_v1_kernelIfhLi120ELi32ELi128ELNS_18Fp8KVCacheDataTypeE1ELb0EEEvPT_PKS2_PKT0_S8_ifPKiSA_iPKfiiiSC_SC_iiiii,"",@"SHT_CUDA_INFO"
	.sectionflags	@""
	.align	4


	//----- nvinfo : EIATTR_CUDA_API_VERSION
	.align		4
        /*0000*/ 	.byte	0x04, 0x37
        /*0002*/ 	.short	(.L_18799 - .L_18798)
.L_18798:
        /*0004*/ 	.word	0x00000082


	//----- nvinfo : EIATTR_KPARAM_INFO
	.align		4
.L_18799:
        /*0008*/ 	.byte	0x04, 0x17
        /*000a*/ 	.short	(.L_18801 - .L_18800)
.L_18800:
        /*000c*/ 	.word	0x00000000
        /*0010*/ 	.short	0x0013
        /*0012*/ 	.short	0x0078
        /*0014*/ 	.byte	0x00, 0xf0, 0x11, 0x00


	//----- nvinfo : EIATTR_KPARAM_INFO
	.align		4
.L_18801:
        /*0018*/ 	.byte	0x04, 0x17
        /*001a*/ 	.short	(.L_18803 - .L_18802)
.L_18802:
        /*001c*/ 	.word	0x00000000
        /*0020*/ 	.short	0x0012
        /*0022*/ 	.short	0x0074
        /*0024*/ 	.byte	0x00, 0xf0, 0x11, 0x00


	//----- nvinfo : EIATTR_KPARAM_INFO
	.align		4
.L_18803:
        /*0028*/ 	.byte	0x04, 0x17
        /*002a*/ 	.short	(.L_18805 - .L_18804)
.L_18804:
        /*002c*/ 	.word	0x00000000
        /*0030*/ 	.short	0x0011
        /*0032*/ 	.short	0x0070
        /*0034*/ 	.byte	0x00, 0xf0, 0x11, 0x00


	//----- nvinfo : EIATTR_KPARAM_INFO
	.align		4
.L_18805:
        /*0038*/ 	.byte	0x04, 0x17
        /*003a*/ 	.short	(.L_18807 - .L_18806)
.L_18806:
        /*003c*/ 	.word	0x00000000
        /*0040*/ 	.short	0x0010
        /*0042*/ 	.short	0x006c
        /*0044*/ 	.byte	0x00, 0xf0, 0x11, 0x00


	//----- nvinfo : EIATTR_KPARAM_INFO
	.align		4
.L_18807:
        /*0048*/ 	.byte	0x04, 0x17
        /*004a*/ 	.short	(.L_18809 - .L_18808)
.L_18808:
        /*004c*/ 	.word	0x00000000
        /*0050*/ 	.short	0x000f
        /*0052*/ 	.short	0x0068
        /*0054*/ 	.byte	0x00, 0xf0, 0x11, 0x00


	//----- nvinfo : EIATTR_KPARAM_INFO
	.align		4
.L_18809:
        /*0058*/ 	.byte	0x04, 0x17
        /*005a*/ 	.short	(.L_18811 - .L_18810)
.L_18810:
        /*005c*/ 	.word	0x00000000
        /*0060*/ 	.short	0x000e
        /*0062*/ 	.short	0x0060
        /*0064*/ 	.byte	0x00, 0xf0, 0x21, 0x00


	//----- nvinfo : EIATTR_KPARAM_INFO
	.align		4
.L_18811:
        /*0068*/ 	.byte	0x04, 0x17
        /*006a*/ 	.short	(.L_18813 - .L_18812)
.L_18812:
        /*006c*/ 	.word	0x00000000
        /*0070*/ 	.short	0x000d
        /*0072*/ 	.short	0x0058
        /*0074*/ 	.byte	0x00, 0xf0, 0x21, 0x00


	//----- nvinfo : EIATTR_KPARAM_INFO
	.align		4
.L_18813:
        /*0078*/ 	.byte	0x04, 0x17
        /*007a*/ 	.short	(.L_18815 - .L_18814)
.L_18814:
        /*007c*/ 	.word	0x00000000
        /*0080*/ 	.short	0x000c
        /*0082*/ 	.short	0x0050
        /*0084*/ 	.byte	0x00, 0xf0, 0x11, 0x00


	//----- nvinfo : EIATTR_KPARAM_INFO
	.align		4
.L_18815:
        /*0088*/ 	.byte	0x04, 0x17
        /*008a*/ 	.short	(.L_18817 - .L_18816)
.L_18816:
        /*008c*/ 	.word	0x00000000
        /*0090*/ 	.short	0x000b
        /*0092*/ 	.short	0x004c
        /*0094*/ 	.byte	0x00, 0xf0, 0x11, 0x00


	//----- nvinfo : EIATTR_KPARAM_INFO
	.align		4
.L_18817:
        /*0098*/ 	.byte	0x04, 0x17
        /*009a*/ 	.short	(.L_18819 - .L_18818)
.L_18818:
        /*009c*/ 	.word	0x00000000
        /*00a0*/ 	.short	0x000a
        /*00a2*/ 	.short	0x0048
        /*00a4*/ 	.byte	0x00, 0xf0, 0x11, 0x00


	//----- nvinfo : EIATTR_KPARAM_INFO
	.align		4
.L_18819:
        /*00a8*/ 	.byte	0x04, 0x17
        /*00aa*/ 	.short	(.L_18821 - .L_18820)
.L_18820:
        /*00ac*/ 	.word	0x00000000
        /*00b0*/ 	.short	0x0009
        /*00b2*/ 	.short	0x0040
        /*00b4*/ 	.byte	0x00, 0xf0, 0x21, 0x00


	//----- nvinfo : EIATTR_KPARAM_INFO
	.align		4
.L_18821:
        /*00b8*/ 	.byte	0x04, 0x17
        /*00ba*/ 	.short	(.L_18823 - .L_18822)
.L_18822:
        /*00bc*/ 	.word	0x00000000
        /*00c0*/ 	.short	0x0008
        /*00c2*/ 	.short	0x0038
        /*00c4*/ 	.byte	0x00, 0xf0, 0x11, 0x00


	//----- nvinfo : EIATTR_KPARAM_INFO
	.align		4
.L_18823:
        /*00c8*/ 	.byte	0x04, 0x17
        /*00ca*/ 	.short	(.L_18825 - .L_18824)
.L_18824:
        /*00cc*/ 	.word	0x00000000
        /*00d0*/ 	.short	0x0007
        /*00d2*/ 	.short	0x0030
        /*00d4*/ 	.byte	0x00, 0xf0, 0x21, 0x00


	//----- nvinfo : EIATTR_KPARAM_INFO
	.align		4
.L_18825:
        /*00d8*/ 	.byte	0x04, 0x17
        /*00da*/ 	.short	(.L_18827 - .L_18826)
.L_18826:
        /*00dc*/ 	.word	0x00000000
        /*00e0*/ 	.short	0x0006
        /*00e2*/ 	.short	0x0028
        /*00e4*/ 	.byte	0x00, 0xf0, 0x21, 0x00


	//----- nvinfo : EIATTR_KPARAM_INFO
	.align		4
.L_18827:
        /*00e8*/ 	.byte	0x04, 0x17
        /*00ea*/ 	.short	(.L_18829 - .L_18828)
.L_18828:
        /*00ec*/ 	.word	0x00000000
        /*00f0*/ 	.short	0x0005
        /*00f2*/ 	.short	0x0024
        /*00f4*/ 	.byte	0x00, 0xf0, 0x11, 0x00


	//----- nvinfo : EIATTR_KPARAM_INFO
	.align		4
.L_18829:
        /*00f8*/ 	.byte	0x04, 0x17
        /*00fa*/ 	.short	(.L_18831 - .L_18830)
.L_18830:
        /*00fc*/ 	.word	0x00000000
        /*0100*/ 	.short	0x0004
        /*0102*/ 	.short	0x0020
        /*0104*/ 	.byte	0x00, 0xf0, 0x11, 0x00


	//----- nvinfo : EIATTR_KPARAM_INFO
	.align		4
.L_18831:
        /*0108*/ 	.byte	0x04, 0x17
        /*010a*/ 	.short	(.L_18833 - .L_18832)
.L_18832:
        /*010c*/ 	.word	0x00000000
        /*0110*/ 	.short	0x0003
        /*0112*/ 	.short	0x0018
        /*0114*/ 	.byte	0x00, 0xf0, 0x21, 0x00


	//----- nvinfo : EIATTR_KPARAM_INFO
	.align		4
.L_18833:
        /*0118*/ 	.byte	0x04, 0x17
        /*011a*/ 	.short	(.L_18835 - .L_18834)
.L_18834:
        /*011c*/ 	.word	0x00000000
        /*0120*/ 	.short	0x0002
        /*0122*/ 	.short	0x0010
        /*0124*/ 	.byte	0x00, 0xf0, 0x21, 0x00


	//----- nvinfo : EIATTR_KPARAM_INFO
	.align		4
.L_18835:
        /*0128*/ 	.byte	0x04, 0x17
        /*012a*/ 	.short	(.L_18837 - .L_18836)
.L_18836:
        /*012c*/ 	.word	0x00000000
        /*0130*/ 	.short	0x0001
        /*0132*/ 	.short	0x0008
        /*0134*/ 	.byte	0x00, 0xf0, 0x21, 0x00


	//----- nvinfo : EIATTR_KPARAM_INFO
	.align		4
.L_18837:
        /*0138*/ 	.byte	0x04, 0x17
        /*013a*/ 	.short	(.L_18839 - .L_18838)
.L_18838:
        /*013c*/ 	.word	0x00000000
        /*0140*/ 	.short	0x0000
        /*0142*/ 	.short	0x0000
        /*0144*/ 	.byte	0x00, 0xf0, 0x21, 0x00


	//----- nvinfo : EIATTR_SPARSE_MMA_MASK
	.align		4
.L_18839:
        /*0148*/ 	.byte	0x03, 0x50
        /*014a*/ 	.short	0x0000


	//----- nvinfo : EIATTR_MAXREG_COUNT
	.align		4
        /*014c*/ 	.byte	0x03, 0x1b
        /*014e*/ 	.short	0x00ff


	//----- nvinfo : EIATTR_NUM_BARRIERS
	.align		4
        /*0150*/ 	.byte	0x02, 0x4c
        /*0152*/ 	.byte	0x01
	.zero		1


	//----- nvinfo : EIATTR_EXTERNS
	.align		4
        /*0154*/ 	.byte	0x04, 0x0f
        /*0156*/ 	.short	(.L_18841 - .L_18840)


	//   ....[0]....
	.align		4
.L_18840:
        /*0158*/ 	.word	index@(__assertfail)


	//----- nvinfo : EIATTR_MERCURY_ISA_VERSION
	.align		4
.L_18841:
        /*015c*/ 	.byte	0x03, 0x5f
        /*015e*/ 	.short	0x0101


	//----- nvinfo : EIATTR_COOP_GROUP_MASK_REGIDS
	.align		4
        /*0160*/ 	.byte	0x04, 0x29
        /*0162*/ 	.short	(.L_18843 - .L_18842)


	//   ....[0]....
.L_18842:
        /*0164*/ 	.word	0xffffffff


	//   ....[1]....
        /*0168*/ 	.word	0xffffffff


	//   ....[2]....
        /*016c*/ 	.word	0xffffffff


	//   ....[3]....
        /*0170*/ 	.word	0xffffffff


	//   ....[4]....
        /*0174*/ 	.word	0xffffffff


	//   ....[5]....
        /*0178*/ 	.word	0xffffffff


	//   ....[6]....
        /*017c*/ 	.word	0xffffffff


	//   ....[7]....
        /*0180*/ 	.word	0xffffffff


	//   ....[8]....
        /*0184*/ 	.word	0xffffffff


	//   ....[9]....
        /*0188*/ 	.word	0xffffffff


	//   ....[10]....
        /*018c*/ 	.word	0xffffffff


	//   ....[11]....
        /*0190*/ 	.word	0xffffffff


	//   ....[12]....
        /*0194*/ 	.word	0xffffffff


	//   ....[13]....
        /*0198*/ 	.word	0xffffffff


	//   ....[14]....
        /*019c*/ 	.word	0xffffffff


	//   ....[15]....
        /*01a0*/ 	.word	0xffffffff


	//   ....[16]....
        /*01a4*/ 	.word	0x0500000f


	//   ....[17]....
        /*01a8*/ 	.word	0x0500000f


	//   ....[18]....
        /*01ac*/ 	.word	0x0500000f


	//   ....[19]....
        /*01b0*/ 	.word	0x0500000f


	//   ....[20]....
        /*01b4*/ 	.word	0x0500000f


	//----- nvinfo : EIATTR_COOP_GROUP_INSTR_OFFSETS
	.align		4
.L_18843:
        /*01b8*/ 	.byte	0x04, 0x28
        /*01ba*/ 	.short	(.L_18845 - .L_18844)


	//   ....[0]....
.L_18844:
        /*01bc*/ 	.word	0x000001a0


	//   ....[1]....
        /*01c0*/ 	.word	0x000001d0


	//   ....[2]....
        /*01c4*/ 	.word	0x000001f0


	//   ....[3]....
        /*01c8*/ 	.word	0x00000210


	//   ....[4]....
        /*01cc*/ 	.word	0x00000230


	//   ....[5]....
        /*01d0*/ 	.word	0x00000350


	//   ....[6]....
        /*01d4*/ 	.word	0x00000380


	//   ....[7]....
        /*01d8*/ 	.word	0x000003a0


	//   ....[8]....
        /*01dc*/ 	.word	0x000011e0


	//   ....[9]....
        /*01e0*/ 	.word	0x00001260


	//   ....[10]....
        /*01e4*/ 	.word	0x000012a0


	//   ....[11]....
        /*01e8*/ 	.word	0x000012f0


	//   ....[12]....
        /*01ec*/ 	.word	0x00001330


	//   ....[13]....
        /*01f0*/ 	.word	0x00001380


	//   ....[14]....
        /*01f4*/ 	.word	0x000013a0


	//   ....[15]....
        /*01f8*/ 	.word	0x000013c0


	//   ....[16]....
        /*01fc*/ 	.word	0x00003ab0


	//   ....[17]....
        /*0200*/ 	.word	0x00003b10


	//   ....[18]....
        /*0204*/ 	.word	0x00003b70


	//   ....[19]....
        /*0208*/ 	.word	0x00003bd0


	//   ....[20]....
        /*020c*/ 	.word	0x00003c30


	//----- nvinfo : EIATTR_SYSCALL_OFFSETS
	.align		4
.L_18845:
        /*0210*/ 	.byte	0x04, 0x46
        /*0212*/ 	.short	(.L_18847 - .L_18846)


	//   ....[0]....
.L_18846:
        /*0214*/ 	.word	0x00003a40


	//----- nvinfo : EIATTR_EXIT_INSTR_OFFSETS
	.align		4
.L_18847:
        /*0218*/ 	.byte	0x04, 0x1c
        /*021a*/ 	.short	(.L_18849 - .L_18848)


	//   ....[0]....
.L_18848:
        /*021c*/ 	.word	0x00002cc0


	//   ....[1]....
        /*0220*/ 	.word	0x00002cd0


	//   ....[2]....
        /*0224*/ 	.word	0x00003940


	//   ....[3]....
        /*0228*/ 	.word	0x00003a50


	//----- nvinfo : EIATTR_CRS_STACK_SIZE
	.align		4
.L_18849:
        /*022c*/ 	.byte	0x04, 0x1e
        /*022e*/ 	.short	(.L_18851 - .L_18850)
.L_18850:
        /*0230*/ 	.word	0x00000000


	//----- nvinfo : EIATTR_CBANK_PARAM_SIZE
	.align		4
.L_18851:
        /*0234*/ 	.byte	0x03, 0x19
        /*0236*/ 	.short	0x007c


	//----- nvinfo : EIATTR_PARAM_CBANK
	.align		4
        /*0238*/ 	.byte	0x04, 0x0a
        /*023a*/ 	.short	(.L_18853 - .L_18852)
	.align		4
.L_18852:
        /*023c*/ 	.word	index@(.nv.constant0._ZN4vllm25paged_attention_v1_kernelIfhLi120ELi32ELi128ELNS_18Fp8KVCacheDataTypeE1ELb0EEEvPT_PKS2_PKT0_S8_ifPKiSA_iPKfiiiSC_SC_iiiii)
        /*0240*/ 	.short	0x0210
        /*0242*/ 	.short	0x007c


	//----- nvinfo : EIATTR_SW_WAR
	.align		4
.L_18853:
        /*0244*/ 	.byte	0x04, 0x36
        /*0246*/ 	.short	(.L_18855 - .L_18854)
.L_18854:
        /*0248*/ 	.word	0x00000008
.L_18855:


//--------------------- .nv.info._ZN4vllm25paged_attention_v1_kernelIfhLi112ELi32ELi128ELNS_18Fp8KVCacheDataTypeE1ELb0EEEvPT_PKS2_PKT0_S8_ifPKiSA_iPKfiiiSC_SC_iiiii --------------------------
	.section	.nv.info._ZN4vllm25paged_attention_v1_kernelIfhLi112ELi32ELi128ELNS_18Fp8KVCacheDataTypeE1ELb0EEEvPT_PKS2_PKT0_S8_ifPKiSA_iPKfiiiSC_SC_iiiii,"",@"SHT_CUDA_INFO"
	.sectionflags	@""
	.align	4


	//----- nvinfo : EIATTR_CUDA_API_VERSION
	.align		4
        /*0000*/ 	.byte	0x04, 0x37
        /*0002*/ 	.short	(.L_18857 - .L_18856)
.L_18856:
        /*0004*/ 	.word	0x00000082


	//----- nvinfo : EIATTR_KPARAM_INFO
	.align		4
.L_18857:
        /*0008*/ 	.byte	0x04, 0x17
        /*000a*/ 	.short	(.L_18859 - .L_18858)
.L_18858:
        /*000c*/ 	.word	0x00000000
        /*0010*/ 	.short	0x0013
        /*0012*/ 	.short	0x0078
        /*0014*/ 	.byte	0x00, 0xf0, 0x11, 0x00


	//----- nvinfo : EIATTR_KPARAM_INFO
	.align		4
.L_18859:
        /*0018*/ 	.byte	0x04, 0x17
        /*001a*/ 	.short	(.L_18861 - .L_18860)
.L_18860:
        /*001c*/ 	.word	0x00000000
        /*0020*/ 	.short	0x0012
        /*0022*/ 	.short	0x0074
        /*0024*/ 	.byte	0x00, 0xf0, 0x11, 0x00


	//----- nvinfo : EIATTR_KPARAM_INFO
	.align		4
.L_18861:
        /*0028*/ 	.byte	0x04, 0x17
        /*002a*/ 	.short	(.L_18863 - .L_18862)
.L_18862:
        /*002c*/ 	.word	0x00000000
        /*0030*/ 	.short	0x0011
        /*0032*/ 	.short	0x0070
        /*0034*/ 	.byte	0x00, 0xf0, 0x11, 0x00


	//----- nvinfo : EIATTR_KPARAM_INFO
	.align		4
.L_18863:
        /*0038*/ 	.byte	0x04, 0x17
        /*003a*/ 	.short	(.L_18865 - .L_18864)
.L_18864:
        /*003c*/ 	.word	0x00000000
        /*0040*/ 	.short	0x0010
        /*0042*/ 	.short	0x006c
        /*0044*/ 	.byte	0x00, 0xf0, 0x11, 0x00


	//----- nvinfo : EIATTR_KPARAM_INFO
	.align		4
.L_18865:
        /*0048*/ 	.byte	0x04, 0x17
        /*004a*/ 	.short	(.L_18867 - .L_18866)
.L_18866:
        /*004c*/ 	.word	0x00000000
        /*0050*/ 	.short	0x000f
        /*0052*/ 	.short	0x0068
        /*0054*/ 	.byte	0x00, 0xf0, 0x11, 0x00


	//----- nvinfo : EIATTR_KPARAM_INFO
	.align		4
.L_18867:
        /*0058*/ 	.byte	0x04, 0x17
        /*005a*/ 	.short	(.L_18869 - .L_18868)
.L_18868:
        /*005c*/ 	.word	0x00000000
        /*0060*/ 	.short	0x000e
        /*0062*/ 	.short	0x0060
        /*0064*/ 	.byte	0x00, 0xf0, 0x21, 0x00


	//----- nvinfo : EIATTR_KPARAM_INFO
	.align		4
.L_18869:
        /*0068*/ 	.byte	0x04, 0x17
        /*006a*/ 	.short	(.L_18871 - .L_18870)
.L_18870:
        /*006c*/ 	.word	0x00000000
        /*0070*/ 	.short	0x000d
        /*0072*/ 	.short	0x0058
        /*0074*/ 	.byte	0x00, 0xf0, 0x21, 0x00


	//----- nvinfo : EIATTR_KPARAM_INFO
	.align		4
.L_18871:
        /*0078*/ 	.byte	0x04, 0x17
        /*007a*/ 	.short	(.L_18873 - .L_18872)
.L_18872:
        /*007c*/ 	.word	0x00000000
        /*0080*/ 	.short	0x000c
        /*0082*/ 	.short	0x0050
        /*0084*/ 	.byte	0x00, 0xf0, 0x11, 0x00


	//----- nvinfo : EIATTR_KPARAM_INFO
	.align		4
.L_18873:
        /*0088*/ 	.byte	0x04, 0x17
        /*008a*/ 	.short	(.L_18875 - .L_18874)
.L_18874:
        /*008c*/ 	.word	0x00000000
        /*0090*/ 	.short	0x000b
        /*0092*/ 	.short	0x004c
        /*0094*/ 	.byte	0x00, 0xf0, 0x11, 0x00


	//----- nvinfo : EIATTR_KPARAM_INFO
	.align		4
.L_18875:
        /*0098*/ 	.byte	0x04, 0x17
        /*009a*/ 	.short	(.L_18877 - .L_18876)
.L_18876:
        /*009c*/ 	.word	0x00000000
        /*00a0*/ 	.short	0x000a
        /*00a2*/ 	.short	0x0048
        /*00a4*/ 	.byte	0x00, 0xf0, 0x11, 0x00


	//----- nvinfo : EIATTR_KPARAM_INFO
	.align		4
.L_18877:
        /*00a8*/ 	.byte	0x04, 0x17
        /*00aa*/ 	.short	(.L_18879 - .L_18878)
.L_18878:
        /*00ac*/ 	.word	0x00000000
        /*00b0*/ 	.short	0x0009
        /*00b2*/ 	.short	0x0040
        /*00b4*/ 	.byte	0x00, 0xf0, 0x21, 0x00


	//----- nvinfo : EIATTR_KPARAM_INFO
	.align		4
.L_18879:
        /*00b8*/ 	.byte	0x04, 0x17
        /*00ba*/ 	.short	(.L_18881 - .L_18880)
.L_18880:
        /*00bc*/ 	.word	0x00000000
        /*00c0*/ 	.short	0x0008
        /*00c2*/ 	.short	0x0038
        /*00c4*/ 	.byte	0x00, 0xf0, 0x11, 0x00


	//----- nvinfo : EIATTR_KPARAM_INFO
	.align		4
.L_18881:
        /*00c8*/ 	.byte	0x04, 0x17
        /*00ca*/ 	.short	(.L_18883 - .L_18882)
.L_18882:
        /*00cc*/ 	.word	0x00000000
        /*00d0*/ 	.short	0x0007
        /*00d2*/ 	.short	0x0030
        /*00d4*/ 	.byte	0x00, 0xf0, 0x21, 0x00


	//----- nvinfo : EIATTR_KPARAM_INFO
	.align		4
.L_18883:
        /*00d8*/ 	.byte	0x04, 0x17
        /*00da*/ 	.short	(.L_18885 - .L_18884)
.L_18884:
        /*00dc*/ 	.word	0x00000000
        /*00e0*/ 	.short	0x0006
        /*00e2*/ 	.short	0x0028
        /*00e4*/ 	.byte	0x00, 0xf0, 0x21, 0x00


	//----- nvinfo : EIATTR_KPARAM_INFO
	.align		4
.L_18885:
        /*00e8*/ 	.byte	0x04, 0x17
        /*00ea*/ 	.short	(.L_18887 - .L_18886)
.L_18886:
        /*00ec*/ 	.word	0x00000000
        /*00f0*/ 	.short	0x0005
        /*00f2*/ 	.short	0x0024
        /*00f4*/ 	.byte	0x00, 0xf0, 0x11, 0x00


	//----- nvinfo : EIATTR_KPARAM_INFO
	.align		4
.L_18887:
        /*00f8*/ 	.byte	0x04, 0x17
        /*00fa*/ 	.short	(.L_18889 - .L_18888)
.L_18888:
        /*00fc*/ 	.word	0x00000000
        /*0100*/ 	.short	0x0004
        /*0102*/ 	.short	0x0020
        /*0104*/ 	.byte	0x00, 0xf0, 0x11, 0x00


	//----- nvinfo : EIATTR_KPARAM_INFO
	.align		4
.L_18889:
        /*0108*/ 	.byte	0x04, 0x17
        /*010a*/ 	.short	(.L_18891 - .L_18890)
.L_18890:
        /*010c*/ 	.word	0x00000000
        /*0110*/ 	.short	0x0003
        /*0112*/ 	.short	0x0018
        /*0114*/ 	.byte	0x00, 0xf0, 0x21, 0x00


	//----- nvinfo : EIATTR_KPARAM_INFO
	.align		4
.L_18891:
        /*0118*/ 	.byte	0x04, 0x17
        /*011a*/ 	.short	(.L_18893 - .L_18892)
.L_18892:
        /*011c*/ 	.word	0x00000000
        /*0120*/ 	.short	0x0002
        /*0122*/ 	.short	0x0010
        /*0124*/ 	.byte	0x00, 0xf0, 0x21, 0x00


	//----- nvinfo : EIATTR_KPARAM_INFO
	.align		4
.L_18893:
        /*0128*/ 	.byte	0x04, 0x17
        /*012a*/ 	.short	(.L_18895 - .L_18894)
.L_18894:
        /*012c*/ 	.word	0x00000000
        /*0130*/ 	.short	0x0001
        /*0132*/ 	.short	0x0008
        /*0134*/ 	.byte	0x00, 0xf0, 0x21, 0x00


	//----- nvinfo : EIATTR_KPARAM_INFO
	.align		4
.L_18895:
        /*0138*/ 	.byte	0x04, 0x17
        /*013a*/ 	.short	(.L_18897 - .L_18896)
.L_18896:
        /*013c*/ 	.word	0x00000000
        /*0140*/ 	.short	0x0000
        /*0142*/ 	.short	0x0000
        /*0144*/ 	.byte	0x00, 0xf0, 0x21, 0x00


	//----- nvinfo : EIATTR_SPARSE_MMA_MASK
	.align		4
.L_18897:
        /*0148*/ 	.byte	0x03, 0x50
        /*014a*/ 	.short	0x0000


	//----- nvinfo : EIATTR_MAXREG_COUNT
	.align		4
        /*014c*/ 	.byte	0x03, 0x1b
        /*014e*/ 	.short	0x00ff


	//----- nvinfo : EIATTR_NUM_BARRIERS
	.align		4
        /*0150*/ 	.byte	0x02, 0x4c
        /*0152*/ 	.byte	0x01
	.zero		1


	//----- nvinfo : EIATTR_EXTERNS
	.align		4
        /*0154*/ 	.byte	0x04, 0x0f
        /*0156*/ 	.short	(.L_18899 - .L_18898)


	//   ....[0]....
	.align		4
.L_18898:
        /*0158*/ 	.word	index@(__assertfail)


	//----- nvinfo : EIATTR_MERCURY_ISA_VERSION
	.align		4
.L_18899:
        /*015c*/ 	.byte	0x03, 0x5f
        /*015e*/ 	.short	0x0101


	//----- nvinfo : EIATTR_COOP_GROUP_MASK_REGIDS
	.align		4
        /*0160*/ 	.byte	0x04, 0x29
        /*0162*/ 	.short	(.L_18901 - .L_18900)


	//   ....[0]....
.L_18900:
        /*0164*/ 	.word	0xffffffff


	//   ....[1]....
        /*0168*/ 	.word	0xffffffff


	//   ....[2]....
        /*016c*/ 	.word	0xffffffff


	//   ....[3]....
        /*0170*/ 	.word	0xffffffff


	//   ....[4]....
        /*0174*/ 	.word	0xffffffff


	//   ....[5]....
        /*0178*/ 	.word	0xffffffff


	//   ....[6]....
        /*017c*/ 	.word	0xffffffff


	//   ....[7]....
        /*0180*/ 	.word	0xffffffff


	//   ....[8]....
        /*0184*/ 	.word	0xffffffff


	//   ....[9]....
        /*0188*/ 	.word	0xffffffff


	//   ....[10]....
        /*018c*/ 	.word	0xffffffff


	//   ....[11]....
        /*0190*/ 	.word	0xffffffff


	//   ....[12]....
        /*0194*/ 	.word	0xffffffff


	//   ....[13]....
        /*0198*/ 	.word	0xffffffff


	//   ....[14]....
        /*019c*/ 	.word	0xffffffff


	//   ....[15]....
        /*01a0*/ 	.word	0xffffffff


	//   ....[16]....
        /*01a4*/ 	.word	0x0500000f


	//   ....[17]....
        /*01a8*/ 	.word	0x0500000f


	//   ....[18]....
        /*01ac*/ 	.word	0x0500000f


	//   ....[19]....
        /*01b0*/ 	.word	0x0500000f


	//   ....[20]....
        /*01b4*/ 	.word	0x0500000f


	//----- nvinfo : EIATTR_COOP_GROUP_INSTR_OFFSETS
	.align		4
.L_18901:
        /*01b8*/ 	.byte	0x04, 0x28
        /*01ba*/ 	.short	(.L_18903 - .L_18902)


	//   ....[0]....
.L_18902:
        /*01bc*/ 	.word	0x000001a0


	//   ....[1]....
        /*01c0*/ 	.word	0x000001d0


	//   ....[2]....
        /*01c4*/ 	.word	0x000001f0


	//   ....[3]....
        /*01c8*/ 	.word	0x00000210


	//   ....[4]....
        /*01cc*/ 	.word	0x00000230


	//   ....[5]....
        /*01d0*/ 	.word	0x00000350


	//   ....[6]....
        /*01d4*/ 	.word	0x00000380


	//   ....[7]....
        /*01d8*/ 	.word	0x000003a0


	//   ....[8]....
        /*01dc*/ 	.word	0x000011e0


	//   ....[9]....
        /*01e0*/ 	.word	0x00001260


	//   ....[10]....
        /*01e4*/ 	.word	0x000012a0


	//   ....[11]....
        /*01e8*/ 	.word	0x000012f0


	//   ....[12]....
        /*01ec*/ 	.word	0x00001330


	//   ....[13]....
        /*01f0*/ 	.word	0x00001380


	//   ....[14]....
        /*01f4*/ 	.word	0x000013a0


	//   ....[15]....
        /*01f8*/ 	.word	0x000013c0


	//   ....[16]....
        /*01fc*/ 	.word	0x00003910


	//   ....[17]....
        /*0200*/ 	.word	0x00003970


	//   ....[18]....
        /*0204*/ 	.word	0x000039d0


	//   ....[19]....
        /*0208*/ 	.word	0x00003a30


	//   ....[20]....
        /*020c*/ 	.word	0x00003a90


	//----- nvinfo : EIATTR_SYSCALL_OFFSETS
	.align		4
.L_18903:
        /*0210*/ 	.byte	0x04, 0x46
        /*0212*/ 	.short	(.L_18905 - .L_18904)


	//   ....[0]....
.L_18904:
        /*0214*/ 	.word	0x000038a0


	//----- nvinfo : EIATTR_EXIT_INSTR_OFFSETS
	.align		4
.L_18905:
        /*0218*/ 	.byte	0x04, 0x1c
        /*021a*/ 	.short	(.L_18907 - .L_18906)


	//   ....[0]....
.L_18906:
        /*021c*/ 	.word	0x00002bf0


	//   ....[1]....
        /*0220*/ 	.word	0x00002c00


	//   ....[2]....
        /*0224*/ 	.word	0x000037a0


	//   ....[3]....
        /*0228*/ 	.word	0x000038b0


	//----- nvinfo : EIATTR_CRS_STACK_SIZE
	.align		4
.L_18907:
        /*022c*/ 	.byte	0x04, 0x1e
        /*022e*/ 	.short	(.L_18909 - .L_18908)
.L_18908:
        /*0230*/ 	.word	0x00000000


	//----- nvinfo : EIATTR_CBANK_PARAM_SIZE
	.align		4
.L_18909:
        /*0234*/ 	.byte	0x03, 0x19
        /*0236*/ 	.short	0x007c


	//----- nvinfo : EIATTR_PARAM_CBANK
	.align		4
        /*0238*/ 	.byte	0x04, 0x0a
        /*023a*/ 	.short	(.L_18911 - .L_18910)
	.align		4
.L_18910:
        /*023c*/ 	.word	index@(.nv.constant0._ZN4vllm25paged_attention_v1_kernelIfhLi112ELi32ELi128ELNS_18Fp8KVCacheDataTypeE1ELb0EEEvPT_PKS2_PKT0_S8_ifPKiSA_iPKfiiiSC_SC_iiiii)
        /*0240*/ 	.short	0x0210
        /*0242*/ 	.short	0x007c


	//----- nvinfo : EIATTR_SW_WAR
	.align		4
.L_18911:
        /*0244*/ 	.byte	0x04, 0x36
        /*0246*/ 	.short	(.L_18913 - .L_18912)
.L_18912:
        /*0248*/ 	.word	0x00000008
.L_18913:


//--------------------- .nv.info._ZN4vllm25paged_attention_v1_kernelIfhLi96ELi32ELi128ELNS_18Fp8KVCacheDataTypeE1ELb0EEEvPT_PKS2_PKT0_S8_ifPKiSA_iPKfiiiSC_SC_iiiii --------------------------
	.section	.nv.info._ZN4vllm25paged_attention_v1_kernelIfhLi96ELi32ELi128ELNS_18Fp8KVCacheDataTypeE1ELb0EEEvPT_PKS2_PKT0_S8_ifPKiSA_iPKfiiiSC_SC_iiiii,"",@"SHT_CUDA_INFO"
	.sectionflags	@""
	.align	4


	//----- nvinfo : EIATTR_CUDA_API_VERSION
	.align		4
        /*0000*/ 	.byte	0x04, 0x37
        /*0002*/ 	.short	(.L_18915 - .L_18914)
.L_18914:
        /*0004*/ 	.word	0x00000082


	//----- nvinfo : EIATTR_KPARAM_INFO
	.align		4
.L_18915:
        /*0008*/ 	.byte	0x04, 0x17
        /*000a*/ 	.short	(.L_18917 - .L_18916)
.L_18916:
        /*000c*/ 	.word	0x00000000
        /*0010*/ 	.short	0x0013
        /*0012*/ 	.short	0x0078
        /*0014*/ 	.byte	0x00, 0xf0, 0x11, 0x00


	//----- nvinfo : EIATTR_KPARAM_INFO
	.align		4
.L_18917:
        /*0018*/ 	.byte	0x04, 0x17
        /*001a*/ 	.short	(.L_18919 - .L_18918)
.L_18918:
        /*001c*/ 	.word	0x00000000
        /*0020*/ 	.short	0x0012
        /*0022*/ 	.short	0x0074
        /*0024*/ 	.byte	0x00, 0xf0, 0x11, 0x00


	//----- nvinfo : EIATTR_KPARAM_INFO
	.align		4
.L_18919:
        /*0028*/ 	.byte	0x04, 0x17
        /*002a*/ 	.short	(.L_18921 - .L_18920)
.L_18920:
        /*002c*/ 	.word	0x00000000
        /*0030*/ 	.short	0x0011
        /*0032*/ 	.short	0x0070
        /*0034*/ 	.byte	0x00, 0xf0, 0x11, 0x00


	//----- nvinfo : EIATTR_KPARAM_INFO
	.align		4
.L_18921:
        /*0038*/ 	.byte	0x04, 0x17
        /*003a*/ 	.short	(.L_18923 - .L_18922)
.L_18922:
        /*003c*/ 	.word	0x00000000
        /*0040*/ 	.short	0x0010
        /*0042*/ 	.short	0x006c
        /*0044*/ 	.byte	0x00, 0xf0, 0x11, 0x00


	//----- nvinfo : EIATTR_KPARAM_INFO
	.align		4
.L_18923:
        /*0048*/ 	.byte	0x04, 0x17
        /*004a*/ 	.short	(.L_18925 - .L_18924)
.L_18924:
        /*004c*/ 	.word	0x00000000
        /*0050*/ 	.short	0x000f
        /*0052*/ 	.short	0x0068
        /*0054*/ 	.byte	0x00, 0xf0, 0x11, 0x00


	//----- nvinfo : EIATTR_KPARAM_INFO
	.align		4
.L_18925:
        /*0058*/ 	.byte	0x04, 0x17
        /*005a*/ 	.short	(.L_18927 - .L_18926)
.L_18926:
        /*005c*/ 	.word	0x00000000
        /*0060*/ 	.short	0x000e
        /*0062*/ 	.short	0x0060
        /*0064*/ 	.byte	0x00, 0xf0, 0x21, 0x00


	//----- nvinfo : EIATTR_KPARAM_INFO
	.align		4
.L_18927:
        /*0068*/ 	.byte	0x04, 0x17
        /*006a*/ 	.short	(.L_18929 - .L_18928)
.L_18928:
        /*006c*/ 	.word	0x00000000
        /*0070*/ 	.short	0x000d
        /*0072*/ 	.short	0x0058
        /*0074*/ 	.byte	0x00, 0xf0, 0x21, 0x00


	//----- nvinfo : EIATTR_KPARAM_INFO
	.align		4
.L_18929:
        /*0078*/ 	.byte	0x04, 0x17
        /*007a*/ 	.short	(.L_18931 - .L_18930)
.L_18930:
        /*007c*/ 	.word	0x00000000
        /*0080*/ 	.short	0x000c
        /*0082*/ 	.short	0x0050
        /*0084*/ 	.byte	0x00, 0xf0, 0x11, 0x00


	//----- nvinfo : EIATTR_KPARAM_INFO
	.align		4
.L_18931:
        /*0088*/ 	.byte	0x04, 0x17
        /*008a*/ 	.short	(.L_18933 - .L_18932)
.L_18932:
        /*008c*/ 	.word	0x00000000
        /*0090*/ 	.short	0x000b
        /*0092*/ 	.short	0x004c
        /*0094*/ 	.byte	0x00, 0xf0, 0x11, 0x00


	//----- nvinfo : EIATTR_KPARAM_INFO
	.align		4
.L_18933:
        /*0098*/ 	.byte	0x04, 0x17
        /*009a*/ 	.short	(.L_18935 - .L_18934)
.L_18934:
        /*009c*/ 	.word	0x00000000
        /*00a0*/ 	.short	0x000a
        /*00a2*/ 	.short	0x0048
        /*00a4*/ 	.byte	0x00, 0xf0, 0x11, 0x00


	//----- nvinfo : EIATTR_KPARAM_INFO
	.align		4
.L_18935:
        /*00a8*/ 	.byte	0x04, 0x17
        /*00aa*/ 	.short	(.L_18937 - .L_18936)
.L_18936:
        /*00ac*/ 	.word	0x00000000
        /*00b0*/ 	.short	0x0009
        /*00b2*/ 	.short	0x0040
        /*00b4*/ 	.byte	0x00, 0xf0, 0x21, 0x00


	//----- nvinfo : EIATTR_KPARAM_INFO
	.align		4
.L_18937:
        /*00b8*/ 	.byte	0x04, 0x17
        /*00ba*/ 	.short	(.L_18939 - .L_18938)
.L_18938:
        /*00bc*/ 	.word	0x00000000
        /*00c0*/ 	.short	0x0008
        /*00c2*/ 	.short	0x0038
        /*00c4*/ 	.byte	0x00, 0xf0, 0x11, 0x00


	//----- nvinfo : EIATTR_KPARAM_INFO
	.align		4
.L_18939:
        /*00c8*/ 	.byte	0x04, 0x17
        /*00ca*/ 	.short	(.L_18941 - .L_18940)
.L_18940:
        /*00cc*/ 	.word	0x00000000
        /*00d0*/ 	.short	0x0007
        /*00d2*/ 	.short	0x0030
        /*00d4*/ 	.byte	0x00, 0xf0, 0x21, 0x00


	//----- nvinfo : EIATTR_KPARAM_INFO
	.align		4
.L_18941:
        /*00d8*/ 	.byte	0x04, 0x17
        /*00da*/ 	.short	(.L_18943 - .L_18942)
.L_18942:
        /*00dc*/ 	.word	0x00000000
        /*00e0*/ 	.short	0x0006
        /*00e2*/ 	.short	0x0028
        /*00e4*/ 	.byte	0x00, 0xf0, 0x21, 0x00


	//----- nvinfo : EIATTR_KPARAM_INFO
	.align		4
.L_18943:
        /*00e8*/ 	.byte	0x04, 0x17
        /*00ea*/ 	.short	(.L_18945 - .L_18944)
.L_18944:
        /*00ec*/ 	.word	0x00000000
        /*00f0*/ 	.short	0x0005
        /*00f2*/ 	.short	0x0024
        /*00f4*/ 	.byte	0x00, 0xf0, 0x11, 0x00


	//----- nvinfo : EIATTR_KPARAM_INFO
	.align		4
.L_18945:
        /*00f8*/ 	.byte	0x04, 0x17
        /*00fa*/ 	.short	(.L_18947 - .L_18946)
.L_18946:
        /*00fc*/ 	.word	0x00000000
        /*0100*/ 	.short	0x0004
        /*0102*/ 	.short	0x0020
        /*0104*/ 	.byte	0x00, 0xf0, 0x11, 0x00


	//----- nvinfo : EIATTR_KPARAM_INFO
	.align		4
.L_18947:
        /*0108*/ 	.byte	0x04, 0x17
        /*010a*/ 	.short	(.L_18949 - .L_18948)
.L_18948:
        /*010c*/ 	.word	0x00000000
        /*0110*/ 	.short	0x0003
        /*0112*/ 	.short	0x0018
        /*0114*/ 	.byte	0x00, 0xf0, 0x21, 0x00


	//----- nvinfo : EIATTR_KPARAM_INFO
	.align		4
.L_18949:
        /*0118*/ 	.byte	0x04, 0x17
        /*011a*/ 	.short	(.L_18951 - .L_18950)
.L_18950:
        /*011c*/ 	.word	0x00000000
        /*0120*/ 	.short	0x0002
        /*0122*/ 	.short	0x0010
        /*0124*/ 	.byte	0x00, 0xf0, 0x21, 0x00


	//----- nvinfo : EIATTR_KPARAM_INFO
	.align		4
.L_18951:
        /*0128*/ 	.byte	0x04, 0x17
        /*012a*/ 	.short	(.L_18953 - .L_18952)
.L_18952:
        /*012c*/ 	.word	0x00000000
        /*0130*/ 	.short	0x0001
        /*0132*/ 	.short	0x0008
        /*0134*/ 	.byte	0x00, 0xf0, 0x21, 0x00


	//----- nvinfo : EIATTR_KPARAM_INFO
	.align		4
.L_18953:
        /*0138*/ 	.byte	0x04, 0x17
        /*013a*/ 	.short	(.L_18955 - .L_18954)
.L_18954:
        /*013c*/ 	.word	0x00000000
        /*0140*/ 	.short	0x0000
        /*0142*/ 	.short	0x0000
        /*0144*/ 	.byte	0x00, 0xf0, 0x21, 0x00


	//----- nvinfo : EIATTR_SPARSE_MMA_MASK
	.align		4
.L_18955:
        /*0148*/ 	.byte	0x03, 0x50
        /*014a*/ 	.short	0x0000


	//----- nvinfo : EIATTR_MAXREG_COUNT
	.align		4
        /*014c*/ 	.byte	0x03, 0x1b
        /*014e*/ 	.short	0x00ff


	//----- nvinfo : EIATTR_NUM_BARRIERS
	.align		4
        /*0150*/ 	.byte	0x02, 0x4c
        /*0152*/ 	.byte	0x01
	.zero		1


	//----- nvinfo : EIATTR_EXTERNS
	.align		4
        /*0154*/ 	.byte	0x04, 0x0f
        /*0156*/ 	.short	(.L_18957 - .L_18956)


	//   ....[0]....
	.align		4
.L_18956:
        /*0158*/ 	.word	index@(__assertfail)


	//----- nvinfo : EIATTR_MERCURY_ISA_VERSION
	.align		4
.L_18957:
        /*015c*/ 	.byte	0x03, 0x5f
        /*015e*/ 	.short	0x0101


	//----- nvinfo : EIATTR_COOP_GROUP_MASK_REGIDS
	.align		4
        /*0160*/ 	.byte	0x04, 0x29
        /*0162*/ 	.short	(.L_18959 - .L_18958)


	//   ....[0]....
.L_18958:
        /*0164*/ 	.word	0xffffffff


	//   ....[1]....
        /*0168*/ 	.word	0xffffffff


	//   ....[2]....
        /*016c*/ 	.word	0xffffffff


	//   ....[3]....
        /*0170*/ 	.word	0xffffffff


	//   ....[4]....
        /*0174*/ 	.word	0xffffffff


	//   ....[5]....
        /*0178*/ 	.word	0xffffffff


	//   ....[6]....
        /*017c*/ 	.word	0xffffffff


	//   ....[7]....
        /*0180*/ 	.word	0xffffffff


	//   ....[8]....
        /*0184*/ 	.word	0xffffffff


	//   ....[9]....
        /*0188*/ 	.word	0xffffffff


	//   ....[10]....
        /*018c*/ 	.word	0xffffffff


	//   ....[11]....
        /*0190*/ 	.word	0xffffffff


	//   ....[12]....
        /*0194*/ 	.word	0xffffffff


	//   ....[13]....
        /*0198*/ 	.word	0xffffffff


	//   ....[14]....
        /*019c*/ 	.word	0xffffffff


	//   ....[15]....
        /*01a0*/ 	.word	0xffffffff


	//   ....[16]....
        /*01a4*/ 	.word	0x0500000f


	//   ....[17]....
        /*01a8*/ 	.word	0x0500000f


	//   ....[18]....
        /*01ac*/ 	.word	0x0500000f


	//   ....[19]....
        /*01b0*/ 	.word	0x0500000f


	//   ....[20]....
        /*01b4*/ 	.word	0x0500000f


	//----- nvinfo : EIATTR_COOP_GROUP_INSTR_OFFSETS
	.align		4
.L_18959:
        /*01b8*/ 	.byte	0x04, 0x28
        /*01ba*/ 	.short	(.L_18961 - .L_18960)


	//   ....[0]....
.L_18960:
        /*01bc*/ 	.word	0x000001a0


	//   ....[1]....
        /*01c0*/ 	.word	0x000001d0


	//   ....[2]....
        /*01c4*/ 	.word	0x000001f0


	//   ....[3]....
        /*01c8*/ 	.word	0x00000210


	//   ....[4]....
        /*01cc*/ 	.word	0x00000230


	//   ....[5]....
        /*01d0*/ 	.word	0x00000350


	//   ....[6]....
        /*01d4*/ 	.word	0x00000380


	//   ....[7]....
        /*01d8*/ 	.word	0x000003a0


	//   ....[8]....
        /*01dc*/ 	.word	0x000011e0


	//   ....[9]....
        /*01e0*/ 	.word	0x00001260


	//   ....[10]....
        /*01e4*/ 	.word	0x000012a0


	//   ....[11]....
        /*01e8*/ 	.word	0x000012f0


	//   ....[12]....
        /*01ec*/ 	.word	0x00001330


	//   ....[13]....
        /*01f0*/ 	.word	0x00001380


	//   ....[14]....
        /*01f4*/ 	.word	0x000013a0


	//   ....[15]....
        /*01f8*/ 	.word	0x000013c0


	//   ....[16]....
        /*01fc*/ 	.word	0x00003450


	//   ....[17]....
        /*0200*/ 	.word	0x000034b0


	//   ....[18]....
        /*0204*/ 	.word	0x00003510


	//   ....[19]....
        /*0208*/ 	.word	0x00003570


	//   ....[20]....
        /*020c*/ 	.word	0x000035d0


	//----- nvinfo : EIATTR_SYSCALL_OFFSETS
	.align		4
.L_18961:
        /*0210*/ 	.byte	0x04, 0x46
        /*0212*/ 	.short	(.L_18963 - .L_18962)


	//   ....[0]....
.L_18962:
        /*0214*/ 	.word	0x000033e0


	//----- nvinfo : EIATTR_EXIT_INSTR_OFFSETS
	.align		4
.L_18963:
        /*0218*/ 	.byte	0x04, 0x1c
        /*021a*/ 	.short	(.L_18965 - .L_18964)


	//   ....[0]....
.L_18964:
        /*021c*/ 	.word	0x000028e0


	//   ....[1]....
        /*0220*/ 	.word	0x000028f0


	//   ....[2]....
        /*0224*/ 	.word	0x000032e0


	//   ....[3]....
        /*0228*/ 	.word	0x000033f0


	//----- nvinfo : EIATTR_CRS_STACK_SIZE
	.align		4
.L_18965:
        /*022c*/ 	.byte	0x04, 0x1e
        /*022e*/ 	.short	(.L_18967 - .L_18966)
.L_18966:
        /*0230*/ 	.word	0x00000000


	//----- nvinfo : EIATTR_CBANK_PARAM_SIZE
	.align		4
.L_18967:
        /*0234*/ 	.byte	0x03, 0x19
        /*0236*/ 	.short	0x007c


	//----- nvinfo : EIATTR_PARAM_CBANK
	.align		4
        /*0238*/ 	.byte	0x04, 0x0a
        /*023a*/ 	.short	(.L_18969 - .L_18968)
	.align		4
.L_18968:
        /*023c*/ 	.word	index@(.nv.constant0._ZN4vllm25paged_attention_v1_kernelIfhLi96ELi32ELi128ELNS_18Fp8KVCacheDataTypeE1ELb0EEEvPT_PKS2_PKT0_S8_ifPKiSA_iPKfiiiSC_SC_iiiii)
        /*0240*/ 	.short	0x0210
        /*0242*/ 	.short	0x007c


	//----- nvinfo : EIATTR_SW_WAR
	.align		4
.L_18969:
        /*0244*/ 	.byte	0x04, 0x36
        /*0246*/ 	.short	(.L_18971 - .L_18970)
.L_18970:
        /*0248*/ 	.word	0x00000008
.L_18971:


//--------------------- .nv.info._ZN4vllm25paged_attention_v1_kernelIfhLi80ELi32ELi128ELNS_18Fp8KVCacheDataTypeE1ELb0EEEvPT_PKS2_PKT0_S8_ifPKiSA_iPKfiiiSC_SC_iiiii --------------------------
	.section	.nv.info._ZN4vllm25paged_attention_v1_kernelIfhLi80ELi32ELi128ELNS_18Fp8KVCacheDataTypeE1ELb0EEEvPT_PKS2_PKT0_S8_ifPKiSA_iPKfiiiSC_SC_iiiii,"",@"SHT_CUDA_INFO"
	.sectionflags	@""
	.align	4


	//----- nvinfo : EIATTR_CUDA_API_VERSION
	.align		4
        /*0000*/ 	.byte	0x04, 0x37
        /*0002*/ 	.short	(.L_18973 - .L_18972)
.L_18972:
        /*0004*/ 	.word	0x00000082


	//----- nvinfo : EIATTR_KPARAM_INFO
	.align		4
.L_18973:
        /*0008*/ 	.byte	0x04, 0x17
        /*000a*/ 	.short	(.L_18975 - .L_18974)
.L_18974:
        /*000c*/ 	.word	0x00000000
        /*0010*/ 	.short	0x0013
        /*0012*/ 	.short	0x0078
        /*0014*/ 	.byte	0x00, 0xf0, 0x11, 0x00


	//----- nvinfo : EIATTR_KPARAM_INFO
	.align		4
.L_18975:
        /*0018*/ 	.byte	0x04, 0x17
        /*001a*/ 	.short	(.L_18977 - .L_18976)
.L_18976:
        /*001c*/ 	.word	0x00000000
        /*0020*/ 	.short	0x0012
        /*0022*/ 	.short	0x0074
        /*0024*/ 	.byte	0x00, 0xf0, 0x11, 0x00


	//----- nvinfo : EIATTR_KPARAM_INFO
	.align		4
.L_18977:
        /*0028*/ 	.byte	0x04, 0x17
        /*002a*/ 	.short	(.L_18979 - .L_18978)
.L_18978:
        /*002c*/ 	.word	0x00000000
        /*0030*/ 	.short	0x0011
        /*0032*/ 	.short	0x0070
        /*0034*/ 	.byte	0x00, 0xf0, 0x11, 0x00


	//----- nvinfo : EIATTR_KPARAM_INFO
	.align		4
.L_18979:
        /*0038*/ 	.byte	0x04, 0x17
        /*003a*/ 	.short	(.L_18981 - .L_18980)
.L_18980:
        /*003c*/ 	.word	0x00000000
        /*0040*/ 	.short	0x0010
        /*0042*/ 	.short	0x006c
        /*0044*/ 	.byte	0x00, 0xf0, 0x11, 0x00


	//----- nvinfo : EIATTR_KPARAM_INFO
	.align		4
.L_18981:
        /*0048*/ 	.byte	0x04, 0x17
        /*004a*/ 	.short	(.L_18983 - .L_18982)
.L_18982:
        /*004c*/ 	.word	0x00000000
        /*0050*/ 	.short	0x000f
        /*0052*/ 	.short	0x0068
        /*0054*/ 	.byte	0x00, 0xf0, 0x11, 0x00


	//----- nvinfo : EIATTR_KPARAM_INFO
	.align		4
.L_18983:
        /*0058*/ 	.byte	0x04, 0x17
        /*005a*/ 	.short	(.L_18985 - .L_18984)
.L_18984:
        /*005c*/ 	.word	0x00000000
        /*0060*/ 	.short	0x000e
        /*0062*/ 	.short	0x0060
        /*0064*/ 	.byte	0x00, 0xf0, 0x21, 0x00


	//----- nvinfo : EIATTR_KPARAM_INFO
	.align		4
.L_18985:
        /*0068*/ 	.byte	0x04, 0x17
        /*006a*/ 	.short	(.L_18987 - .L_18986)
.L_18986:
        /*006c*/ 	.word	0x00000000
        /*0070*/ 	.short	0x000d
        /*0072*/ 	.short	0x0058
        /*0074*/ 	.byte	0x00, 0xf0, 0x21, 0x00


	//----- nvinfo : EIATTR_KPARAM_INFO
	.align		4
.L_18987:
        /*0078*/ 	.byte	0x04, 0x17
        /*007a*/ 	.short	(.L_18989 - .L_18988)
.L_18988:
        /*007c*/ 	.word	0x00000000
        /*0080*/ 	.short	0x000c
        /*0082*/ 	.short	0x0050
        /*0084*/ 	.byte	0x00, 0xf0, 0x11, 0x00


	//----- nvinfo : EIATTR_KPARAM_INFO
	.align		4
.L_18989:
        /*0088*/ 	.byte	0x04, 0x17
        /*008a*/ 	.short	(.L_18991 - .L_18990)
.L_18990:
        /*008c*/ 	.word	0x00000000
        /*0090*/ 	.short	0x000b
        /*0092*/ 	.short	0x004c
        /*0094*/ 	.byte	0x00, 0xf0, 0x11, 0x00


	//----- nvinfo : EIATTR_KPARAM_INFO
	.align		4
.L_18991:
        /*0098*/ 	.byte	0x04, 0x17
        /*009a*/ 	.short	(.L_18993 - .L_18992)
.L_18992:
        /*009c*/ 	.word	0x00000000
        /*00a0*/ 	.short	0x000a
        /*00a2*/ 	.short	0x0048
        /*00a4*/ 	.byte	0x00, 0xf0, 0x11, 0x00


	//----- nvinfo : EIATTR_KPARAM_INFO
	.align		4
.L_18993:
        /*00a8*/ 	.byte	0x04, 0x17
        /*00aa*/ 	.short	(.L_18995 - .L_18994)
.L_18994:
        /*00ac*/ 	.word	0x00000000
        /*00b0*/ 	.short	0x0009
        /*00b2*/ 	.short	0x0040
        /*00b4*/ 	.byte	0x00, 0xf0, 0x21, 0x00


	//----- nvinfo : EIATTR_KPARAM_INFO
	.align		4
.L_18995:
        /*00b8*/ 	.byte	0x04, 0x17
        /*00ba*/ 	.short	(.L_18997 - .L_18996)
.L_18996:
        /*00bc*/ 	.word	0x00000000
        /*00c0*/ 	.short	0x0008
        /*00c2*/ 	.short	0x0038
        /*00c4*/ 	.byte	0x00, 0xf0, 0x11, 0x00


	//----- nvinfo : EIATTR_KPARAM_INFO
	.align		4
.L_18997:
        /*00c8*/ 	.byte	0x04, 0x17
        /*00ca*/ 	.short	(.L_18999 - .L_18998)
.L_18998:
        /*00cc*/ 	.word	0x00000000
        /*00d0*/ 	.short	0x0007
        /*00d2*/ 	.short	0x0030
        /*00d4*/ 	.byte	0x00, 0xf0, 0x21, 0x00


	//----- nvinfo : EIATTR_KPARAM_INFO
	.align		4
.L_18999:
        /*00d8*/ 	.byte	0x04, 0x17
        /*00da*/ 	.short	(.L_19001 - .L_19000)
.L_19000:
        /*00dc*/ 	.word	0x00000000
        /*00e0*/ 	.short	0x0006
        /*00e2*/ 	.short	0x0028
        /*00e4*/ 	.byte	0x00, 0xf0, 0x21, 0x00


	//----- nvinfo : EIATTR_KPARAM_INFO
	.align		4
.L_19001:
        /*00e8*/ 	.byte	0x04, 0x17
        /*00ea*/ 	.short	(.L_19003 - .L_19002)
.L_19002:
        /*00ec*/ 	.word	0x00000000
        /*00f0*/ 	.short	0x0005
        /*00f2*/ 	.short	0x0024
        /*00f4*/ 	.byte	0x00, 0xf0, 0x11, 0x00


	//----- nvinfo : EIATTR_KPARAM_INFO
	.align		4
.L_19003:
        /*00f8*/ 	.byte	0x04, 0x17
        /*00fa*/ 	.short	(.L_19005 - .L_19004)
.L_19004:
        /*00fc*/ 	.word	0x00000000
        /*0100*/ 	.short	0x0004
        /*0102*/ 	.short	0x0020
        /*0104*/ 	.byte	0x00, 0xf0, 0x11, 0x00


	//----- nvinfo : EIATTR_KPARAM_INFO
	.align		4
.L_19005:
        /*0108*/ 	.byte	0x04, 0x17
        /*010a*/ 	.short	(.L_19007 - .L_19006)
.L_19006:
        /*010c*/ 	.word	0x00000000
        /*0110*/ 	.short	0x0003
        /*0112*/ 	.short	0x0018
        /*0114*/ 	.byte	0x00, 0xf0, 0x21, 0x00


	//----- nvinfo : EIATTR_KPARAM_INFO
	.align		4
.L_19007:
        /*0118*/ 	.byte	0x04, 0x17
        /*011a*/ 	.short	(.L_19009 - .L_19008)
.L_19008:
        /*011c*/ 	.word	0x00000000
        /*0120*/ 	.short	0x0002
        /*0122*/ 	.short	0x0010
        /*0124*/ 	.byte	0x00, 0xf0, 0x21, 0x00


	//----- nvinfo : EIATTR_KPARAM_INFO
	.align		4
.L_19009:
        /*0128*/ 	.byte	0x04, 0x17
        /*012a*/ 	.short	(.L_19011 - .L_19010)
.L_19010:
        /*012c*/ 	.word	0x00000000
        /*0130*/ 	.short	0x0001
        /*0132*/ 	.short	0x0008
        /*0134*/ 	.byte	0x00, 0xf0, 0x21, 0x00


	//----- nvinfo : EIATTR_KPARAM_INFO
	.align		4
.L_19011:
        /*0138*/ 	.byte	0x04, 0x17
        /*013a*/ 	.short	(.L_19013 - .L_19012)
.L_19012:
        /*013c*/ 	.word	0x00000000
        /*0140*/ 	.short	0x0000
        /*0142*/ 	.short	0x0000
        /*0144*/ 	.byte	0x00, 0xf0, 0x21, 0x00


	//----- nvinfo : EIATTR_SPARSE_MMA_MASK
	.align		4
.L_19013:
        /*0148*/ 	.byte	0x03, 0x50
        /*014a*/ 	.short	0x0000


	//----- nvinfo : EIATTR_MAXREG_COUNT
	.align		4
        /*014c*/ 	.byte	0x03, 0x1b
        /*014e*/ 	.short	0x00ff


	//----- nvinfo : EIATTR_NUM_BARRIERS
	.align		4
        /*0150*/ 	.byte	0x02, 0x4c
        /*0152*/ 	.byte	0x01
	.zero		1


	//----- nvinfo : EIATTR_EXTERNS
	.align		4
        /*0154*/ 	.byte	0x04, 0x0f
        /*0156*/ 	.short	(.L_19015 - .L_19014)


	//   ....[0]....
	.align		4
.L_19014:
        /*0158*/ 	.word	index@(__assertfail)


	//----- nvinfo : EIATTR_MERCURY_ISA_VERSION
	.align		4
.L_19015:
        /*015c*/ 	.byte	0x03, 0x5f
        /*015e*/ 	.short	0x0101


	//----- nvinfo : EIATTR_COOP_GROUP_MASK_REGIDS
	.align		4
        /*0160*/ 	.byte	0x04, 0x29
        /*0162*/ 	.short	(.L_19017 - .L_19016)


	//   ....[0]....
.L_19016:
        /*0164*/ 	.word	0xffffffff


	//   ....[1]....
        /*0168*/ 	.word	0xffffffff


	//   ....[2]....
        /*016c*/ 	.word	0xffffffff


	//   ....[3]....
        /*0170*/ 	.word	0xffffffff


	//   ....[4]....
        /*0174*/ 	.word	0xffffffff


	//   ....[5]....
        /*0178*/ 	.word	0xffffffff


	//   ....[6]....
        /*017c*/ 	.word	0xffffffff


	//   ....[7]....
        /*0180*/ 	.word	0xffffffff


	//   ....[8]....
        /*0184*/ 	.word	0xffffffff


	//   ....[9]....
        /*0188*/ 	.word	0xffffffff


	//   ....[10]....
        /*018c*/ 	.word	0xffffffff


	//   ....[11]....
        /*0190*/ 	.word	0xffffffff


	//   ....[12]....
        /*0194*/ 	.word	0xffffffff


	//   ....[13]....
        /*0198*/ 	.word	0xffffffff


	//   ....[14]....
        /*019c*/ 	.word	0xffffffff


	//   ....[15]....
        /*01a0*/ 	.word	0xffffffff


	//   ....[16]....
        /*01a4*/ 	.word	0x0500000f


	//   ....[17]....
        /*01a8*/ 	.word	0x0500000f


	//   ....[18]....
        /*01ac*/ 	.word	0x0500000f


	//   ....[19]....
        /*01b0*/ 	.word	0x0500000f


	//   ....[20]....
        /*01b4*/ 	.word	0x0500000f


	//----- nvinfo : EIATTR_COOP_GROUP_INSTR_OFFSETS
	.align		4
.L_19017:
        /*01b8*/ 	.byte	0x04, 0x28
        /*01ba*/ 	.short	(.L_19019 - .L_19018)


	//   ....[0]....
.L_19018:
        /*01bc*/ 	.word	0x00000180


	//   ....[1]....
        /*01c0*/ 	.word	0x000001b0


	//   ....[2]....
        /*01c4*/ 	.word	0x000001d0


	//   ....[3]....
        /*01c8*/ 	.word	0x000001f0


	//   ....[4]....
        /*01cc*/ 	.word	0x00000210


	//   ....[5]....
        /*01d0*/ 	.word	0x00000340


	//   ....[6]....
        /*01d4*/ 	.word	0x00000360


	//   ....[7]....
        /*01d8*/ 	.word	0x00000380


	//   ....[8]....
        /*01dc*/ 	.word	0x000011c0


	//   ....[9]....
        /*01e0*/ 	.word	0x00001240


	//   ....[10]....
        /*01e4*/ 	.word	0x00001270


	//   ....[11]....
        /*01e8*/ 	.word	0x000012c0


	//   ....[12]....
        /*01ec*/ 	.word	0x00001310


	//   ....[13]....
        /*01f0*/ 	.word	0x00001360


	//   ....[14]....
        /*01f4*/ 	.word	0x00001380


	//   ....[15]....
        /*01f8*/ 	.word	0x000013a0


	//   ....[16]....
        /*01fc*/ 	.word	0x000030f0


	//   ....[17]....
        /*0200*/ 	.word	0x00003150


	//   ....[18]....
        /*0204*/ 	.word	0x000031b0


	//   ....[19]....
        /*0208*/ 	.word	0x00003210


	//   ....[20]....
        /*020c*/ 	.word	0x00003270


	//----- nvinfo : EIATTR_SYSCALL_OFFSETS
	.align		4
.L_19019:
        /*0210*/ 	.byte	0x04, 0x46
        /*0212*/ 	.short	(.L_19021 - .L_19020)


	//   ....[0]....
.L_19020:
        /*0214*/ 	.word	0x00003080


	//----- nvinfo : EIATTR_EXIT_INSTR_OFFSETS
	.align		4
.L_19021:
        /*0218*/ 	.byte	0x04, 0x1c
        /*021a*/ 	.short	(.L_19023 - .L_19022)


	//   ....[0]....
.L_19022:
        /*021c*/ 	.word	0x00002700


	//   ....[1]....
        /*0220*/ 	.word	0x00002710


	//   ....[2]....
        /*0224*/ 	.word	0x00002f80


	//   ....[3]....
        /*0228*/ 	.word	0x00003090


	//----- nvinfo : EIATTR_CRS_STACK_SIZE
	.align		4
.L_19023:
        /*022c*/ 	.byte	0x04, 0x1e
        /*022e*/ 	.short	(.L_19025 - .L_19024)
.L_19024:
        /*0230*/ 	.word	0x00000000


	//----- nvinfo : EIATTR_CBANK_PARAM_SIZE
	.align		4
.L_19025:
        /*0234*/ 	.byte	0x03, 0x19
        /*0236*/ 	.short	0x007c


	//----- nvinfo : EIATTR_PARAM_CBANK
	.align		4
        /*0238*/ 	.byte	0x04, 0x0a
        /*023a*/ 	.short	(.L_19027 - .L_19026)
	.align		4
.L_19026:
        /*023c*/ 	.word	index@(.nv.constant0._ZN4vllm25paged_attention_v1_kernelIfhLi80ELi32ELi128ELNS_18Fp8KVCacheDataTypeE1ELb0EEEvPT_PKS2_PKT0_S8_ifPKiSA_iPKfiiiSC_SC_iiiii)
        /*0240*/ 	.short	0x0210
        /*0242*/ 	.short	0x007c


	//----- nvinfo : EIATTR_SW_WAR
	.align		4
.L_19027:
        /*0244*/ 	.byte	0x04, 0x36
        /*0246*/ 	.short	(.L_19029 - .L_19028)
.L_19028:
        /*0248*/ 	.word	0x00000008
.L_19029:


//--------------------- .nv.info._ZN4vllm25paged_attention_v1_kernelIfhLi64ELi32ELi128ELNS_18Fp8KVCacheDataTypeE1ELb0EEEvPT_PKS2_PKT0_S8_ifPKiSA_iPKfiiiSC_SC_iiiii --------------------------
	.section	.nv.info._ZN4vllm25paged_attention_v1_kernelIfhLi64ELi32ELi128ELNS_18Fp8KVCacheDataTypeE1ELb0EEEvPT_PKS2_PKT0_S8_ifPKiSA_iPKfiiiSC_SC_iiiii,"",@"SHT_CUDA_INFO"
	.sectionflags	@""
	.align	4


	//----- nvinfo : EIATTR_CUDA_API_VERSION
	.align		4
        /*0000*/ 	.byte	0x04, 0x37
        /*0002*/ 	.short	(.L_19031 - .L_19030)
.L_19030:
        /*0004*/ 	.word	0x00000082


	//----- nvinfo : EIATTR_KPARAM_INFO
	.align		4
.L_19031:
        /*0008*/ 	.byte	0x04, 0x17
        /*000a*/ 	.short	(.L_19033 - .L_19032)
.L_19032:
        /*000c*/ 	.word	0x00000000
        /*0010*/ 	.short	0x0013
        /*0012*/ 	.short	0x0078
        /*0014*/ 	.byte	0x00, 0xf0, 0x11, 0x00


	//----- nvinfo : EIATTR_KPARAM_INFO
	.align		4
.L_19033:
        /*0018*/ 	.byte	0x04, 0x17
        /*001a*/ 	.short	(.L_19035 - .L_19034)
.L_19034:
        /*001c*/ 	.word	0x00000000
        /*0020*/ 	.short	0x0012
        /*0022*/ 	.short	0x0074
        /*0024*/ 	.byte	0x00, 0xf0, 0x11, 0x00


	//----- nvinfo : EIATTR_KPARAM_INFO
	.align		4
.L_19035:
        /*0028*/ 	.byte	0x04, 0x17
        /*002a*/ 	.short	(.L_19037 - .L_19036)
.L_19036:
        /*002c*/ 	.word	0x00000000
        /*0030*/ 	.short	0x0011
        /*0032*/ 	.short	0x0070
        /*0034*/ 	.byte	0x00, 0xf0, 0x11, 0x00


	//----- nvinfo : EIATTR_KPARAM_INFO
	.align		4
.L_19037:
        /*0038*/ 	.byte	0x04, 0x17
        /*003a*/ 	.short	(.L_19039 - .L_19038)
.L_19038:
        /*003c*/ 	.word	0x00000000
        /*0040*/ 	.short	0x0010
        /*0042*/ 	.short	0x006c
        /*0044*/ 	.byte	0x00, 0xf0, 0x11, 0x00


	//----- nvinfo : EIATTR_KPARAM_INFO
	.align		4
.L_19039:
        /*0048*/ 	.byte	0x04, 0x17
        /*004a*/ 	.short	(.L_19041 - .L_19040)
.L_19040:
        /*004c*/ 	.word	0x00000000
        /*0050*/ 	.short	0x000f
        /*0052*/ 	.short	0x0068
        /*0054*/ 	.byte	0x00, 0xf0, 0x11, 0x00


	//----- nvinfo : EIATTR_KPARAM_INFO
	.align		4
.L_19041:
        /*0058*/ 	.byte	0x04, 0x17
        /*005a*/ 	.short	(.L_19043 - .L_19042)
.L_19042:
        /*005c*/ 	.word	0x00000000
        /*0060*/ 	.short	0x000e
        /*0062*/ 	.short	0x0060
        /*0064*/ 	.byte	0x00, 0xf0, 0x21, 0x00


	//----- nvinfo : EIATTR_KPARAM_INFO
	.align		4
.L_19043:
        /*0068*/ 	.byte	0x04, 0x17
        /*006a*/ 	.short	(.L_19045 - .L_19044)
.L_19044:
        /*006c*/ 	.word	0x00000000
        /*0070*/ 	.short	0x000d
        /*0072*/ 	.short	0x0058
        /*0074*/ 	.byte	0x00, 0xf0, 0x21, 0x00


	//----- nvinfo : EIATTR_KPARAM_INFO
	.align		4
.L_19045:
        /*0078*/ 	.byte	0x04, 0x17
        /*007a*/ 	.short	(.L_19047 - .L_19046)
.L_19046:
        /*007c*/ 	.word	0x00000000
        /*0080*/ 	.short	0x000c
        /*0082*/ 	.short	0x0050
        /*0084*/ 	.byte	0x00, 0xf0, 0x11, 0x00


	//----- nvinfo : EIATTR_KPARAM_INFO
	.align		4
.L_19047:
        /*0088*/ 	.byte	0x04, 0x17
        /*008a*/ 	.short	(.L_19049 - .L_19048)
.L_19048:
        /*008c*/ 	.word	0x00000000
        /*0090*/ 	.short	0x000b
        /*0092*/ 	.short	0x004c
        /*0094*/ 	.byte	0x00, 0xf0, 0x11, 0x00


	//----- nvinfo : EIATTR_KPARAM_INFO
	.align		4
.L_19049:
        /*0098*/ 	.byte	0x04, 0x17
        /*009a*/ 	.short	(.L_19051 - .L_19050)
.L_19050:
        /*009c*/ 	.word	0x00000000
        /*00a0*/ 	.short	0x000a
        /*00a2*/ 	.short	0x0048
        /*00a4*/ 	.byte	0x00, 0xf0, 0x11, 0x00


	//----- nvinfo : EIATTR_KPARAM_INFO
	.align		4
.L_19051:
        /*00a8*/ 	.byte	0x04, 0x17
        /*00aa*/ 	.short	(.L_19053 - .L_19052)
.L_19052:
        /*00ac*/ 	.word	0x00000000
        /*00b0*/ 	.short	0x0009
        /*00b2*/ 	.short	0x0040
        /*00b4*/ 	.byte	0x00, 0xf0, 0x21, 0x00


	//----- nvinfo : EIATTR_KPARAM_INFO
	.align		4
.L_19053:
        /*00b8*/ 	.byte	0x04, 0x17
        /*00ba*/ 	.short	(.L_19055 - .L_19054)
.L_19054:
        /*00bc*/ 	.word	0x00000000
        /*00c0*/ 	.short	0x0008
        /*00c2*/ 	.short	0x0038
        /*00c4*/ 	.byte	0x00, 0xf0, 0x11, 0x00


	//----- nvinfo : EIATTR_KPARAM_INFO
	.align		4
.L_19055:
        /*00c8*/ 	.byte	0x04, 0x17
        /*00ca*/ 	.short	(.L_19057 - .L_19056)
.L_19056:
        /*00cc*/ 	.word	0x00000000
        /*00d0*/ 	.short	0x0007
        /*00d2*/ 	.short	0x0030
        /*00d4*/ 	.byte	0x00, 0xf0, 0x21, 0x00


	//----- nvinfo : EIATTR_KPARAM_INFO
	.align		4
.L_19057:
        /*00d8*/ 	.byte	0x04, 0x17
        /*00da*/ 	.short	(.L_19059 - .L_19058)
.L_19058:
        /*00dc*/ 	.word	0x00000000
        /*00e0*/ 	.short	0x0006
        /*00e2*/ 	.short	0x0028
        /*00e4*/ 	.byte	0x00, 0xf0, 0x21, 0x00


	//----- nvinfo : EIATTR_KPARAM_INFO
	.align		4
.L_19059:
        /*00e8*/ 	.byte	0x04, 0x17
        /*00ea*/ 	.short	(.L_19061 - .L_19060)
.L_19060:
        /*00ec*/ 	.word	0x00000000
        /*00f0*/ 	.short	0x0005
        /*00f2*/ 	.short	0x0024
        /*00f4*/ 	.byte	0x00, 0xf0, 0x11, 0x00


	//----- nvinfo : EIATTR_KPARAM_INFO
	.align		4
.L_19061:
        /*00f8*/ 	.byte	0x04, 0x17
        /*00fa*/ 	.short	(.L_19063 - .L_19062)
.L_19062:
        /*00fc*/ 	.word	0x00000000
        /*0100*/ 	.short	0x0004
        /*0102*/ 	.short	0x0020
        /*0104*/ 	.byte	0x00, 0xf0, 0x11, 0x00


	//----- nvinfo : EIATTR_KPARAM_INFO
	.align		4
.L_19063:
        /*0108*/ 	.byte	0x04, 0x17
        /*010a*/ 	.short	(.L_19065 - .L_19064)
.L_19064:
        /*010c*/ 	.word	0x00000000
        /*0110*/ 	.short	0x0003
        /*0112*/ 	.short	0x0018
        /*0114*/ 	.byte	0x00, 0xf0, 0x21, 0x00


	//----- nvinfo : EIATTR_KPARAM_INFO
	.align		4
.L_19065:
        /*0118*/ 	.byte	0x04, 0x17
        /*011a*/ 	.short	(.L_19067 - .L_19066)
.L_19066:
        /*011c*/ 	.word	0x00000000
        /*0120*/ 	.short	0x0002
        /*0122*/ 	.short	0x0010
        /*0124*/ 	.byte	0x00, 0xf0, 0x21, 0x00


	//----- nvinfo : EIATTR_KPARAM_INFO
	.align		4
.L_19067:
        /*0128*/ 	.byte	0x04, 0x17
        /*012a*/ 	.short	(.L_19069 - .L_19068)
.L_19068:
        /*012c*/ 	.word	0x00000000
        /*0130*/ 	.short	0x0001
        /*0132*/ 	.short	0x0008
        /*0134*/ 	.byte	0x00, 0xf0, 0x21, 0x00


	//----- nvinfo : EIATTR_KPARAM_INFO
	.align		4
.L_19069:
        /*0138*/ 	.byte	0x04, 0x17
        /*013a*/ 	.short	(.L_19071 - .L_19070)
.L_19070:
        /*013c*/ 	.word	0x00000000
        /*0140*/ 	.short	0x0000
        /*0142*/ 	.short	0x0000
        /*0144*/ 	.byte	0x00, 0xf0, 0x21, 0x00


	//----- nvinfo : EIATTR_SPARSE_MMA_MASK
	.align		4
.L_19071:
        /*0148*/ 	.byte	0x03, 0x50
        /*014a*/ 	.short	0x0000


	//----- nvinfo : EIATTR_MAXREG_COUNT
	.align		4
        /*014c*/ 	.byte	0x03, 0x1b
        /*014e*/ 	.short	0x00ff


	//----- nvinfo : EIATTR_NUM_BARRIERS
	.align		4
        /*0150*/ 	.byte	0x02, 0x4c
        /*0152*/ 	.byte	0x01
	.zero		1


	//----- nvinfo : EIATTR_EXTERNS
	.align		4
        /*0154*/ 	.byte	0x04, 0x0f
        /*0156*/ 	.short	(.L_19073 - .L_19072)


	//   ....[0]....
	.align		4
.L_19072:
        /*0158*/ 	.word	index@(__assertfail)


	//----- nvinfo : EIATTR_MERCURY_ISA_VERSION
	.align		4
.L_19073:
        /*015c*/ 	.byte	0x03, 0x5f
        /*015e*/ 	.short	0x0101


	//----- nvinfo : EIATTR_COOP_GROUP_MASK_REGIDS
	.align		4
        /*0160*/ 	.byte	0x04, 0x29
        /*0162*/ 	.short	(.L_19075 - .L_19074)


	//   ....[0]....
.L_19074:
        /*0164*/ 	.word	0xffffffff


	//   ....[1]....
        /*0168*/ 	.word	0xffffffff


	//   ....[2]....
        /*016c*/ 	.word	0xffffffff


	//   ....[3]....
        /*0170*/ 	.word	0xffffffff


	//   ....[4]....
        /*0174*/ 	.word	0xffffffff


	//   ....[5]....
        /*0178*/ 	.word	0xffffffff


	//   ....[6]....
        /*017c*/ 	.word	0xffffffff


	//   ....[7]....
        /*0180*/ 	.word	0xffffffff


	//   ....[8]....
        /*0184*/ 	.word	0xffffffff


	//   ....[9]....
        /*0188*/ 	.word	0xffffffff


	//   ....[10]....
        /*018c*/ 	.word	0xffffffff


	//   ....[11]....
        /*0190*/ 	.word	0xffffffff


	//   ....[12]....
        /*0194*/ 	.word	0xffffffff


	//   ....[13]....
        /*0198*/ 	.word	0xffffffff


	//   ....[14]....
        /*019c*/ 	.word	0xffffffff


	//   ....[15]....
        /*01a0*/ 	.word	0xffffffff


	//   ....[16]....
        /*01a4*/ 	.word	0x0500000f


	//   ....[17]....
        /*01a8*/ 	.word	0x0500000f


	//   ....[18]....
        /*01ac*/ 	.word	0x0500000f


	//   ....[19]....
        /*01b0*/ 	.word	0x0500000f


	//   ....[20]....
        /*01b4*/ 	.word	0x0500000f


	//----- nvinfo : EIATTR_COOP_GROUP_INSTR_OFFSETS
	.align		4
.L_19075:
        /*01b8*/ 	.byte	0x04, 0x28
        /*01ba*/ 	.short	(.L_19077 - .L_19076)


	//   ....[0]....
.L_19076:
        /*01bc*/ 	.word	0x00000180


	//   ....[1]....
        /*01c0*/ 	.word	0x000001b0


	//   ....[2]....
        /*01c4*/ 	.word	0x000001d0


	//   ....[3]....
        /*01c8*/ 	.word	0x000001f0


	//   ....[4]....
        /*01cc*/ 	.word	0x00000210


	//   ....[5]....
        /*01d0*/ 	.word	0x00000340


	//   ....[6]....
        /*01d4*/ 	.word	0x00000360


	//   ....[7]....
        /*01d8*/ 	.word	0x00000380


	//   ....[8]....
        /*01dc*/ 	.word	0x000011c0


	//   ....[9]....
        /*01e0*/ 	.word	0x00001240


	//   ....[10]....
        /*01e4*/ 	.word	0x00001270


	//   ....[11]....
        /*01e8*/ 	.word	0x000012c0


	//   ....[12]....
        /*01ec*/ 	.word	0x00001310


	//   ....[13]....
        /*01f0*/ 	.word	0x00001360


	//   ....[14]....
        /*01f4*/ 	.word	0x00001380


	//   ....[15]....
        /*01f8*/ 	.word	0x000013a0


	//   ....[16]....
        /*01fc*/ 	.word	0x00002de0


	//   ....[17]....
        /*0200*/ 	.word	0x00002e40


	//   ....[18]....
        /*0204*/ 	.word	0x00002ea0


	//   ....[19]....
        /*0208*/ 	.word	0x00002f00


	//   ....[20]....
        /*020c*/ 	.word	0x00002f60


	//----- nvinfo : EIATTR_SYSCALL_OFFSETS
	.align		4
.L_19077:
        /*0210*/ 	.byte	0x04, 0x46
        /*0212*/ 	.short	(.L_19079 - .L_19078)


	//   ....[0]....
.L_19078:
        /*0214*/ 	.word	0x00002d70


	//----- nvinfo : EIATTR_EXIT_INSTR_OFFSETS
	.align		4
.L_19079:
        /*0218*/ 	.byte	0x04, 0x1c
        /*021a*/ 	.short	(.L_19081 - .L_19080)


	//   ....[0]....
.L_19080:
        /*021c*/ 	.word	0x00002560


	//   ....[1]....
        /*0220*/ 	.word	0x00002570


	//   ....[2]....
        /*0224*/ 	.word	0x00002c70


	//   ....[3]....
        /*0228*/ 	.word	0x00002d80


	//----- nvinfo : EIATTR_CRS_STACK_SIZE
	.align		4
.L_19081:
        /*022c*/ 	.byte	0x04, 0x1e
        /*022e*/ 	.short	(.L_19083 - .L_19082)
.L_19082:
        /*0230*/ 	.word	0x00000000


	//----- nvinfo : EIATTR_CBANK_PARAM_SIZE
	.align		4
.L_19083:
        /*0234*/ 	.byte	0x03, 0x19
        /*0236*/ 	.short	0x007c


	//----- nvinfo : EIATTR_PARAM_CBANK
	.align		4
        /*0238*/ 	.byte	0x04, 0x0a
        /*023a*/ 	.short	(.L_19085 - .L_19084)
	.align		4
.L_19084:
        /*023c*/ 	.word	index@(.nv.constant0._ZN4vllm25paged_attention_v1_kernelIfhLi64ELi32ELi128ELNS_18Fp8KVCacheDataTypeE1ELb0EEEvPT_PKS2_PKT0_S8_ifPKiSA_iPKfiiiSC_SC_iiiii)
        /*0240*/ 	.short	0x0210
        /*0242*/ 	.short	0x007c


	//----- nvinfo : EIATTR_SW_WAR
	.align		4
.L_19085:
        /*0244*/ 	.byte	0x04, 0x36
        /*0246*/ 	.short	(.L_19087 - .L_19086)
.L_19086:
        /*0248*/ 	.word	0x00000008
.L_19087:


//--------------------- .nv.info._ZN4vllm25paged_attention_v1_kernelIfhLi32ELi32ELi128ELNS_18Fp8KVCacheDataTypeE1ELb0EEEvPT_PKS2_PKT0_S8_ifPKiSA_iPKfiiiSC_SC_iiiii --------------------------
	.section	.nv.info._ZN4vllm25paged_attention_v1_kernelIfhLi32ELi32ELi128ELNS_18Fp8KVCacheDataTypeE1ELb0EEEvPT_PKS2_PKT0_S8_ifPKiSA_iPKfiiiSC_SC_iiiii,"",@"SHT_CUDA_INFO"
	.sectionflags	@""
	.align	4


	//----- nvinfo : EIATTR_CUDA_API_VERSION
	.align		4
        /*0000*/ 	.byte	0x04, 0x37
        /*0002*/ 	.short	(.L_19089 - .L_19088)
.L_19088:
        /*0004*/ 	.word	0x00000082


	//----- nvinfo : EIATTR_KPARAM_INFO
	.align		4
.L_19089:
        /*0008*/ 	.byte	0x04, 0x17
        /*000a*/ 	.short	(.L_19091 - .L_19090)
.L_19090:
        /*000c*/ 	.word	0x00000000
        /*0010*/ 	.short	0x0013
        /*0012*/ 	.short	0x0078
        /*0014*/ 	.byte	0x00, 0xf0, 0x11, 0x00


	//----- nvinfo : EIATTR_KPARAM_INFO
	.align		4
.L_19091:
        /*0018*/ 	.byte	0x04, 0x17
        /*001a*/ 	.short	(.L_19093 - .L_19092)
.L_19092:
        /*001c*/ 	.word	0x00000000
        /*0020*/ 	.short	0x0012
        /*0022*/ 	.short	0x0074
        /*0024*/ 	.byte	0x00, 0xf0, 0x11, 0x00


	//----- nvinfo : EIATTR_KPARAM_INFO
	.align		4
.L_19093:
        /*0028*/ 	.byte	0x04, 0x17
        /*002a*/ 	.short	(.L_19095 - .L_19094)
.L_19094:
        /*002c*/ 	.word	0x00000000
        /*0030*/ 	.short	0x0011
        /*0032*/ 	.short	0x0070
        /*0034*/ 	.byte	0x00, 0xf0, 0x11, 0x00


	//----- nvinfo : EIATTR_KPARAM_INFO
	.align		4
.L_19095:
        /*0038*/ 	.byte	0x04, 0x17
        /*003a*/ 	.short	(.L_19097 - .L_19096)
.L_19096:
        /*003c*/ 	.word	0x00000000
        /*0040*/ 	.short	0x0010
        /*0042*/ 	.short	0x006c
        /*0044*/ 	.byte	0x00, 0xf0, 0x11, 0x00


	//----- nvinfo : EIATTR_KPARAM_INFO
	.align		4
.L_19097:
        /*0048*/ 	.byte	0x04, 0x17
        /*004a*/ 	.short	(.L_19099 - .L_19098)
.L_19098:
        /*004c*/ 	.word	0x00000000
        /*0050*/ 	.short	0x000f
        /*0052*/ 	.short	0x0068
        /*0054*/ 	.byte	0x00, 0xf0, 0x11, 0x00


	//----- nvinfo : EIATTR_KPARAM_INFO
	.align		4
.L_19099:
        /*0058*/ 	.byte	0x04, 0x17
        /*005a*/ 	.short	(.L_19101 - .L_19100)
.L_19100:
        /*005c*/ 	.word	0x00000000
        /*0060*/ 	.short	0x000e
        /*0062*/ 	.short	0x0060
        /*0064*/ 	.byte	0x00, 0xf0, 0x21, 0x00


	//----- nvinfo : EIATTR_KPARAM_INFO
	.align		4
.L_19101:
        /*0068*/ 	.byte	0x04, 0x17
        /*006a*/ 	.short	(.L_19103 - .L_19102)
.L_19102:
        /*006c*/ 	.word	0x00000000
        /*0070*/ 	.short	0x000d
        /*0072*/ 	.short	0x0058
        /*0074*/ 	.byte	0x00, 0xf0, 0x21, 0x00


	//----- nvinfo : EIATTR_KPARAM_INFO
	.align		4
.L_19103:
        /*0078*/ 	.byte	0x04, 0x17
        /*007a*/ 	.short	(.L_19105 - .L_19104)
.L_19104:
        /*007c*/ 	.word	0x00000000
        /*0080*/ 	.short	0x000c
        /*0082*/ 	.short	0x0050
        /*0084*/ 	.byte	0x00, 0xf0, 0x11, 0x00


	//----- nvinfo : EIATTR_KPARAM_INFO
	.align		4
.L_19105:
        /*0088*/ 	.byte	0x04, 0x17
        /*008a*/ 	.short	(.L_19107 - .L_19106)
.L_19106:
        /*008c*/ 	.word	0x00000000
        /*0090*/ 	.short	0x000b
        /*0092*/ 	.short	0x004c
        /*0094*/ 	.byte	0x00, 0xf0, 0x11, 0x00


	//----- nvinfo : EIATTR_KPARAM_INFO
	.align		4
.L_19107:
        /*0098*/ 	.byte	0x04, 0x17
        /*009a*/ 	.short	(.L_19109 - .L_19108)
.L_19108:
        /*009c*/ 	.word	0x00000000
        /*00a0*/ 	.short	0x000a
        /*00a2*/ 	.short	0x0048
        /*00a4*/ 	.byte	0x00, 0xf0, 0x11, 0x00


	//----- nvinfo : EIATTR_KPARAM_INFO
	.align		4
.L_19109:
        /*00a8*/ 	.byte	0x04, 0x17
        /*00aa*/ 	.short	(.L_19111 - .L_19110)
.L_19110:
        /*00ac*/ 	.word	0x00000000
        /*00b0*/ 	.short	0x0009
        /*00b2*/ 	.short	0x0040
        /*00b4*/ 	.byte	0x00, 0xf0, 0x21, 0x00


	//----- nvinfo : EIATTR_KPARAM_INFO
	.align		4
.L_19111:
        /*00b8*/ 	.byte	0x04, 0x17
        /*00ba*/ 	.short	(.L_19113 - .L_19112)
.L_19112:
        /*00bc*/ 	.word	0x00000000
        /*00c0*/ 	.short	0x0008
        /*00c2*/ 	.short	0x0038
        /*00c4*/ 	.byte	0x00, 0xf0, 0x11, 0x00


	//----- nvinfo : EIATTR_KPARAM_INFO
	.align		4
.L_19113:
        /*00c8*/ 	.byte	0x04, 0x17
        /*00ca*/ 	.short	(.L_19115 - .L_19114)
.L_19114:
        /*00cc*/ 	.word	0x00000000
        /*00d0*/ 	.short	0x0007
        /*00d2*/ 	.short	0x0030
        /*00d4*/ 	.byte	0x00, 0xf0, 0x21, 0x00


	//----- nvinfo : EIATTR_KPARAM_INFO
	.align		4
.L_19115:
        /*00d8*/ 	.byte	0x04, 0x17
        /*00da*/ 	.short	(.L_19117 - .L_19116)
.L_19116:
        /*00dc*/ 	.word	0x00000000
        /*00e0*/ 	.short	0x0006
        /*00e2*/ 	.short	0x0028
        /*00e4*/ 	.byte	0x00, 0xf0, 0x21, 0x00


	//----- nvinfo : EIATTR_KPARAM_INFO
	.align		4
.L_19117:
        /*00e8*/ 	.byte	0x04, 0x17
        /*00ea*/ 	.short	(.L_19119 - .L_19118)
.L_19118:
        /*00ec*/ 	.word	0x00000000
        /*00f0*/ 	.short	0x0005
        /*00f2*/ 	.short	0x0024
        /*00f4*/ 	.byte	0x00, 0xf0, 0x11, 0x00


	//----- nvinfo : EIATTR_KPARAM_INFO
	.align		4
.L_19119:
        /*00f8*/ 	.byte	0x04, 0x17
        /*00fa*/ 	.short	(.L_19121 - .L_19120)
.L_19120:
        /*00fc*/ 	.word	0x00000000
        /*0100*/ 	.short	0x0004
        /*0102*/ 	.short	0x0020
        /*0104*/ 	.byte	0x00, 0xf0, 0x11, 0x00


	//----- nvinfo : EIATTR_KPARAM_INFO
	.align		4
.L_19121:
        /*0108*/ 	.byte	0x04, 0x17
        /*010a*/ 	.short	(.L_19123 - .L_19122)
.L_19122:
        /*010c*/ 	.word	0x00000000
        /*0110*/ 	.short	0x0003
        /*0112*/ 	.short	0x0018
        /*0114*/ 	.byte	0x00, 0xf0, 0x21, 0x00


	//----- nvinfo : EIATTR_KPARAM_INFO
	.align		4
.L_19123:
        /*0118*/ 	.byte	0x04, 0x17
        /*011a*/ 	.short	(.L_19125 - .L_19124)
.L_19124:
        /*011c*/ 	.word	0x00000000
        /*0120*/ 	.short	0x0002
        /*0122*/ 	.short	0x0010
        /*0124*/ 	.byte	0x00, 0xf0, 0x21, 0x00


	//----- nvinfo : EIATTR_KPARAM_INFO
	.align		4
.L_19125:
        /*0128*/ 	.byte	0x04, 0x17
        /*012a*/ 	.short	(.L_19127 - .L_19126)
.L_19126:
        /*012c*/ 	.word	0x00000000
        /*0130*/ 	.short	0x0001
        /*0132*/ 	.short	0x0008
        /*0134*/ 	.byte	0x00, 0xf0, 0x21, 0x00


	//----- nvinfo : EIATTR_KPARAM_INFO
	.align		4
.L_19127:
        /*0138*/ 	.byte	0x04, 0x17
        /*013a*/ 	.short	(.L_19129 - .L_19128)
.L_19128:
        /*013c*/ 	.word	0x00000000
        /*0140*/ 	.short	0x0000
        /*0142*/ 	.short	0x0000
        /*0144*/ 	.byte	0x00, 0xf0, 0x21, 0x00


	//----- nvinfo : EIATTR_SPARSE_MMA_MASK
	.align		4
.L_19129:
        /*0148*/ 	.byte	0x03, 0x50
        /*014a*/ 	.short	0x0000


	//----- nvinfo : EIATTR_MAXREG_COUNT
	.align		4
        /*014c*/ 	.byte	0x03, 0x1b
        /*014e*/ 	.short	0x00ff


	//----- nvinfo : EIATTR_NUM_BARRIERS
	.align		4
        /*0150*/ 	.byte	0x02, 0x4c
        /*0152*/ 	.byte	0x01
	.zero		1


	//----- nvinfo : EIATTR_EXTERNS
	.align		4
        /*0154*/ 	.byte	0x04, 0x0f
        /*0156*/ 	.short	(.L_19131 - .L_19130)


	//   ....[0]....
	.align		4
.L_19130:
        /*0158*/ 	.word	index@(__assertfail)


	//----- nvinfo : EIATTR_MERCURY_ISA_VERSION
	.align		4
.L_19131:
        /*015c*/ 	.byte	0x03, 0x5f
        /*015e*/ 	.short	0x0101


	//----- nvinfo : EIATTR_COOP_GROUP_MASK_REGIDS
	.align		4
        /*0160*/ 	.byte	0x04, 0x29
        /*0162*/ 	.short	(.L_19133 - .L_19132)


	//   ....[0]....
.L_19132:
        /*0164*/ 	.word	0xffffffff


	//   ....[1]....
        /*0168*/ 	.word	0xffffffff


	//   ....[2]....
        /*016c*/ 	.word	0xffffffff


	//   ....[3]....
        /*0170*/ 	.word	0xffffffff


	//   ....[4]....
        /*0174*/ 	.word	0xffffffff


	//   ....[5]....
        /*0178*/ 	.word	0xffffffff


	//   ....[6]....
        /*017c*/ 	.word	0xffffffff


	//   ....[7]....
        /*0180*/ 	.word	0xffffffff


	//   ....[8]....
        /*0184*/ 	.word	0xffffffff


	//   ....[9]....
        /*0188*/ 	.word	0xffffffff


	//   ....[10]....
        /*018c*/ 	.word	0xffffffff


	//   ....[11]....
        /*0190*/ 	.word	0xffffffff


	//   ....[12]....
        /*0194*/ 	.word	0xffffffff


	//   ....[13]....
        /*0198*/ 	.word	0xffffffff


	//   ....[14]....
        /*019c*/ 	.word	0xffffffff


	//   ....[15]....
        /*01a0*/ 	.word	0xffffffff


	//   ....[16]....
        /*01a4*/ 	.word	0x0500000f


	//   ....[17]....
        /*01a8*/ 	.word	0x0500000f


	//   ....[18]....
        /*01ac*/ 	.word	0x0500000f


	//   ....[19]....
        /*01b0*/ 	.word	0x0500000f


	//   ....[20]....
        /*01b4*/ 	.word	0x0500000f


	//----- nvinfo : EIATTR_COOP_GROUP_INSTR_OFFSETS
	.align		4
.L_19133:
        /*01b8*/ 	.byte	0x04, 0x28
        /*01ba*/ 	.short	(.L_19135 - .L_19134)


	//   ....[0]....
.L_19134:
        /*01bc*/ 	.word	0x00000180


	//   ....[1]....
        /*01c0*/ 	.word	0x000001b0


	//   ....[2]....
        /*01c4*/ 	.word	0x000001d0


	//   ....[3]....
        /*01c8*/ 	.word	0x000001f0


	//   ....[4]....
        /*01cc*/ 	.word	0x00000210


	//   ....[5]....
        /*01d0*/ 	.word	0x00000330


	//   ....[6]....
        /*01d4*/ 	.word	0x00000350


	//   ....[7]....
        /*01d8*/ 	.word	0x00000380


	//   ....[8]....
        /*01dc*/ 	.word	0x000011c0


	//   ....[9]....
        /*01e0*/ 	.word	0x00001240


	//   ....[10]....
        /*01e4*/ 	.word	0x00001270


	//   ....[11]....
        /*01e8*/ 	.word	0x000012c0


	//   ....[12]....
        /*01ec*/ 	.word	0x00001310


	//   ....[13]....
        /*01f0*/ 	.word	0x00001360


	//   ....[14]....
        /*01f4*/ 	.word	0x00001380


	//   ....[15]....
        /*01f8*/ 	.word	0x000013a0


	//   ....[16]....
        /*01fc*/ 	.word	0x00002750


	//   ....[17]....
        /*0200*/ 	.word	0x000027b0


	//   ....[18]....
        /*0204*/ 	.word	0x00002810


	//   ....[19]....
        /*0208*/ 	.word	0x00002870


	//   ....[20]....
        /*020c*/ 	.word	0x000028d0


	//----- nvinfo : EIATTR_SYSCALL_OFFSETS
	.align		4
.L_19135:
        /*0210*/ 	.byte	0x04, 0x46
        /*0212*/ 	.short	(.L_19137 - .L_19136)


	//   ....[0]....
.L_19136:
        /*0214*/ 	.word	0x000026e0


	//----- nvinfo : EIATTR_EXIT_INSTR_OFFSETS
	.align		4
.L_19137:
        /*0218*/ 	.byte	0x04, 0x1c
        /*021a*/ 	.short	(.L_19139 - .L_19138)


	//   ....[0]....
.L_19138:
        /*021c*/ 	.word	0x000021d0


	//   ....[1]....
        /*0220*/ 	.word	0x000021e0


	//   ....[2]....
        /*0224*/ 	.word	0x000025e0


	//   ....[3]....
        /*0228*/ 	.word	0x000026f0


	//----- nvinfo : EIATTR_CRS_STACK_SIZE
	.align		4
.L_19139:
        /*022c*/ 	.byte	0x04, 0x1e
        /*022e*/ 	.short	(.L_19141 - .L_19140)
.L_19140:
        /*0230*/ 	.word	0x00000000


	//----- nvinfo : EIATTR_CBANK_PARAM_SIZE
	.align		4
.L_19141:
        /*0234*/ 	.byte	0x03, 0x19
        /*0236*/ 	.short	0x007c


	//----- nvinfo : EIATTR_PARAM_CBANK
	.align		4
        /*0238*/ 	.byte	0x04, 0x0a
        /*023a*/ 	.short	(.L_19143 - .L_19142)
	.align		4
.L_19142:
        /*023c*/ 	.word	index@(.nv.constant0._ZN4vllm25paged_attention_v1_kernelIfhLi32ELi32ELi128ELNS_18Fp8KVCacheDataTypeE1ELb0EEEvPT_PKS2_PKT0_S8_ifPKiSA_iPKfiiiSC_SC_iiiii)
        /*0240*/ 	.short	0x0210
        /*0242*/ 	.short	0x007c


	//----- nvinfo : EIATTR_SW_WAR
	.align		4
.L_19143:
        /*0244*/ 	.byte	0x04, 0x36
        /*0246*/ 	.short	(.L_19145 - .L_19144)
.L_19144:
        /*0248*/ 	.word	0x00000008
.L_19145:


//--------------------- .nv.info._ZN4vllm25paged_attention_v1_kernelIfhLi256ELi32ELi128ELNS_18Fp8KVCacheDataTypeE1ELb1EEEvPT_PKS2_PKT0_S8_ifPKiSA_iPKfiiiSC_SC_iiiii --------------------------
	.section	.nv.info._ZN4vllm25paged_attention_v1_kernelIfhLi256ELi32ELi128ELNS_18Fp8KVCacheDataTypeE1ELb1EEEvPT_PKS2_PKT0_S8_ifPKiSA_iPKfiiiSC_SC_iiiii,"",@"SHT_CUDA_INFO"
	.sectionflags	@""
	.align	4


	//----- nvinfo : EIATTR_CUDA_API_VERSION
	.align		4
        /*0000*/ 	.byte	0x04, 0x37
        /*0002*/ 	.short	(.L_19147 - .L_19146)
.L_19146:
        /*0004*/ 	.word	0x00000082


	//----- nvinfo : EIATTR_KPARAM_INFO
	.align		4
.L_19147:
        /*0008*/ 	.byte	0x04, 0x17
        /*000a*/ 	.short	(.L_19149 - .L_19148)
.L_19148:
        /*000c*/ 	.word	0x00000000
        /*0010*/ 	.short	0x0013
        /*0012*/ 	.short	0x0078
        /*0014*/ 	.byte	0x00, 0xf0, 0x11, 0x00


	//----- nvinfo : EIATTR_KPARAM_INFO
	.align		4
.L_19149:
        /*0018*/ 	.byte	0x04, 0x17
        /*001a*/ 	.short	(.L_19151 - .L_19150)
.L_19150:
        /*001c*/ 	.word	0x00000000
        /*0020*/ 	.short	0x0012
        /*0022*/ 	.short	0x0074
        /*0024*/ 	.byte	0x00, 0xf0, 0x11, 0x00


	//----- nvinfo : EIATTR_KPARAM_INFO
	.align		4
.L_19151:
        /*0028*/ 	.byte	0x04, 0x17
        /*002a*/ 	.short	(.L_19153 - .L_19152)
.L_19152:
        /*002c*/ 	.word	0x00000000
        /*0030*/ 	.short	0x0011
        /*0032*/ 	.short	0x0070
        /*0034*/ 	.byte	0x00, 0xf0, 0x11, 0x00


	//----- nvinfo : EIATTR_KPARAM_INFO
	.align		4
.L_19153:
        /*0038*/ 	.byte	0x04, 0x17
        /*003a*/ 	.short	(.L_19155 - .L_19154)
.L_19154:
        /*003c*/ 	.word	0x00000000
        /*0040*/ 	.short	0x0010
        /*0042*/ 	.short	0x006c
        /*0044*/ 	.byte	0x00, 0xf0, 0x11, 0x00


	//----- nvinfo : EIATTR_KPARAM_INFO
	.align		4
.L_19155:
        /*0048*/ 	.byte	0x04, 0x17
        /*004a*/ 	.short	(.L_19157 - .L_19156)
.L_19156:
        /*004c*/ 	.word	0x00000000
        /*0050*/ 	.short	0x000f
        /*0052*/ 	.short	0x0068
        /*0054*/ 	.byte	0x00, 0xf0, 0x11, 0x00


	//----- nvinfo : EIATTR_KPARAM_INFO
	.align		4
.L_19157:
        /*0058*/ 	.byte	0x04, 0x17
        /*005a*/ 	.short	(.L_19159 - .L_19158)
.L_19158:
        /*005c*/ 	.word	0x00000000
        /*0060*/ 	.short	0x000e
        /*0062*/ 	.short	0x0060
        /*0064*/ 	.byte	0x00, 0xf0, 0x21, 0x00


	//----- nvinfo : EIATTR_KPARAM_INFO
	.align		4
.L_19159:
        /*0068*/ 	.byte	0x04, 0x17
        /*006a*/ 	.short	(.L_19161 - .L_19160)
.L_19160:
        /*006c*/ 	.word	0x00000000
        /*0070*/ 	.short	0x000d
        /*0072*/ 	.short	0x0058
        /*0074*/ 	.byte	0x00, 0xf0, 0x21, 0x00


	//----- nvinfo : EIATTR_KPARAM_INFO
	.align		4
.L_19161:
        /*0078*/ 	.byte	0x04, 0x17
        /*007a*/ 	.short	(.L_19163 - .L_19162)
.L_19162:
        /*007c*/ 	.word	0x00000000
        /*0080*/ 	.short	0x000c
        /*0082*/ 	.short	0x0050
        /*0084*/ 	.byte	0x00, 0xf0, 0x11, 0x00


	//----- nvinfo : EIATTR_KPARAM_INFO
	.align		4
.L_19163:
        /*0088*/ 	.byte	0x04, 0x17
        /*008a*/ 	.short	(.L_19165 - .L_19164)
.L_19164:
        /*008c*/ 	.word	0x00000000
        /*0090*/ 	.short	0x000b
        /*0092*/ 	.short	0x004c
        /*0094*/ 	.byte	0x00, 0xf0, 0x11, 0x00


	//----- nvinfo : EIATTR_KPARAM_INFO
	.align		4
.L_19165:
        /*0098*/ 	.byte	0x04, 0x17
        /*009a*/ 	.short	(.L_19167 - .L_19166)
.L_19166:
        /*009c*/ 	.word	0x00000000
        /*00a0*/ 	.short	0x000a
        /*00a2*/ 	.short	0x0048
        /*00a4*/ 	.byte	0x00, 0xf0, 0x11, 0x00


	//----- nvinfo : EIATTR_KPARAM_INFO
	.align		4
.L_19167:
        /*00a8*/ 	.byte	0x04, 0x17
        /*00aa*/ 	.short	(.L_19169 - .L_19168)
.L_19168:
        /*00ac*/ 	.word	0x00000000
        /*00b0*/ 	.short	0x0009
        /*00b2*/ 	.short	0x0040
        /*00b4*/ 	.byte	0x00, 0xf0, 0x21, 0x00


	//----- nvinfo : EIATTR_KPARAM_INFO
	.align		4
.L_19169:
        /*00b8*/ 	.byte	0x04, 0x17
        /*00ba*/ 	.short	(.L_19171 - .L_19170)
.L_19170:
        /*00bc*/ 	.word	0x00000000
        /*00c0*/ 	.short	0x0008
        /*00c2*/ 	.short	0x0038
        /*00c4*/ 	.byte	0x00, 0xf0, 0x11, 0x00


	//----- nvinfo : EIATTR_KPARAM_INFO
	.align		4
.L_19171:
        /*00c8*/ 	.byte	0x04, 0x17
        /*00ca*/ 	.short	(.L_19173 - .L_19172)
.L_19172:
        /*00cc*/ 	.word	0x00000000
        /*00d0*/ 	.short	0x0007
        /*00d2*/ 	.short	0x0030
        /*00d4*/ 	.byte	0x00, 0xf0, 0x21, 0x00


	//----- nvinfo : EIATTR_KPARAM_INFO
	.align		4
.L_19173:
        /*00d8*/ 	.byte	0x04, 0x17
        /*00da*/ 	.short	(.L_19175 - .L_19174)
.L_19174:
        /*00dc*/ 	.word	0x00000000
        /*00e0*/ 	.short	0x0006
        /*00e2*/ 	.short	0x0028
        /*00e4*/ 	.byte	0x00, 0xf0, 0x21, 0x00


	//----- nvinfo : EIATTR_KPARAM_INFO
	.align		4
.L_19175:
        /*00e8*/ 	.byte	0x04, 0x17
        /*00ea*/ 	.short	(.L_19177 - .L_19176)
.L_19176:
        /*00ec*/ 	.word	0x00000000
        /*00f0*/ 	.short	0x0005
        /*00f2*/ 	.short	0x0024
        /*00f4*/ 	.byte	0x00, 0xf0, 0x11, 0x00


	//----- nvinfo : EIATTR_KPARAM_INFO
	.align		4
.L_19177:
        /*00f8*/ 	.byte	0x04, 0x17
        /*00fa*/ 	.short	(.L_19179 - .L_19178)
.L_19178:
        /*00fc*/ 	.word	0x00000000
        /*0100*/ 	.short	0x0004
        /*0102*/ 	.short	0x0020
        /*0104*/ 	.byte	0x00, 0xf0, 0x11, 0x00


	//----- nvinfo : EIATTR_KPARAM_INFO
	.align		4
.L_19179:
        /*0108*/ 	.byte	0x04, 0x17
        /*010a*/ 	.short	(.L_19181 - .L_19180)
.L_19180:
        /*010c*/ 	.word	0x00000000
        /*0110*/ 	.short	0x0003
        /*0112*/ 	.short	0x0018
        /*0114*/ 	.byte	0x00, 0xf0, 0x21, 0x00


	//----- nvinfo : EIATTR_KPARAM_INFO
	.align		4
.L_19181:
        /*0118*/ 	.byte	0x04, 0x17
        /*011a*/ 	.short	(.L_19183 - .L_19182)
.L_19182:
        /*011c*/ 	.word	0x00000000
        /*0120*/ 	.short	0x0002
        /*0122*/ 	.short	0x0010
        /*0124*/ 	.byte	0x00, 0xf0, 0x21, 0x00


	//----- nvinfo : EIATTR_KPARAM_INFO
	.align		4
.L_19183:
        /*0128*/ 	.byte	0x04, 0x17
        /*012a*/ 	.short	(.L_19185 - .L_19184)
.L_19184:
        /*012c*/ 	.word	0x00000000
        /*0130*/ 	.short	0x0001
        /*0132*/ 	.short	0x0008
        /*0134*/ 	.byte	0x00, 0xf0, 0x21, 0x00


	//----- nvinfo : EIATTR_KPARAM_INFO
	.align		4
.L_19185:
        /*0138*/ 	.byte	0x04, 0x17
        /*013a*/ 	.short	(.L_19187 - .L_19186)
.L_19186:
        /*013c*/ 	.word	0x00000000
        /*0140*/ 	.short	0x0000
        /*0142*/ 	.short	0x0000
        /*0144*/ 	.byte	0x00, 0xf0, 0x21, 0x00


	//----- nvinfo : EIATTR_SPARSE_MMA_MASK
	.align		4
.L_19187:
        /*0148*/ 	.byte	0x03, 0x50
        /*014a*/ 	.short	0x0000


	//----- nvinfo : EIATTR_MAXREG_COUNT
	.align		4
        /*014c*/ 	.byte	0x03, 0x1b
        /*014e*/ 	.short	0x00ff


	//----- nvinfo : EIATTR_NUM_BARRIERS
	.align		4
        /*0150*/ 	.byte	0x02, 0x4c
        /*0152*/ 	.byte	0x01
	.zero		1


	//----- nvinfo : EIATTR_EXTERNS
	.align		4
        /*0154*/ 	.byte	0x04, 0x0f
        /*0156*/ 	.short	(.L_19189 - .L_19188)


	//   ....[0]....
	.align		4
.L_19188:
        /*0158*/ 	.word	index@(__assertfail)


	//----- nvinfo : EIATTR_MERCURY_ISA_VERSION
	.align		4
.L_19189:
        /*015c*/ 	.byte	0x03, 0x5f
        /*015e*/ 	.short	0x0101


	//----- nvinfo : EIATTR_COOP_GROUP_MASK_REGIDS
	.align		4
        /*0160*/ 	.byte	0x04, 0x29
        /*0162*/ 	.short	(.L_19191 - .L_19190)


	//   ....[0]....
.L_19190:
        /*0164*/ 	.word	0xffffffff


	//   ....[1]....
        /*0168*/ 	.word	0xffffffff


	//   ....[2]....
        /*016c*/ 	.word	0xffffffff


	//   ....[3]....
        /*0170*/ 	.word	0xffffffff


	//   ....[4]....
        /*0174*/ 	.word	0xffffffff


	//   ....[5]....
        /*0178*/ 	.word	0xffffffff


	//   ....[6]....
        /*017c*/ 	.word	0xffffffff


	//   ....[7]....
        /*0180*/ 	.word	0xffffffff


	//   ....[8]....
        /*0184*/ 	.word	0xffffffff


	//   ....[9]....
        /*0188*/ 	.word	0xffffffff


	//   ....[10]....
        /*018c*/ 	.word	0xffffffff


	//   ....[11]....
        /*0190*/ 	.word	0xffffffff


	//   ....[12]....
        /*0194*/ 	.word	0xffffffff


	//   ....[13]....
        /*0198*/ 	.word	0xffffffff


	//   ....[14]....
        /*019c*/ 	.word	0xffffffff


	//   ....[15]....
        /*01a0*/ 	.word	0xffffffff


	//   ....[16]....
        /*01a4*/ 	.word	0xffffffff


	//   ....[17]....
        /*01a8*/ 	.word	0xffffffff


	//   ....[18]....
        /*01ac*/ 	.word	0xffffffff


	//   ....[19]....
        /*01b0*/ 	.word	0xffffffff


	//   ....[20]....
        /*01b4*/ 	.word	0xffffffff


	//   ....[21]....
        /*01b8*/ 	.word	0xffffffff


	//   ....[22]....
        /*01bc*/ 	.word	0xffffffff


	//   ....[23]....
        /*01c0*/ 	.word	0xffffffff


	//   ....[24]....
        /*01c4*/ 	.word	0xffffffff


	//   ....[25]....
        /*01c8*/ 	.word	0xffffffff


	//   ....[26]....
        /*01cc*/ 	.word	0xffffffff


	//   ....[27]....
        /*01d0*/ 	.word	0xffffffff


	//   ....[28]....
        /*01d4*/ 	.word	0xffffffff


	//   ....[29]....
        /*01d8*/ 	.word	0xffffffff


	//   ....[30]....
        /*01dc*/ 	.word	0xffffffff


	//   ....[31]....
        /*01e0*/ 	.word	0xffffffff


	//   ....[32]....
        /*01e4*/ 	.word	0xffffffff


	//   ....[33]....
        /*01e8*/ 	.word	0xffffffff


	//   ....[34]....
        /*01ec*/ 	.word	0xffffffff


	//   ....[35]....
        /*01f0*/ 	.word	0xffffffff


	//   ....[36]....
        /*01f4*/ 	.word	0xffffffff


	//   ....[37]....
        /*01f8*/ 	.word	0xffffffff


	//   ....[38]....
        /*01fc*/ 	.word	0xffffffff


	//   ....[39]....
        /*0200*/ 	.word	0xffffffff


	//   ....[40]....
        /*0204*/ 	.word	0xffffffff


	//   ....[41]....
        /*0208*/ 	.word	0xffffffff


	//   ....[42]....
        /*020c*/ 	.word	0xffffffff


	//   ....[43]....
        /*0210*/ 	.word	0xffffffff


	//   ....[44]....
        /*0214*/ 	.word	0xffffffff


	//   ....[45]....
        /*0218*/ 	.word	0xffffffff


	//   ....[46]....
        /*021c*/ 	.word	0xffffffff


	//   ....[47]....
        /*0220*/ 	.word	0xffffffff


	//   ....[48]....
        /*0224*/ 	.word	0xffffffff


	//   ....[49]....
        /*0228*/ 	.word	0xffffffff


	//   ....[50]....
        /*022c*/ 	.word	0xffffffff


	//   ....[51]....
        /*0230*/ 	.word	0xffffffff


	//   ....[52]....
        /*0234*/ 	.word	0xffffffff


	//   ....[53]....
        /*0238*/ 	.word	0xffffffff


	//   ....[54]....
        /*023c*/ 	.word	0xffffffff


	//   ....[55]....
        /*0240*/ 	.word	0xffffffff


	//   ....[56]....
        /*0244*/ 	.word	0xffffffff


	//   ....[57]....
        /*0248*/ 	.word	0xffffffff


	//   ....[58]....
        /*024c*/ 	.word	0xffffffff


	//   ....[59]....
        /*0250*/ 	.word	0xffffffff


	//   ....[60]....
        /*0254*/ 	.word	0xffffffff


	//   ....[61]....
        /*0258*/ 	.word	0xffffffff


	//   ....[62]....
        /*025c*/ 	.word	0xffffffff


	//   ....[63]....
        /*0260*/ 	.word	0xffffffff


	//   ....[64]....
        /*0264*/ 	.word	0xffffffff


	//   ....[65]....
        /*0268*/ 	.word	0xffffffff


	//   ....[66]....
        /*026c*/ 	.word	0xffffffff


	//   ....[67]....
        /*0270*/ 	.word	0xffffffff


	//   ....[68]....
        /*0274*/ 	.word	0xffffffff


	//   ....[69]....
        /*0278*/ 	.word	0xffffffff


	//   ....[70]....
        /*027c*/ 	.word	0xffffffff


	//   ....[71]....
        /*0280*/ 	.word	0xffffffff


	//   ....[72]....
        /*0284*/ 	.word	0xffffffff


	//   ....[73]....
        /*0288*/ 	.word	0xffffffff


	//   ....[74]....
        /*028c*/ 	.word	0xffffffff


	//   ....[75]....
        /*0290*/ 	.word	0xffffffff


	//   ....[76]....
        /*0294*/ 	.word	0xffffffff


	//   ....[77]....
        /*0298*/ 	.word	0xffffffff


	//   ....[78]....
        /*029c*/ 	.word	0xffffffff


	//   ....[79]....
        /*02a0*/ 	.word	0xffffffff


	//   ....[80]....
        /*02a4*/ 	.word	0xffffffff


	//   ....[81]....
        /*02a8*/ 	.word	0xffffffff


	//   ....[82]....
        /*02ac*/ 	.word	0xffffffff


	//   ....[83]....
        /*02b0*/ 	.word	0xffffffff


	//   ....[84]....
        /*02b4*/ 	.word	0xffffffff


	//   ....[85]....
        /*02b8*/ 	.word	0xffffffff


	//   ....[86]....
        /*02bc*/ 	.word	0xffffffff


	//   ....[87]....
        /*02c0*/ 	.word	0xffffffff


	//   ....[88]....
        /*02c4*/ 	.word	0xffffffff


	//   ....[89]....
        /*02c8*/ 	.word	0xffffffff


	//   ....[90]....
        /*02cc*/ 	.word	0xffffffff


	//   ....[91]....
        /*02d0*/ 	.word	0xffffffff


	//   ....[92]....
        /*02d4*/ 	.word	0xffffffff


	//   ....[93]....
        /*02d8*/ 	.word	0xffffffff


	//   ....[94]....
        /*02dc*/ 	.word	0xffffffff


	//   ....[95]....
        /*02e0*/ 	.word	0xffffffff


	//   ....[96]....
        /*02e4*/ 	.word	0xffffffff


	//   ....[97]....
        /*02e8*/ 	.word	0xffffffff


	//   ....[98]....
        /*02ec*/ 	.word	0xffffffff


	//   ....[99]....
        /*02f0*/ 	.word	0xffffffff


	//   ....[100]....
        /*02f4*/ 	.word	0xffffffff


	//   ....[101]....
        /*02f8*/ 	.word	0xffffffff


	//   ....[102]....
        /*02fc*/ 	.word	0xffffffff


	//   ....[103]....
        /*0300*/ 	.word	0xffffffff


	//   ....[104]....
        /*0304*/ 	.word	0xffffffff


	//   ....[105]....
        /*0308*/ 	.word	0xffffffff


	//   ....[106]....
        /*030c*/ 	.word	0xffffffff


	//   ....[107]....
        /*0310*/ 	.word	0xffffffff


	//   ....[108]....
        /*0314*/ 	.word	0xffffffff


	//   ....[109]....
        /*0318*/ 	.word	0xffffffff


	//   ....[110]....
        /*031c*/ 	.word	0xffffffff


	//   ....[111]....
        /*0320*/ 	.word	0xffffffff


	//   ....[112]....
        /*0324*/ 	.word	0xffffffff


	//   ....[113]....
        /*0328*/ 	.word	0xffffffff


	//   ....[114]....
        /*032c*/ 	.word	0xffffffff


	//   ....[115]....
        /*0330*/ 	.word	0xffffffff


	//   ....[116]....
        /*0334*/ 	.word	0xffffffff


	//   ....[117]....
        /*0338*/ 	.word	0xffffffff


	//   ....[118]....
        /*033c*/ 	.word	0xffffffff


	//   ....[119]....
        /*0340*/ 	.word	0xffffffff


	//   ....[120]....
        /*0344*/ 	.word	0xffffffff


	//   ....[121]....
        /*0348*/ 	.word	0xffffffff


	//   ....[122]....
        /*034c*/ 	.word	0xffffffff


	//   ....[123]....
        /*0350*/ 	.word	0xffffffff


	//   ....[124]....
        /*0354*/ 	.word	0xffffffff


	//   ....[125]....
        /*0358*/ 	.word	0xffffffff


	//   ....[126]....
        /*035c*/ 	.word	0xffffffff


	//   ....[127]....
        /*0360*/ 	.word	0xffffffff


	//   ....[128]....
        /*0364*/ 	.word	0xffffffff


	//   ....[129]....
        /*0368*/ 	.word	0xffffffff


	//   ....[130]....
        /*036c*/ 	.word	0xffffffff


	//   ....[131]....
        /*0370*/ 	.word	0xffffffff


	//   ....[132]....
        /*0374*/ 	.word	0xffffffff


	//   ....[133]....
        /*0378*/ 	.word	0xffffffff


	//   ....[134]....
        /*037c*/ 	.word	0xffffffff


	//   ....[135]....
        /*0380*/ 	.word	0xffffffff


	//   ....[136]....
        /*0384*/ 	.word	0xffffffff


	//   ....[137]....
        /*0388*/ 	.word	0xffffffff


	//   ....[138]....
        /*038c*/ 	.word	0xffffffff


	//   ....[139]....
        /*0390*/ 	.word	0xffffffff


	//   ....[140]....
        /*0394*/ 	.word	0xffffffff


	//   ....[141]....
        /*0398*/ 	.word	0xffffffff


	//   ....[142]....
        /*039c*/ 	.word	0xffffffff


	//   ....[143]....
        /*03a0*/ 	.word	0xffffffff


	//   ....[144]....
        /*03a4*/ 	.word	0x0500000f


	//   ....[145]....
        /*03a8*/ 	.word	0x0500000f


	//   ....[146]....
        /*03ac*/ 	.word	0x0500000f


	//   ....[147]....
        /*03b0*/ 	.word	0x0500000f


	//   ....[148]....
        /*03b4*/ 	.word	0x0500000f


	//   ....[149]....
        /*03b8*/ 	.word	0x0500000f


	//   ....[150]....
        /*03bc*/ 	.word	0x0500000f


	//   ....[151]....
        /*03c0*/ 	.word	0x0500000f


	//   ....[152]....
        /*03c4*/ 	.word	0x0500000f


	//   ....[153]....
        /*03c8*/ 	.word	0x0500000f


	//   ....[154]....
        /*03cc*/ 	.word	0x0500000f


	//   ....[155]....
        /*03d0*/ 	.word	0x0500000f


	//   ....[156]....
        /*03d4*/ 	.word	0x0500000f


	//   ....[157]....
        /*03d8*/ 	.word	0x0500000f


	//   ....[158]....
        /*03dc*/ 	.word	0x0500000f


	//   ....[159]....
        /*03e0*/ 	.word	0x0500000f


	//   ....[160]....
        /*03e4*/ 	.word	0x0500000f


	//   ....[161]....
        /*03e8*/ 	.word	0x0500000f


	//   ....[162]....
        /*03ec*/ 	.word	0x0500000f


	//   ....[163]....
        /*03f0*/ 	.word	0x0500000f


	//   ....[164]....
        /*03f4*/ 	.word	0x0500000f


	//   ....[165]....
        /*03f8*/ 	.word	0x0500000f


	//   ....[166]....
        /*03fc*/ 	.word	0x0500000f


	//   ....[167]....
        /*0400*/ 	.word	0x0500000f


	//   ....[168]....
        /*0404*/ 	.word	0x0500000f


	//   ....[169]....
        /*0408*/ 	.word	0x0500000f


	//   ....[170]....
        /*040c*/ 	.word	0x0500000f


	//   ....[171]....
        /*0410*/ 	.word	0x0500000f


	//   ....[172]....
        /*0414*/ 	.word	0x0500000f


	//   ....[173]....
        /*0418*/ 	.word	0x0500000f


	//   ....[174]....
        /*041c*/ 	.word	0x0500000f


	//   ....[175]....
        /*0420*/ 	.word	0x0500000f


	//   ....[176]....
        /*0424*/ 	.word	0x0500000f


	//   ....[177]....
        /*0428*/ 	.word	0x0500000f


	//   ....[178]....
        /*042c*/ 	.word	0x0500000f


	//   ....[179]....
        /*0430*/ 	.word	0x0500000f


	//   ....[180]....
        /*0434*/ 	.word	0x0500000f


	//   ....[181]....
        /*0438*/ 	.word	0x0500000f


	//   ....[182]....
        /*043c*/ 	.word	0x0500000f


	//   ....[183]....
        /*0440*/ 	.word	0x0500000f


	//   ....[184]....
        /*0444*/ 	.word	0x0500000f


	//   ....[185]....
        /*0448*/ 	.word	0x0500000f


	//   ....[186]....
        /*044c*/ 	.word	0x0500000f


	//   ....[187]....
        /*0450*/ 	.word	0x0500000f


	//   ....[188]....
        /*0454*/ 	.word	0x0500000f


	//   ....[189]....
        /*0458*/ 	.word	0x0500000f


	//   ....[190]....
        /*045c*/ 	.word	0x0500000f


	//   ....[191]....
        /*0460*/ 	.word	0x0500000f


	//   ....[192]....
        /*0464*/ 	.word	0x0500000f


	//   ....[193]....
        /*0468*/ 	.word	0x0500000f


	//   ....[194]....
        /*046c*/ 	.word	0x0500000f


	//   ....[195]....
        /*0470*/ 	.word	0x0500000f


	//   ....[196]....
        /*0474*/ 	.word	0x0500000f


	//   ....[197]....
        /*0478*/ 	.word	0x0500000f


	//   ....[198]....
        /*047c*/ 	.word	0x0500000f


	//   ....[199]....
        /*0480*/ 	.word	0x0500000f


	//   ....[200]....
        /*0484*/ 	.word	0x0500000f


	//   ....[201]....
        /*0488*/ 	.word	0x0500000f


	//   ....[202]....
        /*048c*/ 	.word	0x0500000f


	//   ....[203]....
        /*0490*/ 	.word	0x0500000f


	//   ....[204]....
        /*0494*/ 	.word	0x0500000f


	//   ....[205]....
        /*0498*/ 	.word	0x0500000f


	//   ....[206]....
        /*049c*/ 	.word	0x0500000f


	//   ....[207]....
        /*04a0*/ 	.word	0x0500000f


	//   ....[208]....
        /*04a4*/ 	.word	0x0500000f


	//   ....[209]....
        /*04a8*/ 	.word	0x0500000f


	//   ....[210]....
        /*04ac*/ 	.word	0x0500000f


	//   ....[211]....
        /*04b0*/ 	.word	0x0500000f


	//   ....[212]....
        /*04b4*/ 	.word	0x0500000f


	//   ....[213]....
        /*04b8*/ 	.word	0x0500000f


	//   ....[214]....
        /*04bc*/ 	.word	0x0500000f


	//   ....[215]....
        /*04c0*/ 	.word	0x0500000f


	//   ....[216]....
        /*04c4*/ 	.word	0x0500000f


	//   ....[217]....
        /*04c8*/ 	.word	0x0500000f


	//   ....[218]....
        /*04cc*/ 	.word	0x0500000f


	//   ....[219]....
        /*04d0*/ 	.word	0x0500000f


	//   ....[220]....
        /*04d4*/ 	.word	0x0500000f


	//   ....[221]....
        /*04d8*/ 	.word	0x0500000f


	//   ....[222]....
        /*04dc*/ 	.word	0x0500000f


	//   ....[223]....
        /*04e0*/ 	.word	0x0500000f


	//   ....[224]....
        /*04e4*/ 	.word	0x0500000f


	//   ....[225]....
        /*04e8*/ 	.word	0x0500000f


	//   ....[226]....
        /*04ec*/ 	.word	0x0500000f


	//   ....[227]....
        /*04f0*/ 	.word	0x0500000f


	//   ....[228]....
        /*04f4*/ 	.word	0x0500000f


	//   ....[229]....
        /*04f8*/ 	.word	0x0500000f


	//   ....[230]....
        /*04fc*/ 	.word	0x0500000f


	//   ....[231]....
        /*0500*/ 	.word	0x0500000f


	//   ....[232]....
        /*0504*/ 	.word	0x0500000f


	//   ....[233]....
        /*0508*/ 	.word	0x0500000f


	//   ....[234]....
        /*050c*/ 	.word	0x0500000f


	//   ....[235]....
        /*0510*/ 	.word	0x0500000f


	//   ....[236]....
        /*0514*/ 	.word	0x0500000f


	//   ....[237]....
        /*0518*/ 	.word	0x0500000f


	//   ....[238]....
        /*051c*/ 	.word	0x0500000f


	//   ....[239]....
        /*0520*/ 	.word	0x0500000f


	//   ....[240]....
        /*0524*/ 	.word	0x0500000f


	//   ....[241]....
        /*0528*/ 	.word	0x0500000f


	//   ....[242]....
        /*052c*/ 	.word	0x0500000f


	//   ....[243]....
        /*0530*/ 	.word	0x0500000f


	//   ....[244]....
        /*0534*/ 	.word	0x0500000f


	//   ....[245]....
        /*0538*/ 	.word	0x0500000f


	//   ....[246]....
        /*053c*/ 	.word	0x0500000f


	//   ....[247]....
        /*0540*/ 	.word	0x0500000f


	//   ....[248]....
        /*0544*/ 	.word	0x0500000f


	//   ....[249]....
        /*0548*/ 	.word	0x0500000f


	//   ....[250]....
        /*054c*/ 	.word	0x0500000f


	//   ....[251]....
        /*0550*/ 	.word	0x0500000f


	//   ....[252]....
        /*0554*/ 	.word	0x0500000f


	//   ....[253]....
        /*0558*/ 	.word	0x0500000f


	//   ....[254]....
        /*055c*/ 	.word	0x0500000f


	//   ....[255]....
        /*0560*/ 	.word	0x0500000f


	//   ....[0]....
        /*0564*/ 	.word	0x0500000f


	//   ....[1]....
        /*0568*/ 	.word	0x0500000f


	//   ....[2]....
        /*056c*/ 	.word	0x0500000f


	//   ....[3]....
        /*0570*/ 	.word	0x0500000f


	//   ....[4]....
        /*0574*/ 	.word	0x0500000f


	//   ....[5]....
        /*0578*/ 	.word	0x0500000f


	//   ....[6]....
        /*057c*/ 	.word	0x0500000f


	//   ....[7]....
        /*0580*/ 	.word	0x0500000f


	//   ....[8]....
        /*0584*/ 	.word	0x0500000f


	//   ....[9]....
        /*0588*/ 	.word	0x0500000f


	//   ....[10]....
        /*058c*/ 	.word	0x0500000f


	//   ....[11]....
        /*0590*/ 	.word	0x0500000f


	//   ....[12]....
        /*0594*/ 	.word	0x0500000f


	//   ....[13]....
        /*0598*/ 	.word	0x0500000f


	//   ....[14]....
        /*059c*/ 	.word	0x0500000f


	//   ....[15]....
        /*05a0*/ 	.word	0x0500000f


	//   ....[16]....
        /*05a4*/ 	.word	0x0500000f


	//   ....[17]....
        /*05a8*/ 	.word	0x0500000f


	//   ....[18]....
        /*05ac*/ 	.word	0x0500000f


	//   ....[19]....
        /*05b0*/ 	.word	0x0500000f


	//   ....[20]....
        /*05b4*/ 	.word	0x0500000f


	//   ....[21]....
        /*05b8*/ 	.word	0x0500000f


	//   ....[22]....
        /*05bc*/ 	.word	0x0500000f


	//   ....[23]....
        /*05c0*/ 	.word	0x0500000f


	//   ....[24]....
        /*05c4*/ 	.word	0x0500000f


	//   ....[25]....
        /*05c8*/ 	.word	0x0500000f


	//   ....[26]....
        /*05cc*/ 	.word	0x0500000f


	//   ....[27]....
        /*05d0*/ 	.word	0x0500000f


	//   ....[28]....
        /*05d4*/ 	.word	0x0500000f


	//   ....[29]....
        /*05d8*/ 	.word	0x0500000f


	//   ....[30]....
        /*05dc*/ 	.word	0x0500000f


	//   ....[31]....
        /*05e0*/ 	.word	0x0500000f


	//   ....[32]....
        /*05e4*/ 	.word	0x0500000f


	//   ....[33]....
        /*05e8*/ 	.word	0x0500000f


	//   ....[34]....
        /*05ec*/ 	.word	0x0500000f


	//   ....[35]....
        /*05f0*/ 	.word	0x0500000f


	//   ....[36]....
        /*05f4*/ 	.word	0x0500000f


	//   ....[37]....
        /*05f8*/ 	.word	0x0500000f


	//   ....[38]....
        /*05fc*/ 	.word	0x0500000f


	//   ....[39]....
        /*0600*/ 	.word	0x0500000f


	//   ....[40]....
        /*0604*/ 	.word	0x0500000f


	//   ....[41]....
        /*0608*/ 	.word	0x0500000f


	//   ....[42]....
        /*060c*/ 	.word	0x0500000f


	//   ....[43]....
        /*0610*/ 	.word	0x0500000f


	//   ....[44]....
        /*0614*/ 	.word	0x0500000f


	//   ....[45]....
        /*0618*/ 	.word	0x0500000f


	//   ....[46]....
        /*061c*/ 	.word	0x0500000f


	//   ....[47]....
        /*0620*/ 	.word	0x0500000f


	//   ....[48]....
        /*0624*/ 	.word	0x0500000f


	//   ....[49]....
        /*0628*/ 	.word	0x0500000f


	//   ....[50]....
        /*062c*/ 	.word	0x0500000f


	//   ....[51]....
        /*0630*/ 	.word	0x0500000f


	//   ....[52]....
        /*0634*/ 	.word	0x0500000f


	//   ....[53]....
        /*0638*/ 	.word	0x0500000f


	//   ....[54]....
        /*063c*/ 	.word	0x0500000f


	//   ....[55]....
        /*0640*/ 	.word	0x0500000f


	//   ....[56]....
        /*0644*/ 	.word	0x0500000f


	//   ....[57]....
        /*0648*/ 	.word	0x0500000f


	//   ....[58]....
        /*064c*/ 	.word	0x0500000f


	//   ....[59]....
        /*0650*/ 	.word	0x0500000f


	//   ....[60]....
        /*0654*/ 	.word	0x0500000f


	//   ....[61]....
        /*0658*/ 	.word	0x0500000f


	//   ....[62]....
        /*065c*/ 	.word	0x0500000f


	//   ....[63]....
        /*0660*/ 	.word	0x0500000f


	//   ....[64]....
        /*0664*/ 	.word	0x0500000f


	//   ....[65]....
        /*0668*/ 	.word	0x0500000f


	//   ....[66]....
        /*066c*/ 	.word	0x0500000f


	//   ....[67]....
        /*0670*/ 	.word	0x0500000f


	//   ....[68]....
        /*0674*/ 	.word	0x0500000f


	//   ....[69]....
        /*0678*/ 	.word	0x0500000f


	//   ....[70]....
        /*067c*/ 	.word	0x0500000f


	//   ....[71]....
        /*0680*/ 	.word	0x0500000f


	//   ....[72]....
        /*0684*/ 	.word	0x0500000f


	//   ....[73]....
        /*0688*/ 	.word	0x0500000f


	//   ....[74]....
        /*068c*/ 	.word	0x0500000f


	//   ....[75]....
        /*0690*/ 	.word	0x0500000f


	//   ....[76]....
        /*0694*/ 	.word	0x0500000f


	//   ....[77]....
        /*0698*/ 	.word	0x0500000f


	//   ....[78]....
        /*069c*/ 	.word	0x0500000f


	//   ....[79]....
        /*06a0*/ 	.word	0x0500000f


	//   ....[80]....
        /*06a4*/ 	.word	0x0500000f


	//   ....[81]....
        /*06a8*/ 	.word	0x0500000f


	//   ....[82]....
        /*06ac*/ 	.word	0x0500000f


	//   ....[83]....
        /*06b0*/ 	.word	0x0500000f


	//   ....[84]....
        /*06b4*/ 	.word	0x0500000f


	//----- nvinfo : EIATTR_COOP_GROUP_INSTR_OFFSETS
	.align		4
.L_19191:
        /*06b8*/ 	.byte	0x04, 0x28
        /*06ba*/ 	.short	(.L_19193 - .L_19192)


	//   ....[0]....
.L_19192:
        /*06bc*/ 	.word	0x00000af0


	//   ....[1]....
        /*06c0*/ 	.word	0x00000b20


	//   ....[2]....
        /*06c4*/ 	.word	0x00000b40


	//   ....[3]....
        /*06c8*/ 	.word	0x00000b60


	//   ....[4]....
        /*06cc*/ 	.word	0x00000b80


	//   ....[5]....
        /*06d0*/ 	.word	0x00000ca0


	//   ....[6]....
        /*06d4*/ 	.word	0x00000cd0


	//   ....[7]....
        /*06d8*/ 	.word	0x00000cf0


	//   ....[8]....
        /*06dc*/ 	.word	0x00001b30


	//   ....[9]....
        /*06e0*/ 	.word	0x00001bb0


	//   ....[10]....
        /*06e4*/ 	.word	0x00001bf0


	//   ....[11]....
        /*06e8*/ 	.word	0x00001c40


	//   ....[12]....
        /*06ec*/ 	.word	0x00001c80


	//   ....[13]....
        /*06f0*/ 	.word	0x00001cd0


	//   ....[14]....
        /*06f4*/ 	.word	0x00001cf0


	//   ....[15]....
        /*06f8*/ 	.word	0x00001d10


	//   ....[16]....
        /*06fc*/ 	.word	0x00002a80


	//   ....[17]....
        /*0700*/ 	.word	0x00002ac0


	//   ....[18]....
        /*0704*/ 	.word	0x00002b00


	//   ....[19]....
        /*0708*/ 	.word	0x00002b40


	//   ....[20]....
        /*070c*/ 	.word	0x00002b80


	//   ....[21]....
        /*0710*/ 	.word	0x00002bc0


	//   ....[22]....
        /*0714*/ 	.word	0x00002c30


	//   ....[23]....
        /*0718*/ 	.word	0x00002cf0


	//   ....[24]....
        /*071c*/ 	.word	0x00002d30


	//   ....[25]....
        /*0720*/ 	.word	0x00002d70


	//   ....[26]....
        /*0724*/ 	.word	0x00002db0


	//   ....[27]....
        /*0728*/ 	.word	0x00002df0


	//   ....[28]....
        /*072c*/ 	.word	0x00002e30


	//   ....[29]....
        /*0730*/ 	.word	0x00002e70


	//   ....[30]....
        /*0734*/ 	.word	0x00002ed0


	//   ....[31]....
        /*0738*/ 	.word	0x00002f20


	//   ....[32]....
        /*073c*/ 	.word	0x00002f60


	//   ....[33]....
        /*0740*/ 	.word	0x00002fa0


	//   ....[34]....
        /*0744*/ 	.word	0x00002fe0


	//   ....[35]....
        /*0748*/ 	.word	0x00003020


	//   ....[36]....
        /*074c*/ 	.word	0x00003060


	//   ....[37]....
        /*0750*/ 	.word	0x000030a0


	//   ....[38]....
        /*0754*/ 	.word	0x00003100


	//   ....[39]....
        /*0758*/ 	.word	0x00003150


	//   ....[40]....
        /*075c*/ 	.word	0x00003190


	//   ....[41]....
        /*0760*/ 	.word	0x000031d0


	//   ....[42]....
        /*0764*/ 	.word	0x00003210


	//   ....[43]....
        /*0768*/ 	.word	0x00003250


	//   ....[44]....
        /*076c*/ 	.word	0x00003290


	//   ....[45]....
        /*0770*/ 	.word	0x000032d0


	//   ....[46]....
        /*0774*/ 	.word	0x00003320


	//   ....[47]....
        /*0778*/ 	.word	0x00003350


	//   ....[48]....
        /*077c*/ 	.word	0x00003380


	//   ....[49]....
        /*0780*/ 	.word	0x000033a0


	//   ....[50]....
        /*0784*/ 	.word	0x000033c0


	//   ....[51]....
        /*0788*/ 	.word	0x000033f0


	//   ....[52]....
        /*078c*/ 	.word	0x00003410


	//   ....[53]....
        /*0790*/ 	.word	0x00003460


	//   ....[54]....
        /*0794*/ 	.word	0x00003490


	//   ....[55]....
        /*0798*/ 	.word	0x000034b0


	//   ....[56]....
        /*079c*/ 	.word	0x000034d0


	//   ....[57]....
        /*07a0*/ 	.word	0x000034f0


	//   ....[58]....
        /*07a4*/ 	.word	0x00003510


	//   ....[59]....
        /*07a8*/ 	.word	0x00003520


	//   ....[60]....
        /*07ac*/ 	.word	0x00003540


	//   ....[61]....
        /*07b0*/ 	.word	0x00003590


	//   ....[62]....
        /*07b4*/ 	.word	0x000035c0


	//   ....[63]....
        /*07b8*/ 	.word	0x00003600


	//   ....[64]....
        /*07bc*/ 	.word	0x00003630


	//   ....[65]....
        /*07c0*/ 	.word	0x00003670


	//   ....[66]....
        /*07c4*/ 	.word	0x00003690


	//   ....[67]....
        /*07c8*/ 	.word	0x000036a0


	//   ....[68]....
        /*07cc*/ 	.word	0x000036c0


	//   ....[69]....
        /*07d0*/ 	.word	0x000036e0


	//   ....[70]....
        /*07d4*/ 	.word	0x00003700


	//   ....[71]....
        /*07d8*/ 	.word	0x00003740


	//   ....[72]....
        /*07dc*/ 	.word	0x00003760


	//   ....[73]....
        /*07e0*/ 	.word	0x00003790


	//   ....[74]....
        /*07e4*/ 	.word	0x000037b0


	//   ....[75]....
        /*07e8*/ 	.word	0x000037d0


	//   ....[76]....
        /*07ec*/ 	.word	0x000037f0


	//   ....[77]....
        /*07f0*/ 	.word	0x00003800


	//   ....[78]....
        /*07f4*/ 	.word	0x00003820


	//   ....[79]....
        /*07f8*/ 	.word	0x00003840


	//   ....[80]....
        /*07fc*/ 	.word	0x00003860


	//   ....[81]....
        /*0800*/ 	.word	0x00003880


	//   ....[82]....
        /*0804*/ 	.word	0x000038a0


	//   ....[83]....
        /*0808*/ 	.word	0x000038c0


	//   ....[84]....
        /*080c*/ 	.word	0x000038e0


	//   ....[85]....
        /*0810*/ 	.word	0x00003900


	//   ....[86]....
        /*0814*/ 	.word	0x00003930


	//   ....[87]....
        /*0818*/ 	.word	0x00003960


	//   ....[88]....
        /*081c*/ 	.word	0x00003980


	//   ....[89]....
        /*0820*/ 	.word	0x000039a0


	//   ....[90]....
        /*0824*/ 	.word	0x000039c0


	//   ....[91]....
        /*0828*/ 	.word	0x000039e0


	//   ....[92]....
        /*082c*/ 	.word	0x00003a00


	//   ....[93]....
        /*0830*/ 	.word	0x00003a20


	//   ....[94]....
        /*0834*/ 	.word	0x00003a40


	//   ....[95]....
        /*0838*/ 	.word	0x00003a60


	//   ....[96]....
        /*083c*/ 	.word	0x00003a80


	//   ....[97]....
        /*0840*/ 	.word	0x00003aa0


	//   ....[98]....
        /*0844*/ 	.word	0x00003ad0


	//   ....[99]....
        /*0848*/ 	.word	0x00003b00


	//   ....[100]....
        /*084c*/ 	.word	0x00003b30


	//   ....[101]....
        /*0850*/ 	.word	0x00003b60


	//   ....[102]....
        /*0854*/ 	.word	0x00003b80


	//   ....[103]....
        /*0858*/ 	.word	0x00003ba0


	//   ....[104]....
        /*085c*/ 	.word	0x00003bc0


	//   ....[105]....
        /*0860*/ 	.word	0x00003be0


	//   ....[106]....
        /*0864*/ 	.word	0x00003c00


	//   ....[107]....
        /*0868*/ 	.word	0x00003c20


	//   ....[108]....
        /*086c*/ 	.word	0x00003c40


	//   ....[109]....
        /*0870*/ 	.word	0x00003c60


	//   ....[110]....
        /*0874*/ 	.word	0x00003c80


	//   ....[111]....
        /*0878*/ 	.word	0x00003ca0


	//   ....[112]....
        /*087c*/ 	.word	0x00003cc0


	//   ....[113]....
        /*0880*/ 	.word	0x00003ce0


	//   ....[114]....
        /*0884*/ 	.word	0x00003d00


	//   ....[115]....
        /*0888*/ 	.word	0x00003d20


	//   ....[116]....
        /*088c*/ 	.word	0x00003d40


	//   ....[117]....
        /*0890*/ 	.word	0x00003d60


	//   ....[118]....
        /*0894*/ 	.word	0x00003d80


	//   ....[119]....
        /*0898*/ 	.word	0x00003da0


	//   ....[120]....
        /*089c*/ 	.word	0x00003dc0


	//   ....[121]....
        /*08a0*/ 	.word	0x00003de0


	//   ....[122]....
        /*08a4*/ 	.word	0x00003e00


	//   ....[123]....
        /*08a8*/ 	.word	0x00003e20


	//   ....[124]....
        /*08ac*/ 	.word	0x00003e40


	//   ....[125]....
        /*08b0*/ 	.word	0x00003e60


	//   ....[126]....
        /*08b4*/ 	.word	0x00003e80


	//   ....[127]....
        /*08b8*/ 	.word	0x00003ea0


	//   ....[128]....
        /*08bc*/ 	.word	0x00003ec0


	//   ....[129]....
        /*08c0*/ 	.word	0x00003ee0


	//   ....[130]....
        /*08c4*/ 	.word	0x00003f00


	//   ....[131]....
        /*08c8*/ 	.word	0x00003f20


	//   ....[132]....
        /*08cc*/ 	.word	0x00003f40


	//   ....[133]....
        /*08d0*/ 	.word	0x00003f60


	//   ....[134]....
        /*08d4*/ 	.word	0x00003f80


	//   ....[135]....
        /*08d8*/ 	.word	0x00003fa0


	//   ....[136]....
        /*08dc*/ 	.word	0x00003fc0


	//   ....[137]....
        /*08e0*/ 	.word	0x00003fe0


	//   ....[138]....
        /*08e4*/ 	.word	0x00004010


	//   ....[139]....
        /*08e8*/ 	.word	0x00004030


	//   ....[140]....
        /*08ec*/ 	.word	0x00004050


	//   ....[141]....
        /*08f0*/ 	.word	0x00004070


	//   ....[142]....
        /*08f4*/ 	.word	0x00004090


	//   ....[143]....
        /*08f8*/ 	.word	0x000040b0


	//   ....[144]....
        /*08fc*/ 	.word	0x000078f0


	//   ....[145]....
        /*0900*/ 	.word	0x00007950


	//   ....[146]....
        /*0904*/ 	.word	0x000079b0


	//   ....[147]....
        /*0908*/ 	.word	0x00007a10


	//   ....[148]....
        /*090c*/ 	.word	0x00007a70


	//   ....[149]....
        /*0910*/ 	.word	0x00007af0


	//   ....[150]....
        /*0914*/ 	.word	0x00007b50


	//   ....[151]....
        /*0918*/ 	.word	0x00007bb0


	//   ....[152]....
        /*091c*/ 	.word	0x00007c10


	//   ....[153]....
        /*0920*/ 	.word	0x00007c90


	//   ....[154]....
        /*0924*/ 	.word	0x00007d00


	//   ....[155]....
        /*0928*/ 	.word	0x00007d60


	//   ....[156]....
        /*092c*/ 	.word	0x00007de0


	//   ....[157]....
        /*0930*/ 	.word	0x00007e50


	//   ....[158]....
        /*0934*/ 	.word	0x00007eb0


	//   ....[159]....
        /*0938*/ 	.word	0x00007f30


	//   ....[160]....
        /*093c*/ 	.word	0x00007fa0


	//   ....[161]....
        /*0940*/ 	.word	0x00008000


	//   ....[162]....
        /*0944*/ 	.word	0x00008080


	//   ....[163]....
        /*0948*/ 	.word	0x000080f0


	//   ....[164]....
        /*094c*/ 	.word	0x00008150


	//   ....[165]....
        /*0950*/ 	.word	0x000081d0


	//   ....[166]....
        /*0954*/ 	.word	0x00008240


	//   ....[167]....
        /*0958*/ 	.word	0x000082a0


	//   ....[168]....
        /*095c*/ 	.word	0x00008320


	//   ....[169]....
        /*0960*/ 	.word	0x00008390


	//   ....[170]....
        /*0964*/ 	.word	0x000083f0


	//   ....[171]....
        /*0968*/ 	.word	0x00008470


	//   ....[172]....
        /*096c*/ 	.word	0x000084e0


	//   ....[173]....
        /*0970*/ 	.word	0x00008540


	//   ....[174]....
        /*0974*/ 	.word	0x000085c0


	//   ....[175]....
        /*0978*/ 	.word	0x00008630


	//   ....[176]....
        /*097c*/ 	.word	0x00008690


	//   ....[177]....
        /*0980*/ 	.word	0x00008710


	//   ....[178]....
        /*0984*/ 	.word	0x00008780


	//   ....[179]....
        /*0988*/ 	.word	0x000087e0


	//   ....[180]....
        /*098c*/ 	.word	0x00008860


	//   ....[181]....
        /*0990*/ 	.word	0x000088d0


	//   ....[182]....
        /*0994*/ 	.word	0x00008930


	//   ....[183]....
        /*0998*/ 	.word	0x000089b0


	//   ....[184]....
        /*099c*/ 	.word	0x00008a20


	//   ....[185]....
        /*09a0*/ 	.word	0x00008a80


	//   ....[186]....
        /*09a4*/ 	.word	0x00008b00


	//   ....[187]....
        /*09a8*/ 	.word	0x00008b70


	//   ....[188]....
        /*09ac*/ 	.word	0x00008bd0


	//   ....[189]....
        /*09b0*/ 	.word	0x00008c50


	//   ....[190]....
        /*09b4*/ 	.word	0x00008cc0


	//   ....[191]....
        /*09b8*/ 	.word	0x00008d20


	//   ....[192]....
        /*09bc*/ 	.word	0x00008da0


	//   ....[193]....
        /*09c0*/ 	.word	0x00008e10


	//   ....[194]....
        /*09c4*/ 	.word	0x00008e70


	//   ....[195]....
        /*09c8*/ 	.word	0x00008ef0


	//   ....[196]....
        /*09cc*/ 	.word	0x00008f60


	//   ....[197]....
        /*09d0*/ 	.word	0x00008fc0


	//   ....[198]....
        /*09d4*/ 	.word	0x00009040


	//   ....[199]....
        /*09d8*/ 	.word	0x000090b0


	//   ....[200]....
        /*09dc*/ 	.word	0x00009110


	//   ....[201]....
        /*09e0*/ 	.word	0x00009190


	//   ....[202]....
        /*09e4*/ 	.word	0x00009200


	//   ....[203]....
        /*09e8*/ 	.word	0x00009260


	//   ....[204]....
        /*09ec*/ 	.word	0x000092e0


	//   ....[205]....
        /*09f0*/ 	.word	0x00009350


	//   ....[206]....
        /*09f4*/ 	.word	0x000093b0


	//   ....[207]....
        /*09f8*/ 	.word	0x00009430


	//   ....[208]....
        /*09fc*/ 	.word	0x000094a0


	//   ....[209]....
        /*0a00*/ 	.word	0x00009500


	//   ....[210]....
        /*0a04*/ 	.word	0x00009580


	//   ....[211]....
        /*0a08*/ 	.word	0x000095f0


	//   ....[212]....
        /*0a0c*/ 	.word	0x00009650


	//   ....[213]....
        /*0a10*/ 	.word	0x000096d0


	//   ....[214]....
        /*0a14*/ 	.word	0x00009740


	//   ....[215]....
        /*0a18*/ 	.word	0x000097a0


	//   ....[216]....
        /*0a1c*/ 	.word	0x00009820


	//   ....[217]....
        /*0a20*/ 	.word	0x00009890


	//   ....[218]....
        /*0a24*/ 	.word	0x000098f0


	//   ....[219]....
        /*0a28*/ 	.word	0x00009970


	//   ....[220]....
        /*0a2c*/ 	.word	0x000099e0


	//   ....[221]....
        /*0a30*/ 	.word	0x00009a40


	//   ....[222]....
        /*0a34*/ 	.word	0x00009ac0


	//   ....[223]....
        /*0a38*/ 	.word	0x00009b30


	//   ....[224]....
        /*0a3c*/ 	.word	0x00009b90


	//   ....[225]....
        /*0a40*/ 	.word	0x00009c10


	//   ....[226]....
        /*0a44*/ 	.word	0x00009c80


	//   ....[227]....
        /*0a48*/ 	.word	0x00009ce0


	//   ....[228]....
        /*0a4c*/ 	.word	0x00009d50


	//   ....[229]....
        /*0a50*/ 	.word	0x00009db0


	//   ....[230]....
        /*0a54*/ 	.word	0x00009e10


	//   ....[231]....
        /*0a58*/ 	.word	0x00009e90


	//   ....[232]....
        /*0a5c*/ 	.word	0x00009f00


	//   ....[233]....
        /*0a60*/ 	.word	0x00009f60


	//   ....[234]....
        /*0a64*/ 	.word	0x00009fe0


	//   ....[235]....
        /*0a68*/ 	.word	0x0000a050


	//   ....[236]....
        /*0a6c*/ 	.word	0x0000a0b0


	//   ....[237]....
        /*0a70*/ 	.word	0x0000a130


	//   ....[238]....
        /*0a74*/ 	.word	0x0000a1a0


	//   ....[239]....
        /*0a78*/ 	.word	0x0000a200


	//   ....[240]....
        /*0a7c*/ 	.word	0x0000a280


	//   ....[241]....
        /*0a80*/ 	.word	0x0000a2f0


	//   ....[242]....
        /*0a84*/ 	.word	0x0000a350


	//   ....[243]....
        /*0a88*/ 	.word	0x0000a3d0


	//   ....[244]....
        /*0a8c*/ 	.word	0x0000a440


	//   ....[245]....
        /*0a90*/ 	.word	0x0000a4a0


	//   ....[246]....
        /*0a94*/ 	.word	0x0000a520


	//   ....[247]....
        /*0a98*/ 	.word	0x0000a590


	//   ....[248]....
        /*0a9c*/ 	.word	0x0000a5f0


	//   ....[249]....
        /*0aa0*/ 	.word	0x0000a670


	//   ....[250]....
        /*0aa4*/ 	.word	0x0000a6e0


	//   ....[251]....
        /*0aa8*/ 	.word	0x0000a740


	//   ....[252]....
        /*0aac*/ 	.word	0x0000a7c0


	//   ....[253]....
        /*0ab0*/ 	.word	0x0000a830


	//   ....[254]....
        /*0ab4*/ 	.word	0x0000a890


	//   ....[255]....
        /*0ab8*/ 	.word	0x0000a910


	//   ....[0]....
        /*0abc*/ 	.word	0x0000a980


	//   ....[1]....
        /*0ac0*/ 	.word	0x0000a9e0


	//   ....[2]....
        /*0ac4*/ 	.word	0x0000aa60


	//   ....[3]....
        /*0ac8*/ 	.word	0x0000aad0


	//   ....[4]....
        /*0acc*/ 	.word	0x0000ab30


	//   ....[5]....
        /*0ad0*/ 	.word	0x0000abb0


	//   ....[6]....
        /*0ad4*/ 	.word	0x0000ac20


	//   ....[7]....
        /*0ad8*/ 	.word	0x0000ac80


	//   ....[8]....
        /*0adc*/ 	.word	0x0000ad00


	//   ....[9]....
        /*0ae0*/ 	.word	0x0000ad70


	//   ....[10]....
        /*0ae4*/ 	.word	0x0000add0


	//   ....[11]....
        /*0ae8*/ 	.word	0x0000ae50


	//   ....[12]....
        /*0aec*/ 	.word	0x0000aec0


	//   ....[13]....
        /*0af0*/ 	.word	0x0000af20


	//   ....[14]....
        /*0af4*/ 	.word	0x0000afa0


	//   ....[15]....
        /*0af8*/ 	.word	0x0000b010


	//   ....[16]....
        /*0afc*/ 	.word	0x0000b070


	//   ....[17]....
        /*0b00*/ 	.word	0x0000b0f0


	//   ....[18]....
        /*0b04*/ 	.word	0x0000b160


	//   ....[19]....
        /*0b08*/ 	.word	0x0000b1c0


	//   ....[20]....
        /*0b0c*/ 	.word	0x0000b240


	//   ....[21]....
        /*0b10*/ 	.word	0x0000b2b0


	//   ....[22]....
        /*0b14*/ 	.word	0x0000b310


	//   ....[23]....
        /*0b18*/ 	.word	0x0000b390


	//   ....[24]....
        /*0b1c*/ 	.word	0x0000b400


	//   ....[25]....
        /*0b20*/ 	.word	0x0000b460


	//   ....[26]....
        /*0b24*/ 	.word	0x0000b4e0


	//   ....[27]....
        /*0b28*/ 	.word	0x0000b550


	//   ....[28]....
        /*0b2c*/ 	.word	0x0000b5b0


	//   ....[29]....
        /*0b30*/ 	.word	0x0000b630


	//   ....[30]....
        /*0b34*/ 	.word	0x0000b6a0


	//   ....[31]....
        /*0b38*/ 	.word	0x0000b700


	//   ....[32]....
        /*0b3c*/ 	.word	0x0000b770


	//   ....[33]....
        /*0b40*/ 	.word	0x0000b7d0


	//   ....[34]....
        /*0b44*/ 	.word	0x0000b830


	//   ....[35]....
        /*0b48*/ 	.word	0x0000b8a0


	//   ....[36]....
        /*0b4c*/ 	.word	0x0000b910


	//   ....[37]....
        /*0b50*/ 	.word	0x0000b970


	//   ....[38]....
        /*0b54*/ 	.word	0x0000b9f0


	//   ....[39]....
        /*0b58*/ 	.word	0x0000ba60


	//   ....[40]....
        /*0b5c*/ 	.word	0x0000bac0


	//   ....[41]....
        /*0b60*/ 	.word	0x0000bb30


	//   ....[42]....
        /*0b64*/ 	.word	0x0000bb90


	//   ....[43]....
        /*0b68*/ 	.word	0x0000bbf0


	//   ....[44]....
        /*0b6c*/ 	.word	0x0000bc70


	//   ....[45]....
        /*0b70*/ 	.word	0x0000bcf0


	//   ....[46]....
        /*0b74*/ 	.word	0x0000bd50


	//   ....[47]....
        /*0b78*/ 	.word	0x0000bdd0


	//   ....[48]....
        /*0b7c*/ 	.word	0x0000be40


	//   ....[49]....
        /*0b80*/ 	.word	0x0000bea0


	//   ....[50]....
        /*0b84*/ 	.word	0x0000bf20


	//   ....[51]....
        /*0b88*/ 	.word	0x0000bf90


	//   ....[52]....
        /*0b8c*/ 	.word	0x0000bff0


	//   ....[53]....
        /*0b90*/ 	.word	0x0000c060


	//   ....[54]....
        /*0b94*/ 	.word	0x0000c0e0


	//   ....[55]....
        /*0b98*/ 	.word	0x0000c140


	//   ....[56]....
        /*0b9c*/ 	.word	0x0000c1c0


	//   ....[57]....
        /*0ba0*/ 	.word	0x0000c230


	//   ....[58]....
        /*0ba4*/ 	.word	0x0000c290


	//   ....[59]....
        /*0ba8*/ 	.word	0x0000c310


	//   ....[60]....
        /*0bac*/ 	.word	0x0000c370


	//   ....[61]....
        /*0bb0*/ 	.word	0x0000c3e0


	//   ....[62]....
        /*0bb4*/ 	.word	0x0000c450


	//   ....[63]....
        /*0bb8*/ 	.word	0x0000c4c0


	//   ....[64]....
        /*0bbc*/ 	.word	0x0000c520


	//   ....[65]....
        /*0bc0*/ 	.word	0x0000c5a0


	//   ....[66]....
        /*0bc4*/ 	.word	0x0000c610


	//   ....[67]....
        /*0bc8*/ 	.word	0x0000c670


	//   ....[68]....
        /*0bcc*/ 	.word	0x0000c6f0


	//   ....[69]....
        /*0bd0*/ 	.word	0x0000c750


	//   ....[70]....
        /*0bd4*/ 	.word	0x0000c7b0


	//   ....[71]....
        /*0bd8*/ 	.word	0x0000c820


	//   ....[72]....
        /*0bdc*/ 	.word	0x0000c880


	//   ....[73]....
        /*0be0*/ 	.word	0x0000c8e0


	//   ....[74]....
        /*0be4*/ 	.word	0x0000c950


	//   ....[75]....
        /*0be8*/ 	.word	0x0000c9b0


	//   ....[76]....
        /*0bec*/ 	.word	0x0000ca10


	//   ....[77]....
        /*0bf0*/ 	.word	0x0000ca80


	//   ....[78]....
        /*0bf4*/ 	.word	0x0000cae0


	//   ....[79]....
        /*0bf8*/ 	.word	0x0000cb40


	//   ....[80]....
        /*0bfc*/ 	.word	0x0000cbb0


	//   ....[81]....
        /*0c00*/ 	.word	0x0000cc10


	//   ....[82]....
        /*0c04*/ 	.word	0x0000cc70


	//   ....[83]....
        /*0c08*/ 	.word	0x0000ccd0


	//   ....[84]....
        /*0c0c*/ 	.word	0x0000cd40


	//----- nvinfo : EIATTR_SYSCALL_OFFSETS
	.align		4
.L_19193:
        /*0c10*/ 	.byte	0x04, 0x46
        /*0c12*/ 	.short	(.L_19195 - .L_19194)


	//   ....[0]....
.L_19194:
        /*0c14*/ 	.word	0x00007780


	//   ....[1]....
        /*0c18*/ 	.word	0x00007880


	//----- nvinfo : EIATTR_EXIT_INSTR_OFFSETS
	.align		4
.L_19195:
        /*0c1c*/ 	.byte	0x04, 0x1c
        /*0c1e*/ 	.short	(.L_19197 - .L_19196)


	//   ....[0]....
.L_19196:
        /*0c20*/ 	.word	0x00005d30


	//   ....[1]....
        /*0c24*/ 	.word	0x00005db0


	//   ....[2]....
        /*0c28*/ 	.word	0x00007680


	//   ....[3]....
        /*0c2c*/ 	.word	0x00007890


	//----- nvinfo : EIATTR_CRS_STACK_SIZE
	.align		4
.L_19197:
        /*0c30*/ 	.byte	0x04, 0x1e
        /*0c32*/ 	.short	(.L_19199 - .L_19198)
.L_19198:
        /*0c34*/ 	.word	0x00000000


	//----- nvinfo : EIATTR_CBANK_PARAM_SIZE
	.align		4
.L_19199:
        /*0c38*/ 	.byte	0x03, 0x19
        /*0c3a*/ 	.short	0x007c


	//----- nvinfo : EIATTR_PARAM_CBANK
	.align		4
        /*0c3c*/ 	.byte	0x04, 0x0a
        /*0c3e*/ 	.short	(.L_19201 - .L_19200)
	.align		4
.L_19200:
        /*0c40*/ 	.word	index@(.nv.constant0._ZN4vllm25paged_attention_v1_kernelIfhLi256ELi32ELi128ELNS_18Fp8KVCacheDataTypeE1ELb1EEEvPT_PKS2_PKT0_S8_ifPKiSA_iPKfiiiSC_SC_iiiii)
        /*0c44*/ 	.short	0x0210
        /*0c46*/ 	.short	0x007c


	//----- nvinfo : EIATTR_SW_WAR
	.align		4
.L_19201:
        /*0c48*/ 	.byte	0x04, 0x36
        /*0c4a*/ 	.short	(.L_19203 - .L_19202)
.L_19202:
        /*0c4c*/ 	.word	0x00000008
.L_19203:


//--------------------- .nv.info._ZN4vllm25paged_attention_v1_kernelIfhLi192ELi32ELi128ELNS_18Fp8KVCacheDataTypeE1ELb1EEEvPT_PKS2_PKT0_S8_ifPKiSA_iPKfiiiSC_SC_iiiii --------------------------
	.section	.nv.info._ZN4vllm25paged_attention_v1_kernelIfhLi192ELi32ELi128ELNS_18Fp8KVCacheDataTypeE1ELb1EEEvPT_PKS2_PKT0_S8_ifPKiSA_iPKfiiiSC_SC_iiiii,"",@"SHT_CUDA_INFO"
	.sectionflags	@""
	.align	4


	//----- nvinfo : EIATTR_CUDA_API_VERSION
	.align		4
        /*0000*/ 	.byte	0x04, 0x37
        /*0002*/ 	.short	(.L_19205 - .L_19204)
.L_19204:
        /*0004*/ 	.word	0x00000082


	//----- nvinfo : EIATTR_KPARAM_INFO
	.align		4
.L_19205:
        /*0008*/ 	.byte	0x04, 0x17
        /*000a*/ 	.short	(.L_19207 - .L_19206)
.L_19206:
        /*000c*/ 	.word	0x00000000
        /*0010*/ 	.short	0x0013
        /*0012*/ 	.short	0x0078
        /*0014*/ 	.byte	0x00, 0xf0, 0x11, 0x00


	//----- nvinfo : EIATTR_KPARAM_INFO
	.align		4
.L_19207:
        /*0018*/ 	.byte	0x04, 0x17
        /*001a*/ 	.short	(.L_19209 - .L_19208)
.L_19208:
        /*001c*/ 	.word	0x00000000
        /*0020*/ 	.short	0x0012
        /*0022*/ 	.short	0x0074
        /*0024*/ 	.byte	0x00, 0xf0, 0x11, 0x00


	//----- nvinfo : EIATTR_KPARAM_INFO
	.align		4
.L_19209:
        /*0028*/ 	.byte	0x04, 0x17
        /*002a*/ 	.short	(.L_19211 - .L_19210)
.L_19210:
        /*002c*/ 	.word	0x00000000
        /*0030*/ 	.short	0x0011
        /*0032*/ 	.short	0x0070
        /*0034*/ 	.byte	0x00, 0xf0, 0x11, 0x00


	//----- nvinfo : EIATTR_KPARAM_INFO
	.align		4
.L_19211:
        /*0038*/ 	.byte	0x04, 0x17
        /*003a*/ 	.short	(.L_19213 - .L_19212)
.L_19212:
        /*003c*/ 	.word	0x00000000
        /*0040*/ 	.short	0x0010
        /*0042*/ 	.short	0x006c
        /*0044*/ 	.byte	0x00, 0xf0, 0x11, 0x00


	//----- nvinfo : EIATTR_KPARAM_INFO
	.align		4
.L_19213:
        /*0048*/ 	.byte	0x04, 0x17
        /*004a*/ 	.short	(.L_19215 - .L_19214)
.L_19214:
        /*004c*/ 	.word	0x00000000
        /*0050*/ 	.short	0x000f
        /*0052*/ 	.short	0x0068
        /*0054*/ 	.byte	0x00, 0xf0, 0x11, 0x00


	//----- nvinfo : EIATTR_KPARAM_INFO
	.align		4
.L_19215:
        /*0058*/ 	.byte	0x04, 0x17
        /*005a*/ 	.short	(.L_19217 - .L_19216)
.L_19216:
        /*005c*/ 	.word	0x00000000
        /*0060*/ 	.short	0x000e
        /*0062*/ 	.short	0x0060
        /*0064*/ 	.byte	0x00, 0xf0, 0x21, 0x00


	//----- nvinfo : EIATTR_KPARAM_INFO
	.align		4
.L_19217:
        /*0068*/ 	.byte	0x04, 0x17
        /*006a*/ 	.short	(.L_19219 - .L_19218)
.L_19218:
        /*006c*/ 	.word	0x00000000
        /*0070*/ 	.short	0x000d
        /*0072*/ 	.short	0x0058
        /*0074*/ 	.byte	0x00, 0xf0, 0x21, 0x00


	//----- nvinfo : EIATTR_KPARAM_INFO
	.align		4
.L_19219:
        /*0078*/ 	.byte	0x04, 0x17
        /*007a*/ 	.short	(.L_19221 - .L_19220)
.L_19220:
        /*007c*/ 	.word	0x00000000
        /*0080*/ 	.short	0x000c
        /*0082*/ 	.short	0x0050
        /*0084*/ 	.byte	0x00, 0xf0, 0x11, 0x00


	//----- nvinfo : EIATTR_KPARAM_INFO
	.align		4
.L_19221:
        /*0088*/ 	.byte	0x04, 0x17
        /*008a*/ 	.short	(.L_19223 - .L_19222)
.L_19222:
        /*008c*/ 	.word	0x00000000
        /*0090*/ 	.short	0x000b
        /*0092*/ 	.short	0x004c
        /*0094*/ 	.byte	0x00, 0xf0, 0x11, 0x00


	//----- nvinfo : EIATTR_KPARAM_INFO
	.align		4
.L_19223:
        /*0098*/ 	.byte	0x04, 0x17
        /*009a*/ 	.short	(.L_19225 - .L_19224)
.L_19224:
        /*009c*/ 	.word	0x00000000
        /*00a0*/ 	.short	0x000a
        /*00a2*/ 	.short	0x0048
        /*00a4*/ 	.byte	0x00, 0xf0, 0x11, 0x00


	//----- nvinfo : EIATTR_KPARAM_INFO
	.align		4
.L_19225:
        /*00a8*/ 	.byte	0x04, 0x17
        /*00aa*/ 	.short	(.L_19227 - .L_19226)
.L_19226:
        /*00ac*/ 	.word	0x00000000
        /*00b0*/ 	.short	0x0009
        /*00b2*/ 	.short	0x0040
        /*00b4*/ 	.byte	0x00, 0xf0, 0x21, 0x00


	//----- nvinfo : EIATTR_KPARAM_INFO
	.align		4
.L_19227:
        /*00b8*/ 	.byte	0x04, 0x17
        /*00ba*/ 	.short	(.L_19229 - .L_19228)
.L_19228:
        /*00bc*/ 	.word	0x00000000
        /*00c0*/ 	.short	0x0008
        /*00c2*/ 	.short	0x0038
        /*00c4*/ 	.byte	0x00, 0xf0, 0x11, 0x00


	//----- nvinfo : EIATTR_KPARAM_INFO
	.align		4
.L_19229:
        /*00c8*/ 	.byte	0x04, 0x17
        /*00ca*/ 	.short	(.L_19231 - .L_19230)
.L_19230:
        /*00cc*/ 	.word	0x00000000
        /*00d0*/ 	.short	0x0007
        /*00d2*/ 	.short	0x0030
        /*00d4*/ 	.byte	0x00, 0xf0, 0x21, 0x00


	//----- nvinfo : EIATTR_KPARAM_INFO
	.align		4
.L_19231:
        /*00d8*/ 	.byte	0x04, 0x17
        /*00da*/ 	.short	(.L_19233 - .L_19232)
.L_19232:
        /*00dc*/ 	.word	0x00000000
        /*00e0*/ 	.short	0x0006
        /*00e2*/ 	.short	0x0028
        /*00e4*/ 	.byte	0x00, 0xf0, 0x21, 0x00


	//----- nvinfo : EIATTR_KPARAM_INFO
	.align		4
.L_19233:
        /*00e8*/ 	.byte	0x04, 0x17
        /*00ea*/ 	.short	(.L_19235 - .L_19234)
.L_19234:
        /*00ec*/ 	.word	0x00000000
        /*00f0*/ 	.short	0x0005
        /*00f2*/ 	.short	0x0024
        /*00f4*/ 	.byte	0x00, 0xf0, 0x11, 0x00


	//----- nvinfo : EIATTR_KPARAM_INFO
	.align		4
.L_19235:
        /*00f8*/ 	.byte	0x04, 0x17
        /*00fa*/ 	.short	(.L_19237 - .L_19236)
.L_19236:
        /*00fc*/ 	.word	0x00000000
        /*0100*/ 	.short	0x0004
        /*0102*/ 	.short	0x0020
        /*0104*/ 	.byte	0x00, 0xf0, 0x11, 0x00


	//----- nvinfo : EIATTR_KPARAM_INFO
	.align		4
.L_19237:
        /*0108*/ 	.byte	0x04, 0x17
        /*010a*/ 	.short	(.L_19239 - .L_19238)
.L_19238:
        /*010c*/ 	.word	0x00000000
        /*0110*/ 	.short	0x0003
        /*0112*/ 	.short	0x0018
        /*0114*/ 	.byte	0x00, 0xf0, 0x21, 0x00


	//----- nvinfo : EIATTR_KPARAM_INFO
	.align		4
.L_19239:
        /*0118*/ 	.byte	0x04, 0x17
        /*011a*/ 	.short	(.L_19241 - .L_19240)
.L_19240:
        /*011c*/ 	.word	0x00000000
        /*0120*/ 	.short	0x0002
        /*0122*/ 	.short	0x0010
        /*0124*/ 	.byte	0x00, 0xf0, 0x21, 0x00


	//----- nvinfo : EIATTR_KPARAM_INFO
	.align		4
.L_19241:
        /*0128*/ 	.byte	0x04, 0x17
        /*012a*/ 	.short	(.L_19243 - .L_19242)
.L_19242:
        /*012c*/ 	.word	0x00000000
        /*0130*/ 	.short	0x0001
        /*0132*/ 	.short	0x0008
        /*0134*/ 	.byte	0x00, 0xf0, 0x21, 0x00


	//----- nvinfo : EIATTR_KPARAM_INFO
	.align		4
.L_19243:
        /*0138*/ 	.byte	0x04, 0x17
        /*013a*/ 	.short	(.L_19245 - .L_19244)
.L_19244:
        /*013c*/ 	.word	0x00000000
        /*0140*/ 	.short	0x0000
        /*0142*/ 	.short	0x0000
        /*0144*/ 	.byte	0x00, 0xf0, 0x21, 0x00


	//----- nvinfo : EIATTR_SPARSE_MMA_MASK
	.align		4
.L_19245:
        /*0148*/ 	.byte	0x03, 0x50
        /*014a*/ 	.short	0x0000


	//----- nvinfo : EIATTR_MAXREG_COUNT
	.align		4
        /*014c*/ 	.byte	0x03, 0x1b
        /*014e*/ 	.short	0x00ff


	//----- nvinfo : EIATTR_NUM_BARRIERS
	.align		4
        /*0150*/ 	.byte	0x02, 0x4c
        /*0152*/ 	.byte	0x01
	.zero		1


	//----- nvinfo : EIATTR_EXTERNS
	.align		4
        /*0154*/ 	.byte	0x04, 0x0f
        /*0156*/ 	.short	(.L_19247 - .L_19246)


	//   ....[0]....
	.align		4
.L_19246:
        /*0158*/ 	.word	index@(__assertfail)


	//----- nvinfo : EIATTR_MERCURY_ISA_VERSION
	.align		4
.L_19247:
        /*015c*/ 	.byte	0x03, 0x5f
        /*015e*/ 	.short	0x0101


	//----- nvinfo : EIATTR_COOP_GROUP_MASK_REGIDS
	.align		4
        /*0160*/ 	.byte	0x04, 0x29
        /*0162*/ 	.short	(.L_19249 - .L_19248)


	//   ....[0]....
.L_19248:
        /*0164*/ 	.word	0xffffffff


	//   ....[1]....
        /*0168*/ 	.word	0xffffffff


	//   ....[2]....
        /*016c*/ 	.word	0xffffffff


	//   ....[3]....
        /*0170*/ 	.word	0xffffffff


	//   ....[4]....
        /*0174*/ 	.word	0xffffffff


	//   ....[5]....
        /*0178*/ 	.word	0xffffffff


	//   ....[6]....
        /*017c*/ 	.word	0xffffffff


	//   ....[7]....
        /*0180*/ 	.word	0xffffffff


	//   ....[8]....
        /*0184*/ 	.word	0xffffffff


	//   ....[9]....
        /*0188*/ 	.word	0xffffffff


	//   ....[10]....
        /*018c*/ 	.word	0xffffffff


	//   ....[11]....
        /*0190*/ 	.word	0xffffffff


	//   ....[12]....
        /*0194*/ 	.word	0xffffffff


	//   ....[13]....
        /*0198*/ 	.word	0xffffffff


	//   ....[14]....
        /*019c*/ 	.word	0xffffffff


	//   ....[15]....
        /*01a0*/ 	.word	0xffffffff


	//   ....[16]....
        /*01a4*/ 	.word	0xffffffff


	//   ....[17]....
        /*01a8*/ 	.word	0xffffffff


	//   ....[18]....
        /*01ac*/ 	.word	0xffffffff


	//   ....[19]....
        /*01b0*/ 	.word	0xffffffff


	//   ....[20]....
        /*01b4*/ 	.word	0xffffffff


	//   ....[21]....
        /*01b8*/ 	.word	0xffffffff


	//   ....[22]....
        /*01bc*/ 	.word	0xffffffff


	//   ....[23]....
        /*01c0*/ 	.word	0xffffffff


	//   ....[24]....
        /*01c4*/ 	.word	0xffffffff


	//   ....[25]....
        /*01c8*/ 	.word	0xffffffff


	//   ....[26]....
        /*01cc*/ 	.word	0xffffffff


	//   ....[27]....
        /*01d0*/ 	.word	0xffffffff


	//   ....[28]....
        /*01d4*/ 	.word	0xffffffff


	//   ....[29]....
        /*01d8*/ 	.word	0xffffffff


	//   ....[30]....
        /*01dc*/ 	.word	0xffffffff


	//   ....[31]....
        /*01e0*/ 	.word	0xffffffff


	//   ....[32]....
        /*01e4*/ 	.word	0xffffffff


	//   ....[33]....
        /*01e8*/ 	.word	0xffffffff


	//   ....[34]....
        /*01ec*/ 	.word	0xffffffff


	//   ....[35]....
        /*01f0*/ 	.word	0xffffffff


	//   ....[36]....
        /*01f4*/ 	.word	0xffffffff


	//   ....[37]....
        /*01f8*/ 	.word	0xffffffff


	//   ....[38]....
        /*01fc*/ 	.word	0xffffffff


	//   ....[39]....
        /*0200*/ 	.word	0xffffffff


	//   ....[40]....
        /*0204*/ 	.word	0xffffffff


	//   ....[41]....
        /*0208*/ 	.word	0xffffffff


	//   ....[42]....
        /*020c*/ 	.word	0xffffffff


	//   ....[43]....
        /*0210*/ 	.word	0xffffffff


	//   ....[44]....
        /*0214*/ 	.word	0xffffffff


	//   ....[45]....
        /*0218*/ 	.word	0xffffffff


	//   ....[46]....
        /*021c*/ 	.word	0xffffffff


	//   ....[47]....
        /*0220*/ 	.word	0xffffffff


	//   ....[48]....
        /*0224*/ 	.word	0xffffffff


	//   ....[49]....
        /*0228*/ 	.word	0xffffffff


	//   ....[50]....
        /*022c*/ 	.word	0xffffffff


	//   ....[51]....
        /*0230*/ 	.word	0xffffffff


	//   ....[52]....
        /*0234*/ 	.word	0xffffffff


	//   ....[53]....
        /*0238*/ 	.word	0xffffffff


	//   ....[54]....
        /*023c*/ 	.word	0xffffffff


	//   ....[55]....
        /*0240*/ 	.word	0xffffffff


	//   ....[56]....
        /*0244*/ 	.word	0xffffffff


	//   ....[57]....
        /*0248*/ 	.word	0xffffffff


	//   ....[58]....
        /*024c*/ 	.word	0xffffffff


	//   ....[59]....
        /*0250*/ 	.word	0xffffffff


	//   ....[60]....
        /*0254*/ 	.word	0xffffffff


	//   ....[61]....
        /*0258*/ 	.word	0xffffffff


	//   ....[62]....
        /*025c*/ 	.word	0xffffffff


	//   ....[63]....
        /*0260*/ 	.word	0xffffffff


	//   ....[64]....
        /*0264*/ 	.word	0xffffffff


	//   ....[65]....
        /*0268*/ 	.word	0xffffffff


	//   ....[66]....
        /*026c*/ 	.word	0xffffffff


	//   ....[67]....
        /*0270*/ 	.word	0xffffffff


	//   ....[68]....
        /*0274*/ 	.word	0xffffffff


	//   ....[69]....
        /*0278*/ 	.word	0xffffffff


	//   ....[70]....
        /*027c*/ 	.word	0xffffffff


	//   ....[71]....
        /*0280*/ 	.word	0xffffffff


	//   ....[72]....
        /*0284*/ 	.word	0xffffffff


	//   ....[73]....
        /*0288*/ 	.word	0xffffffff


	//   ....[74]....
        /*028c*/ 	.word	0xffffffff


	//   ....[75]....
        /*0290*/ 	.word	0xffffffff


	//   ....[76]....
        /*0294*/ 	.word	0xffffffff


	//   ....[77]....
        /*0298*/ 	.word	0xffffffff


	//   ....[78]....
        /*029c*/ 	.word	0xffffffff


	//   ....[79]....
        /*02a0*/ 	.word	0xffffffff


	//   ....[80]....
        /*02a4*/ 	.word	0xffffffff


	//   ....[81]....
        /*02a8*/ 	.word	0xffffffff


	//   ....[82]....
        /*02ac*/ 	.word	0xffffffff


	//   ....[83]....
        /*02b0*/ 	.word	0xffffffff


	//   ....[84]....
        /*02b4*/ 	.word	0xffffffff


	//   ....[85]....
        /*02b8*/ 	.word	0xffffffff


	//   ....[86]....
        /*02bc*/ 	.word	0xffffffff


	//   ....[87]....
        /*02c0*/ 	.word	0xffffffff


	//   ....[88]....
        /*02c4*/ 	.word	0xffffffff


	//   ....[89]....
        /*02c8*/ 	.word	0xffffffff


	//   ....[90]....
        /*02cc*/ 	.word	0xffffffff


	//   ....[91]....
        /*02d0*/ 	.word	0xffffffff


	//   ....[92]....
        /*02d4*/ 	.word	0xffffffff


	//   ....[93]....
        /*02d8*/ 	.word	0xffffffff


	//   ....[94]....
        /*02dc*/ 	.word	0xffffffff


	//   ....[95]....
        /*02e0*/ 	.word	0xffffffff


	//   ....[96]....
        /*02e4*/ 	.word	0xffffffff


	//   ....[97]....
        /*02e8*/ 	.word	0xffffffff


	//   ....[98]....
        /*02ec*/ 	.word	0xffffffff


	//   ....[99]....
        /*02f0*/ 	.word	0xffffffff


	//   ....[100]....
        /*02f4*/ 	.word	0xffffffff


	//   ....[101]....
        /*02f8*/ 	.word	0xffffffff


	//   ....[102]....
        /*02fc*/ 	.word	0xffffffff


	//   ....[103]....
        /*0300*/ 	.word	0xffffffff


	//   ....[104]....
        /*0304*/ 	.word	0xffffffff


	//   ....[105]....
        /*0308*/ 	.word	0xffffffff


	//   ....[106]....
        /*030c*/ 	.word	0xffffffff


	//   ....[107]....
        /*0310*/ 	.word	0xffffffff


	//   ....[108]....
        /*0314*/ 	.word	0xffffffff


	//   ....[109]....
        /*0318*/ 	.word	0xffffffff


	//   ....[110]....
        /*031c*/ 	.word	0xffffffff


	//   ....[111]....
        /*0320*/ 	.word	0xffffffff


	//   ....[112]....
        /*0324*/ 	.word	0x0500000f


	//   ....[113]....
        /*0328*/ 	.word	0x0500000f


	//   ....[114]....
        /*032c*/ 	.word	0x0500000f


	//   ....[115]....
        /*0330*/ 	.word	0x0500000f


	//   ....[116]....
        /*0334*/ 	.word	0x0500000f


	//   ....[117]....
        /*0338*/ 	.word	0x0500000f


	//   ....[118]....
        /*033c*/ 	.word	0x0500000f


	//   ....[119]....
        /*0340*/ 	.word	0x0500000f


	//   ....[120]....
        /*0344*/ 	.word	0x0500000f


	//   ....[121]....
        /*0348*/ 	.word	0x0500000f


	//   ....[122]....
        /*034c*/ 	.word	0x0500000f


	//   ....[123]....
        /*0350*/ 	.word	0x0500000f


	//   ....[124]....
        /*0354*/ 	.word	0x0500000f


	//   ....[125]....
        /*0358*/ 	.word	0x0500000f


	//   ....[126]....
        /*035c*/ 	.word	0x0500000f


	//   ....[127]....
        /*0360*/ 	.word	0x0500000f


	//   ....[128]....
        /*0364*/ 	.word	0x0500000f


	//   ....[129]....
        /*0368*/ 	.word	0x0500000f


	//   ....[130]....
        /*036c*/ 	.word	0x0500000f


	//   ....[131]....
        /*0370*/ 	.word	0x0500000f


	//   ....[132]....
        /*0374*/ 	.word	0x0500000f


	//   ....[133]....
        /*0378*/ 	.word	0x0500000f


	//   ....[134]....
        /*037c*/ 	.word	0x0500000f


	//   ....[135]....
        /*0380*/ 	.word	0x0500000f


	//   ....[136]....
        /*0384*/ 	.word	0x0500000f


	//   ....[137]....
        /*0388*/ 	.word	0x0500000f


	//   ....[138]....
        /*038c*/ 	.word	0x0500000f


	//   ....[139]....
        /*0390*/ 	.word	0x0500000f


	//   ....[140]....
        /*0394*/ 	.word	0x0500000f


	//   ....[141]....
        /*0398*/ 	.word	0x0500000f


	//   ....[142]....
        /*039c*/ 	.word	0x0500000f


	//   ....[143]....
        /*03a0*/ 	.word	0x0500000f


	//   ....[144]....
        /*03a4*/ 	.word	0x0500000f


	//   ....[145]....
        /*03a8*/ 	.word	0x0500000f


	//   ....[146]....
        /*03ac*/ 	.word	0x0500000f


	//   ....[147]....
        /*03b0*/ 	.word	0x0500000f


	//   ....[148]....
        /*03b4*/ 	.word	0x0500000f


	//   ....[149]....
        /*03b8*/ 	.word	0x0500000f


	//   ....[150]....
        /*03bc*/ 	.word	0x0500000f


	//   ....[151]....
        /*03c0*/ 	.word	0x0500000f


	//   ....[152]....
        /*03c4*/ 	.word	0x0500000f


	//   ....[153]....
        /*03c8*/ 	.word	0x0500000f


	//   ....[154]....
        /*03cc*/ 	.word	0x0500000f


	//   ....[155]....
        /*03d0*/ 	.word	0x0500000f


	//   ....[156]....
        /*03d4*/ 	.word	0x0500000f


	//   ....[157]....
        /*03d8*/ 	.word	0x0500000f


	//   ....[158]....
        /*03dc*/ 	.word	0x0500000f


	//   ....[159]....
        /*03e0*/ 	.word	0x0500000f


	//   ....[160]....
        /*03e4*/ 	.word	0x0500000f


	//   ....[161]....
        /*03e8*/ 	.word	0x0500000f


	//   ....[162]....
        /*03ec*/ 	.word	0x0500000f


	//   ....[163]....
        /*03f0*/ 	.word	0x0500000f


	//   ....[164]....
        /*03f4*/ 	.word	0x0500000f


	//   ....[165]....
        /*03f8*/ 	.word	0x0500000f


	//   ....[166]....
        /*03fc*/ 	.word	0x0500000f


	//   ....[167]....
        /*0400*/ 	.word	0x0500000f


	//   ....[168]....
        /*0404*/ 	.word	0x0500000f


	//   ....[169]....
        /*0408*/ 	.word	0x0500000f


	//   ....[170]....
        /*040c*/ 	.word	0x0500000f


	//   ....[171]....
        /*0410*/ 	.word	0x0500000f


	//   ....[172]....
        /*0414*/ 	.word	0x0500000f


	//   ....[173]....
        /*0418*/ 	.word	0x0500000f


	//   ....[174]....
        /*041c*/ 	.word	0x0500000f


	//   ....[175]....
        /*0420*/ 	.word	0x0500000f


	//   ....[176]....
        /*0424*/ 	.word	0x0500000f


	//   ....[177]....
        /*0428*/ 	.word	0x0500000f


	//   ....[178]....
        /*042c*/ 	.word	0x0500000f


	//   ....[179]....
        /*0430*/ 	.word	0x0500000f


	//   ....[180]....
        /*0434*/ 	.word	0x0500000f


	//   ....[181]....
        /*0438*/ 	.word	0x0500000f


	//   ....[182]....
        /*043c*/ 	.word	0x0500000f


	//   ....[183]....
        /*0440*/ 	.word	0x0500000f


	//   ....[184]....
        /*0444*/ 	.word	0x0500000f


	//   ....[185]....
        /*0448*/ 	.word	0x0500000f


	//   ....[186]....
        /*044c*/ 	.word	0x0500000f


	//   ....[187]....
        /*0450*/ 	.word	0x0500000f


	//   ....[188]....
        /*0454*/ 	.word	0x0500000f


	//   ....[189]....
        /*0458*/ 	.word	0x0500000f


	//   ....[190]....
        /*045c*/ 	.word	0x0500000f


	//   ....[191]....
        /*0460*/ 	.word	0x0500000f


	//   ....[192]....
        /*0464*/ 	.word	0x0500000f


	//   ....[193]....
        /*0468*/ 	.word	0x0500000f


	//   ....[194]....
        /*046c*/ 	.word	0x0500000f


	//   ....[195]....
        /*0470*/ 	.word	0x0500000f


	//   ....[196]....
        /*0474*/ 	.word	0x0500000f


	//   ....[197]....
        /*0478*/ 	.word	0x0500000f


	//   ....[198]....
        /*047c*/ 	.word	0x0500000f


	//   ....[199]....
        /*0480*/ 	.word	0x0500000f


	//   ....[200]....
        /*0484*/ 	.word	0x0500000f


	//   ....[201]....
        /*0488*/ 	.word	0x0500000f


	//   ....[202]....
        /*048c*/ 	.word	0x0500000f


	//   ....[203]....
        /*0490*/ 	.word	0x0500000f


	//   ....[204]....
        /*0494*/ 	.word	0x0500000f


	//   ....[205]....
        /*0498*/ 	.word	0x0500000f


	//   ....[206]....
        /*049c*/ 	.word	0x0500000f


	//   ....[207]....
        /*04a0*/ 	.word	0x0500000f


	//   ....[208]....
        /*04a4*/ 	.word	0x0500000f


	//   ....[209]....
        /*04a8*/ 	.word	0x0500000f


	//   ....[210]....
        /*04ac*/ 	.word	0x0500000f


	//   ....[211]....
        /*04b0*/ 	.word	0x0500000f


	//   ....[212]....
        /*04b4*/ 	.word	0x0500000f


	//   ....[213]....
        /*04b8*/ 	.word	0x0500000f


	//   ....[214]....
        /*04bc*/ 	.word	0x0500000f


	//   ....[215]....
        /*04c0*/ 	.word	0x0500000f


	//   ....[216]....
        /*04c4*/ 	.word	0x0500000f


	//   ....[217]....
        /*04c8*/ 	.word	0x0500000f


	//   ....[218]....
        /*04cc*/ 	.word	0x0500000f


	//   ....[219]....
        /*04d0*/ 	.word	0x0500000f


	//   ....[220]....
        /*04d4*/ 	.word	0x0500000f


	//   ....[221]....
        /*04d8*/ 	.word	0x0500000f


	//   ....[222]....
        /*04dc*/ 	.word	0x0500000f


	//   ....[223]....
        /*04e0*/ 	.word	0x0500000f


	//   ....[224]....
        /*04e4*/ 	.word	0x0500000f


	//   ....[225]....
        /*04e8*/ 	.word	0x0500000f


	//   ....[226]....
        /*04ec*/ 	.word	0x0500000f


	//   ....[227]....
        /*04f0*/ 	.word	0x0500000f


	//   ....[228]....
        /*04f4*/ 	.word	0x0500000f


	//   ....[229]....
        /*04f8*/ 	.word	0x0500000f


	//   ....[230]....
        /*04fc*/ 	.word	0x0500000f


	//   ....[231]....
        /*0500*/ 	.word	0x0500000f


	//   ....[232]....
        /*0504*/ 	.word	0x0500000f


	//   ....[233]....
        /*0508*/ 	.word	0x0500000f


	//   ....[234]....
        /*050c*/ 	.word	0x0500000f


	//   ....[235]....
        /*0510*/ 	.word	0x0500000f


	//   ....[236]....
        /*0514*/ 	.word	0x0500000f


	//   ....[237]....
        /*0518*/ 	.word	0x0500000f


	//   ....[238]....
        /*051c*/ 	.word	0x0500000f


	//   ....[239]....
        /*0520*/ 	.word	0x0500000f


	//   ....[240]....
        /*0524*/ 	.word	0x0500000f


	//   ....[241]....
        /*0528*/ 	.word	0x0500000f


	//   ....[242]....
        /*052c*/ 	.word	0x0500000f


	//   ....[243]....
        /*0530*/ 	.word	0x0500000f


	//   ....[244]....
        /*0534*/ 	.word	0x0500000f


	//   ....[245]....
        /*0538*/ 	.word	0x0500000f


	//   ....[246]....
        /*053c*/ 	.word	0x0500000f


	//   ....[247]....
        /*0540*/ 	.word	0x0500000f


	//   ....[248]....
        /*0544*/ 	.word	0x0500000f


	//   ....[249]....
        /*0548*/ 	.word	0x0500000f


	//   ....[250]....
        /*054c*/ 	.word	0x0500000f


	//   ....[251]....
        /*0550*/ 	.word	0x0500000f


	//   ....[252]....
        /*0554*/ 	.word	0x0500000f


	//   ....[253]....
        /*0558*/ 	.word	0x0500000f


	//   ....[254]....
        /*055c*/ 	.word	0x0500000f


	//   ....[255]....
        /*0560*/ 	.word	0x0500000f


	//   ....[0]....
        /*0564*/ 	.word	0x0500000f


	//   ....[1]....
        /*0568*/ 	.word	0x0500000f


	//   ....[2]....
        /*056c*/ 	.word	0x0500000f


	//   ....[3]....
        /*0570*/ 	.word	0x0500000f


	//   ....[4]....
        /*0574*/ 	.word	0x0500000f


	//----- nvinfo : EIATTR_COOP_GROUP_INSTR_OFFSETS
	.align		4
.L_19249:
        /*0578*/ 	.byte	0x04, 0x28
        /*057a*/ 	.short	(.L_19251 - .L_19250)


	//   ....[0]....
.L_19250:
        /*057c*/ 	.word	0x00000b10


	//   ....[1]....
        /*0580*/ 	.word	0x00000b40


	//   ....[2]....
        /*0584*/ 	.word	0x00000b60


	//   ....[3]....
        /*0588*/ 	.word	0x00000b80


	//   ....[4]....
        /*058c*/ 	.word	0x00000ba0


	//   ....[5]....
        /*0590*/ 	.word	0x00000cc0


	//   ....[6]....
        /*0594*/ 	.word	0x00000cf0


	//   ....[7]....
        /*0598*/ 	.word	0x00000d10


	//   ....[8]....
        /*059c*/ 	.word	0x00001b50


	//   ....[9]....
        /*05a0*/ 	.word	0x00001bd0


	//   ....[10]....
        /*05a4*/ 	.word	0x00001c10


	//   ....[11]....
        /*05a8*/ 	.word	0x00001c60


	//   ....[12]....
        /*05ac*/ 	.word	0x00001ca0


	//   ....[13]....
        /*05b0*/ 	.word	0x00001cf0


	//   ....[14]....
        /*05b4*/ 	.word	0x00001d10


	//   ....[15]....
        /*05b8*/ 	.word	0x00001d30


	//   ....[16]....
        /*05bc*/ 	.word	0x00002a90


	//   ....[17]....
        /*05c0*/ 	.word	0x00002af0


	//   ....[18]....
        /*05c4*/ 	.word	0x00002b30


	//   ....[19]....
        /*05c8*/ 	.word	0x00002b70


	//   ....[20]....
        /*05cc*/ 	.word	0x00002bb0


	//   ....[21]....
        /*05d0*/ 	.word	0x00002bf0


	//   ....[22]....
        /*05d4*/ 	.word	0x00002c30


	//   ....[23]....
        /*05d8*/ 	.word	0x00002c80


	//   ....[24]....
        /*05dc*/ 	.word	0x00002cd0


	//   ....[25]....
        /*05e0*/ 	.word	0x00002d10


	//   ....[26]....
        /*05e4*/ 	.word	0x00002d50


	//   ....[27]....
        /*05e8*/ 	.word	0x00002d90


	//   ....[28]....
        /*05ec*/ 	.word	0x00002dd0


	//   ....[29]....
        /*05f0*/ 	.word	0x00002e10


	//   ....[30]....
        /*05f4*/ 	.word	0x00002e50


	//   ....[31]....
        /*05f8*/ 	.word	0x00002eb0


	//   ....[32]....
        /*05fc*/ 	.word	0x00002ef0


	//   ....[33]....
        /*0600*/ 	.word	0x00002f30


	//   ....[34]....
        /*0604*/ 	.word	0x00002f70


	//   ....[35]....
        /*0608*/ 	.word	0x00002fb0


	//   ....[36]....
        /*060c*/ 	.word	0x00002ff0


	//   ....[37]....
        /*0610*/ 	.word	0x00003030


	//   ....[38]....
        /*0614*/ 	.word	0x00003070


	//   ....[39]....
        /*0618*/ 	.word	0x000030c0


	//   ....[40]....
        /*061c*/ 	.word	0x000030f0


	//   ....[41]....
        /*0620*/ 	.word	0x00003130


	//   ....[42]....
        /*0624*/ 	.word	0x00003170


	//   ....[43]....
        /*0628*/ 	.word	0x00003190


	//   ....[44]....
        /*062c*/ 	.word	0x000031c0


	//   ....[45]....
        /*0630*/ 	.word	0x000031e0


	//   ....[46]....
        /*0634*/ 	.word	0x00003210


	//   ....[47]....
        /*0638*/ 	.word	0x00003230


	//   ....[48]....
        /*063c*/ 	.word	0x00003250


	//   ....[49]....
        /*0640*/ 	.word	0x00003280


	//   ....[50]....
        /*0644*/ 	.word	0x000032b0


	//   ....[51]....
        /*0648*/ 	.word	0x000032e0


	//   ....[52]....
        /*064c*/ 	.word	0x00003300


	//   ....[53]....
        /*0650*/ 	.word	0x00003330


	//   ....[54]....
        /*0654*/ 	.word	0x00003350


	//   ....[55]....
        /*0658*/ 	.word	0x00003370


	//   ....[56]....
        /*065c*/ 	.word	0x000033a0


	//   ....[57]....
        /*0660*/ 	.word	0x000033d0


	//   ....[58]....
        /*0664*/ 	.word	0x000033f0


	//   ....[59]....
        /*0668*/ 	.word	0x00003410


	//   ....[60]....
        /*066c*/ 	.word	0x00003430


	//   ....[61]....
        /*0670*/ 	.word	0x00003450


	//   ....[62]....
        /*0674*/ 	.word	0x00003470


	//   ....[63]....
        /*0678*/ 	.word	0x00003490


	//   ....[64]....
        /*067c*/ 	.word	0x000034c0


	//   ....[65]....
        /*0680*/ 	.word	0x00003500


	//   ....[66]....
        /*0684*/ 	.word	0x00003520


	//   ....[67]....
        /*0688*/ 	.word	0x00003540


	//   ....[68]....
        /*068c*/ 	.word	0x00003560


	//   ....[69]....
        /*0690*/ 	.word	0x00003580


	//   ....[70]....
        /*0694*/ 	.word	0x000035a0


	//   ....[71]....
        /*0698*/ 	.word	0x000035b0


	//   ....[72]....
        /*069c*/ 	.word	0x000035d0


	//   ....[73]....
        /*06a0*/ 	.word	0x00003600


	//   ....[74]....
        /*06a4*/ 	.word	0x00003630


	//   ....[75]....
        /*06a8*/ 	.word	0x00003650


	//   ....[76]....
        /*06ac*/ 	.word	0x00003670


	//   ....[77]....
        /*06b0*/ 	.word	0x00003690


	//   ....[78]....
        /*06b4*/ 	.word	0x000036b0


	//   ....[79]....
        /*06b8*/ 	.word	0x000036d0


	//   ....[80]....
        /*06bc*/ 	.word	0x000036f0


	//   ....[81]....
        /*06c0*/ 	.word	0x00003710


	//   ....[82]....
        /*06c4*/ 	.word	0x00003730


	//   ....[83]....
        /*06c8*/ 	.word	0x00003750


	//   ....[84]....
        /*06cc*/ 	.word	0x00003770


	//   ....[85]....
        /*06d0*/ 	.word	0x00003790


	//   ....[86]....
        /*06d4*/ 	.word	0x000037b0


	//   ....[87]....
        /*06d8*/ 	.word	0x000037d0


	//   ....[88]....
        /*06dc*/ 	.word	0x000037f0


	//   ....[89]....
        /*06e0*/ 	.word	0x00003810


	//   ....[90]....
        /*06e4*/ 	.word	0x00003830


	//   ....[91]....
        /*06e8*/ 	.word	0x00003850


	//   ....[92]....
        /*06ec*/ 	.word	0x00003870


	//   ....[93]....
        /*06f0*/ 	.word	0x00003890


	//   ....[94]....
        /*06f4*/ 	.word	0x000038b0


	//   ....[95]....
        /*06f8*/ 	.word	0x000038d0


	//   ....[96]....
        /*06fc*/ 	.word	0x000038f0


	//   ....[97]....
        /*0700*/ 	.word	0x00003910


	//   ....[98]....
        /*0704*/ 	.word	0x00003930


	//   ....[99]....
        /*0708*/ 	.word	0x00003950


	//   ....[100]....
        /*070c*/ 	.word	0x00003970


	//   ....[101]....
        /*0710*/ 	.word	0x00003990


	//   ....[102]....
        /*0714*/ 	.word	0x000039b0


	//   ....[103]....
        /*0718*/ 	.word	0x000039e0


	//   ....[104]....
        /*071c*/ 	.word	0x00003a00


	//   ....[105]....
        /*0720*/ 	.word	0x00003a20


	//   ....[106]....
        /*0724*/ 	.word	0x00003a50


	//   ....[107]....
        /*0728*/ 	.word	0x00003a80


	//   ....[108]....
        /*072c*/ 	.word	0x00003aa0


	//   ....[109]....
        /*0730*/ 	.word	0x00003ac0


	//   ....[110]....
        /*0734*/ 	.word	0x00003ae0


	//   ....[111]....
        /*0738*/ 	.word	0x00003b00


	//   ....[112]....
        /*073c*/ 	.word	0x00006700


	//   ....[113]....
        /*0740*/ 	.word	0x00006760


	//   ....[114]....
        /*0744*/ 	.word	0x000067c0


	//   ....[115]....
        /*0748*/ 	.word	0x00006820


	//   ....[116]....
        /*074c*/ 	.word	0x00006880


	//   ....[117]....
        /*0750*/ 	.word	0x00006900


	//   ....[118]....
        /*0754*/ 	.word	0x00006960


	//   ....[119]....
        /*0758*/ 	.word	0x000069c0


	//   ....[120]....
        /*075c*/ 	.word	0x00006a20


	//   ....[121]....
        /*0760*/ 	.word	0x00006aa0


	//   ....[122]....
        /*0764*/ 	.word	0x00006b10


	//   ....[123]....
        /*0768*/ 	.word	0x00006b70


	//   ....[124]....
        /*076c*/ 	.word	0x00006bf0


	//   ....[125]....
        /*0770*/ 	.word	0x00006c60


	//   ....[126]....
        /*0774*/ 	.word	0x00006cc0


	//   ....[127]....
        /*0778*/ 	.word	0x00006d40


	//   ....[128]....
        /*077c*/ 	.word	0x00006db0


	//   ....[129]....
        /*0780*/ 	.word	0x00006e10


	//   ....[130]....
        /*0784*/ 	.word	0x00006e90


	//   ....[131]....
        /*0788*/ 	.word	0x00006f00


	//   ....[132]....
        /*078c*/ 	.word	0x00006f60


	//   ....[133]....
        /*0790*/ 	.word	0x00006fe0


	//   ....[134]....
        /*0794*/ 	.word	0x00007050


	//   ....[135]....
        /*0798*/ 	.word	0x000070b0


	//   ....[136]....
        /*079c*/ 	.word	0x00007130


	//   ....[137]....
        /*07a0*/ 	.word	0x000071a0


	//   ....[138]....
        /*07a4*/ 	.word	0x00007200


	//   ....[139]....
        /*07a8*/ 	.word	0x00007280


	//   ....[140]....
        /*07ac*/ 	.word	0x000072f0


	//   ....[141]....
        /*07b0*/ 	.word	0x00007350


	//   ....[142]....
        /*07b4*/ 	.word	0x000073d0


	//   ....[143]....
        /*07b8*/ 	.word	0x00007440


	//   ....[144]....
        /*07bc*/ 	.word	0x000074a0


	//   ....[145]....
        /*07c0*/ 	.word	0x00007520


	//   ....[146]....
        /*07c4*/ 	.word	0x00007590


	//   ....[147]....
        /*07c8*/ 	.word	0x000075f0


	//   ....[148]....
        /*07cc*/ 	.word	0x00007670


	//   ....[149]....
        /*07d0*/ 	.word	0x000076e0


	//   ....[150]....
        /*07d4*/ 	.word	0x00007740


	//   ....[151]....
        /*07d8*/ 	.word	0x000077c0


	//   ....[152]....
        /*07dc*/ 	.word	0x00007830


	//   ....[153]....
        /*07e0*/ 	.word	0x00007890


	//   ....[154]....
        /*07e4*/ 	.word	0x00007910


	//   ....[155]....
        /*07e8*/ 	.word	0x00007980


	//   ....[156]....
        /*07ec*/ 	.word	0x000079e0


	//   ....[157]....
        /*07f0*/ 	.word	0x00007a60


	//   ....[158]....
        /*07f4*/ 	.word	0x00007ad0


	//   ....[159]....
        /*07f8*/ 	.word	0x00007b30


	//   ....[160]....
        /*07fc*/ 	.word	0x00007bb0


	//   ....[161]....
        /*0800*/ 	.word	0x00007c20


	//   ....[162]....
        /*0804*/ 	.word	0x00007c80


	//   ....[163]....
        /*0808*/ 	.word	0x00007d00


	//   ....[164]....
        /*080c*/ 	.word	0x00007d70


	//   ....[165]....
        /*0810*/ 	.word	0x00007dd0


	//   ....[166]....
        /*0814*/ 	.word	0x00007e50


	//   ....[167]....
        /*0818*/ 	.word	0x00007ec0


	//   ....[168]....
        /*081c*/ 	.word	0x00007f20


	//   ....[169]....
        /*0820*/ 	.word	0x00007fa0


	//   ....[170]....
        /*0824*/ 	.word	0x00008010


	//   ....[171]....
        /*0828*/ 	.word	0x00008070


	//   ....[172]....
        /*082c*/ 	.word	0x000080f0


	//   ....[173]....
        /*0830*/ 	.word	0x00008160


	//   ....[174]....
        /*0834*/ 	.word	0x000081c0


	//   ....[175]....
        /*0838*/ 	.word	0x00008240


	//   ....[176]....
        /*083c*/ 	.word	0x000082b0


	//   ....[177]....
        /*0840*/ 	.word	0x00008310


	//   ....[178]....
        /*0844*/ 	.word	0x00008390


	//   ....[179]....
        /*0848*/ 	.word	0x00008400


	//   ....[180]....
        /*084c*/ 	.word	0x00008460


	//   ....[181]....
        /*0850*/ 	.word	0x000084e0


	//   ....[182]....
        /*0854*/ 	.word	0x00008550


	//   ....[183]....
        /*0858*/ 	.word	0x000085b0


	//   ....[184]....
        /*085c*/ 	.word	0x00008630


	//   ....[185]....
        /*0860*/ 	.word	0x000086a0


	//   ....[186]....
        /*0864*/ 	.word	0x00008700


	//   ....[187]....
        /*0868*/ 	.word	0x00008780


	//   ....[188]....
        /*086c*/ 	.word	0x000087f0


	//   ....[189]....
        /*0870*/ 	.word	0x00008850


	//   ....[190]....
        /*0874*/ 	.word	0x000088d0


	//   ....[191]....
        /*0878*/ 	.word	0x00008940


	//   ....[192]....
        /*087c*/ 	.word	0x000089a0


	//   ....[193]....
        /*0880*/ 	.word	0x00008a20


	//   ....[194]....
        /*0884*/ 	.word	0x00008a90


	//   ....[195]....
        /*0888*/ 	.word	0x00008af0


	//   ....[196]....
        /*088c*/ 	.word	0x00008b70


	//   ....[197]....
        /*0890*/ 	.word	0x00008bd0


	//   ....[198]....
        /*0894*/ 	.word	0x00008c30


	//   ....[199]....
        /*0898*/ 	.word	0x00008cb0


	//   ....[200]....
        /*089c*/ 	.word	0x00008d20


	//   ....[201]....
        /*08a0*/ 	.word	0x00008d80


	//   ....[202]....
        /*08a4*/ 	.word	0x00008e00


	//   ....[203]....
        /*08a8*/ 	.word	0x00008e70


	//   ....[204]....
        /*08ac*/ 	.word	0x00008ed0


	//   ....[205]....
        /*08b0*/ 	.word	0x00008f50


	//   ....[206]....
        /*08b4*/ 	.word	0x00008fc0


	//   ....[207]....
        /*08b8*/ 	.word	0x00009020


	//   ....[208]....
        /*08bc*/ 	.word	0x000090a0


	//   ....[209]....
        /*08c0*/ 	.word	0x00009110


	//   ....[210]....
        /*08c4*/ 	.word	0x00009170


	//   ....[211]....
        /*08c8*/ 	.word	0x000091e0


	//   ....[212]....
        /*08cc*/ 	.word	0x00009250


	//   ....[213]....
        /*08d0*/ 	.word	0x000092b0


	//   ....[214]....
        /*08d4*/ 	.word	0x00009330


	//   ....[215]....
        /*08d8*/ 	.word	0x000093a0


	//   ....[216]....
        /*08dc*/ 	.word	0x00009400


	//   ....[217]....
        /*08e0*/ 	.word	0x00009470


	//   ....[218]....
        /*08e4*/ 	.word	0x000094d0


	//   ....[219]....
        /*08e8*/ 	.word	0x00009530


	//   ....[220]....
        /*08ec*/ 	.word	0x000095b0


	//   ....[221]....
        /*08f0*/ 	.word	0x00009620


	//   ....[222]....
        /*08f4*/ 	.word	0x00009680


	//   ....[223]....
        /*08f8*/ 	.word	0x00009700


	//   ....[224]....
        /*08fc*/ 	.word	0x00009770


	//   ....[225]....
        /*0900*/ 	.word	0x000097d0


	//   ....[226]....
        /*0904*/ 	.word	0x00009850


	//   ....[227]....
        /*0908*/ 	.word	0x000098c0


	//   ....[228]....
        /*090c*/ 	.word	0x00009920


	//   ....[229]....
        /*0910*/ 	.word	0x000099a0


	//   ....[230]....
        /*0914*/ 	.word	0x00009a10


	//   ....[231]....
        /*0918*/ 	.word	0x00009a70


	//   ....[232]....
        /*091c*/ 	.word	0x00009ae0


	//   ....[233]....
        /*0920*/ 	.word	0x00009b60


	//   ....[234]....
        /*0924*/ 	.word	0x00009bc0


	//   ....[235]....
        /*0928*/ 	.word	0x00009c30


	//   ....[236]....
        /*092c*/ 	.word	0x00009ca0


	//   ....[237]....
        /*0930*/ 	.word	0x00009d00


	//   ....[238]....
        /*0934*/ 	.word	0x00009d80


	//   ....[239]....
        /*0938*/ 	.word	0x00009e00


	//   ....[240]....
        /*093c*/ 	.word	0x00009e60


	//   ....[241]....
        /*0940*/ 	.word	0x00009ee0


	//   ....[242]....
        /*0944*/ 	.word	0x00009f50


	//   ....[243]....
        /*0948*/ 	.word	0x00009fb0


	//   ....[244]....
        /*094c*/ 	.word	0x0000a030


	//   ....[245]....
        /*0950*/ 	.word	0x0000a0a0


	//   ....[246]....
        /*0954*/ 	.word	0x0000a100


	//   ....[247]....
        /*0958*/ 	.word	0x0000a180


	//   ....[248]....
        /*095c*/ 	.word	0x0000a1e0


	//   ....[249]....
        /*0960*/ 	.word	0x0000a240


	//   ....[250]....
        /*0964*/ 	.word	0x0000a2c0


	//   ....[251]....
        /*0968*/ 	.word	0x0000a320


	//   ....[252]....
        /*096c*/ 	.word	0x0000a380


	//   ....[253]....
        /*0970*/ 	.word	0x0000a400


	//   ....[254]....
        /*0974*/ 	.word	0x0000a460


	//   ....[255]....
        /*0978*/ 	.word	0x0000a4c0


	//   ....[0]....
        /*097c*/ 	.word	0x0000a540


	//   ....[1]....
        /*0980*/ 	.word	0x0000a5a0


	//   ....[2]....
        /*0984*/ 	.word	0x0000a610


	//   ....[3]....
        /*0988*/ 	.word	0x0000a670


	//   ....[4]....
        /*098c*/ 	.word	0x0000a6e0


	//----- nvinfo : EIATTR_SYSCALL_OFFSETS
	.align		4
.L_19251:
        /*0990*/ 	.byte	0x04, 0x46
        /*0992*/ 	.short	(.L_19253 - .L_19252)


	//   ....[0]....
.L_19252:
        /*0994*/ 	.word	0x00006590


	//   ....[1]....
        /*0998*/ 	.word	0x00006690


	//----- nvinfo : EIATTR_EXIT_INSTR_OFFSETS
	.align		4
.L_19253:
        /*099c*/ 	.byte	0x04, 0x1c
        /*099e*/ 	.short	(.L_19255 - .L_19254)


	//   ....[0]....
.L_19254:
        /*09a0*/ 	.word	0x00005150


	//   ....[1]....
        /*09a4*/ 	.word	0x000051e0


	//   ....[2]....
        /*09a8*/ 	.word	0x00006490


	//   ....[3]....
        /*09ac*/ 	.word	0x000066a0


	//----- nvinfo : EIATTR_CRS_STACK_SIZE
	.align		4
.L_19255:
        /*09b0*/ 	.byte	0x04, 0x1e
        /*09b2*/ 	.short	(.L_19257 - .L_19256)
.L_19256:
        /*09b4*/ 	.word	0x00000000


	//----- nvinfo : EIATTR_CBANK_PARAM_SIZE
	.align		4
.L_19257:
        /*09b8*/ 	.byte	0x03, 0x19
        /*09ba*/ 	.short	0x007c


	//----- nvinfo : EIATTR_PARAM_CBANK
	.align		4
        /*09bc*/ 	.byte	0x04, 0x0a
        /*09be*/ 	.short	(.L_19259 - .L_19258)
	.align		4
.L_19258:
        /*09c0*/ 	.word	index@(.nv.constant0._ZN4vllm25paged_attention_v1_kernelIfhLi192ELi32ELi128ELNS_18Fp8KVCacheDataTypeE1ELb1EEEvPT_PKS2_PKT0_S8_ifPKiSA_iPKfiiiSC_SC_iiiii)
        /*09c4*/ 	.short	0x0210
        /*09c6*/ 	.short	0x007c


	//----- nvinfo : EIATTR_SW_WAR
	.align		4
.L_19259:
        /*09c8*/ 	.byte	0x04, 0x36
        /*09ca*/ 	.short	(.L_19261 - .L_19260)
.L_19260:
        /*09cc*/ 	.word	0x00000008
.L_19261:


//--------------------- .nv.info._ZN4vllm25paged_attention_v1_kernelIfhLi128ELi32ELi128ELNS_18Fp8KVCacheDataTypeE1ELb1EEEvPT_PKS2_PKT0_S8_ifPKiSA_iPKfiiiSC_SC_iiiii --------------------------
	.section	.nv.info._ZN4vllm25paged_attention_v1_kernelIfhLi128ELi32ELi128ELNS_18Fp8KVCacheDataTypeE1ELb1EEEvPT_PKS2_PKT0_S8_ifPKiSA_iPKfiiiSC_SC_iiiii,"",@"SHT_CUDA_INFO"
	.sectionflags	@""
	.align	4


	//----- nvinfo : EIATTR_CUDA_API_VERSION
	.align		4
        /*0000*/ 	.byte	0x04, 0x37
        /*0002*/ 	.short	(.L_19263 - .L_19262)
.L_19262:
        /*0004*/ 	.word	0x00000082


	//----- nvinfo : EIATTR_KPARAM_INFO
	.align		4
.L_19263:
        /*0008*/ 	.byte	0x04, 0x17
        /*000a*/ 	.short	(.L_19265 - .L_19264)
.L_19264:
        /*000c*/ 	.word	0x00000000
        /*0010*/ 	.short	0x0013
        /*0012*/ 	.short	0x0078
        /*0014*/ 	.byte	0x00, 0xf0, 0x11, 0x00


	//----- nvinfo : EIATTR_KPARAM_INFO
	.align		4
.L_19265:
        /*0018*/ 	.byte	0x04, 0x17
        /*001a*/ 	.short	(.L_19267 - .L_19266)
.L_19266:
        /*001c*/ 	.word	0x00000000
        /*0020*/ 	.short	0x0012
        /*0022*/ 	.short	0x0074
        /*0024*/ 	.byte	0x00, 0xf0, 0x11, 0x00


	//----- nvinfo : EIATTR_KPARAM_INFO
	.align		4
.L_19267:
        /*0028*/ 	.byte	0x04, 0x17
        /*002a*/ 	.short	(.L_19269 - .L_19268)
.L_19268:
        /*002c*/ 	.word	0x00000000
        /*0030*/ 	.short	0x0011
        /*0032*/ 	.short	0x0070
        /*0034*/ 	.byte	0x00, 0xf0, 0x11, 0x00


	//----- nvinfo : EIATTR_KPARAM_INFO
	.align		4
.L_19269:
        /*0038*/ 	.byte	0x04, 0x17
        /*003a*/ 	.short	(.L_19271 - .L_19270)
.L_19270:
        /*003c*/ 	.word	0x00000000
        /*0040*/ 	.short	0x0010
        /*0042*/ 	.short	0x006c
        /*0044*/ 	.byte	0x00, 0xf0, 0x11, 0x00


	//----- nvinfo : EIATTR_KPARAM_INFO
	.align		4
.L_19271:
        /*0048*/ 	.byte	0x04, 0x17
        /*004a*/ 	.short	(.L_19273 - .L_19272)
.L_19272:
        /*004c*/ 	.word	0x00000000
        /*0050*/ 	.short	0x000f
        /*0052*/ 	.short	0x0068
        /*0054*/ 	.byte	0x00, 0xf0, 0x11, 0x00


	//----- nvinfo : EIATTR_KPARAM_INFO
	.align		4
.L_19273:
        /*0058*/ 	.byte	0x04, 0x17
        /*005a*/ 	.short	(.L_19275 - .L_19274)
.L_19274:
        /*005c*/ 	.word	0x00000000
        /*0060*/ 	.short	0x000e
        /*0062*/ 	.short	0x0060
        /*0064*/ 	.byte	0x00, 0xf0, 0x21, 0x00


	//----- nvinfo : EIATTR_KPARAM_INFO
	.align		4
.L_19275:
        /*0068*/ 	.byte	0x04, 0x17
        /*006a*/ 	.short	(.L_19277 - .L_19276)
.L_19276:
        /*006c*/ 	.word	0x00000000
        /*0070*/ 	.short	0x000d
        /*0072*/ 	.short	0x0058
        /*0074*/ 	.byte	0x00, 0xf0, 0x21, 0x00


	//----- nvinfo : EIATTR_KPARAM_INFO
	.align		4
.L_19277:
        /*0078*/ 	.byte	0x04, 0x17
        /*007a*/ 	.short	(.L_19279 - .L_19278)
.L_19278:
        /*007c*/ 	.word	0x00000000
        /*0080*/ 	.short	0x000c
        /*0082*/ 	.short	0x0050
        /*0084*/ 	.byte	0x00, 0xf0, 0x11, 0x00


	//----- nvinfo : EIATTR_KPARAM_INFO
	.align		4
.L_19279:
        /*0088*/ 	.byte	0x04, 0x17
        /*008a*/ 	.short	(.L_19281 - .L_19280)
.L_19280:
        /*008c*/ 	.word	0x00000000
        /*0090*/ 	.short	0x000b
        /*0092*/ 	.short	0x004c
        /*0094*/ 	.byte	0x00, 0xf0, 0x11, 0x00


	//----- nvinfo : EIATTR_KPARAM_INFO
	.align		4
.L_19281:
        /*0098*/ 	.byte	0x04, 0x17
        /*009a*/ 	.short	(.L_19283 - .L_19282)
.L_19282:
        /*009c*/ 	.word	0x00000000
        /*00a0*/ 	.short	0x000a
        /*00a2*/ 	.short	0x0048
        /*00a4*/ 	.byte	0x00, 0xf0, 0x11, 0x00


	//----- nvinfo : EIATTR_KPARAM_INFO
	.align		4
.L_19283:
        /*00a8*/ 	.byte	0x04, 0x17
        /*00aa*/ 	.short	(.L_19285 - .L_19284)
.L_19284:
        /*00ac*/ 	.word	0x00000000
        /*00b0*/ 	.short	0x0009
        /*00b2*/ 	.short	0x0040
        /*00b4*/ 	.byte	0x00, 0xf0, 0x21, 0x00


	//----- nvinfo : EIATTR_KPARAM_INFO
	.align		4
.L_19285:
        /*00b8*/ 	.byte	0x04, 0x17
        /*00ba*/ 	.short	(.L_19287 - .L_19286)
.L_19286:
        /*00bc*/ 	.word	0x00000000
        /*00c0*/ 	.short	0x0008
        /*00c2*/ 	.short	0x0038
        /*00c4*/ 	.byte	0x00, 0xf0, 0x11, 0x00


	//----- nvinfo : EIATTR_KPARAM_INFO
	.align		4
.L_19287:
        /*00c8*/ 	.byte	0x04, 0x17
        /*00ca*/ 	.short	(.L_19289 - .L_19288)
.L_19288:
        /*00cc*/ 	.word	0x00000000
        /*00d0*/ 	.short	0x0007
        /*00d2*/ 	.short	0x0030
        /*00d4*/ 	.byte	0x00, 0xf0, 0x21, 0x00


	//----- nvinfo : EIATTR_KPARAM_INFO
	.align		4
.L_19289:
        /*00d8*/ 	.byte	0x04, 0x17
        /*00da*/ 	.short	(.L_19291 - .L_19290)
.L_19290:
        /*00dc*/ 	.word	0x00000000
        /*00e0*/ 	.short	0x0006
        /*00e2*/ 	.short	0x0028
        /*00e4*/ 	.byte	0x00, 0xf0, 0x21, 0x00


	//----- nvinfo : EIATTR_KPARAM_INFO
	.align		4
.L_19291:
        /*00e8*/ 	.byte	0x04, 0x17
        /*00ea*/ 	.short	(.L_19293 - .L_19292)
.L_19292:
        /*00ec*/ 	.word	0x00000000
        /*00f0*/ 	.short	0x0005
        /*00f2*/ 	.short	0x0024
        /*00f4*/ 	.byte	0x00, 0xf0, 0x11, 0x00


	//----- nvinfo : EIATTR_KPARAM_INFO
	.align		4
.L_19293:
        /*00f8*/ 	.byte	0x04, 0x17
        /*00fa*/ 	.short	(.L_19295 - .L_19294)
.L_19294:
        /*00fc*/ 	.word	0x00000000
        /*0100*/ 	.short	0x0004
        /*0102*/ 	.short	0x0020
        /*0104*/ 	.byte	0x00, 0xf0, 0x11, 0x00


	//----- nvinfo : EIATTR_KPARAM_INFO
	.align		4
.L_19295:
        /*0108*/ 	.byte	0x04, 0x17
        /*010a*/ 	.short	(.L_19297 - .L_19296)
.L_19296:
        /*010c*/ 	.word	0x00000000
        /*0110*/ 	.short	0x0003
        /*0112*/ 	.short	0x0018
        /*0114*/ 	.byte	0x00, 0xf0, 0x21, 0x00


	//----- nvinfo : EIATTR_KPARAM_INFO
	.align		4
.L_19297:
        /*0118*/ 	.byte	0x04, 0x17
        /*011a*/ 	.short	(.L_19299 - .L_19298)
.L_19298:
        /*011c*/ 	.word	0x00000000
        /*0120*/ 	.short	0x0002
        /*0122*/ 	.short	0x0010
        /*0124*/ 	.byte	0x00, 0xf0, 0x21, 0x00


	//----- nvinfo : EIATTR_KPARAM_INFO
	.align		4
.L_19299:
        /*0128*/ 	.byte	0x04, 0x17
        /*012a*/ 	.short	(.L_19301 - .L_19300)
.L_19300:
        /*012c*/ 	.word	0x00000000
        /*0130*/ 	.short	0x0001
        /*0132*/ 	.short	0x0008
        /*0134*/ 	.byte	0x00, 0xf0, 0x21, 0x00


	//----- nvinfo : EIATTR_KPARAM_INFO
	.align		4
.L_19301:
        /*0138*/ 	.byte	0x04, 0x17
        /*013a*/ 	.short	(.L_19303 - .L_19302)
.L_19302:
        /*013c*/ 	.word	0x00000000
        /*0140*/ 	.short	0x0000
        /*0142*/ 	.short	0x0000
        /*0144*/ 	.byte	0x00, 0xf0, 0x21, 0x00


	//----- nvinfo : EIATTR_SPARSE_MMA_MASK
	.align		4
.L_19303:
        /*0148*/ 	.byte	0x03, 0x50
        /*014a*/ 	.short	0x0000


	//----- nvinfo : EIATTR_MAXREG_COUNT
	.align		4
        /*014c*/ 	.byte	0x03, 0x1b
        /*014e*/ 	.short	0x00ff


	//----- nvinfo : EIATTR_NUM_BARRIERS
	.align		4
        /*0150*/ 	.byte	0x02, 0x4c
        /*0152*/ 	.byte	0x01
	.zero		1


	//----- nvinfo : EIATTR_EXTERNS
	.align		4
        /*0154*/ 	.byte	0x04, 0x0f
        /*0156*/ 	.short	(.L_19305 - .L_19304)


	//   ....[0]....
	.align		4
.L_19304:
        /*0158*/ 	.word	index@(__assertfail)


	//----- nvinfo : EIATTR_MERCURY_ISA_VERSION
	.align		4
.L_19305:
        /*015c*/ 	.byte	0x03, 0x5f
        /*015e*/ 	.short	0x0101


	//----- nvinfo : EIATTR_COOP_GROUP_MASK_REGIDS
	.align		4
        /*0160*/ 	.byte	0x04, 0x29
        /*0162*/ 	.short	(.L_19307 - .L_19306)


	//   ....[0]....
.L_19306:
        /*0164*/ 	.word	0xffffffff


	//   ....[1]....
        /*0168*/ 	.word	0xffffffff


	//   ....[2]....
        /*016c*/ 	.word	0xffffffff


	//   ....[3]....
        /*0170*/ 	.word	0xffffffff


	//   ....[4]....
        /*0174*/ 	.word	0xffffffff


	//   ....[5]....
        /*0178*/ 	.word	0xffffffff


	//   ....[6]....
        /*017c*/ 	.word	0xffffffff


	//   ....[7]....
        /*0180*/ 	.word	0xffffffff


	//   ....[8]....
        /*0184*/ 	.word	0xffffffff


	//   ....[9]....
        /*0188*/ 	.word	0xffffffff


	//   ....[10]....
        /*018c*/ 	.word	0xffffffff


	//   ....[11]....
        /*0190*/ 	.word	0xffffffff


	//   ....[12]....
        /*0194*/ 	.word	0xffffffff


	//   ....[13]....
        /*0198*/ 	.word	0xffffffff


	//   ....[14]....
        /*019c*/ 	.word	0xffffffff


	//   ....[15]....
        /*01a0*/ 	.word	0xffffffff


	//   ....[16]....
        /*01a4*/ 	.word	0xffffffff


	//   ....[17]....
        /*01a8*/ 	.word	0xffffffff


	//   ....[18]....
        /*01ac*/ 	.word	0xffffffff


	//   ....[19]....
        /*01b0*/ 	.word	0xffffffff


	//   ....[20]....
        /*01b4*/ 	.word	0xffffffff


	//   ....[21]....
        /*01b8*/ 	.word	0xffffffff


	//   ....[22]....
        /*01bc*/ 	.word	0xffffffff


	//   ....[23]....
        /*01c0*/ 	.word	0xffffffff


	//   ....[24]....
        /*01c4*/ 	.word	0xffffffff


	//   ....[25]....
        /*01c8*/ 	.word	0xffffffff


	//   ....[26]....
        /*01cc*/ 	.word	0xffffffff


	//   ....[27]....
        /*01d0*/ 	.word	0xffffffff


	//   ....[28]....
        /*01d4*/ 	.word	0xffffffff


	//   ....[29]....
        /*01d8*/ 	.word	0xffffffff


	//   ....[30]....
        /*01dc*/ 	.word	0xffffffff


	//   ....[31]....
        /*01e0*/ 	.word	0xffffffff


	//   ....[32]....
        /*01e4*/ 	.word	0xffffffff


	//   ....[33]....
        /*01e8*/ 	.word	0xffffffff


	//   ....[34]....
        /*01ec*/ 	.word	0xffffffff


	//   ....[35]....
        /*01f0*/ 	.word	0xffffffff


	//   ....[36]....
        /*01f4*/ 	.word	0xffffffff


	//   ....[37]....
        /*01f8*/ 	.word	0xffffffff


	//   ....[38]....
        /*01fc*/ 	.word	0xffffffff


	//   ....[39]....
        /*0200*/ 	.word	0xffffffff


	//   ....[40]....
        /*0204*/ 	.word	0xffffffff


	//   ....[41]....
        /*0208*/ 	.word	0xffffffff


	//   ....[42]....
        /*020c*/ 	.word	0xffffffff


	//   ....[43]....
        /*0210*/ 	.word	0xffffffff


	//   ....[44]....
        /*0214*/ 	.word	0xffffffff


	//   ....[45]....
        /*0218*/ 	.word	0xffffffff


	//   ....[46]....
        /*021c*/ 	.word	0xffffffff


	//   ....[47]....
        /*0220*/ 	.word	0xffffffff


	//   ....[48]....
        /*0224*/ 	.word	0xffffffff


	//   ....[49]....
        /*0228*/ 	.word	0xffffffff


	//   ....[50]....
        /*022c*/ 	.word	0xffffffff


	//   ....[51]....
        /*0230*/ 	.word	0xffffffff


	//   ....[52]....
        /*0234*/ 	.word	0xffffffff


	//   ....[53]....
        /*0238*/ 	.word	0xffffffff


	//   ....[54]....
        /*023c*/ 	.word	0xffffffff


	//   ....[55]....
        /*0240*/ 	.word	0xffffffff


	//   ....[56]....
        /*0244*/ 	.word	0xffffffff


	//   ....[57]....
        /*0248*/ 	.word	0xffffffff


	//   ....[58]....
        /*024c*/ 	.word	0xffffffff


	//   ....[59]....
        /*0250*/ 	.word	0xffffffff


	//   ....[60]....
        /*0254*/ 	.word	0xffffffff


	//   ....[61]....
        /*0258*/ 	.word	0xffffffff


	//   ....[62]....
        /*025c*/ 	.word	0xffffffff


	//   ....[63]....
        /*0260*/ 	.word	0xffffffff


	//   ....[64]....
        /*0264*/ 	.word	0xffffffff


	//   ....[65]....
        /*0268*/ 	.word	0xffffffff


	//   ....[66]....
        /*026c*/ 	.word	0xffffffff


	//   ....[67]....
        /*0270*/ 	.word	0xffffffff


	//   ....[68]....
        /*0274*/ 	.word	0xffffffff


	//   ....[69]....
        /*0278*/ 	.word	0xffffffff


	//   ....[70]....
        /*027c*/ 	.word	0xffffffff


	//   ....[71]....
        /*0280*/ 	.word	0xffffffff


	//   ....[72]....
        /*0284*/ 	.word	0xffffffff


	//   ....[73]....
        /*0288*/ 	.word	0xffffffff


	//   ....[74]....
        /*028c*/ 	.word	0xffffffff


	//   ....[75]....
        /*0290*/ 	.word	0xffffffff


	//   ....[76]....
        /*0294*/ 	.word	0xffffffff


	//   ....[77]....
        /*0298*/ 	.word	0xffffffff


	//   ....[78]....
        /*029c*/ 	.word	0xffffffff


	//   ....[79]....
        /*02a0*/ 	.word	0xffffffff


	//   ....[80]....
        /*02a4*/ 	.word	0x0500000f


	//   ....[81]....
        /*02a8*/ 	.word	0x0500000f


	//   ....[82]....
        /*02ac*/ 	.word	0x0500000f


	//   ....[83]....
        /*02b0*/ 	.word	0x0500000f


	//   ....[84]....
        /*02b4*/ 	.word	0x0500000f


	//   ....[85]....
        /*02b8*/ 	.word	0x0500000f


	//   ....[86]....
        /*02bc*/ 	.word	0x0500000f


	//   ....[87]....
        /*02c0*/ 	.word	0x0500000f


	//   ....[88]....
        /*02c4*/ 	.word	0x0500000f


	//   ....[89]....
        /*02c8*/ 	.word	0x0500000f


	//   ....[90]....
        /*02cc*/ 	.word	0x0500000f


	//   ....[91]....
        /*02d0*/ 	.word	0x0500000f


	//   ....[92]....
        /*02d4*/ 	.word	0x0500000f


	//   ....[93]....
        /*02d8*/ 	.word	0x0500000f


	//   ....[94]....
        /*02dc*/ 	.word	0x0500000f


	//   ....[95]....
        /*02e0*/ 	.word	0x0500000f


	//   ....[96]....
        /*02e4*/ 	.word	0x0500000f


	//   ....[97]....
        /*02e8*/ 	.word	0x0500000f


	//   ....[98]....
        /*02ec*/ 	.word	0x0500000f


	//   ....[99]....
        /*02f0*/ 	.word	0x0500000f


	//   ....[100]....
        /*02f4*/ 	.word	0x0500000f


	//   ....[101]....
        /*02f8*/ 	.word	0x0500000f


	//   ....[102]....
        /*02fc*/ 	.word	0x0500000f


	//   ....[103]....
        /*0300*/ 	.word	0x0500000f


	//   ....[104]....
        /*0304*/ 	.word	0x0500000f


	//   ....[105]....
        /*0308*/ 	.word	0x0500000f


	//   ....[106]....
        /*030c*/ 	.word	0x0500000f


	//   ....[107]....
        /*0310*/ 	.word	0x0500000f


	//   ....[108]....
        /*0314*/ 	.word	0x0500000f


	//   ....[109]....
        /*0318*/ 	.word	0x0500000f


	//   ....[110]....
        /*031c*/ 	.word	0x0500000f


	//   ....[111]....
        /*0320*/ 	.word	0x0500000f


	//   ....[112]....
        /*0324*/ 	.word	0x0500000f


	//   ....[113]....
        /*0328*/ 	.word	0x0500000f


	//   ....[114]....
        /*032c*/ 	.word	0x0500000f


	//   ....[115]....
        /*0330*/ 	.word	0x0500000f


	//   ....[116]....
        /*0334*/ 	.word	0x0500000f


	//   ....[117]....
        /*0338*/ 	.word	0x0500000f


	//   ....[118]....
        /*033c*/ 	.word	0x0500000f


	//   ....[119]....
        /*0340*/ 	.word	0x0500000f


	//   ....[120]....
        /*0344*/ 	.word	0x0500000f


	//   ....[121]....
        /*0348*/ 	.word	0x0500000f


	//   ....[122]....
        /*034c*/ 	.word	0x0500000f


	//   ....[123]....
        /*0350*/ 	.word	0x0500000f


	//   ....[124]....
        /*0354*/ 	.word	0x0500000f


	//   ....[125]....
        /*0358*/ 	.word	0x0500000f


	//   ....[126]....
        /*035c*/ 	.word	0x0500000f


	//   ....[127]....
        /*0360*/ 	.word	0x0500000f


	//   ....[128]....
        /*0364*/ 	.word	0x0500000f


	//   ....[129]....
        /*0368*/ 	.word	0x0500000f


	//   ....[130]....
        /*036c*/ 	.word	0x0500000f


	//   ....[131]....
        /*0370*/ 	.word	0x0500000f


	//   ....[132]....
        /*0374*/ 	.word	0x0500000f


	//   ....[133]....
        /*0378*/ 	.word	0x0500000f


	//   ....[134]....
        /*037c*/ 	.word	0x0500000f


	//   ....[135]....
        /*0380*/ 	.word	0x0500000f


	//   ....[136]....
        /*0384*/ 	.word	0x0500000f


	//   ....[137]....
        /*0388*/ 	.word	0x0500000f


	//   ....[138]....
        /*038c*/ 	.word	0x0500000f


	//   ....[139]....
        /*0390*/ 	.word	0x0500000f


	//   ....[140]....
        /*0394*/ 	.word	0x0500000f


	//   ....[141]....
        /*0398*/ 	.word	0x0500000f


	//   ....[142]....
        /*039c*/ 	.word	0x0500000f


	//   ....[143]....
        /*03a0*/ 	.word	0x0500000f


	//   ....[144]....
        /*03a4*/ 	.word	0x0500000f


	//   ....[145]....
        /*03a8*/ 	.word	0x0500000f


	//   ....[146]....
        /*03ac*/ 	.word	0x0500000f


	//   ....[147]....
        /*03b0*/ 	.word	0x0500000f


	//   ....[148]....
        /*03b4*/ 	.word	0x0500000f


	//   ....[149]....
        /*03b8*/ 	.word	0x0500000f


	//   ....[150]....
        /*03bc*/ 	.word	0x0500000f


	//   ....[151]....
        /*03c0*/ 	.word	0x0500000f


	//   ....[152]....
        /*03c4*/ 	.word	0x0500000f


	//   ....[153]....
        /*03c8*/ 	.word	0x0500000f


	//   ....[154]....
        /*03cc*/ 	.word	0x0500000f


	//   ....[155]....
        /*03d0*/ 	.word	0x0500000f


	//   ....[156]....
        /*03d4*/ 	.word	0x0500000f


	//   ....[157]....
        /*03d8*/ 	.word	0x0500000f


	//   ....[158]....
        /*03dc*/ 	.word	0x0500000f


	//   ....[159]....
        /*03e0*/ 	.word	0x0500000f


	//   ....[160]....
        /*03e4*/ 	.word	0x0500000f


	//   ....[161]....
        /*03e8*/ 	.word	0x0500000f


	//   ....[162]....
        /*03ec*/ 	.word	0x0500000f


	//   ....[163]....
        /*03f0*/ 	.word	0x0500000f


	//   ....[164]....
        /*03f4*/ 	.word	0x0500000f


	//   ....[165]....
        /*03f8*/ 	.word	0x0500000f


	//   ....[166]....
        /*03fc*/ 	.word	0x0500000f


	//   ....[167]....
        /*0400*/ 	.word	0x0500000f


	//   ....[168]....
        /*0404*/ 	.word	0x0500000f


	//   ....[169]....
        /*0408*/ 	.word	0x0500000f


	//   ....[170]....
        /*040c*/ 	.word	0x0500000f


	//   ....[171]....
        /*0410*/ 	.word	0x0500000f


	//   ....[172]....
        /*0414*/ 	.word	0x0500000f


	//   ....[173]....
        /*0418*/ 	.word	0x0500000f


	//   ....[174]....
        /*041c*/ 	.word	0x0500000f


	//   ....[175]....
        /*0420*/ 	.word	0x0500000f


	//   ....[176]....
        /*0424*/ 	.word	0x0500000f


	//   ....[177]....
        /*0428*/ 	.word	0x0500000f


	//   ....[178]....
        /*042c*/ 	.word	0x0500000f


	//   ....[179]....
        /*0430*/ 	.word	0x0500000f


	//   ....[180]....
        /*0434*/ 	.word	0x0500000f


	//----- nvinfo : EIATTR_COOP_GROUP_INSTR_OFFSETS
	.align		4
.L_19307:
        /*0438*/ 	.byte	0x04, 0x28
        /*043a*/ 	.short	(.L_19309 - .L_19308)


	//   ....[0]....
.L_19308:
        /*043c*/ 	.word	0x00000b20


	//   ....[1]....
        /*0440*/ 	.word	0x00000b50


	//   ....[2]....
        /*0444*/ 	.word	0x00000b70


	//   ....[3]....
        /*0448*/ 	.word	0x00000b90


	//   ....[4]....
        /*044c*/ 	.word	0x00000bb0


	//   ....[5]....
        /*0450*/ 	.word	0x00000cd0


	//   ....[6]....
        /*0454*/ 	.word	0x00000d00


	//   ....[7]....
        /*0458*/ 	.word	0x00000d20


	//   ....[8]....
        /*045c*/ 	.word	0x00001b60


	//   ....[9]....
        /*0460*/ 	.word	0x00001be0


	//   ....[10]....
        /*0464*/ 	.word	0x00001c20


	//   ....[11]....
        /*0468*/ 	.word	0x00001c70


	//   ....[12]....
        /*046c*/ 	.word	0x00001cb0


	//   ....[13]....
        /*0470*/ 	.word	0x00001d00


	//   ....[14]....
        /*0474*/ 	.word	0x00001d20


	//   ....[15]....
        /*0478*/ 	.word	0x00001d40


	//   ....[16]....
        /*047c*/ 	.word	0x00002aa0


	//   ....[17]....
        /*0480*/ 	.word	0x00002ae0


	//   ....[18]....
        /*0484*/ 	.word	0x00002b20


	//   ....[19]....
        /*0488*/ 	.word	0x00002b60


	//   ....[20]....
        /*048c*/ 	.word	0x00002ba0


	//   ....[21]....
        /*0490*/ 	.word	0x00002be0


	//   ....[22]....
        /*0494*/ 	.word	0x00002c40


	//   ....[23]....
        /*0498*/ 	.word	0x00002c80


	//   ....[24]....
        /*049c*/ 	.word	0x00002cc0


	//   ....[25]....
        /*04a0*/ 	.word	0x00002d00


	//   ....[26]....
        /*04a4*/ 	.word	0x00002d40


	//   ....[27]....
        /*04a8*/ 	.word	0x00002d70


	//   ....[28]....
        /*04ac*/ 	.word	0x00002db0


	//   ....[29]....
        /*04b0*/ 	.word	0x00002de0


	//   ....[30]....
        /*04b4*/ 	.word	0x00002e10


	//   ....[31]....
        /*04b8*/ 	.word	0x00002e30


	//   ....[32]....
        /*04bc*/ 	.word	0x00002e50


	//   ....[33]....
        /*04c0*/ 	.word	0x00002e60


	//   ....[34]....
        /*04c4*/ 	.word	0x00002e80


	//   ....[35]....
        /*04c8*/ 	.word	0x00002ec0


	//   ....[36]....
        /*04cc*/ 	.word	0x00002ee0


	//   ....[37]....
        /*04d0*/ 	.word	0x00002f20


	//   ....[38]....
        /*04d4*/ 	.word	0x00002f40


	//   ....[39]....
        /*04d8*/ 	.word	0x00002f70


	//   ....[40]....
        /*04dc*/ 	.word	0x00002f90


	//   ....[41]....
        /*04e0*/ 	.word	0x00002fb0


	//   ....[42]....
        /*04e4*/ 	.word	0x00002ff0


	//   ....[43]....
        /*04e8*/ 	.word	0x00003010


	//   ....[44]....
        /*04ec*/ 	.word	0x00003050


	//   ....[45]....
        /*04f0*/ 	.word	0x00003070


	//   ....[46]....
        /*04f4*/ 	.word	0x00003090


	//   ....[47]....
        /*04f8*/ 	.word	0x000030b0


	//   ....[48]....
        /*04fc*/ 	.word	0x000030c0


	//   ....[49]....
        /*0500*/ 	.word	0x00003100


	//   ....[50]....
        /*0504*/ 	.word	0x00003130


	//   ....[51]....
        /*0508*/ 	.word	0x00003150


	//   ....[52]....
        /*050c*/ 	.word	0x00003170


	//   ....[53]....
        /*0510*/ 	.word	0x00003190


	//   ....[54]....
        /*0514*/ 	.word	0x000031b0


	//   ....[55]....
        /*0518*/ 	.word	0x000031d0


	//   ....[56]....
        /*051c*/ 	.word	0x000031f0


	//   ....[57]....
        /*0520*/ 	.word	0x00003220


	//   ....[58]....
        /*0524*/ 	.word	0x00003250


	//   ....[59]....
        /*0528*/ 	.word	0x00003270


	//   ....[60]....
        /*052c*/ 	.word	0x00003290


	//   ....[61]....
        /*0530*/ 	.word	0x000032b0


	//   ....[62]....
        /*0534*/ 	.word	0x000032d0


	//   ....[63]....
        /*0538*/ 	.word	0x000032f0


	//   ....[64]....
        /*053c*/ 	.word	0x00003300


	//   ....[65]....
        /*0540*/ 	.word	0x00003320


	//   ....[66]....
        /*0544*/ 	.word	0x00003350


	//   ....[67]....
        /*0548*/ 	.word	0x00003370


	//   ....[68]....
        /*054c*/ 	.word	0x00003390


	//   ....[69]....
        /*0550*/ 	.word	0x000033b0


	//   ....[70]....
        /*0554*/ 	.word	0x000033d0


	//   ....[71]....
        /*0558*/ 	.word	0x000033f0


	//   ....[72]....
        /*055c*/ 	.word	0x00003400


	//   ....[73]....
        /*0560*/ 	.word	0x00003430


	//   ....[74]....
        /*0564*/ 	.word	0x00003450


	//   ....[75]....
        /*0568*/ 	.word	0x00003470


	//   ....[76]....
        /*056c*/ 	.word	0x00003490


	//   ....[77]....
        /*0570*/ 	.word	0x000034b0


	//   ....[78]....
        /*0574*/ 	.word	0x000034d0


	//   ....[79]....
        /*0578*/ 	.word	0x000034f0


	//   ....[80]....
        /*057c*/ 	.word	0x000054d0


	//   ....[81]....
        /*0580*/ 	.word	0x00005530


	//   ....[82]....
        /*0584*/ 	.word	0x00005590


	//   ....[83]....
        /*0588*/ 	.word	0x000055f0


	//   ....[84]....
        /*058c*/ 	.word	0x00005650


	//   ....[85]....
        /*0590*/ 	.word	0x000056d0


	//   ....[86]....
        /*0594*/ 	.word	0x00005740


	//   ....[87]....
        /*0598*/ 	.word	0x000057b0


	//   ....[88]....
        /*059c*/ 	.word	0x00005810


	//   ....[89]....
        /*05a0*/ 	.word	0x00005890


	//   ....[90]....
        /*05a4*/ 	.word	0x00005900


	//   ....[91]....
        /*05a8*/ 	.word	0x00005960


	//   ....[92]....
        /*05ac*/ 	.word	0x000059e0


	//   ....[93]....
        /*05b0*/ 	.word	0x00005a50


	//   ....[94]....
        /*05b4*/ 	.word	0x00005ab0


	//   ....[95]....
        /*05b8*/ 	.word	0x00005b30


	//   ....[96]....
        /*05bc*/ 	.word	0x00005ba0


	//   ....[97]....
        /*05c0*/ 	.word	0x00005c00


	//   ....[98]....
        /*05c4*/ 	.word	0x00005c80


	//   ....[99]....
        /*05c8*/ 	.word	0x00005cf0


	//   ....[100]....
        /*05cc*/ 	.word	0x00005d50


	//   ....[101]....
        /*05d0*/ 	.word	0x00005dd0


	//   ....[102]....
        /*05d4*/ 	.word	0x00005e40


	//   ....[103]....
        /*05d8*/ 	.word	0x00005ea0


	//   ....[104]....
        /*05dc*/ 	.word	0x00005f20


	//   ....[105]....
        /*05e0*/ 	.word	0x00005f90


	//   ....[106]....
        /*05e4*/ 	.word	0x00005ff0


	//   ....[107]....
        /*05e8*/ 	.word	0x00006070


	//   ....[108]....
        /*05ec*/ 	.word	0x000060e0


	//   ....[109]....
        /*05f0*/ 	.word	0x00006140


	//   ....[110]....
        /*05f4*/ 	.word	0x000061c0


	//   ....[111]....
        /*05f8*/ 	.word	0x00006230


	//   ....[112]....
        /*05fc*/ 	.word	0x00006290


	//   ....[113]....
        /*0600*/ 	.word	0x00006310


	//   ....[114]....
        /*0604*/ 	.word	0x00006380


	//   ....[115]....
        /*0608*/ 	.word	0x000063e0


	//   ....[116]....
        /*060c*/ 	.word	0x00006460


	//   ....[117]....
        /*0610*/ 	.word	0x000064d0


	//   ....[118]....
        /*0614*/ 	.word	0x00006530


	//   ....[119]....
        /*0618*/ 	.word	0x000065b0


	//   ....[120]....
        /*061c*/ 	.word	0x00006620


	//   ....[121]....
        /*0620*/ 	.word	0x00006680


	//   ....[122]....
        /*0624*/ 	.word	0x00006700


	//   ....[123]....
        /*0628*/ 	.word	0x00006770


	//   ....[124]....
        /*062c*/ 	.word	0x000067d0


	//   ....[125]....
        /*0630*/ 	.word	0x00006850


	//   ....[126]....
        /*0634*/ 	.word	0x000068c0


	//   ....[127]....
        /*0638*/ 	.word	0x00006920


	//   ....[128]....
        /*063c*/ 	.word	0x000069a0


	//   ....[129]....
        /*0640*/ 	.word	0x00006a10


	//   ....[130]....
        /*0644*/ 	.word	0x00006a70


	//   ....[131]....
        /*0648*/ 	.word	0x00006af0


	//   ....[132]....
        /*064c*/ 	.word	0x00006b60


	//   ....[133]....
        /*0650*/ 	.word	0x00006bc0


	//   ....[134]....
        /*0654*/ 	.word	0x00006c40


	//   ....[135]....
        /*0658*/ 	.word	0x00006cb0


	//   ....[136]....
        /*065c*/ 	.word	0x00006d10


	//   ....[137]....
        /*0660*/ 	.word	0x00006d80


	//   ....[138]....
        /*0664*/ 	.word	0x00006df0


	//   ....[139]....
        /*0668*/ 	.word	0x00006e50


	//   ....[140]....
        /*066c*/ 	.word	0x00006ec0


	//   ....[141]....
        /*0670*/ 	.word	0x00006f30


	//   ....[142]....
        /*0674*/ 	.word	0x00006f90


	//   ....[143]....
        /*0678*/ 	.word	0x00007010


	//   ....[144]....
        /*067c*/ 	.word	0x00007080


	//   ....[145]....
        /*0680*/ 	.word	0x000070e0


	//   ....[146]....
        /*0684*/ 	.word	0x00007160


	//   ....[147]....
        /*0688*/ 	.word	0x000071d0


	//   ....[148]....
        /*068c*/ 	.word	0x00007230


	//   ....[149]....
        /*0690*/ 	.word	0x000072b0


	//   ....[150]....
        /*0694*/ 	.word	0x00007320


	//   ....[151]....
        /*0698*/ 	.word	0x00007380


	//   ....[152]....
        /*069c*/ 	.word	0x00007400


	//   ....[153]....
        /*06a0*/ 	.word	0x00007470


	//   ....[154]....
        /*06a4*/ 	.word	0x000074d0


	//   ....[155]....
        /*06a8*/ 	.word	0x00007550


	//   ....[156]....
        /*06ac*/ 	.word	0x000075c0


	//   ....[157]....
        /*06b0*/ 	.word	0x00007620


	//   ....[158]....
        /*06b4*/ 	.word	0x000076a0


	//   ....[159]....
        /*06b8*/ 	.word	0x00007720


	//   ....[160]....
        /*06bc*/ 	.word	0x00007780


	//   ....[161]....
        /*06c0*/ 	.word	0x000077f0


	//   ....[162]....
        /*06c4*/ 	.word	0x00007860


	//   ....[163]....
        /*06c8*/ 	.word	0x000078c0


	//   ....[164]....
        /*06cc*/ 	.word	0x00007940


	//   ....[165]....
        /*06d0*/ 	.word	0x000079a0


	//   ....[166]....
        /*06d4*/ 	.word	0x00007a00


	//   ....[167]....
        /*06d8*/ 	.word	0x00007a80


	//   ....[168]....
        /*06dc*/ 	.word	0x00007b00


	//   ....[169]....
        /*06e0*/ 	.word	0x00007b60


	//   ....[170]....
        /*06e4*/ 	.word	0x00007be0


	//   ....[171]....
        /*06e8*/ 	.word	0x00007c40


	//   ....[172]....
        /*06ec*/ 	.word	0x00007cd0


	//   ....[173]....
        /*06f0*/ 	.word	0x00007d40


	//   ....[174]....
        /*06f4*/ 	.word	0x00007da0


	//   ....[175]....
        /*06f8*/ 	.word	0x00007e10


	//   ....[176]....
        /*06fc*/ 	.word	0x00007e70


	//   ....[177]....
        /*0700*/ 	.word	0x00007ed0


	//   ....[178]....
        /*0704*/ 	.word	0x00007f30


	//   ....[179]....
        /*0708*/ 	.word	0x00007f90


	//   ....[180]....
        /*070c*/ 	.word	0x00008010


	//----- nvinfo : EIATTR_SYSCALL_OFFSETS
	.align		4
.L_19309:
        /*0710*/ 	.byte	0x04, 0x46
        /*0712*/ 	.short	(.L_19311 - .L_19310)


	//   ....[0]....
.L_19310:
        /*0714*/ 	.word	0x00005360


	//   ....[1]....
        /*0718*/ 	.word	0x00005460


	//----- nvinfo : EIATTR_EXIT_INSTR_OFFSETS
	.align		4
.L_19311:
        /*071c*/ 	.byte	0x04, 0x1c
        /*071e*/ 	.short	(.L_19313 - .L_19312)


	//   ....[0]....
.L_19312:
        /*0720*/ 	.word	0x00004540


	//   ....[1]....
        /*0724*/ 	.word	0x00004590


	//   ....[2]....
        /*0728*/ 	.word	0x00005260


	//   ....[3]....
        /*072c*/ 	.word	0x00005470


	//----- nvinfo : EIATTR_CRS_STACK_SIZE
	.align		4
.L_19313:
        /*0730*/ 	.byte	0x04, 0x1e
        /*0732*/ 	.short	(.L_19315 - .L_19314)
.L_19314:
        /*0734*/ 	.word	0x00000000


	//----- nvinfo : EIATTR_CBANK_PARAM_SIZE
	.align		4
.L_19315:
        /*0738*/ 	.byte	0x03, 0x19
        /*073a*/ 	.short	0x007c


	//----- nvinfo : EIATTR_PARAM_CBANK
	.align		4
        /*073c*/ 	.byte	0x04, 0x0a
        /*073e*/ 	.short	(.L_19317 - .L_19316)
	.align		4
.L_19316:
        /*0740*/ 	.word	index@(.nv.constant0._ZN4vllm25paged_attention_v1_kernelIfhLi128ELi32ELi128ELNS_18Fp8KVCacheDataTypeE1ELb1EEEvPT_PKS2_PKT0_S8_ifPKiSA_iPKfiiiSC_SC_iiiii)
        /*0744*/ 	.short	0x0210
        /*0746*/ 	.short	0x007c


	//----- nvinfo : EIATTR_SW_WAR
	.align		4
.L_19317:
        /*0748*/ 	.byte	0x04, 0x36
        /*074a*/ 	.short	(.L_19319 - .L_19318)
.L_19318:
        /*074c*/ 	.word	0x00000008
.L_19319:


//--------------------- .nv.info._ZN4vllm25paged_attention_v1_kernelIfhLi120ELi32ELi128ELNS_18Fp8KVCacheDataTypeE1ELb1EEEvPT_PKS2_PKT0_S8_ifPKiSA_iPKfiiiSC_SC_iiiii --------------------------
	.section	.nv.info._ZN4vllm25paged_attention_v1_kernelIfhLi120ELi32ELi128ELNS_18Fp8KVCacheDataTypeE1ELb1EEEvPT_PKS2_PKT0_S8_ifPKiSA_iPKfiiiSC_SC_iiiii,"",@"SHT_CUDA_INFO"
	.sectionflags	@""
	.align	4


	//----- nvinfo : EIATTR_CUDA_API_VERSION
	.align		4
        /*0000*/ 	.byte	0x04, 0x37
        /*0002*/ 	.short	(.L_19321 - .L_19320)
.L_19320:
        /*0004*/ 	.word	0x00000082


	//----- nvinfo : EIATTR_KPARAM_INFO
	.align		4
.L_19321:
        /*0008*/ 	.byte	0x04, 0x17
        /*000a*/ 	.short	(.L_19323 - .L_19322)
.L_19322:
        /*000c*/ 	.word	0x00000000
        /*0010*/ 	.short	0x0013
        /*0012*/ 	.short	0x0078
        /*0014*/ 	.byte	0x00, 0xf0, 0x11, 0x00


	//----- nvinfo : EIATTR_KPARAM_INFO
	.align		4
.L_19323:
        /*0018*/ 	.byte	0x04, 0x17
        /*001a*/ 	.short	(.L_19325 - .L_19324)
.L_19324:
        /*001c*/ 	.word	0x00000000
        /*0020*/ 	.short	0x0012
        /*0022*/ 	.short	0x0074
        /*0024*/ 	.byte	0x00, 0xf0, 0x11, 0x00


	//----- nvinfo : EIATTR_KPARAM_INFO
	.align		4
.L_19325:
        /*0028*/ 	.byte	0x04, 0x17
        /*002a*/ 	.short	(.L_19327 - .L_19326)
.L_19326:
        /*002c*/ 	.word	0x00000000
        /*0030*/ 	.short	0x0011
        /*0032*/ 	.short	0x0070
        /*0034*/ 	.byte	0x00, 0xf0, 0x11, 0x00


	//----- nvinfo : EIATTR_KPARAM_INFO
	.align		4
.L_19327:
        /*0038*/ 	.byte	0x04, 0x17
        /*003a*/ 	.short	(.L_19329 - .L_19328)
.L_19328:
        /*003c*/ 	.word	0x00000000
        /*0040*/ 	.short	0x0010
        /*0042*/ 	.short	0x006c
        /*0044*/ 	.byte	0x00, 0xf0, 0x11, 0x00


	//----- nvinfo : EIATTR_KPARAM_INFO
	.align		4
.L_19329:
        /*0048*/ 	.byte	0x04, 0x17
        /*004a*/ 	.short	(.L_19331 - .L_19330)
.L_19330:
        /*004c*/ 	.word	0x00000000
        /*0050*/ 	.short	0x000f
        /*0052*/ 	.short	0x0068
        /*0054*/ 	.byte	0x00, 0xf0, 0x11, 0x00


	//----- nvinfo : EIATTR_KPARAM_INFO
	.align		4
.L_19331:
        /*0058*/ 	.byte	0x04, 0x17
        /*005a*/ 	.short	(.L_19333 - .L_19332)
.L_19332:
        /*005c*/ 	.word	0x00000000
        /*0060*/ 	.short	0x000e
        /*0062*/ 	.short	0x0060
        /*0064*/ 	.byte	0x00, 0xf0, 0x21, 0x00


	//----- nvinfo : EIATTR_KPARAM_INFO
	.align		4
.L_19333:
        /*0068*/ 	.byte	0x04, 0x17
        /*006a*/ 	.short	(.L_19335 - .L_19334)
.L_19334:
        /*006c*/ 	.word	0x00000000
        /*0070*/ 	.short	0x000d
        /*0072*/ 	.short	0x0058
        /*0074*/ 	.byte	0x00, 0xf0, 0x21, 0x00


	//----- nvinfo : EIATTR_KPARAM_INFO
	.align		4
.L_19335:
        /*0078*/ 	.byte	0x04, 0x17
        /*007a*/ 	.short	(.L_19337 - .L_19336)
.L_19336:
        /*007c*/ 	.word	0x00000000
        /*0080*/ 	.short	0x000c
        /*0082*/ 	.short	0x0050
        /*0084*/ 	.byte	0x00, 0xf0, 0x11, 0x00


	//----- nvinfo : EIATTR_KPARAM_INFO
	.align		4
.L_19337:
        /*0088*/ 	.byte	0x04, 0x17
        /*008a*/ 	.short	(.L_19339 - .L_19338)
.L_19338:
        /*008c*/ 	.word	0x00000000
        /*0090*/ 	.short	0x000b
        /*0092*/ 	.short	0x004c
        /*0094*/ 	.byte	0x00, 0xf0, 0x11, 0x00


	//----- nvinfo : EIATTR_KPARAM_INFO
	.align		4
.L_19339:
        /*0098*/ 	.byte	0x04, 0x17
        /*009a*/ 	.short	(.L_19341 - .L_19340)
.L_19340:
        /*009c*/ 	.word	0x00000000
        /*00a0*/ 	.short	0x000a
        /*00a2*/ 	.short	0x0048
        /*00a4*/ 	.byte	0x00, 0xf0, 0x11, 0x00


	//----- nvinfo : EIATTR_KPARAM_INFO
	.align		4
.L_19341:
        /*00a8*/ 	.byte	0x04, 0x17
        /*00aa*/ 	.short	(.L_19343 - .L_19342)
.L_19342:
        /*00ac*/ 	.word	0x00000000
        /*00b0*/ 	.short	0x0009
        /*00b2*/ 	.short	0x0040
        /*00b4*/ 	.byte	0x00, 0xf0, 0x21, 0x00


	//----- nvinfo : EIATTR_KPARAM_INFO
	.align		4
.L_19343:
        /*00b8*/ 	.byte	0x04, 0x17
        /*00ba*/ 	.short	(.L_19345 - .L_19344)
.L_19344:
        /*00bc*/ 	.word	0x00000000
        /*00c0*/ 	.short	0x0008
        /*00c2*/ 	.short	0x0038
        /*00c4*/ 	.byte	0x00, 0xf0, 0x11, 0x00


	//----- nvinfo : EIATTR_KPARAM_INFO
	.align		4
.L_19345:
        /*00c8*/ 	.byte	0x04, 0x17
        /*00ca*/ 	.short	(.L_19347 - .L_19346)
.L_19346:
        /*00cc*/ 	.word	0x00000000
        /*00d0*/ 	.short	0x0007
        /*00d2*/ 	.short	0x0030
        /*00d4*/ 	.byte	0x00, 0xf0, 0x21, 0x00


	//----- nvinfo : EIATTR_KPARAM_INFO
	.align		4
.L_19347:
        /*00d8*/ 	.byte	0x04, 0x17
        /*00da*/ 	.short	(.L_19349 - .L_19348)
.L_19348:
        /*00dc*/ 	.word	0x00000000
        /*00e0*/ 	.short	0x0006
        /*00e2*/ 	.short	0x0028
        /*00e4*/ 	.byte	0x00, 0xf0, 0x21, 0x00


	//----- nvinfo : EIATTR_KPARAM_INFO
	.align		4
.L_19349:
        /*00e8*/ 	.byte	0x04, 0x17
        /*00ea*/ 	.short	(.L_19351 - .L_19350)
.L_19350:
        /*00ec*/ 	.word	0x00000000
        /*00f0*/ 	.short	0x0005
        /*00f2*/ 	.short	0x0024
        /*00f4*/ 	.byte	0x00, 0xf0, 0x11, 0x00


	//----- nvinfo : EIATTR_KPARAM_INFO
	.align		4
.L_19351:
        /*00f8*/ 	.byte	0x04, 0x17
        /*00fa*/ 	.short	(.L_19353 - .L_19352)
.L_19352:
        /*00fc*/ 	.word	0x00000000
        /*0100*/ 	.short	0x0004
        /*0102*/ 	.short	0x0020
        /*0104*/ 	.byte	0x00, 0xf0, 0x11, 0x00


	//----- nvinfo : EIATTR_KPARAM_INFO
	.align		4
.L_19353:
        /*0108*/ 	.byte	0x04, 0x17
        /*010a*/ 	.short	(.L_19355 - .L_19354)
.L_19354:
        /*010c*/ 	.word	0x00000000
        /*0110*/ 	.short	0x0003
        /*0112*/ 	.short	0x0018
        /*0114*/ 	.byte	0x00, 0xf0, 0x21, 0x00


	//----- nvinfo : EIATTR_KPARAM_INFO
	.align		4
.L_19355:
        /*0118*/ 	.byte	0x04, 0x17
        /*011a*/ 	.short	(.L_19357 - .L_19356)
.L_19356:
        /*011c*/ 	.word	0x00000000
        /*0120*/ 	.short	0x0002
        /*0122*/ 	.short	0x0010
        /*0124*/ 	.byte	0x00, 0xf0, 0x21, 0x00


	//----- nvinfo : EIATTR_KPARAM_INFO
	.align		4
.L_19357:
        /*0128*/ 	.byte	0x04, 0x17
        /*012a*/ 	.short	(.L_19359 - .L_19358)
.L_19358:
        /*012c*/ 	.word	0x00000000
        /*0130*/ 	.short	0x0001
        /*0132*/ 	.short	0x0008
        /*0134*/ 	.byte	0x00, 0xf0, 0x21, 0x00


	//----- nvinfo : EIATTR_KPARAM_INFO
	.align		4
.L_19359:
        /*0138*/ 	.byte	0x04, 0x17
        /*013a*/ 	.short	(.L_19361 - .L_19360)
.L_19360:
        /*013c*/ 	.word	0x00000000
        /*0140*/ 	.short	0x0000
        /*0142*/ 	.short	0x0000
        /*0144*/ 	.byte	0x00, 0xf0, 0x21, 0x00


	//----- nvinfo : EIATTR_SPARSE_MMA_MASK
	.align		4
.L_19361:
        /*0148*/ 	.byte	0x03, 0x50
        /*014a*/ 	.short	0x0000


	//----- nvinfo : EIATTR_MAXREG_COUNT
	.align		4
        /*014c*/ 	.byte	0x03, 0x1b
        /*014e*/ 	.short	0x00ff


	//----- nvinfo : EIATTR_NUM_BARRIERS
	.align		4
        /*0150*/ 	.byte	0x02, 0x4c
        /*0152*/ 	.byte	0x01
	.zero		1


	//----- nvinfo : EIATTR_EXTERNS
	.align		4
        /*0154*/ 	.byte	0x04, 0x0f
        /*0156*/ 	.short	(.L_19363 - .L_19362)


	//   ....[0]....
	.align		4
.L_19362:
        /*0158*/ 	.word	index@(__assertfail)


	//----- nvinfo : EIATTR_MERCURY_ISA_VERSION
	.align		4
.L_19363:
        /*015c*/ 	.byte	0x03, 0x5f
        /*015e*/ 	.short	0x0101


	//----- nvinfo : EIATTR_COOP_GROUP_MASK_REGIDS
	.align		4
        /*0160*/ 	.byte	0x04, 0x29
        /*0162*/ 	.short	(.L_19365 - .L_19364)


	//   ....[0]....
.L_19364:
        /*0164*/ 	.word	0xffffffff


	//   ....[1]....
        /*0168*/ 	.word	0xffffffff


	//   ....[2]....
        /*016c*/ 	.word	0xffffffff


	//   ....[3]....
        /*0170*/ 	.word	0xffffffff


	//   ....[4]....
        /*0174*/ 	.word	0xffffffff


	//   ....[5]....
        /*0178*/ 	.word	0xffffffff


	//   ....[6]....
        /*017c*/ 	.word	0xffffffff


	//   ....[7]....
        /*0180*/ 	.word	0xffffffff


	//   ....[8]....
        /*0184*/ 	.word	0xffffffff


	//   ....[9]....
        /*0188*/ 	.word	0xffffffff


	//   ....[10]....
        /*018c*/ 	.word	0xffffffff


	//   ....[11]....
        /*0190*/ 	.word	0xffffffff


	//   ....[12]....
        /*0194*/ 	.word	0xffffffff


	//   ....[13]....
        /*0198*/ 	.word	0xffffffff


	//   ....[14]....
        /*019c*/ 	.word	0xffffffff


	//   ....[15]....
        /*01a0*/ 	.word	0xffffffff


	//   ....[16]....
        /*01a4*/ 	.word	0xffffffff


	//   ....[17]....
        /*01a8*/ 	.word	0xffffffff


	//   ....[18]....
        /*01ac*/ 	.word	0xffffffff


	//   ....[19]....
        /*01b0*/ 	.word	0xffffffff


	//   ....[20]....
        /*01b4*/ 	.word	0xffffffff


	//   ....[21]....
        /*01b8*/ 	.word	0xffffffff


	//   ....[22]....
        /*01bc*/ 	.word	0xffffffff


	//   ....[23]....
        /*01c0*/ 	.word	0xffffffff


	//   ....[24]....
        /*01c4*/ 	.word	0xffffffff


	//   ....[25]....
        /*01c8*/ 	.word	0xffffffff


	//   ....[26]....
        /*01cc*/ 	.word	0xffffffff


	//   ....[27]....
        /*01d0*/ 	.word	0xffffffff


	//   ....[28]....
        /*01d4*/ 	.word	0xffffffff


	//   ....[29]....
        /*01d8*/ 	.word	0xffffffff


	//   ....[30]....
        /*01dc*/ 	.word	0xffffffff


	//   ....[31]....
        /*01e0*/ 	.word	0xffffffff


	//   ....[32]....
        /*01e4*/ 	.word	0xffffffff


	//   ....[33]....
        /*01e8*/ 	.word	0xffffffff


	//   ....[34]....
        /*01ec*/ 	.word	0xffffffff


	//   ....[35]....
        /*01f0*/ 	.word	0xffffffff


	//   ....[36]....
        /*01f4*/ 	.word	0xffffffff


	//   ....[37]....
        /*01f8*/ 	.word	0xffffffff


	//   ....[38]....
        /*01fc*/ 	.word	0xffffffff


	//   ....[39]....
        /*0200*/ 	.word	0xffffffff


	//   ....[40]....
        /*0204*/ 	.word	0xffffffff


	//   ....[41]....
        /*0208*/ 	.word	0xffffffff


	//   ....[42]....
        /*020c*/ 	.word	0xffffffff


	//   ....[43]....
        /*0210*/ 	.word	0xffffffff


	//   ....[44]....
        /*0214*/ 	.word	0xffffffff


	//   ....[45]....
        /*0218*/ 	.word	0xffffffff


	//   ....[46]....
        /*021c*/ 	.word	0xffffffff


	//   ....[47]....
        /*0220*/ 	.word	0xffffffff


	//   ....[48]....
        /*0224*/ 	.word	0xffffffff


	//   ....[49]....
        /*0228*/ 	.word	0xffffffff


	//   ....[50]....
        /*022c*/ 	.word	0xffffffff


	//   ....[51]....
        /*0230*/ 	.word	0xffffffff


	//   ....[52]....
        /*0234*/ 	.word	0xffffffff


	//   ....[53]....
        /*0238*/ 	.word	0xffffffff


	//   ....[54]....
        /*023c*/ 	.word	0xffffffff


	//   ....[55]....
        /*0240*/ 	.word	0xffffffff


	//   ....[56]....
        /*0244*/ 	.word	0xffffffff


	//   ....[57]....
        /*0248*/ 	.word	0xffffffff


	//   ....[58]....
        /*024c*/ 	.word	0xffffffff


	//   ....[59]....
        /*0250*/ 	.word	0xffffffff


	//   ....[60]....
        /*0254*/ 	.word	0xffffffff


	//   ....[61]....
        /*0258*/ 	.word	0xffffffff


	//   ....[62]....
        /*025c*/ 	.word	0xffffffff


	//   ....[63]....
        /*0260*/ 	.word	0xffffffff


	//   ....[64]....
        /*0264*/ 	.word	0xffffffff


	//   ....[65]....
        /*0268*/ 	.word	0xffffffff


	//   ....[66]....
        /*026c*/ 	.word	0xffffffff


	//   ....[67]....
        /*0270*/ 	.word	0xffffffff


	//   ....[68]....
        /*0274*/ 	.word	0xffffffff


	//   ....[69]....
        /*0278*/ 	.word	0xffffffff


	//   ....[70]....
        /*027c*/ 	.word	0xffffffff


	//   ....[71]....
        /*0280*/ 	.word	0xffffffff


	//   ....[72]....
        /*0284*/ 	.word	0xffffffff


	//   ....[73]....
        /*0288*/ 	.word	0xffffffff


	//   ....[74]....
        /*028c*/ 	.word	0xffffffff


	//   ....[75]....
        /*0290*/ 	.word	0xffffffff


	//   ....[76]....
        /*0294*/ 	.word	0x0500000f


	//   ....[77]....
        /*0298*/ 	.word	0x0500000f


	//   ....[78]....
        /*029c*/ 	.word	0x0500000f


	//   ....[79]....
        /*02a0*/ 	.word	0x0500000f


	//   ....[80]....
        /*02a4*/ 	.word	0x0500000f


	//   ....[81]....
        /*02a8*/ 	.word	0x0500000f


	//   ....[82]....
        /*02ac*/ 	.word	0x0500000f


	//   ....[83]....
        /*02b0*/ 	.word	0x0500000f


	//   ....[84]....
        /*02b4*/ 	.word	0x0500000f


	//   ....[85]....
        /*02b8*/ 	.word	0x0500000f


	//   ....[86]....
        /*02bc*/ 	.word	0x0500000f


	//   ....[87]....
        /*02c0*/ 	.word	0x0500000f


	//   ....[88]....
        /*02c4*/ 	.word	0x0500000f


	//   ....[89]....
        /*02c8*/ 	.word	0x0500000f


	//   ....[90]....
        /*02cc*/ 	.word	0x0500000f


	//   ....[91]....
        /*02d0*/ 	.word	0x0500000f


	//   ....[92]....
        /*02d4*/ 	.word	0x0500000f


	//   ....[93]....
        /*02d8*/ 	.word	0x0500000f


	//   ....[94]....
        /*02dc*/ 	.word	0x0500000f


	//   ....[95]....
        /*02e0*/ 	.word	0x0500000f


	//   ....[96]....
        /*02e4*/ 	.word	0x0500000f


	//   ....[97]....
        /*02e8*/ 	.word	0x0500000f


	//   ....[98]....
        /*02ec*/ 	.word	0x0500000f


	//   ....[99]....
        /*02f0*/ 	.word	0x0500000f


	//   ....[100]....
        /*02f4*/ 	.word	0x0500000f


	//   ....[101]....
        /*02f8*/ 	.word	0x0500000f


	//   ....[102]....
        /*02fc*/ 	.word	0x0500000f


	//   ....[103]....
        /*0300*/ 	.word	0x0500000f


	//   ....[104]....
        /*0304*/ 	.word	0x0500000f


	//   ....[105]....
        /*0308*/ 	.word	0x0500000f


	//   ....[106]....
        /*030c*/ 	.word	0x0500000f


	//   ....[107]....
        /*0310*/ 	.word	0x0500000f


	//   ....[108]....
        /*0314*/ 	.word	0x0500000f


	//   ....[109]....
        /*0318*/ 	.word	0x0500000f


	//   ....[110]....
        /*031c*/ 	.word	0x0500000f


	//   ....[111]....
        /*0320*/ 	.word	0x0500000f


	//   ....[112]....
        /*0324*/ 	.word	0x0500000f


	//   ....[113]....
        /*0328*/ 	.word	0x0500000f


	//   ....[114]....
        /*032c*/ 	.word	0x0500000f


	//   ....[115]....
        /*0330*/ 	.word	0x0500000f


	//   ....[116]....
        /*0334*/ 	.word	0x0500000f


	//   ....[117]....
        /*0338*/ 	.word	0x0500000f


	//   ....[118]....
        /*033c*/ 	.word	0x0500000f


	//   ....[119]....
        /*0340*/ 	.word	0x0500000f


	//   ....[120]....
        /*0344*/ 	.word	0x0500000f


	//   ....[121]....
        /*0348*/ 	.word	0x0500000f


	//   ....[122]....
        /*034c*/ 	.word	0x0500000f


	//   ....[123]....
        /*0350*/ 	.word	0x0500000f


	//   ....[124]....
        /*0354*/ 	.word	0x0500000f


	//   ....[125]....
        /*0358*/ 	.word	0x0500000f


	//   ....[126]....
        /*035c*/ 	.word	0x0500000f


	//   ....[127]....
        /*0360*/ 	.word	0x0500000f


	//   ....[128]....
        /*0364*/ 	.word	0x0500000f


	//   ....[129]....
        /*0368*/ 	.word	0x0500000f


	//   ....[130]....
        /*036c*/ 	.word	0x0500000f


	//   ....[131]....
        /*0370*/ 	.word	0x0500000f


	//   ....[132]....
        /*0374*/ 	.word	0x0500000f


	//   ....[133]....
        /*0378*/ 	.word	0x0500000f


	//   ....[134]....
        /*037c*/ 	.word	0x0500000f


	//   ....[135]....
        /*0380*/ 	.word	0x0500000f


	//   ....[136]....
        /*0384*/ 	.word	0x0500000f


	//   ....[137]....
        /*0388*/ 	.word	0x0500000f


	//   ....[138]....
        /*038c*/ 	.word	0x0500000f


	//   ....[139]....
        /*0390*/ 	.word	0x0500000f


	//   ....[140]....
        /*0394*/ 	.word	0x0500000f


	//   ....[141]....
        /*0398*/ 	.word	0x0500000f


	//   ....[142]....
        /*039c*/ 	.word	0x0500000f


	//   ....[143]....
        /*03a0*/ 	.word	0x0500000f


	//   ....[144]....
        /*03a4*/ 	.word	0x0500000f


	//   ....[145]....
        /*03a8*/ 	.word	0x0500000f


	//   ....[146]....
        /*03ac*/ 	.word	0x0500000f


	//   ....[147]....
        /*03b0*/ 	.word	0x0500000f


	//   ....[148]....
        /*03b4*/ 	.word	0x0500000f


	//   ....[149]....
        /*03b8*/ 	.word	0x0500000f


	//   ....[150]....
        /*03bc*/ 	.word	0x0500000f


	//   ....[151]....
        /*03c0*/ 	.word	0x0500000f


	//   ....[152]....
        /*03c4*/ 	.word	0x0500000f


	//   ....[153]....
        /*03c8*/ 	.word	0x0500000f


	//   ....[154]....
        /*03cc*/ 	.word	0x0500000f


	//   ....[155]....
        /*03d0*/ 	.word	0x0500000f


	//   ....[156]....
        /*03d4*/ 	.word	0x0500000f


	//   ....[157]....
        /*03d8*/ 	.word	0x0500000f


	//   ....[158]....
        /*03dc*/ 	.word	0x0500000f


	//   ....[159]....
        /*03e0*/ 	.word	0x0500000f


	//   ....[160]....
        /*03e4*/ 	.word	0x0500000f


	//   ....[161]....
        /*03e8*/ 	.word	0x0500000f


	//   ....[162]....
        /*03ec*/ 	.word	0x0500000f


	//   ....[163]....
        /*03f0*/ 	.word	0x0500000f


	//   ....[164]....
        /*03f4*/ 	.word	0x0500000f


	//   ....[165]....
        /*03f8*/ 	.word	0x0500000f


	//   ....[166]....
        /*03fc*/ 	.word	0x0500000f


	//   ....[167]....
        /*0400*/ 	.word	0x0500000f


	//   ....[168]....
        /*0404*/ 	.word	0x0500000f


	//   ....[169]....
        /*0408*/ 	.word	0x0500000f


	//   ....[170]....
        /*040c*/ 	.word	0x0500000f


	//----- nvinfo : EIATTR_COOP_GROUP_INSTR_OFFSETS
	.align		4
.L_19365:
        /*0410*/ 	.byte	0x04, 0x28
        /*0412*/ 	.short	(.L_19367 - .L_19366)


	//   ....[0]....
.L_19366:
        /*0414*/ 	.word	0x00000b20


	//   ....[1]....
        /*0418*/ 	.word	0x00000b50


	//   ....[2]....
        /*041c*/ 	.word	0x00000b70


	//   ....[3]....
        /*0420*/ 	.word	0x00000b90


	//   ....[4]....
        /*0424*/ 	.word	0x00000bb0


	//   ....[5]....
        /*0428*/ 	.word	0x00000cd0


	//   ....[6]....
        /*042c*/ 	.word	0x00000d00


	//   ....[7]....
        /*0430*/ 	.word	0x00000d20


	//   ....[8]....
        /*0434*/ 	.word	0x00001b60


	//   ....[9]....
        /*0438*/ 	.word	0x00001be0


	//   ....[10]....
        /*043c*/ 	.word	0x00001c20


	//   ....[11]....
        /*0440*/ 	.word	0x00001c70


	//   ....[12]....
        /*0444*/ 	.word	0x00001cb0


	//   ....[13]....
        /*0448*/ 	.word	0x00001d00


	//   ....[14]....
        /*044c*/ 	.word	0x00001d20


	//   ....[15]....
        /*0450*/ 	.word	0x00001d40


	//   ....[16]....
        /*0454*/ 	.word	0x00002ad0


	//   ....[17]....
        /*0458*/ 	.word	0x00002b10


	//   ....[18]....
        /*045c*/ 	.word	0x00002b50


	//   ....[19]....
        /*0460*/ 	.word	0x00002b90


	//   ....[20]....
        /*0464*/ 	.word	0x00002bd0


	//   ....[21]....
        /*0468*/ 	.word	0x00002c00


	//   ....[22]....
        /*046c*/ 	.word	0x00002c60


	//   ....[23]....
        /*0470*/ 	.word	0x00002ca0


	//   ....[24]....
        /*0474*/ 	.word	0x00002cf0


	//   ....[25]....
        /*0478*/ 	.word	0x00002d30


	//   ....[26]....
        /*047c*/ 	.word	0x00002d90


	//   ....[27]....
        /*0480*/ 	.word	0x00002da0


	//   ....[28]....
        /*0484*/ 	.word	0x00002dd0


	//   ....[29]....
        /*0488*/ 	.word	0x00002e00


	//   ....[30]....
        /*048c*/ 	.word	0x00002e30


	//   ....[31]....
        /*0490*/ 	.word	0x00002e60


	//   ....[32]....
        /*0494*/ 	.word	0x00002e70


	//   ....[33]....
        /*0498*/ 	.word	0x00002e90


	//   ....[34]....
        /*049c*/ 	.word	0x00002ec0


	//   ....[35]....
        /*04a0*/ 	.word	0x00002ef0


	//   ....[36]....
        /*04a4*/ 	.word	0x00002f20


	//   ....[37]....
        /*04a8*/ 	.word	0x00002f50


	//   ....[38]....
        /*04ac*/ 	.word	0x00002f90


	//   ....[39]....
        /*04b0*/ 	.word	0x00002fc0


	//   ....[40]....
        /*04b4*/ 	.word	0x00002fe0


	//   ....[41]....
        /*04b8*/ 	.word	0x00003000


	//   ....[42]....
        /*04bc*/ 	.word	0x00003020


	//   ....[43]....
        /*04c0*/ 	.word	0x00003050


	//   ....[44]....
        /*04c4*/ 	.word	0x00003070


	//   ....[45]....
        /*04c8*/ 	.word	0x00003090


	//   ....[46]....
        /*04cc*/ 	.word	0x000030c0


	//   ....[47]....
        /*04d0*/ 	.word	0x000030e0


	//   ....[48]....
        /*04d4*/ 	.word	0x00003100


	//   ....[49]....
        /*04d8*/ 	.word	0x00003120


	//   ....[50]....
        /*04dc*/ 	.word	0x00003140


	//   ....[51]....
        /*04e0*/ 	.word	0x00003160


	//   ....[52]....
        /*04e4*/ 	.word	0x00003180


	//   ....[53]....
        /*04e8*/ 	.word	0x000031b0


	//   ....[54]....
        /*04ec*/ 	.word	0x000031d0


	//   ....[55]....
        /*04f0*/ 	.word	0x000031f0


	//   ....[56]....
        /*04f4*/ 	.word	0x00003210


	//   ....[57]....
        /*04f8*/ 	.word	0x00003230


	//   ....[58]....
        /*04fc*/ 	.word	0x00003250


	//   ....[59]....
        /*0500*/ 	.word	0x00003260


	//   ....[60]....
        /*0504*/ 	.word	0x00003280


	//   ....[61]....
        /*0508*/ 	.word	0x000032a0


	//   ....[62]....
        /*050c*/ 	.word	0x000032c0


	//   ....[63]....
        /*0510*/ 	.word	0x000032e0


	//   ....[64]....
        /*0514*/ 	.word	0x00003300


	//   ....[65]....
        /*0518*/ 	.word	0x00003320


	//   ....[66]....
        /*051c*/ 	.word	0x00003350


	//   ....[67]....
        /*0520*/ 	.word	0x00003370


	//   ....[68]....
        /*0524*/ 	.word	0x00003390


	//   ....[69]....
        /*0528*/ 	.word	0x000033b0


	//   ....[70]....
        /*052c*/ 	.word	0x000033d0


	//   ....[71]....
        /*0530*/ 	.word	0x000033f0


	//   ....[72]....
        /*0534*/ 	.word	0x00003410


	//   ....[73]....
        /*0538*/ 	.word	0x00003430


	//   ....[74]....
        /*053c*/ 	.word	0x00003450


	//   ....[75]....
        /*0540*/ 	.word	0x00003470


	//   ....[76]....
        /*0544*/ 	.word	0x000052c0


	//   ....[77]....
        /*0548*/ 	.word	0x00005320


	//   ....[78]....
        /*054c*/ 	.word	0x00005380


	//   ....[79]....
        /*0550*/ 	.word	0x000053e0


	//   ....[80]....
        /*0554*/ 	.word	0x00005440


	//   ....[81]....
        /*0558*/ 	.word	0x000054c0


	//   ....[82]....
        /*055c*/ 	.word	0x00005530


	//   ....[83]....
        /*0560*/ 	.word	0x000055a0


	//   ....[84]....
        /*0564*/ 	.word	0x00005600


	//   ....[85]....
        /*0568*/ 	.word	0x00005680


	//   ....[86]....
        /*056c*/ 	.word	0x000056f0


	//   ....[87]....
        /*0570*/ 	.word	0x00005750


	//   ....[88]....
        /*0574*/ 	.word	0x000057d0


	//   ....[89]....
        /*0578*/ 	.word	0x00005840


	//   ....[90]....
        /*057c*/ 	.word	0x000058a0


	//   ....[91]....
        /*0580*/ 	.word	0x00005920


	//   ....[92]....
        /*0584*/ 	.word	0x00005990


	//   ....[93]....
        /*0588*/ 	.word	0x000059f0


	//   ....[94]....
        /*058c*/ 	.word	0x00005a70


	//   ....[95]....
        /*0590*/ 	.word	0x00005ae0


	//   ....[96]....
        /*0594*/ 	.word	0x00005b40


	//   ....[97]....
        /*0598*/ 	.word	0x00005bc0


	//   ....[98]....
        /*059c*/ 	.word	0x00005c30


	//   ....[99]....
        /*05a0*/ 	.word	0x00005c90


	//   ....[100]....
        /*05a4*/ 	.word	0x00005d10


	//   ....[101]....
        /*05a8*/ 	.word	0x00005d80


	//   ....[102]....
        /*05ac*/ 	.word	0x00005de0


	//   ....[103]....
        /*05b0*/ 	.word	0x00005e60


	//   ....[104]....
        /*05b4*/ 	.word	0x00005ed0


	//   ....[105]....
        /*05b8*/ 	.word	0x00005f30


	//   ....[106]....
        /*05bc*/ 	.word	0x00005fb0


	//   ....[107]....
        /*05c0*/ 	.word	0x00006020


	//   ....[108]....
        /*05c4*/ 	.word	0x00006080


	//   ....[109]....
        /*05c8*/ 	.word	0x00006100


	//   ....[110]....
        /*05cc*/ 	.word	0x00006170


	//   ....[111]....
        /*05d0*/ 	.word	0x000061d0


	//   ....[112]....
        /*05d4*/ 	.word	0x00006250


	//   ....[113]....
        /*05d8*/ 	.word	0x000062c0


	//   ....[114]....
        /*05dc*/ 	.word	0x00006320


	//   ....[115]....
        /*05e0*/ 	.word	0x000063a0


	//   ....[116]....
        /*05e4*/ 	.word	0x00006410


	//   ....[117]....
        /*05e8*/ 	.word	0x00006470


	//   ....[118]....
        /*05ec*/ 	.word	0x000064f0


	//   ....[119]....
        /*05f0*/ 	.word	0x00006560


	//   ....[120]....
        /*05f4*/ 	.word	0x000065c0


	//   ....[121]....
        /*05f8*/ 	.word	0x00006640


	//   ....[122]....
        /*05fc*/ 	.word	0x000066b0


	//   ....[123]....
        /*0600*/ 	.word	0x00006710


	//   ....[124]....
        /*0604*/ 	.word	0x00006780


	//   ....[125]....
        /*0608*/ 	.word	0x000067e0


	//   ....[126]....
        /*060c*/ 	.word	0x00006840


	//   ....[127]....
        /*0610*/ 	.word	0x000068c0


	//   ....[128]....
        /*0614*/ 	.word	0x00006930


	//   ....[129]....
        /*0618*/ 	.word	0x00006990


	//   ....[130]....
        /*061c*/ 	.word	0x00006a10


	//   ....[131]....
        /*0620*/ 	.word	0x00006a80


	//   ....[132]....
        /*0624*/ 	.word	0x00006ae0


	//   ....[133]....
        /*0628*/ 	.word	0x00006b60


	//   ....[134]....
        /*062c*/ 	.word	0x00006bd0


	//   ....[135]....
        /*0630*/ 	.word	0x00006c30


	//   ....[136]....
        /*0634*/ 	.word	0x00006cb0


	//   ....[137]....
        /*0638*/ 	.word	0x00006d30


	//   ....[138]....
        /*063c*/ 	.word	0x00006d90


	//   ....[139]....
        /*0640*/ 	.word	0x00006e10


	//   ....[140]....
        /*0644*/ 	.word	0x00006e80


	//   ....[141]....
        /*0648*/ 	.word	0x00006ee0


	//   ....[142]....
        /*064c*/ 	.word	0x00006f60


	//   ....[143]....
        /*0650*/ 	.word	0x00006fd0


	//   ....[144]....
        /*0654*/ 	.word	0x00007030


	//   ....[145]....
        /*0658*/ 	.word	0x000070b0


	//   ....[146]....
        /*065c*/ 	.word	0x00007120


	//   ....[147]....
        /*0660*/ 	.word	0x00007180


	//   ....[148]....
        /*0664*/ 	.word	0x000071f0


	//   ....[149]....
        /*0668*/ 	.word	0x00007260


	//   ....[150]....
        /*066c*/ 	.word	0x000072c0


	//   ....[151]....
        /*0670*/ 	.word	0x00007340


	//   ....[152]....
        /*0674*/ 	.word	0x000073b0


	//   ....[153]....
        /*0678*/ 	.word	0x00007410


	//   ....[154]....
        /*067c*/ 	.word	0x00007490


	//   ....[155]....
        /*0680*/ 	.word	0x00007500


	//   ....[156]....
        /*0684*/ 	.word	0x00007560


	//   ....[157]....
        /*0688*/ 	.word	0x000075e0


	//   ....[158]....
        /*068c*/ 	.word	0x00007650


	//   ....[159]....
        /*0690*/ 	.word	0x000076b0


	//   ....[160]....
        /*0694*/ 	.word	0x00007730


	//   ....[161]....
        /*0698*/ 	.word	0x00007790


	//   ....[162]....
        /*069c*/ 	.word	0x000077f0


	//   ....[163]....
        /*06a0*/ 	.word	0x00007870


	//   ....[164]....
        /*06a4*/ 	.word	0x000078e0


	//   ....[165]....
        /*06a8*/ 	.word	0x00007940


	//   ....[166]....
        /*06ac*/ 	.word	0x000079b0


	//   ....[167]....
        /*06b0*/ 	.word	0x00007a10


	//   ....[168]....
        /*06b4*/ 	.word	0x00007a70


	//   ....[169]....
        /*06b8*/ 	.word	0x00007ad0


	//   ....[170]....
        /*06bc*/ 	.word	0x00007b50


	//----- nvinfo : EIATTR_SYSCALL_OFFSETS
	.align		4
.L_19367:
        /*06c0*/ 	.byte	0x04, 0x46
        /*06c2*/ 	.short	(.L_19369 - .L_19368)


	//   ....[0]....
.L_19368:
        /*06c4*/ 	.word	0x00005150


	//   ....[1]....
        /*06c8*/ 	.word	0x00005250


	//----- nvinfo : EIATTR_EXIT_INSTR_OFFSETS
	.align		4
.L_19369:
        /*06cc*/ 	.byte	0x04, 0x1c
        /*06ce*/ 	.short	(.L_19371 - .L_19370)


	//   ....[0]....
.L_19370:
        /*06d0*/ 	.word	0x00004400


	//   ....[1]....
        /*06d4*/ 	.word	0x00004460


	//   ....[2]....
        /*06d8*/ 	.word	0x00005050


	//   ....[3]....
        /*06dc*/ 	.word	0x00005260


	//----- nvinfo : EIATTR_CRS_STACK_SIZE
	.align		4
.L_19371:
        /*06e0*/ 	.byte	0x04, 0x1e
        /*06e2*/ 	.short	(.L_19373 - .L_19372)
.L_19372:
        /*06e4*/ 	.word	0x00000000


	//----- nvinfo : EIATTR_CBANK_PARAM_SIZE
	.align		4
.L_19373:
        /*06e8*/ 	.byte	0x03, 0x19
        /*06ea*/ 	.short	0x007c


	//----- nvinfo : EIATTR_PARAM_CBANK
	.align		4
        /*06ec*/ 	.byte	0x04, 0x0a
        /*06ee*/ 	.short	(.L_19375 - .L_19374)
	.align		4
.L_19374:
        /*06f0*/ 	.word	index@(.nv.constant0._ZN4vllm25paged_attention_v1_kernelIfhLi120ELi32ELi128ELNS_18Fp8KVCacheDataTypeE1ELb1EEEvPT_PKS2_PKT0_S8_ifPKiSA_iPKfiiiSC_SC_iiiii)
        /*06f4*/ 	.short	0x0210
        /*06f6*/ 	.short	0x007c


	//----- nvinfo : EIATTR_SW_WAR
	.align		4
.L_19375:
        /*06f8*/ 	.byte	0x04, 0x36
        /*06fa*/ 	.short	(.L_19377 - .L_19376)
.L_19376:
        /*06fc*/ 	.word	0x00000008
.L_19377:


//--------------------- .nv.info._ZN4vllm25paged_attention_v1_kernelIfhLi112ELi32ELi128ELNS_18Fp8KVCacheDataTypeE1ELb1EEEvPT_PKS2_PKT0_S8_ifPKiSA_iPKfiiiSC_SC_iiiii --------------------------
	.section	.nv.info._ZN4vllm25paged_attention_v1_kernelIfhLi112ELi32ELi128ELNS_18Fp8KVCacheDataTypeE1ELb1EEEvPT_PKS2_PKT0_S8_ifPKiSA_iPKfiiiSC_SC_iiiii,"",@"SHT_CUDA_INFO"
	.sectionflags	@""
	.align	4


	//----- nvinfo : EIATTR_CUDA_API_VERSION
	.align		4
        /*0000*/ 	.byte	0x04, 0x37
        /*0002*/ 	.short	(.L_19379 - .L_19378)
.L_19378:
        /*0004*/ 	.word	0x00000082


	//----- nvinfo : EIATTR_KPARAM_INFO
	.align		4
.L_19379:
        /*0008*/ 	.byte	0x04, 0x17
        /*000a*/ 	.short	(.L_19381 - .L_19380)
.L_19380:
        /*000c*/ 	.word	0x00000000
        /*0010*/ 	.short	0x0013
        /*0012*/ 	.short	0x0078
        /*0014*/ 	.byte	0x00, 0xf0, 0x11, 0x00


	//----- nvinfo : EIATTR_KPARAM_INFO
	.align		4
.L_19381:
        /*0018*/ 	.byte	0x04, 0x17
        /*001a*/ 	.short	(.L_19383 - .L_19382)
.L_19382:
        /*001c*/ 	.word	0x00000000
        /*0020*/ 	.short	0x0012
        /*0022*/ 	.short	0x0074
        /*0024*/ 	.byte	0x00, 0xf0, 0x11, 0x00


	//----- nvinfo : EIATTR_KPARAM_INFO
	.align		4
.L_19383:
        /*0028*/ 	.byte	0x04, 0x17
        /*002a*/ 	.short	(.L_19385 - .L_19384)
.L_19384:
        /*002c*/ 	.word	0x00000000
        /*0030*/ 	.short	0x0011
        /*0032*/ 	.short	0x0070
        /*0034*/ 	.byte	0x00, 0xf0, 0x11, 0x00


	//----- nvinfo : EIATTR_KPARAM_INFO
	.align		4
.L_19385:
        /*0038*/ 	.byte	0x04, 0x17
        /*003a*/ 	.short	(.L_19387 - .L_19386)
.L_19386:
        /*003c*/ 	.word	0x00000000
        /*0040*/ 	.short	0x0010
        /*0042*/ 	.short	0x006c
        /*0044*/ 	.byte	0x00, 0xf0, 0x11, 0x00


	//----- nvinfo : EIATTR_KPARAM_INFO
	.align		4
.L_19387:
        /*0048*/ 	.byte	0x04, 0x17
        /*004a*/ 	.short	(.L_19389 - .L_19388)
.L_19388:
        /*004c*/ 	.word	0x00000000
        /*0050*/ 	.short	0x000f
        /*0052*/ 	.short	0x0068
        /*0054*/ 	.byte	0x00, 0xf0, 0x11, 0x00


	//----- nvinfo : EIATTR_KPARAM_INFO
	.align		4
.L_19389:
        /*0058*/ 	.byte	0x04, 0x17
        /*005a*/ 	.short	(.L_19391 - .L_19390)
.L_19390:
        /*005c*/ 	.word	0x00000000
        /*0060*/ 	.short	0x000e
        /*0062*/ 	.short	0x0060
        /*0064*/ 	.byte	0x00, 0xf0, 0x21, 0x00


	//----- nvinfo : EIATTR_KPARAM_INFO
	.align		4
.L_19391:
        /*0068*/ 	.byte	0x04, 0x17
        /*006a*/ 	.short	(.L_19393 - .L_19392)
.L_19392:
        /*006c*/ 	.word	0x00000000
        /*0070*/ 	.short	0x000d
        /*0072*/ 	.short	0x0058
        /*0074*/ 	.byte	0x00, 0xf0, 0x21, 0x00


	//----- nvinfo : EIATTR_KPARAM_INFO
	.align		4
.L_19393:
        /*0078*/ 	.byte	0x04, 0x17
        /*007a*/ 	.short	(.L_19395 - .L_19394)
.L_19394:
        /*007c*/ 	.word	0x00000000
        /*0080*/ 	.short	0x000c
        /*0082*/ 	.short	0x0050
        /*0084*/ 	.byte	0x00, 0xf0, 0x11, 0x00


	//----- nvinfo : EIATTR_KPARAM_INFO
	.align		4
.L_19395:
        /*0088*/ 	.byte	0x04, 0x17
        /*008a*/ 	.short	(.L_19397 - .L_19396)
.L_19396:
        /*008c*/ 	.word	0x00000000
        /*0090*/ 	.short	0x000b
        /*0092*/ 	.short	0x004c
        /*0094*/ 	.byte	0x00, 0xf0, 0x11, 0x00


	//----- nvinfo : EIATTR_KPARAM_INFO
	.align		4
.L_19397:
        /*0098*/ 	.byte	0x04, 0x17
        /*009a*/ 	.short	(.L_19399 - .L_19398)
.L_19398:
        /*009c*/ 	.word	0x00000000
        /*00a0*/ 	.short	0x000a
        /*00a2*/ 	.short	0x0048
        /*00a4*/ 	.byte	0x00, 0xf0, 0x11, 0x00


	//----- nvinfo : EIATTR_KPARAM_INFO
	.align		4
.L_19399:
        /*00a8*/ 	.byte	0x04, 0x17
        /*00aa*/ 	.short	(.L_19401 - .L_19400)
.L_19400:
        /*00ac*/ 	.word	0x00000000
        /*00b0*/ 	.short	0x0009
        /*00b2*/ 	.short	0x0040
        /*00b4*/ 	.byte	0x00, 0xf0, 0x21, 0x00


	//----- nvinfo : EIATTR_KPARAM_INFO
	.align		4
.L_19401:
        /*00b8*/ 	.byte	0x04, 0x17
        /*00ba*/ 	.short	(.L_19403 - .L_19402)
.L_19402:
        /*00bc*/ 	.word	0x00000000
        /*00c0*/ 	.short	0x0008
        /*00c2*/ 	.short	0x0038
        /*00c4*/ 	.byte	0x00, 0xf0, 0x11, 0x00


	//----- nvinfo : EIATTR_KPARAM_INFO
	.align		4
.L_19403:
        /*00c8*/ 	.byte	0x04, 0x17
        /*00ca*/ 	.short	(.L_19405 - .L_19404)
.L_19404:
        /*00cc*/ 	.word	0x00000000
        /*00d0*/ 	.short	0x0007
        /*00d2*/ 	.short	0x0030
        /*00d4*/ 	.byte	0x00, 0xf0, 0x21, 0x00


	//----- nvinfo : EIATTR_KPARAM_INFO
	.align		4
.L_19405:
        /*00d8*/ 	.byte	0x04, 0x17
        /*00da*/ 	.short	(.L_19407 - .L_19406)
.L_19406:
        /*00dc*/ 	.word	0x00000000
        /*00e0*/ 	.short	0x0006
        /*00e2*/ 	.short	0x0028
        /*00e4*/ 	.byte	0x00, 0xf0, 0x21, 0x00


	//----- nvinfo : EIATTR_KPARAM_INFO
	.align		4
.L_19407:
        /*00e8*/ 	.byte	0x04, 0x17
        /*00ea*/ 	.short	(.L_19409 - .L_19408)
.L_19408:
        /*00ec*/ 	.word	0x00000000
        /*00f0*/ 	.short	0x0005
        /*00f2*/ 	.short	0x0024
        /*00f4*/ 	.byte	0x00, 0xf0, 0x11, 0x00


	//----- nvinfo : EIATTR_KPARAM_INFO
	.align		4
.L_19409:
        /*00f8*/ 	.byte	0x04, 0x17
        /*00fa*/ 	.short	(.L_19411 - .L_19410)
.L_19410:
        /*00fc*/ 	.word	0x00000000
        /*0100*/ 	.short	0x0004
        /*0102*/ 	.short	0x0020
        /*0104*/ 	.byte	0x00, 0xf0, 0x11, 0x00


	//----- nvinfo : EIATTR_KPARAM_INFO
	.align		4
.L_19411:
        /*0108*/ 	.byte	0x04, 0x17
        /*010a*/ 	.short	(.L_19413 - .L_19412)
.L_19412:
        /*010c*/ 	.word	0x00000000
        /*0110*/ 	.short	0x0003
        /*0112*/ 	.short	0x0018
        /*0114*/ 	.byte	0x00, 0xf0, 0x21, 0x00


	//----- nvinfo : EIATTR_KPARAM_INFO
	.align		4
.L_19413:
        /*0118*/ 	.byte	0x04, 0x17
        /*011a*/ 	.short	(.L_19415 - .L_19414)
.L_19414:
        /*011c*/ 	.word	0x00000000
        /*0120*/ 	.short	0x0002
        /*0122*/ 	.short	0x0010
        /*0124*/ 	.byte	0x00, 0xf0, 0x21, 0x00


	//----- nvinfo : EIATTR_KPARAM_INFO
	.align		4
.L_19415:
        /*0128*/ 	.byte	0x04, 0x17
        /*012a*/ 	.short	(.L_19417 - .L_19416)
.L_19416:
        /*012c*/ 	.word	0x00000000
        /*0130*/ 	.short	0x0001
        /*0132*/ 	.short	0x0008
        /*0134*/ 	.byte	0x00, 0xf0, 0x21, 0x00


	//----- nvinfo : EIATTR_KPARAM_INFO
	.align		4
.L_19417:
        /*0138*/ 	.byte	0x04, 0x17
        /*013a*/ 	.short	(.L_19419 - .L_19418)
.L_19418:
        /*013c*/ 	.word	0x00000000
        /*0140*/ 	.short	0x0000
        /*0142*/ 	.short	0x0000
        /*0144*/ 	.byte	0x00, 0xf0, 0x21, 0x00


	//----- nvinfo : EIATTR_SPARSE_MMA_MASK
	.align		4
.L_19419:
        /*0148*/ 	.byte	0x03, 0x50
        /*014a*/ 	.short	0x0000


	//----- nvinfo : EIATTR_MAXREG_COUNT
	.align		4
        /*014c*/ 	.byte	0x03, 0x1b
        /*014e*/ 	.short	0x00ff


	//----- nvinfo : EIATTR_NUM_BARRIERS
	.align		4
        /*0150*/ 	.byte	0x02, 0x4c
        /*0152*/ 	.byte	0x01
	.zero		1


	//----- nvinfo : EIATTR_EXTERNS
	.align		4
        /*0154*/ 	.byte	0x04, 0x0f
        /*0156*/ 	.short	(.L_19421 - .L_19420)


	//   ....[0]....
	.align		4
.L_19420:
        /*0158*/ 	.word	index@(__assertfail)


	//----- nvinfo : EIATTR_MERCURY_ISA_VERSION
	.align		4
.L_19421:
        /*015c*/ 	.byte	0x03, 0x5f
        /*015e*/ 	.short	0x0101


	//----- nvinfo : EIATTR_COOP_GROUP_MASK_REGIDS
	.align		4
        /*0160*/ 	.byte	0x04, 0x29
        /*0162*/ 	.short	(.L_19423 - .L_19422)


	//   ....[0]....
.L_19422:
        /*0164*/ 	.word	0xffffffff


	//   ....[1]....
        /*0168*/ 	.word	0xffffffff


	//   ....[2]....
        /*016c*/ 	.word	0xffffffff


	//   ....[3]....
        /*0170*/ 	.word	0xffffffff


	//   ....[4]....
        /*0174*/ 	.word	0xffffffff


	//   ....[5]....
        /*0178*/ 	.word	0xffffffff


	//   ....[6]....
        /*017c*/ 	.word	0xffffffff


	//   ....[7]....
        /*0180*/ 	.word	0xffffffff


	//   ....[8]....
        /*0184*/ 	.word	0xffffffff


	//   ....[9]....
        /*0188*/ 	.word	0xffffffff


	//   ....[10]....
        /*018c*/ 	.word	0xffffffff


	//   ....[11]....
        /*0190*/ 	.word	0xffffffff


	//   ....[12]....
        /*0194*/ 	.word	0xffffffff


	//   ....[13]....
        /*0198*/ 	.word	0xffffffff


	//   ....[14]....
        /*019c*/ 	.word	0xffffffff


	//   ....[15]....
        /*01a0*/ 	.word	0xffffffff


	//   ....[16]....
        /*01a4*/ 	.word	0xffffffff


	//   ....[17]....
        /*01a8*/ 	.word	0xffffffff


	//   ....[18]....
        /*01ac*/ 	.word	0xffffffff


	//   ....[19]....
        /*01b0*/ 	.word	0xffffffff


	//   ....[20]....
        /*01b4*/ 	.word	0xffffffff


	//   ....[21]....
        /*01b8*/ 	.word	0xffffffff


	//   ....[22]....
        /*01bc*/ 	.word	0xffffffff


	//   ....[23]....
        /*01c0*/ 	.word	0xffffffff


	//   ....[24]....
        /*01c4*/ 	.word	0xffffffff


	//   ....[25]....
        /*01c8*/ 	.word	0xffffffff


	//   ....[26]....
        /*01cc*/ 	.word	0xffffffff


	//   ....[27]....
        /*01d0*/ 	.word	0xffffffff


	//   ....[28]....
        /*01d4*/ 	.word	0xffffffff


	//   ....[29]....
        /*01d8*/ 	.word	0xffffffff


	//   ....[30]....
        /*01dc*/ 	.word	0xffffffff


	//   ....[31]....
        /*01e0*/ 	.word	0xffffffff


	//   ....[32]....
        /*01e4*/ 	.word	0xffffffff


	//   ....[33]....
        /*01e8*/ 	.word	0xffffffff


	//   ....[34]....
        /*01ec*/ 	.word	0xffffffff


	//   ....[35]....
        /*01f0*/ 	.word	0xffffffff


	//   ....[36]....
        /*01f4*/ 	.word	0xffffffff


	//   ....[37]....
        /*01f8*/ 	.word	0xffffffff


	//   ....[38]....
        /*01fc*/ 	.word	0xffffffff


	//   ....[39]....
        /*0200*/ 	.word	0xffffffff


	//   ....[40]....
        /*0204*/ 	.word	0xffffffff


	//   ....[41]....
        /*0208*/ 	.word	0xffffffff


	//   ....[42]....
        /*020c*/ 	.word	0xffffffff


	//   ....[43]....
        /*0210*/ 	.word	0xffffffff


	//   ....[44]....
        /*0214*/ 	.word	0xffffffff


	//   ....[45]....
        /*0218*/ 	.word	0xffffffff


	//   ....[46]....
        /*021c*/ 	.word	0xffffffff


	//   ....[47]....
        /*0220*/ 	.word	0xffffffff


	//   ....[48]....
        /*0224*/ 	.word	0xffffffff


	//   ....[49]....
        /*0228*/ 	.word	0xffffffff


	//   ....[50]....
        /*022c*/ 	.word	0xffffffff


	//   ....[51]....
        /*0230*/ 	.word	0xffffffff


	//   ....[52]....
        /*0234*/ 	.word	0xffffffff


	//   ....[53]....
        /*0238*/ 	.word	0xffffffff


	//   ....[54]....
        /*023c*/ 	.word	0xffffffff


	//   ....[55]....
        /*0240*/ 	.word	0xffffffff


	//   ....[56]....
        /*0244*/ 	.word	0xffffffff


	//   ....[57]....
        /*0248*/ 	.word	0xffffffff


	//   ....[58]....
        /*024c*/ 	.word	0xffffffff


	//   ....[59]....
        /*0250*/ 	.word	0xffffffff


	//   ....[60]....
        /*0254*/ 	.word	0xffffffff


	//   ....[61]....
        /*0258*/ 	.word	0xffffffff


	//   ....[62]....
        /*025c*/ 	.word	0xffffffff


	//   ....[63]....
        /*0260*/ 	.word	0xffffffff


	//   ....[64]....
        /*0264*/ 	.word	0xffffffff


	//   ....[65]....
        /*0268*/ 	.word	0xffffffff


	//   ....[66]....
        /*026c*/ 	.word	0xffffffff


	//   ....[67]....
        /*0270*/ 	.word	0xffffffff


	//   ....[68]....
        /*0274*/ 	.word	0xffffffff


	//   ....[69]....
        /*0278*/ 	.word	0xffffffff


	//   ....[70]....
        /*027c*/ 	.word	0xffffffff


	//   ....[71]....
        /*0280*/ 	.word	0xffffffff


	//   ....[72]....
        /*0284*/ 	.word	0x0500000f


	//   ....[73]....
        /*0288*/ 	.word	0x0500000f


	//   ....[74]....
        /*028c*/ 	.word	0x0500000f


	//   ....[75]....
        /*0290*/ 	.word	0x0500000f


	//   ....[76]....
        /*0294*/ 	.word	0x0500000f


	//   ....[77]....
        /*0298*/ 	.word	0x0500000f


	//   ....[78]....
        /*029c*/ 	.word	0x0500000f


	//   ....[79]....
        /*02a0*/ 	.word	0x0500000f


	//   ....[80]....
        /*02a4*/ 	.word	0x0500000f


	//   ....[81]....
        /*02a8*/ 	.word	0x0500000f


	//   ....[82]....
        /*02ac*/ 	.word	0x0500000f


	//   ....[83]....
        /*02b0*/ 	.word	0x0500000f


	//   ....[84]....
        /*02b4*/ 	.word	0x0500000f


	//   ....[85]....
        /*02b8*/ 	.word	0x0500000f


	//   ....[86]....
        /*02bc*/ 	.word	0x0500000f


	//   ....[87]....
        /*02c0*/ 	.word	0x0500000f


	//   ....[88]....
        /*02c4*/ 	.word	0x0500000f


	//   ....[89]....
        /*02c8*/ 	.word	0x0500000f


	//   ....[90]....
        /*02cc*/ 	.word	0x0500000f


	//   ....[91]....
        /*02d0*/ 	.word	0x0500000f


	//   ....[92]....
        /*02d4*/ 	.word	0x0500000f


	//   ....[93]....
        /*02d8*/ 	.word	0x0500000f


	//   ....[94]....
        /*02dc*/ 	.word	0x0500000f


	//   ....[95]....
        /*02e0*/ 	.word	0x0500000f


	//   ....[96]....
        /*02e4*/ 	.word	0x0500000f


	//   ....[97]....
        /*02e8*/ 	.word	0x0500000f


	//   ....[98]....
        /*02ec*/ 	.word	0x0500000f


	//   ....[99]....
        /*02f0*/ 	.word	0x0500000f


	//   ....[100]....
        /*02f4*/ 	.word	0x0500000f


	//   ....[101]....
        /*02f8*/ 	.word	0x0500000f


	//   ....[102]....
        /*02fc*/ 	.word	0x0500000f


	//   ....[103]....
        /*0300*/ 	.word	0x0500000f


	//   ....[104]....
        /*0304*/ 	.word	0x0500000f


	//   ....[105]....
        /*0308*/ 	.word	0x0500000f


	//   ....[106]....
        /*030c*/ 	.word	0x0500000f


	//   ....[107]....
        /*0310*/ 	.word	0x0500000f


	//   ....[108]....
        /*0314*/ 	.word	0x0500000f


	//   ....[109]....
        /*0318*/ 	.word	0x0500000f


	//   ....[110]....
        /*031c*/ 	.word	0x0500000f


	//   ....[111]....
        /*0320*/ 	.word	0x0500000f


	//   ....[112]....
        /*0324*/ 	.word	0x0500000f


	//   ....[113]....
        /*0328*/ 	.word	0x0500000f


	//   ....[114]....
        /*032c*/ 	.word	0x0500000f


	//   ....[115]....
        /*0330*/ 	.word	0x0500000f


	//   ....[116]....
        /*0334*/ 	.word	0x0500000f


	//   ....[117]....
        /*0338*/ 	.word	0x0500000f


	//   ....[118]....
        /*033c*/ 	.word	0x0500000f


	//   ....[119]....
        /*0340*/ 	.word	0x0500000f


	//   ....[120]....
        /*0344*/ 	.word	0x0500000f


	//   ....[121]....
        /*0348*/ 	.word	0x0500000f


	//   ....[122]....
        /*034c*/ 	.word	0x0500000f


	//   ....[123]....
        /*0350*/ 	.word	0x0500000f


	//   ....[124]....
        /*0354*/ 	.word	0x0500000f


	//   ....[125]....
        /*0358*/ 	.word	0x0500000f


	//   ....[126]....
        /*035c*/ 	.word	0x0500000f


	//   ....[127]....
        /*0360*/ 	.word	0x0500000f


	//   ....[128]....
        /*0364*/ 	.word	0x0500000f


	//   ....[129]....
        /*0368*/ 	.word	0x0500000f


	//   ....[130]....
        /*036c*/ 	.word	0x0500000f


	//   ....[131]....
        /*0370*/ 	.word	0x0500000f


	//   ....[132]....
        /*0374*/ 	.word	0x0500000f


	//   ....[133]....
        /*0378*/ 	.word	0x0500000f


	//   ....[134]....
        /*037c*/ 	.word	0x0500000f


	//   ....[135]....
        /*0380*/ 	.word	0x0500000f


	//   ....[136]....
        /*0384*/ 	.word	0x0500000f


	//   ....[137]....
        /*0388*/ 	.word	0x0500000f


	//   ....[138]....
        /*038c*/ 	.word	0x0500000f


	//   ....[139]....
        /*0390*/ 	.word	0x0500000f


	//   ....[140]....
        /*0394*/ 	.word	0x0500000f


	//   ....[141]....
        /*0398*/ 	.word	0x0500000f


	//   ....[142]....
        /*039c*/ 	.word	0x0500000f


	//   ....[143]....
        /*03a0*/ 	.word	0x0500000f


	//   ....[144]....
        /*03a4*/ 	.word	0x0500000f


	//   ....[145]....
        /*03a8*/ 	.word	0x0500000f


	//   ....[146]....
        /*03ac*/ 	.word	0x0500000f


	//   ....[147]....
        /*03b0*/ 	.word	0x0500000f


	//   ....[148]....
        /*03b4*/ 	.word	0x0500000f


	//   ....[149]....
        /*03b8*/ 	.word	0x0500000f


	//   ....[150]....
        /*03bc*/ 	.word	0x0500000f


	//   ....[151]....
        /*03c0*/ 	.word	0x0500000f


	//   ....[152]....
        /*03c4*/ 	.word	0x0500000f


	//   ....[153]....
        /*03c8*/ 	.word	0x0500000f


	//   ....[154]....
        /*03cc*/ 	.word	0x0500000f


	//   ....[155]....
        /*03d0*/ 	.word	0x0500000f


	//   ....[156]....
        /*03d4*/ 	.word	0x0500000f


	//   ....[157]....
        /*03d8*/ 	.word	0x0500000f


	//   ....[158]....
        /*03dc*/ 	.word	0x0500000f


	//   ....[159]....
        /*03e0*/ 	.word	0x0500000f


	//   ....[160]....
        /*03e4*/ 	.word	0x0500000f


	//----- nvinfo : EIATTR_COOP_GROUP_INSTR_OFFSETS
	.align		4
.L_19423:
        /*03e8*/ 	.byte	0x04, 0x28
        /*03ea*/ 	.short	(.L_19425 - .L_19424)


	//   ....[0]....
.L_19424:
        /*03ec*/ 	.word	0x00000b40


	//   ....[1]....
        /*03f0*/ 	.word	0x00000b70


	//   ....[2]....
        /*03f4*/ 	.word	0x00000b90


	//   ....[3]....
        /*03f8*/ 	.word	0x00000bb0


	//   ....[4]....
        /*03fc*/ 	.word	0x00000bd0


	//   ....[5]....
        /*0400*/ 	.word	0x00000d00


	//   ....[6]....
        /*0404*/ 	.word	0x00000d20


	//   ....[7]....
        /*0408*/ 	.word	0x00000d40


	//   ....[8]....
        /*040c*/ 	.word	0x00001b90


	//   ....[9]....
        /*0410*/ 	.word	0x00001c10


	//   ....[10]....
        /*0414*/ 	.word	0x00001c40


	//   ....[11]....
        /*0418*/ 	.word	0x00001c90


	//   ....[12]....
        /*041c*/ 	.word	0x00001ce0


	//   ....[13]....
        /*0420*/ 	.word	0x00001d30


	//   ....[14]....
        /*0424*/ 	.word	0x00001d50


	//   ....[15]....
        /*0428*/ 	.word	0x00001d70


	//   ....[16]....
        /*042c*/ 	.word	0x00002ae0


	//   ....[17]....
        /*0430*/ 	.word	0x00002b20


	//   ....[18]....
        /*0434*/ 	.word	0x00002b60


	//   ....[19]....
        /*0438*/ 	.word	0x00002bd0


	//   ....[20]....
        /*043c*/ 	.word	0x00002c10


	//   ....[21]....
        /*0440*/ 	.word	0x00002c50


	//   ....[22]....
        /*0444*/ 	.word	0x00002c90


	//   ....[23]....
        /*0448*/ 	.word	0x00002cd0


	//   ....[24]....
        /*044c*/ 	.word	0x00002d10


	//   ....[25]....
        /*0450*/ 	.word	0x00002d60


	//   ....[26]....
        /*0454*/ 	.word	0x00002da0


	//   ....[27]....
        /*0458*/ 	.word	0x00002de0


	//   ....[28]....
        /*045c*/ 	.word	0x00002e10


	//   ....[29]....
        /*0460*/ 	.word	0x00002e40


	//   ....[30]....
        /*0464*/ 	.word	0x00002e60


	//   ....[31]....
        /*0468*/ 	.word	0x00002e70


	//   ....[32]....
        /*046c*/ 	.word	0x00002ea0


	//   ....[33]....
        /*0470*/ 	.word	0x00002ec0


	//   ....[34]....
        /*0474*/ 	.word	0x00002ee0


	//   ....[35]....
        /*0478*/ 	.word	0x00002f00


	//   ....[36]....
        /*047c*/ 	.word	0x00002f20


	//   ....[37]....
        /*0480*/ 	.word	0x00002f50


	//   ....[38]....
        /*0484*/ 	.word	0x00002f70


	//   ....[39]....
        /*0488*/ 	.word	0x00002f90


	//   ....[40]....
        /*048c*/ 	.word	0x00002fb0


	//   ....[41]....
        /*0490*/ 	.word	0x00002fd0


	//   ....[42]....
        /*0494*/ 	.word	0x00003000


	//   ....[43]....
        /*0498*/ 	.word	0x00003020


	//   ....[44]....
        /*049c*/ 	.word	0x00003040


	//   ....[45]....
        /*04a0*/ 	.word	0x00003060


	//   ....[46]....
        /*04a4*/ 	.word	0x00003080


	//   ....[47]....
        /*04a8*/ 	.word	0x000030a0


	//   ....[48]....
        /*04ac*/ 	.word	0x000030b0


	//   ....[49]....
        /*04b0*/ 	.word	0x000030f0


	//   ....[50]....
        /*04b4*/ 	.word	0x00003120


	//   ....[51]....
        /*04b8*/ 	.word	0x00003140


	//   ....[52]....
        /*04bc*/ 	.word	0x00003160


	//   ....[53]....
        /*04c0*/ 	.word	0x00003180


	//   ....[54]....
        /*04c4*/ 	.word	0x000031a0


	//   ....[55]....
        /*04c8*/ 	.word	0x000031c0


	//   ....[56]....
        /*04cc*/ 	.word	0x000031e0


	//   ....[57]....
        /*04d0*/ 	.word	0x00003210


	//   ....[58]....
        /*04d4*/ 	.word	0x00003240


	//   ....[59]....
        /*04d8*/ 	.word	0x00003260


	//   ....[60]....
        /*04dc*/ 	.word	0x00003280


	//   ....[61]....
        /*04e0*/ 	.word	0x000032a0


	//   ....[62]....
        /*04e4*/ 	.word	0x000032d0


	//   ....[63]....
        /*04e8*/ 	.word	0x000032f0


	//   ....[64]....
        /*04ec*/ 	.word	0x00003330


	//   ....[65]....
        /*04f0*/ 	.word	0x00003350


	//   ....[66]....
        /*04f4*/ 	.word	0x00003370


	//   ....[67]....
        /*04f8*/ 	.word	0x00003390


	//   ....[68]....
        /*04fc*/ 	.word	0x000033b0


	//   ....[69]....
        /*0500*/ 	.word	0x000033c0


	//   ....[70]....
        /*0504*/ 	.word	0x000033e0


	//   ....[71]....
        /*0508*/ 	.word	0x00003420


	//   ....[72]....
        /*050c*/ 	.word	0x00005140


	//   ....[73]....
        /*0510*/ 	.word	0x000051a0


	//   ....[74]....
        /*0514*/ 	.word	0x00005200


	//   ....[75]....
        /*0518*/ 	.word	0x00005260


	//   ....[76]....
        /*051c*/ 	.word	0x000052c0


	//   ....[77]....
        /*0520*/ 	.word	0x00005340


	//   ....[78]....
        /*0524*/ 	.word	0x000053a0


	//   ....[79]....
        /*0528*/ 	.word	0x00005410


	//   ....[80]....
        /*052c*/ 	.word	0x00005470


	//   ....[81]....
        /*0530*/ 	.word	0x000054f0


	//   ....[82]....
        /*0534*/ 	.word	0x00005560


	//   ....[83]....
        /*0538*/ 	.word	0x000055c0


	//   ....[84]....
        /*053c*/ 	.word	0x00005640


	//   ....[85]....
        /*0540*/ 	.word	0x000056b0


	//   ....[86]....
        /*0544*/ 	.word	0x00005710


	//   ....[87]....
        /*0548*/ 	.word	0x00005790


	//   ....[88]....
        /*054c*/ 	.word	0x00005800


	//   ....[89]....
        /*0550*/ 	.word	0x00005860


	//   ....[90]....
        /*0554*/ 	.word	0x000058e0


	//   ....[91]....
        /*0558*/ 	.word	0x00005950


	//   ....[92]....
        /*055c*/ 	.word	0x000059b0


	//   ....[93]....
        /*0560*/ 	.word	0x00005a20


	//   ....[94]....
        /*0564*/ 	.word	0x00005a90


	//   ....[95]....
        /*0568*/ 	.word	0x00005af0


	//   ....[96]....
        /*056c*/ 	.word	0x00005b70


	//   ....[97]....
        /*0570*/ 	.word	0x00005be0


	//   ....[98]....
        /*0574*/ 	.word	0x00005c40


	//   ....[99]....
        /*0578*/ 	.word	0x00005cc0


	//   ....[100]....
        /*057c*/ 	.word	0x00005d30


	//   ....[101]....
        /*0580*/ 	.word	0x00005d90


	//   ....[102]....
        /*0584*/ 	.word	0x00005e10


	//   ....[103]....
        /*0588*/ 	.word	0x00005e80


	//   ....[104]....
        /*058c*/ 	.word	0x00005ee0


	//   ....[105]....
        /*0590*/ 	.word	0x00005f50


	//   ....[106]....
        /*0594*/ 	.word	0x00005fc0


	//   ....[107]....
        /*0598*/ 	.word	0x00006020


	//   ....[108]....
        /*059c*/ 	.word	0x000060a0


	//   ....[109]....
        /*05a0*/ 	.word	0x00006110


	//   ....[110]....
        /*05a4*/ 	.word	0x00006170


	//   ....[111]....
        /*05a8*/ 	.word	0x000061f0


	//   ....[112]....
        /*05ac*/ 	.word	0x00006260


	//   ....[113]....
        /*05b0*/ 	.word	0x000062c0


	//   ....[114]....
        /*05b4*/ 	.word	0x00006330


	//   ....[115]....
        /*05b8*/ 	.word	0x000063a0


	//   ....[116]....
        /*05bc*/ 	.word	0x00006400


	//   ....[117]....
        /*05c0*/ 	.word	0x00006480


	//   ....[118]....
        /*05c4*/ 	.word	0x000064f0


	//   ....[119]....
        /*05c8*/ 	.word	0x00006550


	//   ....[120]....
        /*05cc*/ 	.word	0x000065c0


	//   ....[121]....
        /*05d0*/ 	.word	0x00006630


	//   ....[122]....
        /*05d4*/ 	.word	0x00006690


	//   ....[123]....
        /*05d8*/ 	.word	0x00006700


	//   ....[124]....
        /*05dc*/ 	.word	0x00006770


	//   ....[125]....
        /*05e0*/ 	.word	0x000067d0


	//   ....[126]....
        /*05e4*/ 	.word	0x00006840


	//   ....[127]....
        /*05e8*/ 	.word	0x000068b0


	//   ....[128]....
        /*05ec*/ 	.word	0x00006910


	//   ....[129]....
        /*05f0*/ 	.word	0x00006980


	//   ....[130]....
        /*05f4*/ 	.word	0x00006a00


	//   ....[131]....
        /*05f8*/ 	.word	0x00006a60


	//   ....[132]....
        /*05fc*/ 	.word	0x00006ae0


	//   ....[133]....
        /*0600*/ 	.word	0x00006b60


	//   ....[134]....
        /*0604*/ 	.word	0x00006bc0


	//   ....[135]....
        /*0608*/ 	.word	0x00006c30


	//   ....[136]....
        /*060c*/ 	.word	0x00006c90


	//   ....[137]....
        /*0610*/ 	.word	0x00006cf0


	//   ....[138]....
        /*0614*/ 	.word	0x00006d60


	//   ....[139]....
        /*0618*/ 	.word	0x00006de0


	//   ....[140]....
        /*061c*/ 	.word	0x00006e40


	//   ....[141]....
        /*0620*/ 	.word	0x00006ec0


	//   ....[142]....
        /*0624*/ 	.word	0x00006f30


	//   ....[143]....
        /*0628*/ 	.word	0x00006f90


	//   ....[144]....
        /*062c*/ 	.word	0x00007010


	//   ....[145]....
        /*0630*/ 	.word	0x00007080


	//   ....[146]....
        /*0634*/ 	.word	0x000070e0


	//   ....[147]....
        /*0638*/ 	.word	0x00007160


	//   ....[148]....
        /*063c*/ 	.word	0x000071c0


	//   ....[149]....
        /*0640*/ 	.word	0x00007220


	//   ....[150]....
        /*0644*/ 	.word	0x00007290


	//   ....[151]....
        /*0648*/ 	.word	0x000072f0


	//   ....[152]....
        /*064c*/ 	.word	0x00007350


	//   ....[153]....
        /*0650*/ 	.word	0x000073c0


	//   ....[154]....
        /*0654*/ 	.word	0x00007420


	//   ....[155]....
        /*0658*/ 	.word	0x00007480


	//   ....[156]....
        /*065c*/ 	.word	0x000074e0


	//   ....[157]....
        /*0660*/ 	.word	0x00007540


	//   ....[158]....
        /*0664*/ 	.word	0x000075a0


	//   ....[159]....
        /*0668*/ 	.word	0x00007610


	//   ....[160]....
        /*066c*/ 	.word	0x00007680


	//----- nvinfo : EIATTR_SYSCALL_OFFSETS
	.align		4
.L_19425:
        /*0670*/ 	.byte	0x04, 0x46
        /*0672*/ 	.short	(.L_19427 - .L_19426)


	//   ....[0]....
.L_19426:
        /*0674*/ 	.word	0x00004fd0


	//   ....[1]....
        /*0678*/ 	.word	0x000050d0


	//----- nvinfo : EIATTR_EXIT_INSTR_OFFSETS
	.align		4
.L_19427:
        /*067c*/ 	.byte	0x04, 0x1c
        /*067e*/ 	.short	(.L_19429 - .L_19428)


	//   ....[0]....
.L_19428:
        /*0680*/ 	.word	0x00004340


	//   ....[1]....
        /*0684*/ 	.word	0x000043a0


	//   ....[2]....
        /*0688*/ 	.word	0x00004ed0


	//   ....[3]....
        /*068c*/ 	.word	0x000050e0


	//----- nvinfo : EIATTR_CRS_STACK_SIZE
	.align		4
.L_19429:
        /*0690*/ 	.byte	0x04, 0x1e
        /*0692*/ 	.short	(.L_19431 - .L_19430)
.L_19430:
        /*0694*/ 	.word	0x00000000


	//----- nvinfo : EIATTR_CBANK_PARAM_SIZE
	.align		4
.L_19431:
        /*0698*/ 	.byte	0x03, 0x19
        /*069a*/ 	.short	0x007c


	//----- nvinfo : EIATTR_PARAM_CBANK
	.align		4
        /*069c*/ 	.byte	0x04, 0x0a
        /*069e*/ 	.short	(.L_19433 - .L_19432)
	.align		4
.L_19432:
        /*06a0*/ 	.word	index@(.nv.constant0._ZN4vllm25paged_attention_v1_kernelIfhLi112ELi32ELi128ELNS_18Fp8KVCacheDataTypeE1ELb1EEEvPT_PKS2_PKT0_S8_ifPKiSA_iPKfiiiSC_SC_iiiii)
        /*06a4*/ 	.short	0x0210
        /*06a6*/ 	.short	0x007c


	//----- nvinfo : EIATTR_SW_WAR
	.align		4
.L_19433:
        /*06a8*/ 	.byte	0x04, 0x36
        /*06aa*/ 	.short	(.L_19435 - .L_19434)
.L_19434:
        /*06ac*/ 	.word	0x00000008
.L_19435:


//--------------------- .nv.info._ZN4vllm25paged_attention_v1_kernelIfhLi96ELi32ELi128ELNS_18Fp8KVCacheDataTypeE1ELb1EEEvPT_PKS2_PKT0_S8_ifPKiSA_iPKfiiiSC_SC_iiiii --------------------------
	.section	.nv.info._ZN4vllm25paged_attention_v1_kernelIfhLi96ELi32ELi128ELNS_18Fp8KVCacheDataTypeE1ELb1EEEvPT_PKS2_PKT0_S8_ifPKiSA_iPKfiiiSC_SC_iiiii,"",@"SHT_CUDA_INFO"
	.sectionflags	@""
	.align	4


	//----- nvinfo : EIATTR_CUDA_API_VERSION
	.align		4
        /*0000*/ 	.byte	0x04, 0x37
        /*0002*/ 	.short	(.L_19437 - .L_19436)
.L_19436:
        /*0004*/ 	.word	0x00000082


	//----- nvinfo : EIATTR_KPARAM_INFO
	.align		4
.L_19437:
        /*0008*/ 	.byte	0x04, 0x17
        /*000a*/ 	.short	(.L_19439 - .L_19438)
.L_19438:
        /*000c*/ 	.word	0x00000000
        /*0010*/ 	.short	0x0013
        /*0012*/ 	.short	0x0078
        /*0014*/ 	.byte	0x00, 0xf0, 0x11, 0x00


	//----- nvinfo : EIATTR_KPARAM_INFO
	.align		4
.L_19439:
        /*0018*/ 	.byte	0x04, 0x17
        /*001a*/ 	.short	(.L_19441 - .L_19440)
.L_19440:
        /*001c*/ 	.word	0x00000000
        /*0020*/ 	.short	0x0012
        /*0022*/ 	.short	0x0074
        /*0024*/ 	.byte	0x00, 0xf0, 0x11, 0x00


	//----- nvinfo : EIATTR_KPARAM_INFO
	.align		4
.L_19441:
        /*0028*/ 	.byte	0x04, 0x17
        /*002a*/ 	.short	(.L_19443 - .L_19442)
.L_19442:
        /*002c*/ 	.word	0x00000000
        /*0030*/ 	.short	0x0011
        /*0032*/ 	.short	0x0070
        /*0034*/ 	.byte	0x00, 0xf0, 0x11, 0x00


	//----- nvinfo : EIATTR_KPARAM_INFO
	.align		4
.L_19443:
        /*0038*/ 	.byte	0x04, 0x17
        /*003a*/ 	.short	(.L_19445 - .L_19444)
.L_19444:
        /*003c*/ 	.word	0x00000000
        /*0040*/ 	.short	0x0010
        /*0042*/ 	.short	0x006c
        /*0044*/ 	.byte	0x00, 0xf0, 0x11, 0x00


	//----- nvinfo : EIATTR_KPARAM_INFO
	.align		4
.L_19445:
        /*0048*/ 	.byte	0x04, 0x17
        /*004a*/ 	.short	(.L_19447 - .L_19446)
.L_19446:
        /*004c*/ 	.word	0x00000000
        /*0050*/ 	.short	0x000f
        /*0052*/ 	.short	0x0068
        /*0054*/ 	.byte	0x00, 0xf0, 0x11, 0x00


	//----- nvinfo : EIATTR_KPARAM_INFO
	.align		4
.L_19447:
        /*0058*/ 	.byte	0x04, 0x17
        /*005a*/ 	.short	(.L_19449 - .L_19448)
.L_19448:
        /*005c*/ 	.word	0x00000000
        /*0060*/ 	.short	0x000e
        /*0062*/ 	.short	0x0060
        /*0064*/ 	.byte	0x00, 0xf0, 0x21, 0x00


	//----- nvinfo : EIATTR_KPARAM_INFO
	.align		4
.L_19449:
        /*0068*/ 	.byte	0x04, 0x17
        /*006a*/ 	.short	(.L_19451 - .L_19450)
.L_19450:
        /*006c*/ 	.word	0x00000000
        /*0070*/ 	.short	0x000d
        /*0072*/ 	.short	0x0058
        /*0074*/ 	.byte	0x00, 0xf0, 0x21, 0x00


	//----- nvinfo : EIATTR_KPARAM_INFO
	.align		4
.L_19451:
        /*0078*/ 	.byte	0x04, 0x17
        /*007a*/ 	.short	(.L_19453 - .L_19452)
.L_19452:
        /*007c*/ 	.word	0x00000000
        /*0080*/ 	.short	0x000c
        /*0082*/ 	.short	0x0050
        /*0084*/ 	.byte	0x00, 0xf0, 0x11, 0x00


	//----- nvinfo : EIATTR_KPARAM_INFO
	.align		4
.L_19453:
        /*0088*/ 	.byte	0x04, 0x17
        /*008a*/ 	.short	(.L_19455 - .L_19454)
.L_19454:
        /*008c*/ 	.word	0x00000000
        /*0090*/ 	.short	0x000b
        /*0092*/ 	.short	0x004c
        /*0094*/ 	.byte	0x00, 0xf0, 0x11, 0x00


	//----- nvinfo : EIATTR_KPARAM_INFO
	.align		4
.L_19455:
        /*0098*/ 	.byte	0x04, 0x17
        /*009a*/ 	.short	(.L_19457 - .L_19456)
.L_19456:
        /*009c*/ 	.word	0x00000000
        /*00a0*/ 	.short	0x000a
        /*00a2*/ 	.short	0x0048
        /*00a4*/ 	.byte	0x00, 0xf0, 0x11, 0x00


	//----- nvinfo : EIATTR_KPARAM_INFO
	.align		4
.L_19457:
        /*00a8*/ 	.byte	0x04, 0x17
        /*00aa*/ 	.short	(.L_19459 - .L_19458)
.L_19458:
        /*00ac*/ 	.word	0x00000000
        /*00b0*/ 	.short	0x0009
        /*00b2*/ 	.short	0x0040
        /*00b4*/ 	.byte	0x00, 0xf0, 0x21, 0x00


	//----- nvinfo : EIATTR_KPARAM_INFO
	.align		4
.L_19459:
        /*00b8*/ 	.byte	0x04, 0x17
        /*00ba*/ 	.short	(.L_19461 - .L_19460)
.L_19460:
        /*00bc*/ 	.word	0x00000000
        /*00c0*/ 	.short	0x0008
        /*00c2*/ 	.short	0x0038
        /*00c4*/ 	.byte	0x00, 0xf0, 0x11, 0x00


	//----- nvinfo : EIATTR_KPARAM_INFO
	.align		4
.L_19461:
        /*00c8*/ 	.byte	0x04, 0x17
        /*00ca*/ 	.short	(.L_19463 - .L_19462)
.L_19462:
        /*00cc*/ 	.word	0x00000000
        /*00d0*/ 	.short	0x0007
        /*00d2*/ 	.short	0x0030
        /*00d4*/ 	.byte	0x00, 0xf0, 0x21, 0x00


	//----- nvinfo : EIATTR_KPARAM_INFO
	.align		4
.L_19463:
        /*00d8*/ 	.byte	0x04, 0x17
        /*00da*/ 	.short	(.L_19465 - .L_19464)
.L_19464:
        /*00dc*/ 	.word	0x00000000
        /*00e0*/ 	.short	0x0006
        /*00e2*/ 	.short	0x0028
        /*00e4*/ 	.byte	0x00, 0xf0, 0x21, 0x00


	//----- nvinfo : EIATTR_KPARAM_INFO
	.align		4
.L_19465:
        /*00e8*/ 	.byte	0x04, 0x17
        /*00ea*/ 	.short	(.L_19467 - .L_19466)
.L_19466:
        /*00ec*/ 	.word	0x00000000
        /*00f0*/ 	.short	0x0005
        /*00f2*/ 	.short	0x0024
        /*00f4*/ 	.byte	0x00, 0xf0, 0x11, 0x00


	//----- nvinfo : EIATTR_KPARAM_INFO
	.align		4
.L_19467:
        /*00f8*/ 	.byte	0x04, 0x17
        /*00fa*/ 	.short	(.L_19469 - .L_19468)
.L_19468:
        /*00fc*/ 	.word	0x00000000
        /*0100*/ 	.short	0x0004
        /*0102*/ 	.short	0x0020
        /*0104*/ 	.byte	0x00, 0xf0, 0x11, 0x00


	//----- nvinfo : EIATTR_KPARAM_INFO
	.align		4
.L_19469:
        /*0108*/ 	.byte	0x04, 0x17
        /*010a*/ 	.short	(.L_19471 - .L_19470)
.L_19470:
        /*010c*/ 	.word	0x00000000
        /*0110*/ 	.short	0x0003
        /*0112*/ 	.short	0x0018
        /*0114*/ 	.byte	0x00, 0xf0, 0x21, 0x00


	//----- nvinfo : EIATTR_KPARAM_INFO
	.align		4
.L_19471:
        /*0118*/ 	.byte	0x04, 0x17
        /*011a*/ 	.short	(.L_19473 - .L_19472)
.L_19472:
        /*011c*/ 	.word	0x00000000
        /*0120*/ 	.short	0x0002
        /*0122*/ 	.short	0x0010
        /*0124*/ 	.byte	0x00, 0xf0, 0x21, 0x00


	//----- nvinfo : EIATTR_KPARAM_INFO
	.align		4
.L_19473:
        /*0128*/ 	.byte	0x04, 0x17
        /*012a*/ 	.short	(.L_19475 - .L_19474)
.L_19474:
        /*012c*/ 	.word	0x00000000
        /*0130*/ 	.short	0x0001
        /*0132*/ 	.short	0x0008
        /*0134*/ 	.byte	0x00, 0xf0, 0x21, 0x00


	//----- nvinfo : EIATTR_KPARAM_INFO
	.align		4
.L_19475:
        /*0138*/ 	.byte	0x04, 0x17
        /*013a*/ 	.short	(.L_19477 - .L_19476)
.L_19476:
        /*013c*/ 	.word	0x00000000
        /*0140*/ 	.short	0x0000
        /*0142*/ 	.short	0x0000
        /*0144*/ 	.byte	0x00, 0xf0, 0x21, 0x00


	//----- nvinfo : EIATTR_SPARSE_MMA_MASK
	.align		4
.L_19477:
        /*0148*/ 	.byte	0x03, 0x50
        /*014a*/ 	.short	0x0000


	//----- nvinfo : EIATTR_MAXREG_COUNT
	.align		4
        /*014c*/ 	.byte	0x03, 0x1b
        /*014e*/ 	.short	0x00ff


	//----- nvinfo : EIATTR_NUM_BARRIERS
	.align		4
        /*0150*/ 	.byte	0x02, 0x4c
        /*0152*/ 	.byte	0x01
	.zero		1


	//----- nvinfo : EIATTR_EXTERNS
	.align		4
        /*0154*/ 	.byte	0x04, 0x0f
        /*0156*/ 	.short	(.L_19479 - .L_19478)


	//   ....[0]....
	.align		4
.L_19478:
        /*0158*/ 	.word	index@(__assertfail)


	//----- nvinfo : EIATTR_MERCURY_ISA_VERSION
	.align		4
.L_19479:
        /*015c*/ 	.byte	0x03, 0x5f
        /*015e*/ 	.short	0x0101


	//----- nvinfo : EIATTR_COOP_GROUP_MASK_REGIDS
	.align		4
        /*0160*/ 	.byte	0x04, 0x29
        /*0162*/ 	.short	(.L_19481 - .L_19480)


	//   ....[0]....
.L_19480:
        /*0164*/ 	.word	0xffffffff


	//   ....[1]....
        /*0168*/ 	.word	0xffffffff


	//   ....[2]....
        /*016c*/ 	.word	0xffffffff


	//   ....[3]....
        /*0170*/ 	.word	0xffffffff


	//   ....[4]....
        /*0174*/ 	.word	0xffffffff


	//   ....[5]....
        /*0178*/ 	.word	0xffffffff


	//   ....[6]....
        /*017c*/ 	.word	0xffffffff


	//   ....[7]....
        /*0180*/ 	.word	0xffffffff


	//   ....[8]....
        /*0184*/ 	.word	0xffffffff


	//   ....[9]....
        /*0188*/ 	.word	0xffffffff


	//   ....[10]....
        /*018c*/ 	.word	0xffffffff


	//   ....[11]....
        /*0190*/ 	.word	0xffffffff


	//   ....[12]....
        /*0194*/ 	.word	0xffffffff


	//   ....[13]....
        /*0198*/ 	.word	0xffffffff


	//   ....[14]....
        /*019c*/ 	.word	0xffffffff


	//   ....[15]....
        /*01a0*/ 	.word	0xffffffff


	//   ....[16]....
        /*01a4*/ 	.word	0xffffffff


	//   ....[17]....
        /*01a8*/ 	.word	0xffffffff


	//   ....[18]....
        /*01ac*/ 	.word	0xffffffff


	//   ....[19]....
        /*01b0*/ 	.word	0xffffffff


	//   ....[20]....
        /*01b4*/ 	.word	0xffffffff


	//   ....[21]....
        /*01b8*/ 	.word	0xffffffff


	//   ....[22]....
        /*01bc*/ 	.word	0xffffffff


	//   ....[23]....
        /*01c0*/ 	.word	0xffffffff


	//   ....[24]....
        /*01c4*/ 	.word	0xffffffff


	//   ....[25]....
        /*01c8*/ 	.word	0xffffffff


	//   ....[26]....
        /*01cc*/ 	.word	0xffffffff


	//   ....[27]....
        /*01d0*/ 	.word	0xffffffff


	//   ....[28]....
        /*01d4*/ 	.word	0xffffffff


	//   ....[29]....
        /*01d8*/ 	.word	0xffffffff


	//   ....[30]....
        /*01dc*/ 	.word	0xffffffff


	//   ....[31]....
        /*01e0*/ 	.word	0xffffffff


	//   ....[32]....
        /*01e4*/ 	.word	0xffffffff


	//   ....[33]....
        /*01e8*/ 	.word	0xffffffff


	//   ....[34]....
        /*01ec*/ 	.word	0xffffffff


	//   ....[35]....
        /*01f0*/ 	.word	0xffffffff


	//   ....[36]....
        /*01f4*/ 	.word	0xffffffff


	//   ....[37]....
        /*01f8*/ 	.word	0xffffffff


	//   ....[38]....
        /*01fc*/ 	.word	0xffffffff


	//   ....[39]....
        /*0200*/ 	.word	0xffffffff


	//   ....[40]....
        /*0204*/ 	.word	0xffffffff


	//   ....[41]....
        /*0208*/ 	.word	0xffffffff


	//   ....[42]....
        /*020c*/ 	.word	0xffffffff


	//   ....[43]....
        /*0210*/ 	.word	0xffffffff


	//   ....[44]....
        /*0214*/ 	.word	0xffffffff


	//   ....[45]....
        /*0218*/ 	.word	0xffffffff


	//   ....[46]....
        /*021c*/ 	.word	0xffffffff


	//   ....[47]....
        /*0220*/ 	.word	0xffffffff


	//   ....[48]....
        /*0224*/ 	.word	0xffffffff


	//   ....[49]....
        /*0228*/ 	.word	0xffffffff


	//   ....[50]....
        /*022c*/ 	.word	0xffffffff


	//   ....[51]....
        /*0230*/ 	.word	0xffffffff


	//   ....[52]....
        /*0234*/ 	.word	0xffffffff


	//   ....[53]....
        /*0238*/ 	.word	0xffffffff


	//   ....[54]....
        /*023c*/ 	.word	0xffffffff


	//   ....[55]....
        /*0240*/ 	.word	0xffffffff


	//   ....[56]....
        /*0244*/ 	.word	0xffffffff


	//   ....[57]....
        /*0248*/ 	.word	0xffffffff


	//   ....[58]....
        /*024c*/ 	.word	0xffffffff


	//   ....[59]....
        /*0250*/ 	.word	0xffffffff


	//   ....[60]....
        /*0254*/ 	.word	0xffffffff


	//   ....[61]....
        /*0258*/ 	.word	0xffffffff


	//   ....[62]....
        /*025c*/ 	.word	0xffffffff


	//   ....[63]....
        /*0260*/ 	.word	0xffffffff


	//   ....[64]....
        /*0264*/ 	.word	0x0500000f


	//   ....[65]....
        /*0268*/ 	.word	0x0500000f


	//   ....[66]....
        /*026c*/ 	.word	0x0500000f


	//   ....[67]....
        /*0270*/ 	.word	0x0500000f


	//   ....[68]....
        /*0274*/ 	.word	0x0500000f


	//   ....[69]....
        /*0278*/ 	.word	0x0500000f


	//   ....[70]....
        /*027c*/ 	.word	0x0500000f


	//   ....[71]....
        /*0280*/ 	.word	0x0500000f


	//   ....[72]....
        /*0284*/ 	.word	0x0500000f


	//   ....[73]....
        /*0288*/ 	.word	0x0500000f


	//   ....[74]....
        /*028c*/ 	.word	0x0500000f


	//   ....[75]....
        /*0290*/ 	.word	0x0500000f


	//   ....[76]....
        /*0294*/ 	.word	0x0500000f


	//   ....[77]....
        /*0298*/ 	.word	0x0500000f


	//   ....[78]....
        /*029c*/ 	.word	0x0500000f


	//   ....[79]....
        /*02a0*/ 	.word	0x0500000f


	//   ....[80]....
        /*02a4*/ 	.word	0x0500000f


	//   ....[81]....
        /*02a8*/ 	.word	0x0500000f


	//   ....[82]....
        /*02ac*/ 	.word	0x0500000f


	//   ....[83]....
        /*02b0*/ 	.word	0x0500000f


	//   ....[84]....
        /*02b4*/ 	.word	0x0500000f


	//   ....[85]....
        /*02b8*/ 	.word	0x0500000f


	//   ....[86]....
        /*02bc*/ 	.word	0x0500000f


	//   ....[87]....
        /*02c0*/ 	.word	0x0500000f


	//   ....[88]....
        /*02c4*/ 	.word	0x0500000f


	//   ....[89]....
        /*02c8*/ 	.word	0x0500000f


	//   ....[90]....
        /*02cc*/ 	.word	0x0500000f


	//   ....[91]....
        /*02d0*/ 	.word	0x0500000f


	//   ....[92]....
        /*02d4*/ 	.word	0x0500000f


	//   ....[93]....
        /*02d8*/ 	.word	0x0500000f


	//   ....[94]....
        /*02dc*/ 	.word	0x0500000f


	//   ....[95]....
        /*02e0*/ 	.word	0x0500000f


	//   ....[96]....
        /*02e4*/ 	.word	0x0500000f


	//   ....[97]....
        /*02e8*/ 	.word	0x0500000f


	//   ....[98]....
        /*02ec*/ 	.word	0x0500000f


	//   ....[99]....
        /*02f0*/ 	.word	0x0500000f


	//   ....[100]....
        /*02f4*/ 	.word	0x0500000f


	//   ....[101]....
        /*02f8*/ 	.word	0x0500000f


	//   ....[102]....
        /*02fc*/ 	.word	0x0500000f


	//   ....[103]....
        /*0300*/ 	.word	0x0500000f


	//   ....[104]....
        /*0304*/ 	.word	0x0500000f


	//   ....[105]....
        /*0308*/ 	.word	0x0500000f


	//   ....[106]....
        /*030c*/ 	.word	0x0500000f


	//   ....[107]....
        /*0310*/ 	.word	0x0500000f


	//   ....[108]....
        /*0314*/ 	.word	0x0500000f


	//   ....[109]....
        /*0318*/ 	.word	0x0500000f


	//   ....[110]....
        /*031c*/ 	.word	0x0500000f


	//   ....[111]....
        /*0320*/ 	.word	0x0500000f


	//   ....[112]....
        /*0324*/ 	.word	0x0500000f


	//   ....[113]....
        /*0328*/ 	.word	0x0500000f


	//   ....[114]....
        /*032c*/ 	.word	0x0500000f


	//   ....[115]....
        /*0330*/ 	.word	0x0500000f


	//   ....[116]....
        /*0334*/ 	.word	0x0500000f


	//   ....[117]....
        /*0338*/ 	.word	0x0500000f


	//   ....[118]....
        /*033c*/ 	.word	0x0500000f


	//   ....[119]....
        /*0340*/ 	.word	0x0500000f


	//   ....[120]....
        /*0344*/ 	.word	0x0500000f


	//   ....[121]....
        /*0348*/ 	.word	0x0500000f


	//   ....[122]....
        /*034c*/ 	.word	0x0500000f


	//   ....[123]....
        /*0350*/ 	.word	0x0500000f


	//   ....[124]....
        /*0354*/ 	.word	0x0500000f


	//   ....[125]....
        /*0358*/ 	.word	0x0500000f


	//   ....[126]....
        /*035c*/ 	.word	0x0500000f


	//   ....[127]....
        /*0360*/ 	.word	0x0500000f


	//   ....[128]....
        /*0364*/ 	.word	0x0500000f


	//   ....[129]....
        /*0368*/ 	.word	0x0500000f


	//   ....[130]....
        /*036c*/ 	.word	0x0500000f


	//   ....[131]....
        /*0370*/ 	.word	0x0500000f


	//   ....[132]....
        /*0374*/ 	.word	0x0500000f


	//   ....[133]....
        /*0378*/ 	.word	0x0500000f


	//   ....[134]....
        /*037c*/ 	.word	0x0500000f


	//   ....[135]....
        /*0380*/ 	.word	0x0500000f


	//   ....[136]....
        /*0384*/ 	.word	0x0500000f


	//   ....[137]....
        /*0388*/ 	.word	0x0500000f


	//   ....[138]....
        /*038c*/ 	.word	0x0500000f


	//   ....[139]....
        /*0390*/ 	.word	0x0500000f


	//   ....[140]....
        /*0394*/ 	.word	0x0500000f


	//----- nvinfo : EIATTR_COOP_GROUP_INSTR_OFFSETS
	.align		4
.L_19481:
        /*0398*/ 	.byte	0x04, 0x28
        /*039a*/ 	.short	(.L_19483 - .L_19482)


	//   ....[0]....
.L_19482:
        /*039c*/ 	.word	0x00000b40


	//   ....[1]....
        /*03a0*/ 	.word	0x00000b70


	//   ....[2]....
        /*03a4*/ 	.word	0x00000b90


	//   ....[3]....
        /*03a8*/ 	.word	0x00000bb0


	//   ....[4]....
        /*03ac*/ 	.word	0x00000bd0


	//   ....[5]....
        /*03b0*/ 	.word	0x00000d00


	//   ....[6]....
        /*03b4*/ 	.word	0x00000d20


	//   ....[7]....
        /*03b8*/ 	.word	0x00000d40


	//   ....[8]....
        /*03bc*/ 	.word	0x00001b90


	//   ....[9]....
        /*03c0*/ 	.word	0x00001c10


	//   ....[10]....
        /*03c4*/ 	.word	0x00001c40


	//   ....[11]....
        /*03c8*/ 	.word	0x00001c90


	//   ....[12]....
        /*03cc*/ 	.word	0x00001ce0


	//   ....[13]....
        /*03d0*/ 	.word	0x00001d30


	//   ....[14]....
        /*03d4*/ 	.word	0x00001d50


	//   ....[15]....
        /*03d8*/ 	.word	0x00001d70


	//   ....[16]....
        /*03dc*/ 	.word	0x00002b00


	//   ....[17]....
        /*03e0*/ 	.word	0x00002b40


	//   ....[18]....
        /*03e4*/ 	.word	0x00002b80


	//   ....[19]....
        /*03e8*/ 	.word	0x00002bc0


	//   ....[20]....
        /*03ec*/ 	.word	0x00002be0


	//   ....[21]....
        /*03f0*/ 	.word	0x00002c10


	//   ....[22]....
        /*03f4*/ 	.word	0x00002c40


	//   ....[23]....
        /*03f8*/ 	.word	0x00002c60


	//   ....[24]....
        /*03fc*/ 	.word	0x00002c90


	//   ....[25]....
        /*0400*/ 	.word	0x00002cc0


	//   ....[26]....
        /*0404*/ 	.word	0x00002d10


	//   ....[27]....
        /*0408*/ 	.word	0x00002d40


	//   ....[28]....
        /*040c*/ 	.word	0x00002d60


	//   ....[29]....
        /*0410*/ 	.word	0x00002d90


	//   ....[30]....
        /*0414*/ 	.word	0x00002db0


	//   ....[31]....
        /*0418*/ 	.word	0x00002dd0


	//   ....[32]....
        /*041c*/ 	.word	0x00002e00


	//   ....[33]....
        /*0420*/ 	.word	0x00002e30


	//   ....[34]....
        /*0424*/ 	.word	0x00002e60


	//   ....[35]....
        /*0428*/ 	.word	0x00002e70


	//   ....[36]....
        /*042c*/ 	.word	0x00002ea0


	//   ....[37]....
        /*0430*/ 	.word	0x00002ec0


	//   ....[38]....
        /*0434*/ 	.word	0x00002f10


	//   ....[39]....
        /*0438*/ 	.word	0x00002f30


	//   ....[40]....
        /*043c*/ 	.word	0x00002f60


	//   ....[41]....
        /*0440*/ 	.word	0x00002f90


	//   ....[42]....
        /*0444*/ 	.word	0x00002fb0


	//   ....[43]....
        /*0448*/ 	.word	0x00002fd0


	//   ....[44]....
        /*044c*/ 	.word	0x00002ff0


	//   ....[45]....
        /*0450*/ 	.word	0x00003010


	//   ....[46]....
        /*0454*/ 	.word	0x00003020


	//   ....[47]....
        /*0458*/ 	.word	0x00003050


	//   ....[48]....
        /*045c*/ 	.word	0x00003080


	//   ....[49]....
        /*0460*/ 	.word	0x000030b0


	//   ....[50]....
        /*0464*/ 	.word	0x000030d0


	//   ....[51]....
        /*0468*/ 	.word	0x000030f0


	//   ....[52]....
        /*046c*/ 	.word	0x00003110


	//   ....[53]....
        /*0470*/ 	.word	0x00003130


	//   ....[54]....
        /*0474*/ 	.word	0x00003150


	//   ....[55]....
        /*0478*/ 	.word	0x00003170


	//   ....[56]....
        /*047c*/ 	.word	0x00003190


	//   ....[57]....
        /*0480*/ 	.word	0x000031b0


	//   ....[58]....
        /*0484*/ 	.word	0x000031d0


	//   ....[59]....
        /*0488*/ 	.word	0x000031f0


	//   ....[60]....
        /*048c*/ 	.word	0x00003210


	//   ....[61]....
        /*0490*/ 	.word	0x00003240


	//   ....[62]....
        /*0494*/ 	.word	0x00003260


	//   ....[63]....
        /*0498*/ 	.word	0x00003280


	//   ....[64]....
        /*049c*/ 	.word	0x00004aa0


	//   ....[65]....
        /*04a0*/ 	.word	0x00004b00


	//   ....[66]....
        /*04a4*/ 	.word	0x00004b60


	//   ....[67]....
        /*04a8*/ 	.word	0x00004bc0


	//   ....[68]....
        /*04ac*/ 	.word	0x00004c20


	//   ....[69]....
        /*04b0*/ 	.word	0x00004ca0


	//   ....[70]....
        /*04b4*/ 	.word	0x00004d10


	//   ....[71]....
        /*04b8*/ 	.word	0x00004d80


	//   ....[72]....
        /*04bc*/ 	.word	0x00004de0


	//   ....[73]....
        /*04c0*/ 	.word	0x00004e60


	//   ....[74]....
        /*04c4*/ 	.word	0x00004ed0


	//   ....[75]....
        /*04c8*/ 	.word	0x00004f30


	//   ....[76]....
        /*04cc*/ 	.word	0x00004fb0


	//   ....[77]....
        /*04d0*/ 	.word	0x00005020


	//   ....[78]....
        /*04d4*/ 	.word	0x00005080


	//   ....[79]....
        /*04d8*/ 	.word	0x00005100


	//   ....[80]....
        /*04dc*/ 	.word	0x00005170


	//   ....[81]....
        /*04e0*/ 	.word	0x000051d0


	//   ....[82]....
        /*04e4*/ 	.word	0x00005250


	//   ....[83]....
        /*04e8*/ 	.word	0x000052c0


	//   ....[84]....
        /*04ec*/ 	.word	0x00005320


	//   ....[85]....
        /*04f0*/ 	.word	0x000053a0


	//   ....[86]....
        /*04f4*/ 	.word	0x00005410


	//   ....[87]....
        /*04f8*/ 	.word	0x00005470


	//   ....[88]....
        /*04fc*/ 	.word	0x000054f0


	//   ....[89]....
        /*0500*/ 	.word	0x00005560


	//   ....[90]....
        /*0504*/ 	.word	0x000055c0


	//   ....[91]....
        /*0508*/ 	.word	0x00005640


	//   ....[92]....
        /*050c*/ 	.word	0x000056b0


	//   ....[93]....
        /*0510*/ 	.word	0x00005710


	//   ....[94]....
        /*0514*/ 	.word	0x00005790


	//   ....[95]....
        /*0518*/ 	.word	0x00005800


	//   ....[96]....
        /*051c*/ 	.word	0x00005860


	//   ....[97]....
        /*0520*/ 	.word	0x000058e0


	//   ....[98]....
        /*0524*/ 	.word	0x00005950


	//   ....[99]....
        /*0528*/ 	.word	0x000059b0


	//   ....[100]....
        /*052c*/ 	.word	0x00005a20


	//   ....[101]....
        /*0530*/ 	.word	0x00005a90


	//   ....[102]....
        /*0534*/ 	.word	0x00005af0


	//   ....[103]....
        /*0538*/ 	.word	0x00005b60


	//   ....[104]....
        /*053c*/ 	.word	0x00005be0


	//   ....[105]....
        /*0540*/ 	.word	0x00005c40


	//   ....[106]....
        /*0544*/ 	.word	0x00005cc0


	//   ....[107]....
        /*0548*/ 	.word	0x00005d30


	//   ....[108]....
        /*054c*/ 	.word	0x00005d90


	//   ....[109]....
        /*0550*/ 	.word	0x00005e00


	//   ....[110]....
        /*0554*/ 	.word	0x00005e70


	//   ....[111]....
        /*0558*/ 	.word	0x00005ed0


	//   ....[112]....
        /*055c*/ 	.word	0x00005f50


	//   ....[113]....
        /*0560*/ 	.word	0x00005fd0


	//   ....[114]....
        /*0564*/ 	.word	0x00006030


	//   ....[115]....
        /*0568*/ 	.word	0x000060b0


	//   ....[116]....
        /*056c*/ 	.word	0x00006110


	//   ....[117]....
        /*0570*/ 	.word	0x00006170


	//   ....[118]....
        /*0574*/ 	.word	0x000061f0


	//   ....[119]....
        /*0578*/ 	.word	0x00006260


	//   ....[120]....
        /*057c*/ 	.word	0x000062c0


	//   ....[121]....
        /*0580*/ 	.word	0x00006340


	//   ....[122]....
        /*0584*/ 	.word	0x000063b0


	//   ....[123]....
        /*0588*/ 	.word	0x00006410


	//   ....[124]....
        /*058c*/ 	.word	0x00006490


	//   ....[125]....
        /*0590*/ 	.word	0x00006510


	//   ....[126]....
        /*0594*/ 	.word	0x00006570


	//   ....[127]....
        /*0598*/ 	.word	0x00006600


	//   ....[128]....
        /*059c*/ 	.word	0x00006670


	//   ....[129]....
        /*05a0*/ 	.word	0x000066d0


	//   ....[130]....
        /*05a4*/ 	.word	0x00006750


	//   ....[131]....
        /*05a8*/ 	.word	0x000067c0


	//   ....[132]....
        /*05ac*/ 	.word	0x00006820


	//   ....[133]....
        /*05b0*/ 	.word	0x00006890


	//   ....[134]....
        /*05b4*/ 	.word	0x000068e0


	//   ....[135]....
        /*05b8*/ 	.word	0x00006950


	//   ....[136]....
        /*05bc*/ 	.word	0x000069b0


	//   ....[137]....
        /*05c0*/ 	.word	0x00006a10


	//   ....[138]....
        /*05c4*/ 	.word	0x00006a70


	//   ....[139]....
        /*05c8*/ 	.word	0x00006ad0


	//   ....[140]....
        /*05cc*/ 	.word	0x00006b50


	//----- nvinfo : EIATTR_SYSCALL_OFFSETS
	.align		4
.L_19483:
        /*05d0*/ 	.byte	0x04, 0x46
        /*05d2*/ 	.short	(.L_19485 - .L_19484)


	//   ....[0]....
.L_19484:
        /*05d4*/ 	.word	0x00004930


	//   ....[1]....
        /*05d8*/ 	.word	0x00004a30


	//----- nvinfo : EIATTR_EXIT_INSTR_OFFSETS
	.align		4
.L_19485:
        /*05dc*/ 	.byte	0x04, 0x1c
        /*05de*/ 	.short	(.L_19487 - .L_19486)


	//   ....[0]....
.L_19486:
        /*05e0*/ 	.word	0x00003e50


	//   ....[1]....
        /*05e4*/ 	.word	0x00003eb0


	//   ....[2]....
        /*05e8*/ 	.word	0x00004830


	//   ....[3]....
        /*05ec*/ 	.word	0x00004a40


	//----- nvinfo : EIATTR_CRS_STACK_SIZE
	.align		4
.L_19487:
        /*05f0*/ 	.byte	0x04, 0x1e
        /*05f2*/ 	.short	(.L_19489 - .L_19488)
.L_19488:
        /*05f4*/ 	.word	0x00000000


	//----- nvinfo : EIATTR_CBANK_PARAM_SIZE
	.align		4
.L_19489:
        /*05f8*/ 	.byte	0x03, 0x19
        /*05fa*/ 	.short	0x007c


	//----- nvinfo : EIATTR_PARAM_CBANK
	.align		4
        /*05fc*/ 	.byte	0x04, 0x0a
        /*05fe*/ 	.short	(.L_19491 - .L_19490)
	.align		4
.L_19490:
        /*0600*/ 	.word	index@(.nv.constant0._ZN4vllm25paged_attention_v1_kernelIfhLi96ELi32ELi128ELNS_18Fp8KVCacheDataTypeE1ELb1EEEvPT_PKS2_PKT0_S8_ifPKiSA_iPKfiiiSC_SC_iiiii)
        /*0604*/ 	.short	0x0210
        /*0606*/ 	.short	0x007c


	//----- nvinfo : EIATTR_SW_WAR
	.align		4
.L_19491:
        /*0608*/ 	.byte	0x04, 0x36
        /*060a*/ 	.short	(.L_19493 - .L_19492)
.L_19492:
        /*060c*/ 	.word	0x00000008
.L_19493:


//--------------------- .nv.info._ZN4vllm25paged_attention_v1_kernelIfhLi80ELi32ELi128ELNS_18Fp8KVCacheDataTypeE1ELb1EEEvPT_PKS2_PKT0_S8_ifPKiSA_iPKfiiiSC_SC_iiiii --------------------------
	.section	.nv.info._ZN4vllm25paged_attention_v1_kernelIfhLi80ELi32ELi128ELNS_18Fp8KVCacheDataTypeE1ELb1EEEvPT_PKS2_PKT0_S8_ifPKiSA_iPKfiiiSC_SC_iiiii,"",@"SHT_CUDA_INFO"
	.sectionflags	@""
	.align	4


	//----- nvinfo : EIATTR_CUDA_API_VERSION
	.align		4
        /*0000*/ 	.byte	0x04, 0x37
        /*0002*/ 	.short	(.L_19495 - .L_19494)
.L_19494:
        /*0004*/ 	.word	0x00000082


	//----- nvinfo : EIATTR_KPARAM_INFO
	.align		4
.L_19495:
        /*0008*/ 	.byte	0x04, 0x17
        /*000a*/ 	.short	(.L_19497 - .L_19496)
.L_19496:
        /*000c*/ 	.word	0x00000000
        /*0010*/ 	.short	0x0013
        /*0012*/ 	.short	0x0078
        /*0014*/ 	.byte	0x00, 0xf0, 0x11, 0x00


	//----- nvinfo : EIATTR_KPARAM_INFO
	.align		4
.L_19497:
        /*0018*/ 	.byte	0x04, 0x17
        /*001a*/ 	.short	(.L_19499 - .L_19498)
.L_19498:
        /*001c*/ 	.word	0x00000000
        /*0020*/ 	.short	0x0012
        /*0022*/ 	.short	0x0074
        /*0024*/ 	.byte	0x00, 0xf0, 0x11, 0x00


	//----- nvinfo : EIATTR_KPARAM_INFO
	.align		4
.L_19499:
        /*0028*/ 	.byte	0x04, 0x17
        /*002a*/ 	.short	(.L_19501 - .L_19500)
.L_19500:
        /*002c*/ 	.word	0x00000000
        /*0030*/ 	.short	0x0011
        /*0032*/ 	.short	0x0070
        /*0034*/ 	.byte	0x00, 0xf0, 0x11, 0x00


	//----- nvinfo : EIATTR_KPARAM_INFO
	.align		4
.L_19501:
        /*0038*/ 	.byte	0x04, 0x17
        /*003a*/ 	.short	(.L_19503 - .L_19502)
.L_19502:
        /*003c*/ 	.word	0x00000000
        /*0040*/ 	.short	0x0010
        /*0042*/ 	.short	0x006c
        /*0044*/ 	.byte	0x00, 0xf0, 0x11, 0x00


	//----- nvinfo : EIATTR_KPARAM_INFO
	.align		4
.L_19503:
        /*0048*/ 	.byte	0x04, 0x17
        /*004a*/ 	.short	(.L_19505 - .L_19504)
.L_19504:
        /*004c*/ 	.word	0x00000000
        /*0050*/ 	.short	0x000f
        /*0052*/ 	.short	0x0068
        /*0054*/ 	.byte	0x00, 0xf0, 0x11, 0x00


	//----- nvinfo : EIATTR_KPARAM_INFO
	.align		4
.L_19505:
        /*0058*/ 	.byte	0x04, 0x17
        /*005a*/ 	.short	(.L_19507 - .L_19506)
.L_19506:
        /*005c*/ 	.word	0x00000000
        /*0060*/ 	.short	0x000e
        /*0062*/ 	.short	0x0060
        /*0064*/ 	.byte	0x00, 0xf0, 0x21, 0x00


	//----- nvinfo : EIATTR_KPARAM_INFO
	.align		4
.L_19507:
        /*0068*/ 	.byte	0x04, 0x17
        /*006a*/ 	.short	(.L_19509 - .L_19508)
.L_19508:
        /*006c*/ 	.word	0x00000000
        /*0070*/ 	.short	0x000d
        /*0072*/ 	.short	0x0058
        /*0074*/ 	.byte	0x00, 0xf0, 0x21, 0x00


	//----- nvinfo : EIATTR_KPARAM_INFO
	.align		4
.L_19509:
        /*0078*/ 	.byte	0x04, 0x17
        /*007a*/ 	.short	(.L_19511 - .L_19510)
.L_19510:
        /*007c*/ 	.word	0x00000000
        /*0080*/ 	.short	0x000c
        /*0082*/ 	.short	0x0050
        /*0084*/ 	.byte	0x00, 0xf0, 0x11, 0x00


	//----- nvinfo : EIATTR_KPARAM_INFO
	.align		4
.L_19511:
        /*0088*/ 	.byte	0x04, 0x17
        /*008a*/ 	.short	(.L_19513 - .L_19512)
.L_19512:
        /*008c*/ 	.word	0x00000000
        /*0090*/ 	.short	0x000b
        /*0092*/ 	.short	0x004c
        /*0094*/ 	.byte	0x00, 0xf0, 0x11, 0x00


	//----- nvinfo : EIATTR_KPARAM_INFO
	.align		4
.L_19513:
        /*0098*/ 	.byte	0x04, 0x17
        /*009a*/ 	.short	(.L_19515 - .L_19514)
.L_19514:
        /*009c*/ 	.word	0x00000000
        /*00a0*/ 	.short	0x000a
        /*00a2*/ 	.short	0x0048
        /*00a4*/ 	.byte	0x00, 0xf0, 0x11, 0x00


	//----- nvinfo : EIATTR_KPARAM_INFO
	.align		4
.L_19515:
        /*00a8*/ 	.byte	0x04, 0x17
        /*00aa*/ 	.short	(.L_19517 - .L_19516)
.L_19516:
        /*00ac*/ 	.word	0x00000000
        /*00b0*/ 	.short	0x0009
        /*00b2*/ 	.short	0x0040
        /*00b4*/ 	.byte	0x00, 0xf0, 0x21, 0x00


	//----- nvinfo : EIATTR_KPARAM_INFO
	.align		4
.L_19517:
        /*00b8*/ 	.byte	0x04, 0x17
        /*00ba*/ 	.short	(.L_19519 - .L_19518)
.L_19518:
        /*00bc*/ 	.word	0x00000000
        /*00c0*/ 	.short	0x0008
        /*00c2*/ 	.short	0x0038
        /*00c4*/ 	.byte	0x00, 0xf0, 0x11, 0x00


	//----- nvinfo : EIATTR_KPARAM_INFO
	.align		4
.L_19519:
        /*00c8*/ 	.byte	0x04, 0x17
        /*00ca*/ 	.short	(.L_19521 - .L_19520)
.L_19520:
        /*00cc*/ 	.word	0x00000000
        /*00d0*/ 	.short	0x0007
        /*00d2*/ 	.short	0x0030
        /*00d4*/ 	.byte	0x00, 0xf0, 0x21, 0x00


	//----- nvinfo : EIATTR_KPARAM_INFO
	.align		4
.L_19521:
        /*00d8*/ 	.byte	0x04, 0x17
        /*00da*/ 	.short	(.L_19523 - .L_19522)
.L_19522:
        /*00dc*/ 	.word	0x00000000
        /*00e0*/ 	.short	0x0006
        /*00e2*/ 	.short	0x0028
        /*00e4*/ 	.byte	0x00, 0xf0, 0x21, 0x00


	//----- nvinfo : EIATTR_KPARAM_INFO
	.align		4
.L_19523:
        /*00e8*/ 	.byte	0x04, 0x17
        /*00ea*/ 	.short	(.L_19525 - .L_19524)
.L_19524:
        /*00ec*/ 	.word	0x00000000
        /*00f0*/ 	.short	0x0005
        /*00f2*/ 	.short	0x0024
        /*00f4*/ 	.byte	0x00, 0xf0, 0x11, 0x00


	//----- nvinfo : EIATTR_KPARAM_INFO
	.align		4
.L_19525:
        /*00f8*/ 	.byte	0x04, 0x17
        /*00fa*/ 	.short	(.L_19527 - .L_19526)
.L_19526:
        /*00fc*/ 	.word	0x00000000
        /*0100*/ 	.short	0x0004
        /*0102*/ 	.short	0x0020
        /*0104*/ 	.byte	0x00, 0xf0, 0x11, 0x00


	//----- nvinfo : EIATTR_KPARAM_INFO
	.align		4
.L_19527:
        /*0108*/ 	.byte	0x04, 0x17
        /*010a*/ 	.short	(.L_19529 - .L_19528)
.L_19528:
        /*010c*/ 	.word	0x00000000
        /*0110*/ 	.short	0x0003
        /*0112*/ 	.short	0x0018
        /*0114*/ 	.byte	0x00, 0xf0, 0x21, 0x00


	//----- nvinfo : EIATTR_KPARAM_INFO
	.align		4
.L_19529:
        /*0118*/ 	.byte	0x04, 0x17
        /*011a*/ 	.short	(.L_19531 - .L_19530)
.L_19530:
        /*011c*/ 	.word	0x00000000
        /*0120*/ 	.short	0x0002
        /*0122*/ 	.short	0x0010
        /*0124*/ 	.byte	0x00, 0xf0, 0x21, 0x00


	//----- nvinfo : EIATTR_KPARAM_INFO
	.align		4
.L_19531:
        /*0128*/ 	.byte	0x04, 0x17
        /*012a*/ 	.short	(.L_19533 - .L_19532)
.L_19532:
        /*012c*/ 	.word	0x00000000
        /*0130*/ 	.short	0x0001
        /*0132*/ 	.short	0x0008
        /*0134*/ 	.byte	0x00, 0xf0, 0x21, 0x00


	//----- nvinfo : EIATTR_KPARAM_INFO
	.align		4
.L_19533:
        /*0138*/ 	.byte	0x04, 0x17
        /*013a*/ 	.short	(.L_19535 - .L_19534)
.L_19534:
        /*013c*/ 	.word	0x00000000
        /*0140*/ 	.short	0x0000
        /*0142*/ 	.short	0x0000
        /*0144*/ 	.byte	0x00, 0xf0, 0x21, 0x00


	//----- nvinfo : EIATTR_SPARSE_MMA_MASK
	.align		4
.L_19535:
        /*0148*/ 	.byte	0x03, 0x50
        /*014a*/ 	.short	0x0000


	//----- nvinfo : EIATTR_MAXREG_COUNT
	.align		4
        /*014c*/ 	.byte	0x03, 0x1b
        /*014e*/ 	.short	0x00ff


	//----- nvinfo : EIATTR_NUM_BARRIERS
	.align		4
        /*0150*/ 	.byte	0x02, 0x4c
        /*0152*/ 	.byte	0x01
	.zero		1


	//----- nvinfo : EIATTR_EXTERNS
	.align		4
        /*0154*/ 	.byte	0x04, 0x0f
        /*0156*/ 	.short	(.L_19537 - .L_19536)


	//   ....[0]....
	.align		4
.L_19536:
        /*0158*/ 	.word	index@(__assertfail)


	//----- nvinfo : EIATTR_MERCURY_ISA_VERSION
	.align		4
.L_19537:
        /*015c*/ 	.byte	0x03, 0x5f
        /*015e*/ 	.short	0x0101


	//----- nvinfo : EIATTR_COOP_GROUP_MASK_REGIDS
	.align		4
        /*0160*/ 	.byte	0x04, 0x29
        /*0162*/ 	.short	(.L_19539 - .L_19538)


	//   ....[0]....
.L_19538:
        /*0164*/ 	.word	0xffffffff


	//   ....[1]....
        /*0168*/ 	.word	0xffffffff


	//   ....[2]....
        /*016c*/ 	.word	0xffffffff


	//   ....[3]....
        /*0170*/ 	.word	0xffffffff


	//   ....[4]....
        /*0174*/ 	.word	0xffffffff


	//   ....[5]....
        /*0178*/ 	.word	0xffffffff


	//   ....[6]....
        /*017c*/ 	.word	0xffffffff


	//   ....[7]....
        /*0180*/ 	.word	0xffffffff


	//   ....[8]....
        /*0184*/ 	.word	0xffffffff


	//   ....[9]....
        /*0188*/ 	.word	0xffffffff


	//   ....[10]....
        /*018c*/ 	.word	0xffffffff


	//   ....[11]....
        /*0190*/ 	.word	0xffffffff


	//   ....[12]....
        /*0194*/ 	.word	0xffffffff


	//   ....[13]....
        /*0198*/ 	.word	0xffffffff


	//   ....[14]....
        /*019c*/ 	.word	0xffffffff


	//   ....[15]....
        /*01a0*/ 	.word	0xffffffff


	//   ....[16]....
        /*01a4*/ 	.word	0xffffffff


	//   ....[17]....
        /*01a8*/ 	.word	0xffffffff


	//   ....[18]....
        /*01ac*/ 	.word	0xffffffff


	//   ....[19]....
        /*01b0*/ 	.word	0xffffffff


	//   ....[20]....
        /*01b4*/ 	.word	0xffffffff


	//   ....[21]....
        /*01b8*/ 	.word	0xffffffff


	//   ....[22]....
        /*01bc*/ 	.word	0xffffffff


	//   ....[23]....
        /*01c0*/ 	.word	0xffffffff


	//   ....[24]....
        /*01c4*/ 	.word	0xffffffff


	//   ....[25]....
        /*01c8*/ 	.word	0xffffffff


	//   ....[26]....
        /*01cc*/ 	.word	0xffffffff


	//   ....[27]....
        /*01d0*/ 	.word	0xffffffff


	//   ....[28]....
        /*01d4*/ 	.word	0xffffffff


	//   ....[29]....
        /*01d8*/ 	.word	0xffffffff


	//   ....[30]....
        /*01dc*/ 	.word	0xffffffff


	//   ....[31]....
        /*01e0*/ 	.word	0xffffffff


	//   ....[32]....
        /*01e4*/ 	.word	0xffffffff


	//   ....[33]....
        /*01e8*/ 	.word	0xffffffff


	//   ....[34]....
        /*01ec*/ 	.word	0xffffffff


	//   ....[35]....
        /*01f0*/ 	.word	0xffffffff


	//   ....[36]....
        /*01f4*/ 	.word	0xffffffff


	//   ....[37]....
        /*01f8*/ 	.word	0xffffffff


	//   ....[38]....
        /*01fc*/ 	.word	0xffffffff


	//   ....[39]....
        /*0200*/ 	.word	0xffffffff


	//   ....[40]....
        /*0204*/ 	.word	0xffffffff


	//   ....[41]....
        /*0208*/ 	.word	0xffffffff


	//   ....[42]....
        /*020c*/ 	.word	0xffffffff


	//   ....[43]....
        /*0210*/ 	.word	0xffffffff


	//   ....[44]....
        /*0214*/ 	.word	0xffffffff


	//   ....[45]....
        /*0218*/ 	.word	0xffffffff


	//   ....[46]....
        /*021c*/ 	.word	0xffffffff


	//   ....[47]....
        /*0220*/ 	.word	0xffffffff


	//   ....[48]....
        /*0224*/ 	.word	0xffffffff


	//   ....[49]....
        /*0228*/ 	.word	0xffffffff


	//   ....[50]....
        /*022c*/ 	.word	0xffffffff


	//   ....[51]....
        /*0230*/ 	.word	0xffffffff


	//   ....[52]....
        /*0234*/ 	.word	0xffffffff


	//   ....[53]....
        /*0238*/ 	.word	0xffffffff


	//   ....[54]....
        /*023c*/ 	.word	0xffffffff


	//   ....[55]....
        /*0240*/ 	.word	0xffffffff


	//   ....[56]....
        /*0244*/ 	.word	0x0500000f


	//   ....[57]....
        /*0248*/ 	.word	0x0500000f


	//   ....[58]....
        /*024c*/ 	.word	0x0500000f


	//   ....[59]....
        /*0250*/ 	.word	0x0500000f


	//   ....[60]....
        /*0254*/ 	.word	0x0500000f


	//   ....[61]....
        /*0258*/ 	.word	0x0500000f


	//   ....[62]....
        /*025c*/ 	.word	0x0500000f


	//   ....[63]....
        /*0260*/ 	.word	0x0500000f


	//   ....[64]....
        /*0264*/ 	.word	0x0500000f


	//   ....[65]....
        /*0268*/ 	.word	0x0500000f


	//   ....[66]....
        /*026c*/ 	.word	0x0500000f


	//   ....[67]....
        /*0270*/ 	.word	0x0500000f


	//   ....[68]....
        /*0274*/ 	.word	0x0500000f


	//   ....[69]....
        /*0278*/ 	.word	0x0500000f


	//   ....[70]....
        /*027c*/ 	.word	0x0500000f


	//   ....[71]....
        /*0280*/ 	.word	0x0500000f


	//   ....[72]....
        /*0284*/ 	.word	0x0500000f


	//   ....[73]....
        /*0288*/ 	.word	0x0500000f


	//   ....[74]....
        /*028c*/ 	.word	0x0500000f


	//   ....[75]....
        /*0290*/ 	.word	0x0500000f


	//   ....[76]....
        /*0294*/ 	.word	0x0500000f


	//   ....[77]....
        /*0298*/ 	.word	0x0500000f


	//   ....[78]....
        /*029c*/ 	.word	0x0500000f


	//   ....[79]....
        /*02a0*/ 	.word	0x0500000f


	//   ....[80]....
        /*02a4*/ 	.word	0x0500000f


	//   ....[81]....
        /*02a8*/ 	.word	0x0500000f


	//   ....[82]....
        /*02ac*/ 	.word	0x0500000f


	//   ....[83]....
        /*02b0*/ 	.word	0x0500000f


	//   ....[84]....
        /*02b4*/ 	.word	0x0500000f


	//   ....[85]....
        /*02b8*/ 	.word	0x0500000f


	//   ....[86]....
        /*02bc*/ 	.word	0x0500000f


	//   ....[87]....
        /*02c0*/ 	.word	0x0500000f


	//   ....[88]....
        /*02c4*/ 	.word	0x0500000f


	//   ....[89]....
        /*02c8*/ 	.word	0x0500000f


	//   ....[90]....
        /*02cc*/ 	.word	0x0500000f


	//   ....[91]....
        /*02d0*/ 	.word	0x0500000f


	//   ....[92]....
        /*02d4*/ 	.word	0x0500000f


	//   ....[93]....
        /*02d8*/ 	.word	0x0500000f


	//   ....[94]....
        /*02dc*/ 	.word	0x0500000f


	//   ....[95]....
        /*02e0*/ 	.word	0x0500000f


	//   ....[96]....
        /*02e4*/ 	.word	0x0500000f


	//   ....[97]....
        /*02e8*/ 	.word	0x0500000f


	//   ....[98]....
        /*02ec*/ 	.word	0x0500000f


	//   ....[99]....
        /*02f0*/ 	.word	0x0500000f


	//   ....[100]....
        /*02f4*/ 	.word	0x0500000f


	//   ....[101]....
        /*02f8*/ 	.word	0x0500000f


	//   ....[102]....
        /*02fc*/ 	.word	0x0500000f


	//   ....[103]....
        /*0300*/ 	.word	0x0500000f


	//   ....[104]....
        /*0304*/ 	.word	0x0500000f


	//   ....[105]....
        /*0308*/ 	.word	0x0500000f


	//   ....[106]....
        /*030c*/ 	.word	0x0500000f


	//   ....[107]....
        /*0310*/ 	.word	0x0500000f


	//   ....[108]....
        /*0314*/ 	.word	0x0500000f


	//   ....[109]....
        /*0318*/ 	.word	0x0500000f


	//   ....[110]....
        /*031c*/ 	.word	0x0500000f


	//   ....[111]....
        /*0320*/ 	.word	0x0500000f


	//   ....[112]....
        /*0324*/ 	.word	0x0500000f


	//   ....[113]....
        /*0328*/ 	.word	0x0500000f


	//   ....[114]....
        /*032c*/ 	.word	0x0500000f


	//   ....[115]....
        /*0330*/ 	.word	0x0500000f


	//   ....[116]....
        /*0334*/ 	.word	0x0500000f


	//   ....[117]....
        /*0338*/ 	.word	0x0500000f


	//   ....[118]....
        /*033c*/ 	.word	0x0500000f


	//   ....[119]....
        /*0340*/ 	.word	0x0500000f


	//   ....[120]....
        /*0344*/ 	.word	0x0500000f


	//----- nvinfo : EIATTR_COOP_GROUP_INSTR_OFFSETS
	.align		4
.L_19539:
        /*0348*/ 	.byte	0x04, 0x28
        /*034a*/ 	.short	(.L_19541 - .L_19540)


	//   ....[0]....
.L_19540:
        /*034c*/ 	.word	0x00000af0


	//   ....[1]....
        /*0350*/ 	.word	0x00000b20


	//   ....[2]....
        /*0354*/ 	.word	0x00000b40


	//   ....[3]....
        /*0358*/ 	.word	0x00000b60


	//   ....[4]....
        /*035c*/ 	.word	0x00000b80


	//   ....[5]....
        /*0360*/ 	.word	0x00000cb0


	//   ....[6]....
        /*0364*/ 	.word	0x00000cd0


	//   ....[7]....
        /*0368*/ 	.word	0x00000cf0


	//   ....[8]....
        /*036c*/ 	.word	0x00001b30


	//   ....[9]....
        /*0370*/ 	.word	0x00001bb0


	//   ....[10]....
        /*0374*/ 	.word	0x00001be0


	//   ....[11]....
        /*0378*/ 	.word	0x00001c30


	//   ....[12]....
        /*037c*/ 	.word	0x00001c80


	//   ....[13]....
        /*0380*/ 	.word	0x00001cd0


	//   ....[14]....
        /*0384*/ 	.word	0x00001cf0


	//   ....[15]....
        /*0388*/ 	.word	0x00001d10


	//   ....[16]....
        /*038c*/ 	.word	0x00002ab0


	//   ....[17]....
        /*0390*/ 	.word	0x00002ae0


	//   ....[18]....
        /*0394*/ 	.word	0x00002af0


	//   ....[19]....
        /*0398*/ 	.word	0x00002b00


	//   ....[20]....
        /*039c*/ 	.word	0x00002b20


	//   ....[21]....
        /*03a0*/ 	.word	0x00002b30


	//   ....[22]....
        /*03a4*/ 	.word	0x00002b50


	//   ....[23]....
        /*03a8*/ 	.word	0x00002b80


	//   ....[24]....
        /*03ac*/ 	.word	0x00002bb0


	//   ....[25]....
        /*03b0*/ 	.word	0x00002c20


	//   ....[26]....
        /*03b4*/ 	.word	0x00002c40


	//   ....[27]....
        /*03b8*/ 	.word	0x00002c50


	//   ....[28]....
        /*03bc*/ 	.word	0x00002c70


	//   ....[29]....
        /*03c0*/ 	.word	0x00002ca0


	//   ....[30]....
        /*03c4*/ 	.word	0x00002cd0


	//   ....[31]....
        /*03c8*/ 	.word	0x00002ce0


	//   ....[32]....
        /*03cc*/ 	.word	0x00002d10


	//   ....[33]....
        /*03d0*/ 	.word	0x00002d30


	//   ....[34]....
        /*03d4*/ 	.word	0x00002d50


	//   ....[35]....
        /*03d8*/ 	.word	0x00002d70


	//   ....[36]....
        /*03dc*/ 	.word	0x00002d90


	//   ....[37]....
        /*03e0*/ 	.word	0x00002db0


	//   ....[38]....
        /*03e4*/ 	.word	0x00002dd0


	//   ....[39]....
        /*03e8*/ 	.word	0x00002e00


	//   ....[40]....
        /*03ec*/ 	.word	0x00002e30


	//   ....[41]....
        /*03f0*/ 	.word	0x00002e50


	//   ....[42]....
        /*03f4*/ 	.word	0x00002e70


	//   ....[43]....
        /*03f8*/ 	.word	0x00002ea0


	//   ....[44]....
        /*03fc*/ 	.word	0x00002ec0


	//   ....[45]....
        /*0400*/ 	.word	0x00002f00


	//   ....[46]....
        /*0404*/ 	.word	0x00002f30


	//   ....[47]....
        /*0408*/ 	.word	0x00002f60


	//   ....[48]....
        /*040c*/ 	.word	0x00002f80


	//   ....[49]....
        /*0410*/ 	.word	0x00002fd0


	//   ....[50]....
        /*0414*/ 	.word	0x00002ff0


	//   ....[51]....
        /*0418*/ 	.word	0x00003010


	//   ....[52]....
        /*041c*/ 	.word	0x00003050


	//   ....[53]....
        /*0420*/ 	.word	0x00003080


	//   ....[54]....
        /*0424*/ 	.word	0x000030c0


	//   ....[55]....
        /*0428*/ 	.word	0x000030e0


	//   ....[56]....
        /*042c*/ 	.word	0x000045b0


	//   ....[57]....
        /*0430*/ 	.word	0x00004610


	//   ....[58]....
        /*0434*/ 	.word	0x00004670


	//   ....[59]....
        /*0438*/ 	.word	0x000046d0


	//   ....[60]....
        /*043c*/ 	.word	0x00004730


	//   ....[61]....
        /*0440*/ 	.word	0x000047b0


	//   ....[62]....
        /*0444*/ 	.word	0x00004810


	//   ....[63]....
        /*0448*/ 	.word	0x00004880


	//   ....[64]....
        /*044c*/ 	.word	0x000048e0


	//   ....[65]....
        /*0450*/ 	.word	0x00004960


	//   ....[66]....
        /*0454*/ 	.word	0x000049d0


	//   ....[67]....
        /*0458*/ 	.word	0x00004a30


	//   ....[68]....
        /*045c*/ 	.word	0x00004aa0


	//   ....[69]....
        /*0460*/ 	.word	0x00004b10


	//   ....[70]....
        /*0464*/ 	.word	0x00004b70


	//   ....[71]....
        /*0468*/ 	.word	0x00004be0


	//   ....[72]....
        /*046c*/ 	.word	0x00004c50


	//   ....[73]....
        /*0470*/ 	.word	0x00004cb0


	//   ....[74]....
        /*0474*/ 	.word	0x00004d30


	//   ....[75]....
        /*0478*/ 	.word	0x00004da0


	//   ....[76]....
        /*047c*/ 	.word	0x00004e00


	//   ....[77]....
        /*0480*/ 	.word	0x00004e80


	//   ....[78]....
        /*0484*/ 	.word	0x00004ee0


	//   ....[79]....
        /*0488*/ 	.word	0x00004f40


	//   ....[80]....
        /*048c*/ 	.word	0x00004fc0


	//   ....[81]....
        /*0490*/ 	.word	0x00005030


	//   ....[82]....
        /*0494*/ 	.word	0x00005090


	//   ....[83]....
        /*0498*/ 	.word	0x00005110


	//   ....[84]....
        /*049c*/ 	.word	0x00005180


	//   ....[85]....
        /*04a0*/ 	.word	0x000051e0


	//   ....[86]....
        /*04a4*/ 	.word	0x00005260


	//   ....[87]....
        /*04a8*/ 	.word	0x000052d0


	//   ....[88]....
        /*04ac*/ 	.word	0x00005330


	//   ....[89]....
        /*04b0*/ 	.word	0x000053b0


	//   ....[90]....
        /*04b4*/ 	.word	0x00005420


	//   ....[91]....
        /*04b8*/ 	.word	0x00005480


	//   ....[92]....
        /*04bc*/ 	.word	0x00005500


	//   ....[93]....
        /*04c0*/ 	.word	0x00005570


	//   ....[94]....
        /*04c4*/ 	.word	0x000055d0


	//   ....[95]....
        /*04c8*/ 	.word	0x00005650


	//   ....[96]....
        /*04cc*/ 	.word	0x000056c0


	//   ....[97]....
        /*04d0*/ 	.word	0x00005720


	//   ....[98]....
        /*04d4*/ 	.word	0x00005790


	//   ....[99]....
        /*04d8*/ 	.word	0x00005800


	//   ....[100]....
        /*04dc*/ 	.word	0x00005860


	//   ....[101]....
        /*04e0*/ 	.word	0x000058d0


	//   ....[102]....
        /*04e4*/ 	.word	0x00005930


	//   ....[103]....
        /*04e8*/ 	.word	0x00005990


	//   ....[104]....
        /*04ec*/ 	.word	0x00005a00


	//   ....[105]....
        /*04f0*/ 	.word	0x00005a60


	//   ....[106]....
        /*04f4*/ 	.word	0x00005ac0


	//   ....[107]....
        /*04f8*/ 	.word	0x00005b30


	//   ....[108]....
        /*04fc*/ 	.word	0x00005ba0


	//   ....[109]....
        /*0500*/ 	.word	0x00005c00


	//   ....[110]....
        /*0504*/ 	.word	0x00005c70


	//   ....[111]....
        /*0508*/ 	.word	0x00005ce0


	//   ....[112]....
        /*050c*/ 	.word	0x00005d40


	//   ....[113]....
        /*0510*/ 	.word	0x00005db0


	//   ....[114]....
        /*0514*/ 	.word	0x00005e20


	//   ....[115]....
        /*0518*/ 	.word	0x00005e80


	//   ....[116]....
        /*051c*/ 	.word	0x00005ef0


	//   ....[117]....
        /*0520*/ 	.word	0x00005f50


	//   ....[118]....
        /*0524*/ 	.word	0x00005fb0


	//   ....[119]....
        /*0528*/ 	.word	0x00006010


	//   ....[120]....
        /*052c*/ 	.word	0x00006070


	//----- nvinfo : EIATTR_SYSCALL_OFFSETS
	.align		4
.L_19541:
        /*0530*/ 	.byte	0x04, 0x46
        /*0532*/ 	.short	(.L_19543 - .L_19542)


	//   ....[0]....
.L_19542:
        /*0534*/ 	.word	0x00004440


	//   ....[1]....
        /*0538*/ 	.word	0x00004540


	//----- nvinfo : EIATTR_EXIT_INSTR_OFFSETS
	.align		4
.L_19543:
        /*053c*/ 	.byte	0x04, 0x1c
        /*053e*/ 	.short	(.L_19545 - .L_19544)


	//   ....[0]....
.L_19544:
        /*0540*/ 	.word	0x00003ae0


	//   ....[1]....
        /*0544*/ 	.word	0x00003bb0


	//   ....[2]....
        /*0548*/ 	.word	0x00004340


	//   ....[3]....
        /*054c*/ 	.word	0x00004550


	//----- nvinfo : EIATTR_CRS_STACK_SIZE
	.align		4
.L_19545:
        /*0550*/ 	.byte	0x04, 0x1e
        /*0552*/ 	.short	(.L_19547 - .L_19546)
.L_19546:
        /*0554*/ 	.word	0x00000000


	//----- nvinfo : EIATTR_CBANK_PARAM_SIZE
	.align		4
.L_19547:
        /*0558*/ 	.byte	0x03, 0x19
        /*055a*/ 	.short	0x007c


	//----- nvinfo : EIATTR_PARAM_CBANK
	.align		4
        /*055c*/ 	.byte	0x04, 0x0a
        /*055e*/ 	.short	(.L_19549 - .L_19548)
	.align		4
.L_19548:
        /*0560*/ 	.word	index@(.nv.constant0._ZN4vllm25paged_attention_v1_kernelIfhLi80ELi32ELi128ELNS_18Fp8KVCacheDataTypeE1ELb1EEEvPT_PKS2_PKT0_S8_ifPKiSA_iPKfiiiSC_SC_iiiii)
        /*0564*/ 	.short	0x0210
        /*0566*/ 	.short	0x007c


	//----- nvinfo : EIATTR_SW_WAR
	.align		4
.L_19549:
        /*0568*/ 	.byte	0x04, 0x36
        /*056a*/ 	.short	(.L_19551 - .L_19550)
.L_19550:
        /*056c*/ 	.word	0x00000008
.L_19551:


//--------------------- .nv.info._ZN4vllm25paged_attention_v1_kernelIfhLi64ELi32ELi128ELNS_18Fp8KVCacheDataTypeE1ELb1EEEvPT_PKS2_PKT0_S8_ifPKiSA_iPKfiiiSC_SC_iiiii --------------------------
	.section	.nv.info._ZN4vllm25paged_attention_v1_kernelIfhLi64ELi32ELi128ELNS_18Fp8KVCacheDataTypeE1ELb1EEEvPT_PKS2_PKT0_S8_ifPKiSA_iPKfiiiSC_SC_iiiii,"",@"SHT_CUDA_INFO"
	.sectionflags	@""
	.align	4


	//----- nvinfo : EIATTR_CUDA_API_VERSION
	.align		4
        /*0000*/ 	.byte	0x04, 0x37
        /*0002*/ 	.short	(.L_19553 - .L_19552)
.L_19552:
        /*0004*/ 	.word	0x00000082


	//----- nvinfo : EIATTR_KPARAM_INFO
	.align		4
.L_19553:
        /*0008*/ 	.byte	0x04, 0x17
        /*000a*/ 	.short	(.L_19555 - .L_19554)
.L_19554:
        /*000c*/ 	.word	0x00000000
        /*0010*/ 	.short	0x0013
        /*0012*/ 	.short	0x0078
        /*0014*/ 	.byte	0x00, 0xf0, 0x11, 0x00


	//----- nvinfo : EIATTR_KPARAM_INFO
	.align		4
.L_19555:
        /*0018*/ 	.byte	0x04, 0x17
        /*001a*/ 	.short	(.L_19557 - .L_19556)
.L_19556:
        /*001c*/ 	.word	0x00000000
        /*0020*/ 	.short	0x0012
        /*0022*/ 	.short	0x0074
        /*0024*/ 	.byte	0x00, 0xf0, 0x11, 0x00


	//----- nvinfo : EIATTR_KPARAM_INFO
	.align		4
.L_19557:
        /*0028*/ 	.byte	0x04, 0x17
        /*002a*/ 	.short	(.L_19559 - .L_19558)
.L_19558:
        /*002c*/ 	.word	0x00000000
        /*0030*/ 	.short	0x0011
        /*0032*/ 	.short	0x0070
        /*0034*/ 	.byte	0x00, 0xf0, 0x11, 0x00


	//----- nvinfo : EIATTR_KPARAM_INFO
	.align		4
.L_19559:
        /*0038*/ 	.byte	0x04, 0x17
        /*003a*/ 	.short	(.L_19561 - .L_19560)
.L_19560:
        /*003c*/ 	.word	0x00000000
        /*0040*/ 	.short	0x0010
        /*0042*/ 	.short	0x006c
        /*0044*/ 	.byte	0x00, 0xf0, 0x11, 0x00


	//----- nvinfo : EIATTR_KPARAM_INFO
	.align		4
.L_19561:
        /*0048*/ 	.byte	0x04, 0x17
        /*004a*/ 	.short	(.L_19563 - .L_19562)
.L_19562:
        /*004c*/ 	.word	0x00000000
        /*0050*/ 	.short	0x000f
        /*0052*/ 	.short	0x0068
        /*0054*/ 	.byte	0x00, 0xf0, 0x11, 0x00


	//----- nvinfo : EIATTR_KPARAM_INFO
	.align		4
.L_19563:
        /*0058*/ 	.byte	0x04, 0x17
        /*005a*/ 	.short	(.L_19565 - .L_19564)
.L_19564:
        /*005c*/ 	.word	0x00000000
        /*0060*/ 	.short	0x000e
        /*0062*/ 	.short	0x0060
        /*0064*/ 	.byte	0x00, 0xf0, 0x21, 0x00


	//----- nvinfo : EIATTR_KPARAM_INFO
	.align		4
.L_19565:
        /*0068*/ 	.byte	0x04, 0x17
        /*006a*/ 	.short	(.L_19567 - .L_19566)
.L_19566:
        /*006c*/ 	.word	0x00000000
        /*0070*/ 	.short	0x000d
        /*0072*/ 	.short	0x0058
        /*0074*/ 	.byte	0x00, 0xf0, 0x21, 0x00


	//----- nvinfo : EIATTR_KPARAM_INFO
	.align		4
.L_19567:
        /*0078*/ 	.byte	0x04, 0x17
        /*007a*/ 	.short	(.L_19569 - .L_19568)
.L_19568:
        /*007c*/ 	.word	0x00000000
        /*0080*/ 	.short	0x000c
        /*0082*/ 	.short	0x0050
        /*0084*/ 	.byte	0x00, 0xf0, 0x11, 0x00


	//----- nvinfo : EIATTR_KPARAM_INFO
	.align		4
.L_19569:
        /*0088*/ 	.byte	0x04, 0x17
        /*008a*/ 	.short	(.L_19571 - .L_19570)
.L_19570:
        /*008c*/ 	.word	0x00000000
        /*0090*/ 	.short	0x000b
        /*0092*/ 	.short	0x004c
        /*0094*/ 	.byte	0x00, 0xf0, 0x11, 0x00


	//----- nvinfo : EIATTR_KPARAM_INFO
	.align		4
.L_19571:
        /*0098*/ 	.byte	0x04, 0x17
        /*009a*/ 	.short	(.L_19573 - .L_19572)
.L_19572:
        /*009c*/ 	.word	0x00000000
        /*00a0*/ 	.short	0x000a
        /*00a2*/ 	.short	0x0048
        /*00a4*/ 	.byte	0x00, 0xf0, 0x11, 0x00


	//----- nvinfo : EIATTR_KPARAM_INFO
	.align		4
.L_19573:
        /*00a8*/ 	.byte	0x04, 0x17
        /*00aa*/ 	.short	(.L_19575 - .L_19574)
.L_19574:
        /*00ac*/ 	.word	0x00000000
        /*00b0*/ 	.short	0x0009
        /*00b2*/ 	.short	0x0040
        /*00b4*/ 	.byte	0x00, 0xf0, 0x21, 0x00


	//----- nvinfo : EIATTR_KPARAM_INFO
	.align		4
.L_19575:
        /*00b8*/ 	.byte	0x04, 0x17
        /*00ba*/ 	.short	(.L_19577 - .L_19576)
.L_19576:
        /*00bc*/ 	.word	0x00000000
        /*00c0*/ 	.short	0x0008
        /*00c2*/ 	.short	0x0038
        /*00c4*/ 	.byte	0x00, 0xf0, 0x11, 0x00


	//----- nvinfo : EIATTR_KPARAM_INFO
	.align		4
.L_19577:
        /*00c8*/ 	.byte	0x04, 0x17
        /*00ca*/ 	.short	(.L_19579 - .L_19578)
.L_19578:
        /*00cc*/ 	.word	0x00000000
        /*00d0*/ 	.short	0x0007
        /*00d2*/ 	.short	0x0030
        /*00d4*/ 	.byte	0x00, 0xf0, 0x21, 0x00


	//----- nvinfo : EIATTR_KPARAM_INFO
	.align		4
.L_19579:
        /*00d8*/ 	.byte	0x04, 0x17
        /*00da*/ 	.short	(.L_19581 - .L_19580)
.L_19580:
        /*00dc*/ 	.word	0x00000000
        /*00e0*/ 	.short	0x0006
        /*00e2*/ 	.short	0x0028
        /*00e4*/ 	.byte	0x00, 0xf0, 0x21, 0x00


	//----- nvinfo : EIATTR_KPARAM_INFO
	.align		4
.L_19581:
        /*00e8*/ 	.byte	0x04, 0x17
        /*00ea*/ 	.short	(.L_19583 - .L_19582)
.L_19582:
        /*00ec*/ 	.word	0x00000000
        /*00f0*/ 	.short	0x0005
        /*00f2*/ 	.short	0x0024
        /*00f4*/ 	.byte	0x00, 0xf0, 0x11, 0x00


	//----- nvinfo : EIATTR_KPARAM_INFO
	.align		4
.L_19583:
        /*00f8*/ 	.byte	0x04, 0x17
        /*00fa*/ 	.short	(.L_19585 - .L_19584)
.L_19584:
        /*00fc*/ 	.word	0x00000000
        /*0100*/ 	.short	0x0004
        /*0102*/ 	.short	0x0020
        /*0104*/ 	.byte	0x00, 0xf0, 0x11, 0x00


	//----- nvinfo : EIATTR_KPARAM_INFO
	.align		4
.L_19585:
        /*0108*/ 	.byte	0x04, 0x17
        /*010a*/ 	.short	(.L_19587 - .L_19586)
.L_19586:
        /*010c*/ 	.word	0x00000000
        /*0110*/ 	.short	0x0003
        /*0112*/ 	.short	0x0018
        /*0114*/ 	.byte	0x00, 0xf0, 0x21, 0x00


	//----- nvinfo : EIATTR_KPARAM_INFO
	.align		4
.L_19587:
        /*0118*/ 	.byte	0x04, 0x17
        /*011a*/ 	.short	(.L_19589 - .L_19588)
.L_19588:
        /*011c*/ 	.word	0x00000000
        /*0120*/ 	.short	0x0002
        /*0122*/ 	.short	0x0010
        /*0124*/ 	.byte	0x00, 0xf0, 0x21, 0x00


	//----- nvinfo : EIATTR_KPARAM_INFO
	.align		4
.L_19589:
        /*0128*/ 	.byte	0x04, 0x17
        /*012a*/ 	.short	(.L_19591 - .L_19590)
.L_19590:
        /*012c*/ 	.word	0x00000000
        /*0130*/ 	.short	0x0001
        /*0132*/ 	.short	0x0008
        /*0134*/ 	.byte	0x00, 0xf0, 0x21, 0x00


	//----- nvinfo : EIATTR_KPARAM_INFO
	.align		4
.L_19591:
        /*0138*/ 	.byte	0x04, 0x17
        /*013a*/ 	.short	(.L_19593 - .L_19592)
.L_19592:
        /*013c*/ 	.word	0x00000000
        /*0140*/ 	.short	0x0000
        /*0142*/ 	.short	0x0000
        /*0144*/ 	.byte	0x00, 0xf0, 0x21, 0x00


	//----- nvinfo : EIATTR_SPARSE_MMA_MASK
	.align		4
.L_19593:
        /*0148*/ 	.byte	0x03, 0x50
        /*014a*/ 	.short	0x0000


	//----- nvinfo : EIATTR_MAXREG_COUNT
	.align		4
        /*014c*/ 	.byte	0x03, 0x1b
        /*014e*/ 	.short	0x00ff


	//----- nvinfo : EIATTR_NUM_BARRIERS
	.align		4
        /*0150*/ 	.byte	0x02, 0x4c
        /*0152*/ 	.byte	0x01
	.zero		1


	//----- nvinfo : EIATTR_EXTERNS
	.align		4
        /*0154*/ 	.byte	0x04, 0x0f
        /*0156*/ 	.short	(.L_19595 - .L_19594)


	//   ....[0]....
	.align		4
.L_19594:
        /*0158*/ 	.word	index@(__assertfail)


	//----- nvinfo : EIATTR_MERCURY_ISA_VERSION
	.align		4
.L_19595:
        /*015c*/ 	.byte	0x03, 0x5f
        /*015e*/ 	.short	0x0101


	//----- nvinfo : EIATTR_COOP_GROUP_MASK_REGIDS
	.align		4
        /*0160*/ 	.byte	0x04, 0x29
        /*0162*/ 	.short	(.L_19597 - .L_19596)


	//   ....[0]....
.L_19596:
        /*0164*/ 	.word	0xffffffff


	//   ....[1]....
        /*0168*/ 	.word	0xffffffff


	//   ....[2]....
        /*016c*/ 	.word	0xffffffff


	//   ....[3]....
        /*0170*/ 	.word	0xffffffff


	//   ....[4]....
        /*0174*/ 	.word	0xffffffff


	//   ....[5]....
        /*0178*/ 	.word	0xffffffff


	//   ....[6]....
        /*017c*/ 	.word	0xffffffff


	//   ....[7]....
        /*0180*/ 	.word	0xffffffff


	//   ....[8]....
        /*0184*/ 	.word	0xffffffff


	//   ....[9]....
        /*0188*/ 	.word	0xffffffff


	//   ....[10]....
        /*018c*/ 	.word	0xffffffff


	//   ....[11]....
        /*0190*/ 	.word	0xffffffff


	//   ....[12]....
        /*0194*/ 	.word	0xffffffff


	//   ....[13]....
        /*0198*/ 	.word	0xffffffff


	//   ....[14]....
        /*019c*/ 	.word	0xffffffff


	//   ....[15]....
        /*01a0*/ 	.word	0xffffffff


	//   ....[16]....
        /*01a4*/ 	.word	0xffffffff


	//   ....[17]....
        /*01a8*/ 	.word	0xffffffff


	//   ....[18]....
        /*01ac*/ 	.word	0xffffffff


	//   ....[19]....
        /*01b0*/ 	.word	0xffffffff


	//   ....[20]....
        /*01b4*/ 	.word	0xffffffff


	//   ....[21]....
        /*01b8*/ 	.word	0xffffffff


	//   ....[22]....
        /*01bc*/ 	.word	0xffffffff


	//   ....[23]....
        /*01c0*/ 	.word	0xffffffff


	//   ....[24]....
        /*01c4*/ 	.word	0xffffffff


	//   ....[25]....
        /*01c8*/ 	.word	0xffffffff


	//   ....[26]....
        /*01cc*/ 	.word	0xffffffff


	//   ....[27]....
        /*01d0*/ 	.word	0xffffffff


	//   ....[28]....
        /*01d4*/ 	.word	0xffffffff


	//   ....[29]....
        /*01d8*/ 	.word	0xffffffff


	//   ....[30]....
        /*01dc*/ 	.word	0xffffffff


	//   ....[31]....
        /*01e0*/ 	.word	0xffffffff


	//   ....[32]....
        /*01e4*/ 	.word	0xffffffff


	//   ....[33]....
        /*01e8*/ 	.word	0xffffffff


	//   ....[34]....
        /*01ec*/ 	.word	0xffffffff


	//   ....[35]....
        /*01f0*/ 	.word	0xffffffff


	//   ....[36]....
        /*01f4*/ 	.word	0xffffffff


	//   ....[37]....
        /*01f8*/ 	.word	0xffffffff


	//   ....[38]....
        /*01fc*/ 	.word	0xffffffff


	//   ....[39]....
        /*0200*/ 	.word	0xffffffff


	//   ....[40]....
        /*0204*/ 	.word	0xffffffff


	//   ....[41]....
        /*0208*/ 	.word	0xffffffff


	//   ....[42]....
        /*020c*/ 	.word	0xffffffff


	//   ....[43]....
        /*0210*/ 	.word	0xffffffff


	//   ....[44]....
        /*0214*/ 	.word	0xffffffff


	//   ....[45]....
        /*0218*/ 	.word	0xffffffff


	//   ....[46]....
        /*021c*/ 	.word	0xffffffff


	//   ....[47]....
        /*0220*/ 	.word	0xffffffff


	//   ....[48]....
        /*0224*/ 	.word	0x0500000f


	//   ....[49]....
        /*0228*/ 	.word	0x0500000f


	//   ....[50]....
        /*022c*/ 	.word	0x0500000f


	//   ....[51]....
        /*0230*/ 	.word	0x0500000f


	//   ....[52]....
        /*0234*/ 	.word	0x0500000f


	//   ....[53]....
        /*0238*/ 	.word	0x0500000f


	//   ....[54]....
        /*023c*/ 	.word	0x0500000f


	//   ....[55]....
        /*0240*/ 	.word	0x0500000f


	//   ....[56]....
        /*0244*/ 	.word	0x0500000f


	//   ....[57]....
        /*0248*/ 	.word	0x0500000f


	//   ....[58]....
        /*024c*/ 	.word	0x0500000f


	//   ....[59]....
        /*0250*/ 	.word	0x0500000f


	//   ....[60]....
        /*0254*/ 	.word	0x0500000f


	//   ....[61]....
        /*0258*/ 	.word	0x0500000f


	//   ....[62]....
        /*025c*/ 	.word	0x0500000f


	//   ....[63]....
        /*0260*/ 	.word	0x0500000f


	//   ....[64]....
        /*0264*/ 	.word	0x0500000f


	//   ....[65]....
        /*0268*/ 	.word	0x0500000f


	//   ....[66]....
        /*026c*/ 	.word	0x0500000f


	//   ....[67]....
        /*0270*/ 	.word	0x0500000f


	//   ....[68]....
        /*0274*/ 	.word	0x0500000f


	//   ....[69]....
        /*0278*/ 	.word	0x0500000f


	//   ....[70]....
        /*027c*/ 	.word	0x0500000f


	//   ....[71]....
        /*0280*/ 	.word	0x0500000f


	//   ....[72]....
        /*0284*/ 	.word	0x0500000f


	//   ....[73]....
        /*0288*/ 	.word	0x0500000f


	//   ....[74]....
        /*028c*/ 	.word	0x0500000f


	//   ....[75]....
        /*0290*/ 	.word	0x0500000f


	//   ....[76]....
        /*0294*/ 	.word	0x0500000f


	//   ....[77]....
        /*0298*/ 	.word	0x0500000f


	//   ....[78]....
        /*029c*/ 	.word	0x0500000f


	//   ....[79]....
        /*02a0*/ 	.word	0x0500000f


	//   ....[80]....
        /*02a4*/ 	.word	0x0500000f


	//   ....[81]....
        /*02a8*/ 	.word	0x0500000f


	//   ....[82]....
        /*02ac*/ 	.word	0x0500000f


	//   ....[83]....
        /*02b0*/ 	.word	0x0500000f


	//   ....[84]....
        /*02b4*/ 	.word	0x0500000f


	//   ....[85]....
        /*02b8*/ 	.word	0x0500000f


	//   ....[86]....
        /*02bc*/ 	.word	0x0500000f


	//   ....[87]....
        /*02c0*/ 	.word	0x0500000f


	//   ....[88]....
        /*02c4*/ 	.word	0x0500000f


	//   ....[89]....
        /*02c8*/ 	.word	0x0500000f


	//   ....[90]....
        /*02cc*/ 	.word	0x0500000f


	//   ....[91]....
        /*02d0*/ 	.word	0x0500000f


	//   ....[92]....
        /*02d4*/ 	.word	0x0500000f


	//   ....[93]....
        /*02d8*/ 	.word	0x0500000f


	//   ....[94]....
        /*02dc*/ 	.word	0x0500000f


	//   ....[95]....
        /*02e0*/ 	.word	0x0500000f


	//   ....[96]....
        /*02e4*/ 	.word	0x0500000f


	//   ....[97]....
        /*02e8*/ 	.word	0x0500000f


	//   ....[98]....
        /*02ec*/ 	.word	0x0500000f


	//   ....[99]....
        /*02f0*/ 	.word	0x0500000f


	//   ....[100]....
        /*02f4*/ 	.word	0x0500000f


	//----- nvinfo : EIATTR_COOP_GROUP_INSTR_OFFSETS
	.align		4
.L_19597:
        /*02f8*/ 	.byte	0x04, 0x28
        /*02fa*/ 	.short	(.L_19599 - .L_19598)


	//   ....[0]....
.L_19598:
        /*02fc*/ 	.word	0x00000ad0


	//   ....[1]....
        /*0300*/ 	.word	0x00000b00


	//   ....[2]....
        /*0304*/ 	.word	0x00000b20


	//   ....[3]....
        /*0308*/ 	.word	0x00000b40


	//   ....[4]....
        /*030c*/ 	.word	0x00000b60


	//   ....[5]....
        /*0310*/ 	.word	0x00000c80


	//   ....[6]....
        /*0314*/ 	.word	0x00000ca0


	//   ....[7]....
        /*0318*/ 	.word	0x00000cd0


	//   ....[8]....
        /*031c*/ 	.word	0x00001b10


	//   ....[9]....
        /*0320*/ 	.word	0x00001b90


	//   ....[10]....
        /*0324*/ 	.word	0x00001bc0


	//   ....[11]....
        /*0328*/ 	.word	0x00001c10


	//   ....[12]....
        /*032c*/ 	.word	0x00001c60


	//   ....[13]....
        /*0330*/ 	.word	0x00001cb0


	//   ....[14]....
        /*0334*/ 	.word	0x00001cd0


	//   ....[15]....
        /*0338*/ 	.word	0x00001cf0


	//   ....[16]....
        /*033c*/ 	.word	0x00002a50


	//   ....[17]....
        /*0340*/ 	.word	0x00002a90


	//   ....[18]....
        /*0344*/ 	.word	0x00002ad0


	//   ....[19]....
        /*0348*/ 	.word	0x00002b00


	//   ....[20]....
        /*034c*/ 	.word	0x00002b30


	//   ....[21]....
        /*0350*/ 	.word	0x00002b40


	//   ....[22]....
        /*0354*/ 	.word	0x00002b70


	//   ....[23]....
        /*0358*/ 	.word	0x00002ba0


	//   ....[24]....
        /*035c*/ 	.word	0x00002bd0


	//   ....[25]....
        /*0360*/ 	.word	0x00002c00


	//   ....[26]....
        /*0364*/ 	.word	0x00002c20


	//   ....[27]....
        /*0368*/ 	.word	0x00002c50


	//   ....[28]....
        /*036c*/ 	.word	0x00002c70


	//   ....[29]....
        /*0370*/ 	.word	0x00002c90


	//   ....[30]....
        /*0374*/ 	.word	0x00002cb0


	//   ....[31]....
        /*0378*/ 	.word	0x00002cd0


	//   ....[32]....
        /*037c*/ 	.word	0x00002cf0


	//   ....[33]....
        /*0380*/ 	.word	0x00002d00


	//   ....[34]....
        /*0384*/ 	.word	0x00002d30


	//   ....[35]....
        /*0388*/ 	.word	0x00002d60


	//   ....[36]....
        /*038c*/ 	.word	0x00002d90


	//   ....[37]....
        /*0390*/ 	.word	0x00002db0


	//   ....[38]....
        /*0394*/ 	.word	0x00002dd0


	//   ....[39]....
        /*0398*/ 	.word	0x00002df0


	//   ....[40]....
        /*039c*/ 	.word	0x00002e20


	//   ....[41]....
        /*03a0*/ 	.word	0x00002e40


	//   ....[42]....
        /*03a4*/ 	.word	0x00002e70


	//   ....[43]....
        /*03a8*/ 	.word	0x00002ea0


	//   ....[44]....
        /*03ac*/ 	.word	0x00002ec0


	//   ....[45]....
        /*03b0*/ 	.word	0x00002ef0


	//   ....[46]....
        /*03b4*/ 	.word	0x00002f10


	//   ....[47]....
        /*03b8*/ 	.word	0x00002f40


	//   ....[48]....
        /*03bc*/ 	.word	0x00004160


	//   ....[49]....
        /*03c0*/ 	.word	0x000041c0


	//   ....[50]....
        /*03c4*/ 	.word	0x00004220


	//   ....[51]....
        /*03c8*/ 	.word	0x00004280


	//   ....[52]....
        /*03cc*/ 	.word	0x000042e0


	//   ....[53]....
        /*03d0*/ 	.word	0x00004360


	//   ....[54]....
        /*03d4*/ 	.word	0x000043c0


	//   ....[55]....
        /*03d8*/ 	.word	0x00004430


	//   ....[56]....
        /*03dc*/ 	.word	0x00004490


	//   ....[57]....
        /*03e0*/ 	.word	0x00004500


	//   ....[58]....
        /*03e4*/ 	.word	0x00004570


	//   ....[59]....
        /*03e8*/ 	.word	0x000045d0


	//   ....[60]....
        /*03ec*/ 	.word	0x00004650


	//   ....[61]....
        /*03f0*/ 	.word	0x000046c0


	//   ....[62]....
        /*03f4*/ 	.word	0x00004720


	//   ....[63]....
        /*03f8*/ 	.word	0x000047a0


	//   ....[64]....
        /*03fc*/ 	.word	0x00004810


	//   ....[65]....
        /*0400*/ 	.word	0x00004870


	//   ....[66]....
        /*0404*/ 	.word	0x000048f0


	//   ....[67]....
        /*0408*/ 	.word	0x00004960


	//   ....[68]....
        /*040c*/ 	.word	0x000049c0


	//   ....[69]....
        /*0410*/ 	.word	0x00004a40


	//   ....[70]....
        /*0414*/ 	.word	0x00004ab0


	//   ....[71]....
        /*0418*/ 	.word	0x00004b10


	//   ....[72]....
        /*041c*/ 	.word	0x00004b90


	//   ....[73]....
        /*0420*/ 	.word	0x00004c00


	//   ....[74]....
        /*0424*/ 	.word	0x00004c60


	//   ....[75]....
        /*0428*/ 	.word	0x00004ce0


	//   ....[76]....
        /*042c*/ 	.word	0x00004d50


	//   ....[77]....
        /*0430*/ 	.word	0x00004db0


	//   ....[78]....
        /*0434*/ 	.word	0x00004e20


	//   ....[79]....
        /*0438*/ 	.word	0x00004e90


	//   ....[80]....
        /*043c*/ 	.word	0x00004ef0


	//   ....[81]....
        /*0440*/ 	.word	0x00004f70


	//   ....[82]....
        /*0444*/ 	.word	0x00004fe0


	//   ....[83]....
        /*0448*/ 	.word	0x00005040


	//   ....[84]....
        /*044c*/ 	.word	0x000050b0


	//   ....[85]....
        /*0450*/ 	.word	0x00005110


	//   ....[86]....
        /*0454*/ 	.word	0x00005170


	//   ....[87]....
        /*0458*/ 	.word	0x000051f0


	//   ....[88]....
        /*045c*/ 	.word	0x00005260


	//   ....[89]....
        /*0460*/ 	.word	0x000052c0


	//   ....[90]....
        /*0464*/ 	.word	0x00005340


	//   ....[91]....
        /*0468*/ 	.word	0x000053b0


	//   ....[92]....
        /*046c*/ 	.word	0x00005410


	//   ....[93]....
        /*0470*/ 	.word	0x00005480


	//   ....[94]....
        /*0474*/ 	.word	0x000054e0


	//   ....[95]....
        /*0478*/ 	.word	0x00005540


	//   ....[96]....
        /*047c*/ 	.word	0x000055b0


	//   ....[97]....
        /*0480*/ 	.word	0x00005610


	//   ....[98]....
        /*0484*/ 	.word	0x00005670


	//   ....[99]....
        /*0488*/ 	.word	0x000056e0


	//   ....[100]....
        /*048c*/ 	.word	0x00005750


	//----- nvinfo : EIATTR_SYSCALL_OFFSETS
	.align		4
.L_19599:
        /*0490*/ 	.byte	0x04, 0x46
        /*0492*/ 	.short	(.L_19601 - .L_19600)


	//   ....[0]....
.L_19600:
        /*0494*/ 	.word	0x00003ff0


	//   ....[1]....
        /*0498*/ 	.word	0x000040f0


	//----- nvinfo : EIATTR_EXIT_INSTR_OFFSETS
	.align		4
.L_19601:
        /*049c*/ 	.byte	0x04, 0x1c
        /*049e*/ 	.short	(.L_19603 - .L_19602)


	//   ....[0]....
.L_19602:
        /*04a0*/ 	.word	0x00003800


	//   ....[1]....
        /*04a4*/ 	.word	0x000038e0


	//   ....[2]....
        /*04a8*/ 	.word	0x00003ef0


	//   ....[3]....
        /*04ac*/ 	.word	0x00004100


	//----- nvinfo : EIATTR_CRS_STACK_SIZE
	.align		4
.L_19603:
        /*04b0*/ 	.byte	0x04, 0x1e
        /*04b2*/ 	.short	(.L_19605 - .L_19604)
.L_19604:
        /*04b4*/ 	.word	0x00000000


	//----- nvinfo : EIATTR_CBANK_PARAM_SIZE
	.align		4
.L_19605:
        /*04b8*/ 	.byte	0x03, 0x19
        /*04ba*/ 	.short	0x007c


	//----- nvinfo : EIATTR_PARAM_CBANK
	.align		4
        /*04bc*/ 	.byte	0x04, 0x0a
        /*04be*/ 	.short	(.L_19607 - .L_19606)
	.align		4
.L_19606:
        /*04c0*/ 	.word	index@(.nv.constant0._ZN4vllm25paged_attention_v1_kernelIfhLi64ELi32ELi128ELNS_18Fp8KVCacheDataTypeE1ELb1EEEvPT_PKS2_PKT0_S8_ifPKiSA_iPKfiiiSC_SC_iiiii)
        /*04c4*/ 	.short	0x0210
        /*04c6*/ 	.short	0x007c


	//----- nvinfo : EIATTR_SW_WAR
	.align		4
.L_19607:
        /*04c8*/ 	.byte	0x04, 0x36
        /*04ca*/ 	.short	(.L_19609 - .L_19608)
.L_19608:
        /*04cc*/ 	.word	0x00000008
.L_19609:


//--------------------- .nv.info._ZN4vllm25paged_attention_v1_kernelIfhLi32ELi32ELi128ELNS_18Fp8KVCacheDataTypeE1ELb1EEEvPT_PKS2_PKT0_S8_ifPKiSA_iPKfiiiSC_SC_iiiii --------------------------
	.section	.nv.info._ZN4vllm25paged_attention_v1_kernelIfhLi32ELi32ELi128ELNS_18Fp8KVCacheDataTypeE1ELb1EEEvPT_PKS2_PKT0_S8_ifPKiSA_iPKfiiiSC_SC_iiiii,"",@"SHT_CUDA_INFO"
	.sectionflags	@""
	.align	4


	//----- nvinfo : EIATTR_CUDA_API_VERSION
	.align		4
        /*0000*/ 	.byte	0x04, 0x37
        /*0002*/ 	.short	(.L_19611 - .L_19610)
.L_19610:
        /*0004*/ 	.word	0x00000082


	//----- nvinfo : EIATTR_KPARAM_INFO
	.align		4
.L_19611:
        /*0008*/ 	.byte	0x04, 0x17
        /*000a*/ 	.short	(.L_19613 - .L_19612)
.L_19612:
        /*000c*/ 	.word	0x00000000
        /*0010*/ 	.short	0x0013
        /*0012*/ 	.short	0x0078
        /*0014*/ 	.byte	0x00, 0xf0, 0x11, 0x00


	//----- nvinfo : EIATTR_KPARAM_INFO
	.align		4
.L_19613:
        /*0018*/ 	.byte	0x04, 0x17
        /*001a*/ 	.short	(.L_19615 - .L_19614)
.L_19614:
        /*001c*/ 	.word	0x00000000
        /*0020*/ 	.short	0x0012
        /*0022*/ 	.short	0x0074
        /*0024*/ 	.byte	0x00, 0xf0, 0x11, 0x00


	//----- nvinfo : EIATTR_KPARAM_INFO
	.align		4
.L_19615:
        /*0028*/ 	.byte	0x04, 0x17
        /*002a*/ 	.short	(.L_19617 - .L_19616)
.L_19616:
        /*002c*/ 	.word	0x00000000
        /*0030*/ 	.short	0x0011
        /*0032*/ 	.short	0x0070
        /*0034*/ 	.byte	0x00, 0xf0, 0x11, 0x00


	//----- nvinfo : EIATTR_KPARAM_INFO
	.align		4
.L_19617:
        /*0038*/ 	.byte	0x04, 0x17
        /*003a*/ 	.short	(.L_19619 - .L_19618)
.L_19618:
        /*003c*/ 	.word	0x00000000
        /*0040*/ 	.short	0x0010
        /*0042*/ 	.short	0x006c
        /*0044*/ 	.byte	0x00, 0xf0, 0x11, 0x00


	//----- nvinfo : EIATTR_KPARAM_INFO
	.align		4
.L_19619:
        /*0048*/ 	.byte	0x04, 0x17
        /*004a*/ 	.short	(.L_19621 - .L_19620)
.L_19620:
        /*004c*/ 	.word	0x00000000
        /*0050*/ 	.short	0x000f
        /*0052*/ 	.short	0x0068
        /*0054*/ 	.byte	0x00, 0xf0, 0x11, 0x00


	//----- nvinfo : EIATTR_KPARAM_INFO
	.align		4
.L_19621:
        /*0058*/ 	.byte	0x04, 0x17
        /*005a*/ 	.short	(.L_19623 - .L_19622)
.L_19622:
        /*005c*/ 	.word	0x00000000
        /*0060*/ 	.short	0x000e
        /*0062*/ 	.short	0x0060
        /*0064*/ 	.byte	0x00, 0xf0, 0x21, 0x00


	//----- nvinfo : EIATTR_KPARAM_INFO
	.align		4
.L_19623:
        /*0068*/ 	.byte	0x04, 0x17
        /*006a*/ 	.short	(.L_19625 - .L_19624)
.L_19624:
        /*006c*/ 	.word	0x00000000
        /*0070*/ 	.short	0x000d
        /*0072*/ 	.short	0x0058
        /*0074*/ 	.byte	0x00, 0xf0, 0x21, 0x00


	//----- nvinfo : EIATTR_KPARAM_INFO
	.align		4
.L_19625:
        /*0078*/ 	.byte	0x04, 0x17
        /*007a*/ 	.short	(.L_19627 - .L_19626)
.L_19626:
        /*007c*/ 	.word	0x00000000
        /*0080*/ 	.short	0x000c
        /*0082*/ 	.short	0x0050
        /*0084*/ 	.byte	0x00, 0xf0, 0x11, 0x00


	//----- nvinfo : EIATTR_KPARAM_INFO
	.align		4
.L_19627:
        /*0088*/ 	.byte	0x04, 0x17
        /*008a*/ 	.short	(.L_19629 - .L_19628)
.L_19628:
        /*008c*/ 	.word	0x00000000
        /*0090*/ 	.short	0x000b
        /*0092*/ 	.short	0x004c
        /*0094*/ 	.byte	0x00, 0xf0, 0x11, 0x00


	//----- nvinfo : EIATTR_KPARAM_INFO
	.align		4
.L_19629:
        /*0098*/ 	.byte	0x04, 0x17
        /*009a*/ 	.short	(.L_19631 - .L_19630)
.L_19630:
        /*009c*/ 	.word	0x00000000
        /*00a0*/ 	.short	0x000a
        /*00a2*/ 	.short	0x0048
        /*00a4*/ 	.byte	0x00, 0xf0, 0x11, 0x00


	//----- nvinfo : EIATTR_KPARAM_INFO
	.align		4
.L_19631:
        /*00a8*/ 	.byte	0x04, 0x17
        /*00aa*/ 	.short	(.L_19633 - .L_19632)
.L_19632:
        /*00ac*/ 	.word	0x00000000
        /*00b0*/ 	.short	0x0009
        /*00b2*/ 	.short	0x0040
        /*00b4*/ 	.byte	0x00, 0xf0, 0x21, 0x00


	//----- nvinfo : EIATTR_KPARAM_INFO
	.align		4
.L_19633:
        /*00b8*/ 	.byte	0x04, 0x17
        /*00ba*/ 	.short	(.L_19635 - .L_19634)
.L_19634:
        /*00bc*/ 	.word	0x00000000
        /*00c0*/ 	.short	0x0008
        /*00c2*/ 	.short	0x0038
        /*00c4*/ 	.byte	0x00, 0xf0, 0x11, 0x00


	//----- nvinfo : EIATTR_KPARAM_INFO
	.align		4
.L_19635:
        /*00c8*/ 	.byte	0x04, 0x17
        /*00ca*/ 	.short	(.L_19637 - .L_19636)
.L_19636:
        /*00cc*/ 	.word	0x00000000
        /*00d0*/ 	.short	0x0007
        /*00d2*/ 	.short	0x0030
        /*00d4*/ 	.byte	0x00, 0xf0, 0x21, 0x00


	//----- nvinfo : EIATTR_KPARAM_INFO
	.align		4
.L_19637:
        /*00d8*/ 	.byte	0x04, 0x17
        /*00da*/ 	.short	(.L_19639 - .L_19638)
.L_19638:
        /*00dc*/ 	.word	0x00000000
        /*00e0*/ 	.short	0x0006
        /*00e2*/ 	.short	0x0028
        /*00e4*/ 	.byte	0x00, 0xf0, 0x21, 0x00


	//----- nvinfo : EIATTR_KPARAM_INFO
	.align		4
.L_19639:
        /*00e8*/ 	.byte	0x04, 0x17
        /*00ea*/ 	.short	(.L_19641 - .L_19640)
.L_19640:
        /*00ec*/ 	.word	0x00000000
        /*00f0*/ 	.short	0x0005
        /*00f2*/ 	.short	0x0024
        /*00f4*/ 	.byte	0x00, 0xf0, 0x11, 0x00


	//----- nvinfo : EIATTR_KPARAM_INFO
	.align		4
.L_19641:
        /*00f8*/ 	.byte	0x04, 0x17
        /*00fa*/ 	.short	(.L_19643 - .L_19642)
.L_19642:
        /*00fc*/ 	.word	0x00000000
        /*0100*/ 	.short	0x0004
        /*0102*/ 	.short	0x0020
        /*0104*/ 	.byte	0x00, 0xf0, 0x11, 0x00


	//----- nvinfo : EIATTR_KPARAM_INFO
	.align		4
.L_19643:
        /*0108*/ 	.byte	0x04, 0x17
        /*010a*/ 	.short	(.L_19645 - .L_19644)
.L_19644:
        /*010c*/ 	.word	0x00000000
        /*0110*/ 	.short	0x0003
        /*0112*/ 	.short	0x0018
        /*0114*/ 	.byte	0x00, 0xf0, 0x21, 0x00


	//----- nvinfo : EIATTR_KPARAM_INFO
	.align		4
.L_19645:
        /*0118*/ 	.byte	0x04, 0x17
        /*011a*/ 	.short	(.L_19647 - .L_19646)
.L_19646:
        /*011c*/ 	.word	0x00000000
        /*0120*/ 	.short	0x0002
        /*0122*/ 	.short	0x0010
        /*0124*/ 	.byte	0x00, 0xf0, 0x21, 0x00


	//----- nvinfo : EIATTR_KPARAM_INFO
	.align		4
.L_19647:
        /*0128*/ 	.byte	0x04, 0x17
        /*012a*/ 	.short	(.L_19649 - .L_19648)
.L_19648:
        /*012c*/ 	.word	0x00000000
        /*0130*/ 	.short	0x0001
        /*0132*/ 	.short	0x0008
        /*0134*/ 	.byte	0x00, 0xf0, 0x21, 0x00


	//----- nvinfo : EIATTR_KPARAM_INFO
	.align		4
.L_19649:
        /*0138*/ 	.byte	0x04, 0x17
        /*013a*/ 	.short	(.L_19651 - .L_19650)
.L_19650:
        /*013c*/ 	.word	0x00000000
        /*0140*/ 	.short	0x0000
        /*0142*/ 	.short	0x0000
        /*0144*/ 	.byte	0x00, 0xf0, 0x21, 0x00


	//----- nvinfo : EIATTR_SPARSE_MMA_MASK
	.align		4
.L_19651:
        /*0148*/ 	.byte	0x03, 0x50
        /*014a*/ 	.short	0x0000


	//----- nvinfo : EIATTR_MAXREG_COUNT
	.align		4
        /*014c*/ 	.byte	0x03, 0x1b
        /*014e*/ 	.short	0x00ff


	//----- nvinfo : EIATTR_NUM_BARRIERS
	.align		4
        /*0150*/ 	.byte	0x02, 0x4c
        /*0152*/ 	.byte	0x01
	.zero		1


	//----- nvinfo : EIATTR_EXTERNS
	.align		4
        /*0154*/ 	.byte	0x04, 0x0f
        /*0156*/ 	.short	(.L_19653 - .L_19652)


	//   ....[0]....
	.align		4
.L_19652:
        /*0158*/ 	.word	index@(__assertfail)


	//----- nvinfo : EIATTR_MERCURY_ISA_VERSION
	.align		4
.L_19653:
        /*015c*/ 	.byte	0x03, 0x5f
        /*015e*/ 	.short	0x0101


	//----- nvinfo : EIATTR_COOP_GROUP_MASK_REGIDS
	.align		4
        /*0160*/ 	.byte	0x04, 0x29
        /*0162*/ 	.short	(.L_19655 - .L_19654)


	//   ....[0]....
.L_19654:
        /*0164*/ 	.word	0xffffffff


	//   ....[1]....
        /*0168*/ 	.word	0xffffffff


	//   ....[2]....
        /*016c*/ 	.word	0xffffffff


	//   ....[3]....
        /*0170*/ 	.word	0xffffffff


	//   ....[4]....
        /*0174*/ 	.word	0xffffffff


	//   ....[5]....
        /*0178*/ 	.word	0xffffffff


	//   ....[6]....
        /*017c*/ 	.word	0xffffffff


	//   ....[7]....
        /*0180*/ 	.word	0xffffffff


	//   ....[8]....
        /*0184*/ 	.word	0xffffffff


	//   ....[9]....
        /*0188*/ 	.word	0xffffffff


	//   ....[10]....
        /*018c*/ 	.word	0xffffffff


	//   ....[11]....
        /*0190*/ 	.word	0xffffffff


	//   ....[12]....
        /*0194*/ 	.word	0xffffffff


	//   ....[13]....
        /*0198*/ 	.word	0xffffffff


	//   ....[14]....
        /*019c*/ 	.word	0xffffffff


	//   ....[15]....
        /*01a0*/ 	.word	0xffffffff


	//   ....[16]....
        /*01a4*/ 	.word	0xffffffff


	//   ....[17]....
        /*01a8*/ 	.word	0xffffffff


	//   ....[18]....
        /*01ac*/ 	.word	0xffffffff


	//   ....[19]....
        /*01b0*/ 	.word	0xffffffff


	//   ....[20]....
        /*01b4*/ 	.word	0xffffffff


	//   ....[21]....
        /*01b8*/ 	.word	0xffffffff


	//   ....[22]....
        /*01bc*/ 	.word	0xffffffff


	//   ....[23]....
        /*01c0*/ 	.word	0xffffffff


	//   ....[24]....
        /*01c4*/ 	.word	0xffffffff


	//   ....[25]....
        /*01c8*/ 	.word	0xffffffff


	//   ....[26]....
        /*01cc*/ 	.word	0xffffffff


	//   ....[27]....
        /*01d0*/ 	.word	0xffffffff


	//   ....[28]....
        /*01d4*/ 	.word	0xffffffff


	//   ....[29]....
        /*01d8*/ 	.word	0xffffffff


	//   ....[30]....
        /*01dc*/ 	.word	0xffffffff


	//   ....[31]....
        /*01e0*/ 	.word	0xffffffff


	//   ....[32]....
        /*01e4*/ 	.word	0x0500000f


	//   ....[33]....
        /*01e8*/ 	.word	0x0500000f


	//   ....[34]....
        /*01ec*/ 	.word	0x0500000f


	//   ....[35]....
        /*01f0*/ 	.word	0x0500000f


	//   ....[36]....
        /*01f4*/ 	.word	0x0500000f


	//   ....[37]....
        /*01f8*/ 	.word	0x0500000f


	//   ....[38]....
        /*01fc*/ 	.word	0x0500000f


	//   ....[39]....
        /*0200*/ 	.word	0x0500000f


	//   ....[40]....
        /*0204*/ 	.word	0x0500000f


	//   ....[41]....
        /*0208*/ 	.word	0x0500000f


	//   ....[42]....
        /*020c*/ 	.word	0x0500000f


	//   ....[43]....
        /*0210*/ 	.word	0x0500000f


	//   ....[44]....
        /*0214*/ 	.word	0x0500000f


	//   ....[45]....
        /*0218*/ 	.word	0x0500000f


	//   ....[46]....
        /*021c*/ 	.word	0x0500000f


	//   ....[47]....
        /*0220*/ 	.word	0x0500000f


	//   ....[48]....
        /*0224*/ 	.word	0x0500000f


	//   ....[49]....
        /*0228*/ 	.word	0x0500000f


	//   ....[50]....
        /*022c*/ 	.word	0x0500000f


	//   ....[51]....
        /*0230*/ 	.word	0x0500000f


	//   ....[52]....
        /*0234*/ 	.word	0x0500000f


	//   ....[53]....
        /*0238*/ 	.word	0x0500000f


	//   ....[54]....
        /*023c*/ 	.word	0x0500000f


	//   ....[55]....
        /*0240*/ 	.word	0x0500000f


	//   ....[56]....
        /*0244*/ 	.word	0x0500000f


	//   ....[57]....
        /*0248*/ 	.word	0x0500000f


	//   ....[58]....
        /*024c*/ 	.word	0x0500000f


	//   ....[59]....
        /*0250*/ 	.word	0x0500000f


	//   ....[60]....
        /*0254*/ 	.word	0x0500000f


	//----- nvinfo : EIATTR_COOP_GROUP_INSTR_OFFSETS
	.align		4
.L_19655:
        /*0258*/ 	.byte	0x04, 0x28
        /*025a*/ 	.short	(.L_19657 - .L_19656)


	//   ....[0]....
.L_19656:
        /*025c*/ 	.word	0x00000ad0


	//   ....[1]....
        /*0260*/ 	.word	0x00000b00


	//   ....[2]....
        /*0264*/ 	.word	0x00000b20


	//   ....[3]....
        /*0268*/ 	.word	0x00000b40


	//   ....[4]....
        /*026c*/ 	.word	0x00000b60


	//   ....[5]....
        /*0270*/ 	.word	0x00000c80


	//   ....[6]....
        /*0274*/ 	.word	0x00000ca0


	//   ....[7]....
        /*0278*/ 	.word	0x00000cd0


	//   ....[8]....
        /*027c*/ 	.word	0x00001b10


	//   ....[9]....
        /*0280*/ 	.word	0x00001b90


	//   ....[10]....
        /*0284*/ 	.word	0x00001bc0


	//   ....[11]....
        /*0288*/ 	.word	0x00001c10


	//   ....[12]....
        /*028c*/ 	.word	0x00001c60


	//   ....[13]....
        /*0290*/ 	.word	0x00001cb0


	//   ....[14]....
        /*0294*/ 	.word	0x00001cd0


	//   ....[15]....
        /*0298*/ 	.word	0x00001cf0


	//   ....[16]....
        /*029c*/ 	.word	0x00002a80


	//   ....[17]....
        /*02a0*/ 	.word	0x00002aa0


	//   ....[18]....
        /*02a4*/ 	.word	0x00002ab0


	//   ....[19]....
        /*02a8*/ 	.word	0x00002ac0


	//   ....[20]....
        /*02ac*/ 	.word	0x00002ad0


	//   ....[21]....
        /*02b0*/ 	.word	0x00002ae0


	//   ....[22]....
        /*02b4*/ 	.word	0x00002af0


	//   ....[23]....
        /*02b8*/ 	.word	0x00002b10


	//   ....[24]....
        /*02bc*/ 	.word	0x00002b40


	//   ....[25]....
        /*02c0*/ 	.word	0x00002b60


	//   ....[26]....
        /*02c4*/ 	.word	0x00002b80


	//   ....[27]....
        /*02c8*/ 	.word	0x00002ba0


	//   ....[28]....
        /*02cc*/ 	.word	0x00002bc0


	//   ....[29]....
        /*02d0*/ 	.word	0x00002be0


	//   ....[30]....
        /*02d4*/ 	.word	0x00002bf0


	//   ....[31]....
        /*02d8*/ 	.word	0x00002c10


	//   ....[32]....
        /*02dc*/ 	.word	0x00003810


	//   ....[33]....
        /*02e0*/ 	.word	0x00003870


	//   ....[34]....
        /*02e4*/ 	.word	0x000038d0


	//   ....[35]....
        /*02e8*/ 	.word	0x00003930


	//   ....[36]....
        /*02ec*/ 	.word	0x00003990


	//   ....[37]....
        /*02f0*/ 	.word	0x00003a10


	//   ....[38]....
        /*02f4*/ 	.word	0x00003a80


	//   ....[39]....
        /*02f8*/ 	.word	0x00003af0


	//   ....[40]....
        /*02fc*/ 	.word	0x00003b50


	//   ....[41]....
        /*0300*/ 	.word	0x00003bd0


	//   ....[42]....
        /*0304*/ 	.word	0x00003c40


	//   ....[43]....
        /*0308*/ 	.word	0x00003ca0


	//   ....[44]....
        /*030c*/ 	.word	0x00003d20


	//   ....[45]....
        /*0310*/ 	.word	0x00003d90


	//   ....[46]....
        /*0314*/ 	.word	0x00003df0


	//   ....[47]....
        /*0318*/ 	.word	0x00003e70


	//   ....[48]....
        /*031c*/ 	.word	0x00003ee0


	//   ....[49]....
        /*0320*/ 	.word	0x00003f40


	//   ....[50]....
        /*0324*/ 	.word	0x00003fc0


	//   ....[51]....
        /*0328*/ 	.word	0x00004030


	//   ....[52]....
        /*032c*/ 	.word	0x00004090


	//   ....[53]....
        /*0330*/ 	.word	0x00004120


	//   ....[54]....
        /*0334*/ 	.word	0x00004190


	//   ....[55]....
        /*0338*/ 	.word	0x000041f0


	//   ....[56]....
        /*033c*/ 	.word	0x00004280


	//   ....[57]....
        /*0340*/ 	.word	0x000042f0


	//   ....[58]....
        /*0344*/ 	.word	0x00004350


	//   ....[59]....
        /*0348*/ 	.word	0x000043c0


	//   ....[60]....
        /*034c*/ 	.word	0x00004420


	//----- nvinfo : EIATTR_SYSCALL_OFFSETS
	.align		4
.L_19657:
        /*0350*/ 	.byte	0x04, 0x46
        /*0352*/ 	.short	(.L_19659 - .L_19658)


	//   ....[0]....
.L_19658:
        /*0354*/ 	.word	0x000036a0


	//   ....[1]....
        /*0358*/ 	.word	0x000037a0


	//----- nvinfo : EIATTR_EXIT_INSTR_OFFSETS
	.align		4
.L_19659:
        /*035c*/ 	.byte	0x04, 0x1c
        /*035e*/ 	.short	(.L_19661 - .L_19660)


	//   ....[0]....
.L_19660:
        /*0360*/ 	.word	0x000031b0


	//   ....[1]....
        /*0364*/ 	.word	0x00003290


	//   ....[2]....
        /*0368*/ 	.word	0x000035a0


	//   ....[3]....
        /*036c*/ 	.word	0x000037b0


	//----- nvinfo : EIATTR_CRS_STACK_SIZE
	.align		4
.L_19661:
        /*0370*/ 	.byte	0x04, 0x1e
        /*0372*/ 	.short	(.L_19663 - .L_19662)
.L_19662:
        /*0374*/ 	.word	0x00000000


	//----- nvinfo : EIATTR_CBANK_PARAM_SIZE
	.align		4
.L_19663:
        /*0378*/ 	.byte	0x03, 0x19
        /*037a*/ 	.short	0x007c


	//----- nvinfo : EIATTR_PARAM_CBANK
	.align		4
        /*037c*/ 	.byte	0x04, 0x0a
        /*037e*/ 	.short	(.L_19665 - .L_19664)
	.align		4
.L_19664:
        /*0380*/ 	.word	index@(.nv.constant0._ZN4vllm25paged_attention_v1_kernelIfhLi32ELi32ELi128ELNS_18Fp8KVCacheDataTypeE1ELb1EEEvPT_PKS2_PKT0_S8_ifPKiSA_iPKfiiiSC_SC_iiiii)
        /*0384*/ 	.short	0x0210
        /*0386*/ 	.short	0x007c


	//----- nvinfo : EIATTR_SW_WAR
	.align		4
.L_19665:
        /*0388*/ 	.byte	0x04, 0x36
        /*038a*/ 	.short	(.L_19667 - .L_19666)
.L_19666:
        /*038c*/ 	.word	0x00000008
.L_19667:


//--------------------- .nv.info._ZN4vllm25paged_attention_v1_kernelIfhLi256ELi16ELi128ELNS_18Fp8KVCacheDataTypeE1ELb0EEEvPT_PKS2_PKT0_S8_ifPKiSA_iPKfiiiSC_SC_iiiii --------------------------
	.section	.nv.info._ZN4vllm25paged_attention_v1_kernelIfhLi256ELi16ELi128ELNS_18Fp8KVCacheDataTypeE1ELb0EEEvPT_PKS2_PKT0_S8_ifPKiSA_iPKfiiiSC_SC_iiiii,"",@"SHT_CUDA_INFO"
	.sectionflags	@""
	.align	4


	//----- nvinfo : EIATTR_CUDA_API_VERSION
	.align		4
        /*0000*/ 	.byte	0x04, 0x37
        /*0002*/ 	.short	(.L_19669 - .L_19668)
.L_19668:
        /*0004*/ 	.word	0x00000082


	//----- nvinfo : EIATTR_KPARAM_INFO
	.align		4
.L_19669:
        /*0008*/ 	.byte	0x04, 0x17
        /*000a*/ 	.short	(.L_19671 - .L_19670)
.L_19670:
        /*000c*/ 	.word	0x00000000
        /*0010*/ 	.short	0x0013
        /*0012*/ 	.short	0x0078
        /*0014*/ 	.byte	0x00, 0xf0, 0x11, 0x00


	//----- nvinfo : EIATTR_KPARAM_INFO
	.align		4
.L_19671:
        /*0018*/ 	.byte	0x04, 0x17
        /*001a*/ 	.short	(.L_19673 - .L_19672)
.L_19672:
        /*001c*/ 	.word	0x00000000
        /*0020*/ 	.short	0x0012
        /*0022*/ 	.short	0x0074
        /*0024*/ 	.byte	0x00, 0xf0, 0x11, 0x00


	//----- nvinfo : EIATTR_KPARAM_INFO
	.align		4
.L_19673:
        /*0028*/ 	.byte	0x04, 0x17
        /*002a*/ 	.short	(.L_19675 - .L_19674)
.L_19674:
        /*002c*/ 	.word	0x00000000
        /*0030*/ 	.short	0x0011
        /*0032*/ 	.short	0x0070
        /*0034*/ 	.byte	0x00, 0xf0, 0x11, 0x00


	//----- nvinfo : EIATTR_KPARAM_INFO
	.align		4
.L_19675:
        /*0038*/ 	.byte	0x04, 0x17
        /*003a*/ 	.short	(.L_19677 - .L_19676)
.L_19676:
        /*003c*/ 	.word	0x00000000
        /*0040*/ 	.short	0x0010
        /*0042*/ 	.short	0x006c
        /*0044*/ 	.byte	0x00, 0xf0, 0x11, 0x00


	//----- nvinfo : EIATTR_KPARAM_INFO
	.align		4
.L_19677:
        /*0048*/ 	.byte	0x04, 0x17
        /*004a*/ 	.short	(.L_19679 - .L_19678)
.L_19678:
        /*004c*/ 	.word	0x00000000
        /*0050*/ 	.short	0x000f
        /*0052*/ 	.short	0x0068
        /*0054*/ 	.byte	0x00, 0xf0, 0x11, 0x00


	//----- nvinfo : EIATTR_KPARAM_INFO
	.align		4
.L_19679:
        /*0058*/ 	.byte	0x04, 0x17
        /*005a*/ 	.short	(.L_19681 - .L_19680)
.L_19680:
        /*005c*/ 	.word	0x00000000
        /*0060*/ 	.short	0x000e
        /*0062*/ 	.short	0x0060
        /*0064*/ 	.byte	0x00, 0xf0, 0x21, 0x00


	//----- nvinfo : EIATTR_KPARAM_INFO
	.align		4
.L_19681:
        /*0068*/ 	.byte	0x04, 0x17
        /*006a*/ 	.short	(.L_19683 - .L_19682)
.L_19682:
        /*006c*/ 	.word	0x00000000
        /*0070*/ 	.short	0x000d
        /*0072*/ 	.short	0x0058
        /*0074*/ 	.byte	0x00, 0xf0, 0x21, 0x00


	//----- nvinfo : EIATTR_KPARAM_INFO
	.align		4
.L_19683:
        /*0078*/ 	.byte	0x04, 0x17
        /*007a*/ 	.short	(.L_19685 - .L_19684)
.L_19684:
        /*007c*/ 	.word	0x00000000
        /*0080*/ 	.short	0x000c
        /*0082*/ 	.short	0x0050
        /*0084*/ 	.byte	0x00, 0xf0, 0x11, 0x00


	//----- nvinfo : EIATTR_KPARAM_INFO
	.align		4
.L_19685:
        /*0088*/ 	.byte	0x04, 0x17
        /*008a*/ 	.short	(.L_19687 - .L_19686)
.L_19686:
        /*008c*/ 	.word	0x00000000
        /*0090*/ 	.short	0x000b
        /*0092*/ 	.short	0x004c
        /*0094*/ 	.byte	0x00, 0xf0, 0x11, 0x00


	//----- nvinfo : EIATTR_KPARAM_INFO
	.align		4
.L_19687:
        /*0098*/ 	.byte	0x04, 0x17
        /*009a*/ 	.short	(.L_19689 - .L_19688)
.L_19688:
        /*009c*/ 	.word	0x00000000
        /*00a0*/ 	.short	0x000a
        /*00a2*/ 	.short	0x0048
        /*00a4*/ 	.byte	0x00, 0xf0, 0x11, 0x00


	//----- nvinfo : EIATTR_KPARAM_INFO
	.align		4
.L_19689:
        /*00a8*/ 	.byte	0x04, 0x17
        /*00aa*/ 	.short	(.L_19691 - .L_19690)
.L_19690:
        /*00ac*/ 	.word	0x00000000
        /*00b0*/ 	.short	0x0009
        /*00b2*/ 	.short	0x0040
        /*00b4*/ 	.byte	0x00, 0xf0, 0x21, 0x00


	//----- nvinfo : EIATTR_KPARAM_INFO
	.align		4
.L_19691:
        /*00b8*/ 	.byte	0x04, 0x17
        /*00ba*/ 	.short	(.L_19693 - .L_19692)
.L_19692:
        /*00bc*/ 	.word	0x00000000
        /*00c0*/ 	.short	0x0008
        /*00c2*/ 	.short	0x0038
        /*00c4*/ 	.byte	0x00, 0xf0, 0x11, 0x00


	//----- nvinfo : EIATTR_KPARAM_INFO
	.align		4
.L_19693:
        /*00c8*/ 	.byte	0x04, 0x17
        /*00ca*/ 	.short	(.L_19695 - .L_19694)
.L_19694:
        /*00cc*/ 	.word	0x00000000
        /*00d0*/ 	.short	0x0007
        /*00d2*/ 	.short	0x0030
        /*00d4*/ 	.byte	0x00, 0xf0, 0x21, 0x00


	//----- nvinfo : EIATTR_KPARAM_INFO
	.align		4
.L_19695:
        /*00d8*/ 	.byte	0x04, 0x17
        /*00da*/ 	.short	(.L_19697 - .L_19696)
.L_19696:
        /*00dc*/ 	.word	0x00000000
        /*00e0*/ 	.short	0x0006
        /*00e2*/ 	.short	0x0028
        /*00e4*/ 	.byte	0x00, 0xf0, 0x21, 0x00


	//----- nvinfo : EIATTR_KPARAM_INFO
	.align		4
.L_19697:
        /*00e8*/ 	.byte	0x04, 0x17
        /*00ea*/ 	.short	(.L_19699 - .L_19698)
.L_19698:
        /*00ec*/ 	.word	0x00000000
        /*00f0*/ 	.short	0x0005
        /*00f2*/ 	.short	0x0024
        /*00f4*/ 	.byte	0x00, 0xf0, 0x11, 0x00


	//----- nvinfo : EIATTR_KPARAM_INFO
	.align		4
.L_19699:
        /*00f8*/ 	.byte	0x04, 0x17
        /*00fa*/ 	.short	(.L_19701 - .L_19700)
.L_19700:
        /*00fc*/ 	.word	0x00000000
        /*0100*/ 	.short	0x0004
        /*0102*/ 	.short	0x0020
        /*0104*/ 	.byte	0x00, 0xf0, 0x11, 0x00


	//----- nvinfo : EIATTR_KPARAM_INFO
	.align		4
.L_19701:
        /*0108*/ 	.byte	0x04, 0x17
        /*010a*/ 	.short	(.L_19703 - .L_19702)
.L_19702:
        /*010c*/ 	.word	0x00000000
        /*0110*/ 	.short	0x0003
        /*0112*/ 	.short	0x0018
        /*0114*/ 	.byte	0x00, 0xf0, 0x21, 0x00


	//----- nvinfo : EIATTR_KPARAM_INFO
	.align		4
.L_19703:
        /*0118*/ 	.byte	0x04, 0x17
        /*011a*/ 	.short	(.L_19705 - .L_19704)
.L_19704:
        /*011c*/ 	.word	0x00000000
        /*0120*/ 	.short	0x0002
        /*0122*/ 	.short	0x0010
        /*0124*/ 	.byte	0x00, 0xf0, 0x21, 0x00


	//----- nvinfo : EIATTR_KPARAM_INFO
	.align		4
.L_19705:
        /*0128*/ 	.byte	0x04, 0x17
        /*012a*/ 	.short	(.L_19707 - .L_19706)
.L_19706:
        /*012c*/ 	.word	0x00000000
        /*0130*/ 	.short	0x0001
        /*0132*/ 	.short	0x0008
        /*0134*/ 	.byte	0x00, 0xf0, 0x21, 0x00


	//----- nvinfo : EIATTR_KPARAM_INFO
	.align		4
.L_19707:
        /*0138*/ 	.byte	0x04, 0x17
        /*013a*/ 	.short	(.L_19709 - .L_19708)
.L_19708:
        /*013c*/ 	.word	0x00000000
        /*0140*/ 	.short	0x0000
        /*0142*/ 	.short	0x0000
        /*0144*/ 	.byte	0x00, 0xf0, 0x21, 0x00


	//----- nvinfo : EIATTR_SPARSE_MMA_MASK
	.align		4
.L_19709:
        /*0148*/ 	.byte	0x03, 0x50
        /*014a*/ 	.short	0x0000


	//----- nvinfo : EIATTR_MAXREG_COUNT
	.align		4
        /*014c*/ 	.byte	0x03, 0x1b
        /*014e*/ 	.short	0x00ff


	//----- nvinfo : EIATTR_NUM_BARRIERS
	.align		4
        /*0150*/ 	.byte	0x02, 0x4c
        /*0152*/ 	.byte	0x01
	.zero		1


	//----- nvinfo : EIATTR_EXTERNS
	.align		4
        /*0154*/ 	.byte	0x04, 0x0f
        /*0156*/ 	.short	(.L_19711 - .L_19710)


	//   ....[0]....
	.align		4
.L_19710:
        /*0158*/ 	.word	index@(__assertfail)


	//----- nvinfo : EIATTR_MERCURY_ISA_VERSION
	.align		4
.L_19711:
        /*015c*/ 	.byte	0x03, 0x5f
        /*015e*/ 	.short	0x0101


	//----- nvinfo : EIATTR_COOP_GROUP_MASK_REGIDS
	.align		4
        /*0160*/ 	.byte	0x04, 0x29
        /*0162*/ 	.short	(.L_19713 - .L_19712)


	//   ....[0]....
.L_19712:
        /*0164*/ 	.word	0xffffffff


	//   ....[1]....
        /*0168*/ 	.word	0xffffffff


	//   ....[2]....
        /*016c*/ 	.word	0xffffffff


	//   ....[3]....
        /*0170*/ 	.word	0xffffffff


	//   ....[4]....
        /*0174*/ 	.word	0xffffffff


	//   ....[5]....
        /*0178*/ 	.word	0xffffffff


	//   ....[6]....
        /*017c*/ 	.word	0xffffffff


	//   ....[7]....
        /*0180*/ 	.word	0xffffffff


	//   ....[8]....
        /*0184*/ 	.word	0xffffffff


	//   ....[9]....
        /*0188*/ 	.word	0xffffffff


	//   ....[10]....
        /*018c*/ 	.word	0xffffffff


	//   ....[11]....
        /*0190*/ 	.word	0xffffffff


	//   ....[12]....
        /*0194*/ 	.word	0xffffffff


	//   ....[13]....
        /*0198*/ 	.word	0xffffffff


	//   ....[14]....
        /*019c*/ 	.word	0xffffffff


	//   ....[15]....
        /*01a0*/ 	.word	0x0500000f


	//   ....[16]....
        /*01a4*/ 	.word	0x0500000f


	//   ....[17]....
        /*01a8*/ 	.word	0x0500000f


	//   ....[18]....
        /*01ac*/ 	.word	0x0500000f


	//----- nvinfo : EIATTR_COOP_GROUP_INSTR_OFFSETS
	.align		4
.L_19713:
        /*01b0*/ 	.byte	0x04, 0x28
        /*01b2*/ 	.short	(.L_19715 - .L_19714)


	//   ....[0]....
.L_19714:
        /*01b4*/ 	.word	0x000001a0


	//   ....[1]....
        /*01b8*/ 	.word	0x000001d0


	//   ....[2]....
        /*01bc*/ 	.word	0x000001f0


	//   ....[3]....
        /*01c0*/ 	.word	0x00000210


	//   ....[4]....
        /*01c4*/ 	.word	0x00000330


	//   ....[5]....
        /*01c8*/ 	.word	0x00000350


	//   ....[6]....
        /*01cc*/ 	.word	0x00000380


	//   ....[7]....
        /*01d0*/ 	.word	0x000011c0


	//   ....[8]....
        /*01d4*/ 	.word	0x00001240


	//   ....[9]....
        /*01d8*/ 	.word	0x00001280


	//   ....[10]....
        /*01dc*/ 	.word	0x000012d0


	//   ....[11]....
        /*01e0*/ 	.word	0x00001310


	//   ....[12]....
        /*01e4*/ 	.word	0x00001360


	//   ....[13]....
        /*01e8*/ 	.word	0x00001380


	//   ....[14]....
        /*01ec*/ 	.word	0x000013a0


	//   ....[15]....
        /*01f0*/ 	.word	0x00003c30


	//   ....[16]....
        /*01f4*/ 	.word	0x00003c90


	//   ....[17]....
        /*01f8*/ 	.word	0x00003cf0


	//   ....[18]....
        /*01fc*/ 	.word	0x00003d50


	//----- nvinfo : EIATTR_SYSCALL_OFFSETS
	.align		4
.L_19715:
        /*0200*/ 	.byte	0x04, 0x46
        /*0202*/ 	.short	(.L_19717 - .L_19716)


	//   ....[0]....
.L_19716:
        /*0204*/ 	.word	0x00003bc0


	//----- nvinfo : EIATTR_EXIT_INSTR_OFFSETS
	.align		4
.L_19717:
        /*0208*/ 	.byte	0x04, 0x1c
        /*020a*/ 	.short	(.L_19719 - .L_19718)


	//   ....[0]....
.L_19718:
        /*020c*/ 	.word	0x00002d80


	//   ....[1]....
        /*0210*/ 	.word	0x00002d90


	//   ....[2]....
        /*0214*/ 	.word	0x00003ac0


	//   ....[3]....
        /*0218*/ 	.word	0x00003bd0


	//----- nvinfo : EIATTR_CRS_STACK_SIZE
	.align		4
.L_19719:
        /*021c*/ 	.byte	0x04, 0x1e
        /*021e*/ 	.short	(.L_19721 - .L_19720)
.L_19720:
        /*0220*/ 	.word	0x00000000


	//----- nvinfo : EIATTR_CBANK_PARAM_SIZE
	.align		4
.L_19721:
        /*0224*/ 	.byte	0x03, 0x19
        /*0226*/ 	.short	0x007c


	//----- nvinfo : EIATTR_PARAM_CBANK
	.align		4
        /*0228*/ 	.byte	0x04, 0x0a
        /*022a*/ 	.short	(.L_19723 - .L_19722)
	.align		4
.L_19722:
        /*022c*/ 	.word	index@(.nv.constant0._ZN4vllm25paged_attention_v1_kernelIfhLi256ELi16ELi128ELNS_18Fp8KVCacheDataTypeE1ELb0EEEvPT_PKS2_PKT0_S8_ifPKiSA_iPKfiiiSC_SC_iiiii)
        /*0230*/ 	.short	0x0210
        /*0232*/ 	.short	0x007c


	//----- nvinfo : EIATTR_SW_WAR
	.align		4
.L_19723:
        /*0234*/ 	.byte	0x04, 0x36
        /*0236*/ 	.short	(.L_19725 - .L_19724)
.L_19724:
        /*0238*/ 	.word	0x00000008
.L_19725:


//--------------------- .nv.info._ZN4vllm25paged_attention_v1_kernelIfhLi192ELi16ELi128ELNS_18Fp8KVCacheDataTypeE1ELb0EEEvPT_PKS2_PKT0_S8_ifPKiSA_iPKfiiiSC_SC_iiiii --------------------------
	.section	.nv.info._ZN4vllm25paged_attention_v1_kernelIfhLi192ELi16ELi128ELNS_18Fp8KVCacheDataTypeE1ELb0EEEvPT_PKS2_PKT0_S8_ifPKiSA_iPKfiiiSC_SC_iiiii,"",@"SHT_CUDA_INFO"
	.sectionflags	@""
	.align	4


	//----- nvinfo : EIATTR_CUDA_API_VERSION
	.align		4
        /*0000*/ 	.byte	0x04, 0x37
        /*0002*/ 	.short	(.L_19727 - .L_19726)
.L_19726:
        /*0004*/ 	.word	0x00000082


	//----- nvinfo : EIATTR_KPARAM_INFO
	.align		4
.L_19727:
        /*0008*/ 	.byte	0x04, 0x17
        /*000a*/ 	.short	(.L_19729 - .L_19728)
.L_19728:
        /*000c*/ 	.word	0x00000000
        /*0010*/ 	.short	0x0013
        /*0012*/ 	.short	0x0078
        /*0014*/ 	.byte	0x00, 0xf0, 0x11, 0x00


	//----- nvinfo : EIATTR_KPARAM_INFO
	.align		4
.L_19729:
        /*0018*/ 	.byte	0x04, 0x17
        /*001a*/ 	.short	(.L_19731 - .L_19730)
.L_19730:
        /*001c*/ 	.word	0x00000000
        /*0020*/ 	.short	0x0012
        /*0022*/ 	.short	0x0074
        /*0024*/ 	.byte	0x00, 0xf0, 0x11, 0x00


	//----- nvinfo : EIATTR_KPARAM_INFO
	.align		4
.L_19731:
        /*0028*/ 	.byte	0x04, 0x17
        /*002a*/ 	.short	(.L_19733 - .L_19732)
.L_19732:
        /*002c*/ 	.word	0x00000000
        /*0030*/ 	.short	0x0011
        /*0032*/ 	.short	0x0070
        /*0034*/ 	.byte	0x00, 0xf0, 0x11, 0x00


	//----- nvinfo : EIATTR_KPARAM_INFO
	.align		4
.L_19733:
        /*0038*/ 	.byte	0x04, 0x17
        /*003a*/ 	.short	(.L_19735 - .L_19734)
.L_19734:
        /*003c*/ 	.word	0x00000000
        /*0040*/ 	.short	0x0010
        /*0042*/ 	.short	0x006c
        /*0044*/ 	.byte	0x00, 0xf0, 0x11, 0x00


	//----- nvinfo : EIATTR_KPARAM_INFO
	.align		4
.L_19735:
        /*0048*/ 	.byte	0x04, 0x17
        /*004a*/ 	.short	(.L_19737 - .L_19736)
.L_19736:
        /*004c*/ 	.word	0x00000000
        /*0050*/ 	.short	0x000f
        /*0052*/ 	.short	0x0068
        /*0054*/ 	.byte	0x00, 0xf0, 0x11, 0x00


	//----- nvinfo : EIATTR_KPARAM_INFO
	.align		4
.L_19737:
        /*0058*/ 	.byte	0x04, 0x17
        /*005a*/ 	.short	(.L_19739 - .L_19738)
.L_19738:
        /*005c*/ 	.word	0x00000000
        /*0060*/ 	.short	0x000e
        /*0062*/ 	.short	0x0060
        /*0064*/ 	.byte	0x00, 0xf0, 0x21, 0x00


	//----- nvinfo : EIATTR_KPARAM_INFO
	.align		4
.L_19739:
        /*0068*/ 	.byte	0x04, 0x17
        /*006a*/ 	.short	(.L_19741 - .L_19740)
.L_19740:
        /*006c*/ 	.word	0x00000000
        /*0070*/ 	.short	0x000d
        /*0072*/ 	.short	0x0058
        /*0074*/ 	.byte	0x00, 0xf0, 0x21, 0x00


	//----- nvinfo : EIATTR_KPARAM_INFO
	.align		4
.L_19741:
        /*0078*/ 	.byte	0x04, 0x17
        /*007a*/ 	.short	(.L_19743 - .L_19742)
.L_19742:
        /*007c*/ 	.word	0x00000000
        /*0080*/ 	.short	0x000c
        /*0082*/ 	.short	0x0050
        /*0084*/ 	.byte	0x00, 0xf0, 0x11, 0x00


	//----- nvinfo : EIATTR_KPARAM_INFO
	.align		4
.L_19743:
        /*0088*/ 	.byte	0x04, 0x17
        /*008a*/ 	.short	(.L_19745 - .L_19744)
.L_19744:
        /*008c*/ 	.word	0x00000000
        /*0090*/ 	.short	0x000b
        /*0092*/ 	.short	0x004c
        /*0094*/ 	.byte	0x00, 0xf0, 0x11, 0x00


	//----- nvinfo : EIATTR_KPARAM_INFO
	.align		4
.L_19745:
        /*0098*/ 	.byte	0x04, 0x17
        /*009a*/ 	.short	(.L_19747 - .L_19746)
.L_19746:
        /*009c*/ 	.word	0x00000000
        /*00a0*/ 	.short	0x000a
        /*00a2*/ 	.short	0x0048
        /*00a4*/ 	.byte	0x00, 0xf0, 0x11, 0x00


	//----- nvinfo : EIATTR_KPARAM_INFO
	.align		4
.L_19747:
        /*00a8*/ 	.byte	0x04, 0x17
        /*00aa*/ 	.short	(.L_19749 - .L_19748)
.L_19748:
        /*00ac*/ 	.word	0x00000000
        /*00b0*/ 	.short	0x0009
        /*00b2*/ 	.short	0x0040
        /*00b4*/ 	.byte	0x00, 0xf0, 0x21, 0x00


	//----- nvinfo : EIATTR_KPARAM_INFO
	.align		4
.L_19749:
        /*00b8*/ 	.byte	0x04, 0x17
        /*00ba*/ 	.short	(.L_19751 - .L_19750)
.L_19750:
        /*00bc*/ 	.word	0x00000000
        /*00c0*/ 	.short	0x0008
        /*00c2*/ 	.short	0x0038
        /*00c4*/ 	.byte	0x00, 0xf0, 0x11, 0x00


	//----- nvinfo : EIATTR_KPARAM_INFO
	.align		4
.L_19751:
        /*00c8*/ 	.byte	0x04, 0x17
        /*00ca*/ 	.short	(.L_19753 - .L_19752)
.L_19752:
        /*00cc*/ 	.word	0x00000000
        /*00d0*/ 	.short	0x0007
        /*00d2*/ 	.short	0x0030
        /*00d4*/ 	.byte	0x00, 0xf0, 0x21, 0x00


	//----- nvinfo : EIATTR_KPARAM_INFO
	.align		4
.L_19753:
        /*00d8*/ 	.byte	0x04, 0x17
        /*00da*/ 	.short	(.L_19755 - .L_19754)
.L_19754:
        /*00dc*/ 	.word	0x00000000
        /*00e0*/ 	.short	0x0006
        /*00e2*/ 	.short	0x0028
        /*00e4*/ 	.byte	0x00, 0xf0, 0x21, 0x00


	//----- nvinfo : EIATTR_KPARAM_INFO
	.align		4
.L_19755:
        /*00e8*/ 	.byte	0x04, 0x17
        /*00ea*/ 	.short	(.L_19757 - .L_19756)
.L_19756:
        /*00ec*/ 	.word	0x00000000
        /*00f0*/ 	.short	0x0005
        /*00f2*/ 	.short	0x0024
        /*00f4*/ 	.byte	0x00, 0xf0, 0x11, 0x00


	//----- nvinfo : EIATTR_KPARAM_INFO
	.align		4
.L_19757:
        /*00f8*/ 	.byte	0x04, 0x17
        /*00fa*/ 	.short	(.L_19759 - .L_19758)
.L_19758:
        /*00fc*/ 	.word	0x00000000
        /*0100*/ 	.short	0x0004
        /*0102*/ 	.short	0x0020
        /*0104*/ 	.byte	0x00, 0xf0, 0x11, 0x00


	//----- nvinfo : EIATTR_KPARAM_INFO
	.align		4
.L_19759:
        /*0108*/ 	.byte	0x04, 0x17
        /*010a*/ 	.short	(.L_19761 - .L_19760)
.L_19760:
        /*010c*/ 	.word	0x00000000
        /*0110*/ 	.short	0x0003
        /*0112*/ 	.short	0x0018
        /*0114*/ 	.byte	0x00, 0xf0, 0x21, 0x00


	//----- nvinfo : EIATTR_KPARAM_INFO
	.align		4
.L_19761:
        /*0118*/ 	.byte	0x04, 0x17
        /*011a*/ 	.short	(.L_19763 - .L_19762)
.L_19762:
        /*011c*/ 	.word	0x00000000
        /*0120*/ 	.short	0x0002
        /*0122*/ 	.short	0x0010
        /*0124*/ 	.byte	0x00, 0xf0, 0x21, 0x00


	//----- nvinfo : EIATTR_KPARAM_INFO
	.align		4
.L_19763:
        /*0128*/ 	.byte	0x04, 0x17
        /*012a*/ 	.short	(.L_19765 - .L_19764)
.L_19764:
        /*012c*/ 	.word	0x00000000
        /*0130*/ 	.short	0x0001
        /*0132*/ 	.short	0x0008
        /*0134*/ 	.byte	0x00, 0xf0, 0x21, 0x00


	//----- nvinfo : EIATTR_KPARAM_INFO
	.align		4
.L_19765:
        /*0138*/ 	.byte	0x04, 0x17
        /*013a*/ 	.short	(.L_19767 - .L_19766)
.L_19766:
        /*013c*/ 	.word	0x00000000
        /*0140*/ 	.short	0x0000
        /*0142*/ 	.short	0x0000
        /*0144*/ 	.byte	0x00, 0xf0, 0x21, 0x00


	//----- nvinfo : EIATTR_SPARSE_MMA_MASK
	.align		4
.L_19767:
        /*0148*/ 	.byte	0x03, 0x50
        /*014a*/ 	.short	0x0000


	//----- nvinfo : EIATTR_MAXREG_COUNT
	.align		4
        /*014c*/ 	.byte	0x03, 0x1b
        /*014e*/ 	.short	0x00ff


	//----- nvinfo : EIATTR_NUM_BARRIERS
	.align		4
        /*0150*/ 	.byte	0x02, 0x4c
        /*0152*/ 	.byte	0x01
	.zero		1


	//----- nvinfo : EIATTR_EXTERNS
	.align		4
        /*0154*/ 	.byte	0x04, 0x0f
        /*0156*/ 	.short	(.L_19769 - .L_19768)


	//   ....[0]....
	.align		4
.L_19768:
        /*0158*/ 	.word	index@(__assertfail)


	//----- nvinfo : EIATTR_MERCURY_ISA_VERSION
	.align		4
.L_19769:
        /*015c*/ 	.byte	0x03, 0x5f
        /*015e*/ 	.short	0x0101


	//----- nvinfo : EIATTR_COOP_GROUP_MASK_REGIDS
	.align		4
        /*0160*/ 	.byte	0x04, 0x29
        /*0162*/ 	.short	(.L_19771 - .L_19770)


	//   ....[0]....
.L_19770:
        /*0164*/ 	.word	0xffffffff


	//   ....[1]....
        /*0168*/ 	.word	0xffffffff


	//   ....[2]....
        /*016c*/ 	.word	0xffffffff


	//   ....[3]....
        /*0170*/ 	.word	0xffffffff


	//   ....[4]....
        /*0174*/ 	.word	0xffffffff


	//   ....[5]....
        /*0178*/ 	.word	0xffffffff


	//   ....[6]....
        /*017c*/ 	.word	0xffffffff


	//   ....[7]....
        /*0180*/ 	.word	0xffffffff


	//   ....[8]....
        /*0184*/ 	.word	0xffffffff


	//   ....[9]....
        /*0188*/ 	.word	0xffffffff


	//   ....[10]....
        /*018c*/ 	.word	0xffffffff


	//   ....[11]....
        /*0190*/ 	.word	0xffffffff


	//   ....[12]....
        /*0194*/ 	.word	0xffffffff


	//   ....[13]....
        /*0198*/ 	.word	0xffffffff


	//   ....[14]....
        /*019c*/ 	.word	0xffffffff


	//   ....[15]....
        /*01a0*/ 	.word	0x0500000f


	//   ....[16]....
        /*01a4*/ 	.word	0x0500000f


	//   ....[17]....
        /*01a8*/ 	.word	0x0500000f


	//   ....[18]....
        /*01ac*/ 	.word	0x0500000f


	//----- nvinfo : EIATTR_COOP_GROUP_INSTR_OFFSETS
	.align		4
.L_19771:
        /*01b0*/ 	.byte	0x04, 0x28
        /*01b2*/ 	.short	(.L_19773 - .L_19772)


	//   ....[0]....
.L_19772:
        /*01b4*/ 	.word	0x000001a0


	//   ....[1]....
        /*01b8*/ 	.word	0x000001d0


	//   ....[2]....
        /*01bc*/ 	.word	0x000001f0


	//   ....[3]....
        /*01c0*/ 	.word	0x00000210


	//   ....[4]....
        /*01c4*/ 	.word	0x00000330


	//   ....[5]....
        /*01c8*/ 	.word	0x00000360


	//   ....[6]....
        /*01cc*/ 	.word	0x00000380


	//   ....[7]....
        /*01d0*/ 	.word	0x000011c0


	//   ....[8]....
        /*01d4*/ 	.word	0x00001240


	//   ....[9]....
        /*01d8*/ 	.word	0x00001280


	//   ....[10]....
        /*01dc*/ 	.word	0x000012d0


	//   ....[11]....
        /*01e0*/ 	.word	0x00001310


	//   ....[12]....
        /*01e4*/ 	.word	0x00001360


	//   ....[13]....
        /*01e8*/ 	.word	0x00001380


	//   ....[14]....
        /*01ec*/ 	.word	0x000013a0


	//   ....[15]....
        /*01f0*/ 	.word	0x00003430


	//   ....[16]....
        /*01f4*/ 	.word	0x00003490


	//   ....[17]....
        /*01f8*/ 	.word	0x000034f0


	//   ....[18]....
        /*01fc*/ 	.word	0x00003550


	//----- nvinfo : EIATTR_SYSCALL_OFFSETS
	.align		4
.L_19773:
        /*0200*/ 	.byte	0x04, 0x46
        /*0202*/ 	.short	(.L_19775 - .L_19774)


	//   ....[0]....
.L_19774:
        /*0204*/ 	.word	0x000033c0


	//----- nvinfo : EIATTR_EXIT_INSTR_OFFSETS
	.align		4
.L_19775:
        /*0208*/ 	.byte	0x04, 0x1c
        /*020a*/ 	.short	(.L_19777 - .L_19776)


	//   ....[0]....
.L_19776:
        /*020c*/ 	.word	0x000028c0


	//   ....[1]....
        /*0210*/ 	.word	0x000028d0


	//   ....[2]....
        /*0214*/ 	.word	0x000032c0


	//   ....[3]....
        /*0218*/ 	.word	0x000033d0


	//----- nvinfo : EIATTR_CRS_STACK_SIZE
	.align		4
.L_19777:
        /*021c*/ 	.byte	0x04, 0x1e
        /*021e*/ 	.short	(.L_19779 - .L_19778)
.L_19778:
        /*0220*/ 	.word	0x00000000


	//----- nvinfo : EIATTR_CBANK_PARAM_SIZE
	.align		4
.L_19779:
        /*0224*/ 	.byte	0x03, 0x19
        /*0226*/ 	.short	0x007c


	//----- nvinfo : EIATTR_PARAM_CBANK
	.align		4
        /*0228*/ 	.byte	0x04, 0x0a
        /*022a*/ 	.short	(.L_19781 - .L_19780)
	.align		4
.L_19780:
        /*022c*/ 	.word	index@(.nv.constant0._ZN4vllm25paged_attention_v1_kernelIfhLi192ELi16ELi128ELNS_18Fp8KVCacheDataTypeE1ELb0EEEvPT_PKS2_PKT0_S8_ifPKiSA_iPKfiiiSC_SC_iiiii)
        /*0230*/ 	.short	0x0210
        /*0232*/ 	.short	0x007c


	//----- nvinfo : EIATTR_SW_WAR
	.align		4
.L_19781:
        /*0234*/ 	.byte	0x04, 0x36
        /*0236*/ 	.short	(.L_19783 - .L_19782)
.L_19782:
        /*0238*/ 	.word	0x00000008
.L_19783:


//--------------------- .nv.info._ZN4vllm25paged_attention_v1_kernelIfhLi128ELi16ELi128ELNS_18Fp8KVCacheDataTypeE1ELb0EEEvPT_PKS2_PKT0_S8_ifPKiSA_iPKfiiiSC_SC_iiiii --------------------------
	.section	.nv.info._ZN4vllm25paged_attention_v1_kernelIfhLi128ELi16ELi128ELNS_18Fp8KVCacheDataTypeE1ELb0EEEvPT_PKS2_PKT0_S8_ifPKiSA_iPKfiiiSC_SC_iiiii,"",@"SHT_CUDA_INFO"
	.sectionflags	@""
	.align	4


	//----- nvinfo : EIATTR_CUDA_API_VERSION
	.align		4
        /*0000*/ 	.byte	0x04, 0x37
        /*0002*/ 	.short	(.L_19785 - .L_19784)
.L_19784:
        /*0004*/ 	.word	0x00000082


	//----- nvinfo : EIATTR_KPARAM_INFO
	.align		4
.L_19785:
        /*0008*/ 	.byte	0x04, 0x17
        /*000a*/ 	.short	(.L_19787 - .L_19786)
.L_19786:
        /*000c*/ 	.word	0x00000000
        /*0010*/ 	.short	0x0013
        /*0012*/ 	.short	0x0078
        /*0014*/ 	.byte	0x00, 0xf0, 0x11, 0x00


	//----- nvinfo : EIATTR_KPARAM_INFO
	.align		4
.L_19787:
        /*0018*/ 	.byte	0x04, 0x17
        /*001a*/ 	.short	(.L_19789 - .L_19788)
.L_19788:
        /*001c*/ 	.word	0x00000000
        /*0020*/ 	.short	0x0012
        /*0022*/ 	.short	0x0074
        /*0024*/ 	.byte	0x00, 0xf0, 0x11, 0x00


	//----- nvinfo : EIATTR_KPARAM_INFO
	.align		4
.L_19789:
        /*0028*/ 	.byte	0x04, 0x17
        /*002a*/ 	.short	(.L_19791 - .L_19790)
.L_19790:
        /*002c*/ 	.word	0x00000000
        /*0030*/ 	.short	0x0011
        /*0032*/ 	.short	0x0070
        /*0034*/ 	.byte	0x00, 0xf0, 0x11, 0x00


	//----- nvinfo : EIATTR_KPARAM_INFO
	.align		4
.L_19791:
        /*0038*/ 	.byte	0x04, 0x17
        /*003a*/ 	.short	(.L_19793 - .L_19792)
.L_19792:
        /*003c*/ 	.word	0x00000000
        /*0040*/ 	.short	0x0010
        /*0042*/ 	.short	0x006c
        /*0044*/ 	.byte	0x00, 0xf0, 0x11, 0x00


	//----- nvinfo : EIATTR_KPARAM_INFO
	.align		4
.L_19793:
        /*0048*/ 	.byte	0x04, 0x17
        /*004a*/ 	.short	(.L_19795 - .L_19794)
.L_19794:
        /*004c*/ 	.word	0x00000000
        /*0050*/ 	.short	0x000f
        /*0052*/ 	.short	0x0068
        /*0054*/ 	.byte	0x00, 0xf0, 0x11, 0x00


	//----- nvinfo : EIATTR_KPARAM_INFO
	.align		4
.L_19795:
        /*0058*/ 	.byte	0x04, 0x17
        /*005a*/ 	.short	(.L_19797 - .L_19796)
.L_19796:
        /*005c*/ 	.word	0x00000000
        /*0060*/ 	.short	0x000e
        /*0062*/ 	.short	0x0060
        /*0064*/ 	.byte	0x00, 0xf0, 0x21, 0x00


	//----- nvinfo : EIATTR_KPARAM_INFO
	.align		4
.L_19797:
        /*0068*/ 	.byte	0x04, 0x17
        /*006a*/ 	.short	(.L_19799 - .L_19798)
.L_19798:
        /*006c*/ 	.word	0x00000000
        /*0070*/ 	.short	0x000d
        /*0072*/ 	.short	0x0058
        /*0074*/ 	.byte	0x00, 0xf0, 0x21, 0x00


	//----- nvinfo : EIATTR_KPARAM_INFO
	.align		4
.L_19799:
        /*0078*/ 	.byte	0x04, 0x17
        /*007a*/ 	.short	(.L_19801 - .L_19800)
.L_19800:
        /*007c*/ 	.word	0x00000000
        /*0080*/ 	.short	0x000c
        /*0082*/ 	.short	0x0050
        /*0084*/ 	.byte	0x00, 0xf0, 0x11, 0x00


	//----- nvinfo : EIATTR_KPARAM_INFO
	.align		4
.L_19801:
        /*0088*/ 	.byte	0x04, 0x17
        /*008a*/ 	.short	(.L_19803 - .L_19802)
.L_19802:
        /*008c*/ 	.word	0x00000000
        /*0090*/ 	.short	0x000b
        /*0092*/ 	.short	0x004c
        /*0094*/ 	.byte	0x00, 0xf0, 0x11, 0x00


	//----- nvinfo : EIATTR_KPARAM_INFO
	.align		4
.L_19803:
        /*0098*/ 	.byte	0x04, 0x17
        /*009a*/ 	.short	(.L_19805 - .L_19804)
.L_19804:
        /*009c*/ 	.word	0x00000000
        /*00a0*/ 	.short	0x000a
        /*00a2*/ 	.short	0x0048
        /*00a4*/ 	.byte	0x00, 0xf0, 0x11, 0x00


	//----- nvinfo : EIATTR_KPARAM_INFO
	.align		4
.L_19805:
        /*00a8*/ 	.byte	0x04, 0x17
        /*00aa*/ 	.short	(.L_19807 - .L_19806)
.L_19806:
        /*00ac*/ 	.word	0x00000000
        /*00b0*/ 	.short	0x0009
        /*00b2*/ 	.short	0x0040
        /*00b4*/ 	.byte	0x00, 0xf0, 0x21, 0x00


	//----- nvinfo : EIATTR_KPARAM_INFO
	.align		4
.L_19807:
        /*00b8*/ 	.byte	0x04, 0x17
        /*00ba*/ 	.short	(.L_19809 - .L_19808)
.L_19808:
        /*00bc*/ 	.word	0x00000000
        /*00c0*/ 	.short	0x0008
        /*00c2*/ 	.short	0x0038
        /*00c4*/ 	.byte	0x00, 0xf0, 0x11, 0x00


	//----- nvinfo : EIATTR_KPARAM_INFO
	.align		4
.L_19809:
        /*00c8*/ 	.byte	0x04, 0x17
        /*00ca*/ 	.short	(.L_19811 - .L_19810)
.L_19810:
        /*00cc*/ 	.word	0x00000000
        /*00d0*/ 	.short	0x0007
        /*00d2*/ 	.short	0x0030
        /*00d4*/ 	.byte	0x00, 0xf0, 0x21, 0x00


	//----- nvinfo : EIATTR_KPARAM_INFO
	.align		4
.L_19811:
        /*00d8*/ 	.byte	0x04, 0x17
        /*00da*/ 	.short	(.L_19813 - .L_19812)
.L_19812:
        /*00dc*/ 	.word	0x00000000
        /*00e0*/ 	.short	0x0006
        /*00e2*/ 	.short	0x0028
        /*00e4*/ 	.byte	0x00, 0xf0, 0x21, 0x00


	//----- nvinfo : EIATTR_KPARAM_INFO
	.align		4
.L_19813:
        /*00e8*/ 	.byte	0x04, 0x17
        /*00ea*/ 	.short	(.L_19815 - .L_19814)
.L_19814:
        /*00ec*/ 	.word	0x00000000
        /*00f0*/ 	.short	0x0005
        /*00f2*/ 	.short	0x0024
        /*00f4*/ 	.byte	0x00, 0xf0, 0x11, 0x00


	//----- nvinfo : EIATTR_KPARAM_INFO
	.align		4
.L_19815:
        /*00f8*/ 	.byte	0x04, 0x17
        /*00fa*/ 	.short	(.L_19817 - .L_19816)
.L_19816:
        /*00fc*/ 	.word	0x00000000
        /*0100*/ 	.short	0x0004
        /*0102*/ 	.short	0x0020
        /*0104*/ 	.byte	0x00, 0xf0, 0x11, 0x00


	//----- nvinfo : EIATTR_KPARAM_INFO
	.align		4
.L_19817:
        /*0108*/ 	.byte	0x04, 0x17
        /*010a*/ 	.short	(.L_19819 - .L_19818)
.L_19818:
        /*010c*/ 	.word	0x00000000
        /*0110*/ 	.short	0x0003
        /*0112*/ 	.short	0x0018
        /*0114*/ 	.byte	0x00, 0xf0, 0x21, 0x00


	//----- nvinfo : EIATTR_KPARAM_INFO
	.align		4
.L_19819:
        /*0118*/ 	.byte	0x04, 0x17
        /*011a*/ 	.short	(.L_19821 - .L_19820)
.L_19820:
        /*011c*/ 	.word	0x00000000
        /*0120*/ 	.short	0x0002
        /*0122*/ 	.short	0x0010
        /*0124*/ 	.byte	0x00, 0xf0, 0x21, 0x00


	//----- nvinfo : EIATTR_KPARAM_INFO
	.align		4
.L_19821:
        /*0128*/ 	.byte	0x04, 0x17
        /*012a*/ 	.short	(.L_19823 - .L_19822)
.L_19822:
        /*012c*/ 	.word	0x00000000
        /*0130*/ 	.short	0x0001
        /*0132*/ 	.short	0x0008
        /*0134*/ 	.byte	0x00, 0xf0, 0x21, 0x00


	//----- nvinfo : EIATTR_KPARAM_INFO
	.align		4
.L_19823:
        /*0138*/ 	.byte	0x04, 0x17
        /*013a*/ 	.short	(.L_19825 - .L_19824)
.L_19824:
        /*013c*/ 	.word	0x00000000
        /*0140*/ 	.short	0x0000
        /*0142*/ 	.short	0x0000
        /*0144*/ 	.byte	0x00, 0xf0, 0x21, 0x00


	//----- nvinfo : EIATTR_SPARSE_MMA_MASK
	.align		4
.L_19825:
        /*0148*/ 	.byte	0x03, 0x50
        /*014a*/ 	.short	0x0000


	//----- nvinfo : EIATTR_MAXREG_COUNT
	.align		4
        /*014c*/ 	.byte	0x03, 0x1b
        /*014e*/ 	.short	0x00ff


	//----- nvinfo : EIATTR_NUM_BARRIERS
	.align		4
        /*0150*/ 	.byte	0x02, 0x4c
        /*0152*/ 	.byte	0x01
	.zero		1


	//----- nvinfo : EIATTR_EXTERNS
	.align		4
        /*0154*/ 	.byte	0x04, 0x0f
        /*0156*/ 	.short	(.L_19827 - .L_19826)


	//   ....[0]....
	.align		4
.L_19826:
        /*0158*/ 	.word	index@(__assertfail)


	//----- nvinfo : EIATTR_MERCURY_ISA_VERSION
	.align		4
.L_19827:
        /*015c*/ 	.byte	0x03, 0x5f
        /*015e*/ 	.short	0x0101


	//----- nvinfo : EIATTR_COOP_GROUP_MASK_REGIDS
	.align		4
        /*0160*/ 	.byte	0x04, 0x29
        /*0162*/ 	.short	(.L_19829 - .L_19828)


	//   ....[0]....
.L_19828:
        /*0164*/ 	.word	0xffffffff


	//   ....[1]....
        /*0168*/ 	.word	0xffffffff


	//   ....[2]....
        /*016c*/ 	.word	0xffffffff


	//   ....[3]....
        /*0170*/ 	.word	0xffffffff


	//   ....[4]....
        /*0174*/ 	.word	0xffffffff


	//   ....[5]....
        /*0178*/ 	.word	0xffffffff


	//   ....[6]....
        /*017c*/ 	.word	0xffffffff


	//   ....[7]....
        /*0180*/ 	.word	0xffffffff


	//   ....[8]....
        /*0184*/ 	.word	0xffffffff


	//   ....[9]....
        /*0188*/ 	.word	0xffffffff


	//   ....[10]....
        /*018c*/ 	.word	0xffffffff


	//   ....[11]....
        /*0190*/ 	.word	0xffffffff


	//   ....[12]....
        /*0194*/ 	.word	0xffffffff


	//   ....[13]....
        /*0198*/ 	.word	0xffffffff


	//   ....[14]....
        /*019c*/ 	.word	0xffffffff


	//   ....[15]....
        /*01a0*/ 	.word	0x0500000f


	//   ....[16]....
        /*01a4*/ 	.word	0x0500000f


	//   ....[17]....
        /*01a8*/ 	.word	0x0500000f


	//   ....[18]....
        /*01ac*/ 	.word	0x0500000f


	//----- nvinfo : EIATTR_COOP_GROUP_INSTR_OFFSETS
	.align		4
.L_19829:
        /*01b0*/ 	.byte	0x04, 0x28
        /*01b2*/ 	.short	(.L_19831 - .L_19830)


	//   ....[0]....
.L_19830:
        /*01b4*/ 	.word	0x00000180


	//   ....[1]....
        /*01b8*/ 	.word	0x000001b0


	//   ....[2]....
        /*01bc*/ 	.word	0x000001d0


	//   ....[3]....
        /*01c0*/ 	.word	0x000001f0


	//   ....[4]....
        /*01c4*/ 	.word	0x00000320


	//   ....[5]....
        /*01c8*/ 	.word	0x00000340


	//   ....[6]....
        /*01cc*/ 	.word	0x00000360


	//   ....[7]....
        /*01d0*/ 	.word	0x000011a0


	//   ....[8]....
        /*01d4*/ 	.word	0x00001220


	//   ....[9]....
        /*01d8*/ 	.word	0x00001250


	//   ....[10]....
        /*01dc*/ 	.word	0x000012a0


	//   ....[11]....
        /*01e0*/ 	.word	0x000012f0


	//   ....[12]....
        /*01e4*/ 	.word	0x00001340


	//   ....[13]....
        /*01e8*/ 	.word	0x00001360


	//   ....[14]....
        /*01ec*/ 	.word	0x00001380


	//   ....[15]....
        /*01f0*/ 	.word	0x00002dc0


	//   ....[16]....
        /*01f4*/ 	.word	0x00002e20


	//   ....[17]....
        /*01f8*/ 	.word	0x00002e80


	//   ....[18]....
        /*01fc*/ 	.word	0x00002ee0


	//----- nvinfo : EIATTR_SYSCALL_OFFSETS
	.align		4
.L_19831:
        /*0200*/ 	.byte	0x04, 0x46
        /*0202*/ 	.short	(.L_19833 - .L_19832)


	//   ....[0]....
.L_19832:
        /*0204*/ 	.word	0x00002d50


	//----- nvinfo : EIATTR_EXIT_INSTR_OFFSETS
	.align		4
.L_19833:
        /*0208*/ 	.byte	0x04, 0x1c
        /*020a*/ 	.short	(.L_19835 - .L_19834)


	//   ....[0]....
.L_19834:
        /*020c*/ 	.word	0x00002540


	//   ....[1]....
        /*0210*/ 	.word	0x00002550


	//   ....[2]....
        /*0214*/ 	.word	0x00002c50


	//   ....[3]....
        /*0218*/ 	.word	0x00002d60


	//----- nvinfo : EIATTR_CRS_STACK_SIZE
	.align		4
.L_19835:
        /*021c*/ 	.byte	0x04, 0x1e
        /*021e*/ 	.short	(.L_19837 - .L_19836)
.L_19836:
        /*0220*/ 	.word	0x00000000


	//----- nvinfo : EIATTR_CBANK_PARAM_SIZE
	.align		4
.L_19837:
        /*0224*/ 	.byte	0x03, 0x19
        /*0226*/ 	.short	0x007c


	//----- nvinfo : EIATTR_PARAM_CBANK
	.align		4
        /*0228*/ 	.byte	0x04, 0x0a
        /*022a*/ 	.short	(.L_19839 - .L_19838)
	.align		4
.L_19838:
        /*022c*/ 	.word	index@(.nv.constant0._ZN4vllm25paged_attention_v1_kernelIfhLi128ELi16ELi128ELNS_18Fp8KVCacheDataTypeE1ELb0EEEvPT_PKS2_PKT0_S8_ifPKiSA_iPKfiiiSC_SC_iiiii)
        /*0230*/ 	.short	0x0210
        /*0232*/ 	.short	0x007c


	//----- nvinfo : EIATTR_SW_WAR
	.align		4
.L_19839:
        /*0234*/ 	.byte	0x04, 0x36
        /*0236*/ 	.short	(.L_19841 - .L_19840)
.L_19840:
        /*0238*/ 	.word	0x00000008
.L_19841:


//--------------------- .nv.info._ZN4vllm25paged_attention_v1_kernelIfhLi120ELi16ELi128ELNS_18Fp8KVCacheDataTypeE1ELb0EEEvPT_PKS2_PKT0_S8_ifPKiSA_iPKfiiiSC_SC_iiiii --------------------------
	.section	.nv.info._ZN4vllm25paged_attention_v1_kernelIfhLi120ELi16ELi128ELNS_18Fp8KVCacheDataTypeE1ELb0EEEvPT_PKS2_PKT0_S8_ifPKiSA_iPKfiiiSC_SC_iiiii,"",@"SHT_CUDA_INFO"
	.sectionflags	@""
	.align	4


	//----- nvinfo : EIATTR_CUDA_API_VERSION
	.align		4
        /*0000*/ 	.byte	0x04, 0x37
        /*0002*/ 	.short	(.L_19843 - .L_19842)
.L_19842:
        /*0004*/ 	.word	0x00000082


	//----- nvinfo : EIATTR_KPARAM_INFO
	.align		4
.L_19843:
        /*0008*/ 	.byte	0x04, 0x17
        /*000a*/ 	.short	(.L_19845 - .L_19844)
.L_19844:
        /*000c*/ 	.word	0x00000000
        /*0010*/ 	.short	0x0013
        /*0012*/ 	.short	0x0078
        /*0014*/ 	.byte	0x00, 0xf0, 0x11, 0x00


	//----- nvinfo : EIATTR_KPARAM_INFO
	.align		4
.L_19845:
        /*0018*/ 	.byte	0x04, 0x17
        /*001a*/ 	.short	(.L_19847 - .L_19846)
.L_19846:
        /*001c*/ 	.word	0x00000000
        /*0020*/ 	.short	0x0012
        /*0022*/ 	.short	0x0074
        /*0024*/ 	.byte	0x00, 0xf0, 0x11, 0x00


	//----- nvinfo : EIATTR_KPARAM_INFO
	.align		4
.L_19847:
        /*0028*/ 	.byte	0x04, 0x17
        /*002a*/ 	.short	(.L_19849 - .L_19848)
.L_19848:
        /*002c*/ 	.word	0x00000000
        /*0030*/ 	.short	0x0011
        /*0032*/ 	.short	0x0070
        /*0034*/ 	.byte	0x00, 0xf0, 0x11, 0x00


	//----- nvinfo : EIATTR_KPARAM_INFO
	.align		4
.L_19849:
        /*0038*/ 	.byte	0x04, 0x17
        /*003a*/ 	.short	(.L_19851 - .L_19850)
.L_19850:
        /*003c*/ 	.word	0x00000000
        /*0040*/ 	.short	0x0010
        /*0042*/ 	.short	0x006c
        /*0044*/ 	.byte	0x00, 0xf0, 0x11, 0x00


	//----- nvinfo : EIATTR_KPARAM_INFO
	.align		4
.L_19851:
        /*0048*/ 	.byte	0x04, 0x17
        /*004a*/ 	.short	(.L_19853 - .L_19852)
.L_19852:
        /*004c*/ 	.word	0x00000000
        /*0050*/ 	.short	0x000f
        /*0052*/ 	.short	0x0068
        /*0054*/ 	.byte	0x00, 0xf0, 0x11, 0x00


	//----- nvinfo : EIATTR_KPARAM_INFO
	.align		4
.L_19853:
        /*0058*/ 	.byte	0x04, 0x17
        /*005a*/ 	.short	(.L_19855 - .L_19854)
.L_19854:
        /*005c*/ 	.word	0x00000000
        /*0060*/ 	.short	0x000e
        /*0062*/ 	.short	0x0060
        /*0064*/ 	.byte	0x00, 0xf0, 0x21, 0x00


	//----- nvinfo : EIATTR_KPARAM_INFO
	.align		4
.L_19855:
        /*0068*/ 	.byte	0x04, 0x17
        /*006a*/ 	.short	(.L_19857 - .L_19856)
.L_19856:
        /*006c*/ 	.word	0x00000000
        /*0070*/ 	.short	0x000d
        /*0072*/ 	.short	0x0058
        /*0074*/ 	.byte	0x00, 0xf0, 0x21, 0x00


	//----- nvinfo : EIATTR_KPARAM_INFO
	.align		4
.L_19857:
        /*0078*/ 	.byte	0x04, 0x17
        /*007a*/ 	.short	(.L_19859 - .L_19858)
.L_19858:
        /*007c*/ 	.word	0x00000000
        /*0080*/ 	.short	0x000c
        /*0082*/ 	.short	0x0050
        /*0084*/ 	.byte	0x00, 0xf0, 0x11, 0x00


	//----- nvinfo : EIATTR_KPARAM_INFO
	.align		4
.L_19859:
        /*0088*/ 	.byte	0x04, 0x17
        /*008a*/ 	.short	(.L_19861 - .L_19860)
.L_19860:
        /*008c*/ 	.word	0x00000000
        /*0090*/ 	.short	0x000b
        /*0092*/ 	.short	0x004c
        /*0094*/ 	.byte	0x00, 0xf0, 0x11, 0x00


	//----- nvinfo : EIATTR_KPARAM_INFO
	.align		4
.L_19861:
        /*0098*/ 	.byte	0x04, 0x17
        /*009a*/ 	.short	(.L_19863 - .L_19862)
.L_19862:
        /*009c*/ 	.word	0x00000000
        /*00a0*/ 	.short	0x000a
        /*00a2*/ 	.short	0x0048
        /*00a4*/ 	.byte	0x00, 0xf0, 0x11, 0x00


	//----- nvinfo : EIATTR_KPARAM_INFO
	.align		4
.L_19863:
        /*00a8*/ 	.byte	0x04, 0x17
        /*00aa*/ 	.short	(.L_19865 - .L_19864)
.L_19864:
        /*00ac*/ 	.word	0x00000000
        /*00b0*/ 	.short	0x0009
        /*00b2*/ 	.short	0x0040
        /*00b4*/ 	.byte	0x00, 0xf0, 0x21, 0x00


	//----- nvinfo : EIATTR_KPARAM_INFO
	.align		4
.L_19865:
        /*00b8*/ 	.byte	0x04, 0x17
        /*00ba*/ 	.short	(.L_19867 - .L_19866)
.L_19866:
        /*00bc*/ 	.word	0x00000000
        /*00c0*/ 	.short	0x0008
        /*00c2*/ 	.short	0x0038
        /*00c4*/ 	.byte	0x00, 0xf0, 0x11, 0x00


	//----- nvinfo : EIATTR_KPARAM_INFO
	.align		4
.L_19867:
        /*00c8*/ 	.byte	0x04, 0x17
        /*00ca*/ 	.short	(.L_19869 - .L_19868)
.L_19868:
        /*00cc*/ 	.word	0x00000000
        /*00d0*/ 	.short	0x0007
        /*00d2*/ 	.short	0x0030
        /*00d4*/ 	.byte	0x00, 0xf0, 0x21, 0x00


	//----- nvinfo : EIATTR_KPARAM_INFO
	.align		4
.L_19869:
        /*00d8*/ 	.byte	0x04, 0x17
        /*00da*/ 	.short	(.L_19871 - .L_19870)
.L_19870:
        /*00dc*/ 	.word	0x00000000
        /*00e0*/ 	.short	0x0006
        /*00e2*/ 	.short	0x0028
        /*00e4*/ 	.byte	0x00, 0xf0, 0x21, 0x00


	//----- nvinfo : EIATTR_KPARAM_INFO
	.align		4
.L_19871:
        /*00e8*/ 	.byte	0x04, 0x17
        /*00ea*/ 	.short	(.L_19873 - .L_19872)
.L_19872:
        /*00ec*/ 	.word	0x00000000
        /*00f0*/ 	.short	0x0005
        /*00f2*/ 	.short	0x0024
        /*00f4*/ 	.byte	0x00, 0xf0, 0x11, 0x00


	//----- nvinfo : EIATTR_KPARAM_INFO
	.align		4
.L_19873:
        /*00f8*/ 	.byte	0x04, 0x17
        /*00fa*/ 	.short	(.L_19875 - .L_19874)
.L_19874:
        /*00fc*/ 	.word	0x00000000
        /*0100*/ 	.short	0x0004
        /*0102*/ 	.short	0x0020
        /*0104*/ 	.byte	0x00, 0xf0, 0x11, 0x00


	//----- nvinfo : EIATTR_KPARAM_INFO
	.align		4
.L_19875:
        /*0108*/ 	.byte	0x04, 0x17
        /*010a*/ 	.short	(.L_19877 - .L_19876)
.L_19876:
        /*010c*/ 	.word	0x00000000
        /*0110*/ 	.short	0x0003
        /*0112*/ 	.short	0x0018
        /*0114*/ 	.byte	0x00, 0xf0, 0x21, 0x00


	//----- nvinfo : EIATTR_KPARAM_INFO
	.align		4
.L_19877:
        /*0118*/ 	.byte	0x04, 0x17
        /*011a*/ 	.short	(.L_19879 - .L_19878)
.L_19878:
        /*011c*/ 	.word	0x00000000
        /*0120*/ 	.short	0x0002
        /*0122*/ 	.short	0x0010
        /*0124*/ 	.byte	0x00, 0xf0, 0x21, 0x00


	//----- nvinfo : EIATTR_KPARAM_INFO
	.align		4
.L_19879:
        /*0128*/ 	.byte	0x04, 0x17
        /*012a*/ 	.short	(.L_19881 - .L_19880)
.L_19880:
        /*012c*/ 	.word	0x00000000
        /*0130*/ 	.short	0x0001
        /*0132*/ 	.short	0x0008
        /*0134*/ 	.byte	0x00, 0xf0, 0x21, 0x00


	//----- nvinfo : EIATTR_KPARAM_INFO
	.align		4
.L_19881:
        /*0138*/ 	.byte	0x04, 0x17
        /*013a*/ 	.short	(.L_19883 - .L_19882)
.L_19882:
        /*013c*/ 	.word	0x00000000
        /*0140*/ 	.short	0x0000
        /*0142*/ 	.short	0x0000
        /*0144*/ 	.byte	0x00, 0xf0, 0x21, 0x00


	//----- nvinfo : EIATTR_SPARSE_MMA_MASK
	.align		4
.L_19883:
        /*0148*/ 	.byte	0x03, 0x50
        /*014a*/ 	.short	0x0000


	//----- nvinfo : EIATTR_MAXREG_COUNT
	.align		4
        /*014c*/ 	.byte	0x03, 0x1b
        /*014e*/ 	.short	0x00ff


	//----- nvinfo : EIATTR_NUM_BARRIERS
	.align		4
        /*0150*/ 	.byte	0x02, 0x4c
        /*0152*/ 	.byte	0x01
	.zero		1


	//----- nvinfo : EIATTR_EXTERNS
	.align		4
        /*0154*/ 	.byte	0x04, 0x0f
        /*0156*/ 	.short	(.L_19885 - .L_19884)


	//   ....[0]....
	.align		4
.L_19884:
        /*0158*/ 	.word	index@(__assertfail)


	//----- nvinfo : EIATTR_MERCURY_ISA_VERSION
	.align		4
.L_19885:
        /*015c*/ 	.byte	0x03, 0x5f
        /*015e*/ 	.short	0x0101


	//----- nvinfo : EIATTR_COOP_GROUP_MASK_REGIDS
	.align		4
        /*0160*/ 	.byte	0x04, 0x29
        /*0162*/ 	.short	(.L_19887 - .L_19886)


	//   ....[0]....
.L_19886:
        /*0164*/ 	.word	0xffffffff


	//   ....[1]....
        /*0168*/ 	.word	0xffffffff


	//   ....[2]....
        /*016c*/ 	.word	0xffffffff


	//   ....[3]....
        /*0170*/ 	.word	0xffffffff


	//   ....[4]....
        /*0174*/ 	.word	0xffffffff


	//   ....[5]....
        /*0178*/ 	.word	0xffffffff


	//   ....[6]....
        /*017c*/ 	.word	0xffffffff


	//   ....[7]....
        /*0180*/ 	.word	0xffffffff


	//   ....[8]....
        /*0184*/ 	.word	0xffffffff


	//   ....[9]....
        /*0188*/ 	.word	0xffffffff


	//   ....[10]....
        /*018c*/ 	.word	0xffffffff


	//   ....[11]....
        /*0190*/ 	.word	0xffffffff


	//   ....[12]....
        /*0194*/ 	.word	0xffffffff


	//   ....[13]....
        /*0198*/ 	.word	0xffffffff


	//   ....[14]....
        /*019c*/ 	.word	0xffffffff


	//   ....[15]....
        /*01a0*/ 	.word	0x0500000f


	//   ....[16]....
        /*01a4*/ 	.word	0x0500000f


	//   ....[17]....
        /*01a8*/ 	.word	0x0500000f


	//   ....[18]....
        /*01ac*/ 	.word	0x0500000f


	//----- nvinfo : EIATTR_COOP_GROUP_INSTR_OFFSETS
	.align		4
.L_19887:
        /*01b0*/ 	.byte	0x04, 0x28
        /*01b2*/ 	.short	(.L_19889 - .L_19888)


	//   ....[0]....
.L_19888:
        /*01b4*/ 	.word	0x00000180


	//   ....[1]....
        /*01b8*/ 	.word	0x000001b0


	//   ....[2]....
        /*01bc*/ 	.word	0x000001d0


	//   ....[3]....
        /*01c0*/ 	.word	0x000001f0


	//   ....[4]....
        /*01c4*/ 	.word	0x00000320


	//   ....[5]....
        /*01c8*/ 	.word	0x00000340


	//   ....[6]....
        /*01cc*/ 	.word	0x00000360


	//   ....[7]....
        /*01d0*/ 	.word	0x000011a0


	//   ....[8]....
        /*01d4*/ 	.word	0x00001220


	//   ....[9]....
        /*01d8*/ 	.word	0x00001250


	//   ....[10]....
        /*01dc*/ 	.word	0x000012a0


	//   ....[11]....
        /*01e0*/ 	.word	0x000012f0


	//   ....[12]....
        /*01e4*/ 	.word	0x00001340


	//   ....[13]....
        /*01e8*/ 	.word	0x00001360


	//   ....[14]....
        /*01ec*/ 	.word	0x00001380


	//   ....[15]....
        /*01f0*/ 	.word	0x00002d10


	//   ....[16]....
        /*01f4*/ 	.word	0x00002d70


	//   ....[17]....
        /*01f8*/ 	.word	0x00002dd0


	//   ....[18]....
        /*01fc*/ 	.word	0x00002e30


	//----- nvinfo : EIATTR_SYSCALL_OFFSETS
	.align		4
.L_19889:
        /*0200*/ 	.byte	0x04, 0x46
        /*0202*/ 	.short	(.L_19891 - .L_19890)


	//   ....[0]....
.L_19890:
        /*0204*/ 	.word	0x00002ca0


	//----- nvinfo : EIATTR_EXIT_INSTR_OFFSETS
	.align		4
.L_19891:
        /*0208*/ 	.byte	0x04, 0x1c
        /*020a*/ 	.short	(.L_19893 - .L_19892)


	//   ....[0]....
.L_19892:
        /*020c*/ 	.word	0x00002500


	//   ....[1]....
        /*0210*/ 	.word	0x00002510


	//   ....[2]....
        /*0214*/ 	.word	0x00002ba0


	//   ....[3]....
        /*0218*/ 	.word	0x00002cb0


	//----- nvinfo : EIATTR_CRS_STACK_SIZE
	.align		4
.L_19893:
        /*021c*/ 	.byte	0x04, 0x1e
        /*021e*/ 	.short	(.L_19895 - .L_19894)
.L_19894:
        /*0220*/ 	.word	0x00000000


	//----- nvinfo : EIATTR_CBANK_PARAM_SIZE
	.align		4
.L_19895:
        /*0224*/ 	.byte	0x03, 0x19
        /*0226*/ 	.short	0x007c


	//----- nvinfo : EIATTR_PARAM_CBANK
	.align		4
        /*0228*/ 	.byte	0x04, 0x0a
        /*022a*/ 	.short	(.L_19897 - .L_19896)
	.align		4
.L_19896:
        /*022c*/ 	.word	index@(.nv.constant0._ZN4vllm25paged_attention_v1_kernelIfhLi120ELi16ELi128ELNS_18Fp8KVCacheDataTypeE1ELb0EEEvPT_PKS2_PKT0_S8_ifPKiSA_iPKfiiiSC_SC_iiiii)
        /*0230*/ 	.short	0x0210
        /*0232*/ 	.short	0x007c


	//----- nvinfo : EIATTR_SW_WAR
	.align		4
.L_19897:
        /*0234*/ 	.byte	0x04, 0x36
        /*0236*/ 	.short	(.L_19899 - .L_19898)
.L_19898:
        /*0238*/ 	.word	0x00000008
.L_19899:


//--------------------- .nv.info._ZN4vllm25paged_attention_v1_kernelIfhLi112ELi16ELi128ELNS_18Fp8KVCacheDataTypeE1ELb0EEEvPT_PKS2_PKT0_S8_ifPKiSA_iPKfiiiSC_SC_iiiii --------------------------
	.section	.nv.info._ZN4vllm25paged_attention_v1_kernelIfhLi112ELi16ELi128ELNS_18Fp8KVCacheDataTypeE1ELb0EEEvPT_PKS2_PKT0_S8_ifPKiSA_iPKfiiiSC_SC_iiiii,"",@"SHT_CUDA_INFO"
	.sectionflags	@""
	.align	4


	//----- nvinfo : EIATTR_CUDA_API_VERSION
	.align		4
        /*0000*/ 	.byte	0x04, 0x37
        /*0002*/ 	.short	(.L_19901 - .L_19900)
.L_19900:
        /*0004*/ 	.word	0x00000082


	//----- nvinfo : EIATTR_KPARAM_INFO
	.align		4
.L_19901:
        /*0008*/ 	.byte	0x04, 0x17
        /*000a*/ 	.short	(.L_19903 - .L_19902)
.L_19902:
        /*000c*/ 	.word	0x00000000
        /*0010*/ 	.short	0x0013
        /*0012*/ 	.short	0x0078
        /*0014*/ 	.byte	0x00, 0xf0, 0x11, 0x00


	//----- nvinfo : EIATTR_KPARAM_INFO
	.align		4
.L_19903:
        /*0018*/ 	.byte	0x04, 0x17
        /*001a*/ 	.short	(.L_19905 - .L_19904)
.L_19904:
        /*001c*/ 	.word	0x00000000
        /*0020*/ 	.short	0x0012
        /*0022*/ 	.short	0x0074
        /*0024*/ 	.byte	0x00, 0xf0, 0x11, 0x00


	//----- nvinfo : EIATTR_KPARAM_INFO
	.align		4
.L_19905:
        /*0028*/ 	.byte	0x04, 0x17
        /*002a*/ 	.short	(.L_19907 - .L_19906)
.L_19906:
        /*002c*/ 	.word	0x00000000
        /*0030*/ 	.short	0x0011
        /*0032*/ 	.short	0x0070
        /*0034*/ 	.byte	0x00, 0xf0, 0x11, 0x00


	//----- nvinfo : EIATTR_KPARAM_INFO
	.align		4
.L_19907:
        /*0038*/ 	.byte	0x04, 0x17
        /*003a*/ 	.short	(.L_19909 - .L_19908)
.L_19908:
        /*003c*/ 	.word	0x00000000
        /*0040*/ 	.short	0x0010
        /*0042*/ 	.short	0x006c
        /*0044*/ 	.byte	0x00, 0xf0, 0x11, 0x00


	//----- nvinfo : EIATTR_KPARAM_INFO
	.align		4
.L_19909:
        /*0048*/ 	.byte	0x04, 0x17
        /*004a*/ 	.short	(.L_19911 - .L_19910)
.L_19910:
        /*004c*/ 	.word	0x00000000
        /*0050*/ 	.short	0x000f
        /*0052*/ 	.short	0x0068
        /*0054*/ 	.byte	0x00, 0xf0, 0x11, 0x00


	//----- nvinfo : EIATTR_KPARAM_INFO
	.align		4
.L_19911:
        /*0058*/ 	.byte	0x04, 0x17
        /*005a*/ 	.short	(.L_19913 - .L_19912)
.L_19912:
        /*005c*/ 	.word	0x00000000
        /*0060*/ 	.short	0x000e
        /*0062*/ 	.short	0x0060
        /*0064*/ 	.byte	0x00, 0xf0, 0x21, 0x00


	//----- nvinfo : EIATTR_KPARAM_INFO
	.align		4
.L_19913:
        /*0068*/ 	.byte	0x04, 0x17
        /*006a*/ 	.short	(.L_19915 - .L_19914)
.L_19914:
        /*006c*/ 	.word	0x00000000
        /*0070*/ 	.short	0x000d
        /*0072*/ 	.short	0x0058
        /*0074*/ 	.byte	0x00, 0xf0, 0x21, 0x00


	//----- nvinfo : EIATTR_KPARAM_INFO
	.align		4
.L_19915:
        /*0078*/ 	.byte	0x04, 0x17
        /*007a*/ 	.short	(.L_19917 - .L_19916)
.L_19916:
        /*007c*/ 	.word	0x00000000
        /*0080*/ 	.short	0x000c
        /*0082*/ 	.short	0x0050
        /*0084*/ 	.byte	0x00, 0xf0, 0x11, 0x00


	//----- nvinfo : EIATTR_KPARAM_INFO
	.align		4
.L_19917:
        /*0088*/ 	.byte	0x04, 0x17
        /*008a*/ 	.short	(.L_19919 - .L_19918)
.L_19918:
        /*008c*/ 	.word	0x00000000
        /*0090*/ 	.short	0x000b
        /*0092*/ 	.short	0x004c
        /*0094*/ 	.byte	0x00, 0xf0, 0x11, 0x00


	//----- nvinfo : EIATTR_KPARAM_INFO
	.align		4
.L_19919:
        /*0098*/ 	.byte	0x04, 0x17
        /*009a*/ 	.short	(.L_19921 - .L_19920)
.L_19920:
        /*009c*/ 	.word	0x00000000
        /*00a0*/ 	.short	0x000a
        /*00a2*/ 	.short	0x0048
        /*00a4*/ 	.byte	0x00, 0xf0, 0x11, 0x00


	//----- nvinfo : EIATTR_KPARAM_INFO
	.align		4
.L_19921:
        /*00a8*/ 	.byte	0x04, 0x17
        /*00aa*/ 	.short	(.L_19923 - .L_19922)
.L_19922:
        /*00ac*/ 	.word	0x00000000
        /*00b0*/ 	.short	0x0009
        /*00b2*/ 	.short	0x0040
        /*00b4*/ 	.byte	0x00, 0xf0, 0x21, 0x00


	//----- nvinfo : EIATTR_KPARAM_INFO
	.align		4
.L_19923:
        /*00b8*/ 	.byte	0x04, 0x17
        /*00ba*/ 	.short	(.L_19925 - .L_19924)
.L_19924:
        /*00bc*/ 	.word	0x00000000
        /*00c0*/ 	.short	0x0008
        /*00c2*/ 	.short	0x0038
        /*00c4*/ 	.byte	0x00, 0xf0, 0x11, 0x00


	//----- nvinfo : EIATTR_KPARAM_INFO
	.align		4
.L_19925:
        /*00c8*/ 	.byte	0x04, 0x17
        /*00ca*/ 	.short	(.L_19927 - .L_19926)
.L_19926:
        /*00cc*/ 	.word	0x00000000
        /*00d0*/ 	.short	0x0007
        /*00d2*/ 	.short	0x0030
        /*00d4*/ 	.byte	0x00, 0xf0, 0x21, 0x00


	//----- nvinfo : EIATTR_KPARAM_INFO
	.align		4
.L_19927:
        /*00d8*/ 	.byte	0x04, 0x17
        /*00da*/ 	.short	(.L_19929 - .L_19928)
.L_19928:
        /*00dc*/ 	.word	0x00000000
        /*00e0*/ 	.short	0x0006
        /*00e2*/ 	.short	0x0028
        /*00e4*/ 	.byte	0x00, 0xf0, 0x21, 0x00


	//----- nvinfo : EIATTR_KPARAM_INFO
	.align		4
.L_19929:
        /*00e8*/ 	.byte	0x04, 0x17
        /*00ea*/ 	.short	(.L_19931 - .L_19930)
.L_19930:
        /*00ec*/ 	.word	0x00000000
        /*00f0*/ 	.short	0x0005
        /*00f2*/ 	.short	0x0024
        /*00f4*/ 	.byte	0x00, 0xf0, 0x11, 0x00


	//----- nvinfo : EIATTR_KPARAM_INFO
	.align		4
.L_19931:
        /*00f8*/ 	.byte	0x04, 0x17
        /*00fa*/ 	.short	(.L_19933 - .L_19932)
.L_19932:
        /*00fc*/ 	.word	0x00000000
        /*0100*/ 	.short	0x0004
        /*0102*/ 	.short	0x0020
        /*0104*/ 	.byte	0x00, 0xf0, 0x11, 0x00


	//----- nvinfo : EIATTR_KPARAM_INFO
	.align		4
.L_19933:
        /*0108*/ 	.byte	0x04, 0x17
        /*010a*/ 	.short	(.L_19935 - .L_19934)
.L_19934:
        /*010c*/ 	.word	0x00000000
        /*0110*/ 	.short	0x0003
        /*0112*/ 	.short	0x0018
        /*0114*/ 	.byte	0x00, 0xf0, 0x21, 0x00


	//----- nvinfo : EIATTR_KPARAM_INFO
	.align		4
.L_19935:
        /*0118*/ 	.byte	0x04, 0x17
        /*011a*/ 	.short	(.L_19937 - .L_19936)
.L_19936:
        /*011c*/ 	.word	0x00000000
        /*0120*/ 	.short	0x0002
        /*0122*/ 	.short	0x0010
        /*0124*/ 	.byte	0x00, 0xf0, 0x21, 0x00


	//----- nvinfo : EIATTR_KPARAM_INFO
	.align		4
.L_19937:
        /*0128*/ 	.byte	0x04, 0x17
        /*012a*/ 	.short	(.L_19939 - .L_19938)
.L_19938:
        /*012c*/ 	.word	0x00000000
        /*0130*/ 	.short	0x0001
        /*0132*/ 	.short	0x0008
        /*0134*/ 	.byte	0x00, 0xf0, 0x21, 0x00


	//----- nvinfo : EIATTR_KPARAM_INFO
	.align		4
.L_19939:
        /*0138*/ 	.byte	0x04, 0x17
        /*013a*/ 	.short	(.L_19941 - .L_19940)
.L_19940:
        /*013c*/ 	.word	0x00000000
        /*0140*/ 	.short	0x0000
        /*0142*/ 	.short	0x0000
        /*0144*/ 	.byte	0x00, 0xf0, 0x21, 0x00


	//----- nvinfo : EIATTR_SPARSE_MMA_MASK
	.align		4
.L_19941:
        /*0148*/ 	.byte	0x03, 0x50
        /*014a*/ 	.short	0x0000


	//----- nvinfo : EIATTR_MAXREG_COUNT
	.align		4
        /*014c*/ 	.byte	0x03, 0x1b
        /*014e*/ 	.short	0x00ff


	//----- nvinfo : EIATTR_NUM_BARRIERS
	.align		4
        /*0150*/ 	.byte	0x02, 0x4c
        /*0152*/ 	.byte	0x01
	.zero		1


	//----- nvinfo : EIATTR_EXTERNS
	.align		4
        /*0154*/ 	.byte	0x04, 0x0f
        /*0156*/ 	.short	(.L_19943 - .L_19942)


	//   ....[0]....
	.align		4
.L_19942:
        /*0158*/ 	.word	index@(__assertfail)


	//----- nvinfo : EIATTR_MERCURY_ISA_VERSION
	.align		4
.L_19943:
        /*015c*/ 	.byte	0x03, 0x5f
        /*015e*/ 	.short	0x0101


	//----- nvinfo : EIATTR_COOP_GROUP_MASK_REGIDS
	.align		4
        /*0160*/ 	.byte	0x04, 0x29
        /*0162*/ 	.short	(.L_19945 - .L_19944)


	//   ....[0]....
.L_19944:
        /*0164*/ 	.word	0xffffffff


	//   ....[1]....
        /*0168*/ 	.word	0xffffffff


	//   ....[2]....
        /*016c*/ 	.word	0xffffffff


	//   ....[3]....
        /*0170*/ 	.word	0xffffffff


	//   ....[4]....
        /*0174*/ 	.word	0xffffffff


	//   ....[5]....
        /*0178*/ 	.word	0xffffffff


	//   ....[6]....
        /*017c*/ 	.word	0xffffffff


	//   ....[7]....
        /*0180*/ 	.word	0xffffffff


	//   ....[8]....
        /*0184*/ 	.word	0xffffffff


	//   ....[9]....
        /*0188*/ 	.word	0xffffffff


	//   ....[10]....
        /*018c*/ 	.word	0xffffffff


	//   ....[11]....
        /*0190*/ 	.word	0xffffffff


	//   ....[12]....
        /*0194*/ 	.word	0xffffffff


	//   ....[13]....
        /*0198*/ 	.word	0xffffffff


	//   ....[14]....
        /*019c*/ 	.word	0xffffffff


	//   ....[15]....
        /*01a0*/ 	.word	0x0500000f


	//   ....[16]....
        /*01a4*/ 	.word	0x0500000f


	//   ....[17]....
        /*01a8*/ 	.word	0x0500000f


	//   ....[18]....
        /*01ac*/ 	.word	0x0500000f


	//----- nvinfo : EIATTR_COOP_GROUP_INSTR_OFFSETS
	.align		4
.L_19945:
        /*01b0*/ 	.byte	0x04, 0x28
        /*01b2*/ 	.short	(.L_19947 - .L_19946)


	//   ....[0]....
.L_19946:
        /*01b4*/ 	.word	0x00000180


	//   ....[1]....
        /*01b8*/ 	.word	0x000001b0


	//   ....[2]....
        /*01bc*/ 	.word	0x000001d0


	//   ....[3]....
        /*01c0*/ 	.word	0x000001f0


	//   ....[4]....
        /*01c4*/ 	.word	0x00000320


	//   ....[5]....
        /*01c8*/ 	.word	0x00000340


	//   ....[6]....
        /*01cc*/ 	.word	0x00000360


	//   ....[7]....
        /*01d0*/ 	.word	0x000011a0


	//   ....[8]....
        /*01d4*/ 	.word	0x00001220


	//   ....[9]....
        /*01d8*/ 	.word	0x00001250


	//   ....[10]....
        /*01dc*/ 	.word	0x000012a0


	//   ....[11]....
        /*01e0*/ 	.word	0x000012f0


	//   ....[12]....
        /*01e4*/ 	.word	0x00001340


	//   ....[13]....
        /*01e8*/ 	.word	0x00001360


	//   ....[14]....
        /*01ec*/ 	.word	0x00001380


	//   ....[15]....
        /*01f0*/ 	.word	0x00002c30


	//   ....[16]....
        /*01f4*/ 	.word	0x00002c90


	//   ....[17]....
        /*01f8*/ 	.word	0x00002cf0


	//   ....[18]....
        /*01fc*/ 	.word	0x00002d50


	//----- nvinfo : EIATTR_SYSCALL_OFFSETS
	.align		4
.L_19947:
        /*0200*/ 	.byte	0x04, 0x46
        /*0202*/ 	.short	(.L_19949 - .L_19948)


	//   ....[0]....
.L_19948:
        /*0204*/ 	.word	0x00002bc0


	//----- nvinfo : EIATTR_EXIT_INSTR_OFFSETS
	.align		4
.L_19949:
        /*0208*/ 	.byte	0x04, 0x1c
        /*020a*/ 	.short	(.L_19951 - .L_19950)


	//   ....[0]....
.L_19950:
        /*020c*/ 	.word	0x00002480


	//   ....[1]....
        /*0210*/ 	.word	0x00002490


	//   ....[2]....
        /*0214*/ 	.word	0x00002ac0


	//   ....[3]....
        /*0218*/ 	.word	0x00002bd0


	//----- nvinfo : EIATTR_CRS_STACK_SIZE
	.align		4
.L_19951:
        /*021c*/ 	.byte	0x04, 0x1e
        /*021e*/ 	.short	(.L_19953 - .L_19952)
.L_19952:
        /*0220*/ 	.word	0x00000000


	//----- nvinfo : EIATTR_CBANK_PARAM_SIZE
	.align		4
.L_19953:
        /*0224*/ 	.byte	0x03, 0x19
        /*0226*/ 	.short	0x007c


	//----- nvinfo : EIATTR_PARAM_CBANK
	.align		4
        /*0228*/ 	.byte	0x04, 0x0a
        /*022a*/ 	.short	(.L_19955 - .L_19954)
	.align		4
.L_19954:
        /*022c*/ 	.word	index@(.nv.constant0._ZN4vllm25paged_attention_v1_kernelIfhLi112ELi16ELi128ELNS_18Fp8KVCacheDataTypeE1ELb0EEEvPT_PKS2_PKT0_S8_ifPKiSA_iPKfiiiSC_SC_iiiii)
        /*0230*/ 	.short	0x0210
        /*0232*/ 	.short	0x007c


	//----- nvinfo : EIATTR_SW_WAR
	.align		4
.L_19955:
        /*0234*/ 	.byte	0x04, 0x36
        /*0236*/ 	.short	(.L_19957 - .L_19956)
.L_19956:
        /*0238*/ 	.word	0x00000008
.L_19957:


//--------------------- .nv.info._ZN4vllm25paged_attention_v1_kernelIfhLi96ELi16ELi128ELNS_18Fp8KVCacheDataTypeE1ELb0EEEvPT_PKS2_PKT0_S8_ifPKiSA_iPKfiiiSC_SC_iiiii --------------------------
	.section	.nv.info._ZN4vllm25paged_attention_v1_kernelIfhLi96ELi16ELi128ELNS_18Fp8KVCacheDataTypeE1ELb0EEEvPT_PKS2_PKT0_S8_ifPKiSA_iPKfiiiSC_SC_iiiii,"",@"SHT_CUDA_INFO"
	.sectionflags	@""
	.align	4


	//----- nvinfo : EIATTR_CUDA_API_VERSION
	.align		4
        /*0000*/ 	.byte	0x04, 0x37
        /*0002*/ 	.short	(.L_19959 - .L_19958)
.L_19958:
        /*0004*/ 	.word	0x00000082


	//----- nvinfo : EIATTR_KPARAM_INFO
	.align		4
.L_19959:
        /*0008*/ 	.byte	0x04, 0x17
        /*000a*/ 	.short	(.L_19961 - .L_19960)
.L_19960:
        /*000c*/ 	.word	0x00000000
        /*0010*/ 	.short	0x0013
        /*0012*/ 	.short	0x0078
        /*0014*/ 	.byte	0x00, 0xf0, 0x11, 0x00


	//----- nvinfo : EIATTR_KPARAM_INFO
	.align		4
.L_19961:
        /*0018*/ 	.byte	0x04, 0x17
        /*001a*/ 	.short	(.L_19963 - .L_19962)
.L_19962:
        /*001c*/ 	.word	0x00000000
        /*0020*/ 	.short	0x0012
        /*0022*/ 	.short	0x0074
        /*0024*/ 	.byte	0x00, 0xf0, 0x11, 0x00


	//----- nvinfo : EIATTR_KPARAM_INFO
	.align		4
.L_19963:
        /*0028*/ 	.byte	0x04, 0x17
        /*002a*/ 	.short	(.L_19965 - .L_19964)
.L_19964:
        /*002c*/ 	.word	0x00000000
        /*0030*/ 	.short	0x0011
        /*0032*/ 	.short	0x0070
        /*0034*/ 	.byte	0x00, 0xf0, 0x11, 0x00


	//----- nvinfo : EIATTR_KPARAM_INFO
	.align		4
.L_19965:
        /*0038*/ 	.byte	0x04, 0x17
        /*003a*/ 	.short	(.L_19967 - .L_19966)
.L_19966:
        /*003c*/ 	.word	0x00000000
        /*0040*/ 	.short	0x0010
        /*0042*/ 	.short	0x006c
        /*0044*/ 	.byte	0x00, 0xf0, 0x11, 0x00


	//----- nvinfo : EIATTR_KPARAM_INFO
	.align		4
.L_19967:
        /*0048*/ 	.byte	0x04, 0x17
        /*004a*/ 	.short	(.L_19969 - .L_19968)
.L_19968:
        /*004c*/ 	.word	0x00000000
        /*0050*/ 	.short	0x000f
        /*0052*/ 	.short	0x0068
        /*0054*/ 	.byte	0x00, 0xf0, 0x11, 0x00


	//----- nvinfo : EIATTR_KPARAM_INFO
	.align		4
.L_19969:
        /*0058*/ 	.byte	0x04, 0x17
        /*005a*/ 	.short	(.L_19971 - .L_19970)
.L_19970:
        /*005c*/ 	.word	0x00000000
        /*0060*/ 	.short	0x000e
        /*0062*/ 	.short	0x0060
        /*0064*/ 	.byte	0x00, 0xf0, 0x21, 0x00


	//----- nvinfo : EIATTR_KPARAM_INFO
	.align		4
.L_19971:
        /*0068*/ 	.byte	0x04, 0x17
        /*006a*/ 	.short	(.L_19973 - .L_19972)
.L_19972:
        /*006c*/ 	.word	0x00000000
        /*0070*/ 	.short	0x000d
        /*0072*/ 	.short	0x0058
        /*0074*/ 	.byte	0x00, 0xf0, 0x21, 0x00


	//----- nvinfo : EIATTR_KPARAM_INFO
	.align		4
.L_19973:
        /*0078*/ 	.byte	0x04, 0x17
        /*007a*/ 	.short	(.L_19975 - .L_19974)
.L_19974:
        /*007c*/ 	.word	0x00000000
        /*0080*/ 	.short	0x000c
        /*0082*/ 	.short	0x0050
        /*0084*/ 	.byte	0x00, 0xf0, 0x11, 0x00


	//----- nvinfo : EIATTR_KPARAM_INFO
	.align		4
.L_19975:
        /*0088*/ 	.byte	0x04, 0x17
        /*008a*/ 	.short	(.L_19977 - .L_19976)
.L_19976:
        /*008c*/ 	.word	0x00000000
        /*0090*/ 	.short	0x000b
        /*0092*/ 	.short	0x004c
        /*0094*/ 	.byte	0x00, 0xf0, 0x11, 0x00


	//----- nvinfo : EIATTR_KPARAM_INFO
	.align		4
.L_19977:
        /*0098*/ 	.byte	0x04, 0x17
        /*009a*/ 	.short	(.L_19979 - .L_19978)
.L_19978:
        /*009c*/ 	.word	0x00000000
        /*00a0*/ 	.short	0x000a
        /*00a2*/ 	.short	0x0048
        /*00a4*/ 	.byte	0x00, 0xf0, 0x11, 0x00


	//----- nvinfo : EIATTR_KPARAM_INFO
	.align		4
.L_19979:
        /*00a8*/ 	.byte	0x04, 0x17
        /*00aa*/ 	.short	(.L_19981 - .L_19980)
.L_19980:
        /*00ac*/ 	.word	0x00000000
        /*00b0*/ 	.short	0x0009
        /*00b2*/ 	.short	0x0040
        /*00b4*/ 	.byte	0x00, 0xf0, 0x21, 0x00


	//----- nvinfo : EIATTR_KPARAM_INFO
	.align		4
.L_19981:
        /*00b8*/ 	.byte	0x04, 0x17
        /*00ba*/ 	.short	(.L_19983 - .L_19982)
.L_19982:
        /*00bc*/ 	.word	0x00000000
        /*00c0*/ 	.short	0x0008
        /*00c2*/ 	.short	0x0038
        /*00c4*/ 	.byte	0x00, 0xf0, 0x11, 0x00


	//----- nvinfo : EIATTR_KPARAM_INFO
	.align		4
.L_19983:
        /*00c8*/ 	.byte	0x04, 0x17
        /*00ca*/ 	.short	(.L_19985 - .L_19984)
.L_19984:
        /*00cc*/ 	.word	0x00000000
        /*00d0*/ 	.short	0x0007
        /*00d2*/ 	.short	0x0030
        /*00d4*/ 	.byte	0x00, 0xf0, 0x21, 0x00


	//----- nvinfo : EIATTR_KPARAM_INFO
	.align		4
.L_19985:
        /*00d8*/ 	.byte	0x04, 0x17
        /*00da*/ 	.short	(.L_19987 - .L_19986)
.L_19986:
        /*00dc*/ 	.word	0x00000000
        /*00e0*/ 	.short	0x0006
        /*00e2*/ 	.short	0x0028
        /*00e4*/ 	.byte	0x00, 0xf0, 0x21, 0x00


	//----- nvinfo : EIATTR_KPARAM_INFO
	.align		4
.L_19987:
        /*00e8*/ 	.byte	0x04, 0x17
        /*00ea*/ 	.short	(.L_19989 - .L_19988)
.L_19988:
        /*00ec*/ 	.word	0x00000000
        /*00f0*/ 	.short	0x0005
        /*00f2*/ 	.short	0x0024
        /*00f4*/ 	.byte	0x00, 0xf0, 0x11, 0x00


	//----- nvinfo : EIATTR_KPARAM_INFO
	.align		4
.L_19989:
        /*00f8*/ 	.byte	0x04, 0x17
        /*00fa*/ 	.short	(.L_19991 - .L_19990)
.L_19990:
        /*00fc*/ 	.word	0x00000000
        /*0100*/ 	.short	0x0004
        /*0102*/ 	.short	0x0020
        /*0104*/ 	.byte	0x00, 0xf0, 0x11, 0x00


	//----- nvinfo : EIATTR_KPARAM_INFO
	.align		4
.L_19991:
        /*0108*/ 	.byte	0x04, 0x17
        /*010a*/ 	.short	(.L_19993 - .L_19992)
.L_19992:
        /*010c*/ 	.word	0x00000000
        /*0110*/ 	.short	0x0003
        /*0112*/ 	.short	0x0018
        /*0114*/ 	.byte	0x00, 0xf0, 0x21, 0x00


	//----- nvinfo : EIATTR_KPARAM_INFO
	.align		4
.L_19993:
        /*0118*/ 	.byte	0x04, 0x17
        /*011a*/ 	.short	(.L_19995 - .L_19994)
.L_19994:
        /*011c*/ 	.word	0x00000000
        /*0120*/ 	.short	0x0002
        /*0122*/ 	.short	0x0010
        /*0124*/ 	.byte	0x00, 0xf0, 0x21, 0x00


	//----- nvinfo : EIATTR_KPARAM_INFO
	.align		4
.L_19995:
        /*0128*/ 	.byte	0x04, 0x17
        /*012a*/ 	.short	(.L_19997 - .L_19996)
.L_19996:
        /*012c*/ 	.word	0x00000000
        /*0130*/ 	.short	0x0001
        /*0132*/ 	.short	0x0008
        /*0134*/ 	.byte	0x00, 0xf0, 0x21, 0x00


	//----- nvinfo : EIATTR_KPARAM_INFO
	.align		4
.L_19997:
        /*0138*/ 	.byte	0x04, 0x17
        /*013a*/ 	.short	(.L_19999 - .L_19998)
.L_19998:
        /*013c*/ 	.word	0x00000000
        /*0140*/ 	.short	0x0000
        /*0142*/ 	.short	0x0000
        /*0144*/ 	.byte	0x00, 0xf0, 0x21, 0x00


	//----- nvinfo : EIATTR_SPARSE_MMA_MASK
	.align		4
.L_19999:
        /*0148*/ 	.byte	0x03, 0x50
        /*014a*/ 	.short	0x0000


	//----- nvinfo : EIATTR_MAXREG_COUNT
	.align		4
        /*014c*/ 	.byte	0x03, 0x1b
        /*014e*/ 	.short	0x00ff


	//----- nvinfo : EIATTR_NUM_BARRIERS
	.align		4
        /*0150*/ 	.byte	0x02, 0x4c
        /*0152*/ 	.byte	0x01
	.zero		1


	//----- nvinfo : EIATTR_EXTERNS
	.align		4
        /*0154*/ 	.byte	0x04, 0x0f
        /*0156*/ 	.short	(.L_20001 - .L_20000)


	//   ....[0]....
	.align		4
.L_20000:
        /*0158*/ 	.word	index@(__assertfail)


	//----- nvinfo : EIATTR_MERCURY_ISA_VERSION
	.align		4
.L_20001:
        /*015c*/ 	.byte	0x03, 0x5f
        /*015e*/ 	.short	0x0101


	//----- nvinfo : EIATTR_COOP_GROUP_MASK_REGIDS
	.align		4
        /*0160*/ 	.byte	0x04, 0x29
        /*0162*/ 	.short	(.L_20003 - .L_20002)


	//   ....[0]....
.L_20002:
        /*0164*/ 	.word	0xffffffff


	//   ....[1]....
        /*0168*/ 	.word	0xffffffff


	//   ....[2]....
        /*016c*/ 	.word	0xffffffff


	//   ....[3]....
        /*0170*/ 	.word	0xffffffff


	//   ....[4]....
        /*0174*/ 	.word	0xffffffff


	//   ....[5]....
        /*0178*/ 	.word	0xffffffff


	//   ....[6]....
        /*017c*/ 	.word	0xffffffff


	//   ....[7]....
        /*0180*/ 	.word	0xffffffff


	//   ....[8]....
        /*0184*/ 	.word	0xffffffff


	//   ....[9]....
        /*0188*/ 	.word	0xffffffff


	//   ....[10]....
        /*018c*/ 	.word	0xffffffff


	//   ....[11]....
        /*0190*/ 	.word	0xffffffff


	//   ....[12]....
        /*0194*/ 	.word	0xffffffff


	//   ....[13]....
        /*0198*/ 	.word	0xffffffff


	//   ....[14]....
        /*019c*/ 	.word	0xffffffff


	//   ....[15]....
        /*01a0*/ 	.word	0x0500000f


	//   ....[16]....
        /*01a4*/ 	.word	0x0500000f


	//   ....[17]....
        /*01a8*/ 	.word	0x0500000f


	//   ....[18]....
        /*01ac*/ 	.word	0x0500000f


	//----- nvinfo : EIATTR_COOP_GROUP_INSTR_OFFSETS
	.align		4
.L_20003:
        /*01b0*/ 	.byte	0x04, 0x28
        /*01b2*/ 	.short	(.L_20005 - .L_20004)


	//   ....[0]....
.L_20004:
        /*01b4*/ 	.word	0x00000180


	//   ....[1]....
        /*01b8*/ 	.word	0x000001b0


	//   ....[2]....
        /*01bc*/ 	.word	0x000001d0


	//   ....[3]....
        /*01c0*/ 	.word	0x000001f0


	//   ....[4]....
        /*01c4*/ 	.word	0x00000320


	//   ....[5]....
        /*01c8*/ 	.word	0x00000340


	//   ....[6]....
        /*01cc*/ 	.word	0x00000360


	//   ....[7]....
        /*01d0*/ 	.word	0x000011a0


	//   ....[8]....
        /*01d4*/ 	.word	0x00001220


	//   ....[9]....
        /*01d8*/ 	.word	0x00001250


	//   ....[10]....
        /*01dc*/ 	.word	0x000012a0


	//   ....[11]....
        /*01e0*/ 	.word	0x000012f0


	//   ....[12]....
        /*01e4*/ 	.word	0x00001340


	//   ....[13]....
        /*01e8*/ 	.word	0x00001360


	//   ....[14]....
        /*01ec*/ 	.word	0x00001380


	//   ....[15]....
        /*01f0*/ 	.word	0x00002a90


	//   ....[16]....
        /*01f4*/ 	.word	0x00002af0


	//   ....[17]....
        /*01f8*/ 	.word	0x00002b50


	//   ....[18]....
        /*01fc*/ 	.word	0x00002bb0


	//----- nvinfo : EIATTR_SYSCALL_OFFSETS
	.align		4
.L_20005:
        /*0200*/ 	.byte	0x04, 0x46
        /*0202*/ 	.short	(.L_20007 - .L_20006)


	//   ....[0]....
.L_20006:
        /*0204*/ 	.word	0x00002a20


	//----- nvinfo : EIATTR_EXIT_INSTR_OFFSETS
	.align		4
.L_20007:
        /*0208*/ 	.byte	0x04, 0x1c
        /*020a*/ 	.short	(.L_20009 - .L_20008)


	//   ....[0]....
.L_20008:
        /*020c*/ 	.word	0x000023a0


	//   ....[1]....
        /*0210*/ 	.word	0x000023b0


	//   ....[2]....
        /*0214*/ 	.word	0x00002920


	//   ....[3]....
        /*0218*/ 	.word	0x00002a30


	//----- nvinfo : EIATTR_CRS_STACK_SIZE
	.align		4
.L_20009:
        /*021c*/ 	.byte	0x04, 0x1e
        /*021e*/ 	.short	(.L_20011 - .L_20010)
.L_20010:
        /*0220*/ 	.word	0x00000000


	//----- nvinfo : EIATTR_CBANK_PARAM_SIZE
	.align		4
.L_20011:
        /*0224*/ 	.byte	0x03, 0x19
        /*0226*/ 	.short	0x007c


	//----- nvinfo : EIATTR_PARAM_CBANK
	.align		4
        /*0228*/ 	.byte	0x04, 0x0a
        /*022a*/ 	.short	(.L_20013 - .L_20012)
	.align		4
.L_20012:
        /*022c*/ 	.word	index@(.nv.constant0._ZN4vllm25paged_attention_v1_kernelIfhLi96ELi16ELi128ELNS_18Fp8KVCacheDataTypeE1ELb0EEEvPT_PKS2_PKT0_S8_ifPKiSA_iPKfiiiSC_SC_iiiii)
        /*0230*/ 	.short	0x0210
        /*0232*/ 	.short	0x007c


	//----- nvinfo : EIATTR_SW_WAR
	.align		4
.L_20013:
        /*0234*/ 	.byte	0x04, 0x36
        /*0236*/ 	.short	(.L_20015 - .L_20014)
.L_20014:
        /*0238*/ 	.word	0x00000008
.L_20015:


//--------------------- .nv.info._ZN4vllm25paged_attention_v1_kernelIfhLi80ELi16ELi128ELNS_18Fp8KVCacheDataTypeE1ELb0EEEvPT_PKS2_PKT0_S8_ifPKiSA_iPKfiiiSC_SC_iiiii --------------------------
	.section	.nv.info._ZN4vllm25paged_attention_v1_kernelIfhLi80ELi16ELi128ELNS_18Fp8KVCacheDataTypeE1ELb0EEEvPT_PKS2_PKT0_S8_ifPKiSA_iPKfiiiSC_SC_iiiii,"",@"SHT_CUDA_INFO"
	.sectionflags	@""
	.align	4


	//----- nvinfo : EIATTR_CUDA_API_VERSION
	.align		4
        /*0000*/ 	.byte	0x04, 0x37
        /*0002*/ 	.short	(.L_20017 - .L_20016)
.L_20016:
        /*0004*/ 	.word	0x00000082


	//----- nvinfo : EIATTR_KPARAM_INFO
	.align		4
.L_20017:
        /*0008*/ 	.byte	0x04, 0x17
        /*000a*/ 	.short	(.L_20019 - .L_20018)
.L_20018:
        /*000c*/ 	.word	0x00000000
        /*0010*/ 	.short	0x0013
        /*0012*/ 	.short	0x0078
        /*0014*/ 	.byte	0x00, 0xf0, 0x11, 0x00


	//----- nvinfo : EIATTR_KPARAM_INFO
	.align		4
.L_20019:
        /*0018*/ 	.byte	0x04, 0x17
        /*001a*/ 	.short	(.L_20021 - .L_20020)
.L_20020:
        /*001c*/ 	.word	0x00000000
        /*0020*/ 	.short	0x0012
        /*0022*/ 	.short	0x0074
        /*0024*/ 	.byte	0x00, 0xf0, 0x11, 0x00


	//----- nvinfo : EIATTR_KPARAM_INFO
	.align		4
.L_20021:
        /*0028*/ 	.byte	0x04, 0x17
        /*002a*/ 	.short	(.L_20023 - .L_20022)
.L_20022:
        /*002c*/ 	.word	0x00000000
        /*0030*/ 	.short	0x0011
        /*0032*/ 	.short	0x0070
        /*0034*/ 	.byte	0x00, 0xf0, 0x11, 0x00


	//----- nvinfo : EIATTR_KPARAM_INFO
	.align		4
.L_20023:
        /*0038*/ 	.byte	0x04, 0x17
        /*003a*/ 	.short	(.L_20025 - .L_20024)
.L_20024:
        /*003c*/ 	.word	0x00000000
        /*0040*/ 	.short	0x0010
        /*0042*/ 	.short	0x006c
        /*0044*/ 	.byte	0x00, 0xf0, 0x11, 0x00


	//----- nvinfo : EIATTR_KPARAM_INFO
	.align		4
.L_20025:
        /*0048*/ 	.byte	0x04, 0x17
        /*004a*/ 	.short	(.L_20027 - .L_20026)
.L_20026:
        /*004c*/ 	.word	0x00000000
        /*0050*/ 	.short	0x000f
        /*0052*/ 	.short	0x0068
        /*0054*/ 	.byte	0x00, 0xf0, 0x11, 0x00


	//----- nvinfo : EIATTR_KPARAM_INFO
	.align		4
.L_20027:
        /*0058*/ 	.byte	0x04, 0x17
        /*005a*/ 	.short	(.L_20029 - .L_20028)
.L_20028:
        /*005c*/ 	.word	0x00000000
        /*0060*/ 	.short	0x000e
        /*0062*/ 	.short	0x0060
        /*0064*/ 	.byte	0x00, 0xf0, 0x21, 0x00


	//----- nvinfo : EIATTR_KPARAM_INFO
	.align		4
.L_20029:
        /*0068*/ 	.byte	0x04, 0x17
        /*006a*/ 	.short	(.L_20031 - .L_20030)
.L_20030:
        /*006c*/ 	.word	0x00000000
        /*0070*/ 	.short	0x000d
        /*0072*/ 	.short	0x0058
        /*0074*/ 	.byte	0x00, 0xf0, 0x21, 0x00


	//----- nvinfo : EIATTR_KPARAM_INFO
	.align		4
.L_20031:
        /*0078*/ 	.byte	0x04, 0x17
        /*007a*/ 	.short	(.L_20033 - .L_20032)
.L_20032:
        /*007c*/ 	.word	0x00000000
        /*0080*/ 	.short	0x000c
        /*0082*/ 	.short	0x0050
        /*0084*/ 	.byte	0x00, 0xf0, 0x11, 0x00


	//----- nvinfo : EIATTR_KPARAM_INFO
	.align		4
.L_20033:
        /*0088*/ 	.byte	0x04, 0x17
        /*008a*/ 	.short	(.L_20035 - .L_20034)
.L_20034:
        /*008c*/ 	.word	0x00000000
        /*0090*/ 	.short	0x000b
        /*0092*/ 	.short	0x004c
        /*0094*/ 	.byte	0x00, 0xf0, 0x11, 0x00


	//----- nvinfo : EIATTR_KPARAM_INFO
	.align		4
.L_20035:
        /*0098*/ 	.byte	0x04, 0x17
        /*009a*/ 	.short	(.L_20037 - .L_20036)
.L_20036:
        /*009c*/ 	.word	0x00000000
        /*00a0*/ 	.short	0x000a
        /*00a2*/ 	.short	0x0048
        /*00a4*/ 	.byte	0x00, 0xf0, 0x11, 0x00


	//----- nvinfo : EIATTR_KPARAM_INFO
	.align		4
.L_20037:
        /*00a8*/ 	.byte	0x04, 0x17
        /*00aa*/ 	.short	(.L_20039 - .L_20038)
.L_20038:
        /*00ac*/ 	.word	0x00000000
        /*00b0*/ 	.short	0x0009
        /*00b2*/ 	.short	0x0040
        /*00b4*/ 	.byte	0x00, 0xf0, 0x21, 0x00


	//----- nvinfo : EIATTR_KPARAM_INFO
	.align		4
.L_20039:
        /*00b8*/ 	.byte	0x04, 0x17
        /*00ba*/ 	.short	(.L_20041 - .L_20040)
.L_20040:
        /*00bc*/ 	.word	0x00000000
        /*00c0*/ 	.short	0x0008
        /*00c2*/ 	.short	0x0038
        /*00c4*/ 	.byte	0x00, 0xf0, 0x11, 0x00


	//----- nvinfo : EIATTR_KPARAM_INFO
	.align		4
.L_20041:
        /*00c8*/ 	.byte	0x04, 0x17
        /*00ca*/ 	.short	(.L_20043 - .L_20042)
.L_20042:
        /*00cc*/ 	.word	0x00000000
        /*00d0*/ 	.short	0x0007
        /*00d2*/ 	.short	0x0030
        /*00d4*/ 	.byte	0x00, 0xf0, 0x21, 0x00


	//----- nvinfo : EIATTR_KPARAM_INFO
	.align		4
.L_20043:
        /*00d8*/ 	.byte	0x04, 0x17
        /*00da*/ 	.short	(.L_20045 - .L_20044)
.L_20044:
        /*00dc*/ 	.word	0x00000000
        /*00e0*/ 	.short	0x0006
        /*00e2*/ 	.short	0x0028
        /*00e4*/ 	.byte	0x00, 0xf0, 0x21, 0x00


	//----- nvinfo : EIATTR_KPARAM_INFO
	.align		4
.L_20045:
        /*00e8*/ 	.byte	0x04, 0x17
        /*00ea*/ 	.short	(.L_20047 - .L_20046)
.L_20046:
        /*00ec*/ 	.word	0x00000000
        /*00f0*/ 	.short	0x0005
        /*00f2*/ 	.short	0x0024
        /*00f4*/ 	.byte	0x00, 0xf0, 0x11, 0x00


	//----- nvinfo : EIATTR_KPARAM_INFO
	.align		4
.L_20047:
        /*00f8*/ 	.byte	0x04, 0x17
        /*00fa*/ 	.short	(.L_20049 - .L_20048)
.L_20048:
        /*00fc*/ 	.word	0x00000000
        /*0100*/ 	.short	0x0004
        /*0102*/ 	.short	0x0020
        /*0104*/ 	.byte	0x00, 0xf0, 0x11, 0x00


	//----- nvinfo : EIATTR_KPARAM_INFO
	.align		4
.L_20049:
        /*0108*/ 	.byte	0x04, 0x17
        /*010a*/ 	.short	(.L_20051 - .L_20050)
.L_20050:
        /*010c*/ 	.word	0x00000000
        /*0110*/ 	.short	0x0003
        /*0112*/ 	.short	0x0018
        /*0114*/ 	.byte	0x00, 0xf0, 0x21, 0x00


	//----- nvinfo : EIATTR_KPARAM_INFO
	.align		4
.L_20051:
        /*0118*/ 	.byte	0x04, 0x17
        /*011a*/ 	.short	(.L_20053 - .L_20052)
.L_20052:
        /*011c*/ 	.word	0x00000000
        /*0120*/ 	.short	0x0002
        /*0122*/ 	.short	0x0010
        /*0124*/ 	.byte	0x00, 0xf0, 0x21, 0x00


	//----- nvinfo : EIATTR_KPARAM_INFO
	.align		4
.L_20053:
        /*0128*/ 	.byte	0x04, 0x17
        /*012a*/ 	.short	(.L_20055 - .L_20054)
.L_20054:
        /*012c*/ 	.word	0x00000000
        /*0130*/ 	.short	0x0001
        /*0132*/ 	.short	0x0008
        /*0134*/ 	.byte	0x00, 0xf0, 0x21, 0x00


	//----- nvinfo : EIATTR_KPARAM_INFO
	.align		4
.L_20055:
        /*0138*/ 	.byte	0x04, 0x17
        /*013a*/ 	.short	(.L_20057 - .L_20056)
.L_20056:
        /*013c*/ 	.word	0x00000000
        /*0140*/ 	.short	0x0000
        /*0142*/ 	.short	0x0000
        /*0144*/ 	.byte	0x00, 0xf0, 0x21, 0x00


	//----- nvinfo : EIATTR_SPARSE_MMA_MASK
	.align		4
.L_20057:
        /*0148*/ 	.byte	0x03, 0x50
        /*014a*/ 	.short	0x0000


	//----- nvinfo : EIATTR_MAXREG_COUNT
	.align		4
        /*014c*/ 	.byte	0x03, 0x1b
        /*014e*/ 	.short	0x00ff


	//----- nvinfo : EIATTR_NUM_BARRIERS
	.align		4
        /*0150*/ 	.byte	0x02, 0x4c
        /*0152*/ 	.byte	0x01
	.zero		1


	//----- nvinfo : EIATTR_EXTERNS
	.align		4
        /*0154*/ 	.byte	0x04, 0x0f
        /*0156*/ 	.short	(.L_20059 - .L_20058)


	//   ....[0]....
	.align		4
.L_20058:
        /*0158*/ 	.word	index@(__assertfail)


	//----- nvinfo : EIATTR_MERCURY_ISA_VERSION
	.align		4
.L_20059:
        /*015c*/ 	.byte	0x03, 0x5f
        /*015e*/ 	.short	0x0101


	//----- nvinfo : EIATTR_COOP_GROUP_MASK_REGIDS
	.align		4
        /*0160*/ 	.byte	0x04, 0x29
        /*0162*/ 	.short	(.L_20061 - .L_20060)


	//   ....[0]....
.L_20060:
        /*0164*/ 	.word	0xffffffff


	//   ....[1]....
        /*0168*/ 	.word	0xffffffff


	//   ....[2]....
        /*016c*/ 	.word	0xffffffff


	//   ....[3]....
        /*0170*/ 	.word	0xffffffff


	//   ....[4]....
        /*0174*/ 	.word	0xffffffff


	//   ....[5]....
        /*0178*/ 	.word	0xffffffff


	//   ....[6]....
        /*017c*/ 	.word	0xffffffff


	//   ....[7]....
        /*0180*/ 	.word	0xffffffff


	//   ....[8]....
        /*0184*/ 	.word	0xffffffff


	//   ....[9]....
        /*0188*/ 	.word	0xffffffff


	//   ....[10]....
        /*018c*/ 	.word	0xffffffff


	//   ....[11]....
        /*0190*/ 	.word	0xffffffff


	//   ....[12]....
        /*0194*/ 	.word	0xffffffff


	//   ....[13]....
        /*0198*/ 	.word	0xffffffff


	//   ....[14]....
        /*019c*/ 	.word	0xffffffff


	//   ....[15]....
        /*01a0*/ 	.word	0x0500000f


	//   ....[16]....
        /*01a4*/ 	.word	0x0500000f


	//   ....[17]....
        /*01a8*/ 	.word	0x0500000f


	//   ....[18]....
        /*01ac*/ 	.word	0x0500000f


	//----- nvinfo : EIATTR_COOP_GROUP_INSTR_OFFSETS
	.align		4
.L_20061:
        /*01b0*/ 	.byte	0x04, 0x28
        /*01b2*/ 	.short	(.L_20063 - .L_20062)


	//   ....[0]....
.L_20062:
        /*01b4*/ 	.word	0x00000180


	//   ....[1]....
        /*01b8*/ 	.word	0x000001b0


	//   ....[2]....
        /*01bc*/ 	.word	0x000001d0


	//   ....[3]....
        /*01c0*/ 	.word	0x000001f0


	//   ....[4]....
        /*01c4*/ 	.word	0x00000320


	//   ....[5]....
        /*01c8*/ 	.word	0x00000340


	//   ....[6]....
        /*01cc*/ 	.word	0x00000360


	//   ....[7]....
        /*01d0*/ 	.word	0x000011a0


	//   ....[8]....
        /*01d4*/ 	.word	0x00001220


	//   ....[9]....
        /*01d8*/ 	.word	0x00001250


	//   ....[10]....
        /*01dc*/ 	.word	0x000012a0


	//   ....[11]....
        /*01e0*/ 	.word	0x000012f0


	//   ....[12]....
        /*01e4*/ 	.word	0x00001340


	//   ....[13]....
        /*01e8*/ 	.word	0x00001360


	//   ....[14]....
        /*01ec*/ 	.word	0x00001380


	//   ....[15]....
        /*01f0*/ 	.word	0x00002910


	//   ....[16]....
        /*01f4*/ 	.word	0x00002970


	//   ....[17]....
        /*01f8*/ 	.word	0x000029d0


	//   ....[18]....
        /*01fc*/ 	.word	0x00002a30


	//----- nvinfo : EIATTR_SYSCALL_OFFSETS
	.align		4
.L_20063:
        /*0200*/ 	.byte	0x04, 0x46
        /*0202*/ 	.short	(.L_20065 - .L_20064)


	//   ....[0]....
.L_20064:
        /*0204*/ 	.word	0x000028a0


	//----- nvinfo : EIATTR_EXIT_INSTR_OFFSETS
	.align		4
.L_20065:
        /*0208*/ 	.byte	0x04, 0x1c
        /*020a*/ 	.short	(.L_20067 - .L_20066)


	//   ....[0]....
.L_20066:
        /*020c*/ 	.word	0x000022e0


	//   ....[1]....
        /*0210*/ 	.word	0x000022f0


	//   ....[2]....
        /*0214*/ 	.word	0x000027a0


	//   ....[3]....
        /*0218*/ 	.word	0x000028b0


	//----- nvinfo : EIATTR_CRS_STACK_SIZE
	.align		4
.L_20067:
        /*021c*/ 	.byte	0x04, 0x1e
        /*021e*/ 	.short	(.L_20069 - .L_20068)
.L_20068:
        /*0220*/ 	.word	0x00000000


	//----- nvinfo : EIATTR_CBANK_PARAM_SIZE
	.align		4
.L_20069:
        /*0224*/ 	.byte	0x03, 0x19
        /*0226*/ 	.short	0x007c


	//----- nvinfo : EIATTR_PARAM_CBANK
	.align		4
        /*0228*/ 	.byte	0x04, 0x0a
        /*022a*/ 	.short	(.L_20071 - .L_20070)
	.align		4
.L_20070:
        /*022c*/ 	.word	index@(.nv.constant0._ZN4vllm25paged_attention_v1_kernelIfhLi80ELi16ELi128ELNS_18Fp8KVCacheDataTypeE1ELb0EEEvPT_PKS2_PKT0_S8_ifPKiSA_iPKfiiiSC_SC_iiiii)
        /*0230*/ 	.short	0x0210
        /*0232*/ 	.short	0x007c


	//----- nvinfo : EIATTR_SW_WAR
	.align		4
.L_20071:
        /*0234*/ 	.byte	0x04, 0x36
        /*0236*/ 	.short	(.L_20073 - .L_20072)
.L_20072:
        /*0238*/ 	.word	0x00000008
.L_20073:


//--------------------- .nv.info._ZN4vllm25paged_attention_v1_kernelIfhLi64ELi16ELi128ELNS_18Fp8KVCacheDataTypeE1ELb0EEEvPT_PKS2_PKT0_S8_ifPKiSA_iPKfiiiSC_SC_iiiii --------------------------
	.section	.nv.info._ZN4vllm25paged_attention_v1_kernelIfhLi64ELi16ELi128ELNS_18Fp8KVCacheDataTypeE1ELb0EEEvPT_PKS2_PKT0_S8_ifPKiSA_iPKfiiiSC_SC_iiiii,"",@"SHT_CUDA_INFO"
	.sectionflags	@""
	.align	4


	//----- nvinfo : EIATTR_CUDA_API_VERSION
	.align		4
        /*0000*/ 	.byte	0x04, 0x37
        /*0002*/ 	.short	(.L_20075 - .L_20074)
.L_20074:
        /*0004*/ 	.word	0x00000082


	//----- nvinfo : EIATTR_KPARAM_INFO
	.align		4
.L_20075:
        /*0008*/ 	.byte	0x04, 0x17
        /*000a*/ 	.short	(.L_20077 - .L_20076)
.L_20076:
        /*000c*/ 	.word	0x00000000
        /*0010*/ 	.short	0x0013
        /*0012*/ 	.short	0x0078
        /*0014*/ 	.byte	0x00, 0xf0, 0x11, 0x00


	//----- nvinfo : EIATTR_KPARAM_INFO
	.align		4
.L_20077:
        /*0018*/ 	.byte	0x04, 0x17
        /*001a*/ 	.short	(.L_20079 - .L_20078)
.L_20078:
        /*001c*/ 	.word	0x00000000
        /*0020*/ 	.short	0x0012
        /*0022*/ 	.short	0x0074
        /*0024*/ 	.byte	0x00, 0xf0, 0x11, 0x00


	//----- nvinfo : EIATTR_KPARAM_INFO
	.align		4
.L_20079:
        /*0028*/ 	.byte	0x04, 0x17
        /*002a*/ 	.short	(.L_20081 - .L_20080)
.L_20080:
        /*002c*/ 	.word	0x00000000
        /*0030*/ 	.short	0x0011
        /*0032*/ 	.short	0x0070
        /*0034*/ 	.byte	0x00, 0xf0, 0x11, 0x00


	//----- nvinfo : EIATTR_KPARAM_INFO
	.align		4
.L_20081:
        /*0038*/ 	.byte	0x04, 0x17
        /*003a*/ 	.short	(.L_20083 - .L_20082)
.L_20082:
        /*003c*/ 	.word	0x00000000
        /*0040*/ 	.short	0x0010
        /*0042*/ 	.short	0x006c
        /*0044*/ 	.byte	0x00, 0xf0, 0x11, 0x00


	//----- nvinfo : EIATTR_KPARAM_INFO
	.align		4
.L_20083:
        /*0048*/ 	.byte	0x04, 0x17
        /*004a*/ 	.short	(.L_20085 - .L_20084)
.L_20084:
        /*004c*/ 	.word	0x00000000
        /*0050*/ 	.short	0x000f
        /*0052*/ 	.short	0x0068
        /*0054*/ 	.byte	0x00, 0xf0, 0x11, 0x00


	//----- nvinfo : EIATTR_KPARAM_INFO
	.align		4
.L_20085:
        /*0058*/ 	.byte	0x04, 0x17
        /*005a*/ 	.short	(.L_20087 - .L_20086)
.L_20086:
        /*005c*/ 	.word	0x00000000
        /*0060*/ 	.short	0x000e
        /*0062*/ 	.short	0x0060
        /*0064*/ 	.byte	0x00, 0xf0, 0x21, 0x00


	//----- nvinfo : EIATTR_KPARAM_INFO
	.align		4
.L_20087:
        /*0068*/ 	.byte	0x04, 0x17
        /*006a*/ 	.short	(.L_20089 - .L_20088)
.L_20088:
        /*006c*/ 	.word	0x00000000
        /*0070*/ 	.short	0x000d
        /*0072*/ 	.short	0x0058
        /*0074*/ 	.byte	0x00, 0xf0, 0x21, 0x00


	//----- nvinfo : EIATTR_KPARAM_INFO
	.align		4
.L_20089:
        /*0078*/ 	.byte	0x04, 0x17
        /*007a*/ 	.short	(.L_20091 - .L_20090)
.L_20090:
        /*007c*/ 	.word	0x00000000
        /*0080*/ 	.short	0x000c
        /*0082*/ 	.short	0x0050
        /*0084*/ 	.byte	0x00, 0xf0, 0x11, 0x00


	//----- nvinfo : EIATTR_KPARAM_INFO
	.align		4
.L_20091:
        /*0088*/ 	.byte	0x04, 0x17
        /*008a*/ 	.short	(.L_20093 - .L_20092)
.L_20092:
        /*008c*/ 	.word	0x00000000
        /*0090*/ 	.short	0x000b
        /*0092*/ 	.short	0x004c
        /*0094*/ 	.byte	0x00, 0xf0, 0x11, 0x00


	//----- nvinfo : EIATTR_KPARAM_INFO
	.align		4
.L_20093:
        /*0098*/ 	.byte	0x04, 0x17
        /*009a*/ 	.short	(.L_20095 - .L_20094)
.L_20094:
        /*009c*/ 	.word	0x00000000
        /*00a0*/ 	.short	0x000a
        /*00a2*/ 	.short	0x0048
        /*00a4*/ 	.byte	0x00, 0xf0, 0x11, 0x00


	//----- nvinfo : EIATTR_KPARAM_INFO
	.align		4
.L_20095:
        /*00a8*/ 	.byte	0x04, 0x17
        /*00aa*/ 	.short	(.L_20097 - .L_20096)
.L_20096:
        /*00ac*/ 	.word	0x00000000
        /*00b0*/ 	.short	0x0009
        /*00b2*/ 	.short	0x0040
        /*00b4*/ 	.byte	0x00, 0xf0, 0x21, 0x00


	//----- nvinfo : EIATTR_KPARAM_INFO
	.align		4
.L_20097:
        /*00b8*/ 	.byte	0x04, 0x17
        /*00ba*/ 	.short	(.L_20099 - .L_20098)
.L_20098:
        /*00bc*/ 	.word	0x00000000
        /*00c0*/ 	.short	0x0008
        /*00c2*/ 	.short	0x0038
        /*00c4*/ 	.byte	0x00, 0xf0, 0x11, 0x00


	//----- nvinfo : EIATTR_KPARAM_INFO
	.align		4
.L_20099:
        /*00c8*/ 	.byte	0x04, 0x17
        /*00ca*/ 	.short	(.L_20101 - .L_20100)
.L_20100:
        /*00cc*/ 	.word	0x00000000
        /*00d0*/ 	.short	0x0007
        /*00d2*/ 	.short	0x0030
        /*00d4*/ 	.byte	0x00, 0xf0, 0x21, 0x00


	//----- nvinfo : EIATTR_KPARAM_INFO
	.align		4
.L_20101:
        /*00d8*/ 	.byte	0x04, 0x17
        /*00da*/ 	.short	(.L_20103 - .L_20102)
.L_20102:
        /*00dc*/ 	.word	0x00000000
        /*00e0*/ 	.short	0x0006
        /*00e2*/ 	.short	0x0028
        /*00e4*/ 	.byte	0x00, 0xf0, 0x21, 0x00


	//----- nvinfo : EIATTR_KPARAM_INFO
	.align		4
.L_20103:
        /*00e8*/ 	.byte	0x04, 0x17
        /*00ea*/ 	.short	(.L_20105 - .L_20104)
.L_20104:
        /*00ec*/ 	.word	0x00000000
        /*00f0*/ 	.short	0x0005
        /*00f2*/ 	.short	0x0024
        /*00f4*/ 	.byte	0x00, 0xf0, 0x11, 0x00


	//----- nvinfo : EIATTR_KPARAM_INFO
	.align		4
.L_20105:
        /*00f8*/ 	.byte	0x04, 0x17
        /*00fa*/ 	.short	(.L_20107 - .L_20106)
.L_20106:
        /*00fc*/ 	.word	0x00000000
        /*0100*/ 	.short	0x0004
        /*0102*/ 	.short	0x0020
        /*0104*/ 	.byte	0x00, 0xf0, 0x11, 0x00


	//----- nvinfo : EIATTR_KPARAM_INFO
	.align		4
.L_20107:
        /*0108*/ 	.byte	0x04, 0x17
        /*010a*/ 	.short	(.L_20109 - .L_20108)
.L_20108:
        /*010c*/ 	.word	0x00000000
        /*0110*/ 	.short	0x0003
        /*0112*/ 	.short	0x0018
        /*0114*/ 	.byte	0x00, 0xf0, 0x21, 0x00


	//----- nvinfo : EIATTR_KPARAM_INFO
	.align		4
.L_20109:
        /*0118*/ 	.byte	0x04, 0x17
        /*011a*/ 	.short	(.L_20111 - .L_20110)
.L_20110:
        /*011c*/ 	.word	0x00000000
        /*0120*/ 	.short	0x0002
        /*0122*/ 	.short	0x0010
        /*0124*/ 	.byte	0x00, 0xf0, 0x21, 0x00


	//----- nvinfo : EIATTR_KPARAM_INFO
	.align		4
.L_20111:
        /*0128*/ 	.byte	0x04, 0x17
        /*012a*/ 	.short	(.L_20113 - .L_20112)
.L_20112:
        /*012c*/ 	.word	0x00000000
        /*0130*/ 	.short	0x0001
        /*0132*/ 	.short	0x0008
        /*0134*/ 	.byte	0x00, 0xf0, 0x21, 0x00


	//----- nvinfo : EIATTR_KPARAM_INFO
	.align		4
.L_20113:
        /*0138*/ 	.byte	0x04, 0x17
        /*013a*/ 	.short	(.L_20115 - .L_20114)
.L_20114:
        /*013c*/ 	.word	0x00000000
        /*0140*/ 	.short	0x0000
        /*0142*/ 	.short	0x0000
        /*0144*/ 	.byte	0x00, 0xf0, 0x21, 0x00


	//----- nvinfo : EIATTR_SPARSE_MMA_MASK
	.align		4
.L_20115:
        /*0148*/ 	.byte	0x03, 0x50
        /*014a*/ 	.short	0x0000


	//----- nvinfo : EIATTR_MAXREG_COUNT
	.align		4
        /*014c*/ 	.byte	0x03, 0x1b
        /*014e*/ 	.short	0x00ff


	//----- nvinfo : EIATTR_NUM_BARRIERS
	.align		4
        /*0150*/ 	.byte	0x02, 0x4c
        /*0152*/ 	.byte	0x01
	.zero		1


	//----- nvinfo : EIATTR_EXTERNS
	.align		4
        /*0154*/ 	.byte	0x04, 0x0f
        /*0156*/ 	.short	(.L_20117 - .L_20116)


	//   ....[0]....
	.align		4
.L_20116:
        /*0158*/ 	.word	index@(__assertfail)


	//----- nvinfo : EIATTR_MERCURY_ISA_VERSION
	.align		4
.L_20117:
        /*015c*/ 	.byte	0x03, 0x5f
        /*015e*/ 	.short	0x0101


	//----- nvinfo : EIATTR_COOP_GROUP_MASK_REGIDS
	.align		4
        /*0160*/ 	.byte	0x04, 0x29
        /*0162*/ 	.short	(.L_20119 - .L_20118)


	//   ....[0]....
.L_20118:
        /*0164*/ 	.word	0xffffffff


	//   ....[1]....
        /*0168*/ 	.word	0xffffffff


	//   ....[2]....
        /*016c*/ 	.word	0xffffffff


	//   ....[3]....
        /*0170*/ 	.word	0xffffffff


	//   ....[4]....
        /*0174*/ 	.word	0xffffffff


	//   ....[5]....
        /*0178*/ 	.word	0xffffffff


	//   ....[6]....
        /*017c*/ 	.word	0xffffffff


	//   ....[7]....
        /*0180*/ 	.word	0xffffffff


	//   ....[8]....
        /*0184*/ 	.word	0xffffffff


	//   ....[9]....
        /*0188*/ 	.word	0xffffffff


	//   ....[10]....
        /*018c*/ 	.word	0xffffffff


	//   ....[11]....
        /*0190*/ 	.word	0xffffffff


	//   ....[12]....
        /*0194*/ 	.word	0xffffffff


	//   ....[13]....
        /*0198*/ 	.word	0xffffffff


	//   ....[14]....
        /*019c*/ 	.word	0xffffffff


	//   ....[15]....
        /*01a0*/ 	.word	0x0500000f


	//   ....[16]....
        /*01a4*/ 	.word	0x0500000f


	//   ....[17]....
        /*01a8*/ 	.word	0x0500000f


	//   ....[18]....
        /*01ac*/ 	.word	0x0500000f


	//----- nvinfo : EIATTR_COOP_GROUP_INSTR_OFFSETS
	.align		4
.L_20119:
        /*01b0*/ 	.byte	0x04, 0x28
        /*01b2*/ 	.short	(.L_20121 - .L_20120)


	//   ....[0]....
.L_20120:
        /*01b4*/ 	.word	0x00000180


	//   ....[1]....
        /*01b8*/ 	.word	0x000001b0


	//   ....[2]....
        /*01bc*/ 	.word	0x000001d0


	//   ....[3]....
        /*01c0*/ 	.word	0x000001f0


	//   ....[4]....
        /*01c4*/ 	.word	0x00000320


	//   ....[5]....
        /*01c8*/ 	.word	0x00000340


	//   ....[6]....
        /*01cc*/ 	.word	0x00000360


	//   ....[7]....
        /*01d0*/ 	.word	0x000011a0


	//   ....[8]....
        /*01d4*/ 	.word	0x00001220


	//   ....[9]....
        /*01d8*/ 	.word	0x00001250


	//   ....[10]....
        /*01dc*/ 	.word	0x000012a0


	//   ....[11]....
        /*01e0*/ 	.word	0x000012f0


	//   ....[12]....
        /*01e4*/ 	.word	0x00001340


	//   ....[13]....
        /*01e8*/ 	.word	0x00001360


	//   ....[14]....
        /*01ec*/ 	.word	0x00001380


	//   ....[15]....
        /*01f0*/ 	.word	0x00002720


	//   ....[16]....
        /*01f4*/ 	.word	0x00002780


	//   ....[17]....
        /*01f8*/ 	.word	0x000027e0


	//   ....[18]....
        /*01fc*/ 	.word	0x00002840


	//----- nvinfo : EIATTR_SYSCALL_OFFSETS
	.align		4
.L_20121:
        /*0200*/ 	.byte	0x04, 0x46
        /*0202*/ 	.short	(.L_20123 - .L_20122)


	//   ....[0]....
.L_20122:
        /*0204*/ 	.word	0x000026b0


	//----- nvinfo : EIATTR_EXIT_INSTR_OFFSETS
	.align		4
.L_20123:
        /*0208*/ 	.byte	0x04, 0x1c
        /*020a*/ 	.short	(.L_20125 - .L_20124)


	//   ....[0]....
.L_20124:
        /*020c*/ 	.word	0x000021a0


	//   ....[1]....
        /*0210*/ 	.word	0x000021b0


	//   ....[2]....
        /*0214*/ 	.word	0x000025b0


	//   ....[3]....
        /*0218*/ 	.word	0x000026c0


	//----- nvinfo : EIATTR_CRS_STACK_SIZE
	.align		4
.L_20125:
        /*021c*/ 	.byte	0x04, 0x1e
        /*021e*/ 	.short	(.L_20127 - .L_20126)
.L_20126:
        /*0220*/ 	.word	0x00000000


	//----- nvinfo : EIATTR_CBANK_PARAM_SIZE
	.align		4
.L_20127:
        /*0224*/ 	.byte	0x03, 0x19
        /*0226*/ 	.short	0x007c


	//----- nvinfo : EIATTR_PARAM_CBANK
	.align		4
        /*0228*/ 	.byte	0x04, 0x0a
        /*022a*/ 	.short	(.L_20129 - .L_20128)
	.align		4
.L_20128:
        /*022c*/ 	.word	index@(.nv.constant0._ZN4vllm25paged_attention_v1_kernelIfhLi64ELi16ELi128ELNS_18Fp8KVCacheDataTypeE1ELb0EEEvPT_PKS2_PKT0_S8_ifPKiSA_iPKfiiiSC_SC_iiiii)
        /*0230*/ 	.short	0x0210
        /*0232*/ 	.short	0x007c


	//----- nvinfo : EIATTR_SW_WAR
	.align		4
.L_20129:
        /*0234*/ 	.byte	0x04, 0x36
        /*0236*/ 	.short	(.L_20131 - .L_20130)
.L_20130:
        /*0238*/ 	.word	0x00000008
.L_20131:


//--------------------- .nv.info._ZN4vllm25paged_attention_v1_kernelIfhLi32ELi16ELi128ELNS_18Fp8KVCacheDataTypeE1ELb0EEEvPT_PKS2_PKT0_S8_ifPKiSA_iPKfiiiSC_SC_iiiii --------------------------
	.section	.nv.info._ZN4vllm25paged_attention_v1_kernelIfhLi32ELi16ELi128ELNS_18Fp8KVCacheDataTypeE1ELb0EEEvPT_PKS2_PKT0_S8_ifPKiSA_iPKfiiiSC_SC_iiiii,"",@"SHT_CUDA_INFO"
	.sectionflags	@""
	.align	4


	//----- nvinfo : EIATTR_CUDA_API_VERSION
	.align		4
        /*0000*/ 	.byte	0x04, 0x37
        /*0002*/ 	.short	(.L_20133 - .L_20132)
.L_20132:
        /*0004*/ 	.word	0x00000082


	//----- nvinfo : EIATTR_KPARAM_INFO
	.align		4
.L_20133:
        /*0008*/ 	.byte	0x04, 0x17
        /*000a*/ 	.short	(.L_20135 - .L_20134)
.L_20134:
        /*000c*/ 	.word	0x00000000
        /*0010*/ 	.short	0x0013
        /*0012*/ 	.short	0x0078
        /*0014*/ 	.byte	0x00, 0xf0, 0x11, 0x00


	//----- nvinfo : EIATTR_KPARAM_INFO
	.align		4
.L_20135:
        /*0018*/ 	.byte	0x04, 0x17
        /*001a*/ 	.short	(.L_20137 - .L_20136)
.L_20136:
        /*001c*/ 	.word	0x00000000
        /*0020*/ 	.short	0x0012
        /*0022*/ 	.short	0x0074
        /*0024*/ 	.byte	0x00, 0xf0, 0x11, 0x00


	//----- nvinfo : EIATTR_KPARAM_INFO
	.align		4
.L_20137:
        /*0028*/ 	.byte	0x04, 0x17
        /*002a*/ 	.short	(.L_20139 - .L_20138)
.L_20138:
        /*002c*/ 	.word	0x00000000
        /*0030*/ 	.short	0x0011
        /*0032*/ 	.short	0x0070
        /*0034*/ 	.byte	0x00, 0xf0, 0x11, 0x00


	//----- nvinfo : EIATTR_KPARAM_INFO
	.align		4
.L_20139:
        /*0038*/ 	.byte	0x04, 0x17
        /*003a*/ 	.short	(.L_20141 - .L_20140)
.L_20140:
        /*003c*/ 	.word	0x00000000
        /*0040*/ 	.short	0x0010
        /*0042*/ 	.short	0x006c
        /*0044*/ 	.byte	0x00, 0xf0, 0x11, 0x00


	//----- nvinfo : EIATTR_KPARAM_INFO
	.align		4
.L_20141:
        /*0048*/ 	.byte	0x04, 0x17
        /*004a*/ 	.short	(.L_20143 - .L_20142)
.L_20142:
        /*004c*/ 	.word	0x00000000
        /*0050*/ 	.short	0x000f
        /*0052*/ 	.short	0x0068
        /*0054*/ 	.byte	0x00, 0xf0, 0x11, 0x00


	//----- nvinfo : EIATTR_KPARAM_INFO
	.align		4
.L_20143:
        /*0058*/ 	.byte	0x04, 0x17
        /*005a*/ 	.short	(.L_20145 - .L_20144)
.L_20144:
        /*005c*/ 	.word	0x00000000
        /*0060*/ 	.short	0x000e
        /*0062*/ 	.short	0x0060
        /*0064*/ 	.byte	0x00, 0xf0, 0x21, 0x00


	//----- nvinfo : EIATTR_KPARAM_INFO
	.align		4
.L_20145:
        /*0068*/ 	.byte	0x04, 0x17
        /*006a*/ 	.short	(.L_20147 - .L_20146)
.L_20146:
        /*006c*/ 	.word	0x00000000
        /*0070*/ 	.short	0x000d
        /*0072*/ 	.short	0x0058
        /*0074*/ 	.byte	0x00, 0xf0, 0x21, 0x00


	//----- nvinfo : EIATTR_KPARAM_INFO
	.align		4
.L_20147:
        /*0078*/ 	.byte	0x04, 0x17
        /*007a*/ 	.short	(.L_20149 - .L_20148)
.L_20148:
        /*007c*/ 	.word	0x00000000
        /*0080*/ 	.short	0x000c
        /*0082*/ 	.short	0x0050
        /*0084*/ 	.byte	0x00, 0xf0, 0x11, 0x00


	//----- nvinfo : EIATTR_KPARAM_INFO
	.align		4
.L_20149:
        /*0088*/ 	.byte	0x04, 0x17
        /*008a*/ 	.short	(.L_20151 - .L_20150)
.L_20150:
        /*008c*/ 	.word	0x00000000
        /*0090*/ 	.short	0x000b
        /*0092*/ 	.short	0x004c
        /*0094*/ 	.byte	0x00, 0xf0, 0x11, 0x00


	//----- nvinfo : EIATTR_KPARAM_INFO
	.align		4
.L_20151:
        /*0098*/ 	.byte	0x04, 0x17
        /*009a*/ 	.short	(.L_20153 - .L_20152)
.L_20152:
        /*009c*/ 	.word	0x00000000
        /*00a0*/ 	.short	0x000a
        /*00a2*/ 	.short	0x0048
        /*00a4*/ 	.byte	0x00, 0xf0, 0x11, 0x00


	//----- nvinfo : EIATTR_KPARAM_INFO
	.align		4
.L_20153:
        /*00a8*/ 	.byte	0x04, 0x17
        /*00aa*/ 	.short	(.L_20155 - .L_20154)
.L_20154:
        /*00ac*/ 	.word	0x00000000
        /*00b0*/ 	.short	0x0009
        /*00b2*/ 	.short	0x0040
        /*00b4*/ 	.byte	0x00, 0xf0, 0x21, 0x00


	//----- nvinfo : EIATTR_KPARAM_INFO
	.align		4
.L_20155:
        /*00b8*/ 	.byte	0x04, 0x17
        /*00ba*/ 	.short	(.L_20157 - .L_20156)
.L_20156:
        /*00bc*/ 	.word	0x00000000
        /*00c0*/ 	.short	0x0008
        /*00c2*/ 	.short	0x0038
        /*00c4*/ 	.byte	0x00, 0xf0, 0x11, 0x00


	//----- nvinfo : EIATTR_KPARAM_INFO
	.align		4
.L_20157:
        /*00c8*/ 	.byte	0x04, 0x17
        /*00ca*/ 	.short	(.L_20159 - .L_20158)
.L_20158:
        /*00cc*/ 	.word	0x00000000
        /*00d0*/ 	.short	0x0007
        /*00d2*/ 	.short	0x0030
        /*00d4*/ 	.byte	0x00, 0xf0, 0x21, 0x00


	//----- nvinfo : EIATTR_KPARAM_INFO
	.align		4
.L_20159:
        /*00d8*/ 	.byte	0x04, 0x17
        /*00da*/ 	.short	(.L_20161 - .L_20160)
.L_20160:
        /*00dc*/ 	.word	0x00000000
        /*00e0*/ 	.short	0x0006
        /*00e2*/ 	.short	0x0028
        /*00e4*/ 	.byte	0x00, 0xf0, 0x21, 0x00


	//----- nvinfo : EIATTR_KPARAM_INFO
	.align		4
.L_20161:
        /*00e8*/ 	.byte	0x04, 0x17
        /*00ea*/ 	.short	(.L_20163 - .L_20162)
.L_20162:
        /*00ec*/ 	.word	0x00000000
        /*00f0*/ 	.short	0x0005
        /*00f2*/ 	.short	0x0024
        /*00f4*/ 	.byte	0x00, 0xf0, 0x11, 0x00


	//----- nvinfo : EIATTR_KPARAM_INFO
	.align		4
.L_20163:
        /*00f8*/ 	.byte	0x04, 0x17
        /*00fa*/ 	.short	(.L_20165 - .L_20164)
.L_20164:
        /*00fc*/ 	.word	0x00000000
        /*0100*/ 	.short	0x0004
        /*0102*/ 	.short	0x0020
        /*0104*/ 	.byte	0x00, 0xf0, 0x11, 0x00


	//----- nvinfo : EIATTR_KPARAM_INFO
	.align		4
.L_20165:
        /*0108*/ 	.byte	0x04, 0x17
        /*010a*/ 	.short	(.L_20167 - .L_20166)
.L_20166:
        /*010c*/ 	.word	0x00000000
        /*0110*/ 	.short	0x0003
        /*0112*/ 	.short	0x0018
        /*0114*/ 	.byte	0x00, 0xf0, 0x21, 0x00


	//----- nvinfo : EIATTR_KPARAM_INFO
	.align		4
.L_20167:
        /*0118*/ 	.byte	0x04, 0x17
        /*011a*/ 	.short	(.L_20169 - .L_20168)
.L_20168:
        /*011c*/ 	.word	0x00000000
        /*0120*/ 	.short	0x0002
        /*0122*/ 	.short	0x0010
        /*0124*/ 	.byte	0x00, 0xf0, 0x21, 0x00


	//----- nvinfo : EIATTR_KPARAM_INFO
	.align		4
.L_20169:
        /*0128*/ 	.byte	0x04, 0x17
        /*012a*/ 	.short	(.L_20171 - .L_20170)
.L_20170:
        /*012c*/ 	.word	0x00000000
        /*0130*/ 	.short	0x0001
        /*0132*/ 	.short	0x0008
        /*0134*/ 	.byte	0x00, 0xf0, 0x21, 0x00


	//----- nvinfo : EIATTR_KPARAM_INFO
	.align		4
.L_20171:
        /*0138*/ 	.byte	0x04, 0x17
        /*013a*/ 	.short	(.L_20173 - .L_20172)
.L_20172:
        /*013c*/ 	.word	0x00000000
        /*0140*/ 	.short	0x0000
        /*0142*/ 	.short	0x0000
        /*0144*/ 	.byte	0x00, 0xf0, 0x21, 0x00


	//----- nvinfo : EIATTR_SPARSE_MMA_MASK
	.align		4
.L_20173:
        /*0148*/ 	.byte	0x03, 0x50
        /*014a*/ 	.short	0x0000


	//----- nvinfo : EIATTR_MAXREG_COUNT
	.align		4
        /*014c*/ 	.byte	0x03, 0x1b
        /*014e*/ 	.short	0x00ff


	//----- nvinfo : EIATTR_NUM_BARRIERS
	.align		4
        /*0150*/ 	.byte	0x02, 0x4c
        /*0152*/ 	.byte	0x01
	.zero		1


	//----- nvinfo : EIATTR_EXTERNS
	.align		4
        /*0154*/ 	.byte	0x04, 0x0f
        /*0156*/ 	.short	(.L_20175 - .L_20174)


	//   ....[0]....
	.align		4
.L_20174:
        /*0158*/ 	.word	index@(__assertfail)


	//----- nvinfo : EIATTR_MERCURY_ISA_VERSION
	.align		4
.L_20175:
        /*015c*/ 	.byte	0x03, 0x5f
        /*015e*/ 	.short	0x0101


	//----- nvinfo : EIATTR_COOP_GROUP_MASK_REGIDS
	.align		4
        /*0160*/ 	.byte	0x04, 0x29
        /*0162*/ 	.short	(.L_20177 - .L_20176)


	//   ....[0]....
.L_20176:
        /*0164*/ 	.word	0xffffffff


	//   ....[1]....
        /*0168*/ 	.word	0xffffffff


	//   ....[2]....
        /*016c*/ 	.word	0xffffffff


	//   ....[3]....
        /*0170*/ 	.word	0xffffffff


	//   ....[4]....
        /*0174*/ 	.word	0xffffffff


	//   ....[5]....
        /*0178*/ 	.word	0xffffffff


	//   ....[6]....
        /*017c*/ 	.word	0xffffffff


	//   ....[7]....
        /*0180*/ 	.word	0xffffffff


	//   ....[8]....
        /*0184*/ 	.word	0xffffffff


	//   ....[9]....
        /*0188*/ 	.word	0xffffffff


	//   ....[10]....
        /*018c*/ 	.word	0xffffffff


	//   ....[11]....
        /*0190*/ 	.word	0xffffffff


	//   ....[12]....
        /*0194*/ 	.word	0xffffffff


	//   ....[13]....
        /*0198*/ 	.word	0xffffffff


	//   ....[14]....
        /*019c*/ 	.word	0xffffffff


	//   ....[15]....
        /*01a0*/ 	.word	0x0500000f


	//   ....[16]....
        /*01a4*/ 	.word	0x0500000f


	//   ....[17]....
        /*01a8*/ 	.word	0x0500000f


	//   ....[18]....
        /*01ac*/ 	.word	0x0500000f


	//----- nvinfo : EIATTR_COOP_GROUP_INSTR_OFFSETS
	.align		4
.L_20177:
        /*01b0*/ 	.byte	0x04, 0x28
        /*01b2*/ 	.short	(.L_20179 - .L_20178)


	//   ....[0]....
.L_20178:
        /*01b4*/ 	.word	0x00000180


	//   ....[1]....
        /*01b8*/ 	.word	0x000001b0


	//   ....[2]....
        /*01bc*/ 	.word	0x000001d0


	//   ....[3]....
        /*01c0*/ 	.word	0x000001f0


	//   ....[4]....
        /*01c4*/ 	.word	0x00000320


	//   ....[5]....
        /*01c8*/ 	.word	0x00000340


	//   ....[6]....
        /*01cc*/ 	.word	0x00000360


	//   ....[7]....
        /*01d0*/ 	.word	0x000011a0


	//   ....[8]....
        /*01d4*/ 	.word	0x00001220


	//   ....[9]....
        /*01d8*/ 	.word	0x00001250


	//   ....[10]....
        /*01dc*/ 	.word	0x000012a0


	//   ....[11]....
        /*01e0*/ 	.word	0x000012f0


	//   ....[12]....
        /*01e4*/ 	.word	0x00001340


	//   ....[13]....
        /*01e8*/ 	.word	0x00001360


	//   ....[14]....
        /*01ec*/ 	.word	0x00001380


	//   ....[15]....
        /*01f0*/ 	.word	0x000023c0


	//   ....[16]....
        /*01f4*/ 	.word	0x00002420


	//   ....[17]....
        /*01f8*/ 	.word	0x00002480


	//   ....[18]....
        /*01fc*/ 	.word	0x000024e0


	//----- nvinfo : EIATTR_SYSCALL_OFFSETS
	.align		4
.L_20179:
        /*0200*/ 	.byte	0x04, 0x46
        /*0202*/ 	.short	(.L_20181 - .L_20180)


	//   ....[0]....
.L_20180:
        /*0204*/ 	.word	0x00002350


	//----- nvinfo : EIATTR_EXIT_INSTR_OFFSETS
	.align		4
.L_20181:
        /*0208*/ 	.byte	0x04, 0x1c
        /*020a*/ 	.short	(.L_20183 - .L_20182)


	//   ....[0]....
.L_20182:
        /*020c*/ 	.word	0x00001fc0


	//   ....[1]....
        /*0210*/ 	.word	0x00001fd0


	//   ....[2]....
        /*0214*/ 	.word	0x00002250


	//   ....[3]....
        /*0218*/ 	.word	0x00002360


	//----- nvinfo : EIATTR_CRS_STACK_SIZE
	.align		4
.L_20183:
        /*021c*/ 	.byte	0x04, 0x1e
        /*021e*/ 	.short	(.L_20185 - .L_20184)
.L_20184:
        /*0220*/ 	.word	0x00000000


	//----- nvinfo : EIATTR_CBANK_PARAM_SIZE
	.align		4
.L_20185:
        /*0224*/ 	.byte	0x03, 0x19
        /*0226*/ 	.short	0x007c


	//----- nvinfo : EIATTR_PARAM_CBANK
	.align		4
        /*0228*/ 	.byte	0x04, 0x0a
        /*022a*/ 	.short	(.L_20187 - .L_20186)
	.align		4
.L_20186:
        /*022c*/ 	.word	index@(.nv.constant0._ZN4vllm25paged_attention_v1_kernelIfhLi32ELi16ELi128ELNS_18Fp8KVCacheDataTypeE1ELb0EEEvPT_PKS2_PKT0_S8_ifPKiSA_iPKfiiiSC_SC_iiiii)
        /*0230*/ 	.short	0x0210
        /*0232*/ 	.short	0x007c


	//----- nvinfo : EIATTR_SW_WAR
	.align		4
.L_20187:
        /*0234*/ 	.byte	0x04, 0x36
        /*0236*/ 	.short	(.L_20189 - .L_20188)
.L_20188:
        /*0238*/ 	.word	0x00000008
.L_20189:


//--------------------- .nv.info._ZN4vllm25paged_attention_v1_kernelIfhLi256ELi16ELi128ELNS_18Fp8KVCacheDataTypeE1ELb1EEEvPT_PKS2_PKT0_S8_ifPKiSA_iPKfiiiSC_SC_iiiii --------------------------
	.section	.nv.info._ZN4vllm25paged_attention_v1_kernelIfhLi256ELi16ELi128ELNS_18Fp8KVCacheDataTypeE1ELb1EEEvPT_PKS2_PKT0_S8_ifPKiSA_iPKfiiiSC_SC_iiiii,"",@"SHT_CUDA_INFO"
	.sectionflags	@""
	.align	4


	//----- nvinfo : EIATTR_CUDA_API_VERSION
	.align		4
        /*0000*/ 	.byte	0x04, 0x37
        /*0002*/ 	.short	(.L_20191 - .L_20190)
.L_20190:
        /*0004*/ 	.word	0x00000082


	//----- nvinfo : EIATTR_KPARAM_INFO
	.align		4
.L_20191:
        /*0008*/ 	.byte	0x04, 0x17
        /*000a*/ 	.short	(.L_20193 - .L_20192)
.L_20192:
        /*000c*/ 	.word	0x00000000
        /*0010*/ 	.short	0x0013
        /*0012*/ 	.short	0x0078
        /*0014*/ 	.byte	0x00, 0xf0, 0x11, 0x00


	//----- nvinfo : EIATTR_KPARAM_INFO
	.align		4
.L_20193:
        /*0018*/ 	.byte	0x04, 0x17
        /*001a*/ 	.short	(.L_20195 - .L_20194)
.L_20194:
        /*001c*/ 	.word	0x00000000
        /*0020*/ 	.short	0x0012
        /*0022*/ 	.short	0x0074
        /*0024*/ 	.byte	0x00, 0xf0, 0x11, 0x00


	//----- nvinfo : EIATTR_KPARAM_INFO
	.align		4
.L_20195:
        /*0028*/ 	.byte	0x04, 0x17
        /*002a*/ 	.short	(.L_20197 - .L_20196)
.L_20196:
        /*002c*/ 	.word	0x00000000
        /*0030*/ 	.short	0x0011
        /*0032*/ 	.short	0x0070
        /*0034*/ 	.byte	0x00, 0xf0, 0x11, 0x00


	//----- nvinfo : EIATTR_KPARAM_INFO
	.align		4
.L_20197:
        /*0038*/ 	.byte	0x04, 0x17
        /*003a*/ 	.short	(.L_20199 - .L_20198)
.L_20198:
        /*003c*/ 	.word	0x00000000
        /*0040*/ 	.short	0x0010
        /*0042*/ 	.short	0x006c
        /*0044*/ 	.byte	0x00, 0xf0, 0x11, 0x00


	//----- nvinfo : EIATTR_KPARAM_INFO
	.align		4
.L_20199:
        /*0048*/ 	.byte	0x04, 0x17
        /*004a*/ 	.short	(.L_20201 - .L_20200)
.L_20200:
        /*004c*/ 	.word	0x00000000
        /*0050*/ 	.short	0x000f
        /*0052*/ 	.short	0x0068
        /*0054*/ 	.byte	0x00, 0xf0, 0x11, 0x00


	//----- nvinfo : EIATTR_KPARAM_INFO
	.align		4
.L_20201:
        /*0058*/ 	.byte	0x04, 0x17
        /*005a*/ 	.short	(.L_20203 - .L_20202)
.L_20202:
        /*005c*/ 	.word	0x00000000
        /*0060*/ 	.short	0x000e
        /*0062*/ 	.short	0x0060
        /*0064*/ 	.byte	0x00, 0xf0, 0x21, 0x00


	//----- nvinfo : EIATTR_KPARAM_INFO
	.align		4
.L_20203:
        /*0068*/ 	.byte	0x04, 0x17
        /*006a*/ 	.short	(.L_20205 - .L_20204)
.L_20204:
        /*006c*/ 	.word	0x00000000
        /*0070*/ 	.short	0x000d
        /*0072*/ 	.short	0x0058
        /*0074*/ 	.byte	0x00, 0xf0, 0x21, 0x00


	//----- nvinfo : EIATTR_KPARAM_INFO
	.align		4
.L_20205:
        /*0078*/ 	.byte	0x04, 0x17
        /*007a*/ 	.short	(.L_20207 - .L_20206)
.L_20206:
        /*007c*/ 	.word	0x00000000
        /*0080*/ 	.short	0x000c
        /*0082*/ 	.short	0x0050
        /*0084*/ 	.byte	0x00, 0xf0, 0x11, 0x00


	//----- nvinfo : EIATTR_KPARAM_INFO
	.align		4
.L_20207:
        /*0088*/ 	.byte	0x04, 0x17
        /*008a*/ 	.short	(.L_20209 - .L_20208)
.L_20208:
        /*008c*/ 	.word	0x00000000
        /*0090*/ 	.short	0x000b
        /*0092*/ 	.short	0x004c
        /*0094*/ 	.byte	0x00, 0xf0, 0x11, 0x00


	//----- nvinfo : EIATTR_KPARAM_INFO
	.align		4
.L_20209:
        /*0098*/ 	.byte	0x04, 0x17
        /*009a*/ 	.short	(.L_20211 - .L_20210)
.L_20210:
        /*009c*/ 	.word	0x00000000
        /*00a0*/ 	.short	0x000a
        /*00a2*/ 	.short	0x0048
        /*00a4*/ 	.byte	0x00, 0xf0, 0x11, 0x00


	//----- nvinfo : EIATTR_KPARAM_INFO
	.align		4
.L_20211:
        /*00a8*/ 	.byte	0x04, 0x17
        /*00aa*/ 	.short	(.L_20213 - .L_20212)
.L_20212:
        /*00ac*/ 	.word	0x00000000
        /*00b0*/ 	.short	0x0009
        /*00b2*/ 	.short	0x0040
        /*00b4*/ 	.byte	0x00, 0xf0, 0x21, 0x00


	//----- nvinfo : EIATTR_KPARAM_INFO
	.align		4
.L_20213:
        /*00b8*/ 	.byte	0x04, 0x17
        /*00ba*/ 	.short	(.L_20215 - .L_20214)
.L_20214:
        /*00bc*/ 	.word	0x00000000
        /*00c0*/ 	.short	0x0008
        /*00c2*/ 	.short	0x0038
        /*00c4*/ 	.byte	0x00, 0xf0, 0x11, 0x00


	//----- nvinfo : EIATTR_KPARAM_INFO
	.align		4
.L_20215:
        /*00c8*/ 	.byte	0x04, 0x17
        /*00ca*/ 	.short	(.L_20217 - .L_20216)
.L_20216:
        /*00cc*/ 	.word	0x00000000
        /*00d0*/ 	.short	0x0007
        /*00d2*/ 	.short	0x0030
        /*00d4*/ 	.byte	0x00, 0xf0, 0x21, 0x00


	//----- nvinfo : EIATTR_KPARAM_INFO
	.align		4
.L_20217:
        /*00d8*/ 	.byte	0x04, 0x17
        /*00da*/ 	.short	(.L_20219 - .L_20218)
.L_20218:
        /*00dc*/ 	.word	0x00000000
        /*00e0*/ 	.short	0x0006
        /*00e2*/ 	.short	0x0028
        /*00e4*/ 	.byte	0x00, 0xf0, 0x21, 0x00


	//----- nvinfo : EIATTR_KPARAM_INFO
	.align		4
.L_20219:
        /*00e8*/ 	.byte	0x04, 0x17
        /*00ea*/ 	.short	(.L_20221 - .L_20220)
.L_20220:
        /*00ec*/ 	.word	0x00000000
        /*00f0*/ 	.short	0x0005
        /*00f2*/ 	.short	0x0024
        /*00f4*/ 	.byte	0x00, 0xf0, 0x11, 0x00


	//----- nvinfo : EIATTR_KPARAM_INFO
	.align		4
.L_20221:
        /*00f8*/ 	.byte	0x04, 0x17
        /*00fa*/ 	.short	(.L_20223 - .L_20222)
.L_20222:
        /*00fc*/ 	.word	0x00000000
        /*0100*/ 	.short	0x0004
        /*0102*/ 	.short	0x0020
        /*0104*/ 	.byte	0x00, 0xf0, 0x11, 0x00


	//----- nvinfo : EIATTR_KPARAM_INFO
	.align		4
.L_20223:
        /*0108*/ 	.byte	0x04, 0x17
        /*010a*/ 	.short	(.L_20225 - .L_20224)
.L_20224:
        /*010c*/ 	.word	0x00000000
        /*0110*/ 	.short	0x0003
        /*0112*/ 	.short	0x0018
        /*0114*/ 	.byte	0x00, 0xf0, 0x21, 0x00


	//----- nvinfo : EIATTR_KPARAM_INFO
	.align		4
.L_20225:
        /*0118*/ 	.byte	0x04, 0x17
        /*011a*/ 	.short	(.L_20227 - .L_20226)
.L_20226:
        /*011c*/ 	.word	0x00000000
        /*0120*/ 	.short	0x0002
        /*0122*/ 	.short	0x0010
        /*0124*/ 	.byte	0x00, 0xf0, 0x21, 0x00


	//----- nvinfo : EIATTR_KPARAM_INFO
	.align		4
.L_20227:
        /*0128*/ 	.byte	0x04, 0x17
        /*012a*/ 	.short	(.L_20229 - .L_20228)
.L_20228:
        /*012c*/ 	.word	0x00000000
        /*0130*/ 	.short	0x0001
        /*0132*/ 	.short	0x0008
        /*0134*/ 	.byte	0x00, 0xf0, 0x21, 0x00


	//----- nvinfo : EIATTR_KPARAM_INFO
	.align		4
.L_20229:
        /*0138*/ 	.byte	0x04, 0x17
        /*013a*/ 	.short	(.L_20231 - .L_20230)
.L_20230:
        /*013c*/ 	.word	0x00000000
        /*0140*/ 	.short	0x0000
        /*0142*/ 	.short	0x0000
        /*0144*/ 	.byte	0x00, 0xf0, 0x21, 0x00


	//----- nvinfo : EIATTR_SPARSE_MMA_MASK
	.align		4
.L_20231:
        /*0148*/ 	.byte	0x03, 0x50
        /*014a*/ 	.short	0x0000


	//----- nvinfo : EIATTR_MAXREG_COUNT
	.align		4
        /*014c*/ 	.byte	0x03, 0x1b
        /*014e*/ 	.short	0x00ff


	//----- nvinfo : EIATTR_NUM_BARRIERS
	.align		4
        /*0150*/ 	.byte	0x02, 0x4c
        /*0152*/ 	.byte	0x01
	.zero		1


	//----- nvinfo : EIATTR_EXTERNS
	.align		4
        /*0154*/ 	.byte	0x04, 0x0f
        /*0156*/ 	.short	(.L_20233 - .L_20232)


	//   ....[0]....
	.align		4
.L_20232:
        /*0158*/ 	.word	index@(__assertfail)


	//----- nvinfo : EIATTR_MERCURY_ISA_VERSION
	.align		4
.L_20233:
        /*015c*/ 	.byte	0x03, 0x5f
        /*015e*/ 	.short	0x0101


	//----- nvinfo : EIATTR_COOP_GROUP_MASK_REGIDS
	.align		4
        /*0160*/ 	.byte	0x04, 0x29
        /*0162*/ 	.short	(.L_20235 - .L_20234)


	//   ....[0]....
.L_20234:
        /*0164*/ 	.word	0xffffffff


	//   ....[1]....
        /*0168*/ 	.word	0xffffffff


	//   ....[2]....
        /*016c*/ 	.word	0xffffffff


	//   ....[3]....
        /*0170*/ 	.word	0xffffffff


	//   ....[4]....
        /*0174*/ 	.word	0xffffffff


	//   ....[5]....
        /*0178*/ 	.word	0xffffffff


	//   ....[6]....
        /*017c*/ 	.word	0xffffffff


	//   ....[7]....
        /*0180*/ 	.word	0xffffffff


	//   ....[8]....
        /*0184*/ 	.word	0xffffffff


	//   ....[9]....
        /*0188*/ 	.word	0xffffffff


	//   ....[10]....
        /*018c*/ 	.word	0xffffffff


	//   ....[11]....
        /*0190*/ 	.word	0xffffffff


	//   ....[12]....
        /*0194*/ 	.word	0xffffffff


	//   ....[13]....
        /*0198*/ 	.word	0xffffffff


	//   ....[14]....
        /*019c*/ 	.word	0xffffffff


	//   ....[15]....
        /*01a0*/ 	.word	0xffffffff


	//   ....[16]....
        /*01a4*/ 	.word	0xffffffff


	//   ....[17]....
        /*01a8*/ 	.word	0xffffffff


	//   ....[18]....
        /*01ac*/ 	.word	0xffffffff


	//   ....[19]....
        /*01b0*/ 	.word	0xffffffff


	//   ....[20]....
        /*01b4*/ 	.word	0xffffffff


	//   ....[21]....
        /*01b8*/ 	.word	0xffffffff


	//   ....[22]....
        /*01bc*/ 	.word	0xffffffff


	//   ....[23]....
        /*01c0*/ 	.word	0xffffffff


	//   ....[24]....
        /*01c4*/ 	.word	0xffffffff


	//   ....[25]....
        /*01c8*/ 	.word	0xffffffff


	//   ....[26]....
        /*01cc*/ 	.word	0xffffffff


	//   ....[27]....
        /*01d0*/ 	.word	0xffffffff


	//   ....[28]....
        /*01d4*/ 	.word	0xffffffff


	//   ....[29]....
        /*01d8*/ 	.word	0xffffffff


	//   ....[30]....
        /*01dc*/ 	.word	0xffffffff


	//   ....[31]....
        /*01e0*/ 	.word	0xffffffff


	//   ....[32]....
        /*01e4*/ 	.word	0xffffffff


	//   ....[33]....
        /*01e8*/ 	.word	0xffffffff


	//   ....[34]....
        /*01ec*/ 	.word	0xffffffff


	//   ....[35]....
        /*01f0*/ 	.word	0xffffffff


	//   ....[36]....
        /*01f4*/ 	.word	0xffffffff


	//   ....[37]....
        /*01f8*/ 	.word	0xffffffff


	//   ....[38]....
        /*01fc*/ 	.word	0xffffffff


	//   ....[39]....
        /*0200*/ 	.word	0xffffffff


	//   ....[40]....
        /*0204*/ 	.word	0xffffffff


	//   ....[41]....
        /*0208*/ 	.word	0xffffffff


	//   ....[42]....
        /*020c*/ 	.word	0xffffffff


	//   ....[43]....
        /*0210*/ 	.word	0xffffffff


	//   ....[44]....
        /*0214*/ 	.word	0xffffffff


	//   ....[45]....
        /*0218*/ 	.word	0xffffffff


	//   ....[46]....
        /*021c*/ 	.word	0xffffffff


	//   ....[47]....
        /*0220*/ 	.word	0x0500000f


	//   ....[48]....
        /*0224*/ 	.word	0x0500000f


	//   ....[49]....
        /*0228*/ 	.word	0x0500000f


	//   ....[50]....
        /*022c*/ 	.word	0x0500000f


	//   ....[51]....
        /*0230*/ 	.word	0x0500000f


	//   ....[52]....
        /*0234*/ 	.word	0x0500000f


	//   ....[53]....
        /*0238*/ 	.word	0x0500000f


	//   ....[54]....
        /*023c*/ 	.word	0x0500000f


	//   ....[55]....
        /*0240*/ 	.word	0x0500000f


	//   ....[56]....
        /*0244*/ 	.word	0x0500000f


	//   ....[57]....
        /*0248*/ 	.word	0x0500000f


	//   ....[58]....
        /*024c*/ 	.word	0x0500000f


	//   ....[59]....
        /*0250*/ 	.word	0x0500000f


	//   ....[60]....
        /*0254*/ 	.word	0x0500000f


	//   ....[61]....
        /*0258*/ 	.word	0x0500000f


	//   ....[62]....
        /*025c*/ 	.word	0x0500000f


	//   ....[63]....
        /*0260*/ 	.word	0x0500000f


	//   ....[64]....
        /*0264*/ 	.word	0x0500000f


	//   ....[65]....
        /*0268*/ 	.word	0x0500000f


	//   ....[66]....
        /*026c*/ 	.word	0x0500000f


	//   ....[67]....
        /*0270*/ 	.word	0x0500000f


	//   ....[68]....
        /*0274*/ 	.word	0x0500000f


	//   ....[69]....
        /*0278*/ 	.word	0x0500000f


	//   ....[70]....
        /*027c*/ 	.word	0x0500000f


	//   ....[71]....
        /*0280*/ 	.word	0x0500000f


	//   ....[72]....
        /*0284*/ 	.word	0x0500000f


	//   ....[73]....
        /*0288*/ 	.word	0x0500000f


	//   ....[74]....
        /*028c*/ 	.word	0x0500000f


	//   ....[75]....
        /*0290*/ 	.word	0x0500000f


	//   ....[76]....
        /*0294*/ 	.word	0x0500000f


	//   ....[77]....
        /*0298*/ 	.word	0x0500000f


	//   ....[78]....
        /*029c*/ 	.word	0x0500000f


	//   ....[79]....
        /*02a0*/ 	.word	0x0500000f


	//   ....[80]....
        /*02a4*/ 	.word	0x0500000f


	//   ....[81]....
        /*02a8*/ 	.word	0x0500000f


	//   ....[82]....
        /*02ac*/ 	.word	0x0500000f


	//   ....[83]....
        /*02b0*/ 	.word	0x0500000f


	//   ....[84]....
        /*02b4*/ 	.word	0x0500000f


	//   ....[85]....
        /*02b8*/ 	.word	0x0500000f


	//   ....[86]....
        /*02bc*/ 	.word	0x0500000f


	//   ....[87]....
        /*02c0*/ 	.word	0x0500000f


	//   ....[88]....
        /*02c4*/ 	.word	0x0500000f


	//   ....[89]....
        /*02c8*/ 	.word	0x0500000f


	//   ....[90]....
        /*02cc*/ 	.word	0x0500000f


	//   ....[91]....
        /*02d0*/ 	.word	0x0500000f


	//   ....[92]....
        /*02d4*/ 	.word	0x0500000f


	//   ....[93]....
        /*02d8*/ 	.word	0x0500000f


	//   ....[94]....
        /*02dc*/ 	.word	0x0500000f


	//   ....[95]....
        /*02e0*/ 	.word	0x0500000f


	//   ....[96]....
        /*02e4*/ 	.word	0x0500000f


	//   ....[97]....
        /*02e8*/ 	.word	0x0500000f


	//   ....[98]....
        /*02ec*/ 	.word	0x0500000f


	//   ....[99]....
        /*02f0*/ 	.word	0x0500000f


	//   ....[100]....
        /*02f4*/ 	.word	0x0500000f


	//   ....[101]....
        /*02f8*/ 	.word	0x0500000f


	//   ....[102]....
        /*02fc*/ 	.word	0x0500000f


	//   ....[103]....
        /*0300*/ 	.word	0x0500000f


	//   ....[104]....
        /*0304*/ 	.word	0x0500000f


	//   ....[105]....
        /*0308*/ 	.word	0x0500000f


	//   ....[106]....
        /*030c*/ 	.word	0x0500000f


	//   ....[107]....
        /*0310*/ 	.word	0x0500000f


	//   ....[108]....
        /*0314*/ 	.word	0x0500000f


	//   ....[109]....
        /*0318*/ 	.word	0x0500000f


	//   ....[110]....
        /*031c*/ 	.word	0x0500000f


	//   ....[111]....
        /*0320*/ 	.word	0x0500000f


	//   ....[112]....
        /*0324*/ 	.word	0x0500000f


	//   ....[113]....
        /*0328*/ 	.word	0x0500000f


	//   ....[114]....
        /*032c*/ 	.word	0x0500000f


	//----- nvinfo : EIATTR_COOP_GROUP_INSTR_OFFSETS
	.align		4
.L_20235:
        /*0330*/ 	.byte	0x04, 0x28
        /*0332*/ 	.short	(.L_20237 - .L_20236)


	//   ....[0]....
.L_20236:
        /*0334*/ 	.word	0x00000b70


	//   ....[1]....
        /*0338*/ 	.word	0x00000ba0


	//   ....[2]....
        /*033c*/ 	.word	0x00000bc0


	//   ....[3]....
        /*0340*/ 	.word	0x00000be0


	//   ....[4]....
        /*0344*/ 	.word	0x00000d00


	//   ....[5]....
        /*0348*/ 	.word	0x00000d30


	//   ....[6]....
        /*034c*/ 	.word	0x00000d50


	//   ....[7]....
        /*0350*/ 	.word	0x00001b90


	//   ....[8]....
        /*0354*/ 	.word	0x00001c10


	//   ....[9]....
        /*0358*/ 	.word	0x00001c50


	//   ....[10]....
        /*035c*/ 	.word	0x00001ca0


	//   ....[11]....
        /*0360*/ 	.word	0x00001ce0


	//   ....[12]....
        /*0364*/ 	.word	0x00001d30


	//   ....[13]....
        /*0368*/ 	.word	0x00001d50


	//   ....[14]....
        /*036c*/ 	.word	0x00001d70


	//   ....[15]....
        /*0370*/ 	.word	0x00002ad0


	//   ....[16]....
        /*0374*/ 	.word	0x00002b10


	//   ....[17]....
        /*0378*/ 	.word	0x00002b50


	//   ....[18]....
        /*037c*/ 	.word	0x00002b90


	//   ....[19]....
        /*0380*/ 	.word	0x00002bd0


	//   ....[20]....
        /*0384*/ 	.word	0x00002c10


	//   ....[21]....
        /*0388*/ 	.word	0x00002c70


	//   ....[22]....
        /*038c*/ 	.word	0x00002cb0


	//   ....[23]....
        /*0390*/ 	.word	0x00002cf0


	//   ....[24]....
        /*0394*/ 	.word	0x00002d30


	//   ....[25]....
        /*0398*/ 	.word	0x00002d70


	//   ....[26]....
        /*039c*/ 	.word	0x00002db0


	//   ....[27]....
        /*03a0*/ 	.word	0x00002de0


	//   ....[28]....
        /*03a4*/ 	.word	0x00002e20


	//   ....[29]....
        /*03a8*/ 	.word	0x00002e60


	//   ....[30]....
        /*03ac*/ 	.word	0x00002ea0


	//   ....[31]....
        /*03b0*/ 	.word	0x00002ed0


	//   ....[32]....
        /*03b4*/ 	.word	0x00002ef0


	//   ....[33]....
        /*03b8*/ 	.word	0x00002f20


	//   ....[34]....
        /*03bc*/ 	.word	0x00002f50


	//   ....[35]....
        /*03c0*/ 	.word	0x00002f80


	//   ....[36]....
        /*03c4*/ 	.word	0x00002fb0


	//   ....[37]....
        /*03c8*/ 	.word	0x00003060


	//   ....[38]....
        /*03cc*/ 	.word	0x00003080


	//   ....[39]....
        /*03d0*/ 	.word	0x000030a0


	//   ....[40]....
        /*03d4*/ 	.word	0x000030c0


	//   ....[41]....
        /*03d8*/ 	.word	0x000030e0


	//   ....[42]....
        /*03dc*/ 	.word	0x000030f0


	//   ....[43]....
        /*03e0*/ 	.word	0x00003100


	//   ....[44]....
        /*03e4*/ 	.word	0x00003120


	//   ....[45]....
        /*03e8*/ 	.word	0x00003140


	//   ....[46]....
        /*03ec*/ 	.word	0x00003160


	//   ....[47]....
        /*03f0*/ 	.word	0x00005140


	//   ....[48]....
        /*03f4*/ 	.word	0x000051a0


	//   ....[49]....
        /*03f8*/ 	.word	0x00005200


	//   ....[50]....
        /*03fc*/ 	.word	0x00005260


	//   ....[51]....
        /*0400*/ 	.word	0x000052e0


	//   ....[52]....
        /*0404*/ 	.word	0x00005340


	//   ....[53]....
        /*0408*/ 	.word	0x000053a0


	//   ....[54]....
        /*040c*/ 	.word	0x00005420


	//   ....[55]....
        /*0410*/ 	.word	0x00005480


	//   ....[56]....
        /*0414*/ 	.word	0x00005500


	//   ....[57]....
        /*0418*/ 	.word	0x00005560


	//   ....[58]....
        /*041c*/ 	.word	0x000055e0


	//   ....[59]....
        /*0420*/ 	.word	0x00005640


	//   ....[60]....
        /*0424*/ 	.word	0x000056c0


	//   ....[61]....
        /*0428*/ 	.word	0x00005720


	//   ....[62]....
        /*042c*/ 	.word	0x000057a0


	//   ....[63]....
        /*0430*/ 	.word	0x00005800


	//   ....[64]....
        /*0434*/ 	.word	0x00005880


	//   ....[65]....
        /*0438*/ 	.word	0x000058e0


	//   ....[66]....
        /*043c*/ 	.word	0x00005960


	//   ....[67]....
        /*0440*/ 	.word	0x000059c0


	//   ....[68]....
        /*0444*/ 	.word	0x00005a40


	//   ....[69]....
        /*0448*/ 	.word	0x00005aa0


	//   ....[70]....
        /*044c*/ 	.word	0x00005b20


	//   ....[71]....
        /*0450*/ 	.word	0x00005b80


	//   ....[72]....
        /*0454*/ 	.word	0x00005c00


	//   ....[73]....
        /*0458*/ 	.word	0x00005c60


	//   ....[74]....
        /*045c*/ 	.word	0x00005ce0


	//   ....[75]....
        /*0460*/ 	.word	0x00005d40


	//   ....[76]....
        /*0464*/ 	.word	0x00005dc0


	//   ....[77]....
        /*0468*/ 	.word	0x00005e20


	//   ....[78]....
        /*046c*/ 	.word	0x00005ea0


	//   ....[79]....
        /*0470*/ 	.word	0x00005f00


	//   ....[80]....
        /*0474*/ 	.word	0x00005f80


	//   ....[81]....
        /*0478*/ 	.word	0x00005fe0


	//   ....[82]....
        /*047c*/ 	.word	0x00006060


	//   ....[83]....
        /*0480*/ 	.word	0x000060c0


	//   ....[84]....
        /*0484*/ 	.word	0x00006140


	//   ....[85]....
        /*0488*/ 	.word	0x000061a0


	//   ....[86]....
        /*048c*/ 	.word	0x00006220


	//   ....[87]....
        /*0490*/ 	.word	0x00006280


	//   ....[88]....
        /*0494*/ 	.word	0x00006300


	//   ....[89]....
        /*0498*/ 	.word	0x00006360


	//   ....[90]....
        /*049c*/ 	.word	0x000063d0


	//   ....[91]....
        /*04a0*/ 	.word	0x00006430


	//   ....[92]....
        /*04a4*/ 	.word	0x000064b0


	//   ....[93]....
        /*04a8*/ 	.word	0x00006510


	//   ....[94]....
        /*04ac*/ 	.word	0x00006590


	//   ....[95]....
        /*04b0*/ 	.word	0x000065f0


	//   ....[96]....
        /*04b4*/ 	.word	0x00006660


	//   ....[97]....
        /*04b8*/ 	.word	0x000066c0


	//   ....[98]....
        /*04bc*/ 	.word	0x00006740


	//   ....[99]....
        /*04c0*/ 	.word	0x000067a0


	//   ....[100]....
        /*04c4*/ 	.word	0x00006820


	//   ....[101]....
        /*04c8*/ 	.word	0x00006880


	//   ....[102]....
        /*04cc*/ 	.word	0x00006900


	//   ....[103]....
        /*04d0*/ 	.word	0x00006960


	//   ....[104]....
        /*04d4*/ 	.word	0x000069e0


	//   ....[105]....
        /*04d8*/ 	.word	0x00006a40


	//   ....[106]....
        /*04dc*/ 	.word	0x00006ac0


	//   ....[107]....
        /*04e0*/ 	.word	0x00006b20


	//   ....[108]....
        /*04e4*/ 	.word	0x00006b90


	//   ....[109]....
        /*04e8*/ 	.word	0x00006bf0


	//   ....[110]....
        /*04ec*/ 	.word	0x00006c60


	//   ....[111]....
        /*04f0*/ 	.word	0x00006ce0


	//   ....[112]....
        /*04f4*/ 	.word	0x00006d40


	//   ....[113]....
        /*04f8*/ 	.word	0x00006db0


	//   ....[114]....
        /*04fc*/ 	.word	0x00006e20


	//----- nvinfo : EIATTR_SYSCALL_OFFSETS
	.align		4
.L_20237:
        /*0500*/ 	.byte	0x04, 0x46
        /*0502*/ 	.short	(.L_20239 - .L_20238)


	//   ....[0]....
.L_20238:
        /*0504*/ 	.word	0x00004fd0


	//   ....[1]....
        /*0508*/ 	.word	0x000050d0


	//----- nvinfo : EIATTR_EXIT_INSTR_OFFSETS
	.align		4
.L_20239:
        /*050c*/ 	.byte	0x04, 0x1c
        /*050e*/ 	.short	(.L_20241 - .L_20240)


	//   ....[0]....
.L_20240:
        /*0510*/ 	.word	0x000041b0


	//   ....[1]....
        /*0514*/ 	.word	0x00004200


	//   ....[2]....
        /*0518*/ 	.word	0x00004ed0


	//   ....[3]....
        /*051c*/ 	.word	0x000050e0


	//----- nvinfo : EIATTR_CRS_STACK_SIZE
	.align		4
.L_20241:
        /*0520*/ 	.byte	0x04, 0x1e
        /*0522*/ 	.short	(.L_20243 - .L_20242)
.L_20242:
        /*0524*/ 	.word	0x00000000


	//----- nvinfo : EIATTR_CBANK_PARAM_SIZE
	.align		4
.L_20243:
        /*0528*/ 	.byte	0x03, 0x19
        /*052a*/ 	.short	0x007c


	//----- nvinfo : EIATTR_PARAM_CBANK
	.align		4
        /*052c*/ 	.byte	0x04, 0x0a
        /*052e*/ 	.short	(.L_20245 - .L_20244)
	.align		4
.L_20244:
        /*0530*/ 	.word	index@(.nv.constant0._ZN4vllm25paged_attention_v1_kernelIfhLi256ELi16ELi128ELNS_18Fp8KVCacheDataTypeE1ELb1EEEvPT_PKS2_PKT0_S8_ifPKiSA_iPKfiiiSC_SC_iiiii)
        /*0534*/ 	.short	0x0210
        /*0536*/ 	.short	0x007c


	//----- nvinfo : EIATTR_SW_WAR
	.align		4
.L_20245:
        /*0538*/ 	.byte	0x04, 0x36
        /*053a*/ 	.short	(.L_20247 - .L_20246)
.L_20246:
        /*053c*/ 	.word	0x00000008
.L_20247:


//--------------------- .nv.info._ZN4vllm25paged_attention_v1_kernelIfhLi192ELi16ELi128ELNS_18Fp8KVCacheDataTypeE1ELb1EEEvPT_PKS2_PKT0_S8_ifPKiSA_iPKfiiiSC_SC_iiiii --------------------------
	.section	.nv.info._ZN4vllm25paged_attention_v1_kernelIfhLi192ELi16ELi128ELNS_18Fp8KVCacheDataTypeE1ELb1EEEvPT_PKS2_PKT0_S8_ifPKiSA_iPKfiiiSC_SC_iiiii,"",@"SHT_CUDA_INFO"
	.sectionflags	@""
	.align	4


	//----- nvinfo : EIATTR_CUDA_API_VERSION
	.align		4
        /*0000*/ 	.byte	0x04, 0x37
        /*0002*/ 	.short	(.L_20249 - .L_20248)
.L_20248:
        /*0004*/ 	.word	0x00000082


	//----- nvinfo : EIATTR_KPARAM_INFO
	.align		4
.L_20249:
        /*0008*/ 	.byte	0x04, 0x17
        /*000a*/ 	.short	(.L_20251 - .L_20250)
.L_20250:
        /*000c*/ 	.word	0x00000000
        /*0010*/ 	.short	0x0013
        /*0012*/ 	.short	0x0078
        /*0014*/ 	.byte	0x00, 0xf0, 0x11, 0x00


	//----- nvinfo : EIATTR_KPARAM_INFO
	.align		4
.L_20251:
        /*0018*/ 	.byte	0x04, 0x17
        /*001a*/ 	.short	(.L_20253 - .L_20252)
.L_20252:
        /*001c*/ 	.word	0x00000000
        /*0020*/ 	.short	0x0012
        /*0022*/ 	.short	0x0074
        /*0024*/ 	.byte	0x00, 0xf0, 0x11, 0x00


	//----- nvinfo : EIATTR_KPARAM_INFO
	.align		4
.L_20253:
        /*0028*/ 	.byte	0x04, 0x17
        /*002a*/ 	.short	(.L_20255 - .L_20254)
.L_20254:
        /*002c*/ 	.word	0x00000000
        /*0030*/ 	.short	0x0011
        /*0032*/ 	.short	0x0070
        /*0034*/ 	.byte	0x00, 0xf0, 0x11, 0x00


	//----- nvinfo : EIATTR_KPARAM_INFO
	.align		4
.L_20255:
        /*0038*/ 	.byte	0x04, 0x17
        /*003a*/ 	.short	(.L_20257 - .L_20256)
.L_20256:
        /*003c*/ 	.word	0x00000000
        /*0040*/ 	.short	0x0010
        /*0042*/ 	.short	0x006c
        /*0044*/ 	.byte	0x00, 0xf0, 0x11, 0x00


	//----- nvinfo : EIATTR_KPARAM_INFO
	.align		4
.L_20257:
        /*0048*/ 	.byte	0x04, 0x17
        /*004a*/ 	.short	(.L_20259 - .L_20258)
.L_20258:
        /*004c*/ 	.word	0x00000000
        /*0050*/ 	.short	0x000f
        /*0052*/ 	.short	0x0068
        /*0054*/ 	.byte	0x00, 0xf0, 0x11, 0x00


	//----- nvinfo : EIATTR_KPARAM_INFO
	.align		4
.L_20259:
        /*0058*/ 	.byte	0x04, 0x17
        /*005a*/ 	.short	(.L_20261 - .L_20260)
.L_20260:
        /*005c*/ 	.word	0x00000000
        /*0060*/ 	.short	0x000e
        /*0062*/ 	.short	0x0060
        /*0064*/ 	.byte	0x00, 0xf0, 0x21, 0x00


	//----- nvinfo : EIATTR_KPARAM_INFO
	.align		4
.L_20261:
        /*0068*/ 	.byte	0x04, 0x17
        /*006a*/ 	.short	(.L_20263 - .L_20262)
.L_20262:
        /*006c*/ 	.word	0x00000000
        /*0070*/ 	.short	0x000d
        /*0072*/ 	.short	0x0058
        /*0074*/ 	.byte	0x00, 0xf0, 0x21, 0x00


	//----- nvinfo : EIATTR_KPARAM_INFO
	.align		4
.L_20263:
        /*0078*/ 	.byte	0x04, 0x17
        /*007a*/ 	.short	(.L_20265 - .L_20264)
.L_20264:
        /*007c*/ 	.word	0x00000000
        /*0080*/ 	.short	0x000c
        /*0082*/ 	.short	0x0050
        /*0084*/ 	.byte	0x00, 0xf0, 0x11, 0x00


	//----- nvinfo : EIATTR_KPARAM_INFO
	.align		4
.L_20265:
        /*0088*/ 	.byte	0x04, 0x17
        /*008a*/ 	.short	(.L_20267 - .L_20266)
.L_20266:
        /*008c*/ 	.word	0x00000000
        /*0090*/ 	.short	0x000b
        /*0092*/ 	.short	0x004c
        /*0094*/ 	.byte	0x00, 0xf0, 0x11, 0x00


	//----- nvinfo : EIATTR_KPARAM_INFO
	.align		4
.L_20267:
        /*0098*/ 	.byte	0x04, 0x17
        /*009a*/ 	.short	(.L_20269 - .L_20268)
.L_20268:
        /*009c*/ 	.word	0x00000000
        /*00a0*/ 	.short	0x000a
        /*00a2*/ 	.short	0x0048
        /*00a4*/ 	.byte	0x00, 0xf0, 0x11, 0x00


	//----- nvinfo : EIATTR_KPARAM_INFO
	.align		4
.L_20269:
        /*00a8*/ 	.byte	0x04, 0x17
        /*00aa*/ 	.short	(.L_20271 - .L_20270)
.L_20270:
        /*00ac*/ 	.word	0x00000000
        /*00b0*/ 	.short	0x0009
        /*00b2*/ 	.short	0x0040
        /*00b4*/ 	.byte	0x00, 0xf0, 0x21, 0x00


	//----- nvinfo : EIATTR_KPARAM_INFO
	.align		4
.L_20271:
        /*00b8*/ 	.byte	0x04, 0x17
        /*00ba*/ 	.short	(.L_20273 - .L_20272)
.L_20272:
        /*00bc*/ 	.word	0x00000000
        /*00c0*/ 	.short	0x0008
        /*00c2*/ 	.short	0x0038
        /*00c4*/ 	.byte	0x00, 0xf0, 0x11, 0x00


	//----- nvinfo : EIATTR_KPARAM_INFO
	.align		4
.L_20273:
        /*00c8*/ 	.byte	0x04, 0x17
        /*00ca*/ 	.short	(.L_20275 - .L_20274)
.L_20274:
        /*00cc*/ 	.word	0x00000000
        /*00d0*/ 	.short	0x0007
        /*00d2*/ 	.short	0x0030
        /*00d4*/ 	.byte	0x00, 0xf0, 0x21, 0x00


	//----- nvinfo : EIATTR_KPARAM_INFO
	.align		4
.L_20275:
        /*00d8*/ 	.byte	0x04, 0x17
        /*00da*/ 	.short	(.L_20277 - .L_20276)
.L_20276:
        /*00dc*/ 	.word	0x00000000
        /*00e0*/ 	.short	0x0006
        /*00e2*/ 	.short	0x0028
        /*00e4*/ 	.byte	0x00, 0xf0, 0x21, 0x00


	//----- nvinfo : EIATTR_KPARAM_INFO
	.align		4
.L_20277:
        /*00e8*/ 	.byte	0x04, 0x17
        /*00ea*/ 	.short	(.L_20279 - .L_20278)
.L_20278:
        /*00ec*/ 	.word	0x00000000
        /*00f0*/ 	.short	0x0005
        /*00f2*/ 	.short	0x0024
        /*00f4*/ 	.byte	0x00, 0xf0, 0x11, 0x00


	//----- nvinfo : EIATTR_KPARAM_INFO
	.align		4
.L_20279:
        /*00f8*/ 	.byte	0x04, 0x17
        /*00fa*/ 	.short	(.L_20281 - .L_20280)
.L_20280:
        /*00fc*/ 	.word	0x00000000
        /*0100*/ 	.short	0x0004
        /*0102*/ 	.short	0x0020
        /*0104*/ 	.byte	0x00, 0xf0, 0x11, 0x00


	//----- nvinfo : EIATTR_KPARAM_INFO
	.align		4
.L_20281:
        /*0108*/ 	.byte	0x04, 0x17
        /*010a*/ 	.short	(.L_20283 - .L_20282)
.L_20282:
        /*010c*/ 	.word	0x00000000
        /*0110*/ 	.short	0x0003
        /*0112*/ 	.short	0x0018
        /*0114*/ 	.byte	0x00, 0xf0, 0x21, 0x00


	//----- nvinfo : EIATTR_KPARAM_INFO
	.align		4
.L_20283:
        /*0118*/ 	.byte	0x04, 0x17
        /*011a*/ 	.short	(.L_20285 - .L_20284)
.L_20284:
        /*011c*/ 	.word	0x00000000
        /*0120*/ 	.short	0x0002
        /*0122*/ 	.short	0x0010
        /*0124*/ 	.byte	0x00, 0xf0, 0x21, 0x00


	//----- nvinfo : EIATTR_KPARAM_INFO
	.align		4
.L_20285:
        /*0128*/ 	.byte	0x04, 0x17
        /*012a*/ 	.short	(.L_20287 - .L_20286)
.L_20286:
        /*012c*/ 	.word	0x00000000
        /*0130*/ 	.short	0x0001
        /*0132*/ 	.short	0x0008
        /*0134*/ 	.byte	0x00, 0xf0, 0x21, 0x00


	//----- nvinfo : EIATTR_KPARAM_INFO
	.align		4
.L_20287:
        /*0138*/ 	.byte	0x04, 0x17
        /*013a*/ 	.short	(.L_20289 - .L_20288)
.L_20288:
        /*013c*/ 	.word	0x00000000
        /*0140*/ 	.short	0x0000
        /*0142*/ 	.short	0x0000
        /*0144*/ 	.byte	0x00, 0xf0, 0x21, 0x00


	//----- nvinfo : EIATTR_SPARSE_MMA_MASK
	.align		4
.L_20289:
        /*0148*/ 	.byte	0x03, 0x50
        /*014a*/ 	.short	0x0000


	//----- nvinfo : EIATTR_MAXREG_COUNT
	.align		4
        /*014c*/ 	.byte	0x03, 0x1b
        /*014e*/ 	.short	0x00ff


	//----- nvinfo : EIATTR_NUM_BARRIERS
	.align		4
        /*0150*/ 	.byte	0x02, 0x4c
        /*0152*/ 	.byte	0x01
	.zero		1


	//----- nvinfo : EIATTR_EXTERNS
	.align		4
        /*0154*/ 	.byte	0x04, 0x0f
        /*0156*/ 	.short	(.L_20291 - .L_20290)


	//   ....[0]....
	.align		4
.L_20290:
        /*0158*/ 	.word	index@(__assertfail)


	//----- nvinfo : EIATTR_MERCURY_ISA_VERSION
	.align		4
.L_20291:
        /*015c*/ 	.byte	0x03, 0x5f
        /*015e*/ 	.short	0x0101


	//----- nvinfo : EIATTR_COOP_GROUP_MASK_REGIDS
	.align		4
        /*0160*/ 	.byte	0x04, 0x29
        /*0162*/ 	.short	(.L_20293 - .L_20292)


	//   ....[0]....
.L_20292:
        /*0164*/ 	.word	0xffffffff


	//   ....[1]....
        /*0168*/ 	.word	0xffffffff


	//   ....[2]....
        /*016c*/ 	.word	0xffffffff


	//   ....[3]....
        /*0170*/ 	.word	0xffffffff


	//   ....[4]....
        /*0174*/ 	.word	0xffffffff


	//   ....[5]....
        /*0178*/ 	.word	0xffffffff


	//   ....[6]....
        /*017c*/ 	.word	0xffffffff


	//   ....[7]....
        /*0180*/ 	.word	0xffffffff


	//   ....[8]....
        /*0184*/ 	.word	0xffffffff


	//   ....[9]....
        /*0188*/ 	.word	0xffffffff


	//   ....[10]....
        /*018c*/ 	.word	0xffffffff


	//   ....[11]....
        /*0190*/ 	.word	0xffffffff


	//   ....[12]....
        /*0194*/ 	.word	0xffffffff


	//   ....[13]....
        /*0198*/ 	.word	0xffffffff


	//   ....[14]....
        /*019c*/ 	.word	0xffffffff


	//   ....[15]....
        /*01a0*/ 	.word	0xffffffff


	//   ....[16]....
        /*01a4*/ 	.word	0xffffffff


	//   ....[17]....
        /*01a8*/ 	.word	0xffffffff


	//   ....[18]....
        /*01ac*/ 	.word	0xffffffff


	//   ....[19]....
        /*01b0*/ 	.word	0xffffffff


	//   ....[20]....
        /*01b4*/ 	.word	0xffffffff


	//   ....[21]....
        /*01b8*/ 	.word	0xffffffff


	//   ....[22]....
        /*01bc*/ 	.word	0xffffffff


	//   ....[23]....
        /*01c0*/ 	.word	0xffffffff


	//   ....[24]....
        /*01c4*/ 	.word	0xffffffff


	//   ....[25]....
        /*01c8*/ 	.word	0xffffffff


	//   ....[26]....
        /*01cc*/ 	.word	0xffffffff


	//   ....[27]....
        /*01d0*/ 	.word	0xffffffff


	//   ....[28]....
        /*01d4*/ 	.word	0xffffffff


	//   ....[29]....
        /*01d8*/ 	.word	0xffffffff


	//   ....[30]....
        /*01dc*/ 	.word	0xffffffff


	//   ....[31]....
        /*01e0*/ 	.word	0xffffffff


	//   ....[32]....
        /*01e4*/ 	.word	0xffffffff


	//   ....[33]....
        /*01e8*/ 	.word	0xffffffff


	//   ....[34]....
        /*01ec*/ 	.word	0xffffffff


	//   ....[35]....
        /*01f0*/ 	.word	0xffffffff


	//   ....[36]....
        /*01f4*/ 	.word	0xffffffff


	//   ....[37]....
        /*01f8*/ 	.word	0xffffffff


	//   ....[38]....
        /*01fc*/ 	.word	0xffffffff


	//   ....[39]....
        /*0200*/ 	.word	0x0500000f


	//   ....[40]....
        /*0204*/ 	.word	0x0500000f


	//   ....[41]....
        /*0208*/ 	.word	0x0500000f


	//   ....[42]....
        /*020c*/ 	.word	0x0500000f


	//   ....[43]....
        /*0210*/ 	.word	0x0500000f


	//   ....[44]....
        /*0214*/ 	.word	0x0500000f


	//   ....[45]....
        /*0218*/ 	.word	0x0500000f


	//   ....[46]....
        /*021c*/ 	.word	0x0500000f


	//   ....[47]....
        /*0220*/ 	.word	0x0500000f


	//   ....[48]....
        /*0224*/ 	.word	0x0500000f


	//   ....[49]....
        /*0228*/ 	.word	0x0500000f


	//   ....[50]....
        /*022c*/ 	.word	0x0500000f


	//   ....[51]....
        /*0230*/ 	.word	0x0500000f


	//   ....[52]....
        /*0234*/ 	.word	0x0500000f


	//   ....[53]....
        /*0238*/ 	.word	0x0500000f


	//   ....[54]....
        /*023c*/ 	.word	0x0500000f


	//   ....[55]....
        /*0240*/ 	.word	0x0500000f


	//   ....[56]....
        /*0244*/ 	.word	0x0500000f


	//   ....[57]....
        /*0248*/ 	.word	0x0500000f


	//   ....[58]....
        /*024c*/ 	.word	0x0500000f


	//   ....[59]....
        /*0250*/ 	.word	0x0500000f


	//   ....[60]....
        /*0254*/ 	.word	0x0500000f


	//   ....[61]....
        /*0258*/ 	.word	0x0500000f


	//   ....[62]....
        /*025c*/ 	.word	0x0500000f


	//   ....[63]....
        /*0260*/ 	.word	0x0500000f


	//   ....[64]....
        /*0264*/ 	.word	0x0500000f


	//   ....[65]....
        /*0268*/ 	.word	0x0500000f


	//   ....[66]....
        /*026c*/ 	.word	0x0500000f


	//   ....[67]....
        /*0270*/ 	.word	0x0500000f


	//   ....[68]....
        /*0274*/ 	.word	0x0500000f


	//   ....[69]....
        /*0278*/ 	.word	0x0500000f


	//   ....[70]....
        /*027c*/ 	.word	0x0500000f


	//   ....[71]....
        /*0280*/ 	.word	0x0500000f


	//   ....[72]....
        /*0284*/ 	.word	0x0500000f


	//   ....[73]....
        /*0288*/ 	.word	0x0500000f


	//   ....[74]....
        /*028c*/ 	.word	0x0500000f


	//   ....[75]....
        /*0290*/ 	.word	0x0500000f


	//   ....[76]....
        /*0294*/ 	.word	0x0500000f


	//   ....[77]....
        /*0298*/ 	.word	0x0500000f


	//   ....[78]....
        /*029c*/ 	.word	0x0500000f


	//   ....[79]....
        /*02a0*/ 	.word	0x0500000f


	//   ....[80]....
        /*02a4*/ 	.word	0x0500000f


	//   ....[81]....
        /*02a8*/ 	.word	0x0500000f


	//   ....[82]....
        /*02ac*/ 	.word	0x0500000f


	//   ....[83]....
        /*02b0*/ 	.word	0x0500000f


	//   ....[84]....
        /*02b4*/ 	.word	0x0500000f


	//   ....[85]....
        /*02b8*/ 	.word	0x0500000f


	//   ....[86]....
        /*02bc*/ 	.word	0x0500000f


	//   ....[87]....
        /*02c0*/ 	.word	0x0500000f


	//   ....[88]....
        /*02c4*/ 	.word	0x0500000f


	//   ....[89]....
        /*02c8*/ 	.word	0x0500000f


	//   ....[90]....
        /*02cc*/ 	.word	0x0500000f


	//----- nvinfo : EIATTR_COOP_GROUP_INSTR_OFFSETS
	.align		4
.L_20293:
        /*02d0*/ 	.byte	0x04, 0x28
        /*02d2*/ 	.short	(.L_20295 - .L_20294)


	//   ....[0]....
.L_20294:
        /*02d4*/ 	.word	0x00000ba0


	//   ....[1]....
        /*02d8*/ 	.word	0x00000bd0


	//   ....[2]....
        /*02dc*/ 	.word	0x00000bf0


	//   ....[3]....
        /*02e0*/ 	.word	0x00000c10


	//   ....[4]....
        /*02e4*/ 	.word	0x00000d40


	//   ....[5]....
        /*02e8*/ 	.word	0x00000d60


	//   ....[6]....
        /*02ec*/ 	.word	0x00000d80


	//   ....[7]....
        /*02f0*/ 	.word	0x00001bd0


	//   ....[8]....
        /*02f4*/ 	.word	0x00001c50


	//   ....[9]....
        /*02f8*/ 	.word	0x00001c80


	//   ....[10]....
        /*02fc*/ 	.word	0x00001cd0


	//   ....[11]....
        /*0300*/ 	.word	0x00001d20


	//   ....[12]....
        /*0304*/ 	.word	0x00001d70


	//   ....[13]....
        /*0308*/ 	.word	0x00001d90


	//   ....[14]....
        /*030c*/ 	.word	0x00001db0


	//   ....[15]....
        /*0310*/ 	.word	0x00002b40


	//   ....[16]....
        /*0314*/ 	.word	0x00002b80


	//   ....[17]....
        /*0318*/ 	.word	0x00002bc0


	//   ....[18]....
        /*031c*/ 	.word	0x00002c00


	//   ....[19]....
        /*0320*/ 	.word	0x00002c40


	//   ....[20]....
        /*0324*/ 	.word	0x00002c80


	//   ....[21]....
        /*0328*/ 	.word	0x00002ca0


	//   ....[22]....
        /*032c*/ 	.word	0x00002ce0


	//   ....[23]....
        /*0330*/ 	.word	0x00002d10


	//   ....[24]....
        /*0334*/ 	.word	0x00002d50


	//   ....[25]....
        /*0338*/ 	.word	0x00002d90


	//   ....[26]....
        /*033c*/ 	.word	0x00002db0


	//   ....[27]....
        /*0340*/ 	.word	0x00002de0


	//   ....[28]....
        /*0344*/ 	.word	0x00002df0


	//   ....[29]....
        /*0348*/ 	.word	0x00002e20


	//   ....[30]....
        /*034c*/ 	.word	0x00002e60


	//   ....[31]....
        /*0350*/ 	.word	0x00002ea0


	//   ....[32]....
        /*0354*/ 	.word	0x00002ee0


	//   ....[33]....
        /*0358*/ 	.word	0x00002f20


	//   ....[34]....
        /*035c*/ 	.word	0x00002f50


	//   ....[35]....
        /*0360*/ 	.word	0x00002f80


	//   ....[36]....
        /*0364*/ 	.word	0x00002fa0


	//   ....[37]....
        /*0368*/ 	.word	0x00002fc0


	//   ....[38]....
        /*036c*/ 	.word	0x00002fe0


	//   ....[39]....
        /*0370*/ 	.word	0x00004810


	//   ....[40]....
        /*0374*/ 	.word	0x00004870


	//   ....[41]....
        /*0378*/ 	.word	0x000048d0


	//   ....[42]....
        /*037c*/ 	.word	0x00004930


	//   ....[43]....
        /*0380*/ 	.word	0x000049b0


	//   ....[44]....
        /*0384*/ 	.word	0x00004a20


	//   ....[45]....
        /*0388*/ 	.word	0x00004a80


	//   ....[46]....
        /*038c*/ 	.word	0x00004b00


	//   ....[47]....
        /*0390*/ 	.word	0x00004b60


	//   ....[48]....
        /*0394*/ 	.word	0x00004be0


	//   ....[49]....
        /*0398*/ 	.word	0x00004c40


	//   ....[50]....
        /*039c*/ 	.word	0x00004cc0


	//   ....[51]....
        /*03a0*/ 	.word	0x00004d20


	//   ....[52]....
        /*03a4*/ 	.word	0x00004da0


	//   ....[53]....
        /*03a8*/ 	.word	0x00004e00


	//   ....[54]....
        /*03ac*/ 	.word	0x00004e80


	//   ....[55]....
        /*03b0*/ 	.word	0x00004ee0


	//   ....[56]....
        /*03b4*/ 	.word	0x00004f60


	//   ....[57]....
        /*03b8*/ 	.word	0x00004fc0


	//   ....[58]....
        /*03bc*/ 	.word	0x00005040


	//   ....[59]....
        /*03c0*/ 	.word	0x000050a0


	//   ....[60]....
        /*03c4*/ 	.word	0x00005120


	//   ....[61]....
        /*03c8*/ 	.word	0x00005180


	//   ....[62]....
        /*03cc*/ 	.word	0x00005200


	//   ....[63]....
        /*03d0*/ 	.word	0x00005260


	//   ....[64]....
        /*03d4*/ 	.word	0x000052e0


	//   ....[65]....
        /*03d8*/ 	.word	0x00005340


	//   ....[66]....
        /*03dc*/ 	.word	0x000053c0


	//   ....[67]....
        /*03e0*/ 	.word	0x00005420


	//   ....[68]....
        /*03e4*/ 	.word	0x000054a0


	//   ....[69]....
        /*03e8*/ 	.word	0x00005500


	//   ....[70]....
        /*03ec*/ 	.word	0x00005570


	//   ....[71]....
        /*03f0*/ 	.word	0x000055d0


	//   ....[72]....
        /*03f4*/ 	.word	0x00005640


	//   ....[73]....
        /*03f8*/ 	.word	0x000056a0


	//   ....[74]....
        /*03fc*/ 	.word	0x00005720


	//   ....[75]....
        /*0400*/ 	.word	0x00005780


	//   ....[76]....
        /*0404*/ 	.word	0x00005800


	//   ....[77]....
        /*0408*/ 	.word	0x00005860


	//   ....[78]....
        /*040c*/ 	.word	0x000058e0


	//   ....[79]....
        /*0410*/ 	.word	0x00005940


	//   ....[80]....
        /*0414*/ 	.word	0x000059c0


	//   ....[81]....
        /*0418*/ 	.word	0x00005a20


	//   ....[82]....
        /*041c*/ 	.word	0x00005aa0


	//   ....[83]....
        /*0420*/ 	.word	0x00005b00


	//   ....[84]....
        /*0424*/ 	.word	0x00005b80


	//   ....[85]....
        /*0428*/ 	.word	0x00005be0


	//   ....[86]....
        /*042c*/ 	.word	0x00005c60


	//   ....[87]....
        /*0430*/ 	.word	0x00005cd0


	//   ....[88]....
        /*0434*/ 	.word	0x00005d30


	//   ....[89]....
        /*0438*/ 	.word	0x00005db0


	//   ....[90]....
        /*043c*/ 	.word	0x00005e20


	//----- nvinfo : EIATTR_SYSCALL_OFFSETS
	.align		4
.L_20295:
        /*0440*/ 	.byte	0x04, 0x46
        /*0442*/ 	.short	(.L_20297 - .L_20296)


	//   ....[0]....
.L_20296:
        /*0444*/ 	.word	0x000046a0


	//   ....[1]....
        /*0448*/ 	.word	0x000047a0


	//----- nvinfo : EIATTR_EXIT_INSTR_OFFSETS
	.align		4
.L_20297:
        /*044c*/ 	.byte	0x04, 0x1c
        /*044e*/ 	.short	(.L_20299 - .L_20298)


	//   ....[0]....
.L_20298:
        /*0450*/ 	.word	0x00003bc0


	//   ....[1]....
        /*0454*/ 	.word	0x00003c20


	//   ....[2]....
        /*0458*/ 	.word	0x000045a0


	//   ....[3]....
        /*045c*/ 	.word	0x000047b0


	//----- nvinfo : EIATTR_CRS_STACK_SIZE
	.align		4
.L_20299:
        /*0460*/ 	.byte	0x04, 0x1e
        /*0462*/ 	.short	(.L_20301 - .L_20300)
.L_20300:
        /*0464*/ 	.word	0x00000000


	//----- nvinfo : EIATTR_CBANK_PARAM_SIZE
	.align		4
.L_20301:
        /*0468*/ 	.byte	0x03, 0x19
        /*046a*/ 	.short	0x007c


	//----- nvinfo : EIATTR_PARAM_CBANK
	.align		4
        /*046c*/ 	.byte	0x04, 0x0a
        /*046e*/ 	.short	(.L_20303 - .L_20302)
	.align		4
.L_20302:
        /*0470*/ 	.word	index@(.nv.constant0._ZN4vllm25paged_attention_v1_kernelIfhLi192ELi16ELi128ELNS_18Fp8KVCacheDataTypeE1ELb1EEEvPT_PKS2_PKT0_S8_ifPKiSA_iPKfiiiSC_SC_iiiii)
        /*0474*/ 	.short	0x0210
        /*0476*/ 	.short	0x007c


	//----- nvinfo : EIATTR_SW_WAR
	.align		4
.L_20303:
        /*0478*/ 	.byte	0x04, 0x36
        /*047a*/ 	.short	(.L_20305 - .L_20304)
.L_20304:
        /*047c*/ 	.word	0x00000008
.L_20305:


//--------------------- .nv.info._ZN4vllm25paged_attention_v1_kernelIfhLi128ELi16ELi128ELNS_18Fp8KVCacheDataTypeE1ELb1EEEvPT_PKS2_PKT0_S8_ifPKiSA_iPKfiiiSC_SC_iiiii --------------------------
	.section	.nv.info._ZN4vllm25paged_attention_v1_kernelIfhLi128ELi16ELi128ELNS_18Fp8KVCacheDataTypeE1ELb1EEEvPT_PKS2_PKT0_S8_ifPKiSA_iPKfiiiSC_SC_iiiii,"",@"SHT_CUDA_INFO"
	.sectionflags	@""
	.align	4


	//----- nvinfo : EIATTR_CUDA_API_VERSION
	.align		4
        /*0000*/ 	.byte	0x04, 0x37
        /*0002*/ 	.short	(.L_20307 - .L_20306)
.L_20306:
        /*0004*/ 	.word	0x00000082


	//----- nvinfo : EIATTR_KPARAM_INFO
	.align		4
.L_20307:
        /*0008*/ 	.byte	0x04, 0x17
        /*000a*/ 	.short	(.L_20309 - .L_20308)
.L_20308:
        /*000c*/ 	.word	0x00000000
        /*0010*/ 	.short	0x0013
        /*0012*/ 	.short	0x0078
        /*0014*/ 	.byte	0x00, 0xf0, 0x11, 0x00


	//----- nvinfo : EIATTR_KPARAM_INFO
	.align		4
.L_20309:
        /*0018*/ 	.byte	0x04, 0x17
        /*001a*/ 	.short	(.L_20311 - .L_20310)
.L_20310:
        /*001c*/ 	.word	0x00000000
        /*0020*/ 	.short	0x0012
        /*0022*/ 	.short	0x0074
        /*0024*/ 	.byte	0x00, 0xf0, 0x11, 0x00


	//----- nvinfo : EIATTR_KPARAM_INFO
	.align		4
.L_20311:
        /*0028*/ 	.byte	0x04, 0x17
        /*002a*/ 	.short	(.L_20313 - .L_20312)
.L_20312:
        /*002c*/ 	.word	0x00000000
        /*0030*/ 	.short	0x0011
        /*0032*/ 	.short	0x0070
        /*0034*/ 	.byte	0x00, 0xf0, 0x11, 0x00


	//----- nvinfo : EIATTR_KPARAM_INFO
	.align		4
.L_20313:
        /*0038*/ 	.byte	0x04, 0x17
        /*003a*/ 	.short	(.L_20315 - .L_20314)
.L_20314:
        /*003c*/ 	.word	0x00000000
        /*0040*/ 	.short	0x0010
        /*0042*/ 	.short	0x006c
        /*0044*/ 	.byte	0x00, 0xf0, 0x11, 0x00


	//----- nvinfo : EIATTR_KPARAM_INFO
	.align		4
.L_20315:
        /*0048*/ 	.byte	0x04, 0x17
        /*004a*/ 	.short	(.L_20317 - .L_20316)
.L_20316:
        /*004c*/ 	.word	0x00000000
        /*0050*/ 	.short	0x000f
        /*0052*/ 	.short	0x0068
        /*0054*/ 	.byte	0x00, 0xf0, 0x11, 0x00


	//----- nvinfo : EIATTR_KPARAM_INFO
	.align		4
.L_20317:
        /*0058*/ 	.byte	0x04, 0x17
        /*005a*/ 	.short	(.L_20319 - .L_20318)
.L_20318:
        /*005c*/ 	.word	0x00000000
        /*0060*/ 	.short	0x000e
        /*0062*/ 	.short	0x0060
        /*0064*/ 	.byte	0x00, 0xf0, 0x21, 0x00


	//----- nvinfo : EIATTR_KPARAM_INFO
	.align		4
.L_20319:
        /*0068*/ 	.byte	0x04, 0x17
        /*006a*/ 	.short	(.L_20321 - .L_20320)
.L_20320:
        /*006c*/ 	.word	0x00000000
        /*0070*/ 	.short	0x000d
        /*0072*/ 	.short	0x0058
        /*0074*/ 	.byte	0x00, 0xf0, 0x21, 0x00


	//----- nvinfo : EIATTR_KPARAM_INFO
	.align		4
.L_20321:
        /*0078*/ 	.byte	0x04, 0x17
        /*007a*/ 	.short	(.L_20323 - .L_20322)
.L_20322:
        /*007c*/ 	.word	0x00000000
        /*0080*/ 	.short	0x000c
        /*0082*/ 	.short	0x0050
        /*0084*/ 	.byte	0x00, 0xf0, 0x11, 0x00


	//----- nvinfo : EIATTR_KPARAM_INFO
	.align		4
.L_20323:
        /*0088*/ 	.byte	0x04, 0x17
        /*008a*/ 	.short	(.L_20325 - .L_20324)
.L_20324:
        /*008c*/ 	.word	0x00000000
        /*0090*/ 	.short	0x000b
        /*0092*/ 	.short	0x004c
        /*0094*/ 	.byte	0x00, 0xf0, 0x11, 0x00


	//----- nvinfo : EIATTR_KPARAM_INFO
	.align		4
.L_20325:
        /*0098*/ 	.byte	0x04, 0x17
        /*009a*/ 	.short	(.L_20327 - .L_20326)
.L_20326:
        /*009c*/ 	.word	0x00000000
        /*00a0*/ 	.short	0x000a
        /*00a2*/ 	.short	0x0048
        /*00a4*/ 	.byte	0x00, 0xf0, 0x11, 0x00


	//----- nvinfo : EIATTR_KPARAM_INFO
	.align		4
.L_20327:
        /*00a8*/ 	.byte	0x04, 0x17
        /*00aa*/ 	.short	(.L_20329 - .L_20328)
.L_20328:
        /*00ac*/ 	.word	0x00000000
        /*00b0*/ 	.short	0x0009
        /*00b2*/ 	.short	0x0040
        /*00b4*/ 	.byte	0x00, 0xf0, 0x21, 0x00


	//----- nvinfo : EIATTR_KPARAM_INFO
	.align		4
.L_20329:
        /*00b8*/ 	.byte	0x04, 0x17
        /*00ba*/ 	.short	(.L_20331 - .L_20330)
.L_20330:
        /*00bc*/ 	.word	0x00000000
        /*00c0*/ 	.short	0x0008
        /*00c2*/ 	.short	0x0038
        /*00c4*/ 	.byte	0x00, 0xf0, 0x11, 0x00


	//----- nvinfo : EIATTR_KPARAM_INFO
	.align		4
.L_20331:
        /*00c8*/ 	.byte	0x04, 0x17
        /*00ca*/ 	.short	(.L_20333 - .L_20332)
.L_20332:
        /*00cc*/ 	.word	0x00000000
        /*00d0*/ 	.short	0x0007
        /*00d2*/ 	.short	0x0030
        /*00d4*/ 	.byte	0x00, 0xf0, 0x21, 0x00


	//----- nvinfo : EIATTR_KPARAM_INFO
	.align		4
.L_20333:
        /*00d8*/ 	.byte	0x04, 0x17
        /*00da*/ 	.short	(.L_20335 - .L_20334)
.L_20334:
        /*00dc*/ 	.word	0x00000000
        /*00e0*/ 	.short	0x0006
        /*00e2*/ 	.short	0x0028
        /*00e4*/ 	.byte	0x00, 0xf0, 0x21, 0x00


	//----- nvinfo : EIATTR_KPARAM_INFO
	.align		4
.L_20335:
        /*00e8*/ 	.byte	0x04, 0x17
        /*00ea*/ 	.short	(.L_20337 - .L_20336)
.L_20336:
        /*00ec*/ 	.word	0x00000000
        /*00f0*/ 	.short	0x0005
        /*00f2*/ 	.short	0x0024
        /*00f4*/ 	.byte	0x00, 0xf0, 0x11, 0x00


	//----- nvinfo : EIATTR_KPARAM_INFO
	.align		4
.L_20337:
        /*00f8*/ 	.byte	0x04, 0x17
        /*00fa*/ 	.short	(.L_20339 - .L_20338)
.L_20338:
        /*00fc*/ 	.word	0x00000000
        /*0100*/ 	.short	0x0004
        /*0102*/ 	.short	0x0020
        /*0104*/ 	.byte	0x00, 0xf0, 0x11, 0x00


	//----- nvinfo : EIATTR_KPARAM_INFO
	.align		4
.L_20339:
        /*0108*/ 	.byte	0x04, 0x17
        /*010a*/ 	.short	(.L_20341 - .L_20340)
.L_20340:
        /*010c*/ 	.word	0x00000000
        /*0110*/ 	.short	0x0003
        /*0112*/ 	.short	0x0018
        /*0114*/ 	.byte	0x00, 0xf0, 0x21, 0x00


	//----- nvinfo : EIATTR_KPARAM_INFO
	.align		4
.L_20341:
        /*0118*/ 	.byte	0x04, 0x17
        /*011a*/ 	.short	(.L_20343 - .L_20342)
.L_20342:
        /*011c*/ 	.word	0x00000000
        /*0120*/ 	.short	0x0002
        /*0122*/ 	.short	0x0010
        /*0124*/ 	.byte	0x00, 0xf0, 0x21, 0x00


	//----- nvinfo : EIATTR_KPARAM_INFO
	.align		4
.L_20343:
        /*0128*/ 	.byte	0x04, 0x17
        /*012a*/ 	.short	(.L_20345 - .L_20344)
.L_20344:
        /*012c*/ 	.word	0x00000000
        /*0130*/ 	.short	0x0001
        /*0132*/ 	.short	0x0008
        /*0134*/ 	.byte	0x00, 0xf0, 0x21, 0x00


	//----- nvinfo : EIATTR_KPARAM_INFO
	.align		4
.L_20345:
        /*0138*/ 	.byte	0x04, 0x17
        /*013a*/ 	.short	(.L_20347 - .L_20346)
.L_20346:
        /*013c*/ 	.word	0x00000000
        /*0140*/ 	.short	0x0000
        /*0142*/ 	.short	0x0000
        /*0144*/ 	.byte	0x00, 0xf0, 0x21, 0x00


	//----- nvinfo : EIATTR_SPARSE_MMA_MASK
	.align		4
.L_20347:
        /*0148*/ 	.byte	0x03, 0x50
        /*014a*/ 	.short	0x0000


	//----- nvinfo : EIATTR_MAXREG_COUNT
	.align		4
        /*014c*/ 	.byte	0x03, 0x1b
        /*014e*/ 	.short	0x00ff


	//----- nvinfo : EIATTR_NUM_BARRIERS
	.align		4
        /*0150*/ 	.byte	0x02, 0x4c
        /*0152*/ 	.byte	0x01
	.zero		1


	//----- nvinfo : EIATTR_EXTERNS
	.align		4
        /*0154*/ 	.byte	0x04, 0x0f
        /*0156*/ 	.short	(.L_20349 - .L_20348)


	//   ....[0]....
	.align		4
.L_20348:
        /*0158*/ 	.word	index@(__assertfail)


	//----- nvinfo : EIATTR_MERCURY_ISA_VERSION
	.align		4
.L_20349:
        /*015c*/ 	.byte	0x03, 0x5f
        /*015e*/ 	.short	0x0101


	//----- nvinfo : EIATTR_COOP_GROUP_MASK_REGIDS
	.align		4
        /*0160*/ 	.byte	0x04, 0x29
        /*0162*/ 	.short	(.L_20351 - .L_20350)


	//   ....[0]....
.L_20350:
        /*0164*/ 	.word	0xffffffff


	//   ....[1]....
        /*0168*/ 	.word	0xffffffff


	//   ....[2]....
        /*016c*/ 	.word	0xffffffff


	//   ....[3]....
        /*0170*/ 	.word	0xffffffff


	//   ....[4]....
        /*0174*/ 	.word	0xffffffff


	//   ....[5]....
        /*0178*/ 	.word	0xffffffff


	//   ....[6]....
        /*017c*/ 	.word	0xffffffff


	//   ....[7]....
        /*0180*/ 	.word	0xffffffff


	//   ....[8]....
        /*0184*/ 	.word	0xffffffff


	//   ....[9]....
        /*0188*/ 	.word	0xffffffff


	//   ....[10]....
        /*018c*/ 	.word	0xffffffff


	//   ....[11]....
        /*0190*/ 	.word	0xffffffff


	//   ....[12]....
        /*0194*/ 	.word	0xffffffff


	//   ....[13]....
        /*0198*/ 	.word	0xffffffff


	//   ....[14]....
        /*019c*/ 	.word	0xffffffff


	//   ....[15]....
        /*01a0*/ 	.word	0xffffffff


	//   ....[16]....
        /*01a4*/ 	.word	0xffffffff


	//   ....[17]....
        /*01a8*/ 	.word	0xffffffff


	//   ....[18]....
        /*01ac*/ 	.word	0xffffffff


	//   ....[19]....
        /*01b0*/ 	.word	0xffffffff


	//   ....[20]....
        /*01b4*/ 	.word	0xffffffff


	//   ....[21]....
        /*01b8*/ 	.word	0xffffffff


	//   ....[22]....
        /*01bc*/ 	.word	0xffffffff


	//   ....[23]....
        /*01c0*/ 	.word	0xffffffff


	//   ....[24]....
        /*01c4*/ 	.word	0xffffffff


	//   ....[25]....
        /*01c8*/ 	.word	0xffffffff


	//   ....[26]....
        /*01cc*/ 	.word	0xffffffff


	//   ....[27]....
        /*01d0*/ 	.word	0xffffffff


	//   ....[28]....
        /*01d4*/ 	.word	0xffffffff


	//   ....[29]....
        /*01d8*/ 	.word	0xffffffff


	//   ....[30]....
        /*01dc*/ 	.word	0xffffffff


	//   ....[31]....
        /*01e0*/ 	.word	0x0500000f


	//   ....[32]....
        /*01e4*/ 	.word	0x0500000f


	//   ....[33]....
        /*01e8*/ 	.word	0x0500000f


	//   ....[34]....
        /*01ec*/ 	.word	0x0500000f


	//   ....[35]....
        /*01f0*/ 	.word	0x0500000f


	//   ....[36]....
        /*01f4*/ 	.word	0x0500000f


	//   ....[37]....
        /*01f8*/ 	.word	0x0500000f


	//   ....[38]....
        /*01fc*/ 	.word	0x0500000f


	//   ....[39]....
        /*0200*/ 	.word	0x0500000f


	//   ....[40]....
        /*0204*/ 	.word	0x0500000f


	//   ....[41]....
        /*0208*/ 	.word	0x0500000f


	//   ....[42]....
        /*020c*/ 	.word	0x0500000f


	//   ....[43]....
        /*0210*/ 	.word	0x0500000f


	//   ....[44]....
        /*0214*/ 	.word	0x0500000f


	//   ....[45]....
        /*0218*/ 	.word	0x0500000f


	//   ....[46]....
        /*021c*/ 	.word	0x0500000f


	//   ....[47]....
        /*0220*/ 	.word	0x0500000f


	//   ....[48]....
        /*0224*/ 	.word	0x0500000f


	//   ....[49]....
        /*0228*/ 	.word	0x0500000f


	//   ....[50]....
        /*022c*/ 	.word	0x0500000f


	//   ....[51]....
        /*0230*/ 	.word	0x0500000f


	//   ....[52]....
        /*0234*/ 	.word	0x0500000f


	//   ....[53]....
        /*0238*/ 	.word	0x0500000f


	//   ....[54]....
        /*023c*/ 	.word	0x0500000f


	//   ....[55]....
        /*0240*/ 	.word	0x0500000f


	//   ....[56]....
        /*0244*/ 	.word	0x0500000f


	//   ....[57]....
        /*0248*/ 	.word	0x0500000f


	//   ....[58]....
        /*024c*/ 	.word	0x0500000f


	//   ....[59]....
        /*0250*/ 	.word	0x0500000f


	//   ....[60]....
        /*0254*/ 	.word	0x0500000f


	//   ....[61]....
        /*0258*/ 	.word	0x0500000f


	//   ....[62]....
        /*025c*/ 	.word	0x0500000f


	//   ....[63]....
        /*0260*/ 	.word	0x0500000f


	//   ....[64]....
        /*0264*/ 	.word	0x0500000f


	//   ....[65]....
        /*0268*/ 	.word	0x0500000f


	//   ....[66]....
        /*026c*/ 	.word	0x0500000f


	//----- nvinfo : EIATTR_COOP_GROUP_INSTR_OFFSETS
	.align		4
.L_20351:
        /*0270*/ 	.byte	0x04, 0x28
        /*0272*/ 	.short	(.L_20353 - .L_20352)


	//   ....[0]....
.L_20352:
        /*0274*/ 	.word	0x00000b40


	//   ....[1]....
        /*0278*/ 	.word	0x00000b70


	//   ....[2]....
        /*027c*/ 	.word	0x00000b90


	//   ....[3]....
        /*0280*/ 	.word	0x00000bb0


	//   ....[4]....
        /*0284*/ 	.word	0x00000ce0


	//   ....[5]....
        /*0288*/ 	.word	0x00000d00


	//   ....[6]....
        /*028c*/ 	.word	0x00000d20


	//   ....[7]....
        /*0290*/ 	.word	0x00001b60


	//   ....[8]....
        /*0294*/ 	.word	0x00001be0


	//   ....[9]....
        /*0298*/ 	.word	0x00001c10


	//   ....[10]....
        /*029c*/ 	.word	0x00001c60


	//   ....[11]....
        /*02a0*/ 	.word	0x00001cb0


	//   ....[12]....
        /*02a4*/ 	.word	0x00001d00


	//   ....[13]....
        /*02a8*/ 	.word	0x00001d20


	//   ....[14]....
        /*02ac*/ 	.word	0x00001d40


	//   ....[15]....
        /*02b0*/ 	.word	0x00002ad0


	//   ....[16]....
        /*02b4*/ 	.word	0x00002b10


	//   ....[17]....
        /*02b8*/ 	.word	0x00002b50


	//   ....[18]....
        /*02bc*/ 	.word	0x00002b70


	//   ....[19]....
        /*02c0*/ 	.word	0x00002b80


	//   ....[20]....
        /*02c4*/ 	.word	0x00002b90


	//   ....[21]....
        /*02c8*/ 	.word	0x00002bc0


	//   ....[22]....
        /*02cc*/ 	.word	0x00002bf0


	//   ....[23]....
        /*02d0*/ 	.word	0x00002c20


	//   ....[24]....
        /*02d4*/ 	.word	0x00002c50


	//   ....[25]....
        /*02d8*/ 	.word	0x00002cd0


	//   ....[26]....
        /*02dc*/ 	.word	0x00002d00


	//   ....[27]....
        /*02e0*/ 	.word	0x00002d20


	//   ....[28]....
        /*02e4*/ 	.word	0x00002d40


	//   ....[29]....
        /*02e8*/ 	.word	0x00002d60


	//   ....[30]....
        /*02ec*/ 	.word	0x00002d70


	//   ....[31]....
        /*02f0*/ 	.word	0x00003fa0


	//   ....[32]....
        /*02f4*/ 	.word	0x00004000


	//   ....[33]....
        /*02f8*/ 	.word	0x00004060


	//   ....[34]....
        /*02fc*/ 	.word	0x000040c0


	//   ....[35]....
        /*0300*/ 	.word	0x00004140


	//   ....[36]....
        /*0304*/ 	.word	0x000041a0


	//   ....[37]....
        /*0308*/ 	.word	0x00004200


	//   ....[38]....
        /*030c*/ 	.word	0x00004280


	//   ....[39]....
        /*0310*/ 	.word	0x000042e0


	//   ....[40]....
        /*0314*/ 	.word	0x00004360


	//   ....[41]....
        /*0318*/ 	.word	0x000043c0


	//   ....[42]....
        /*031c*/ 	.word	0x00004440


	//   ....[43]....
        /*0320*/ 	.word	0x000044a0


	//   ....[44]....
        /*0324*/ 	.word	0x00004520


	//   ....[45]....
        /*0328*/ 	.word	0x00004580


	//   ....[46]....
        /*032c*/ 	.word	0x00004600


	//   ....[47]....
        /*0330*/ 	.word	0x00004660


	//   ....[48]....
        /*0334*/ 	.word	0x000046e0


	//   ....[49]....
        /*0338*/ 	.word	0x00004740


	//   ....[50]....
        /*033c*/ 	.word	0x000047b0


	//   ....[51]....
        /*0340*/ 	.word	0x00004810


	//   ....[52]....
        /*0344*/ 	.word	0x00004890


	//   ....[53]....
        /*0348*/ 	.word	0x000048f0


	//   ....[54]....
        /*034c*/ 	.word	0x00004960


	//   ....[55]....
        /*0350*/ 	.word	0x000049c0


	//   ....[56]....
        /*0354*/ 	.word	0x00004a30


	//   ....[57]....
        /*0358*/ 	.word	0x00004a90


	//   ....[58]....
        /*035c*/ 	.word	0x00004b10


	//   ....[59]....
        /*0360*/ 	.word	0x00004b70


	//   ....[60]....
        /*0364*/ 	.word	0x00004be0


	//   ....[61]....
        /*0368*/ 	.word	0x00004c40


	//   ....[62]....
        /*036c*/ 	.word	0x00004cb0


	//   ....[63]....
        /*0370*/ 	.word	0x00004d10


	//   ....[64]....
        /*0374*/ 	.word	0x00004d90


	//   ....[65]....
        /*0378*/ 	.word	0x00004df0


	//   ....[66]....
        /*037c*/ 	.word	0x00004e70


	//----- nvinfo : EIATTR_SYSCALL_OFFSETS
	.align		4
.L_20353:
        /*0380*/ 	.byte	0x04, 0x46
        /*0382*/ 	.short	(.L_20355 - .L_20354)


	//   ....[0]....
.L_20354:
        /*0384*/ 	.word	0x00003e30


	//   ....[1]....
        /*0388*/ 	.word	0x00003f30


	//----- nvinfo : EIATTR_EXIT_INSTR_OFFSETS
	.align		4
.L_20355:
        /*038c*/ 	.byte	0x04, 0x1c
        /*038e*/ 	.short	(.L_20357 - .L_20356)


	//   ....[0]....
.L_20356:
        /*0390*/ 	.word	0x00003640


	//   ....[1]....
        /*0394*/ 	.word	0x00003720


	//   ....[2]....
        /*0398*/ 	.word	0x00003d30


	//   ....[3]....
        /*039c*/ 	.word	0x00003f40


	//----- nvinfo : EIATTR_CRS_STACK_SIZE
	.align		4
.L_20357:
        /*03a0*/ 	.byte	0x04, 0x1e
        /*03a2*/ 	.short	(.L_20359 - .L_20358)
.L_20358:
        /*03a4*/ 	.word	0x00000000


	//----- nvinfo : EIATTR_CBANK_PARAM_SIZE
	.align		4
.L_20359:
        /*03a8*/ 	.byte	0x03, 0x19
        /*03aa*/ 	.short	0x007c


	//----- nvinfo : EIATTR_PARAM_CBANK
	.align		4
        /*03ac*/ 	.byte	0x04, 0x0a
        /*03ae*/ 	.short	(.L_20361 - .L_20360)
	.align		4
.L_20360:
        /*03b0*/ 	.word	index@(.nv.constant0._ZN4vllm25paged_attention_v1_kernelIfhLi128ELi16ELi128ELNS_18Fp8KVCacheDataTypeE1ELb1EEEvPT_PKS2_PKT0_S8_ifPKiSA_iPKfiiiSC_SC_iiiii)
        /*03b4*/ 	.short	0x0210
        /*03b6*/ 	.short	0x007c


	//----- nvinfo : EIATTR_SW_WAR
	.align		4
.L_20361:
        /*03b8*/ 	.byte	0x04, 0x36
        /*03ba*/ 	.short	(.L_20363 - .L_20362)
.L_20362:
        /*03bc*/ 	.word	0x00000008
.L_20363:


//--------------------- .nv.info._ZN4vllm25paged_attention_v1_kernelIfhLi120ELi16ELi128ELNS_18Fp8KVCacheDataTypeE1ELb1EEEvPT_PKS2_PKT0_S8_ifPKiSA_iPKfiiiSC_SC_iiiii --------------------------
	.section	.nv.info._ZN4vllm25paged_attention_v1_kernelIfhLi120ELi16ELi128ELNS_18Fp8KVCacheDataTypeE1ELb1EEEvPT_PKS2_PKT0_S8_ifPKiSA_iPKfiiiSC_SC_iiiii,"",@"SHT_CUDA_INFO"
	.sectionflags	@""
	.align	4


	//----- nvinfo : EIATTR_CUDA_API_VERSION
	.align		4
        /*0000*/ 	.byte	0x04, 0x37
        /*0002*/ 	.short	(.L_20365 - .L_20364)
.L_20364:
        /*0004*/ 	.word	0x00000082


	//----- nvinfo : EIATTR_KPARAM_INFO
	.align		4
.L_20365:
        /*0008*/ 	.byte	0x04, 0x17
        /*000a*/ 	.short	(.L_20367 - .L_20366)
.L_20366:
        /*000c*/ 	.word	0x00000000
        /*0010*/ 	.short	0x0013
        /*0012*/ 	.short	0x0078
        /*0014*/ 	.byte	0x00, 0xf0, 0x11, 0x00


	//----- nvinfo : EIATTR_KPARAM_INFO
	.align		4
.L_20367:
        /*0018*/ 	.byte	0x04, 0x17
        /*001a*/ 	.short	(.L_20369 - .L_20368)
.L_20368:
        /*001c*/ 	.word	0x00000000
        /*0020*/ 	.short	0x0012
        /*0022*/ 	.short	0x0074
        /*0024*/ 	.byte	0x00, 0xf0, 0x11, 0x00


	//----- nvinfo : EIATTR_KPARAM_INFO
	.align		4
.L_20369:
        /*0028*/ 	.byte	0x04, 0x17
        /*002a*/ 	.short	(.L_20371 - .L_20370)
.L_20370:
        /*002c*/ 	.word	0x00000000
        /*0030*/ 	.short	0x0011
        /*0032*/ 	.short	0x0070
        /*0034*/ 	.byte	0x00, 0xf0, 0x11, 0x00


	//----- nvinfo : EIATTR_KPARAM_INFO
	.align		4
.L_20371:
        /*0038*/ 	.byte	0x04, 0x17
        /*003a*/ 	.short	(.L_20373 - .L_20372)
.L_20372:
        /*003c*/ 	.word	0x00000000
        /*0040*/ 	.short	0x0010
        /*0042*/ 	.short	0x006c
        /*0044*/ 	.byte	0x00, 0xf0, 0x11, 0x00


	//----- nvinfo : EIATTR_KPARAM_INFO
	.align		4
.L_20373:
        /*0048*/ 	.byte	0x04, 0x17
        /*004a*/ 	.short	(.L_20375 - .L_20374)
.L_20374:
        /*004c*/ 	.word	0x00000000
        /*0050*/ 	.short	0x000f
        /*0052*/ 	.short	0x0068
        /*0054*/ 	.byte	0x00, 0xf0, 0x11, 0x00


	//----- nvinfo : EIATTR_KPARAM_INFO
	.align		4
.L_20375:
        /*0058*/ 	.byte	0x04, 0x17
        /*005a*/ 	.short	(.L_20377 - .L_20376)
.L_20376:
        /*005c*/ 	.word	0x00000000
        /*0060*/ 	.short	0x000e
        /*0062*/ 	.short	0x0060
        /*0064*/ 	.byte	0x00, 0xf0, 0x21, 0x00


	//----- nvinfo : EIATTR_KPARAM_INFO
	.align		4
.L_20377:
        /*0068*/ 	.byte	0x04, 0x17
        /*006a*/ 	.short	(.L_20379 - .L_20378)
.L_20378:
        /*006c*/ 	.word	0x00000000
        /*0070*/ 	.short	0x000d
        /*0072*/ 	.short	0x0058
        /*0074*/ 	.byte	0x00, 0xf0, 0x21, 0x00


	//----- nvinfo : EIATTR_KPARAM_INFO
	.align		4
.L_20379:
        /*0078*/ 	.byte	0x04, 0x17
        /*007a*/ 	.short	(.L_20381 - .L_20380)
.L_20380:
        /*007c*/ 	.word	0x00000000
        /*0080*/ 	.short	0x000c
        /*0082*/ 	.short	0x0050
        /*0084*/ 	.byte	0x00, 0xf0, 0x11, 0x00


	//----- nvinfo : EIATTR_KPARAM_INFO
	.align		4
.L_20381:
        /*0088*/ 	.byte	0x04, 0x17
        /*008a*/ 	.short	(.L_20383 - .L_20382)
.L_20382:
        /*008c*/ 	.word	0x00000000
        /*0090*/ 	.short	0x000b
        /*0092*/ 	.short	0x004c
        /*0094*/ 	.byte	0x00, 0xf0, 0x11, 0x00


	//----- nvinfo : EIATTR_KPARAM_INFO
	.align		4
.L_20383:
        /*0098*/ 	.byte	0x04, 0x17
        /*009a*/ 	.short	(.L_20385 - .L_20384)
.L_20384:
        /*009c*/ 	.word	0x00000000
        /*00a0*/ 	.short	0x000a
        /*00a2*/ 	.short	0x0048
        /*00a4*/ 	.byte	0x00, 0xf0, 0x11, 0x00


	//----- nvinfo : EIATTR_KPARAM_INFO
	.align		4
.L_20385:
        /*00a8*/ 	.byte	0x04, 0x17
        /*00aa*/ 	.short	(.L_20387 - .L_20386)
.L_20386:
        /*00ac*/ 	.word	0x00000000
        /*00b0*/ 	.short	0x0009
        /*00b2*/ 	.short	0x0040
        /*00b4*/ 	.byte	0x00, 0xf0, 0x21, 0x00


	//----- nvinfo : EIATTR_KPARAM_INFO
	.align		4
.L_20387:
        /*00b8*/ 	.byte	0x04, 0x17
        /*00ba*/ 	.short	(.L_20389 - .L_20388)
.L_20388:
        /*00bc*/ 	.word	0x00000000
        /*00c0*/ 	.short	0x0008
        /*00c2*/ 	.short	0x0038
        /*00c4*/ 	.byte	0x00, 0xf0, 0x11, 0x00


	//----- nvinfo : EIATTR_KPARAM_INFO
	.align		4
.L_20389:
        /*00c8*/ 	.byte	0x04, 0x17
        /*00ca*/ 	.short	(.L_20391 - .L_20390)
.L_20390:
        /*00cc*/ 	.word	0x00000000
        /*00d0*/ 	.short	0x0007
        /*00d2*/ 	.short	0x0030
        /*00d4*/ 	.byte	0x00, 0xf0, 0x21, 0x00


	//----- nvinfo : EIATTR_KPARAM_INFO
	.align		4
.L_20391:
        /*00d8*/ 	.byte	0x04, 0x17
        /*00da*/ 	.short	(.L_20393 - .L_20392)
.L_20392:
        /*00dc*/ 	.word	0x00000000
        /*00e0*/ 	.short	0x0006
        /*00e2*/ 	.short	0x0028
        /*00e4*/ 	.byte	0x00, 0xf0, 0x21, 0x00


	//----- nvinfo : EIATTR_KPARAM_INFO
	.align		4
.L_20393:
        /*00e8*/ 	.byte	0x04, 0x17
        /*00ea*/ 	.short	(.L_20395 - .L_20394)
.L_20394:
        /*00ec*/ 	.word	0x00000000
        /*00f0*/ 	.short	0x0005
        /*00f2*/ 	.short	0x0024
        /*00f4*/ 	.byte	0x00, 0xf0, 0x11, 0x00


	//----- nvinfo : EIATTR_KPARAM_INFO
	.align		4
.L_20395:
        /*00f8*/ 	.byte	0x04, 0x17
        /*00fa*/ 	.short	(.L_20397 - .L_20396)
.L_20396:
        /*00fc*/ 	.word	0x00000000
        /*0100*/ 	.short	0x0004
        /*0102*/ 	.short	0x0020
        /*0104*/ 	.byte	0x00, 0xf0, 0x11, 0x00


	//----- nvinfo : EIATTR_KPARAM_INFO
	.align		4
.L_20397:
        /*0108*/ 	.byte	0x04, 0x17
        /*010a*/ 	.short	(.L_20399 - .L_20398)
.L_20398:
        /*010c*/ 	.word	0x00000000
        /*0110*/ 	.short	0x0003
        /*0112*/ 	.short	0x0018
        /*0114*/ 	.byte	0x00, 0xf0, 0x21, 0x00


	//----- nvinfo : EIATTR_KPARAM_INFO
	.align		4
.L_20399:
        /*0118*/ 	.byte	0x04, 0x17
        /*011a*/ 	.short	(.L_20401 - .L_20400)
.L_20400:
        /*011c*/ 	.word	0x00000000
        /*0120*/ 	.short	0x0002
        /*0122*/ 	.short	0x0010
        /*0124*/ 	.byte	0x00, 0xf0, 0x21, 0x00


	//----- nvinfo : EIATTR_KPARAM_INFO
	.align		4
.L_20401:
        /*0128*/ 	.byte	0x04, 0x17
        /*012a*/ 	.short	(.L_20403 - .L_20402)
.L_20402:
        /*012c*/ 	.word	0x00000000
        /*0130*/ 	.short	0x0001
        /*0132*/ 	.short	0x0008
        /*0134*/ 	.byte	0x00, 0xf0, 0x21, 0x00


	//----- nvinfo : EIATTR_KPARAM_INFO
	.align		4
.L_20403:
        /*0138*/ 	.byte	0x04, 0x17
        /*013a*/ 	.short	(.L_20405 - .L_20404)
.L_20404:
        /*013c*/ 	.word	0x00000000
        /*0140*/ 	.short	0x0000
        /*0142*/ 	.short	0x0000
        /*0144*/ 	.byte	0x00, 0xf0, 0x21, 0x00


	//----- nvinfo : EIATTR_SPARSE_MMA_MASK
	.align		4
.L_20405:
        /*0148*/ 	.byte	0x03, 0x50
        /*014a*/ 	.short	0x0000


	//----- nvinfo : EIATTR_MAXREG_COUNT
	.align		4
        /*014c*/ 	.byte	0x03, 0x1b
        /*014e*/ 	.short	0x00ff


	//----- nvinfo : EIATTR_NUM_BARRIERS
	.align		4
        /*0150*/ 	.byte	0x02, 0x4c
        /*0152*/ 	.byte	0x01
	.zero		1


	//----- nvinfo : EIATTR_EXTERNS
	.align		4
        /*0154*/ 	.byte	0x04, 0x0f
        /*0156*/ 	.short	(.L_20407 - .L_20406)


	//   ....[0]....
	.align		4
.L_20406:
        /*0158*/ 	.word	index@(__assertfail)


	//----- nvinfo : EIATTR_MERCURY_ISA_VERSION
	.align		4
.L_20407:
        /*015c*/ 	.byte	0x03, 0x5f
        /*015e*/ 	.short	0x0101


	//----- nvinfo : EIATTR_COOP_GROUP_MASK_REGIDS
	.align		4
        /*0160*/ 	.byte	0x04, 0x29
        /*0162*/ 	.short	(.L_20409 - .L_20408)


	//   ....[0]....
.L_20408:
        /*0164*/ 	.word	0xffffffff


	//   ....[1]....
        /*0168*/ 	.word	0xffffffff


	//   ....[2]....
        /*016c*/ 	.word	0xffffffff


	//   ....[3]....
        /*0170*/ 	.word	0xffffffff


	//   ....[4]....
        /*0174*/ 	.word	0xffffffff


	//   ....[5]....
        /*0178*/ 	.word	0xffffffff


	//   ....[6]....
        /*017c*/ 	.word	0xffffffff


	//   ....[7]....
        /*0180*/ 	.word	0xffffffff


	//   ....[8]....
        /*0184*/ 	.word	0xffffffff


	//   ....[9]....
        /*0188*/ 	.word	0xffffffff


	//   ....[10]....
        /*018c*/ 	.word	0xffffffff


	//   ....[11]....
        /*0190*/ 	.word	0xffffffff


	//   ....[12]....
        /*0194*/ 	.word	0xffffffff


	//   ....[13]....
        /*0198*/ 	.word	0xffffffff


	//   ....[14]....
        /*019c*/ 	.word	0xffffffff


	//   ....[15]....
        /*01a0*/ 	.word	0xffffffff


	//   ....[16]....
        /*01a4*/ 	.word	0xffffffff


	//   ....[17]....
        /*01a8*/ 	.word	0xffffffff


	//   ....[18]....
        /*01ac*/ 	.word	0xffffffff


	//   ....[19]....
        /*01b0*/ 	.word	0xffffffff


	//   ....[20]....
        /*01b4*/ 	.word	0xffffffff


	//   ....[21]....
        /*01b8*/ 	.word	0xffffffff


	//   ....[22]....
        /*01bc*/ 	.word	0xffffffff


	//   ....[23]....
        /*01c0*/ 	.word	0xffffffff


	//   ....[24]....
        /*01c4*/ 	.word	0xffffffff


	//   ....[25]....
        /*01c8*/ 	.word	0xffffffff


	//   ....[26]....
        /*01cc*/ 	.word	0xffffffff


	//   ....[27]....
        /*01d0*/ 	.word	0xffffffff


	//   ....[28]....
        /*01d4*/ 	.word	0xffffffff


	//   ....[29]....
        /*01d8*/ 	.word	0xffffffff


	//   ....[30]....
        /*01dc*/ 	.word	0x0500000f


	//   ....[31]....
        /*01e0*/ 	.word	0x0500000f


	//   ....[32]....
        /*01e4*/ 	.word	0x0500000f


	//   ....[33]....
        /*01e8*/ 	.word	0x0500000f


	//   ....[34]....
        /*01ec*/ 	.word	0x0500000f


	//   ....[35]....
        /*01f0*/ 	.word	0x0500000f


	//   ....[36]....
        /*01f4*/ 	.word	0x0500000f


	//   ....[37]....
        /*01f8*/ 	.word	0x0500000f


	//   ....[38]....
        /*01fc*/ 	.word	0x0500000f


	//   ....[39]....
        /*0200*/ 	.word	0x0500000f


	//   ....[40]....
        /*0204*/ 	.word	0x0500000f


	//   ....[41]....
        /*0208*/ 	.word	0x0500000f


	//   ....[42]....
        /*020c*/ 	.word	0x0500000f


	//   ....[43]....
        /*0210*/ 	.word	0x0500000f


	//   ....[44]....
        /*0214*/ 	.word	0x0500000f


	//   ....[45]....
        /*0218*/ 	.word	0x0500000f


	//   ....[46]....
        /*021c*/ 	.word	0x0500000f


	//   ....[47]....
        /*0220*/ 	.word	0x0500000f


	//   ....[48]....
        /*0224*/ 	.word	0x0500000f


	//   ....[49]....
        /*0228*/ 	.word	0x0500000f


	//   ....[50]....
        /*022c*/ 	.word	0x0500000f


	//   ....[51]....
        /*0230*/ 	.word	0x0500000f


	//   ....[52]....
        /*0234*/ 	.word	0x0500000f


	//   ....[53]....
        /*0238*/ 	.word	0x0500000f


	//   ....[54]....
        /*023c*/ 	.word	0x0500000f


	//   ....[55]....
        /*0240*/ 	.word	0x0500000f


	//   ....[56]....
        /*0244*/ 	.word	0x0500000f


	//   ....[57]....
        /*0248*/ 	.word	0x0500000f


	//   ....[58]....
        /*024c*/ 	.word	0x0500000f


	//   ....[59]....
        /*0250*/ 	.word	0x0500000f


	//   ....[60]....
        /*0254*/ 	.word	0x0500000f


	//   ....[61]....
        /*0258*/ 	.word	0x0500000f


	//   ....[62]....
        /*025c*/ 	.word	0x0500000f


	//   ....[63]....
        /*0260*/ 	.word	0x0500000f


	//----- nvinfo : EIATTR_COOP_GROUP_INSTR_OFFSETS
	.align		4
.L_20409:
        /*0264*/ 	.byte	0x04, 0x28
        /*0266*/ 	.short	(.L_20411 - .L_20410)


	//   ....[0]....
.L_20410:
        /*0268*/ 	.word	0x00000b50


	//   ....[1]....
        /*026c*/ 	.word	0x00000b80


	//   ....[2]....
        /*0270*/ 	.word	0x00000ba0


	//   ....[3]....
        /*0274*/ 	.word	0x00000bc0


	//   ....[4]....
        /*0278*/ 	.word	0x00000cf0


	//   ....[5]....
        /*027c*/ 	.word	0x00000d10


	//   ....[6]....
        /*0280*/ 	.word	0x00000d30


	//   ....[7]....
        /*0284*/ 	.word	0x00001b70


	//   ....[8]....
        /*0288*/ 	.word	0x00001bf0


	//   ....[9]....
        /*028c*/ 	.word	0x00001c20


	//   ....[10]....
        /*0290*/ 	.word	0x00001c70


	//   ....[11]....
        /*0294*/ 	.word	0x00001cc0


	//   ....[12]....
        /*0298*/ 	.word	0x00001d10


	//   ....[13]....
        /*029c*/ 	.word	0x00001d30


	//   ....[14]....
        /*02a0*/ 	.word	0x00001d50


	//   ....[15]....
        /*02a4*/ 	.word	0x00002ac0


	//   ....[16]....
        /*02a8*/ 	.word	0x00002b00


	//   ....[17]....
        /*02ac*/ 	.word	0x00002b40


	//   ....[18]....
        /*02b0*/ 	.word	0x00002b50


	//   ....[19]....
        /*02b4*/ 	.word	0x00002b60


	//   ....[20]....
        /*02b8*/ 	.word	0x00002b70


	//   ....[21]....
        /*02bc*/ 	.word	0x00002ba0


	//   ....[22]....
        /*02c0*/ 	.word	0x00002bc0


	//   ....[23]....
        /*02c4*/ 	.word	0x00002be0


	//   ....[24]....
        /*02c8*/ 	.word	0x00002c20


	//   ....[25]....
        /*02cc*/ 	.word	0x00002c50


	//   ....[26]....
        /*02d0*/ 	.word	0x00002ca0


	//   ....[27]....
        /*02d4*/ 	.word	0x00002cd0


	//   ....[28]....
        /*02d8*/ 	.word	0x00002d10


	//   ....[29]....
        /*02dc*/ 	.word	0x00002d40


	//   ....[30]....
        /*02e0*/ 	.word	0x00003ea0


	//   ....[31]....
        /*02e4*/ 	.word	0x00003f00


	//   ....[32]....
        /*02e8*/ 	.word	0x00003f60


	//   ....[33]....
        /*02ec*/ 	.word	0x00003fc0


	//   ....[34]....
        /*02f0*/ 	.word	0x00004040


	//   ....[35]....
        /*02f4*/ 	.word	0x000040a0


	//   ....[36]....
        /*02f8*/ 	.word	0x00004100


	//   ....[37]....
        /*02fc*/ 	.word	0x00004180


	//   ....[38]....
        /*0300*/ 	.word	0x000041e0


	//   ....[39]....
        /*0304*/ 	.word	0x00004260


	//   ....[40]....
        /*0308*/ 	.word	0x000042c0


	//   ....[41]....
        /*030c*/ 	.word	0x00004340


	//   ....[42]....
        /*0310*/ 	.word	0x000043a0


	//   ....[43]....
        /*0314*/ 	.word	0x00004420


	//   ....[44]....
        /*0318*/ 	.word	0x00004480


	//   ....[45]....
        /*031c*/ 	.word	0x00004500


	//   ....[46]....
        /*0320*/ 	.word	0x00004560


	//   ....[47]....
        /*0324*/ 	.word	0x000045e0


	//   ....[48]....
        /*0328*/ 	.word	0x00004640


	//   ....[49]....
        /*032c*/ 	.word	0x000046b0


	//   ....[50]....
        /*0330*/ 	.word	0x00004710


	//   ....[51]....
        /*0334*/ 	.word	0x00004780


	//   ....[52]....
        /*0338*/ 	.word	0x000047e0


	//   ....[53]....
        /*033c*/ 	.word	0x00004860


	//   ....[54]....
        /*0340*/ 	.word	0x000048c0


	//   ....[55]....
        /*0344*/ 	.word	0x00004940


	//   ....[56]....
        /*0348*/ 	.word	0x000049a0


	//   ....[57]....
        /*034c*/ 	.word	0x00004a20


	//   ....[58]....
        /*0350*/ 	.word	0x00004a80


	//   ....[59]....
        /*0354*/ 	.word	0x00004af0


	//   ....[60]....
        /*0358*/ 	.word	0x00004b50


	//   ....[61]....
        /*035c*/ 	.word	0x00004bc0


	//   ....[62]....
        /*0360*/ 	.word	0x00004c40


	//   ....[63]....
        /*0364*/ 	.word	0x00004cb0


	//----- nvinfo : EIATTR_SYSCALL_OFFSETS
	.align		4
.L_20411:
        /*0368*/ 	.byte	0x04, 0x46
        /*036a*/ 	.short	(.L_20413 - .L_20412)


	//   ....[0]....
.L_20412:
        /*036c*/ 	.word	0x00003d30


	//   ....[1]....
        /*0370*/ 	.word	0x00003e30


	//----- nvinfo : EIATTR_EXIT_INSTR_OFFSETS
	.align		4
.L_20413:
        /*0374*/ 	.byte	0x04, 0x1c
        /*0376*/ 	.short	(.L_20415 - .L_20414)


	//   ....[0]....
.L_20414:
        /*0378*/ 	.word	0x000035b0


	//   ....[1]....
        /*037c*/ 	.word	0x00003680


	//   ....[2]....
        /*0380*/ 	.word	0x00003c30


	//   ....[3]....
        /*0384*/ 	.word	0x00003e40


	//----- nvinfo : EIATTR_CRS_STACK_SIZE
	.align		4
.L_20415:
        /*0388*/ 	.byte	0x04, 0x1e
        /*038a*/ 	.short	(.L_20417 - .L_20416)
.L_20416:
        /*038c*/ 	.word	0x00000000


	//----- nvinfo : EIATTR_CBANK_PARAM_SIZE
	.align		4
.L_20417:
        /*0390*/ 	.byte	0x03, 0x19
        /*0392*/ 	.short	0x007c


	//----- nvinfo : EIATTR_PARAM_CBANK
	.align		4
        /*0394*/ 	.byte	0x04, 0x0a
        /*0396*/ 	.short	(.L_20419 - .L_20418)
	.align		4
.L_20418:
        /*0398*/ 	.word	index@(.nv.constant0._ZN4vllm25paged_attention_v1_kernelIfhLi120ELi16ELi128ELNS_18Fp8KVCacheDataTypeE1ELb1EEEvPT_PKS2_PKT0_S8_ifPKiSA_iPKfiiiSC_SC_iiiii)
        /*039c*/ 	.short	0x0210
        /*039e*/ 	.short	0x007c


	//----- nvinfo : EIATTR_SW_WAR
	.align		4
.L_20419:
        /*03a0*/ 	.byte	0x04, 0x36
        /*03a2*/ 	.short	(.L_20421 - .L_20420)
.L_20420:
        /*03a4*/ 	.word	0x00000008
.L_20421:


//--------------------- .nv.info._ZN4vllm25paged_attention_v1_kernelIfhLi112ELi16ELi128ELNS_18Fp8KVCacheDataTypeE1ELb1EEEvPT_PKS2_PKT0_S8_ifPKiSA_iPKfiiiSC_SC_iiiii --------------------------
	.section	.nv.info._ZN4vllm25paged_attention_v1_kernelIfhLi112ELi16ELi128ELNS_18Fp8KVCacheDataTypeE1ELb1EEEvPT_PKS2_PKT0_S8_ifPKiSA_iPKfiiiSC_SC_iiiii,"",@"SHT_CUDA_INFO"
	.sectionflags	@""
	.align	4


	//----- nvinfo : EIATTR_CUDA_API_VERSION
	.align		4
        /*0000*/ 	.byte	0x04, 0x37
        /*0002*/ 	.short	(.L_20423 - .L_20422)
.L_20422:
        /*0004*/ 	.word	0x00000082


	//----- nvinfo : EIATTR_KPARAM_INFO
	.align		4
.L_20423:
        /*0008*/ 	.byte	0x04, 0x17
        /*000a*/ 	.short	(.L_20425 - .L_20424)
.L_20424:
        /*000c*/ 	.word	0x00000000
        /*0010*/ 	.short	0x0013
        /*0012*/ 	.short	0x0078
        /*0014*/ 	.byte	0x00, 0xf0, 0x11, 0x00


	//----- nvinfo : EIATTR_KPARAM_INFO
	.align		4
.L_20425:
        /*0018*/ 	.byte	0x04, 0x17
        /*001a*/ 	.short	(.L_20427 - .L_20426)
.L_20426:
        /*001c*/ 	.word	0x00000000
        /*0020*/ 	.short	0x0012
        /*0022*/ 	.short	0x0074
        /*0024*/ 	.byte	0x00, 0xf0, 0x11, 0x00


	//----- nvinfo : EIATTR_KPARAM_INFO
	.align		4
.L_20427:
        /*0028*/ 	.byte	0x04, 0x17
        /*002a*/ 	.short	(.L_20429 - .L_20428)
.L_20428:
        /*002c*/ 	.word	0x00000000
        /*0030*/ 	.short	0x0011
        /*0032*/ 	.short	0x0070
        /*0034*/ 	.byte	0x00, 0xf0, 0x11, 0x00


	//----- nvinfo : EIATTR_KPARAM_INFO
	.align		4
.L_20429:
        /*0038*/ 	.byte	0x04, 0x17
        /*003a*/ 	.short	(.L_20431 - .L_20430)
.L_20430:
        /*003c*/ 	.word	0x00000000
        /*0040*/ 	.short	0x0010
        /*0042*/ 	.short	0x006c
        /*0044*/ 	.byte	0x00, 0xf0, 0x11, 0x00


	//----- nvinfo : EIATTR_KPARAM_INFO
	.align		4
.L_20431:
        /*0048*/ 	.byte	0x04, 0x17
        /*004a*/ 	.short	(.L_20433 - .L_20432)
.L_20432:
        /*004c*/ 	.word	0x00000000
        /*0050*/ 	.short	0x000f
        /*0052*/ 	.short	0x0068
        /*0054*/ 	.byte	0x00, 0xf0, 0x11, 0x00


	//----- nvinfo : EIATTR_KPARAM_INFO
	.align		4
.L_20433:
        /*0058*/ 	.byte	0x04, 0x17
        /*005a*/ 	.short	(.L_20435 - .L_20434)
.L_20434:
        /*005c*/ 	.word	0x00000000
        /*0060*/ 	.short	0x000e
        /*0062*/ 	.short	0x0060
        /*0064*/ 	.byte	0x00, 0xf0, 0x21, 0x00


	//----- nvinfo : EIATTR_KPARAM_INFO
	.align		4
.L_20435:
        /*0068*/ 	.byte	0x04, 0x17
        /*006a*/ 	.short	(.L_20437 - .L_20436)
.L_20436:
        /*006c*/ 	.word	0x00000000
        /*0070*/ 	.short	0x000d
        /*0072*/ 	.short	0x0058
        /*0074*/ 	.byte	0x00, 0xf0, 0x21, 0x00


	//----- nvinfo : EIATTR_KPARAM_INFO
	.align		4
.L_20437:
        /*0078*/ 	.byte	0x04, 0x17
        /*007a*/ 	.short	(.L_20439 - .L_20438)
.L_20438:
        /*007c*/ 	.word	0x00000000
        /*0080*/ 	.short	0x000c
        /*0082*/ 	.short	0x0050
        /*0084*/ 	.byte	0x00, 0xf0, 0x11, 0x00


	//----- nvinfo : EIATTR_KPARAM_INFO
	.align		4
.L_20439:
        /*0088*/ 	.byte	0x04, 0x17
        /*008a*/ 	.short	(.L_20441 - .L_20440)
.L_20440:
        /*008c*/ 	.word	0x00000000
        /*0090*/ 	.short	0x000b
        /*0092*/ 	.short	0x004c
        /*0094*/ 	.byte	0x00, 0xf0, 0x11, 0x00


	//----- nvinfo : EIATTR_KPARAM_INFO
	.align		4
.L_20441:
        /*0098*/ 	.byte	0x04, 0x17
        /*009a*/ 	.short	(.L_20443 - .L_20442)
.L_20442:
        /*009c*/ 	.word	0x00000000
        /*00a0*/ 	.short	0x000a
        /*00a2*/ 	.short	0x0048
        /*00a4*/ 	.byte	0x00, 0xf0, 0x11, 0x00


	//----- nvinfo : EIATTR_KPARAM_INFO
	.align		4
.L_20443:
        /*00a8*/ 	.byte	0x04, 0x17
        /*00aa*/ 	.short	(.L_20445 - .L_20444)
.L_20444:
        /*00ac*/ 	.word	0x00000000
        /*00b0*/ 	.short	0x0009
        /*00b2*/ 	.short	0x0040
        /*00b4*/ 	.byte	0x00, 0xf0, 0x21, 0x00


	//----- nvinfo : EIATTR_KPARAM_INFO
	.align		4
.L_20445:
        /*00b8*/ 	.byte	0x04, 0x17
        /*00ba*/ 	.short	(.L_20447 - .L_20446)
.L_20446:
        /*00bc*/ 	.word	0x00000000
        /*00c0*/ 	.short	0x0008
        /*00c2*/ 	.short	0x0038
        /*00c4*/ 	.byte	0x00, 0xf0, 0x11, 0x00


	//----- nvinfo : EIATTR_KPARAM_INFO
	.align		4
.L_20447:
        /*00c8*/ 	.byte	0x04, 0x17
        /*00ca*/ 	.short	(.L_20449 - .L_20448)
.L_20448:
        /*00cc*/ 	.word	0x00000000
        /*00d0*/ 	.short	0x0007
        /*00d2*/ 	.short	0x0030
        /*00d4*/ 	.byte	0x00, 0xf0, 0x21, 0x00


	//----- nvinfo : EIATTR_KPARAM_INFO
	.align		4
.L_20449:
        /*00d8*/ 	.byte	0x04, 0x17
        /*00da*/ 	.short	(.L_20451 - .L_20450)
.L_20450:
        /*00dc*/ 	.word	0x00000000
        /*00e0*/ 	.short	0x0006
        /*00e2*/ 	.short	0x0028
        /*00e4*/ 	.byte	0x00, 0xf0, 0x21, 0x00


	//----- nvinfo : EIATTR_KPARAM_INFO
	.align		4
.L_20451:
        /*00e8*/ 	.byte	0x04, 0x17
        /*00ea*/ 	.short	(.L_20453 - .L_20452)
.L_20452:
        /*00ec*/ 	.word	0x00000000
        /*00f0*/ 	.short	0x0005
        /*00f2*/ 	.short	0x0024
        /*00f4*/ 	.byte	0x00, 0xf0, 0x11, 0x00


	//----- nvinfo : EIATTR_KPARAM_INFO
	.align		4
.L_20453:
        /*00f8*/ 	.byte	0x04, 0x17
        /*00fa*/ 	.short	(.L_20455 - .L_20454)
.L_20454:
        /*00fc*/ 	.word	0x00000000
        /*0100*/ 	.short	0x0004
        /*0102*/ 	.short	0x0020
        /*0104*/ 	.byte	0x00, 0xf0, 0x11, 0x00


	//----- nvinfo : EIATTR_KPARAM_INFO
	.align		4
.L_20455:
        /*0108*/ 	.byte	0x04, 0x17
        /*010a*/ 	.short	(.L_20457 - .L_20456)
.L_20456:
        /*010c*/ 	.word	0x00000000
        /*0110*/ 	.short	0x0003
        /*0112*/ 	.short	0x0018
        /*0114*/ 	.byte	0x00, 0xf0, 0x21, 0x00


	//----- nvinfo : EIATTR_KPARAM_INFO
	.align		4
.L_20457:
        /*0118*/ 	.byte	0x04, 0x17
        /*011a*/ 	.short	(.L_20459 - .L_20458)
.L_20458:
        /*011c*/ 	.word	0x00000000
        /*0120*/ 	.short	0x0002
        /*0122*/ 	.short	0x0010
        /*0124*/ 	.byte	0x00, 0xf0, 0x21, 0x00


	//----- nvinfo : EIATTR_KPARAM_INFO
	.align		4
.L_20459:
        /*0128*/ 	.byte	0x04, 0x17
        /*012a*/ 	.short	(.L_20461 - .L_20460)
.L_20460:
        /*012c*/ 	.word	0x00000000
        /*0130*/ 	.short	0x0001
        /*0132*/ 	.short	0x0008
        /*0134*/ 	.byte	0x00, 0xf0, 0x21, 0x00


	//----- nvinfo : EIATTR_KPARAM_INFO
	.align		4
.L_20461:
        /*0138*/ 	.byte	0x04, 0x17
        /*013a*/ 	.short	(.L_20463 - .L_20462)
.L_20462:
        /*013c*/ 	.word	0x00000000
        /*0140*/ 	.short	0x0000
        /*0142*/ 	.short	0x0000
        /*0144*/ 	.byte	0x00, 0xf0, 0x21, 0x00


	//----- nvinfo : EIATTR_SPARSE_MMA_MASK
	.align		4
.L_20463:
        /*0148*/ 	.byte	0x03, 0x50
        /*014a*/ 	.short	0x0000


	//----- nvinfo : EIATTR_MAXREG_COUNT
	.align		4
        /*014c*/ 	.byte	0x03, 0x1b
        /*014e*/ 	.short	0x00ff


	//----- nvinfo : EIATTR_NUM_BARRIERS
	.align		4
        /*0150*/ 	.byte	0x02, 0x4c
        /*0152*/ 	.byte	0x01
	.zero		1


	//----- nvinfo : EIATTR_EXTERNS
	.align		4
        /*0154*/ 	.byte	0x04, 0x0f
        /*0156*/ 	.short	(.L_20465 - .L_20464)


	//   ....[0]....
	.align		4
.L_20464:
        /*0158*/ 	.word	index@(__assertfail)


	//----- nvinfo : EIATTR_MERCURY_ISA_VERSION
	.align		4
.L_20465:
        /*015c*/ 	.byte	0x03, 0x5f
        /*015e*/ 	.short	0x0101


	//----- nvinfo : EIATTR_COOP_GROUP_MASK_REGIDS
	.align		4
        /*0160*/ 	.byte	0x04, 0x29
        /*0162*/ 	.short	(.L_20467 - .L_20466)


	//   ....[0]....
.L_20466:
        /*0164*/ 	.word	0xffffffff


	//   ....[1]....
        /*0168*/ 	.word	0xffffffff


	//   ....[2]....
        /*016c*/ 	.word	0xffffffff


	//   ....[3]....
        /*0170*/ 	.word	0xffffffff


	//   ....[4]....
        /*0174*/ 	.word	0xffffffff


	//   ....[5]....
        /*0178*/ 	.word	0xffffffff


	//   ....[6]....
        /*017c*/ 	.word	0xffffffff


	//   ....[7]....
        /*0180*/ 	.word	0xffffffff


	//   ....[8]....
        /*0184*/ 	.word	0xffffffff


	//   ....[9]....
        /*0188*/ 	.word	0xffffffff


	//   ....[10]....
        /*018c*/ 	.word	0xffffffff


	//   ....[11]....
        /*0190*/ 	.word	0xffffffff


	//   ....[12]....
        /*0194*/ 	.word	0xffffffff


	//   ....[13]....
        /*0198*/ 	.word	0xffffffff


	//   ....[14]....
        /*019c*/ 	.word	0xffffffff


	//   ....[15]....
        /*01a0*/ 	.word	0xffffffff


	//   ....[16]....
        /*01a4*/ 	.word	0xffffffff


	//   ....[17]....
        /*01a8*/ 	.word	0xffffffff


	//   ....[18]....
        /*01ac*/ 	.word	0xffffffff


	//   ....[19]....
        /*01b0*/ 	.word	0xffffffff


	//   ....[20]....
        /*01b4*/ 	.word	0xffffffff


	//   ....[21]....
        /*01b8*/ 	.word	0xffffffff


	//   ....[22]....
        /*01bc*/ 	.word	0xffffffff


	//   ....[23]....
        /*01c0*/ 	.word	0xffffffff


	//   ....[24]....
        /*01c4*/ 	.word	0xffffffff


	//   ....[25]....
        /*01c8*/ 	.word	0xffffffff


	//   ....[26]....
        /*01cc*/ 	.word	0xffffffff


	//   ....[27]....
        /*01d0*/ 	.word	0xffffffff


	//   ....[28]....
        /*01d4*/ 	.word	0xffffffff


	//   ....[29]....
        /*01d8*/ 	.word	0x0500000f


	//   ....[30]....
        /*01dc*/ 	.word	0x0500000f


	//   ....[31]....
        /*01e0*/ 	.word	0x0500000f


	//   ....[32]....
        /*01e4*/ 	.word	0x0500000f


	//   ....[33]....
        /*01e8*/ 	.word	0x0500000f


	//   ....[34]....
        /*01ec*/ 	.word	0x0500000f


	//   ....[35]....
        /*01f0*/ 	.word	0x0500000f


	//   ....[36]....
        /*01f4*/ 	.word	0x0500000f


	//   ....[37]....
        /*01f8*/ 	.word	0x0500000f


	//   ....[38]....
        /*01fc*/ 	.word	0x0500000f


	//   ....[39]....
        /*0200*/ 	.word	0x0500000f


	//   ....[40]....
        /*0204*/ 	.word	0x0500000f


	//   ....[41]....
        /*0208*/ 	.word	0x0500000f


	//   ....[42]....
        /*020c*/ 	.word	0x0500000f


	//   ....[43]....
        /*0210*/ 	.word	0x0500000f


	//   ....[44]....
        /*0214*/ 	.word	0x0500000f


	//   ....[45]....
        /*0218*/ 	.word	0x0500000f


	//   ....[46]....
        /*021c*/ 	.word	0x0500000f


	//   ....[47]....
        /*0220*/ 	.word	0x0500000f


	//   ....[48]....
        /*0224*/ 	.word	0x0500000f


	//   ....[49]....
        /*0228*/ 	.word	0x0500000f


	//   ....[50]....
        /*022c*/ 	.word	0x0500000f


	//   ....[51]....
        /*0230*/ 	.word	0x0500000f


	//   ....[52]....
        /*0234*/ 	.word	0x0500000f


	//   ....[53]....
        /*0238*/ 	.word	0x0500000f


	//   ....[54]....
        /*023c*/ 	.word	0x0500000f


	//   ....[55]....
        /*0240*/ 	.word	0x0500000f


	//   ....[56]....
        /*0244*/ 	.word	0x0500000f


	//   ....[57]....
        /*0248*/ 	.word	0x0500000f


	//   ....[58]....
        /*024c*/ 	.word	0x0500000f


	//   ....[59]....
        /*0250*/ 	.word	0x0500000f


	//   ....[60]....
        /*0254*/ 	.word	0x0500000f


	//----- nvinfo : EIATTR_COOP_GROUP_INSTR_OFFSETS
	.align		4
.L_20467:
        /*0258*/ 	.byte	0x04, 0x28
        /*025a*/ 	.short	(.L_20469 - .L_20468)


	//   ....[0]....
.L_20468:
        /*025c*/ 	.word	0x00000b50


	//   ....[1]....
        /*0260*/ 	.word	0x00000b80


	//   ....[2]....
        /*0264*/ 	.word	0x00000ba0


	//   ....[3]....
        /*0268*/ 	.word	0x00000bc0


	//   ....[4]....
        /*026c*/ 	.word	0x00000cf0


	//   ....[5]....
        /*0270*/ 	.word	0x00000d10


	//   ....[6]....
        /*0274*/ 	.word	0x00000d30


	//   ....[7]....
        /*0278*/ 	.word	0x00001b70


	//   ....[8]....
        /*027c*/ 	.word	0x00001bf0


	//   ....[9]....
        /*0280*/ 	.word	0x00001c20


	//   ....[10]....
        /*0284*/ 	.word	0x00001c70


	//   ....[11]....
        /*0288*/ 	.word	0x00001cc0


	//   ....[12]....
        /*028c*/ 	.word	0x00001d10


	//   ....[13]....
        /*0290*/ 	.word	0x00001d30


	//   ....[14]....
        /*0294*/ 	.word	0x00001d50


	//   ....[15]....
        /*0298*/ 	.word	0x00002ac0


	//   ....[16]....
        /*029c*/ 	.word	0x00002b00


	//   ....[17]....
        /*02a0*/ 	.word	0x00002b40


	//   ....[18]....
        /*02a4*/ 	.word	0x00002b50


	//   ....[19]....
        /*02a8*/ 	.word	0x00002b60


	//   ....[20]....
        /*02ac*/ 	.word	0x00002b70


	//   ....[21]....
        /*02b0*/ 	.word	0x00002b80


	//   ....[22]....
        /*02b4*/ 	.word	0x00002bd0


	//   ....[23]....
        /*02b8*/ 	.word	0x00002c30


	//   ....[24]....
        /*02bc*/ 	.word	0x00002c60


	//   ....[25]....
        /*02c0*/ 	.word	0x00002c90


	//   ....[26]....
        /*02c4*/ 	.word	0x00002cc0


	//   ....[27]....
        /*02c8*/ 	.word	0x00002cd0


	//   ....[28]....
        /*02cc*/ 	.word	0x00002cf0


	//   ....[29]....
        /*02d0*/ 	.word	0x00003d90


	//   ....[30]....
        /*02d4*/ 	.word	0x00003df0


	//   ....[31]....
        /*02d8*/ 	.word	0x00003e50


	//   ....[32]....
        /*02dc*/ 	.word	0x00003eb0


	//   ....[33]....
        /*02e0*/ 	.word	0x00003f30


	//   ....[34]....
        /*02e4*/ 	.word	0x00003f90


	//   ....[35]....
        /*02e8*/ 	.word	0x00003ff0


	//   ....[36]....
        /*02ec*/ 	.word	0x00004070


	//   ....[37]....
        /*02f0*/ 	.word	0x000040d0


	//   ....[38]....
        /*02f4*/ 	.word	0x00004150


	//   ....[39]....
        /*02f8*/ 	.word	0x000041b0


	//   ....[40]....
        /*02fc*/ 	.word	0x00004230


	//   ....[41]....
        /*0300*/ 	.word	0x00004290


	//   ....[42]....
        /*0304*/ 	.word	0x00004310


	//   ....[43]....
        /*0308*/ 	.word	0x00004370


	//   ....[44]....
        /*030c*/ 	.word	0x000043e0


	//   ....[45]....
        /*0310*/ 	.word	0x00004440


	//   ....[46]....
        /*0314*/ 	.word	0x000044b0


	//   ....[47]....
        /*0318*/ 	.word	0x00004510


	//   ....[48]....
        /*031c*/ 	.word	0x00004590


	//   ....[49]....
        /*0320*/ 	.word	0x000045f0


	//   ....[50]....
        /*0324*/ 	.word	0x00004670


	//   ....[51]....
        /*0328*/ 	.word	0x000046d0


	//   ....[52]....
        /*032c*/ 	.word	0x00004750


	//   ....[53]....
        /*0330*/ 	.word	0x000047b0


	//   ....[54]....
        /*0334*/ 	.word	0x00004830


	//   ....[55]....
        /*0338*/ 	.word	0x00004890


	//   ....[56]....
        /*033c*/ 	.word	0x00004910


	//   ....[57]....
        /*0340*/ 	.word	0x00004970


	//   ....[58]....
        /*0344*/ 	.word	0x000049d0


	//   ....[59]....
        /*0348*/ 	.word	0x00004a50


	//   ....[60]....
        /*034c*/ 	.word	0x00004ac0


	//----- nvinfo : EIATTR_SYSCALL_OFFSETS
	.align		4
.L_20469:
        /*0350*/ 	.byte	0x04, 0x46
        /*0352*/ 	.short	(.L_20471 - .L_20470)


	//   ....[0]....
.L_20470:
        /*0354*/ 	.word	0x00003c20


	//   ....[1]....
        /*0358*/ 	.word	0x00003d20


	//----- nvinfo : EIATTR_EXIT_INSTR_OFFSETS
	.align		4
.L_20471:
        /*035c*/ 	.byte	0x04, 0x1c
        /*035e*/ 	.short	(.L_20473 - .L_20472)


	//   ....[0]....
.L_20472:
        /*0360*/ 	.word	0x00003500


	//   ....[1]....
        /*0364*/ 	.word	0x000035d0


	//   ....[2]....
        /*0368*/ 	.word	0x00003b20


	//   ....[3]....
        /*036c*/ 	.word	0x00003d30


	//----- nvinfo : EIATTR_CRS_STACK_SIZE
	.align		4
.L_20473:
        /*0370*/ 	.byte	0x04, 0x1e
        /*0372*/ 	.short	(.L_20475 - .L_20474)
.L_20474:
        /*0374*/ 	.word	0x00000000


	//----- nvinfo : EIATTR_CBANK_PARAM_SIZE
	.align		4
.L_20475:
        /*0378*/ 	.byte	0x03, 0x19
        /*037a*/ 	.short	0x007c


	//----- nvinfo : EIATTR_PARAM_CBANK
	.align		4
        /*037c*/ 	.byte	0x04, 0x0a
        /*037e*/ 	.short	(.L_20477 - .L_20476)
	.align		4
.L_20476:
        /*0380*/ 	.word	index@(.nv.constant0._ZN4vllm25paged_attention_v1_kernelIfhLi112ELi16ELi128ELNS_18Fp8KVCacheDataTypeE1ELb1EEEvPT_PKS2_PKT0_S8_ifPKiSA_iPKfiiiSC_SC_iiiii)
        /*0384*/ 	.short	0x0210
        /*0386*/ 	.short	0x007c


	//----- nvinfo : EIATTR_SW_WAR
	.align		4
.L_20477:
        /*0388*/ 	.byte	0x04, 0x36
        /*038a*/ 	.short	(.L_20479 - .L_20478)
.L_20478:
        /*038c*/ 	.word	0x00000008
.L_20479:


//--------------------- .nv.info._ZN4vllm25paged_attention_v1_kernelIfhLi96ELi16ELi128ELNS_18Fp8KVCacheDataTypeE1ELb1EEEvPT_PKS2_PKT0_S8_ifPKiSA_iPKfiiiSC_SC_iiiii --------------------------
	.section	.nv.info._ZN4vllm25paged_attention_v1_kernelIfhLi96ELi16ELi128ELNS_18Fp8KVCacheDataTypeE1ELb1EEEvPT_PKS2_PKT0_S8_ifPKiSA_iPKfiiiSC_SC_iiiii,"",@"SHT_CUDA_INFO"
	.sectionflags	@""
	.align	4


	//----- nvinfo : EIATTR_CUDA_API_VERSION
	.align		4
        /*0000*/ 	.byte	0x04, 0x37
        /*0002*/ 	.short	(.L_20481 - .L_20480)
.L_20480:
        /*0004*/ 	.word	0x00000082


	//----- nvinfo : EIATTR_KPARAM_INFO
	.align		4
.L_20481:
        /*0008*/ 	.byte	0x04, 0x17
        /*000a*/ 	.short	(.L_20483 - .L_20482)
.L_20482:
        /*000c*/ 	.word	0x00000000
        /*0010*/ 	.short	0x0013
        /*0012*/ 	.short	0x0078
        /*0014*/ 	.byte	0x00, 0xf0, 0x11, 0x00


	//----- nvinfo : EIATTR_KPARAM_INFO
	.align		4
.L_20483:
        /*0018*/ 	.byte	0x04, 0x17
        /*001a*/ 	.short	(.L_20485 - .L_20484)
.L_20484:
        /*001c*/ 	.word	0x00000000
        /*0020*/ 	.short	0x0012
        /*0022*/ 	.short	0x0074
        /*0024*/ 	.byte	0x00, 0xf0, 0x11, 0x00


	//----- nvinfo : EIATTR_KPARAM_INFO
	.align		4
.L_20485:
        /*0028*/ 	.byte	0x04, 0x17
        /*002a*/ 	.short	(.L_20487 - .L_20486)
.L_20486:
        /*002c*/ 	.word	0x00000000
        /*0030*/ 	.short	0x0011
        /*0032*/ 	.short	0x0070
        /*0034*/ 	.byte	0x00, 0xf0, 0x11, 0x00


	//----- nvinfo : EIATTR_KPARAM_INFO
	.align		4
.L_20487:
        /*0038*/ 	.byte	0x04, 0x17
        /*003a*/ 	.short	(.L_20489 - .L_20488)
.L_20488:
        /*003c*/ 	.word	0x00000000
        /*0040*/ 	.short	0x0010
        /*0042*/ 	.short	0x006c
        /*0044*/ 	.byte	0x00, 0xf0, 0x11, 0x00


	//----- nvinfo : EIATTR_KPARAM_INFO
	.align		4
.L_20489:
        /*0048*/ 	.byte	0x04, 0x17
        /*004a*/ 	.short	(.L_20491 - .L_20490)
.L_20490:
        /*004c*/ 	.word	0x00000000
        /*0050*/ 	.short	0x000f
        /*0052*/ 	.short	0x0068
        /*0054*/ 	.byte	0x00, 0xf0, 0x11, 0x00


	//----- nvinfo : EIATTR_KPARAM_INFO
	.align		4
.L_20491:
        /*0058*/ 	.byte	0x04, 0x17
        /*005a*/ 	.short	(.L_20493 - .L_20492)
.L_20492:
        /*005c*/ 	.word	0x00000000
        /*0060*/ 	.short	0x000e
        /*0062*/ 	.short	0x0060
        /*0064*/ 	.byte	0x00, 0xf0, 0x21, 0x00


	//----- nvinfo : EIATTR_KPARAM_INFO
	.align		4
.L_20493:
        /*0068*/ 	.byte	0x04, 0x17
        /*006a*/ 	.short	(.L_20495 - .L_20494)
.L_20494:
        /*006c*/ 	.word	0x00000000
        /*0070*/ 	.short	0x000d
        /*0072*/ 	.short	0x0058
        /*0074*/ 	.byte	0x00, 0xf0, 0x21, 0x00


	//----- nvinfo : EIATTR_KPARAM_INFO
	.align		4
.L_20495:
        /*0078*/ 	.byte	0x04, 0x17
        /*007a*/ 	.short	(.L_20497 - .L_20496)
.L_20496:
        /*007c*/ 	.word	0x00000000
        /*0080*/ 	.short	0x000c
        /*0082*/ 	.short	0x0050
        /*0084*/ 	.byte	0x00, 0xf0, 0x11, 0x00


	//----- nvinfo : EIATTR_KPARAM_INFO
	.align		4
.L_20497:
        /*0088*/ 	.byte	0x04, 0x17
        /*008a*/ 	.short	(.L_20499 - .L_20498)
.L_20498:
        /*008c*/ 	.word	0x00000000
        /*0090*/ 	.short	0x000b
        /*0092*/ 	.short	0x004c
        /*0094*/ 	.byte	0x00, 0xf0, 0x11, 0x00


	//----- nvinfo : EIATTR_KPARAM_INFO
	.align		4
.L_20499:
        /*0098*/ 	.byte	0x04, 0x17
        /*009a*/ 	.short	(.L_20501 - .L_20500)
.L_20500:
        /*009c*/ 	.word	0x00000000
        /*00a0*/ 	.short	0x000a
        /*00a2*/ 	.short	0x0048
        /*00a4*/ 	.byte	0x00, 0xf0, 0x11, 0x00


	//----- nvinfo : EIATTR_KPARAM_INFO
	.align		4
.L_20501:
        /*00a8*/ 	.byte	0x04, 0x17
        /*00aa*/ 	.short	(.L_20503 - .L_20502)
.L_20502:
        /*00ac*/ 	.word	0x00000000
        /*00b0*/ 	.short	0x0009
        /*00b2*/ 	.short	0x0040
        /*00b4*/ 	.byte	0x00, 0xf0, 0x21, 0x00


	//----- nvinfo : EIATTR_KPARAM_INFO
	.align		4
.L_20503:
        /*00b8*/ 	.byte	0x04, 0x17
        /*00ba*/ 	.short	(.L_20505 - .L_20504)
.L_20504:
        /*00bc*/ 	.word	0x00000000
        /*00c0*/ 	.short	0x0008
        /*00c2*/ 	.short	0x0038
        /*00c4*/ 	.byte	0x00, 0xf0, 0x11, 0x00


	//----- nvinfo : EIATTR_KPARAM_INFO
	.align		4
.L_20505:
        /*00c8*/ 	.byte	0x04, 0x17
        /*00ca*/ 	.short	(.L_20507 - .L_20506)
.L_20506:
        /*00cc*/ 	.word	0x00000000
        /*00d0*/ 	.short	0x0007
        /*00d2*/ 	.short	0x0030
        /*00d4*/ 	.byte	0x00, 0xf0, 0x21, 0x00


	//----- nvinfo : EIATTR_KPARAM_INFO
	.align		4
.L_20507:
        /*00d8*/ 	.byte	0x04, 0x17
        /*00da*/ 	.short	(.L_20509 - .L_20508)
.L_20508:
        /*00dc*/ 	.word	0x00000000
        /*00e0*/ 	.short	0x0006
        /*00e2*/ 	.short	0x0028
        /*00e4*/ 	.byte	0x00, 0xf0, 0x21, 0x00


	//----- nvinfo : EIATTR_KPARAM_INFO
	.align		4
.L_20509:
        /*00e8*/ 	.byte	0x04, 0x17
        /*00ea*/ 	.short	(.L_20511 - .L_20510)
.L_20510:
        /*00ec*/ 	.word	0x00000000
        /*00f0*/ 	.short	0x0005
        /*00f2*/ 	.short	0x0024
        /*00f4*/ 	.byte	0x00, 0xf0, 0x11, 0x00


	//----- nvinfo : EIATTR_KPARAM_INFO
	.align		4
.L_20511:
        /*00f8*/ 	.byte	0x04, 0x17
        /*00fa*/ 	.short	(.L_20513 - .L_20512)
.L_20512:
        /*00fc*/ 	.word	0x00000000
        /*0100*/ 	.short	0x0004
        /*0102*/ 	.short	0x0020
        /*0104*/ 	.byte	0x00, 0xf0, 0x11, 0x00


	//----- nvinfo : EIATTR_KPARAM_INFO
	.align		4
.L_20513:
        /*0108*/ 	.byte	0x04, 0x17
        /*010a*/ 	.short	(.L_20515 - .L_20514)
.L_20514:
        /*010c*/ 	.word	0x00000000
        /*0110*/ 	.short	0x0003
        /*0112*/ 	.short	0x0018
        /*0114*/ 	.byte	0x00, 0xf0, 0x21, 0x00


	//----- nvinfo : EIATTR_KPARAM_INFO
	.align		4
.L_20515:
        /*0118*/ 	.byte	0x04, 0x17
        /*011a*/ 	.short	(.L_20517 - .L_20516)
.L_20516:
        /*011c*/ 	.word	0x00000000
        /*0120*/ 	.short	0x0002
        /*0122*/ 	.short	0x0010
        /*0124*/ 	.byte	0x00, 0xf0, 0x21, 0x00


	//----- nvinfo : EIATTR_KPARAM_INFO
	.align		4
.L_20517:
        /*0128*/ 	.byte	0x04, 0x17
        /*012a*/ 	.short	(.L_20519 - .L_20518)
.L_20518:
        /*012c*/ 	.word	0x00000000
        /*0130*/ 	.short	0x0001
        /*0132*/ 	.short	0x0008
        /*0134*/ 	.byte	0x00, 0xf0, 0x21, 0x00


	//----- nvinfo : EIATTR_KPARAM_INFO
	.align		4
.L_20519:
        /*0138*/ 	.byte	0x04, 0x17
        /*013a*/ 	.short	(.L_20521 - .L_20520)
.L_20520:
        /*013c*/ 	.word	0x00000000
        /*0140*/ 	.short	0x0000
        /*0142*/ 	.short	0x0000
        /*0144*/ 	.byte	0x00, 0xf0, 0x21, 0x00


	//----- nvinfo : EIATTR_SPARSE_MMA_MASK
	.align		4
.L_20521:
        /*0148*/ 	.byte	0x03, 0x50
        /*014a*/ 	.short	0x0000


	//----- nvinfo : EIATTR_MAXREG_COUNT
	.align		4
        /*014c*/ 	.byte	0x03, 0x1b
        /*014e*/ 	.short	0x00ff


	//----- nvinfo : EIATTR_NUM_BARRIERS
	.align		4
        /*0150*/ 	.byte	0x02, 0x4c
        /*0152*/ 	.byte	0x01
	.zero		1


	//----- nvinfo : EIATTR_EXTERNS
	.align		4
        /*0154*/ 	.byte	0x04, 0x0f
        /*0156*/ 	.short	(.L_20523 - .L_20522)


	//   ....[0]....
	.align		4
.L_20522:
        /*0158*/ 	.word	index@(__assertfail)


	//----- nvinfo : EIATTR_MERCURY_ISA_VERSION
	.align		4
.L_20523:
        /*015c*/ 	.byte	0x03, 0x5f
        /*015e*/ 	.short	0x0101


	//----- nvinfo : EIATTR_COOP_GROUP_MASK_REGIDS
	.align		4
        /*0160*/ 	.byte	0x04, 0x29
        /*0162*/ 	.short	(.L_20525 - .L_20524)


	//   ....[0]....
.L_20524:
        /*0164*/ 	.word	0xffffffff


	//   ....[1]....
        /*0168*/ 	.word	0xffffffff


	//   ....[2]....
        /*016c*/ 	.word	0xffffffff


	//   ....[3]....
        /*0170*/ 	.word	0xffffffff


	//   ....[4]....
        /*0174*/ 	.word	0xffffffff


	//   ....[5]....
        /*0178*/ 	.word	0xffffffff


	//   ....[6]....
        /*017c*/ 	.word	0xffffffff


	//   ....[7]....
        /*0180*/ 	.word	0xffffffff


	//   ....[8]....
        /*0184*/ 	.word	0xffffffff


	//   ....[9]....
        /*0188*/ 	.word	0xffffffff


	//   ....[10]....
        /*018c*/ 	.word	0xffffffff


	//   ....[11]....
        /*0190*/ 	.word	0xffffffff


	//   ....[12]....
        /*0194*/ 	.word	0xffffffff


	//   ....[13]....
        /*0198*/ 	.word	0xffffffff


	//   ....[14]....
        /*019c*/ 	.word	0xffffffff


	//   ....[15]....
        /*01a0*/ 	.word	0xffffffff


	//   ....[16]....
        /*01a4*/ 	.word	0xffffffff


	//   ....[17]....
        /*01a8*/ 	.word	0xffffffff


	//   ....[18]....
        /*01ac*/ 	.word	0xffffffff


	//   ....[19]....
        /*01b0*/ 	.word	0xffffffff


	//   ....[20]....
        /*01b4*/ 	.word	0xffffffff


	//   ....[21]....
        /*01b8*/ 	.word	0xffffffff


	//   ....[22]....
        /*01bc*/ 	.word	0xffffffff


	//   ....[23]....
        /*01c0*/ 	.word	0xffffffff


	//   ....[24]....
        /*01c4*/ 	.word	0xffffffff


	//   ....[25]....
        /*01c8*/ 	.word	0xffffffff


	//   ....[26]....
        /*01cc*/ 	.word	0xffffffff


	//   ....[27]....
        /*01d0*/ 	.word	0x0500000f


	//   ....[28]....
        /*01d4*/ 	.word	0x0500000f


	//   ....[29]....
        /*01d8*/ 	.word	0x0500000f


	//   ....[30]....
        /*01dc*/ 	.word	0x0500000f


	//   ....[31]....
        /*01e0*/ 	.word	0x0500000f


	//   ....[32]....
        /*01e4*/ 	.word	0x0500000f


	//   ....[33]....
        /*01e8*/ 	.word	0x0500000f


	//   ....[34]....
        /*01ec*/ 	.word	0x0500000f


	//   ....[35]....
        /*01f0*/ 	.word	0x0500000f


	//   ....[36]....
        /*01f4*/ 	.word	0x0500000f


	//   ....[37]....
        /*01f8*/ 	.word	0x0500000f


	//   ....[38]....
        /*01fc*/ 	.word	0x0500000f


	//   ....[39]....
        /*0200*/ 	.word	0x0500000f


	//   ....[40]....
        /*0204*/ 	.word	0x0500000f


	//   ....[41]....
        /*0208*/ 	.word	0x0500000f


	//   ....[42]....
        /*020c*/ 	.word	0x0500000f


	//   ....[43]....
        /*0210*/ 	.word	0x0500000f


	//   ....[44]....
        /*0214*/ 	.word	0x0500000f


	//   ....[45]....
        /*0218*/ 	.word	0x0500000f


	//   ....[46]....
        /*021c*/ 	.word	0x0500000f


	//   ....[47]....
        /*0220*/ 	.word	0x0500000f


	//   ....[48]....
        /*0224*/ 	.word	0x0500000f


	//   ....[49]....
        /*0228*/ 	.word	0x0500000f


	//   ....[50]....
        /*022c*/ 	.word	0x0500000f


	//   ....[51]....
        /*0230*/ 	.word	0x0500000f


	//   ....[52]....
        /*0234*/ 	.word	0x0500000f


	//   ....[53]....
        /*0238*/ 	.word	0x0500000f


	//   ....[54]....
        /*023c*/ 	.word	0x0500000f


	//----- nvinfo : EIATTR_COOP_GROUP_INSTR_OFFSETS
	.align		4
.L_20525:
        /*0240*/ 	.byte	0x04, 0x28
        /*0242*/ 	.short	(.L_20527 - .L_20526)


	//   ....[0]....
.L_20526:
        /*0244*/ 	.word	0x00000b40


	//   ....[1]....
        /*0248*/ 	.word	0x00000b70


	//   ....[2]....
        /*024c*/ 	.word	0x00000b90


	//   ....[3]....
        /*0250*/ 	.word	0x00000bb0


	//   ....[4]....
        /*0254*/ 	.word	0x00000ce0


	//   ....[5]....
        /*0258*/ 	.word	0x00000d00


	//   ....[6]....
        /*025c*/ 	.word	0x00000d20


	//   ....[7]....
        /*0260*/ 	.word	0x00001b60


	//   ....[8]....
        /*0264*/ 	.word	0x00001be0


	//   ....[9]....
        /*0268*/ 	.word	0x00001c10


	//   ....[10]....
        /*026c*/ 	.word	0x00001c60


	//   ....[11]....
        /*0270*/ 	.word	0x00001cb0


	//   ....[12]....
        /*0274*/ 	.word	0x00001d00


	//   ....[13]....
        /*0278*/ 	.word	0x00001d20


	//   ....[14]....
        /*027c*/ 	.word	0x00001d40


	//   ....[15]....
        /*0280*/ 	.word	0x00002ad0


	//   ....[16]....
        /*0284*/ 	.word	0x00002b10


	//   ....[17]....
        /*0288*/ 	.word	0x00002b50


	//   ....[18]....
        /*028c*/ 	.word	0x00002b80


	//   ....[19]....
        /*0290*/ 	.word	0x00002b90


	//   ....[20]....
        /*0294*/ 	.word	0x00002ba0


	//   ....[21]....
        /*0298*/ 	.word	0x00002bc0


	//   ....[22]....
        /*029c*/ 	.word	0x00002bf0


	//   ....[23]....
        /*02a0*/ 	.word	0x00002c10


	//   ....[24]....
        /*02a4*/ 	.word	0x00002c30


	//   ....[25]....
        /*02a8*/ 	.word	0x00002c50


	//   ....[26]....
        /*02ac*/ 	.word	0x00002c70


	//   ....[27]....
        /*02b0*/ 	.word	0x00003b80


	//   ....[28]....
        /*02b4*/ 	.word	0x00003be0


	//   ....[29]....
        /*02b8*/ 	.word	0x00003c40


	//   ....[30]....
        /*02bc*/ 	.word	0x00003ca0


	//   ....[31]....
        /*02c0*/ 	.word	0x00003d20


	//   ....[32]....
        /*02c4*/ 	.word	0x00003d80


	//   ....[33]....
        /*02c8*/ 	.word	0x00003de0


	//   ....[34]....
        /*02cc*/ 	.word	0x00003e60


	//   ....[35]....
        /*02d0*/ 	.word	0x00003ec0


	//   ....[36]....
        /*02d4*/ 	.word	0x00003f30


	//   ....[37]....
        /*02d8*/ 	.word	0x00003f90


	//   ....[38]....
        /*02dc*/ 	.word	0x00004010


	//   ....[39]....
        /*02e0*/ 	.word	0x00004070


	//   ....[40]....
        /*02e4*/ 	.word	0x000040f0


	//   ....[41]....
        /*02e8*/ 	.word	0x00004150


	//   ....[42]....
        /*02ec*/ 	.word	0x000041d0


	//   ....[43]....
        /*02f0*/ 	.word	0x00004230


	//   ....[44]....
        /*02f4*/ 	.word	0x000042b0


	//   ....[45]....
        /*02f8*/ 	.word	0x00004310


	//   ....[46]....
        /*02fc*/ 	.word	0x00004390


	//   ....[47]....
        /*0300*/ 	.word	0x000043f0


	//   ....[48]....
        /*0304*/ 	.word	0x00004470


	//   ....[49]....
        /*0308*/ 	.word	0x000044d0


	//   ....[50]....
        /*030c*/ 	.word	0x00004550


	//   ....[51]....
        /*0310*/ 	.word	0x000045b0


	//   ....[52]....
        /*0314*/ 	.word	0x00004620


	//   ....[53]....
        /*0318*/ 	.word	0x00004680


	//   ....[54]....
        /*031c*/ 	.word	0x000046f0


	//----- nvinfo : EIATTR_SYSCALL_OFFSETS
	.align		4
.L_20527:
        /*0320*/ 	.byte	0x04, 0x46
        /*0322*/ 	.short	(.L_20529 - .L_20528)


	//   ....[0]....
.L_20528:
        /*0324*/ 	.word	0x00003a10


	//   ....[1]....
        /*0328*/ 	.word	0x00003b10


	//----- nvinfo : EIATTR_EXIT_INSTR_OFFSETS
	.align		4
.L_20529:
        /*032c*/ 	.byte	0x04, 0x1c
        /*032e*/ 	.short	(.L_20531 - .L_20530)


	//   ....[0]....
.L_20530:
        /*0330*/ 	.word	0x000033b0


	//   ....[1]....
        /*0334*/ 	.word	0x00003480


	//   ....[2]....
        /*0338*/ 	.word	0x00003910


	//   ....[3]....
        /*033c*/ 	.word	0x00003b20


	//----- nvinfo : EIATTR_CRS_STACK_SIZE
	.align		4
.L_20531:
        /*0340*/ 	.byte	0x04, 0x1e
        /*0342*/ 	.short	(.L_20533 - .L_20532)
.L_20532:
        /*0344*/ 	.word	0x00000000


	//----- nvinfo : EIATTR_CBANK_PARAM_SIZE
	.align		4
.L_20533:
        /*0348*/ 	.byte	0x03, 0x19
        /*034a*/ 	.short	0x007c


	//----- nvinfo : EIATTR_PARAM_CBANK
	.align		4
        /*034c*/ 	.byte	0x04, 0x0a
        /*034e*/ 	.short	(.L_20535 - .L_20534)
	.align		4
.L_20534:
        /*0350*/ 	.word	index@(.nv.constant0._ZN4vllm25paged_attention_v1_kernelIfhLi96ELi16ELi128ELNS_18Fp8KVCacheDataTypeE1ELb1EEEvPT_PKS2_PKT0_S8_ifPKiSA_iPKfiiiSC_SC_iiiii)
        /*0354*/ 	.short	0x0210
        /*0356*/ 	.short	0x007c


	//----- nvinfo : EIATTR_SW_WAR
	.align		4
.L_20535:
        /*0358*/ 	.byte	0x04, 0x36
        /*035a*/ 	.short	(.L_20537 - .L_20536)
.L_20536:
        /*035c*/ 	.word	0x00000008
.L_20537:


//--------------------- .nv.info._ZN4vllm25paged_attention_v1_kernelIfhLi80ELi16ELi128ELNS_18Fp8KVCacheDataTypeE1ELb1EEEvPT_PKS2_PKT0_S8_ifPKiSA_iPKfiiiSC_SC_iiiii --------------------------
	.section	.nv.info._ZN4vllm25paged_attention_v1_kernelIfhLi80ELi16ELi128ELNS_18Fp8KVCacheDataTypeE1ELb1EEEvPT_PKS2_PKT0_S8_ifPKiSA_iPKfiiiSC_SC_iiiii,"",@"SHT_CUDA_INFO"
	.sectionflags	@""
	.align	4


	//----- nvinfo : EIATTR_CUDA_API_VERSION
	.align		4
        /*0000*/ 	.byte	0x04, 0x37
        /*0002*/ 	.short	(.L_20539 - .L_20538)
.L_20538:
        /*0004*/ 	.word	0x00000082


	//----- nvinfo : EIATTR_KPARAM_INFO
	.align		4
.L_20539:
        /*0008*/ 	.byte	0x04, 0x17
        /*000a*/ 	.short	(.L_20541 - .L_20540)
.L_20540:
        /*000c*/ 	.word	0x00000000
        /*0010*/ 	.short	0x0013
        /*0012*/ 	.short	0x0078
        /*0014*/ 	.byte	0x00, 0xf0, 0x11, 0x00


	//----- nvinfo : EIATTR_KPARAM_INFO
	.align		4
.L_20541:
        /*0018*/ 	.byte	0x04, 0x17
        /*001a*/ 	.short	(.L_20543 - .L_20542)
.L_20542:
        /*001c*/ 	.word	0x00000000
        /*0020*/ 	.short	0x0012
        /*0022*/ 	.short	0x0074
        /*0024*/ 	.byte	0x00, 0xf0, 0x11, 0x00


	//----- nvinfo : EIATTR_KPARAM_INFO
	.align		4
.L_20543:
        /*0028*/ 	.byte	0x04, 0x17
        /*002a*/ 	.short	(.L_20545 - .L_20544)
.L_20544:
        /*002c*/ 	.word	0x00000000
        /*0030*/ 	.short	0x0011
        /*0032*/ 	.short	0x0070
        /*0034*/ 	.byte	0x00, 0xf0, 0x11, 0x00


	//----- nvinfo : EIATTR_KPARAM_INFO
	.align		4
.L_20545:
        /*0038*/ 	.byte	0x04, 0x17
        /*003a*/ 	.short	(.L_20547 - .L_20546)
.L_20546:
        /*003c*/ 	.word	0x00000000
        /*0040*/ 	.short	0x0010
        /*0042*/ 	.short	0x006c
        /*0044*/ 	.byte	0x00, 0xf0, 0x11, 0x00


	//----- nvinfo : EIATTR_KPARAM_INFO
	.align		4
.L_20547:
        /*0048*/ 	.byte	0x04, 0x17
        /*004a*/ 	.short	(.L_20549 - .L_20548)
.L_20548:
        /*004c*/ 	.word	0x00000000
        /*0050*/ 	.short	0x000f
        /*0052*/ 	.short	0x0068
        /*0054*/ 	.byte	0x00, 0xf0, 0x11, 0x00


	//----- nvinfo : EIATTR_KPARAM_INFO
	.align		4
.L_20549:
        /*0058*/ 	.byte	0x04, 0x17
        /*005a*/ 	.short	(.L_20551 - .L_20550)
.L_20550:
        /*005c*/ 	.word	0x00000000
        /*0060*/ 	.short	0x000e
        /*0062*/ 	.short	0x0060
        /*0064*/ 	.byte	0x00, 0xf0, 0x21, 0x00


	//----- nvinfo : EIATTR_KPARAM_INFO
	.align		4
.L_20551:
        /*0068*/ 	.byte	0x04, 0x17
        /*006a*/ 	.short	(.L_20553 - .L_20552)
.L_20552:
        /*006c*/ 	.word	0x00000000
        /*0070*/ 	.short	0x000d
        /*0072*/ 	.short	0x0058
        /*0074*/ 	.byte	0x00, 0xf0, 0x21, 0x00


	//----- nvinfo : EIATTR_KPARAM_INFO
	.align		4
.L_20553:
        /*0078*/ 	.byte	0x04, 0x17
        /*007a*/ 	.short	(.L_20555 - .L_20554)
.L_20554:
        /*007c*/ 	.word	0x00000000
        /*0080*/ 	.short	0x000c
        /*0082*/ 	.short	0x0050
        /*0084*/ 	.byte	0x00, 0xf0, 0x11, 0x00


	//----- nvinfo : EIATTR_KPARAM_INFO
	.align		4
.L_20555:
        /*0088*/ 	.byte	0x04, 0x17
        /*008a*/ 	.short	(.L_20557 - .L_20556)
.L_20556:
        /*008c*/ 	.word	0x00000000
        /*0090*/ 	.short	0x000b
        /*0092*/ 	.short	0x004c
        /*0094*/ 	.byte	0x00, 0xf0, 0x11, 0x00


	//----- nvinfo : EIATTR_KPARAM_INFO
	.align		4
.L_20557:
        /*0098*/ 	.byte	0x04, 0x17
        /*009a*/ 	.short	(.L_20559 - .L_20558)
.L_20558:
        /*009c*/ 	.word	0x00000000
        /*00a0*/ 	.short	0x000a
        /*00a2*/ 	.short	0x0048
        /*00a4*/ 	.byte	0x00, 0xf0, 0x11, 0x00


	//----- nvinfo : EIATTR_KPARAM_INFO
	.align		4
.L_20559:
        /*00a8*/ 	.byte	0x04, 0x17
        /*00aa*/ 	.short	(.L_20561 - .L_20560)
.L_20560:
        /*00ac*/ 	.word	0x00000000
        /*00b0*/ 	.short	0x0009
        /*00b2*/ 	.short	0x0040
        /*00b4*/ 	.byte	0x00, 0xf0, 0x21, 0x00


	//----- nvinfo : EIATTR_KPARAM_INFO
	.align		4
.L_20561:
        /*00b8*/ 	.byte	0x04, 0x17
        /*00ba*/ 	.short	(.L_20563 - .L_20562)
.L_20562:
        /*00bc*/ 	.word	0x00000000
        /*00c0*/ 	.short	0x0008
        /*00c2*/ 	.short	0x0038
        /*00c4*/ 	.byte	0x00, 0xf0, 0x11, 0x00


	//----- nvinfo : EIATTR_KPARAM_INFO
	.align		4
.L_20563:
        /*00c8*/ 	.byte	0x04, 0x17
        /*00ca*/ 	.short	(.L_20565 - .L_20564)
.L_20564:
        /*00cc*/ 	.word	0x00000000
        /*00d0*/ 	.short	0x0007
        /*00d2*/ 	.short	0x0030
        /*00d4*/ 	.byte	0x00, 0xf0, 0x21, 0x00


	//----- nvinfo : EIATTR_KPARAM_INFO
	.align		4
.L_20565:
        /*00d8*/ 	.byte	0x04, 0x17
        /*00da*/ 	.short	(.L_20567 - .L_20566)
.L_20566:
        /*00dc*/ 	.word	0x00000000
        /*00e0*/ 	.short	0x0006
        /*00e2*/ 	.short	0x0028
        /*00e4*/ 	.byte	0x00, 0xf0, 0x21, 0x00


	//----- nvinfo : EIATTR_KPARAM_INFO
	.align		4
.L_20567:
        /*00e8*/ 	.byte	0x04, 0x17
        /*00ea*/ 	.short	(.L_20569 - .L_20568)
.L_20568:
        /*00ec*/ 	.word	0x00000000
        /*00f0*/ 	.short	0x0005
        /*00f2*/ 	.short	0x0024
        /*00f4*/ 	.byte	0x00, 0xf0, 0x11, 0x00


	//----- nvinfo : EIATTR_KPARAM_INFO
	.align		4
.L_20569:
        /*00f8*/ 	.byte	0x04, 0x17
        /*00fa*/ 	.short	(.L_20571 - .L_20570)
.L_20570:
        /*00fc*/ 	.word	0x00000000
        /*0100*/ 	.short	0x0004
        /*0102*/ 	.short	0x0020
        /*0104*/ 	.byte	0x00, 0xf0, 0x11, 0x00


	//----- nvinfo : EIATTR_KPARAM_INFO
	.align		4
.L_20571:
        /*0108*/ 	.byte	0x04, 0x17
        /*010a*/ 	.short	(.L_20573 - .L_20572)
.L_20572:
        /*010c*/ 	.word	0x00000000
        /*0110*/ 	.short	0x0003
        /*0112*/ 	.short	0x0018
        /*0114*/ 	.byte	0x00, 0xf0, 0x21, 0x00


	//----- nvinfo : EIATTR_KPARAM_INFO
	.align		4
.L_20573:
        /*0118*/ 	.byte	0x04, 0x17
        /*011a*/ 	.short	(.L_20575 - .L_20574)
.L_20574:
        /*011c*/ 	.word	0x00000000
        /*0120*/ 	.short	0x0002
        /*0122*/ 	.short	0x0010
        /*0124*/ 	.byte	0x00, 0xf0, 0x21, 0x00


	//----- nvinfo : EIATTR_KPARAM_INFO
	.align		4
.L_20575:
        /*0128*/ 	.byte	0x04, 0x17
        /*012a*/ 	.short	(.L_20577 - .L_20576)
.L_20576:
        /*012c*/ 	.word	0x00000000
        /*0130*/ 	.short	0x0001
        /*0132*/ 	.short	0x0008
        /*0134*/ 	.byte	0x00, 0xf0, 0x21, 0x00


	//----- nvinfo : EIATTR_KPARAM_INFO
	.align		4
.L_20577:
        /*0138*/ 	.byte	0x04, 0x17
        /*013a*/ 	.short	(.L_20579 - .L_20578)
.L_20578:
        /*013c*/ 	.word	0x00000000
        /*0140*/ 	.short	0x0000
        /*0142*/ 	.short	0x0000
        /*0144*/ 	.byte	0x00, 0xf0, 0x21, 0x00


	//----- nvinfo : EIATTR_SPARSE_MMA_MASK
	.align		4
.L_20579:
        /*0148*/ 	.byte	0x03, 0x50
        /*014a*/ 	.short	0x0000


	//----- nvinfo : EIATTR_MAXREG_COUNT
	.align		4
        /*014c*/ 	.byte	0x03, 0x1b
        /*014e*/ 	.short	0x00ff


	//----- nvinfo : EIATTR_NUM_BARRIERS
	.align		4
        /*0150*/ 	.byte	0x02, 0x4c
        /*0152*/ 	.byte	0x01
	.zero		1


	//----- nvinfo : EIATTR_EXTERNS
	.align		4
        /*0154*/ 	.byte	0x04, 0x0f
        /*0156*/ 	.short	(.L_20581 - .L_20580)


	//   ....[0]....
	.align		4
.L_20580:
        /*0158*/ 	.word	index@(__assertfail)


	//----- nvinfo : EIATTR_MERCURY_ISA_VERSION
	.align		4
.L_20581:
        /*015c*/ 	.byte	0x03, 0x5f
        /*015e*/ 	.short	0x0101


	//----- nvinfo : EIATTR_COOP_GROUP_MASK_REGIDS
	.align		4
        /*0160*/ 	.byte	0x04, 0x29
        /*0162*/ 	.short	(.L_20583 - .L_20582)


	//   ....[0]....
.L_20582:
        /*0164*/ 	.word	0xffffffff


	//   ....[1]....
        /*0168*/ 	.word	0xffffffff


	//   ....[2]....
        /*016c*/ 	.word	0xffffffff


	//   ....[3]....
        /*0170*/ 	.word	0xffffffff


	//   ....[4]....
        /*0174*/ 	.word	0xffffffff


	//   ....[5]....
        /*0178*/ 	.word	0xffffffff


	//   ....[6]....
        /*017c*/ 	.word	0xffffffff


	//   ....[7]....
        /*0180*/ 	.word	0xffffffff


	//   ....[8]....
        /*0184*/ 	.word	0xffffffff


	//   ....[9]....
        /*0188*/ 	.word	0xffffffff


	//   ....[10]....
        /*018c*/ 	.word	0xffffffff


	//   ....[11]....
        /*0190*/ 	.word	0xffffffff


	//   ....[12]....
        /*0194*/ 	.word	0xffffffff


	//   ....[13]....
        /*0198*/ 	.word	0xffffffff


	//   ....[14]....
        /*019c*/ 	.word	0xffffffff


	//   ....[15]....
        /*01a0*/ 	.word	0xffffffff


	//   ....[16]....
        /*01a4*/ 	.word	0xffffffff


	//   ....[17]....
        /*01a8*/ 	.word	0xffffffff


	//   ....[18]....
        /*01ac*/ 	.word	0xffffffff


	//   ....[19]....
        /*01b0*/ 	.word	0xffffffff


	//   ....[20]....
        /*01b4*/ 	.word	0xffffffff


	//   ....[21]....
        /*01b8*/ 	.word	0xffffffff


	//   ....[22]....
        /*01bc*/ 	.word	0xffffffff


	//   ....[23]....
        /*01c0*/ 	.word	0xffffffff


	//   ....[24]....
        /*01c4*/ 	.word	0xffffffff


	//   ....[25]....
        /*01c8*/ 	.word	0x0500000f


	//   ....[26]....
        /*01cc*/ 	.word	0x0500000f


	//   ....[27]....
        /*01d0*/ 	.word	0x0500000f


	//   ....[28]....
        /*01d4*/ 	.word	0x0500000f


	//   ....[29]....
        /*01d8*/ 	.word	0x0500000f


	//   ....[30]....
        /*01dc*/ 	.word	0x0500000f


	//   ....[31]....
        /*01e0*/ 	.word	0x0500000f


	//   ....[32]....
        /*01e4*/ 	.word	0x0500000f


	//   ....[33]....
        /*01e8*/ 	.word	0x0500000f


	//   ....[34]....
        /*01ec*/ 	.word	0x0500000f


	//   ....[35]....
        /*01f0*/ 	.word	0x0500000f


	//   ....[36]....
        /*01f4*/ 	.word	0x0500000f


	//   ....[37]....
        /*01f8*/ 	.word	0x0500000f


	//   ....[38]....
        /*01fc*/ 	.word	0x0500000f


	//   ....[39]....
        /*0200*/ 	.word	0x0500000f


	//   ....[40]....
        /*0204*/ 	.word	0x0500000f


	//   ....[41]....
        /*0208*/ 	.word	0x0500000f


	//   ....[42]....
        /*020c*/ 	.word	0x0500000f


	//   ....[43]....
        /*0210*/ 	.word	0x0500000f


	//   ....[44]....
        /*0214*/ 	.word	0x0500000f


	//   ....[45]....
        /*0218*/ 	.word	0x0500000f


	//   ....[46]....
        /*021c*/ 	.word	0x0500000f


	//   ....[47]....
        /*0220*/ 	.word	0x0500000f


	//   ....[48]....
        /*0224*/ 	.word	0x0500000f


	//----- nvinfo : EIATTR_COOP_GROUP_INSTR_OFFSETS
	.align		4
.L_20583:
        /*0228*/ 	.byte	0x04, 0x28
        /*022a*/ 	.short	(.L_20585 - .L_20584)


	//   ....[0]....
.L_20584:
        /*022c*/ 	.word	0x00000b40


	//   ....[1]....
        /*0230*/ 	.word	0x00000b70


	//   ....[2]....
        /*0234*/ 	.word	0x00000b90


	//   ....[3]....
        /*0238*/ 	.word	0x00000bb0


	//   ....[4]....
        /*023c*/ 	.word	0x00000ce0


	//   ....[5]....
        /*0240*/ 	.word	0x00000d00


	//   ....[6]....
        /*0244*/ 	.word	0x00000d20


	//   ....[7]....
        /*0248*/ 	.word	0x00001b60


	//   ....[8]....
        /*024c*/ 	.word	0x00001be0


	//   ....[9]....
        /*0250*/ 	.word	0x00001c10


	//   ....[10]....
        /*0254*/ 	.word	0x00001c60


	//   ....[11]....
        /*0258*/ 	.word	0x00001cb0


	//   ....[12]....
        /*025c*/ 	.word	0x00001d00


	//   ....[13]....
        /*0260*/ 	.word	0x00001d20


	//   ....[14]....
        /*0264*/ 	.word	0x00001d40


	//   ....[15]....
        /*0268*/ 	.word	0x00002b20


	//   ....[16]....
        /*026c*/ 	.word	0x00002b60


	//   ....[17]....
        /*0270*/ 	.word	0x00002b70


	//   ....[18]....
        /*0274*/ 	.word	0x00002b80


	//   ....[19]....
        /*0278*/ 	.word	0x00002b90


	//   ....[20]....
        /*027c*/ 	.word	0x00002ba0


	//   ....[21]....
        /*0280*/ 	.word	0x00002bb0


	//   ....[22]....
        /*0284*/ 	.word	0x00002bd0


	//   ....[23]....
        /*0288*/ 	.word	0x00002bf0


	//   ....[24]....
        /*028c*/ 	.word	0x00002c10


	//   ....[25]....
        /*0290*/ 	.word	0x00003a20


	//   ....[26]....
        /*0294*/ 	.word	0x00003a80


	//   ....[27]....
        /*0298*/ 	.word	0x00003ae0


	//   ....[28]....
        /*029c*/ 	.word	0x00003b40


	//   ....[29]....
        /*02a0*/ 	.word	0x00003bc0


	//   ....[30]....
        /*02a4*/ 	.word	0x00003c30


	//   ....[31]....
        /*02a8*/ 	.word	0x00003c90


	//   ....[32]....
        /*02ac*/ 	.word	0x00003d10


	//   ....[33]....
        /*02b0*/ 	.word	0x00003d70


	//   ....[34]....
        /*02b4*/ 	.word	0x00003df0


	//   ....[35]....
        /*02b8*/ 	.word	0x00003e50


	//   ....[36]....
        /*02bc*/ 	.word	0x00003ed0


	//   ....[37]....
        /*02c0*/ 	.word	0x00003f30


	//   ....[38]....
        /*02c4*/ 	.word	0x00003fb0


	//   ....[39]....
        /*02c8*/ 	.word	0x00004010


	//   ....[40]....
        /*02cc*/ 	.word	0x00004090


	//   ....[41]....
        /*02d0*/ 	.word	0x000040f0


	//   ....[42]....
        /*02d4*/ 	.word	0x00004170


	//   ....[43]....
        /*02d8*/ 	.word	0x000041d0


	//   ....[44]....
        /*02dc*/ 	.word	0x00004260


	//   ....[45]....
        /*02e0*/ 	.word	0x000042c0


	//   ....[46]....
        /*02e4*/ 	.word	0x00004350


	//   ....[47]....
        /*02e8*/ 	.word	0x000043b0


	//   ....[48]....
        /*02ec*/ 	.word	0x00004450


	//----- nvinfo : EIATTR_SYSCALL_OFFSETS
	.align		4
.L_20585:
        /*02f0*/ 	.byte	0x04, 0x46
        /*02f2*/ 	.short	(.L_20587 - .L_20586)


	//   ....[0]....
.L_20586:
        /*02f4*/ 	.word	0x000038b0


	//   ....[1]....
        /*02f8*/ 	.word	0x000039b0


	//----- nvinfo : EIATTR_EXIT_INSTR_OFFSETS
	.align		4
.L_20587:
        /*02fc*/ 	.byte	0x04, 0x1c
        /*02fe*/ 	.short	(.L_20589 - .L_20588)


	//   ....[0]....
.L_20588:
        /*0300*/ 	.word	0x00003310


	//   ....[1]....
        /*0304*/ 	.word	0x000033e0


	//   ....[2]....
        /*0308*/ 	.word	0x000037b0


	//   ....[3]....
        /*030c*/ 	.word	0x000039c0


	//----- nvinfo : EIATTR_CRS_STACK_SIZE
	.align		4
.L_20589:
        /*0310*/ 	.byte	0x04, 0x1e
        /*0312*/ 	.short	(.L_20591 - .L_20590)
.L_20590:
        /*0314*/ 	.word	0x00000000


	//----- nvinfo : EIATTR_CBANK_PARAM_SIZE
	.align		4
.L_20591:
        /*0318*/ 	.byte	0x03, 0x19
        /*031a*/ 	.short	0x007c


	//----- nvinfo : EIATTR_PARAM_CBANK
	.align		4
        /*031c*/ 	.byte	0x04, 0x0a
        /*031e*/ 	.short	(.L_20593 - .L_20592)
	.align		4
.L_20592:
        /*0320*/ 	.word	index@(.nv.constant0._ZN4vllm25paged_attention_v1_kernelIfhLi80ELi16ELi128ELNS_18Fp8KVCacheDataTypeE1ELb1EEEvPT_PKS2_PKT0_S8_ifPKiSA_iPKfiiiSC_SC_iiiii)
        /*0324*/ 	.short	0x0210
        /*0326*/ 	.short	0x007c


	//----- nvinfo : EIATTR_SW_WAR
	.align		4
.L_20593:
        /*0328*/ 	.byte	0x04, 0x36
        /*032a*/ 	.short	(.L_20595 - .L_20594)
.L_20594:
        /*032c*/ 	.word	0x00000008
.L_20595:


//--------------------- .nv.info._ZN4vllm25paged_attention_v1_kernelIfhLi64ELi16ELi128ELNS_18Fp8KVCacheDataTypeE1ELb1EEEvPT_PKS2_PKT0_S8_ifPKiSA_iPKfiiiSC_SC_iiiii --------------------------
	.section	.nv.info._ZN4vllm25paged_attention_v1_kernelIfhLi64ELi16ELi128ELNS_18Fp8KVCacheDataTypeE1ELb1EEEvPT_PKS2_PKT0_S8_ifPKiSA_iPKfiiiSC_SC_iiiii,"",@"SHT_CUDA_INFO"
	.sectionflags	@""
	.align	4


	//----- nvinfo : EIATTR_CUDA_API_VERSION
	.align		4
        /*0000*/ 	.byte	0x04, 0x37
        /*0002*/ 	.short	(.L_20597 - .L_20596)
.L_20596:
        /*0004*/ 	.word	0x00000082


	//----- nvinfo : EIATTR_KPARAM_INFO
	.align		4
.L_20597:
        /*0008*/ 	.byte	0x04, 0x17
        /*000a*/ 	.short	(.L_20599 - .L_20598)
.L_20598:
        /*000c*/ 	.word	0x00000000
        /*0010*/ 	.short	0x0013
        /*0012*/ 	.short	0x0078
        /*0014*/ 	.byte	0x00, 0xf0, 0x11, 0x00


	//----- nvinfo : EIATTR_KPARAM_INFO
	.align		4
.L_20599:
        /*0018*/ 	.byte	0x04, 0x17
        /*001a*/ 	.short	(.L_20601 - .L_20600)
.L_20600:
        /*001c*/ 	.word	0x00000000
        /*0020*/ 	.short	0x0012
        /*0022*/ 	.short	0x0074
        /*0024*/ 	.byte	0x00, 0xf0, 0x11, 0x00


	//----- nvinfo : EIATTR_KPARAM_INFO
	.align		4
.L_20601:
        /*0028*/ 	.byte	0x04, 0x17
        /*002a*/ 	.short	(.L_20603 - .L_20602)
.L_20602:
        /*002c*/ 	.word	0x00000000
        /*0030*/ 	.short	0x0011
        /*0032*/ 	.short	0x0070
        /*0034*/ 	.byte	0x00, 0xf0, 0x11, 0x00


	//----- nvinfo : EIATTR_KPARAM_INFO
	.align		4
.L_20603:
        /*0038*/ 	.byte	0x04, 0x17
        /*003a*/ 	.short	(.L_20605 - .L_20604)
.L_20604:
        /*003c*/ 	.word	0x00000000
        /*0040*/ 	.short	0x0010
        /*0042*/ 	.short	0x006c
        /*0044*/ 	.byte	0x00, 0xf0, 0x11, 0x00


	//----- nvinfo : EIATTR_KPARAM_INFO
	.align		4
.L_20605:
        /*0048*/ 	.byte	0x04, 0x17
        /*004a*/ 	.short	(.L_20607 - .L_20606)
.L_20606:
        /*004c*/ 	.word	0x00000000
        /*0050*/ 	.short	0x000f
        /*0052*/ 	.short	0x0068
        /*0054*/ 	.byte	0x00, 0xf0, 0x11, 0x00


	//----- nvinfo : EIATTR_KPARAM_INFO
	.align		4
.L_20607:
        /*0058*/ 	.byte	0x04, 0x17
        /*005a*/ 	.short	(.L_20609 - .L_20608)
.L_20608:
        /*005c*/ 	.word	0x00000000
        /*0060*/ 	.short	0x000e
        /*0062*/ 	.short	0x0060
        /*0064*/ 	.byte	0x00, 0xf0, 0x21, 0x00


	//----- nvinfo : EIATTR_KPARAM_INFO
	.align		4
.L_20609:
        /*0068*/ 	.byte	0x04, 0x17
        /*006a*/ 	.short	(.L_20611 - .L_20610)
.L_20610:
        /*006c*/ 	.word	0x00000000
        /*0070*/ 	.short	0x000d
        /*0072*/ 	.short	0x0058
        /*0074*/ 	.byte	0x00, 0xf0, 0x21, 0x00


	//----- nvinfo : EIATTR_KPARAM_INFO
	.align		4
.L_20611:
        /*0078*/ 	.byte	0x04, 0x17
        /*007a*/ 	.short	(.L_20613 - .L_20612)
.L_20612:
        /*007c*/ 	.word	0x00000000
        /*0080*/ 	.short	0x000c
        /*0082*/ 	.short	0x0050
        /*0084*/ 	.byte	0x00, 0xf0, 0x11, 0x00


	//----- nvinfo : EIATTR_KPARAM_INFO
	.align		4
.L_20613:
        /*0088*/ 	.byte	0x04, 0x17
        /*008a*/ 	.short	(.L_20615 - .L_20614)
.L_20614:
        /*008c*/ 	.word	0x00000000
        /*0090*/ 	.short	0x000b
        /*0092*/ 	.short	0x004c
        /*0094*/ 	.byte	0x00, 0xf0, 0x11, 0x00


	//----- nvinfo : EIATTR_KPARAM_INFO
	.align		4
.L_20615:
        /*0098*/ 	.byte	0x04, 0x17
        /*009a*/ 	.short	(.L_20617 - .L_20616)
.L_20616:
        /*009c*/ 	.word	0x00000000
        /*00a0*/ 	.short	0x000a
        /*00a2*/ 	.short	0x0048
        /*00a4*/ 	.byte	0x00, 0xf0, 0x11, 0x00


	//----- nvinfo : EIATTR_KPARAM_INFO
	.align		4
.L_20617:
        /*00a8*/ 	.byte	0x04, 0x17
        /*00aa*/ 	.short	(.L_20619 - .L_20618)
.L_20618:
        /*00ac*/ 	.word	0x00000000
        /*00b0*/ 	.short	0x0009
        /*00b2*/ 	.short	0x0040
        /*00b4*/ 	.byte	0x00, 0xf0, 0x21, 0x00


	//----- nvinfo : EIATTR_KPARAM_INFO
	.align		4
.L_20619:
        /*00b8*/ 	.byte	0x04, 0x17
        /*00ba*/ 	.short	(.L_20621 - .L_20620)
.L_20620:
        /*00bc*/ 	.word	0x00000000
        /*00c0*/ 	.short	0x0008
        /*00c2*/ 	.short	0x0038
        /*00c4*/ 	.byte	0x00, 0xf0, 0x11, 0x00


	//----- nvinfo : EIATTR_KPARAM_INFO
	.align		4
.L_20621:
        /*00c8*/ 	.byte	0x04, 0x17
        /*00ca*/ 	.short	(.L_20623 - .L_20622)
.L_20622:
        /*00cc*/ 	.word	0x00000000
        /*00d0*/ 	.short	0x0007
        /*00d2*/ 	.short	0x0030
        /*00d4*/ 	.byte	0x00, 0xf0, 0x21, 0x00


	//----- nvinfo : EIATTR_KPARAM_INFO
	.align		4
.L_20623:
        /*00d8*/ 	.byte	0x04, 0x17
        /*00da*/ 	.short	(.L_20625 - .L_20624)
.L_20624:
        /*00dc*/ 	.word	0x00000000
        /*00e0*/ 	.short	0x0006
        /*00e2*/ 	.short	0x0028
        /*00e4*/ 	.byte	0x00, 0xf0, 0x21, 0x00


	//----- nvinfo : EIATTR_KPARAM_INFO
	.align		4
.L_20625:
        /*00e8*/ 	.byte	0x04, 0x17
        /*00ea*/ 	.short	(.L_20627 - .L_20626)
.L_20626:
        /*00ec*/ 	.word	0x00000000
        /*00f0*/ 	.short	0x0005
        /*00f2*/ 	.short	0x0024
        /*00f4*/ 	.byte	0x00, 0xf0, 0x11, 0x00


	//----- nvinfo : EIATTR_KPARAM_INFO
	.align		4
.L_20627:
        /*00f8*/ 	.byte	0x04, 0x17
        /*00fa*/ 	.short	(.L_20629 - .L_20628)
.L_20628:
        /*00fc*/ 	.word	0x00000000
        /*0100*/ 	.short	0x0004
        /*0102*/ 	.short	0x0020
        /*0104*/ 	.byte	0x00, 0xf0, 0x11, 0x00


	//----- nvinfo : EIATTR_KPARAM_INFO
	.align		4
.L_20629:
        /*0108*/ 	.byte	0x04, 0x17
        /*010a*/ 	.short	(.L_20631 - .L_20630)
.L_20630:
        /*010c*/ 	.word	0x00000000
        /*0110*/ 	.short	0x0003
        /*0112*/ 	.short	0x0018
        /*0114*/ 	.byte	0x00, 0xf0, 0x21, 0x00


	//----- nvinfo : EIATTR_KPARAM_INFO
	.align		4
.L_20631:
        /*0118*/ 	.byte	0x04, 0x17
        /*011a*/ 	.short	(.L_20633 - .L_20632)
.L_20632:
        /*011c*/ 	.word	0x00000000
        /*0120*/ 	.short	0x0002
        /*0122*/ 	.short	0x0010
        /*0124*/ 	.byte	0x00, 0xf0, 0x21, 0x00


	//----- nvinfo : EIATTR_KPARAM_INFO
	.align		4
.L_20633:
        /*0128*/ 	.byte	0x04, 0x17
        /*012a*/ 	.short	(.L_20635 - .L_20634)
.L_20634:
        /*012c*/ 	.word	0x00000000
        /*0130*/ 	.short	0x0001
        /*0132*/ 	.short	0x0008
        /*0134*/ 	.byte	0x00, 0xf0, 0x21, 0x00


	//----- nvinfo : EIATTR_KPARAM_INFO
	.align		4
.L_20635:
        /*0138*/ 	.byte	0x04, 0x17
        /*013a*/ 	.short	(.L_20637 - .L_20636)
.L_20636:
        /*013c*/ 	.word	0x00000000
        /*0140*/ 	.short	0x0000
        /*0142*/ 	.short	0x0000
        /*0144*/ 	.byte	0x00, 0xf0, 0x21, 0x00


	//----- nvinfo : EIATTR_SPARSE_MMA_MASK
	.align		4
.L_20637:
        /*0148*/ 	.byte	0x03, 0x50
        /*014a*/ 	.short	0x0000


	//----- nvinfo : EIATTR_MAXREG_COUNT
	.align		4
        /*014c*/ 	.byte	0x03, 0x1b
        /*014e*/ 	.short	0x00ff


	//----- nvinfo : EIATTR_NUM_BARRIERS
	.align		4
        /*0150*/ 	.byte	0x02, 0x4c
        /*0152*/ 	.byte	0x01
	.zero		1


	//----- nvinfo : EIATTR_EXTERNS
	.align		4
        /*0154*/ 	.byte	0x04, 0x0f
        /*0156*/ 	.short	(.L_20639 - .L_20638)


	//   ....[0]....
	.align		4
.L_20638:
        /*0158*/ 	.word	index@(__assertfail)


	//----- nvinfo : EIATTR_MERCURY_ISA_VERSION
	.align		4
.L_20639:
        /*015c*/ 	.byte	0x03, 0x5f
        /*015e*/ 	.short	0x0101


	//----- nvinfo : EIATTR_COOP_GROUP_MASK_REGIDS
	.align		4
        /*0160*/ 	.byte	0x04, 0x29
        /*0162*/ 	.short	(.L_20641 - .L_20640)


	//   ....[0]....
.L_20640:
        /*0164*/ 	.word	0xffffffff


	//   ....[1]....
        /*0168*/ 	.word	0xffffffff


	//   ....[2]....
        /*016c*/ 	.word	0xffffffff


	//   ....[3]....
        /*0170*/ 	.word	0xffffffff


	//   ....[4]....
        /*0174*/ 	.word	0xffffffff


	//   ....[5]....
        /*0178*/ 	.word	0xffffffff


	//   ....[6]....
        /*017c*/ 	.word	0xffffffff


	//   ....[7]....
        /*0180*/ 	.word	0xffffffff


	//   ....[8]....
        /*0184*/ 	.word	0xffffffff


	//   ....[9]....
        /*0188*/ 	.word	0xffffffff


	//   ....[10]....
        /*018c*/ 	.word	0xffffffff


	//   ....[11]....
        /*0190*/ 	.word	0xffffffff


	//   ....[12]....
        /*0194*/ 	.word	0xffffffff


	//   ....[13]....
        /*0198*/ 	.word	0xffffffff


	//   ....[14]....
        /*019c*/ 	.word	0xffffffff


	//   ....[15]....
        /*01a0*/ 	.word	0xffffffff


	//   ....[16]....
        /*01a4*/ 	.word	0xffffffff


	//   ....[17]....
        /*01a8*/ 	.word	0xffffffff


	//   ....[18]....
        /*01ac*/ 	.word	0xffffffff


	//   ....[19]....
        /*01b0*/ 	.word	0xffffffff


	//   ....[20]....
        /*01b4*/ 	.word	0xffffffff


	//   ....[21]....
        /*01b8*/ 	.word	0xffffffff


	//   ....[22]....
        /*01bc*/ 	.word	0xffffffff


	//   ....[23]....
        /*01c0*/ 	.word	0x0500000f


	//   ....[24]....
        /*01c4*/ 	.word	0x0500000f


	//   ....[25]....
        /*01c8*/ 	.word	0x0500000f


	//   ....[26]....
        /*01cc*/ 	.word	0x0500000f


	//   ....[27]....
        /*01d0*/ 	.word	0x0500000f


	//   ....[28]....
        /*01d4*/ 	.word	0x0500000f


	//   ....[29]....
        /*01d8*/ 	.word	0x0500000f


	//   ....[30]....
        /*01dc*/ 	.word	0x0500000f


	//   ....[31]....
        /*01e0*/ 	.word	0x0500000f


	//   ....[32]....
        /*01e4*/ 	.word	0x0500000f


	//   ....[33]....
        /*01e8*/ 	.word	0x0500000f


	//   ....[34]....
        /*01ec*/ 	.word	0x0500000f


	//   ....[35]....
        /*01f0*/ 	.word	0x0500000f


	//   ....[36]....
        /*01f4*/ 	.word	0x0500000f


	//   ....[37]....
        /*01f8*/ 	.word	0x0500000f


	//   ....[38]....
        /*01fc*/ 	.word	0x0500000f


	//   ....[39]....
        /*0200*/ 	.word	0x0500000f


	//   ....[40]....
        /*0204*/ 	.word	0x0500000f


	//   ....[41]....
        /*0208*/ 	.word	0x0500000f


	//   ....[42]....
        /*020c*/ 	.word	0x0500000f


	//----- nvinfo : EIATTR_COOP_GROUP_INSTR_OFFSETS
	.align		4
.L_20641:
        /*0210*/ 	.byte	0x04, 0x28
        /*0212*/ 	.short	(.L_20643 - .L_20642)


	//   ....[0]....
.L_20642:
        /*0214*/ 	.word	0x00000b40


	//   ....[1]....
        /*0218*/ 	.word	0x00000b70


	//   ....[2]....
        /*021c*/ 	.word	0x00000b90


	//   ....[3]....
        /*0220*/ 	.word	0x00000bb0


	//   ....[4]....
        /*0224*/ 	.word	0x00000ce0


	//   ....[5]....
        /*0228*/ 	.word	0x00000d00


	//   ....[6]....
        /*022c*/ 	.word	0x00000d20


	//   ....[7]....
        /*0230*/ 	.word	0x00001b60


	//   ....[8]....
        /*0234*/ 	.word	0x00001be0


	//   ....[9]....
        /*0238*/ 	.word	0x00001c10


	//   ....[10]....
        /*023c*/ 	.word	0x00001c60


	//   ....[11]....
        /*0240*/ 	.word	0x00001cb0


	//   ....[12]....
        /*0244*/ 	.word	0x00001d00


	//   ....[13]....
        /*0248*/ 	.word	0x00001d20


	//   ....[14]....
        /*024c*/ 	.word	0x00001d40


	//   ....[15]....
        /*0250*/ 	.word	0x00002af0


	//   ....[16]....
        /*0254*/ 	.word	0x00002b10


	//   ....[17]....
        /*0258*/ 	.word	0x00002b20


	//   ....[18]....
        /*025c*/ 	.word	0x00002b30


	//   ....[19]....
        /*0260*/ 	.word	0x00002b40


	//   ....[20]....
        /*0264*/ 	.word	0x00002b50


	//   ....[21]....
        /*0268*/ 	.word	0x00002b60


	//   ....[22]....
        /*026c*/ 	.word	0x00002b80


	//   ....[23]....
        /*0270*/ 	.word	0x000037a0


	//   ....[24]....
        /*0274*/ 	.word	0x00003800


	//   ....[25]....
        /*0278*/ 	.word	0x00003860


	//   ....[26]....
        /*027c*/ 	.word	0x000038c0


	//   ....[27]....
        /*0280*/ 	.word	0x00003940


	//   ....[28]....
        /*0284*/ 	.word	0x000039a0


	//   ....[29]....
        /*0288*/ 	.word	0x00003a00


	//   ....[30]....
        /*028c*/ 	.word	0x00003a80


	//   ....[31]....
        /*0290*/ 	.word	0x00003ae0


	//   ....[32]....
        /*0294*/ 	.word	0x00003b60


	//   ....[33]....
        /*0298*/ 	.word	0x00003bc0


	//   ....[34]....
        /*029c*/ 	.word	0x00003c40


	//   ....[35]....
        /*02a0*/ 	.word	0x00003ca0


	//   ....[36]....
        /*02a4*/ 	.word	0x00003d20


	//   ....[37]....
        /*02a8*/ 	.word	0x00003d80


	//   ....[38]....
        /*02ac*/ 	.word	0x00003e10


	//   ....[39]....
        /*02b0*/ 	.word	0x00003e70


	//   ....[40]....
        /*02b4*/ 	.word	0x00003f10


	//   ....[41]....
        /*02b8*/ 	.word	0x00003f70


	//   ....[42]....
        /*02bc*/ 	.word	0x00004000


	//----- nvinfo : EIATTR_SYSCALL_OFFSETS
	.align		4
.L_20643:
        /*02c0*/ 	.byte	0x04, 0x46
        /*02c2*/ 	.short	(.L_20645 - .L_20644)


	//   ....[0]....
.L_20644:
        /*02c4*/ 	.word	0x00003630


	//   ....[1]....
        /*02c8*/ 	.word	0x00003730


	//----- nvinfo : EIATTR_EXIT_INSTR_OFFSETS
	.align		4
.L_20645:
        /*02cc*/ 	.byte	0x04, 0x1c
        /*02ce*/ 	.short	(.L_20647 - .L_20646)


	//   ....[0]....
.L_20646:
        /*02d0*/ 	.word	0x00003140


	//   ....[1]....
        /*02d4*/ 	.word	0x00003220


	//   ....[2]....
        /*02d8*/ 	.word	0x00003530


	//   ....[3]....
        /*02dc*/ 	.word	0x00003740


	//----- nvinfo : EIATTR_CRS_STACK_SIZE
	.align		4
.L_20647:
        /*02e0*/ 	.byte	0x04, 0x1e
        /*02e2*/ 	.short	(.L_20649 - .L_20648)
.L_20648:
        /*02e4*/ 	.word	0x00000000


	//----- nvinfo : EIATTR_CBANK_PARAM_SIZE
	.align		4
.L_20649:
        /*02e8*/ 	.byte	0x03, 0x19
        /*02ea*/ 	.short	0x007c


	//----- nvinfo : EIATTR_PARAM_CBANK
	.align		4
        /*02ec*/ 	.byte	0x04, 0x0a
        /*02ee*/ 	.short	(.L_20651 - .L_20650)
	.align		4
.L_20650:
        /*02f0*/ 	.word	index@(.nv.constant0._ZN4vllm25paged_attention_v1_kernelIfhLi64ELi16ELi128ELNS_18Fp8KVCacheDataTypeE1ELb1EEEvPT_PKS2_PKT0_S8_ifPKiSA_iPKfiiiSC_SC_iiiii)
        /*02f4*/ 	.short	0x0210
        /*02f6*/ 	.short	0x007c


	//----- nvinfo : EIATTR_SW_WAR
	.align		4
.L_20651:
        /*02f8*/ 	.byte	0x04, 0x36
        /*02fa*/ 	.short	(.L_20653 - .L_20652)
.L_20652:
        /*02fc*/ 	.word	0x00000008
.L_20653:


//--------------------- .nv.info._ZN4vllm25paged_attention_v1_kernelIfhLi32ELi16ELi128ELNS_18Fp8KVCacheDataTypeE1ELb1EEEvPT_PKS2_PKT0_S8_ifPKiSA_iPKfiiiSC_SC_iiiii --------------------------
	.section	.nv.info._ZN4vllm25paged_attention_v1_kernelIfhLi32ELi16ELi128ELNS_18Fp8KVCacheDataTypeE1ELb1EEEvPT_PKS2_PKT0_S8_ifPKiSA_iPKfiiiSC_SC_iiiii,"",@"SHT_CUDA_INFO"
	.sectionflags	@""
	.align	4


	//----- nvinfo : EIATTR_CUDA_API_VERSION
	.align		4
        /*0000*/ 	.byte	0x04, 0x37
        /*0002*/ 	.short	(.L_20655 - .L_20654)
.L_20654:
        /*0004*/ 	.word	0x00000082


	//----- nvinfo : EIATTR_KPARAM_INFO
	.align		4
.L_20655:
        /*0008*/ 	.byte	0x04, 0x17
        /*000a*/ 	.short	(.L_20657 - .L_20656)
.L_20656:
        /*000c*/ 	.word	0x00000000
        /*0010*/ 	.short	0x0013
        /*0012*/ 	.short	0x0078
        /*0014*/ 	.byte	0x00, 0xf0, 0x11, 0x00


	//----- nvinfo : EIATTR_KPARAM_INFO
	.align		4
.L_20657:
        /*0018*/ 	.byte	0x04, 0x17
        /*001a*/ 	.short	(.L_20659 - .L_20658)
.L_20658:
        /*001c*/ 	.word	0x00000000
        /*0020*/ 	.short	0x0012
        /*0022*/ 	.short	0x0074
        /*0024*/ 	.byte	0x00, 0xf0, 0x11, 0x00


	//----- nvinfo : EIATTR_KPARAM_INFO
	.align		4
.L_20659:
        /*0028*/ 	.byte	0x04, 0x17
        /*002a*/ 	.short	(.L_20661 - .L_20660)
.L_20660:
        /*002c*/ 	.word	0x00000000
        /*0030*/ 	.short	0x0011
        /*0032*/ 	.short	0x0070
        /*0034*/ 	.byte	0x00, 0xf0, 0x11, 0x00


	//----- nvinfo : EIATTR_KPARAM_INFO
	.align		4
.L_20661:
        /*0038*/ 	.byte	0x04, 0x17
        /*003a*/ 	.short	(.L_20663 - .L_20662)
.L_20662:
        /*003c*/ 	.word	0x00000000
        /*0040*/ 	.short	0x0010
        /*0042*/ 	.short	0x006c
        /*0044*/ 	.byte	0x00, 0xf0, 0x11, 0x00


	//----- nvinfo : EIATTR_KPARAM_INFO
	.align		4
.L_20663:
        /*0048*/ 	.byte	0x04, 0x17
        /*004a*/ 	.short	(.L_20665 - .L_20664)
.L_20664:
        /*004c*/ 	.word	0x00000000
        /*0050*/ 	.short	0x000f
        /*0052*/ 	.short	0x0068
        /*0054*/ 	.byte	0x00, 0xf0, 0x11, 0x00


	//----- nvinfo : EIATTR_KPARAM_INFO
	.align		4
.L_20665:
        /*0058*/ 	.byte	0x04, 0x17
        /*005a*/ 	.short	(.L_20667 - .L_20666)
.L_20666:
        /*005c*/ 	.word	0x00000000
        /*0060*/ 	.short	0x000e
        /*0062*/ 	.short	0x0060
        /*0064*/ 	.byte	0x00, 0xf0, 0x21, 0x00


	//----- nvinfo : EIATTR_KPARAM_INFO
	.align		4
.L_20667:
        /*0068*/ 	.byte	0x04, 0x17
        /*006a*/ 	.short	(.L_20669 - .L_20668)
.L_20668:
        /*006c*/ 	.word	0x00000000
        /*0070*/ 	.short	0x000d
        /*0072*/ 	.short	0x0058
        /*0074*/ 	.byte	0x00, 0xf0, 0x21, 0x00


	//----- nvinfo : EIATTR_KPARAM_INFO
	.align		4
.L_20669:
        /*0078*/ 	.byte	0x04, 0x17
        /*007a*/ 	.short	(.L_20671 - .L_20670)
.L_20670:
        /*007c*/ 	.word	0x00000000
        /*0080*/ 	.short	0x000c
        /*0082*/ 	.short	0x0050
        /*0084*/ 	.byte	0x00, 0xf0, 0x11, 0x00


	//----- nvinfo : EIATTR_KPARAM_INFO
	.align		4
.L_20671:
        /*0088*/ 	.byte	0x04, 0x17
        /*008a*/ 	.short	(.L_20673 - .L_20672)
.L_20672:
        /*008c*/ 	.word	0x00000000
        /*0090*/ 	.short	0x000b
        /*0092*/ 	.short	0x004c
        /*0094*/ 	.byte	0x00, 0xf0, 0x11, 0x00


	//----- nvinfo : EIATTR_KPARAM_INFO
	.align		4
.L_20673:
        /*0098*/ 	.byte	0x04, 0x17
        /*009a*/ 	.short	(.L_20675 - .L_20674)
.L_20674:
        /*009c*/ 	.word	0x00000000
        /*00a0*/ 	.short	0x000a
        /*00a2*/ 	.short	0x0048
        /*00a4*/ 	.byte	0x00, 0xf0, 0x11, 0x00


	//----- nvinfo : EIATTR_KPARAM_INFO
	.align		4
.L_20675:
        /*00a8*/ 	.byte	0x04, 0x17
        /*00aa*/ 	.short	(.L_20677 - .L_20676)
.L_20676:
        /*00ac*/ 	.word	0x00000000
        /*00b0*/ 	.short	0x0009
        /*00b2*/ 	.short	0x0040
        /*00b4*/ 	.byte	0x00, 0xf0, 0x21, 0x00


	//----- nvinfo : EIATTR_KPARAM_INFO
	.align		4
.L_20677:
        /*00b8*/ 	.byte	0x04, 0x17
        /*00ba*/ 	.short	(.L_20679 - .L_20678)
.L_20678:
        /*00bc*/ 	.word	0x00000000
        /*00c0*/ 	.short	0x0008
        /*00c2*/ 	.short	0x0038
        /*00c4*/ 	.byte	0x00, 0xf0, 0x11, 0x00


	//----- nvinfo : EIATTR_KPARAM_INFO
	.align		4
.L_20679:
        /*00c8*/ 	.byte	0x04, 0x17
        /*00ca*/ 	.short	(.L_20681 - .L_20680)
.L_20680:
        /*00cc*/ 	.word	0x00000000
        /*00d0*/ 	.short	0x0007
        /*00d2*/ 	.short	0x0030
        /*00d4*/ 	.byte	0x00, 0xf0, 0x21, 0x00


	//----- nvinfo : EIATTR_KPARAM_INFO
	.align		4
.L_20681:
        /*00d8*/ 	.byte	0x04, 0x17
        /*00da*/ 	.short	(.L_20683 - .L_20682)
.L_20682:
        /*00dc*/ 	.word	0x00000000
        /*00e0*/ 	.short	0x0006
        /*00e2*/ 	.short	0x0028
        /*00e4*/ 	.byte	0x00, 0xf0, 0x21, 0x00


	//----- nvinfo : EIATTR_KPARAM_INFO
	.align		4
.L_20683:
        /*00e8*/ 	.byte	0x04, 0x17
        /*00ea*/ 	.short	(.L_20685 - .L_20684)
.L_20684:
        /*00ec*/ 	.word	0x00000000
        /*00f0*/ 	.short	0x0005
        /*00f2*/ 	.short	0x0024
        /*00f4*/ 	.byte	0x00, 0xf0, 0x11, 0x00


	//----- nvinfo : EIATTR_KPARAM_INFO
	.align		4
.L_20685:
        /*00f8*/ 	.byte	0x04, 0x17
        /*00fa*/ 	.short	(.L_20687 - .L_20686)
.L_20686:
        /*00fc*/ 	.word	0x00000000
        /*0100*/ 	.short	0x0004
        /*0102*/ 	.short	0x0020
        /*0104*/ 	.byte	0x00, 0xf0, 0x11, 0x00


	//----- nvinfo : EIATTR_KPARAM_INFO
	.align		4
.L_20687:
        /*0108*/ 	.byte	0x04, 0x17
        /*010a*/ 	.short	(.L_20689 - .L_20688)
.L_20688:
        /*010c*/ 	.word	0x00000000
        /*0110*/ 	.short	0x0003
        /*0112*/ 	.short	0x0018
        /*0114*/ 	.byte	0x00, 0xf0, 0x21, 0x00


	//----- nvinfo : EIATTR_KPARAM_INFO
	.align		4
.L_20689:
        /*0118*/ 	.byte	0x04, 0x17
        /*011a*/ 	.short	(.L_20691 - .L_20690)
.L_20690:
        /*011c*/ 	.word	0x00000000
        /*0120*/ 	.short	0x0002
        /*0122*/ 	.short	0x0010
        /*0124*/ 	.byte	0x00, 0xf0, 0x21, 0x00


	//----- nvinfo : EIATTR_KPARAM_INFO
	.align		4
.L_20691:
        /*0128*/ 	.byte	0x04, 0x17
        /*012a*/ 	.short	(.L_20693 - .L_20692)
.L_20692:
        /*012c*/ 	.word	0x00000000
        /*0130*/ 	.short	0x0001
        /*0132*/ 	.short	0x0008
        /*0134*/ 	.byte	0x00, 0xf0, 0x21, 0x00


	//----- nvinfo : EIATTR_KPARAM_INFO
	.align		4
.L_20693:
        /*0138*/ 	.byte	0x04, 0x17
        /*013a*/ 	.short	(.L_20695 - .L_20694)
.L_20694:
        /*013c*/ 	.word	0x00000000
        /*0140*/ 	.short	0x0000
        /*0142*/ 	.short	0x0000
        /*0144*/ 	.byte	0x00, 0xf0, 0x21, 0x00


	//----- nvinfo : EIATTR_SPARSE_MMA_MASK
	.align		4
.L_20695:
        /*0148*/ 	.byte	0x03, 0x50
        /*014a*/ 	.short	0x0000


	//----- nvinfo : EIATTR_MAXREG_COUNT
	.align		4
        /*014c*/ 	.byte	0x03, 0x1b
        /*014e*/ 	.short	0x00ff


	//----- nvinfo : EIATTR_NUM_BARRIERS
	.align		4
        /*0150*/ 	.byte	0x02, 0x4c
        /*0152*/ 	.byte	0x01
	.zero		1


	//----- nvinfo : EIATTR_EXTERNS
	.align		4
        /*0154*/ 	.byte	0x04, 0x0f
        /*0156*/ 	.short	(.L_20697 - .L_20696)


	//   ....[0]....
	.align		4
.L_20696:
        /*0158*/ 	.word	index@(__assertfail)


	//----- nvinfo : EIATTR_MERCURY_ISA_VERSION
	.align		4
.L_20697:
        /*015c*/ 	.byte	0x03, 0x5f
        /*015e*/ 	.short	0x0101


	//----- nvinfo : EIATTR_COOP_GROUP_MASK_REGIDS
	.align		4
        /*0160*/ 	.byte	0x04, 0x29
        /*0162*/ 	.short	(.L_20699 - .L_20698)


	//   ....[0]....
.L_20698:
        /*0164*/ 	.word	0xffffffff


	//   ....[1]....
        /*0168*/ 	.word	0xffffffff


	//   ....[2]....
        /*016c*/ 	.word	0xffffffff


	//   ....[3]....
        /*0170*/ 	.word	0xffffffff


	//   ....[4]....
        /*0174*/ 	.word	0xffffffff


	//   ....[5]....
        /*0178*/ 	.word	0xffffffff


	//   ....[6]....
        /*017c*/ 	.word	0xffffffff


	//   ....[7]....
        /*0180*/ 	.word	0xffffffff


	//   ....[8]....
        /*0184*/ 	.word	0xffffffff


	//   ....[9]....
        /*0188*/ 	.word	0xffffffff


	//   ....[10]....
        /*018c*/ 	.word	0xffffffff


	//   ....[11]....
        /*0190*/ 	.word	0xffffffff


	//   ....[12]....
        /*0194*/ 	.word	0xffffffff


	//   ....[13]....
        /*0198*/ 	.word	0xffffffff


	//   ....[14]....
        /*019c*/ 	.word	0xffffffff


	//   ....[15]....
        /*01a0*/ 	.word	0xffffffff


	//   ....[16]....
        /*01a4*/ 	.word	0xffffffff


	//   ....[17]....
        /*01a8*/ 	.word	0xffffffff


	//   ....[18]....
        /*01ac*/ 	.word	0xffffffff


	//   ....[19]....
        /*01b0*/ 	.word	0x0500000f


	//   ....[20]....
        /*01b4*/ 	.word	0x0500000f


	//   ....[21]....
        /*01b8*/ 	.word	0x0500000f


	//   ....[22]....
        /*01bc*/ 	.word	0x0500000f


	//   ....[23]....
        /*01c0*/ 	.word	0x0500000f


	//   ....[24]....
        /*01c4*/ 	.word	0x0500000f


	//   ....[25]....
        /*01c8*/ 	.word	0x0500000f


	//   ....[26]....
        /*01cc*/ 	.word	0x0500000f


	//   ....[27]....
        /*01d0*/ 	.word	0x0500000f


	//   ....[28]....
        /*01d4*/ 	.word	0x0500000f


	//   ....[29]....
        /*01d8*/ 	.word	0x0500000f


	//   ....[30]....
        /*01dc*/ 	.word	0x0500000f


	//----- nvinfo : EIATTR_COOP_GROUP_INSTR_OFFSETS
	.align		4
.L_20699:
        /*01e0*/ 	.byte	0x04, 0x28
        /*01e2*/ 	.short	(.L_20701 - .L_20700)


	//   ....[0]....
.L_20700:
        /*01e4*/ 	.word	0x00000b30


	//   ....[1]....
        /*01e8*/ 	.word	0x00000b60


	//   ....[2]....
        /*01ec*/ 	.word	0x00000b80


	//   ....[3]....
        /*01f0*/ 	.word	0x00000ba0


	//   ....[4]....
        /*01f4*/ 	.word	0x00000cc0


	//   ....[5]....
        /*01f8*/ 	.word	0x00000ce0


	//   ....[6]....
        /*01fc*/ 	.word	0x00000d10


	//   ....[7]....
        /*0200*/ 	.word	0x00001b50


	//   ....[8]....
        /*0204*/ 	.word	0x00001bd0


	//   ....[9]....
        /*0208*/ 	.word	0x00001c00


	//   ....[10]....
        /*020c*/ 	.word	0x00001c50


	//   ....[11]....
        /*0210*/ 	.word	0x00001ca0


	//   ....[12]....
        /*0214*/ 	.word	0x00001cf0


	//   ....[13]....
        /*0218*/ 	.word	0x00001d10


	//   ....[14]....
        /*021c*/ 	.word	0x00001d30


	//   ....[15]....
        /*0220*/ 	.word	0x00002a60


	//   ....[16]....
        /*0224*/ 	.word	0x00002a70


	//   ....[17]....
        /*0228*/ 	.word	0x00002a80


	//   ....[18]....
        /*022c*/ 	.word	0x00002a90


	//   ....[19]....
        /*0230*/ 	.word	0x00003300


	//   ....[20]....
        /*0234*/ 	.word	0x00003360


	//   ....[21]....
        /*0238*/ 	.word	0x000033c0


	//   ....[22]....
        /*023c*/ 	.word	0x00003420


	//   ....[23]....
        /*0240*/ 	.word	0x000034a0


	//   ....[24]....
        /*0244*/ 	.word	0x00003500


	//   ....[25]....
        /*0248*/ 	.word	0x00003560


	//   ....[26]....
        /*024c*/ 	.word	0x000035e0


	//   ....[27]....
        /*0250*/ 	.word	0x00003640


	//   ....[28]....
        /*0254*/ 	.word	0x000036c0


	//   ....[29]....
        /*0258*/ 	.word	0x00003720


	//   ....[30]....
        /*025c*/ 	.word	0x00003790


	//----- nvinfo : EIATTR_SYSCALL_OFFSETS
	.align		4
.L_20701:
        /*0260*/ 	.byte	0x04, 0x46
        /*0262*/ 	.short	(.L_20703 - .L_20702)


	//   ....[0]....
.L_20702:
        /*0264*/ 	.word	0x00003190


	//   ....[1]....
        /*0268*/ 	.word	0x00003290


	//----- nvinfo : EIATTR_EXIT_INSTR_OFFSETS
	.align		4
.L_20703:
        /*026c*/ 	.byte	0x04, 0x1c
        /*026e*/ 	.short	(.L_20705 - .L_20704)


	//   ....[0]....
.L_20704:
        /*0270*/ 	.word	0x00002e20


	//   ....[1]....
        /*0274*/ 	.word	0x00002f00


	//   ....[2]....
        /*0278*/ 	.word	0x00003090


	//   ....[3]....
        /*027c*/ 	.word	0x000032a0


	//----- nvinfo : EIATTR_CRS_STACK_SIZE
	.align		4
.L_20705:
        /*0280*/ 	.byte	0x04, 0x1e
        /*0282*/ 	.short	(.L_20707 - .L_20706)
.L_20706:
        /*0284*/ 	.word	0x00000000


	//----- nvinfo : EIATTR_CBANK_PARAM_SIZE
	.align		4
.L_20707:
        /*0288*/ 	.byte	0x03, 0x19
        /*028a*/ 	.short	0x007c


	//----- nvinfo : EIATTR_PARAM_CBANK
	.align		4
        /*028c*/ 	.byte	0x04, 0x0a
        /*028e*/ 	.short	(.L_20709 - .L_20708)
	.align		4
.L_20708:
        /*0290*/ 	.word	index@(.nv.constant0._ZN4vllm25paged_attention_v1_kernelIfhLi32ELi16ELi128ELNS_18Fp8KVCacheDataTypeE1ELb1EEEvPT_PKS2_PKT0_S8_ifPKiSA_iPKfiiiSC_SC_iiiii)
        /*0294*/ 	.short	0x0210
        /*0296*/ 	.short	0x007c


	//----- nvinfo : EIATTR_SW_WAR
	.align		4
.L_20709:
        /*0298*/ 	.byte	0x04, 0x36
        /*029a*/ 	.short	(.L_20711 - .L_20710)
.L_20710:
        /*029c*/ 	.word	0x00000008
.L_20711:


//--------------------- .nv.info._ZN4vllm25paged_attention_v1_kernelIfhLi256ELi8ELi128ELNS_18Fp8KVCacheDataTypeE1ELb0EEEvPT_PKS2_PKT0_S8_ifPKiSA_iPKfiiiSC_SC_iiiii --------------------------
	.section	.nv.info._ZN4vllm25paged_attention_v1_kernelIfhLi256ELi8ELi128ELNS_18Fp8KVCacheDataTypeE1ELb0EEEvPT_PKS2_PKT0_S8_ifPKiSA_iPKfiiiSC_SC_iiiii,"",@"SHT_CUDA_INFO"
	.sectionflags	@""
	.align	4


	//----- nvinfo : EIATTR_CUDA_API_VERSION
	.align		4
        /*0000*/ 	.byte	0x04, 0x37
        /*0002*/ 	.short	(.L_20713 - .L_20712)
.L_20712:
        /*0004*/ 	.word	0x00000082


	//----- nvinfo : EIATTR_KPARAM_INFO
	.align		4
.L_20713:
        /*0008*/ 	.byte	0x04, 0x17
        /*000a*/ 	.short	(.L_20715 - .L_20714)
.L_20714:
        /*000c*/ 	.word	0x00000000
        /*0010*/ 	.short	0x0013
        /*0012*/ 	.short	0x0078
        /*0014*/ 	.byte	0x00, 0xf0, 0x11, 0x00


	//----- nvinfo : EIATTR_KPARAM_INFO
	.align		4
.L_20715:
        /*0018*/ 	.byte	0x04, 0x17
        /*001a*/ 	.short	(.L_20717 - .L_20716)
.L_20716:
        /*001c*/ 	.word	0x00000000
        /*0020*/ 	.short	0x0012
        /*0022*/ 	.short	0x0074
        /*0024*/ 	.byte	0x00, 0xf0, 0x11, 0x00


	//----- nvinfo : EIATTR_KPARAM_INFO
	.align		4
.L_20717:
        /*0028*/ 	.byte	0x04, 0x17
        /*002a*/ 	.short	(.L_20719 - .L_20718)
.L_20718:
        /*002c*/ 	.word	0x00000000
        /*0030*/ 	.short	0x0011
        /*0032*/ 	.short	0x0070
        /*0034*/ 	.byte	0x00, 0xf0, 0x11, 0x00


	//----- nvinfo : EIATTR_KPARAM_INFO
	.align		4
.L_20719:
        /*0038*/ 	.byte	0x04, 0x17
        /*003a*/ 	.short	(.L_20721 - .L_20720)
.L_20720:
        /*003c*/ 	.word	0x00000000
        /*0040*/ 	.short	0x0010
        /*0042*/ 	.short	0x006c
        /*0044*/ 	.byte	0x00, 0xf0, 0x11, 0x00


	//----- nvinfo : EIATTR_KPARAM_INFO
	.align		4
.L_20721:
        /*0048*/ 	.byte	0x04, 0x17
        /*004a*/ 	.short	(.L_20723 - .L_20722)
.L_20722:
        /*004c*/ 	.word	0x00000000
        /*0050*/ 	.short	0x000f
        /*0052*/ 	.short	0x0068
        /*0054*/ 	.byte	0x00, 0xf0, 0x11, 0x00


	//----- nvinfo : EIATTR_KPARAM_INFO
	.align		4
.L_20723:
        /*0058*/ 	.byte	0x04, 0x17
        /*005a*/ 	.short	(.L_20725 - .L_20724)
.L_20724:
        /*005c*/ 	.word	0x00000000
        /*0060*/ 	.short	0x000e
        /*0062*/ 	.short	0x0060
        /*0064*/ 	.byte	0x00, 0xf0, 0x21, 0x00


	//----- nvinfo : EIATTR_KPARAM_INFO
	.align		4
.L_20725:
        /*0068*/ 	.byte	0x04, 0x17
        /*006a*/ 	.short	(.L_20727 - .L_20726)
.L_20726:
        /*006c*/ 	.word	0x00000000
        /*0070*/ 	.short	0x000d
        /*0072*/ 	.short	0x0058
        /*0074*/ 	.byte	0x00, 0xf0, 0x21, 0x00


	//----- nvinfo : EIATTR_KPARAM_INFO
	.align		4
.L_20727:
        /*0078*/ 	.byte	0x04, 0x17
        /*007a*/ 	.short	(.L_20729 - .L_20728)
.L_20728:
        /*007c*/ 	.word	0x00000000
        /*0080*/ 	.short	0x000c
        /*0082*/ 	.short	0x0050
        /*0084*/ 	.byte	0x00, 0xf0, 0x11, 0x00


	//----- nvinfo : EIATTR_KPARAM_INFO
	.align		4
.L_20729:
        /*0088*/ 	.byte	0x04, 0x17
        /*008a*/ 	.short	(.L_20731 - .L_20730)
.L_20730:
        /*008c*/ 	.word	0x00000000
        /*0090*/ 	.short	0x000b
        /*0092*/ 	.short	0x004c
        /*0094*/ 	.byte	0x00, 0xf0, 0x11, 0x00


	//----- nvinfo : EIATTR_KPARAM_INFO
	.align		4
.L_20731:
        /*0098*/ 	.byte	0x04, 0x17
        /*009a*/ 	.short	(.L_20733 - .L_20732)
.L_20732:
        /*009c*/ 	.word	0x00000000
        /*00a0*/ 	.short	0x000a
        /*00a2*/ 	.short	0x0048
        /*00a4*/ 	.byte	0x00, 0xf0, 0x11, 0x00


	//----- nvinfo : EIATTR_KPARAM_INFO
	.align		4
.L_20733:
        /*00a8*/ 	.byte	0x04, 0x17
        /*00aa*/ 	.short	(.L_20735 - .L_20734)
.L_20734:
        /*00ac*/ 	.word	0x00000000
        /*00b0*/ 	.short	0x0009
        /*00b2*/ 	.short	0x0040
        /*00b4*/ 	.byte	0x00, 0xf0, 0x21, 0x00


	//----- nvinfo : EIATTR_KPARAM_INFO
	.align		4
.L_20735:
        /*00b8*/ 	.byte	0x04, 0x17
        /*00ba*/ 	.short	(.L_20737 - .L_20736)
.L_20736:
        /*00bc*/ 	.word	0x00000000
        /*00c0*/ 	.short	0x0008
        /*00c2*/ 	.short	0x0038
        /*00c4*/ 	.byte	0x00, 0xf0, 0x11, 0x00


	//----- nvinfo : EIATTR_KPARAM_INFO
	.align		4
.L_20737:
        /*00c8*/ 	.byte	0x04, 0x17
        /*00ca*/ 	.short	(.L_20739 - .L_20738)
.L_20738:
        /*00cc*/ 	.word	0x00000000
        /*00d0*/ 	.short	0x0007
        /*00d2*/ 	.short	0x0030
        /*00d4*/ 	.byte	0x00, 0xf0, 0x21, 0x00


	//----- nvinfo : EIATTR_KPARAM_INFO
	.align		4
.L_20739:
        /*00d8*/ 	.byte	0x04, 0x17
        /*00da*/ 	.short	(.L_20741 - .L_20740)
.L_20740:
        /*00dc*/ 	.word	0x00000000
        /*00e0*/ 	.short	0x0006
        /*00e2*/ 	.short	0x0028
        /*00e4*/ 	.byte	0x00, 0xf0, 0x21, 0x00


	//----- nvinfo : EIATTR_KPARAM_INFO
	.align		4
.L_20741:
        /*00e8*/ 	.byte	0x04, 0x17
        /*00ea*/ 	.short	(.L_20743 - .L_20742)
.L_20742:
        /*00ec*/ 	.word	0x00000000
        /*00f0*/ 	.short	0x0005
        /*00f2*/ 	.short	0x0024
        /*00f4*/ 	.byte	0x00, 0xf0, 0x11, 0x00


	//----- nvinfo : EIATTR_KPARAM_INFO
	.align		4
.L_20743:
        /*00f8*/ 	.byte	0x04, 0x17
        /*00fa*/ 	.short	(.L_20745 - .L_20744)
.L_20744:
        /*00fc*/ 	.word	0x00000000
        /*0100*/ 	.short	0x0004
        /*0102*/ 	.short	0x0020
        /*0104*/ 	.byte	0x00, 0xf0, 0x11, 0x00


	//----- nvinfo : EIATTR_KPARAM_INFO
	.align		4
.L_20745:
        /*0108*/ 	.byte	0x04, 0x17
        /*010a*/ 	.short	(.L_20747 - .L_20746)
.L_20746:
        /*010c*/ 	.word	0x00000000
        /*0110*/ 	.short	0x0003
        /*0112*/ 	.short	0x0018
        /*0114*/ 	.byte	0x00, 0xf0, 0x21, 0x00


	//----- nvinfo : EIATTR_KPARAM_INFO
	.align		4
.L_20747:
        /*0118*/ 	.byte	0x04, 0x17
        /*011a*/ 	.short	(.L_20749 - .L_20748)
.L_20748:
        /*011c*/ 	.word	0x00000000
        /*0120*/ 	.short	0x0002
        /*0122*/ 	.short	0x0010
        /*0124*/ 	.byte	0x00, 0xf0, 0x21, 0x00


	//----- nvinfo : EIATTR_KPARAM_INFO
	.align		4
.L_20749:
        /*0128*/ 	.byte	0x04, 0x17
        /*012a*/ 	.short	(.L_20751 - .L_20750)
.L_20750:
        /*012c*/ 	.word	0x00000000
        /*0130*/ 	.short	0x0001
        /*0132*/ 	.short	0x0008
        /*0134*/ 	.byte	0x00, 0xf0, 0x21, 0x00


	//----- nvinfo : EIATTR_KPARAM_INFO
	.align		4
.L_20751:
        /*0138*/ 	.byte	0x04, 0x17
        /*013a*/ 	.short	(.L_20753 - .L_20752)
.L_20752:
        /*013c*/ 	.word	0x00000000
        /*0140*/ 	.short	0x0000
        /*0142*/ 	.short	0x0000
        /*0144*/ 	.byte	0x00, 0xf0, 0x21, 0x00


	//----- nvinfo : EIATTR_SPARSE_MMA_MASK
	.align		4
.L_20753:
        /*0148*/ 	.byte	0x03, 0x50
        /*014a*/ 	.short	0x0000


	//----- nvinfo : EIATTR_MAXREG_COUNT
	.align		4
        /*014c*/ 	.byte	0x03, 0x1b
        /*014e*/ 	.short	0x00ff


	//----- nvinfo : EIATTR_NUM_BARRIERS
	.align		4
        /*0150*/ 	.byte	0x02, 0x4c
        /*0152*/ 	.byte	0x01
	.zero		1


	//----- nvinfo : EIATTR_EXTERNS
	.align		4
        /*0154*/ 	.byte	0x04, 0x0f
        /*0156*/ 	.short	(.L_20755 - .L_20754)


	//   ....[0]....
	.align		4
.L_20754:
        /*0158*/ 	.word	index@(__assertfail)


	//----- nvinfo : EIATTR_MERCURY_ISA_VERSION
	.align		4
.L_20755:
        /*015c*/ 	.byte	0x03, 0x5f
        /*015e*/ 	.short	0x0101


	//----- nvinfo : EIATTR_COOP_GROUP_MASK_REGIDS
	.align		4
        /*0160*/ 	.byte	0x04, 0x29
        /*0162*/ 	.short	(.L_20757 - .L_20756)


	//   ....[0]....
.L_20756:
        /*0164*/ 	.word	0xffffffff


	//   ....[1]....
        /*0168*/ 	.word	0xffffffff


	//   ....[2]....
        /*016c*/ 	.word	0xffffffff


	//   ....[3]....
        /*0170*/ 	.word	0xffffffff


	//   ....[4]....
        /*0174*/ 	.word	0xffffffff


	//   ....[5]....
        /*0178*/ 	.word	0xffffffff


	//   ....[6]....
        /*017c*/ 	.word	0xffffffff


	//   ....[7]....
        /*0180*/ 	.word	0xffffffff


	//   ....[8]....
        /*0184*/ 	.word	0xffffffff


	//   ....[9]....
        /*0188*/ 	.word	0xffffffff


	//   ....[10]....
        /*018c*/ 	.word	0xffffffff


	//   ....[11]....
        /*0190*/ 	.word	0xffffffff


	//   ....[12]....
        /*0194*/ 	.word	0xffffffff


	//   ....[13]....
        /*0198*/ 	.word	0xffffffff


	//   ....[14]....
        /*019c*/ 	.word	0x0500000f


	//   ....[15]....
        /*01a0*/ 	.word	0x0500000f


	//   ....[16]....
        /*01a4*/ 	.word	0x0500000f


	//----- nvinfo : EIATTR_COOP_GROUP_INSTR_OFFSETS
	.align		4
.L_20757:
        /*01a8*/ 	.byte	0x04, 0x28
        /*01aa*/ 	.short	(.L_20759 - .L_20758)


	//   ....[0]....
.L_20758:
        /*01ac*/ 	.word	0x00000180


	//   ....[1]....
        /*01b0*/ 	.word	0x000001b0


	//   ....[2]....
        /*01b4*/ 	.word	0x000001d0


	//   ....[3]....
        /*01b8*/ 	.word	0x00000300


	//   ....[4]....
        /*01bc*/ 	.word	0x00000320


	//   ....[5]....
        /*01c0*/ 	.word	0x00000340


	//   ....[6]....
        /*01c4*/ 	.word	0x00001180


	//   ....[7]....
        /*01c8*/ 	.word	0x00001200


	//   ....[8]....
        /*01cc*/ 	.word	0x00001230


	//   ....[9]....
        /*01d0*/ 	.word	0x00001280


	//   ....[10]....
        /*01d4*/ 	.word	0x000012d0


	//   ....[11]....
        /*01d8*/ 	.word	0x00001320


	//   ....[12]....
        /*01dc*/ 	.word	0x00001340


	//   ....[13]....
        /*01e0*/ 	.word	0x00001360


	//   ....[14]....
        /*01e4*/ 	.word	0x00002d90


	//   ....[15]....
        /*01e8*/ 	.word	0x00002df0


	//   ....[16]....
        /*01ec*/ 	.word	0x00002e50


	//----- nvinfo : EIATTR_SYSCALL_OFFSETS
	.align		4
.L_20759:
        /*01f0*/ 	.byte	0x04, 0x46
        /*01f2*/ 	.short	(.L_20761 - .L_20760)


	//   ....[0]....
.L_20760:
        /*01f4*/ 	.word	0x00002d20


	//----- nvinfo : EIATTR_EXIT_INSTR_OFFSETS
	.align		4
.L_20761:
        /*01f8*/ 	.byte	0x04, 0x1c
        /*01fa*/ 	.short	(.L_20763 - .L_20762)


	//   ....[0]....
.L_20762:
        /*01fc*/ 	.word	0x00002510


	//   ....[1]....
        /*0200*/ 	.word	0x00002520


	//   ....[2]....
        /*0204*/ 	.word	0x00002c20


	//   ....[3]....
        /*0208*/ 	.word	0x00002d30


	//----- nvinfo : EIATTR_CRS_STACK_SIZE
	.align		4
.L_20763:
        /*020c*/ 	.byte	0x04, 0x1e
        /*020e*/ 	.short	(.L_20765 - .L_20764)
.L_20764:
        /*0210*/ 	.word	0x00000000


	//----- nvinfo : EIATTR_CBANK_PARAM_SIZE
	.align		4
.L_20765:
        /*0214*/ 	.byte	0x03, 0x19
        /*0216*/ 	.short	0x007c


	//----- nvinfo : EIATTR_PARAM_CBANK
	.align		4
        /*0218*/ 	.byte	0x04, 0x0a
        /*021a*/ 	.short	(.L_20767 - .L_20766)
	.align		4
.L_20766:
        /*021c*/ 	.word	index@(.nv.constant0._ZN4vllm25paged_attention_v1_kernelIfhLi256ELi8ELi128ELNS_18Fp8KVCacheDataTypeE1ELb0EEEvPT_PKS2_PKT0_S8_ifPKiSA_iPKfiiiSC_SC_iiiii)
        /*0220*/ 	.short	0x0210
        /*0222*/ 	.short	0x007c


	//----- nvinfo : EIATTR_SW_WAR
	.align		4
.L_20767:
        /*0224*/ 	.byte	0x04, 0x36
        /*0226*/ 	.short	(.L_20769 - .L_20768)
.L_20768:
        /*0228*/ 	.word	0x00000008
.L_20769:


//--------------------- .nv.info._ZN4vllm25paged_attention_v1_kernelIfhLi192ELi8ELi128ELNS_18Fp8KVCacheDataTypeE1ELb0EEEvPT_PKS2_PKT0_S8_ifPKiSA_iPKfiiiSC_SC_iiiii --------------------------
	.section	.nv.info._ZN4vllm25paged_attention_v1_kernelIfhLi192ELi8ELi128ELNS_18Fp8KVCacheDataTypeE1ELb0EEEvPT_PKS2_PKT0_S8_ifPKiSA_iPKfiiiSC_SC_iiiii,"",@"SHT_CUDA_INFO"
	.sectionflags	@""
	.align	4


	//----- nvinfo : EIATTR_CUDA_API_VERSION
	.align		4
        /*0000*/ 	.byte	0x04, 0x37
        /*0002*/ 	.short	(.L_20771 - .L_20770)
.L_20770:
        /*0004*/ 	.word	0x00000082


	//----- nvinfo : EIATTR_KPARAM_INFO
	.align		4
.L_20771:
        /*0008*/ 	.byte	0x04, 0x17
        /*000a*/ 	.short	(.L_20773 - .L_20772)
.L_20772:
        /*000c*/ 	.word	0x00000000
        /*0010*/ 	.short	0x0013
        /*0012*/ 	.short	0x0078
        /*0014*/ 	.byte	0x00, 0xf0, 0x11, 0x00


	//----- nvinfo : EIATTR_KPARAM_INFO
	.align		4
.L_20773:
        /*0018*/ 	.byte	0x04, 0x17
        /*001a*/ 	.short	(.L_20775 - .L_20774)
.L_20774:
        /*001c*/ 	.word	0x00000000
        /*0020*/ 	.short	0x0012
        /*0022*/ 	.short	0x0074
        /*0024*/ 	.byte	0x00, 0xf0, 0x11, 0x00


	//----- nvinfo : EIATTR_KPARAM_INFO
	.align		4
.L_20775:
        /*0028*/ 	.byte	0x04, 0x17
        /*002a*/ 	.short	(.L_20777 - .L_20776)
.L_20776:
        /*002c*/ 	.word	0x00000000
        /*0030*/ 	.short	0x0011
        /*0032*/ 	.short	0x0070
        /*0034*/ 	.byte	0x00, 0xf0, 0x11, 0x00


	//----- nvinfo : EIATTR_KPARAM_INFO
	.align		4
.L_20777:
        /*0038*/ 	.byte	0x04, 0x17
        /*003a*/ 	.short	(.L_20779 - .L_20778)
.L_20778:
        /*003c*/ 	.word	0x00000000
        /*0040*/ 	.short	0x0010
        /*0042*/ 	.short	0x006c
        /*0044*/ 	.byte	0x00, 0xf0, 0x11, 0x00


	//----- nvinfo : EIATTR_KPARAM_INFO
	.align		4
.L_20779:
        /*0048*/ 	.byte	0x04, 0x17
        /*004a*/ 	.short	(.L_20781 - .L_20780)
.L_20780:
        /*004c*/ 	.word	0x00000000
        /*0050*/ 	.short	0x000f
        /*0052*/ 	.short	0x0068
        /*0054*/ 	.byte	0x00, 0xf0, 0x11, 0x00


	//----- nvinfo : EIATTR_KPARAM_INFO
	.align		4
.L_20781:
        /*0058*/ 	.byte	0x04, 0x17
        /*005a*/ 	.short	(.L_20783 - .L_20782)
.L_20782:
        /*005c*/ 	.word	0x00000000
        /*0060*/ 	.short	0x000e
        /*0062*/ 	.short	0x0060
        /*0064*/ 	.byte	0x00, 0xf0, 0x21, 0x00


	//----- nvinfo : EIATTR_KPARAM_INFO
	.align		4
.L_20783:
        /*0068*/ 	.byte	0x04, 0x17
        /*006a*/ 	.short	(.L_20785 - .L_20784)
.L_20784:
        /*006c*/ 	.word	0x00000000
        /*0070*/ 	.short	0x000d
        /*0072*/ 	.short	0x0058
        /*0074*/ 	.byte	0x00, 0xf0, 0x21, 0x00


	//----- nvinfo : EIATTR_KPARAM_INFO
	.align		4
.L_20785:
        /*0078*/ 	.byte	0x04, 0x17
        /*007a*/ 	.short	(.L_20787 - .L_20786)
.L_20786:
        /*007c*/ 	.word	0x00000000
        /*0080*/ 	.short	0x000c
        /*0082*/ 	.short	0x0050
        /*0084*/ 	.byte	0x00, 0xf0, 0x11, 0x00


	//----- nvinfo : EIATTR_KPARAM_INFO
	.align		4
.L_20787:
        /*0088*/ 	.byte	0x04, 0x17
        /*008a*/ 	.short	(.L_20789 - .L_20788)
.L_20788:
        /*008c*/ 	.word	0x00000000
        /*0090*/ 	.short	0x000b
        /*0092*/ 	.short	0x004c
        /*0094*/ 	.byte	0x00, 0xf0, 0x11, 0x00


	//----- nvinfo : EIATTR_KPARAM_INFO
	.align		4
.L_20789:
        /*0098*/ 	.byte	0x04, 0x17
        /*009a*/ 	.short	(.L_20791 - .L_20790)
.L_20790:
        /*009c*/ 	.word	0x00000000
        /*00a0*/ 	.short	0x000a
        /*00a2*/ 	.short	0x0048
        /*00a4*/ 	.byte	0x00, 0xf0, 0x11, 0x00


	//----- nvinfo : EIATTR_KPARAM_INFO
	.align		4
.L_20791:
        /*00a8*/ 	.byte	0x04, 0x17
        /*00aa*/ 	.short	(.L_20793 - .L_20792)
.L_20792:
        /*00ac*/ 	.word	0x00000000
        /*00b0*/ 	.short	0x0009
        /*00b2*/ 	.short	0x0040
        /*00b4*/ 	.byte	0x00, 0xf0, 0x21, 0x00


	//----- nvinfo : EIATTR_KPARAM_INFO
	.align		4
.L_20793:
        /*00b8*/ 	.byte	0x04, 0x17
        /*00ba*/ 	.short	(.L_20795 - .L_20794)
.L_20794:
        /*00bc*/ 	.word	0x00000000
        /*00c0*/ 	.short	0x0008
        /*00c2*/ 	.short	0x0038
        /*00c4*/ 	.byte	0x00, 0xf0, 0x11, 0x00


	//----- nvinfo : EIATTR_KPARAM_INFO
	.align		4
.L_20795:
        /*00c8*/ 	.byte	0x04, 0x17
        /*00ca*/ 	.short	(.L_20797 - .L_20796)
.L_20796:
        /*00cc*/ 	.word	0x00000000
        /*00d0*/ 	.short	0x0007
        /*00d2*/ 	.short	0x0030
        /*00d4*/ 	.byte	0x00, 0xf0, 0x21, 0x00


	//----- nvinfo : EIATTR_KPARAM_INFO
	.align		4
.L_20797:
        /*00d8*/ 	.byte	0x04, 0x17
        /*00da*/ 	.short	(.L_20799 - .L_20798)
.L_20798:
        /*00dc*/ 	.word	0x00000000
        /*00e0*/ 	.short	0x0006
        /*00e2*/ 	.short	0x0028
        /*00e4*/ 	.byte	0x00, 0xf0, 0x21, 0x00


	//----- nvinfo : EIATTR_KPARAM_INFO
	.align		4
.L_20799:
        /*00e8*/ 	.byte	0x04, 0x17
        /*00ea*/ 	.short	(.L_20801 - .L_20800)
.L_20800:
        /*00ec*/ 	.word	0x00000000
        /*00f0*/ 	.short	0x0005
        /*00f2*/ 	.short	0x0024
        /*00f4*/ 	.byte	0x00, 0xf0, 0x11, 0x00


	//----- nvinfo : EIATTR_KPARAM_INFO
	.align		4
.L_20801:
        /*00f8*/ 	.byte	0x04, 0x17
        /*00fa*/ 	.short	(.L_20803 - .L_20802)
.L_20802:
        /*00fc*/ 	.word	0x00000000
        /*0100*/ 	.short	0x0004
        /*0102*/ 	.short	0x0020
        /*0104*/ 	.byte	0x00, 0xf0, 0x11, 0x00


	//----- nvinfo : EIATTR_KPARAM_INFO
	.align		4
.L_20803:
        /*0108*/ 	.byte	0x04, 0x17
        /*010a*/ 	.short	(.L_20805 - .L_20804)
.L_20804:
        /*010c*/ 	.word	0x00000000
        /*0110*/ 	.short	0x0003
        /*0112*/ 	.short	0x0018
        /*0114*/ 	.byte	0x00, 0xf0, 0x21, 0x00


	//----- nvinfo : EIATTR_KPARAM_INFO
	.align		4
.L_20805:
        /*0118*/ 	.byte	0x04, 0x17
        /*011a*/ 	.short	(.L_20807 - .L_20806)
.L_20806:
        /*011c*/ 	.word	0x00000000
        /*0120*/ 	.short	0x0002
        /*0122*/ 	.short	0x0010
        /*0124*/ 	.byte	0x00, 0xf0, 0x21, 0x00


	//----- nvinfo : EIATTR_KPARAM_INFO
	.align		4
.L_20807:
        /*0128*/ 	.byte	0x04, 0x17
        /*012a*/ 	.short	(.L_20809 - .L_20808)
.L_20808:
        /*012c*/ 	.word	0x00000000
        /*0130*/ 	.short	0x0001
        /*0132*/ 	.short	0x0008
        /*0134*/ 	.byte	0x00, 0xf0, 0x21, 0x00


	//----- nvinfo : EIATTR_KPARAM_INFO
	.align		4
.L_20809:
        /*0138*/ 	.byte	0x04, 0x17
        /*013a*/ 	.short	(.L_20811 - .L_20810)
.L_20810:
        /*013c*/ 	.word	0x00000000
        /*0140*/ 	.short	0x0000
        /*0142*/ 	.short	0x0000
        /*0144*/ 	.byte	0x00, 0xf0, 0x21, 0x00


	//----- nvinfo : EIATTR_SPARSE_MMA_MASK
	.align		4
.L_20811:
        /*0148*/ 	.byte	0x03, 0x50
        /*014a*/ 	.short	0x0000


	//----- nvinfo : EIATTR_MAXREG_COUNT
	.align		4
        /*014c*/ 	.byte	0x03, 0x1b
        /*014e*/ 	.short	0x00ff


	//----- nvinfo : EIATTR_NUM_BARRIERS
	.align		4
        /*0150*/ 	.byte	0x02, 0x4c
        /*0152*/ 	.byte	0x01
	.zero		1


	//----- nvinfo : EIATTR_EXTERNS
	.align		4
        /*0154*/ 	.byte	0x04, 0x0f
        /*0156*/ 	.short	(.L_20813 - .L_20812)


	//   ....[0]....
	.align		4
.L_20812:
        /*0158*/ 	.word	index@(__assertfail)


	//----- nvinfo : EIATTR_MERCURY_ISA_VERSION
	.align		4
.L_20813:
        /*015c*/ 	.byte	0x03, 0x5f
        /*015e*/ 	.short	0x0101


	//----- nvinfo : EIATTR_COOP_GROUP_MASK_REGIDS
	.align		4
        /*0160*/ 	.byte	0x04, 0x29
        /*0162*/ 	.short	(.L_20815 - .L_20814)


	//   ....[0]....
.L_20814:
        /*0164*/ 	.word	0xffffffff


	//   ....[1]....
        /*0168*/ 	.word	0xffffffff


	//   ....[2]....
        /*016c*/ 	.word	0xffffffff


	//   ....[3]....
        /*0170*/ 	.word	0xffffffff


	//   ....[4]....
        /*0174*/ 	.word	0xffffffff


	//   ....[5]....
        /*0178*/ 	.word	0xffffffff


	//   ....[6]....
        /*017c*/ 	.word	0xffffffff


	//   ....[7]....
        /*0180*/ 	.word	0xffffffff


	//   ....[8]....
        /*0184*/ 	.word	0xffffffff


	//   ....[9]....
        /*0188*/ 	.word	0xffffffff


	//   ....[10]....
        /*018c*/ 	.word	0xffffffff


	//   ....[11]....
        /*0190*/ 	.word	0xffffffff


	//   ....[12]....
        /*0194*/ 	.word	0xffffffff


	//   ....[13]....
        /*0198*/ 	.word	0xffffffff


	//   ....[14]....
        /*019c*/ 	.word	0x0500000f


	//   ....[15]....
        /*01a0*/ 	.word	0x0500000f


	//   ....[16]....
        /*01a4*/ 	.word	0x0500000f


	//----- nvinfo : EIATTR_COOP_GROUP_INSTR_OFFSETS
	.align		4
.L_20815:
        /*01a8*/ 	.byte	0x04, 0x28
        /*01aa*/ 	.short	(.L_20817 - .L_20816)


	//   ....[0]....
.L_20816:
        /*01ac*/ 	.word	0x00000180


	//   ....[1]....
        /*01b0*/ 	.word	0x000001b0


	//   ....[2]....
        /*01b4*/ 	.word	0x000001d0


	//   ....[3]....
        /*01b8*/ 	.word	0x000002f0


	//   ....[4]....
        /*01bc*/ 	.word	0x00000310


	//   ....[5]....
        /*01c0*/ 	.word	0x00000340


	//   ....[6]....
        /*01c4*/ 	.word	0x00001180


	//   ....[7]....
        /*01c8*/ 	.word	0x00001200


	//   ....[8]....
        /*01cc*/ 	.word	0x00001230


	//   ....[9]....
        /*01d0*/ 	.word	0x00001280


	//   ....[10]....
        /*01d4*/ 	.word	0x000012d0


	//   ....[11]....
        /*01d8*/ 	.word	0x00001320


	//   ....[12]....
        /*01dc*/ 	.word	0x00001340


	//   ....[13]....
        /*01e0*/ 	.word	0x00001360


	//   ....[14]....
        /*01e4*/ 	.word	0x00002a70


	//   ....[15]....
        /*01e8*/ 	.word	0x00002ad0


	//   ....[16]....
        /*01ec*/ 	.word	0x00002b30


	//----- nvinfo : EIATTR_SYSCALL_OFFSETS
	.align		4
.L_20817:
        /*01f0*/ 	.byte	0x04, 0x46
        /*01f2*/ 	.short	(.L_20819 - .L_20818)


	//   ....[0]....
.L_20818:
        /*01f4*/ 	.word	0x00002a00


	//----- nvinfo : EIATTR_EXIT_INSTR_OFFSETS
	.align		4
.L_20819:
        /*01f8*/ 	.byte	0x04, 0x1c
        /*01fa*/ 	.short	(.L_20821 - .L_20820)


	//   ....[0]....
.L_20820:
        /*01fc*/ 	.word	0x00002380


	//   ....[1]....
        /*0200*/ 	.word	0x00002390


	//   ....[2]....
        /*0204*/ 	.word	0x00002900


	//   ....[3]....
        /*0208*/ 	.word	0x00002a10


	//----- nvinfo : EIATTR_CRS_STACK_SIZE
	.align		4
.L_20821:
        /*020c*/ 	.byte	0x04, 0x1e
        /*020e*/ 	.short	(.L_20823 - .L_20822)
.L_20822:
        /*0210*/ 	.word	0x00000000


	//----- nvinfo : EIATTR_CBANK_PARAM_SIZE
	.align		4
.L_20823:
        /*0214*/ 	.byte	0x03, 0x19
        /*0216*/ 	.short	0x007c


	//----- nvinfo : EIATTR_PARAM_CBANK
	.align		4
        /*0218*/ 	.byte	0x04, 0x0a
        /*021a*/ 	.short	(.L_20825 - .L_20824)
	.align		4
.L_20824:
        /*021c*/ 	.word	index@(.nv.constant0._ZN4vllm25paged_attention_v1_kernelIfhLi192ELi8ELi128ELNS_18Fp8KVCacheDataTypeE1ELb0EEEvPT_PKS2_PKT0_S8_ifPKiSA_iPKfiiiSC_SC_iiiii)
        /*0220*/ 	.short	0x0210
        /*0222*/ 	.short	0x007c


	//----- nvinfo : EIATTR_SW_WAR
	.align		4
.L_20825:
        /*0224*/ 	.byte	0x04, 0x36
        /*0226*/ 	.short	(.L_20827 - .L_20826)
.L_20826:
        /*0228*/ 	.word	0x00000008
.L_20827:


//--------------------- .nv.info._ZN4vllm25paged_attention_v1_kernelIfhLi128ELi8ELi128ELNS_18Fp8KVCacheDataTypeE1ELb0EEEvPT_PKS2_PKT0_S8_ifPKiSA_iPKfiiiSC_SC_iiiii --------------------------
	.section	.nv.info._ZN4vllm25paged_attention_v1_kernelIfhLi128ELi8ELi128ELNS_18Fp8KVCacheDataTypeE1ELb0EEEvPT_PKS2_PKT0_S8_ifPKiSA_iPKfiiiSC_SC_iiiii,"",@"SHT_CUDA_INFO"
	.sectionflags	@""
	.align	4


	//----- nvinfo : EIATTR_CUDA_API_VERSION
	.align		4
        /*0000*/ 	.byte	0x04, 0x37
        /*0002*/ 	.short	(.L_20829 - .L_20828)
.L_20828:
        /*0004*/ 	.word	0x00000082


	//----- nvinfo : EIATTR_KPARAM_INFO
	.align		4
.L_20829:
        /*0008*/ 	.byte	0x04, 0x17
        /*000a*/ 	.short	(.L_20831 - .L_20830)
.L_20830:
        /*000c*/ 	.word	0x00000000
        /*0010*/ 	.short	0x0013
        /*0012*/ 	.short	0x0078
        /*0014*/ 	.byte	0x00, 0xf0, 0x11, 0x00


	//----- nvinfo : EIATTR_KPARAM_INFO
	.align		4
.L_20831:
        /*0018*/ 	.byte	0x04, 0x17
        /*001a*/ 	.short	(.L_20833 - .L_20832)
.L_20832:
        /*001c*/ 	.word	0x00000000
        /*0020*/ 	.short	0x0012
        /*0022*/ 	.short	0x0074
        /*0024*/ 	.byte	0x00, 0xf0, 0x11, 0x00


	//----- nvinfo : EIATTR_KPARAM_INFO
	.align		4
.L_20833:
        /*0028*/ 	.byte	0x04, 0x17
        /*002a*/ 	.short	(.L_20835 - .L_20834)
.L_20834:
        /*002c*/ 	.word	0x00000000
        /*0030*/ 	.short	0x0011
        /*0032*/ 	.short	0x0070
        /*0034*/ 	.byte	0x00, 0xf0, 0x11, 0x00


	//----- nvinfo : EIATTR_KPARAM_INFO
	.align		4
.L_20835:
        /*0038*/ 	.byte	0x04, 0x17
        /*003a*/ 	.short	(.L_20837 - .L_20836)
.L_20836:
        /*003c*/ 	.word	0x00000000
        /*0040*/ 	.short	0x0010
        /*0042*/ 	.short	0x006c
        /*0044*/ 	.byte	0x00, 0xf0, 0x11, 0x00


	//----- nvinfo : EIATTR_KPARAM_INFO
	.align		4
.L_20837:
        /*0048*/ 	.byte	0x04, 0x17
        /*004a*/ 	.short	(.L_20839 - .L_20838)
.L_20838:
        /*004c*/ 	.word	0x00000000
        /*0050*/ 	.short	0x000f
        /*0052*/ 	.short	0x0068
        /*0054*/ 	.byte	0x00, 0xf0, 0x11, 0x00


	//----- nvinfo : EIATTR_KPARAM_INFO
	.align		4
.L_20839:
        /*0058*/ 	.byte	0x04, 0x17
        /*005a*/ 	.short	(.L_20841 - .L_20840)
.L_20840:
        /*005c*/ 	.word	0x00000000
        /*0060*/ 	.short	0x000e
        /*0062*/ 	.short	0x0060
        /*0064*/ 	.byte	0x00, 0xf0, 0x21, 0x00


	//----- nvinfo : EIATTR_KPARAM_INFO
	.align		4
.L_20841:
        /*0068*/ 	.byte	0x04, 0x17
        /*006a*/ 	.short	(.L_20843 - .L_20842)
.L_20842:
        /*006c*/ 	.word	0x00000000
        /*0070*/ 	.short	0x000d
        /*0072*/ 	.short	0x0058
        /*0074*/ 	.byte	0x00, 0xf0, 0x21, 0x00


	//----- nvinfo : EIATTR_KPARAM_INFO
	.align		4
.L_20843:
        /*0078*/ 	.byte	0x04, 0x17
        /*007a*/ 	.short	(.L_20845 - .L_20844)
.L_20844:
        /*007c*/ 	.word	0x00000000
        /*0080*/ 	.short	0x000c
        /*0082*/ 	.short	0x0050
        /*0084*/ 	.byte	0x00, 0xf0, 0x11, 0x00


	//----- nvinfo : EIATTR_KPARAM_INFO
	.align		4
.L_20845:
        /*0088*/ 	.byte	0x04, 0x17
        /*008a*/ 	.short	(.L_20847 - .L_20846)
.L_20846:
        /*008c*/ 	.word	0x00000000
        /*0090*/ 	.short	0x000b
        /*0092*/ 	.short	0x004c
        /*0094*/ 	.byte	0x00, 0xf0, 0x11, 0x00


	//----- nvinfo : EIATTR_KPARAM_INFO
	.align		4
.L_20847:
        /*0098*/ 	.byte	0x04, 0x17
        /*009a*/ 	.short	(.L_20849 - .L_20848)
.L_20848:
        /*009c*/ 	.word	0x00000000
        /*00a0*/ 	.short	0x000a
        /*00a2*/ 	.short	0x0048
        /*00a4*/ 	.byte	0x00, 0xf0, 0x11, 0x00


	//----- nvinfo : EIATTR_KPARAM_INFO
	.align		4
.L_20849:
        /*00a8*/ 	.byte	0x04, 0x17
        /*00aa*/ 	.short	(.L_20851 - .L_20850)
.L_20850:
        /*00ac*/ 	.word	0x00000000
        /*00b0*/ 	.short	0x0009
        /*00b2*/ 	.short	0x0040
        /*00b4*/ 	.byte	0x00, 0xf0, 0x21, 0x00


	//----- nvinfo : EIATTR_KPARAM_INFO
	.align		4
.L_20851:
        /*00b8*/ 	.byte	0x04, 0x17
        /*00ba*/ 	.short	(.L_20853 - .L_20852)
.L_20852:
        /*00bc*/ 	.word	0x00000000
        /*00c0*/ 	.short	0x0008
        /*00c2*/ 	.short	0x0038
        /*00c4*/ 	.byte	0x00, 0xf0, 0x11, 0x00


	//----- nvinfo : EIATTR_KPARAM_INFO
	.align		4
.L_20853:
        /*00c8*/ 	.byte	0x04, 0x17
        /*00ca*/ 	.short	(.L_20855 - .L_20854)
.L_20854:
        /*00cc*/ 	.word	0x00000000
        /*00d0*/ 	.short	0x0007
        /*00d2*/ 	.short	0x0030
        /*00d4*/ 	.byte	0x00, 0xf0, 0x21, 0x00


	//----- nvinfo : EIATTR_KPARAM_INFO
	.align		4
.L_20855:
        /*00d8*/ 	.byte	0x04, 0x17
        /*00da*/ 	.short	(.L_20857 - .L_20856)
.L_20856:
        /*00dc*/ 	.word	0x00000000
        /*00e0*/ 	.short	0x0006
        /*00e2*/ 	.short	0x0028
        /*00e4*/ 	.byte	0x00, 0xf0, 0x21, 0x00


	//----- nvinfo : EIATTR_KPARAM_INFO
	.align		4
.L_20857:
        /*00e8*/ 	.byte	0x04, 0x17
        /*00ea*/ 	.short	(.L_20859 - .L_20858)
.L_20858:
        /*00ec*/ 	.word	0x00000000
        /*00f0*/ 	.short	0x0005
        /*00f2*/ 	.short	0x0024
        /*00f4*/ 	.byte	0x00, 0xf0, 0x11, 0x00


	//----- nvinfo : EIATTR_KPARAM_INFO
	.align		4
.L_20859:
        /*00f8*/ 	.byte	0x04, 0x17
        /*00fa*/ 	.short	(.L_20861 - .L_20860)
.L_20860:
        /*00fc*/ 	.word	0x00000000
        /*0100*/ 	.short	0x0004
        /*0102*/ 	.short	0x0020
        /*0104*/ 	.byte	0x00, 0xf0, 0x11, 0x00


	//----- nvinfo : EIATTR_KPARAM_INFO
	.align		4
.L_20861:
        /*0108*/ 	.byte	0x04, 0x17
        /*010a*/ 	.short	(.L_20863 - .L_20862)
.L_20862:
        /*010c*/ 	.word	0x00000000
        /*0110*/ 	.short	0x0003
        /*0112*/ 	.short	0x0018
        /*0114*/ 	.byte	0x00, 0xf0, 0x21, 0x00


	//----- nvinfo : EIATTR_KPARAM_INFO
	.align		4
.L_20863:
        /*0118*/ 	.byte	0x04, 0x17
        /*011a*/ 	.short	(.L_20865 - .L_20864)
.L_20864:
        /*011c*/ 	.word	0x00000000
        /*0120*/ 	.short	0x0002
        /*0122*/ 	.short	0x0010
        /*0124*/ 	.byte	0x00, 0xf0, 0x21, 0x00


	//----- nvinfo : EIATTR_KPARAM_INFO
	.align		4
.L_20865:
        /*0128*/ 	.byte	0x04, 0x17
        /*012a*/ 	.short	(.L_20867 - .L_20866)
.L_20866:
        /*012c*/ 	.word	0x00000000
        /*0130*/ 	.short	0x0001
        /*0132*/ 	.short	0x0008
        /*0134*/ 	.byte	0x00, 0xf0, 0x21, 0x00


	//----- nvinfo : EIATTR_KPARAM_INFO
	.align		4
.L_20867:
        /*0138*/ 	.byte	0x04, 0x17
        /*013a*/ 	.short	(.L_20869 - .L_20868)
.L_20868:
        /*013c*/ 	.word	0x00000000
        /*0140*/ 	.short	0x0000
        /*0142*/ 	.short	0x0000
        /*0144*/ 	.byte	0x00, 0xf0, 0x21, 0x00


	//----- nvinfo : EIATTR_SPARSE_MMA_MASK
	.align		4
.L_20869:
        /*0148*/ 	.byte	0x03, 0x50
        /*014a*/ 	.short	0x0000


	//----- nvinfo : EIATTR_MAXREG_COUNT
	.align		4
        /*014c*/ 	.byte	0x03, 0x1b
        /*014e*/ 	.short	0x00ff


	//----- nvinfo : EIATTR_NUM_BARRIERS
	.align		4
        /*0150*/ 	.byte	0x02, 0x4c
        /*0152*/ 	.byte	0x01
	.zero		1


	//----- nvinfo : EIATTR_EXTERNS
	.align		4
        /*0154*/ 	.byte	0x04, 0x0f
        /*0156*/ 	.short	(.L_20871 - .L_20870)


	//   ....[0]....
	.align		4
.L_20870:
        /*0158*/ 	.word	index@(__assertfail)


	//----- nvinfo : EIATTR_MERCURY_ISA_VERSION
	.align		4
.L_20871:
        /*015c*/ 	.byte	0x03, 0x5f
        /*015e*/ 	.short	0x0101


	//----- nvinfo : EIATTR_COOP_GROUP_MASK_REGIDS
	.align		4
        /*0160*/ 	.byte	0x04, 0x29
        /*0162*/ 	.short	(.L_20873 - .L_20872)


	//   ....[0]....
.L_20872:
        /*0164*/ 	.word	0xffffffff


	//   ....[1]....
        /*0168*/ 	.word	0xffffffff


	//   ....[2]....
        /*016c*/ 	.word	0xffffffff


	//   ....[3]....
        /*0170*/ 	.word	0xffffffff


	//   ....[4]....
        /*0174*/ 	.word	0xffffffff


	//   ....[5]....
        /*0178*/ 	.word	0xffffffff


	//   ....[6]....
        /*017c*/ 	.word	0xffffffff


	//   ....[7]....
        /*0180*/ 	.word	0xffffffff


	//   ....[8]....
        /*0184*/ 	.word	0xffffffff


	//   ....[9]....
        /*0188*/ 	.word	0xffffffff


	//   ....[10]....
        /*018c*/ 	.word	0xffffffff


	//   ....[11]....
        /*0190*/ 	.word	0xffffffff


	//   ....[12]....
        /*0194*/ 	.word	0xffffffff


	//   ....[13]....
        /*0198*/ 	.word	0xffffffff


	//   ....[14]....
        /*019c*/ 	.word	0x0500000f


	//   ....[15]....
        /*01a0*/ 	.word	0x0500000f


	//   ....[16]....
        /*01a4*/ 	.word	0x0500000f


	//----- nvinfo : EIATTR_COOP_GROUP_INSTR_OFFSETS
	.align		4
.L_20873:
        /*01a8*/ 	.byte	0x04, 0x28
        /*01aa*/ 	.short	(.L_20875 - .L_20874)


	//   ....[0]....
.L_20874:
        /*01ac*/ 	.word	0x00000180


	//   ....[1]....
        /*01b0*/ 	.word	0x000001b0


	//   ....[2]....
        /*01b4*/ 	.word	0x000001d0


	//   ....[3]....
        /*01b8*/ 	.word	0x000002f0


	//   ....[4]....
        /*01bc*/ 	.word	0x00000310


	//   ....[5]....
        /*01c0*/ 	.word	0x00000340


	//   ....[6]....
        /*01c4*/ 	.word	0x00001180


	//   ....[7]....
        /*01c8*/ 	.word	0x00001200


	//   ....[8]....
        /*01cc*/ 	.word	0x00001230


	//   ....[9]....
        /*01d0*/ 	.word	0x00001280


	//   ....[10]....
        /*01d4*/ 	.word	0x000012d0


	//   ....[11]....
        /*01d8*/ 	.word	0x00001320


	//   ....[12]....
        /*01dc*/ 	.word	0x00001340


	//   ....[13]....
        /*01e0*/ 	.word	0x00001360


	//   ....[14]....
        /*01e4*/ 	.word	0x00002700


	//   ....[15]....
        /*01e8*/ 	.word	0x00002760


	//   ....[16]....
        /*01ec*/ 	.word	0x000027c0


	//----- nvinfo : EIATTR_SYSCALL_OFFSETS
	.align		4
.L_20875:
        /*01f0*/ 	.byte	0x04, 0x46
        /*01f2*/ 	.short	(.L_20877 - .L_20876)


	//   ....[0]....
.L_20876:
        /*01f4*/ 	.word	0x00002690


	//----- nvinfo : EIATTR_EXIT_INSTR_OFFSETS
	.align		4
.L_20877:
        /*01f8*/ 	.byte	0x04, 0x1c
        /*01fa*/ 	.short	(.L_20879 - .L_20878)


	//   ....[0]....
.L_20878:
        /*01fc*/ 	.word	0x00002180


	//   ....[1]....
        /*0200*/ 	.word	0x00002190


	//   ....[2]....
        /*0204*/ 	.word	0x00002590


	//   ....[3]....
        /*0208*/ 	.word	0x000026a0


	//----- nvinfo : EIATTR_CRS_STACK_SIZE
	.align		4
.L_20879:
        /*020c*/ 	.byte	0x04, 0x1e
        /*020e*/ 	.short	(.L_20881 - .L_20880)
.L_20880:
        /*0210*/ 	.word	0x00000000


	//----- nvinfo : EIATTR_CBANK_PARAM_SIZE
	.align		4
.L_20881:
        /*0214*/ 	.byte	0x03, 0x19
        /*0216*/ 	.short	0x007c


	//----- nvinfo : EIATTR_PARAM_CBANK
	.align		4
        /*0218*/ 	.byte	0x04, 0x0a
        /*021a*/ 	.short	(.L_20883 - .L_20882)
	.align		4
.L_20882:
        /*021c*/ 	.word	index@(.nv.constant0._ZN4vllm25paged_attention_v1_kernelIfhLi128ELi8ELi128ELNS_18Fp8KVCacheDataTypeE1ELb0EEEvPT_PKS2_PKT0_S8_ifPKiSA_iPKfiiiSC_SC_iiiii)
        /*0220*/ 	.short	0x0210
        /*0222*/ 	.short	0x007c


	//----- nvinfo : EIATTR_SW_WAR
	.align		4
.L_20883:
        /*0224*/ 	.byte	0x04, 0x36
        /*0226*/ 	.short	(.L_20885 - .L_20884)
.L_20884:
        /*0228*/ 	.word	0x00000008
.L_20885:


//--------------------- .nv.info._ZN4vllm25paged_attention_v1_kernelIfhLi120ELi8ELi128ELNS_18Fp8KVCacheDataTypeE1ELb0EEEvPT_PKS2_PKT0_S8_ifPKiSA_iPKfiiiSC_SC_iiiii --------------------------
	.section	.nv.info._ZN4vllm25paged_attention_v1_kernelIfhLi120ELi8ELi128ELNS_18Fp8KVCacheDataTypeE1ELb0EEEvPT_PKS2_PKT0_S8_ifPKiSA_iPKfiiiSC_SC_iiiii,"",@"SHT_CUDA_INFO"
	.sectionflags	@""
	.align	4


	//----- nvinfo : EIATTR_CUDA_API_VERSION
	.align		4
        /*0000*/ 	.byte	0x04, 0x37
        /*0002*/ 	.short	(.L_20887 - .L_20886)
.L_20886:
        /*0004*/ 	.word	0x00000082


	//----- nvinfo : EIATTR_KPARAM_INFO
	.align		4
.L_20887:
        /*0008*/ 	.byte	0x04, 0x17
        /*000a*/ 	.short	(.L_20889 - .L_20888)
.L_20888:
        /*000c*/ 	.word	0x00000000
        /*0010*/ 	.short	0x0013
        /*0012*/ 	.short	0x0078
        /*0014*/ 	.byte	0x00, 0xf0, 0x11, 0x00


	//----- nvinfo : EIATTR_KPARAM_INFO
	.align		4
.L_20889:
        /*0018*/ 	.byte	0x04, 0x17
        /*001a*/ 	.short	(.L_20891 - .L_20890)
.L_20890:
        /*001c*/ 	.word	0x00000000
        /*0020*/ 	.short	0x0012
        /*0022*/ 	.short	0x0074
        /*0024*/ 	.byte	0x00, 0xf0, 0x11, 0x00


	//----- nvinfo : EIATTR_KPARAM_INFO
	.align		4
.L_20891:
        /*0028*/ 	.byte	0x04, 0x17
        /*002a*/ 	.short	(.L_20893 - .L_20892)
.L_20892:
        /*002c*/ 	.word	0x00000000
        /*0030*/ 	.short	0x0011
        /*0032*/ 	.short	0x0070
        /*0034*/ 	.byte	0x00, 0xf0, 0x11, 0x00


	//----- nvinfo : EIATTR_KPARAM_INFO
	.align		4
.L_20893:
        /*0038*/ 	.byte	0x04, 0x17
        /*003a*/ 	.short	(.L_20895 - .L_20894)
.L_20894:
        /*003c*/ 	.word	0x00000000
        /*0040*/ 	.short	0x0010
        /*0042*/ 	.short	0x006c
        /*0044*/ 	.byte	0x00, 0xf0, 0x11, 0x00


	//----- nvinfo : EIATTR_KPARAM_INFO
	.align		4
.L_20895:
        /*0048*/ 	.byte	0x04, 0x17
        /*004a*/ 	.short	(.L_20897 - .L_20896)
.L_20896:
        /*004c*/ 	.word	0x00000000
        /*0050*/ 	.short	0x000f
        /*0052*/ 	.short	0x0068
        /*0054*/ 	.byte	0x00, 0xf0, 0x11, 0x00


	//----- nvinfo : EIATTR_KPARAM_INFO
	.align		4
.L_20897:
        /*0058*/ 	.byte	0x04, 0x17
        /*005a*/ 	.short	(.L_20899 - .L_20898)
.L_20898:
        /*005c*/ 	.word	0x00000000
        /*0060*/ 	.short	0x000e
        /*0062*/ 	.short	0x0060
        /*0064*/ 	.byte	0x00, 0xf0, 0x21, 0x00


	//----- nvinfo : EIATTR_KPARAM_INFO
	.align		4
.L_20899:
        /*0068*/ 	.byte	0x04, 0x17
        /*006a*/ 	.short	(.L_20901 - .L_20900)
.L_20900:
        /*006c*/ 	.word	0x00000000
        /*0070*/ 	.short	0x000d
        /*0072*/ 	.short	0x0058
        /*0074*/ 	.byte	0x00, 0xf0, 0x21, 0x00


	//----- nvinfo : EIATTR_KPARAM_INFO
	.align		4
.L_20901:
        /*0078*/ 	.byte	0x04, 0x17
        /*007a*/ 	.short	(.L_20903 - .L_20902)
.L_20902:
        /*007c*/ 	.word	0x00000000
        /*0080*/ 	.short	0x000c
        /*0082*/ 	.short	0x0050
        /*0084*/ 	.byte	0x00, 0xf0, 0x11, 0x00


	//----- nvinfo : EIATTR_KPARAM_INFO
	.align		4
.L_20903:
        /*0088*/ 	.byte	0x04, 0x17
        /*008a*/ 	.short	(.L_20905 - .L_20904)
.L_20904:
        /*008c*/ 	.word	0x00000000
        /*0090*/ 	.short	0x000b
        /*0092*/ 	.short	0x004c
        /*0094*/ 	.byte	0x00, 0xf0, 0x11, 0x00


	//----- nvinfo : EIATTR_KPARAM_INFO
	.align		4
.L_20905:
        /*0098*/ 	.byte	0x04, 0x17
        /*009a*/ 	.short	(.L_20907 - .L_20906)
.L_20906:
        /*009c*/ 	.word	0x00000000
        /*00a0*/ 	.short	0x000a
        /*00a2*/ 	.short	0x0048
        /*00a4*/ 	.byte	0x00, 0xf0, 0x11, 0x00


	//----- nvinfo : EIATTR_KPARAM_INFO
	.align		4
.L_20907:
        /*00a8*/ 	.byte	0x04, 0x17
        /*00aa*/ 	.short	(.L_20909 - .L_20908)
.L_20908:
        /*00ac*/ 	.word	0x00000000
        /*00b0*/ 	.short	0x0009
        /*00b2*/ 	.short	0x0040
        /*00b4*/ 	.byte	0x00, 0xf0, 0x21, 0x00


	//----- nvinfo : EIATTR_KPARAM_INFO
	.align		4
.L_20909:
        /*00b8*/ 	.byte	0x04, 0x17
        /*00ba*/ 	.short	(.L_20911 - .L_20910)
.L_20910:
        /*00bc*/ 	.word	0x00000000
        /*00c0*/ 	.short	0x0008
        /*00c2*/ 	.short	0x0038
        /*00c4*/ 	.byte	0x00, 0xf0, 0x11, 0x00


	//----- nvinfo : EIATTR_KPARAM_INFO
	.align		4
.L_20911:
        /*00c8*/ 	.byte	0x04, 0x17
        /*00ca*/ 	.short	(.L_20913 - .L_20912)
.L_20912:
        /*00cc*/ 	.word	0x00000000
        /*00d0*/ 	.short	0x0007
        /*00d2*/ 	.short	0x0030
        /*00d4*/ 	.byte	0x00, 0xf0, 0x21, 0x00


	//----- nvinfo : EIATTR_KPARAM_INFO
	.align		4
.L_20913:
        /*00d8*/ 	.byte	0x04, 0x17
        /*00da*/ 	.short	(.L_20915 - .L_20914)
.L_20914:
        /*00dc*/ 	.word	0x00000000
        /*00e0*/ 	.short	0x0006
        /*00e2*/ 	.short	0x0028
        /*00e4*/ 	.byte	0x00, 0xf0, 0x21, 0x00


	//----- nvinfo : EIATTR_KPARAM_INFO
	.align		4
.L_20915:
        /*00e8*/ 	.byte	0x04, 0x17
        /*00ea*/ 	.short	(.L_20917 - .L_20916)
.L_20916:
        /*00ec*/ 	.word	0x00000000
        /*00f0*/ 	.short	0x0005
        /*00f2*/ 	.short	0x0024
        /*00f4*/ 	.byte	0x00, 0xf0, 0x11, 0x00


	//----- nvinfo : EIATTR_KPARAM_INFO
	.align		4
.L_20917:
        /*00f8*/ 	.byte	0x04, 0x17
        /*00fa*/ 	.short	(.L_20919 - .L_20918)
.L_20918:
        /*00fc*/ 	.word	0x00000000
        /*0100*/ 	.short	0x0004
        /*0102*/ 	.short	0x0020
        /*0104*/ 	.byte	0x00, 0xf0, 0x11, 0x00


	//----- nvinfo : EIATTR_KPARAM_INFO
	.align		4
.L_20919:
        /*0108*/ 	.byte	0x04, 0x17
        /*010a*/ 	.short	(.L_20921 - .L_20920)
.L_20920:
        /*010c*/ 	.word	0x00000000
        /*0110*/ 	.short	0x0003
        /*0112*/ 	.short	0x0018
        /*0114*/ 	.byte	0x00, 0xf0, 0x21, 0x00


	//----- nvinfo : EIATTR_KPARAM_INFO
	.align		4
.L_20921:
        /*0118*/ 	.byte	0x04, 0x17
        /*011a*/ 	.short	(.L_20923 - .L_20922)
.L_20922:
        /*011c*/ 	.word	0x00000000
        /*0120*/ 	.short	0x0002
        /*0122*/ 	.short	0x0010
        /*0124*/ 	.byte	0x00, 0xf0, 0x21, 0x00


	//----- nvinfo : EIATTR_KPARAM_INFO
	.align		4
.L_20923:
        /*0128*/ 	.byte	0x04, 0x17
        /*012a*/ 	.short	(.L_20925 - .L_20924)
.L_20924:
        /*012c*/ 	.word	0x00000000
        /*0130*/ 	.short	0x0001
        /*0132*/ 	.short	0x0008
        /*0134*/ 	.byte	0x00, 0xf0, 0x21, 0x00


	//----- nvinfo : EIATTR_KPARAM_INFO
	.align		4
.L_20925:
        /*0138*/ 	.byte	0x04, 0x17
        /*013a*/ 	.short	(.L_20927 - .L_20926)
.L_20926:
        /*013c*/ 	.word	0x00000000
        /*0140*/ 	.short	0x0000
        /*0142*/ 	.short	0x0000
        /*0144*/ 	.byte	0x00, 0xf0, 0x21, 0x00


	//----- nvinfo : EIATTR_SPARSE_MMA_MASK
	.align		4
.L_20927:
        /*0148*/ 	.byte	0x03, 0x50
        /*014a*/ 	.short	0x0000


	//----- nvinfo : EIATTR_MAXREG_COUNT
	.align		4
        /*014c*/ 	.byte	0x03, 0x1b
        /*014e*/ 	.short	0x00ff


	//----- nvinfo : EIATTR_NUM_BARRIERS
	.align		4
        /*0150*/ 	.byte	0x02, 0x4c
        /*0152*/ 	.byte	0x01
	.zero		1


	//----- nvinfo : EIATTR_EXTERNS
	.align		4
        /*0154*/ 	.byte	0x04, 0x0f
        /*0156*/ 	.short	(.L_20929 - .L_20928)


	//   ....[0]....
	.align		4
.L_20928:
        /*0158*/ 	.word	index@(__assertfail)


	//----- nvinfo : EIATTR_MERCURY_ISA_VERSION
	.align		4
.L_20929:
        /*015c*/ 	.byte	0x03, 0x5f
        /*015e*/ 	.short	0x0101


	//----- nvinfo : EIATTR_COOP_GROUP_MASK_REGIDS
	.align		4
        /*0160*/ 	.byte	0x04, 0x29
        /*0162*/ 	.short	(.L_20931 - .L_20930)


	//   ....[0]....
.L_20930:
        /*0164*/ 	.word	0xffffffff


	//   ....[1]....
        /*0168*/ 	.word	0xffffffff


	//   ....[2]....
        /*016c*/ 	.word	0xffffffff


	//   ....[3]....
        /*0170*/ 	.word	0xffffffff


	//   ....[4]....
        /*0174*/ 	.word	0xffffffff


	//   ....[5]....
        /*0178*/ 	.word	0xffffffff


	//   ....[6]....
        /*017c*/ 	.word	0xffffffff


	//   ....[7]....
        /*0180*/ 	.word	0xffffffff


	//   ....[8]....
        /*0184*/ 	.word	0xffffffff


	//   ....[9]....
        /*0188*/ 	.word	0xffffffff


	//   ....[10]....
        /*018c*/ 	.word	0xffffffff


	//   ....[11]....
        /*0190*/ 	.word	0xffffffff


	//   ....[12]....
        /*0194*/ 	.word	0xffffffff


	//   ....[13]....
        /*0198*/ 	.word	0xffffffff


	//   ....[14]....
        /*019c*/ 	.word	0x0500000f


	//   ....[15]....
        /*01a0*/ 	.word	0x0500000f


	//   ....[16]....
        /*01a4*/ 	.word	0x0500000f


	//----- nvinfo : EIATTR_COOP_GROUP_INSTR_OFFSETS
	.align		4
.L_20931:
        /*01a8*/ 	.byte	0x04, 0x28
        /*01aa*/ 	.short	(.L_20933 - .L_20932)


	//   ....[0]....
.L_20932:
        /*01ac*/ 	.word	0x00000180


	//   ....[1]....
        /*01b0*/ 	.word	0x000001b0


	//   ....[2]....
        /*01b4*/ 	.word	0x000001d0


	//   ....[3]....
        /*01b8*/ 	.word	0x00000300


	//   ....[4]....
        /*01bc*/ 	.word	0x00000320


	//   ....[5]....
        /*01c0*/ 	.word	0x00000340


	//   ....[6]....
        /*01c4*/ 	.word	0x00001180


	//   ....[7]....
        /*01c8*/ 	.word	0x00001200


	//   ....[8]....
        /*01cc*/ 	.word	0x00001230


	//   ....[9]....
        /*01d0*/ 	.word	0x00001280


	//   ....[10]....
        /*01d4*/ 	.word	0x000012d0


	//   ....[11]....
        /*01d8*/ 	.word	0x00001320


	//   ....[12]....
        /*01dc*/ 	.word	0x00001340


	//   ....[13]....
        /*01e0*/ 	.word	0x00001360


	//   ....[14]....
        /*01e4*/ 	.word	0x000028e0


	//   ....[15]....
        /*01e8*/ 	.word	0x00002940


	//   ....[16]....
        /*01ec*/ 	.word	0x000029a0


	//----- nvinfo : EIATTR_SYSCALL_OFFSETS
	.align		4
.L_20933:
        /*01f0*/ 	.byte	0x04, 0x46
        /*01f2*/ 	.short	(.L_20935 - .L_20934)


	//   ....[0]....
.L_20934:
        /*01f4*/ 	.word	0x00002870


	//----- nvinfo : EIATTR_EXIT_INSTR_OFFSETS
	.align		4
.L_20935:
        /*01f8*/ 	.byte	0x04, 0x1c
        /*01fa*/ 	.short	(.L_20937 - .L_20936)


	//   ....[0]....
.L_20936:
        /*01fc*/ 	.word	0x00002300


	//   ....[1]....
        /*0200*/ 	.word	0x000026f0


	//   ....[2]....
        /*0204*/ 	.word	0x00002770


	//   ....[3]....
        /*0208*/ 	.word	0x00002880


	//----- nvinfo : EIATTR_CRS_STACK_SIZE
	.align		4
.L_20937:
        /*020c*/ 	.byte	0x04, 0x1e
        /*020e*/ 	.short	(.L_20939 - .L_20938)
.L_20938:
        /*0210*/ 	.word	0x00000000


	//----- nvinfo : EIATTR_CBANK_PARAM_SIZE
	.align		4
.L_20939:
        /*0214*/ 	.byte	0x03, 0x19
        /*0216*/ 	.short	0x007c


	//----- nvinfo : EIATTR_PARAM_CBANK
	.align		4
        /*0218*/ 	.byte	0x04, 0x0a
        /*021a*/ 	.short	(.L_20941 - .L_20940)
	.align		4
.L_20940:
        /*021c*/ 	.word	index@(.nv.constant0._ZN4vllm25paged_attention_v1_kernelIfhLi120ELi8ELi128ELNS_18Fp8KVCacheDataTypeE1ELb0EEEvPT_PKS2_PKT0_S8_ifPKiSA_iPKfiiiSC_SC_iiiii)
        /*0220*/ 	.short	0x0210
        /*0222*/ 	.short	0x007c


	//----- nvinfo : EIATTR_SW_WAR
	.align		4
.L_20941:
        /*0224*/ 	.byte	0x04, 0x36
        /*0226*/ 	.short	(.L_20943 - .L_20942)
.L_20942:
        /*0228*/ 	.word	0x00000008
.L_20943:


//--------------------- .nv.info._ZN4vllm25paged_attention_v1_kernelIfhLi112ELi8ELi128ELNS_18Fp8KVCacheDataTypeE1ELb0EEEvPT_PKS2_PKT0_S8_ifPKiSA_iPKfiiiSC_SC_iiiii --------------------------
	.section	.nv.info._ZN4vllm25paged_attention_v1_kernelIfhLi112ELi8ELi128ELNS_18Fp8KVCacheDataTypeE1ELb0EEEvPT_PKS2_PKT0_S8_ifPKiSA_iPKfiiiSC_SC_iiiii,"",@"SHT_CUDA_INFO"
	.sectionflags	@""
	.align	4


	//----- nvinfo : EIATTR_CUDA_API_VERSION
	.align		4
        /*0000*/ 	.byte	0x04, 0x37
        /*0002*/ 	.short	(.L_20945 - .L_20944)
.L_20944:
        /*0004*/ 	.word	0x00000082


	//----- nvinfo : EIATTR_KPARAM_INFO
	.align		4
.L_20945:
        /*0008*/ 	.byte	0x04, 0x17
        /*000a*/ 	.short	(.L_20947 - .L_20946)
.L_20946:
        /*000c*/ 	.word	0x00000000
        /*0010*/ 	.short	0x0013
        /*0012*/ 	.short	0x0078
        /*0014*/ 	.byte	0x00, 0xf0, 0x11, 0x00


	//----- nvinfo : EIATTR_KPARAM_INFO
	.align		4
.L_20947:
        /*0018*/ 	.byte	0x04, 0x17
        /*001a*/ 	.short	(.L_20949 - .L_20948)
.L_20948:
        /*001c*/ 	.word	0x00000000
        /*0020*/ 	.short	0x0012
        /*0022*/ 	.short	0x0074
        /*0024*/ 	.byte	0x00, 0xf0, 0x11, 0x00


	//----- nvinfo : EIATTR_KPARAM_INFO
	.align		4
.L_20949:
        /*0028*/ 	.byte	0x04, 0x17
        /*002a*/ 	.short	(.L_20951 - .L_20950)
.L_20950:
        /*002c*/ 	.word	0x00000000
        /*0030*/ 	.short	0x0011
        /*0032*/ 	.short	0x0070
        /*0034*/ 	.byte	0x00, 0xf0, 0x11, 0x00


	//----- nvinfo : EIATTR_KPARAM_INFO
	.align		4
.L_20951:
        /*0038*/ 	.byte	0x04, 0x17
        /*003a*/ 	.short	(.L_20953 - .L_20952)
.L_20952:
        /*003c*/ 	.word	0x00000000
        /*0040*/ 	.short	0x0010
        /*0042*/ 	.short	0x006c
        /*0044*/ 	.byte	0x00, 0xf0, 0x11, 0x00


	//----- nvinfo : EIATTR_KPARAM_INFO
	.align		4
.L_20953:
        /*0048*/ 	.byte	0x04, 0x17
        /*004a*/ 	.short	(.L_20955 - .L_20954)
.L_20954:
        /*004c*/ 	.word	0x00000000
        /*0050*/ 	.short	0x000f
        /*0052*/ 	.short	0x0068
        /*0054*/ 	.byte	0x00, 0xf0, 0x11, 0x00


	//----- nvinfo : EIATTR_KPARAM_INFO
	.align		4
.L_20955:
        /*0058*/ 	.byte	0x04, 0x17
        /*005a*/ 	.short	(.L_20957 - .L_20956)
.L_20956:
        /*005c*/ 	.word	0x00000000
        /*0060*/ 	.short	0x000e
        /*0062*/ 	.short	0x0060
        /*0064*/ 	.byte	0x00, 0xf0, 0x21, 0x00


	//----- nvinfo : EIATTR_KPARAM_INFO
	.align		4
.L_20957:
        /*0068*/ 	.byte	0x04, 0x17
        /*006a*/ 	.short	(.L_20959 - .L_20958)
.L_20958:
        /*006c*/ 	.word	0x00000000
        /*0070*/ 	.short	0x000d
        /*0072*/ 	.short	0x0058
        /*0074*/ 	.byte	0x00, 0xf0, 0x21, 0x00


	//----- nvinfo : EIATTR_KPARAM_INFO
	.align		4
.L_20959:
        /*0078*/ 	.byte	0x04, 0x17
        /*007a*/ 	.short	(.L_20961 - .L_20960)
.L_20960:
        /*007c*/ 	.word	0x00000000
        /*0080*/ 	.short	0x000c
        /*0082*/ 	.short	0x0050
        /*0084*/ 	.byte	0x00, 0xf0, 0x11, 0x00


	//----- nvinfo : EIATTR_KPARAM_INFO
	.align		4
.L_20961:
        /*0088*/ 	.byte	0x04, 0x17
        /*008a*/ 	.short	(.L_20963 - .L_20962)
.L_20962:
        /*008c*/ 	.word	0x00000000
        /*0090*/ 	.short	0x000b
        /*0092*/ 	.short	0x004c
        /*0094*/ 	.byte	0x00, 0xf0, 0x11, 0x00


	//----- nvinfo : EIATTR_KPARAM_INFO
	.align		4
.L_20963:
        /*0098*/ 	.byte	0x04, 0x17
        /*009a*/ 	.short	(.L_20965 - .L_20964)
.L_20964:
        /*009c*/ 	.word	0x00000000
        /*00a0*/ 	.short	0x000a
        /*00a2*/ 	.short	0x0048
        /*00a4*/ 	.byte	0x00, 0xf0, 0x11, 0x00


	//----- nvinfo : EIATTR_KPARAM_INFO
	.align		4
.L_20965:
        /*00a8*/ 	.byte	0x04, 0x17
        /*00aa*/ 	.short	(.L_20967 - .L_20966)
.L_20966:
        /*00ac*/ 	.word	0x00000000
        /*00b0*/ 	.short	0x0009
        /*00b2*/ 	.short	0x0040
        /*00b4*/ 	.byte	0x00, 0xf0, 0x21, 0x00


	//----- nvinfo : EIATTR_KPARAM_INFO
	.align		4
.L_20967:
        /*00b8*/ 	.byte	0x04, 0x17
        /*00ba*/ 	.short	(.L_20969 - .L_20968)
.L_20968:
        /*00bc*/ 	.word	0x00000000
        /*00c0*/ 	.short	0x0008
        /*00c2*/ 	.short	0x0038
        /*00c4*/ 	.byte	0x00, 0xf0, 0x11, 0x00


	//----- nvinfo : EIATTR_KPARAM_INFO
	.align		4
.L_20969:
        /*00c8*/ 	.byte	0x04, 0x17
        /*00ca*/ 	.short	(.L_20971 - .L_20970)
.L_20970:
        /*00cc*/ 	.word	0x00000000
        /*00d0*/ 	.short	0x0007
        /*00d2*/ 	.short	0x0030
        /*00d4*/ 	.byte	0x00, 0xf0, 0x21, 0x00


	//----- nvinfo : EIATTR_KPARAM_INFO
	.align		4
.L_20971:
        /*00d8*/ 	.byte	0x04, 0x17
        /*00da*/ 	.short	(.L_20973 - .L_20972)
.L_20972:
        /*00dc*/ 	.word	0x00000000
        /*00e0*/ 	.short	0x0006
        /*00e2*/ 	.short	0x0028
        /*00e4*/ 	.byte	0x00, 0xf0, 0x21, 0x00


	//----- nvinfo : EIATTR_KPARAM_INFO
	.align		4
.L_20973:
        /*00e8*/ 	.byte	0x04, 0x17
        /*00ea*/ 	.short	(.L_20975 - .L_20974)
.L_20974:
        /*00ec*/ 	.word	0x00000000
        /*00f0*/ 	.short	0x0005
        /*00f2*/ 	.short	0x0024
        /*00f4*/ 	.byte	0x00, 0xf0, 0x11, 0x00


	//----- nvinfo : EIATTR_KPARAM_INFO
	.align		4
.L_20975:
        /*00f8*/ 	.byte	0x04, 0x17
        /*00fa*/ 	.short	(.L_20977 - .L_20976)
.L_20976:
        /*00fc*/ 	.word	0x00000000
        /*0100*/ 	.short	0x0004
        /*0102*/ 	.short	0x0020
        /*0104*/ 	.byte	0x00, 0xf0, 0x11, 0x00


	//----- nvinfo : EIATTR_KPARAM_INFO
	.align		4
.L_20977:
        /*0108*/ 	.byte	0x04, 0x17
        /*010a*/ 	.short	(.L_20979 - .L_20978)
.L_20978:
        /*010c*/ 	.word	0x00000000
        /*0110*/ 	.short	0x0003
        /*0112*/ 	.short	0x0018
        /*0114*/ 	.byte	0x00, 0xf0, 0x21, 0x00


	//----- nvinfo : EIATTR_KPARAM_INFO
	.align		4
.L_20979:
        /*0118*/ 	.byte	0x04, 0x17
        /*011a*/ 	.short	(.L_20981 - .L_20980)
.L_20980:
        /*011c*/ 	.word	0x00000000
        /*0120*/ 	.short	0x0002
        /*0122*/ 	.short	0x0010
        /*0124*/ 	.byte	0x00, 0xf0, 0x21, 0x00


	//----- nvinfo : EIATTR_KPARAM_INFO
	.align		4
.L_20981:
        /*0128*/ 	.byte	0x04, 0x17
        /*012a*/ 	.short	(.L_20983 - .L_20982)
.L_20982:
        /*012c*/ 	.word	0x00000000
        /*0130*/ 	.short	0x0001
        /*0132*/ 	.short	0x0008
        /*0134*/ 	.byte	0x00, 0xf0, 0x21, 0x00


	//----- nvinfo : EIATTR_KPARAM_INFO
	.align		4
.L_20983:
        /*0138*/ 	.byte	0x04, 0x17
        /*013a*/ 	.short	(.L_20985 - .L_20984)
.L_20984:
        /*013c*/ 	.word	0x00000000
        /*0140*/ 	.short	0x0000
        /*0142*/ 	.short	0x0000
        /*0144*/ 	.byte	0x00, 0xf0, 0x21, 0x00


	//----- nvinfo : EIATTR_SPARSE_MMA_MASK
	.align		4
.L_20985:
        /*0148*/ 	.byte	0x03, 0x50
        /*014a*/ 	.short	0x0000


	//----- nvinfo : EIATTR_MAXREG_COUNT
	.align		4
        /*014c*/ 	.byte	0x03, 0x1b
        /*014e*/ 	.short	0x00ff


	//----- nvinfo : EIATTR_NUM_BARRIERS
	.align		4
        /*0150*/ 	.byte	0x02, 0x4c
        /*0152*/ 	.byte	0x01
	.zero		1


	//----- nvinfo : EIATTR_EXTERNS
	.align		4
        /*0154*/ 	.byte	0x04, 0x0f
        /*0156*/ 	.short	(.L_20987 - .L_20986)


	//   ....[0]....
	.align		4
.L_20986:
        /*0158*/ 	.word	index@(__assertfail)


	//----- nvinfo : EIATTR_MERCURY_ISA_VERSION
	.align		4
.L_20987:
        /*015c*/ 	.byte	0x03, 0x5f
        /*015e*/ 	.short	0x0101


	//----- nvinfo : EIATTR_COOP_GROUP_MASK_REGIDS
	.align		4
        /*0160*/ 	.byte	0x04, 0x29
        /*0162*/ 	.short	(.L_20989 - .L_20988)


	//   ....[0]....
.L_20988:
        /*0164*/ 	.word	0xffffffff


	//   ....[1]....
        /*0168*/ 	.word	0xffffffff


	//   ....[2]....
        /*016c*/ 	.word	0xffffffff


	//   ....[3]....
        /*0170*/ 	.word	0xffffffff


	//   ....[4]....
        /*0174*/ 	.word	0xffffffff


	//   ....[5]....
        /*0178*/ 	.word	0xffffffff


	//   ....[6]....
        /*017c*/ 	.word	0xffffffff


	//   ....[7]....
        /*0180*/ 	.word	0xffffffff


	//   ....[8]....
        /*0184*/ 	.word	0xffffffff


	//   ....[9]....
        /*0188*/ 	.word	0xffffffff


	//   ....[10]....
        /*018c*/ 	.word	0xffffffff


	//   ....[11]....
        /*0190*/ 	.word	0xffffffff


	//   ....[12]....
        /*0194*/ 	.word	0xffffffff


	//   ....[13]....
        /*0198*/ 	.word	0xffffffff


	//   ....[14]....
        /*019c*/ 	.word	0x0500000f


	//   ....[15]....
        /*01a0*/ 	.word	0x0500000f


	//   ....[16]....
        /*01a4*/ 	.word	0x0500000f


	//----- nvinfo : EIATTR_COOP_GROUP_INSTR_OFFSETS
	.align		4
.L_20989:
        /*01a8*/ 	.byte	0x04, 0x28
        /*01aa*/ 	.short	(.L_20991 - .L_20990)


	//   ....[0]....
.L_20990:
        /*01ac*/ 	.word	0x00000180


	//   ....[1]....
        /*01b0*/ 	.word	0x000001b0


	//   ....[2]....
        /*01b4*/ 	.word	0x000001d0


	//   ....[3]....
        /*01b8*/ 	.word	0x00000300


	//   ....[4]....
        /*01bc*/ 	.word	0x00000320


	//   ....[5]....
        /*01c0*/ 	.word	0x00000340


	//   ....[6]....
        /*01c4*/ 	.word	0x00001180


	//   ....[7]....
        /*01c8*/ 	.word	0x00001200


	//   ....[8]....
        /*01cc*/ 	.word	0x00001230


	//   ....[9]....
        /*01d0*/ 	.word	0x00001280


	//   ....[10]....
        /*01d4*/ 	.word	0x000012d0


	//   ....[11]....
        /*01d8*/ 	.word	0x00001320


	//   ....[12]....
        /*01dc*/ 	.word	0x00001340


	//   ....[13]....
        /*01e0*/ 	.word	0x00001360


	//   ....[14]....
        /*01e4*/ 	.word	0x00002630


	//   ....[15]....
        /*01e8*/ 	.word	0x00002690


	//   ....[16]....
        /*01ec*/ 	.word	0x000026f0


	//----- nvinfo : EIATTR_SYSCALL_OFFSETS
	.align		4
.L_20991:
        /*01f0*/ 	.byte	0x04, 0x46
        /*01f2*/ 	.short	(.L_20993 - .L_20992)


	//   ....[0]....
.L_20992:
        /*01f4*/ 	.word	0x000025c0


	//----- nvinfo : EIATTR_EXIT_INSTR_OFFSETS
	.align		4
.L_20993:
        /*01f8*/ 	.byte	0x04, 0x1c
        /*01fa*/ 	.short	(.L_20995 - .L_20994)


	//   ....[0]....
.L_20994:
        /*01fc*/ 	.word	0x00002120


	//   ....[1]....
        /*0200*/ 	.word	0x00002130


	//   ....[2]....
        /*0204*/ 	.word	0x000024c0


	//   ....[3]....
        /*0208*/ 	.word	0x000025d0


	//----- nvinfo : EIATTR_CRS_STACK_SIZE
	.align		4
.L_20995:
        /*020c*/ 	.byte	0x04, 0x1e
        /*020e*/ 	.short	(.L_20997 - .L_20996)
.L_20996:
        /*0210*/ 	.word	0x00000000


	//----- nvinfo : EIATTR_CBANK_PARAM_SIZE
	.align		4
.L_20997:
        /*0214*/ 	.byte	0x03, 0x19
        /*0216*/ 	.short	0x007c


	//----- nvinfo : EIATTR_PARAM_CBANK
	.align		4
        /*0218*/ 	.byte	0x04, 0x0a
        /*021a*/ 	.short	(.L_20999 - .L_20998)
	.align		4
.L_20998:
        /*021c*/ 	.word	index@(.nv.constant0._ZN4vllm25paged_attention_v1_kernelIfhLi112ELi8ELi128ELNS_18Fp8KVCacheDataTypeE1ELb0EEEvPT_PKS2_PKT0_S8_ifPKiSA_iPKfiiiSC_SC_iiiii)
        /*0220*/ 	.short	0x0210
        /*0222*/ 	.short	0x007c


	//----- nvinfo : EIATTR_SW_WAR
	.align		4
.L_20999:
        /*0224*/ 	.byte	0x04, 0x36
        /*0226*/ 	.short	(.L_21001 - .L_21000)
.L_21000:
        /*0228*/ 	.word	0x00000008
.L_21001:


//--------------------- .nv.info._ZN4vllm25paged_attention_v1_kernelIfhLi96ELi8ELi128ELNS_18Fp8KVCacheDataTypeE1ELb0EEEvPT_PKS2_PKT0_S8_ifPKiSA_iPKfiiiSC_SC_iiiii --------------------------
	.section	.nv.info._ZN4vllm25paged_attention_v1_kernelIfhLi96ELi8ELi128ELNS_18Fp8KVCacheDataTypeE1ELb0EEEvPT_PKS2_PKT0_S8_ifPKiSA_iPKfiiiSC_SC_iiiii,"",@"SHT_CUDA_INFO"
	.sectionflags	@""
	.align	4


	//----- nvinfo : EIATTR_CUDA_API_VERSION
	.align		4
        /*0000*/ 	.byte	0x04, 0x37
        /*0002*/ 	.short	(.L_21003 - .L_21002)
.L_21002:
        /*0004*/ 	.word	0x00000082


	//----- nvinfo : EIATTR_KPARAM_INFO
	.align		4
.L_21003:
        /*0008*/ 	.byte	0x04, 0x17
        /*000a*/ 	.short	(.L_21005 - .L_21004)
.L_21004:
        /*000c*/ 	.word	0x00000000
        /*0010*/ 	.short	0x0013
        /*0012*/ 	.short	0x0078
        /*0014*/ 	.byte	0x00, 0xf0, 0x11, 0x00


	//----- nvinfo : EIATTR_KPARAM_INFO
	.align		4
.L_21005:
        /*0018*/ 	.byte	0x04, 0x17
        /*001a*/ 	.short	(.L_21007 - .L_21006)
.L_21006:
        /*001c*/ 	.word	0x00000000
        /*0020*/ 	.short	0x0012
        /*0022*/ 	.short	0x0074
        /*0024*/ 	.byte	0x00, 0xf0, 0x11, 0x00


	//----- nvinfo : EIATTR_KPARAM_INFO
	.align		4
.L_21007:
        /*0028*/ 	.byte	0x04, 0x17
        /*002a*/ 	.short	(.L_21009 - .L_21008)
.L_21008:
        /*002c*/ 	.word	0x00000000
        /*0030*/ 	.short	0x0011
        /*0032*/ 	.short	0x0070
        /*0034*/ 	.byte	0x00, 0xf0, 0x11, 0x00


	//----- nvinfo : EIATTR_KPARAM_INFO
	.align		4
.L_21009:
        /*0038*/ 	.byte	0x04, 0x17
        /*003a*/ 	.short	(.L_21011 - .L_21010)
.L_21010:
        /*003c*/ 	.word	0x00000000
        /*0040*/ 	.short	0x0010
        /*0042*/ 	.short	0x006c
        /*0044*/ 	.byte	0x00, 0xf0, 0x11, 0x00


	//----- nvinfo : EIATTR_KPARAM_INFO
	.align		4
.L_21011:
        /*0048*/ 	.byte	0x04, 0x17
        /*004a*/ 	.short	(.L_21013 - .L_21012)
.L_21012:
        /*004c*/ 	.word	0x00000000
        /*0050*/ 	.short	0x000f
        /*0052*/ 	.short	0x0068
        /*0054*/ 	.byte	0x00, 0xf0, 0x11, 0x00


	//----- nvinfo : EIATTR_KPARAM_INFO
	.align		4
.L_21013:
        /*0058*/ 	.byte	0x04, 0x17
        /*005a*/ 	.short	(.L_21015 - .L_21014)
.L_21014:
        /*005c*/ 	.word	0x00000000
        /*0060*/ 	.short	0x000e
        /*0062*/ 	.short	0x0060
        /*0064*/ 	.byte	0x00, 0xf0, 0x21, 0x00


	//----- nvinfo : EIATTR_KPARAM_INFO
	.align		4
.L_21015:
        /*0068*/ 	.byte	0x04, 0x17
        /*006a*/ 	.short	(.L_21017 - .L_21016)
.L_21016:
        /*006c*/ 	.word	0x00000000
        /*0070*/ 	.short	0x000d
        /*0072*/ 	.short	0x0058
        /*0074*/ 	.byte	0x00, 0xf0, 0x21, 0x00


	//----- nvinfo : EIATTR_KPARAM_INFO
	.align		4
.L_21017:
        /*0078*/ 	.byte	0x04, 0x17
        /*007a*/ 	.short	(.L_21019 - .L_21018)
.L_21018:
        /*007c*/ 	.word	0x00000000
        /*0080*/ 	.short	0x000c
        /*0082*/ 	.short	0x0050
        /*0084*/ 	.byte	0x00, 0xf0, 0x11, 0x00


	//----- nvinfo : EIATTR_KPARAM_INFO
	.align		4
.L_21019:
        /*0088*/ 	.byte	0x04, 0x17
        /*008a*/ 	.short	(.L_21021 - .L_21020)
.L_21020:
        /*008c*/ 	.word	0x00000000
        /*0090*/ 	.short	0x000b
        /*0092*/ 	.short	0x004c
        /*0094*/ 	.byte	0x00, 0xf0, 0x11, 0x00


	//----- nvinfo : EIATTR_KPARAM_INFO
	.align		4
.L_21021:
        /*0098*/ 	.byte	0x04, 0x17
        /*009a*/ 	.short	(.L_21023 - .L_21022)
.L_21022:
        /*009c*/ 	.word	0x00000000
        /*00a0*/ 	.short	0x000a
        /*00a2*/ 	.short	0x0048
        /*00a4*/ 	.byte	0x00, 0xf0, 0x11, 0x00


	//----- nvinfo : EIATTR_KPARAM_INFO
	.align		4
.L_21023:
        /*00a8*/ 	.byte	0x04, 0x17
        /*00aa*/ 	.short	(.L_21025 - .L_21024)
.L_21024:
        /*00ac*/ 	.word	0x00000000
        /*00b0*/ 	.short	0x0009
        /*00b2*/ 	.short	0x0040
        /*00b4*/ 	.byte	0x00, 0xf0, 0x21, 0x00


	//----- nvinfo : EIATTR_KPARAM_INFO
	.align		4
.L_21025:
        /*00b8*/ 	.byte	0x04, 0x17
        /*00ba*/ 	.short	(.L_21027 - .L_21026)
.L_21026:
        /*00bc*/ 	.word	0x00000000
        /*00c0*/ 	.short	0x0008
        /*00c2*/ 	.short	0x0038
        /*00c4*/ 	.byte	0x00, 0xf0, 0x11, 0x00


	//----- nvinfo : EIATTR_KPARAM_INFO
	.align		4
.L_21027:
        /*00c8*/ 	.byte	0x04, 0x17
        /*00ca*/ 	.short	(.L_21029 - .L_21028)
.L_21028:
        /*00cc*/ 	.word	0x00000000
        /*00d0*/ 	.short	0x0007
        /*00d2*/ 	.short	0x0030
        /*00d4*/ 	.byte	0x00, 0xf0, 0x21, 0x00


	//----- nvinfo : EIATTR_KPARAM_INFO
	.align		4
.L_21029:
        /*00d8*/ 	.byte	0x04, 0x17
        /*00da*/ 	.short	(.L_21031 - .L_21030)
.L_21030:
        /*00dc*/ 	.word	0x00000000
        /*00e0*/ 	.short	0x0006
        /*00e2*/ 	.short	0x0028
        /*00e4*/ 	.byte	0x00, 0xf0, 0x21, 0x00


	//----- nvinfo : EIATTR_KPARAM_INFO
	.align		4
.L_21031:
        /*00e8*/ 	.byte	0x04, 0x17
        /*00ea*/ 	.short	(.L_21033 - .L_21032)
.L_21032:
        /*00ec*/ 	.word	0x00000000
        /*00f0*/ 	.short	0x0005
        /*00f2*/ 	.short	0x0024
        /*00f4*/ 	.byte	0x00, 0xf0, 0x11, 0x00


	//----- nvinfo : EIATTR_KPARAM_INFO
	.align		4
.L_21033:
        /*00f8*/ 	.byte	0x04, 0x17
        /*00fa*/ 	.short	(.L_21035 - .L_21034)
.L_21034:
        /*00fc*/ 	.word	0x00000000
        /*0100*/ 	.short	0x0004
        /*0102*/ 	.short	0x0020
        /*0104*/ 	.byte	0x00, 0xf0, 0x11, 0x00


	//----- nvinfo : EIATTR_KPARAM_INFO
	.align		4
.L_21035:
        /*0108*/ 	.byte	0x04, 0x17
        /*010a*/ 	.short	(.L_21037 - .L_21036)
.L_21036:
        /*010c*/ 	.word	0x00000000
        /*0110*/ 	.short	0x0003
        /*0112*/ 	.short	0x0018
        /*0114*/ 	.byte	0x00, 0xf0, 0x21, 0x00


	//----- nvinfo : EIATTR_KPARAM_INFO
	.align		4
.L_21037:
        /*0118*/ 	.byte	0x04, 0x17
        /*011a*/ 	.short	(.L_21039 - .L_21038)
.L_21038:
        /*011c*/ 	.word	0x00000000
        /*0120*/ 	.short	0x0002
        /*0122*/ 	.short	0x0010
        /*0124*/ 	.byte	0x00, 0xf0, 0x21, 0x00


	//----- nvinfo : EIATTR_KPARAM_INFO
	.align		4
.L_21039:
        /*0128*/ 	.byte	0x04, 0x17
        /*012a*/ 	.short	(.L_21041 - .L_21040)
.L_21040:
        /*012c*/ 	.word	0x00000000
        /*0130*/ 	.short	0x0001
        /*0132*/ 	.short	0x0008
        /*0134*/ 	.byte	0x00, 0xf0, 0x21, 0x00


	//----- nvinfo : EIATTR_KPARAM_INFO
	.align		4
.L_21041:
        /*0138*/ 	.byte	0x04, 0x17
        /*013a*/ 	.short	(.L_21043 - .L_21042)
.L_21042:
        /*013c*/ 	.word	0x00000000
        /*0140*/ 	.short	0x0000
        /*0142*/ 	.short	0x0000
        /*0144*/ 	.byte	0x00, 0xf0, 0x21, 0x00


	//----- nvinfo : EIATTR_SPARSE_MMA_MASK
	.align		4
.L_21043:
        /*0148*/ 	.byte	0x03, 0x50
        /*014a*/ 	.short	0x0000


	//----- nvinfo : EIATTR_MAXREG_COUNT
	.align		4
        /*014c*/ 	.byte	0x03, 0x1b
        /*014e*/ 	.short	0x00ff


	//----- nvinfo : EIATTR_NUM_BARRIERS
	.align		4
        /*0150*/ 	.byte	0x02, 0x4c
        /*0152*/ 	.byte	0x01
	.zero		1


	//----- nvinfo : EIATTR_EXTERNS
	.align		4
        /*0154*/ 	.byte	0x04, 0x0f
        /*0156*/ 	.short	(.L_21045 - .L_21044)


	//   ....[0]....
	.align		4
.L_21044:
        /*0158*/ 	.word	index@(__assertfail)


	//----- nvinfo : EIATTR_MERCURY_ISA_VERSION
	.align		4
.L_21045:
        /*015c*/ 	.byte	0x03, 0x5f
        /*015e*/ 	.short	0x0101


	//----- nvinfo : EIATTR_COOP_GROUP_MASK_REGIDS
	.align		4
        /*0160*/ 	.byte	0x04, 0x29
        /*0162*/ 	.short	(.L_21047 - .L_21046)


	//   ....[0]....
.L_21046:
        /*0164*/ 	.word	0xffffffff


	//   ....[1]....
        /*0168*/ 	.word	0xffffffff


	//   ....[2]....
        /*016c*/ 	.word	0xffffffff


	//   ....[3]....
        /*0170*/ 	.word	0xffffffff


	//   ....[4]....
        /*0174*/ 	.word	0xffffffff


	//   ....[5]....
        /*0178*/ 	.word	0xffffffff


	//   ....[6]....
        /*017c*/ 	.word	0xffffffff


	//   ....[7]....
        /*0180*/ 	.word	0xffffffff


	//   ....[8]....
        /*0184*/ 	.word	0xffffffff


	//   ....[9]....
        /*0188*/ 	.word	0xffffffff


	//   ....[10]....
        /*018c*/ 	.word	0xffffffff


	//   ....[11]....
        /*0190*/ 	.word	0xffffffff


	//   ....[12]....
        /*0194*/ 	.word	0xffffffff


	//   ....[13]....
        /*0198*/ 	.word	0xffffffff


	//   ....[14]....
        /*019c*/ 	.word	0x0500000f


	//   ....[15]....
        /*01a0*/ 	.word	0x0500000f


	//   ....[16]....
        /*01a4*/ 	.word	0x0500000f


	//----- nvinfo : EIATTR_COOP_GROUP_INSTR_OFFSETS
	.align		4
.L_21047:
        /*01a8*/ 	.byte	0x04, 0x28
        /*01aa*/ 	.short	(.L_21049 - .L_21048)


	//   ....[0]....
.L_21048:
        /*01ac*/ 	.word	0x00000180


	//   ....[1]....
        /*01b0*/ 	.word	0x000001b0


	//   ....[2]....
        /*01b4*/ 	.word	0x000001d0


	//   ....[3]....
        /*01b8*/ 	.word	0x00000300


	//   ....[4]....
        /*01bc*/ 	.word	0x00000320


	//   ....[5]....
        /*01c0*/ 	.word	0x00000340


	//   ....[6]....
        /*01c4*/ 	.word	0x00001180


	//   ....[7]....
        /*01c8*/ 	.word	0x00001200


	//   ....[8]....
        /*01cc*/ 	.word	0x00001230


	//   ....[9]....
        /*01d0*/ 	.word	0x00001280


	//   ....[10]....
        /*01d4*/ 	.word	0x000012d0


	//   ....[11]....
        /*01d8*/ 	.word	0x00001320


	//   ....[12]....
        /*01dc*/ 	.word	0x00001340


	//   ....[13]....
        /*01e0*/ 	.word	0x00001360


	//   ....[14]....
        /*01e4*/ 	.word	0x00002560


	//   ....[15]....
        /*01e8*/ 	.word	0x000025c0


	//   ....[16]....
        /*01ec*/ 	.word	0x00002620


	//----- nvinfo : EIATTR_SYSCALL_OFFSETS
	.align		4
.L_21049:
        /*01f0*/ 	.byte	0x04, 0x46
        /*01f2*/ 	.short	(.L_21051 - .L_21050)


	//   ....[0]....
.L_21050:
        /*01f4*/ 	.word	0x000024f0


	//----- nvinfo : EIATTR_EXIT_INSTR_OFFSETS
	.align		4
.L_21051:
        /*01f8*/ 	.byte	0x04, 0x1c
        /*01fa*/ 	.short	(.L_21053 - .L_21052)


	//   ....[0]....
.L_21052:
        /*01fc*/ 	.word	0x000020b0


	//   ....[1]....
        /*0200*/ 	.word	0x000020c0


	//   ....[2]....
        /*0204*/ 	.word	0x000023f0


	//   ....[3]....
        /*0208*/ 	.word	0x00002500


	//----- nvinfo : EIATTR_CRS_STACK_SIZE
	.align		4
.L_21053:
        /*020c*/ 	.byte	0x04, 0x1e
        /*020e*/ 	.short	(.L_21055 - .L_21054)
.L_21054:
        /*0210*/ 	.word	0x00000000


	//----- nvinfo : EIATTR_CBANK_PARAM_SIZE
	.align		4
.L_21055:
        /*0214*/ 	.byte	0x03, 0x19
        /*0216*/ 	.short	0x007c


	//----- nvinfo : EIATTR_PARAM_CBANK
	.align		4
        /*0218*/ 	.byte	0x04, 0x0a
        /*021a*/ 	.short	(.L_21057 - .L_21056)
	.align		4
.L_21056:
        /*021c*/ 	.word	index@(.nv.constant0._ZN4vllm25paged_attention_v1_kernelIfhLi96ELi8ELi128ELNS_18Fp8KVCacheDataTypeE1ELb0EEEvPT_PKS2_PKT0_S8_ifPKiSA_iPKfiiiSC_SC_iiiii)
        /*0220*/ 	.short	0x0210
        /*0222*/ 	.short	0x007c


	//----- nvinfo : EIATTR_SW_WAR
	.align		4
.L_21057:
        /*0224*/ 	.byte	0x04, 0x36
        /*0226*/ 	.short	(.L_21059 - .L_21058)
.L_21058:
        /*0228*/ 	.word	0x00000008
.L_21059:


//--------------------- .nv.info._ZN4vllm25paged_attention_v1_kernelIfhLi80ELi8ELi128ELNS_18Fp8KVCacheDataTypeE1ELb0EEEvPT_PKS2_PKT0_S8_ifPKiSA_iPKfiiiSC_SC_iiiii --------------------------
	.section	.nv.info._ZN4vllm25paged_attention_v1_kernelIfhLi80ELi8ELi128ELNS_18Fp8KVCacheDataTypeE1ELb0EEEvPT_PKS2_PKT0_S8_ifPKiSA_iPKfiiiSC_SC_iiiii,"",@"SHT_CUDA_INFO"
	.sectionflags	@""
	.align	4


	//----- nvinfo : EIATTR_CUDA_API_VERSION
	.align		4
        /*0000*/ 	.byte	0x04, 0x37
        /*0002*/ 	.short	(.L_21061 - .L_21060)
.L_21060:
        /*0004*/ 	.word	0x00000082


	//----- nvinfo : EIATTR_KPARAM_INFO
	.align		4
.L_21061:
        /*0008*/ 	.byte	0x04, 0x17
        /*000a*/ 	.short	(.L_21063 - .L_21062)
.L_21062:
        /*000c*/ 	.word	0x00000000
        /*0010*/ 	.short	0x0013
        /*0012*/ 	.short	0x0078
        /*0014*/ 	.byte	0x00, 0xf0, 0x11, 0x00


	//----- nvinfo : EIATTR_KPARAM_INFO
	.align		4
.L_21063:
        /*0018*/ 	.byte	0x04, 0x17
        /*001a*/ 	.short	(.L_21065 - .L_21064)
.L_21064:
        /*001c*/ 	.word	0x00000000
        /*0020*/ 	.short	0x0012
        /*0022*/ 	.short	0x0074
        /*0024*/ 	.byte	0x00, 0xf0, 0x11, 0x00


	//----- nvinfo : EIATTR_KPARAM_INFO
	.align		4
.L_21065:
        /*0028*/ 	.byte	0x04, 0x17
        /*002a*/ 	.short	(.L_21067 - .L_21066)
.L_21066:
        /*002c*/ 	.word	0x00000000
        /*0030*/ 	.short	0x0011
        /*0032*/ 	.short	0x0070
        /*0034*/ 	.byte	0x00, 0xf0, 0x11, 0x00


	//----- nvinfo : EIATTR_KPARAM_INFO
	.align		4
.L_21067:
        /*0038*/ 	.byte	0x04, 0x17
        /*003a*/ 	.short	(.L_21069 - .L_21068)
.L_21068:
        /*003c*/ 	.word	0x00000000
        /*0040*/ 	.short	0x0010
        /*0042*/ 	.short	0x006c
        /*0044*/ 	.byte	0x00, 0xf0, 0x11, 0x00


	//----- nvinfo : EIATTR_KPARAM_INFO
	.align		4
.L_21069:
        /*0048*/ 	.byte	0x04, 0x17
        /*004a*/ 	.short	(.L_21071 - .L_21070)
.L_21070:
        /*004c*/ 	.word	0x00000000
        /*0050*/ 	.short	0x000f
        /*0052*/ 	.short	0x0068
        /*0054*/ 	.byte	0x00, 0xf0, 0x11, 0x00


	//----- nvinfo : EIATTR_KPARAM_INFO
	.align		4
.L_21071:
        /*0058*/ 	.byte	0x04, 0x17
        /*005a*/ 	.short	(.L_21073 - .L_21072)
.L_21072:
        /*005c*/ 	.word	0x00000000
        /*0060*/ 	.short	0x000e
        /*0062*/ 	.short	0x0060
        /*0064*/ 	.byte	0x00, 0xf0, 0x21, 0x00


	//----- nvinfo : EIATTR_KPARAM_INFO
	.align		4
.L_21073:
        /*0068*/ 	.byte	0x04, 0x17
        /*006a*/ 	.short	(.L_21075 - .L_21074)
.L_21074:
        /*006c*/ 	.word	0x00000000
        /*0070*/ 	.short	0x000d
        /*0072*/ 	.short	0x0058
        /*0074*/ 	.byte	0x00, 0xf0, 0x21, 0x00


	//----- nvinfo : EIATTR_KPARAM_INFO
	.align		4
.L_21075:
        /*0078*/ 	.byte	0x04, 0x17
        /*007a*/ 	.short	(.L_21077 - .L_21076)
.L_21076:
        /*007c*/ 	.word	0x00000000
        /*0080*/ 	.short	0x000c
        /*0082*/ 	.short	0x0050
        /*0084*/ 	.byte	0x00, 0xf0, 0x11, 0x00


	//----- nvinfo : EIATTR_KPARAM_INFO
	.align		4
.L_21077:
        /*0088*/ 	.byte	0x04, 0x17
        /*008a*/ 	.short	(.L_21079 - .L_21078)
.L_21078:
        /*008c*/ 	.word	0x00000000
        /*0090*/ 	.short	0x000b
        /*0092*/ 	.short	0x004c
        /*0094*/ 	.byte	0x00, 0xf0, 0x11, 0x00


	//----- nvinfo : EIATTR_KPARAM_INFO
	.align		4
.L_21079:
        /*0098*/ 	.byte	0x04, 0x17
        /*009a*/ 	.short	(.L_21081 - .L_21080)
.L_21080:
        /*009c*/ 	.word	0x00000000
        /*00a0*/ 	.short	0x000a
        /*00a2*/ 	.short	0x0048
        /*00a4*/ 	.byte	0x00, 0xf0, 0x11, 0x00


	//----- nvinfo : EIATTR_KPARAM_INFO
	.align		4
.L_21081:
        /*00a8*/ 	.byte	0x04, 0x17
        /*00aa*/ 	.short	(.L_21083 - .L_21082)
.L_21082:
        /*00ac*/ 	.word	0x00000000
        /*00b0*/ 	.short	0x0009
        /*00b2*/ 	.short	0x0040
        /*00b4*/ 	.byte	0x00, 0xf0, 0x21, 0x00


	//----- nvinfo : EIATTR_KPARAM_INFO
	.align		4
.L_21083:
        /*00b8*/ 	.byte	0x04, 0x17
        /*00ba*/ 	.short	(.L_21085 - .L_21084)
.L_21084:
        /*00bc*/ 	.word	0x00000000
        /*00c0*/ 	.short	0x0008
        /*00c2*/ 	.short	0x0038
        /*00c4*/ 	.byte	0x00, 0xf0, 0x11, 0x00


	//----- nvinfo : EIATTR_KPARAM_INFO
	.align		4
.L_21085:
        /*00c8*/ 	.byte	0x04, 0x17
        /*00ca*/ 	.short	(.L_21087 - .L_21086)
.L_21086:
        /*00cc*/ 	.word	0x00000000
        /*00d0*/ 	.short	0x0007
        /*00d2*/ 	.short	0x0030
        /*00d4*/ 	.byte	0x00, 0xf0, 0x21, 0x00


	//----- nvinfo : EIATTR_KPARAM_INFO
	.align		4
.L_21087:
        /*00d8*/ 	.byte	0x04, 0x17
        /*00da*/ 	.short	(.L_21089 - .L_21088)
.L_21088:
        /*00dc*/ 	.word	0x00000000
        /*00e0*/ 	.short	0x0006
        /*00e2*/ 	.short	0x0028
        /*00e4*/ 	.byte	0x00, 0xf0, 0x21, 0x00


	//----- nvinfo : EIATTR_KPARAM_INFO
	.align		4
.L_21089:
        /*00e8*/ 	.byte	0x04, 0x17
        /*00ea*/ 	.short	(.L_21091 - .L_21090)
.L_21090:
        /*00ec*/ 	.word	0x00000000
        /*00f0*/ 	.short	0x0005
        /*00f2*/ 	.short	0x0024
        /*00f4*/ 	.byte	0x00, 0xf0, 0x11, 0x00


	//----- nvinfo : EIATTR_KPARAM_INFO
	.align		4
.L_21091:
        /*00f8*/ 	.byte	0x04, 0x17
        /*00fa*/ 	.short	(.L_21093 - .L_21092)
.L_21092:
        /*00fc*/ 	.word	0x00000000
        /*0100*/ 	.short	0x0004
        /*0102*/ 	.short	0x0020
        /*0104*/ 	.byte	0x00, 0xf0, 0x11, 0x00


	//----- nvinfo : EIATTR_KPARAM_INFO
	.align		4
.L_21093:
        /*0108*/ 	.byte	0x04, 0x17
        /*010a*/ 	.short	(.L_21095 - .L_21094)
.L_21094:
        /*010c*/ 	.word	0x00000000
        /*0110*/ 	.short	0x0003
        /*0112*/ 	.short	0x0018
        /*0114*/ 	.byte	0x00, 0xf0, 0x21, 0x00


	//----- nvinfo : EIATTR_KPARAM_INFO
	.align		4
.L_21095:
        /*0118*/ 	.byte	0x04, 0x17
        /*011a*/ 	.short	(.L_21097 - .L_21096)
.L_21096:
        /*011c*/ 	.word	0x00000000
        /*0120*/ 	.short	0x0002
        /*0122*/ 	.short	0x0010
        /*0124*/ 	.byte	0x00, 0xf0, 0x21, 0x00


	//----- nvinfo : EIATTR_KPARAM_INFO
	.align		4
.L_21097:
        /*0128*/ 	.byte	0x04, 0x17
        /*012a*/ 	.short	(.L_21099 - .L_21098)
.L_21098:
        /*012c*/ 	.word	0x00000000
        /*0130*/ 	.short	0x0001
        /*0132*/ 	.short	0x0008
        /*0134*/ 	.byte	0x00, 0xf0, 0x21, 0x00


	//----- nvinfo : EIATTR_KPARAM_INFO
	.align		4
.L_21099:
        /*0138*/ 	.byte	0x04, 0x17
        /*013a*/ 	.short	(.L_21101 - .L_21100)
.L_21100:
        /*013c*/ 	.word	0x00000000
        /*0140*/ 	.short	0x0000
        /*0142*/ 	.short	0x0000
        /*0144*/ 	.byte	0x00, 0xf0, 0x21, 0x00


	//----- nvinfo : EIATTR_SPARSE_MMA_MASK
	.align		4
.L_21101:
        /*0148*/ 	.byte	0x03, 0x50
        /*014a*/ 	.short	0x0000


	//----- nvinfo : EIATTR_MAXREG_COUNT
	.align		4
        /*014c*/ 	.byte	0x03, 0x1b
        /*014e*/ 	.short	0x00ff


	//----- nvinfo : EIATTR_NUM_BARRIERS
	.align		4
        /*0150*/ 	.byte	0x02, 0x4c
        /*0152*/ 	.byte	0x01
	.zero		1


	//----- nvinfo : EIATTR_EXTERNS
	.align		4
        /*0154*/ 	.byte	0x04, 0x0f
        /*0156*/ 	.short	(.L_21103 - .L_21102)


	//   ....[0]....
	.align		4
.L_21102:
        /*0158*/ 	.word	index@(__assertfail)


	//----- nvinfo : EIATTR_MERCURY_ISA_VERSION
	.align		4
.L_21103:
        /*015c*/ 	.byte	0x03, 0x5f
        /*015e*/ 	.short	0x0101


	//----- nvinfo : EIATTR_COOP_GROUP_MASK_REGIDS
	.align		4
        /*0160*/ 	.byte	0x04, 0x29
        /*0162*/ 	.short	(.L_21105 - .L_21104)


	//   ....[0]....
.L_21104:
        /*0164*/ 	.word	0xffffffff


	//   ....[1]....
        /*0168*/ 	.word	0xffffffff


	//   ....[2]....
        /*016c*/ 	.word	0xffffffff


	//   ....[3]....
        /*0170*/ 	.word	0xffffffff


	//   ....[4]....
        /*0174*/ 	.word	0xffffffff


	//   ....[5]....
        /*0178*/ 	.word	0xffffffff


	//   ....[6]....
        /*017c*/ 	.word	0xffffffff


	//   ....[7]....
        /*0180*/ 	.word	0xffffffff


	//   ....[8]....
        /*0184*/ 	.word	0xffffffff


	//   ....[9]....
        /*0188*/ 	.word	0xffffffff


	//   ....[10]....
        /*018c*/ 	.word	0xffffffff


	//   ....[11]....
        /*0190*/ 	.word	0xffffffff


	//   ....[12]....
        /*0194*/ 	.word	0xffffffff


	//   ....[13]....
        /*0198*/ 	.word	0xffffffff


	//   ....[14]....
        /*019c*/ 	.word	0x0500000f


	//   ....[15]....
        /*01a0*/ 	.word	0x0500000f


	//   ....[16]....
        /*01a4*/ 	.word	0x0500000f


	//----- nvinfo : EIATTR_COOP_GROUP_INSTR_OFFSETS
	.align		4
.L_21105:
        /*01a8*/ 	.byte	0x04, 0x28
        /*01aa*/ 	.short	(.L_21107 - .L_21106)


	//   ....[0]....
.L_21106:
        /*01ac*/ 	.word	0x00000180


	//   ....[1]....
        /*01b0*/ 	.word	0x000001b0


	//   ....[2]....
        /*01b4*/ 	.word	0x000001d0


	//   ....[3]....
        /*01b8*/ 	.word	0x00000300


	//   ....[4]....
        /*01bc*/ 	.word	0x00000320


	//   ....[5]....
        /*01c0*/ 	.word	0x00000340


	//   ....[6]....
        /*01c4*/ 	.word	0x00001180


	//   ....[7]....
        /*01c8*/ 	.word	0x00001200


	//   ....[8]....
        /*01cc*/ 	.word	0x00001230


	//   ....[9]....
        /*01d0*/ 	.word	0x00001280


	//   ....[10]....
        /*01d4*/ 	.word	0x000012d0


	//   ....[11]....
        /*01d8*/ 	.word	0x00001320


	//   ....[12]....
        /*01dc*/ 	.word	0x00001340


	//   ....[13]....
        /*01e0*/ 	.word	0x00001360


	//   ....[14]....
        /*01e4*/ 	.word	0x00002480


	//   ....[15]....
        /*01e8*/ 	.word	0x000024e0


	//   ....[16]....
        /*01ec*/ 	.word	0x00002540


	//----- nvinfo : EIATTR_SYSCALL_OFFSETS
	.align		4
.L_21107:
        /*01f0*/ 	.byte	0x04, 0x46
        /*01f2*/ 	.short	(.L_21109 - .L_21108)


	//   ....[0]....
.L_21108:
        /*01f4*/ 	.word	0x00002410


	//----- nvinfo : EIATTR_EXIT_INSTR_OFFSETS
	.align		4
.L_21109:
        /*01f8*/ 	.byte	0x04, 0x1c
        /*01fa*/ 	.short	(.L_21111 - .L_21110)


	//   ....[0]....
.L_21110:
        /*01fc*/ 	.word	0x00002030


	//   ....[1]....
        /*0200*/ 	.word	0x00002040


	//   ....[2]....
        /*0204*/ 	.word	0x00002310


	//   ....[3]....
        /*0208*/ 	.word	0x00002420


	//----- nvinfo : EIATTR_CRS_STACK_SIZE
	.align		4
.L_21111:
        /*020c*/ 	.byte	0x04, 0x1e
        /*020e*/ 	.short	(.L_21113 - .L_21112)
.L_21112:
        /*0210*/ 	.word	0x00000000


	//----- nvinfo : EIATTR_CBANK_PARAM_SIZE
	.align		4
.L_21113:
        /*0214*/ 	.byte	0x03, 0x19
        /*0216*/ 	.short	0x007c


	//----- nvinfo : EIATTR_PARAM_CBANK
	.align		4
        /*0218*/ 	.byte	0x04, 0x0a
        /*021a*/ 	.short	(.L_21115 - .L_21114)
	.align		4
.L_21114:
        /*021c*/ 	.word	index@(.nv.constant0._ZN4vllm25paged_attention_v1_kernelIfhLi80ELi8ELi128ELNS_18Fp8KVCacheDataTypeE1ELb0EEEvPT_PKS2_PKT0_S8_ifPKiSA_iPKfiiiSC_SC_iiiii)
        /*0220*/ 	.short	0x0210
        /*0222*/ 	.short	0x007c


	//----- nvinfo : EIATTR_SW_WAR
	.align		4
.L_21115:
        /*0224*/ 	.byte	0x04, 0x36
        /*0226*/ 	.short	(.L_21117 - .L_21116)
.L_21116:
        /*0228*/ 	.word	0x00000008
.L_21117:


//--------------------- .nv.info._ZN4vllm25paged_attention_v1_kernelIfhLi64ELi8ELi128ELNS_18Fp8KVCacheDataTypeE1ELb0EEEvPT_PKS2_PKT0_S8_ifPKiSA_iPKfiiiSC_SC_iiiii --------------------------
	.section	.nv.info._ZN4vllm25paged_attention_v1_kernelIfhLi64ELi8ELi128ELNS_18Fp8KVCacheDataTypeE1ELb0EEEvPT_PKS2_PKT0_S8_ifPKiSA_iPKfiiiSC_SC_iiiii,"",@"SHT_CUDA_INFO"
	.sectionflags	@""
	.align	4


	//----- nvinfo : EIATTR_CUDA_API_VERSION
	.align		4
        /*0000*/ 	.byte	0x04, 0x37
        /*0002*/ 	.short	(.L_21119 - .L_21118)
.L_21118:
        /*0004*/ 	.word	0x00000082


	//----- nvinfo : EIATTR_KPARAM_INFO
	.align		4
.L_21119:
        /*0008*/ 	.byte	0x04, 0x17
        /*000a*/ 	.short	(.L_21121 - .L_21120)
.L_21120:
        /*000c*/ 	.word	0x00000000
        /*0010*/ 	.short	0x0013
        /*0012*/ 	.short	0x0078
        /*0014*/ 	.byte	0x00, 0xf0, 0x11, 0x00


	//----- nvinfo : EIATTR_KPARAM_INFO
	.align		4
.L_21121:
        /*0018*/ 	.byte	0x04, 0x17
        /*001a*/ 	.short	(.L_21123 - .L_21122)
.L_21122:
        /*001c*/ 	.word	0x00000000
        /*0020*/ 	.short	0x0012
        /*0022*/ 	.short	0x0074
        /*0024*/ 	.byte	0x00, 0xf0, 0x11, 0x00


	//----- nvinfo : EIATTR_KPARAM_INFO
	.align		4
.L_21123:
        /*0028*/ 	.byte	0x04, 0x17
        /*002a*/ 	.short	(.L_21125 - .L_21124)
.L_21124:
        /*002c*/ 	.word	0x00000000
        /*0030*/ 	.short	0x0011
        /*0032*/ 	.short	0x0070
        /*0034*/ 	.byte	0x00, 0xf0, 0x11, 0x00


	//----- nvinfo : EIATTR_KPARAM_INFO
	.align		4
.L_21125:
        /*0038*/ 	.byte	0x04, 0x17
        /*003a*/ 	.short	(.L_21127 - .L_21126)
.L_21126:
        /*003c*/ 	.word	0x00000000
        /*0040*/ 	.short	0x0010
        /*0042*/ 	.short	0x006c
        /*0044*/ 	.byte	0x00, 0xf0, 0x11, 0x00


	//----- nvinfo : EIATTR_KPARAM_INFO
	.align		4
.L_21127:
        /*0048*/ 	.byte	0x04, 0x17
        /*004a*/ 	.short	(.L_21129 - .L_21128)
.L_21128:
        /*004c*/ 	.word	0x00000000
        /*0050*/ 	.short	0x000f
        /*0052*/ 	.short	0x0068
        /*0054*/ 	.byte	0x00, 0xf0, 0x11, 0x00


	//----- nvinfo : EIATTR_KPARAM_INFO
	.align		4
.L_21129:
        /*0058*/ 	.byte	0x04, 0x17
        /*005a*/ 	.short	(.L_21131 - .L_21130)
.L_21130:
        /*005c*/ 	.word	0x00000000
        /*0060*/ 	.short	0x000e
        /*0062*/ 	.short	0x0060
        /*0064*/ 	.byte	0x00, 0xf0, 0x21, 0x00


	//----- nvinfo : EIATTR_KPARAM_INFO
	.align		4
.L_21131:
        /*0068*/ 	.byte	0x04, 0x17
        /*006a*/ 	.short	(.L_21133 - .L_21132)
.L_21132:
        /*006c*/ 	.word	0x00000000
        /*0070*/ 	.short	0x000d
        /*0072*/ 	.short	0x0058
        /*0074*/ 	.byte	0x00, 0xf0, 0x21, 0x00


	//----- nvinfo : EIATTR_KPARAM_INFO
	.align		4
.L_21133:
        /*0078*/ 	.byte	0x04, 0x17
        /*007a*/ 	.short	(.L_21135 - .L_21134)
.L_21134:
        /*007c*/ 	.word	0x00000000
        /*0080*/ 	.short	0x000c
        /*0082*/ 	.short	0x0050
        /*0084*/ 	.byte	0x00, 0xf0, 0x11, 0x00


	//----- nvinfo : EIATTR_KPARAM_INFO
	.align		4
.L_21135:
        /*0088*/ 	.byte	0x04, 0x17
        /*008a*/ 	.short	(.L_21137 - .L_21136)
.L_21136:
        /*008c*/ 	.word	0x00000000
        /*0090*/ 	.short	0x000b
        /*0092*/ 	.short	0x004c
        /*0094*/ 	.byte	0x00, 0xf0, 0x11, 0x00


	//----- nvinfo : EIATTR_KPARAM_INFO
	.align		4
.L_21137:
        /*0098*/ 	.byte	0x04, 0x17
        /*009a*/ 	.short	(.L_21139 - .L_21138)
.L_21138:
        /*009c*/ 	.word	0x00000000
        /*00a0*/ 	.short	0x000a
        /*00a2*/ 	.short	0x0048
        /*00a4*/ 	.byte	0x00, 0xf0, 0x11, 0x00


	//----- nvinfo : EIATTR_KPARAM_INFO
	.align		4
.L_21139:
        /*00a8*/ 	.byte	0x04, 0x17
        /*00aa*/ 	.short	(.L_21141 - .L_21140)
.L_21140:
        /*00ac*/ 	.word	0x00000000
        /*00b0*/ 	.short	0x0009
        /*00b2*/ 	.short	0x0040
        /*00b4*/ 	.byte	0x00, 0xf0, 0x21, 0x00


	//----- nvinfo : EIATTR_KPARAM_INFO
	.align		4
.L_21141:
        /*00b8*/ 	.byte	0x04, 0x17
        /*00ba*/ 	.short	(.L_21143 - .L_21142)
.L_21142:
        /*00bc*/ 	.word	0x00000000
        /*00c0*/ 	.short	0x0008
        /*00c2*/ 	.short	0x0038
        /*00c4*/ 	.byte	0x00, 0xf0, 0x11, 0x00


	//----- nvinfo : EIATTR_KPARAM_INFO
	.align		4
.L_21143:
        /*00c8*/ 	.byte	0x04, 0x17
        /*00ca*/ 	.short	(.L_21145 - .L_21144)
.L_21144:
        /*00cc*/ 	.word	0x00000000
        /*00d0*/ 	.short	0x0007
        /*00d2*/ 	.short	0x0030
        /*00d4*/ 	.byte	0x00, 0xf0, 0x21, 0x00


	//----- nvinfo : EIATTR_KPARAM_INFO
	.align		4
.L_21145:
        /*00d8*/ 	.byte	0x04, 0x17
        /*00da*/ 	.short	(.L_21147 - .L_21146)
.L_21146:
        /*00dc*/ 	.word	0x00000000
        /*00e0*/ 	.short	0x0006
        /*00e2*/ 	.short	0x0028
        /*00e4*/ 	.byte	0x00, 0xf0, 0x21, 0x00


	//----- nvinfo : EIATTR_KPARAM_INFO
	.align		4
.L_21147:
        /*00e8*/ 	.byte	0x04, 0x17
        /*00ea*/ 	.short	(.L_21149 - .L_21148)
.L_21148:
        /*00ec*/ 	.word	0x00000000
        /*00f0*/ 	.short	0x0005
        /*00f2*/ 	.short	0x0024
        /*00f4*/ 	.byte	0x00, 0xf0, 0x11, 0x00


	//----- nvinfo : EIATTR_KPARAM_INFO
	.align		4
.L_21149:
        /*00f8*/ 	.byte	0x04, 0x17
        /*00fa*/ 	.short	(.L_21151 - .L_21150)
.L_21150:
        /*00fc*/ 	.word	0x00000000
        /*0100*/ 	.short	0x0004
        /*0102*/ 	.short	0x0020
        /*0104*/ 	.byte	0x00, 0xf0, 0x11, 0x00


	//----- nvinfo : EIATTR_KPARAM_INFO
	.align		4
.L_21151:
        /*0108*/ 	.byte	0x04, 0x17
        /*010a*/ 	.short	(.L_21153 - .L_21152)
.L_21152:
        /*010c*/ 	.word	0x00000000
        /*0110*/ 	.short	0x0003
        /*0112*/ 	.short	0x0018
        /*0114*/ 	.byte	0x00, 0xf0, 0x21, 0x00


	//----- nvinfo : EIATTR_KPARAM_INFO
	.align		4
.L_21153:
        /*0118*/ 	.byte	0x04, 0x17
        /*011a*/ 	.short	(.L_21155 - .L_21154)
.L_21154:
        /*011c*/ 	.word	0x00000000
        /*0120*/ 	.short	0x0002
        /*0122*/ 	.short	0x0010
        /*0124*/ 	.byte	0x00, 0xf0, 0x21, 0x00


	//----- nvinfo : EIATTR_KPARAM_INFO
	.align		4
.L_21155:
        /*0128*/ 	.byte	0x04, 0x17
        /*012a*/ 	.short	(.L_21157 - .L_21156)
.L_21156:
        /*012c*/ 	.word	0x00000000
        /*0130*/ 	.short	0x0001
        /*0132*/ 	.short	0x0008
        /*0134*/ 	.byte	0x00, 0xf0, 0x21, 0x00


	//----- nvinfo : EIATTR_KPARAM_INFO
	.align		4
.L_21157:
        /*0138*/ 	.byte	0x04, 0x17
        /*013a*/ 	.short	(.L_21159 - .L_21158)
.L_21158:
        /*013c*/ 	.word	0x00000000
        /*0140*/ 	.short	0x0000
        /*0142*/ 	.short	0x0000
        /*0144*/ 	.byte	0x00, 0xf0, 0x21, 0x00


	//----- nvinfo : EIATTR_SPARSE_MMA_MASK
	.align		4
.L_21159:
        /*0148*/ 	.byte	0x03, 0x50
        /*014a*/ 	.short	0x0000


	//----- nvinfo : EIATTR_MAXREG_COUNT
	.align		4
        /*014c*/ 	.byte	0x03, 0x1b
        /*014e*/ 	.short	0x00ff


	//----- nvinfo : EIATTR_NUM_BARRIERS
	.align		4
        /*0150*/ 	.byte	0x02, 0x4c
        /*0152*/ 	.byte	0x01
	.zero		1


	//----- nvinfo : EIATTR_EXTERNS
	.align		4
        /*0154*/ 	.byte	0x04, 0x0f
        /*0156*/ 	.short	(.L_21161 - .L_21160)


	//   ....[0]....
	.align		4
.L_21160:
        /*0158*/ 	.word	index@(__assertfail)


	//----- nvinfo : EIATTR_MERCURY_ISA_VERSION
	.align		4
.L_21161:
        /*015c*/ 	.byte	0x03, 0x5f
        /*015e*/ 	.short	0x0101


	//----- nvinfo : EIATTR_COOP_GROUP_MASK_REGIDS
	.align		4
        /*0160*/ 	.byte	0x04, 0x29
        /*0162*/ 	.short	(.L_21163 - .L_21162)


	//   ....[0]....
.L_21162:
        /*0164*/ 	.word	0xffffffff


	//   ....[1]....
        /*0168*/ 	.word	0xffffffff


	//   ....[2]....
        /*016c*/ 	.word	0xffffffff


	//   ....[3]....
        /*0170*/ 	.word	0xffffffff


	//   ....[4]....
        /*0174*/ 	.word	0xffffffff


	//   ....[5]....
        /*0178*/ 	.word	0xffffffff


	//   ....[6]....
        /*017c*/ 	.word	0xffffffff


	//   ....[7]....
        /*0180*/ 	.word	0xffffffff


	//   ....[8]....
        /*0184*/ 	.word	0xffffffff


	//   ....[9]....
        /*0188*/ 	.word	0xffffffff


	//   ....[10]....
        /*018c*/ 	.word	0xffffffff


	//   ....[11]....
        /*0190*/ 	.word	0xffffffff


	//   ....[12]....
        /*0194*/ 	.word	0xffffffff


	//   ....[13]....
        /*0198*/ 	.word	0xffffffff


	//   ....[14]....
        /*019c*/ 	.word	0x0500000f


	//   ....[15]....
        /*01a0*/ 	.word	0x0500000f


	//   ....[16]....
        /*01a4*/ 	.word	0x0500000f


	//----- nvinfo : EIATTR_COOP_GROUP_INSTR_OFFSETS
	.align		4
.L_21163:
        /*01a8*/ 	.byte	0x04, 0x28
        /*01aa*/ 	.short	(.L_21165 - .L_21164)


	//   ....[0]....
.L_21164:
        /*01ac*/ 	.word	0x00000180


	//   ....[1]....
        /*01b0*/ 	.word	0x000001b0


	//   ....[2]....
        /*01b4*/ 	.word	0x000001d0


	//   ....[3]....
        /*01b8*/ 	.word	0x00000300


	//   ....[4]....
        /*01bc*/ 	.word	0x00000320


	//   ....[5]....
        /*01c0*/ 	.word	0x00000340


	//   ....[6]....
        /*01c4*/ 	.word	0x00001180


	//   ....[7]....
        /*01c8*/ 	.word	0x00001200


	//   ....[8]....
        /*01cc*/ 	.word	0x00001230


	//   ....[9]....
        /*01d0*/ 	.word	0x00001280


	//   ....[10]....
        /*01d4*/ 	.word	0x000012d0


	//   ....[11]....
        /*01d8*/ 	.word	0x00001320


	//   ....[12]....
        /*01dc*/ 	.word	0x00001340


	//   ....[13]....
        /*01e0*/ 	.word	0x00001360


	//   ....[14]....
        /*01e4*/ 	.word	0x00002390


	//   ....[15]....
        /*01e8*/ 	.word	0x000023f0


	//   ....[16]....
        /*01ec*/ 	.word	0x00002450


	//----- nvinfo : EIATTR_SYSCALL_OFFSETS
	.align		4
.L_21165:
        /*01f0*/ 	.byte	0x04, 0x46
        /*01f2*/ 	.short	(.L_21167 - .L_21166)


	//   ....[0]....
.L_21166:
        /*01f4*/ 	.word	0x00002320


	//----- nvinfo : EIATTR_EXIT_INSTR_OFFSETS
	.align		4
.L_21167:
        /*01f8*/ 	.byte	0x04, 0x1c
        /*01fa*/ 	.short	(.L_21169 - .L_21168)


	//   ....[0]....
.L_21168:
        /*01fc*/ 	.word	0x00001f90


	//   ....[1]....
        /*0200*/ 	.word	0x00001fa0


	//   ....[2]....
        /*0204*/ 	.word	0x00002220


	//   ....[3]....
        /*0208*/ 	.word	0x00002330


	//----- nvinfo : EIATTR_CRS_STACK_SIZE
	.align		4
.L_21169:
        /*020c*/ 	.byte	0x04, 0x1e
        /*020e*/ 	.short	(.L_21171 - .L_21170)
.L_21170:
        /*0210*/ 	.word	0x00000000


	//----- nvinfo : EIATTR_CBANK_PARAM_SIZE
	.align		4
.L_21171:
        /*0214*/ 	.byte	0x03, 0x19
        /*0216*/ 	.short	0x007c


	//----- nvinfo : EIATTR_PARAM_CBANK
	.align		4
        /*0218*/ 	.byte	0x04, 0x0a
        /*021a*/ 	.short	(.L_21173 - .L_21172)
	.align		4
.L_21172:
        /*021c*/ 	.word	index@(.nv.constant0._ZN4vllm25paged_attention_v1_kernelIfhLi64ELi8ELi128ELNS_18Fp8KVCacheDataTypeE1ELb0EEEvPT_PKS2_PKT0_S8_ifPKiSA_iPKfiiiSC_SC_iiiii)
        /*0220*/ 	.short	0x0210
        /*0222*/ 	.short	0x007c


	//----- nvinfo : EIATTR_SW_WAR
	.align		4
.L_21173:
        /*0224*/ 	.byte	0x04, 0x36
        /*0226*/ 	.short	(.L_21175 - .L_21174)
.L_21174:
        /*0228*/ 	.word	0x00000008
.L_21175:


//--------------------- .nv.info._ZN4vllm25paged_attention_v1_kernelIfhLi32ELi8ELi128ELNS_18Fp8KVCacheDataTypeE1ELb0EEEvPT_PKS2_PKT0_S8_ifPKiSA_iPKfiiiSC_SC_iiiii --------------------------
	.section	.nv.info._ZN4vllm25paged_attention_v1_kernelIfhLi32ELi8ELi128ELNS_18Fp8KVCacheDataTypeE1ELb0EEEvPT_PKS2_PKT0_S8_ifPKiSA_iPKfiiiSC_SC_iiiii,"",@"SHT_CUDA_INFO"
	.sectionflags	@""
	.align	4


	//----- nvinfo : EIATTR_CUDA_API_VERSION
	.align		4
        /*0000*/ 	.byte	0x04, 0x37
        /*0002*/ 	.short	(.L_21177 - .L_21176)
.L_21176:
        /*0004*/ 	.word	0x00000082


	//----- nvinfo : EIATTR_KPARAM_INFO
	.align		4
.L_21177:
        /*0008*/ 	.byte	0x04, 0x17
        /*000a*/ 	.short	(.L_21179 - .L_21178)
.L_21178:
        /*000c*/ 	.word	0x00000000
        /*0010*/ 	.short	0x0013
        /*0012*/ 	.short	0x0078
        /*0014*/ 	.byte	0x00, 0xf0, 0x11, 0x00


	//----- nvinfo : EIATTR_KPARAM_INFO
	.align		4
.L_21179:
        /*0018*/ 	.byte	0x04, 0x17
        /*001a*/ 	.short	(.L_21181 - .L_21180)
.L_21180:
        /*001c*/ 	.word	0x00000000
        /*0020*/ 	.short	0x0012
        /*0022*/ 	.short	0x0074
        /*0024*/ 	.byte	0x00, 0xf0, 0x11, 0x00


	//----- nvinfo : EIATTR_KPARAM_INFO
	.align		4
.L_21181:
        /*0028*/ 	.byte	0x04, 0x17
        /*002a*/ 	.short	(.L_21183 - .L_21182)
.L_21182:
        /*002c*/ 	.word	0x00000000
        /*0030*/ 	.short	0x0011
        /*0032*/ 	.short	0x0070
        /*0034*/ 	.byte	0x00, 0xf0, 0x11, 0x00


	//----- nvinfo : EIATTR_KPARAM_INFO
	.align		4
.L_21183:
        /*0038*/ 	.byte	0x04, 0x17
        /*003a*/ 	.short	(.L_21185 - .L_21184)
.L_21184:
        /*003c*/ 	.word	0x00000000
        /*0040*/ 	.short	0x0010
        /*0042*/ 	.short	0x006c
        /*0044*/ 	.byte	0x00, 0xf0, 0x11, 0x00


	//----- nvinfo : EIATTR_KPARAM_INFO
	.align		4
.L_21185:
        /*0048*/ 	.byte	0x04, 0x17
        /*004a*/ 	.short	(.L_21187 - .L_21186)
.L_21186:
        /*004c*/ 	.word	0x00000000
        /*0050*/ 	.short	0x000f
        /*0052*/ 	.short	0x0068
        /*0054*/ 	.byte	0x00, 0xf0, 0x11, 0x00


	//----- nvinfo : EIATTR_KPARAM_INFO
	.align		4
.L_21187:
        /*0058*/ 	.byte	0x04, 0x17
        /*005a*/ 	.short	(.L_21189 - .L_21188)
.L_21188:
        /*005c*/ 	.word	0x00000000
        /*0060*/ 	.short	0x000e
        /*0062*/ 	.short	0x0060
        /*0064*/ 	.byte	0x00, 0xf0, 0x21, 0x00


	//----- nvinfo : EIATTR_KPARAM_INFO
	.align		4
.L_21189:
        /*0068*/ 	.byte	0x04, 0x17
        /*006a*/ 	.short	(.L_21191 - .L_21190)
.L_21190:
        /*006c*/ 	.word	0x00000000
        /*0070*/ 	.short	0x000d
        /*0072*/ 	.short	0x0058
        /*0074*/ 	.byte	0x00, 0xf0, 0x21, 0x00


	//----- nvinfo : EIATTR_KPARAM_INFO
	.align		4
.L_21191:
        /*0078*/ 	.byte	0x04, 0x17
        /*007a*/ 	.short	(.L_21193 - .L_21192)
.L_21192:
        /*007c*/ 	.word	0x00000000
        /*0080*/ 	.short	0x000c
        /*0082*/ 	.short	0x0050
        /*0084*/ 	.byte	0x00, 0xf0, 0x11, 0x00


	//----- nvinfo : EIATTR_KPARAM_INFO
	.align		4
.L_21193:
        /*0088*/ 	.byte	0x04, 0x17
        /*008a*/ 	.short	(.L_21195 - .L_21194)
.L_21194:
        /*008c*/ 	.word	0x00000000
        /*0090*/ 	.short	0x000b
        /*0092*/ 	.short	0x004c
        /*0094*/ 	.byte	0x00, 0xf0, 0x11, 0x00


	//----- nvinfo : EIATTR_KPARAM_INFO
	.align		4
.L_21195:
        /*0098*/ 	.byte	0x04, 0x17
        /*009a*/ 	.short	(.L_21197 - .L_21196)
.L_21196:
        /*009c*/ 	.word	0x00000000
        /*00a0*/ 	.short	0x000a
        /*00a2*/ 	.short	0x0048
        /*00a4*/ 	.byte	0x00, 0xf0, 0x11, 0x00


	//----- nvinfo : EIATTR_KPARAM_INFO
	.align		4
.L_21197:
        /*00a8*/ 	.byte	0x04, 0x17
        /*00aa*/ 	.short	(.L_21199 - .L_21198)
.L_21198:
        /*00ac*/ 	.word	0x00000000
        /*00b0*/ 	.short	0x0009
        /*00b2*/ 	.short	0x0040
        /*00b4*/ 	.byte	0x00, 0xf0, 0x21, 0x00


	//----- nvinfo : EIATTR_KPARAM_INFO
	.align		4
.L_21199:
        /*00b8*/ 	.byte	0x04, 0x17
        /*00ba*/ 	.short	(.L_21201 - .L_21200)
.L_21200:
        /*00bc*/ 	.word	0x00000000
        /*00c0*/ 	.short	0x0008
        /*00c2*/ 	.short	0x0038
        /*00c4*/ 	.byte	0x00, 0xf0, 0x11, 0x00


	//----- nvinfo : EIATTR_KPARAM_INFO
	.align		4
.L_21201:
        /*00c8*/ 	.byte	0x04, 0x17
        /*00ca*/ 	.short	(.L_21203 - .L_21202)
.L_21202:
        /*00cc*/ 	.word	0x00000000
        /*00d0*/ 	.short	0x0007
        /*00d2*/ 	.short	0x0030
        /*00d4*/ 	.byte	0x00, 0xf0, 0x21, 0x00


	//----- nvinfo : EIATTR_KPARAM_INFO
	.align		4
.L_21203:
        /*00d8*/ 	.byte	0x04, 0x17
        /*00da*/ 	.short	(.L_21205 - .L_21204)
.L_21204:
        /*00dc*/ 	.word	0x00000000
        /*00e0*/ 	.short	0x0006
        /*00e2*/ 	.short	0x0028
        /*00e4*/ 	.byte	0x00, 0xf0, 0x21, 0x00


	//----- nvinfo : EIATTR_KPARAM_INFO
	.align		4
.L_21205:
        /*00e8*/ 	.byte	0x04, 0x17
        /*00ea*/ 	.short	(.L_21207 - .L_21206)
.L_21206:
        /*00ec*/ 	.word	0x00000000
        /*00f0*/ 	.short	0x0005
        /*00f2*/ 	.short	0x0024
        /*00f4*/ 	.byte	0x00, 0xf0, 0x11, 0x00


	//----- nvinfo : EIATTR_KPARAM_INFO
	.align		4
.L_21207:
        /*00f8*/ 	.byte	0x04, 0x17
        /*00fa*/ 	.short	(.L_21209 - .L_21208)
.L_21208:
        /*00fc*/ 	.word	0x00000000
        /*0100*/ 	.short	0x0004
        /*0102*/ 	.short	0x0020
        /*0104*/ 	.byte	0x00, 0xf0, 0x11, 0x00


	//----- nvinfo : EIATTR_KPARAM_INFO
	.align		4
.L_21209:
        /*0108*/ 	.byte	0x04, 0x17
        /*010a*/ 	.short	(.L_21211 - .L_21210)
.L_21210:
        /*010c*/ 	.word	0x00000000
        /*0110*/ 	.short	0x0003
        /*0112*/ 	.short	0x0018
        /*0114*/ 	.byte	0x00, 0xf0, 0x21, 0x00


	//----- nvinfo : EIATTR_KPARAM_INFO
	.align		4
.L_21211:
        /*0118*/ 	.byte	0x04, 0x17
        /*011a*/ 	.short	(.L_21213 - .L_21212)
.L_21212:
        /*011c*/ 	.word	0x00000000
        /*0120*/ 	.short	0x0002
        /*0122*/ 	.short	0x0010
        /*0124*/ 	.byte	0x00, 0xf0, 0x21, 0x00


	//----- nvinfo : EIATTR_KPARAM_INFO
	.align		4
.L_21213:
        /*0128*/ 	.byte	0x04, 0x17
        /*012a*/ 	.short	(.L_21215 - .L_21214)
.L_21214:
        /*012c*/ 	.word	0x00000000
        /*0130*/ 	.short	0x0001
        /*0132*/ 	.short	0x0008
        /*0134*/ 	.byte	0x00, 0xf0, 0x21, 0x00


	//----- nvinfo : EIATTR_KPARAM_INFO
	.align		4
.L_21215:
        /*0138*/ 	.byte	0x04, 0x17
        /*013a*/ 	.short	(.L_21217 - .L_21216)
.L_21216:
        /*013c*/ 	.word	0x00000000
        /*0140*/ 	.short	0x0000
        /*0142*/ 	.short	0x0000
        /*0144*/ 	.byte	0x00, 0xf0, 0x21, 0x00


	//----- nvinfo : EIATTR_SPARSE_MMA_MASK
	.align		4
.L_21217:
        /*0148*/ 	.byte	0x03, 0x50
        /*014a*/ 	.short	0x0000


	//----- nvinfo : EIATTR_MAXREG_COUNT
	.align		4
        /*014c*/ 	.byte	0x03, 0x1b
        /*014e*/ 	.short	0x00ff


	//----- nvinfo : EIATTR_NUM_BARRIERS
	.align		4
        /*0150*/ 	.byte	0x02, 0x4c
        /*0152*/ 	.byte	0x01
	.zero		1


	//----- nvinfo : EIATTR_EXTERNS
	.align		4
        /*0154*/ 	.byte	0x04, 0x0f
        /*0156*/ 	.short	(.L_21219 - .L_21218)


	//   ....[0]....
	.align		4
.L_21218:
        /*0158*/ 	.word	index@(__assertfail)


	//----- nvinfo : EIATTR_MERCURY_ISA_VERSION
	.align		4
.L_21219:
        /*015c*/ 	.byte	0x03, 0x5f
        /*015e*/ 	.short	0x0101


	//----- nvinfo : EIATTR_COOP_GROUP_MASK_REGIDS
	.align		4
        /*0160*/ 	.byte	0x04, 0x29
        /*0162*/ 	.short	(.L_21221 - .L_21220)


	//   ....[0]....
.L_21220:
        /*0164*/ 	.word	0xffffffff


	//   ....[1]....
        /*0168*/ 	.word	0xffffffff


	//   ....[2]....
        /*016c*/ 	.word	0xffffffff


	//   ....[3]....
        /*0170*/ 	.word	0xffffffff


	//   ....[4]....
        /*0174*/ 	.word	0xffffffff


	//   ....[5]....
        /*0178*/ 	.word	0xffffffff


	//   ....[6]....
        /*017c*/ 	.word	0xffffffff


	//   ....[7]....
        /*0180*/ 	.word	0xffffffff


	//   ....[8]....
        /*0184*/ 	.word	0xffffffff


	//   ....[9]....
        /*0188*/ 	.word	0xffffffff


	//   ....[10]....
        /*018c*/ 	.word	0xffffffff


	//   ....[11]....
        /*0190*/ 	.word	0xffffffff


	//   ....[12]....
        /*0194*/ 	.word	0xffffffff


	//   ....[13]....
        /*0198*/ 	.word	0xffffffff


	//   ....[14]....
        /*019c*/ 	.word	0x0500000f


	//   ....[15]....
        /*01a0*/ 	.word	0x0500000f


	//   ....[16]....
        /*01a4*/ 	.word	0x0500000f


	//----- nvinfo : EIATTR_COOP_GROUP_INSTR_OFFSETS
	.align		4
.L_21221:
        /*01a8*/ 	.byte	0x04, 0x28
        /*01aa*/ 	.short	(.L_21223 - .L_21222)


	//   ....[0]....
.L_21222:
        /*01ac*/ 	.word	0x00000180


	//   ....[1]....
        /*01b0*/ 	.word	0x000001b0


	//   ....[2]....
        /*01b4*/ 	.word	0x000001d0


	//   ....[3]....
        /*01b8*/ 	.word	0x00000300


	//   ....[4]....
        /*01bc*/ 	.word	0x00000320


	//   ....[5]....
        /*01c0*/ 	.word	0x00000340


	//   ....[6]....
        /*01c4*/ 	.word	0x00001180


	//   ....[7]....
        /*01c8*/ 	.word	0x00001200


	//   ....[8]....
        /*01cc*/ 	.word	0x00001230


	//   ....[9]....
        /*01d0*/ 	.word	0x00001280


	//   ....[10]....
        /*01d4*/ 	.word	0x000012d0


	//   ....[11]....
        /*01d8*/ 	.word	0x00001320


	//   ....[12]....
        /*01dc*/ 	.word	0x00001340


	//   ....[13]....
        /*01e0*/ 	.word	0x00001360


	//   ....[14]....
        /*01e4*/ 	.word	0x00002230


	//   ....[15]....
        /*01e8*/ 	.word	0x00002290


	//   ....[16]....
        /*01ec*/ 	.word	0x000022f0


	//----- nvinfo : EIATTR_SYSCALL_OFFSETS
	.align		4
.L_21223:
        /*01f0*/ 	.byte	0x04, 0x46
        /*01f2*/ 	.short	(.L_21225 - .L_21224)


	//   ....[0]....
.L_21224:
        /*01f4*/ 	.word	0x000021c0


	//----- nvinfo : EIATTR_EXIT_INSTR_OFFSETS
	.align		4
.L_21225:
        /*01f8*/ 	.byte	0x04, 0x1c
        /*01fa*/ 	.short	(.L_21227 - .L_21226)


	//   ....[0]....
.L_21226:
        /*01fc*/ 	.word	0x00001ef0


	//   ....[1]....
        /*0200*/ 	.word	0x00001f00


	//   ....[2]....
        /*0204*/ 	.word	0x000020c0


	//   ....[3]....
        /*0208*/ 	.word	0x000021d0


	//----- nvinfo : EIATTR_CRS_STACK_SIZE
	.align		4
.L_21227:
        /*020c*/ 	.byte	0x04, 0x1e
        /*020e*/ 	.short	(.L_21229 - .L_21228)
.L_21228:
        /*0210*/ 	.word	0x00000000


	//----- nvinfo : EIATTR_CBANK_PARAM_SIZE
	.align		4
.L_21229:
        /*0214*/ 	.byte	0x03, 0x19
        /*0216*/ 	.short	0x007c


	//----- nvinfo : EIATTR_PARAM_CBANK
	.align		4
        /*0218*/ 	.byte	0x04, 0x0a
        /*021a*/ 	.short	(.L_21231 - .L_21230)
	.align		4
.L_21230:
        /*021c*/ 	.word	index@(.nv.constant0._ZN4vllm25paged_attention_v1_kernelIfhLi32ELi8ELi128ELNS_18Fp8KVCacheDataTypeE1ELb0EEEvPT_PKS2_PKT0_S8_ifPKiSA_iPKfiiiSC_SC_iiiii)
        /*0220*/ 	.short	0x0210
        /*0222*/ 	.short	0x007c


	//----- nvinfo : EIATTR_SW_WAR
	.align		4
.L_21231:
        /*0224*/ 	.byte	0x04, 0x36
        /*0226*/ 	.short	(.L_21233 - .L_21232)
.L_21232:
        /*0228*/ 	.word	0x00000008
.L_21233:


//--------------------- .nv.info._ZN4vllm25paged_attention_v1_kernelIfhLi256ELi8ELi128ELNS_18Fp8KVCacheDataTypeE1ELb1EEEvPT_PKS2_PKT0_S8_ifPKiSA_iPKfiiiSC_SC_iiiii --------------------------
	.section	.nv.info._ZN4vllm25paged_attention_v1_kernelIfhLi256ELi8ELi128ELNS_18Fp8KVCacheDataTypeE1ELb1EEEvPT_PKS2_PKT0_S8_ifPKiSA_iPKfiiiSC_SC_iiiii,"",@"SHT_CUDA_INFO"
	.sectionflags	@""
	.align	4


	//----- nvinfo : EIATTR_CUDA_API_VERSION
	.align		4
        /*0000*/ 	.byte	0x04, 0x37
        /*0002*/ 	.short	(.L_21235 - .L_21234)
.L_21234:
        /*0004*/ 	.word	0x00000082


	//----- nvinfo : EIATTR_KPARAM_INFO
	.align		4
.L_21235:
        /*0008*/ 	.byte	0x04, 0x17
        /*000a*/ 	.short	(.L_21237 - .L_21236)
.L_21236:
        /*000c*/ 	.word	0x00000000
        /*0010*/ 	.short	0x0013
        /*0012*/ 	.short	0x0078
        /*0014*/ 	.byte	0x00, 0xf0, 0x11, 0x00


	//----- nvinfo : EIATTR_KPARAM_INFO
	.align		4
.L_21237:
        /*0018*/ 	.byte	0x04, 0x17
        /*001a*/ 	.short	(.L_21239 - .L_21238)
.L_21238:
        /*001c*/ 	.word	0x00000000
        /*0020*/ 	.short	0x0012
        /*0022*/ 	.short	0x0074
        /*0024*/ 	.byte	0x00, 0xf0, 0x11, 0x00


	//----- nvinfo : EIATTR_KPARAM_INFO
	.align		4
.L_21239:
        /*0028*/ 	.byte	0x04, 0x17
        /*002a*/ 	.short	(.L_21241 - .L_21240)
.L_21240:
        /*002c*/ 	.word	0x00000000
        /*0030*/ 	.short	0x0011
        /*0032*/ 	.short	0x0070
        /*0034*/ 	.byte	0x00, 0xf0, 0x11, 0x00


	//----- nvinfo : EIATTR_KPARAM_INFO
	.align		4
.L_21241:
        /*0038*/ 	.byte	0x04, 0x17
        /*003a*/ 	.short	(.L_21243 - .L_21242)
.L_21242:
        /*003c*/ 	.word	0x00000000
        /*0040*/ 	.short	0x0010
        /*0042*/ 	.short	0x006c
        /*0044*/ 	.byte	0x00, 0xf0, 0x11, 0x00


	//----- nvinfo : EIATTR_KPARAM_INFO
	.align		4
.L_21243:
        /*0048*/ 	.byte	0x04, 0x17
        /*004a*/ 	.short	(.L_21245 - .L_21244)
.L_21244:
        /*004c*/ 	.word	0x00000000
        /*0050*/ 	.short	0x000f
        /*0052*/ 	.short	0x0068
        /*0054*/ 	.byte	0x00, 0xf0, 0x11, 0x00


	//----- nvinfo : EIATTR_KPARAM_INFO
	.align		4
.L_21245:
        /*0058*/ 	.byte	0x04, 0x17
        /*005a*/ 	.short	(.L_21247 - .L_21246)
.L_21246:
        /*005c*/ 	.word	0x00000000
        /*0060*/ 	.short	0x000e
        /*0062*/ 	.short	0x0060
        /*0064*/ 	.byte	0x00, 0xf0, 0x21, 0x00


	//----- nvinfo : EIATTR_KPARAM_INFO
	.align		4
.L_21247:
        /*0068*/ 	.byte	0x04, 0x17
        /*006a*/ 	.short	(.L_21249 - .L_21248)
.L_21248:
        /*006c*/ 	.word	0x00000000
        /*0070*/ 	.short	0x000d
        /*0072*/ 	.short	0x0058
        /*0074*/ 	.byte	0x00, 0xf0, 0x21, 0x00


	//----- nvinfo : EIATTR_KPARAM_INFO
	.align		4
.L_21249:
        /*0078*/ 	.byte	0x04, 0x17
        /*007a*/ 	.short	(.L_21251 - .L_21250)
.L_21250:
        /*007c*/ 	.word	0x00000000
        /*0080*/ 	.short	0x000c
        /*0082*/ 	.short	0x0050
        /*0084*/ 	.byte	0x00, 0xf0, 0x11, 0x00


	//----- nvinfo : EIATTR_KPARAM_INFO
	.align		4
.L_21251:
        /*0088*/ 	.byte	0x04, 0x17
        /*008a*/ 	.short	(.L_21253 - .L_21252)
.L_21252:
        /*008c*/ 	.word	0x00000000
        /*0090*/ 	.short	0x000b
        /*0092*/ 	.short	0x004c
        /*0094*/ 	.byte	0x00, 0xf0, 0x11, 0x00


	//----- nvinfo : EIATTR_KPARAM_INFO
	.align		4
.L_21253:
        /*0098*/ 	.byte	0x04, 0x17
        /*009a*/ 	.short	(.L_21255 - .L_21254)
.L_21254:
        /*009c*/ 	.word	0x00000000
        /*00a0*/ 	.short	0x000a
        /*00a2*/ 	.short	0x0048
        /*00a4*/ 	.byte	0x00, 0xf0, 0x11, 0x00


	//----- nvinfo : EIATTR_KPARAM_INFO
	.align		4
.L_21255:
        /*00a8*/ 	.byte	0x04, 0x17
        /*00aa*/ 	.short	(.L_21257 - .L_21256)
.L_21256:
        /*00ac*/ 	.word	0x00000000
        /*00b0*/ 	.short	0x0009
        /*00b2*/ 	.short	0x0040
        /*00b4*/ 	.byte	0x00, 0xf0, 0x21, 0x00


	//----- nvinfo : EIATTR_KPARAM_INFO
	.align		4
.L_21257:
        /*00b8*/ 	.byte	0x04, 0x17
        /*00ba*/ 	.short	(.L_21259 - .L_21258)
.L_21258:
        /*00bc*/ 	.word	0x00000000
        /*00c0*/ 	.short	0x0008
        /*00c2*/ 	.short	0x0038
        /*00c4*/ 	.byte	0x00, 0xf0, 0x11, 0x00


	//----- nvinfo : EIATTR_KPARAM_INFO
	.align		4
.L_21259:
        /*00c8*/ 	.byte	0x04, 0x17
        /*00ca*/ 	.short	(.L_21261 - .L_21260)
.L_21260:
        /*00cc*/ 	.word	0x00000000
        /*00d0*/ 	.short	0x0007
        /*00d2*/ 	.short	0x0030
        /*00d4*/ 	.byte	0x00, 0xf0, 0x21, 0x00


	//----- nvinfo : EIATTR_KPARAM_INFO
	.align		4
.L_21261:
        /*00d8*/ 	.byte	0x04, 0x17
        /*00da*/ 	.short	(.L_21263 - .L_21262)
.L_21262:
        /*00dc*/ 	.word	0x00000000
        /*00e0*/ 	.short	0x0006
        /*00e2*/ 	.short	0x0028
        /*00e4*/ 	.byte	0x00, 0xf0, 0x21, 0x00


	//----- nvinfo : EIATTR_KPARAM_INFO
	.align		4
.L_21263:
        /*00e8*/ 	.byte	0x04, 0x17
        /*00ea*/ 	.short	(.L_21265 - .L_21264)
.L_21264:
        /*00ec*/ 	.word	0x00000000
        /*00f0*/ 	.short	0x0005
        /*00f2*/ 	.short	0x0024
        /*00f4*/ 	.byte	0x00, 0xf0, 0x11, 0x00


	//----- nvinfo : EIATTR_KPARAM_INFO
	.align		4
.L_21265:
        /*00f8*/ 	.byte	0x04, 0x17
        /*00fa*/ 	.short	(.L_21267 - .L_21266)
.L_21266:
        /*00fc*/ 	.word	0x00000000
        /*0100*/ 	.short	0x0004
        /*0102*/ 	.short	0x0020
        /*0104*/ 	.byte	0x00, 0xf0, 0x11, 0x00


	//----- nvinfo : EIATTR_KPARAM_INFO
	.align		4
.L_21267:
        /*0108*/ 	.byte	0x04, 0x17
        /*010a*/ 	.short	(.L_21269 - .L_21268)
.L_21268:
        /*010c*/ 	.word	0x00000000
        /*0110*/ 	.short	0x0003
        /*0112*/ 	.short	0x0018
        /*0114*/ 	.byte	0x00, 0xf0, 0x21, 0x00


	//----- nvinfo : EIATTR_KPARAM_INFO
	.align		4
.L_21269:
        /*0118*/ 	.byte	0x04, 0x17
        /*011a*/ 	.short	(.L_21271 - .L_21270)
.L_21270:
        /*011c*/ 	.word	0x00000000
        /*0120*/ 	.short	0x0002
        /*0122*/ 	.short	0x0010
        /*0124*/ 	.byte	0x00, 0xf0, 0x21, 0x00


	//----- nvinfo : EIATTR_KPARAM_INFO
	.align		4
.L_21271:
        /*0128*/ 	.byte	0x04, 0x17
        /*012a*/ 	.short	(.L_21273 - .L_21272)
.L_21272:
        /*012c*/ 	.word	0x00000000
        /*0130*/ 	.short	0x0001
        /*0132*/ 	.short	0x0008
        /*0134*/ 	.byte	0x00, 0xf0, 0x21, 0x00


	//----- nvinfo : EIATTR_KPARAM_INFO
	.align		4
.L_21273:
        /*0138*/ 	.byte	0x04, 0x17
        /*013a*/ 	.short	(.L_21275 - .L_21274)
.L_21274:
        /*013c*/ 	.word	0x00000000
        /*0140*/ 	.short	0x0000
        /*0142*/ 	.short	0x0000
        /*0144*/ 	.byte	0x00, 0xf0, 0x21, 0x00


	//----- nvinfo : EIATTR_SPARSE_MMA_MASK
	.align		4
.L_21275:
        /*0148*/ 	.byte	0x03, 0x50
        /*014a*/ 	.short	0x0000


	//----- nvinfo : EIATTR_MAXREG_COUNT
	.align		4
        /*014c*/ 	.byte	0x03, 0x1b
        /*014e*/ 	.short	0x00ff


	//----- nvinfo : EIATTR_NUM_BARRIERS
	.align		4
        /*0150*/ 	.byte	0x02, 0x4c
        /*0152*/ 	.byte	0x01
	.zero		1


	//----- nvinfo : EIATTR_EXTERNS
	.align		4
        /*0154*/ 	.byte	0x04, 0x0f
        /*0156*/ 	.short	(.L_21277 - .L_21276)


	//   ....[0]....
	.align		4
.L_21276:
        /*0158*/ 	.word	index@(__assertfail)


	//----- nvinfo : EIATTR_MERCURY_ISA_VERSION
	.align		4
.L_21277:
        /*015c*/ 	.byte	0x03, 0x5f
        /*015e*/ 	.short	0x0101


	//----- nvinfo : EIATTR_COOP_GROUP_MASK_REGIDS
	.align		4
        /*0160*/ 	.byte	0x04, 0x29
        /*0162*/ 	.short	(.L_21279 - .L_21278)


	//   ....[0]....
.L_21278:
        /*0164*/ 	.word	0xffffffff


	//   ....[1]....
        /*0168*/ 	.word	0xffffffff


	//   ....[2]....
        /*016c*/ 	.word	0xffffffff


	//   ....[3]....
        /*0170*/ 	.word	0xffffffff


	//   ....[4]....
        /*0174*/ 	.word	0xffffffff


	//   ....[5]....
        /*0178*/ 	.word	0xffffffff


	//   ....[6]....
        /*017c*/ 	.word	0xffffffff


	//   ....[7]....
        /*0180*/ 	.word	0xffffffff


	//   ....[8]....
        /*0184*/ 	.word	0xffffffff


	//   ....[9]....
        /*0188*/ 	.word	0xffffffff


	//   ....[10]....
        /*018c*/ 	.word	0xffffffff


	//   ....[11]....
        /*0190*/ 	.word	0xffffffff


	//   ....[12]....
        /*0194*/ 	.word	0xffffffff


	//   ....[13]....
        /*0198*/ 	.word	0xffffffff


	//   ....[14]....
        /*019c*/ 	.word	0x0500000f


	//   ....[15]....
        /*01a0*/ 	.word	0x0500000f


	//   ....[16]....
        /*01a4*/ 	.word	0x0500000f


	//   ....[17]....
        /*01a8*/ 	.word	0x0500000f


	//   ....[18]....
        /*01ac*/ 	.word	0x0500000f


	//   ....[19]....
        /*01b0*/ 	.word	0x0500000f


	//   ....[20]....
        /*01b4*/ 	.word	0x0500000f


	//   ....[21]....
        /*01b8*/ 	.word	0x0500000f


	//   ....[22]....
        /*01bc*/ 	.word	0x0500000f


	//   ....[23]....
        /*01c0*/ 	.word	0x0500000f


	//   ....[24]....
        /*01c4*/ 	.word	0x0500000f


	//   ....[25]....
        /*01c8*/ 	.word	0x0500000f


	//   ....[26]....
        /*01cc*/ 	.word	0x0500000f


	//   ....[27]....
        /*01d0*/ 	.word	0x0500000f


	//   ....[28]....
        /*01d4*/ 	.word	0x0500000f


	//   ....[29]....
        /*01d8*/ 	.word	0x0500000f


	//   ....[30]....
        /*01dc*/ 	.word	0x0500000f


	//   ....[31]....
        /*01e0*/ 	.word	0x0500000f


	//   ....[32]....
        /*01e4*/ 	.word	0x0500000f


	//----- nvinfo : EIATTR_COOP_GROUP_INSTR_OFFSETS
	.align		4
.L_21279:
        /*01e8*/ 	.byte	0x04, 0x28
        /*01ea*/ 	.short	(.L_21281 - .L_21280)


	//   ....[0]....
.L_21280:
        /*01ec*/ 	.word	0x00000b60


	//   ....[1]....
        /*01f0*/ 	.word	0x00000b90


	//   ....[2]....
        /*01f4*/ 	.word	0x00000bb0


	//   ....[3]....
        /*01f8*/ 	.word	0x00000ce0


	//   ....[4]....
        /*01fc*/ 	.word	0x00000d00


	//   ....[5]....
        /*0200*/ 	.word	0x00000d20


	//   ....[6]....
        /*0204*/ 	.word	0x00001b60


	//   ....[7]....
        /*0208*/ 	.word	0x00001be0


	//   ....[8]....
        /*020c*/ 	.word	0x00001c10


	//   ....[9]....
        /*0210*/ 	.word	0x00001c60


	//   ....[10]....
        /*0214*/ 	.word	0x00001cb0


	//   ....[11]....
        /*0218*/ 	.word	0x00001d00


	//   ....[12]....
        /*021c*/ 	.word	0x00001d20


	//   ....[13]....
        /*0220*/ 	.word	0x00001d40


	//   ....[14]....
        /*0224*/ 	.word	0x00003d60


	//   ....[15]....
        /*0228*/ 	.word	0x00003dc0


	//   ....[16]....
        /*022c*/ 	.word	0x00003e20


	//   ....[17]....
        /*0230*/ 	.word	0x00003ea0


	//   ....[18]....
        /*0234*/ 	.word	0x00003ee0


	//   ....[19]....
        /*0238*/ 	.word	0x00003f30


	//   ....[20]....
        /*023c*/ 	.word	0x00003f80


	//   ....[21]....
        /*0240*/ 	.word	0x00003fd0


	//   ....[22]....
        /*0244*/ 	.word	0x00004020


	//   ....[23]....
        /*0248*/ 	.word	0x00004070


	//   ....[24]....
        /*024c*/ 	.word	0x000040c0


	//   ....[25]....
        /*0250*/ 	.word	0x00004110


	//   ....[26]....
        /*0254*/ 	.word	0x00004160


	//   ....[27]....
        /*0258*/ 	.word	0x000041b0


	//   ....[28]....
        /*025c*/ 	.word	0x00004200


	//   ....[29]....
        /*0260*/ 	.word	0x00004250


	//   ....[30]....
        /*0264*/ 	.word	0x000042a0


	//   ....[31]....
        /*0268*/ 	.word	0x000042f0


	//   ....[32]....
        /*026c*/ 	.word	0x00004340


	//----- nvinfo : EIATTR_SYSCALL_OFFSETS
	.align		4
.L_21281:
        /*0270*/ 	.byte	0x04, 0x46
        /*0272*/ 	.short	(.L_21283 - .L_21282)


	//   ....[0]....
.L_21282:
        /*0274*/ 	.word	0x00003bf0


	//   ....[1]....
        /*0278*/ 	.word	0x00003cf0


	//----- nvinfo : EIATTR_EXIT_INSTR_OFFSETS
	.align		4
.L_21283:
        /*027c*/ 	.byte	0x04, 0x1c
        /*027e*/ 	.short	(.L_21285 - .L_21284)


	//   ....[0]....
.L_21284:
        /*0280*/ 	.word	0x00003400


	//   ....[1]....
        /*0284*/ 	.word	0x000034e0


	//   ....[2]....
        /*0288*/ 	.word	0x00003af0


	//   ....[3]....
        /*028c*/ 	.word	0x00003d00


	//----- nvinfo : EIATTR_CRS_STACK_SIZE
	.align		4
.L_21285:
        /*0290*/ 	.byte	0x04, 0x1e
        /*0292*/ 	.short	(.L_21287 - .L_21286)
.L_21286:
        /*0294*/ 	.word	0x00000000


	//----- nvinfo : EIATTR_CBANK_PARAM_SIZE
	.align		4
.L_21287:
        /*0298*/ 	.byte	0x03, 0x19
        /*029a*/ 	.short	0x007c


	//----- nvinfo : EIATTR_PARAM_CBANK
	.align		4
        /*029c*/ 	.byte	0x04, 0x0a
        /*029e*/ 	.short	(.L_21289 - .L_21288)
	.align		4
.L_21288:
        /*02a0*/ 	.word	index@(.nv.constant0._ZN4vllm25paged_attention_v1_kernelIfhLi256ELi8ELi128ELNS_18Fp8KVCacheDataTypeE1ELb1EEEvPT_PKS2_PKT0_S8_ifPKiSA_iPKfiiiSC_SC_iiiii)
        /*02a4*/ 	.short	0x0210
        /*02a6*/ 	.short	0x007c


	//----- nvinfo : EIATTR_SW_WAR
	.align		4
.L_21289:
        /*02a8*/ 	.byte	0x04, 0x36
        /*02aa*/ 	.short	(.L_21291 - .L_21290)
.L_21290:
        /*02ac*/ 	.word	0x00000008
.L_21291:


//--------------------- .nv.info._ZN4vllm25paged_attention_v1_kernelIfhLi192ELi8ELi128ELNS_18Fp8KVCacheDataTypeE1ELb1EEEvPT_PKS2_PKT0_S8_ifPKiSA_iPKfiiiSC_SC_iiiii --------------------------
	.section	.nv.info._ZN4vllm25paged_attention_v1_kernelIfhLi192ELi8ELi128ELNS_18Fp8KVCacheDataTypeE1ELb1EEEvPT_PKS2_PKT0_S8_ifPKiSA_iPKfiiiSC_SC_iiiii,"",@"SHT_CUDA_INFO"
	.sectionflags	@""
	.align	4


	//----- nvinfo : EIATTR_CUDA_API_VERSION
	.align		4
        /*0000*/ 	.byte	0x04, 0x37
        /*0002*/ 	.short	(.L_21293 - .L_21292)
.L_21292:
        /*0004*/ 	.word	0x00000082


	//----- nvinfo : EIATTR_KPARAM_INFO
	.align		4
.L_21293:
        /*0008*/ 	.byte	0x04, 0x17
        /*000a*/ 	.short	(.L_21295 - .L_21294)
.L_21294:
        /*000c*/ 	.word	0x00000000
        /*0010*/ 	.short	0x0013
        /*0012*/ 	.short	0x0078
        /*0014*/ 	.byte	0x00, 0xf0, 0x11, 0x00


	//----- nvinfo : EIATTR_KPARAM_INFO
	.align		4
.L_21295:
        /*0018*/ 	.byte	0x04, 0x17
        /*001a*/ 	.short	(.L_21297 - .L_21296)
.L_21296:
        /*001c*/ 	.word	0x00000000
        /*0020*/ 	.short	0x0012
        /*0022*/ 	.short	0x0074
        /*0024*/ 	.byte	0x00, 0xf0, 0x11, 0x00


	//----- nvinfo : EIATTR_KPARAM_INFO
	.align		4
.L_21297:
        /*0028*/ 	.byte	0x04, 0x17
        /*002a*/ 	.short	(.L_21299 - .L_21298)
.L_21298:
        /*002c*/ 	.word	0x00000000
        /*0030*/ 	.short	0x0011
        /*0032*/ 	.short	0x0070
        /*0034*/ 	.byte	0x00, 0xf0, 0x11, 0x00


	//----- nvinfo : EIATTR_KPARAM_INFO
	.align		4
.L_21299:
        /*0038*/ 	.byte	0x04, 0x17
        /*003a*/ 	.short	(.L_21301 - .L_21300)
.L_21300:
        /*003c*/ 	.word	0x00000000
        /*0040*/ 	.short	0x0010
        /*0042*/ 	.short	0x006c
        /*0044*/ 	.byte	0x00, 0xf0, 0x11, 0x00


	//----- nvinfo : EIATTR_KPARAM_INFO
	.align		4
.L_21301:
        /*0048*/ 	.byte	0x04, 0x17
        /*004a*/ 	.short	(.L_21303 - .L_21302)
.L_21302:
        /*004c*/ 	.word	0x00000000
        /*0050*/ 	.short	0x000f
        /*0052*/ 	.short	0x0068
        /*0054*/ 	.byte	0x00, 0xf0, 0x11, 0x00


	//----- nvinfo : EIATTR_KPARAM_INFO
	.align		4
.L_21303:
        /*0058*/ 	.byte	0x04, 0x17
        /*005a*/ 	.short	(.L_21305 - .L_21304)
.L_21304:
        /*005c*/ 	.word	0x00000000
        /*0060*/ 	.short	0x000e
        /*0062*/ 	.short	0x0060
        /*0064*/ 	.byte	0x00, 0xf0, 0x21, 0x00


	//----- nvinfo : EIATTR_KPARAM_INFO
	.align		4
.L_21305:
        /*0068*/ 	.byte	0x04, 0x17
        /*006a*/ 	.short	(.L_21307 - .L_21306)
.L_21306:
        /*006c*/ 	.word	0x00000000
        /*0070*/ 	.short	0x000d
        /*0072*/ 	.short	0x0058
        /*0074*/ 	.byte	0x00, 0xf0, 0x21, 0x00


	//----- nvinfo : EIATTR_KPARAM_INFO
	.align		4
.L_21307:
        /*0078*/ 	.byte	0x04, 0x17
        /*007a*/ 	.short	(.L_21309 - .L_21308)
.L_21308:
        /*007c*/ 	.word	0x00000000
        /*0080*/ 	.short	0x000c
        /*0082*/ 	.short	0x0050
        /*0084*/ 	.byte	0x00, 0xf0, 0x11, 0x00


	//----- nvinfo : EIATTR_KPARAM_INFO
	.align		4
.L_21309:
        /*0088*/ 	.byte	0x04, 0x17
        /*008a*/ 	.short	(.L_21311 - .L_21310)
.L_21310:
        /*008c*/ 	.word	0x00000000
        /*0090*/ 	.short	0x000b
        /*0092*/ 	.short	0x004c
        /*0094*/ 	.byte	0x00, 0xf0, 0x11, 0x00


	//----- nvinfo : EIATTR_KPARAM_INFO
	.align		4
.L_21311:
        /*0098*/ 	.byte	0x04, 0x17
        /*009a*/ 	.short	(.L_21313 - .L_21312)
.L_21312:
        /*009c*/ 	.word	0x00000000
        /*00a0*/ 	.short	0x000a
        /*00a2*/ 	.short	0x0048
        /*00a4*/ 	.byte	0x00, 0xf0, 0x11, 0x00


	//----- nvinfo : EIATTR_KPARAM_INFO
	.align		4
.L_21313:
        /*00a8*/ 	.byte	0x04, 0x17
        /*00aa*/ 	.short	(.L_21315 - .L_21314)
.L_21314:
        /*00ac*/ 	.word	0x00000000
        /*00b0*/ 	.short	0x0009
        /*00b2*/ 	.short	0x0040
        /*00b4*/ 	.byte	0x00, 0xf0, 0x21, 0x00


	//----- nvinfo : EIATTR_KPARAM_INFO
	.align		4
.L_21315:
        /*00b8*/ 	.byte	0x04, 0x17
        /*00ba*/ 	.short	(.L_21317 - .L_21316)
.L_21316:
        /*00bc*/ 	.word	0x00000000
        /*00c0*/ 	.short	0x0008
        /*00c2*/ 	.short	0x0038
        /*00c4*/ 	.byte	0x00, 0xf0, 0x11, 0x00


	//----- nvinfo : EIATTR_KPARAM_INFO
	.align		4
.L_21317:
        /*00c8*/ 	.byte	0x04, 0x17
        /*00ca*/ 	.short	(.L_21319 - .L_21318)
.L_21318:
        /*00cc*/ 	.word	0x00000000
        /*00d0*/ 	.short	0x0007
        /*00d2*/ 	.short	0x0030
        /*00d4*/ 	.byte	0x00, 0xf0, 0x21, 0x00


	//----- nvinfo : EIATTR_KPARAM_INFO
	.align		4
.L_21319:
        /*00d8*/ 	.byte	0x04, 0x17
        /*00da*/ 	.short	(.L_21321 - .L_21320)
.L_21320:
        /*00dc*/ 	.word	0x00000000
        /*00e0*/ 	.short	0x0006
        /*00e2*/ 	.short	0x0028
        /*00e4*/ 	.byte	0x00, 0xf0, 0x21, 0x00


	//----- nvinfo : EIATTR_KPARAM_INFO
	.align		4
.L_21321:
        /*00e8*/ 	.byte	0x04, 0x17
        /*00ea*/ 	.short	(.L_21323 - .L_21322)
.L_21322:
        /*00ec*/ 	.word	0x00000000
        /*00f0*/ 	.short	0x0005
        /*00f2*/ 	.short	0x0024
        /*00f4*/ 	.byte	0x00, 0xf0, 0x11, 0x00


	//----- nvinfo : EIATTR_KPARAM_INFO
	.align		4
.L_21323:
        /*00f8*/ 	.byte	0x04, 0x17
        /*00fa*/ 	.short	(.L_21325 - .L_21324)
.L_21324:
        /*00fc*/ 	.word	0x00000000
        /*0100*/ 	.short	0x0004
        /*0102*/ 	.short	0x0020
        /*0104*/ 	.byte	0x00, 0xf0, 0x11, 0x00


	//----- nvinfo : EIATTR_KPARAM_INFO
	.align		4
.L_21325:
        /*0108*/ 	.byte	0x04, 0x17
        /*010a*/ 	.short	(.L_21327 - .L_21326)
.L_21326:
        /*010c*/ 	.word	0x00000000
        /*0110*/ 	.short	0x0003
        /*0112*/ 	.short	0x0018
        /*0114*/ 	.byte	0x00, 0xf0, 0x21, 0x00


	//----- nvinfo : EIATTR_KPARAM_INFO
	.align		4
.L_21327:
        /*0118*/ 	.byte	0x04, 0x17
        /*011a*/ 	.short	(.L_21329 - .L_21328)
.L_21328:
        /*011c*/ 	.word	0x00000000
        /*0120*/ 	.short	0x0002
        /*0122*/ 	.short	0x0010
        /*0124*/ 	.byte	0x00, 0xf0, 0x21, 0x00


	//----- nvinfo : EIATTR_KPARAM_INFO
	.align		4
.L_21329:
        /*0128*/ 	.byte	0x04, 0x17
        /*012a*/ 	.short	(.L_21331 - .L_21330)
.L_21330:
        /*012c*/ 	.word	0x00000000
        /*0130*/ 	.short	0x0001
        /*0132*/ 	.short	0x0008
        /*0134*/ 	.byte	0x00, 0xf0, 0x21, 0x00


	//----- nvinfo : EIATTR_KPARAM_INFO
	.align		4
.L_21331:
        /*0138*/ 	.byte	0x04, 0x17
        /*013a*/ 	.short	(.L_21333 - .L_21332)
.L_21332:
        /*013c*/ 	.word	0x00000000
        /*0140*/ 	.short	0x0000
        /*0142*/ 	.short	0x0000
        /*0144*/ 	.byte	0x00, 0xf0, 0x21, 0x00


	//----- nvinfo : EIATTR_SPARSE_MMA_MASK
	.align		4
.L_21333:
        /*0148*/ 	.byte	0x03, 0x50
        /*014a*/ 	.short	0x0000


	//----- nvinfo : EIATTR_MAXREG_COUNT
	.align		4
        /*014c*/ 	.byte	0x03, 0x1b
        /*014e*/ 	.short	0x00ff


	//----- nvinfo : EIATTR_NUM_BARRIERS
	.align		4
        /*0150*/ 	.byte	0x02, 0x4c
        /*0152*/ 	.byte	0x01
	.zero		1


	//----- nvinfo : EIATTR_EXTERNS
	.align		4
        /*0154*/ 	.byte	0x04, 0x0f
        /*0156*/ 	.short	(.L_21335 - .L_21334)


	//   ....[0]....
	.align		4
.L_21334:
        /*0158*/ 	.word	index@(__assertfail)


	//----- nvinfo : EIATTR_MERCURY_ISA_VERSION
	.align		4
.L_21335:
        /*015c*/ 	.byte	0x03, 0x5f
        /*015e*/ 	.short	0x0101


	//----- nvinfo : EIATTR_COOP_GROUP_MASK_REGIDS
	.align		4
        /*0160*/ 	.byte	0x04, 0x29
        /*0162*/ 	.short	(.L_21337 - .L_21336)


	//   ....[0]....
.L_21336:
        /*0164*/ 	.word	0xffffffff


	//   ....[1]....
        /*0168*/ 	.word	0xffffffff


	//   ....[2]....
        /*016c*/ 	.word	0xffffffff


	//   ....[3]....
        /*0170*/ 	.word	0xffffffff


	//   ....[4]....
        /*0174*/ 	.word	0xffffffff


	//   ....[5]....
        /*0178*/ 	.word	0xffffffff


	//   ....[6]....
        /*017c*/ 	.word	0xffffffff


	//   ....[7]....
        /*0180*/ 	.word	0xffffffff


	//   ....[8]....
        /*0184*/ 	.word	0xffffffff


	//   ....[9]....
        /*0188*/ 	.word	0xffffffff


	//   ....[10]....
        /*018c*/ 	.word	0xffffffff


	//   ....[11]....
        /*0190*/ 	.word	0xffffffff


	//   ....[12]....
        /*0194*/ 	.word	0xffffffff


	//   ....[13]....
        /*0198*/ 	.word	0xffffffff


	//   ....[14]....
        /*019c*/ 	.word	0x0500000f


	//   ....[15]....
        /*01a0*/ 	.word	0x0500000f


	//   ....[16]....
        /*01a4*/ 	.word	0x0500000f


	//   ....[17]....
        /*01a8*/ 	.word	0x0500000f


	//   ....[18]....
        /*01ac*/ 	.word	0x0500000f


	//   ....[19]....
        /*01b0*/ 	.word	0x0500000f


	//   ....[20]....
        /*01b4*/ 	.word	0x0500000f


	//   ....[21]....
        /*01b8*/ 	.word	0x0500000f


	//   ....[22]....
        /*01bc*/ 	.word	0x0500000f


	//   ....[23]....
        /*01c0*/ 	.word	0x0500000f


	//   ....[24]....
        /*01c4*/ 	.word	0x0500000f


	//   ....[25]....
        /*01c8*/ 	.word	0x0500000f


	//   ....[26]....
        /*01cc*/ 	.word	0x0500000f


	//   ....[27]....
        /*01d0*/ 	.word	0x0500000f


	//   ....[28]....
        /*01d4*/ 	.word	0x0500000f


	//----- nvinfo : EIATTR_COOP_GROUP_INSTR_OFFSETS
	.align		4
.L_21337:
        /*01d8*/ 	.byte	0x04, 0x28
        /*01da*/ 	.short	(.L_21339 - .L_21338)


	//   ....[0]....
.L_21338:
        /*01dc*/ 	.word	0x00000b30


	//   ....[1]....
        /*01e0*/ 	.word	0x00000b60


	//   ....[2]....
        /*01e4*/ 	.word	0x00000b80


	//   ....[3]....
        /*01e8*/ 	.word	0x00000ca0


	//   ....[4]....
        /*01ec*/ 	.word	0x00000cd0


	//   ....[5]....
        /*01f0*/ 	.word	0x00000cf0


	//   ....[6]....
        /*01f4*/ 	.word	0x00001b30


	//   ....[7]....
        /*01f8*/ 	.word	0x00001bb0


	//   ....[8]....
        /*01fc*/ 	.word	0x00001be0


	//   ....[9]....
        /*0200*/ 	.word	0x00001c30


	//   ....[10]....
        /*0204*/ 	.word	0x00001c80


	//   ....[11]....
        /*0208*/ 	.word	0x00001cd0


	//   ....[12]....
        /*020c*/ 	.word	0x00001cf0


	//   ....[13]....
        /*0210*/ 	.word	0x00001d10


	//   ....[14]....
        /*0214*/ 	.word	0x000039b0


	//   ....[15]....
        /*0218*/ 	.word	0x00003a10


	//   ....[16]....
        /*021c*/ 	.word	0x00003a70


	//   ....[17]....
        /*0220*/ 	.word	0x00003af0


	//   ....[18]....
        /*0224*/ 	.word	0x00003b30


	//   ....[19]....
        /*0228*/ 	.word	0x00003b80


	//   ....[20]....
        /*022c*/ 	.word	0x00003bd0


	//   ....[21]....
        /*0230*/ 	.word	0x00003c20


	//   ....[22]....
        /*0234*/ 	.word	0x00003c70


	//   ....[23]....
        /*0238*/ 	.word	0x00003cc0


	//   ....[24]....
        /*023c*/ 	.word	0x00003d10


	//   ....[25]....
        /*0240*/ 	.word	0x00003d60


	//   ....[26]....
        /*0244*/ 	.word	0x00003db0


	//   ....[27]....
        /*0248*/ 	.word	0x00003e00


	//   ....[28]....
        /*024c*/ 	.word	0x00003e50


	//----- nvinfo : EIATTR_SYSCALL_OFFSETS
	.align		4
.L_21339:
        /*0250*/ 	.byte	0x04, 0x46
        /*0252*/ 	.short	(.L_21341 - .L_21340)


	//   ....[0]....
.L_21340:
        /*0254*/ 	.word	0x00003840


	//   ....[1]....
        /*0258*/ 	.word	0x00003940


	//----- nvinfo : EIATTR_EXIT_INSTR_OFFSETS
	.align		4
.L_21341:
        /*025c*/ 	.byte	0x04, 0x1c
        /*025e*/ 	.short	(.L_21343 - .L_21342)


	//   ....[0]....
.L_21342:
        /*0260*/ 	.word	0x000031e0


	//   ....[1]....
        /*0264*/ 	.word	0x000032b0


	//   ....[2]....
        /*0268*/ 	.word	0x00003740


	//   ....[3]....
        /*026c*/ 	.word	0x00003950


	//----- nvinfo : EIATTR_CRS_STACK_SIZE
	.align		4
.L_21343:
        /*0270*/ 	.byte	0x04, 0x1e
        /*0272*/ 	.short	(.L_21345 - .L_21344)
.L_21344:
        /*0274*/ 	.word	0x00000000


	//----- nvinfo : EIATTR_CBANK_PARAM_SIZE
	.align		4
.L_21345:
        /*0278*/ 	.byte	0x03, 0x19
        /*027a*/ 	.short	0x007c


	//----- nvinfo : EIATTR_PARAM_CBANK
	.align		4
        /*027c*/ 	.byte	0x04, 0x0a
        /*027e*/ 	.short	(.L_21347 - .L_21346)
	.align		4
.L_21346:
        /*0280*/ 	.word	index@(.nv.constant0._ZN4vllm25paged_attention_v1_kernelIfhLi192ELi8ELi128ELNS_18Fp8KVCacheDataTypeE1ELb1EEEvPT_PKS2_PKT0_S8_ifPKiSA_iPKfiiiSC_SC_iiiii)
        /*0284*/ 	.short	0x0210
        /*0286*/ 	.short	0x007c


	//----- nvinfo : EIATTR_SW_WAR
	.align		4
.L_21347:
        /*0288*/ 	.byte	0x04, 0x36
        /*028a*/ 	.short	(.L_21349 - .L_21348)
.L_21348:
        /*028c*/ 	.word	0x00000008
.L_21349:


//--------------------- .nv.info._ZN4vllm25paged_attention_v1_kernelIfhLi128ELi8ELi128ELNS_18Fp8KVCacheDataTypeE1ELb1EEEvPT_PKS2_PKT0_S8_ifPKiSA_iPKfiiiSC_SC_iiiii --------------------------
	.section	.nv.info._ZN4vllm25paged_attention_v1_kernelIfhLi128ELi8ELi128ELNS_18Fp8KVCacheDataTypeE1ELb1EEEvPT_PKS2_PKT0_S8_ifPKiSA_iPKfiiiSC_SC_iiiii,"",@"SHT_CUDA_INFO"
	.sectionflags	@""
	.align	4


	//----- nvinfo : EIATTR_CUDA_API_VERSION
	.align		4
        /*0000*/ 	.byte	0x04, 0x37
        /*0002*/ 	.short	(.L_21351 - .L_21350)
.L_21350:
        /*0004*/ 	.word	0x00000082


	//----- nvinfo : EIATTR_KPARAM_INFO
	.align		4
.L_21351:
        /*0008*/ 	.byte	0x04, 0x17
        /*000a*/ 	.short	(.L_21353 - .L_21352)
.L_21352:
        /*000c*/ 	.word	0x00000000
        /*0010*/ 	.short	0x0013
        /*0012*/ 	.short	0x0078
        /*0014*/ 	.byte	0x00, 0xf0, 0x11, 0x00


	//----- nvinfo : EIATTR_KPARAM_INFO
	.align		4
.L_21353:
        /*0018*/ 	.byte	0x04, 0x17
        /*001a*/ 	.short	(.L_21355 - .L_21354)
.L_21354:
        /*001c*/ 	.word	0x00000000
        /*0020*/ 	.short	0x0012
        /*0022*/ 	.short	0x0074
        /*0024*/ 	.byte	0x00, 0xf0, 0x11, 0x00


	//----- nvinfo : EIATTR_KPARAM_INFO
	.align		4
.L_21355:
        /*0028*/ 	.byte	0x04, 0x17
        /*002a*/ 	.short	(.L_21357 - .L_21356)
.L_21356:
        /*002c*/ 	.word	0x00000000
        /*0030*/ 	.short	0x0011
        /*0032*/ 	.short	0x0070
        /*0034*/ 	.byte	0x00, 0xf0, 0x11, 0x00


	//----- nvinfo : EIATTR_KPARAM_INFO
	.align		4
.L_21357:
        /*0038*/ 	.byte	0x04, 0x17
        /*003a*/ 	.short	(.L_21359 - .L_21358)
.L_21358:
        /*003c*/ 	.word	0x00000000
        /*0040*/ 	.short	0x0010
        /*0042*/ 	.short	0x006c
        /*0044*/ 	.byte	0x00, 0xf0, 0x11, 0x00


	//----- nvinfo : EIATTR_KPARAM_INFO
	.align		4
.L_21359:
        /*0048*/ 	.byte	0x04, 0x17
        /*004a*/ 	.short	(.L_21361 - .L_21360)
.L_21360:
        /*004c*/ 	.word	0x00000000
        /*0050*/ 	.short	0x000f
        /*0052*/ 	.short	0x0068
        /*0054*/ 	.byte	0x00, 0xf0, 0x11, 0x00


	//----- nvinfo : EIATTR_KPARAM_INFO
	.align		4
.L_21361:
        /*0058*/ 	.byte	0x04, 0x17
        /*005a*/ 	.short	(.L_21363 - .L_21362)
.L_21362:
        /*005c*/ 	.word	0x00000000
        /*0060*/ 	.short	0x000e
        /*0062*/ 	.short	0x0060
        /*0064*/ 	.byte	0x00, 0xf0, 0x21, 0x00


	//----- nvinfo : EIATTR_KPARAM_INFO
	.align		4
.L_21363:
        /*0068*/ 	.byte	0x04, 0x17
        /*006a*/ 	.short	(.L_21365 - .L_21364)
.L_21364:
        /*006c*/ 	.word	0x00000000
        /*0070*/ 	.short	0x000d
        /*0072*/ 	.short	0x0058
        /*0074*/ 	.byte	0x00, 0xf0, 0x21, 0x00


	//----- nvinfo : EIATTR_KPARAM_INFO
	.align		4
.L_21365:
        /*0078*/ 	.byte	0x04, 0x17
        /*007a*/ 	.short	(.L_21367 - .L_21366)
.L_21366:
        /*007c*/ 	.word	0x00000000
        /*0080*/ 	.short	0x000c
        /*0082*/ 	.short	0x0050
        /*0084*/ 	.byte	0x00, 0xf0, 0x11, 0x00


	//----- nvinfo : EIATTR_KPARAM_INFO
	.align		4
.L_21367:
        /*0088*/ 	.byte	0x04, 0x17
        /*008a*/ 	.short	(.L_21369 - .L_21368)
.L_21368:
        /*008c*/ 	.word	0x00000000
        /*0090*/ 	.short	0x000b
        /*0092*/ 	.short	0x004c
        /*0094*/ 	.byte	0x00, 0xf0, 0x11, 0x00


	//----- nvinfo : EIATTR_KPARAM_INFO
	.align		4
.L_21369:
        /*0098*/ 	.byte	0x04, 0x17
        /*009a*/ 	.short	(.L_21371 - .L_21370)
.L_21370:
        /*009c*/ 	.word	0x00000000
        /*00a0*/ 	.short	0x000a
        /*00a2*/ 	.short	0x0048
        /*00a4*/ 	.byte	0x00, 0xf0, 0x11, 0x00


	//----- nvinfo : EIATTR_KPARAM_INFO
	.align		4
.L_21371:
        /*00a8*/ 	.byte	0x04, 0x17
        /*00aa*/ 	.short	(.L_21373 - .L_21372)
.L_21372:
        /*00ac*/ 	.word	0x00000000
        /*00b0*/ 	.short	0x0009
        /*00b2*/ 	.short	0x0040
        /*00b4*/ 	.byte	0x00, 0xf0, 0x21, 0x00


	//----- nvinfo : EIATTR_KPARAM_INFO
	.align		4
.L_21373:
        /*00b8*/ 	.byte	0x04, 0x17
        /*00ba*/ 	.short	(.L_21375 - .L_21374)
.L_21374:
        /*00bc*/ 	.word	0x00000000
        /*00c0*/ 	.short	0x0008
        /*00c2*/ 	.short	0x0038
        /*00c4*/ 	.byte	0x00, 0xf0, 0x11, 0x00


	//----- nvinfo : EIATTR_KPARAM_INFO
	.align		4
.L_21375:
        /*00c8*/ 	.byte	0x04, 0x17
        /*00ca*/ 	.short	(.L_21377 - .L_21376)
.L_21376:
        /*00cc*/ 	.word	0x00000000
        /*00d0*/ 	.short	0x0007
        /*00d2*/ 	.short	0x0030
        /*00d4*/ 	.byte	0x00, 0xf0, 0x21, 0x00


	//----- nvinfo : EIATTR_KPARAM_INFO
	.align		4
.L_21377:
        /*00d8*/ 	.byte	0x04, 0x17
        /*00da*/ 	.short	(.L_21379 - .L_21378)
.L_21378:
        /*00dc*/ 	.word	0x00000000
        /*00e0*/ 	.short	0x0006
        /*00e2*/ 	.short	0x0028
        /*00e4*/ 	.byte	0x00, 0xf0, 0x21, 0x00


	//----- nvinfo : EIATTR_KPARAM_INFO
	.align		4
.L_21379:
        /*00e8*/ 	.byte	0x04, 0x17
        /*00ea*/ 	.short	(.L_21381 - .L_21380)
.L_21380:
        /*00ec*/ 	.word	0x00000000
        /*00f0*/ 	.short	0x0005
        /*00f2*/ 	.short	0x0024
        /*00f4*/ 	.byte	0x00, 0xf0, 0x11, 0x00


	//----- nvinfo : EIATTR_KPARAM_INFO
	.align		4
.L_21381:
        /*00f8*/ 	.byte	0x04, 0x17
        /*00fa*/ 	.short	(.L_21383 - .L_21382)
.L_21382:
        /*00fc*/ 	.word	0x00000000
        /*0100*/ 	.short	0x0004
        /*0102*/ 	.short	0x0020
        /*0104*/ 	.byte	0x00, 0xf0, 0x11, 0x00


	//----- nvinfo : EIATTR_KPARAM_INFO
	.align		4
.L_21383:
        /*0108*/ 	.byte	0x04, 0x17
        /*010a*/ 	.short	(.L_21385 - .L_21384)
.L_21384:
        /*010c*/ 	.word	0x00000000
        /*0110*/ 	.short	0x0003
        /*0112*/ 	.short	0x0018
        /*0114*/ 	.byte	0x00, 0xf0, 0x21, 0x00


	//----- nvinfo : EIATTR_KPARAM_INFO
	.align		4
.L_21385:
        /*0118*/ 	.byte	0x04, 0x17
        /*011a*/ 	.short	(.L_21387 - .L_21386)
.L_21386:
        /*011c*/ 	.word	0x00000000
        /*0120*/ 	.short	0x0002
        /*0122*/ 	.short	0x0010
        /*0124*/ 	.byte	0x00, 0xf0, 0x21, 0x00


	//----- nvinfo : EIATTR_KPARAM_INFO
	.align		4
.L_21387:
        /*0128*/ 	.byte	0x04, 0x17
        /*012a*/ 	.short	(.L_21389 - .L_21388)
.L_21388:
        /*012c*/ 	.word	0x00000000
        /*0130*/ 	.short	0x0001
        /*0132*/ 	.short	0x0008
        /*0134*/ 	.byte	0x00, 0xf0, 0x21, 0x00


	//----- nvinfo : EIATTR_KPARAM_INFO
	.align		4
.L_21389:
        /*0138*/ 	.byte	0x04, 0x17
        /*013a*/ 	.short	(.L_21391 - .L_21390)
.L_21390:
        /*013c*/ 	.word	0x00000000
        /*0140*/ 	.short	0x0000
        /*0142*/ 	.short	0x0000
        /*0144*/ 	.byte	0x00, 0xf0, 0x21, 0x00


	//----- nvinfo : EIATTR_SPARSE_MMA_MASK
	.align		4
.L_21391:
        /*0148*/ 	.byte	0x03, 0x50
        /*014a*/ 	.short	0x0000


	//----- nvinfo : EIATTR_MAXREG_COUNT
	.align		4
        /*014c*/ 	.byte	0x03, 0x1b
        /*014e*/ 	.short	0x00ff


	//----- nvinfo : EIATTR_NUM_BARRIERS
	.align		4
        /*0150*/ 	.byte	0x02, 0x4c
        /*0152*/ 	.byte	0x01
	.zero		1


	//----- nvinfo : EIATTR_EXTERNS
	.align		4
        /*0154*/ 	.byte	0x04, 0x0f
        /*0156*/ 	.short	(.L_21393 - .L_21392)


	//   ....[0]....
	.align		4
.L_21392:
        /*0158*/ 	.word	index@(__assertfail)


	//----- nvinfo : EIATTR_MERCURY_ISA_VERSION
	.align		4
.L_21393:
        /*015c*/ 	.byte	0x03, 0x5f
        /*015e*/ 	.short	0x0101


	//----- nvinfo : EIATTR_COOP_GROUP_MASK_REGIDS
	.align		4
        /*0160*/ 	.byte	0x04, 0x29
        /*0162*/ 	.short	(.L_21395 - .L_21394)


	//   ....[0]....
.L_21394:
        /*0164*/ 	.word	0xffffffff


	//   ....[1]....
        /*0168*/ 	.word	0xffffffff


	//   ....[2]....
        /*016c*/ 	.word	0xffffffff


	//   ....[3]....
        /*0170*/ 	.word	0xffffffff


	//   ....[4]....
        /*0174*/ 	.word	0xffffffff


	//   ....[5]....
        /*0178*/ 	.word	0xffffffff


	//   ....[6]....
        /*017c*/ 	.word	0xffffffff


	//   ....[7]....
        /*0180*/ 	.word	0xffffffff


	//   ....[8]....
        /*0184*/ 	.word	0xffffffff


	//   ....[9]....
        /*0188*/ 	.word	0xffffffff


	//   ....[10]....
        /*018c*/ 	.word	0xffffffff


	//   ....[11]....
        /*0190*/ 	.word	0xffffffff


	//   ....[12]....
        /*0194*/ 	.word	0xffffffff


	//   ....[13]....
        /*0198*/ 	.word	0xffffffff


	//   ....[14]....
        /*019c*/ 	.word	0x0500000f


	//   ....[15]....
        /*01a0*/ 	.word	0x0500000f


	//   ....[16]....
        /*01a4*/ 	.word	0x0500000f


	//   ....[17]....
        /*01a8*/ 	.word	0x0500000f


	//   ....[18]....
        /*01ac*/ 	.word	0x0500000f


	//   ....[19]....
        /*01b0*/ 	.word	0x0500000f


	//   ....[20]....
        /*01b4*/ 	.word	0x0500000f


	//   ....[21]....
        /*01b8*/ 	.word	0x0500000f


	//   ....[22]....
        /*01bc*/ 	.word	0x0500000f


	//   ....[23]....
        /*01c0*/ 	.word	0x0500000f


	//   ....[24]....
        /*01c4*/ 	.word	0x0500000f


	//----- nvinfo : EIATTR_COOP_GROUP_INSTR_OFFSETS
	.align		4
.L_21395:
        /*01c8*/ 	.byte	0x04, 0x28
        /*01ca*/ 	.short	(.L_21397 - .L_21396)


	//   ....[0]....
.L_21396:
        /*01cc*/ 	.word	0x00000b50


	//   ....[1]....
        /*01d0*/ 	.word	0x00000b80


	//   ....[2]....
        /*01d4*/ 	.word	0x00000ba0


	//   ....[3]....
        /*01d8*/ 	.word	0x00000cc0


	//   ....[4]....
        /*01dc*/ 	.word	0x00000ce0


	//   ....[5]....
        /*01e0*/ 	.word	0x00000d10


	//   ....[6]....
        /*01e4*/ 	.word	0x00001b50


	//   ....[7]....
        /*01e8*/ 	.word	0x00001bd0


	//   ....[8]....
        /*01ec*/ 	.word	0x00001c00


	//   ....[9]....
        /*01f0*/ 	.word	0x00001c50


	//   ....[10]....
        /*01f4*/ 	.word	0x00001ca0


	//   ....[11]....
        /*01f8*/ 	.word	0x00001cf0


	//   ....[12]....
        /*01fc*/ 	.word	0x00001d10


	//   ....[13]....
        /*0200*/ 	.word	0x00001d30


	//   ....[14]....
        /*0204*/ 	.word	0x00003620


	//   ....[15]....
        /*0208*/ 	.word	0x00003680


	//   ....[16]....
        /*020c*/ 	.word	0x000036e0


	//   ....[17]....
        /*0210*/ 	.word	0x00003760


	//   ....[18]....
        /*0214*/ 	.word	0x000037a0


	//   ....[19]....
        /*0218*/ 	.word	0x000037f0


	//   ....[20]....
        /*021c*/ 	.word	0x00003840


	//   ....[21]....
        /*0220*/ 	.word	0x00003890


	//   ....[22]....
        /*0224*/ 	.word	0x000038e0


	//   ....[23]....
        /*0228*/ 	.word	0x00003930


	//   ....[24]....
        /*022c*/ 	.word	0x00003980


	//----- nvinfo : EIATTR_SYSCALL_OFFSETS
	.align		4
.L_21397:
        /*0230*/ 	.byte	0x04, 0x46
        /*0232*/ 	.short	(.L_21399 - .L_21398)


	//   ....[0]....
.L_21398:
        /*0234*/ 	.word	0x000034b0


	//   ....[1]....
        /*0238*/ 	.word	0x000035b0


	//----- nvinfo : EIATTR_EXIT_INSTR_OFFSETS
	.align		4
.L_21399:
        /*023c*/ 	.byte	0x04, 0x1c
        /*023e*/ 	.short	(.L_21401 - .L_21400)


	//   ....[0]....
.L_21400:
        /*0240*/ 	.word	0x00002fc0


	//   ....[1]....
        /*0244*/ 	.word	0x000030a0


	//   ....[2]....
        /*0248*/ 	.word	0x000033b0


	//   ....[3]....
        /*024c*/ 	.word	0x000035c0


	//----- nvinfo : EIATTR_CRS_STACK_SIZE
	.align		4
.L_21401:
        /*0250*/ 	.byte	0x04, 0x1e
        /*0252*/ 	.short	(.L_21403 - .L_21402)
.L_21402:
        /*0254*/ 	.word	0x00000000


	//----- nvinfo : EIATTR_CBANK_PARAM_SIZE
	.align		4
.L_21403:
        /*0258*/ 	.byte	0x03, 0x19
        /*025a*/ 	.short	0x007c


	//----- nvinfo : EIATTR_PARAM_CBANK
	.align		4
        /*025c*/ 	.byte	0x04, 0x0a
        /*025e*/ 	.short	(.L_21405 - .L_21404)
	.align		4
.L_21404:
        /*0260*/ 	.word	index@(.nv.constant0._ZN4vllm25paged_attention_v1_kernelIfhLi128ELi8ELi128ELNS_18Fp8KVCacheDataTypeE1ELb1EEEvPT_PKS2_PKT0_S8_ifPKiSA_iPKfiiiSC_SC_iiiii)
        /*0264*/ 	.short	0x0210
        /*0266*/ 	.short	0x007c


	//----- nvinfo : EIATTR_SW_WAR
	.align		4
.L_21405:
        /*0268*/ 	.byte	0x04, 0x36
        /*026a*/ 	.short	(.L_21407 - .L_21406)
.L_21406:
        /*026c*/ 	.word	0x00000008
.L_21407:


//--------------------- .nv.info._ZN4vllm25paged_attention_v1_kernelIfhLi120ELi8ELi128ELNS_18Fp8KVCacheDataTypeE1ELb1EEEvPT_PKS2_PKT0_S8_ifPKiSA_iPKfiiiSC_SC_iiiii --------------------------
	.section	.nv.info._ZN4vllm25paged_attention_v1_kernelIfhLi120ELi8ELi128ELNS_18Fp8KVCacheDataTypeE1ELb1EEEvPT_PKS2_PKT0_S8_ifPKiSA_iPKfiiiSC_SC_iiiii,"",@"SHT_CUDA_INFO"
	.sectionflags	@""
	.align	4


	//----- nvinfo : EIATTR_CUDA_API_VERSION
	.align		4
        /*0000*/ 	.byte	0x04, 0x37
        /*0002*/ 	.short	(.L_21409 - .L_21408)
.L_21408:
        /*0004*/ 	.word	0x00000082


	//----- nvinfo : EIATTR_KPARAM_INFO
	.align		4
.L_21409:
        /*0008*/ 	.byte	0x04, 0x17
        /*000a*/ 	.short	(.L_21411 - .L_21410)
.L_21410:
        /*000c*/ 	.word	0x00000000
        /*0010*/ 	.short	0x0013
        /*0012*/ 	.short	0x0078
        /*0014*/ 	.byte	0x00, 0xf0, 0x11, 0x00


	//----- nvinfo : EIATTR_KPARAM_INFO
	.align		4
.L_21411:
        /*0018*/ 	.byte	0x04, 0x17
        /*001a*/ 	.short	(.L_21413 - .L_21412)
.L_21412:
        /*001c*/ 	.word	0x00000000
        /*0020*/ 	.short	0x0012
        /*0022*/ 	.short	0x0074
        /*0024*/ 	.byte	0x00, 0xf0, 0x11, 0x00


	//----- nvinfo : EIATTR_KPARAM_INFO
	.align		4
.L_21413:
        /*0028*/ 	.byte	0x04, 0x17
        /*002a*/ 	.short	(.L_21415 - .L_21414)
.L_21414:
        /*002c*/ 	.word	0x00000000
        /*0030*/ 	.short	0x0011
        /*0032*/ 	.short	0x0070
        /*0034*/ 	.byte	0x00, 0xf0, 0x11, 0x00


	//----- nvinfo : EIATTR_KPARAM_INFO
	.align		4
.L_21415:
        /*0038*/ 	.byte	0x04, 0x17
        /*003a*/ 	.short	(.L_21417 - .L_21416)
.L_21416:
        /*003c*/ 	.word	0x00000000
        /*0040*/ 	.short	0x0010
        /*0042*/ 	.short	0x006c
        /*0044*/ 	.byte	0x00, 0xf0, 0x11, 0x00


	//----- nvinfo : EIATTR_KPARAM_INFO
	.align		4
.L_21417:
        /*0048*/ 	.byte	0x04, 0x17
        /*004a*/ 	.short	(.L_21419 - .L_21418)
.L_21418:
        /*004c*/ 	.word	0x00000000
        /*0050*/ 	.short	0x000f
        /*0052*/ 	.short	0x0068
        /*0054*/ 	.byte	0x00, 0xf0, 0x11, 0x00


	//----- nvinfo : EIATTR_KPARAM_INFO
	.align		4
.L_21419:
        /*0058*/ 	.byte	0x04, 0x17
        /*005a*/ 	.short	(.L_21421 - .L_21420)
.L_21420:
        /*005c*/ 	.word	0x00000000
        /*0060*/ 	.short	0x000e
        /*0062*/ 	.short	0x0060
        /*0064*/ 	.byte	0x00, 0xf0, 0x21, 0x00


	//----- nvinfo : EIATTR_KPARAM_INFO
	.align		4
.L_21421:
        /*0068*/ 	.byte	0x04, 0x17
        /*006a*/ 	.short	(.L_21423 - .L_21422)
.L_21422:
        /*006c*/ 	.word	0x00000000
        /*0070*/ 	.short	0x000d
        /*0072*/ 	.short	0x0058
        /*0074*/ 	.byte	0x00, 0xf0, 0x21, 0x00


	//----- nvinfo : EIATTR_KPARAM_INFO
	.align		4
.L_21423:
        /*0078*/ 	.byte	0x04, 0x17
        /*007a*/ 	.short	(.L_21425 - .L_21424)
.L_21424:
        /*007c*/ 	.word	0x00000000
        /*0080*/ 	.short	0x000c
        /*0082*/ 	.short	0x0050
        /*0084*/ 	.byte	0x00, 0xf0, 0x11, 0x00


	//----- nvinfo : EIATTR_KPARAM_INFO
	.align		4
.L_21425:
        /*0088*/ 	.byte	0x04, 0x17
        /*008a*/ 	.short	(.L_21427 - .L_21426)
.L_21426:
        /*008c*/ 	.word	0x00000000
        /*0090*/ 	.short	0x000b
        /*0092*/ 	.short	0x004c
        /*0094*/ 	.byte	0x00, 0xf0, 0x11, 0x00


	//----- nvinfo : EIATTR_KPARAM_INFO
	.align		4
.L_21427:
        /*0098*/ 	.byte	0x04, 0x17
        /*009a*/ 	.short	(.L_21429 - .L_21428)
.L_21428:
        /*009c*/ 	.word	0x00000000
        /*00a0*/ 	.short	0x000a
        /*00a2*/ 	.short	0x0048
        /*00a4*/ 	.byte	0x00, 0xf0, 0x11, 0x00


	//----- nvinfo : EIATTR_KPARAM_INFO
	.align		4
.L_21429:
        /*00a8*/ 	.byte	0x04, 0x17
        /*00aa*/ 	.short	(.L_21431 - .L_21430)
.L_21430:
        /*00ac*/ 	.word	0x00000000
        /*00b0*/ 	.short	0x0009
        /*00b2*/ 	.short	0x0040
        /*00b4*/ 	.byte	0x00, 0xf0, 0x21, 0x00


	//----- nvinfo : EIATTR_KPARAM_INFO
	.align		4
.L_21431:
        /*00b8*/ 	.byte	0x04, 0x17
        /*00ba*/ 	.short	(.L_21433 - .L_21432)
.L_21432:
        /*00bc*/ 	.word	0x00000000
        /*00c0*/ 	.short	0x0008
        /*00c2*/ 	.short	0x0038
        /*00c4*/ 	.byte	0x00, 0xf0, 0x11, 0x00


	//----- nvinfo : EIATTR_KPARAM_INFO
	.align		4
.L_21433:
        /*00c8*/ 	.byte	0x04, 0x17
        /*00ca*/ 	.short	(.L_21435 - .L_21434)
.L_21434:
        /*00cc*/ 	.word	0x00000000
        /*00d0*/ 	.short	0x0007
        /*00d2*/ 	.short	0x0030
        /*00d4*/ 	.byte	0x00, 0xf0, 0x21, 0x00


	//----- nvinfo : EIATTR_KPARAM_INFO
	.align		4
.L_21435:
        /*00d8*/ 	.byte	0x04, 0x17
        /*00da*/ 	.short	(.L_21437 - .L_21436)
.L_21436:
        /*00dc*/ 	.word	0x00000000
        /*00e0*/ 	.short	0x0006
        /*00e2*/ 	.short	0x0028
        /*00e4*/ 	.byte	0x00, 0xf0, 0x21, 0x00


	//----- nvinfo : EIATTR_KPARAM_INFO
	.align		4
.L_21437:
        /*00e8*/ 	.byte	0x04, 0x17
        /*00ea*/ 	.short	(.L_21439 - .L_21438)
.L_21438:
        /*00ec*/ 	.word	0x00000000
        /*00f0*/ 	.short	0x0005
        /*00f2*/ 	.short	0x0024
        /*00f4*/ 	.byte	0x00, 0xf0, 0x11, 0x00


	//----- nvinfo : EIATTR_KPARAM_INFO
	.align		4
.L_21439:
        /*00f8*/ 	.byte	0x04, 0x17
        /*00fa*/ 	.short	(.L_21441 - .L_21440)
.L_21440:
        /*00fc*/ 	.word	0x00000000
        /*0100*/ 	.short	0x0004
        /*0102*/ 	.short	0x0020
        /*0104*/ 	.byte	0x00, 0xf0, 0x11, 0x00


	//----- nvinfo : EIATTR_KPARAM_INFO
	.align		4
.L_21441:
        /*0108*/ 	.byte	0x04, 0x17
        /*010a*/ 	.short	(.L_21443 - .L_21442)
.L_21442:
        /*010c*/ 	.word	0x00000000
        /*0110*/ 	.short	0x0003
        /*0112*/ 	.short	0x0018
        /*0114*/ 	.byte	0x00, 0xf0, 0x21, 0x00


	//----- nvinfo : EIATTR_KPARAM_INFO
	.align		4
.L_21443:
        /*0118*/ 	.byte	0x04, 0x17
        /*011a*/ 	.short	(.L_21445 - .L_21444)
.L_21444:
        /*011c*/ 	.word	0x00000000
        /*0120*/ 	.short	0x0002
        /*0122*/ 	.short	0x0010
        /*0124*/ 	.byte	0x00, 0xf0, 0x21, 0x00


	//----- nvinfo : EIATTR_KPARAM_INFO
	.align		4
.L_21445:
        /*0128*/ 	.byte	0x04, 0x17
        /*012a*/ 	.short	(.L_21447 - .L_21446)
.L_21446:
        /*012c*/ 	.word	0x00000000
        /*0130*/ 	.short	0x0001
        /*0132*/ 	.short	0x0008
        /*0134*/ 	.byte	0x00, 0xf0, 0x21, 0x00


	//----- nvinfo : EIATTR_KPARAM_INFO
	.align		4
.L_21447:
        /*0138*/ 	.byte	0x04, 0x17
        /*013a*/ 	.short	(.L_21449 - .L_21448)
.L_21448:
        /*013c*/ 	.word	0x00000000
        /*0140*/ 	.short	0x0000
        /*0142*/ 	.short	0x0000
        /*0144*/ 	.byte	0x00, 0xf0, 0x21, 0x00


	//----- nvinfo : EIATTR_SPARSE_MMA_MASK
	.align		4
.L_21449:
        /*0148*/ 	.byte	0x03, 0x50
        /*014a*/ 	.short	0x0000


	//----- nvinfo : EIATTR_MAXREG_COUNT
	.align		4
        /*014c*/ 	.byte	0x03, 0x1b
        /*014e*/ 	.short	0x00ff


	//----- nvinfo : EIATTR_NUM_BARRIERS
	.align		4
        /*0150*/ 	.byte	0x02, 0x4c
        /*0152*/ 	.byte	0x01
	.zero		1


	//----- nvinfo : EIATTR_EXTERNS
	.align		4
        /*0154*/ 	.byte	0x04, 0x0f
        /*0156*/ 	.short	(.L_21451 - .L_21450)


	//   ....[0]....
	.align		4
.L_21450:
        /*0158*/ 	.word	index@(__assertfail)


	//----- nvinfo : EIATTR_MERCURY_ISA_VERSION
	.align		4
.L_21451:
        /*015c*/ 	.byte	0x03, 0x5f
        /*015e*/ 	.short	0x0101


	//----- nvinfo : EIATTR_COOP_GROUP_MASK_REGIDS
	.align		4
        /*0160*/ 	.byte	0x04, 0x29
        /*0162*/ 	.short	(.L_21453 - .L_21452)


	//   ....[0]....
.L_21452:
        /*0164*/ 	.word	0xffffffff


	//   ....[1]....
        /*0168*/ 	.word	0xffffffff


	//   ....[2]....
        /*016c*/ 	.word	0xffffffff


	//   ....[3]....
        /*0170*/ 	.word	0xffffffff


	//   ....[4]....
        /*0174*/ 	.word	0xffffffff


	//   ....[5]....
        /*0178*/ 	.word	0xffffffff


	//   ....[6]....
        /*017c*/ 	.word	0xffffffff


	//   ....[7]....
        /*0180*/ 	.word	0xffffffff


	//   ....[8]....
        /*0184*/ 	.word	0xffffffff


	//   ....[9]....
        /*0188*/ 	.word	0xffffffff


	//   ....[10]....
        /*018c*/ 	.word	0xffffffff


	//   ....[11]....
        /*0190*/ 	.word	0xffffffff


	//   ....[12]....
        /*0194*/ 	.word	0xffffffff


	//   ....[13]....
        /*0198*/ 	.word	0xffffffff


	//   ....[14]....
        /*019c*/ 	.word	0x0500000f


	//   ....[15]....
        /*01a0*/ 	.word	0x0500000f


	//   ....[16]....
        /*01a4*/ 	.word	0x0500000f


	//   ....[17]....
        /*01a8*/ 	.word	0x0500000f


	//   ....[18]....
        /*01ac*/ 	.word	0x0500000f


	//   ....[19]....
        /*01b0*/ 	.word	0x0500000f


	//   ....[20]....
        /*01b4*/ 	.word	0x0500000f


	//   ....[21]....
        /*01b8*/ 	.word	0x0500000f


	//   ....[22]....
        /*01bc*/ 	.word	0x0500000f


	//   ....[23]....
        /*01c0*/ 	.word	0x0500000f


	//   ....[24]....
        /*01c4*/ 	.word	0x0500000f


	//----- nvinfo : EIATTR_COOP_GROUP_INSTR_OFFSETS
	.align		4
.L_21453:
        /*01c8*/ 	.byte	0x04, 0x28
        /*01ca*/ 	.short	(.L_21455 - .L_21454)


	//   ....[0]....
.L_21454:
        /*01cc*/ 	.word	0x00000b40


	//   ....[1]....
        /*01d0*/ 	.word	0x00000b70


	//   ....[2]....
        /*01d4*/ 	.word	0x00000b90


	//   ....[3]....
        /*01d8*/ 	.word	0x00000cb0


	//   ....[4]....
        /*01dc*/ 	.word	0x00000cd0


	//   ....[5]....
        /*01e0*/ 	.word	0x00000d00


	//   ....[6]....
        /*01e4*/ 	.word	0x00001b40


	//   ....[7]....
        /*01e8*/ 	.word	0x00001bc0


	//   ....[8]....
        /*01ec*/ 	.word	0x00001bf0


	//   ....[9]....
        /*01f0*/ 	.word	0x00001c40


	//   ....[10]....
        /*01f4*/ 	.word	0x00001c90


	//   ....[11]....
        /*01f8*/ 	.word	0x00001ce0


	//   ....[12]....
        /*01fc*/ 	.word	0x00001d00


	//   ....[13]....
        /*0200*/ 	.word	0x00001d20


	//   ....[14]....
        /*0204*/ 	.word	0x000037f0


	//   ....[15]....
        /*0208*/ 	.word	0x00003850


	//   ....[16]....
        /*020c*/ 	.word	0x000038b0


	//   ....[17]....
        /*0210*/ 	.word	0x00003930


	//   ....[18]....
        /*0214*/ 	.word	0x00003970


	//   ....[19]....
        /*0218*/ 	.word	0x000039c0


	//   ....[20]....
        /*021c*/ 	.word	0x00003a10


	//   ....[21]....
        /*0220*/ 	.word	0x00003a60


	//   ....[22]....
        /*0224*/ 	.word	0x00003ab0


	//   ....[23]....
        /*0228*/ 	.word	0x00003b00


	//   ....[24]....
        /*022c*/ 	.word	0x00003b50


	//----- nvinfo : EIATTR_SYSCALL_OFFSETS
	.align		4
.L_21455:
        /*0230*/ 	.byte	0x04, 0x46
        /*0232*/ 	.short	(.L_21457 - .L_21456)


	//   ....[0]....
.L_21456:
        /*0234*/ 	.word	0x00003680


	//   ....[1]....
        /*0238*/ 	.word	0x00003780


	//----- nvinfo : EIATTR_EXIT_INSTR_OFFSETS
	.align		4
.L_21457:
        /*023c*/ 	.byte	0x04, 0x1c
        /*023e*/ 	.short	(.L_21459 - .L_21458)


	//   ....[0]....
.L_21458:
        /*0240*/ 	.word	0x00003130


	//   ....[1]....
        /*0244*/ 	.word	0x00003500


	//   ....[2]....
        /*0248*/ 	.word	0x00003580


	//   ....[3]....
        /*024c*/ 	.word	0x00003790


	//----- nvinfo : EIATTR_CRS_STACK_SIZE
	.align		4
.L_21459:
        /*0250*/ 	.byte	0x04, 0x1e
        /*0252*/ 	.short	(.L_21461 - .L_21460)
.L_21460:
        /*0254*/ 	.word	0x00000000


	//----- nvinfo : EIATTR_CBANK_PARAM_SIZE
	.align		4
.L_21461:
        /*0258*/ 	.byte	0x03, 0x19
        /*025a*/ 	.short	0x007c


	//----- nvinfo : EIATTR_PARAM_CBANK
	.align		4
        /*025c*/ 	.byte	0x04, 0x0a
        /*025e*/ 	.short	(.L_21463 - .L_21462)
	.align		4
.L_21462:
        /*0260*/ 	.word	index@(.nv.constant0._ZN4vllm25paged_attention_v1_kernelIfhLi120ELi8ELi128ELNS_18Fp8KVCacheDataTypeE1ELb1EEEvPT_PKS2_PKT0_S8_ifPKiSA_iPKfiiiSC_SC_iiiii)
        /*0264*/ 	.short	0x0210
        /*0266*/ 	.short	0x007c


	//----- nvinfo : EIATTR_SW_WAR
	.align		4
.L_21463:
        /*0268*/ 	.byte	0x04, 0x36
        /*026a*/ 	.short	(.L_21465 - .L_21464)
.L_21464:
        /*026c*/ 	.word	0x00000008
.L_21465:


//--------------------- .nv.info._ZN4vllm25paged_attention_v1_kernelIfhLi112ELi8ELi128ELNS_18Fp8KVCacheDataTypeE1ELb1EEEvPT_PKS2_PKT0_S8_ifPKiSA_iPKfiiiSC_SC_iiiii --------------------------
	.section	.nv.info._ZN4vllm25paged_attention_v1_kernelIfhLi112ELi8ELi128ELNS_18Fp8KVCacheDataTypeE1ELb1EEEvPT_PKS2_PKT0_S8_ifPKiSA_iPKfiiiSC_SC_iiiii,"",@"SHT_CUDA_INFO"
	.sectionflags	@""
	.align	4


	//----- nvinfo : EIATTR_CUDA_API_VERSION
	.align		4
        /*0000*/ 	.byte	0x04, 0x37
        /*0002*/ 	.short	(.L_21467 - .L_21466)
.L_21466:
        /*0004*/ 	.word	0x00000082


	//----- nvinfo : EIATTR_KPARAM_INFO
	.align		4
.L_21467:
        /*0008*/ 	.byte	0x04, 0x17
        /*000a*/ 	.short	(.L_21469 - .L_21468)
.L_21468:
        /*000c*/ 	.word	0x00000000
        /*0010*/ 	.short	0x0013
        /*0012*/ 	.short	0x0078
        /*0014*/ 	.byte	0x00, 0xf0, 0x11, 0x00


	//----- nvinfo : EIATTR_KPARAM_INFO
	.align		4
.L_21469:
        /*0018*/ 	.byte	0x04, 0x17
        /*001a*/ 	.short	(.L_21471 - .L_21470)
.L_21470:
        /*001c*/ 	.word	0x00000000
        /*0020*/ 	.short	0x0012
        /*0022*/ 	.short	0x0074
        /*0024*/ 	.byte	0x00, 0xf0, 0x11, 0x00


	//----- nvinfo : EIATTR_KPARAM_INFO
	.align		4
.L_21471:
        /*0028*/ 	.byte	0x04, 0x17
        /*002a*/ 	.short	(.L_21473 - .L_21472)
.L_21472:
        /*002c*/ 	.word	0x00000000
        /*0030*/ 	.short	0x0011
        /*0032*/ 	.short	0x0070
        /*0034*/ 	.byte	0x00, 0xf0, 0x11, 0x00


	//----- nvinfo : EIATTR_KPARAM_INFO
	.align		4
.L_21473:
        /*0038*/ 	.byte	0x04, 0x17
        /*003a*/ 	.short	(.L_21475 - .L_21474)
.L_21474:
        /*003c*/ 	.word	0x00000000
        /*0040*/ 	.short	0x0010
        /*0042*/ 	.short	0x006c
        /*0044*/ 	.byte	0x00, 0xf0, 0x11, 0x00


	//----- nvinfo : EIATTR_KPARAM_INFO
	.align		4
.L_21475:
        /*0048*/ 	.byte	0x04, 0x17
        /*004a*/ 	.short	(.L_21477 - .L_21476)
.L_21476:
        /*004c*/ 	.word	0x00000000
        /*0050*/ 	.short	0x000f
        /*0052*/ 	.short	0x0068
        /*0054*/ 	.byte	0x00, 0xf0, 0x11, 0x00


	//----- nvinfo : EIATTR_KPARAM_INFO
	.align		4
.L_21477:
        /*0058*/ 	.byte	0x04, 0x17
        /*005a*/ 	.short	(.L_21479 - .L_21478)
.L_21478:
        /*005c*/ 	.word	0x00000000
        /*0060*/ 	.short	0x000e
        /*0062*/ 	.short	0x0060
        /*0064*/ 	.byte	0x00, 0xf0, 0x21, 0x00


	//----- nvinfo : EIATTR_KPARAM_INFO
	.align		4
.L_21479:
        /*0068*/ 	.byte	0x04, 0x17
        /*006a*/ 	.short	(.L_21481 - .L_21480)
.L_21480:
        /*006c*/ 	.word	0x00000000
        /*0070*/ 	.short	0x000d
        /*0072*/ 	.short	0x0058
        /*0074*/ 	.byte	0x00, 0xf0, 0x21, 0x00


	//----- nvinfo : EIATTR_KPARAM_INFO
	.align		4
.L_21481:
        /*0078*/ 	.byte	0x04, 0x17
        /*007a*/ 	.short	(.L_21483 - .L_21482)
.L_21482:
        /*007c*/ 	.word	0x00000000
        /*0080*/ 	.short	0x000c
        /*0082*/ 	.short	0x0050
        /*0084*/ 	.byte	0x00, 0xf0, 0x11, 0x00


	//----- nvinfo : EIATTR_KPARAM_INFO
	.align		4
.L_21483:
        /*0088*/ 	.byte	0x04, 0x17
        /*008a*/ 	.short	(.L_21485 - .L_21484)
.L_21484:
        /*008c*/ 	.word	0x00000000
        /*0090*/ 	.short	0x000b
        /*0092*/ 	.short	0x004c
        /*0094*/ 	.byte	0x00, 0xf0, 0x11, 0x00


	//----- nvinfo : EIATTR_KPARAM_INFO
	.align		4
.L_21485:
        /*0098*/ 	.byte	0x04, 0x17
        /*009a*/ 	.short	(.L_21487 - .L_21486)
.L_21486:
        /*009c*/ 	.word	0x00000000
        /*00a0*/ 	.short	0x000a
        /*00a2*/ 	.short	0x0048
        /*00a4*/ 	.byte	0x00, 0xf0, 0x11, 0x00


	//----- nvinfo : EIATTR_KPARAM_INFO
	.align		4
.L_21487:
        /*00a8*/ 	.byte	0x04, 0x17
        /*00aa*/ 	.short	(.L_21489 - .L_21488)
.L_21488:
        /*00ac*/ 	.word	0x00000000
        /*00b0*/ 	.short	0x0009
        /*00b2*/ 	.short	0x0040
        /*00b4*/ 	.byte	0x00, 0xf0, 0x21, 0x00


	//----- nvinfo : EIATTR_KPARAM_INFO
	.align		4
.L_21489:
        /*00b8*/ 	.byte	0x04, 0x17
        /*00ba*/ 	.short	(.L_21491 - .L_21490)
.L_21490:
        /*00bc*/ 	.word	0x00000000
        /*00c0*/ 	.short	0x0008
        /*00c2*/ 	.short	0x0038
        /*00c4*/ 	.byte	0x00, 0xf0, 0x11, 0x00


	//----- nvinfo : EIATTR_KPARAM_INFO
	.align		4
.L_21491:
        /*00c8*/ 	.byte	0x04, 0x17
        /*00ca*/ 	.short	(.L_21493 - .L_21492)
.L_21492:
        /*00cc*/ 	.word	0x00000000
        /*00d0*/ 	.short	0x0007
        /*00d2*/ 	.short	0x0030
        /*00d4*/ 	.byte	0x00, 0xf0, 0x21, 0x00


	//----- nvinfo : EIATTR_KPARAM_INFO
	.align		4
.L_21493:
        /*00d8*/ 	.byte	0x04, 0x17
        /*00da*/ 	.short	(.L_21495 - .L_21494)
.L_21494:
        /*00dc*/ 	.word	0x00000000
        /*00e0*/ 	.short	0x0006
        /*00e2*/ 	.short	0x0028
        /*00e4*/ 	.byte	0x00, 0xf0, 0x21, 0x00


	//----- nvinfo : EIATTR_KPARAM_INFO
	.align		4
.L_21495:
        /*00e8*/ 	.byte	0x04, 0x17
        /*00ea*/ 	.short	(.L_21497 - .L_21496)
.L_21496:
        /*00ec*/ 	.word	0x00000000
        /*00f0*/ 	.short	0x0005
        /*00f2*/ 	.short	0x0024
        /*00f4*/ 	.byte	0x00, 0xf0, 0x11, 0x00


	//----- nvinfo : EIATTR_KPARAM_INFO
	.align		4
.L_21497:
        /*00f8*/ 	.byte	0x04, 0x17
        /*00fa*/ 	.short	(.L_21499 - .L_21498)
.L_21498:
        /*00fc*/ 	.word	0x00000000
        /*0100*/ 	.short	0x0004
        /*0102*/ 	.short	0x0020
        /*0104*/ 	.byte	0x00, 0xf0, 0x11, 0x00


	//----- nvinfo : EIATTR_KPARAM_INFO
	.align		4
.L_21499:
        /*0108*/ 	.byte	0x04, 0x17
        /*010a*/ 	.short	(.L_21501 - .L_21500)
.L_21500:
        /*010c*/ 	.word	0x00000000
        /*0110*/ 	.short	0x0003
        /*0112*/ 	.short	0x0018
        /*0114*/ 	.byte	0x00, 0xf0, 0x21, 0x00


	//----- nvinfo : EIATTR_KPARAM_INFO
	.align		4
.L_21501:
        /*0118*/ 	.byte	0x04, 0x17
        /*011a*/ 	.short	(.L_21503 - .L_21502)
.L_21502:
        /*011c*/ 	.word	0x00000000
        /*0120*/ 	.short	0x0002
        /*0122*/ 	.short	0x0010
        /*0124*/ 	.byte	0x00, 0xf0, 0x21, 0x00


	//----- nvinfo : EIATTR_KPARAM_INFO
	.align		4
.L_21503:
        /*0128*/ 	.byte	0x04, 0x17
        /*012a*/ 	.short	(.L_21505 - .L_21504)
.L_21504:
        /*012c*/ 	.word	0x00000000
        /*0130*/ 	.short	0x0001
        /*0132*/ 	.short	0x0008
        /*0134*/ 	.byte	0x00, 0xf0, 0x21, 0x00


	//----- nvinfo : EIATTR_KPARAM_INFO
	.align		4
.L_21505:
        /*0138*/ 	.byte	0x04, 0x17
        /*013a*/ 	.short	(.L_21507 - .L_21506)
.L_21506:
        /*013c*/ 	.word	0x00000000
        /*0140*/ 	.short	0x0000
        /*0142*/ 	.short	0x0000
        /*0144*/ 	.byte	0x00, 0xf0, 0x21, 0x00


	//----- nvinfo : EIATTR_SPARSE_MMA_MASK
	.align		4
.L_21507:
        /*0148*/ 	.byte	0x03, 0x50
        /*014a*/ 	.short	0x0000


	//----- nvinfo : EIATTR_MAXREG_COUNT
	.align		4
        /*014c*/ 	.byte	0x03, 0x1b
        /*014e*/ 	.short	0x00ff


	//----- nvinfo : EIATTR_NUM_BARRIERS
	.align		4
        /*0150*/ 	.byte	0x02, 0x4c
        /*0152*/ 	.byte	0x01
	.zero		1


	//----- nvinfo : EIATTR_EXTERNS
	.align		4
        /*0154*/ 	.byte	0x04, 0x0f
        /*0156*/ 	.short	(.L_21509 - .L_21508)


	//   ....[0]....
	.align		4
.L_21508:
        /*0158*/ 	.word	index@(__assertfail)


	//----- nvinfo : EIATTR_MERCURY_ISA_VERSION
	.align		4
.L_21509:
        /*015c*/ 	.byte	0x03, 0x5f
        /*015e*/ 	.short	0x0101


	//----- nvinfo : EIATTR_COOP_GROUP_MASK_REGIDS
	.align		4
        /*0160*/ 	.byte	0x04, 0x29
        /*0162*/ 	.short	(.L_21511 - .L_21510)


	//   ....[0]....
.L_21510:
        /*0164*/ 	.word	0xffffffff


	//   ....[1]....
        /*0168*/ 	.word	0xffffffff


	//   ....[2]....
        /*016c*/ 	.word	0xffffffff


	//   ....[3]....
        /*0170*/ 	.word	0xffffffff


	//   ....[4]....
        /*0174*/ 	.word	0xffffffff


	//   ....[5]....
        /*0178*/ 	.word	0xffffffff


	//   ....[6]....
        /*017c*/ 	.word	0xffffffff


	//   ....[7]....
        /*0180*/ 	.word	0xffffffff


	//   ....[8]....
        /*0184*/ 	.word	0xffffffff


	//   ....[9]....
        /*0188*/ 	.word	0xffffffff


	//   ....[10]....
        /*018c*/ 	.word	0xffffffff


	//   ....[11]....
        /*0190*/ 	.word	0xffffffff


	//   ....[12]....
        /*0194*/ 	.word	0xffffffff


	//   ....[13]....
        /*0198*/ 	.word	0xffffffff


	//   ....[14]....
        /*019c*/ 	.word	0x0500000f


	//   ....[15]....
        /*01a0*/ 	.word	0x0500000f


	//   ....[16]....
        /*01a4*/ 	.word	0x0500000f


	//   ....[17]....
        /*01a8*/ 	.word	0x0500000f


	//   ....[18]....
        /*01ac*/ 	.word	0x0500000f


	//   ....[19]....
        /*01b0*/ 	.word	0x0500000f


	//   ....[20]....
        /*01b4*/ 	.word	0x0500000f


	//   ....[21]....
        /*01b8*/ 	.word	0x0500000f


	//   ....[22]....
        /*01bc*/ 	.word	0x0500000f


	//   ....[23]....
        /*01c0*/ 	.word	0x0500000f


	//----- nvinfo : EIATTR_COOP_GROUP_INSTR_OFFSETS
	.align		4
.L_21511:
        /*01c4*/ 	.byte	0x04, 0x28
        /*01c6*/ 	.short	(.L_21513 - .L_21512)


	//   ....[0]....
.L_21512:
        /*01c8*/ 	.word	0x00000b50


	//   ....[1]....
        /*01cc*/ 	.word	0x00000b80


	//   ....[2]....
        /*01d0*/ 	.word	0x00000ba0


	//   ....[3]....
        /*01d4*/ 	.word	0x00000cc0


	//   ....[4]....
        /*01d8*/ 	.word	0x00000ce0


	//   ....[5]....
        /*01dc*/ 	.word	0x00000d10


	//   ....[6]....
        /*01e0*/ 	.word	0x00001b50


	//   ....[7]....
        /*01e4*/ 	.word	0x00001bd0


	//   ....[8]....
        /*01e8*/ 	.word	0x00001c00


	//   ....[9]....
        /*01ec*/ 	.word	0x00001c50


	//   ....[10]....
        /*01f0*/ 	.word	0x00001ca0


	//   ....[11]....
        /*01f4*/ 	.word	0x00001cf0


	//   ....[12]....
        /*01f8*/ 	.word	0x00001d10


	//   ....[13]....
        /*01fc*/ 	.word	0x00001d30


	//   ....[14]....
        /*0200*/ 	.word	0x00003540


	//   ....[15]....
        /*0204*/ 	.word	0x000035a0


	//   ....[16]....
        /*0208*/ 	.word	0x00003600


	//   ....[17]....
        /*020c*/ 	.word	0x00003680


	//   ....[18]....
        /*0210*/ 	.word	0x000036c0


	//   ....[19]....
        /*0214*/ 	.word	0x00003710


	//   ....[20]....
        /*0218*/ 	.word	0x00003760


	//   ....[21]....
        /*021c*/ 	.word	0x000037b0


	//   ....[22]....
        /*0220*/ 	.word	0x00003800


	//   ....[23]....
        /*0224*/ 	.word	0x00003850


	//----- nvinfo : EIATTR_SYSCALL_OFFSETS
	.align		4
.L_21513:
        /*0228*/ 	.byte	0x04, 0x46
        /*022a*/ 	.short	(.L_21515 - .L_21514)


	//   ....[0]....
.L_21514:
        /*022c*/ 	.word	0x000033d0


	//   ....[1]....
        /*0230*/ 	.word	0x000034d0


	//----- nvinfo : EIATTR_EXIT_INSTR_OFFSETS
	.align		4
.L_21515:
        /*0234*/ 	.byte	0x04, 0x1c
        /*0236*/ 	.short	(.L_21517 - .L_21516)


	//   ....[0]....
.L_21516:
        /*0238*/ 	.word	0x00002f50


	//   ....[1]....
        /*023c*/ 	.word	0x00003020


	//   ....[2]....
        /*0240*/ 	.word	0x000032d0


	//   ....[3]....
        /*0244*/ 	.word	0x000034e0


	//----- nvinfo : EIATTR_CRS_STACK_SIZE
	.align		4
.L_21517:
        /*0248*/ 	.byte	0x04, 0x1e
        /*024a*/ 	.short	(.L_21519 - .L_21518)
.L_21518:
        /*024c*/ 	.word	0x00000000


	//----- nvinfo : EIATTR_CBANK_PARAM_SIZE
	.align		4
.L_21519:
        /*0250*/ 	.byte	0x03, 0x19
        /*0252*/ 	.short	0x007c


	//----- nvinfo : EIATTR_PARAM_CBANK
	.align		4
        /*0254*/ 	.byte	0x04, 0x0a
        /*0256*/ 	.short	(.L_21521 - .L_21520)
	.align		4
.L_21520:
        /*0258*/ 	.word	index@(.nv.constant0._ZN4vllm25paged_attention_v1_kernelIfhLi112ELi8ELi128ELNS_18Fp8KVCacheDataTypeE1ELb1EEEvPT_PKS2_PKT0_S8_ifPKiSA_iPKfiiiSC_SC_iiiii)
        /*025c*/ 	.short	0x0210
        /*025e*/ 	.short	0x007c


	//----- nvinfo : EIATTR_SW_WAR
	.align		4
.L_21521:
        /*0260*/ 	.byte	0x04, 0x36
        /*0262*/ 	.short	(.L_21523 - .L_21522)
.L_21522:
        /*0264*/ 	.word	0x00000008
.L_21523:


//--------------------- .nv.info._ZN4vllm25paged_attention_v1_kernelIfhLi96ELi8ELi128ELNS_18Fp8KVCacheDataTypeE1ELb1EEEvPT_PKS2_PKT0_S8_ifPKiSA_iPKfiiiSC_SC_iiiii --------------------------
	.section	.nv.info._ZN4vllm25paged_attention_v1_kernelIfhLi96ELi8ELi128ELNS_18Fp8KVCacheDataTypeE1ELb1EEEvPT_PKS2_PKT0_S8_ifPKiSA_iPKfiiiSC_SC_iiiii,"",@"SHT_CUDA_INFO"
	.sectionflags	@""
	.align	4


	//----- nvinfo : EIATTR_CUDA_API_VERSION
	.align		4
        /*0000*/ 	.byte	0x04, 0x37
        /*0002*/ 	.short	(.L_21525 - .L_21524)
.L_21524:
        /*0004*/ 	.word	0x00000082


	//----- nvinfo : EIATTR_KPARAM_INFO
	.align		4
.L_21525:
        /*0008*/ 	.byte	0x04, 0x17
        /*000a*/ 	.short	(.L_21527 - .L_21526)
.L_21526:
        /*000c*/ 	.word	0x00000000
        /*0010*/ 	.short	0x0013
        /*0012*/ 	.short	0x0078
        /*0014*/ 	.byte	0x00, 0xf0, 0x11, 0x00


	//----- nvinfo : EIATTR_KPARAM_INFO
	.align		4
.L_21527:
        /*0018*/ 	.byte	0x04, 0x17
        /*001a*/ 	.short	(.L_21529 - .L_21528)
.L_21528:
        /*001c*/ 	.word	0x00000000
        /*0020*/ 	.short	0x0012
        /*0022*/ 	.short	0x0074
        /*0024*/ 	.byte	0x00, 0xf0, 0x11, 0x00


	//----- nvinfo : EIATTR_KPARAM_INFO
	.align		4
.L_21529:
        /*0028*/ 	.byte	0x04, 0x17
        /*002a*/ 	.short	(.L_21531 - .L_21530)
.L_21530:
        /*002c*/ 	.word	0x00000000
        /*0030*/ 	.short	0x0011
        /*0032*/ 	.short	0x0070
        /*0034*/ 	.byte	0x00, 0xf0, 0x11, 0x00


	//----- nvinfo : EIATTR_KPARAM_INFO
	.align		4
.L_21531:
        /*0038*/ 	.byte	0x04, 0x17
        /*003a*/ 	.short	(.L_21533 - .L_21532)
.L_21532:
        /*003c*/ 	.word	0x00000000
        /*0040*/ 	.short	0x0010
        /*0042*/ 	.short	0x006c
        /*0044*/ 	.byte	0x00, 0xf0, 0x11, 0x00


	//----- nvinfo : EIATTR_KPARAM_INFO
	.align		4
.L_21533:
        /*0048*/ 	.byte	0x04, 0x17
        /*004a*/ 	.short	(.L_21535 - .L_21534)
.L_21534:
        /*004c*/ 	.word	0x00000000
        /*0050*/ 	.short	0x000f
        /*0052*/ 	.short	0x0068
        /*0054*/ 	.byte	0x00, 0xf0, 0x11, 0x00


	//----- nvinfo : EIATTR_KPARAM_INFO
	.align		4
.L_21535:
        /*0058*/ 	.byte	0x04, 0x17
        /*005a*/ 	.short	(.L_21537 - .L_21536)
.L_21536:
        /*005c*/ 	.word	0x00000000
        /*0060*/ 	.short	0x000e
        /*0062*/ 	.short	0x0060
        /*0064*/ 	.byte	0x00, 0xf0, 0x21, 0x00


	//----- nvinfo : EIATTR_KPARAM_INFO
	.align		4
.L_21537:
        /*0068*/ 	.byte	0x04, 0x17
        /*006a*/ 	.short	(.L_21539 - .L_21538)
.L_21538:
        /*006c*/ 	.word	0x00000000
        /*0070*/ 	.short	0x000d
        /*0072*/ 	.short	0x0058
        /*0074*/ 	.byte	0x00, 0xf0, 0x21, 0x00


	//----- nvinfo : EIATTR_KPARAM_INFO
	.align		4
.L_21539:
        /*0078*/ 	.byte	0x04, 0x17
        /*007a*/ 	.short	(.L_21541 - .L_21540)
.L_21540:
        /*007c*/ 	.word	0x00000000
        /*0080*/ 	.short	0x000c
        /*0082*/ 	.short	0x0050
        /*0084*/ 	.byte	0x00, 0xf0, 0x11, 0x00


	//----- nvinfo : EIATTR_KPARAM_INFO
	.align		4
.L_21541:
        /*0088*/ 	.byte	0x04, 0x17
        /*008a*/ 	.short	(.L_21543 - .L_21542)
.L_21542:
        /*008c*/ 	.word	0x00000000
        /*0090*/ 	.short	0x000b
        /*0092*/ 	.short	0x004c
        /*0094*/ 	.byte	0x00, 0xf0, 0x11, 0x00


	//----- nvinfo : EIATTR_KPARAM_INFO
	.align		4
.L_21543:
        /*0098*/ 	.byte	0x04, 0x17
        /*009a*/ 	.short	(.L_21545 - .L_21544)
.L_21544:
        /*009c*/ 	.word	0x00000000
        /*00a0*/ 	.short	0x000a
        /*00a2*/ 	.short	0x0048
        /*00a4*/ 	.byte	0x00, 0xf0, 0x11, 0x00


	//----- nvinfo : EIATTR_KPARAM_INFO
	.align		4
.L_21545:
        /*00a8*/ 	.byte	0x04, 0x17
        /*00aa*/ 	.short	(.L_21547 - .L_21546)
.L_21546:
        /*00ac*/ 	.word	0x00000000
        /*00b0*/ 	.short	0x0009
        /*00b2*/ 	.short	0x0040
        /*00b4*/ 	.byte	0x00, 0xf0, 0x21, 0x00


	//----- nvinfo : EIATTR_KPARAM_INFO
	.align		4
.L_21547:
        /*00b8*/ 	.byte	0x04, 0x17
        /*00ba*/ 	.short	(.L_21549 - .L_21548)
.L_21548:
        /*00bc*/ 	.word	0x00000000
        /*00c0*/ 	.short	0x0008
        /*00c2*/ 	.short	0x0038
        /*00c4*/ 	.byte	0x00, 0xf0, 0x11, 0x00


	//----- nvinfo : EIATTR_KPARAM_INFO
	.align		4
.L_21549:
        /*00c8*/ 	.byte	0x04, 0x17
        /*00ca*/ 	.short	(.L_21551 - .L_21550)
.L_21550:
        /*00cc*/ 	.word	0x00000000
        /*00d0*/ 	.short	0x0007
        /*00d2*/ 	.short	0x0030
        /*00d4*/ 	.byte	0x00, 0xf0, 0x21, 0x00


	//----- nvinfo : EIATTR_KPARAM_INFO
	.align		4
.L_21551:
        /*00d8*/ 	.byte	0x04, 0x17
        /*00da*/ 	.short	(.L_21553 - .L_21552)
.L_21552:
        /*00dc*/ 	.word	0x00000000
        /*00e0*/ 	.short	0x0006
        /*00e2*/ 	.short	0x0028
        /*00e4*/ 	.byte	0x00, 0xf0, 0x21, 0x00


	//----- nvinfo : EIATTR_KPARAM_INFO
	.align		4
.L_21553:
        /*00e8*/ 	.byte	0x04, 0x17
        /*00ea*/ 	.short	(.L_21555 - .L_21554)
.L_21554:
        /*00ec*/ 	.word	0x00000000
        /*00f0*/ 	.short	0x0005
        /*00f2*/ 	.short	0x0024
        /*00f4*/ 	.byte	0x00, 0xf0, 0x11, 0x00


	//----- nvinfo : EIATTR_KPARAM_INFO
	.align		4
.L_21555:
        /*00f8*/ 	.byte	0x04, 0x17
        /*00fa*/ 	.short	(.L_21557 - .L_21556)
.L_21556:
        /*00fc*/ 	.word	0x00000000
        /*0100*/ 	.short	0x0004
        /*0102*/ 	.short	0x0020
        /*0104*/ 	.byte	0x00, 0xf0, 0x11, 0x00


	//----- nvinfo : EIATTR_KPARAM_INFO
	.align		4
.L_21557:
        /*0108*/ 	.byte	0x04, 0x17
        /*010a*/ 	.short	(.L_21559 - .L_21558)
.L_21558:
        /*010c*/ 	.word	0x00000000
        /*0110*/ 	.short	0x0003
        /*0112*/ 	.short	0x0018
        /*0114*/ 	.byte	0x00, 0xf0, 0x21, 0x00


	//----- nvinfo : EIATTR_KPARAM_INFO
	.align		4
.L_21559:
        /*0118*/ 	.byte	0x04, 0x17
        /*011a*/ 	.short	(.L_21561 - .L_21560)
.L_21560:
        /*011c*/ 	.word	0x00000000
        /*0120*/ 	.short	0x0002
        /*0122*/ 	.short	0x0010
        /*0124*/ 	.byte	0x00, 0xf0, 0x21, 0x00


	//----- nvinfo : EIATTR_KPARAM_INFO
	.align		4
.L_21561:
        /*0128*/ 	.byte	0x04, 0x17
        /*012a*/ 	.short	(.L_21563 - .L_21562)
.L_21562:
        /*012c*/ 	.word	0x00000000
        /*0130*/ 	.short	0x0001
        /*0132*/ 	.short	0x0008
        /*0134*/ 	.byte	0x00, 0xf0, 0x21, 0x00


	//----- nvinfo : EIATTR_KPARAM_INFO
	.align		4
.L_21563:
        /*0138*/ 	.byte	0x04, 0x17
        /*013a*/ 	.short	(.L_21565 - .L_21564)
.L_21564:
        /*013c*/ 	.word	0x00000000
        /*0140*/ 	.short	0x0000
        /*0142*/ 	.short	0x0000
        /*0144*/ 	.byte	0x00, 0xf0, 0x21, 0x00


	//----- nvinfo : EIATTR_SPARSE_MMA_MASK
	.align		4
.L_21565:
        /*0148*/ 	.byte	0x03, 0x50
        /*014a*/ 	.short	0x0000


	//----- nvinfo : EIATTR_MAXREG_COUNT
	.align		4
        /*014c*/ 	.byte	0x03, 0x1b
        /*014e*/ 	.short	0x00ff


	//----- nvinfo : EIATTR_NUM_BARRIERS
	.align		4
        /*0150*/ 	.byte	0x02, 0x4c
        /*0152*/ 	.byte	0x01
	.zero		1


	//----- nvinfo : EIATTR_EXTERNS
	.align		4
        /*0154*/ 	.byte	0x04, 0x0f
        /*0156*/ 	.short	(.L_21567 - .L_21566)


	//   ....[0]....
	.align		4
.L_21566:
        /*0158*/ 	.word	index@(__assertfail)


	//----- nvinfo : EIATTR_MERCURY_ISA_VERSION
	.align		4
.L_21567:
        /*015c*/ 	.byte	0x03, 0x5f
        /*015e*/ 	.short	0x0101


	//----- nvinfo : EIATTR_COOP_GROUP_MASK_REGIDS
	.align		4
        /*0160*/ 	.byte	0x04, 0x29
        /*0162*/ 	.short	(.L_21569 - .L_21568)


	//   ....[0]....
.L_21568:
        /*0164*/ 	.word	0xffffffff


	//   ....[1]....
        /*0168*/ 	.word	0xffffffff


	//   ....[2]....
        /*016c*/ 	.word	0xffffffff


	//   ....[3]....
        /*0170*/ 	.word	0xffffffff


	//   ....[4]....
        /*0174*/ 	.word	0xffffffff


	//   ....[5]....
        /*0178*/ 	.word	0xffffffff


	//   ....[6]....
        /*017c*/ 	.word	0xffffffff


	//   ....[7]....
        /*0180*/ 	.word	0xffffffff


	//   ....[8]....
        /*0184*/ 	.word	0xffffffff


	//   ....[9]....
        /*0188*/ 	.word	0xffffffff


	//   ....[10]....
        /*018c*/ 	.word	0xffffffff


	//   ....[11]....
        /*0190*/ 	.word	0xffffffff


	//   ....[12]....
        /*0194*/ 	.word	0xffffffff


	//   ....[13]....
        /*0198*/ 	.word	0xffffffff


	//   ....[14]....
        /*019c*/ 	.word	0x0500000f


	//   ....[15]....
        /*01a0*/ 	.word	0x0500000f


	//   ....[16]....
        /*01a4*/ 	.word	0x0500000f


	//   ....[17]....
        /*01a8*/ 	.word	0x0500000f


	//   ....[18]....
        /*01ac*/ 	.word	0x0500000f


	//   ....[19]....
        /*01b0*/ 	.word	0x0500000f


	//   ....[20]....
        /*01b4*/ 	.word	0x0500000f


	//   ....[21]....
        /*01b8*/ 	.word	0x0500000f


	//   ....[22]....
        /*01bc*/ 	.word	0x0500000f


	//----- nvinfo : EIATTR_COOP_GROUP_INSTR_OFFSETS
	.align		4
.L_21569:
        /*01c0*/ 	.byte	0x04, 0x28
        /*01c2*/ 	.short	(.L_21571 - .L_21570)


	//   ....[0]....
.L_21570:
        /*01c4*/ 	.word	0x00000b50


	//   ....[1]....
        /*01c8*/ 	.word	0x00000b80


	//   ....[2]....
        /*01cc*/ 	.word	0x00000ba0


	//   ....[3]....
        /*01d0*/ 	.word	0x00000cd0


	//   ....[4]....
        /*01d4*/ 	.word	0x00000cf0


	//   ....[5]....
        /*01d8*/ 	.word	0x00000d10


	//   ....[6]....
        /*01dc*/ 	.word	0x00001b50


	//   ....[7]....
        /*01e0*/ 	.word	0x00001bd0


	//   ....[8]....
        /*01e4*/ 	.word	0x00001c00


	//   ....[9]....
        /*01e8*/ 	.word	0x00001c50


	//   ....[10]....
        /*01ec*/ 	.word	0x00001ca0


	//   ....[11]....
        /*01f0*/ 	.word	0x00001cf0


	//   ....[12]....
        /*01f4*/ 	.word	0x00001d10


	//   ....[13]....
        /*01f8*/ 	.word	0x00001d30


	//   ....[14]....
        /*01fc*/ 	.word	0x00003470


	//   ....[15]....
        /*0200*/ 	.word	0x000034d0


	//   ....[16]....
        /*0204*/ 	.word	0x00003530


	//   ....[17]....
        /*0208*/ 	.word	0x000035b0


	//   ....[18]....
        /*020c*/ 	.word	0x000035f0


	//   ....[19]....
        /*0210*/ 	.word	0x00003640


	//   ....[20]....
        /*0214*/ 	.word	0x00003690


	//   ....[21]....
        /*0218*/ 	.word	0x000036e0


	//   ....[22]....
        /*021c*/ 	.word	0x00003730


	//----- nvinfo : EIATTR_SYSCALL_OFFSETS
	.align		4
.L_21571:
        /*0220*/ 	.byte	0x04, 0x46
        /*0222*/ 	.short	(.L_21573 - .L_21572)


	//   ....[0]....
.L_21572:
        /*0224*/ 	.word	0x00003300


	//   ....[1]....
        /*0228*/ 	.word	0x00003400


	//----- nvinfo : EIATTR_EXIT_INSTR_OFFSETS
	.align		4
.L_21573:
        /*022c*/ 	.byte	0x04, 0x1c
        /*022e*/ 	.short	(.L_21575 - .L_21574)


	//   ....[0]....
.L_21574:
        /*0230*/ 	.word	0x00002ee0


	//   ....[1]....
        /*0234*/ 	.word	0x00002fb0


	//   ....[2]....
        /*0238*/ 	.word	0x00003200


	//   ....[3]....
        /*023c*/ 	.word	0x00003410


	//----- nvinfo : EIATTR_CRS_STACK_SIZE
	.align		4
.L_21575:
        /*0240*/ 	.byte	0x04, 0x1e
        /*0242*/ 	.short	(.L_21577 - .L_21576)
.L_21576:
        /*0244*/ 	.word	0x00000000


	//----- nvinfo : EIATTR_CBANK_PARAM_SIZE
	.align		4
.L_21577:
        /*0248*/ 	.byte	0x03, 0x19
        /*024a*/ 	.short	0x007c


	//----- nvinfo : EIATTR_PARAM_CBANK
	.align		4
        /*024c*/ 	.byte	0x04, 0x0a
        /*024e*/ 	.short	(.L_21579 - .L_21578)
	.align		4
.L_21578:
        /*0250*/ 	.word	index@(.nv.constant0._ZN4vllm25paged_attention_v1_kernelIfhLi96ELi8ELi128ELNS_18Fp8KVCacheDataTypeE1ELb1EEEvPT_PKS2_PKT0_S8_ifPKiSA_iPKfiiiSC_SC_iiiii)
        /*0254*/ 	.short	0x0210
        /*0256*/ 	.short	0x007c


	//----- nvinfo : EIATTR_SW_WAR
	.align		4
.L_21579:
        /*0258*/ 	.byte	0x04, 0x36
        /*025a*/ 	.short	(.L_21581 - .L_21580)
.L_21580:
        /*025c*/ 	.word	0x00000008
.L_21581:


//--------------------- .nv.info._ZN4vllm25paged_attention_v1_kernelIfhLi80ELi8ELi128ELNS_18Fp8KVCacheDataTypeE1ELb1EEEvPT_PKS2_PKT0_S8_ifPKiSA_iPKfiiiSC_SC_iiiii --------------------------
	.section	.nv.info._ZN4vllm25paged_attention_v1_kernelIfhLi80ELi8ELi128ELNS_18Fp8KVCacheDataTypeE1ELb1EEEvPT_PKS2_PKT0_S8_ifPKiSA_iPKfiiiSC_SC_iiiii,"",@"SHT_CUDA_INFO"
	.sectionflags	@""
	.align	4


	//----- nvinfo : EIATTR_CUDA_API_VERSION
	.align		4
        /*0000*/ 	.byte	0x04, 0x37
        /*0002*/ 	.short	(.L_21583 - .L_21582)
.L_21582:
        /*0004*/ 	.word	0x00000082


	//----- nvinfo : EIATTR_KPARAM_INFO
	.align		4
.L_21583:
        /*0008*/ 	.byte	0x04, 0x17
        /*000a*/ 	.short	(.L_21585 - .L_21584)
.L_21584:
        /*000c*/ 	.word	0x00000000
        /*0010*/ 	.short	0x0013
        /*0012*/ 	.short	0x0078
        /*0014*/ 	.byte	0x00, 0xf0, 0x11, 0x00


	//----- nvinfo : EIATTR_KPARAM_INFO
	.align		4
.L_21585:
        /*0018*/ 	.byte	0x04, 0x17
        /*001a*/ 	.short	(.L_21587 - .L_21586)
.L_21586:
        /*001c*/ 	.word	0x00000000
        /*0020*/ 	.short	0x0012
        /*0022*/ 	.short	0x0074
        /*0024*/ 	.byte	0x00, 0xf0, 0x11, 0x00


	//----- nvinfo : EIATTR_KPARAM_INFO
	.align		4
.L_21587:
        /*0028*/ 	.byte	0x04, 0x17
        /*002a*/ 	.short	(.L_21589 - .L_21588)
.L_21588:
        /*002c*/ 	.word	0x00000000
        /*0030*/ 	.short	0x0011
        /*0032*/ 	.short	0x0070
        /*0034*/ 	.byte	0x00, 0xf0, 0x11, 0x00


	//----- nvinfo : EIATTR_KPARAM_INFO
	.align		4
.L_21589:
        /*0038*/ 	.byte	0x04, 0x17
        /*003a*/ 	.short	(.L_21591 - .L_21590)
.L_21590:
        /*003c*/ 	.word	0x00000000
        /*0040*/ 	.short	0x0010
        /*0042*/ 	.short	0x006c
        /*0044*/ 	.byte	0x00, 0xf0, 0x11, 0x00


	//----- nvinfo : EIATTR_KPARAM_INFO
	.align		4
.L_21591:
        /*0048*/ 	.byte	0x04, 0x17
        /*004a*/ 	.short	(.L_21593 - .L_21592)
.L_21592:
        /*004c*/ 	.word	0x00000000
        /*0050*/ 	.short	0x000f
        /*0052*/ 	.short	0x0068
        /*0054*/ 	.byte	0x00, 0xf0, 0x11, 0x00


	//----- nvinfo : EIATTR_KPARAM_INFO
	.align		4
.L_21593:
        /*0058*/ 	.byte	0x04, 0x17
        /*005a*/ 	.short	(.L_21595 - .L_21594)
.L_21594:
        /*005c*/ 	.word	0x00000000
        /*0060*/ 	.short	0x000e
        /*0062*/ 	.short	0x0060
        /*0064*/ 	.byte	0x00, 0xf0, 0x21, 0x00


	//----- nvinfo : EIATTR_KPARAM_INFO
	.align		4
.L_21595:
        /*0068*/ 	.byte	0x04, 0x17
        /*006a*/ 	.short	(.L_21597 - .L_21596)
.L_21596:
        /*006c*/ 	.word	0x00000000
        /*0070*/ 	.short	0x000d
        /*0072*/ 	.short	0x0058
        /*0074*/ 	.byte	0x00, 0xf0, 0x21, 0x00


	//----- nvinfo : EIATTR_KPARAM_INFO
	.align		4
.L_21597:
        /*0078*/ 	.byte	0x04, 0x17
        /*007a*/ 	.short	(.L_21599 - .L_21598)
.L_21598:
        /*007c*/ 	.word	0x00000000
        /*0080*/ 	.short	0x000c
        /*0082*/ 	.short	0x0050
        /*0084*/ 	.byte	0x00, 0xf0, 0x11, 0x00


	//----- nvinfo : EIATTR_KPARAM_INFO
	.align		4
.L_21599:
        /*0088*/ 	.byte	0x04, 0x17
        /*008a*/ 	.short	(.L_21601 - .L_21600)
.L_21600:
        /*008c*/ 	.word	0x00000000
        /*0090*/ 	.short	0x000b
        /*0092*/ 	.short	0x004c
        /*0094*/ 	.byte	0x00, 0xf0, 0x11, 0x00


	//----- nvinfo : EIATTR_KPARAM_INFO
	.align		4
.L_21601:
        /*0098*/ 	.byte	0x04, 0x17
        /*009a*/ 	.short	(.L_21603 - .L_21602)
.L_21602:
        /*009c*/ 	.word	0x00000000
        /*00a0*/ 	.short	0x000a
        /*00a2*/ 	.short	0x0048
        /*00a4*/ 	.byte	0x00, 0xf0, 0x11, 0x00


	//----- nvinfo : EIATTR_KPARAM_INFO
	.align		4
.L_21603:
        /*00a8*/ 	.byte	0x04, 0x17
        /*00aa*/ 	.short	(.L_21605 - .L_21604)
.L_21604:
        /*00ac*/ 	.word	0x00000000
        /*00b0*/ 	.short	0x0009
        /*00b2*/ 	.short	0x0040
        /*00b4*/ 	.byte	0x00, 0xf0, 0x21, 0x00


	//----- nvinfo : EIATTR_KPARAM_INFO
	.align		4
.L_21605:
        /*00b8*/ 	.byte	0x04, 0x17
        /*00ba*/ 	.short	(.L_21607 - .L_21606)
.L_21606:
        /*00bc*/ 	.word	0x00000000
        /*00c0*/ 	.short	0x0008
        /*00c2*/ 	.short	0x0038
        /*00c4*/ 	.byte	0x00, 0xf0, 0x11, 0x00


	//----- nvinfo : EIATTR_KPARAM_INFO
	.align		4
.L_21607:
        /*00c8*/ 	.byte	0x04, 0x17
        /*00ca*/ 	.short	(.L_21609 - .L_21608)
.L_21608:
        /*00cc*/ 	.word	0x00000000
        /*00d0*/ 	.short	0x0007
        /*00d2*/ 	.short	0x0030
        /*00d4*/ 	.byte	0x00, 0xf0, 0x21, 0x00


	//----- nvinfo : EIATTR_KPARAM_INFO
	.align		4
.L_21609:
        /*00d8*/ 	.byte	0x04, 0x17
        /*00da*/ 	.short	(.L_21611 - .L_21610)
.L_21610:
        /*00dc*/ 	.word	0x00000000
        /*00e0*/ 	.short	0x0006
        /*00e2*/ 	.short	0x0028
        /*00e4*/ 	.byte	0x00, 0xf0, 0x21, 0x00


	//----- nvinfo : EIATTR_KPARAM_INFO
	.align		4
.L_21611:
        /*00e8*/ 	.byte	0x04, 0x17
        /*00ea*/ 	.short	(.L_21613 - .L_21612)
.L_21612:
        /*00ec*/ 	.word	0x00000000
        /*00f0*/ 	.short	0x0005
        /*00f2*/ 	.short	0x0024
        /*00f4*/ 	.byte	0x00, 0xf0, 0x11, 0x00


	//----- nvinfo : EIATTR_KPARAM_INFO
	.align		4
.L_21613:
        /*00f8*/ 	.byte	0x04, 0x17
        /*00fa*/ 	.short	(.L_21615 - .L_21614)
.L_21614:
        /*00fc*/ 	.word	0x00000000
        /*0100*/ 	.short	0x0004
        /*0102*/ 	.short	0x0020
        /*0104*/ 	.byte	0x00, 0xf0, 0x11, 0x00


	//----- nvinfo : EIATTR_KPARAM_INFO
	.align		4
.L_21615:
        /*0108*/ 	.byte	0x04, 0x17
        /*010a*/ 	.short	(.L_21617 - .L_21616)
.L_21616:
        /*010c*/ 	.word	0x00000000
        /*0110*/ 	.short	0x0003
        /*0112*/ 	.short	0x0018
        /*0114*/ 	.byte	0x00, 0xf0, 0x21, 0x00


	//----- nvinfo : EIATTR_KPARAM_INFO
	.align		4
.L_21617:
        /*0118*/ 	.byte	0x04, 0x17
        /*011a*/ 	.short	(.L_21619 - .L_21618)
.L_21618:
        /*011c*/ 	.word	0x00000000
        /*0120*/ 	.short	0x0002
        /*0122*/ 	.short	0x0010
        /*0124*/ 	.byte	0x00, 0xf0, 0x21, 0x00


	//----- nvinfo : EIATTR_KPARAM_INFO
	.align		4
.L_21619:
        /*0128*/ 	.byte	0x04, 0x17
        /*012a*/ 	.short	(.L_21621 - .L_21620)
.L_21620:
        /*012c*/ 	.word	0x00000000
        /*0130*/ 	.short	0x0001
        /*0132*/ 	.short	0x0008
        /*0134*/ 	.byte	0x00, 0xf0, 0x21, 0x00


	//----- nvinfo : EIATTR_KPARAM_INFO
	.align		4
.L_21621:
        /*0138*/ 	.byte	0x04, 0x17
        /*013a*/ 	.short	(.L_21623 - .L_21622)
.L_21622:
        /*013c*/ 	.word	0x00000000
        /*0140*/ 	.short	0x0000
        /*0142*/ 	.short	0x0000
        /*0144*/ 	.byte	0x00, 0xf0, 0x21, 0x00


	//----- nvinfo : EIATTR_SPARSE_MMA_MASK
	.align		4
.L_21623:
        /*0148*/ 	.byte	0x03, 0x50
        /*014a*/ 	.short	0x0000


	//----- nvinfo : EIATTR_MAXREG_COUNT
	.align		4
        /*014c*/ 	.byte	0x03, 0x1b
        /*014e*/ 	.short	0x00ff


	//----- nvinfo : EIATTR_NUM_BARRIERS
	.align		4
        /*0150*/ 	.byte	0x02, 0x4c
        /*0152*/ 	.byte	0x01
	.zero		1


	//----- nvinfo : EIATTR_EXTERNS
	.align		4
        /*0154*/ 	.byte	0x04, 0x0f
        /*0156*/ 	.short	(.L_21625 - .L_21624)


	//   ....[0]....
	.align		4
.L_21624:
        /*0158*/ 	.word	index@(__assertfail)


	//----- nvinfo : EIATTR_MERCURY_ISA_VERSION
	.align		4
.L_21625:
        /*015c*/ 	.byte	0x03, 0x5f
        /*015e*/ 	.short	0x0101


	//----- nvinfo : EIATTR_COOP_GROUP_MASK_REGIDS
	.align		4
        /*0160*/ 	.byte	0x04, 0x29
        /*0162*/ 	.short	(.L_21627 - .L_21626)


	//   ....[0]....
.L_21626:
        /*0164*/ 	.word	0xffffffff


	//   ....[1]....
        /*0168*/ 	.word	0xffffffff


	//   ....[2]....
        /*016c*/ 	.word	0xffffffff


	//   ....[3]....
        /*0170*/ 	.word	0xffffffff


	//   ....[4]....
        /*0174*/ 	.word	0xffffffff


	//   ....[5]....
        /*0178*/ 	.word	0xffffffff


	//   ....[6]....
        /*017c*/ 	.word	0xffffffff


	//   ....[7]....
        /*0180*/ 	.word	0xffffffff


	//   ....[8]....
        /*0184*/ 	.word	0xffffffff


	//   ....[9]....
        /*0188*/ 	.word	0xffffffff


	//   ....[10]....
        /*018c*/ 	.word	0xffffffff


	//   ....[11]....
        /*0190*/ 	.word	0xffffffff


	//   ....[12]....
        /*0194*/ 	.word	0xffffffff


	//   ....[13]....
        /*0198*/ 	.word	0xffffffff


	//   ....[14]....
        /*019c*/ 	.word	0x0500000f


	//   ....[15]....
        /*01a0*/ 	.word	0x0500000f


	//   ....[16]....
        /*01a4*/ 	.word	0x0500000f


	//   ....[17]....
        /*01a8*/ 	.word	0x0500000f


	//   ....[18]....
        /*01ac*/ 	.word	0x0500000f


	//   ....[19]....
        /*01b0*/ 	.word	0x0500000f


	//   ....[20]....
        /*01b4*/ 	.word	0x0500000f


	//   ....[21]....
        /*01b8*/ 	.word	0x0500000f


	//----- nvinfo : EIATTR_COOP_GROUP_INSTR_OFFSETS
	.align		4
.L_21627:
        /*01bc*/ 	.byte	0x04, 0x28
        /*01be*/ 	.short	(.L_21629 - .L_21628)


	//   ....[0]....
.L_21628:
        /*01c0*/ 	.word	0x00000b50


	//   ....[1]....
        /*01c4*/ 	.word	0x00000b80


	//   ....[2]....
        /*01c8*/ 	.word	0x00000ba0


	//   ....[3]....
        /*01cc*/ 	.word	0x00000cd0


	//   ....[4]....
        /*01d0*/ 	.word	0x00000cf0


	//   ....[5]....
        /*01d4*/ 	.word	0x00000d10


	//   ....[6]....
        /*01d8*/ 	.word	0x00001b50


	//   ....[7]....
        /*01dc*/ 	.word	0x00001bd0


	//   ....[8]....
        /*01e0*/ 	.word	0x00001c00


	//   ....[9]....
        /*01e4*/ 	.word	0x00001c50


	//   ....[10]....
        /*01e8*/ 	.word	0x00001ca0


	//   ....[11]....
        /*01ec*/ 	.word	0x00001cf0


	//   ....[12]....
        /*01f0*/ 	.word	0x00001d10


	//   ....[13]....
        /*01f4*/ 	.word	0x00001d30


	//   ....[14]....
        /*01f8*/ 	.word	0x00003380


	//   ....[15]....
        /*01fc*/ 	.word	0x000033e0


	//   ....[16]....
        /*0200*/ 	.word	0x00003440


	//   ....[17]....
        /*0204*/ 	.word	0x000034c0


	//   ....[18]....
        /*0208*/ 	.word	0x00003500


	//   ....[19]....
        /*020c*/ 	.word	0x00003550


	//   ....[20]....
        /*0210*/ 	.word	0x000035a0


	//   ....[21]....
        /*0214*/ 	.word	0x000035f0


	//----- nvinfo : EIATTR_SYSCALL_OFFSETS
	.align		4
.L_21629:
        /*0218*/ 	.byte	0x04, 0x46
        /*021a*/ 	.short	(.L_21631 - .L_21630)


	//   ....[0]....
.L_21630:
        /*021c*/ 	.word	0x00003210


	//   ....[1]....
        /*0220*/ 	.word	0x00003310


	//----- nvinfo : EIATTR_EXIT_INSTR_OFFSETS
	.align		4
.L_21631:
        /*0224*/ 	.byte	0x04, 0x1c
        /*0226*/ 	.short	(.L_21633 - .L_21632)


	//   ....[0]....
.L_21632:
        /*0228*/ 	.word	0x00002e50


	//   ....[1]....
        /*022c*/ 	.word	0x00002f20


	//   ....[2]....
        /*0230*/ 	.word	0x00003110


	//   ....[3]....
        /*0234*/ 	.word	0x00003320


	//----- nvinfo : EIATTR_CRS_STACK_SIZE
	.align		4
.L_21633:
        /*0238*/ 	.byte	0x04, 0x1e
        /*023a*/ 	.short	(.L_21635 - .L_21634)
.L_21634:
        /*023c*/ 	.word	0x00000000


	//----- nvinfo : EIATTR_CBANK_PARAM_SIZE
	.align		4
.L_21635:
        /*0240*/ 	.byte	0x03, 0x19
        /*0242*/ 	.short	0x007c


	//----- nvinfo : EIATTR_PARAM_CBANK
	.align		4
        /*0244*/ 	.byte	0x04, 0x0a
        /*0246*/ 	.short	(.L_21637 - .L_21636)
	.align		4
.L_21636:
        /*0248*/ 	.word	index@(.nv.constant0._ZN4vllm25paged_attention_v1_kernelIfhLi80ELi8ELi128ELNS_18Fp8KVCacheDataTypeE1ELb1EEEvPT_PKS2_PKT0_S8_ifPKiSA_iPKfiiiSC_SC_iiiii)
        /*024c*/ 	.short	0x0210
        /*024e*/ 	.short	0x007c


	//----- nvinfo : EIATTR_SW_WAR
	.align		4
.L_21637:
        /*0250*/ 	.byte	0x04, 0x36
        /*0252*/ 	.short	(.L_21639 - .L_21638)
.L_21638:
        /*0254*/ 	.word	0x00000008
.L_21639:


//--------------------- .nv.info._ZN4vllm25paged_attention_v1_kernelIfhLi64ELi8ELi128ELNS_18Fp8KVCacheDataTypeE1ELb1EEEvPT_PKS2_PKT0_S8_ifPKiSA_iPKfiiiSC_SC_iiiii --------------------------
	.section	.nv.info._ZN4vllm25paged_attention_v1_kernelIfhLi64ELi8ELi128ELNS_18Fp8KVCacheDataTypeE1ELb1EEEvPT_PKS2_PKT0_S8_ifPKiSA_iPKfiiiSC_SC_iiiii,"",@"SHT_CUDA_INFO"
	.sectionflags	@""
	.align	4


	//----- nvinfo : EIATTR_CUDA_API_VERSION
	.align		4
        /*0000*/ 	.byte	0x04, 0x37
        /*0002*/ 	.short	(.L_21641 - .L_21640)
.L_21640:
        /*0004*/ 	.word	0x00000082


	//----- nvinfo : EIATTR_KPARAM_INFO
	.align		4
.L_21641:
        /*0008*/ 	.byte	0x04, 0x17
        /*000a*/ 	.short	(.L_21643 - .L_21642)
.L_21642:
        /*000c*/ 	.word	0x00000000
        /*0010*/ 	.short	0x0013
        /*0012*/ 	.short	0x0078
        /*0014*/ 	.byte	0x00, 0xf0, 0x11, 0x00


	//----- nvinfo : EIATTR_KPARAM_INFO
	.align		4
.L_21643:
        /*0018*/ 	.byte	0x04, 0x17
        /*001a*/ 	.short	(.L_21645 - .L_21644)
.L_21644:
        /*001c*/ 	.word	0x00000000
        /*0020*/ 	.short	0x0012
        /*0022*/ 	.short	0x0074
        /*0024*/ 	.byte	0x00, 0xf0, 0x11, 0x00


	//----- nvinfo : EIATTR_KPARAM_INFO
	.align		4
.L_21645:
        /*0028*/ 	.byte	0x04, 0x17
        /*002a*/ 	.short	(.L_21647 - .L_21646)
.L_21646:
        /*002c*/ 	.word	0x00000000
        /*0030*/ 	.short	0x0011
        /*0032*/ 	.short	0x0070
        /*0034*/ 	.byte	0x00, 0xf0, 0x11, 0x00


	//----- nvinfo : EIATTR_KPARAM_INFO
	.align		4
.L_21647:
        /*0038*/ 	.byte	0x04, 0x17
        /*003a*/ 	.short	(.L_21649 - .L_21648)
.L_21648:
        /*003c*/ 	.word	0x00000000
        /*0040*/ 	.short	0x0010
        /*0042*/ 	.short	0x006c
        /*0044*/ 	.byte	0x00, 0xf0, 0x11, 0x00


	//----- nvinfo : EIATTR_KPARAM_INFO
	.align		4
.L_21649:
        /*0048*/ 	.byte	0x04, 0x17
        /*004a*/ 	.short	(.L_21651 - .L_21650)
.L_21650:
        /*004c*/ 	.word	0x00000000
        /*0050*/ 	.short	0x000f
        /*0052*/ 	.short	0x0068
        /*0054*/ 	.byte	0x00, 0xf0, 0x11, 0x00


	//----- nvinfo : EIATTR_KPARAM_INFO
	.align		4
.L_21651:
        /*0058*/ 	.byte	0x04, 0x17
        /*005a*/ 	.short	(.L_21653 - .L_21652)
.L_21652:
        /*005c*/ 	.word	0x00000000
        /*0060*/ 	.short	0x000e
        /*0062*/ 	.short	0x0060
        /*0064*/ 	.byte	0x00, 0xf0, 0x21, 0x00


	//----- nvinfo : EIATTR_KPARAM_INFO
	.align		4
.L_21653:
        /*0068*/ 	.byte	0x04, 0x17
        /*006a*/ 	.short	(.L_21655 - .L_21654)
.L_21654:
        /*006c*/ 	.word	0x00000000
        /*0070*/ 	.short	0x000d
        /*0072*/ 	.short	0x0058
        /*0074*/ 	.byte	0x00, 0xf0, 0x21, 0x00


	//----- nvinfo : EIATTR_KPARAM_INFO
	.align		4
.L_21655:
        /*0078*/ 	.byte	0x04, 0x17
        /*007a*/ 	.short	(.L_21657 - .L_21656)
.L_21656:
        /*007c*/ 	.word	0x00000000
        /*0080*/ 	.short	0x000c
        /*0082*/ 	.short	0x0050
        /*0084*/ 	.byte	0x00, 0xf0, 0x11, 0x00


	//----- nvinfo : EIATTR_KPARAM_INFO
	.align		4
.L_21657:
        /*0088*/ 	.byte	0x04, 0x17
        /*008a*/ 	.short	(.L_21659 - .L_21658)
.L_21658:
        /*008c*/ 	.word	0x00000000
        /*0090*/ 	.short	0x000b
        /*0092*/ 	.short	0x004c
        /*0094*/ 	.byte	0x00, 0xf0, 0x11, 0x00


	//----- nvinfo : EIATTR_KPARAM_INFO
	.align		4
.L_21659:
        /*0098*/ 	.byte	0x04, 0x17
        /*009a*/ 	.short	(.L_21661 - .L_21660)
.L_21660:
        /*009c*/ 	.word	0x00000000
        /*00a0*/ 	.short	0x000a
        /*00a2*/ 	.short	0x0048
        /*00a4*/ 	.byte	0x00, 0xf0, 0x11, 0x00


	//----- nvinfo : EIATTR_KPARAM_INFO
	.align		4
.L_21661:
        /*00a8*/ 	.byte	0x04, 0x17
        /*00aa*/ 	.short	(.L_21663 - .L_21662)
.L_21662:
        /*00ac*/ 	.word	0x00000000
        /*00b0*/ 	.short	0x0009
        /*00b2*/ 	.short	0x0040
        /*00b4*/ 	.byte	0x00, 0xf0, 0x21, 0x00


	//----- nvinfo : EIATTR_KPARAM_INFO
	.align		4
.L_21663:
        /*00b8*/ 	.byte	0x04, 0x17
        /*00ba*/ 	.short	(.L_21665 - .L_21664)
.L_21664:
        /*00bc*/ 	.word	0x00000000
        /*00c0*/ 	.short	0x0008
        /*00c2*/ 	.short	0x0038
        /*00c4*/ 	.byte	0x00, 0xf0, 0x11, 0x00


	//----- nvinfo : EIATTR_KPARAM_INFO
	.align		4
.L_21665:
        /*00c8*/ 	.byte	0x04, 0x17
        /*00ca*/ 	.short	(.L_21667 - .L_21666)
.L_21666:
        /*00cc*/ 	.word	0x00000000
        /*00d0*/ 	.short	0x0007
        /*00d2*/ 	.short	0x0030
        /*00d4*/ 	.byte	0x00, 0xf0, 0x21, 0x00


	//----- nvinfo : EIATTR_KPARAM_INFO
	.align		4
.L_21667:
        /*00d8*/ 	.byte	0x04, 0x17
        /*00da*/ 	.short	(.L_21669 - .L_21668)
.L_21668:
        /*00dc*/ 	.word	0x00000000
        /*00e0*/ 	.short	0x0006
        /*00e2*/ 	.short	0x0028
        /*00e4*/ 	.byte	0x00, 0xf0, 0x21, 0x00


	//----- nvinfo : EIATTR_KPARAM_INFO
	.align		4
.L_21669:
        /*00e8*/ 	.byte	0x04, 0x17
        /*00ea*/ 	.short	(.L_21671 - .L_21670)
.L_21670:
        /*00ec*/ 	.word	0x00000000
        /*00f0*/ 	.short	0x0005
        /*00f2*/ 	.short	0x0024
        /*00f4*/ 	.byte	0x00, 0xf0, 0x11, 0x00


	//----- nvinfo : EIATTR_KPARAM_INFO
	.align		4
.L_21671:
        /*00f8*/ 	.byte	0x04, 0x17
        /*00fa*/ 	.short	(.L_21673 - .L_21672)
.L_21672:
        /*00fc*/ 	.word	0x00000000
        /*0100*/ 	.short	0x0004
        /*0102*/ 	.short	0x0020
        /*0104*/ 	.byte	0x00, 0xf0, 0x11, 0x00


	//----- nvinfo : EIATTR_KPARAM_INFO
	.align		4
.L_21673:
        /*0108*/ 	.byte	0x04, 0x17
        /*010a*/ 	.short	(.L_21675 - .L_21674)
.L_21674:
        /*010c*/ 	.word	0x00000000
        /*0110*/ 	.short	0x0003
        /*0112*/ 	.short	0x0018
        /*0114*/ 	.byte	0x00, 0xf0, 0x21, 0x00


	//----- nvinfo : EIATTR_KPARAM_INFO
	.align		4
.L_21675:
        /*0118*/ 	.byte	0x04, 0x17
        /*011a*/ 	.short	(.L_21677 - .L_21676)
.L_21676:
        /*011c*/ 	.word	0x00000000
        /*0120*/ 	.short	0x0002
        /*0122*/ 	.short	0x0010
        /*0124*/ 	.byte	0x00, 0xf0, 0x21, 0x00


	//----- nvinfo : EIATTR_KPARAM_INFO
	.align		4
.L_21677:
        /*0128*/ 	.byte	0x04, 0x17
        /*012a*/ 	.short	(.L_21679 - .L_21678)
.L_21678:
        /*012c*/ 	.word	0x00000000
        /*0130*/ 	.short	0x0001
        /*0132*/ 	.short	0x0008
        /*0134*/ 	.byte	0x00, 0xf0, 0x21, 0x00


	//----- nvinfo : EIATTR_KPARAM_INFO
	.align		4
.L_21679:
        /*0138*/ 	.byte	0x04, 0x17
        /*013a*/ 	.short	(.L_21681 - .L_21680)
.L_21680:
        /*013c*/ 	.word	0x00000000
        /*0140*/ 	.short	0x0000
        /*0142*/ 	.short	0x0000
        /*0144*/ 	.byte	0x00, 0xf0, 0x21, 0x00


	//----- nvinfo : EIATTR_SPARSE_MMA_MASK
	.align		4
.L_21681:
        /*0148*/ 	.byte	0x03, 0x50
        /*014a*/ 	.short	0x0000


	//----- nvinfo : EIATTR_MAXREG_COUNT
	.align		4
        /*014c*/ 	.byte	0x03, 0x1b
        /*014e*/ 	.short	0x00ff


	//----- nvinfo : EIATTR_NUM_BARRIERS
	.align		4
        /*0150*/ 	.byte	0x02, 0x4c
        /*0152*/ 	.byte	0x01
	.zero		1


	//----- nvinfo : EIATTR_EXTERNS
	.align		4
        /*0154*/ 	.byte	0x04, 0x0f
        /*0156*/ 	.short	(.L_21683 - .L_21682)


	//   ....[0]....
	.align		4
.L_21682:
        /*0158*/ 	.word	index@(__assertfail)


	//----- nvinfo : EIATTR_MERCURY_ISA_VERSION
	.align		4
.L_21683:
        /*015c*/ 	.byte	0x03, 0x5f
        /*015e*/ 	.short	0x0101


	//----- nvinfo : EIATTR_COOP_GROUP_MASK_REGIDS
	.align		4
        /*0160*/ 	.byte	0x04, 0x29
        /*0162*/ 	.short	(.L_21685 - .L_21684)


	//   ....[0]....
.L_21684:
        /*0164*/ 	.word	0xffffffff


	//   ....[1]....
        /*0168*/ 	.word	0xffffffff


	//   ....[2]....
        /*016c*/ 	.word	0xffffffff


	//   ....[3]....
        /*0170*/ 	.word	0xffffffff


	//   ....[4]....
        /*0174*/ 	.word	0xffffffff


	//   ....[5]....
        /*0178*/ 	.word	0xffffffff


	//   ....[6]....
        /*017c*/ 	.word	0xffffffff


	//   ....[7]....
        /*0180*/ 	.word	0xffffffff


	//   ....[8]....
        /*0184*/ 	.word	0xffffffff


	//   ....[9]....
        /*0188*/ 	.word	0xffffffff


	//   ....[10]....
        /*018c*/ 	.word	0xffffffff


	//   ....[11]....
        /*0190*/ 	.word	0xffffffff


	//   ....[12]....
        /*0194*/ 	.word	0xffffffff


	//   ....[13]....
        /*0198*/ 	.word	0xffffffff


	//   ....[14]....
        /*019c*/ 	.word	0x0500000f


	//   ....[15]....
        /*01a0*/ 	.word	0x0500000f


	//   ....[16]....
        /*01a4*/ 	.word	0x0500000f


	//   ....[17]....
        /*01a8*/ 	.word	0x0500000f


	//   ....[18]....
        /*01ac*/ 	.word	0x0500000f


	//   ....[19]....
        /*01b0*/ 	.word	0x0500000f


	//   ....[20]....
        /*01b4*/ 	.word	0x0500000f


	//----- nvinfo : EIATTR_COOP_GROUP_INSTR_OFFSETS
	.align		4
.L_21685:
        /*01b8*/ 	.byte	0x04, 0x28
        /*01ba*/ 	.short	(.L_21687 - .L_21686)


	//   ....[0]....
.L_21686:
        /*01bc*/ 	.word	0x00000b40


	//   ....[1]....
        /*01c0*/ 	.word	0x00000b70


	//   ....[2]....
        /*01c4*/ 	.word	0x00000b90


	//   ....[3]....
        /*01c8*/ 	.word	0x00000cb0


	//   ....[4]....
        /*01cc*/ 	.word	0x00000cd0


	//   ....[5]....
        /*01d0*/ 	.word	0x00000d00


	//   ....[6]....
        /*01d4*/ 	.word	0x00001b40


	//   ....[7]....
        /*01d8*/ 	.word	0x00001bc0


	//   ....[8]....
        /*01dc*/ 	.word	0x00001bf0


	//   ....[9]....
        /*01e0*/ 	.word	0x00001c40


	//   ....[10]....
        /*01e4*/ 	.word	0x00001c90


	//   ....[11]....
        /*01e8*/ 	.word	0x00001ce0


	//   ....[12]....
        /*01ec*/ 	.word	0x00001d00


	//   ....[13]....
        /*01f0*/ 	.word	0x00001d20


	//   ....[14]....
        /*01f4*/ 	.word	0x00003270


	//   ....[15]....
        /*01f8*/ 	.word	0x000032d0


	//   ....[16]....
        /*01fc*/ 	.word	0x00003330


	//   ....[17]....
        /*0200*/ 	.word	0x000033b0


	//   ....[18]....
        /*0204*/ 	.word	0x000033f0


	//   ....[19]....
        /*0208*/ 	.word	0x00003440


	//   ....[20]....
        /*020c*/ 	.word	0x00003490


	//----- nvinfo : EIATTR_SYSCALL_OFFSETS
	.align		4
.L_21687:
        /*0210*/ 	.byte	0x04, 0x46
        /*0212*/ 	.short	(.L_21689 - .L_21688)


	//   ....[0]....
.L_21688:
        /*0214*/ 	.word	0x00003100


	//   ....[1]....
        /*0218*/ 	.word	0x00003200


	//----- nvinfo : EIATTR_EXIT_INSTR_OFFSETS
	.align		4
.L_21689:
        /*021c*/ 	.byte	0x04, 0x1c
        /*021e*/ 	.short	(.L_21691 - .L_21690)


	//   ....[0]....
.L_21690:
        /*0220*/ 	.word	0x00002d90


	//   ....[1]....
        /*0224*/ 	.word	0x00002e70


	//   ....[2]....
        /*0228*/ 	.word	0x00003000


	//   ....[3]....
        /*022c*/ 	.word	0x00003210


	//----- nvinfo : EIATTR_CRS_STACK_SIZE
	.align		4
.L_21691:
        /*0230*/ 	.byte	0x04, 0x1e
        /*0232*/ 	.short	(.L_21693 - .L_21692)
.L_21692:
        /*0234*/ 	.word	0x00000000


	//----- nvinfo : EIATTR_CBANK_PARAM_SIZE
	.align		4
.L_21693:
        /*0238*/ 	.byte	0x03, 0x19
        /*023a*/ 	.short	0x007c


	//----- nvinfo : EIATTR_PARAM_CBANK
	.align		4
        /*023c*/ 	.byte	0x04, 0x0a
        /*023e*/ 	.short	(.L_21695 - .L_21694)
	.align		4
.L_21694:
        /*0240*/ 	.word	index@(.nv.constant0._ZN4vllm25paged_attention_v1_kernelIfhLi64ELi8ELi128ELNS_18Fp8KVCacheDataTypeE1ELb1EEEvPT_PKS2_PKT0_S8_ifPKiSA_iPKfiiiSC_SC_iiiii)
        /*0244*/ 	.short	0x0210
        /*0246*/ 	.short	0x007c


	//----- nvinfo : EIATTR_SW_WAR
	.align		4
.L_21695:
        /*0248*/ 	.byte	0x04, 0x36
        /*024a*/ 	.short	(.L_21697 - .L_21696)
.L_21696:
        /*024c*/ 	.word	0x00000008
.L_21697:


//--------------------- .nv.info._ZN4vllm25paged_attention_v1_kernelIfhLi32ELi8ELi128ELNS_18Fp8KVCacheDataTypeE1ELb1EEEvPT_PKS2_PKT0_S8_ifPKiSA_iPKfiiiSC_SC_iiiii --------------------------
	.section	.nv.info._ZN4vllm25paged_attention_v1_kernelIfhLi32ELi8ELi128ELNS_18Fp8KVCacheDataTypeE1ELb1EEEvPT_PKS2_PKT0_S8_ifPKiSA_iPKfiiiSC_SC_iiiii,"",@"SHT_CUDA_INFO"
	.sectionflags	@""
	.align	4


	//----- nvinfo : EIATTR_CUDA_API_VERSION
	.align		4
        /*0000*/ 	.byte	0x04, 0x37
        /*0002*/ 	.short	(.L_21699 - .L_21698)
.L_21698:
        /*0004*/ 	.word	0x00000082


	//----- nvinfo : EIATTR_KPARAM_INFO
	.align		4
.L_21699:
        /*0008*/ 	.byte	0x04, 0x17
        /*000a*/ 	.short	(.L_21701 - .L_21700)
.L_21700:
        /*000c*/ 	.word	0x00000000
        /*0010*/ 	.short	0x0013
        /*0012*/ 	.short	0x0078
        /*0014*/ 	.byte	0x00, 0xf0, 0x11, 0x00


	//----- nvinfo : EIATTR_KPARAM_INFO
	.align		4
.L_21701:
        /*0018*/ 	.byte	0x04, 0x17
        /*001a*/ 	.short	(.L_21703 - .L_21702)
.L_21702:
        /*001c*/ 	.word	0x00000000
        /*0020*/ 	.short	0x0012
        /*0022*/ 	.short	0x0074
        /*0024*/ 	.byte	0x00, 0xf0, 0x11, 0x00


	//----- nvinfo : EIATTR_KPARAM_INFO
	.align		4
.L_21703:
        /*0028*/ 	.byte	0x04, 0x17
        /*002a*/ 	.short	(.L_21705 - .L_21704)
.L_21704:
        /*002c*/ 	.word	0x00000000
        /*0030*/ 	.short	0x0011
        /*0032*/ 	.short	0x0070
        /*0034*/ 	.byte	0x00, 0xf0, 0x11, 0x00


	//----- nvinfo : EIATTR_KPARAM_INFO
	.align		4
.L_21705:
        /*0038*/ 	.byte	0x04, 0x17
        /*003a*/ 	.short	(.L_21707 - .L_21706)
.L_21706:
        /*003c*/ 	.word	0x00000000
        /*0040*/ 	.short	0x0010
        /*0042*/ 	.short	0x006c
        /*0044*/ 	.byte	0x00, 0xf0, 0x11, 0x00


	//----- nvinfo : EIATTR_KPARAM_INFO
	.align		4
.L_21707:
        /*0048*/ 	.byte	0x04, 0x17
        /*004a*/ 	.short	(.L_21709 - .L_21708)
.L_21708:
        /*004c*/ 	.word	0x00000000
        /*0050*/ 	.short	0x000f
        /*0052*/ 	.short	0x0068
        /*0054*/ 	.byte	0x00, 0xf0, 0x11, 0x00


	//----- nvinfo : EIATTR_KPARAM_INFO
	.align		4
.L_21709:
        /*0058*/ 	.byte	0x04, 0x17
        /*005a*/ 	.short	(.L_21711 - .L_21710)
.L_21710:
        /*005c*/ 	.word	0x00000000
        /*0060*/ 	.short	0x000e
        /*0062*/ 	.short	0x0060
        /*0064*/ 	.byte	0x00, 0xf0, 0x21, 0x00


	//----- nvinfo : EIATTR_KPARAM_INFO
	.align		4
.L_21711:
        /*0068*/ 	.byte	0x04, 0x17
        /*006a*/ 	.short	(.L_21713 - .L_21712)
.L_21712:
        /*006c*/ 	.word	0x00000000
        /*0070*/ 	.short	0x000d
        /*0072*/ 	.short	0x0058
        /*0074*/ 	.byte	0x00, 0xf0, 0x21, 0x00


	//----- nvinfo : EIATTR_KPARAM_INFO
	.align		4
.L_21713:
        /*0078*/ 	.byte	0x04, 0x17
        /*007a*/ 	.short	(.L_21715 - .L_21714)
.L_21714:
        /*007c*/ 	.word	0x00000000
        /*0080*/ 	.short	0x000c
        /*0082*/ 	.short	0x0050
        /*0084*/ 	.byte	0x00, 0xf0, 0x11, 0x00


	//----- nvinfo : EIATTR_KPARAM_INFO
	.align		4
.L_21715:
        /*0088*/ 	.byte	0x04, 0x17
        /*008a*/ 	.short	(.L_21717 - .L_21716)
.L_21716:
        /*008c*/ 	.word	0x00000000
        /*0090*/ 	.short	0x000b
        /*0092*/ 	.short	0x004c
        /*0094*/ 	.byte	0x00, 0xf0, 0x11, 0x00


	//----- nvinfo : EIATTR_KPARAM_INFO
	.align		4
.L_21717:
        /*0098*/ 	.byte	0x04, 0x17
        /*009a*/ 	.short	(.L_21719 - .L_21718)
.L_21718:
        /*009c*/ 	.word	0x00000000
        /*00a0*/ 	.short	0x000a
        /*00a2*/ 	.short	0x0048
        /*00a4*/ 	.byte	0x00, 0xf0, 0x11, 0x00


	//----- nvinfo : EIATTR_KPARAM_INFO
	.align		4
.L_21719:
        /*00a8*/ 	.byte	0x04, 0x17
        /*00aa*/ 	.short	(.L_21721 - .L_21720)
.L_21720:
        /*00ac*/ 	.word	0x00000000
        /*00b0*/ 	.short	0x0009
        /*00b2*/ 	.short	0x0040
        /*00b4*/ 	.byte	0x00, 0xf0, 0x21, 0x00


	//----- nvinfo : EIATTR_KPARAM_INFO
	.align		4
.L_21721:
        /*00b8*/ 	.byte	0x04, 0x17
        /*00ba*/ 	.short	(.L_21723 - .L_21722)
.L_21722:
        /*00bc*/ 	.word	0x00000000
        /*00c0*/ 	.short	0x0008
        /*00c2*/ 	.short	0x0038
        /*00c4*/ 	.byte	0x00, 0xf0, 0x11, 0x00


	//----- nvinfo : EIATTR_KPARAM_INFO
	.align		4
.L_21723:
        /*00c8*/ 	.byte	0x04, 0x17
        /*00ca*/ 	.short	(.L_21725 - .L_21724)
.L_21724:
        /*00cc*/ 	.word	0x00000000
        /*00d0*/ 	.short	0x0007
        /*00d2*/ 	.short	0x0030
        /*00d4*/ 	.byte	0x00, 0xf0, 0x21, 0x00


	//----- nvinfo : EIATTR_KPARAM_INFO
	.align		4
.L_21725:
        /*00d8*/ 	.byte	0x04, 0x17
        /*00da*/ 	.short	(.L_21727 - .L_21726)
.L_21726:
        /*00dc*/ 	.word	0x00000000
        /*00e0*/ 	.short	0x0006
        /*00e2*/ 	.short	0x0028
        /*00e4*/ 	.byte	0x00, 0xf0, 0x21, 0x00


	//----- nvinfo : EIATTR_KPARAM_INFO
	.align		4
.L_21727:
        /*00e8*/ 	.byte	0x04, 0x17
        /*00ea*/ 	.short	(.L_21729 - .L_21728)
.L_21728:
        /*00ec*/ 	.word	0x00000000
        /*00f0*/ 	.short	0x0005
        /*00f2*/ 	.short	0x0024
        /*00f4*/ 	.byte	0x00, 0xf0, 0x11, 0x00


	//----- nvinfo : EIATTR_KPARAM_INFO
	.align		4
.L_21729:
        /*00f8*/ 	.byte	0x04, 0x17
        /*00fa*/ 	.short	(.L_21731 - .L_21730)
.L_21730:
        /*00fc*/ 	.word	0x00000000
        /*0100*/ 	.short	0x0004
        /*0102*/ 	.short	0x0020
        /*0104*/ 	.byte	0x00, 0xf0, 0x11, 0x00


	//----- nvinfo : EIATTR_KPARAM_INFO
	.align		4
.L_21731:
        /*0108*/ 	.byte	0x04, 0x17
        /*010a*/ 	.short	(.L_21733 - .L_21732)
.L_21732:
        /*010c*/ 	.word	0x00000000
        /*0110*/ 	.short	0x0003
        /*0112*/ 	.short	0x0018
        /*0114*/ 	.byte	0x00, 0xf0, 0x21, 0x00


	//----- nvinfo : EIATTR_KPARAM_INFO
	.align		4
.L_21733:
        /*0118*/ 	.byte	0x04, 0x17
        /*011a*/ 	.short	(.L_21735 - .L_21734)
.L_21734:
        /*011c*/ 	.word	0x00000000
        /*0120*/ 	.short	0x0002
        /*0122*/ 	.short	0x0010
        /*0124*/ 	.byte	0x00, 0xf0, 0x21, 0x00


	//----- nvinfo : EIATTR_KPARAM_INFO
	.align		4
.L_21735:
        /*0128*/ 	.byte	0x04, 0x17
        /*012a*/ 	.short	(.L_21737 - .L_21736)
.L_21736:
        /*012c*/ 	.word	0x00000000
        /*0130*/ 	.short	0x0001
        /*0132*/ 	.short	0x0008
        /*0134*/ 	.byte	0x00, 0xf0, 0x21, 0x00


	//----- nvinfo : EIATTR_KPARAM_INFO
	.align		4
.L_21737:
        /*0138*/ 	.byte	0x04, 0x17
        /*013a*/ 	.short	(.L_21739 - .L_21738)
.L_21738:
        /*013c*/ 	.word	0x00000000
        /*0140*/ 	.short	0x0000
        /*0142*/ 	.short	0x0000
        /*0144*/ 	.byte	0x00, 0xf0, 0x21, 0x00


	//----- nvinfo : EIATTR_SPARSE_MMA_MASK
	.align		4
.L_21739:
        /*0148*/ 	.byte	0x03, 0x50
        /*014a*/ 	.short	0x0000


	//----- nvinfo : EIATTR_MAXREG_COUNT
	.align		4
        /*014c*/ 	.byte	0x03, 0x1b
        /*014e*/ 	.short	0x00ff


	//----- nvinfo : EIATTR_NUM_BARRIERS
	.align		4
        /*0150*/ 	.byte	0x02, 0x4c
        /*0152*/ 	.byte	0x01
	.zero		1


	//----- nvinfo : EIATTR_EXTERNS
	.align		4
        /*0154*/ 	.byte	0x04, 0x0f
        /*0156*/ 	.short	(.L_21741 - .L_21740)


	//   ....[0]....
	.align		4
.L_21740:
        /*0158*/ 	.word	index@(__assertfail)


	//----- nvinfo : EIATTR_MERCURY_ISA_VERSION
	.align		4
.L_21741:
        /*015c*/ 	.byte	0x03, 0x5f
        /*015e*/ 	.short	0x0101


	//----- nvinfo : EIATTR_COOP_GROUP_MASK_REGIDS
	.align		4
        /*0160*/ 	.byte	0x04, 0x29
        /*0162*/ 	.short	(.L_21743 - .L_21742)


	//   ....[0]....
.L_21742:
        /*0164*/ 	.word	0xffffffff


	//   ....[1]....
        /*0168*/ 	.word	0xffffffff


	//   ....[2]....
        /*016c*/ 	.word	0xffffffff


	//   ....[3]....
        /*0170*/ 	.word	0xffffffff


	//   ....[4]....
        /*0174*/ 	.word	0xffffffff


	//   ....[5]....
        /*0178*/ 	.word	0xffffffff


	//   ....[6]....
        /*017c*/ 	.word	0xffffffff


	//   ....[7]....
        /*0180*/ 	.word	0xffffffff


	//   ....[8]....
        /*0184*/ 	.word	0xffffffff


	//   ....[9]....
        /*0188*/ 	.word	0xffffffff


	//   ....[10]....
        /*018c*/ 	.word	0xffffffff


	//   ....[11]....
        /*0190*/ 	.word	0xffffffff


	//   ....[12]....
        /*0194*/ 	.word	0xffffffff


	//   ....[13]....
        /*0198*/ 	.word	0xffffffff


	//   ....[14]....
        /*019c*/ 	.word	0x0500000f


	//   ....[15]....
        /*01a0*/ 	.word	0x0500000f


	//   ....[16]....
        /*01a4*/ 	.word	0x0500000f


	//   ....[17]....
        /*01a8*/ 	.word	0x0500000f


	//   ....[18]....
        /*01ac*/ 	.word	0x0500000f


	//----- nvinfo : EIATTR_COOP_GROUP_INSTR_OFFSETS
	.align		4
.L_21743:
        /*01b0*/ 	.byte	0x04, 0x28
        /*01b2*/ 	.short	(.L_21745 - .L_21744)


	//   ....[0]....
.L_21744:
        /*01b4*/ 	.word	0x00000b40


	//   ....[1]....
        /*01b8*/ 	.word	0x00000b70


	//   ....[2]....
        /*01bc*/ 	.word	0x00000b90


	//   ....[3]....
        /*01c0*/ 	.word	0x00000cb0


	//   ....[4]....
        /*01c4*/ 	.word	0x00000cd0


	//   ....[5]....
        /*01c8*/ 	.word	0x00000d00


	//   ....[6]....
        /*01cc*/ 	.word	0x00001b40


	//   ....[7]....
        /*01d0*/ 	.word	0x00001bc0


	//   ....[8]....
        /*01d4*/ 	.word	0x00001bf0


	//   ....[9]....
        /*01d8*/ 	.word	0x00001c40


	//   ....[10]....
        /*01dc*/ 	.word	0x00001c90


	//   ....[11]....
        /*01e0*/ 	.word	0x00001ce0


	//   ....[12]....
        /*01e4*/ 	.word	0x00001d00


	//   ....[13]....
        /*01e8*/ 	.word	0x00001d20


	//   ....[14]....
        /*01ec*/ 	.word	0x000030f0


	//   ....[15]....
        /*01f0*/ 	.word	0x00003150


	//   ....[16]....
        /*01f4*/ 	.word	0x000031b0


	//   ....[17]....
        /*01f8*/ 	.word	0x00003230


	//   ....[18]....
        /*01fc*/ 	.word	0x00003270


	//----- nvinfo : EIATTR_SYSCALL_OFFSETS
	.align		4
.L_21745:
        /*0200*/ 	.byte	0x04, 0x46
        /*0202*/ 	.short	(.L_21747 - .L_21746)


	//   ....[0]....
.L_21746:
        /*0204*/ 	.word	0x00002f80


	//   ....[1]....
        /*0208*/ 	.word	0x00003080


	//----- nvinfo : EIATTR_EXIT_INSTR_OFFSETS
	.align		4
.L_21747:
        /*020c*/ 	.byte	0x04, 0x1c
        /*020e*/ 	.short	(.L_21749 - .L_21748)


	//   ....[0]....
.L_21748:
        /*0210*/ 	.word	0x00002cd0


	//   ....[1]....
        /*0214*/ 	.word	0x00002db0


	//   ....[2]....
        /*0218*/ 	.word	0x00002e80


	//   ....[3]....
        /*021c*/ 	.word	0x00003090


	//----- nvinfo : EIATTR_CRS_STACK_SIZE
	.align		4
.L_21749:
        /*0220*/ 	.byte	0x04, 0x1e
        /*0222*/ 	.short	(.L_21751 - .L_21750)
.L_21750:
        /*0224*/ 	.word	0x00000000


	//----- nvinfo : EIATTR_CBANK_PARAM_SIZE
	.align		4
.L_21751:
        /*0228*/ 	.byte	0x03, 0x19
        /*022a*/ 	.short	0x007c


	//----- nvinfo : EIATTR_PARAM_CBANK
	.align		4
        /*022c*/ 	.byte	0x04, 0x0a
        /*022e*/ 	.short	(.L_21753 - .L_21752)
	.align		4
.L_21752:
        /*0230*/ 	.word	index@(.nv.constant0._ZN4vllm25paged_attention_v1_kernelIfhLi32ELi8ELi128ELNS_18Fp8KVCacheDataTypeE1ELb1EEEvPT_PKS2_PKT0_S8_ifPKiSA_iPKfiiiSC_SC_iiiii)
        /*0234*/ 	.short	0x0210
        /*0236*/ 	.short	0x007c


	//----- nvinfo : EIATTR_SW_WAR
	.align		4
.L_21753:
        /*0238*/ 	.byte	0x04, 0x36
        /*023a*/ 	.short	(.L_21755 - .L_21754)
.L_21754:
        /*023c*/ 	.word	0x00000008
.L_21755:


//--------------------- .nv.info._ZN4vllm25paged_attention_v1_kernelI13__nv_bfloat16S1_Li256ELi32ELi128ELNS_18Fp8KVCacheDataTypeE0ELb0EEEvPT_PKS3_PKT0_S9_ifPKiSB_iPKfiiiSD_SD_iiiii --------------------------
	.section	.nv.info._ZN4vllm25paged_attention_v1_kernelI13__nv_bfloat16S1_Li256ELi32ELi128ELNS_18Fp8KVCacheDataTypeE0ELb0EEEvPT_PKS3_PKT0_S9_ifPKiSB_iPKfiiiSD_SD_iiiii,"",@"SHT_CUDA_INFO"
	.sectionflags	@""
	.align	4


	//----- nvinfo : EIATTR_CUDA_API_VERSION
	.align		4
        /*0000*/ 	.byte	0x04, 0x37
        /*0002*/ 	.short	(.L_21757 - .L_21756)
.L_21756:
        /*0004*/ 	.word	0x00000082


	//----- nvinfo : EIATTR_KPARAM_INFO
	.align		4
.L_21757:
        /*0008*/ 	.byte	0x04, 0x17
        /*000a*/ 	.short	(.L_21759 - .L_21758)
.L_21758:
        /*000c*/ 	.word	0x00000000
        /*0010*/ 	.short	0x0013
        /*0012*/ 	.short	0x0078
        /*0014*/ 	.byte	0x00, 0xf0, 0x11, 0x00


	//----- nvinfo : EIATTR_KPARAM_INFO
	.align		4
.L_21759:
        /*0018*/ 	.byte	0x04, 0x17
        /*001a*/ 	.short	(.L_21761 - .L_21760)
.L_21760:
        /*001c*/ 	.word	0x00000000
        /*0020*/ 	.short	0x0012
        /*0022*/ 	.short	0x0074
        /*0024*/ 	.byte	0x00, 0xf0, 0x11, 0x00


	//----- nvinfo : EIATTR_KPARAM_INFO
	.align		4
.L_21761:
        /*0028*/ 	.byte	0x04, 0x17
        /*002a*/ 	.short	(.L_21763 - .L_21762)
.L_21762:
        /*002c*/ 	.word	0x00000000
        /*0030*/ 	.short	0x0011
        /*0032*/ 	.short	0x0070
        /*0034*/ 	.byte	0x00, 0xf0, 0x11, 0x00


	//----- nvinfo : EIATTR_KPARAM_INFO
	.align		4
.L_21763:
        /*0038*/ 	.byte	0x04, 0x17
        /*003a*/ 	.short	(.L_21765 - .L_21764)
.L_21764:
        /*003c*/ 	.word	0x00000000
        /*0040*/ 	.short	0x0010
        /*0042*/ 	.short	0x006c
        /*0044*/ 	.byte	0x00, 0xf0, 0x11, 0x00


	//----- nvinfo : EIATTR_KPARAM_INFO
	.align		4
.L_21765:
        /*0048*/ 	.byte	0x04, 0x17
        /*004a*/ 	.short	(.L_21767 - .L_21766)
.L_21766:
        /*004c*/ 	.word	0x00000000
        /*0050*/ 	.short	0x000f
        /*0052*/ 	.short	0x0068
        /*0054*/ 	.byte	0x00, 0xf0, 0x11, 0x00


	//----- nvinfo : EIATTR_KPARAM_INFO
	.align		4
.L_21767:
        /*0058*/ 	.byte	0x04, 0x17
        /*005a*/ 	.short	(.L_21769 - .L_21768)
.L_21768:
        /*005c*/ 	.word	0x00000000
        /*0060*/ 	.short	0x000e
        /*0062*/ 	.short	0x0060
        /*0064*/ 	.byte	0x00, 0xf0, 0x21, 0x00


	//----- nvinfo : EIATTR_KPARAM_INFO
	.align		4
.L_21769:
        /*0068*/ 	.byte	0x04, 0x17
        /*006a*/ 	.short	(.L_21771 - .L_21770)
.L_21770:
        /*006c*/ 	.word	0x00000000
        /*0070*/ 	.short	0x000d
        /*0072*/ 	.short	0x0058
        /*0074*/ 	.byte	0x00, 0xf0, 0x21, 0x00


	//----- nvinfo : EIATTR_KPARAM_INFO
	.align		4
.L_21771:
        /*0078*/ 	.byte	0x04, 0x17
        /*007a*/ 	.short	(.L_21773 - .L_21772)
.L_21772:
        /*007c*/ 	.word	0x00000000
        /*0080*/ 	.short	0x000c
        /*0082*/ 	.short	0x0050
        /*0084*/ 	.byte	0x00, 0xf0, 0x11, 0x00


	//----- nvinfo : EIATTR_KPARAM_INFO
	.align		4
.L_21773:
        /*0088*/ 	.byte	0x04, 0x17
        /*008a*/ 	.short	(.L_21775 - .L_21774)
.L_21774:
        /*008c*/ 	.word	0x00000000
        /*0090*/ 	.short	0x000b
        /*0092*/ 	.short	0x004c
        /*0094*/ 	.byte	0x00, 0xf0, 0x11, 0x00


	//----- nvinfo : EIATTR_KPARAM_INFO
	.align		4
.L_21775:
        /*0098*/ 	.byte	0x04, 0x17
        /*009a*/ 	.short	(.L_21777 - .L_21776)
.L_21776:
        /*009c*/ 	.word	0x00000000
        /*00a0*/ 	.short	0x000a
        /*00a2*/ 	.short	0x0048
        /*00a4*/ 	.byte	0x00, 0xf0, 0x11, 0x00


	//----- nvinfo : EIATTR_KPARAM_INFO
	.align		4
.L_21777:
        /*00a8*/ 	.byte	0x04, 0x17
        /*00aa*/ 	.short	(.L_21779 - .L_21778)
.L_21778:
        /*00ac*/ 	.word	0x00000000
        /*00b0*/ 	.short	0x0009
        /*00b2*/ 	.short	0x0040
        /*00b4*/ 	.byte	0x00, 0xf0, 0x21, 0x00


	//----- nvinfo : EIATTR_KPARAM_INFO
	.align		4
.L_21779:
        /*00b8*/ 	.byte	0x04, 0x17
        /*00ba*/ 	.short	(.L_21781 - .L_21780)
.L_21780:
        /*00bc*/ 	.word	0x00000000
        /*00c0*/ 	.short	0x0008
        /*00c2*/ 	.short	0x0038
        /*00c4*/ 	.byte	0x00, 0xf0, 0x11, 0x00


	//----- nvinfo : EIATTR_KPARAM_INFO
	.align		4
.L_21781:
        /*00c8*/ 	.byte	0x04, 0x17
        /*00ca*/ 	.short	(.L_21783 - .L_21782)
.L_21782:
        /*00cc*/ 	.word	0x00000000
        /*00d0*/ 	.short	0x0007
        /*00d2*/ 	.short	0x0030
        /*00d4*/ 	.byte	0x00, 0xf0, 0x21, 0x00


	//----- nvinfo : EIATTR_KPARAM_INFO
	.align		4
.L_21783:
        /*00d8*/ 	.byte	0x04, 0x17
        /*00da*/ 	.short	(.L_21785 - .L_21784)
.L_21784:
        /*00dc*/ 	.word	0x00000000
        /*00e0*/ 	.short	0x0006
        /*00e2*/ 	.short	0x0028
        /*00e4*/ 	.byte	0x00, 0xf0, 0x21, 0x00


	//----- nvinfo : EIATTR_KPARAM_INFO
	.align		4
.L_21785:
        /*00e8*/ 	.byte	0x04, 0x17
        /*00ea*/ 	.short	(.L_21787 - .L_21786)
.L_21786:
        /*00ec*/ 	.word	0x00000000
        /*00f0*/ 	.short	0x0005
        /*00f2*/ 	.short	0x0024
        /*00f4*/ 	.byte	0x00, 0xf0, 0x11, 0x00


	//----- nvinfo : EIATTR_KPARAM_INFO
	.align		4
.L_21787:
        /*00f8*/ 	.byte	0x04, 0x17
        /*00fa*/ 	.short	(.L_21789 - .L_21788)
.L_21788:
        /*00fc*/ 	.word	0x00000000
        /*0100*/ 	.short	0x0004
        /*0102*/ 	.short	0x0020
        /*0104*/ 	.byte	0x00, 0xf0, 0x11, 0x00


	//----- nvinfo : EIATTR_KPARAM_INFO
	.align		4
.L_21789:
        /*0108*/ 	.byte	0x04, 0x17
        /*010a*/ 	.short	(.L_21791 - .L_21790)
.L_21790:
        /*010c*/ 	.word	0x00000000
        /*0110*/ 	.short	0x0003
        /*0112*/ 	.short	0x0018
        /*0114*/ 	.byte	0x00, 0xf0, 0x21, 0x00


	//----- nvinfo : EIATTR_KPARAM_INFO
	.align		4
.L_21791:
        /*0118*/ 	.byte	0x04, 0x17
        /*011a*/ 	.short	(.L_21793 - .L_21792)
.L_21792:
        /*011c*/ 	.word	0x00000000
        /*0120*/ 	.short	0x0002
        /*0122*/ 	.short	0x0010
        /*0124*/ 	.byte	0x00, 0xf0, 0x21, 0x00


	//----- nvinfo : EIATTR_KPARAM_INFO
	.align		4
.L_21793:
        /*0128*/ 	.byte	0x04, 0x17
        /*012a*/ 	.short	(.L_21795 - .L_21794)
.L_21794:
        /*012c*/ 	.word	0x00000000
        /*0130*/ 	.short	0x0001
        /*0132*/ 	.short	0x0008
        /*0134*/ 	.byte	0x00, 0xf0, 0x21, 0x00


	//----- nvinfo : EIATTR_KPARAM_INFO
	.align		4
.L_21795:
        /*0138*/ 	.byte	0x04, 0x17
        /*013a*/ 	.short	(.L_21797 - .L_21796)
.L_21796:
        /*013c*/ 	.word	0x00000000
        /*0140*/ 	.short	0x0000
        /*0142*/ 	.short	0x0000
        /*0144*/ 	.byte	0x00, 0xf0, 0x21, 0x00


	//----- nvinfo : EIATTR_SPARSE_MMA_MASK
	.align		4
.L_21797:
        /*0148*/ 	.byte	0x03, 0x50
        /*014a*/ 	.short	0x0000


	//----- nvinfo : EIATTR_MAXREG_COUNT
	.align		4
        /*014c*/ 	.byte	0x03, 0x1b
        /*014e*/ 	.short	0x00ff


	//----- nvinfo : EIATTR_NUM_BARRIERS
	.align		4
        /*0150*/ 	.byte	0x02, 0x4c
        /*0152*/ 	.byte	0x01
	.zero		1


	//----- nvinfo : EIATTR_ANNOTATIONS
	.align		4
        /*0154*/ 	.byte	0x04, 0x55
        /*0156*/ 	.short	(.L_21799 - .L_21798)


	//   ....[0]....
.L_21798:
        /*0158*/ 	.word	0x00000001
        /*015c*/ 	.byte	0x10, 0x0c, 0x00, 0x00, 0x01, 0x00, 0x00, 0x00, 0x50, 0x0c, 0x00, 0x00, 0x01, 0x00, 0x00, 0x00
        /* <DEDUP_REMOVED lines=25> */
        /*02fc*/ 	.byte	0x40, 0x4f, 0x00, 0x00, 0x01, 0x00, 0x00, 0x00, 0x90, 0x4f, 0x00, 0x00


	//----- nvinfo : EIATTR_MERCURY_ISA_VERSION
	.align		4
.L_21799:
        /*0308*/ 	.byte	0x03, 0x5f
        /*030a*/ 	.short	0x0101


	//----- nvinfo : EIATTR_COOP_GROUP_MASK_REGIDS
	.align		4
        /*030c*/ 	.byte	0x04, 0x29
        /*030e*/ 	.short	(.L_21801 - .L_21800)


	//   ....[0]....
.L_21800:
        /*0310*/ 	.word	0xffffffff


	//   ....[1]....
        /*0314*/ 	.word	0xffffffff


	//   ....[2]....
        /*0318*/ 	.word	0xffffffff


	//   ....[3]....
        /*031c*/ 	.word	0xffffffff


	//   ....[4]....
        /*0320*/ 	.word	0xffffffff


	//   ....[5]....
        /*0324*/ 	.word	0xffffffff


	//   ....[6]....
        /*0328*/ 	.word	0xffffffff


	//   ....[7]....
        /*032c*/ 	.word	0xffffffff


	//   ....[8]....
        /*0330*/ 	.word	0xffffffff


	//   ....[9]....
        /*0334*/ 	.word	0xffffffff


	//   ....[10]....
        /*0338*/ 	.word	0xffffffff


	//   ....[11]....
        /*033c*/ 	.word	0xffffffff


	//   ....[12]....
        /*0340*/ 	.word	0xffffffff


	//   ....[13]....
        /*0344*/ 	.word	0xffffffff


	//   ....[14]....
        /*0348*/ 	.word	0xffffffff


	//   ....[15]....
        /*034c*/ 	.word	0xffffffff


	//   ....[16]....
        /*0350*/ 	.word	0xffffffff


	//   ....[17]....
        /*0354*/ 	.word	0xffffffff


	//   ....[18]....
        /*0358*/ 	.word	0xffffffff


	//   ....[19]....
        /*035c*/ 	.word	0xffffffff


	//   ....[20]....
        /*0360*/ 	.word	0xffffffff


	//   ....[21]....
        /*0364*/ 	.word	0xffffffff


	//   ....[22]....
        /*0368*/ 	.word	0xffffffff


	//   ....[23]....
        /*036c*/ 	.word	0xffffffff


	//   ....[24]....
        /*0370*/ 	.word	0xffffffff


	//   ....[25]....
        /*0374*/ 	.word	0xffffffff


	//   ....[26]....
        /*0378*/ 	.word	0xffffffff


	//   ....[27]....
        /*037c*/ 	.word	0xffffffff


	//   ....[28]....
        /*0380*/ 	.word	0xffffffff


	//   ....[29]....
        /*0384*/ 	.word	0xffffffff


	//   ....[30]....
        /*0388*/ 	.word	0xffffffff


	//   ....[31]....
        /*038c*/ 	.word	0xffffffff


	//   ....[32]....
        /*0390*/ 	.word	0xffffffff


	//   ....[33]....
        /*0394*/ 	.word	0xffffffff


	//   ....[34]....
        /*0398*/ 	.word	0xffffffff


	//   ....[35]....
        /*039c*/ 	.word	0xffffffff


	//   ....[36]....
        /*03a0*/ 	.word	0xffffffff


	//   ....[37]....
        /*03a4*/ 	.word	0xffffffff


	//   ....[38]....
        /*03a8*/ 	.word	0xffffffff


	//   ....[39]....
        /*03ac*/ 	.word	0xffffffff


	//   ....[40]....
        /*03b0*/ 	.word	0xffffffff


	//   ....[41]....
        /*03b4*/ 	.word	0xffffffff


	//   ....[42]....
        /*03b8*/ 	.word	0xffffffff


	//   ....[43]....
        /*03bc*/ 	.word	0xffffffff


	//   ....[44]....
        /*03c0*/ 	.word	0xffffffff


	//   ....[45]....
        /*03c4*/ 	.word	0xffffffff


	//   ....[46]....
        /*03c8*/ 	.word	0xffffffff


	//   ....[47]....
        /*03cc*/ 	.word	0xffffffff


	//   ....[48]....
        /*03d0*/ 	.word	0xffffffff


	//   ....[49]....
        /*03d4*/ 	.word	0xffffffff


	//   ....[50]....
        /*03d8*/ 	.word	0xffffffff


	//   ....[51]....
        /*03dc*/ 	.word	0xffffffff


	//   ....[52]....
        /*03e0*/ 	.word	0xffffffff


	//   ....[53]....
        /*03e4*/ 	.word	0xffffffff


	//   ....[54]....
        /*03e8*/ 	.word	0xffffffff


	//   ....[55]....
        /*03ec*/ 	.word	0xffffffff


	//   ....[56]....
        /*03f0*/ 	.word	0xffffffff


	//   ....[57]....
        /*03f4*/ 	.word	0xffffffff


	//   ....[58]....
        /*03f8*/ 	.word	0xffffffff


	//   ....[59]....
        /*03fc*/ 	.word	0xffffffff


	//   ....[60]....
        /*0400*/ 	.word	0xffffffff


	//   ....[61]....
        /*0404*/ 	.word	0xffffffff


	//   ....[62]....
        /*0408*/ 	.word	0xffffffff


	//   ....[63]....
        /*040c*/ 	.word	0xffffffff


	//   ....[64]....
        /*0410*/ 	.word	0xffffffff


	//   ....[65]....
        /*0414*/ 	.word	0xffffffff


	//   ....[66]....
        /*0418*/ 	.word	0xffffffff


	//   ....[67]....
        /*041c*/ 	.word	0xffffffff


	//   ....[68]....
        /*0420*/ 	.word	0xffffffff


	//   ....[69]....
        /*0424*/ 	.word	0xffffffff


	//   ....[70]....
        /*0428*/ 	.word	0xffffffff


	//   ....[71]....
        /*042c*/ 	.word	0xffffffff


	//   ....[72]....
        /*0430*/ 	.word	0xffffffff


	//   ....[73]....
        /*0434*/ 	.word	0xffffffff


	//   ....[74]....
        /*0438*/ 	.word	0xffffffff


	//   ....[75]....
        /*043c*/ 	.word	0xffffffff


	//   ....[76]....
        /*0440*/ 	.word	0xffffffff


	//   ....[77]....
        /*0444*/ 	.word	0xffffffff


	//   ....[78]....
        /*0448*/ 	.word	0xffffffff


	//   ....[79]....
        /*044c*/ 	.word	0xffffffff


	//----- nvinfo : EIATTR_COOP_GROUP_INSTR_OFFSETS
	.align		4
.L_21801:
        /*0450*/ 	.byte	0x04, 0x28
        /*0452*/ 	.short	(.L_21803 - .L_21802)


	//   ....[0]....
.L_21802:
        /*0454*/ 	.word	0x00005c40


	//   ....[1]....
        /*0458*/ 	.word	0x00005cb0


	//   ....[2]....
        /*045c*/ 	.word	0x00005ce0


	//   ....[3]....
        /*0460*/ 	.word	0x00005d60


	//   ....[4]....
        /*0464*/ 	.word	0x00005de0


	//   ....[5]....
        /*0468*/ 	.word	0x00005e80


	//   ....[6]....
        /*046c*/ 	.word	0x00005ec0


	//   ....[7]....
        /*0470*/ 	.word	0x00005f00


	//   ....[8]....
        /*0474*/ 	.word	0x00006d40


	//   ....[9]....
        /*0478*/ 	.word	0x00006dc0


	//   ....[10]....
        /*047c*/ 	.word	0x00006e00


	//   ....[11]....
        /*0480*/ 	.word	0x00006e60


	//   ....[12]....
        /*0484*/ 	.word	0x00006eb0


	//   ....[13]....
        /*0488*/ 	.word	0x00006f00


	//   ....[14]....
        /*048c*/ 	.word	0x00006f20


	//   ....[15]....
        /*0490*/ 	.word	0x00006f40


	//   ....[16]....
        /*0494*/ 	.word	0x000102c0


	//   ....[17]....
        /*0498*/ 	.word	0x00010300


	//   ....[18]....
        /*049c*/ 	.word	0x00010310


	//   ....[19]....
        /*04a0*/ 	.word	0x00010320


	//   ....[20]....
        /*04a4*/ 	.word	0x00010330


	//   ....[21]....
        /*04a8*/ 	.word	0x00010340


	//   ....[22]....
        /*04ac*/ 	.word	0x00010360


	//   ....[23]....
        /*04b0*/ 	.word	0x00010380


	//   ....[24]....
        /*04b4*/ 	.word	0x000103a0


	//   ....[25]....
        /*04b8*/ 	.word	0x000103c0


	//   ....[26]....
        /*04bc*/ 	.word	0x000103e0


	//   ....[27]....
        /*04c0*/ 	.word	0x00010400


	//   ....[28]....
        /*04c4*/ 	.word	0x00010410


	//   ....[29]....
        /*04c8*/ 	.word	0x00010430


	//   ....[30]....
        /*04cc*/ 	.word	0x00010450


	//   ....[31]....
        /*04d0*/ 	.word	0x00010470


	//   ....[32]....
        /*04d4*/ 	.word	0x00010490


	//   ....[33]....
        /*04d8*/ 	.word	0x000104b0


	//   ....[34]....
        /*04dc*/ 	.word	0x000104d0


	//   ....[35]....
        /*04e0*/ 	.word	0x000104f0


	//   ....[36]....
        /*04e4*/ 	.word	0x00010520


	//   ....[37]....
        /*04e8*/ 	.word	0x00010550


	//   ....[38]....
        /*04ec*/ 	.word	0x00010570


	//   ....[39]....
        /*04f0*/ 	.word	0x00010590


	//   ....[40]....
        /*04f4*/ 	.word	0x000105b0


	//   ....[41]....
        /*04f8*/ 	.word	0x000105d0


	//   ....[42]....
        /*04fc*/ 	.word	0x000105f0


	//   ....[43]....
        /*0500*/ 	.word	0x00010610


	//   ....[44]....
        /*0504*/ 	.word	0x00010630


	//   ....[45]....
        /*0508*/ 	.word	0x00010650


	//   ....[46]....
        /*050c*/ 	.word	0x00010670


	//   ....[47]....
        /*0510*/ 	.word	0x00010690


	//   ....[48]....
        /*0514*/ 	.word	0x000106b0


	//   ....[49]....
        /*0518*/ 	.word	0x000106d0


	//   ....[50]....
        /*051c*/ 	.word	0x000106f0


	//   ....[51]....
        /*0520*/ 	.word	0x00010710


	//   ....[52]....
        /*0524*/ 	.word	0x00010730


	//   ....[53]....
        /*0528*/ 	.word	0x00010750


	//   ....[54]....
        /*052c*/ 	.word	0x00010770


	//   ....[55]....
        /*0530*/ 	.word	0x00010790


	//   ....[56]....
        /*0534*/ 	.word	0x000107b0


	//   ....[57]....
        /*0538*/ 	.word	0x000107d0


	//   ....[58]....
        /*053c*/ 	.word	0x00010800


	//   ....[59]....
        /*0540*/ 	.word	0x00010820


	//   ....[60]....
        /*0544*/ 	.word	0x00010840


	//   ....[61]....
        /*0548*/ 	.word	0x00010860


	//   ....[62]....
        /*054c*/ 	.word	0x00010880


	//   ....[63]....
        /*0550*/ 	.word	0x000108a0


	//   ....[64]....
        /*0554*/ 	.word	0x000108b0


	//   ....[65]....
        /*0558*/ 	.word	0x000108d0


	//   ....[66]....
        /*055c*/ 	.word	0x000108f0


	//   ....[67]....
        /*0560*/ 	.word	0x00010910


	//   ....[68]....
        /*0564*/ 	.word	0x00010930


	//   ....[69]....
        /*0568*/ 	.word	0x00010950


	//   ....[70]....
        /*056c*/ 	.word	0x00010970


	//   ....[71]....
        /*0570*/ 	.word	0x00010990


	//   ....[72]....
        /*0574*/ 	.word	0x000109b0


	//   ....[73]....
        /*0578*/ 	.word	0x000109d0


	//   ....[74]....
        /*057c*/ 	.word	0x000109f0


	//   ....[75]....
        /*0580*/ 	.word	0x00010a10


	//   ....[76]....
        /*0584*/ 	.word	0x00010a30


	//   ....[77]....
        /*0588*/ 	.word	0x00010a50


	//   ....[78]....
        /*058c*/ 	.word	0x00010a70


	//   ....[79]....
        /*0590*/ 	.word	0x00010a90


	//----- nvinfo : EIATTR_EXIT_INSTR_OFFSETS
	.align		4
.L_21803:
        /*0594*/ 	.byte	0x04, 0x1c
        /*0596*/ 	.short	(.L_21805 - .L_21804)


	//   ....[0]....
.L_21804:
        /*0598*/ 	.word	0x00011a80


	//   ....[1]....
        /*059c*/ 	.word	0x00011a90


	//   ....[2]....
        /*05a0*/ 	.word	0x000129d0


	//----- nvinfo : EIATTR_CRS_STACK_SIZE
	.align		4
.L_21805:
        /*05a4*/ 	.byte	0x04, 0x1e
        /*05a6*/ 	.short	(.L_21807 - .L_21806)
.L_21806:
        /*05a8*/ 	.word	0x00000000


	//----- nvinfo : EIATTR_CBANK_PARAM_SIZE
	.align		4
.L_21807:
        /*05ac*/ 	.byte	0x03, 0x19
        /*05ae*/ 	.short	0x007c


	//----- nvinfo : EIATTR_PARAM_CBANK
	.align		4
        /*05b0*/ 	.byte	0x04, 0x0a
        /*05b2*/ 	.short	(.L_21809 - .L_21808)
	.align		4
.L_21808:
        /*05b4*/ 	.word	index@(.nv.constant0._ZN4vllm25paged_attention_v1_kernelI13__nv_bfloat16S1_Li256ELi32ELi128ELNS_18Fp8KVCacheDataTypeE0ELb0EEEvPT_PKS3_PKT0_S9_ifPKiSB_iPKfiiiSD_SD_iiiii)
        /*05b8*/ 	.short	0x0210
        /*05ba*/ 	.short	0x007c


	//----- nvinfo : EIATTR_SW_WAR
	.align		4
.L_21809:
        /*05bc*/ 	.byte	0x04, 0x36
        /*05be*/ 	.short	(.L_21811 - .L_21810)
.L_21810:
        /*05c0*/ 	.word	0x00000008
.L_21811:


//--------------------- .nv.info._ZN4vllm25paged_attention_v1_kernelI13__nv_bfloat16S1_Li192ELi32ELi128ELNS_18Fp8KVCacheDataTypeE0ELb0EEEvPT_PKS3_PKT0_S9_ifPKiSB_iPKfiiiSD_SD_iiiii --------------------------
	.section	.nv.info._ZN4vllm25paged_attention_v1_kernelI13__nv_bfloat16S1_Li192ELi32ELi128ELNS_18Fp8KVCacheDataTypeE0ELb0EEEvPT_PKS3_PKT0_S9_ifPKiSB_iPKfiiiSD_SD_iiiii,"",@"SHT_CUDA_INFO"
	.sectionflags	@""
	.align	4


	//----- nvinfo : EIATTR_CUDA_API_VERSION
	.align		4
        /*0000*/ 	.byte	0x04, 0x37
        /*0002*/ 	.short	(.L_21813 - .L_21812)
.L_21812:
        /*0004*/ 	.word	0x00000082


	//----- nvinfo : EIATTR_KPARAM_INFO
	.align		4
.L_21813:
        /*0008*/ 	.byte	0x04, 0x17
        /*000a*/ 	.short	(.L_21815 - .L_21814)
.L_21814:
        /*000c*/ 	.word	0x00000000
        /*0010*/ 	.short	0x0013
        /*0012*/ 	.short	0x0078
        /*0014*/ 	.byte	0x00, 0xf0, 0x11, 0x00


	//----- nvinfo : EIATTR_KPARAM_INFO
	.align		4
.L_21815:
        /*0018*/ 	.byte	0x04, 0x17
        /*001a*/ 	.short	(.L_21817 - .L_21816)
.L_21816:
        /*001c*/ 	.word	0x00000000
        /*0020*/ 	.short	0x0012
        /*0022*/ 	.short	0x0074
        /*0024*/ 	.byte	0x00, 0xf0, 0x11, 0x00


	//----- nvinfo : EIATTR_KPARAM_INFO
	.align		4
.L_21817:
        /*0028*/ 	.byte	0x04, 0x17
        /*002a*/ 	.short	(.L_21819 - .L_21818)
.L_21818:
        /*002c*/ 	.word	0x00000000
        /*0030*/ 	.short	0x0011
        /*0032*/ 	.short	0x0070
        /*0034*/ 	.byte	0x00, 0xf0, 0x11, 0x00


	//----- nvinfo : EIATTR_KPARAM_INFO
	.align		4
.L_21819:
        /*0038*/ 	.byte	0x04, 0x17
        /*003a*/ 	.short	(.L_21821 - .L_21820)
.L_21820:
        /*003c*/ 	.word	0x00000000
        /*0040*/ 	.short	0x0010
        /*0042*/ 	.short	0x006c
        /*0044*/ 	.byte	0x00, 0xf0, 0x11, 0x00


	//----- nvinfo : EIATTR_KPARAM_INFO
	.align		4
.L_21821:
        /*0048*/ 	.byte	0x04, 0x17
        /*004a*/ 	.short	(.L_21823 - .L_21822)
.L_21822:
        /*004c*/ 	.word	0x00000000
        /*0050*/ 	.short	0x000f
        /*0052*/ 	.short	0x0068
        /*0054*/ 	.byte	0x00, 0xf0, 0x11, 0x00


	//----- nvinfo : EIATTR_KPARAM_INFO
	.align		4
.L_21823:
        /*0058*/ 	.byte	0x04, 0x17
        /*005a*/ 	.short	(.L_21825 - .L_21824)
.L_21824:
        /*005c*/ 	.word	0x00000000
        /*0060*/ 	.short	0x000e
        /*0062*/ 	.short	0x0060
        /*0064*/ 	.byte	0x00, 0xf0, 0x21, 0x00


	//----- nvinfo : EIATTR_KPARAM_INFO
	.align		4
.L_21825:
        /*0068*/ 	.byte	0x04, 0x17
        /*006a*/ 	.short	(.L_21827 - .L_21826)
.L_21826:
        /*006c*/ 	.word	0x00000000
        /*0070*/ 	.short	0x000d
        /*0072*/ 	.short	0x0058
        /*0074*/ 	.byte	0x00, 0xf0, 0x21, 0x00


	//----- nvinfo : EIATTR_KPARAM_INFO
	.align		4
.L_21827:
        /*0078*/ 	.byte	0x04, 0x17
        /*007a*/ 	.short	(.L_21829 - .L_21828)
.L_21828:
        /*007c*/ 	.word	0x00000000
        /*0080*/ 	.short	0x000c
        /*0082*/ 	.short	0x0050
        /*0084*/ 	.byte	0x00, 0xf0, 0x11, 0x00


	//----- nvinfo : EIATTR_KPARAM_INFO
	.align		4
.L_21829:
        /*0088*/ 	.byte	0x04, 0x17
        /*008a*/ 	.short	(.L_21831 - .L_21830)
.L_21830:
        /*008c*/ 	.word	0x00000000
        /*0090*/ 	.short	0x000b
        /*0092*/ 	.short	0x004c
        /*0094*/ 	.byte	0x00, 0xf0, 0x11, 0x00


	//----- nvinfo : EIATTR_KPARAM_INFO
	.align		4
.L_21831:
        /*0098*/ 	.byte	0x04, 0x17
        /*009a*/ 	.short	(.L_21833 - .L_21832)
.L_21832:
        /*009c*/ 	.word	0x00000000
        /*00a0*/ 	.short	0x000a
        /*00a2*/ 	.short	0x0048
        /*00a4*/ 	.byte	0x00, 0xf0, 0x11, 0x00


	//----- nvinfo : EIATTR_KPARAM_INFO
	.align		4
.L_21833:
        /*00a8*/ 	.byte	0x04, 0x17
        /*00aa*/ 	.short	(.L_21835 - .L_21834)
.L_21834:
        /*00ac*/ 	.word	0x00000000
        /*00b0*/ 	.short	0x0009
        /*00b2*/ 	.short	0x0040
        /*00b4*/ 	.byte	0x00, 0xf0, 0x21, 0x00


	//----- nvinfo : EIATTR_KPARAM_INFO
	.align		4
.L_21835:
        /*00b8*/ 	.byte	0x04, 0x17
        /*00ba*/ 	.short	(.L_21837 - .L_21836)
.L_21836:
        /*00bc*/ 	.word	0x00000000
        /*00c0*/ 	.short	0x0008
        /*00c2*/ 	.short	0x0038
        /*00c4*/ 	.byte	0x00, 0xf0, 0x11, 0x00


	//----- nvinfo : EIATTR_KPARAM_INFO
	.align		4
.L_21837:
        /*00c8*/ 	.byte	0x04, 0x17
        /*00ca*/ 	.short	(.L_21839 - .L_21838)
.L_21838:
        /*00cc*/ 	.word	0x00000000
        /*00d0*/ 	.short	0x0007
        /*00d2*/ 	.short	0x0030
        /*00d4*/ 	.byte	0x00, 0xf0, 0x21, 0x00


	//----- nvinfo : EIATTR_KPARAM_INFO
	.align		4
.L_21839:
        /*00d8*/ 	.byte	0x04, 0x17
        /*00da*/ 	.short	(.L_21841 - .L_21840)
.L_21840:
        /*00dc*/ 	.word	0x00000000
        /*00e0*/ 	.short	0x0006
        /*00e2*/ 	.short	0x0028
        /*00e4*/ 	.byte	0x00, 0xf0, 0x21, 0x00


	//----- nvinfo : EIATTR_KPARAM_INFO
	.align		4
.L_21841:
        /*00e8*/ 	.byte	0x04, 0x17
        /*00ea*/ 	.short	(.L_21843 - .L_21842)
.L_21842:
        /*00ec*/ 	.word	0x00000000
        /*00f0*/ 	.short	0x0005
        /*00f2*/ 	.short	0x0024
        /*00f4*/ 	.byte	0x00, 0xf0, 0x11, 0x00


	//----- nvinfo : EIATTR_KPARAM_INFO
	.align		4
.L_21843:
        /*00f8*/ 	.byte	0x04, 0x17
        /*00fa*/ 	.short	(.L_21845 - .L_21844)
.L_21844:
        /*00fc*/ 	.word	0x00000000
        /*0100*/ 	.short	0x0004
        /*0102*/ 	.short	0x0020
        /*0104*/ 	.byte	0x00, 0xf0, 0x11, 0x00


	//----- nvinfo : EIATTR_KPARAM_INFO
	.align		4
.L_21845:
        /*0108*/ 	.byte	0x04, 0x17
        /*010a*/ 	.short	(.L_21847 - .L_21846)
.L_21846:
        /*010c*/ 	.word	0x00000000
        /*0110*/ 	.short	0x0003
        /*0112*/ 	.short	0x0018
        /*0114*/ 	.byte	0x00, 0xf0, 0x21, 0x00


	//----- nvinfo : EIATTR_KPARAM_INFO
	.align		4
.L_21847:
        /*0118*/ 	.byte	0x04, 0x17
        /*011a*/ 	.short	(.L_21849 - .L_21848)
.L_21848:
        /*011c*/ 	.word	0x00000000
        /*0120*/ 	.short	0x0002
        /*0122*/ 	.short	0x0010
        /*0124*/ 	.byte	0x00, 0xf0, 0x21, 0x00


	//----- nvinfo : EIATTR_KPARAM_INFO
	.align		4
.L_21849:
        /*0128*/ 	.byte	0x04, 0x17
        /*012a*/ 	.short	(.L_21851 - .L_21850)
.L_21850:
        /*012c*/ 	.word	0x00000000
        /*0130*/ 	.short	0x0001
        /*0132*/ 	.short	0x0008
        /*0134*/ 	.byte	0x00, 0xf0, 0x21, 0x00


	//----- nvinfo : EIATTR_KPARAM_INFO
	.align		4
.L_21851:
        /*0138*/ 	.byte	0x04, 0x17
        /*013a*/ 	.short	(.L_21853 - .L_21852)
.L_21852:
        /*013c*/ 	.word	0x00000000
        /*0140*/ 	.short	0x0000
        /*0142*/ 	.short	0x0000
        /*0144*/ 	.byte	0x00, 0xf0, 0x21, 0x00


	//----- nvinfo : EIATTR_SPARSE_MMA_MASK
	.align		4
.L_21853:
        /*0148*/ 	.byte	0x03, 0x50
        /*014a*/ 	.short	0x0000


	//----- nvinfo : EIATTR_MAXREG_COUNT
	.align		4
        /*014c*/ 	.byte	0x03, 0x1b
        /*014e*/ 	.short	0x00ff


	//----- nvinfo : EIATTR_NUM_BARRIERS
	.align		4
        /*0150*/ 	.byte	0x02, 0x4c
        /*0152*/ 	.byte	0x01
	.zero		1


	//----- nvinfo : EIATTR_MERCURY_ISA_VERSION
	.align		4
        /*0154*/ 	.byte	0x03, 0x5f
        /*0156*/ 	.short	0x0101


	//----- nvinfo : EIATTR_COOP_GROUP_MASK_REGIDS
	.align		4
        /*0158*/ 	.byte	0x04, 0x29
        /*015a*/ 	.short	(.L_21855 - .L_21854)


	//   ....[0]....
.L_21854:
        /*015c*/ 	.word	0xffffffff


	//   ....[1]....
        /*0160*/ 	.word	0xffffffff


	//   ....[2]....
        /*0164*/ 	.word	0xffffffff


	//   ....[3]....
        /*0168*/ 	.word	0xffffffff


	//   ....[4]....
        /*016c*/ 	.word	0xffffffff


	//   ....[5]....
        /*0170*/ 	.word	0xffffffff


	//   ....[6]....
        /*0174*/ 	.word	0xffffffff


	//   ....[7]....
        /*0178*/ 	.word	0xffffffff


	//   ....[8]....
        /*017c*/ 	.word	0xffffffff


	//   ....[9]....
        /*0180*/ 	.word	0xffffffff


	//   ....[10]....
        /*0184*/ 	.word	0xffffffff


	//   ....[11]....
        /*0188*/ 	.word	0xffffffff


	//   ....[12]....
        /*018c*/ 	.word	0xffffffff


	//   ....[13]....
        /*0190*/ 	.word	0xffffffff


	//   ....[14]....
        /*0194*/ 	.word	0xffffffff


	//   ....[15]....
        /*0198*/ 	.word	0xffffffff


	//   ....[16]....
        /*019c*/ 	.word	0xffffffff


	//   ....[17]....
        /*01a0*/ 	.word	0xffffffff


	//   ....[18]....
        /*01a4*/ 	.word	0xffffffff


	//   ....[19]....
        /*01a8*/ 	.word	0xffffffff


	//   ....[20]....
        /*01ac*/ 	.word	0xffffffff


	//   ....[21]....
        /*01b0*/ 	.word	0xffffffff


	//   ....[22]....
        /*01b4*/ 	.word	0xffffffff


	//   ....[23]....
        /*01b8*/ 	.word	0xffffffff


	//   ....[24]....
        /*01bc*/ 	.word	0xffffffff


	//   ....[25]....
        /*01c0*/ 	.word	0xffffffff


	//   ....[26]....
        /*01c4*/ 	.word	0xffffffff


	//   ....[27]....
        /*01c8*/ 	.word	0xffffffff


	//   ....[28]....
        /*01cc*/ 	.word	0xffffffff


	//   ....[29]....
        /*01d0*/ 	.word	0xffffffff


	//   ....[30]....
        /*01d4*/ 	.word	0xffffffff


	//   ....[31]....
        /*01d8*/ 	.word	0xffffffff


	//   ....[32]....
        /*01dc*/ 	.word	0xffffffff


	//   ....[33]....
        /*01e0*/ 	.word	0xffffffff


	//   ....[34]....
        /*01e4*/ 	.word	0xffffffff


	//   ....[35]....
        /*01e8*/ 	.word	0xffffffff


	//   ....[36]....
        /*01ec*/ 	.word	0xffffffff


	//   ....[37]....
        /*01f0*/ 	.word	0xffffffff


	//   ....[38]....
        /*01f4*/ 	.word	0xffffffff


	//   ....[39]....
        /*01f8*/ 	.word	0xffffffff


	//   ....[40]....
        /*01fc*/ 	.word	0xffffffff


	//   ....[41]....
        /*0200*/ 	.word	0xffffffff


	//   ....[42]....
        /*0204*/ 	.word	0xffffffff


	//   ....[43]....
        /*0208*/ 	.word	0xffffffff


	//   ....[44]....
        /*020c*/ 	.word	0xffffffff


	//   ....[45]....
        /*0210*/ 	.word	0xffffffff


	//   ....[46]....
        /*0214*/ 	.word	0xffffffff


	//   ....[47]....
        /*0218*/ 	.word	0xffffffff


	//   ....[48]....
        /*021c*/ 	.word	0xffffffff


	//   ....[49]....
        /*0220*/ 	.word	0xffffffff


	//   ....[50]....
        /*0224*/ 	.word	0xffffffff


	//   ....[51]....
        /*0228*/ 	.word	0xffffffff


	//   ....[52]....
        /*022c*/ 	.word	0xffffffff


	//   ....[53]....
        /*0230*/ 	.word	0xffffffff


	//   ....[54]....
        /*0234*/ 	.word	0xffffffff


	//   ....[55]....
        /*0238*/ 	.word	0xffffffff


	//   ....[56]....
        /*023c*/ 	.word	0xffffffff


	//   ....[57]....
        /*0240*/ 	.word	0xffffffff


	//   ....[58]....
        /*0244*/ 	.word	0xffffffff


	//   ....[59]....
        /*0248*/ 	.word	0xffffffff


	//   ....[60]....
        /*024c*/ 	.word	0xffffffff


	//   ....[61]....
        /*0250*/ 	.word	0xffffffff


	//   ....[62]....
        /*0254*/ 	.word	0xffffffff


	//   ....[63]....
        /*0258*/ 	.word	0xffffffff


	//----- nvinfo : EIATTR_COOP_GROUP_INSTR_OFFSETS
	.align		4
.L_21855:
        /*025c*/ 	.byte	0x04, 0x28
        /*025e*/ 	.short	(.L_21857 - .L_21856)


	//   ....[0]....
.L_21856:
        /*0260*/ 	.word	0x00004620


	//   ....[1]....
        /*0264*/ 	.word	0x00004690


	//   ....[2]....
        /*0268*/ 	.word	0x00004720


	//   ....[3]....
        /*026c*/ 	.word	0x00004790


	//   ....[4]....
        /*0270*/ 	.word	0x000047f0


	//   ....[5]....
        /*0274*/ 	.word	0x00004890


	//   ....[6]....
        /*0278*/ 	.word	0x000048c0


	//   ....[7]....
        /*027c*/ 	.word	0x000048e0


	//   ....[8]....
        /*0280*/ 	.word	0x00005720


	//   ....[9]....
        /*0284*/ 	.word	0x000057a0


	//   ....[10]....
        /*0288*/ 	.word	0x000057e0


	//   ....[11]....
        /*028c*/ 	.word	0x00005840


	//   ....[12]....
        /*0290*/ 	.word	0x00005890


	//   ....[13]....
        /*0294*/ 	.word	0x000058e0


	//   ....[14]....
        /*0298*/ 	.word	0x00005900


	//   ....[15]....
        /*029c*/ 	.word	0x00005920


	//   ....[16]....
        /*02a0*/ 	.word	0x0000cbc0


	//   ....[17]....
        /*02a4*/ 	.word	0x0000cc00


	//   ....[18]....
        /*02a8*/ 	.word	0x0000cc40


	//   ....[19]....
        /*02ac*/ 	.word	0x0000cc50


	//   ....[20]....
        /*02b0*/ 	.word	0x0000cc60


	//   ....[21]....
        /*02b4*/ 	.word	0x0000cc70


	//   ....[22]....
        /*02b8*/ 	.word	0x0000cc80


	//   ....[23]....
        /*02bc*/ 	.word	0x0000ccc0


	//   ....[24]....
        /*02c0*/ 	.word	0x0000ccf0


	//   ....[25]....
        /*02c4*/ 	.word	0x0000cd20


	//   ....[26]....
        /*02c8*/ 	.word	0x0000cd60


	//   ....[27]....
        /*02cc*/ 	.word	0x0000cd90


	//   ....[28]....
        /*02d0*/ 	.word	0x0000cdc0


	//   ....[29]....
        /*02d4*/ 	.word	0x0000cde0


	//   ....[30]....
        /*02d8*/ 	.word	0x0000ce00


	//   ....[31]....
        /*02dc*/ 	.word	0x0000ce30


	//   ....[32]....
        /*02e0*/ 	.word	0x0000ce60


	//   ....[33]....
        /*02e4*/ 	.word	0x0000ce90


	//   ....[34]....
        /*02e8*/ 	.word	0x0000ceb0


	//   ....[35]....
        /*02ec*/ 	.word	0x0000cee0


	//   ....[36]....
        /*02f0*/ 	.word	0x0000cf10


	//   ....[37]....
        /*02f4*/ 	.word	0x0000cf30


	//   ....[38]....
        /*02f8*/ 	.word	0x0000cf60


	//   ....[39]....
        /*02fc*/ 	.word	0x0000cf80


	//   ....[40]....
        /*0300*/ 	.word	0x0000cfa0


	//   ....[41]....
        /*0304*/ 	.word	0x0000cfc0


	//   ....[42]....
        /*0308*/ 	.word	0x0000cfe0


	//   ....[43]....
        /*030c*/ 	.word	0x0000d000


	//   ....[44]....
        /*0310*/ 	.word	0x0000d020


	//   ....[45]....
        /*0314*/ 	.word	0x0000d050


	//   ....[46]....
        /*0318*/ 	.word	0x0000d070


	//   ....[47]....
        /*031c*/ 	.word	0x0000d090


	//   ....[48]....
        /*0320*/ 	.word	0x0000d0b0


	//   ....[49]....
        /*0324*/ 	.word	0x0000d0d0


	//   ....[50]....
        /*0328*/ 	.word	0x0000d0f0


	//   ....[51]....
        /*032c*/ 	.word	0x0000d100


	//   ....[52]....
        /*0330*/ 	.word	0x0000d120


	//   ....[53]....
        /*0334*/ 	.word	0x0000d140


	//   ....[54]....
        /*0338*/ 	.word	0x0000d160


	//   ....[55]....
        /*033c*/ 	.word	0x0000d180


	//   ....[56]....
        /*0340*/ 	.word	0x0000d1a0


	//   ....[57]....
        /*0344*/ 	.word	0x0000d1c0


	//   ....[58]....
        /*0348*/ 	.word	0x0000d1e0


	//   ....[59]....
        /*034c*/ 	.word	0x0000d200


	//   ....[60]....
        /*0350*/ 	.word	0x0000d220


	//   ....[61]....
        /*0354*/ 	.word	0x0000d240


	//   ....[62]....
        /*0358*/ 	.word	0x0000d260


	//   ....[63]....
        /*035c*/ 	.word	0x0000d280


	//----- nvinfo : EIATTR_EXIT_INSTR_OFFSETS
	.align		4
.L_21857:
        /*0360*/ 	.byte	0x04, 0x1c
        /*0362*/ 	.short	(.L_21859 - .L_21858)


	//   ....[0]....
.L_21858:
        /*0364*/ 	.word	0x0000dd00


	//   ....[1]....
        /*0368*/ 	.word	0x0000dd10


	//   ....[2]....
        /*036c*/ 	.word	0x0000e890


	//----- nvinfo : EIATTR_CRS_STACK_SIZE
	.align		4
.L_21859:
        /*0370*/ 	.byte	0x04, 0x1e
        /*0372*/ 	.short	(.L_21861 - .L_21860)
.L_21860:
        /*0374*/ 	.word	0x00000000


	//----- nvinfo : EIATTR_CBANK_PARAM_SIZE
	.align		4
.L_21861:
        /*0378*/ 	.byte	0x03, 0x19
        /*037a*/ 	.short	0x007c


	//----- nvinfo : EIATTR_PARAM_CBANK
	.align		4
        /*037c*/ 	.byte	0x04, 0x0a
        /*037e*/ 	.short	(.L_21863 - .L_21862)
	.align		4
.L_21862:
        /*0380*/ 	.word	index@(.nv.constant0._ZN4vllm25paged_attention_v1_kernelI13__nv_bfloat16S1_Li192ELi32ELi128ELNS_18Fp8KVCacheDataTypeE0ELb0EEEvPT_PKS3_PKT0_S9_ifPKiSB_iPKfiiiSD_SD_iiiii)
        /*0384*/ 	.short	0x0210
        /*0386*/ 	.short	0x007c


	//----- nvinfo : EIATTR_SW_WAR
	.align		4
.L_21863:
        /*0388*/ 	.byte	0x04, 0x36
        /*038a*/ 	.short	(.L_21865 - .L_21864)
.L_21864:
        /*038c*/ 	.word	0x00000008
.L_21865:


//--------------------- .nv.info._ZN4vllm25paged_attention_v1_kernelI13__nv_bfloat16S1_Li128ELi32ELi128ELNS_18Fp8KVCacheDataTypeE0ELb0EEEvPT_PKS3_PKT0_S9_ifPKiSB_iPKfiiiSD_SD_iiiii --------------------------
	.section	.nv.info._ZN4vllm25paged_attention_v1_kernelI13__nv_bfloat16S1_Li128ELi32ELi128ELNS_18Fp8KVCacheDataTypeE0ELb0EEEvPT_PKS3_PKT0_S9_ifPKiSB_iPKfiiiSD_SD_iiiii,"",@"SHT_CUDA_INFO"
	.sectionflags	@""
	.align	4


	//----- nvinfo : EIATTR_CUDA_API_VERSION
	.align		4
        /*0000*/ 	.byte	0x04, 0x37
        /*0002*/ 	.short	(.L_21867 - .L_21866)
.L_21866:
        /*0004*/ 	.word	0x00000082


	//----- nvinfo : EIATTR_KPARAM_INFO
	.align		4
.L_21867:
        /*0008*/ 	.byte	0x04, 0x17
        /*000a*/ 	.short	(.L_21869 - .L_21868)
.L_21868:
        /*000c*/ 	.word	0x00000000
        /*0010*/ 	.short	0x0013
        /*0012*/ 	.short	0x0078
        /*0014*/ 	.byte	0x00, 0xf0, 0x11, 0x00


	//----- nvinfo : EIATTR_KPARAM_INFO
	.align		4
.L_21869:
        /*0018*/ 	.byte	0x04, 0x17
        /*001a*/ 	.short	(.L_21871 - .L_21870)
.L_21870:
        /*001c*/ 	.word	0x00000000
        /*0020*/ 	.short	0x0012
        /*0022*/ 	.short	0x0074
        /*0024*/ 	.byte	0x00, 0xf0, 0x11, 0x00


	//----- nvinfo : EIATTR_KPARAM_INFO
	.align		4
.L_21871:
        /*0028*/ 	.byte	0x04, 0x17
        /*002a*/ 	.short	(.L_21873 - .L_21872)
.L_21872:
        /*002c*/ 	.word	0x00000000
        /*0030*/ 	.short	0x0011
        /*0032*/ 	.short	0x0070
        /*0034*/ 	.byte	0x00, 0xf0, 0x11, 0x00


	//----- nvinfo : EIATTR_KPARAM_INFO
	.align		4
.L_21873:
        /*0038*/ 	.byte	0x04, 0x17
        /*003a*/ 	.short	(.L_21875 - .L_21874)
.L_21874:
        /*003c*/ 	.word	0x00000000
        /*0040*/ 	.short	0x0010
        /*0042*/ 	.short	0x006c
        /*0044*/ 	.byte	0x00, 0xf0, 0x11, 0x00


	//----- nvinfo : EIATTR_KPARAM_INFO
	.align		4
.L_21875:
        /*0048*/ 	.byte	0x04, 0x17
        /*004a*/ 	.short	(.L_21877 - .L_21876)
.L_21876:
        /*004c*/ 	.word	0x00000000
        /*0050*/ 	.short	0x000f
        /*0052*/ 	.short	0x0068
        /*0054*/ 	.byte	0x00, 0xf0, 0x11, 0x00


	//----- nvinfo : EIATTR_KPARAM_INFO
	.align		4
.L_21877:
        /*0058*/ 	.byte	0x04, 0x17
        /*005a*/ 	.short	(.L_21879 - .L_21878)
.L_21878:
        /*005c*/ 	.word	0x00000000
        /*0060*/ 	.short	0x000e
        /*0062*/ 	.short	0x0060
        /*0064*/ 	.byte	0x00, 0xf0, 0x21, 0x00


	//----- nvinfo : EIATTR_KPARAM_INFO
	.align		4
.L_21879:
        /*0068*/ 	.byte	0x04, 0x17
        /*006a*/ 	.short	(.L_21881 - .L_21880)
.L_21880:
        /*006c*/ 	.word	0x00000000
        /*0070*/ 	.short	0x000d
        /*0072*/ 	.short	0x0058
        /*0074*/ 	.byte	0x00, 0xf0, 0x21, 0x00


	//----- nvinfo : EIATTR_KPARAM_INFO
	.align		4
.L_21881:
        /*0078*/ 	.byte	0x04, 0x17
        /*007a*/ 	.short	(.L_21883 - .L_21882)
.L_21882:
        /*007c*/ 	.word	0x00000000
        /*0080*/ 	.short	0x000c
        /*0082*/ 	.short	0x0050
        /*0084*/ 	.byte	0x00, 0xf0, 0x11, 0x00


	//----- nvinfo : EIATTR_KPARAM_INFO
	.align		4
.L_21883:
        /*0088*/ 	.byte	0x04, 0x17
        /*008a*/ 	.short	(.L_21885 - .L_21884)
.L_21884:
        /*008c*/ 	.word	0x00000000
        /*0090*/ 	.short	0x000b
        /*0092*/ 	.short	0x004c
        /*0094*/ 	.byte	0x00, 0xf0, 0x11, 0x00


	//----- nvinfo : EIATTR_KPARAM_INFO
	.align		4
.L_21885:
        /*0098*/ 	.byte	0x04, 0x17
        /*009a*/ 	.short	(.L_21887 - .L_21886)
.L_21886:
        /*009c*/ 	.word	0x00000000
        /*00a0*/ 	.short	0x000a
        /*00a2*/ 	.short	0x0048
        /*00a4*/ 	.byte	0x00, 0xf0, 0x11, 0x00


	//----- nvinfo : EIATTR_KPARAM_INFO
	.align		4
.L_21887:
        /*00a8*/ 	.byte	0x04, 0x17
        /*00aa*/ 	.short	(.L_21889 - .L_21888)
.L_21888:
        /*00ac*/ 	.word	0x00000000
        /*00b0*/ 	.short	0x0009
        /*00b2*/ 	.short	0x0040
        /*00b4*/ 	.byte	0x00, 0xf0, 0x21, 0x00


	//----- nvinfo : EIATTR_KPARAM_INFO
	.align		4
.L_21889:
        /*00b8*/ 	.byte	0x04, 0x17
        /*00ba*/ 	.short	(.L_21891 - .L_21890)
.L_21890:
        /*00bc*/ 	.word	0x00000000
        /*00c0*/ 	.short	0x0008
        /*00c2*/ 	.short	0x0038
        /*00c4*/ 	.byte	0x00, 0xf0, 0x11, 0x00


	//----- nvinfo : EIATTR_KPARAM_INFO
	.align		4
.L_21891:
        /*00c8*/ 	.byte	0x04, 0x17
        /*00ca*/ 	.short	(.L_21893 - .L_21892)
.L_21892:
        /*00cc*/ 	.word	0x00000000
        /*00d0*/ 	.short	0x0007
        /*00d2*/ 	.short	0x0030
        /*00d4*/ 	.byte	0x00, 0xf0, 0x21, 0x00


	//----- nvinfo : EIATTR_KPARAM_INFO
	.align		4
.L_21893:
        /*00d8*/ 	.byte	0x04, 0x17
        /*00da*/ 	.short	(.L_21895 - .L_21894)
.L_21894:
        /*00dc*/ 	.word	0x00000000
        /*00e0*/ 	.short	0x0006
        /*00e2*/ 	.short	0x0028
        /*00e4*/ 	.byte	0x00, 0xf0, 0x21, 0x00


	//----- nvinfo : EIATTR_KPARAM_INFO
	.align		4
.L_21895:
        /*00e8*/ 	.byte	0x04, 0x17
        /*00ea*/ 	.short	(.L_21897 - .L_21896)
.L_21896:
        /*00ec*/ 	.word	0x00000000
        /*00f0*/ 	.short	0x0005
        /*00f2*/ 	.short	0x0024
        /*00f4*/ 	.byte	0x00, 0xf0, 0x11, 0x00


	//----- nvinfo : EIATTR_KPARAM_INFO
	.align		4
.L_21897:
        /*00f8*/ 	.byte	0x04, 0x17
        /*00fa*/ 	.short	(.L_21899 - .L_21898)
.L_21898:
        /*00fc*/ 	.word	0x00000000
        /*0100*/ 	.short	0x0004
        /*0102*/ 	.short	0x0020
        /*0104*/ 	.byte	0x00, 0xf0, 0x11, 0x00


	//----- nvinfo : EIATTR_KPARAM_INFO
	.align		4
.L_21899:
        /*0108*/ 	.byte	0x04, 0x17
        /*010a*/ 	.short	(.L_21901 - .L_21900)
.L_21900:
        /*010c*/ 	.word	0x00000000
        /*0110*/ 	.short	0x0003
        /*0112*/ 	.short	0x0018
        /*0114*/ 	.byte	0x00, 0xf0, 0x21, 0x00


	//----- nvinfo : EIATTR_KPARAM_INFO
	.align		4
.L_21901:
        /*0118*/ 	.byte	0x04, 0x17
        /*011a*/ 	.short	(.L_21903 - .L_21902)
.L_21902:
        /*011c*/ 	.word	0x00000000
        /*0120*/ 	.short	0x0002
        /*0122*/ 	.short	0x0010
        /*0124*/ 	.byte	0x00, 0xf0, 0x21, 0x00


	//----- nvinfo : EIATTR_KPARAM_INFO
	.align		4
.L_21903:
        /*0128*/ 	.byte	0x04, 0x17
        /*012a*/ 	.short	(.L_21905 - .L_21904)
.L_21904:
        /*012c*/ 	.word	0x00000000
        /*0130*/ 	.short	0x0001
        /*0132*/ 	.short	0x0008
        /*0134*/ 	.byte	0x00, 0xf0, 0x21, 0x00


	//----- nvinfo : EIATTR_KPARAM_INFO
	.align		4
.L_21905:
        /*0138*/ 	.byte	0x04, 0x17
        /*013a*/ 	.short	(.L_21907 - .L_21906)
.L_21906:
        /*013c*/ 	.word	0x00000000
        /*0140*/ 	.short	0x0000
        /*0142*/ 	.short	0x0000
        /*0144*/ 	.byte	0x00, 0xf0, 0x21, 0x00


	//----- nvinfo : EIATTR_SPARSE_MMA_MASK
	.align		4
.L_21907:
        /*0148*/ 	.byte	0x03, 0x50
        /*014a*/ 	.short	0x0000


	//----- nvinfo : EIATTR_MAXREG_COUNT
	.align		4
        /*014c*/ 	.byte	0x03, 0x1b
        /*014e*/ 	.short	0x00ff


	//----- nvinfo : EIATTR_NUM_BARRIERS
	.align		4
        /*0150*/ 	.byte	0x02, 0x4c
        /*0152*/ 	.byte	0x01
	.zero		1


	//----- nvinfo : EIATTR_MERCURY_ISA_VERSION
	.align		4
        /*0154*/ 	.byte	0x03, 0x5f
        /*0156*/ 	.short	0x0101


	//----- nvinfo : EIATTR_COOP_GROUP_MASK_REGIDS
	.align		4
        /*0158*/ 	.byte	0x04, 0x29
        /*015a*/ 	.short	(.L_21909 - .L_21908)


	//   ....[0]....
.L_21908:
        /*015c*/ 	.word	0xffffffff


	//   ....[1]....
        /*0160*/ 	.word	0xffffffff


	//   ....[2]....
        /*0164*/ 	.word	0xffffffff


	//   ....[3]....
        /*0168*/ 	.word	0xffffffff


	//   ....[4]....
        /*016c*/ 	.word	0xffffffff


	//   ....[5]....
        /*0170*/ 	.word	0xffffffff


	//   ....[6]....
        /*0174*/ 	.word	0xffffffff


	//   ....[7]....
        /*0178*/ 	.word	0xffffffff


	//   ....[8]....
        /*017c*/ 	.word	0xffffffff


	//   ....[9]....
        /*0180*/ 	.word	0xffffffff


	//   ....[10]....
        /*0184*/ 	.word	0xffffffff


	//   ....[11]....
        /*0188*/ 	.word	0xffffffff


	//   ....[12]....
        /*018c*/ 	.word	0xffffffff


	//   ....[13]....
        /*0190*/ 	.word	0xffffffff


	//   ....[14]....
        /*0194*/ 	.word	0xffffffff


	//   ....[15]....
        /*0198*/ 	.word	0xffffffff


	//   ....[16]....
        /*019c*/ 	.word	0xffffffff


	//   ....[17]....
        /*01a0*/ 	.word	0xffffffff


	//   ....[18]....
        /*01a4*/ 	.word	0xffffffff


	//   ....[19]....
        /*01a8*/ 	.word	0xffffffff


	//   ....[20]....
        /*01ac*/ 	.word	0xffffffff


	//   ....[21]....
        /*01b0*/ 	.word	0xffffffff


	//   ....[22]....
        /*01b4*/ 	.word	0xffffffff


	//   ....[23]....
        /*01b8*/ 	.word	0xffffffff


	//   ....[24]....
        /*01bc*/ 	.word	0xffffffff


	//   ....[25]....
        /*01c0*/ 	.word	0xffffffff


	//   ....[26]....
        /*01c4*/ 	.word	0xffffffff


	//   ....[27]....
        /*01c8*/ 	.word	0xffffffff


	//   ....[28]....
        /*01cc*/ 	.word	0xffffffff


	//   ....[29]....
        /*01d0*/ 	.word	0xffffffff


	//   ....[30]....
        /*01d4*/ 	.word	0xffffffff


	//   ....[31]....
        /*01d8*/ 	.word	0xffffffff


	//   ....[32]....
        /*01dc*/ 	.word	0xffffffff


	//   ....[33]....
        /*01e0*/ 	.word	0xffffffff


	//   ....[34]....
        /*01e4*/ 	.word	0xffffffff


	//   ....[35]....
        /*01e8*/ 	.word	0xffffffff


	//   ....[36]....
        /*01ec*/ 	.word	0xffffffff


	//   ....[37]....
        /*01f0*/ 	.word	0xffffffff


	//   ....[38]....
        /*01f4*/ 	.word	0xffffffff


	//   ....[39]....
        /*01f8*/ 	.word	0xffffffff


	//   ....[40]....
        /*01fc*/ 	.word	0xffffffff


	//   ....[41]....
        /*0200*/ 	.word	0xffffffff


	//   ....[42]....
        /*0204*/ 	.word	0xffffffff


	//   ....[43]....
        /*0208*/ 	.word	0xffffffff


	//   ....[44]....
        /*020c*/ 	.word	0xffffffff


	//   ....[45]....
        /*0210*/ 	.word	0xffffffff


	//   ....[46]....
        /*0214*/ 	.word	0xffffffff


	//   ....[47]....
        /*0218*/ 	.word	0xffffffff


	//----- nvinfo : EIATTR_COOP_GROUP_INSTR_OFFSETS
	.align		4
.L_21909:
        /*021c*/ 	.byte	0x04, 0x28
        /*021e*/ 	.short	(.L_21911 - .L_21910)


	//   ....[0]....
.L_21910:
        /*0220*/ 	.word	0x00003350


	//   ....[1]....
        /*0224*/ 	.word	0x000033f0


	//   ....[2]....
        /*0228*/ 	.word	0x00003420


	//   ....[3]....
        /*022c*/ 	.word	0x00003460


	//   ....[4]....
        /*0230*/ 	.word	0x000034d0


	//   ....[5]....
        /*0234*/ 	.word	0x00003590


	//   ....[6]....
        /*0238*/ 	.word	0x000035c0


	//   ....[7]....
        /*023c*/ 	.word	0x000035e0


	//   ....[8]....
        /*0240*/ 	.word	0x00004420


	//   ....[9]....
        /*0244*/ 	.word	0x000044a0


	//   ....[10]....
        /*0248*/ 	.word	0x000044e0


	//   ....[11]....
        /*024c*/ 	.word	0x00004540


	//   ....[12]....
        /*0250*/ 	.word	0x00004590


	//   ....[13]....
        /*0254*/ 	.word	0x000045e0


	//   ....[14]....
        /*0258*/ 	.word	0x00004600


	//   ....[15]....
        /*025c*/ 	.word	0x00004620


	//   ....[16]....
        /*0260*/ 	.word	0x00009680


	//   ....[17]....
        /*0264*/ 	.word	0x000096c0


	//   ....[18]....
        /*0268*/ 	.word	0x000096e0


	//   ....[19]....
        /*026c*/ 	.word	0x000096f0


	//   ....[20]....
        /*0270*/ 	.word	0x00009700


	//   ....[21]....
        /*0274*/ 	.word	0x00009710


	//   ....[22]....
        /*0278*/ 	.word	0x00009720


	//   ....[23]....
        /*027c*/ 	.word	0x00009760


	//   ....[24]....
        /*0280*/ 	.word	0x000097a0


	//   ....[25]....
        /*0284*/ 	.word	0x000097d0


	//   ....[26]....
        /*0288*/ 	.word	0x00009800


	//   ....[27]....
        /*028c*/ 	.word	0x00009830


	//   ....[28]....
        /*0290*/ 	.word	0x00009860


	//   ....[29]....
        /*0294*/ 	.word	0x00009890


	//   ....[30]....
        /*0298*/ 	.word	0x000098b0


	//   ....[31]....
        /*029c*/ 	.word	0x000098e0


	//   ....[32]....
        /*02a0*/ 	.word	0x00009920


	//   ....[33]....
        /*02a4*/ 	.word	0x00009950


	//   ....[34]....
        /*02a8*/ 	.word	0x00009980


	//   ....[35]....
        /*02ac*/ 	.word	0x000099b0


	//   ....[36]....
        /*02b0*/ 	.word	0x000099e0


	//   ....[37]....
        /*02b4*/ 	.word	0x00009a00


	//   ....[38]....
        /*02b8*/ 	.word	0x00009a20


	//   ....[39]....
        /*02bc*/ 	.word	0x00009a40


	//   ....[40]....
        /*02c0*/ 	.word	0x00009a60


	//   ....[41]....
        /*02c4*/ 	.word	0x00009a80


	//   ....[42]....
        /*02c8*/ 	.word	0x00009aa0


	//   ....[43]....
        /*02cc*/ 	.word	0x00009ac0


	//   ....[44]....
        /*02d0*/ 	.word	0x00009ae0


	//   ....[45]....
        /*02d4*/ 	.word	0x00009b00


	//   ....[46]....
        /*02d8*/ 	.word	0x00009b20


	//   ....[47]....
        /*02dc*/ 	.word	0x00009b40


	//----- nvinfo : EIATTR_EXIT_INSTR_OFFSETS
	.align		4
.L_21911:
        /*02e0*/ 	.byte	0x04, 0x1c
        /*02e2*/ 	.short	(.L_21913 - .L_21912)


	//   ....[0]....
.L_21912:
        /*02e4*/ 	.word	0x0000a2d0


	//   ....[1]....
        /*02e8*/ 	.word	0x0000a3e0


	//   ....[2]....
        /*02ec*/ 	.word	0x0000aaf0


	//----- nvinfo : EIATTR_CRS_STACK_SIZE
	.align		4
.L_21913:
        /*02f0*/ 	.byte	0x04, 0x1e
        /*02f2*/ 	.short	(.L_21915 - .L_21914)
.L_21914:
        /*02f4*/ 	.word	0x00000000


	//----- nvinfo : EIATTR_CBANK_PARAM_SIZE
	.align		4
.L_21915:
        /*02f8*/ 	.byte	0x03, 0x19
        /*02fa*/ 	.short	0x007c


	//----- nvinfo : EIATTR_PARAM_CBANK
	.align		4
        /*02fc*/ 	.byte	0x04, 0x0a
        /*02fe*/ 	.short	(.L_21917 - .L_21916)
	.align		4
.L_21916:
        /*0300*/ 	.word	index@(.nv.constant0._ZN4vllm25paged_attention_v1_kernelI13__nv_bfloat16S1_Li128ELi32ELi128ELNS_18Fp8KVCacheDataTypeE0ELb0EEEvPT_PKS3_PKT0_S9_ifPKiSB_iPKfiiiSD_SD_iiiii)
        /*0304*/ 	.short	0x0210
        /*0306*/ 	.short	0x007c


	//----- nvinfo : EIATTR_SW_WAR
	.align		4
.L_21917:
        /*0308*/ 	.byte	0x04, 0x36
        /*030a*/ 	.short	(.L_21919 - .L_21918)
.L_21918:
        /*030c*/ 	.word	0x00000008
.L_21919:


//--------------------- .nv.info._ZN4vllm25paged_attention_v1_kernelI13__nv_bfloat16S1_Li120ELi32ELi128ELNS_18Fp8KVCacheDataTypeE0ELb0EEEvPT_PKS3_PKT0_S9_ifPKiSB_iPKfiiiSD_SD_iiiii --------------------------
	.section	.nv.info._ZN4vllm25paged_attention_v1_kernelI13__nv_bfloat16S1_Li120ELi32ELi128ELNS_18Fp8KVCacheDataTypeE0ELb0EEEvPT_PKS3_PKT0_S9_ifPKiSB_iPKfiiiSD_SD_iiiii,"",@"SHT_CUDA_INFO"
	.sectionflags	@""
	.align	4


	//----- nvinfo : EIATTR_CUDA_API_VERSION
	.align		4
        /*0000*/ 	.byte	0x04, 0x37
        /*0002*/ 	.short	(.L_21921 - .L_21920)
.L_21920:
        /*0004*/ 	.word	0x00000082


	//----- nvinfo : EIATTR_KPARAM_INFO
	.align		4
.L_21921:
        /*0008*/ 	.byte	0x04, 0x17
        /*000a*/ 	.short	(.L_21923 - .L_21922)
.L_21922:
        /*000c*/ 	.word	0x00000000
        /*0010*/ 	.short	0x0013
        /*0012*/ 	.short	0x0078
        /*0014*/ 	.byte	0x00, 0xf0, 0x11, 0x00


	//----- nvinfo : EIATTR_KPARAM_INFO
	.align		4
.L_21923:
        /*0018*/ 	.byte	0x04, 0x17
        /*001a*/ 	.short	(.L_21925 - .L_21924)
.L_21924:
        /*001c*/ 	.word	0x00000000
        /*0020*/ 	.short	0x0012
        /*0022*/ 	.short	0x0074
        /*0024*/ 	.byte	0x00, 0xf0, 0x11, 0x00


	//----- nvinfo : EIATTR_KPARAM_INFO
	.align		4
.L_21925:
        /*0028*/ 	.byte	0x04, 0x17
        /*002a*/ 	.short	(.L_21927 - .L_21926)
.L_21926:
        /*002c*/ 	.word	0x00000000
        /*0030*/ 	.short	0x0011
        /*0032*/ 	.short	0x0070
        /*0034*/ 	.byte	0x00, 0xf0, 0x11, 0x00


	//----- nvinfo : EIATTR_KPARAM_INFO
	.align		4
.L_21927:
        /*0038*/ 	.byte	0x04, 0x17
        /*003a*/ 	.short	(.L_21929 - .L_21928)
.L_21928:
        /*003c*/ 	.word	0x00000000
        /*0040*/ 	.short	0x0010
        /*0042*/ 	.short	0x006c
        /*0044*/ 	.byte	0x00, 0xf0, 0x11, 0x00


	//----- nvinfo : EIATTR_KPARAM_INFO
	.align		4
.L_21929:
        /*0048*/ 	.byte	0x04, 0x17
        /*004a*/ 	.short	(.L_21931 - .L_21930)
.L_21930:
        /*004c*/ 	.word	0x00000000
        /*0050*/ 	.short	0x000f
        /*0052*/ 	.short	0x0068
        /*0054*/ 	.byte	0x00, 0xf0, 0x11, 0x00


	//----- nvinfo : EIATTR_KPARAM_INFO
	.align		4
.L_21931:
        /*0058*/ 	.byte	0x04, 0x17
        /*005a*/ 	.short	(.L_21933 - .L_21932)
.L_21932:
        /*005c*/ 	.word	0x00000000
        /*0060*/ 	.short	0x000e
        /*0062*/ 	.short	0x0060
        /*0064*/ 	.byte	0x00, 0xf0, 0x21, 0x00


	//----- nvinfo : EIATTR_KPARAM_INFO
	.align		4
.L_21933:
        /*0068*/ 	.byte	0x04, 0x17
        /*006a*/ 	.short	(.L_21935 - .L_21934)
.L_21934:
        /*006c*/ 	.word	0x00000000
        /*0070*/ 	.short	0x000d
        /*0072*/ 	.short	0x0058
        /*0074*/ 	.byte	0x00, 0xf0, 0x21, 0x00


	//----- nvinfo : EIATTR_KPARAM_INFO
	.align		4
.L_21935:
        /*0078*/ 	.byte	0x04, 0x17
        /*007a*/ 	.short	(.L_21937 - .L_21936)
.L_21936:
        /*007c*/ 	.word	0x00000000
        /*0080*/ 	.short	0x000c
        /*0082*/ 	.short	0x0050
        /*0084*/ 	.byte	0x00, 0xf0, 0x11, 0x00


	//----- nvinfo : EIATTR_KPARAM_INFO
	.align		4
.L_21937:
        /*0088*/ 	.byte	0x04, 0x17
        /*008a*/ 	.short	(.L_21939 - .L_21938)
.L_21938:
        /*008c*/ 	.word	0x00000000
        /*0090*/ 	.short	0x000b
        /*0092*/ 	.short	0x004c
        /*0094*/ 	.byte	0x00, 0xf0, 0x11, 0x00


	//----- nvinfo : EIATTR_KPARAM_INFO
	.align		4
.L_21939:
        /*0098*/ 	.byte	0x04, 0x17
        /*009a*/ 	.short	(.L_21941 - .L_21940)
.L_21940:
        /*009c*/ 	.word	0x00000000
        /*00a0*/ 	.short	0x000a
        /*00a2*/ 	.short	0x0048
        /*00a4*/ 	.byte	0x00, 0xf0, 0x11, 0x00


	//----- nvinfo : EIATTR_KPARAM_INFO
	.align		4
.L_21941:
        /*00a8*/ 	.byte	0x04, 0x17
        /*00aa*/ 	.short	(.L_21943 - .L_21942)
.L_21942:
        /*00ac*/ 	.word	0x00000000
        /*00b0*/ 	.short	0x0009
        /*00b2*/ 	.short	0x0040
        /*00b4*/ 	.byte	0x00, 0xf0, 0x21, 0x00


	//----- nvinfo : EIATTR_KPARAM_INFO
	.align		4
.L_21943:
        /*00b8*/ 	.byte	0x04, 0x17
        /*00ba*/ 	.short	(.L_21945 - .L_21944)
.L_21944:
        /*00bc*/ 	.word	0x00000000
        /*00c0*/ 	.short	0x0008
        /*00c2*/ 	.short	0x0038
        /*00c4*/ 	.byte	0x00, 0xf0, 0x11, 0x00


	//----- nvinfo : EIATTR_KPARAM_INFO
	.align		4
.L_21945:
        /*00c8*/ 	.byte	0x04, 0x17
        /*00ca*/ 	.short	(.L_21947 - .L_21946)
.L_21946:
        /*00cc*/ 	.word	0x00000000
        /*00d0*/ 	.short	0x0007
        /*00d2*/ 	.short	0x0030
        /*00d4*/ 	.byte	0x00, 0xf0, 0x21, 0x00


	//----- nvinfo : EIATTR_KPARAM_INFO
	.align		4
.L_21947:
        /*00d8*/ 	.byte	0x04, 0x17
        /*00da*/ 	.short	(.L_21949 - .L_21948)
.L_21948:
        /*00dc*/ 	.word	0x00000000
        /*00e0*/ 	.short	0x0006
        /*00e2*/ 	.short	0x0028
        /*00e4*/ 	.byte	0x00, 0xf0, 0x21, 0x00


	//----- nvinfo : EIATTR_KPARAM_INFO
	.align		4
.L_21949:
        /*00e8*/ 	.byte	0x04, 0x17
        /*00ea*/ 	.short	(.L_21951 - .L_21950)
.L_21950:
        /*00ec*/ 	.word	0x00000000
        /*00f0*/ 	.short	0x0005
        /*00f2*/ 	.short	0x0024
        /*00f4*/ 	.byte	0x00, 0xf0, 0x11, 0x00


	//----- nvinfo : EIATTR_KPARAM_INFO
	.align		4
.L_21951:
        /*00f8*/ 	.byte	0x04, 0x17
        /*00fa*/ 	.short	(.L_21953 - .L_21952)
.L_21952:
        /*00fc*/ 	.word	0x00000000
        /*0100*/ 	.short	0x0004
        /*0102*/ 	.short	0x0020
        /*0104*/ 	.byte	0x00, 0xf0, 0x11, 0x00


	//----- nvinfo : EIATTR_KPARAM_INFO
	.align		4
.L_21953:
        /*0108*/ 	.byte	0x04, 0x17
        /*010a*/ 	.short	(.L_21955 - .L_21954)
.L_21954:
        /*010c*/ 	.word	0x00000000
        /*0110*/ 	.short	0x0003
        /*0112*/ 	.short	0x0018
        /*0114*/ 	.byte	0x00, 0xf0, 0x21, 0x00


	//----- nvinfo : EIATTR_KPARAM_INFO
	.align		4
.L_21955:
        /*0118*/ 	.byte	0x04, 0x17
        /*011a*/ 	.short	(.L_21957 - .L_21956)
.L_21956:
        /*011c*/ 	.word	0x00000000
        /*0120*/ 	.short	0x0002
        /*0122*/ 	.short	0x0010
        /*0124*/ 	.byte	0x00, 0xf0, 0x21, 0x00


	//----- nvinfo : EIATTR_KPARAM_INFO
	.align		4
.L_21957:
        /*0128*/ 	.byte	0x04, 0x17
        /*012a*/ 	.short	(.L_21959 - .L_21958)
.L_21958:
        /*012c*/ 	.word	0x00000000
        /*0130*/ 	.short	0x0001
        /*0132*/ 	.short	0x0008
        /*0134*/ 	.byte	0x00, 0xf0, 0x21, 0x00


	//----- nvinfo : EIATTR_KPARAM_INFO
	.align		4
.L_21959:
        /*0138*/ 	.byte	0x04, 0x17
        /*013a*/ 	.short	(.L_21961 - .L_21960)
.L_21960:
        /*013c*/ 	.word	0x00000000
        /*0140*/ 	.short	0x0000
        /*0142*/ 	.short	0x0000
        /*0144*/ 	.byte	0x00, 0xf0, 0x21, 0x00


	//----- nvinfo : EIATTR_SPARSE_MMA_MASK
	.align		4
.L_21961:
        /*0148*/ 	.byte	0x03, 0x50
        /*014a*/ 	.short	0x0000


	//----- nvinfo : EIATTR_MAXREG_COUNT
	.align		4
        /*014c*/ 	.byte	0x03, 0x1b
        /*014e*/ 	.short	0x00ff


	//----- nvinfo : EIATTR_NUM_BARRIERS
	.align		4
        /*0150*/ 	.byte	0x02, 0x4c
        /*0152*/ 	.byte	0x01
	.zero		1


	//----- nvinfo : EIATTR_MERCURY_ISA_VERSION
	.align		4
        /*0154*/ 	.byte	0x03, 0x5f
        /*0156*/ 	.short	0x0101


	//----- nvinfo : EIATTR_COOP_GROUP_MASK_REGIDS
	.align		4
        /*0158*/ 	.byte	0x04, 0x29
        /*015a*/ 	.short	(.L_21963 - .L_21962)


	//   ....[0]....
.L_21962:
        /*015c*/ 	.word	0xffffffff


	//   ....[1]....
        /*0160*/ 	.word	0xffffffff


	//   ....[2]....
        /*0164*/ 	.word	0xffffffff


	//   ....[3]....
        /*0168*/ 	.word	0xffffffff


	//   ....[4]....
        /*016c*/ 	.word	0xffffffff


	//   ....[5]....
        /*0170*/ 	.word	0xffffffff


	//   ....[6]....
        /*0174*/ 	.word	0xffffffff


	//   ....[7]....
        /*0178*/ 	.word	0xffffffff


	//   ....[8]....
        /*017c*/ 	.word	0xffffffff


	//   ....[9]....
        /*0180*/ 	.word	0xffffffff


	//   ....[10]....
        /*0184*/ 	.word	0xffffffff


	//   ....[11]....
        /*0188*/ 	.word	0xffffffff


	//   ....[12]....
        /*018c*/ 	.word	0xffffffff


	//   ....[13]....
        /*0190*/ 	.word	0xffffffff


	//   ....[14]....
        /*0194*/ 	.word	0xffffffff


	//   ....[15]....
        /*0198*/ 	.word	0xffffffff


	//   ....[16]....
        /*019c*/ 	.word	0xffffffff


	//   ....[17]....
        /*01a0*/ 	.word	0xffffffff


	//   ....[18]....
        /*01a4*/ 	.word	0xffffffff


	//   ....[19]....
        /*01a8*/ 	.word	0xffffffff


	//   ....[20]....
        /*01ac*/ 	.word	0xffffffff


	//   ....[21]....
        /*01b0*/ 	.word	0xffffffff


	//   ....[22]....
        /*01b4*/ 	.word	0xffffffff


	//   ....[23]....
        /*01b8*/ 	.word	0xffffffff


	//   ....[24]....
        /*01bc*/ 	.word	0xffffffff


	//   ....[25]....
        /*01c0*/ 	.word	0xffffffff


	//   ....[26]....
        /*01c4*/ 	.word	0xffffffff


	//   ....[27]....
        /*01c8*/ 	.word	0xffffffff


	//   ....[28]....
        /*01cc*/ 	.word	0xffffffff


	//   ....[29]....
        /*01d0*/ 	.word	0xffffffff


	//   ....[30]....
        /*01d4*/ 	.word	0xffffffff


	//   ....[31]....
        /*01d8*/ 	.word	0xffffffff


	//   ....[32]....
        /*01dc*/ 	.word	0xffffffff


	//   ....[33]....
        /*01e0*/ 	.word	0xffffffff


	//   ....[34]....
        /*01e4*/ 	.word	0xffffffff


	//   ....[35]....
        /*01e8*/ 	.word	0xffffffff


	//   ....[36]....
        /*01ec*/ 	.word	0xffffffff


	//   ....[37]....
        /*01f0*/ 	.word	0xffffffff


	//   ....[38]....
        /*01f4*/ 	.word	0xffffffff


	//   ....[39]....
        /*01f8*/ 	.word	0xffffffff


	//   ....[40]....
        /*01fc*/ 	.word	0xffffffff


	//   ....[41]....
        /*0200*/ 	.word	0xffffffff


	//   ....[42]....
        /*0204*/ 	.word	0xffffffff


	//   ....[43]....
        /*0208*/ 	.word	0xffffffff


	//   ....[44]....
        /*020c*/ 	.word	0xffffffff


	//   ....[45]....
        /*0210*/ 	.word	0xffffffff


	//----- nvinfo : EIATTR_COOP_GROUP_INSTR_OFFSETS
	.align		4
.L_21963:
        /*0214*/ 	.byte	0x04, 0x28
        /*0216*/ 	.short	(.L_21965 - .L_21964)


	//   ....[0]....
.L_21964:
        /*0218*/ 	.word	0x00003100


	//   ....[1]....
        /*021c*/ 	.word	0x000031a0


	//   ....[2]....
        /*0220*/ 	.word	0x000031d0


	//   ....[3]....
        /*0224*/ 	.word	0x00003210


	//   ....[4]....
        /*0228*/ 	.word	0x00003280


	//   ....[5]....
        /*022c*/ 	.word	0x00003340


	//   ....[6]....
        /*0230*/ 	.word	0x00003370


	//   ....[7]....
        /*0234*/ 	.word	0x00003390


	//   ....[8]....
        /*0238*/ 	.word	0x000041d0


	//   ....[9]....
        /*023c*/ 	.word	0x00004250


	//   ....[10]....
        /*0240*/ 	.word	0x00004290


	//   ....[11]....
        /*0244*/ 	.word	0x000042f0


	//   ....[12]....
        /*0248*/ 	.word	0x00004340


	//   ....[13]....
        /*024c*/ 	.word	0x00004390


	//   ....[14]....
        /*0250*/ 	.word	0x000043b0


	//   ....[15]....
        /*0254*/ 	.word	0x000043d0


	//   ....[16]....
        /*0258*/ 	.word	0x00009000


	//   ....[17]....
        /*025c*/ 	.word	0x00009040


	//   ....[18]....
        /*0260*/ 	.word	0x00009060


	//   ....[19]....
        /*0264*/ 	.word	0x00009070


	//   ....[20]....
        /*0268*/ 	.word	0x00009080


	//   ....[21]....
        /*026c*/ 	.word	0x00009090


	//   ....[22]....
        /*0270*/ 	.word	0x000090a0


	//   ....[23]....
        /*0274*/ 	.word	0x000090d0


	//   ....[24]....
        /*0278*/ 	.word	0x00009100


	//   ....[25]....
        /*027c*/ 	.word	0x00009130


	//   ....[26]....
        /*0280*/ 	.word	0x00009160


	//   ....[27]....
        /*0284*/ 	.word	0x00009190


	//   ....[28]....
        /*0288*/ 	.word	0x000091c0


	//   ....[29]....
        /*028c*/ 	.word	0x000091f0


	//   ....[30]....
        /*0290*/ 	.word	0x00009220


	//   ....[31]....
        /*0294*/ 	.word	0x00009260


	//   ....[32]....
        /*0298*/ 	.word	0x00009290


	//   ....[33]....
        /*029c*/ 	.word	0x000092d0


	//   ....[34]....
        /*02a0*/ 	.word	0x00009300


	//   ....[35]....
        /*02a4*/ 	.word	0x00009330


	//   ....[36]....
        /*02a8*/ 	.word	0x00009360


	//   ....[37]....
        /*02ac*/ 	.word	0x00009370


	//   ....[38]....
        /*02b0*/ 	.word	0x000093a0


	//   ....[39]....
        /*02b4*/ 	.word	0x000093c0


	//   ....[40]....
        /*02b8*/ 	.word	0x000093e0


	//   ....[41]....
        /*02bc*/ 	.word	0x00009400


	//   ....[42]....
        /*02c0*/ 	.word	0x00009420


	//   ....[43]....
        /*02c4*/ 	.word	0x00009440


	//   ....[44]....
        /*02c8*/ 	.word	0x00009460


	//   ....[45]....
        /*02cc*/ 	.word	0x00009480


	//----- nvinfo : EIATTR_EXIT_INSTR_OFFSETS
	.align		4
.L_21965:
        /*02d0*/ 	.byte	0x04, 0x1c
        /*02d2*/ 	.short	(.L_21967 - .L_21966)


	//   ....[0]....
.L_21966:
        /*02d4*/ 	.word	0x00009bb0


	//   ....[1]....
        /*02d8*/ 	.word	0x00009cb0


	//   ....[2]....
        /*02dc*/ 	.word	0x0000a350


	//----- nvinfo : EIATTR_CRS_STACK_SIZE
	.align		4
.L_21967:
        /*02e0*/ 	.byte	0x04, 0x1e
        /*02e2*/ 	.short	(.L_21969 - .L_21968)
.L_21968:
        /*02e4*/ 	.word	0x00000000


	//----- nvinfo : EIATTR_CBANK_PARAM_SIZE
	.align		4
.L_21969:
        /*02e8*/ 	.byte	0x03, 0x19
        /*02ea*/ 	.short	0x007c


	//----- nvinfo : EIATTR_PARAM_CBANK
	.align		4
        /*02ec*/ 	.byte	0x04, 0x0a
        /*02ee*/ 	.short	(.L_21971 - .L_21970)
	.align		4
.L_21970:
        /*02f0*/ 	.word	index@(.nv.constant0._ZN4vllm25paged_attention_v1_kernelI13__nv_bfloat16S1_Li120ELi32ELi128ELNS_18Fp8KVCacheDataTypeE0ELb0EEEvPT_PKS3_PKT0_S9_ifPKiSB_iPKfiiiSD_SD_iiiii)
        /*02f4*/ 	.short	0x0210
        /*02f6*/ 	.short	0x007c


	//----- nvinfo : EIATTR_SW_WAR
	.align		4
.L_21971:
        /*02f8*/ 	.byte	0x04, 0x36
        /*02fa*/ 	.short	(.L_21973 - .L_21972)
.L_21972:
        /*02fc*/ 	.word	0x00000008
.L_21973:


//--------------------- .nv.info._ZN4vllm25paged_attention_v1_kernelI13__nv_bfloat16S1_Li112ELi32ELi128ELNS_18Fp8KVCacheDataTypeE0ELb0EEEvPT_PKS3_PKT0_S9_ifPKiSB_iPKfiiiSD_SD_iiiii --------------------------
	.section	.nv.info._ZN4vllm25paged_attention_v1_kernelI13__nv_bfloat16S1_Li112ELi32ELi128ELNS_18Fp8KVCacheDataTypeE0ELb0EEEvPT_PKS3_PKT0_S9_ifPKiSB_iPKfiiiSD_SD_iiiii,"",@"SHT_CUDA_INFO"
	.sectionflags	@""
	.align	4


	//----- nvinfo : EIATTR_CUDA_API_VERSION
	.align		4
        /*0000*/ 	.byte	0x04, 0x37
        /*0002*/ 	.short	(.L_21975 - .L_21974)
.L_21974:
        /*0004*/ 	.word	0x00000082


	//----- nvinfo : EIATTR_KPARAM_INFO
	.align		4
.L_21975:
        /*0008*/ 	.byte	0x04, 0x17
        /*000a*/ 	.short	(.L_21977 - .L_21976)
.L_21976:
        /*000c*/ 	.word	0x00000000
        /*0010*/ 	.short	0x0013
        /*0012*/ 	.short	0x0078
        /*0014*/ 	.byte	0x00, 0xf0, 0x11, 0x00


	//----- nvinfo : EIATTR_KPARAM_INFO
	.align		4
.L_21977:
        /*0018*/ 	.byte	0x04, 0x17
        /*001a*/ 	.short	(.L_21979 - .L_21978)
.L_21978:
        /*001c*/ 	.word	0x00000000
        /*0020*/ 	.short	0x0012
        /*0022*/ 	.short	0x0074
        /*0024*/ 	.byte	0x00, 0xf0, 0x11, 0x00


	//----- nvinfo : EIATTR_KPARAM_INFO
	.align		4
.L_21979:
        /*0028*/ 	.byte	0x04, 0x17
        /*002a*/ 	.short	(.L_21981 - .L_21980)
.L_21980:
        /*002c*/ 	.word	0x00000000
        /*0030*/ 	.short	0x0011
        /*0032*/ 	.short	0x0070
        /*0034*/ 	.byte	0x00, 0xf0, 0x11, 0x00


	//----- nvinfo : EIATTR_KPARAM_INFO
	.align		4
.L_21981:
        /*0038*/ 	.byte	0x04, 0x17
        /*003a*/ 	.short	(.L_21983 - .L_21982)
.L_21982:
        /*003c*/ 	.word	0x00000000
        /*0040*/ 	.short	0x0010
        /*0042*/ 	.short	0x006c
        /*0044*/ 	.byte	0x00, 0xf0, 0x11, 0x00


	//----- nvinfo : EIATTR_KPARAM_INFO
	.align		4
.L_21983:
        /*0048*/ 	.byte	0x04, 0x17
        /*004a*/ 	.short	(.L_21985 - .L_21984)
.L_21984:
        /*004c*/ 	.word	0x00000000
        /*0050*/ 	.short	0x000f
        /*0052*/ 	.short	0x0068
        /*0054*/ 	.byte	0x00, 0xf0, 0x11, 0x00


	//----- nvinfo : EIATTR_KPARAM_INFO
	.align		4
.L_21985:
        /*0058*/ 	.byte	0x04, 0x17
        /*005a*/ 	.short	(.L_21987 - .L_21986)
.L_21986:
        /*005c*/ 	.word	0x00000000
        /*0060*/ 	.short	0x000e
        /*0062*/ 	.short	0x0060
        /*0064*/ 	.byte	0x00, 0xf0, 0x21, 0x00


	//----- nvinfo : EIATTR_KPARAM_INFO
	.align		4
.L_21987:
        /*0068*/ 	.byte	0x04, 0x17
        /*006a*/ 	.short	(.L_21989 - .L_21988)
.L_21988:
        /*006c*/ 	.word	0x00000000
        /*0070*/ 	.short	0x000d
        /*0072*/ 	.short	0x0058
        /*0074*/ 	.byte	0x00, 0xf0, 0x21, 0x00


	//----- nvinfo : EIATTR_KPARAM_INFO
	.align		4
.L_21989:
        /*0078*/ 	.byte	0x04, 0x17
        /*007a*/ 	.short	(.L_21991 - .L_21990)
.L_21990:
        /*007c*/ 	.word	0x00000000
        /*0080*/ 	.short	0x000c
        /*0082*/ 	.short	0x0050
        /*0084*/ 	.byte	0x00, 0xf0, 0x11, 0x00


	//----- nvinfo : EIATTR_KPARAM_INFO
	.align		4
.L_21991:
        /*0088*/ 	.byte	0x04, 0x17
        /*008a*/ 	.short	(.L_21993 - .L_21992)
.L_21992:
        /*008c*/ 	.word	0x00000000
        /*0090*/ 	.short	0x000b
        /*0092*/ 	.short	0x004c
        /*0094*/ 	.byte	0x00, 0xf0, 0x11, 0x00


	//----- nvinfo : EIATTR_KPARAM_INFO
	.align		4
.L_21993:
        /*0098*/ 	.byte	0x04, 0x17
        /*009a*/ 	.short	(.L_21995 - .L_21994)
.L_21994:
        /*009c*/ 	.word	0x00000000
        /*00a0*/ 	.short	0x000a
        /*00a2*/ 	.short	0x0048
        /*00a4*/ 	.byte	0x00, 0xf0, 0x11, 0x00


	//----- nvinfo : EIATTR_KPARAM_INFO
	.align		4
.L_21995:
        /*00a8*/ 	.byte	0x04, 0x17
        /*00aa*/ 	.short	(.L_21997 - .L_21996)
.L_21996:
        /*00ac*/ 	.word	0x00000000
        /*00b0*/ 	.short	0x0009
        /*00b2*/ 	.short	0x0040
        /*00b4*/ 	.byte	0x00, 0xf0, 0x21, 0x00


	//----- nvinfo : EIATTR_KPARAM_INFO
	.align		4
.L_21997:
        /*00b8*/ 	.byte	0x04, 0x17
        /*00ba*/ 	.short	(.L_21999 - .L_21998)
.L_21998:
        /*00bc*/ 	.word	0x00000000
        /*00c0*/ 	.short	0x0008
        /*00c2*/ 	.short	0x0038
        /*00c4*/ 	.byte	0x00, 0xf0, 0x11, 0x00


	//----- nvinfo : EIATTR_KPARAM_INFO
	.align		4
.L_21999:
        /*00c8*/ 	.byte	0x04, 0x17
        /*00ca*/ 	.short	(.L_22001 - .L_22000)
.L_22000:
        /*00cc*/ 	.word	0x00000000
        /*00d0*/ 	.short	0x0007
        /*00d2*/ 	.short	0x0030
        /*00d4*/ 	.byte	0x00, 0xf0, 0x21, 0x00


	//----- nvinfo : EIATTR_KPARAM_INFO
	.align		4
.L_22001:
        /*00d8*/ 	.byte	0x04, 0x17
        /*00da*/ 	.short	(.L_22003 - .L_22002)
.L_22002:
        /*00dc*/ 	.word	0x00000000
        /*00e0*/ 	.short	0x0006
        /*00e2*/ 	.short	0x0028
        /*00e4*/ 	.byte	0x00, 0xf0, 0x21, 0x00


	//----- nvinfo : EIATTR_KPARAM_INFO
	.align		4
.L_22003:
        /*00e8*/ 	.byte	0x04, 0x17
        /*00ea*/ 	.short	(.L_22005 - .L_22004)
.L_22004:
        /*00ec*/ 	.word	0x00000000
        /*00f0*/ 	.short	0x0005
        /*00f2*/ 	.short	0x0024
        /*00f4*/ 	.byte	0x00, 0xf0, 0x11, 0x00


	//----- nvinfo : EIATTR_KPARAM_INFO
	.align		4
.L_22005:
        /*00f8*/ 	.byte	0x04, 0x17
        /*00fa*/ 	.short	(.L_22007 - .L_22006)
.L_22006:
        /*00fc*/ 	.word	0x00000000
        /*0100*/ 	.short	0x0004
        /*0102*/ 	.short	0x0020
        /*0104*/ 	.byte	0x00, 0xf0, 0x11, 0x00


	//----- nvinfo : EIATTR_KPARAM_INFO
	.align		4
.L_22007:
        /*0108*/ 	.byte	0x04, 0x17
        /*010a*/ 	.short	(.L_22009 - .L_22008)
.L_22008:
        /*010c*/ 	.word	0x00000000
        /*0110*/ 	.short	0x0003
        /*0112*/ 	.short	0x0018
        /*0114*/ 	.byte	0x00, 0xf0, 0x21, 0x00


	//----- nvinfo : EIATTR_KPARAM_INFO
	.align		4
.L_22009:
        /*0118*/ 	.byte	0x04, 0x17
        /*011a*/ 	.short	(.L_22011 - .L_22010)
.L_22010:
        /*011c*/ 	.word	0x00000000
        /*0120*/ 	.short	0x0002
        /*0122*/ 	.short	0x0010
        /*0124*/ 	.byte	0x00, 0xf0, 0x21, 0x00


	//----- nvinfo : EIATTR_KPARAM_INFO
	.align		4
.L_22011:
        /*0128*/ 	.byte	0x04, 0x17
        /*012a*/ 	.short	(.L_22013 - .L_22012)
.L_22012:
        /*012c*/ 	.word	0x00000000
        /*0130*/ 	.short	0x0001
        /*0132*/ 	.short	0x0008
        /*0134*/ 	.byte	0x00, 0xf0, 0x21, 0x00


	//----- nvinfo : EIATTR_KPARAM_INFO
	.align		4
.L_22013:
        /*0138*/ 	.byte	0x04, 0x17
        /*013a*/ 	.short	(.L_22015 - .L_22014)
.L_22014:
        /*013c*/ 	.word	0x00000000
        /*0140*/ 	.short	0x0000
        /*0142*/ 	.short	0x0000
        /*0144*/ 	.byte	0x00, 0xf0, 0x21, 0x00


	//----- nvinfo : EIATTR_SPARSE_MMA_MASK
	.align		4
.L_22015:
        /*0148*/ 	.byte	0x03, 0x50
        /*014a*/ 	.short	0x0000


	//----- nvinfo : EIATTR_MAXREG_COUNT
	.align		4
        /*014c*/ 	.byte	0x03, 0x1b
        /*014e*/ 	.short	0x00ff


	//----- nvinfo : EIATTR_NUM_BARRIERS
	.align		4
        /*0150*/ 	.byte	0x02, 0x4c
        /*0152*/ 	.byte	0x01
	.zero		1


	//----- nvinfo : EIATTR_MERCURY_ISA_VERSION
	.align		4
        /*0154*/ 	.byte	0x03, 0x5f
        /*0156*/ 	.short	0x0101


	//----- nvinfo : EIATTR_COOP_GROUP_MASK_REGIDS
	.align		4
        /*0158*/ 	.byte	0x04, 0x29
        /*015a*/ 	.short	(.L_22017 - .L_22016)


	//   ....[0]....
.L_22016:
        /*015c*/ 	.word	0xffffffff


	//   ....[1]....
        /*0160*/ 	.word	0xffffffff


	//   ....[2]....
        /*0164*/ 	.word	0xffffffff


	//   ....[3]....
        /*0168*/ 	.word	0xffffffff


	//   ....[4]....
        /*016c*/ 	.word	0xffffffff


	//   ....[5]....
        /*0170*/ 	.word	0xffffffff


	//   ....[6]....
        /*0174*/ 	.word	0xffffffff


	//   ....[7]....
        /*0178*/ 	.word	0xffffffff


	//   ....[8]....
        /*017c*/ 	.word	0xffffffff


	//   ....[9]....
        /*0180*/ 	.word	0xffffffff


	//   ....[10]....
        /*0184*/ 	.word	0xffffffff


	//   ....[11]....
        /*0188*/ 	.word	0xffffffff


	//   ....[12]....
        /*018c*/ 	.word	0xffffffff


	//   ....[13]....
        /*0190*/ 	.word	0xffffffff


	//   ....[14]....
        /*0194*/ 	.word	0xffffffff


	//   ....[15]....
        /*0198*/ 	.word	0xffffffff


	//   ....[16]....
        /*019c*/ 	.word	0xffffffff


	//   ....[17]....
        /*01a0*/ 	.word	0xffffffff


	//   ....[18]....
        /*01a4*/ 	.word	0xffffffff


	//   ....[19]....
        /*01a8*/ 	.word	0xffffffff


	//   ....[20]....
        /*01ac*/ 	.word	0xffffffff


	//   ....[21]....
        /*01b0*/ 	.word	0xffffffff


	//   ....[22]....
        /*01b4*/ 	.word	0xffffffff


	//   ....[23]....
        /*01b8*/ 	.word	0xffffffff


	//   ....[24]....
        /*01bc*/ 	.word	0xffffffff


	//   ....[25]....
        /*01c0*/ 	.word	0xffffffff


	//   ....[26]....
        /*01c4*/ 	.word	0xffffffff


	//   ....[27]....
        /*01c8*/ 	.word	0xffffffff


	//   ....[28]....
        /*01cc*/ 	.word	0xffffffff


	//   ....[29]....
        /*01d0*/ 	.word	0xffffffff


	//   ....[30]....
        /*01d4*/ 	.word	0xffffffff


	//   ....[31]....
        /*01d8*/ 	.word	0xffffffff


	//   ....[32]....
        /*01dc*/ 	.word	0xffffffff


	//   ....[33]....
        /*01e0*/ 	.word	0xffffffff


	//   ....[34]....
        /*01e4*/ 	.word	0xffffffff


	//   ....[35]....
        /*01e8*/ 	.word	0xffffffff


	//   ....[36]....
        /*01ec*/ 	.word	0xffffffff


	//   ....[37]....
        /*01f0*/ 	.word	0xffffffff


	//   ....[38]....
        /*01f4*/ 	.word	0xffffffff


	//   ....[39]....
        /*01f8*/ 	.word	0xffffffff


	//   ....[40]....
        /*01fc*/ 	.word	0xffffffff


	//   ....[41]....
        /*0200*/ 	.word	0xffffffff


	//   ....[42]....
        /*0204*/ 	.word	0xffffffff


	//   ....[43]....
        /*0208*/ 	.word	0xffffffff


	//----- nvinfo : EIATTR_COOP_GROUP_INSTR_OFFSETS
	.align		4
.L_22017:
        /*020c*/ 	.byte	0x04, 0x28
        /*020e*/ 	.short	(.L_22019 - .L_22018)


	//   ....[0]....
.L_22018:
        /*0210*/ 	.word	0x00002ea0


	//   ....[1]....
        /*0214*/ 	.word	0x00002f40


	//   ....[2]....
        /*0218*/ 	.word	0x00002f90


	//   ....[3]....
        /*021c*/ 	.word	0x00002fc0


	//   ....[4]....
        /*0220*/ 	.word	0x00003010


	//   ....[5]....
        /*0224*/ 	.word	0x00003070


	//   ....[6]....
        /*0228*/ 	.word	0x00003090


	//   ....[7]....
        /*022c*/ 	.word	0x000030c0


	//   ....[8]....
        /*0230*/ 	.word	0x00003f10


	//   ....[9]....
        /*0234*/ 	.word	0x00003f90


	//   ....[10]....
        /*0238*/ 	.word	0x00003fd0


	//   ....[11]....
        /*023c*/ 	.word	0x00004030


	//   ....[12]....
        /*0240*/ 	.word	0x00004080


	//   ....[13]....
        /*0244*/ 	.word	0x000040d0


	//   ....[14]....
        /*0248*/ 	.word	0x000040f0


	//   ....[15]....
        /*024c*/ 	.word	0x00004110


	//   ....[16]....
        /*0250*/ 	.word	0x00008950


	//   ....[17]....
        /*0254*/ 	.word	0x00008990


	//   ....[18]....
        /*0258*/ 	.word	0x000089d0


	//   ....[19]....
        /*025c*/ 	.word	0x000089e0


	//   ....[20]....
        /*0260*/ 	.word	0x000089f0


	//   ....[21]....
        /*0264*/ 	.word	0x00008a00


	//   ....[22]....
        /*0268*/ 	.word	0x00008a10


	//   ....[23]....
        /*026c*/ 	.word	0x00008a40


	//   ....[24]....
        /*0270*/ 	.word	0x00008a70


	//   ....[25]....
        /*0274*/ 	.word	0x00008aa0


	//   ....[26]....
        /*0278*/ 	.word	0x00008ad0


	//   ....[27]....
        /*027c*/ 	.word	0x00008b00


	//   ....[28]....
        /*0280*/ 	.word	0x00008b20


	//   ....[29]....
        /*0284*/ 	.word	0x00008b50


	//   ....[30]....
        /*0288*/ 	.word	0x00008b80


	//   ....[31]....
        /*028c*/ 	.word	0x00008bc0


	//   ....[32]....
        /*0290*/ 	.word	0x00008c00


	//   ....[33]....
        /*0294*/ 	.word	0x00008c30


	//   ....[34]....
        /*0298*/ 	.word	0x00008c50


	//   ....[35]....
        /*029c*/ 	.word	0x00008c70


	//   ....[36]....
        /*02a0*/ 	.word	0x00008c90


	//   ....[37]....
        /*02a4*/ 	.word	0x00008cc0


	//   ....[38]....
        /*02a8*/ 	.word	0x00008ce0


	//   ....[39]....
        /*02ac*/ 	.word	0x00008d10


	//   ....[40]....
        /*02b0*/ 	.word	0x00008d30


	//   ....[41]....
        /*02b4*/ 	.word	0x00008d50


	//   ....[42]....
        /*02b8*/ 	.word	0x00008d70


	//   ....[43]....
        /*02bc*/ 	.word	0x00008d90


	//----- nvinfo : EIATTR_EXIT_INSTR_OFFSETS
	.align		4
.L_22019:
        /*02c0*/ 	.byte	0x04, 0x1c
        /*02c2*/ 	.short	(.L_22021 - .L_22020)


	//   ....[0]....
.L_22020:
        /*02c4*/ 	.word	0x00009460


	//   ....[1]....
        /*02c8*/ 	.word	0x00009560


	//   ....[2]....
        /*02cc*/ 	.word	0x00009b90


	//----- nvinfo : EIATTR_CRS_STACK_SIZE
	.align		4
.L_22021:
        /*02d0*/ 	.byte	0x04, 0x1e
        /*02d2*/ 	.short	(.L_22023 - .L_22022)
.L_22022:
        /*02d4*/ 	.word	0x00000000


	//----- nvinfo : EIATTR_CBANK_PARAM_SIZE
	.align		4
.L_22023:
        /*02d8*/ 	.byte	0x03, 0x19
        /*02da*/ 	.short	0x007c


	//----- nvinfo : EIATTR_PARAM_CBANK
	.align		4
        /*02dc*/ 	.byte	0x04, 0x0a
        /*02de*/ 	.short	(.L_22025 - .L_22024)
	.align		4
.L_22024:
        /*02e0*/ 	.word	index@(.nv.constant0._ZN4vllm25paged_attention_v1_kernelI13__nv_bfloat16S1_Li112ELi32ELi128ELNS_18Fp8KVCacheDataTypeE0ELb0EEEvPT_PKS3_PKT0_S9_ifPKiSB_iPKfiiiSD_SD_iiiii)
        /*02e4*/ 	.short	0x0210
        /*02e6*/ 	.short	0x007c


	//----- nvinfo : EIATTR_SW_WAR
	.align		4
.L_22025:
        /*02e8*/ 	.byte	0x04, 0x36
        /*02ea*/ 	.short	(.L_22027 - .L_22026)
.L_22026:
        /*02ec*/ 	.word	0x00000008
.L_22027:


//--------------------- .nv.info._ZN4vllm25paged_attention_v1_kernelI13__nv_bfloat16S1_Li96ELi32ELi128ELNS_18Fp8KVCacheDataTypeE0ELb0EEEvPT_PKS3_PKT0_S9_ifPKiSB_iPKfiiiSD_SD_iiiii --------------------------
	.section	.nv.info._ZN4vllm25paged_attention_v1_kernelI13__nv_bfloat16S1_Li96ELi32ELi128ELNS_18Fp8KVCacheDataTypeE0ELb0EEEvPT_PKS3_PKT0_S9_ifPKiSB_iPKfiiiSD_SD_iiiii,"",@"SHT_CUDA_INFO"
	.sectionflags	@""
	.align	4


	//----- nvinfo : EIATTR_CUDA_API_VERSION
	.align		4
        /*0000*/ 	.byte	0x04, 0x37
        /*0002*/ 	.short	(.L_22029 - .L_22028)
.L_22028:
        /*0004*/ 	.word	0x00000082


	//----- nvinfo : EIATTR_KPARAM_INFO
	.align		4
.L_22029:
        /*0008*/ 	.byte	0x04, 0x17
        /*000a*/ 	.short	(.L_22031 - .L_22030)
.L_22030:
        /*000c*/ 	.word	0x00000000
        /*0010*/ 	.short	0x0013
        /*0012*/ 	.short	0x0078
        /*0014*/ 	.byte	0x00, 0xf0, 0x11, 0x00


	//----- nvinfo : EIATTR_KPARAM_INFO
	.align		4
.L_22031:
        /*0018*/ 	.byte	0x04, 0x17
        /*001a*/ 	.short	(.L_22033 - .L_22032)
.L_22032:
        /*001c*/ 	.word	0x00000000
        /*0020*/ 	.short	0x0012
        /*0022*/ 	.short	0x0074
        /*0024*/ 	.byte	0x00, 0xf0, 0x11, 0x00


	//----- nvinfo : EIATTR_KPARAM_INFO
	.align		4
.L_22033:
        /*0028*/ 	.byte	0x04, 0x17
        /*002a*/ 	.short	(.L_22035 - .L_22034)
.L_22034:
        /*002c*/ 	.word	0x00000000
        /*0030*/ 	.short	0x0011
        /*0032*/ 	.short	0x0070
        /*0034*/ 	.byte	0x00, 0xf0, 0x11, 0x00


	//----- nvinfo : EIATTR_KPARAM_INFO
	.align		4
.L_22035:
        /*0038*/ 	.byte	0x04, 0x17
        /*003a*/ 	.short	(.L_22037 - .L_22036)
.L_22036:
        /*003c*/ 	.word	0x00000000
        /*0040*/ 	.short	0x0010
        /*0042*/ 	.short	0x006c
        /*0044*/ 	.byte	0x00, 0xf0, 0x11, 0x00


	//----- nvinfo : EIATTR_KPARAM_INFO
	.align		4
.L_22037:
        /*0048*/ 	.byte	0x04, 0x17
        /*004a*/ 	.short	(.L_22039 - .L_22038)
.L_22038:
        /*004c*/ 	.word	0x00000000
        /*0050*/ 	.short	0x000f
        /*0052*/ 	.short	0x0068
        /*0054*/ 	.byte	0x00, 0xf0, 0x11, 0x00


	//----- nvinfo : EIATTR_KPARAM_INFO
	.align		4
.L_22039:
        /*0058*/ 	.byte	0x04, 0x17
        /*005a*/ 	.short	(.L_22041 - .L_22040)
.L_22040:
        /*005c*/ 	.word	0x00000000
        /*0060*/ 	.short	0x000e
        /*0062*/ 	.short	0x0060
        /*0064*/ 	.byte	0x00, 0xf0, 0x21, 0x00


	//----- nvinfo : EIATTR_KPARAM_INFO
	.align		4
.L_22041:
        /*0068*/ 	.byte	0x04, 0x17
        /*006a*/ 	.short	(.L_22043 - .L_22042)
.L_22042:
        /*006c*/ 	.word	0x00000000
        /*0070*/ 	.short	0x000d
        /*0072*/ 	.short	0x0058
        /*0074*/ 	.byte	0x00, 0xf0, 0x21, 0x00


	//----- nvinfo : EIATTR_KPARAM_INFO
	.align		4
.L_22043:
        /*0078*/ 	.byte	0x04, 0x17
        /*007a*/ 	.short	(.L_22045 - .L_22044)
.L_22044:
        /*007c*/ 	.word	0x00000000
        /*0080*/ 	.short	0x000c
        /*0082*/ 	.short	0x0050
        /*0084*/ 	.byte	0x00, 0xf0, 0x11, 0x00


	//----- nvinfo : EIATTR_KPARAM_INFO
	.align		4
.L_22045:
        /*0088*/ 	.byte	0x04, 0x17
        /*008a*/ 	.short	(.L_22047 - .L_22046)
.L_22046:
        /*008c*/ 	.word	0x00000000
        /*0090*/ 	.short	0x000b
        /*0092*/ 	.short	0x004c
        /*0094*/ 	.byte	0x00, 0xf0, 0x11, 0x00


	//----- nvinfo : EIATTR_KPARAM_INFO
	.align		4
.L_22047:
        /*0098*/ 	.byte	0x04, 0x17
        /*009a*/ 	.short	(.L_22049 - .L_22048)
.L_22048:
        /*009c*/ 	.word	0x00000000
        /*00a0*/ 	.short	0x000a
        /*00a2*/ 	.short	0x0048
        /*00a4*/ 	.byte	0x00, 0xf0, 0x11, 0x00


	//----- nvinfo : EIATTR_KPARAM_INFO
	.align		4
.L_22049:
        /*00a8*/ 	.byte	0x04, 0x17
        /*00aa*/ 	.short	(.L_22051 - .L_22050)
.L_22050:
        /*00ac*/ 	.word	0x00000000
        /*00b0*/ 	.short	0x0009
        /*00b2*/ 	.short	0x0040
        /*00b4*/ 	.byte	0x00, 0xf0, 0x21, 0x00


	//----- nvinfo : EIATTR_KPARAM_INFO
	.align		4
.L_22051:
        /*00b8*/ 	.byte	0x04, 0x17
        /*00ba*/ 	.short	(.L_22053 - .L_22052)
.L_22052:
        /*00bc*/ 	.word	0x00000000
        /*00c0*/ 	.short	0x0008
        /*00c2*/ 	.short	0x0038
        /*00c4*/ 	.byte	0x00, 0xf0, 0x11, 0x00


	//----- nvinfo : EIATTR_KPARAM_INFO
	.align		4
.L_22053:
        /*00c8*/ 	.byte	0x04, 0x17
        /*00ca*/ 	.short	(.L_22055 - .L_22054)
.L_22054:
        /*00cc*/ 	.word	0x00000000
        /*00d0*/ 	.short	0x0007
        /*00d2*/ 	.short	0x0030
        /*00d4*/ 	.byte	0x00, 0xf0, 0x21, 0x00


	//----- nvinfo : EIATTR_KPARAM_INFO
	.align		4
.L_22055:
        /*00d8*/ 	.byte	0x04, 0x17
        /*00da*/ 	.short	(.L_22057 - .L_22056)
.L_22056:
        /*00dc*/ 	.word	0x00000000
        /*00e0*/ 	.short	0x0006
        /*00e2*/ 	.short	0x0028
        /*00e4*/ 	.byte	0x00, 0xf0, 0x21, 0x00


	//----- nvinfo : EIATTR_KPARAM_INFO
	.align		4
.L_22057:
        /*00e8*/ 	.byte	0x04, 0x17
        /*00ea*/ 	.short	(.L_22059 - .L_22058)
.L_22058:
        /*00ec*/ 	.word	0x00000000
        /*00f0*/ 	.short	0x0005
        /*00f2*/ 	.short	0x0024
        /*00f4*/ 	.byte	0x00, 0xf0, 0x11, 0x00


	//----- nvinfo : EIATTR_KPARAM_INFO
	.align		4
.L_22059:
        /*00f8*/ 	.byte	0x04, 0x17
        /*00fa*/ 	.short	(.L_22061 - .L_22060)
.L_22060:
        /*00fc*/ 	.word	0x00000000
        /*0100*/ 	.short	0x0004
        /*0102*/ 	.short	0x0020
        /*0104*/ 	.byte	0x00, 0xf0, 0x11, 0x00


	//----- nvinfo : EIATTR_KPARAM_INFO
	.align		4
.L_22061:
        /*0108*/ 	.byte	0x04, 0x17
        /*010a*/ 	.short	(.L_22063 - .L_22062)
.L_22062:
        /*010c*/ 	.word	0x00000000
        /*0110*/ 	.short	0x0003
        /*0112*/ 	.short	0x0018
        /*0114*/ 	.byte	0x00, 0xf0, 0x21, 0x00


	//----- nvinfo : EIATTR_KPARAM_INFO
	.align		4
.L_22063:
        /*0118*/ 	.byte	0x04, 0x17
        /*011a*/ 	.short	(.L_22065 - .L_22064)
.L_22064:
        /*011c*/ 	.word	0x00000000
        /*0120*/ 	.short	0x0002
        /*0122*/ 	.short	0x0010
        /*0124*/ 	.byte	0x00, 0xf0, 0x21, 0x00


	//----- nvinfo : EIATTR_KPARAM_INFO
	.align		4
.L_22065:
        /*0128*/ 	.byte	0x04, 0x17
        /*012a*/ 	.short	(.L_22067 - .L_22066)
.L_22066:
        /*012c*/ 	.word	0x00000000
        /*0130*/ 	.short	0x0001
        /*0132*/ 	.short	0x0008
        /*0134*/ 	.byte	0x00, 0xf0, 0x21, 0x00


	//----- nvinfo : EIATTR_KPARAM_INFO
	.align		4
.L_22067:
        /*0138*/ 	.byte	0x04, 0x17
        /*013a*/ 	.short	(.L_22069 - .L_22068)
.L_22068:
        /*013c*/ 	.word	0x00000000
        /*0140*/ 	.short	0x0000
        /*0142*/ 	.short	0x0000
        /*0144*/ 	.byte	0x00, 0xf0, 0x21, 0x00


	//----- nvinfo : EIATTR_SPARSE_MMA_MASK
	.align		4
.L_22069:
        /*0148*/ 	.byte	0x03, 0x50
        /*014a*/ 	.short	0x0000


	//----- nvinfo : EIATTR_MAXREG_COUNT
	.align		4
        /*014c*/ 	.byte	0x03, 0x1b
        /*014e*/ 	.short	0x00ff


	//----- nvinfo : EIATTR_NUM_BARRIERS
	.align		4
        /*0150*/ 	.byte	0x02, 0x4c
        /*0152*/ 	.byte	0x01
	.zero		1


	//----- nvinfo : EIATTR_MERCURY_ISA_VERSION
	.align		4
        /*0154*/ 	.byte	0x03, 0x5f
        /*0156*/ 	.short	0x0101


	//----- nvinfo : EIATTR_COOP_GROUP_MASK_REGIDS
	.align		4
        /*0158*/ 	.byte	0x04, 0x29
        /*015a*/ 	.short	(.L_22071 - .L_22070)


	//   ....[0]....
.L_22070:
        /*015c*/ 	.word	0xffffffff


	//   ....[1]....
        /*0160*/ 	.word	0xffffffff


	//   ....[2]....
        /*0164*/ 	.word	0xffffffff


	//   ....[3]....
        /*0168*/ 	.word	0xffffffff


	//   ....[4]....
        /*016c*/ 	.word	0xffffffff


	//   ....[5]....
        /*0170*/ 	.word	0xffffffff


	//   ....[6]....
        /*0174*/ 	.word	0xffffffff


	//   ....[7]....
        /*0178*/ 	.word	0xffffffff


	//   ....[8]....
        /*017c*/ 	.word	0xffffffff


	//   ....[9]....
        /*0180*/ 	.word	0xffffffff


	//   ....[10]....
        /*0184*/ 	.word	0xffffffff


	//   ....[11]....
        /*0188*/ 	.word	0xffffffff


	//   ....[12]....
        /*018c*/ 	.word	0xffffffff


	//   ....[13]....
        /*0190*/ 	.word	0xffffffff


	//   ....[14]....
        /*0194*/ 	.word	0xffffffff


	//   ....[15]....
        /*0198*/ 	.word	0xffffffff


	//   ....[16]....
        /*019c*/ 	.word	0xffffffff


	//   ....[17]....
        /*01a0*/ 	.word	0xffffffff


	//   ....[18]....
        /*01a4*/ 	.word	0xffffffff


	//   ....[19]....
        /*01a8*/ 	.word	0xffffffff


	//   ....[20]....
        /*01ac*/ 	.word	0xffffffff


	//   ....[21]....
        /*01b0*/ 	.word	0xffffffff


	//   ....[22]....
        /*01b4*/ 	.word	0xffffffff


	//   ....[23]....
        /*01b8*/ 	.word	0xffffffff


	//   ....[24]....
        /*01bc*/ 	.word	0xffffffff


	//   ....[25]....
        /*01c0*/ 	.word	0xffffffff


	//   ....[26]....
        /*01c4*/ 	.word	0xffffffff


	//   ....[27]....
        /*01c8*/ 	.word	0xffffffff


	//   ....[28]....
        /*01cc*/ 	.word	0xffffffff


	//   ....[29]....
        /*01d0*/ 	.word	0xffffffff


	//   ....[30]....
        /*01d4*/ 	.word	0xffffffff


	//   ....[31]....
        /*01d8*/ 	.word	0xffffffff


	//   ....[32]....
        /*01dc*/ 	.word	0xffffffff


	//   ....[33]....
        /*01e0*/ 	.word	0xffffffff


	//   ....[34]....
        /*01e4*/ 	.word	0xffffffff


	//   ....[35]....
        /*01e8*/ 	.word	0xffffffff


	//   ....[36]....
        /*01ec*/ 	.word	0xffffffff


	//   ....[37]....
        /*01f0*/ 	.word	0xffffffff


	//   ....[38]....
        /*01f4*/ 	.word	0xffffffff


	//   ....[39]....
        /*01f8*/ 	.word	0xffffffff


	//----- nvinfo : EIATTR_COOP_GROUP_INSTR_OFFSETS
	.align		4
.L_22071:
        /*01fc*/ 	.byte	0x04, 0x28
        /*01fe*/ 	.short	(.L_22073 - .L_22072)


	//   ....[0]....
.L_22072:
        /*0200*/ 	.word	0x00002a80


	//   ....[1]....
        /*0204*/ 	.word	0x00002af0


	//   ....[2]....
        /*0208*/ 	.word	0x00002b70


	//   ....[3]....
        /*020c*/ 	.word	0x00002bc0


	//   ....[4]....
        /*0210*/ 	.word	0x00002c30


	//   ....[5]....
        /*0214*/ 	.word	0x00002d00


	//   ....[6]....
        /*0218*/ 	.word	0x00002d20


	//   ....[7]....
        /*021c*/ 	.word	0x00002d40


	//   ....[8]....
        /*0220*/ 	.word	0x00003b80


	//   ....[9]....
        /*0224*/ 	.word	0x00003c10


	//   ....[10]....
        /*0228*/ 	.word	0x00003c60


	//   ....[11]....
        /*022c*/ 	.word	0x00003cc0


	//   ....[12]....
        /*0230*/ 	.word	0x00003cf0


	//   ....[13]....
        /*0234*/ 	.word	0x00003d40


	//   ....[14]....
        /*0238*/ 	.word	0x00003d60


	//   ....[15]....
        /*023c*/ 	.word	0x00003d80


	//   ....[16]....
        /*0240*/ 	.word	0x00007d70


	//   ....[17]....
        /*0244*/ 	.word	0x00007db0


	//   ....[18]....
        /*0248*/ 	.word	0x00007df0


	//   ....[19]....
        /*024c*/ 	.word	0x00007e30


	//   ....[20]....
        /*0250*/ 	.word	0x00007e60


	//   ....[21]....
        /*0254*/ 	.word	0x00007e80


	//   ....[22]....
        /*0258*/ 	.word	0x00007e90


	//   ....[23]....
        /*025c*/ 	.word	0x00007ec0


	//   ....[24]....
        /*0260*/ 	.word	0x00007ee0


	//   ....[25]....
        /*0264*/ 	.word	0x00007f00


	//   ....[26]....
        /*0268*/ 	.word	0x00007f20


	//   ....[27]....
        /*026c*/ 	.word	0x00007f40


	//   ....[28]....
        /*0270*/ 	.word	0x00007f80


	//   ....[29]....
        /*0274*/ 	.word	0x00007fc0


	//   ....[30]....
        /*0278*/ 	.word	0x00007ff0


	//   ....[31]....
        /*027c*/ 	.word	0x00008030


	//   ....[32]....
        /*0280*/ 	.word	0x00008050


	//   ....[33]....
        /*0284*/ 	.word	0x00008080


	//   ....[34]....
        /*0288*/ 	.word	0x00008090


	//   ....[35]....
        /*028c*/ 	.word	0x000080b0


	//   ....[36]....
        /*0290*/ 	.word	0x000080d0


	//   ....[37]....
        /*0294*/ 	.word	0x000080f0


	//   ....[38]....
        /*0298*/ 	.word	0x00008110


	//   ....[39]....
        /*029c*/ 	.word	0x00008130


	//----- nvinfo : EIATTR_EXIT_INSTR_OFFSETS
	.align		4
.L_22073:
        /*02a0*/ 	.byte	0x04, 0x1c
        /*02a2*/ 	.short	(.L_22075 - .L_22074)


	//   ....[0]....
.L_22074:
        /*02a4*/ 	.word	0x00008730


	//   ....[1]....
        /*02a8*/ 	.word	0x00008830


	//   ....[2]....
        /*02ac*/ 	.word	0x00008d80


	//----- nvinfo : EIATTR_CRS_STACK_SIZE
	.align		4
.L_22075:
        /*02b0*/ 	.byte	0x04, 0x1e
        /*02b2*/ 	.short	(.L_22077 - .L_22076)
.L_22076:
        /*02b4*/ 	.word	0x00000000


	//----- nvinfo : EIATTR_CBANK_PARAM_SIZE
	.align		4
.L_22077:
        /*02b8*/ 	.byte	0x03, 0x19
        /*02ba*/ 	.short	0x007c


	//----- nvinfo : EIATTR_PARAM_CBANK
	.align		4
        /*02bc*/ 	.byte	0x04, 0x0a
        /*02be*/ 	.short	(.L_22079 - .L_22078)
	.align		4
.L_22078:
        /*02c0*/ 	.word	index@(.nv.constant0._ZN4vllm25paged_attention_v1_kernelI13__nv_bfloat16S1_Li96ELi32ELi128ELNS_18Fp8KVCacheDataTypeE0ELb0EEEvPT_PKS3_PKT0_S9_ifPKiSB_iPKfiiiSD_SD_iiiii)
        /*02c4*/ 	.short	0x0210
        /*02c6*/ 	.short	0x007c


	//----- nvinfo : EIATTR_SW_WAR
	.align		4
.L_22079:
        /*02c8*/ 	.byte	0x04, 0x36
        /*02ca*/ 	.short	(.L_22081 - .L_22080)
.L_22080:
        /*02cc*/ 	.word	0x00000008
.L_22081:


//--------------------- .nv.info._ZN4vllm25paged_attention_v1_kernelI13__nv_bfloat16S1_Li80ELi32ELi128ELNS_18Fp8KVCacheDataTypeE0ELb0EEEvPT_PKS3_PKT0_S9_ifPKiSB_iPKfiiiSD_SD_iiiii --------------------------
	.section	.nv.info._ZN4vllm25paged_attention_v1_kernelI13__nv_bfloat16S1_Li80ELi32ELi128ELNS_18Fp8KVCacheDataTypeE0ELb0EEEvPT_PKS3_PKT0_S9_ifPKiSB_iPKfiiiSD_SD_iiiii,"",@"SHT_CUDA_INFO"
	.sectionflags	@""
	.align	4


	//----- nvinfo : EIATTR_CUDA_API_VERSION
	.align		4
        /*0000*/ 	.byte	0x04, 0x37
        /*0002*/ 	.short	(.L_22083 - .L_22082)
.L_22082:
        /*0004*/ 	.word	0x00000082


	//----- nvinfo : EIATTR_KPARAM_INFO
	.align		4
.L_22083:
        /*0008*/ 	.byte	0x04, 0x17
        /*000a*/ 	.short	(.L_22085 - .L_22084)
.L_22084:
        /*000c*/ 	.word	0x00000000
        /*0010*/ 	.short	0x0013
        /*0012*/ 	.short	0x0078
        /*0014*/ 	.byte	0x00, 0xf0, 0x11, 0x00


	//----- nvinfo : EIATTR_KPARAM_INFO
	.align		4
.L_22085:
        /*0018*/ 	.byte	0x04, 0x17
        /*001a*/ 	.short	(.L_22087 - .L_22086)
.L_22086:
        /*001c*/ 	.word	0x00000000
        /*0020*/ 	.short	0x0012
        /*0022*/ 	.short	0x0074
        /*0024*/ 	.byte	0x00, 0xf0, 0x11, 0x00


	//----- nvinfo : EIATTR_KPARAM_INFO
	.align		4
.L_22087:
        /*0028*/ 	.byte	0x04, 0x17
        /*002a*/ 	.short	(.L_22089 - .L_22088)
.L_22088:
        /*002c*/ 	.word	0x00000000
        /*0030*/ 	.short	0x0011
        /*0032*/ 	.short	0x0070
        /*0034*/ 	.byte	0x00, 0xf0, 0x11, 0x00


	//----- nvinfo : EIATTR_KPARAM_INFO
	.align		4
.L_22089:
        /*0038*/ 	.byte	0x04, 0x17
        /*003a*/ 	.short	(.L_22091 - .L_22090)
.L_22090:
        /*003c*/ 	.word	0x00000000
        /*0040*/ 	.short	0x0010
        /*0042*/ 	.short	0x006c
        /*0044*/ 	.byte	0x00, 0xf0, 0x11, 0x00


	//----- nvinfo : EIATTR_KPARAM_INFO
	.align		4
.L_22091:
        /*0048*/ 	.byte	0x04, 0x17
        /*004a*/ 	.short	(.L_22093 - .L_22092)
.L_22092:
        /*004c*/ 	.word	0x00000000
        /*0050*/ 	.short	0x000f
        /*0052*/ 	.short	0x0068
        /*0054*/ 	.byte	0x00, 0xf0, 0x11, 0x00


	//----- nvinfo : EIATTR_KPARAM_INFO
	.align		4
.L_22093:
        /*0058*/ 	.byte	0x04, 0x17
        /*005a*/ 	.short	(.L_22095 - .L_22094)
.L_22094:
        /*005c*/ 	.word	0x00000000
        /*0060*/ 	.short	0x000e
        /*0062*/ 	.short	0x0060
        /*0064*/ 	.byte	0x00, 0xf0, 0x21, 0x00


	//----- nvinfo : EIATTR_KPARAM_INFO
	.align		4
.L_22095:
        /*0068*/ 	.byte	0x04, 0x17
        /*006a*/ 	.short	(.L_22097 - .L_22096)
.L_22096:
        /*006c*/ 	.word	0x00000000
        /*0070*/ 	.short	0x000d
        /*0072*/ 	.short	0x0058
        /*0074*/ 	.byte	0x00, 0xf0, 0x21, 0x00


	//----- nvinfo : EIATTR_KPARAM_INFO
	.align		4
.L_22097:
        /*0078*/ 	.byte	0x04, 0x17
        /*007a*/ 	.short	(.L_22099 - .L_22098)
.L_22098:
        /*007c*/ 	.word	0x00000000
        /*0080*/ 	.short	0x000c
        /*0082*/ 	.short	0x0050
        /*0084*/ 	.byte	0x00, 0xf0, 0x11, 0x00


	//----- nvinfo : EIATTR_KPARAM_INFO
	.align		4
.L_22099:
        /*0088*/ 	.byte	0x04, 0x17
        /*008a*/ 	.short	(.L_22101 - .L_22100)
.L_22100:
        /*008c*/ 	.word	0x00000000
        /*0090*/ 	.short	0x000b
        /*0092*/ 	.short	0x004c
        /*0094*/ 	.byte	0x00, 0xf0, 0x11, 0x00


	//----- nvinfo : EIATTR_KPARAM_INFO
	.align		4
.L_22101:
        /*0098*/ 	.byte	0x04, 0x17
        /*009a*/ 	.short	(.L_22103 - .L_22102)
.L_22102:
        /*009c*/ 	.word	0x00000000
        /*00a0*/ 	.short	0x000a
        /*00a2*/ 	.short	0x0048
        /*00a4*/ 	.byte	0x00, 0xf0, 0x11, 0x00


	//----- nvinfo : EIATTR_KPARAM_INFO
	.align		4
.L_22103:
        /*00a8*/ 	.byte	0x04, 0x17
        /*00aa*/ 	.short	(.L_22105 - .L_22104)
.L_22104:
        /*00ac*/ 	.word	0x00000000
        /*00b0*/ 	.short	0x0009
        /*00b2*/ 	.short	0x0040
        /*00b4*/ 	.byte	0x00, 0xf0, 0x21, 0x00


	//----- nvinfo : EIATTR_KPARAM_INFO
	.align		4
.L_22105:
        /*00b8*/ 	.byte	0x04, 0x17
        /*00ba*/ 	.short	(.L_22107 - .L_22106)
.L_22106:
        /*00bc*/ 	.word	0x00000000
        /*00c0*/ 	.short	0x0008
        /*00c2*/ 	.short	0x0038
        /*00c4*/ 	.byte	0x00, 0xf0, 0x11, 0x00


	//----- nvinfo : EIATTR_KPARAM_INFO
	.align		4
.L_22107:
        /*00c8*/ 	.byte	0x04, 0x17
        /*00ca*/ 	.short	(.L_22109 - .L_22108)
.L_22108:
        /*00cc*/ 	.word	0x00000000
        /*00d0*/ 	.short	0x0007
        /*00d2*/ 	.short	0x0030
        /*00d4*/ 	.byte	0x00, 0xf0, 0x21, 0x00


	//----- nvinfo : EIATTR_KPARAM_INFO
	.align		4
.L_22109:
        /*00d8*/ 	.byte	0x04, 0x17
        /*00da*/ 	.short	(.L_22111 - .L_22110)
.L_22110:
        /*00dc*/ 	.word	0x00000000
        /*00e0*/ 	.short	0x0006
        /*00e2*/ 	.short	0x0028
        /*00e4*/ 	.byte	0x00, 0xf0, 0x21, 0x00


	//----- nvinfo : EIATTR_KPARAM_INFO
	.align		4
.L_22111:
        /*00e8*/ 	.byte	0x04, 0x17
        /*00ea*/ 	.short	(.L_22113 - .L_22112)
.L_22112:
        /*00ec*/ 	.word	0x00000000
        /*00f0*/ 	.short	0x0005
        /*00f2*/ 	.short	0x0024
        /*00f4*/ 	.byte	0x00, 0xf0, 0x11, 0x00


	//----- nvinfo : EIATTR_KPARAM_INFO
	.align		4
.L_22113:
        /*00f8*/ 	.byte	0x04, 0x17
        /*00fa*/ 	.short	(.L_22115 - .L_22114)
.L_22114:
        /*00fc*/ 	.word	0x00000000
        /*0100*/ 	.short	0x0004
        /*0102*/ 	.short	0x0020
        /*0104*/ 	.byte	0x00, 0xf0, 0x11, 0x00


	//----- nvinfo : EIATTR_KPARAM_INFO
	.align		4
.L_22115:
        /*0108*/ 	.byte	0x04, 0x17
        /*010a*/ 	.short	(.L_22117 - .L_22116)
.L_22116:
        /*010c*/ 	.word	0x00000000
        /*0110*/ 	.short	0x0003
        /*0112*/ 	.short	0x0018
        /*0114*/ 	.byte	0x00, 0xf0, 0x21, 0x00


	//----- nvinfo : EIATTR_KPARAM_INFO
	.align		4
.L_22117:
        /*0118*/ 	.byte	0x04, 0x17
        /*011a*/ 	.short	(.L_22119 - .L_22118)
.L_22118:
        /*011c*/ 	.word	0x00000000
        /*0120*/ 	.short	0x0002
        /*0122*/ 	.short	0x0010
        /*0124*/ 	.byte	0x00, 0xf0, 0x21, 0x00


	//----- nvinfo : EIATTR_KPARAM_INFO
	.align		4
.L_22119:
        /*0128*/ 	.byte	0x04, 0x17
        /*012a*/ 	.short	(.L_22121 - .L_22120)
.L_22120:
        /*012c*/ 	.word	0x00000000
        /*0130*/ 	.short	0x0001
        /*0132*/ 	.short	0x0008
        /*0134*/ 	.byte	0x00, 0xf0, 0x21, 0x00


	//----- nvinfo : EIATTR_KPARAM_INFO
	.align		4
.L_22121:
        /*0138*/ 	.byte	0x04, 0x17
        /*013a*/ 	.short	(.L_22123 - .L_22122)
.L_22122:
        /*013c*/ 	.word	0x00000000
        /*0140*/ 	.short	0x0000
        /*0142*/ 	.short	0x0000
        /*0144*/ 	.byte	0x00, 0xf0, 0x21, 0x00


	//----- nvinfo : EIATTR_SPARSE_MMA_MASK
	.align		4
.L_22123:
        /*0148*/ 	.byte	0x03, 0x50
        /*014a*/ 	.short	0x0000


	//----- nvinfo : EIATTR_MAXREG_COUNT
	.align		4
        /*014c*/ 	.byte	0x03, 0x1b
        /*014e*/ 	.short	0x00ff


	//----- nvinfo : EIATTR_NUM_BARRIERS
	.align		4
        /*0150*/ 	.byte	0x02, 0x4c
        /*0152*/ 	.byte	0x01
	.zero		1


	//----- nvinfo : EIATTR_MERCURY_ISA_VERSION
	.align		4
        /*0154*/ 	.byte	0x03, 0x5f
        /*0156*/ 	.short	0x0101


	//----- nvinfo : EIATTR_COOP_GROUP_MASK_REGIDS
	.align		4
        /*0158*/ 	.byte	0x04, 0x29
        /*015a*/ 	.short	(.L_22125 - .L_22124)


	//   ....[0]....
.L_22124:
        /*015c*/ 	.word	0xffffffff


	//   ....[1]....
        /*0160*/ 	.word	0xffffffff


	//   ....[2]....
        /*0164*/ 	.word	0xffffffff


	//   ....[3]....
        /*0168*/ 	.word	0xffffffff


	//   ....[4]....
        /*016c*/ 	.word	0xffffffff


	//   ....[5]....
        /*0170*/ 	.word	0xffffffff


	//   ....[6]....
        /*0174*/ 	.word	0xffffffff


	//   ....[7]....
        /*0178*/ 	.word	0xffffffff


	//   ....[8]....
        /*017c*/ 	.word	0xffffffff


	//   ....[9]....
        /*0180*/ 	.word	0xffffffff


	//   ....[10]....
        /*0184*/ 	.word	0xffffffff


	//   ....[11]....
        /*0188*/ 	.word	0xffffffff


	//   ....[12]....
        /*018c*/ 	.word	0xffffffff


	//   ....[13]....
        /*0190*/ 	.word	0xffffffff


	//   ....[14]....
        /*0194*/ 	.word	0xffffffff


	//   ....[15]....
        /*0198*/ 	.word	0xffffffff


	//   ....[16]....
        /*019c*/ 	.word	0xffffffff


	//   ....[17]....
        /*01a0*/ 	.word	0xffffffff


	//   ....[18]....
        /*01a4*/ 	.word	0xffffffff


	//   ....[19]....
        /*01a8*/ 	.word	0xffffffff


	//   ....[20]....
        /*01ac*/ 	.word	0xffffffff


	//   ....[21]....
        /*01b0*/ 	.word	0xffffffff


	//   ....[22]....
        /*01b4*/ 	.word	0xffffffff


	//   ....[23]....
        /*01b8*/ 	.word	0xffffffff


	//   ....[24]....
        /*01bc*/ 	.word	0xffffffff


	//   ....[25]....
        /*01c0*/ 	.word	0xffffffff


	//   ....[26]....
        /*01c4*/ 	.word	0xffffffff


	//   ....[27]....
        /*01c8*/ 	.word	0xffffffff


	//   ....[28]....
        /*01cc*/ 	.word	0xffffffff


	//   ....[29]....
        /*01d0*/ 	.word	0xffffffff


	//   ....[30]....
        /*01d4*/ 	.word	0xffffffff


	//   ....[31]....
        /*01d8*/ 	.word	0xffffffff


	//   ....[32]....
        /*01dc*/ 	.word	0xffffffff


	//   ....[33]....
        /*01e0*/ 	.word	0xffffffff


	//   ....[34]....
        /*01e4*/ 	.word	0xffffffff


	//   ....[35]....
        /*01e8*/ 	.word	0xffffffff


	//----- nvinfo : EIATTR_COOP_GROUP_INSTR_OFFSETS
	.align		4
.L_22125:
        /*01ec*/ 	.byte	0x04, 0x28
        /*01ee*/ 	.short	(.L_22127 - .L_22126)


	//   ....[0]....
.L_22126:
        /*01f0*/ 	.word	0x00003d20


	//   ....[1]....
        /*01f4*/ 	.word	0x00003d70


	//   ....[2]....
        /*01f8*/ 	.word	0x00003e00


	//   ....[3]....
        /*01fc*/ 	.word	0x00003e50


	//   ....[4]....
        /*0200*/ 	.word	0x00003eb0


	//   ....[5]....
        /*0204*/ 	.word	0x00003f90


	//   ....[6]....
        /*0208*/ 	.word	0x00003fc0


	//   ....[7]....
        /*020c*/ 	.word	0x00003fe0


	//   ....[8]....
        /*0210*/ 	.word	0x00004e20


	//   ....[9]....
        /*0214*/ 	.word	0x00004e90


	//   ....[10]....
        /*0218*/ 	.word	0x00004ec0


	//   ....[11]....
        /*021c*/ 	.word	0x00004f40


	//   ....[12]....
        /*0220*/ 	.word	0x00004f90


	//   ....[13]....
        /*0224*/ 	.word	0x00004fe0


	//   ....[14]....
        /*0228*/ 	.word	0x00005000


	//   ....[15]....
        /*022c*/ 	.word	0x00005020


	//   ....[16]....
        /*0230*/ 	.word	0x00008750


	//   ....[17]....
        /*0234*/ 	.word	0x00008790


	//   ....[18]....
        /*0238*/ 	.word	0x000087d0


	//   ....[19]....
        /*023c*/ 	.word	0x00008800


	//   ....[20]....
        /*0240*/ 	.word	0x00008830


	//   ....[21]....
        /*0244*/ 	.word	0x00008840


	//   ....[22]....
        /*0248*/ 	.word	0x00008850


	//   ....[23]....
        /*024c*/ 	.word	0x00008880


	//   ....[24]....
        /*0250*/ 	.word	0x000088a0


	//   ....[25]....
        /*0254*/ 	.word	0x000088c0


	//   ....[26]....
        /*0258*/ 	.word	0x000088f0


	//   ....[27]....
        /*025c*/ 	.word	0x00008910


	//   ....[28]....
        /*0260*/ 	.word	0x00008940


	//   ....[29]....
        /*0264*/ 	.word	0x00008970


	//   ....[30]....
        /*0268*/ 	.word	0x000089b0


	//   ....[31]....
        /*026c*/ 	.word	0x000089f0


	//   ....[32]....
        /*0270*/ 	.word	0x00008a20


	//   ....[33]....
        /*0274*/ 	.word	0x00008a50


	//   ....[34]....
        /*0278*/ 	.word	0x00008a70


	//   ....[35]....
        /*027c*/ 	.word	0x00008a90


	//----- nvinfo : EIATTR_EXIT_INSTR_OFFSETS
	.align		4
.L_22127:
        /*0280*/ 	.byte	0x04, 0x1c
        /*0282*/ 	.short	(.L_22129 - .L_22128)


	//   ....[0]....
.L_22128:
        /*0284*/ 	.word	0x00008fd0


	//   ....[1]....
        /*0288*/ 	.word	0x000090d0


	//   ....[2]....
        /*028c*/ 	.word	0x00009540


	//----- nvinfo : EIATTR_CRS_STACK_SIZE
	.align		4
.L_22129:
        /*0290*/ 	.byte	0x04, 0x1e
        /*0292*/ 	.short	(.L_22131 - .L_22130)
.L_22130:
        /*0294*/ 	.word	0x00000000


	//----- nvinfo : EIATTR_CBANK_PARAM_SIZE
	.align		4
.L_22131:
        /*0298*/ 	.byte	0x03, 0x19
        /*029a*/ 	.short	0x007c


	//----- nvinfo : EIATTR_PARAM_CBANK
	.align		4
        /*029c*/ 	.byte	0x04, 0x0a
        /*029e*/ 	.short	(.L_22133 - .L_22132)
	.align		4
.L_22132:
        /*02a0*/ 	.word	index@(.nv.constant0._ZN4vllm25paged_attention_v1_kernelI13__nv_bfloat16S1_Li80ELi32ELi128ELNS_18Fp8KVCacheDataTypeE0ELb0EEEvPT_PKS3_PKT0_S9_ifPKiSB_iPKfiiiSD_SD_iiiii)
        /*02a4*/ 	.short	0x0210
        /*02a6*/ 	.short	0x007c


	//----- nvinfo : EIATTR_SW_WAR
	.align		4
.L_22133:
        /*02a8*/ 	.byte	0x04, 0x36
        /*02aa*/ 	.short	(.L_22135 - .L_22134)
.L_22134:
        /*02ac*/ 	.word	0x00000008
.L_22135:


//--------------------- .nv.info._ZN4vllm25paged_attention_v1_kernelI13__nv_bfloat16S1_Li64ELi32ELi128ELNS_18Fp8KVCacheDataTypeE0ELb0EEEvPT_PKS3_PKT0_S9_ifPKiSB_iPKfiiiSD_SD_iiiii --------------------------
	.section	.nv.info._ZN4vllm25paged_attention_v1_kernelI13__nv_bfloat16S1_Li64ELi32ELi128ELNS_18Fp8KVCacheDataTypeE0ELb0EEEvPT_PKS3_PKT0_S9_ifPKiSB_iPKfiiiSD_SD_iiiii,"",@"SHT_CUDA_INFO"
	.sectionflags	@""
	.align	4


	//----- nvinfo : EIATTR_CUDA_API_VERSION
	.align		4
        /*0000*/ 	.byte	0x04, 0x37
        /*0002*/ 	.short	(.L_22137 - .L_22136)
.L_22136:
        /*0004*/ 	.word	0x00000082


	//----- nvinfo : EIATTR_KPARAM_INFO
	.align		4
.L_22137:
        /*0008*/ 	.byte	0x04, 0x17
        /*000a*/ 	.short	(.L_22139 - .L_22138)
.L_22138:
        /*000c*/ 	.word	0x00000000
        /*0010*/ 	.short	0x0013
        /*0012*/ 	.short	0x0078
        /*0014*/ 	.byte	0x00, 0xf0, 0x11, 0x00


	//----- nvinfo : EIATTR_KPARAM_INFO
	.align		4
.L_22139:
        /*0018*/ 	.byte	0x04, 0x17
        /*001a*/ 	.short	(.L_22141 - .L_22140)
.L_22140:
        /*001c*/ 	.word	0x00000000
        /*0020*/ 	.short	0x0012
        /*0022*/ 	.short	0x0074
        /*0024*/ 	.byte	0x00, 0xf0, 0x11, 0x00


	//----- nvinfo : EIATTR_KPARAM_INFO
	.align		4
.L_22141:
        /*0028*/ 	.byte	0x04, 0x17
        /*002a*/ 	.short	(.L_22143 - .L_22142)
.L_22142:
        /*002c*/ 	.word	0x00000000
        /*0030*/ 	.short	0x0011
        /*0032*/ 	.short	0x0070
        /*0034*/ 	.byte	0x00, 0xf0, 0x11, 0x00


	//----- nvinfo : EIATTR_KPARAM_INFO
	.align		4
.L_22143:
        /*0038*/ 	.byte	0x04, 0x17
        /*003a*/ 	.short	(.L_22145 - .L_22144)
.L_22144:
        /*003c*/ 	.word	0x00000000
        /*0040*/ 	.short	0x0010
        /*0042*/ 	.short	0x006c
        /*0044*/ 	.byte	0x00, 0xf0, 0x11, 0x00


	//----- nvinfo : EIATTR_KPARAM_INFO
	.align		4
.L_22145:
        /*0048*/ 	.byte	0x04, 0x17
        /*004a*/ 	.short	(.L_22147 - .L_22146)
.L_22146:
        /*004c*/ 	.word	0x00000000
        /*0050*/ 	.short	0x000f
        /*0052*/ 	.short	0x0068
        /*0054*/ 	.byte	0x00, 0xf0, 0x11, 0x00


	//----- nvinfo : EIATTR_KPARAM_INFO
	.align		4
.L_22147:
        /*0058*/ 	.byte	0x04, 0x17
        /*005a*/ 	.short	(.L_22149 - .L_22148)
.L_22148:
        /*005c*/ 	.word	0x00000000
        /*0060*/ 	.short	0x000e
        /*0062*/ 	.short	0x0060
        /*0064*/ 	.byte	0x00, 0xf0, 0x21, 0x00


	//----- nvinfo : EIATTR_KPARAM_INFO
	.align		4
.L_22149:
        /*0068*/ 	.byte	0x04, 0x17
        /*006a*/ 	.short	(.L_22151 - .L_22150)
.L_22150:
        /*006c*/ 	.word	0x00000000
        /*0070*/ 	.short	0x000d
        /*0072*/ 	.short	0x0058
        /*0074*/ 	.byte	0x00, 0xf0, 0x21, 0x00


	//----- nvinfo : EIATTR_KPARAM_INFO
	.align		4
.L_22151:
        /*0078*/ 	.byte	0x04, 0x17
        /*007a*/ 	.short	(.L_22153 - .L_22152)
.L_22152:
        /*007c*/ 	.word	0x00000000
        /*0080*/ 	.short	0x000c
        /*0082*/ 	.short	0x0050
        /*0084*/ 	.byte	0x00, 0xf0, 0x11, 0x00


	//----- nvinfo : EIATTR_KPARAM_INFO
	.align		4
.L_22153:
        /*0088*/ 	.byte	0x04, 0x17
        /*008a*/ 	.short	(.L_22155 - .L_22154)
.L_22154:
        /*008c*/ 	.word	0x00000000
        /*0090*/ 	.short	0x000b
        /*0092*/ 	.short	0x004c
        /*0094*/ 	.byte	0x00, 0xf0, 0x11, 0x00


	//----- nvinfo : EIATTR_KPARAM_INFO
	.align		4
.L_22155:
        /*0098*/ 	.byte	0x04, 0x17
        /*009a*/ 	.short	(.L_22157 - .L_22156)
.L_22156:
        /*009c*/ 	.word	0x00000000
        /*00a0*/ 	.short	0x000a
        /*00a2*/ 	.short	0x0048
        /*00a4*/ 	.byte	0x00, 0xf0, 0x11, 0x00


	//----- nvinfo : EIATTR_KPARAM_INFO
	.align		4
.L_22157:
        /*00a8*/ 	.byte	0x04, 0x17
        /*00aa*/ 	.short	(.L_22159 - .L_22158)
.L_22158:
        /*00ac*/ 	.word	0x00000000
        /*00b0*/ 	.short	0x0009
        /*00b2*/ 	.short	0x0040
        /*00b4*/ 	.byte	0x00, 0xf0, 0x21, 0x00


	//----- nvinfo : EIATTR_KPARAM_INFO
	.align		4
.L_22159:
        /*00b8*/ 	.byte	0x04, 0x17
        /*00ba*/ 	.short	(.L_22161 - .L_22160)
.L_22160:
        /*00bc*/ 	.word	0x00000000
        /*00c0*/ 	.short	0x0008
        /*00c2*/ 	.short	0x0038
        /*00c4*/ 	.byte	0x00, 0xf0, 0x11, 0x00


	//----- nvinfo : EIATTR_KPARAM_INFO
	.align		4
.L_22161:
        /*00c8*/ 	.byte	0x04, 0x17
        /*00ca*/ 	.short	(.L_22163 - .L_22162)
.L_22162:
        /*00cc*/ 	.word	0x00000000
        /*00d0*/ 	.short	0x0007
        /*00d2*/ 	.short	0x0030
        /*00d4*/ 	.byte	0x00, 0xf0, 0x21, 0x00


	//----- nvinfo : EIATTR_KPARAM_INFO
	.align		4
.L_22163:
        /*00d8*/ 	.byte	0x04, 0x17
        /*00da*/ 	.short	(.L_22165 - .L_22164)
.L_22164:
        /*00dc*/ 	.word	0x00000000
        /*00e0*/ 	.short	0x0006
        /*00e2*/ 	.short	0x0028
        /*00e4*/ 	.byte	0x00, 0xf0, 0x21, 0x00


	//----- nvinfo : EIATTR_KPARAM_INFO
	.align		4
.L_22165:
        /*00e8*/ 	.byte	0x04, 0x17
        /*00ea*/ 	.short	(.L_22167 - .L_22166)
.L_22166:
        /*00ec*/ 	.word	0x00000000
        /*00f0*/ 	.short	0x0005
        /*00f2*/ 	.short	0x0024
        /*00f4*/ 	.byte	0x00, 0xf0, 0x11, 0x00


	//----- nvinfo : EIATTR_KPARAM_INFO
	.align		4
.L_22167:
        /*00f8*/ 	.byte	0x04, 0x17
        /*00fa*/ 	.short	(.L_22169 - .L_22168)
.L_22168:
        /*00fc*/ 	.word	0x00000000
        /*0100*/ 	.short	0x0004
        /*0102*/ 	.short	0x0020
        /*0104*/ 	.byte	0x00, 0xf0, 0x11, 0x00


	//----- nvinfo : EIATTR_KPARAM_INFO
	.align		4
.L_22169:
        /*0108*/ 	.byte	0x04, 0x17
        /*010a*/ 	.short	(.L_22171 - .L_22170)
.L_22170:
        /*010c*/ 	.word	0x00000000
        /*0110*/ 	.short	0x0003
        /*0112*/ 	.short	0x0018
        /*0114*/ 	.byte	0x00, 0xf0, 0x21, 0x00


	//----- nvinfo : EIATTR_KPARAM_INFO
	.align		4
.L_22171:
        /*0118*/ 	.byte	0x04, 0x17
        /*011a*/ 	.short	(.L_22173 - .L_22172)
.L_22172:
        /*011c*/ 	.word	0x00000000
        /*0120*/ 	.short	0x0002
        /*0122*/ 	.short	0x0010
        /*0124*/ 	.byte	0x00, 0xf0, 0x21, 0x00


	//----- nvinfo : EIATTR_KPARAM_INFO
	.align		4
.L_22173:
        /*0128*/ 	.byte	0x04, 0x17
        /*012a*/ 	.short	(.L_22175 - .L_22174)
.L_22174:
        /*012c*/ 	.word	0x00000000
        /*0130*/ 	.short	0x0001
        /*0132*/ 	.short	0x0008
        /*0134*/ 	.byte	0x00, 0xf0, 0x21, 0x00


	//----- nvinfo : EIATTR_KPARAM_INFO
	.align		4
.L_22175:
        /*0138*/ 	.byte	0x04, 0x17
        /*013a*/ 	.short	(.L_22177 - .L_22176)
.L_22176:
        /*013c*/ 	.word	0x00000000
        /*0140*/ 	.short	0x0000
        /*0142*/ 	.short	0x0000
        /*0144*/ 	.byte	0x00, 0xf0, 0x21, 0x00


	//----- nvinfo : EIATTR_SPARSE_MMA_MASK
	.align		4
.L_22177:
        /*0148*/ 	.byte	0x03, 0x50
        /*014a*/ 	.short	0x0000


	//----- nvinfo : EIATTR_MAXREG_COUNT
	.align		4
        /*014c*/ 	.byte	0x03, 0x1b
        /*014e*/ 	.short	0x00ff


	//----- nvinfo : EIATTR_NUM_BARRIERS
	.align		4
        /*0150*/ 	.byte	0x02, 0x4c
        /*0152*/ 	.byte	0x01
	.zero		1


	//----- nvinfo : EIATTR_MERCURY_ISA_VERSION
	.align		4
        /*0154*/ 	.byte	0x03, 0x5f
        /*0156*/ 	.short	0x0101


	//----- nvinfo : EIATTR_COOP_GROUP_MASK_REGIDS
	.align		4
        /*0158*/ 	.byte	0x04, 0x29
        /*015a*/ 	.short	(.L_22179 - .L_22178)


	//   ....[0]....
.L_22178:
        /*015c*/ 	.word	0xffffffff


	//   ....[1]....
        /*0160*/ 	.word	0xffffffff


	//   ....[2]....
        /*0164*/ 	.word	0xffffffff


	//   ....[3]....
        /*0168*/ 	.word	0xffffffff


	//   ....[4]....
        /*016c*/ 	.word	0xffffffff


	//   ....[5]....
        /*0170*/ 	.word	0xffffffff


	//   ....[6]....
        /*0174*/ 	.word	0xffffffff


	//   ....[7]....
        /*0178*/ 	.word	0xffffffff


	//   ....[8]....
        /*017c*/ 	.word	0xffffffff


	//   ....[9]....
        /*0180*/ 	.word	0xffffffff


	//   ....[10]....
        /*0184*/ 	.word	0xffffffff


	//   ....[11]....
        /*0188*/ 	.word	0xffffffff


	//   ....[12]....
        /*018c*/ 	.word	0xffffffff


	//   ....[13]....
        /*0190*/ 	.word	0xffffffff


	//   ....[14]....
        /*0194*/ 	.word	0xffffffff


	//   ....[15]....
        /*0198*/ 	.word	0xffffffff


	//   ....[16]....
        /*019c*/ 	.word	0xffffffff


	//   ....[17]....
        /*01a0*/ 	.word	0xffffffff


	//   ....[18]....
        /*01a4*/ 	.word	0xffffffff


	//   ....[19]....
        /*01a8*/ 	.word	0xffffffff


	//   ....[20]....
        /*01ac*/ 	.word	0xffffffff


	//   ....[21]....
        /*01b0*/ 	.word	0xffffffff


	//   ....[22]....
        /*01b4*/ 	.word	0xffffffff


	//   ....[23]....
        /*01b8*/ 	.word	0xffffffff


	//   ....[24]....
        /*01bc*/ 	.word	0xffffffff


	//   ....[25]....
        /*01c0*/ 	.word	0xffffffff


	//   ....[26]....
        /*01c4*/ 	.word	0xffffffff


	//   ....[27]....
        /*01c8*/ 	.word	0xffffffff


	//   ....[28]....
        /*01cc*/ 	.word	0xffffffff


	//   ....[29]....
        /*01d0*/ 	.word	0xffffffff


	//   ....[30]....
        /*01d4*/ 	.word	0xffffffff


	//   ....[31]....
        /*01d8*/ 	.word	0xffffffff


	//----- nvinfo : EIATTR_COOP_GROUP_INSTR_OFFSETS
	.align		4
.L_22179:
        /*01dc*/ 	.byte	0x04, 0x28
        /*01de*/ 	.short	(.L_22181 - .L_22180)


	//   ....[0]....
.L_22180:
        /*01e0*/ 	.word	0x00003460


	//   ....[1]....
        /*01e4*/ 	.word	0x000034d0


	//   ....[2]....
        /*01e8*/ 	.word	0x00003500


	//   ....[3]....
        /*01ec*/ 	.word	0x00003580


	//   ....[4]....
        /*01f0*/ 	.word	0x000035f0


	//   ....[5]....
        /*01f4*/ 	.word	0x000036d0


	//   ....[6]....
        /*01f8*/ 	.word	0x00003700


	//   ....[7]....
        /*01fc*/ 	.word	0x00003720


	//   ....[8]....
        /*0200*/ 	.word	0x00004560


	//   ....[9]....
        /*0204*/ 	.word	0x000045d0


	//   ....[10]....
        /*0208*/ 	.word	0x00004600


	//   ....[11]....
        /*020c*/ 	.word	0x00004680


	//   ....[12]....
        /*0210*/ 	.word	0x000046d0


	//   ....[13]....
        /*0214*/ 	.word	0x00004720


	//   ....[14]....
        /*0218*/ 	.word	0x00004740


	//   ....[15]....
        /*021c*/ 	.word	0x00004760


	//   ....[16]....
        /*0220*/ 	.word	0x00007600


	//   ....[17]....
        /*0224*/ 	.word	0x00007640


	//   ....[18]....
        /*0228*/ 	.word	0x00007670


	//   ....[19]....
        /*022c*/ 	.word	0x00007680


	//   ....[20]....
        /*0230*/ 	.word	0x00007690


	//   ....[21]....
        /*0234*/ 	.word	0x000076a0


	//   ....[22]....
        /*0238*/ 	.word	0x000076b0


	//   ....[23]....
        /*023c*/ 	.word	0x000076f0


	//   ....[24]....
        /*0240*/ 	.word	0x00007730


	//   ....[25]....
        /*0244*/ 	.word	0x00007760


	//   ....[26]....
        /*0248*/ 	.word	0x00007790


	//   ....[27]....
        /*024c*/ 	.word	0x000077c0


	//   ....[28]....
        /*0250*/ 	.word	0x00007830


	//   ....[29]....
        /*0254*/ 	.word	0x00007870


	//   ....[30]....
        /*0258*/ 	.word	0x000078b0


	//   ....[31]....
        /*025c*/ 	.word	0x000078e0


	//----- nvinfo : EIATTR_EXIT_INSTR_OFFSETS
	.align		4
.L_22181:
        /*0260*/ 	.byte	0x04, 0x1c
        /*0262*/ 	.short	(.L_22183 - .L_22182)


	//   ....[0]....
.L_22182:
        /*0264*/ 	.word	0x00007ce0


	//   ....[1]....
        /*0268*/ 	.word	0x00007df0


	//   ....[2]....
        /*026c*/ 	.word	0x00008180


	//----- nvinfo : EIATTR_CRS_STACK_SIZE
	.align		4
.L_22183:
        /*0270*/ 	.byte	0x04, 0x1e
        /*0272*/ 	.short	(.L_22185 - .L_22184)
.L_22184:
        /*0274*/ 	.word	0x00000000


	//----- nvinfo : EIATTR_CBANK_PARAM_SIZE
	.align		4
.L_22185:
        /*0278*/ 	.byte	0x03, 0x19
        /*027a*/ 	.short	0x007c


	//----- nvinfo : EIATTR_PARAM_CBANK
	.align		4
        /*027c*/ 	.byte	0x04, 0x0a
        /*027e*/ 	.short	(.L_22187 - .L_22186)
	.align		4
.L_22186:
        /*0280*/ 	.word	index@(.nv.constant0._ZN4vllm25paged_attention_v1_kernelI13__nv_bfloat16S1_Li64ELi32ELi128ELNS_18Fp8KVCacheDataTypeE0ELb0EEEvPT_PKS3_PKT0_S9_ifPKiSB_iPKfiiiSD_SD_iiiii)
        /*0284*/ 	.short	0x0210
        /*0286*/ 	.short	0x007c


	//----- nvinfo : EIATTR_SW_WAR
	.align		4
.L_22187:
        /*0288*/ 	.byte	0x04, 0x36
        /*028a*/ 	.short	(.L_22189 - .L_22188)
.L_22188:
        /*028c*/ 	.word	0x00000008
.L_22189:


//--------------------- .nv.info._ZN4vllm25paged_attention_v1_kernelI13__nv_bfloat16S1_Li32ELi32ELi128ELNS_18Fp8KVCacheDataTypeE0ELb0EEEvPT_PKS3_PKT0_S9_ifPKiSB_iPKfiiiSD_SD_iiiii --------------------------
	.section	.nv.info._ZN4vllm25paged_attention_v1_kernelI13__nv_bfloat16S1_Li32ELi32ELi128ELNS_18Fp8KVCacheDataTypeE0ELb0EEEvPT_PKS3_PKT0_S9_ifPKiSB_iPKfiiiSD_SD_iiiii,"",@"SHT_CUDA_INFO"
	.sectionflags	@""
	.align	4


	//----- nvinfo : EIATTR_CUDA_API_VERSION
	.align		4
        /*0000*/ 	.byte	0x04, 0x37
        /*0002*/ 	.short	(.L_22191 - .L_22190)
.L_22190:
        /*0004*/ 	.word	0x00000082


	//----- nvinfo : EIATTR_KPARAM_INFO
	.align		4
.L_22191:
        /*0008*/ 	.byte	0x04, 0x17
        /*000a*/ 	.short	(.L_22193 - .L_22192)
.L_22192:
        /*000c*/ 	.word	0x00000000
        /*0010*/ 	.short	0x0013
        /*0012*/ 	.short	0x0078
        /*0014*/ 	.byte	0x00, 0xf0, 0x11, 0x00


	//----- nvinfo : EIATTR_KPARAM_INFO
	.align		4
.L_22193:
        /*0018*/ 	.byte	0x04, 0x17
        /*001a*/ 	.short	(.L_22195 - .L_22194)
.L_22194:
        /*001c*/ 	.word	0x00000000
        /*0020*/ 	.short	0x0012
        /*0022*/ 	.short	0x0074
        /*0024*/ 	.byte	0x00, 0xf0, 0x11, 0x00


	//----- nvinfo : EIATTR_KPARAM_INFO
	.align		4
.L_22195:
        /*0028*/ 	.byte	0x04, 0x17
        /*002a*/ 	.short	(.L_22197 - .L_22196)
.L_22196:
        /*002c*/ 	.word	0x00000000
        /*0030*/ 	.short	0x0011
        /*0032*/ 	.short	0x0070
        /*0034*/ 	.byte	0x00, 0xf0, 0x11, 0x00


	//----- nvinfo : EIATTR_KPARAM_INFO
	.align		4
.L_22197:
        /*0038*/ 	.byte	0x04, 0x17
        /*003a*/ 	.short	(.L_22199 - .L_22198)
.L_22198:
        /*003c*/ 	.word	0x00000000
        /*0040*/ 	.short	0x0010
        /*0042*/ 	.short	0x006c
        /*0044*/ 	.byte	0x00, 0xf0, 0x11, 0x00


	//----- nvinfo : EIATTR_KPARAM_INFO
	.align		4
.L_22199:
        /*0048*/ 	.byte	0x04, 0x17
        /*004a*/ 	.short	(.L_22201 - .L_22200)
.L_22200:
        /*004c*/ 	.word	0x00000000
        /*0050*/ 	.short	0x000f
        /*0052*/ 	.short	0x0068
        /*0054*/ 	.byte	0x00, 0xf0, 0x11, 0x00


	//----- nvinfo : EIATTR_KPARAM_INFO
	.align		4
.L_22201:
        /*0058*/ 	.byte	0x04, 0x17
        /*005a*/ 	.short	(.L_22203 - .L_22202)
.L_22202:
        /*005c*/ 	.word	0x00000000
        /*0060*/ 	.short	0x000e
        /*0062*/ 	.short	0x0060
        /*0064*/ 	.byte	0x00, 0xf0, 0x21, 0x00


	//----- nvinfo : EIATTR_KPARAM_INFO
	.align		4
.L_22203:
        /*0068*/ 	.byte	0x04, 0x17
        /*006a*/ 	.short	(.L_22205 - .L_22204)
.L_22204:
        /*006c*/ 	.word	0x00000000
        /*0070*/ 	.short	0x000d
        /*0072*/ 	.short	0x0058
        /*0074*/ 	.byte	0x00, 0xf0, 0x21, 0x00


	//----- nvinfo : EIATTR_KPARAM_INFO
	.align		4
.L_22205:
        /*0078*/ 	.byte	0x04, 0x17
        /*007a*/ 	.short	(.L_22207 - .L_22206)
.L_22206:
        /*007c*/ 	.word	0x00000000
        /*0080*/ 	.short	0x000c
        /*0082*/ 	.short	0x0050
        /*0084*/ 	.byte	0x00, 0xf0, 0x11, 0x00


	//----- nvinfo : EIATTR_KPARAM_INFO
	.align		4
.L_22207:
        /*0088*/ 	.byte	0x04, 0x17
        /*008a*/ 	.short	(.L_22209 - .L_22208)
.L_22208:
        /*008c*/ 	.word	0x00000000
        /*0090*/ 	.short	0x000b
        /*0092*/ 	.short	0x004c
        /*0094*/ 	.byte	0x00, 0xf0, 0x11, 0x00


	//----- nvinfo : EIATTR_KPARAM_INFO
	.align		4
.L_22209:
        /*0098*/ 	.byte	0x04, 0x17
        /*009a*/ 	.short	(.L_22211 - .L_22210)
.L_22210:
        /*009c*/ 	.word	0x00000000
        /*00a0*/ 	.short	0x000a
        /*00a2*/ 	.short	0x0048
        /*00a4*/ 	.byte	0x00, 0xf0, 0x11, 0x00


	//----- nvinfo : EIATTR_KPARAM_INFO
	.align		4
.L_22211:
        /*00a8*/ 	.byte	0x04, 0x17
        /*00aa*/ 	.short	(.L_22213 - .L_22212)
.L_22212:
        /*00ac*/ 	.word	0x00000000
        /*00b0*/ 	.short	0x0009
        /*00b2*/ 	.short	0x0040
        /*00b4*/ 	.byte	0x00, 0xf0, 0x21, 0x00


	//----- nvinfo : EIATTR_KPARAM_INFO
	.align		4
.L_22213:
        /*00b8*/ 	.byte	0x04, 0x17
        /*00ba*/ 	.short	(.L_22215 - .L_22214)
.L_22214:
        /*00bc*/ 	.word	0x00000000
        /*00c0*/ 	.short	0x0008
        /*00c2*/ 	.short	0x0038
        /*00c4*/ 	.byte	0x00, 0xf0, 0x11, 0x00


	//----- nvinfo : EIATTR_KPARAM_INFO
	.align		4
.L_22215:
        /*00c8*/ 	.byte	0x04, 0x17
        /*00ca*/ 	.short	(.L_22217 - .L_22216)
.L_22216:
        /*00cc*/ 	.word	0x00000000
        /*00d0*/ 	.short	0x0007
        /*00d2*/ 	.short	0x0030
        /*00d4*/ 	.byte	0x00, 0xf0, 0x21, 0x00


	//----- nvinfo : EIATTR_KPARAM_INFO
	.align		4
.L_22217:
        /*00d8*/ 	.byte	0x04, 0x17
        /*00da*/ 	.short	(.L_22219 - .L_22218)
.L_22218:
        /*00dc*/ 	.word	0x00000000
        /*00e0*/ 	.short	0x0006
        /*00e2*/ 	.short	0x0028
        /*00e4*/ 	.byte	0x00, 0xf0, 0x21, 0x00


	//----- nvinfo : EIATTR_KPARAM_INFO
	.align		4
.L_22219:
        /*00e8*/ 	.byte	0x04, 0x17
        /*00ea*/ 	.short	(.L_22221 - .L_22220)
.L_22220:
        /*00ec*/ 	.word	0x00000000
        /*00f0*/ 	.short	0x0005
        /*00f2*/ 	.short	0x0024
        /*00f4*/ 	.byte	0x00, 0xf0, 0x11, 0x00


	//----- nvinfo : EIATTR_KPARAM_INFO
	.align		4
.L_22221:
        /*00f8*/ 	.byte	0x04, 0x17
        /*00fa*/ 	.short	(.L_22223 - .L_22222)
.L_22222:
        /*00fc*/ 	.word	0x00000000
        /*0100*/ 	.short	0x0004
        /*0102*/ 	.short	0x0020
        /*0104*/ 	.byte	0x00, 0xf0, 0x11, 0x00


	//----- nvinfo : EIATTR_KPARAM_INFO
	.align		4
.L_22223:
        /*0108*/ 	.byte	0x04, 0x17
        /*010a*/ 	.short	(.L_22225 - .L_22224)
.L_22224:
        /*010c*/ 	.word	0x00000000
        /*0110*/ 	.short	0x0003
        /*0112*/ 	.short	0x0018
        /*0114*/ 	.byte	0x00, 0xf0, 0x21, 0x00


	//----- nvinfo : EIATTR_KPARAM_INFO
	.align		4
.L_22225:
        /*0118*/ 	.byte	0x04, 0x17
        /*011a*/ 	.short	(.L_22227 - .L_22226)
.L_22226:
        /*011c*/ 	.word	0x00000000
        /*0120*/ 	.short	0x0002
        /*0122*/ 	.short	0x0010
        /*0124*/ 	.byte	0x00, 0xf0, 0x21, 0x00


	//----- nvinfo : EIATTR_KPARAM_INFO
	.align		4
.L_22227:
        /*0128*/ 	.byte	0x04, 0x17
        /*012a*/ 	.short	(.L_22229 - .L_22228)
.L_22228:
        /*012c*/ 	.word	0x00000000
        /*0130*/ 	.short	0x0001
        /*0132*/ 	.short	0x0008
        /*0134*/ 	.byte	0x00, 0xf0, 0x21, 0x00


	//----- nvinfo : EIATTR_KPARAM_INFO
	.align		4
.L_22229:
        /*0138*/ 	.byte	0x04, 0x17
        /*013a*/ 	.short	(.L_22231 - .L_22230)
.L_22230:
        /*013c*/ 	.word	0x00000000
        /*0140*/ 	.short	0x0000
        /*0142*/ 	.short	0x0000
        /*0144*/ 	.byte	0x00, 0xf0, 0x21, 0x00


	//----- nvinfo : EIATTR_SPARSE_MMA_MASK
	.align		4
.L_22231:
        /*0148*/ 	.byte	0x03, 0x50
        /*014a*/ 	.short	0x0000


	//----- nvinfo : EIATTR_MAXREG_COUNT
	.align		4
        /*014c*/ 	.byte	0x03, 0x1b
        /*014e*/ 	.short	0x00ff


	//----- nvinfo : EIATTR_NUM_BARRIERS
	.align		4
        /*0150*/ 	.byte	0x02, 0x4c
        /*0152*/ 	.byte	0x01
	.zero		1


	//----- nvinfo : EIATTR_MERCURY_ISA_VERSION
	.align		4
        /*0154*/ 	.byte	0x03, 0x5f
        /*0156*/ 	.short	0x0101


	//----- nvinfo : EIATTR_COOP_GROUP_MASK_REGIDS
	.align		4
        /*0158*/ 	.byte	0x04, 0x29
        /*015a*/ 	.short	(.L_22233 - .L_22232)


	//   ....[0]....
.L_22232:
        /*015c*/ 	.word	0xffffffff


	//   ....[1]....
        /*0160*/ 	.word	0xffffffff


	//   ....[2]....
        /*0164*/ 	.word	0xffffffff


	//   ....[3]....
        /*0168*/ 	.word	0xffffffff


	//   ....[4]....
        /*016c*/ 	.word	0xffffffff


	//   ....[5]....
        /*0170*/ 	.word	0xffffffff


	//   ....[6]....
        /*0174*/ 	.word	0xffffffff


	//   ....[7]....
        /*0178*/ 	.word	0xffffffff


	//   ....[8]....
        /*017c*/ 	.word	0xffffffff


	//   ....[9]....
        /*0180*/ 	.word	0xffffffff


	//   ....[10]....
        /*0184*/ 	.word	0xffffffff


	//   ....[11]....
        /*0188*/ 	.word	0xffffffff


	//   ....[12]....
        /*018c*/ 	.word	0xffffffff


	//   ....[13]....
        /*0190*/ 	.word	0xffffffff


	//   ....[14]....
        /*0194*/ 	.word	0xffffffff


	//   ....[15]....
        /*0198*/ 	.word	0xffffffff


	//   ....[16]....
        /*019c*/ 	.word	0xffffffff


	//   ....[17]....
        /*01a0*/ 	.word	0xffffffff


	//   ....[18]....
        /*01a4*/ 	.word	0xffffffff


	//   ....[19]....
        /*01a8*/ 	.word	0xffffffff


	//   ....[20]....
        /*01ac*/ 	.word	0xffffffff


	//   ....[21]....
        /*01b0*/ 	.word	0xffffffff


	//   ....[22]....
        /*01b4*/ 	.word	0xffffffff


	//   ....[23]....
        /*01b8*/ 	.word	0xffffffff


	//----- nvinfo : EIATTR_COOP_GROUP_INSTR_OFFSETS
	.align		4
.L_22233:
        /*01bc*/ 	.byte	0x04, 0x28
        /*01be*/ 	.short	(.L_22235 - .L_22234)


	//   ....[0]....
.L_22234:
        /*01c0*/ 	.word	0x00002320


	//   ....[1]....
        /*01c4*/ 	.word	0x00002370


	//   ....[2]....
        /*01c8*/ 	.word	0x000023e0


	//   ....[3]....
        /*01cc*/ 	.word	0x00002450


	//   ....[4]....
        /*01d0*/ 	.word	0x000024b0


	//   ....[5]....
        /*01d4*/ 	.word	0x000025a0


	//   ....[6]....
        /*01d8*/ 	.word	0x000025c0


	//   ....[7]....
        /*01dc*/ 	.word	0x000025e0


	//   ....[8]....
        /*01e0*/ 	.word	0x00003420


	//   ....[9]....
        /*01e4*/ 	.word	0x000034a0


	//   ....[10]....
        /*01e8*/ 	.word	0x000034f0


	//   ....[11]....
        /*01ec*/ 	.word	0x00003550


	//   ....[12]....
        /*01f0*/ 	.word	0x00003590


	//   ....[13]....
        /*01f4*/ 	.word	0x000035e0


	//   ....[14]....
        /*01f8*/ 	.word	0x00003600


	//   ....[15]....
        /*01fc*/ 	.word	0x00003620


	//   ....[16]....
        /*0200*/ 	.word	0x00005360


	//   ....[17]....
        /*0204*/ 	.word	0x000053a0


	//   ....[18]....
        /*0208*/ 	.word	0x000053e0


	//   ....[19]....
        /*020c*/ 	.word	0x00005420


	//   ....[20]....
        /*0210*/ 	.word	0x000054b0


	//   ....[21]....
        /*0214*/ 	.word	0x000054e0


	//   ....[22]....
        /*0218*/ 	.word	0x00005500


	//   ....[23]....
        /*021c*/ 	.word	0x00005510


	//----- nvinfo : EIATTR_EXIT_INSTR_OFFSETS
	.align		4
.L_22235:
        /*0220*/ 	.byte	0x04, 0x1c
        /*0222*/ 	.short	(.L_22237 - .L_22236)


	//   ....[0]....
.L_22236:
        /*0224*/ 	.word	0x00005790


	//   ....[1]....
        /*0228*/ 	.word	0x000058a0


	//   ....[2]....
        /*022c*/ 	.word	0x00005a70


	//----- nvinfo : EIATTR_CRS_STACK_SIZE
	.align		4
.L_22237:
        /*0230*/ 	.byte	0x04, 0x1e
        /*0232*/ 	.short	(.L_22239 - .L_22238)
.L_22238:
        /*0234*/ 	.word	0x00000000


	//----- nvinfo : EIATTR_CBANK_PARAM_SIZE
	.align		4
.L_22239:
        /*0238*/ 	.byte	0x03, 0x19
        /*023a*/ 	.short	0x007c


	//----- nvinfo : EIATTR_PARAM_CBANK
	.align		4
        /*023c*/ 	.byte	0x04, 0x0a
        /*023e*/ 	.short	(.L_22241 - .L_22240)
	.align		4
.L_22240:
        /*0240*/ 	.word	index@(.nv.constant0._ZN4vllm25paged_attention_v1_kernelI13__nv_bfloat16S1_Li32ELi32ELi128ELNS_18Fp8KVCacheDataTypeE0ELb0EEEvPT_PKS3_PKT0_S9_ifPKiSB_iPKfiiiSD_SD_iiiii)
        /*0244*/ 	.short	0x0210
        /*0246*/ 	.short	0x007c


	//----- nvinfo : EIATTR_SW_WAR
	.align		4
.L_22241:
        /*0248*/ 	.byte	0x04, 0x36
        /*024a*/ 	.short	(.L_22243 - .L_22242)
.L_22242:
        /*024c*/ 	.word	0x00000008
.L_22243:


//--------------------- .nv.info._ZN4vllm25paged_attention_v1_kernelI13__nv_bfloat16S1_Li256ELi32ELi128ELNS_18Fp8KVCacheDataTypeE0ELb1EEEvPT_PKS3_PKT0_S9_ifPKiSB_iPKfiiiSD_SD_iiiii --------------------------
	.section	.nv.info._ZN4vllm25paged_attention_v1_kernelI13__nv_bfloat16S1_Li256ELi32ELi128ELNS_18Fp8KVCacheDataTypeE0ELb1EEEvPT_PKS3_PKT0_S9_ifPKiSB_iPKfiiiSD_SD_iiiii,"",@"SHT_CUDA_INFO"
	.sectionflags	@""
	.align	4


	//----- nvinfo : EIATTR_CUDA_API_VERSION
	.align		4
        /*0000*/ 	.byte	0x04, 0x37
        /*0002*/ 	.short	(.L_22245 - .L_22244)
.L_22244:
        /*0004*/ 	.word	0x00000082


	//----- nvinfo : EIATTR_KPARAM_INFO
	.align		4
.L_22245:
        /*0008*/ 	.byte	0x04, 0x17
        /*000a*/ 	.short	(.L_22247 - .L_22246)
.L_22246:
        /*000c*/ 	.word	0x00000000
        /*0010*/ 	.short	0x0013
        /*0012*/ 	.short	0x0078
        /*0014*/ 	.byte	0x00, 0xf0, 0x11, 0x00


	//----- nvinfo : EIATTR_KPARAM_INFO
	.align		4
.L_22247:
        /*0018*/ 	.byte	0x04, 0x17
        /*001a*/ 	.short	(.L_22249 - .L_22248)
.L_22248:
        /*001c*/ 	.word	0x00000000
        /*0020*/ 	.short	0x0012
        /*0022*/ 	.short	0x0074
        /*0024*/ 	.byte	0x00, 0xf0, 0x11, 0x00


	//----- nvinfo : EIATTR_KPARAM_INFO
	.align		4
.L_22249:
        /*0028*/ 	.byte	0x04, 0x17
        /*002a*/ 	.short	(.L_22251 - .L_22250)
.L_22250:
        /*002c*/ 	.word	0x00000000
        /*0030*/ 	.short	0x0011
        /*0032*/ 	.short	0x0070
        /*0034*/ 	.byte	0x00, 0xf0, 0x11, 0x00


	//----- nvinfo : EIATTR_KPARAM_INFO
	.align		4
.L_22251:
        /*0038*/ 	.byte	0x04, 0x17
        /*003a*/ 	.short	(.L_22253 - .L_22252)
.L_22252:
        /*003c*/ 	.word	0x00000000
        /*0040*/ 	.short	0x0010
        /*0042*/ 	.short	0x006c
        /*0044*/ 	.byte	0x00, 0xf0, 0x11, 0x00


	//----- nvinfo : EIATTR_KPARAM_INFO
	.align		4
.L_22253:
        /*0048*/ 	.byte	0x04, 0x17
        /*004a*/ 	.short	(.L_22255 - .L_22254)
.L_22254:
        /*004c*/ 	.word	0x00000000
        /*0050*/ 	.short	0x000f
        /*0052*/ 	.short	0x0068
        /*0054*/ 	.byte	0x00, 0xf0, 0x11, 0x00


	//----- nvinfo : EIATTR_KPARAM_INFO
	.align		4
.L_22255:
        /*0058*/ 	.byte	0x04, 0x17
        /*005a*/ 	.short	(.L_22257 - .L_22256)
.L_22256:
        /*005c*/ 	.word	0x00000000
        /*0060*/ 	.short	0x000e
        /*0062*/ 	.short	0x0060
        /*0064*/ 	.byte	0x00, 0xf0, 0x21, 0x00


	//----- nvinfo : EIATTR_KPARAM_INFO
	.align		4
.L_22257:
        /*0068*/ 	.byte	0x04, 0x17
        /*006a*/ 	.short	(.L_22259 - .L_22258)
.L_22258:
        /*006c*/ 	.word	0x00000000
        /*0070*/ 	.short	0x000d
        /*0072*/ 	.short	0x0058
        /*0074*/ 	.byte	0x00, 0xf0, 0x21, 0x00


	//----- nvinfo : EIATTR_KPARAM_INFO
	.align		4
.L_22259:
        /*0078*/ 	.byte	0x04, 0x17
        /*007a*/ 	.short	(.L_22261 - .L_22260)
.L_22260:
        /*007c*/ 	.word	0x00000000
        /*0080*/ 	.short	0x000c
        /*0082*/ 	.short	0x0050
        /*0084*/ 	.byte	0x00, 0xf0, 0x11, 0x00


	//----- nvinfo : EIATTR_KPARAM_INFO
	.align		4
.L_22261:
        /*0088*/ 	.byte	0x04, 0x17
        /*008a*/ 	.short	(.L_22263 - .L_22262)
.L_22262:
        /*008c*/ 	.word	0x00000000
        /*0090*/ 	.short	0x000b
        /*0092*/ 	.short	0x004c
        /*0094*/ 	.byte	0x00, 0xf0, 0x11, 0x00


	//----- nvinfo : EIATTR_KPARAM_INFO
	.align		4
.L_22263:
        /*0098*/ 	.byte	0x04, 0x17
        /*009a*/ 	.short	(.L_22265 - .L_22264)
.L_22264:
        /*009c*/ 	.word	0x00000000
        /*00a0*/ 	.short	0x000a
        /*00a2*/ 	.short	0x0048
        /*00a4*/ 	.byte	0x00, 0xf0, 0x11, 0x00


	//----- nvinfo : EIATTR_KPARAM_INFO
	.align		4
.L_22265:
        /*00a8*/ 	.byte	0x04, 0x17
        /*00aa*/ 	.short	(.L_22267 - .L_22266)
.L_22266:
        /*00ac*/ 	.word	0x00000000
        /*00b0*/ 	.short	0x0009
        /*00b2*/ 	.short	0x0040
        /*00b4*/ 	.byte	0x00, 0xf0, 0x21, 0x00


	//----- nvinfo : EIATTR_KPARAM_INFO
	.align		4
.L_22267:
        /*00b8*/ 	.byte	0x04, 0x17
        /*00ba*/ 	.short	(.L_22269 - .L_22268)
.L_22268:
        /*00bc*/ 	.word	0x00000000
        /*00c0*/ 	.short	0x0008
        /*00c2*/ 	.short	0x0038
        /*00c4*/ 	.byte	0x00, 0xf0, 0x11, 0x00


	//----- nvinfo : EIATTR_KPARAM_INFO
	.align		4
.L_22269:
        /*00c8*/ 	.byte	0x04, 0x17
        /*00ca*/ 	.short	(.L_22271 - .L_22270)
.L_22270:
        /*00cc*/ 	.word	0x00000000
        /*00d0*/ 	.short	0x0007
        /*00d2*/ 	.short	0x0030
        /*00d4*/ 	.byte	0x00, 0xf0, 0x21, 0x00


	//----- nvinfo : EIATTR_KPARAM_INFO
	.align		4
.L_22271:
        /*00d8*/ 	.byte	0x04, 0x17
        /*00da*/ 	.short	(.L_22273 - .L_22272)
.L_22272:
        /*00dc*/ 	.word	0x00000000
        /*00e0*/ 	.short	0x0006
        /*00e2*/ 	.short	0x0028
        /*00e4*/ 	.byte	0x00, 0xf0, 0x21, 0x00


	//----- nvinfo : EIATTR_KPARAM_INFO
	.align		4
.L_22273:
        /*00e8*/ 	.byte	0x04, 0x17
        /*00ea*/ 	.short	(.L_22275 - .L_22274)
.L_22274:
        /*00ec*/ 	.word	0x00000000
        /*00f0*/ 	.short	0x0005
        /*00f2*/ 	.short	0x0024
        /*00f4*/ 	.byte	0x00, 0xf0, 0x11, 0x00


	//----- nvinfo : EIATTR_KPARAM_INFO
	.align		4
.L_22275:
        /*00f8*/ 	.byte	0x04, 0x17
        /*00fa*/ 	.short	(.L_22277 - .L_22276)
.L_22276:
        /*00fc*/ 	.word	0x00000000
        /*0100*/ 	.short	0x0004
        /*0102*/ 	.short	0x0020
        /*0104*/ 	.byte	0x00, 0xf0, 0x11, 0x00


	//----- nvinfo : EIATTR_KPARAM_INFO
	.align		4
.L_22277:
        /*0108*/ 	.byte	0x04, 0x17
        /*010a*/ 	.short	(.L_22279 - .L_22278)
.L_22278:
        /*010c*/ 	.word	0x00000000
        /*0110*/ 	.short	0x0003
        /*0112*/ 	.short	0x0018
        /*0114*/ 	.byte	0x00, 0xf0, 0x21, 0x00


	//----- nvinfo : EIATTR_KPARAM_INFO
	.align		4
.L_22279:
        /*0118*/ 	.byte	0x04, 0x17
        /*011a*/ 	.short	(.L_22281 - .L_22280)
.L_22280:
        /*011c*/ 	.word	0x00000000
        /*0120*/ 	.short	0x0002
        /*0122*/ 	.short	0x0010
        /*0124*/ 	.byte	0x00, 0xf0, 0x21, 0x00


	//----- nvinfo : EIATTR_KPARAM_INFO
	.align		4
.L_22281:
        /*0128*/ 	.byte	0x04, 0x17
        /*012a*/ 	.short	(.L_22283 - .L_22282)
.L_22282:
        /*012c*/ 	.word	0x00000000
        /*0130*/ 	.short	0x0001
        /*0132*/ 	.short	0x0008
        /*0134*/ 	.byte	0x00, 0xf0, 0x21, 0x00


	//----- nvinfo : EIATTR_KPARAM_INFO
	.align		4
.L_22283:
        /*0138*/ 	.byte	0x04, 0x17
        /*013a*/ 	.short	(.L_22285 - .L_22284)
.L_22284:
        /*013c*/ 	.word	0x00000000
        /*0140*/ 	.short	0x0000
        /*0142*/ 	.short	0x0000
        /*0144*/ 	.byte	0x00, 0xf0, 0x21, 0x00


	//----- nvinfo : EIATTR_SPARSE_MMA_MASK
	.align		4
.L_22285:
        /*0148*/ 	.byte	0x03, 0x50
        /*014a*/ 	.short	0x0000


	//----- nvinfo : EIATTR_MAXREG_COUNT
	.align		4
        /*014c*/ 	.byte	0x03, 0x1b
        /*014e*/ 	.short	0x00ff


	//----- nvinfo : EIATTR_NUM_BARRIERS
	.align		4
        /*0150*/ 	.byte	0x02, 0x4c
        /*0152*/ 	.byte	0x01
	.zero		1


	//----- nvinfo : EIATTR_ANNOTATIONS
	.align		4
        /*0154*/ 	.byte	0x04, 0x55
        /*0156*/ 	.short	(.L_22287 - .L_22286)


	//   ....[0]....
.L_22286:
        /* <DEDUP_REMOVED lines=28> */


	//----- nvinfo : EIATTR_MERCURY_ISA_VERSION
	.align		4
.L_22287:
        /*0308*/ 	.byte	0x03, 0x5f
        /*030a*/ 	.short	0x0101


	//----- nvinfo : EIATTR_COOP_GROUP_MASK_REGIDS
	.align		4
        /*030c*/ 	.byte	0x04, 0x29
        /*030e*/ 	.short	(.L_22289 - .L_22288)


	//   ....[0]....
.L_22288:
        /*0310*/ 	.word	0xffffffff


	//   ....[1]....
        /*0314*/ 	.word	0xffffffff


	//   ....[2]....
        /*0318*/ 	.word	0xffffffff


	//   ....[3]....
        /*031c*/ 	.word	0xffffffff


	//   ....[4]....
        /*0320*/ 	.word	0xffffffff


	//   ....[5]....
        /*0324*/ 	.word	0xffffffff


	//   ....[6]....
        /*0328*/ 	.word	0xffffffff


	//   ....[7]....
        /*032c*/ 	.word	0xffffffff


	//   ....[8]....
        /*0330*/ 	.word	0xffffffff


	//   ....[9]....
        /*0334*/ 	.word	0xffffffff


	//   ....[10]....
        /*0338*/ 	.word	0xffffffff


	//   ....[11]....
        /*033c*/ 	.word	0xffffffff


	//   ....[12]....
        /*0340*/ 	.word	0xffffffff


	//   ....[13]....
        /*0344*/ 	.word	0xffffffff


	//   ....[14]....
        /*0348*/ 	.word	0xffffffff


	//   ....[15]....
        /*034c*/ 	.word	0xffffffff


	//   ....[16]....
        /*0350*/ 	.word	0xffffffff


	//   ....[17]....
        /*0354*/ 	.word	0xffffffff


	//   ....[18]....
        /*0358*/ 	.word	0xffffffff


	//   ....[19]....
        /*035c*/ 	.word	0xffffffff


	//   ....[20]....
        /*0360*/ 	.word	0xffffffff


	//   ....[21]....
        /*0364*/ 	.word	0xffffffff


	//   ....[22]....
        /*0368*/ 	.word	0xffffffff


	//   ....[23]....
        /*036c*/ 	.word	0xffffffff


	//   ....[24]....
        /*0370*/ 	.word	0xffffffff


	//   ....[25]....
        /*0374*/ 	.word	0xffffffff


	//   ....[26]....
        /*0378*/ 	.word	0xffffffff


	//   ....[27]....
        /*037c*/ 	.word	0xffffffff


	//   ....[28]....
        /*0380*/ 	.word	0xffffffff


	//   ....[29]....
        /*0384*/ 	.word	0xffffffff


	//   ....[30]....
        /*0388*/ 	.word	0xffffffff


	//   ....[31]....
        /*038c*/ 	.word	0xffffffff


	//   ....[32]....
        /*0390*/ 	.word	0xffffffff


	//   ....[33]....
        /*0394*/ 	.word	0xffffffff


	//   ....[34]....
        /*0398*/ 	.word	0xffffffff


	//   ....[35]....
        /*039c*/ 	.word	0xffffffff


	//   ....[36]....
        /*03a0*/ 	.word	0xffffffff


	//   ....[37]....
        /*03a4*/ 	.word	0xffffffff


	//   ....[38]....
        /*03a8*/ 	.word	0xffffffff


	//   ....[39]....
        /*03ac*/ 	.word	0xffffffff


	//   ....[40]....
        /*03b0*/ 	.word	0xffffffff


	//   ....[41]....
        /*03b4*/ 	.word	0xffffffff


	//   ....[42]....
        /*03b8*/ 	.word	0xffffffff


	//   ....[43]....
        /*03bc*/ 	.word	0xffffffff


	//   ....[44]....
        /*03c0*/ 	.word	0xffffffff


	//   ....[45]....
        /*03c4*/ 	.word	0xffffffff


	//   ....[46]....
        /*03c8*/ 	.word	0xffffffff


	//   ....[47]....
        /*03cc*/ 	.word	0xffffffff


	//   ....[48]....
        /*03d0*/ 	.word	0xffffffff


	//   ....[49]....
        /*03d4*/ 	.word	0xffffffff


	//   ....[50]....
        /*03d8*/ 	.word	0xffffffff


	//   ....[51]....
        /*03dc*/ 	.word	0xffffffff


	//   ....[52]....
        /*03e0*/ 	.word	0xffffffff


	//   ....[53]....
        /*03e4*/ 	.word	0xffffffff


	//   ....[54]....
        /*03e8*/ 	.word	0xffffffff


	//   ....[55]....
        /*03ec*/ 	.word	0xffffffff


	//   ....[56]....
        /*03f0*/ 	.word	0xffffffff


	//   ....[57]....
        /*03f4*/ 	.word	0xffffffff


	//   ....[58]....
        /*03f8*/ 	.word	0xffffffff


	//   ....[59]....
        /*03fc*/ 	.word	0xffffffff


	//   ....[60]....
        /*0400*/ 	.word	0xffffffff


	//   ....[61]....
        /*0404*/ 	.word	0xffffffff


	//   ....[62]....
        /*0408*/ 	.word	0xffffffff


	//   ....[63]....
        /*040c*/ 	.word	0xffffffff


	//   ....[64]....
        /*0410*/ 	.word	0xffffffff


	//   ....[65]....
        /*0414*/ 	.word	0xffffffff


	//   ....[66]....
        /*0418*/ 	.word	0xffffffff


	//   ....[67]....
        /*041c*/ 	.word	0xffffffff


	//   ....[68]....
        /*0420*/ 	.word	0xffffffff


	//   ....[69]....
        /*0424*/ 	.word	0xffffffff


	//   ....[70]....
        /*0428*/ 	.word	0xffffffff


	//   ....[71]....
        /*042c*/ 	.word	0xffffffff


	//   ....[72]....
        /*0430*/ 	.word	0xffffffff


	//   ....[73]....
        /*0434*/ 	.word	0xffffffff


	//   ....[74]....
        /*0438*/ 	.word	0xffffffff


	//   ....[75]....
        /*043c*/ 	.word	0xffffffff


	//   ....[76]....
        /*0440*/ 	.word	0xffffffff


	//   ....[77]....
        /*0444*/ 	.word	0xffffffff


	//   ....[78]....
        /*0448*/ 	.word	0xffffffff


	//   ....[79]....
        /*044c*/ 	.word	0xffffffff


	//----- nvinfo : EIATTR_COOP_GROUP_INSTR_OFFSETS
	.align		4
.L_22289:
        /*0450*/ 	.byte	0x04, 0x28
        /*0452*/ 	.short	(.L_22291 - .L_22290)


	//   ....[0]....
.L_22290:
        /*0454*/ 	.word	0x000063a0


	//   ....[1]....
        /*0458*/ 	.word	0x00006460


	//   ....[2]....
        /*045c*/ 	.word	0x000064b0


	//   ....[3]....
        /*0460*/ 	.word	0x000064e0


	//   ....[4]....
        /*0464*/ 	.word	0x00006590


	//   ....[5]....
        /*0468*/ 	.word	0x00006640


	//   ....[6]....
        /*046c*/ 	.word	0x00006670


	//   ....[7]....
        /*0470*/ 	.word	0x00006690


	//   ....[8]....
        /*0474*/ 	.word	0x000074e0


	//   ....[9]....
        /*0478*/ 	.word	0x00007560


	//   ....[10]....
        /*047c*/ 	.word	0x000075a0


	//   ....[11]....
        /*0480*/ 	.word	0x00007600


	//   ....[12]....
        /*0484*/ 	.word	0x00007650


	//   ....[13]....
        /*0488*/ 	.word	0x000076a0


	//   ....[14]....
        /*048c*/ 	.word	0x000076c0


	//   ....[15]....
        /*0490*/ 	.word	0x000076e0


	//   ....[16]....
        /*0494*/ 	.word	0x00010e20


	//   ....[17]....
        /*0498*/ 	.word	0x00010e60


	//   ....[18]....
        /*049c*/ 	.word	0x00010e70


	//   ....[19]....
        /*04a0*/ 	.word	0x00010e80


	//   ....[20]....
        /*04a4*/ 	.word	0x00010e90


	//   ....[21]....
        /*04a8*/ 	.word	0x00010ea0


	//   ....[22]....
        /*04ac*/ 	.word	0x00010ec0


	//   ....[23]....
        /*04b0*/ 	.word	0x00010ee0


	//   ....[24]....
        /*04b4*/ 	.word	0x00010f00


	//   ....[25]....
        /*04b8*/ 	.word	0x00010f20


	//   ....[26]....
        /*04bc*/ 	.word	0x00010f40


	//   ....[27]....
        /*04c0*/ 	.word	0x00010f60


	//   ....[28]....
        /*04c4*/ 	.word	0x00010f70


	//   ....[29]....
        /*04c8*/ 	.word	0x00010f90


	//   ....[30]....
        /*04cc*/ 	.word	0x00010fb0


	//   ....[31]....
        /*04d0*/ 	.word	0x00010fd0


	//   ....[32]....
        /*04d4*/ 	.word	0x00010ff0


	//   ....[33]....
        /*04d8*/ 	.word	0x00011010


	//   ....[34]....
        /*04dc*/ 	.word	0x00011030


	//   ....[35]....
        /*04e0*/ 	.word	0x00011050


	//   ....[36]....
        /*04e4*/ 	.word	0x00011070


	//   ....[37]....
        /*04e8*/ 	.word	0x00011090


	//   ....[38]....
        /*04ec*/ 	.word	0x000110c0


	//   ....[39]....
        /*04f0*/ 	.word	0x000110f0


	//   ....[40]....
        /*04f4*/ 	.word	0x00011110


	//   ....[41]....
        /*04f8*/ 	.word	0x00011130


	//   ....[42]....
        /*04fc*/ 	.word	0x00011150


	//   ....[43]....
        /*0500*/ 	.word	0x00011170


	//   ....[44]....
        /*0504*/ 	.word	0x00011190


	//   ....[45]....
        /*0508*/ 	.word	0x000111b0


	//   ....[46]....
        /*050c*/ 	.word	0x000111d0


	//   ....[47]....
        /*0510*/ 	.word	0x000111f0


	//   ....[48]....
        /*0514*/ 	.word	0x00011210


	//   ....[49]....
        /*0518*/ 	.word	0x00011230


	//   ....[50]....
        /*051c*/ 	.word	0x00011250


	//   ....[51]....
        /*0520*/ 	.word	0x00011270


	//   ....[52]....
        /*0524*/ 	.word	0x00011290


	//   ....[53]....
        /*0528*/ 	.word	0x000112b0


	//   ....[54]....
        /*052c*/ 	.word	0x000112d0


	//   ....[55]....
        /*0530*/ 	.word	0x000112f0


	//   ....[56]....
        /*0534*/ 	.word	0x00011310


	//   ....[57]....
        /*0538*/ 	.word	0x00011340


	//   ....[58]....
        /*053c*/ 	.word	0x00011360


	//   ....[59]....
        /*0540*/ 	.word	0x00011380


	//   ....[60]....
        /*0544*/ 	.word	0x000113a0


	//   ....[61]....
        /*0548*/ 	.word	0x000113c0


	//   ....[62]....
        /*054c*/ 	.word	0x000113e0


	//   ....[63]....
        /*0550*/ 	.word	0x000113f0


	//   ....[64]....
        /*0554*/ 	.word	0x00011410


	//   ....[65]....
        /*0558*/ 	.word	0x00011430


	//   ....[66]....
        /*055c*/ 	.word	0x00011450


	//   ....[67]....
        /*0560*/ 	.word	0x00011470


	//   ....[68]....
        /*0564*/ 	.word	0x00011490


	//   ....[69]....
        /*0568*/ 	.word	0x000114b0


	//   ....[70]....
        /*056c*/ 	.word	0x000114d0


	//   ....[71]....
        /*0570*/ 	.word	0x000114f0


	//   ....[72]....
        /*0574*/ 	.word	0x00011510


	//   ....[73]....
        /*0578*/ 	.word	0x00011530


	//   ....[74]....
        /*057c*/ 	.word	0x00011550


	//   ....[75]....
        /*0580*/ 	.word	0x00011570


	//   ....[76]....
        /*0584*/ 	.word	0x00011590


	//   ....[77]....
        /*0588*/ 	.word	0x000115b0


	//   ....[78]....
        /*058c*/ 	.word	0x000115d0


	//   ....[79]....
        /*0590*/ 	.word	0x000115f0


	//----- nvinfo : EIATTR_EXIT_INSTR_OFFSETS
	.align		4
.L_22291:
        /*0594*/ 	.byte	0x04, 0x1c
        /*0596*/ 	.short	(.L_22293 - .L_22292)


	//   ....[0]....
.L_22292:
        /*0598*/ 	.word	0x000125e0


	//   ....[1]....
        /*059c*/ 	.word	0x000125f0


	//   ....[2]....
        /*05a0*/ 	.word	0x00013530


	//----- nvinfo : EIATTR_CRS_STACK_SIZE
	.align		4
.L_22293:
        /*05a4*/ 	.byte	0x04, 0x1e
        /*05a6*/ 	.short	(.L_22295 - .L_22294)
.L_22294:
        /*05a8*/ 	.word	0x00000000


	//----- nvinfo : EIATTR_CBANK_PARAM_SIZE
	.align		4
.L_22295:
        /*05ac*/ 	.byte	0x03, 0x19
        /*05ae*/ 	.short	0x007c


	//----- nvinfo : EIATTR_PARAM_CBANK
	.align		4
        /*05b0*/ 	.byte	0x04, 0x0a
        /*05b2*/ 	.short	(.L_22297 - .L_22296)
	.align		4
.L_22296:
        /*05b4*/ 	.word	index@(.nv.constant0._ZN4vllm25paged_attention_v1_kernelI13__nv_bfloat16S1_Li256ELi32ELi128ELNS_18Fp8KVCacheDataTypeE0ELb1EEEvPT_PKS3_PKT0_S9_ifPKiSB_iPKfiiiSD_SD_iiiii)
        /*05b8*/ 	.short	0x0210
        /*05ba*/ 	.short	0x007c


	//----- nvinfo : EIATTR_SW_WAR
	.align		4
.L_22297:
        /*05bc*/ 	.byte	0x04, 0x36
        /*05be*/ 	.short	(.L_22299 - .L_22298)
.L_22298:
        /*05c0*/ 	.word	0x00000008
.L_22299:


//--------------------- .nv.info._ZN4vllm25paged_attention_v1_kernelI13__nv_bfloat16S1_Li192ELi32ELi128ELNS_18Fp8KVCacheDataTypeE0ELb1EEEvPT_PKS3_PKT0_S9_ifPKiSB_iPKfiiiSD_SD_iiiii --------------------------
	.section	.nv.info._ZN4vllm25paged_attention_v1_kernelI13__nv_bfloat16S1_Li192ELi32ELi128ELNS_18Fp8KVCacheDataTypeE0ELb1EEEvPT_PKS3_PKT0_S9_ifPKiSB_iPKfiiiSD_SD_iiiii,"",@"SHT_CUDA_INFO"
	.sectionflags	@""
	.align	4


	//----- nvinfo : EIATTR_CUDA_API_VERSION
	.align		4
        /*0000*/ 	.byte	0x04, 0x37
        /*0002*/ 	.short	(.L_22301 - .L_22300)
.L_22300:
        /*0004*/ 	.word	0x00000082


	//----- nvinfo : EIATTR_KPARAM_INFO
	.align		4
.L_22301:
        /*0008*/ 	.byte	0x04, 0x17
        /*000a*/ 	.short	(.L_22303 - .L_22302)
.L_22302:
        /*000c*/ 	.word	0x00000000
        /*0010*/ 	.short	0x0013
        /*0012*/ 	.short	0x0078
        /*0014*/ 	.byte	0x00, 0xf0, 0x11, 0x00


	//----- nvinfo : EIATTR_KPARAM_INFO
	.align		4
.L_22303:
        /*0018*/ 	.byte	0x04, 0x17
        /*001a*/ 	.short	(.L_22305 - .L_22304)
.L_22304:
        /*001c*/ 	.word	0x00000000
        /*0020*/ 	.short	0x0012
        /*0022*/ 	.short	0x0074
        /*0024*/ 	.byte	0x00, 0xf0, 0x11, 0x00


	//----- nvinfo : EIATTR_KPARAM_INFO
	.align		4
.L_22305:
        /*0028*/ 	.byte	0x04, 0x17
        /*002a*/ 	.short	(.L_22307 - .L_22306)
.L_22306:
        /*002c*/ 	.word	0x00000000
        /*0030*/ 	.short	0x0011
        /*0032*/ 	.short	0x0070
        /*0034*/ 	.byte	0x00, 0xf0, 0x11, 0x00


	//----- nvinfo : EIATTR_KPARAM_INFO
	.align		4
.L_22307:
        /*0038*/ 	.byte	0x04, 0x17
        /*003a*/ 	.short	(.L_22309 - .L_22308)
.L_22308:
        /*003c*/ 	.word	0x00000000
        /*0040*/ 	.short	0x0010
        /*0042*/ 	.short	0x006c
        /*0044*/ 	.byte	0x00, 0xf0, 0x11, 0x00


	//----- nvinfo : EIATTR_KPARAM_INFO
	.align		4
.L_22309:
        /*0048*/ 	.byte	0x04, 0x17
        /*004a*/ 	.short	(.L_22311 - .L_22310)
.L_22310:
        /*004c*/ 	.word	0x00000000
        /*0050*/ 	.short	0x000f
        /*0052*/ 	.short	0x0068
        /*0054*/ 	.byte	0x00, 0xf0, 0x11, 0x00


	//----- nvinfo : EIATTR_KPARAM_INFO
	.align		4
.L_22311:
        /*0058*/ 	.byte	0x04, 0x17
        /*005a*/ 	.short	(.L_22313 - .L_22312)
.L_22312:
        /*005c*/ 	.word	0x00000000
        /*0060*/ 	.short	0x000e
        /*0062*/ 	.short	0x0060
        /*0064*/ 	.byte	0x00, 0xf0, 0x21, 0x00


	//----- nvinfo : EIATTR_KPARAM_INFO
	.align		4
.L_22313:
        /*0068*/ 	.byte	0x04, 0x17
        /*006a*/ 	.short	(.L_22315 - .L_22314)
.L_22314:
        /*006c*/ 	.word	0x00000000
        /*0070*/ 	.short	0x000d
        /*0072*/ 	.short	0x0058
        /*0074*/ 	.byte	0x00, 0xf0, 0x21, 0x00


	//----- nvinfo : EIATTR_KPARAM_INFO
	.align		4
.L_22315:
        /*0078*/ 	.byte	0x04, 0x17
        /*007a*/ 	.short	(.L_22317 - .L_22316)
.L_22316:
        /*007c*/ 	.word	0x00000000
        /*0080*/ 	.short	0x000c
        /*0082*/ 	.short	0x0050
        /*0084*/ 	.byte	0x00, 0xf0, 0x11, 0x00


	//----- nvinfo : EIATTR_KPARAM_INFO
	.align		4
.L_22317:
        /*0088*/ 	.byte	0x04, 0x17
        /*008a*/ 	.short	(.L_22319 - .L_22318)
.L_22318:
        /*008c*/ 	.word	0x00000000
        /*0090*/ 	.short	0x000b
        /*0092*/ 	.short	0x004c
        /*0094*/ 	.byte	0x00, 0xf0, 0x11, 0x00


	//----- nvinfo : EIATTR_KPARAM_INFO
	.align		4
.L_22319:
        /*0098*/ 	.byte	0x04, 0x17
        /*009a*/ 	.short	(.L_22321 - .L_22320)
.L_22320:
        /*009c*/ 	.word	0x00000000
        /*00a0*/ 	.short	0x000a
        /*00a2*/ 	.short	0x0048
        /*00a4*/ 	.byte	0x00, 0xf0, 0x11, 0x00


	//----- nvinfo : EIATTR_KPARAM_INFO
	.align		4
.L_22321:
        /*00a8*/ 	.byte	0x04, 0x17
        /*00aa*/ 	.short	(.L_22323 - .L_22322)
.L_22322:
        /*00ac*/ 	.word	0x00000000
        /*00b0*/ 	.short	0x0009
        /*00b2*/ 	.short	0x0040
        /*00b4*/ 	.byte	0x00, 0xf0, 0x21, 0x00


	//----- nvinfo : EIATTR_KPARAM_INFO
	.align		4
.L_22323:
        /*00b8*/ 	.byte	0x04, 0x17
        /*00ba*/ 	.short	(.L_22325 - .L_22324)
.L_22324:
        /*00bc*/ 	.word	0x00000000
        /*00c0*/ 	.short	0x0008
        /*00c2*/ 	.short	0x0038
        /*00c4*/ 	.byte	0x00, 0xf0, 0x11, 0x00


	//----- nvinfo : EIATTR_KPARAM_INFO
	.align		4
.L_22325:
        /*00c8*/ 	.byte	0x04, 0x17
        /*00ca*/ 	.short	(.L_22327 - .L_22326)
.L_22326:
        /*00cc*/ 	.word	0x00000000
        /*00d0*/ 	.short	0x0007
        /*00d2*/ 	.short	0x0030
        /*00d4*/ 	.byte	0x00, 0xf0, 0x21, 0x00


	//----- nvinfo : EIATTR_KPARAM_INFO
	.align		4
.L_22327:
        /*00d8*/ 	.byte	0x04, 0x17
        /*00da*/ 	.short	(.L_22329 - .L_22328)
.L_22328:
        /*00dc*/ 	.word	0x00000000
        /*00e0*/ 	.short	0x0006
        /*00e2*/ 	.short	0x0028
        /*00e4*/ 	.byte	0x00, 0xf0, 0x21, 0x00


	//----- nvinfo : EIATTR_KPARAM_INFO
	.align		4
.L_22329:
        /*00e8*/ 	.byte	0x04, 0x17
        /*00ea*/ 	.short	(.L_22331 - .L_22330)
.L_22330:
        /*00ec*/ 	.word	0x00000000
        /*00f0*/ 	.short	0x0005
        /*00f2*/ 	.short	0x0024
        /*00f4*/ 	.byte	0x00, 0xf0, 0x11, 0x00


	//----- nvinfo : EIATTR_KPARAM_INFO
	.align		4
.L_22331:
        /*00f8*/ 	.byte	0x04, 0x17
        /*00fa*/ 	.short	(.L_22333 - .L_22332)
.L_22332:
        /*00fc*/ 	.word	0x00000000
        /*0100*/ 	.short	0x0004
        /*0102*/ 	.short	0x0020
        /*0104*/ 	.byte	0x00, 0xf0, 0x11, 0x00


	//----- nvinfo : EIATTR_KPARAM_INFO
	.align		4
.L_22333:
        /*0108*/ 	.byte	0x04, 0x17
        /*010a*/ 	.short	(.L_22335 - .L_22334)
.L_22334:
        /*010c*/ 	.word	0x00000000
        /*0110*/ 	.short	0x0003
        /*0112*/ 	.short	0x0018
        /*0114*/ 	.byte	0x00, 0xf0, 0x21, 0x00


	//----- nvinfo : EIATTR_KPARAM_INFO
	.align		4
.L_22335:
        /*0118*/ 	.byte	0x04, 0x17
        /*011a*/ 	.short	(.L_22337 - .L_22336)
.L_22336:
        /*011c*/ 	.word	0x00000000
        /*0120*/ 	.short	0x0002
        /*0122*/ 	.short	0x0010
        /*0124*/ 	.byte	0x00, 0xf0, 0x21, 0x00


	//----- nvinfo : EIATTR_KPARAM_INFO
	.align		4
.L_22337:
        /*0128*/ 	.byte	0x04, 0x17
        /*012a*/ 	.short	(.L_22339 - .L_22338)
.L_22338:
        /*012c*/ 	.word	0x00000000
        /*0130*/ 	.short	0x0001
        /*0132*/ 	.short	0x0008
        /*0134*/ 	.byte	0x00, 0xf0, 0x21, 0x00


	//----- nvinfo : EIATTR_KPARAM_INFO
	.align		4
.L_22339:
        /*0138*/ 	.byte	0x04, 0x17
        /*013a*/ 	.short	(.L_22341 - .L_22340)
.L_22340:
        /*013c*/ 	.word	0x00000000
        /*0140*/ 	.short	0x0000
        /*0142*/ 	.short	0x0000
        /*0144*/ 	.byte	0x00, 0xf0, 0x21, 0x00


	//----- nvinfo : EIATTR_SPARSE_MMA_MASK
	.align		4
.L_22341:
        /*0148*/ 	.byte	0x03, 0x50
        /*014a*/ 	.short	0x0000


	//----- nvinfo : EIATTR_MAXREG_COUNT
	.align		4
        /*014c*/ 	.byte	0x03, 0x1b
        /*014e*/ 	.short	0x00ff


	//----- nvinfo : EIATTR_NUM_BARRIERS
	.align		4
        /*0150*/ 	.byte	0x02, 0x4c
        /*0152*/ 	.byte	0x01
	.zero		1


	//----- nvinfo : EIATTR_MERCURY_ISA_VERSION
	.align		4
        /*0154*/ 	.byte	0x03, 0x5f
        /*0156*/ 	.short	0x0101


	//----- nvinfo : EIATTR_COOP_GROUP_MASK_REGIDS
	.align		4
        /*0158*/ 	.byte	0x04, 0x29
        /*015a*/ 	.short	(.L_22343 - .L_22342)


	//   ....[0]....
.L_22342:
        /*015c*/ 	.word	0xffffffff


	//   ....[1]....
        /*0160*/ 	.word	0xffffffff


	//   ....[2]....
        /*0164*/ 	.word	0xffffffff


	//   ....[3]....
        /*0168*/ 	.word	0xffffffff


	//   ....[4]....
        /*016c*/ 	.word	0xffffffff


	//   ....[5]....
        /*0170*/ 	.word	0xffffffff


	//   ....[6]....
        /*0174*/ 	.word	0xffffffff


	//   ....[7]....
        /*0178*/ 	.word	0xffffffff


	//   ....[8]....
        /*017c*/ 	.word	0xffffffff


	//   ....[9]....
        /*0180*/ 	.word	0xffffffff


	//   ....[10]....
        /*0184*/ 	.word	0xffffffff


	//   ....[11]....
        /*0188*/ 	.word	0xffffffff


	//   ....[12]....
        /*018c*/ 	.word	0xffffffff


	//   ....[13]....
        /*0190*/ 	.word	0xffffffff


	//   ....[14]....
        /*0194*/ 	.word	0xffffffff


	//   ....[15]....
        /*0198*/ 	.word	0xffffffff


	//   ....[16]....
        /*019c*/ 	.word	0xffffffff


	//   ....[17]....
        /*01a0*/ 	.word	0xffffffff


	//   ....[18]....
        /*01a4*/ 	.word	0xffffffff


	//   ....[19]....
        /*01a8*/ 	.word	0xffffffff


	//   ....[20]....
        /*01ac*/ 	.word	0xffffffff


	//   ....[21]....
        /*01b0*/ 	.word	0xffffffff


	//   ....[22]....
        /*01b4*/ 	.word	0xffffffff


	//   ....[23]....
        /*01b8*/ 	.word	0xffffffff


	//   ....[24]....
        /*01bc*/ 	.word	0xffffffff


	//   ....[25]....
        /*01c0*/ 	.word	0xffffffff


	//   ....[26]....
        /*01c4*/ 	.word	0xffffffff


	//   ....[27]....
        /*01c8*/ 	.word	0xffffffff


	//   ....[28]....
        /*01cc*/ 	.word	0xffffffff


	//   ....[29]....
        /*01d0*/ 	.word	0xffffffff


	//   ....[30]....
        /*01d4*/ 	.word	0xffffffff


	//   ....[31]....
        /*01d8*/ 	.word	0xffffffff


	//   ....[32]....
        /*01dc*/ 	.word	0xffffffff


	//   ....[33]....
        /*01e0*/ 	.word	0xffffffff


	//   ....[34]....
        /*01e4*/ 	.word	0xffffffff


	//   ....[35]....
        /*01e8*/ 	.word	0xffffffff


	//   ....[36]....
        /*01ec*/ 	.word	0xffffffff


	//   ....[37]....
        /*01f0*/ 	.word	0xffffffff


	//   ....[38]....
        /*01f4*/ 	.word	0xffffffff


	//   ....[39]....
        /*01f8*/ 	.word	0xffffffff


	//   ....[40]....
        /*01fc*/ 	.word	0xffffffff


	//   ....[41]....
        /*0200*/ 	.word	0xffffffff


	//   ....[42]....
        /*0204*/ 	.word	0xffffffff


	//   ....[43]....
        /*0208*/ 	.word	0xffffffff


	//   ....[44]....
        /*020c*/ 	.word	0xffffffff


	//   ....[45]....
        /*0210*/ 	.word	0xffffffff


	//   ....[46]....
        /*0214*/ 	.word	0xffffffff


	//   ....[47]....
        /*0218*/ 	.word	0xffffffff


	//   ....[48]....
        /*021c*/ 	.word	0xffffffff


	//   ....[49]....
        /*0220*/ 	.word	0xffffffff


	//   ....[50]....
        /*0224*/ 	.word	0xffffffff


	//   ....[51]....
        /*0228*/ 	.word	0xffffffff


	//   ....[52]....
        /*022c*/ 	.word	0xffffffff


	//   ....[53]....
        /*0230*/ 	.word	0xffffffff


	//   ....[54]....
        /*0234*/ 	.word	0xffffffff


	//   ....[55]....
        /*0238*/ 	.word	0xffffffff


	//   ....[56]....
        /*023c*/ 	.word	0xffffffff


	//   ....[57]....
        /*0240*/ 	.word	0xffffffff


	//   ....[58]....
        /*0244*/ 	.word	0xffffffff


	//   ....[59]....
        /*0248*/ 	.word	0xffffffff


	//   ....[60]....
        /*024c*/ 	.word	0xffffffff


	//   ....[61]....
        /*0250*/ 	.word	0xffffffff


	//   ....[62]....
        /*0254*/ 	.word	0xffffffff


	//   ....[63]....
        /*0258*/ 	.word	0xffffffff


	//----- nvinfo : EIATTR_COOP_GROUP_INSTR_OFFSETS
	.align		4
.L_22343:
        /*025c*/ 	.byte	0x04, 0x28
        /*025e*/ 	.short	(.L_22345 - .L_22344)


	//   ....[0]....
.L_22344:
        /*0260*/ 	.word	0x00004e20


	//   ....[1]....
        /*0264*/ 	.word	0x00004ec0


	//   ....[2]....
        /*0268*/ 	.word	0x00004ef0


	//   ....[3]....
        /*026c*/ 	.word	0x00004fa0


	//   ....[4]....
        /*0270*/ 	.word	0x00005000


	//   ....[5]....
        /*0274*/ 	.word	0x000050a0


	//   ....[6]....
        /*0278*/ 	.word	0x000050d0


	//   ....[7]....
        /*027c*/ 	.word	0x000050f0


	//   ....[8]....
        /*0280*/ 	.word	0x00005f40


	//   ....[9]....
        /*0284*/ 	.word	0x00005fc0


	//   ....[10]....
        /*0288*/ 	.word	0x00006000


	//   ....[11]....
        /*028c*/ 	.word	0x00006060


	//   ....[12]....
        /*0290*/ 	.word	0x000060b0


	//   ....[13]....
        /*0294*/ 	.word	0x00006100


	//   ....[14]....
        /*0298*/ 	.word	0x00006120


	//   ....[15]....
        /*029c*/ 	.word	0x00006140


	//   ....[16]....
        /*02a0*/ 	.word	0x0000d7f0


	//   ....[17]....
        /*02a4*/ 	.word	0x0000d830


	//   ....[18]....
        /*02a8*/ 	.word	0x0000d850


	//   ....[19]....
        /*02ac*/ 	.word	0x0000d860


	//   ....[20]....
        /*02b0*/ 	.word	0x0000d870


	//   ....[21]....
        /*02b4*/ 	.word	0x0000d880


	//   ....[22]....
        /*02b8*/ 	.word	0x0000d890


	//   ....[23]....
        /*02bc*/ 	.word	0x0000d8d0


	//   ....[24]....
        /*02c0*/ 	.word	0x0000d900


	//   ....[25]....
        /*02c4*/ 	.word	0x0000d930


	//   ....[26]....
        /*02c8*/ 	.word	0x0000d970


	//   ....[27]....
        /*02cc*/ 	.word	0x0000d9a0


	//   ....[28]....
        /*02d0*/ 	.word	0x0000d9d0


	//   ....[29]....
        /*02d4*/ 	.word	0x0000da00


	//   ....[30]....
        /*02d8*/ 	.word	0x0000da20


	//   ....[31]....
        /*02dc*/ 	.word	0x0000da50


	//   ....[32]....
        /*02e0*/ 	.word	0x0000da80


	//   ....[33]....
        /*02e4*/ 	.word	0x0000dab0


	//   ....[34]....
        /*02e8*/ 	.word	0x0000dae0


	//   ....[35]....
        /*02ec*/ 	.word	0x0000db10


	//   ....[36]....
        /*02f0*/ 	.word	0x0000db40


	//   ....[37]....
        /*02f4*/ 	.word	0x0000db60


	//   ....[38]....
        /*02f8*/ 	.word	0x0000db90


	//   ....[39]....
        /*02fc*/ 	.word	0x0000dbb0


	//   ....[40]....
        /*0300*/ 	.word	0x0000dbd0


	//   ....[41]....
        /*0304*/ 	.word	0x0000dbf0


	//   ....[42]....
        /*0308*/ 	.word	0x0000dc10


	//   ....[43]....
        /*030c*/ 	.word	0x0000dc30


	//   ....[44]....
        /*0310*/ 	.word	0x0000dc50


	//   ....[45]....
        /*0314*/ 	.word	0x0000dc80


	//   ....[46]....
        /*0318*/ 	.word	0x0000dca0


	//   ....[47]....
        /*031c*/ 	.word	0x0000dcc0


	//   ....[48]....
        /*0320*/ 	.word	0x0000dce0


	//   ....[49]....
        /*0324*/ 	.word	0x0000dd00


	//   ....[50]....
        /*0328*/ 	.word	0x0000dd20


	//   ....[51]....
        /*032c*/ 	.word	0x0000dd30


	//   ....[52]....
        /*0330*/ 	.word	0x0000dd50


	//   ....[53]....
        /*0334*/ 	.word	0x0000dd70


	//   ....[54]....
        /*0338*/ 	.word	0x0000dd90


	//   ....[55]....
        /*033c*/ 	.word	0x0000ddb0


	//   ....[56]....
        /*0340*/ 	.word	0x0000ddd0


	//   ....[57]....
        /*0344*/ 	.word	0x0000ddf0


	//   ....[58]....
        /*0348*/ 	.word	0x0000de10


	//   ....[59]....
        /*034c*/ 	.word	0x0000de30


	//   ....[60]....
        /*0350*/ 	.word	0x0000de50


	//   ....[61]....
        /*0354*/ 	.word	0x0000de70


	//   ....[62]....
        /*0358*/ 	.word	0x0000de90


	//   ....[63]....
        /*035c*/ 	.word	0x0000deb0


	//----- nvinfo : EIATTR_EXIT_INSTR_OFFSETS
	.align		4
.L_22345:
        /*0360*/ 	.byte	0x04, 0x1c
        /*0362*/ 	.short	(.L_22347 - .L_22346)


	//   ....[0]....
.L_22346:
        /*0364*/ 	.word	0x0000e930


	//   ....[1]....
        /*0368*/ 	.word	0x0000e940


	//   ....[2]....
        /*036c*/ 	.word	0x0000f4c0


	//----- nvinfo : EIATTR_CRS_STACK_SIZE
	.align		4
.L_22347:
        /*0370*/ 	.byte	0x04, 0x1e
        /*0372*/ 	.short	(.L_22349 - .L_22348)
.L_22348:
        /*0374*/ 	.word	0x00000000


	//----- nvinfo : EIATTR_CBANK_PARAM_SIZE
	.align		4
.L_22349:
        /*0378*/ 	.byte	0x03, 0x19
        /*037a*/ 	.short	0x007c


	//----- nvinfo : EIATTR_PARAM_CBANK
	.align		4
        /*037c*/ 	.byte	0x04, 0x0a
        /*037e*/ 	.short	(.L_22351 - .L_22350)
	.align		4
.L_22350:
        /*0380*/ 	.word	index@(.nv.constant0._ZN4vllm25paged_attention_v1_kernelI13__nv_bfloat16S1_Li192ELi32ELi128ELNS_18Fp8KVCacheDataTypeE0ELb1EEEvPT_PKS3_PKT0_S9_ifPKiSB_iPKfiiiSD_SD_iiiii)
        /*0384*/ 	.short	0x0210
        /*0386*/ 	.short	0x007c


	//----- nvinfo : EIATTR_SW_WAR
	.align		4
.L_22351:
        /*0388*/ 	.byte	0x04, 0x36
        /*038a*/ 	.short	(.L_22353 - .L_22352)
.L_22352:
        /*038c*/ 	.word	0x00000008
.L_22353:


//--------------------- .nv.info._ZN4vllm25paged_attention_v1_kernelI13__nv_bfloat16S1_Li128ELi32ELi128ELNS_18Fp8KVCacheDataTypeE0ELb1EEEvPT_PKS3_PKT0_S9_ifPKiSB_iPKfiiiSD_SD_iiiii --------------------------
	.section	.nv.info._ZN4vllm25paged_attention_v1_kernelI13__nv_bfloat16S1_Li128ELi32ELi128ELNS_18Fp8KVCacheDataTypeE0ELb1EEEvPT_PKS3_PKT0_S9_ifPKiSB_iPKfiiiSD_SD_iiiii,"",@"SHT_CUDA_INFO"
	.sectionflags	@""
	.align	4


	//----- nvinfo : EIATTR_CUDA_API_VERSION
	.align		4
        /*0000*/ 	.byte	0x04, 0x37
        /*0002*/ 	.short	(.L_22355 - .L_22354)
.L_22354:
        /*0004*/ 	.word	0x00000082


	//----- nvinfo : EIATTR_KPARAM_INFO
	.align		4
.L_22355:
        /*0008*/ 	.byte	0x04, 0x17
        /*000a*/ 	.short	(.L_22357 - .L_22356)
.L_22356:
        /*000c*/ 	.word	0x00000000
        /*0010*/ 	.short	0x0013
        /*0012*/ 	.short	0x0078
        /*0014*/ 	.byte	0x00, 0xf0, 0x11, 0x00


	//----- nvinfo : EIATTR_KPARAM_INFO
	.align		4
.L_22357:
        /*0018*/ 	.byte	0x04, 0x17
        /*001a*/ 	.short	(.L_22359 - .L_22358)
.L_22358:
        /*001c*/ 	.word	0x00000000
        /*0020*/ 	.short	0x0012
        /*0022*/ 	.short	0x0074
        /*0024*/ 	.byte	0x00, 0xf0, 0x11, 0x00


	//----- nvinfo : EIATTR_KPARAM_INFO
	.align		4
.L_22359:
        /*0028*/ 	.byte	0x04, 0x17
        /*002a*/ 	.short	(.L_22361 - .L_22360)
.L_22360:
        /*002c*/ 	.word	0x00000000
        /*0030*/ 	.short	0x0011
        /*0032*/ 	.short	0x0070
        /*0034*/ 	.byte	0x00, 0xf0, 0x11, 0x00


	//----- nvinfo : EIATTR_KPARAM_INFO
	.align		4
.L_22361:
        /*0038*/ 	.byte	0x04, 0x17
        /*003a*/ 	.short	(.L_22363 - .L_22362)
.L_22362:
        /*003c*/ 	.word	0x00000000
        /*0040*/ 	.short	0x0010
        /*0042*/ 	.short	0x006c
        /*0044*/ 	.byte	0x00, 0xf0, 0x11, 0x00


	//----- nvinfo : EIATTR_KPARAM_INFO
	.align		4
.L_22363:
        /*0048*/ 	.byte	0x04, 0x17
        /*004a*/ 	.short	(.L_22365 - .L_22364)
.L_22364:
        /*004c*/ 	.word	0x00000000
        /*0050*/ 	.short	0x000f
        /*0052*/ 	.short	0x0068
        /*0054*/ 	.byte	0x00, 0xf0, 0x11, 0x00


	//----- nvinfo : EIATTR_KPARAM_INFO
	.align		4
.L_22365:
        /*0058*/ 	.byte	0x04, 0x17
        /*005a*/ 	.short	(.L_22367 - .L_22366)
.L_22366:
        /*005c*/ 	.word	0x00000000
        /*0060*/ 	.short	0x000e
        /*0062*/ 	.short	0x0060
        /*0064*/ 	.byte	0x00, 0xf0, 0x21, 0x00


	//----- nvinfo : EIATTR_KPARAM_INFO
	.align		4
.L_22367:
        /*0068*/ 	.byte	0x04, 0x17
        /*006a*/ 	.short	(.L_22369 - .L_22368)
.L_22368:
        /*006c*/ 	.word	0x00000000
        /*0070*/ 	.short	0x000d
        /*0072*/ 	.short	0x0058
        /*0074*/ 	.byte	0x00, 0xf0, 0x21, 0x00


	//----- nvinfo : EIATTR_KPARAM_INFO
	.align		4
.L_22369:
        /*0078*/ 	.byte	0x04, 0x17
        /*007a*/ 	.short	(.L_22371 - .L_22370)
.L_22370:
        /*007c*/ 	.word	0x00000000
        /*0080*/ 	.short	0x000c
        /*0082*/ 	.short	0x0050
        /*0084*/ 	.byte	0x00, 0xf0, 0x11, 0x00


	//----- nvinfo : EIATTR_KPARAM_INFO
	.align		4
.L_22371:
        /*0088*/ 	.byte	0x04, 0x17
        /*008a*/ 	.short	(.L_22373 - .L_22372)
.L_22372:
        /*008c*/ 	.word	0x00000000
        /*0090*/ 	.short	0x000b
        /*0092*/ 	.short	0x004c
        /*0094*/ 	.byte	0x00, 0xf0, 0x11, 0x00


	//----- nvinfo : EIATTR_KPARAM_INFO
	.align		4
.L_22373:
        /*0098*/ 	.byte	0x04, 0x17
        /*009a*/ 	.short	(.L_22375 - .L_22374)
.L_22374:
        /*009c*/ 	.word	0x00000000
        /*00a0*/ 	.short	0x000a
        /*00a2*/ 	.short	0x0048
        /*00a4*/ 	.byte	0x00, 0xf0, 0x11, 0x00


	//----- nvinfo : EIATTR_KPARAM_INFO
	.align		4
.L_22375:
        /*00a8*/ 	.byte	0x04, 0x17
        /*00aa*/ 	.short	(.L_22377 - .L_22376)
.L_22376:
        /*00ac*/ 	.word	0x00000000
        /*00b0*/ 	.short	0x0009
        /*00b2*/ 	.short	0x0040
        /*00b4*/ 	.byte	0x00, 0xf0, 0x21, 0x00


	//----- nvinfo : EIATTR_KPARAM_INFO
	.align		4
.L_22377:
        /*00b8*/ 	.byte	0x04, 0x17
        /*00ba*/ 	.short	(.L_22379 - .L_22378)
.L_22378:
        /*00bc*/ 	.word	0x00000000
        /*00c0*/ 	.short	0x0008
        /*00c2*/ 	.short	0x0038
        /*00c4*/ 	.byte	0x00, 0xf0, 0x11, 0x00


	//----- nvinfo : EIATTR_KPARAM_INFO
	.align		4
.L_22379:
        /*00c8*/ 	.byte	0x04, 0x17
        /*00ca*/ 	.short	(.L_22381 - .L_22380)
.L_22380:
        /*00cc*/ 	.word	0x00000000
        /*00d0*/ 	.short	0x0007
        /*00d2*/ 	.short	0x0030
        /*00d4*/ 	.byte	0x00, 0xf0, 0x21, 0x00


	//----- nvinfo : EIATTR_KPARAM_INFO
	.align		4
.L_22381:
        /*00d8*/ 	.byte	0x04, 0x17
        /*00da*/ 	.short	(.L_22383 - .L_22382)
.L_22382:
        /*00dc*/ 	.word	0x00000000
        /*00e0*/ 	.short	0x0006
        /*00e2*/ 	.short	0x0028
        /*00e4*/ 	.byte	0x00, 0xf0, 0x21, 0x00


	//----- nvinfo : EIATTR_KPARAM_INFO
	.align		4
.L_22383:
        /*00e8*/ 	.byte	0x04, 0x17
        /*00ea*/ 	.short	(.L_22385 - .L_22384)
.L_22384:
        /*00ec*/ 	.word	0x00000000
        /*00f0*/ 	.short	0x0005
        /*00f2*/ 	.short	0x0024
        /*00f4*/ 	.byte	0x00, 0xf0, 0x11, 0x00


	//----- nvinfo : EIATTR_KPARAM_INFO
	.align		4
.L_22385:
        /*00f8*/ 	.byte	0x04, 0x17
        /*00fa*/ 	.short	(.L_22387 - .L_22386)
.L_22386:
        /*00fc*/ 	.word	0x00000000
        /*0100*/ 	.short	0x0004
        /*0102*/ 	.short	0x0020
        /*0104*/ 	.byte	0x00, 0xf0, 0x11, 0x00


	//----- nvinfo : EIATTR_KPARAM_INFO
	.align		4
.L_22387:
        /*0108*/ 	.byte	0x04, 0x17
        /*010a*/ 	.short	(.L_22389 - .L_22388)
.L_22388:
        /*010c*/ 	.word	0x00000000
        /*0110*/ 	.short	0x0003
        /*0112*/ 	.short	0x0018
        /*0114*/ 	.byte	0x00, 0xf0, 0x21, 0x00


	//----- nvinfo : EIATTR_KPARAM_INFO
	.align		4
.L_22389:
        /*0118*/ 	.byte	0x04, 0x17
        /*011a*/ 	.short	(.L_22391 - .L_22390)
.L_22390:
        /*011c*/ 	.word	0x00000000
        /*0120*/ 	.short	0x0002
        /*0122*/ 	.short	0x0010
        /*0124*/ 	.byte	0x00, 0xf0, 0x21, 0x00


	//----- nvinfo : EIATTR_KPARAM_INFO
	.align		4
.L_22391:
        /*0128*/ 	.byte	0x04, 0x17
        /*012a*/ 	.short	(.L_22393 - .L_22392)
.L_22392:
        /*012c*/ 	.word	0x00000000
        /*0130*/ 	.short	0x0001
        /*0132*/ 	.short	0x0008
        /*0134*/ 	.byte	0x00, 0xf0, 0x21, 0x00


	//----- nvinfo : EIATTR_KPARAM_INFO
	.align		4
.L_22393:
        /*0138*/ 	.byte	0x04, 0x17
        /*013a*/ 	.short	(.L_22395 - .L_22394)
.L_22394:
        /*013c*/ 	.word	0x00000000
        /*0140*/ 	.short	0x0000
        /*0142*/ 	.short	0x0000
        /*0144*/ 	.byte	0x00, 0xf0, 0x21, 0x00


	//----- nvinfo : EIATTR_SPARSE_MMA_MASK
	.align		4
.L_22395:
        /*0148*/ 	.byte	0x03, 0x50
        /*014a*/ 	.short	0x0000


	//----- nvinfo : EIATTR_MAXREG_COUNT
	.align		4
        /*014c*/ 	.byte	0x03, 0x1b
        /*014e*/ 	.short	0x00ff


	//----- nvinfo : EIATTR_NUM_BARRIERS
	.align		4
        /*0150*/ 	.byte	0x02, 0x4c
        /*0152*/ 	.byte	0x01
	.zero		1


	//----- nvinfo : EIATTR_MERCURY_ISA_VERSION
	.align		4
        /*0154*/ 	.byte	0x03, 0x5f
        /*0156*/ 	.short	0x0101


	//----- nvinfo : EIATTR_COOP_GROUP_MASK_REGIDS
	.align		4
        /*0158*/ 	.byte	0x04, 0x29
        /*015a*/ 	.short	(.L_22397 - .L_22396)


	//   ....[0]....
.L_22396:
        /*015c*/ 	.word	0xffffffff


	//   ....[1]....
        /*0160*/ 	.word	0xffffffff


	//   ....[2]....
        /*0164*/ 	.word	0xffffffff


	//   ....[3]....
        /*0168*/ 	.word	0xffffffff


	//   ....[4]....
        /*016c*/ 	.word	0xffffffff


	//   ....[5]....
        /*0170*/ 	.word	0xffffffff


	//   ....[6]....
        /*0174*/ 	.word	0xffffffff


	//   ....[7]....
        /*0178*/ 	.word	0xffffffff


	//   ....[8]....
        /*017c*/ 	.word	0xffffffff


	//   ....[9]....
        /*0180*/ 	.word	0xffffffff


	//   ....[10]....
        /*0184*/ 	.word	0xffffffff


	//   ....[11]....
        /*0188*/ 	.word	0xffffffff


	//   ....[12]....
        /*018c*/ 	.word	0xffffffff


	//   ....[13]....
        /*0190*/ 	.word	0xffffffff


	//   ....[14]....
        /*0194*/ 	.word	0xffffffff


	//   ....[15]....
        /*0198*/ 	.word	0xffffffff


	//   ....[16]....
        /*019c*/ 	.word	0xffffffff


	//   ....[17]....
        /*01a0*/ 	.word	0xffffffff


	//   ....[18]....
        /*01a4*/ 	.word	0xffffffff


	//   ....[19]....
        /*01a8*/ 	.word	0xffffffff


	//   ....[20]....
        /*01ac*/ 	.word	0xffffffff


	//   ....[21]....
        /*01b0*/ 	.word	0xffffffff


	//   ....[22]....
        /*01b4*/ 	.word	0xffffffff


	//   ....[23]....
        /*01b8*/ 	.word	0xffffffff


	//   ....[24]....
        /*01bc*/ 	.word	0xffffffff


	//   ....[25]....
        /*01c0*/ 	.word	0xffffffff


	//   ....[26]....
        /*01c4*/ 	.word	0xffffffff


	//   ....[27]....
        /*01c8*/ 	.word	0xffffffff


	//   ....[28]....
        /*01cc*/ 	.word	0xffffffff


	//   ....[29]....
        /*01d0*/ 	.word	0xffffffff


	//   ....[30]....
        /*01d4*/ 	.word	0xffffffff


	//   ....[31]....
        /*01d8*/ 	.word	0xffffffff


	//   ....[32]....
        /*01dc*/ 	.word	0xffffffff


	//   ....[33]....
        /*01e0*/ 	.word	0xffffffff


	//   ....[34]....
        /*01e4*/ 	.word	0xffffffff


	//   ....[35]....
        /*01e8*/ 	.word	0xffffffff


	//   ....[36]....
        /*01ec*/ 	.word	0xffffffff


	//   ....[37]....
        /*01f0*/ 	.word	0xffffffff


	//   ....[38]....
        /*01f4*/ 	.word	0xffffffff


	//   ....[39]....
        /*01f8*/ 	.word	0xffffffff


	//   ....[40]....
        /*01fc*/ 	.word	0xffffffff


	//   ....[41]....
        /*0200*/ 	.word	0xffffffff


	//   ....[42]....
        /*0204*/ 	.word	0xffffffff


	//   ....[43]....
        /*0208*/ 	.word	0xffffffff


	//   ....[44]....
        /*020c*/ 	.word	0xffffffff


	//   ....[45]....
        /*0210*/ 	.word	0xffffffff


	//   ....[46]....
        /*0214*/ 	.word	0xffffffff


	//   ....[47]....
        /*0218*/ 	.word	0xffffffff


	//----- nvinfo : EIATTR_COOP_GROUP_INSTR_OFFSETS
	.align		4
.L_22397:
        /*021c*/ 	.byte	0x04, 0x28
        /*021e*/ 	.short	(.L_22399 - .L_22398)


	//   ....[0]....
.L_22398:
        /*0220*/ 	.word	0x00003870


	//   ....[1]....
        /*0224*/ 	.word	0x00003910


	//   ....[2]....
        /*0228*/ 	.word	0x00003940


	//   ....[3]....
        /*022c*/ 	.word	0x000039a0


	//   ....[4]....
        /*0230*/ 	.word	0x00003a30


	//   ....[5]....
        /*0234*/ 	.word	0x00003ab0


	//   ....[6]....
        /*0238*/ 	.word	0x00003ae0


	//   ....[7]....
        /*023c*/ 	.word	0x00003b00


	//   ....[8]....
        /*0240*/ 	.word	0x00004940


	//   ....[9]....
        /*0244*/ 	.word	0x000049c0


	//   ....[10]....
        /*0248*/ 	.word	0x00004a00


	//   ....[11]....
        /*024c*/ 	.word	0x00004a60


	//   ....[12]....
        /*0250*/ 	.word	0x00004ab0


	//   ....[13]....
        /*0254*/ 	.word	0x00004b00


	//   ....[14]....
        /*0258*/ 	.word	0x00004b20


	//   ....[15]....
        /*025c*/ 	.word	0x00004b40


	//   ....[16]....
        /*0260*/ 	.word	0x00009fc0


	//   ....[17]....
        /*0264*/ 	.word	0x0000a000


	//   ....[18]....
        /*0268*/ 	.word	0x0000a040


	//   ....[19]....
        /*026c*/ 	.word	0x0000a060


	//   ....[20]....
        /*0270*/ 	.word	0x0000a070


	//   ....[21]....
        /*0274*/ 	.word	0x0000a080


	//   ....[22]....
        /*0278*/ 	.word	0x0000a090


	//   ....[23]....
        /*027c*/ 	.word	0x0000a0d0


	//   ....[24]....
        /*0280*/ 	.word	0x0000a100


	//   ....[25]....
        /*0284*/ 	.word	0x0000a130


	//   ....[26]....
        /*0288*/ 	.word	0x0000a160


	//   ....[27]....
        /*028c*/ 	.word	0x0000a190


	//   ....[28]....
        /*0290*/ 	.word	0x0000a1c0


	//   ....[29]....
        /*0294*/ 	.word	0x0000a1f0


	//   ....[30]....
        /*0298*/ 	.word	0x0000a220


	//   ....[31]....
        /*029c*/ 	.word	0x0000a240


	//   ....[32]....
        /*02a0*/ 	.word	0x0000a270


	//   ....[33]....
        /*02a4*/ 	.word	0x0000a290


	//   ....[34]....
        /*02a8*/ 	.word	0x0000a2b0


	//   ....[35]....
        /*02ac*/ 	.word	0x0000a2e0


	//   ....[36]....
        /*02b0*/ 	.word	0x0000a310


	//   ....[37]....
        /*02b4*/ 	.word	0x0000a330


	//   ....[38]....
        /*02b8*/ 	.word	0x0000a360


	//   ....[39]....
        /*02bc*/ 	.word	0x0000a390


	//   ....[40]....
        /*02c0*/ 	.word	0x0000a3b0


	//   ....[41]....
        /*02c4*/ 	.word	0x0000a3c0


	//   ....[42]....
        /*02c8*/ 	.word	0x0000a3e0


	//   ....[43]....
        /*02cc*/ 	.word	0x0000a400


	//   ....[44]....
        /*02d0*/ 	.word	0x0000a420


	//   ....[45]....
        /*02d4*/ 	.word	0x0000a440


	//   ....[46]....
        /*02d8*/ 	.word	0x0000a460


	//   ....[47]....
        /*02dc*/ 	.word	0x0000a480


	//----- nvinfo : EIATTR_EXIT_INSTR_OFFSETS
	.align		4
.L_22399:
        /*02e0*/ 	.byte	0x04, 0x1c
        /*02e2*/ 	.short	(.L_22401 - .L_22400)


	//   ....[0]....
.L_22400:
        /*02e4*/ 	.word	0x0000ac10


	//   ....[1]....
        /*02e8*/ 	.word	0x0000ac20


	//   ....[2]....
        /*02ec*/ 	.word	0x0000b430


	//----- nvinfo : EIATTR_CRS_STACK_SIZE
	.align		4
.L_22401:
        /*02f0*/ 	.byte	0x04, 0x1e
        /*02f2*/ 	.short	(.L_22403 - .L_22402)
.L_22402:
        /*02f4*/ 	.word	0x00000000


	//----- nvinfo : EIATTR_CBANK_PARAM_SIZE
	.align		4
.L_22403:
        /*02f8*/ 	.byte	0x03, 0x19
        /*02fa*/ 	.short	0x007c


	//----- nvinfo : EIATTR_PARAM_CBANK
	.align		4
        /*02fc*/ 	.byte	0x04, 0x0a
        /*02fe*/ 	.short	(.L_22405 - .L_22404)
	.align		4
.L_22404:
        /*0300*/ 	.word	index@(.nv.constant0._ZN4vllm25paged_attention_v1_kernelI13__nv_bfloat16S1_Li128ELi32ELi128ELNS_18Fp8KVCacheDataTypeE0ELb1EEEvPT_PKS3_PKT0_S9_ifPKiSB_iPKfiiiSD_SD_iiiii)
        /*0304*/ 	.short	0x0210
        /*0306*/ 	.short	0x007c


	//----- nvinfo : EIATTR_SW_WAR
	.align		4
.L_22405:
        /*0308*/ 	.byte	0x04, 0x36
        /*030a*/ 	.short	(.L_22407 - .L_22406)
.L_22406:
        /*030c*/ 	.word	0x00000008
.L_22407:


//--------------------- .nv.info._ZN4vllm25paged_attention_v1_kernelI13__nv_bfloat16S1_Li120ELi32ELi128ELNS_18Fp8KVCacheDataTypeE0ELb1EEEvPT_PKS3_PKT0_S9_ifPKiSB_iPKfiiiSD_SD_iiiii --------------------------
	.section	.nv.info._ZN4vllm25paged_attention_v1_kernelI13__nv_bfloat16S1_Li120ELi32ELi128ELNS_18Fp8KVCacheDataTypeE0ELb1EEEvPT_PKS3_PKT0_S9_ifPKiSB_iPKfiiiSD_SD_iiiii,"",@"SHT_CUDA_INFO"
	.sectionflags	@""
	.align	4


	//----- nvinfo : EIATTR_CUDA_API_VERSION
	.align		4
        /*0000*/ 	.byte	0x04, 0x37
        /*0002*/ 	.short	(.L_22409 - .L_22408)
.L_22408:
        /*0004*/ 	.word	0x00000082


	//----- nvinfo : EIATTR_KPARAM_INFO
	.align		4
.L_22409:
        /*0008*/ 	.byte	0x04, 0x17
        /*000a*/ 	.short	(.L_22411 - .L_22410)
.L_22410:
        /*000c*/ 	.word	0x00000000
        /*0010*/ 	.short	0x0013
        /*0012*/ 	.short	0x0078
        /*0014*/ 	.byte	0x00, 0xf0, 0x11, 0x00


	//----- nvinfo : EIATTR_KPARAM_INFO
	.align		4
.L_22411:
        /*0018*/ 	.byte	0x04, 0x17
        /*001a*/ 	.short	(.L_22413 - .L_22412)
.L_22412:
        /*001c*/ 	.word	0x00000000
        /*0020*/ 	.short	0x0012
        /*0022*/ 	.short	0x0074
        /*0024*/ 	.byte	0x00, 0xf0, 0x11, 0x00


	//----- nvinfo : EIATTR_KPARAM_INFO
	.align		4
.L_22413:
        /*0028*/ 	.byte	0x04, 0x17
        /*002a*/ 	.short	(.L_22415 - .L_22414)
.L_22414:
        /*002c*/ 	.word	0x00000000
        /*0030*/ 	.short	0x0011
        /*0032*/ 	.short	0x0070
        /*0034*/ 	.byte	0x00, 0xf0, 0x11, 0x00


	//----- nvinfo : EIATTR_KPARAM_INFO
	.align		4
.L_22415:
        /*0038*/ 	.byte	0x04, 0x17
        /*003a*/ 	.short	(.L_22417 - .L_22416)
.L_22416:
        /*003c*/ 	.word	0x00000000
        /*0040*/ 	.short	0x0010
        /*0042*/ 	.short	0x006c
        /*0044*/ 	.byte	0x00, 0xf0, 0x11, 0x00


	//----- nvinfo : EIATTR_KPARAM_INFO
	.align		4
.L_22417:
        /*0048*/ 	.byte	0x04, 0x17
        /*004a*/ 	.short	(.L_22419 - .L_22418)
.L_22418:
        /*004c*/ 	.word	0x00000000
        /*0050*/ 	.short	0x000f
        /*0052*/ 	.short	0x0068
        /*0054*/ 	.byte	0x00, 0xf0, 0x11, 0x00


	//----- nvinfo : EIATTR_KPARAM_INFO
	.align		4
.L_22419:
        /*0058*/ 	.byte	0x04, 0x17
        /*005a*/ 	.short	(.L_22421 - .L_22420)
.L_22420:
        /*005c*/ 	.word	0x00000000
        /*0060*/ 	.short	0x000e
        /*0062*/ 	.short	0x0060
        /*0064*/ 	.byte	0x00, 0xf0, 0x21, 0x00


	//----- nvinfo : EIATTR_KPARAM_INFO
	.align		4
.L_22421:
        /*0068*/ 	.byte	0x04, 0x17
        /*006a*/ 	.short	(.L_22423 - .L_22422)
.L_22422:
        /*006c*/ 	.word	0x00000000
        /*0070*/ 	.short	0x000d
        /*0072*/ 	.short	0x0058
        /*0074*/ 	.byte	0x00, 0xf0, 0x21, 0x00


	//----- nvinfo : EIATTR_KPARAM_INFO
	.align		4
.L_22423:
        /*0078*/ 	.byte	0x04, 0x17
        /*007a*/ 	.short	(.L_22425 - .L_22424)
.L_22424:
        /*007c*/ 	.word	0x00000000
        /*0080*/ 	.short	0x000c
        /*0082*/ 	.short	0x0050
        /*0084*/ 	.byte	0x00, 0xf0, 0x11, 0x00


	//----- nvinfo : EIATTR_KPARAM_INFO
	.align		4
.L_22425:
        /*0088*/ 	.byte	0x04, 0x17
        /*008a*/ 	.short	(.L_22427 - .L_22426)
.L_22426:
        /*008c*/ 	.word	0x00000000
        /*0090*/ 	.short	0x000b
        /*0092*/ 	.short	0x004c
        /*0094*/ 	.byte	0x00, 0xf0, 0x11, 0x00


	//----- nvinfo : EIATTR_KPARAM_INFO
	.align		4
.L_22427:
        /*0098*/ 	.byte	0x04, 0x17
        /*009a*/ 	.short	(.L_22429 - .L_22428)
.L_22428:
        /*009c*/ 	.word	0x00000000
        /*00a0*/ 	.short	0x000a
        /*00a2*/ 	.short	0x0048
        /*00a4*/ 	.byte	0x00, 0xf0, 0x11, 0x00


	//----- nvinfo : EIATTR_KPARAM_INFO
	.align		4
.L_22429:
        /*00a8*/ 	.byte	0x04, 0x17
        /*00aa*/ 	.short	(.L_22431 - .L_22430)
.L_22430:
        /*00ac*/ 	.word	0x00000000
        /*00b0*/ 	.short	0x0009
        /*00b2*/ 	.short	0x0040
        /*00b4*/ 	.byte	0x00, 0xf0, 0x21, 0x00


	//----- nvinfo : EIATTR_KPARAM_INFO
	.align		4
.L_22431:
        /*00b8*/ 	.byte	0x04, 0x17
        /*00ba*/ 	.short	(.L_22433 - .L_22432)
.L_22432:
        /*00bc*/ 	.word	0x00000000
        /*00c0*/ 	.short	0x0008
        /*00c2*/ 	.short	0x0038
        /*00c4*/ 	.byte	0x00, 0xf0, 0x11, 0x00


	//----- nvinfo : EIATTR_KPARAM_INFO
	.align		4
.L_22433:
        /*00c8*/ 	.byte	0x04, 0x17
        /*00ca*/ 	.short	(.L_22435 - .L_22434)
.L_22434:
        /*00cc*/ 	.word	0x00000000
        /*00d0*/ 	.short	0x0007
        /*00d2*/ 	.short	0x0030
        /*00d4*/ 	.byte	0x00, 0xf0, 0x21, 0x00


	//----- nvinfo : EIATTR_KPARAM_INFO
	.align		4
.L_22435:
        /*00d8*/ 	.byte	0x04, 0x17
        /*00da*/ 	.short	(.L_22437 - .L_22436)
.L_22436:
        /*00dc*/ 	.word	0x00000000
        /*00e0*/ 	.short	0x0006
        /*00e2*/ 	.short	0x0028
        /*00e4*/ 	.byte	0x00, 0xf0, 0x21, 0x00


	//----- nvinfo : EIATTR_KPARAM_INFO
	.align		4
.L_22437:
        /*00e8*/ 	.byte	0x04, 0x17
        /*00ea*/ 	.short	(.L_22439 - .L_22438)
.L_22438:
        /*00ec*/ 	.word	0x00000000
        /*00f0*/ 	.short	0x0005
        /*00f2*/ 	.short	0x0024
        /*00f4*/ 	.byte	0x00, 0xf0, 0x11, 0x00


	//----- nvinfo : EIATTR_KPARAM_INFO
	.align		4
.L_22439:
        /*00f8*/ 	.byte	0x04, 0x17
        /*00fa*/ 	.short	(.L_22441 - .L_22440)
.L_22440:
        /*00fc*/ 	.word	0x00000000
        /*0100*/ 	.short	0x0004
        /*0102*/ 	.short	0x0020
        /*0104*/ 	.byte	0x00, 0xf0, 0x11, 0x00


	//----- nvinfo : EIATTR_KPARAM_INFO
	.align		4
.L_22441:
        /*0108*/ 	.byte	0x04, 0x17
        /*010a*/ 	.short	(.L_22443 - .L_22442)
.L_22442:
        /*010c*/ 	.word	0x00000000
        /*0110*/ 	.short	0x0003
        /*0112*/ 	.short	0x0018
        /*0114*/ 	.byte	0x00, 0xf0, 0x21, 0x00


	//----- nvinfo : EIATTR_KPARAM_INFO
	.align		4
.L_22443:
        /*0118*/ 	.byte	0x04, 0x17
        /*011a*/ 	.short	(.L_22445 - .L_22444)
.L_22444:
        /*011c*/ 	.word	0x00000000
        /*0120*/ 	.short	0x0002
        /*0122*/ 	.short	0x0010
        /*0124*/ 	.byte	0x00, 0xf0, 0x21, 0x00


	//----- nvinfo : EIATTR_KPARAM_INFO
	.align		4
.L_22445:
        /*0128*/ 	.byte	0x04, 0x17
        /*012a*/ 	.short	(.L_22447 - .L_22446)
.L_22446:
        /*012c*/ 	.word	0x00000000
        /*0130*/ 	.short	0x0001
        /*0132*/ 	.short	0x0008
        /*0134*/ 	.byte	0x00, 0xf0, 0x21, 0x00


	//----- nvinfo : EIATTR_KPARAM_INFO
	.align		4
.L_22447:
        /*0138*/ 	.byte	0x04, 0x17
        /*013a*/ 	.short	(.L_22449 - .L_22448)
.L_22448:
        /*013c*/ 	.word	0x00000000
        /*0140*/ 	.short	0x0000
        /*0142*/ 	.short	0x0000
        /*0144*/ 	.byte	0x00, 0xf0, 0x21, 0x00


	//----- nvinfo : EIATTR_SPARSE_MMA_MASK
	.align		4
.L_22449:
        /*0148*/ 	.byte	0x03, 0x50
        /*014a*/ 	.short	0x0000


	//----- nvinfo : EIATTR_MAXREG_COUNT
	.align		4
        /*014c*/ 	.byte	0x03, 0x1b
        /*014e*/ 	.short	0x00ff


	//----- nvinfo : EIATTR_NUM_BARRIERS
	.align		4
        /*0150*/ 	.byte	0x02, 0x4c
        /*0152*/ 	.byte	0x01
	.zero		1


	//----- nvinfo : EIATTR_MERCURY_ISA_VERSION
	.align		4
        /*0154*/ 	.byte	0x03, 0x5f
        /*0156*/ 	.short	0x0101


	//----- nvinfo : EIATTR_COOP_GROUP_MASK_REGIDS
	.align		4
        /*0158*/ 	.byte	0x04, 0x29
        /*015a*/ 	.short	(.L_22451 - .L_22450)


	//   ....[0]....
.L_22450:
        /*015c*/ 	.word	0xffffffff


	//   ....[1]....
        /*0160*/ 	.word	0xffffffff


	//   ....[2]....
        /*0164*/ 	.word	0xffffffff


	//   ....[3]....
        /*0168*/ 	.word	0xffffffff


	//   ....[4]....
        /*016c*/ 	.word	0xffffffff


	//   ....[5]....
        /*0170*/ 	.word	0xffffffff


	//   ....[6]....
        /*0174*/ 	.word	0xffffffff


	//   ....[7]....
        /*0178*/ 	.word	0xffffffff


	//   ....[8]....
        /*017c*/ 	.word	0xffffffff


	//   ....[9]....
        /*0180*/ 	.word	0xffffffff


	//   ....[10]....
        /*0184*/ 	.word	0xffffffff


	//   ....[11]....
        /*0188*/ 	.word	0xffffffff


	//   ....[12]....
        /*018c*/ 	.word	0xffffffff


	//   ....[13]....
        /*0190*/ 	.word	0xffffffff


	//   ....[14]....
        /*0194*/ 	.word	0xffffffff


	//   ....[15]....
        /*0198*/ 	.word	0xffffffff


	//   ....[16]....
        /*019c*/ 	.word	0xffffffff


	//   ....[17]....
        /*01a0*/ 	.word	0xffffffff


	//   ....[18]....
        /*01a4*/ 	.word	0xffffffff


	//   ....[19]....
        /*01a8*/ 	.word	0xffffffff


	//   ....[20]....
        /*01ac*/ 	.word	0xffffffff


	//   ....[21]....
        /*01b0*/ 	.word	0xffffffff


	//   ....[22]....
        /*01b4*/ 	.word	0xffffffff


	//   ....[23]....
        /*01b8*/ 	.word	0xffffffff


	//   ....[24]....
        /*01bc*/ 	.word	0xffffffff


	//   ....[25]....
        /*01c0*/ 	.word	0xffffffff


	//   ....[26]....
        /*01c4*/ 	.word	0xffffffff


	//   ....[27]....
        /*01c8*/ 	.word	0xffffffff


	//   ....[28]....
        /*01cc*/ 	.word	0xffffffff


	//   ....[29]....
        /*01d0*/ 	.word	0xffffffff


	//   ....[30]....
        /*01d4*/ 	.word	0xffffffff


	//   ....[31]....
        /*01d8*/ 	.word	0xffffffff


	//   ....[32]....
        /*01dc*/ 	.word	0xffffffff


	//   ....[33]....
        /*01e0*/ 	.word	0xffffffff


	//   ....[34]....
        /*01e4*/ 	.word	0xffffffff


	//   ....[35]....
        /*01e8*/ 	.word	0xffffffff


	//   ....[36]....
        /*01ec*/ 	.word	0xffffffff


	//   ....[37]....
        /*01f0*/ 	.word	0xffffffff


	//   ....[38]....
        /*01f4*/ 	.word	0xffffffff


	//   ....[39]....
        /*01f8*/ 	.word	0xffffffff


	//   ....[40]....
        /*01fc*/ 	.word	0xffffffff


	//   ....[41]....
        /*0200*/ 	.word	0xffffffff


	//   ....[42]....
        /*0204*/ 	.word	0xffffffff


	//   ....[43]....
        /*0208*/ 	.word	0xffffffff


	//   ....[44]....
        /*020c*/ 	.word	0xffffffff


	//   ....[45]....
        /*0210*/ 	.word	0xffffffff


	//----- nvinfo : EIATTR_COOP_GROUP_INSTR_OFFSETS
	.align		4
.L_22451:
        /*0214*/ 	.byte	0x04, 0x28
        /*0216*/ 	.short	(.L_22453 - .L_22452)


	//   ....[0]....
.L_22452:
        /*0218*/ 	.word	0x00003640


	//   ....[1]....
        /*021c*/ 	.word	0x000036f0


	//   ....[2]....
        /*0220*/ 	.word	0x00003720


	//   ....[3]....
        /*0224*/ 	.word	0x00003760


	//   ....[4]....
        /*0228*/ 	.word	0x000037f0


	//   ....[5]....
        /*022c*/ 	.word	0x00003880


	//   ....[6]....
        /*0230*/ 	.word	0x000038b0


	//   ....[7]....
        /*0234*/ 	.word	0x000038d0


	//   ....[8]....
        /*0238*/ 	.word	0x00004710


	//   ....[9]....
        /*023c*/ 	.word	0x00004790


	//   ....[10]....
        /*0240*/ 	.word	0x000047d0


	//   ....[11]....
        /*0244*/ 	.word	0x00004830


	//   ....[12]....
        /*0248*/ 	.word	0x00004880


	//   ....[13]....
        /*024c*/ 	.word	0x000048d0


	//   ....[14]....
        /*0250*/ 	.word	0x000048f0


	//   ....[15]....
        /*0254*/ 	.word	0x00004910


	//   ....[16]....
        /*0258*/ 	.word	0x00009940


	//   ....[17]....
        /*025c*/ 	.word	0x00009980


	//   ....[18]....
        /*0260*/ 	.word	0x000099c0


	//   ....[19]....
        /*0264*/ 	.word	0x000099d0


	//   ....[20]....
        /*0268*/ 	.word	0x000099e0


	//   ....[21]....
        /*026c*/ 	.word	0x000099f0


	//   ....[22]....
        /*0270*/ 	.word	0x00009a00


	//   ....[23]....
        /*0274*/ 	.word	0x00009a30


	//   ....[24]....
        /*0278*/ 	.word	0x00009a60


	//   ....[25]....
        /*027c*/ 	.word	0x00009a90


	//   ....[26]....
        /*0280*/ 	.word	0x00009ac0


	//   ....[27]....
        /*0284*/ 	.word	0x00009af0


	//   ....[28]....
        /*0288*/ 	.word	0x00009b20


	//   ....[29]....
        /*028c*/ 	.word	0x00009b50


	//   ....[30]....
        /*0290*/ 	.word	0x00009b80


	//   ....[31]....
        /*0294*/ 	.word	0x00009bb0


	//   ....[32]....
        /*0298*/ 	.word	0x00009be0


	//   ....[33]....
        /*029c*/ 	.word	0x00009c20


	//   ....[34]....
        /*02a0*/ 	.word	0x00009c50


	//   ....[35]....
        /*02a4*/ 	.word	0x00009c80


	//   ....[36]....
        /*02a8*/ 	.word	0x00009ca0


	//   ....[37]....
        /*02ac*/ 	.word	0x00009cc0


	//   ....[38]....
        /*02b0*/ 	.word	0x00009ce0


	//   ....[39]....
        /*02b4*/ 	.word	0x00009d00


	//   ....[40]....
        /*02b8*/ 	.word	0x00009d20


	//   ....[41]....
        /*02bc*/ 	.word	0x00009d40


	//   ....[42]....
        /*02c0*/ 	.word	0x00009d60


	//   ....[43]....
        /*02c4*/ 	.word	0x00009d80


	//   ....[44]....
        /*02c8*/ 	.word	0x00009da0


	//   ....[45]....
        /*02cc*/ 	.word	0x00009dc0


	//----- nvinfo : EIATTR_EXIT_INSTR_OFFSETS
	.align		4
.L_22453:
        /*02d0*/ 	.byte	0x04, 0x1c
        /*02d2*/ 	.short	(.L_22455 - .L_22454)


	//   ....[0]....
.L_22454:
        /*02d4*/ 	.word	0x0000a4f0


	//   ....[1]....
        /*02d8*/ 	.word	0x0000a500


	//   ....[2]....
        /*02dc*/ 	.word	0x0000ac90


	//----- nvinfo : EIATTR_CRS_STACK_SIZE
	.align		4
.L_22455:
        /*02e0*/ 	.byte	0x04, 0x1e
        /*02e2*/ 	.short	(.L_22457 - .L_22456)
.L_22456:
        /*02e4*/ 	.word	0x00000000


	//----- nvinfo : EIATTR_CBANK_PARAM_SIZE
	.align		4
.L_22457:
        /*02e8*/ 	.byte	0x03, 0x19
        /*02ea*/ 	.short	0x007c


	//----- nvinfo : EIATTR_PARAM_CBANK
	.align		4
        /*02ec*/ 	.byte	0x04, 0x0a
        /*02ee*/ 	.short	(.L_22459 - .L_22458)
	.align		4
.L_22458:
        /*02f0*/ 	.word	index@(.nv.constant0._ZN4vllm25paged_attention_v1_kernelI13__nv_bfloat16S1_Li120ELi32ELi128ELNS_18Fp8KVCacheDataTypeE0ELb1EEEvPT_PKS3_PKT0_S9_ifPKiSB_iPKfiiiSD_SD_iiiii)
        /*02f4*/ 	.short	0x0210
        /*02f6*/ 	.short	0x007c


	//----- nvinfo : EIATTR_SW_WAR
	.align		4
.L_22459:
        /*02f8*/ 	.byte	0x04, 0x36
        /*02fa*/ 	.short	(.L_22461 - .L_22460)
.L_22460:
        /*02fc*/ 	.word	0x00000008
.L_22461:


//--------------------- .nv.info._ZN4vllm25paged_attention_v1_kernelI13__nv_bfloat16S1_Li112ELi32ELi128ELNS_18Fp8KVCacheDataTypeE0ELb1EEEvPT_PKS3_PKT0_S9_ifPKiSB_iPKfiiiSD_SD_iiiii --------------------------
	.section	.nv.info._ZN4vllm25paged_attention_v1_kernelI13__nv_bfloat16S1_Li112ELi32ELi128ELNS_18Fp8KVCacheDataTypeE0ELb1EEEvPT_PKS3_PKT0_S9_ifPKiSB_iPKfiiiSD_SD_iiiii,"",@"SHT_CUDA_INFO"
	.sectionflags	@""
	.align	4


	//----- nvinfo : EIATTR_CUDA_API_VERSION
	.align		4
        /*0000*/ 	.byte	0x04, 0x37
        /*0002*/ 	.short	(.L_22463 - .L_22462)
.L_22462:
        /*0004*/ 	.word	0x00000082


	//----- nvinfo : EIATTR_KPARAM_INFO
	.align		4
.L_22463:
        /*0008*/ 	.byte	0x04, 0x17
        /*000a*/ 	.short	(.L_22465 - .L_22464)
.L_22464:
        /*000c*/ 	.word	0x00000000
        /*0010*/ 	.short	0x0013
        /*0012*/ 	.short	0x0078
        /*0014*/ 	.byte	0x00, 0xf0, 0x11, 0x00


	//----- nvinfo : EIATTR_KPARAM_INFO
	.align		4
.L_22465:
        /*0018*/ 	.byte	0x04, 0x17
        /*001a*/ 	.short	(.L_22467 - .L_22466)
.L_22466:
        /*001c*/ 	.word	0x00000000
        /*0020*/ 	.short	0x0012
        /*0022*/ 	.short	0x0074
        /*0024*/ 	.byte	0x00, 0xf0, 0x11, 0x00


	//----- nvinfo : EIATTR_KPARAM_INFO
	.align		4
.L_22467:
        /*0028*/ 	.byte	0x04, 0x17
        /*002a*/ 	.short	(.L_22469 - .L_22468)
.L_22468:
        /*002c*/ 	.word	0x00000000
        /*0030*/ 	.short	0x0011
        /*0032*/ 	.short	0x0070
        /*0034*/ 	.byte	0x00, 0xf0, 0x11, 0x00


	//----- nvinfo : EIATTR_KPARAM_INFO
	.align		4
.L_22469:
        /*0038*/ 	.byte	0x04, 0x17
        /*003a*/ 	.short	(.L_22471 - .L_22470)
.L_22470:
        /*003c*/ 	.word	0x00000000
        /*0040*/ 	.short	0x0010
        /*0042*/ 	.short	0x006c
        /*0044*/ 	.byte	0x00, 0xf0, 0x11, 0x00


	//----- nvinfo : EIATTR_KPARAM_INFO
	.align		4
.L_22471:
        /*0048*/ 	.byte	0x04, 0x17
        /*004a*/ 	.short	(.L_22473 - .L_22472)
.L_22472:
        /*004c*/ 	.word	0x00000000
        /*0050*/ 	.short	0x000f
        /*0052*/ 	.short	0x0068
        /*0054*/ 	.byte	0x00, 0xf0, 0x11, 0x00


	//----- nvinfo : EIATTR_KPARAM_INFO
	.align		4
.L_22473:
        /*0058*/ 	.byte	0x04, 0x17
        /*005a*/ 	.short	(.L_22475 - .L_22474)
.L_22474:
        /*005c*/ 	.word	0x00000000
        /*0060*/ 	.short	0x000e
        /*0062*/ 	.short	0x0060
        /*0064*/ 	.byte	0x00, 0xf0, 0x21, 0x00


	//----- nvinfo : EIATTR_KPARAM_INFO
	.align		4
.L_22475:
        /*0068*/ 	.byte	0x04, 0x17
        /*006a*/ 	.short	(.L_22477 - .L_22476)
.L_22476:
        /*006c*/ 	.word	0x00000000
        /*0070*/ 	.short	0x000d
        /*0072*/ 	.short	0x0058
        /*0074*/ 	.byte	0x00, 0xf0, 0x21, 0x00


	//----- nvinfo : EIATTR_KPARAM_INFO
	.align		4
.L_22477:
        /*0078*/ 	.byte	0x04, 0x17
        /*007a*/ 	.short	(.L_22479 - .L_22478)
.L_22478:
        /*007c*/ 	.word	0x00000000
        /*0080*/ 	.short	0x000c
        /*0082*/ 	.short	0x0050
        /*0084*/ 	.byte	0x00, 0xf0, 0x11, 0x00


	//----- nvinfo : EIATTR_KPARAM_INFO
	.align		4
.L_22479:
        /*0088*/ 	.byte	0x04, 0x17
        /*008a*/ 	.short	(.L_22481 - .L_22480)
.L_22480:
        /*008c*/ 	.word	0x00000000
        /*0090*/ 	.short	0x000b
        /*0092*/ 	.short	0x004c
        /*0094*/ 	.byte	0x00, 0xf0, 0x11, 0x00


	//----- nvinfo : EIATTR_KPARAM_INFO
	.align		4
.L_22481:
        /*0098*/ 	.byte	0x04, 0x17
        /*009a*/ 	.short	(.L_22483 - .L_22482)
.L_22482:
        /*009c*/ 	.word	0x00000000
        /*00a0*/ 	.short	0x000a
        /*00a2*/ 	.short	0x0048
        /*00a4*/ 	.byte	0x00, 0xf0, 0x11, 0x00


	//----- nvinfo : EIATTR_KPARAM_INFO
	.align		4
.L_22483:
        /*00a8*/ 	.byte	0x04, 0x17
        /*00aa*/ 	.short	(.L_22485 - .L_22484)
.L_22484:
        /*00ac*/ 	.word	0x00000000
        /*00b0*/ 	.short	0x0009
        /*00b2*/ 	.short	0x0040
        /*00b4*/ 	.byte	0x00, 0xf0, 0x21, 0x00


	//----- nvinfo : EIATTR_KPARAM_INFO
	.align		4
.L_22485:
        /*00b8*/ 	.byte	0x04, 0x17
        /*00ba*/ 	.short	(.L_22487 - .L_22486)
.L_22486:
        /*00bc*/ 	.word	0x00000000
        /*00c0*/ 	.short	0x0008
        /*00c2*/ 	.short	0x0038
        /*00c4*/ 	.byte	0x00, 0xf0, 0x11, 0x00


	//----- nvinfo : EIATTR_KPARAM_INFO
	.align		4
.L_22487:
        /*00c8*/ 	.byte	0x04, 0x17
        /*00ca*/ 	.short	(.L_22489 - .L_22488)
.L_22488:
        /*00cc*/ 	.word	0x00000000
        /*00d0*/ 	.short	0x0007
        /*00d2*/ 	.short	0x0030
        /*00d4*/ 	.byte	0x00, 0xf0, 0x21, 0x00


	//----- nvinfo : EIATTR_KPARAM_INFO
	.align		4
.L_22489:
        /*00d8*/ 	.byte	0x04, 0x17
        /*00da*/ 	.short	(.L_22491 - .L_22490)
.L_22490:
        /*00dc*/ 	.word	0x00000000
        /*00e0*/ 	.short	0x0006
        /*00e2*/ 	.short	0x0028
        /*00e4*/ 	.byte	0x00, 0xf0, 0x21, 0x00


	//----- nvinfo : EIATTR_KPARAM_INFO
	.align		4
.L_22491:
        /*00e8*/ 	.byte	0x04, 0x17
        /*00ea*/ 	.short	(.L_22493 - .L_22492)
.L_22492:
        /*00ec*/ 	.word	0x00000000
        /*00f0*/ 	.short	0x0005
        /*00f2*/ 	.short	0x0024
        /*00f4*/ 	.byte	0x00, 0xf0, 0x11, 0x00


	//----- nvinfo : EIATTR_KPARAM_INFO
	.align		4
.L_22493:
        /*00f8*/ 	.byte	0x04, 0x17
        /*00fa*/ 	.short	(.L_22495 - .L_22494)
.L_22494:
        /*00fc*/ 	.word	0x00000000
        /*0100*/ 	.short	0x0004
        /*0102*/ 	.short	0x0020
        /*0104*/ 	.byte	0x00, 0xf0, 0x11, 0x00


	//----- nvinfo : EIATTR_KPARAM_INFO
	.align		4
.L_22495:
        /*0108*/ 	.byte	0x04, 0x17
        /*010a*/ 	.short	(.L_22497 - .L_22496)
.L_22496:
        /*010c*/ 	.word	0x00000000
        /*0110*/ 	.short	0x0003
        /*0112*/ 	.short	0x0018
        /*0114*/ 	.byte	0x00, 0xf0, 0x21, 0x00


	//----- nvinfo : EIATTR_KPARAM_INFO
	.align		4
.L_22497:
        /*0118*/ 	.byte	0x04, 0x17
        /*011a*/ 	.short	(.L_22499 - .L_22498)
.L_22498:
        /*011c*/ 	.word	0x00000000
        /*0120*/ 	.short	0x0002
        /*0122*/ 	.short	0x0010
        /*0124*/ 	.byte	0x00, 0xf0, 0x21, 0x00


	//----- nvinfo : EIATTR_KPARAM_INFO
	.align		4
.L_22499:
        /*0128*/ 	.byte	0x04, 0x17
        /*012a*/ 	.short	(.L_22501 - .L_22500)
.L_22500:
        /*012c*/ 	.word	0x00000000
        /*0130*/ 	.short	0x0001
        /*0132*/ 	.short	0x0008
        /*0134*/ 	.byte	0x00, 0xf0, 0x21, 0x00


	//----- nvinfo : EIATTR_KPARAM_INFO
	.align		4
.L_22501:
        /*0138*/ 	.byte	0x04, 0x17
        /*013a*/ 	.short	(.L_22503 - .L_22502)
.L_22502:
        /*013c*/ 	.word	0x00000000
        /*0140*/ 	.short	0x0000
        /*0142*/ 	.short	0x0000
        /*0144*/ 	.byte	0x00, 0xf0, 0x21, 0x00


	//----- nvinfo : EIATTR_SPARSE_MMA_MASK
	.align		4
.L_22503:
        /*0148*/ 	.byte	0x03, 0x50
        /*014a*/ 	.short	0x0000


	//----- nvinfo : EIATTR_MAXREG_COUNT
	.align		4
        /*014c*/ 	.byte	0x03, 0x1b
        /*014e*/ 	.short	0x00ff


	//----- nvinfo : EIATTR_NUM_BARRIERS
	.align		4
        /*0150*/ 	.byte	0x02, 0x4c
        /*0152*/ 	.byte	0x01
	.zero		1


	//----- nvinfo : EIATTR_MERCURY_ISA_VERSION
	.align		4
        /*0154*/ 	.byte	0x03, 0x5f
        /*0156*/ 	.short	0x0101


	//----- nvinfo : EIATTR_COOP_GROUP_MASK_REGIDS
	.align		4
        /*0158*/ 	.byte	0x04, 0x29
        /*015a*/ 	.short	(.L_22505 - .L_22504)


	//   ....[0]....
.L_22504:
        /*015c*/ 	.word	0xffffffff


	//   ....[1]....
        /*0160*/ 	.word	0xffffffff


	//   ....[2]....
        /*0164*/ 	.word	0xffffffff


	//   ....[3]....
        /*0168*/ 	.word	0xffffffff


	//   ....[4]....
        /*016c*/ 	.word	0xffffffff


	//   ....[5]....
        /*0170*/ 	.word	0xffffffff


	//   ....[6]....
        /*0174*/ 	.word	0xffffffff


	//   ....[7]....
        /*0178*/ 	.word	0xffffffff


	//   ....[8]....
        /*017c*/ 	.word	0xffffffff


	//   ....[9]....
        /*0180*/ 	.word	0xffffffff


	//   ....[10]....
        /*0184*/ 	.word	0xffffffff


	//   ....[11]....
        /*0188*/ 	.word	0xffffffff


	//   ....[12]....
        /*018c*/ 	.word	0xffffffff


	//   ....[13]....
        /*0190*/ 	.word	0xffffffff


	//   ....[14]....
        /*0194*/ 	.word	0xffffffff


	//   ....[15]....
        /*0198*/ 	.word	0xffffffff


	//   ....[16]....
        /*019c*/ 	.word	0xffffffff


	//   ....[17]....
        /*01a0*/ 	.word	0xffffffff


	//   ....[18]....
        /*01a4*/ 	.word	0xffffffff


	//   ....[19]....
        /*01a8*/ 	.word	0xffffffff


	//   ....[20]....
        /*01ac*/ 	.word	0xffffffff


	//   ....[21]....
        /*01b0*/ 	.word	0xffffffff


	//   ....[22]....
        /*01b4*/ 	.word	0xffffffff


	//   ....[23]....
        /*01b8*/ 	.word	0xffffffff


	//   ....[24]....
        /*01bc*/ 	.word	0xffffffff


	//   ....[25]....
        /*01c0*/ 	.word	0xffffffff


	//   ....[26]....
        /*01c4*/ 	.word	0xffffffff


	//   ....[27]....
        /*01c8*/ 	.word	0xffffffff


	//   ....[28]....
        /*01cc*/ 	.word	0xffffffff


	//   ....[29]....
        /*01d0*/ 	.word	0xffffffff


	//   ....[30]....
        /*01d4*/ 	.word	0xffffffff


	//   ....[31]....
        /*01d8*/ 	.word	0xffffffff


	//   ....[32]....
        /*01dc*/ 	.word	0xffffffff


	//   ....[33]....
        /*01e0*/ 	.word	0xffffffff


	//   ....[34]....
        /*01e4*/ 	.word	0xffffffff


	//   ....[35]....
        /*01e8*/ 	.word	0xffffffff


	//   ....[36]....
        /*01ec*/ 	.word	0xffffffff


	//   ....[37]....
        /*01f0*/ 	.word	0xffffffff


	//   ....[38]....
        /*01f4*/ 	.word	0xffffffff


	//   ....[39]....
        /*01f8*/ 	.word	0xffffffff


	//   ....[40]....
        /*01fc*/ 	.word	0xffffffff


	//   ....[41]....
        /*0200*/ 	.word	0xffffffff


	//   ....[42]....
        /*0204*/ 	.word	0xffffffff


	//   ....[43]....
        /*0208*/ 	.word	0xffffffff


	//----- nvinfo : EIATTR_COOP_GROUP_INSTR_OFFSETS
	.align		4
.L_22505:
        /*020c*/ 	.byte	0x04, 0x28
        /*020e*/ 	.short	(.L_22507 - .L_22506)


	//   ....[0]....
.L_22506:
        /*0210*/ 	.word	0x00003460


	//   ....[1]....
        /*0214*/ 	.word	0x00003500


	//   ....[2]....
        /*0218*/ 	.word	0x00003550


	//   ....[3]....
        /*021c*/ 	.word	0x00003590


	//   ....[4]....
        /*0220*/ 	.word	0x000035f0


	//   ....[5]....
        /*0224*/ 	.word	0x00003670


	//   ....[6]....
        /*0228*/ 	.word	0x000036a0


	//   ....[7]....
        /*022c*/ 	.word	0x000036c0


	//   ....[8]....
        /*0230*/ 	.word	0x00004500


	//   ....[9]....
        /*0234*/ 	.word	0x00004570


	//   ....[10]....
        /*0238*/ 	.word	0x000045a0


	//   ....[11]....
        /*023c*/ 	.word	0x00004620


	//   ....[12]....
        /*0240*/ 	.word	0x00004670


	//   ....[13]....
        /*0244*/ 	.word	0x000046c0


	//   ....[14]....
        /*0248*/ 	.word	0x000046e0


	//   ....[15]....
        /*024c*/ 	.word	0x00004700


	//   ....[16]....
        /*0250*/ 	.word	0x000092d0


	//   ....[17]....
        /*0254*/ 	.word	0x00009310


	//   ....[18]....
        /*0258*/ 	.word	0x00009350


	//   ....[19]....
        /*025c*/ 	.word	0x00009370


	//   ....[20]....
        /*0260*/ 	.word	0x00009380


	//   ....[21]....
        /*0264*/ 	.word	0x00009390


	//   ....[22]....
        /*0268*/ 	.word	0x000093a0


	//   ....[23]....
        /*026c*/ 	.word	0x000093d0


	//   ....[24]....
        /*0270*/ 	.word	0x000093f0


	//   ....[25]....
        /*0274*/ 	.word	0x00009420


	//   ....[26]....
        /*0278*/ 	.word	0x00009450


	//   ....[27]....
        /*027c*/ 	.word	0x00009480


	//   ....[28]....
        /*0280*/ 	.word	0x000094b0


	//   ....[29]....
        /*0284*/ 	.word	0x000094e0


	//   ....[30]....
        /*0288*/ 	.word	0x00009510


	//   ....[31]....
        /*028c*/ 	.word	0x00009550


	//   ....[32]....
        /*0290*/ 	.word	0x00009580


	//   ....[33]....
        /*0294*/ 	.word	0x000095b0


	//   ....[34]....
        /*0298*/ 	.word	0x000095e0


	//   ....[35]....
        /*029c*/ 	.word	0x00009600


	//   ....[36]....
        /*02a0*/ 	.word	0x00009620


	//   ....[37]....
        /*02a4*/ 	.word	0x00009640


	//   ....[38]....
        /*02a8*/ 	.word	0x00009670


	//   ....[39]....
        /*02ac*/ 	.word	0x00009690


	//   ....[40]....
        /*02b0*/ 	.word	0x000096b0


	//   ....[41]....
        /*02b4*/ 	.word	0x000096d0


	//   ....[42]....
        /*02b8*/ 	.word	0x000096f0


	//   ....[43]....
        /*02bc*/ 	.word	0x00009710


	//----- nvinfo : EIATTR_EXIT_INSTR_OFFSETS
	.align		4
.L_22507:
        /*02c0*/ 	.byte	0x04, 0x1c
        /*02c2*/ 	.short	(.L_22509 - .L_22508)


	//   ....[0]....
.L_22508:
        /*02c4*/ 	.word	0x00009de0


	//   ....[1]....
        /*02c8*/ 	.word	0x00009df0


	//   ....[2]....
        /*02cc*/ 	.word	0x0000a510


	//----- nvinfo : EIATTR_CRS_STACK_SIZE
	.align		4
.L_22509:
        /*02d0*/ 	.byte	0x04, 0x1e
        /*02d2*/ 	.short	(.L_22511 - .L_22510)
.L_22510:
        /*02d4*/ 	.word	0x00000000


	//----- nvinfo : EIATTR_CBANK_PARAM_SIZE
	.align		4
.L_22511:
        /*02d8*/ 	.byte	0x03, 0x19
        /*02da*/ 	.short	0x007c


	//----- nvinfo : EIATTR_PARAM_CBANK
	.align		4
        /*02dc*/ 	.byte	0x04, 0x0a
        /*02de*/ 	.short	(.L_22513 - .L_22512)
	.align		4
.L_22512:
        /*02e0*/ 	.word	index@(.nv.constant0._ZN4vllm25paged_attention_v1_kernelI13__nv_bfloat16S1_Li112ELi32ELi128ELNS_18Fp8KVCacheDataTypeE0ELb1EEEvPT_PKS3_PKT0_S9_ifPKiSB_iPKfiiiSD_SD_iiiii)
        /*02e4*/ 	.short	0x0210
        /*02e6*/ 	.short	0x007c


	//----- nvinfo : EIATTR_SW_WAR
	.align		4
.L_22513:
        /*02e8*/ 	.byte	0x04, 0x36
        /*02ea*/ 	.short	(.L_22515 - .L_22514)
.L_22514:
        /*02ec*/ 	.word	0x00000008
.L_22515:


//--------------------- .nv.info._ZN4vllm25paged_attention_v1_kernelI13__nv_bfloat16S1_Li96ELi32ELi128ELNS_18Fp8KVCacheDataTypeE0ELb1EEEvPT_PKS3_PKT0_S9_ifPKiSB_iPKfiiiSD_SD_iiiii --------------------------
	.section	.nv.info._ZN4vllm25paged_attention_v1_kernelI13__nv_bfloat16S1_Li96ELi32ELi128ELNS_18Fp8KVCacheDataTypeE0ELb1EEEvPT_PKS3_PKT0_S9_ifPKiSB_iPKfiiiSD_SD_iiiii,"",@"SHT_CUDA_INFO"
	.sectionflags	@""
	.align	4


	//----- nvinfo : EIATTR_CUDA_API_VERSION
	.align		4
        /*0000*/ 	.byte	0x04, 0x37
        /*0002*/ 	.short	(.L_22517 - .L_22516)
.L_22516:
        /*0004*/ 	.word	0x00000082


	//----- nvinfo : EIATTR_KPARAM_INFO
	.align		4
.L_22517:
        /*0008*/ 	.byte	0x04, 0x17
        /*000a*/ 	.short	(.L_22519 - .L_22518)
.L_22518:
        /*000c*/ 	.word	0x00000000
        /*0010*/ 	.short	0x0013
        /*0012*/ 	.short	0x0078
        /*0014*/ 	.byte	0x00, 0xf0, 0x11, 0x00


	//----- nvinfo : EIATTR_KPARAM_INFO
	.align		4
.L_22519:
        /*0018*/ 	.byte	0x04, 0x17
        /*001a*/ 	.short	(.L_22521 - .L_22520)
.L_22520:
        /*001c*/ 	.word	0x00000000
        /*0020*/ 	.short	0x0012
        /*0022*/ 	.short	0x0074
        /*0024*/ 	.byte	0x00, 0xf0, 0x11, 0x00


	//----- nvinfo : EIATTR_KPARAM_INFO
	.align		4
.L_22521:
        /*0028*/ 	.byte	0x04, 0x17
        /*002a*/ 	.short	(.L_22523 - .L_22522)
.L_22522:
        /*002c*/ 	.word	0x00000000
        /*0030*/ 	.short	0x0011
        /*0032*/ 	.short	0x0070
        /*0034*/ 	.byte	0x00, 0xf0, 0x11, 0x00


	//----- nvinfo : EIATTR_KPARAM_INFO
	.align		4
.L_22523:
        /*0038*/ 	.byte	0x04, 0x17
        /*003a*/ 	.short	(.L_22525 - .L_22524)
.L_22524:
        /*003c*/ 	.word	0x00000000
        /*0040*/ 	.short	0x0010
        /*0042*/ 	.short	0x006c
        /*0044*/ 	.byte	0x00, 0xf0, 0x11, 0x00


	//----- nvinfo : EIATTR_KPARAM_INFO
	.align		4
.L_22525:
        /*0048*/ 	.byte	0x04, 0x17
        /*004a*/ 	.short	(.L_22527 - .L_22526)
.L_22526:
        /*004c*/ 	.word	0x00000000
        /*0050*/ 	.short	0x000f
        /*0052*/ 	.short	0x0068
        /*0054*/ 	.byte	0x00, 0xf0, 0x11, 0x00


	//----- nvinfo : EIATTR_KPARAM_INFO
	.align		4
.L_22527:
        /*0058*/ 	.byte	0x04, 0x17
        /*005a*/ 	.short	(.L_22529 - .L_22528)
.L_22528:
        /*005c*/ 	.word	0x00000000
        /*0060*/ 	.short	0x000e
        /*0062*/ 	.short	0x0060
        /*0064*/ 	.byte	0x00, 0xf0, 0x21, 0x00


	//----- nvinfo : EIATTR_KPARAM_INFO
	.align		4
.L_22529:
        /*0068*/ 	.byte	0x04, 0x17
        /*006a*/ 	.short	(.L_22531 - .L_22530)
.L_22530:
        /*006c*/ 	.word	0x00000000
        /*0070*/ 	.short	0x000d
        /*0072*/ 	.short	0x0058
        /*0074*/ 	.byte	0x00, 0xf0, 0x21, 0x00


	//----- nvinfo : EIATTR_KPARAM_INFO
	.align		4
.L_22531:
        /*0078*/ 	.byte	0x04, 0x17
        /*007a*/ 	.short	(.L_22533 - .L_22532)
.L_22532:
        /*007c*/ 	.word	0x00000000
        /*0080*/ 	.short	0x000c
        /*0082*/ 	.short	0x0050
        /*0084*/ 	.byte	0x00, 0xf0, 0x11, 0x00


	//----- nvinfo : EIATTR_KPARAM_INFO
	.align		4
.L_22533:
        /*0088*/ 	.byte	0x04, 0x17
        /*008a*/ 	.short	(.L_22535 - .L_22534)
.L_22534:
        /*008c*/ 	.word	0x00000000
        /*0090*/ 	.short	0x000b
        /*0092*/ 	.short	0x004c
        /*0094*/ 	.byte	0x00, 0xf0, 0x11, 0x00


	//----- nvinfo : EIATTR_KPARAM_INFO
	.align		4
.L_22535:
        /*0098*/ 	.byte	0x04, 0x17
        /*009a*/ 	.short	(.L_22537 - .L_22536)
.L_22536:
        /*009c*/ 	.word	0x00000000
        /*00a0*/ 	.short	0x000a
        /*00a2*/ 	.short	0x0048
        /*00a4*/ 	.byte	0x00, 0xf0, 0x11, 0x00


	//----- nvinfo : EIATTR_KPARAM_INFO
	.align		4
.L_22537:
        /*00a8*/ 	.byte	0x04, 0x17
        /*00aa*/ 	.short	(.L_22539 - .L_22538)
.L_22538:
        /*00ac*/ 	.word	0x00000000
        /*00b0*/ 	.short	0x0009
        /*00b2*/ 	.short	0x0040
        /*00b4*/ 	.byte	0x00, 0xf0, 0x21, 0x00


	//----- nvinfo : EIATTR_KPARAM_INFO
	.align		4
.L_22539:
        /*00b8*/ 	.byte	0x04, 0x17
        /*00ba*/ 	.short	(.L_22541 - .L_22540)
.L_22540:
        /*00bc*/ 	.word	0x00000000
        /*00c0*/ 	.short	0x0008
        /*00c2*/ 	.short	0x0038
        /*00c4*/ 	.byte	0x00, 0xf0, 0x11, 0x00


	//----- nvinfo : EIATTR_KPARAM_INFO
	.align		4
.L_22541:
        /*00c8*/ 	.byte	0x04, 0x17
        /*00ca*/ 	.short	(.L_22543 - .L_22542)
.L_22542:
        /*00cc*/ 	.word	0x00000000
        /*00d0*/ 	.short	0x0007
        /*00d2*/ 	.short	0x0030
        /*00d4*/ 	.byte	0x00, 0xf0, 0x21, 0x00


	//----- nvinfo : EIATTR_KPARAM_INFO
	.align		4
.L_22543:
        /*00d8*/ 	.byte	0x04, 0x17
        /*00da*/ 	.short	(.L_22545 - .L_22544)
.L_22544:
        /*00dc*/ 	.word	0x00000000
        /*00e0*/ 	.short	0x0006
        /*00e2*/ 	.short	0x0028
        /*00e4*/ 	.byte	0x00, 0xf0, 0x21, 0x00


	//----- nvinfo : EIATTR_KPARAM_INFO
	.align		4
.L_22545:
        /*00e8*/ 	.byte	0x04, 0x17
        /*00ea*/ 	.short	(.L_22547 - .L_22546)
.L_22546:
        /*00ec*/ 	.word	0x00000000
        /*00f0*/ 	.short	0x0005
        /*00f2*/ 	.short	0x0024
        /*00f4*/ 	.byte	0x00, 0xf0, 0x11, 0x00


	//----- nvinfo : EIATTR_KPARAM_INFO
	.align		4
.L_22547:
        /*00f8*/ 	.byte	0x04, 0x17
        /*00fa*/ 	.short	(.L_22549 - .L_22548)
.L_22548:
        /*00fc*/ 	.word	0x00000000
        /*0100*/ 	.short	0x0004
        /*0102*/ 	.short	0x0020
        /*0104*/ 	.byte	0x00, 0xf0, 0x11, 0x00


	//----- nvinfo : EIATTR_KPARAM_INFO
	.align		4
.L_22549:
        /*0108*/ 	.byte	0x04, 0x17
        /*010a*/ 	.short	(.L_22551 - .L_22550)
.L_22550:
        /*010c*/ 	.word	0x00000000
        /*0110*/ 	.short	0x0003
        /*0112*/ 	.short	0x0018
        /*0114*/ 	.byte	0x00, 0xf0, 0x21, 0x00


	//----- nvinfo : EIATTR_KPARAM_INFO
	.align		4
.L_22551:
        /*0118*/ 	.byte	0x04, 0x17
        /*011a*/ 	.short	(.L_22553 - .L_22552)
.L_22552:
        /*011c*/ 	.word	0x00000000
        /*0120*/ 	.short	0x0002
        /*0122*/ 	.short	0x0010
        /*0124*/ 	.byte	0x00, 0xf0, 0x21, 0x00


	//----- nvinfo : EIATTR_KPARAM_INFO
	.align		4
.L_22553:
        /*0128*/ 	.byte	0x04, 0x17
        /*012a*/ 	.short	(.L_22555 - .L_22554)
.L_22554:
        /*012c*/ 	.word	0x00000000
        /*0130*/ 	.short	0x0001
        /*0132*/ 	.short	0x0008
        /*0134*/ 	.byte	0x00, 0xf0, 0x21, 0x00


	//----- nvinfo : EIATTR_KPARAM_INFO
	.align		4
.L_22555:
        /*0138*/ 	.byte	0x04, 0x17
        /*013a*/ 	.short	(.L_22557 - .L_22556)
.L_22556:
        /*013c*/ 	.word	0x00000000
        /*0140*/ 	.short	0x0000
        /*0142*/ 	.short	0x0000
        /*0144*/ 	.byte	0x00, 0xf0, 0x21, 0x00


	//----- nvinfo : EIATTR_SPARSE_MMA_MASK
	.align		4
.L_22557:
        /*0148*/ 	.byte	0x03, 0x50
        /*014a*/ 	.short	0x0000


	//----- nvinfo : EIATTR_MAXREG_COUNT
	.align		4
        /*014c*/ 	.byte	0x03, 0x1b
        /*014e*/ 	.short	0x00ff


	//----- nvinfo : EIATTR_NUM_BARRIERS
	.align		4
        /*0150*/ 	.byte	0x02, 0x4c
        /*0152*/ 	.byte	0x01
	.zero		1


	//----- nvinfo : EIATTR_MERCURY_ISA_VERSION
	.align		4
        /*0154*/ 	.byte	0x03, 0x5f
        /*0156*/ 	.short	0x0101


	//----- nvinfo : EIATTR_COOP_GROUP_MASK_REGIDS
	.align		4
        /*0158*/ 	.byte	0x04, 0x29
        /*015a*/ 	.short	(.L_22559 - .L_22558)


	//   ....[0]....
.L_22558:
        /*015c*/ 	.word	0xffffffff


	//   ....[1]....
        /*0160*/ 	.word	0xffffffff


	//   ....[2]....
        /*0164*/ 	.word	0xffffffff


	//   ....[3]....
        /*0168*/ 	.word	0xffffffff


	//   ....[4]....
        /*016c*/ 	.word	0xffffffff


	//   ....[5]....
        /*0170*/ 	.word	0xffffffff


	//   ....[6]....
        /*0174*/ 	.word	0xffffffff


	//   ....[7]....
        /*0178*/ 	.word	0xffffffff


	//   ....[8]....
        /*017c*/ 	.word	0xffffffff


	//   ....[9]....
        /*0180*/ 	.word	0xffffffff


	//   ....[10]....
        /*0184*/ 	.word	0xffffffff


	//   ....[11]....
        /*0188*/ 	.word	0xffffffff


	//   ....[12]....
        /*018c*/ 	.word	0xffffffff


	//   ....[13]....
        /*0190*/ 	.word	0xffffffff


	//   ....[14]....
        /*0194*/ 	.word	0xffffffff


	//   ....[15]....
        /*0198*/ 	.word	0xffffffff


	//   ....[16]....
        /*019c*/ 	.word	0xffffffff


	//   ....[17]....
        /*01a0*/ 	.word	0xffffffff


	//   ....[18]....
        /*01a4*/ 	.word	0xffffffff


	//   ....[19]....
        /*01a8*/ 	.word	0xffffffff


	//   ....[20]....
        /*01ac*/ 	.word	0xffffffff


	//   ....[21]....
        /*01b0*/ 	.word	0xffffffff


	//   ....[22]....
        /*01b4*/ 	.word	0xffffffff


	//   ....[23]....
        /*01b8*/ 	.word	0xffffffff


	//   ....[24]....
        /*01bc*/ 	.word	0xffffffff


	//   ....[25]....
        /*01c0*/ 	.word	0xffffffff


	//   ....[26]....
        /*01c4*/ 	.word	0xffffffff


	//   ....[27]....
        /*01c8*/ 	.word	0xffffffff


	//   ....[28]....
        /*01cc*/ 	.word	0xffffffff


	//   ....[29]....
        /*01d0*/ 	.word	0xffffffff


	//   ....[30]....
        /*01d4*/ 	.word	0xffffffff


	//   ....[31]....
        /*01d8*/ 	.word	0xffffffff


	//   ....[32]....
        /*01dc*/ 	.word	0xffffffff


	//   ....[33]....
        /*01e0*/ 	.word	0xffffffff


	//   ....[34]....
        /*01e4*/ 	.word	0xffffffff


	//   ....[35]....
        /*01e8*/ 	.word	0xffffffff


	//   ....[36]....
        /*01ec*/ 	.word	0xffffffff


	//   ....[37]....
        /*01f0*/ 	.word	0xffffffff


	//   ....[38]....
        /*01f4*/ 	.word	0xffffffff


	//   ....[39]....
        /*01f8*/ 	.word	0xffffffff


	//----- nvinfo : EIATTR_COOP_GROUP_INSTR_OFFSETS
	.align		4
.L_22559:
        /*01fc*/ 	.byte	0x04, 0x28
        /*01fe*/ 	.short	(.L_22561 - .L_22560)


	//   ....[0]....
.L_22560:
        /*0200*/ 	.word	0x00002f80


	//   ....[1]....
        /*0204*/ 	.word	0x00003000


	//   ....[2]....
        /*0208*/ 	.word	0x00003030


	//   ....[3]....
        /*020c*/ 	.word	0x00003070


	//   ....[4]....
        /*0210*/ 	.word	0x000030b0


	//   ....[5]....
        /*0214*/ 	.word	0x000031e0


	//   ....[6]....
        /*0218*/ 	.word	0x00003200


	//   ....[7]....
        /*021c*/ 	.word	0x00003220


	//   ....[8]....
        /*0220*/ 	.word	0x00004060


	//   ....[9]....
        /*0224*/ 	.word	0x000040e0


	//   ....[10]....
        /*0228*/ 	.word	0x00004120


	//   ....[11]....
        /*022c*/ 	.word	0x00004180


	//   ....[12]....
        /*0230*/ 	.word	0x000041d0


	//   ....[13]....
        /*0234*/ 	.word	0x00004220


	//   ....[14]....
        /*0238*/ 	.word	0x00004240


	//   ....[15]....
        /*023c*/ 	.word	0x00004260


	//   ....[16]....
        /*0240*/ 	.word	0x000085b0


	//   ....[17]....
        /*0244*/ 	.word	0x000085f0


	//   ....[18]....
        /*0248*/ 	.word	0x00008630


	//   ....[19]....
        /*024c*/ 	.word	0x00008670


	//   ....[20]....
        /*0250*/ 	.word	0x000086a0


	//   ....[21]....
        /*0254*/ 	.word	0x000086c0


	//   ....[22]....
        /*0258*/ 	.word	0x000086d0


	//   ....[23]....
        /*025c*/ 	.word	0x00008710


	//   ....[24]....
        /*0260*/ 	.word	0x00008740


	//   ....[25]....
        /*0264*/ 	.word	0x00008770


	//   ....[26]....
        /*0268*/ 	.word	0x000087a0


	//   ....[27]....
        /*026c*/ 	.word	0x000087d0


	//   ....[28]....
        /*0270*/ 	.word	0x00008810


	//   ....[29]....
        /*0274*/ 	.word	0x00008840


	//   ....[30]....
        /*0278*/ 	.word	0x00008860


	//   ....[31]....
        /*027c*/ 	.word	0x00008880


	//   ....[32]....
        /*0280*/ 	.word	0x000088a0


	//   ....[33]....
        /*0284*/ 	.word	0x000088c0


	//   ....[34]....
        /*0288*/ 	.word	0x000088d0


	//   ....[35]....
        /*028c*/ 	.word	0x000088f0


	//   ....[36]....
        /*0290*/ 	.word	0x00008910


	//   ....[37]....
        /*0294*/ 	.word	0x00008930


	//   ....[38]....
        /*0298*/ 	.word	0x00008950


	//   ....[39]....
        /*029c*/ 	.word	0x00008970


	//----- nvinfo : EIATTR_EXIT_INSTR_OFFSETS
	.align		4
.L_22561:
        /*02a0*/ 	.byte	0x04, 0x1c
        /*02a2*/ 	.short	(.L_22563 - .L_22562)


	//   ....[0]....
.L_22562:
        /*02a4*/ 	.word	0x00008f70


	//   ....[1]....
        /*02a8*/ 	.word	0x00009070


	//   ....[2]....
        /*02ac*/ 	.word	0x000095c0


	//----- nvinfo : EIATTR_CRS_STACK_SIZE
	.align		4
.L_22563:
        /*02b0*/ 	.byte	0x04, 0x1e
        /*02b2*/ 	.short	(.L_22565 - .L_22564)
.L_22564:
        /*02b4*/ 	.word	0x00000000


	//----- nvinfo : EIATTR_CBANK_PARAM_SIZE
	.align		4
.L_22565:
        /*02b8*/ 	.byte	0x03, 0x19
        /*02ba*/ 	.short	0x007c


	//----- nvinfo : EIATTR_PARAM_CBANK
	.align		4
        /*02bc*/ 	.byte	0x04, 0x0a
        /*02be*/ 	.short	(.L_22567 - .L_22566)
	.align		4
.L_22566:
        /*02c0*/ 	.word	index@(.nv.constant0._ZN4vllm25paged_attention_v1_kernelI13__nv_bfloat16S1_Li96ELi32ELi128ELNS_18Fp8KVCacheDataTypeE0ELb1EEEvPT_PKS3_PKT0_S9_ifPKiSB_iPKfiiiSD_SD_iiiii)
        /*02c4*/ 	.short	0x0210
        /*02c6*/ 	.short	0x007c


	//----- nvinfo : EIATTR_SW_WAR
	.align		4
.L_22567:
        /*02c8*/ 	.byte	0x04, 0x36
        /*02ca*/ 	.short	(.L_22569 - .L_22568)
.L_22568:
        /*02cc*/ 	.word	0x00000008
.L_22569:


//--------------------- .nv.info._ZN4vllm25paged_attention_v1_kernelI13__nv_bfloat16S1_Li80ELi32ELi128ELNS_18Fp8KVCacheDataTypeE0ELb1EEEvPT_PKS3_PKT0_S9_ifPKiSB_iPKfiiiSD_SD_iiiii --------------------------
	.section	.nv.info._ZN4vllm25paged_attention_v1_kernelI13__nv_bfloat16S1_Li80ELi32ELi128ELNS_18Fp8KVCacheDataTypeE0ELb1EEEvPT_PKS3_PKT0_S9_ifPKiSB_iPKfiiiSD_SD_iiiii,"",@"SHT_CUDA_INFO"
	.sectionflags	@""
	.align	4


	//----- nvinfo : EIATTR_CUDA_API_VERSION
	.align		4
        /*0000*/ 	.byte	0x04, 0x37
        /*0002*/ 	.short	(.L_22571 - .L_22570)
.L_22570:
        /*0004*/ 	.word	0x00000082


	//----- nvinfo : EIATTR_KPARAM_INFO
	.align		4
.L_22571:
        /*0008*/ 	.byte	0x04, 0x17
        /*000a*/ 	.short	(.L_22573 - .L_22572)
.L_22572:
        /*000c*/ 	.word	0x00000000
        /*0010*/ 	.short	0x0013
        /*0012*/ 	.short	0x0078
        /*0014*/ 	.byte	0x00, 0xf0, 0x11, 0x00


	//----- nvinfo : EIATTR_KPARAM_INFO
	.align		4
.L_22573:
        /*0018*/ 	.byte	0x04, 0x17
        /*001a*/ 	.short	(.L_22575 - .L_22574)
.L_22574:
        /*001c*/ 	.word	0x00000000
        /*0020*/ 	.short	0x0012
        /*0022*/ 	.short	0x0074
        /*0024*/ 	.byte	0x00, 0xf0, 0x11, 0x00


	//----- nvinfo : EIATTR_KPARAM_INFO
	.align		4
.L_22575:
        /*0028*/ 	.byte	0x04, 0x17
        /*002a*/ 	.short	(.L_22577 - .L_22576)
.L_22576:
        /*002c*/ 	.word	0x00000000
        /*0030*/ 	.short	0x0011
        /*0032*/ 	.short	0x0070
        /*0034*/ 	.byte	0x00, 0xf0, 0x11, 0x00


	//----- nvinfo : EIATTR_KPARAM_INFO
	.align		4
.L_22577:
        /*0038*/ 	.byte	0x04, 0x17
        /*003a*/ 	.short	(.L_22579 - .L_22578)
.L_22578:
        /*003c*/ 	.word	0x00000000
        /*0040*/ 	.short	0x0010
        /*0042*/ 	.short	0x006c
        /*0044*/ 	.byte	0x00, 0xf0, 0x11, 0x00


	//----- nvinfo : EIATTR_KPARAM_INFO
	.align		4
.L_22579:
        /*0048*/ 	.byte	0x04, 0x17
        /*004a*/ 	.short	(.L_22581 - .L_22580)
.L_22580:
        /*004c*/ 	.word	0x00000000
        /*0050*/ 	.short	0x000f
        /*0052*/ 	.short	0x0068
        /*0054*/ 	.byte	0x00, 0xf0, 0x11, 0x00


	//----- nvinfo : EIATTR_KPARAM_INFO
	.align		4
.L_22581:
        /*0058*/ 	.byte	0x04, 0x17
        /*005a*/ 	.short	(.L_22583 - .L_22582)
.L_22582:
        /*005c*/ 	.word	0x00000000
        /*0060*/ 	.short	0x000e
        /*0062*/ 	.short	0x0060
        /*0064*/ 	.byte	0x00, 0xf0, 0x21, 0x00


	//----- nvinfo : EIATTR_KPARAM_INFO
	.align		4
.L_22583:
        /*0068*/ 	.byte	0x04, 0x17
        /*006a*/ 	.short	(.L_22585 - .L_22584)
.L_22584:
        /*006c*/ 	.word	0x00000000
        /*0070*/ 	.short	0x000d
        /*0072*/ 	.short	0x0058
        /*0074*/ 	.byte	0x00, 0xf0, 0x21, 0x00


	//----- nvinfo : EIATTR_KPARAM_INFO
	.align		4
.L_22585:
        /*0078*/ 	.byte	0x04, 0x17
        /*007a*/ 	.short	(.L_22587 - .L_22586)
.L_22586:
        /*007c*/ 	.word	0x00000000
        /*0080*/ 	.short	0x000c
        /*0082*/ 	.short	0x0050
        /*0084*/ 	.byte	0x00, 0xf0, 0x11, 0x00


	//----- nvinfo : EIATTR_KPARAM_INFO
	.align		4
.L_22587:
        /*0088*/ 	.byte	0x04, 0x17
        /*008a*/ 	.short	(.L_22589 - .L_22588)
.L_22588:
        /*008c*/ 	.word	0x00000000
        /*0090*/ 	.short	0x000b
        /*0092*/ 	.short	0x004c
        /*0094*/ 	.byte	0x00, 0xf0, 0x11, 0x00


	//----- nvinfo : EIATTR_KPARAM_INFO
	.align		4
.L_22589:
        /*0098*/ 	.byte	0x04, 0x17
        /*009a*/ 	.short	(.L_22591 - .L_22590)
.L_22590:
        /*009c*/ 	.word	0x00000000
        /*00a0*/ 	.short	0x000a
        /*00a2*/ 	.short	0x0048
        /*00a4*/ 	.byte	0x00, 0xf0, 0x11, 0x00


	//----- nvinfo : EIATTR_KPARAM_INFO
	.align		4
.L_22591:
        /*00a8*/ 	.byte	0x04, 0x17
        /*00aa*/ 	.short	(.L_22593 - .L_22592)
.L_22592:
        /*00ac*/ 	.word	0x00000000
        /*00b0*/ 	.short	0x0009
        /*00b2*/ 	.short	0x0040
        /*00b4*/ 	.byte	0x00, 0xf0, 0x21, 0x00


	//----- nvinfo : EIATTR_KPARAM_INFO
	.align		4
.L_22593:
        /*00b8*/ 	.byte	0x04, 0x17
        /*00ba*/ 	.short	(.L_22595 - .L_22594)
.L_22594:
        /*00bc*/ 	.word	0x00000000
        /*00c0*/ 	.short	0x0008
        /*00c2*/ 	.short	0x0038
        /*00c4*/ 	.byte	0x00, 0xf0, 0x11, 0x00


	//----- nvinfo : EIATTR_KPARAM_INFO
	.align		4
.L_22595:
        /*00c8*/ 	.byte	0x04, 0x17
        /*00ca*/ 	.short	(.L_22597 - .L_22596)
.L_22596:
        /*00cc*/ 	.word	0x00000000
        /*00d0*/ 	.short	0x0007
        /*00d2*/ 	.short	0x0030
        /*00d4*/ 	.byte	0x00, 0xf0, 0x21, 0x00


	//----- nvinfo : EIATTR_KPARAM_INFO
	.align		4
.L_22597:
        /*00d8*/ 	.byte	0x04, 0x17
        /*00da*/ 	.short	(.L_22599 - .L_22598)
.L_22598:
        /*00dc*/ 	.word	0x00000000
        /*00e0*/ 	.short	0x0006
        /*00e2*/ 	.short	0x0028
        /*00e4*/ 	.byte	0x00, 0xf0, 0x21, 0x00


	//----- nvinfo : EIATTR_KPARAM_INFO
	.align		4
.L_22599:
        /*00e8*/ 	.byte	0x04, 0x17
        /*00ea*/ 	.short	(.L_22601 - .L_22600)
.L_22600:
        /*00ec*/ 	.word	0x00000000
        /*00f0*/ 	.short	0x0005
        /*00f2*/ 	.short	0x0024
        /*00f4*/ 	.byte	0x00, 0xf0, 0x11, 0x00


	//----- nvinfo : EIATTR_KPARAM_INFO
	.align		4
.L_22601:
        /*00f8*/ 	.byte	0x04, 0x17
        /*00fa*/ 	.short	(.L_22603 - .L_22602)
.L_22602:
        /*00fc*/ 	.word	0x00000000
        /*0100*/ 	.short	0x0004
        /*0102*/ 	.short	0x0020
        /*0104*/ 	.byte	0x00, 0xf0, 0x11, 0x00


	//----- nvinfo : EIATTR_KPARAM_INFO
	.align		4
.L_22603:
        /*0108*/ 	.byte	0x04, 0x17
        /*010a*/ 	.short	(.L_22605 - .L_22604)
.L_22604:
        /*010c*/ 	.word	0x00000000
        /*0110*/ 	.short	0x0003
        /*0112*/ 	.short	0x0018
        /*0114*/ 	.byte	0x00, 0xf0, 0x21, 0x00


	//----- nvinfo : EIATTR_KPARAM_INFO
	.align		4
.L_22605:
        /*0118*/ 	.byte	0x04, 0x17
        /*011a*/ 	.short	(.L_22607 - .L_22606)
.L_22606:
        /*011c*/ 	.word	0x00000000
        /*0120*/ 	.short	0x0002
        /*0122*/ 	.short	0x0010
        /*0124*/ 	.byte	0x00, 0xf0, 0x21, 0x00


	//----- nvinfo : EIATTR_KPARAM_INFO
	.align		4
.L_22607:
        /*0128*/ 	.byte	0x04, 0x17
        /*012a*/ 	.short	(.L_22609 - .L_22608)
.L_22608:
        /*012c*/ 	.word	0x00000000
        /*0130*/ 	.short	0x0001
        /*0132*/ 	.short	0x0008
        /*0134*/ 	.byte	0x00, 0xf0, 0x21, 0x00


	//----- nvinfo : EIATTR_KPARAM_INFO
	.align		4
.L_22609:
        /*0138*/ 	.byte	0x04, 0x17
        /*013a*/ 	.short	(.L_22611 - .L_22610)
.L_22610:
        /*013c*/ 	.word	0x00000000
        /*0140*/ 	.short	0x0000
        /*0142*/ 	.short	0x0000
        /*0144*/ 	.byte	0x00, 0xf0, 0x21, 0x00


	//----- nvinfo : EIATTR_SPARSE_MMA_MASK
	.align		4
.L_22611:
        /*0148*/ 	.byte	0x03, 0x50
        /*014a*/ 	.short	0x0000


	//----- nvinfo : EIATTR_MAXREG_COUNT
	.align		4
        /*014c*/ 	.byte	0x03, 0x1b
        /*014e*/ 	.short	0x00ff


	//----- nvinfo : EIATTR_NUM_BARRIERS
	.align		4
        /*0150*/ 	.byte	0x02, 0x4c
        /*0152*/ 	.byte	0x01
	.zero		1


	//----- nvinfo : EIATTR_MERCURY_ISA_VERSION
	.align		4
        /*0154*/ 	.byte	0x03, 0x5f
        /*0156*/ 	.short	0x0101


	//----- nvinfo : EIATTR_COOP_GROUP_MASK_REGIDS
	.align		4
        /*0158*/ 	.byte	0x04, 0x29
        /*015a*/ 	.short	(.L_22613 - .L_22612)


	//   ....[0]....
.L_22612:
        /*015c*/ 	.word	0xffffffff


	//   ....[1]....
        /*0160*/ 	.word	0xffffffff


	//   ....[2]....
        /*0164*/ 	.word	0xffffffff


	//   ....[3]....
        /*0168*/ 	.word	0xffffffff


	//   ....[4]....
        /*016c*/ 	.word	0xffffffff


	//   ....[5]....
        /*0170*/ 	.word	0xffffffff


	//   ....[6]....
        /*0174*/ 	.word	0xffffffff


	//   ....[7]....
        /*0178*/ 	.word	0xffffffff


	//   ....[8]....
        /*017c*/ 	.word	0xffffffff


	//   ....[9]....
        /*0180*/ 	.word	0xffffffff


	//   ....[10]....
        /*0184*/ 	.word	0xffffffff


	//   ....[11]....
        /*0188*/ 	.word	0xffffffff


	//   ....[12]....
        /*018c*/ 	.word	0xffffffff


	//   ....[13]....
        /*0190*/ 	.word	0xffffffff


	//   ....[14]....
        /*0194*/ 	.word	0xffffffff


	//   ....[15]....
        /*0198*/ 	.word	0xffffffff


	//   ....[16]....
        /*019c*/ 	.word	0xffffffff


	//   ....[17]....
        /*01a0*/ 	.word	0xffffffff


	//   ....[18]....
        /*01a4*/ 	.word	0xffffffff


	//   ....[19]....
        /*01a8*/ 	.word	0xffffffff


	//   ....[20]....
        /*01ac*/ 	.word	0xffffffff


	//   ....[21]....
        /*01b0*/ 	.word	0xffffffff


	//   ....[22]....
        /*01b4*/ 	.word	0xffffffff


	//   ....[23]....
        /*01b8*/ 	.word	0xffffffff


	//   ....[24]....
        /*01bc*/ 	.word	0xffffffff


	//   ....[25]....
        /*01c0*/ 	.word	0xffffffff


	//   ....[26]....
        /*01c4*/ 	.word	0xffffffff


	//   ....[27]....
        /*01c8*/ 	.word	0xffffffff


	//   ....[28]....
        /*01cc*/ 	.word	0xffffffff


	//   ....[29]....
        /*01d0*/ 	.word	0xffffffff


	//   ....[30]....
        /*01d4*/ 	.word	0xffffffff


	//   ....[31]....
        /*01d8*/ 	.word	0xffffffff


	//   ....[32]....
        /*01dc*/ 	.word	0xffffffff


	//   ....[33]....
        /*01e0*/ 	.word	0xffffffff


	//   ....[34]....
        /*01e4*/ 	.word	0xffffffff


	//   ....[35]....
        /*01e8*/ 	.word	0xffffffff


	//----- nvinfo : EIATTR_COOP_GROUP_INSTR_OFFSETS
	.align		4
.L_22613:
        /*01ec*/ 	.byte	0x04, 0x28
        /*01ee*/ 	.short	(.L_22615 - .L_22614)


	//   ....[0]....
.L_22614:
        /*01f0*/ 	.word	0x00002b10


	//   ....[1]....
        /*01f4*/ 	.word	0x00002bb0


	//   ....[2]....
        /*01f8*/ 	.word	0x00002be0


	//   ....[3]....
        /*01fc*/ 	.word	0x00002c20


	//   ....[4]....
        /*0200*/ 	.word	0x00002cb0


	//   ....[5]....
        /*0204*/ 	.word	0x00002d50


	//   ....[6]....
        /*0208*/ 	.word	0x00002d80


	//   ....[7]....
        /*020c*/ 	.word	0x00002da0


	//   ....[8]....
        /*0210*/ 	.word	0x00003be0


	//   ....[9]....
        /*0214*/ 	.word	0x00003c60


	//   ....[10]....
        /*0218*/ 	.word	0x00003cc0


	//   ....[11]....
        /*021c*/ 	.word	0x00003d10


	//   ....[12]....
        /*0220*/ 	.word	0x00003d50


	//   ....[13]....
        /*0224*/ 	.word	0x00003da0


	//   ....[14]....
        /*0228*/ 	.word	0x00003dc0


	//   ....[15]....
        /*022c*/ 	.word	0x00003de0


	//   ....[16]....
        /*0230*/ 	.word	0x00007870


	//   ....[17]....
        /*0234*/ 	.word	0x000078b0


	//   ....[18]....
        /*0238*/ 	.word	0x000078f0


	//   ....[19]....
        /*023c*/ 	.word	0x00007910


	//   ....[20]....
        /*0240*/ 	.word	0x00007930


	//   ....[21]....
        /*0244*/ 	.word	0x00007940


	//   ....[22]....
        /*0248*/ 	.word	0x00007950


	//   ....[23]....
        /*024c*/ 	.word	0x00007980


	//   ....[24]....
        /*0250*/ 	.word	0x000079a0


	//   ....[25]....
        /*0254*/ 	.word	0x000079d0


	//   ....[26]....
        /*0258*/ 	.word	0x00007a00


	//   ....[27]....
        /*025c*/ 	.word	0x00007a40


	//   ....[28]....
        /*0260*/ 	.word	0x00007a70


	//   ....[29]....
        /*0264*/ 	.word	0x00007aa0


	//   ....[30]....
        /*0268*/ 	.word	0x00007ad0


	//   ....[31]....
        /*026c*/ 	.word	0x00007b00


	//   ....[32]....
        /*0270*/ 	.word	0x00007b30


	//   ....[33]....
        /*0274*/ 	.word	0x00007b60


	//   ....[34]....
        /*0278*/ 	.word	0x00007b90


	//   ....[35]....
        /*027c*/ 	.word	0x00007bb0


	//----- nvinfo : EIATTR_EXIT_INSTR_OFFSETS
	.align		4
.L_22615:
        /*0280*/ 	.byte	0x04, 0x1c
        /*0282*/ 	.short	(.L_22617 - .L_22616)


	//   ....[0]....
.L_22616:
        /*0284*/ 	.word	0x000080f0


	//   ....[1]....
        /*0288*/ 	.word	0x000081f0


	//   ....[2]....
        /*028c*/ 	.word	0x00008660


	//----- nvinfo : EIATTR_CRS_STACK_SIZE
	.align		4
.L_22617:
        /*0290*/ 	.byte	0x04, 0x1e
        /*0292*/ 	.short	(.L_22619 - .L_22618)
.L_22618:
        /*0294*/ 	.word	0x00000000


	//----- nvinfo : EIATTR_CBANK_PARAM_SIZE
	.align		4
.L_22619:
        /*0298*/ 	.byte	0x03, 0x19
        /*029a*/ 	.short	0x007c


	//----- nvinfo : EIATTR_PARAM_CBANK
	.align		4
        /*029c*/ 	.byte	0x04, 0x0a
        /*029e*/ 	.short	(.L_22621 - .L_22620)
	.align		4
.L_22620:
        /*02a0*/ 	.word	index@(.nv.constant0._ZN4vllm25paged_attention_v1_kernelI13__nv_bfloat16S1_Li80ELi32ELi128ELNS_18Fp8KVCacheDataTypeE0ELb1EEEvPT_PKS3_PKT0_S9_ifPKiSB_iPKfiiiSD_SD_iiiii)
        /*02a4*/ 	.short	0x0210
        /*02a6*/ 	.short	0x007c


	//----- nvinfo : EIATTR_SW_WAR
	.align		4
.L_22621:
        /*02a8*/ 	.byte	0x04, 0x36
        /*02aa*/ 	.short	(.L_22623 - .L_22622)
.L_22622:
        /*02ac*/ 	.word	0x00000008
.L_22623:


//--------------------- .nv.info._ZN4vllm25paged_attention_v1_kernelI13__nv_bfloat16S1_Li64ELi32ELi128ELNS_18Fp8KVCacheDataTypeE0ELb1EEEvPT_PKS3_PKT0_S9_ifPKiSB_iPKfiiiSD_SD_iiiii --------------------------
	.section	.nv.info._ZN4vllm25paged_attention_v1_kernelI13__nv_bfloat16S1_Li64ELi32ELi128ELNS_18Fp8KVCacheDataTypeE0ELb1EEEvPT_PKS3_PKT0_S9_ifPKiSB_iPKfiiiSD_SD_iiiii,"",@"SHT_CUDA_INFO"
	.sectionflags	@""
	.align	4


	//----- nvinfo : EIATTR_CUDA_API_VERSION
	.align		4
        /*0000*/ 	.byte	0x04, 0x37
        /*0002*/ 	.short	(.L_22625 - .L_22624)
.L_22624:
        /*0004*/ 	.word	0x00000082


	//----- nvinfo : EIATTR_KPARAM_INFO
	.align		4
.L_22625:
        /*0008*/ 	.byte	0x04, 0x17
        /*000a*/ 	.short	(.L_22627 - .L_22626)
.L_22626:
        /*000c*/ 	.word	0x00000000
        /*0010*/ 	.short	0x0013
        /*0012*/ 	.short	0x0078
        /*0014*/ 	.byte	0x00, 0xf0, 0x11, 0x00


	//----- nvinfo : EIATTR_KPARAM_INFO
	.align		4
.L_22627:
        /*0018*/ 	.byte	0x04, 0x17
        /*001a*/ 	.short	(.L_22629 - .L_22628)
.L_22628:
        /*001c*/ 	.word	0x00000000
        /*0020*/ 	.short	0x0012
        /*0022*/ 	.short	0x0074
        /*0024*/ 	.byte	0x00, 0xf0, 0x11, 0x00


	//----- nvinfo : EIATTR_KPARAM_INFO
	.align		4
.L_22629:
        /*0028*/ 	.byte	0x04, 0x17
        /*002a*/ 	.short	(.L_22631 - .L_22630)
.L_22630:
        /*002c*/ 	.word	0x00000000
        /*0030*/ 	.short	0x0011
        /*0032*/ 	.short	0x0070
        /*0034*/ 	.byte	0x00, 0xf0, 0x11, 0x00


	//----- nvinfo : EIATTR_KPARAM_INFO
	.align		4
.L_22631:
        /*0038*/ 	.byte	0x04, 0x17
        /*003a*/ 	.short	(.L_22633 - .L_22632)
.L_22632:
        /*003c*/ 	.word	0x00000000
        /*0040*/ 	.short	0x0010
        /*0042*/ 	.short	0x006c
        /*0044*/ 	.byte	0x00, 0xf0, 0x11, 0x00


	//----- nvinfo : EIATTR_KPARAM_INFO
	.align		4
.L_22633:
        /*0048*/ 	.byte	0x04, 0x17
        /*004a*/ 	.short	(.L_22635 - .L_22634)
.L_22634:
        /*004c*/ 	.word	0x00000000
        /*0050*/ 	.short	0x000f
        /*0052*/ 	.short	0x0068
        /*0054*/ 	.byte	0x00, 0xf0, 0x11, 0x00


	//----- nvinfo : EIATTR_KPARAM_INFO
	.align		4
.L_22635:
        /*0058*/ 	.byte	0x04, 0x17
        /*005a*/ 	.short	(.L_22637 - .L_22636)
.L_22636:
        /*005c*/ 	.word	0x00000000
        /*0060*/ 	.short	0x000e
        /*0062*/ 	.short	0x0060
        /*0064*/ 	.byte	0x00, 0xf0, 0x21, 0x00


	//----- nvinfo : EIATTR_KPARAM_INFO
	.align		4
.L_22637:
        /*0068*/ 	.byte	0x04, 0x17
        /*006a*/ 	.short	(.L_22639 - .L_22638)
.L_22638:
        /*006c*/ 	.word	0x00000000
        /*0070*/ 	.short	0x000d
        /*0072*/ 	.short	0x0058
        /*0074*/ 	.byte	0x00, 0xf0, 0x21, 0x00


	//----- nvinfo : EIATTR_KPARAM_INFO
	.align		4
.L_22639:
        /*0078*/ 	.byte	0x04, 0x17
        /*007a*/ 	.short	(.L_22641 - .L_22640)
.L_22640:
        /*007c*/ 	.word	0x00000000
        /*0080*/ 	.short	0x000c
        /*0082*/ 	.short	0x0050
        /*0084*/ 	.byte	0x00, 0xf0, 0x11, 0x00


	//----- nvinfo : EIATTR_KPARAM_INFO
	.align		4
.L_22641:
        /*0088*/ 	.byte	0x04, 0x17
        /*008a*/ 	.short	(.L_22643 - .L_22642)
.L_22642:
        /*008c*/ 	.word	0x00000000
        /*0090*/ 	.short	0x000b
        /*0092*/ 	.short	0x004c
        /*0094*/ 	.byte	0x00, 0xf0, 0x11, 0x00


	//----- nvinfo : EIATTR_KPARAM_INFO
	.align		4
.L_22643:
        /*0098*/ 	.byte	0x04, 0x17
        /*009a*/ 	.short	(.L_22645 - .L_22644)
.L_22644:
        /*009c*/ 	.word	0x00000000
        /*00a0*/ 	.short	0x000a
        /*00a2*/ 	.short	0x0048
        /*00a4*/ 	.byte	0x00, 0xf0, 0x11, 0x00


	//----- nvinfo : EIATTR_KPARAM_INFO
	.align		4
.L_22645:
        /*00a8*/ 	.byte	0x04, 0x17
        /*00aa*/ 	.short	(.L_22647 - .L_22646)
.L_22646:
        /*00ac*/ 	.word	0x00000000
        /*00b0*/ 	.short	0x0009
        /*00b2*/ 	.short	0x0040
        /*00b4*/ 	.byte	0x00, 0xf0, 0x21, 0x00


	//----- nvinfo : EIATTR_KPARAM_INFO
	.align		4
.L_22647:
        /*00b8*/ 	.byte	0x04, 0x17
        /*00ba*/ 	.short	(.L_22649 - .L_22648)
.L_22648:
        /*00bc*/ 	.word	0x00000000
        /*00c0*/ 	.short	0x0008
        /*00c2*/ 	.short	0x0038
        /*00c4*/ 	.byte	0x00, 0xf0, 0x11, 0x00


	//----- nvinfo : EIATTR_KPARAM_INFO
	.align		4
.L_22649:
        /*00c8*/ 	.byte	0x04, 0x17
        /*00ca*/ 	.short	(.L_22651 - .L_22650)
.L_22650:
        /*00cc*/ 	.word	0x00000000
        /*00d0*/ 	.short	0x0007
        /*00d2*/ 	.short	0x0030
        /*00d4*/ 	.byte	0x00, 0xf0, 0x21, 0x00


	//----- nvinfo : EIATTR_KPARAM_INFO
	.align		4
.L_22651:
        /*00d8*/ 	.byte	0x04, 0x17
        /*00da*/ 	.short	(.L_22653 - .L_22652)
.L_22652:
        /*00dc*/ 	.word	0x00000000
        /*00e0*/ 	.short	0x0006
        /*00e2*/ 	.short	0x0028
        /*00e4*/ 	.byte	0x00, 0xf0, 0x21, 0x00


	//----- nvinfo : EIATTR_KPARAM_INFO
	.align		4
.L_22653:
        /*00e8*/ 	.byte	0x04, 0x17
        /*00ea*/ 	.short	(.L_22655 - .L_22654)
.L_22654:
        /*00ec*/ 	.word	0x00000000
        /*00f0*/ 	.short	0x0005
        /*00f2*/ 	.short	0x0024
        /*00f4*/ 	.byte	0x00, 0xf0, 0x11, 0x00


	//----- nvinfo : EIATTR_KPARAM_INFO
	.align		4
.L_22655:
        /*00f8*/ 	.byte	0x04, 0x17
        /*00fa*/ 	.short	(.L_22657 - .L_22656)
.L_22656:
        /*00fc*/ 	.word	0x00000000
        /*0100*/ 	.short	0x0004
        /*0102*/ 	.short	0x0020
        /*0104*/ 	.byte	0x00, 0xf0, 0x11, 0x00


	//----- nvinfo : EIATTR_KPARAM_INFO
	.align		4
.L_22657:
        /*0108*/ 	.byte	0x04, 0x17
        /*010a*/ 	.short	(.L_22659 - .L_22658)
.L_22658:
        /*010c*/ 	.word	0x00000000
        /*0110*/ 	.short	0x0003
        /*0112*/ 	.short	0x0018
        /*0114*/ 	.byte	0x00, 0xf0, 0x21, 0x00


	//----- nvinfo : EIATTR_KPARAM_INFO
	.align		4
.L_22659:
        /*0118*/ 	.byte	0x04, 0x17
        /*011a*/ 	.short	(.L_22661 - .L_22660)
.L_22660:
        /*011c*/ 	.word	0x00000000
        /*0120*/ 	.short	0x0002
        /*0122*/ 	.short	0x0010
        /*0124*/ 	.byte	0x00, 0xf0, 0x21, 0x00


	//----- nvinfo : EIATTR_KPARAM_INFO
	.align		4
.L_22661:
        /*0128*/ 	.byte	0x04, 0x17
        /*012a*/ 	.short	(.L_22663 - .L_22662)
.L_22662:
        /*012c*/ 	.word	0x00000000
        /*0130*/ 	.short	0x0001
        /*0132*/ 	.short	0x0008
        /*0134*/ 	.byte	0x00, 0xf0, 0x21, 0x00


	//----- nvinfo : EIATTR_KPARAM_INFO
	.align		4
.L_22663:
        /*0138*/ 	.byte	0x04, 0x17
        /*013a*/ 	.short	(.L_22665 - .L_22664)
.L_22664:
        /*013c*/ 	.word	0x00000000
        /*0140*/ 	.short	0x0000
        /*0142*/ 	.short	0x0000
        /*0144*/ 	.byte	0x00, 0xf0, 0x21, 0x00


	//----- nvinfo : EIATTR_SPARSE_MMA_MASK
	.align		4
.L_22665:
        /*0148*/ 	.byte	0x03, 0x50
        /*014a*/ 	.short	0x0000


	//----- nvinfo : EIATTR_MAXREG_COUNT
	.align		4
        /*014c*/ 	.byte	0x03, 0x1b
        /*014e*/ 	.short	0x00ff


	//----- nvinfo : EIATTR_NUM_BARRIERS
	.align		4
        /*0150*/ 	.byte	0x02, 0x4c
        /*0152*/ 	.byte	0x01
	.zero		1


	//----- nvinfo : EIATTR_MERCURY_ISA_VERSION
	.align		4
        /*0154*/ 	.byte	0x03, 0x5f
        /*0156*/ 	.short	0x0101


	//----- nvinfo : EIATTR_COOP_GROUP_MASK_REGIDS
	.align		4
        /*0158*/ 	.byte	0x04, 0x29
        /*015a*/ 	.short	(.L_22667 - .L_22666)


	//   ....[0]....
.L_22666:
        /*015c*/ 	.word	0xffffffff


	//   ....[1]....
        /*0160*/ 	.word	0xffffffff


	//   ....[2]....
        /*0164*/ 	.word	0xffffffff


	//   ....[3]....
        /*0168*/ 	.word	0xffffffff


	//   ....[4]....
        /*016c*/ 	.word	0xffffffff


	//   ....[5]....
        /*0170*/ 	.word	0xffffffff


	//   ....[6]....
        /*0174*/ 	.word	0xffffffff


	//   ....[7]....
        /*0178*/ 	.word	0xffffffff


	//   ....[8]....
        /*017c*/ 	.word	0xffffffff


	//   ....[9]....
        /*0180*/ 	.word	0xffffffff


	//   ....[10]....
        /*0184*/ 	.word	0xffffffff


	//   ....[11]....
        /*0188*/ 	.word	0xffffffff


	//   ....[12]....
        /*018c*/ 	.word	0xffffffff


	//   ....[13]....
        /*0190*/ 	.word	0xffffffff


	//   ....[14]....
        /*0194*/ 	.word	0xffffffff


	//   ....[15]....
        /*0198*/ 	.word	0xffffffff


	//   ....[16]....
        /*019c*/ 	.word	0xffffffff


	//   ....[17]....
        /*01a0*/ 	.word	0xffffffff


	//   ....[18]....
        /*01a4*/ 	.word	0xffffffff


	//   ....[19]....
        /*01a8*/ 	.word	0xffffffff


	//   ....[20]....
        /*01ac*/ 	.word	0xffffffff


	//   ....[21]....
        /*01b0*/ 	.word	0xffffffff


	//   ....[22]....
        /*01b4*/ 	.word	0xffffffff


	//   ....[23]....
        /*01b8*/ 	.word	0xffffffff


	//   ....[24]....
        /*01bc*/ 	.word	0xffffffff


	//   ....[25]....
        /*01c0*/ 	.word	0xffffffff


	//   ....[26]....
        /*01c4*/ 	.word	0xffffffff


	//   ....[27]....
        /*01c8*/ 	.word	0xffffffff


	//   ....[28]....
        /*01cc*/ 	.word	0xffffffff


	//   ....[29]....
        /*01d0*/ 	.word	0xffffffff


	//   ....[30]....
        /*01d4*/ 	.word	0xffffffff


	//   ....[31]....
        /*01d8*/ 	.word	0xffffffff


	//----- nvinfo : EIATTR_COOP_GROUP_INSTR_OFFSETS
	.align		4
.L_22667:
        /*01dc*/ 	.byte	0x04, 0x28
        /*01de*/ 	.short	(.L_22669 - .L_22668)


	//   ....[0]....
.L_22668:
        /*01e0*/ 	.word	0x000026a0


	//   ....[1]....
        /*01e4*/ 	.word	0x000026f0


	//   ....[2]....
        /*01e8*/ 	.word	0x00002780


	//   ....[3]....
        /*01ec*/ 	.word	0x000027f0


	//   ....[4]....
        /*01f0*/ 	.word	0x00002870


	//   ....[5]....
        /*01f4*/ 	.word	0x00002910


	//   ....[6]....
        /*01f8*/ 	.word	0x00002940


	//   ....[7]....
        /*01fc*/ 	.word	0x00002960


	//   ....[8]....
        /*0200*/ 	.word	0x000037a0


	//   ....[9]....
        /*0204*/ 	.word	0x00003820


	//   ....[10]....
        /*0208*/ 	.word	0x00003880


	//   ....[11]....
        /*020c*/ 	.word	0x000038d0


	//   ....[12]....
        /*0210*/ 	.word	0x00003910


	//   ....[13]....
        /*0214*/ 	.word	0x00003960


	//   ....[14]....
        /*0218*/ 	.word	0x00003980


	//   ....[15]....
        /*021c*/ 	.word	0x000039a0


	//   ....[16]....
        /*0220*/ 	.word	0x00006c30


	//   ....[17]....
        /*0224*/ 	.word	0x00006c70


	//   ....[18]....
        /*0228*/ 	.word	0x00006cb0


	//   ....[19]....
        /*022c*/ 	.word	0x00006ce0


	//   ....[20]....
        /*0230*/ 	.word	0x00006d00


	//   ....[21]....
        /*0234*/ 	.word	0x00006d10


	//   ....[22]....
        /*0238*/ 	.word	0x00006d20


	//   ....[23]....
        /*023c*/ 	.word	0x00006d60


	//   ....[24]....
        /*0240*/ 	.word	0x00006de0


	//   ....[25]....
        /*0244*/ 	.word	0x00006e10


	//   ....[26]....
        /*0248*/ 	.word	0x00006e40


	//   ....[27]....
        /*024c*/ 	.word	0x00006e70


	//   ....[28]....
        /*0250*/ 	.word	0x00006ea0


	//   ....[29]....
        /*0254*/ 	.word	0x00006ed0


	//   ....[30]....
        /*0258*/ 	.word	0x00006ee0


	//   ....[31]....
        /*025c*/ 	.word	0x00006f00


	//----- nvinfo : EIATTR_EXIT_INSTR_OFFSETS
	.align		4
.L_22669:
        /*0260*/ 	.byte	0x04, 0x1c
        /*0262*/ 	.short	(.L_22671 - .L_22670)


	//   ....[0]....
.L_22670:
        /*0264*/ 	.word	0x00007310


	//   ....[1]....
        /*0268*/ 	.word	0x00007420


	//   ....[2]....
        /*026c*/ 	.word	0x000077b0


	//----- nvinfo : EIATTR_CRS_STACK_SIZE
	.align		4
.L_22671:
        /*0270*/ 	.byte	0x04, 0x1e
        /*0272*/ 	.short	(.L_22673 - .L_22672)
.L_22672:
        /*0274*/ 	.word	0x00000000


	//----- nvinfo : EIATTR_CBANK_PARAM_SIZE
	.align		4
.L_22673:
        /*0278*/ 	.byte	0x03, 0x19
        /*027a*/ 	.short	0x007c


	//----- nvinfo : EIATTR_PARAM_CBANK
	.align		4
        /*027c*/ 	.byte	0x04, 0x0a
        /*027e*/ 	.short	(.L_22675 - .L_22674)
	.align		4
.L_22674:
        /*0280*/ 	.word	index@(.nv.constant0._ZN4vllm25paged_attention_v1_kernelI13__nv_bfloat16S1_Li64ELi32ELi128ELNS_18Fp8KVCacheDataTypeE0ELb1EEEvPT_PKS3_PKT0_S9_ifPKiSB_iPKfiiiSD_SD_iiiii)
        /*0284*/ 	.short	0x0210
        /*0286*/ 	.short	0x007c


	//----- nvinfo : EIATTR_SW_WAR
	.align		4
.L_22675:
        /*0288*/ 	.byte	0x04, 0x36
        /*028a*/ 	.short	(.L_22677 - .L_22676)
.L_22676:
        /*028c*/ 	.word	0x00000008
.L_22677:


//--------------------- .nv.info._ZN4vllm25paged_attention_v1_kernelI13__nv_bfloat16S1_Li32ELi32ELi128ELNS_18Fp8KVCacheDataTypeE0ELb1EEEvPT_PKS3_PKT0_S9_ifPKiSB_iPKfiiiSD_SD_iiiii --------------------------
	.section	.nv.info._ZN4vllm25paged_attention_v1_kernelI13__nv_bfloat16S1_Li32ELi32ELi128ELNS_18Fp8KVCacheDataTypeE0ELb1EEEvPT_PKS3_PKT0_S9_ifPKiSB_iPKfiiiSD_SD_iiiii,"",@"SHT_CUDA_INFO"
	.sectionflags	@""
	.align	4


	//----- nvinfo : EIATTR_CUDA_API_VERSION
	.align		4
        /*0000*/ 	.byte	0x04, 0x37
        /*0002*/ 	.short	(.L_22679 - .L_22678)
.L_22678:
        /*0004*/ 	.word	0x00000082


	//----- nvinfo : EIATTR_KPARAM_INFO
	.align		4
.L_22679:
        /*0008*/ 	.byte	0x04, 0x17
        /*000a*/ 	.short	(.L_22681 - .L_22680)
.L_22680:
        /*000c*/ 	.word	0x00000000
        /*0010*/ 	.short	0x0013
        /*0012*/ 	.short	0x0078
        /*0014*/ 	.byte	0x00, 0xf0, 0x11, 0x00


	//----- nvinfo : EIATTR_KPARAM_INFO
	.align		4
.L_22681:
        /*0018*/ 	.byte	0x04, 0x17
        /*001a*/ 	.short	(.L_22683 - .L_22682)
.L_22682:
        /*001c*/ 	.word	0x00000000
        /*0020*/ 	.short	0x0012
        /*0022*/ 	.short	0x0074
        /*0024*/ 	.byte	0x00, 0xf0, 0x11, 0x00


	//----- nvinfo : EIATTR_KPARAM_INFO
	.align		4
.L_22683:
        /*0028*/ 	.byte	0x04, 0x17
        /*002a*/ 	.short	(.L_22685 - .L_22684)
.L_22684:
        /*002c*/ 	.word	0x00000000
        /*0030*/ 	.short	0x0011
        /*0032*/ 	.short	0x0070
        /*0034*/ 	.byte	0x00, 0xf0, 0x11, 0x00


	//----- nvinfo : EIATTR_KPARAM_INFO
	.align		4
.L_22685:
        /*0038*/ 	.byte	0x04, 0x17
        /*003a*/ 	.short	(.L_22687 - .L_22686)
.L_22686:
        /*003c*/ 	.word	0x00000000
        /*0040*/ 	.short	0x0010
        /*0042*/ 	.short	0x006c
        /*0044*/ 	.byte	0x00, 0xf0, 0x11, 0x00


	//----- nvinfo : EIATTR_KPARAM_INFO
	.align		4
.L_22687:
        /*0048*/ 	.byte	0x04, 0x17
        /*004a*/ 	.short	(.L_22689 - .L_22688)
.L_22688:
        /*004c*/ 	.word	0x00000000
        /*0050*/ 	.short	0x000f
        /*0052*/ 	.short	0x0068
        /*0054*/ 	.byte	0x00, 0xf0, 0x11, 0x00


	//----- nvinfo : EIATTR_KPARAM_INFO
	.align		4
.L_22689:
        /*0058*/ 	.byte	0x04, 0x17
        /*005a*/ 	.short	(.L_22691 - .L_22690)
.L_22690:
        /*005c*/ 	.word	0x00000000
        /*0060*/ 	.short	0x000e
        /*0062*/ 	.short	0x0060
        /*0064*/ 	.byte	0x00, 0xf0, 0x21, 0x00


	//----- nvinfo : EIATTR_KPARAM_INFO
	.align		4
.L_22691:
        /*0068*/ 	.byte	0x04, 0x17
        /*006a*/ 	.short	(.L_22693 - .L_22692)
.L_22692:
        /*006c*/ 	.word	0x00000000
        /*0070*/ 	.short	0x000d
        /*0072*/ 	.short	0x0058
        /*0074*/ 	.byte	0x00, 0xf0, 0x21, 0x00


	//----- nvinfo : EIATTR_KPARAM_INFO
	.align		4
.L_22693:
        /*0078*/ 	.byte	0x04, 0x17
        /*007a*/ 	.short	(.L_22695 - .L_22694)
.L_22694:
        /*007c*/ 	.word	0x00000000
        /*0080*/ 	.short	0x000c
        /*0082*/ 	.short	0x0050
        /*0084*/ 	.byte	0x00, 0xf0, 0x11, 0x00


	//----- nvinfo : EIATTR_KPARAM_INFO
	.align		4
.L_22695:
        /*0088*/ 	.byte	0x04, 0x17
        /*008a*/ 	.short	(.L_22697 - .L_22696)
.L_22696:
        /*008c*/ 	.word	0x00000000
        /*0090*/ 	.short	0x000b
        /*0092*/ 	.short	0x004c
        /*0094*/ 	.byte	0x00, 0xf0, 0x11, 0x00


	//----- nvinfo : EIATTR_KPARAM_INFO
	.align		4
.L_22697:
        /*0098*/ 	.byte	0x04, 0x17
        /*009a*/ 	.short	(.L_22699 - .L_22698)
.L_22698:
        /*009c*/ 	.word	0x00000000
        /*00a0*/ 	.short	0x000a
        /*00a2*/ 	.short	0x0048
        /*00a4*/ 	.byte	0x00, 0xf0, 0x11, 0x00


	//----- nvinfo : EIATTR_KPARAM_INFO
	.align		4
.L_22699:
        /*00a8*/ 	.byte	0x04, 0x17
        /*00aa*/ 	.short	(.L_22701 - .L_22700)
.L_22700:
        /*00ac*/ 	.word	0x00000000
        /*00b0*/ 	.short	0x0009
        /*00b2*/ 	.short	0x0040
        /*00b4*/ 	.byte	0x00, 0xf0, 0x21, 0x00


	//----- nvinfo : EIATTR_KPARAM_INFO
	.align		4
.L_22701:
        /*00b8*/ 	.byte	0x04, 0x17
        /*00ba*/ 	.short	(.L_22703 - .L_22702)
.L_22702:
        /*00bc*/ 	.word	0x00000000
        /*00c0*/ 	.short	0x0008
        /*00c2*/ 	.short	0x0038
        /*00c4*/ 	.byte	0x00, 0xf0, 0x11, 0x00


	//----- nvinfo : EIATTR_KPARAM_INFO
	.align		4
.L_22703:
        /*00c8*/ 	.byte	0x04, 0x17
        /*00ca*/ 	.short	(.L_22705 - .L_22704)
.L_22704:
        /*00cc*/ 	.word	0x00000000
        /*00d0*/ 	.short	0x0007
        /*00d2*/ 	.short	0x0030
        /*00d4*/ 	.byte	0x00, 0xf0, 0x21, 0x00


	//----- nvinfo : EIATTR_KPARAM_INFO
	.align		4
.L_22705:
        /*00d8*/ 	.byte	0x04, 0x17
        /*00da*/ 	.short	(.L_22707 - .L_22706)
.L_22706:
        /*00dc*/ 	.word	0x00000000
        /*00e0*/ 	.short	0x0006
        /*00e2*/ 	.short	0x0028
        /*00e4*/ 	.byte	0x00, 0xf0, 0x21, 0x00


	//----- nvinfo : EIATTR_KPARAM_INFO
	.align		4
.L_22707:
        /*00e8*/ 	.byte	0x04, 0x17
        /*00ea*/ 	.short	(.L_22709 - .L_22708)
.L_22708:
        /*00ec*/ 	.word	0x00000000
        /*00f0*/ 	.short	0x0005
        /*00f2*/ 	.short	0x0024
        /*00f4*/ 	.byte	0x00, 0xf0, 0x11, 0x00


	//----- nvinfo : EIATTR_KPARAM_INFO
	.align		4
.L_22709:
        /*00f8*/ 	.byte	0x04, 0x17
        /*00fa*/ 	.short	(.L_22711 - .L_22710)
.L_22710:
        /*00fc*/ 	.word	0x00000000
        /*0100*/ 	.short	0x0004
        /*0102*/ 	.short	0x0020
        /*0104*/ 	.byte	0x00, 0xf0, 0x11, 0x00


	//----- nvinfo : EIATTR_KPARAM_INFO
	.align		4
.L_22711:
        /*0108*/ 	.byte	0x04, 0x17
        /*010a*/ 	.short	(.L_22713 - .L_22712)
.L_22712:
        /*010c*/ 	.word	0x00000000
        /*0110*/ 	.short	0x0003
        /*0112*/ 	.short	0x0018
        /*0114*/ 	.byte	0x00, 0xf0, 0x21, 0x00


	//----- nvinfo : EIATTR_KPARAM_INFO
	.align		4
.L_22713:
        /*0118*/ 	.byte	0x04, 0x17
        /*011a*/ 	.short	(.L_22715 - .L_22714)
.L_22714:
        /*011c*/ 	.word	0x00000000
        /*0120*/ 	.short	0x0002
        /*0122*/ 	.short	0x0010
        /*0124*/ 	.byte	0x00, 0xf0, 0x21, 0x00


	//----- nvinfo : EIATTR_KPARAM_INFO
	.align		4
.L_22715:
        /*0128*/ 	.byte	0x04, 0x17
        /*012a*/ 	.short	(.L_22717 - .L_22716)
.L_22716:
        /*012c*/ 	.word	0x00000000
        /*0130*/ 	.short	0x0001
        /*0132*/ 	.short	0x0008
        /*0134*/ 	.byte	0x00, 0xf0, 0x21, 0x00


	//----- nvinfo : EIATTR_KPARAM_INFO
	.align		4
.L_22717:
        /*0138*/ 	.byte	0x04, 0x17
        /*013a*/ 	.short	(.L_22719 - .L_22718)
.L_22718:
        /*013c*/ 	.word	0x00000000
        /*0140*/ 	.short	0x0000
        /*0142*/ 	.short	0x0000
        /*0144*/ 	.byte	0x00, 0xf0, 0x21, 0x00


	//----- nvinfo : EIATTR_SPARSE_MMA_MASK
	.align		4
.L_22719:
        /*0148*/ 	.byte	0x03, 0x50
        /*014a*/ 	.short	0x0000


	//----- nvinfo : EIATTR_MAXREG_COUNT
	.align		4
        /*014c*/ 	.byte	0x03, 0x1b
        /*014e*/ 	.short	0x00ff


	//----- nvinfo : EIATTR_NUM_BARRIERS
	.align		4
        /*0150*/ 	.byte	0x02, 0x4c
        /*0152*/ 	.byte	0x01
	.zero		1


	//----- nvinfo : EIATTR_MERCURY_ISA_VERSION
	.align		4
        /*0154*/ 	.byte	0x03, 0x5f
        /*0156*/ 	.short	0x0101


	//----- nvinfo : EIATTR_COOP_GROUP_MASK_REGIDS
	.align		4
        /*0158*/ 	.byte	0x04, 0x29
        /*015a*/ 	.short	(.L_22721 - .L_22720)


	//   ....[0]....
.L_22720:
        /*015c*/ 	.word	0xffffffff


	//   ....[1]....
        /*0160*/ 	.word	0xffffffff


	//   ....[2]....
        /*0164*/ 	.word	0xffffffff


	//   ....[3]....
        /*0168*/ 	.word	0xffffffff


	//   ....[4]....
        /*016c*/ 	.word	0xffffffff


	//   ....[5]....
        /*0170*/ 	.word	0xffffffff


	//   ....[6]....
        /*0174*/ 	.word	0xffffffff


	//   ....[7]....
        /*0178*/ 	.word	0xffffffff


	//   ....[8]....
        /*017c*/ 	.word	0xffffffff


	//   ....[9]....
        /*0180*/ 	.word	0xffffffff


	//   ....[10]....
        /*0184*/ 	.word	0xffffffff


	//   ....[11]....
        /*0188*/ 	.word	0xffffffff


	//   ....[12]....
        /*018c*/ 	.word	0xffffffff


	//   ....[13]....
        /*0190*/ 	.word	0xffffffff


	//   ....[14]....
        /*0194*/ 	.word	0xffffffff


	//   ....[15]....
        /*0198*/ 	.word	0xffffffff


	//   ....[16]....
        /*019c*/ 	.word	0xffffffff


	//   ....[17]....
        /*01a0*/ 	.word	0xffffffff


	//   ....[18]....
        /*01a4*/ 	.word	0xffffffff


	//   ....[19]....
        /*01a8*/ 	.word	0xffffffff


	//   ....[20]....
        /*01ac*/ 	.word	0xffffffff


	//   ....[21]....
        /*01b0*/ 	.word	0xffffffff


	//   ....[22]....
        /*01b4*/ 	.word	0xffffffff


	//   ....[23]....
        /*01b8*/ 	.word	0xffffffff


	//----- nvinfo : EIATTR_COOP_GROUP_INSTR_OFFSETS
	.align		4
.L_22721:
        /*01bc*/ 	.byte	0x04, 0x28
        /*01be*/ 	.short	(.L_22723 - .L_22722)


	//   ....[0]....
.L_22722:
        /*01c0*/ 	.word	0x00001d80


	//   ....[1]....
        /*01c4*/ 	.word	0x00001dc0


	//   ....[2]....
        /*01c8*/ 	.word	0x00001e50


	//   ....[3]....
        /*01cc*/ 	.word	0x00001ec0


	//   ....[4]....
        /*01d0*/ 	.word	0x00001f20


	//   ....[5]....
        /*01d4*/ 	.word	0x00002000


	//   ....[6]....
        /*01d8*/ 	.word	0x00002020


	//   ....[7]....
        /*01dc*/ 	.word	0x00002040


	//   ....[8]....
        /*01e0*/ 	.word	0x00002e80


	//   ....[9]....
        /*01e4*/ 	.word	0x00002f00


	//   ....[10]....
        /*01e8*/ 	.word	0x00002f50


	//   ....[11]....
        /*01ec*/ 	.word	0x00002fb0


	//   ....[12]....
        /*01f0*/ 	.word	0x00002ff0


	//   ....[13]....
        /*01f4*/ 	.word	0x00003040


	//   ....[14]....
        /*01f8*/ 	.word	0x00003060


	//   ....[15]....
        /*01fc*/ 	.word	0x00003080


	//   ....[16]....
        /*0200*/ 	.word	0x000051e0


	//   ....[17]....
        /*0204*/ 	.word	0x00005220


	//   ....[18]....
        /*0208*/ 	.word	0x00005260


	//   ....[19]....
        /*020c*/ 	.word	0x000052a0


	//   ....[20]....
        /*0210*/ 	.word	0x00005330


	//   ....[21]....
        /*0214*/ 	.word	0x00005360


	//   ....[22]....
        /*0218*/ 	.word	0x00005380


	//   ....[23]....
        /*021c*/ 	.word	0x00005390


	//----- nvinfo : EIATTR_EXIT_INSTR_OFFSETS
	.align		4
.L_22723:
        /*0220*/ 	.byte	0x04, 0x1c
        /*0222*/ 	.short	(.L_22725 - .L_22724)


	//   ....[0]....
.L_22724:
        /*0224*/ 	.word	0x00005610


	//   ....[1]....
        /*0228*/ 	.word	0x00005720


	//   ....[2]....
        /*022c*/ 	.word	0x000058f0


	//----- nvinfo : EIATTR_CRS_STACK_SIZE
	.align		4
.L_22725:
        /*0230*/ 	.byte	0x04, 0x1e
        /*0232*/ 	.short	(.L_22727 - .L_22726)
.L_22726:
        /*0234*/ 	.word	0x00000000


	//----- nvinfo : EIATTR_CBANK_PARAM_SIZE
	.align		4
.L_22727:
        /*0238*/ 	.byte	0x03, 0x19
        /*023a*/ 	.short	0x007c


	//----- nvinfo : EIATTR_PARAM_CBANK
	.align		4
        /*023c*/ 	.byte	0x04, 0x0a
        /*023e*/ 	.short	(.L_22729 - .L_22728)
	.align		4
.L_22728:
        /*0240*/ 	.word	index@(.nv.constant0._ZN4vllm25paged_attention_v1_kernelI13__nv_bfloat16S1_Li32ELi32ELi128ELNS_18Fp8KVCacheDataTypeE0ELb1EEEvPT_PKS3_PKT0_S9_ifPKiSB_iPKfiiiSD_SD_iiiii)
        /*0244*/ 	.short	0x0210
        /*0246*/ 	.short	0x007c


	//----- nvinfo : EIATTR_SW_WAR
	.align		4
.L_22729:
        /*0248*/ 	.byte	0x04, 0x36
        /*024a*/ 	.short	(.L_22731 - .L_22730)
.L_22730:
        /*024c*/ 	.word	0x00000008
.L_22731:


//--------------------- .nv.info._ZN4vllm25paged_attention_v1_kernelI13__nv_bfloat16S1_Li256ELi16ELi128ELNS_18Fp8KVCacheDataTypeE0ELb0EEEvPT_PKS3_PKT0_S9_ifPKiSB_iPKfiiiSD_SD_iiiii --------------------------
	.section	.nv.info._ZN4vllm25paged_attention_v1_kernelI13__nv_bfloat16S1_Li256ELi16ELi128ELNS_18Fp8KVCacheDataTypeE0ELb0EEEvPT_PKS3_PKT0_S9_ifPKiSB_iPKfiiiSD_SD_iiiii,"",@"SHT_CUDA_INFO"
	.sectionflags	@""
	.align	4


	//----- nvinfo : EIATTR_CUDA_API_VERSION
	.align		4
        /*0000*/ 	.byte	0x04, 0x37
        /*0002*/ 	.short	(.L_22733 - .L_22732)
.L_22732:
        /*0004*/ 	.word	0x00000082


	//----- nvinfo : EIATTR_KPARAM_INFO
	.align		4
.L_22733:
        /*0008*/ 	.byte	0x04, 0x17
        /*000a*/ 	.short	(.L_22735 - .L_22734)
.L_22734:
        /*000c*/ 	.word	0x00000000
        /*0010*/ 	.short	0x0013
        /*0012*/ 	.short	0x0078
        /*0014*/ 	.byte	0x00, 0xf0, 0x11, 0x00


	//----- nvinfo : EIATTR_KPARAM_INFO
	.align		4
.L_22735:
        /*0018*/ 	.byte	0x04, 0x17
        /*001a*/ 	.short	(.L_22737 - .L_22736)
.L_22736:
        /*001c*/ 	.word	0x00000000
        /*0020*/ 	.short	0x0012
        /*0022*/ 	.short	0x0074
        /*0024*/ 	.byte	0x00, 0xf0, 0x11, 0x00


	//----- nvinfo : EIATTR_KPARAM_INFO
	.align		4
.L_22737:
        /*0028*/ 	.byte	0x04, 0x17
        /*002a*/ 	.short	(.L_22739 - .L_22738)
.L_22738:
        /*002c*/ 	.word	0x00000000
        /*0030*/ 	.short	0x0011
        /*0032*/ 	.short	0x0070
        /*0034*/ 	.byte	0x00, 0xf0, 0x11, 0x00


	//----- nvinfo : EIATTR_KPARAM_INFO
	.align		4
.L_22739:
        /*0038*/ 	.byte	0x04, 0x17
        /*003a*/ 	.short	(.L_22741 - .L_22740)
.L_22740:
        /*003c*/ 	.word	0x00000000
        /*0040*/ 	.short	0x0010
        /*0042*/ 	.short	0x006c
        /*0044*/ 	.byte	0x00, 0xf0, 0x11, 0x00


	//----- nvinfo : EIATTR_KPARAM_INFO
	.align		4
.L_22741:
        /*0048*/ 	.byte	0x04, 0x17
        /*004a*/ 	.short	(.L_22743 - .L_22742)
.L_22742:
        /*004c*/ 	.word	0x00000000
        /*0050*/ 	.short	0x000f
        /*0052*/ 	.short	0x0068
        /*0054*/ 	.byte	0x00, 0xf0, 0x11, 0x00


	//----- nvinfo : EIATTR_KPARAM_INFO
	.align		4
.L_22743:
        /*0058*/ 	.byte	0x04, 0x17
        /*005a*/ 	.short	(.L_22745 - .L_22744)
.L_22744:
        /*005c*/ 	.word	0x00000000
        /*0060*/ 	.short	0x000e
        /*0062*/ 	.short	0x0060
        /*0064*/ 	.byte	0x00, 0xf0, 0x21, 0x00


	//----- nvinfo : EIATTR_KPARAM_INFO
	.align		4
.L_22745:
        /*0068*/ 	.byte	0x04, 0x17
        /*006a*/ 	.short	(.L_22747 - .L_22746)
.L_22746:
        /*006c*/ 	.word	0x00000000
        /*0070*/ 	.short	0x000d
        /*0072*/ 	.short	0x0058
        /*0074*/ 	.byte	0x00, 0xf0, 0x21, 0x00


	//----- nvinfo : EIATTR_KPARAM_INFO
	.align		4
.L_22747:
        /*0078*/ 	.byte	0x04, 0x17
        /*007a*/ 	.short	(.L_22749 - .L_22748)
.L_22748:
        /*007c*/ 	.word	0x00000000
        /*0080*/ 	.short	0x000c
        /*0082*/ 	.short	0x0050
        /*0084*/ 	.byte	0x00, 0xf0, 0x11, 0x00


	//----- nvinfo : EIATTR_KPARAM_INFO
	.align		4
.L_22749:
        /*0088*/ 	.byte	0x04, 0x17
        /*008a*/ 	.short	(.L_22751 - .L_22750)
.L_22750:
        /*008c*/ 	.word	0x00000000
        /*0090*/ 	.short	0x000b
        /*0092*/ 	.short	0x004c
        /*0094*/ 	.byte	0x00, 0xf0, 0x11, 0x00


	//----- nvinfo : EIATTR_KPARAM_INFO
	.align		4
.L_22751:
        /*0098*/ 	.byte	0x04, 0x17
        /*009a*/ 	.short	(.L_22753 - .L_22752)
.L_22752:
        /*009c*/ 	.word	0x00000000
        /*00a0*/ 	.short	0x000a
        /*00a2*/ 	.short	0x0048
        /*00a4*/ 	.byte	0x00, 0xf0, 0x11, 0x00


	//----- nvinfo : EIATTR_KPARAM_INFO
	.align		4
.L_22753:
        /*00a8*/ 	.byte	0x04, 0x17
        /*00aa*/ 	.short	(.L_22755 - .L_22754)
.L_22754:
        /*00ac*/ 	.word	0x00000000
        /*00b0*/ 	.short	0x0009
        /*00b2*/ 	.short	0x0040
        /*00b4*/ 	.byte	0x00, 0xf0, 0x21, 0x00


	//----- nvinfo : EIATTR_KPARAM_INFO
	.align		4
.L_22755:
        /*00b8*/ 	.byte	0x04, 0x17
        /*00ba*/ 	.short	(.L_22757 - .L_22756)
.L_22756:
        /*00bc*/ 	.word	0x00000000
        /*00c0*/ 	.short	0x0008
        /*00c2*/ 	.short	0x0038
        /*00c4*/ 	.byte	0x00, 0xf0, 0x11, 0x00


	//----- nvinfo : EIATTR_KPARAM_INFO
	.align		4
.L_22757:
        /*00c8*/ 	.byte	0x04, 0x17
        /*00ca*/ 	.short	(.L_22759 - .L_22758)
.L_22758:
        /*00cc*/ 	.word	0x00000000
        /*00d0*/ 	.short	0x0007
        /*00d2*/ 	.short	0x0030
        /*00d4*/ 	.byte	0x00, 0xf0, 0x21, 0x00


	//----- nvinfo : EIATTR_KPARAM_INFO
	.align		4
.L_22759:
        /*00d8*/ 	.byte	0x04, 0x17
        /*00da*/ 	.short	(.L_22761 - .L_22760)
.L_22760:
        /*00dc*/ 	.word	0x00000000
        /*00e0*/ 	.short	0x0006
        /*00e2*/ 	.short	0x0028
        /*00e4*/ 	.byte	0x00, 0xf0, 0x21, 0x00


	//----- nvinfo : EIATTR_KPARAM_INFO
	.align		4
.L_22761:
        /*00e8*/ 	.byte	0x04, 0x17
        /*00ea*/ 	.short	(.L_22763 - .L_22762)
.L_22762:
        /*00ec*/ 	.word	0x00000000
        /*00f0*/ 	.short	0x0005
        /*00f2*/ 	.short	0x0024
        /*00f4*/ 	.byte	0x00, 0xf0, 0x11, 0x00


	//----- nvinfo : EIATTR_KPARAM_INFO
	.align		4
.L_22763:
        /*00f8*/ 	.byte	0x04, 0x17
        /*00fa*/ 	.short	(.L_22765 - .L_22764)
.L_22764:
        /*00fc*/ 	.word	0x00000000
        /*0100*/ 	.short	0x0004
        /*0102*/ 	.short	0x0020
        /*0104*/ 	.byte	0x00, 0xf0, 0x11, 0x00


	//----- nvinfo : EIATTR_KPARAM_INFO
	.align		4
.L_22765:
        /*0108*/ 	.byte	0x04, 0x17
        /*010a*/ 	.short	(.L_22767 - .L_22766)
.L_22766:
        /*010c*/ 	.word	0x00000000
        /*0110*/ 	.short	0x0003
        /*0112*/ 	.short	0x0018
        /*0114*/ 	.byte	0x00, 0xf0, 0x21, 0x00


	//----- nvinfo : EIATTR_KPARAM_INFO
	.align		4
.L_22767:
        /*0118*/ 	.byte	0x04, 0x17
        /*011a*/ 	.short	(.L_22769 - .L_22768)
.L_22768:
        /*011c*/ 	.word	0x00000000
        /*0120*/ 	.short	0x0002
        /*0122*/ 	.short	0x0010
        /*0124*/ 	.byte	0x00, 0xf0, 0x21, 0x00


	//----- nvinfo : EIATTR_KPARAM_INFO
	.align		4
.L_22769:
        /*0128*/ 	.byte	0x04, 0x17
        /*012a*/ 	.short	(.L_22771 - .L_22770)
.L_22770:
        /*012c*/ 	.word	0x00000000
        /*0130*/ 	.short	0x0001
        /*0132*/ 	.short	0x0008
        /*0134*/ 	.byte	0x00, 0xf0, 0x21, 0x00


	//----- nvinfo : EIATTR_KPARAM_INFO
	.align		4
.L_22771:
        /*0138*/ 	.byte	0x04, 0x17
        /*013a*/ 	.short	(.L_22773 - .L_22772)
.L_22772:
        /*013c*/ 	.word	0x00000000
        /*0140*/ 	.short	0x0000
        /*0142*/ 	.short	0x0000
        /*0144*/ 	.byte	0x00, 0xf0, 0x21, 0x00


	//----- nvinfo : EIATTR_SPARSE_MMA_MASK
	.align		4
.L_22773:
        /*0148*/ 	.byte	0x03, 0x50
        /*014a*/ 	.short	0x0000


	//----- nvinfo : EIATTR_MAXREG_COUNT
	.align		4
        /*014c*/ 	.byte	0x03, 0x1b
        /*014e*/ 	.short	0x00ff


	//----- nvinfo : EIATTR_NUM_BARRIERS
	.align		4
        /*0150*/ 	.byte	0x02, 0x4c
        /*0152*/ 	.byte	0x01
	.zero		1


	//----- nvinfo : EIATTR_MERCURY_ISA_VERSION
	.align		4
        /*0154*/ 	.byte	0x03, 0x5f
        /*0156*/ 	.short	0x0101


	//----- nvinfo : EIATTR_COOP_GROUP_MASK_REGIDS
	.align		4
        /*0158*/ 	.byte	0x04, 0x29
        /*015a*/ 	.short	(.L_22775 - .L_22774)


	//   ....[0]....
.L_22774:
        /*015c*/ 	.word	0xffffffff


	//   ....[1]....
        /*0160*/ 	.word	0xffffffff


	//   ....[2]....
        /*0164*/ 	.word	0xffffffff


	//   ....[3]....
        /*0168*/ 	.word	0xffffffff


	//   ....[4]....
        /*016c*/ 	.word	0xffffffff


	//   ....[5]....
        /*0170*/ 	.word	0xffffffff


	//   ....[6]....
        /*0174*/ 	.word	0xffffffff


	//   ....[7]....
        /*0178*/ 	.word	0xffffffff


	//   ....[8]....
        /*017c*/ 	.word	0xffffffff


	//   ....[9]....
        /*0180*/ 	.word	0xffffffff


	//   ....[10]....
        /*0184*/ 	.word	0xffffffff


	//   ....[11]....
        /*0188*/ 	.word	0xffffffff


	//   ....[12]....
        /*018c*/ 	.word	0xffffffff


	//   ....[13]....
        /*0190*/ 	.word	0xffffffff


	//   ....[14]....
        /*0194*/ 	.word	0xffffffff


	//   ....[15]....
        /*0198*/ 	.word	0xffffffff


	//   ....[16]....
        /*019c*/ 	.word	0xffffffff


	//   ....[17]....
        /*01a0*/ 	.word	0xffffffff


	//   ....[18]....
        /*01a4*/ 	.word	0xffffffff


	//   ....[19]....
        /*01a8*/ 	.word	0xffffffff


	//   ....[20]....
        /*01ac*/ 	.word	0xffffffff


	//   ....[21]....
        /*01b0*/ 	.word	0xffffffff


	//   ....[22]....
        /*01b4*/ 	.word	0xffffffff


	//   ....[23]....
        /*01b8*/ 	.word	0xffffffff


	//   ....[24]....
        /*01bc*/ 	.word	0xffffffff


	//   ....[25]....
        /*01c0*/ 	.word	0xffffffff


	//   ....[26]....
        /*01c4*/ 	.word	0xffffffff


	//   ....[27]....
        /*01c8*/ 	.word	0xffffffff


	//   ....[28]....
        /*01cc*/ 	.word	0xffffffff


	//   ....[29]....
        /*01d0*/ 	.word	0xffffffff


	//   ....[30]....
        /*01d4*/ 	.word	0xffffffff


	//   ....[31]....
        /*01d8*/ 	.word	0xffffffff


	//   ....[32]....
        /*01dc*/ 	.word	0xffffffff


	//   ....[33]....
        /*01e0*/ 	.word	0x05000029


	//   ....[34]....
        /*01e4*/ 	.word	0x05000029


	//   ....[35]....
        /*01e8*/ 	.word	0x05000029


	//   ....[36]....
        /*01ec*/ 	.word	0x05000029


	//   ....[37]....
        /*01f0*/ 	.word	0x05000029


	//   ....[38]....
        /*01f4*/ 	.word	0x05000029


	//----- nvinfo : EIATTR_COOP_GROUP_INSTR_OFFSETS
	.align		4
.L_22775:
        /*01f8*/ 	.byte	0x04, 0x28
        /*01fa*/ 	.short	(.L_22777 - .L_22776)


	//   ....[0]....
.L_22776:
        /*01fc*/ 	.word	0x00005000


	//   ....[1]....
        /*0200*/ 	.word	0x00007fc0


	//   ....[2]....
        /*0204*/ 	.word	0x000081b0


	//   ....[3]....
        /*0208*/ 	.word	0x000081d0


	//   ....[4]....
        /*020c*/ 	.word	0x000081f0


	//   ....[5]....
        /*0210*/ 	.word	0x00008210


	//   ....[6]....
        /*0214*/ 	.word	0x000083c0


	//   ....[7]....
        /*0218*/ 	.word	0x000083f0


	//   ....[8]....
        /*021c*/ 	.word	0x00008410


	//   ....[9]....
        /*0220*/ 	.word	0x00009260


	//   ....[10]....
        /*0224*/ 	.word	0x000092e0


	//   ....[11]....
        /*0228*/ 	.word	0x00009320


	//   ....[12]....
        /*022c*/ 	.word	0x00009380


	//   ....[13]....
        /*0230*/ 	.word	0x000093d0


	//   ....[14]....
        /*0234*/ 	.word	0x00009420


	//   ....[15]....
        /*0238*/ 	.word	0x00009440


	//   ....[16]....
        /*023c*/ 	.word	0x00009460


	//   ....[17]....
        /*0240*/ 	.word	0x0000e4e0


	//   ....[18]....
        /*0244*/ 	.word	0x0000e520


	//   ....[19]....
        /*0248*/ 	.word	0x0000e540


	//   ....[20]....
        /*024c*/ 	.word	0x0000e550


	//   ....[21]....
        /*0250*/ 	.word	0x0000e560


	//   ....[22]....
        /*0254*/ 	.word	0x0000e570


	//   ....[23]....
        /*0258*/ 	.word	0x0000e580


	//   ....[24]....
        /*025c*/ 	.word	0x0000e5c0


	//   ....[25]....
        /*0260*/ 	.word	0x0000e5e0


	//   ....[26]....
        /*0264*/ 	.word	0x0000e600


	//   ....[27]....
        /*0268*/ 	.word	0x0000e620


	//   ....[28]....
        /*026c*/ 	.word	0x0000e650


	//   ....[29]....
        /*0270*/ 	.word	0x0000e680


	//   ....[30]....
        /*0274*/ 	.word	0x0000e6c0


	//   ....[31]....
        /*0278*/ 	.word	0x0000e700


	//   ....[32]....
        /*027c*/ 	.word	0x0000e740


	//   ....[33]....
        /*0280*/ 	.word	0x0000f7a0


	//   ....[34]....
        /*0284*/ 	.word	0x0000f840


	//   ....[35]....
        /*0288*/ 	.word	0x0000f8f0


	//   ....[36]....
        /*028c*/ 	.word	0x0000f990


	//   ....[37]....
        /*0290*/ 	.word	0x0000fa00


	//   ....[38]....
        /*0294*/ 	.word	0x0000fa70


	//----- nvinfo : EIATTR_EXIT_INSTR_OFFSETS
	.align		4
.L_22777:
        /*0298*/ 	.byte	0x04, 0x1c
        /*029a*/ 	.short	(.L_22779 - .L_22778)


	//   ....[0]....
.L_22778:
        /*029c*/ 	.word	0x0000ef20


	//   ....[1]....
        /*02a0*/ 	.word	0x0000f030


	//   ....[2]....
        /*02a4*/ 	.word	0x0000f740


	//----- nvinfo : EIATTR_CRS_STACK_SIZE
	.align		4
.L_22779:
        /*02a8*/ 	.byte	0x04, 0x1e
        /*02aa*/ 	.short	(.L_22781 - .L_22780)
.L_22780:
        /*02ac*/ 	.word	0x00000000


	//----- nvinfo : EIATTR_CBANK_PARAM_SIZE
	.align		4
.L_22781:
        /*02b0*/ 	.byte	0x03, 0x19
        /*02b2*/ 	.short	0x007c


	//----- nvinfo : EIATTR_PARAM_CBANK
	.align		4
        /*02b4*/ 	.byte	0x04, 0x0a
        /*02b6*/ 	.short	(.L_22783 - .L_22782)
	.align		4
.L_22782:
        /*02b8*/ 	.word	index@(.nv.constant0._ZN4vllm25paged_attention_v1_kernelI13__nv_bfloat16S1_Li256ELi16ELi128ELNS_18Fp8KVCacheDataTypeE0ELb0EEEvPT_PKS3_PKT0_S9_ifPKiSB_iPKfiiiSD_SD_iiiii)
        /*02bc*/ 	.short	0x0210
        /*02be*/ 	.short	0x007c


	//----- nvinfo : EIATTR_SW_WAR
	.align		4
.L_22783:
        /*02c0*/ 	.byte	0x04, 0x36
        /*02c2*/ 	.short	(.L_22785 - .L_22784)
.L_22784:
        /*02c4*/ 	.word	0x00000008
.L_22785:


//--------------------- .nv.info._ZN4vllm25paged_attention_v1_kernelI13__nv_bfloat16S1_Li192ELi16ELi128ELNS_18Fp8KVCacheDataTypeE0ELb0EEEvPT_PKS3_PKT0_S9_ifPKiSB_iPKfiiiSD_SD_iiiii --------------------------
	.section	.nv.info._ZN4vllm25paged_attention_v1_kernelI13__nv_bfloat16S1_Li192ELi16ELi128ELNS_18Fp8KVCacheDataTypeE0ELb0EEEvPT_PKS3_PKT0_S9_ifPKiSB_iPKfiiiSD_SD_iiiii,"",@"SHT_CUDA_INFO"
	.sectionflags	@""
	.align	4


	//----- nvinfo : EIATTR_CUDA_API_VERSION
	.align		4
        /*0000*/ 	.byte	0x04, 0x37
        /*0002*/ 	.short	(.L_22787 - .L_22786)
.L_22786:
        /*0004*/ 	.word	0x00000082


	//----- nvinfo : EIATTR_KPARAM_INFO
	.align		4
.L_22787:
        /*0008*/ 	.byte	0x04, 0x17
        /*000a*/ 	.short	(.L_22789 - .L_22788)
.L_22788:
        /*000c*/ 	.word	0x00000000
        /*0010*/ 	.short	0x0013
        /*0012*/ 	.short	0x0078
        /*0014*/ 	.byte	0x00, 0xf0, 0x11, 0x00


	//----- nvinfo : EIATTR_KPARAM_INFO
	.align		4
.L_22789:
        /*0018*/ 	.byte	0x04, 0x17
        /*001a*/ 	.short	(.L_22791 - .L_22790)
.L_22790:
        /*001c*/ 	.word	0x00000000
        /*0020*/ 	.short	0x0012
        /*0022*/ 	.short	0x0074
        /*0024*/ 	.byte	0x00, 0xf0, 0x11, 0x00


	//----- nvinfo : EIATTR_KPARAM_INFO
	.align		4
.L_22791:
        /*0028*/ 	.byte	0x04, 0x17
        /*002a*/ 	.short	(.L_22793 - .L_22792)
.L_22792:
        /*002c*/ 	.word	0x00000000
        /*0030*/ 	.short	0x0011
        /*0032*/ 	.short	0x0070
        /*0034*/ 	.byte	0x00, 0xf0, 0x11, 0x00


	//----- nvinfo : EIATTR_KPARAM_INFO
	.align		4
.L_22793:
        /*0038*/ 	.byte	0x04, 0x17
        /*003a*/ 	.short	(.L_22795 - .L_22794)
.L_22794:
        /*003c*/ 	.word	0x00000000
        /*0040*/ 	.short	0x0010
        /*0042*/ 	.short	0x006c
        /*0044*/ 	.byte	0x00, 0xf0, 0x11, 0x00


	//----- nvinfo : EIATTR_KPARAM_INFO
	.align		4
.L_22795:
        /*0048*/ 	.byte	0x04, 0x17
        /*004a*/ 	.short	(.L_22797 - .L_22796)
.L_22796:
        /*004c*/ 	.word	0x00000000
        /*0050*/ 	.short	0x000f
        /*0052*/ 	.short	0x0068
        /*0054*/ 	.byte	0x00, 0xf0, 0x11, 0x00


	//----- nvinfo : EIATTR_KPARAM_INFO
	.align		4
.L_22797:
        /*0058*/ 	.byte	0x04, 0x17
        /*005a*/ 	.short	(.L_22799 - .L_22798)
.L_22798:
        /*005c*/ 	.word	0x00000000
        /*0060*/ 	.short	0x000e
        /*0062*/ 	.short	0x0060
        /*0064*/ 	.byte	0x00, 0xf0, 0x21, 0x00


	//----- nvinfo : EIATTR_KPARAM_INFO
	.align		4
.L_22799:
        /*0068*/ 	.byte	0x04, 0x17
        /*006a*/ 	.short	(.L_22801 - .L_22800)
.L_22800:
        /*006c*/ 	.word	0x00000000
        /*0070*/ 	.short	0x000d
        /*0072*/ 	.short	0x0058
        /*0074*/ 	.byte	0x00, 0xf0, 0x21, 0x00


	//----- nvinfo : EIATTR_KPARAM_INFO
	.align		4
.L_22801:
        /*0078*/ 	.byte	0x04, 0x17
        /*007a*/ 	.short	(.L_22803 - .L_22802)
.L_22802:
        /*007c*/ 	.word	0x00000000
        /*0080*/ 	.short	0x000c
        /*0082*/ 	.short	0x0050
        /*0084*/ 	.byte	0x00, 0xf0, 0x11, 0x00


	//----- nvinfo : EIATTR_KPARAM_INFO
	.align		4
.L_22803:
        /*0088*/ 	.byte	0x04, 0x17
        /*008a*/ 	.short	(.L_22805 - .L_22804)
.L_22804:
        /*008c*/ 	.word	0x00000000
        /*0090*/ 	.short	0x000b
        /*0092*/ 	.short	0x004c
        /*0094*/ 	.byte	0x00, 0xf0, 0x11, 0x00


	//----- nvinfo : EIATTR_KPARAM_INFO
	.align		4
.L_22805:
        /*0098*/ 	.byte	0x04, 0x17
        /*009a*/ 	.short	(.L_22807 - .L_22806)
.L_22806:
        /*009c*/ 	.word	0x00000000
        /*00a0*/ 	.short	0x000a
        /*00a2*/ 	.short	0x0048
        /*00a4*/ 	.byte	0x00, 0xf0, 0x11, 0x00


	//----- nvinfo : EIATTR_KPARAM_INFO
	.align		4
.L_22807:
        /*00a8*/ 	.byte	0x04, 0x17
        /*00aa*/ 	.short	(.L_22809 - .L_22808)
.L_22808:
        /*00ac*/ 	.word	0x00000000
        /*00b0*/ 	.short	0x0009
        /*00b2*/ 	.short	0x0040
        /*00b4*/ 	.byte	0x00, 0xf0, 0x21, 0x00


	//----- nvinfo : EIATTR_KPARAM_INFO
	.align		4
.L_22809:
        /*00b8*/ 	.byte	0x04, 0x17
        /*00ba*/ 	.short	(.L_22811 - .L_22810)
.L_22810:
        /*00bc*/ 	.word	0x00000000
        /*00c0*/ 	.short	0x0008
        /*00c2*/ 	.short	0x0038
        /*00c4*/ 	.byte	0x00, 0xf0, 0x11, 0x00


	//----- nvinfo : EIATTR_KPARAM_INFO
	.align		4
.L_22811:
        /*00c8*/ 	.byte	0x04, 0x17
        /*00ca*/ 	.short	(.L_22813 - .L_22812)
.L_22812:
        /*00cc*/ 	.word	0x00000000
        /*00d0*/ 	.short	0x0007
        /*00d2*/ 	.short	0x0030
        /*00d4*/ 	.byte	0x00, 0xf0, 0x21, 0x00


	//----- nvinfo : EIATTR_KPARAM_INFO
	.align		4
.L_22813:
        /*00d8*/ 	.byte	0x04, 0x17
        /*00da*/ 	.short	(.L_22815 - .L_22814)
.L_22814:
        /*00dc*/ 	.word	0x00000000
        /*00e0*/ 	.short	0x0006
        /*00e2*/ 	.short	0x0028
        /*00e4*/ 	.byte	0x00, 0xf0, 0x21, 0x00


	//----- nvinfo : EIATTR_KPARAM_INFO
	.align		4
.L_22815:
        /*00e8*/ 	.byte	0x04, 0x17
        /*00ea*/ 	.short	(.L_22817 - .L_22816)
.L_22816:
        /*00ec*/ 	.word	0x00000000
        /*00f0*/ 	.short	0x0005
        /*00f2*/ 	.short	0x0024
        /*00f4*/ 	.byte	0x00, 0xf0, 0x11, 0x00


	//----- nvinfo : EIATTR_KPARAM_INFO
	.align		4
.L_22817:
        /*00f8*/ 	.byte	0x04, 0x17
        /*00fa*/ 	.short	(.L_22819 - .L_22818)
.L_22818:
        /*00fc*/ 	.word	0x00000000
        /*0100*/ 	.short	0x0004
        /*0102*/ 	.short	0x0020
        /*0104*/ 	.byte	0x00, 0xf0, 0x11, 0x00


	//----- nvinfo : EIATTR_KPARAM_INFO
	.align		4
.L_22819:
        /*0108*/ 	.byte	0x04, 0x17
        /*010a*/ 	.short	(.L_22821 - .L_22820)
.L_22820:
        /*010c*/ 	.word	0x00000000
        /*0110*/ 	.short	0x0003
        /*0112*/ 	.short	0x0018
        /*0114*/ 	.byte	0x00, 0xf0, 0x21, 0x00


	//----- nvinfo : EIATTR_KPARAM_INFO
	.align		4
.L_22821:
        /*0118*/ 	.byte	0x04, 0x17
        /*011a*/ 	.short	(.L_22823 - .L_22822)
.L_22822:
        /*011c*/ 	.word	0x00000000
        /*0120*/ 	.short	0x0002
        /*0122*/ 	.short	0x0010
        /*0124*/ 	.byte	0x00, 0xf0, 0x21, 0x00


	//----- nvinfo : EIATTR_KPARAM_INFO
	.align		4
.L_22823:
        /*0128*/ 	.byte	0x04, 0x17
        /*012a*/ 	.short	(.L_22825 - .L_22824)
.L_22824:
        /*012c*/ 	.word	0x00000000
        /*0130*/ 	.short	0x0001
        /*0132*/ 	.short	0x0008
        /*0134*/ 	.byte	0x00, 0xf0, 0x21, 0x00


	//----- nvinfo : EIATTR_KPARAM_INFO
	.align		4
.L_22825:
        /*0138*/ 	.byte	0x04, 0x17
        /*013a*/ 	.short	(.L_22827 - .L_22826)
.L_22826:
        /*013c*/ 	.word	0x00000000
        /*0140*/ 	.short	0x0000
        /*0142*/ 	.short	0x0000
        /*0144*/ 	.byte	0x00, 0xf0, 0x21, 0x00


	//----- nvinfo : EIATTR_SPARSE_MMA_MASK
	.align		4
.L_22827:
        /*0148*/ 	.byte	0x03, 0x50
        /*014a*/ 	.short	0x0000


	//----- nvinfo : EIATTR_MAXREG_COUNT
	.align		4
        /*014c*/ 	.byte	0x03, 0x1b
        /*014e*/ 	.short	0x00ff


	//----- nvinfo : EIATTR_NUM_BARRIERS
	.align		4
        /*0150*/ 	.byte	0x02, 0x4c
        /*0152*/ 	.byte	0x01
	.zero		1


	//----- nvinfo : EIATTR_MERCURY_ISA_VERSION
	.align		4
        /*0154*/ 	.byte	0x03, 0x5f
        /*0156*/ 	.short	0x0101


	//----- nvinfo : EIATTR_COOP_GROUP_MASK_REGIDS
	.align		4
        /*0158*/ 	.byte	0x04, 0x29
        /*015a*/ 	.short	(.L_22829 - .L_22828)


	//   ....[0]....
.L_22828:
        /*015c*/ 	.word	0xffffffff


	//   ....[1]....
        /*0160*/ 	.word	0xffffffff


	//   ....[2]....
        /*0164*/ 	.word	0xffffffff


	//   ....[3]....
        /*0168*/ 	.word	0xffffffff


	//   ....[4]....
        /*016c*/ 	.word	0xffffffff


	//   ....[5]....
        /*0170*/ 	.word	0xffffffff


	//   ....[6]....
        /*0174*/ 	.word	0xffffffff


	//   ....[7]....
        /*0178*/ 	.word	0xffffffff


	//   ....[8]....
        /*017c*/ 	.word	0xffffffff


	//   ....[9]....
        /*0180*/ 	.word	0xffffffff


	//   ....[10]....
        /*0184*/ 	.word	0xffffffff


	//   ....[11]....
        /*0188*/ 	.word	0xffffffff


	//   ....[12]....
        /*018c*/ 	.word	0xffffffff


	//   ....[13]....
        /*0190*/ 	.word	0xffffffff


	//   ....[14]....
        /*0194*/ 	.word	0xffffffff


	//   ....[15]....
        /*0198*/ 	.word	0xffffffff


	//   ....[16]....
        /*019c*/ 	.word	0xffffffff


	//   ....[17]....
        /*01a0*/ 	.word	0xffffffff


	//   ....[18]....
        /*01a4*/ 	.word	0xffffffff


	//   ....[19]....
        /*01a8*/ 	.word	0xffffffff


	//   ....[20]....
        /*01ac*/ 	.word	0xffffffff


	//   ....[21]....
        /*01b0*/ 	.word	0xffffffff


	//   ....[22]....
        /*01b4*/ 	.word	0xffffffff


	//   ....[23]....
        /*01b8*/ 	.word	0xffffffff


	//   ....[24]....
        /*01bc*/ 	.word	0xffffffff


	//   ....[25]....
        /*01c0*/ 	.word	0xffffffff


	//   ....[26]....
        /*01c4*/ 	.word	0xffffffff


	//   ....[27]....
        /*01c8*/ 	.word	0xffffffff


	//   ....[28]....
        /*01cc*/ 	.word	0xffffffff


	//   ....[29]....
        /*01d0*/ 	.word	0x05000021


	//   ....[30]....
        /*01d4*/ 	.word	0x05000021


	//   ....[31]....
        /*01d8*/ 	.word	0x05000021


	//   ....[32]....
        /*01dc*/ 	.word	0x05000021


	//   ....[33]....
        /*01e0*/ 	.word	0x05000021


	//   ....[34]....
        /*01e4*/ 	.word	0x05000021


	//----- nvinfo : EIATTR_COOP_GROUP_INSTR_OFFSETS
	.align		4
.L_22829:
        /*01e8*/ 	.byte	0x04, 0x28
        /*01ea*/ 	.short	(.L_22831 - .L_22830)


	//   ....[0]....
.L_22830:
        /*01ec*/ 	.word	0x00003f60


	//   ....[1]....
        /*01f0*/ 	.word	0x00006560


	//   ....[2]....
        /*01f4*/ 	.word	0x00006750


	//   ....[3]....
        /*01f8*/ 	.word	0x00006770


	//   ....[4]....
        /*01fc*/ 	.word	0x00006790


	//   ....[5]....
        /*0200*/ 	.word	0x000067b0


	//   ....[6]....
        /*0204*/ 	.word	0x00006970


	//   ....[7]....
        /*0208*/ 	.word	0x00006990


	//   ....[8]....
        /*020c*/ 	.word	0x000069b0


	//   ....[9]....
        /*0210*/ 	.word	0x00007800


	//   ....[10]....
        /*0214*/ 	.word	0x00007880


	//   ....[11]....
        /*0218*/ 	.word	0x000078e0


	//   ....[12]....
        /*021c*/ 	.word	0x00007930


	//   ....[13]....
        /*0220*/ 	.word	0x00007970


	//   ....[14]....
        /*0224*/ 	.word	0x000079c0


	//   ....[15]....
        /*0228*/ 	.word	0x000079e0


	//   ....[16]....
        /*022c*/ 	.word	0x00007a00


	//   ....[17]....
        /*0230*/ 	.word	0x0000b9a0


	//   ....[18]....
        /*0234*/ 	.word	0x0000b9e0


	//   ....[19]....
        /*0238*/ 	.word	0x0000ba20


	//   ....[20]....
        /*023c*/ 	.word	0x0000ba30


	//   ....[21]....
        /*0240*/ 	.word	0x0000ba40


	//   ....[22]....
        /*0244*/ 	.word	0x0000ba50


	//   ....[23]....
        /*0248*/ 	.word	0x0000ba70


	//   ....[24]....
        /*024c*/ 	.word	0x0000baa0


	//   ....[25]....
        /*0250*/ 	.word	0x0000bac0


	//   ....[26]....
        /*0254*/ 	.word	0x0000bae0


	//   ....[27]....
        /*0258*/ 	.word	0x0000bb10


	//   ....[28]....
        /*025c*/ 	.word	0x0000bb50


	//   ....[29]....
        /*0260*/ 	.word	0x0000c880


	//   ....[30]....
        /*0264*/ 	.word	0x0000c920


	//   ....[31]....
        /*0268*/ 	.word	0x0000c9d0


	//   ....[32]....
        /*026c*/ 	.word	0x0000ca70


	//   ....[33]....
        /*0270*/ 	.word	0x0000cae0


	//   ....[34]....
        /*0274*/ 	.word	0x0000cb50


	//----- nvinfo : EIATTR_EXIT_INSTR_OFFSETS
	.align		4
.L_22831:
        /*0278*/ 	.byte	0x04, 0x1c
        /*027a*/ 	.short	(.L_22833 - .L_22832)


	//   ....[0]....
.L_22832:
        /*027c*/ 	.word	0x0000c1d0


	//   ....[1]....
        /*0280*/ 	.word	0x0000c2d0


	//   ....[2]....
        /*0284*/ 	.word	0x0000c820


	//----- nvinfo : EIATTR_CRS_STACK_SIZE
	.align		4
.L_22833:
        /*0288*/ 	.byte	0x04, 0x1e
        /*028a*/ 	.short	(.L_22835 - .L_22834)
.L_22834:
        /*028c*/ 	.word	0x00000000


	//----- nvinfo : EIATTR_CBANK_PARAM_SIZE
	.align		4
.L_22835:
        /*0290*/ 	.byte	0x03, 0x19
        /*0292*/ 	.short	0x007c


	//----- nvinfo : EIATTR_PARAM_CBANK
	.align		4
        /*0294*/ 	.byte	0x04, 0x0a
        /*0296*/ 	.short	(.L_22837 - .L_22836)
	.align		4
.L_22836:
        /*0298*/ 	.word	index@(.nv.constant0._ZN4vllm25paged_attention_v1_kernelI13__nv_bfloat16S1_Li192ELi16ELi128ELNS_18Fp8KVCacheDataTypeE0ELb0EEEvPT_PKS3_PKT0_S9_ifPKiSB_iPKfiiiSD_SD_iiiii)
        /*029c*/ 	.short	0x0210
        /*029e*/ 	.short	0x007c


	//----- nvinfo : EIATTR_SW_WAR
	.align		4
.L_22837:
        /*02a0*/ 	.byte	0x04, 0x36
        /*02a2*/ 	.short	(.L_22839 - .L_22838)
.L_22838:
        /*02a4*/ 	.word	0x00000008
.L_22839:


//--------------------- .nv.info._ZN4vllm25paged_attention_v1_kernelI13__nv_bfloat16S1_Li128ELi16ELi128ELNS_18Fp8KVCacheDataTypeE0ELb0EEEvPT_PKS3_PKT0_S9_ifPKiSB_iPKfiiiSD_SD_iiiii --------------------------
	.section	.nv.info._ZN4vllm25paged_attention_v1_kernelI13__nv_bfloat16S1_Li128ELi16ELi128ELNS_18Fp8KVCacheDataTypeE0ELb0EEEvPT_PKS3_PKT0_S9_ifPKiSB_iPKfiiiSD_SD_iiiii,"",@"SHT_CUDA_INFO"
	.sectionflags	@""
	.align	4


	//----- nvinfo : EIATTR_CUDA_API_VERSION
	.align		4
        /*0000*/ 	.byte	0x04, 0x37
        /*0002*/ 	.short	(.L_22841 - .L_22840)
.L_22840:
        /*0004*/ 	.word	0x00000082


	//----- nvinfo : EIATTR_KPARAM_INFO
	.align		4
.L_22841:
        /*0008*/ 	.byte	0x04, 0x17
        /*000a*/ 	.short	(.L_22843 - .L_22842)
.L_22842:
        /*000c*/ 	.word	0x00000000
        /*0010*/ 	.short	0x0013
        /*0012*/ 	.short	0x0078
        /*0014*/ 	.byte	0x00, 0xf0, 0x11, 0x00


	//----- nvinfo : EIATTR_KPARAM_INFO
	.align		4
.L_22843:
        /*0018*/ 	.byte	0x04, 0x17
        /*001a*/ 	.short	(.L_22845 - .L_22844)
.L_22844:
        /*001c*/ 	.word	0x00000000
        /*0020*/ 	.short	0x0012
        /*0022*/ 	.short	0x0074
        /*0024*/ 	.byte	0x00, 0xf0, 0x11, 0x00


	//----- nvinfo : EIATTR_KPARAM_INFO
	.align		4
.L_22845:
        /*0028*/ 	.byte	0x04, 0x17
        /*002a*/ 	.short	(.L_22847 - .L_22846)
.L_22846:
        /*002c*/ 	.word	0x00000000
        /*0030*/ 	.short	0x0011
        /*0032*/ 	.short	0x0070
        /*0034*/ 	.byte	0x00, 0xf0, 0x11, 0x00


	//----- nvinfo : EIATTR_KPARAM_INFO
	.align		4
.L_22847:
        /*0038*/ 	.byte	0x04, 0x17
        /*003a*/ 	.short	(.L_22849 - .L_22848)
.L_22848:
        /*003c*/ 	.word	0x00000000
        /*0040*/ 	.short	0x0010
        /*0042*/ 	.short	0x006c
        /*0044*/ 	.byte	0x00, 0xf0, 0x11, 0x00


	//----- nvinfo : EIATTR_KPARAM_INFO
	.align		4
.L_22849:
        /*0048*/ 	.byte	0x04, 0x17
        /*004a*/ 	.short	(.L_22851 - .L_22850)
.L_22850:
        /*004c*/ 	.word	0x00000000
        /*0050*/ 	.short	0x000f
        /*0052*/ 	.short	0x0068
        /*0054*/ 	.byte	0x00, 0xf0, 0x11, 0x00


	//----- nvinfo : EIATTR_KPARAM_INFO
	.align		4
.L_22851:
        /*0058*/ 	.byte	0x04, 0x17
        /*005a*/ 	.short	(.L_22853 - .L_22852)
.L_22852:
        /*005c*/ 	.word	0x00000000
        /*0060*/ 	.short	0x000e
        /*0062*/ 	.short	0x0060
        /*0064*/ 	.byte	0x00, 0xf0, 0x21, 0x00


	//----- nvinfo : EIATTR_KPARAM_INFO
	.align		4
.L_22853:
        /*0068*/ 	.byte	0x04, 0x17
        /*006a*/ 	.short	(.L_22855 - .L_22854)
.L_22854:
        /*006c*/ 	.word	0x00000000
        /*0070*/ 	.short	0x000d
        /*0072*/ 	.short	0x0058
        /*0074*/ 	.byte	0x00, 0xf0, 0x21, 0x00


	//----- nvinfo : EIATTR_KPARAM_INFO
	.align		4
.L_22855:
        /*0078*/ 	.byte	0x04, 0x17
        /*007a*/ 	.short	(.L_22857 - .L_22856)
.L_22856:
        /*007c*/ 	.word	0x00000000
        /*0080*/ 	.short	0x000c
        /*0082*/ 	.short	0x0050
        /*0084*/ 	.byte	0x00, 0xf0, 0x11, 0x00


	//----- nvinfo : EIATTR_KPARAM_INFO
	.align		4
.L_22857:
        /*0088*/ 	.byte	0x04, 0x17
        /*008a*/ 	.short	(.L_22859 - .L_22858)
.L_22858:
        /*008c*/ 	.word	0x00000000
        /*0090*/ 	.short	0x000b
        /*0092*/ 	.short	0x004c
        /*0094*/ 	.byte	0x00, 0xf0, 0x11, 0x00


	//----- nvinfo : EIATTR_KPARAM_INFO
	.align		4
.L_22859:
        /*0098*/ 	.byte	0x04, 0x17
        /*009a*/ 	.short	(.L_22861 - .L_22860)
.L_22860:
        /*009c*/ 	.word	0x00000000
        /*00a0*/ 	.short	0x000a
        /*00a2*/ 	.short	0x0048
        /*00a4*/ 	.byte	0x00, 0xf0, 0x11, 0x00


	//----- nvinfo : EIATTR_KPARAM_INFO
	.align		4
.L_22861:
        /*00a8*/ 	.byte	0x04, 0x17
        /*00aa*/ 	.short	(.L_22863 - .L_22862)
.L_22862:
        /*00ac*/ 	.word	0x00000000
        /*00b0*/ 	.short	0x0009
        /*00b2*/ 	.short	0x0040
        /*00b4*/ 	.byte	0x00, 0xf0, 0x21, 0x00


	//----- nvinfo : EIATTR_KPARAM_INFO
	.align		4
.L_22863:
        /*00b8*/ 	.byte	0x04, 0x17
        /*00ba*/ 	.short	(.L_22865 - .L_22864)
.L_22864:
        /*00bc*/ 	.word	0x00000000
        /*00c0*/ 	.short	0x0008
        /*00c2*/ 	.short	0x0038
        /*00c4*/ 	.byte	0x00, 0xf0, 0x11, 0x00


	//----- nvinfo : EIATTR_KPARAM_INFO
	.align		4
.L_22865:
        /*00c8*/ 	.byte	0x04, 0x17
        /*00ca*/ 	.short	(.L_22867 - .L_22866)
.L_22866:
        /*00cc*/ 	.word	0x00000000
        /*00d0*/ 	.short	0x0007
        /*00d2*/ 	.short	0x0030
        /*00d4*/ 	.byte	0x00, 0xf0, 0x21, 0x00


	//----- nvinfo : EIATTR_KPARAM_INFO
	.align		4
.L_22867:
        /*00d8*/ 	.byte	0x04, 0x17
        /*00da*/ 	.short	(.L_22869 - .L_22868)
.L_22868:
        /*00dc*/ 	.word	0x00000000
        /*00e0*/ 	.short	0x0006
        /*00e2*/ 	.short	0x0028
        /*00e4*/ 	.byte	0x00, 0xf0, 0x21, 0x00


	//----- nvinfo : EIATTR_KPARAM_INFO
	.align		4
.L_22869:
        /*00e8*/ 	.byte	0x04, 0x17
        /*00ea*/ 	.short	(.L_22871 - .L_22870)
.L_22870:
        /*00ec*/ 	.word	0x00000000
        /*00f0*/ 	.short	0x0005
        /*00f2*/ 	.short	0x0024
        /*00f4*/ 	.byte	0x00, 0xf0, 0x11, 0x00


	//----- nvinfo : EIATTR_KPARAM_INFO
	.align		4
.L_22871:
        /*00f8*/ 	.byte	0x04, 0x17
        /*00fa*/ 	.short	(.L_22873 - .L_22872)
.L_22872:
        /*00fc*/ 	.word	0x00000000
        /*0100*/ 	.short	0x0004
        /*0102*/ 	.short	0x0020
        /*0104*/ 	.byte	0x00, 0xf0, 0x11, 0x00


	//----- nvinfo : EIATTR_KPARAM_INFO
	.align		4
.L_22873:
        /*0108*/ 	.byte	0x04, 0x17
        /*010a*/ 	.short	(.L_22875 - .L_22874)
.L_22874:
        /*010c*/ 	.word	0x00000000
        /*0110*/ 	.short	0x0003
        /*0112*/ 	.short	0x0018
        /*0114*/ 	.byte	0x00, 0xf0, 0x21, 0x00


	//----- nvinfo : EIATTR_KPARAM_INFO
	.align		4
.L_22875:
        /*0118*/ 	.byte	0x04, 0x17
        /*011a*/ 	.short	(.L_22877 - .L_22876)
.L_22876:
        /*011c*/ 	.word	0x00000000
        /*0120*/ 	.short	0x0002
        /*0122*/ 	.short	0x0010
        /*0124*/ 	.byte	0x00, 0xf0, 0x21, 0x00


	//----- nvinfo : EIATTR_KPARAM_INFO
	.align		4
.L_22877:
        /*0128*/ 	.byte	0x04, 0x17
        /*012a*/ 	.short	(.L_22879 - .L_22878)
.L_22878:
        /*012c*/ 	.word	0x00000000
        /*0130*/ 	.short	0x0001
        /*0132*/ 	.short	0x0008
        /*0134*/ 	.byte	0x00, 0xf0, 0x21, 0x00


	//----- nvinfo : EIATTR_KPARAM_INFO
	.align		4
.L_22879:
        /*0138*/ 	.byte	0x04, 0x17
        /*013a*/ 	.short	(.L_22881 - .L_22880)
.L_22880:
        /*013c*/ 	.word	0x00000000
        /*0140*/ 	.short	0x0000
        /*0142*/ 	.short	0x0000
        /*0144*/ 	.byte	0x00, 0xf0, 0x21, 0x00


	//----- nvinfo : EIATTR_SPARSE_MMA_MASK
	.align		4
.L_22881:
        /*0148*/ 	.byte	0x03, 0x50
        /*014a*/ 	.short	0x0000


	//----- nvinfo : EIATTR_MAXREG_COUNT
	.align		4
        /*014c*/ 	.byte	0x03, 0x1b
        /*014e*/ 	.short	0x00ff


	//----- nvinfo : EIATTR_NUM_BARRIERS
	.align		4
        /*0150*/ 	.byte	0x02, 0x4c
        /*0152*/ 	.byte	0x01
	.zero		1


	//----- nvinfo : EIATTR_MERCURY_ISA_VERSION
	.align		4
        /*0154*/ 	.byte	0x03, 0x5f
        /*0156*/ 	.short	0x0101


	//----- nvinfo : EIATTR_COOP_GROUP_MASK_REGIDS
	.align		4
        /*0158*/ 	.byte	0x04, 0x29
        /*015a*/ 	.short	(.L_22883 - .L_22882)


	//   ....[0]....
.L_22882:
        /*015c*/ 	.word	0xffffffff


	//   ....[1]....
        /*0160*/ 	.word	0xffffffff


	//   ....[2]....
        /*0164*/ 	.word	0xffffffff


	//   ....[3]....
        /*0168*/ 	.word	0xffffffff


	//   ....[4]....
        /*016c*/ 	.word	0xffffffff


	//   ....[5]....
        /*0170*/ 	.word	0xffffffff


	//   ....[6]....
        /*0174*/ 	.word	0xffffffff


	//   ....[7]....
        /*0178*/ 	.word	0xffffffff


	//   ....[8]....
        /*017c*/ 	.word	0xffffffff


	//   ....[9]....
        /*0180*/ 	.word	0xffffffff


	//   ....[10]....
        /*0184*/ 	.word	0xffffffff


	//   ....[11]....
        /*0188*/ 	.word	0xffffffff


	//   ....[12]....
        /*018c*/ 	.word	0xffffffff


	//   ....[13]....
        /*0190*/ 	.word	0xffffffff


	//   ....[14]....
        /*0194*/ 	.word	0xffffffff


	//   ....[15]....
        /*0198*/ 	.word	0xffffffff


	//   ....[16]....
        /*019c*/ 	.word	0xffffffff


	//   ....[17]....
        /*01a0*/ 	.word	0xffffffff


	//   ....[18]....
        /*01a4*/ 	.word	0xffffffff


	//   ....[19]....
        /*01a8*/ 	.word	0xffffffff


	//   ....[20]....
        /*01ac*/ 	.word	0xffffffff


	//   ....[21]....
        /*01b0*/ 	.word	0xffffffff


	//   ....[22]....
        /*01b4*/ 	.word	0xffffffff


	//   ....[23]....
        /*01b8*/ 	.word	0xffffffff


	//   ....[24]....
        /*01bc*/ 	.word	0xffffffff


	//   ....[25]....
        /*01c0*/ 	.word	0x0500001a


	//   ....[26]....
        /*01c4*/ 	.word	0x0500001a


	//   ....[27]....
        /*01c8*/ 	.word	0x0500001a


	//   ....[28]....
        /*01cc*/ 	.word	0x0500001a


	//   ....[29]....
        /*01d0*/ 	.word	0x0500001a


	//   ....[30]....
        /*01d4*/ 	.word	0x0500001a


	//----- nvinfo : EIATTR_COOP_GROUP_INSTR_OFFSETS
	.align		4
.L_22883:
        /*01d8*/ 	.byte	0x04, 0x28
        /*01da*/ 	.short	(.L_22885 - .L_22884)


	//   ....[0]....
.L_22884:
        /*01dc*/ 	.word	0x00002e90


	//   ....[1]....
        /*01e0*/ 	.word	0x00004870


	//   ....[2]....
        /*01e4*/ 	.word	0x00004a40


	//   ....[3]....
        /*01e8*/ 	.word	0x00004a60


	//   ....[4]....
        /*01ec*/ 	.word	0x00004a80


	//   ....[5]....
        /*01f0*/ 	.word	0x00004aa0


	//   ....[6]....
        /*01f4*/ 	.word	0x00004c30


	//   ....[7]....
        /*01f8*/ 	.word	0x00004c50


	//   ....[8]....
        /*01fc*/ 	.word	0x00004c90


	//   ....[9]....
        /*0200*/ 	.word	0x00005ad0


	//   ....[10]....
        /*0204*/ 	.word	0x00005b60


	//   ....[11]....
        /*0208*/ 	.word	0x00005bb0


	//   ....[12]....
        /*020c*/ 	.word	0x00005c10


	//   ....[13]....
        /*0210*/ 	.word	0x00005c40


	//   ....[14]....
        /*0214*/ 	.word	0x00005c90


	//   ....[15]....
        /*0218*/ 	.word	0x00005cb0


	//   ....[16]....
        /*021c*/ 	.word	0x00005cd0


	//   ....[17]....
        /*0220*/ 	.word	0x00008b60


	//   ....[18]....
        /*0224*/ 	.word	0x00008ba0


	//   ....[19]....
        /*0228*/ 	.word	0x00008be0


	//   ....[20]....
        /*022c*/ 	.word	0x00008c00


	//   ....[21]....
        /*0230*/ 	.word	0x00008c10


	//   ....[22]....
        /*0234*/ 	.word	0x00008c20


	//   ....[23]....
        /*0238*/ 	.word	0x00008c30


	//   ....[24]....
        /*023c*/ 	.word	0x00008c70


	//   ....[25]....
        /*0240*/ 	.word	0x00009640


	//   ....[26]....
        /*0244*/ 	.word	0x000096e0


	//   ....[27]....
        /*0248*/ 	.word	0x00009790


	//   ....[28]....
        /*024c*/ 	.word	0x00009830


	//   ....[29]....
        /*0250*/ 	.word	0x000098a0


	//   ....[30]....
        /*0254*/ 	.word	0x00009910


	//----- nvinfo : EIATTR_EXIT_INSTR_OFFSETS
	.align		4
.L_22885:
        /*0258*/ 	.byte	0x04, 0x1c
        /*025a*/ 	.short	(.L_22887 - .L_22886)


	//   ....[0]....
.L_22886:
        /*025c*/ 	.word	0x00009130


	//   ....[1]....
        /*0260*/ 	.word	0x00009240


	//   ....[2]....
        /*0264*/ 	.word	0x000095d0


	//----- nvinfo : EIATTR_CRS_STACK_SIZE
	.align		4
.L_22887:
        /*0268*/ 	.byte	0x04, 0x1e
        /*026a*/ 	.short	(.L_22889 - .L_22888)
.L_22888:
        /*026c*/ 	.word	0x00000000


	//----- nvinfo : EIATTR_CBANK_PARAM_SIZE
	.align		4
.L_22889:
        /*0270*/ 	.byte	0x03, 0x19
        /*0272*/ 	.short	0x007c


	//----- nvinfo : EIATTR_PARAM_CBANK
	.align		4
        /*0274*/ 	.byte	0x04, 0x0a
        /*0276*/ 	.short	(.L_22891 - .L_22890)
	.align		4
.L_22890:
        /*0278*/ 	.word	index@(.nv.constant0._ZN4vllm25paged_attention_v1_kernelI13__nv_bfloat16S1_Li128ELi16ELi128ELNS_18Fp8KVCacheDataTypeE0ELb0EEEvPT_PKS3_PKT0_S9_ifPKiSB_iPKfiiiSD_SD_iiiii)
        /*027c*/ 	.short	0x0210
        /*027e*/ 	.short	0x007c


	//----- nvinfo : EIATTR_SW_WAR
	.align		4
.L_22891:
        /*0280*/ 	.byte	0x04, 0x36
        /*0282*/ 	.short	(.L_22893 - .L_22892)
.L_22892:
        /*0284*/ 	.word	0x00000008
.L_22893:


//--------------------- .nv.info._ZN4vllm25paged_attention_v1_kernelI13__nv_bfloat16S1_Li120ELi16ELi128ELNS_18Fp8KVCacheDataTypeE0ELb0EEEvPT_PKS3_PKT0_S9_ifPKiSB_iPKfiiiSD_SD_iiiii --------------------------
	.section	.nv.info._ZN4vllm25paged_attention_v1_kernelI13__nv_bfloat16S1_Li120ELi16ELi128ELNS_18Fp8KVCacheDataTypeE0ELb0EEEvPT_PKS3_PKT0_S9_ifPKiSB_iPKfiiiSD_SD_iiiii,"",@"SHT_CUDA_INFO"
	.sectionflags	@""
	.align	4


	//----- nvinfo : EIATTR_CUDA_API_VERSION
	.align		4
        /*0000*/ 	.byte	0x04, 0x37
        /*0002*/ 	.short	(.L_22895 - .L_22894)
.L_22894:
        /*0004*/ 	.word	0x00000082


	//----- nvinfo : EIATTR_KPARAM_INFO
	.align		4
.L_22895:
        /*0008*/ 	.byte	0x04, 0x17
        /*000a*/ 	.short	(.L_22897 - .L_22896)
.L_22896:
        /*000c*/ 	.word	0x00000000
        /*0010*/ 	.short	0x0013
        /*0012*/ 	.short	0x0078
        /*0014*/ 	.byte	0x00, 0xf0, 0x11, 0x00


	//----- nvinfo : EIATTR_KPARAM_INFO
	.align		4
.L_22897:
        /*0018*/ 	.byte	0x04, 0x17
        /*001a*/ 	.short	(.L_22899 - .L_22898)
.L_22898:
        /*001c*/ 	.word	0x00000000
        /*0020*/ 	.short	0x0012
        /*0022*/ 	.short	0x0074
        /*0024*/ 	.byte	0x00, 0xf0, 0x11, 0x00


	//----- nvinfo : EIATTR_KPARAM_INFO
	.align		4
.L_22899:
        /*0028*/ 	.byte	0x04, 0x17
        /*002a*/ 	.short	(.L_22901 - .L_22900)
.L_22900:
        /*002c*/ 	.word	0x00000000
        /*0030*/ 	.short	0x0011
        /*0032*/ 	.short	0x0070
        /*0034*/ 	.byte	0x00, 0xf0, 0x11, 0x00


	//----- nvinfo : EIATTR_KPARAM_INFO
	.align		4
.L_22901:
        /*0038*/ 	.byte	0x04, 0x17
        /*003a*/ 	.short	(.L_22903 - .L_22902)
.L_22902:
        /*003c*/ 	.word	0x00000000
        /*0040*/ 	.short	0x0010
        /*0042*/ 	.short	0x006c
        /*0044*/ 	.byte	0x00, 0xf0, 0x11, 0x00


	//----- nvinfo : EIATTR_KPARAM_INFO
	.align		4
.L_22903:
        /*0048*/ 	.byte	0x04, 0x17
        /*004a*/ 	.short	(.L_22905 - .L_22904)
.L_22904:
        /*004c*/ 	.word	0x00000000
        /*0050*/ 	.short	0x000f
        /*0052*/ 	.short	0x0068
        /*0054*/ 	.byte	0x00, 0xf0, 0x11, 0x00


	//----- nvinfo : EIATTR_KPARAM_INFO
	.align		4
.L_22905:
        /*0058*/ 	.byte	0x04, 0x17
        /*005a*/ 	.short	(.L_22907 - .L_22906)
.L_22906:
        /*005c*/ 	.word	0x00000000
        /*0060*/ 	.short	0x000e
        /*0062*/ 	.short	0x0060
        /*0064*/ 	.byte	0x00, 0xf0, 0x21, 0x00


	//----- nvinfo : EIATTR_KPARAM_INFO
	.align		4
.L_22907:
        /*0068*/ 	.byte	0x04, 0x17
        /*006a*/ 	.short	(.L_22909 - .L_22908)
.L_22908:
        /*006c*/ 	.word	0x00000000
        /*0070*/ 	.short	0x000d
        /*0072*/ 	.short	0x0058
        /*0074*/ 	.byte	0x00, 0xf0, 0x21, 0x00


	//----- nvinfo : EIATTR_KPARAM_INFO
	.align		4
.L_22909:
        /*0078*/ 	.byte	0x04, 0x17
        /*007a*/ 	.short	(.L_22911 - .L_22910)
.L_22910:
        /*007c*/ 	.word	0x00000000
        /*0080*/ 	.short	0x000c
        /*0082*/ 	.short	0x0050
        /*0084*/ 	.byte	0x00, 0xf0, 0x11, 0x00


	//----- nvinfo : EIATTR_KPARAM_INFO
	.align		4
.L_22911:
        /*0088*/ 	.byte	0x04, 0x17
        /*008a*/ 	.short	(.L_22913 - .L_22912)
.L_22912:
        /*008c*/ 	.word	0x00000000
        /*0090*/ 	.short	0x000b
        /*0092*/ 	.short	0x004c
        /*0094*/ 	.byte	0x00, 0xf0, 0x11, 0x00


	//----- nvinfo : EIATTR_KPARAM_INFO
	.align		4
.L_22913:
        /*0098*/ 	.byte	0x04, 0x17
        /*009a*/ 	.short	(.L_22915 - .L_22914)
.L_22914:
        /*009c*/ 	.word	0x00000000
        /*00a0*/ 	.short	0x000a
        /*00a2*/ 	.short	0x0048
        /*00a4*/ 	.byte	0x00, 0xf0, 0x11, 0x00


	//----- nvinfo : EIATTR_KPARAM_INFO
	.align		4
.L_22915:
        /*00a8*/ 	.byte	0x04, 0x17
        /*00aa*/ 	.short	(.L_22917 - .L_22916)
.L_22916:
        /*00ac*/ 	.word	0x00000000
        /*00b0*/ 	.short	0x0009
        /*00b2*/ 	.short	0x0040
        /*00b4*/ 	.byte	0x00, 0xf0, 0x21, 0x00


	//----- nvinfo : EIATTR_KPARAM_INFO
	.align		4
.L_22917:
        /*00b8*/ 	.byte	0x04, 0x17
        /*00ba*/ 	.short	(.L_22919 - .L_22918)
.L_22918:
        /*00bc*/ 	.word	0x00000000
        /*00c0*/ 	.short	0x0008
        /*00c2*/ 	.short	0x0038
        /*00c4*/ 	.byte	0x00, 0xf0, 0x11, 0x00


	//----- nvinfo : EIATTR_KPARAM_INFO
	.align		4
.L_22919:
        /*00c8*/ 	.byte	0x04, 0x17
        /*00ca*/ 	.short	(.L_22921 - .L_22920)
.L_22920:
        /*00cc*/ 	.word	0x00000000
        /*00d0*/ 	.short	0x0007
        /*00d2*/ 	.short	0x0030
        /*00d4*/ 	.byte	0x00, 0xf0, 0x21, 0x00


	//----- nvinfo : EIATTR_KPARAM_INFO
	.align		4
.L_22921:
        /*00d8*/ 	.byte	0x04, 0x17
        /*00da*/ 	.short	(.L_22923 - .L_22922)
.L_22922:
        /*00dc*/ 	.word	0x00000000
        /*00e0*/ 	.short	0x0006
        /*00e2*/ 	.short	0x0028
        /*00e4*/ 	.byte	0x00, 0xf0, 0x21, 0x00


	//----- nvinfo : EIATTR_KPARAM_INFO
	.align		4
.L_22923:
        /*00e8*/ 	.byte	0x04, 0x17
        /*00ea*/ 	.short	(.L_22925 - .L_22924)
.L_22924:
        /*00ec*/ 	.word	0x00000000
        /*00f0*/ 	.short	0x0005
        /*00f2*/ 	.short	0x0024
        /*00f4*/ 	.byte	0x00, 0xf0, 0x11, 0x00


	//----- nvinfo : EIATTR_KPARAM_INFO
	.align		4
.L_22925:
        /*00f8*/ 	.byte	0x04, 0x17
        /*00fa*/ 	.short	(.L_22927 - .L_22926)
.L_22926:
        /*00fc*/ 	.word	0x00000000
        /*0100*/ 	.short	0x0004
        /*0102*/ 	.short	0x0020
        /*0104*/ 	.byte	0x00, 0xf0, 0x11, 0x00


	//----- nvinfo : EIATTR_KPARAM_INFO
	.align		4
.L_22927:
        /*0108*/ 	.byte	0x04, 0x17
        /*010a*/ 	.short	(.L_22929 - .L_22928)
.L_22928:
        /*010c*/ 	.word	0x00000000
        /*0110*/ 	.short	0x0003
        /*0112*/ 	.short	0x0018
        /*0114*/ 	.byte	0x00, 0xf0, 0x21, 0x00


	//----- nvinfo : EIATTR_KPARAM_INFO
	.align		4
.L_22929:
        /*0118*/ 	.byte	0x04, 0x17
        /*011a*/ 	.short	(.L_22931 - .L_22930)
.L_22930:
        /*011c*/ 	.word	0x00000000
        /*0120*/ 	.short	0x0002
        /*0122*/ 	.short	0x0010
        /*0124*/ 	.byte	0x00, 0xf0, 0x21, 0x00


	//----- nvinfo : EIATTR_KPARAM_INFO
	.align		4
.L_22931:
        /*0128*/ 	.byte	0x04, 0x17
        /*012a*/ 	.short	(.L_22933 - .L_22932)
.L_22932:
        /*012c*/ 	.word	0x00000000
        /*0130*/ 	.short	0x0001
        /*0132*/ 	.short	0x0008
        /*0134*/ 	.byte	0x00, 0xf0, 0x21, 0x00


	//----- nvinfo : EIATTR_KPARAM_INFO
	.align		4
.L_22933:
        /*0138*/ 	.byte	0x04, 0x17
        /*013a*/ 	.short	(.L_22935 - .L_22934)
.L_22934:
        /*013c*/ 	.word	0x00000000
        /*0140*/ 	.short	0x0000
        /*0142*/ 	.short	0x0000
        /*0144*/ 	.byte	0x00, 0xf0, 0x21, 0x00


	//----- nvinfo : EIATTR_SPARSE_MMA_MASK
	.align		4
.L_22935:
        /*0148*/ 	.byte	0x03, 0x50
        /*014a*/ 	.short	0x0000


	//----- nvinfo : EIATTR_MAXREG_COUNT
	.align		4
        /*014c*/ 	.byte	0x03, 0x1b
        /*014e*/ 	.short	0x00ff


	//----- nvinfo : EIATTR_NUM_BARRIERS
	.align		4
        /*0150*/ 	.byte	0x02, 0x4c
        /*0152*/ 	.byte	0x01
	.zero		1


	//----- nvinfo : EIATTR_MERCURY_ISA_VERSION
	.align		4
        /*0154*/ 	.byte	0x03, 0x5f
        /*0156*/ 	.short	0x0101


	//----- nvinfo : EIATTR_COOP_GROUP_MASK_REGIDS
	.align		4
        /*0158*/ 	.byte	0x04, 0x29
        /*015a*/ 	.short	(.L_22937 - .L_22936)


	//   ....[0]....
.L_22936:
        /*015c*/ 	.word	0xffffffff


	//   ....[1]....
        /*0160*/ 	.word	0xffffffff


	//   ....[2]....
        /*0164*/ 	.word	0xffffffff


	//   ....[3]....
        /*0168*/ 	.word	0xffffffff


	//   ....[4]....
        /*016c*/ 	.word	0xffffffff


	//   ....[5]....
        /*0170*/ 	.word	0xffffffff


	//   ....[6]....
        /*0174*/ 	.word	0xffffffff


	//   ....[7]....
        /*0178*/ 	.word	0xffffffff


	//   ....[8]....
        /*017c*/ 	.word	0xffffffff


	//   ....[9]....
        /*0180*/ 	.word	0xffffffff


	//   ....[10]....
        /*0184*/ 	.word	0xffffffff


	//   ....[11]....
        /*0188*/ 	.word	0xffffffff


	//   ....[12]....
        /*018c*/ 	.word	0xffffffff


	//   ....[13]....
        /*0190*/ 	.word	0xffffffff


	//   ....[14]....
        /*0194*/ 	.word	0xffffffff


	//   ....[15]....
        /*0198*/ 	.word	0xffffffff


	//   ....[16]....
        /*019c*/ 	.word	0xffffffff


	//   ....[17]....
        /*01a0*/ 	.word	0xffffffff


	//   ....[18]....
        /*01a4*/ 	.word	0xffffffff


	//   ....[19]....
        /*01a8*/ 	.word	0xffffffff


	//   ....[20]....
        /*01ac*/ 	.word	0xffffffff


	//   ....[21]....
        /*01b0*/ 	.word	0xffffffff


	//   ....[22]....
        /*01b4*/ 	.word	0xffffffff


	//   ....[23]....
        /*01b8*/ 	.word	0xffffffff


	//   ....[24]....
        /*01bc*/ 	.word	0xffffffff


	//   ....[25]....
        /*01c0*/ 	.word	0x0500002d


	//   ....[26]....
        /*01c4*/ 	.word	0x0500002d


	//   ....[27]....
        /*01c8*/ 	.word	0x0500002d


	//   ....[28]....
        /*01cc*/ 	.word	0x0500002d


	//   ....[29]....
        /*01d0*/ 	.word	0x0500002d


	//   ....[30]....
        /*01d4*/ 	.word	0x0500002d


	//----- nvinfo : EIATTR_COOP_GROUP_INSTR_OFFSETS
	.align		4
.L_22937:
        /*01d8*/ 	.byte	0x04, 0x28
        /*01da*/ 	.short	(.L_22939 - .L_22938)


	//   ....[0]....
.L_22938:
        /*01dc*/ 	.word	0x00002ce0


	//   ....[1]....
        /*01e0*/ 	.word	0x00004570


	//   ....[2]....
        /*01e4*/ 	.word	0x00004750


	//   ....[3]....
        /*01e8*/ 	.word	0x00004770


	//   ....[4]....
        /*01ec*/ 	.word	0x00004790


	//   ....[5]....
        /*01f0*/ 	.word	0x000047b0


	//   ....[6]....
        /*01f4*/ 	.word	0x00004920


	//   ....[7]....
        /*01f8*/ 	.word	0x00004940


	//   ....[8]....
        /*01fc*/ 	.word	0x00004980


	//   ....[9]....
        /*0200*/ 	.word	0x000057e0


	//   ....[10]....
        /*0204*/ 	.word	0x00005850


	//   ....[11]....
        /*0208*/ 	.word	0x00005880


	//   ....[12]....
        /*020c*/ 	.word	0x00005900


	//   ....[13]....
        /*0210*/ 	.word	0x00005950


	//   ....[14]....
        /*0214*/ 	.word	0x000059a0


	//   ....[15]....
        /*0218*/ 	.word	0x000059c0


	//   ....[16]....
        /*021c*/ 	.word	0x000059e0


	//   ....[17]....
        /*0220*/ 	.word	0x00008890


	//   ....[18]....
        /*0224*/ 	.word	0x000088d0


	//   ....[19]....
        /*0228*/ 	.word	0x00008910


	//   ....[20]....
        /*022c*/ 	.word	0x00008940


	//   ....[21]....
        /*0230*/ 	.word	0x00008950


	//   ....[22]....
        /*0234*/ 	.word	0x00008960


	//   ....[23]....
        /*0238*/ 	.word	0x00008970


	//   ....[24]....
        /*023c*/ 	.word	0x000089b0


	//   ....[25]....
        /*0240*/ 	.word	0x00009530


	//   ....[26]....
        /*0244*/ 	.word	0x000095d0


	//   ....[27]....
        /*0248*/ 	.word	0x00009680


	//   ....[28]....
        /*024c*/ 	.word	0x00009720


	//   ....[29]....
        /*0250*/ 	.word	0x00009790


	//   ....[30]....
        /*0254*/ 	.word	0x00009800


	//----- nvinfo : EIATTR_EXIT_INSTR_OFFSETS
	.align		4
.L_22939:
        /*0258*/ 	.byte	0x04, 0x1c
        /*025a*/ 	.short	(.L_22941 - .L_22940)


	//   ....[0]....
.L_22940:
        /*025c*/ 	.word	0x00008fd0


	//   ....[1]....
        /*0260*/ 	.word	0x00009440


	//   ....[2]....
        /*0264*/ 	.word	0x000094d0


	//----- nvinfo : EIATTR_CRS_STACK_SIZE
	.align		4
.L_22941:
        /*0268*/ 	.byte	0x04, 0x1e
        /*026a*/ 	.short	(.L_22943 - .L_22942)
.L_22942:
        /*026c*/ 	.word	0x00000000


	//----- nvinfo : EIATTR_CBANK_PARAM_SIZE
	.align		4
.L_22943:
        /*0270*/ 	.byte	0x03, 0x19
        /*0272*/ 	.short	0x007c


	//----- nvinfo : EIATTR_PARAM_CBANK
	.align		4
        /*0274*/ 	.byte	0x04, 0x0a
        /*0276*/ 	.short	(.L_22945 - .L_22944)
	.align		4
.L_22944:
        /*0278*/ 	.word	index@(.nv.constant0._ZN4vllm25paged_attention_v1_kernelI13__nv_bfloat16S1_Li120ELi16ELi128ELNS_18Fp8KVCacheDataTypeE0ELb0EEEvPT_PKS3_PKT0_S9_ifPKiSB_iPKfiiiSD_SD_iiiii)
        /*027c*/ 	.short	0x0210
        /*027e*/ 	.short	0x007c


	//----- nvinfo : EIATTR_SW_WAR
	.align		4
.L_22945:
        /*0280*/ 	.byte	0x04, 0x36
        /*0282*/ 	.short	(.L_22947 - .L_22946)
.L_22946:
        /*0284*/ 	.word	0x00000008
.L_22947:


//--------------------- .nv.info._ZN4vllm25paged_attention_v1_kernelI13__nv_bfloat16S1_Li112ELi16ELi128ELNS_18Fp8KVCacheDataTypeE0ELb0EEEvPT_PKS3_PKT0_S9_ifPKiSB_iPKfiiiSD_SD_iiiii --------------------------
	.section	.nv.info._ZN4vllm25paged_attention_v1_kernelI13__nv_bfloat16S1_Li112ELi16ELi128ELNS_18Fp8KVCacheDataTypeE0ELb0EEEvPT_PKS3_PKT0_S9_ifPKiSB_iPKfiiiSD_SD_iiiii,"",@"SHT_CUDA_INFO"
	.sectionflags	@""
	.align	4


	//----- nvinfo : EIATTR_CUDA_API_VERSION
	.align		4
        /*0000*/ 	.byte	0x04, 0x37
        /*0002*/ 	.short	(.L_22949 - .L_22948)
.L_22948:
        /*0004*/ 	.word	0x00000082


	//----- nvinfo : EIATTR_KPARAM_INFO
	.align		4
.L_22949:
        /*0008*/ 	.byte	0x04, 0x17
        /*000a*/ 	.short	(.L_22951 - .L_22950)
.L_22950:
        /*000c*/ 	.word	0x00000000
        /*0010*/ 	.short	0x0013
        /*0012*/ 	.short	0x0078
        /*0014*/ 	.byte	0x00, 0xf0, 0x11, 0x00


	//----- nvinfo : EIATTR_KPARAM_INFO
	.align		4
.L_22951:
        /*0018*/ 	.byte	0x04, 0x17
        /*001a*/ 	.short	(.L_22953 - .L_22952)
.L_22952:
        /*001c*/ 	.word	0x00000000
        /*0020*/ 	.short	0x0012
        /*0022*/ 	.short	0x0074
        /*0024*/ 	.byte	0x00, 0xf0, 0x11, 0x00


	//----- nvinfo : EIATTR_KPARAM_INFO
	.align		4
.L_22953:
        /*0028*/ 	.byte	0x04, 0x17
        /*002a*/ 	.short	(.L_22955 - .L_22954)
.L_22954:
        /*002c*/ 	.word	0x00000000
        /*0030*/ 	.short	0x0011
        /*0032*/ 	.short	0x0070
        /*0034*/ 	.byte	0x00, 0xf0, 0x11, 0x00


	//----- nvinfo : EIATTR_KPARAM_INFO
	.align		4
.L_22955:
        /*0038*/ 	.byte	0x04, 0x17
        /*003a*/ 	.short	(.L_22957 - .L_22956)
.L_22956:
        /*003c*/ 	.word	0x00000000
        /*0040*/ 	.short	0x0010
        /*0042*/ 	.short	0x006c
        /*0044*/ 	.byte	0x00, 0xf0, 0x11, 0x00


	//----- nvinfo : EIATTR_KPARAM_INFO
	.align		4
.L_22957:
        /*0048*/ 	.byte	0x04, 0x17
        /*004a*/ 	.short	(.L_22959 - .L_22958)
.L_22958:
        /*004c*/ 	.word	0x00000000
        /*0050*/ 	.short	0x000f
        /*0052*/ 	.short	0x0068
        /*0054*/ 	.byte	0x00, 0xf0, 0x11, 0x00


	//----- nvinfo : EIATTR_KPARAM_INFO
	.align		4
.L_22959:
        /*0058*/ 	.byte	0x04, 0x17
        /*005a*/ 	.short	(.L_22961 - .L_22960)
.L_22960:
        /*005c*/ 	.word	0x00000000
        /*0060*/ 	.short	0x000e
        /*0062*/ 	.short	0x0060
        /*0064*/ 	.byte	0x00, 0xf0, 0x21, 0x00


	//----- nvinfo : EIATTR_KPARAM_INFO
	.align		4
.L_22961:
        /*0068*/ 	.byte	0x04, 0x17
        /*006a*/ 	.short	(.L_22963 - .L_22962)
.L_22962:
        /*006c*/ 	.word	0x00000000
        /*0070*/ 	.short	0x000d
        /*0072*/ 	.short	0x0058
        /*0074*/ 	.byte	0x00, 0xf0, 0x21, 0x00


	//----- nvinfo : EIATTR_KPARAM_INFO
	.align		4
.L_22963:
        /*0078*/ 	.byte	0x04, 0x17
        /*007a*/ 	.short	(.L_22965 - .L_22964)
.L_22964:
        /*007c*/ 	.word	0x00000000
        /*0080*/ 	.short	0x000c
        /*0082*/ 	.short	0x0050
        /*0084*/ 	.byte	0x00, 0xf0, 0x11, 0x00


	//----- nvinfo : EIATTR_KPARAM_INFO
	.align		4
.L_22965:
        /*0088*/ 	.byte	0x04, 0x17
        /*008a*/ 	.short	(.L_22967 - .L_22966)
.L_22966:
        /*008c*/ 	.word	0x00000000
        /*0090*/ 	.short	0x000b
        /*0092*/ 	.short	0x004c
        /*0094*/ 	.byte	0x00, 0xf0, 0x11, 0x00


	//----- nvinfo : EIATTR_KPARAM_INFO
	.align		4
.L_22967:
        /*0098*/ 	.byte	0x04, 0x17
        /*009a*/ 	.short	(.L_22969 - .L_22968)
.L_22968:
        /*009c*/ 	.word	0x00000000
        /*00a0*/ 	.short	0x000a
        /*00a2*/ 	.short	0x0048
        /*00a4*/ 	.byte	0x00, 0xf0, 0x11, 0x00


	//----- nvinfo : EIATTR_KPARAM_INFO
	.align		4
.L_22969:
        /*00a8*/ 	.byte	0x04, 0x17
        /*00aa*/ 	.short	(.L_22971 - .L_22970)
.L_22970:
        /*00ac*/ 	.word	0x00000000
        /*00b0*/ 	.short	0x0009
        /*00b2*/ 	.short	0x0040
        /*00b4*/ 	.byte	0x00, 0xf0, 0x21, 0x00


	//----- nvinfo : EIATTR_KPARAM_INFO
	.align		4
.L_22971:
        /*00b8*/ 	.byte	0x04, 0x17
        /*00ba*/ 	.short	(.L_22973 - .L_22972)
.L_22972:
        /*00bc*/ 	.word	0x00000000
        /*00c0*/ 	.short	0x0008
        /*00c2*/ 	.short	0x0038
        /*00c4*/ 	.byte	0x00, 0xf0, 0x11, 0x00


	//----- nvinfo : EIATTR_KPARAM_INFO
	.align		4
.L_22973:
        /*00c8*/ 	.byte	0x04, 0x17
        /*00ca*/ 	.short	(.L_22975 - .L_22974)
.L_22974:
        /*00cc*/ 	.word	0x00000000
        /*00d0*/ 	.short	0x0007
        /*00d2*/ 	.short	0x0030
        /*00d4*/ 	.byte	0x00, 0xf0, 0x21, 0x00


	//----- nvinfo : EIATTR_KPARAM_INFO
	.align		4
.L_22975:
        /*00d8*/ 	.byte	0x04, 0x17
        /*00da*/ 	.short	(.L_22977 - .L_22976)
.L_22976:
        /*00dc*/ 	.word	0x00000000
        /*00e0*/ 	.short	0x0006
        /*00e2*/ 	.short	0x0028
        /*00e4*/ 	.byte	0x00, 0xf0, 0x21, 0x00


	//----- nvinfo : EIATTR_KPARAM_INFO
	.align		4
.L_22977:
        /*00e8*/ 	.byte	0x04, 0x17
        /*00ea*/ 	.short	(.L_22979 - .L_22978)
.L_22978:
        /*00ec*/ 	.word	0x00000000
        /*00f0*/ 	.short	0x0005
        /*00f2*/ 	.short	0x0024
        /*00f4*/ 	.byte	0x00, 0xf0, 0x11, 0x00


	//----- nvinfo : EIATTR_KPARAM_INFO
	.align		4
.L_22979:
        /*00f8*/ 	.byte	0x04, 0x17
        /*00fa*/ 	.short	(.L_22981 - .L_22980)
.L_22980:
        /*00fc*/ 	.word	0x00000000
        /*0100*/ 	.short	0x0004
        /*0102*/ 	.short	0x0020
        /*0104*/ 	.byte	0x00, 0xf0, 0x11, 0x00


	//----- nvinfo : EIATTR_KPARAM_INFO
	.align		4
.L_22981:
        /*0108*/ 	.byte	0x04, 0x17
        /*010a*/ 	.short	(.L_22983 - .L_22982)
.L_22982:
        /*010c*/ 	.word	0x00000000
        /*0110*/ 	.short	0x0003
        /*0112*/ 	.short	0x0018
        /*0114*/ 	.byte	0x00, 0xf0, 0x21, 0x00


	//----- nvinfo : EIATTR_KPARAM_INFO
	.align		4
.L_22983:
        /*0118*/ 	.byte	0x04, 0x17
        /*011a*/ 	.short	(.L_22985 - .L_22984)
.L_22984:
        /*011c*/ 	.word	0x00000000
        /*0120*/ 	.short	0x0002
        /*0122*/ 	.short	0x0010
        /*0124*/ 	.byte	0x00, 0xf0, 0x21, 0x00


	//----- nvinfo : EIATTR_KPARAM_INFO
	.align		4
.L_22985:
        /*0128*/ 	.byte	0x04, 0x17
        /*012a*/ 	.short	(.L_22987 - .L_22986)
.L_22986:
        /*012c*/ 	.word	0x00000000
        /*0130*/ 	.short	0x0001
        /*0132*/ 	.short	0x0008
        /*0134*/ 	.byte	0x00, 0xf0, 0x21, 0x00


	//----- nvinfo : EIATTR_KPARAM_INFO
	.align		4
.L_22987:
        /*0138*/ 	.byte	0x04, 0x17
        /*013a*/ 	.short	(.L_22989 - .L_22988)
.L_22988:
        /*013c*/ 	.word	0x00000000
        /*0140*/ 	.short	0x0000
        /*0142*/ 	.short	0x0000
        /*0144*/ 	.byte	0x00, 0xf0, 0x21, 0x00


	//----- nvinfo : EIATTR_SPARSE_MMA_MASK
	.align		4
.L_22989:
        /*0148*/ 	.byte	0x03, 0x50
        /*014a*/ 	.short	0x0000


	//----- nvinfo : EIATTR_MAXREG_COUNT
	.align		4
        /*014c*/ 	.byte	0x03, 0x1b
        /*014e*/ 	.short	0x00ff


	//----- nvinfo : EIATTR_NUM_BARRIERS
	.align		4
        /*0150*/ 	.byte	0x02, 0x4c
        /*0152*/ 	.byte	0x01
	.zero		1


	//----- nvinfo : EIATTR_MERCURY_ISA_VERSION
	.align		4
        /*0154*/ 	.byte	0x03, 0x5f
        /*0156*/ 	.short	0x0101


	//----- nvinfo : EIATTR_COOP_GROUP_MASK_REGIDS
	.align		4
        /*0158*/ 	.byte	0x04, 0x29
        /*015a*/ 	.short	(.L_22991 - .L_22990)


	//   ....[0]....
.L_22990:
        /*015c*/ 	.word	0xffffffff


	//   ....[1]....
        /*0160*/ 	.word	0xffffffff


	//   ....[2]....
        /*0164*/ 	.word	0xffffffff


	//   ....[3]....
        /*0168*/ 	.word	0xffffffff


	//   ....[4]....
        /*016c*/ 	.word	0xffffffff


	//   ....[5]....
        /*0170*/ 	.word	0xffffffff


	//   ....[6]....
        /*0174*/ 	.word	0xffffffff


	//   ....[7]....
        /*0178*/ 	.word	0xffffffff


	//   ....[8]....
        /*017c*/ 	.word	0xffffffff


	//   ....[9]....
        /*0180*/ 	.word	0xffffffff


	//   ....[10]....
        /*0184*/ 	.word	0xffffffff


	//   ....[11]....
        /*0188*/ 	.word	0xffffffff


	//   ....[12]....
        /*018c*/ 	.word	0xffffffff


	//   ....[13]....
        /*0190*/ 	.word	0xffffffff


	//   ....[14]....
        /*0194*/ 	.word	0xffffffff


	//   ....[15]....
        /*0198*/ 	.word	0xffffffff


	//   ....[16]....
        /*019c*/ 	.word	0xffffffff


	//   ....[17]....
        /*01a0*/ 	.word	0xffffffff


	//   ....[18]....
        /*01a4*/ 	.word	0xffffffff


	//   ....[19]....
        /*01a8*/ 	.word	0xffffffff


	//   ....[20]....
        /*01ac*/ 	.word	0xffffffff


	//   ....[21]....
        /*01b0*/ 	.word	0xffffffff


	//   ....[22]....
        /*01b4*/ 	.word	0xffffffff


	//   ....[23]....
        /*01b8*/ 	.word	0xffffffff


	//   ....[24]....
        /*01bc*/ 	.word	0x0500001a


	//   ....[25]....
        /*01c0*/ 	.word	0x0500001a


	//   ....[26]....
        /*01c4*/ 	.word	0x0500001a


	//   ....[27]....
        /*01c8*/ 	.word	0x0500001a


	//   ....[28]....
        /*01cc*/ 	.word	0x0500001a


	//   ....[29]....
        /*01d0*/ 	.word	0x0500001a


	//----- nvinfo : EIATTR_COOP_GROUP_INSTR_OFFSETS
	.align		4
.L_22991:
        /*01d4*/ 	.byte	0x04, 0x28
        /*01d6*/ 	.short	(.L_22993 - .L_22992)


	//   ....[0]....
.L_22992:
        /*01d8*/ 	.word	0x00002a60


	//   ....[1]....
        /*01dc*/ 	.word	0x00004110


	//   ....[2]....
        /*01e0*/ 	.word	0x000042e0


	//   ....[3]....
        /*01e4*/ 	.word	0x00004300


	//   ....[4]....
        /*01e8*/ 	.word	0x00004320


	//   ....[5]....
        /*01ec*/ 	.word	0x00004340


	//   ....[6]....
        /*01f0*/ 	.word	0x000044d0


	//   ....[7]....
        /*01f4*/ 	.word	0x000044f0


	//   ....[8]....
        /*01f8*/ 	.word	0x00004530


	//   ....[9]....
        /*01fc*/ 	.word	0x00005370


	//   ....[10]....
        /*0200*/ 	.word	0x00005400


	//   ....[11]....
        /*0204*/ 	.word	0x00005450


	//   ....[12]....
        /*0208*/ 	.word	0x000054b0


	//   ....[13]....
        /*020c*/ 	.word	0x000054e0


	//   ....[14]....
        /*0210*/ 	.word	0x00005530


	//   ....[15]....
        /*0214*/ 	.word	0x00005550


	//   ....[16]....
        /*0218*/ 	.word	0x00005570


	//   ....[17]....
        /*021c*/ 	.word	0x00008010


	//   ....[18]....
        /*0220*/ 	.word	0x00008050


	//   ....[19]....
        /*0224*/ 	.word	0x00008090


	//   ....[20]....
        /*0228*/ 	.word	0x000080b0


	//   ....[21]....
        /*022c*/ 	.word	0x000080c0


	//   ....[22]....
        /*0230*/ 	.word	0x000080d0


	//   ....[23]....
        /*0234*/ 	.word	0x000080e0


	//   ....[24]....
        /*0238*/ 	.word	0x000089f0


	//   ....[25]....
        /*023c*/ 	.word	0x00008a90


	//   ....[26]....
        /*0240*/ 	.word	0x00008b40


	//   ....[27]....
        /*0244*/ 	.word	0x00008be0


	//   ....[28]....
        /*0248*/ 	.word	0x00008c50


	//   ....[29]....
        /*024c*/ 	.word	0x00008cc0


	//----- nvinfo : EIATTR_EXIT_INSTR_OFFSETS
	.align		4
.L_22993:
        /*0250*/ 	.byte	0x04, 0x1c
        /*0252*/ 	.short	(.L_22995 - .L_22994)


	//   ....[0]....
.L_22994:
        /*0254*/ 	.word	0x00008560


	//   ....[1]....
        /*0258*/ 	.word	0x00008660


	//   ....[2]....
        /*025c*/ 	.word	0x00008980


	//----- nvinfo : EIATTR_CRS_STACK_SIZE
	.align		4
.L_22995:
        /*0260*/ 	.byte	0x04, 0x1e
        /*0262*/ 	.short	(.L_22997 - .L_22996)
.L_22996:
        /*0264*/ 	.word	0x00000000


	//----- nvinfo : EIATTR_CBANK_PARAM_SIZE
	.align		4
.L_22997:
        /*0268*/ 	.byte	0x03, 0x19
        /*026a*/ 	.short	0x007c


	//----- nvinfo : EIATTR_PARAM_CBANK
	.align		4
        /*026c*/ 	.byte	0x04, 0x0a
        /*026e*/ 	.short	(.L_22999 - .L_22998)
	.align		4
.L_22998:
        /*0270*/ 	.word	index@(.nv.constant0._ZN4vllm25paged_attention_v1_kernelI13__nv_bfloat16S1_Li112ELi16ELi128ELNS_18Fp8KVCacheDataTypeE0ELb0EEEvPT_PKS3_PKT0_S9_ifPKiSB_iPKfiiiSD_SD_iiiii)
        /*0274*/ 	.short	0x0210
        /*0276*/ 	.short	0x007c


	//----- nvinfo : EIATTR_SW_WAR
	.align		4
.L_22999:
        /*0278*/ 	.byte	0x04, 0x36
        /*027a*/ 	.short	(.L_23001 - .L_23000)
.L_23000:
        /*027c*/ 	.word	0x00000008
.L_23001:


//--------------------- .nv.info._ZN4vllm25paged_attention_v1_kernelI13__nv_bfloat16S1_Li96ELi16ELi128ELNS_18Fp8KVCacheDataTypeE0ELb0EEEvPT_PKS3_PKT0_S9_ifPKiSB_iPKfiiiSD_SD_iiiii --------------------------
	.section	.nv.info._ZN4vllm25paged_attention_v1_kernelI13__nv_bfloat16S1_Li96ELi16ELi128ELNS_18Fp8KVCacheDataTypeE0ELb0EEEvPT_PKS3_PKT0_S9_ifPKiSB_iPKfiiiSD_SD_iiiii,"",@"SHT_CUDA_INFO"
	.sectionflags	@""
	.align	4


	//----- nvinfo : EIATTR_CUDA_API_VERSION
	.align		4
        /*0000*/ 	.byte	0x04, 0x37
        /*0002*/ 	.short	(.L_23003 - .L_23002)
.L_23002:
        /*0004*/ 	.word	0x00000082


	//----- nvinfo : EIATTR_KPARAM_INFO
	.align		4
.L_23003:
        /*0008*/ 	.byte	0x04, 0x17
        /*000a*/ 	.short	(.L_23005 - .L_23004)
.L_23004:
        /*000c*/ 	.word	0x00000000
        /*0010*/ 	.short	0x0013
        /*0012*/ 	.short	0x0078
        /*0014*/ 	.byte	0x00, 0xf0, 0x11, 0x00


	//----- nvinfo : EIATTR_KPARAM_INFO
	.align		4
.L_23005:
        /*0018*/ 	.byte	0x04, 0x17
        /*001a*/ 	.short	(.L_23007 - .L_23006)
.L_23006:
        /*001c*/ 	.word	0x00000000
        /*0020*/ 	.short	0x0012
        /*0022*/ 	.short	0x0074
        /*0024*/ 	.byte	0x00, 0xf0, 0x11, 0x00


	//----- nvinfo : EIATTR_KPARAM_INFO
	.align		4
.L_23007:
        /*0028*/ 	.byte	0x04, 0x17
        /*002a*/ 	.short	(.L_23009 - .L_23008)
.L_23008:
        /*002c*/ 	.word	0x00000000
        /*0030*/ 	.short	0x0011
        /*0032*/ 	.short	0x0070
        /*0034*/ 	.byte	0x00, 0xf0, 0x11, 0x00


	//----- nvinfo : EIATTR_KPARAM_INFO
	.align		4
.L_23009:
        /*0038*/ 	.byte	0x04, 0x17
        /*003a*/ 	.short	(.L_23011 - .L_23010)
.L_23010:
        /*003c*/ 	.word	0x00000000
        /*0040*/ 	.short	0x0010
        /*0042*/ 	.short	0x006c
        /*0044*/ 	.byte	0x00, 0xf0, 0x11, 0x00


	//----- nvinfo : EIATTR_KPARAM_INFO
	.align		4
.L_23011:
        /*0048*/ 	.byte	0x04, 0x17
        /*004a*/ 	.short	(.L_23013 - .L_23012)
.L_23012:
        /*004c*/ 	.word	0x00000000
        /*0050*/ 	.short	0x000f
        /*0052*/ 	.short	0x0068
        /*0054*/ 	.byte	0x00, 0xf0, 0x11, 0x00


	//----- nvinfo : EIATTR_KPARAM_INFO
	.align		4
.L_23013:
        /*0058*/ 	.byte	0x04, 0x17
        /*005a*/ 	.short	(.L_23015 - .L_23014)
.L_23014:
        /*005c*/ 	.word	0x00000000
        /*0060*/ 	.short	0x000e
        /*0062*/ 	.short	0x0060
        /*0064*/ 	.byte	0x00, 0xf0, 0x21, 0x00


	//----- nvinfo : EIATTR_KPARAM_INFO
	.align		4
.L_23015:
        /*0068*/ 	.byte	0x04, 0x17
        /*006a*/ 	.short	(.L_23017 - .L_23016)
.L_23016:
        /*006c*/ 	.word	0x00000000
        /*0070*/ 	.short	0x000d
        /*0072*/ 	.short	0x0058
        /*0074*/ 	.byte	0x00, 0xf0, 0x21, 0x00


	//----- nvinfo : EIATTR_KPARAM_INFO
	.align		4
.L_23017:
        /*0078*/ 	.byte	0x04, 0x17
        /*007a*/ 	.short	(.L_23019 - .L_23018)
.L_23018:
        /*007c*/ 	.word	0x00000000
        /*0080*/ 	.short	0x000c
        /*0082*/ 	.short	0x0050
        /*0084*/ 	.byte	0x00, 0xf0, 0x11, 0x00


	//----- nvinfo : EIATTR_KPARAM_INFO
	.align		4
.L_23019:
        /*0088*/ 	.byte	0x04, 0x17
        /*008a*/ 	.short	(.L_23021 - .L_23020)
.L_23020:
        /*008c*/ 	.word	0x00000000
        /*0090*/ 	.short	0x000b
        /*0092*/ 	.short	0x004c
        /*0094*/ 	.byte	0x00, 0xf0, 0x11, 0x00


	//----- nvinfo : EIATTR_KPARAM_INFO
	.align		4
.L_23021:
        /*0098*/ 	.byte	0x04, 0x17
        /*009a*/ 	.short	(.L_23023 - .L_23022)
.L_23022:
        /*009c*/ 	.word	0x00000000
        /*00a0*/ 	.short	0x000a
        /*00a2*/ 	.short	0x0048
        /*00a4*/ 	.byte	0x00, 0xf0, 0x11, 0x00


	//----- nvinfo : EIATTR_KPARAM_INFO
	.align		4
.L_23023:
        /*00a8*/ 	.byte	0x04, 0x17
        /*00aa*/ 	.short	(.L_23025 - .L_23024)
.L_23024:
        /*00ac*/ 	.word	0x00000000
        /*00b0*/ 	.short	0x0009
        /*00b2*/ 	.short	0x0040
        /*00b4*/ 	.byte	0x00, 0xf0, 0x21, 0x00


	//----- nvinfo : EIATTR_KPARAM_INFO
	.align		4
.L_23025:
        /*00b8*/ 	.byte	0x04, 0x17
        /*00ba*/ 	.short	(.L_23027 - .L_23026)
.L_23026:
        /*00bc*/ 	.word	0x00000000
        /*00c0*/ 	.short	0x0008
        /*00c2*/ 	.short	0x0038
        /*00c4*/ 	.byte	0x00, 0xf0, 0x11, 0x00


	//----- nvinfo : EIATTR_KPARAM_INFO
	.align		4
.L_23027:
        /*00c8*/ 	.byte	0x04, 0x17
        /*00ca*/ 	.short	(.L_23029 - .L_23028)
.L_23028:
        /*00cc*/ 	.word	0x00000000
        /*00d0*/ 	.short	0x0007
        /*00d2*/ 	.short	0x0030
        /*00d4*/ 	.byte	0x00, 0xf0, 0x21, 0x00


	//----- nvinfo : EIATTR_KPARAM_INFO
	.align		4
.L_23029:
        /*00d8*/ 	.byte	0x04, 0x17
        /*00da*/ 	.short	(.L_23031 - .L_23030)
.L_23030:
        /*00dc*/ 	.word	0x00000000
        /*00e0*/ 	.short	0x0006
        /*00e2*/ 	.short	0x0028
        /*00e4*/ 	.byte	0x00, 0xf0, 0x21, 0x00


	//----- nvinfo : EIATTR_KPARAM_INFO
	.align		4
.L_23031:
        /*00e8*/ 	.byte	0x04, 0x17
        /*00ea*/ 	.short	(.L_23033 - .L_23032)
.L_23032:
        /*00ec*/ 	.word	0x00000000
        /*00f0*/ 	.short	0x0005
        /*00f2*/ 	.short	0x0024
        /*00f4*/ 	.byte	0x00, 0xf0, 0x11, 0x00


	//----- nvinfo : EIATTR_KPARAM_INFO
	.align		4
.L_23033:
        /*00f8*/ 	.byte	0x04, 0x17
        /*00fa*/ 	.short	(.L_23035 - .L_23034)
.L_23034:
        /*00fc*/ 	.word	0x00000000
        /*0100*/ 	.short	0x0004
        /*0102*/ 	.short	0x0020
        /*0104*/ 	.byte	0x00, 0xf0, 0x11, 0x00


	//----- nvinfo : EIATTR_KPARAM_INFO
	.align		4
.L_23035:
        /*0108*/ 	.byte	0x04, 0x17
        /*010a*/ 	.short	(.L_23037 - .L_23036)
.L_23036:
        /*010c*/ 	.word	0x00000000
        /*0110*/ 	.short	0x0003
        /*0112*/ 	.short	0x0018
        /*0114*/ 	.byte	0x00, 0xf0, 0x21, 0x00


	//----- nvinfo : EIATTR_KPARAM_INFO
	.align		4
.L_23037:
        /*0118*/ 	.byte	0x04, 0x17
        /*011a*/ 	.short	(.L_23039 - .L_23038)
.L_23038:
        /*011c*/ 	.word	0x00000000
        /*0120*/ 	.short	0x0002
        /*0122*/ 	.short	0x0010
        /*0124*/ 	.byte	0x00, 0xf0, 0x21, 0x00


	//----- nvinfo : EIATTR_KPARAM_INFO
	.align		4
.L_23039:
        /*0128*/ 	.byte	0x04, 0x17
        /*012a*/ 	.short	(.L_23041 - .L_23040)
.L_23040:
        /*012c*/ 	.word	0x00000000
        /*0130*/ 	.short	0x0001
        /*0132*/ 	.short	0x0008
        /*0134*/ 	.byte	0x00, 0xf0, 0x21, 0x00


	//----- nvinfo : EIATTR_KPARAM_INFO
	.align		4
.L_23041:
        /*0138*/ 	.byte	0x04, 0x17
        /*013a*/ 	.short	(.L_23043 - .L_23042)
.L_23042:
        /*013c*/ 	.word	0x00000000
        /*0140*/ 	.short	0x0000
        /*0142*/ 	.short	0x0000
        /*0144*/ 	.byte	0x00, 0xf0, 0x21, 0x00


	//----- nvinfo : EIATTR_SPARSE_MMA_MASK
	.align		4
.L_23043:
        /*0148*/ 	.byte	0x03, 0x50
        /*014a*/ 	.short	0x0000


	//----- nvinfo : EIATTR_MAXREG_COUNT
	.align		4
        /*014c*/ 	.byte	0x03, 0x1b
        /*014e*/ 	.short	0x00ff


	//----- nvinfo : EIATTR_NUM_BARRIERS
	.align		4
        /*0150*/ 	.byte	0x02, 0x4c
        /*0152*/ 	.byte	0x01
	.zero		1


	//----- nvinfo : EIATTR_MERCURY_ISA_VERSION
	.align		4
        /*0154*/ 	.byte	0x03, 0x5f
        /*0156*/ 	.short	0x0101


	//----- nvinfo : EIATTR_COOP_GROUP_MASK_REGIDS
	.align		4
        /*0158*/ 	.byte	0x04, 0x29
        /*015a*/ 	.short	(.L_23045 - .L_23044)


	//   ....[0]....
.L_23044:
        /*015c*/ 	.word	0xffffffff


	//   ....[1]....
        /*0160*/ 	.word	0xffffffff


	//   ....[2]....
        /*0164*/ 	.word	0xffffffff


	//   ....[3]....
        /*0168*/ 	.word	0xffffffff


	//   ....[4]....
        /*016c*/ 	.word	0xffffffff


	//   ....[5]....
        /*0170*/ 	.word	0xffffffff


	//   ....[6]....
        /*0174*/ 	.word	0xffffffff


	//   ....[7]....
        /*0178*/ 	.word	0xffffffff


	//   ....[8]....
        /*017c*/ 	.word	0xffffffff


	//   ....[9]....
        /*0180*/ 	.word	0xffffffff


	//   ....[10]....
        /*0184*/ 	.word	0xffffffff


	//   ....[11]....
        /*0188*/ 	.word	0xffffffff


	//   ....[12]....
        /*018c*/ 	.word	0xffffffff


	//   ....[13]....
        /*0190*/ 	.word	0xffffffff


	//   ....[14]....
        /*0194*/ 	.word	0xffffffff


	//   ....[15]....
        /*0198*/ 	.word	0xffffffff


	//   ....[16]....
        /*019c*/ 	.word	0xffffffff


	//   ....[17]....
        /*01a0*/ 	.word	0xffffffff


	//   ....[18]....
        /*01a4*/ 	.word	0xffffffff


	//   ....[19]....
        /*01a8*/ 	.word	0xffffffff


	//   ....[20]....
        /*01ac*/ 	.word	0xffffffff


	//   ....[21]....
        /*01b0*/ 	.word	0xffffffff


	//   ....[22]....
        /*01b4*/ 	.word	0xffffffff


	//   ....[23]....
        /*01b8*/ 	.word	0x05000011


	//   ....[24]....
        /*01bc*/ 	.word	0x05000011


	//   ....[25]....
        /*01c0*/ 	.word	0x05000011


	//   ....[26]....
        /*01c4*/ 	.word	0x05000011


	//   ....[27]....
        /*01c8*/ 	.word	0x05000011


	//   ....[28]....
        /*01cc*/ 	.word	0x05000011


	//----- nvinfo : EIATTR_COOP_GROUP_INSTR_OFFSETS
	.align		4
.L_23045:
        /*01d0*/ 	.byte	0x04, 0x28
        /*01d2*/ 	.short	(.L_23047 - .L_23046)


	//   ....[0]....
.L_23046:
        /*01d4*/ 	.word	0x00002630


	//   ....[1]....
        /*01d8*/ 	.word	0x00003be0


	//   ....[2]....
        /*01dc*/ 	.word	0x00003db0


	//   ....[3]....
        /*01e0*/ 	.word	0x00003dd0


	//   ....[4]....
        /*01e4*/ 	.word	0x00003df0


	//   ....[5]....
        /*01e8*/ 	.word	0x00003e10


	//   ....[6]....
        /*01ec*/ 	.word	0x00003fb0


	//   ....[7]....
        /*01f0*/ 	.word	0x00003fe0


	//   ....[8]....
        /*01f4*/ 	.word	0x00004000


	//   ....[9]....
        /*01f8*/ 	.word	0x00004e40


	//   ....[10]....
        /*01fc*/ 	.word	0x00004eb0


	//   ....[11]....
        /*0200*/ 	.word	0x00004ee0


	//   ....[12]....
        /*0204*/ 	.word	0x00004f60


	//   ....[13]....
        /*0208*/ 	.word	0x00004fb0


	//   ....[14]....
        /*020c*/ 	.word	0x00005000


	//   ....[15]....
        /*0210*/ 	.word	0x00005020


	//   ....[16]....
        /*0214*/ 	.word	0x00005040


	//   ....[17]....
        /*0218*/ 	.word	0x00007620


	//   ....[18]....
        /*021c*/ 	.word	0x00007660


	//   ....[19]....
        /*0220*/ 	.word	0x000076a0


	//   ....[20]....
        /*0224*/ 	.word	0x000076e0


	//   ....[21]....
        /*0228*/ 	.word	0x00007720


	//   ....[22]....
        /*022c*/ 	.word	0x00007740


	//   ....[23]....
        /*0230*/ 	.word	0x00007ef0


	//   ....[24]....
        /*0234*/ 	.word	0x00007f90


	//   ....[25]....
        /*0238*/ 	.word	0x00008040


	//   ....[26]....
        /*023c*/ 	.word	0x000080e0


	//   ....[27]....
        /*0240*/ 	.word	0x00008150


	//   ....[28]....
        /*0244*/ 	.word	0x000081c0


	//----- nvinfo : EIATTR_EXIT_INSTR_OFFSETS
	.align		4
.L_23047:
        /*0248*/ 	.byte	0x04, 0x1c
        /*024a*/ 	.short	(.L_23049 - .L_23048)


	//   ....[0]....
.L_23048:
        /*024c*/ 	.word	0x00007ae0


	//   ....[1]....
        /*0250*/ 	.word	0x00007be0


	//   ....[2]....
        /*0254*/ 	.word	0x00007e90


	//----- nvinfo : EIATTR_CRS_STACK_SIZE
	.align		4
.L_23049:
        /*0258*/ 	.byte	0x04, 0x1e
        /*025a*/ 	.short	(.L_23051 - .L_23050)
.L_23050:
        /*025c*/ 	.word	0x00000000


	//----- nvinfo : EIATTR_CBANK_PARAM_SIZE
	.align		4
.L_23051:
        /*0260*/ 	.byte	0x03, 0x19
        /*0262*/ 	.short	0x007c


	//----- nvinfo : EIATTR_PARAM_CBANK
	.align		4
        /*0264*/ 	.byte	0x04, 0x0a
        /*0266*/ 	.short	(.L_23053 - .L_23052)
	.align		4
.L_23052:
        /*0268*/ 	.word	index@(.nv.constant0._ZN4vllm25paged_attention_v1_kernelI13__nv_bfloat16S1_Li96ELi16ELi128ELNS_18Fp8KVCacheDataTypeE0ELb0EEEvPT_PKS3_PKT0_S9_ifPKiSB_iPKfiiiSD_SD_iiiii)
        /*026c*/ 	.short	0x0210
        /*026e*/ 	.short	0x007c


	//----- nvinfo : EIATTR_SW_WAR
	.align		4
.L_23053:
        /*0270*/ 	.byte	0x04, 0x36
        /*0272*/ 	.short	(.L_23055 - .L_23054)
.L_23054:
        /*0274*/ 	.word	0x00000008
.L_23055:


//--------------------- .nv.info._ZN4vllm25paged_attention_v1_kernelI13__nv_bfloat16S1_Li80ELi16ELi128ELNS_18Fp8KVCacheDataTypeE0ELb0EEEvPT_PKS3_PKT0_S9_ifPKiSB_iPKfiiiSD_SD_iiiii --------------------------
	.section	.nv.info._ZN4vllm25paged_attention_v1_kernelI13__nv_bfloat16S1_Li80ELi16ELi128ELNS_18Fp8KVCacheDataTypeE0ELb0EEEvPT_PKS3_PKT0_S9_ifPKiSB_iPKfiiiSD_SD_iiiii,"",@"SHT_CUDA_INFO"
	.sectionflags	@""
	.align	4


	//----- nvinfo : EIATTR_CUDA_API_VERSION
	.align		4
        /*0000*/ 	.byte	0x04, 0x37
        /*0002*/ 	.short	(.L_23057 - .L_23056)
.L_23056:
        /*0004*/ 	.word	0x00000082


	//----- nvinfo : EIATTR_KPARAM_INFO
	.align		4
.L_23057:
        /*0008*/ 	.byte	0x04, 0x17
        /*000a*/ 	.short	(.L_23059 - .L_23058)
.L_23058:
        /*000c*/ 	.word	0x00000000
        /*0010*/ 	.short	0x0013
        /*0012*/ 	.short	0x0078
        /*0014*/ 	.byte	0x00, 0xf0, 0x11, 0x00


	//----- nvinfo : EIATTR_KPARAM_INFO
	.align		4
.L_23059:
        /*0018*/ 	.byte	0x04, 0x17
        /*001a*/ 	.short	(.L_23061 - .L_23060)
.L_23060:
        /*001c*/ 	.word	0x00000000
        /*0020*/ 	.short	0x0012
        /*0022*/ 	.short	0x0074
        /*0024*/ 	.byte	0x00, 0xf0, 0x11, 0x00


	//----- nvinfo : EIATTR_KPARAM_INFO
	.align		4
.L_23061:
        /*0028*/ 	.byte	0x04, 0x17
        /*002a*/ 	.short	(.L_23063 - .L_23062)
.L_23062:
        /*002c*/ 	.word	0x00000000
        /*0030*/ 	.short	0x0011
        /*0032*/ 	.short	0x0070
        /*0034*/ 	.byte	0x00, 0xf0, 0x11, 0x00


	//----- nvinfo : EIATTR_KPARAM_INFO
	.align		4
.L_23063:
        /*0038*/ 	.byte	0x04, 0x17
        /*003a*/ 	.short	(.L_23065 - .L_23064)
.L_23064:
        /*003c*/ 	.word	0x00000000
        /*0040*/ 	.short	0x0010
        /*0042*/ 	.short	0x006c
        /*0044*/ 	.byte	0x00, 0xf0, 0x11, 0x00


	//----- nvinfo : EIATTR_KPARAM_INFO
	.align		4
.L_23065:
        /*0048*/ 	.byte	0x04, 0x17
        /*004a*/ 	.short	(.L_23067 - .L_23066)
.L_23066:
        /*004c*/ 	.word	0x00000000
        /*0050*/ 	.short	0x000f
        /*0052*/ 	.short	0x0068
        /*0054*/ 	.byte	0x00, 0xf0, 0x11, 0x00


	//----- nvinfo : EIATTR_KPARAM_INFO
	.align		4
.L_23067:
        /*0058*/ 	.byte	0x04, 0x17
        /*005a*/ 	.short	(.L_23069 - .L_23068)
.L_23068:
        /*005c*/ 	.word	0x00000000
        /*0060*/ 	.short	0x000e
        /*0062*/ 	.short	0x0060
        /*0064*/ 	.byte	0x00, 0xf0, 0x21, 0x00


	//----- nvinfo : EIATTR_KPARAM_INFO
	.align		4
.L_23069:
        /*0068*/ 	.byte	0x04, 0x17
        /*006a*/ 	.short	(.L_23071 - .L_23070)
.L_23070:
        /*006c*/ 	.word	0x00000000
        /*0070*/ 	.short	0x000d
        /*0072*/ 	.short	0x0058
        /*0074*/ 	.byte	0x00, 0xf0, 0x21, 0x00


	//----- nvinfo : EIATTR_KPARAM_INFO
	.align		4
.L_23071:
        /*0078*/ 	.byte	0x04, 0x17
        /*007a*/ 	.short	(.L_23073 - .L_23072)
.L_23072:
        /*007c*/ 	.word	0x00000000
        /*0080*/ 	.short	0x000c
        /*0082*/ 	.short	0x0050
        /*0084*/ 	.byte	0x00, 0xf0, 0x11, 0x00


	//----- nvinfo : EIATTR_KPARAM_INFO
	.align		4
.L_23073:
        /*0088*/ 	.byte	0x04, 0x17
        /*008a*/ 	.short	(.L_23075 - .L_23074)
.L_23074:
        /*008c*/ 	.word	0x00000000
        /*0090*/ 	.short	0x000b
        /*0092*/ 	.short	0x004c
        /*0094*/ 	.byte	0x00, 0xf0, 0x11, 0x00


	//----- nvinfo : EIATTR_KPARAM_INFO
	.align		4
.L_23075:
        /*0098*/ 	.byte	0x04, 0x17
        /*009a*/ 	.short	(.L_23077 - .L_23076)
.L_23076:
        /*009c*/ 	.word	0x00000000
        /*00a0*/ 	.short	0x000a
        /*00a2*/ 	.short	0x0048
        /*00a4*/ 	.byte	0x00, 0xf0, 0x11, 0x00


	//----- nvinfo : EIATTR_KPARAM_INFO
	.align		4
.L_23077:
        /*00a8*/ 	.byte	0x04, 0x17
        /*00aa*/ 	.short	(.L_23079 - .L_23078)
.L_23078:
        /*00ac*/ 	.word	0x00000000
        /*00b0*/ 	.short	0x0009
        /*00b2*/ 	.short	0x0040
        /*00b4*/ 	.byte	0x00, 0xf0, 0x21, 0x00


	//----- nvinfo : EIATTR_KPARAM_INFO
	.align		4
.L_23079:
        /*00b8*/ 	.byte	0x04, 0x17
        /*00ba*/ 	.short	(.L_23081 - .L_23080)
.L_23080:
        /*00bc*/ 	.word	0x00000000
        /*00c0*/ 	.short	0x0008
        /*00c2*/ 	.short	0x0038
        /*00c4*/ 	.byte	0x00, 0xf0, 0x11, 0x00


	//----- nvinfo : EIATTR_KPARAM_INFO
	.align		4
.L_23081:
        /*00c8*/ 	.byte	0x04, 0x17
        /*00ca*/ 	.short	(.L_23083 - .L_23082)
.L_23082:
        /*00cc*/ 	.word	0x00000000
        /*00d0*/ 	.short	0x0007
        /*00d2*/ 	.short	0x0030
        /*00d4*/ 	.byte	0x00, 0xf0, 0x21, 0x00


	//----- nvinfo : EIATTR_KPARAM_INFO
	.align		4
.L_23083:
        /*00d8*/ 	.byte	0x04, 0x17
        /*00da*/ 	.short	(.L_23085 - .L_23084)
.L_23084:
        /*00dc*/ 	.word	0x00000000
        /*00e0*/ 	.short	0x0006
        /*00e2*/ 	.short	0x0028
        /*00e4*/ 	.byte	0x00, 0xf0, 0x21, 0x00


	//----- nvinfo : EIATTR_KPARAM_INFO
	.align		4
.L_23085:
        /*00e8*/ 	.byte	0x04, 0x17
        /*00ea*/ 	.short	(.L_23087 - .L_23086)
.L_23086:
        /*00ec*/ 	.word	0x00000000
        /*00f0*/ 	.short	0x0005
        /*00f2*/ 	.short	0x0024
        /*00f4*/ 	.byte	0x00, 0xf0, 0x11, 0x00


	//----- nvinfo : EIATTR_KPARAM_INFO
	.align		4
.L_23087:
        /*00f8*/ 	.byte	0x04, 0x17
        /*00fa*/ 	.short	(.L_23089 - .L_23088)
.L_23088:
        /*00fc*/ 	.word	0x00000000
        /*0100*/ 	.short	0x0004
        /*0102*/ 	.short	0x0020
        /*0104*/ 	.byte	0x00, 0xf0, 0x11, 0x00


	//----- nvinfo : EIATTR_KPARAM_INFO
	.align		4
.L_23089:
        /*0108*/ 	.byte	0x04, 0x17
        /*010a*/ 	.short	(.L_23091 - .L_23090)
.L_23090:
        /*010c*/ 	.word	0x00000000
        /*0110*/ 	.short	0x0003
        /*0112*/ 	.short	0x0018
        /*0114*/ 	.byte	0x00, 0xf0, 0x21, 0x00


	//----- nvinfo : EIATTR_KPARAM_INFO
	.align		4
.L_23091:
        /*0118*/ 	.byte	0x04, 0x17
        /*011a*/ 	.short	(.L_23093 - .L_23092)
.L_23092:
        /*011c*/ 	.word	0x00000000
        /*0120*/ 	.short	0x0002
        /*0122*/ 	.short	0x0010
        /*0124*/ 	.byte	0x00, 0xf0, 0x21, 0x00


	//----- nvinfo : EIATTR_KPARAM_INFO
	.align		4
.L_23093:
        /*0128*/ 	.byte	0x04, 0x17
        /*012a*/ 	.short	(.L_23095 - .L_23094)
.L_23094:
        /*012c*/ 	.word	0x00000000
        /*0130*/ 	.short	0x0001
        /*0132*/ 	.short	0x0008
        /*0134*/ 	.byte	0x00, 0xf0, 0x21, 0x00


	//----- nvinfo : EIATTR_KPARAM_INFO
	.align		4
.L_23095:
        /*0138*/ 	.byte	0x04, 0x17
        /*013a*/ 	.short	(.L_23097 - .L_23096)
.L_23096:
        /*013c*/ 	.word	0x00000000
        /*0140*/ 	.short	0x0000
        /*0142*/ 	.short	0x0000
        /*0144*/ 	.byte	0x00, 0xf0, 0x21, 0x00


	//----- nvinfo : EIATTR_SPARSE_MMA_MASK
	.align		4
.L_23097:
        /*0148*/ 	.byte	0x03, 0x50
        /*014a*/ 	.short	0x0000


	//----- nvinfo : EIATTR_MAXREG_COUNT
	.align		4
        /*014c*/ 	.byte	0x03, 0x1b
        /*014e*/ 	.short	0x00ff


	//----- nvinfo : EIATTR_NUM_BARRIERS
	.align		4
        /*0150*/ 	.byte	0x02, 0x4c
        /*0152*/ 	.byte	0x01
	.zero		1


	//----- nvinfo : EIATTR_MERCURY_ISA_VERSION
	.align		4
        /*0154*/ 	.byte	0x03, 0x5f
        /*0156*/ 	.short	0x0101


	//----- nvinfo : EIATTR_COOP_GROUP_MASK_REGIDS
	.align		4
        /*0158*/ 	.byte	0x04, 0x29
        /*015a*/ 	.short	(.L_23099 - .L_23098)


	//   ....[0]....
.L_23098:
        /*015c*/ 	.word	0xffffffff


	//   ....[1]....
        /*0160*/ 	.word	0xffffffff


	//   ....[2]....
        /*0164*/ 	.word	0xffffffff


	//   ....[3]....
        /*0168*/ 	.word	0xffffffff


	//   ....[4]....
        /*016c*/ 	.word	0xffffffff


	//   ....[5]....
        /*0170*/ 	.word	0xffffffff


	//   ....[6]....
        /*0174*/ 	.word	0xffffffff


	//   ....[7]....
        /*0178*/ 	.word	0xffffffff


	//   ....[8]....
        /*017c*/ 	.word	0xffffffff


	//   ....[9]....
        /*0180*/ 	.word	0xffffffff


	//   ....[10]....
        /*0184*/ 	.word	0xffffffff


	//   ....[11]....
        /*0188*/ 	.word	0xffffffff


	//   ....[12]....
        /*018c*/ 	.word	0xffffffff


	//   ....[13]....
        /*0190*/ 	.word	0xffffffff


	//   ....[14]....
        /*0194*/ 	.word	0xffffffff


	//   ....[15]....
        /*0198*/ 	.word	0xffffffff


	//   ....[16]....
        /*019c*/ 	.word	0xffffffff


	//   ....[17]....
        /*01a0*/ 	.word	0xffffffff


	//   ....[18]....
        /*01a4*/ 	.word	0xffffffff


	//   ....[19]....
        /*01a8*/ 	.word	0xffffffff


	//   ....[20]....
        /*01ac*/ 	.word	0xffffffff


	//   ....[21]....
        /*01b0*/ 	.word	0xffffffff


	//   ....[22]....
        /*01b4*/ 	.word	0x05000011


	//   ....[23]....
        /*01b8*/ 	.word	0x05000011


	//   ....[24]....
        /*01bc*/ 	.word	0x05000011


	//   ....[25]....
        /*01c0*/ 	.word	0x05000011


	//   ....[26]....
        /*01c4*/ 	.word	0x05000011


	//   ....[27]....
        /*01c8*/ 	.word	0x05000011


	//----- nvinfo : EIATTR_COOP_GROUP_INSTR_OFFSETS
	.align		4
.L_23099:
        /*01cc*/ 	.byte	0x04, 0x28
        /*01ce*/ 	.short	(.L_23101 - .L_23100)


	//   ....[0]....
.L_23100:
        /*01d0*/ 	.word	0x00002220


	//   ....[1]....
        /*01d4*/ 	.word	0x000035c0


	//   ....[2]....
        /*01d8*/ 	.word	0x00003790


	//   ....[3]....
        /*01dc*/ 	.word	0x000037b0


	//   ....[4]....
        /*01e0*/ 	.word	0x000037d0


	//   ....[5]....
        /*01e4*/ 	.word	0x000037f0


	//   ....[6]....
        /*01e8*/ 	.word	0x00003970


	//   ....[7]....
        /*01ec*/ 	.word	0x000039a0


	//   ....[8]....
        /*01f0*/ 	.word	0x000039e0


	//   ....[9]....
        /*01f4*/ 	.word	0x00004820


	//   ....[10]....
        /*01f8*/ 	.word	0x000048a0


	//   ....[11]....
        /*01fc*/ 	.word	0x000048f0


	//   ....[12]....
        /*0200*/ 	.word	0x00004950


	//   ....[13]....
        /*0204*/ 	.word	0x00004990


	//   ....[14]....
        /*0208*/ 	.word	0x000049e0


	//   ....[15]....
        /*020c*/ 	.word	0x00004a00


	//   ....[16]....
        /*0210*/ 	.word	0x00004a20


	//   ....[17]....
        /*0214*/ 	.word	0x00006c20


	//   ....[18]....
        /*0218*/ 	.word	0x00006c60


	//   ....[19]....
        /*021c*/ 	.word	0x00006ca0


	//   ....[20]....
        /*0220*/ 	.word	0x00006ce0


	//   ....[21]....
        /*0224*/ 	.word	0x00006d20


	//   ....[22]....
        /*0228*/ 	.word	0x00007400


	//   ....[23]....
        /*022c*/ 	.word	0x000074a0


	//   ....[24]....
        /*0230*/ 	.word	0x00007550


	//   ....[25]....
        /*0234*/ 	.word	0x000075f0


	//   ....[26]....
        /*0238*/ 	.word	0x00007660


	//   ....[27]....
        /*023c*/ 	.word	0x000076d0


	//----- nvinfo : EIATTR_EXIT_INSTR_OFFSETS
	.align		4
.L_23101:
        /*0240*/ 	.byte	0x04, 0x1c
        /*0242*/ 	.short	(.L_23103 - .L_23102)


	//   ....[0]....
.L_23102:
        /*0244*/ 	.word	0x00007060


	//   ....[1]....
        /*0248*/ 	.word	0x00007160


	//   ....[2]....
        /*024c*/ 	.word	0x000073a0


	//----- nvinfo : EIATTR_CRS_STACK_SIZE
	.align		4
.L_23103:
        /*0250*/ 	.byte	0x04, 0x1e
        /*0252*/ 	.short	(.L_23105 - .L_23104)
.L_23104:
        /*0254*/ 	.word	0x00000000


	//----- nvinfo : EIATTR_CBANK_PARAM_SIZE
	.align		4
.L_23105:
        /*0258*/ 	.byte	0x03, 0x19
        /*025a*/ 	.short	0x007c


	//----- nvinfo : EIATTR_PARAM_CBANK
	.align		4
        /*025c*/ 	.byte	0x04, 0x0a
        /*025e*/ 	.short	(.L_23107 - .L_23106)
	.align		4
.L_23106:
        /*0260*/ 	.word	index@(.nv.constant0._ZN4vllm25paged_attention_v1_kernelI13__nv_bfloat16S1_Li80ELi16ELi128ELNS_18Fp8KVCacheDataTypeE0ELb0EEEvPT_PKS3_PKT0_S9_ifPKiSB_iPKfiiiSD_SD_iiiii)
        /*0264*/ 	.short	0x0210
        /*0266*/ 	.short	0x007c


	//----- nvinfo : EIATTR_SW_WAR
	.align		4
.L_23107:
        /*0268*/ 	.byte	0x04, 0x36
        /*026a*/ 	.short	(.L_23109 - .L_23108)
.L_23108:
        /*026c*/ 	.word	0x00000008
.L_23109:


//--------------------- .nv.info._ZN4vllm25paged_attention_v1_kernelI13__nv_bfloat16S1_Li64ELi16ELi128ELNS_18Fp8KVCacheDataTypeE0ELb0EEEvPT_PKS3_PKT0_S9_ifPKiSB_iPKfiiiSD_SD_iiiii --------------------------
	.section	.nv.info._ZN4vllm25paged_attention_v1_kernelI13__nv_bfloat16S1_Li64ELi16ELi128ELNS_18Fp8KVCacheDataTypeE0ELb0EEEvPT_PKS3_PKT0_S9_ifPKiSB_iPKfiiiSD_SD_iiiii,"",@"SHT_CUDA_INFO"
	.sectionflags	@""
	.align	4


	//----- nvinfo : EIATTR_CUDA_API_VERSION
	.align		4
        /*0000*/ 	.byte	0x04, 0x37
        /*0002*/ 	.short	(.L_23111 - .L_23110)
.L_23110:
        /*0004*/ 	.word	0x00000082


	//----- nvinfo : EIATTR_KPARAM_INFO
	.align		4
.L_23111:
        /*0008*/ 	.byte	0x04, 0x17
        /*000a*/ 	.short	(.L_23113 - .L_23112)
.L_23112:
        /*000c*/ 	.word	0x00000000
        /*0010*/ 	.short	0x0013
        /*0012*/ 	.short	0x0078
        /*0014*/ 	.byte	0x00, 0xf0, 0x11, 0x00


	//----- nvinfo : EIATTR_KPARAM_INFO
	.align		4
.L_23113:
        /*0018*/ 	.byte	0x04, 0x17
        /*001a*/ 	.short	(.L_23115 - .L_23114)
.L_23114:
        /*001c*/ 	.word	0x00000000
        /*0020*/ 	.short	0x0012
        /*0022*/ 	.short	0x0074
        /*0024*/ 	.byte	0x00, 0xf0, 0x11, 0x00


	//----- nvinfo : EIATTR_KPARAM_INFO
	.align		4
.L_23115:
        /*0028*/ 	.byte	0x04, 0x17
        /*002a*/ 	.short	(.L_23117 - .L_23116)
.L_23116:
        /*002c*/ 	.word	0x00000000
        /*0030*/ 	.short	0x0011
        /*0032*/ 	.short	0x0070
        /*0034*/ 	.byte	0x00, 0xf0, 0x11, 0x00


	//----- nvinfo : EIATTR_KPARAM_INFO
	.align		4
.L_23117:
        /*0038*/ 	.byte	0x04, 0x17
        /*003a*/ 	.short	(.L_23119 - .L_23118)
.L_23118:
        /*003c*/ 	.word	0x00000000
        /*0040*/ 	.short	0x0010
        /*0042*/ 	.short	0x006c
        /*0044*/ 	.byte	0x00, 0xf0, 0x11, 0x00


	//----- nvinfo : EIATTR_KPARAM_INFO
	.align		4
.L_23119:
        /*0048*/ 	.byte	0x04, 0x17
        /*004a*/ 	.short	(.L_23121 - .L_23120)
.L_23120:
        /*004c*/ 	.word	0x00000000
        /*0050*/ 	.short	0x000f
        /*0052*/ 	.short	0x0068
        /*0054*/ 	.byte	0x00, 0xf0, 0x11, 0x00


	//----- nvinfo : EIATTR_KPARAM_INFO
	.align		4
.L_23121:
        /*0058*/ 	.byte	0x04, 0x17
        /*005a*/ 	.short	(.L_23123 - .L_23122)
.L_23122:
        /*005c*/ 	.word	0x00000000
        /*0060*/ 	.short	0x000e
        /*0062*/ 	.short	0x0060
        /*0064*/ 	.byte	0x00, 0xf0, 0x21, 0x00


	//----- nvinfo : EIATTR_KPARAM_INFO
	.align		4
.L_23123:
        /*0068*/ 	.byte	0x04, 0x17
        /*006a*/ 	.short	(.L_23125 - .L_23124)
.L_23124:
        /*006c*/ 	.word	0x00000000
        /*0070*/ 	.short	0x000d
        /*0072*/ 	.short	0x0058
        /*0074*/ 	.byte	0x00, 0xf0, 0x21, 0x00


	//----- nvinfo : EIATTR_KPARAM_INFO
	.align		4
.L_23125:
        /*0078*/ 	.byte	0x04, 0x17
        /*007a*/ 	.short	(.L_23127 - .L_23126)
.L_23126:
        /*007c*/ 	.word	0x00000000
        /*0080*/ 	.short	0x000c
        /*0082*/ 	.short	0x0050
        /*0084*/ 	.byte	0x00, 0xf0, 0x11, 0x00


	//----- nvinfo : EIATTR_KPARAM_INFO
	.align		4
.L_23127:
        /*0088*/ 	.byte	0x04, 0x17
        /*008a*/ 	.short	(.L_23129 - .L_23128)
.L_23128:
        /*008c*/ 	.word	0x00000000
        /*0090*/ 	.short	0x000b
        /*0092*/ 	.short	0x004c
        /*0094*/ 	.byte	0x00, 0xf0, 0x11, 0x00


	//----- nvinfo : EIATTR_KPARAM_INFO
	.align		4
.L_23129:
        /*0098*/ 	.byte	0x04, 0x17
        /*009a*/ 	.short	(.L_23131 - .L_23130)
.L_23130:
        /*009c*/ 	.word	0x00000000
        /*00a0*/ 	.short	0x000a
        /*00a2*/ 	.short	0x0048
        /*00a4*/ 	.byte	0x00, 0xf0, 0x11, 0x00


	//----- nvinfo : EIATTR_KPARAM_INFO
	.align		4
.L_23131:
        /*00a8*/ 	.byte	0x04, 0x17
        /*00aa*/ 	.short	(.L_23133 - .L_23132)
.L_23132:
        /*00ac*/ 	.word	0x00000000
        /*00b0*/ 	.short	0x0009
        /*00b2*/ 	.short	0x0040
        /*00b4*/ 	.byte	0x00, 0xf0, 0x21, 0x00


	//----- nvinfo : EIATTR_KPARAM_INFO
	.align		4
.L_23133:
        /*00b8*/ 	.byte	0x04, 0x17
        /*00ba*/ 	.short	(.L_23135 - .L_23134)
.L_23134:
        /*00bc*/ 	.word	0x00000000
        /*00c0*/ 	.short	0x0008
        /*00c2*/ 	.short	0x0038
        /*00c4*/ 	.byte	0x00, 0xf0, 0x11, 0x00


	//----- nvinfo : EIATTR_KPARAM_INFO
	.align		4
.L_23135:
        /*00c8*/ 	.byte	0x04, 0x17
        /*00ca*/ 	.short	(.L_23137 - .L_23136)
.L_23136:
        /*00cc*/ 	.word	0x00000000
        /*00d0*/ 	.short	0x0007
        /*00d2*/ 	.short	0x0030
        /*00d4*/ 	.byte	0x00, 0xf0, 0x21, 0x00


	//----- nvinfo : EIATTR_KPARAM_INFO
	.align		4
.L_23137:
        /*00d8*/ 	.byte	0x04, 0x17
        /*00da*/ 	.short	(.L_23139 - .L_23138)
.L_23138:
        /*00dc*/ 	.word	0x00000000
        /*00e0*/ 	.short	0x0006
        /*00e2*/ 	.short	0x0028
        /*00e4*/ 	.byte	0x00, 0xf0, 0x21, 0x00


	//----- nvinfo : EIATTR_KPARAM_INFO
	.align		4
.L_23139:
        /*00e8*/ 	.byte	0x04, 0x17
        /*00ea*/ 	.short	(.L_23141 - .L_23140)
.L_23140:
        /*00ec*/ 	.word	0x00000000
        /*00f0*/ 	.short	0x0005
        /*00f2*/ 	.short	0x0024
        /*00f4*/ 	.byte	0x00, 0xf0, 0x11, 0x00


	//----- nvinfo : EIATTR_KPARAM_INFO
	.align		4
.L_23141:
        /*00f8*/ 	.byte	0x04, 0x17
        /*00fa*/ 	.short	(.L_23143 - .L_23142)
.L_23142:
        /*00fc*/ 	.word	0x00000000
        /*0100*/ 	.short	0x0004
        /*0102*/ 	.short	0x0020
        /*0104*/ 	.byte	0x00, 0xf0, 0x11, 0x00


	//----- nvinfo : EIATTR_KPARAM_INFO
	.align		4
.L_23143:
        /*0108*/ 	.byte	0x04, 0x17
        /*010a*/ 	.short	(.L_23145 - .L_23144)
.L_23144:
        /*010c*/ 	.word	0x00000000
        /*0110*/ 	.short	0x0003
        /*0112*/ 	.short	0x0018
        /*0114*/ 	.byte	0x00, 0xf0, 0x21, 0x00


	//----- nvinfo : EIATTR_KPARAM_INFO
	.align		4
.L_23145:
        /*0118*/ 	.byte	0x04, 0x17
        /*011a*/ 	.short	(.L_23147 - .L_23146)
.L_23146:
        /*011c*/ 	.word	0x00000000
        /*0120*/ 	.short	0x0002
        /*0122*/ 	.short	0x0010
        /*0124*/ 	.byte	0x00, 0xf0, 0x21, 0x00


	//----- nvinfo : EIATTR_KPARAM_INFO
	.align		4
.L_23147:
        /*0128*/ 	.byte	0x04, 0x17
        /*012a*/ 	.short	(.L_23149 - .L_23148)
.L_23148:
        /*012c*/ 	.word	0x00000000
        /*0130*/ 	.short	0x0001
        /*0132*/ 	.short	0x0008
        /*0134*/ 	.byte	0x00, 0xf0, 0x21, 0x00


	//----- nvinfo : EIATTR_KPARAM_INFO
	.align		4
.L_23149:
        /*0138*/ 	.byte	0x04, 0x17
        /*013a*/ 	.short	(.L_23151 - .L_23150)
.L_23150:
        /*013c*/ 	.word	0x00000000
        /*0140*/ 	.short	0x0000
        /*0142*/ 	.short	0x0000
        /*0144*/ 	.byte	0x00, 0xf0, 0x21, 0x00


	//----- nvinfo : EIATTR_SPARSE_MMA_MASK
	.align		4
.L_23151:
        /*0148*/ 	.byte	0x03, 0x50
        /*014a*/ 	.short	0x0000


	//----- nvinfo : EIATTR_MAXREG_COUNT
	.align		4
        /*014c*/ 	.byte	0x03, 0x1b
        /*014e*/ 	.short	0x00ff


	//----- nvinfo : EIATTR_NUM_BARRIERS
	.align		4
        /*0150*/ 	.byte	0x02, 0x4c
        /*0152*/ 	.byte	0x01
	.zero		1


	//----- nvinfo : EIATTR_MERCURY_ISA_VERSION
	.align		4
        /*0154*/ 	.byte	0x03, 0x5f
        /*0156*/ 	.short	0x0101


	//----- nvinfo : EIATTR_COOP_GROUP_MASK_REGIDS
	.align		4
        /*0158*/ 	.byte	0x04, 0x29
        /*015a*/ 	.short	(.L_23153 - .L_23152)


	//   ....[0]....
.L_23152:
        /*015c*/ 	.word	0xffffffff


	//   ....[1]....
        /*0160*/ 	.word	0xffffffff


	//   ....[2]....
        /*0164*/ 	.word	0xffffffff


	//   ....[3]....
        /*0168*/ 	.word	0xffffffff


	//   ....[4]....
        /*016c*/ 	.word	0xffffffff


	//   ....[5]....
        /*0170*/ 	.word	0xffffffff


	//   ....[6]....
        /*0174*/ 	.word	0xffffffff


	//   ....[7]....
        /*0178*/ 	.word	0xffffffff


	//   ....[8]....
        /*017c*/ 	.word	0xffffffff


	//   ....[9]....
        /*0180*/ 	.word	0xffffffff


	//   ....[10]....
        /*0184*/ 	.word	0xffffffff


	//   ....[11]....
        /*0188*/ 	.word	0xffffffff


	//   ....[12]....
        /*018c*/ 	.word	0xffffffff


	//   ....[13]....
        /*0190*/ 	.word	0xffffffff


	//   ....[14]....
        /*0194*/ 	.word	0xffffffff


	//   ....[15]....
        /*0198*/ 	.word	0xffffffff


	//   ....[16]....
        /*019c*/ 	.word	0xffffffff


	//   ....[17]....
        /*01a0*/ 	.word	0xffffffff


	//   ....[18]....
        /*01a4*/ 	.word	0xffffffff


	//   ....[19]....
        /*01a8*/ 	.word	0xffffffff


	//   ....[20]....
        /*01ac*/ 	.word	0xffffffff


	//   ....[21]....
        /*01b0*/ 	.word	0x0500000c


	//   ....[22]....
        /*01b4*/ 	.word	0x0500000c


	//   ....[23]....
        /*01b8*/ 	.word	0x0500000c


	//   ....[24]....
        /*01bc*/ 	.word	0x0500000c


	//   ....[25]....
        /*01c0*/ 	.word	0x0500000c


	//   ....[26]....
        /*01c4*/ 	.word	0x0500000c


	//----- nvinfo : EIATTR_COOP_GROUP_INSTR_OFFSETS
	.align		4
.L_23153:
        /*01c8*/ 	.byte	0x04, 0x28
        /*01ca*/ 	.short	(.L_23155 - .L_23154)


	//   ....[0]....
.L_23154:
        /*01cc*/ 	.word	0x00001dc0


	//   ....[1]....
        /*01d0*/ 	.word	0x00002dc0


	//   ....[2]....
        /*01d4*/ 	.word	0x00002f90


	//   ....[3]....
        /*01d8*/ 	.word	0x00002fb0


	//   ....[4]....
        /*01dc*/ 	.word	0x00002fd0


	//   ....[5]....
        /*01e0*/ 	.word	0x00002ff0


	//   ....[6]....
        /*01e4*/ 	.word	0x00003150


	//   ....[7]....
        /*01e8*/ 	.word	0x00003180


	//   ....[8]....
        /*01ec*/ 	.word	0x000031c0


	//   ....[9]....
        /*01f0*/ 	.word	0x00004020


	//   ....[10]....
        /*01f4*/ 	.word	0x000040a0


	//   ....[11]....
        /*01f8*/ 	.word	0x000040f0


	//   ....[12]....
        /*01fc*/ 	.word	0x00004150


	//   ....[13]....
        /*0200*/ 	.word	0x00004190


	//   ....[14]....
        /*0204*/ 	.word	0x000041e0


	//   ....[15]....
        /*0208*/ 	.word	0x00004200


	//   ....[16]....
        /*020c*/ 	.word	0x00004220


	//   ....[17]....
        /*0210*/ 	.word	0x00005fd0


	//   ....[18]....
        /*0214*/ 	.word	0x00006010


	//   ....[19]....
        /*0218*/ 	.word	0x00006050


	//   ....[20]....
        /*021c*/ 	.word	0x00006090


	//   ....[21]....
        /*0220*/ 	.word	0x000066b0


	//   ....[22]....
        /*0224*/ 	.word	0x00006760


	//   ....[23]....
        /*0228*/ 	.word	0x00006810


	//   ....[24]....
        /*022c*/ 	.word	0x000068b0


	//   ....[25]....
        /*0230*/ 	.word	0x00006920


	//   ....[26]....
        /*0234*/ 	.word	0x00006990


	//----- nvinfo : EIATTR_EXIT_INSTR_OFFSETS
	.align		4
.L_23155:
        /*0238*/ 	.byte	0x04, 0x1c
        /*023a*/ 	.short	(.L_23157 - .L_23156)


	//   ....[0]....
.L_23156:
        /*023c*/ 	.word	0x00006360


	//   ....[1]....
        /*0240*/ 	.word	0x00006470


	//   ....[2]....
        /*0244*/ 	.word	0x00006640


	//----- nvinfo : EIATTR_CRS_STACK_SIZE
	.align		4
.L_23157:
        /*0248*/ 	.byte	0x04, 0x1e
        /*024a*/ 	.short	(.L_23159 - .L_23158)
.L_23158:
        /*024c*/ 	.word	0x00000000


	//----- nvinfo : EIATTR_CBANK_PARAM_SIZE
	.align		4
.L_23159:
        /*0250*/ 	.byte	0x03, 0x19
        /*0252*/ 	.short	0x007c


	//----- nvinfo : EIATTR_PARAM_CBANK
	.align		4
        /*0254*/ 	.byte	0x04, 0x0a
        /*0256*/ 	.short	(.L_23161 - .L_23160)
	.align		4
.L_23160:
        /*0258*/ 	.word	index@(.nv.constant0._ZN4vllm25paged_attention_v1_kernelI13__nv_bfloat16S1_Li64ELi16ELi128ELNS_18Fp8KVCacheDataTypeE0ELb0EEEvPT_PKS3_PKT0_S9_ifPKiSB_iPKfiiiSD_SD_iiiii)
        /*025c*/ 	.short	0x0210
        /*025e*/ 	.short	0x007c


	//----- nvinfo : EIATTR_SW_WAR
	.align		4
.L_23161:
        /*0260*/ 	.byte	0x04, 0x36
        /*0262*/ 	.short	(.L_23163 - .L_23162)
.L_23162:
        /*0264*/ 	.word	0x00000008
.L_23163:


//--------------------- .nv.info._ZN4vllm25paged_attention_v1_kernelI13__nv_bfloat16S1_Li32ELi16ELi128ELNS_18Fp8KVCacheDataTypeE0ELb0EEEvPT_PKS3_PKT0_S9_ifPKiSB_iPKfiiiSD_SD_iiiii --------------------------
	.section	.nv.info._ZN4vllm25paged_attention_v1_kernelI13__nv_bfloat16S1_Li32ELi16ELi128ELNS_18Fp8KVCacheDataTypeE0ELb0EEEvPT_PKS3_PKT0_S9_ifPKiSB_iPKfiiiSD_SD_iiiii,"",@"SHT_CUDA_INFO"
	.sectionflags	@""
	.align	4


	//----- nvinfo : EIATTR_CUDA_API_VERSION
	.align		4
        /*0000*/ 	.byte	0x04, 0x37
        /*0002*/ 	.short	(.L_23165 - .L_23164)
.L_23164:
        /*0004*/ 	.word	0x00000082


	//----- nvinfo : EIATTR_KPARAM_INFO
	.align		4
.L_23165:
        /*0008*/ 	.byte	0x04, 0x17
        /*000a*/ 	.short	(.L_23167 - .L_23166)
.L_23166:
        /*000c*/ 	.word	0x00000000
        /*0010*/ 	.short	0x0013
        /*0012*/ 	.short	0x0078
        /*0014*/ 	.byte	0x00, 0xf0, 0x11, 0x00


	//----- nvinfo : EIATTR_KPARAM_INFO
	.align		4
.L_23167:
        /*0018*/ 	.byte	0x04, 0x17
        /*001a*/ 	.short	(.L_23169 - .L_23168)
.L_23168:
        /*001c*/ 	.word	0x00000000
        /*0020*/ 	.short	0x0012
        /*0022*/ 	.short	0x0074
        /*0024*/ 	.byte	0x00, 0xf0, 0x11, 0x00


	//----- nvinfo : EIATTR_KPARAM_INFO
	.align		4
.L_23169:
        /*0028*/ 	.byte	0x04, 0x17
        /*002a*/ 	.short	(.L_23171 - .L_23170)
.L_23170:
        /*002c*/ 	.word	0x00000000
        /*0030*/ 	.short	0x0011
        /*0032*/ 	.short	0x0070
        /*0034*/ 	.byte	0x00, 0xf0, 0x11, 0x00


	//----- nvinfo : EIATTR_KPARAM_INFO
	.align		4
.L_23171:
        /*0038*/ 	.byte	0x04, 0x17
        /*003a*/ 	.short	(.L_23173 - .L_23172)
.L_23172:
        /*003c*/ 	.word	0x00000000
        /*0040*/ 	.short	0x0010
        /*0042*/ 	.short	0x006c
        /*0044*/ 	.byte	0x00, 0xf0, 0x11, 0x00


	//----- nvinfo : EIATTR_KPARAM_INFO
	.align		4
.L_23173:
        /*0048*/ 	.byte	0x04, 0x17
        /*004a*/ 	.short	(.L_23175 - .L_23174)
.L_23174:
        /*004c*/ 	.word	0x00000000
        /*0050*/ 	.short	0x000f
        /*0052*/ 	.short	0x0068
        /*0054*/ 	.byte	0x00, 0xf0, 0x11, 0x00


	//----- nvinfo : EIATTR_KPARAM_INFO
	.align		4
.L_23175:
        /*0058*/ 	.byte	0x04, 0x17
        /*005a*/ 	.short	(.L_23177 - .L_23176)
.L_23176:
        /*005c*/ 	.word	0x00000000
        /*0060*/ 	.short	0x000e
        /*0062*/ 	.short	0x0060
        /*0064*/ 	.byte	0x00, 0xf0, 0x21, 0x00


	//----- nvinfo : EIATTR_KPARAM_INFO
	.align		4
.L_23177:
        /*0068*/ 	.byte	0x04, 0x17
        /*006a*/ 	.short	(.L_23179 - .L_23178)
.L_23178:
        /*006c*/ 	.word	0x00000000
        /*0070*/ 	.short	0x000d
        /*0072*/ 	.short	0x0058
        /*0074*/ 	.byte	0x00, 0xf0, 0x21, 0x00


	//----- nvinfo : EIATTR_KPARAM_INFO
	.align		4
.L_23179:
        /*0078*/ 	.byte	0x04, 0x17
        /*007a*/ 	.short	(.L_23181 - .L_23180)
.L_23180:
        /*007c*/ 	.word	0x00000000
        /*0080*/ 	.short	0x000c
        /*0082*/ 	.short	0x0050
        /*0084*/ 	.byte	0x00, 0xf0, 0x11, 0x00


	//----- nvinfo : EIATTR_KPARAM_INFO
	.align		4
.L_23181:
        /*0088*/ 	.byte	0x04, 0x17
        /*008a*/ 	.short	(.L_23183 - .L_23182)
.L_23182:
        /*008c*/ 	.word	0x00000000
        /*0090*/ 	.short	0x000b
        /*0092*/ 	.short	0x004c
        /*0094*/ 	.byte	0x00, 0xf0, 0x11, 0x00


	//----- nvinfo : EIATTR_KPARAM_INFO
	.align		4
.L_23183:
        /*0098*/ 	.byte	0x04, 0x17
        /*009a*/ 	.short	(.L_23185 - .L_23184)
.L_23184:
        /*009c*/ 	.word	0x00000000
        /*00a0*/ 	.short	0x000a
        /*00a2*/ 	.short	0x0048
        /*00a4*/ 	.byte	0x00, 0xf0, 0x11, 0x00


	//----- nvinfo : EIATTR_KPARAM_INFO
	.align		4
.L_23185:
        /*00a8*/ 	.byte	0x04, 0x17
        /*00aa*/ 	.short	(.L_23187 - .L_23186)
.L_23186:
        /*00ac*/ 	.word	0x00000000
        /*00b0*/ 	.short	0x0009
        /*00b2*/ 	.short	0x0040
        /*00b4*/ 	.byte	0x00, 0xf0, 0x21, 0x00


	//----- nvinfo : EIATTR_KPARAM_INFO
	.align		4
.L_23187:
        /*00b8*/ 	.byte	0x04, 0x17
        /*00ba*/ 	.short	(.L_23189 - .L_23188)
.L_23188:
        /*00bc*/ 	.word	0x00000000
        /*00c0*/ 	.short	0x0008
        /*00c2*/ 	.short	0x0038
        /*00c4*/ 	.byte	0x00, 0xf0, 0x11, 0x00


	//----- nvinfo : EIATTR_KPARAM_INFO
	.align		4
.L_23189:
        /*00c8*/ 	.byte	0x04, 0x17
        /*00ca*/ 	.short	(.L_23191 - .L_23190)
.L_23190:
        /*00cc*/ 	.word	0x00000000
        /*00d0*/ 	.short	0x0007
        /*00d2*/ 	.short	0x0030
        /*00d4*/ 	.byte	0x00, 0xf0, 0x21, 0x00


	//----- nvinfo : EIATTR_KPARAM_INFO
	.align		4
.L_23191:
        /*00d8*/ 	.byte	0x04, 0x17
        /*00da*/ 	.short	(.L_23193 - .L_23192)
.L_23192:
        /*00dc*/ 	.word	0x00000000
        /*00e0*/ 	.short	0x0006
        /*00e2*/ 	.short	0x0028
        /*00e4*/ 	.byte	0x00, 0xf0, 0x21, 0x00


	//----- nvinfo : EIATTR_KPARAM_INFO
	.align		4
.L_23193:
        /*00e8*/ 	.byte	0x04, 0x17
        /*00ea*/ 	.short	(.L_23195 - .L_23194)
.L_23194:
        /*00ec*/ 	.word	0x00000000
        /*00f0*/ 	.short	0x0005
        /*00f2*/ 	.short	0x0024
        /*00f4*/ 	.byte	0x00, 0xf0, 0x11, 0x00


	//----- nvinfo : EIATTR_KPARAM_INFO
	.align		4
.L_23195:
        /*00f8*/ 	.byte	0x04, 0x17
        /*00fa*/ 	.short	(.L_23197 - .L_23196)
.L_23196:
        /*00fc*/ 	.word	0x00000000
        /*0100*/ 	.short	0x0004
        /*0102*/ 	.short	0x0020
        /*0104*/ 	.byte	0x00, 0xf0, 0x11, 0x00


	//----- nvinfo : EIATTR_KPARAM_INFO
	.align		4
.L_23197:
        /*0108*/ 	.byte	0x04, 0x17
        /*010a*/ 	.short	(.L_23199 - .L_23198)
.L_23198:
        /*010c*/ 	.word	0x00000000
        /*0110*/ 	.short	0x0003
        /*0112*/ 	.short	0x0018
        /*0114*/ 	.byte	0x00, 0xf0, 0x21, 0x00


	//----- nvinfo : EIATTR_KPARAM_INFO
	.align		4
.L_23199:
        /*0118*/ 	.byte	0x04, 0x17
        /*011a*/ 	.short	(.L_23201 - .L_23200)
.L_23200:
        /*011c*/ 	.word	0x00000000
        /*0120*/ 	.short	0x0002
        /*0122*/ 	.short	0x0010
        /*0124*/ 	.byte	0x00, 0xf0, 0x21, 0x00


	//----- nvinfo : EIATTR_KPARAM_INFO
	.align		4
.L_23201:
        /*0128*/ 	.byte	0x04, 0x17
        /*012a*/ 	.short	(.L_23203 - .L_23202)
.L_23202:
        /*012c*/ 	.word	0x00000000
        /*0130*/ 	.short	0x0001
        /*0132*/ 	.short	0x0008
        /*0134*/ 	.byte	0x00, 0xf0, 0x21, 0x00


	//----- nvinfo : EIATTR_KPARAM_INFO
	.align		4
.L_23203:
        /*0138*/ 	.byte	0x04, 0x17
        /*013a*/ 	.short	(.L_23205 - .L_23204)
.L_23204:
        /*013c*/ 	.word	0x00000000
        /*0140*/ 	.short	0x0000
        /*0142*/ 	.short	0x0000
        /*0144*/ 	.byte	0x00, 0xf0, 0x21, 0x00


	//----- nvinfo : EIATTR_SPARSE_MMA_MASK
	.align		4
.L_23205:
        /*0148*/ 	.byte	0x03, 0x50
        /*014a*/ 	.short	0x0000


	//----- nvinfo : EIATTR_MAXREG_COUNT
	.align		4
        /*014c*/ 	.byte	0x03, 0x1b
        /*014e*/ 	.short	0x00ff


	//----- nvinfo : EIATTR_NUM_BARRIERS
	.align		4
        /*0150*/ 	.byte	0x02, 0x4c
        /*0152*/ 	.byte	0x01
	.zero		1


	//----- nvinfo : EIATTR_MERCURY_ISA_VERSION
	.align		4
        /*0154*/ 	.byte	0x03, 0x5f
        /*0156*/ 	.short	0x0101


	//----- nvinfo : EIATTR_COOP_GROUP_MASK_REGIDS
	.align		4
        /*0158*/ 	.byte	0x04, 0x29
        /*015a*/ 	.short	(.L_23207 - .L_23206)


	//   ....[0]....
.L_23206:
        /*015c*/ 	.word	0xffffffff


	//   ....[1]....
        /*0160*/ 	.word	0xffffffff


	//   ....[2]....
        /*0164*/ 	.word	0xffffffff


	//   ....[3]....
        /*0168*/ 	.word	0xffffffff


	//   ....[4]....
        /*016c*/ 	.word	0xffffffff


	//   ....[5]....
        /*0170*/ 	.word	0xffffffff


	//   ....[6]....
        /*0174*/ 	.word	0xffffffff


	//   ....[7]....
        /*0178*/ 	.word	0xffffffff


	//   ....[8]....
        /*017c*/ 	.word	0xffffffff


	//   ....[9]....
        /*0180*/ 	.word	0xffffffff


	//   ....[10]....
        /*0184*/ 	.word	0xffffffff


	//   ....[11]....
        /*0188*/ 	.word	0xffffffff


	//   ....[12]....
        /*018c*/ 	.word	0xffffffff


	//   ....[13]....
        /*0190*/ 	.word	0xffffffff


	//   ....[14]....
        /*0194*/ 	.word	0xffffffff


	//   ....[15]....
        /*0198*/ 	.word	0xffffffff


	//   ....[16]....
        /*019c*/ 	.word	0xffffffff


	//   ....[17]....
        /*01a0*/ 	.word	0xffffffff


	//   ....[18]....
        /*01a4*/ 	.word	0xffffffff


	//   ....[19]....
        /*01a8*/ 	.word	0x05000009


	//   ....[20]....
        /*01ac*/ 	.word	0x05000009


	//   ....[21]....
        /*01b0*/ 	.word	0x05000009


	//   ....[22]....
        /*01b4*/ 	.word	0x05000009


	//   ....[23]....
        /*01b8*/ 	.word	0x05000009


	//   ....[24]....
        /*01bc*/ 	.word	0x05000009


	//----- nvinfo : EIATTR_COOP_GROUP_INSTR_OFFSETS
	.align		4
.L_23207:
        /*01c0*/ 	.byte	0x04, 0x28
        /*01c2*/ 	.short	(.L_23209 - .L_23208)


	//   ....[0]....
.L_23208:
        /*01c4*/ 	.word	0x00001610


	//   ....[1]....
        /*01c8*/ 	.word	0x00002060


	//   ....[2]....
        /*01cc*/ 	.word	0x00002240


	//   ....[3]....
        /*01d0*/ 	.word	0x00002260


	//   ....[4]....
        /*01d4*/ 	.word	0x00002280


	//   ....[5]....
        /*01d8*/ 	.word	0x000022a0


	//   ....[6]....
        /*01dc*/ 	.word	0x00002440


	//   ....[7]....
        /*01e0*/ 	.word	0x00002470


	//   ....[8]....
        /*01e4*/ 	.word	0x00002490


	//   ....[9]....
        /*01e8*/ 	.word	0x000032d0


	//   ....[10]....
        /*01ec*/ 	.word	0x00003340


	//   ....[11]....
        /*01f0*/ 	.word	0x00003370


	//   ....[12]....
        /*01f4*/ 	.word	0x000033f0


	//   ....[13]....
        /*01f8*/ 	.word	0x00003440


	//   ....[14]....
        /*01fc*/ 	.word	0x00003490


	//   ....[15]....
        /*0200*/ 	.word	0x000034b0


	//   ....[16]....
        /*0204*/ 	.word	0x000034d0


	//   ....[17]....
        /*0208*/ 	.word	0x000049b0


	//   ....[18]....
        /*020c*/ 	.word	0x000049f0


	//   ....[19]....
        /*0210*/ 	.word	0x00004ee0


	//   ....[20]....
        /*0214*/ 	.word	0x00004f80


	//   ....[21]....
        /*0218*/ 	.word	0x00005030


	//   ....[22]....
        /*021c*/ 	.word	0x000050d0


	//   ....[23]....
        /*0220*/ 	.word	0x00005140


	//   ....[24]....
        /*0224*/ 	.word	0x000051b0


	//----- nvinfo : EIATTR_EXIT_INSTR_OFFSETS
	.align		4
.L_23209:
        /*0228*/ 	.byte	0x04, 0x1c
        /*022a*/ 	.short	(.L_23211 - .L_23210)


	//   ....[0]....
.L_23210:
        /*022c*/ 	.word	0x00004c70


	//   ....[1]....
        /*0230*/ 	.word	0x00004d80


	//   ....[2]....
        /*0234*/ 	.word	0x00004e70


	//----- nvinfo : EIATTR_CRS_STACK_SIZE
	.align		4
.L_23211:
        /*0238*/ 	.byte	0x04, 0x1e
        /*023a*/ 	.short	(.L_23213 - .L_23212)
.L_23212:
        /*023c*/ 	.word	0x00000000


	//----- nvinfo : EIATTR_CBANK_PARAM_SIZE
	.align		4
.L_23213:
        /*0240*/ 	.byte	0x03, 0x19
        /*0242*/ 	.short	0x007c


	//----- nvinfo : EIATTR_PARAM_CBANK
	.align		4
        /*0244*/ 	.byte	0x04, 0x0a
        /*0246*/ 	.short	(.L_23215 - .L_23214)
	.align		4
.L_23214:
        /*0248*/ 	.word	index@(.nv.constant0._ZN4vllm25paged_attention_v1_kernelI13__nv_bfloat16S1_Li32ELi16ELi128ELNS_18Fp8KVCacheDataTypeE0ELb0EEEvPT_PKS3_PKT0_S9_ifPKiSB_iPKfiiiSD_SD_iiiii)
        /*024c*/ 	.short	0x0210
        /*024e*/ 	.short	0x007c


	//----- nvinfo : EIATTR_SW_WAR
	.align		4
.L_23215:
        /*0250*/ 	.byte	0x04, 0x36
        /*0252*/ 	.short	(.L_23217 - .L_23216)
.L_23216:
        /*0254*/ 	.word	0x00000008
.L_23217:


//--------------------- .nv.info._ZN4vllm25paged_attention_v1_kernelI13__nv_bfloat16S1_Li256ELi16ELi128ELNS_18Fp8KVCacheDataTypeE0ELb1EEEvPT_PKS3_PKT0_S9_ifPKiSB_iPKfiiiSD_SD_iiiii --------------------------
	.section	.nv.info._ZN4vllm25paged_attention_v1_kernelI13__nv_bfloat16S1_Li256ELi16ELi128ELNS_18Fp8KVCacheDataTypeE0ELb1EEEvPT_PKS3_PKT0_S9_ifPKiSB_iPKfiiiSD_SD_iiiii,"",@"SHT_CUDA_INFO"
	.sectionflags	@""
	.align	4


	//----- nvinfo : EIATTR_CUDA_API_VERSION
	.align		4
        /*0000*/ 	.byte	0x04, 0x37
        /*0002*/ 	.short	(.L_23219 - .L_23218)
.L_23218:
        /*0004*/ 	.word	0x00000082


	//----- nvinfo : EIATTR_KPARAM_INFO
	.align		4
.L_23219:
        /*0008*/ 	.byte	0x04, 0x17
        /*000a*/ 	.short	(.L_23221 - .L_23220)
.L_23220:
        /*000c*/ 	.word	0x00000000
        /*0010*/ 	.short	0x0013
        /*0012*/ 	.short	0x0078
        /*0014*/ 	.byte	0x00, 0xf0, 0x11, 0x00


	//----- nvinfo : EIATTR_KPARAM_INFO
	.align		4
.L_23221:
        /*0018*/ 	.byte	0x04, 0x17
        /*001a*/ 	.short	(.L_23223 - .L_23222)
.L_23222:
        /*001c*/ 	.word	0x00000000
        /*0020*/ 	.short	0x0012
        /*0022*/ 	.short	0x0074
        /*0024*/ 	.byte	0x00, 0xf0, 0x11, 0x00


	//----- nvinfo : EIATTR_KPARAM_INFO
	.align		4
.L_23223:
        /*0028*/ 	.byte	0x04, 0x17
        /*002a*/ 	.short	(.L_23225 - .L_23224)
.L_23224:
        /*002c*/ 	.word	0x00000000
        /*0030*/ 	.short	0x0011
        /*0032*/ 	.short	0x0070
        /*0034*/ 	.byte	0x00, 0xf0, 0x11, 0x00


	//----- nvinfo : EIATTR_KPARAM_INFO
	.align		4
.L_23225:
        /*0038*/ 	.byte	0x04, 0x17
        /*003a*/ 	.short	(.L_23227 - .L_23226)
.L_23226:
        /*003c*/ 	.word	0x00000000
        /*0040*/ 	.short	0x0010
        /*0042*/ 	.short	0x006c
        /*0044*/ 	.byte	0x00, 0xf0, 0x11, 0x00


	//----- nvinfo : EIATTR_KPARAM_INFO
	.align		4
.L_23227:
        /*0048*/ 	.byte	0x04, 0x17
        /*004a*/ 	.short	(.L_23229 - .L_23228)
.L_23228:
        /*004c*/ 	.word	0x00000000
        /*0050*/ 	.short	0x000f
        /*0052*/ 	.short	0x0068
        /*0054*/ 	.byte	0x00, 0xf0, 0x11, 0x00


	//----- nvinfo : EIATTR_KPARAM_INFO
	.align		4
.L_23229:
        /*0058*/ 	.byte	0x04, 0x17
        /*005a*/ 	.short	(.L_23231 - .L_23230)
.L_23230:
        /*005c*/ 	.word	0x00000000
        /*0060*/ 	.short	0x000e
        /*0062*/ 	.short	0x0060
        /*0064*/ 	.byte	0x00, 0xf0, 0x21, 0x00


	//----- nvinfo : EIATTR_KPARAM_INFO
	.align		4
.L_23231:
        /*0068*/ 	.byte	0x04, 0x17
        /*006a*/ 	.short	(.L_23233 - .L_23232)
.L_23232:
        /*006c*/ 	.word	0x00000000
        /*0070*/ 	.short	0x000d
        /*0072*/ 	.short	0x0058
        /*0074*/ 	.byte	0x00, 0xf0, 0x21, 0x00


	//----- nvinfo : EIATTR_KPARAM_INFO
	.align		4
.L_23233:
        /*0078*/ 	.byte	0x04, 0x17
        /*007a*/ 	.short	(.L_23235 - .L_23234)
.L_23234:
        /*007c*/ 	.word	0x00000000
        /*0080*/ 	.short	0x000c
        /*0082*/ 	.short	0x0050
        /*0084*/ 	.byte	0x00, 0xf0, 0x11, 0x00


	//----- nvinfo : EIATTR_KPARAM_INFO
	.align		4
.L_23235:
        /*0088*/ 	.byte	0x04, 0x17
        /*008a*/ 	.short	(.L_23237 - .L_23236)
.L_23236:
        /*008c*/ 	.word	0x00000000
        /*0090*/ 	.short	0x000b
        /*0092*/ 	.short	0x004c
        /*0094*/ 	.byte	0x00, 0xf0, 0x11, 0x00


	//----- nvinfo : EIATTR_KPARAM_INFO
	.align		4
.L_23237:
        /*0098*/ 	.byte	0x04, 0x17
        /*009a*/ 	.short	(.L_23239 - .L_23238)
.L_23238:
        /*009c*/ 	.word	0x00000000
        /*00a0*/ 	.short	0x000a
        /*00a2*/ 	.short	0x0048
        /*00a4*/ 	.byte	0x00, 0xf0, 0x11, 0x00


	//----- nvinfo : EIATTR_KPARAM_INFO
	.align		4
.L_23239:
        /*00a8*/ 	.byte	0x04, 0x17
        /*00aa*/ 	.short	(.L_23241 - .L_23240)
.L_23240:
        /*00ac*/ 	.word	0x00000000
        /*00b0*/ 	.short	0x0009
        /*00b2*/ 	.short	0x0040
        /*00b4*/ 	.byte	0x00, 0xf0, 0x21, 0x00


	//----- nvinfo : EIATTR_KPARAM_INFO
	.align		4
.L_23241:
        /*00b8*/ 	.byte	0x04, 0x17
        /*00ba*/ 	.short	(.L_23243 - .L_23242)
.L_23242:
        /*00bc*/ 	.word	0x00000000
        /*00c0*/ 	.short	0x0008
        /*00c2*/ 	.short	0x0038
        /*00c4*/ 	.byte	0x00, 0xf0, 0x11, 0x00


	//----- nvinfo : EIATTR_KPARAM_INFO
	.align		4
.L_23243:
        /*00c8*/ 	.byte	0x04, 0x17
        /*00ca*/ 	.short	(.L_23245 - .L_23244)
.L_23244:
        /*00cc*/ 	.word	0x00000000
        /*00d0*/ 	.short	0x0007
        /*00d2*/ 	.short	0x0030
        /*00d4*/ 	.byte	0x00, 0xf0, 0x21, 0x00


	//----- nvinfo : EIATTR_KPARAM_INFO
	.align		4
.L_23245:
        /*00d8*/ 	.byte	0x04, 0x17
        /*00da*/ 	.short	(.L_23247 - .L_23246)
.L_23246:
        /*00dc*/ 	.word	0x00000000
        /*00e0*/ 	.short	0x0006
        /*00e2*/ 	.short	0x0028
        /*00e4*/ 	.byte	0x00, 0xf0, 0x21, 0x00


	//----- nvinfo : EIATTR_KPARAM_INFO
	.align		4
.L_23247:
        /*00e8*/ 	.byte	0x04, 0x17
        /*00ea*/ 	.short	(.L_23249 - .L_23248)
.L_23248:
        /*00ec*/ 	.word	0x00000000
        /*00f0*/ 	.short	0x0005
        /*00f2*/ 	.short	0x0024
        /*00f4*/ 	.byte	0x00, 0xf0, 0x11, 0x00


	//----- nvinfo : EIATTR_KPARAM_INFO
	.align		4
.L_23249:
        /*00f8*/ 	.byte	0x04, 0x17
        /*00fa*/ 	.short	(.L_23251 - .L_23250)
.L_23250:
        /*00fc*/ 	.word	0x00000000
        /*0100*/ 	.short	0x0004
        /*0102*/ 	.short	0x0020
        /*0104*/ 	.byte	0x00, 0xf0, 0x11, 0x00


	//----- nvinfo : EIATTR_KPARAM_INFO
	.align		4
.L_23251:
        /*0108*/ 	.byte	0x04, 0x17
        /*010a*/ 	.short	(.L_23253 - .L_23252)
.L_23252:
        /*010c*/ 	.word	0x00000000
        /*0110*/ 	.short	0x0003
        /*0112*/ 	.short	0x0018
        /*0114*/ 	.byte	0x00, 0xf0, 0x21, 0x00


	//----- nvinfo : EIATTR_KPARAM_INFO
	.align		4
.L_23253:
        /*0118*/ 	.byte	0x04, 0x17
        /*011a*/ 	.short	(.L_23255 - .L_23254)
.L_23254:
        /*011c*/ 	.word	0x00000000
        /*0120*/ 	.short	0x0002
        /*0122*/ 	.short	0x0010
        /*0124*/ 	.byte	0x00, 0xf0, 0x21, 0x00


	//----- nvinfo : EIATTR_KPARAM_INFO
	.align		4
.L_23255:
        /*0128*/ 	.byte	0x04, 0x17
        /*012a*/ 	.short	(.L_23257 - .L_23256)
.L_23256:
        /*012c*/ 	.word	0x00000000
        /*0130*/ 	.short	0x0001
        /*0132*/ 	.short	0x0008
        /*0134*/ 	.byte	0x00, 0xf0, 0x21, 0x00


	//----- nvinfo : EIATTR_KPARAM_INFO
	.align		4
.L_23257:
        /*0138*/ 	.byte	0x04, 0x17
        /*013a*/ 	.short	(.L_23259 - .L_23258)
.L_23258:
        /*013c*/ 	.word	0x00000000
        /*0140*/ 	.short	0x0000
        /*0142*/ 	.short	0x0000
        /*0144*/ 	.byte	0x00, 0xf0, 0x21, 0x00


	//----- nvinfo : EIATTR_SPARSE_MMA_MASK
	.align		4
.L_23259:
        /*0148*/ 	.byte	0x03, 0x50
        /*014a*/ 	.short	0x0000


	//----- nvinfo : EIATTR_MAXREG_COUNT
	.align		4
        /*014c*/ 	.byte	0x03, 0x1b
        /*014e*/ 	.short	0x00ff


	//----- nvinfo : EIATTR_NUM_BARRIERS
	.align		4
        /*0150*/ 	.byte	0x02, 0x4c
        /*0152*/ 	.byte	0x01
	.zero		1


	//----- nvinfo : EIATTR_MERCURY_ISA_VERSION
	.align		4
        /*0154*/ 	.byte	0x03, 0x5f
        /*0156*/ 	.short	0x0101


	//----- nvinfo : EIATTR_COOP_GROUP_MASK_REGIDS
	.align		4
        /*0158*/ 	.byte	0x04, 0x29
        /*015a*/ 	.short	(.L_23261 - .L_23260)


	//   ....[0]....
.L_23260:
        /*015c*/ 	.word	0xffffffff


	//   ....[1]....
        /*0160*/ 	.word	0xffffffff


	//   ....[2]....
        /*0164*/ 	.word	0xffffffff


	//   ....[3]....
        /*0168*/ 	.word	0xffffffff


	//   ....[4]....
        /*016c*/ 	.word	0xffffffff


	//   ....[5]....
        /*0170*/ 	.word	0xffffffff


	//   ....[6]....
        /*0174*/ 	.word	0xffffffff


	//   ....[7]....
        /*0178*/ 	.word	0xffffffff


	//   ....[8]....
        /*017c*/ 	.word	0xffffffff


	//   ....[9]....
        /*0180*/ 	.word	0xffffffff


	//   ....[10]....
        /*0184*/ 	.word	0xffffffff


	//   ....[11]....
        /*0188*/ 	.word	0xffffffff


	//   ....[12]....
        /*018c*/ 	.word	0xffffffff


	//   ....[13]....
        /*0190*/ 	.word	0xffffffff


	//   ....[14]....
        /*0194*/ 	.word	0xffffffff


	//   ....[15]....
        /*0198*/ 	.word	0xffffffff


	//   ....[16]....
        /*019c*/ 	.word	0xffffffff


	//   ....[17]....
        /*01a0*/ 	.word	0xffffffff


	//   ....[18]....
        /*01a4*/ 	.word	0xffffffff


	//   ....[19]....
        /*01a8*/ 	.word	0xffffffff


	//   ....[20]....
        /*01ac*/ 	.word	0xffffffff


	//   ....[21]....
        /*01b0*/ 	.word	0xffffffff


	//   ....[22]....
        /*01b4*/ 	.word	0xffffffff


	//   ....[23]....
        /*01b8*/ 	.word	0xffffffff


	//   ....[24]....
        /*01bc*/ 	.word	0xffffffff


	//   ....[25]....
        /*01c0*/ 	.word	0xffffffff


	//   ....[26]....
        /*01c4*/ 	.word	0xffffffff


	//   ....[27]....
        /*01c8*/ 	.word	0xffffffff


	//   ....[28]....
        /*01cc*/ 	.word	0xffffffff


	//   ....[29]....
        /*01d0*/ 	.word	0xffffffff


	//   ....[30]....
        /*01d4*/ 	.word	0xffffffff


	//   ....[31]....
        /*01d8*/ 	.word	0xffffffff


	//   ....[32]....
        /*01dc*/ 	.word	0xffffffff


	//   ....[33]....
        /*01e0*/ 	.word	0x0500002a


	//   ....[34]....
        /*01e4*/ 	.word	0x0500002a


	//   ....[35]....
        /*01e8*/ 	.word	0x0500002a


	//   ....[36]....
        /*01ec*/ 	.word	0x0500002a


	//   ....[37]....
        /*01f0*/ 	.word	0x0500002a


	//   ....[38]....
        /*01f4*/ 	.word	0x0500002a


	//----- nvinfo : EIATTR_COOP_GROUP_INSTR_OFFSETS
	.align		4
.L_23261:
        /*01f8*/ 	.byte	0x04, 0x28
        /*01fa*/ 	.short	(.L_23263 - .L_23262)


	//   ....[0]....
.L_23262:
        /*01fc*/ 	.word	0x00005550


	//   ....[1]....
        /*0200*/ 	.word	0x00008850


	//   ....[2]....
        /*0204*/ 	.word	0x00008af0


	//   ....[3]....
        /*0208*/ 	.word	0x00008b10


	//   ....[4]....
        /*020c*/ 	.word	0x00008b30


	//   ....[5]....
        /*0210*/ 	.word	0x00008b50


	//   ....[6]....
        /*0214*/ 	.word	0x00008d00


	//   ....[7]....
        /*0218*/ 	.word	0x00008d30


	//   ....[8]....
        /*021c*/ 	.word	0x00008d50


	//   ....[9]....
        /*0220*/ 	.word	0x00009ba0


	//   ....[10]....
        /*0224*/ 	.word	0x00009c20


	//   ....[11]....
        /*0228*/ 	.word	0x00009c60


	//   ....[12]....
        /*022c*/ 	.word	0x00009cc0


	//   ....[13]....
        /*0230*/ 	.word	0x00009d10


	//   ....[14]....
        /*0234*/ 	.word	0x00009d60


	//   ....[15]....
        /*0238*/ 	.word	0x00009d80


	//   ....[16]....
        /*023c*/ 	.word	0x00009da0


	//   ....[17]....
        /*0240*/ 	.word	0x0000f220


	//   ....[18]....
        /*0244*/ 	.word	0x0000f260


	//   ....[19]....
        /*0248*/ 	.word	0x0000f280


	//   ....[20]....
        /*024c*/ 	.word	0x0000f290


	//   ....[21]....
        /*0250*/ 	.word	0x0000f2a0


	//   ....[22]....
        /*0254*/ 	.word	0x0000f2b0


	//   ....[23]....
        /*0258*/ 	.word	0x0000f2c0


	//   ....[24]....
        /*025c*/ 	.word	0x0000f300


	//   ....[25]....
        /*0260*/ 	.word	0x0000f320


	//   ....[26]....
        /*0264*/ 	.word	0x0000f340


	//   ....[27]....
        /*0268*/ 	.word	0x0000f370


	//   ....[28]....
        /*026c*/ 	.word	0x0000f3a0


	//   ....[29]....
        /*0270*/ 	.word	0x0000f3e0


	//   ....[30]....
        /*0274*/ 	.word	0x0000f420


	//   ....[31]....
        /*0278*/ 	.word	0x0000f460


	//   ....[32]....
        /*027c*/ 	.word	0x0000f4a0


	//   ....[33]....
        /*0280*/ 	.word	0x000104f0


	//   ....[34]....
        /*0284*/ 	.word	0x00010590


	//   ....[35]....
        /*0288*/ 	.word	0x00010640


	//   ....[36]....
        /*028c*/ 	.word	0x000106e0


	//   ....[37]....
        /*0290*/ 	.word	0x00010750


	//   ....[38]....
        /*0294*/ 	.word	0x000107c0


	//----- nvinfo : EIATTR_EXIT_INSTR_OFFSETS
	.align		4
.L_23263:
        /*0298*/ 	.byte	0x04, 0x1c
        /*029a*/ 	.short	(.L_23265 - .L_23264)


	//   ....[0]....
.L_23264:
        /*029c*/ 	.word	0x0000fc60


	//   ....[1]....
        /*02a0*/ 	.word	0x0000fd70


	//   ....[2]....
        /*02a4*/ 	.word	0x00010480


	//----- nvinfo : EIATTR_CRS_STACK_SIZE
	.align		4
.L_23265:
        /*02a8*/ 	.byte	0x04, 0x1e
        /*02aa*/ 	.short	(.L_23267 - .L_23266)
.L_23266:
        /*02ac*/ 	.word	0x00000000


	//----- nvinfo : EIATTR_CBANK_PARAM_SIZE
	.align		4
.L_23267:
        /*02b0*/ 	.byte	0x03, 0x19
        /*02b2*/ 	.short	0x007c


	//----- nvinfo : EIATTR_PARAM_CBANK
	.align		4
        /*02b4*/ 	.byte	0x04, 0x0a
        /*02b6*/ 	.short	(.L_23269 - .L_23268)
	.align		4
.L_23268:
        /*02b8*/ 	.word	index@(.nv.constant0._ZN4vllm25paged_attention_v1_kernelI13__nv_bfloat16S1_Li256ELi16ELi128ELNS_18Fp8KVCacheDataTypeE0ELb1EEEvPT_PKS3_PKT0_S9_ifPKiSB_iPKfiiiSD_SD_iiiii)
        /*02bc*/ 	.short	0x0210
        /*02be*/ 	.short	0x007c


	//----- nvinfo : EIATTR_SW_WAR
	.align		4
.L_23269:
        /*02c0*/ 	.byte	0x04, 0x36
        /*02c2*/ 	.short	(.L_23271 - .L_23270)
.L_23270:
        /*02c4*/ 	.word	0x00000008
.L_23271:


//--------------------- .nv.info._ZN4vllm25paged_attention_v1_kernelI13__nv_bfloat16S1_Li192ELi16ELi128ELNS_18Fp8KVCacheDataTypeE0ELb1EEEvPT_PKS3_PKT0_S9_ifPKiSB_iPKfiiiSD_SD_iiiii --------------------------
	.section	.nv.info._ZN4vllm25paged_attention_v1_kernelI13__nv_bfloat16S1_Li192ELi16ELi128ELNS_18Fp8KVCacheDataTypeE0ELb1EEEvPT_PKS3_PKT0_S9_ifPKiSB_iPKfiiiSD_SD_iiiii,"",@"SHT_CUDA_INFO"
	.sectionflags	@""
	.align	4


	//----- nvinfo : EIATTR_CUDA_API_VERSION
	.align		4
        /*0000*/ 	.byte	0x04, 0x37
        /*0002*/ 	.short	(.L_23273 - .L_23272)
.L_23272:
        /*0004*/ 	.word	0x00000082


	//----- nvinfo : EIATTR_KPARAM_INFO
	.align		4
.L_23273:
        /*0008*/ 	.byte	0x04, 0x17
        /*000a*/ 	.short	(.L_23275 - .L_23274)
.L_23274:
        /*000c*/ 	.word	0x00000000
        /*0010*/ 	.short	0x0013
        /*0012*/ 	.short	0x0078
        /*0014*/ 	.byte	0x00, 0xf0, 0x11, 0x00


	//----- nvinfo : EIATTR_KPARAM_INFO
	.align		4
.L_23275:
        /*0018*/ 	.byte	0x04, 0x17
        /*001a*/ 	.short	(.L_23277 - .L_23276)
.L_23276:
        /*001c*/ 	.word	0x00000000
        /*0020*/ 	.short	0x0012
        /*0022*/ 	.short	0x0074
        /*0024*/ 	.byte	0x00, 0xf0, 0x11, 0x00


	//----- nvinfo : EIATTR_KPARAM_INFO
	.align		4
.L_23277:
        /*0028*/ 	.byte	0x04, 0x17
        /*002a*/ 	.short	(.L_23279 - .L_23278)
.L_23278:
        /*002c*/ 	.word	0x00000000
        /*0030*/ 	.short	0x0011
        /*0032*/ 	.short	0x0070
        /*0034*/ 	.byte	0x00, 0xf0, 0x11, 0x00


	//----- nvinfo : EIATTR_KPARAM_INFO
	.align		4
.L_23279:
        /*0038*/ 	.byte	0x04, 0x17
        /*003a*/ 	.short	(.L_23281 - .L_23280)
.L_23280:
        /*003c*/ 	.word	0x00000000
        /*0040*/ 	.short	0x0010
        /*0042*/ 	.short	0x006c
        /*0044*/ 	.byte	0x00, 0xf0, 0x11, 0x00


	//----- nvinfo : EIATTR_KPARAM_INFO
	.align		4
.L_23281:
        /*0048*/ 	.byte	0x04, 0x17
        /*004a*/ 	.short	(.L_23283 - .L_23282)
.L_23282:
        /*004c*/ 	.word	0x00000000
        /*0050*/ 	.short	0x000f
        /*0052*/ 	.short	0x0068
        /*0054*/ 	.byte	0x00, 0xf0, 0x11, 0x00


	//----- nvinfo : EIATTR_KPARAM_INFO
	.align		4
.L_23283:
        /*0058*/ 	.byte	0x04, 0x17
        /*005a*/ 	.short	(.L_23285 - .L_23284)
.L_23284:
        /*005c*/ 	.word	0x00000000
        /*0060*/ 	.short	0x000e
        /*0062*/ 	.short	0x0060
        /*0064*/ 	.byte	0x00, 0xf0, 0x21, 0x00


	//----- nvinfo : EIATTR_KPARAM_INFO
	.align		4
.L_23285:
        /*0068*/ 	.byte	0x04, 0x17
        /*006a*/ 	.short	(.L_23287 - .L_23286)
.L_23286:
        /*006c*/ 	.word	0x00000000
        /*0070*/ 	.short	0x000d
        /*0072*/ 	.short	0x0058
        /*0074*/ 	.byte	0x00, 0xf0, 0x21, 0x00


	//----- nvinfo : EIATTR_KPARAM_INFO
	.align		4
.L_23287:
        /*0078*/ 	.byte	0x04, 0x17
        /*007a*/ 	.short	(.L_23289 - .L_23288)
.L_23288:
        /*007c*/ 	.word	0x00000000
        /*0080*/ 	.short	0x000c
        /*0082*/ 	.short	0x0050
        /*0084*/ 	.byte	0x00, 0xf0, 0x11, 0x00


	//----- nvinfo : EIATTR_KPARAM_INFO
	.align		4
.L_23289:
        /*0088*/ 	.byte	0x04, 0x17
        /*008a*/ 	.short	(.L_23291 - .L_23290)
.L_23290:
        /*008c*/ 	.word	0x00000000
        /*0090*/ 	.short	0x000b
        /*0092*/ 	.short	0x004c
        /*0094*/ 	.byte	0x00, 0xf0, 0x11, 0x00


	//----- nvinfo : EIATTR_KPARAM_INFO
	.align		4
.L_23291:
        /*0098*/ 	.byte	0x04, 0x17
        /*009a*/ 	.short	(.L_23293 - .L_23292)
.L_23292:
        /*009c*/ 	.word	0x00000000
        /*00a0*/ 	.short	0x000a
        /*00a2*/ 	.short	0x0048
        /*00a4*/ 	.byte	0x00, 0xf0, 0x11, 0x00


	//----- nvinfo : EIATTR_KPARAM_INFO
	.align		4
.L_23293:
        /*00a8*/ 	.byte	0x04, 0x17
        /*00aa*/ 	.short	(.L_23295 - .L_23294)
.L_23294:
        /*00ac*/ 	.word	0x00000000
        /*00b0*/ 	.short	0x0009
        /*00b2*/ 	.short	0x0040
        /*00b4*/ 	.byte	0x00, 0xf0, 0x21, 0x00


	//----- nvinfo : EIATTR_KPARAM_INFO
	.align		4
.L_23295:
        /*00b8*/ 	.byte	0x04, 0x17
        /*00ba*/ 	.short	(.L_23297 - .L_23296)
.L_23296:
        /*00bc*/ 	.word	0x00000000
        /*00c0*/ 	.short	0x0008
        /*00c2*/ 	.short	0x0038
        /*00c4*/ 	.byte	0x00, 0xf0, 0x11, 0x00


	//----- nvinfo : EIATTR_KPARAM_INFO
	.align		4
.L_23297:
        /*00c8*/ 	.byte	0x04, 0x17
        /*00ca*/ 	.short	(.L_23299 - .L_23298)
.L_23298:
        /*00cc*/ 	.word	0x00000000
        /*00d0*/ 	.short	0x0007
        /*00d2*/ 	.short	0x0030
        /*00d4*/ 	.byte	0x00, 0xf0, 0x21, 0x00


	//----- nvinfo : EIATTR_KPARAM_INFO
	.align		4
.L_23299:
        /*00d8*/ 	.byte	0x04, 0x17
        /*00da*/ 	.short	(.L_23301 - .L_23300)
.L_23300:
        /*00dc*/ 	.word	0x00000000
        /*00e0*/ 	.short	0x0006
        /*00e2*/ 	.short	0x0028
        /*00e4*/ 	.byte	0x00, 0xf0, 0x21, 0x00


	//----- nvinfo : EIATTR_KPARAM_INFO
	.align		4
.L_23301:
        /*00e8*/ 	.byte	0x04, 0x17
        /*00ea*/ 	.short	(.L_23303 - .L_23302)
.L_23302:
        /*00ec*/ 	.word	0x00000000
        /*00f0*/ 	.short	0x0005
        /*00f2*/ 	.short	0x0024
        /*00f4*/ 	.byte	0x00, 0xf0, 0x11, 0x00


	//----- nvinfo : EIATTR_KPARAM_INFO
	.align		4
.L_23303:
        /*00f8*/ 	.byte	0x04, 0x17
        /*00fa*/ 	.short	(.L_23305 - .L_23304)
.L_23304:
        /*00fc*/ 	.word	0x00000000
        /*0100*/ 	.short	0x0004
        /*0102*/ 	.short	0x0020
        /*0104*/ 	.byte	0x00, 0xf0, 0x11, 0x00


	//----- nvinfo : EIATTR_KPARAM_INFO
	.align		4
.L_23305:
        /*0108*/ 	.byte	0x04, 0x17
        /*010a*/ 	.short	(.L_23307 - .L_23306)
.L_23306:
        /*010c*/ 	.word	0x00000000
        /*0110*/ 	.short	0x0003
        /*0112*/ 	.short	0x0018
        /*0114*/ 	.byte	0x00, 0xf0, 0x21, 0x00


	//----- nvinfo : EIATTR_KPARAM_INFO
	.align		4
.L_23307:
        /*0118*/ 	.byte	0x04, 0x17
        /*011a*/ 	.short	(.L_23309 - .L_23308)
.L_23308:
        /*011c*/ 	.word	0x00000000
        /*0120*/ 	.short	0x0002
        /*0122*/ 	.short	0x0010
        /*0124*/ 	.byte	0x00, 0xf0, 0x21, 0x00


	//----- nvinfo : EIATTR_KPARAM_INFO
	.align		4
.L_23309:
        /*0128*/ 	.byte	0x04, 0x17
        /*012a*/ 	.short	(.L_23311 - .L_23310)
.L_23310:
        /*012c*/ 	.word	0x00000000
        /*0130*/ 	.short	0x0001
        /*0132*/ 	.short	0x0008
        /*0134*/ 	.byte	0x00, 0xf0, 0x21, 0x00


	//----- nvinfo : EIATTR_KPARAM_INFO
	.align		4
.L_23311:
        /*0138*/ 	.byte	0x04, 0x17
        /*013a*/ 	.short	(.L_23313 - .L_23312)
.L_23312:
        /*013c*/ 	.word	0x00000000
        /*0140*/ 	.short	0x0000
        /*0142*/ 	.short	0x0000
        /*0144*/ 	.byte	0x00, 0xf0, 0x21, 0x00


	//----- nvinfo : EIATTR_SPARSE_MMA_MASK
	.align		4
.L_23313:
        /*0148*/ 	.byte	0x03, 0x50
        /*014a*/ 	.short	0x0000


	//----- nvinfo : EIATTR_MAXREG_COUNT
	.align		4
        /*014c*/ 	.byte	0x03, 0x1b
        /*014e*/ 	.short	0x00ff


	//----- nvinfo : EIATTR_NUM_BARRIERS
	.align		4
        /*0150*/ 	.byte	0x02, 0x4c
        /*0152*/ 	.byte	0x01
	.zero		1


	//----- nvinfo : EIATTR_MERCURY_ISA_VERSION
	.align		4
        /*0154*/ 	.byte	0x03, 0x5f
        /*0156*/ 	.short	0x0101


	//----- nvinfo : EIATTR_COOP_GROUP_MASK_REGIDS
	.align		4
        /*0158*/ 	.byte	0x04, 0x29
        /*015a*/ 	.short	(.L_23315 - .L_23314)


	//   ....[0]....
.L_23314:
        /*015c*/ 	.word	0xffffffff


	//   ....[1]....
        /*0160*/ 	.word	0xffffffff


	//   ....[2]....
        /*0164*/ 	.word	0xffffffff


	//   ....[3]....
        /*0168*/ 	.word	0xffffffff


	//   ....[4]....
        /*016c*/ 	.word	0xffffffff


	//   ....[5]....
        /*0170*/ 	.word	0xffffffff


	//   ....[6]....
        /*0174*/ 	.word	0xffffffff


	//   ....[7]....
        /*0178*/ 	.word	0xffffffff


	//   ....[8]....
        /*017c*/ 	.word	0xffffffff


	//   ....[9]....
        /*0180*/ 	.word	0xffffffff


	//   ....[10]....
        /*0184*/ 	.word	0xffffffff


	//   ....[11]....
        /*0188*/ 	.word	0xffffffff


	//   ....[12]....
        /*018c*/ 	.word	0xffffffff


	//   ....[13]....
        /*0190*/ 	.word	0xffffffff


	//   ....[14]....
        /*0194*/ 	.word	0xffffffff


	//   ....[15]....
        /*0198*/ 	.word	0xffffffff


	//   ....[16]....
        /*019c*/ 	.word	0xffffffff


	//   ....[17]....
        /*01a0*/ 	.word	0xffffffff


	//   ....[18]....
        /*01a4*/ 	.word	0xffffffff


	//   ....[19]....
        /*01a8*/ 	.word	0xffffffff


	//   ....[20]....
        /*01ac*/ 	.word	0xffffffff


	//   ....[21]....
        /*01b0*/ 	.word	0xffffffff


	//   ....[22]....
        /*01b4*/ 	.word	0xffffffff


	//   ....[23]....
        /*01b8*/ 	.word	0xffffffff


	//   ....[24]....
        /*01bc*/ 	.word	0xffffffff


	//   ....[25]....
        /*01c0*/ 	.word	0xffffffff


	//   ....[26]....
        /*01c4*/ 	.word	0xffffffff


	//   ....[27]....
        /*01c8*/ 	.word	0xffffffff


	//   ....[28]....
        /*01cc*/ 	.word	0xffffffff


	//   ....[29]....
        /*01d0*/ 	.word	0x05000021


	//   ....[30]....
        /*01d4*/ 	.word	0x05000021


	//   ....[31]....
        /*01d8*/ 	.word	0x05000021


	//   ....[32]....
        /*01dc*/ 	.word	0x05000021


	//   ....[33]....
        /*01e0*/ 	.word	0x05000021


	//   ....[34]....
        /*01e4*/ 	.word	0x05000021


	//----- nvinfo : EIATTR_COOP_GROUP_INSTR_OFFSETS
	.align		4
.L_23315:
        /*01e8*/ 	.byte	0x04, 0x28
        /*01ea*/ 	.short	(.L_23317 - .L_23316)


	//   ....[0]....
.L_23316:
        /*01ec*/ 	.word	0x000044f0


	//   ....[1]....
        /*01f0*/ 	.word	0x00007130


	//   ....[2]....
        /*01f4*/ 	.word	0x00007410


	//   ....[3]....
        /*01f8*/ 	.word	0x00007430


	//   ....[4]....
        /*01fc*/ 	.word	0x00007450


	//   ....[5]....
        /*0200*/ 	.word	0x00007470


	//   ....[6]....
        /*0204*/ 	.word	0x000075e0


	//   ....[7]....
        /*0208*/ 	.word	0x00007600


	//   ....[8]....
        /*020c*/ 	.word	0x00007640


	//   ....[9]....
        /*0210*/ 	.word	0x000084a0


	//   ....[10]....
        /*0214*/ 	.word	0x00008510


	//   ....[11]....
        /*0218*/ 	.word	0x00008540


	//   ....[12]....
        /*021c*/ 	.word	0x000085c0


	//   ....[13]....
        /*0220*/ 	.word	0x00008610


	//   ....[14]....
        /*0224*/ 	.word	0x00008660


	//   ....[15]....
        /*0228*/ 	.word	0x00008680


	//   ....[16]....
        /*022c*/ 	.word	0x000086a0


	//   ....[17]....
        /*0230*/ 	.word	0x0000c9f0


	//   ....[18]....
        /*0234*/ 	.word	0x0000ca30


	//   ....[19]....
        /*0238*/ 	.word	0x0000ca70


	//   ....[20]....
        /*023c*/ 	.word	0x0000ca90


	//   ....[21]....
        /*0240*/ 	.word	0x0000caa0


	//   ....[22]....
        /*0244*/ 	.word	0x0000cab0


	//   ....[23]....
        /*0248*/ 	.word	0x0000cad0


	//   ....[24]....
        /*024c*/ 	.word	0x0000cb00


	//   ....[25]....
        /*0250*/ 	.word	0x0000cb20


	//   ....[26]....
        /*0254*/ 	.word	0x0000cb50


	//   ....[27]....
        /*0258*/ 	.word	0x0000cb80


	//   ....[28]....
        /*025c*/ 	.word	0x0000cbc0


	//   ....[29]....
        /*0260*/ 	.word	0x0000d8d0


	//   ....[30]....
        /*0264*/ 	.word	0x0000d970


	//   ....[31]....
        /*0268*/ 	.word	0x0000da20


	//   ....[32]....
        /*026c*/ 	.word	0x0000dac0


	//   ....[33]....
        /*0270*/ 	.word	0x0000db30


	//   ....[34]....
        /*0274*/ 	.word	0x0000dba0


	//----- nvinfo : EIATTR_EXIT_INSTR_OFFSETS
	.align		4
.L_23317:
        /*0278*/ 	.byte	0x04, 0x1c
        /*027a*/ 	.short	(.L_23319 - .L_23318)


	//   ....[0]....
.L_23318:
        /*027c*/ 	.word	0x0000d220


	//   ....[1]....
        /*0280*/ 	.word	0x0000d320


	//   ....[2]....
        /*0284*/ 	.word	0x0000d870


	//----- nvinfo : EIATTR_CRS_STACK_SIZE
	.align		4
.L_23319:
        /*0288*/ 	.byte	0x04, 0x1e
        /*028a*/ 	.short	(.L_23321 - .L_23320)
.L_23320:
        /*028c*/ 	.word	0x00000000


	//----- nvinfo : EIATTR_CBANK_PARAM_SIZE
	.align		4
.L_23321:
        /*0290*/ 	.byte	0x03, 0x19
        /*0292*/ 	.short	0x007c


	//----- nvinfo : EIATTR_PARAM_CBANK
	.align		4
        /*0294*/ 	.byte	0x04, 0x0a
        /*0296*/ 	.short	(.L_23323 - .L_23322)
	.align		4
.L_23322:
        /*0298*/ 	.word	index@(.nv.constant0._ZN4vllm25paged_attention_v1_kernelI13__nv_bfloat16S1_Li192ELi16ELi128ELNS_18Fp8KVCacheDataTypeE0ELb1EEEvPT_PKS3_PKT0_S9_ifPKiSB_iPKfiiiSD_SD_iiiii)
        /*029c*/ 	.short	0x0210
        /*029e*/ 	.short	0x007c


	//----- nvinfo : EIATTR_SW_WAR
	.align		4
.L_23323:
        /*02a0*/ 	.byte	0x04, 0x36
        /*02a2*/ 	.short	(.L_23325 - .L_23324)
.L_23324:
        /*02a4*/ 	.word	0x00000008
.L_23325:


//--------------------- .nv.info._ZN4vllm25paged_attention_v1_kernelI13__nv_bfloat16S1_Li128ELi16ELi128ELNS_18Fp8KVCacheDataTypeE0ELb1EEEvPT_PKS3_PKT0_S9_ifPKiSB_iPKfiiiSD_SD_iiiii --------------------------
	.section	.nv.info._ZN4vllm25paged_attention_v1_kernelI13__nv_bfloat16S1_Li128ELi16ELi128ELNS_18Fp8KVCacheDataTypeE0ELb1EEEvPT_PKS3_PKT0_S9_ifPKiSB_iPKfiiiSD_SD_iiiii,"",@"SHT_CUDA_INFO"
	.sectionflags	@""
	.align	4


	//----- nvinfo : EIATTR_CUDA_API_VERSION
	.align		4
        /*0000*/ 	.byte	0x04, 0x37
        /*0002*/ 	.short	(.L_23327 - .L_23326)
.L_23326:
        /*0004*/ 	.word	0x00000082


	//----- nvinfo : EIATTR_KPARAM_INFO
	.align		4
.L_23327:
        /*0008*/ 	.byte	0x04, 0x17
        /*000a*/ 	.short	(.L_23329 - .L_23328)
.L_23328:
        /*000c*/ 	.word	0x00000000
        /*0010*/ 	.short	0x0013
        /*0012*/ 	.short	0x0078
        /*0014*/ 	.byte	0x00, 0xf0, 0x11, 0x00


	//----- nvinfo : EIATTR_KPARAM_INFO
	.align		4
.L_23329:
        /*0018*/ 	.byte	0x04, 0x17
        /*001a*/ 	.short	(.L_23331 - .L_23330)
.L_23330:
        /*001c*/ 	.word	0x00000000
        /*0020*/ 	.short	0x0012
        /*0022*/ 	.short	0x0074
        /*0024*/ 	.byte	0x00, 0xf0, 0x11, 0x00


	//----- nvinfo : EIATTR_KPARAM_INFO
	.align		4
.L_23331:
        /*0028*/ 	.byte	0x04, 0x17
        /*002a*/ 	.short	(.L_23333 - .L_23332)
.L_23332:
        /*002c*/ 	.word	0x00000000
        /*0030*/ 	.short	0x0011
        /*0032*/ 	.short	0x0070
        /*0034*/ 	.byte	0x00, 0xf0, 0x11, 0x00


	//----- nvinfo : EIATTR_KPARAM_INFO
	.align		4
.L_23333:
        /*0038*/ 	.byte	0x04, 0x17
        /*003a*/ 	.short	(.L_23335 - .L_23334)
.L_23334:
        /*003c*/ 	.word	0x00000000
        /*0040*/ 	.short	0x0010
        /*0042*/ 	.short	0x006c
        /*0044*/ 	.byte	0x00, 0xf0, 0x11, 0x00


	//----- nvinfo : EIATTR_KPARAM_INFO
	.align		4
.L_23335:
        /*0048*/ 	.byte	0x04, 0x17
        /*004a*/ 	.short	(.L_23337 - .L_23336)
.L_23336:
        /*004c*/ 	.word	0x00000000
        /*0050*/ 	.short	0x000f
        /*0052*/ 	.short	0x0068
        /*0054*/ 	.byte	0x00, 0xf0, 0x11, 0x00


	//----- nvinfo : EIATTR_KPARAM_INFO
	.align		4
.L_23337:
        /*0058*/ 	.byte	0x04, 0x17
        /*005a*/ 	.short	(.L_23339 - .L_23338)
.L_23338:
        /*005c*/ 	.word	0x00000000
        /*0060*/ 	.short	0x000e
        /*0062*/ 	.short	0x0060
        /*0064*/ 	.byte	0x00, 0xf0, 0x21, 0x00


	//----- nvinfo : EIATTR_KPARAM_INFO
	.align		4
.L_23339:
        /*0068*/ 	.byte	0x04, 0x17
        /*006a*/ 	.short	(.L_23341 - .L_23340)
.L_23340:
        /*006c*/ 	.word	0x00000000
        /*0070*/ 	.short	0x000d
        /*0072*/ 	.short	0x0058
        /*0074*/ 	.byte	0x00, 0xf0, 0x21, 0x00


	//----- nvinfo : EIATTR_KPARAM_INFO
	.align		4
.L_23341:
        /*0078*/ 	.byte	0x04, 0x17
        /*007a*/ 	.short	(.L_23343 - .L_23342)
.L_23342:
        /*007c*/ 	.word	0x00000000
        /*0080*/ 	.short	0x000c
        /*0082*/ 	.short	0x0050
        /*0084*/ 	.byte	0x00, 0xf0, 0x11, 0x00


	//----- nvinfo : EIATTR_KPARAM_INFO
	.align		4
.L_23343:
        /*0088*/ 	.byte	0x04, 0x17
        /*008a*/ 	.short	(.L_23345 - .L_23344)
.L_23344:
        /*008c*/ 	.word	0x00000000
        /*0090*/ 	.short	0x000b
        /*0092*/ 	.short	0x004c
        /*0094*/ 	.byte	0x00, 0xf0, 0x11, 0x00


	//----- nvinfo : EIATTR_KPARAM_INFO
	.align		4
.L_23345:
        /*0098*/ 	.byte	0x04, 0x17
        /*009a*/ 	.short	(.L_23347 - .L_23346)
.L_23346:
        /*009c*/ 	.word	0x00000000
        /*00a0*/ 	.short	0x000a
        /*00a2*/ 	.short	0x0048
        /*00a4*/ 	.byte	0x00, 0xf0, 0x11, 0x00


	//----- nvinfo : EIATTR_KPARAM_INFO
	.align		4
.L_23347:
        /*00a8*/ 	.byte	0x04, 0x17
        /*00aa*/ 	.short	(.L_23349 - .L_23348)
.L_23348:
        /*00ac*/ 	.word	0x00000000
        /*00b0*/ 	.short	0x0009
        /*00b2*/ 	.short	0x0040
        /*00b4*/ 	.byte	0x00, 0xf0, 0x21, 0x00


	//----- nvinfo : EIATTR_KPARAM_INFO
	.align		4
.L_23349:
        /*00b8*/ 	.byte	0x04, 0x17
        /*00ba*/ 	.short	(.L_23351 - .L_23350)
.L_23350:
        /*00bc*/ 	.word	0x00000000
        /*00c0*/ 	.short	0x0008
        /*00c2*/ 	.short	0x0038
        /*00c4*/ 	.byte	0x00, 0xf0, 0x11, 0x00


	//----- nvinfo : EIATTR_KPARAM_INFO
	.align		4
.L_23351:
        /*00c8*/ 	.byte	0x04, 0x17
        /*00ca*/ 	.short	(.L_23353 - .L_23352)
.L_23352:
        /*00cc*/ 	.word	0x00000000
        /*00d0*/ 	.short	0x0007
        /*00d2*/ 	.short	0x0030
        /*00d4*/ 	.byte	0x00, 0xf0, 0x21, 0x00


	//----- nvinfo : EIATTR_KPARAM_INFO
	.align		4
.L_23353:
        /*00d8*/ 	.byte	0x04, 0x17
        /*00da*/ 	.short	(.L_23355 - .L_23354)
.L_23354:
        /*00dc*/ 	.word	0x00000000
        /*00e0*/ 	.short	0x0006
        /*00e2*/ 	.short	0x0028
        /*00e4*/ 	.byte	0x00, 0xf0, 0x21, 0x00


	//----- nvinfo : EIATTR_KPARAM_INFO
	.align		4
.L_23355:
        /*00e8*/ 	.byte	0x04, 0x17
        /*00ea*/ 	.short	(.L_23357 - .L_23356)
.L_23356:
        /*00ec*/ 	.word	0x00000000
        /*00f0*/ 	.short	0x0005
        /*00f2*/ 	.short	0x0024
        /*00f4*/ 	.byte	0x00, 0xf0, 0x11, 0x00


	//----- nvinfo : EIATTR_KPARAM_INFO
	.align		4
.L_23357:
        /*00f8*/ 	.byte	0x04, 0x17
        /*00fa*/ 	.short	(.L_23359 - .L_23358)
.L_23358:
        /*00fc*/ 	.word	0x00000000
        /*0100*/ 	.short	0x0004
        /*0102*/ 	.short	0x0020
        /*0104*/ 	.byte	0x00, 0xf0, 0x11, 0x00


	//----- nvinfo : EIATTR_KPARAM_INFO
	.align		4
.L_23359:
        /*0108*/ 	.byte	0x04, 0x17
        /*010a*/ 	.short	(.L_23361 - .L_23360)
.L_23360:
        /*010c*/ 	.word	0x00000000
        /*0110*/ 	.short	0x0003
        /*0112*/ 	.short	0x0018
        /*0114*/ 	.byte	0x00, 0xf0, 0x21, 0x00


	//----- nvinfo : EIATTR_KPARAM_INFO
	.align		4
.L_23361:
        /*0118*/ 	.byte	0x04, 0x17
        /*011a*/ 	.short	(.L_23363 - .L_23362)
.L_23362:
        /*011c*/ 	.word	0x00000000
        /*0120*/ 	.short	0x0002
        /*0122*/ 	.short	0x0010
        /*0124*/ 	.byte	0x00, 0xf0, 0x21, 0x00


	//----- nvinfo : EIATTR_KPARAM_INFO
	.align		4
.L_23363:
        /*0128*/ 	.byte	0x04, 0x17
        /*012a*/ 	.short	(.L_23365 - .L_23364)
.L_23364:
        /*012c*/ 	.word	0x00000000
        /*0130*/ 	.short	0x0001
        /*0132*/ 	.short	0x0008
        /*0134*/ 	.byte	0x00, 0xf0, 0x21, 0x00


	//----- nvinfo : EIATTR_KPARAM_INFO
	.align		4
.L_23365:
        /*0138*/ 	.byte	0x04, 0x17
        /*013a*/ 	.short	(.L_23367 - .L_23366)
.L_23366:
        /*013c*/ 	.word	0x00000000
        /*0140*/ 	.short	0x0000
        /*0142*/ 	.short	0x0000
        /*0144*/ 	.byte	0x00, 0xf0, 0x21, 0x00


	//----- nvinfo : EIATTR_SPARSE_MMA_MASK
	.align		4
.L_23367:
        /*0148*/ 	.byte	0x03, 0x50
        /*014a*/ 	.short	0x0000


	//----- nvinfo : EIATTR_MAXREG_COUNT
	.align		4
        /*014c*/ 	.byte	0x03, 0x1b
        /*014e*/ 	.short	0x00ff


	//----- nvinfo : EIATTR_NUM_BARRIERS
	.align		4
        /*0150*/ 	.byte	0x02, 0x4c
        /*0152*/ 	.byte	0x01
	.zero		1


	//----- nvinfo : EIATTR_MERCURY_ISA_VERSION
	.align		4
        /*0154*/ 	.byte	0x03, 0x5f
        /*0156*/ 	.short	0x0101


	//----- nvinfo : EIATTR_COOP_GROUP_MASK_REGIDS
	.align		4
        /*0158*/ 	.byte	0x04, 0x29
        /*015a*/ 	.short	(.L_23369 - .L_23368)


	//   ....[0]....
.L_23368:
        /*015c*/ 	.word	0xffffffff


	//   ....[1]....
        /*0160*/ 	.word	0xffffffff


	//   ....[2]....
        /*0164*/ 	.word	0xffffffff


	//   ....[3]....
        /*0168*/ 	.word	0xffffffff


	//   ....[4]....
        /*016c*/ 	.word	0xffffffff


	//   ....[5]....
        /*0170*/ 	.word	0xffffffff


	//   ....[6]....
        /*0174*/ 	.word	0xffffffff


	//   ....[7]....
        /*0178*/ 	.word	0xffffffff


	//   ....[8]....
        /*017c*/ 	.word	0xffffffff


	//   ....[9]....
        /*0180*/ 	.word	0xffffffff


	//   ....[10]....
        /*0184*/ 	.word	0xffffffff


	//   ....[11]....
        /*0188*/ 	.word	0xffffffff


	//   ....[12]....
        /*018c*/ 	.word	0xffffffff


	//   ....[13]....
        /*0190*/ 	.word	0xffffffff


	//   ....[14]....
        /*0194*/ 	.word	0xffffffff


	//   ....[15]....
        /*0198*/ 	.word	0xffffffff


	//   ....[16]....
        /*019c*/ 	.word	0xffffffff


	//   ....[17]....
        /*01a0*/ 	.word	0xffffffff


	//   ....[18]....
        /*01a4*/ 	.word	0xffffffff


	//   ....[19]....
        /*01a8*/ 	.word	0xffffffff


	//   ....[20]....
        /*01ac*/ 	.word	0xffffffff


	//   ....[21]....
        /*01b0*/ 	.word	0xffffffff


	//   ....[22]....
        /*01b4*/ 	.word	0xffffffff


	//   ....[23]....
        /*01b8*/ 	.word	0xffffffff


	//   ....[24]....
        /*01bc*/ 	.word	0xffffffff


	//   ....[25]....
        /*01c0*/ 	.word	0x0500001a


	//   ....[26]....
        /*01c4*/ 	.word	0x0500001a


	//   ....[27]....
        /*01c8*/ 	.word	0x0500001a


	//   ....[28]....
        /*01cc*/ 	.word	0x0500001a


	//   ....[29]....
        /*01d0*/ 	.word	0x0500001a


	//   ....[30]....
        /*01d4*/ 	.word	0x0500001a


	//----- nvinfo : EIATTR_COOP_GROUP_INSTR_OFFSETS
	.align		4
.L_23369:
        /*01d8*/ 	.byte	0x04, 0x28
        /*01da*/ 	.short	(.L_23371 - .L_23370)


	//   ....[0]....
.L_23370:
        /*01dc*/ 	.word	0x00003430


	//   ....[1]....
        /*01e0*/ 	.word	0x000052e0


	//   ....[2]....
        /*01e4*/ 	.word	0x00005500


	//   ....[3]....
        /*01e8*/ 	.word	0x00005520


	//   ....[4]....
        /*01ec*/ 	.word	0x00005540


	//   ....[5]....
        /*01f0*/ 	.word	0x00005560


	//   ....[6]....
        /*01f4*/ 	.word	0x000056f0


	//   ....[7]....
        /*01f8*/ 	.word	0x00005710


	//   ....[8]....
        /*01fc*/ 	.word	0x00005750


	//   ....[9]....
        /*0200*/ 	.word	0x00006590


	//   ....[10]....
        /*0204*/ 	.word	0x00006620


	//   ....[11]....
        /*0208*/ 	.word	0x00006670


	//   ....[12]....
        /*020c*/ 	.word	0x000066d0


	//   ....[13]....
        /*0210*/ 	.word	0x00006700


	//   ....[14]....
        /*0214*/ 	.word	0x00006750


	//   ....[15]....
        /*0218*/ 	.word	0x00006770


	//   ....[16]....
        /*021c*/ 	.word	0x00006790


	//   ....[17]....
        /*0220*/ 	.word	0x00009990


	//   ....[18]....
        /*0224*/ 	.word	0x000099d0


	//   ....[19]....
        /*0228*/ 	.word	0x00009a10


	//   ....[20]....
        /*022c*/ 	.word	0x00009a30


	//   ....[21]....
        /*0230*/ 	.word	0x00009a40


	//   ....[22]....
        /*0234*/ 	.word	0x00009a50


	//   ....[23]....
        /*0238*/ 	.word	0x00009a60


	//   ....[24]....
        /*023c*/ 	.word	0x00009aa0


	//   ....[25]....
        /*0240*/ 	.word	0x0000a460


	//   ....[26]....
        /*0244*/ 	.word	0x0000a500


	//   ....[27]....
        /*0248*/ 	.word	0x0000a5b0


	//   ....[28]....
        /*024c*/ 	.word	0x0000a650


	//   ....[29]....
        /*0250*/ 	.word	0x0000a6c0


	//   ....[30]....
        /*0254*/ 	.word	0x0000a730


	//----- nvinfo : EIATTR_EXIT_INSTR_OFFSETS
	.align		4
.L_23371:
        /*0258*/ 	.byte	0x04, 0x1c
        /*025a*/ 	.short	(.L_23373 - .L_23372)


	//   ....[0]....
.L_23372:
        /*025c*/ 	.word	0x00009f60


	//   ....[1]....
        /*0260*/ 	.word	0x0000a070


	//   ....[2]....
        /*0264*/ 	.word	0x0000a400


	//----- nvinfo : EIATTR_CRS_STACK_SIZE
	.align		4
.L_23373:
        /*0268*/ 	.byte	0x04, 0x1e
        /*026a*/ 	.short	(.L_23375 - .L_23374)
.L_23374:
        /*026c*/ 	.word	0x00000000


	//----- nvinfo : EIATTR_CBANK_PARAM_SIZE
	.align		4
.L_23375:
        /*0270*/ 	.byte	0x03, 0x19
        /*0272*/ 	.short	0x007c


	//----- nvinfo : EIATTR_PARAM_CBANK
	.align		4
        /*0274*/ 	.byte	0x04, 0x0a
        /*0276*/ 	.short	(.L_23377 - .L_23376)
	.align		4
.L_23376:
        /*0278*/ 	.word	index@(.nv.constant0._ZN4vllm25paged_attention_v1_kernelI13__nv_bfloat16S1_Li128ELi16ELi128ELNS_18Fp8KVCacheDataTypeE0ELb1EEEvPT_PKS3_PKT0_S9_ifPKiSB_iPKfiiiSD_SD_iiiii)
        /*027c*/ 	.short	0x0210
        /*027e*/ 	.short	0x007c


	//----- nvinfo : EIATTR_SW_WAR
	.align		4
.L_23377:
        /*0280*/ 	.byte	0x04, 0x36
        /*0282*/ 	.short	(.L_23379 - .L_23378)
.L_23378:
        /*0284*/ 	.word	0x00000008
.L_23379:


//--------------------- .nv.info._ZN4vllm25paged_attention_v1_kernelI13__nv_bfloat16S1_Li120ELi16ELi128ELNS_18Fp8KVCacheDataTypeE0ELb1EEEvPT_PKS3_PKT0_S9_ifPKiSB_iPKfiiiSD_SD_iiiii --------------------------
	.section	.nv.info._ZN4vllm25paged_attention_v1_kernelI13__nv_bfloat16S1_Li120ELi16ELi128ELNS_18Fp8KVCacheDataTypeE0ELb1EEEvPT_PKS3_PKT0_S9_ifPKiSB_iPKfiiiSD_SD_iiiii,"",@"SHT_CUDA_INFO"
	.sectionflags	@""
	.align	4


	//----- nvinfo : EIATTR_CUDA_API_VERSION
	.align		4
        /*0000*/ 	.byte	0x04, 0x37
        /*0002*/ 	.short	(.L_23381 - .L_23380)
.L_23380:
        /*0004*/ 	.word	0x00000082


	//----- nvinfo : EIATTR_KPARAM_INFO
	.align		4
.L_23381:
        /*0008*/ 	.byte	0x04, 0x17
        /*000a*/ 	.short	(.L_23383 - .L_23382)
.L_23382:
        /*000c*/ 	.word	0x00000000
        /*0010*/ 	.short	0x0013
        /*0012*/ 	.short	0x0078
        /*0014*/ 	.byte	0x00, 0xf0, 0x11, 0x00


	//----- nvinfo : EIATTR_KPARAM_INFO
	.align		4
.L_23383:
        /*0018*/ 	.byte	0x04, 0x17
        /*001a*/ 	.short	(.L_23385 - .L_23384)
.L_23384:
        /*001c*/ 	.word	0x00000000
        /*0020*/ 	.short	0x0012
        /*0022*/ 	.short	0x0074
        /*0024*/ 	.byte	0x00, 0xf0, 0x11, 0x00


	//----- nvinfo : EIATTR_KPARAM_INFO
	.align		4
.L_23385:
        /*0028*/ 	.byte	0x04, 0x17
        /*002a*/ 	.short	(.L_23387 - .L_23386)
.L_23386:
        /*002c*/ 	.word	0x00000000
        /*0030*/ 	.short	0x0011
        /*0032*/ 	.short	0x0070
        /*0034*/ 	.byte	0x00, 0xf0, 0x11, 0x00


	//----- nvinfo : EIATTR_KPARAM_INFO
	.align		4
.L_23387:
        /*0038*/ 	.byte	0x04, 0x17
        /*003a*/ 	.short	(.L_23389 - .L_23388)
.L_23388:
        /*003c*/ 	.word	0x00000000
        /*0040*/ 	.short	0x0010
        /*0042*/ 	.short	0x006c
        /*0044*/ 	.byte	0x00, 0xf0, 0x11, 0x00


	//----- nvinfo : EIATTR_KPARAM_INFO
	.align		4
.L_23389:
        /*0048*/ 	.byte	0x04, 0x17
        /*004a*/ 	.short	(.L_23391 - .L_23390)
.L_23390:
        /*004c*/ 	.word	0x00000000
        /*0050*/ 	.short	0x000f
        /*0052*/ 	.short	0x0068
        /*0054*/ 	.byte	0x00, 0xf0, 0x11, 0x00


	//----- nvinfo : EIATTR_KPARAM_INFO
	.align		4
.L_23391:
        /*0058*/ 	.byte	0x04, 0x17
        /*005a*/ 	.short	(.L_23393 - .L_23392)
.L_23392:
        /*005c*/ 	.word	0x00000000
        /*0060*/ 	.short	0x000e
        /*0062*/ 	.short	0x0060
        /*0064*/ 	.byte	0x00, 0xf0, 0x21, 0x00


	//----- nvinfo : EIATTR_KPARAM_INFO
	.align		4
.L_23393:
        /*0068*/ 	.byte	0x04, 0x17
        /*006a*/ 	.short	(.L_23395 - .L_23394)
.L_23394:
        /*006c*/ 	.word	0x00000000
        /*0070*/ 	.short	0x000d
        /*0072*/ 	.short	0x0058
        /*0074*/ 	.byte	0x00, 0xf0, 0x21, 0x00


	//----- nvinfo : EIATTR_KPARAM_INFO
	.align		4
.L_23395:
        /*0078*/ 	.byte	0x04, 0x17
        /*007a*/ 	.short	(.L_23397 - .L_23396)
.L_23396:
        /*007c*/ 	.word	0x00000000
        /*0080*/ 	.short	0x000c
        /*0082*/ 	.short	0x0050
        /*0084*/ 	.byte	0x00, 0xf0, 0x11, 0x00


	//----- nvinfo : EIATTR_KPARAM_INFO
	.align		4
.L_23397:
        /*0088*/ 	.byte	0x04, 0x17
        /*008a*/ 	.short	(.L_23399 - .L_23398)
.L_23398:
        /*008c*/ 	.word	0x00000000
        /*0090*/ 	.short	0x000b
        /*0092*/ 	.short	0x004c
        /*0094*/ 	.byte	0x00, 0xf0, 0x11, 0x00


	//----- nvinfo : EIATTR_KPARAM_INFO
	.align		4
.L_23399:
        /*0098*/ 	.byte	0x04, 0x17
        /*009a*/ 	.short	(.L_23401 - .L_23400)
.L_23400:
        /*009c*/ 	.word	0x00000000
        /*00a0*/ 	.short	0x000a
        /*00a2*/ 	.short	0x0048
        /*00a4*/ 	.byte	0x00, 0xf0, 0x11, 0x00


	//----- nvinfo : EIATTR_KPARAM_INFO
	.align		4
.L_23401:
        /*00a8*/ 	.byte	0x04, 0x17
        /*00aa*/ 	.short	(.L_23403 - .L_23402)
.L_23402:
        /*00ac*/ 	.word	0x00000000
        /*00b0*/ 	.short	0x0009
        /*00b2*/ 	.short	0x0040
        /*00b4*/ 	.byte	0x00, 0xf0, 0x21, 0x00


	//----- nvinfo : EIATTR_KPARAM_INFO
	.align		4
.L_23403:
        /*00b8*/ 	.byte	0x04, 0x17
        /*00ba*/ 	.short	(.L_23405 - .L_23404)
.L_23404:
        /*00bc*/ 	.word	0x00000000
        /*00c0*/ 	.short	0x0008
        /*00c2*/ 	.short	0x0038
        /*00c4*/ 	.byte	0x00, 0xf0, 0x11, 0x00


	//----- nvinfo : EIATTR_KPARAM_INFO
	.align		4
.L_23405:
        /*00c8*/ 	.byte	0x04, 0x17
        /*00ca*/ 	.short	(.L_23407 - .L_23406)
.L_23406:
        /*00cc*/ 	.word	0x00000000
        /*00d0*/ 	.short	0x0007
        /*00d2*/ 	.short	0x0030
        /*00d4*/ 	.byte	0x00, 0xf0, 0x21, 0x00


	//----- nvinfo : EIATTR_KPARAM_INFO
	.align		4
.L_23407:
        /*00d8*/ 	.byte	0x04, 0x17
        /*00da*/ 	.short	(.L_23409 - .L_23408)
.L_23408:
        /*00dc*/ 	.word	0x00000000
        /*00e0*/ 	.short	0x0006
        /*00e2*/ 	.short	0x0028
        /*00e4*/ 	.byte	0x00, 0xf0, 0x21, 0x00


	//----- nvinfo : EIATTR_KPARAM_INFO
	.align		4
.L_23409:
        /*00e8*/ 	.byte	0x04, 0x17
        /*00ea*/ 	.short	(.L_23411 - .L_23410)
.L_23410:
        /*00ec*/ 	.word	0x00000000
        /*00f0*/ 	.short	0x0005
        /*00f2*/ 	.short	0x0024
        /*00f4*/ 	.byte	0x00, 0xf0, 0x11, 0x00


	//----- nvinfo : EIATTR_KPARAM_INFO
	.align		4
.L_23411:
        /*00f8*/ 	.byte	0x04, 0x17
        /*00fa*/ 	.short	(.L_23413 - .L_23412)
.L_23412:
        /*00fc*/ 	.word	0x00000000
        /*0100*/ 	.short	0x0004
        /*0102*/ 	.short	0x0020
        /*0104*/ 	.byte	0x00, 0xf0, 0x11, 0x00


	//----- nvinfo : EIATTR_KPARAM_INFO
	.align		4
.L_23413:
        /*0108*/ 	.byte	0x04, 0x17
        /*010a*/ 	.short	(.L_23415 - .L_23414)
.L_23414:
        /*010c*/ 	.word	0x00000000
        /*0110*/ 	.short	0x0003
        /*0112*/ 	.short	0x0018
        /*0114*/ 	.byte	0x00, 0xf0, 0x21, 0x00


	//----- nvinfo : EIATTR_KPARAM_INFO
	.align		4
.L_23415:
        /*0118*/ 	.byte	0x04, 0x17
        /*011a*/ 	.short	(.L_23417 - .L_23416)
.L_23416:
        /*011c*/ 	.word	0x00000000
        /*0120*/ 	.short	0x0002
        /*0122*/ 	.short	0x0010
        /*0124*/ 	.byte	0x00, 0xf0, 0x21, 0x00


	//----- nvinfo : EIATTR_KPARAM_INFO
	.align		4
.L_23417:
        /*0128*/ 	.byte	0x04, 0x17
        /*012a*/ 	.short	(.L_23419 - .L_23418)
.L_23418:
        /*012c*/ 	.word	0x00000000
        /*0130*/ 	.short	0x0001
        /*0132*/ 	.short	0x0008
        /*0134*/ 	.byte	0x00, 0xf0, 0x21, 0x00


	//----- nvinfo : EIATTR_KPARAM_INFO
	.align		4
.L_23419:
        /*0138*/ 	.byte	0x04, 0x17
        /*013a*/ 	.short	(.L_23421 - .L_23420)
.L_23420:
        /*013c*/ 	.word	0x00000000
        /*0140*/ 	.short	0x0000
        /*0142*/ 	.short	0x0000
        /*0144*/ 	.byte	0x00, 0xf0, 0x21, 0x00


	//----- nvinfo : EIATTR_SPARSE_MMA_MASK
	.align		4
.L_23421:
        /*0148*/ 	.byte	0x03, 0x50
        /*014a*/ 	.short	0x0000


	//----- nvinfo : EIATTR_MAXREG_COUNT
	.align		4
        /*014c*/ 	.byte	0x03, 0x1b
        /*014e*/ 	.short	0x00ff


	//----- nvinfo : EIATTR_NUM_BARRIERS
	.align		4
        /*0150*/ 	.byte	0x02, 0x4c
        /*0152*/ 	.byte	0x01
	.zero		1


	//----- nvinfo : EIATTR_MERCURY_ISA_VERSION
	.align		4
        /*0154*/ 	.byte	0x03, 0x5f
        /*0156*/ 	.short	0x0101


	//----- nvinfo : EIATTR_COOP_GROUP_MASK_REGIDS
	.align		4
        /*0158*/ 	.byte	0x04, 0x29
        /*015a*/ 	.short	(.L_23423 - .L_23422)


	//   ....[0]....
.L_23422:
        /*015c*/ 	.word	0xffffffff


	//   ....[1]....
        /*0160*/ 	.word	0xffffffff


	//   ....[2]....
        /*0164*/ 	.word	0xffffffff


	//   ....[3]....
        /*0168*/ 	.word	0xffffffff


	//   ....[4]....
        /*016c*/ 	.word	0xffffffff


	//   ....[5]....
        /*0170*/ 	.word	0xffffffff


	//   ....[6]....
        /*0174*/ 	.word	0xffffffff


	//   ....[7]....
        /*0178*/ 	.word	0xffffffff


	//   ....[8]....
        /*017c*/ 	.word	0xffffffff


	//   ....[9]....
        /*0180*/ 	.word	0xffffffff


	//   ....[10]....
        /*0184*/ 	.word	0xffffffff


	//   ....[11]....
        /*0188*/ 	.word	0xffffffff


	//   ....[12]....
        /*018c*/ 	.word	0xffffffff


	//   ....[13]....
        /*0190*/ 	.word	0xffffffff


	//   ....[14]....
        /*0194*/ 	.word	0xffffffff


	//   ....[15]....
        /*0198*/ 	.word	0xffffffff


	//   ....[16]....
        /*019c*/ 	.word	0xffffffff


	//   ....[17]....
        /*01a0*/ 	.word	0xffffffff


	//   ....[18]....
        /*01a4*/ 	.word	0xffffffff


	//   ....[19]....
        /*01a8*/ 	.word	0xffffffff


	//   ....[20]....
        /*01ac*/ 	.word	0xffffffff


	//   ....[21]....
        /*01b0*/ 	.word	0xffffffff


	//   ....[22]....
        /*01b4*/ 	.word	0xffffffff


	//   ....[23]....
        /*01b8*/ 	.word	0xffffffff


	//   ....[24]....
        /*01bc*/ 	.word	0xffffffff


	//   ....[25]....
        /*01c0*/ 	.word	0x0500002f


	//   ....[26]....
        /*01c4*/ 	.word	0x0500002f


	//   ....[27]....
        /*01c8*/ 	.word	0x0500002f


	//   ....[28]....
        /*01cc*/ 	.word	0x0500002f


	//   ....[29]....
        /*01d0*/ 	.word	0x0500002f


	//   ....[30]....
        /*01d4*/ 	.word	0x0500002f


	//----- nvinfo : EIATTR_COOP_GROUP_INSTR_OFFSETS
	.align		4
.L_23423:
        /*01d8*/ 	.byte	0x04, 0x28
        /*01da*/ 	.short	(.L_23425 - .L_23424)


	//   ....[0]....
.L_23424:
        /*01dc*/ 	.word	0x000032a0


	//   ....[1]....
        /*01e0*/ 	.word	0x00004e70


	//   ....[2]....
        /*01e4*/ 	.word	0x00005060


	//   ....[3]....
        /*01e8*/ 	.word	0x00005080


	//   ....[4]....
        /*01ec*/ 	.word	0x000050a0


	//   ....[5]....
        /*01f0*/ 	.word	0x000050c0


	//   ....[6]....
        /*01f4*/ 	.word	0x00005280


	//   ....[7]....
        /*01f8*/ 	.word	0x000052a0


	//   ....[8]....
        /*01fc*/ 	.word	0x000052c0


	//   ....[9]....
        /*0200*/ 	.word	0x00006110


	//   ....[10]....
        /*0204*/ 	.word	0x00006190


	//   ....[11]....
        /*0208*/ 	.word	0x000061f0


	//   ....[12]....
        /*020c*/ 	.word	0x00006240


	//   ....[13]....
        /*0210*/ 	.word	0x00006280


	//   ....[14]....
        /*0214*/ 	.word	0x000062d0


	//   ....[15]....
        /*0218*/ 	.word	0x000062f0


	//   ....[16]....
        /*021c*/ 	.word	0x00006310


	//   ....[17]....
        /*0220*/ 	.word	0x00009540


	//   ....[18]....
        /*0224*/ 	.word	0x00009580


	//   ....[19]....
        /*0228*/ 	.word	0x000095c0


	//   ....[20]....
        /*022c*/ 	.word	0x000095f0


	//   ....[21]....
        /*0230*/ 	.word	0x00009600


	//   ....[22]....
        /*0234*/ 	.word	0x00009610


	//   ....[23]....
        /*0238*/ 	.word	0x00009620


	//   ....[24]....
        /*023c*/ 	.word	0x00009660


	//   ....[25]....
        /*0240*/ 	.word	0x0000a1e0


	//   ....[26]....
        /*0244*/ 	.word	0x0000a280


	//   ....[27]....
        /*0248*/ 	.word	0x0000a330


	//   ....[28]....
        /*024c*/ 	.word	0x0000a3d0


	//   ....[29]....
        /*0250*/ 	.word	0x0000a440


	//   ....[30]....
        /*0254*/ 	.word	0x0000a4b0


	//----- nvinfo : EIATTR_EXIT_INSTR_OFFSETS
	.align		4
.L_23425:
        /*0258*/ 	.byte	0x04, 0x1c
        /*025a*/ 	.short	(.L_23427 - .L_23426)


	//   ....[0]....
.L_23426:
        /*025c*/ 	.word	0x00009c80


	//   ....[1]....
        /*0260*/ 	.word	0x0000a0f0


	//   ....[2]....
        /*0264*/ 	.word	0x0000a180


	//----- nvinfo : EIATTR_CRS_STACK_SIZE
	.align		4
.L_23427:
        /*0268*/ 	.byte	0x04, 0x1e
        /*026a*/ 	.short	(.L_23429 - .L_23428)
.L_23428:
        /*026c*/ 	.word	0x00000000


	//----- nvinfo : EIATTR_CBANK_PARAM_SIZE
	.align		4
.L_23429:
        /*0270*/ 	.byte	0x03, 0x19
        /*0272*/ 	.short	0x007c


	//----- nvinfo : EIATTR_PARAM_CBANK
	.align		4
        /*0274*/ 	.byte	0x04, 0x0a
        /*0276*/ 	.short	(.L_23431 - .L_23430)
	.align		4
.L_23430:
        /*0278*/ 	.word	index@(.nv.constant0._ZN4vllm25paged_attention_v1_kernelI13__nv_bfloat16S1_Li120ELi16ELi128ELNS_18Fp8KVCacheDataTypeE0ELb1EEEvPT_PKS3_PKT0_S9_ifPKiSB_iPKfiiiSD_SD_iiiii)
        /*027c*/ 	.short	0x0210
        /*027e*/ 	.short	0x007c


	//----- nvinfo : EIATTR_SW_WAR
	.align		4
.L_23431:
        /*0280*/ 	.byte	0x04, 0x36
        /*0282*/ 	.short	(.L_23433 - .L_23432)
.L_23432:
        /*0284*/ 	.word	0x00000008
.L_23433:


//--------------------- .nv.info._ZN4vllm25paged_attention_v1_kernelI13__nv_bfloat16S1_Li112ELi16ELi128ELNS_18Fp8KVCacheDataTypeE0ELb1EEEvPT_PKS3_PKT0_S9_ifPKiSB_iPKfiiiSD_SD_iiiii --------------------------
	.section	.nv.info._ZN4vllm25paged_attention_v1_kernelI13__nv_bfloat16S1_Li112ELi16ELi128ELNS_18Fp8KVCacheDataTypeE0ELb1EEEvPT_PKS3_PKT0_S9_ifPKiSB_iPKfiiiSD_SD_iiiii,"",@"SHT_CUDA_INFO"
	.sectionflags	@""
	.align	4


	//----- nvinfo : EIATTR_CUDA_API_VERSION
	.align		4
        /*0000*/ 	.byte	0x04, 0x37
        /*0002*/ 	.short	(.L_23435 - .L_23434)
.L_23434:
        /*0004*/ 	.word	0x00000082


	//----- nvinfo : EIATTR_KPARAM_INFO
	.align		4
.L_23435:
        /*0008*/ 	.byte	0x04, 0x17
        /*000a*/ 	.short	(.L_23437 - .L_23436)
.L_23436:
        /*000c*/ 	.word	0x00000000
        /*0010*/ 	.short	0x0013
        /*0012*/ 	.short	0x0078
        /*0014*/ 	.byte	0x00, 0xf0, 0x11, 0x00


	//----- nvinfo : EIATTR_KPARAM_INFO
	.align		4
.L_23437:
        /*0018*/ 	.byte	0x04, 0x17
        /*001a*/ 	.short	(.L_23439 - .L_23438)
.L_23438:
        /*001c*/ 	.word	0x00000000
        /*0020*/ 	.short	0x0012
        /*0022*/ 	.short	0x0074
        /*0024*/ 	.byte	0x00, 0xf0, 0x11, 0x00


	//----- nvinfo : EIATTR_KPARAM_INFO
	.align		4
.L_23439:
        /*0028*/ 	.byte	0x04, 0x17
        /*002a*/ 	.short	(.L_23441 - .L_23440)
.L_23440:
        /*002c*/ 	.word	0x00000000
        /*0030*/ 	.short	0x0011
        /*0032*/ 	.short	0x0070
        /*0034*/ 	.byte	0x00, 0xf0, 0x11, 0x00


	//----- nvinfo : EIATTR_KPARAM_INFO
	.align		4
.L_23441:
        /*0038*/ 	.byte	0x04, 0x17
        /*003a*/ 	.short	(.L_23443 - .L_23442)
.L_23442:
        /*003c*/ 	.word	0x00000000
        /*0040*/ 	.short	0x0010
        /*0042*/ 	.short	0x006c
        /*0044*/ 	.byte	0x00, 0xf0, 0x11, 0x00


	//----- nvinfo : EIATTR_KPARAM_INFO
	.align		4
.L_23443:
        /*0048*/ 	.byte	0x04, 0x17
        /*004a*/ 	.short	(.L_23445 - .L_23444)
.L_23444:
        /*004c*/ 	.word	0x00000000
        /*0050*/ 	.short	0x000f
        /*0052*/ 	.short	0x0068
        /*0054*/ 	.byte	0x00, 0xf0, 0x11, 0x00


	//----- nvinfo : EIATTR_KPARAM_INFO
	.align		4
.L_23445:
        /*0058*/ 	.byte	0x04, 0x17
        /*005a*/ 	.short	(.L_23447 - .L_23446)
.L_23446:
        /*005c*/ 	.word	0x00000000
        /*0060*/ 	.short	0x000e
        /*0062*/ 	.short	0x0060
        /*0064*/ 	.byte	0x00, 0xf0, 0x21, 0x00


	//----- nvinfo : EIATTR_KPARAM_INFO
	.align		4
.L_23447:
        /*0068*/ 	.byte	0x04, 0x17
        /*006a*/ 	.short	(.L_23449 - .L_23448)
.L_23448:
        /*006c*/ 	.word	0x00000000
        /*0070*/ 	.short	0x000d
        /*0072*/ 	.short	0x0058
        /*0074*/ 	.byte	0x00, 0xf0, 0x21, 0x00


	//----- nvinfo : EIATTR_KPARAM_INFO
	.align		4
.L_23449:
        /*0078*/ 	.byte	0x04, 0x17
        /*007a*/ 	.short	(.L_23451 - .L_23450)
.L_23450:
        /*007c*/ 	.word	0x00000000
        /*0080*/ 	.short	0x000c
        /*0082*/ 	.short	0x0050
        /*0084*/ 	.byte	0x00, 0xf0, 0x11, 0x00


	//----- nvinfo : EIATTR_KPARAM_INFO
	.align		4
.L_23451:
        /*0088*/ 	.byte	0x04, 0x17
        /*008a*/ 	.short	(.L_23453 - .L_23452)
.L_23452:
        /*008c*/ 	.word	0x00000000
        /*0090*/ 	.short	0x000b
        /*0092*/ 	.short	0x004c
        /*0094*/ 	.byte	0x00, 0xf0, 0x11, 0x00


	//----- nvinfo : EIATTR_KPARAM_INFO
	.align		4
.L_23453:
        /*0098*/ 	.byte	0x04, 0x17
        /*009a*/ 	.short	(.L_23455 - .L_23454)
.L_23454:
        /*009c*/ 	.word	0x00000000
        /*00a0*/ 	.short	0x000a
        /*00a2*/ 	.short	0x0048
        /*00a4*/ 	.byte	0x00, 0xf0, 0x11, 0x00


	//----- nvinfo : EIATTR_KPARAM_INFO
	.align		4
.L_23455:
        /*00a8*/ 	.byte	0x04, 0x17
        /*00aa*/ 	.short	(.L_23457 - .L_23456)
.L_23456:
        /*00ac*/ 	.word	0x00000000
        /*00b0*/ 	.short	0x0009
        /*00b2*/ 	.short	0x0040
        /*00b4*/ 	.byte	0x00, 0xf0, 0x21, 0x00


	//----- nvinfo : EIATTR_KPARAM_INFO
	.align		4
.L_23457:
        /*00b8*/ 	.byte	0x04, 0x17
        /*00ba*/ 	.short	(.L_23459 - .L_23458)
.L_23458:
        /*00bc*/ 	.word	0x00000000
        /*00c0*/ 	.short	0x0008
        /*00c2*/ 	.short	0x0038
        /*00c4*/ 	.byte	0x00, 0xf0, 0x11, 0x00


	//----- nvinfo : EIATTR_KPARAM_INFO
	.align		4
.L_23459:
        /*00c8*/ 	.byte	0x04, 0x17
        /*00ca*/ 	.short	(.L_23461 - .L_23460)
.L_23460:
        /*00cc*/ 	.word	0x00000000
        /*00d0*/ 	.short	0x0007
        /*00d2*/ 	.short	0x0030
        /*00d4*/ 	.byte	0x00, 0xf0, 0x21, 0x00


	//----- nvinfo : EIATTR_KPARAM_INFO
	.align		4
.L_23461:
        /*00d8*/ 	.byte	0x04, 0x17
        /*00da*/ 	.short	(.L_23463 - .L_23462)
.L_23462:
        /*00dc*/ 	.word	0x00000000
        /*00e0*/ 	.short	0x0006
        /*00e2*/ 	.short	0x0028
        /*00e4*/ 	.byte	0x00, 0xf0, 0x21, 0x00


	//----- nvinfo : EIATTR_KPARAM_INFO
	.align		4
.L_23463:
        /*00e8*/ 	.byte	0x04, 0x17
        /*00ea*/ 	.short	(.L_23465 - .L_23464)
.L_23464:
        /*00ec*/ 	.word	0x00000000
        /*00f0*/ 	.short	0x0005
        /*00f2*/ 	.short	0x0024
        /*00f4*/ 	.byte	0x00, 0xf0, 0x11, 0x00


	//----- nvinfo : EIATTR_KPARAM_INFO
	.align		4
.L_23465:
        /*00f8*/ 	.byte	0x04, 0x17
        /*00fa*/ 	.short	(.L_23467 - .L_23466)
.L_23466:
        /*00fc*/ 	.word	0x00000000
        /*0100*/ 	.short	0x0004
        /*0102*/ 	.short	0x0020
        /*0104*/ 	.byte	0x00, 0xf0, 0x11, 0x00


	//----- nvinfo : EIATTR_KPARAM_INFO
	.align		4
.L_23467:
        /*0108*/ 	.byte	0x04, 0x17
        /*010a*/ 	.short	(.L_23469 - .L_23468)
.L_23468:
        /*010c*/ 	.word	0x00000000
        /*0110*/ 	.short	0x0003
        /*0112*/ 	.short	0x0018
        /*0114*/ 	.byte	0x00, 0xf0, 0x21, 0x00


	//----- nvinfo : EIATTR_KPARAM_INFO
	.align		4
.L_23469:
        /*0118*/ 	.byte	0x04, 0x17
        /*011a*/ 	.short	(.L_23471 - .L_23470)
.L_23470:
        /*011c*/ 	.word	0x00000000
        /*0120*/ 	.short	0x0002
        /*0122*/ 	.short	0x0010
        /*0124*/ 	.byte	0x00, 0xf0, 0x21, 0x00


	//----- nvinfo : EIATTR_KPARAM_INFO
	.align		4
.L_23471:
        /*0128*/ 	.byte	0x04, 0x17
        /*012a*/ 	.short	(.L_23473 - .L_23472)
.L_23472:
        /*012c*/ 	.word	0x00000000
        /*0130*/ 	.short	0x0001
        /*0132*/ 	.short	0x0008
        /*0134*/ 	.byte	0x00, 0xf0, 0x21, 0x00


	//----- nvinfo : EIATTR_KPARAM_INFO
	.align		4
.L_23473:
        /*0138*/ 	.byte	0x04, 0x17
        /*013a*/ 	.short	(.L_23475 - .L_23474)
.L_23474:
        /*013c*/ 	.word	0x00000000
        /*0140*/ 	.short	0x0000
        /*0142*/ 	.short	0x0000
        /*0144*/ 	.byte	0x00, 0xf0, 0x21, 0x00


	//----- nvinfo : EIATTR_SPARSE_MMA_MASK
	.align		4
.L_23475:
        /*0148*/ 	.byte	0x03, 0x50
        /*014a*/ 	.short	0x0000


	//----- nvinfo : EIATTR_MAXREG_COUNT
	.align		4
        /*014c*/ 	.byte	0x03, 0x1b
        /*014e*/ 	.short	0x00ff


	//----- nvinfo : EIATTR_NUM_BARRIERS
	.align		4
        /*0150*/ 	.byte	0x02, 0x4c
        /*0152*/ 	.byte	0x01
	.zero		1


	//----- nvinfo : EIATTR_MERCURY_ISA_VERSION
	.align		4
        /*0154*/ 	.byte	0x03, 0x5f
        /*0156*/ 	.short	0x0101


	//----- nvinfo : EIATTR_COOP_GROUP_MASK_REGIDS
	.align		4
        /*0158*/ 	.byte	0x04, 0x29
        /*015a*/ 	.short	(.L_23477 - .L_23476)


	//   ....[0]....
.L_23476:
        /*015c*/ 	.word	0xffffffff


	//   ....[1]....
        /*0160*/ 	.word	0xffffffff


	//   ....[2]....
        /*0164*/ 	.word	0xffffffff


	//   ....[3]....
        /*0168*/ 	.word	0xffffffff


	//   ....[4]....
        /*016c*/ 	.word	0xffffffff


	//   ....[5]....
        /*0170*/ 	.word	0xffffffff


	//   ....[6]....
        /*0174*/ 	.word	0xffffffff


	//   ....[7]....
        /*0178*/ 	.word	0xffffffff


	//   ....[8]....
        /*017c*/ 	.word	0xffffffff


	//   ....[9]....
        /*0180*/ 	.word	0xffffffff


	//   ....[10]....
        /*0184*/ 	.word	0xffffffff


	//   ....[11]....
        /*0188*/ 	.word	0xffffffff


	//   ....[12]....
        /*018c*/ 	.word	0xffffffff


	//   ....[13]....
        /*0190*/ 	.word	0xffffffff


	//   ....[14]....
        /*0194*/ 	.word	0xffffffff


	//   ....[15]....
        /*0198*/ 	.word	0xffffffff


	//   ....[16]....
        /*019c*/ 	.word	0xffffffff


	//   ....[17]....
        /*01a0*/ 	.word	0xffffffff


	//   ....[18]....
        /*01a4*/ 	.word	0xffffffff


	//   ....[19]....
        /*01a8*/ 	.word	0xffffffff


	//   ....[20]....
        /*01ac*/ 	.word	0xffffffff


	//   ....[21]....
        /*01b0*/ 	.word	0xffffffff


	//   ....[22]....
        /*01b4*/ 	.word	0xffffffff


	//   ....[23]....
        /*01b8*/ 	.word	0xffffffff


	//   ....[24]....
        /*01bc*/ 	.word	0x05000019


	//   ....[25]....
        /*01c0*/ 	.word	0x05000019


	//   ....[26]....
        /*01c4*/ 	.word	0x05000019


	//   ....[27]....
        /*01c8*/ 	.word	0x05000019


	//   ....[28]....
        /*01cc*/ 	.word	0x05000019


	//   ....[29]....
        /*01d0*/ 	.word	0x05000019


	//----- nvinfo : EIATTR_COOP_GROUP_INSTR_OFFSETS
	.align		4
.L_23477:
        /*01d4*/ 	.byte	0x04, 0x28
        /*01d6*/ 	.short	(.L_23479 - .L_23478)


	//   ....[0]....
.L_23478:
        /*01d8*/ 	.word	0x00002ff0


	//   ....[1]....
        /*01dc*/ 	.word	0x00004990


	//   ....[2]....
        /*01e0*/ 	.word	0x00004bb0


	//   ....[3]....
        /*01e4*/ 	.word	0x00004bd0


	//   ....[4]....
        /*01e8*/ 	.word	0x00004bf0


	//   ....[5]....
        /*01ec*/ 	.word	0x00004c10


	//   ....[6]....
        /*01f0*/ 	.word	0x00004dc0


	//   ....[7]....
        /*01f4*/ 	.word	0x00004de0


	//   ....[8]....
        /*01f8*/ 	.word	0x00004e10


	//   ....[9]....
        /*01fc*/ 	.word	0x00005c60


	//   ....[10]....
        /*0200*/ 	.word	0x00005cf0


	//   ....[11]....
        /*0204*/ 	.word	0x00005d40


	//   ....[12]....
        /*0208*/ 	.word	0x00005da0


	//   ....[13]....
        /*020c*/ 	.word	0x00005dd0


	//   ....[14]....
        /*0210*/ 	.word	0x00005e20


	//   ....[15]....
        /*0214*/ 	.word	0x00005e40


	//   ....[16]....
        /*0218*/ 	.word	0x00005e60


	//   ....[17]....
        /*021c*/ 	.word	0x00008c70


	//   ....[18]....
        /*0220*/ 	.word	0x00008cb0


	//   ....[19]....
        /*0224*/ 	.word	0x00008cf0


	//   ....[20]....
        /*0228*/ 	.word	0x00008d20


	//   ....[21]....
        /*022c*/ 	.word	0x00008d50


	//   ....[22]....
        /*0230*/ 	.word	0x00008d70


	//   ....[23]....
        /*0234*/ 	.word	0x00008d80


	//   ....[24]....
        /*0238*/ 	.word	0x00009640


	//   ....[25]....
        /*023c*/ 	.word	0x000096e0


	//   ....[26]....
        /*0240*/ 	.word	0x00009790


	//   ....[27]....
        /*0244*/ 	.word	0x00009830


	//   ....[28]....
        /*0248*/ 	.word	0x000098a0


	//   ....[29]....
        /*024c*/ 	.word	0x00009910


	//----- nvinfo : EIATTR_EXIT_INSTR_OFFSETS
	.align		4
.L_23479:
        /*0250*/ 	.byte	0x04, 0x1c
        /*0252*/ 	.short	(.L_23481 - .L_23480)


	//   ....[0]....
.L_23480:
        /*0254*/ 	.word	0x000091c0


	//   ....[1]....
        /*0258*/ 	.word	0x000092c0


	//   ....[2]....
        /*025c*/ 	.word	0x000095e0


	//----- nvinfo : EIATTR_CRS_STACK_SIZE
	.align		4
.L_23481:
        /*0260*/ 	.byte	0x04, 0x1e
        /*0262*/ 	.short	(.L_23483 - .L_23482)
.L_23482:
        /*0264*/ 	.word	0x00000000


	//----- nvinfo : EIATTR_CBANK_PARAM_SIZE
	.align		4
.L_23483:
        /*0268*/ 	.byte	0x03, 0x19
        /*026a*/ 	.short	0x007c


	//----- nvinfo : EIATTR_PARAM_CBANK
	.align		4
        /*026c*/ 	.byte	0x04, 0x0a
        /*026e*/ 	.short	(.L_23485 - .L_23484)
	.align		4
.L_23484:
        /*0270*/ 	.word	index@(.nv.constant0._ZN4vllm25paged_attention_v1_kernelI13__nv_bfloat16S1_Li112ELi16ELi128ELNS_18Fp8KVCacheDataTypeE0ELb1EEEvPT_PKS3_PKT0_S9_ifPKiSB_iPKfiiiSD_SD_iiiii)
        /*0274*/ 	.short	0x0210
        /*0276*/ 	.short	0x007c


	//----- nvinfo : EIATTR_SW_WAR
	.align		4
.L_23485:
        /*0278*/ 	.byte	0x04, 0x36
        /*027a*/ 	.short	(.L_23487 - .L_23486)
.L_23486:
        /*027c*/ 	.word	0x00000008
.L_23487:


//--------------------- .nv.info._ZN4vllm25paged_attention_v1_kernelI13__nv_bfloat16S1_Li96ELi16ELi128ELNS_18Fp8KVCacheDataTypeE0ELb1EEEvPT_PKS3_PKT0_S9_ifPKiSB_iPKfiiiSD_SD_iiiii --------------------------
	.section	.nv.info._ZN4vllm25paged_attention_v1_kernelI13__nv_bfloat16S1_Li96ELi16ELi128ELNS_18Fp8KVCacheDataTypeE0ELb1EEEvPT_PKS3_PKT0_S9_ifPKiSB_iPKfiiiSD_SD_iiiii,"",@"SHT_CUDA_INFO"
	.sectionflags	@""
	.align	4


	//----- nvinfo : EIATTR_CUDA_API_VERSION
	.align		4
        /*0000*/ 	.byte	0x04, 0x37
        /*0002*/ 	.short	(.L_23489 - .L_23488)
.L_23488:
        /*0004*/ 	.word	0x00000082


	//----- nvinfo : EIATTR_KPARAM_INFO
	.align		4
.L_23489:
        /*0008*/ 	.byte	0x04, 0x17
        /*000a*/ 	.short	(.L_23491 - .L_23490)
.L_23490:
        /*000c*/ 	.word	0x00000000
        /*0010*/ 	.short	0x0013
        /*0012*/ 	.short	0x0078
        /*0014*/ 	.byte	0x00, 0xf0, 0x11, 0x00


	//----- nvinfo : EIATTR_KPARAM_INFO
	.align		4
.L_23491:
        /*0018*/ 	.byte	0x04, 0x17
        /*001a*/ 	.short	(.L_23493 - .L_23492)
.L_23492:
        /*001c*/ 	.word	0x00000000
        /*0020*/ 	.short	0x0012
        /*0022*/ 	.short	0x0074
        /*0024*/ 	.byte	0x00, 0xf0, 0x11, 0x00


	//----- nvinfo : EIATTR_KPARAM_INFO
	.align		4
.L_23493:
        /*0028*/ 	.byte	0x04, 0x17
        /*002a*/ 	.short	(.L_23495 - .L_23494)
.L_23494:
        /*002c*/ 	.word	0x00000000
        /*0030*/ 	.short	0x0011
        /*0032*/ 	.short	0x0070
        /*0034*/ 	.byte	0x00, 0xf0, 0x11, 0x00


	//----- nvinfo : EIATTR_KPARAM_INFO
	.align		4
.L_23495:
        /*0038*/ 	.byte	0x04, 0x17
        /*003a*/ 	.short	(.L_23497 - .L_23496)
.L_23496:
        /*003c*/ 	.word	0x00000000
        /*0040*/ 	.short	0x0010
        /*0042*/ 	.short	0x006c
        /*0044*/ 	.byte	0x00, 0xf0, 0x11, 0x00


	//----- nvinfo : EIATTR_KPARAM_INFO
	.align		4
.L_23497:
        /*0048*/ 	.byte	0x04, 0x17
        /*004a*/ 	.short	(.L_23499 - .L_23498)
.L_23498:
        /*004c*/ 	.word	0x00000000
        /*0050*/ 	.short	0x000f
        /*0052*/ 	.short	0x0068
        /*0054*/ 	.byte	0x00, 0xf0, 0x11, 0x00


	//----- nvinfo : EIATTR_KPARAM_INFO
	.align		4
.L_23499:
        /*0058*/ 	.byte	0x04, 0x17
        /*005a*/ 	.short	(.L_23501 - .L_23500)
.L_23500:
        /*005c*/ 	.word	0x00000000
        /*0060*/ 	.short	0x000e
        /*0062*/ 	.short	0x0060
        /*0064*/ 	.byte	0x00, 0xf0, 0x21, 0x00


	//----- nvinfo : EIATTR_KPARAM_INFO
	.align		4
.L_23501:
        /*0068*/ 	.byte	0x04, 0x17
        /*006a*/ 	.short	(.L_23503 - .L_23502)
.L_23502:
        /*006c*/ 	.word	0x00000000
        /*0070*/ 	.short	0x000d
        /*0072*/ 	.short	0x0058
        /*0074*/ 	.byte	0x00, 0xf0, 0x21, 0x00


	//----- nvinfo : EIATTR_KPARAM_INFO
	.align		4
.L_23503:
        /*0078*/ 	.byte	0x04, 0x17
        /*007a*/ 	.short	(.L_23505 - .L_23504)
.L_23504:
        /*007c*/ 	.word	0x00000000
        /*0080*/ 	.short	0x000c
        /*0082*/ 	.short	0x0050
        /*0084*/ 	.byte	0x00, 0xf0, 0x11, 0x00


	//----- nvinfo : EIATTR_KPARAM_INFO
	.align		4
.L_23505:
        /*0088*/ 	.byte	0x04, 0x17
        /*008a*/ 	.short	(.L_23507 - .L_23506)
.L_23506:
        /*008c*/ 	.word	0x00000000
        /*0090*/ 	.short	0x000b
        /*0092*/ 	.short	0x004c
        /*0094*/ 	.byte	0x00, 0xf0, 0x11, 0x00


	//----- nvinfo : EIATTR_KPARAM_INFO
	.align		4
.L_23507:
        /*0098*/ 	.byte	0x04, 0x17
        /*009a*/ 	.short	(.L_23509 - .L_23508)
.L_23508:
        /*009c*/ 	.word	0x00000000
        /*00a0*/ 	.short	0x000a
        /*00a2*/ 	.short	0x0048
        /*00a4*/ 	.byte	0x00, 0xf0, 0x11, 0x00


	//----- nvinfo : EIATTR_KPARAM_INFO
	.align		4
.L_23509:
        /*00a8*/ 	.byte	0x04, 0x17
        /*00aa*/ 	.short	(.L_23511 - .L_23510)
.L_23510:
        /*00ac*/ 	.word	0x00000000
        /*00b0*/ 	.short	0x0009
        /*00b2*/ 	.short	0x0040
        /*00b4*/ 	.byte	0x00, 0xf0, 0x21, 0x00


	//----- nvinfo : EIATTR_KPARAM_INFO
	.align		4
.L_23511:
        /*00b8*/ 	.byte	0x04, 0x17
        /*00ba*/ 	.short	(.L_23513 - .L_23512)
.L_23512:
        /*00bc*/ 	.word	0x00000000
        /*00c0*/ 	.short	0x0008
        /*00c2*/ 	.short	0x0038
        /*00c4*/ 	.byte	0x00, 0xf0, 0x11, 0x00


	//----- nvinfo : EIATTR_KPARAM_INFO
	.align		4
.L_23513:
        /*00c8*/ 	.byte	0x04, 0x17
        /*00ca*/ 	.short	(.L_23515 - .L_23514)
.L_23514:
        /*00cc*/ 	.word	0x00000000
        /*00d0*/ 	.short	0x0007
        /*00d2*/ 	.short	0x0030
        /*00d4*/ 	.byte	0x00, 0xf0, 0x21, 0x00


	//----- nvinfo : EIATTR_KPARAM_INFO
	.align		4
.L_23515:
        /*00d8*/ 	.byte	0x04, 0x17
        /*00da*/ 	.short	(.L_23517 - .L_23516)
.L_23516:
        /*00dc*/ 	.word	0x00000000
        /*00e0*/ 	.short	0x0006
        /*00e2*/ 	.short	0x0028
        /*00e4*/ 	.byte	0x00, 0xf0, 0x21, 0x00


	//----- nvinfo : EIATTR_KPARAM_INFO
	.align		4
.L_23517:
        /*00e8*/ 	.byte	0x04, 0x17
        /*00ea*/ 	.short	(.L_23519 - .L_23518)
.L_23518:
        /*00ec*/ 	.word	0x00000000
        /*00f0*/ 	.short	0x0005
        /*00f2*/ 	.short	0x0024
        /*00f4*/ 	.byte	0x00, 0xf0, 0x11, 0x00


	//----- nvinfo : EIATTR_KPARAM_INFO
	.align		4
.L_23519:
        /*00f8*/ 	.byte	0x04, 0x17
        /*00fa*/ 	.short	(.L_23521 - .L_23520)
.L_23520:
        /*00fc*/ 	.word	0x00000000
        /*0100*/ 	.short	0x0004
        /*0102*/ 	.short	0x0020
        /*0104*/ 	.byte	0x00, 0xf0, 0x11, 0x00


	//----- nvinfo : EIATTR_KPARAM_INFO
	.align		4
.L_23521:
        /*0108*/ 	.byte	0x04, 0x17
        /*010a*/ 	.short	(.L_23523 - .L_23522)
.L_23522:
        /*010c*/ 	.word	0x00000000
        /*0110*/ 	.short	0x0003
        /*0112*/ 	.short	0x0018
        /*0114*/ 	.byte	0x00, 0xf0, 0x21, 0x00


	//----- nvinfo : EIATTR_KPARAM_INFO
	.align		4
.L_23523:
        /*0118*/ 	.byte	0x04, 0x17
        /*011a*/ 	.short	(.L_23525 - .L_23524)
.L_23524:
        /*011c*/ 	.word	0x00000000
        /*0120*/ 	.short	0x0002
        /*0122*/ 	.short	0x0010
        /*0124*/ 	.byte	0x00, 0xf0, 0x21, 0x00


	//----- nvinfo : EIATTR_KPARAM_INFO
	.align		4
.L_23525:
        /*0128*/ 	.byte	0x04, 0x17
        /*012a*/ 	.short	(.L_23527 - .L_23526)
.L_23526:
        /*012c*/ 	.word	0x00000000
        /*0130*/ 	.short	0x0001
        /*0132*/ 	.short	0x0008
        /*0134*/ 	.byte	0x00, 0xf0, 0x21, 0x00


	//----- nvinfo : EIATTR_KPARAM_INFO
	.align		4
.L_23527:
        /*0138*/ 	.byte	0x04, 0x17
        /*013a*/ 	.short	(.L_23529 - .L_23528)
.L_23528:
        /*013c*/ 	.word	0x00000000
        /*0140*/ 	.short	0x0000
        /*0142*/ 	.short	0x0000
        /*0144*/ 	.byte	0x00, 0xf0, 0x21, 0x00


	//----- nvinfo : EIATTR_SPARSE_MMA_MASK
	.align		4
.L_23529:
        /*0148*/ 	.byte	0x03, 0x50
        /*014a*/ 	.short	0x0000


	//----- nvinfo : EIATTR_MAXREG_COUNT
	.align		4
        /*014c*/ 	.byte	0x03, 0x1b
        /*014e*/ 	.short	0x00ff


	//----- nvinfo : EIATTR_NUM_BARRIERS
	.align		4
        /*0150*/ 	.byte	0x02, 0x4c
        /*0152*/ 	.byte	0x01
	.zero		1


	//----- nvinfo : EIATTR_MERCURY_ISA_VERSION
	.align		4
        /*0154*/ 	.byte	0x03, 0x5f
        /*0156*/ 	.short	0x0101


	//----- nvinfo : EIATTR_COOP_GROUP_MASK_REGIDS
	.align		4
        /*0158*/ 	.byte	0x04, 0x29
        /*015a*/ 	.short	(.L_23531 - .L_23530)


	//   ....[0]....
.L_23530:
        /*015c*/ 	.word	0xffffffff


	//   ....[1]....
        /*0160*/ 	.word	0xffffffff


	//   ....[2]....
        /*0164*/ 	.word	0xffffffff


	//   ....[3]....
        /*0168*/ 	.word	0xffffffff


	//   ....[4]....
        /*016c*/ 	.word	0xffffffff


	//   ....[5]....
        /*0170*/ 	.word	0xffffffff


	//   ....[6]....
        /*0174*/ 	.word	0xffffffff


	//   ....[7]....
        /*0178*/ 	.word	0xffffffff


	//   ....[8]....
        /*017c*/ 	.word	0xffffffff


	//   ....[9]....
        /*0180*/ 	.word	0xffffffff


	//   ....[10]....
        /*0184*/ 	.word	0xffffffff


	//   ....[11]....
        /*0188*/ 	.word	0xffffffff


	//   ....[12]....
        /*018c*/ 	.word	0xffffffff


	//   ....[13]....
        /*0190*/ 	.word	0xffffffff


	//   ....[14]....
        /*0194*/ 	.word	0xffffffff


	//   ....[15]....
        /*0198*/ 	.word	0xffffffff


	//   ....[16]....
        /*019c*/ 	.word	0xffffffff


	//   ....[17]....
        /*01a0*/ 	.word	0xffffffff


	//   ....[18]....
        /*01a4*/ 	.word	0xffffffff


	//   ....[19]....
        /*01a8*/ 	.word	0xffffffff


	//   ....[20]....
        /*01ac*/ 	.word	0xffffffff


	//   ....[21]....
        /*01b0*/ 	.word	0xffffffff


	//   ....[22]....
        /*01b4*/ 	.word	0xffffffff


	//   ....[23]....
        /*01b8*/ 	.word	0x05000015


	//   ....[24]....
        /*01bc*/ 	.word	0x05000015


	//   ....[25]....
        /*01c0*/ 	.word	0x05000015


	//   ....[26]....
        /*01c4*/ 	.word	0x05000015


	//   ....[27]....
        /*01c8*/ 	.word	0x05000015


	//   ....[28]....
        /*01cc*/ 	.word	0x05000015


	//----- nvinfo : EIATTR_COOP_GROUP_INSTR_OFFSETS
	.align		4
.L_23531:
        /*01d0*/ 	.byte	0x04, 0x28
        /*01d2*/ 	.short	(.L_23533 - .L_23532)


	//   ....[0]....
.L_23532:
        /*01d4*/ 	.word	0x00002be0


	//   ....[1]....
        /*01d8*/ 	.word	0x00004560


	//   ....[2]....
        /*01dc*/ 	.word	0x000047d0


	//   ....[3]....
        /*01e0*/ 	.word	0x000047f0


	//   ....[4]....
        /*01e4*/ 	.word	0x00004810


	//   ....[5]....
        /*01e8*/ 	.word	0x00004830


	//   ....[6]....
        /*01ec*/ 	.word	0x000049e0


	//   ....[7]....
        /*01f0*/ 	.word	0x00004a00


	//   ....[8]....
        /*01f4*/ 	.word	0x00004a20


	//   ....[9]....
        /*01f8*/ 	.word	0x00005860


	//   ....[10]....
        /*01fc*/ 	.word	0x000058e0


	//   ....[11]....
        /*0200*/ 	.word	0x00005940


	//   ....[12]....
        /*0204*/ 	.word	0x00005990


	//   ....[13]....
        /*0208*/ 	.word	0x000059d0


	//   ....[14]....
        /*020c*/ 	.word	0x00005a20


	//   ....[15]....
        /*0210*/ 	.word	0x00005a40


	//   ....[16]....
        /*0214*/ 	.word	0x00005a60


	//   ....[17]....
        /*0218*/ 	.word	0x00008450


	//   ....[18]....
        /*021c*/ 	.word	0x00008490


	//   ....[19]....
        /*0220*/ 	.word	0x000084d0


	//   ....[20]....
        /*0224*/ 	.word	0x00008510


	//   ....[21]....
        /*0228*/ 	.word	0x00008540


	//   ....[22]....
        /*022c*/ 	.word	0x00008550


	//   ....[23]....
        /*0230*/ 	.word	0x00008d40


	//   ....[24]....
        /*0234*/ 	.word	0x00008df0


	//   ....[25]....
        /*0238*/ 	.word	0x00008ea0


	//   ....[26]....
        /*023c*/ 	.word	0x00008f40


	//   ....[27]....
        /*0240*/ 	.word	0x00008fb0


	//   ....[28]....
        /*0244*/ 	.word	0x00009020


	//----- nvinfo : EIATTR_EXIT_INSTR_OFFSETS
	.align		4
.L_23533:
        /*0248*/ 	.byte	0x04, 0x1c
        /*024a*/ 	.short	(.L_23535 - .L_23534)


	//   ....[0]....
.L_23534:
        /*024c*/ 	.word	0x00008920


	//   ....[1]....
        /*0250*/ 	.word	0x00008a20


	//   ....[2]....
        /*0254*/ 	.word	0x00008cd0


	//----- nvinfo : EIATTR_CRS_STACK_SIZE
	.align		4
.L_23535:
        /*0258*/ 	.byte	0x04, 0x1e
        /*025a*/ 	.short	(.L_23537 - .L_23536)
.L_23536:
        /*025c*/ 	.word	0x00000000


	//----- nvinfo : EIATTR_CBANK_PARAM_SIZE
	.align		4
.L_23537:
        /*0260*/ 	.byte	0x03, 0x19
        /*0262*/ 	.short	0x007c


	//----- nvinfo : EIATTR_PARAM_CBANK
	.align		4
        /*0264*/ 	.byte	0x04, 0x0a
        /*0266*/ 	.short	(.L_23539 - .L_23538)
	.align		4
.L_23538:
        /*0268*/ 	.word	index@(.nv.constant0._ZN4vllm25paged_attention_v1_kernelI13__nv_bfloat16S1_Li96ELi16ELi128ELNS_18Fp8KVCacheDataTypeE0ELb1EEEvPT_PKS3_PKT0_S9_ifPKiSB_iPKfiiiSD_SD_iiiii)
        /*026c*/ 	.short	0x0210
        /*026e*/ 	.short	0x007c


	//----- nvinfo : EIATTR_SW_WAR
	.align		4
.L_23539:
        /*0270*/ 	.byte	0x04, 0x36
        /*0272*/ 	.short	(.L_23541 - .L_23540)
.L_23540:
        /*0274*/ 	.word	0x00000008
.L_23541:


//--------------------- .nv.info._ZN4vllm25paged_attention_v1_kernelI13__nv_bfloat16S1_Li80ELi16ELi128ELNS_18Fp8KVCacheDataTypeE0ELb1EEEvPT_PKS3_PKT0_S9_ifPKiSB_iPKfiiiSD_SD_iiiii --------------------------
	.section	.nv.info._ZN4vllm25paged_attention_v1_kernelI13__nv_bfloat16S1_Li80ELi16ELi128ELNS_18Fp8KVCacheDataTypeE0ELb1EEEvPT_PKS3_PKT0_S9_ifPKiSB_iPKfiiiSD_SD_iiiii,"",@"SHT_CUDA_INFO"
	.sectionflags	@""
	.align	4


	//----- nvinfo : EIATTR_CUDA_API_VERSION
	.align		4
        /*0000*/ 	.byte	0x04, 0x37
        /*0002*/ 	.short	(.L_23543 - .L_23542)
.L_23542:
        /*0004*/ 	.word	0x00000082


	//----- nvinfo : EIATTR_KPARAM_INFO
	.align		4
.L_23543:
        /*0008*/ 	.byte	0x04, 0x17
        /*000a*/ 	.short	(.L_23545 - .L_23544)
.L_23544:
        /*000c*/ 	.word	0x00000000
        /*0010*/ 	.short	0x0013
        /*0012*/ 	.short	0x0078
        /*0014*/ 	.byte	0x00, 0xf0, 0x11, 0x00


	//----- nvinfo : EIATTR_KPARAM_INFO
	.align		4
.L_23545:
        /*0018*/ 	.byte	0x04, 0x17
        /*001a*/ 	.short	(.L_23547 - .L_23546)
.L_23546:
        /*001c*/ 	.word	0x00000000
        /*0020*/ 	.short	0x0012
        /*0022*/ 	.short	0x0074
        /*0024*/ 	.byte	0x00, 0xf0, 0x11, 0x00


	//----- nvinfo : EIATTR_KPARAM_INFO
	.align		4
.L_23547:
        /*0028*/ 	.byte	0x04, 0x17
        /*002a*/ 	.short	(.L_23549 - .L_23548)
.L_23548:
        /*002c*/ 	.word	0x00000000
        /*0030*/ 	.short	0x0011
        /*0032*/ 	.short	0x0070
        /*0034*/ 	.byte	0x00, 0xf0, 0x11, 0x00


	//----- nvinfo : EIATTR_KPARAM_INFO
	.align		4
.L_23549:
        /*0038*/ 	.byte	0x04, 0x17
        /*003a*/ 	.short	(.L_23551 - .L_23550)
.L_23550:
        /*003c*/ 	.word	0x00000000
        /*0040*/ 	.short	0x0010
        /*0042*/ 	.short	0x006c
        /*0044*/ 	.byte	0x00, 0xf0, 0x11, 0x00


	//----- nvinfo : EIATTR_KPARAM_INFO
	.align		4
.L_23551:
        /*0048*/ 	.byte	0x04, 0x17
        /*004a*/ 	.short	(.L_23553 - .L_23552)
.L_23552:
        /*004c*/ 	.word	0x00000000
        /*0050*/ 	.short	0x000f
        /*0052*/ 	.short	0x0068
        /*0054*/ 	.byte	0x00, 0xf0, 0x11, 0x00


	//----- nvinfo : EIATTR_KPARAM_INFO
	.align		4
.L_23553:
        /*0058*/ 	.byte	0x04, 0x17
        /*005a*/ 	.short	(.L_23555 - .L_23554)
.L_23554:
        /*005c*/ 	.word	0x00000000
        /*0060*/ 	.short	0x000e
        /*0062*/ 	.short	0x0060
        /*0064*/ 	.byte	0x00, 0xf0, 0x21, 0x00


	//----- nvinfo : EIATTR_KPARAM_INFO
	.align		4
.L_23555:
        /*0068*/ 	.byte	0x04, 0x17
        /*006a*/ 	.short	(.L_23557 - .L_23556)
.L_23556:
        /*006c*/ 	.word	0x00000000
        /*0070*/ 	.short	0x000d
        /*0072*/ 	.short	0x0058
        /*0074*/ 	.byte	0x00, 0xf0, 0x21, 0x00


	//----- nvinfo : EIATTR_KPARAM_INFO
	.align		4
.L_23557:
        /*0078*/ 	.byte	0x04, 0x17
        /*007a*/ 	.short	(.L_23559 - .L_23558)
.L_23558:
        /*007c*/ 	.word	0x00000000
        /*0080*/ 	.short	0x000c
        /*0082*/ 	.short	0x0050
        /*0084*/ 	.byte	0x00, 0xf0, 0x11, 0x00


	//----- nvinfo : EIATTR_KPARAM_INFO
	.align		4
.L_23559:
        /*0088*/ 	.byte	0x04, 0x17
        /*008a*/ 	.short	(.L_23561 - .L_23560)
.L_23560:
        /*008c*/ 	.word	0x00000000
        /*0090*/ 	.short	0x000b
        /*0092*/ 	.short	0x004c
        /*0094*/ 	.byte	0x00, 0xf0, 0x11, 0x00


	//----- nvinfo : EIATTR_KPARAM_INFO
	.align		4
.L_23561:
        /*0098*/ 	.byte	0x04, 0x17
        /*009a*/ 	.short	(.L_23563 - .L_23562)
.L_23562:
        /*009c*/ 	.word	0x00000000
        /*00a0*/ 	.short	0x000a
        /*00a2*/ 	.short	0x0048
        /*00a4*/ 	.byte	0x00, 0xf0, 0x11, 0x00


	//----- nvinfo : EIATTR_KPARAM_INFO
	.align		4
.L_23563:
        /*00a8*/ 	.byte	0x04, 0x17
        /*00aa*/ 	.short	(.L_23565 - .L_23564)
.L_23564:
        /*00ac*/ 	.word	0x00000000
        /*00b0*/ 	.short	0x0009
        /*00b2*/ 	.short	0x0040
        /*00b4*/ 	.byte	0x00, 0xf0, 0x21, 0x00


	//----- nvinfo : EIATTR_KPARAM_INFO
	.align		4
.L_23565:
        /*00b8*/ 	.byte	0x04, 0x17
        /*00ba*/ 	.short	(.L_23567 - .L_23566)
.L_23566:
        /*00bc*/ 	.word	0x00000000
        /*00c0*/ 	.short	0x0008
        /*00c2*/ 	.short	0x0038
        /*00c4*/ 	.byte	0x00, 0xf0, 0x11, 0x00


	//----- nvinfo : EIATTR_KPARAM_INFO
	.align		4
.L_23567:
        /*00c8*/ 	.byte	0x04, 0x17
        /*00ca*/ 	.short	(.L_23569 - .L_23568)
.L_23568:
        /*00cc*/ 	.word	0x00000000
        /*00d0*/ 	.short	0x0007
        /*00d2*/ 	.short	0x0030
        /*00d4*/ 	.byte	0x00, 0xf0, 0x21, 0x00


	//----- nvinfo : EIATTR_KPARAM_INFO
	.align		4
.L_23569:
        /*00d8*/ 	.byte	0x04, 0x17
        /*00da*/ 	.short	(.L_23571 - .L_23570)
.L_23570:
        /*00dc*/ 	.word	0x00000000
        /*00e0*/ 	.short	0x0006
        /*00e2*/ 	.short	0x0028
        /*00e4*/ 	.byte	0x00, 0xf0, 0x21, 0x00


	//----- nvinfo : EIATTR_KPARAM_INFO
	.align		4
.L_23571:
        /*00e8*/ 	.byte	0x04, 0x17
        /*00ea*/ 	.short	(.L_23573 - .L_23572)
.L_23572:
        /*00ec*/ 	.word	0x00000000
        /*00f0*/ 	.short	0x0005
        /*00f2*/ 	.short	0x0024
        /*00f4*/ 	.byte	0x00, 0xf0, 0x11, 0x00


	//----- nvinfo : EIATTR_KPARAM_INFO
	.align		4
.L_23573:
        /*00f8*/ 	.byte	0x04, 0x17
        /*00fa*/ 	.short	(.L_23575 - .L_23574)
.L_23574:
        /*00fc*/ 	.word	0x00000000
        /*0100*/ 	.short	0x0004
        /*0102*/ 	.short	0x0020
        /*0104*/ 	.byte	0x00, 0xf0, 0x11, 0x00


	//----- nvinfo : EIATTR_KPARAM_INFO
	.align		4
.L_23575:
        /*0108*/ 	.byte	0x04, 0x17
        /*010a*/ 	.short	(.L_23577 - .L_23576)
.L_23576:
        /*010c*/ 	.word	0x00000000
        /*0110*/ 	.short	0x0003
        /*0112*/ 	.short	0x0018
        /*0114*/ 	.byte	0x00, 0xf0, 0x21, 0x00


	//----- nvinfo : EIATTR_KPARAM_INFO
	.align		4
.L_23577:
        /*0118*/ 	.byte	0x04, 0x17
        /*011a*/ 	.short	(.L_23579 - .L_23578)
.L_23578:
        /*011c*/ 	.word	0x00000000
        /*0120*/ 	.short	0x0002
        /*0122*/ 	.short	0x0010
        /*0124*/ 	.byte	0x00, 0xf0, 0x21, 0x00


	//----- nvinfo : EIATTR_KPARAM_INFO
	.align		4
.L_23579:
        /*0128*/ 	.byte	0x04, 0x17
        /*012a*/ 	.short	(.L_23581 - .L_23580)
.L_23580:
        /*012c*/ 	.word	0x00000000
        /*0130*/ 	.short	0x0001
        /*0132*/ 	.short	0x0008
        /*0134*/ 	.byte	0x00, 0xf0, 0x21, 0x00


	//----- nvinfo : EIATTR_KPARAM_INFO
	.align		4
.L_23581:
        /*0138*/ 	.byte	0x04, 0x17
        /*013a*/ 	.short	(.L_23583 - .L_23582)
.L_23582:
        /*013c*/ 	.word	0x00000000
        /*0140*/ 	.short	0x0000
        /*0142*/ 	.short	0x0000
        /*0144*/ 	.byte	0x00, 0xf0, 0x21, 0x00


	//----- nvinfo : EIATTR_SPARSE_MMA_MASK
	.align		4
.L_23583:
        /*0148*/ 	.byte	0x03, 0x50
        /*014a*/ 	.short	0x0000


	//----- nvinfo : EIATTR_MAXREG_COUNT
	.align		4
        /*014c*/ 	.byte	0x03, 0x1b
        /*014e*/ 	.short	0x00ff


	//----- nvinfo : EIATTR_NUM_BARRIERS
	.align		4
        /*0150*/ 	.byte	0x02, 0x4c
        /*0152*/ 	.byte	0x01
	.zero		1


	//----- nvinfo : EIATTR_MERCURY_ISA_VERSION
	.align		4
        /*0154*/ 	.byte	0x03, 0x5f
        /*0156*/ 	.short	0x0101


	//----- nvinfo : EIATTR_COOP_GROUP_MASK_REGIDS
	.align		4
        /*0158*/ 	.byte	0x04, 0x29
        /*015a*/ 	.short	(.L_23585 - .L_23584)


	//   ....[0]....
.L_23584:
        /*015c*/ 	.word	0xffffffff


	//   ....[1]....
        /*0160*/ 	.word	0xffffffff


	//   ....[2]....
        /*0164*/ 	.word	0xffffffff


	//   ....[3]....
        /*0168*/ 	.word	0xffffffff


	//   ....[4]....
        /*016c*/ 	.word	0xffffffff


	//   ....[5]....
        /*0170*/ 	.word	0xffffffff


	//   ....[6]....
        /*0174*/ 	.word	0xffffffff


	//   ....[7]....
        /*0178*/ 	.word	0xffffffff


	//   ....[8]....
        /*017c*/ 	.word	0xffffffff


	//   ....[9]....
        /*0180*/ 	.word	0xffffffff


	//   ....[10]....
        /*0184*/ 	.word	0xffffffff


	//   ....[11]....
        /*0188*/ 	.word	0xffffffff


	//   ....[12]....
        /*018c*/ 	.word	0xffffffff


	//   ....[13]....
        /*0190*/ 	.word	0xffffffff


	//   ....[14]....
        /*0194*/ 	.word	0xffffffff


	//   ....[15]....
        /*0198*/ 	.word	0xffffffff


	//   ....[16]....
        /*019c*/ 	.word	0xffffffff


	//   ....[17]....
        /*01a0*/ 	.word	0xffffffff


	//   ....[18]....
        /*01a4*/ 	.word	0xffffffff


	//   ....[19]....
        /*01a8*/ 	.word	0xffffffff


	//   ....[20]....
        /*01ac*/ 	.word	0xffffffff


	//   ....[21]....
        /*01b0*/ 	.word	0xffffffff


	//   ....[22]....
        /*01b4*/ 	.word	0x05000015


	//   ....[23]....
        /*01b8*/ 	.word	0x05000015


	//   ....[24]....
        /*01bc*/ 	.word	0x05000015


	//   ....[25]....
        /*01c0*/ 	.word	0x05000015


	//   ....[26]....
        /*01c4*/ 	.word	0x05000015


	//   ....[27]....
        /*01c8*/ 	.word	0x05000015


	//----- nvinfo : EIATTR_COOP_GROUP_INSTR_OFFSETS
	.align		4
.L_23585:
        /*01cc*/ 	.byte	0x04, 0x28
        /*01ce*/ 	.short	(.L_23587 - .L_23586)


	//   ....[0]....
.L_23586:
        /*01d0*/ 	.word	0x00002780


	//   ....[1]....
        /*01d4*/ 	.word	0x00003c30


	//   ....[2]....
        /*01d8*/ 	.word	0x00003e50


	//   ....[3]....
        /*01dc*/ 	.word	0x00003e70


	//   ....[4]....
        /*01e0*/ 	.word	0x00003e90


	//   ....[5]....
        /*01e4*/ 	.word	0x00003eb0


	//   ....[6]....
        /*01e8*/ 	.word	0x00004020


	//   ....[7]....
        /*01ec*/ 	.word	0x00004040


	//   ....[8]....
        /*01f0*/ 	.word	0x00004080


	//   ....[9]....
        /*01f4*/ 	.word	0x00004ee0


	//   ....[10]....
        /*01f8*/ 	.word	0x00004f50


	//   ....[11]....
        /*01fc*/ 	.word	0x00004f80


	//   ....[12]....
        /*0200*/ 	.word	0x00005000


	//   ....[13]....
        /*0204*/ 	.word	0x00005050


	//   ....[14]....
        /*0208*/ 	.word	0x000050a0


	//   ....[15]....
        /*020c*/ 	.word	0x000050c0


	//   ....[16]....
        /*0210*/ 	.word	0x000050e0


	//   ....[17]....
        /*0214*/ 	.word	0x00007620


	//   ....[18]....
        /*0218*/ 	.word	0x00007660


	//   ....[19]....
        /*021c*/ 	.word	0x000076a0


	//   ....[20]....
        /*0220*/ 	.word	0x000076e0


	//   ....[21]....
        /*0224*/ 	.word	0x00007710


	//   ....[22]....
        /*0228*/ 	.word	0x00007e10


	//   ....[23]....
        /*022c*/ 	.word	0x00007eb0


	//   ....[24]....
        /*0230*/ 	.word	0x00007f60


	//   ....[25]....
        /*0234*/ 	.word	0x00008000


	//   ....[26]....
        /*0238*/ 	.word	0x00008070


	//   ....[27]....
        /*023c*/ 	.word	0x000080e0


	//----- nvinfo : EIATTR_EXIT_INSTR_OFFSETS
	.align		4
.L_23587:
        /*0240*/ 	.byte	0x04, 0x1c
        /*0242*/ 	.short	(.L_23589 - .L_23588)


	//   ....[0]....
.L_23588:
        /*0244*/ 	.word	0x00007a70


	//   ....[1]....
        /*0248*/ 	.word	0x00007b70


	//   ....[2]....
        /*024c*/ 	.word	0x00007db0


	//----- nvinfo : EIATTR_CRS_STACK_SIZE
	.align		4
.L_23589:
        /*0250*/ 	.byte	0x04, 0x1e
        /*0252*/ 	.short	(.L_23591 - .L_23590)
.L_23590:
        /*0254*/ 	.word	0x00000000


	//----- nvinfo : EIATTR_CBANK_PARAM_SIZE
	.align		4
.L_23591:
        /*0258*/ 	.byte	0x03, 0x19
        /*025a*/ 	.short	0x007c


	//----- nvinfo : EIATTR_PARAM_CBANK
	.align		4
        /*025c*/ 	.byte	0x04, 0x0a
        /*025e*/ 	.short	(.L_23593 - .L_23592)
	.align		4
.L_23592:
        /*0260*/ 	.word	index@(.nv.constant0._ZN4vllm25paged_attention_v1_kernelI13__nv_bfloat16S1_Li80ELi16ELi128ELNS_18Fp8KVCacheDataTypeE0ELb1EEEvPT_PKS3_PKT0_S9_ifPKiSB_iPKfiiiSD_SD_iiiii)
        /*0264*/ 	.short	0x0210
        /*0266*/ 	.short	0x007c


	//----- nvinfo : EIATTR_SW_WAR
	.align		4
.L_23593:
        /*0268*/ 	.byte	0x04, 0x36
        /*026a*/ 	.short	(.L_23595 - .L_23594)
.L_23594:
        /*026c*/ 	.word	0x00000008
.L_23595:


//--------------------- .nv.info._ZN4vllm25paged_attention_v1_kernelI13__nv_bfloat16S1_Li64ELi16ELi128ELNS_18Fp8KVCacheDataTypeE0ELb1EEEvPT_PKS3_PKT0_S9_ifPKiSB_iPKfiiiSD_SD_iiiii --------------------------
	.section	.nv.info._ZN4vllm25paged_attention_v1_kernelI13__nv_bfloat16S1_Li64ELi16ELi128ELNS_18Fp8KVCacheDataTypeE0ELb1EEEvPT_PKS3_PKT0_S9_ifPKiSB_iPKfiiiSD_SD_iiiii,"",@"SHT_CUDA_INFO"
	.sectionflags	@""
	.align	4


	//----- nvinfo : EIATTR_CUDA_API_VERSION
	.align		4
        /*0000*/ 	.byte	0x04, 0x37
        /*0002*/ 	.short	(.L_23597 - .L_23596)
.L_23596:
        /*0004*/ 	.word	0x00000082


	//----- nvinfo : EIATTR_KPARAM_INFO
	.align		4
.L_23597:
        /*0008*/ 	.byte	0x04, 0x17
        /*000a*/ 	.short	(.L_23599 - .L_23598)
.L_23598:
        /*000c*/ 	.word	0x00000000
        /*0010*/ 	.short	0x0013
        /*0012*/ 	.short	0x0078
        /*0014*/ 	.byte	0x00, 0xf0, 0x11, 0x00


	//----- nvinfo : EIATTR_KPARAM_INFO
	.align		4
.L_23599:
        /*0018*/ 	.byte	0x04, 0x17
        /*001a*/ 	.short	(.L_23601 - .L_23600)
.L_23600:
        /*001c*/ 	.word	0x00000000
        /*0020*/ 	.short	0x0012
        /*0022*/ 	.short	0x0074
        /*0024*/ 	.byte	0x00, 0xf0, 0x11, 0x00


	//----- nvinfo : EIATTR_KPARAM_INFO
	.align		4
.L_23601:
        /*0028*/ 	.byte	0x04, 0x17
        /*002a*/ 	.short	(.L_23603 - .L_23602)
.L_23602:
        /*002c*/ 	.word	0x00000000
        /*0030*/ 	.short	0x0011
        /*0032*/ 	.short	0x0070
        /*0034*/ 	.byte	0x00, 0xf0, 0x11, 0x00


	//----- nvinfo : EIATTR_KPARAM_INFO
	.align		4
.L_23603:
        /*0038*/ 	.byte	0x04, 0x17
        /*003a*/ 	.short	(.L_23605 - .L_23604)
.L_23604:
        /*003c*/ 	.word	0x00000000
        /*0040*/ 	.short	0x0010
        /*0042*/ 	.short	0x006c
        /*0044*/ 	.byte	0x00, 0xf0, 0x11, 0x00


	//----- nvinfo : EIATTR_KPARAM_INFO
	.align		4
.L_23605:
        /*0048*/ 	.byte	0x04, 0x17
        /*004a*/ 	.short	(.L_23607 - .L_23606)
.L_23606:
        /*004c*/ 	.word	0x00000000
        /*0050*/ 	.short	0x000f
        /*0052*/ 	.short	0x0068
        /*0054*/ 	.byte	0x00, 0xf0, 0x11, 0x00


	//----- nvinfo : EIATTR_KPARAM_INFO
	.align		4
.L_23607:
        /*0058*/ 	.byte	0x04, 0x17
        /*005a*/ 	.short	(.L_23609 - .L_23608)
.L_23608:
        /*005c*/ 	.word	0x00000000
        /*0060*/ 	.short	0x000e
        /*0062*/ 	.short	0x0060
        /*0064*/ 	.byte	0x00, 0xf0, 0x21, 0x00


	//----- nvinfo : EIATTR_KPARAM_INFO
	.align		4
.L_23609:
        /*0068*/ 	.byte	0x04, 0x17
        /*006a*/ 	.short	(.L_23611 - .L_23610)
.L_23610:
        /*006c*/ 	.word	0x00000000
        /*0070*/ 	.short	0x000d
        /*0072*/ 	.short	0x0058
        /*0074*/ 	.byte	0x00, 0xf0, 0x21, 0x00


	//----- nvinfo : EIATTR_KPARAM_INFO
	.align		4
.L_23611:
        /*0078*/ 	.byte	0x04, 0x17
        /*007a*/ 	.short	(.L_23613 - .L_23612)
.L_23612:
        /*007c*/ 	.word	0x00000000
        /*0080*/ 	.short	0x000c
        /*0082*/ 	.short	0x0050
        /*0084*/ 	.byte	0x00, 0xf0, 0x11, 0x00


	//----- nvinfo : EIATTR_KPARAM_INFO
	.align		4
.L_23613:
        /*0088*/ 	.byte	0x04, 0x17
        /*008a*/ 	.short	(.L_23615 - .L_23614)
.L_23614:
        /*008c*/ 	.word	0x00000000
        /*0090*/ 	.short	0x000b
        /*0092*/ 	.short	0x004c
        /*0094*/ 	.byte	0x00, 0xf0, 0x11, 0x00


	//----- nvinfo : EIATTR_KPARAM_INFO
	.align		4
.L_23615:
        /*0098*/ 	.byte	0x04, 0x17
        /*009a*/ 	.short	(.L_23617 - .L_23616)
.L_23616:
        /*009c*/ 	.word	0x00000000
        /*00a0*/ 	.short	0x000a
        /*00a2*/ 	.short	0x0048
        /*00a4*/ 	.byte	0x00, 0xf0, 0x11, 0x00


	//----- nvinfo : EIATTR_KPARAM_INFO
	.align		4
.L_23617:
        /*00a8*/ 	.byte	0x04, 0x17
        /*00aa*/ 	.short	(.L_23619 - .L_23618)
.L_23618:
        /*00ac*/ 	.word	0x00000000
        /*00b0*/ 	.short	0x0009
        /*00b2*/ 	.short	0x0040
        /*00b4*/ 	.byte	0x00, 0xf0, 0x21, 0x00


	//----- nvinfo : EIATTR_KPARAM_INFO
	.align		4
.L_23619:
        /*00b8*/ 	.byte	0x04, 0x17
        /*00ba*/ 	.short	(.L_23621 - .L_23620)
.L_23620:
        /*00bc*/ 	.word	0x00000000
        /*00c0*/ 	.short	0x0008
        /*00c2*/ 	.short	0x0038
        /*00c4*/ 	.byte	0x00, 0xf0, 0x11, 0x00


	//----- nvinfo : EIATTR_KPARAM_INFO
	.align		4
.L_23621:
        /*00c8*/ 	.byte	0x04, 0x17
        /*00ca*/ 	.short	(.L_23623 - .L_23622)
.L_23622:
        /*00cc*/ 	.word	0x00000000
        /*00d0*/ 	.short	0x0007
        /*00d2*/ 	.short	0x0030
        /*00d4*/ 	.byte	0x00, 0xf0, 0x21, 0x00


	//----- nvinfo : EIATTR_KPARAM_INFO
	.align		4
.L_23623:
        /*00d8*/ 	.byte	0x04, 0x17
        /*00da*/ 	.short	(.L_23625 - .L_23624)
.L_23624:
        /*00dc*/ 	.word	0x00000000
        /*00e0*/ 	.short	0x0006
        /*00e2*/ 	.short	0x0028
        /*00e4*/ 	.byte	0x00, 0xf0, 0x21, 0x00


	//----- nvinfo : EIATTR_KPARAM_INFO
	.align		4
.L_23625:
        /*00e8*/ 	.byte	0x04, 0x17
        /*00ea*/ 	.short	(.L_23627 - .L_23626)
.L_23626:
        /*00ec*/ 	.word	0x00000000
        /*00f0*/ 	.short	0x0005
        /*00f2*/ 	.short	0x0024
        /*00f4*/ 	.byte	0x00, 0xf0, 0x11, 0x00


	//----- nvinfo : EIATTR_KPARAM_INFO
	.align		4
.L_23627:
        /*00f8*/ 	.byte	0x04, 0x17
        /*00fa*/ 	.short	(.L_23629 - .L_23628)
.L_23628:
        /*00fc*/ 	.word	0x00000000
        /*0100*/ 	.short	0x0004
        /*0102*/ 	.short	0x0020
        /*0104*/ 	.byte	0x00, 0xf0, 0x11, 0x00


	//----- nvinfo : EIATTR_KPARAM_INFO
	.align		4
.L_23629:
        /*0108*/ 	.byte	0x04, 0x17
        /*010a*/ 	.short	(.L_23631 - .L_23630)
.L_23630:
        /*010c*/ 	.word	0x00000000
        /*0110*/ 	.short	0x0003
        /*0112*/ 	.short	0x0018
        /*0114*/ 	.byte	0x00, 0xf0, 0x21, 0x00


	//----- nvinfo : EIATTR_KPARAM_INFO
	.align		4
.L_23631:
        /*0118*/ 	.byte	0x04, 0x17
        /*011a*/ 	.short	(.L_23633 - .L_23632)
.L_23632:
        /*011c*/ 	.word	0x00000000
        /*0120*/ 	.short	0x0002
        /*0122*/ 	.short	0x0010
        /*0124*/ 	.byte	0x00, 0xf0, 0x21, 0x00


	//----- nvinfo : EIATTR_KPARAM_INFO
	.align		4
.L_23633:
        /*0128*/ 	.byte	0x04, 0x17
        /*012a*/ 	.short	(.L_23635 - .L_23634)
.L_23634:
        /*012c*/ 	.word	0x00000000
        /*0130*/ 	.short	0x0001
        /*0132*/ 	.short	0x0008
        /*0134*/ 	.byte	0x00, 0xf0, 0x21, 0x00


	//----- nvinfo : EIATTR_KPARAM_INFO
	.align		4
.L_23635:
        /*0138*/ 	.byte	0x04, 0x17
        /*013a*/ 	.short	(.L_23637 - .L_23636)
.L_23636:
        /*013c*/ 	.word	0x00000000
        /*0140*/ 	.short	0x0000
        /*0142*/ 	.short	0x0000
        /*0144*/ 	.byte	0x00, 0xf0, 0x21, 0x00


	//----- nvinfo : EIATTR_SPARSE_MMA_MASK
	.align		4
.L_23637:
        /*0148*/ 	.byte	0x03, 0x50
        /*014a*/ 	.short	0x0000


	//----- nvinfo : EIATTR_MAXREG_COUNT
	.align		4
        /*014c*/ 	.byte	0x03, 0x1b
        /*014e*/ 	.short	0x00ff


	//----- nvinfo : EIATTR_NUM_BARRIERS
	.align		4
        /*0150*/ 	.byte	0x02, 0x4c
        /*0152*/ 	.byte	0x01
	.zero		1


	//----- nvinfo : EIATTR_MERCURY_ISA_VERSION
	.align		4
        /*0154*/ 	.byte	0x03, 0x5f
        /*0156*/ 	.short	0x0101


	//----- nvinfo : EIATTR_COOP_GROUP_MASK_REGIDS
	.align		4
        /*0158*/ 	.byte	0x04, 0x29
        /*015a*/ 	.short	(.L_23639 - .L_23638)


	//   ....[0]....
.L_23638:
        /*015c*/ 	.word	0xffffffff


	//   ....[1]....
        /*0160*/ 	.word	0xffffffff


	//   ....[2]....
        /*0164*/ 	.word	0xffffffff


	//   ....[3]....
        /*0168*/ 	.word	0xffffffff


	//   ....[4]....
        /*016c*/ 	.word	0xffffffff


	//   ....[5]....
        /*0170*/ 	.word	0xffffffff


	//   ....[6]....
        /*0174*/ 	.word	0xffffffff


	//   ....[7]....
        /*0178*/ 	.word	0xffffffff


	//   ....[8]....
        /*017c*/ 	.word	0xffffffff


	//   ....[9]....
        /*0180*/ 	.word	0xffffffff


	//   ....[10]....
        /*0184*/ 	.word	0xffffffff


	//   ....[11]....
        /*0188*/ 	.word	0xffffffff


	//   ....[12]....
        /*018c*/ 	.word	0xffffffff


	//   ....[13]....
        /*0190*/ 	.word	0xffffffff


	//   ....[14]....
        /*0194*/ 	.word	0xffffffff


	//   ....[15]....
        /*0198*/ 	.word	0xffffffff


	//   ....[16]....
        /*019c*/ 	.word	0xffffffff


	//   ....[17]....
        /*01a0*/ 	.word	0xffffffff


	//   ....[18]....
        /*01a4*/ 	.word	0xffffffff


	//   ....[19]....
        /*01a8*/ 	.word	0xffffffff


	//   ....[20]....
        /*01ac*/ 	.word	0xffffffff


	//   ....[21]....
        /*01b0*/ 	.word	0x05000010


	//   ....[22]....
        /*01b4*/ 	.word	0x05000010


	//   ....[23]....
        /*01b8*/ 	.word	0x05000010


	//   ....[24]....
        /*01bc*/ 	.word	0x05000010


	//   ....[25]....
        /*01c0*/ 	.word	0x05000010


	//   ....[26]....
        /*01c4*/ 	.word	0x05000010


	//----- nvinfo : EIATTR_COOP_GROUP_INSTR_OFFSETS
	.align		4
.L_23639:
        /*01c8*/ 	.byte	0x04, 0x28
        /*01ca*/ 	.short	(.L_23641 - .L_23640)


	//   ....[0]....
.L_23640:
        /*01cc*/ 	.word	0x00002370


	//   ....[1]....
        /*01d0*/ 	.word	0x00003630


	//   ....[2]....
        /*01d4*/ 	.word	0x00003860


	//   ....[3]....
        /*01d8*/ 	.word	0x00003880


	//   ....[4]....
        /*01dc*/ 	.word	0x000038a0


	//   ....[5]....
        /*01e0*/ 	.word	0x000038c0


	//   ....[6]....
        /*01e4*/ 	.word	0x00003a00


	//   ....[7]....
        /*01e8*/ 	.word	0x00003a40


	//   ....[8]....
        /*01ec*/ 	.word	0x00003ab0


	//   ....[9]....
        /*01f0*/ 	.word	0x000048f0


	//   ....[10]....
        /*01f4*/ 	.word	0x00004970


	//   ....[11]....
        /*01f8*/ 	.word	0x000049c0


	//   ....[12]....
        /*01fc*/ 	.word	0x00004a20


	//   ....[13]....
        /*0200*/ 	.word	0x00004a60


	//   ....[14]....
        /*0204*/ 	.word	0x00004ab0


	//   ....[15]....
        /*0208*/ 	.word	0x00004ad0


	//   ....[16]....
        /*020c*/ 	.word	0x00004af0


	//   ....[17]....
        /*0210*/ 	.word	0x00006bf0


	//   ....[18]....
        /*0214*/ 	.word	0x00006c30


	//   ....[19]....
        /*0218*/ 	.word	0x00006c70


	//   ....[20]....
        /*021c*/ 	.word	0x00006cb0


	//   ....[21]....
        /*0220*/ 	.word	0x000072c0


	//   ....[22]....
        /*0224*/ 	.word	0x00007360


	//   ....[23]....
        /*0228*/ 	.word	0x00007410


	//   ....[24]....
        /*022c*/ 	.word	0x000074b0


	//   ....[25]....
        /*0230*/ 	.word	0x00007520


	//   ....[26]....
        /*0234*/ 	.word	0x00007590


	//----- nvinfo : EIATTR_EXIT_INSTR_OFFSETS
	.align		4
.L_23641:
        /*0238*/ 	.byte	0x04, 0x1c
        /*023a*/ 	.short	(.L_23643 - .L_23642)


	//   ....[0]....
.L_23642:
        /*023c*/ 	.word	0x00006f80


	//   ....[1]....
        /*0240*/ 	.word	0x00007090


	//   ....[2]....
        /*0244*/ 	.word	0x00007260


	//----- nvinfo : EIATTR_CRS_STACK_SIZE
	.align		4
.L_23643:
        /*0248*/ 	.byte	0x04, 0x1e
        /*024a*/ 	.short	(.L_23645 - .L_23644)
.L_23644:
        /*024c*/ 	.word	0x00000000


	//----- nvinfo : EIATTR_CBANK_PARAM_SIZE
	.align		4
.L_23645:
        /*0250*/ 	.byte	0x03, 0x19
        /*0252*/ 	.short	0x007c


	//----- nvinfo : EIATTR_PARAM_CBANK
	.align		4
        /*0254*/ 	.byte	0x04, 0x0a
        /*0256*/ 	.short	(.L_23647 - .L_23646)
	.align		4
.L_23646:
        /*0258*/ 	.word	index@(.nv.constant0._ZN4vllm25paged_attention_v1_kernelI13__nv_bfloat16S1_Li64ELi16ELi128ELNS_18Fp8KVCacheDataTypeE0ELb1EEEvPT_PKS3_PKT0_S9_ifPKiSB_iPKfiiiSD_SD_iiiii)
        /*025c*/ 	.short	0x0210
        /*025e*/ 	.short	0x007c


	//----- nvinfo : EIATTR_SW_WAR
	.align		4
.L_23647:
        /*0260*/ 	.byte	0x04, 0x36
        /*0262*/ 	.short	(.L_23649 - .L_23648)
.L_23648:
        /*0264*/ 	.word	0x00000008
.L_23649:


//--------------------- .nv.info._ZN4vllm25paged_attention_v1_kernelI13__nv_bfloat16S1_Li32ELi16ELi128ELNS_18Fp8KVCacheDataTypeE0ELb1EEEvPT_PKS3_PKT0_S9_ifPKiSB_iPKfiiiSD_SD_iiiii --------------------------
	.section	.nv.info._ZN4vllm25paged_attention_v1_kernelI13__nv_bfloat16S1_Li32ELi16ELi128ELNS_18Fp8KVCacheDataTypeE0ELb1EEEvPT_PKS3_PKT0_S9_ifPKiSB_iPKfiiiSD_SD_iiiii,"",@"SHT_CUDA_INFO"
	.sectionflags	@""
	.align	4


	//----- nvinfo : EIATTR_CUDA_API_VERSION
	.align		4
        /*0000*/ 	.byte	0x04, 0x37
        /*0002*/ 	.short	(.L_23651 - .L_23650)
.L_23650:
        /*0004*/ 	.word	0x00000082


	//----- nvinfo : EIATTR_KPARAM_INFO
	.align		4
.L_23651:
        /*0008*/ 	.byte	0x04, 0x17
        /*000a*/ 	.short	(.L_23653 - .L_23652)
.L_23652:
        /*000c*/ 	.word	0x00000000
        /*0010*/ 	.short	0x0013
        /*0012*/ 	.short	0x0078
        /*0014*/ 	.byte	0x00, 0xf0, 0x11, 0x00


	//----- nvinfo : EIATTR_KPARAM_INFO
	.align		4
.L_23653:
        /*0018*/ 	.byte	0x04, 0x17
        /*001a*/ 	.short	(.L_23655 - .L_23654)
.L_23654:
        /*001c*/ 	.word	0x00000000
        /*0020*/ 	.short	0x0012
        /*0022*/ 	.short	0x0074
        /*0024*/ 	.byte	0x00, 0xf0, 0x11, 0x00


	//----- nvinfo : EIATTR_KPARAM_INFO
	.align		4
.L_23655:
        /*0028*/ 	.byte	0x04, 0x17
        /*002a*/ 	.short	(.L_23657 - .L_23656)
.L_23656:
        /*002c*/ 	.word	0x00000000
        /*0030*/ 	.short	0x0011
        /*0032*/ 	.short	0x0070
        /*0034*/ 	.byte	0x00, 0xf0, 0x11, 0x00


	//----- nvinfo : EIATTR_KPARAM_INFO
	.align		4
.L_23657:
        /*0038*/ 	.byte	0x04, 0x17
        /*003a*/ 	.short	(.L_23659 - .L_23658)
.L_23658:
        /*003c*/ 	.word	0x00000000
        /*0040*/ 	.short	0x0010
        /*0042*/ 	.short	0x006c
        /*0044*/ 	.byte	0x00, 0xf0, 0x11, 0x00


	//----- nvinfo : EIATTR_KPARAM_INFO
	.align		4
.L_23659:
        /*0048*/ 	.byte	0x04, 0x17
        /*004a*/ 	.short	(.L_23661 - .L_23660)
.L_23660:
        /*004c*/ 	.word	0x00000000
        /*0050*/ 	.short	0x000f
        /*0052*/ 	.short	0x0068
        /*0054*/ 	.byte	0x00, 0xf0, 0x11, 0x00


	//----- nvinfo : EIATTR_KPARAM_INFO
	.align		4
.L_23661:
        /*0058*/ 	.byte	0x04, 0x17
        /*005a*/ 	.short	(.L_23663 - .L_23662)
.L_23662:
        /*005c*/ 	.word	0x00000000
        /*0060*/ 	.short	0x000e
        /*0062*/ 	.short	0x0060
        /*0064*/ 	.byte	0x00, 0xf0, 0x21, 0x00


	//----- nvinfo : EIATTR_KPARAM_INFO
	.align		4
.L_23663:
        /*0068*/ 	.byte	0x04, 0x17
        /*006a*/ 	.short	(.L_23665 - .L_23664)
.L_23664:
        /*006c*/ 	.word	0x00000000
        /*0070*/ 	.short	0x000d
        /*0072*/ 	.short	0x0058
        /*0074*/ 	.byte	0x00, 0xf0, 0x21, 0x00


	//----- nvinfo : EIATTR_KPARAM_INFO
	.align		4
.L_23665:
        /*0078*/ 	.byte	0x04, 0x17
        /*007a*/ 	.short	(.L_23667 - .L_23666)
.L_23666:
        /*007c*/ 	.word	0x00000000
        /*0080*/ 	.short	0x000c
        /*0082*/ 	.short	0x0050
        /*0084*/ 	.byte	0x00, 0xf0, 0x11, 0x00


	//----- nvinfo : EIATTR_KPARAM_INFO
	.align		4
.L_23667:
        /*0088*/ 	.byte	0x04, 0x17
        /*008a*/ 	.short	(.L_23669 - .L_23668)
.L_23668:
        /*008c*/ 	.word	0x00000000
        /*0090*/ 	.short	0x000b
        /*0092*/ 	.short	0x004c
        /*0094*/ 	.byte	0x00, 0xf0, 0x11, 0x00


	//----- nvinfo : EIATTR_KPARAM_INFO
	.align		4
.L_23669:
        /*0098*/ 	.byte	0x04, 0x17
        /*009a*/ 	.short	(.L_23671 - .L_23670)
.L_23670:
        /*009c*/ 	.word	0x00000000
        /*00a0*/ 	.short	0x000a
        /*00a2*/ 	.short	0x0048
        /*00a4*/ 	.byte	0x00, 0xf0, 0x11, 0x00


	//----- nvinfo : EIATTR_KPARAM_INFO
	.align		4
.L_23671:
        /*00a8*/ 	.byte	0x04, 0x17
        /*00aa*/ 	.short	(.L_23673 - .L_23672)
.L_23672:
        /*00ac*/ 	.word	0x00000000
        /*00b0*/ 	.short	0x0009
        /*00b2*/ 	.short	0x0040
        /*00b4*/ 	.byte	0x00, 0xf0, 0x21, 0x00


	//----- nvinfo : EIATTR_KPARAM_INFO
	.align		4
.L_23673:
        /*00b8*/ 	.byte	0x04, 0x17
        /*00ba*/ 	.short	(.L_23675 - .L_23674)
.L_23674:
        /*00bc*/ 	.word	0x00000000
        /*00c0*/ 	.short	0x0008
        /*00c2*/ 	.short	0x0038
        /*00c4*/ 	.byte	0x00, 0xf0, 0x11, 0x00


	//----- nvinfo : EIATTR_KPARAM_INFO
	.align		4
.L_23675:
        /*00c8*/ 	.byte	0x04, 0x17
        /*00ca*/ 	.short	(.L_23677 - .L_23676)
.L_23676:
        /*00cc*/ 	.word	0x00000000
        /*00d0*/ 	.short	0x0007
        /*00d2*/ 	.short	0x0030
        /*00d4*/ 	.byte	0x00, 0xf0, 0x21, 0x00


	//----- nvinfo : EIATTR_KPARAM_INFO
	.align		4
.L_23677:
        /*00d8*/ 	.byte	0x04, 0x17
        /*00da*/ 	.short	(.L_23679 - .L_23678)
.L_23678:
        /*00dc*/ 	.word	0x00000000
        /*00e0*/ 	.short	0x0006
        /*00e2*/ 	.short	0x0028
        /*00e4*/ 	.byte	0x00, 0xf0, 0x21, 0x00


	//----- nvinfo : EIATTR_KPARAM_INFO
	.align		4
.L_23679:
        /*00e8*/ 	.byte	0x04, 0x17
        /*00ea*/ 	.short	(.L_23681 - .L_23680)
.L_23680:
        /*00ec*/ 	.word	0x00000000
        /*00f0*/ 	.short	0x0005
        /*00f2*/ 	.short	0x0024
        /*00f4*/ 	.byte	0x00, 0xf0, 0x11, 0x00


	//----- nvinfo : EIATTR_KPARAM_INFO
	.align		4
.L_23681:
        /*00f8*/ 	.byte	0x04, 0x17
        /*00fa*/ 	.short	(.L_23683 - .L_23682)
.L_23682:
        /*00fc*/ 	.word	0x00000000
        /*0100*/ 	.short	0x0004
        /*0102*/ 	.short	0x0020
        /*0104*/ 	.byte	0x00, 0xf0, 0x11, 0x00


	//----- nvinfo : EIATTR_KPARAM_INFO
	.align		4
.L_23683:
        /*0108*/ 	.byte	0x04, 0x17
        /*010a*/ 	.short	(.L_23685 - .L_23684)
.L_23684:
        /*010c*/ 	.word	0x00000000
        /*0110*/ 	.short	0x0003
        /*0112*/ 	.short	0x0018
        /*0114*/ 	.byte	0x00, 0xf0, 0x21, 0x00


	//----- nvinfo : EIATTR_KPARAM_INFO
	.align		4
.L_23685:
        /*0118*/ 	.byte	0x04, 0x17
        /*011a*/ 	.short	(.L_23687 - .L_23686)
.L_23686:
        /*011c*/ 	.word	0x00000000
        /*0120*/ 	.short	0x0002
        /*0122*/ 	.short	0x0010
        /*0124*/ 	.byte	0x00, 0xf0, 0x21, 0x00


	//----- nvinfo : EIATTR_KPARAM_INFO
	.align		4
.L_23687:
        /*0128*/ 	.byte	0x04, 0x17
        /*012a*/ 	.short	(.L_23689 - .L_23688)
.L_23688:
        /*012c*/ 	.word	0x00000000
        /*0130*/ 	.short	0x0001
        /*0132*/ 	.short	0x0008
        /*0134*/ 	.byte	0x00, 0xf0, 0x21, 0x00


	//----- nvinfo : EIATTR_KPARAM_INFO
	.align		4
.L_23689:
        /*0138*/ 	.byte	0x04, 0x17
        /*013a*/ 	.short	(.L_23691 - .L_23690)
.L_23690:
        /*013c*/ 	.word	0x00000000
        /*0140*/ 	.short	0x0000
        /*0142*/ 	.short	0x0000
        /*0144*/ 	.byte	0x00, 0xf0, 0x21, 0x00


	//----- nvinfo : EIATTR_SPARSE_MMA_MASK
	.align		4
.L_23691:
        /*0148*/ 	.byte	0x03, 0x50
        /*014a*/ 	.short	0x0000


	//----- nvinfo : EIATTR_MAXREG_COUNT
	.align		4
        /*014c*/ 	.byte	0x03, 0x1b
        /*014e*/ 	.short	0x00ff


	//----- nvinfo : EIATTR_NUM_BARRIERS
	.align		4
        /*0150*/ 	.byte	0x02, 0x4c
        /*0152*/ 	.byte	0x01
	.zero		1


	//----- nvinfo : EIATTR_MERCURY_ISA_VERSION
	.align		4
        /*0154*/ 	.byte	0x03, 0x5f
        /*0156*/ 	.short	0x0101


	//----- nvinfo : EIATTR_COOP_GROUP_MASK_REGIDS
	.align		4
        /*0158*/ 	.byte	0x04, 0x29
        /*015a*/ 	.short	(.L_23693 - .L_23692)


	//   ....[0]....
.L_23692:
        /*015c*/ 	.word	0xffffffff


	//   ....[1]....
        /*0160*/ 	.word	0xffffffff


	//   ....[2]....
        /*0164*/ 	.word	0xffffffff


	//   ....[3]....
        /*0168*/ 	.word	0xffffffff


	//   ....[4]....
        /*016c*/ 	.word	0xffffffff


	//   ....[5]....
        /*0170*/ 	.word	0xffffffff


	//   ....[6]....
        /*0174*/ 	.word	0xffffffff


	//   ....[7]....
        /*0178*/ 	.word	0xffffffff


	//   ....[8]....
        /*017c*/ 	.word	0xffffffff


	//   ....[9]....
        /*0180*/ 	.word	0xffffffff


	//   ....[10]....
        /*0184*/ 	.word	0xffffffff


	//   ....[11]....
        /*0188*/ 	.word	0xffffffff


	//   ....[12]....
        /*018c*/ 	.word	0xffffffff


	//   ....[13]....
        /*0190*/ 	.word	0xffffffff


	//   ....[14]....
        /*0194*/ 	.word	0xffffffff


	//   ....[15]....
        /*0198*/ 	.word	0xffffffff


	//   ....[16]....
        /*019c*/ 	.word	0xffffffff


	//   ....[17]....
        /*01a0*/ 	.word	0xffffffff


	//   ....[18]....
        /*01a4*/ 	.word	0xffffffff


	//   ....[19]....
        /*01a8*/ 	.word	0x0500000d


	//   ....[20]....
        /*01ac*/ 	.word	0x0500000d


	//   ....[21]....
        /*01b0*/ 	.word	0x0500000d


	//   ....[22]....
        /*01b4*/ 	.word	0x0500000d


	//   ....[23]....
        /*01b8*/ 	.word	0x0500000d


	//   ....[24]....
        /*01bc*/ 	.word	0x0500000d


	//----- nvinfo : EIATTR_COOP_GROUP_INSTR_OFFSETS
	.align		4
.L_23693:
        /*01c0*/ 	.byte	0x04, 0x28
        /*01c2*/ 	.short	(.L_23695 - .L_23694)


	//   ....[0]....
.L_23694:
        /*01c4*/ 	.word	0x00001af0


	//   ....[1]....
        /*01c8*/ 	.word	0x000027f0


	//   ....[2]....
        /*01cc*/ 	.word	0x00002a60


	//   ....[3]....
        /*01d0*/ 	.word	0x00002a80


	//   ....[4]....
        /*01d4*/ 	.word	0x00002aa0


	//   ....[5]....
        /*01d8*/ 	.word	0x00002ac0


	//   ....[6]....
        /*01dc*/ 	.word	0x00002c20


	//   ....[7]....
        /*01e0*/ 	.word	0x00002c50


	//   ....[8]....
        /*01e4*/ 	.word	0x00002c90


	//   ....[9]....
        /*01e8*/ 	.word	0x00003af0


	//   ....[10]....
        /*01ec*/ 	.word	0x00003b70


	//   ....[11]....
        /*01f0*/ 	.word	0x00003bc0


	//   ....[12]....
        /*01f4*/ 	.word	0x00003c20


	//   ....[13]....
        /*01f8*/ 	.word	0x00003c60


	//   ....[14]....
        /*01fc*/ 	.word	0x00003cb0


	//   ....[15]....
        /*0200*/ 	.word	0x00003cd0


	//   ....[16]....
        /*0204*/ 	.word	0x00003cf0


	//   ....[17]....
        /*0208*/ 	.word	0x000055c0


	//   ....[18]....
        /*020c*/ 	.word	0x00005600


	//   ....[19]....
        /*0210*/ 	.word	0x00005ae0


	//   ....[20]....
        /*0214*/ 	.word	0x00005b80


	//   ....[21]....
        /*0218*/ 	.word	0x00005c30


	//   ....[22]....
        /*021c*/ 	.word	0x00005cd0


	//   ....[23]....
        /*0220*/ 	.word	0x00005d40


	//   ....[24]....
        /*0224*/ 	.word	0x00005db0


	//----- nvinfo : EIATTR_EXIT_INSTR_OFFSETS
	.align		4
.L_23695:
        /*0228*/ 	.byte	0x04, 0x1c
        /*022a*/ 	.short	(.L_23697 - .L_23696)


	//   ....[0]....
.L_23696:
        /*022c*/ 	.word	0x00005880


	//   ....[1]....
        /*0230*/ 	.word	0x00005990


	//   ....[2]....
        /*0234*/ 	.word	0x00005a80


	//----- nvinfo : EIATTR_CRS_STACK_SIZE
	.align		4
.L_23697:
        /*0238*/ 	.byte	0x04, 0x1e
        /*023a*/ 	.short	(.L_23699 - .L_23698)
.L_23698:
        /*023c*/ 	.word	0x00000000


	//----- nvinfo : EIATTR_CBANK_PARAM_SIZE
	.align		4
.L_23699:
        /*0240*/ 	.byte	0x03, 0x19
        /*0242*/ 	.short	0x007c


	//----- nvinfo : EIATTR_PARAM_CBANK
	.align		4
        /*0244*/ 	.byte	0x04, 0x0a
        /*0246*/ 	.short	(.L_23701 - .L_23700)
	.align		4
.L_23700:
        /*0248*/ 	.word	index@(.nv.constant0._ZN4vllm25paged_attention_v1_kernelI13__nv_bfloat16S1_Li32ELi16ELi128ELNS_18Fp8KVCacheDataTypeE0ELb1EEEvPT_PKS3_PKT0_S9_ifPKiSB_iPKfiiiSD_SD_iiiii)
        /*024c*/ 	.short	0x0210
        /*024e*/ 	.short	0x007c


	//----- nvinfo : EIATTR_SW_WAR
	.align		4
.L_23701:
        /*0250*/ 	.byte	0x04, 0x36
        /*0252*/ 	.short	(.L_23703 - .L_23702)
.L_23702:
        /*0254*/ 	.word	0x00000008
.L_23703:


//--------------------- .nv.info._ZN4vllm25paged_attention_v1_kernelI13__nv_bfloat16S1_Li256ELi8ELi128ELNS_18Fp8KVCacheDataTypeE0ELb0EEEvPT_PKS3_PKT0_S9_ifPKiSB_iPKfiiiSD_SD_iiiii --------------------------
	.section	.nv.info._ZN4vllm25paged_attention_v1_kernelI13__nv_bfloat16S1_Li256ELi8ELi128ELNS_18Fp8KVCacheDataTypeE0ELb0EEEvPT_PKS3_PKT0_S9_ifPKiSB_iPKfiiiSD_SD_iiiii,"",@"SHT_CUDA_INFO"
	.sectionflags	@""
	.align	4


	//----- nvinfo : EIATTR_CUDA_API_VERSION
	.align		4
        /*0000*/ 	.byte	0x04, 0x37
        /*0002*/ 	.short	(.L_23705 - .L_23704)
.L_23704:
        /*0004*/ 	.word	0x00000082


	//----- nvinfo : EIATTR_KPARAM_INFO
	.align		4
.L_23705:
        /*0008*/ 	.byte	0x04, 0x17
        /*000a*/ 	.short	(.L_23707 - .L_23706)
.L_23706:
        /*000c*/ 	.word	0x00000000
        /*0010*/ 	.short	0x0013
        /*0012*/ 	.short	0x0078
        /*0014*/ 	.byte	0x00, 0xf0, 0x11, 0x00


	//----- nvinfo : EIATTR_KPARAM_INFO
	.align		4
.L_23707:
        /*0018*/ 	.byte	0x04, 0x17
        /*001a*/ 	.short	(.L_23709 - .L_23708)
.L_23708:
        /*001c*/ 	.word	0x00000000
        /*0020*/ 	.short	0x0012
        /*0022*/ 	.short	0x0074
        /*0024*/ 	.byte	0x00, 0xf0, 0x11, 0x00


	//----- nvinfo : EIATTR_KPARAM_INFO
	.align		4
.L_23709:
        /*0028*/ 	.byte	0x04, 0x17
        /*002a*/ 	.short	(.L_23711 - .L_23710)
.L_23710:
        /*002c*/ 	.word	0x00000000
        /*0030*/ 	.short	0x0011
        /*0032*/ 	.short	0x0070
        /*0034*/ 	.byte	0x00, 0xf0, 0x11, 0x00


	//----- nvinfo : EIATTR_KPARAM_INFO
	.align		4
.L_23711:
        /*0038*/ 	.byte	0x04, 0x17
        /*003a*/ 	.short	(.L_23713 - .L_23712)
.L_23712:
        /*003c*/ 	.word	0x00000000
        /*0040*/ 	.short	0x0010
        /*0042*/ 	.short	0x006c
        /*0044*/ 	.byte	0x00, 0xf0, 0x11, 0x00


	//----- nvinfo : EIATTR_KPARAM_INFO
	.align		4
.L_23713:
        /*0048*/ 	.byte	0x04, 0x17
        /*004a*/ 	.short	(.L_23715 - .L_23714)
.L_23714:
        /*004c*/ 	.word	0x00000000
        /*0050*/ 	.short	0x000f
        /*0052*/ 	.short	0x0068
        /*0054*/ 	.byte	0x00, 0xf0, 0x11, 0x00


	//----- nvinfo : EIATTR_KPARAM_INFO
	.align		4
.L_23715:
        /*0058*/ 	.byte	0x04, 0x17
        /*005a*/ 	.short	(.L_23717 - .L_23716)
.L_23716:
        /*005c*/ 	.word	0x00000000
        /*0060*/ 	.short	0x000e
        /*0062*/ 	.short	0x0060
        /*0064*/ 	.byte	0x00, 0xf0, 0x21, 0x00


	//----- nvinfo : EIATTR_KPARAM_INFO
	.align		4
.L_23717:
        /*0068*/ 	.byte	0x04, 0x17
        /*006a*/ 	.short	(.L_23719 - .L_23718)
.L_23718:
        /*006c*/ 	.word	0x00000000
        /*0070*/ 	.short	0x000d
        /*0072*/ 	.short	0x0058
        /*0074*/ 	.byte	0x00, 0xf0, 0x21, 0x00


	//----- nvinfo : EIATTR_KPARAM_INFO
	.align		4
.L_23719:
        /*0078*/ 	.byte	0x04, 0x17
        /*007a*/ 	.short	(.L_23721 - .L_23720)
.L_23720:
        /*007c*/ 	.word	0x00000000
        /*0080*/ 	.short	0x000c
        /*0082*/ 	.short	0x0050
        /*0084*/ 	.byte	0x00, 0xf0, 0x11, 0x00


	//----- nvinfo : EIATTR_KPARAM_INFO
	.align		4
.L_23721:
        /*0088*/ 	.byte	0x04, 0x17
        /*008a*/ 	.short	(.L_23723 - .L_23722)
.L_23722:
        /*008c*/ 	.word	0x00000000
        /*0090*/ 	.short	0x000b
        /*0092*/ 	.short	0x004c
        /*0094*/ 	.byte	0x00, 0xf0, 0x11, 0x00


	//----- nvinfo : EIATTR_KPARAM_INFO
	.align		4
.L_23723:
        /*0098*/ 	.byte	0x04, 0x17
        /*009a*/ 	.short	(.L_23725 - .L_23724)
.L_23724:
        /*009c*/ 	.word	0x00000000
        /*00a0*/ 	.short	0x000a
        /*00a2*/ 	.short	0x0048
        /*00a4*/ 	.byte	0x00, 0xf0, 0x11, 0x00


	//----- nvinfo : EIATTR_KPARAM_INFO
	.align		4
.L_23725:
        /*00a8*/ 	.byte	0x04, 0x17
        /*00aa*/ 	.short	(.L_23727 - .L_23726)
.L_23726:
        /*00ac*/ 	.word	0x00000000
        /*00b0*/ 	.short	0x0009
        /*00b2*/ 	.short	0x0040
        /*00b4*/ 	.byte	0x00, 0xf0, 0x21, 0x00


	//----- nvinfo : EIATTR_KPARAM_INFO
	.align		4
.L_23727:
        /*00b8*/ 	.byte	0x04, 0x17
        /*00ba*/ 	.short	(.L_23729 - .L_23728)
.L_23728:
        /*00bc*/ 	.word	0x00000000
        /*00c0*/ 	.short	0x0008
        /*00c2*/ 	.short	0x0038
        /*00c4*/ 	.byte	0x00, 0xf0, 0x11, 0x00


	//----- nvinfo : EIATTR_KPARAM_INFO
	.align		4
.L_23729:
        /*00c8*/ 	.byte	0x04, 0x17
        /*00ca*/ 	.short	(.L_23731 - .L_23730)
.L_23730:
        /*00cc*/ 	.word	0x00000000
        /*00d0*/ 	.short	0x0007
        /*00d2*/ 	.short	0x0030
        /*00d4*/ 	.byte	0x00, 0xf0, 0x21, 0x00


	//----- nvinfo : EIATTR_KPARAM_INFO
	.align		4
.L_23731:
        /*00d8*/ 	.byte	0x04, 0x17
        /*00da*/ 	.short	(.L_23733 - .L_23732)
.L_23732:
        /*00dc*/ 	.word	0x00000000
        /*00e0*/ 	.short	0x0006
        /*00e2*/ 	.short	0x0028
        /*00e4*/ 	.byte	0x00, 0xf0, 0x21, 0x00


	//----- nvinfo : EIATTR_KPARAM_INFO
	.align		4
.L_23733:
        /*00e8*/ 	.byte	0x04, 0x17
        /*00ea*/ 	.short	(.L_23735 - .L_23734)
.L_23734:
        /*00ec*/ 	.word	0x00000000
        /*00f0*/ 	.short	0x0005
        /*00f2*/ 	.short	0x0024
        /*00f4*/ 	.byte	0x00, 0xf0, 0x11, 0x00


	//----- nvinfo : EIATTR_KPARAM_INFO
	.align		4
.L_23735:
        /*00f8*/ 	.byte	0x04, 0x17
        /*00fa*/ 	.short	(.L_23737 - .L_23736)
.L_23736:
        /*00fc*/ 	.word	0x00000000
        /*0100*/ 	.short	0x0004
        /*0102*/ 	.short	0x0020
        /*0104*/ 	.byte	0x00, 0xf0, 0x11, 0x00


	//----- nvinfo : EIATTR_KPARAM_INFO
	.align		4
.L_23737:
        /*0108*/ 	.byte	0x04, 0x17
        /*010a*/ 	.short	(.L_23739 - .L_23738)
.L_23738:
        /*010c*/ 	.word	0x00000000
        /*0110*/ 	.short	0x0003
        /*0112*/ 	.short	0x0018
        /*0114*/ 	.byte	0x00, 0xf0, 0x21, 0x00


	//----- nvinfo : EIATTR_KPARAM_INFO
	.align		4
.L_23739:
        /*0118*/ 	.byte	0x04, 0x17
        /*011a*/ 	.short	(.L_23741 - .L_23740)
.L_23740:
        /*011c*/ 	.word	0x00000000
        /*0120*/ 	.short	0x0002
        /*0122*/ 	.short	0x0010
        /*0124*/ 	.byte	0x00, 0xf0, 0x21, 0x00


	//----- nvinfo : EIATTR_KPARAM_INFO
	.align		4
.L_23741:
        /*0128*/ 	.byte	0x04, 0x17
        /*012a*/ 	.short	(.L_23743 - .L_23742)
.L_23742:
        /*012c*/ 	.word	0x00000000
        /*0130*/ 	.short	0x0001
        /*0132*/ 	.short	0x0008
        /*0134*/ 	.byte	0x00, 0xf0, 0x21, 0x00


	//----- nvinfo : EIATTR_KPARAM_INFO
	.align		4
.L_23743:
        /*0138*/ 	.byte	0x04, 0x17
        /*013a*/ 	.short	(.L_23745 - .L_23744)
.L_23744:
        /*013c*/ 	.word	0x00000000
        /*0140*/ 	.short	0x0000
        /*0142*/ 	.short	0x0000
        /*0144*/ 	.byte	0x00, 0xf0, 0x21, 0x00


	//----- nvinfo : EIATTR_SPARSE_MMA_MASK
	.align		4
.L_23745:
        /*0148*/ 	.byte	0x03, 0x50
        /*014a*/ 	.short	0x0000


	//----- nvinfo : EIATTR_MAXREG_COUNT
	.align		4
        /*014c*/ 	.byte	0x03, 0x1b
        /*014e*/ 	.short	0x00ff


	//----- nvinfo : EIATTR_NUM_BARRIERS
	.align		4
        /*0150*/ 	.byte	0x02, 0x4c
        /*0152*/ 	.byte	0x01
	.zero		1


	//----- nvinfo : EIATTR_MERCURY_ISA_VERSION
	.align		4
        /*0154*/ 	.byte	0x03, 0x5f
        /*0156*/ 	.short	0x0101


	//----- nvinfo : EIATTR_COOP_GROUP_MASK_REGIDS
	.align		4
        /*0158*/ 	.byte	0x04, 0x29
        /*015a*/ 	.short	(.L_23747 - .L_23746)


	//   ....[0]....
.L_23746:
        /*015c*/ 	.word	0xffffffff


	//   ....[1]....
        /*0160*/ 	.word	0xffffffff


	//   ....[2]....
        /*0164*/ 	.word	0xffffffff


	//   ....[3]....
        /*0168*/ 	.word	0xffffffff


	//   ....[4]....
        /*016c*/ 	.word	0xffffffff


	//   ....[5]....
        /*0170*/ 	.word	0xffffffff


	//   ....[6]....
        /*0174*/ 	.word	0xffffffff


	//   ....[7]....
        /*0178*/ 	.word	0xffffffff


	//   ....[8]....
        /*017c*/ 	.word	0xffffffff


	//   ....[9]....
        /*0180*/ 	.word	0xffffffff


	//   ....[10]....
        /*0184*/ 	.word	0xffffffff


	//   ....[11]....
        /*0188*/ 	.word	0xffffffff


	//   ....[12]....
        /*018c*/ 	.word	0xffffffff


	//   ....[13]....
        /*0190*/ 	.word	0xffffffff


	//   ....[14]....
        /*0194*/ 	.word	0xffffffff


	//   ....[15]....
        /*0198*/ 	.word	0xffffffff


	//   ....[16]....
        /*019c*/ 	.word	0xffffffff


	//   ....[17]....
        /*01a0*/ 	.word	0xffffffff


	//   ....[18]....
        /*01a4*/ 	.word	0x0500002d


	//   ....[19]....
        /*01a8*/ 	.word	0x0500002d


	//   ....[20]....
        /*01ac*/ 	.word	0x0500002d


	//   ....[21]....
        /*01b0*/ 	.word	0x0500002d


	//   ....[22]....
        /*01b4*/ 	.word	0x0500002d


	//   ....[23]....
        /*01b8*/ 	.word	0x0500002d


	//   ....[24]....
        /*01bc*/ 	.word	0x0500002d


	//----- nvinfo : EIATTR_COOP_GROUP_INSTR_OFFSETS
	.align		4
.L_23747:
        /*01c0*/ 	.byte	0x04, 0x28
        /*01c2*/ 	.short	(.L_23749 - .L_23748)


	//   ....[0]....
.L_23748:
        /*01c4*/ 	.word	0x00003ef0


	//   ....[1]....
        /*01c8*/ 	.word	0x00003f10


	//   ....[2]....
        /*01cc*/ 	.word	0x00005e50


	//   ....[3]....
        /*01d0*/ 	.word	0x00005e70


	//   ....[4]....
        /*01d4*/ 	.word	0x00006060


	//   ....[5]....
        /*01d8*/ 	.word	0x00006080


	//   ....[6]....
        /*01dc*/ 	.word	0x000060a0


	//   ....[7]....
        /*01e0*/ 	.word	0x00006250


	//   ....[8]....
        /*01e4*/ 	.word	0x00006280


	//   ....[9]....
        /*01e8*/ 	.word	0x000062a0


	//   ....[10]....
        /*01ec*/ 	.word	0x000070f0


	//   ....[11]....
        /*01f0*/ 	.word	0x00007170


	//   ....[12]....
        /*01f4*/ 	.word	0x000071b0


	//   ....[13]....
        /*01f8*/ 	.word	0x00007210


	//   ....[14]....
        /*01fc*/ 	.word	0x00007260


	//   ....[15]....
        /*0200*/ 	.word	0x000072b0


	//   ....[16]....
        /*0204*/ 	.word	0x000072d0


	//   ....[17]....
        /*0208*/ 	.word	0x000072f0


	//   ....[18]....
        /*020c*/ 	.word	0x0000aad0


	//   ....[19]....
        /*0210*/ 	.word	0x0000ab70


	//   ....[20]....
        /*0214*/ 	.word	0x0000abf0


	//   ....[21]....
        /*0218*/ 	.word	0x0000ac90


	//   ....[22]....
        /*021c*/ 	.word	0x0000ad20


	//   ....[23]....
        /*0220*/ 	.word	0x0000adc0


	//   ....[24]....
        /*0224*/ 	.word	0x0000ae30


	//----- nvinfo : EIATTR_EXIT_INSTR_OFFSETS
	.align		4
.L_23749:
        /*0228*/ 	.byte	0x04, 0x1c
        /*022a*/ 	.short	(.L_23751 - .L_23750)


	//   ....[0]....
.L_23750:
        /*022c*/ 	.word	0x0000a5e0


	//   ....[1]....
        /*0230*/ 	.word	0x0000aa70


	//----- nvinfo : EIATTR_CRS_STACK_SIZE
	.align		4
.L_23751:
        /*0234*/ 	.byte	0x04, 0x1e
        /*0236*/ 	.short	(.L_23753 - .L_23752)
.L_23752:
        /*0238*/ 	.word	0x00000000


	//----- nvinfo : EIATTR_CBANK_PARAM_SIZE
	.align		4
.L_23753:
        /*023c*/ 	.byte	0x03, 0x19
        /*023e*/ 	.short	0x007c


	//----- nvinfo : EIATTR_PARAM_CBANK
	.align		4
        /*0240*/ 	.byte	0x04, 0x0a
        /*0242*/ 	.short	(.L_23755 - .L_23754)
	.align		4
.L_23754:
        /*0244*/ 	.word	index@(.nv.constant0._ZN4vllm25paged_attention_v1_kernelI13__nv_bfloat16S1_Li256ELi8ELi128ELNS_18Fp8KVCacheDataTypeE0ELb0EEEvPT_PKS3_PKT0_S9_ifPKiSB_iPKfiiiSD_SD_iiiii)
        /*0248*/ 	.short	0x0210
        /*024a*/ 	.short	0x007c


	//----- nvinfo : EIATTR_SW_WAR
	.align		4
.L_23755:
        /*024c*/ 	.byte	0x04, 0x36
        /*024e*/ 	.short	(.L_23757 - .L_23756)
.L_23756:
        /*0250*/ 	.word	0x00000008
.L_23757:


//--------------------- .nv.info._ZN4vllm25paged_attention_v1_kernelI13__nv_bfloat16S1_Li192ELi8ELi128ELNS_18Fp8KVCacheDataTypeE0ELb0EEEvPT_PKS3_PKT0_S9_ifPKiSB_iPKfiiiSD_SD_iiiii --------------------------
	.section	.nv.info._ZN4vllm25paged_attention_v1_kernelI13__nv_bfloat16S1_Li192ELi8ELi128ELNS_18Fp8KVCacheDataTypeE0ELb0EEEvPT_PKS3_PKT0_S9_ifPKiSB_iPKfiiiSD_SD_iiiii,"",@"SHT_CUDA_INFO"
	.sectionflags	@""
	.align	4


	//----- nvinfo : EIATTR_CUDA_API_VERSION
	.align		4
        /*0000*/ 	.byte	0x04, 0x37
        /*0002*/ 	.short	(.L_23759 - .L_23758)
.L_23758:
        /*0004*/ 	.word	0x00000082


	//----- nvinfo : EIATTR_KPARAM_INFO
	.align		4
.L_23759:
        /*0008*/ 	.byte	0x04, 0x17
        /*000a*/ 	.short	(.L_23761 - .L_23760)
.L_23760:
        /*000c*/ 	.word	0x00000000
        /*0010*/ 	.short	0x0013
        /*0012*/ 	.short	0x0078
        /*0014*/ 	.byte	0x00, 0xf0, 0x11, 0x00


	//----- nvinfo : EIATTR_KPARAM_INFO
	.align		4
.L_23761:
        /*0018*/ 	.byte	0x04, 0x17
        /*001a*/ 	.short	(.L_23763 - .L_23762)
.L_23762:
        /*001c*/ 	.word	0x00000000
        /*0020*/ 	.short	0x0012
        /*0022*/ 	.short	0x0074
        /*0024*/ 	.byte	0x00, 0xf0, 0x11, 0x00


	//----- nvinfo : EIATTR_KPARAM_INFO
	.align		4
.L_23763:
        /*0028*/ 	.byte	0x04, 0x17
        /*002a*/ 	.short	(.L_23765 - .L_23764)
.L_23764:
        /*002c*/ 	.word	0x00000000
        /*0030*/ 	.short	0x0011
        /*0032*/ 	.short	0x0070
        /*0034*/ 	.byte	0x00, 0xf0, 0x11, 0x00


	//----- nvinfo : EIATTR_KPARAM_INFO
	.align		4
.L_23765:
        /*0038*/ 	.byte	0x04, 0x17
        /*003a*/ 	.short	(.L_23767 - .L_23766)
.L_23766:
        /*003c*/ 	.word	0x00000000
        /*0040*/ 	.short	0x0010
        /*0042*/ 	.short	0x006c
        /*0044*/ 	.byte	0x00, 0xf0, 0x11, 0x00


	//----- nvinfo : EIATTR_KPARAM_INFO
	.align		4
.L_23767:
        /*0048*/ 	.byte	0x04, 0x17
        /*004a*/ 	.short	(.L_23769 - .L_23768)
.L_23768:
        /*004c*/ 	.word	0x00000000
        /*0050*/ 	.short	0x000f
        /*0052*/ 	.short	0x0068
        /*0054*/ 	.byte	0x00, 0xf0, 0x11, 0x00


	//----- nvinfo : EIATTR_KPARAM_INFO
	.align		4
.L_23769:
        /*0058*/ 	.byte	0x04, 0x17
        /*005a*/ 	.short	(.L_23771 - .L_23770)
.L_23770:
        /*005c*/ 	.word	0x00000000
        /*0060*/ 	.short	0x000e
        /*0062*/ 	.short	0x0060
        /*0064*/ 	.byte	0x00, 0xf0, 0x21, 0x00


	//----- nvinfo : EIATTR_KPARAM_INFO
	.align		4
.L_23771:
        /*0068*/ 	.byte	0x04, 0x17
        /*006a*/ 	.short	(.L_23773 - .L_23772)
.L_23772:
        /*006c*/ 	.word	0x00000000
        /*0070*/ 	.short	0x000d
        /*0072*/ 	.short	0x0058
        /*0074*/ 	.byte	0x00, 0xf0, 0x21, 0x00


	//----- nvinfo : EIATTR_KPARAM_INFO
	.align		4
.L_23773:
        /*0078*/ 	.byte	0x04, 0x17
        /*007a*/ 	.short	(.L_23775 - .L_23774)
.L_23774:
        /*007c*/ 	.word	0x00000000
        /*0080*/ 	.short	0x000c
        /*0082*/ 	.short	0x0050
        /*0084*/ 	.byte	0x00, 0xf0, 0x11, 0x00


	//----- nvinfo : EIATTR_KPARAM_INFO
	.align		4
.L_23775:
        /*0088*/ 	.byte	0x04, 0x17
        /*008a*/ 	.short	(.L_23777 - .L_23776)
.L_23776:
        /*008c*/ 	.word	0x00000000
        /*0090*/ 	.short	0x000b
        /*0092*/ 	.short	0x004c
        /*0094*/ 	.byte	0x00, 0xf0, 0x11, 0x00


	//----- nvinfo : EIATTR_KPARAM_INFO
	.align		4
.L_23777:
        /*0098*/ 	.byte	0x04, 0x17
        /*009a*/ 	.short	(.L_23779 - .L_23778)
.L_23778:
        /*009c*/ 	.word	0x00000000
        /*00a0*/ 	.short	0x000a
        /*00a2*/ 	.short	0x0048
        /*00a4*/ 	.byte	0x00, 0xf0, 0x11, 0x00


	//----- nvinfo : EIATTR_KPARAM_INFO
	.align		4
.L_23779:
        /*00a8*/ 	.byte	0x04, 0x17
        /*00aa*/ 	.short	(.L_23781 - .L_23780)
.L_23780:
        /*00ac*/ 	.word	0x00000000
        /*00b0*/ 	.short	0x0009
        /*00b2*/ 	.short	0x0040
        /*00b4*/ 	.byte	0x00, 0xf0, 0x21, 0x00


	//----- nvinfo : EIATTR_KPARAM_INFO
	.align		4
.L_23781:
        /*00b8*/ 	.byte	0x04, 0x17
        /*00ba*/ 	.short	(.L_23783 - .L_23782)
.L_23782:
        /*00bc*/ 	.word	0x00000000
        /*00c0*/ 	.short	0x0008
        /*00c2*/ 	.short	0x0038
        /*00c4*/ 	.byte	0x00, 0xf0, 0x11, 0x00


	//----- nvinfo : EIATTR_KPARAM_INFO
	.align		4
.L_23783:
        /*00c8*/ 	.byte	0x04, 0x17
        /*00ca*/ 	.short	(.L_23785 - .L_23784)
.L_23784:
        /*00cc*/ 	.word	0x00000000
        /*00d0*/ 	.short	0x0007
        /*00d2*/ 	.short	0x0030
        /*00d4*/ 	.byte	0x00, 0xf0, 0x21, 0x00


	//----- nvinfo : EIATTR_KPARAM_INFO
	.align		4
.L_23785:
        /*00d8*/ 	.byte	0x04, 0x17
        /*00da*/ 	.short	(.L_23787 - .L_23786)
.L_23786:
        /*00dc*/ 	.word	0x00000000
        /*00e0*/ 	.short	0x0006
        /*00e2*/ 	.short	0x0028
        /*00e4*/ 	.byte	0x00, 0xf0, 0x21, 0x00


	//----- nvinfo : EIATTR_KPARAM_INFO
	.align		4
.L_23787:
        /*00e8*/ 	.byte	0x04, 0x17
        /*00ea*/ 	.short	(.L_23789 - .L_23788)
.L_23788:
        /*00ec*/ 	.word	0x00000000
        /*00f0*/ 	.short	0x0005
        /*00f2*/ 	.short	0x0024
        /*00f4*/ 	.byte	0x00, 0xf0, 0x11, 0x00


	//----- nvinfo : EIATTR_KPARAM_INFO
	.align		4
.L_23789:
        /*00f8*/ 	.byte	0x04, 0x17
        /*00fa*/ 	.short	(.L_23791 - .L_23790)
.L_23790:
        /*00fc*/ 	.word	0x00000000
        /*0100*/ 	.short	0x0004
        /*0102*/ 	.short	0x0020
        /*0104*/ 	.byte	0x00, 0xf0, 0x11, 0x00


	//----- nvinfo : EIATTR_KPARAM_INFO
	.align		4
.L_23791:
        /*0108*/ 	.byte	0x04, 0x17
        /*010a*/ 	.short	(.L_23793 - .L_23792)
.L_23792:
        /*010c*/ 	.word	0x00000000
        /*0110*/ 	.short	0x0003
        /*0112*/ 	.short	0x0018
        /*0114*/ 	.byte	0x00, 0xf0, 0x21, 0x00


	//----- nvinfo : EIATTR_KPARAM_INFO
	.align		4
.L_23793:
        /*0118*/ 	.byte	0x04, 0x17
        /*011a*/ 	.short	(.L_23795 - .L_23794)
.L_23794:
        /*011c*/ 	.word	0x00000000
        /*0120*/ 	.short	0x0002
        /*0122*/ 	.short	0x0010
        /*0124*/ 	.byte	0x00, 0xf0, 0x21, 0x00


	//----- nvinfo : EIATTR_KPARAM_INFO
	.align		4
.L_23795:
        /*0128*/ 	.byte	0x04, 0x17
        /*012a*/ 	.short	(.L_23797 - .L_23796)
.L_23796:
        /*012c*/ 	.word	0x00000000
        /*0130*/ 	.short	0x0001
        /*0132*/ 	.short	0x0008
        /*0134*/ 	.byte	0x00, 0xf0, 0x21, 0x00


	//----- nvinfo : EIATTR_KPARAM_INFO
	.align		4
.L_23797:
        /*0138*/ 	.byte	0x04, 0x17
        /*013a*/ 	.short	(.L_23799 - .L_23798)
.L_23798:
        /*013c*/ 	.word	0x00000000
        /*0140*/ 	.short	0x0000
        /*0142*/ 	.short	0x0000
        /*0144*/ 	.byte	0x00, 0xf0, 0x21, 0x00


	//----- nvinfo : EIATTR_SPARSE_MMA_MASK
	.align		4
.L_23799:
        /*0148*/ 	.byte	0x03, 0x50
        /*014a*/ 	.short	0x0000


	//----- nvinfo : EIATTR_MAXREG_COUNT
	.align		4
        /*014c*/ 	.byte	0x03, 0x1b
        /*014e*/ 	.short	0x00ff


	//----- nvinfo : EIATTR_NUM_BARRIERS
	.align		4
        /*0150*/ 	.byte	0x02, 0x4c
        /*0152*/ 	.byte	0x01
	.zero		1


	//----- nvinfo : EIATTR_MERCURY_ISA_VERSION
	.align		4
        /*0154*/ 	.byte	0x03, 0x5f
        /*0156*/ 	.short	0x0101


	//----- nvinfo : EIATTR_COOP_GROUP_MASK_REGIDS
	.align		4
        /*0158*/ 	.byte	0x04, 0x29
        /*015a*/ 	.short	(.L_23801 - .L_23800)


	//   ....[0]....
.L_23800:
        /*015c*/ 	.word	0xffffffff


	//   ....[1]....
        /*0160*/ 	.word	0xffffffff


	//   ....[2]....
        /*0164*/ 	.word	0xffffffff


	//   ....[3]....
        /*0168*/ 	.word	0xffffffff


	//   ....[4]....
        /*016c*/ 	.word	0xffffffff


	//   ....[5]....
        /*0170*/ 	.word	0xffffffff


	//   ....[6]....
        /*0174*/ 	.word	0xffffffff


	//   ....[7]....
        /*0178*/ 	.word	0xffffffff


	//   ....[8]....
        /*017c*/ 	.word	0xffffffff


	//   ....[9]....
        /*0180*/ 	.word	0xffffffff


	//   ....[10]....
        /*0184*/ 	.word	0xffffffff


	//   ....[11]....
        /*0188*/ 	.word	0xffffffff


	//   ....[12]....
        /*018c*/ 	.word	0xffffffff


	//   ....[13]....
        /*0190*/ 	.word	0xffffffff


	//   ....[14]....
        /*0194*/ 	.word	0xffffffff


	//   ....[15]....
        /*0198*/ 	.word	0xffffffff


	//   ....[16]....
        /*019c*/ 	.word	0xffffffff


	//   ....[17]....
        /*01a0*/ 	.word	0xffffffff


	//   ....[18]....
        /*01a4*/ 	.word	0x05000023


	//   ....[19]....
        /*01a8*/ 	.word	0x05000023


	//   ....[20]....
        /*01ac*/ 	.word	0x05000023


	//   ....[21]....
        /*01b0*/ 	.word	0x05000023


	//   ....[22]....
        /*01b4*/ 	.word	0x05000023


	//   ....[23]....
        /*01b8*/ 	.word	0x05000023


	//   ....[24]....
        /*01bc*/ 	.word	0x05000023


	//----- nvinfo : EIATTR_COOP_GROUP_INSTR_OFFSETS
	.align		4
.L_23801:
        /*01c0*/ 	.byte	0x04, 0x28
        /*01c2*/ 	.short	(.L_23803 - .L_23802)


	//   ....[0]....
.L_23802:
        /*01c4*/ 	.word	0x00003250


	//   ....[1]....
        /*01c8*/ 	.word	0x00003270


	//   ....[2]....
        /*01cc*/ 	.word	0x000049a0


	//   ....[3]....
        /*01d0*/ 	.word	0x000049c0


	//   ....[4]....
        /*01d4*/ 	.word	0x00004ba0


	//   ....[5]....
        /*01d8*/ 	.word	0x00004bc0


	//   ....[6]....
        /*01dc*/ 	.word	0x00004be0


	//   ....[7]....
        /*01e0*/ 	.word	0x00004d90


	//   ....[8]....
        /*01e4*/ 	.word	0x00004db0


	//   ....[9]....
        /*01e8*/ 	.word	0x00004dd0


	//   ....[10]....
        /*01ec*/ 	.word	0x00005c10


	//   ....[11]....
        /*01f0*/ 	.word	0x00005c90


	//   ....[12]....
        /*01f4*/ 	.word	0x00005cf0


	//   ....[13]....
        /*01f8*/ 	.word	0x00005d40


	//   ....[14]....
        /*01fc*/ 	.word	0x00005d80


	//   ....[15]....
        /*0200*/ 	.word	0x00005dd0


	//   ....[16]....
        /*0204*/ 	.word	0x00005df0


	//   ....[17]....
        /*0208*/ 	.word	0x00005e10


	//   ....[18]....
        /*020c*/ 	.word	0x00008bc0


	//   ....[19]....
        /*0210*/ 	.word	0x00008c60


	//   ....[20]....
        /*0214*/ 	.word	0x00008ce0


	//   ....[21]....
        /*0218*/ 	.word	0x00008d80


	//   ....[22]....
        /*021c*/ 	.word	0x00008e10


	//   ....[23]....
        /*0220*/ 	.word	0x00008eb0


	//   ....[24]....
        /*0224*/ 	.word	0x00008f20


	//----- nvinfo : EIATTR_EXIT_INSTR_OFFSETS
	.align		4
.L_23803:
        /*0228*/ 	.byte	0x04, 0x1c
        /*022a*/ 	.short	(.L_23805 - .L_23804)


	//   ....[0]....
.L_23804:
        /*022c*/ 	.word	0x000087c0


	//   ....[1]....
        /*0230*/ 	.word	0x00008b60


	//----- nvinfo : EIATTR_CRS_STACK_SIZE
	.align		4
.L_23805:
        /*0234*/ 	.byte	0x04, 0x1e
        /*0236*/ 	.short	(.L_23807 - .L_23806)
.L_23806:
        /*0238*/ 	.word	0x00000000


	//----- nvinfo : EIATTR_CBANK_PARAM_SIZE
	.align		4
.L_23807:
        /*023c*/ 	.byte	0x03, 0x19
        /*023e*/ 	.short	0x007c


	//----- nvinfo : EIATTR_PARAM_CBANK
	.align		4
        /*0240*/ 	.byte	0x04, 0x0a
        /*0242*/ 	.short	(.L_23809 - .L_23808)
	.align		4
.L_23808:
        /*0244*/ 	.word	index@(.nv.constant0._ZN4vllm25paged_attention_v1_kernelI13__nv_bfloat16S1_Li192ELi8ELi128ELNS_18Fp8KVCacheDataTypeE0ELb0EEEvPT_PKS3_PKT0_S9_ifPKiSB_iPKfiiiSD_SD_iiiii)
        /*0248*/ 	.short	0x0210
        /*024a*/ 	.short	0x007c


	//----- nvinfo : EIATTR_SW_WAR
	.align		4
.L_23809:
        /*024c*/ 	.byte	0x04, 0x36
        /*024e*/ 	.short	(.L_23811 - .L_23810)
.L_23810:
        /*0250*/ 	.word	0x00000008
.L_23811:


//--------------------- .nv.info._ZN4vllm25paged_attention_v1_kernelI13__nv_bfloat16S1_Li128ELi8ELi128ELNS_18Fp8KVCacheDataTypeE0ELb0EEEvPT_PKS3_PKT0_S9_ifPKiSB_iPKfiiiSD_SD_iiiii --------------------------
	.section	.nv.info._ZN4vllm25paged_attention_v1_kernelI13__nv_bfloat16S1_Li128ELi8ELi128ELNS_18Fp8KVCacheDataTypeE0ELb0EEEvPT_PKS3_PKT0_S9_ifPKiSB_iPKfiiiSD_SD_iiiii,"",@"SHT_CUDA_INFO"
	.sectionflags	@""
	.align	4


	//----- nvinfo : EIATTR_CUDA_API_VERSION
	.align		4
        /*0000*/ 	.byte	0x04, 0x37
        /*0002*/ 	.short	(.L_23813 - .L_23812)
.L_23812:
        /*0004*/ 	.word	0x00000082


	//----- nvinfo : EIATTR_KPARAM_INFO
	.align		4
.L_23813:
        /*0008*/ 	.byte	0x04, 0x17
        /*000a*/ 	.short	(.L_23815 - .L_23814)
.L_23814:
        /*000c*/ 	.word	0x00000000
        /*0010*/ 	.short	0x0013
        /*0012*/ 	.short	0x0078
        /*0014*/ 	.byte	0x00, 0xf0, 0x11, 0x00


	//----- nvinfo : EIATTR_KPARAM_INFO
	.align		4
.L_23815:
        /*0018*/ 	.byte	0x04, 0x17
        /*001a*/ 	.short	(.L_23817 - .L_23816)
.L_23816:
        /*001c*/ 	.word	0x00000000
        /*0020*/ 	.short	0x0012
        /*0022*/ 	.short	0x0074
        /*0024*/ 	.byte	0x00, 0xf0, 0x11, 0x00


	//----- nvinfo : EIATTR_KPARAM_INFO
	.align		4
.L_23817:
        /*0028*/ 	.byte	0x04, 0x17
        /*002a*/ 	.short	(.L_23819 - .L_23818)
.L_23818:
        /*002c*/ 	.word	0x00000000
        /*0030*/ 	.short	0x0011
        /*0032*/ 	.short	0x0070
        /*0034*/ 	.byte	0x00, 0xf0, 0x11, 0x00


	//----- nvinfo : EIATTR_KPARAM_INFO
	.align		4
.L_23819:
        /*0038*/ 	.byte	0x04, 0x17
        /*003a*/ 	.short	(.L_23821 - .L_23820)
.L_23820:
        /*003c*/ 	.word	0x00000000
        /*0040*/ 	.short	0x0010
        /*0042*/ 	.short	0x006c
        /*0044*/ 	.byte	0x00, 0xf0, 0x11, 0x00


	//----- nvinfo : EIATTR_KPARAM_INFO
	.align		4
.L_23821:
        /*0048*/ 	.byte	0x04, 0x17
        /*004a*/ 	.short	(.L_23823 - .L_23822)
.L_23822:
        /*004c*/ 	.word	0x00000000
        /*0050*/ 	.short	0x000f
        /*0052*/ 	.short	0x0068
        /*0054*/ 	.byte	0x00, 0xf0, 0x11, 0x00


	//----- nvinfo : EIATTR_KPARAM_INFO
	.align		4
.L_23823:
        /*0058*/ 	.byte	0x04, 0x17
        /*005a*/ 	.short	(.L_23825 - .L_23824)
.L_23824:
        /*005c*/ 	.word	0x00000000
        /*0060*/ 	.short	0x000e
        /*0062*/ 	.short	0x0060
        /*0064*/ 	.byte	0x00, 0xf0, 0x21, 0x00


	//----- nvinfo : EIATTR_KPARAM_INFO
	.align		4
.L_23825:
        /*0068*/ 	.byte	0x04, 0x17
        /*006a*/ 	.short	(.L_23827 - .L_23826)
.L_23826:
        /*006c*/ 	.word	0x00000000
        /*0070*/ 	.short	0x000d
        /*0072*/ 	.short	0x0058
        /*0074*/ 	.byte	0x00, 0xf0, 0x21, 0x00


	//----- nvinfo : EIATTR_KPARAM_INFO
	.align		4
.L_23827:
        /*0078*/ 	.byte	0x04, 0x17
        /*007a*/ 	.short	(.L_23829 - .L_23828)
.L_23828:
        /*007c*/ 	.word	0x00000000
        /*0080*/ 	.short	0x000c
        /*0082*/ 	.short	0x0050
        /*0084*/ 	.byte	0x00, 0xf0, 0x11, 0x00


	//----- nvinfo : EIATTR_KPARAM_INFO
	.align		4
.L_23829:
        /*0088*/ 	.byte	0x04, 0x17
        /*008a*/ 	.short	(.L_23831 - .L_23830)
.L_23830:
        /*008c*/ 	.word	0x00000000
        /*0090*/ 	.short	0x000b
        /*0092*/ 	.short	0x004c
        /*0094*/ 	.byte	0x00, 0xf0, 0x11, 0x00


	//----- nvinfo : EIATTR_KPARAM_INFO
	.align		4
.L_23831:
        /*0098*/ 	.byte	0x04, 0x17
        /*009a*/ 	.short	(.L_23833 - .L_23832)
.L_23832:
        /*009c*/ 	.word	0x00000000
        /*00a0*/ 	.short	0x000a
        /*00a2*/ 	.short	0x0048
        /*00a4*/ 	.byte	0x00, 0xf0, 0x11, 0x00


	//----- nvinfo : EIATTR_KPARAM_INFO
	.align		4
.L_23833:
        /*00a8*/ 	.byte	0x04, 0x17
        /*00aa*/ 	.short	(.L_23835 - .L_23834)
.L_23834:
        /*00ac*/ 	.word	0x00000000
        /*00b0*/ 	.short	0x0009
        /*00b2*/ 	.short	0x0040
        /*00b4*/ 	.byte	0x00, 0xf0, 0x21, 0x00


	//----- nvinfo : EIATTR_KPARAM_INFO
	.align		4
.L_23835:
        /*00b8*/ 	.byte	0x04, 0x17
        /*00ba*/ 	.short	(.L_23837 - .L_23836)
.L_23836:
        /*00bc*/ 	.word	0x00000000
        /*00c0*/ 	.short	0x0008
        /*00c2*/ 	.short	0x0038
        /*00c4*/ 	.byte	0x00, 0xf0, 0x11, 0x00


	//----- nvinfo : EIATTR_KPARAM_INFO
	.align		4
.L_23837:
        /*00c8*/ 	.byte	0x04, 0x17
        /*00ca*/ 	.short	(.L_23839 - .L_23838)
.L_23838:
        /*00cc*/ 	.word	0x00000000
        /*00d0*/ 	.short	0x0007
        /*00d2*/ 	.short	0x0030
        /*00d4*/ 	.byte	0x00, 0xf0, 0x21, 0x00


	//----- nvinfo : EIATTR_KPARAM_INFO
	.align		4
.L_23839:
        /*00d8*/ 	.byte	0x04, 0x17
        /*00da*/ 	.short	(.L_23841 - .L_23840)
.L_23840:
        /*00dc*/ 	.word	0x00000000
        /*00e0*/ 	.short	0x0006
        /*00e2*/ 	.short	0x0028
        /*00e4*/ 	.byte	0x00, 0xf0, 0x21, 0x00


	//----- nvinfo : EIATTR_KPARAM_INFO
	.align		4
.L_23841:
        /*00e8*/ 	.byte	0x04, 0x17
        /*00ea*/ 	.short	(.L_23843 - .L_23842)
.L_23842:
        /*00ec*/ 	.word	0x00000000
        /*00f0*/ 	.short	0x0005
        /*00f2*/ 	.short	0x0024
        /*00f4*/ 	.byte	0x00, 0xf0, 0x11, 0x00


	//----- nvinfo : EIATTR_KPARAM_INFO
	.align		4
.L_23843:
        /*00f8*/ 	.byte	0x04, 0x17
        /*00fa*/ 	.short	(.L_23845 - .L_23844)
.L_23844:
        /*00fc*/ 	.word	0x00000000
        /*0100*/ 	.short	0x0004
        /*0102*/ 	.short	0x0020
        /*0104*/ 	.byte	0x00, 0xf0, 0x11, 0x00


	//----- nvinfo : EIATTR_KPARAM_INFO
	.align		4
.L_23845:
        /*0108*/ 	.byte	0x04, 0x17
        /*010a*/ 	.short	(.L_23847 - .L_23846)
.L_23846:
        /*010c*/ 	.word	0x00000000
        /*0110*/ 	.short	0x0003
        /*0112*/ 	.short	0x0018
        /*0114*/ 	.byte	0x00, 0xf0, 0x21, 0x00


	//----- nvinfo : EIATTR_KPARAM_INFO
	.align		4
.L_23847:
        /*0118*/ 	.byte	0x04, 0x17
        /*011a*/ 	.short	(.L_23849 - .L_23848)
.L_23848:
        /*011c*/ 	.word	0x00000000
        /*0120*/ 	.short	0x0002
        /*0122*/ 	.short	0x0010
        /*0124*/ 	.byte	0x00, 0xf0, 0x21, 0x00


	//----- nvinfo : EIATTR_KPARAM_INFO
	.align		4
.L_23849:
        /*0128*/ 	.byte	0x04, 0x17
        /*012a*/ 	.short	(.L_23851 - .L_23850)
.L_23850:
        /*012c*/ 	.word	0x00000000
        /*0130*/ 	.short	0x0001
        /*0132*/ 	.short	0x0008
        /*0134*/ 	.byte	0x00, 0xf0, 0x21, 0x00


	//----- nvinfo : EIATTR_KPARAM_INFO
	.align		4
.L_23851:
        /*0138*/ 	.byte	0x04, 0x17
        /*013a*/ 	.short	(.L_23853 - .L_23852)
.L_23852:
        /*013c*/ 	.word	0x00000000
        /*0140*/ 	.short	0x0000
        /*0142*/ 	.short	0x0000
        /*0144*/ 	.byte	0x00, 0xf0, 0x21, 0x00


	//----- nvinfo : EIATTR_SPARSE_MMA_MASK
	.align		4
.L_23853:
        /*0148*/ 	.byte	0x03, 0x50
        /*014a*/ 	.short	0x0000


	//----- nvinfo : EIATTR_MAXREG_COUNT
	.align		4
        /*014c*/ 	.byte	0x03, 0x1b
        /*014e*/ 	.short	0x00ff


	//----- nvinfo : EIATTR_NUM_BARRIERS
	.align		4
        /*0150*/ 	.byte	0x02, 0x4c
        /*0152*/ 	.byte	0x01
	.zero		1


	//----- nvinfo : EIATTR_MERCURY_ISA_VERSION
	.align		4
        /*0154*/ 	.byte	0x03, 0x5f
        /*0156*/ 	.short	0x0101


	//----- nvinfo : EIATTR_COOP_GROUP_MASK_REGIDS
	.align		4
        /*0158*/ 	.byte	0x04, 0x29
        /*015a*/ 	.short	(.L_23855 - .L_23854)


	//   ....[0]....
.L_23854:
        /*015c*/ 	.word	0xffffffff


	//   ....[1]....
        /*0160*/ 	.word	0xffffffff


	//   ....[2]....
        /*0164*/ 	.word	0xffffffff


	//   ....[3]....
        /*0168*/ 	.word	0xffffffff


	//   ....[4]....
        /*016c*/ 	.word	0xffffffff


	//   ....[5]....
        /*0170*/ 	.word	0xffffffff


	//   ....[6]....
        /*0174*/ 	.word	0xffffffff


	//   ....[7]....
        /*0178*/ 	.word	0xffffffff


	//   ....[8]....
        /*017c*/ 	.word	0xffffffff


	//   ....[9]....
        /*0180*/ 	.word	0xffffffff


	//   ....[10]....
        /*0184*/ 	.word	0xffffffff


	//   ....[11]....
        /*0188*/ 	.word	0xffffffff


	//   ....[12]....
        /*018c*/ 	.word	0xffffffff


	//   ....[13]....
        /*0190*/ 	.word	0xffffffff


	//   ....[14]....
        /*0194*/ 	.word	0xffffffff


	//   ....[15]....
        /*0198*/ 	.word	0xffffffff


	//   ....[16]....
        /*019c*/ 	.word	0xffffffff


	//   ....[17]....
        /*01a0*/ 	.word	0xffffffff


	//   ....[18]....
        /*01a4*/ 	.word	0x0500001c


	//   ....[19]....
        /*01a8*/ 	.word	0x0500001c


	//   ....[20]....
        /*01ac*/ 	.word	0x0500001c


	//   ....[21]....
        /*01b0*/ 	.word	0x0500001c


	//   ....[22]....
        /*01b4*/ 	.word	0x0500001c


	//   ....[23]....
        /*01b8*/ 	.word	0x0500001c


	//   ....[24]....
        /*01bc*/ 	.word	0x0500001c


	//----- nvinfo : EIATTR_COOP_GROUP_INSTR_OFFSETS
	.align		4
.L_23855:
        /*01c0*/ 	.byte	0x04, 0x28
        /*01c2*/ 	.short	(.L_23857 - .L_23856)


	//   ....[0]....
.L_23856:
        /*01c4*/ 	.word	0x000026a0


	//   ....[1]....
        /*01c8*/ 	.word	0x000026c0


	//   ....[2]....
        /*01cc*/ 	.word	0x00003930


	//   ....[3]....
        /*01d0*/ 	.word	0x00003950


	//   ....[4]....
        /*01d4*/ 	.word	0x00003b30


	//   ....[5]....
        /*01d8*/ 	.word	0x00003b50


	//   ....[6]....
        /*01dc*/ 	.word	0x00003b70


	//   ....[7]....
        /*01e0*/ 	.word	0x00003d00


	//   ....[8]....
        /*01e4*/ 	.word	0x00003d20


	//   ....[9]....
        /*01e8*/ 	.word	0x00003d60


	//   ....[10]....
        /*01ec*/ 	.word	0x00004ba0


	//   ....[11]....
        /*01f0*/ 	.word	0x00004c10


	//   ....[12]....
        /*01f4*/ 	.word	0x00004c40


	//   ....[13]....
        /*01f8*/ 	.word	0x00004cc0


	//   ....[14]....
        /*01fc*/ 	.word	0x00004d10


	//   ....[15]....
        /*0200*/ 	.word	0x00004d60


	//   ....[16]....
        /*0204*/ 	.word	0x00004d80


	//   ....[17]....
        /*0208*/ 	.word	0x00004da0


	//   ....[18]....
        /*020c*/ 	.word	0x00007170


	//   ....[19]....
        /*0210*/ 	.word	0x00007200


	//   ....[20]....
        /*0214*/ 	.word	0x000072a0


	//   ....[21]....
        /*0218*/ 	.word	0x00007330


	//   ....[22]....
        /*021c*/ 	.word	0x000073d0


	//   ....[23]....
        /*0220*/ 	.word	0x00007470


	//   ....[24]....
        /*0224*/ 	.word	0x000074e0


	//----- nvinfo : EIATTR_EXIT_INSTR_OFFSETS
	.align		4
.L_23857:
        /*0228*/ 	.byte	0x04, 0x1c
        /*022a*/ 	.short	(.L_23859 - .L_23858)


	//   ....[0]....
.L_23858:
        /*022c*/ 	.word	0x00006df0


	//   ....[1]....
        /*0230*/ 	.word	0x00007100


	//----- nvinfo : EIATTR_CRS_STACK_SIZE
	.align		4
.L_23859:
        /*0234*/ 	.byte	0x04, 0x1e
        /*0236*/ 	.short	(.L_23861 - .L_23860)
.L_23860:
        /*0238*/ 	.word	0x00000000


	//----- nvinfo : EIATTR_CBANK_PARAM_SIZE
	.align		4
.L_23861:
        /*023c*/ 	.byte	0x03, 0x19
        /*023e*/ 	.short	0x007c


	//----- nvinfo : EIATTR_PARAM_CBANK
	.align		4
        /*0240*/ 	.byte	0x04, 0x0a
        /*0242*/ 	.short	(.L_23863 - .L_23862)
	.align		4
.L_23862:
        /*0244*/ 	.word	index@(.nv.constant0._ZN4vllm25paged_attention_v1_kernelI13__nv_bfloat16S1_Li128ELi8ELi128ELNS_18Fp8KVCacheDataTypeE0ELb0EEEvPT_PKS3_PKT0_S9_ifPKiSB_iPKfiiiSD_SD_iiiii)
        /*0248*/ 	.short	0x0210
        /*024a*/ 	.short	0x007c


	//----- nvinfo : EIATTR_SW_WAR
	.align		4
.L_23863:
        /*024c*/ 	.byte	0x04, 0x36
        /*024e*/ 	.short	(.L_23865 - .L_23864)
.L_23864:
        /*0250*/ 	.word	0x00000008
.L_23865:


//--------------------- .nv.info._ZN4vllm25paged_attention_v1_kernelI13__nv_bfloat16S1_Li120ELi8ELi128ELNS_18Fp8KVCacheDataTypeE0ELb0EEEvPT_PKS3_PKT0_S9_ifPKiSB_iPKfiiiSD_SD_iiiii --------------------------
	.section	.nv.info._ZN4vllm25paged_attention_v1_kernelI13__nv_bfloat16S1_Li120ELi8ELi128ELNS_18Fp8KVCacheDataTypeE0ELb0EEEvPT_PKS3_PKT0_S9_ifPKiSB_iPKfiiiSD_SD_iiiii,"",@"SHT_CUDA_INFO"
	.sectionflags	@""
	.align	4


	//----- nvinfo : EIATTR_CUDA_API_VERSION
	.align		4
        /*0000*/ 	.byte	0x04, 0x37
        /*0002*/ 	.short	(.L_23867 - .L_23866)
.L_23866:
        /*0004*/ 	.word	0x00000082


	//----- nvinfo : EIATTR_KPARAM_INFO
	.align		4
.L_23867:
        /*0008*/ 	.byte	0x04, 0x17
        /*000a*/ 	.short	(.L_23869 - .L_23868)
.L_23868:
        /*000c*/ 	.word	0x00000000
        /*0010*/ 	.short	0x0013
        /*0012*/ 	.short	0x0078
        /*0014*/ 	.byte	0x00, 0xf0, 0x11, 0x00


	//----- nvinfo : EIATTR_KPARAM_INFO
	.align		4
.L_23869:
        /*0018*/ 	.byte	0x04, 0x17
        /*001a*/ 	.short	(.L_23871 - .L_23870)
.L_23870:
        /*001c*/ 	.word	0x00000000
        /*0020*/ 	.short	0x0012
        /*0022*/ 	.short	0x0074
        /*0024*/ 	.byte	0x00, 0xf0, 0x11, 0x00


	//----- nvinfo : EIATTR_KPARAM_INFO
	.align		4
.L_23871:
        /*0028*/ 	.byte	0x04, 0x17
        /*002a*/ 	.short	(.L_23873 - .L_23872)
.L_23872:
        /*002c*/ 	.word	0x00000000
        /*0030*/ 	.short	0x0011
        /*0032*/ 	.short	0x0070
        /*0034*/ 	.byte	0x00, 0xf0, 0x11, 0x00


	//----- nvinfo : EIATTR_KPARAM_INFO
	.align		4
.L_23873:
        /*0038*/ 	.byte	0x04, 0x17
        /*003a*/ 	.short	(.L_23875 - .L_23874)
.L_23874:
        /*003c*/ 	.word	0x00000000
        /*0040*/ 	.short	0x0010
        /*0042*/ 	.short	0x006c
        /*0044*/ 	.byte	0x00, 0xf0, 0x11, 0x00


	//----- nvinfo : EIATTR_KPARAM_INFO
	.align		4
.L_23875:
        /*0048*/ 	.byte	0x04, 0x17
        /*004a*/ 	.short	(.L_23877 - .L_23876)
.L_23876:
        /*004c*/ 	.word	0x00000000
        /*0050*/ 	.short	0x000f
        /*0052*/ 	.short	0x0068
        /*0054*/ 	.byte	0x00, 0xf0, 0x11, 0x00


	//----- nvinfo : EIATTR_KPARAM_INFO
	.align		4
.L_23877:
        /*0058*/ 	.byte	0x04, 0x17
        /*005a*/ 	.short	(.L_23879 - .L_23878)
.L_23878:
        /*005c*/ 	.word	0x00000000
        /*0060*/ 	.short	0x000e
        /*0062*/ 	.short	0x0060
        /*0064*/ 	.byte	0x00, 0xf0, 0x21, 0x00


	//----- nvinfo : EIATTR_KPARAM_INFO
	.align		4
.L_23879:
        /*0068*/ 	.byte	0x04, 0x17
        /*006a*/ 	.short	(.L_23881 - .L_23880)
.L_23880:
        /*006c*/ 	.word	0x00000000
        /*0070*/ 	.short	0x000d
        /*0072*/ 	.short	0x0058
        /*0074*/ 	.byte	0x00, 0xf0, 0x21, 0x00


	//----- nvinfo : EIATTR_KPARAM_INFO
	.align		4
.L_23881:
        /*0078*/ 	.byte	0x04, 0x17
        /*007a*/ 	.short	(.L_23883 - .L_23882)
.L_23882:
        /*007c*/ 	.word	0x00000000
        /*0080*/ 	.short	0x000c
        /*0082*/ 	.short	0x0050
        /*0084*/ 	.byte	0x00, 0xf0, 0x11, 0x00


	//----- nvinfo : EIATTR_KPARAM_INFO
	.align		4
.L_23883:
        /*0088*/ 	.byte	0x04, 0x17
        /*008a*/ 	.short	(.L_23885 - .L_23884)
.L_23884:
        /*008c*/ 	.word	0x00000000
        /*0090*/ 	.short	0x000b
        /*0092*/ 	.short	0x004c
        /*0094*/ 	.byte	0x00, 0xf0, 0x11, 0x00


	//----- nvinfo : EIATTR_KPARAM_INFO
	.align		4
.L_23885:
        /*0098*/ 	.byte	0x04, 0x17
        /*009a*/ 	.short	(.L_23887 - .L_23886)
.L_23886:
        /*009c*/ 	.word	0x00000000
        /*00a0*/ 	.short	0x000a
        /*00a2*/ 	.short	0x0048
        /*00a4*/ 	.byte	0x00, 0xf0, 0x11, 0x00


	//----- nvinfo : EIATTR_KPARAM_INFO
	.align		4
.L_23887:
        /*00a8*/ 	.byte	0x04, 0x17
        /*00aa*/ 	.short	(.L_23889 - .L_23888)
.L_23888:
        /*00ac*/ 	.word	0x00000000
        /*00b0*/ 	.short	0x0009
        /*00b2*/ 	.short	0x0040
        /*00b4*/ 	.byte	0x00, 0xf0, 0x21, 0x00


	//----- nvinfo : EIATTR_KPARAM_INFO
	.align		4
.L_23889:
        /*00b8*/ 	.byte	0x04, 0x17
        /*00ba*/ 	.short	(.L_23891 - .L_23890)
.L_23890:
        /*00bc*/ 	.word	0x00000000
        /*00c0*/ 	.short	0x0008
        /*00c2*/ 	.short	0x0038
        /*00c4*/ 	.byte	0x00, 0xf0, 0x11, 0x00


	//----- nvinfo : EIATTR_KPARAM_INFO
	.align		4
.L_23891:
        /*00c8*/ 	.byte	0x04, 0x17
        /*00ca*/ 	.short	(.L_23893 - .L_23892)
.L_23892:
        /*00cc*/ 	.word	0x00000000
        /*00d0*/ 	.short	0x0007
        /*00d2*/ 	.short	0x0030
        /*00d4*/ 	.byte	0x00, 0xf0, 0x21, 0x00


	//----- nvinfo : EIATTR_KPARAM_INFO
	.align		4
.L_23893:
        /*00d8*/ 	.byte	0x04, 0x17
        /*00da*/ 	.short	(.L_23895 - .L_23894)
.L_23894:
        /*00dc*/ 	.word	0x00000000
        /*00e0*/ 	.short	0x0006
        /*00e2*/ 	.short	0x0028
        /*00e4*/ 	.byte	0x00, 0xf0, 0x21, 0x00


	//----- nvinfo : EIATTR_KPARAM_INFO
	.align		4
.L_23895:
        /*00e8*/ 	.byte	0x04, 0x17
        /*00ea*/ 	.short	(.L_23897 - .L_23896)
.L_23896:
        /*00ec*/ 	.word	0x00000000
        /*00f0*/ 	.short	0x0005
        /*00f2*/ 	.short	0x0024
        /*00f4*/ 	.byte	0x00, 0xf0, 0x11, 0x00


	//----- nvinfo : EIATTR_KPARAM_INFO
	.align		4
.L_23897:
        /*00f8*/ 	.byte	0x04, 0x17
        /*00fa*/ 	.short	(.L_23899 - .L_23898)
.L_23898:
        /*00fc*/ 	.word	0x00000000
        /*0100*/ 	.short	0x0004
        /*0102*/ 	.short	0x0020
        /*0104*/ 	.byte	0x00, 0xf0, 0x11, 0x00


	//----- nvinfo : EIATTR_KPARAM_INFO
	.align		4
.L_23899:
        /*0108*/ 	.byte	0x04, 0x17
        /*010a*/ 	.short	(.L_23901 - .L_23900)
.L_23900:
        /*010c*/ 	.word	0x00000000
        /*0110*/ 	.short	0x0003
        /*0112*/ 	.short	0x0018
        /*0114*/ 	.byte	0x00, 0xf0, 0x21, 0x00


	//----- nvinfo : EIATTR_KPARAM_INFO
	.align		4
.L_23901:
        /*0118*/ 	.byte	0x04, 0x17
        /*011a*/ 	.short	(.L_23903 - .L_23902)
.L_23902:
        /*011c*/ 	.word	0x00000000
        /*0120*/ 	.short	0x0002
        /*0122*/ 	.short	0x0010
        /*0124*/ 	.byte	0x00, 0xf0, 0x21, 0x00


	//----- nvinfo : EIATTR_KPARAM_INFO
	.align		4
.L_23903:
        /*0128*/ 	.byte	0x04, 0x17
        /*012a*/ 	.short	(.L_23905 - .L_23904)
.L_23904:
        /*012c*/ 	.word	0x00000000
        /*0130*/ 	.short	0x0001
        /*0132*/ 	.short	0x0008
        /*0134*/ 	.byte	0x00, 0xf0, 0x21, 0x00


	//----- nvinfo : EIATTR_KPARAM_INFO
	.align		4
.L_23905:
        /*0138*/ 	.byte	0x04, 0x17
        /*013a*/ 	.short	(.L_23907 - .L_23906)
.L_23906:
        /*013c*/ 	.word	0x00000000
        /*0140*/ 	.short	0x0000
        /*0142*/ 	.short	0x0000
        /*0144*/ 	.byte	0x00, 0xf0, 0x21, 0x00


	//----- nvinfo : EIATTR_SPARSE_MMA_MASK
	.align		4
.L_23907:
        /*0148*/ 	.byte	0x03, 0x50
        /*014a*/ 	.short	0x0000


	//----- nvinfo : EIATTR_MAXREG_COUNT
	.align		4
        /*014c*/ 	.byte	0x03, 0x1b
        /*014e*/ 	.short	0x00ff


	//----- nvinfo : EIATTR_NUM_BARRIERS
	.align		4
        /*0150*/ 	.byte	0x02, 0x4c
        /*0152*/ 	.byte	0x01
	.zero		1


	//----- nvinfo : EIATTR_MERCURY_ISA_VERSION
	.align		4
        /*0154*/ 	.byte	0x03, 0x5f
        /*0156*/ 	.short	0x0101


	//----- nvinfo : EIATTR_COOP_GROUP_MASK_REGIDS
	.align		4
        /*0158*/ 	.byte	0x04, 0x29
        /*015a*/ 	.short	(.L_23909 - .L_23908)


	//   ....[0]....
.L_23908:
        /*015c*/ 	.word	0xffffffff


	//   ....[1]....
        /*0160*/ 	.word	0xffffffff


	//   ....[2]....
        /*0164*/ 	.word	0xffffffff


	//   ....[3]....
        /*0168*/ 	.word	0xffffffff


	//   ....[4]....
        /*016c*/ 	.word	0xffffffff


	//   ....[5]....
        /*0170*/ 	.word	0xffffffff


	//   ....[6]....
        /*0174*/ 	.word	0xffffffff


	//   ....[7]....
        /*0178*/ 	.word	0xffffffff


	//   ....[8]....
        /*017c*/ 	.word	0xffffffff


	//   ....[9]....
        /*0180*/ 	.word	0xffffffff


	//   ....[10]....
        /*0184*/ 	.word	0xffffffff


	//   ....[11]....
        /*0188*/ 	.word	0xffffffff


	//   ....[12]....
        /*018c*/ 	.word	0xffffffff


	//   ....[13]....
        /*0190*/ 	.word	0xffffffff


	//   ....[14]....
        /*0194*/ 	.word	0xffffffff


	//   ....[15]....
        /*0198*/ 	.word	0xffffffff


	//   ....[16]....
        /*019c*/ 	.word	0xffffffff


	//   ....[17]....
        /*01a0*/ 	.word	0xffffffff


	//   ....[18]....
        /*01a4*/ 	.word	0x05000026


	//   ....[19]....
        /*01a8*/ 	.word	0x05000026


	//   ....[20]....
        /*01ac*/ 	.word	0x05000026


	//   ....[21]....
        /*01b0*/ 	.word	0x05000026


	//   ....[22]....
        /*01b4*/ 	.word	0x05000026


	//   ....[23]....
        /*01b8*/ 	.word	0x05000026


	//   ....[24]....
        /*01bc*/ 	.word	0x05000026


	//----- nvinfo : EIATTR_COOP_GROUP_INSTR_OFFSETS
	.align		4
.L_23909:
        /*01c0*/ 	.byte	0x04, 0x28
        /*01c2*/ 	.short	(.L_23911 - .L_23910)


	//   ....[0]....
.L_23910:
        /*01c4*/ 	.word	0x000024d0


	//   ....[1]....
        /*01c8*/ 	.word	0x000024f0


	//   ....[2]....
        /*01cc*/ 	.word	0x00003610


	//   ....[3]....
        /*01d0*/ 	.word	0x00003630


	//   ....[4]....
        /*01d4*/ 	.word	0x00003810


	//   ....[5]....
        /*01d8*/ 	.word	0x00003830


	//   ....[6]....
        /*01dc*/ 	.word	0x00003850


	//   ....[7]....
        /*01e0*/ 	.word	0x000039c0


	//   ....[8]....
        /*01e4*/ 	.word	0x000039e0


	//   ....[9]....
        /*01e8*/ 	.word	0x00003a20


	//   ....[10]....
        /*01ec*/ 	.word	0x00004880


	//   ....[11]....
        /*01f0*/ 	.word	0x000048f0


	//   ....[12]....
        /*01f4*/ 	.word	0x00004920


	//   ....[13]....
        /*01f8*/ 	.word	0x000049a0


	//   ....[14]....
        /*01fc*/ 	.word	0x000049f0


	//   ....[15]....
        /*0200*/ 	.word	0x00004a40


	//   ....[16]....
        /*0204*/ 	.word	0x00004a60


	//   ....[17]....
        /*0208*/ 	.word	0x00004a80


	//   ....[18]....
        /*020c*/ 	.word	0x00006f60


	//   ....[19]....
        /*0210*/ 	.word	0x00006fe0


	//   ....[20]....
        /*0214*/ 	.word	0x00007070


	//   ....[21]....
        /*0218*/ 	.word	0x000070f0


	//   ....[22]....
        /*021c*/ 	.word	0x00007180


	//   ....[23]....
        /*0220*/ 	.word	0x00007210


	//   ....[24]....
        /*0224*/ 	.word	0x00007270


	//----- nvinfo : EIATTR_EXIT_INSTR_OFFSETS
	.align		4
.L_23911:
        /*0228*/ 	.byte	0x04, 0x1c
        /*022a*/ 	.short	(.L_23913 - .L_23912)


	//   ....[0]....
.L_23912:
        /*022c*/ 	.word	0x00006c10


	//   ....[1]....
        /*0230*/ 	.word	0x00006e70


	//   ....[2]....
        /*0234*/ 	.word	0x00006ef0


	//----- nvinfo : EIATTR_CRS_STACK_SIZE
	.align		4
.L_23913:
        /*0238*/ 	.byte	0x04, 0x1e
        /*023a*/ 	.short	(.L_23915 - .L_23914)
.L_23914:
        /*023c*/ 	.word	0x00000000


	//----- nvinfo : EIATTR_CBANK_PARAM_SIZE
	.align		4
.L_23915:
        /*0240*/ 	.byte	0x03, 0x19
        /*0242*/ 	.short	0x007c


	//----- nvinfo : EIATTR_PARAM_CBANK
	.align		4
        /*0244*/ 	.byte	0x04, 0x0a
        /*0246*/ 	.short	(.L_23917 - .L_23916)
	.align		4
.L_23916:
        /*0248*/ 	.word	index@(.nv.constant0._ZN4vllm25paged_attention_v1_kernelI13__nv_bfloat16S1_Li120ELi8ELi128ELNS_18Fp8KVCacheDataTypeE0ELb0EEEvPT_PKS3_PKT0_S9_ifPKiSB_iPKfiiiSD_SD_iiiii)
        /*024c*/ 	.short	0x0210
        /*024e*/ 	.short	0x007c


	//----- nvinfo : EIATTR_SW_WAR
	.align		4
.L_23917:
        /*0250*/ 	.byte	0x04, 0x36
        /*0252*/ 	.short	(.L_23919 - .L_23918)
.L_23918:
        /*0254*/ 	.word	0x00000008
.L_23919:


//--------------------- .nv.info._ZN4vllm25paged_attention_v1_kernelI13__nv_bfloat16S1_Li112ELi8ELi128ELNS_18Fp8KVCacheDataTypeE0ELb0EEEvPT_PKS3_PKT0_S9_ifPKiSB_iPKfiiiSD_SD_iiiii --------------------------
	.section	.nv.info._ZN4vllm25paged_attention_v1_kernelI13__nv_bfloat16S1_Li112ELi8ELi128ELNS_18Fp8KVCacheDataTypeE0ELb0EEEvPT_PKS3_PKT0_S9_ifPKiSB_iPKfiiiSD_SD_iiiii,"",@"SHT_CUDA_INFO"
	.sectionflags	@""
	.align	4


	//----- nvinfo : EIATTR_CUDA_API_VERSION
	.align		4
        /*0000*/ 	.byte	0x04, 0x37
        /*0002*/ 	.short	(.L_23921 - .L_23920)
.L_23920:
        /*0004*/ 	.word	0x00000082


	//----- nvinfo : EIATTR_KPARAM_INFO
	.align		4
.L_23921:
        /*0008*/ 	.byte	0x04, 0x17
        /*000a*/ 	.short	(.L_23923 - .L_23922)
.L_23922:
        /*000c*/ 	.word	0x00000000
        /*0010*/ 	.short	0x0013
        /*0012*/ 	.short	0x0078
        /*0014*/ 	.byte	0x00, 0xf0, 0x11, 0x00


	//----- nvinfo : EIATTR_KPARAM_INFO
	.align		4
.L_23923:
        /*0018*/ 	.byte	0x04, 0x17
        /*001a*/ 	.short	(.L_23925 - .L_23924)
.L_23924:
        /*001c*/ 	.word	0x00000000
        /*0020*/ 	.short	0x0012
        /*0022*/ 	.short	0x0074
        /*0024*/ 	.byte	0x00, 0xf0, 0x11, 0x00


	//----- nvinfo : EIATTR_KPARAM_INFO
	.align		4
.L_23925:
        /*0028*/ 	.byte	0x04, 0x17
        /*002a*/ 	.short	(.L_23927 - .L_23926)
.L_23926:
        /*002c*/ 	.word	0x00000000
        /*0030*/ 	.short	0x0011
        /*0032*/ 	.short	0x0070
        /*0034*/ 	.byte	0x00, 0xf0, 0x11, 0x00


	//----- nvinfo : EIATTR_KPARAM_INFO
	.align		4
.L_23927:
        /*0038*/ 	.byte	0x04, 0x17
        /*003a*/ 	.short	(.L_23929 - .L_23928)
.L_23928:
        /*003c*/ 	.word	0x00000000
        /*0040*/ 	.short	0x0010
        /*0042*/ 	.short	0x006c
        /*0044*/ 	.byte	0x00, 0xf0, 0x11, 0x00


	//----- nvinfo : EIATTR_KPARAM_INFO
	.align		4
.L_23929:
        /*0048*/ 	.byte	0x04, 0x17
        /*004a*/ 	.short	(.L_23931 - .L_23930)
.L_23930:
        /*004c*/ 	.word	0x00000000
        /*0050*/ 	.short	0x000f
        /*0052*/ 	.short	0x0068
        /*0054*/ 	.byte	0x00, 0xf0, 0x11, 0x00


	//----- nvinfo : EIATTR_KPARAM_INFO
	.align		4
.L_23931:
        /*0058*/ 	.byte	0x04, 0x17
        /*005a*/ 	.short	(.L_23933 - .L_23932)
.L_23932:
        /*005c*/ 	.word	0x00000000
        /*0060*/ 	.short	0x000e
        /*0062*/ 	.short	0x0060
        /*0064*/ 	.byte	0x00, 0xf0, 0x21, 0x00


	//----- nvinfo : EIATTR_KPARAM_INFO
	.align		4
.L_23933:
        /*0068*/ 	.byte	0x04, 0x17
        /*006a*/ 	.short	(.L_23935 - .L_23934)
.L_23934:
        /*006c*/ 	.word	0x00000000
        /*0070*/ 	.short	0x000d
        /*0072*/ 	.short	0x0058
        /*0074*/ 	.byte	0x00, 0xf0, 0x21, 0x00


	//----- nvinfo : EIATTR_KPARAM_INFO
	.align		4
.L_23935:
        /*0078*/ 	.byte	0x04, 0x17
        /*007a*/ 	.short	(.L_23937 - .L_23936)
.L_23936:
        /*007c*/ 	.word	0x00000000
        /*0080*/ 	.short	0x000c
        /*0082*/ 	.short	0x0050
        /*0084*/ 	.byte	0x00, 0xf0, 0x11, 0x00


	//----- nvinfo : EIATTR_KPARAM_INFO
	.align		4
.L_23937:
        /*0088*/ 	.byte	0x04, 0x17
        /*008a*/ 	.short	(.L_23939 - .L_23938)
.L_23938:
        /*008c*/ 	.word	0x00000000
        /*0090*/ 	.short	0x000b
        /*0092*/ 	.short	0x004c
        /*0094*/ 	.byte	0x00, 0xf0, 0x11, 0x00


	//----- nvinfo : EIATTR_KPARAM_INFO
	.align		4
.L_23939:
        /*0098*/ 	.byte	0x04, 0x17
        /*009a*/ 	.short	(.L_23941 - .L_23940)
.L_23940:
        /*009c*/ 	.word	0x00000000
        /*00a0*/ 	.short	0x000a
        /*00a2*/ 	.short	0x0048
        /*00a4*/ 	.byte	0x00, 0xf0, 0x11, 0x00


	//----- nvinfo : EIATTR_KPARAM_INFO
	.align		4
.L_23941:
        /*00a8*/ 	.byte	0x04, 0x17
        /*00aa*/ 	.short	(.L_23943 - .L_23942)
.L_23942:
        /*00ac*/ 	.word	0x00000000
        /*00b0*/ 	.short	0x0009
        /*00b2*/ 	.short	0x0040
        /*00b4*/ 	.byte	0x00, 0xf0, 0x21, 0x00


	//----- nvinfo : EIATTR_KPARAM_INFO
	.align		4
.L_23943:
        /*00b8*/ 	.byte	0x04, 0x17
        /*00ba*/ 	.short	(.L_23945 - .L_23944)
.L_23944:
        /*00bc*/ 	.word	0x00000000
        /*00c0*/ 	.short	0x0008
        /*00c2*/ 	.short	0x0038
        /*00c4*/ 	.byte	0x00, 0xf0, 0x11, 0x00


	//----- nvinfo : EIATTR_KPARAM_INFO
	.align		4
.L_23945:
        /*00c8*/ 	.byte	0x04, 0x17
        /*00ca*/ 	.short	(.L_23947 - .L_23946)
.L_23946:
        /*00cc*/ 	.word	0x00000000
        /*00d0*/ 	.short	0x0007
        /*00d2*/ 	.short	0x0030
        /*00d4*/ 	.byte	0x00, 0xf0, 0x21, 0x00


	//----- nvinfo : EIATTR_KPARAM_INFO
	.align		4
.L_23947:
        /*00d8*/ 	.byte	0x04, 0x17
        /*00da*/ 	.short	(.L_23949 - .L_23948)
.L_23948:
        /*00dc*/ 	.word	0x00000000
        /*00e0*/ 	.short	0x0006
        /*00e2*/ 	.short	0x0028
        /*00e4*/ 	.byte	0x00, 0xf0, 0x21, 0x00


	//----- nvinfo : EIATTR_KPARAM_INFO
	.align		4
.L_23949:
        /*00e8*/ 	.byte	0x04, 0x17
        /*00ea*/ 	.short	(.L_23951 - .L_23950)
.L_23950:
        /*00ec*/ 	.word	0x00000000
        /*00f0*/ 	.short	0x0005
        /*00f2*/ 	.short	0x0024
        /*00f4*/ 	.byte	0x00, 0xf0, 0x11, 0x00


	//----- nvinfo : EIATTR_KPARAM_INFO
	.align		4
.L_23951:
        /*00f8*/ 	.byte	0x04, 0x17
        /*00fa*/ 	.short	(.L_23953 - .L_23952)
.L_23952:
        /*00fc*/ 	.word	0x00000000
        /*0100*/ 	.short	0x0004
        /*0102*/ 	.short	0x0020
        /*0104*/ 	.byte	0x00, 0xf0, 0x11, 0x00


	//----- nvinfo : EIATTR_KPARAM_INFO
	.align		4
.L_23953:
        /*0108*/ 	.byte	0x04, 0x17
        /*010a*/ 	.short	(.L_23955 - .L_23954)
.L_23954:
        /*010c*/ 	.word	0x00000000
        /*0110*/ 	.short	0x0003
        /*0112*/ 	.short	0x0018
        /*0114*/ 	.byte	0x00, 0xf0, 0x21, 0x00


	//----- nvinfo : EIATTR_KPARAM_INFO
	.align		4
.L_23955:
        /*0118*/ 	.byte	0x04, 0x17
        /*011a*/ 	.short	(.L_23957 - .L_23956)
.L_23956:
        /*011c*/ 	.word	0x00000000
        /*0120*/ 	.short	0x0002
        /*0122*/ 	.short	0x0010
        /*0124*/ 	.byte	0x00, 0xf0, 0x21, 0x00


	//----- nvinfo : EIATTR_KPARAM_INFO
	.align		4
.L_23957:
        /*0128*/ 	.byte	0x04, 0x17
        /*012a*/ 	.short	(.L_23959 - .L_23958)
.L_23958:
        /*012c*/ 	.word	0x00000000
        /*0130*/ 	.short	0x0001
        /*0132*/ 	.short	0x0008
        /*0134*/ 	.byte	0x00, 0xf0, 0x21, 0x00


	//----- nvinfo : EIATTR_KPARAM_INFO
	.align		4
.L_23959:
        /*0138*/ 	.byte	0x04, 0x17
        /*013a*/ 	.short	(.L_23961 - .L_23960)
.L_23960:
        /*013c*/ 	.word	0x00000000
        /*0140*/ 	.short	0x0000
        /*0142*/ 	.short	0x0000
        /*0144*/ 	.byte	0x00, 0xf0, 0x21, 0x00


	//----- nvinfo : EIATTR_SPARSE_MMA_MASK
	.align		4
.L_23961:
        /*0148*/ 	.byte	0x03, 0x50
        /*014a*/ 	.short	0x0000


	//----- nvinfo : EIATTR_MAXREG_COUNT
	.align		4
        /*014c*/ 	.byte	0x03, 0x1b
        /*014e*/ 	.short	0x00ff


	//----- nvinfo : EIATTR_NUM_BARRIERS
	.align		4
        /*0150*/ 	.byte	0x02, 0x4c
        /*0152*/ 	.byte	0x01
	.zero		1


	//----- nvinfo : EIATTR_MERCURY_ISA_VERSION
	.align		4
        /*0154*/ 	.byte	0x03, 0x5f
        /*0156*/ 	.short	0x0101


	//----- nvinfo : EIATTR_COOP_GROUP_MASK_REGIDS
	.align		4
        /*0158*/ 	.byte	0x04, 0x29
        /*015a*/ 	.short	(.L_23963 - .L_23962)


	//   ....[0]....
.L_23962:
        /*015c*/ 	.word	0xffffffff


	//   ....[1]....
        /*0160*/ 	.word	0xffffffff


	//   ....[2]....
        /*0164*/ 	.word	0xffffffff


	//   ....[3]....
        /*0168*/ 	.word	0xffffffff


	//   ....[4]....
        /*016c*/ 	.word	0xffffffff


	//   ....[5]....
        /*0170*/ 	.word	0xffffffff


	//   ....[6]....
        /*0174*/ 	.word	0xffffffff


	//   ....[7]....
        /*0178*/ 	.word	0xffffffff


	//   ....[8]....
        /*017c*/ 	.word	0xffffffff


	//   ....[9]....
        /*0180*/ 	.word	0xffffffff


	//   ....[10]....
        /*0184*/ 	.word	0xffffffff


	//   ....[11]....
        /*0188*/ 	.word	0xffffffff


	//   ....[12]....
        /*018c*/ 	.word	0xffffffff


	//   ....[13]....
        /*0190*/ 	.word	0xffffffff


	//   ....[14]....
        /*0194*/ 	.word	0xffffffff


	//   ....[15]....
        /*0198*/ 	.word	0xffffffff


	//   ....[16]....
        /*019c*/ 	.word	0xffffffff


	//   ....[17]....
        /*01a0*/ 	.word	0xffffffff


	//   ....[18]....
        /*01a4*/ 	.word	0x05000026


	//   ....[19]....
        /*01a8*/ 	.word	0x05000026


	//   ....[20]....
        /*01ac*/ 	.word	0x05000026


	//   ....[21]....
        /*01b0*/ 	.word	0x05000026


	//   ....[22]....
        /*01b4*/ 	.word	0x05000026


	//   ....[23]....
        /*01b8*/ 	.word	0x05000026


	//   ....[24]....
        /*01bc*/ 	.word	0x05000026


	//----- nvinfo : EIATTR_COOP_GROUP_INSTR_OFFSETS
	.align		4
.L_23963:
        /*01c0*/ 	.byte	0x04, 0x28
        /*01c2*/ 	.short	(.L_23965 - .L_23964)


	//   ....[0]....
.L_23964:
        /*01c4*/ 	.word	0x000022a0


	//   ....[1]....
        /*01c8*/ 	.word	0x000022c0


	//   ....[2]....
        /*01cc*/ 	.word	0x00003270


	//   ....[3]....
        /*01d0*/ 	.word	0x00003290


	//   ....[4]....
        /*01d4*/ 	.word	0x00003470


	//   ....[5]....
        /*01d8*/ 	.word	0x00003490


	//   ....[6]....
        /*01dc*/ 	.word	0x000034b0


	//   ....[7]....
        /*01e0*/ 	.word	0x00003660


	//   ....[8]....
        /*01e4*/ 	.word	0x00003680


	//   ....[9]....
        /*01e8*/ 	.word	0x000036a0


	//   ....[10]....
        /*01ec*/ 	.word	0x000044e0


	//   ....[11]....
        /*01f0*/ 	.word	0x00004560


	//   ....[12]....
        /*01f4*/ 	.word	0x000045c0


	//   ....[13]....
        /*01f8*/ 	.word	0x00004610


	//   ....[14]....
        /*01fc*/ 	.word	0x00004650


	//   ....[15]....
        /*0200*/ 	.word	0x000046a0


	//   ....[16]....
        /*0204*/ 	.word	0x000046c0


	//   ....[17]....
        /*0208*/ 	.word	0x000046e0


	//   ....[18]....
        /*020c*/ 	.word	0x00006c00


	//   ....[19]....
        /*0210*/ 	.word	0x00006c80


	//   ....[20]....
        /*0214*/ 	.word	0x00006d00


	//   ....[21]....
        /*0218*/ 	.word	0x00006d90


	//   ....[22]....
        /*021c*/ 	.word	0x00006e20


	//   ....[23]....
        /*0220*/ 	.word	0x00006eb0


	//   ....[24]....
        /*0224*/ 	.word	0x00006f10


	//----- nvinfo : EIATTR_EXIT_INSTR_OFFSETS
	.align		4
.L_23965:
        /*0228*/ 	.byte	0x04, 0x1c
        /*022a*/ 	.short	(.L_23967 - .L_23966)


	//   ....[0]....
.L_23966:
        /*022c*/ 	.word	0x000068b0


	//   ....[1]....
        /*0230*/ 	.word	0x00006b10


	//   ....[2]....
        /*0234*/ 	.word	0x00006b90


	//----- nvinfo : EIATTR_CRS_STACK_SIZE
	.align		4
.L_23967:
        /*0238*/ 	.byte	0x04, 0x1e
        /*023a*/ 	.short	(.L_23969 - .L_23968)
.L_23968:
        /*023c*/ 	.word	0x00000000


	//----- nvinfo : EIATTR_CBANK_PARAM_SIZE
	.align		4
.L_23969:
        /*0240*/ 	.byte	0x03, 0x19
        /*0242*/ 	.short	0x007c


	//----- nvinfo : EIATTR_PARAM_CBANK
	.align		4
        /*0244*/ 	.byte	0x04, 0x0a
        /*0246*/ 	.short	(.L_23971 - .L_23970)
	.align		4
.L_23970:
        /*0248*/ 	.word	index@(.nv.constant0._ZN4vllm25paged_attention_v1_kernelI13__nv_bfloat16S1_Li112ELi8ELi128ELNS_18Fp8KVCacheDataTypeE0ELb0EEEvPT_PKS3_PKT0_S9_ifPKiSB_iPKfiiiSD_SD_iiiii)
        /*024c*/ 	.short	0x0210
        /*024e*/ 	.short	0x007c


	//----- nvinfo : EIATTR_SW_WAR
	.align		4
.L_23971:
        /*0250*/ 	.byte	0x04, 0x36
        /*0252*/ 	.short	(.L_23973 - .L_23972)
.L_23972:
        /*0254*/ 	.word	0x00000008
.L_23973:


//--------------------- .nv.info._ZN4vllm25paged_attention_v1_kernelI13__nv_bfloat16S1_Li96ELi8ELi128ELNS_18Fp8KVCacheDataTypeE0ELb0EEEvPT_PKS3_PKT0_S9_ifPKiSB_iPKfiiiSD_SD_iiiii --------------------------
	.section	.nv.info._ZN4vllm25paged_attention_v1_kernelI13__nv_bfloat16S1_Li96ELi8ELi128ELNS_18Fp8KVCacheDataTypeE0ELb0EEEvPT_PKS3_PKT0_S9_ifPKiSB_iPKfiiiSD_SD_iiiii,"",@"SHT_CUDA_INFO"
	.sectionflags	@""
	.align	4


	//----- nvinfo : EIATTR_CUDA_API_VERSION
	.align		4
        /*0000*/ 	.byte	0x04, 0x37
        /*0002*/ 	.short	(.L_23975 - .L_23974)
.L_23974:
        /*0004*/ 	.word	0x00000082


	//----- nvinfo : EIATTR_KPARAM_INFO
	.align		4
.L_23975:
        /*0008*/ 	.byte	0x04, 0x17
        /*000a*/ 	.short	(.L_23977 - .L_23976)
.L_23976:
        /*000c*/ 	.word	0x00000000
        /*0010*/ 	.short	0x0013
        /*0012*/ 	.short	0x0078
        /*0014*/ 	.byte	0x00, 0xf0, 0x11, 0x00


	//----- nvinfo : EIATTR_KPARAM_INFO
	.align		4
.L_23977:
        /*0018*/ 	.byte	0x04, 0x17
        /*001a*/ 	.short	(.L_23979 - .L_23978)
.L_23978:
        /*001c*/ 	.word	0x00000000
        /*0020*/ 	.short	0x0012
        /*0022*/ 	.short	0x0074
        /*0024*/ 	.byte	0x00, 0xf0, 0x11, 0x00


	//----- nvinfo : EIATTR_KPARAM_INFO
	.align		4
.L_23979:
        /*0028*/ 	.byte	0x04, 0x17
        /*002a*/ 	.short	(.L_23981 - .L_23980)
.L_23980:
        /*002c*/ 	.word	0x00000000
        /*0030*/ 	.short	0x0011
        /*0032*/ 	.short	0x0070
        /*0034*/ 	.byte	0x00, 0xf0, 0x11, 0x00


	//----- nvinfo : EIATTR_KPARAM_INFO
	.align		4
.L_23981:
        /*0038*/ 	.byte	0x04, 0x17
        /*003a*/ 	.short	(.L_23983 - .L_23982)
.L_23982:
        /*003c*/ 	.word	0x00000000
        /*0040*/ 	.short	0x0010
        /*0042*/ 	.short	0x006c
        /*0044*/ 	.byte	0x00, 0xf0, 0x11, 0x00


	//----- nvinfo : EIATTR_KPARAM_INFO
	.align		4
.L_23983:
        /*0048*/ 	.byte	0x04, 0x17
        /*004a*/ 	.short	(.L_23985 - .L_23984)
.L_23984:
        /*004c*/ 	.word	0x00000000
        /*0050*/ 	.short	0x000f
        /*0052*/ 	.short	0x0068
        /*0054*/ 	.byte	0x00, 0xf0, 0x11, 0x00


	//----- nvinfo : EIATTR_KPARAM_INFO
	.align		4
.L_23985:
        /*0058*/ 	.byte	0x04, 0x17
        /*005a*/ 	.short	(.L_23987 - .L_23986)
.L_23986:
        /*005c*/ 	.word	0x00000000
        /*0060*/ 	.short	0x000e
        /*0062*/ 	.short	0x0060
        /*0064*/ 	.byte	0x00, 0xf0, 0x21, 0x00


	//----- nvinfo : EIATTR_KPARAM_INFO
	.align		4
.L_23987:
        /*0068*/ 	.byte	0x04, 0x17
        /*006a*/ 	.short	(.L_23989 - .L_23988)
.L_23988:
        /*006c*/ 	.word	0x00000000
        /*0070*/ 	.short	0x000d
        /*0072*/ 	.short	0x0058
        /*0074*/ 	.byte	0x00, 0xf0, 0x21, 0x00


	//----- nvinfo : EIATTR_KPARAM_INFO
	.align		4
.L_23989:
        /*0078*/ 	.byte	0x04, 0x17
        /*007a*/ 	.short	(.L_23991 - .L_23990)
.L_23990:
        /*007c*/ 	.word	0x00000000
        /*0080*/ 	.short	0x000c
        /*0082*/ 	.short	0x0050
        /*0084*/ 	.byte	0x00, 0xf0, 0x11, 0x00


	//----- nvinfo : EIATTR_KPARAM_INFO
	.align		4
.L_23991:
        /*0088*/ 	.byte	0x04, 0x17
        /*008a*/ 	.short	(.L_23993 - .L_23992)
.L_23992:
        /*008c*/ 	.word	0x00000000
        /*0090*/ 	.short	0x000b
        /*0092*/ 	.short	0x004c
        /*0094*/ 	.byte	0x00, 0xf0, 0x11, 0x00


	//----- nvinfo : EIATTR_KPARAM_INFO
	.align		4
.L_23993:
        /*0098*/ 	.byte	0x04, 0x17
        /*009a*/ 	.short	(.L_23995 - .L_23994)
.L_23994:
        /*009c*/ 	.word	0x00000000
        /*00a0*/ 	.short	0x000a
        /*00a2*/ 	.short	0x0048
        /*00a4*/ 	.byte	0x00, 0xf0, 0x11, 0x00


	//----- nvinfo : EIATTR_KPARAM_INFO
	.align		4
.L_23995:
        /*00a8*/ 	.byte	0x04, 0x17
        /*00aa*/ 	.short	(.L_23997 - .L_23996)
.L_23996:
        /*00ac*/ 	.word	0x00000000
        /*00b0*/ 	.short	0x0009
        /*00b2*/ 	.short	0x0040
        /*00b4*/ 	.byte	0x00, 0xf0, 0x21, 0x00


	//----- nvinfo : EIATTR_KPARAM_INFO
	.align		4
.L_23997:
        /*00b8*/ 	.byte	0x04, 0x17
        /*00ba*/ 	.short	(.L_23999 - .L_23998)
.L_23998:
        /*00bc*/ 	.word	0x00000000
        /*00c0*/ 	.short	0x0008
        /*00c2*/ 	.short	0x0038
        /*00c4*/ 	.byte	0x00, 0xf0, 0x11, 0x00


	//----- nvinfo : EIATTR_KPARAM_INFO
	.align		4
.L_23999:
        /*00c8*/ 	.byte	0x04, 0x17
        /*00ca*/ 	.short	(.L_24001 - .L_24000)
.L_24000:
        /*00cc*/ 	.word	0x00000000
        /*00d0*/ 	.short	0x0007
        /*00d2*/ 	.short	0x0030
        /*00d4*/ 	.byte	0x00, 0xf0, 0x21, 0x00


	//----- nvinfo : EIATTR_KPARAM_INFO
	.align		4
.L_24001:
        /*00d8*/ 	.byte	0x04, 0x17
        /*00da*/ 	.short	(.L_24003 - .L_24002)
.L_24002:
        /*00dc*/ 	.word	0x00000000
        /*00e0*/ 	.short	0x0006
        /*00e2*/ 	.short	0x0028
        /*00e4*/ 	.byte	0x00, 0xf0, 0x21, 0x00


	//----- nvinfo : EIATTR_KPARAM_INFO
	.align		4
.L_24003:
        /*00e8*/ 	.byte	0x04, 0x17
        /*00ea*/ 	.short	(.L_24005 - .L_24004)
.L_24004:
        /*00ec*/ 	.word	0x00000000
        /*00f0*/ 	.short	0x0005
        /*00f2*/ 	.short	0x0024
        /*00f4*/ 	.byte	0x00, 0xf0, 0x11, 0x00


	//----- nvinfo : EIATTR_KPARAM_INFO
	.align		4
.L_24005:
        /*00f8*/ 	.byte	0x04, 0x17
        /*00fa*/ 	.short	(.L_24007 - .L_24006)
.L_24006:
        /*00fc*/ 	.word	0x00000000
        /*0100*/ 	.short	0x0004
        /*0102*/ 	.short	0x0020
        /*0104*/ 	.byte	0x00, 0xf0, 0x11, 0x00


	//----- nvinfo : EIATTR_KPARAM_INFO
	.align		4
.L_24007:
        /*0108*/ 	.byte	0x04, 0x17
        /*010a*/ 	.short	(.L_24009 - .L_24008)
.L_24008:
        /*010c*/ 	.word	0x00000000
        /*0110*/ 	.short	0x0003
        /*0112*/ 	.short	0x0018
        /*0114*/ 	.byte	0x00, 0xf0, 0x21, 0x00


	//----- nvinfo : EIATTR_KPARAM_INFO
	.align		4
.L_24009:
        /*0118*/ 	.byte	0x04, 0x17
        /*011a*/ 	.short	(.L_24011 - .L_24010)
.L_24010:
        /*011c*/ 	.word	0x00000000
        /*0120*/ 	.short	0x0002
        /*0122*/ 	.short	0x0010
        /*0124*/ 	.byte	0x00, 0xf0, 0x21, 0x00


	//----- nvinfo : EIATTR_KPARAM_INFO
	.align		4
.L_24011:
        /*0128*/ 	.byte	0x04, 0x17
        /*012a*/ 	.short	(.L_24013 - .L_24012)
.L_24012:
        /*012c*/ 	.word	0x00000000
        /*0130*/ 	.short	0x0001
        /*0132*/ 	.short	0x0008
        /*0134*/ 	.byte	0x00, 0xf0, 0x21, 0x00


	//----- nvinfo : EIATTR_KPARAM_INFO
	.align		4
.L_24013:
        /*0138*/ 	.byte	0x04, 0x17
        /*013a*/ 	.short	(.L_24015 - .L_24014)
.L_24014:
        /*013c*/ 	.word	0x00000000
        /*0140*/ 	.short	0x0000
        /*0142*/ 	.short	0x0000
        /*0144*/ 	.byte	0x00, 0xf0, 0x21, 0x00


	//----- nvinfo : EIATTR_SPARSE_MMA_MASK
	.align		4
.L_24015:
        /*0148*/ 	.byte	0x03, 0x50
        /*014a*/ 	.short	0x0000


	//----- nvinfo : EIATTR_MAXREG_COUNT
	.align		4
        /*014c*/ 	.byte	0x03, 0x1b
        /*014e*/ 	.short	0x00ff


	//----- nvinfo : EIATTR_NUM_BARRIERS
	.align		4
        /*0150*/ 	.byte	0x02, 0x4c
        /*0152*/ 	.byte	0x01
	.zero		1


	//----- nvinfo : EIATTR_MERCURY_ISA_VERSION
	.align		4
        /*0154*/ 	.byte	0x03, 0x5f
        /*0156*/ 	.short	0x0101


	//----- nvinfo : EIATTR_COOP_GROUP_MASK_REGIDS
	.align		4
        /*0158*/ 	.byte	0x04, 0x29
        /*015a*/ 	.short	(.L_24017 - .L_24016)


	//   ....[0]....
.L_24016:
        /*015c*/ 	.word	0xffffffff


	//   ....[1]....
        /*0160*/ 	.word	0xffffffff


	//   ....[2]....
        /*0164*/ 	.word	0xffffffff


	//   ....[3]....
        /*0168*/ 	.word	0xffffffff


	//   ....[4]....
        /*016c*/ 	.word	0xffffffff


	//   ....[5]....
        /*0170*/ 	.word	0xffffffff


	//   ....[6]....
        /*0174*/ 	.word	0xffffffff


	//   ....[7]....
        /*0178*/ 	.word	0xffffffff


	//   ....[8]....
        /*017c*/ 	.word	0xffffffff


	//   ....[9]....
        /*0180*/ 	.word	0xffffffff


	//   ....[10]....
        /*0184*/ 	.word	0xffffffff


	//   ....[11]....
        /*0188*/ 	.word	0xffffffff


	//   ....[12]....
        /*018c*/ 	.word	0xffffffff


	//   ....[13]....
        /*0190*/ 	.word	0xffffffff


	//   ....[14]....
        /*0194*/ 	.word	0xffffffff


	//   ....[15]....
        /*0198*/ 	.word	0xffffffff


	//   ....[16]....
        /*019c*/ 	.word	0xffffffff


	//   ....[17]....
        /*01a0*/ 	.word	0xffffffff


	//   ....[18]....
        /*01a4*/ 	.word	0x05000010


	//   ....[19]....
        /*01a8*/ 	.word	0x05000010


	//   ....[20]....
        /*01ac*/ 	.word	0x05000010


	//   ....[21]....
        /*01b0*/ 	.word	0x05000010


	//   ....[22]....
        /*01b4*/ 	.word	0x05000010


	//   ....[23]....
        /*01b8*/ 	.word	0x05000010


	//   ....[24]....
        /*01bc*/ 	.word	0x05000010


	//----- nvinfo : EIATTR_COOP_GROUP_INSTR_OFFSETS
	.align		4
.L_24017:
        /*01c0*/ 	.byte	0x04, 0x28
        /*01c2*/ 	.short	(.L_24019 - .L_24018)


	//   ....[0]....
.L_24018:
        /*01c4*/ 	.word	0x00001f50


	//   ....[1]....
        /*01c8*/ 	.word	0x00001f70


	//   ....[2]....
        /*01cc*/ 	.word	0x00002d20


	//   ....[3]....
        /*01d0*/ 	.word	0x00002d40


	//   ....[4]....
        /*01d4*/ 	.word	0x00002f20


	//   ....[5]....
        /*01d8*/ 	.word	0x00002f40


	//   ....[6]....
        /*01dc*/ 	.word	0x00002f60


	//   ....[7]....
        /*01e0*/ 	.word	0x000030e0


	//   ....[8]....
        /*01e4*/ 	.word	0x00003110


	//   ....[9]....
        /*01e8*/ 	.word	0x00003150


	//   ....[10]....
        /*01ec*/ 	.word	0x00003f90


	//   ....[11]....
        /*01f0*/ 	.word	0x00004010


	//   ....[12]....
        /*01f4*/ 	.word	0x00004060


	//   ....[13]....
        /*01f8*/ 	.word	0x000040c0


	//   ....[14]....
        /*01fc*/ 	.word	0x00004100


	//   ....[15]....
        /*0200*/ 	.word	0x00004150


	//   ....[16]....
        /*0204*/ 	.word	0x00004170


	//   ....[17]....
        /*0208*/ 	.word	0x00004190


	//   ....[18]....
        /*020c*/ 	.word	0x00006040


	//   ....[19]....
        /*0210*/ 	.word	0x000060c0


	//   ....[20]....
        /*0214*/ 	.word	0x00006150


	//   ....[21]....
        /*0218*/ 	.word	0x000061d0


	//   ....[22]....
        /*021c*/ 	.word	0x00006260


	//   ....[23]....
        /*0220*/ 	.word	0x000062f0


	//   ....[24]....
        /*0224*/ 	.word	0x00006350


	//----- nvinfo : EIATTR_EXIT_INSTR_OFFSETS
	.align		4
.L_24019:
        /*0228*/ 	.byte	0x04, 0x1c
        /*022a*/ 	.short	(.L_24021 - .L_24020)


	//   ....[0]....
.L_24020:
        /*022c*/ 	.word	0x00005d50


	//   ....[1]....
        /*0230*/ 	.word	0x00005fd0


	//----- nvinfo : EIATTR_CRS_STACK_SIZE
	.align		4
.L_24021:
        /*0234*/ 	.byte	0x04, 0x1e
        /*0236*/ 	.short	(.L_24023 - .L_24022)
.L_24022:
        /*0238*/ 	.word	0x00000000


	//----- nvinfo : EIATTR_CBANK_PARAM_SIZE
	.align		4
.L_24023:
        /*023c*/ 	.byte	0x03, 0x19
        /*023e*/ 	.short	0x007c


	//----- nvinfo : EIATTR_PARAM_CBANK
	.align		4
        /*0240*/ 	.byte	0x04, 0x0a
        /*0242*/ 	.short	(.L_24025 - .L_24024)
	.align		4
.L_24024:
        /*0244*/ 	.word	index@(.nv.constant0._ZN4vllm25paged_attention_v1_kernelI13__nv_bfloat16S1_Li96ELi8ELi128ELNS_18Fp8KVCacheDataTypeE0ELb0EEEvPT_PKS3_PKT0_S9_ifPKiSB_iPKfiiiSD_SD_iiiii)
        /*0248*/ 	.short	0x0210
        /*024a*/ 	.short	0x007c


	//----- nvinfo : EIATTR_SW_WAR
	.align		4
.L_24025:
        /*024c*/ 	.byte	0x04, 0x36
        /*024e*/ 	.short	(.L_24027 - .L_24026)
.L_24026:
        /*0250*/ 	.word	0x00000008
.L_24027:


//--------------------- .nv.info._ZN4vllm25paged_attention_v1_kernelI13__nv_bfloat16S1_Li80ELi8ELi128ELNS_18Fp8KVCacheDataTypeE0ELb0EEEvPT_PKS3_PKT0_S9_ifPKiSB_iPKfiiiSD_SD_iiiii --------------------------
	.section	.nv.info._ZN4vllm25paged_attention_v1_kernelI13__nv_bfloat16S1_Li80ELi8ELi128ELNS_18Fp8KVCacheDataTypeE0ELb0EEEvPT_PKS3_PKT0_S9_ifPKiSB_iPKfiiiSD_SD_iiiii,"",@"SHT_CUDA_INFO"
	.sectionflags	@""
	.align	4


	//----- nvinfo : EIATTR_CUDA_API_VERSION
	.align		4
        /*0000*/ 	.byte	0x04, 0x37
        /*0002*/ 	.short	(.L_24029 - .L_24028)
.L_24028:
        /*0004*/ 	.word	0x00000082


	//----- nvinfo : EIATTR_KPARAM_INFO
	.align		4
.L_24029:
        /*0008*/ 	.byte	0x04, 0x17
        /*000a*/ 	.short	(.L_24031 - .L_24030)
.L_24030:
        /*000c*/ 	.word	0x00000000
        /*0010*/ 	.short	0x0013
        /*0012*/ 	.short	0x0078
        /*0014*/ 	.byte	0x00, 0xf0, 0x11, 0x00


	//----- nvinfo : EIATTR_KPARAM_INFO
	.align		4
.L_24031:
        /*0018*/ 	.byte	0x04, 0x17
        /*001a*/ 	.short	(.L_24033 - .L_24032)
.L_24032:
        /*001c*/ 	.word	0x00000000
        /*0020*/ 	.short	0x0012
        /*0022*/ 	.short	0x0074
        /*0024*/ 	.byte	0x00, 0xf0, 0x11, 0x00


	//----- nvinfo : EIATTR_KPARAM_INFO
	.align		4
.L_24033:
        /*0028*/ 	.byte	0x04, 0x17
        /*002a*/ 	.short	(.L_24035 - .L_24034)
.L_24034:
        /*002c*/ 	.word	0x00000000
        /*0030*/ 	.short	0x0011
        /*0032*/ 	.short	0x0070
        /*0034*/ 	.byte	0x00, 0xf0, 0x11, 0x00


	//----- nvinfo : EIATTR_KPARAM_INFO
	.align		4
.L_24035:
        /*0038*/ 	.byte	0x04, 0x17
        /*003a*/ 	.short	(.L_24037 - .L_24036)
.L_24036:
        /*003c*/ 	.word	0x00000000
        /*0040*/ 	.short	0x0010
        /*0042*/ 	.short	0x006c
        /*0044*/ 	.byte	0x00, 0xf0, 0x11, 0x00


	//----- nvinfo : EIATTR_KPARAM_INFO
	.align		4
.L_24037:
        /*0048*/ 	.byte	0x04, 0x17
        /*004a*/ 	.short	(.L_24039 - .L_24038)
.L_24038:
        /*004c*/ 	.word	0x00000000
        /*0050*/ 	.short	0x000f
        /*0052*/ 	.short	0x0068
        /*0054*/ 	.byte	0x00, 0xf0, 0x11, 0x00


	//----- nvinfo : EIATTR_KPARAM_INFO
	.align		4
.L_24039:
        /*0058*/ 	.byte	0x04, 0x17
        /*005a*/ 	.short	(.L_24041 - .L_24040)
.L_24040:
        /*005c*/ 	.word	0x00000000
        /*0060*/ 	.short	0x000e
        /*0062*/ 	.short	0x0060
        /*0064*/ 	.byte	0x00, 0xf0, 0x21, 0x00


	//----- nvinfo : EIATTR_KPARAM_INFO
	.align		4
.L_24041:
        /*0068*/ 	.byte	0x04, 0x17
        /*006a*/ 	.short	(.L_24043 - .L_24042)
.L_24042:
        /*006c*/ 	.word	0x00000000
        /*0070*/ 	.short	0x000d
        /*0072*/ 	.short	0x0058
        /*0074*/ 	.byte	0x00, 0xf0, 0x21, 0x00


	//----- nvinfo : EIATTR_KPARAM_INFO
	.align		4
.L_24043:
        /*0078*/ 	.byte	0x04, 0x17
        /*007a*/ 	.short	(.L_24045 - .L_24044)
.L_24044:
        /*007c*/ 	.word	0x00000000
        /*0080*/ 	.short	0x000c
        /*0082*/ 	.short	0x0050
        /*0084*/ 	.byte	0x00, 0xf0, 0x11, 0x00


	//----- nvinfo : EIATTR_KPARAM_INFO
	.align		4
.L_24045:
        /*0088*/ 	.byte	0x04, 0x17
        /*008a*/ 	.short	(.L_24047 - .L_24046)
.L_24046:
        /*008c*/ 	.word	0x00000000
        /*0090*/ 	.short	0x000b
        /*0092*/ 	.short	0x004c
        /*0094*/ 	.byte	0x00, 0xf0, 0x11, 0x00


	//----- nvinfo : EIATTR_KPARAM_INFO
	.align		4
.L_24047:
        /*0098*/ 	.byte	0x04, 0x17
        /*009a*/ 	.short	(.L_24049 - .L_24048)
.L_24048:
        /*009c*/ 	.word	0x00000000
        /*00a0*/ 	.short	0x000a
        /*00a2*/ 	.short	0x0048
        /*00a4*/ 	.byte	0x00, 0xf0, 0x11, 0x00


	//----- nvinfo : EIATTR_KPARAM_INFO
	.align		4
.L_24049:
        /*00a8*/ 	.byte	0x04, 0x17
        /*00aa*/ 	.short	(.L_24051 - .L_24050)
.L_24050:
        /*00ac*/ 	.word	0x00000000
        /*00b0*/ 	.short	0x0009
        /*00b2*/ 	.short	0x0040
        /*00b4*/ 	.byte	0x00, 0xf0, 0x21, 0x00


	//----- nvinfo : EIATTR_KPARAM_INFO
	.align		4
.L_24051:
        /*00b8*/ 	.byte	0x04, 0x17
        /*00ba*/ 	.short	(.L_24053 - .L_24052)
.L_24052:
        /*00bc*/ 	.word	0x00000000
        /*00c0*/ 	.short	0x0008
        /*00c2*/ 	.short	0x0038
        /*00c4*/ 	.byte	0x00, 0xf0, 0x11, 0x00


	//----- nvinfo : EIATTR_KPARAM_INFO
	.align		4
.L_24053:
        /*00c8*/ 	.byte	0x04, 0x17
        /*00ca*/ 	.short	(.L_24055 - .L_24054)
.L_24054:
        /*00cc*/ 	.word	0x00000000
        /*00d0*/ 	.short	0x0007
        /*00d2*/ 	.short	0x0030
        /*00d4*/ 	.byte	0x00, 0xf0, 0x21, 0x00


	//----- nvinfo : EIATTR_KPARAM_INFO
	.align		4
.L_24055:
        /*00d8*/ 	.byte	0x04, 0x17
        /*00da*/ 	.short	(.L_24057 - .L_24056)
.L_24056:
        /*00dc*/ 	.word	0x00000000
        /*00e0*/ 	.short	0x0006
        /*00e2*/ 	.short	0x0028
        /*00e4*/ 	.byte	0x00, 0xf0, 0x21, 0x00


	//----- nvinfo : EIATTR_KPARAM_INFO
	.align		4
.L_24057:
        /*00e8*/ 	.byte	0x04, 0x17
        /*00ea*/ 	.short	(.L_24059 - .L_24058)
.L_24058:
        /*00ec*/ 	.word	0x00000000
        /*00f0*/ 	.short	0x0005
        /*00f2*/ 	.short	0x0024
        /*00f4*/ 	.byte	0x00, 0xf0, 0x11, 0x00


	//----- nvinfo : EIATTR_KPARAM_INFO
	.align		4
.L_24059:
        /*00f8*/ 	.byte	0x04, 0x17
        /*00fa*/ 	.short	(.L_24061 - .L_24060)
.L_24060:
        /*00fc*/ 	.word	0x00000000
        /*0100*/ 	.short	0x0004
        /*0102*/ 	.short	0x0020
        /*0104*/ 	.byte	0x00, 0xf0, 0x11, 0x00


	//----- nvinfo : EIATTR_KPARAM_INFO
	.align		4
.L_24061:
        /*0108*/ 	.byte	0x04, 0x17
        /*010a*/ 	.short	(.L_24063 - .L_24062)
.L_24062:
        /*010c*/ 	.word	0x00000000
        /*0110*/ 	.short	0x0003
        /*0112*/ 	.short	0x0018
        /*0114*/ 	.byte	0x00, 0xf0, 0x21, 0x00


	//----- nvinfo : EIATTR_KPARAM_INFO
	.align		4
.L_24063:
        /*0118*/ 	.byte	0x04, 0x17
        /*011a*/ 	.short	(.L_24065 - .L_24064)
.L_24064:
        /*011c*/ 	.word	0x00000000
        /*0120*/ 	.short	0x0002
        /*0122*/ 	.short	0x0010
        /*0124*/ 	.byte	0x00, 0xf0, 0x21, 0x00


	//----- nvinfo : EIATTR_KPARAM_INFO
	.align		4
.L_24065:
        /*0128*/ 	.byte	0x04, 0x17
        /*012a*/ 	.short	(.L_24067 - .L_24066)
.L_24066:
        /*012c*/ 	.word	0x00000000
        /*0130*/ 	.short	0x0001
        /*0132*/ 	.short	0x0008
        /*0134*/ 	.byte	0x00, 0xf0, 0x21, 0x00


	//----- nvinfo : EIATTR_KPARAM_INFO
	.align		4
.L_24067:
        /*0138*/ 	.byte	0x04, 0x17
        /*013a*/ 	.short	(.L_24069 - .L_24068)
.L_24068:
        /*013c*/ 	.word	0x00000000
        /*0140*/ 	.short	0x0000
        /*0142*/ 	.short	0x0000
        /*0144*/ 	.byte	0x00, 0xf0, 0x21, 0x00


	//----- nvinfo : EIATTR_SPARSE_MMA_MASK
	.align		4
.L_24069:
        /*0148*/ 	.byte	0x03, 0x50
        /*014a*/ 	.short	0x0000


	//----- nvinfo : EIATTR_MAXREG_COUNT
	.align		4
        /*014c*/ 	.byte	0x03, 0x1b
        /*014e*/ 	.short	0x00ff


	//----- nvinfo : EIATTR_NUM_BARRIERS
	.align		4
        /*0150*/ 	.byte	0x02, 0x4c
        /*0152*/ 	.byte	0x01
	.zero		1


	//----- nvinfo : EIATTR_MERCURY_ISA_VERSION
	.align		4
        /*0154*/ 	.byte	0x03, 0x5f
        /*0156*/ 	.short	0x0101


	//----- nvinfo : EIATTR_COOP_GROUP_MASK_REGIDS
	.align		4
        /*0158*/ 	.byte	0x04, 0x29
        /*015a*/ 	.short	(.L_24071 - .L_24070)


	//   ....[0]....
.L_24070:
        /*015c*/ 	.word	0xffffffff


	//   ....[1]....
        /*0160*/ 	.word	0xffffffff


	//   ....[2]....
        /*0164*/ 	.word	0xffffffff


	//   ....[3]....
        /*0168*/ 	.word	0xffffffff


	//   ....[4]....
        /*016c*/ 	.word	0xffffffff


	//   ....[5]....
        /*0170*/ 	.word	0xffffffff


	//   ....[6]....
        /*0174*/ 	.word	0xffffffff


	//   ....[7]....
        /*0178*/ 	.word	0xffffffff


	//   ....[8]....
        /*017c*/ 	.word	0xffffffff


	//   ....[9]....
        /*0180*/ 	.word	0xffffffff


	//   ....[10]....
        /*0184*/ 	.word	0xffffffff


	//   ....[11]....
        /*0188*/ 	.word	0xffffffff


	//   ....[12]....
        /*018c*/ 	.word	0xffffffff


	//   ....[13]....
        /*0190*/ 	.word	0xffffffff


	//   ....[14]....
        /*0194*/ 	.word	0xffffffff


	//   ....[15]....
        /*0198*/ 	.word	0xffffffff


	//   ....[16]....
        /*019c*/ 	.word	0xffffffff


	//   ....[17]....
        /*01a0*/ 	.word	0xffffffff


	//   ....[18]....
        /*01a4*/ 	.word	0x0500001e


	//   ....[19]....
        /*01a8*/ 	.word	0x0500001e


	//   ....[20]....
        /*01ac*/ 	.word	0x0500001e


	//   ....[21]....
        /*01b0*/ 	.word	0x0500001e


	//   ....[22]....
        /*01b4*/ 	.word	0x0500001e


	//   ....[23]....
        /*01b8*/ 	.word	0x0500001e


	//   ....[24]....
        /*01bc*/ 	.word	0x0500001e


	//----- nvinfo : EIATTR_COOP_GROUP_INSTR_OFFSETS
	.align		4
.L_24071:
        /*01c0*/ 	.byte	0x04, 0x28
        /*01c2*/ 	.short	(.L_24073 - .L_24072)


	//   ....[0]....
.L_24072:
        /*01c4*/ 	.word	0x00001c60


	//   ....[1]....
        /*01c8*/ 	.word	0x00001c80


	//   ....[2]....
        /*01cc*/ 	.word	0x00002870


	//   ....[3]....
        /*01d0*/ 	.word	0x00002890


	//   ....[4]....
        /*01d4*/ 	.word	0x00002a70


	//   ....[5]....
        /*01d8*/ 	.word	0x00002a90


	//   ....[6]....
        /*01dc*/ 	.word	0x00002ab0


	//   ....[7]....
        /*01e0*/ 	.word	0x00002c10


	//   ....[8]....
        /*01e4*/ 	.word	0x00002c40


	//   ....[9]....
        /*01e8*/ 	.word	0x00002c80


	//   ....[10]....
        /*01ec*/ 	.word	0x00003ae0


	//   ....[11]....
        /*01f0*/ 	.word	0x00003b60


	//   ....[12]....
        /*01f4*/ 	.word	0x00003bb0


	//   ....[13]....
        /*01f8*/ 	.word	0x00003c10


	//   ....[14]....
        /*01fc*/ 	.word	0x00003c50


	//   ....[15]....
        /*0200*/ 	.word	0x00003ca0


	//   ....[16]....
        /*0204*/ 	.word	0x00003cc0


	//   ....[17]....
        /*0208*/ 	.word	0x00003ce0


	//   ....[18]....
        /*020c*/ 	.word	0x00005cd0


	//   ....[19]....
        /*0210*/ 	.word	0x00005d50


	//   ....[20]....
        /*0214*/ 	.word	0x00005de0


	//   ....[21]....
        /*0218*/ 	.word	0x00005e60


	//   ....[22]....
        /*021c*/ 	.word	0x00005ef0


	//   ....[23]....
        /*0220*/ 	.word	0x00005f80


	//   ....[24]....
        /*0224*/ 	.word	0x00005fe0


	//----- nvinfo : EIATTR_EXIT_INSTR_OFFSETS
	.align		4
.L_24073:
        /*0228*/ 	.byte	0x04, 0x1c
        /*022a*/ 	.short	(.L_24075 - .L_24074)


	//   ....[0]....
.L_24074:
        /*022c*/ 	.word	0x000059f0


	//   ....[1]....
        /*0230*/ 	.word	0x00005be0


	//   ....[2]....
        /*0234*/ 	.word	0x00005c60


	//----- nvinfo : EIATTR_CRS_STACK_SIZE
	.align		4
.L_24075:
        /*0238*/ 	.byte	0x04, 0x1e
        /*023a*/ 	.short	(.L_24077 - .L_24076)
.L_24076:
        /*023c*/ 	.word	0x00000000


	//----- nvinfo : EIATTR_CBANK_PARAM_SIZE
	.align		4
.L_24077:
        /*0240*/ 	.byte	0x03, 0x19
        /*0242*/ 	.short	0x007c


	//----- nvinfo : EIATTR_PARAM_CBANK
	.align		4
        /*0244*/ 	.byte	0x04, 0x0a
        /*0246*/ 	.short	(.L_24079 - .L_24078)
	.align		4
.L_24078:
        /*0248*/ 	.word	index@(.nv.constant0._ZN4vllm25paged_attention_v1_kernelI13__nv_bfloat16S1_Li80ELi8ELi128ELNS_18Fp8KVCacheDataTypeE0ELb0EEEvPT_PKS3_PKT0_S9_ifPKiSB_iPKfiiiSD_SD_iiiii)
        /*024c*/ 	.short	0x0210
        /*024e*/ 	.short	0x007c


	//----- nvinfo : EIATTR_SW_WAR
	.align		4
.L_24079:
        /*0250*/ 	.byte	0x04, 0x36
        /*0252*/ 	.short	(.L_24081 - .L_24080)
.L_24080:
        /*0254*/ 	.word	0x00000008
.L_24081:


//--------------------- .nv.info._ZN4vllm25paged_attention_v1_kernelI13__nv_bfloat16S1_Li64ELi8ELi128ELNS_18Fp8KVCacheDataTypeE0ELb0EEEvPT_PKS3_PKT0_S9_ifPKiSB_iPKfiiiSD_SD_iiiii --------------------------
	.section	.nv.info._ZN4vllm25paged_attention_v1_kernelI13__nv_bfloat16S1_Li64ELi8ELi128ELNS_18Fp8KVCacheDataTypeE0ELb0EEEvPT_PKS3_PKT0_S9_ifPKiSB_iPKfiiiSD_SD_iiiii,"",@"SHT_CUDA_INFO"
	.sectionflags	@""
	.align	4


	//----- nvinfo : EIATTR_CUDA_API_VERSION
	.align		4
        /*0000*/ 	.byte	0x04, 0x37
        /*0002*/ 	.short	(.L_24083 - .L_24082)
.L_24082:
        /*0004*/ 	.word	0x00000082


	//----- nvinfo : EIATTR_KPARAM_INFO
	.align		4
.L_24083:
        /*0008*/ 	.byte	0x04, 0x17
        /*000a*/ 	.short	(.L_24085 - .L_24084)
.L_24084:
        /*000c*/ 	.word	0x00000000
        /*0010*/ 	.short	0x0013
        /*0012*/ 	.short	0x0078
        /*0014*/ 	.byte	0x00, 0xf0, 0x11, 0x00


	//----- nvinfo : EIATTR_KPARAM_INFO
	.align		4
.L_24085:
        /*0018*/ 	.byte	0x04, 0x17
        /*001a*/ 	.short	(.L_24087 - .L_24086)
.L_24086:
        /*001c*/ 	.word	0x00000000
        /*0020*/ 	.short	0x0012
        /*0022*/ 	.short	0x0074
        /*0024*/ 	.byte	0x00, 0xf0, 0x11, 0x00


	//----- nvinfo : EIATTR_KPARAM_INFO
	.align		4
.L_24087:
        /*0028*/ 	.byte	0x04, 0x17
        /*002a*/ 	.short	(.L_24089 - .L_24088)
.L_24088:
        /*002c*/ 	.word	0x00000000
        /*0030*/ 	.short	0x0011
        /*0032*/ 	.short	0x0070
        /*0034*/ 	.byte	0x00, 0xf0, 0x11, 0x00


	//----- nvinfo : EIATTR_KPARAM_INFO
	.align		4
.L_24089:
        /*0038*/ 	.byte	0x04, 0x17
        /*003a*/ 	.short	(.L_24091 - .L_24090)
.L_24090:
        /*003c*/ 	.word	0x00000000
        /*0040*/ 	.short	0x0010
        /*0042*/ 	.short	0x006c
        /*0044*/ 	.byte	0x00, 0xf0, 0x11, 0x00


	//----- nvinfo : EIATTR_KPARAM_INFO
	.align		4
.L_24091:
        /*0048*/ 	.byte	0x04, 0x17
        /*004a*/ 	.short	(.L_24093 - .L_24092)
.L_24092:
        /*004c*/ 	.word	0x00000000
        /*0050*/ 	.short	0x000f
        /*0052*/ 	.short	0x0068
        /*0054*/ 	.byte	0x00, 0xf0, 0x11, 0x00


	//----- nvinfo : EIATTR_KPARAM_INFO
	.align		4
.L_24093:
        /*0058*/ 	.byte	0x04, 0x17
        /*005a*/ 	.short	(.L_24095 - .L_24094)
.L_24094:
        /*005c*/ 	.word	0x00000000
        /*0060*/ 	.short	0x000e
        /*0062*/ 	.short	0x0060
        /*0064*/ 	.byte	0x00, 0xf0, 0x21, 0x00


	//----- nvinfo : EIATTR_KPARAM_INFO
	.align		4
.L_24095:
        /*0068*/ 	.byte	0x04, 0x17
        /*006a*/ 	.short	(.L_24097 - .L_24096)
.L_24096:
        /*006c*/ 	.word	0x00000000
        /*0070*/ 	.short	0x000d
        /*0072*/ 	.short	0x0058
        /*0074*/ 	.byte	0x00, 0xf0, 0x21, 0x00


	//----- nvinfo : EIATTR_KPARAM_INFO
	.align		4
.L_24097:
        /*0078*/ 	.byte	0x04, 0x17
        /*007a*/ 	.short	(.L_24099 - .L_24098)
.L_24098:
        /*007c*/ 	.word	0x00000000
        /*0080*/ 	.short	0x000c
        /*0082*/ 	.short	0x0050
        /*0084*/ 	.byte	0x00, 0xf0, 0x11, 0x00


	//----- nvinfo : EIATTR_KPARAM_INFO
	.align		4
.L_24099:
        /*0088*/ 	.byte	0x04, 0x17
        /*008a*/ 	.short	(.L_24101 - .L_24100)
.L_24100:
        /*008c*/ 	.word	0x00000000
        /*0090*/ 	.short	0x000b
        /*0092*/ 	.short	0x004c
        /*0094*/ 	.byte	0x00, 0xf0, 0x11, 0x00


	//----- nvinfo : EIATTR_KPARAM_INFO
	.align		4
.L_24101:
        /*0098*/ 	.byte	0x04, 0x17
        /*009a*/ 	.short	(.L_24103 - .L_24102)
.L_24102:
        /*009c*/ 	.word	0x00000000
        /*00a0*/ 	.short	0x000a
        /*00a2*/ 	.short	0x0048
        /*00a4*/ 	.byte	0x00, 0xf0, 0x11, 0x00


	//----- nvinfo : EIATTR_KPARAM_INFO
	.align		4
.L_24103:
        /*00a8*/ 	.byte	0x04, 0x17
        /*00aa*/ 	.short	(.L_24105 - .L_24104)
.L_24104:
        /*00ac*/ 	.word	0x00000000
        /*00b0*/ 	.short	0x0009
        /*00b2*/ 	.short	0x0040
        /*00b4*/ 	.byte	0x00, 0xf0, 0x21, 0x00


	//----- nvinfo : EIATTR_KPARAM_INFO
	.align		4
.L_24105:
        /*00b8*/ 	.byte	0x04, 0x17
        /*00ba*/ 	.short	(.L_24107 - .L_24106)
.L_24106:
        /*00bc*/ 	.word	0x00000000
        /*00c0*/ 	.short	0x0008
        /*00c2*/ 	.short	0x0038
        /*00c4*/ 	.byte	0x00, 0xf0, 0x11, 0x00


	//----- nvinfo : EIATTR_KPARAM_INFO
	.align		4
.L_24107:
        /*00c8*/ 	.byte	0x04, 0x17
        /*00ca*/ 	.short	(.L_24109 - .L_24108)
.L_24108:
        /*00cc*/ 	.word	0x00000000
        /*00d0*/ 	.short	0x0007
        /*00d2*/ 	.short	0x0030
        /*00d4*/ 	.byte	0x00, 0xf0, 0x21, 0x00


	//----- nvinfo : EIATTR_KPARAM_INFO
	.align		4
.L_24109:
        /*00d8*/ 	.byte	0x04, 0x17
        /*00da*/ 	.short	(.L_24111 - .L_24110)
.L_24110:
        /*00dc*/ 	.word	0x00000000
        /*00e0*/ 	.short	0x0006
        /*00e2*/ 	.short	0x0028
        /*00e4*/ 	.byte	0x00, 0xf0, 0x21, 0x00


	//----- nvinfo : EIATTR_KPARAM_INFO
	.align		4
.L_24111:
        /*00e8*/ 	.byte	0x04, 0x17
        /*00ea*/ 	.short	(.L_24113 - .L_24112)
.L_24112:
        /*00ec*/ 	.word	0x00000000
        /*00f0*/ 	.short	0x0005
        /*00f2*/ 	.short	0x0024
        /*00f4*/ 	.byte	0x00, 0xf0, 0x11, 0x00


	//----- nvinfo : EIATTR_KPARAM_INFO
	.align		4
.L_24113:
        /*00f8*/ 	.byte	0x04, 0x17
        /*00fa*/ 	.short	(.L_24115 - .L_24114)
.L_24114:
        /*00fc*/ 	.word	0x00000000
        /*0100*/ 	.short	0x0004
        /*0102*/ 	.short	0x0020
        /*0104*/ 	.byte	0x00, 0xf0, 0x11, 0x00


	//----- nvinfo : EIATTR_KPARAM_INFO
	.align		4
.L_24115:
        /*0108*/ 	.byte	0x04, 0x17
        /*010a*/ 	.short	(.L_24117 - .L_24116)
.L_24116:
        /*010c*/ 	.word	0x00000000
        /*0110*/ 	.short	0x0003
        /*0112*/ 	.short	0x0018
        /*0114*/ 	.byte	0x00, 0xf0, 0x21, 0x00


	//----- nvinfo : EIATTR_KPARAM_INFO
	.align		4
.L_24117:
        /*0118*/ 	.byte	0x04, 0x17
        /*011a*/ 	.short	(.L_24119 - .L_24118)
.L_24118:
        /*011c*/ 	.word	0x00000000
        /*0120*/ 	.short	0x0002
        /*0122*/ 	.short	0x0010
        /*0124*/ 	.byte	0x00, 0xf0, 0x21, 0x00


	//----- nvinfo : EIATTR_KPARAM_INFO
	.align		4
.L_24119:
        /*0128*/ 	.byte	0x04, 0x17
        /*012a*/ 	.short	(.L_24121 - .L_24120)
.L_24120:
        /*012c*/ 	.word	0x00000000
        /*0130*/ 	.short	0x0001
        /*0132*/ 	.short	0x0008
        /*0134*/ 	.byte	0x00, 0xf0, 0x21, 0x00


	//----- nvinfo : EIATTR_KPARAM_INFO
	.align		4
.L_24121:
        /*0138*/ 	.byte	0x04, 0x17
        /*013a*/ 	.short	(.L_24123 - .L_24122)
.L_24122:
        /*013c*/ 	.word	0x00000000
        /*0140*/ 	.short	0x0000
        /*0142*/ 	.short	0x0000
        /*0144*/ 	.byte	0x00, 0xf0, 0x21, 0x00


	//----- nvinfo : EIATTR_SPARSE_MMA_MASK
	.align		4
.L_24123:
        /*0148*/ 	.byte	0x03, 0x50
        /*014a*/ 	.short	0x0000


	//----- nvinfo : EIATTR_MAXREG_COUNT
	.align		4
        /*014c*/ 	.byte	0x03, 0x1b
        /*014e*/ 	.short	0x00ff


	//----- nvinfo : EIATTR_NUM_BARRIERS
	.align		4
        /*0150*/ 	.byte	0x02, 0x4c
        /*0152*/ 	.byte	0x01
	.zero		1


	//----- nvinfo : EIATTR_MERCURY_ISA_VERSION
	.align		4
        /*0154*/ 	.byte	0x03, 0x5f
        /*0156*/ 	.short	0x0101


	//----- nvinfo : EIATTR_COOP_GROUP_MASK_REGIDS
	.align		4
        /*0158*/ 	.byte	0x04, 0x29
        /*015a*/ 	.short	(.L_24125 - .L_24124)


	//   ....[0]....
.L_24124:
        /*015c*/ 	.word	0xffffffff


	//   ....[1]....
        /*0160*/ 	.word	0xffffffff


	//   ....[2]....
        /*0164*/ 	.word	0xffffffff


	//   ....[3]....
        /*0168*/ 	.word	0xffffffff


	//   ....[4]....
        /*016c*/ 	.word	0xffffffff


	//   ....[5]....
        /*0170*/ 	.word	0xffffffff


	//   ....[6]....
        /*0174*/ 	.word	0xffffffff


	//   ....[7]....
        /*0178*/ 	.word	0xffffffff


	//   ....[8]....
        /*017c*/ 	.word	0xffffffff


	//   ....[9]....
        /*0180*/ 	.word	0xffffffff


	//   ....[10]....
        /*0184*/ 	.word	0xffffffff


	//   ....[11]....
        /*0188*/ 	.word	0xffffffff


	//   ....[12]....
        /*018c*/ 	.word	0xffffffff


	//   ....[13]....
        /*0190*/ 	.word	0xffffffff


	//   ....[14]....
        /*0194*/ 	.word	0xffffffff


	//   ....[15]....
        /*0198*/ 	.word	0xffffffff


	//   ....[16]....
        /*019c*/ 	.word	0xffffffff


	//   ....[17]....
        /*01a0*/ 	.word	0xffffffff


	//   ....[18]....
        /*01a4*/ 	.word	0x05000012


	//   ....[19]....
        /*01a8*/ 	.word	0x05000012


	//   ....[20]....
        /*01ac*/ 	.word	0x05000012


	//   ....[21]....
        /*01b0*/ 	.word	0x05000012


	//   ....[22]....
        /*01b4*/ 	.word	0x05000012


	//   ....[23]....
        /*01b8*/ 	.word	0x05000012


	//   ....[24]....
        /*01bc*/ 	.word	0x05000012


	//----- nvinfo : EIATTR_COOP_GROUP_INSTR_OFFSETS
	.align		4
.L_24125:
        /*01c0*/ 	.byte	0x04, 0x28
        /*01c2*/ 	.short	(.L_24127 - .L_24126)


	//   ....[0]....
.L_24126:
        /*01c4*/ 	.word	0x00001960


	//   ....[1]....
        /*01c8*/ 	.word	0x00001980


	//   ....[2]....
        /*01cc*/ 	.word	0x00002330


	//   ....[3]....
        /*01d0*/ 	.word	0x00002350


	//   ....[4]....
        /*01d4*/ 	.word	0x00002530


	//   ....[5]....
        /*01d8*/ 	.word	0x00002550


	//   ....[6]....
        /*01dc*/ 	.word	0x00002570


	//   ....[7]....
        /*01e0*/ 	.word	0x00002720


	//   ....[8]....
        /*01e4*/ 	.word	0x00002750


	//   ....[9]....
        /*01e8*/ 	.word	0x00002770


	//   ....[10]....
        /*01ec*/ 	.word	0x000035c0


	//   ....[11]....
        /*01f0*/ 	.word	0x00003630


	//   ....[12]....
        /*01f4*/ 	.word	0x00003660


	//   ....[13]....
        /*01f8*/ 	.word	0x000036e0


	//   ....[14]....
        /*01fc*/ 	.word	0x00003730


	//   ....[15]....
        /*0200*/ 	.word	0x00003780


	//   ....[16]....
        /*0204*/ 	.word	0x000037a0


	//   ....[17]....
        /*0208*/ 	.word	0x000037c0


	//   ....[18]....
        /*020c*/ 	.word	0x00005120


	//   ....[19]....
        /*0210*/ 	.word	0x000051b0


	//   ....[20]....
        /*0214*/ 	.word	0x00005240


	//   ....[21]....
        /*0218*/ 	.word	0x000052d0


	//   ....[22]....
        /*021c*/ 	.word	0x00005360


	//   ....[23]....
        /*0220*/ 	.word	0x00005400


	//   ....[24]....
        /*0224*/ 	.word	0x00005470


	//----- nvinfo : EIATTR_EXIT_INSTR_OFFSETS
	.align		4
.L_24127:
        /*0228*/ 	.byte	0x04, 0x1c
        /*022a*/ 	.short	(.L_24129 - .L_24128)


	//   ....[0]....
.L_24128:
        /*022c*/ 	.word	0x00004ea0


	//   ....[1]....
        /*0230*/ 	.word	0x000050b0


	//----- nvinfo : EIATTR_CRS_STACK_SIZE
	.align		4
.L_24129:
        /*0234*/ 	.byte	0x04, 0x1e
        /*0236*/ 	.short	(.L_24131 - .L_24130)
.L_24130:
        /*0238*/ 	.word	0x00000000


	//----- nvinfo : EIATTR_CBANK_PARAM_SIZE
	.align		4
.L_24131:
        /*023c*/ 	.byte	0x03, 0x19
        /*023e*/ 	.short	0x007c


	//----- nvinfo : EIATTR_PARAM_CBANK
	.align		4
        /*0240*/ 	.byte	0x04, 0x0a
        /*0242*/ 	.short	(.L_24133 - .L_24132)
	.align		4
.L_24132:
        /*0244*/ 	.word	index@(.nv.constant0._ZN4vllm25paged_attention_v1_kernelI13__nv_bfloat16S1_Li64ELi8ELi128ELNS_18Fp8KVCacheDataTypeE0ELb0EEEvPT_PKS3_PKT0_S9_ifPKiSB_iPKfiiiSD_SD_iiiii)
        /*0248*/ 	.short	0x0210
        /*024a*/ 	.short	0x007c


	//----- nvinfo : EIATTR_SW_WAR
	.align		4
.L_24133:
        /*024c*/ 	.byte	0x04, 0x36
        /*024e*/ 	.short	(.L_24135 - .L_24134)
.L_24134:
        /*0250*/ 	.word	0x00000008
.L_24135:


//--------------------- .nv.info._ZN4vllm25paged_attention_v1_kernelI13__nv_bfloat16S1_Li32ELi8ELi128ELNS_18Fp8KVCacheDataTypeE0ELb0EEEvPT_PKS3_PKT0_S9_ifPKiSB_iPKfiiiSD_SD_iiiii --------------------------
	.section	.nv.info._ZN4vllm25paged_attention_v1_kernelI13__nv_bfloat16S1_Li32ELi8ELi128ELNS_18Fp8KVCacheDataTypeE0ELb0EEEvPT_PKS3_PKT0_S9_ifPKiSB_iPKfiiiSD_SD_iiiii,"",@"SHT_CUDA_INFO"
	.sectionflags	@""
	.align	4


	//----- nvinfo : EIATTR_CUDA_API_VERSION
	.align		4
        /*0000*/ 	.byte	0x04, 0x37
        /*0002*/ 	.short	(.L_24137 - .L_24136)
.L_24136:
        /*0004*/ 	.word	0x00000082


	//----- nvinfo : EIATTR_KPARAM_INFO
	.align		4
.L_24137:
        /*0008*/ 	.byte	0x04, 0x17
        /*000a*/ 	.short	(.L_24139 - .L_24138)
.L_24138:
        /*000c*/ 	.word	0x00000000
        /*0010*/ 	.short	0x0013
        /*0012*/ 	.short	0x0078
        /*0014*/ 	.byte	0x00, 0xf0, 0x11, 0x00


	//----- nvinfo : EIATTR_KPARAM_INFO
	.align		4
.L_24139:
        /*0018*/ 	.byte	0x04, 0x17
        /*001a*/ 	.short	(.L_24141 - .L_24140)
.L_24140:
        /*001c*/ 	.word	0x00000000
        /*0020*/ 	.short	0x0012
        /*0022*/ 	.short	0x0074
        /*0024*/ 	.byte	0x00, 0xf0, 0x11, 0x00


	//----- nvinfo : EIATTR_KPARAM_INFO
	.align		4
.L_24141:
        /*0028*/ 	.byte	0x04, 0x17
        /*002a*/ 	.short	(.L_24143 - .L_24142)
.L_24142:
        /*002c*/ 	.word	0x00000000
        /*0030*/ 	.short	0x0011
        /*0032*/ 	.short	0x0070
        /*0034*/ 	.byte	0x00, 0xf0, 0x11, 0x00


	//----- nvinfo : EIATTR_KPARAM_INFO
	.align		4
.L_24143:
        /*0038*/ 	.byte	0x04, 0x17
        /*003a*/ 	.short	(.L_24145 - .L_24144)
.L_24144:
        /*003c*/ 	.word	0x00000000
        /*0040*/ 	.short	0x0010
        /*0042*/ 	.short	0x006c
        /*0044*/ 	.byte	0x00, 0xf0, 0x11, 0x00


	//----- nvinfo : EIATTR_KPARAM_INFO
	.align		4
.L_24145:
        /*0048*/ 	.byte	0x04, 0x17
        /*004a*/ 	.short	(.L_24147 - .L_24146)
.L_24146:
        /*004c*/ 	.word	0x00000000
        /*0050*/ 	.short	0x000f
        /*0052*/ 	.short	0x0068
        /*0054*/ 	.byte	0x00, 0xf0, 0x11, 0x00


	//----- nvinfo : EIATTR_KPARAM_INFO
	.align		4
.L_24147:
        /*0058*/ 	.byte	0x04, 0x17
        /*005a*/ 	.short	(.L_24149 - .L_24148)
.L_24148:
        /*005c*/ 	.word	0x00000000
        /*0060*/ 	.short	0x000e
        /*0062*/ 	.short	0x0060
        /*0064*/ 	.byte	0x00, 0xf0, 0x21, 0x00


	//----- nvinfo : EIATTR_KPARAM_INFO
	.align		4
.L_24149:
        /*0068*/ 	.byte	0x04, 0x17
        /*006a*/ 	.short	(.L_24151 - .L_24150)
.L_24150:
        /*006c*/ 	.word	0x00000000
        /*0070*/ 	.short	0x000d
        /*0072*/ 	.short	0x0058
        /*0074*/ 	.byte	0x00, 0xf0, 0x21, 0x00


	//----- nvinfo : EIATTR_KPARAM_INFO
	.align		4
.L_24151:
        /*0078*/ 	.byte	0x04, 0x17
        /*007a*/ 	.short	(.L_24153 - .L_24152)
.L_24152:
        /*007c*/ 	.word	0x00000000
        /*0080*/ 	.short	0x000c
        /*0082*/ 	.short	0x0050
        /*0084*/ 	.byte	0x00, 0xf0, 0x11, 0x00


	//----- nvinfo : EIATTR_KPARAM_INFO
	.align		4
.L_24153:
        /*0088*/ 	.byte	0x04, 0x17
        /*008a*/ 	.short	(.L_24155 - .L_24154)
.L_24154:
        /*008c*/ 	.word	0x00000000
        /*0090*/ 	.short	0x000b
        /*0092*/ 	.short	0x004c
        /*0094*/ 	.byte	0x00, 0xf0, 0x11, 0x00


	//----- nvinfo : EIATTR_KPARAM_INFO
	.align		4
.L_24155:
        /*0098*/ 	.byte	0x04, 0x17
        /*009a*/ 	.short	(.L_24157 - .L_24156)
.L_24156:
        /*009c*/ 	.word	0x00000000
        /*00a0*/ 	.short	0x000a
        /*00a2*/ 	.short	0x0048
        /*00a4*/ 	.byte	0x00, 0xf0, 0x11, 0x00


	//----- nvinfo : EIATTR_KPARAM_INFO
	.align		4
.L_24157:
        /*00a8*/ 	.byte	0x04, 0x17
        /*00aa*/ 	.short	(.L_24159 - .L_24158)
.L_24158:
        /*00ac*/ 	.word	0x00000000
        /*00b0*/ 	.short	0x0009
        /*00b2*/ 	.short	0x0040
        /*00b4*/ 	.byte	0x00, 0xf0, 0x21, 0x00


	//----- nvinfo : EIATTR_KPARAM_INFO
	.align		4
.L_24159:
        /*00b8*/ 	.byte	0x04, 0x17
        /*00ba*/ 	.short	(.L_24161 - .L_24160)
.L_24160:
        /*00bc*/ 	.word	0x00000000
        /*00c0*/ 	.short	0x0008
        /*00c2*/ 	.short	0x0038
        /*00c4*/ 	.byte	0x00, 0xf0, 0x11, 0x00


	//----- nvinfo : EIATTR_KPARAM_INFO
	.align		4
.L_24161:
        /*00c8*/ 	.byte	0x04, 0x17
        /*00ca*/ 	.short	(.L_24163 - .L_24162)
.L_24162:
        /*00cc*/ 	.word	0x00000000
        /*00d0*/ 	.short	0x0007
        /*00d2*/ 	.short	0x0030
        /*00d4*/ 	.byte	0x00, 0xf0, 0x21, 0x00


	//----- nvinfo : EIATTR_KPARAM_INFO
	.align		4
.L_24163:
        /*00d8*/ 	.byte	0x04, 0x17
        /*00da*/ 	.short	(.L_24165 - .L_24164)
.L_24164:
        /*00dc*/ 	.word	0x00000000
        /*00e0*/ 	.short	0x0006
        /*00e2*/ 	.short	0x0028
        /*00e4*/ 	.byte	0x00, 0xf0, 0x21, 0x00


	//----- nvinfo : EIATTR_KPARAM_INFO
	.align		4
.L_24165:
        /*00e8*/ 	.byte	0x04, 0x17
        /*00ea*/ 	.short	(.L_24167 - .L_24166)
.L_24166:
        /*00ec*/ 	.word	0x00000000
        /*00f0*/ 	.short	0x0005
        /*00f2*/ 	.short	0x0024
        /*00f4*/ 	.byte	0x00, 0xf0, 0x11, 0x00


	//----- nvinfo : EIATTR_KPARAM_INFO
	.align		4
.L_24167:
        /*00f8*/ 	.byte	0x04, 0x17
        /*00fa*/ 	.short	(.L_24169 - .L_24168)
.L_24168:
        /*00fc*/ 	.word	0x00000000
        /*0100*/ 	.short	0x0004
        /*0102*/ 	.short	0x0020
        /*0104*/ 	.byte	0x00, 0xf0, 0x11, 0x00


	//----- nvinfo : EIATTR_KPARAM_INFO
	.align		4
.L_24169:
        /*0108*/ 	.byte	0x04, 0x17
        /*010a*/ 	.short	(.L_24171 - .L_24170)
.L_24170:
        /*010c*/ 	.word	0x00000000
        /*0110*/ 	.short	0x0003
        /*0112*/ 	.short	0x0018
        /*0114*/ 	.byte	0x00, 0xf0, 0x21, 0x00


	//----- nvinfo : EIATTR_KPARAM_INFO
	.align		4
.L_24171:
        /*0118*/ 	.byte	0x04, 0x17
        /*011a*/ 	.short	(.L_24173 - .L_24172)
.L_24172:
        /*011c*/ 	.word	0x00000000
        /*0120*/ 	.short	0x0002
        /*0122*/ 	.short	0x0010
        /*0124*/ 	.byte	0x00, 0xf0, 0x21, 0x00


	//----- nvinfo : EIATTR_KPARAM_INFO
	.align		4
.L_24173:
        /*0128*/ 	.byte	0x04, 0x17
        /*012a*/ 	.short	(.L_24175 - .L_24174)
.L_24174:
        /*012c*/ 	.word	0x00000000
        /*0130*/ 	.short	0x0001
        /*0132*/ 	.short	0x0008
        /*0134*/ 	.byte	0x00, 0xf0, 0x21, 0x00


	//----- nvinfo : EIATTR_KPARAM_INFO
	.align		4
.L_24175:
        /*0138*/ 	.byte	0x04, 0x17
        /*013a*/ 	.short	(.L_24177 - .L_24176)
.L_24176:
        /*013c*/ 	.word	0x00000000
        /*0140*/ 	.short	0x0000
        /*0142*/ 	.short	0x0000
        /*0144*/ 	.byte	0x00, 0xf0, 0x21, 0x00


	//----- nvinfo : EIATTR_SPARSE_MMA_MASK
	.align		4
.L_24177:
        /*0148*/ 	.byte	0x03, 0x50
        /*014a*/ 	.short	0x0000


	//----- nvinfo : EIATTR_MAXREG_COUNT
	.align		4
        /*014c*/ 	.byte	0x03, 0x1b
        /*014e*/ 	.short	0x00ff


	//----- nvinfo : EIATTR_NUM_BARRIERS
	.align		4
        /*0150*/ 	.byte	0x02, 0x4c
        /*0152*/ 	.byte	0x01
	.zero		1


	//----- nvinfo : EIATTR_MERCURY_ISA_VERSION
	.align		4
        /*0154*/ 	.byte	0x03, 0x5f
        /*0156*/ 	.short	0x0101


	//----- nvinfo : EIATTR_COOP_GROUP_MASK_REGIDS
	.align		4
        /*0158*/ 	.byte	0x04, 0x29
        /*015a*/ 	.short	(.L_24179 - .L_24178)


	//   ....[0]....
.L_24178:
        /*015c*/ 	.word	0xffffffff


	//   ....[1]....
        /*0160*/ 	.word	0xffffffff


	//   ....[2]....
        /*0164*/ 	.word	0xffffffff


	//   ....[3]....
        /*0168*/ 	.word	0xffffffff


	//   ....[4]....
        /*016c*/ 	.word	0xffffffff


	//   ....[5]....
        /*0170*/ 	.word	0xffffffff


	//   ....[6]....
        /*0174*/ 	.word	0xffffffff


	//   ....[7]....
        /*0178*/ 	.word	0xffffffff


	//   ....[8]....
        /*017c*/ 	.word	0xffffffff


	//   ....[9]....
        /*0180*/ 	.word	0xffffffff


	//   ....[10]....
        /*0184*/ 	.word	0xffffffff


	//   ....[11]....
        /*0188*/ 	.word	0xffffffff


	//   ....[12]....
        /*018c*/ 	.word	0xffffffff


	//   ....[13]....
        /*0190*/ 	.word	0xffffffff


	//   ....[14]....
        /*0194*/ 	.word	0xffffffff


	//   ....[15]....
        /*0198*/ 	.word	0xffffffff


	//   ....[16]....
        /*019c*/ 	.word	0xffffffff


	//   ....[17]....
        /*01a0*/ 	.word	0xffffffff


	//   ....[18]....
        /*01a4*/ 	.word	0x0500000b


	//   ....[19]....
        /*01a8*/ 	.word	0x0500000b


	//   ....[20]....
        /*01ac*/ 	.word	0x0500000b


	//   ....[21]....
        /*01b0*/ 	.word	0x0500000b


	//   ....[22]....
        /*01b4*/ 	.word	0x0500000b


	//   ....[23]....
        /*01b8*/ 	.word	0x0500000b


	//   ....[24]....
        /*01bc*/ 	.word	0x0500000b


	//----- nvinfo : EIATTR_COOP_GROUP_INSTR_OFFSETS
	.align		4
.L_24179:
        /*01c0*/ 	.byte	0x04, 0x28
        /*01c2*/ 	.short	(.L_24181 - .L_24180)


	//   ....[0]....
.L_24180:
        /*01c4*/ 	.word	0x000012b0


	//   ....[1]....
        /*01c8*/ 	.word	0x000012d0


	//   ....[2]....
        /*01cc*/ 	.word	0x00001980


	//   ....[3]....
        /*01d0*/ 	.word	0x000019a0


	//   ....[4]....
        /*01d4*/ 	.word	0x00001b80


	//   ....[5]....
        /*01d8*/ 	.word	0x00001ba0


	//   ....[6]....
        /*01dc*/ 	.word	0x00001bc0


	//   ....[7]....
        /*01e0*/ 	.word	0x00001d30


	//   ....[8]....
        /*01e4*/ 	.word	0x00001d50


	//   ....[9]....
        /*01e8*/ 	.word	0x00001d90


	//   ....[10]....
        /*01ec*/ 	.word	0x00002bf0


	//   ....[11]....
        /*01f0*/ 	.word	0x00002c80


	//   ....[12]....
        /*01f4*/ 	.word	0x00002cd0


	//   ....[13]....
        /*01f8*/ 	.word	0x00002d30


	//   ....[14]....
        /*01fc*/ 	.word	0x00002d60


	//   ....[15]....
        /*0200*/ 	.word	0x00002db0


	//   ....[16]....
        /*0204*/ 	.word	0x00002dd0


	//   ....[17]....
        /*0208*/ 	.word	0x00002df0


	//   ....[18]....
        /*020c*/ 	.word	0x00004cd0


	//   ....[19]....
        /*0210*/ 	.word	0x00004d50


	//   ....[20]....
        /*0214*/ 	.word	0x00004dd0


	//   ....[21]....
        /*0218*/ 	.word	0x00004e50


	//   ....[22]....
        /*021c*/ 	.word	0x00004ee0


	//   ....[23]....
        /*0220*/ 	.word	0x00004f60


	//   ....[24]....
        /*0224*/ 	.word	0x00004fc0


	//----- nvinfo : EIATTR_EXIT_INSTR_OFFSETS
	.align		4
.L_24181:
        /*0228*/ 	.byte	0x04, 0x1c
        /*022a*/ 	.short	(.L_24183 - .L_24182)


	//   ....[0]....
.L_24182:
        /*022c*/ 	.word	0x00004ae0


	//   ....[1]....
        /*0230*/ 	.word	0x00004c70


	//----- nvinfo : EIATTR_CRS_STACK_SIZE
	.align		4
.L_24183:
        /*0234*/ 	.byte	0x04, 0x1e
        /*0236*/ 	.short	(.L_24185 - .L_24184)
.L_24184:
        /*0238*/ 	.word	0x00000000


	//----- nvinfo : EIATTR_CBANK_PARAM_SIZE
	.align		4
.L_24185:
        /*023c*/ 	.byte	0x03, 0x19
        /*023e*/ 	.short	0x007c


	//----- nvinfo : EIATTR_PARAM_CBANK
	.align		4
        /*0240*/ 	.byte	0x04, 0x0a
        /*0242*/ 	.short	(.L_24187 - .L_24186)
	.align		4
.L_24186:
        /*0244*/ 	.word	index@(.nv.constant0._ZN4vllm25paged_attention_v1_kernelI13__nv_bfloat16S1_Li32ELi8ELi128ELNS_18Fp8KVCacheDataTypeE0ELb0EEEvPT_PKS3_PKT0_S9_ifPKiSB_iPKfiiiSD_SD_iiiii)
        /*0248*/ 	.short	0x0210
        /*024a*/ 	.short	0x007c


	//----- nvinfo : EIATTR_SW_WAR
	.align		4
.L_24187:
        /*024c*/ 	.byte	0x04, 0x36
        /*024e*/ 	.short	(.L_24189 - .L_24188)
.L_24188:
        /*0250*/ 	.word	0x00000008
.L_24189:


//--------------------- .nv.info._ZN4vllm25paged_attention_v1_kernelI13__nv_bfloat16S1_Li256ELi8ELi128ELNS_18Fp8KVCacheDataTypeE0ELb1EEEvPT_PKS3_PKT0_S9_ifPKiSB_iPKfiiiSD_SD_iiiii --------------------------
	.section	.nv.info._ZN4vllm25paged_attention_v1_kernelI13__nv_bfloat16S1_Li256ELi8ELi128ELNS_18Fp8KVCacheDataTypeE0ELb1EEEvPT_PKS3_PKT0_S9_ifPKiSB_iPKfiiiSD_SD_iiiii,"",@"SHT_CUDA_INFO"
	.sectionflags	@""
	.align	4


	//----- nvinfo : EIATTR_CUDA_API_VERSION
	.align		4
        /*0000*/ 	.byte	0x04, 0x37
        /*0002*/ 	.short	(.L_24191 - .L_24190)
.L_24190:
        /*0004*/ 	.word	0x00000082


	//----- nvinfo : EIATTR_KPARAM_INFO
	.align		4
.L_24191:
        /*0008*/ 	.byte	0x04, 0x17
        /*000a*/ 	.short	(.L_24193 - .L_24192)
.L_24192:
        /*000c*/ 	.word	0x00000000
        /*0010*/ 	.short	0x0013
        /*0012*/ 	.short	0x0078
        /*0014*/ 	.byte	0x00, 0xf0, 0x11, 0x00


	//----- nvinfo : EIATTR_KPARAM_INFO
	.align		4
.L_24193:
        /*0018*/ 	.byte	0x04, 0x17
        /*001a*/ 	.short	(.L_24195 - .L_24194)
.L_24194:
        /*001c*/ 	.word	0x00000000
        /*0020*/ 	.short	0x0012
        /*0022*/ 	.short	0x0074
        /*0024*/ 	.byte	0x00, 0xf0, 0x11, 0x00


	//----- nvinfo : EIATTR_KPARAM_INFO
	.align		4
.L_24195:
        /*0028*/ 	.byte	0x04, 0x17
        /*002a*/ 	.short	(.L_24197 - .L_24196)
.L_24196:
        /*002c*/ 	.word	0x00000000
        /*0030*/ 	.short	0x0011
        /*0032*/ 	.short	0x0070
        /*0034*/ 	.byte	0x00, 0xf0, 0x11, 0x00


	//----- nvinfo : EIATTR_KPARAM_INFO
	.align		4
.L_24197:
        /*0038*/ 	.byte	0x04, 0x17
        /*003a*/ 	.short	(.L_24199 - .L_24198)
.L_24198:
        /*003c*/ 	.word	0x00000000
        /*0040*/ 	.short	0x0010
        /*0042*/ 	.short	0x006c
        /*0044*/ 	.byte	0x00, 0xf0, 0x11, 0x00


	//----- nvinfo : EIATTR_KPARAM_INFO
	.align		4
.L_24199:
        /*0048*/ 	.byte	0x04, 0x17
        /*004a*/ 	.short	(.L_24201 - .L_24200)
.L_24200:
        /*004c*/ 	.word	0x00000000
        /*0050*/ 	.short	0x000f
        /*0052*/ 	.short	0x0068
        /*0054*/ 	.byte	0x00, 0xf0, 0x11, 0x00


	//----- nvinfo : EIATTR_KPARAM_INFO
	.align		4
.L_24201:
        /*0058*/ 	.byte	0x04, 0x17
        /*005a*/ 	.short	(.L_24203 - .L_24202)
.L_24202:
        /*005c*/ 	.word	0x00000000
        /*0060*/ 	.short	0x000e
        /*0062*/ 	.short	0x0060
        /*0064*/ 	.byte	0x00, 0xf0, 0x21, 0x00


	//----- nvinfo : EIATTR_KPARAM_INFO
	.align		4
.L_24203:
        /*0068*/ 	.byte	0x04, 0x17
        /*006a*/ 	.short	(.L_24205 - .L_24204)
.L_24204:
        /*006c*/ 	.word	0x00000000
        /*0070*/ 	.short	0x000d
        /*0072*/ 	.short	0x0058
        /*0074*/ 	.byte	0x00, 0xf0, 0x21, 0x00


	//----- nvinfo : EIATTR_KPARAM_INFO
	.align		4
.L_24205:
        /*0078*/ 	.byte	0x04, 0x17
        /*007a*/ 	.short	(.L_24207 - .L_24206)
.L_24206:
        /*007c*/ 	.word	0x00000000
        /*0080*/ 	.short	0x000c
        /*0082*/ 	.short	0x0050
        /*0084*/ 	.byte	0x00, 0xf0, 0x11, 0x00


	//----- nvinfo : EIATTR_KPARAM_INFO
	.align		4
.L_24207:
        /*0088*/ 	.byte	0x04, 0x17
        /*008a*/ 	.short	(.L_24209 - .L_24208)
.L_24208:
        /*008c*/ 	.word	0x00000000
        /*0090*/ 	.short	0x000b
        /*0092*/ 	.short	0x004c
        /*0094*/ 	.byte	0x00, 0xf0, 0x11, 0x00


	//----- nvinfo : EIATTR_KPARAM_INFO
	.align		4
.L_24209:
        /*0098*/ 	.byte	0x04, 0x17
        /*009a*/ 	.short	(.L_24211 - .L_24210)
.L_24210:
        /*009c*/ 	.word	0x00000000
        /*00a0*/ 	.short	0x000a
        /*00a2*/ 	.short	0x0048
        /*00a4*/ 	.byte	0x00, 0xf0, 0x11, 0x00


	//----- nvinfo : EIATTR_KPARAM_INFO
	.align		4
.L_24211:
        /*00a8*/ 	.byte	0x04, 0x17
        /*00aa*/ 	.short	(.L_24213 - .L_24212)
.L_24212:
        /*00ac*/ 	.word	0x00000000
        /*00b0*/ 	.short	0x0009
        /*00b2*/ 	.short	0x0040
        /*00b4*/ 	.byte	0x00, 0xf0, 0x21, 0x00


	//----- nvinfo : EIATTR_KPARAM_INFO
	.align		4
.L_24213:
        /*00b8*/ 	.byte	0x04, 0x17
        /*00ba*/ 	.short	(.L_24215 - .L_24214)
.L_24214:
        /*00bc*/ 	.word	0x00000000
        /*00c0*/ 	.short	0x0008
        /*00c2*/ 	.short	0x0038
        /*00c4*/ 	.byte	0x00, 0xf0, 0x11, 0x00


	//----- nvinfo : EIATTR_KPARAM_INFO
	.align		4
.L_24215:
        /*00c8*/ 	.byte	0x04, 0x17
        /*00ca*/ 	.short	(.L_24217 - .L_24216)
.L_24216:
        /*00cc*/ 	.word	0x00000000
        /*00d0*/ 	.short	0x0007
        /*00d2*/ 	.short	0x0030
        /*00d4*/ 	.byte	0x00, 0xf0, 0x21, 0x00


	//----- nvinfo : EIATTR_KPARAM_INFO
	.align		4
.L_24217:
        /*00d8*/ 	.byte	0x04, 0x17
        /*00da*/ 	.short	(.L_24219 - .L_24218)
.L_24218:
        /*00dc*/ 	.word	0x00000000
        /*00e0*/ 	.short	0x0006
        /*00e2*/ 	.short	0x0028
        /*00e4*/ 	.byte	0x00, 0xf0, 0x21, 0x00


	//----- nvinfo : EIATTR_KPARAM_INFO
	.align		4
.L_24219:
        /*00e8*/ 	.byte	0x04, 0x17
        /*00ea*/ 	.short	(.L_24221 - .L_24220)
.L_24220:
        /*00ec*/ 	.word	0x00000000
        /*00f0*/ 	.short	0x0005
        /*00f2*/ 	.short	0x0024
        /*00f4*/ 	.byte	0x00, 0xf0, 0x11, 0x00


	//----- nvinfo : EIATTR_KPARAM_INFO
	.align		4
.L_24221:
        /*00f8*/ 	.byte	0x04, 0x17
        /*00fa*/ 	.short	(.L_24223 - .L_24222)
.L_24222:
        /*00fc*/ 	.word	0x00000000
        /*0100*/ 	.short	0x0004
        /*0102*/ 	.short	0x0020
        /*0104*/ 	.byte	0x00, 0xf0, 0x11, 0x00


	//----- nvinfo : EIATTR_KPARAM_INFO
	.align		4
.L_24223:
        /*0108*/ 	.byte	0x04, 0x17
        /*010a*/ 	.short	(.L_24225 - .L_24224)
.L_24224:
        /*010c*/ 	.word	0x00000000
        /*0110*/ 	.short	0x0003
        /*0112*/ 	.short	0x0018
        /*0114*/ 	.byte	0x00, 0xf0, 0x21, 0x00


	//----- nvinfo : EIATTR_KPARAM_INFO
	.align		4
.L_24225:
        /*0118*/ 	.byte	0x04, 0x17
        /*011a*/ 	.short	(.L_24227 - .L_24226)
.L_24226:
        /*011c*/ 	.word	0x00000000
        /*0120*/ 	.short	0x0002
        /*0122*/ 	.short	0x0010
        /*0124*/ 	.byte	0x00, 0xf0, 0x21, 0x00


	//----- nvinfo : EIATTR_KPARAM_INFO
	.align		4
.L_24227:
        /*0128*/ 	.byte	0x04, 0x17
        /*012a*/ 	.short	(.L_24229 - .L_24228)
.L_24228:
        /*012c*/ 	.word	0x00000000
        /*0130*/ 	.short	0x0001
        /*0132*/ 	.short	0x0008
        /*0134*/ 	.byte	0x00, 0xf0, 0x21, 0x00


	//----- nvinfo : EIATTR_KPARAM_INFO
	.align		4
.L_24229:
        /*0138*/ 	.byte	0x04, 0x17
        /*013a*/ 	.short	(.L_24231 - .L_24230)
.L_24230:
        /*013c*/ 	.word	0x00000000
        /*0140*/ 	.short	0x0000
        /*0142*/ 	.short	0x0000
        /*0144*/ 	.byte	0x00, 0xf0, 0x21, 0x00


	//----- nvinfo : EIATTR_SPARSE_MMA_MASK
	.align		4
.L_24231:
        /*0148*/ 	.byte	0x03, 0x50
        /*014a*/ 	.short	0x0000


	//----- nvinfo : EIATTR_MAXREG_COUNT
	.align		4
        /*014c*/ 	.byte	0x03, 0x1b
        /*014e*/ 	.short	0x00ff


	//----- nvinfo : EIATTR_NUM_BARRIERS
	.align		4
        /*0150*/ 	.byte	0x02, 0x4c
        /*0152*/ 	.byte	0x01
	.zero		1


	//----- nvinfo : EIATTR_MERCURY_ISA_VERSION
	.align		4
        /*0154*/ 	.byte	0x03, 0x5f
        /*0156*/ 	.short	0x0101


	//----- nvinfo : EIATTR_COOP_GROUP_MASK_REGIDS
	.align		4
        /*0158*/ 	.byte	0x04, 0x29
        /*015a*/ 	.short	(.L_24233 - .L_24232)


	//   ....[0]....
.L_24232:
        /*015c*/ 	.word	0xffffffff


	//   ....[1]....
        /*0160*/ 	.word	0xffffffff


	//   ....[2]....
        /*0164*/ 	.word	0xffffffff


	//   ....[3]....
        /*0168*/ 	.word	0xffffffff


	//   ....[4]....
        /*016c*/ 	.word	0xffffffff


	//   ....[5]....
        /*0170*/ 	.word	0xffffffff


	//   ....[6]....
        /*0174*/ 	.word	0xffffffff


	//   ....[7]....
        /*0178*/ 	.word	0xffffffff


	//   ....[8]....
        /*017c*/ 	.word	0xffffffff


	//   ....[9]....
        /*0180*/ 	.word	0xffffffff


	//   ....[10]....
        /*0184*/ 	.word	0xffffffff


	//   ....[11]....
        /*0188*/ 	.word	0xffffffff


	//   ....[12]....
        /*018c*/ 	.word	0xffffffff


	//   ....[13]....
        /*0190*/ 	.word	0xffffffff


	//   ....[14]....
        /*0194*/ 	.word	0xffffffff


	//   ....[15]....
        /*0198*/ 	.word	0xffffffff


	//   ....[16]....
        /*019c*/ 	.word	0xffffffff


	//   ....[17]....
        /*01a0*/ 	.word	0xffffffff


	//   ....[18]....
        /*01a4*/ 	.word	0x0500002b


	//   ....[19]....
        /*01a8*/ 	.word	0x0500002b


	//   ....[20]....
        /*01ac*/ 	.word	0x0500002b


	//   ....[21]....
        /*01b0*/ 	.word	0x0500002b


	//   ....[22]....
        /*01b4*/ 	.word	0x0500002b


	//   ....[23]....
        /*01b8*/ 	.word	0x0500002b


	//   ....[24]....
        /*01bc*/ 	.word	0x0500002b


	//----- nvinfo : EIATTR_COOP_GROUP_INSTR_OFFSETS
	.align		4
.L_24233:
        /*01c0*/ 	.byte	0x04, 0x28
        /*01c2*/ 	.short	(.L_24235 - .L_24234)


	//   ....[0]....
.L_24234:
        /*01c4*/ 	.word	0x00004480


	//   ....[1]....
        /*01c8*/ 	.word	0x000044a0


	//   ....[2]....
        /*01cc*/ 	.word	0x000068a0


	//   ....[3]....
        /*01d0*/ 	.word	0x000068c0


	//   ....[4]....
        /*01d4*/ 	.word	0x00006bb0


	//   ....[5]....
        /*01d8*/ 	.word	0x00006bd0


	//   ....[6]....
        /*01dc*/ 	.word	0x00006bf0


	//   ....[7]....
        /*01e0*/ 	.word	0x00006d50


	//   ....[8]....
        /*01e4*/ 	.word	0x00006d80


	//   ....[9]....
        /*01e8*/ 	.word	0x00006db0


	//   ....[10]....
        /*01ec*/ 	.word	0x00007c20


	//   ....[11]....
        /*01f0*/ 	.word	0x00007ca0


	//   ....[12]....
        /*01f4*/ 	.word	0x00007ce0


	//   ....[13]....
        /*01f8*/ 	.word	0x00007d40


	//   ....[14]....
        /*01fc*/ 	.word	0x00007d90


	//   ....[15]....
        /*0200*/ 	.word	0x00007de0


	//   ....[16]....
        /*0204*/ 	.word	0x00007e00


	//   ....[17]....
        /*0208*/ 	.word	0x00007e20


	//   ....[18]....
        /*020c*/ 	.word	0x0000ba30


	//   ....[19]....
        /*0210*/ 	.word	0x0000bad0


	//   ....[20]....
        /*0214*/ 	.word	0x0000bb50


	//   ....[21]....
        /*0218*/ 	.word	0x0000bbf0


	//   ....[22]....
        /*021c*/ 	.word	0x0000bc80


	//   ....[23]....
        /*0220*/ 	.word	0x0000bd20


	//   ....[24]....
        /*0224*/ 	.word	0x0000bd90


	//----- nvinfo : EIATTR_EXIT_INSTR_OFFSETS
	.align		4
.L_24235:
        /*0228*/ 	.byte	0x04, 0x1c
        /*022a*/ 	.short	(.L_24237 - .L_24236)


	//   ....[0]....
.L_24236:
        /*022c*/ 	.word	0x0000b530


	//   ....[1]....
        /*0230*/ 	.word	0x0000b9d0


	//----- nvinfo : EIATTR_CRS_STACK_SIZE
	.align		4
.L_24237:
        /*0234*/ 	.byte	0x04, 0x1e
        /*0236*/ 	.short	(.L_24239 - .L_24238)
.L_24238:
        /*0238*/ 	.word	0x00000000


	//----- nvinfo : EIATTR_CBANK_PARAM_SIZE
	.align		4
.L_24239:
        /*023c*/ 	.byte	0x03, 0x19
        /*023e*/ 	.short	0x007c


	//----- nvinfo : EIATTR_PARAM_CBANK
	.align		4
        /*0240*/ 	.byte	0x04, 0x0a
        /*0242*/ 	.short	(.L_24241 - .L_24240)
	.align		4
.L_24240:
        /*0244*/ 	.word	index@(.nv.constant0._ZN4vllm25paged_attention_v1_kernelI13__nv_bfloat16S1_Li256ELi8ELi128ELNS_18Fp8KVCacheDataTypeE0ELb1EEEvPT_PKS3_PKT0_S9_ifPKiSB_iPKfiiiSD_SD_iiiii)
        /*0248*/ 	.short	0x0210
        /*024a*/ 	.short	0x007c


	//----- nvinfo : EIATTR_SW_WAR
	.align		4
.L_24241:
        /*024c*/ 	.byte	0x04, 0x36
        /*024e*/ 	.short	(.L_24243 - .L_24242)
.L_24242:
        /*0250*/ 	.word	0x00000008
.L_24243:


//--------------------- .nv.info._ZN4vllm25paged_attention_v1_kernelI13__nv_bfloat16S1_Li192ELi8ELi128ELNS_18Fp8KVCacheDataTypeE0ELb1EEEvPT_PKS3_PKT0_S9_ifPKiSB_iPKfiiiSD_SD_iiiii --------------------------
	.section	.nv.info._ZN4vllm25paged_attention_v1_kernelI13__nv_bfloat16S1_Li192ELi8ELi128ELNS_18Fp8KVCacheDataTypeE0ELb1EEEvPT_PKS3_PKT0_S9_ifPKiSB_iPKfiiiSD_SD_iiiii,"",@"SHT_CUDA_INFO"
	.sectionflags	@""
	.align	4


	//----- nvinfo : EIATTR_CUDA_API_VERSION
	.align		4
        /*0000*/ 	.byte	0x04, 0x37
        /*0002*/ 	.short	(.L_24245 - .L_24244)
.L_24244:
        /*0004*/ 	.word	0x00000082


	//----- nvinfo : EIATTR_KPARAM_INFO
	.align		4
.L_24245:
        /*0008*/ 	.byte	0x04, 0x17
        /*000a*/ 	.short	(.L_24247 - .L_24246)
.L_24246:
        /*000c*/ 	.word	0x00000000
        /*0010*/ 	.short	0x0013
        /*0012*/ 	.short	0x0078
        /*0014*/ 	.byte	0x00, 0xf0, 0x11, 0x00


	//----- nvinfo : EIATTR_KPARAM_INFO
	.align		4
.L_24247:
        /*0018*/ 	.byte	0x04, 0x17
        /*001a*/ 	.short	(.L_24249 - .L_24248)
.L_24248:
        /*001c*/ 	.word	0x00000000
        /*0020*/ 	.short	0x0012
        /*0022*/ 	.short	0x0074
        /*0024*/ 	.byte	0x00, 0xf0, 0x11, 0x00


	//----- nvinfo : EIATTR_KPARAM_INFO
	.align		4
.L_24249:
        /*0028*/ 	.byte	0x04, 0x17
        /*002a*/ 	.short	(.L_24251 - .L_24250)
.L_24250:
        /*002c*/ 	.word	0x00000000
        /*0030*/ 	.short	0x0011
        /*0032*/ 	.short	0x0070
        /*0034*/ 	.byte	0x00, 0xf0, 0x11, 0x00


	//----- nvinfo : EIATTR_KPARAM_INFO
	.align		4
.L_24251:
        /*0038*/ 	.byte	0x04, 0x17
        /*003a*/ 	.short	(.L_24253 - .L_24252)
.L_24252:
        /*003c*/ 	.word	0x00000000
        /*0040*/ 	.short	0x0010
        /*0042*/ 	.short	0x006c
        /*0044*/ 	.byte	0x00, 0xf0, 0x11, 0x00


	//----- nvinfo : EIATTR_KPARAM_INFO
	.align		4
.L_24253:
        /*0048*/ 	.byte	0x04, 0x17
        /*004a*/ 	.short	(.L_24255 - .L_24254)
.L_24254:
        /*004c*/ 	.word	0x00000000
        /*0050*/ 	.short	0x000f
        /*0052*/ 	.short	0x0068
        /*0054*/ 	.byte	0x00, 0xf0, 0x11, 0x00


	//----- nvinfo : EIATTR_KPARAM_INFO
	.align		4
.L_24255:
        /*0058*/ 	.byte	0x04, 0x17
        /*005a*/ 	.short	(.L_24257 - .L_24256)
.L_24256:
        /*005c*/ 	.word	0x00000000
        /*0060*/ 	.short	0x000e
        /*0062*/ 	.short	0x0060
        /*0064*/ 	.byte	0x00, 0xf0, 0x21, 0x00


	//----- nvinfo : EIATTR_KPARAM_INFO
	.align		4
.L_24257:
        /*0068*/ 	.byte	0x04, 0x17
        /*006a*/ 	.short	(.L_24259 - .L_24258)
.L_24258:
        /*006c*/ 	.word	0x00000000
        /*0070*/ 	.short	0x000d
        /*0072*/ 	.short	0x0058
        /*0074*/ 	.byte	0x00, 0xf0, 0x21, 0x00


	//----- nvinfo : EIATTR_KPARAM_INFO
	.align		4
.L_24259:
        /*0078*/ 	.byte	0x04, 0x17
        /*007a*/ 	.short	(.L_24261 - .L_24260)
.L_24260:
        /*007c*/ 	.word	0x00000000
        /*0080*/ 	.short	0x000c
        /*0082*/ 	.short	0x0050
        /*0084*/ 	.byte	0x00, 0xf0, 0x11, 0x00


	//----- nvinfo : EIATTR_KPARAM_INFO
	.align		4
.L_24261:
        /*0088*/ 	.byte	0x04, 0x17
        /*008a*/ 	.short	(.L_24263 - .L_24262)
.L_24262:
        /*008c*/ 	.word	0x00000000
        /*0090*/ 	.short	0x000b
        /*0092*/ 	.short	0x004c
        /*0094*/ 	.byte	0x00, 0xf0, 0x11, 0x00


	//----- nvinfo : EIATTR_KPARAM_INFO
	.align		4
.L_24263:
        /*0098*/ 	.byte	0x04, 0x17
        /*009a*/ 	.short	(.L_24265 - .L_24264)
.L_24264:
        /*009c*/ 	.word	0x00000000
        /*00a0*/ 	.short	0x000a
        /*00a2*/ 	.short	0x0048
        /*00a4*/ 	.byte	0x00, 0xf0, 0x11, 0x00


	//----- nvinfo : EIATTR_KPARAM_INFO
	.align		4
.L_24265:
        /*00a8*/ 	.byte	0x04, 0x17
        /*00aa*/ 	.short	(.L_24267 - .L_24266)
.L_24266:
        /*00ac*/ 	.word	0x00000000
        /*00b0*/ 	.short	0x0009
        /*00b2*/ 	.short	0x0040
        /*00b4*/ 	.byte	0x00, 0xf0, 0x21, 0x00


	//----- nvinfo : EIATTR_KPARAM_INFO
	.align		4
.L_24267:
        /*00b8*/ 	.byte	0x04, 0x17
        /*00ba*/ 	.short	(.L_24269 - .L_24268)
.L_24268:
        /*00bc*/ 	.word	0x00000000
        /*00c0*/ 	.short	0x0008
        /*00c2*/ 	.short	0x0038
        /*00c4*/ 	.byte	0x00, 0xf0, 0x11, 0x00


	//----- nvinfo : EIATTR_KPARAM_INFO
	.align		4
.L_24269:
        /*00c8*/ 	.byte	0x04, 0x17
        /*00ca*/ 	.short	(.L_24271 - .L_24270)
.L_24270:
        /*00cc*/ 	.word	0x00000000
        /*00d0*/ 	.short	0x0007
        /*00d2*/ 	.short	0x0030
        /*00d4*/ 	.byte	0x00, 0xf0, 0x21, 0x00


	//----- nvinfo : EIATTR_KPARAM_INFO
	.align		4
.L_24271:
        /*00d8*/ 	.byte	0x04, 0x17
        /*00da*/ 	.short	(.L_24273 - .L_24272)
.L_24272:
        /*00dc*/ 	.word	0x00000000
        /*00e0*/ 	.short	0x0006
        /*00e2*/ 	.short	0x0028
        /*00e4*/ 	.byte	0x00, 0xf0, 0x21, 0x00


	//----- nvinfo : EIATTR_KPARAM_INFO
	.align		4
.L_24273:
        /*00e8*/ 	.byte	0x04, 0x17
        /*00ea*/ 	.short	(.L_24275 - .L_24274)
.L_24274:
        /*00ec*/ 	.word	0x00000000
        /*00f0*/ 	.short	0x0005
        /*00f2*/ 	.short	0x0024
        /*00f4*/ 	.byte	0x00, 0xf0, 0x11, 0x00


	//----- nvinfo : EIATTR_KPARAM_INFO
	.align		4
.L_24275:
        /*00f8*/ 	.byte	0x04, 0x17
        /*00fa*/ 	.short	(.L_24277 - .L_24276)
.L_24276:
        /*00fc*/ 	.word	0x00000000
        /*0100*/ 	.short	0x0004
        /*0102*/ 	.short	0x0020
        /*0104*/ 	.byte	0x00, 0xf0, 0x11, 0x00


	//----- nvinfo : EIATTR_KPARAM_INFO
	.align		4
.L_24277:
        /*0108*/ 	.byte	0x04, 0x17
        /*010a*/ 	.short	(.L_24279 - .L_24278)
.L_24278:
        /*010c*/ 	.word	0x00000000
        /*0110*/ 	.short	0x0003
        /*0112*/ 	.short	0x0018
        /*0114*/ 	.byte	0x00, 0xf0, 0x21, 0x00


	//----- nvinfo : EIATTR_KPARAM_INFO
	.align		4
.L_24279:
        /*0118*/ 	.byte	0x04, 0x17
        /*011a*/ 	.short	(.L_24281 - .L_24280)
.L_24280:
        /*011c*/ 	.word	0x00000000
        /*0120*/ 	.short	0x0002
        /*0122*/ 	.short	0x0010
        /*0124*/ 	.byte	0x00, 0xf0, 0x21, 0x00


	//----- nvinfo : EIATTR_KPARAM_INFO
	.align		4
.L_24281:
        /*0128*/ 	.byte	0x04, 0x17
        /*012a*/ 	.short	(.L_24283 - .L_24282)
.L_24282:
        /*012c*/ 	.word	0x00000000
        /*0130*/ 	.short	0x0001
        /*0132*/ 	.short	0x0008
        /*0134*/ 	.byte	0x00, 0xf0, 0x21, 0x00


	//----- nvinfo : EIATTR_KPARAM_INFO
	.align		4
.L_24283:
        /*0138*/ 	.byte	0x04, 0x17
        /*013a*/ 	.short	(.L_24285 - .L_24284)
.L_24284:
        /*013c*/ 	.word	0x00000000
        /*0140*/ 	.short	0x0000
        /*0142*/ 	.short	0x0000
        /*0144*/ 	.byte	0x00, 0xf0, 0x21, 0x00


	//----- nvinfo : EIATTR_SPARSE_MMA_MASK
	.align		4
.L_24285:
        /*0148*/ 	.byte	0x03, 0x50
        /*014a*/ 	.short	0x0000


	//----- nvinfo : EIATTR_MAXREG_COUNT
	.align		4
        /*014c*/ 	.byte	0x03, 0x1b
        /*014e*/ 	.short	0x00ff


	//----- nvinfo : EIATTR_NUM_BARRIERS
	.align		4
        /*0150*/ 	.byte	0x02, 0x4c
        /*0152*/ 	.byte	0x01
	.zero		1


	//----- nvinfo : EIATTR_MERCURY_ISA_VERSION
	.align		4
        /*0154*/ 	.byte	0x03, 0x5f
        /*0156*/ 	.short	0x0101


	//----- nvinfo : EIATTR_COOP_GROUP_MASK_REGIDS
	.align		4
        /*0158*/ 	.byte	0x04, 0x29
        /*015a*/ 	.short	(.L_24287 - .L_24286)


	//   ....[0]....
.L_24286:
        /*015c*/ 	.word	0xffffffff


	//   ....[1]....
        /*0160*/ 	.word	0xffffffff


	//   ....[2]....
        /*0164*/ 	.word	0xffffffff


	//   ....[3]....
        /*0168*/ 	.word	0xffffffff


	//   ....[4]....
        /*016c*/ 	.word	0xffffffff


	//   ....[5]....
        /*0170*/ 	.word	0xffffffff


	//   ....[6]....
        /*0174*/ 	.word	0xffffffff


	//   ....[7]....
        /*0178*/ 	.word	0xffffffff


	//   ....[8]....
        /*017c*/ 	.word	0xffffffff


	//   ....[9]....
        /*0180*/ 	.word	0xffffffff


	//   ....[10]....
        /*0184*/ 	.word	0xffffffff


	//   ....[11]....
        /*0188*/ 	.word	0xffffffff


	//   ....[12]....
        /*018c*/ 	.word	0xffffffff


	//   ....[13]....
        /*0190*/ 	.word	0xffffffff


	//   ....[14]....
        /*0194*/ 	.word	0xffffffff


	//   ....[15]....
        /*0198*/ 	.word	0xffffffff


	//   ....[16]....
        /*019c*/ 	.word	0xffffffff


	//   ....[17]....
        /*01a0*/ 	.word	0xffffffff


	//   ....[18]....
        /*01a4*/ 	.word	0x05000022


	//   ....[19]....
        /*01a8*/ 	.word	0x05000022


	//   ....[20]....
        /*01ac*/ 	.word	0x05000022


	//   ....[21]....
        /*01b0*/ 	.word	0x05000022


	//   ....[22]....
        /*01b4*/ 	.word	0x05000022


	//   ....[23]....
        /*01b8*/ 	.word	0x05000022


	//   ....[24]....
        /*01bc*/ 	.word	0x05000022


	//----- nvinfo : EIATTR_COOP_GROUP_INSTR_OFFSETS
	.align		4
.L_24287:
        /*01c0*/ 	.byte	0x04, 0x28
        /*01c2*/ 	.short	(.L_24289 - .L_24288)


	//   ....[0]....
.L_24288:
        /*01c4*/ 	.word	0x000037d0


	//   ....[1]....
        /*01c8*/ 	.word	0x000037f0


	//   ....[2]....
        /*01cc*/ 	.word	0x000054d0


	//   ....[3]....
        /*01d0*/ 	.word	0x000054f0


	//   ....[4]....
        /*01d4*/ 	.word	0x00005720


	//   ....[5]....
        /*01d8*/ 	.word	0x00005740


	//   ....[6]....
        /*01dc*/ 	.word	0x00005760


	//   ....[7]....
        /*01e0*/ 	.word	0x000058f0


	//   ....[8]....
        /*01e4*/ 	.word	0x00005910


	//   ....[9]....
        /*01e8*/ 	.word	0x00005950


	//   ....[10]....
        /*01ec*/ 	.word	0x00006790


	//   ....[11]....
        /*01f0*/ 	.word	0x00006800


	//   ....[12]....
        /*01f4*/ 	.word	0x00006830


	//   ....[13]....
        /*01f8*/ 	.word	0x000068b0


	//   ....[14]....
        /*01fc*/ 	.word	0x00006900


	//   ....[15]....
        /*0200*/ 	.word	0x00006950


	//   ....[16]....
        /*0204*/ 	.word	0x00006970


	//   ....[17]....
        /*0208*/ 	.word	0x00006990


	//   ....[18]....
        /*020c*/ 	.word	0x00009b50


	//   ....[19]....
        /*0210*/ 	.word	0x00009bf0


	//   ....[20]....
        /*0214*/ 	.word	0x00009c70


	//   ....[21]....
        /*0218*/ 	.word	0x00009d10


	//   ....[22]....
        /*021c*/ 	.word	0x00009da0


	//   ....[23]....
        /*0220*/ 	.word	0x00009e40


	//   ....[24]....
        /*0224*/ 	.word	0x00009eb0


	//----- nvinfo : EIATTR_EXIT_INSTR_OFFSETS
	.align		4
.L_24289:
        /*0228*/ 	.byte	0x04, 0x1c
        /*022a*/ 	.short	(.L_24291 - .L_24290)


	//   ....[0]....
.L_24290:
        /*022c*/ 	.word	0x00009740


	//   ....[1]....
        /*0230*/ 	.word	0x00009af0


	//----- nvinfo : EIATTR_CRS_STACK_SIZE
	.align		4
.L_24291:
        /*0234*/ 	.byte	0x04, 0x1e
        /*0236*/ 	.short	(.L_24293 - .L_24292)
.L_24292:
        /*0238*/ 	.word	0x00000000


	//----- nvinfo : EIATTR_CBANK_PARAM_SIZE
	.align		4
.L_24293:
        /*023c*/ 	.byte	0x03, 0x19
        /*023e*/ 	.short	0x007c


	//----- nvinfo : EIATTR_PARAM_CBANK
	.align		4
        /*0240*/ 	.byte	0x04, 0x0a
        /*0242*/ 	.short	(.L_24295 - .L_24294)
	.align		4
.L_24294:
        /*0244*/ 	.word	index@(.nv.constant0._ZN4vllm25paged_attention_v1_kernelI13__nv_bfloat16S1_Li192ELi8ELi128ELNS_18Fp8KVCacheDataTypeE0ELb1EEEvPT_PKS3_PKT0_S9_ifPKiSB_iPKfiiiSD_SD_iiiii)
        /*0248*/ 	.short	0x0210
        /*024a*/ 	.short	0x007c


	//----- nvinfo : EIATTR_SW_WAR
	.align		4
.L_24295:
        /*024c*/ 	.byte	0x04, 0x36
        /*024e*/ 	.short	(.L_24297 - .L_24296)
.L_24296:
        /*0250*/ 	.word	0x00000008
.L_24297:


//--------------------- .nv.info._ZN4vllm25paged_attention_v1_kernelI13__nv_bfloat16S1_Li128ELi8ELi128ELNS_18Fp8KVCacheDataTypeE0ELb1EEEvPT_PKS3_PKT0_S9_ifPKiSB_iPKfiiiSD_SD_iiiii --------------------------
	.section	.nv.info._ZN4vllm25paged_attention_v1_kernelI13__nv_bfloat16S1_Li128ELi8ELi128ELNS_18Fp8KVCacheDataTypeE0ELb1EEEvPT_PKS3_PKT0_S9_ifPKiSB_iPKfiiiSD_SD_iiiii,"",@"SHT_CUDA_INFO"
	.sectionflags	@""
	.align	4


	//----- nvinfo : EIATTR_CUDA_API_VERSION
	.align		4
        /*0000*/ 	.byte	0x04, 0x37
        /*0002*/ 	.short	(.L_24299 - .L_24298)
.L_24298:
        /*0004*/ 	.word	0x00000082


	//----- nvinfo : EIATTR_KPARAM_INFO
	.align		4
.L_24299:
        /*0008*/ 	.byte	0x04, 0x17
        /*000a*/ 	.short	(.L_24301 - .L_24300)
.L_24300:
        /*000c*/ 	.word	0x00000000
        /*0010*/ 	.short	0x0013
        /*0012*/ 	.short	0x0078
        /*0014*/ 	.byte	0x00, 0xf0, 0x11, 0x00


	//----- nvinfo : EIATTR_KPARAM_INFO
	.align		4
.L_24301:
        /*0018*/ 	.byte	0x04, 0x17
        /*001a*/ 	.short	(.L_24303 - .L_24302)
.L_24302:
        /*001c*/ 	.word	0x00000000
        /*0020*/ 	.short	0x0012
        /*0022*/ 	.short	0x0074
        /*0024*/ 	.byte	0x00, 0xf0, 0x11, 0x00


	//----- nvinfo : EIATTR_KPARAM_INFO
	.align		4
.L_24303:
        /*0028*/ 	.byte	0x04, 0x17
        /*002a*/ 	.short	(.L_24305 - .L_24304)
.L_24304:
        /*002c*/ 	.word	0x00000000
        /*0030*/ 	.short	0x0011
        /*0032*/ 	.short	0x0070
        /*0034*/ 	.byte	0x00, 0xf0, 0x11, 0x00


	//----- nvinfo : EIATTR_KPARAM_INFO
	.align		4
.L_24305:
        /*0038*/ 	.byte	0x04, 0x17
        /*003a*/ 	.short	(.L_24307 - .L_24306)
.L_24306:
        /*003c*/ 	.word	0x00000000
        /*0040*/ 	.short	0x0010
        /*0042*/ 	.short	0x006c
        /*0044*/ 	.byte	0x00, 0xf0, 0x11, 0x00


	//----- nvinfo : EIATTR_KPARAM_INFO
	.align		4
.L_24307:
        /*0048*/ 	.byte	0x04, 0x17
        /*004a*/ 	.short	(.L_24309 - .L_24308)
.L_24308:
        /*004c*/ 	.word	0x00000000
        /*0050*/ 	.short	0x000f
        /*0052*/ 	.short	0x0068
        /*0054*/ 	.byte	0x00, 0xf0, 0x11, 0x00


	//----- nvinfo : EIATTR_KPARAM_INFO
	.align		4
.L_24309:
        /*0058*/ 	.byte	0x04, 0x17
        /*005a*/ 	.short	(.L_24311 - .L_24310)
.L_24310:
        /*005c*/ 	.word	0x00000000
        /*0060*/ 	.short	0x000e
        /*0062*/ 	.short	0x0060
        /*0064*/ 	.byte	0x00, 0xf0, 0x21, 0x00


	//----- nvinfo : EIATTR_KPARAM_INFO
	.align		4
.L_24311:
        /*0068*/ 	.byte	0x04, 0x17
        /*006a*/ 	.short	(.L_24313 - .L_24312)
.L_24312:
        /*006c*/ 	.word	0x00000000
        /*0070*/ 	.short	0x000d
        /*0072*/ 	.short	0x0058
        /*0074*/ 	.byte	0x00, 0xf0, 0x21, 0x00


	//----- nvinfo : EIATTR_KPARAM_INFO
	.align		4
.L_24313:
        /*0078*/ 	.byte	0x04, 0x17
        /*007a*/ 	.short	(.L_24315 - .L_24314)
.L_24314:
        /*007c*/ 	.word	0x00000000
        /*0080*/ 	.short	0x000c
        /*0082*/ 	.short	0x0050
        /*0084*/ 	.byte	0x00, 0xf0, 0x11, 0x00


	//----- nvinfo : EIATTR_KPARAM_INFO
	.align		4
.L_24315:
        /*0088*/ 	.byte	0x04, 0x17
        /*008a*/ 	.short	(.L_24317 - .L_24316)
.L_24316:
        /*008c*/ 	.word	0x00000000
        /*0090*/ 	.short	0x000b
        /*0092*/ 	.short	0x004c
        /*0094*/ 	.byte	0x00, 0xf0, 0x11, 0x00


	//----- nvinfo : EIATTR_KPARAM_INFO
	.align		4
.L_24317:
        /*0098*/ 	.byte	0x04, 0x17
        /*009a*/ 	.short	(.L_24319 - .L_24318)
.L_24318:
        /*009c*/ 	.word	0x00000000
        /*00a0*/ 	.short	0x000a
        /*00a2*/ 	.short	0x0048
        /*00a4*/ 	.byte	0x00, 0xf0, 0x11, 0x00


	//----- nvinfo : EIATTR_KPARAM_INFO
	.align		4
.L_24319:
        /*00a8*/ 	.byte	0x04, 0x17
        /*00aa*/ 	.short	(.L_24321 - .L_24320)
.L_24320:
        /*00ac*/ 	.word	0x00000000
        /*00b0*/ 	.short	0x0009
        /*00b2*/ 	.short	0x0040
        /*00b4*/ 	.byte	0x00, 0xf0, 0x21, 0x00


	//----- nvinfo : EIATTR_KPARAM_INFO
	.align		4
.L_24321:
        /*00b8*/ 	.byte	0x04, 0x17
        /*00ba*/ 	.short	(.L_24323 - .L_24322)
.L_24322:
        /*00bc*/ 	.word	0x00000000
        /*00c0*/ 	.short	0x0008
        /*00c2*/ 	.short	0x0038
        /*00c4*/ 	.byte	0x00, 0xf0, 0x11, 0x00


	//----- nvinfo : EIATTR_KPARAM_INFO
	.align		4
.L_24323:
        /*00c8*/ 	.byte	0x04, 0x17
        /*00ca*/ 	.short	(.L_24325 - .L_24324)
.L_24324:
        /*00cc*/ 	.word	0x00000000
        /*00d0*/ 	.short	0x0007
        /*00d2*/ 	.short	0x0030
        /*00d4*/ 	.byte	0x00, 0xf0, 0x21, 0x00


	//----- nvinfo : EIATTR_KPARAM_INFO
	.align		4
.L_24325:
        /*00d8*/ 	.byte	0x04, 0x17
        /*00da*/ 	.short	(.L_24327 - .L_24326)
.L_24326:
        /*00dc*/ 	.word	0x00000000
        /*00e0*/ 	.short	0x0006
        /*00e2*/ 	.short	0x0028
        /*00e4*/ 	.byte	0x00, 0xf0, 0x21, 0x00


	//----- nvinfo : EIATTR_KPARAM_INFO
	.align		4
.L_24327:
        /*00e8*/ 	.byte	0x04, 0x17
        /*00ea*/ 	.short	(.L_24329 - .L_24328)
.L_24328:
        /*00ec*/ 	.word	0x00000000
        /*00f0*/ 	.short	0x0005
        /*00f2*/ 	.short	0x0024
        /*00f4*/ 	.byte	0x00, 0xf0, 0x11, 0x00


	//----- nvinfo : EIATTR_KPARAM_INFO
	.align		4
.L_24329:
        /*00f8*/ 	.byte	0x04, 0x17
        /*00fa*/ 	.short	(.L_24331 - .L_24330)
.L_24330:
        /*00fc*/ 	.word	0x00000000
        /*0100*/ 	.short	0x0004
        /*0102*/ 	.short	0x0020
        /*0104*/ 	.byte	0x00, 0xf0, 0x11, 0x00


	//----- nvinfo : EIATTR_KPARAM_INFO
	.align		4
.L_24331:
        /*0108*/ 	.byte	0x04, 0x17
        /*010a*/ 	.short	(.L_24333 - .L_24332)
.L_24332:
        /*010c*/ 	.word	0x00000000
        /*0110*/ 	.short	0x0003
        /*0112*/ 	.short	0x0018
        /*0114*/ 	.byte	0x00, 0xf0, 0x21, 0x00


	//----- nvinfo : EIATTR_KPARAM_INFO
	.align		4
.L_24333:
        /*0118*/ 	.byte	0x04, 0x17
        /*011a*/ 	.short	(.L_24335 - .L_24334)
.L_24334:
        /*011c*/ 	.word	0x00000000
        /*0120*/ 	.short	0x0002
        /*0122*/ 	.short	0x0010
        /*0124*/ 	.byte	0x00, 0xf0, 0x21, 0x00


	//----- nvinfo : EIATTR_KPARAM_INFO
	.align		4
.L_24335:
        /*0128*/ 	.byte	0x04, 0x17
        /*012a*/ 	.short	(.L_24337 - .L_24336)
.L_24336:
        /*012c*/ 	.word	0x00000000
        /*0130*/ 	.short	0x0001
        /*0132*/ 	.short	0x0008
        /*0134*/ 	.byte	0x00, 0xf0, 0x21, 0x00


	//----- nvinfo : EIATTR_KPARAM_INFO
	.align		4
.L_24337:
        /*0138*/ 	.byte	0x04, 0x17
        /*013a*/ 	.short	(.L_24339 - .L_24338)
.L_24338:
        /*013c*/ 	.word	0x00000000
        /*0140*/ 	.short	0x0000
        /*0142*/ 	.short	0x0000
        /*0144*/ 	.byte	0x00, 0xf0, 0x21, 0x00


	//----- nvinfo : EIATTR_SPARSE_MMA_MASK
	.align		4
.L_24339:
        /*0148*/ 	.byte	0x03, 0x50
        /*014a*/ 	.short	0x0000


	//----- nvinfo : EIATTR_MAXREG_COUNT
	.align		4
        /*014c*/ 	.byte	0x03, 0x1b
        /*014e*/ 	.short	0x00ff


	//----- nvinfo : EIATTR_NUM_BARRIERS
	.align		4
        /*0150*/ 	.byte	0x02, 0x4c
        /*0152*/ 	.byte	0x01
	.zero		1


	//----- nvinfo : EIATTR_MERCURY_ISA_VERSION
	.align		4
        /*0154*/ 	.byte	0x03, 0x5f
        /*0156*/ 	.short	0x0101


	//----- nvinfo : EIATTR_COOP_GROUP_MASK_REGIDS
	.align		4
        /*0158*/ 	.byte	0x04, 0x29
        /*015a*/ 	.short	(.L_24341 - .L_24340)


	//   ....[0]....
.L_24340:
        /*015c*/ 	.word	0xffffffff


	//   ....[1]....
        /*0160*/ 	.word	0xffffffff


	//   ....[2]....
        /*0164*/ 	.word	0xffffffff


	//   ....[3]....
        /*0168*/ 	.word	0xffffffff


	//   ....[4]....
        /*016c*/ 	.word	0xffffffff


	//   ....[5]....
        /*0170*/ 	.word	0xffffffff


	//   ....[6]....
        /*0174*/ 	.word	0xffffffff


	//   ....[7]....
        /*0178*/ 	.word	0xffffffff


	//   ....[8]....
        /*017c*/ 	.word	0xffffffff


	//   ....[9]....
        /*0180*/ 	.word	0xffffffff


	//   ....[10]....
        /*0184*/ 	.word	0xffffffff


	//   ....[11]....
        /*0188*/ 	.word	0xffffffff


	//   ....[12]....
        /*018c*/ 	.word	0xffffffff


	//   ....[13]....
        /*0190*/ 	.word	0xffffffff


	//   ....[14]....
        /*0194*/ 	.word	0xffffffff


	//   ....[15]....
        /*0198*/ 	.word	0xffffffff


	//   ....[16]....
        /*019c*/ 	.word	0xffffffff


	//   ....[17]....
        /*01a0*/ 	.word	0xffffffff


	//   ....[18]....
        /*01a4*/ 	.word	0x05000016


	//   ....[19]....
        /*01a8*/ 	.word	0x05000016


	//   ....[20]....
        /*01ac*/ 	.word	0x05000016


	//   ....[21]....
        /*01b0*/ 	.word	0x05000016


	//   ....[22]....
        /*01b4*/ 	.word	0x05000016


	//   ....[23]....
        /*01b8*/ 	.word	0x05000016


	//   ....[24]....
        /*01bc*/ 	.word	0x05000016


	//----- nvinfo : EIATTR_COOP_GROUP_INSTR_OFFSETS
	.align		4
.L_24341:
        /*01c0*/ 	.byte	0x04, 0x28
        /*01c2*/ 	.short	(.L_24343 - .L_24342)


	//   ....[0]....
.L_24342:
        /*01c4*/ 	.word	0x00002b30


	//   ....[1]....
        /*01c8*/ 	.word	0x00002b50


	//   ....[2]....
        /*01cc*/ 	.word	0x00004090


	//   ....[3]....
        /*01d0*/ 	.word	0x000040b0


	//   ....[4]....
        /*01d4*/ 	.word	0x000042e0


	//   ....[5]....
        /*01d8*/ 	.word	0x00004300


	//   ....[6]....
        /*01dc*/ 	.word	0x00004320


	//   ....[7]....
        /*01e0*/ 	.word	0x00004490


	//   ....[8]....
        /*01e4*/ 	.word	0x000044b0


	//   ....[9]....
        /*01e8*/ 	.word	0x000044f0


	//   ....[10]....
        /*01ec*/ 	.word	0x00005350


	//   ....[11]....
        /*01f0*/ 	.word	0x000053c0


	//   ....[12]....
        /*01f4*/ 	.word	0x000053f0


	//   ....[13]....
        /*01f8*/ 	.word	0x00005470


	//   ....[14]....
        /*01fc*/ 	.word	0x000054c0


	//   ....[15]....
        /*0200*/ 	.word	0x00005510


	//   ....[16]....
        /*0204*/ 	.word	0x00005530


	//   ....[17]....
        /*0208*/ 	.word	0x00005550


	//   ....[18]....
        /*020c*/ 	.word	0x00007c30


	//   ....[19]....
        /*0210*/ 	.word	0x00007cd0


	//   ....[20]....
        /*0214*/ 	.word	0x00007d50


	//   ....[21]....
        /*0218*/ 	.word	0x00007df0


	//   ....[22]....
        /*021c*/ 	.word	0x00007e80


	//   ....[23]....
        /*0220*/ 	.word	0x00007f20


	//   ....[24]....
        /*0224*/ 	.word	0x00007f90


	//----- nvinfo : EIATTR_EXIT_INSTR_OFFSETS
	.align		4
.L_24343:
        /*0228*/ 	.byte	0x04, 0x1c
        /*022a*/ 	.short	(.L_24345 - .L_24344)


	//   ....[0]....
.L_24344:
        /*022c*/ 	.word	0x000078c0


	//   ....[1]....
        /*0230*/ 	.word	0x00007bd0


	//----- nvinfo : EIATTR_CRS_STACK_SIZE
	.align		4
.L_24345:
        /*0234*/ 	.byte	0x04, 0x1e
        /*0236*/ 	.short	(.L_24347 - .L_24346)
.L_24346:
        /*0238*/ 	.word	0x00000000


	//----- nvinfo : EIATTR_CBANK_PARAM_SIZE
	.align		4
.L_24347:
        /*023c*/ 	.byte	0x03, 0x19
        /*023e*/ 	.short	0x007c


	//----- nvinfo : EIATTR_PARAM_CBANK
	.align		4
        /*0240*/ 	.byte	0x04, 0x0a
        /*0242*/ 	.short	(.L_24349 - .L_24348)
	.align		4
.L_24348:
        /*0244*/ 	.word	index@(.nv.constant0._ZN4vllm25paged_attention_v1_kernelI13__nv_bfloat16S1_Li128ELi8ELi128ELNS_18Fp8KVCacheDataTypeE0ELb1EEEvPT_PKS3_PKT0_S9_ifPKiSB_iPKfiiiSD_SD_iiiii)
        /*0248*/ 	.short	0x0210
        /*024a*/ 	.short	0x007c


	//----- nvinfo : EIATTR_SW_WAR
	.align		4
.L_24349:
        /*024c*/ 	.byte	0x04, 0x36
        /*024e*/ 	.short	(.L_24351 - .L_24350)
.L_24350:
        /*0250*/ 	.word	0x00000008
.L_24351:


//--------------------- .nv.info._ZN4vllm25paged_attention_v1_kernelI13__nv_bfloat16S1_Li120ELi8ELi128ELNS_18Fp8KVCacheDataTypeE0ELb1EEEvPT_PKS3_PKT0_S9_ifPKiSB_iPKfiiiSD_SD_iiiii --------------------------
	.section	.nv.info._ZN4vllm25paged_attention_v1_kernelI13__nv_bfloat16S1_Li120ELi8ELi128ELNS_18Fp8KVCacheDataTypeE0ELb1EEEvPT_PKS3_PKT0_S9_ifPKiSB_iPKfiiiSD_SD_iiiii,"",@"SHT_CUDA_INFO"
	.sectionflags	@""
	.align	4


	//----- nvinfo : EIATTR_CUDA_API_VERSION
	.align		4
        /*0000*/ 	.byte	0x04, 0x37
        /*0002*/ 	.short	(.L_24353 - .L_24352)
.L_24352:
        /*0004*/ 	.word	0x00000082


	//----- nvinfo : EIATTR_KPARAM_INFO
	.align		4
.L_24353:
        /*0008*/ 	.byte	0x04, 0x17
        /*000a*/ 	.short	(.L_24355 - .L_24354)
.L_24354:
        /*000c*/ 	.word	0x00000000
        /*0010*/ 	.short	0x0013
        /*0012*/ 	.short	0x0078
        /*0014*/ 	.byte	0x00, 0xf0, 0x11, 0x00


	//----- nvinfo : EIATTR_KPARAM_INFO
	.align		4
.L_24355:
        /*0018*/ 	.byte	0x04, 0x17
        /*001a*/ 	.short	(.L_24357 - .L_24356)
.L_24356:
        /*001c*/ 	.word	0x00000000
        /*0020*/ 	.short	0x0012
        /*0022*/ 	.short	0x0074
        /*0024*/ 	.byte	0x00, 0xf0, 0x11, 0x00


	//----- nvinfo : EIATTR_KPARAM_INFO
	.align		4
.L_24357:
        /*0028*/ 	.byte	0x04, 0x17
        /*002a*/ 	.short	(.L_24359 - .L_24358)
.L_24358:
        /*002c*/ 	.word	0x00000000
        /*0030*/ 	.short	0x0011
        /*0032*/ 	.short	0x0070
        /*0034*/ 	.byte	0x00, 0xf0, 0x11, 0x00


	//----- nvinfo : EIATTR_KPARAM_INFO
	.align		4
.L_24359:
        /*0038*/ 	.byte	0x04, 0x17
        /*003a*/ 	.short	(.L_24361 - .L_24360)
.L_24360:
        /*003c*/ 	.word	0x00000000
        /*0040*/ 	.short	0x0010
        /*0042*/ 	.short	0x006c
        /*0044*/ 	.byte	0x00, 0xf0, 0x11, 0x00


	//----- nvinfo : EIATTR_KPARAM_INFO
	.align		4
.L_24361:
        /*0048*/ 	.byte	0x04, 0x17
        /*004a*/ 	.short	(.L_24363 - .L_24362)
.L_24362:
        /*004c*/ 	.word	0x00000000
        /*0050*/ 	.short	0x000f
        /*0052*/ 	.short	0x0068
        /*0054*/ 	.byte	0x00, 0xf0, 0x11, 0x00


	//----- nvinfo : EIATTR_KPARAM_INFO
	.align		4
.L_24363:
        /*0058*/ 	.byte	0x04, 0x17
        /*005a*/ 	.short	(.L_24365 - .L_24364)
.L_24364:
        /*005c*/ 	.word	0x00000000
        /*0060*/ 	.short	0x000e
        /*0062*/ 	.short	0x0060
        /*0064*/ 	.byte	0x00, 0xf0, 0x21, 0x00


	//----- nvinfo : EIATTR_KPARAM_INFO
	.align		4
.L_24365:
        /*0068*/ 	.byte	0x04, 0x17
        /*006a*/ 	.short	(.L_24367 - .L_24366)
.L_24366:
        /*006c*/ 	.word	0x00000000
        /*0070*/ 	.short	0x000d
        /*0072*/ 	.short	0x0058
        /*0074*/ 	.byte	0x00, 0xf0, 0x21, 0x00


	//----- nvinfo : EIATTR_KPARAM_INFO
	.align		4
.L_24367:
        /*0078*/ 	.byte	0x04, 0x17
        /*007a*/ 	.short	(.L_24369 - .L_24368)
.L_24368:
        /*007c*/ 	.word	0x00000000
        /*0080*/ 	.short	0x000c
        /*0082*/ 	.short	0x0050
        /*0084*/ 	.byte	0x00, 0xf0, 0x11, 0x00


	//----- nvinfo : EIATTR_KPARAM_INFO
	.align		4
.L_24369:
        /*0088*/ 	.byte	0x04, 0x17
        /*008a*/ 	.short	(.L_24371 - .L_24370)
.L_24370:
        /*008c*/ 	.word	0x00000000
        /*0090*/ 	.short	0x000b
        /*0092*/ 	.short	0x004c
        /*0094*/ 	.byte	0x00, 0xf0, 0x11, 0x00


	//----- nvinfo : EIATTR_KPARAM_INFO
	.align		4
.L_24371:
        /*0098*/ 	.byte	0x04, 0x17
        /*009a*/ 	.short	(.L_24373 - .L_24372)
.L_24372:
        /*009c*/ 	.word	0x00000000
        /*00a0*/ 	.short	0x000a
        /*00a2*/ 	.short	0x0048
        /*00a4*/ 	.byte	0x00, 0xf0, 0x11, 0x00


	//----- nvinfo : EIATTR_KPARAM_INFO
	.align		4
.L_24373:
        /*00a8*/ 	.byte	0x04, 0x17
        /*00aa*/ 	.short	(.L_24375 - .L_24374)
.L_24374:
        /*00ac*/ 	.word	0x00000000
        /*00b0*/ 	.short	0x0009
        /*00b2*/ 	.short	0x0040
        /*00b4*/ 	.byte	0x00, 0xf0, 0x21, 0x00


	//----- nvinfo : EIATTR_KPARAM_INFO
	.align		4
.L_24375:
        /*00b8*/ 	.byte	0x04, 0x17
        /*00ba*/ 	.short	(.L_24377 - .L_24376)
.L_24376:
        /*00bc*/ 	.word	0x00000000
        /*00c0*/ 	.short	0x0008
        /*00c2*/ 	.short	0x0038
        /*00c4*/ 	.byte	0x00, 0xf0, 0x11, 0x00


	//----- nvinfo : EIATTR_KPARAM_INFO
	.align		4
.L_24377:
        /*00c8*/ 	.byte	0x04, 0x17
        /*00ca*/ 	.short	(.L_24379 - .L_24378)
.L_24378:
        /*00cc*/ 	.word	0x00000000
        /*00d0*/ 	.short	0x0007
        /*00d2*/ 	.short	0x0030
        /*00d4*/ 	.byte	0x00, 0xf0, 0x21, 0x00


	//----- nvinfo : EIATTR_KPARAM_INFO
	.align		4
.L_24379:
        /*00d8*/ 	.byte	0x04, 0x17
        /*00da*/ 	.short	(.L_24381 - .L_24380)
.L_24380:
        /*00dc*/ 	.word	0x00000000
        /*00e0*/ 	.short	0x0006
        /*00e2*/ 	.short	0x0028
        /*00e4*/ 	.byte	0x00, 0xf0, 0x21, 0x00


	//----- nvinfo : EIATTR_KPARAM_INFO
	.align		4
.L_24381:
        /*00e8*/ 	.byte	0x04, 0x17
        /*00ea*/ 	.short	(.L_24383 - .L_24382)
.L_24382:
        /*00ec*/ 	.word	0x00000000
        /*00f0*/ 	.short	0x0005
        /*00f2*/ 	.short	0x0024
        /*00f4*/ 	.byte	0x00, 0xf0, 0x11, 0x00


	//----- nvinfo : EIATTR_KPARAM_INFO
	.align		4
.L_24383:
        /*00f8*/ 	.byte	0x04, 0x17
        /*00fa*/ 	.short	(.L_24385 - .L_24384)
.L_24384:
        /*00fc*/ 	.word	0x00000000
        /*0100*/ 	.short	0x0004
        /*0102*/ 	.short	0x0020
        /*0104*/ 	.byte	0x00, 0xf0, 0x11, 0x00


	//----- nvinfo : EIATTR_KPARAM_INFO
	.align		4
.L_24385:
        /*0108*/ 	.byte	0x04, 0x17
        /*010a*/ 	.short	(.L_24387 - .L_24386)
.L_24386:
        /*010c*/ 	.word	0x00000000
        /*0110*/ 	.short	0x0003
        /*0112*/ 	.short	0x0018
        /*0114*/ 	.byte	0x00, 0xf0, 0x21, 0x00


	//----- nvinfo : EIATTR_KPARAM_INFO
	.align		4
.L_24387:
        /*0118*/ 	.byte	0x04, 0x17
        /*011a*/ 	.short	(.L_24389 - .L_24388)
.L_24388:
        /*011c*/ 	.word	0x00000000
        /*0120*/ 	.short	0x0002
        /*0122*/ 	.short	0x0010
        /*0124*/ 	.byte	0x00, 0xf0, 0x21, 0x00


	//----- nvinfo : EIATTR_KPARAM_INFO
	.align		4
.L_24389:
        /*0128*/ 	.byte	0x04, 0x17
        /*012a*/ 	.short	(.L_24391 - .L_24390)
.L_24390:
        /*012c*/ 	.word	0x00000000
        /*0130*/ 	.short	0x0001
        /*0132*/ 	.short	0x0008
        /*0134*/ 	.byte	0x00, 0xf0, 0x21, 0x00


	//----- nvinfo : EIATTR_KPARAM_INFO
	.align		4
.L_24391:
        /*0138*/ 	.byte	0x04, 0x17
        /*013a*/ 	.short	(.L_24393 - .L_24392)
.L_24392:
        /*013c*/ 	.word	0x00000000
        /*0140*/ 	.short	0x0000
        /*0142*/ 	.short	0x0000
        /*0144*/ 	.byte	0x00, 0xf0, 0x21, 0x00


	//----- nvinfo : EIATTR_SPARSE_MMA_MASK
	.align		4
.L_24393:
        /*0148*/ 	.byte	0x03, 0x50
        /*014a*/ 	.short	0x0000


	//----- nvinfo : EIATTR_MAXREG_COUNT
	.align		4
        /*014c*/ 	.byte	0x03, 0x1b
        /*014e*/ 	.short	0x00ff


	//----- nvinfo : EIATTR_NUM_BARRIERS
	.align		4
        /*0150*/ 	.byte	0x02, 0x4c
        /*0152*/ 	.byte	0x01
	.zero		1


	//----- nvinfo : EIATTR_MERCURY_ISA_VERSION
	.align		4
        /*0154*/ 	.byte	0x03, 0x5f
        /*0156*/ 	.short	0x0101


	//----- nvinfo : EIATTR_COOP_GROUP_MASK_REGIDS
	.align		4
        /*0158*/ 	.byte	0x04, 0x29
        /*015a*/ 	.short	(.L_24395 - .L_24394)


	//   ....[0]....
.L_24394:
        /*015c*/ 	.word	0xffffffff


	//   ....[1]....
        /*0160*/ 	.word	0xffffffff


	//   ....[2]....
        /*0164*/ 	.word	0xffffffff


	//   ....[3]....
        /*0168*/ 	.word	0xffffffff


	//   ....[4]....
        /*016c*/ 	.word	0xffffffff


	//   ....[5]....
        /*0170*/ 	.word	0xffffffff


	//   ....[6]....
        /*0174*/ 	.word	0xffffffff


	//   ....[7]....
        /*0178*/ 	.word	0xffffffff


	//   ....[8]....
        /*017c*/ 	.word	0xffffffff


	//   ....[9]....
        /*0180*/ 	.word	0xffffffff


	//   ....[10]....
        /*0184*/ 	.word	0xffffffff


	//   ....[11]....
        /*0188*/ 	.word	0xffffffff


	//   ....[12]....
        /*018c*/ 	.word	0xffffffff


	//   ....[13]....
        /*0190*/ 	.word	0xffffffff


	//   ....[14]....
        /*0194*/ 	.word	0xffffffff


	//   ....[15]....
        /*0198*/ 	.word	0xffffffff


	//   ....[16]....
        /*019c*/ 	.word	0xffffffff


	//   ....[17]....
        /*01a0*/ 	.word	0xffffffff


	//   ....[18]....
        /*01a4*/ 	.word	0x0500002e


	//   ....[19]....
        /*01a8*/ 	.word	0x0500002e


	//   ....[20]....
        /*01ac*/ 	.word	0x0500002e


	//   ....[21]....
        /*01b0*/ 	.word	0x0500002e


	//   ....[22]....
        /*01b4*/ 	.word	0x0500002e


	//   ....[23]....
        /*01b8*/ 	.word	0x0500002e


	//   ....[24]....
        /*01bc*/ 	.word	0x0500002e


	//----- nvinfo : EIATTR_COOP_GROUP_INSTR_OFFSETS
	.align		4
.L_24395:
        /*01c0*/ 	.byte	0x04, 0x28
        /*01c2*/ 	.short	(.L_24397 - .L_24396)


	//   ....[0]....
.L_24396:
        /*01c4*/ 	.word	0x00002a50


	//   ....[1]....
        /*01c8*/ 	.word	0x00002a70


	//   ....[2]....
        /*01cc*/ 	.word	0x00003d70


	//   ....[3]....
        /*01d0*/ 	.word	0x00003d90


	//   ....[4]....
        /*01d4*/ 	.word	0x00003fc0


	//   ....[5]....
        /*01d8*/ 	.word	0x00003fe0


	//   ....[6]....
        /*01dc*/ 	.word	0x00004000


	//   ....[7]....
        /*01e0*/ 	.word	0x00004140


	//   ....[8]....
        /*01e4*/ 	.word	0x00004170


	//   ....[9]....
        /*01e8*/ 	.word	0x000041f0


	//   ....[10]....
        /*01ec*/ 	.word	0x00005030


	//   ....[11]....
        /*01f0*/ 	.word	0x000050b0


	//   ....[12]....
        /*01f4*/ 	.word	0x00005100


	//   ....[13]....
        /*01f8*/ 	.word	0x00005160


	//   ....[14]....
        /*01fc*/ 	.word	0x000051a0


	//   ....[15]....
        /*0200*/ 	.word	0x000051f0


	//   ....[16]....
        /*0204*/ 	.word	0x00005210


	//   ....[17]....
        /*0208*/ 	.word	0x00005230


	//   ....[18]....
        /*020c*/ 	.word	0x00007a60


	//   ....[19]....
        /*0210*/ 	.word	0x00007ae0


	//   ....[20]....
        /*0214*/ 	.word	0x00007b60


	//   ....[21]....
        /*0218*/ 	.word	0x00007be0


	//   ....[22]....
        /*021c*/ 	.word	0x00007c70


	//   ....[23]....
        /*0220*/ 	.word	0x00007cf0


	//   ....[24]....
        /*0224*/ 	.word	0x00007d50


	//----- nvinfo : EIATTR_EXIT_INSTR_OFFSETS
	.align		4
.L_24397:
        /*0228*/ 	.byte	0x04, 0x1c
        /*022a*/ 	.short	(.L_24399 - .L_24398)


	//   ....[0]....
.L_24398:
        /*022c*/ 	.word	0x00007720


	//   ....[1]....
        /*0230*/ 	.word	0x00007980


	//   ....[2]....
        /*0234*/ 	.word	0x00007a00


	//----- nvinfo : EIATTR_CRS_STACK_SIZE
	.align		4
.L_24399:
        /*0238*/ 	.byte	0x04, 0x1e
        /*023a*/ 	.short	(.L_24401 - .L_24400)
.L_24400:
        /*023c*/ 	.word	0x00000000


	//----- nvinfo : EIATTR_CBANK_PARAM_SIZE
	.align		4
.L_24401:
        /*0240*/ 	.byte	0x03, 0x19
        /*0242*/ 	.short	0x007c


	//----- nvinfo : EIATTR_PARAM_CBANK
	.align		4
        /*0244*/ 	.byte	0x04, 0x0a
        /*0246*/ 	.short	(.L_24403 - .L_24402)
	.align		4
.L_24402:
        /*0248*/ 	.word	index@(.nv.constant0._ZN4vllm25paged_attention_v1_kernelI13__nv_bfloat16S1_Li120ELi8ELi128ELNS_18Fp8KVCacheDataTypeE0ELb1EEEvPT_PKS3_PKT0_S9_ifPKiSB_iPKfiiiSD_SD_iiiii)
        /*024c*/ 	.short	0x0210
        /*024e*/ 	.short	0x007c


	//----- nvinfo : EIATTR_SW_WAR
	.align		4
.L_24403:
        /*0250*/ 	.byte	0x04, 0x36
        /*0252*/ 	.short	(.L_24405 - .L_24404)
.L_24404:
        /*0254*/ 	.word	0x00000008
.L_24405:


//--------------------- .nv.info._ZN4vllm25paged_attention_v1_kernelI13__nv_bfloat16S1_Li112ELi8ELi128ELNS_18Fp8KVCacheDataTypeE0ELb1EEEvPT_PKS3_PKT0_S9_ifPKiSB_iPKfiiiSD_SD_iiiii --------------------------
	.section	.nv.info._ZN4vllm25paged_attention_v1_kernelI13__nv_bfloat16S1_Li112ELi8ELi128ELNS_18Fp8KVCacheDataTypeE0ELb1EEEvPT_PKS3_PKT0_S9_ifPKiSB_iPKfiiiSD_SD_iiiii,"",@"SHT_CUDA_INFO"
	.sectionflags	@""
	.align	4


	//----- nvinfo : EIATTR_CUDA_API_VERSION
	.align		4
        /*0000*/ 	.byte	0x04, 0x37
        /*0002*/ 	.short	(.L_24407 - .L_24406)
.L_24406:
        /*0004*/ 	.word	0x00000082


	//----- nvinfo : EIATTR_KPARAM_INFO
	.align		4
.L_24407:
        /*0008*/ 	.byte	0x04, 0x17
        /*000a*/ 	.short	(.L_24409 - .L_24408)
.L_24408:
        /*000c*/ 	.word	0x00000000
        /*0010*/ 	.short	0x0013
        /*0012*/ 	.short	0x0078
        /*0014*/ 	.byte	0x00, 0xf0, 0x11, 0x00


	//----- nvinfo : EIATTR_KPARAM_INFO
	.align		4
.L_24409:
        /*0018*/ 	.byte	0x04, 0x17
        /*001a*/ 	.short	(.L_24411 - .L_24410)
.L_24410:
        /*001c*/ 	.word	0x00000000
        /*0020*/ 	.short	0x0012
        /*0022*/ 	.short	0x0074
        /*0024*/ 	.byte	0x00, 0xf0, 0x11, 0x00


	//----- nvinfo : EIATTR_KPARAM_INFO
	.align		4
.L_24411:
        /*0028*/ 	.byte	0x04, 0x17
        /*002a*/ 	.short	(.L_24413 - .L_24412)
.L_24412:
        /*002c*/ 	.word	0x00000000
        /*0030*/ 	.short	0x0011
        /*0032*/ 	.short	0x0070
        /*0034*/ 	.byte	0x00, 0xf0, 0x11, 0x00


	//----- nvinfo : EIATTR_KPARAM_INFO
	.align		4
.L_24413:
        /*0038*/ 	.byte	0x04, 0x17
        /*003a*/ 	.short	(.L_24415 - .L_24414)
.L_24414:
        /*003c*/ 	.word	0x00000000
        /*0040*/ 	.short	0x0010
        /*0042*/ 	.short	0x006c
        /*0044*/ 	.byte	0x00, 0xf0, 0x11, 0x00


	//----- nvinfo : EIATTR_KPARAM_INFO
	.align		4
.L_24415:
        /*0048*/ 	.byte	0x04, 0x17
        /*004a*/ 	.short	(.L_24417 - .L_24416)
.L_24416:
        /*004c*/ 	.word	0x00000000
        /*0050*/ 	.short	0x000f
        /*0052*/ 	.short	0x0068
        /*0054*/ 	.byte	0x00, 0xf0, 0x11, 0x00


	//----- nvinfo : EIATTR_KPARAM_INFO
	.align		4
.L_24417:
        /*0058*/ 	.byte	0x04, 0x17
        /*005a*/ 	.short	(.L_24419 - .L_24418)
.L_24418:
        /*005c*/ 	.word	0x00000000
        /*0060*/ 	.short	0x000e
        /*0062*/ 	.short	0x0060
        /*0064*/ 	.byte	0x00, 0xf0, 0x21, 0x00


	//----- nvinfo : EIATTR_KPARAM_INFO
	.align		4
.L_24419:
        /*0068*/ 	.byte	0x04, 0x17
        /*006a*/ 	.short	(.L_24421 - .L_24420)
.L_24420:
        /*006c*/ 	.word	0x00000000
        /*0070*/ 	.short	0x000d
        /*0072*/ 	.short	0x0058
        /*0074*/ 	.byte	0x00, 0xf0, 0x21, 0x00


	//----- nvinfo : EIATTR_KPARAM_INFO
	.align		4
.L_24421:
        /*0078*/ 	.byte	0x04, 0x17
        /*007a*/ 	.short	(.L_24423 - .L_24422)
.L_24422:
        /*007c*/ 	.word	0x00000000
        /*0080*/ 	.short	0x000c
        /*0082*/ 	.short	0x0050
        /*0084*/ 	.byte	0x00, 0xf0, 0x11, 0x00


	//----- nvinfo : EIATTR_KPARAM_INFO
	.align		4
.L_24423:
        /*0088*/ 	.byte	0x04, 0x17
        /*008a*/ 	.short	(.L_24425 - .L_24424)
.L_24424:
        /*008c*/ 	.word	0x00000000
        /*0090*/ 	.short	0x000b
        /*0092*/ 	.short	0x004c
        /*0094*/ 	.byte	0x00, 0xf0, 0x11, 0x00


	//----- nvinfo : EIATTR_KPARAM_INFO
	.align		4
.L_24425:
        /*0098*/ 	.byte	0x04, 0x17
        /*009a*/ 	.short	(.L_24427 - .L_24426)
.L_24426:
        /*009c*/ 	.word	0x00000000
        /*00a0*/ 	.short	0x000a
        /*00a2*/ 	.short	0x0048
        /*00a4*/ 	.byte	0x00, 0xf0, 0x11, 0x00


	//----- nvinfo : EIATTR_KPARAM_INFO
	.align		4
.L_24427:
        /*00a8*/ 	.byte	0x04, 0x17
        /*00aa*/ 	.short	(.L_24429 - .L_24428)
.L_24428:
        /*00ac*/ 	.word	0x00000000
        /*00b0*/ 	.short	0x0009
        /*00b2*/ 	.short	0x0040
        /*00b4*/ 	.byte	0x00, 0xf0, 0x21, 0x00


	//----- nvinfo : EIATTR_KPARAM_INFO
	.align		4
.L_24429:
        /*00b8*/ 	.byte	0x04, 0x17
        /*00ba*/ 	.short	(.L_24431 - .L_24430)
.L_24430:
        /*00bc*/ 	.word	0x00000000
        /*00c0*/ 	.short	0x0008
        /*00c2*/ 	.short	0x0038
        /*00c4*/ 	.byte	0x00, 0xf0, 0x11, 0x00


	//----- nvinfo : EIATTR_KPARAM_INFO
	.align		4
.L_24431:
        /*00c8*/ 	.byte	0x04, 0x17
        /*00ca*/ 	.short	(.L_24433 - .L_24432)
.L_24432:
        /*00cc*/ 	.word	0x00000000
        /*00d0*/ 	.short	0x0007
        /*00d2*/ 	.short	0x0030
        /*00d4*/ 	.byte	0x00, 0xf0, 0x21, 0x00


	//----- nvinfo : EIATTR_KPARAM_INFO
	.align		4
.L_24433:
        /*00d8*/ 	.byte	0x04, 0x17
        /*00da*/ 	.short	(.L_24435 - .L_24434)
.L_24434:
        /*00dc*/ 	.word	0x00000000
        /*00e0*/ 	.short	0x0006
        /*00e2*/ 	.short	0x0028
        /*00e4*/ 	.byte	0x00, 0xf0, 0x21, 0x00


	//----- nvinfo : EIATTR_KPARAM_INFO
	.align		4
.L_24435:
        /*00e8*/ 	.byte	0x04, 0x17
        /*00ea*/ 	.short	(.L_24437 - .L_24436)
.L_24436:
        /*00ec*/ 	.word	0x00000000
        /*00f0*/ 	.short	0x0005
        /*00f2*/ 	.short	0x0024
        /*00f4*/ 	.byte	0x00, 0xf0, 0x11, 0x00


	//----- nvinfo : EIATTR_KPARAM_INFO
	.align		4
.L_24437:
        /*00f8*/ 	.byte	0x04, 0x17
        /*00fa*/ 	.short	(.L_24439 - .L_24438)
.L_24438:
        /*00fc*/ 	.word	0x00000000
        /*0100*/ 	.short	0x0004
        /*0102*/ 	.short	0x0020
        /*0104*/ 	.byte	0x00, 0xf0, 0x11, 0x00


	//----- nvinfo : EIATTR_KPARAM_INFO
	.align		4
.L_24439:
        /*0108*/ 	.byte	0x04, 0x17
        /*010a*/ 	.short	(.L_24441 - .L_24440)
.L_24440:
        /*010c*/ 	.word	0x00000000
        /*0110*/ 	.short	0x0003
        /*0112*/ 	.short	0x0018
        /*0114*/ 	.byte	0x00, 0xf0, 0x21, 0x00


	//----- nvinfo : EIATTR_KPARAM_INFO
	.align		4
.L_24441:
        /*0118*/ 	.byte	0x04, 0x17
        /*011a*/ 	.short	(.L_24443 - .L_24442)
.L_24442:
        /*011c*/ 	.word	0x00000000
        /*0120*/ 	.short	0x0002
        /*0122*/ 	.short	0x0010
        /*0124*/ 	.byte	0x00, 0xf0, 0x21, 0x00


	//----- nvinfo : EIATTR_KPARAM_INFO
	.align		4
.L_24443:
        /*0128*/ 	.byte	0x04, 0x17
        /*012a*/ 	.short	(.L_24445 - .L_24444)
.L_24444:
        /*012c*/ 	.word	0x00000000
        /*0130*/ 	.short	0x0001
        /*0132*/ 	.short	0x0008
        /*0134*/ 	.byte	0x00, 0xf0, 0x21, 0x00


	//----- nvinfo : EIATTR_KPARAM_INFO
	.align		4
.L_24445:
        /*0138*/ 	.byte	0x04, 0x17
        /*013a*/ 	.short	(.L_24447 - .L_24446)
.L_24446:
        /*013c*/ 	.word	0x00000000
        /*0140*/ 	.short	0x0000
        /*0142*/ 	.short	0x0000
        /*0144*/ 	.byte	0x00, 0xf0, 0x21, 0x00


	//----- nvinfo : EIATTR_SPARSE_MMA_MASK
	.align		4
.L_24447:
        /*0148*/ 	.byte	0x03, 0x50
        /*014a*/ 	.short	0x0000


	//----- nvinfo : EIATTR_MAXREG_COUNT
	.align		4
        /*014c*/ 	.byte	0x03, 0x1b
        /*014e*/ 	.short	0x00ff


	//----- nvinfo : EIATTR_NUM_BARRIERS
	.align		4
        /*0150*/ 	.byte	0x02, 0x4c
        /*0152*/ 	.byte	0x01
	.zero		1


	//----- nvinfo : EIATTR_MERCURY_ISA_VERSION
	.align		4
        /*0154*/ 	.byte	0x03, 0x5f
        /*0156*/ 	.short	0x0101


	//----- nvinfo : EIATTR_COOP_GROUP_MASK_REGIDS
	.align		4
        /*0158*/ 	.byte	0x04, 0x29
        /*015a*/ 	.short	(.L_24449 - .L_24448)


	//   ....[0]....
.L_24448:
        /*015c*/ 	.word	0xffffffff


	//   ....[1]....
        /*0160*/ 	.word	0xffffffff


	//   ....[2]....
        /*0164*/ 	.word	0xffffffff


	//   ....[3]....
        /*0168*/ 	.word	0xffffffff


	//   ....[4]....
        /*016c*/ 	.word	0xffffffff


	//   ....[5]....
        /*0170*/ 	.word	0xffffffff


	//   ....[6]....
        /*0174*/ 	.word	0xffffffff


	//   ....[7]....
        /*0178*/ 	.word	0xffffffff


	//   ....[8]....
        /*017c*/ 	.word	0xffffffff


	//   ....[9]....
        /*0180*/ 	.word	0xffffffff


	//   ....[10]....
        /*0184*/ 	.word	0xffffffff


	//   ....[11]....
        /*0188*/ 	.word	0xffffffff


	//   ....[12]....
        /*018c*/ 	.word	0xffffffff


	//   ....[13]....
        /*0190*/ 	.word	0xffffffff


	//   ....[14]....
        /*0194*/ 	.word	0xffffffff


	//   ....[15]....
        /*0198*/ 	.word	0xffffffff


	//   ....[16]....
        /*019c*/ 	.word	0xffffffff


	//   ....[17]....
        /*01a0*/ 	.word	0xffffffff


	//   ....[18]....
        /*01a4*/ 	.word	0x0500002e


	//   ....[19]....
        /*01a8*/ 	.word	0x0500002e


	//   ....[20]....
        /*01ac*/ 	.word	0x0500002e


	//   ....[21]....
        /*01b0*/ 	.word	0x0500002e


	//   ....[22]....
        /*01b4*/ 	.word	0x0500002e


	//   ....[23]....
        /*01b8*/ 	.word	0x0500002e


	//   ....[24]....
        /*01bc*/ 	.word	0x0500002e


	//----- nvinfo : EIATTR_COOP_GROUP_INSTR_OFFSETS
	.align		4
.L_24449:
        /*01c0*/ 	.byte	0x04, 0x28
        /*01c2*/ 	.short	(.L_24451 - .L_24450)


	//   ....[0]....
.L_24450:
        /*01c4*/ 	.word	0x00002830


	//   ....[1]....
        /*01c8*/ 	.word	0x00002850


	//   ....[2]....
        /*01cc*/ 	.word	0x00003a00


	//   ....[3]....
        /*01d0*/ 	.word	0x00003a20


	//   ....[4]....
        /*01d4*/ 	.word	0x00003c50


	//   ....[5]....
        /*01d8*/ 	.word	0x00003c70


	//   ....[6]....
        /*01dc*/ 	.word	0x00003c90


	//   ....[7]....
        /*01e0*/ 	.word	0x00003e20


	//   ....[8]....
        /*01e4*/ 	.word	0x00003e40


	//   ....[9]....
        /*01e8*/ 	.word	0x00003e80


	//   ....[10]....
        /*01ec*/ 	.word	0x00004cc0


	//   ....[11]....
        /*01f0*/ 	.word	0x00004d50


	//   ....[12]....
        /*01f4*/ 	.word	0x00004da0


	//   ....[13]....
        /*01f8*/ 	.word	0x00004e00


	//   ....[14]....
        /*01fc*/ 	.word	0x00004e30


	//   ....[15]....
        /*0200*/ 	.word	0x00004e80


	//   ....[16]....
        /*0204*/ 	.word	0x00004ea0


	//   ....[17]....
        /*0208*/ 	.word	0x00004ec0


	//   ....[18]....
        /*020c*/ 	.word	0x000076e0


	//   ....[19]....
        /*0210*/ 	.word	0x00007780


	//   ....[20]....
        /*0214*/ 	.word	0x00007820


	//   ....[21]....
        /*0218*/ 	.word	0x000078b0


	//   ....[22]....
        /*021c*/ 	.word	0x00007940


	//   ....[23]....
        /*0220*/ 	.word	0x000079e0


	//   ....[24]....
        /*0224*/ 	.word	0x00007a50


	//----- nvinfo : EIATTR_EXIT_INSTR_OFFSETS
	.align		4
.L_24451:
        /*0228*/ 	.byte	0x04, 0x1c
        /*022a*/ 	.short	(.L_24453 - .L_24452)


	//   ....[0]....
.L_24452:
        /*022c*/ 	.word	0x000073a0


	//   ....[1]....
        /*0230*/ 	.word	0x00007600


	//   ....[2]....
        /*0234*/ 	.word	0x00007680


	//----- nvinfo : EIATTR_CRS_STACK_SIZE
	.align		4
.L_24453:
        /*0238*/ 	.byte	0x04, 0x1e
        /*023a*/ 	.short	(.L_24455 - .L_24454)
.L_24454:
        /*023c*/ 	.word	0x00000000


	//----- nvinfo : EIATTR_CBANK_PARAM_SIZE
	.align		4
.L_24455:
        /*0240*/ 	.byte	0x03, 0x19
        /*0242*/ 	.short	0x007c


	//----- nvinfo : EIATTR_PARAM_CBANK
	.align		4
        /*0244*/ 	.byte	0x04, 0x0a
        /*0246*/ 	.short	(.L_24457 - .L_24456)
	.align		4
.L_24456:
        /*0248*/ 	.word	index@(.nv.constant0._ZN4vllm25paged_attention_v1_kernelI13__nv_bfloat16S1_Li112ELi8ELi128ELNS_18Fp8KVCacheDataTypeE0ELb1EEEvPT_PKS3_PKT0_S9_ifPKiSB_iPKfiiiSD_SD_iiiii)
        /*024c*/ 	.short	0x0210
        /*024e*/ 	.short	0x007c


	//----- nvinfo : EIATTR_SW_WAR
	.align		4
.L_24457:
        /*0250*/ 	.byte	0x04, 0x36
        /*0252*/ 	.short	(.L_24459 - .L_24458)
.L_24458:
        /*0254*/ 	.word	0x00000008
.L_24459:


//--------------------- .nv.info._ZN4vllm25paged_attention_v1_kernelI13__nv_bfloat16S1_Li96ELi8ELi128ELNS_18Fp8KVCacheDataTypeE0ELb1EEEvPT_PKS3_PKT0_S9_ifPKiSB_iPKfiiiSD_SD_iiiii --------------------------
	.section	.nv.info._ZN4vllm25paged_attention_v1_kernelI13__nv_bfloat16S1_Li96ELi8ELi128ELNS_18Fp8KVCacheDataTypeE0ELb1EEEvPT_PKS3_PKT0_S9_ifPKiSB_iPKfiiiSD_SD_iiiii,"",@"SHT_CUDA_INFO"
	.sectionflags	@""
	.align	4


	//----- nvinfo : EIATTR_CUDA_API_VERSION
	.align		4
        /*0000*/ 	.byte	0x04, 0x37
        /*0002*/ 	.short	(.L_24461 - .L_24460)
.L_24460:
        /*0004*/ 	.word	0x00000082


	//----- nvinfo : EIATTR_KPARAM_INFO
	.align		4
.L_24461:
        /*0008*/ 	.byte	0x04, 0x17
        /*000a*/ 	.short	(.L_24463 - .L_24462)
.L_24462:
        /*000c*/ 	.word	0x00000000
        /*0010*/ 	.short	0x0013
        /*0012*/ 	.short	0x0078
        /*0014*/ 	.byte	0x00, 0xf0, 0x11, 0x00


	//----- nvinfo : EIATTR_KPARAM_INFO
	.align		4
.L_24463:
        /*0018*/ 	.byte	0x04, 0x17
        /*001a*/ 	.short	(.L_24465 - .L_24464)
.L_24464:
        /*001c*/ 	.word	0x00000000
        /*0020*/ 	.short	0x0012
        /*0022*/ 	.short	0x0074
        /*0024*/ 	.byte	0x00, 0xf0, 0x11, 0x00


	//----- nvinfo : EIATTR_KPARAM_INFO
	.align		4
.L_24465:
        /*0028*/ 	.byte	0x04, 0x17
        /*002a*/ 	.short	(.L_24467 - .L_24466)
.L_24466:
        /*002c*/ 	.word	0x00000000
        /*0030*/ 	.short	0x0011
        /*0032*/ 	.short	0x0070
        /*0034*/ 	.byte	0x00, 0xf0, 0x11, 0x00


	//----- nvinfo : EIATTR_KPARAM_INFO
	.align		4
.L_24467:
        /*0038*/ 	.byte	0x04, 0x17
        /*003a*/ 	.short	(.L_24469 - .L_24468)
.L_24468:
        /*003c*/ 	.word	0x00000000
        /*0040*/ 	.short	0x0010
        /*0042*/ 	.short	0x006c
        /*0044*/ 	.byte	0x00, 0xf0, 0x11, 0x00


	//----- nvinfo : EIATTR_KPARAM_INFO
	.align		4
.L_24469:
        /*0048*/ 	.byte	0x04, 0x17
        /*004a*/ 	.short	(.L_24471 - .L_24470)
.L_24470:
        /*004c*/ 	.word	0x00000000
        /*0050*/ 	.short	0x000f
        /*0052*/ 	.short	0x0068
        /*0054*/ 	.byte	0x00, 0xf0, 0x11, 0x00


	//----- nvinfo : EIATTR_KPARAM_INFO
	.align		4
.L_24471:
        /*0058*/ 	.byte	0x04, 0x17
        /*005a*/ 	.short	(.L_24473 - .L_24472)
.L_24472:
        /*005c*/ 	.word	0x00000000
        /*0060*/ 	.short	0x000e
        /*0062*/ 	.short	0x0060
        /*0064*/ 	.byte	0x00, 0xf0, 0x21, 0x00


	//----- nvinfo : EIATTR_KPARAM_INFO
	.align		4
.L_24473:
        /*0068*/ 	.byte	0x04, 0x17
        /*006a*/ 	.short	(.L_24475 - .L_24474)
.L_24474:
        /*006c*/ 	.word	0x00000000
        /*0070*/ 	.short	0x000d
        /*0072*/ 	.short	0x0058
        /*0074*/ 	.byte	0x00, 0xf0, 0x21, 0x00


	//----- nvinfo : EIATTR_KPARAM_INFO
	.align		4
.L_24475:
        /*0078*/ 	.byte	0x04, 0x17
        /*007a*/ 	.short	(.L_24477 - .L_24476)
.L_24476:
        /*007c*/ 	.word	0x00000000
        /*0080*/ 	.short	0x000c
        /*0082*/ 	.short	0x0050
        /*0084*/ 	.byte	0x00, 0xf0, 0x11, 0x00


	//----- nvinfo : EIATTR_KPARAM_INFO
	.align		4
.L_24477:
        /*0088*/ 	.byte	0x04, 0x17
        /*008a*/ 	.short	(.L_24479 - .L_24478)
.L_24478:
        /*008c*/ 	.word	0x00000000
        /*0090*/ 	.short	0x000b
        /*0092*/ 	.short	0x004c
        /*0094*/ 	.byte	0x00, 0xf0, 0x11, 0x00


	//----- nvinfo : EIATTR_KPARAM_INFO
	.align		4
.L_24479:
        /*0098*/ 	.byte	0x04, 0x17
        /*009a*/ 	.short	(.L_24481 - .L_24480)
.L_24480:
        /*009c*/ 	.word	0x00000000
        /*00a0*/ 	.short	0x000a
        /*00a2*/ 	.short	0x0048
        /*00a4*/ 	.byte	0x00, 0xf0, 0x11, 0x00


	//----- nvinfo : EIATTR_KPARAM_INFO
	.align		4
.L_24481:
        /*00a8*/ 	.byte	0x04, 0x17
        /*00aa*/ 	.short	(.L_24483 - .L_24482)
.L_24482:
        /*00ac*/ 	.word	0x00000000
        /*00b0*/ 	.short	0x0009
        /*00b2*/ 	.short	0x0040
        /*00b4*/ 	.byte	0x00, 0xf0, 0x21, 0x00


	//----- nvinfo : EIATTR_KPARAM_INFO
	.align		4
.L_24483:
        /*00b8*/ 	.byte	0x04, 0x17
        /*00ba*/ 	.short	(.L_24485 - .L_24484)
.L_24484:
        /*00bc*/ 	.word	0x00000000
        /*00c0*/ 	.short	0x0008
        /*00c2*/ 	.short	0x0038
        /*00c4*/ 	.byte	0x00, 0xf0, 0x11, 0x00


	//----- nvinfo : EIATTR_KPARAM_INFO
	.align		4
.L_24485:
        /*00c8*/ 	.byte	0x04, 0x17
        /*00ca*/ 	.short	(.L_24487 - .L_24486)
.L_24486:
        /*00cc*/ 	.word	0x00000000
        /*00d0*/ 	.short	0x0007
        /*00d2*/ 	.short	0x0030
        /*00d4*/ 	.byte	0x00, 0xf0, 0x21, 0x00


	//----- nvinfo : EIATTR_KPARAM_INFO
	.align		4
.L_24487:
        /*00d8*/ 	.byte	0x04, 0x17
        /*00da*/ 	.short	(.L_24489 - .L_24488)
.L_24488:
        /*00dc*/ 	.word	0x00000000
        /*00e0*/ 	.short	0x0006
        /*00e2*/ 	.short	0x0028
        /*00e4*/ 	.byte	0x00, 0xf0, 0x21, 0x00


	//----- nvinfo : EIATTR_KPARAM_INFO
	.align		4
.L_24489:
        /*00e8*/ 	.byte	0x04, 0x17
        /*00ea*/ 	.short	(.L_24491 - .L_24490)
.L_24490:
        /*00ec*/ 	.word	0x00000000
        /*00f0*/ 	.short	0x0005
        /*00f2*/ 	.short	0x0024
        /*00f4*/ 	.byte	0x00, 0xf0, 0x11, 0x00


	//----- nvinfo : EIATTR_KPARAM_INFO
	.align		4
.L_24491:
        /*00f8*/ 	.byte	0x04, 0x17
        /*00fa*/ 	.short	(.L_24493 - .L_24492)
.L_24492:
        /*00fc*/ 	.word	0x00000000
        /*0100*/ 	.short	0x0004
        /*0102*/ 	.short	0x0020
        /*0104*/ 	.byte	0x00, 0xf0, 0x11, 0x00


	//----- nvinfo : EIATTR_KPARAM_INFO
	.align		4
.L_24493:
        /*0108*/ 	.byte	0x04, 0x17
        /*010a*/ 	.short	(.L_24495 - .L_24494)
.L_24494:
        /*010c*/ 	.word	0x00000000
        /*0110*/ 	.short	0x0003
        /*0112*/ 	.short	0x0018
        /*0114*/ 	.byte	0x00, 0xf0, 0x21, 0x00


	//----- nvinfo : EIATTR_KPARAM_INFO
	.align		4
.L_24495:
        /*0118*/ 	.byte	0x04, 0x17
        /*011a*/ 	.short	(.L_24497 - .L_24496)
.L_24496:
        /*011c*/ 	.word	0x00000000
        /*0120*/ 	.short	0x0002
        /*0122*/ 	.short	0x0010
        /*0124*/ 	.byte	0x00, 0xf0, 0x21, 0x00


	//----- nvinfo : EIATTR_KPARAM_INFO
	.align		4
.L_24497:
        /*0128*/ 	.byte	0x04, 0x17
        /*012a*/ 	.short	(.L_24499 - .L_24498)
.L_24498:
        /*012c*/ 	.word	0x00000000
        /*0130*/ 	.short	0x0001
        /*0132*/ 	.short	0x0008
        /*0134*/ 	.byte	0x00, 0xf0, 0x21, 0x00


	//----- nvinfo : EIATTR_KPARAM_INFO
	.align		4
.L_24499:
        /*0138*/ 	.byte	0x04, 0x17
        /*013a*/ 	.short	(.L_24501 - .L_24500)
.L_24500:
        /*013c*/ 	.word	0x00000000
        /*0140*/ 	.short	0x0000
        /*0142*/ 	.short	0x0000
        /*0144*/ 	.byte	0x00, 0xf0, 0x21, 0x00


	//----- nvinfo : EIATTR_SPARSE_MMA_MASK
	.align		4
.L_24501:
        /*0148*/ 	.byte	0x03, 0x50
        /*014a*/ 	.short	0x0000


	//----- nvinfo : EIATTR_MAXREG_COUNT
	.align		4
        /*014c*/ 	.byte	0x03, 0x1b
        /*014e*/ 	.short	0x00ff


	//----- nvinfo : EIATTR_NUM_BARRIERS
	.align		4
        /*0150*/ 	.byte	0x02, 0x4c
        /*0152*/ 	.byte	0x01
	.zero		1


	//----- nvinfo : EIATTR_MERCURY_ISA_VERSION
	.align		4
        /*0154*/ 	.byte	0x03, 0x5f
        /*0156*/ 	.short	0x0101


	//----- nvinfo : EIATTR_COOP_GROUP_MASK_REGIDS
	.align		4
        /*0158*/ 	.byte	0x04, 0x29
        /*015a*/ 	.short	(.L_24503 - .L_24502)


	//   ....[0]....
.L_24502:
        /*015c*/ 	.word	0xffffffff


	//   ....[1]....
        /*0160*/ 	.word	0xffffffff


	//   ....[2]....
        /*0164*/ 	.word	0xffffffff


	//   ....[3]....
        /*0168*/ 	.word	0xffffffff


	//   ....[4]....
        /*016c*/ 	.word	0xffffffff


	//   ....[5]....
        /*0170*/ 	.word	0xffffffff


	//   ....[6]....
        /*0174*/ 	.word	0xffffffff


	//   ....[7]....
        /*0178*/ 	.word	0xffffffff


	//   ....[8]....
        /*017c*/ 	.word	0xffffffff


	//   ....[9]....
        /*0180*/ 	.word	0xffffffff


	//   ....[10]....
        /*0184*/ 	.word	0xffffffff


	//   ....[11]....
        /*0188*/ 	.word	0xffffffff


	//   ....[12]....
        /*018c*/ 	.word	0xffffffff


	//   ....[13]....
        /*0190*/ 	.word	0xffffffff


	//   ....[14]....
        /*0194*/ 	.word	0xffffffff


	//   ....[15]....
        /*0198*/ 	.word	0xffffffff


	//   ....[16]....
        /*019c*/ 	.word	0xffffffff


	//   ....[17]....
        /*01a0*/ 	.word	0xffffffff


	//   ....[18]....
        /*01a4*/ 	.word	0x05000012


	//   ....[19]....
        /*01a8*/ 	.word	0x05000012


	//   ....[20]....
        /*01ac*/ 	.word	0x05000012


	//   ....[21]....
        /*01b0*/ 	.word	0x05000012


	//   ....[22]....
        /*01b4*/ 	.word	0x05000012


	//   ....[23]....
        /*01b8*/ 	.word	0x05000012


	//   ....[24]....
        /*01bc*/ 	.word	0x05000012


	//----- nvinfo : EIATTR_COOP_GROUP_INSTR_OFFSETS
	.align		4
.L_24503:
        /*01c0*/ 	.byte	0x04, 0x28
        /*01c2*/ 	.short	(.L_24505 - .L_24504)


	//   ....[0]....
.L_24504:
        /*01c4*/ 	.word	0x00002500


	//   ....[1]....
        /*01c8*/ 	.word	0x00002520


	//   ....[2]....
        /*01cc*/ 	.word	0x000036a0


	//   ....[3]....
        /*01d0*/ 	.word	0x000036c0


	//   ....[4]....
        /*01d4*/ 	.word	0x000038f0


	//   ....[5]....
        /*01d8*/ 	.word	0x00003910


	//   ....[6]....
        /*01dc*/ 	.word	0x00003930


	//   ....[7]....
        /*01e0*/ 	.word	0x00003ae0


	//   ....[8]....
        /*01e4*/ 	.word	0x00003b10


	//   ....[9]....
        /*01e8*/ 	.word	0x00003b30


	//   ....[10]....
        /*01ec*/ 	.word	0x00004980


	//   ....[11]....
        /*01f0*/ 	.word	0x00004a00


	//   ....[12]....
        /*01f4*/ 	.word	0x00004a50


	//   ....[13]....
        /*01f8*/ 	.word	0x00004ab0


	//   ....[14]....
        /*01fc*/ 	.word	0x00004af0


	//   ....[15]....
        /*0200*/ 	.word	0x00004b40


	//   ....[16]....
        /*0204*/ 	.word	0x00004b60


	//   ....[17]....
        /*0208*/ 	.word	0x00004b80


	//   ....[18]....
        /*020c*/ 	.word	0x00006d80


	//   ....[19]....
        /*0210*/ 	.word	0x00006e20


	//   ....[20]....
        /*0214*/ 	.word	0x00006ea0


	//   ....[21]....
        /*0218*/ 	.word	0x00006f40


	//   ....[22]....
        /*021c*/ 	.word	0x00006fd0


	//   ....[23]....
        /*0220*/ 	.word	0x00007070


	//   ....[24]....
        /*0224*/ 	.word	0x000070e0


	//----- nvinfo : EIATTR_EXIT_INSTR_OFFSETS
	.align		4
.L_24505:
        /*0228*/ 	.byte	0x04, 0x1c
        /*022a*/ 	.short	(.L_24507 - .L_24506)


	//   ....[0]....
.L_24506:
        /*022c*/ 	.word	0x00006aa0


	//   ....[1]....
        /*0230*/ 	.word	0x00006d20


	//----- nvinfo : EIATTR_CRS_STACK_SIZE
	.align		4
.L_24507:
        /*0234*/ 	.byte	0x04, 0x1e
        /*0236*/ 	.short	(.L_24509 - .L_24508)
.L_24508:
        /*0238*/ 	.word	0x00000000


	//----- nvinfo : EIATTR_CBANK_PARAM_SIZE
	.align		4
.L_24509:
        /*023c*/ 	.byte	0x03, 0x19
        /*023e*/ 	.short	0x007c


	//----- nvinfo : EIATTR_PARAM_CBANK
	.align		4
        /*0240*/ 	.byte	0x04, 0x0a
        /*0242*/ 	.short	(.L_24511 - .L_24510)
	.align		4
.L_24510:
        /*0244*/ 	.word	index@(.nv.constant0._ZN4vllm25paged_attention_v1_kernelI13__nv_bfloat16S1_Li96ELi8ELi128ELNS_18Fp8KVCacheDataTypeE0ELb1EEEvPT_PKS3_PKT0_S9_ifPKiSB_iPKfiiiSD_SD_iiiii)
        /*0248*/ 	.short	0x0210
        /*024a*/ 	.short	0x007c


	//----- nvinfo : EIATTR_SW_WAR
	.align		4
.L_24511:
        /*024c*/ 	.byte	0x04, 0x36
        /*024e*/ 	.short	(.L_24513 - .L_24512)
.L_24512:
        /*0250*/ 	.word	0x00000008
.L_24513:


//--------------------- .nv.info._ZN4vllm25paged_attention_v1_kernelI13__nv_bfloat16S1_Li80ELi8ELi128ELNS_18Fp8KVCacheDataTypeE0ELb1EEEvPT_PKS3_PKT0_S9_ifPKiSB_iPKfiiiSD_SD_iiiii --------------------------
	.section	.nv.info._ZN4vllm25paged_attention_v1_kernelI13__nv_bfloat16S1_Li80ELi8ELi128ELNS_18Fp8KVCacheDataTypeE0ELb1EEEvPT_PKS3_PKT0_S9_ifPKiSB_iPKfiiiSD_SD_iiiii,"",@"SHT_CUDA_INFO"
	.sectionflags	@""
	.align	4


	//----- nvinfo : EIATTR_CUDA_API_VERSION
	.align		4
        /*0000*/ 	.byte	0x04, 0x37
        /*0002*/ 	.short	(.L_24515 - .L_24514)
.L_24514:
        /*0004*/ 	.word	0x00000082


	//----- nvinfo : EIATTR_KPARAM_INFO
	.align		4
.L_24515:
        /*0008*/ 	.byte	0x04, 0x17
        /*000a*/ 	.short	(.L_24517 - .L_24516)
.L_24516:
        /*000c*/ 	.word	0x00000000
        /*0010*/ 	.short	0x0013
        /*0012*/ 	.short	0x0078
        /*0014*/ 	.byte	0x00, 0xf0, 0x11, 0x00


	//----- nvinfo : EIATTR_KPARAM_INFO
	.align		4
.L_24517:
        /*0018*/ 	.byte	0x04, 0x17
        /*001a*/ 	.short	(.L_24519 - .L_24518)
.L_24518:
        /*001c*/ 	.word	0x00000000
        /*0020*/ 	.short	0x0012
        /*0022*/ 	.short	0x0074
        /*0024*/ 	.byte	0x00, 0xf0, 0x11, 0x00


	//----- nvinfo : EIATTR_KPARAM_INFO
	.align		4
.L_24519:
        /*0028*/ 	.byte	0x04, 0x17
        /*002a*/ 	.short	(.L_24521 - .L_24520)
.L_24520:
        /*002c*/ 	.word	0x00000000
        /*0030*/ 	.short	0x0011
        /*0032*/ 	.short	0x0070
        /*0034*/ 	.byte	0x00, 0xf0, 0x11, 0x00


	//----- nvinfo : EIATTR_KPARAM_INFO
	.align		4
.L_24521:
        /*0038*/ 	.byte	0x04, 0x17
        /*003a*/ 	.short	(.L_24523 - .L_24522)
.L_24522:
        /*003c*/ 	.word	0x00000000
        /*0040*/ 	.short	0x0010
        /*0042*/ 	.short	0x006c
        /*0044*/ 	.byte	0x00, 0xf0, 0x11, 0x00


	//----- nvinfo : EIATTR_KPARAM_INFO
	.align		4
.L_24523:
        /*0048*/ 	.byte	0x04, 0x17
        /*004a*/ 	.short	(.L_24525 - .L_24524)
.L_24524:
        /*004c*/ 	.word	0x00000000
        /*0050*/ 	.short	0x000f
        /*0052*/ 	.short	0x0068
        /*0054*/ 	.byte	0x00, 0xf0, 0x11, 0x00


	//----- nvinfo : EIATTR_KPARAM_INFO
	.align		4
.L_24525:
        /*0058*/ 	.byte	0x04, 0x17
        /*005a*/ 	.short	(.L_24527 - .L_24526)
.L_24526:
        /*005c*/ 	.word	0x00000000
        /*0060*/ 	.short	0x000e
        /*0062*/ 	.short	0x0060
        /*0064*/ 	.byte	0x00, 0xf0, 0x21, 0x00


	//----- nvinfo : EIATTR_KPARAM_INFO
	.align		4
.L_24527:
        /*0068*/ 	.byte	0x04, 0x17
        /*006a*/ 	.short	(.L_24529 - .L_24528)
.L_24528:
        /*006c*/ 	.word	0x00000000
        /*0070*/ 	.short	0x000d
        /*0072*/ 	.short	0x0058
        /*0074*/ 	.byte	0x00, 0xf0, 0x21, 0x00


	//----- nvinfo : EIATTR_KPARAM_INFO
	.align		4
.L_24529:
        /*0078*/ 	.byte	0x04, 0x17
        /*007a*/ 	.short	(.L_24531 - .L_24530)
.L_24530:
        /*007c*/ 	.word	0x00000000
        /*0080*/ 	.short	0x000c
        /*0082*/ 	.short	0x0050
        /*0084*/ 	.byte	0x00, 0xf0, 0x11, 0x00


	//----- nvinfo : EIATTR_KPARAM_INFO
	.align		4
.L_24531:
        /*0088*/ 	.byte	0x04, 0x17
        /*008a*/ 	.short	(.L_24533 - .L_24532)
.L_24532:
        /*008c*/ 	.word	0x00000000
        /*0090*/ 	.short	0x000b
        /*0092*/ 	.short	0x004c
        /*0094*/ 	.byte	0x00, 0xf0, 0x11, 0x00


	//----- nvinfo : EIATTR_KPARAM_INFO
	.align		4
.L_24533:
        /*0098*/ 	.byte	0x04, 0x17
        /*009a*/ 	.short	(.L_24535 - .L_24534)
.L_24534:
        /*009c*/ 	.word	0x00000000
        /*00a0*/ 	.short	0x000a
        /*00a2*/ 	.short	0x0048
        /*00a4*/ 	.byte	0x00, 0xf0, 0x11, 0x00


	//----- nvinfo : EIATTR_KPARAM_INFO
	.align		4
.L_24535:
        /*00a8*/ 	.byte	0x04, 0x17
        /*00aa*/ 	.short	(.L_24537 - .L_24536)
.L_24536:
        /*00ac*/ 	.word	0x00000000
        /*00b0*/ 	.short	0x0009
        /*00b2*/ 	.short	0x0040
        /*00b4*/ 	.byte	0x00, 0xf0, 0x21, 0x00


	//----- nvinfo : EIATTR_KPARAM_INFO
	.align		4
.L_24537:
        /*00b8*/ 	.byte	0x04, 0x17
        /*00ba*/ 	.short	(.L_24539 - .L_24538)
.L_24538:
        /*00bc*/ 	.word	0x00000000
        /*00c0*/ 	.short	0x0008
        /*00c2*/ 	.short	0x0038
        /*00c4*/ 	.byte	0x00, 0xf0, 0x11, 0x00


	//----- nvinfo : EIATTR_KPARAM_INFO
	.align		4
.L_24539:
        /*00c8*/ 	.byte	0x04, 0x17
        /*00ca*/ 	.short	(.L_24541 - .L_24540)
.L_24540:
        /*00cc*/ 	.word	0x00000000
        /*00d0*/ 	.short	0x0007
        /*00d2*/ 	.short	0x0030
        /*00d4*/ 	.byte	0x00, 0xf0, 0x21, 0x00


	//----- nvinfo : EIATTR_KPARAM_INFO
	.align		4
.L_24541:
        /*00d8*/ 	.byte	0x04, 0x17
        /*00da*/ 	.short	(.L_24543 - .L_24542)
.L_24542:
        /*00dc*/ 	.word	0x00000000
        /*00e0*/ 	.short	0x0006
        /*00e2*/ 	.short	0x0028
        /*00e4*/ 	.byte	0x00, 0xf0, 0x21, 0x00


	//----- nvinfo : EIATTR_KPARAM_INFO
	.align		4
.L_24543:
        /*00e8*/ 	.byte	0x04, 0x17
        /*00ea*/ 	.short	(.L_24545 - .L_24544)
.L_24544:
        /*00ec*/ 	.word	0x00000000
        /*00f0*/ 	.short	0x0005
        /*00f2*/ 	.short	0x0024
        /*00f4*/ 	.byte	0x00, 0xf0, 0x11, 0x00


	//----- nvinfo : EIATTR_KPARAM_INFO
	.align		4
.L_24545:
        /*00f8*/ 	.byte	0x04, 0x17
        /*00fa*/ 	.short	(.L_24547 - .L_24546)
.L_24546:
        /*00fc*/ 	.word	0x00000000
        /*0100*/ 	.short	0x0004
        /*0102*/ 	.short	0x0020
        /*0104*/ 	.byte	0x00, 0xf0, 0x11, 0x00


	//----- nvinfo : EIATTR_KPARAM_INFO
	.align		4
.L_24547:
        /*0108*/ 	.byte	0x04, 0x17
        /*010a*/ 	.short	(.L_24549 - .L_24548)
.L_24548:
        /*010c*/ 	.word	0x00000000
        /*0110*/ 	.short	0x0003
        /*0112*/ 	.short	0x0018
        /*0114*/ 	.byte	0x00, 0xf0, 0x21, 0x00


	//----- nvinfo : EIATTR_KPARAM_INFO
	.align		4
.L_24549:
        /*0118*/ 	.byte	0x04, 0x17
        /*011a*/ 	.short	(.L_24551 - .L_24550)
.L_24550:
        /*011c*/ 	.word	0x00000000
        /*0120*/ 	.short	0x0002
        /*0122*/ 	.short	0x0010
        /*0124*/ 	.byte	0x00, 0xf0, 0x21, 0x00


	//----- nvinfo : EIATTR_KPARAM_INFO
	.align		4
.L_24551:
        /*0128*/ 	.byte	0x04, 0x17
        /*012a*/ 	.short	(.L_24553 - .L_24552)
.L_24552:
        /*012c*/ 	.word	0x00000000
        /*0130*/ 	.short	0x0001
        /*0132*/ 	.short	0x0008
        /*0134*/ 	.byte	0x00, 0xf0, 0x21, 0x00


	//----- nvinfo : EIATTR_KPARAM_INFO
	.align		4
.L_24553:
        /*0138*/ 	.byte	0x04, 0x17
        /*013a*/ 	.short	(.L_24555 - .L_24554)
.L_24554:
        /*013c*/ 	.word	0x00000000
        /*0140*/ 	.short	0x0000
        /*0142*/ 	.short	0x0000
        /*0144*/ 	.byte	0x00, 0xf0, 0x21, 0x00


	//----- nvinfo : EIATTR_SPARSE_MMA_MASK
	.align		4
.L_24555:
        /*0148*/ 	.byte	0x03, 0x50
        /*014a*/ 	.short	0x0000


	//----- nvinfo : EIATTR_MAXREG_COUNT
	.align		4
        /*014c*/ 	.byte	0x03, 0x1b
        /*014e*/ 	.short	0x00ff


	//----- nvinfo : EIATTR_NUM_BARRIERS
	.align		4
        /*0150*/ 	.byte	0x02, 0x4c
        /*0152*/ 	.byte	0x01
	.zero		1


	//----- nvinfo : EIATTR_MERCURY_ISA_VERSION
	.align		4
        /*0154*/ 	.byte	0x03, 0x5f
        /*0156*/ 	.short	0x0101


	//----- nvinfo : EIATTR_COOP_GROUP_MASK_REGIDS
	.align		4
        /*0158*/ 	.byte	0x04, 0x29
        /*015a*/ 	.short	(.L_24557 - .L_24556)


	//   ....[0]....
.L_24556:
        /*015c*/ 	.word	0xffffffff


	//   ....[1]....
        /*0160*/ 	.word	0xffffffff


	//   ....[2]....
        /*0164*/ 	.word	0xffffffff


	//   ....[3]....
        /*0168*/ 	.word	0xffffffff


	//   ....[4]....
        /*016c*/ 	.word	0xffffffff


	//   ....[5]....
        /*0170*/ 	.word	0xffffffff


	//   ....[6]....
        /*0174*/ 	.word	0xffffffff


	//   ....[7]....
        /*0178*/ 	.word	0xffffffff


	//   ....[8]....
        /*017c*/ 	.word	0xffffffff


	//   ....[9]....
        /*0180*/ 	.word	0xffffffff


	//   ....[10]....
        /*0184*/ 	.word	0xffffffff


	//   ....[11]....
        /*0188*/ 	.word	0xffffffff


	//   ....[12]....
        /*018c*/ 	.word	0xffffffff


	//   ....[13]....
        /*0190*/ 	.word	0xffffffff


	//   ....[14]....
        /*0194*/ 	.word	0xffffffff


	//   ....[15]....
        /*0198*/ 	.word	0xffffffff


	//   ....[16]....
        /*019c*/ 	.word	0xffffffff


	//   ....[17]....
        /*01a0*/ 	.word	0xffffffff


	//   ....[18]....
        /*01a4*/ 	.word	0x05000021


	//   ....[19]....
        /*01a8*/ 	.word	0x05000021


	//   ....[20]....
        /*01ac*/ 	.word	0x05000021


	//   ....[21]....
        /*01b0*/ 	.word	0x05000021


	//   ....[22]....
        /*01b4*/ 	.word	0x05000021


	//   ....[23]....
        /*01b8*/ 	.word	0x05000021


	//   ....[24]....
        /*01bc*/ 	.word	0x05000021


	//----- nvinfo : EIATTR_COOP_GROUP_INSTR_OFFSETS
	.align		4
.L_24557:
        /*01c0*/ 	.byte	0x04, 0x28
        /*01c2*/ 	.short	(.L_24559 - .L_24558)


	//   ....[0]....
.L_24558:
        /*01c4*/ 	.word	0x000021f0


	//   ....[1]....
        /*01c8*/ 	.word	0x00002210


	//   ....[2]....
        /*01cc*/ 	.word	0x000031c0


	//   ....[3]....
        /*01d0*/ 	.word	0x000031e0


	//   ....[4]....
        /*01d4*/ 	.word	0x00003410


	//   ....[5]....
        /*01d8*/ 	.word	0x00003430


	//   ....[6]....
        /*01dc*/ 	.word	0x00003450


	//   ....[7]....
        /*01e0*/ 	.word	0x00003600


	//   ....[8]....
        /*01e4*/ 	.word	0x00003630


	//   ....[9]....
        /*01e8*/ 	.word	0x00003650


	//   ....[10]....
        /*01ec*/ 	.word	0x000044a0


	//   ....[11]....
        /*01f0*/ 	.word	0x00004510


	//   ....[12]....
        /*01f4*/ 	.word	0x00004540


	//   ....[13]....
        /*01f8*/ 	.word	0x000045c0


	//   ....[14]....
        /*01fc*/ 	.word	0x00004610


	//   ....[15]....
        /*0200*/ 	.word	0x00004660


	//   ....[16]....
        /*0204*/ 	.word	0x00004680


	//   ....[17]....
        /*0208*/ 	.word	0x000046a0


	//   ....[18]....
        /*020c*/ 	.word	0x000069d0


	//   ....[19]....
        /*0210*/ 	.word	0x00006a70


	//   ....[20]....
        /*0214*/ 	.word	0x00006af0


	//   ....[21]....
        /*0218*/ 	.word	0x00006b90


	//   ....[22]....
        /*021c*/ 	.word	0x00006c20


	//   ....[23]....
        /*0220*/ 	.word	0x00006cc0


	//   ....[24]....
        /*0224*/ 	.word	0x00006d30


	//----- nvinfo : EIATTR_EXIT_INSTR_OFFSETS
	.align		4
.L_24559:
        /*0228*/ 	.byte	0x04, 0x1c
        /*022a*/ 	.short	(.L_24561 - .L_24560)


	//   ....[0]....
.L_24560:
        /*022c*/ 	.word	0x00006700


	//   ....[1]....
        /*0230*/ 	.word	0x000068f0


	//   ....[2]....
        /*0234*/ 	.word	0x00006970


	//----- nvinfo : EIATTR_CRS_STACK_SIZE
	.align		4
.L_24561:
        /*0238*/ 	.byte	0x04, 0x1e
        /*023a*/ 	.short	(.L_24563 - .L_24562)
.L_24562:
        /*023c*/ 	.word	0x00000000


	//----- nvinfo : EIATTR_CBANK_PARAM_SIZE
	.align		4
.L_24563:
        /*0240*/ 	.byte	0x03, 0x19
        /*0242*/ 	.short	0x007c


	//----- nvinfo : EIATTR_PARAM_CBANK
	.align		4
        /*0244*/ 	.byte	0x04, 0x0a
        /*0246*/ 	.short	(.L_24565 - .L_24564)
	.align		4
.L_24564:
        /*0248*/ 	.word	index@(.nv.constant0._ZN4vllm25paged_attention_v1_kernelI13__nv_bfloat16S1_Li80ELi8ELi128ELNS_18Fp8KVCacheDataTypeE0ELb1EEEvPT_PKS3_PKT0_S9_ifPKiSB_iPKfiiiSD_SD_iiiii)
        /*024c*/ 	.short	0x0210
        /*024e*/ 	.short	0x007c


	//----- nvinfo : EIATTR_SW_WAR
	.align		4
.L_24565:
        /*0250*/ 	.byte	0x04, 0x36
        /*0252*/ 	.short	(.L_24567 - .L_24566)
.L_24566:
        /*0254*/ 	.word	0x00000008
.L_24567:


//--------------------- .nv.info._ZN4vllm25paged_attention_v1_kernelI13__nv_bfloat16S1_Li64ELi8ELi128ELNS_18Fp8KVCacheDataTypeE0ELb1EEEvPT_PKS3_PKT0_S9_ifPKiSB_iPKfiiiSD_SD_iiiii --------------------------
	.section	.nv.info._ZN4vllm25paged_attention_v1_kernelI13__nv_bfloat16S1_Li64ELi8ELi128ELNS_18Fp8KVCacheDataTypeE0ELb1EEEvPT_PKS3_PKT0_S9_ifPKiSB_iPKfiiiSD_SD_iiiii,"",@"SHT_CUDA_INFO"
	.sectionflags	@""
	.align	4


	//----- nvinfo : EIATTR_CUDA_API_VERSION
	.align		4
        /*0000*/ 	.byte	0x04, 0x37
        /*0002*/ 	.short	(.L_24569 - .L_24568)
.L_24568:
        /*0004*/ 	.word	0x00000082


	//----- nvinfo : EIATTR_KPARAM_INFO
	.align		4
.L_24569:
        /*0008*/ 	.byte	0x04, 0x17
        /*000a*/ 	.short	(.L_24571 - .L_24570)
.L_24570:
        /*000c*/ 	.word	0x00000000
        /*0010*/ 	.short	0x0013
        /*0012*/ 	.short	0x0078
        /*0014*/ 	.byte	0x00, 0xf0, 0x11, 0x00


	//----- nvinfo : EIATTR_KPARAM_INFO
	.align		4
.L_24571:
        /*0018*/ 	.byte	0x04, 0x17
        /*001a*/ 	.short	(.L_24573 - .L_24572)
.L_24572:
        /*001c*/ 	.word	0x00000000
        /*0020*/ 	.short	0x0012
        /*0022*/ 	.short	0x0074
        /*0024*/ 	.byte	0x00, 0xf0, 0x11, 0x00


	//----- nvinfo : EIATTR_KPARAM_INFO
	.align		4
.L_24573:
        /*0028*/ 	.byte	0x04, 0x17
        /*002a*/ 	.short	(.L_24575 - .L_24574)
.L_24574:
        /*002c*/ 	.word	0x00000000
        /*0030*/ 	.short	0x0011
        /*0032*/ 	.short	0x0070
        /*0034*/ 	.byte	0x00, 0xf0, 0x11, 0x00


	//----- nvinfo : EIATTR_KPARAM_INFO
	.align		4
.L_24575:
        /*0038*/ 	.byte	0x04, 0x17
        /*003a*/ 	.short	(.L_24577 - .L_24576)
.L_24576:
        /*003c*/ 	.word	0x00000000
        /*0040*/ 	.short	0x0010
        /*0042*/ 	.short	0x006c
        /*0044*/ 	.byte	0x00, 0xf0, 0x11, 0x00


	//----- nvinfo : EIATTR_KPARAM_INFO
	.align		4
.L_24577:
        /*0048*/ 	.byte	0x04, 0x17
        /*004a*/ 	.short	(.L_24579 - .L_24578)
.L_24578:
        /*004c*/ 	.word	0x00000000
        /*0050*/ 	.short	0x000f
        /*0052*/ 	.short	0x0068
        /*0054*/ 	.byte	0x00, 0xf0, 0x11, 0x00


	//----- nvinfo : EIATTR_KPARAM_INFO
	.align		4
.L_24579:
        /*0058*/ 	.byte	0x04, 0x17
        /*005a*/ 	.short	(.L_24581 - .L_24580)
.L_24580:
        /*005c*/ 	.word	0x00000000
        /*0060*/ 	.short	0x000e
        /*0062*/ 	.short	0x0060
        /*0064*/ 	.byte	0x00, 0xf0, 0x21, 0x00


	//----- nvinfo : EIATTR_KPARAM_INFO
	.align		4
.L_24581:
        /*0068*/ 	.byte	0x04, 0x17
        /*006a*/ 	.short	(.L_24583 - .L_24582)
.L_24582:
        /*006c*/ 	.word	0x00000000
        /*0070*/ 	.short	0x000d
        /*0072*/ 	.short	0x0058
        /*0074*/ 	.byte	0x00, 0xf0, 0x21, 0x00


	//----- nvinfo : EIATTR_KPARAM_INFO
	.align		4
.L_24583:
        /*0078*/ 	.byte	0x04, 0x17
        /*007a*/ 	.short	(.L_24585 - .L_24584)
.L_24584:
        /*007c*/ 	.word	0x00000000
        /*0080*/ 	.short	0x000c
        /*0082*/ 	.short	0x0050
        /*0084*/ 	.byte	0x00, 0xf0, 0x11, 0x00


	//----- nvinfo : EIATTR_KPARAM_INFO
	.align		4
.L_24585:
        /*0088*/ 	.byte	0x04, 0x17
        /*008a*/ 	.short	(.L_24587 - .L_24586)
.L_24586:
        /*008c*/ 	.word	0x00000000
        /*0090*/ 	.short	0x000b
        /*0092*/ 	.short	0x004c
        /*0094*/ 	.byte	0x00, 0xf0, 0x11, 0x00


	//----- nvinfo : EIATTR_KPARAM_INFO
	.align		4
.L_24587:
        /*0098*/ 	.byte	0x04, 0x17
        /*009a*/ 	.short	(.L_24589 - .L_24588)
.L_24588:
        /*009c*/ 	.word	0x00000000
        /*00a0*/ 	.short	0x000a
        /*00a2*/ 	.short	0x0048
        /*00a4*/ 	.byte	0x00, 0xf0, 0x11, 0x00


	//----- nvinfo : EIATTR_KPARAM_INFO
	.align		4
.L_24589:
        /*00a8*/ 	.byte	0x04, 0x17
        /*00aa*/ 	.short	(.L_24591 - .L_24590)
.L_24590:
        /*00ac*/ 	.word	0x00000000
        /*00b0*/ 	.short	0x0009
        /*00b2*/ 	.short	0x0040
        /*00b4*/ 	.byte	0x00, 0xf0, 0x21, 0x00


	//----- nvinfo : EIATTR_KPARAM_INFO
	.align		4
.L_24591:
        /*00b8*/ 	.byte	0x04, 0x17
        /*00ba*/ 	.short	(.L_24593 - .L_24592)
.L_24592:
        /*00bc*/ 	.word	0x00000000
        /*00c0*/ 	.short	0x0008
        /*00c2*/ 	.short	0x0038
        /*00c4*/ 	.byte	0x00, 0xf0, 0x11, 0x00


	//----- nvinfo : EIATTR_KPARAM_INFO
	.align		4
.L_24593:
        /*00c8*/ 	.byte	0x04, 0x17
        /*00ca*/ 	.short	(.L_24595 - .L_24594)
.L_24594:
        /*00cc*/ 	.word	0x00000000
        /*00d0*/ 	.short	0x0007
        /*00d2*/ 	.short	0x0030
        /*00d4*/ 	.byte	0x00, 0xf0, 0x21, 0x00


	//----- nvinfo : EIATTR_KPARAM_INFO
	.align		4
.L_24595:
        /*00d8*/ 	.byte	0x04, 0x17
        /*00da*/ 	.short	(.L_24597 - .L_24596)
.L_24596:
        /*00dc*/ 	.word	0x00000000
        /*00e0*/ 	.short	0x0006
        /*00e2*/ 	.short	0x0028
        /*00e4*/ 	.byte	0x00, 0xf0, 0x21, 0x00


	//----- nvinfo : EIATTR_KPARAM_INFO
	.align		4
.L_24597:
        /*00e8*/ 	.byte	0x04, 0x17
        /*00ea*/ 	.short	(.L_24599 - .L_24598)
.L_24598:
        /*00ec*/ 	.word	0x00000000
        /*00f0*/ 	.short	0x0005
        /*00f2*/ 	.short	0x0024
        /*00f4*/ 	.byte	0x00, 0xf0, 0x11, 0x00


	//----- nvinfo : EIATTR_KPARAM_INFO
	.align		4
.L_24599:
        /*00f8*/ 	.byte	0x04, 0x17
        /*00fa*/ 	.short	(.L_24601 - .L_24600)
.L_24600:
        /*00fc*/ 	.word	0x00000000
        /*0100*/ 	.short	0x0004
        /*0102*/ 	.short	0x0020
        /*0104*/ 	.byte	0x00, 0xf0, 0x11, 0x00


	//----- nvinfo : EIATTR_KPARAM_INFO
	.align		4
.L_24601:
        /*0108*/ 	.byte	0x04, 0x17
        /*010a*/ 	.short	(.L_24603 - .L_24602)
.L_24602:
        /*010c*/ 	.word	0x00000000
        /*0110*/ 	.short	0x0003
        /*0112*/ 	.short	0x0018
        /*0114*/ 	.byte	0x00, 0xf0, 0x21, 0x00


	//----- nvinfo : EIATTR_KPARAM_INFO
	.align		4
.L_24603:
        /*0118*/ 	.byte	0x04, 0x17
        /*011a*/ 	.short	(.L_24605 - .L_24604)
.L_24604:
        /*011c*/ 	.word	0x00000000
        /*0120*/ 	.short	0x0002
        /*0122*/ 	.short	0x0010
        /*0124*/ 	.byte	0x00, 0xf0, 0x21, 0x00


	//----- nvinfo : EIATTR_KPARAM_INFO
	.align		4
.L_24605:
        /*0128*/ 	.byte	0x04, 0x17
        /*012a*/ 	.short	(.L_24607 - .L_24606)
.L_24606:
        /*012c*/ 	.word	0x00000000
        /*0130*/ 	.short	0x0001
        /*0132*/ 	.short	0x0008
        /*0134*/ 	.byte	0x00, 0xf0, 0x21, 0x00


	//----- nvinfo : EIATTR_KPARAM_INFO
	.align		4
.L_24607:
        /*0138*/ 	.byte	0x04, 0x17
        /*013a*/ 	.short	(.L_24609 - .L_24608)
.L_24608:
        /*013c*/ 	.word	0x00000000
        /*0140*/ 	.short	0x0000
        /*0142*/ 	.short	0x0000
        /*0144*/ 	.byte	0x00, 0xf0, 0x21, 0x00


	//----- nvinfo : EIATTR_SPARSE_MMA_MASK
	.align		4
.L_24609:
        /*0148*/ 	.byte	0x03, 0x50
        /*014a*/ 	.short	0x0000


	//----- nvinfo : EIATTR_MAXREG_COUNT
	.align		4
        /*014c*/ 	.byte	0x03, 0x1b
        /*014e*/ 	.short	0x00ff


	//----- nvinfo : EIATTR_NUM_BARRIERS
	.align		4
        /*0150*/ 	.byte	0x02, 0x4c
        /*0152*/ 	.byte	0x01
	.zero		1


	//----- nvinfo : EIATTR_MERCURY_ISA_VERSION
	.align		4
        /*0154*/ 	.byte	0x03, 0x5f
        /*0156*/ 	.short	0x0101


	//----- nvinfo : EIATTR_COOP_GROUP_MASK_REGIDS
	.align		4
        /*0158*/ 	.byte	0x04, 0x29
        /*015a*/ 	.short	(.L_24611 - .L_24610)


	//   ....[0]....
.L_24610:
        /*015c*/ 	.word	0xffffffff


	//   ....[1]....
        /*0160*/ 	.word	0xffffffff


	//   ....[2]....
        /*0164*/ 	.word	0xffffffff


	//   ....[3]....
        /*0168*/ 	.word	0xffffffff


	//   ....[4]....
        /*016c*/ 	.word	0xffffffff


	//   ....[5]....
        /*0170*/ 	.word	0xffffffff


	//   ....[6]....
        /*0174*/ 	.word	0xffffffff


	//   ....[7]....
        /*0178*/ 	.word	0xffffffff


	//   ....[8]....
        /*017c*/ 	.word	0xffffffff


	//   ....[9]....
        /*0180*/ 	.word	0xffffffff


	//   ....[10]....
        /*0184*/ 	.word	0xffffffff


	//   ....[11]....
        /*0188*/ 	.word	0xffffffff


	//   ....[12]....
        /*018c*/ 	.word	0xffffffff


	//   ....[13]....
        /*0190*/ 	.word	0xffffffff


	//   ....[14]....
        /*0194*/ 	.word	0xffffffff


	//   ....[15]....
        /*0198*/ 	.word	0xffffffff


	//   ....[16]....
        /*019c*/ 	.word	0xffffffff


	//   ....[17]....
        /*01a0*/ 	.word	0xffffffff


	//   ....[18]....
        /*01a4*/ 	.word	0x0500000c


	//   ....[19]....
        /*01a8*/ 	.word	0x0500000c


	//   ....[20]....
        /*01ac*/ 	.word	0x0500000c


	//   ....[21]....
        /*01b0*/ 	.word	0x0500000c


	//   ....[22]....
        /*01b4*/ 	.word	0x0500000c


	//   ....[23]....
        /*01b8*/ 	.word	0x0500000c


	//   ....[24]....
        /*01bc*/ 	.word	0x0500000c


	//----- nvinfo : EIATTR_COOP_GROUP_INSTR_OFFSETS
	.align		4
.L_24611:
        /*01c0*/ 	.byte	0x04, 0x28
        /*01c2*/ 	.short	(.L_24613 - .L_24612)


	//   ....[0]....
.L_24612:
        /*01c4*/ 	.word	0x00001e90


	//   ....[1]....
        /*01c8*/ 	.word	0x00001eb0


	//   ....[2]....
        /*01cc*/ 	.word	0x00002c60


	//   ....[3]....
        /*01d0*/ 	.word	0x00002c80


	//   ....[4]....
        /*01d4*/ 	.word	0x00002eb0


	//   ....[5]....
        /*01d8*/ 	.word	0x00002ed0


	//   ....[6]....
        /*01dc*/ 	.word	0x00002ef0


	//   ....[7]....
        /*01e0*/ 	.word	0x000030a0


	//   ....[8]....
        /*01e4*/ 	.word	0x000030d0


	//   ....[9]....
        /*01e8*/ 	.word	0x000030f0


	//   ....[10]....
        /*01ec*/ 	.word	0x00003f40


	//   ....[11]....
        /*01f0*/ 	.word	0x00003fb0


	//   ....[12]....
        /*01f4*/ 	.word	0x00003fe0


	//   ....[13]....
        /*01f8*/ 	.word	0x00004060


	//   ....[14]....
        /*01fc*/ 	.word	0x000040b0


	//   ....[15]....
        /*0200*/ 	.word	0x00004100


	//   ....[16]....
        /*0204*/ 	.word	0x00004120


	//   ....[17]....
        /*0208*/ 	.word	0x00004140


	//   ....[18]....
        /*020c*/ 	.word	0x00005e40


	//   ....[19]....
        /*0210*/ 	.word	0x00005ee0


	//   ....[20]....
        /*0214*/ 	.word	0x00005f60


	//   ....[21]....
        /*0218*/ 	.word	0x00006000


	//   ....[22]....
        /*021c*/ 	.word	0x00006090


	//   ....[23]....
        /*0220*/ 	.word	0x00006130


	//   ....[24]....
        /*0224*/ 	.word	0x000061a0


	//----- nvinfo : EIATTR_EXIT_INSTR_OFFSETS
	.align		4
.L_24613:
        /*0228*/ 	.byte	0x04, 0x1c
        /*022a*/ 	.short	(.L_24615 - .L_24614)


	//   ....[0]....
.L_24614:
        /*022c*/ 	.word	0x00005bd0


	//   ....[1]....
        /*0230*/ 	.word	0x00005de0


	//----- nvinfo : EIATTR_CRS_STACK_SIZE
	.align		4
.L_24615:
        /*0234*/ 	.byte	0x04, 0x1e
        /*0236*/ 	.short	(.L_24617 - .L_24616)
.L_24616:
        /*0238*/ 	.word	0x00000000


	//----- nvinfo : EIATTR_CBANK_PARAM_SIZE
	.align		4
.L_24617:
        /*023c*/ 	.byte	0x03, 0x19
        /*023e*/ 	.short	0x007c


	//----- nvinfo : EIATTR_PARAM_CBANK
	.align		4
        /*0240*/ 	.byte	0x04, 0x0a
        /*0242*/ 	.short	(.L_24619 - .L_24618)
	.align		4
.L_24618:
        /*0244*/ 	.word	index@(.nv.constant0._ZN4vllm25paged_attention_v1_kernelI13__nv_bfloat16S1_Li64ELi8ELi128ELNS_18Fp8KVCacheDataTypeE0ELb1EEEvPT_PKS3_PKT0_S9_ifPKiSB_iPKfiiiSD_SD_iiiii)
        /*0248*/ 	.short	0x0210
        /*024a*/ 	.short	0x007c


	//----- nvinfo : EIATTR_SW_WAR
	.align		4
.L_24619:
        /*024c*/ 	.byte	0x04, 0x36
        /*024e*/ 	.short	(.L_24621 - .L_24620)
.L_24620:
        /*0250*/ 	.word	0x00000008
.L_24621:


//--------------------- .nv.info._ZN4vllm25paged_attention_v1_kernelI13__nv_bfloat16S1_Li32ELi8ELi128ELNS_18Fp8KVCacheDataTypeE0ELb1EEEvPT_PKS3_PKT0_S9_ifPKiSB_iPKfiiiSD_SD_iiiii --------------------------
	.section	.nv.info._ZN4vllm25paged_attention_v1_kernelI13__nv_bfloat16S1_Li32ELi8ELi128ELNS_18Fp8KVCacheDataTypeE0ELb1EEEvPT_PKS3_PKT0_S9_ifPKiSB_iPKfiiiSD_SD_iiiii,"",@"SHT_CUDA_INFO"
	.sectionflags	@""
	.align	4


	//----- nvinfo : EIATTR_CUDA_API_VERSION
	.align		4
        /*0000*/ 	.byte	0x04, 0x37
        /*0002*/ 	.short	(.L_24623 - .L_24622)
.L_24622:
        /*0004*/ 	.word	0x00000082


	//----- nvinfo : EIATTR_KPARAM_INFO
	.align		4
.L_24623:
        /*0008*/ 	.byte	0x04, 0x17
        /*000a*/ 	.short	(.L_24625 - .L_24624)
.L_24624:
        /*000c*/ 	.word	0x00000000
        /*0010*/ 	.short	0x0013
        /*0012*/ 	.short	0x0078
        /*0014*/ 	.byte	0x00, 0xf0, 0x11, 0x00


	//----- nvinfo : EIATTR_KPARAM_INFO
	.align		4
.L_24625:
        /*0018*/ 	.byte	0x04, 0x17
        /*001a*/ 	.short	(.L_24627 - .L_24626)
.L_24626:
        /*001c*/ 	.word	0x00000000
        /*0020*/ 	.short	0x0012
        /*0022*/ 	.short	0x0074
        /*0024*/ 	.byte	0x00, 0xf0, 0x11, 0x00


	//----- nvinfo : EIATTR_KPARAM_INFO
	.align		4
.L_24627:
        /*0028*/ 	.byte	0x04, 0x17
        /*002a*/ 	.short	(.L_24629 - .L_24628)
.L_24628:
        /*002c*/ 	.word	0x00000000
        /*0030*/ 	.short	0x0011
        /*0032*/ 	.short	0x0070
        /*0034*/ 	.byte	0x00, 0xf0, 0x11, 0x00


	//----- nvinfo : EIATTR_KPARAM_INFO
	.align		4
.L_24629:
        /*0038*/ 	.byte	0x04, 0x17
        /*003a*/ 	.short	(.L_24631 - .L_24630)
.L_24630:
        /*003c*/ 	.word	0x00000000
        /*0040*/ 	.short	0x0010
        /*0042*/ 	.short	0x006c
        /*0044*/ 	.byte	0x00, 0xf0, 0x11, 0x00


	//----- nvinfo : EIATTR_KPARAM_INFO
	.align		4
.L_24631:
        /*0048*/ 	.byte	0x04, 0x17
        /*004a*/ 	.short	(.L_24633 - .L_24632)
.L_24632:
        /*004c*/ 	.word	0x00000000
        /*0050*/ 	.short	0x000f
        /*0052*/ 	.short	0x0068
        /*0054*/ 	.byte	0x00, 0xf0, 0x11, 0x00


	//----- nvinfo : EIATTR_KPARAM_INFO
	.align		4
.L_24633:
        /*0058*/ 	.byte	0x04, 0x17
        /*005a*/ 	.short	(.L_24635 - .L_24634)
.L_24634:
        /*005c*/ 	.word	0x00000000
        /*0060*/ 	.short	0x000e
        /*0062*/ 	.short	0x0060
        /*0064*/ 	.byte	0x00, 0xf0, 0x21, 0x00


	//----- nvinfo : EIATTR_KPARAM_INFO
	.align		4
.L_24635:
        /*0068*/ 	.byte	0x04, 0x17
        /*006a*/ 	.short	(.L_24637 - .L_24636)
.L_24636:
        /*006c*/ 	.word	0x00000000
        /*0070*/ 	.short	0x000d
        /*0072*/ 	.short	0x0058
        /*0074*/ 	.byte	0x00, 0xf0, 0x21, 0x00


	//----- nvinfo : EIATTR_KPARAM_INFO
	.align		4
.L_24637:
        /*0078*/ 	.byte	0x04, 0x17
        /*007a*/ 	.short	(.L_24639 - .L_24638)
.L_24638:
        /*007c*/ 	.word	0x00000000
        /*0080*/ 	.short	0x000c
        /*0082*/ 	.short	0x0050
        /*0084*/ 	.byte	0x00, 0xf0, 0x11, 0x00


	//----- nvinfo : EIATTR_KPARAM_INFO
	.align		4
.L_24639:
        /*0088*/ 	.byte	0x04, 0x17
        /*008a*/ 	.short	(.L_24641 - .L_24640)
.L_24640:
        /*008c*/ 	.word	0x00000000
        /*0090*/ 	.short	0x000b
        /*0092*/ 	.short	0x004c
        /*0094*/ 	.byte	0x00, 0xf0, 0x11, 0x00


	//----- nvinfo : EIATTR_KPARAM_INFO
	.align		4
.L_24641:
        /*0098*/ 	.byte	0x04, 0x17
        /*009a*/ 	.short	(.L_24643 - .L_24642)
.L_24642:
        /*009c*/ 	.word	0x00000000
        /*00a0*/ 	.short	0x000a
        /*00a2*/ 	.short	0x0048
        /*00a4*/ 	.byte	0x00, 0xf0, 0x11, 0x00


	//----- nvinfo : EIATTR_KPARAM_INFO
	.align		4
.L_24643:
        /*00a8*/ 	.byte	0x04, 0x17
        /*00aa*/ 	.short	(.L_24645 - .L_24644)
.L_24644:
        /*00ac*/ 	.word	0x00000000
        /*00b0*/ 	.short	0x0009
        /*00b2*/ 	.short	0x0040
        /*00b4*/ 	.byte	0x00, 0xf0, 0x21, 0x00


	//----- nvinfo : EIATTR_KPARAM_INFO
	.align		4
.L_24645:
        /*00b8*/ 	.byte	0x04, 0x17
        /*00ba*/ 	.short	(.L_24647 - .L_24646)
.L_24646:
        /*00bc*/ 	.word	0x00000000
        /*00c0*/ 	.short	0x0008
        /*00c2*/ 	.short	0x0038
        /*00c4*/ 	.byte	0x00, 0xf0, 0x11, 0x00


	//----- nvinfo : EIATTR_KPARAM_INFO
	.align		4
.L_24647:
        /*00c8*/ 	.byte	0x04, 0x17
        /*00ca*/ 	.short	(.L_24649 - .L_24648)
.L_24648:
        /*00cc*/ 	.word	0x00000000
        /*00d0*/ 	.short	0x0007
        /*00d2*/ 	.short	0x0030
        /*00d4*/ 	.byte	0x00, 0xf0, 0x21, 0x00


	//----- nvinfo : EIATTR_KPARAM_INFO
	.align		4
.L_24649:
        /*00d8*/ 	.byte	0x04, 0x17
        /*00da*/ 	.short	(.L_24651 - .L_24650)
.L_24650:
        /*00dc*/ 	.word	0x00000000
        /*00e0*/ 	.short	0x0006
        /*00e2*/ 	.short	0x0028
        /*00e4*/ 	.byte	0x00, 0xf0, 0x21, 0x00


	//----- nvinfo : EIATTR_KPARAM_INFO
	.align		4
.L_24651:
        /*00e8*/ 	.byte	0x04, 0x17
        /*00ea*/ 	.short	(.L_24653 - .L_24652)
.L_24652:
        /*00ec*/ 	.word	0x00000000
        /*00f0*/ 	.short	0x0005
        /*00f2*/ 	.short	0x0024
        /*00f4*/ 	.byte	0x00, 0xf0, 0x11, 0x00


	//----- nvinfo : EIATTR_KPARAM_INFO
	.align		4
.L_24653:
        /*00f8*/ 	.byte	0x04, 0x17
        /*00fa*/ 	.short	(.L_24655 - .L_24654)
.L_24654:
        /*00fc*/ 	.word	0x00000000
        /*0100*/ 	.short	0x0004
        /*0102*/ 	.short	0x0020
        /*0104*/ 	.byte	0x00, 0xf0, 0x11, 0x00


	//----- nvinfo : EIATTR_KPARAM_INFO
	.align		4
.L_24655:
        /*0108*/ 	.byte	0x04, 0x17
        /*010a*/ 	.short	(.L_24657 - .L_24656)
.L_24656:
        /*010c*/ 	.word	0x00000000
        /*0110*/ 	.short	0x0003
        /*0112*/ 	.short	0x0018
        /*0114*/ 	.byte	0x00, 0xf0, 0x21, 0x00


	//----- nvinfo : EIATTR_KPARAM_INFO
	.align		4
.L_24657:
        /*0118*/ 	.byte	0x04, 0x17
        /*011a*/ 	.short	(.L_24659 - .L_24658)
.L_24658:
        /*011c*/ 	.word	0x00000000
        /*0120*/ 	.short	0x0002
        /*0122*/ 	.short	0x0010
        /*0124*/ 	.byte	0x00, 0xf0, 0x21, 0x00


	//----- nvinfo : EIATTR_KPARAM_INFO
	.align		4
.L_24659:
        /*0128*/ 	.byte	0x04, 0x17
        /*012a*/ 	.short	(.L_24661 - .L_24660)
.L_24660:
        /*012c*/ 	.word	0x00000000
        /*0130*/ 	.short	0x0001
        /*0132*/ 	.short	0x0008
        /*0134*/ 	.byte	0x00, 0xf0, 0x21, 0x00


	//----- nvinfo : EIATTR_KPARAM_INFO
	.align		4
.L_24661:
        /*0138*/ 	.byte	0x04, 0x17
        /*013a*/ 	.short	(.L_24663 - .L_24662)
.L_24662:
        /*013c*/ 	.word	0x00000000
        /*0140*/ 	.short	0x0000
        /*0142*/ 	.short	0x0000
        /*0144*/ 	.byte	0x00, 0xf0, 0x21, 0x00


	//----- nvinfo : EIATTR_SPARSE_MMA_MASK
	.align		4
.L_24663:
        /*0148*/ 	.byte	0x03, 0x50
        /*014a*/ 	.short	0x0000


	//----- nvinfo : EIATTR_MAXREG_COUNT
	.align		4
        /*014c*/ 	.byte	0x03, 0x1b
        /*014e*/ 	.short	0x00ff


	//----- nvinfo : EIATTR_NUM_BARRIERS
	.align		4
        /*0150*/ 	.byte	0x02, 0x4c
        /*0152*/ 	.byte	0x01
	.zero		1


	//----- nvinfo : EIATTR_MERCURY_ISA_VERSION
	.align		4
        /*0154*/ 	.byte	0x03, 0x5f
        /*0156*/ 	.short	0x0101


	//----- nvinfo : EIATTR_COOP_GROUP_MASK_REGIDS
	.align		4
        /*0158*/ 	.byte	0x04, 0x29
        /*015a*/ 	.short	(.L_24665 - .L_24664)


	//   ....[0]....
.L_24664:
        /*015c*/ 	.word	0xffffffff


	//   ....[1]....
        /*0160*/ 	.word	0xffffffff


	//   ....[2]....
        /*0164*/ 	.word	0xffffffff


	//   ....[3]....
        /*0168*/ 	.word	0xffffffff


	//   ....[4]....
        /*016c*/ 	.word	0xffffffff


	//   ....[5]....
        /*0170*/ 	.word	0xffffffff


	//   ....[6]....
        /*0174*/ 	.word	0xffffffff


	//   ....[7]....
        /*0178*/ 	.word	0xffffffff


	//   ....[8]....
        /*017c*/ 	.word	0xffffffff


	//   ....[9]....
        /*0180*/ 	.word	0xffffffff


	//   ....[10]....
        /*0184*/ 	.word	0xffffffff


	//   ....[11]....
        /*0188*/ 	.word	0xffffffff


	//   ....[12]....
        /*018c*/ 	.word	0xffffffff


	//   ....[13]....
        /*0190*/ 	.word	0xffffffff


	//   ....[14]....
        /*0194*/ 	.word	0xffffffff


	//   ....[15]....
        /*0198*/ 	.word	0xffffffff


	//   ....[16]....
        /*019c*/ 	.word	0xffffffff


	//   ....[17]....
        /*01a0*/ 	.word	0xffffffff


	//   ....[18]....
        /*01a4*/ 	.word	0x0500000e


	//   ....[19]....
        /*01a8*/ 	.word	0x0500000e


	//   ....[20]....
        /*01ac*/ 	.word	0x0500000e


	//   ....[21]....
        /*01b0*/ 	.word	0x0500000e


	//   ....[22]....
        /*01b4*/ 	.word	0x0500000e


	//   ....[23]....
        /*01b8*/ 	.word	0x0500000e


	//   ....[24]....
        /*01bc*/ 	.word	0x0500000e


	//----- nvinfo : EIATTR_COOP_GROUP_INSTR_OFFSETS
	.align		4
.L_24665:
        /*01c0*/ 	.byte	0x04, 0x28
        /*01c2*/ 	.short	(.L_24667 - .L_24666)


	//   ....[0]....
.L_24666:
        /*01c4*/ 	.word	0x00001800


	//   ....[1]....
        /*01c8*/ 	.word	0x00001820


	//   ....[2]....
        /*01cc*/ 	.word	0x000021e0


	//   ....[3]....
        /*01d0*/ 	.word	0x00002200


	//   ....[4]....
        /*01d4*/ 	.word	0x00002430


	//   ....[5]....
        /*01d8*/ 	.word	0x00002450


	//   ....[6]....
        /*01dc*/ 	.word	0x00002470


	//   ....[7]....
        /*01e0*/ 	.word	0x000025e0


	//   ....[8]....
        /*01e4*/ 	.word	0x00002600


	//   ....[9]....
        /*01e8*/ 	.word	0x00002640


	//   ....[10]....
        /*01ec*/ 	.word	0x000034a0


	//   ....[11]....
        /*01f0*/ 	.word	0x00003510


	//   ....[12]....
        /*01f4*/ 	.word	0x00003540


	//   ....[13]....
        /*01f8*/ 	.word	0x000035c0


	//   ....[14]....
        /*01fc*/ 	.word	0x00003610


	//   ....[15]....
        /*0200*/ 	.word	0x00003660


	//   ....[16]....
        /*0204*/ 	.word	0x00003680


	//   ....[17]....
        /*0208*/ 	.word	0x000036a0


	//   ....[18]....
        /*020c*/ 	.word	0x00004e40


	//   ....[19]....
        /*0210*/ 	.word	0x00004ec0


	//   ....[20]....
        /*0214*/ 	.word	0x00004f50


	//   ....[21]....
        /*0218*/ 	.word	0x00004fd0


	//   ....[22]....
        /*021c*/ 	.word	0x00005060


	//   ....[23]....
        /*0220*/ 	.word	0x000050f0


	//   ....[24]....
        /*0224*/ 	.word	0x00005150


	//----- nvinfo : EIATTR_EXIT_INSTR_OFFSETS
	.align		4
.L_24667:
        /*0228*/ 	.byte	0x04, 0x1c
        /*022a*/ 	.short	(.L_24669 - .L_24668)


	//   ....[0]....
.L_24668:
        /*022c*/ 	.word	0x00004c40


	//   ....[1]....
        /*0230*/ 	.word	0x00004dd0


	//----- nvinfo : EIATTR_CRS_STACK_SIZE
	.align		4
.L_24669:
        /*0234*/ 	.byte	0x04, 0x1e
        /*0236*/ 	.short	(.L_24671 - .L_24670)
.L_24670:
        /*0238*/ 	.word	0x00000000


	//----- nvinfo : EIATTR_CBANK_PARAM_SIZE
	.align		4
.L_24671:
        /*023c*/ 	.byte	0x03, 0x19
        /*023e*/ 	.short	0x007c


	//----- nvinfo : EIATTR_PARAM_CBANK
	.align		4
        /*0240*/ 	.byte	0x04, 0x0a
        /*0242*/ 	.short	(.L_24673 - .L_24672)
	.align		4
.L_24672:
        /*0244*/ 	.word	index@(.nv.constant0._ZN4vllm25paged_attention_v1_kernelI13__nv_bfloat16S1_Li32ELi8ELi128ELNS_18Fp8KVCacheDataTypeE0ELb1EEEvPT_PKS3_PKT0_S9_ifPKiSB_iPKfiiiSD_SD_iiiii)
        /*0248*/ 	.short	0x0210
        /*024a*/ 	.short	0x007c


	//----- nvinfo : EIATTR_SW_WAR
	.align		4
.L_24673:
        /*024c*/ 	.byte	0x04, 0x36
        /*024e*/ 	.short	(.L_24675 - .L_24674)
.L_24674:
        /*0250*/ 	.word	0x00000008
.L_24675:


//--------------------- .nv.info._ZN4vllm25paged_attention_v1_kernelIttLi256ELi32ELi128ELNS_18Fp8KVCacheDataTypeE0ELb0EEEvPT_PKS2_PKT0_S8_ifPKiSA_iPKfiiiSC_SC_iiiii --------------------------
	.section	.nv.info._ZN4vllm25paged_attention_v1_kernelIttLi256ELi32ELi128ELNS_18Fp8KVCacheDataTypeE0ELb0EEEvPT_PKS2_PKT0_S8_ifPKiSA_iPKfiiiSC_SC_iiiii,"",@"SHT_CUDA_INFO"
	.sectionflags	@""
	.align	4


	//----- nvinfo : EIATTR_CUDA_API_VERSION
	.align		4
        /*0000*/ 	.byte	0x04, 0x37
        /*0002*/ 	.short	(.L_24677 - .L_24676)
.L_24676:
        /*0004*/ 	.word	0x00000082


	//----- nvinfo : EIATTR_KPARAM_INFO
	.align		4
.L_24677:
        /*0008*/ 	.byte	0x04, 0x17
        /*000a*/ 	.short	(.L_24679 - .L_24678)
.L_24678:
        /*000c*/ 	.word	0x00000000
        /*0010*/ 	.short	0x0013
        /*0012*/ 	.short	0x0078
        /*0014*/ 	.byte	0x00, 0xf0, 0x11, 0x00


	//----- nvinfo : EIATTR_KPARAM_INFO
	.align		4
.L_24679:
        /*0018*/ 	.byte	0x04, 0x17
        /*001a*/ 	.short	(.L_24681 - .L_24680)
.L_24680:
        /*001c*/ 	.word	0x00000000
        /*0020*/ 	.short	0x0012
        /*0022*/ 	.short	0x0074
        /*0024*/ 	.byte	0x00, 0xf0, 0x11, 0x00


	//----- nvinfo : EIATTR_KPARAM_INFO
	.align		4
.L_24681:
        /*0028*/ 	.byte	0x04, 0x17
        /*002a*/ 	.short	(.L_24683 - .L_24682)
.L_24682:
        /*002c*/ 	.word	0x00000000
        /*0030*/ 	.short	0x0011
        /*0032*/ 	.short	0x0070
        /*0034*/ 	.byte	0x00, 0xf0, 0x11, 0x00


	//----- nvinfo : EIATTR_KPARAM_INFO
	.align		4
.L_24683:
        /*0038*/ 	.byte	0x04, 0x17
        /*003a*/ 	.short	(.L_24685 - .L_24684)
.L_24684:
        /*003c*/ 	.word	0x00000000
        /*0040*/ 	.short	0x0010
        /*0042*/ 	.short	0x006c
        /*0044*/ 	.byte	0x00, 0xf0, 0x11, 0x00


	//----- nvinfo : EIATTR_KPARAM_INFO
	.align		4
.L_24685:
        /*0048*/ 	.byte	0x04, 0x17
        /*004a*/ 	.short	(.L_24687 - .L_24686)
.L_24686:
        /*004c*/ 	.word	0x00000000
        /*0050*/ 	.short	0x000f
        /*0052*/ 	.short	0x0068
        /*0054*/ 	.byte	0x00, 0xf0, 0x11, 0x00


	//----- nvinfo : EIATTR_KPARAM_INFO
	.align		4
.L_24687:
        /*0058*/ 	.byte	0x04, 0x17
        /*005a*/ 	.short	(.L_24689 - .L_24688)
.L_24688:
        /*005c*/ 	.word	0x00000000
        /*0060*/ 	.short	0x000e
        /*0062*/ 	.short	0x0060
        /*0064*/ 	.byte	0x00, 0xf0, 0x21, 0x00


	//----- nvinfo : EIATTR_KPARAM_INFO
	.align		4
.L_24689:
        /*0068*/ 	.byte	0x04, 0x17
        /*006a*/ 	.short	(.L_24691 - .L_24690)
.L_24690:
        /*006c*/ 	.word	0x00000000
        /*0070*/ 	.short	0x000d
        /*0072*/ 	.short	0x0058
        /*0074*/ 	.byte	0x00, 0xf0, 0x21, 0x00


	//----- nvinfo : EIATTR_KPARAM_INFO
	.align		4
.L_24691:
        /*0078*/ 	.byte	0x04, 0x17
        /*007a*/ 	.short	(.L_24693 - .L_24692)
.L_24692:
        /*007c*/ 	.word	0x00000000
        /*0080*/ 	.short	0x000c
        /*0082*/ 	.short	0x0050
        /*0084*/ 	.byte	0x00, 0xf0, 0x11, 0x00


	//----- nvinfo : EIATTR_KPARAM_INFO
	.align		4
.L_24693:
        /*0088*/ 	.byte	0x04, 0x17
        /*008a*/ 	.short	(.L_24695 - .L_24694)
.L_24694:
        /*008c*/ 	.word	0x00000000
        /*0090*/ 	.short	0x000b
        /*0092*/ 	.short	0x004c
        /*0094*/ 	.byte	0x00, 0xf0, 0x11, 0x00


	//----- nvinfo : EIATTR_KPARAM_INFO
	.align		4
.L_24695:
        /*0098*/ 	.byte	0x04, 0x17
        /*009a*/ 	.short	(.L_24697 - .L_24696)
.L_24696:
        /*009c*/ 	.word	0x00000000
        /*00a0*/ 	.short	0x000a
        /*00a2*/ 	.short	0x0048
        /*00a4*/ 	.byte	0x00, 0xf0, 0x11, 0x00


	//----- nvinfo : EIATTR_KPARAM_INFO
	.align		4
.L_24697:
        /*00a8*/ 	.byte	0x04, 0x17
        /*00aa*/ 	.short	(.L_24699 - .L_24698)
.L_24698:
        /*00ac*/ 	.word	0x00000000
        /*00b0*/ 	.short	0x0009
        /*00b2*/ 	.short	0x0040
        /*00b4*/ 	.byte	0x00, 0xf0, 0x21, 0x00


	//----- nvinfo : EIATTR_KPARAM_INFO
	.align		4
.L_24699:
        /*00b8*/ 	.byte	0x04, 0x17
        /*00ba*/ 	.short	(.L_24701 - .L_24700)
.L_24700:
        /*00bc*/ 	.word	0x00000000
        /*00c0*/ 	.short	0x0008
        /*00c2*/ 	.short	0x0038
        /*00c4*/ 	.byte	0x00, 0xf0, 0x11, 0x00


	//----- nvinfo : EIATTR_KPARAM_INFO
	.align		4
.L_24701:
        /*00c8*/ 	.byte	0x04, 0x17
        /*00ca*/ 	.short	(.L_24703 - .L_24702)
.L_24702:
        /*00cc*/ 	.word	0x00000000
        /*00d0*/ 	.short	0x0007
        /*00d2*/ 	.short	0x0030
        /*00d4*/ 	.byte	0x00, 0xf0, 0x21, 0x00


	//----- nvinfo : EIATTR_KPARAM_INFO
	.align		4
.L_24703:
        /*00d8*/ 	.byte	0x04, 0x17
        /*00da*/ 	.short	(.L_24705 - .L_24704)
.L_24704:
        /*00dc*/ 	.word	0x00000000
        /*00e0*/ 	.short	0x0006
        /*00e2*/ 	.short	0x0028
        /*00e4*/ 	.byte	0x00, 0xf0, 0x21, 0x00


	//----- nvinfo : EIATTR_KPARAM_INFO
	.align		4
.L_24705:
        /*00e8*/ 	.byte	0x04, 0x17
        /*00ea*/ 	.short	(.L_24707 - .L_24706)
.L_24706:
        /*00ec*/ 	.word	0x00000000
        /*00f0*/ 	.short	0x0005
        /*00f2*/ 	.short	0x0024
        /*00f4*/ 	.byte	0x00, 0xf0, 0x11, 0x00


	//----- nvinfo : EIATTR_KPARAM_INFO
	.align		4
.L_24707:
        /*00f8*/ 	.byte	0x04, 0x17
        /*00fa*/ 	.short	(.L_24709 - .L_24708)
.L_24708:
        /*00fc*/ 	.word	0x00000000
        /*0100*/ 	.short	0x0004
        /*0102*/ 	.short	0x0020
        /*0104*/ 	.byte	0x00, 0xf0, 0x11, 0x00


	//----- nvinfo : EIATTR_KPARAM_INFO
	.align		4
.L_24709:
        /*0108*/ 	.byte	0x04, 0x17
        /*010a*/ 	.short	(.L_24711 - .L_24710)
.L_24710:
        /*010c*/ 	.word	0x00000000
        /*0110*/ 	.short	0x0003
        /*0112*/ 	.short	0x0018
        /*0114*/ 	.byte	0x00, 0xf0, 0x21, 0x00


	//----- nvinfo : EIATTR_KPARAM_INFO
	.align		4
.L_24711:
        /*0118*/ 	.byte	0x04, 0x17
        /*011a*/ 	.short	(.L_24713 - .L_24712)
.L_24712:
        /*011c*/ 	.word	0x00000000
        /*0120*/ 	.short	0x0002
        /*0122*/ 	.short	0x0010
        /*0124*/ 	.byte	0x00, 0xf0, 0x21, 0x00


	//----- nvinfo : EIATTR_KPARAM_INFO
	.align		4
.L_24713:
        /*0128*/ 	.byte	0x04, 0x17
        /*012a*/ 	.short	(.L_24715 - .L_24714)
.L_24714:
        /*012c*/ 	.word	0x00000000
        /*0130*/ 	.short	0x0001
        /*0132*/ 	.short	0x0008
        /*0134*/ 	.byte	0x00, 0xf0, 0x21, 0x00


	//----- nvinfo : EIATTR_KPARAM_INFO
	.align		4
.L_24715:
        /*0138*/ 	.byte	0x04, 0x17
        /*013a*/ 	.short	(.L_24717 - .L_24716)
.L_24716:
        /*013c*/ 	.word	0x00000000
        /*0140*/ 	.short	0x0000
        /*0142*/ 	.short	0x0000
        /*0144*/ 	.byte	0x00, 0xf0, 0x21, 0x00


	//----- nvinfo : EIATTR_SPARSE_MMA_MASK
	.align		4
.L_24717:
        /*0148*/ 	.byte	0x03, 0x50
        /*014a*/ 	.short	0x0000


	//----- nvinfo : EIATTR_MAXREG_COUNT
	.align		4
        /*014c*/ 	.byte	0x03, 0x1b
        /*014e*/ 	.short	0x00ff


	//----- nvinfo : EIATTR_NUM_BARRIERS
	.align		4
        /*0150*/ 	.byte	0x02, 0x4c
        /*0152*/ 	.byte	0x01
	.zero		1


	//----- nvinfo : EIATTR_MERCURY_ISA_VERSION
	.align		4
        /*0154*/ 	.byte	0x03, 0x5f
        /*0156*/ 	.short	0x0101


	//----- nvinfo : EIATTR_COOP_GROUP_MASK_REGIDS
	.align		4
        /*0158*/ 	.byte	0x04, 0x29
        /*015a*/ 	.short	(.L_24719 - .L_24718)


	//   ....[0]....
.L_24718:
        /*015c*/ 	.word	0xffffffff


	//   ....[1]....
        /*0160*/ 	.word	0xffffffff


	//   ....[2]....
        /*0164*/ 	.word	0xffffffff


	//   ....[3]....
        /*0168*/ 	.word	0xffffffff


	//   ....[4]....
        /*016c*/ 	.word	0xffffffff


	//   ....[5]....
        /*0170*/ 	.word	0xffffffff


	//   ....[6]....
        /*0174*/ 	.word	0xffffffff


	//   ....[7]....
        /*0178*/ 	.word	0xffffffff


	//   ....[8]....
        /*017c*/ 	.word	0xffffffff


	//   ....[9]....
        /*0180*/ 	.word	0xffffffff


	//   ....[10]....
        /*0184*/ 	.word	0xffffffff


	//   ....[11]....
        /*0188*/ 	.word	0xffffffff


	//   ....[12]....
        /*018c*/ 	.word	0xffffffff


	//   ....[13]....
        /*0190*/ 	.word	0xffffffff


	//   ....[14]....
        /*0194*/ 	.word	0xffffffff


	//   ....[15]....
        /*0198*/ 	.word	0xffffffff


	//   ....[16]....
        /*019c*/ 	.word	0xffffffff


	//   ....[17]....
        /*01a0*/ 	.word	0xffffffff


	//   ....[18]....
        /*01a4*/ 	.word	0xffffffff


	//   ....[19]....
        /*01a8*/ 	.word	0xffffffff


	//   ....[20]....
        /*01ac*/ 	.word	0xffffffff


	//   ....[21]....
        /*01b0*/ 	.word	0xffffffff


	//   ....[22]....
        /*01b4*/ 	.word	0xffffffff


	//   ....[23]....
        /*01b8*/ 	.word	0xffffffff


	//   ....[24]....
        /*01bc*/ 	.word	0xffffffff


	//   ....[25]....
        /*01c0*/ 	.word	0xffffffff


	//   ....[26]....
        /*01c4*/ 	.word	0xffffffff


	//   ....[27]....
        /*01c8*/ 	.word	0xffffffff


	//   ....[28]....
        /*01cc*/ 	.word	0xffffffff


	//   ....[29]....
        /*01d0*/ 	.word	0xffffffff


	//   ....[30]....
        /*01d4*/ 	.word	0xffffffff


	//   ....[31]....
        /*01d8*/ 	.word	0xffffffff


	//   ....[32]....
        /*01dc*/ 	.word	0xffffffff


	//   ....[33]....
        /*01e0*/ 	.word	0xffffffff


	//   ....[34]....
        /*01e4*/ 	.word	0xffffffff


	//   ....[35]....
        /*01e8*/ 	.word	0xffffffff


	//   ....[36]....
        /*01ec*/ 	.word	0xffffffff


	//   ....[37]....
        /*01f0*/ 	.word	0xffffffff


	//   ....[38]....
        /*01f4*/ 	.word	0xffffffff


	//   ....[39]....
        /*01f8*/ 	.word	0xffffffff


	//   ....[40]....
        /*01fc*/ 	.word	0xffffffff


	//   ....[41]....
        /*0200*/ 	.word	0xffffffff


	//   ....[42]....
        /*0204*/ 	.word	0xffffffff


	//   ....[43]....
        /*0208*/ 	.word	0xffffffff


	//   ....[44]....
        /*020c*/ 	.word	0xffffffff


	//   ....[45]....
        /*0210*/ 	.word	0xffffffff


	//   ....[46]....
        /*0214*/ 	.word	0xffffffff


	//   ....[47]....
        /*0218*/ 	.word	0xffffffff


	//   ....[48]....
        /*021c*/ 	.word	0xffffffff


	//   ....[49]....
        /*0220*/ 	.word	0xffffffff


	//   ....[50]....
        /*0224*/ 	.word	0xffffffff


	//   ....[51]....
        /*0228*/ 	.word	0xffffffff


	//   ....[52]....
        /*022c*/ 	.word	0xffffffff


	//   ....[53]....
        /*0230*/ 	.word	0xffffffff


	//   ....[54]....
        /*0234*/ 	.word	0xffffffff


	//   ....[55]....
        /*0238*/ 	.word	0xffffffff


	//   ....[56]....
        /*023c*/ 	.word	0xffffffff


	//   ....[57]....
        /*0240*/ 	.word	0xffffffff


	//   ....[58]....
        /*0244*/ 	.word	0xffffffff


	//   ....[59]....
        /*0248*/ 	.word	0xffffffff


	//   ....[60]....
        /*024c*/ 	.word	0xffffffff


	//   ....[61]....
        /*0250*/ 	.word	0xffffffff


	//   ....[62]....
        /*0254*/ 	.word	0xffffffff


	//   ....[63]....
        /*0258*/ 	.word	0xffffffff


	//   ....[64]....
        /*025c*/ 	.word	0xffffffff


	//   ....[65]....
        /*0260*/ 	.word	0xffffffff


	//   ....[66]....
        /*0264*/ 	.word	0xffffffff


	//   ....[67]....
        /*0268*/ 	.word	0xffffffff


	//   ....[68]....
        /*026c*/ 	.word	0xffffffff


	//   ....[69]....
        /*0270*/ 	.word	0xffffffff


	//   ....[70]....
        /*0274*/ 	.word	0xffffffff


	//   ....[71]....
        /*0278*/ 	.word	0xffffffff


	//   ....[72]....
        /*027c*/ 	.word	0xffffffff


	//   ....[73]....
        /*0280*/ 	.word	0xffffffff


	//   ....[74]....
        /*0284*/ 	.word	0xffffffff


	//   ....[75]....
        /*0288*/ 	.word	0xffffffff


	//   ....[76]....
        /*028c*/ 	.word	0xffffffff


	//   ....[77]....
        /*0290*/ 	.word	0xffffffff


	//   ....[78]....
        /*0294*/ 	.word	0xffffffff


	//   ....[79]....
        /*0298*/ 	.word	0xffffffff


	//----- nvinfo : EIATTR_COOP_GROUP_INSTR_OFFSETS
	.align		4
.L_24719:
        /*029c*/ 	.byte	0x04, 0x28
        /*029e*/ 	.short	(.L_24721 - .L_24720)


	//   ....[0]....
.L_24720:
        /*02a0*/ 	.word	0x000041a0


	//   ....[1]....
        /*02a4*/ 	.word	0x000041e0


	//   ....[2]....
        /*02a8*/ 	.word	0x00004240


	//   ....[3]....
        /*02ac*/ 	.word	0x000042d0


	//   ....[4]....
        /*02b0*/ 	.word	0x00004340


	//   ....[5]....
        /*02b4*/ 	.word	0x000043c0


	//   ....[6]....
        /*02b8*/ 	.word	0x000043f0


	//   ....[7]....
        /*02bc*/ 	.word	0x00004430


	//   ....[8]....
        /*02c0*/ 	.word	0x00005290


	//   ....[9]....
        /*02c4*/ 	.word	0x00005310


	//   ....[10]....
        /*02c8*/ 	.word	0x00005360


	//   ....[11]....
        /*02cc*/ 	.word	0x000053b0


	//   ....[12]....
        /*02d0*/ 	.word	0x00005400


	//   ....[13]....
        /*02d4*/ 	.word	0x00005450


	//   ....[14]....
        /*02d8*/ 	.word	0x00005470


	//   ....[15]....
        /*02dc*/ 	.word	0x00005490


	//   ....[16]....
        /*02e0*/ 	.word	0x0000c120


	//   ....[17]....
        /*02e4*/ 	.word	0x0000c150


	//   ....[18]....
        /*02e8*/ 	.word	0x0000c160


	//   ....[19]....
        /*02ec*/ 	.word	0x0000c170


	//   ....[20]....
        /*02f0*/ 	.word	0x0000c180


	//   ....[21]....
        /*02f4*/ 	.word	0x0000c190


	//   ....[22]....
        /*02f8*/ 	.word	0x0000c1b0


	//   ....[23]....
        /*02fc*/ 	.word	0x0000c1d0


	//   ....[24]....
        /*0300*/ 	.word	0x0000c1f0


	//   ....[25]....
        /*0304*/ 	.word	0x0000c210


	//   ....[26]....
        /*0308*/ 	.word	0x0000c230


	//   ....[27]....
        /*030c*/ 	.word	0x0000c250


	//   ....[28]....
        /*0310*/ 	.word	0x0000c260


	//   ....[29]....
        /*0314*/ 	.word	0x0000c280


	//   ....[30]....
        /*0318*/ 	.word	0x0000c2a0


	//   ....[31]....
        /*031c*/ 	.word	0x0000c2c0


	//   ....[32]....
        /*0320*/ 	.word	0x0000c2e0


	//   ....[33]....
        /*0324*/ 	.word	0x0000c320


	//   ....[34]....
        /*0328*/ 	.word	0x0000c350


	//   ....[35]....
        /*032c*/ 	.word	0x0000c370


	//   ....[36]....
        /*0330*/ 	.word	0x0000c390


	//   ....[37]....
        /*0334*/ 	.word	0x0000c3b0


	//   ....[38]....
        /*0338*/ 	.word	0x0000c3c0


	//   ....[39]....
        /*033c*/ 	.word	0x0000c3e0


	//   ....[40]....
        /*0340*/ 	.word	0x0000c400


	//   ....[41]....
        /*0344*/ 	.word	0x0000c430


	//   ....[42]....
        /*0348*/ 	.word	0x0000c450


	//   ....[43]....
        /*034c*/ 	.word	0x0000c470


	//   ....[44]....
        /*0350*/ 	.word	0x0000c490


	//   ....[45]....
        /*0354*/ 	.word	0x0000c4b0


	//   ....[46]....
        /*0358*/ 	.word	0x0000c4d0


	//   ....[47]....
        /*035c*/ 	.word	0x0000c4f0


	//   ....[48]....
        /*0360*/ 	.word	0x0000c510


	//   ....[49]....
        /*0364*/ 	.word	0x0000c540


	//   ....[50]....
        /*0368*/ 	.word	0x0000c560


	//   ....[51]....
        /*036c*/ 	.word	0x0000c580


	//   ....[52]....
        /*0370*/ 	.word	0x0000c5a0


	//   ....[53]....
        /*0374*/ 	.word	0x0000c5c0


	//   ....[54]....
        /*0378*/ 	.word	0x0000c5e0


	//   ....[55]....
        /*037c*/ 	.word	0x0000c600


	//   ....[56]....
        /*0380*/ 	.word	0x0000c630


	//   ....[57]....
        /*0384*/ 	.word	0x0000c660


	//   ....[58]....
        /*0388*/ 	.word	0x0000c690


	//   ....[59]....
        /*038c*/ 	.word	0x0000c6b0


	//   ....[60]....
        /*0390*/ 	.word	0x0000c6d0


	//   ....[61]....
        /*0394*/ 	.word	0x0000c6f0


	//   ....[62]....
        /*0398*/ 	.word	0x0000c710


	//   ....[63]....
        /*039c*/ 	.word	0x0000c730


	//   ....[64]....
        /*03a0*/ 	.word	0x0000c750


	//   ....[65]....
        /*03a4*/ 	.word	0x0000c770


	//   ....[66]....
        /*03a8*/ 	.word	0x0000c790


	//   ....[67]....
        /*03ac*/ 	.word	0x0000c7b0


	//   ....[68]....
        /*03b0*/ 	.word	0x0000c7d0


	//   ....[69]....
        /*03b4*/ 	.word	0x0000c7f0


	//   ....[70]....
        /*03b8*/ 	.word	0x0000c810


	//   ....[71]....
        /*03bc*/ 	.word	0x0000c830


	//   ....[72]....
        /*03c0*/ 	.word	0x0000c850


	//   ....[73]....
        /*03c4*/ 	.word	0x0000c870


	//   ....[74]....
        /*03c8*/ 	.word	0x0000c890


	//   ....[75]....
        /*03cc*/ 	.word	0x0000c8b0


	//   ....[76]....
        /*03d0*/ 	.word	0x0000c8d0


	//   ....[77]....
        /*03d4*/ 	.word	0x0000c8f0


	//   ....[78]....
        /*03d8*/ 	.word	0x0000c910


	//   ....[79]....
        /*03dc*/ 	.word	0x0000c930


	//----- nvinfo : EIATTR_EXIT_INSTR_OFFSETS
	.align		4
.L_24721:
        /*03e0*/ 	.byte	0x04, 0x1c
        /*03e2*/ 	.short	(.L_24723 - .L_24722)


	//   ....[0]....
.L_24722:
        /*03e4*/ 	.word	0x0000d920


	//   ....[1]....
        /*03e8*/ 	.word	0x0000d9a0


	//   ....[2]....
        /*03ec*/ 	.word	0x0000e890


	//----- nvinfo : EIATTR_CRS_STACK_SIZE
	.align		4
.L_24723:
        /*03f0*/ 	.byte	0x04, 0x1e
        /*03f2*/ 	.short	(.L_24725 - .L_24724)
.L_24724:
        /*03f4*/ 	.word	0x00000000


	//----- nvinfo : EIATTR_CBANK_PARAM_SIZE
	.align		4
.L_24725:
        /*03f8*/ 	.byte	0x03, 0x19
        /*03fa*/ 	.short	0x007c


	//----- nvinfo : EIATTR_PARAM_CBANK
	.align		4
        /*03fc*/ 	.byte	0x04, 0x0a
        /*03fe*/ 	.short	(.L_24727 - .L_24726)
	.align		4
.L_24726:
        /*0400*/ 	.word	index@(.nv.constant0._ZN4vllm25paged_attention_v1_kernelIttLi256ELi32ELi128ELNS_18Fp8KVCacheDataTypeE0ELb0EEEvPT_PKS2_PKT0_S8_ifPKiSA_iPKfiiiSC_SC_iiiii)
        /*0404*/ 	.short	0x0210
        /*0406*/ 	.short	0x007c


	//----- nvinfo : EIATTR_SW_WAR
	.align		4
.L_24727:
        /*0408*/ 	.byte	0x04, 0x36
        /*040a*/ 	.short	(.L_24729 - .L_24728)
.L_24728:
        /*040c*/ 	.word	0x00000008
.L_24729:


//--------------------- .nv.info._ZN4vllm25paged_attention_v1_kernelIttLi192ELi32ELi128ELNS_18Fp8KVCacheDataTypeE0ELb0EEEvPT_PKS2_PKT0_S8_ifPKiSA_iPKfiiiSC_SC_iiiii --------------------------
	.section	.nv.info._ZN4vllm25paged_attention_v1_kernelIttLi192ELi32ELi128ELNS_18Fp8KVCacheDataTypeE0ELb0EEEvPT_PKS2_PKT0_S8_ifPKiSA_iPKfiiiSC_SC_iiiii,"",@"SHT_CUDA_INFO"
	.sectionflags	@""
	.align	4


	//----- nvinfo : EIATTR_CUDA_API_VERSION
	.align		4
        /*0000*/ 	.byte	0x04, 0x37
        /*0002*/ 	.short	(.L_24731 - .L_24730)
.L_24730:
        /*0004*/ 	.word	0x00000082


	//----- nvinfo : EIATTR_KPARAM_INFO
	.align		4
.L_24731:
        /*0008*/ 	.byte	0x04, 0x17
        /*000a*/ 	.short	(.L_24733 - .L_24732)
.L_24732:
        /*000c*/ 	.word	0x00000000
        /*0010*/ 	.short	0x0013
        /*0012*/ 	.short	0x0078
        /*0014*/ 	.byte	0x00, 0xf0, 0x11, 0x00


	//----- nvinfo : EIATTR_KPARAM_INFO
	.align		4
.L_24733:
        /*0018*/ 	.byte	0x04, 0x17
        /*001a*/ 	.short	(.L_24735 - .L_24734)
.L_24734:
        /*001c*/ 	.word	0x00000000
        /*0020*/ 	.short	0x0012
        /*0022*/ 	.short	0x0074
        /*0024*/ 	.byte	0x00, 0xf0, 0x11, 0x00


	//----- nvinfo : EIATTR_KPARAM_INFO
	.align		4
.L_24735:
        /*0028*/ 	.byte	0x04, 0x17
        /*002a*/ 	.short	(.L_24737 - .L_24736)
.L_24736:
        /*002c*/ 	.word	0x00000000
        /*0030*/ 	.short	0x0011
        /*0032*/ 	.short	0x0070
        /*0034*/ 	.byte	0x00, 0xf0, 0x11, 0x00


	//----- nvinfo : EIATTR_KPARAM_INFO
	.align		4
.L_24737:
        /*0038*/ 	.byte	0x04, 0x17
        /*003a*/ 	.short	(.L_24739 - .L_24738)
.L_24738:
        /*003c*/ 	.word	0x00000000
        /*0040*/ 	.short	0x0010
        /*0042*/ 	.short	0x006c
        /*0044*/ 	.byte	0x00, 0xf0, 0x11, 0x00


	//----- nvinfo : EIATTR_KPARAM_INFO
	.align		4
.L_24739:
        /*0048*/ 	.byte	0x04, 0x17
        /*004a*/ 	.short	(.L_24741 - .L_24740)
.L_24740:
        /*004c*/ 	.word	0x00000000
        /*0050*/ 	.short	0x000f
        /*0052*/ 	.short	0x0068
        /*0054*/ 	.byte	0x00, 0xf0, 0x11, 0x00


	//----- nvinfo : EIATTR_KPARAM_INFO
	.align		4
.L_24741:
        /*0058*/ 	.byte	0x04, 0x17
        /*005a*/ 	.short	(.L_24743 - .L_24742)
.L_24742:
        /*005c*/ 	.word	0x00000000
        /*0060*/ 	.short	0x000e
        /*0062*/ 	.short	0x0060
        /*0064*/ 	.byte	0x00, 0xf0, 0x21, 0x00


	//----- nvinfo : EIATTR_KPARAM_INFO
	.align		4
.L_24743:
        /*0068*/ 	.byte	0x04, 0x17
        /*006a*/ 	.short	(.L_24745 - .L_24744)
.L_24744:
        /*006c*/ 	.word	0x00000000
        /*0070*/ 	.short	0x000d
        /*0072*/ 	.short	0x0058
        /*0074*/ 	.byte	0x00, 0xf0, 0x21, 0x00


	//----- nvinfo : EIATTR_KPARAM_INFO
	.align		4
.L_24745:
        /*0078*/ 	.byte	0x04, 0x17
        /*007a*/ 	.short	(.L_24747 - .L_24746)
.L_24746:
        /*007c*/ 	.word	0x00000000
        /*0080*/ 	.short	0x000c
        /*0082*/ 	.short	0x0050
        /*0084*/ 	.byte	0x00, 0xf0, 0x11, 0x00


	//----- nvinfo : EIATTR_KPARAM_INFO
	.align		4
.L_24747:
        /*0088*/ 	.byte	0x04, 0x17
        /*008a*/ 	.short	(.L_24749 - .L_24748)
.L_24748:
        /*008c*/ 	.word	0x00000000
        /*0090*/ 	.short	0x000b
        /*0092*/ 	.short	0x004c
        /*0094*/ 	.byte	0x00, 0xf0, 0x11, 0x00


	//----- nvinfo : EIATTR_KPARAM_INFO
	.align		4
.L_24749:
        /*0098*/ 	.byte	0x04, 0x17
        /*009a*/ 	.short	(.L_24751 - .L_24750)
.L_24750:
        /*009c*/ 	.word	0x00000000
        /*00a0*/ 	.short	0x000a
        /*00a2*/ 	.short	0x0048
        /*00a4*/ 	.byte	0x00, 0xf0, 0x11, 0x00


	//----- nvinfo : EIATTR_KPARAM_INFO
	.align		4
.L_24751:
        /*00a8*/ 	.byte	0x04, 0x17
        /*00aa*/ 	.short	(.L_24753 - .L_24752)
.L_24752:
        /*00ac*/ 	.word	0x00000000
        /*00b0*/ 	.short	0x0009
        /*00b2*/ 	.short	0x0040
        /*00b4*/ 	.byte	0x00, 0xf0, 0x21, 0x00


	//----- nvinfo : EIATTR_KPARAM_INFO
	.align		4
.L_24753:
        /*00b8*/ 	.byte	0x04, 0x17
        /*00ba*/ 	.short	(.L_24755 - .L_24754)
.L_24754:
        /*00bc*/ 	.word	0x00000000
        /*00c0*/ 	.short	0x0008
        /*00c2*/ 	.short	0x0038
        /*00c4*/ 	.byte	0x00, 0xf0, 0x11, 0x00


	//----- nvinfo : EIATTR_KPARAM_INFO
	.align		4
.L_24755:
        /*00c8*/ 	.byte	0x04, 0x17
        /*00ca*/ 	.short	(.L_24757 - .L_24756)
.L_24756:
        /*00cc*/ 	.word	0x00000000
        /*00d0*/ 	.short	0x0007
        /*00d2*/ 	.short	0x0030
        /*00d4*/ 	.byte	0x00, 0xf0, 0x21, 0x00


	//----- nvinfo : EIATTR_KPARAM_INFO
	.align		4
.L_24757:
        /*00d8*/ 	.byte	0x04, 0x17
        /*00da*/ 	.short	(.L_24759 - .L_24758)
.L_24758:
        /*00dc*/ 	.word	0x00000000
        /*00e0*/ 	.short	0x0006
        /*00e2*/ 	.short	0x0028
        /*00e4*/ 	.byte	0x00, 0xf0, 0x21, 0x00


	//----- nvinfo : EIATTR_KPARAM_INFO
	.align		4
.L_24759:
        /*00e8*/ 	.byte	0x04, 0x17
        /*00ea*/ 	.short	(.L_24761 - .L_24760)
.L_24760:
        /*00ec*/ 	.word	0x00000000
        /*00f0*/ 	.short	0x0005
        /*00f2*/ 	.short	0x0024
        /*00f4*/ 	.byte	0x00, 0xf0, 0x11, 0x00


	//----- nvinfo : EIATTR_KPARAM_INFO
	.align		4
.L_24761:
        /*00f8*/ 	.byte	0x04, 0x17
        /*00fa*/ 	.short	(.L_24763 - .L_24762)
.L_24762:
        /*00fc*/ 	.word	0x00000000
        /*0100*/ 	.short	0x0004
        /*0102*/ 	.short	0x0020
        /*0104*/ 	.byte	0x00, 0xf0, 0x11, 0x00


	//----- nvinfo : EIATTR_KPARAM_INFO
	.align		4
.L_24763:
        /*0108*/ 	.byte	0x04, 0x17
        /*010a*/ 	.short	(.L_24765 - .L_24764)
.L_24764:
        /*010c*/ 	.word	0x00000000
        /*0110*/ 	.short	0x0003
        /*0112*/ 	.short	0x0018
        /*0114*/ 	.byte	0x00, 0xf0, 0x21, 0x00


	//----- nvinfo : EIATTR_KPARAM_INFO
	.align		4
.L_24765:
        /*0118*/ 	.byte	0x04, 0x17
        /*011a*/ 	.short	(.L_24767 - .L_24766)
.L_24766:
        /*011c*/ 	.word	0x00000000
        /*0120*/ 	.short	0x0002
        /*0122*/ 	.short	0x0010
        /*0124*/ 	.byte	0x00, 0xf0, 0x21, 0x00


	//----- nvinfo : EIATTR_KPARAM_INFO
	.align		4
.L_24767:
        /*0128*/ 	.byte	0x04, 0x17
        /*012a*/ 	.short	(.L_24769 - .L_24768)
.L_24768:
        /*012c*/ 	.word	0x00000000
        /*0130*/ 	.short	0x0001
        /*0132*/ 	.short	0x0008
        /*0134*/ 	.byte	0x00, 0xf0, 0x21, 0x00


	//----- nvinfo : EIATTR_KPARAM_INFO
	.align		4
.L_24769:
        /*0138*/ 	.byte	0x04, 0x17
        /*013a*/ 	.short	(.L_24771 - .L_24770)
.L_24770:
        /*013c*/ 	.word	0x00000000
        /*0140*/ 	.short	0x0000
        /*0142*/ 	.short	0x0000
        /*0144*/ 	.byte	0x00, 0xf0, 0x21, 0x00


	//----- nvinfo : EIATTR_SPARSE_MMA_MASK
	.align		4
.L_24771:
        /*0148*/ 	.byte	0x03, 0x50
        /*014a*/ 	.short	0x0000


	//----- nvinfo : EIATTR_MAXREG_COUNT
	.align		4
        /*014c*/ 	.byte	0x03, 0x1b
        /*014e*/ 	.short	0x00ff


	//----- nvinfo : EIATTR_NUM_BARRIERS
	.align		4
        /*0150*/ 	.byte	0x02, 0x4c
        /*0152*/ 	.byte	0x01
	.zero		1


	//----- nvinfo : EIATTR_MERCURY_ISA_VERSION
	.align		4
        /*0154*/ 	.byte	0x03, 0x5f
        /*0156*/ 	.short	0x0101


	//----- nvinfo : EIATTR_COOP_GROUP_MASK_REGIDS
	.align		4
        /*0158*/ 	.byte	0x04, 0x29
        /*015a*/ 	.short	(.L_24773 - .L_24772)


	//   ....[0]....
.L_24772:
        /*015c*/ 	.word	0xffffffff


	//   ....[1]....
        /*0160*/ 	.word	0xffffffff


	//   ....[2]....
        /*0164*/ 	.word	0xffffffff


	//   ....[3]....
        /*0168*/ 	.word	0xffffffff


	//   ....[4]....
        /*016c*/ 	.word	0xffffffff


	//   ....[5]....
        /*0170*/ 	.word	0xffffffff


	//   ....[6]....
        /*0174*/ 	.word	0xffffffff


	//   ....[7]....
        /*0178*/ 	.word	0xffffffff


	//   ....[8]....
        /*017c*/ 	.word	0xffffffff


	//   ....[9]....
        /*0180*/ 	.word	0xffffffff


	//   ....[10]....
        /*0184*/ 	.word	0xffffffff


	//   ....[11]....
        /*0188*/ 	.word	0xffffffff


	//   ....[12]....
        /*018c*/ 	.word	0xffffffff


	//   ....[13]....
        /*0190*/ 	.word	0xffffffff


	//   ....[14]....
        /*0194*/ 	.word	0xffffffff


	//   ....[15]....
        /*0198*/ 	.word	0xffffffff


	//   ....[16]....
        /*019c*/ 	.word	0xffffffff


	//   ....[17]....
        /*01a0*/ 	.word	0xffffffff


	//   ....[18]....
        /*01a4*/ 	.word	0xffffffff


	//   ....[19]....
        /*01a8*/ 	.word	0xffffffff


	//   ....[20]....
        /*01ac*/ 	.word	0xffffffff


	//   ....[21]....
        /*01b0*/ 	.word	0xffffffff


	//   ....[22]....
        /*01b4*/ 	.word	0xffffffff


	//   ....[23]....
        /*01b8*/ 	.word	0xffffffff


	//   ....[24]....
        /*01bc*/ 	.word	0xffffffff


	//   ....[25]....
        /*01c0*/ 	.word	0xffffffff


	//   ....[26]....
        /*01c4*/ 	.word	0xffffffff


	//   ....[27]....
        /*01c8*/ 	.word	0xffffffff


	//   ....[28]....
        /*01cc*/ 	.word	0xffffffff


	//   ....[29]....
        /*01d0*/ 	.word	0xffffffff


	//   ....[30]....
        /*01d4*/ 	.word	0xffffffff


	//   ....[31]....
        /*01d8*/ 	.word	0xffffffff


	//   ....[32]....
        /*01dc*/ 	.word	0xffffffff


	//   ....[33]....
        /*01e0*/ 	.word	0xffffffff


	//   ....[34]....
        /*01e4*/ 	.word	0xffffffff


	//   ....[35]....
        /*01e8*/ 	.word	0xffffffff


	//   ....[36]....
        /*01ec*/ 	.word	0xffffffff


	//   ....[37]....
        /*01f0*/ 	.word	0xffffffff


	//   ....[38]....
        /*01f4*/ 	.word	0xffffffff


	//   ....[39]....
        /*01f8*/ 	.word	0xffffffff


	//   ....[40]....
        /*01fc*/ 	.word	0xffffffff


	//   ....[41]....
        /*0200*/ 	.word	0xffffffff


	//   ....[42]....
        /*0204*/ 	.word	0xffffffff


	//   ....[43]....
        /*0208*/ 	.word	0xffffffff


	//   ....[44]....
        /*020c*/ 	.word	0xffffffff


	//   ....[45]....
        /*0210*/ 	.word	0xffffffff


	//   ....[46]....
        /*0214*/ 	.word	0xffffffff


	//   ....[47]....
        /*0218*/ 	.word	0xffffffff


	//   ....[48]....
        /*021c*/ 	.word	0xffffffff


	//   ....[49]....
        /*0220*/ 	.word	0xffffffff


	//   ....[50]....
        /*0224*/ 	.word	0xffffffff


	//   ....[51]....
        /*0228*/ 	.word	0xffffffff


	//   ....[52]....
        /*022c*/ 	.word	0xffffffff


	//   ....[53]....
        /*0230*/ 	.word	0xffffffff


	//   ....[54]....
        /*0234*/ 	.word	0xffffffff


	//   ....[55]....
        /*0238*/ 	.word	0xffffffff


	//   ....[56]....
        /*023c*/ 	.word	0xffffffff


	//   ....[57]....
        /*0240*/ 	.word	0xffffffff


	//   ....[58]....
        /*0244*/ 	.word	0xffffffff


	//   ....[59]....
        /*0248*/ 	.word	0xffffffff


	//   ....[60]....
        /*024c*/ 	.word	0xffffffff


	//   ....[61]....
        /*0250*/ 	.word	0xffffffff


	//   ....[62]....
        /*0254*/ 	.word	0xffffffff


	//   ....[63]....
        /*0258*/ 	.word	0xffffffff


	//----- nvinfo : EIATTR_COOP_GROUP_INSTR_OFFSETS
	.align		4
.L_24773:
        /*025c*/ 	.byte	0x04, 0x28
        /*025e*/ 	.short	(.L_24775 - .L_24774)


	//   ....[0]....
.L_24774:
        /*0260*/ 	.word	0x00003440


	//   ....[1]....
        /*0264*/ 	.word	0x00003480


	//   ....[2]....
        /*0268*/ 	.word	0x00003500


	//   ....[3]....
        /*026c*/ 	.word	0x00003550


	//   ....[4]....
        /*0270*/ 	.word	0x000035b0


	//   ....[5]....
        /*0274*/ 	.word	0x000036a0


	//   ....[6]....
        /*0278*/ 	.word	0x000036d0


	//   ....[7]....
        /*027c*/ 	.word	0x000036f0


	//   ....[8]....
        /*0280*/ 	.word	0x00004530


	//   ....[9]....
        /*0284*/ 	.word	0x000045a0


	//   ....[10]....
        /*0288*/ 	.word	0x000045d0


	//   ....[11]....
        /*028c*/ 	.word	0x00004650


	//   ....[12]....
        /*0290*/ 	.word	0x000046a0


	//   ....[13]....
        /*0294*/ 	.word	0x000046f0


	//   ....[14]....
        /*0298*/ 	.word	0x00004710


	//   ....[15]....
        /*029c*/ 	.word	0x00004730


	//   ....[16]....
        /*02a0*/ 	.word	0x00009ca0


	//   ....[17]....
        /*02a4*/ 	.word	0x00009ce0


	//   ....[18]....
        /*02a8*/ 	.word	0x00009d00


	//   ....[19]....
        /*02ac*/ 	.word	0x00009d10


	//   ....[20]....
        /*02b0*/ 	.word	0x00009d20


	//   ....[21]....
        /*02b4*/ 	.word	0x00009d30


	//   ....[22]....
        /*02b8*/ 	.word	0x00009d50


	//   ....[23]....
        /*02bc*/ 	.word	0x00009d80


	//   ....[24]....
        /*02c0*/ 	.word	0x00009da0


	//   ....[25]....
        /*02c4*/ 	.word	0x00009dc0


	//   ....[26]....
        /*02c8*/ 	.word	0x00009de0


	//   ....[27]....
        /*02cc*/ 	.word	0x00009e00


	//   ....[28]....
        /*02d0*/ 	.word	0x00009e10


	//   ....[29]....
        /*02d4*/ 	.word	0x00009e30


	//   ....[30]....
        /*02d8*/ 	.word	0x00009e50


	//   ....[31]....
        /*02dc*/ 	.word	0x00009e90


	//   ....[32]....
        /*02e0*/ 	.word	0x00009eb0


	//   ....[33]....
        /*02e4*/ 	.word	0x00009ed0


	//   ....[34]....
        /*02e8*/ 	.word	0x00009ef0


	//   ....[35]....
        /*02ec*/ 	.word	0x00009f10


	//   ....[36]....
        /*02f0*/ 	.word	0x00009f30


	//   ....[37]....
        /*02f4*/ 	.word	0x00009f40


	//   ....[38]....
        /*02f8*/ 	.word	0x00009f60


	//   ....[39]....
        /*02fc*/ 	.word	0x00009f90


	//   ....[40]....
        /*0300*/ 	.word	0x00009fc0


	//   ....[41]....
        /*0304*/ 	.word	0x00009ff0


	//   ....[42]....
        /*0308*/ 	.word	0x0000a020


	//   ....[43]....
        /*030c*/ 	.word	0x0000a050


	//   ....[44]....
        /*0310*/ 	.word	0x0000a080


	//   ....[45]....
        /*0314*/ 	.word	0x0000a0a0


	//   ....[46]....
        /*0318*/ 	.word	0x0000a0c0


	//   ....[47]....
        /*031c*/ 	.word	0x0000a0e0


	//   ....[48]....
        /*0320*/ 	.word	0x0000a100


	//   ....[49]....
        /*0324*/ 	.word	0x0000a120


	//   ....[50]....
        /*0328*/ 	.word	0x0000a140


	//   ....[51]....
        /*032c*/ 	.word	0x0000a170


	//   ....[52]....
        /*0330*/ 	.word	0x0000a1a0


	//   ....[53]....
        /*0334*/ 	.word	0x0000a1e0


	//   ....[54]....
        /*0338*/ 	.word	0x0000a210


	//   ....[55]....
        /*033c*/ 	.word	0x0000a240


	//   ....[56]....
        /*0340*/ 	.word	0x0000a260


	//   ....[57]....
        /*0344*/ 	.word	0x0000a280


	//   ....[58]....
        /*0348*/ 	.word	0x0000a2b0


	//   ....[59]....
        /*034c*/ 	.word	0x0000a2e0


	//   ....[60]....
        /*0350*/ 	.word	0x0000a320


	//   ....[61]....
        /*0354*/ 	.word	0x0000a350


	//   ....[62]....
        /*0358*/ 	.word	0x0000a390


	//   ....[63]....
        /*035c*/ 	.word	0x0000a3c0


	//----- nvinfo : EIATTR_EXIT_INSTR_OFFSETS
	.align		4
.L_24775:
        /*0360*/ 	.byte	0x04, 0x1c
        /*0362*/ 	.short	(.L_24777 - .L_24776)


	//   ....[0]....
.L_24776:
        /*0364*/ 	.word	0x0000ae40


	//   ....[1]....
        /*0368*/ 	.word	0x0000aed0


	//   ....[2]....
        /*036c*/ 	.word	0x0000b9d0


	//----- nvinfo : EIATTR_CRS_STACK_SIZE
	.align		4
.L_24777:
        /*0370*/ 	.byte	0x04, 0x1e
        /*0372*/ 	.short	(.L_24779 - .L_24778)
.L_24778:
        /*0374*/ 	.word	0x00000000


	//----- nvinfo : EIATTR_CBANK_PARAM_SIZE
	.align		4
.L_24779:
        /*0378*/ 	.byte	0x03, 0x19
        /*037a*/ 	.short	0x007c


	//----- nvinfo : EIATTR_PARAM_CBANK
	.align		4
        /*037c*/ 	.byte	0x04, 0x0a
        /*037e*/ 	.short	(.L_24781 - .L_24780)
	.align		4
.L_24780:
        /*0380*/ 	.word	index@(.nv.constant0._ZN4vllm25paged_attention_v1_kernelIttLi192ELi32ELi128ELNS_18Fp8KVCacheDataTypeE0ELb0EEEvPT_PKS2_PKT0_S8_ifPKiSA_iPKfiiiSC_SC_iiiii)
        /*0384*/ 	.short	0x0210
        /*0386*/ 	.short	0x007c


	//----- nvinfo : EIATTR_SW_WAR
	.align		4
.L_24781:
        /*0388*/ 	.byte	0x04, 0x36
        /*038a*/ 	.short	(.L_24783 - .L_24782)
.L_24782:
        /*038c*/ 	.word	0x00000008
.L_24783:


//--------------------- .nv.info._ZN4vllm25paged_attention_v1_kernelIttLi128ELi32ELi128ELNS_18Fp8KVCacheDataTypeE0ELb0EEEvPT_PKS2_PKT0_S8_ifPKiSA_iPKfiiiSC_SC_iiiii --------------------------
	.section	.nv.info._ZN4vllm25paged_attention_v1_kernelIttLi128ELi32ELi128ELNS_18Fp8KVCacheDataTypeE0ELb0EEEvPT_PKS2_PKT0_S8_ifPKiSA_iPKfiiiSC_SC_iiiii,"",@"SHT_CUDA_INFO"
	.sectionflags	@""
	.align	4


	//----- nvinfo : EIATTR_CUDA_API_VERSION
	.align		4
        /*0000*/ 	.byte	0x04, 0x37
        /*0002*/ 	.short	(.L_24785 - .L_24784)
.L_24784:
        /*0004*/ 	.word	0x00000082


	//----- nvinfo : EIATTR_KPARAM_INFO
	.align		4
.L_24785:
        /*0008*/ 	.byte	0x04, 0x17
        /*000a*/ 	.short	(.L_24787 - .L_24786)
.L_24786:
        /*000c*/ 	.word	0x00000000
        /*0010*/ 	.short	0x0013
        /*0012*/ 	.short	0x0078
        /*0014*/ 	.byte	0x00, 0xf0, 0x11, 0x00


	//----- nvinfo : EIATTR_KPARAM_INFO
	.align		4
.L_24787:
        /*0018*/ 	.byte	0x04, 0x17
        /*001a*/ 	.short	(.L_24789 - .L_24788)
.L_24788:
        /*001c*/ 	.word	0x00000000
        /*0020*/ 	.short	0x0012
        /*0022*/ 	.short	0x0074
        /*0024*/ 	.byte	0x00, 0xf0, 0x11, 0x00


	//----- nvinfo : EIATTR_KPARAM_INFO
	.align		4
.L_24789:
        /*0028*/ 	.byte	0x04, 0x17
        /*002a*/ 	.short	(.L_24791 - .L_24790)
.L_24790:
        /*002c*/ 	.word	0x00000000
        /*0030*/ 	.short	0x0011
        /*0032*/ 	.short	0x0070
        /*0034*/ 	.byte	0x00, 0xf0, 0x11, 0x00


	//----- nvinfo : EIATTR_KPARAM_INFO
	.align		4
.L_24791:
        /*0038*/ 	.byte	0x04, 0x17
        /*003a*/ 	.short	(.L_24793 - .L_24792)
.L_24792:
        /*003c*/ 	.word	0x00000000
        /*0040*/ 	.short	0x0010
        /*0042*/ 	.short	0x006c
        /*0044*/ 	.byte	0x00, 0xf0, 0x11, 0x00


	//----- nvinfo : EIATTR_KPARAM_INFO
	.align		4
.L_24793:
        /*0048*/ 	.byte	0x04, 0x17
        /*004a*/ 	.short	(.L_24795 - .L_24794)
.L_24794:
        /*004c*/ 	.word	0x00000000
        /*0050*/ 	.short	0x000f
        /*0052*/ 	.short	0x0068
        /*0054*/ 	.byte	0x00, 0xf0, 0x11, 0x00


	//----- nvinfo : EIATTR_KPARAM_INFO
	.align		4
.L_24795:
        /*0058*/ 	.byte	0x04, 0x17
        /*005a*/ 	.short	(.L_24797 - .L_24796)
.L_24796:
        /*005c*/ 	.word	0x00000000
        /*0060*/ 	.short	0x000e
        /*0062*/ 	.short	0x0060
        /*0064*/ 	.byte	0x00, 0xf0, 0x21, 0x00


	//----- nvinfo : EIATTR_KPARAM_INFO
	.align		4
.L_24797:
        /*0068*/ 	.byte	0x04, 0x17
        /*006a*/ 	.short	(.L_24799 - .L_24798)
.L_24798:
        /*006c*/ 	.word	0x00000000
        /*0070*/ 	.short	0x000d
        /*0072*/ 	.short	0x0058
        /*0074*/ 	.byte	0x00, 0xf0, 0x21, 0x00


	//----- nvinfo : EIATTR_KPARAM_INFO
	.align		4
.L_24799:
        /*0078*/ 	.byte	0x04, 0x17
        /*007a*/ 	.short	(.L_24801 - .L_24800)
.L_24800:
        /*007c*/ 	.word	0x00000000
        /*0080*/ 	.short	0x000c
        /*0082*/ 	.short	0x0050
        /*0084*/ 	.byte	0x00, 0xf0, 0x11, 0x00


	//----- nvinfo : EIATTR_KPARAM_INFO
	.align		4
.L_24801:
        /*0088*/ 	.byte	0x04, 0x17
        /*008a*/ 	.short	(.L_24803 - .L_24802)
.L_24802:
        /*008c*/ 	.word	0x00000000
        /*0090*/ 	.short	0x000b
        /*0092*/ 	.short	0x004c
        /*0094*/ 	.byte	0x00, 0xf0, 0x11, 0x00


	//----- nvinfo : EIATTR_KPARAM_INFO
	.align		4
.L_24803:
        /*0098*/ 	.byte	0x04, 0x17
        /*009a*/ 	.short	(.L_24805 - .L_24804)
.L_24804:
        /*009c*/ 	.word	0x00000000
        /*00a0*/ 	.short	0x000a
        /*00a2*/ 	.short	0x0048
        /*00a4*/ 	.byte	0x00, 0xf0, 0x11, 0x00


	//----- nvinfo : EIATTR_KPARAM_INFO
	.align		4
.L_24805:
        /*00a8*/ 	.byte	0x04, 0x17
        /*00aa*/ 	.short	(.L_24807 - .L_24806)
.L_24806:
        /*00ac*/ 	.word	0x00000000
        /*00b0*/ 	.short	0x0009
        /*00b2*/ 	.short	0x0040
        /*00b4*/ 	.byte	0x00, 0xf0, 0x21, 0x00


	//----- nvinfo : EIATTR_KPARAM_INFO
	.align		4
.L_24807:
        /*00b8*/ 	.byte	0x04, 0x17
        /*00ba*/ 	.short	(.L_24809 - .L_24808)
.L_24808:
        /*00bc*/ 	.word	0x00000000
        /*00c0*/ 	.short	0x0008
        /*00c2*/ 	.short	0x0038
        /*00c4*/ 	.byte	0x00, 0xf0, 0x11, 0x00


	//----- nvinfo : EIATTR_KPARAM_INFO
	.align		4
.L_24809:
        /*00c8*/ 	.byte	0x04, 0x17
        /*00ca*/ 	.short	(.L_24811 - .L_24810)
.L_24810:
        /*00cc*/ 	.word	0x00000000
        /*00d0*/ 	.short	0x0007
        /*00d2*/ 	.short	0x0030
        /*00d4*/ 	.byte	0x00, 0xf0, 0x21, 0x00


	//----- nvinfo : EIATTR_KPARAM_INFO
	.align		4
.L_24811:
        /*00d8*/ 	.byte	0x04, 0x17
        /*00da*/ 	.short	(.L_24813 - .L_24812)
.L_24812:
        /*00dc*/ 	.word	0x00000000
        /*00e0*/ 	.short	0x0006
        /*00e2*/ 	.short	0x0028
        /*00e4*/ 	.byte	0x00, 0xf0, 0x21, 0x00


	//----- nvinfo : EIATTR_KPARAM_INFO
	.align		4
.L_24813:
        /*00e8*/ 	.byte	0x04, 0x17
        /*00ea*/ 	.short	(.L_24815 - .L_24814)
.L_24814:
        /*00ec*/ 	.word	0x00000000
        /*00f0*/ 	.short	0x0005
        /*00f2*/ 	.short	0x0024
        /*00f4*/ 	.byte	0x00, 0xf0, 0x11, 0x00


	//----- nvinfo : EIATTR_KPARAM_INFO
	.align		4
.L_24815:
        /*00f8*/ 	.byte	0x04, 0x17
        /*00fa*/ 	.short	(.L_24817 - .L_24816)
.L_24816:
        /*00fc*/ 	.word	0x00000000
        /*0100*/ 	.short	0x0004
        /*0102*/ 	.short	0x0020
        /*0104*/ 	.byte	0x00, 0xf0, 0x11, 0x00


	//----- nvinfo : EIATTR_KPARAM_INFO
	.align		4
.L_24817:
        /*0108*/ 	.byte	0x04, 0x17
        /*010a*/ 	.short	(.L_24819 - .L_24818)
.L_24818:
        /*010c*/ 	.word	0x00000000
        /*0110*/ 	.short	0x0003
        /*0112*/ 	.short	0x0018
        /*0114*/ 	.byte	0x00, 0xf0, 0x21, 0x00


	//----- nvinfo : EIATTR_KPARAM_INFO
	.align		4
.L_24819:
        /*0118*/ 	.byte	0x04, 0x17
        /*011a*/ 	.short	(.L_24821 - .L_24820)
.L_24820:
        /*011c*/ 	.word	0x00000000
        /*0120*/ 	.short	0x0002
        /*0122*/ 	.short	0x0010
        /*0124*/ 	.byte	0x00, 0xf0, 0x21, 0x00


	//----- nvinfo : EIATTR_KPARAM_INFO
	.align		4
.L_24821:
        /*0128*/ 	.byte	0x04, 0x17
        /*012a*/ 	.short	(.L_24823 - .L_24822)
.L_24822:
        /*012c*/ 	.word	0x00000000
        /*0130*/ 	.short	0x0001
        /*0132*/ 	.short	0x0008
        /*0134*/ 	.byte	0x00, 0xf0, 0x21, 0x00


	//----- nvinfo : EIATTR_KPARAM_INFO
	.align		4
.L_24823:
        /*0138*/ 	.byte	0x04, 0x17
        /*013a*/ 	.short	(.L_24825 - .L_24824)
.L_24824:
        /*013c*/ 	.word	0x00000000
        /*0140*/ 	.short	0x0000
        /*0142*/ 	.short	0x0000
        /*0144*/ 	.byte	0x00, 0xf0, 0x21, 0x00


	//----- nvinfo : EIATTR_SPARSE_MMA_MASK
	.align		4
.L_24825:
        /*0148*/ 	.byte	0x03, 0x50
        /*014a*/ 	.short	0x0000


	//----- nvinfo : EIATTR_MAXREG_COUNT
	.align		4
        /*014c*/ 	.byte	0x03, 0x1b
        /*014e*/ 	.short	0x00ff


	//----- nvinfo : EIATTR_NUM_BARRIERS
	.align		4
        /*0150*/ 	.byte	0x02, 0x4c
        /*0152*/ 	.byte	0x01
	.zero		1


	//----- nvinfo : EIATTR_MERCURY_ISA_VERSION
	.align		4
        /*0154*/ 	.byte	0x03, 0x5f
        /*0156*/ 	.short	0x0101


	//----- nvinfo : EIATTR_COOP_GROUP_MASK_REGIDS
	.align		4
        /*0158*/ 	.byte	0x04, 0x29
        /*015a*/ 	.short	(.L_24827 - .L_24826)


	//   ....[0]....
.L_24826:
        /*015c*/ 	.word	0xffffffff


	//   ....[1]....
        /*0160*/ 	.word	0xffffffff


	//   ....[2]....
        /*0164*/ 	.word	0xffffffff


	//   ....[3]....
        /*0168*/ 	.word	0xffffffff


	//   ....[4]....
        /*016c*/ 	.word	0xffffffff


	//   ....[5]....
        /*0170*/ 	.word	0xffffffff


	//   ....[6]....
        /*0174*/ 	.word	0xffffffff


	//   ....[7]....
        /*0178*/ 	.word	0xffffffff


	//   ....[8]....
        /*017c*/ 	.word	0xffffffff


	//   ....[9]....
        /*0180*/ 	.word	0xffffffff


	//   ....[10]....
        /*0184*/ 	.word	0xffffffff


	//   ....[11]....
        /*0188*/ 	.word	0xffffffff


	//   ....[12]....
        /*018c*/ 	.word	0xffffffff


	//   ....[13]....
        /*0190*/ 	.word	0xffffffff


	//   ....[14]....
        /*0194*/ 	.word	0xffffffff


	//   ....[15]....
        /*0198*/ 	.word	0xffffffff


	//   ....[16]....
        /*019c*/ 	.word	0xffffffff


	//   ....[17]....
        /*01a0*/ 	.word	0xffffffff


	//   ....[18]....
        /*01a4*/ 	.word	0xffffffff


	//   ....[19]....
        /*01a8*/ 	.word	0xffffffff


	//   ....[20]....
        /*01ac*/ 	.word	0xffffffff


	//   ....[21]....
        /*01b0*/ 	.word	0xffffffff


	//   ....[22]....
        /*01b4*/ 	.word	0xffffffff


	//   ....[23]....
        /*01b8*/ 	.word	0xffffffff


	//   ....[24]....
        /*01bc*/ 	.word	0xffffffff


	//   ....[25]....
        /*01c0*/ 	.word	0xffffffff


	//   ....[26]....
        /*01c4*/ 	.word	0xffffffff


	//   ....[27]....
        /*01c8*/ 	.word	0xffffffff


	//   ....[28]....
        /*01cc*/ 	.word	0xffffffff


	//   ....[29]....
        /*01d0*/ 	.word	0xffffffff


	//   ....[30]....
        /*01d4*/ 	.word	0xffffffff


	//   ....[31]....
        /*01d8*/ 	.word	0xffffffff


	//   ....[32]....
        /*01dc*/ 	.word	0xffffffff


	//   ....[33]....
        /*01e0*/ 	.word	0xffffffff


	//   ....[34]....
        /*01e4*/ 	.word	0xffffffff


	//   ....[35]....
        /*01e8*/ 	.word	0xffffffff


	//   ....[36]....
        /*01ec*/ 	.word	0xffffffff


	//   ....[37]....
        /*01f0*/ 	.word	0xffffffff


	//   ....[38]....
        /*01f4*/ 	.word	0xffffffff


	//   ....[39]....
        /*01f8*/ 	.word	0xffffffff


	//   ....[40]....
        /*01fc*/ 	.word	0xffffffff


	//   ....[41]....
        /*0200*/ 	.word	0xffffffff


	//   ....[42]....
        /*0204*/ 	.word	0xffffffff


	//   ....[43]....
        /*0208*/ 	.word	0xffffffff


	//   ....[44]....
        /*020c*/ 	.word	0xffffffff


	//   ....[45]....
        /*0210*/ 	.word	0xffffffff


	//   ....[46]....
        /*0214*/ 	.word	0xffffffff


	//   ....[47]....
        /*0218*/ 	.word	0xffffffff


	//----- nvinfo : EIATTR_COOP_GROUP_INSTR_OFFSETS
	.align		4
.L_24827:
        /*021c*/ 	.byte	0x04, 0x28
        /*021e*/ 	.short	(.L_24829 - .L_24828)


	//   ....[0]....
.L_24828:
        /*0220*/ 	.word	0x00002740


	//   ....[1]....
        /*0224*/ 	.word	0x000027b0


	//   ....[2]....
        /*0228*/ 	.word	0x00002830


	//   ....[3]....
        /*022c*/ 	.word	0x00002880


	//   ....[4]....
        /*0230*/ 	.word	0x000028f0


	//   ....[5]....
        /*0234*/ 	.word	0x000029a0


	//   ....[6]....
        /*0238*/ 	.word	0x000029d0


	//   ....[7]....
        /*023c*/ 	.word	0x000029f0


	//   ....[8]....
        /*0240*/ 	.word	0x00003830


	//   ....[9]....
        /*0244*/ 	.word	0x000038a0


	//   ....[10]....
        /*0248*/ 	.word	0x000038d0


	//   ....[11]....
        /*024c*/ 	.word	0x00003950


	//   ....[12]....
        /*0250*/ 	.word	0x000039a0


	//   ....[13]....
        /*0254*/ 	.word	0x000039f0


	//   ....[14]....
        /*0258*/ 	.word	0x00003a10


	//   ....[15]....
        /*025c*/ 	.word	0x00003a30


	//   ....[16]....
        /*0260*/ 	.word	0x00007740


	//   ....[17]....
        /*0264*/ 	.word	0x00007780


	//   ....[18]....
        /*0268*/ 	.word	0x000077a0


	//   ....[19]....
        /*026c*/ 	.word	0x000077b0


	//   ....[20]....
        /*0270*/ 	.word	0x000077c0


	//   ....[21]....
        /*0274*/ 	.word	0x000077d0


	//   ....[22]....
        /*0278*/ 	.word	0x000077e0


	//   ....[23]....
        /*027c*/ 	.word	0x00007810


	//   ....[24]....
        /*0280*/ 	.word	0x00007850


	//   ....[25]....
        /*0284*/ 	.word	0x00007870


	//   ....[26]....
        /*0288*/ 	.word	0x00007890


	//   ....[27]....
        /*028c*/ 	.word	0x000078b0


	//   ....[28]....
        /*0290*/ 	.word	0x000078d0


	//   ....[29]....
        /*0294*/ 	.word	0x000078f0


	//   ....[30]....
        /*0298*/ 	.word	0x00007900


	//   ....[31]....
        /*029c*/ 	.word	0x00007920


	//   ....[32]....
        /*02a0*/ 	.word	0x00007950


	//   ....[33]....
        /*02a4*/ 	.word	0x00007970


	//   ....[34]....
        /*02a8*/ 	.word	0x000079a0


	//   ....[35]....
        /*02ac*/ 	.word	0x000079e0


	//   ....[36]....
        /*02b0*/ 	.word	0x00007a00


	//   ....[37]....
        /*02b4*/ 	.word	0x00007a30


	//   ....[38]....
        /*02b8*/ 	.word	0x00007a50


	//   ....[39]....
        /*02bc*/ 	.word	0x00007a80


	//   ....[40]....
        /*02c0*/ 	.word	0x00007aa0


	//   ....[41]....
        /*02c4*/ 	.word	0x00007ad0


	//   ....[42]....
        /*02c8*/ 	.word	0x00007b00


	//   ....[43]....
        /*02cc*/ 	.word	0x00007b30


	//   ....[44]....
        /*02d0*/ 	.word	0x00007b70


	//   ....[45]....
        /*02d4*/ 	.word	0x00007ba0


	//   ....[46]....
        /*02d8*/ 	.word	0x00007be0


	//   ....[47]....
        /*02dc*/ 	.word	0x00007c20


	//----- nvinfo : EIATTR_EXIT_INSTR_OFFSETS
	.align		4
.L_24829:
        /*02e0*/ 	.byte	0x04, 0x1c
        /*02e2*/ 	.short	(.L_24831 - .L_24830)


	//   ....[0]....
.L_24830:
        /*02e4*/ 	.word	0x000083f0


	//   ....[1]....
        /*02e8*/ 	.word	0x00008500


	//   ....[2]....
        /*02ec*/ 	.word	0x00008c10


	//----- nvinfo : EIATTR_CRS_STACK_SIZE
	.align		4
.L_24831:
        /*02f0*/ 	.byte	0x04, 0x1e
        /*02f2*/ 	.short	(.L_24833 - .L_24832)
.L_24832:
        /*02f4*/ 	.word	0x00000000


	//----- nvinfo : EIATTR_CBANK_PARAM_SIZE
	.align		4
.L_24833:
        /*02f8*/ 	.byte	0x03, 0x19
        /*02fa*/ 	.short	0x007c


	//----- nvinfo : EIATTR_PARAM_CBANK
	.align		4
        /*02fc*/ 	.byte	0x04, 0x0a
        /*02fe*/ 	.short	(.L_24835 - .L_24834)
	.align		4
.L_24834:
        /*0300*/ 	.word	index@(.nv.constant0._ZN4vllm25paged_attention_v1_kernelIttLi128ELi32ELi128ELNS_18Fp8KVCacheDataTypeE0ELb0EEEvPT_PKS2_PKT0_S8_ifPKiSA_iPKfiiiSC_SC_iiiii)
        /*0304*/ 	.short	0x0210
        /*0306*/ 	.short	0x007c


	//----- nvinfo : EIATTR_SW_WAR
	.align		4
.L_24835:
        /*0308*/ 	.byte	0x04, 0x36
        /*030a*/ 	.short	(.L_24837 - .L_24836)
.L_24836:
        /*030c*/ 	.word	0x00000008
.L_24837:


//--------------------- .nv.info._ZN4vllm25paged_attention_v1_kernelIttLi120ELi32ELi128ELNS_18Fp8KVCacheDataTypeE0ELb0EEEvPT_PKS2_PKT0_S8_ifPKiSA_iPKfiiiSC_SC_iiiii --------------------------
	.section	.nv.info._ZN4vllm25paged_attention_v1_kernelIttLi120ELi32ELi128ELNS_18Fp8KVCacheDataTypeE0ELb0EEEvPT_PKS2_PKT0_S8_ifPKiSA_iPKfiiiSC_SC_iiiii,"",@"SHT_CUDA_INFO"
	.sectionflags	@""
	.align	4


	//----- nvinfo : EIATTR_CUDA_API_VERSION
	.align		4
        /*0000*/ 	.byte	0x04, 0x37
        /*0002*/ 	.short	(.L_24839 - .L_24838)
.L_24838:
        /*0004*/ 	.word	0x00000082


	//----- nvinfo : EIATTR_KPARAM_INFO
	.align		4
.L_24839:
        /*0008*/ 	.byte	0x04, 0x17
        /*000a*/ 	.short	(.L_24841 - .L_24840)
.L_24840:
        /*000c*/ 	.word	0x00000000
        /*0010*/ 	.short	0x0013
        /*0012*/ 	.short	0x0078
        /*0014*/ 	.byte	0x00, 0xf0, 0x11, 0x00


	//----- nvinfo : EIATTR_KPARAM_INFO
	.align		4
.L_24841:
        /*0018*/ 	.byte	0x04, 0x17
        /*001a*/ 	.short	(.L_24843 - .L_24842)
.L_24842:
        /*001c*/ 	.word	0x00000000
        /*0020*/ 	.short	0x0012
        /*0022*/ 	.short	0x0074
        /*0024*/ 	.byte	0x00, 0xf0, 0x11, 0x00


	//----- nvinfo : EIATTR_KPARAM_INFO
	.align		4
.L_24843:
        /*0028*/ 	.byte	0x04, 0x17
        /*002a*/ 	.short	(.L_24845 - .L_24844)
.L_24844:
        /*002c*/ 	.word	0x00000000
        /*0030*/ 	.short	0x0011
        /*0032*/ 	.short	0x0070
        /*0034*/ 	.byte	0x00, 0xf0, 0x11, 0x00


	//----- nvinfo : EIATTR_KPARAM_INFO
	.align		4
.L_24845:
        /*0038*/ 	.byte	0x04, 0x17
        /*003a*/ 	.short	(.L_24847 - .L_24846)
.L_24846:
        /*003c*/ 	.word	0x00000000
        /*0040*/ 	.short	0x0010
        /*0042*/ 	.short	0x006c
        /*0044*/ 	.byte	0x00, 0xf0, 0x11, 0x00


	//----- nvinfo : EIATTR_KPARAM_INFO
	.align		4
.L_24847:
        /*0048*/ 	.byte	0x04, 0x17
        /*004a*/ 	.short	(.L_24849 - .L_24848)
.L_24848:
        /*004c*/ 	.word	0x00000000
        /*0050*/ 	.short	0x000f
        /*0052*/ 	.short	0x0068
        /*0054*/ 	.byte	0x00, 0xf0, 0x11, 0x00


	//----- nvinfo : EIATTR_KPARAM_INFO
	.align		4
.L_24849:
        /*0058*/ 	.byte	0x04, 0x17
        /*005a*/ 	.short	(.L_24851 - .L_24850)
.L_24850:
        /*005c*/ 	.word	0x00000000
        /*0060*/ 	.short	0x000e
        /*0062*/ 	.short	0x0060
        /*0064*/ 	.byte	0x00, 0xf0, 0x21, 0x00


	//----- nvinfo : EIATTR_KPARAM_INFO
	.align		4
.L_24851:
        /*0068*/ 	.byte	0x04, 0x17
        /*006a*/ 	.short	(.L_24853 - .L_24852)
.L_24852:
        /*006c*/ 	.word	0x00000000
        /*0070*/ 	.short	0x000d
        /*0072*/ 	.short	0x0058
        /*0074*/ 	.byte	0x00, 0xf0, 0x21, 0x00


	//----- nvinfo : EIATTR_KPARAM_INFO
	.align		4
.L_24853:
        /*0078*/ 	.byte	0x04, 0x17
        /*007a*/ 	.short	(.L_24855 - .L_24854)
.L_24854:
        /*007c*/ 	.word	0x00000000
        /*0080*/ 	.short	0x000c
        /*0082*/ 	.short	0x0050
        /*0084*/ 	.byte	0x00, 0xf0, 0x11, 0x00


	//----- nvinfo : EIATTR_KPARAM_INFO
	.align		4
.L_24855:
        /*0088*/ 	.byte	0x04, 0x17
        /*008a*/ 	.short	(.L_24857 - .L_24856)
.L_24856:
        /*008c*/ 	.word	0x00000000
        /*0090*/ 	.short	0x000b
        /*0092*/ 	.short	0x004c
        /*0094*/ 	.byte	0x00, 0xf0, 0x11, 0x00


	//----- nvinfo : EIATTR_KPARAM_INFO
	.align		4
.L_24857:
        /*0098*/ 	.byte	0x04, 0x17
        /*009a*/ 	.short	(.L_24859 - .L_24858)
.L_24858:
        /*009c*/ 	.word	0x00000000
        /*00a0*/ 	.short	0x000a
        /*00a2*/ 	.short	0x0048
        /*00a4*/ 	.byte	0x00, 0xf0, 0x11, 0x00


	//----- nvinfo : EIATTR_KPARAM_INFO
	.align		4
.L_24859:
        /*00a8*/ 	.byte	0x04, 0x17
        /*00aa*/ 	.short	(.L_24861 - .L_24860)
.L_24860:
        /*00ac*/ 	.word	0x00000000
        /*00b0*/ 	.short	0x0009
        /*00b2*/ 	.short	0x0040
        /*00b4*/ 	.byte	0x00, 0xf0, 0x21, 0x00


	//----- nvinfo : EIATTR_KPARAM_INFO
	.align		4
.L_24861:
        /*00b8*/ 	.byte	0x04, 0x17
        /*00ba*/ 	.short	(.L_24863 - .L_24862)
.L_24862:
        /*00bc*/ 	.word	0x00000000
        /*00c0*/ 	.short	0x0008
        /*00c2*/ 	.short	0x0038
        /*00c4*/ 	.byte	0x00, 0xf0, 0x11, 0x00


	//----- nvinfo : EIATTR_KPARAM_INFO
	.align		4
.L_24863:
        /*00c8*/ 	.byte	0x04, 0x17
        /*00ca*/ 	.short	(.L_24865 - .L_24864)
.L_24864:
        /*00cc*/ 	.word	0x00000000
        /*00d0*/ 	.short	0x0007
        /*00d2*/ 	.short	0x0030
        /*00d4*/ 	.byte	0x00, 0xf0, 0x21, 0x00


	//----- nvinfo : EIATTR_KPARAM_INFO
	.align		4
.L_24865:
        /*00d8*/ 	.byte	0x04, 0x17
        /*00da*/ 	.short	(.L_24867 - .L_24866)
.L_24866:
        /*00dc*/ 	.word	0x00000000
        /*00e0*/ 	.short	0x0006
        /*00e2*/ 	.short	0x0028
        /*00e4*/ 	.byte	0x00, 0xf0, 0x21, 0x00


	//----- nvinfo : EIATTR_KPARAM_INFO
	.align		4
.L_24867:
        /*00e8*/ 	.byte	0x04, 0x17
        /*00ea*/ 	.short	(.L_24869 - .L_24868)
.L_24868:
        /*00ec*/ 	.word	0x00000000
        /*00f0*/ 	.short	0x0005
        /*00f2*/ 	.short	0x0024
        /*00f4*/ 	.byte	0x00, 0xf0, 0x11, 0x00


	//----- nvinfo : EIATTR_KPARAM_INFO
	.align		4
.L_24869:
        /*00f8*/ 	.byte	0x04, 0x17
        /*00fa*/ 	.short	(.L_24871 - .L_24870)
.L_24870:
        /*00fc*/ 	.word	0x00000000
        /*0100*/ 	.short	0x0004
        /*0102*/ 	.short	0x0020
        /*0104*/ 	.byte	0x00, 0xf0, 0x11, 0x00


	//----- nvinfo : EIATTR_KPARAM_INFO
	.align		4
.L_24871:
        /*0108*/ 	.byte	0x04, 0x17
        /*010a*/ 	.short	(.L_24873 - .L_24872)
.L_24872:
        /*010c*/ 	.word	0x00000000
        /*0110*/ 	.short	0x0003
        /*0112*/ 	.short	0x0018
        /*0114*/ 	.byte	0x00, 0xf0, 0x21, 0x00


	//----- nvinfo : EIATTR_KPARAM_INFO
	.align		4
.L_24873:
        /*0118*/ 	.byte	0x04, 0x17
        /*011a*/ 	.short	(.L_24875 - .L_24874)
.L_24874:
        /*011c*/ 	.word	0x00000000
        /*0120*/ 	.short	0x0002
        /*0122*/ 	.short	0x0010
        /*0124*/ 	.byte	0x00, 0xf0, 0x21, 0x00


	//----- nvinfo : EIATTR_KPARAM_INFO
	.align		4
.L_24875:
        /*0128*/ 	.byte	0x04, 0x17
        /*012a*/ 	.short	(.L_24877 - .L_24876)
.L_24876:
        /*012c*/ 	.word	0x00000000
        /*0130*/ 	.short	0x0001
        /*0132*/ 	.short	0x0008
        /*0134*/ 	.byte	0x00, 0xf0, 0x21, 0x00


	//----- nvinfo : EIATTR_KPARAM_INFO
	.align		4
.L_24877:
        /*0138*/ 	.byte	0x04, 0x17
        /*013a*/ 	.short	(.L_24879 - .L_24878)
.L_24878:
        /*013c*/ 	.word	0x00000000
        /*0140*/ 	.short	0x0000
        /*0142*/ 	.short	0x0000
        /*0144*/ 	.byte	0x00, 0xf0, 0x21, 0x00


	//----- nvinfo : EIATTR_SPARSE_MMA_MASK
	.align		4
.L_24879:
        /*0148*/ 	.byte	0x03, 0x50
        /*014a*/ 	.short	0x0000


	//----- nvinfo : EIATTR_MAXREG_COUNT
	.align		4
        /*014c*/ 	.byte	0x03, 0x1b
        /*014e*/ 	.short	0x00ff


	//----- nvinfo : EIATTR_NUM_BARRIERS
	.align		4
        /*0150*/ 	.byte	0x02, 0x4c
        /*0152*/ 	.byte	0x01
	.zero		1


	//----- nvinfo : EIATTR_MERCURY_ISA_VERSION
	.align		4
        /*0154*/ 	.byte	0x03, 0x5f
        /*0156*/ 	.short	0x0101


	//----- nvinfo : EIATTR_COOP_GROUP_MASK_REGIDS
	.align		4
        /*0158*/ 	.byte	0x04, 0x29
        /*015a*/ 	.short	(.L_24881 - .L_24880)


	//   ....[0]....
.L_24880:
        /*015c*/ 	.word	0xffffffff


	//   ....[1]....
        /*0160*/ 	.word	0xffffffff


	//   ....[2]....
        /*0164*/ 	.word	0xffffffff


	//   ....[3]....
        /*0168*/ 	.word	0xffffffff


	//   ....[4]....
        /*016c*/ 	.word	0xffffffff


	//   ....[5]....
        /*0170*/ 	.word	0xffffffff


	//   ....[6]....
        /*0174*/ 	.word	0xffffffff


	//   ....[7]....
        /*0178*/ 	.word	0xffffffff


	//   ....[8]....
        /*017c*/ 	.word	0xffffffff


	//   ....[9]....
        /*0180*/ 	.word	0xffffffff


	//   ....[10]....
        /*0184*/ 	.word	0xffffffff


	//   ....[11]....
        /*0188*/ 	.word	0xffffffff


	//   ....[12]....
        /*018c*/ 	.word	0xffffffff


	//   ....[13]....
        /*0190*/ 	.word	0xffffffff


	//   ....[14]....
        /*0194*/ 	.word	0xffffffff


	//   ....[15]....
        /*0198*/ 	.word	0xffffffff


	//   ....[16]....
        /*019c*/ 	.word	0xffffffff


	//   ....[17]....
        /*01a0*/ 	.word	0xffffffff


	//   ....[18]....
        /*01a4*/ 	.word	0xffffffff


	//   ....[19]....
        /*01a8*/ 	.word	0xffffffff


	//   ....[20]....
        /*01ac*/ 	.word	0xffffffff


	//   ....[21]....
        /*01b0*/ 	.word	0xffffffff


	//   ....[22]....
        /*01b4*/ 	.word	0xffffffff


	//   ....[23]....
        /*01b8*/ 	.word	0xffffffff


	//   ....[24]....
        /*01bc*/ 	.word	0xffffffff


	//   ....[25]....
        /*01c0*/ 	.word	0xffffffff


	//   ....[26]....
        /*01c4*/ 	.word	0xffffffff


	//   ....[27]....
        /*01c8*/ 	.word	0xffffffff


	//   ....[28]....
        /*01cc*/ 	.word	0xffffffff


	//   ....[29]....
        /*01d0*/ 	.word	0xffffffff


	//   ....[30]....
        /*01d4*/ 	.word	0xffffffff


	//   ....[31]....
        /*01d8*/ 	.word	0xffffffff


	//   ....[32]....
        /*01dc*/ 	.word	0xffffffff


	//   ....[33]....
        /*01e0*/ 	.word	0xffffffff


	//   ....[34]....
        /*01e4*/ 	.word	0xffffffff


	//   ....[35]....
        /*01e8*/ 	.word	0xffffffff


	//   ....[36]....
        /*01ec*/ 	.word	0xffffffff


	//   ....[37]....
        /*01f0*/ 	.word	0xffffffff


	//   ....[38]....
        /*01f4*/ 	.word	0xffffffff


	//   ....[39]....
        /*01f8*/ 	.word	0xffffffff


	//   ....[40]....
        /*01fc*/ 	.word	0xffffffff


	//   ....[41]....
        /*0200*/ 	.word	0xffffffff


	//   ....[42]....
        /*0204*/ 	.word	0xffffffff


	//   ....[43]....
        /*0208*/ 	.word	0xffffffff


	//   ....[44]....
        /*020c*/ 	.word	0xffffffff


	//   ....[45]....
        /*0210*/ 	.word	0xffffffff


	//----- nvinfo : EIATTR_COOP_GROUP_INSTR_OFFSETS
	.align		4
.L_24881:
        /*0214*/ 	.byte	0x04, 0x28
        /*0216*/ 	.short	(.L_24883 - .L_24882)


	//   ....[0]....
.L_24882:
        /*0218*/ 	.word	0x00002590


	//   ....[1]....
        /*021c*/ 	.word	0x000025d0


	//   ....[2]....
        /*0220*/ 	.word	0x00002650


	//   ....[3]....
        /*0224*/ 	.word	0x000026a0


	//   ....[4]....
        /*0228*/ 	.word	0x00002700


	//   ....[5]....
        /*022c*/ 	.word	0x00002800


	//   ....[6]....
        /*0230*/ 	.word	0x00002820


	//   ....[7]....
        /*0234*/ 	.word	0x00002840


	//   ....[8]....
        /*0238*/ 	.word	0x00003680


	//   ....[9]....
        /*023c*/ 	.word	0x00003700


	//   ....[10]....
        /*0240*/ 	.word	0x00003750


	//   ....[11]....
        /*0244*/ 	.word	0x000037b0


	//   ....[12]....
        /*0248*/ 	.word	0x000037f0


	//   ....[13]....
        /*024c*/ 	.word	0x00003840


	//   ....[14]....
        /*0250*/ 	.word	0x00003860


	//   ....[15]....
        /*0254*/ 	.word	0x00003880


	//   ....[16]....
        /*0258*/ 	.word	0x00007250


	//   ....[17]....
        /*025c*/ 	.word	0x00007290


	//   ....[18]....
        /*0260*/ 	.word	0x000072b0


	//   ....[19]....
        /*0264*/ 	.word	0x000072c0


	//   ....[20]....
        /*0268*/ 	.word	0x000072d0


	//   ....[21]....
        /*026c*/ 	.word	0x000072e0


	//   ....[22]....
        /*0270*/ 	.word	0x000072f0


	//   ....[23]....
        /*0274*/ 	.word	0x00007340


	//   ....[24]....
        /*0278*/ 	.word	0x00007360


	//   ....[25]....
        /*027c*/ 	.word	0x00007380


	//   ....[26]....
        /*0280*/ 	.word	0x000073a0


	//   ....[27]....
        /*0284*/ 	.word	0x000073c0


	//   ....[28]....
        /*0288*/ 	.word	0x000073e0


	//   ....[29]....
        /*028c*/ 	.word	0x000073f0


	//   ....[30]....
        /*0290*/ 	.word	0x00007410


	//   ....[31]....
        /*0294*/ 	.word	0x00007440


	//   ....[32]....
        /*0298*/ 	.word	0x00007470


	//   ....[33]....
        /*029c*/ 	.word	0x000074a0


	//   ....[34]....
        /*02a0*/ 	.word	0x000074e0


	//   ....[35]....
        /*02a4*/ 	.word	0x00007510


	//   ....[36]....
        /*02a8*/ 	.word	0x00007540


	//   ....[37]....
        /*02ac*/ 	.word	0x00007570


	//   ....[38]....
        /*02b0*/ 	.word	0x00007590


	//   ....[39]....
        /*02b4*/ 	.word	0x000075b0


	//   ....[40]....
        /*02b8*/ 	.word	0x000075d0


	//   ....[41]....
        /*02bc*/ 	.word	0x00007600


	//   ....[42]....
        /*02c0*/ 	.word	0x00007630


	//   ....[43]....
        /*02c4*/ 	.word	0x00007660


	//   ....[44]....
        /*02c8*/ 	.word	0x000076a0


	//   ....[45]....
        /*02cc*/ 	.word	0x000076e0


	//----- nvinfo : EIATTR_EXIT_INSTR_OFFSETS
	.align		4
.L_24883:
        /*02d0*/ 	.byte	0x04, 0x1c
        /*02d2*/ 	.short	(.L_24885 - .L_24884)


	//   ....[0]....
.L_24884:
        /*02d4*/ 	.word	0x00007e60


	//   ....[1]....
        /*02d8*/ 	.word	0x00007f60


	//   ....[2]....
        /*02dc*/ 	.word	0x00008600


	//----- nvinfo : EIATTR_CRS_STACK_SIZE
	.align		4
.L_24885:
        /*02e0*/ 	.byte	0x04, 0x1e
        /*02e2*/ 	.short	(.L_24887 - .L_24886)
.L_24886:
        /*02e4*/ 	.word	0x00000000


	//----- nvinfo : EIATTR_CBANK_PARAM_SIZE
	.align		4
.L_24887:
        /*02e8*/ 	.byte	0x03, 0x19
        /*02ea*/ 	.short	0x007c


	//----- nvinfo : EIATTR_PARAM_CBANK
	.align		4
        /*02ec*/ 	.byte	0x04, 0x0a
        /*02ee*/ 	.short	(.L_24889 - .L_24888)
	.align		4
.L_24888:
        /*02f0*/ 	.word	index@(.nv.constant0._ZN4vllm25paged_attention_v1_kernelIttLi120ELi32ELi128ELNS_18Fp8KVCacheDataTypeE0ELb0EEEvPT_PKS2_PKT0_S8_ifPKiSA_iPKfiiiSC_SC_iiiii)
        /*02f4*/ 	.short	0x0210
        /*02f6*/ 	.short	0x007c


	//----- nvinfo : EIATTR_SW_WAR
	.align		4
.L_24889:
        /*02f8*/ 	.byte	0x04, 0x36
        /*02fa*/ 	.short	(.L_24891 - .L_24890)
.L_24890:
        /*02fc*/ 	.word	0x00000008
.L_24891:


//--------------------- .nv.info._ZN4vllm25paged_attention_v1_kernelIttLi112ELi32ELi128ELNS_18Fp8KVCacheDataTypeE0ELb0EEEvPT_PKS2_PKT0_S8_ifPKiSA_iPKfiiiSC_SC_iiiii --------------------------
	.section	.nv.info._ZN4vllm25paged_attention_v1_kernelIttLi112ELi32ELi128ELNS_18Fp8KVCacheDataTypeE0ELb0EEEvPT_PKS2_PKT0_S8_ifPKiSA_iPKfiiiSC_SC_iiiii,"",@"SHT_CUDA_INFO"
	.sectionflags	@""
	.align	4


	//----- nvinfo : EIATTR_CUDA_API_VERSION
	.align		4
        /*0000*/ 	.byte	0x04, 0x37
        /*0002*/ 	.short	(.L_24893 - .L_24892)
.L_24892:
        /*0004*/ 	.word	0x00000082


	//----- nvinfo : EIATTR_KPARAM_INFO
	.align		4
.L_24893:
        /*0008*/ 	.byte	0x04, 0x17
        /*000a*/ 	.short	(.L_24895 - .L_24894)
.L_24894:
        /*000c*/ 	.word	0x00000000
        /*0010*/ 	.short	0x0013
        /*0012*/ 	.short	0x0078
        /*0014*/ 	.byte	0x00, 0xf0, 0x11, 0x00


	//----- nvinfo : EIATTR_KPARAM_INFO
	.align		4
.L_24895:
        /*0018*/ 	.byte	0x04, 0x17
        /*001a*/ 	.short	(.L_24897 - .L_24896)
.L_24896:
        /*001c*/ 	.word	0x00000000
        /*0020*/ 	.short	0x0012
        /*0022*/ 	.short	0x0074
        /*0024*/ 	.byte	0x00, 0xf0, 0x11, 0x00


	//----- nvinfo : EIATTR_KPARAM_INFO
	.align		4
.L_24897:
        /*0028*/ 	.byte	0x04, 0x17
        /*002a*/ 	.short	(.L_24899 - .L_24898)
.L_24898:
        /*002c*/ 	.word	0x00000000
        /*0030*/ 	.short	0x0011
        /*0032*/ 	.short	0x0070
        /*0034*/ 	.byte	0x00, 0xf0, 0x11, 0x00


	//----- nvinfo : EIATTR_KPARAM_INFO
	.align		4
.L_24899:
        /*0038*/ 	.byte	0x04, 0x17
        /*003a*/ 	.short	(.L_24901 - .L_24900)
.L_24900:
        /*003c*/ 	.word	0x00000000
        /*0040*/ 	.short	0x0010
        /*0042*/ 	.short	0x006c
        /*0044*/ 	.byte	0x00, 0xf0, 0x11, 0x00


	//----- nvinfo : EIATTR_KPARAM_INFO
	.align		4
.L_24901:
        /*0048*/ 	.byte	0x04, 0x17
        /*004a*/ 	.short	(.L_24903 - .L_24902)
.L_24902:
        /*004c*/ 	.word	0x00000000
        /*0050*/ 	.short	0x000f
        /*0052*/ 	.short	0x0068
        /*0054*/ 	.byte	0x00, 0xf0, 0x11, 0x00


	//----- nvinfo : EIATTR_KPARAM_INFO
	.align		4
.L_24903:
        /*0058*/ 	.byte	0x04, 0x17
        /*005a*/ 	.short	(.L_24905 - .L_24904)
.L_24904:
        /*005c*/ 	.word	0x00000000
        /*0060*/ 	.short	0x000e
        /*0062*/ 	.short	0x0060
        /*0064*/ 	.byte	0x00, 0xf0, 0x21, 0x00


	//----- nvinfo : EIATTR_KPARAM_INFO
	.align		4
.L_24905:
        /*0068*/ 	.byte	0x04, 0x17
        /*006a*/ 	.short	(.L_24907 - .L_24906)
.L_24906:
        /*006c*/ 	.word	0x00000000
        /*0070*/ 	.short	0x000d
        /*0072*/ 	.short	0x0058
        /*0074*/ 	.byte	0x00, 0xf0, 0x21, 0x00


	//----- nvinfo : EIATTR_KPARAM_INFO
	.align		4
.L_24907:
        /*0078*/ 	.byte	0x04, 0x17
        /*007a*/ 	.short	(.L_24909 - .L_24908)
.L_24908:
        /*007c*/ 	.word	0x00000000
        /*0080*/ 	.short	0x000c
        /*0082*/ 	.short	0x0050
        /*0084*/ 	.byte	0x00, 0xf0, 0x11, 0x00


	//----- nvinfo : EIATTR_KPARAM_INFO
	.align		4
.L_24909:
        /*0088*/ 	.byte	0x04, 0x17
        /*008a*/ 	.short	(.L_24911 - .L_24910)
.L_24910:
        /*008c*/ 	.word	0x00000000
        /*0090*/ 	.short	0x000b
        /*0092*/ 	.short	0x004c
        /*0094*/ 	.byte	0x00, 0xf0, 0x11, 0x00


	//----- nvinfo : EIATTR_KPARAM_INFO
	.align		4
.L_24911:
        /*0098*/ 	.byte	0x04, 0x17
        /*009a*/ 	.short	(.L_24913 - .L_24912)
.L_24912:
        /*009c*/ 	.word	0x00000000
        /*00a0*/ 	.short	0x000a
        /*00a2*/ 	.short	0x0048
        /*00a4*/ 	.byte	0x00, 0xf0, 0x11, 0x00


	//----- nvinfo : EIATTR_KPARAM_INFO
	.align		4
.L_24913:
        /*00a8*/ 	.byte	0x04, 0x17
        /*00aa*/ 	.short	(.L_24915 - .L_24914)
.L_24914:
        /*00ac*/ 	.word	0x00000000
        /*00b0*/ 	.short	0x0009
        /*00b2*/ 	.short	0x0040
        /*00b4*/ 	.byte	0x00, 0xf0, 0x21, 0x00


	//----- nvinfo : EIATTR_KPARAM_INFO
	.align		4
.L_24915:
        /*00b8*/ 	.byte	0x04, 0x17
        /*00ba*/ 	.short	(.L_24917 - .L_24916)
.L_24916:
        /*00bc*/ 	.word	0x00000000
        /*00c0*/ 	.short	0x0008
        /*00c2*/ 	.short	0x0038
        /*00c4*/ 	.byte	0x00, 0xf0, 0x11, 0x00


	//----- nvinfo : EIATTR_KPARAM_INFO
	.align		4
.L_24917:
        /*00c8*/ 	.byte	0x04, 0x17
        /*00ca*/ 	.short	(.L_24919 - .L_24918)
.L_24918:
        /*00cc*/ 	.word	0x00000000
        /*00d0*/ 	.short	0x0007
        /*00d2*/ 	.short	0x0030
        /*00d4*/ 	.byte	0x00, 0xf0, 0x21, 0x00


	//----- nvinfo : EIATTR_KPARAM_INFO
	.align		4
.L_24919:
        /*00d8*/ 	.byte	0x04, 0x17
        /*00da*/ 	.short	(.L_24921 - .L_24920)
.L_24920:
        /*00dc*/ 	.word	0x00000000
        /*00e0*/ 	.short	0x0006
        /*00e2*/ 	.short	0x0028
        /*00e4*/ 	.byte	0x00, 0xf0, 0x21, 0x00


	//----- nvinfo : EIATTR_KPARAM_INFO
	.align		4
.L_24921:
        /*00e8*/ 	.byte	0x04, 0x17
        /*00ea*/ 	.short	(.L_24923 - .L_24922)
.L_24922:
        /*00ec*/ 	.word	0x00000000
        /*00f0*/ 	.short	0x0005
        /*00f2*/ 	.short	0x0024
        /*00f4*/ 	.byte	0x00, 0xf0, 0x11, 0x00


	//----- nvinfo : EIATTR_KPARAM_INFO
	.align		4
.L_24923:
        /*00f8*/ 	.byte	0x04, 0x17
        /*00fa*/ 	.short	(.L_24925 - .L_24924)
.L_24924:
        /*00fc*/ 	.word	0x00000000
        /*0100*/ 	.short	0x0004
        /*0102*/ 	.short	0x0020
        /*0104*/ 	.byte	0x00, 0xf0, 0x11, 0x00


	//----- nvinfo : EIATTR_KPARAM_INFO
	.align		4
.L_24925:
        /*0108*/ 	.byte	0x04, 0x17
        /*010a*/ 	.short	(.L_24927 - .L_24926)
.L_24926:
        /*010c*/ 	.word	0x00000000
        /*0110*/ 	.short	0x0003
        /*0112*/ 	.short	0x0018
        /*0114*/ 	.byte	0x00, 0xf0, 0x21, 0x00


	//----- nvinfo : EIATTR_KPARAM_INFO
	.align		4
.L_24927:
        /*0118*/ 	.byte	0x04, 0x17
        /*011a*/ 	.short	(.L_24929 - .L_24928)
.L_24928:
        /*011c*/ 	.word	0x00000000
        /*0120*/ 	.short	0x0002
        /*0122*/ 	.short	0x0010
        /*0124*/ 	.byte	0x00, 0xf0, 0x21, 0x00


	//----- nvinfo : EIATTR_KPARAM_INFO
	.align		4
.L_24929:
        /*0128*/ 	.byte	0x04, 0x17
        /*012a*/ 	.short	(.L_24931 - .L_24930)
.L_24930:
        /*012c*/ 	.word	0x00000000
        /*0130*/ 	.short	0x0001
        /*0132*/ 	.short	0x0008
        /*0134*/ 	.byte	0x00, 0xf0, 0x21, 0x00


	//----- nvinfo : EIATTR_KPARAM_INFO
	.align		4
.L_24931:
        /*0138*/ 	.byte	0x04, 0x17
        /*013a*/ 	.short	(.L_24933 - .L_24932)
.L_24932:
        /*013c*/ 	.word	0x00000000
        /*0140*/ 	.short	0x0000
        /*0142*/ 	.short	0x0000
        /*0144*/ 	.byte	0x00, 0xf0, 0x21, 0x00


	//----- nvinfo : EIATTR_SPARSE_MMA_MASK
	.align		4
.L_24933:
        /*0148*/ 	.byte	0x03, 0x50
        /*014a*/ 	.short	0x0000


	//----- nvinfo : EIATTR_MAXREG_COUNT
	.align		4
        /*014c*/ 	.byte	0x03, 0x1b
        /*014e*/ 	.short	0x00ff


	//----- nvinfo : EIATTR_NUM_BARRIERS
	.align		4
        /*0150*/ 	.byte	0x02, 0x4c
        /*0152*/ 	.byte	0x01
	.zero		1


	//----- nvinfo : EIATTR_MERCURY_ISA_VERSION
	.align		4
        /*0154*/ 	.byte	0x03, 0x5f
        /*0156*/ 	.short	0x0101


	//----- nvinfo : EIATTR_COOP_GROUP_MASK_REGIDS
	.align		4
        /*0158*/ 	.byte	0x04, 0x29
        /*015a*/ 	.short	(.L_24935 - .L_24934)


	//   ....[0]....
.L_24934:
        /*015c*/ 	.word	0xffffffff


	//   ....[1]....
        /*0160*/ 	.word	0xffffffff


	//   ....[2]....
        /*0164*/ 	.word	0xffffffff


	//   ....[3]....
        /*0168*/ 	.word	0xffffffff


	//   ....[4]....
        /*016c*/ 	.word	0xffffffff


	//   ....[5]....
        /*0170*/ 	.word	0xffffffff


	//   ....[6]....
        /*0174*/ 	.word	0xffffffff


	//   ....[7]....
        /*0178*/ 	.word	0xffffffff


	//   ....[8]....
        /*017c*/ 	.word	0xffffffff


	//   ....[9]....
        /*0180*/ 	.word	0xffffffff


	//   ....[10]....
        /*0184*/ 	.word	0xffffffff


	//   ....[11]....
        /*0188*/ 	.word	0xffffffff


	//   ....[12]....
        /*018c*/ 	.word	0xffffffff


	//   ....[13]....
        /*0190*/ 	.word	0xffffffff


	//   ....[14]....
        /*0194*/ 	.word	0xffffffff


	//   ....[15]....
        /*0198*/ 	.word	0xffffffff


	//   ....[16]....
        /*019c*/ 	.word	0xffffffff


	//   ....[17]....
        /*01a0*/ 	.word	0xffffffff


	//   ....[18]....
        /*01a4*/ 	.word	0xffffffff


	//   ....[19]....
        /*01a8*/ 	.word	0xffffffff


	//   ....[20]....
        /*01ac*/ 	.word	0xffffffff


	//   ....[21]....
        /*01b0*/ 	.word	0xffffffff


	//   ....[22]....
        /*01b4*/ 	.word	0xffffffff


	//   ....[23]....
        /*01b8*/ 	.word	0xffffffff


	//   ....[24]....
        /*01bc*/ 	.word	0xffffffff


	//   ....[25]....
        /*01c0*/ 	.word	0xffffffff


	//   ....[26]....
        /*01c4*/ 	.word	0xffffffff


	//   ....[27]....
        /*01c8*/ 	.word	0xffffffff


	//   ....[28]....
        /*01cc*/ 	.word	0xffffffff


	//   ....[29]....
        /*01d0*/ 	.word	0xffffffff


	//   ....[30]....
        /*01d4*/ 	.word	0xffffffff


	//   ....[31]....
        /*01d8*/ 	.word	0xffffffff


	//   ....[32]....
        /*01dc*/ 	.word	0xffffffff


	//   ....[33]....
        /*01e0*/ 	.word	0xffffffff


	//   ....[34]....
        /*01e4*/ 	.word	0xffffffff


	//   ....[35]....
        /*01e8*/ 	.word	0xffffffff


	//   ....[36]....
        /*01ec*/ 	.word	0xffffffff


	//   ....[37]....
        /*01f0*/ 	.word	0xffffffff


	//   ....[38]....
        /*01f4*/ 	.word	0xffffffff


	//   ....[39]....
        /*01f8*/ 	.word	0xffffffff


	//   ....[40]....
        /*01fc*/ 	.word	0xffffffff


	//   ....[41]....
        /*0200*/ 	.word	0xffffffff


	//   ....[42]....
        /*0204*/ 	.word	0xffffffff


	//   ....[43]....
        /*0208*/ 	.word	0xffffffff


	//----- nvinfo : EIATTR_COOP_GROUP_INSTR_OFFSETS
	.align		4
.L_24935:
        /*020c*/ 	.byte	0x04, 0x28
        /*020e*/ 	.short	(.L_24937 - .L_24936)


	//   ....[0]....
.L_24936:
        /*0210*/ 	.word	0x00002450


	//   ....[1]....
        /*0214*/ 	.word	0x00002490


	//   ....[2]....
        /*0218*/ 	.word	0x00002510


	//   ....[3]....
        /*021c*/ 	.word	0x00002580


	//   ....[4]....
        /*0220*/ 	.word	0x000025e0


	//   ....[5]....
        /*0224*/ 	.word	0x00002650


	//   ....[6]....
        /*0228*/ 	.word	0x00002690


	//   ....[7]....
        /*022c*/ 	.word	0x00002700


	//   ....[8]....
        /*0230*/ 	.word	0x00003540


	//   ....[9]....
        /*0234*/ 	.word	0x000035b0


	//   ....[10]....
        /*0238*/ 	.word	0x000035e0


	//   ....[11]....
        /*023c*/ 	.word	0x00003660


	//   ....[12]....
        /*0240*/ 	.word	0x000036b0


	//   ....[13]....
        /*0244*/ 	.word	0x00003700


	//   ....[14]....
        /*0248*/ 	.word	0x00003720


	//   ....[15]....
        /*024c*/ 	.word	0x00003740


	//   ....[16]....
        /*0250*/ 	.word	0x00006e40


	//   ....[17]....
        /*0254*/ 	.word	0x00006e80


	//   ....[18]....
        /*0258*/ 	.word	0x00006ea0


	//   ....[19]....
        /*025c*/ 	.word	0x00006eb0


	//   ....[20]....
        /*0260*/ 	.word	0x00006ec0


	//   ....[21]....
        /*0264*/ 	.word	0x00006ed0


	//   ....[22]....
        /*0268*/ 	.word	0x00006ee0


	//   ....[23]....
        /*026c*/ 	.word	0x00006f10


	//   ....[24]....
        /*0270*/ 	.word	0x00006f50


	//   ....[25]....
        /*0274*/ 	.word	0x00006f70


	//   ....[26]....
        /*0278*/ 	.word	0x00006f90


	//   ....[27]....
        /*027c*/ 	.word	0x00006fb0


	//   ....[28]....
        /*0280*/ 	.word	0x00006fd0


	//   ....[29]....
        /*0284*/ 	.word	0x00006ff0


	//   ....[30]....
        /*0288*/ 	.word	0x00007000


	//   ....[31]....
        /*028c*/ 	.word	0x00007020


	//   ....[32]....
        /*0290*/ 	.word	0x00007050


	//   ....[33]....
        /*0294*/ 	.word	0x00007090


	//   ....[34]....
        /*0298*/ 	.word	0x000070c0


	//   ....[35]....
        /*029c*/ 	.word	0x000070f0


	//   ....[36]....
        /*02a0*/ 	.word	0x00007120


	//   ....[37]....
        /*02a4*/ 	.word	0x00007140


	//   ....[38]....
        /*02a8*/ 	.word	0x00007180


	//   ....[39]....
        /*02ac*/ 	.word	0x000071b0


	//   ....[40]....
        /*02b0*/ 	.word	0x000071e0


	//   ....[41]....
        /*02b4*/ 	.word	0x00007260


	//   ....[42]....
        /*02b8*/ 	.word	0x00007290


	//   ....[43]....
        /*02bc*/ 	.word	0x000072d0


	//----- nvinfo : EIATTR_EXIT_INSTR_OFFSETS
	.align		4
.L_24937:
        /*02c0*/ 	.byte	0x04, 0x1c
        /*02c2*/ 	.short	(.L_24939 - .L_24938)


	//   ....[0]....
.L_24938:
        /*02c4*/ 	.word	0x000079b0


	//   ....[1]....
        /*02c8*/ 	.word	0x00007ab0


	//   ....[2]....
        /*02cc*/ 	.word	0x000080e0


	//----- nvinfo : EIATTR_CRS_STACK_SIZE
	.align		4
.L_24939:
        /*02d0*/ 	.byte	0x04, 0x1e
        /*02d2*/ 	.short	(.L_24941 - .L_24940)
.L_24940:
        /*02d4*/ 	.word	0x00000000


	//----- nvinfo : EIATTR_CBANK_PARAM_SIZE
	.align		4
.L_24941:
        /*02d8*/ 	.byte	0x03, 0x19
        /*02da*/ 	.short	0x007c


	//----- nvinfo : EIATTR_PARAM_CBANK
	.align		4
        /*02dc*/ 	.byte	0x04, 0x0a
        /*02de*/ 	.short	(.L_24943 - .L_24942)
	.align		4
.L_24942:
        /*02e0*/ 	.word	index@(.nv.constant0._ZN4vllm25paged_attention_v1_kernelIttLi112ELi32ELi128ELNS_18Fp8KVCacheDataTypeE0ELb0EEEvPT_PKS2_PKT0_S8_ifPKiSA_iPKfiiiSC_SC_iiiii)
        /*02e4*/ 	.short	0x0210
        /*02e6*/ 	.short	0x007c


	//----- nvinfo : EIATTR_SW_WAR
	.align		4
.L_24943:
        /*02e8*/ 	.byte	0x04, 0x36
        /*02ea*/ 	.short	(.L_24945 - .L_24944)
.L_24944:
        /*02ec*/ 	.word	0x00000008
.L_24945:


//--------------------- .nv.info._ZN4vllm25paged_attention_v1_kernelIttLi96ELi32ELi128ELNS_18Fp8KVCacheDataTypeE0ELb0EEEvPT_PKS2_PKT0_S8_ifPKiSA_iPKfiiiSC_SC_iiiii --------------------------
	.section	.nv.info._ZN4vllm25paged_attention_v1_kernelIttLi96ELi32ELi128ELNS_18Fp8KVCacheDataTypeE0ELb0EEEvPT_PKS2_PKT0_S8_ifPKiSA_iPKfiiiSC_SC_iiiii,"",@"SHT_CUDA_INFO"
	.sectionflags	@""
	.align	4


	//----- nvinfo : EIATTR_CUDA_API_VERSION
	.align		4
        /*0000*/ 	.byte	0x04, 0x37
        /*0002*/ 	.short	(.L_24947 - .L_24946)
.L_24946:
        /*0004*/ 	.word	0x00000082


	//----- nvinfo : EIATTR_KPARAM_INFO
	.align		4
.L_24947:
        /*0008*/ 	.byte	0x04, 0x17
        /*000a*/ 	.short	(.L_24949 - .L_24948)
.L_24948:
        /*000c*/ 	.word	0x00000000
        /*0010*/ 	.short	0x0013
        /*0012*/ 	.short	0x0078
        /*0014*/ 	.byte	0x00, 0xf0, 0x11, 0x00


	//----- nvinfo : EIATTR_KPARAM_INFO
	.align		4
.L_24949:
        /*0018*/ 	.byte	0x04, 0x17
        /*001a*/ 	.short	(.L_24951 - .L_24950)
.L_24950:
        /*001c*/ 	.word	0x00000000
        /*0020*/ 	.short	0x0012
        /*0022*/ 	.short	0x0074
        /*0024*/ 	.byte	0x00, 0xf0, 0x11, 0x00


	//----- nvinfo : EIATTR_KPARAM_INFO
	.align		4
.L_24951:
        /*0028*/ 	.byte	0x04, 0x17
        /*002a*/ 	.short	(.L_24953 - .L_24952)
.L_24952:
        /*002c*/ 	.word	0x00000000
        /*0030*/ 	.short	0x0011
        /*0032*/ 	.short	0x0070
        /*0034*/ 	.byte	0x00, 0xf0, 0x11, 0x00


	//----- nvinfo : EIATTR_KPARAM_INFO
	.align		4
.L_24953:
        /*0038*/ 	.byte	0x04, 0x17
        /*003a*/ 	.short	(.L_24955 - .L_24954)
.L_24954:
        /*003c*/ 	.word	0x00000000
        /*0040*/ 	.short	0x0010
        /*0042*/ 	.short	0x006c
        /*0044*/ 	.byte	0x00, 0xf0, 0x11, 0x00


	//----- nvinfo : EIATTR_KPARAM_INFO
	.align		4
.L_24955:
        /*0048*/ 	.byte	0x04, 0x17
        /*004a*/ 	.short	(.L_24957 - .L_24956)
.L_24956:
        /*004c*/ 	.word	0x00000000
        /*0050*/ 	.short	0x000f
        /*0052*/ 	.short	0x0068
        /*0054*/ 	.byte	0x00, 0xf0, 0x11, 0x00


	//----- nvinfo : EIATTR_KPARAM_INFO
	.align		4
.L_24957:
        /*0058*/ 	.byte	0x04, 0x17
        /*005a*/ 	.short	(.L_24959 - .L_24958)
.L_24958:
        /*005c*/ 	.word	0x00000000
        /*0060*/ 	.short	0x000e
        /*0062*/ 	.short	0x0060
        /*0064*/ 	.byte	0x00, 0xf0, 0x21, 0x00


	//----- nvinfo : EIATTR_KPARAM_INFO
	.align		4
.L_24959:
        /*0068*/ 	.byte	0x04, 0x17
        /*006a*/ 	.short	(.L_24961 - .L_24960)
.L_24960:
        /*006c*/ 	.word	0x00000000
        /*0070*/ 	.short	0x000d
        /*0072*/ 	.short	0x0058
        /*0074*/ 	.byte	0x00, 0xf0, 0x21, 0x00


	//----- nvinfo : EIATTR_KPARAM_INFO
	.align		4
.L_24961:
        /*0078*/ 	.byte	0x04, 0x17
        /*007a*/ 	.short	(.L_24963 - .L_24962)
.L_24962:
        /*007c*/ 	.word	0x00000000
        /*0080*/ 	.short	0x000c
        /*0082*/ 	.short	0x0050
        /*0084*/ 	.byte	0x00, 0xf0, 0x11, 0x00


	//----- nvinfo : EIATTR_KPARAM_INFO
	.align		4
.L_24963:
        /*0088*/ 	.byte	0x04, 0x17
        /*008a*/ 	.short	(.L_24965 - .L_24964)
.L_24964:
        /*008c*/ 	.word	0x00000000
        /*0090*/ 	.short	0x000b
        /*0092*/ 	.short	0x004c
        /*0094*/ 	.byte	0x00, 0xf0, 0x11, 0x00


	//----- nvinfo : EIATTR_KPARAM_INFO
	.align		4
.L_24965:
        /*0098*/ 	.byte	0x04, 0x17
        /*009a*/ 	.short	(.L_24967 - .L_24966)
.L_24966:
        /*009c*/ 	.word	0x00000000
        /*00a0*/ 	.short	0x000a
        /*00a2*/ 	.short	0x0048
        /*00a4*/ 	.byte	0x00, 0xf0, 0x11, 0x00


	//----- nvinfo : EIATTR_KPARAM_INFO
	.align		4
.L_24967:
        /*00a8*/ 	.byte	0x04, 0x17
        /*00aa*/ 	.short	(.L_24969 - .L_24968)
.L_24968:
        /*00ac*/ 	.word	0x00000000
        /*00b0*/ 	.short	0x0009
        /*00b2*/ 	.short	0x0040
        /*00b4*/ 	.byte	0x00, 0xf0, 0x21, 0x00


	//----- nvinfo : EIATTR_KPARAM_INFO
	.align		4
.L_24969:
        /*00b8*/ 	.byte	0x04, 0x17
        /*00ba*/ 	.short	(.L_24971 - .L_24970)
.L_24970:
        /*00bc*/ 	.word	0x00000000
        /*00c0*/ 	.short	0x0008
        /*00c2*/ 	.short	0x0038
        /*00c4*/ 	.byte	0x00, 0xf0, 0x11, 0x00


	//----- nvinfo : EIATTR_KPARAM_INFO
	.align		4
.L_24971:
        /*00c8*/ 	.byte	0x04, 0x17
        /*00ca*/ 	.short	(.L_24973 - .L_24972)
.L_24972:
        /*00cc*/ 	.word	0x00000000
        /*00d0*/ 	.short	0x0007
        /*00d2*/ 	.short	0x0030
        /*00d4*/ 	.byte	0x00, 0xf0, 0x21, 0x00


	//----- nvinfo : EIATTR_KPARAM_INFO
	.align		4
.L_24973:
        /*00d8*/ 	.byte	0x04, 0x17
        /*00da*/ 	.short	(.L_24975 - .L_24974)
.L_24974:
        /*00dc*/ 	.word	0x00000000
        /*00e0*/ 	.short	0x0006
        /*00e2*/ 	.short	0x0028
        /*00e4*/ 	.byte	0x00, 0xf0, 0x21, 0x00


	//----- nvinfo : EIATTR_KPARAM_INFO
	.align		4
.L_24975:
        /*00e8*/ 	.byte	0x04, 0x17
        /*00ea*/ 	.short	(.L_24977 - .L_24976)
.L_24976:
        /*00ec*/ 	.word	0x00000000
        /*00f0*/ 	.short	0x0005
        /*00f2*/ 	.short	0x0024
        /*00f4*/ 	.byte	0x00, 0xf0, 0x11, 0x00


	//----- nvinfo : EIATTR_KPARAM_INFO
	.align		4
.L_24977:
        /*00f8*/ 	.byte	0x04, 0x17
        /*00fa*/ 	.short	(.L_24979 - .L_24978)
.L_24978:
        /*00fc*/ 	.word	0x00000000
        /*0100*/ 	.short	0x0004
        /*0102*/ 	.short	0x0020
        /*0104*/ 	.byte	0x00, 0xf0, 0x11, 0x00


	//----- nvinfo : EIATTR_KPARAM_INFO
	.align		4
.L_24979:
        /*0108*/ 	.byte	0x04, 0x17
        /*010a*/ 	.short	(.L_24981 - .L_24980)
.L_24980:
        /*010c*/ 	.word	0x00000000
        /*0110*/ 	.short	0x0003
        /*0112*/ 	.short	0x0018
        /*0114*/ 	.byte	0x00, 0xf0, 0x21, 0x00


	//----- nvinfo : EIATTR_KPARAM_INFO
	.align		4
.L_24981:
        /*0118*/ 	.byte	0x04, 0x17
        /*011a*/ 	.short	(.L_24983 - .L_24982)
.L_24982:
        /*011c*/ 	.word	0x00000000
        /*0120*/ 	.short	0x0002
        /*0122*/ 	.short	0x0010
        /*0124*/ 	.byte	0x00, 0xf0, 0x21, 0x00


	//----- nvinfo : EIATTR_KPARAM_INFO
	.align		4
.L_24983:
        /*0128*/ 	.byte	0x04, 0x17
        /*012a*/ 	.short	(.L_24985 - .L_24984)
.L_24984:
        /*012c*/ 	.word	0x00000000
        /*0130*/ 	.short	0x0001
        /*0132*/ 	.short	0x0008
        /*0134*/ 	.byte	0x00, 0xf0, 0x21, 0x00


	//----- nvinfo : EIATTR_KPARAM_INFO
	.align		4
.L_24985:
        /*0138*/ 	.byte	0x04, 0x17
        /*013a*/ 	.short	(.L_24987 - .L_24986)
.L_24986:
        /*013c*/ 	.word	0x00000000
        /*0140*/ 	.short	0x0000
        /*0142*/ 	.short	0x0000
        /*0144*/ 	.byte	0x00, 0xf0, 0x21, 0x00


	//----- nvinfo : EIATTR_SPARSE_MMA_MASK
	.align		4
.L_24987:
        /*0148*/ 	.byte	0x03, 0x50
        /*014a*/ 	.short	0x0000


	//----- nvinfo : EIATTR_MAXREG_COUNT
	.align		4
        /*014c*/ 	.byte	0x03, 0x1b
        /*014e*/ 	.short	0x00ff


	//----- nvinfo : EIATTR_NUM_BARRIERS
	.align		4
        /*0150*/ 	.byte	0x02, 0x4c
        /*0152*/ 	.byte	0x01
	.zero		1


	//----- nvinfo : EIATTR_MERCURY_ISA_VERSION
	.align		4
        /*0154*/ 	.byte	0x03, 0x5f
        /*0156*/ 	.short	0x0101


	//----- nvinfo : EIATTR_COOP_GROUP_MASK_REGIDS
	.align		4
        /*0158*/ 	.byte	0x04, 0x29
        /*015a*/ 	.short	(.L_24989 - .L_24988)


	//   ....[0]....
.L_24988:
        /*015c*/ 	.word	0xffffffff


	//   ....[1]....
        /*0160*/ 	.word	0xffffffff


	//   ....[2]....
        /*0164*/ 	.word	0xffffffff


	//   ....[3]....
        /*0168*/ 	.word	0xffffffff


	//   ....[4]....
        /*016c*/ 	.word	0xffffffff


	//   ....[5]....
        /*0170*/ 	.word	0xffffffff


	//   ....[6]....
        /*0174*/ 	.word	0xffffffff


	//   ....[7]....
        /*0178*/ 	.word	0xffffffff


	//   ....[8]....
        /*017c*/ 	.word	0xffffffff


	//   ....[9]....
        /*0180*/ 	.word	0xffffffff


	//   ....[10]....
        /*0184*/ 	.word	0xffffffff


	//   ....[11]....
        /*0188*/ 	.word	0xffffffff


	//   ....[12]....
        /*018c*/ 	.word	0xffffffff


	//   ....[13]....
        /*0190*/ 	.word	0xffffffff


	//   ....[14]....
        /*0194*/ 	.word	0xffffffff


	//   ....[15]....
        /*0198*/ 	.word	0xffffffff


	//   ....[16]....
        /*019c*/ 	.word	0xffffffff


	//   ....[17]....
        /*01a0*/ 	.word	0xffffffff


	//   ....[18]....
        /*01a4*/ 	.word	0xffffffff


	//   ....[19]....
        /*01a8*/ 	.word	0xffffffff


	//   ....[20]....
        /*01ac*/ 	.word	0xffffffff


	//   ....[21]....
        /*01b0*/ 	.word	0xffffffff


	//   ....[22]....
        /*01b4*/ 	.word	0xffffffff


	//   ....[23]....
        /*01b8*/ 	.word	0xffffffff


	//   ....[24]....
        /*01bc*/ 	.word	0xffffffff


	//   ....[25]....
        /*01c0*/ 	.word	0xffffffff


	//   ....[26]....
        /*01c4*/ 	.word	0xffffffff


	//   ....[27]....
        /*01c8*/ 	.word	0xffffffff


	//   ....[28]....
        /*01cc*/ 	.word	0xffffffff


	//   ....[29]....
        /*01d0*/ 	.word	0xffffffff


	//   ....[30]....
        /*01d4*/ 	.word	0xffffffff


	//   ....[31]....
        /*01d8*/ 	.word	0xffffffff


	//   ....[32]....
        /*01dc*/ 	.word	0xffffffff


	//   ....[33]....
        /*01e0*/ 	.word	0xffffffff


	//   ....[34]....
        /*01e4*/ 	.word	0xffffffff


	//   ....[35]....
        /*01e8*/ 	.word	0xffffffff


	//   ....[36]....
        /*01ec*/ 	.word	0xffffffff


	//   ....[37]....
        /*01f0*/ 	.word	0xffffffff


	//   ....[38]....
        /*01f4*/ 	.word	0xffffffff


	//   ....[39]....
        /*01f8*/ 	.word	0xffffffff


	//----- nvinfo : EIATTR_COOP_GROUP_INSTR_OFFSETS
	.align		4
.L_24989:
        /*01fc*/ 	.byte	0x04, 0x28
        /*01fe*/ 	.short	(.L_24991 - .L_24990)


	//   ....[0]....
.L_24990:
        /*0200*/ 	.word	0x000020b0


	//   ....[1]....
        /*0204*/ 	.word	0x000020f0


	//   ....[2]....
        /*0208*/ 	.word	0x00002170


	//   ....[3]....
        /*020c*/ 	.word	0x000021c0


	//   ....[4]....
        /*0210*/ 	.word	0x00002220


	//   ....[5]....
        /*0214*/ 	.word	0x00002320


	//   ....[6]....
        /*0218*/ 	.word	0x00002340


	//   ....[7]....
        /*021c*/ 	.word	0x00002360


	//   ....[8]....
        /*0220*/ 	.word	0x000031a0


	//   ....[9]....
        /*0224*/ 	.word	0x00003220


	//   ....[10]....
        /*0228*/ 	.word	0x00003260


	//   ....[11]....
        /*022c*/ 	.word	0x000032c0


	//   ....[12]....
        /*0230*/ 	.word	0x00003310


	//   ....[13]....
        /*0234*/ 	.word	0x00003360


	//   ....[14]....
        /*0238*/ 	.word	0x00003380


	//   ....[15]....
        /*023c*/ 	.word	0x000033a0


	//   ....[16]....
        /*0240*/ 	.word	0x00006450


	//   ....[17]....
        /*0244*/ 	.word	0x00006490


	//   ....[18]....
        /*0248*/ 	.word	0x000064b0


	//   ....[19]....
        /*024c*/ 	.word	0x000064c0


	//   ....[20]....
        /*0250*/ 	.word	0x000064d0


	//   ....[21]....
        /*0254*/ 	.word	0x000064f0


	//   ....[22]....
        /*0258*/ 	.word	0x00006520


	//   ....[23]....
        /*025c*/ 	.word	0x00006540


	//   ....[24]....
        /*0260*/ 	.word	0x00006560


	//   ....[25]....
        /*0264*/ 	.word	0x00006580


	//   ....[26]....
        /*0268*/ 	.word	0x000065a0


	//   ....[27]....
        /*026c*/ 	.word	0x000065b0


	//   ....[28]....
        /*0270*/ 	.word	0x000065d0


	//   ....[29]....
        /*0274*/ 	.word	0x00006600


	//   ....[30]....
        /*0278*/ 	.word	0x00006630


	//   ....[31]....
        /*027c*/ 	.word	0x00006650


	//   ....[32]....
        /*0280*/ 	.word	0x00006680


	//   ....[33]....
        /*0284*/ 	.word	0x000066c0


	//   ....[34]....
        /*0288*/ 	.word	0x00006700


	//   ....[35]....
        /*028c*/ 	.word	0x00006730


	//   ....[36]....
        /*0290*/ 	.word	0x00006750


	//   ....[37]....
        /*0294*/ 	.word	0x00006780


	//   ....[38]....
        /*0298*/ 	.word	0x000067b0


	//   ....[39]....
        /*029c*/ 	.word	0x00006830


	//----- nvinfo : EIATTR_EXIT_INSTR_OFFSETS
	.align		4
.L_24991:
        /*02a0*/ 	.byte	0x04, 0x1c
        /*02a2*/ 	.short	(.L_24993 - .L_24992)


	//   ....[0]....
.L_24992:
        /*02a4*/ 	.word	0x00006e70


	//   ....[1]....
        /*02a8*/ 	.word	0x00006f70


	//   ....[2]....
        /*02ac*/ 	.word	0x000074c0


	//----- nvinfo : EIATTR_CRS_STACK_SIZE
	.align		4
.L_24993:
        /*02b0*/ 	.byte	0x04, 0x1e
        /*02b2*/ 	.short	(.L_24995 - .L_24994)
.L_24994:
        /*02b4*/ 	.word	0x00000000


	//----- nvinfo : EIATTR_CBANK_PARAM_SIZE
	.align		4
.L_24995:
        /*02b8*/ 	.byte	0x03, 0x19
        /*02ba*/ 	.short	0x007c


	//----- nvinfo : EIATTR_PARAM_CBANK
	.align		4
        /*02bc*/ 	.byte	0x04, 0x0a
        /*02be*/ 	.short	(.L_24997 - .L_24996)
	.align		4
.L_24996:
        /*02c0*/ 	.word	index@(.nv.constant0._ZN4vllm25paged_attention_v1_kernelIttLi96ELi32ELi128ELNS_18Fp8KVCacheDataTypeE0ELb0EEEvPT_PKS2_PKT0_S8_ifPKiSA_iPKfiiiSC_SC_iiiii)
        /*02c4*/ 	.short	0x0210
        /*02c6*/ 	.short	0x007c


	//----- nvinfo : EIATTR_SW_WAR
	.align		4
.L_24997:
        /*02c8*/ 	.byte	0x04, 0x36
        /*02ca*/ 	.short	(.L_24999 - .L_24998)
.L_24998:
        /*02cc*/ 	.word	0x00000008
.L_24999:


//--------------------- .nv.info._ZN4vllm25paged_attention_v1_kernelIttLi80ELi32ELi128ELNS_18Fp8KVCacheDataTypeE0ELb0EEEvPT_PKS2_PKT0_S8_ifPKiSA_iPKfiiiSC_SC_iiiii --------------------------
	.section	.nv.info._ZN4vllm25paged_attention_v1_kernelIttLi80ELi32ELi128ELNS_18Fp8KVCacheDataTypeE0ELb0EEEvPT_PKS2_PKT0_S8_ifPKiSA_iPKfiiiSC_SC_iiiii,"",@"SHT_CUDA_INFO"
	.sectionflags	@""
	.align	4


	//----- nvinfo : EIATTR_CUDA_API_VERSION
	.align		4
        /*0000*/ 	.byte	0x04, 0x37
        /*0002*/ 	.short	(.L_25001 - .L_25000)
.L_25000:
        /*0004*/ 	.word	0x00000082


	//----- nvinfo : EIATTR_KPARAM_INFO
	.align		4
.L_25001:
        /*0008*/ 	.byte	0x04, 0x17
        /*000a*/ 	.short	(.L_25003 - .L_25002)
.L_25002:
        /*000c*/ 	.word	0x00000000
        /*0010*/ 	.short	0x0013
        /*0012*/ 	.short	0x0078
        /*0014*/ 	.byte	0x00, 0xf0, 0x11, 0x00


	//----- nvinfo : EIATTR_KPARAM_INFO
	.align		4
.L_25003:
        /*0018*/ 	.byte	0x04, 0x17
        /*001a*/ 	.short	(.L_25005 - .L_25004)
.L_25004:
        /*001c*/ 	.word	0x00000000
        /*0020*/ 	.short	0x0012
        /*0022*/ 	.short	0x0074
        /*0024*/ 	.byte	0x00, 0xf0, 0x11, 0x00


	//----- nvinfo : EIATTR_KPARAM_INFO
	.align		4
.L_25005:
        /*0028*/ 	.byte	0x04, 0x17
        /*002a*/ 	.short	(.L_25007 - .L_25006)
.L_25006:
        /*002c*/ 	.word	0x00000000
        /*0030*/ 	.short	0x0011
        /*0032*/ 	.short	0x0070
        /*0034*/ 	.byte	0x00, 0xf0, 0x11, 0x00


	//----- nvinfo : EIATTR_KPARAM_INFO
	.align		4
.L_25007:
        /*0038*/ 	.byte	0x04, 0x17
        /*003a*/ 	.short	(.L_25009 - .L_25008)
.L_25008:
        /*003c*/ 	.word	0x00000000
        /*0040*/ 	.short	0x0010
        /*0042*/ 	.short	0x006c
        /*0044*/ 	.byte	0x00, 0xf0, 0x11, 0x00


	//----- nvinfo : EIATTR_KPARAM_INFO
	.align		4
.L_25009:
        /*0048*/ 	.byte	0x04, 0x17
        /*004a*/ 	.short	(.L_25011 - .L_25010)
.L_25010:
        /*004c*/ 	.word	0x00000000
        /*0050*/ 	.short	0x000f
        /*0052*/ 	.short	0x0068
        /*0054*/ 	.byte	0x00, 0xf0, 0x11, 0x00


	//----- nvinfo : EIATTR_KPARAM_INFO
	.align		4
.L_25011:
        /*0058*/ 	.byte	0x04, 0x17
        /*005a*/ 	.short	(.L_25013 - .L_25012)
.L_25012:
        /*005c*/ 	.word	0x00000000
        /*0060*/ 	.short	0x000e
        /*0062*/ 	.short	0x0060
        /*0064*/ 	.byte	0x00, 0xf0, 0x21, 0x00


	//----- nvinfo : EIATTR_KPARAM_INFO
	.align		4
.L_25013:
        /*0068*/ 	.byte	0x04, 0x17
        /*006a*/ 	.short	(.L_25015 - .L_25014)
.L_25014:
        /*006c*/ 	.word	0x00000000
        /*0070*/ 	.short	0x000d
        /*0072*/ 	.short	0x0058
        /*0074*/ 	.byte	0x00, 0xf0, 0x21, 0x00


	//----- nvinfo : EIATTR_KPARAM_INFO
	.align		4
.L_25015:
        /*0078*/ 	.byte	0x04, 0x17
        /*007a*/ 	.short	(.L_25017 - .L_25016)
.L_25016:
        /*007c*/ 	.word	0x00000000
        /*0080*/ 	.short	0x000c
        /*0082*/ 	.short	0x0050
        /*0084*/ 	.byte	0x00, 0xf0, 0x11, 0x00


	//----- nvinfo : EIATTR_KPARAM_INFO
	.align		4
.L_25017:
        /*0088*/ 	.byte	0x04, 0x17
        /*008a*/ 	.short	(.L_25019 - .L_25018)
.L_25018:
        /*008c*/ 	.word	0x00000000
        /*0090*/ 	.short	0x000b
        /*0092*/ 	.short	0x004c
        /*0094*/ 	.byte	0x00, 0xf0, 0x11, 0x00


	//----- nvinfo : EIATTR_KPARAM_INFO
	.align		4
.L_25019:
        /*0098*/ 	.byte	0x04, 0x17
        /*009a*/ 	.short	(.L_25021 - .L_25020)
.L_25020:
        /*009c*/ 	.word	0x00000000
        /*00a0*/ 	.short	0x000a
        /*00a2*/ 	.short	0x0048
        /*00a4*/ 	.byte	0x00, 0xf0, 0x11, 0x00


	//----- nvinfo : EIATTR_KPARAM_INFO
	.align		4
.L_25021:
        /*00a8*/ 	.byte	0x04, 0x17
        /*00aa*/ 	.short	(.L_25023 - .L_25022)
.L_25022:
        /*00ac*/ 	.word	0x00000000
        /*00b0*/ 	.short	0x0009
        /*00b2*/ 	.short	0x0040
        /*00b4*/ 	.byte	0x00, 0xf0, 0x21, 0x00


	//----- nvinfo : EIATTR_KPARAM_INFO
	.align		4
.L_25023:
        /*00b8*/ 	.byte	0x04, 0x17
        /*00ba*/ 	.short	(.L_25025 - .L_25024)
.L_25024:
        /*00bc*/ 	.word	0x00000000
        /*00c0*/ 	.short	0x0008
        /*00c2*/ 	.short	0x0038
        /*00c4*/ 	.byte	0x00, 0xf0, 0x11, 0x00


	//----- nvinfo : EIATTR_KPARAM_INFO
	.align		4
.L_25025:
        /*00c8*/ 	.byte	0x04, 0x17
        /*00ca*/ 	.short	(.L_25027 - .L_25026)
.L_25026:
        /*00cc*/ 	.word	0x00000000
        /*00d0*/ 	.short	0x0007
        /*00d2*/ 	.short	0x0030
        /*00d4*/ 	.byte	0x00, 0xf0, 0x21, 0x00


	//----- nvinfo : EIATTR_KPARAM_INFO
	.align		4
.L_25027:
        /*00d8*/ 	.byte	0x04, 0x17
        /*00da*/ 	.short	(.L_25029 - .L_25028)
.L_25028:
        /*00dc*/ 	.word	0x00000000
        /*00e0*/ 	.short	0x0006
        /*00e2*/ 	.short	0x0028
        /*00e4*/ 	.byte	0x00, 0xf0, 0x21, 0x00


	//----- nvinfo : EIATTR_KPARAM_INFO
	.align		4
.L_25029:
        /*00e8*/ 	.byte	0x04, 0x17
        /*00ea*/ 	.short	(.L_25031 - .L_25030)
.L_25030:
        /*00ec*/ 	.word	0x00000000
        /*00f0*/ 	.short	0x0005
        /*00f2*/ 	.short	0x0024
        /*00f4*/ 	.byte	0x00, 0xf0, 0x11, 0x00


	//----- nvinfo : EIATTR_KPARAM_INFO
	.align		4
.L_25031:
        /*00f8*/ 	.byte	0x04, 0x17
        /*00fa*/ 	.short	(.L_25033 - .L_25032)
.L_25032:
        /*00fc*/ 	.word	0x00000000
        /*0100*/ 	.short	0x0004
        /*0102*/ 	.short	0x0020
        /*0104*/ 	.byte	0x00, 0xf0, 0x11, 0x00


	//----- nvinfo : EIATTR_KPARAM_INFO
	.align		4
.L_25033:
        /*0108*/ 	.byte	0x04, 0x17
        /*010a*/ 	.short	(.L_25035 - .L_25034)
.L_25034:
        /*010c*/ 	.word	0x00000000
        /*0110*/ 	.short	0x0003
        /*0112*/ 	.short	0x0018
        /*0114*/ 	.byte	0x00, 0xf0, 0x21, 0x00


	//----- nvinfo : EIATTR_KPARAM_INFO
	.align		4
.L_25035:
        /*0118*/ 	.byte	0x04, 0x17
        /*011a*/ 	.short	(.L_25037 - .L_25036)
.L_25036:
        /*011c*/ 	.word	0x00000000
        /*0120*/ 	.short	0x0002
        /*0122*/ 	.short	0x0010
        /*0124*/ 	.byte	0x00, 0xf0, 0x21, 0x00


	//----- nvinfo : EIATTR_KPARAM_INFO
	.align		4
.L_25037:
        /*0128*/ 	.byte	0x04, 0x17
        /*012a*/ 	.short	(.L_25039 - .L_25038)
.L_25038:
        /*012c*/ 	.word	0x00000000
        /*0130*/ 	.short	0x0001
        /*0132*/ 	.short	0x0008
        /*0134*/ 	.byte	0x00, 0xf0, 0x21, 0x00


	//----- nvinfo : EIATTR_KPARAM_INFO
	.align		4
.L_25039:
        /*0138*/ 	.byte	0x04, 0x17
        /*013a*/ 	.short	(.L_25041 - .L_25040)
.L_25040:
        /*013c*/ 	.word	0x00000000
        /*0140*/ 	.short	0x0000
        /*0142*/ 	.short	0x0000
        /*0144*/ 	.byte	0x00, 0xf0, 0x21, 0x00


	//----- nvinfo : EIATTR_SPARSE_MMA_MASK
	.align		4
.L_25041:
        /*0148*/ 	.byte	0x03, 0x50
        /*014a*/ 	.short	0x0000


	//----- nvinfo : EIATTR_MAXREG_COUNT
	.align		4
        /*014c*/ 	.byte	0x03, 0x1b
        /*014e*/ 	.short	0x00ff


	//----- nvinfo : EIATTR_NUM_BARRIERS
	.align		4
        /*0150*/ 	.byte	0x02, 0x4c
        /*0152*/ 	.byte	0x01
	.zero		1


	//----- nvinfo : EIATTR_MERCURY_ISA_VERSION
	.align		4
        /*0154*/ 	.byte	0x03, 0x5f
        /*0156*/ 	.short	0x0101


	//----- nvinfo : EIATTR_COOP_GROUP_MASK_REGIDS
	.align		4
        /*0158*/ 	.byte	0x04, 0x29
        /*015a*/ 	.short	(.L_25043 - .L_25042)


	//   ....[0]....
.L_25042:
        /*015c*/ 	.word	0xffffffff


	//   ....[1]....
        /*0160*/ 	.word	0xffffffff


	//   ....[2]....
        /*0164*/ 	.word	0xffffffff


	//   ....[3]....
        /*0168*/ 	.word	0xffffffff


	//   ....[4]....
        /*016c*/ 	.word	0xffffffff


	//   ....[5]....
        /*0170*/ 	.word	0xffffffff


	//   ....[6]....
        /*0174*/ 	.word	0xffffffff


	//   ....[7]....
        /*0178*/ 	.word	0xffffffff


	//   ....[8]....
        /*017c*/ 	.word	0xffffffff


	//   ....[9]....
        /*0180*/ 	.word	0xffffffff


	//   ....[10]....
        /*0184*/ 	.word	0xffffffff


	//   ....[11]....
        /*0188*/ 	.word	0xffffffff


	//   ....[12]....
        /*018c*/ 	.word	0xffffffff


	//   ....[13]....
        /*0190*/ 	.word	0xffffffff


	//   ....[14]....
        /*0194*/ 	.word	0xffffffff


	//   ....[15]....
        /*0198*/ 	.word	0xffffffff


	//   ....[16]....
        /*019c*/ 	.word	0xffffffff


	//   ....[17]....
        /*01a0*/ 	.word	0xffffffff


	//   ....[18]....
        /*01a4*/ 	.word	0xffffffff


	//   ....[19]....
        /*01a8*/ 	.word	0xffffffff


	//   ....[20]....
        /*01ac*/ 	.word	0xffffffff


	//   ....[21]....
        /*01b0*/ 	.word	0xffffffff


	//   ....[22]....
        /*01b4*/ 	.word	0xffffffff


	//   ....[23]....
        /*01b8*/ 	.word	0xffffffff


	//   ....[24]....
        /*01bc*/ 	.word	0xffffffff


	//   ....[25]....
        /*01c0*/ 	.word	0xffffffff


	//   ....[26]....
        /*01c4*/ 	.word	0xffffffff


	//   ....[27]....
        /*01c8*/ 	.word	0xffffffff


	//   ....[28]....
        /*01cc*/ 	.word	0xffffffff


	//   ....[29]....
        /*01d0*/ 	.word	0xffffffff


	//   ....[30]....
        /*01d4*/ 	.word	0xffffffff


	//   ....[31]....
        /*01d8*/ 	.word	0xffffffff


	//   ....[32]....
        /*01dc*/ 	.word	0xffffffff


	//   ....[33]....
        /*01e0*/ 	.word	0xffffffff


	//   ....[34]....
        /*01e4*/ 	.word	0xffffffff


	//   ....[35]....
        /*01e8*/ 	.word	0xffffffff


	//----- nvinfo : EIATTR_COOP_GROUP_INSTR_OFFSETS
	.align		4
.L_25043:
        /*01ec*/ 	.byte	0x04, 0x28
        /*01ee*/ 	.short	(.L_25045 - .L_25044)


	//   ....[0]....
.L_25044:
        /*01f0*/ 	.word	0x00001e60


	//   ....[1]....
        /*01f4*/ 	.word	0x00001f00


	//   ....[2]....
        /*01f8*/ 	.word	0x00001f30


	//   ....[3]....
        /*01fc*/ 	.word	0x00001f80


	//   ....[4]....
        /*0200*/ 	.word	0x00002010


	//   ....[5]....
        /*0204*/ 	.word	0x000020d0


	//   ....[6]....
        /*0208*/ 	.word	0x00002100


	//   ....[7]....
        /*020c*/ 	.word	0x00002120


	//   ....[8]....
        /*0210*/ 	.word	0x00002f70


	//   ....[9]....
        /*0214*/ 	.word	0x00002ff0


	//   ....[10]....
        /*0218*/ 	.word	0x00003040


	//   ....[11]....
        /*021c*/ 	.word	0x000030a0


	//   ....[12]....
        /*0220*/ 	.word	0x000030e0


	//   ....[13]....
        /*0224*/ 	.word	0x00003130


	//   ....[14]....
        /*0228*/ 	.word	0x00003150


	//   ....[15]....
        /*022c*/ 	.word	0x00003170


	//   ....[16]....
        /*0230*/ 	.word	0x00005c40


	//   ....[17]....
        /*0234*/ 	.word	0x00005c80


	//   ....[18]....
        /*0238*/ 	.word	0x00005ca0


	//   ....[19]....
        /*023c*/ 	.word	0x00005cb0


	//   ....[20]....
        /*0240*/ 	.word	0x00005cd0


	//   ....[21]....
        /*0244*/ 	.word	0x00005ce0


	//   ....[22]....
        /*0248*/ 	.word	0x00005d10


	//   ....[23]....
        /*024c*/ 	.word	0x00005d30


	//   ....[24]....
        /*0250*/ 	.word	0x00005d50


	//   ....[25]....
        /*0254*/ 	.word	0x00005d70


	//   ....[26]....
        /*0258*/ 	.word	0x00005d80


	//   ....[27]....
        /*025c*/ 	.word	0x00005da0


	//   ....[28]....
        /*0260*/ 	.word	0x00005dd0


	//   ....[29]....
        /*0264*/ 	.word	0x00005e00


	//   ....[30]....
        /*0268*/ 	.word	0x00005e30


	//   ....[31]....
        /*026c*/ 	.word	0x00005e70


	//   ....[32]....
        /*0270*/ 	.word	0x00005ef0


	//   ....[33]....
        /*0274*/ 	.word	0x00005f20


	//   ....[34]....
        /*0278*/ 	.word	0x00005f50


	//   ....[35]....
        /*027c*/ 	.word	0x00005f90


	//----- nvinfo : EIATTR_EXIT_INSTR_OFFSETS
	.align		4
.L_25045:
        /*0280*/ 	.byte	0x04, 0x1c
        /*0282*/ 	.short	(.L_25047 - .L_25046)


	//   ....[0]....
.L_25046:
        /*0284*/ 	.word	0x00006520


	//   ....[1]....
        /*0288*/ 	.word	0x00006610


	//   ....[2]....
        /*028c*/ 	.word	0x00006a80


	//----- nvinfo : EIATTR_CRS_STACK_SIZE
	.align		4
.L_25047:
        /*0290*/ 	.byte	0x04, 0x1e
        /*0292*/ 	.short	(.L_25049 - .L_25048)
.L_25048:
        /*0294*/ 	.word	0x00000000


	//----- nvinfo : EIATTR_CBANK_PARAM_SIZE
	.align		4
.L_25049:
        /*0298*/ 	.byte	0x03, 0x19
        /*029a*/ 	.short	0x007c


	//----- nvinfo : EIATTR_PARAM_CBANK
	.align		4
        /*029c*/ 	.byte	0x04, 0x0a
        /*029e*/ 	.short	(.L_25051 - .L_25050)
	.align		4
.L_25050:
        /*02a0*/ 	.word	index@(.nv.constant0._ZN4vllm25paged_attention_v1_kernelIttLi80ELi32ELi128ELNS_18Fp8KVCacheDataTypeE0ELb0EEEvPT_PKS2_PKT0_S8_ifPKiSA_iPKfiiiSC_SC_iiiii)
        /*02a4*/ 	.short	0x0210
        /*02a6*/ 	.short	0x007c


	//----- nvinfo : EIATTR_SW_WAR
	.align		4
.L_25051:
        /*02a8*/ 	.byte	0x04, 0x36
        /*02aa*/ 	.short	(.L_25053 - .L_25052)
.L_25052:
        /*02ac*/ 	.word	0x00000008
.L_25053:


//--------------------- .nv.info._ZN4vllm25paged_attention_v1_kernelIttLi64ELi32ELi128ELNS_18Fp8KVCacheDataTypeE0ELb0EEEvPT_PKS2_PKT0_S8_ifPKiSA_iPKfiiiSC_SC_iiiii --------------------------
	.section	.nv.info._ZN4vllm25paged_attention_v1_kernelIttLi64ELi32ELi128ELNS_18Fp8KVCacheDataTypeE0ELb0EEEvPT_PKS2_PKT0_S8_ifPKiSA_iPKfiiiSC_SC_iiiii,"",@"SHT_CUDA_INFO"
	.sectionflags	@""
	.align	4


	//----- nvinfo : EIATTR_CUDA_API_VERSION
	.align		4
        /*0000*/ 	.byte	0x04, 0x37
        /*0002*/ 	.short	(.L_25055 - .L_25054)
.L_25054:
        /*0004*/ 	.word	0x00000082


	//----- nvinfo : EIATTR_KPARAM_INFO
	.align		4
.L_25055:
        /*0008*/ 	.byte	0x04, 0x17
        /*000a*/ 	.short	(.L_25057 - .L_25056)
.L_25056:
        /*000c*/ 	.word	0x00000000
        /*0010*/ 	.short	0x0013
        /*0012*/ 	.short	0x0078
        /*0014*/ 	.byte	0x00, 0xf0, 0x11, 0x00


	//----- nvinfo : EIATTR_KPARAM_INFO
	.align		4
.L_25057:
        /*0018*/ 	.byte	0x04, 0x17
        /*001a*/ 	.short	(.L_25059 - .L_25058)
.L_25058:
        /*001c*/ 	.word	0x00000000
        /*0020*/ 	.short	0x0012
        /*0022*/ 	.short	0x0074
        /*0024*/ 	.byte	0x00, 0xf0, 0x11, 0x00


	//----- nvinfo : EIATTR_KPARAM_INFO
	.align		4
.L_25059:
        /*0028*/ 	.byte	0x04, 0x17
        /*002a*/ 	.short	(.L_25061 - .L_25060)
.L_25060:
        /*002c*/ 	.word	0x00000000
        /*0030*/ 	.short	0x0011
        /*0032*/ 	.short	0x0070
        /*0034*/ 	.byte	0x00, 0xf0, 0x11, 0x00


	//----- nvinfo : EIATTR_KPARAM_INFO
	.align		4
.L_25061:
        /*0038*/ 	.byte	0x04, 0x17
        /*003a*/ 	.short	(.L_25063 - .L_25062)
.L_25062:
        /*003c*/ 	.word	0x00000000
        /*0040*/ 	.short	0x0010
        /*0042*/ 	.short	0x006c
        /*0044*/ 	.byte	0x00, 0xf0, 0x11, 0x00


	//----- nvinfo : EIATTR_KPARAM_INFO
	.align		4
.L_25063:
        /*0048*/ 	.byte	0x04, 0x17
        /*004a*/ 	.short	(.L_25065 - .L_25064)
.L_25064:
        /*004c*/ 	.word	0x00000000
        /*0050*/ 	.short	0x000f
        /*0052*/ 	.short	0x0068
        /*0054*/ 	.byte	0x00, 0xf0, 0x11, 0x00


	//----- nvinfo : EIATTR_KPARAM_INFO
	.align		4
.L_25065:
        /*0058*/ 	.byte	0x04, 0x17
        /*005a*/ 	.short	(.L_25067 - .L_25066)
.L_25066:
        /*005c*/ 	.word	0x00000000
        /*0060*/ 	.short	0x000e
        /*0062*/ 	.short	0x0060
        /*0064*/ 	.byte	0x00, 0xf0, 0x21, 0x00


	//----- nvinfo : EIATTR_KPARAM_INFO
	.align		4
.L_25067:
        /*0068*/ 	.byte	0x04, 0x17
        /*006a*/ 	.short	(.L_25069 - .L_25068)
.L_25068:
        /*006c*/ 	.word	0x00000000
        /*0070*/ 	.short	0x000d
        /*0072*/ 	.short	0x0058
        /*0074*/ 	.byte	0x00, 0xf0, 0x21, 0x00


	//----- nvinfo : EIATTR_KPARAM_INFO
	.align		4
.L_25069:
        /*0078*/ 	.byte	0x04, 0x17
        /*007a*/ 	.short	(.L_25071 - .L_25070)
.L_25070:
        /*007c*/ 	.word	0x00000000
        /*0080*/ 	.short	0x000c
        /*0082*/ 	.short	0x0050
        /*0084*/ 	.byte	0x00, 0xf0, 0x11, 0x00


	//----- nvinfo : EIATTR_KPARAM_INFO
	.align		4
.L_25071:
        /*0088*/ 	.byte	0x04, 0x17
        /*008a*/ 	.short	(.L_25073 - .L_25072)
.L_25072:
        /*008c*/ 	.word	0x00000000
        /*0090*/ 	.short	0x000b
        /*0092*/ 	.short	0x004c
        /*0094*/ 	.byte	0x00, 0xf0, 0x11, 0x00


	//----- nvinfo : EIATTR_KPARAM_INFO
	.align		4
.L_25073:
        /*0098*/ 	.byte	0x04, 0x17
        /*009a*/ 	.short	(.L_25075 - .L_25074)
.L_25074:
        /*009c*/ 	.word	0x00000000
        /*00a0*/ 	.short	0x000a
        /*00a2*/ 	.short	0x0048
        /*00a4*/ 	.byte	0x00, 0xf0, 0x11, 0x00


	//----- nvinfo : EIATTR_KPARAM_INFO
	.align		4
.L_25075:
        /*00a8*/ 	.byte	0x04, 0x17
        /*00aa*/ 	.short	(.L_25077 - .L_25076)
.L_25076:
        /*00ac*/ 	.word	0x00000000
        /*00b0*/ 	.short	0x0009
        /*00b2*/ 	.short	0x0040
        /*00b4*/ 	.byte	0x00, 0xf0, 0x21, 0x00


	//----- nvinfo : EIATTR_KPARAM_INFO
	.align		4
.L_25077:
        /*00b8*/ 	.byte	0x04, 0x17
        /*00ba*/ 	.short	(.L_25079 - .L_25078)
.L_25078:
        /*00bc*/ 	.word	0x00000000
        /*00c0*/ 	.short	0x0008
        /*00c2*/ 	.short	0x0038
        /*00c4*/ 	.byte	0x00, 0xf0, 0x11, 0x00


	//----- nvinfo : EIATTR_KPARAM_INFO
	.align		4
.L_25079:
        /*00c8*/ 	.byte	0x04, 0x17
        /*00ca*/ 	.short	(.L_25081 - .L_25080)
.L_25080:
        /*00cc*/ 	.word	0x00000000
        /*00d0*/ 	.short	0x0007
        /*00d2*/ 	.short	0x0030
        /*00d4*/ 	.byte	0x00, 0xf0, 0x21, 0x00


	//----- nvinfo : EIATTR_KPARAM_INFO
	.align		4
.L_25081:
        /*00d8*/ 	.byte	0x04, 0x17
        /*00da*/ 	.short	(.L_25083 - .L_25082)
.L_25082:
        /*00dc*/ 	.word	0x00000000
        /*00e0*/ 	.short	0x0006
        /*00e2*/ 	.short	0x0028
        /*00e4*/ 	.byte	0x00, 0xf0, 0x21, 0x00


	//----- nvinfo : EIATTR_KPARAM_INFO
	.align		4
.L_25083:
        /*00e8*/ 	.byte	0x04, 0x17
        /*00ea*/ 	.short	(.L_25085 - .L_25084)
.L_25084:
        /*00ec*/ 	.word	0x00000000
        /*00f0*/ 	.short	0x0005
        /*00f2*/ 	.short	0x0024
        /*00f4*/ 	.byte	0x00, 0xf0, 0x11, 0x00


	//----- nvinfo : EIATTR_KPARAM_INFO
	.align		4
.L_25085:
        /*00f8*/ 	.byte	0x04, 0x17
        /*00fa*/ 	.short	(.L_25087 - .L_25086)
.L_25086:
        /*00fc*/ 	.word	0x00000000
        /*0100*/ 	.short	0x0004
        /*0102*/ 	.short	0x0020
        /*0104*/ 	.byte	0x00, 0xf0, 0x11, 0x00


	//----- nvinfo : EIATTR_KPARAM_INFO
	.align		4
.L_25087:
        /*0108*/ 	.byte	0x04, 0x17
        /*010a*/ 	.short	(.L_25089 - .L_25088)
.L_25088:
        /*010c*/ 	.word	0x00000000
        /*0110*/ 	.short	0x0003
        /*0112*/ 	.short	0x0018
        /*0114*/ 	.byte	0x00, 0xf0, 0x21, 0x00


	//----- nvinfo : EIATTR_KPARAM_INFO
	.align		4
.L_25089:
        /*0118*/ 	.byte	0x04, 0x17
        /*011a*/ 	.short	(.L_25091 - .L_25090)
.L_25090:
        /*011c*/ 	.word	0x00000000
        /*0120*/ 	.short	0x0002
        /*0122*/ 	.short	0x0010
        /*0124*/ 	.byte	0x00, 0xf0, 0x21, 0x00


	//----- nvinfo : EIATTR_KPARAM_INFO
	.align		4
.L_25091:
        /*0128*/ 	.byte	0x04, 0x17
        /*012a*/ 	.short	(.L_25093 - .L_25092)
.L_25092:
        /*012c*/ 	.word	0x00000000
        /*0130*/ 	.short	0x0001
        /*0132*/ 	.short	0x0008
        /*0134*/ 	.byte	0x00, 0xf0, 0x21, 0x00


	//----- nvinfo : EIATTR_KPARAM_INFO
	.align		4
.L_25093:
        /*0138*/ 	.byte	0x04, 0x17
        /*013a*/ 	.short	(.L_25095 - .L_25094)
.L_25094:
        /*013c*/ 	.word	0x00000000
        /*0140*/ 	.short	0x0000
        /*0142*/ 	.short	0x0000
        /*0144*/ 	.byte	0x00, 0xf0, 0x21, 0x00


	//----- nvinfo : EIATTR_SPARSE_MMA_MASK
	.align		4
.L_25095:
        /*0148*/ 	.byte	0x03, 0x50
        /*014a*/ 	.short	0x0000


	//----- nvinfo : EIATTR_MAXREG_COUNT
	.align		4
        /*014c*/ 	.byte	0x03, 0x1b
        /*014e*/ 	.short	0x00ff


	//----- nvinfo : EIATTR_NUM_BARRIERS
	.align		4
        /*0150*/ 	.byte	0x02, 0x4c
        /*0152*/ 	.byte	0x01
	.zero		1


	//----- nvinfo : EIATTR_MERCURY_ISA_VERSION
	.align		4
        /*0154*/ 	.byte	0x03, 0x5f
        /*0156*/ 	.short	0x0101


	//----- nvinfo : EIATTR_COOP_GROUP_MASK_REGIDS
	.align		4
        /*0158*/ 	.byte	0x04, 0x29
        /*015a*/ 	.short	(.L_25097 - .L_25096)


	//   ....[0]....
.L_25096:
        /*015c*/ 	.word	0xffffffff


	//   ....[1]....
        /*0160*/ 	.word	0xffffffff


	//   ....[2]....
        /*0164*/ 	.word	0xffffffff


	//   ....[3]....
        /*0168*/ 	.word	0xffffffff


	//   ....[4]....
        /*016c*/ 	.word	0xffffffff


	//   ....[5]....
        /*0170*/ 	.word	0xffffffff


	//   ....[6]....
        /*0174*/ 	.word	0xffffffff


	//   ....[7]....
        /*0178*/ 	.word	0xffffffff


	//   ....[8]....
        /*017c*/ 	.word	0xffffffff


	//   ....[9]....
        /*0180*/ 	.word	0xffffffff


	//   ....[10]....
        /*0184*/ 	.word	0xffffffff


	//   ....[11]....
        /*0188*/ 	.word	0xffffffff


	//   ....[12]....
        /*018c*/ 	.word	0xffffffff


	//   ....[13]....
        /*0190*/ 	.word	0xffffffff


	//   ....[14]....
        /*0194*/ 	.word	0xffffffff


	//   ....[15]....
        /*0198*/ 	.word	0xffffffff


	//   ....[16]....
        /*019c*/ 	.word	0xffffffff


	//   ....[17]....
        /*01a0*/ 	.word	0xffffffff


	//   ....[18]....
        /*01a4*/ 	.word	0xffffffff


	//   ....[19]....
        /*01a8*/ 	.word	0xffffffff


	//   ....[20]....
        /*01ac*/ 	.word	0xffffffff


	//   ....[21]....
        /*01b0*/ 	.word	0xffffffff


	//   ....[22]....
        /*01b4*/ 	.word	0xffffffff


	//   ....[23]....
        /*01b8*/ 	.word	0xffffffff


	//   ....[24]....
        /*01bc*/ 	.word	0xffffffff


	//   ....[25]....
        /*01c0*/ 	.word	0xffffffff


	//   ....[26]....
        /*01c4*/ 	.word	0xffffffff


	//   ....[27]....
        /*01c8*/ 	.word	0xffffffff


	//   ....[28]....
        /*01cc*/ 	.word	0xffffffff


	//   ....[29]....
        /*01d0*/ 	.word	0xffffffff


	//   ....[30]....
        /*01d4*/ 	.word	0xffffffff


	//   ....[31]....
        /*01d8*/ 	.word	0xffffffff


	//----- nvinfo : EIATTR_COOP_GROUP_INSTR_OFFSETS
	.align		4
.L_25097:
        /*01dc*/ 	.byte	0x04, 0x28
        /*01de*/ 	.short	(.L_25099 - .L_25098)


	//   ....[0]....
.L_25098:
        /*01e0*/ 	.word	0x00001b00


	//   ....[1]....
        /*01e4*/ 	.word	0x00001ba0


	//   ....[2]....
        /*01e8*/ 	.word	0x00001c20


	//   ....[3]....
        /*01ec*/ 	.word	0x00001c90


	//   ....[4]....
        /*01f0*/ 	.word	0x00001d10


	//   ....[5]....
        /*01f4*/ 	.word	0x00001d90


	//   ....[6]....
        /*01f8*/ 	.word	0x00001db0


	//   ....[7]....
        /*01fc*/ 	.word	0x00001dd0


	//   ....[8]....
        /*0200*/ 	.word	0x00002c20


	//   ....[9]....
        /*0204*/ 	.word	0x00002c90


	//   ....[10]....
        /*0208*/ 	.word	0x00002cc0


	//   ....[11]....
        /*020c*/ 	.word	0x00002d40


	//   ....[12]....
        /*0210*/ 	.word	0x00002d90


	//   ....[13]....
        /*0214*/ 	.word	0x00002de0


	//   ....[14]....
        /*0218*/ 	.word	0x00002e00


	//   ....[15]....
        /*021c*/ 	.word	0x00002e20


	//   ....[16]....
        /*0220*/ 	.word	0x00005360


	//   ....[17]....
        /*0224*/ 	.word	0x000053a0


	//   ....[18]....
        /*0228*/ 	.word	0x000053e0


	//   ....[19]....
        /*022c*/ 	.word	0x00005400


	//   ....[20]....
        /*0230*/ 	.word	0x00005420


	//   ....[21]....
        /*0234*/ 	.word	0x00005430


	//   ....[22]....
        /*0238*/ 	.word	0x00005440


	//   ....[23]....
        /*023c*/ 	.word	0x00005480


	//   ....[24]....
        /*0240*/ 	.word	0x000054c0


	//   ....[25]....
        /*0244*/ 	.word	0x00005550


	//   ....[26]....
        /*0248*/ 	.word	0x00005580


	//   ....[27]....
        /*024c*/ 	.word	0x000055b0


	//   ....[28]....
        /*0250*/ 	.word	0x000055e0


	//   ....[29]....
        /*0254*/ 	.word	0x00005600


	//   ....[30]....
        /*0258*/ 	.word	0x00005610


	//   ....[31]....
        /*025c*/ 	.word	0x00005620


	//----- nvinfo : EIATTR_EXIT_INSTR_OFFSETS
	.align		4
.L_25099:
        /*0260*/ 	.byte	0x04, 0x1c
        /*0262*/ 	.short	(.L_25101 - .L_25100)


	//   ....[0]....
.L_25100:
        /*0264*/ 	.word	0x00005a40


	//   ....[1]....
        /*0268*/ 	.word	0x00005b20


	//   ....[2]....
        /*026c*/ 	.word	0x00005eb0


	//----- nvinfo : EIATTR_CRS_STACK_SIZE
	.align		4
.L_25101:
        /*0270*/ 	.byte	0x04, 0x1e
        /*0272*/ 	.short	(.L_25103 - .L_25102)
.L_25102:
        /*0274*/ 	.word	0x00000000


	//----- nvinfo : EIATTR_CBANK_PARAM_SIZE
	.align		4
.L_25103:
        /*0278*/ 	.byte	0x03, 0x19
        /*027a*/ 	.short	0x007c


	//----- nvinfo : EIATTR_PARAM_CBANK
	.align		4
        /*027c*/ 	.byte	0x04, 0x0a
        /*027e*/ 	.short	(.L_25105 - .L_25104)
	.align		4
.L_25104:
        /*0280*/ 	.word	index@(.nv.constant0._ZN4vllm25paged_attention_v1_kernelIttLi64ELi32ELi128ELNS_18Fp8KVCacheDataTypeE0ELb0EEEvPT_PKS2_PKT0_S8_ifPKiSA_iPKfiiiSC_SC_iiiii)
        /*0284*/ 	.short	0x0210
        /*0286*/ 	.short	0x007c


	//----- nvinfo : EIATTR_SW_WAR
	.align		4
.L_25105:
        /*0288*/ 	.byte	0x04, 0x36
        /*028a*/ 	.short	(.L_25107 - .L_25106)
.L_25106:
        /*028c*/ 	.word	0x00000008
.L_25107:


//--------------------- .nv.info._ZN4vllm25paged_attention_v1_kernelIttLi32ELi32ELi128ELNS_18Fp8KVCacheDataTypeE0ELb0EEEvPT_PKS2_PKT0_S8_ifPKiSA_iPKfiiiSC_SC_iiiii --------------------------
	.section	.nv.info._ZN4vllm25paged_attention_v1_kernelIttLi32ELi32ELi128ELNS_18Fp8KVCacheDataTypeE0ELb0EEEvPT_PKS2_PKT0_S8_ifPKiSA_iPKfiiiSC_SC_iiiii,"",@"SHT_CUDA_INFO"
	.sectionflags	@""
	.align	4


	//----- nvinfo : EIATTR_CUDA_API_VERSION
	.align		4
        /*0000*/ 	.byte	0x04, 0x37
        /*0002*/ 	.short	(.L_25109 - .L_25108)
.L_25108:
        /*0004*/ 	.word	0x00000082


	//----- nvinfo : EIATTR_KPARAM_INFO
	.align		4
.L_25109:
        /*0008*/ 	.byte	0x04, 0x17
        /*000a*/ 	.short	(.L_25111 - .L_25110)
.L_25110:
        /*000c*/ 	.word	0x00000000
        /*0010*/ 	.short	0x0013
        /*0012*/ 	.short	0x0078
        /*0014*/ 	.byte	0x00, 0xf0, 0x11, 0x00


	//----- nvinfo : EIATTR_KPARAM_INFO
	.align		4
.L_25111:
        /*0018*/ 	.byte	0x04, 0x17
        /*001a*/ 	.short	(.L_25113 - .L_25112)
.L_25112:
        /*001c*/ 	.word	0x00000000
        /*0020*/ 	.short	0x0012
        /*0022*/ 	.short	0x0074
        /*0024*/ 	.byte	0x00, 0xf0, 0x11, 0x00


	//----- nvinfo : EIATTR_KPARAM_INFO
	.align		4
.L_25113:
        /*0028*/ 	.byte	0x04, 0x17
        /*002a*/ 	.short	(.L_25115 - .L_25114)
.L_25114:
        /*002c*/ 	.word	0x00000000
        /*0030*/ 	.short	0x0011
        /*0032*/ 	.short	0x0070
        /*0034*/ 	.byte	0x00, 0xf0, 0x11, 0x00


	//----- nvinfo : EIATTR_KPARAM_INFO
	.align		4
.L_25115:
        /*0038*/ 	.byte	0x04, 0x17
        /*003a*/ 	.short	(.L_25117 - .L_25116)
.L_25116:
        /*003c*/ 	.word	0x00000000
        /*0040*/ 	.short	0x0010
        /*0042*/ 	.short	0x006c
        /*0044*/ 	.byte	0x00, 0xf0, 0x11, 0x00


	//----- nvinfo : EIATTR_KPARAM_INFO
	.align		4
.L_25117:
        /*0048*/ 	.byte	0x04, 0x17
        /*004a*/ 	.short	(.L_25119 - .L_25118)
.L_25118:
        /*004c*/ 	.word	0x00000000
        /*0050*/ 	.short	0x000f
        /*0052*/ 	.short	0x0068
        /*0054*/ 	.byte	0x00, 0xf0, 0x11, 0x00


	//----- nvinfo : EIATTR_KPARAM_INFO
	.align		4
.L_25119:
        /*0058*/ 	.byte	0x04, 0x17
        /*005a*/ 	.short	(.L_25121 - .L_25120)
.L_25120:
        /*005c*/ 	.word	0x00000000
        /*0060*/ 	.short	0x000e
        /*0062*/ 	.short	0x0060
        /*0064*/ 	.byte	0x00, 0xf0, 0x21, 0x00


	//----- nvinfo : EIATTR_KPARAM_INFO
	.align		4
.L_25121:
        /*0068*/ 	.byte	0x04, 0x17
        /*006a*/ 	.short	(.L_25123 - .L_25122)
.L_25122:
        /*006c*/ 	.word	0x00000000
        /*0070*/ 	.short	0x000d
        /*0072*/ 	.short	0x0058
        /*0074*/ 	.byte	0x00, 0xf0, 0x21, 0x00


	//----- nvinfo : EIATTR_KPARAM_INFO
	.align		4
.L_25123:
        /*0078*/ 	.byte	0x04, 0x17
        /*007a*/ 	.short	(.L_25125 - .L_25124)
.L_25124:
        /*007c*/ 	.word	0x00000000
        /*0080*/ 	.short	0x000c
        /*0082*/ 	.short	0x0050
        /*0084*/ 	.byte	0x00, 0xf0, 0x11, 0x00


	//----- nvinfo : EIATTR_KPARAM_INFO
	.align		4
.L_25125:
        /*0088*/ 	.byte	0x04, 0x17
        /*008a*/ 	.short	(.L_25127 - .L_25126)
.L_25126:
        /*008c*/ 	.word	0x00000000
        /*0090*/ 	.short	0x000b
        /*0092*/ 	.short	0x004c
        /*0094*/ 	.byte	0x00, 0xf0, 0x11, 0x00


	//----- nvinfo : EIATTR_KPARAM_INFO
	.align		4
.L_25127:
        /*0098*/ 	.byte	0x04, 0x17
        /*009a*/ 	.short	(.L_25129 - .L_25128)
.L_25128:
        /*009c*/ 	.word	0x00000000
        /*00a0*/ 	.short	0x000a
        /*00a2*/ 	.short	0x0048
        /*00a4*/ 	.byte	0x00, 0xf0, 0x11, 0x00


	//----- nvinfo : EIATTR_KPARAM_INFO
	.align		4
.L_25129:
        /*00a8*/ 	.byte	0x04, 0x17
        /*00aa*/ 	.short	(.L_25131 - .L_25130)
.L_25130:
        /*00ac*/ 	.word	0x00000000
        /*00b0*/ 	.short	0x0009
        /*00b2*/ 	.short	0x0040
        /*00b4*/ 	.byte	0x00, 0xf0, 0x21, 0x00


	//----- nvinfo : EIATTR_KPARAM_INFO
	.align		4
.L_25131:
        /*00b8*/ 	.byte	0x04, 0x17
        /*00ba*/ 	.short	(.L_25133 - .L_25132)
.L_25132:
        /*00bc*/ 	.word	0x00000000
        /*00c0*/ 	.short	0x0008
        /*00c2*/ 	.short	0x0038
        /*00c4*/ 	.byte	0x00, 0xf0, 0x11, 0x00


	//----- nvinfo : EIATTR_KPARAM_INFO
	.align		4
.L_25133:
        /*00c8*/ 	.byte	0x04, 0x17
        /*00ca*/ 	.short	(.L_25135 - .L_25134)
.L_25134:
        /*00cc*/ 	.word	0x00000000
        /*00d0*/ 	.short	0x0007
        /*00d2*/ 	.short	0x0030
        /*00d4*/ 	.byte	0x00, 0xf0, 0x21, 0x00


	//----- nvinfo : EIATTR_KPARAM_INFO
	.align		4
.L_25135:
        /*00d8*/ 	.byte	0x04, 0x17
        /*00da*/ 	.short	(.L_25137 - .L_25136)
.L_25136:
        /*00dc*/ 	.word	0x00000000
        /*00e0*/ 	.short	0x0006
        /*00e2*/ 	.short	0x0028
        /*00e4*/ 	.byte	0x00, 0xf0, 0x21, 0x00


	//----- nvinfo : EIATTR_KPARAM_INFO
	.align		4
.L_25137:
        /*00e8*/ 	.byte	0x04, 0x17
        /*00ea*/ 	.short	(.L_25139 - .L_25138)
.L_25138:
        /*00ec*/ 	.word	0x00000000
        /*00f0*/ 	.short	0x0005
        /*00f2*/ 	.short	0x0024
        /*00f4*/ 	.byte	0x00, 0xf0, 0x11, 0x00


	//----- nvinfo : EIATTR_KPARAM_INFO
	.align		4
.L_25139:
        /*00f8*/ 	.byte	0x04, 0x17
        /*00fa*/ 	.short	(.L_25141 - .L_25140)
.L_25140:
        /*00fc*/ 	.word	0x00000000
        /*0100*/ 	.short	0x0004
        /*0102*/ 	.short	0x0020
        /*0104*/ 	.byte	0x00, 0xf0, 0x11, 0x00


	//----- nvinfo : EIATTR_KPARAM_INFO
	.align		4
.L_25141:
        /*0108*/ 	.byte	0x04, 0x17
        /*010a*/ 	.short	(.L_25143 - .L_25142)
.L_25142:
        /*010c*/ 	.word	0x00000000
        /*0110*/ 	.short	0x0003
        /*0112*/ 	.short	0x0018
        /*0114*/ 	.byte	0x00, 0xf0, 0x21, 0x00


	//----- nvinfo : EIATTR_KPARAM_INFO
	.align		4
.L_25143:
        /*0118*/ 	.byte	0x04, 0x17
        /*011a*/ 	.short	(.L_25145 - .L_25144)
.L_25144:
        /*011c*/ 	.word	0x00000000
        /*0120*/ 	.short	0x0002
        /*0122*/ 	.short	0x0010
        /*0124*/ 	.byte	0x00, 0xf0, 0x21, 0x00


	//----- nvinfo : EIATTR_KPARAM_INFO
	.align		4
.L_25145:
        /*0128*/ 	.byte	0x04, 0x17
        /*012a*/ 	.short	(.L_25147 - .L_25146)
.L_25146:
        /*012c*/ 	.word	0x00000000
        /*0130*/ 	.short	0x0001
        /*0132*/ 	.short	0x0008
        /*0134*/ 	.byte	0x00, 0xf0, 0x21, 0x00


	//----- nvinfo : EIATTR_KPARAM_INFO
	.align		4
.L_25147:
        /*0138*/ 	.byte	0x04, 0x17
        /*013a*/ 	.short	(.L_25149 - .L_25148)
.L_25148:
        /*013c*/ 	.word	0x00000000
        /*0140*/ 	.short	0x0000
        /*0142*/ 	.short	0x0000
        /*0144*/ 	.byte	0x00, 0xf0, 0x21, 0x00


	//----- nvinfo : EIATTR_SPARSE_MMA_MASK
	.align		4
.L_25149:
        /*0148*/ 	.byte	0x03, 0x50
        /*014a*/ 	.short	0x0000


	//----- nvinfo : EIATTR_MAXREG_COUNT
	.align		4
        /*014c*/ 	.byte	0x03, 0x1b
        /*014e*/ 	.short	0x00ff


	//----- nvinfo : EIATTR_NUM_BARRIERS
	.align		4
        /*0150*/ 	.byte	0x02, 0x4c
        /*0152*/ 	.byte	0x01
	.zero		1


	//----- nvinfo : EIATTR_MERCURY_ISA_VERSION
	.align		4
        /*0154*/ 	.byte	0x03, 0x5f
        /*0156*/ 	.short	0x0101


	//----- nvinfo : EIATTR_COOP_GROUP_MASK_REGIDS
	.align		4
        /*0158*/ 	.byte	0x04, 0x29
        /*015a*/ 	.short	(.L_25151 - .L_25150)


	//   ....[0]....
.L_25150:
        /*015c*/ 	.word	0xffffffff


	//   ....[1]....
        /*0160*/ 	.word	0xffffffff


	//   ....[2]....
        /*0164*/ 	.word	0xffffffff


	//   ....[3]....
        /*0168*/ 	.word	0xffffffff


	//   ....[4]....
        /*016c*/ 	.word	0xffffffff


	//   ....[5]....
        /*0170*/ 	.word	0xffffffff


	//   ....[6]....
        /*0174*/ 	.word	0xffffffff


	//   ....[7]....
        /*0178*/ 	.word	0xffffffff


	//   ....[8]....
        /*017c*/ 	.word	0xffffffff


	//   ....[9]....
        /*0180*/ 	.word	0xffffffff


	//   ....[10]....
        /*0184*/ 	.word	0xffffffff


	//   ....[11]....
        /*0188*/ 	.word	0xffffffff


	//   ....[12]....
        /*018c*/ 	.word	0xffffffff


	//   ....[13]....
        /*0190*/ 	.word	0xffffffff


	//   ....[14]....
        /*0194*/ 	.word	0xffffffff


	//   ....[15]....
        /*0198*/ 	.word	0xffffffff


	//   ....[16]....
        /*019c*/ 	.word	0xffffffff


	//   ....[17]....
        /*01a0*/ 	.word	0xffffffff


	//   ....[18]....
        /*01a4*/ 	.word	0xffffffff


	//   ....[19]....
        /*01a8*/ 	.word	0xffffffff


	//   ....[20]....
        /*01ac*/ 	.word	0xffffffff


	//   ....[21]....
        /*01b0*/ 	.word	0xffffffff


	//   ....[22]....
        /*01b4*/ 	.word	0xffffffff


	//   ....[23]....
        /*01b8*/ 	.word	0xffffffff


	//----- nvinfo : EIATTR_COOP_GROUP_INSTR_OFFSETS
	.align		4
.L_25151:
        /*01bc*/ 	.byte	0x04, 0x28
        /*01be*/ 	.short	(.L_25153 - .L_25152)


	//   ....[0]....
.L_25152:
        /*01c0*/ 	.word	0x00001420


	//   ....[1]....
        /*01c4*/ 	.word	0x000014c0


	//   ....[2]....
        /*01c8*/ 	.word	0x00001550


	//   ....[3]....
        /*01cc*/ 	.word	0x000015a0


	//   ....[4]....
        /*01d0*/ 	.word	0x00001600


	//   ....[5]....
        /*01d4*/ 	.word	0x000016a0


	//   ....[6]....
        /*01d8*/ 	.word	0x000016d0


	//   ....[7]....
        /*01dc*/ 	.word	0x000016f0


	//   ....[8]....
        /*01e0*/ 	.word	0x00002540


	//   ....[9]....
        /*01e4*/ 	.word	0x000025c0


	//   ....[10]....
        /*01e8*/ 	.word	0x00002620


	//   ....[11]....
        /*01ec*/ 	.word	0x00002670


	//   ....[12]....
        /*01f0*/ 	.word	0x000026b0


	//   ....[13]....
        /*01f4*/ 	.word	0x00002700


	//   ....[14]....
        /*01f8*/ 	.word	0x00002720


	//   ....[15]....
        /*01fc*/ 	.word	0x00002740


	//   ....[16]....
        /*0200*/ 	.word	0x00004020


	//   ....[17]....
        /*0204*/ 	.word	0x00004060


	//   ....[18]....
        /*0208*/ 	.word	0x00004080


	//   ....[19]....
        /*020c*/ 	.word	0x00004090


	//   ....[20]....
        /*0210*/ 	.word	0x000040e0


	//   ....[21]....
        /*0214*/ 	.word	0x00004100


	//   ....[22]....
        /*0218*/ 	.word	0x00004130


	//   ....[23]....
        /*021c*/ 	.word	0x00004160


	//----- nvinfo : EIATTR_EXIT_INSTR_OFFSETS
	.align		4
.L_25153:
        /*0220*/ 	.byte	0x04, 0x1c
        /*0222*/ 	.short	(.L_25155 - .L_25154)


	//   ....[0]....
.L_25154:
        /*0224*/ 	.word	0x00004450


	//   ....[1]....
        /*0228*/ 	.word	0x00004530


	//   ....[2]....
        /*022c*/ 	.word	0x00004700


	//----- nvinfo : EIATTR_CRS_STACK_SIZE
	.align		4
.L_25155:
        /*0230*/ 	.byte	0x04, 0x1e
        /*0232*/ 	.short	(.L_25157 - .L_25156)
.L_25156:
        /*0234*/ 	.word	0x00000000


	//----- nvinfo : EIATTR_CBANK_PARAM_SIZE
	.align		4
.L_25157:
        /*0238*/ 	.byte	0x03, 0x19
        /*023a*/ 	.short	0x007c


	//----- nvinfo : EIATTR_PARAM_CBANK
	.align		4
        /*023c*/ 	.byte	0x04, 0x0a
        /*023e*/ 	.short	(.L_25159 - .L_25158)
	.align		4
.L_25158:
        /*0240*/ 	.word	index@(.nv.constant0._ZN4vllm25paged_attention_v1_kernelIttLi32ELi32ELi128ELNS_18Fp8KVCacheDataTypeE0ELb0EEEvPT_PKS2_PKT0_S8_ifPKiSA_iPKfiiiSC_SC_iiiii)
        /*0244*/ 	.short	0x0210
        /*0246*/ 	.short	0x007c


	//----- nvinfo : EIATTR_SW_WAR
	.align		4
.L_25159:
        /*0248*/ 	.byte	0x04, 0x36
        /*024a*/ 	.short	(.L_25161 - .L_25160)
.L_25160:
        /*024c*/ 	.word	0x00000008
.L_25161:


//--------------------- .nv.info._ZN4vllm25paged_attention_v1_kernelIttLi256ELi32ELi128ELNS_18Fp8KVCacheDataTypeE0ELb1EEEvPT_PKS2_PKT0_S8_ifPKiSA_iPKfiiiSC_SC_iiiii --------------------------
	.section	.nv.info._ZN4vllm25paged_attention_v1_kernelIttLi256ELi32ELi128ELNS_18Fp8KVCacheDataTypeE0ELb1EEEvPT_PKS2_PKT0_S8_ifPKiSA_iPKfiiiSC_SC_iiiii,"",@"SHT_CUDA_INFO"
	.sectionflags	@""
	.align	4


	//----- nvinfo : EIATTR_CUDA_API_VERSION
	.align		4
        /*0000*/ 	.byte	0x04, 0x37
        /*0002*/ 	.short	(.L_25163 - .L_25162)
.L_25162:
        /*0004*/ 	.word	0x00000082


	//----- nvinfo : EIATTR_KPARAM_INFO
	.align		4
.L_25163:
        /*0008*/ 	.byte	0x04, 0x17
        /*000a*/ 	.short	(.L_25165 - .L_25164)
.L_25164:
        /*000c*/ 	.word	0x00000000
        /*0010*/ 	.short	0x0013
        /*0012*/ 	.short	0x0078
        /*0014*/ 	.byte	0x00, 0xf0, 0x11, 0x00


	//----- nvinfo : EIATTR_KPARAM_INFO
	.align		4
.L_25165:
        /*0018*/ 	.byte	0x04, 0x17
        /*001a*/ 	.short	(.L_25167 - .L_25166)
.L_25166:
        /*001c*/ 	.word	0x00000000
        /*0020*/ 	.short	0x0012
        /*0022*/ 	.short	0x0074
        /*0024*/ 	.byte	0x00, 0xf0, 0x11, 0x00


	//----- nvinfo : EIATTR_KPARAM_INFO
	.align		4
.L_25167:
        /*0028*/ 	.byte	0x04, 0x17
        /*002a*/ 	.short	(.L_25169 - .L_25168)
.L_25168:
        /*002c*/ 	.word	0x00000000
        /*0030*/ 	.short	0x0011
        /*0032*/ 	.short	0x0070
        /*0034*/ 	.byte	0x00, 0xf0, 0x11, 0x00


	//----- nvinfo : EIATTR_KPARAM_INFO
	.align		4
.L_25169:
        /*0038*/ 	.byte	0x04, 0x17
        /*003a*/ 	.short	(.L_25171 - .L_25170)
.L_25170:
        /*003c*/ 	.word	0x00000000
        /*0040*/ 	.short	0x0010
        /*0042*/ 	.short	0x006c
        /*0044*/ 	.byte	0x00, 0xf0, 0x11, 0x00


	//----- nvinfo : EIATTR_KPARAM_INFO
	.align		4
.L_25171:
        /*0048*/ 	.byte	0x04, 0x17
        /*004a*/ 	.short	(.L_25173 - .L_25172)
.L_25172:
        /*004c*/ 	.word	0x00000000
        /*0050*/ 	.short	0x000f
        /*0052*/ 	.short	0x0068
        /*0054*/ 	.byte	0x00, 0xf0, 0x11, 0x00


	//----- nvinfo : EIATTR_KPARAM_INFO
	.align		4
.L_25173:
        /*0058*/ 	.byte	0x04, 0x17
        /*005a*/ 	.short	(.L_25175 - .L_25174)
.L_25174:
        /*005c*/ 	.word	0x00000000
        /*0060*/ 	.short	0x000e
        /*0062*/ 	.short	0x0060
        /*0064*/ 	.byte	0x00, 0xf0, 0x21, 0x00


	//----- nvinfo : EIATTR_KPARAM_INFO
	.align		4
.L_25175:
        /*0068*/ 	.byte	0x04, 0x17
        /*006a*/ 	.short	(.L_25177 - .L_25176)
.L_25176:
        /*006c*/ 	.word	0x00000000
        /*0070*/ 	.short	0x000d
        /*0072*/ 	.short	0x0058
        /*0074*/ 	.byte	0x00, 0xf0, 0x21, 0x00


	//----- nvinfo : EIATTR_KPARAM_INFO
	.align		4
.L_25177:
        /*0078*/ 	.byte	0x04, 0x17
        /*007a*/ 	.short	(.L_25179 - .L_25178)
.L_25178:
        /*007c*/ 	.word	0x00000000
        /*0080*/ 	.short	0x000c
        /*0082*/ 	.short	0x0050
        /*0084*/ 	.byte	0x00, 0xf0, 0x11, 0x00


	//----- nvinfo : EIATTR_KPARAM_INFO
	.align		4
.L_25179:
        /*0088*/ 	.byte	0x04, 0x17
        /*008a*/ 	.short	(.L_25181 - .L_25180)
.L_25180:
        /*008c*/ 	.word	0x00000000
        /*0090*/ 	.short	0x000b
        /*0092*/ 	.short	0x004c
        /*0094*/ 	.byte	0x00, 0xf0, 0x11, 0x00


	//----- nvinfo : EIATTR_KPARAM_INFO
	.align		4
.L_25181:
        /*0098*/ 	.byte	0x04, 0x17
        /*009a*/ 	.short	(.L_25183 - .L_25182)
.L_25182:
        /*009c*/ 	.word	0x00000000
        /*00a0*/ 	.short	0x000a
        /*00a2*/ 	.short	0x0048
        /*00a4*/ 	.byte	0x00, 0xf0, 0x11, 0x00


	//----- nvinfo : EIATTR_KPARAM_INFO
	.align		4
.L_25183:
        /*00a8*/ 	.byte	0x04, 0x17
        /*00aa*/ 	.short	(.L_25185 - .L_25184)
.L_25184:
        /*00ac*/ 	.word	0x00000000
        /*00b0*/ 	.short	0x0009
        /*00b2*/ 	.short	0x0040
        /*00b4*/ 	.byte	0x00, 0xf0, 0x21, 0x00


	//----- nvinfo : EIATTR_KPARAM_INFO
	.align		4
.L_25185:
        /*00b8*/ 	.byte	0x04, 0x17
        /*00ba*/ 	.short	(.L_25187 - .L_25186)
.L_25186:
        /*00bc*/ 	.word	0x00000000
        /*00c0*/ 	.short	0x0008
        /*00c2*/ 	.short	0x0038
        /*00c4*/ 	.byte	0x00, 0xf0, 0x11, 0x00


	//----- nvinfo : EIATTR_KPARAM_INFO
	.align		4
.L_25187:
        /*00c8*/ 	.byte	0x04, 0x17
        /*00ca*/ 	.short	(.L_25189 - .L_25188)
.L_25188:
        /*00cc*/ 	.word	0x00000000
        /*00d0*/ 	.short	0x0007
        /*00d2*/ 	.short	0x0030
        /*00d4*/ 	.byte	0x00, 0xf0, 0x21, 0x00


	//----- nvinfo : EIATTR_KPARAM_INFO
	.align		4
.L_25189:
        /*00d8*/ 	.byte	0x04, 0x17
        /*00da*/ 	.short	(.L_25191 - .L_25190)
.L_25190:
        /*00dc*/ 	.word	0x00000000
        /*00e0*/ 	.short	0x0006
        /*00e2*/ 	.short	0x0028
        /*00e4*/ 	.byte	0x00, 0xf0, 0x21, 0x00


	//----- nvinfo : EIATTR_KPARAM_INFO
	.align		4
.L_25191:
        /*00e8*/ 	.byte	0x04, 0x17
        /*00ea*/ 	.short	(.L_25193 - .L_25192)
.L_25192:
        /*00ec*/ 	.word	0x00000000
        /*00f0*/ 	.short	0x0005
        /*00f2*/ 	.short	0x0024
        /*00f4*/ 	.byte	0x00, 0xf0, 0x11, 0x00


	//----- nvinfo : EIATTR_KPARAM_INFO
	.align		4
.L_25193:
        /*00f8*/ 	.byte	0x04, 0x17
        /*00fa*/ 	.short	(.L_25195 - .L_25194)
.L_25194:
        /*00fc*/ 	.word	0x00000000
        /*0100*/ 	.short	0x0004
        /*0102*/ 	.short	0x0020
        /*0104*/ 	.byte	0x00, 0xf0, 0x11, 0x00


	//----- nvinfo : EIATTR_KPARAM_INFO
	.align		4
.L_25195:
        /*0108*/ 	.byte	0x04, 0x17
        /*010a*/ 	.short	(.L_25197 - .L_25196)
.L_25196:
        /*010c*/ 	.word	0x00000000
        /*0110*/ 	.short	0x0003
        /*0112*/ 	.short	0x0018
        /*0114*/ 	.byte	0x00, 0xf0, 0x21, 0x00


	//----- nvinfo : EIATTR_KPARAM_INFO
	.align		4
.L_25197:
        /*0118*/ 	.byte	0x04, 0x17
        /*011a*/ 	.short	(.L_25199 - .L_25198)
.L_25198:
        /*011c*/ 	.word	0x00000000
        /*0120*/ 	.short	0x0002
        /*0122*/ 	.short	0x0010
        /*0124*/ 	.byte	0x00, 0xf0, 0x21, 0x00


	//----- nvinfo : EIATTR_KPARAM_INFO
	.align		4
.L_25199:
        /*0128*/ 	.byte	0x04, 0x17
        /*012a*/ 	.short	(.L_25201 - .L_25200)
.L_25200:
        /*012c*/ 	.word	0x00000000
        /*0130*/ 	.short	0x0001
        /*0132*/ 	.short	0x0008
        /*0134*/ 	.byte	0x00, 0xf0, 0x21, 0x00


	//----- nvinfo : EIATTR_KPARAM_INFO
	.align		4
.L_25201:
        /*0138*/ 	.byte	0x04, 0x17
        /*013a*/ 	.short	(.L_25203 - .L_25202)
.L_25202:
        /*013c*/ 	.word	0x00000000
        /*0140*/ 	.short	0x0000
        /*0142*/ 	.short	0x0000
        /*0144*/ 	.byte	0x00, 0xf0, 0x21, 0x00


	//----- nvinfo : EIATTR_SPARSE_MMA_MASK
	.align		4
.L_25203:
        /*0148*/ 	.byte	0x03, 0x50
        /*014a*/ 	.short	0x0000


	//----- nvinfo : EIATTR_MAXREG_COUNT
	.align		4
        /*014c*/ 	.byte	0x03, 0x1b
        /*014e*/ 	.short	0x00ff


	//----- nvinfo : EIATTR_NUM_BARRIERS
	.align		4
        /*0150*/ 	.byte	0x02, 0x4c
        /*0152*/ 	.byte	0x01
	.zero		1


	//----- nvinfo : EIATTR_MERCURY_ISA_VERSION
	.align		4
        /*0154*/ 	.byte	0x03, 0x5f
        /*0156*/ 	.short	0x0101


	//----- nvinfo : EIATTR_COOP_GROUP_MASK_REGIDS
	.align		4
        /*0158*/ 	.byte	0x04, 0x29
        /*015a*/ 	.short	(.L_25205 - .L_25204)


	//   ....[0]....
.L_25204:
        /*015c*/ 	.word	0xffffffff


	//   ....[1]....
        /*0160*/ 	.word	0xffffffff


	//   ....[2]....
        /*0164*/ 	.word	0xffffffff


	//   ....[3]....
        /*0168*/ 	.word	0xffffffff


	//   ....[4]....
        /*016c*/ 	.word	0xffffffff


	//   ....[5]....
        /*0170*/ 	.word	0xffffffff


	//   ....[6]....
        /*0174*/ 	.word	0xffffffff


	//   ....[7]....
        /*0178*/ 	.word	0xffffffff


	//   ....[8]....
        /*017c*/ 	.word	0xffffffff


	//   ....[9]....
        /*0180*/ 	.word	0xffffffff


	//   ....[10]....
        /*0184*/ 	.word	0xffffffff


	//   ....[11]....
        /*0188*/ 	.word	0xffffffff


	//   ....[12]....
        /*018c*/ 	.word	0xffffffff


	//   ....[13]....
        /*0190*/ 	.word	0xffffffff


	//   ....[14]....
        /*0194*/ 	.word	0xffffffff


	//   ....[15]....
        /*0198*/ 	.word	0xffffffff


	//   ....[16]....
        /*019c*/ 	.word	0xffffffff


	//   ....[17]....
        /*01a0*/ 	.word	0xffffffff


	//   ....[18]....
        /*01a4*/ 	.word	0xffffffff


	//   ....[19]....
        /*01a8*/ 	.word	0xffffffff


	//   ....[20]....
        /*01ac*/ 	.word	0xffffffff


	//   ....[21]....
        /*01b0*/ 	.word	0xffffffff


	//   ....[22]....
        /*01b4*/ 	.word	0xffffffff


	//   ....[23]....
        /*01b8*/ 	.word	0xffffffff


	//   ....[24]....
        /*01bc*/ 	.word	0xffffffff


	//   ....[25]....
        /*01c0*/ 	.word	0xffffffff


	//   ....[26]....
        /*01c4*/ 	.word	0xffffffff


	//   ....[27]....
        /*01c8*/ 	.word	0xffffffff


	//   ....[28]....
        /*01cc*/ 	.word	0xffffffff


	//   ....[29]....
        /*01d0*/ 	.word	0xffffffff


	//   ....[30]....
        /*01d4*/ 	.word	0xffffffff


	//   ....[31]....
        /*01d8*/ 	.word	0xffffffff


	//   ....[32]....
        /*01dc*/ 	.word	0xffffffff


	//   ....[33]....
        /*01e0*/ 	.word	0xffffffff


	//   ....[34]....
        /*01e4*/ 	.word	0xffffffff


	//   ....[35]....
        /*01e8*/ 	.word	0xffffffff


	//   ....[36]....
        /*01ec*/ 	.word	0xffffffff


	//   ....[37]....
        /*01f0*/ 	.word	0xffffffff


	//   ....[38]....
        /*01f4*/ 	.word	0xffffffff


	//   ....[39]....
        /*01f8*/ 	.word	0xffffffff


	//   ....[40]....
        /*01fc*/ 	.word	0xffffffff


	//   ....[41]....
        /*0200*/ 	.word	0xffffffff


	//   ....[42]....
        /*0204*/ 	.word	0xffffffff


	//   ....[43]....
        /*0208*/ 	.word	0xffffffff


	//   ....[44]....
        /*020c*/ 	.word	0xffffffff


	//   ....[45]....
        /*0210*/ 	.word	0xffffffff


	//   ....[46]....
        /*0214*/ 	.word	0xffffffff


	//   ....[47]....
        /*0218*/ 	.word	0xffffffff


	//   ....[48]....
        /*021c*/ 	.word	0xffffffff


	//   ....[49]....
        /*0220*/ 	.word	0xffffffff


	//   ....[50]....
        /*0224*/ 	.word	0xffffffff


	//   ....[51]....
        /*0228*/ 	.word	0xffffffff


	//   ....[52]....
        /*022c*/ 	.word	0xffffffff


	//   ....[53]....
        /*0230*/ 	.word	0xffffffff


	//   ....[54]....
        /*0234*/ 	.word	0xffffffff


	//   ....[55]....
        /*0238*/ 	.word	0xffffffff


	//   ....[56]....
        /*023c*/ 	.word	0xffffffff


	//   ....[57]....
        /*0240*/ 	.word	0xffffffff


	//   ....[58]....
        /*0244*/ 	.word	0xffffffff


	//   ....[59]....
        /*0248*/ 	.word	0xffffffff


	//   ....[60]....
        /*024c*/ 	.word	0xffffffff


	//   ....[61]....
        /*0250*/ 	.word	0xffffffff


	//   ....[62]....
        /*0254*/ 	.word	0xffffffff


	//   ....[63]....
        /*0258*/ 	.word	0xffffffff


	//   ....[64]....
        /*025c*/ 	.word	0xffffffff


	//   ....[65]....
        /*0260*/ 	.word	0xffffffff


	//   ....[66]....
        /*0264*/ 	.word	0xffffffff


	//   ....[67]....
        /*0268*/ 	.word	0xffffffff


	//   ....[68]....
        /*026c*/ 	.word	0xffffffff


	//   ....[69]....
        /*0270*/ 	.word	0xffffffff


	//   ....[70]....
        /*0274*/ 	.word	0xffffffff


	//   ....[71]....
        /*0278*/ 	.word	0xffffffff


	//   ....[72]....
        /*027c*/ 	.word	0xffffffff


	//   ....[73]....
        /*0280*/ 	.word	0xffffffff


	//   ....[74]....
        /*0284*/ 	.word	0xffffffff


	//   ....[75]....
        /*0288*/ 	.word	0xffffffff


	//   ....[76]....
        /*028c*/ 	.word	0xffffffff


	//   ....[77]....
        /*0290*/ 	.word	0xffffffff


	//   ....[78]....
        /*0294*/ 	.word	0xffffffff


	//   ....[79]....
        /*0298*/ 	.word	0xffffffff


	//----- nvinfo : EIATTR_COOP_GROUP_INSTR_OFFSETS
	.align		4
.L_25205:
        /*029c*/ 	.byte	0x04, 0x28
        /*029e*/ 	.short	(.L_25207 - .L_25206)


	//   ....[0]....
.L_25206:
        /*02a0*/ 	.word	0x00004720


	//   ....[1]....
        /*02a4*/ 	.word	0x00004760


	//   ....[2]....
        /*02a8*/ 	.word	0x00004790


	//   ....[3]....
        /*02ac*/ 	.word	0x00004830


	//   ....[4]....
        /*02b0*/ 	.word	0x00004890


	//   ....[5]....
        /*02b4*/ 	.word	0x00004990


	//   ....[6]....
        /*02b8*/ 	.word	0x000049b0


	//   ....[7]....
        /*02bc*/ 	.word	0x000049d0


	//   ....[8]....
        /*02c0*/ 	.word	0x00005810


	//   ....[9]....
        /*02c4*/ 	.word	0x000058a0


	//   ....[10]....
        /*02c8*/ 	.word	0x000058e0


	//   ....[11]....
        /*02cc*/ 	.word	0x00005940


	//   ....[12]....
        /*02d0*/ 	.word	0x00005980


	//   ....[13]....
        /*02d4*/ 	.word	0x000059d0


	//   ....[14]....
        /*02d8*/ 	.word	0x000059f0


	//   ....[15]....
        /*02dc*/ 	.word	0x00005a10


	//   ....[16]....
        /*02e0*/ 	.word	0x0000ca00


	//   ....[17]....
        /*02e4*/ 	.word	0x0000ca30


	//   ....[18]....
        /*02e8*/ 	.word	0x0000ca40


	//   ....[19]....
        /*02ec*/ 	.word	0x0000ca50


	//   ....[20]....
        /*02f0*/ 	.word	0x0000ca60


	//   ....[21]....
        /*02f4*/ 	.word	0x0000ca70


	//   ....[22]....
        /*02f8*/ 	.word	0x0000ca90


	//   ....[23]....
        /*02fc*/ 	.word	0x0000cab0


	//   ....[24]....
        /*0300*/ 	.word	0x0000cad0


	//   ....[25]....
        /*0304*/ 	.word	0x0000caf0


	//   ....[26]....
        /*0308*/ 	.word	0x0000cb10


	//   ....[27]....
        /*030c*/ 	.word	0x0000cb30


	//   ....[28]....
        /*0310*/ 	.word	0x0000cb40


	//   ....[29]....
        /*0314*/ 	.word	0x0000cb60


	//   ....[30]....
        /*0318*/ 	.word	0x0000cb80


	//   ....[31]....
        /*031c*/ 	.word	0x0000cba0


	//   ....[32]....
        /*0320*/ 	.word	0x0000cbc0


	//   ....[33]....
        /*0324*/ 	.word	0x0000cbe0


	//   ....[34]....
        /*0328*/ 	.word	0x0000cc00


	//   ....[35]....
        /*032c*/ 	.word	0x0000cc20


	//   ....[36]....
        /*0330*/ 	.word	0x0000cc40


	//   ....[37]....
        /*0334*/ 	.word	0x0000cc60


	//   ....[38]....
        /*0338*/ 	.word	0x0000cc80


	//   ....[39]....
        /*033c*/ 	.word	0x0000cca0


	//   ....[40]....
        /*0340*/ 	.word	0x0000ccc0


	//   ....[41]....
        /*0344*/ 	.word	0x0000cce0


	//   ....[42]....
        /*0348*/ 	.word	0x0000cd00


	//   ....[43]....
        /*034c*/ 	.word	0x0000cd20


	//   ....[44]....
        /*0350*/ 	.word	0x0000cd40


	//   ....[45]....
        /*0354*/ 	.word	0x0000cd60


	//   ....[46]....
        /*0358*/ 	.word	0x0000cd80


	//   ....[47]....
        /*035c*/ 	.word	0x0000cda0


	//   ....[48]....
        /*0360*/ 	.word	0x0000cdc0


	//   ....[49]....
        /*0364*/ 	.word	0x0000cde0


	//   ....[50]....
        /*0368*/ 	.word	0x0000ce20


	//   ....[51]....
        /*036c*/ 	.word	0x0000ce40


	//   ....[52]....
        /*0370*/ 	.word	0x0000ce60


	//   ....[53]....
        /*0374*/ 	.word	0x0000ce80


	//   ....[54]....
        /*0378*/ 	.word	0x0000cea0


	//   ....[55]....
        /*037c*/ 	.word	0x0000cec0


	//   ....[56]....
        /*0380*/ 	.word	0x0000cee0


	//   ....[57]....
        /*0384*/ 	.word	0x0000cf00


	//   ....[58]....
        /*0388*/ 	.word	0x0000cf30


	//   ....[59]....
        /*038c*/ 	.word	0x0000cf60


	//   ....[60]....
        /*0390*/ 	.word	0x0000cf80


	//   ....[61]....
        /*0394*/ 	.word	0x0000cfb0


	//   ....[62]....
        /*0398*/ 	.word	0x0000cfd0


	//   ....[63]....
        /*039c*/ 	.word	0x0000d000


	//   ....[64]....
        /*03a0*/ 	.word	0x0000d030


	//   ....[65]....
        /*03a4*/ 	.word	0x0000d050


	//   ....[66]....
        /*03a8*/ 	.word	0x0000d070


	//   ....[67]....
        /*03ac*/ 	.word	0x0000d090


	//   ....[68]....
        /*03b0*/ 	.word	0x0000d0b0


	//   ....[69]....
        /*03b4*/ 	.word	0x0000d0d0


	//   ....[70]....
        /*03b8*/ 	.word	0x0000d0f0


	//   ....[71]....
        /*03bc*/ 	.word	0x0000d110


	//   ....[72]....
        /*03c0*/ 	.word	0x0000d130


	//   ....[73]....
        /*03c4*/ 	.word	0x0000d150


	//   ....[74]....
        /*03c8*/ 	.word	0x0000d170


	//   ....[75]....
        /*03cc*/ 	.word	0x0000d190


	//   ....[76]....
        /*03d0*/ 	.word	0x0000d1b0


	//   ....[77]....
        /*03d4*/ 	.word	0x0000d1d0


	//   ....[78]....
        /*03d8*/ 	.word	0x0000d1f0


	//   ....[79]....
        /*03dc*/ 	.word	0x0000d210


	//----- nvinfo : EIATTR_EXIT_INSTR_OFFSETS
	.align		4
.L_25207:
        /*03e0*/ 	.byte	0x04, 0x1c
        /*03e2*/ 	.short	(.L_25209 - .L_25208)


	//   ....[0]....
.L_25208:
        /*03e4*/ 	.word	0x0000e200


	//   ....[1]....
        /*03e8*/ 	.word	0x0000e280


	//   ....[2]....
        /*03ec*/ 	.word	0x0000f150


	//----- nvinfo : EIATTR_CRS_STACK_SIZE
	.align		4
.L_25209:
        /*03f0*/ 	.byte	0x04, 0x1e
        /*03f2*/ 	.short	(.L_25211 - .L_25210)
.L_25210:
        /*03f4*/ 	.word	0x00000000


	//----- nvinfo : EIATTR_CBANK_PARAM_SIZE
	.align		4
.L_25211:
        /*03f8*/ 	.byte	0x03, 0x19
        /*03fa*/ 	.short	0x007c


	//----- nvinfo : EIATTR_PARAM_CBANK
	.align		4
        /*03fc*/ 	.byte	0x04, 0x0a
        /*03fe*/ 	.short	(.L_25213 - .L_25212)
	.align		4
.L_25212:
        /*0400*/ 	.word	index@(.nv.constant0._ZN4vllm25paged_attention_v1_kernelIttLi256ELi32ELi128ELNS_18Fp8KVCacheDataTypeE0ELb1EEEvPT_PKS2_PKT0_S8_ifPKiSA_iPKfiiiSC_SC_iiiii)
        /*0404*/ 	.short	0x0210
        /*0406*/ 	.short	0x007c


	//----- nvinfo : EIATTR_SW_WAR
	.align		4
.L_25213:
        /*0408*/ 	.byte	0x04, 0x36
        /*040a*/ 	.short	(.L_25215 - .L_25214)
.L_25214:
        /*040c*/ 	.word	0x00000008
.L_25215:


//--------------------- .nv.info._ZN4vllm25paged_attention_v1_kernelIttLi192ELi32ELi128ELNS_18Fp8KVCacheDataTypeE0ELb1EEEvPT_PKS2_PKT0_S8_ifPKiSA_iPKfiiiSC_SC_iiiii --------------------------
	.section	.nv.info._ZN4vllm25paged_attention_v1_kernelIttLi192ELi32ELi128ELNS_18Fp8KVCacheDataTypeE0ELb1EEEvPT_PKS2_PKT0_S8_ifPKiSA_iPKfiiiSC_SC_iiiii,"",@"SHT_CUDA_INFO"
	.sectionflags	@""
	.align	4


	//----- nvinfo : EIATTR_CUDA_API_VERSION
	.align		4
        /*0000*/ 	.byte	0x04, 0x37
        /*0002*/ 	.short	(.L_25217 - .L_25216)
.L_25216:
        /*0004*/ 	.word	0x00000082


	//----- nvinfo : EIATTR_KPARAM_INFO
	.align		4
.L_25217:
        /*0008*/ 	.byte	0x04, 0x17
        /*000a*/ 	.short	(.L_25219 - .L_25218)
.L_25218:
        /*000c*/ 	.word	0x00000000
        /*0010*/ 	.short	0x0013
        /*0012*/ 	.short	0x0078
        /*0014*/ 	.byte	0x00, 0xf0, 0x11, 0x00


	//----- nvinfo : EIATTR_KPARAM_INFO
	.align		4
.L_25219:
        /*0018*/ 	.byte	0x04, 0x17
        /*001a*/ 	.short	(.L_25221 - .L_25220)
.L_25220:
        /*001c*/ 	.word	0x00000000
        /*0020*/ 	.short	0x0012
        /*0022*/ 	.short	0x0074
        /*0024*/ 	.byte	0x00, 0xf0, 0x11, 0x00


	//----- nvinfo : EIATTR_KPARAM_INFO
	.align		4
.L_25221:
        /*0028*/ 	.byte	0x04, 0x17
        /*002a*/ 	.short	(.L_25223 - .L_25222)
.L_25222:
        /*002c*/ 	.word	0x00000000
        /*0030*/ 	.short	0x0011
        /*0032*/ 	.short	0x0070
        /*0034*/ 	.byte	0x00, 0xf0, 0x11, 0x00


	//----- nvinfo : EIATTR_KPARAM_INFO
	.align		4
.L_25223:
        /*0038*/ 	.byte	0x04, 0x17
        /*003a*/ 	.short	(.L_25225 - .L_25224)
.L_25224:
        /*003c*/ 	.word	0x00000000
        /*0040*/ 	.short	0x0010
        /*0042*/ 	.short	0x006c
        /*0044*/ 	.byte	0x00, 0xf0, 0x11, 0x00


	//----- nvinfo : EIATTR_KPARAM_INFO
	.align		4
.L_25225:
        /*0048*/ 	.byte	0x04, 0x17
        /*004a*/ 	.short	(.L_25227 - .L_25226)
.L_25226:
        /*004c*/ 	.word	0x00000000
        /*0050*/ 	.short	0x000f
        /*0052*/ 	.short	0x0068
        /*0054*/ 	.byte	0x00, 0xf0, 0x11, 0x00


	//----- nvinfo : EIATTR_KPARAM_INFO
	.align		4
.L_25227:
        /*0058*/ 	.byte	0x04, 0x17
        /*005a*/ 	.short	(.L_25229 - .L_25228)
.L_25228:
        /*005c*/ 	.word	0x00000000
        /*0060*/ 	.short	0x000e
        /*0062*/ 	.short	0x0060
        /*0064*/ 	.byte	0x00, 0xf0, 0x21, 0x00


	//----- nvinfo : EIATTR_KPARAM_INFO
	.align		4
.L_25229:
        /*0068*/ 	.byte	0x04, 0x17
        /*006a*/ 	.short	(.L_25231 - .L_25230)
.L_25230:
        /*006c*/ 	.word	0x00000000
        /*0070*/ 	.short	0x000d
        /*0072*/ 	.short	0x0058
        /*0074*/ 	.byte	0x00, 0xf0, 0x21, 0x00


	//----- nvinfo : EIATTR_KPARAM_INFO
	.align		4
.L_25231:
        /*0078*/ 	.byte	0x04, 0x17
        /*007a*/ 	.short	(.L_25233 - .L_25232)
.L_25232:
        /*007c*/ 	.word	0x00000000
        /*0080*/ 	.short	0x000c
        /*0082*/ 	.short	0x0050
        /*0084*/ 	.byte	0x00, 0xf0, 0x11, 0x00


	//----- nvinfo : EIATTR_KPARAM_INFO
	.align		4
.L_25233:
        /*0088*/ 	.byte	0x04, 0x17
        /*008a*/ 	.short	(.L_25235 - .L_25234)
.L_25234:
        /*008c*/ 	.word	0x00000000
        /*0090*/ 	.short	0x000b
        /*0092*/ 	.short	0x004c
        /*0094*/ 	.byte	0x00, 0xf0, 0x11, 0x00


	//----- nvinfo : EIATTR_KPARAM_INFO
	.align		4
.L_25235:
        /*0098*/ 	.byte	0x04, 0x17
        /*009a*/ 	.short	(.L_25237 - .L_25236)
.L_25236:
        /*009c*/ 	.word	0x00000000
        /*00a0*/ 	.short	0x000a
        /*00a2*/ 	.short	0x0048
        /*00a4*/ 	.byte	0x00, 0xf0, 0x11, 0x00


	//----- nvinfo : EIATTR_KPARAM_INFO
	.align		4
.L_25237:
        /*00a8*/ 	.byte	0x04, 0x17
        /*00aa*/ 	.short	(.L_25239 - .L_25238)
.L_25238:
        /*00ac*/ 	.word	0x00000000
        /*00b0*/ 	.short	0x0009
        /*00b2*/ 	.short	0x0040
        /*00b4*/ 	.byte	0x00, 0xf0, 0x21, 0x00


	//----- nvinfo : EIATTR_KPARAM_INFO
	.align		4
.L_25239:
        /*00b8*/ 	.byte	0x04, 0x17
        /*00ba*/ 	.short	(.L_25241 - .L_25240)
.L_25240:
        /*00bc*/ 	.word	0x00000000
        /*00c0*/ 	.short	0x0008
        /*00c2*/ 	.short	0x0038
        /*00c4*/ 	.byte	0x00, 0xf0, 0x11, 0x00


	//----- nvinfo : EIATTR_KPARAM_INFO
	.align		4
.L_25241:
        /*00c8*/ 	.byte	0x04, 0x17
        /*00ca*/ 	.short	(.L_25243 - .L_25242)
.L_25242:
        /*00cc*/ 	.word	0x00000000
        /*00d0*/ 	.short	0x0007
        /*00d2*/ 	.short	0x0030
        /*00d4*/ 	.byte	0x00, 0xf0, 0x21, 0x00


	//----- nvinfo : EIATTR_KPARAM_INFO
	.align		4
.L_25243:
        /*00d8*/ 	.byte	0x04, 0x17
        /*00da*/ 	.short	(.L_25245 - .L_25244)
.L_25244:
        /*00dc*/ 	.word	0x00000000
        /*00e0*/ 	.short	0x0006
        /*00e2*/ 	.short	0x0028
        /*00e4*/ 	.byte	0x00, 0xf0, 0x21, 0x00


	//----- nvinfo : EIATTR_KPARAM_INFO
	.align		4
.L_25245:
        /*00e8*/ 	.byte	0x04, 0x17
        /*00ea*/ 	.short	(.L_25247 - .L_25246)
.L_25246:
        /*00ec*/ 	.word	0x00000000
        /*00f0*/ 	.short	0x0005
        /*00f2*/ 	.short	0x0024
        /*00f4*/ 	.byte	0x00, 0xf0, 0x11, 0x00


	//----- nvinfo : EIATTR_KPARAM_INFO
	.align		4
.L_25247:
        /*00f8*/ 	.byte	0x04, 0x17
        /*00fa*/ 	.short	(.L_25249 - .L_25248)
.L_25248:
        /*00fc*/ 	.word	0x00000000
        /*0100*/ 	.short	0x0004
        /*0102*/ 	.short	0x0020
        /*0104*/ 	.byte	0x00, 0xf0, 0x11, 0x00


	//----- nvinfo : EIATTR_KPARAM_INFO
	.align		4
.L_25249:
        /*0108*/ 	.byte	0x04, 0x17
        /*010a*/ 	.short	(.L_25251 - .L_25250)
.L_25250:
        /*010c*/ 	.word	0x00000000
        /*0110*/ 	.short	0x0003
        /*0112*/ 	.short	0x0018
        /*0114*/ 	.byte	0x00, 0xf0, 0x21, 0x00


	//----- nvinfo : EIATTR_KPARAM_INFO
	.align		4
.L_25251:
        /*0118*/ 	.byte	0x04, 0x17
        /*011a*/ 	.short	(.L_25253 - .L_25252)
.L_25252:
        /*011c*/ 	.word	0x00000000
        /*0120*/ 	.short	0x0002
        /*0122*/ 	.short	0x0010
        /*0124*/ 	.byte	0x00, 0xf0, 0x21, 0x00


	//----- nvinfo : EIATTR_KPARAM_INFO
	.align		4
.L_25253:
        /*0128*/ 	.byte	0x04, 0x17
        /*012a*/ 	.short	(.L_25255 - .L_25254)
.L_25254:
        /*012c*/ 	.word	0x00000000
        /*0130*/ 	.short	0x0001
        /*0132*/ 	.short	0x0008
        /*0134*/ 	.byte	0x00, 0xf0, 0x21, 0x00


	//----- nvinfo : EIATTR_KPARAM_INFO
	.align		4
.L_25255:
        /*0138*/ 	.byte	0x04, 0x17
        /*013a*/ 	.short	(.L_25257 - .L_25256)
.L_25256:
        /*013c*/ 	.word	0x00000000
        /*0140*/ 	.short	0x0000
        /*0142*/ 	.short	0x0000
        /*0144*/ 	.byte	0x00, 0xf0, 0x21, 0x00


	//----- nvinfo : EIATTR_SPARSE_MMA_MASK
	.align		4
.L_25257:
        /*0148*/ 	.byte	0x03, 0x50
        /*014a*/ 	.short	0x0000


	//----- nvinfo : EIATTR_MAXREG_COUNT
	.align		4
        /*014c*/ 	.byte	0x03, 0x1b
        /*014e*/ 	.short	0x00ff


	//----- nvinfo : EIATTR_NUM_BARRIERS
	.align		4
        /*0150*/ 	.byte	0x02, 0x4c
        /*0152*/ 	.byte	0x01
	.zero		1


	//----- nvinfo : EIATTR_MERCURY_ISA_VERSION
	.align		4
        /*0154*/ 	.byte	0x03, 0x5f
        /*0156*/ 	.short	0x0101


	//----- nvinfo : EIATTR_COOP_GROUP_MASK_REGIDS
	.align		4
        /*0158*/ 	.byte	0x04, 0x29
        /*015a*/ 	.short	(.L_25259 - .L_25258)


	//   ....[0]....
.L_25258:
        /*015c*/ 	.word	0xffffffff


	//   ....[1]....
        /*0160*/ 	.word	0xffffffff


	//   ....[2]....
        /*0164*/ 	.word	0xffffffff


	//   ....[3]....
        /*0168*/ 	.word	0xffffffff


	//   ....[4]....
        /*016c*/ 	.word	0xffffffff


	//   ....[5]....
        /*0170*/ 	.word	0xffffffff


	//   ....[6]....
        /*0174*/ 	.word	0xffffffff


	//   ....[7]....
        /*0178*/ 	.word	0xffffffff


	//   ....[8]....
        /*017c*/ 	.word	0xffffffff


	//   ....[9]....
        /*0180*/ 	.word	0xffffffff


	//   ....[10]....
        /*0184*/ 	.word	0xffffffff


	//   ....[11]....
        /*0188*/ 	.word	0xffffffff


	//   ....[12]....
        /*018c*/ 	.word	0xffffffff


	//   ....[13]....
        /*0190*/ 	.word	0xffffffff


	//   ....[14]....
        /*0194*/ 	.word	0xffffffff


	//   ....[15]....
        /*0198*/ 	.word	0xffffffff


	//   ....[16]....
        /*019c*/ 	.word	0xffffffff


	//   ....[17]....
        /*01a0*/ 	.word	0xffffffff


	//   ....[18]....
        /*01a4*/ 	.word	0xffffffff


	//   ....[19]....
        /*01a8*/ 	.word	0xffffffff


	//   ....[20]....
        /*01ac*/ 	.word	0xffffffff


	//   ....[21]....
        /*01b0*/ 	.word	0xffffffff


	//   ....[22]....
        /*01b4*/ 	.word	0xffffffff


	//   ....[23]....
        /*01b8*/ 	.word	0xffffffff


	//   ....[24]....
        /*01bc*/ 	.word	0xffffffff


	//   ....[25]....
        /*01c0*/ 	.word	0xffffffff


	//   ....[26]....
        /*01c4*/ 	.word	0xffffffff


	//   ....[27]....
        /*01c8*/ 	.word	0xffffffff


	//   ....[28]....
        /*01cc*/ 	.word	0xffffffff


	//   ....[29]....
        /*01d0*/ 	.word	0xffffffff


	//   ....[30]....
        /*01d4*/ 	.word	0xffffffff


	//   ....[31]....
        /*01d8*/ 	.word	0xffffffff


	//   ....[32]....
        /*01dc*/ 	.word	0xffffffff


	//   ....[33]....
        /*01e0*/ 	.word	0xffffffff


	//   ....[34]....
        /*01e4*/ 	.word	0xffffffff


	//   ....[35]....
        /*01e8*/ 	.word	0xffffffff


	//   ....[36]....
        /*01ec*/ 	.word	0xffffffff


	//   ....[37]....
        /*01f0*/ 	.word	0xffffffff


	//   ....[38]....
        /*01f4*/ 	.word	0xffffffff


	//   ....[39]....
        /*01f8*/ 	.word	0xffffffff


	//   ....[40]....
        /*01fc*/ 	.word	0xffffffff


	//   ....[41]....
        /*0200*/ 	.word	0xffffffff


	//   ....[42]....
        /*0204*/ 	.word	0xffffffff


	//   ....[43]....
        /*0208*/ 	.word	0xffffffff


	//   ....[44]....
        /*020c*/ 	.word	0xffffffff


	//   ....[45]....
        /*0210*/ 	.word	0xffffffff


	//   ....[46]....
        /*0214*/ 	.word	0xffffffff


	//   ....[47]....
        /*0218*/ 	.word	0xffffffff


	//   ....[48]....
        /*021c*/ 	.word	0xffffffff


	//   ....[49]....
        /*0220*/ 	.word	0xffffffff


	//   ....[50]....
        /*0224*/ 	.word	0xffffffff


	//   ....[51]....
        /*0228*/ 	.word	0xffffffff


	//   ....[52]....
        /*022c*/ 	.word	0xffffffff


	//   ....[53]....
        /*0230*/ 	.word	0xffffffff


	//   ....[54]....
        /*0234*/ 	.word	0xffffffff


	//   ....[55]....
        /*0238*/ 	.word	0xffffffff


	//   ....[56]....
        /*023c*/ 	.word	0xffffffff


	//   ....[57]....
        /*0240*/ 	.word	0xffffffff


	//   ....[58]....
        /*0244*/ 	.word	0xffffffff


	//   ....[59]....
        /*0248*/ 	.word	0xffffffff


	//   ....[60]....
        /*024c*/ 	.word	0xffffffff


	//   ....[61]....
        /*0250*/ 	.word	0xffffffff


	//   ....[62]....
        /*0254*/ 	.word	0xffffffff


	//   ....[63]....
        /*0258*/ 	.word	0xffffffff


	//----- nvinfo : EIATTR_COOP_GROUP_INSTR_OFFSETS
	.align		4
.L_25259:
        /*025c*/ 	.byte	0x04, 0x28
        /*025e*/ 	.short	(.L_25261 - .L_25260)


	//   ....[0]....
.L_25260:
        /*0260*/ 	.word	0x00003a20


	//   ....[1]....
        /*0264*/ 	.word	0x00003a70


	//   ....[2]....
        /*0268*/ 	.word	0x00003af0


	//   ....[3]....
        /*026c*/ 	.word	0x00003b60


	//   ....[4]....
        /*0270*/ 	.word	0x00003c00


	//   ....[5]....
        /*0274*/ 	.word	0x00003c80


	//   ....[6]....
        /*0278*/ 	.word	0x00003cb0


	//   ....[7]....
        /*027c*/ 	.word	0x00003cd0


	//   ....[8]....
        /*0280*/ 	.word	0x00004b10


	//   ....[9]....
        /*0284*/ 	.word	0x00004b80


	//   ....[10]....
        /*0288*/ 	.word	0x00004bb0


	//   ....[11]....
        /*028c*/ 	.word	0x00004c30


	//   ....[12]....
        /*0290*/ 	.word	0x00004c80


	//   ....[13]....
        /*0294*/ 	.word	0x00004cd0


	//   ....[14]....
        /*0298*/ 	.word	0x00004cf0


	//   ....[15]....
        /*029c*/ 	.word	0x00004d10


	//   ....[16]....
        /*02a0*/ 	.word	0x0000a5b0


	//   ....[17]....
        /*02a4*/ 	.word	0x0000a5f0


	//   ....[18]....
        /*02a8*/ 	.word	0x0000a610


	//   ....[19]....
        /*02ac*/ 	.word	0x0000a620


	//   ....[20]....
        /*02b0*/ 	.word	0x0000a630


	//   ....[21]....
        /*02b4*/ 	.word	0x0000a640


	//   ....[22]....
        /*02b8*/ 	.word	0x0000a650


	//   ....[23]....
        /*02bc*/ 	.word	0x0000a680


	//   ....[24]....
        /*02c0*/ 	.word	0x0000a6a0


	//   ....[25]....
        /*02c4*/ 	.word	0x0000a6c0


	//   ....[26]....
        /*02c8*/ 	.word	0x0000a6e0


	//   ....[27]....
        /*02cc*/ 	.word	0x0000a700


	//   ....[28]....
        /*02d0*/ 	.word	0x0000a720


	//   ....[29]....
        /*02d4*/ 	.word	0x0000a740


	//   ....[30]....
        /*02d8*/ 	.word	0x0000a760


	//   ....[31]....
        /*02dc*/ 	.word	0x0000a7a0


	//   ....[32]....
        /*02e0*/ 	.word	0x0000a7c0


	//   ....[33]....
        /*02e4*/ 	.word	0x0000a7e0


	//   ....[34]....
        /*02e8*/ 	.word	0x0000a800


	//   ....[35]....
        /*02ec*/ 	.word	0x0000a820


	//   ....[36]....
        /*02f0*/ 	.word	0x0000a840


	//   ....[37]....
        /*02f4*/ 	.word	0x0000a850


	//   ....[38]....
        /*02f8*/ 	.word	0x0000a870


	//   ....[39]....
        /*02fc*/ 	.word	0x0000a890


	//   ....[40]....
        /*0300*/ 	.word	0x0000a8b0


	//   ....[41]....
        /*0304*/ 	.word	0x0000a8d0


	//   ....[42]....
        /*0308*/ 	.word	0x0000a900


	//   ....[43]....
        /*030c*/ 	.word	0x0000a920


	//   ....[44]....
        /*0310*/ 	.word	0x0000a940


	//   ....[45]....
        /*0314*/ 	.word	0x0000a970


	//   ....[46]....
        /*0318*/ 	.word	0x0000a9a0


	//   ....[47]....
        /*031c*/ 	.word	0x0000a9d0


	//   ....[48]....
        /*0320*/ 	.word	0x0000aa00


	//   ....[49]....
        /*0324*/ 	.word	0x0000aa20


	//   ....[50]....
        /*0328*/ 	.word	0x0000aa40


	//   ....[51]....
        /*032c*/ 	.word	0x0000aa70


	//   ....[52]....
        /*0330*/ 	.word	0x0000aaa0


	//   ....[53]....
        /*0334*/ 	.word	0x0000aad0


	//   ....[54]....
        /*0338*/ 	.word	0x0000ab00


	//   ....[55]....
        /*033c*/ 	.word	0x0000ab30


	//   ....[56]....
        /*0340*/ 	.word	0x0000ab70


	//   ....[57]....
        /*0344*/ 	.word	0x0000aba0


	//   ....[58]....
        /*0348*/ 	.word	0x0000abc0


	//   ....[59]....
        /*034c*/ 	.word	0x0000abe0


	//   ....[60]....
        /*0350*/ 	.word	0x0000ac10


	//   ....[61]....
        /*0354*/ 	.word	0x0000ac40


	//   ....[62]....
        /*0358*/ 	.word	0x0000ac80


	//   ....[63]....
        /*035c*/ 	.word	0x0000acc0


	//----- nvinfo : EIATTR_EXIT_INSTR_OFFSETS
	.align		4
.L_25261:
        /*0360*/ 	.byte	0x04, 0x1c
        /*0362*/ 	.short	(.L_25263 - .L_25262)


	//   ....[0]....
.L_25262:
        /*0364*/ 	.word	0x0000b750


	//   ....[1]....
        /*0368*/ 	.word	0x0000b7e0


	//   ....[2]....
        /*036c*/ 	.word	0x0000c2e0


	//----- nvinfo : EIATTR_CRS_STACK_SIZE
	.align		4
.L_25263:
        /*0370*/ 	.byte	0x04, 0x1e
        /*0372*/ 	.short	(.L_25265 - .L_25264)
.L_25264:
        /*0374*/ 	.word	0x00000000


	//----- nvinfo : EIATTR_CBANK_PARAM_SIZE
	.align		4
.L_25265:
        /*0378*/ 	.byte	0x03, 0x19
        /*037a*/ 	.short	0x007c


	//----- nvinfo : EIATTR_PARAM_CBANK
	.align		4
        /*037c*/ 	.byte	0x04, 0x0a
        /*037e*/ 	.short	(.L_25267 - .L_25266)
	.align		4
.L_25266:
        /*0380*/ 	.word	index@(.nv.constant0._ZN4vllm25paged_attention_v1_kernelIttLi192ELi32ELi128ELNS_18Fp8KVCacheDataTypeE0ELb1EEEvPT_PKS2_PKT0_S8_ifPKiSA_iPKfiiiSC_SC_iiiii)
        /*0384*/ 	.short	0x0210
        /*0386*/ 	.short	0x007c


	//----- nvinfo : EIATTR_SW_WAR
	.align		4
.L_25267:
        /*0388*/ 	.byte	0x04, 0x36
        /*038a*/ 	.short	(.L_25269 - .L_25268)
.L_25268:
        /*038c*/ 	.word	0x00000008
.L_25269:


//--------------------- .nv.info._ZN4vllm25paged_attention_v1_kernelIttLi128ELi32ELi128ELNS_18Fp8KVCacheDataTypeE0ELb1EEEvPT_PKS2_PKT0_S8_ifPKiSA_iPKfiiiSC_SC_iiiii --------------------------
	.section	.nv.info._ZN4vllm25paged_attention_v1_kernelIttLi128ELi32ELi128ELNS_18Fp8KVCacheDataTypeE0ELb1EEEvPT_PKS2_PKT0_S8_ifPKiSA_iPKfiiiSC_SC_iiiii,"",@"SHT_CUDA_INFO"
	.sectionflags	@""
	.align	4


	//----- nvinfo : EIATTR_CUDA_API_VERSION
	.align		4
        /*0000*/ 	.byte	0x04, 0x37
        /*0002*/ 	.short	(.L_25271 - .L_25270)
.L_25270:
        /*0004*/ 	.word	0x00000082


	//----- nvinfo : EIATTR_KPARAM_INFO
	.align		4
.L_25271:
        /*0008*/ 	.byte	0x04, 0x17
        /*000a*/ 	.short	(.L_25273 - .L_25272)
.L_25272:
        /*000c*/ 	.word	0x00000000
        /*0010*/ 	.short	0x0013
        /*0012*/ 	.short	0x0078
        /*0014*/ 	.byte	0x00, 0xf0, 0x11, 0x00


	//----- nvinfo : EIATTR_KPARAM_INFO
	.align		4
.L_25273:
        /*0018*/ 	.byte	0x04, 0x17
        /*001a*/ 	.short	(.L_25275 - .L_25274)
.L_25274:
        /*001c*/ 	.word	0x00000000
        /*0020*/ 	.short	0x0012
        /*0022*/ 	.short	0x0074
        /*0024*/ 	.byte	0x00, 0xf0, 0x11, 0x00


	//----- nvinfo : EIATTR_KPARAM_INFO
	.align		4
.L_25275:
        /*0028*/ 	.byte	0x04, 0x17
        /*002a*/ 	.short	(.L_25277 - .L_25276)
.L_25276:
        /*002c*/ 	.word	0x00000000
        /*0030*/ 	.short	0x0011
        /*0032*/ 	.short	0x0070
        /*0034*/ 	.byte	0x00, 0xf0, 0x11, 0x00


	//----- nvinfo : EIATTR_KPARAM_INFO
	.align		4
.L_25277:
        /*0038*/ 	.byte	0x04, 0x17
        /*003a*/ 	.short	(.L_25279 - .L_25278)
.L_25278:
        /*003c*/ 	.word	0x00000000
        /*0040*/ 	.short	0x0010
        /*0042*/ 	.short	0x006c
        /*0044*/ 	.byte	0x00, 0xf0, 0x11, 0x00


	//----- nvinfo : EIATTR_KPARAM_INFO
	.align		4
.L_25279:
        /*0048*/ 	.byte	0x04, 0x17
        /*004a*/ 	.short	(.L_25281 - .L_25280)
.L_25280:
        /*004c*/ 	.word	0x00000000
        /*0050*/ 	.short	0x000f
        /*0052*/ 	.short	0x0068
        /*0054*/ 	.byte	0x00, 0xf0, 0x11, 0x00


	//----- nvinfo : EIATTR_KPARAM_INFO
	.align		4
.L_25281:
        /*0058*/ 	.byte	0x04, 0x17
        /*005a*/ 	.short	(.L_25283 - .L_25282)
.L_25282:
        /*005c*/ 	.word	0x00000000
        /*0060*/ 	.short	0x000e
        /*0062*/ 	.short	0x0060
        /*0064*/ 	.byte	0x00, 0xf0, 0x21, 0x00


	//----- nvinfo : EIATTR_KPARAM_INFO
	.align		4
.L_25283:
        /*0068*/ 	.byte	0x04, 0x17
        /*006a*/ 	.short	(.L_25285 - .L_25284)
.L_25284:
        /*006c*/ 	.word	0x00000000
        /*0070*/ 	.short	0x000d
        /*0072*/ 	.short	0x0058
        /*0074*/ 	.byte	0x00, 0xf0, 0x21, 0x00


	//----- nvinfo : EIATTR_KPARAM_INFO
	.align		4
.L_25285:
        /*0078*/ 	.byte	0x04, 0x17
        /*007a*/ 	.short	(.L_25287 - .L_25286)
.L_25286:
        /*007c*/ 	.word	0x00000000
        /*0080*/ 	.short	0x000c
        /*0082*/ 	.short	0x0050
        /*0084*/ 	.byte	0x00, 0xf0, 0x11, 0x00


	//----- nvinfo : EIATTR_KPARAM_INFO
	.align		4
.L_25287:
        /*0088*/ 	.byte	0x04, 0x17
        /*008a*/ 	.short	(.L_25289 - .L_25288)
.L_25288:
        /*008c*/ 	.word	0x00000000
        /*0090*/ 	.short	0x000b
        /*0092*/ 	.short	0x004c
        /*0094*/ 	.byte	0x00, 0xf0, 0x11, 0x00


	//----- nvinfo : EIATTR_KPARAM_INFO
	.align		4
.L_25289:
        /*0098*/ 	.byte	0x04, 0x17
        /*009a*/ 	.short	(.L_25291 - .L_25290)
.L_25290:
        /*009c*/ 	.word	0x00000000
        /*00a0*/ 	.short	0x000a
        /*00a2*/ 	.short	0x0048
        /*00a4*/ 	.byte	0x00, 0xf0, 0x11, 0x00


	//----- nvinfo : EIATTR_KPARAM_INFO
	.align		4
.L_25291:
        /*00a8*/ 	.byte	0x04, 0x17
        /*00aa*/ 	.short	(.L_25293 - .L_25292)
.L_25292:
        /*00ac*/ 	.word	0x00000000
        /*00b0*/ 	.short	0x0009
        /*00b2*/ 	.short	0x0040
        /*00b4*/ 	.byte	0x00, 0xf0, 0x21, 0x00


	//----- nvinfo : EIATTR_KPARAM_INFO
	.align		4
.L_25293:
        /*00b8*/ 	.byte	0x04, 0x17
        /*00ba*/ 	.short	(.L_25295 - .L_25294)
.L_25294:
        /*00bc*/ 	.word	0x00000000
        /*00c0*/ 	.short	0x0008
        /*00c2*/ 	.short	0x0038
        /*00c4*/ 	.byte	0x00, 0xf0, 0x11, 0x00


	//----- nvinfo : EIATTR_KPARAM_INFO
	.align		4
.L_25295:
        /*00c8*/ 	.byte	0x04, 0x17
        /*00ca*/ 	.short	(.L_25297 - .L_25296)
.L_25296:
        /*00cc*/ 	.word	0x00000000
        /*00d0*/ 	.short	0x0007
        /*00d2*/ 	.short	0x0030
        /*00d4*/ 	.byte	0x00, 0xf0, 0x21, 0x00


	//----- nvinfo : EIATTR_KPARAM_INFO
	.align		4
.L_25297:
        /*00d8*/ 	.byte	0x04, 0x17
        /*00da*/ 	.short	(.L_25299 - .L_25298)
.L_25298:
        /*00dc*/ 	.word	0x00000000
        /*00e0*/ 	.short	0x0006
        /*00e2*/ 	.short	0x0028
        /*00e4*/ 	.byte	0x00, 0xf0, 0x21, 0x00


	//----- nvinfo : EIATTR_KPARAM_INFO
	.align		4
.L_25299:
        /*00e8*/ 	.byte	0x04, 0x17
        /*00ea*/ 	.short	(.L_25301 - .L_25300)
.L_25300:
        /*00ec*/ 	.word	0x00000000
        /*00f0*/ 	.short	0x0005
        /*00f2*/ 	.short	0x0024
        /*00f4*/ 	.byte	0x00, 0xf0, 0x11, 0x00


	//----- nvinfo : EIATTR_KPARAM_INFO
	.align		4
.L_25301:
        /*00f8*/ 	.byte	0x04, 0x17
        /*00fa*/ 	.short	(.L_25303 - .L_25302)
.L_25302:
        /*00fc*/ 	.word	0x00000000
        /*0100*/ 	.short	0x0004
        /*0102*/ 	.short	0x0020
        /*0104*/ 	.byte	0x00, 0xf0, 0x11, 0x00


	//----- nvinfo : EIATTR_KPARAM_INFO
	.align		4
.L_25303:
        /*0108*/ 	.byte	0x04, 0x17
        /*010a*/ 	.short	(.L_25305 - .L_25304)
.L_25304:
        /*010c*/ 	.word	0x00000000
        /*0110*/ 	.short	0x0003
        /*0112*/ 	.short	0x0018
        /*0114*/ 	.byte	0x00, 0xf0, 0x21, 0x00


	//----- nvinfo : EIATTR_KPARAM_INFO
	.align		4
.L_25305:
        /*0118*/ 	.byte	0x04, 0x17
        /*011a*/ 	.short	(.L_25307 - .L_25306)
.L_25306:
        /*011c*/ 	.word	0x00000000
        /*0120*/ 	.short	0x0002
        /*0122*/ 	.short	0x0010
        /*0124*/ 	.byte	0x00, 0xf0, 0x21, 0x00


	//----- nvinfo : EIATTR_KPARAM_INFO
	.align		4
.L_25307:
        /*0128*/ 	.byte	0x04, 0x17
        /*012a*/ 	.short	(.L_25309 - .L_25308)
.L_25308:
        /*012c*/ 	.word	0x00000000
        /*0130*/ 	.short	0x0001
        /*0132*/ 	.short	0x0008
        /*0134*/ 	.byte	0x00, 0xf0, 0x21, 0x00


	//----- nvinfo : EIATTR_KPARAM_INFO
	.align		4
.L_25309:
        /*0138*/ 	.byte	0x04, 0x17
        /*013a*/ 	.short	(.L_25311 - .L_25310)
.L_25310:
        /*013c*/ 	.word	0x00000000
        /*0140*/ 	.short	0x0000
        /*0142*/ 	.short	0x0000
        /*0144*/ 	.byte	0x00, 0xf0, 0x21, 0x00


	//----- nvinfo : EIATTR_SPARSE_MMA_MASK
	.align		4
.L_25311:
        /*0148*/ 	.byte	0x03, 0x50
        /*014a*/ 	.short	0x0000


	//----- nvinfo : EIATTR_MAXREG_COUNT
	.align		4
        /*014c*/ 	.byte	0x03, 0x1b
        /*014e*/ 	.short	0x00ff


	//----- nvinfo : EIATTR_NUM_BARRIERS
	.align		4
        /*0150*/ 	.byte	0x02, 0x4c
        /*0152*/ 	.byte	0x01
	.zero		1


	//----- nvinfo : EIATTR_MERCURY_ISA_VERSION
	.align		4
        /*0154*/ 	.byte	0x03, 0x5f
        /*0156*/ 	.short	0x0101


	//----- nvinfo : EIATTR_COOP_GROUP_MASK_REGIDS
	.align		4
        /*0158*/ 	.byte	0x04, 0x29
        /*015a*/ 	.short	(.L_25313 - .L_25312)


	//   ....[0]....
.L_25312:
        /*015c*/ 	.word	0xffffffff


	//   ....[1]....
        /*0160*/ 	.word	0xffffffff


	//   ....[2]....
        /*0164*/ 	.word	0xffffffff


	//   ....[3]....
        /*0168*/ 	.word	0xffffffff


	//   ....[4]....
        /*016c*/ 	.word	0xffffffff


	//   ....[5]....
        /*0170*/ 	.word	0xffffffff


	//   ....[6]....
        /*0174*/ 	.word	0xffffffff


	//   ....[7]....
        /*0178*/ 	.word	0xffffffff


	//   ....[8]....
        /*017c*/ 	.word	0xffffffff


	//   ....[9]....
        /*0180*/ 	.word	0xffffffff


	//   ....[10]....
        /*0184*/ 	.word	0xffffffff


	//   ....[11]....
        /*0188*/ 	.word	0xffffffff


	//   ....[12]....
        /*018c*/ 	.word	0xffffffff


	//   ....[13]....
        /*0190*/ 	.word	0xffffffff


	//   ....[14]....
        /*0194*/ 	.word	0xffffffff


	//   ....[15]....
        /*0198*/ 	.word	0xffffffff


	//   ....[16]....
        /*019c*/ 	.word	0xffffffff


	//   ....[17]....
        /*01a0*/ 	.word	0xffffffff


	//   ....[18]....
        /*01a4*/ 	.word	0xffffffff


	//   ....[19]....
        /*01a8*/ 	.word	0xffffffff


	//   ....[20]....
        /*01ac*/ 	.word	0xffffffff


	//   ....[21]....
        /*01b0*/ 	.word	0xffffffff


	//   ....[22]....
        /*01b4*/ 	.word	0xffffffff


	//   ....[23]....
        /*01b8*/ 	.word	0xffffffff


	//   ....[24]....
        /*01bc*/ 	.word	0xffffffff


	//   ....[25]....
        /*01c0*/ 	.word	0xffffffff


	//   ....[26]....
        /*01c4*/ 	.word	0xffffffff


	//   ....[27]....
        /*01c8*/ 	.word	0xffffffff


	//   ....[28]....
        /*01cc*/ 	.word	0xffffffff


	//   ....[29]....
        /*01d0*/ 	.word	0xffffffff


	//   ....[30]....
        /*01d4*/ 	.word	0xffffffff


	//   ....[31]....
        /*01d8*/ 	.word	0xffffffff


	//   ....[32]....
        /*01dc*/ 	.word	0xffffffff


	//   ....[33]....
        /*01e0*/ 	.word	0xffffffff


	//   ....[34]....
        /*01e4*/ 	.word	0xffffffff


	//   ....[35]....
        /*01e8*/ 	.word	0xffffffff


	//   ....[36]....
        /*01ec*/ 	.word	0xffffffff


	//   ....[37]....
        /*01f0*/ 	.word	0xffffffff


	//   ....[38]....
        /*01f4*/ 	.word	0xffffffff


	//   ....[39]....
        /*01f8*/ 	.word	0xffffffff


	//   ....[40]....
        /*01fc*/ 	.word	0xffffffff


	//   ....[41]....
        /*0200*/ 	.word	0xffffffff


	//   ....[42]....
        /*0204*/ 	.word	0xffffffff


	//   ....[43]....
        /*0208*/ 	.word	0xffffffff


	//   ....[44]....
        /*020c*/ 	.word	0xffffffff


	//   ....[45]....
        /*0210*/ 	.word	0xffffffff


	//   ....[46]....
        /*0214*/ 	.word	0xffffffff


	//   ....[47]....
        /*0218*/ 	.word	0xffffffff


	//----- nvinfo : EIATTR_COOP_GROUP_INSTR_OFFSETS
	.align		4
.L_25313:
        /*021c*/ 	.byte	0x04, 0x28
        /*021e*/ 	.short	(.L_25315 - .L_25314)


	//   ....[0]....
.L_25314:
        /*0220*/ 	.word	0x00002d30


	//   ....[1]....
        /*0224*/ 	.word	0x00002d70


	//   ....[2]....
        /*0228*/ 	.word	0x00002da0


	//   ....[3]....
        /*022c*/ 	.word	0x00002e40


	//   ....[4]....
        /*0230*/ 	.word	0x00002ea0


	//   ....[5]....
        /*0234*/ 	.word	0x00002f90


	//   ....[6]....
        /*0238*/ 	.word	0x00002fc0


	//   ....[7]....
        /*023c*/ 	.word	0x00002fe0


	//   ....[8]....
        /*0240*/ 	.word	0x00003e20


	//   ....[9]....
        /*0244*/ 	.word	0x00003e90


	//   ....[10]....
        /*0248*/ 	.word	0x00003ec0


	//   ....[11]....
        /*024c*/ 	.word	0x00003f40


	//   ....[12]....
        /*0250*/ 	.word	0x00003f90


	//   ....[13]....
        /*0254*/ 	.word	0x00003fe0


	//   ....[14]....
        /*0258*/ 	.word	0x00004000


	//   ....[15]....
        /*025c*/ 	.word	0x00004020


	//   ....[16]....
        /*0260*/ 	.word	0x00008090


	//   ....[17]....
        /*0264*/ 	.word	0x000080d0


	//   ....[18]....
        /*0268*/ 	.word	0x000080f0


	//   ....[19]....
        /*026c*/ 	.word	0x00008100


	//   ....[20]....
        /*0270*/ 	.word	0x00008110


	//   ....[21]....
        /*0274*/ 	.word	0x00008120


	//   ....[22]....
        /*0278*/ 	.word	0x00008130


	//   ....[23]....
        /*027c*/ 	.word	0x00008160


	//   ....[24]....
        /*0280*/ 	.word	0x00008180


	//   ....[25]....
        /*0284*/ 	.word	0x000081c0


	//   ....[26]....
        /*0288*/ 	.word	0x000081e0


	//   ....[27]....
        /*028c*/ 	.word	0x00008200


	//   ....[28]....
        /*0290*/ 	.word	0x00008220


	//   ....[29]....
        /*0294*/ 	.word	0x00008240


	//   ....[30]....
        /*0298*/ 	.word	0x00008260


	//   ....[31]....
        /*029c*/ 	.word	0x00008270


	//   ....[32]....
        /*02a0*/ 	.word	0x00008290


	//   ....[33]....
        /*02a4*/ 	.word	0x000082c0


	//   ....[34]....
        /*02a8*/ 	.word	0x000082f0


	//   ....[35]....
        /*02ac*/ 	.word	0x00008330


	//   ....[36]....
        /*02b0*/ 	.word	0x00008360


	//   ....[37]....
        /*02b4*/ 	.word	0x00008380


	//   ....[38]....
        /*02b8*/ 	.word	0x000083a0


	//   ....[39]....
        /*02bc*/ 	.word	0x000083c0


	//   ....[40]....
        /*02c0*/ 	.word	0x000083e0


	//   ....[41]....
        /*02c4*/ 	.word	0x00008400


	//   ....[42]....
        /*02c8*/ 	.word	0x00008430


	//   ....[43]....
        /*02cc*/ 	.word	0x00008450


	//   ....[44]....
        /*02d0*/ 	.word	0x00008480


	//   ....[45]....
        /*02d4*/ 	.word	0x000084b0


	//   ....[46]....
        /*02d8*/ 	.word	0x000084e0


	//   ....[47]....
        /*02dc*/ 	.word	0x00008520


	//----- nvinfo : EIATTR_EXIT_INSTR_OFFSETS
	.align		4
.L_25315:
        /*02e0*/ 	.byte	0x04, 0x1c
        /*02e2*/ 	.short	(.L_25317 - .L_25316)


	//   ....[0]....
.L_25316:
        /*02e4*/ 	.word	0x00008d40


	//   ....[1]....
        /*02e8*/ 	.word	0x00008e50


	//   ....[2]....
        /*02ec*/ 	.word	0x00009560


	//----- nvinfo : EIATTR_CRS_STACK_SIZE
	.align		4
.L_25317:
        /*02f0*/ 	.byte	0x04, 0x1e
        /*02f2*/ 	.short	(.L_25319 - .L_25318)
.L_25318:
        /*02f4*/ 	.word	0x00000000


	//----- nvinfo : EIATTR_CBANK_PARAM_SIZE
	.align		4
.L_25319:
        /*02f8*/ 	.byte	0x03, 0x19
        /*02fa*/ 	.short	0x007c


	//----- nvinfo : EIATTR_PARAM_CBANK
	.align		4
        /*02fc*/ 	.byte	0x04, 0x0a
        /*02fe*/ 	.short	(.L_25321 - .L_25320)
	.align		4
.L_25320:
        /*0300*/ 	.word	index@(.nv.constant0._ZN4vllm25paged_attention_v1_kernelIttLi128ELi32ELi128ELNS_18Fp8KVCacheDataTypeE0ELb1EEEvPT_PKS2_PKT0_S8_ifPKiSA_iPKfiiiSC_SC_iiiii)
        /*0304*/ 	.short	0x0210
        /*0306*/ 	.short	0x007c


	//----- nvinfo : EIATTR_SW_WAR
	.align		4
.L_25321:
        /*0308*/ 	.byte	0x04, 0x36
        /*030a*/ 	.short	(.L_25323 - .L_25322)
.L_25322:
        /*030c*/ 	.word	0x00000008
.L_25323:


//--------------------- .nv.info._ZN4vllm25paged_attention_v1_kernelIttLi120ELi32ELi128ELNS_18Fp8KVCacheDataTypeE0ELb1EEEvPT_PKS2_PKT0_S8_ifPKiSA_iPKfiiiSC_SC_iiiii --------------------------
	.section	.nv.info._ZN4vllm25paged_attention_v1_kernelIttLi120ELi32ELi128ELNS_18Fp8KVCacheDataTypeE0ELb1EEEvPT_PKS2_PKT0_S8_ifPKiSA_iPKfiiiSC_SC_iiiii,"",@"SHT_CUDA_INFO"
	.sectionflags	@""
	.align	4


	//----- nvinfo : EIATTR_CUDA_API_VERSION
	.align		4
        /*0000*/ 	.byte	0x04, 0x37
        /*0002*/ 	.short	(.L_25325 - .L_25324)
.L_25324:
        /*0004*/ 	.word	0x00000082


	//----- nvinfo : EIATTR_KPARAM_INFO
	.align		4
.L_25325:
        /*0008*/ 	.byte	0x04, 0x17
        /*000a*/ 	.short	(.L_25327 - .L_25326)
.L_25326:
        /*000c*/ 	.word	0x00000000
        /*0010*/ 	.short	0x0013
        /*0012*/ 	.short	0x0078
        /*0014*/ 	.byte	0x00, 0xf0, 0x11, 0x00


	//----- nvinfo : EIATTR_KPARAM_INFO
	.align		4
.L_25327:
        /*0018*/ 	.byte	0x04, 0x17
        /*001a*/ 	.short	(.L_25329 - .L_25328)
.L_25328:
        /*001c*/ 	.word	0x00000000
        /*0020*/ 	.short	0x0012
        /*0022*/ 	.short	0x0074
        /*0024*/ 	.byte	0x00, 0xf0, 0x11, 0x00


	//----- nvinfo : EIATTR_KPARAM_INFO
	.align		4
.L_25329:
        /*0028*/ 	.byte	0x04, 0x17
        /*002a*/ 	.short	(.L_25331 - .L_25330)
.L_25330:
        /*002c*/ 	.word	0x00000000
        /*0030*/ 	.short	0x0011
        /*0032*/ 	.short	0x0070
        /*0034*/ 	.byte	0x00, 0xf0, 0x11, 0x00


	//----- nvinfo : EIATTR_KPARAM_INFO
	.align		4
.L_25331:
        /*0038*/ 	.byte	0x04, 0x17
        /*003a*/ 	.short	(.L_25333 - .L_25332)
.L_25332:
        /*003c*/ 	.word	0x00000000
        /*0040*/ 	.short	0x0010
        /*0042*/ 	.short	0x006c
        /*0044*/ 	.byte	0x00, 0xf0, 0x11, 0x00


	//----- nvinfo : EIATTR_KPARAM_INFO
	.align		4
.L_25333:
        /*0048*/ 	.byte	0x04, 0x17
        /*004a*/ 	.short	(.L_25335 - .L_25334)
.L_25334:
        /*004c*/ 	.word	0x00000000
        /*0050*/ 	.short	0x000f
        /*0052*/ 	.short	0x0068
        /*0054*/ 	.byte	0x00, 0xf0, 0x11, 0x00


	//----- nvinfo : EIATTR_KPARAM_INFO
	.align		4
.L_25335:
        /*0058*/ 	.byte	0x04, 0x17
        /*005a*/ 	.short	(.L_25337 - .L_25336)
.L_25336:
        /*005c*/ 	.word	0x00000000
        /*0060*/ 	.short	0x000e
        /*0062*/ 	.short	0x0060
        /*0064*/ 	.byte	0x00, 0xf0, 0x21, 0x00


	//----- nvinfo : EIATTR_KPARAM_INFO
	.align		4
.L_25337:
        /*0068*/ 	.byte	0x04, 0x17
        /*006a*/ 	.short	(.L_25339 - .L_25338)
.L_25338:
        /*006c*/ 	.word	0x00000000
        /*0070*/ 	.short	0x000d
        /*0072*/ 	.short	0x0058
        /*0074*/ 	.byte	0x00, 0xf0, 0x21, 0x00


	//----- nvinfo : EIATTR_KPARAM_INFO
	.align		4
.L_25339:
        /*0078*/ 	.byte	0x04, 0x17
        /*007a*/ 	.short	(.L_25341 - .L_25340)
.L_25340:
        /*007c*/ 	.word	0x00000000
        /*0080*/ 	.short	0x000c
        /*0082*/ 	.short	0x0050
        /*0084*/ 	.byte	0x00, 0xf0, 0x11, 0x00


	//----- nvinfo : EIATTR_KPARAM_INFO
	.align		4
.L_25341:
        /*0088*/ 	.byte	0x04, 0x17
        /*008a*/ 	.short	(.L_25343 - .L_25342)
.L_25342:
        /*008c*/ 	.word	0x00000000
        /*0090*/ 	.short	0x000b
        /*0092*/ 	.short	0x004c
        /*0094*/ 	.byte	0x00, 0xf0, 0x11, 0x00


	//----- nvinfo : EIATTR_KPARAM_INFO
	.align		4
.L_25343:
        /*0098*/ 	.byte	0x04, 0x17
        /*009a*/ 	.short	(.L_25345 - .L_25344)
.L_25344:
        /*009c*/ 	.word	0x00000000
        /*00a0*/ 	.short	0x000a
        /*00a2*/ 	.short	0x0048
        /*00a4*/ 	.byte	0x00, 0xf0, 0x11, 0x00


	//----- nvinfo : EIATTR_KPARAM_INFO
	.align		4
.L_25345:
        /*00a8*/ 	.byte	0x04, 0x17
        /*00aa*/ 	.short	(.L_25347 - .L_25346)
.L_25346:
        /*00ac*/ 	.word	0x00000000
        /*00b0*/ 	.short	0x0009
        /*00b2*/ 	.short	0x0040
        /*00b4*/ 	.byte	0x00, 0xf0, 0x21, 0x00


	//----- nvinfo : EIATTR_KPARAM_INFO
	.align		4
.L_25347:
        /*00b8*/ 	.byte	0x04, 0x17
        /*00ba*/ 	.short	(.L_25349 - .L_25348)
.L_25348:
        /*00bc*/ 	.word	0x00000000
        /*00c0*/ 	.short	0x0008
        /*00c2*/ 	.short	0x0038
        /*00c4*/ 	.byte	0x00, 0xf0, 0x11, 0x00


	//----- nvinfo : EIATTR_KPARAM_INFO
	.align		4
.L_25349:
        /*00c8*/ 	.byte	0x04, 0x17
        /*00ca*/ 	.short	(.L_25351 - .L_25350)
.L_25350:
        /*00cc*/ 	.word	0x00000000
        /*00d0*/ 	.short	0x0007
        /*00d2*/ 	.short	0x0030
        /*00d4*/ 	.byte	0x00, 0xf0, 0x21, 0x00


	//----- nvinfo : EIATTR_KPARAM_INFO
	.align		4
.L_25351:
        /*00d8*/ 	.byte	0x04, 0x17
        /*00da*/ 	.short	(.L_25353 - .L_25352)
.L_25352:
        /*00dc*/ 	.word	0x00000000
        /*00e0*/ 	.short	0x0006
        /*00e2*/ 	.short	0x0028
        /*00e4*/ 	.byte	0x00, 0xf0, 0x21, 0x00


	//----- nvinfo : EIATTR_KPARAM_INFO
	.align		4
.L_25353:
        /*00e8*/ 	.byte	0x04, 0x17
        /*00ea*/ 	.short	(.L_25355 - .L_25354)
.L_25354:
        /*00ec*/ 	.word	0x00000000
        /*00f0*/ 	.short	0x0005
        /*00f2*/ 	.short	0x0024
        /*00f4*/ 	.byte	0x00, 0xf0, 0x11, 0x00


	//----- nvinfo : EIATTR_KPARAM_INFO
	.align		4
.L_25355:
        /*00f8*/ 	.byte	0x04, 0x17
        /*00fa*/ 	.short	(.L_25357 - .L_25356)
.L_25356:
        /*00fc*/ 	.word	0x00000000
        /*0100*/ 	.short	0x0004
        /*0102*/ 	.short	0x0020
        /*0104*/ 	.byte	0x00, 0xf0, 0x11, 0x00


	//----- nvinfo : EIATTR_KPARAM_INFO
	.align		4
.L_25357:
        /*0108*/ 	.byte	0x04, 0x17
        /*010a*/ 	.short	(.L_25359 - .L_25358)
.L_25358:
        /*010c*/ 	.word	0x00000000
        /*0110*/ 	.short	0x0003
        /*0112*/ 	.short	0x0018
        /*0114*/ 	.byte	0x00, 0xf0, 0x21, 0x00


	//----- nvinfo : EIATTR_KPARAM_INFO
	.align		4
.L_25359:
        /*0118*/ 	.byte	0x04, 0x17
        /*011a*/ 	.short	(.L_25361 - .L_25360)
.L_25360:
        /*011c*/ 	.word	0x00000000
        /*0120*/ 	.short	0x0002
        /*0122*/ 	.short	0x0010
        /*0124*/ 	.byte	0x00, 0xf0, 0x21, 0x00


	//----- nvinfo : EIATTR_KPARAM_INFO
	.align		4
.L_25361:
        /*0128*/ 	.byte	0x04, 0x17
        /*012a*/ 	.short	(.L_25363 - .L_25362)
.L_25362:
        /*012c*/ 	.word	0x00000000
        /*0130*/ 	.short	0x0001
        /*0132*/ 	.short	0x0008
        /*0134*/ 	.byte	0x00, 0xf0, 0x21, 0x00


	//----- nvinfo : EIATTR_KPARAM_INFO
	.align		4
.L_25363:
        /*0138*/ 	.byte	0x04, 0x17
        /*013a*/ 	.short	(.L_25365 - .L_25364)
.L_25364:
        /*013c*/ 	.word	0x00000000
        /*0140*/ 	.short	0x0000
        /*0142*/ 	.short	0x0000
        /*0144*/ 	.byte	0x00, 0xf0, 0x21, 0x00


	//----- nvinfo : EIATTR_SPARSE_MMA_MASK
	.align		4
.L_25365:
        /*0148*/ 	.byte	0x03, 0x50
        /*014a*/ 	.short	0x0000


	//----- nvinfo : EIATTR_MAXREG_COUNT
	.align		4
        /*014c*/ 	.byte	0x03, 0x1b
        /*014e*/ 	.short	0x00ff


	//----- nvinfo : EIATTR_NUM_BARRIERS
	.align		4
        /*0150*/ 	.byte	0x02, 0x4c
        /*0152*/ 	.byte	0x01
	.zero		1


	//----- nvinfo : EIATTR_MERCURY_ISA_VERSION
	.align		4
        /*0154*/ 	.byte	0x03, 0x5f
        /*0156*/ 	.short	0x0101


	//----- nvinfo : EIATTR_COOP_GROUP_MASK_REGIDS
	.align		4
        /*0158*/ 	.byte	0x04, 0x29
        /*015a*/ 	.short	(.L_25367 - .L_25366)


	//   ....[0]....
.L_25366:
        /*015c*/ 	.word	0xffffffff


	//   ....[1]....
        /*0160*/ 	.word	0xffffffff


	//   ....[2]....
        /*0164*/ 	.word	0xffffffff


	//   ....[3]....
        /*0168*/ 	.word	0xffffffff


	//   ....[4]....
        /*016c*/ 	.word	0xffffffff


	//   ....[5]....
        /*0170*/ 	.word	0xffffffff


	//   ....[6]....
        /*0174*/ 	.word	0xffffffff


	//   ....[7]....
        /*0178*/ 	.word	0xffffffff


	//   ....[8]....
        /*017c*/ 	.word	0xffffffff


	//   ....[9]....
        /*0180*/ 	.word	0xffffffff


	//   ....[10]....
        /*0184*/ 	.word	0xffffffff


	//   ....[11]....
        /*0188*/ 	.word	0xffffffff


	//   ....[12]....
        /*018c*/ 	.word	0xffffffff


	//   ....[13]....
        /*0190*/ 	.word	0xffffffff


	//   ....[14]....
        /*0194*/ 	.word	0xffffffff


	//   ....[15]....
        /*0198*/ 	.word	0xffffffff


	//   ....[16]....
        /*019c*/ 	.word	0xffffffff


	//   ....[17]....
        /*01a0*/ 	.word	0xffffffff


	//   ....[18]....
        /*01a4*/ 	.word	0xffffffff


	//   ....[19]....
        /*01a8*/ 	.word	0xffffffff


	//   ....[20]....
        /*01ac*/ 	.word	0xffffffff


	//   ....[21]....
        /*01b0*/ 	.word	0xffffffff


	//   ....[22]....
        /*01b4*/ 	.word	0xffffffff


	//   ....[23]....
        /*01b8*/ 	.word	0xffffffff


	//   ....[24]....
        /*01bc*/ 	.word	0xffffffff


	//   ....[25]....
        /*01c0*/ 	.word	0xffffffff


	//   ....[26]....
        /*01c4*/ 	.word	0xffffffff


	//   ....[27]....
        /*01c8*/ 	.word	0xffffffff


	//   ....[28]....
        /*01cc*/ 	.word	0xffffffff


	//   ....[29]....
        /*01d0*/ 	.word	0xffffffff


	//   ....[30]....
        /*01d4*/ 	.word	0xffffffff


	//   ....[31]....
        /*01d8*/ 	.word	0xffffffff


	//   ....[32]....
        /*01dc*/ 	.word	0xffffffff


	//   ....[33]....
        /*01e0*/ 	.word	0xffffffff


	//   ....[34]....
        /*01e4*/ 	.word	0xffffffff


	//   ....[35]....
        /*01e8*/ 	.word	0xffffffff


	//   ....[36]....
        /*01ec*/ 	.word	0xffffffff


	//   ....[37]....
        /*01f0*/ 	.word	0xffffffff


	//   ....[38]....
        /*01f4*/ 	.word	0xffffffff


	//   ....[39]....
        /*01f8*/ 	.word	0xffffffff


	//   ....[40]....
        /*01fc*/ 	.word	0xffffffff


	//   ....[41]....
        /*0200*/ 	.word	0xffffffff


	//   ....[42]....
        /*0204*/ 	.word	0xffffffff


	//   ....[43]....
        /*0208*/ 	.word	0xffffffff


	//   ....[44]....
        /*020c*/ 	.word	0xffffffff


	//   ....[45]....
        /*0210*/ 	.word	0xffffffff


	//----- nvinfo : EIATTR_COOP_GROUP_INSTR_OFFSETS
	.align		4
.L_25367:
        /*0214*/ 	.byte	0x04, 0x28
        /*0216*/ 	.short	(.L_25369 - .L_25368)


	//   ....[0]....
.L_25368:
        /*0218*/ 	.word	0x00002b90


	//   ....[1]....
        /*021c*/ 	.word	0x00002bd0


	//   ....[2]....
        /*0220*/ 	.word	0x00002c00


	//   ....[3]....
        /*0224*/ 	.word	0x00002ca0


	//   ....[4]....
        /*0228*/ 	.word	0x00002d00


	//   ....[5]....
        /*022c*/ 	.word	0x00002df0


	//   ....[6]....
        /*0230*/ 	.word	0x00002e20


	//   ....[7]....
        /*0234*/ 	.word	0x00002e40


	//   ....[8]....
        /*0238*/ 	.word	0x00003c80


	//   ....[9]....
        /*023c*/ 	.word	0x00003cf0


	//   ....[10]....
        /*0240*/ 	.word	0x00003d20


	//   ....[11]....
        /*0244*/ 	.word	0x00003da0


	//   ....[12]....
        /*0248*/ 	.word	0x00003df0


	//   ....[13]....
        /*024c*/ 	.word	0x00003e40


	//   ....[14]....
        /*0250*/ 	.word	0x00003e60


	//   ....[15]....
        /*0254*/ 	.word	0x00003e80


	//   ....[16]....
        /*0258*/ 	.word	0x00007bf0


	//   ....[17]....
        /*025c*/ 	.word	0x00007c30


	//   ....[18]....
        /*0260*/ 	.word	0x00007c50


	//   ....[19]....
        /*0264*/ 	.word	0x00007c60


	//   ....[20]....
        /*0268*/ 	.word	0x00007c70


	//   ....[21]....
        /*026c*/ 	.word	0x00007c80


	//   ....[22]....
        /*0270*/ 	.word	0x00007c90


	//   ....[23]....
        /*0274*/ 	.word	0x00007cc0


	//   ....[24]....
        /*0278*/ 	.word	0x00007d00


	//   ....[25]....
        /*027c*/ 	.word	0x00007d20


	//   ....[26]....
        /*0280*/ 	.word	0x00007d40


	//   ....[27]....
        /*0284*/ 	.word	0x00007d60


	//   ....[28]....
        /*0288*/ 	.word	0x00007d80


	//   ....[29]....
        /*028c*/ 	.word	0x00007da0


	//   ....[30]....
        /*0290*/ 	.word	0x00007db0


	//   ....[31]....
        /*0294*/ 	.word	0x00007dd0


	//   ....[32]....
        /*0298*/ 	.word	0x00007e00


	//   ....[33]....
        /*029c*/ 	.word	0x00007e30


	//   ....[34]....
        /*02a0*/ 	.word	0x00007e50


	//   ....[35]....
        /*02a4*/ 	.word	0x00007e80


	//   ....[36]....
        /*02a8*/ 	.word	0x00007eb0


	//   ....[37]....
        /*02ac*/ 	.word	0x00007ee0


	//   ....[38]....
        /*02b0*/ 	.word	0x00007f10


	//   ....[39]....
        /*02b4*/ 	.word	0x00007f30


	//   ....[40]....
        /*02b8*/ 	.word	0x00007f50


	//   ....[41]....
        /*02bc*/ 	.word	0x00007f80


	//   ....[42]....
        /*02c0*/ 	.word	0x00007fa0


	//   ....[43]....
        /*02c4*/ 	.word	0x00007fd0


	//   ....[44]....
        /*02c8*/ 	.word	0x00008060


	//   ....[45]....
        /*02cc*/ 	.word	0x00008090


	//----- nvinfo : EIATTR_EXIT_INSTR_OFFSETS
	.align		4
.L_25369:
        /*02d0*/ 	.byte	0x04, 0x1c
        /*02d2*/ 	.short	(.L_25371 - .L_25370)


	//   ....[0]....
.L_25370:
        /*02d4*/ 	.word	0x00008800


	//   ....[1]....
        /*02d8*/ 	.word	0x00008900


	//   ....[2]....
        /*02dc*/ 	.word	0x00008fa0


	//----- nvinfo : EIATTR_CRS_STACK_SIZE
	.align		4
.L_25371:
        /*02e0*/ 	.byte	0x04, 0x1e
        /*02e2*/ 	.short	(.L_25373 - .L_25372)
.L_25372:
        /*02e4*/ 	.word	0x00000000


	//----- nvinfo : EIATTR_CBANK_PARAM_SIZE
	.align		4
.L_25373:
        /*02e8*/ 	.byte	0x03, 0x19
        /*02ea*/ 	.short	0x007c


	//----- nvinfo : EIATTR_PARAM_CBANK
	.align		4
        /*02ec*/ 	.byte	0x04, 0x0a
        /*02ee*/ 	.short	(.L_25375 - .L_25374)
	.align		4
.L_25374:
        /*02f0*/ 	.word	index@(.nv.constant0._ZN4vllm25paged_attention_v1_kernelIttLi120ELi32ELi128ELNS_18Fp8KVCacheDataTypeE0ELb1EEEvPT_PKS2_PKT0_S8_ifPKiSA_iPKfiiiSC_SC_iiiii)
        /*02f4*/ 	.short	0x0210
        /*02f6*/ 	.short	0x007c


	//----- nvinfo : EIATTR_SW_WAR
	.align		4
.L_25375:
        /*02f8*/ 	.byte	0x04, 0x36
        /*02fa*/ 	.short	(.L_25377 - .L_25376)
.L_25376:
        /*02fc*/ 	.word	0x00000008
.L_25377:


//--------------------- .nv.info._ZN4vllm25paged_attention_v1_kernelIttLi112ELi32ELi128ELNS_18Fp8KVCacheDataTypeE0ELb1EEEvPT_PKS2_PKT0_S8_ifPKiSA_iPKfiiiSC_SC_iiiii --------------------------
	.section	.nv.info._ZN4vllm25paged_attention_v1_kernelIttLi112ELi32ELi128ELNS_18Fp8KVCacheDataTypeE0ELb1EEEvPT_PKS2_PKT0_S8_ifPKiSA_iPKfiiiSC_SC_iiiii,"",@"SHT_CUDA_INFO"
	.sectionflags	@""
	.align	4


	//----- nvinfo : EIATTR_CUDA_API_VERSION
	.align		4
        /*0000*/ 	.byte	0x04, 0x37
        /*0002*/ 	.short	(.L_25379 - .L_25378)
.L_25378:
        /*0004*/ 	.word	0x00000082


	//----- nvinfo : EIATTR_KPARAM_INFO
	.align		4
.L_25379:
        /*0008*/ 	.byte	0x04, 0x17
        /*000a*/ 	.short	(.L_25381 - .L_25380)
.L_25380:
        /*000c*/ 	.word	0x00000000
        /*0010*/ 	.short	0x0013
        /*0012*/ 	.short	0x0078
        /*0014*/ 	.byte	0x00, 0xf0, 0x11, 0x00


	//----- nvinfo : EIATTR_KPARAM_INFO
	.align		4
.L_25381:
        /*0018*/ 	.byte	0x04, 0x17
        /*001a*/ 	.short	(.L_25383 - .L_25382)
.L_25382:
        /*001c*/ 	.word	0x00000000
        /*0020*/ 	.short	0x0012
        /*0022*/ 	.short	0x0074
        /*0024*/ 	.byte	0x00, 0xf0, 0x11, 0x00


	//----- nvinfo : EIATTR_KPARAM_INFO
	.align		4
.L_25383:
        /*0028*/ 	.byte	0x04, 0x17
        /*002a*/ 	.short	(.L_25385 - .L_25384)
.L_25384:
        /*002c*/ 	.word	0x00000000
        /*0030*/ 	.short	0x0011
        /*0032*/ 	.short	0x0070
        /*0034*/ 	.byte	0x00, 0xf0, 0x11, 0x00


	//----- nvinfo : EIATTR_KPARAM_INFO
	.align		4
.L_25385:
        /*0038*/ 	.byte	0x04, 0x17
        /*003a*/ 	.short	(.L_25387 - .L_25386)
.L_25386:
        /*003c*/ 	.word	0x00000000
        /*0040*/ 	.short	0x0010
        /*0042*/ 	.short	0x006c
        /*0044*/ 	.byte	0x00, 0xf0, 0x11, 0x00


	//----- nvinfo : EIATTR_KPARAM_INFO
	.align		4
.L_25387:
        /*0048*/ 	.byte	0x04, 0x17
        /*004a*/ 	.short	(.L_25389 - .L_25388)
.L_25388:
        /*004c*/ 	.word	0x00000000
        /*0050*/ 	.short	0x000f
        /*0052*/ 	.short	0x0068
        /*0054*/ 	.byte	0x00, 0xf0, 0x11, 0x00


	//----- nvinfo : EIATTR_KPARAM_INFO
	.align		4
.L_25389:
        /*0058*/ 	.byte	0x04, 0x17
        /*005a*/ 	.short	(.L_25391 - .L_25390)
.L_25390:
        /*005c*/ 	.word	0x00000000
        /*0060*/ 	.short	0x000e
        /*0062*/ 	.short	0x0060
        /*0064*/ 	.byte	0x00, 0xf0, 0x21, 0x00


	//----- nvinfo : EIATTR_KPARAM_INFO
	.align		4
.L_25391:
        /*0068*/ 	.byte	0x04, 0x17
        /*006a*/ 	.short	(.L_25393 - .L_25392)
.L_25392:
        /*006c*/ 	.word	0x00000000
        /*0070*/ 	.short	0x000d
        /*0072*/ 	.short	0x0058
        /*0074*/ 	.byte	0x00, 0xf0, 0x21, 0x00


	//----- nvinfo : EIATTR_KPARAM_INFO
	.align		4
.L_25393:
        /*0078*/ 	.byte	0x04, 0x17
        /*007a*/ 	.short	(.L_25395 - .L_25394)
.L_25394:
        /*007c*/ 	.word	0x00000000
        /*0080*/ 	.short	0x000c
        /*0082*/ 	.short	0x0050
        /*0084*/ 	.byte	0x00, 0xf0, 0x11, 0x00


	//----- nvinfo : EIATTR_KPARAM_INFO
	.align		4
.L_25395:
        /*0088*/ 	.byte	0x04, 0x17
        /*008a*/ 	.short	(.L_25397 - .L_25396)
.L_25396:
        /*008c*/ 	.word	0x00000000
        /*0090*/ 	.short	0x000b
        /*0092*/ 	.short	0x004c
        /*0094*/ 	.byte	0x00, 0xf0, 0x11, 0x00


	//----- nvinfo : EIATTR_KPARAM_INFO
	.align		4
.L_25397:
        /*0098*/ 	.byte	0x04, 0x17
        /*009a*/ 	.short	(.L_25399 - .L_25398)
.L_25398:
        /*009c*/ 	.word	0x00000000
        /*00a0*/ 	.short	0x000a
        /*00a2*/ 	.short	0x0048
        /*00a4*/ 	.byte	0x00, 0xf0, 0x11, 0x00


	//----- nvinfo : EIATTR_KPARAM_INFO
	.align		4
.L_25399:
        /*00a8*/ 	.byte	0x04, 0x17
        /*00aa*/ 	.short	(.L_25401 - .L_25400)
.L_25400:
        /*00ac*/ 	.word	0x00000000
        /*00b0*/ 	.short	0x0009
        /*00b2*/ 	.short	0x0040
        /*00b4*/ 	.byte	0x00, 0xf0, 0x21, 0x00


	//----- nvinfo : EIATTR_KPARAM_INFO
	.align		4
.L_25401:
        /*00b8*/ 	.byte	0x04, 0x17
        /*00ba*/ 	.short	(.L_25403 - .L_25402)
.L_25402:
        /*00bc*/ 	.word	0x00000000
        /*00c0*/ 	.short	0x0008
        /*00c2*/ 	.short	0x0038
        /*00c4*/ 	.byte	0x00, 0xf0, 0x11, 0x00


	//----- nvinfo : EIATTR_KPARAM_INFO
	.align		4
.L_25403:
        /*00c8*/ 	.byte	0x04, 0x17
        /*00ca*/ 	.short	(.L_25405 - .L_25404)
.L_25404:
        /*00cc*/ 	.word	0x00000000
        /*00d0*/ 	.short	0x0007
        /*00d2*/ 	.short	0x0030
        /*00d4*/ 	.byte	0x00, 0xf0, 0x21, 0x00


	//----- nvinfo : EIATTR_KPARAM_INFO
	.align		4
.L_25405:
        /*00d8*/ 	.byte	0x04, 0x17
        /*00da*/ 	.short	(.L_25407 - .L_25406)
.L_25406:
        /*00dc*/ 	.word	0x00000000
        /*00e0*/ 	.short	0x0006
        /*00e2*/ 	.short	0x0028
        /*00e4*/ 	.byte	0x00, 0xf0, 0x21, 0x00


	//----- nvinfo : EIATTR_KPARAM_INFO
	.align		4
.L_25407:
        /*00e8*/ 	.byte	0x04, 0x17
        /*00ea*/ 	.short	(.L_25409 - .L_25408)
.L_25408:
        /*00ec*/ 	.word	0x00000000
        /*00f0*/ 	.short	0x0005
        /*00f2*/ 	.short	0x0024
        /*00f4*/ 	.byte	0x00, 0xf0, 0x11, 0x00


	//----- nvinfo : EIATTR_KPARAM_INFO
	.align		4
.L_25409:
        /*00f8*/ 	.byte	0x04, 0x17
        /*00fa*/ 	.short	(.L_25411 - .L_25410)
.L_25410:
        /*00fc*/ 	.word	0x00000000
        /*0100*/ 	.short	0x0004
        /*0102*/ 	.short	0x0020
        /*0104*/ 	.byte	0x00, 0xf0, 0x11, 0x00


	//----- nvinfo : EIATTR_KPARAM_INFO
	.align		4
.L_25411:
        /*0108*/ 	.byte	0x04, 0x17
        /*010a*/ 	.short	(.L_25413 - .L_25412)
.L_25412:
        /*010c*/ 	.word	0x00000000
        /*0110*/ 	.short	0x0003
        /*0112*/ 	.short	0x0018
        /*0114*/ 	.byte	0x00, 0xf0, 0x21, 0x00


	//----- nvinfo : EIATTR_KPARAM_INFO
	.align		4
.L_25413:
        /*0118*/ 	.byte	0x04, 0x17
        /*011a*/ 	.short	(.L_25415 - .L_25414)
.L_25414:
        /*011c*/ 	.word	0x00000000
        /*0120*/ 	.short	0x0002
        /*0122*/ 	.short	0x0010
        /*0124*/ 	.byte	0x00, 0xf0, 0x21, 0x00


	//----- nvinfo : EIATTR_KPARAM_INFO
	.align		4
.L_25415:
        /*0128*/ 	.byte	0x04, 0x17
        /*012a*/ 	.short	(.L_25417 - .L_25416)
.L_25416:
        /*012c*/ 	.word	0x00000000
        /*0130*/ 	.short	0x0001
        /*0132*/ 	.short	0x0008
        /*0134*/ 	.byte	0x00, 0xf0, 0x21, 0x00


	//----- nvinfo : EIATTR_KPARAM_INFO
	.align		4
.L_25417:
        /*0138*/ 	.byte	0x04, 0x17
        /*013a*/ 	.short	(.L_25419 - .L_25418)
.L_25418:
        /*013c*/ 	.word	0x00000000
        /*0140*/ 	.short	0x0000
        /*0142*/ 	.short	0x0000
        /*0144*/ 	.byte	0x00, 0xf0, 0x21, 0x00


	//----- nvinfo : EIATTR_SPARSE_MMA_MASK
	.align		4
.L_25419:
        /*0148*/ 	.byte	0x03, 0x50
        /*014a*/ 	.short	0x0000


	//----- nvinfo : EIATTR_MAXREG_COUNT
	.align		4
        /*014c*/ 	.byte	0x03, 0x1b
        /*014e*/ 	.short	0x00ff


	//----- nvinfo : EIATTR_NUM_BARRIERS
	.align		4
        /*0150*/ 	.byte	0x02, 0x4c
        /*0152*/ 	.byte	0x01
	.zero		1


	//----- nvinfo : EIATTR_MERCURY_ISA_VERSION
	.align		4
        /*0154*/ 	.byte	0x03, 0x5f
        /*0156*/ 	.short	0x0101


	//----- nvinfo : EIATTR_COOP_GROUP_MASK_REGIDS
	.align		4
        /*0158*/ 	.byte	0x04, 0x29
        /*015a*/ 	.short	(.L_25421 - .L_25420)


	//   ....[0]....
.L_25420:
        /*015c*/ 	.word	0xffffffff


	//   ....[1]....
        /*0160*/ 	.word	0xffffffff


	//   ....[2]....
        /*0164*/ 	.word	0xffffffff


	//   ....[3]....
        /*0168*/ 	.word	0xffffffff


	//   ....[4]....
        /*016c*/ 	.word	0xffffffff


	//   ....[5]....
        /*0170*/ 	.word	0xffffffff


	//   ....[6]....
        /*0174*/ 	.word	0xffffffff


	//   ....[7]....
        /*0178*/ 	.word	0xffffffff


	//   ....[8]....
        /*017c*/ 	.word	0xffffffff


	//   ....[9]....
        /*0180*/ 	.word	0xffffffff


	//   ....[10]....
        /*0184*/ 	.word	0xffffffff


	//   ....[11]....
        /*0188*/ 	.word	0xffffffff


	//   ....[12]....
        /*018c*/ 	.word	0xffffffff


	//   ....[13]....
        /*0190*/ 	.word	0xffffffff


	//   ....[14]....
        /*0194*/ 	.word	0xffffffff


	//   ....[15]....
        /*0198*/ 	.word	0xffffffff


	//   ....[16]....
        /*019c*/ 	.word	0xffffffff


	//   ....[17]....
        /*01a0*/ 	.word	0xffffffff


	//   ....[18]....
        /*01a4*/ 	.word	0xffffffff


	//   ....[19]....
        /*01a8*/ 	.word	0xffffffff


	//   ....[20]....
        /*01ac*/ 	.word	0xffffffff


	//   ....[21]....
        /*01b0*/ 	.word	0xffffffff


	//   ....[22]....
        /*01b4*/ 	.word	0xffffffff


	//   ....[23]....
        /*01b8*/ 	.word	0xffffffff


	//   ....[24]....
        /*01bc*/ 	.word	0xffffffff


	//   ....[25]....
        /*01c0*/ 	.word	0xffffffff


	//   ....[26]....
        /*01c4*/ 	.word	0xffffffff


	//   ....[27]....
        /*01c8*/ 	.word	0xffffffff


	//   ....[28]....
        /*01cc*/ 	.word	0xffffffff


	//   ....[29]....
        /*01d0*/ 	.word	0xffffffff


	//   ....[30]....
        /*01d4*/ 	.word	0xffffffff


	//   ....[31]....
        /*01d8*/ 	.word	0xffffffff


	//   ....[32]....
        /*01dc*/ 	.word	0xffffffff


	//   ....[33]....
        /*01e0*/ 	.word	0xffffffff


	//   ....[34]....
        /*01e4*/ 	.word	0xffffffff


	//   ....[35]....
        /*01e8*/ 	.word	0xffffffff


	//   ....[36]....
        /*01ec*/ 	.word	0xffffffff


	//   ....[37]....
        /*01f0*/ 	.word	0xffffffff


	//   ....[38]....
        /*01f4*/ 	.word	0xffffffff


	//   ....[39]....
        /*01f8*/ 	.word	0xffffffff


	//   ....[40]....
        /*01fc*/ 	.word	0xffffffff


	//   ....[41]....
        /*0200*/ 	.word	0xffffffff


	//   ....[42]....
        /*0204*/ 	.word	0xffffffff


	//   ....[43]....
        /*0208*/ 	.word	0xffffffff


	//----- nvinfo : EIATTR_COOP_GROUP_INSTR_OFFSETS
	.align		4
.L_25421:
        /*020c*/ 	.byte	0x04, 0x28
        /*020e*/ 	.short	(.L_25423 - .L_25422)


	//   ....[0]....
.L_25422:
        /*0210*/ 	.word	0x000029f0


	//   ....[1]....
        /*0214*/ 	.word	0x00002a30


	//   ....[2]....
        /*0218*/ 	.word	0x00002a60


	//   ....[3]....
        /*021c*/ 	.word	0x00002b00


	//   ....[4]....
        /*0220*/ 	.word	0x00002b60


	//   ....[5]....
        /*0224*/ 	.word	0x00002c50


	//   ....[6]....
        /*0228*/ 	.word	0x00002c80


	//   ....[7]....
        /*022c*/ 	.word	0x00002ca0


	//   ....[8]....
        /*0230*/ 	.word	0x00003ae0


	//   ....[9]....
        /*0234*/ 	.word	0x00003b50


	//   ....[10]....
        /*0238*/ 	.word	0x00003b80


	//   ....[11]....
        /*023c*/ 	.word	0x00003c00


	//   ....[12]....
        /*0240*/ 	.word	0x00003c50


	//   ....[13]....
        /*0244*/ 	.word	0x00003ca0


	//   ....[14]....
        /*0248*/ 	.word	0x00003cc0


	//   ....[15]....
        /*024c*/ 	.word	0x00003ce0


	//   ....[16]....
        /*0250*/ 	.word	0x00007750


	//   ....[17]....
        /*0254*/ 	.word	0x00007790


	//   ....[18]....
        /*0258*/ 	.word	0x000077b0


	//   ....[19]....
        /*025c*/ 	.word	0x000077c0


	//   ....[20]....
        /*0260*/ 	.word	0x000077d0


	//   ....[21]....
        /*0264*/ 	.word	0x000077e0


	//   ....[22]....
        /*0268*/ 	.word	0x000077f0


	//   ....[23]....
        /*026c*/ 	.word	0x00007840


	//   ....[24]....
        /*0270*/ 	.word	0x00007860


	//   ....[25]....
        /*0274*/ 	.word	0x00007880


	//   ....[26]....
        /*0278*/ 	.word	0x000078a0


	//   ....[27]....
        /*027c*/ 	.word	0x000078c0


	//   ....[28]....
        /*0280*/ 	.word	0x000078e0


	//   ....[29]....
        /*0284*/ 	.word	0x000078f0


	//   ....[30]....
        /*0288*/ 	.word	0x00007910


	//   ....[31]....
        /*028c*/ 	.word	0x00007940


	//   ....[32]....
        /*0290*/ 	.word	0x00007970


	//   ....[33]....
        /*0294*/ 	.word	0x000079a0


	//   ....[34]....
        /*0298*/ 	.word	0x000079e0


	//   ....[35]....
        /*029c*/ 	.word	0x00007a10


	//   ....[36]....
        /*02a0*/ 	.word	0x00007a30


	//   ....[37]....
        /*02a4*/ 	.word	0x00007a60


	//   ....[38]....
        /*02a8*/ 	.word	0x00007aa0


	//   ....[39]....
        /*02ac*/ 	.word	0x00007ad0


	//   ....[40]....
        /*02b0*/ 	.word	0x00007b00


	//   ....[41]....
        /*02b4*/ 	.word	0x00007b30


	//   ....[42]....
        /*02b8*/ 	.word	0x00007b60


	//   ....[43]....
        /*02bc*/ 	.word	0x00007b90


	//----- nvinfo : EIATTR_EXIT_INSTR_OFFSETS
	.align		4
.L_25423:
        /*02c0*/ 	.byte	0x04, 0x1c
        /*02c2*/ 	.short	(.L_25425 - .L_25424)


	//   ....[0]....
.L_25424:
        /*02c4*/ 	.word	0x000082c0


	//   ....[1]....
        /*02c8*/ 	.word	0x000083c0


	//   ....[2]....
        /*02cc*/ 	.word	0x000089f0


	//----- nvinfo : EIATTR_CRS_STACK_SIZE
	.align		4
.L_25425:
        /*02d0*/ 	.byte	0x04, 0x1e
        /*02d2*/ 	.short	(.L_25427 - .L_25426)
.L_25426:
        /*02d4*/ 	.word	0x00000000


	//----- nvinfo : EIATTR_CBANK_PARAM_SIZE
	.align		4
.L_25427:
        /*02d8*/ 	.byte	0x03, 0x19
        /*02da*/ 	.short	0x007c


	//----- nvinfo : EIATTR_PARAM_CBANK
	.align		4
        /*02dc*/ 	.byte	0x04, 0x0a
        /*02de*/ 	.short	(.L_25429 - .L_25428)
	.align		4
.L_25428:
        /*02e0*/ 	.word	index@(.nv.constant0._ZN4vllm25paged_attention_v1_kernelIttLi112ELi32ELi128ELNS_18Fp8KVCacheDataTypeE0ELb1EEEvPT_PKS2_PKT0_S8_ifPKiSA_iPKfiiiSC_SC_iiiii)
        /*02e4*/ 	.short	0x0210
        /*02e6*/ 	.short	0x007c


	//----- nvinfo : EIATTR_SW_WAR
	.align		4
.L_25429:
        /*02e8*/ 	.byte	0x04, 0x36
        /*02ea*/ 	.short	(.L_25431 - .L_25430)
.L_25430:
        /*02ec*/ 	.word	0x00000008
.L_25431:


//--------------------- .nv.info._ZN4vllm25paged_attention_v1_kernelIttLi96ELi32ELi128ELNS_18Fp8KVCacheDataTypeE0ELb1EEEvPT_PKS2_PKT0_S8_ifPKiSA_iPKfiiiSC_SC_iiiii --------------------------
	.section	.nv.info._ZN4vllm25paged_attention_v1_kernelIttLi96ELi32ELi128ELNS_18Fp8KVCacheDataTypeE0ELb1EEEvPT_PKS2_PKT0_S8_ifPKiSA_iPKfiiiSC_SC_iiiii,"",@"SHT_CUDA_INFO"
	.sectionflags	@""
	.align	4


	//----- nvinfo : EIATTR_CUDA_API_VERSION
	.align		4
        /*0000*/ 	.byte	0x04, 0x37
        /*0002*/ 	.short	(.L_25433 - .L_25432)
.L_25432:
        /*0004*/ 	.word	0x00000082


	//----- nvinfo : EIATTR_KPARAM_INFO
	.align		4
.L_25433:
        /*0008*/ 	.byte	0x04, 0x17
        /*000a*/ 	.short	(.L_25435 - .L_25434)
.L_25434:
        /*000c*/ 	.word	0x00000000
        /*0010*/ 	.short	0x0013
        /*0012*/ 	.short	0x0078
        /*0014*/ 	.byte	0x00, 0xf0, 0x11, 0x00


	//----- nvinfo : EIATTR_KPARAM_INFO
	.align		4
.L_25435:
        /*0018*/ 	.byte	0x04, 0x17
        /*001a*/ 	.short	(.L_25437 - .L_25436)
.L_25436:
        /*001c*/ 	.word	0x00000000
        /*0020*/ 	.short	0x0012
        /*0022*/ 	.short	0x0074
        /*0024*/ 	.byte	0x00, 0xf0, 0x11, 0x00


	//----- nvinfo : EIATTR_KPARAM_INFO
	.align		4
.L_25437:
        /*0028*/ 	.byte	0x04, 0x17
        /*002a*/ 	.short	(.L_25439 - .L_25438)
.L_25438:
        /*002c*/ 	.word	0x00000000
        /*0030*/ 	.short	0x0011
        /*0032*/ 	.short	0x0070
        /*0034*/ 	.byte	0x00, 0xf0, 0x11, 0x00


	//----- nvinfo : EIATTR_KPARAM_INFO
	.align		4
.L_25439:
        /*0038*/ 	.byte	0x04, 0x17
        /*003a*/ 	.short	(.L_25441 - .L_25440)
.L_25440:
        /*003c*/ 	.word	0x00000000
        /*0040*/ 	.short	0x0010
        /*0042*/ 	.short	0x006c
        /*0044*/ 	.byte	0x00, 0xf0, 0x11, 0x00


	//----- nvinfo : EIATTR_KPARAM_INFO
	.align		4
.L_25441:
        /*0048*/ 	.byte	0x04, 0x17
        /*004a*/ 	.short	(.L_25443 - .L_25442)
.L_25442:
        /*004c*/ 	.word	0x00000000
        /*0050*/ 	.short	0x000f
        /*0052*/ 	.short	0x0068
        /*0054*/ 	.byte	0x00, 0xf0, 0x11, 0x00


	//----- nvinfo : EIATTR_KPARAM_INFO
	.align		4
.L_25443:
        /*0058*/ 	.byte	0x04, 0x17
        /*005a*/ 	.short	(.L_25445 - .L_25444)
.L_25444:
        /*005c*/ 	.word	0x00000000
        /*0060*/ 	.short	0x000e
        /*0062*/ 	.short	0x0060
        /*0064*/ 	.byte	0x00, 0xf0, 0x21, 0x00


	//----- nvinfo : EIATTR_KPARAM_INFO
	.align		4
.L_25445:
        /*0068*/ 	.byte	0x04, 0x17
        /*006a*/ 	.short	(.L_25447 - .L_25446)
.L_25446:
        /*006c*/ 	.word	0x00000000
        /*0070*/ 	.short	0x000d
        /*0072*/ 	.short	0x0058
        /*0074*/ 	.byte	0x00, 0xf0, 0x21, 0x00


	//----- nvinfo : EIATTR_KPARAM_INFO
	.align		4
.L_25447:
        /*0078*/ 	.byte	0x04, 0x17
        /*007a*/ 	.short	(.L_25449 - .L_25448)
.L_25448:
        /*007c*/ 	.word	0x00000000
        /*0080*/ 	.short	0x000c
        /*0082*/ 	.short	0x0050
        /*0084*/ 	.byte	0x00, 0xf0, 0x11, 0x00


	//----- nvinfo : EIATTR_KPARAM_INFO
	.align		4
.L_25449:
        /*0088*/ 	.byte	0x04, 0x17
        /*008a*/ 	.short	(.L_25451 - .L_25450)
.L_25450:
        /*008c*/ 	.word	0x00000000
        /*0090*/ 	.short	0x000b
        /*0092*/ 	.short	0x004c
        /*0094*/ 	.byte	0x00, 0xf0, 0x11, 0x00


	//----- nvinfo : EIATTR_KPARAM_INFO
	.align		4
.L_25451:
        /*0098*/ 	.byte	0x04, 0x17
        /*009a*/ 	.short	(.L_25453 - .L_25452)
.L_25452:
        /*009c*/ 	.word	0x00000000
        /*00a0*/ 	.short	0x000a
        /*00a2*/ 	.short	0x0048
        /*00a4*/ 	.byte	0x00, 0xf0, 0x11, 0x00


	//----- nvinfo : EIATTR_KPARAM_INFO
	.align		4
.L_25453:
        /*00a8*/ 	.byte	0x04, 0x17
        /*00aa*/ 	.short	(.L_25455 - .L_25454)
.L_25454:
        /*00ac*/ 	.word	0x00000000
        /*00b0*/ 	.short	0x0009
        /*00b2*/ 	.short	0x0040
        /*00b4*/ 	.byte	0x00, 0xf0, 0x21, 0x00


	//----- nvinfo : EIATTR_KPARAM_INFO
	.align		4
.L_25455:
        /*00b8*/ 	.byte	0x04, 0x17
        /*00ba*/ 	.short	(.L_25457 - .L_25456)
.L_25456:
        /*00bc*/ 	.word	0x00000000
        /*00c0*/ 	.short	0x0008
        /*00c2*/ 	.short	0x0038
        /*00c4*/ 	.byte	0x00, 0xf0, 0x11, 0x00


	//----- nvinfo : EIATTR_KPARAM_INFO
	.align		4
.L_25457:
        /*00c8*/ 	.byte	0x04, 0x17
        /*00ca*/ 	.short	(.L_25459 - .L_25458)
.L_25458:
        /*00cc*/ 	.word	0x00000000
        /*00d0*/ 	.short	0x0007
        /*00d2*/ 	.short	0x0030
        /*00d4*/ 	.byte	0x00, 0xf0, 0x21, 0x00


	//----- nvinfo : EIATTR_KPARAM_INFO
	.align		4
.L_25459:
        /*00d8*/ 	.byte	0x04, 0x17
        /*00da*/ 	.short	(.L_25461 - .L_25460)
.L_25460:
        /*00dc*/ 	.word	0x00000000
        /*00e0*/ 	.short	0x0006
        /*00e2*/ 	.short	0x0028
        /*00e4*/ 	.byte	0x00, 0xf0, 0x21, 0x00


	//----- nvinfo : EIATTR_KPARAM_INFO
	.align		4
.L_25461:
        /*00e8*/ 	.byte	0x04, 0x17
        /*00ea*/ 	.short	(.L_25463 - .L_25462)
.L_25462:
        /*00ec*/ 	.word	0x00000000
        /*00f0*/ 	.short	0x0005
        /*00f2*/ 	.short	0x0024
        /*00f4*/ 	.byte	0x00, 0xf0, 0x11, 0x00


	//----- nvinfo : EIATTR_KPARAM_INFO
	.align		4
.L_25463:
        /*00f8*/ 	.byte	0x04, 0x17
        /*00fa*/ 	.short	(.L_25465 - .L_25464)
.L_25464:
        /*00fc*/ 	.word	0x00000000
        /*0100*/ 	.short	0x0004
        /*0102*/ 	.short	0x0020
        /*0104*/ 	.byte	0x00, 0xf0, 0x11, 0x00


	//----- nvinfo : EIATTR_KPARAM_INFO
	.align		4
.L_25465:
        /*0108*/ 	.byte	0x04, 0x17
        /*010a*/ 	.short	(.L_25467 - .L_25466)
.L_25466:
        /*010c*/ 	.word	0x00000000
        /*0110*/ 	.short	0x0003
        /*0112*/ 	.short	0x0018
        /*0114*/ 	.byte	0x00, 0xf0, 0x21, 0x00


	//----- nvinfo : EIATTR_KPARAM_INFO
	.align		4
.L_25467:
        /*0118*/ 	.byte	0x04, 0x17
        /*011a*/ 	.short	(.L_25469 - .L_25468)
.L_25468:
        /*011c*/ 	.word	0x00000000
        /*0120*/ 	.short	0x0002
        /*0122*/ 	.short	0x0010
        /*0124*/ 	.byte	0x00, 0xf0, 0x21, 0x00


	//----- nvinfo : EIATTR_KPARAM_INFO
	.align		4
.L_25469:
        /*0128*/ 	.byte	0x04, 0x17
        /*012a*/ 	.short	(.L_25471 - .L_25470)
.L_25470:
        /*012c*/ 	.word	0x00000000
        /*0130*/ 	.short	0x0001
        /*0132*/ 	.short	0x0008
        /*0134*/ 	.byte	0x00, 0xf0, 0x21, 0x00


	//----- nvinfo : EIATTR_KPARAM_INFO
	.align		4
.L_25471:
        /*0138*/ 	.byte	0x04, 0x17
        /*013a*/ 	.short	(.L_25473 - .L_25472)
.L_25472:
        /*013c*/ 	.word	0x00000000
        /*0140*/ 	.short	0x0000
        /*0142*/ 	.short	0x0000
        /*0144*/ 	.byte	0x00, 0xf0, 0x21, 0x00


	//----- nvinfo : EIATTR_SPARSE_MMA_MASK
	.align		4
.L_25473:
        /*0148*/ 	.byte	0x03, 0x50
        /*014a*/ 	.short	0x0000


	//----- nvinfo : EIATTR_MAXREG_COUNT
	.align		4
        /*014c*/ 	.byte	0x03, 0x1b
        /*014e*/ 	.short	0x00ff


	//----- nvinfo : EIATTR_NUM_BARRIERS
	.align		4
        /*0150*/ 	.byte	0x02, 0x4c
        /*0152*/ 	.byte	0x01
	.zero		1


	//----- nvinfo : EIATTR_MERCURY_ISA_VERSION
	.align		4
        /*0154*/ 	.byte	0x03, 0x5f
        /*0156*/ 	.short	0x0101


	//----- nvinfo : EIATTR_COOP_GROUP_MASK_REGIDS
	.align		4
        /*0158*/ 	.byte	0x04, 0x29
        /*015a*/ 	.short	(.L_25475 - .L_25474)


	//   ....[0]....
.L_25474:
        /*015c*/ 	.word	0xffffffff


	//   ....[1]....
        /*0160*/ 	.word	0xffffffff


	//   ....[2]....
        /*0164*/ 	.word	0xffffffff


	//   ....[3]....
        /*0168*/ 	.word	0xffffffff


	//   ....[4]....
        /*016c*/ 	.word	0xffffffff


	//   ....[5]....
        /*0170*/ 	.word	0xffffffff


	//   ....[6]....
        /*0174*/ 	.word	0xffffffff


	//   ....[7]....
        /*0178*/ 	.word	0xffffffff


	//   ....[8]....
        /*017c*/ 	.word	0xffffffff


	//   ....[9]....
        /*0180*/ 	.word	0xffffffff


	//   ....[10]....
        /*0184*/ 	.word	0xffffffff


	//   ....[11]....
        /*0188*/ 	.word	0xffffffff


	//   ....[12]....
        /*018c*/ 	.word	0xffffffff


	//   ....[13]....
        /*0190*/ 	.word	0xffffffff


	//   ....[14]....
        /*0194*/ 	.word	0xffffffff


	//   ....[15]....
        /*0198*/ 	.word	0xffffffff


	//   ....[16]....
        /*019c*/ 	.word	0xffffffff


	//   ....[17]....
        /*01a0*/ 	.word	0xffffffff


	//   ....[18]....
        /*01a4*/ 	.word	0xffffffff


	//   ....[19]....
        /*01a8*/ 	.word	0xffffffff


	//   ....[20]....
        /*01ac*/ 	.word	0xffffffff


	//   ....[21]....
        /*01b0*/ 	.word	0xffffffff


	//   ....[22]....
        /*01b4*/ 	.word	0xffffffff


	//   ....[23]....
        /*01b8*/ 	.word	0xffffffff


	//   ....[24]....
        /*01bc*/ 	.word	0xffffffff


	//   ....[25]....
        /*01c0*/ 	.word	0xffffffff


	//   ....[26]....
        /*01c4*/ 	.word	0xffffffff


	//   ....[27]....
        /*01c8*/ 	.word	0xffffffff


	//   ....[28]....
        /*01cc*/ 	.word	0xffffffff


	//   ....[29]....
        /*01d0*/ 	.word	0xffffffff


	//   ....[30]....
        /*01d4*/ 	.word	0xffffffff


	//   ....[31]....
        /*01d8*/ 	.word	0xffffffff


	//   ....[32]....
        /*01dc*/ 	.word	0xffffffff


	//   ....[33]....
        /*01e0*/ 	.word	0xffffffff


	//   ....[34]....
        /*01e4*/ 	.word	0xffffffff


	//   ....[35]....
        /*01e8*/ 	.word	0xffffffff


	//   ....[36]....
        /*01ec*/ 	.word	0xffffffff


	//   ....[37]....
        /*01f0*/ 	.word	0xffffffff


	//   ....[38]....
        /*01f4*/ 	.word	0xffffffff


	//   ....[39]....
        /*01f8*/ 	.word	0xffffffff


	//----- nvinfo : EIATTR_COOP_GROUP_INSTR_OFFSETS
	.align		4
.L_25475:
        /*01fc*/ 	.byte	0x04, 0x28
        /*01fe*/ 	.short	(.L_25477 - .L_25476)


	//   ....[0]....
.L_25476:
        /*0200*/ 	.word	0x00002700


	//   ....[1]....
        /*0204*/ 	.word	0x00002740


	//   ....[2]....
        /*0208*/ 	.word	0x00002770


	//   ....[3]....
        /*020c*/ 	.word	0x00002810


	//   ....[4]....
        /*0210*/ 	.word	0x00002880


	//   ....[5]....
        /*0214*/ 	.word	0x00002970


	//   ....[6]....
        /*0218*/ 	.word	0x00002990


	//   ....[7]....
        /*021c*/ 	.word	0x000029b0


	//   ....[8]....
        /*0220*/ 	.word	0x000037f0


	//   ....[9]....
        /*0224*/ 	.word	0x00003870


	//   ....[10]....
        /*0228*/ 	.word	0x000038c0


	//   ....[11]....
        /*022c*/ 	.word	0x00003920


	//   ....[12]....
        /*0230*/ 	.word	0x00003960


	//   ....[13]....
        /*0234*/ 	.word	0x000039b0


	//   ....[14]....
        /*0238*/ 	.word	0x000039d0


	//   ....[15]....
        /*023c*/ 	.word	0x000039f0


	//   ....[16]....
        /*0240*/ 	.word	0x00006e90


	//   ....[17]....
        /*0244*/ 	.word	0x00006ed0


	//   ....[18]....
        /*0248*/ 	.word	0x00006ef0


	//   ....[19]....
        /*024c*/ 	.word	0x00006f00


	//   ....[20]....
        /*0250*/ 	.word	0x00006f10


	//   ....[21]....
        /*0254*/ 	.word	0x00006f30


	//   ....[22]....
        /*0258*/ 	.word	0x00006f60


	//   ....[23]....
        /*025c*/ 	.word	0x00006f80


	//   ....[24]....
        /*0260*/ 	.word	0x00006fa0


	//   ....[25]....
        /*0264*/ 	.word	0x00006fc0


	//   ....[26]....
        /*0268*/ 	.word	0x00006fe0


	//   ....[27]....
        /*026c*/ 	.word	0x00006ff0


	//   ....[28]....
        /*0270*/ 	.word	0x00007010


	//   ....[29]....
        /*0274*/ 	.word	0x00007040


	//   ....[30]....
        /*0278*/ 	.word	0x00007070


	//   ....[31]....
        /*027c*/ 	.word	0x000070a0


	//   ....[32]....
        /*0280*/ 	.word	0x000070d0


	//   ....[33]....
        /*0284*/ 	.word	0x00007110


	//   ....[34]....
        /*0288*/ 	.word	0x00007140


	//   ....[35]....
        /*028c*/ 	.word	0x00007180


	//   ....[36]....
        /*0290*/ 	.word	0x000071b0


	//   ....[37]....
        /*0294*/ 	.word	0x000071e0


	//   ....[38]....
        /*0298*/ 	.word	0x00007210


	//   ....[39]....
        /*029c*/ 	.word	0x00007240


	//----- nvinfo : EIATTR_EXIT_INSTR_OFFSETS
	.align		4
.L_25477:
        /*02a0*/ 	.byte	0x04, 0x1c
        /*02a2*/ 	.short	(.L_25479 - .L_25478)


	//   ....[0]....
.L_25478:
        /*02a4*/ 	.word	0x000078b0


	//   ....[1]....
        /*02a8*/ 	.word	0x000079b0


	//   ....[2]....
        /*02ac*/ 	.word	0x00007f00


	//----- nvinfo : EIATTR_CRS_STACK_SIZE
	.align		4
.L_25479:
        /*02b0*/ 	.byte	0x04, 0x1e
        /*02b2*/ 	.short	(.L_25481 - .L_25480)
.L_25480:
        /*02b4*/ 	.word	0x00000000


	//----- nvinfo : EIATTR_CBANK_PARAM_SIZE
	.align		4
.L_25481:
        /*02b8*/ 	.byte	0x03, 0x19
        /*02ba*/ 	.short	0x007c


	//----- nvinfo : EIATTR_PARAM_CBANK
	.align		4
        /*02bc*/ 	.byte	0x04, 0x0a
        /*02be*/ 	.short	(.L_25483 - .L_25482)
	.align		4
.L_25482:
        /*02c0*/ 	.word	index@(.nv.constant0._ZN4vllm25paged_attention_v1_kernelIttLi96ELi32ELi128ELNS_18Fp8KVCacheDataTypeE0ELb1EEEvPT_PKS2_PKT0_S8_ifPKiSA_iPKfiiiSC_SC_iiiii)
        /*02c4*/ 	.short	0x0210
        /*02c6*/ 	.short	0x007c


	//----- nvinfo : EIATTR_SW_WAR
	.align		4
.L_25483:
        /*02c8*/ 	.byte	0x04, 0x36
        /*02ca*/ 	.short	(.L_25485 - .L_25484)
.L_25484:
        /*02cc*/ 	.word	0x00000008
.L_25485:


//--------------------- .nv.info._ZN4vllm25paged_attention_v1_kernelIttLi80ELi32ELi128ELNS_18Fp8KVCacheDataTypeE0ELb1EEEvPT_PKS2_PKT0_S8_ifPKiSA_iPKfiiiSC_SC_iiiii --------------------------
	.section	.nv.info._ZN4vllm25paged_attention_v1_kernelIttLi80ELi32ELi128ELNS_18Fp8KVCacheDataTypeE0ELb1EEEvPT_PKS2_PKT0_S8_ifPKiSA_iPKfiiiSC_SC_iiiii,"",@"SHT_CUDA_INFO"
	.sectionflags	@""
	.align	4


	//----- nvinfo : EIATTR_CUDA_API_VERSION
	.align		4
        /*0000*/ 	.byte	0x04, 0x37
        /*0002*/ 	.short	(.L_25487 - .L_25486)
.L_25486:
        /*0004*/ 	.word	0x00000082


	//----- nvinfo : EIATTR_KPARAM_INFO
	.align		4
.L_25487:
        /*0008*/ 	.byte	0x04, 0x17
        /*000a*/ 	.short	(.L_25489 - .L_25488)
.L_25488:
        /*000c*/ 	.word	0x00000000
        /*0010*/ 	.short	0x0013
        /*0012*/ 	.short	0x0078
        /*0014*/ 	.byte	0x00, 0xf0, 0x11, 0x00


	//----- nvinfo : EIATTR_KPARAM_INFO
	.align		4
.L_25489:
        /*0018*/ 	.byte	0x04, 0x17
        /*001a*/ 	.short	(.L_25491 - .L_25490)
.L_25490:
        /*001c*/ 	.word	0x00000000
        /*0020*/ 	.short	0x0012
        /*0022*/ 	.short	0x0074
        /*0024*/ 	.byte	0x00, 0xf0, 0x11, 0x00


	//----- nvinfo : EIATTR_KPARAM_INFO
	.align		4
.L_25491:
        /*0028*/ 	.byte	0x04, 0x17
        /*002a*/ 	.short	(.L_25493 - .L_25492)
.L_25492:
        /*002c*/ 	.word	0x00000000
        /*0030*/ 	.short	0x0011
        /*0032*/ 	.short	0x0070
        /*0034*/ 	.byte	0x00, 0xf0, 0x11, 0x00


	//----- nvinfo : EIATTR_KPARAM_INFO
	.align		4
.L_25493:
        /*0038*/ 	.byte	0x04, 0x17
        /*003a*/ 	.short	(.L_25495 - .L_25494)
.L_25494:
        /*003c*/ 	.word	0x00000000
        /*0040*/ 	.short	0x0010
        /*0042*/ 	.short	0x006c
        /*0044*/ 	.byte	0x00, 0xf0, 0x11, 0x00


	//----- nvinfo : EIATTR_KPARAM_INFO
	.align		4
.L_25495:
        /*0048*/ 	.byte	0x04, 0x17
        /*004a*/ 	.short	(.L_25497 - .L_25496)
.L_25496:
        /*004c*/ 	.word	0x00000000
        /*0050*/ 	.short	0x000f
        /*0052*/ 	.short	0x0068
        /*0054*/ 	.byte	0x00, 0xf0, 0x11, 0x00


	//----- nvinfo : EIATTR_KPARAM_INFO
	.align		4
.L_25497:
        /*0058*/ 	.byte	0x04, 0x17
        /*005a*/ 	.short	(.L_25499 - .L_25498)
.L_25498:
        /*005c*/ 	.word	0x00000000
        /*0060*/ 	.short	0x000e
        /*0062*/ 	.short	0x0060
        /*0064*/ 	.byte	0x00, 0xf0, 0x21, 0x00


	//----- nvinfo : EIATTR_KPARAM_INFO
	.align		4
.L_25499:
        /*0068*/ 	.byte	0x04, 0x17
        /*006a*/ 	.short	(.L_25501 - .L_25500)
.L_25500:
        /*006c*/ 	.word	0x00000000
        /*0070*/ 	.short	0x000d
        /*0072*/ 	.short	0x0058
        /*0074*/ 	.byte	0x00, 0xf0, 0x21, 0x00


	//----- nvinfo : EIATTR_KPARAM_INFO
	.align		4
.L_25501:
        /*0078*/ 	.byte	0x04, 0x17
        /*007a*/ 	.short	(.L_25503 - .L_25502)
.L_25502:
        /*007c*/ 	.word	0x00000000
        /*0080*/ 	.short	0x000c
        /*0082*/ 	.short	0x0050
        /*0084*/ 	.byte	0x00, 0xf0, 0x11, 0x00


	//----- nvinfo : EIATTR_KPARAM_INFO
	.align		4
.L_25503:
        /*0088*/ 	.byte	0x04, 0x17
        /*008a*/ 	.short	(.L_25505 - .L_25504)
.L_25504:
        /*008c*/ 	.word	0x00000000
        /*0090*/ 	.short	0x000b
        /*0092*/ 	.short	0x004c
        /*0094*/ 	.byte	0x00, 0xf0, 0x11, 0x00


	//----- nvinfo : EIATTR_KPARAM_INFO
	.align		4
.L_25505:
        /*0098*/ 	.byte	0x04, 0x17
        /*009a*/ 	.short	(.L_25507 - .L_25506)
.L_25506:
        /*009c*/ 	.word	0x00000000
        /*00a0*/ 	.short	0x000a
        /*00a2*/ 	.short	0x0048
        /*00a4*/ 	.byte	0x00, 0xf0, 0x11, 0x00


	//----- nvinfo : EIATTR_KPARAM_INFO
	.align		4
.L_25507:
        /*00a8*/ 	.byte	0x04, 0x17
        /*00aa*/ 	.short	(.L_25509 - .L_25508)
.L_25508:
        /*00ac*/ 	.word	0x00000000
        /*00b0*/ 	.short	0x0009
        /*00b2*/ 	.short	0x0040
        /*00b4*/ 	.byte	0x00, 0xf0, 0x21, 0x00


	//----- nvinfo : EIATTR_KPARAM_INFO
	.align		4
.L_25509:
        /*00b8*/ 	.byte	0x04, 0x17
        /*00ba*/ 	.short	(.L_25511 - .L_25510)
.L_25510:
        /*00bc*/ 	.word	0x00000000
        /*00c0*/ 	.short	0x0008
        /*00c2*/ 	.short	0x0038
        /*00c4*/ 	.byte	0x00, 0xf0, 0x11, 0x00


	//----- nvinfo : EIATTR_KPARAM_INFO
	.align		4
.L_25511:
        /*00c8*/ 	.byte	0x04, 0x17
        /*00ca*/ 	.short	(.L_25513 - .L_25512)
.L_25512:
        /*00cc*/ 	.word	0x00000000
        /*00d0*/ 	.short	0x0007
        /*00d2*/ 	.short	0x0030
        /*00d4*/ 	.byte	0x00, 0xf0, 0x21, 0x00


	//----- nvinfo : EIATTR_KPARAM_INFO
	.align		4
.L_25513:
        /*00d8*/ 	.byte	0x04, 0x17
        /*00da*/ 	.short	(.L_25515 - .L_25514)
.L_25514:
        /*00dc*/ 	.word	0x00000000
        /*00e0*/ 	.short	0x0006
        /*00e2*/ 	.short	0x0028
        /*00e4*/ 	.byte	0x00, 0xf0, 0x21, 0x00


	//----- nvinfo : EIATTR_KPARAM_INFO
	.align		4
.L_25515:
        /*00e8*/ 	.byte	0x04, 0x17
        /*00ea*/ 	.short	(.L_25517 - .L_25516)
.L_25516:
        /*00ec*/ 	.word	0x00000000
        /*00f0*/ 	.short	0x0005
        /*00f2*/ 	.short	0x0024
        /*00f4*/ 	.byte	0x00, 0xf0, 0x11, 0x00


	//----- nvinfo : EIATTR_KPARAM_INFO
	.align		4
.L_25517:
        /*00f8*/ 	.byte	0x04, 0x17
        /*00fa*/ 	.short	(.L_25519 - .L_25518)
.L_25518:
        /*00fc*/ 	.word	0x00000000
        /*0100*/ 	.short	0x0004
        /*0102*/ 	.short	0x0020
        /*0104*/ 	.byte	0x00, 0xf0, 0x11, 0x00


	//----- nvinfo : EIATTR_KPARAM_INFO
	.align		4
.L_25519:
        /*0108*/ 	.byte	0x04, 0x17
        /*010a*/ 	.short	(.L_25521 - .L_25520)
.L_25520:
        /*010c*/ 	.word	0x00000000
        /*0110*/ 	.short	0x0003
        /*0112*/ 	.short	0x0018
        /*0114*/ 	.byte	0x00, 0xf0, 0x21, 0x00


	//----- nvinfo : EIATTR_KPARAM_INFO
	.align		4
.L_25521:
        /*0118*/ 	.byte	0x04, 0x17
        /*011a*/ 	.short	(.L_25523 - .L_25522)
.L_25522:
        /*011c*/ 	.word	0x00000000
        /*0120*/ 	.short	0x0002
        /*0122*/ 	.short	0x0010
        /*0124*/ 	.byte	0x00, 0xf0, 0x21, 0x00


	//----- nvinfo : EIATTR_KPARAM_INFO
	.align		4
.L_25523:
        /*0128*/ 	.byte	0x04, 0x17
        /*012a*/ 	.short	(.L_25525 - .L_25524)
.L_25524:
        /*012c*/ 	.word	0x00000000
        /*0130*/ 	.short	0x0001
        /*0132*/ 	.short	0x0008
        /*0134*/ 	.byte	0x00, 0xf0, 0x21, 0x00


	//----- nvinfo : EIATTR_KPARAM_INFO
	.align		4
.L_25525:
        /*0138*/ 	.byte	0x04, 0x17
        /*013a*/ 	.short	(.L_25527 - .L_25526)
.L_25526:
        /*013c*/ 	.word	0x00000000
        /*0140*/ 	.short	0x0000
        /*0142*/ 	.short	0x0000
        /*0144*/ 	.byte	0x00, 0xf0, 0x21, 0x00


	//----- nvinfo : EIATTR_SPARSE_MMA_MASK
	.align		4
.L_25527:
        /*0148*/ 	.byte	0x03, 0x50
        /*014a*/ 	.short	0x0000


	//----- nvinfo : EIATTR_MAXREG_COUNT
	.align		4
        /*014c*/ 	.byte	0x03, 0x1b
        /*014e*/ 	.short	0x00ff


	//----- nvinfo : EIATTR_NUM_BARRIERS
	.align		4
        /*0150*/ 	.byte	0x02, 0x4c
        /*0152*/ 	.byte	0x01
	.zero		1


	//----- nvinfo : EIATTR_MERCURY_ISA_VERSION
	.align		4
        /*0154*/ 	.byte	0x03, 0x5f
        /*0156*/ 	.short	0x0101


	//----- nvinfo : EIATTR_COOP_GROUP_MASK_REGIDS
	.align		4
        /*0158*/ 	.byte	0x04, 0x29
        /*015a*/ 	.short	(.L_25529 - .L_25528)


	//   ....[0]....
.L_25528:
        /*015c*/ 	.word	0xffffffff


	//   ....[1]....
        /*0160*/ 	.word	0xffffffff


	//   ....[2]....
        /*0164*/ 	.word	0xffffffff


	//   ....[3]....
        /*0168*/ 	.word	0xffffffff


	//   ....[4]....
        /*016c*/ 	.word	0xffffffff


	//   ....[5]....
        /*0170*/ 	.word	0xffffffff


	//   ....[6]....
        /*0174*/ 	.word	0xffffffff


	//   ....[7]....
        /*0178*/ 	.word	0xffffffff


	//   ....[8]....
        /*017c*/ 	.word	0xffffffff


	//   ....[9]....
        /*0180*/ 	.word	0xffffffff


	//   ....[10]....
        /*0184*/ 	.word	0xffffffff


	//   ....[11]....
        /*0188*/ 	.word	0xffffffff


	//   ....[12]....
        /*018c*/ 	.word	0xffffffff


	//   ....[13]....
        /*0190*/ 	.word	0xffffffff


	//   ....[14]....
        /*0194*/ 	.word	0xffffffff


	//   ....[15]....
        /*0198*/ 	.word	0xffffffff


	//   ....[16]....
        /*019c*/ 	.word	0xffffffff


	//   ....[17]....
        /*01a0*/ 	.word	0xffffffff


	//   ....[18]....
        /*01a4*/ 	.word	0xffffffff


	//   ....[19]....
        /*01a8*/ 	.word	0xffffffff


	//   ....[20]....
        /*01ac*/ 	.word	0xffffffff


	//   ....[21]....
        /*01b0*/ 	.word	0xffffffff


	//   ....[22]....
        /*01b4*/ 	.word	0xffffffff


	//   ....[23]....
        /*01b8*/ 	.word	0xffffffff


	//   ....[24]....
        /*01bc*/ 	.word	0xffffffff


	//   ....[25]....
        /*01c0*/ 	.word	0xffffffff


	//   ....[26]....
        /*01c4*/ 	.word	0xffffffff


	//   ....[27]....
        /*01c8*/ 	.word	0xffffffff


	//   ....[28]....
        /*01cc*/ 	.word	0xffffffff


	//   ....[29]....
        /*01d0*/ 	.word	0xffffffff


	//   ....[30]....
        /*01d4*/ 	.word	0xffffffff


	//   ....[31]....
        /*01d8*/ 	.word	0xffffffff


	//   ....[32]....
        /*01dc*/ 	.word	0xffffffff


	//   ....[33]....
        /*01e0*/ 	.word	0xffffffff


	//   ....[34]....
        /*01e4*/ 	.word	0xffffffff


	//   ....[35]....
        /*01e8*/ 	.word	0xffffffff


	//----- nvinfo : EIATTR_COOP_GROUP_INSTR_OFFSETS
	.align		4
.L_25529:
        /*01ec*/ 	.byte	0x04, 0x28
        /*01ee*/ 	.short	(.L_25531 - .L_25530)


	//   ....[0]....
.L_25530:
        /*01f0*/ 	.word	0x00002380


	//   ....[1]....
        /*01f4*/ 	.word	0x000023c0


	//   ....[2]....
        /*01f8*/ 	.word	0x000023f0


	//   ....[3]....
        /*01fc*/ 	.word	0x00002490


	//   ....[4]....
        /*0200*/ 	.word	0x000024f0


	//   ....[5]....
        /*0204*/ 	.word	0x000025e0


	//   ....[6]....
        /*0208*/ 	.word	0x00002610


	//   ....[7]....
        /*020c*/ 	.word	0x00002630


	//   ....[8]....
        /*0210*/ 	.word	0x00003470


	//   ....[9]....
        /*0214*/ 	.word	0x000034e0


	//   ....[10]....
        /*0218*/ 	.word	0x00003510


	//   ....[11]....
        /*021c*/ 	.word	0x00003590


	//   ....[12]....
        /*0220*/ 	.word	0x000035e0


	//   ....[13]....
        /*0224*/ 	.word	0x00003630


	//   ....[14]....
        /*0228*/ 	.word	0x00003650


	//   ....[15]....
        /*022c*/ 	.word	0x00003670


	//   ....[16]....
        /*0230*/ 	.word	0x00006490


	//   ....[17]....
        /*0234*/ 	.word	0x000064d0


	//   ....[18]....
        /*0238*/ 	.word	0x000064f0


	//   ....[19]....
        /*023c*/ 	.word	0x00006500


	//   ....[20]....
        /*0240*/ 	.word	0x00006520


	//   ....[21]....
        /*0244*/ 	.word	0x00006530


	//   ....[22]....
        /*0248*/ 	.word	0x00006560


	//   ....[23]....
        /*024c*/ 	.word	0x00006580


	//   ....[24]....
        /*0250*/ 	.word	0x000065a0


	//   ....[25]....
        /*0254*/ 	.word	0x000065c0


	//   ....[26]....
        /*0258*/ 	.word	0x000065d0


	//   ....[27]....
        /*025c*/ 	.word	0x000065f0


	//   ....[28]....
        /*0260*/ 	.word	0x00006620


	//   ....[29]....
        /*0264*/ 	.word	0x00006650


	//   ....[30]....
        /*0268*/ 	.word	0x00006690


	//   ....[31]....
        /*026c*/ 	.word	0x00006730


	//   ....[32]....
        /*0270*/ 	.word	0x00006760


	//   ....[33]....
        /*0274*/ 	.word	0x00006790


	//   ....[34]....
        /*0278*/ 	.word	0x000067c0


	//   ....[35]....
        /*027c*/ 	.word	0x00006800


	//----- nvinfo : EIATTR_EXIT_INSTR_OFFSETS
	.align		4
.L_25531:
        /*0280*/ 	.byte	0x04, 0x1c
        /*0282*/ 	.short	(.L_25533 - .L_25532)


	//   ....[0]....
.L_25532:
        /*0284*/ 	.word	0x00006d70


	//   ....[1]....
        /*0288*/ 	.word	0x00006e70


	//   ....[2]....
        /*028c*/ 	.word	0x000072e0


	//----- nvinfo : EIATTR_CRS_STACK_SIZE
	.align		4
.L_25533:
        /*0290*/ 	.byte	0x04, 0x1e
        /*0292*/ 	.short	(.L_25535 - .L_25534)
.L_25534:
        /*0294*/ 	.word	0x00000000


	//----- nvinfo : EIATTR_CBANK_PARAM_SIZE
	.align		4
.L_25535:
        /*0298*/ 	.byte	0x03, 0x19
        /*029a*/ 	.short	0x007c


	//----- nvinfo : EIATTR_PARAM_CBANK
	.align		4
        /*029c*/ 	.byte	0x04, 0x0a
        /*029e*/ 	.short	(.L_25537 - .L_25536)
	.align		4
.L_25536:
        /*02a0*/ 	.word	index@(.nv.constant0._ZN4vllm25paged_attention_v1_kernelIttLi80ELi32ELi128ELNS_18Fp8KVCacheDataTypeE0ELb1EEEvPT_PKS2_PKT0_S8_ifPKiSA_iPKfiiiSC_SC_iiiii)
        /*02a4*/ 	.short	0x0210
        /*02a6*/ 	.short	0x007c


	//----- nvinfo : EIATTR_SW_WAR
	.align		4
.L_25537:
        /*02a8*/ 	.byte	0x04, 0x36
        /*02aa*/ 	.short	(.L_25539 - .L_25538)
.L_25538:
        /*02ac*/ 	.word	0x00000008
.L_25539:


//--------------------- .nv.info._ZN4vllm25paged_attention_v1_kernelIttLi64ELi32ELi128ELNS_18Fp8KVCacheDataTypeE0ELb1EEEvPT_PKS2_PKT0_S8_ifPKiSA_iPKfiiiSC_SC_iiiii --------------------------
	.section	.nv.info._ZN4vllm25paged_attention_v1_kernelIttLi64ELi32ELi128ELNS_18Fp8KVCacheDataTypeE0ELb1EEEvPT_PKS2_PKT0_S8_ifPKiSA_iPKfiiiSC_SC_iiiii,"",@"SHT_CUDA_INFO"
	.sectionflags	@""
	.align	4


	//----- nvinfo : EIATTR_CUDA_API_VERSION
	.align		4
        /*0000*/ 	.byte	0x04, 0x37
        /*0002*/ 	.short	(.L_25541 - .L_25540)
.L_25540:
        /*0004*/ 	.word	0x00000082


	//----- nvinfo : EIATTR_KPARAM_INFO
	.align		4
.L_25541:
        /*0008*/ 	.byte	0x04, 0x17
        /*000a*/ 	.short	(.L_25543 - .L_25542)
.L_25542:
        /*000c*/ 	.word	0x00000000
        /*0010*/ 	.short	0x0013
        /*0012*/ 	.short	0x0078
        /*0014*/ 	.byte	0x00, 0xf0, 0x11, 0x00


	//----- nvinfo : EIATTR_KPARAM_INFO
	.align		4
.L_25543:
        /*0018*/ 	.byte	0x04, 0x17
        /*001a*/ 	.short	(.L_25545 - .L_25544)
.L_25544:
        /*001c*/ 	.word	0x00000000
        /*0020*/ 	.short	0x0012
        /*0022*/ 	.short	0x0074
        /*0024*/ 	.byte	0x00, 0xf0, 0x11, 0x00


	//----- nvinfo : EIATTR_KPARAM_INFO
	.align		4
.L_25545:
        /*0028*/ 	.byte	0x04, 0x17
        /*002a*/ 	.short	(.L_25547 - .L_25546)
.L_25546:
        /*002c*/ 	.word	0x00000000
        /*0030*/ 	.short	0x0011
        /*0032*/ 	.short	0x0070
        /*0034*/ 	.byte	0x00, 0xf0, 0x11, 0x00


	//----- nvinfo : EIATTR_KPARAM_INFO
	.align		4
.L_25547:
        /*0038*/ 	.byte	0x04, 0x17
        /*003a*/ 	.short	(.L_25549 - .L_25548)
.L_25548:
        /*003c*/ 	.word	0x00000000
        /*0040*/ 	.short	0x0010
        /*0042*/ 	.short	0x006c
        /*0044*/ 	.byte	0x00, 0xf0, 0x11, 0x00


	//----- nvinfo : EIATTR_KPARAM_INFO
	.align		4
.L_25549:
        /*0048*/ 	.byte	0x04, 0x17
        /*004a*/ 	.short	(.L_25551 - .L_25550)
.L_25550:
        /*004c*/ 	.word	0x00000000
        /*0050*/ 	.short	0x000f
        /*0052*/ 	.short	0x0068
        /*0054*/ 	.byte	0x00, 0xf0, 0x11, 0x00


	//----- nvinfo : EIATTR_KPARAM_INFO
	.align		4
.L_25551:
        /*0058*/ 	.byte	0x04, 0x17
        /*005a*/ 	.short	(.L_25553 - .L_25552)
.L_25552:
        /*005c*/ 	.word	0x00000000
        /*0060*/ 	.short	0x000e
        /*0062*/ 	.short	0x0060
        /*0064*/ 	.byte	0x00, 0xf0, 0x21, 0x00


	//----- nvinfo : EIATTR_KPARAM_INFO
	.align		4
.L_25553:
        /*0068*/ 	.byte	0x04, 0x17
        /*006a*/ 	.short	(.L_25555 - .L_25554)
.L_25554:
        /*006c*/ 	.word	0x00000000
        /*0070*/ 	.short	0x000d
        /*0072*/ 	.short	0x0058
        /*0074*/ 	.byte	0x00, 0xf0, 0x21, 0x00


	//----- nvinfo : EIATTR_KPARAM_INFO
	.align		4
.L_25555:
        /*0078*/ 	.byte	0x04, 0x17
        /*007a*/ 	.short	(.L_25557 - .L_25556)
.L_25556:
        /*007c*/ 	.word	0x00000000
        /*0080*/ 	.short	0x000c
        /*0082*/ 	.short	0x0050
        /*0084*/ 	.byte	0x00, 0xf0, 0x11, 0x00


	//----- nvinfo : EIATTR_KPARAM_INFO
	.align		4
.L_25557:
        /*0088*/ 	.byte	0x04, 0x17
        /*008a*/ 	.short	(.L_25559 - .L_25558)
.L_25558:
        /*008c*/ 	.word	0x00000000
        /*0090*/ 	.short	0x000b
        /*0092*/ 	.short	0x004c
        /*0094*/ 	.byte	0x00, 0xf0, 0x11, 0x00


	//----- nvinfo : EIATTR_KPARAM_INFO
	.align		4
.L_25559:
        /*0098*/ 	.byte	0x04, 0x17
        /*009a*/ 	.short	(.L_25561 - .L_25560)
.L_25560:
        /*009c*/ 	.word	0x00000000
        /*00a0*/ 	.short	0x000a
        /*00a2*/ 	.short	0x0048
        /*00a4*/ 	.byte	0x00, 0xf0, 0x11, 0x00


	//----- nvinfo : EIATTR_KPARAM_INFO
	.align		4
.L_25561:
        /*00a8*/ 	.byte	0x04, 0x17
        /*00aa*/ 	.short	(.L_25563 - .L_25562)
.L_25562:
        /*00ac*/ 	.word	0x00000000
        /*00b0*/ 	.short	0x0009
        /*00b2*/ 	.short	0x0040
        /*00b4*/ 	.byte	0x00, 0xf0, 0x21, 0x00


	//----- nvinfo : EIATTR_KPARAM_INFO
	.align		4
.L_25563:
        /*00b8*/ 	.byte	0x04, 0x17
        /*00ba*/ 	.short	(.L_25565 - .L_25564)
.L_25564:
        /*00bc*/ 	.word	0x00000000
        /*00c0*/ 	.short	0x0008
        /*00c2*/ 	.short	0x0038
        /*00c4*/ 	.byte	0x00, 0xf0, 0x11, 0x00


	//----- nvinfo : EIATTR_KPARAM_INFO
	.align		4
.L_25565:
        /*00c8*/ 	.byte	0x04, 0x17
        /*00ca*/ 	.short	(.L_25567 - .L_25566)
.L_25566:
        /*00cc*/ 	.word	0x00000000
        /*00d0*/ 	.short	0x0007
        /*00d2*/ 	.short	0x0030
        /*00d4*/ 	.byte	0x00, 0xf0, 0x21, 0x00


	//----- nvinfo : EIATTR_KPARAM_INFO
	.align		4
.L_25567:
        /*00d8*/ 	.byte	0x04, 0x17
        /*00da*/ 	.short	(.L_25569 - .L_25568)
.L_25568:
        /*00dc*/ 	.word	0x00000000
        /*00e0*/ 	.short	0x0006
        /*00e2*/ 	.short	0x0028
        /*00e4*/ 	.byte	0x00, 0xf0, 0x21, 0x00


	//----- nvinfo : EIATTR_KPARAM_INFO
	.align		4
.L_25569:
        /*00e8*/ 	.byte	0x04, 0x17
        /*00ea*/ 	.short	(.L_25571 - .L_25570)
.L_25570:
        /*00ec*/ 	.word	0x00000000
        /*00f0*/ 	.short	0x0005
        /*00f2*/ 	.short	0x0024
        /*00f4*/ 	.byte	0x00, 0xf0, 0x11, 0x00


	//----- nvinfo : EIATTR_KPARAM_INFO
	.align		4
.L_25571:
        /*00f8*/ 	.byte	0x04, 0x17
        /*00fa*/ 	.short	(.L_25573 - .L_25572)
.L_25572:
        /*00fc*/ 	.word	0x00000000
        /*0100*/ 	.short	0x0004
        /*0102*/ 	.short	0x0020
        /*0104*/ 	.byte	0x00, 0xf0, 0x11, 0x00


	//----- nvinfo : EIATTR_KPARAM_INFO
	.align		4
.L_25573:
        /*0108*/ 	.byte	0x04, 0x17
        /*010a*/ 	.short	(.L_25575 - .L_25574)
.L_25574:
        /*010c*/ 	.word	0x00000000
        /*0110*/ 	.short	0x0003
        /*0112*/ 	.short	0x0018
        /*0114*/ 	.byte	0x00, 0xf0, 0x21, 0x00


	//----- nvinfo : EIATTR_KPARAM_INFO
	.align		4
.L_25575:
        /*0118*/ 	.byte	0x04, 0x17
        /*011a*/ 	.short	(.L_25577 - .L_25576)
.L_25576:
        /*011c*/ 	.word	0x00000000
        /*0120*/ 	.short	0x0002
        /*0122*/ 	.short	0x0010
        /*0124*/ 	.byte	0x00, 0xf0, 0x21, 0x00


	//----- nvinfo : EIATTR_KPARAM_INFO
	.align		4
.L_25577:
        /*0128*/ 	.byte	0x04, 0x17
        /*012a*/ 	.short	(.L_25579 - .L_25578)
.L_25578:
        /*012c*/ 	.word	0x00000000
        /*0130*/ 	.short	0x0001
        /*0132*/ 	.short	0x0008
        /*0134*/ 	.byte	0x00, 0xf0, 0x21, 0x00


	//----- nvinfo : EIATTR_KPARAM_INFO
	.align		4
.L_25579:
        /*0138*/ 	.byte	0x04, 0x17
        /*013a*/ 	.short	(.L_25581 - .L_25580)
.L_25580:
        /*013c*/ 	.word	0x00000000
        /*0140*/ 	.short	0x0000
        /*0142*/ 	.short	0x0000
        /*0144*/ 	.byte	0x00, 0xf0, 0x21, 0x00


	//----- nvinfo : EIATTR_SPARSE_MMA_MASK
	.align		4
.L_25581:
        /*0148*/ 	.byte	0x03, 0x50
        /*014a*/ 	.short	0x0000


	//----- nvinfo : EIATTR_MAXREG_COUNT
	.align		4
        /*014c*/ 	.byte	0x03, 0x1b
        /*014e*/ 	.short	0x00ff


	//----- nvinfo : EIATTR_NUM_BARRIERS
	.align		4
        /*0150*/ 	.byte	0x02, 0x4c
        /*0152*/ 	.byte	0x01
	.zero		1


	//----- nvinfo : EIATTR_MERCURY_ISA_VERSION
	.align		4
        /*0154*/ 	.byte	0x03, 0x5f
        /*0156*/ 	.short	0x0101


	//----- nvinfo : EIATTR_COOP_GROUP_MASK_REGIDS
	.align		4
        /*0158*/ 	.byte	0x04, 0x29
        /*015a*/ 	.short	(.L_25583 - .L_25582)


	//   ....[0]....
.L_25582:
        /*015c*/ 	.word	0xffffffff


	//   ....[1]....
        /*0160*/ 	.word	0xffffffff


	//   ....[2]....
        /*0164*/ 	.word	0xffffffff


	//   ....[3]....
        /*0168*/ 	.word	0xffffffff


	//   ....[4]....
        /*016c*/ 	.word	0xffffffff


	//   ....[5]....
        /*0170*/ 	.word	0xffffffff


	//   ....[6]....
        /*0174*/ 	.word	0xffffffff


	//   ....[7]....
        /*0178*/ 	.word	0xffffffff


	//   ....[8]....
        /*017c*/ 	.word	0xffffffff


	//   ....[9]....
        /*0180*/ 	.word	0xffffffff


	//   ....[10]....
        /*0184*/ 	.word	0xffffffff


	//   ....[11]....
        /*0188*/ 	.word	0xffffffff


	//   ....[12]....
        /*018c*/ 	.word	0xffffffff


	//   ....[13]....
        /*0190*/ 	.word	0xffffffff


	//   ....[14]....
        /*0194*/ 	.word	0xffffffff


	//   ....[15]....
        /*0198*/ 	.word	0xffffffff


	//   ....[16]....
        /*019c*/ 	.word	0xffffffff


	//   ....[17]....
        /*01a0*/ 	.word	0xffffffff


	//   ....[18]....
        /*01a4*/ 	.word	0xffffffff


	//   ....[19]....
        /*01a8*/ 	.word	0xffffffff


	//   ....[20]....
        /*01ac*/ 	.word	0xffffffff


	//   ....[21]....
        /*01b0*/ 	.word	0xffffffff


	//   ....[22]....
        /*01b4*/ 	.word	0xffffffff


	//   ....[23]....
        /*01b8*/ 	.word	0xffffffff


	//   ....[24]....
        /*01bc*/ 	.word	0xffffffff


	//   ....[25]....
        /*01c0*/ 	.word	0xffffffff


	//   ....[26]....
        /*01c4*/ 	.word	0xffffffff


	//   ....[27]....
        /*01c8*/ 	.word	0xffffffff


	//   ....[28]....
        /*01cc*/ 	.word	0xffffffff


	//   ....[29]....
        /*01d0*/ 	.word	0xffffffff


	//   ....[30]....
        /*01d4*/ 	.word	0xffffffff


	//   ....[31]....
        /*01d8*/ 	.word	0xffffffff


	//----- nvinfo : EIATTR_COOP_GROUP_INSTR_OFFSETS
	.align		4
.L_25583:
        /*01dc*/ 	.byte	0x04, 0x28
        /*01de*/ 	.short	(.L_25585 - .L_25584)


	//   ....[0]....
.L_25584:
        /*01e0*/ 	.word	0x00002080


	//   ....[1]....
        /*01e4*/ 	.word	0x000020c0


	//   ....[2]....
        /*01e8*/ 	.word	0x000020f0


	//   ....[3]....
        /*01ec*/ 	.word	0x00002190


	//   ....[4]....
        /*01f0*/ 	.word	0x00002200


	//   ....[5]....
        /*01f4*/ 	.word	0x000022f0


	//   ....[6]....
        /*01f8*/ 	.word	0x00002310


	//   ....[7]....
        /*01fc*/ 	.word	0x00002330


	//   ....[8]....
        /*0200*/ 	.word	0x00003170


	//   ....[9]....
        /*0204*/ 	.word	0x000031f0


	//   ....[10]....
        /*0208*/ 	.word	0x00003230


	//   ....[11]....
        /*020c*/ 	.word	0x00003290


	//   ....[12]....
        /*0210*/ 	.word	0x000032e0


	//   ....[13]....
        /*0214*/ 	.word	0x00003330


	//   ....[14]....
        /*0218*/ 	.word	0x00003350


	//   ....[15]....
        /*021c*/ 	.word	0x00003370


	//   ....[16]....
        /*0220*/ 	.word	0x00005be0


	//   ....[17]....
        /*0224*/ 	.word	0x00005c20


	//   ....[18]....
        /*0228*/ 	.word	0x00005c40


	//   ....[19]....
        /*022c*/ 	.word	0x00005c60


	//   ....[20]....
        /*0230*/ 	.word	0x00005c70


	//   ....[21]....
        /*0234*/ 	.word	0x00005c80


	//   ....[22]....
        /*0238*/ 	.word	0x00005cb0


	//   ....[23]....
        /*023c*/ 	.word	0x00005cd0


	//   ....[24]....
        /*0240*/ 	.word	0x00005cf0


	//   ....[25]....
        /*0244*/ 	.word	0x00005d10


	//   ....[26]....
        /*0248*/ 	.word	0x00005d30


	//   ....[27]....
        /*024c*/ 	.word	0x00005d60


	//   ....[28]....
        /*0250*/ 	.word	0x00005e00


	//   ....[29]....
        /*0254*/ 	.word	0x00005e20


	//   ....[30]....
        /*0258*/ 	.word	0x00005e60


	//   ....[31]....
        /*025c*/ 	.word	0x00005e90


	//----- nvinfo : EIATTR_EXIT_INSTR_OFFSETS
	.align		4
.L_25585:
        /*0260*/ 	.byte	0x04, 0x1c
        /*0262*/ 	.short	(.L_25587 - .L_25586)


	//   ....[0]....
.L_25586:
        /*0264*/ 	.word	0x00006320


	//   ....[1]....
        /*0268*/ 	.word	0x00006430


	//   ....[2]....
        /*026c*/ 	.word	0x000067c0


	//----- nvinfo : EIATTR_CRS_STACK_SIZE
	.align		4
.L_25587:
        /*0270*/ 	.byte	0x04, 0x1e
        /*0272*/ 	.short	(.L_25589 - .L_25588)
.L_25588:
        /*0274*/ 	.word	0x00000000


	//----- nvinfo : EIATTR_CBANK_PARAM_SIZE
	.align		4
.L_25589:
        /*0278*/ 	.byte	0x03, 0x19
        /*027a*/ 	.short	0x007c


	//----- nvinfo : EIATTR_PARAM_CBANK
	.align		4
        /*027c*/ 	.byte	0x04, 0x0a
        /*027e*/ 	.short	(.L_25591 - .L_25590)
	.align		4
.L_25590:
        /*0280*/ 	.word	index@(.nv.constant0._ZN4vllm25paged_attention_v1_kernelIttLi64ELi32ELi128ELNS_18Fp8KVCacheDataTypeE0ELb1EEEvPT_PKS2_PKT0_S8_ifPKiSA_iPKfiiiSC_SC_iiiii)
        /*0284*/ 	.short	0x0210
        /*0286*/ 	.short	0x007c


	//----- nvinfo : EIATTR_SW_WAR
	.align		4
.L_25591:
        /*0288*/ 	.byte	0x04, 0x36
        /*028a*/ 	.short	(.L_25593 - .L_25592)
.L_25592:
        /*028c*/ 	.word	0x00000008
.L_25593:


//--------------------- .nv.info._ZN4vllm25paged_attention_v1_kernelIttLi32ELi32ELi128ELNS_18Fp8KVCacheDataTypeE0ELb1EEEvPT_PKS2_PKT0_S8_ifPKiSA_iPKfiiiSC_SC_iiiii --------------------------
	.section	.nv.info._ZN4vllm25paged_attention_v1_kernelIttLi32ELi32ELi128ELNS_18Fp8KVCacheDataTypeE0ELb1EEEvPT_PKS2_PKT0_S8_ifPKiSA_iPKfiiiSC_SC_iiiii,"",@"SHT_CUDA_INFO"
	.sectionflags	@""
	.align	4


	//----- nvinfo : EIATTR_CUDA_API_VERSION
	.align		4
        /*0000*/ 	.byte	0x04, 0x37
        /*0002*/ 	.short	(.L_25595 - .L_25594)
.L_25594:
        /*0004*/ 	.word	0x00000082


	//----- nvinfo : EIATTR_KPARAM_INFO
	.align		4
.L_25595:
        /*0008*/ 	.byte	0x04, 0x17
        /*000a*/ 	.short	(.L_25597 - .L_25596)
.L_25596:
        /*000c*/ 	.word	0x00000000
        /*0010*/ 	.short	0x0013
        /*0012*/ 	.short	0x0078
        /*0014*/ 	.byte	0x00, 0xf0, 0x11, 0x00


	//----- nvinfo : EIATTR_KPARAM_INFO
	.align		4
.L_25597:
        /*0018*/ 	.byte	0x04, 0x17
        /*001a*/ 	.short	(.L_25599 - .L_25598)
.L_25598:
        /*001c*/ 	.word	0x00000000
        /*0020*/ 	.short	0x0012
        /*0022*/ 	.short	0x0074
        /*0024*/ 	.byte	0x00, 0xf0, 0x11, 0x00


	//----- nvinfo : EIATTR_KPARAM_INFO
	.align		4
.L_25599:
        /*0028*/ 	.byte	0x04, 0x17
        /*002a*/ 	.short	(.L_25601 - .L_25600)
.L_25600:
        /*002c*/ 	.word	0x00000000
        /*0030*/ 	.short	0x0011
        /*0032*/ 	.short	0x0070
        /*0034*/ 	.byte	0x00, 0xf0, 0x11, 0x00


	//----- nvinfo : EIATTR_KPARAM_INFO
	.align		4
.L_25601:
        /*0038*/ 	.byte	0x04, 0x17
        /*003a*/ 	.short	(.L_25603 - .L_25602)
.L_25602:
        /*003c*/ 	.word	0x00000000
        /*0040*/ 	.short	0x0010
        /*0042*/ 	.short	0x006c
        /*0044*/ 	.byte	0x00, 0xf0, 0x11, 0x00


	//----- nvinfo : EIATTR_KPARAM_INFO
	.align		4
.L_25603:
        /*0048*/ 	.byte	0x04, 0x17
        /*004a*/ 	.short	(.L_25605 - .L_25604)
.L_25604:
        /*004c*/ 	.word	0x00000000
        /*0050*/ 	.short	0x000f
        /*0052*/ 	.short	0x0068
        /*0054*/ 	.byte	0x00, 0xf0, 0x11, 0x00


	//----- nvinfo : EIATTR_KPARAM_INFO
	.align		4
.L_25605:
        /*0058*/ 	.byte	0x04, 0x17
        /*005a*/ 	.short	(.L_25607 - .L_25606)
.L_25606:
        /*005c*/ 	.word	0x00000000
        /*0060*/ 	.short	0x000e
        /*0062*/ 	.short	0x0060
        /*0064*/ 	.byte	0x00, 0xf0, 0x21, 0x00


	//----- nvinfo : EIATTR_KPARAM_INFO
	.align		4
.L_25607:
        /*0068*/ 	.byte	0x04, 0x17
        /*006a*/ 	.short	(.L_25609 - .L_25608)
.L_25608:
        /*006c*/ 	.word	0x00000000
        /*0070*/ 	.short	0x000d
        /*0072*/ 	.short	0x0058
        /*0074*/ 	.byte	0x00, 0xf0, 0x21, 0x00


	//----- nvinfo : EIATTR_KPARAM_INFO
	.align		4
.L_25609:
        /*0078*/ 	.byte	0x04, 0x17
        /*007a*/ 	.short	(.L_25611 - .L_25610)
.L_25610:
        /*007c*/ 	.word	0x00000000
        /*0080*/ 	.short	0x000c
        /*0082*/ 	.short	0x0050
        /*0084*/ 	.byte	0x00, 0xf0, 0x11, 0x00


	//----- nvinfo : EIATTR_KPARAM_INFO
	.align		4
.L_25611:
        /*0088*/ 	.byte	0x04, 0x17
        /*008a*/ 	.short	(.L_25613 - .L_25612)
.L_25612:
        /*008c*/ 	.word	0x00000000
        /*0090*/ 	.short	0x000b
        /*0092*/ 	.short	0x004c
        /*0094*/ 	.byte	0x00, 0xf0, 0x11, 0x00


	//----- nvinfo : EIATTR_KPARAM_INFO
	.align		4
.L_25613:
        /*0098*/ 	.byte	0x04, 0x17
        /*009a*/ 	.short	(.L_25615 - .L_25614)
.L_25614:
        /*009c*/ 	.word	0x00000000
        /*00a0*/ 	.short	0x000a
        /*00a2*/ 	.short	0x0048
        /*00a4*/ 	.byte	0x00, 0xf0, 0x11, 0x00


	//----- nvinfo : EIATTR_KPARAM_INFO
	.align		4
.L_25615:
        /*00a8*/ 	.byte	0x04, 0x17
        /*00aa*/ 	.short	(.L_25617 - .L_25616)
.L_25616:
        /*00ac*/ 	.word	0x00000000
        /*00b0*/ 	.short	0x0009
        /*00b2*/ 	.short	0x0040
        /*00b4*/ 	.byte	0x00, 0xf0, 0x21, 0x00


	//----- nvinfo : EIATTR_KPARAM_INFO
	.align		4
.L_25617:
        /*00b8*/ 	.byte	0x04, 0x17
        /*00ba*/ 	.short	(.L_25619 - .L_25618)
.L_25618:
        /*00bc*/ 	.word	0x00000000
        /*00c0*/ 	.short	0x0008
        /*00c2*/ 	.short	0x0038
        /*00c4*/ 	.byte	0x00, 0xf0, 0x11, 0x00


	//----- nvinfo : EIATTR_KPARAM_INFO
	.align		4
.L_25619:
        /*00c8*/ 	.byte	0x04, 0x17
        /*00ca*/ 	.short	(.L_25621 - .L_25620)
.L_25620:
        /*00cc*/ 	.word	0x00000000
        /*00d0*/ 	.short	0x0007
        /*00d2*/ 	.short	0x0030
        /*00d4*/ 	.byte	0x00, 0xf0, 0x21, 0x00


	//----- nvinfo : EIATTR_KPARAM_INFO
	.align		4
.L_25621:
        /*00d8*/ 	.byte	0x04, 0x17
        /*00da*/ 	.short	(.L_25623 - .L_25622)
.L_25622:
        /*00dc*/ 	.word	0x00000000
        /*00e0*/ 	.short	0x0006
        /*00e2*/ 	.short	0x0028
        /*00e4*/ 	.byte	0x00, 0xf0, 0x21, 0x00


	//----- nvinfo : EIATTR_KPARAM_INFO
	.align		4
.L_25623:
        /*00e8*/ 	.byte	0x04, 0x17
        /*00ea*/ 	.short	(.L_25625 - .L_25624)
.L_25624:
        /*00ec*/ 	.word	0x00000000
        /*00f0*/ 	.short	0x0005
        /*00f2*/ 	.short	0x0024
        /*00f4*/ 	.byte	0x00, 0xf0, 0x11, 0x00


	//----- nvinfo : EIATTR_KPARAM_INFO
	.align		4
.L_25625:
        /*00f8*/ 	.byte	0x04, 0x17
        /*00fa*/ 	.short	(.L_25627 - .L_25626)
.L_25626:
        /*00fc*/ 	.word	0x00000000
        /*0100*/ 	.short	0x0004
        /*0102*/ 	.short	0x0020
        /*0104*/ 	.byte	0x00, 0xf0, 0x11, 0x00


	//----- nvinfo : EIATTR_KPARAM_INFO
	.align		4
.L_25627:
        /*0108*/ 	.byte	0x04, 0x17
        /*010a*/ 	.short	(.L_25629 - .L_25628)
.L_25628:
        /*010c*/ 	.word	0x00000000
        /*0110*/ 	.short	0x0003
        /*0112*/ 	.short	0x0018
        /*0114*/ 	.byte	0x00, 0xf0, 0x21, 0x00


	//----- nvinfo : EIATTR_KPARAM_INFO
	.align		4
.L_25629:
        /*0118*/ 	.byte	0x04, 0x17
        /*011a*/ 	.short	(.L_25631 - .L_25630)
.L_25630:
        /*011c*/ 	.word	0x00000000
        /*0120*/ 	.short	0x0002
        /*0122*/ 	.short	0x0010
        /*0124*/ 	.byte	0x00, 0xf0, 0x21, 0x00


	//----- nvinfo : EIATTR_KPARAM_INFO
	.align		4
.L_25631:
        /*0128*/ 	.byte	0x04, 0x17
        /*012a*/ 	.short	(.L_25633 - .L_25632)
.L_25632:
        /*012c*/ 	.word	0x00000000
        /*0130*/ 	.short	0x0001
        /*0132*/ 	.short	0x0008
        /*0134*/ 	.byte	0x00, 0xf0, 0x21, 0x00


	//----- nvinfo : EIATTR_KPARAM_INFO
	.align		4
.L_25633:
        /*0138*/ 	.byte	0x04, 0x17
        /*013a*/ 	.short	(.L_25635 - .L_25634)
.L_25634:
        /*013c*/ 	.word	0x00000000
        /*0140*/ 	.short	0x0000
        /*0142*/ 	.short	0x0000
        /*0144*/ 	.byte	0x00, 0xf0, 0x21, 0x00


	//----- nvinfo : EIATTR_SPARSE_MMA_MASK
	.align		4
.L_25635:
        /*0148*/ 	.byte	0x03, 0x50
        /*014a*/ 	.short	0x0000


	//----- nvinfo : EIATTR_MAXREG_COUNT
	.align		4
        /*014c*/ 	.byte	0x03, 0x1b
        /*014e*/ 	.short	0x00ff


	//----- nvinfo : EIATTR_NUM_BARRIERS
	.align		4
        /*0150*/ 	.byte	0x02, 0x4c
        /*0152*/ 	.byte	0x01
	.zero		1


	//----- nvinfo : EIATTR_MERCURY_ISA_VERSION
	.align		4
        /*0154*/ 	.byte	0x03, 0x5f
        /*0156*/ 	.short	0x0101


	//----- nvinfo : EIATTR_COOP_GROUP_MASK_REGIDS
	.align		4
        /*0158*/ 	.byte	0x04, 0x29
        /*015a*/ 	.short	(.L_25637 - .L_25636)


	//   ....[0]....
.L_25636:
        /*015c*/ 	.word	0xffffffff


	//   ....[1]....
        /*0160*/ 	.word	0xffffffff


	//   ....[2]....
        /*0164*/ 	.word	0xffffffff


	//   ....[3]....
        /*0168*/ 	.word	0xffffffff


	//   ....[4]....
        /*016c*/ 	.word	0xffffffff


	//   ....[5]....
        /*0170*/ 	.word	0xffffffff


	//   ....[6]....
        /*0174*/ 	.word	0xffffffff


	//   ....[7]....
        /*0178*/ 	.word	0xffffffff


	//   ....[8]....
        /*017c*/ 	.word	0xffffffff


	//   ....[9]....
        /*0180*/ 	.word	0xffffffff


	//   ....[10]....
        /*0184*/ 	.word	0xffffffff


	//   ....[11]....
        /*0188*/ 	.word	0xffffffff


	//   ....[12]....
        /*018c*/ 	.word	0xffffffff


	//   ....[13]....
        /*0190*/ 	.word	0xffffffff


	//   ....[14]....
        /*0194*/ 	.word	0xffffffff


	//   ....[15]....
        /*0198*/ 	.word	0xffffffff


	//   ....[16]....
        /*019c*/ 	.word	0xffffffff


	//   ....[17]....
        /*01a0*/ 	.word	0xffffffff


	//   ....[18]....
        /*01a4*/ 	.word	0xffffffff


	//   ....[19]....
        /*01a8*/ 	.word	0xffffffff


	//   ....[20]....
        /*01ac*/ 	.word	0xffffffff


	//   ....[21]....
        /*01b0*/ 	.word	0xffffffff


	//   ....[22]....
        /*01b4*/ 	.word	0xffffffff


	//   ....[23]....
        /*01b8*/ 	.word	0xffffffff


	//----- nvinfo : EIATTR_COOP_GROUP_INSTR_OFFSETS
	.align		4
.L_25637:
        /*01bc*/ 	.byte	0x04, 0x28
        /*01be*/ 	.short	(.L_25639 - .L_25638)


	//   ....[0]....
.L_25638:
        /*01c0*/ 	.word	0x00001970


	//   ....[1]....
        /*01c4*/ 	.word	0x000019b0


	//   ....[2]....
        /*01c8*/ 	.word	0x00001a40


	//   ....[3]....
        /*01cc*/ 	.word	0x00001ab0


	//   ....[4]....
        /*01d0*/ 	.word	0x00001b40


	//   ....[5]....
        /*01d4*/ 	.word	0x00001bf0


	//   ....[6]....
        /*01d8*/ 	.word	0x00001c10


	//   ....[7]....
        /*01dc*/ 	.word	0x00001c30


	//   ....[8]....
        /*01e0*/ 	.word	0x00002a70


	//   ....[9]....
        /*01e4*/ 	.word	0x00002af0


	//   ....[10]....
        /*01e8*/ 	.word	0x00002b40


	//   ....[11]....
        /*01ec*/ 	.word	0x00002ba0


	//   ....[12]....
        /*01f0*/ 	.word	0x00002be0


	//   ....[13]....
        /*01f4*/ 	.word	0x00002c30


	//   ....[14]....
        /*01f8*/ 	.word	0x00002c50


	//   ....[15]....
        /*01fc*/ 	.word	0x00002c70


	//   ....[16]....
        /*0200*/ 	.word	0x000048a0


	//   ....[17]....
        /*0204*/ 	.word	0x000048e0


	//   ....[18]....
        /*0208*/ 	.word	0x00004920


	//   ....[19]....
        /*020c*/ 	.word	0x00004940


	//   ....[20]....
        /*0210*/ 	.word	0x000049a0


	//   ....[21]....
        /*0214*/ 	.word	0x000049d0


	//   ....[22]....
        /*0218*/ 	.word	0x00004a00


	//   ....[23]....
        /*021c*/ 	.word	0x00004a20


	//----- nvinfo : EIATTR_EXIT_INSTR_OFFSETS
	.align		4
.L_25639:
        /*0220*/ 	.byte	0x04, 0x1c
        /*0222*/ 	.short	(.L_25641 - .L_25640)


	//   ....[0]....
.L_25640:
        /*0224*/ 	.word	0x00004cd0


	//   ....[1]....
        /*0228*/ 	.word	0x00004db0


	//   ....[2]....
        /*022c*/ 	.word	0x00004f80


	//----- nvinfo : EIATTR_CRS_STACK_SIZE
	.align		4
.L_25641:
        /*0230*/ 	.byte	0x04, 0x1e
        /*0232*/ 	.short	(.L_25643 - .L_25642)
.L_25642:
        /*0234*/ 	.word	0x00000000


	//----- nvinfo : EIATTR_CBANK_PARAM_SIZE
	.align		4
.L_25643:
        /*0238*/ 	.byte	0x03, 0x19
        /*023a*/ 	.short	0x007c


	//----- nvinfo : EIATTR_PARAM_CBANK
	.align		4
        /*023c*/ 	.byte	0x04, 0x0a
        /*023e*/ 	.short	(.L_25645 - .L_25644)
	.align		4
.L_25644:
        /*0240*/ 	.word	index@(.nv.constant0._ZN4vllm25paged_attention_v1_kernelIttLi32ELi32ELi128ELNS_18Fp8KVCacheDataTypeE0ELb1EEEvPT_PKS2_PKT0_S8_ifPKiSA_iPKfiiiSC_SC_iiiii)
        /*0244*/ 	.short	0x0210
        /*0246*/ 	.short	0x007c


	//----- nvinfo : EIATTR_SW_WAR
	.align		4
.L_25645:
        /*0248*/ 	.byte	0x04, 0x36
        /*024a*/ 	.short	(.L_25647 - .L_25646)
.L_25646:
        /*024c*/ 	.word	0x00000008
.L_25647:


//--------------------- .nv.info._ZN4vllm25paged_attention_v1_kernelIttLi256ELi16ELi128ELNS_18Fp8KVCacheDataTypeE0ELb0EEEvPT_PKS2_PKT0_S8_ifPKiSA_iPKfiiiSC_SC_iiiii --------------------------
	.section	.nv.info._ZN4vllm25paged_attention_v1_kernelIttLi256ELi16ELi128ELNS_18Fp8KVCacheDataTypeE0ELb0EEEvPT_PKS2_PKT0_S8_ifPKiSA_iPKfiiiSC_SC_iiiii,"",@"SHT_CUDA_INFO"
	.sectionflags	@""
	.align	4


	//----- nvinfo : EIATTR_CUDA_API_VERSION
	.align		4
        /*0000*/ 	.byte	0x04, 0x37
        /*0002*/ 	.short	(.L_25649 - .L_25648)
.L_25648:
        /*0004*/ 	.word	0x00000082


	//----- nvinfo : EIATTR_KPARAM_INFO
	.align		4
.L_25649:
        /*0008*/ 	.byte	0x04, 0x17
        /*000a*/ 	.short	(.L_25651 - .L_25650)
.L_25650:
        /*000c*/ 	.word	0x00000000
        /*0010*/ 	.short	0x0013
        /*0012*/ 	.short	0x0078
        /*0014*/ 	.byte	0x00, 0xf0, 0x11, 0x00


	//----- nvinfo : EIATTR_KPARAM_INFO
	.align		4
.L_25651:
        /*0018*/ 	.byte	0x04, 0x17
        /*001a*/ 	.short	(.L_25653 - .L_25652)
.L_25652:
        /*001c*/ 	.word	0x00000000
        /*0020*/ 	.short	0x0012
        /*0022*/ 	.short	0x0074
        /*0024*/ 	.byte	0x00, 0xf0, 0x11, 0x00


	//----- nvinfo : EIATTR_KPARAM_INFO
	.align		4
.L_25653:
        /*0028*/ 	.byte	0x04, 0x17
        /*002a*/ 	.short	(.L_25655 - .L_25654)
.L_25654:
        /*002c*/ 	.word	0x00000000
        /*0030*/ 	.short	0x0011
        /*0032*/ 	.short	0x0070
        /*0034*/ 	.byte	0x00, 0xf0, 0x11, 0x00


	//----- nvinfo : EIATTR_KPARAM_INFO
	.align		4
.L_25655:
        /*0038*/ 	.byte	0x04, 0x17
        /*003a*/ 	.short	(.L_25657 - .L_25656)
.L_25656:
        /*003c*/ 	.word	0x00000000
        /*0040*/ 	.short	0x0010
        /*0042*/ 	.short	0x006c
        /*0044*/ 	.byte	0x00, 0xf0, 0x11, 0x00


	//----- nvinfo : EIATTR_KPARAM_INFO
	.align		4
.L_25657:
        /*0048*/ 	.byte	0x04, 0x17
        /*004a*/ 	.short	(.L_25659 - .L_25658)
.L_25658:
        /*004c*/ 	.word	0x00000000
        /*0050*/ 	.short	0x000f
        /*0052*/ 	.short	0x0068
        /*0054*/ 	.byte	0x00, 0xf0, 0x11, 0x00


	//----- nvinfo : EIATTR_KPARAM_INFO
	.align		4
.L_25659:
        /*0058*/ 	.byte	0x04, 0x17
        /*005a*/ 	.short	(.L_25661 - .L_25660)
.L_25660:
        /*005c*/ 	.word	0x00000000
        /*0060*/ 	.short	0x000e
        /*0062*/ 	.short	0x0060
        /*0064*/ 	.byte	0x00, 0xf0, 0x21, 0x00


	//----- nvinfo : EIATTR_KPARAM_INFO
	.align		4
.L_25661:
        /*0068*/ 	.byte	0x04, 0x17
        /*006a*/ 	.short	(.L_25663 - .L_25662)
.L_25662:
        /*006c*/ 	.word	0x00000000
        /*0070*/ 	.short	0x000d
        /*0072*/ 	.short	0x0058
        /*0074*/ 	.byte	0x00, 0xf0, 0x21, 0x00


	//----- nvinfo : EIATTR_KPARAM_INFO
	.align		4
.L_25663:
        /*0078*/ 	.byte	0x04, 0x17
        /*007a*/ 	.short	(.L_25665 - .L_25664)
.L_25664:
        /*007c*/ 	.word	0x00000000
        /*0080*/ 	.short	0x000c
        /*0082*/ 	.short	0x0050
        /*0084*/ 	.byte	0x00, 0xf0, 0x11, 0x00


	//----- nvinfo : EIATTR_KPARAM_INFO
	.align		4
.L_25665:
        /*0088*/ 	.byte	0x04, 0x17
        /*008a*/ 	.short	(.L_25667 - .L_25666)
.L_25666:
        /*008c*/ 	.word	0x00000000
        /*0090*/ 	.short	0x000b
        /*0092*/ 	.short	0x004c
        /*0094*/ 	.byte	0x00, 0xf0, 0x11, 0x00


	//----- nvinfo : EIATTR_KPARAM_INFO
	.align		4
.L_25667:
        /*0098*/ 	.byte	0x04, 0x17
        /*009a*/ 	.short	(.L_25669 - .L_25668)
.L_25668:
        /*009c*/ 	.word	0x00000000
        /*00a0*/ 	.short	0x000a
        /*00a2*/ 	.short	0x0048
        /*00a4*/ 	.byte	0x00, 0xf0, 0x11, 0x00


	//----- nvinfo : EIATTR_KPARAM_INFO
	.align		4
.L_25669:
        /*00a8*/ 	.byte	0x04, 0x17
        /*00aa*/ 	.short	(.L_25671 - .L_25670)
.L_25670:
        /*00ac*/ 	.word	0x00000000
        /*00b0*/ 	.short	0x0009
        /*00b2*/ 	.short	0x0040
        /*00b4*/ 	.byte	0x00, 0xf0, 0x21, 0x00


	//----- nvinfo : EIATTR_KPARAM_INFO
	.align		4
.L_25671:
        /*00b8*/ 	.byte	0x04, 0x17
        /*00ba*/ 	.short	(.L_25673 - .L_25672)
.L_25672:
        /*00bc*/ 	.word	0x00000000
        /*00c0*/ 	.short	0x0008
        /*00c2*/ 	.short	0x0038
        /*00c4*/ 	.byte	0x00, 0xf0, 0x11, 0x00


	//----- nvinfo : EIATTR_KPARAM_INFO
	.align		4
.L_25673:
        /*00c8*/ 	.byte	0x04, 0x17
        /*00ca*/ 	.short	(.L_25675 - .L_25674)
.L_25674:
        /*00cc*/ 	.word	0x00000000
        /*00d0*/ 	.short	0x0007
        /*00d2*/ 	.short	0x0030
        /*00d4*/ 	.byte	0x00, 0xf0, 0x21, 0x00


	//----- nvinfo : EIATTR_KPARAM_INFO
	.align		4
.L_25675:
        /*00d8*/ 	.byte	0x04, 0x17
        /*00da*/ 	.short	(.L_25677 - .L_25676)
.L_25676:
        /*00dc*/ 	.word	0x00000000
        /*00e0*/ 	.short	0x0006
        /*00e2*/ 	.short	0x0028
        /*00e4*/ 	.byte	0x00, 0xf0, 0x21, 0x00


	//----- nvinfo : EIATTR_KPARAM_INFO
	.align		4
.L_25677:
        /*00e8*/ 	.byte	0x04, 0x17
        /*00ea*/ 	.short	(.L_25679 - .L_25678)
.L_25678:
        /*00ec*/ 	.word	0x00000000
        /*00f0*/ 	.short	0x0005
        /*00f2*/ 	.short	0x0024
        /*00f4*/ 	.byte	0x00, 0xf0, 0x11, 0x00


	//----- nvinfo : EIATTR_KPARAM_INFO
	.align		4
.L_25679:
        /*00f8*/ 	.byte	0x04, 0x17
        /*00fa*/ 	.short	(.L_25681 - .L_25680)
.L_25680:
        /*00fc*/ 	.word	0x00000000
        /*0100*/ 	.short	0x0004
        /*0102*/ 	.short	0x0020
        /*0104*/ 	.byte	0x00, 0xf0, 0x11, 0x00


	//----- nvinfo : EIATTR_KPARAM_INFO
	.align		4
.L_25681:
        /*0108*/ 	.byte	0x04, 0x17
        /*010a*/ 	.short	(.L_25683 - .L_25682)
.L_25682:
        /*010c*/ 	.word	0x00000000
        /*0110*/ 	.short	0x0003
        /*0112*/ 	.short	0x0018
        /*0114*/ 	.byte	0x00, 0xf0, 0x21, 0x00


	//----- nvinfo : EIATTR_KPARAM_INFO
	.align		4
.L_25683:
        /*0118*/ 	.byte	0x04, 0x17
        /*011a*/ 	.short	(.L_25685 - .L_25684)
.L_25684:
        /*011c*/ 	.word	0x00000000
        /*0120*/ 	.short	0x0002
        /*0122*/ 	.short	0x0010
        /*0124*/ 	.byte	0x00, 0xf0, 0x21, 0x00


	//----- nvinfo : EIATTR_KPARAM_INFO
	.align		4
.L_25685:
        /*0128*/ 	.byte	0x04, 0x17
        /*012a*/ 	.short	(.L_25687 - .L_25686)
.L_25686:
        /*012c*/ 	.word	0x00000000
        /*0130*/ 	.short	0x0001
        /*0132*/ 	.short	0x0008
        /*0134*/ 	.byte	0x00, 0xf0, 0x21, 0x00


	//----- nvinfo : EIATTR_KPARAM_INFO
	.align		4
.L_25687:
        /*0138*/ 	.byte	0x04, 0x17
        /*013a*/ 	.short	(.L_25689 - .L_25688)
.L_25688:
        /*013c*/ 	.word	0x00000000
        /*0140*/ 	.short	0x0000
        /*0142*/ 	.short	0x0000
        /*0144*/ 	.byte	0x00, 0xf0, 0x21, 0x00


	//----- nvinfo : EIATTR_SPARSE_MMA_MASK
	.align		4
.L_25689:
        /*0148*/ 	.byte	0x03, 0x50
        /*014a*/ 	.short	0x0000


	//----- nvinfo : EIATTR_MAXREG_COUNT
	.align		4
        /*014c*/ 	.byte	0x03, 0x1b
        /*014e*/ 	.short	0x00ff


	//----- nvinfo : EIATTR_NUM_BARRIERS
	.align		4
        /*0150*/ 	.byte	0x02, 0x4c
        /*0152*/ 	.byte	0x01
	.zero		1


	//----- nvinfo : EIATTR_MERCURY_ISA_VERSION
	.align		4
        /*0154*/ 	.byte	0x03, 0x5f
        /*0156*/ 	.short	0x0101


	//----- nvinfo : EIATTR_COOP_GROUP_MASK_REGIDS
	.align		4
        /*0158*/ 	.byte	0x04, 0x29
        /*015a*/ 	.short	(.L_25691 - .L_25690)


	//   ....[0]....
.L_25690:
        /*015c*/ 	.word	0xffffffff


	//   ....[1]....
        /*0160*/ 	.word	0xffffffff


	//   ....[2]....
        /*0164*/ 	.word	0xffffffff


	//   ....[3]....
        /*0168*/ 	.word	0xffffffff


	//   ....[4]....
        /*016c*/ 	.word	0xffffffff


	//   ....[5]....
        /*0170*/ 	.word	0xffffffff


	//   ....[6]....
        /*0174*/ 	.word	0xffffffff


	//   ....[7]....
        /*0178*/ 	.word	0xffffffff


	//   ....[8]....
        /*017c*/ 	.word	0xffffffff


	//   ....[9]....
        /*0180*/ 	.word	0xffffffff


	//   ....[10]....
        /*0184*/ 	.word	0xffffffff


	//   ....[11]....
        /*0188*/ 	.word	0xffffffff


	//   ....[12]....
        /*018c*/ 	.word	0xffffffff


	//   ....[13]....
        /*0190*/ 	.word	0xffffffff


	//   ....[14]....
        /*0194*/ 	.word	0xffffffff


	//   ....[15]....
        /*0198*/ 	.word	0xffffffff


	//   ....[16]....
        /*019c*/ 	.word	0xffffffff


	//   ....[17]....
        /*01a0*/ 	.word	0xffffffff


	//   ....[18]....
        /*01a4*/ 	.word	0xffffffff


	//   ....[19]....
        /*01a8*/ 	.word	0xffffffff


	//   ....[20]....
        /*01ac*/ 	.word	0xffffffff


	//   ....[21]....
        /*01b0*/ 	.word	0xffffffff


	//   ....[22]....
        /*01b4*/ 	.word	0xffffffff


	//   ....[23]....
        /*01b8*/ 	.word	0xffffffff


	//   ....[24]....
        /*01bc*/ 	.word	0xffffffff


	//   ....[25]....
        /*01c0*/ 	.word	0xffffffff


	//   ....[26]....
        /*01c4*/ 	.word	0xffffffff


	//   ....[27]....
        /*01c8*/ 	.word	0xffffffff


	//   ....[28]....
        /*01cc*/ 	.word	0xffffffff


	//   ....[29]....
        /*01d0*/ 	.word	0xffffffff


	//   ....[30]....
        /*01d4*/ 	.word	0xffffffff


	//   ....[31]....
        /*01d8*/ 	.word	0xffffffff


	//   ....[32]....
        /*01dc*/ 	.word	0x05000029


	//   ....[33]....
        /*01e0*/ 	.word	0x05000029


	//   ....[34]....
        /*01e4*/ 	.word	0x05000029


	//   ....[35]....
        /*01e8*/ 	.word	0x05000029


	//   ....[36]....
        /*01ec*/ 	.word	0x05000029


	//----- nvinfo : EIATTR_COOP_GROUP_INSTR_OFFSETS
	.align		4
.L_25691:
        /*01f0*/ 	.byte	0x04, 0x28
        /*01f2*/ 	.short	(.L_25693 - .L_25692)


	//   ....[0]....
.L_25692:
        /*01f4*/ 	.word	0x00004680


	//   ....[1]....
        /*01f8*/ 	.word	0x00004880


	//   ....[2]....
        /*01fc*/ 	.word	0x000048a0


	//   ....[3]....
        /*0200*/ 	.word	0x000048c0


	//   ....[4]....
        /*0204*/ 	.word	0x000048e0


	//   ....[5]....
        /*0208*/ 	.word	0x00004a20


	//   ....[6]....
        /*020c*/ 	.word	0x00004a60


	//   ....[7]....
        /*0210*/ 	.word	0x00004ad0


	//   ....[8]....
        /*0214*/ 	.word	0x00005910


	//   ....[9]....
        /*0218*/ 	.word	0x00005990


	//   ....[10]....
        /*021c*/ 	.word	0x000059d0


	//   ....[11]....
        /*0220*/ 	.word	0x00005a30


	//   ....[12]....
        /*0224*/ 	.word	0x00005a80


	//   ....[13]....
        /*0228*/ 	.word	0x00005ad0


	//   ....[14]....
        /*022c*/ 	.word	0x00005af0


	//   ....[15]....
        /*0230*/ 	.word	0x00005b10


	//   ....[16]....
        /*0234*/ 	.word	0x00009890


	//   ....[17]....
        /*0238*/ 	.word	0x000098d0


	//   ....[18]....
        /*023c*/ 	.word	0x00009910


	//   ....[19]....
        /*0240*/ 	.word	0x00009930


	//   ....[20]....
        /*0244*/ 	.word	0x00009940


	//   ....[21]....
        /*0248*/ 	.word	0x00009950


	//   ....[22]....
        /*024c*/ 	.word	0x00009970


	//   ....[23]....
        /*0250*/ 	.word	0x000099a0


	//   ....[24]....
        /*0254*/ 	.word	0x000099c0


	//   ....[25]....
        /*0258*/ 	.word	0x000099f0


	//   ....[26]....
        /*025c*/ 	.word	0x00009a20


	//   ....[27]....
        /*0260*/ 	.word	0x00009a60


	//   ....[28]....
        /*0264*/ 	.word	0x00009a90


	//   ....[29]....
        /*0268*/ 	.word	0x00009ad0


	//   ....[30]....
        /*026c*/ 	.word	0x00009b10


	//   ....[31]....
        /*0270*/ 	.word	0x00009b40


	//   ....[32]....
        /*0274*/ 	.word	0x0000ab50


	//   ....[33]....
        /*0278*/ 	.word	0x0000ac00


	//   ....[34]....
        /*027c*/ 	.word	0x0000aca0


	//   ....[35]....
        /*0280*/ 	.word	0x0000ad10


	//   ....[36]....
        /*0284*/ 	.word	0x0000ad80


	//----- nvinfo : EIATTR_EXIT_INSTR_OFFSETS
	.align		4
.L_25693:
        /*0288*/ 	.byte	0x04, 0x1c
        /*028a*/ 	.short	(.L_25695 - .L_25694)


	//   ....[0]....
.L_25694:
        /*028c*/ 	.word	0x0000a2d0


	//   ....[1]....
        /*0290*/ 	.word	0x0000a3e0


	//   ....[2]....
        /*0294*/ 	.word	0x0000aaf0


	//----- nvinfo : EIATTR_CRS_STACK_SIZE
	.align		4
.L_25695:
        /*0298*/ 	.byte	0x04, 0x1e
        /*029a*/ 	.short	(.L_25697 - .L_25696)
.L_25696:
        /*029c*/ 	.word	0x00000000


	//----- nvinfo : EIATTR_CBANK_PARAM_SIZE
	.align		4
.L_25697:
        /*02a0*/ 	.byte	0x03, 0x19
        /*02a2*/ 	.short	0x007c


	//----- nvinfo : EIATTR_PARAM_CBANK
	.align		4
        /*02a4*/ 	.byte	0x04, 0x0a
        /*02a6*/ 	.short	(.L_25699 - .L_25698)
	.align		4
.L_25698:
        /*02a8*/ 	.word	index@(.nv.constant0._ZN4vllm25paged_attention_v1_kernelIttLi256ELi16ELi128ELNS_18Fp8KVCacheDataTypeE0ELb0EEEvPT_PKS2_PKT0_S8_ifPKiSA_iPKfiiiSC_SC_iiiii)
        /*02ac*/ 	.short	0x0210
        /*02ae*/ 	.short	0x007c


	//----- nvinfo : EIATTR_SW_WAR
	.align		4
.L_25699:
        /*02b0*/ 	.byte	0x04, 0x36
        /*02b2*/ 	.short	(.L_25701 - .L_25700)
.L_25700:
        /*02b4*/ 	.word	0x00000008
.L_25701:


//--------------------- .nv.info._ZN4vllm25paged_attention_v1_kernelIttLi192ELi16ELi128ELNS_18Fp8KVCacheDataTypeE0ELb0EEEvPT_PKS2_PKT0_S8_ifPKiSA_iPKfiiiSC_SC_iiiii --------------------------
	.section	.nv.info._ZN4vllm25paged_attention_v1_kernelIttLi192ELi16ELi128ELNS_18Fp8KVCacheDataTypeE0ELb0EEEvPT_PKS2_PKT0_S8_ifPKiSA_iPKfiiiSC_SC_iiiii,"",@"SHT_CUDA_INFO"
	.sectionflags	@""
	.align	4


	//----- nvinfo : EIATTR_CUDA_API_VERSION
	.align		4
        /*0000*/ 	.byte	0x04, 0x37
        /*0002*/ 	.short	(.L_25703 - .L_25702)
.L_25702:
        /*0004*/ 	.word	0x00000082


	//----- nvinfo : EIATTR_KPARAM_INFO
	.align		4
.L_25703:
        /*0008*/ 	.byte	0x04, 0x17
        /*000a*/ 	.short	(.L_25705 - .L_25704)
.L_25704:
        /*000c*/ 	.word	0x00000000
        /*0010*/ 	.short	0x0013
        /*0012*/ 	.short	0x0078
        /*0014*/ 	.byte	0x00, 0xf0, 0x11, 0x00


	//----- nvinfo : EIATTR_KPARAM_INFO
	.align		4
.L_25705:
        /*0018*/ 	.byte	0x04, 0x17
        /*001a*/ 	.short	(.L_25707 - .L_25706)
.L_25706:
        /*001c*/ 	.word	0x00000000
        /*0020*/ 	.short	0x0012
        /*0022*/ 	.short	0x0074
        /*0024*/ 	.byte	0x00, 0xf0, 0x11, 0x00


	//----- nvinfo : EIATTR_KPARAM_INFO
	.align		4
.L_25707:
        /*0028*/ 	.byte	0x04, 0x17
        /*002a*/ 	.short	(.L_25709 - .L_25708)
.L_25708:
        /*002c*/ 	.word	0x00000000
        /*0030*/ 	.short	0x0011
        /*0032*/ 	.short	0x0070
        /*0034*/ 	.byte	0x00, 0xf0, 0x11, 0x00


	//----- nvinfo : EIATTR_KPARAM_INFO
	.align		4
.L_25709:
        /*0038*/ 	.byte	0x04, 0x17
        /*003a*/ 	.short	(.L_25711 - .L_25710)
.L_25710:
        /*003c*/ 	.word	0x00000000
        /*0040*/ 	.short	0x0010
        /*0042*/ 	.short	0x006c
        /*0044*/ 	.byte	0x00, 0xf0, 0x11, 0x00


	//----- nvinfo : EIATTR_KPARAM_INFO
	.align		4
.L_25711:
        /*0048*/ 	.byte	0x04, 0x17
        /*004a*/ 	.short	(.L_25713 - .L_25712)
.L_25712:
        /*004c*/ 	.word	0x00000000
        /*0050*/ 	.short	0x000f
        /*0052*/ 	.short	0x0068
        /*0054*/ 	.byte	0x00, 0xf0, 0x11, 0x00


	//----- nvinfo : EIATTR_KPARAM_INFO
	.align		4
.L_25713:
        /*0058*/ 	.byte	0x04, 0x17
        /*005a*/ 	.short	(.L_25715 - .L_25714)
.L_25714:
        /*005c*/ 	.word	0x00000000
        /*0060*/ 	.short	0x000e
        /*0062*/ 	.short	0x0060
        /*0064*/ 	.byte	0x00, 0xf0, 0x21, 0x00


	//----- nvinfo : EIATTR_KPARAM_INFO
	.align		4
.L_25715:
        /*0068*/ 	.byte	0x04, 0x17
        /*006a*/ 	.short	(.L_25717 - .L_25716)
.L_25716:
        /*006c*/ 	.word	0x00000000
        /*0070*/ 	.short	0x000d
        /*0072*/ 	.short	0x0058
        /*0074*/ 	.byte	0x00, 0xf0, 0x21, 0x00


	//----- nvinfo : EIATTR_KPARAM_INFO
	.align		4
.L_25717:
        /*0078*/ 	.byte	0x04, 0x17
        /*007a*/ 	.short	(.L_25719 - .L_25718)
.L_25718:
        /*007c*/ 	.word	0x00000000
        /*0080*/ 	.short	0x000c
        /*0082*/ 	.short	0x0050
        /*0084*/ 	.byte	0x00, 0xf0, 0x11, 0x00


	//----- nvinfo : EIATTR_KPARAM_INFO
	.align		4
.L_25719:
        /*0088*/ 	.byte	0x04, 0x17
        /*008a*/ 	.short	(.L_25721 - .L_25720)
.L_25720:
        /*008c*/ 	.word	0x00000000
        /*0090*/ 	.short	0x000b
        /*0092*/ 	.short	0x004c
        /*0094*/ 	.byte	0x00, 0xf0, 0x11, 0x00


	//----- nvinfo : EIATTR_KPARAM_INFO
	.align		4
.L_25721:
        /*0098*/ 	.byte	0x04, 0x17
        /*009a*/ 	.short	(.L_25723 - .L_25722)
.L_25722:
        /*009c*/ 	.word	0x00000000
        /*00a0*/ 	.short	0x000a
        /*00a2*/ 	.short	0x0048
        /*00a4*/ 	.byte	0x00, 0xf0, 0x11, 0x00


	//----- nvinfo : EIATTR_KPARAM_INFO
	.align		4
.L_25723:
        /*00a8*/ 	.byte	0x04, 0x17
        /*00aa*/ 	.short	(.L_25725 - .L_25724)
.L_25724:
        /*00ac*/ 	.word	0x00000000
        /*00b0*/ 	.short	0x0009
        /*00b2*/ 	.short	0x0040
        /*00b4*/ 	.byte	0x00, 0xf0, 0x21, 0x00


	//----- nvinfo : EIATTR_KPARAM_INFO
	.align		4
.L_25725:
        /*00b8*/ 	.byte	0x04, 0x17
        /*00ba*/ 	.short	(.L_25727 - .L_25726)
.L_25726:
        /*00bc*/ 	.word	0x00000000
        /*00c0*/ 	.short	0x0008
        /*00c2*/ 	.short	0x0038
        /*00c4*/ 	.byte	0x00, 0xf0, 0x11, 0x00


	//----- nvinfo : EIATTR_KPARAM_INFO
	.align		4
.L_25727:
        /*00c8*/ 	.byte	0x04, 0x17
        /*00ca*/ 	.short	(.L_25729 - .L_25728)
.L_25728:
        /*00cc*/ 	.word	0x00000000
        /*00d0*/ 	.short	0x0007
        /*00d2*/ 	.short	0x0030
        /*00d4*/ 	.byte	0x00, 0xf0, 0x21, 0x00


	//----- nvinfo : EIATTR_KPARAM_INFO
	.align		4
.L_25729:
        /*00d8*/ 	.byte	0x04, 0x17
        /*00da*/ 	.short	(.L_25731 - .L_25730)
.L_25730:
        /*00dc*/ 	.word	0x00000000
        /*00e0*/ 	.short	0x0006
        /*00e2*/ 	.short	0x0028
        /*00e4*/ 	.byte	0x00, 0xf0, 0x21, 0x00


	//----- nvinfo : EIATTR_KPARAM_INFO
	.align		4
.L_25731:
        /*00e8*/ 	.byte	0x04, 0x17
        /*00ea*/ 	.short	(.L_25733 - .L_25732)
.L_25732:
        /*00ec*/ 	.word	0x00000000
        /*00f0*/ 	.short	0x0005
        /*00f2*/ 	.short	0x0024
        /*00f4*/ 	.byte	0x00, 0xf0, 0x11, 0x00


	//----- nvinfo : EIATTR_KPARAM_INFO
	.align		4
.L_25733:
        /*00f8*/ 	.byte	0x04, 0x17
        /*00fa*/ 	.short	(.L_25735 - .L_25734)
.L_25734:
        /*00fc*/ 	.word	0x00000000
        /*0100*/ 	.short	0x0004
        /*0102*/ 	.short	0x0020
        /*0104*/ 	.byte	0x00, 0xf0, 0x11, 0x00


	//----- nvinfo : EIATTR_KPARAM_INFO
	.align		4
.L_25735:
        /*0108*/ 	.byte	0x04, 0x17
        /*010a*/ 	.short	(.L_25737 - .L_25736)
.L_25736:
        /*010c*/ 	.word	0x00000000
        /*0110*/ 	.short	0x0003
        /*0112*/ 	.short	0x0018
        /*0114*/ 	.byte	0x00, 0xf0, 0x21, 0x00


	//----- nvinfo : EIATTR_KPARAM_INFO
	.align		4
.L_25737:
        /*0118*/ 	.byte	0x04, 0x17
        /*011a*/ 	.short	(.L_25739 - .L_25738)
.L_25738:
        /*011c*/ 	.word	0x00000000
        /*0120*/ 	.short	0x0002
        /*0122*/ 	.short	0x0010
        /*0124*/ 	.byte	0x00, 0xf0, 0x21, 0x00


	//----- nvinfo : EIATTR_KPARAM_INFO
	.align		4
.L_25739:
        /*0128*/ 	.byte	0x04, 0x17
        /*012a*/ 	.short	(.L_25741 - .L_25740)
.L_25740:
        /*012c*/ 	.word	0x00000000
        /*0130*/ 	.short	0x0001
        /*0132*/ 	.short	0x0008
        /*0134*/ 	.byte	0x00, 0xf0, 0x21, 0x00


	//----- nvinfo : EIATTR_KPARAM_INFO
	.align		4
.L_25741:
        /*0138*/ 	.byte	0x04, 0x17
        /*013a*/ 	.short	(.L_25743 - .L_25742)
.L_25742:
        /*013c*/ 	.word	0x00000000
        /*0140*/ 	.short	0x0000
        /*0142*/ 	.short	0x0000
        /*0144*/ 	.byte	0x00, 0xf0, 0x21, 0x00


	//----- nvinfo : EIATTR_SPARSE_MMA_MASK
	.align		4
.L_25743:
        /*0148*/ 	.byte	0x03, 0x50
        /*014a*/ 	.short	0x0000


	//----- nvinfo : EIATTR_MAXREG_COUNT
	.align		4
        /*014c*/ 	.byte	0x03, 0x1b
        /*014e*/ 	.short	0x00ff


	//----- nvinfo : EIATTR_NUM_BARRIERS
	.align		4
        /*0150*/ 	.byte	0x02, 0x4c
        /*0152*/ 	.byte	0x01
	.zero		1


	//----- nvinfo : EIATTR_MERCURY_ISA_VERSION
	.align		4
        /*0154*/ 	.byte	0x03, 0x5f
        /*0156*/ 	.short	0x0101


	//----- nvinfo : EIATTR_COOP_GROUP_MASK_REGIDS
	.align		4
        /*0158*/ 	.byte	0x04, 0x29
        /*015a*/ 	.short	(.L_25745 - .L_25744)


	//   ....[0]....
.L_25744:
        /*015c*/ 	.word	0xffffffff


	//   ....[1]....
        /*0160*/ 	.word	0xffffffff


	//   ....[2]....
        /*0164*/ 	.word	0xffffffff


	//   ....[3]....
        /*0168*/ 	.word	0xffffffff


	//   ....[4]....
        /*016c*/ 	.word	0xffffffff


	//   ....[5]....
        /*0170*/ 	.word	0xffffffff


	//   ....[6]....
        /*0174*/ 	.word	0xffffffff


	//   ....[7]....
        /*0178*/ 	.word	0xffffffff


	//   ....[8]....
        /*017c*/ 	.word	0xffffffff


	//   ....[9]....
        /*0180*/ 	.word	0xffffffff


	//   ....[10]....
        /*0184*/ 	.word	0xffffffff


	//   ....[11]....
        /*0188*/ 	.word	0xffffffff


	//   ....[12]....
        /*018c*/ 	.word	0xffffffff


	//   ....[13]....
        /*0190*/ 	.word	0xffffffff


	//   ....[14]....
        /*0194*/ 	.word	0xffffffff


	//   ....[15]....
        /*0198*/ 	.word	0xffffffff


	//   ....[16]....
        /*019c*/ 	.word	0xffffffff


	//   ....[17]....
        /*01a0*/ 	.word	0xffffffff


	//   ....[18]....
        /*01a4*/ 	.word	0xffffffff


	//   ....[19]....
        /*01a8*/ 	.word	0xffffffff


	//   ....[20]....
        /*01ac*/ 	.word	0xffffffff


	//   ....[21]....
        /*01b0*/ 	.word	0xffffffff


	//   ....[22]....
        /*01b4*/ 	.word	0xffffffff


	//   ....[23]....
        /*01b8*/ 	.word	0xffffffff


	//   ....[24]....
        /*01bc*/ 	.word	0xffffffff


	//   ....[25]....
        /*01c0*/ 	.word	0xffffffff


	//   ....[26]....
        /*01c4*/ 	.word	0xffffffff


	//   ....[27]....
        /*01c8*/ 	.word	0xffffffff


	//   ....[28]....
        /*01cc*/ 	.word	0x0500001c


	//   ....[29]....
        /*01d0*/ 	.word	0x0500001c


	//   ....[30]....
        /*01d4*/ 	.word	0x0500001c


	//   ....[31]....
        /*01d8*/ 	.word	0x0500001c


	//   ....[32]....
        /*01dc*/ 	.word	0x0500001c


	//----- nvinfo : EIATTR_COOP_GROUP_INSTR_OFFSETS
	.align		4
.L_25745:
        /*01e0*/ 	.byte	0x04, 0x28
        /*01e2*/ 	.short	(.L_25747 - .L_25746)


	//   ....[0]....
.L_25746:
        /*01e4*/ 	.word	0x00003700


	//   ....[1]....
        /*01e8*/ 	.word	0x000038f0


	//   ....[2]....
        /*01ec*/ 	.word	0x00003910


	//   ....[3]....
        /*01f0*/ 	.word	0x00003930


	//   ....[4]....
        /*01f4*/ 	.word	0x00003950


	//   ....[5]....
        /*01f8*/ 	.word	0x00003ae0


	//   ....[6]....
        /*01fc*/ 	.word	0x00003b00


	//   ....[7]....
        /*0200*/ 	.word	0x00003b40


	//   ....[8]....
        /*0204*/ 	.word	0x00004980


	//   ....[9]....
        /*0208*/ 	.word	0x000049f0


	//   ....[10]....
        /*020c*/ 	.word	0x00004a20


	//   ....[11]....
        /*0210*/ 	.word	0x00004aa0


	//   ....[12]....
        /*0214*/ 	.word	0x00004af0


	//   ....[13]....
        /*0218*/ 	.word	0x00004b40


	//   ....[14]....
        /*021c*/ 	.word	0x00004b60


	//   ....[15]....
        /*0220*/ 	.word	0x00004b80


	//   ....[16]....
        /*0224*/ 	.word	0x00007cb0


	//   ....[17]....
        /*0228*/ 	.word	0x00007cf0


	//   ....[18]....
        /*022c*/ 	.word	0x00007d30


	//   ....[19]....
        /*0230*/ 	.word	0x00007d50


	//   ....[20]....
        /*0234*/ 	.word	0x00007d60


	//   ....[21]....
        /*0238*/ 	.word	0x00007d70


	//   ....[22]....
        /*023c*/ 	.word	0x00007d90


	//   ....[23]....
        /*0240*/ 	.word	0x00007dc0


	//   ....[24]....
        /*0244*/ 	.word	0x00007de0


	//   ....[25]....
        /*0248*/ 	.word	0x00007e10


	//   ....[26]....
        /*024c*/ 	.word	0x00007e40


	//   ....[27]....
        /*0250*/ 	.word	0x00007e80


	//   ....[28]....
        /*0254*/ 	.word	0x00008b90


	//   ....[29]....
        /*0258*/ 	.word	0x00008c40


	//   ....[30]....
        /*025c*/ 	.word	0x00008ce0


	//   ....[31]....
        /*0260*/ 	.word	0x00008d50


	//   ....[32]....
        /*0264*/ 	.word	0x00008dc0


	//----- nvinfo : EIATTR_EXIT_INSTR_OFFSETS
	.align		4
.L_25747:
        /*0268*/ 	.byte	0x04, 0x1c
        /*026a*/ 	.short	(.L_25749 - .L_25748)


	//   ....[0]....
.L_25748:
        /*026c*/ 	.word	0x000084e0


	//   ....[1]....
        /*0270*/ 	.word	0x000085e0


	//   ....[2]....
        /*0274*/ 	.word	0x00008b30


	//----- nvinfo : EIATTR_CRS_STACK_SIZE
	.align		4
.L_25749:
        /*0278*/ 	.byte	0x04, 0x1e
        /*027a*/ 	.short	(.L_25751 - .L_25750)
.L_25750:
        /*027c*/ 	.word	0x00000000


	//----- nvinfo : EIATTR_CBANK_PARAM_SIZE
	.align		4
.L_25751:
        /*0280*/ 	.byte	0x03, 0x19
        /*0282*/ 	.short	0x007c


	//----- nvinfo : EIATTR_PARAM_CBANK
	.align		4
        /*0284*/ 	.byte	0x04, 0x0a
        /*0286*/ 	.short	(.L_25753 - .L_25752)
	.align		4
.L_25752:
        /*0288*/ 	.word	index@(.nv.constant0._ZN4vllm25paged_attention_v1_kernelIttLi192ELi16ELi128ELNS_18Fp8KVCacheDataTypeE0ELb0EEEvPT_PKS2_PKT0_S8_ifPKiSA_iPKfiiiSC_SC_iiiii)
        /*028c*/ 	.short	0x0210
        /*028e*/ 	.short	0x007c


	//----- nvinfo : EIATTR_SW_WAR
	.align		4
.L_25753:
        /*0290*/ 	.byte	0x04, 0x36
        /*0292*/ 	.short	(.L_25755 - .L_25754)
.L_25754:
        /*0294*/ 	.word	0x00000008
.L_25755:


//--------------------- .nv.info._ZN4vllm25paged_attention_v1_kernelIttLi128ELi16ELi128ELNS_18Fp8KVCacheDataTypeE0ELb0EEEvPT_PKS2_PKT0_S8_ifPKiSA_iPKfiiiSC_SC_iiiii --------------------------
	.section	.nv.info._ZN4vllm25paged_attention_v1_kernelIttLi128ELi16ELi128ELNS_18Fp8KVCacheDataTypeE0ELb0EEEvPT_PKS2_PKT0_S8_ifPKiSA_iPKfiiiSC_SC_iiiii,"",@"SHT_CUDA_INFO"
	.sectionflags	@""
	.align	4


	//----- nvinfo : EIATTR_CUDA_API_VERSION
	.align		4
        /*0000*/ 	.byte	0x04, 0x37
        /*0002*/ 	.short	(.L_25757 - .L_25756)
.L_25756:
        /*0004*/ 	.word	0x00000082


	//----- nvinfo : EIATTR_KPARAM_INFO
	.align		4
.L_25757:
        /*0008*/ 	.byte	0x04, 0x17
        /*000a*/ 	.short	(.L_25759 - .L_25758)
.L_25758:
        /*000c*/ 	.word	0x00000000
        /*0010*/ 	.short	0x0013
        /*0012*/ 	.short	0x0078
        /*0014*/ 	.byte	0x00, 0xf0, 0x11, 0x00


	//----- nvinfo : EIATTR_KPARAM_INFO
	.align		4
.L_25759:
        /*0018*/ 	.byte	0x04, 0x17
        /*001a*/ 	.short	(.L_25761 - .L_25760)
.L_25760:
        /*001c*/ 	.word	0x00000000
        /*0020*/ 	.short	0x0012
        /*0022*/ 	.short	0x0074
        /*0024*/ 	.byte	0x00, 0xf0, 0x11, 0x00


	//----- nvinfo : EIATTR_KPARAM_INFO
	.align		4
.L_25761:
        /*0028*/ 	.byte	0x04, 0x17
        /*002a*/ 	.short	(.L_25763 - .L_25762)
.L_25762:
        /*002c*/ 	.word	0x00000000
        /*0030*/ 	.short	0x0011
        /*0032*/ 	.short	0x0070
        /*0034*/ 	.byte	0x00, 0xf0, 0x11, 0x00


	//----- nvinfo : EIATTR_KPARAM_INFO
	.align		4
.L_25763:
        /*0038*/ 	.byte	0x04, 0x17
        /*003a*/ 	.short	(.L_25765 - .L_25764)
.L_25764:
        /*003c*/ 	.word	0x00000000
        /*0040*/ 	.short	0x0010
        /*0042*/ 	.short	0x006c
        /*0044*/ 	.byte	0x00, 0xf0, 0x11, 0x00


	//----- nvinfo : EIATTR_KPARAM_INFO
	.align		4
.L_25765:
        /*0048*/ 	.byte	0x04, 0x17
        /*004a*/ 	.short	(.L_25767 - .L_25766)
.L_25766:
        /*004c*/ 	.word	0x00000000
        /*0050*/ 	.short	0x000f
        /*0052*/ 	.short	0x0068
        /*0054*/ 	.byte	0x00, 0xf0, 0x11, 0x00


	//----- nvinfo : EIATTR_KPARAM_INFO
	.align		4
.L_25767:
        /*0058*/ 	.byte	0x04, 0x17
        /*005a*/ 	.short	(.L_25769 - .L_25768)
.L_25768:
        /*005c*/ 	.word	0x00000000
        /*0060*/ 	.short	0x000e
        /*0062*/ 	.short	0x0060
        /*0064*/ 	.byte	0x00, 0xf0, 0x21, 0x00


	//----- nvinfo : EIATTR_KPARAM_INFO
	.align		4
.L_25769:
        /*0068*/ 	.byte	0x04, 0x17
        /*006a*/ 	.short	(.L_25771 - .L_25770)
.L_25770:
        /*006c*/ 	.word	0x00000000
        /*0070*/ 	.short	0x000d
        /*0072*/ 	.short	0x0058
        /*0074*/ 	.byte	0x00, 0xf0, 0x21, 0x00


	//----- nvinfo : EIATTR_KPARAM_INFO
	.align		4
.L_25771:
        /*0078*/ 	.byte	0x04, 0x17
        /*007a*/ 	.short	(.L_25773 - .L_25772)
.L_25772:
        /*007c*/ 	.word	0x00000000
        /*0080*/ 	.short	0x000c
        /*0082*/ 	.short	0x0050
        /*0084*/ 	.byte	0x00, 0xf0, 0x11, 0x00


	//----- nvinfo : EIATTR_KPARAM_INFO
	.align		4
.L_25773:
        /*0088*/ 	.byte	0x04, 0x17
        /*008a*/ 	.short	(.L_25775 - .L_25774)
.L_25774:
        /*008c*/ 	.word	0x00000000
        /*0090*/ 	.short	0x000b
        /*0092*/ 	.short	0x004c
        /*0094*/ 	.byte	0x00, 0xf0, 0x11, 0x00


	//----- nvinfo : EIATTR_KPARAM_INFO
	.align		4
.L_25775:
        /*0098*/ 	.byte	0x04, 0x17
        /*009a*/ 	.short	(.L_25777 - .L_25776)
.L_25776:
        /*009c*/ 	.word	0x00000000
        /*00a0*/ 	.short	0x000a
        /*00a2*/ 	.short	0x0048
        /*00a4*/ 	.byte	0x00, 0xf0, 0x11, 0x00


	//----- nvinfo : EIATTR_KPARAM_INFO
	.align		4
.L_25777:
        /*00a8*/ 	.byte	0x04, 0x17
        /*00aa*/ 	.short	(.L_25779 - .L_25778)
.L_25778:
        /*00ac*/ 	.word	0x00000000
        /*00b0*/ 	.short	0x0009
        /*00b2*/ 	.short	0x0040
        /*00b4*/ 	.byte	0x00, 0xf0, 0x21, 0x00


	//----- nvinfo : EIATTR_KPARAM_INFO
	.align		4
.L_25779:
        /*00b8*/ 	.byte	0x04, 0x17
        /*00ba*/ 	.short	(.L_25781 - .L_25780)
.L_25780:
        /*00bc*/ 	.word	0x00000000
        /*00c0*/ 	.short	0x0008
        /*00c2*/ 	.short	0x0038
        /*00c4*/ 	.byte	0x00, 0xf0, 0x11, 0x00


	//----- nvinfo : EIATTR_KPARAM_INFO
	.align		4
.L_25781:
        /*00c8*/ 	.byte	0x04, 0x17
        /*00ca*/ 	.short	(.L_25783 - .L_25782)
.L_25782:
        /*00cc*/ 	.word	0x00000000
        /*00d0*/ 	.short	0x0007
        /*00d2*/ 	.short	0x0030
        /*00d4*/ 	.byte	0x00, 0xf0, 0x21, 0x00


	//----- nvinfo : EIATTR_KPARAM_INFO
	.align		4
.L_25783:
        /*00d8*/ 	.byte	0x04, 0x17
        /*00da*/ 	.short	(.L_25785 - .L_25784)
.L_25784:
        /*00dc*/ 	.word	0x00000000
        /*00e0*/ 	.short	0x0006
        /*00e2*/ 	.short	0x0028
        /*00e4*/ 	.byte	0x00, 0xf0, 0x21, 0x00


	//----- nvinfo : EIATTR_KPARAM_INFO
	.align		4
.L_25785:
        /*00e8*/ 	.byte	0x04, 0x17
        /*00ea*/ 	.short	(.L_25787 - .L_25786)
.L_25786:
        /*00ec*/ 	.word	0x00000000
        /*00f0*/ 	.short	0x0005
        /*00f2*/ 	.short	0x0024
        /*00f4*/ 	.byte	0x00, 0xf0, 0x11, 0x00


	//----- nvinfo : EIATTR_KPARAM_INFO
	.align		4
.L_25787:
        /*00f8*/ 	.byte	0x04, 0x17
        /*00fa*/ 	.short	(.L_25789 - .L_25788)
.L_25788:
        /*00fc*/ 	.word	0x00000000
        /*0100*/ 	.short	0x0004
        /*0102*/ 	.short	0x0020
        /*0104*/ 	.byte	0x00, 0xf0, 0x11, 0x00


	//----- nvinfo : EIATTR_KPARAM_INFO
	.align		4
.L_25789:
        /*0108*/ 	.byte	0x04, 0x17
        /*010a*/ 	.short	(.L_25791 - .L_25790)
.L_25790:
        /*010c*/ 	.word	0x00000000
        /*0110*/ 	.short	0x0003
        /*0112*/ 	.short	0x0018
        /*0114*/ 	.byte	0x00, 0xf0, 0x21, 0x00


	//----- nvinfo : EIATTR_KPARAM_INFO
	.align		4
.L_25791:
        /*0118*/ 	.byte	0x04, 0x17
        /*011a*/ 	.short	(.L_25793 - .L_25792)
.L_25792:
        /*011c*/ 	.word	0x00000000
        /*0120*/ 	.short	0x0002
        /*0122*/ 	.short	0x0010
        /*0124*/ 	.byte	0x00, 0xf0, 0x21, 0x00


	//----- nvinfo : EIATTR_KPARAM_INFO
	.align		4
.L_25793:
        /*0128*/ 	.byte	0x04, 0x17
        /*012a*/ 	.short	(.L_25795 - .L_25794)
.L_25794:
        /*012c*/ 	.word	0x00000000
        /*0130*/ 	.short	0x0001
        /*0132*/ 	.short	0x0008
        /*0134*/ 	.byte	0x00, 0xf0, 0x21, 0x00


	//----- nvinfo : EIATTR_KPARAM_INFO
	.align		4
.L_25795:
        /*0138*/ 	.byte	0x04, 0x17
        /*013a*/ 	.short	(.L_25797 - .L_25796)
.L_25796:
        /*013c*/ 	.word	0x00000000
        /*0140*/ 	.short	0x0000
        /*0142*/ 	.short	0x0000
        /*0144*/ 	.byte	0x00, 0xf0, 0x21, 0x00


	//----- nvinfo : EIATTR_SPARSE_MMA_MASK
	.align		4
.L_25797:
        /*0148*/ 	.byte	0x03, 0x50
        /*014a*/ 	.short	0x0000


	//----- nvinfo : EIATTR_MAXREG_COUNT
	.align		4
        /*014c*/ 	.byte	0x03, 0x1b
        /*014e*/ 	.short	0x00ff


	//----- nvinfo : EIATTR_NUM_BARRIERS
	.align		4
        /*0150*/ 	.byte	0x02, 0x4c
        /*0152*/ 	.byte	0x01
	.zero		1


	//----- nvinfo : EIATTR_MERCURY_ISA_VERSION
	.align		4
        /*0154*/ 	.byte	0x03, 0x5f
        /*0156*/ 	.short	0x0101


	//----- nvinfo : EIATTR_COOP_GROUP_MASK_REGIDS
	.align		4
        /*0158*/ 	.byte	0x04, 0x29
        /*015a*/ 	.short	(.L_25799 - .L_25798)


	//   ....[0]....
.L_25798:
        /*015c*/ 	.word	0xffffffff


	//   ....[1]....
        /*0160*/ 	.word	0xffffffff


	//   ....[2]....
        /*0164*/ 	.word	0xffffffff


	//   ....[3]....
        /*0168*/ 	.word	0xffffffff


	//   ....[4]....
        /*016c*/ 	.word	0xffffffff


	//   ....[5]....
        /*0170*/ 	.word	0xffffffff


	//   ....[6]....
        /*0174*/ 	.word	0xffffffff


	//   ....[7]....
        /*0178*/ 	.word	0xffffffff


	//   ....[8]....
        /*017c*/ 	.word	0xffffffff


	//   ....[9]....
        /*0180*/ 	.word	0xffffffff


	//   ....[10]....
        /*0184*/ 	.word	0xffffffff


	//   ....[11]....
        /*0188*/ 	.word	0xffffffff


	//   ....[12]....
        /*018c*/ 	.word	0xffffffff


	//   ....[13]....
        /*0190*/ 	.word	0xffffffff


	//   ....[14]....
        /*0194*/ 	.word	0xffffffff


	//   ....[15]....
        /*0198*/ 	.word	0xffffffff


	//   ....[16]....
        /*019c*/ 	.word	0xffffffff


	//   ....[17]....
        /*01a0*/ 	.word	0xffffffff


	//   ....[18]....
        /*01a4*/ 	.word	0xffffffff


	//   ....[19]....
        /*01a8*/ 	.word	0xffffffff


	//   ....[20]....
        /*01ac*/ 	.word	0xffffffff


	//   ....[21]....
        /*01b0*/ 	.word	0xffffffff


	//   ....[22]....
        /*01b4*/ 	.word	0xffffffff


	//   ....[23]....
        /*01b8*/ 	.word	0xffffffff


	//   ....[24]....
        /*01bc*/ 	.word	0x05000014


	//   ....[25]....
        /*01c0*/ 	.word	0x05000014


	//   ....[26]....
        /*01c4*/ 	.word	0x05000014


	//   ....[27]....
        /*01c8*/ 	.word	0x05000014


	//   ....[28]....
        /*01cc*/ 	.word	0x05000014


	//----- nvinfo : EIATTR_COOP_GROUP_INSTR_OFFSETS
	.align		4
.L_25799:
        /*01d0*/ 	.byte	0x04, 0x28
        /*01d2*/ 	.short	(.L_25801 - .L_25800)


	//   ....[0]....
.L_25800:
        /*01d4*/ 	.word	0x00002a40


	//   ....[1]....
        /*01d8*/ 	.word	0x00002c40


	//   ....[2]....
        /*01dc*/ 	.word	0x00002c60


	//   ....[3]....
        /*01e0*/ 	.word	0x00002c80


	//   ....[4]....
        /*01e4*/ 	.word	0x00002ca0


	//   ....[5]....
        /*01e8*/ 	.word	0x00002e50


	//   ....[6]....
        /*01ec*/ 	.word	0x00002e70


	//   ....[7]....
        /*01f0*/ 	.word	0x00002e90


	//   ....[8]....
        /*01f4*/ 	.word	0x00003cd0


	//   ....[9]....
        /*01f8*/ 	.word	0x00003d50


	//   ....[10]....
        /*01fc*/ 	.word	0x00003db0


	//   ....[11]....
        /*0200*/ 	.word	0x00003e00


	//   ....[12]....
        /*0204*/ 	.word	0x00003e40


	//   ....[13]....
        /*0208*/ 	.word	0x00003e90


	//   ....[14]....
        /*020c*/ 	.word	0x00003eb0


	//   ....[15]....
        /*0210*/ 	.word	0x00003ed0


	//   ....[16]....
        /*0214*/ 	.word	0x000063c0


	//   ....[17]....
        /*0218*/ 	.word	0x00006400


	//   ....[18]....
        /*021c*/ 	.word	0x00006440


	//   ....[19]....
        /*0220*/ 	.word	0x00006480


	//   ....[20]....
        /*0224*/ 	.word	0x000064b0


	//   ....[21]....
        /*0228*/ 	.word	0x000064c0


	//   ....[22]....
        /*022c*/ 	.word	0x000064d0


	//   ....[23]....
        /*0230*/ 	.word	0x00006500


	//   ....[24]....
        /*0234*/ 	.word	0x00006e90


	//   ....[25]....
        /*0238*/ 	.word	0x00006f40


	//   ....[26]....
        /*023c*/ 	.word	0x00006fe0


	//   ....[27]....
        /*0240*/ 	.word	0x00007050


	//   ....[28]....
        /*0244*/ 	.word	0x000070c0


	//----- nvinfo : EIATTR_EXIT_INSTR_OFFSETS
	.align		4
.L_25801:
        /*0248*/ 	.byte	0x04, 0x1c
        /*024a*/ 	.short	(.L_25803 - .L_25802)


	//   ....[0]....
.L_25802:
        /*024c*/ 	.word	0x00006990


	//   ....[1]....
        /*0250*/ 	.word	0x00006aa0


	//   ....[2]....
        /*0254*/ 	.word	0x00006e30


	//----- nvinfo : EIATTR_CRS_STACK_SIZE
	.align		4
.L_25803:
        /*0258*/ 	.byte	0x04, 0x1e
        /*025a*/ 	.short	(.L_25805 - .L_25804)
.L_25804:
        /*025c*/ 	.word	0x00000000


	//----- nvinfo : EIATTR_CBANK_PARAM_SIZE
	.align		4
.L_25805:
        /*0260*/ 	.byte	0x03, 0x19
        /*0262*/ 	.short	0x007c


	//----- nvinfo : EIATTR_PARAM_CBANK
	.align		4
        /*0264*/ 	.byte	0x04, 0x0a
        /*0266*/ 	.short	(.L_25807 - .L_25806)
	.align		4
.L_25806:
        /*0268*/ 	.word	index@(.nv.constant0._ZN4vllm25paged_attention_v1_kernelIttLi128ELi16ELi128ELNS_18Fp8KVCacheDataTypeE0ELb0EEEvPT_PKS2_PKT0_S8_ifPKiSA_iPKfiiiSC_SC_iiiii)
        /*026c*/ 	.short	0x0210
        /*026e*/ 	.short	0x007c


	//----- nvinfo : EIATTR_SW_WAR
	.align		4
.L_25807:
        /*0270*/ 	.byte	0x04, 0x36
        /*0272*/ 	.short	(.L_25809 - .L_25808)
.L_25808:
        /*0274*/ 	.word	0x00000008
.L_25809:


//--------------------- .nv.info._ZN4vllm25paged_attention_v1_kernelIttLi120ELi16ELi128ELNS_18Fp8KVCacheDataTypeE0ELb0EEEvPT_PKS2_PKT0_S8_ifPKiSA_iPKfiiiSC_SC_iiiii --------------------------
	.section	.nv.info._ZN4vllm25paged_attention_v1_kernelIttLi120ELi16ELi128ELNS_18Fp8KVCacheDataTypeE0ELb0EEEvPT_PKS2_PKT0_S8_ifPKiSA_iPKfiiiSC_SC_iiiii,"",@"SHT_CUDA_INFO"
	.sectionflags	@""
	.align	4


	//----- nvinfo : EIATTR_CUDA_API_VERSION
	.align		4
        /*0000*/ 	.byte	0x04, 0x37
        /*0002*/ 	.short	(.L_25811 - .L_25810)
.L_25810:
        /*0004*/ 	.word	0x00000082


	//----- nvinfo : EIATTR_KPARAM_INFO
	.align		4
.L_25811:
        /*0008*/ 	.byte	0x04, 0x17
        /*000a*/ 	.short	(.L_25813 - .L_25812)
.L_25812:
        /*000c*/ 	.word	0x00000000
        /*0010*/ 	.short	0x0013
        /*0012*/ 	.short	0x0078
        /*0014*/ 	.byte	0x00, 0xf0, 0x11, 0x00


	//----- nvinfo : EIATTR_KPARAM_INFO
	.align		4
.L_25813:
        /*0018*/ 	.byte	0x04, 0x17
        /*001a*/ 	.short	(.L_25815 - .L_25814)
.L_25814:
        /*001c*/ 	.word	0x00000000
        /*0020*/ 	.short	0x0012
        /*0022*/ 	.short	0x0074
        /*0024*/ 	.byte	0x00, 0xf0, 0x11, 0x00


	//----- nvinfo : EIATTR_KPARAM_INFO
	.align		4
.L_25815:
        /*0028*/ 	.byte	0x04, 0x17
        /*002a*/ 	.short	(.L_25817 - .L_25816)
.L_25816:
        /*002c*/ 	.word	0x00000000
        /*0030*/ 	.short	0x0011
        /*0032*/ 	.short	0x0070
        /*0034*/ 	.byte	0x00, 0xf0, 0x11, 0x00


	//----- nvinfo : EIATTR_KPARAM_INFO
	.align		4
.L_25817:
        /*0038*/ 	.byte	0x04, 0x17
        /*003a*/ 	.short	(.L_25819 - .L_25818)
.L_25818:
        /*003c*/ 	.word	0x00000000
        /*0040*/ 	.short	0x0010
        /*0042*/ 	.short	0x006c
        /*0044*/ 	.byte	0x00, 0xf0, 0x11, 0x00


	//----- nvinfo : EIATTR_KPARAM_INFO
	.align		4
.L_25819:
        /*0048*/ 	.byte	0x04, 0x17
        /*004a*/ 	.short	(.L_25821 - .L_25820)
.L_25820:
        /*004c*/ 	.word	0x00000000
        /*0050*/ 	.short	0x000f
        /*0052*/ 	.short	0x0068
        /*0054*/ 	.byte	0x00, 0xf0, 0x11, 0x00


	//----- nvinfo : EIATTR_KPARAM_INFO
	.align		4
.L_25821:
        /*0058*/ 	.byte	0x04, 0x17
        /*005a*/ 	.short	(.L_25823 - .L_25822)
.L_25822:
        /*005c*/ 	.word	0x00000000
        /*0060*/ 	.short	0x000e
        /*0062*/ 	.short	0x0060
        /*0064*/ 	.byte	0x00, 0xf0, 0x21, 0x00


	//----- nvinfo : EIATTR_KPARAM_INFO
	.align		4
.L_25823:
        /*0068*/ 	.byte	0x04, 0x17
        /*006a*/ 	.short	(.L_25825 - .L_25824)
.L_25824:
        /*006c*/ 	.word	0x00000000
        /*0070*/ 	.short	0x000d
        /*0072*/ 	.short	0x0058
        /*0074*/ 	.byte	0x00, 0xf0, 0x21, 0x00


	//----- nvinfo : EIATTR_KPARAM_INFO
	.align		4
.L_25825:
        /*0078*/ 	.byte	0x04, 0x17
        /*007a*/ 	.short	(.L_25827 - .L_25826)
.L_25826:
        /*007c*/ 	.word	0x00000000
        /*0080*/ 	.short	0x000c
        /*0082*/ 	.short	0x0050
        /*0084*/ 	.byte	0x00, 0xf0, 0x11, 0x00


	//----- nvinfo : EIATTR_KPARAM_INFO
	.align		4
.L_25827:
        /*0088*/ 	.byte	0x04, 0x17
        /*008a*/ 	.short	(.L_25829 - .L_25828)
.L_25828:
        /*008c*/ 	.word	0x00000000
        /*0090*/ 	.short	0x000b
        /*0092*/ 	.short	0x004c
        /*0094*/ 	.byte	0x00, 0xf0, 0x11, 0x00


	//----- nvinfo : EIATTR_KPARAM_INFO
	.align		4
.L_25829:
        /*0098*/ 	.byte	0x04, 0x17
        /*009a*/ 	.short	(.L_25831 - .L_25830)
.L_25830:
        /*009c*/ 	.word	0x00000000
        /*00a0*/ 	.short	0x000a
        /*00a2*/ 	.short	0x0048
        /*00a4*/ 	.byte	0x00, 0xf0, 0x11, 0x00


	//----- nvinfo : EIATTR_KPARAM_INFO
	.align		4
.L_25831:
        /*00a8*/ 	.byte	0x04, 0x17
        /*00aa*/ 	.short	(.L_25833 - .L_25832)
.L_25832:
        /*00ac*/ 	.word	0x00000000
        /*00b0*/ 	.short	0x0009
        /*00b2*/ 	.short	0x0040
        /*00b4*/ 	.byte	0x00, 0xf0, 0x21, 0x00


	//----- nvinfo : EIATTR_KPARAM_INFO
	.align		4
.L_25833:
        /*00b8*/ 	.byte	0x04, 0x17
        /*00ba*/ 	.short	(.L_25835 - .L_25834)
.L_25834:
        /*00bc*/ 	.word	0x00000000
        /*00c0*/ 	.short	0x0008
        /*00c2*/ 	.short	0x0038
        /*00c4*/ 	.byte	0x00, 0xf0, 0x11, 0x00


	//----- nvinfo : EIATTR_KPARAM_INFO
	.align		4
.L_25835:
        /*00c8*/ 	.byte	0x04, 0x17
        /*00ca*/ 	.short	(.L_25837 - .L_25836)
.L_25836:
        /*00cc*/ 	.word	0x00000000
        /*00d0*/ 	.short	0x0007
        /*00d2*/ 	.short	0x0030
        /*00d4*/ 	.byte	0x00, 0xf0, 0x21, 0x00


	//----- nvinfo : EIATTR_KPARAM_INFO
	.align		4
.L_25837:
        /*00d8*/ 	.byte	0x04, 0x17
        /*00da*/ 	.short	(.L_25839 - .L_25838)
.L_25838:
        /*00dc*/ 	.word	0x00000000
        /*00e0*/ 	.short	0x0006
        /*00e2*/ 	.short	0x0028
        /*00e4*/ 	.byte	0x00, 0xf0, 0x21, 0x00


	//----- nvinfo : EIATTR_KPARAM_INFO
	.align		4
.L_25839:
        /*00e8*/ 	.byte	0x04, 0x17
        /*00ea*/ 	.short	(.L_25841 - .L_25840)
.L_25840:
        /*00ec*/ 	.word	0x00000000
        /*00f0*/ 	.short	0x0005
        /*00f2*/ 	.short	0x0024
        /*00f4*/ 	.byte	0x00, 0xf0, 0x11, 0x00


	//----- nvinfo : EIATTR_KPARAM_INFO
	.align		4
.L_25841:
        /*00f8*/ 	.byte	0x04, 0x17
        /*00fa*/ 	.short	(.L_25843 - .L_25842)
.L_25842:
        /*00fc*/ 	.word	0x00000000
        /*0100*/ 	.short	0x0004
        /*0102*/ 	.short	0x0020
        /*0104*/ 	.byte	0x00, 0xf0, 0x11, 0x00


	//----- nvinfo : EIATTR_KPARAM_INFO
	.align		4
.L_25843:
        /*0108*/ 	.byte	0x04, 0x17
        /*010a*/ 	.short	(.L_25845 - .L_25844)
.L_25844:
        /*010c*/ 	.word	0x00000000
        /*0110*/ 	.short	0x0003
        /*0112*/ 	.short	0x0018
        /*0114*/ 	.byte	0x00, 0xf0, 0x21, 0x00


	//----- nvinfo : EIATTR_KPARAM_INFO
	.align		4
.L_25845:
        /*0118*/ 	.byte	0x04, 0x17
        /*011a*/ 	.short	(.L_25847 - .L_25846)
.L_25846:
        /*011c*/ 	.word	0x00000000
        /*0120*/ 	.short	0x0002
        /*0122*/ 	.short	0x0010
        /*0124*/ 	.byte	0x00, 0xf0, 0x21, 0x00


	//----- nvinfo : EIATTR_KPARAM_INFO
	.align		4
.L_25847:
        /*0128*/ 	.byte	0x04, 0x17
        /*012a*/ 	.short	(.L_25849 - .L_25848)
.L_25848:
        /*012c*/ 	.word	0x00000000
        /*0130*/ 	.short	0x0001
        /*0132*/ 	.short	0x0008
        /*0134*/ 	.byte	0x00, 0xf0, 0x21, 0x00


	//----- nvinfo : EIATTR_KPARAM_INFO
	.align		4
.L_25849:
        /*0138*/ 	.byte	0x04, 0x17
        /*013a*/ 	.short	(.L_25851 - .L_25850)
.L_25850:
        /*013c*/ 	.word	0x00000000
        /*0140*/ 	.short	0x0000
        /*0142*/ 	.short	0x0000
        /*0144*/ 	.byte	0x00, 0xf0, 0x21, 0x00


	//----- nvinfo : EIATTR_SPARSE_MMA_MASK
	.align		4
.L_25851:
        /*0148*/ 	.byte	0x03, 0x50
        /*014a*/ 	.short	0x0000


	//----- nvinfo : EIATTR_MAXREG_COUNT
	.align		4
        /*014c*/ 	.byte	0x03, 0x1b
        /*014e*/ 	.short	0x00ff


	//----- nvinfo : EIATTR_NUM_BARRIERS
	.align		4
        /*0150*/ 	.byte	0x02, 0x4c
        /*0152*/ 	.byte	0x01
	.zero		1


	//----- nvinfo : EIATTR_MERCURY_ISA_VERSION
	.align		4
        /*0154*/ 	.byte	0x03, 0x5f
        /*0156*/ 	.short	0x0101


	//----- nvinfo : EIATTR_COOP_GROUP_MASK_REGIDS
	.align		4
        /*0158*/ 	.byte	0x04, 0x29
        /*015a*/ 	.short	(.L_25853 - .L_25852)


	//   ....[0]....
.L_25852:
        /*015c*/ 	.word	0xffffffff


	//   ....[1]....
        /*0160*/ 	.word	0xffffffff


	//   ....[2]....
        /*0164*/ 	.word	0xffffffff


	//   ....[3]....
        /*0168*/ 	.word	0xffffffff


	//   ....[4]....
        /*016c*/ 	.word	0xffffffff


	//   ....[5]....
        /*0170*/ 	.word	0xffffffff


	//   ....[6]....
        /*0174*/ 	.word	0xffffffff


	//   ....[7]....
        /*0178*/ 	.word	0xffffffff


	//   ....[8]....
        /*017c*/ 	.word	0xffffffff


	//   ....[9]....
        /*0180*/ 	.word	0xffffffff


	//   ....[10]....
        /*0184*/ 	.word	0xffffffff


	//   ....[11]....
        /*0188*/ 	.word	0xffffffff


	//   ....[12]....
        /*018c*/ 	.word	0xffffffff


	//   ....[13]....
        /*0190*/ 	.word	0xffffffff


	//   ....[14]....
        /*0194*/ 	.word	0xffffffff


	//   ....[15]....
        /*0198*/ 	.word	0xffffffff


	//   ....[16]....
        /*019c*/ 	.word	0xffffffff


	//   ....[17]....
        /*01a0*/ 	.word	0xffffffff


	//   ....[18]....
        /*01a4*/ 	.word	0xffffffff


	//   ....[19]....
        /*01a8*/ 	.word	0xffffffff


	//   ....[20]....
        /*01ac*/ 	.word	0xffffffff


	//   ....[21]....
        /*01b0*/ 	.word	0xffffffff


	//   ....[22]....
        /*01b4*/ 	.word	0xffffffff


	//   ....[23]....
        /*01b8*/ 	.word	0xffffffff


	//   ....[24]....
        /*01bc*/ 	.word	0x05000021


	//   ....[25]....
        /*01c0*/ 	.word	0x05000021


	//   ....[26]....
        /*01c4*/ 	.word	0x05000021


	//   ....[27]....
        /*01c8*/ 	.word	0x05000021


	//   ....[28]....
        /*01cc*/ 	.word	0x05000021


	//----- nvinfo : EIATTR_COOP_GROUP_INSTR_OFFSETS
	.align		4
.L_25853:
        /*01d0*/ 	.byte	0x04, 0x28
        /*01d2*/ 	.short	(.L_25855 - .L_25854)


	//   ....[0]....
.L_25854:
        /*01d4*/ 	.word	0x00002850


	//   ....[1]....
        /*01d8*/ 	.word	0x00002a50


	//   ....[2]....
        /*01dc*/ 	.word	0x00002a70


	//   ....[3]....
        /*01e0*/ 	.word	0x00002a90


	//   ....[4]....
        /*01e4*/ 	.word	0x00002ab0


	//   ....[5]....
        /*01e8*/ 	.word	0x00002c30


	//   ....[6]....
        /*01ec*/ 	.word	0x00002c60


	//   ....[7]....
        /*01f0*/ 	.word	0x00002ca0


	//   ....[8]....
        /*01f4*/ 	.word	0x00003ae0


	//   ....[9]....
        /*01f8*/ 	.word	0x00003b60


	//   ....[10]....
        /*01fc*/ 	.word	0x00003bb0


	//   ....[11]....
        /*0200*/ 	.word	0x00003c10


	//   ....[12]....
        /*0204*/ 	.word	0x00003c50


	//   ....[13]....
        /*0208*/ 	.word	0x00003ca0


	//   ....[14]....
        /*020c*/ 	.word	0x00003cc0


	//   ....[15]....
        /*0210*/ 	.word	0x00003ce0


	//   ....[16]....
        /*0214*/ 	.word	0x00006220


	//   ....[17]....
        /*0218*/ 	.word	0x00006260


	//   ....[18]....
        /*021c*/ 	.word	0x00006290


	//   ....[19]....
        /*0220*/ 	.word	0x000062a0


	//   ....[20]....
        /*0224*/ 	.word	0x000062b0


	//   ....[21]....
        /*0228*/ 	.word	0x000062c0


	//   ....[22]....
        /*022c*/ 	.word	0x000062d0


	//   ....[23]....
        /*0230*/ 	.word	0x00006300


	//   ....[24]....
        /*0234*/ 	.word	0x00006ec0


	//   ....[25]....
        /*0238*/ 	.word	0x00006f70


	//   ....[26]....
        /*023c*/ 	.word	0x00007010


	//   ....[27]....
        /*0240*/ 	.word	0x00007080


	//   ....[28]....
        /*0244*/ 	.word	0x000070f0


	//----- nvinfo : EIATTR_EXIT_INSTR_OFFSETS
	.align		4
.L_25855:
        /*0248*/ 	.byte	0x04, 0x1c
        /*024a*/ 	.short	(.L_25857 - .L_25856)


	//   ....[0]....
.L_25856:
        /*024c*/ 	.word	0x00006960


	//   ....[1]....
        /*0250*/ 	.word	0x00006dd0


	//   ....[2]....
        /*0254*/ 	.word	0x00006e60


	//----- nvinfo : EIATTR_CRS_STACK_SIZE
	.align		4
.L_25857:
        /*0258*/ 	.byte	0x04, 0x1e
        /*025a*/ 	.short	(.L_25859 - .L_25858)
.L_25858:
        /*025c*/ 	.word	0x00000000


	//----- nvinfo : EIATTR_CBANK_PARAM_SIZE
	.align		4
.L_25859:
        /*0260*/ 	.byte	0x03, 0x19
        /*0262*/ 	.short	0x007c


	//----- nvinfo : EIATTR_PARAM_CBANK
	.align		4
        /*0264*/ 	.byte	0x04, 0x0a
        /*0266*/ 	.short	(.L_25861 - .L_25860)
	.align		4
.L_25860:
        /*0268*/ 	.word	index@(.nv.constant0._ZN4vllm25paged_attention_v1_kernelIttLi120ELi16ELi128ELNS_18Fp8KVCacheDataTypeE0ELb0EEEvPT_PKS2_PKT0_S8_ifPKiSA_iPKfiiiSC_SC_iiiii)
        /*026c*/ 	.short	0x0210
        /*026e*/ 	.short	0x007c


	//----- nvinfo : EIATTR_SW_WAR
	.align		4
.L_25861:
        /*0270*/ 	.byte	0x04, 0x36
        /*0272*/ 	.short	(.L_25863 - .L_25862)
.L_25862:
        /*0274*/ 	.word	0x00000008
.L_25863:


//--------------------- .nv.info._ZN4vllm25paged_attention_v1_kernelIttLi112ELi16ELi128ELNS_18Fp8KVCacheDataTypeE0ELb0EEEvPT_PKS2_PKT0_S8_ifPKiSA_iPKfiiiSC_SC_iiiii --------------------------
	.section	.nv.info._ZN4vllm25paged_attention_v1_kernelIttLi112ELi16ELi128ELNS_18Fp8KVCacheDataTypeE0ELb0EEEvPT_PKS2_PKT0_S8_ifPKiSA_iPKfiiiSC_SC_iiiii,"",@"SHT_CUDA_INFO"
	.sectionflags	@""
	.align	4


	//----- nvinfo : EIATTR_CUDA_API_VERSION
	.align		4
        /*0000*/ 	.byte	0x04, 0x37
        /*0002*/ 	.short	(.L_25865 - .L_25864)
.L_25864:
        /*0004*/ 	.word	0x00000082


	//----- nvinfo : EIATTR_KPARAM_INFO
	.align		4
.L_25865:
        /*0008*/ 	.byte	0x04, 0x17
        /*000a*/ 	.short	(.L_25867 - .L_25866)
.L_25866:
        /*000c*/ 	.word	0x00000000
        /*0010*/ 	.short	0x0013
        /*0012*/ 	.short	0x0078
        /*0014*/ 	.byte	0x00, 0xf0, 0x11, 0x00


	//----- nvinfo : EIATTR_KPARAM_INFO
	.align		4
.L_25867:
        /*0018*/ 	.byte	0x04, 0x17
        /*001a*/ 	.short	(.L_25869 - .L_25868)
.L_25868:
        /*001c*/ 	.word	0x00000000
        /*0020*/ 	.short	0x0012
        /*0022*/ 	.short	0x0074
        /*0024*/ 	.byte	0x00, 0xf0, 0x11, 0x00


	//----- nvinfo : EIATTR_KPARAM_INFO
	.align		4
.L_25869:
        /*0028*/ 	.byte	0x04, 0x17
        /*002a*/ 	.short	(.L_25871 - .L_25870)
.L_25870:
        /*002c*/ 	.word	0x00000000
        /*0030*/ 	.short	0x0011
        /*0032*/ 	.short	0x0070
        /*0034*/ 	.byte	0x00, 0xf0, 0x11, 0x00


	//----- nvinfo : EIATTR_KPARAM_INFO
	.align		4
.L_25871:
        /*0038*/ 	.byte	0x04, 0x17
        /*003a*/ 	.short	(.L_25873 - .L_25872)
.L_25872:
        /*003c*/ 	.word	0x00000000
        /*0040*/ 	.short	0x0010
        /*0042*/ 	.short	0x006c
        /*0044*/ 	.byte	0x00, 0xf0, 0x11, 0x00


	//----- nvinfo : EIATTR_KPARAM_INFO
	.align		4
.L_25873:
        /*0048*/ 	.byte	0x04, 0x17
        /*004a*/ 	.short	(.L_25875 - .L_25874)
.L_25874:
        /*004c*/ 	.word	0x00000000
        /*0050*/ 	.short	0x000f
        /*0052*/ 	.short	0x0068
        /*0054*/ 	.byte	0x00, 0xf0, 0x11, 0x00


	//----- nvinfo : EIATTR_KPARAM_INFO
	.align		4
.L_25875:
        /*0058*/ 	.byte	0x04, 0x17
        /*005a*/ 	.short	(.L_25877 - .L_25876)
.L_25876:
        /*005c*/ 	.word	0x00000000
        /*0060*/ 	.short	0x000e
        /*0062*/ 	.short	0x0060
        /*0064*/ 	.byte	0x00, 0xf0, 0x21, 0x00


	//----- nvinfo : EIATTR_KPARAM_INFO
	.align		4
.L_25877:
        /*0068*/ 	.byte	0x04, 0x17
        /*006a*/ 	.short	(.L_25879 - .L_25878)
.L_25878:
        /*006c*/ 	.word	0x00000000
        /*0070*/ 	.short	0x000d
        /*0072*/ 	.short	0x0058
        /*0074*/ 	.byte	0x00, 0xf0, 0x21, 0x00


	//----- nvinfo : EIATTR_KPARAM_INFO
	.align		4
.L_25879:
        /*0078*/ 	.byte	0x04, 0x17
        /*007a*/ 	.short	(.L_25881 - .L_25880)
.L_25880:
        /*007c*/ 	.word	0x00000000
        /*0080*/ 	.short	0x000c
        /*0082*/ 	.short	0x0050
        /*0084*/ 	.byte	0x00, 0xf0, 0x11, 0x00


	//----- nvinfo : EIATTR_KPARAM_INFO
	.align		4
.L_25881:
        /*0088*/ 	.byte	0x04, 0x17
        /*008a*/ 	.short	(.L_25883 - .L_25882)
.L_25882:
        /*008c*/ 	.word	0x00000000
        /*0090*/ 	.short	0x000b
        /*0092*/ 	.short	0x004c
        /*0094*/ 	.byte	0x00, 0xf0, 0x11, 0x00


	//----- nvinfo : EIATTR_KPARAM_INFO
	.align		4
.L_25883:
        /*0098*/ 	.byte	0x04, 0x17
        /*009a*/ 	.short	(.L_25885 - .L_25884)
.L_25884:
        /*009c*/ 	.word	0x00000000
        /*00a0*/ 	.short	0x000a
        /*00a2*/ 	.short	0x0048
        /*00a4*/ 	.byte	0x00, 0xf0, 0x11, 0x00


	//----- nvinfo : EIATTR_KPARAM_INFO
	.align		4
.L_25885:
        /*00a8*/ 	.byte	0x04, 0x17
        /*00aa*/ 	.short	(.L_25887 - .L_25886)
.L_25886:
        /*00ac*/ 	.word	0x00000000
        /*00b0*/ 	.short	0x0009
        /*00b2*/ 	.short	0x0040
        /*00b4*/ 	.byte	0x00, 0xf0, 0x21, 0x00


	//----- nvinfo : EIATTR_KPARAM_INFO
	.align		4
.L_25887:
        /*00b8*/ 	.byte	0x04, 0x17
        /*00ba*/ 	.short	(.L_25889 - .L_25888)
.L_25888:
        /*00bc*/ 	.word	0x00000000
        /*00c0*/ 	.short	0x0008
        /*00c2*/ 	.short	0x0038
        /*00c4*/ 	.byte	0x00, 0xf0, 0x11, 0x00


	//----- nvinfo : EIATTR_KPARAM_INFO
	.align		4
.L_25889:
        /*00c8*/ 	.byte	0x04, 0x17
        /*00ca*/ 	.short	(.L_25891 - .L_25890)
.L_25890:
        /*00cc*/ 	.word	0x00000000
        /*00d0*/ 	.short	0x0007
        /*00d2*/ 	.short	0x0030
        /*00d4*/ 	.byte	0x00, 0xf0, 0x21, 0x00


	//----- nvinfo : EIATTR_KPARAM_INFO
	.align		4
.L_25891:
        /*00d8*/ 	.byte	0x04, 0x17
        /*00da*/ 	.short	(.L_25893 - .L_25892)
.L_25892:
        /*00dc*/ 	.word	0x00000000
        /*00e0*/ 	.short	0x0006
        /*00e2*/ 	.short	0x0028
        /*00e4*/ 	.byte	0x00, 0xf0, 0x21, 0x00


	//----- nvinfo : EIATTR_KPARAM_INFO
	.align		4
.L_25893:
        /*00e8*/ 	.byte	0x04, 0x17
        /*00ea*/ 	.short	(.L_25895 - .L_25894)
.L_25894:
        /*00ec*/ 	.word	0x00000000
        /*00f0*/ 	.short	0x0005
        /*00f2*/ 	.short	0x0024
        /*00f4*/ 	.byte	0x00, 0xf0, 0x11, 0x00


	//----- nvinfo : EIATTR_KPARAM_INFO
	.align		4
.L_25895:
        /*00f8*/ 	.byte	0x04, 0x17
        /*00fa*/ 	.short	(.L_25897 - .L_25896)
.L_25896:
        /*00fc*/ 	.word	0x00000000
        /*0100*/ 	.short	0x0004
        /*0102*/ 	.short	0x0020
        /*0104*/ 	.byte	0x00, 0xf0, 0x11, 0x00


	//----- nvinfo : EIATTR_KPARAM_INFO
	.align		4
.L_25897:
        /*0108*/ 	.byte	0x04, 0x17
        /*010a*/ 	.short	(.L_25899 - .L_25898)
.L_25898:
        /*010c*/ 	.word	0x00000000
        /*0110*/ 	.short	0x0003
        /*0112*/ 	.short	0x0018
        /*0114*/ 	.byte	0x00, 0xf0, 0x21, 0x00


	//----- nvinfo : EIATTR_KPARAM_INFO
	.align		4
.L_25899:
        /*0118*/ 	.byte	0x04, 0x17
        /*011a*/ 	.short	(.L_25901 - .L_25900)
.L_25900:
        /*011c*/ 	.word	0x00000000
        /*0120*/ 	.short	0x0002
        /*0122*/ 	.short	0x0010
        /*0124*/ 	.byte	0x00, 0xf0, 0x21, 0x00


	//----- nvinfo : EIATTR_KPARAM_INFO
	.align		4
.L_25901:
        /*0128*/ 	.byte	0x04, 0x17
        /*012a*/ 	.short	(.L_25903 - .L_25902)
.L_25902:
        /*012c*/ 	.word	0x00000000
        /*0130*/ 	.short	0x0001
        /*0132*/ 	.short	0x0008
        /*0134*/ 	.byte	0x00, 0xf0, 0x21, 0x00


	//----- nvinfo : EIATTR_KPARAM_INFO
	.align		4
.L_25903:
        /*0138*/ 	.byte	0x04, 0x17
        /*013a*/ 	.short	(.L_25905 - .L_25904)
.L_25904:
        /*013c*/ 	.word	0x00000000
        /*0140*/ 	.short	0x0000
        /*0142*/ 	.short	0x0000
        /*0144*/ 	.byte	0x00, 0xf0, 0x21, 0x00


	//----- nvinfo : EIATTR_SPARSE_MMA_MASK
	.align		4
.L_25905:
        /*0148*/ 	.byte	0x03, 0x50
        /*014a*/ 	.short	0x0000


	//----- nvinfo : EIATTR_MAXREG_COUNT
	.align		4
        /*014c*/ 	.byte	0x03, 0x1b
        /*014e*/ 	.short	0x00ff


	//----- nvinfo : EIATTR_NUM_BARRIERS
	.align		4
        /*0150*/ 	.byte	0x02, 0x4c
        /*0152*/ 	.byte	0x01
	.zero		1


	//----- nvinfo : EIATTR_MERCURY_ISA_VERSION
	.align		4
        /*0154*/ 	.byte	0x03, 0x5f
        /*0156*/ 	.short	0x0101


	//----- nvinfo : EIATTR_COOP_GROUP_MASK_REGIDS
	.align		4
        /*0158*/ 	.byte	0x04, 0x29
        /*015a*/ 	.short	(.L_25907 - .L_25906)


	//   ....[0]....
.L_25906:
        /*015c*/ 	.word	0xffffffff


	//   ....[1]....
        /*0160*/ 	.word	0xffffffff


	//   ....[2]....
        /*0164*/ 	.word	0xffffffff


	//   ....[3]....
        /*0168*/ 	.word	0xffffffff


	//   ....[4]....
        /*016c*/ 	.word	0xffffffff


	//   ....[5]....
        /*0170*/ 	.word	0xffffffff


	//   ....[6]....
        /*0174*/ 	.word	0xffffffff


	//   ....[7]....
        /*0178*/ 	.word	0xffffffff


	//   ....[8]....
        /*017c*/ 	.word	0xffffffff


	//   ....[9]....
        /*0180*/ 	.word	0xffffffff


	//   ....[10]....
        /*0184*/ 	.word	0xffffffff


	//   ....[11]....
        /*0188*/ 	.word	0xffffffff


	//   ....[12]....
        /*018c*/ 	.word	0xffffffff


	//   ....[13]....
        /*0190*/ 	.word	0xffffffff


	//   ....[14]....
        /*0194*/ 	.word	0xffffffff


	//   ....[15]....
        /*0198*/ 	.word	0xffffffff


	//   ....[16]....
        /*019c*/ 	.word	0xffffffff


	//   ....[17]....
        /*01a0*/ 	.word	0xffffffff


	//   ....[18]....
        /*01a4*/ 	.word	0xffffffff


	//   ....[19]....
        /*01a8*/ 	.word	0xffffffff


	//   ....[20]....
        /*01ac*/ 	.word	0xffffffff


	//   ....[21]....
        /*01b0*/ 	.word	0xffffffff


	//   ....[22]....
        /*01b4*/ 	.word	0xffffffff


	//   ....[23]....
        /*01b8*/ 	.word	0x05000014


	//   ....[24]....
        /*01bc*/ 	.word	0x05000014


	//   ....[25]....
        /*01c0*/ 	.word	0x05000014


	//   ....[26]....
        /*01c4*/ 	.word	0x05000014


	//   ....[27]....
        /*01c8*/ 	.word	0x05000014


	//----- nvinfo : EIATTR_COOP_GROUP_INSTR_OFFSETS
	.align		4
.L_25907:
        /*01cc*/ 	.byte	0x04, 0x28
        /*01ce*/ 	.short	(.L_25909 - .L_25908)


	//   ....[0]....
.L_25908:
        /*01d0*/ 	.word	0x00002530


	//   ....[1]....
        /*01d4*/ 	.word	0x00002730


	//   ....[2]....
        /*01d8*/ 	.word	0x00002750


	//   ....[3]....
        /*01dc*/ 	.word	0x00002770


	//   ....[4]....
        /*01e0*/ 	.word	0x00002790


	//   ....[5]....
        /*01e4*/ 	.word	0x00002900


	//   ....[6]....
        /*01e8*/ 	.word	0x00002920


	//   ....[7]....
        /*01ec*/ 	.word	0x00002960


	//   ....[8]....
        /*01f0*/ 	.word	0x000037c0


	//   ....[9]....
        /*01f4*/ 	.word	0x00003830


	//   ....[10]....
        /*01f8*/ 	.word	0x00003860


	//   ....[11]....
        /*01fc*/ 	.word	0x000038e0


	//   ....[12]....
        /*0200*/ 	.word	0x00003930


	//   ....[13]....
        /*0204*/ 	.word	0x00003980


	//   ....[14]....
        /*0208*/ 	.word	0x000039a0


	//   ....[15]....
        /*020c*/ 	.word	0x000039c0


	//   ....[16]....
        /*0210*/ 	.word	0x00005bb0


	//   ....[17]....
        /*0214*/ 	.word	0x00005bf0


	//   ....[18]....
        /*0218*/ 	.word	0x00005c30


	//   ....[19]....
        /*021c*/ 	.word	0x00005c50


	//   ....[20]....
        /*0220*/ 	.word	0x00005c60


	//   ....[21]....
        /*0224*/ 	.word	0x00005c70


	//   ....[22]....
        /*0228*/ 	.word	0x00005c80


	//   ....[23]....
        /*022c*/ 	.word	0x00006580


	//   ....[24]....
        /*0230*/ 	.word	0x00006620


	//   ....[25]....
        /*0234*/ 	.word	0x000066c0


	//   ....[26]....
        /*0238*/ 	.word	0x00006730


	//   ....[27]....
        /*023c*/ 	.word	0x000067a0


	//----- nvinfo : EIATTR_EXIT_INSTR_OFFSETS
	.align		4
.L_25909:
        /*0240*/ 	.byte	0x04, 0x1c
        /*0242*/ 	.short	(.L_25911 - .L_25910)


	//   ....[0]....
.L_25910:
        /*0244*/ 	.word	0x00006100


	//   ....[1]....
        /*0248*/ 	.word	0x00006200


	//   ....[2]....
        /*024c*/ 	.word	0x00006520


	//----- nvinfo : EIATTR_CRS_STACK_SIZE
	.align		4
.L_25911:
        /*0250*/ 	.byte	0x04, 0x1e
        /*0252*/ 	.short	(.L_25913 - .L_25912)
.L_25912:
        /*0254*/ 	.word	0x00000000


	//----- nvinfo : EIATTR_CBANK_PARAM_SIZE
	.align		4
.L_25913:
        /*0258*/ 	.byte	0x03, 0x19
        /*025a*/ 	.short	0x007c


	//----- nvinfo : EIATTR_PARAM_CBANK
	.align		4
        /*025c*/ 	.byte	0x04, 0x0a
        /*025e*/ 	.short	(.L_25915 - .L_25914)
	.align		4
.L_25914:
        /*0260*/ 	.word	index@(.nv.constant0._ZN4vllm25paged_attention_v1_kernelIttLi112ELi16ELi128ELNS_18Fp8KVCacheDataTypeE0ELb0EEEvPT_PKS2_PKT0_S8_ifPKiSA_iPKfiiiSC_SC_iiiii)
        /*0264*/ 	.short	0x0210
        /*0266*/ 	.short	0x007c


	//----- nvinfo : EIATTR_SW_WAR
	.align		4
.L_25915:
        /*0268*/ 	.byte	0x04, 0x36
        /*026a*/ 	.short	(.L_25917 - .L_25916)
.L_25916:
        /*026c*/ 	.word	0x00000008
.L_25917:


//--------------------- .nv.info._ZN4vllm25paged_attention_v1_kernelIttLi96ELi16ELi128ELNS_18Fp8KVCacheDataTypeE0ELb0EEEvPT_PKS2_PKT0_S8_ifPKiSA_iPKfiiiSC_SC_iiiii --------------------------
	.section	.nv.info._ZN4vllm25paged_attention_v1_kernelIttLi96ELi16ELi128ELNS_18Fp8KVCacheDataTypeE0ELb0EEEvPT_PKS2_PKT0_S8_ifPKiSA_iPKfiiiSC_SC_iiiii,"",@"SHT_CUDA_INFO"
	.sectionflags	@""
	.align	4


	//----- nvinfo : EIATTR_CUDA_API_VERSION
	.align		4
        /*0000*/ 	.byte	0x04, 0x37
        /*0002*/ 	.short	(.L_25919 - .L_25918)
.L_25918:
        /*0004*/ 	.word	0x00000082


	//----- nvinfo : EIATTR_KPARAM_INFO
	.align		4
.L_25919:
        /*0008*/ 	.byte	0x04, 0x17
        /*000a*/ 	.short	(.L_25921 - .L_25920)
.L_25920:
        /*000c*/ 	.word	0x00000000
        /*0010*/ 	.short	0x0013
        /*0012*/ 	.short	0x0078
        /*0014*/ 	.byte	0x00, 0xf0, 0x11, 0x00


	//----- nvinfo : EIATTR_KPARAM_INFO
	.align		4
.L_25921:
        /*0018*/ 	.byte	0x04, 0x17
        /*001a*/ 	.short	(.L_25923 - .L_25922)
.L_25922:
        /*001c*/ 	.word	0x00000000
        /*0020*/ 	.short	0x0012
        /*0022*/ 	.short	0x0074
        /*0024*/ 	.byte	0x00, 0xf0, 0x11, 0x00


	//----- nvinfo : EIATTR_KPARAM_INFO
	.align		4
.L_25923:
        /*0028*/ 	.byte	0x04, 0x17
        /*002a*/ 	.short	(.L_25925 - .L_25924)
.L_25924:
        /*002c*/ 	.word	0x00000000
        /*0030*/ 	.short	0x0011
        /*0032*/ 	.short	0x0070
        /*0034*/ 	.byte	0x00, 0xf0, 0x11, 0x00


	//----- nvinfo : EIATTR_KPARAM_INFO
	.align		4
.L_25925:
        /*0038*/ 	.byte	0x04, 0x17
        /*003a*/ 	.short	(.L_25927 - .L_25926)
.L_25926:
        /*003c*/ 	.word	0x00000000
        /*0040*/ 	.short	0x0010
        /*0042*/ 	.short	0x006c
        /*0044*/ 	.byte	0x00, 0xf0, 0x11, 0x00


	//----- nvinfo : EIATTR_KPARAM_INFO
	.align		4
.L_25927:
        /*0048*/ 	.byte	0x04, 0x17
        /*004a*/ 	.short	(.L_25929 - .L_25928)
.L_25928:
        /*004c*/ 	.word	0x00000000
        /*0050*/ 	.short	0x000f
        /*0052*/ 	.short	0x0068
        /*0054*/ 	.byte	0x00, 0xf0, 0x11, 0x00


	//----- nvinfo : EIATTR_KPARAM_INFO
	.align		4
.L_25929:
        /*0058*/ 	.byte	0x04, 0x17
        /*005a*/ 	.short	(.L_25931 - .L_25930)
.L_25930:
        /*005c*/ 	.word	0x00000000
        /*0060*/ 	.short	0x000e
        /*0062*/ 	.short	0x0060
        /*0064*/ 	.byte	0x00, 0xf0, 0x21, 0x00


	//----- nvinfo : EIATTR_KPARAM_INFO
	.align		4
.L_25931:
        /*0068*/ 	.byte	0x04, 0x17
        /*006a*/ 	.short	(.L_25933 - .L_25932)
.L_25932:
        /*006c*/ 	.word	0x00000000
        /*0070*/ 	.short	0x000d
        /*0072*/ 	.short	0x0058
        /*0074*/ 	.byte	0x00, 0xf0, 0x21, 0x00


	//----- nvinfo : EIATTR_KPARAM_INFO
	.align		4
.L_25933:
        /*0078*/ 	.byte	0x04, 0x17
        /*007a*/ 	.short	(.L_25935 - .L_25934)
.L_25934:
        /*007c*/ 	.word	0x00000000
        /*0080*/ 	.short	0x000c
        /*0082*/ 	.short	0x0050
        /*0084*/ 	.byte	0x00, 0xf0, 0x11, 0x00


	//----- nvinfo : EIATTR_KPARAM_INFO
	.align		4
.L_25935:
        /*0088*/ 	.byte	0x04, 0x17
        /*008a*/ 	.short	(.L_25937 - .L_25936)
.L_25936:
        /*008c*/ 	.word	0x00000000
        /*0090*/ 	.short	0x000b
        /*0092*/ 	.short	0x004c
        /*0094*/ 	.byte	0x00, 0xf0, 0x11, 0x00


	//----- nvinfo : EIATTR_KPARAM_INFO
	.align		4
.L_25937:
        /*0098*/ 	.byte	0x04, 0x17
        /*009a*/ 	.short	(.L_25939 - .L_25938)
.L_25938:
        /*009c*/ 	.word	0x00000000
        /*00a0*/ 	.short	0x000a
        /*00a2*/ 	.short	0x0048
        /*00a4*/ 	.byte	0x00, 0xf0, 0x11, 0x00


	//----- nvinfo : EIATTR_KPARAM_INFO
	.align		4
.L_25939:
        /*00a8*/ 	.byte	0x04, 0x17
        /*00aa*/ 	.short	(.L_25941 - .L_25940)
.L_25940:
        /*00ac*/ 	.word	0x00000000
        /*00b0*/ 	.short	0x0009
        /*00b2*/ 	.short	0x0040
        /*00b4*/ 	.byte	0x00, 0xf0, 0x21, 0x00


	//----- nvinfo : EIATTR_KPARAM_INFO
	.align		4
.L_25941:
        /*00b8*/ 	.byte	0x04, 0x17
        /*00ba*/ 	.short	(.L_25943 - .L_25942)
.L_25942:
        /*00bc*/ 	.word	0x00000000
        /*00c0*/ 	.short	0x0008
        /*00c2*/ 	.short	0x0038
        /*00c4*/ 	.byte	0x00, 0xf0, 0x11, 0x00


	//----- nvinfo : EIATTR_KPARAM_INFO
	.align		4
.L_25943:
        /*00c8*/ 	.byte	0x04, 0x17
        /*00ca*/ 	.short	(.L_25945 - .L_25944)
.L_25944:
        /*00cc*/ 	.word	0x00000000
        /*00d0*/ 	.short	0x0007
        /*00d2*/ 	.short	0x0030
        /*00d4*/ 	.byte	0x00, 0xf0, 0x21, 0x00


	//----- nvinfo : EIATTR_KPARAM_INFO
	.align		4
.L_25945:
        /*00d8*/ 	.byte	0x04, 0x17
        /*00da*/ 	.short	(.L_25947 - .L_25946)
.L_25946:
        /*00dc*/ 	.word	0x00000000
        /*00e0*/ 	.short	0x0006
        /*00e2*/ 	.short	0x0028
        /*00e4*/ 	.byte	0x00, 0xf0, 0x21, 0x00


	//----- nvinfo : EIATTR_KPARAM_INFO
	.align		4
.L_25947:
        /*00e8*/ 	.byte	0x04, 0x17
        /*00ea*/ 	.short	(.L_25949 - .L_25948)
.L_25948:
        /*00ec*/ 	.word	0x00000000
        /*00f0*/ 	.short	0x0005
        /*00f2*/ 	.short	0x0024
        /*00f4*/ 	.byte	0x00, 0xf0, 0x11, 0x00


	//----- nvinfo : EIATTR_KPARAM_INFO
	.align		4
.L_25949:
        /*00f8*/ 	.byte	0x04, 0x17
        /*00fa*/ 	.short	(.L_25951 - .L_25950)
.L_25950:
        /*00fc*/ 	.word	0x00000000
        /*0100*/ 	.short	0x0004
        /*0102*/ 	.short	0x0020
        /*0104*/ 	.byte	0x00, 0xf0, 0x11, 0x00


	//----- nvinfo : EIATTR_KPARAM_INFO
	.align		4
.L_25951:
        /*0108*/ 	.byte	0x04, 0x17
        /*010a*/ 	.short	(.L_25953 - .L_25952)
.L_25952:
        /*010c*/ 	.word	0x00000000
        /*0110*/ 	.short	0x0003
        /*0112*/ 	.short	0x0018
        /*0114*/ 	.byte	0x00, 0xf0, 0x21, 0x00


	//----- nvinfo : EIATTR_KPARAM_INFO
	.align		4
.L_25953:
        /*0118*/ 	.byte	0x04, 0x17
        /*011a*/ 	.short	(.L_25955 - .L_25954)
.L_25954:
        /*011c*/ 	.word	0x00000000
        /*0120*/ 	.short	0x0002
        /*0122*/ 	.short	0x0010
        /*0124*/ 	.byte	0x00, 0xf0, 0x21, 0x00


	//----- nvinfo : EIATTR_KPARAM_INFO
	.align		4
.L_25955:
        /*0128*/ 	.byte	0x04, 0x17
        /*012a*/ 	.short	(.L_25957 - .L_25956)
.L_25956:
        /*012c*/ 	.word	0x00000000
        /*0130*/ 	.short	0x0001
        /*0132*/ 	.short	0x0008
        /*0134*/ 	.byte	0x00, 0xf0, 0x21, 0x00


	//----- nvinfo : EIATTR_KPARAM_INFO
	.align		4
.L_25957:
        /*0138*/ 	.byte	0x04, 0x17
        /*013a*/ 	.short	(.L_25959 - .L_25958)
.L_25958:
        /*013c*/ 	.word	0x00000000
        /*0140*/ 	.short	0x0000
        /*0142*/ 	.short	0x0000
        /*0144*/ 	.byte	0x00, 0xf0, 0x21, 0x00


	//----- nvinfo : EIATTR_SPARSE_MMA_MASK
	.align		4
.L_25959:
        /*0148*/ 	.byte	0x03, 0x50
        /*014a*/ 	.short	0x0000


	//----- nvinfo : EIATTR_MAXREG_COUNT
	.align		4
        /*014c*/ 	.byte	0x03, 0x1b
        /*014e*/ 	.short	0x00ff


	//----- nvinfo : EIATTR_NUM_BARRIERS
	.align		4
        /*0150*/ 	.byte	0x02, 0x4c
        /*0152*/ 	.byte	0x01
	.zero		1


	//----- nvinfo : EIATTR_MERCURY_ISA_VERSION
	.align		4
        /*0154*/ 	.byte	0x03, 0x5f
        /*0156*/ 	.short	0x0101


	//----- nvinfo : EIATTR_COOP_GROUP_MASK_REGIDS
	.align		4
        /*0158*/ 	.byte	0x04, 0x29
        /*015a*/ 	.short	(.L_25961 - .L_25960)


	//   ....[0]....
.L_25960:
        /*015c*/ 	.word	0xffffffff


	//   ....[1]....
        /*0160*/ 	.word	0xffffffff


	//   ....[2]....
        /*0164*/ 	.word	0xffffffff


	//   ....[3]....
        /*0168*/ 	.word	0xffffffff


	//   ....[4]....
        /*016c*/ 	.word	0xffffffff


	//   ....[5]....
        /*0170*/ 	.word	0xffffffff


	//   ....[6]....
        /*0174*/ 	.word	0xffffffff


	//   ....[7]....
        /*0178*/ 	.word	0xffffffff


	//   ....[8]....
        /*017c*/ 	.word	0xffffffff


	//   ....[9]....
        /*0180*/ 	.word	0xffffffff


	//   ....[10]....
        /*0184*/ 	.word	0xffffffff


	//   ....[11]....
        /*0188*/ 	.word	0xffffffff


	//   ....[12]....
        /*018c*/ 	.word	0xffffffff


	//   ....[13]....
        /*0190*/ 	.word	0xffffffff


	//   ....[14]....
        /*0194*/ 	.word	0xffffffff


	//   ....[15]....
        /*0198*/ 	.word	0xffffffff


	//   ....[16]....
        /*019c*/ 	.word	0xffffffff


	//   ....[17]....
        /*01a0*/ 	.word	0xffffffff


	//   ....[18]....
        /*01a4*/ 	.word	0xffffffff


	//   ....[19]....
        /*01a8*/ 	.word	0xffffffff


	//   ....[20]....
        /*01ac*/ 	.word	0xffffffff


	//   ....[21]....
        /*01b0*/ 	.word	0xffffffff


	//   ....[22]....
        /*01b4*/ 	.word	0x05000011


	//   ....[23]....
        /*01b8*/ 	.word	0x05000011


	//   ....[24]....
        /*01bc*/ 	.word	0x05000011


	//   ....[25]....
        /*01c0*/ 	.word	0x05000011


	//   ....[26]....
        /*01c4*/ 	.word	0x05000011


	//----- nvinfo : EIATTR_COOP_GROUP_INSTR_OFFSETS
	.align		4
.L_25961:
        /*01c8*/ 	.byte	0x04, 0x28
        /*01ca*/ 	.short	(.L_25963 - .L_25962)


	//   ....[0]....
.L_25962:
        /*01cc*/ 	.word	0x00002310


	//   ....[1]....
        /*01d0*/ 	.word	0x00002510


	//   ....[2]....
        /*01d4*/ 	.word	0x00002530


	//   ....[3]....
        /*01d8*/ 	.word	0x00002550


	//   ....[4]....
        /*01dc*/ 	.word	0x00002570


	//   ....[5]....
        /*01e0*/ 	.word	0x000026b0


	//   ....[6]....
        /*01e4*/ 	.word	0x000026f0


	//   ....[7]....
        /*01e8*/ 	.word	0x00002760


	//   ....[8]....
        /*01ec*/ 	.word	0x000035a0


	//   ....[9]....
        /*01f0*/ 	.word	0x00003620


	//   ....[10]....
        /*01f4*/ 	.word	0x00003670


	//   ....[11]....
        /*01f8*/ 	.word	0x000036d0


	//   ....[12]....
        /*01fc*/ 	.word	0x00003710


	//   ....[13]....
        /*0200*/ 	.word	0x00003760


	//   ....[14]....
        /*0204*/ 	.word	0x00003780


	//   ....[15]....
        /*0208*/ 	.word	0x000037a0


	//   ....[16]....
        /*020c*/ 	.word	0x00005690


	//   ....[17]....
        /*0210*/ 	.word	0x000056d0


	//   ....[18]....
        /*0214*/ 	.word	0x00005710


	//   ....[19]....
        /*0218*/ 	.word	0x00005740


	//   ....[20]....
        /*021c*/ 	.word	0x00005780


	//   ....[21]....
        /*0220*/ 	.word	0x000057b0


	//   ....[22]....
        /*0224*/ 	.word	0x00005f60


	//   ....[23]....
        /*0228*/ 	.word	0x00006010


	//   ....[24]....
        /*022c*/ 	.word	0x000060b0


	//   ....[25]....
        /*0230*/ 	.word	0x00006120


	//   ....[26]....
        /*0234*/ 	.word	0x00006190


	//----- nvinfo : EIATTR_EXIT_INSTR_OFFSETS
	.align		4
.L_25963:
        /*0238*/ 	.byte	0x04, 0x1c
        /*023a*/ 	.short	(.L_25965 - .L_25964)


	//   ....[0]....
.L_25964:
        /*023c*/ 	.word	0x00005b50


	//   ....[1]....
        /*0240*/ 	.word	0x00005c50


	//   ....[2]....
        /*0244*/ 	.word	0x00005f00


	//----- nvinfo : EIATTR_CRS_STACK_SIZE
	.align		4
.L_25965:
        /*0248*/ 	.byte	0x04, 0x1e
        /*024a*/ 	.short	(.L_25967 - .L_25966)
.L_25966:
        /*024c*/ 	.word	0x00000000


	//----- nvinfo : EIATTR_CBANK_PARAM_SIZE
	.align		4
.L_25967:
        /*0250*/ 	.byte	0x03, 0x19
        /*0252*/ 	.short	0x007c


	//----- nvinfo : EIATTR_PARAM_CBANK
	.align		4
        /*0254*/ 	.byte	0x04, 0x0a
        /*0256*/ 	.short	(.L_25969 - .L_25968)
	.align		4
.L_25968:
        /*0258*/ 	.word	index@(.nv.constant0._ZN4vllm25paged_attention_v1_kernelIttLi96ELi16ELi128ELNS_18Fp8KVCacheDataTypeE0ELb0EEEvPT_PKS2_PKT0_S8_ifPKiSA_iPKfiiiSC_SC_iiiii)
        /*025c*/ 	.short	0x0210
        /*025e*/ 	.short	0x007c


	//----- nvinfo : EIATTR_SW_WAR
	.align		4
.L_25969:
        /*0260*/ 	.byte	0x04, 0x36
        /*0262*/ 	.short	(.L_25971 - .L_25970)
.L_25970:
        /*0264*/ 	.word	0x00000008
.L_25971:


//--------------------- .nv.info._ZN4vllm25paged_attention_v1_kernelIttLi80ELi16ELi128ELNS_18Fp8KVCacheDataTypeE0ELb0EEEvPT_PKS2_PKT0_S8_ifPKiSA_iPKfiiiSC_SC_iiiii --------------------------
	.section	.nv.info._ZN4vllm25paged_attention_v1_kernelIttLi80ELi16ELi128ELNS_18Fp8KVCacheDataTypeE0ELb0EEEvPT_PKS2_PKT0_S8_ifPKiSA_iPKfiiiSC_SC_iiiii,"",@"SHT_CUDA_INFO"
	.sectionflags	@""
	.align	4


	//----- nvinfo : EIATTR_CUDA_API_VERSION
	.align		4
        /*0000*/ 	.byte	0x04, 0x37
        /*0002*/ 	.short	(.L_25973 - .L_25972)
.L_25972:
        /*0004*/ 	.word	0x00000082


	//----- nvinfo : EIATTR_KPARAM_INFO
	.align		4
.L_25973:
        /*0008*/ 	.byte	0x04, 0x17
        /*000a*/ 	.short	(.L_25975 - .L_25974)
.L_25974:
        /*000c*/ 	.word	0x00000000
        /*0010*/ 	.short	0x0013
        /*0012*/ 	.short	0x0078
        /*0014*/ 	.byte	0x00, 0xf0, 0x11, 0x00


	//----- nvinfo : EIATTR_KPARAM_INFO
	.align		4
.L_25975:
        /*0018*/ 	.byte	0x04, 0x17
        /*001a*/ 	.short	(.L_25977 - .L_25976)
.L_25976:
        /*001c*/ 	.word	0x00000000
        /*0020*/ 	.short	0x0012
        /*0022*/ 	.short	0x0074
        /*0024*/ 	.byte	0x00, 0xf0, 0x11, 0x00


	//----- nvinfo : EIATTR_KPARAM_INFO
	.align		4
.L_25977:
        /*0028*/ 	.byte	0x04, 0x17
        /*002a*/ 	.short	(.L_25979 - .L_25978)
.L_25978:
        /*002c*/ 	.word	0x00000000
        /*0030*/ 	.short	0x0011
        /*0032*/ 	.short	0x0070
        /*0034*/ 	.byte	0x00, 0xf0, 0x11, 0x00


	//----- nvinfo : EIATTR_KPARAM_INFO
	.align		4
.L_25979:
        /*0038*/ 	.byte	0x04, 0x17
        /*003a*/ 	.short	(.L_25981 - .L_25980)
.L_25980:
        /*003c*/ 	.word	0x00000000
        /*0040*/ 	.short	0x0010
        /*0042*/ 	.short	0x006c
        /*0044*/ 	.byte	0x00, 0xf0, 0x11, 0x00


	//----- nvinfo : EIATTR_KPARAM_INFO
	.align		4
.L_25981:
        /*0048*/ 	.byte	0x04, 0x17
        /*004a*/ 	.short	(.L_25983 - .L_25982)
.L_25982:
        /*004c*/ 	.word	0x00000000
        /*0050*/ 	.short	0x000f
        /*0052*/ 	.short	0x0068
        /*0054*/ 	.byte	0x00, 0xf0, 0x11, 0x00


	//----- nvinfo : EIATTR_KPARAM_INFO
	.align		4
.L_25983:
        /*0058*/ 	.byte	0x04, 0x17
        /*005a*/ 	.short	(.L_25985 - .L_25984)
.L_25984:
        /*005c*/ 	.word	0x00000000
        /*0060*/ 	.short	0x000e
        /*0062*/ 	.short	0x0060
        /*0064*/ 	.byte	0x00, 0xf0, 0x21, 0x00


	//----- nvinfo : EIATTR_KPARAM_INFO
	.align		4
.L_25985:
        /*0068*/ 	.byte	0x04, 0x17
        /*006a*/ 	.short	(.L_25987 - .L_25986)
.L_25986:
        /*006c*/ 	.word	0x00000000
        /*0070*/ 	.short	0x000d
        /*0072*/ 	.short	0x0058
        /*0074*/ 	.byte	0x00, 0xf0, 0x21, 0x00


	//----- nvinfo : EIATTR_KPARAM_INFO
	.align		4
.L_25987:
        /*0078*/ 	.byte	0x04, 0x17
        /*007a*/ 	.short	(.L_25989 - .L_25988)
.L_25988:
        /*007c*/ 	.word	0x00000000
        /*0080*/ 	.short	0x000c
        /*0082*/ 	.short	0x0050
        /*0084*/ 	.byte	0x00, 0xf0, 0x11, 0x00


	//----- nvinfo : EIATTR_KPARAM_INFO
	.align		4
.L_25989:
        /*0088*/ 	.byte	0x04, 0x17
        /*008a*/ 	.short	(.L_25991 - .L_25990)
.L_25990:
        /*008c*/ 	.word	0x00000000
        /*0090*/ 	.short	0x000b
        /*0092*/ 	.short	0x004c
        /*0094*/ 	.byte	0x00, 0xf0, 0x11, 0x00


	//----- nvinfo : EIATTR_KPARAM_INFO
	.align		4
.L_25991:
        /*0098*/ 	.byte	0x04, 0x17
        /*009a*/ 	.short	(.L_25993 - .L_25992)
.L_25992:
        /*009c*/ 	.word	0x00000000
        /*00a0*/ 	.short	0x000a
        /*00a2*/ 	.short	0x0048
        /*00a4*/ 	.byte	0x00, 0xf0, 0x11, 0x00


	//----- nvinfo : EIATTR_KPARAM_INFO
	.align		4
.L_25993:
        /*00a8*/ 	.byte	0x04, 0x17
        /*00aa*/ 	.short	(.L_25995 - .L_25994)
.L_25994:
        /*00ac*/ 	.word	0x00000000
        /*00b0*/ 	.short	0x0009
        /*00b2*/ 	.short	0x0040
        /*00b4*/ 	.byte	0x00, 0xf0, 0x21, 0x00


	//----- nvinfo : EIATTR_KPARAM_INFO
	.align		4
.L_25995:
        /*00b8*/ 	.byte	0x04, 0x17
        /*00ba*/ 	.short	(.L_25997 - .L_25996)
.L_25996:
        /*00bc*/ 	.word	0x00000000
        /*00c0*/ 	.short	0x0008
        /*00c2*/ 	.short	0x0038
        /*00c4*/ 	.byte	0x00, 0xf0, 0x11, 0x00


	//----- nvinfo : EIATTR_KPARAM_INFO
	.align		4
.L_25997:
        /*00c8*/ 	.byte	0x04, 0x17
        /*00ca*/ 	.short	(.L_25999 - .L_25998)
.L_25998:
        /*00cc*/ 	.word	0x00000000
        /*00d0*/ 	.short	0x0007
        /*00d2*/ 	.short	0x0030
        /*00d4*/ 	.byte	0x00, 0xf0, 0x21, 0x00


	//----- nvinfo : EIATTR_KPARAM_INFO
	.align		4
.L_25999:
        /*00d8*/ 	.byte	0x04, 0x17
        /*00da*/ 	.short	(.L_26001 - .L_26000)
.L_26000:
        /*00dc*/ 	.word	0x00000000
        /*00e0*/ 	.short	0x0006
        /*00e2*/ 	.short	0x0028
        /*00e4*/ 	.byte	0x00, 0xf0, 0x21, 0x00


	//----- nvinfo : EIATTR_KPARAM_INFO
	.align		4
.L_26001:
        /*00e8*/ 	.byte	0x04, 0x17
        /*00ea*/ 	.short	(.L_26003 - .L_26002)
.L_26002:
        /*00ec*/ 	.word	0x00000000
        /*00f0*/ 	.short	0x0005
        /*00f2*/ 	.short	0x0024
        /*00f4*/ 	.byte	0x00, 0xf0, 0x11, 0x00


	//----- nvinfo : EIATTR_KPARAM_INFO
	.align		4
.L_26003:
        /*00f8*/ 	.byte	0x04, 0x17
        /*00fa*/ 	.short	(.L_26005 - .L_26004)
.L_26004:
        /*00fc*/ 	.word	0x00000000
        /*0100*/ 	.short	0x0004
        /*0102*/ 	.short	0x0020
        /*0104*/ 	.byte	0x00, 0xf0, 0x11, 0x00


	//----- nvinfo : EIATTR_KPARAM_INFO
	.align		4
.L_26005:
        /*0108*/ 	.byte	0x04, 0x17
        /*010a*/ 	.short	(.L_26007 - .L_26006)
.L_26006:
        /*010c*/ 	.word	0x00000000
        /*0110*/ 	.short	0x0003
        /*0112*/ 	.short	0x0018
        /*0114*/ 	.byte	0x00, 0xf0, 0x21, 0x00


	//----- nvinfo : EIATTR_KPARAM_INFO
	.align		4
.L_26007:
        /*0118*/ 	.byte	0x04, 0x17
        /*011a*/ 	.short	(.L_26009 - .L_26008)
.L_26008:
        /*011c*/ 	.word	0x00000000
        /*0120*/ 	.short	0x0002
        /*0122*/ 	.short	0x0010
        /*0124*/ 	.byte	0x00, 0xf0, 0x21, 0x00


	//----- nvinfo : EIATTR_KPARAM_INFO
	.align		4
.L_26009:
        /*0128*/ 	.byte	0x04, 0x17
        /*012a*/ 	.short	(.L_26011 - .L_26010)
.L_26010:
        /*012c*/ 	.word	0x00000000
        /*0130*/ 	.short	0x0001
        /*0132*/ 	.short	0x0008
        /*0134*/ 	.byte	0x00, 0xf0, 0x21, 0x00


	//----- nvinfo : EIATTR_KPARAM_INFO
	.align		4
.L_26011:
        /*0138*/ 	.byte	0x04, 0x17
        /*013a*/ 	.short	(.L_26013 - .L_26012)
.L_26012:
        /*013c*/ 	.word	0x00000000
        /*0140*/ 	.short	0x0000
        /*0142*/ 	.short	0x0000
        /*0144*/ 	.byte	0x00, 0xf0, 0x21, 0x00


	//----- nvinfo : EIATTR_SPARSE_MMA_MASK
	.align		4
.L_26013:
        /*0148*/ 	.byte	0x03, 0x50
        /*014a*/ 	.short	0x0000


	//----- nvinfo : EIATTR_MAXREG_COUNT
	.align		4
        /*014c*/ 	.byte	0x03, 0x1b
        /*014e*/ 	.short	0x00ff


	//----- nvinfo : EIATTR_NUM_BARRIERS
	.align		4
        /*0150*/ 	.byte	0x02, 0x4c
        /*0152*/ 	.byte	0x01
	.zero		1


	//----- nvinfo : EIATTR_MERCURY_ISA_VERSION
	.align		4
        /*0154*/ 	.byte	0x03, 0x5f
        /*0156*/ 	.short	0x0101


	//----- nvinfo : EIATTR_COOP_GROUP_MASK_REGIDS
	.align		4
        /*0158*/ 	.byte	0x04, 0x29
        /*015a*/ 	.short	(.L_26015 - .L_26014)


	//   ....[0]....
.L_26014:
        /*015c*/ 	.word	0xffffffff


	//   ....[1]....
        /*0160*/ 	.word	0xffffffff


	//   ....[2]....
        /*0164*/ 	.word	0xffffffff


	//   ....[3]....
        /*0168*/ 	.word	0xffffffff


	//   ....[4]....
        /*016c*/ 	.word	0xffffffff


	//   ....[5]....
        /*0170*/ 	.word	0xffffffff


	//   ....[6]....
        /*0174*/ 	.word	0xffffffff


	//   ....[7]....
        /*0178*/ 	.word	0xffffffff


	//   ....[8]....
        /*017c*/ 	.word	0xffffffff


	//   ....[9]....
        /*0180*/ 	.word	0xffffffff


	//   ....[10]....
        /*0184*/ 	.word	0xffffffff


	//   ....[11]....
        /*0188*/ 	.word	0xffffffff


	//   ....[12]....
        /*018c*/ 	.word	0xffffffff


	//   ....[13]....
        /*0190*/ 	.word	0xffffffff


	//   ....[14]....
        /*0194*/ 	.word	0xffffffff


	//   ....[15]....
        /*0198*/ 	.word	0xffffffff


	//   ....[16]....
        /*019c*/ 	.word	0xffffffff


	//   ....[17]....
        /*01a0*/ 	.word	0xffffffff


	//   ....[18]....
        /*01a4*/ 	.word	0xffffffff


	//   ....[19]....
        /*01a8*/ 	.word	0xffffffff


	//   ....[20]....
        /*01ac*/ 	.word	0xffffffff


	//   ....[21]....
        /*01b0*/ 	.word	0x05000011


	//   ....[22]....
        /*01b4*/ 	.word	0x05000011


	//   ....[23]....
        /*01b8*/ 	.word	0x05000011


	//   ....[24]....
        /*01bc*/ 	.word	0x05000011


	//   ....[25]....
        /*01c0*/ 	.word	0x05000011


	//----- nvinfo : EIATTR_COOP_GROUP_INSTR_OFFSETS
	.align		4
.L_26015:
        /*01c4*/ 	.byte	0x04, 0x28
        /*01c6*/ 	.short	(.L_26017 - .L_26016)


	//   ....[0]....
.L_26016:
        /*01c8*/ 	.word	0x00001eb0


	//   ....[1]....
        /*01cc*/ 	.word	0x000020b0


	//   ....[2]....
        /*01d0*/ 	.word	0x000020d0


	//   ....[3]....
        /*01d4*/ 	.word	0x000020f0


	//   ....[4]....
        /*01d8*/ 	.word	0x00002110


	//   ....[5]....
        /*01dc*/ 	.word	0x00002290


	//   ....[6]....
        /*01e0*/ 	.word	0x000022c0


	//   ....[7]....
        /*01e4*/ 	.word	0x00002300


	//   ....[8]....
        /*01e8*/ 	.word	0x00003140


	//   ....[9]....
        /*01ec*/ 	.word	0x000031c0


	//   ....[10]....
        /*01f0*/ 	.word	0x00003210


	//   ....[11]....
        /*01f4*/ 	.word	0x00003270


	//   ....[12]....
        /*01f8*/ 	.word	0x000032b0


	//   ....[13]....
        /*01fc*/ 	.word	0x00003300


	//   ....[14]....
        /*0200*/ 	.word	0x00003320


	//   ....[15]....
        /*0204*/ 	.word	0x00003340


	//   ....[16]....
        /*0208*/ 	.word	0x00004ee0


	//   ....[17]....
        /*020c*/ 	.word	0x00004f20


	//   ....[18]....
        /*0210*/ 	.word	0x00004f60


	//   ....[19]....
        /*0214*/ 	.word	0x00004fa0


	//   ....[20]....
        /*0218*/ 	.word	0x00004fd0


	//   ....[21]....
        /*021c*/ 	.word	0x000056d0


	//   ....[22]....
        /*0220*/ 	.word	0x00005780


	//   ....[23]....
        /*0224*/ 	.word	0x00005820


	//   ....[24]....
        /*0228*/ 	.word	0x00005890


	//   ....[25]....
        /*022c*/ 	.word	0x00005900


	//----- nvinfo : EIATTR_EXIT_INSTR_OFFSETS
	.align		4
.L_26017:
        /*0230*/ 	.byte	0x04, 0x1c
        /*0232*/ 	.short	(.L_26019 - .L_26018)


	//   ....[0]....
.L_26018:
        /*0234*/ 	.word	0x00005330


	//   ....[1]....
        /*0238*/ 	.word	0x00005430


	//   ....[2]....
        /*023c*/ 	.word	0x00005670


	//----- nvinfo : EIATTR_CRS_STACK_SIZE
	.align		4
.L_26019:
        /*0240*/ 	.byte	0x04, 0x1e
        /*0242*/ 	.short	(.L_26021 - .L_26020)
.L_26020:
        /*0244*/ 	.word	0x00000000


	//----- nvinfo : EIATTR_CBANK_PARAM_SIZE
	.align		4
.L_26021:
        /*0248*/ 	.byte	0x03, 0x19
        /*024a*/ 	.short	0x007c


	//----- nvinfo : EIATTR_PARAM_CBANK
	.align		4
        /*024c*/ 	.byte	0x04, 0x0a
        /*024e*/ 	.short	(.L_26023 - .L_26022)
	.align		4
.L_26022:
        /*0250*/ 	.word	index@(.nv.constant0._ZN4vllm25paged_attention_v1_kernelIttLi80ELi16ELi128ELNS_18Fp8KVCacheDataTypeE0ELb0EEEvPT_PKS2_PKT0_S8_ifPKiSA_iPKfiiiSC_SC_iiiii)
        /*0254*/ 	.short	0x0210
        /*0256*/ 	.short	0x007c


	//----- nvinfo : EIATTR_SW_WAR
	.align		4
.L_26023:
        /*0258*/ 	.byte	0x04, 0x36
        /*025a*/ 	.short	(.L_26025 - .L_26024)
.L_26024:
        /*025c*/ 	.word	0x00000008
.L_26025:


//--------------------- .nv.info._ZN4vllm25paged_attention_v1_kernelIttLi64ELi16ELi128ELNS_18Fp8KVCacheDataTypeE0ELb0EEEvPT_PKS2_PKT0_S8_ifPKiSA_iPKfiiiSC_SC_iiiii --------------------------
	.section	.nv.info._ZN4vllm25paged_attention_v1_kernelIttLi64ELi16ELi128ELNS_18Fp8KVCacheDataTypeE0ELb0EEEvPT_PKS2_PKT0_S8_ifPKiSA_iPKfiiiSC_SC_iiiii,"",@"SHT_CUDA_INFO"
	.sectionflags	@""
	.align	4


	//----- nvinfo : EIATTR_CUDA_API_VERSION
	.align		4
        /*0000*/ 	.byte	0x04, 0x37
        /*0002*/ 	.short	(.L_26027 - .L_26026)
.L_26026:
        /*0004*/ 	.word	0x00000082


	//----- nvinfo : EIATTR_KPARAM_INFO
	.align		4
.L_26027:
        /*0008*/ 	.byte	0x04, 0x17
        /*000a*/ 	.short	(.L_26029 - .L_26028)
.L_26028:
        /*000c*/ 	.word	0x00000000
        /*0010*/ 	.short	0x0013
        /*0012*/ 	.short	0x0078
        /*0014*/ 	.byte	0x00, 0xf0, 0x11, 0x00


	//----- nvinfo : EIATTR_KPARAM_INFO
	.align		4
.L_26029:
        /*0018*/ 	.byte	0x04, 0x17
        /*001a*/ 	.short	(.L_26031 - .L_26030)
.L_26030:
        /*001c*/ 	.word	0x00000000
        /*0020*/ 	.short	0x0012
        /*0022*/ 	.short	0x0074
        /*0024*/ 	.byte	0x00, 0xf0, 0x11, 0x00


	//----- nvinfo : EIATTR_KPARAM_INFO
	.align		4
.L_26031:
        /*0028*/ 	.byte	0x04, 0x17
        /*002a*/ 	.short	(.L_26033 - .L_26032)
.L_26032:
        /*002c*/ 	.word	0x00000000
        /*0030*/ 	.short	0x0011
        /*0032*/ 	.short	0x0070
        /*0034*/ 	.byte	0x00, 0xf0, 0x11, 0x00


	//----- nvinfo : EIATTR_KPARAM_INFO
	.align		4
.L_26033:
        /*0038*/ 	.byte	0x04, 0x17
        /*003a*/ 	.short	(.L_26035 - .L_26034)
.L_26034:
        /*003c*/ 	.word	0x00000000
        /*0040*/ 	.short	0x0010
        /*0042*/ 	.short	0x006c
        /*0044*/ 	.byte	0x00, 0xf0, 0x11, 0x00


	//----- nvinfo : EIATTR_KPARAM_INFO
	.align		4
.L_26035:
        /*0048*/ 	.byte	0x04, 0x17
        /*004a*/ 	.short	(.L_26037 - .L_26036)
.L_26036:
        /*004c*/ 	.word	0x00000000
        /*0050*/ 	.short	0x000f
        /*0052*/ 	.short	0x0068
        /*0054*/ 	.byte	0x00, 0xf0, 0x11, 0x00


	//----- nvinfo : EIATTR_KPARAM_INFO
	.align		4
.L_26037:
        /*0058*/ 	.byte	0x04, 0x17
        /*005a*/ 	.short	(.L_26039 - .L_26038)
.L_26038:
        /*005c*/ 	.word	0x00000000
        /*0060*/ 	.short	0x000e
        /*0062*/ 	.short	0x0060
        /*0064*/ 	.byte	0x00, 0xf0, 0x21, 0x00


	//----- nvinfo : EIATTR_KPARAM_INFO
	.align		4
.L_26039:
        /*0068*/ 	.byte	0x04, 0x17
        /*006a*/ 	.short	(.L_26041 - .L_26040)
.L_26040:
        /*006c*/ 	.word	0x00000000
        /*0070*/ 	.short	0x000d
        /*0072*/ 	.short	0x0058
        /*0074*/ 	.byte	0x00, 0xf0, 0x21, 0x00


	//----- nvinfo : EIATTR_KPARAM_INFO
	.align		4
.L_26041:
        /*0078*/ 	.byte	0x04, 0x17
        /*007a*/ 	.short	(.L_26043 - .L_26042)
.L_26042:
        /*007c*/ 	.word	0x00000000
        /*0080*/ 	.short	0x000c
        /*0082*/ 	.short	0x0050
        /*0084*/ 	.byte	0x00, 0xf0, 0x11, 0x00


	//----- nvinfo : EIATTR_KPARAM_INFO
	.align		4
.L_26043:
        /*0088*/ 	.byte	0x04, 0x17
        /*008a*/ 	.short	(.L_26045 - .L_26044)
.L_26044:
        /*008c*/ 	.word	0x00000000
        /*0090*/ 	.short	0x000b
        /*0092*/ 	.short	0x004c
        /*0094*/ 	.byte	0x00, 0xf0, 0x11, 0x00


	//----- nvinfo : EIATTR_KPARAM_INFO
	.align		4
.L_26045:
        /*0098*/ 	.byte	0x04, 0x17
        /*009a*/ 	.short	(.L_26047 - .L_26046)
.L_26046:
        /*009c*/ 	.word	0x00000000
        /*00a0*/ 	.short	0x000a
        /*00a2*/ 	.short	0x0048
        /*00a4*/ 	.byte	0x00, 0xf0, 0x11, 0x00


	//----- nvinfo : EIATTR_KPARAM_INFO
	.align		4
.L_26047:
        /*00a8*/ 	.byte	0x04, 0x17
        /*00aa*/ 	.short	(.L_26049 - .L_26048)
.L_26048:
        /*00ac*/ 	.word	0x00000000
        /*00b0*/ 	.short	0x0009
        /*00b2*/ 	.short	0x0040
        /*00b4*/ 	.byte	0x00, 0xf0, 0x21, 0x00


	//----- nvinfo : EIATTR_KPARAM_INFO
	.align		4
.L_26049:
        /*00b8*/ 	.byte	0x04, 0x17
        /*00ba*/ 	.short	(.L_26051 - .L_26050)
.L_26050:
        /*00bc*/ 	.word	0x00000000
        /*00c0*/ 	.short	0x0008
        /*00c2*/ 	.short	0x0038
        /*00c4*/ 	.byte	0x00, 0xf0, 0x11, 0x00


	//----- nvinfo : EIATTR_KPARAM_INFO
	.align		4
.L_26051:
        /*00c8*/ 	.byte	0x04, 0x17
        /*00ca*/ 	.short	(.L_26053 - .L_26052)
.L_26052:
        /*00cc*/ 	.word	0x00000000
        /*00d0*/ 	.short	0x0007
        /*00d2*/ 	.short	0x0030
        /*00d4*/ 	.byte	0x00, 0xf0, 0x21, 0x00


	//----- nvinfo : EIATTR_KPARAM_INFO
	.align		4
.L_26053:
        /*00d8*/ 	.byte	0x04, 0x17
        /*00da*/ 	.short	(.L_26055 - .L_26054)
.L_26054:
        /*00dc*/ 	.word	0x00000000
        /*00e0*/ 	.short	0x0006
        /*00e2*/ 	.short	0x0028
        /*00e4*/ 	.byte	0x00, 0xf0, 0x21, 0x00


	//----- nvinfo : EIATTR_KPARAM_INFO
	.align		4
.L_26055:
        /*00e8*/ 	.byte	0x04, 0x17
        /*00ea*/ 	.short	(.L_26057 - .L_26056)
.L_26056:
        /*00ec*/ 	.word	0x00000000
        /*00f0*/ 	.short	0x0005
        /*00f2*/ 	.short	0x0024
        /*00f4*/ 	.byte	0x00, 0xf0, 0x11, 0x00


	//----- nvinfo : EIATTR_KPARAM_INFO
	.align		4
.L_26057:
        /*00f8*/ 	.byte	0x04, 0x17
        /*00fa*/ 	.short	(.L_26059 - .L_26058)
.L_26058:
        /*00fc*/ 	.word	0x00000000
        /*0100*/ 	.short	0x0004
        /*0102*/ 	.short	0x0020
        /*0104*/ 	.byte	0x00, 0xf0, 0x11, 0x00


	//----- nvinfo : EIATTR_KPARAM_INFO
	.align		4
.L_26059:
        /*0108*/ 	.byte	0x04, 0x17
        /*010a*/ 	.short	(.L_26061 - .L_26060)
.L_26060:
        /*010c*/ 	.word	0x00000000
        /*0110*/ 	.short	0x0003
        /*0112*/ 	.short	0x0018
        /*0114*/ 	.byte	0x00, 0xf0, 0x21, 0x00


	//----- nvinfo : EIATTR_KPARAM_INFO
	.align		4
.L_26061:
        /*0118*/ 	.byte	0x04, 0x17
        /*011a*/ 	.short	(.L_26063 - .L_26062)
.L_26062:
        /*011c*/ 	.word	0x00000000
        /*0120*/ 	.short	0x0002
        /*0122*/ 	.short	0x0010
        /*0124*/ 	.byte	0x00, 0xf0, 0x21, 0x00


	//----- nvinfo : EIATTR_KPARAM_INFO
	.align		4
.L_26063:
        /*0128*/ 	.byte	0x04, 0x17
        /*012a*/ 	.short	(.L_26065 - .L_26064)
.L_26064:
        /*012c*/ 	.word	0x00000000
        /*0130*/ 	.short	0x0001
        /*0132*/ 	.short	0x0008
        /*0134*/ 	.byte	0x00, 0xf0, 0x21, 0x00


	//----- nvinfo : EIATTR_KPARAM_INFO
	.align		4
.L_26065:
        /*0138*/ 	.byte	0x04, 0x17
        /*013a*/ 	.short	(.L_26067 - .L_26066)
.L_26066:
        /*013c*/ 	.word	0x00000000
        /*0140*/ 	.short	0x0000
        /*0142*/ 	.short	0x0000
        /*0144*/ 	.byte	0x00, 0xf0, 0x21, 0x00


	//----- nvinfo : EIATTR_SPARSE_MMA_MASK
	.align		4
.L_26067:
        /*0148*/ 	.byte	0x03, 0x50
        /*014a*/ 	.short	0x0000


	//----- nvinfo : EIATTR_MAXREG_COUNT
	.align		4
        /*014c*/ 	.byte	0x03, 0x1b
        /*014e*/ 	.short	0x00ff


	//----- nvinfo : EIATTR_NUM_BARRIERS
	.align		4
        /*0150*/ 	.byte	0x02, 0x4c
        /*0152*/ 	.byte	0x01
	.zero		1


	//----- nvinfo : EIATTR_MERCURY_ISA_VERSION
	.align		4
        /*0154*/ 	.byte	0x03, 0x5f
        /*0156*/ 	.short	0x0101


	//----- nvinfo : EIATTR_COOP_GROUP_MASK_REGIDS
	.align		4
        /*0158*/ 	.byte	0x04, 0x29
        /*015a*/ 	.short	(.L_26069 - .L_26068)


	//   ....[0]....
.L_26068:
        /*015c*/ 	.word	0xffffffff


	//   ....[1]....
        /*0160*/ 	.word	0xffffffff


	//   ....[2]....
        /*0164*/ 	.word	0xffffffff


	//   ....[3]....
        /*0168*/ 	.word	0xffffffff


	//   ....[4]....
        /*016c*/ 	.word	0xffffffff


	//   ....[5]....
        /*0170*/ 	.word	0xffffffff


	//   ....[6]....
        /*0174*/ 	.word	0xffffffff


	//   ....[7]....
        /*0178*/ 	.word	0xffffffff


	//   ....[8]....
        /*017c*/ 	.word	0xffffffff


	//   ....[9]....
        /*0180*/ 	.word	0xffffffff


	//   ....[10]....
        /*0184*/ 	.word	0xffffffff


	//   ....[11]....
        /*0188*/ 	.word	0xffffffff


	//   ....[12]....
        /*018c*/ 	.word	0xffffffff


	//   ....[13]....
        /*0190*/ 	.word	0xffffffff


	//   ....[14]....
        /*0194*/ 	.word	0xffffffff


	//   ....[15]....
        /*0198*/ 	.word	0xffffffff


	//   ....[16]....
        /*019c*/ 	.word	0xffffffff


	//   ....[17]....
        /*01a0*/ 	.word	0xffffffff


	//   ....[18]....
        /*01a4*/ 	.word	0xffffffff


	//   ....[19]....
        /*01a8*/ 	.word	0xffffffff


	//   ....[20]....
        /*01ac*/ 	.word	0x0500000c


	//   ....[21]....
        /*01b0*/ 	.word	0x0500000c


	//   ....[22]....
        /*01b4*/ 	.word	0x0500000c


	//   ....[23]....
        /*01b8*/ 	.word	0x0500000c


	//   ....[24]....
        /*01bc*/ 	.word	0x0500000c


	//----- nvinfo : EIATTR_COOP_GROUP_INSTR_OFFSETS
	.align		4
.L_26069:
        /*01c0*/ 	.byte	0x04, 0x28
        /*01c2*/ 	.short	(.L_26071 - .L_26070)


	//   ....[0]....
.L_26070:
        /*01c4*/ 	.word	0x00001a90


	//   ....[1]....
        /*01c8*/ 	.word	0x00001c90


	//   ....[2]....
        /*01cc*/ 	.word	0x00001cb0


	//   ....[3]....
        /*01d0*/ 	.word	0x00001cd0


	//   ....[4]....
        /*01d4*/ 	.word	0x00001cf0


	//   ....[5]....
        /*01d8*/ 	.word	0x00001e70


	//   ....[6]....
        /*01dc*/ 	.word	0x00001ea0


	//   ....[7]....
        /*01e0*/ 	.word	0x00001ee0


	//   ....[8]....
        /*01e4*/ 	.word	0x00002d20


	//   ....[9]....
        /*01e8*/ 	.word	0x00002da0


	//   ....[10]....
        /*01ec*/ 	.word	0x00002df0


	//   ....[11]....
        /*01f0*/ 	.word	0x00002e50


	//   ....[12]....
        /*01f4*/ 	.word	0x00002e90


	//   ....[13]....
        /*01f8*/ 	.word	0x00002ee0


	//   ....[14]....
        /*01fc*/ 	.word	0x00002f00


	//   ....[15]....
        /*0200*/ 	.word	0x00002f20


	//   ....[16]....
        /*0204*/ 	.word	0x000047a0


	//   ....[17]....
        /*0208*/ 	.word	0x000047e0


	//   ....[18]....
        /*020c*/ 	.word	0x00004820


	//   ....[19]....
        /*0210*/ 	.word	0x00004890


	//   ....[20]....
        /*0214*/ 	.word	0x00004e70


	//   ....[21]....
        /*0218*/ 	.word	0x00004f20


	//   ....[22]....
        /*021c*/ 	.word	0x00004fc0


	//   ....[23]....
        /*0220*/ 	.word	0x00005030


	//   ....[24]....
        /*0224*/ 	.word	0x000050a0


	//----- nvinfo : EIATTR_EXIT_INSTR_OFFSETS
	.align		4
.L_26071:
        /*0228*/ 	.byte	0x04, 0x1c
        /*022a*/ 	.short	(.L_26073 - .L_26072)


	//   ....[0]....
.L_26072:
        /*022c*/ 	.word	0x00004b30


	//   ....[1]....
        /*0230*/ 	.word	0x00004c40


	//   ....[2]....
        /*0234*/ 	.word	0x00004e10


	//----- nvinfo : EIATTR_CRS_STACK_SIZE
	.align		4
.L_26073:
        /*0238*/ 	.byte	0x04, 0x1e
        /*023a*/ 	.short	(.L_26075 - .L_26074)
.L_26074:
        /*023c*/ 	.word	0x00000000


	//----- nvinfo : EIATTR_CBANK_PARAM_SIZE
	.align		4
.L_26075:
        /*0240*/ 	.byte	0x03, 0x19
        /*0242*/ 	.short	0x007c


	//----- nvinfo : EIATTR_PARAM_CBANK
	.align		4
        /*0244*/ 	.byte	0x04, 0x0a
        /*0246*/ 	.short	(.L_26077 - .L_26076)
	.align		4
.L_26076:
        /*0248*/ 	.word	index@(.nv.constant0._ZN4vllm25paged_attention_v1_kernelIttLi64ELi16ELi128ELNS_18Fp8KVCacheDataTypeE0ELb0EEEvPT_PKS2_PKT0_S8_ifPKiSA_iPKfiiiSC_SC_iiiii)
        /*024c*/ 	.short	0x0210
        /*024e*/ 	.short	0x007c


	//----- nvinfo : EIATTR_SW_WAR
	.align		4
.L_26077:
        /*0250*/ 	.byte	0x04, 0x36
        /*0252*/ 	.short	(.L_26079 - .L_26078)
.L_26078:
        /*0254*/ 	.word	0x00000008
.L_26079:


//--------------------- .nv.info._ZN4vllm25paged_attention_v1_kernelIttLi32ELi16ELi128ELNS_18Fp8KVCacheDataTypeE0ELb0EEEvPT_PKS2_PKT0_S8_ifPKiSA_iPKfiiiSC_SC_iiiii --------------------------
	.section	.nv.info._ZN4vllm25paged_attention_v1_kernelIttLi32ELi16ELi128ELNS_18Fp8KVCacheDataTypeE0ELb0EEEvPT_PKS2_PKT0_S8_ifPKiSA_iPKfiiiSC_SC_iiiii,"",@"SHT_CUDA_INFO"
	.sectionflags	@""
	.align	4


	//----- nvinfo : EIATTR_CUDA_API_VERSION
	.align		4
        /*0000*/ 	.byte	0x04, 0x37
        /*0002*/ 	.short	(.L_26081 - .L_26080)
.L_26080:
        /*0004*/ 	.word	0x00000082


	//----- nvinfo : EIATTR_KPARAM_INFO
	.align		4
.L_26081:
        /*0008*/ 	.byte	0x04, 0x17
        /*000a*/ 	.short	(.L_26083 - .L_26082)
.L_26082:
        /*000c*/ 	.word	0x00000000
        /*0010*/ 	.short	0x0013
        /*0012*/ 	.short	0x0078
        /*0014*/ 	.byte	0x00, 0xf0, 0x11, 0x00


	//----- nvinfo : EIATTR_KPARAM_INFO
	.align		4
.L_26083:
        /*0018*/ 	.byte	0x04, 0x17
        /*001a*/ 	.short	(.L_26085 - .L_26084)
.L_26084:
        /*001c*/ 	.word	0x00000000
        /*0020*/ 	.short	0x0012
        /*0022*/ 	.short	0x0074
        /*0024*/ 	.byte	0x00, 0xf0, 0x11, 0x00


	//----- nvinfo : EIATTR_KPARAM_INFO
	.align		4
.L_26085:
        /*0028*/ 	.byte	0x04, 0x17
        /*002a*/ 	.short	(.L_26087 - .L_26086)
.L_26086:
        /*002c*/ 	.word	0x00000000
        /*0030*/ 	.short	0x0011
        /*0032*/ 	.short	0x0070
        /*0034*/ 	.byte	0x00, 0xf0, 0x11, 0x00


	//----- nvinfo : EIATTR_KPARAM_INFO
	.align		4
.L_26087:
        /*0038*/ 	.byte	0x04, 0x17
        /*003a*/ 	.short	(.L_26089 - .L_26088)
.L_26088:
        /*003c*/ 	.word	0x00000000
        /*0040*/ 	.short	0x0010
        /*0042*/ 	.short	0x006c
        /*0044*/ 	.byte	0x00, 0xf0, 0x11, 0x00


	//----- nvinfo : EIATTR_KPARAM_INFO
	.align		4
.L_26089:
        /*0048*/ 	.byte	0x04, 0x17
        /*004a*/ 	.short	(.L_26091 - .L_26090)
.L_26090:
        /*004c*/ 	.word	0x00000000
        /*0050*/ 	.short	0x000f
        /*0052*/ 	.short	0x0068
        /*0054*/ 	.byte	0x00, 0xf0, 0x11, 0x00


	//----- nvinfo : EIATTR_KPARAM_INFO
	.align		4
.L_26091:
        /*0058*/ 	.byte	0x04, 0x17
        /*005a*/ 	.short	(.L_26093 - .L_26092)
.L_26092:
        /*005c*/ 	.word	0x00000000
        /*0060*/ 	.short	0x000e
        /*0062*/ 	.short	0x0060
        /*0064*/ 	.byte	0x00, 0xf0, 0x21, 0x00


	//----- nvinfo : EIATTR_KPARAM_INFO
	.align		4
.L_26093:
        /*0068*/ 	.byte	0x04, 0x17
        /*006a*/ 	.short	(.L_26095 - .L_26094)
.L_26094:
        /*006c*/ 	.word	0x00000000
        /*0070*/ 	.short	0x000d
        /*0072*/ 	.short	0x0058
        /*0074*/ 	.byte	0x00, 0xf0, 0x21, 0x00


	//----- nvinfo : EIATTR_KPARAM_INFO
	.align		4
.L_26095:
        /*0078*/ 	.byte	0x04, 0x17
        /*007a*/ 	.short	(.L_26097 - .L_26096)
.L_26096:
        /*007c*/ 	.word	0x00000000
        /*0080*/ 	.short	0x000c
        /*0082*/ 	.short	0x0050
        /*0084*/ 	.byte	0x00, 0xf0, 0x11, 0x00


	//----- nvinfo : EIATTR_KPARAM_INFO
	.align		4
.L_26097:
        /*0088*/ 	.byte	0x04, 0x17
        /*008a*/ 	.short	(.L_26099 - .L_26098)
.L_26098:
        /*008c*/ 	.word	0x00000000
        /*0090*/ 	.short	0x000b
        /*0092*/ 	.short	0x004c
        /*0094*/ 	.byte	0x00, 0xf0, 0x11, 0x00


	//----- nvinfo : EIATTR_KPARAM_INFO
	.align		4
.L_26099:
        /*0098*/ 	.byte	0x04, 0x17
        /*009a*/ 	.short	(.L_26101 - .L_26100)
.L_26100:
        /*009c*/ 	.word	0x00000000
        /*00a0*/ 	.short	0x000a
        /*00a2*/ 	.short	0x0048
        /*00a4*/ 	.byte	0x00, 0xf0, 0x11, 0x00


	//----- nvinfo : EIATTR_KPARAM_INFO
	.align		4
.L_26101:
        /*00a8*/ 	.byte	0x04, 0x17
        /*00aa*/ 	.short	(.L_26103 - .L_26102)
.L_26102:
        /*00ac*/ 	.word	0x00000000
        /*00b0*/ 	.short	0x0009
        /*00b2*/ 	.short	0x0040
        /*00b4*/ 	.byte	0x00, 0xf0, 0x21, 0x00


	//----- nvinfo : EIATTR_KPARAM_INFO
	.align		4
.L_26103:
        /*00b8*/ 	.byte	0x04, 0x17
        /*00ba*/ 	.short	(.L_26105 - .L_26104)
.L_26104:
        /*00bc*/ 	.word	0x00000000
        /*00c0*/ 	.short	0x0008
        /*00c2*/ 	.short	0x0038
        /*00c4*/ 	.byte	0x00, 0xf0, 0x11, 0x00


	//----- nvinfo : EIATTR_KPARAM_INFO
	.align		4
.L_26105:
        /*00c8*/ 	.byte	0x04, 0x17
        /*00ca*/ 	.short	(.L_26107 - .L_26106)
.L_26106:
        /*00cc*/ 	.word	0x00000000
        /*00d0*/ 	.short	0x0007
        /*00d2*/ 	.short	0x0030
        /*00d4*/ 	.byte	0x00, 0xf0, 0x21, 0x00


	//----- nvinfo : EIATTR_KPARAM_INFO
	.align		4
.L_26107:
        /*00d8*/ 	.byte	0x04, 0x17
        /*00da*/ 	.short	(.L_26109 - .L_26108)
.L_26108:
        /*00dc*/ 	.word	0x00000000
        /*00e0*/ 	.short	0x0006
        /*00e2*/ 	.short	0x0028
        /*00e4*/ 	.byte	0x00, 0xf0, 0x21, 0x00


	//----- nvinfo : EIATTR_KPARAM_INFO
	.align		4
.L_26109:
        /*00e8*/ 	.byte	0x04, 0x17
        /*00ea*/ 	.short	(.L_26111 - .L_26110)
.L_26110:
        /*00ec*/ 	.word	0x00000000
        /*00f0*/ 	.short	0x0005
        /*00f2*/ 	.short	0x0024
        /*00f4*/ 	.byte	0x00, 0xf0, 0x11, 0x00


	//----- nvinfo : EIATTR_KPARAM_INFO
	.align		4
.L_26111:
        /*00f8*/ 	.byte	0x04, 0x17
        /*00fa*/ 	.short	(.L_26113 - .L_26112)
.L_26112:
        /*00fc*/ 	.word	0x00000000
        /*0100*/ 	.short	0x0004
        /*0102*/ 	.short	0x0020
        /*0104*/ 	.byte	0x00, 0xf0, 0x11, 0x00


	//----- nvinfo : EIATTR_KPARAM_INFO
	.align		4
.L_26113:
        /*0108*/ 	.byte	0x04, 0x17
        /*010a*/ 	.short	(.L_26115 - .L_26114)
.L_26114:
        /*010c*/ 	.word	0x00000000
        /*0110*/ 	.short	0x0003
        /*0112*/ 	.short	0x0018
        /*0114*/ 	.byte	0x00, 0xf0, 0x21, 0x00


	//----- nvinfo : EIATTR_KPARAM_INFO
	.align		4
.L_26115:
        /*0118*/ 	.byte	0x04, 0x17
        /*011a*/ 	.short	(.L_26117 - .L_26116)
.L_26116:
        /*011c*/ 	.word	0x00000000
        /*0120*/ 	.short	0x0002
        /*0122*/ 	.short	0x0010
        /*0124*/ 	.byte	0x00, 0xf0, 0x21, 0x00


	//----- nvinfo : EIATTR_KPARAM_INFO
	.align		4
.L_26117:
        /*0128*/ 	.byte	0x04, 0x17
        /*012a*/ 	.short	(.L_26119 - .L_26118)
.L_26118:
        /*012c*/ 	.word	0x00000000
        /*0130*/ 	.short	0x0001
        /*0132*/ 	.short	0x0008
        /*0134*/ 	.byte	0x00, 0xf0, 0x21, 0x00


	//----- nvinfo : EIATTR_KPARAM_INFO
	.align		4
.L_26119:
        /*0138*/ 	.byte	0x04, 0x17
        /*013a*/ 	.short	(.L_26121 - .L_26120)
.L_26120:
        /*013c*/ 	.word	0x00000000
        /*0140*/ 	.short	0x0000
        /*0142*/ 	.short	0x0000
        /*0144*/ 	.byte	0x00, 0xf0, 0x21, 0x00


	//----- nvinfo : EIATTR_SPARSE_MMA_MASK
	.align		4
.L_26121:
        /*0148*/ 	.byte	0x03, 0x50
        /*014a*/ 	.short	0x0000


	//----- nvinfo : EIATTR_MAXREG_COUNT
	.align		4
        /*014c*/ 	.byte	0x03, 0x1b
        /*014e*/ 	.short	0x00ff


	//----- nvinfo : EIATTR_NUM_BARRIERS
	.align		4
        /*0150*/ 	.byte	0x02, 0x4c
        /*0152*/ 	.byte	0x01
	.zero		1


	//----- nvinfo : EIATTR_MERCURY_ISA_VERSION
	.align		4
        /*0154*/ 	.byte	0x03, 0x5f
        /*0156*/ 	.short	0x0101


	//----- nvinfo : EIATTR_COOP_GROUP_MASK_REGIDS
	.align		4
        /*0158*/ 	.byte	0x04, 0x29
        /*015a*/ 	.short	(.L_26123 - .L_26122)


	//   ....[0]....
.L_26122:
        /*015c*/ 	.word	0xffffffff


	//   ....[1]....
        /*0160*/ 	.word	0xffffffff


	//   ....[2]....
        /*0164*/ 	.word	0xffffffff


	//   ....[3]....
        /*0168*/ 	.word	0xffffffff


	//   ....[4]....
        /*016c*/ 	.word	0xffffffff


	//   ....[5]....
        /*0170*/ 	.word	0xffffffff


	//   ....[6]....
        /*0174*/ 	.word	0xffffffff


	//   ....[7]....
        /*0178*/ 	.word	0xffffffff


	//   ....[8]....
        /*017c*/ 	.word	0xffffffff


	//   ....[9]....
        /*0180*/ 	.word	0xffffffff


	//   ....[10]....
        /*0184*/ 	.word	0xffffffff


	//   ....[11]....
        /*0188*/ 	.word	0xffffffff


	//   ....[12]....
        /*018c*/ 	.word	0xffffffff


	//   ....[13]....
        /*0190*/ 	.word	0xffffffff


	//   ....[14]....
        /*0194*/ 	.word	0xffffffff


	//   ....[15]....
        /*0198*/ 	.word	0xffffffff


	//   ....[16]....
        /*019c*/ 	.word	0xffffffff


	//   ....[17]....
        /*01a0*/ 	.word	0xffffffff


	//   ....[18]....
        /*01a4*/ 	.word	0x05000009


	//   ....[19]....
        /*01a8*/ 	.word	0x05000009


	//   ....[20]....
        /*01ac*/ 	.word	0x05000009


	//   ....[21]....
        /*01b0*/ 	.word	0x05000009


	//   ....[22]....
        /*01b4*/ 	.word	0x05000009


	//----- nvinfo : EIATTR_COOP_GROUP_INSTR_OFFSETS
	.align		4
.L_26123:
        /*01b8*/ 	.byte	0x04, 0x28
        /*01ba*/ 	.short	(.L_26125 - .L_26124)


	//   ....[0]....
.L_26124:
        /*01bc*/ 	.word	0x00001400


	//   ....[1]....
        /*01c0*/ 	.word	0x00001600


	//   ....[2]....
        /*01c4*/ 	.word	0x00001620


	//   ....[3]....
        /*01c8*/ 	.word	0x00001640


	//   ....[4]....
        /*01cc*/ 	.word	0x00001660


	//   ....[5]....
        /*01d0*/ 	.word	0x00001820


	//   ....[6]....
        /*01d4*/ 	.word	0x00001840


	//   ....[7]....
        /*01d8*/ 	.word	0x00001860


	//   ....[8]....
        /*01dc*/ 	.word	0x000026b0


	//   ....[9]....
        /*01e0*/ 	.word	0x00002730


	//   ....[10]....
        /*01e4*/ 	.word	0x00002790


	//   ....[11]....
        /*01e8*/ 	.word	0x000027e0


	//   ....[12]....
        /*01ec*/ 	.word	0x00002820


	//   ....[13]....
        /*01f0*/ 	.word	0x00002870


	//   ....[14]....
        /*01f4*/ 	.word	0x00002890


	//   ....[15]....
        /*01f8*/ 	.word	0x000028b0


	//   ....[16]....
        /*01fc*/ 	.word	0x00003b40


	//   ....[17]....
        /*0200*/ 	.word	0x00003b80


	//   ....[18]....
        /*0204*/ 	.word	0x00004040


	//   ....[19]....
        /*0208*/ 	.word	0x000040f0


	//   ....[20]....
        /*020c*/ 	.word	0x00004190


	//   ....[21]....
        /*0210*/ 	.word	0x00004200


	//   ....[22]....
        /*0214*/ 	.word	0x00004270


	//----- nvinfo : EIATTR_EXIT_INSTR_OFFSETS
	.align		4
.L_26125:
        /*0218*/ 	.byte	0x04, 0x1c
        /*021a*/ 	.short	(.L_26127 - .L_26126)


	//   ....[0]....
.L_26126:
        /*021c*/ 	.word	0x00003e00


	//   ....[1]....
        /*0220*/ 	.word	0x00003ee0


	//   ....[2]....
        /*0224*/ 	.word	0x00003fd0


	//----- nvinfo : EIATTR_CRS_STACK_SIZE
	.align		4
.L_26127:
        /*0228*/ 	.byte	0x04, 0x1e
        /*022a*/ 	.short	(.L_26129 - .L_26128)
.L_26128:
        /*022c*/ 	.word	0x00000000


	//----- nvinfo : EIATTR_CBANK_PARAM_SIZE
	.align		4
.L_26129:
        /*0230*/ 	.byte	0x03, 0x19
        /*0232*/ 	.short	0x007c


	//----- nvinfo : EIATTR_PARAM_CBANK
	.align		4
        /*0234*/ 	.byte	0x04, 0x0a
        /*0236*/ 	.short	(.L_26131 - .L_26130)
	.align		4
.L_26130:
        /*0238*/ 	.word	index@(.nv.constant0._ZN4vllm25paged_attention_v1_kernelIttLi32ELi16ELi128ELNS_18Fp8KVCacheDataTypeE0ELb0EEEvPT_PKS2_PKT0_S8_ifPKiSA_iPKfiiiSC_SC_iiiii)
        /*023c*/ 	.short	0x0210
        /*023e*/ 	.short	0x007c


	//----- nvinfo : EIATTR_SW_WAR
	.align		4
.L_26131:
        /*0240*/ 	.byte	0x04, 0x36
        /*0242*/ 	.short	(.L_26133 - .L_26132)
.L_26132:
        /*0244*/ 	.word	0x00000008
.L_26133:


//--------------------- .nv.info._ZN4vllm25paged_attention_v1_kernelIttLi256ELi16ELi128ELNS_18Fp8KVCacheDataTypeE0ELb1EEEvPT_PKS2_PKT0_S8_ifPKiSA_iPKfiiiSC_SC_iiiii --------------------------
	.section	.nv.info._ZN4vllm25paged_attention_v1_kernelIttLi256ELi16ELi128ELNS_18Fp8KVCacheDataTypeE0ELb1EEEvPT_PKS2_PKT0_S8_ifPKiSA_iPKfiiiSC_SC_iiiii,"",@"SHT_CUDA_INFO"
	.sectionflags	@""
	.align	4


	//----- nvinfo : EIATTR_CUDA_API_VERSION
	.align		4
        /*0000*/ 	.byte	0x04, 0x37
        /*0002*/ 	.short	(.L_26135 - .L_26134)
.L_26134:
        /*0004*/ 	.word	0x00000082


	//----- nvinfo : EIATTR_KPARAM_INFO
	.align		4
.L_26135:
        /*0008*/ 	.byte	0x04, 0x17
        /*000a*/ 	.short	(.L_26137 - .L_26136)
.L_26136:
        /*000c*/ 	.word	0x00000000
        /*0010*/ 	.short	0x0013
        /*0012*/ 	.short	0x0078
        /*0014*/ 	.byte	0x00, 0xf0, 0x11, 0x00


	//----- nvinfo : EIATTR_KPARAM_INFO
	.align		4
.L_26137:
        /*0018*/ 	.byte	0x04, 0x17
        /*001a*/ 	.short	(.L_26139 - .L_26138)
.L_26138:
        /*001c*/ 	.word	0x00000000
        /*0020*/ 	.short	0x0012
        /*0022*/ 	.short	0x0074
        /*0024*/ 	.byte	0x00, 0xf0, 0x11, 0x00


	//----- nvinfo : EIATTR_KPARAM_INFO
	.align		4
.L_26139:
        /*0028*/ 	.byte	0x04, 0x17
        /*002a*/ 	.short	(.L_26141 - .L_26140)
.L_26140:
        /*002c*/ 	.word	0x00000000
        /*0030*/ 	.short	0x0011
        /*0032*/ 	.short	0x0070
        /*0034*/ 	.byte	0x00, 0xf0, 0x11, 0x00


	//----- nvinfo : EIATTR_KPARAM_INFO
	.align		4
.L_26141:
        /*0038*/ 	.byte	0x04, 0x17
        /*003a*/ 	.short	(.L_26143 - .L_26142)
.L_26142:
        /*003c*/ 	.word	0x00000000
        /*0040*/ 	.short	0x0010
        /*0042*/ 	.short	0x006c
        /*0044*/ 	.byte	0x00, 0xf0, 0x11, 0x00


	//----- nvinfo : EIATTR_KPARAM_INFO
	.align		4
.L_26143:
        /*0048*/ 	.byte	0x04, 0x17
        /*004a*/ 	.short	(.L_26145 - .L_26144)
.L_26144:
        /*004c*/ 	.word	0x00000000
        /*0050*/ 	.short	0x000f
        /*0052*/ 	.short	0x0068
        /*0054*/ 	.byte	0x00, 0xf0, 0x11, 0x00


	//----- nvinfo : EIATTR_KPARAM_INFO
	.align		4
.L_26145:
        /*0058*/ 	.byte	0x04, 0x17
        /*005a*/ 	.short	(.L_26147 - .L_26146)
.L_26146:
        /*005c*/ 	.word	0x00000000
        /*0060*/ 	.short	0x000e
        /*0062*/ 	.short	0x0060
        /*0064*/ 	.byte	0x00, 0xf0, 0x21, 0x00


	//----- nvinfo : EIATTR_KPARAM_INFO
	.align		4
.L_26147:
        /*0068*/ 	.byte	0x04, 0x17
        /*006a*/ 	.short	(.L_26149 - .L_26148)
.L_26148:
        /*006c*/ 	.word	0x00000000
        /*0070*/ 	.short	0x000d
        /*0072*/ 	.short	0x0058
        /*0074*/ 	.byte	0x00, 0xf0, 0x21, 0x00


	//----- nvinfo : EIATTR_KPARAM_INFO
	.align		4
.L_26149:
        /*0078*/ 	.byte	0x04, 0x17
        /*007a*/ 	.short	(.L_26151 - .L_26150)
.L_26150:
        /*007c*/ 	.word	0x00000000
        /*0080*/ 	.short	0x000c
        /*0082*/ 	.short	0x0050
        /*0084*/ 	.byte	0x00, 0xf0, 0x11, 0x00


	//----- nvinfo : EIATTR_KPARAM_INFO
	.align		4
.L_26151:
        /*0088*/ 	.byte	0x04, 0x17
        /*008a*/ 	.short	(.L_26153 - .L_26152)
.L_26152:
        /*008c*/ 	.word	0x00000000
        /*0090*/ 	.short	0x000b
        /*0092*/ 	.short	0x004c
        /*0094*/ 	.byte	0x00, 0xf0, 0x11, 0x00


	//----- nvinfo : EIATTR_KPARAM_INFO
	.align		4
.L_26153:
        /*0098*/ 	.byte	0x04, 0x17
        /*009a*/ 	.short	(.L_26155 - .L_26154)
.L_26154:
        /*009c*/ 	.word	0x00000000
        /*00a0*/ 	.short	0x000a
        /*00a2*/ 	.short	0x0048
        /*00a4*/ 	.byte	0x00, 0xf0, 0x11, 0x00


	//----- nvinfo : EIATTR_KPARAM_INFO
	.align		4
.L_26155:
        /*00a8*/ 	.byte	0x04, 0x17
        /*00aa*/ 	.short	(.L_26157 - .L_26156)
.L_26156:
        /*00ac*/ 	.word	0x00000000
        /*00b0*/ 	.short	0x0009
        /*00b2*/ 	.short	0x0040
        /*00b4*/ 	.byte	0x00, 0xf0, 0x21, 0x00


	//----- nvinfo : EIATTR_KPARAM_INFO
	.align		4
.L_26157:
        /*00b8*/ 	.byte	0x04, 0x17
        /*00ba*/ 	.short	(.L_26159 - .L_26158)
.L_26158:
        /*00bc*/ 	.word	0x00000000
        /*00c0*/ 	.short	0x0008
        /*00c2*/ 	.short	0x0038
        /*00c4*/ 	.byte	0x00, 0xf0, 0x11, 0x00


	//----- nvinfo : EIATTR_KPARAM_INFO
	.align		4
.L_26159:
        /*00c8*/ 	.byte	0x04, 0x17
        /*00ca*/ 	.short	(.L_26161 - .L_26160)
.L_26160:
        /*00cc*/ 	.word	0x00000000
        /*00d0*/ 	.short	0x0007
        /*00d2*/ 	.short	0x0030
        /*00d4*/ 	.byte	0x00, 0xf0, 0x21, 0x00


	//----- nvinfo : EIATTR_KPARAM_INFO
	.align		4
.L_26161:
        /*00d8*/ 	.byte	0x04, 0x17
        /*00da*/ 	.short	(.L_26163 - .L_26162)
.L_26162:
        /*00dc*/ 	.word	0x00000000
        /*00e0*/ 	.short	0x0006
        /*00e2*/ 	.short	0x0028
        /*00e4*/ 	.byte	0x00, 0xf0, 0x21, 0x00


	//----- nvinfo : EIATTR_KPARAM_INFO
	.align		4
.L_26163:
        /*00e8*/ 	.byte	0x04, 0x17
        /*00ea*/ 	.short	(.L_26165 - .L_26164)
.L_26164:
        /*00ec*/ 	.word	0x00000000
        /*00f0*/ 	.short	0x0005
        /*00f2*/ 	.short	0x0024
        /*00f4*/ 	.byte	0x00, 0xf0, 0x11, 0x00


	//----- nvinfo : EIATTR_KPARAM_INFO
	.align		4
.L_26165:
        /*00f8*/ 	.byte	0x04, 0x17
        /*00fa*/ 	.short	(.L_26167 - .L_26166)
.L_26166:
        /*00fc*/ 	.word	0x00000000
        /*0100*/ 	.short	0x0004
        /*0102*/ 	.short	0x0020
        /*0104*/ 	.byte	0x00, 0xf0, 0x11, 0x00


	//----- nvinfo : EIATTR_KPARAM_INFO
	.align		4
.L_26167:
        /*0108*/ 	.byte	0x04, 0x17
        /*010a*/ 	.short	(.L_26169 - .L_26168)
.L_26168:
        /*010c*/ 	.word	0x00000000
        /*0110*/ 	.short	0x0003
        /*0112*/ 	.short	0x0018
        /*0114*/ 	.byte	0x00, 0xf0, 0x21, 0x00


	//----- nvinfo : EIATTR_KPARAM_INFO
	.align		4
.L_26169:
        /*0118*/ 	.byte	0x04, 0x17
        /*011a*/ 	.short	(.L_26171 - .L_26170)
.L_26170:
        /*011c*/ 	.word	0x00000000
        /*0120*/ 	.short	0x0002
        /*0122*/ 	.short	0x0010
        /*0124*/ 	.byte	0x00, 0xf0, 0x21, 0x00


	//----- nvinfo : EIATTR_KPARAM_INFO
	.align		4
.L_26171:
        /*0128*/ 	.byte	0x04, 0x17
        /*012a*/ 	.short	(.L_26173 - .L_26172)
.L_26172:
        /*012c*/ 	.word	0x00000000
        /*0130*/ 	.short	0x0001
        /*0132*/ 	.short	0x0008
        /*0134*/ 	.byte	0x00, 0xf0, 0x21, 0x00


	//----- nvinfo : EIATTR_KPARAM_INFO
	.align		4
.L_26173:
        /*0138*/ 	.byte	0x04, 0x17
        /*013a*/ 	.short	(.L_26175 - .L_26174)
.L_26174:
        /*013c*/ 	.word	0x00000000
        /*0140*/ 	.short	0x0000
        /*0142*/ 	.short	0x0000
        /*0144*/ 	.byte	0x00, 0xf0, 0x21, 0x00


	//----- nvinfo : EIATTR_SPARSE_MMA_MASK
	.align		4
.L_26175:
        /*0148*/ 	.byte	0x03, 0x50
        /*014a*/ 	.short	0x0000


	//----- nvinfo : EIATTR_MAXREG_COUNT
	.align		4
        /*014c*/ 	.byte	0x03, 0x1b
        /*014e*/ 	.short	0x00ff


	//----- nvinfo : EIATTR_NUM_BARRIERS
	.align		4
        /*0150*/ 	.byte	0x02, 0x4c
        /*0152*/ 	.byte	0x01
	.zero		1


	//----- nvinfo : EIATTR_MERCURY_ISA_VERSION
	.align		4
        /*0154*/ 	.byte	0x03, 0x5f
        /*0156*/ 	.short	0x0101


	//----- nvinfo : EIATTR_COOP_GROUP_MASK_REGIDS
	.align		4
        /*0158*/ 	.byte	0x04, 0x29
        /*015a*/ 	.short	(.L_26177 - .L_26176)


	//   ....[0]....
.L_26176:
        /*015c*/ 	.word	0xffffffff


	//   ....[1]....
        /*0160*/ 	.word	0xffffffff


	//   ....[2]....
        /*0164*/ 	.word	0xffffffff


	//   ....[3]....
        /*0168*/ 	.word	0xffffffff


	//   ....[4]....
        /*016c*/ 	.word	0xffffffff


	//   ....[5]....
        /*0170*/ 	.word	0xffffffff


	//   ....[6]....
        /*0174*/ 	.word	0xffffffff


	//   ....[7]....
        /*0178*/ 	.word	0xffffffff


	//   ....[8]....
        /*017c*/ 	.word	0xffffffff


	//   ....[9]....
        /*0180*/ 	.word	0xffffffff


	//   ....[10]....
        /*0184*/ 	.word	0xffffffff


	//   ....[11]....
        /*0188*/ 	.word	0xffffffff


	//   ....[12]....
        /*018c*/ 	.word	0xffffffff


	//   ....[13]....
        /*0190*/ 	.word	0xffffffff


	//   ....[14]....
        /*0194*/ 	.word	0xffffffff


	//   ....[15]....
        /*0198*/ 	.word	0xffffffff


	//   ....[16]....
        /*019c*/ 	.word	0xffffffff


	//   ....[17]....
        /*01a0*/ 	.word	0xffffffff


	//   ....[18]....
        /*01a4*/ 	.word	0xffffffff


	//   ....[19]....
        /*01a8*/ 	.word	0xffffffff


	//   ....[20]....
        /*01ac*/ 	.word	0xffffffff


	//   ....[21]....
        /*01b0*/ 	.word	0xffffffff


	//   ....[22]....
        /*01b4*/ 	.word	0xffffffff


	//   ....[23]....
        /*01b8*/ 	.word	0xffffffff


	//   ....[24]....
        /*01bc*/ 	.word	0xffffffff


	//   ....[25]....
        /*01c0*/ 	.word	0xffffffff


	//   ....[26]....
        /*01c4*/ 	.word	0xffffffff


	//   ....[27]....
        /*01c8*/ 	.word	0xffffffff


	//   ....[28]....
        /*01cc*/ 	.word	0xffffffff


	//   ....[29]....
        /*01d0*/ 	.word	0xffffffff


	//   ....[30]....
        /*01d4*/ 	.word	0xffffffff


	//   ....[31]....
        /*01d8*/ 	.word	0xffffffff


	//   ....[32]....
        /*01dc*/ 	.word	0x0500001c


	//   ....[33]....
        /*01e0*/ 	.word	0x0500001c


	//   ....[34]....
        /*01e4*/ 	.word	0x0500001c


	//   ....[35]....
        /*01e8*/ 	.word	0x0500001c


	//   ....[36]....
        /*01ec*/ 	.word	0x0500001c


	//----- nvinfo : EIATTR_COOP_GROUP_INSTR_OFFSETS
	.align		4
.L_26177:
        /*01f0*/ 	.byte	0x04, 0x28
        /*01f2*/ 	.short	(.L_26179 - .L_26178)


	//   ....[0]....
.L_26178:
        /*01f4*/ 	.word	0x00004aa0


	//   ....[1]....
        /*01f8*/ 	.word	0x00004d20


	//   ....[2]....
        /*01fc*/ 	.word	0x00004d40


	//   ....[3]....
        /*0200*/ 	.word	0x00004d60


	//   ....[4]....
        /*0204*/ 	.word	0x00004d80


	//   ....[5]....
        /*0208*/ 	.word	0x00004f30


	//   ....[6]....
        /*020c*/ 	.word	0x00004f50


	//   ....[7]....
        /*0210*/ 	.word	0x00004f80


	//   ....[8]....
        /*0214*/ 	.word	0x00005dd0


	//   ....[9]....
        /*0218*/ 	.word	0x00005e60


	//   ....[10]....
        /*021c*/ 	.word	0x00005eb0


	//   ....[11]....
        /*0220*/ 	.word	0x00005f10


	//   ....[12]....
        /*0224*/ 	.word	0x00005f40


	//   ....[13]....
        /*0228*/ 	.word	0x00005f90


	//   ....[14]....
        /*022c*/ 	.word	0x00005fb0


	//   ....[15]....
        /*0230*/ 	.word	0x00005fd0


	//   ....[16]....
        /*0234*/ 	.word	0x0000a0f0


	//   ....[17]....
        /*0238*/ 	.word	0x0000a130


	//   ....[18]....
        /*023c*/ 	.word	0x0000a170


	//   ....[19]....
        /*0240*/ 	.word	0x0000a190


	//   ....[20]....
        /*0244*/ 	.word	0x0000a1a0


	//   ....[21]....
        /*0248*/ 	.word	0x0000a1b0


	//   ....[22]....
        /*024c*/ 	.word	0x0000a1d0


	//   ....[23]....
        /*0250*/ 	.word	0x0000a200


	//   ....[24]....
        /*0254*/ 	.word	0x0000a220


	//   ....[25]....
        /*0258*/ 	.word	0x0000a250


	//   ....[26]....
        /*025c*/ 	.word	0x0000a280


	//   ....[27]....
        /*0260*/ 	.word	0x0000a2c0


	//   ....[28]....
        /*0264*/ 	.word	0x0000a2f0


	//   ....[29]....
        /*0268*/ 	.word	0x0000a330


	//   ....[30]....
        /*026c*/ 	.word	0x0000a370


	//   ....[31]....
        /*0270*/ 	.word	0x0000a3a0


	//   ....[32]....
        /*0274*/ 	.word	0x0000b3b0


	//   ....[33]....
        /*0278*/ 	.word	0x0000b460


	//   ....[34]....
        /*027c*/ 	.word	0x0000b500


	//   ....[35]....
        /*0280*/ 	.word	0x0000b570


	//   ....[36]....
        /*0284*/ 	.word	0x0000b5e0


	//----- nvinfo : EIATTR_EXIT_INSTR_OFFSETS
	.align		4
.L_26179:
        /*0288*/ 	.byte	0x04, 0x1c
        /*028a*/ 	.short	(.L_26181 - .L_26180)


	//   ....[0]....
.L_26180:
        /*028c*/ 	.word	0x0000ab30


	//   ....[1]....
        /*0290*/ 	.word	0x0000ac40


	//   ....[2]....
        /*0294*/ 	.word	0x0000b350


	//----- nvinfo : EIATTR_CRS_STACK_SIZE
	.align		4
.L_26181:
        /*0298*/ 	.byte	0x04, 0x1e
        /*029a*/ 	.short	(.L_26183 - .L_26182)
.L_26182:
        /*029c*/ 	.word	0x00000000


	//----- nvinfo : EIATTR_CBANK_PARAM_SIZE
	.align		4
.L_26183:
        /*02a0*/ 	.byte	0x03, 0x19
        /*02a2*/ 	.short	0x007c


	//----- nvinfo : EIATTR_PARAM_CBANK
	.align		4
        /*02a4*/ 	.byte	0x04, 0x0a
        /*02a6*/ 	.short	(.L_26185 - .L_26184)
	.align		4
.L_26184:
        /*02a8*/ 	.word	index@(.nv.constant0._ZN4vllm25paged_attention_v1_kernelIttLi256ELi16ELi128ELNS_18Fp8KVCacheDataTypeE0ELb1EEEvPT_PKS2_PKT0_S8_ifPKiSA_iPKfiiiSC_SC_iiiii)
        /*02ac*/ 	.short	0x0210
        /*02ae*/ 	.short	0x007c


	//----- nvinfo : EIATTR_SW_WAR
	.align		4
.L_26185:
        /*02b0*/ 	.byte	0x04, 0x36
        /*02b2*/ 	.short	(.L_26187 - .L_26186)
.L_26186:
        /*02b4*/ 	.word	0x00000008
.L_26187:


//--------------------- .nv.info._ZN4vllm25paged_attention_v1_kernelIttLi192ELi16ELi128ELNS_18Fp8KVCacheDataTypeE0ELb1EEEvPT_PKS2_PKT0_S8_ifPKiSA_iPKfiiiSC_SC_iiiii --------------------------
	.section	.nv.info._ZN4vllm25paged_attention_v1_kernelIttLi192ELi16ELi128ELNS_18Fp8KVCacheDataTypeE0ELb1EEEvPT_PKS2_PKT0_S8_ifPKiSA_iPKfiiiSC_SC_iiiii,"",@"SHT_CUDA_INFO"
	.sectionflags	@""
	.align	4


	//----- nvinfo : EIATTR_CUDA_API_VERSION
	.align		4
        /*0000*/ 	.byte	0x04, 0x37
        /*0002*/ 	.short	(.L_26189 - .L_26188)
.L_26188:
        /*0004*/ 	.word	0x00000082


	//----- nvinfo : EIATTR_KPARAM_INFO
	.align		4
.L_26189:
        /*0008*/ 	.byte	0x04, 0x17
        /*000a*/ 	.short	(.L_26191 - .L_26190)
.L_26190:
        /*000c*/ 	.word	0x00000000
        /*0010*/ 	.short	0x0013
        /*0012*/ 	.short	0x0078
        /*0014*/ 	.byte	0x00, 0xf0, 0x11, 0x00


	//----- nvinfo : EIATTR_KPARAM_INFO
	.align		4
.L_26191:
        /*0018*/ 	.byte	0x04, 0x17
        /*001a*/ 	.short	(.L_26193 - .L_26192)
.L_26192:
        /*001c*/ 	.word	0x00000000
        /*0020*/ 	.short	0x0012
        /*0022*/ 	.short	0x0074
        /*0024*/ 	.byte	0x00, 0xf0, 0x11, 0x00


	//----- nvinfo : EIATTR_KPARAM_INFO
	.align		4
.L_26193:
        /*0028*/ 	.byte	0x04, 0x17
        /*002a*/ 	.short	(.L_26195 - .L_26194)
.L_26194:
        /*002c*/ 	.word	0x00000000
        /*0030*/ 	.short	0x0011
        /*0032*/ 	.short	0x0070
        /*0034*/ 	.byte	0x00, 0xf0, 0x11, 0x00


	//----- nvinfo : EIATTR_KPARAM_INFO
	.align		4
.L_26195:
        /*0038*/ 	.byte	0x04, 0x17
        /*003a*/ 	.short	(.L_26197 - .L_26196)
.L_26196:
        /*003c*/ 	.word	0x00000000
        /*0040*/ 	.short	0x0010
        /*0042*/ 	.short	0x006c
        /*0044*/ 	.byte	0x00, 0xf0, 0x11, 0x00


	//----- nvinfo : EIATTR_KPARAM_INFO
	.align		4
.L_26197:
        /*0048*/ 	.byte	0x04, 0x17
        /*004a*/ 	.short	(.L_26199 - .L_26198)
.L_26198:
        /*004c*/ 	.word	0x00000000
        /*0050*/ 	.short	0x000f
        /*0052*/ 	.short	0x0068
        /*0054*/ 	.byte	0x00, 0xf0, 0x11, 0x00


	//----- nvinfo : EIATTR_KPARAM_INFO
	.align		4
.L_26199:
        /*0058*/ 	.byte	0x04, 0x17
        /*005a*/ 	.short	(.L_26201 - .L_26200)
.L_26200:
        /*005c*/ 	.word	0x00000000
        /*0060*/ 	.short	0x000e
        /*0062*/ 	.short	0x0060
        /*0064*/ 	.byte	0x00, 0xf0, 0x21, 0x00


	//----- nvinfo : EIATTR_KPARAM_INFO
	.align		4
.L_26201:
        /*0068*/ 	.byte	0x04, 0x17
        /*006a*/ 	.short	(.L_26203 - .L_26202)
.L_26202:
        /*006c*/ 	.word	0x00000000
        /*0070*/ 	.short	0x000d
        /*0072*/ 	.short	0x0058
        /*0074*/ 	.byte	0x00, 0xf0, 0x21, 0x00


	//----- nvinfo : EIATTR_KPARAM_INFO
	.align		4
.L_26203:
        /*0078*/ 	.byte	0x04, 0x17
        /*007a*/ 	.short	(.L_26205 - .L_26204)
.L_26204:
        /*007c*/ 	.word	0x00000000
        /*0080*/ 	.short	0x000c
        /*0082*/ 	.short	0x0050
        /*0084*/ 	.byte	0x00, 0xf0, 0x11, 0x00


	//----- nvinfo : EIATTR_KPARAM_INFO
	.align		4
.L_26205:
        /*0088*/ 	.byte	0x04, 0x17
        /*008a*/ 	.short	(.L_26207 - .L_26206)
.L_26206:
        /*008c*/ 	.word	0x00000000
        /*0090*/ 	.short	0x000b
        /*0092*/ 	.short	0x004c
        /*0094*/ 	.byte	0x00, 0xf0, 0x11, 0x00


	//----- nvinfo : EIATTR_KPARAM_INFO
	.align		4
.L_26207:
        /*0098*/ 	.byte	0x04, 0x17
        /*009a*/ 	.short	(.L_26209 - .L_26208)
.L_26208:
        /*009c*/ 	.word	0x00000000
        /*00a0*/ 	.short	0x000a
        /*00a2*/ 	.short	0x0048
        /*00a4*/ 	.byte	0x00, 0xf0, 0x11, 0x00


	//----- nvinfo : EIATTR_KPARAM_INFO
	.align		4
.L_26209:
        /*00a8*/ 	.byte	0x04, 0x17
        /*00aa*/ 	.short	(.L_26211 - .L_26210)
.L_26210:
        /*00ac*/ 	.word	0x00000000
        /*00b0*/ 	.short	0x0009
        /*00b2*/ 	.short	0x0040
        /*00b4*/ 	.byte	0x00, 0xf0, 0x21, 0x00


	//----- nvinfo : EIATTR_KPARAM_INFO
	.align		4
.L_26211:
        /*00b8*/ 	.byte	0x04, 0x17
        /*00ba*/ 	.short	(.L_26213 - .L_26212)
.L_26212:
        /*00bc*/ 	.word	0x00000000
        /*00c0*/ 	.short	0x0008
        /*00c2*/ 	.short	0x0038
        /*00c4*/ 	.byte	0x00, 0xf0, 0x11, 0x00


	//----- nvinfo : EIATTR_KPARAM_INFO
	.align		4
.L_26213:
        /*00c8*/ 	.byte	0x04, 0x17
        /*00ca*/ 	.short	(.L_26215 - .L_26214)
.L_26214:
        /*00cc*/ 	.word	0x00000000
        /*00d0*/ 	.short	0x0007
        /*00d2*/ 	.short	0x0030
        /*00d4*/ 	.byte	0x00, 0xf0, 0x21, 0x00


	//----- nvinfo : EIATTR_KPARAM_INFO
	.align		4
.L_26215:
        /*00d8*/ 	.byte	0x04, 0x17
        /*00da*/ 	.short	(.L_26217 - .L_26216)
.L_26216:
        /*00dc*/ 	.word	0x00000000
        /*00e0*/ 	.short	0x0006
        /*00e2*/ 	.short	0x0028
        /*00e4*/ 	.byte	0x00, 0xf0, 0x21, 0x00


	//----- nvinfo : EIATTR_KPARAM_INFO
	.align		4
.L_26217:
        /*00e8*/ 	.byte	0x04, 0x17
        /*00ea*/ 	.short	(.L_26219 - .L_26218)
.L_26218:
        /*00ec*/ 	.word	0x00000000
        /*00f0*/ 	.short	0x0005
        /*00f2*/ 	.short	0x0024
        /*00f4*/ 	.byte	0x00, 0xf0, 0x11, 0x00


	//----- nvinfo : EIATTR_KPARAM_INFO
	.align		4
.L_26219:
        /*00f8*/ 	.byte	0x04, 0x17
        /*00fa*/ 	.short	(.L_26221 - .L_26220)
.L_26220:
        /*00fc*/ 	.word	0x00000000
        /*0100*/ 	.short	0x0004
        /*0102*/ 	.short	0x0020
        /*0104*/ 	.byte	0x00, 0xf0, 0x11, 0x00


	//----- nvinfo : EIATTR_KPARAM_INFO
	.align		4
.L_26221:
        /*0108*/ 	.byte	0x04, 0x17
        /*010a*/ 	.short	(.L_26223 - .L_26222)
.L_26222:
        /*010c*/ 	.word	0x00000000
        /*0110*/ 	.short	0x0003
        /*0112*/ 	.short	0x0018
        /*0114*/ 	.byte	0x00, 0xf0, 0x21, 0x00


	//----- nvinfo : EIATTR_KPARAM_INFO
	.align		4
.L_26223:
        /*0118*/ 	.byte	0x04, 0x17
        /*011a*/ 	.short	(.L_26225 - .L_26224)
.L_26224:
        /*011c*/ 	.word	0x00000000
        /*0120*/ 	.short	0x0002
        /*0122*/ 	.short	0x0010
        /*0124*/ 	.byte	0x00, 0xf0, 0x21, 0x00


	//----- nvinfo : EIATTR_KPARAM_INFO
	.align		4
.L_26225:
        /*0128*/ 	.byte	0x04, 0x17
        /*012a*/ 	.short	(.L_26227 - .L_26226)
.L_26226:
        /*012c*/ 	.word	0x00000000
        /*0130*/ 	.short	0x0001
        /*0132*/ 	.short	0x0008
        /*0134*/ 	.byte	0x00, 0xf0, 0x21, 0x00


	//----- nvinfo : EIATTR_KPARAM_INFO
	.align		4
.L_26227:
        /*0138*/ 	.byte	0x04, 0x17
        /*013a*/ 	.short	(.L_26229 - .L_26228)
.L_26228:
        /*013c*/ 	.word	0x00000000
        /*0140*/ 	.short	0x0000
        /*0142*/ 	.short	0x0000
        /*0144*/ 	.byte	0x00, 0xf0, 0x21, 0x00


	//----- nvinfo : EIATTR_SPARSE_MMA_MASK
	.align		4
.L_26229:
        /*0148*/ 	.byte	0x03, 0x50
        /*014a*/ 	.short	0x0000


	//----- nvinfo : EIATTR_MAXREG_COUNT
	.align		4
        /*014c*/ 	.byte	0x03, 0x1b
        /*014e*/ 	.short	0x00ff


	//----- nvinfo : EIATTR_NUM_BARRIERS
	.align		4
        /*0150*/ 	.byte	0x02, 0x4c
        /*0152*/ 	.byte	0x01
	.zero		1


	//----- nvinfo : EIATTR_MERCURY_ISA_VERSION
	.align		4
        /*0154*/ 	.byte	0x03, 0x5f
        /*0156*/ 	.short	0x0101


	//----- nvinfo : EIATTR_COOP_GROUP_MASK_REGIDS
	.align		4
        /*0158*/ 	.byte	0x04, 0x29
        /*015a*/ 	.short	(.L_26231 - .L_26230)


	//   ....[0]....
.L_26230:
        /*015c*/ 	.word	0xffffffff


	//   ....[1]....
        /*0160*/ 	.word	0xffffffff


	//   ....[2]....
        /*0164*/ 	.word	0xffffffff


	//   ....[3]....
        /*0168*/ 	.word	0xffffffff


	//   ....[4]....
        /*016c*/ 	.word	0xffffffff


	//   ....[5]....
        /*0170*/ 	.word	0xffffffff


	//   ....[6]....
        /*0174*/ 	.word	0xffffffff


	//   ....[7]....
        /*0178*/ 	.word	0xffffffff


	//   ....[8]....
        /*017c*/ 	.word	0xffffffff


	//   ....[9]....
        /*0180*/ 	.word	0xffffffff


	//   ....[10]....
        /*0184*/ 	.word	0xffffffff


	//   ....[11]....
        /*0188*/ 	.word	0xffffffff


	//   ....[12]....
        /*018c*/ 	.word	0xffffffff


	//   ....[13]....
        /*0190*/ 	.word	0xffffffff


	//   ....[14]....
        /*0194*/ 	.word	0xffffffff


	//   ....[15]....
        /*0198*/ 	.word	0xffffffff


	//   ....[16]....
        /*019c*/ 	.word	0xffffffff


	//   ....[17]....
        /*01a0*/ 	.word	0xffffffff


	//   ....[18]....
        /*01a4*/ 	.word	0xffffffff


	//   ....[19]....
        /*01a8*/ 	.word	0xffffffff


	//   ....[20]....
        /*01ac*/ 	.word	0xffffffff


	//   ....[21]....
        /*01b0*/ 	.word	0xffffffff


	//   ....[22]....
        /*01b4*/ 	.word	0xffffffff


	//   ....[23]....
        /*01b8*/ 	.word	0xffffffff


	//   ....[24]....
        /*01bc*/ 	.word	0xffffffff


	//   ....[25]....
        /*01c0*/ 	.word	0xffffffff


	//   ....[26]....
        /*01c4*/ 	.word	0xffffffff


	//   ....[27]....
        /*01c8*/ 	.word	0xffffffff


	//   ....[28]....
        /*01cc*/ 	.word	0x0500001d


	//   ....[29]....
        /*01d0*/ 	.word	0x0500001d


	//   ....[30]....
        /*01d4*/ 	.word	0x0500001d


	//   ....[31]....
        /*01d8*/ 	.word	0x0500001d


	//   ....[32]....
        /*01dc*/ 	.word	0x0500001d


	//----- nvinfo : EIATTR_COOP_GROUP_INSTR_OFFSETS
	.align		4
.L_26231:
        /*01e0*/ 	.byte	0x04, 0x28
        /*01e2*/ 	.short	(.L_26233 - .L_26232)


	//   ....[0]....
.L_26232:
        /*01e4*/ 	.word	0x00003ce0


	//   ....[1]....
        /*01e8*/ 	.word	0x00003f20


	//   ....[2]....
        /*01ec*/ 	.word	0x00003f40


	//   ....[3]....
        /*01f0*/ 	.word	0x00003f60


	//   ....[4]....
        /*01f4*/ 	.word	0x00003f80


	//   ....[5]....
        /*01f8*/ 	.word	0x00004110


	//   ....[6]....
        /*01fc*/ 	.word	0x00004130


	//   ....[7]....
        /*0200*/ 	.word	0x00004170


	//   ....[8]....
        /*0204*/ 	.word	0x00004fb0


	//   ....[9]....
        /*0208*/ 	.word	0x00005040


	//   ....[10]....
        /*020c*/ 	.word	0x00005090


	//   ....[11]....
        /*0210*/ 	.word	0x000050f0


	//   ....[12]....
        /*0214*/ 	.word	0x00005120


	//   ....[13]....
        /*0218*/ 	.word	0x00005170


	//   ....[14]....
        /*021c*/ 	.word	0x00005190


	//   ....[15]....
        /*0220*/ 	.word	0x000051b0


	//   ....[16]....
        /*0224*/ 	.word	0x00008690


	//   ....[17]....
        /*0228*/ 	.word	0x000086d0


	//   ....[18]....
        /*022c*/ 	.word	0x00008710


	//   ....[19]....
        /*0230*/ 	.word	0x00008730


	//   ....[20]....
        /*0234*/ 	.word	0x00008740


	//   ....[21]....
        /*0238*/ 	.word	0x00008750


	//   ....[22]....
        /*023c*/ 	.word	0x00008770


	//   ....[23]....
        /*0240*/ 	.word	0x000087a0


	//   ....[24]....
        /*0244*/ 	.word	0x000087c0


	//   ....[25]....
        /*0248*/ 	.word	0x000087f0


	//   ....[26]....
        /*024c*/ 	.word	0x00008810


	//   ....[27]....
        /*0250*/ 	.word	0x00008840


	//   ....[28]....
        /*0254*/ 	.word	0x00009570


	//   ....[29]....
        /*0258*/ 	.word	0x00009620


	//   ....[30]....
        /*025c*/ 	.word	0x000096c0


	//   ....[31]....
        /*0260*/ 	.word	0x00009730


	//   ....[32]....
        /*0264*/ 	.word	0x000097a0


	//----- nvinfo : EIATTR_EXIT_INSTR_OFFSETS
	.align		4
.L_26233:
        /*0268*/ 	.byte	0x04, 0x1c
        /*026a*/ 	.short	(.L_26235 - .L_26234)


	//   ....[0]....
.L_26234:
        /*026c*/ 	.word	0x00008ec0


	//   ....[1]....
        /*0270*/ 	.word	0x00008fc0


	//   ....[2]....
        /*0274*/ 	.word	0x00009510


	//----- nvinfo : EIATTR_CRS_STACK_SIZE
	.align		4
.L_26235:
        /*0278*/ 	.byte	0x04, 0x1e
        /*027a*/ 	.short	(.L_26237 - .L_26236)
.L_26236:
        /*027c*/ 	.word	0x00000000


	//----- nvinfo : EIATTR_CBANK_PARAM_SIZE
	.align		4
.L_26237:
        /*0280*/ 	.byte	0x03, 0x19
        /*0282*/ 	.short	0x007c


	//----- nvinfo : EIATTR_PARAM_CBANK
	.align		4
        /*0284*/ 	.byte	0x04, 0x0a
        /*0286*/ 	.short	(.L_26239 - .L_26238)
	.align		4
.L_26238:
        /*0288*/ 	.word	index@(.nv.constant0._ZN4vllm25paged_attention_v1_kernelIttLi192ELi16ELi128ELNS_18Fp8KVCacheDataTypeE0ELb1EEEvPT_PKS2_PKT0_S8_ifPKiSA_iPKfiiiSC_SC_iiiii)
        /*028c*/ 	.short	0x0210
        /*028e*/ 	.short	0x007c


	//----- nvinfo : EIATTR_SW_WAR
	.align		4
.L_26239:
        /*0290*/ 	.byte	0x04, 0x36
        /*0292*/ 	.short	(.L_26241 - .L_26240)
.L_26240:
        /*0294*/ 	.word	0x00000008
.L_26241:


//--------------------- .nv.info._ZN4vllm25paged_attention_v1_kernelIttLi128ELi16ELi128ELNS_18Fp8KVCacheDataTypeE0ELb1EEEvPT_PKS2_PKT0_S8_ifPKiSA_iPKfiiiSC_SC_iiiii --------------------------
	.section	.nv.info._ZN4vllm25paged_attention_v1_kernelIttLi128ELi16ELi128ELNS_18Fp8KVCacheDataTypeE0ELb1EEEvPT_PKS2_PKT0_S8_ifPKiSA_iPKfiiiSC_SC_iiiii,"",@"SHT_CUDA_INFO"
	.sectionflags	@""
	.align	4


	//----- nvinfo : EIATTR_CUDA_API_VERSION
	.align		4
        /*0000*/ 	.byte	0x04, 0x37
        /*0002*/ 	.short	(.L_26243 - .L_26242)
.L_26242:
        /*0004*/ 	.word	0x00000082


	//----- nvinfo : EIATTR_KPARAM_INFO
	.align		4
.L_26243:
        /*0008*/ 	.byte	0x04, 0x17
        /*000a*/ 	.short	(.L_26245 - .L_26244)
.L_26244:
        /*000c*/ 	.word	0x00000000
        /*0010*/ 	.short	0x0013
        /*0012*/ 	.short	0x0078
        /*0014*/ 	.byte	0x00, 0xf0, 0x11, 0x00


	//----- nvinfo : EIATTR_KPARAM_INFO
	.align		4
.L_26245:
        /*0018*/ 	.byte	0x04, 0x17
        /*001a*/ 	.short	(.L_26247 - .L_26246)
.L_26246:
        /*001c*/ 	.word	0x00000000
        /*0020*/ 	.short	0x0012
        /*0022*/ 	.short	0x0074
        /*0024*/ 	.byte	0x00, 0xf0, 0x11, 0x00


	//----- nvinfo : EIATTR_KPARAM_INFO
	.align		4
.L_26247:
        /*0028*/ 	.byte	0x04, 0x17
        /*002a*/ 	.short	(.L_26249 - .L_26248)
.L_26248:
        /*002c*/ 	.word	0x00000000
        /*0030*/ 	.short	0x0011
        /*0032*/ 	.short	0x0070
        /*0034*/ 	.byte	0x00, 0xf0, 0x11, 0x00


	//----- nvinfo : EIATTR_KPARAM_INFO
	.align		4
.L_26249:
        /*0038*/ 	.byte	0x04, 0x17
        /*003a*/ 	.short	(.L_26251 - .L_26250)
.L_26250:
        /*003c*/ 	.word	0x00000000
        /*0040*/ 	.short	0x0010
        /*0042*/ 	.short	0x006c
        /*0044*/ 	.byte	0x00, 0xf0, 0x11, 0x00


	//----- nvinfo : EIATTR_KPARAM_INFO
	.align		4
.L_26251:
        /*0048*/ 	.byte	0x04, 0x17
        /*004a*/ 	.short	(.L_26253 - .L_26252)
.L_26252:
        /*004c*/ 	.word	0x00000000
        /*0050*/ 	.short	0x000f
        /*0052*/ 	.short	0x0068
        /*0054*/ 	.byte	0x00, 0xf0, 0x11, 0x00


	//----- nvinfo : EIATTR_KPARAM_INFO
	.align		4
.L_26253:
        /*0058*/ 	.byte	0x04, 0x17
        /*005a*/ 	.short	(.L_26255 - .L_26254)
.L_26254:
        /*005c*/ 	.word	0x00000000
        /*0060*/ 	.short	0x000e
        /*0062*/ 	.short	0x0060
        /*0064*/ 	.byte	0x00, 0xf0, 0x21, 0x00


	//----- nvinfo : EIATTR_KPARAM_INFO
	.align		4
.L_26255:
        /*0068*/ 	.byte	0x04, 0x17
        /*006a*/ 	.short	(.L_26257 - .L_26256)
.L_26256:
        /*006c*/ 	.word	0x00000000
        /*0070*/ 	.short	0x000d
        /*0072*/ 	.short	0x0058
        /*0074*/ 	.byte	0x00, 0xf0, 0x21, 0x00


	//----- nvinfo : EIATTR_KPARAM_INFO
	.align		4
.L_26257:
        /*0078*/ 	.byte	0x04, 0x17
        /*007a*/ 	.short	(.L_26259 - .L_26258)
.L_26258:
        /*007c*/ 	.word	0x00000000
        /*0080*/ 	.short	0x000c
        /*0082*/ 	.short	0x0050
        /*0084*/ 	.byte	0x00, 0xf0, 0x11, 0x00


	//----- nvinfo : EIATTR_KPARAM_INFO
	.align		4
.L_26259:
        /*0088*/ 	.byte	0x04, 0x17
        /*008a*/ 	.short	(.L_26261 - .L_26260)
.L_26260:
        /*008c*/ 	.word	0x00000000
        /*0090*/ 	.short	0x000b
        /*0092*/ 	.short	0x004c
        /*0094*/ 	.byte	0x00, 0xf0, 0x11, 0x00


	//----- nvinfo : EIATTR_KPARAM_INFO
	.align		4
.L_26261:
        /*0098*/ 	.byte	0x04, 0x17
        /*009a*/ 	.short	(.L_26263 - .L_26262)
.L_26262:
        /*009c*/ 	.word	0x00000000
        /*00a0*/ 	.short	0x000a
        /*00a2*/ 	.short	0x0048
        /*00a4*/ 	.byte	0x00, 0xf0, 0x11, 0x00


	//----- nvinfo : EIATTR_KPARAM_INFO
	.align		4
.L_26263:
        /*00a8*/ 	.byte	0x04, 0x17
        /*00aa*/ 	.short	(.L_26265 - .L_26264)
.L_26264:
        /*00ac*/ 	.word	0x00000000
        /*00b0*/ 	.short	0x0009
        /*00b2*/ 	.short	0x0040
        /*00b4*/ 	.byte	0x00, 0xf0, 0x21, 0x00


	//----- nvinfo : EIATTR_KPARAM_INFO
	.align		4
.L_26265:
        /*00b8*/ 	.byte	0x04, 0x17
        /*00ba*/ 	.short	(.L_26267 - .L_26266)
.L_26266:
        /*00bc*/ 	.word	0x00000000
        /*00c0*/ 	.short	0x0008
        /*00c2*/ 	.short	0x0038
        /*00c4*/ 	.byte	0x00, 0xf0, 0x11, 0x00


	//----- nvinfo : EIATTR_KPARAM_INFO
	.align		4
.L_26267:
        /*00c8*/ 	.byte	0x04, 0x17
        /*00ca*/ 	.short	(.L_26269 - .L_26268)
.L_26268:
        /*00cc*/ 	.word	0x00000000
        /*00d0*/ 	.short	0x0007
        /*00d2*/ 	.short	0x0030
        /*00d4*/ 	.byte	0x00, 0xf0, 0x21, 0x00


	//----- nvinfo : EIATTR_KPARAM_INFO
	.align		4
.L_26269:
        /*00d8*/ 	.byte	0x04, 0x17
        /*00da*/ 	.short	(.L_26271 - .L_26270)
.L_26270:
        /*00dc*/ 	.word	0x00000000
        /*00e0*/ 	.short	0x0006
        /*00e2*/ 	.short	0x0028
        /*00e4*/ 	.byte	0x00, 0xf0, 0x21, 0x00


	//----- nvinfo : EIATTR_KPARAM_INFO
	.align		4
.L_26271:
        /*00e8*/ 	.byte	0x04, 0x17
        /*00ea*/ 	.short	(.L_26273 - .L_26272)
.L_26272:
        /*00ec*/ 	.word	0x00000000
        /*00f0*/ 	.short	0x0005
        /*00f2*/ 	.short	0x0024
        /*00f4*/ 	.byte	0x00, 0xf0, 0x11, 0x00


	//----- nvinfo : EIATTR_KPARAM_INFO
	.align		4
.L_26273:
        /*00f8*/ 	.byte	0x04, 0x17
        /*00fa*/ 	.short	(.L_26275 - .L_26274)
.L_26274:
        /*00fc*/ 	.word	0x00000000
        /*0100*/ 	.short	0x0004
        /*0102*/ 	.short	0x0020
        /*0104*/ 	.byte	0x00, 0xf0, 0x11, 0x00


	//----- nvinfo : EIATTR_KPARAM_INFO
	.align		4
.L_26275:
        /*0108*/ 	.byte	0x04, 0x17
        /*010a*/ 	.short	(.L_26277 - .L_26276)
.L_26276:
        /*010c*/ 	.word	0x00000000
        /*0110*/ 	.short	0x0003
        /*0112*/ 	.short	0x0018
        /*0114*/ 	.byte	0x00, 0xf0, 0x21, 0x00


	//----- nvinfo : EIATTR_KPARAM_INFO
	.align		4
.L_26277:
        /*0118*/ 	.byte	0x04, 0x17
        /*011a*/ 	.short	(.L_26279 - .L_26278)
.L_26278:
        /*011c*/ 	.word	0x00000000
        /*0120*/ 	.short	0x0002
        /*0122*/ 	.short	0x0010
        /*0124*/ 	.byte	0x00, 0xf0, 0x21, 0x00


	//----- nvinfo : EIATTR_KPARAM_INFO
	.align		4
.L_26279:
        /*0128*/ 	.byte	0x04, 0x17
        /*012a*/ 	.short	(.L_26281 - .L_26280)
.L_26280:
        /*012c*/ 	.word	0x00000000
        /*0130*/ 	.short	0x0001
        /*0132*/ 	.short	0x0008
        /*0134*/ 	.byte	0x00, 0xf0, 0x21, 0x00


	//----- nvinfo : EIATTR_KPARAM_INFO
	.align		4
.L_26281:
        /*0138*/ 	.byte	0x04, 0x17
        /*013a*/ 	.short	(.L_26283 - .L_26282)
.L_26282:
        /*013c*/ 	.word	0x00000000
        /*0140*/ 	.short	0x0000
        /*0142*/ 	.short	0x0000
        /*0144*/ 	.byte	0x00, 0xf0, 0x21, 0x00


	//----- nvinfo : EIATTR_SPARSE_MMA_MASK
	.align		4
.L_26283:
        /*0148*/ 	.byte	0x03, 0x50
        /*014a*/ 	.short	0x0000


	//----- nvinfo : EIATTR_MAXREG_COUNT
	.align		4
        /*014c*/ 	.byte	0x03, 0x1b
        /*014e*/ 	.short	0x00ff


	//----- nvinfo : EIATTR_NUM_BARRIERS
	.align		4
        /*0150*/ 	.byte	0x02, 0x4c
        /*0152*/ 	.byte	0x01
	.zero		1


	//----- nvinfo : EIATTR_MERCURY_ISA_VERSION
	.align		4
        /*0154*/ 	.byte	0x03, 0x5f
        /*0156*/ 	.short	0x0101


	//----- nvinfo : EIATTR_COOP_GROUP_MASK_REGIDS
	.align		4
        /*0158*/ 	.byte	0x04, 0x29
        /*015a*/ 	.short	(.L_26285 - .L_26284)


	//   ....[0]....
.L_26284:
        /*015c*/ 	.word	0xffffffff


	//   ....[1]....
        /*0160*/ 	.word	0xffffffff


	//   ....[2]....
        /*0164*/ 	.word	0xffffffff


	//   ....[3]....
        /*0168*/ 	.word	0xffffffff


	//   ....[4]....
        /*016c*/ 	.word	0xffffffff


	//   ....[5]....
        /*0170*/ 	.word	0xffffffff


	//   ....[6]....
        /*0174*/ 	.word	0xffffffff


	//   ....[7]....
        /*0178*/ 	.word	0xffffffff


	//   ....[8]....
        /*017c*/ 	.word	0xffffffff


	//   ....[9]....
        /*0180*/ 	.word	0xffffffff


	//   ....[10]....
        /*0184*/ 	.word	0xffffffff


	//   ....[11]....
        /*0188*/ 	.word	0xffffffff


	//   ....[12]....
        /*018c*/ 	.word	0xffffffff


	//   ....[13]....
        /*0190*/ 	.word	0xffffffff


	//   ....[14]....
        /*0194*/ 	.word	0xffffffff


	//   ....[15]....
        /*0198*/ 	.word	0xffffffff


	//   ....[16]....
        /*019c*/ 	.word	0xffffffff


	//   ....[17]....
        /*01a0*/ 	.word	0xffffffff


	//   ....[18]....
        /*01a4*/ 	.word	0xffffffff


	//   ....[19]....
        /*01a8*/ 	.word	0xffffffff


	//   ....[20]....
        /*01ac*/ 	.word	0xffffffff


	//   ....[21]....
        /*01b0*/ 	.word	0xffffffff


	//   ....[22]....
        /*01b4*/ 	.word	0xffffffff


	//   ....[23]....
        /*01b8*/ 	.word	0xffffffff


	//   ....[24]....
        /*01bc*/ 	.word	0x05000019


	//   ....[25]....
        /*01c0*/ 	.word	0x05000019


	//   ....[26]....
        /*01c4*/ 	.word	0x05000019


	//   ....[27]....
        /*01c8*/ 	.word	0x05000019


	//   ....[28]....
        /*01cc*/ 	.word	0x05000019


	//----- nvinfo : EIATTR_COOP_GROUP_INSTR_OFFSETS
	.align		4
.L_26285:
        /*01d0*/ 	.byte	0x04, 0x28
        /*01d2*/ 	.short	(.L_26287 - .L_26286)


	//   ....[0]....
.L_26286:
        /*01d4*/ 	.word	0x00002e40


	//   ....[1]....
        /*01d8*/ 	.word	0x00003080


	//   ....[2]....
        /*01dc*/ 	.word	0x000030a0


	//   ....[3]....
        /*01e0*/ 	.word	0x000030c0


	//   ....[4]....
        /*01e4*/ 	.word	0x000030e0


	//   ....[5]....
        /*01e8*/ 	.word	0x00003250


	//   ....[6]....
        /*01ec*/ 	.word	0x00003270


	//   ....[7]....
        /*01f0*/ 	.word	0x000032b0


	//   ....[8]....
        /*01f4*/ 	.word	0x00004110


	//   ....[9]....
        /*01f8*/ 	.word	0x00004180


	//   ....[10]....
        /*01fc*/ 	.word	0x000041b0


	//   ....[11]....
        /*0200*/ 	.word	0x00004230


	//   ....[12]....
        /*0204*/ 	.word	0x00004280


	//   ....[13]....
        /*0208*/ 	.word	0x000042d0


	//   ....[14]....
        /*020c*/ 	.word	0x000042f0


	//   ....[15]....
        /*0210*/ 	.word	0x00004310


	//   ....[16]....
        /*0214*/ 	.word	0x00006bb0


	//   ....[17]....
        /*0218*/ 	.word	0x00006bf0


	//   ....[18]....
        /*021c*/ 	.word	0x00006c10


	//   ....[19]....
        /*0220*/ 	.word	0x00006c20


	//   ....[20]....
        /*0224*/ 	.word	0x00006c30


	//   ....[21]....
        /*0228*/ 	.word	0x00006c40


	//   ....[22]....
        /*022c*/ 	.word	0x00006c50


	//   ....[23]....
        /*0230*/ 	.word	0x00006c90


	//   ....[24]....
        /*0234*/ 	.word	0x00007680


	//   ....[25]....
        /*0238*/ 	.word	0x00007730


	//   ....[26]....
        /*023c*/ 	.word	0x000077d0


	//   ....[27]....
        /*0240*/ 	.word	0x00007840


	//   ....[28]....
        /*0244*/ 	.word	0x000078b0


	//----- nvinfo : EIATTR_EXIT_INSTR_OFFSETS
	.align		4
.L_26287:
        /*0248*/ 	.byte	0x04, 0x1c
        /*024a*/ 	.short	(.L_26289 - .L_26288)


	//   ....[0]....
.L_26288:
        /*024c*/ 	.word	0x00007180


	//   ....[1]....
        /*0250*/ 	.word	0x00007290


	//   ....[2]....
        /*0254*/ 	.word	0x00007620


	//----- nvinfo : EIATTR_CRS_STACK_SIZE
	.align		4
.L_26289:
        /*0258*/ 	.byte	0x04, 0x1e
        /*025a*/ 	.short	(.L_26291 - .L_26290)
.L_26290:
        /*025c*/ 	.word	0x00000000


	//----- nvinfo : EIATTR_CBANK_PARAM_SIZE
	.align		4
.L_26291:
        /*0260*/ 	.byte	0x03, 0x19
        /*0262*/ 	.short	0x007c


	//----- nvinfo : EIATTR_PARAM_CBANK
	.align		4
        /*0264*/ 	.byte	0x04, 0x0a
        /*0266*/ 	.short	(.L_26293 - .L_26292)
	.align		4
.L_26292:
        /*0268*/ 	.word	index@(.nv.constant0._ZN4vllm25paged_attention_v1_kernelIttLi128ELi16ELi128ELNS_18Fp8KVCacheDataTypeE0ELb1EEEvPT_PKS2_PKT0_S8_ifPKiSA_iPKfiiiSC_SC_iiiii)
        /*026c*/ 	.short	0x0210
        /*026e*/ 	.short	0x007c


	//----- nvinfo : EIATTR_SW_WAR
	.align		4
.L_26293:
        /*0270*/ 	.byte	0x04, 0x36
        /*0272*/ 	.short	(.L_26295 - .L_26294)
.L_26294:
        /*0274*/ 	.word	0x00000008
.L_26295:


//--------------------- .nv.info._ZN4vllm25paged_attention_v1_kernelIttLi120ELi16ELi128ELNS_18Fp8KVCacheDataTypeE0ELb1EEEvPT_PKS2_PKT0_S8_ifPKiSA_iPKfiiiSC_SC_iiiii --------------------------
	.section	.nv.info._ZN4vllm25paged_attention_v1_kernelIttLi120ELi16ELi128ELNS_18Fp8KVCacheDataTypeE0ELb1EEEvPT_PKS2_PKT0_S8_ifPKiSA_iPKfiiiSC_SC_iiiii,"",@"SHT_CUDA_INFO"
	.sectionflags	@""
	.align	4


	//----- nvinfo : EIATTR_CUDA_API_VERSION
	.align		4
        /*0000*/ 	.byte	0x04, 0x37
        /*0002*/ 	.short	(.L_26297 - .L_26296)
.L_26296:
        /*0004*/ 	.word	0x00000082


	//----- nvinfo : EIATTR_KPARAM_INFO
	.align		4
.L_26297:
        /*0008*/ 	.byte	0x04, 0x17
        /*000a*/ 	.short	(.L_26299 - .L_26298)
.L_26298:
        /*000c*/ 	.word	0x00000000
        /*0010*/ 	.short	0x0013
        /*0012*/ 	.short	0x0078
        /*0014*/ 	.byte	0x00, 0xf0, 0x11, 0x00


	//----- nvinfo : EIATTR_KPARAM_INFO
	.align		4
.L_26299:
        /*0018*/ 	.byte	0x04, 0x17
        /*001a*/ 	.short	(.L_26301 - .L_26300)
.L_26300:
        /*001c*/ 	.word	0x00000000
        /*0020*/ 	.short	0x0012
        /*0022*/ 	.short	0x0074
        /*0024*/ 	.byte	0x00, 0xf0, 0x11, 0x00


	//----- nvinfo : EIATTR_KPARAM_INFO
	.align		4
.L_26301:
        /*0028*/ 	.byte	0x04, 0x17
        /*002a*/ 	.short	(.L_26303 - .L_26302)
.L_26302:
        /*002c*/ 	.word	0x00000000
        /*0030*/ 	.short	0x0011
        /*0032*/ 	.short	0x0070
        /*0034*/ 	.byte	0x00, 0xf0, 0x11, 0x00


	//----- nvinfo : EIATTR_KPARAM_INFO
	.align		4
.L_26303:
        /*0038*/ 	.byte	0x04, 0x17
        /*003a*/ 	.short	(.L_26305 - .L_26304)
.L_26304:
        /*003c*/ 	.word	0x00000000
        /*0040*/ 	.short	0x0010
        /*0042*/ 	.short	0x006c
        /*0044*/ 	.byte	0x00, 0xf0, 0x11, 0x00


	//----- nvinfo : EIATTR_KPARAM_INFO
	.align		4
.L_26305:
        /*0048*/ 	.byte	0x04, 0x17
        /*004a*/ 	.short	(.L_26307 - .L_26306)
.L_26306:
        /*004c*/ 	.word	0x00000000
        /*0050*/ 	.short	0x000f
        /*0052*/ 	.short	0x0068
        /*0054*/ 	.byte	0x00, 0xf0, 0x11, 0x00


	//----- nvinfo : EIATTR_KPARAM_INFO
	.align		4
.L_26307:
        /*0058*/ 	.byte	0x04, 0x17
        /*005a*/ 	.short	(.L_26309 - .L_26308)
.L_26308:
        /*005c*/ 	.word	0x00000000
        /*0060*/ 	.short	0x000e
        /*0062*/ 	.short	0x0060
        /*0064*/ 	.byte	0x00, 0xf0, 0x21, 0x00


	//----- nvinfo : EIATTR_KPARAM_INFO
	.align		4
.L_26309:
        /*0068*/ 	.byte	0x04, 0x17
        /*006a*/ 	.short	(.L_26311 - .L_26310)
.L_26310:
        /*006c*/ 	.word	0x00000000
        /*0070*/ 	.short	0x000d
        /*0072*/ 	.short	0x0058
        /*0074*/ 	.byte	0x00, 0xf0, 0x21, 0x00


	//----- nvinfo : EIATTR_KPARAM_INFO
	.align		4
.L_26311:
        /*0078*/ 	.byte	0x04, 0x17
        /*007a*/ 	.short	(.L_26313 - .L_26312)
.L_26312:
        /*007c*/ 	.word	0x00000000
        /*0080*/ 	.short	0x000c
        /*0082*/ 	.short	0x0050
        /*0084*/ 	.byte	0x00, 0xf0, 0x11, 0x00


	//----- nvinfo : EIATTR_KPARAM_INFO
	.align		4
.L_26313:
        /*0088*/ 	.byte	0x04, 0x17
        /*008a*/ 	.short	(.L_26315 - .L_26314)
.L_26314:
        /*008c*/ 	.word	0x00000000
        /*0090*/ 	.short	0x000b
        /*0092*/ 	.short	0x004c
        /*0094*/ 	.byte	0x00, 0xf0, 0x11, 0x00


	//----- nvinfo : EIATTR_KPARAM_INFO
	.align		4
.L_26315:
        /*0098*/ 	.byte	0x04, 0x17
        /*009a*/ 	.short	(.L_26317 - .L_26316)
.L_26316:
        /*009c*/ 	.word	0x00000000
        /*00a0*/ 	.short	0x000a
        /*00a2*/ 	.short	0x0048
        /*00a4*/ 	.byte	0x00, 0xf0, 0x11, 0x00


	//----- nvinfo : EIATTR_KPARAM_INFO
	.align		4
.L_26317:
        /*00a8*/ 	.byte	0x04, 0x17
        /*00aa*/ 	.short	(.L_26319 - .L_26318)
.L_26318:
        /*00ac*/ 	.word	0x00000000
        /*00b0*/ 	.short	0x0009
        /*00b2*/ 	.short	0x0040
        /*00b4*/ 	.byte	0x00, 0xf0, 0x21, 0x00


	//----- nvinfo : EIATTR_KPARAM_INFO
	.align		4
.L_26319:
        /*00b8*/ 	.byte	0x04, 0x17
        /*00ba*/ 	.short	(.L_26321 - .L_26320)
.L_26320:
        /*00bc*/ 	.word	0x00000000
        /*00c0*/ 	.short	0x0008
        /*00c2*/ 	.short	0x0038
        /*00c4*/ 	.byte	0x00, 0xf0, 0x11, 0x00


	//----- nvinfo : EIATTR_KPARAM_INFO
	.align		4
.L_26321:
        /*00c8*/ 	.byte	0x04, 0x17
        /*00ca*/ 	.short	(.L_26323 - .L_26322)
.L_26322:
        /*00cc*/ 	.word	0x00000000
        /*00d0*/ 	.short	0x0007
        /*00d2*/ 	.short	0x0030
        /*00d4*/ 	.byte	0x00, 0xf0, 0x21, 0x00


	//----- nvinfo : EIATTR_KPARAM_INFO
	.align		4
.L_26323:
        /*00d8*/ 	.byte	0x04, 0x17
        /*00da*/ 	.short	(.L_26325 - .L_26324)
.L_26324:
        /*00dc*/ 	.word	0x00000000
        /*00e0*/ 	.short	0x0006
        /*00e2*/ 	.short	0x0028
        /*00e4*/ 	.byte	0x00, 0xf0, 0x21, 0x00


	//----- nvinfo : EIATTR_KPARAM_INFO
	.align		4
.L_26325:
        /*00e8*/ 	.byte	0x04, 0x17
        /*00ea*/ 	.short	(.L_26327 - .L_26326)
.L_26326:
        /*00ec*/ 	.word	0x00000000
        /*00f0*/ 	.short	0x0005
        /*00f2*/ 	.short	0x0024
        /*00f4*/ 	.byte	0x00, 0xf0, 0x11, 0x00


	//----- nvinfo : EIATTR_KPARAM_INFO
	.align		4
.L_26327:
        /*00f8*/ 	.byte	0x04, 0x17
        /*00fa*/ 	.short	(.L_26329 - .L_26328)
.L_26328:
        /*00fc*/ 	.word	0x00000000
        /*0100*/ 	.short	0x0004
        /*0102*/ 	.short	0x0020
        /*0104*/ 	.byte	0x00, 0xf0, 0x11, 0x00


	//----- nvinfo : EIATTR_KPARAM_INFO
	.align		4
.L_26329:
        /*0108*/ 	.byte	0x04, 0x17
        /*010a*/ 	.short	(.L_26331 - .L_26330)
.L_26330:
        /*010c*/ 	.word	0x00000000
        /*0110*/ 	.short	0x0003
        /*0112*/ 	.short	0x0018
        /*0114*/ 	.byte	0x00, 0xf0, 0x21, 0x00


	//----- nvinfo : EIATTR_KPARAM_INFO
	.align		4
.L_26331:
        /*0118*/ 	.byte	0x04, 0x17
        /*011a*/ 	.short	(.L_26333 - .L_26332)
.L_26332:
        /*011c*/ 	.word	0x00000000
        /*0120*/ 	.short	0x0002
        /*0122*/ 	.short	0x0010
        /*0124*/ 	.byte	0x00, 0xf0, 0x21, 0x00


	//----- nvinfo : EIATTR_KPARAM_INFO
	.align		4
.L_26333:
        /*0128*/ 	.byte	0x04, 0x17
        /*012a*/ 	.short	(.L_26335 - .L_26334)
.L_26334:
        /*012c*/ 	.word	0x00000000
        /*0130*/ 	.short	0x0001
        /*0132*/ 	.short	0x0008
        /*0134*/ 	.byte	0x00, 0xf0, 0x21, 0x00


	//----- nvinfo : EIATTR_KPARAM_INFO
	.align		4
.L_26335:
        /*0138*/ 	.byte	0x04, 0x17
        /*013a*/ 	.short	(.L_26337 - .L_26336)
.L_26336:
        /*013c*/ 	.word	0x00000000
        /*0140*/ 	.short	0x0000
        /*0142*/ 	.short	0x0000
        /*0144*/ 	.byte	0x00, 0xf0, 0x21, 0x00


	//----- nvinfo : EIATTR_SPARSE_MMA_MASK
	.align		4
.L_26337:
        /*0148*/ 	.byte	0x03, 0x50
        /*014a*/ 	.short	0x0000


	//----- nvinfo : EIATTR_MAXREG_COUNT
	.align		4
        /*014c*/ 	.byte	0x03, 0x1b
        /*014e*/ 	.short	0x00ff


	//----- nvinfo : EIATTR_NUM_BARRIERS
	.align		4
        /*0150*/ 	.byte	0x02, 0x4c
        /*0152*/ 	.byte	0x01
	.zero		1


	//----- nvinfo : EIATTR_MERCURY_ISA_VERSION
	.align		4
        /*0154*/ 	.byte	0x03, 0x5f
        /*0156*/ 	.short	0x0101


	//----- nvinfo : EIATTR_COOP_GROUP_MASK_REGIDS
	.align		4
        /*0158*/ 	.byte	0x04, 0x29
        /*015a*/ 	.short	(.L_26339 - .L_26338)


	//   ....[0]....
.L_26338:
        /*015c*/ 	.word	0xffffffff


	//   ....[1]....
        /*0160*/ 	.word	0xffffffff


	//   ....[2]....
        /*0164*/ 	.word	0xffffffff


	//   ....[3]....
        /*0168*/ 	.word	0xffffffff


	//   ....[4]....
        /*016c*/ 	.word	0xffffffff


	//   ....[5]....
        /*0170*/ 	.word	0xffffffff


	//   ....[6]....
        /*0174*/ 	.word	0xffffffff


	//   ....[7]....
        /*0178*/ 	.word	0xffffffff


	//   ....[8]....
        /*017c*/ 	.word	0xffffffff


	//   ....[9]....
        /*0180*/ 	.word	0xffffffff


	//   ....[10]....
        /*0184*/ 	.word	0xffffffff


	//   ....[11]....
        /*0188*/ 	.word	0xffffffff


	//   ....[12]....
        /*018c*/ 	.word	0xffffffff


	//   ....[13]....
        /*0190*/ 	.word	0xffffffff


	//   ....[14]....
        /*0194*/ 	.word	0xffffffff


	//   ....[15]....
        /*0198*/ 	.word	0xffffffff


	//   ....[16]....
        /*019c*/ 	.word	0xffffffff


	//   ....[17]....
        /*01a0*/ 	.word	0xffffffff


	//   ....[18]....
        /*01a4*/ 	.word	0xffffffff


	//   ....[19]....
        /*01a8*/ 	.word	0xffffffff


	//   ....[20]....
        /*01ac*/ 	.word	0xffffffff


	//   ....[21]....
        /*01b0*/ 	.word	0xffffffff


	//   ....[22]....
        /*01b4*/ 	.word	0xffffffff


	//   ....[23]....
        /*01b8*/ 	.word	0xffffffff


	//   ....[24]....
        /*01bc*/ 	.word	0x0500002f


	//   ....[25]....
        /*01c0*/ 	.word	0x0500002f


	//   ....[26]....
        /*01c4*/ 	.word	0x0500002f


	//   ....[27]....
        /*01c8*/ 	.word	0x0500002f


	//   ....[28]....
        /*01cc*/ 	.word	0x0500002f


	//----- nvinfo : EIATTR_COOP_GROUP_INSTR_OFFSETS
	.align		4
.L_26339:
        /*01d0*/ 	.byte	0x04, 0x28
        /*01d2*/ 	.short	(.L_26341 - .L_26340)


	//   ....[0]....
.L_26340:
        /*01d4*/ 	.word	0x00002cd0


	//   ....[1]....
        /*01d8*/ 	.word	0x00002f10


	//   ....[2]....
        /*01dc*/ 	.word	0x00002f30


	//   ....[3]....
        /*01e0*/ 	.word	0x00002f50


	//   ....[4]....
        /*01e4*/ 	.word	0x00002f70


	//   ....[5]....
        /*01e8*/ 	.word	0x000030e0


	//   ....[6]....
        /*01ec*/ 	.word	0x00003100


	//   ....[7]....
        /*01f0*/ 	.word	0x00003140


	//   ....[8]....
        /*01f4*/ 	.word	0x00003fa0


	//   ....[9]....
        /*01f8*/ 	.word	0x00004010


	//   ....[10]....
        /*01fc*/ 	.word	0x00004040


	//   ....[11]....
        /*0200*/ 	.word	0x000040c0


	//   ....[12]....
        /*0204*/ 	.word	0x00004110


	//   ....[13]....
        /*0208*/ 	.word	0x00004160


	//   ....[14]....
        /*020c*/ 	.word	0x00004180


	//   ....[15]....
        /*0210*/ 	.word	0x000041a0


	//   ....[16]....
        /*0214*/ 	.word	0x00006a70


	//   ....[17]....
        /*0218*/ 	.word	0x00006ab0


	//   ....[18]....
        /*021c*/ 	.word	0x00006af0


	//   ....[19]....
        /*0220*/ 	.word	0x00006b20


	//   ....[20]....
        /*0224*/ 	.word	0x00006b30


	//   ....[21]....
        /*0228*/ 	.word	0x00006b40


	//   ....[22]....
        /*022c*/ 	.word	0x00006b50


	//   ....[23]....
        /*0230*/ 	.word	0x00006b90


	//   ....[24]....
        /*0234*/ 	.word	0x00007710


	//   ....[25]....
        /*0238*/ 	.word	0x000077c0


	//   ....[26]....
        /*023c*/ 	.word	0x00007860


	//   ....[27]....
        /*0240*/ 	.word	0x000078d0


	//   ....[28]....
        /*0244*/ 	.word	0x00007940


	//----- nvinfo : EIATTR_EXIT_INSTR_OFFSETS
	.align		4
.L_26341:
        /*0248*/ 	.byte	0x04, 0x1c
        /*024a*/ 	.short	(.L_26343 - .L_26342)


	//   ....[0]....
.L_26342:
        /*024c*/ 	.word	0x000071b0


	//   ....[1]....
        /*0250*/ 	.word	0x00007620


	//   ....[2]....
        /*0254*/ 	.word	0x000076b0


	//----- nvinfo : EIATTR_CRS_STACK_SIZE
	.align		4
.L_26343:
        /*0258*/ 	.byte	0x04, 0x1e
        /*025a*/ 	.short	(.L_26345 - .L_26344)
.L_26344:
        /*025c*/ 	.word	0x00000000


	//----- nvinfo : EIATTR_CBANK_PARAM_SIZE
	.align		4
.L_26345:
        /*0260*/ 	.byte	0x03, 0x19
        /*0262*/ 	.short	0x007c


	//----- nvinfo : EIATTR_PARAM_CBANK
	.align		4
        /*0264*/ 	.byte	0x04, 0x0a
        /*0266*/ 	.short	(.L_26347 - .L_26346)
	.align		4
.L_26346:
        /*0268*/ 	.word	index@(.nv.constant0._ZN4vllm25paged_attention_v1_kernelIttLi120ELi16ELi128ELNS_18Fp8KVCacheDataTypeE0ELb1EEEvPT_PKS2_PKT0_S8_ifPKiSA_iPKfiiiSC_SC_iiiii)
        /*026c*/ 	.short	0x0210
        /*026e*/ 	.short	0x007c


	//----- nvinfo : EIATTR_SW_WAR
	.align		4
.L_26347:
        /*0270*/ 	.byte	0x04, 0x36
        /*0272*/ 	.short	(.L_26349 - .L_26348)
.L_26348:
        /*0274*/ 	.word	0x00000008
.L_26349:


//--------------------- .nv.info._ZN4vllm25paged_attention_v1_kernelIttLi112ELi16ELi128ELNS_18Fp8KVCacheDataTypeE0ELb1EEEvPT_PKS2_PKT0_S8_ifPKiSA_iPKfiiiSC_SC_iiiii --------------------------
	.section	.nv.info._ZN4vllm25paged_attention_v1_kernelIttLi112ELi16ELi128ELNS_18Fp8KVCacheDataTypeE0ELb1EEEvPT_PKS2_PKT0_S8_ifPKiSA_iPKfiiiSC_SC_iiiii,"",@"SHT_CUDA_INFO"
	.sectionflags	@""
	.align	4


	//----- nvinfo : EIATTR_CUDA_API_VERSION
	.align		4
        /*0000*/ 	.byte	0x04, 0x37
        /*0002*/ 	.short	(.L_26351 - .L_26350)
.L_26350:
        /*0004*/ 	.word	0x00000082


	//----- nvinfo : EIATTR_KPARAM_INFO
	.align		4
.L_26351:
        /*0008*/ 	.byte	0x04, 0x17
        /*000a*/ 	.short	(.L_26353 - .L_26352)
.L_26352:
        /*000c*/ 	.word	0x00000000
        /*0010*/ 	.short	0x0013
        /*0012*/ 	.short	0x0078
        /*0014*/ 	.byte	0x00, 0xf0, 0x11, 0x00


	//----- nvinfo : EIATTR_KPARAM_INFO
	.align		4
.L_26353:
        /*0018*/ 	.byte	0x04, 0x17
        /*001a*/ 	.short	(.L_26355 - .L_26354)
.L_26354:
        /*001c*/ 	.word	0x00000000
        /*0020*/ 	.short	0x0012
        /*0022*/ 	.short	0x0074
        /*0024*/ 	.byte	0x00, 0xf0, 0x11, 0x00


	//----- nvinfo : EIATTR_KPARAM_INFO
	.align		4
.L_26355:
        /*0028*/ 	.byte	0x04, 0x17
        /*002a*/ 	.short	(.L_26357 - .L_26356)
.L_26356:
        /*002c*/ 	.word	0x00000000
        /*0030*/ 	.short	0x0011
        /*0032*/ 	.short	0x0070
        /*0034*/ 	.byte	0x00, 0xf0, 0x11, 0x00


	//----- nvinfo : EIATTR_KPARAM_INFO
	.align		4
.L_26357:
        /*0038*/ 	.byte	0x04, 0x17
        /*003a*/ 	.short	(.L_26359 - .L_26358)
.L_26358:
        /*003c*/ 	.word	0x00000000
        /*0040*/ 	.short	0x0010
        /*0042*/ 	.short	0x006c
        /*0044*/ 	.byte	0x00, 0xf0, 0x11, 0x00


	//----- nvinfo : EIATTR_KPARAM_INFO
	.align		4
.L_26359:
        /*0048*/ 	.byte	0x04, 0x17
        /*004a*/ 	.short	(.L_26361 - .L_26360)
.L_26360:
        /*004c*/ 	.word	0x00000000
        /*0050*/ 	.short	0x000f
        /*0052*/ 	.short	0x0068
        /*0054*/ 	.byte	0x00, 0xf0, 0x11, 0x00


	//----- nvinfo : EIATTR_KPARAM_INFO
	.align		4
.L_26361:
        /*0058*/ 	.byte	0x04, 0x17
        /*005a*/ 	.short	(.L_26363 - .L_26362)
.L_26362:
        /*005c*/ 	.word	0x00000000
        /*0060*/ 	.short	0x000e
        /*0062*/ 	.short	0x0060
        /*0064*/ 	.byte	0x00, 0xf0, 0x21, 0x00


	//----- nvinfo : EIATTR_KPARAM_INFO
	.align		4
.L_26363:
        /*0068*/ 	.byte	0x04, 0x17
        /*006a*/ 	.short	(.L_26365 - .L_26364)
.L_26364:
        /*006c*/ 	.word	0x00000000
        /*0070*/ 	.short	0x000d
        /*0072*/ 	.short	0x0058
        /*0074*/ 	.byte	0x00, 0xf0, 0x21, 0x00


	//----- nvinfo : EIATTR_KPARAM_INFO
	.align		4
.L_26365:
        /*0078*/ 	.byte	0x04, 0x17
        /*007a*/ 	.short	(.L_26367 - .L_26366)
.L_26366:
        /*007c*/ 	.word	0x00000000
        /*0080*/ 	.short	0x000c
        /*0082*/ 	.short	0x0050
        /*0084*/ 	.byte	0x00, 0xf0, 0x11, 0x00


	//----- nvinfo : EIATTR_KPARAM_INFO
	.align		4
.L_26367:
        /*0088*/ 	.byte	0x04, 0x17
        /*008a*/ 	.short	(.L_26369 - .L_26368)
.L_26368:
        /*008c*/ 	.word	0x00000000
        /*0090*/ 	.short	0x000b
        /*0092*/ 	.short	0x004c
        /*0094*/ 	.byte	0x00, 0xf0, 0x11, 0x00


	//----- nvinfo : EIATTR_KPARAM_INFO
	.align		4
.L_26369:
        /*0098*/ 	.byte	0x04, 0x17
        /*009a*/ 	.short	(.L_26371 - .L_26370)
.L_26370:
        /*009c*/ 	.word	0x00000000
        /*00a0*/ 	.short	0x000a
        /*00a2*/ 	.short	0x0048
        /*00a4*/ 	.byte	0x00, 0xf0, 0x11, 0x00


	//----- nvinfo : EIATTR_KPARAM_INFO
	.align		4
.L_26371:
        /*00a8*/ 	.byte	0x04, 0x17
        /*00aa*/ 	.short	(.L_26373 - .L_26372)
.L_26372:
        /*00ac*/ 	.word	0x00000000
        /*00b0*/ 	.short	0x0009
        /*00b2*/ 	.short	0x0040
        /*00b4*/ 	.byte	0x00, 0xf0, 0x21, 0x00


	//----- nvinfo : EIATTR_KPARAM_INFO
	.align		4
.L_26373:
        /*00b8*/ 	.byte	0x04, 0x17
        /*00ba*/ 	.short	(.L_26375 - .L_26374)
.L_26374:
        /*00bc*/ 	.word	0x00000000
        /*00c0*/ 	.short	0x0008
        /*00c2*/ 	.short	0x0038
        /*00c4*/ 	.byte	0x00, 0xf0, 0x11, 0x00


	//----- nvinfo : EIATTR_KPARAM_INFO
	.align		4
.L_26375:
        /*00c8*/ 	.byte	0x04, 0x17
        /*00ca*/ 	.short	(.L_26377 - .L_26376)
.L_26376:
        /*00cc*/ 	.word	0x00000000
        /*00d0*/ 	.short	0x0007
        /*00d2*/ 	.short	0x0030
        /*00d4*/ 	.byte	0x00, 0xf0, 0x21, 0x00


	//----- nvinfo : EIATTR_KPARAM_INFO
	.align		4
.L_26377:
        /*00d8*/ 	.byte	0x04, 0x17
        /*00da*/ 	.short	(.L_26379 - .L_26378)
.L_26378:
        /*00dc*/ 	.word	0x00000000
        /*00e0*/ 	.short	0x0006
        /*00e2*/ 	.short	0x0028
        /*00e4*/ 	.byte	0x00, 0xf0, 0x21, 0x00


	//----- nvinfo : EIATTR_KPARAM_INFO
	.align		4
.L_26379:
        /*00e8*/ 	.byte	0x04, 0x17
        /*00ea*/ 	.short	(.L_26381 - .L_26380)
.L_26380:
        /*00ec*/ 	.word	0x00000000
        /*00f0*/ 	.short	0x0005
        /*00f2*/ 	.short	0x0024
        /*00f4*/ 	.byte	0x00, 0xf0, 0x11, 0x00


	//----- nvinfo : EIATTR_KPARAM_INFO
	.align		4
.L_26381:
        /*00f8*/ 	.byte	0x04, 0x17
        /*00fa*/ 	.short	(.L_26383 - .L_26382)
.L_26382:
        /*00fc*/ 	.word	0x00000000
        /*0100*/ 	.short	0x0004
        /*0102*/ 	.short	0x0020
        /*0104*/ 	.byte	0x00, 0xf0, 0x11, 0x00


	//----- nvinfo : EIATTR_KPARAM_INFO
	.align		4
.L_26383:
        /*0108*/ 	.byte	0x04, 0x17
        /*010a*/ 	.short	(.L_26385 - .L_26384)
.L_26384:
        /*010c*/ 	.word	0x00000000
        /*0110*/ 	.short	0x0003
        /*0112*/ 	.short	0x0018
        /*0114*/ 	.byte	0x00, 0xf0, 0x21, 0x00


	//----- nvinfo : EIATTR_KPARAM_INFO
	.align		4
.L_26385:
        /*0118*/ 	.byte	0x04, 0x17
        /*011a*/ 	.short	(.L_26387 - .L_26386)
.L_26386:
        /*011c*/ 	.word	0x00000000
        /*0120*/ 	.short	0x0002
        /*0122*/ 	.short	0x0010
        /*0124*/ 	.byte	0x00, 0xf0, 0x21, 0x00


	//----- nvinfo : EIATTR_KPARAM_INFO
	.align		4
.L_26387:
        /*0128*/ 	.byte	0x04, 0x17
        /*012a*/ 	.short	(.L_26389 - .L_26388)
.L_26388:
        /*012c*/ 	.word	0x00000000
        /*0130*/ 	.short	0x0001
        /*0132*/ 	.short	0x0008
        /*0134*/ 	.byte	0x00, 0xf0, 0x21, 0x00


	//----- nvinfo : EIATTR_KPARAM_INFO
	.align		4
.L_26389:
        /*0138*/ 	.byte	0x04, 0x17
        /*013a*/ 	.short	(.L_26391 - .L_26390)
.L_26390:
        /*013c*/ 	.word	0x00000000
        /*0140*/ 	.short	0x0000
        /*0142*/ 	.short	0x0000
        /*0144*/ 	.byte	0x00, 0xf0, 0x21, 0x00


	//----- nvinfo : EIATTR_SPARSE_MMA_MASK
	.align		4
.L_26391:
        /*0148*/ 	.byte	0x03, 0x50
        /*014a*/ 	.short	0x0000


	//----- nvinfo : EIATTR_MAXREG_COUNT
	.align		4
        /*014c*/ 	.byte	0x03, 0x1b
        /*014e*/ 	.short	0x00ff


	//----- nvinfo : EIATTR_NUM_BARRIERS
	.align		4
        /*0150*/ 	.byte	0x02, 0x4c
        /*0152*/ 	.byte	0x01
	.zero		1


	//----- nvinfo : EIATTR_MERCURY_ISA_VERSION
	.align		4
        /*0154*/ 	.byte	0x03, 0x5f
        /*0156*/ 	.short	0x0101


	//----- nvinfo : EIATTR_COOP_GROUP_MASK_REGIDS
	.align		4
        /*0158*/ 	.byte	0x04, 0x29
        /*015a*/ 	.short	(.L_26393 - .L_26392)


	//   ....[0]....
.L_26392:
        /*015c*/ 	.word	0xffffffff


	//   ....[1]....
        /*0160*/ 	.word	0xffffffff


	//   ....[2]....
        /*0164*/ 	.word	0xffffffff


	//   ....[3]....
        /*0168*/ 	.word	0xffffffff


	//   ....[4]....
        /*016c*/ 	.word	0xffffffff


	//   ....[5]....
        /*0170*/ 	.word	0xffffffff


	//   ....[6]....
        /*0174*/ 	.word	0xffffffff


	//   ....[7]....
        /*0178*/ 	.word	0xffffffff


	//   ....[8]....
        /*017c*/ 	.word	0xffffffff


	//   ....[9]....
        /*0180*/ 	.word	0xffffffff


	//   ....[10]....
        /*0184*/ 	.word	0xffffffff


	//   ....[11]....
        /*0188*/ 	.word	0xffffffff


	//   ....[12]....
        /*018c*/ 	.word	0xffffffff


	//   ....[13]....
        /*0190*/ 	.word	0xffffffff


	//   ....[14]....
        /*0194*/ 	.word	0xffffffff


	//   ....[15]....
        /*0198*/ 	.word	0xffffffff


	//   ....[16]....
        /*019c*/ 	.word	0xffffffff


	//   ....[17]....
        /*01a0*/ 	.word	0xffffffff


	//   ....[18]....
        /*01a4*/ 	.word	0xffffffff


	//   ....[19]....
        /*01a8*/ 	.word	0xffffffff


	//   ....[20]....
        /*01ac*/ 	.word	0xffffffff


	//   ....[21]....
        /*01b0*/ 	.word	0xffffffff


	//   ....[22]....
        /*01b4*/ 	.word	0xffffffff


	//   ....[23]....
        /*01b8*/ 	.word	0x05000014


	//   ....[24]....
        /*01bc*/ 	.word	0x05000014


	//   ....[25]....
        /*01c0*/ 	.word	0x05000014


	//   ....[26]....
        /*01c4*/ 	.word	0x05000014


	//   ....[27]....
        /*01c8*/ 	.word	0x05000014


	//----- nvinfo : EIATTR_COOP_GROUP_INSTR_OFFSETS
	.align		4
.L_26393:
        /*01cc*/ 	.byte	0x04, 0x28
        /*01ce*/ 	.short	(.L_26395 - .L_26394)


	//   ....[0]....
.L_26394:
        /*01d0*/ 	.word	0x00002bc0


	//   ....[1]....
        /*01d4*/ 	.word	0x00002e00


	//   ....[2]....
        /*01d8*/ 	.word	0x00002e20


	//   ....[3]....
        /*01dc*/ 	.word	0x00002e40


	//   ....[4]....
        /*01e0*/ 	.word	0x00002e60


	//   ....[5]....
        /*01e4*/ 	.word	0x00003010


	//   ....[6]....
        /*01e8*/ 	.word	0x00003030


	//   ....[7]....
        /*01ec*/ 	.word	0x00003050


	//   ....[8]....
        /*01f0*/ 	.word	0x00003e90


	//   ....[9]....
        /*01f4*/ 	.word	0x00003f10


	//   ....[10]....
        /*01f8*/ 	.word	0x00003f70


	//   ....[11]....
        /*01fc*/ 	.word	0x00003fc0


	//   ....[12]....
        /*0200*/ 	.word	0x00004000


	//   ....[13]....
        /*0204*/ 	.word	0x00004050


	//   ....[14]....
        /*0208*/ 	.word	0x00004070


	//   ....[15]....
        /*020c*/ 	.word	0x00004090


	//   ....[16]....
        /*0210*/ 	.word	0x00006640


	//   ....[17]....
        /*0214*/ 	.word	0x00006680


	//   ....[18]....
        /*0218*/ 	.word	0x000066c0


	//   ....[19]....
        /*021c*/ 	.word	0x000066e0


	//   ....[20]....
        /*0220*/ 	.word	0x000066f0


	//   ....[21]....
        /*0224*/ 	.word	0x00006700


	//   ....[22]....
        /*0228*/ 	.word	0x00006710


	//   ....[23]....
        /*022c*/ 	.word	0x00007010


	//   ....[24]....
        /*0230*/ 	.word	0x000070c0


	//   ....[25]....
        /*0234*/ 	.word	0x00007160


	//   ....[26]....
        /*0238*/ 	.word	0x000071d0


	//   ....[27]....
        /*023c*/ 	.word	0x00007240


	//----- nvinfo : EIATTR_EXIT_INSTR_OFFSETS
	.align		4
.L_26395:
        /*0240*/ 	.byte	0x04, 0x1c
        /*0242*/ 	.short	(.L_26397 - .L_26396)


	//   ....[0]....
.L_26396:
        /*0244*/ 	.word	0x00006b90


	//   ....[1]....
        /*0248*/ 	.word	0x00006c90


	//   ....[2]....
        /*024c*/ 	.word	0x00006fb0


	//----- nvinfo : EIATTR_CRS_STACK_SIZE
	.align		4
.L_26397:
        /*0250*/ 	.byte	0x04, 0x1e
        /*0252*/ 	.short	(.L_26399 - .L_26398)
.L_26398:
        /*0254*/ 	.word	0x00000000


	//----- nvinfo : EIATTR_CBANK_PARAM_SIZE
	.align		4
.L_26399:
        /*0258*/ 	.byte	0x03, 0x19
        /*025a*/ 	.short	0x007c


	//----- nvinfo : EIATTR_PARAM_CBANK
	.align		4
        /*025c*/ 	.byte	0x04, 0x0a
        /*025e*/ 	.short	(.L_26401 - .L_26400)
	.align		4
.L_26400:
        /*0260*/ 	.word	index@(.nv.constant0._ZN4vllm25paged_attention_v1_kernelIttLi112ELi16ELi128ELNS_18Fp8KVCacheDataTypeE0ELb1EEEvPT_PKS2_PKT0_S8_ifPKiSA_iPKfiiiSC_SC_iiiii)
        /*0264*/ 	.short	0x0210
        /*0266*/ 	.short	0x007c


	//----- nvinfo : EIATTR_SW_WAR
	.align		4
.L_26401:
        /*0268*/ 	.byte	0x04, 0x36
        /*026a*/ 	.short	(.L_26403 - .L_26402)
.L_26402:
        /*026c*/ 	.word	0x00000008
.L_26403:


//--------------------- .nv.info._ZN4vllm25paged_attention_v1_kernelIttLi96ELi16ELi128ELNS_18Fp8KVCacheDataTypeE0ELb1EEEvPT_PKS2_PKT0_S8_ifPKiSA_iPKfiiiSC_SC_iiiii --------------------------
	.section	.nv.info._ZN4vllm25paged_attention_v1_kernelIttLi96ELi16ELi128ELNS_18Fp8KVCacheDataTypeE0ELb1EEEvPT_PKS2_PKT0_S8_ifPKiSA_iPKfiiiSC_SC_iiiii,"",@"SHT_CUDA_INFO"
	.sectionflags	@""
	.align	4


	//----- nvinfo : EIATTR_CUDA_API_VERSION
	.align		4
        /*0000*/ 	.byte	0x04, 0x37
        /*0002*/ 	.short	(.L_26405 - .L_26404)
.L_26404:
        /*0004*/ 	.word	0x00000082


	//----- nvinfo : EIATTR_KPARAM_INFO
	.align		4
.L_26405:
        /*0008*/ 	.byte	0x04, 0x17
        /*000a*/ 	.short	(.L_26407 - .L_26406)
.L_26406:
        /*000c*/ 	.word	0x00000000
        /*0010*/ 	.short	0x0013
        /*0012*/ 	.short	0x0078
        /*0014*/ 	.byte	0x00, 0xf0, 0x11, 0x00


	//----- nvinfo : EIATTR_KPARAM_INFO
	.align		4
.L_26407:
        /*0018*/ 	.byte	0x04, 0x17
        /*001a*/ 	.short	(.L_26409 - .L_26408)
.L_26408:
        /*001c*/ 	.word	0x00000000
        /*0020*/ 	.short	0x0012
        /*0022*/ 	.short	0x0074
        /*0024*/ 	.byte	0x00, 0xf0, 0x11, 0x00


	//----- nvinfo : EIATTR_KPARAM_INFO
	.align		4
.L_26409:
        /*0028*/ 	.byte	0x04, 0x17
        /*002a*/ 	.short	(.L_26411 - .L_26410)
.L_26410:
        /*002c*/ 	.word	0x00000000
        /*0030*/ 	.short	0x0011
        /*0032*/ 	.short	0x0070
        /*0034*/ 	.byte	0x00, 0xf0, 0x11, 0x00


	//----- nvinfo : EIATTR_KPARAM_INFO
	.align		4
.L_26411:
        /*0038*/ 	.byte	0x04, 0x17
        /*003a*/ 	.short	(.L_26413 - .L_26412)
.L_26412:
        /*003c*/ 	.word	0x00000000
        /*0040*/ 	.short	0x0010
        /*0042*/ 	.short	0x006c
        /*0044*/ 	.byte	0x00, 0xf0, 0x11, 0x00


	//----- nvinfo : EIATTR_KPARAM_INFO
	.align		4
.L_26413:
        /*0048*/ 	.byte	0x04, 0x17
        /*004a*/ 	.short	(.L_26415 - .L_26414)
.L_26414:
        /*004c*/ 	.word	0x00000000
        /*0050*/ 	.short	0x000f
        /*0052*/ 	.short	0x0068
        /*0054*/ 	.byte	0x00, 0xf0, 0x11, 0x00


	//----- nvinfo : EIATTR_KPARAM_INFO
	.align		4
.L_26415:
        /*0058*/ 	.byte	0x04, 0x17
        /*005a*/ 	.short	(.L_26417 - .L_26416)
.L_26416:
        /*005c*/ 	.word	0x00000000
        /*0060*/ 	.short	0x000e
        /*0062*/ 	.short	0x0060
        /*0064*/ 	.byte	0x00, 0xf0, 0x21, 0x00


	//----- nvinfo : EIATTR_KPARAM_INFO
	.align		4
.L_26417:
        /*0068*/ 	.byte	0x04, 0x17
        /*006a*/ 	.short	(.L_26419 - .L_26418)
.L_26418:
        /*006c*/ 	.word	0x00000000
        /*0070*/ 	.short	0x000d
        /*0072*/ 	.short	0x0058
        /*0074*/ 	.byte	0x00, 0xf0, 0x21, 0x00


	//----- nvinfo : EIATTR_KPARAM_INFO
	.align		4
.L_26419:
        /*0078*/ 	.byte	0x04, 0x17
        /*007a*/ 	.short	(.L_26421 - .L_26420)
.L_26420:
        /*007c*/ 	.word	0x00000000
        /*0080*/ 	.short	0x000c
        /*0082*/ 	.short	0x0050
        /*0084*/ 	.byte	0x00, 0xf0, 0x11, 0x00


	//----- nvinfo : EIATTR_KPARAM_INFO
	.align		4
.L_26421:
        /*0088*/ 	.byte	0x04, 0x17
        /*008a*/ 	.short	(.L_26423 - .L_26422)
.L_26422:
        /*008c*/ 	.word	0x00000000
        /*0090*/ 	.short	0x000b
        /*0092*/ 	.short	0x004c
        /*0094*/ 	.byte	0x00, 0xf0, 0x11, 0x00


	//----- nvinfo : EIATTR_KPARAM_INFO
	.align		4
.L_26423:
        /*0098*/ 	.byte	0x04, 0x17
        /*009a*/ 	.short	(.L_26425 - .L_26424)
.L_26424:
        /*009c*/ 	.word	0x00000000
        /*00a0*/ 	.short	0x000a
        /*00a2*/ 	.short	0x0048
        /*00a4*/ 	.byte	0x00, 0xf0, 0x11, 0x00


	//----- nvinfo : EIATTR_KPARAM_INFO
	.align		4
.L_26425:
        /*00a8*/ 	.byte	0x04, 0x17
        /*00aa*/ 	.short	(.L_26427 - .L_26426)
.L_26426:
        /*00ac*/ 	.word	0x00000000
        /*00b0*/ 	.short	0x0009
        /*00b2*/ 	.short	0x0040
        /*00b4*/ 	.byte	0x00, 0xf0, 0x21, 0x00


	//----- nvinfo : EIATTR_KPARAM_INFO
	.align		4
.L_26427:
        /*00b8*/ 	.byte	0x04, 0x17
        /*00ba*/ 	.short	(.L_26429 - .L_26428)
.L_26428:
        /*00bc*/ 	.word	0x00000000
        /*00c0*/ 	.short	0x0008
        /*00c2*/ 	.short	0x0038
        /*00c4*/ 	.byte	0x00, 0xf0, 0x11, 0x00


	//----- nvinfo : EIATTR_KPARAM_INFO
	.align		4
.L_26429:
        /*00c8*/ 	.byte	0x04, 0x17
        /*00ca*/ 	.short	(.L_26431 - .L_26430)
.L_26430:
        /*00cc*/ 	.word	0x00000000
        /*00d0*/ 	.short	0x0007
        /*00d2*/ 	.short	0x0030
        /*00d4*/ 	.byte	0x00, 0xf0, 0x21, 0x00


	//----- nvinfo : EIATTR_KPARAM_INFO
	.align		4
.L_26431:
        /*00d8*/ 	.byte	0x04, 0x17
        /*00da*/ 	.short	(.L_26433 - .L_26432)
.L_26432:
        /*00dc*/ 	.word	0x00000000
        /*00e0*/ 	.short	0x0006
        /*00e2*/ 	.short	0x0028
        /*00e4*/ 	.byte	0x00, 0xf0, 0x21, 0x00


	//----- nvinfo : EIATTR_KPARAM_INFO
	.align		4
.L_26433:
        /*00e8*/ 	.byte	0x04, 0x17
        /*00ea*/ 	.short	(.L_26435 - .L_26434)
.L_26434:
        /*00ec*/ 	.word	0x00000000
        /*00f0*/ 	.short	0x0005
        /*00f2*/ 	.short	0x0024
        /*00f4*/ 	.byte	0x00, 0xf0, 0x11, 0x00


	//----- nvinfo : EIATTR_KPARAM_INFO
	.align		4
.L_26435:
        /*00f8*/ 	.byte	0x04, 0x17
        /*00fa*/ 	.short	(.L_26437 - .L_26436)
.L_26436:
        /*00fc*/ 	.word	0x00000000
        /*0100*/ 	.short	0x0004
        /*0102*/ 	.short	0x0020
        /*0104*/ 	.byte	0x00, 0xf0, 0x11, 0x00


	//----- nvinfo : EIATTR_KPARAM_INFO
	.align		4
.L_26437:
        /*0108*/ 	.byte	0x04, 0x17
        /*010a*/ 	.short	(.L_26439 - .L_26438)
.L_26438:
        /*010c*/ 	.word	0x00000000
        /*0110*/ 	.short	0x0003
        /*0112*/ 	.short	0x0018
        /*0114*/ 	.byte	0x00, 0xf0, 0x21, 0x00


	//----- nvinfo : EIATTR_KPARAM_INFO
	.align		4
.L_26439:
        /*0118*/ 	.byte	0x04, 0x17
        /*011a*/ 	.short	(.L_26441 - .L_26440)
.L_26440:
        /*011c*/ 	.word	0x00000000
        /*0120*/ 	.short	0x0002
        /*0122*/ 	.short	0x0010
        /*0124*/ 	.byte	0x00, 0xf0, 0x21, 0x00


	//----- nvinfo : EIATTR_KPARAM_INFO
	.align		4
.L_26441:
        /*0128*/ 	.byte	0x04, 0x17
        /*012a*/ 	.short	(.L_26443 - .L_26442)
.L_26442:
        /*012c*/ 	.word	0x00000000
        /*0130*/ 	.short	0x0001
        /*0132*/ 	.short	0x0008
        /*0134*/ 	.byte	0x00, 0xf0, 0x21, 0x00


	//----- nvinfo : EIATTR_KPARAM_INFO
	.align		4
.L_26443:
        /*0138*/ 	.byte	0x04, 0x17
        /*013a*/ 	.short	(.L_26445 - .L_26444)
.L_26444:
        /*013c*/ 	.word	0x00000000
        /*0140*/ 	.short	0x0000
        /*0142*/ 	.short	0x0000
        /*0144*/ 	.byte	0x00, 0xf0, 0x21, 0x00


	//----- nvinfo : EIATTR_SPARSE_MMA_MASK
	.align		4
.L_26445:
        /*0148*/ 	.byte	0x03, 0x50
        /*014a*/ 	.short	0x0000


	//----- nvinfo : EIATTR_MAXREG_COUNT
	.align		4
        /*014c*/ 	.byte	0x03, 0x1b
        /*014e*/ 	.short	0x00ff


	//----- nvinfo : EIATTR_NUM_BARRIERS
	.align		4
        /*0150*/ 	.byte	0x02, 0x4c
        /*0152*/ 	.byte	0x01
	.zero		1


	//----- nvinfo : EIATTR_MERCURY_ISA_VERSION
	.align		4
        /*0154*/ 	.byte	0x03, 0x5f
        /*0156*/ 	.short	0x0101


	//----- nvinfo : EIATTR_COOP_GROUP_MASK_REGIDS
	.align		4
        /*0158*/ 	.byte	0x04, 0x29
        /*015a*/ 	.short	(.L_26447 - .L_26446)


	//   ....[0]....
.L_26446:
        /*015c*/ 	.word	0xffffffff


	//   ....[1]....
        /*0160*/ 	.word	0xffffffff


	//   ....[2]....
        /*0164*/ 	.word	0xffffffff


	//   ....[3]....
        /*0168*/ 	.word	0xffffffff


	//   ....[4]....
        /*016c*/ 	.word	0xffffffff


	//   ....[5]....
        /*0170*/ 	.word	0xffffffff


	//   ....[6]....
        /*0174*/ 	.word	0xffffffff


	//   ....[7]....
        /*0178*/ 	.word	0xffffffff


	//   ....[8]....
        /*017c*/ 	.word	0xffffffff


	//   ....[9]....
        /*0180*/ 	.word	0xffffffff


	//   ....[10]....
        /*0184*/ 	.word	0xffffffff


	//   ....[11]....
        /*0188*/ 	.word	0xffffffff


	//   ....[12]....
        /*018c*/ 	.word	0xffffffff


	//   ....[13]....
        /*0190*/ 	.word	0xffffffff


	//   ....[14]....
        /*0194*/ 	.word	0xffffffff


	//   ....[15]....
        /*0198*/ 	.word	0xffffffff


	//   ....[16]....
        /*019c*/ 	.word	0xffffffff


	//   ....[17]....
        /*01a0*/ 	.word	0xffffffff


	//   ....[18]....
        /*01a4*/ 	.word	0xffffffff


	//   ....[19]....
        /*01a8*/ 	.word	0xffffffff


	//   ....[20]....
        /*01ac*/ 	.word	0xffffffff


	//   ....[21]....
        /*01b0*/ 	.word	0xffffffff


	//   ....[22]....
        /*01b4*/ 	.word	0x05000010


	//   ....[23]....
        /*01b8*/ 	.word	0x05000010


	//   ....[24]....
        /*01bc*/ 	.word	0x05000010


	//   ....[25]....
        /*01c0*/ 	.word	0x05000010


	//   ....[26]....
        /*01c4*/ 	.word	0x05000010


	//----- nvinfo : EIATTR_COOP_GROUP_INSTR_OFFSETS
	.align		4
.L_26447:
        /*01c8*/ 	.byte	0x04, 0x28
        /*01ca*/ 	.short	(.L_26449 - .L_26448)


	//   ....[0]....
.L_26448:
        /*01cc*/ 	.word	0x00002830


	//   ....[1]....
        /*01d0*/ 	.word	0x00002a70


	//   ....[2]....
        /*01d4*/ 	.word	0x00002a90


	//   ....[3]....
        /*01d8*/ 	.word	0x00002ab0


	//   ....[4]....
        /*01dc*/ 	.word	0x00002ad0


	//   ....[5]....
        /*01e0*/ 	.word	0x00002c30


	//   ....[6]....
        /*01e4*/ 	.word	0x00002c60


	//   ....[7]....
        /*01e8*/ 	.word	0x00002ca0


	//   ....[8]....
        /*01ec*/ 	.word	0x00003b00


	//   ....[9]....
        /*01f0*/ 	.word	0x00003b80


	//   ....[10]....
        /*01f4*/ 	.word	0x00003bd0


	//   ....[11]....
        /*01f8*/ 	.word	0x00003c30


	//   ....[12]....
        /*01fc*/ 	.word	0x00003c70


	//   ....[13]....
        /*0200*/ 	.word	0x00003cc0


	//   ....[14]....
        /*0204*/ 	.word	0x00003ce0


	//   ....[15]....
        /*0208*/ 	.word	0x00003d00


	//   ....[16]....
        /*020c*/ 	.word	0x00005f90


	//   ....[17]....
        /*0210*/ 	.word	0x00005fd0


	//   ....[18]....
        /*0214*/ 	.word	0x00006010


	//   ....[19]....
        /*0218*/ 	.word	0x00006030


	//   ....[20]....
        /*021c*/ 	.word	0x00006050


	//   ....[21]....
        /*0220*/ 	.word	0x00006060


	//   ....[22]....
        /*0224*/ 	.word	0x00006870


	//   ....[23]....
        /*0228*/ 	.word	0x00006920


	//   ....[24]....
        /*022c*/ 	.word	0x000069c0


	//   ....[25]....
        /*0230*/ 	.word	0x00006a30


	//   ....[26]....
        /*0234*/ 	.word	0x00006aa0


	//----- nvinfo : EIATTR_EXIT_INSTR_OFFSETS
	.align		4
.L_26449:
        /*0238*/ 	.byte	0x04, 0x1c
        /*023a*/ 	.short	(.L_26451 - .L_26450)


	//   ....[0]....
.L_26450:
        /*023c*/ 	.word	0x00006460


	//   ....[1]....
        /*0240*/ 	.word	0x00006560


	//   ....[2]....
        /*0244*/ 	.word	0x00006810


	//----- nvinfo : EIATTR_CRS_STACK_SIZE
	.align		4
.L_26451:
        /*0248*/ 	.byte	0x04, 0x1e
        /*024a*/ 	.short	(.L_26453 - .L_26452)
.L_26452:
        /*024c*/ 	.word	0x00000000


	//----- nvinfo : EIATTR_CBANK_PARAM_SIZE
	.align		4
.L_26453:
        /*0250*/ 	.byte	0x03, 0x19
        /*0252*/ 	.short	0x007c


	//----- nvinfo : EIATTR_PARAM_CBANK
	.align		4
        /*0254*/ 	.byte	0x04, 0x0a
        /*0256*/ 	.short	(.L_26455 - .L_26454)
	.align		4
.L_26454:
        /*0258*/ 	.word	index@(.nv.constant0._ZN4vllm25paged_attention_v1_kernelIttLi96ELi16ELi128ELNS_18Fp8KVCacheDataTypeE0ELb1EEEvPT_PKS2_PKT0_S8_ifPKiSA_iPKfiiiSC_SC_iiiii)
        /*025c*/ 	.short	0x0210
        /*025e*/ 	.short	0x007c


	//----- nvinfo : EIATTR_SW_WAR
	.align		4
.L_26455:
        /*0260*/ 	.byte	0x04, 0x36
        /*0262*/ 	.short	(.L_26457 - .L_26456)
.L_26456:
        /*0264*/ 	.word	0x00000008
.L_26457:


//--------------------- .nv.info._ZN4vllm25paged_attention_v1_kernelIttLi80ELi16ELi128ELNS_18Fp8KVCacheDataTypeE0ELb1EEEvPT_PKS2_PKT0_S8_ifPKiSA_iPKfiiiSC_SC_iiiii --------------------------
	.section	.nv.info._ZN4vllm25paged_attention_v1_kernelIttLi80ELi16ELi128ELNS_18Fp8KVCacheDataTypeE0ELb1EEEvPT_PKS2_PKT0_S8_ifPKiSA_iPKfiiiSC_SC_iiiii,"",@"SHT_CUDA_INFO"
	.sectionflags	@""
	.align	4


	//----- nvinfo : EIATTR_CUDA_API_VERSION
	.align		4
        /*0000*/ 	.byte	0x04, 0x37
        /*0002*/ 	.short	(.L_26459 - .L_26458)
.L_26458:
        /*0004*/ 	.word	0x00000082


	//----- nvinfo : EIATTR_KPARAM_INFO
	.align		4
.L_26459:
        /*0008*/ 	.byte	0x04, 0x17
        /*000a*/ 	.short	(.L_26461 - .L_26460)
.L_26460:
        /*000c*/ 	.word	0x00000000
        /*0010*/ 	.short	0x0013
        /*0012*/ 	.short	0x0078
        /*0014*/ 	.byte	0x00, 0xf0, 0x11, 0x00


	//----- nvinfo : EIATTR_KPARAM_INFO
	.align		4
.L_26461:
        /*0018*/ 	.byte	0x04, 0x17
        /*001a*/ 	.short	(.L_26463 - .L_26462)
.L_26462:
        /*001c*/ 	.word	0x00000000
        /*0020*/ 	.short	0x0012
        /*0022*/ 	.short	0x0074
        /*0024*/ 	.byte	0x00, 0xf0, 0x11, 0x00


	//----- nvinfo : EIATTR_KPARAM_INFO
	.align		4
.L_26463:
        /*0028*/ 	.byte	0x04, 0x17
        /*002a*/ 	.short	(.L_26465 - .L_26464)
.L_26464:
        /*002c*/ 	.word	0x00000000
        /*0030*/ 	.short	0x0011
        /*0032*/ 	.short	0x0070
        /*0034*/ 	.byte	0x00, 0xf0, 0x11, 0x00


	//----- nvinfo : EIATTR_KPARAM_INFO
	.align		4
.L_26465:
        /*0038*/ 	.byte	0x04, 0x17
        /*003a*/ 	.short	(.L_26467 - .L_26466)
.L_26466:
        /*003c*/ 	.word	0x00000000
        /*0040*/ 	.short	0x0010
        /*0042*/ 	.short	0x006c
        /*0044*/ 	.byte	0x00, 0xf0, 0x11, 0x00


	//----- nvinfo : EIATTR_KPARAM_INFO
	.align		4
.L_26467:
        /*0048*/ 	.byte	0x04, 0x17
        /*004a*/ 	.short	(.L_26469 - .L_26468)
.L_26468:
        /*004c*/ 	.word	0x00000000
        /*0050*/ 	.short	0x000f
        /*0052*/ 	.short	0x0068
        /*0054*/ 	.byte	0x00, 0xf0, 0x11, 0x00


	//----- nvinfo : EIATTR_KPARAM_INFO
	.align		4
.L_26469:
        /*0058*/ 	.byte	0x04, 0x17
        /*005a*/ 	.short	(.L_26471 - .L_26470)
.L_26470:
        /*005c*/ 	.word	0x00000000
        /*0060*/ 	.short	0x000e
        /*0062*/ 	.short	0x0060
        /*0064*/ 	.byte	0x00, 0xf0, 0x21, 0x00


	//----- nvinfo : EIATTR_KPARAM_INFO
	.align		4
.L_26471:
        /*0068*/ 	.byte	0x04, 0x17
        /*006a*/ 	.short	(.L_26473 - .L_26472)
.L_26472:
        /*006c*/ 	.word	0x00000000
        /*0070*/ 	.short	0x000d
        /*0072*/ 	.short	0x0058
        /*0074*/ 	.byte	0x00, 0xf0, 0x21, 0x00


	//----- nvinfo : EIATTR_KPARAM_INFO
	.align		4
.L_26473:
        /*0078*/ 	.byte	0x04, 0x17
        /*007a*/ 	.short	(.L_26475 - .L_26474)
.L_26474:
        /*007c*/ 	.word	0x00000000
        /*0080*/ 	.short	0x000c
        /*0082*/ 	.short	0x0050
        /*0084*/ 	.byte	0x00, 0xf0, 0x11, 0x00


	//----- nvinfo : EIATTR_KPARAM_INFO
	.align		4
.L_26475:
        /*0088*/ 	.byte	0x04, 0x17
        /*008a*/ 	.short	(.L_26477 - .L_26476)
.L_26476:
        /*008c*/ 	.word	0x00000000
        /*0090*/ 	.short	0x000b
        /*0092*/ 	.short	0x004c
        /*0094*/ 	.byte	0x00, 0xf0, 0x11, 0x00


	//----- nvinfo : EIATTR_KPARAM_INFO
	.align		4
.L_26477:
        /*0098*/ 	.byte	0x04, 0x17
        /*009a*/ 	.short	(.L_26479 - .L_26478)
.L_26478:
        /*009c*/ 	.word	0x00000000
        /*00a0*/ 	.short	0x000a
        /*00a2*/ 	.short	0x0048
        /*00a4*/ 	.byte	0x00, 0xf0, 0x11, 0x00


	//----- nvinfo : EIATTR_KPARAM_INFO
	.align		4
.L_26479:
        /*00a8*/ 	.byte	0x04, 0x17
        /*00aa*/ 	.short	(.L_26481 - .L_26480)
.L_26480:
        /*00ac*/ 	.word	0x00000000
        /*00b0*/ 	.short	0x0009
        /*00b2*/ 	.short	0x0040
        /*00b4*/ 	.byte	0x00, 0xf0, 0x21, 0x00


	//----- nvinfo : EIATTR_KPARAM_INFO
	.align		4
.L_26481:
        /*00b8*/ 	.byte	0x04, 0x17
        /*00ba*/ 	.short	(.L_26483 - .L_26482)
.L_26482:
        /*00bc*/ 	.word	0x00000000
        /*00c0*/ 	.short	0x0008
        /*00c2*/ 	.short	0x0038
        /*00c4*/ 	.byte	0x00, 0xf0, 0x11, 0x00


	//----- nvinfo : EIATTR_KPARAM_INFO
	.align		4
.L_26483:
        /*00c8*/ 	.byte	0x04, 0x17
        /*00ca*/ 	.short	(.L_26485 - .L_26484)
.L_26484:
        /*00cc*/ 	.word	0x00000000
        /*00d0*/ 	.short	0x0007
        /*00d2*/ 	.short	0x0030
        /*00d4*/ 	.byte	0x00, 0xf0, 0x21, 0x00


	//----- nvinfo : EIATTR_KPARAM_INFO
	.align		4
.L_26485:
        /*00d8*/ 	.byte	0x04, 0x17
        /*00da*/ 	.short	(.L_26487 - .L_26486)
.L_26486:
        /*00dc*/ 	.word	0x00000000
        /*00e0*/ 	.short	0x0006
        /*00e2*/ 	.short	0x0028
        /*00e4*/ 	.byte	0x00, 0xf0, 0x21, 0x00


	//----- nvinfo : EIATTR_KPARAM_INFO
	.align		4
.L_26487:
        /*00e8*/ 	.byte	0x04, 0x17
        /*00ea*/ 	.short	(.L_26489 - .L_26488)
.L_26488:
        /*00ec*/ 	.word	0x00000000
        /*00f0*/ 	.short	0x0005
        /*00f2*/ 	.short	0x0024
        /*00f4*/ 	.byte	0x00, 0xf0, 0x11, 0x00


	//----- nvinfo : EIATTR_KPARAM_INFO
	.align		4
.L_26489:
        /*00f8*/ 	.byte	0x04, 0x17
        /*00fa*/ 	.short	(.L_26491 - .L_26490)
.L_26490:
        /*00fc*/ 	.word	0x00000000
        /*0100*/ 	.short	0x0004
        /*0102*/ 	.short	0x0020
        /*0104*/ 	.byte	0x00, 0xf0, 0x11, 0x00


	//----- nvinfo : EIATTR_KPARAM_INFO
	.align		4
.L_26491:
        /*0108*/ 	.byte	0x04, 0x17
        /*010a*/ 	.short	(.L_26493 - .L_26492)
.L_26492:
        /*010c*/ 	.word	0x00000000
        /*0110*/ 	.short	0x0003
        /*0112*/ 	.short	0x0018
        /*0114*/ 	.byte	0x00, 0xf0, 0x21, 0x00


	//----- nvinfo : EIATTR_KPARAM_INFO
	.align		4
.L_26493:
        /*0118*/ 	.byte	0x04, 0x17
        /*011a*/ 	.short	(.L_26495 - .L_26494)
.L_26494:
        /*011c*/ 	.word	0x00000000
        /*0120*/ 	.short	0x0002
        /*0122*/ 	.short	0x0010
        /*0124*/ 	.byte	0x00, 0xf0, 0x21, 0x00


	//----- nvinfo : EIATTR_KPARAM_INFO
	.align		4
.L_26495:
        /*0128*/ 	.byte	0x04, 0x17
        /*012a*/ 	.short	(.L_26497 - .L_26496)
.L_26496:
        /*012c*/ 	.word	0x00000000
        /*0130*/ 	.short	0x0001
        /*0132*/ 	.short	0x0008
        /*0134*/ 	.byte	0x00, 0xf0, 0x21, 0x00


	//----- nvinfo : EIATTR_KPARAM_INFO
	.align		4
.L_26497:
        /*0138*/ 	.byte	0x04, 0x17
        /*013a*/ 	.short	(.L_26499 - .L_26498)
.L_26498:
        /*013c*/ 	.word	0x00000000
        /*0140*/ 	.short	0x0000
        /*0142*/ 	.short	0x0000
        /*0144*/ 	.byte	0x00, 0xf0, 0x21, 0x00


	//----- nvinfo : EIATTR_SPARSE_MMA_MASK
	.align		4
.L_26499:
        /*0148*/ 	.byte	0x03, 0x50
        /*014a*/ 	.short	0x0000


	//----- nvinfo : EIATTR_MAXREG_COUNT
	.align		4
        /*014c*/ 	.byte	0x03, 0x1b
        /*014e*/ 	.short	0x00ff


	//----- nvinfo : EIATTR_NUM_BARRIERS
	.align		4
        /*0150*/ 	.byte	0x02, 0x4c
        /*0152*/ 	.byte	0x01
	.zero		1


	//----- nvinfo : EIATTR_MERCURY_ISA_VERSION
	.align		4
        /*0154*/ 	.byte	0x03, 0x5f
        /*0156*/ 	.short	0x0101


	//----- nvinfo : EIATTR_COOP_GROUP_MASK_REGIDS
	.align		4
        /*0158*/ 	.byte	0x04, 0x29
        /*015a*/ 	.short	(.L_26501 - .L_26500)


	//   ....[0]....
.L_26500:
        /*015c*/ 	.word	0xffffffff


	//   ....[1]....
        /*0160*/ 	.word	0xffffffff


	//   ....[2]....
        /*0164*/ 	.word	0xffffffff


	//   ....[3]....
        /*0168*/ 	.word	0xffffffff


	//   ....[4]....
        /*016c*/ 	.word	0xffffffff


	//   ....[5]....
        /*0170*/ 	.word	0xffffffff


	//   ....[6]....
        /*0174*/ 	.word	0xffffffff


	//   ....[7]....
        /*0178*/ 	.word	0xffffffff


	//   ....[8]....
        /*017c*/ 	.word	0xffffffff


	//   ....[9]....
        /*0180*/ 	.word	0xffffffff


	//   ....[10]....
        /*0184*/ 	.word	0xffffffff


	//   ....[11]....
        /*0188*/ 	.word	0xffffffff


	//   ....[12]....
        /*018c*/ 	.word	0xffffffff


	//   ....[13]....
        /*0190*/ 	.word	0xffffffff


	//   ....[14]....
        /*0194*/ 	.word	0xffffffff


	//   ....[15]....
        /*0198*/ 	.word	0xffffffff


	//   ....[16]....
        /*019c*/ 	.word	0xffffffff


	//   ....[17]....
        /*01a0*/ 	.word	0xffffffff


	//   ....[18]....
        /*01a4*/ 	.word	0xffffffff


	//   ....[19]....
        /*01a8*/ 	.word	0xffffffff


	//   ....[20]....
        /*01ac*/ 	.word	0xffffffff


	//   ....[21]....
        /*01b0*/ 	.word	0x05000011


	//   ....[22]....
        /*01b4*/ 	.word	0x05000011


	//   ....[23]....
        /*01b8*/ 	.word	0x05000011


	//   ....[24]....
        /*01bc*/ 	.word	0x05000011


	//   ....[25]....
        /*01c0*/ 	.word	0x05000011


	//----- nvinfo : EIATTR_COOP_GROUP_INSTR_OFFSETS
	.align		4
.L_26501:
        /*01c4*/ 	.byte	0x04, 0x28
        /*01c6*/ 	.short	(.L_26503 - .L_26502)


	//   ....[0]....
.L_26502:
        /*01c8*/ 	.word	0x00002460


	//   ....[1]....
        /*01cc*/ 	.word	0x000026a0


	//   ....[2]....
        /*01d0*/ 	.word	0x000026c0


	//   ....[3]....
        /*01d4*/ 	.word	0x000026e0


	//   ....[4]....
        /*01d8*/ 	.word	0x00002700


	//   ....[5]....
        /*01dc*/ 	.word	0x00002860


	//   ....[6]....
        /*01e0*/ 	.word	0x00002890


	//   ....[7]....
        /*01e4*/ 	.word	0x000028d0


	//   ....[8]....
        /*01e8*/ 	.word	0x00003730


	//   ....[9]....
        /*01ec*/ 	.word	0x000037b0


	//   ....[10]....
        /*01f0*/ 	.word	0x00003800


	//   ....[11]....
        /*01f4*/ 	.word	0x00003860


	//   ....[12]....
        /*01f8*/ 	.word	0x000038a0


	//   ....[13]....
        /*01fc*/ 	.word	0x000038f0


	//   ....[14]....
        /*0200*/ 	.word	0x00003910


	//   ....[15]....
        /*0204*/ 	.word	0x00003930


	//   ....[16]....
        /*0208*/ 	.word	0x00005870


	//   ....[17]....
        /*020c*/ 	.word	0x000058b0


	//   ....[18]....
        /*0210*/ 	.word	0x00005920


	//   ....[19]....
        /*0214*/ 	.word	0x00005950


	//   ....[20]....
        /*0218*/ 	.word	0x00005990


	//   ....[21]....
        /*021c*/ 	.word	0x00006050


	//   ....[22]....
        /*0220*/ 	.word	0x00006100


	//   ....[23]....
        /*0224*/ 	.word	0x000061a0


	//   ....[24]....
        /*0228*/ 	.word	0x00006210


	//   ....[25]....
        /*022c*/ 	.word	0x00006280


	//----- nvinfo : EIATTR_EXIT_INSTR_OFFSETS
	.align		4
.L_26503:
        /*0230*/ 	.byte	0x04, 0x1c
        /*0232*/ 	.short	(.L_26505 - .L_26504)


	//   ....[0]....
.L_26504:
        /*0234*/ 	.word	0x00005cb0


	//   ....[1]....
        /*0238*/ 	.word	0x00005db0


	//   ....[2]....
        /*023c*/ 	.word	0x00005ff0


	//----- nvinfo : EIATTR_CRS_STACK_SIZE
	.align		4
.L_26505:
        /*0240*/ 	.byte	0x04, 0x1e
        /*0242*/ 	.short	(.L_26507 - .L_26506)
.L_26506:
        /*0244*/ 	.word	0x00000000


	//----- nvinfo : EIATTR_CBANK_PARAM_SIZE
	.align		4
.L_26507:
        /*0248*/ 	.byte	0x03, 0x19
        /*024a*/ 	.short	0x007c


	//----- nvinfo : EIATTR_PARAM_CBANK
	.align		4
        /*024c*/ 	.byte	0x04, 0x0a
        /*024e*/ 	.short	(.L_26509 - .L_26508)
	.align		4
.L_26508:
        /*0250*/ 	.word	index@(.nv.constant0._ZN4vllm25paged_attention_v1_kernelIttLi80ELi16ELi128ELNS_18Fp8KVCacheDataTypeE0ELb1EEEvPT_PKS2_PKT0_S8_ifPKiSA_iPKfiiiSC_SC_iiiii)
        /*0254*/ 	.short	0x0210
        /*0256*/ 	.short	0x007c


	//----- nvinfo : EIATTR_SW_WAR
	.align		4
.L_26509:
        /*0258*/ 	.byte	0x04, 0x36
        /*025a*/ 	.short	(.L_26511 - .L_26510)
.L_26510:
        /*025c*/ 	.word	0x00000008
.L_26511:


//--------------------- .nv.info._ZN4vllm25paged_attention_v1_kernelIttLi64ELi16ELi128ELNS_18Fp8KVCacheDataTypeE0ELb1EEEvPT_PKS2_PKT0_S8_ifPKiSA_iPKfiiiSC_SC_iiiii --------------------------
	.section	.nv.info._ZN4vllm25paged_attention_v1_kernelIttLi64ELi16ELi128ELNS_18Fp8KVCacheDataTypeE0ELb1EEEvPT_PKS2_PKT0_S8_ifPKiSA_iPKfiiiSC_SC_iiiii,"",@"SHT_CUDA_INFO"
	.sectionflags	@""
	.align	4


	//----- nvinfo : EIATTR_CUDA_API_VERSION
	.align		4
        /*0000*/ 	.byte	0x04, 0x37
        /*0002*/ 	.short	(.L_26513 - .L_26512)
.L_26512:
        /*0004*/ 	.word	0x00000082


	//----- nvinfo : EIATTR_KPARAM_INFO
	.align		4
.L_26513:
        /*0008*/ 	.byte	0x04, 0x17
        /*000a*/ 	.short	(.L_26515 - .L_26514)
.L_26514:
        /*000c*/ 	.word	0x00000000
        /*0010*/ 	.short	0x0013
        /*0012*/ 	.short	0x0078
        /*0014*/ 	.byte	0x00, 0xf0, 0x11, 0x00


	//----- nvinfo : EIATTR_KPARAM_INFO
	.align		4
.L_26515:
        /*0018*/ 	.byte	0x04, 0x17
        /*001a*/ 	.short	(.L_26517 - .L_26516)
.L_26516:
        /*001c*/ 	.word	0x00000000
        /*0020*/ 	.short	0x0012
        /*0022*/ 	.short	0x0074
        /*0024*/ 	.byte	0x00, 0xf0, 0x11, 0x00


	//----- nvinfo : EIATTR_KPARAM_INFO
	.align		4
.L_26517:
        /*0028*/ 	.byte	0x04, 0x17
        /*002a*/ 	.short	(.L_26519 - .L_26518)
.L_26518:
        /*002c*/ 	.word	0x00000000
        /*0030*/ 	.short	0x0011
        /*0032*/ 	.short	0x0070
        /*0034*/ 	.byte	0x00, 0xf0, 0x11, 0x00


	//----- nvinfo : EIATTR_KPARAM_INFO
	.align		4
.L_26519:
        /*0038*/ 	.byte	0x04, 0x17
        /*003a*/ 	.short	(.L_26521 - .L_26520)
.L_26520:
        /*003c*/ 	.word	0x00000000
        /*0040*/ 	.short	0x0010
        /*0042*/ 	.short	0x006c
        /*0044*/ 	.byte	0x00, 0xf0, 0x11, 0x00


	//----- nvinfo : EIATTR_KPARAM_INFO
	.align		4
.L_26521:
        /*0048*/ 	.byte	0x04, 0x17
        /*004a*/ 	.short	(.L_26523 - .L_26522)
.L_26522:
        /*004c*/ 	.word	0x00000000
        /*0050*/ 	.short	0x000f
        /*0052*/ 	.short	0x0068
        /*0054*/ 	.byte	0x00, 0xf0, 0x11, 0x00


	//----- nvinfo : EIATTR_KPARAM_INFO
	.align		4
.L_26523:
        /*0058*/ 	.byte	0x04, 0x17
        /*005a*/ 	.short	(.L_26525 - .L_26524)
.L_26524:
        /*005c*/ 	.word	0x00000000
        /*0060*/ 	.short	0x000e
        /*0062*/ 	.short	0x0060
        /*0064*/ 	.byte	0x00, 0xf0, 0x21, 0x00


	//----- nvinfo : EIATTR_KPARAM_INFO
	.align		4
.L_26525:
        /*0068*/ 	.byte	0x04, 0x17
        /*006a*/ 	.short	(.L_26527 - .L_26526)
.L_26526:
        /*006c*/ 	.word	0x00000000
        /*0070*/ 	.short	0x000d
        /*0072*/ 	.short	0x0058
        /*0074*/ 	.byte	0x00, 0xf0, 0x21, 0x00


	//----- nvinfo : EIATTR_KPARAM_INFO
	.align		4
.L_26527:
        /*0078*/ 	.byte	0x04, 0x17
        /*007a*/ 	.short	(.L_26529 - .L_26528)
.L_26528:
        /*007c*/ 	.word	0x00000000
        /*0080*/ 	.short	0x000c
        /*0082*/ 	.short	0x0050
        /*0084*/ 	.byte	0x00, 0xf0, 0x11, 0x00


	//----- nvinfo : EIATTR_KPARAM_INFO
	.align		4
.L_26529:
        /*0088*/ 	.byte	0x04, 0x17
        /*008a*/ 	.short	(.L_26531 - .L_26530)
.L_26530:
        /*008c*/ 	.word	0x00000000
        /*0090*/ 	.short	0x000b
        /*0092*/ 	.short	0x004c
        /*0094*/ 	.byte	0x00, 0xf0, 0x11, 0x00


	//----- nvinfo : EIATTR_KPARAM_INFO
	.align		4
.L_26531:
        /*0098*/ 	.byte	0x04, 0x17
        /*009a*/ 	.short	(.L_26533 - .L_26532)
.L_26532:
        /*009c*/ 	.word	0x00000000
        /*00a0*/ 	.short	0x000a
        /*00a2*/ 	.short	0x0048
        /*00a4*/ 	.byte	0x00, 0xf0, 0x11, 0x00


	//----- nvinfo : EIATTR_KPARAM_INFO
	.align		4
.L_26533:
        /*00a8*/ 	.byte	0x04, 0x17
        /*00aa*/ 	.short	(.L_26535 - .L_26534)
.L_26534:
        /*00ac*/ 	.word	0x00000000
        /*00b0*/ 	.short	0x0009
        /*00b2*/ 	.short	0x0040
        /*00b4*/ 	.byte	0x00, 0xf0, 0x21, 0x00


	//----- nvinfo : EIATTR_KPARAM_INFO
	.align		4
.L_26535:
        /*00b8*/ 	.byte	0x04, 0x17
        /*00ba*/ 	.short	(.L_26537 - .L_26536)
.L_26536:
        /*00bc*/ 	.word	0x00000000
        /*00c0*/ 	.short	0x0008
        /*00c2*/ 	.short	0x0038
        /*00c4*/ 	.byte	0x00, 0xf0, 0x11, 0x00


	//----- nvinfo : EIATTR_KPARAM_INFO
	.align		4
.L_26537:
        /*00c8*/ 	.byte	0x04, 0x17
        /*00ca*/ 	.short	(.L_26539 - .L_26538)
.L_26538:
        /*00cc*/ 	.word	0x00000000
        /*00d0*/ 	.short	0x0007
        /*00d2*/ 	.short	0x0030
        /*00d4*/ 	.byte	0x00, 0xf0, 0x21, 0x00


	//----- nvinfo : EIATTR_KPARAM_INFO
	.align		4
.L_26539:
        /*00d8*/ 	.byte	0x04, 0x17
        /*00da*/ 	.short	(.L_26541 - .L_26540)
.L_26540:
        /*00dc*/ 	.word	0x00000000
        /*00e0*/ 	.short	0x0006
        /*00e2*/ 	.short	0x0028
        /*00e4*/ 	.byte	0x00, 0xf0, 0x21, 0x00


	//----- nvinfo : EIATTR_KPARAM_INFO
	.align		4
.L_26541:
        /*00e8*/ 	.byte	0x04, 0x17
        /*00ea*/ 	.short	(.L_26543 - .L_26542)
.L_26542:
        /*00ec*/ 	.word	0x00000000
        /*00f0*/ 	.short	0x0005
        /*00f2*/ 	.short	0x0024
        /*00f4*/ 	.byte	0x00, 0xf0, 0x11, 0x00


	//----- nvinfo : EIATTR_KPARAM_INFO
	.align		4
.L_26543:
        /*00f8*/ 	.byte	0x04, 0x17
        /*00fa*/ 	.short	(.L_26545 - .L_26544)
.L_26544:
        /*00fc*/ 	.word	0x00000000
        /*0100*/ 	.short	0x0004
        /*0102*/ 	.short	0x0020
        /*0104*/ 	.byte	0x00, 0xf0, 0x11, 0x00


	//----- nvinfo : EIATTR_KPARAM_INFO
	.align		4
.L_26545:
        /*0108*/ 	.byte	0x04, 0x17
        /*010a*/ 	.short	(.L_26547 - .L_26546)
.L_26546:
        /*010c*/ 	.word	0x00000000
        /*0110*/ 	.short	0x0003
        /*0112*/ 	.short	0x0018
        /*0114*/ 	.byte	0x00, 0xf0, 0x21, 0x00


	//----- nvinfo : EIATTR_KPARAM_INFO
	.align		4
.L_26547:
        /*0118*/ 	.byte	0x04, 0x17
        /*011a*/ 	.short	(.L_26549 - .L_26548)
.L_26548:
        /*011c*/ 	.word	0x00000000
        /*0120*/ 	.short	0x0002
        /*0122*/ 	.short	0x0010
        /*0124*/ 	.byte	0x00, 0xf0, 0x21, 0x00


	//----- nvinfo : EIATTR_KPARAM_INFO
	.align		4
.L_26549:
        /*0128*/ 	.byte	0x04, 0x17
        /*012a*/ 	.short	(.L_26551 - .L_26550)
.L_26550:
        /*012c*/ 	.word	0x00000000
        /*0130*/ 	.short	0x0001
        /*0132*/ 	.short	0x0008
        /*0134*/ 	.byte	0x00, 0xf0, 0x21, 0x00


	//----- nvinfo : EIATTR_KPARAM_INFO
	.align		4
.L_26551:
        /*0138*/ 	.byte	0x04, 0x17
        /*013a*/ 	.short	(.L_26553 - .L_26552)
.L_26552:
        /*013c*/ 	.word	0x00000000
        /*0140*/ 	.short	0x0000
        /*0142*/ 	.short	0x0000
        /*0144*/ 	.byte	0x00, 0xf0, 0x21, 0x00


	//----- nvinfo : EIATTR_SPARSE_MMA_MASK
	.align		4
.L_26553:
        /*0148*/ 	.byte	0x03, 0x50
        /*014a*/ 	.short	0x0000


	//----- nvinfo : EIATTR_MAXREG_COUNT
	.align		4
        /*014c*/ 	.byte	0x03, 0x1b
        /*014e*/ 	.short	0x00ff


	//----- nvinfo : EIATTR_NUM_BARRIERS
	.align		4
        /*0150*/ 	.byte	0x02, 0x4c
        /*0152*/ 	.byte	0x01
	.zero		1


	//----- nvinfo : EIATTR_MERCURY_ISA_VERSION
	.align		4
        /*0154*/ 	.byte	0x03, 0x5f
        /*0156*/ 	.short	0x0101


	//----- nvinfo : EIATTR_COOP_GROUP_MASK_REGIDS
	.align		4
        /*0158*/ 	.byte	0x04, 0x29
        /*015a*/ 	.short	(.L_26555 - .L_26554)


	//   ....[0]....
.L_26554:
        /*015c*/ 	.word	0xffffffff


	//   ....[1]....
        /*0160*/ 	.word	0xffffffff


	//   ....[2]....
        /*0164*/ 	.word	0xffffffff


	//   ....[3]....
        /*0168*/ 	.word	0xffffffff


	//   ....[4]....
        /*016c*/ 	.word	0xffffffff


	//   ....[5]....
        /*0170*/ 	.word	0xffffffff


	//   ....[6]....
        /*0174*/ 	.word	0xffffffff


	//   ....[7]....
        /*0178*/ 	.word	0xffffffff


	//   ....[8]....
        /*017c*/ 	.word	0xffffffff


	//   ....[9]....
        /*0180*/ 	.word	0xffffffff


	//   ....[10]....
        /*0184*/ 	.word	0xffffffff


	//   ....[11]....
        /*0188*/ 	.word	0xffffffff


	//   ....[12]....
        /*018c*/ 	.word	0xffffffff


	//   ....[13]....
        /*0190*/ 	.word	0xffffffff


	//   ....[14]....
        /*0194*/ 	.word	0xffffffff


	//   ....[15]....
        /*0198*/ 	.word	0xffffffff


	//   ....[16]....
        /*019c*/ 	.word	0xffffffff


	//   ....[17]....
        /*01a0*/ 	.word	0xffffffff


	//   ....[18]....
        /*01a4*/ 	.word	0xffffffff


	//   ....[19]....
        /*01a8*/ 	.word	0xffffffff


	//   ....[20]....
        /*01ac*/ 	.word	0x05000010


	//   ....[21]....
        /*01b0*/ 	.word	0x05000010


	//   ....[22]....
        /*01b4*/ 	.word	0x05000010


	//   ....[23]....
        /*01b8*/ 	.word	0x05000010


	//   ....[24]....
        /*01bc*/ 	.word	0x05000010


	//----- nvinfo : EIATTR_COOP_GROUP_INSTR_OFFSETS
	.align		4
.L_26555:
        /*01c0*/ 	.byte	0x04, 0x28
        /*01c2*/ 	.short	(.L_26557 - .L_26556)


	//   ....[0]....
.L_26556:
        /*01c4*/ 	.word	0x00002030


	//   ....[1]....
        /*01c8*/ 	.word	0x00002270


	//   ....[2]....
        /*01cc*/ 	.word	0x00002290


	//   ....[3]....
        /*01d0*/ 	.word	0x000022b0


	//   ....[4]....
        /*01d4*/ 	.word	0x000022d0


	//   ....[5]....
        /*01d8*/ 	.word	0x00002430


	//   ....[6]....
        /*01dc*/ 	.word	0x00002460


	//   ....[7]....
        /*01e0*/ 	.word	0x000024a0


	//   ....[8]....
        /*01e4*/ 	.word	0x00003300


	//   ....[9]....
        /*01e8*/ 	.word	0x00003380


	//   ....[10]....
        /*01ec*/ 	.word	0x000033d0


	//   ....[11]....
        /*01f0*/ 	.word	0x00003430


	//   ....[12]....
        /*01f4*/ 	.word	0x00003470


	//   ....[13]....
        /*01f8*/ 	.word	0x000034c0


	//   ....[14]....
        /*01fc*/ 	.word	0x000034e0


	//   ....[15]....
        /*0200*/ 	.word	0x00003500


	//   ....[16]....
        /*0204*/ 	.word	0x00005130


	//   ....[17]....
        /*0208*/ 	.word	0x00005170


	//   ....[18]....
        /*020c*/ 	.word	0x000051b0


	//   ....[19]....
        /*0210*/ 	.word	0x000051f0


	//   ....[20]....
        /*0214*/ 	.word	0x00005800


	//   ....[21]....
        /*0218*/ 	.word	0x000058b0


	//   ....[22]....
        /*021c*/ 	.word	0x00005950


	//   ....[23]....
        /*0220*/ 	.word	0x000059c0


	//   ....[24]....
        /*0224*/ 	.word	0x00005a30


	//----- nvinfo : EIATTR_EXIT_INSTR_OFFSETS
	.align		4
.L_26557:
        /*0228*/ 	.byte	0x04, 0x1c
        /*022a*/ 	.short	(.L_26559 - .L_26558)


	//   ....[0]....
.L_26558:
        /*022c*/ 	.word	0x000054c0


	//   ....[1]....
        /*0230*/ 	.word	0x000055d0


	//   ....[2]....
        /*0234*/ 	.word	0x000057a0


	//----- nvinfo : EIATTR_CRS_STACK_SIZE
	.align		4
.L_26559:
        /*0238*/ 	.byte	0x04, 0x1e
        /*023a*/ 	.short	(.L_26561 - .L_26560)
.L_26560:
        /*023c*/ 	.word	0x00000000


	//----- nvinfo : EIATTR_CBANK_PARAM_SIZE
	.align		4
.L_26561:
        /*0240*/ 	.byte	0x03, 0x19
        /*0242*/ 	.short	0x007c


	//----- nvinfo : EIATTR_PARAM_CBANK
	.align		4
        /*0244*/ 	.byte	0x04, 0x0a
        /*0246*/ 	.short	(.L_26563 - .L_26562)
	.align		4
.L_26562:
        /*0248*/ 	.word	index@(.nv.constant0._ZN4vllm25paged_attention_v1_kernelIttLi64ELi16ELi128ELNS_18Fp8KVCacheDataTypeE0ELb1EEEvPT_PKS2_PKT0_S8_ifPKiSA_iPKfiiiSC_SC_iiiii)
        /*024c*/ 	.short	0x0210
        /*024e*/ 	.short	0x007c


	//----- nvinfo : EIATTR_SW_WAR
	.align		4
.L_26563:
        /*0250*/ 	.byte	0x04, 0x36
        /*0252*/ 	.short	(.L_26565 - .L_26564)
.L_26564:
        /*0254*/ 	.word	0x00000008
.L_26565:


//--------------------- .nv.info._ZN4vllm25paged_attention_v1_kernelIttLi32ELi16ELi128ELNS_18Fp8KVCacheDataTypeE0ELb1EEEvPT_PKS2_PKT0_S8_ifPKiSA_iPKfiiiSC_SC_iiiii --------------------------
	.section	.nv.info._ZN4vllm25paged_attention_v1_kernelIttLi32ELi16ELi128ELNS_18Fp8KVCacheDataTypeE0ELb1EEEvPT_PKS2_PKT0_S8_ifPKiSA_iPKfiiiSC_SC_iiiii,"",@"SHT_CUDA_INFO"
	.sectionflags	@""
	.align	4


	//----- nvinfo : EIATTR_CUDA_API_VERSION
	.align		4
        /*0000*/ 	.byte	0x04, 0x37
        /*0002*/ 	.short	(.L_26567 - .L_26566)
.L_26566:
        /*0004*/ 	.word	0x00000082


	//----- nvinfo : EIATTR_KPARAM_INFO
	.align		4
.L_26567:
        /*0008*/ 	.byte	0x04, 0x17
        /*000a*/ 	.short	(.L_26569 - .L_26568)
.L_26568:
        /*000c*/ 	.word	0x00000000
        /*0010*/ 	.short	0x0013
        /*0012*/ 	.short	0x0078
        /*0014*/ 	.byte	0x00, 0xf0, 0x11, 0x00


	//----- nvinfo : EIATTR_KPARAM_INFO
	.align		4
.L_26569:
        /*0018*/ 	.byte	0x04, 0x17
        /*001a*/ 	.short	(.L_26571 - .L_26570)
.L_26570:
        /*001c*/ 	.word	0x00000000
        /*0020*/ 	.short	0x0012
        /*0022*/ 	.short	0x0074
        /*0024*/ 	.byte	0x00, 0xf0, 0x11, 0x00


	//----- nvinfo : EIATTR_KPARAM_INFO
	.align		4
.L_26571:
        /*0028*/ 	.byte	0x04, 0x17
        /*002a*/ 	.short	(.L_26573 - .L_26572)
.L_26572:
        /*002c*/ 	.word	0x00000000
        /*0030*/ 	.short	0x0011
        /*0032*/ 	.short	0x0070
        /*0034*/ 	.byte	0x00, 0xf0, 0x11, 0x00


	//----- nvinfo : EIATTR_KPARAM_INFO
	.align		4
.L_26573:
        /*0038*/ 	.byte	0x04, 0x17
        /*003a*/ 	.short	(.L_26575 - .L_26574)
.L_26574:
        /*003c*/ 	.word	0x00000000
        /*0040*/ 	.short	0x0010
        /*0042*/ 	.short	0x006c
        /*0044*/ 	.byte	0x00, 0xf0, 0x11, 0x00


	//----- nvinfo : EIATTR_KPARAM_INFO
	.align		4
.L_26575:
        /*0048*/ 	.byte	0x04, 0x17
        /*004a*/ 	.short	(.L_26577 - .L_26576)
.L_26576:
        /*004c*/ 	.word	0x00000000
        /*0050*/ 	.short	0x000f
        /*0052*/ 	.short	0x0068
        /*0054*/ 	.byte	0x00, 0xf0, 0x11, 0x00


	//----- nvinfo : EIATTR_KPARAM_INFO
	.align		4
.L_26577:
        /*0058*/ 	.byte	0x04, 0x17
        /*005a*/ 	.short	(.L_26579 - .L_26578)
.L_26578:
        /*005c*/ 	.word	0x00000000
        /*0060*/ 	.short	0x000e
        /*0062*/ 	.short	0x0060
        /*0064*/ 	.byte	0x00, 0xf0, 0x21, 0x00


	//----- nvinfo : EIATTR_KPARAM_INFO
	.align		4
.L_26579:
        /*0068*/ 	.byte	0x04, 0x17
        /*006a*/ 	.short	(.L_26581 - .L_26580)
.L_26580:
        /*006c*/ 	.word	0x00000000
        /*0070*/ 	.short	0x000d
        /*0072*/ 	.short	0x0058
        /*0074*/ 	.byte	0x00, 0xf0, 0x21, 0x00


	//----- nvinfo : EIATTR_KPARAM_INFO
	.align		4
.L_26581:
        /*0078*/ 	.byte	0x04, 0x17
        /*007a*/ 	.short	(.L_26583 - .L_26582)
.L_26582:
        /*007c*/ 	.word	0x00000000
        /*0080*/ 	.short	0x000c
        /*0082*/ 	.short	0x0050
        /*0084*/ 	.byte	0x00, 0xf0, 0x11, 0x00


	//----- nvinfo : EIATTR_KPARAM_INFO
	.align		4
.L_26583:
        /*0088*/ 	.byte	0x04, 0x17
        /*008a*/ 	.short	(.L_26585 - .L_26584)
.L_26584:
        /*008c*/ 	.word	0x00000000
        /*0090*/ 	.short	0x000b
        /*0092*/ 	.short	0x004c
        /*0094*/ 	.byte	0x00, 0xf0, 0x11, 0x00


	//----- nvinfo : EIATTR_KPARAM_INFO
	.align		4
.L_26585:
        /*0098*/ 	.byte	0x04, 0x17
        /*009a*/ 	.short	(.L_26587 - .L_26586)
.L_26586:
        /*009c*/ 	.word	0x00000000
        /*00a0*/ 	.short	0x000a
        /*00a2*/ 	.short	0x0048
        /*00a4*/ 	.byte	0x00, 0xf0, 0x11, 0x00


	//----- nvinfo : EIATTR_KPARAM_INFO
	.align		4
.L_26587:
        /*00a8*/ 	.byte	0x04, 0x17
        /*00aa*/ 	.short	(.L_26589 - .L_26588)
.L_26588:
        /*00ac*/ 	.word	0x00000000
        /*00b0*/ 	.short	0x0009
        /*00b2*/ 	.short	0x0040
        /*00b4*/ 	.byte	0x00, 0xf0, 0x21, 0x00


	//----- nvinfo : EIATTR_KPARAM_INFO
	.align		4
.L_26589:
        /*00b8*/ 	.byte	0x04, 0x17
        /*00ba*/ 	.short	(.L_26591 - .L_26590)
.L_26590:
        /*00bc*/ 	.word	0x00000000
        /*00c0*/ 	.short	0x0008
        /*00c2*/ 	.short	0x0038
        /*00c4*/ 	.byte	0x00, 0xf0, 0x11, 0x00


	//----- nvinfo : EIATTR_KPARAM_INFO
	.align		4
.L_26591:
        /*00c8*/ 	.byte	0x04, 0x17
        /*00ca*/ 	.short	(.L_26593 - .L_26592)
.L_26592:
        /*00cc*/ 	.word	0x00000000
        /*00d0*/ 	.short	0x0007
        /*00d2*/ 	.short	0x0030
        /*00d4*/ 	.byte	0x00, 0xf0, 0x21, 0x00


	//----- nvinfo : EIATTR_KPARAM_INFO
	.align		4
.L_26593:
        /*00d8*/ 	.byte	0x04, 0x17
        /*00da*/ 	.short	(.L_26595 - .L_26594)
.L_26594:
        /*00dc*/ 	.word	0x00000000
        /*00e0*/ 	.short	0x0006
        /*00e2*/ 	.short	0x0028
        /*00e4*/ 	.byte	0x00, 0xf0, 0x21, 0x00


	//----- nvinfo : EIATTR_KPARAM_INFO
	.align		4
.L_26595:
        /*00e8*/ 	.byte	0x04, 0x17
        /*00ea*/ 	.short	(.L_26597 - .L_26596)
.L_26596:
        /*00ec*/ 	.word	0x00000000
        /*00f0*/ 	.short	0x0005
        /*00f2*/ 	.short	0x0024
        /*00f4*/ 	.byte	0x00, 0xf0, 0x11, 0x00


	//----- nvinfo : EIATTR_KPARAM_INFO
	.align		4
.L_26597:
        /*00f8*/ 	.byte	0x04, 0x17
        /*00fa*/ 	.short	(.L_26599 - .L_26598)
.L_26598:
        /*00fc*/ 	.word	0x00000000
        /*0100*/ 	.short	0x0004
        /*0102*/ 	.short	0x0020
        /*0104*/ 	.byte	0x00, 0xf0, 0x11, 0x00


	//----- nvinfo : EIATTR_KPARAM_INFO
	.align		4
.L_26599:
        /*0108*/ 	.byte	0x04, 0x17
        /*010a*/ 	.short	(.L_26601 - .L_26600)
.L_26600:
        /*010c*/ 	.word	0x00000000
        /*0110*/ 	.short	0x0003
        /*0112*/ 	.short	0x0018
        /*0114*/ 	.byte	0x00, 0xf0, 0x21, 0x00


	//----- nvinfo : EIATTR_KPARAM_INFO
	.align		4
.L_26601:
        /*0118*/ 	.byte	0x04, 0x17
        /*011a*/ 	.short	(.L_26603 - .L_26602)
.L_26602:
        /*011c*/ 	.word	0x00000000
        /*0120*/ 	.short	0x0002
        /*0122*/ 	.short	0x0010
        /*0124*/ 	.byte	0x00, 0xf0, 0x21, 0x00


	//----- nvinfo : EIATTR_KPARAM_INFO
	.align		4
.L_26603:
        /*0128*/ 	.byte	0x04, 0x17
        /*012a*/ 	.short	(.L_26605 - .L_26604)
.L_26604:
        /*012c*/ 	.word	0x00000000
        /*0130*/ 	.short	0x0001
        /*0132*/ 	.short	0x0008
        /*0134*/ 	.byte	0x00, 0xf0, 0x21, 0x00


	//----- nvinfo : EIATTR_KPARAM_INFO
	.align		4
.L_26605:
        /*0138*/ 	.byte	0x04, 0x17
        /*013a*/ 	.short	(.L_26607 - .L_26606)
.L_26606:
        /*013c*/ 	.word	0x00000000
        /*0140*/ 	.short	0x0000
        /*0142*/ 	.short	0x0000
        /*0144*/ 	.byte	0x00, 0xf0, 0x21, 0x00


	//----- nvinfo : EIATTR_SPARSE_MMA_MASK
	.align		4
.L_26607:
        /*0148*/ 	.byte	0x03, 0x50
        /*014a*/ 	.short	0x0000


	//----- nvinfo : EIATTR_MAXREG_COUNT
	.align		4
        /*014c*/ 	.byte	0x03, 0x1b
        /*014e*/ 	.short	0x00ff


	//----- nvinfo : EIATTR_NUM_BARRIERS
	.align		4
        /*0150*/ 	.byte	0x02, 0x4c
        /*0152*/ 	.byte	0x01
	.zero		1


	//----- nvinfo : EIATTR_MERCURY_ISA_VERSION
	.align		4
        /*0154*/ 	.byte	0x03, 0x5f
        /*0156*/ 	.short	0x0101


	//----- nvinfo : EIATTR_COOP_GROUP_MASK_REGIDS
	.align		4
        /*0158*/ 	.byte	0x04, 0x29
        /*015a*/ 	.short	(.L_26609 - .L_26608)


	//   ....[0]....
.L_26608:
        /*015c*/ 	.word	0xffffffff


	//   ....[1]....
        /*0160*/ 	.word	0xffffffff


	//   ....[2]....
        /*0164*/ 	.word	0xffffffff


	//   ....[3]....
        /*0168*/ 	.word	0xffffffff


	//   ....[4]....
        /*016c*/ 	.word	0xffffffff


	//   ....[5]....
        /*0170*/ 	.word	0xffffffff


	//   ....[6]....
        /*0174*/ 	.word	0xffffffff


	//   ....[7]....
        /*0178*/ 	.word	0xffffffff


	//   ....[8]....
        /*017c*/ 	.word	0xffffffff


	//   ....[9]....
        /*0180*/ 	.word	0xffffffff


	//   ....[10]....
        /*0184*/ 	.word	0xffffffff


	//   ....[11]....
        /*0188*/ 	.word	0xffffffff


	//   ....[12]....
        /*018c*/ 	.word	0xffffffff


	//   ....[13]....
        /*0190*/ 	.word	0xffffffff


	//   ....[14]....
        /*0194*/ 	.word	0xffffffff


	//   ....[15]....
        /*0198*/ 	.word	0xffffffff


	//   ....[16]....
        /*019c*/ 	.word	0xffffffff


	//   ....[17]....
        /*01a0*/ 	.word	0xffffffff


	//   ....[18]....
        /*01a4*/ 	.word	0x0500000c


	//   ....[19]....
        /*01a8*/ 	.word	0x0500000c


	//   ....[20]....
        /*01ac*/ 	.word	0x0500000c


	//   ....[21]....
        /*01b0*/ 	.word	0x0500000c


	//   ....[22]....
        /*01b4*/ 	.word	0x0500000c


	//----- nvinfo : EIATTR_COOP_GROUP_INSTR_OFFSETS
	.align		4
.L_26609:
        /*01b8*/ 	.byte	0x04, 0x28
        /*01ba*/ 	.short	(.L_26611 - .L_26610)


	//   ....[0]....
.L_26610:
        /*01bc*/ 	.word	0x00001900


	//   ....[1]....
        /*01c0*/ 	.word	0x00001b80


	//   ....[2]....
        /*01c4*/ 	.word	0x00001ba0


	//   ....[3]....
        /*01c8*/ 	.word	0x00001bc0


	//   ....[4]....
        /*01cc*/ 	.word	0x00001be0


	//   ....[5]....
        /*01d0*/ 	.word	0x00001d50


	//   ....[6]....
        /*01d4*/ 	.word	0x00001d70


	//   ....[7]....
        /*01d8*/ 	.word	0x00001db0


	//   ....[8]....
        /*01dc*/ 	.word	0x00002c10


	//   ....[9]....
        /*01e0*/ 	.word	0x00002c80


	//   ....[10]....
        /*01e4*/ 	.word	0x00002cb0


	//   ....[11]....
        /*01e8*/ 	.word	0x00002d30


	//   ....[12]....
        /*01ec*/ 	.word	0x00002d80


	//   ....[13]....
        /*01f0*/ 	.word	0x00002dd0


	//   ....[14]....
        /*01f4*/ 	.word	0x00002df0


	//   ....[15]....
        /*01f8*/ 	.word	0x00002e10


	//   ....[16]....
        /*01fc*/ 	.word	0x00004420


	//   ....[17]....
        /*0200*/ 	.word	0x00004460


	//   ....[18]....
        /*0204*/ 	.word	0x00004950


	//   ....[19]....
        /*0208*/ 	.word	0x00004a00


	//   ....[20]....
        /*020c*/ 	.word	0x00004aa0


	//   ....[21]....
        /*0210*/ 	.word	0x00004b10


	//   ....[22]....
        /*0214*/ 	.word	0x00004b80


	//----- nvinfo : EIATTR_EXIT_INSTR_OFFSETS
	.align		4
.L_26611:
        /*0218*/ 	.byte	0x04, 0x1c
        /*021a*/ 	.short	(.L_26613 - .L_26612)


	//   ....[0]....
.L_26612:
        /*021c*/ 	.word	0x000046e0


	//   ....[1]....
        /*0220*/ 	.word	0x000047f0


	//   ....[2]....
        /*0224*/ 	.word	0x000048e0


	//----- nvinfo : EIATTR_CRS_STACK_SIZE
	.align		4
.L_26613:
        /*0228*/ 	.byte	0x04, 0x1e
        /*022a*/ 	.short	(.L_26615 - .L_26614)
.L_26614:
        /*022c*/ 	.word	0x00000000


	//----- nvinfo : EIATTR_CBANK_PARAM_SIZE
	.align		4
.L_26615:
        /*0230*/ 	.byte	0x03, 0x19
        /*0232*/ 	.short	0x007c


	//----- nvinfo : EIATTR_PARAM_CBANK
	.align		4
        /*0234*/ 	.byte	0x04, 0x0a
        /*0236*/ 	.short	(.L_26617 - .L_26616)
	.align		4
.L_26616:
        /*0238*/ 	.word	index@(.nv.constant0._ZN4vllm25paged_attention_v1_kernelIttLi32ELi16ELi128ELNS_18Fp8KVCacheDataTypeE0ELb1EEEvPT_PKS2_PKT0_S8_ifPKiSA_iPKfiiiSC_SC_iiiii)
        /*023c*/ 	.short	0x0210
        /*023e*/ 	.short	0x007c


	//----- nvinfo : EIATTR_SW_WAR
	.align		4
.L_26617:
        /*0240*/ 	.byte	0x04, 0x36
        /*0242*/ 	.short	(.L_26619 - .L_26618)
.L_26618:
        /*0244*/ 	.word	0x00000008
.L_26619:


//--------------------- .nv.info._ZN4vllm25paged_attention_v1_kernelIttLi256ELi8ELi128ELNS_18Fp8KVCacheDataTypeE0ELb0EEEvPT_PKS2_PKT0_S8_ifPKiSA_iPKfiiiSC_SC_iiiii --------------------------
	.section	.nv.info._ZN4vllm25paged_attention_v1_kernelIttLi256ELi8ELi128ELNS_18Fp8KVCacheDataTypeE0ELb0EEEvPT_PKS2_PKT0_S8_ifPKiSA_iPKfiiiSC_SC_iiiii,"",@"SHT_CUDA_INFO"
	.sectionflags	@""
	.align	4


	//----- nvinfo : EIATTR_CUDA_API_VERSION
	.align		4
        /*0000*/ 	.byte	0x04, 0x37
        /*0002*/ 	.short	(.L_26621 - .L_26620)
.L_26620:
        /*0004*/ 	.word	0x00000082


	//----- nvinfo : EIATTR_KPARAM_INFO
	.align		4
.L_26621:
        /*0008*/ 	.byte	0x04, 0x17
        /*000a*/ 	.short	(.L_26623 - .L_26622)
.L_26622:
        /*000c*/ 	.word	0x00000000
        /*0010*/ 	.short	0x0013
        /*0012*/ 	.short	0x0078
        /*0014*/ 	.byte	0x00, 0xf0, 0x11, 0x00


	//----- nvinfo : EIATTR_KPARAM_INFO
	.align		4
.L_26623:
        /*0018*/ 	.byte	0x04, 0x17
        /*001a*/ 	.short	(.L_26625 - .L_26624)
.L_26624:
        /*001c*/ 	.word	0x00000000
        /*0020*/ 	.short	0x0012
        /*0022*/ 	.short	0x0074
        /*0024*/ 	.byte	0x00, 0xf0, 0x11, 0x00


	//----- nvinfo : EIATTR_KPARAM_INFO
	.align		4
.L_26625:
        /*0028*/ 	.byte	0x04, 0x17
        /*002a*/ 	.short	(.L_26627 - .L_26626)
.L_26626:
        /*002c*/ 	.word	0x00000000
        /*0030*/ 	.short	0x0011
        /*0032*/ 	.short	0x0070
        /*0034*/ 	.byte	0x00, 0xf0, 0x11, 0x00


	//----- nvinfo : EIATTR_KPARAM_INFO
	.align		4
.L_26627:
        /*0038*/ 	.byte	0x04, 0x17
        /*003a*/ 	.short	(.L_26629 - .L_26628)
.L_26628:
        /*003c*/ 	.word	0x00000000
        /*0040*/ 	.short	0x0010
        /*0042*/ 	.short	0x006c
        /*0044*/ 	.byte	0x00, 0xf0, 0x11, 0x00


	//----- nvinfo : EIATTR_KPARAM_INFO
	.align		4
.L_26629:
        /*0048*/ 	.byte	0x04, 0x17
        /*004a*/ 	.short	(.L_26631 - .L_26630)
.L_26630:
        /*004c*/ 	.word	0x00000000
        /*0050*/ 	.short	0x000f
        /*0052*/ 	.short	0x0068
        /*0054*/ 	.byte	0x00, 0xf0, 0x11, 0x00


	//----- nvinfo : EIATTR_KPARAM_INFO
	.align		4
.L_26631:
        /*0058*/ 	.byte	0x04, 0x17
        /*005a*/ 	.short	(.L_26633 - .L_26632)
.L_26632:
        /*005c*/ 	.word	0x00000000
        /*0060*/ 	.short	0x000e
        /*0062*/ 	.short	0x0060
        /*0064*/ 	.byte	0x00, 0xf0, 0x21, 0x00


	//----- nvinfo : EIATTR_KPARAM_INFO
	.align		4
.L_26633:
        /*0068*/ 	.byte	0x04, 0x17
        /*006a*/ 	.short	(.L_26635 - .L_26634)
.L_26634:
        /*006c*/ 	.word	0x00000000
        /*0070*/ 	.short	0x000d
        /*0072*/ 	.short	0x0058
        /*0074*/ 	.byte	0x00, 0xf0, 0x21, 0x00


	//----- nvinfo : EIATTR_KPARAM_INFO
	.align		4
.L_26635:
        /*0078*/ 	.byte	0x04, 0x17
        /*007a*/ 	.short	(.L_26637 - .L_26636)
.L_26636:
        /*007c*/ 	.word	0x00000000
        /*0080*/ 	.short	0x000c
        /*0082*/ 	.short	0x0050
        /*0084*/ 	.byte	0x00, 0xf0, 0x11, 0x00


	//----- nvinfo : EIATTR_KPARAM_INFO
	.align		4
.L_26637:
        /*0088*/ 	.byte	0x04, 0x17
        /*008a*/ 	.short	(.L_26639 - .L_26638)
.L_26638:
        /*008c*/ 	.word	0x00000000
        /*0090*/ 	.short	0x000b
        /*0092*/ 	.short	0x004c
        /*0094*/ 	.byte	0x00, 0xf0, 0x11, 0x00


	//----- nvinfo : EIATTR_KPARAM_INFO
	.align		4
.L_26639:
        /*0098*/ 	.byte	0x04, 0x17
        /*009a*/ 	.short	(.L_26641 - .L_26640)
.L_26640:
        /*009c*/ 	.word	0x00000000
        /*00a0*/ 	.short	0x000a
        /*00a2*/ 	.short	0x0048
        /*00a4*/ 	.byte	0x00, 0xf0, 0x11, 0x00


	//----- nvinfo : EIATTR_KPARAM_INFO
	.align		4
.L_26641:
        /*00a8*/ 	.byte	0x04, 0x17
        /*00aa*/ 	.short	(.L_26643 - .L_26642)
.L_26642:
        /*00ac*/ 	.word	0x00000000
        /*00b0*/ 	.short	0x0009
        /*00b2*/ 	.short	0x0040
        /*00b4*/ 	.byte	0x00, 0xf0, 0x21, 0x00


	//----- nvinfo : EIATTR_KPARAM_INFO
	.align		4
.L_26643:
        /*00b8*/ 	.byte	0x04, 0x17
        /*00ba*/ 	.short	(.L_26645 - .L_26644)
.L_26644:
        /*00bc*/ 	.word	0x00000000
        /*00c0*/ 	.short	0x0008
        /*00c2*/ 	.short	0x0038
        /*00c4*/ 	.byte	0x00, 0xf0, 0x11, 0x00


	//----- nvinfo : EIATTR_KPARAM_INFO
	.align		4
.L_26645:
        /*00c8*/ 	.byte	0x04, 0x17
        /*00ca*/ 	.short	(.L_26647 - .L_26646)
.L_26646:
        /*00cc*/ 	.word	0x00000000
        /*00d0*/ 	.short	0x0007
        /*00d2*/ 	.short	0x0030
        /*00d4*/ 	.byte	0x00, 0xf0, 0x21, 0x00


	//----- nvinfo : EIATTR_KPARAM_INFO
	.align		4
.L_26647:
        /*00d8*/ 	.byte	0x04, 0x17
        /*00da*/ 	.short	(.L_26649 - .L_26648)
.L_26648:
        /*00dc*/ 	.word	0x00000000
        /*00e0*/ 	.short	0x0006
        /*00e2*/ 	.short	0x0028
        /*00e4*/ 	.byte	0x00, 0xf0, 0x21, 0x00


	//----- nvinfo : EIATTR_KPARAM_INFO
	.align		4
.L_26649:
        /*00e8*/ 	.byte	0x04, 0x17
        /*00ea*/ 	.short	(.L_26651 - .L_26650)
.L_26650:
        /*00ec*/ 	.word	0x00000000
        /*00f0*/ 	.short	0x0005
        /*00f2*/ 	.short	0x0024
        /*00f4*/ 	.byte	0x00, 0xf0, 0x11, 0x00


	//----- nvinfo : EIATTR_KPARAM_INFO
	.align		4
.L_26651:
        /*00f8*/ 	.byte	0x04, 0x17
        /*00fa*/ 	.short	(.L_26653 - .L_26652)
.L_26652:
        /*00fc*/ 	.word	0x00000000
        /*0100*/ 	.short	0x0004
        /*0102*/ 	.short	0x0020
        /*0104*/ 	.byte	0x00, 0xf0, 0x11, 0x00


	//----- nvinfo : EIATTR_KPARAM_INFO
	.align		4
.L_26653:
        /*0108*/ 	.byte	0x04, 0x17
        /*010a*/ 	.short	(.L_26655 - .L_26654)
.L_26654:
        /*010c*/ 	.word	0x00000000
        /*0110*/ 	.short	0x0003
        /*0112*/ 	.short	0x0018
        /*0114*/ 	.byte	0x00, 0xf0, 0x21, 0x00


	//----- nvinfo : EIATTR_KPARAM_INFO
	.align		4
.L_26655:
        /*0118*/ 	.byte	0x04, 0x17
        /*011a*/ 	.short	(.L_26657 - .L_26656)
.L_26656:
        /*011c*/ 	.word	0x00000000
        /*0120*/ 	.short	0x0002
        /*0122*/ 	.short	0x0010
        /*0124*/ 	.byte	0x00, 0xf0, 0x21, 0x00


	//----- nvinfo : EIATTR_KPARAM_INFO
	.align		4
.L_26657:
        /*0128*/ 	.byte	0x04, 0x17
        /*012a*/ 	.short	(.L_26659 - .L_26658)
.L_26658:
        /*012c*/ 	.word	0x00000000
        /*0130*/ 	.short	0x0001
        /*0132*/ 	.short	0x0008
        /*0134*/ 	.byte	0x00, 0xf0, 0x21, 0x00


	//----- nvinfo : EIATTR_KPARAM_INFO
	.align		4
.L_26659:
        /*0138*/ 	.byte	0x04, 0x17
        /*013a*/ 	.short	(.L_26661 - .L_26660)
.L_26660:
        /*013c*/ 	.word	0x00000000
        /*0140*/ 	.short	0x0000
        /*0142*/ 	.short	0x0000
        /*0144*/ 	.byte	0x00, 0xf0, 0x21, 0x00


	//----- nvinfo : EIATTR_SPARSE_MMA_MASK
	.align		4
.L_26661:
        /*0148*/ 	.byte	0x03, 0x50
        /*014a*/ 	.short	0x0000


	//----- nvinfo : EIATTR_MAXREG_COUNT
	.align		4
        /*014c*/ 	.byte	0x03, 0x1b
        /*014e*/ 	.short	0x00ff


	//----- nvinfo : EIATTR_NUM_BARRIERS
	.align		4
        /*0150*/ 	.byte	0x02, 0x4c
        /*0152*/ 	.byte	0x01
	.zero		1


	//----- nvinfo : EIATTR_MERCURY_ISA_VERSION
	.align		4
        /*0154*/ 	.byte	0x03, 0x5f
        /*0156*/ 	.short	0x0101


	//----- nvinfo : EIATTR_COOP_GROUP_MASK_REGIDS
	.align		4
        /*0158*/ 	.byte	0x04, 0x29
        /*015a*/ 	.short	(.L_26663 - .L_26662)


	//   ....[0]....
.L_26662:
        /*015c*/ 	.word	0xffffffff


	//   ....[1]....
        /*0160*/ 	.word	0xffffffff


	//   ....[2]....
        /*0164*/ 	.word	0xffffffff


	//   ....[3]....
        /*0168*/ 	.word	0xffffffff


	//   ....[4]....
        /*016c*/ 	.word	0xffffffff


	//   ....[5]....
        /*0170*/ 	.word	0xffffffff


	//   ....[6]....
        /*0174*/ 	.word	0xffffffff


	//   ....[7]....
        /*0178*/ 	.word	0xffffffff


	//   ....[8]....
        /*017c*/ 	.word	0xffffffff


	//   ....[9]....
        /*0180*/ 	.word	0xffffffff


	//   ....[10]....
        /*0184*/ 	.word	0xffffffff


	//   ....[11]....
        /*0188*/ 	.word	0xffffffff


	//   ....[12]....
        /*018c*/ 	.word	0xffffffff


	//   ....[13]....
        /*0190*/ 	.word	0xffffffff


	//   ....[14]....
        /*0194*/ 	.word	0xffffffff


	//   ....[15]....
        /*0198*/ 	.word	0xffffffff


	//   ....[16]....
        /*019c*/ 	.word	0x0500002b


	//   ....[17]....
        /*01a0*/ 	.word	0x0500002b


	//   ....[18]....
        /*01a4*/ 	.word	0x0500002b


	//   ....[19]....
        /*01a8*/ 	.word	0x0500002b


	//   ....[20]....
        /*01ac*/ 	.word	0x0500002b


	//----- nvinfo : EIATTR_COOP_GROUP_INSTR_OFFSETS
	.align		4
.L_26663:
        /*01b0*/ 	.byte	0x04, 0x28
        /*01b2*/ 	.short	(.L_26665 - .L_26664)


	//   ....[0]....
.L_26664:
        /*01b4*/ 	.word	0x00003a60


	//   ....[1]....
        /*01b8*/ 	.word	0x00003a80


	//   ....[2]....
        /*01bc*/ 	.word	0x00003c90


	//   ....[3]....
        /*01c0*/ 	.word	0x00003cb0


	//   ....[4]....
        /*01c4*/ 	.word	0x00003cd0


	//   ....[5]....
        /*01c8*/ 	.word	0x00003e50


	//   ....[6]....
        /*01cc*/ 	.word	0x00003e80


	//   ....[7]....
        /*01d0*/ 	.word	0x00003eb0


	//   ....[8]....
        /*01d4*/ 	.word	0x00004d00


	//   ....[9]....
        /*01d8*/ 	.word	0x00004d80


	//   ....[10]....
        /*01dc*/ 	.word	0x00004dc0


	//   ....[11]....
        /*01e0*/ 	.word	0x00004e20


	//   ....[12]....
        /*01e4*/ 	.word	0x00004e70


	//   ....[13]....
        /*01e8*/ 	.word	0x00004ec0


	//   ....[14]....
        /*01ec*/ 	.word	0x00004ee0


	//   ....[15]....
        /*01f0*/ 	.word	0x00004f00


	//   ....[16]....
        /*01f4*/ 	.word	0x00007d20


	//   ....[17]....
        /*01f8*/ 	.word	0x00007dc0


	//   ....[18]....
        /*01fc*/ 	.word	0x00007e50


	//   ....[19]....
        /*0200*/ 	.word	0x00007ef0


	//   ....[20]....
        /*0204*/ 	.word	0x00007f60


	//----- nvinfo : EIATTR_EXIT_INSTR_OFFSETS
	.align		4
.L_26665:
        /*0208*/ 	.byte	0x04, 0x1c
        /*020a*/ 	.short	(.L_26667 - .L_26666)


	//   ....[0]....
.L_26666:
        /*020c*/ 	.word	0x00007830


	//   ....[1]....
        /*0210*/ 	.word	0x00007cc0


	//----- nvinfo : EIATTR_CRS_STACK_SIZE
	.align		4
.L_26667:
        /*0214*/ 	.byte	0x04, 0x1e
        /*0216*/ 	.short	(.L_26669 - .L_26668)
.L_26668:
        /*0218*/ 	.word	0x00000000


	//----- nvinfo : EIATTR_CBANK_PARAM_SIZE
	.align		4
.L_26669:
        /*021c*/ 	.byte	0x03, 0x19
        /*021e*/ 	.short	0x007c


	//----- nvinfo : EIATTR_PARAM_CBANK
	.align		4
        /*0220*/ 	.byte	0x04, 0x0a
        /*0222*/ 	.short	(.L_26671 - .L_26670)
	.align		4
.L_26670:
        /*0224*/ 	.word	index@(.nv.constant0._ZN4vllm25paged_attention_v1_kernelIttLi256ELi8ELi128ELNS_18Fp8KVCacheDataTypeE0ELb0EEEvPT_PKS2_PKT0_S8_ifPKiSA_iPKfiiiSC_SC_iiiii)
        /*0228*/ 	.short	0x0210
        /*022a*/ 	.short	0x007c


	//----- nvinfo : EIATTR_SW_WAR
	.align		4
.L_26671:
        /*022c*/ 	.byte	0x04, 0x36
        /*022e*/ 	.short	(.L_26673 - .L_26672)
.L_26672:
        /*0230*/ 	.word	0x00000008
.L_26673:


//--------------------- .nv.info._ZN4vllm25paged_attention_v1_kernelIttLi192ELi8ELi128ELNS_18Fp8KVCacheDataTypeE0ELb0EEEvPT_PKS2_PKT0_S8_ifPKiSA_iPKfiiiSC_SC_iiiii --------------------------
	.section	.nv.info._ZN4vllm25paged_attention_v1_kernelIttLi192ELi8ELi128ELNS_18Fp8KVCacheDataTypeE0ELb0EEEvPT_PKS2_PKT0_S8_ifPKiSA_iPKfiiiSC_SC_iiiii,"",@"SHT_CUDA_INFO"
	.sectionflags	@""
	.align	4


	//----- nvinfo : EIATTR_CUDA_API_VERSION
	.align		4
        /*0000*/ 	.byte	0x04, 0x37
        /*0002*/ 	.short	(.L_26675 - .L_26674)
.L_26674:
        /*0004*/ 	.word	0x00000082


	//----- nvinfo : EIATTR_KPARAM_INFO
	.align		4
.L_26675:
        /*0008*/ 	.byte	0x04, 0x17
        /*000a*/ 	.short	(.L_26677 - .L_26676)
.L_26676:
        /*000c*/ 	.word	0x00000000
        /*0010*/ 	.short	0x0013
        /*0012*/ 	.short	0x0078
        /*0014*/ 	.byte	0x00, 0xf0, 0x11, 0x00


	//----- nvinfo : EIATTR_KPARAM_INFO
	.align		4
.L_26677:
        /*0018*/ 	.byte	0x04, 0x17
        /*001a*/ 	.short	(.L_26679 - .L_26678)
.L_26678:
        /*001c*/ 	.word	0x00000000
        /*0020*/ 	.short	0x0012
        /*0022*/ 	.short	0x0074
        /*0024*/ 	.byte	0x00, 0xf0, 0x11, 0x00


	//----- nvinfo : EIATTR_KPARAM_INFO
	.align		4
.L_26679:
        /*0028*/ 	.byte	0x04, 0x17
        /*002a*/ 	.short	(.L_26681 - .L_26680)
.L_26680:
        /*002c*/ 	.word	0x00000000
        /*0030*/ 	.short	0x0011
        /*0032*/ 	.short	0x0070
        /*0034*/ 	.byte	0x00, 0xf0, 0x11, 0x00


	//----- nvinfo : EIATTR_KPARAM_INFO
	.align		4
.L_26681:
        /*0038*/ 	.byte	0x04, 0x17
        /*003a*/ 	.short	(.L_26683 - .L_26682)
.L_26682:
        /*003c*/ 	.word	0x00000000
        /*0040*/ 	.short	0x0010
        /*0042*/ 	.short	0x006c
        /*0044*/ 	.byte	0x00, 0xf0, 0x11, 0x00


	//----- nvinfo : EIATTR_KPARAM_INFO
	.align		4
.L_26683:
        /*0048*/ 	.byte	0x04, 0x17
        /*004a*/ 	.short	(.L_26685 - .L_26684)
.L_26684:
        /*004c*/ 	.word	0x00000000
        /*0050*/ 	.short	0x000f
        /*0052*/ 	.short	0x0068
        /*0054*/ 	.byte	0x00, 0xf0, 0x11, 0x00


	//----- nvinfo : EIATTR_KPARAM_INFO
	.align		4
.L_26685:
        /*0058*/ 	.byte	0x04, 0x17
        /*005a*/ 	.short	(.L_26687 - .L_26686)
.L_26686:
        /*005c*/ 	.word	0x00000000
        /*0060*/ 	.short	0x000e
        /*0062*/ 	.short	0x0060
        /*0064*/ 	.byte	0x00, 0xf0, 0x21, 0x00


	//----- nvinfo : EIATTR_KPARAM_INFO
	.align		4
.L_26687:
        /*0068*/ 	.byte	0x04, 0x17
        /*006a*/ 	.short	(.L_26689 - .L_26688)
.L_26688:
        /*006c*/ 	.word	0x00000000
        /*0070*/ 	.short	0x000d
        /*0072*/ 	.short	0x0058
        /*0074*/ 	.byte	0x00, 0xf0, 0x21, 0x00


	//----- nvinfo : EIATTR_KPARAM_INFO
	.align		4
.L_26689:
        /*0078*/ 	.byte	0x04, 0x17
        /*007a*/ 	.short	(.L_26691 - .L_26690)
.L_26690:
        /*007c*/ 	.word	0x00000000
        /*0080*/ 	.short	0x000c
        /*0082*/ 	.short	0x0050
        /*0084*/ 	.byte	0x00, 0xf0, 0x11, 0x00


	//----- nvinfo : EIATTR_KPARAM_INFO
	.align		4
.L_26691:
        /*0088*/ 	.byte	0x04, 0x17
        /*008a*/ 	.short	(.L_26693 - .L_26692)
.L_26692:
        /*008c*/ 	.word	0x00000000
        /*0090*/ 	.short	0x000b
        /*0092*/ 	.short	0x004c
        /*0094*/ 	.byte	0x00, 0xf0, 0x11, 0x00


	//----- nvinfo : EIATTR_KPARAM_INFO
	.align		4
.L_26693:
        /*0098*/ 	.byte	0x04, 0x17
        /*009a*/ 	.short	(.L_26695 - .L_26694)
.L_26694:
        /*009c*/ 	.word	0x00000000
        /*00a0*/ 	.short	0x000a
        /*00a2*/ 	.short	0x0048
        /*00a4*/ 	.byte	0x00, 0xf0, 0x11, 0x00


	//----- nvinfo : EIATTR_KPARAM_INFO
	.align		4
.L_26695:
        /*00a8*/ 	.byte	0x04, 0x17
        /*00aa*/ 	.short	(.L_26697 - .L_26696)
.L_26696:
        /*00ac*/ 	.word	0x00000000
        /*00b0*/ 	.short	0x0009
        /*00b2*/ 	.short	0x0040
        /*00b4*/ 	.byte	0x00, 0xf0, 0x21, 0x00


	//----- nvinfo : EIATTR_KPARAM_INFO
	.align		4
.L_26697:
        /*00b8*/ 	.byte	0x04, 0x17
        /*00ba*/ 	.short	(.L_26699 - .L_26698)
.L_26698:
        /*00bc*/ 	.word	0x00000000
        /*00c0*/ 	.short	0x0008
        /*00c2*/ 	.short	0x0038
        /*00c4*/ 	.byte	0x00, 0xf0, 0x11, 0x00


	//----- nvinfo : EIATTR_KPARAM_INFO
	.align		4
.L_26699:
        /*00c8*/ 	.byte	0x04, 0x17
        /*00ca*/ 	.short	(.L_26701 - .L_26700)
.L_26700:
        /*00cc*/ 	.word	0x00000000
        /*00d0*/ 	.short	0x0007
        /*00d2*/ 	.short	0x0030
        /*00d4*/ 	.byte	0x00, 0xf0, 0x21, 0x00


	//----- nvinfo : EIATTR_KPARAM_INFO
	.align		4
.L_26701:
        /*00d8*/ 	.byte	0x04, 0x17
        /*00da*/ 	.short	(.L_26703 - .L_26702)
.L_26702:
        /*00dc*/ 	.word	0x00000000
        /*00e0*/ 	.short	0x0006
        /*00e2*/ 	.short	0x0028
        /*00e4*/ 	.byte	0x00, 0xf0, 0x21, 0x00


	//----- nvinfo : EIATTR_KPARAM_INFO
	.align		4
.L_26703:
        /*00e8*/ 	.byte	0x04, 0x17
        /*00ea*/ 	.short	(.L_26705 - .L_26704)
.L_26704:
        /*00ec*/ 	.word	0x00000000
        /*00f0*/ 	.short	0x0005
        /*00f2*/ 	.short	0x0024
        /*00f4*/ 	.byte	0x00, 0xf0, 0x11, 0x00


	//----- nvinfo : EIATTR_KPARAM_INFO
	.align		4
.L_26705:
        /*00f8*/ 	.byte	0x04, 0x17
        /*00fa*/ 	.short	(.L_26707 - .L_26706)
.L_26706:
        /*00fc*/ 	.word	0x00000000
        /*0100*/ 	.short	0x0004
        /*0102*/ 	.short	0x0020
        /*0104*/ 	.byte	0x00, 0xf0, 0x11, 0x00


	//----- nvinfo : EIATTR_KPARAM_INFO
	.align		4
.L_26707:
        /*0108*/ 	.byte	0x04, 0x17
        /*010a*/ 	.short	(.L_26709 - .L_26708)
.L_26708:
        /*010c*/ 	.word	0x00000000
        /*0110*/ 	.short	0x0003
        /*0112*/ 	.short	0x0018
        /*0114*/ 	.byte	0x00, 0xf0, 0x21, 0x00


	//----- nvinfo : EIATTR_KPARAM_INFO
	.align		4
.L_26709:
        /*0118*/ 	.byte	0x04, 0x17
        /*011a*/ 	.short	(.L_26711 - .L_26710)
.L_26710:
        /*011c*/ 	.word	0x00000000
        /*0120*/ 	.short	0x0002
        /*0122*/ 	.short	0x0010
        /*0124*/ 	.byte	0x00, 0xf0, 0x21, 0x00


	//----- nvinfo : EIATTR_KPARAM_INFO
	.align		4
.L_26711:
        /*0128*/ 	.byte	0x04, 0x17
        /*012a*/ 	.short	(.L_26713 - .L_26712)
.L_26712:
        /*012c*/ 	.word	0x00000000
        /*0130*/ 	.short	0x0001
        /*0132*/ 	.short	0x0008
        /*0134*/ 	.byte	0x00, 0xf0, 0x21, 0x00


	//----- nvinfo : EIATTR_KPARAM_INFO
	.align		4
.L_26713:
        /*0138*/ 	.byte	0x04, 0x17
        /*013a*/ 	.short	(.L_26715 - .L_26714)
.L_26714:
        /*013c*/ 	.word	0x00000000
        /*0140*/ 	.short	0x0000
        /*0142*/ 	.short	0x0000
        /*0144*/ 	.byte	0x00, 0xf0, 0x21, 0x00


	//----- nvinfo : EIATTR_SPARSE_MMA_MASK
	.align		4
.L_26715:
        /*0148*/ 	.byte	0x03, 0x50
        /*014a*/ 	.short	0x0000


	//----- nvinfo : EIATTR_MAXREG_COUNT
	.align		4
        /*014c*/ 	.byte	0x03, 0x1b
        /*014e*/ 	.short	0x00ff


	//----- nvinfo : EIATTR_NUM_BARRIERS
	.align		4
        /*0150*/ 	.byte	0x02, 0x4c
        /*0152*/ 	.byte	0x01
	.zero		1


	//----- nvinfo : EIATTR_MERCURY_ISA_VERSION
	.align		4
        /*0154*/ 	.byte	0x03, 0x5f
        /*0156*/ 	.short	0x0101


	//----- nvinfo : EIATTR_COOP_GROUP_MASK_REGIDS
	.align		4
        /*0158*/ 	.byte	0x04, 0x29
        /*015a*/ 	.short	(.L_26717 - .L_26716)


	//   ....[0]....
.L_26716:
        /*015c*/ 	.word	0xffffffff


	//   ....[1]....
        /*0160*/ 	.word	0xffffffff


	//   ....[2]....
        /*0164*/ 	.word	0xffffffff


	//   ....[3]....
        /*0168*/ 	.word	0xffffffff


	//   ....[4]....
        /*016c*/ 	.word	0xffffffff


	//   ....[5]....
        /*0170*/ 	.word	0xffffffff


	//   ....[6]....
        /*0174*/ 	.word	0xffffffff


	//   ....[7]....
        /*0178*/ 	.word	0xffffffff


	//   ....[8]....
        /*017c*/ 	.word	0xffffffff


	//   ....[9]....
        /*0180*/ 	.word	0xffffffff


	//   ....[10]....
        /*0184*/ 	.word	0xffffffff


	//   ....[11]....
        /*0188*/ 	.word	0xffffffff


	//   ....[12]....
        /*018c*/ 	.word	0xffffffff


	//   ....[13]....
        /*0190*/ 	.word	0xffffffff


	//   ....[14]....
        /*0194*/ 	.word	0xffffffff


	//   ....[15]....
        /*0198*/ 	.word	0xffffffff


	//   ....[16]....
        /*019c*/ 	.word	0x0500001f


	//   ....[17]....
        /*01a0*/ 	.word	0x0500001f


	//   ....[18]....
        /*01a4*/ 	.word	0x0500001f


	//   ....[19]....
        /*01a8*/ 	.word	0x0500001f


	//   ....[20]....
        /*01ac*/ 	.word	0x0500001f


	//----- nvinfo : EIATTR_COOP_GROUP_INSTR_OFFSETS
	.align		4
.L_26717:
        /*01b0*/ 	.byte	0x04, 0x28
        /*01b2*/ 	.short	(.L_26719 - .L_26718)


	//   ....[0]....
.L_26718:
        /*01b4*/ 	.word	0x00002f40


	//   ....[1]....
        /*01b8*/ 	.word	0x00002f60


	//   ....[2]....
        /*01bc*/ 	.word	0x00003160


	//   ....[3]....
        /*01c0*/ 	.word	0x00003180


	//   ....[4]....
        /*01c4*/ 	.word	0x000031a0


	//   ....[5]....
        /*01c8*/ 	.word	0x00003330


	//   ....[6]....
        /*01cc*/ 	.word	0x00003350


	//   ....[7]....
        /*01d0*/ 	.word	0x00003390


	//   ....[8]....
        /*01d4*/ 	.word	0x000041d0


	//   ....[9]....
        /*01d8*/ 	.word	0x00004240


	//   ....[10]....
        /*01dc*/ 	.word	0x00004270


	//   ....[11]....
        /*01e0*/ 	.word	0x000042f0


	//   ....[12]....
        /*01e4*/ 	.word	0x00004340


	//   ....[13]....
        /*01e8*/ 	.word	0x00004390


	//   ....[14]....
        /*01ec*/ 	.word	0x000043b0


	//   ....[15]....
        /*01f0*/ 	.word	0x000043d0


	//   ....[16]....
        /*01f4*/ 	.word	0x00006a90


	//   ....[17]....
        /*01f8*/ 	.word	0x00006b30


	//   ....[18]....
        /*01fc*/ 	.word	0x00006bc0


	//   ....[19]....
        /*0200*/ 	.word	0x00006c60


	//   ....[20]....
        /*0204*/ 	.word	0x00006cd0


	//----- nvinfo : EIATTR_EXIT_INSTR_OFFSETS
	.align		4
.L_26719:
        /*0208*/ 	.byte	0x04, 0x1c
        /*020a*/ 	.short	(.L_26721 - .L_26720)


	//   ....[0]....
.L_26720:
        /*020c*/ 	.word	0x00006690


	//   ....[1]....
        /*0210*/ 	.word	0x00006a30


	//----- nvinfo : EIATTR_CRS_STACK_SIZE
	.align		4
.L_26721:
        /*0214*/ 	.byte	0x04, 0x1e
        /*0216*/ 	.short	(.L_26723 - .L_26722)
.L_26722:
        /*0218*/ 	.word	0x00000000


	//----- nvinfo : EIATTR_CBANK_PARAM_SIZE
	.align		4
.L_26723:
        /*021c*/ 	.byte	0x03, 0x19
        /*021e*/ 	.short	0x007c


	//----- nvinfo : EIATTR_PARAM_CBANK
	.align		4
        /*0220*/ 	.byte	0x04, 0x0a
        /*0222*/ 	.short	(.L_26725 - .L_26724)
	.align		4
.L_26724:
        /*0224*/ 	.word	index@(.nv.constant0._ZN4vllm25paged_attention_v1_kernelIttLi192ELi8ELi128ELNS_18Fp8KVCacheDataTypeE0ELb0EEEvPT_PKS2_PKT0_S8_ifPKiSA_iPKfiiiSC_SC_iiiii)
        /*0228*/ 	.short	0x0210
        /*022a*/ 	.short	0x007c


	//----- nvinfo : EIATTR_SW_WAR
	.align		4
.L_26725:
        /*022c*/ 	.byte	0x04, 0x36
        /*022e*/ 	.short	(.L_26727 - .L_26726)
.L_26726:
        /*0230*/ 	.word	0x00000008
.L_26727:


//--------------------- .nv.info._ZN4vllm25paged_attention_v1_kernelIttLi128ELi8ELi128ELNS_18Fp8KVCacheDataTypeE0ELb0EEEvPT_PKS2_PKT0_S8_ifPKiSA_iPKfiiiSC_SC_iiiii --------------------------
	.section	.nv.info._ZN4vllm25paged_attention_v1_kernelIttLi128ELi8ELi128ELNS_18Fp8KVCacheDataTypeE0ELb0EEEvPT_PKS2_PKT0_S8_ifPKiSA_iPKfiiiSC_SC_iiiii,"",@"SHT_CUDA_INFO"
	.sectionflags	@""
	.align	4


	//----- nvinfo : EIATTR_CUDA_API_VERSION
	.align		4
        /*0000*/ 	.byte	0x04, 0x37
        /*0002*/ 	.short	(.L_26729 - .L_26728)
.L_26728:
        /*0004*/ 	.word	0x00000082


	//----- nvinfo : EIATTR_KPARAM_INFO
	.align		4
.L_26729:
        /*0008*/ 	.byte	0x04, 0x17
        /*000a*/ 	.short	(.L_26731 - .L_26730)
.L_26730:
        /*000c*/ 	.word	0x00000000
        /*0010*/ 	.short	0x0013
        /*0012*/ 	.short	0x0078
        /*0014*/ 	.byte	0x00, 0xf0, 0x11, 0x00


	//----- nvinfo : EIATTR_KPARAM_INFO
	.align		4
.L_26731:
        /*0018*/ 	.byte	0x04, 0x17
        /*001a*/ 	.short	(.L_26733 - .L_26732)
.L_26732:
        /*001c*/ 	.word	0x00000000
        /*0020*/ 	.short	0x0012
        /*0022*/ 	.short	0x0074
        /*0024*/ 	.byte	0x00, 0xf0, 0x11, 0x00


	//----- nvinfo : EIATTR_KPARAM_INFO
	.align		4
.L_26733:
        /*0028*/ 	.byte	0x04, 0x17
        /*002a*/ 	.short	(.L_26735 - .L_26734)
.L_26734:
        /*002c*/ 	.word	0x00000000
        /*0030*/ 	.short	0x0011
        /*0032*/ 	.short	0x0070
        /*0034*/ 	.byte	0x00, 0xf0, 0x11, 0x00


	//----- nvinfo : EIATTR_KPARAM_INFO
	.align		4
.L_26735:
        /*0038*/ 	.byte	0x04, 0x17
        /*003a*/ 	.short	(.L_26737 - .L_26736)
.L_26736:
        /*003c*/ 	.word	0x00000000
        /*0040*/ 	.short	0x0010
        /*0042*/ 	.short	0x006c
        /*0044*/ 	.byte	0x00, 0xf0, 0x11, 0x00


	//----- nvinfo : EIATTR_KPARAM_INFO
	.align		4
.L_26737:
        /*0048*/ 	.byte	0x04, 0x17
        /*004a*/ 	.short	(.L_26739 - .L_26738)
.L_26738:
        /*004c*/ 	.word	0x00000000
        /*0050*/ 	.short	0x000f
        /*0052*/ 	.short	0x0068
        /*0054*/ 	.byte	0x00, 0xf0, 0x11, 0x00


	//----- nvinfo : EIATTR_KPARAM_INFO
	.align		4
.L_26739:
        /*0058*/ 	.byte	0x04, 0x17
        /*005a*/ 	.short	(.L_26741 - .L_26740)
.L_26740:
        /*005c*/ 	.word	0x00000000
        /*0060*/ 	.short	0x000e
        /*0062*/ 	.short	0x0060
        /*0064*/ 	.byte	0x00, 0xf0, 0x21, 0x00


	//----- nvinfo : EIATTR_KPARAM_INFO
	.align		4
.L_26741:
        /*0068*/ 	.byte	0x04, 0x17
        /*006a*/ 	.short	(.L_26743 - .L_26742)
.L_26742:
        /*006c*/ 	.word	0x00000000
        /*0070*/ 	.short	0x000d
        /*0072*/ 	.short	0x0058
        /*0074*/ 	.byte	0x00, 0xf0, 0x21, 0x00


	//----- nvinfo : EIATTR_KPARAM_INFO
	.align		4
.L_26743:
        /*0078*/ 	.byte	0x04, 0x17
        /*007a*/ 	.short	(.L_26745 - .L_26744)
.L_26744:
        /*007c*/ 	.word	0x00000000
        /*0080*/ 	.short	0x000c
        /*0082*/ 	.short	0x0050
        /*0084*/ 	.byte	0x00, 0xf0, 0x11, 0x00


	//----- nvinfo : EIATTR_KPARAM_INFO
	.align		4
.L_26745:
        /*0088*/ 	.byte	0x04, 0x17
        /*008a*/ 	.short	(.L_26747 - .L_26746)
.L_26746:
        /*008c*/ 	.word	0x00000000
        /*0090*/ 	.short	0x000b
        /*0092*/ 	.short	0x004c
        /*0094*/ 	.byte	0x00, 0xf0, 0x11, 0x00


	//----- nvinfo : EIATTR_KPARAM_INFO
	.align		4
.L_26747:
        /*0098*/ 	.byte	0x04, 0x17
        /*009a*/ 	.short	(.L_26749 - .L_26748)
.L_26748:
        /*009c*/ 	.word	0x00000000
        /*00a0*/ 	.short	0x000a
        /*00a2*/ 	.short	0x0048
        /*00a4*/ 	.byte	0x00, 0xf0, 0x11, 0x00


	//----- nvinfo : EIATTR_KPARAM_INFO
	.align		4
.L_26749:
        /*00a8*/ 	.byte	0x04, 0x17
        /*00aa*/ 	.short	(.L_26751 - .L_26750)
.L_26750:
        /*00ac*/ 	.word	0x00000000
        /*00b0*/ 	.short	0x0009
        /*00b2*/ 	.short	0x0040
        /*00b4*/ 	.byte	0x00, 0xf0, 0x21, 0x00


	//----- nvinfo : EIATTR_KPARAM_INFO
	.align		4
.L_26751:
        /*00b8*/ 	.byte	0x04, 0x17
        /*00ba*/ 	.short	(.L_26753 - .L_26752)
.L_26752:
        /*00bc*/ 	.word	0x00000000
        /*00c0*/ 	.short	0x0008
        /*00c2*/ 	.short	0x0038
        /*00c4*/ 	.byte	0x00, 0xf0, 0x11, 0x00


	//----- nvinfo : EIATTR_KPARAM_INFO
	.align		4
.L_26753:
        /*00c8*/ 	.byte	0x04, 0x17
        /*00ca*/ 	.short	(.L_26755 - .L_26754)
.L_26754:
        /*00cc*/ 	.word	0x00000000
        /*00d0*/ 	.short	0x0007
        /*00d2*/ 	.short	0x0030
        /*00d4*/ 	.byte	0x00, 0xf0, 0x21, 0x00


	//----- nvinfo : EIATTR_KPARAM_INFO
	.align		4
.L_26755:
        /*00d8*/ 	.byte	0x04, 0x17
        /*00da*/ 	.short	(.L_26757 - .L_26756)
.L_26756:
        /*00dc*/ 	.word	0x00000000
        /*00e0*/ 	.short	0x0006
        /*00e2*/ 	.short	0x0028
        /*00e4*/ 	.byte	0x00, 0xf0, 0x21, 0x00


	//----- nvinfo : EIATTR_KPARAM_INFO
	.align		4
.L_26757:
        /*00e8*/ 	.byte	0x04, 0x17
        /*00ea*/ 	.short	(.L_26759 - .L_26758)
.L_26758:
        /*00ec*/ 	.word	0x00000000
        /*00f0*/ 	.short	0x0005
        /*00f2*/ 	.short	0x0024
        /*00f4*/ 	.byte	0x00, 0xf0, 0x11, 0x00


	//----- nvinfo : EIATTR_KPARAM_INFO
	.align		4
.L_26759:
        /*00f8*/ 	.byte	0x04, 0x17
        /*00fa*/ 	.short	(.L_26761 - .L_26760)
.L_26760:
        /*00fc*/ 	.word	0x00000000
        /*0100*/ 	.short	0x0004
        /*0102*/ 	.short	0x0020
        /*0104*/ 	.byte	0x00, 0xf0, 0x11, 0x00


	//----- nvinfo : EIATTR_KPARAM_INFO
	.align		4
.L_26761:
        /*0108*/ 	.byte	0x04, 0x17
        /*010a*/ 	.short	(.L_26763 - .L_26762)
.L_26762:
        /*010c*/ 	.word	0x00000000
        /*0110*/ 	.short	0x0003
        /*0112*/ 	.short	0x0018
        /*0114*/ 	.byte	0x00, 0xf0, 0x21, 0x00


	//----- nvinfo : EIATTR_KPARAM_INFO
	.align		4
.L_26763:
        /*0118*/ 	.byte	0x04, 0x17
        /*011a*/ 	.short	(.L_26765 - .L_26764)
.L_26764:
        /*011c*/ 	.word	0x00000000
        /*0120*/ 	.short	0x0002
        /*0122*/ 	.short	0x0010
        /*0124*/ 	.byte	0x00, 0xf0, 0x21, 0x00


	//----- nvinfo : EIATTR_KPARAM_INFO
	.align		4
.L_26765:
        /*0128*/ 	.byte	0x04, 0x17
        /*012a*/ 	.short	(.L_26767 - .L_26766)
.L_26766:
        /*012c*/ 	.word	0x00000000
        /*0130*/ 	.short	0x0001
        /*0132*/ 	.short	0x0008
        /*0134*/ 	.byte	0x00, 0xf0, 0x21, 0x00


	//----- nvinfo : EIATTR_KPARAM_INFO
	.align		4
.L_26767:
        /*0138*/ 	.byte	0x04, 0x17
        /*013a*/ 	.short	(.L_26769 - .L_26768)
.L_26768:
        /*013c*/ 	.word	0x00000000
        /*0140*/ 	.short	0x0000
        /*0142*/ 	.short	0x0000
        /*0144*/ 	.byte	0x00, 0xf0, 0x21, 0x00


	//----- nvinfo : EIATTR_SPARSE_MMA_MASK
	.align		4
.L_26769:
        /*0148*/ 	.byte	0x03, 0x50
        /*014a*/ 	.short	0x0000


	//----- nvinfo : EIATTR_MAXREG_COUNT
	.align		4
        /*014c*/ 	.byte	0x03, 0x1b
        /*014e*/ 	.short	0x00ff


	//----- nvinfo : EIATTR_NUM_BARRIERS
	.align		4
        /*0150*/ 	.byte	0x02, 0x4c
        /*0152*/ 	.byte	0x01
	.zero		1


	//----- nvinfo : EIATTR_MERCURY_ISA_VERSION
	.align		4
        /*0154*/ 	.byte	0x03, 0x5f
        /*0156*/ 	.short	0x0101


	//----- nvinfo : EIATTR_COOP_GROUP_MASK_REGIDS
	.align		4
        /*0158*/ 	.byte	0x04, 0x29
        /*015a*/ 	.short	(.L_26771 - .L_26770)


	//   ....[0]....
.L_26770:
        /*015c*/ 	.word	0xffffffff


	//   ....[1]....
        /*0160*/ 	.word	0xffffffff


	//   ....[2]....
        /*0164*/ 	.word	0xffffffff


	//   ....[3]....
        /*0168*/ 	.word	0xffffffff


	//   ....[4]....
        /*016c*/ 	.word	0xffffffff


	//   ....[5]....
        /*0170*/ 	.word	0xffffffff


	//   ....[6]....
        /*0174*/ 	.word	0xffffffff


	//   ....[7]....
        /*0178*/ 	.word	0xffffffff


	//   ....[8]....
        /*017c*/ 	.word	0xffffffff


	//   ....[9]....
        /*0180*/ 	.word	0xffffffff


	//   ....[10]....
        /*0184*/ 	.word	0xffffffff


	//   ....[11]....
        /*0188*/ 	.word	0xffffffff


	//   ....[12]....
        /*018c*/ 	.word	0xffffffff


	//   ....[13]....
        /*0190*/ 	.word	0xffffffff


	//   ....[14]....
        /*0194*/ 	.word	0xffffffff


	//   ....[15]....
        /*0198*/ 	.word	0xffffffff


	//   ....[16]....
        /*019c*/ 	.word	0x05000017


	//   ....[17]....
        /*01a0*/ 	.word	0x05000017


	//   ....[18]....
        /*01a4*/ 	.word	0x05000017


	//   ....[19]....
        /*01a8*/ 	.word	0x05000017


	//   ....[20]....
        /*01ac*/ 	.word	0x05000017


	//----- nvinfo : EIATTR_COOP_GROUP_INSTR_OFFSETS
	.align		4
.L_26771:
        /*01b0*/ 	.byte	0x04, 0x28
        /*01b2*/ 	.short	(.L_26773 - .L_26772)


	//   ....[0]....
.L_26772:
        /*01b4*/ 	.word	0x00002340


	//   ....[1]....
        /*01b8*/ 	.word	0x00002360


	//   ....[2]....
        /*01bc*/ 	.word	0x00002560


	//   ....[3]....
        /*01c0*/ 	.word	0x00002580


	//   ....[4]....
        /*01c4*/ 	.word	0x000025a0


	//   ....[5]....
        /*01c8*/ 	.word	0x00002730


	//   ....[6]....
        /*01cc*/ 	.word	0x00002750


	//   ....[7]....
        /*01d0*/ 	.word	0x00002790


	//   ....[8]....
        /*01d4*/ 	.word	0x000035d0


	//   ....[9]....
        /*01d8*/ 	.word	0x00003640


	//   ....[10]....
        /*01dc*/ 	.word	0x00003670


	//   ....[11]....
        /*01e0*/ 	.word	0x000036f0


	//   ....[12]....
        /*01e4*/ 	.word	0x00003740


	//   ....[13]....
        /*01e8*/ 	.word	0x00003790


	//   ....[14]....
        /*01ec*/ 	.word	0x000037b0


	//   ....[15]....
        /*01f0*/ 	.word	0x000037d0


	//   ....[16]....
        /*01f4*/ 	.word	0x00005650


	//   ....[17]....
        /*01f8*/ 	.word	0x000056f0


	//   ....[18]....
        /*01fc*/ 	.word	0x00005780


	//   ....[19]....
        /*0200*/ 	.word	0x00005820


	//   ....[20]....
        /*0204*/ 	.word	0x00005890


	//----- nvinfo : EIATTR_EXIT_INSTR_OFFSETS
	.align		4
.L_26773:
        /*0208*/ 	.byte	0x04, 0x1c
        /*020a*/ 	.short	(.L_26775 - .L_26774)


	//   ....[0]....
.L_26774:
        /*020c*/ 	.word	0x000052e0


	//   ....[1]....
        /*0210*/ 	.word	0x000055f0


	//----- nvinfo : EIATTR_CRS_STACK_SIZE
	.align		4
.L_26775:
        /*0214*/ 	.byte	0x04, 0x1e
        /*0216*/ 	.short	(.L_26777 - .L_26776)
.L_26776:
        /*0218*/ 	.word	0x00000000


	//----- nvinfo : EIATTR_CBANK_PARAM_SIZE
	.align		4
.L_26777:
        /*021c*/ 	.byte	0x03, 0x19
        /*021e*/ 	.short	0x007c


	//----- nvinfo : EIATTR_PARAM_CBANK
	.align		4
        /*0220*/ 	.byte	0x04, 0x0a
        /*0222*/ 	.short	(.L_26779 - .L_26778)
	.align		4
.L_26778:
        /*0224*/ 	.word	index@(.nv.constant0._ZN4vllm25paged_attention_v1_kernelIttLi128ELi8ELi128ELNS_18Fp8KVCacheDataTypeE0ELb0EEEvPT_PKS2_PKT0_S8_ifPKiSA_iPKfiiiSC_SC_iiiii)
        /*0228*/ 	.short	0x0210
        /*022a*/ 	.short	0x007c


	//----- nvinfo : EIATTR_SW_WAR
	.align		4
.L_26779:
        /*022c*/ 	.byte	0x04, 0x36
        /*022e*/ 	.short	(.L_26781 - .L_26780)
.L_26780:
        /*0230*/ 	.word	0x00000008
.L_26781:


//--------------------- .nv.info._ZN4vllm25paged_attention_v1_kernelIttLi120ELi8ELi128ELNS_18Fp8KVCacheDataTypeE0ELb0EEEvPT_PKS2_PKT0_S8_ifPKiSA_iPKfiiiSC_SC_iiiii --------------------------
	.section	.nv.info._ZN4vllm25paged_attention_v1_kernelIttLi120ELi8ELi128ELNS_18Fp8KVCacheDataTypeE0ELb0EEEvPT_PKS2_PKT0_S8_ifPKiSA_iPKfiiiSC_SC_iiiii,"",@"SHT_CUDA_INFO"
	.sectionflags	@""
	.align	4


	//----- nvinfo : EIATTR_CUDA_API_VERSION
	.align		4
        /*0000*/ 	.byte	0x04, 0x37
        /*0002*/ 	.short	(.L_26783 - .L_26782)
.L_26782:
        /*0004*/ 	.word	0x00000082


	//----- nvinfo : EIATTR_KPARAM_INFO
	.align		4
.L_26783:
        /*0008*/ 	.byte	0x04, 0x17
        /*000a*/ 	.short	(.L_26785 - .L_26784)
.L_26784:
        /*000c*/ 	.word	0x00000000
        /*0010*/ 	.short	0x0013
        /*0012*/ 	.short	0x0078
        /*0014*/ 	.byte	0x00, 0xf0, 0x11, 0x00


	//----- nvinfo : EIATTR_KPARAM_INFO
	.align		4
.L_26785:
        /*0018*/ 	.byte	0x04, 0x17
        /*001a*/ 	.short	(.L_26787 - .L_26786)
.L_26786:
        /*001c*/ 	.word	0x00000000
        /*0020*/ 	.short	0x0012
        /*0022*/ 	.short	0x0074
        /*0024*/ 	.byte	0x00, 0xf0, 0x11, 0x00


	//----- nvinfo : EIATTR_KPARAM_INFO
	.align		4
.L_26787:
        /*0028*/ 	.byte	0x04, 0x17
        /*002a*/ 	.short	(.L_26789 - .L_26788)
.L_26788:
        /*002c*/ 	.word	0x00000000
        /*0030*/ 	.short	0x0011
        /*0032*/ 	.short	0x0070
        /*0034*/ 	.byte	0x00, 0xf0, 0x11, 0x00


	//----- nvinfo : EIATTR_KPARAM_INFO
	.align		4
.L_26789:
        /*0038*/ 	.byte	0x04, 0x17
        /*003a*/ 	.short	(.L_26791 - .L_26790)
.L_26790:
        /*003c*/ 	.word	0x00000000
        /*0040*/ 	.short	0x0010
        /*0042*/ 	.short	0x006c
        /*0044*/ 	.byte	0x00, 0xf0, 0x11, 0x00


	//----- nvinfo : EIATTR_KPARAM_INFO
	.align		4
.L_26791:
        /*0048*/ 	.byte	0x04, 0x17
        /*004a*/ 	.short	(.L_26793 - .L_26792)
.L_26792:
        /*004c*/ 	.word	0x00000000
        /*0050*/ 	.short	0x000f
        /*0052*/ 	.short	0x0068
        /*0054*/ 	.byte	0x00, 0xf0, 0x11, 0x00


	//----- nvinfo : EIATTR_KPARAM_INFO
	.align		4
.L_26793:
        /*0058*/ 	.byte	0x04, 0x17
        /*005a*/ 	.short	(.L_26795 - .L_26794)
.L_26794:
        /*005c*/ 	.word	0x00000000
        /*0060*/ 	.short	0x000e
        /*0062*/ 	.short	0x0060
        /*0064*/ 	.byte	0x00, 0xf0, 0x21, 0x00


	//----- nvinfo : EIATTR_KPARAM_INFO
	.align		4
.L_26795:
        /*0068*/ 	.byte	0x04, 0x17
        /*006a*/ 	.short	(.L_26797 - .L_26796)
.L_26796:
        /*006c*/ 	.word	0x00000000
        /*0070*/ 	.short	0x000d
        /*0072*/ 	.short	0x0058
        /*0074*/ 	.byte	0x00, 0xf0, 0x21, 0x00


	//----- nvinfo : EIATTR_KPARAM_INFO
	.align		4
.L_26797:
        /*0078*/ 	.byte	0x04, 0x17
        /*007a*/ 	.short	(.L_26799 - .L_26798)
.L_26798:
        /*007c*/ 	.word	0x00000000
        /*0080*/ 	.short	0x000c
        /*0082*/ 	.short	0x0050
        /*0084*/ 	.byte	0x00, 0xf0, 0x11, 0x00


	//----- nvinfo : EIATTR_KPARAM_INFO
	.align		4
.L_26799:
        /*0088*/ 	.byte	0x04, 0x17
        /*008a*/ 	.short	(.L_26801 - .L_26800)
.L_26800:
        /*008c*/ 	.word	0x00000000
        /*0090*/ 	.short	0x000b
        /*0092*/ 	.short	0x004c
        /*0094*/ 	.byte	0x00, 0xf0, 0x11, 0x00


	//----- nvinfo : EIATTR_KPARAM_INFO
	.align		4
.L_26801:
        /*0098*/ 	.byte	0x04, 0x17
        /*009a*/ 	.short	(.L_26803 - .L_26802)
.L_26802:
        /*009c*/ 	.word	0x00000000
        /*00a0*/ 	.short	0x000a
        /*00a2*/ 	.short	0x0048
        /*00a4*/ 	.byte	0x00, 0xf0, 0x11, 0x00


	//----- nvinfo : EIATTR_KPARAM_INFO
	.align		4
.L_26803:
        /*00a8*/ 	.byte	0x04, 0x17
        /*00aa*/ 	.short	(.L_26805 - .L_26804)
.L_26804:
        /*00ac*/ 	.word	0x00000000
        /*00b0*/ 	.short	0x0009
        /*00b2*/ 	.short	0x0040
        /*00b4*/ 	.byte	0x00, 0xf0, 0x21, 0x00


	//----- nvinfo : EIATTR_KPARAM_INFO
	.align		4
.L_26805:
        /*00b8*/ 	.byte	0x04, 0x17
        /*00ba*/ 	.short	(.L_26807 - .L_26806)
.L_26806:
        /*00bc*/ 	.word	0x00000000
        /*00c0*/ 	.short	0x0008
        /*00c2*/ 	.short	0x0038
        /*00c4*/ 	.byte	0x00, 0xf0, 0x11, 0x00


	//----- nvinfo : EIATTR_KPARAM_INFO
	.align		4
.L_26807:
        /*00c8*/ 	.byte	0x04, 0x17
        /*00ca*/ 	.short	(.L_26809 - .L_26808)
.L_26808:
        /*00cc*/ 	.word	0x00000000
        /*00d0*/ 	.short	0x0007
        /*00d2*/ 	.short	0x0030
        /*00d4*/ 	.byte	0x00, 0xf0, 0x21, 0x00


	//----- nvinfo : EIATTR_KPARAM_INFO
	.align		4
.L_26809:
        /*00d8*/ 	.byte	0x04, 0x17
        /*00da*/ 	.short	(.L_26811 - .L_26810)
.L_26810:
        /*00dc*/ 	.word	0x00000000
        /*00e0*/ 	.short	0x0006
        /*00e2*/ 	.short	0x0028
        /*00e4*/ 	.byte	0x00, 0xf0, 0x21, 0x00


	//----- nvinfo : EIATTR_KPARAM_INFO
	.align		4
.L_26811:
        /*00e8*/ 	.byte	0x04, 0x17
        /*00ea*/ 	.short	(.L_26813 - .L_26812)
.L_26812:
        /*00ec*/ 	.word	0x00000000
        /*00f0*/ 	.short	0x0005
        /*00f2*/ 	.short	0x0024
        /*00f4*/ 	.byte	0x00, 0xf0, 0x11, 0x00


	//----- nvinfo : EIATTR_KPARAM_INFO
	.align		4
.L_26813:
        /*00f8*/ 	.byte	0x04, 0x17
        /*00fa*/ 	.short	(.L_26815 - .L_26814)
.L_26814:
        /*00fc*/ 	.word	0x00000000
        /*0100*/ 	.short	0x0004
        /*0102*/ 	.short	0x0020
        /*0104*/ 	.byte	0x00, 0xf0, 0x11, 0x00


	//----- nvinfo : EIATTR_KPARAM_INFO
	.align		4
.L_26815:
        /*0108*/ 	.byte	0x04, 0x17
        /*010a*/ 	.short	(.L_26817 - .L_26816)
.L_26816:
        /*010c*/ 	.word	0x00000000
        /*0110*/ 	.short	0x0003
        /*0112*/ 	.short	0x0018
        /*0114*/ 	.byte	0x00, 0xf0, 0x21, 0x00


	//----- nvinfo : EIATTR_KPARAM_INFO
	.align		4
.L_26817:
        /*0118*/ 	.byte	0x04, 0x17
        /*011a*/ 	.short	(.L_26819 - .L_26818)
.L_26818:
        /*011c*/ 	.word	0x00000000
        /*0120*/ 	.short	0x0002
        /*0122*/ 	.short	0x0010
        /*0124*/ 	.byte	0x00, 0xf0, 0x21, 0x00


	//----- nvinfo : EIATTR_KPARAM_INFO
	.align		4
.L_26819:
        /*0128*/ 	.byte	0x04, 0x17
        /*012a*/ 	.short	(.L_26821 - .L_26820)
.L_26820:
        /*012c*/ 	.word	0x00000000
        /*0130*/ 	.short	0x0001
        /*0132*/ 	.short	0x0008
        /*0134*/ 	.byte	0x00, 0xf0, 0x21, 0x00


	//----- nvinfo : EIATTR_KPARAM_INFO
	.align		4
.L_26821:
        /*0138*/ 	.byte	0x04, 0x17
        /*013a*/ 	.short	(.L_26823 - .L_26822)
.L_26822:
        /*013c*/ 	.word	0x00000000
        /*0140*/ 	.short	0x0000
        /*0142*/ 	.short	0x0000
        /*0144*/ 	.byte	0x00, 0xf0, 0x21, 0x00


	//----- nvinfo : EIATTR_SPARSE_MMA_MASK
	.align		4
.L_26823:
        /*0148*/ 	.byte	0x03, 0x50
        /*014a*/ 	.short	0x0000


	//----- nvinfo : EIATTR_MAXREG_COUNT
	.align		4
        /*014c*/ 	.byte	0x03, 0x1b
        /*014e*/ 	.short	0x00ff


	//----- nvinfo : EIATTR_NUM_BARRIERS
	.align		4
        /*0150*/ 	.byte	0x02, 0x4c
        /*0152*/ 	.byte	0x01
	.zero		1


	//----- nvinfo : EIATTR_MERCURY_ISA_VERSION
	.align		4
        /*0154*/ 	.byte	0x03, 0x5f
        /*0156*/ 	.short	0x0101


	//----- nvinfo : EIATTR_COOP_GROUP_MASK_REGIDS
	.align		4
        /*0158*/ 	.byte	0x04, 0x29
        /*015a*/ 	.short	(.L_26825 - .L_26824)


	//   ....[0]....
.L_26824:
        /*015c*/ 	.word	0xffffffff


	//   ....[1]....
        /*0160*/ 	.word	0xffffffff


	//   ....[2]....
        /*0164*/ 	.word	0xffffffff


	//   ....[3]....
        /*0168*/ 	.word	0xffffffff


	//   ....[4]....
        /*016c*/ 	.word	0xffffffff


	//   ....[5]....
        /*0170*/ 	.word	0xffffffff


	//   ....[6]....
        /*0174*/ 	.word	0xffffffff


	//   ....[7]....
        /*0178*/ 	.word	0xffffffff


	//   ....[8]....
        /*017c*/ 	.word	0xffffffff


	//   ....[9]....
        /*0180*/ 	.word	0xffffffff


	//   ....[10]....
        /*0184*/ 	.word	0xffffffff


	//   ....[11]....
        /*0188*/ 	.word	0xffffffff


	//   ....[12]....
        /*018c*/ 	.word	0xffffffff


	//   ....[13]....
        /*0190*/ 	.word	0xffffffff


	//   ....[14]....
        /*0194*/ 	.word	0xffffffff


	//   ....[15]....
        /*0198*/ 	.word	0xffffffff


	//   ....[16]....
        /*019c*/ 	.word	0x05000029


	//   ....[17]....
        /*01a0*/ 	.word	0x05000029


	//   ....[18]....
        /*01a4*/ 	.word	0x05000029


	//   ....[19]....
        /*01a8*/ 	.word	0x05000029


	//   ....[20]....
        /*01ac*/ 	.word	0x05000029


	//----- nvinfo : EIATTR_COOP_GROUP_INSTR_OFFSETS
	.align		4
.L_26825:
        /*01b0*/ 	.byte	0x04, 0x28
        /*01b2*/ 	.short	(.L_26827 - .L_26826)


	//   ....[0]....
.L_26826:
        /*01b4*/ 	.word	0x00002280


	//   ....[1]....
        /*01b8*/ 	.word	0x000022a0


	//   ....[2]....
        /*01bc*/ 	.word	0x000024a0


	//   ....[3]....
        /*01c0*/ 	.word	0x000024c0


	//   ....[4]....
        /*01c4*/ 	.word	0x000024e0


	//   ....[5]....
        /*01c8*/ 	.word	0x00002630


	//   ....[6]....
        /*01cc*/ 	.word	0x00002660


	//   ....[7]....
        /*01d0*/ 	.word	0x000026d0


	//   ....[8]....
        /*01d4*/ 	.word	0x00003510


	//   ....[9]....
        /*01d8*/ 	.word	0x00003590


	//   ....[10]....
        /*01dc*/ 	.word	0x000035e0


	//   ....[11]....
        /*01e0*/ 	.word	0x00003640


	//   ....[12]....
        /*01e4*/ 	.word	0x00003680


	//   ....[13]....
        /*01e8*/ 	.word	0x000036d0


	//   ....[14]....
        /*01ec*/ 	.word	0x000036f0


	//   ....[15]....
        /*01f0*/ 	.word	0x00003710


	//   ....[16]....
        /*01f4*/ 	.word	0x000056e0


	//   ....[17]....
        /*01f8*/ 	.word	0x00005780


	//   ....[18]....
        /*01fc*/ 	.word	0x00005810


	//   ....[19]....
        /*0200*/ 	.word	0x000058b0


	//   ....[20]....
        /*0204*/ 	.word	0x00005920


	//----- nvinfo : EIATTR_EXIT_INSTR_OFFSETS
	.align		4
.L_26827:
        /*0208*/ 	.byte	0x04, 0x1c
        /*020a*/ 	.short	(.L_26829 - .L_26828)


	//   ....[0]....
.L_26828:
        /*020c*/ 	.word	0x000053a0


	//   ....[1]....
        /*0210*/ 	.word	0x00005600


	//   ....[2]....
        /*0214*/ 	.word	0x00005680


	//----- nvinfo : EIATTR_CRS_STACK_SIZE
	.align		4
.L_26829:
        /*0218*/ 	.byte	0x04, 0x1e
        /*021a*/ 	.short	(.L_26831 - .L_26830)
.L_26830:
        /*021c*/ 	.word	0x00000000


	//----- nvinfo : EIATTR_CBANK_PARAM_SIZE
	.align		4
.L_26831:
        /*0220*/ 	.byte	0x03, 0x19
        /*0222*/ 	.short	0x007c


	//----- nvinfo : EIATTR_PARAM_CBANK
	.align		4
        /*0224*/ 	.byte	0x04, 0x0a
        /*0226*/ 	.short	(.L_26833 - .L_26832)
	.align		4
.L_26832:
        /*0228*/ 	.word	index@(.nv.constant0._ZN4vllm25paged_attention_v1_kernelIttLi120ELi8ELi128ELNS_18Fp8KVCacheDataTypeE0ELb0EEEvPT_PKS2_PKT0_S8_ifPKiSA_iPKfiiiSC_SC_iiiii)
        /*022c*/ 	.short	0x0210
        /*022e*/ 	.short	0x007c


	//----- nvinfo : EIATTR_SW_WAR
	.align		4
.L_26833:
        /*0230*/ 	.byte	0x04, 0x36
        /*0232*/ 	.short	(.L_26835 - .L_26834)
.L_26834:
        /*0234*/ 	.word	0x00000008
.L_26835:


//--------------------- .nv.info._ZN4vllm25paged_attention_v1_kernelIttLi112ELi8ELi128ELNS_18Fp8KVCacheDataTypeE0ELb0EEEvPT_PKS2_PKT0_S8_ifPKiSA_iPKfiiiSC_SC_iiiii --------------------------
	.section	.nv.info._ZN4vllm25paged_attention_v1_kernelIttLi112ELi8ELi128ELNS_18Fp8KVCacheDataTypeE0ELb0EEEvPT_PKS2_PKT0_S8_ifPKiSA_iPKfiiiSC_SC_iiiii,"",@"SHT_CUDA_INFO"
	.sectionflags	@""
	.align	4


	//----- nvinfo : EIATTR_CUDA_API_VERSION
	.align		4
        /*0000*/ 	.byte	0x04, 0x37
        /*0002*/ 	.short	(.L_26837 - .L_26836)
.L_26836:
        /*0004*/ 	.word	0x00000082


	//----- nvinfo : EIATTR_KPARAM_INFO
	.align		4
.L_26837:
        /*0008*/ 	.byte	0x04, 0x17
        /*000a*/ 	.short	(.L_26839 - .L_26838)
.L_26838:
        /*000c*/ 	.word	0x00000000
        /*0010*/ 	.short	0x0013
        /*0012*/ 	.short	0x0078
        /*0014*/ 	.byte	0x00, 0xf0, 0x11, 0x00


	//----- nvinfo : EIATTR_KPARAM_INFO
	.align		4
.L_26839:
        /*0018*/ 	.byte	0x04, 0x17
        /*001a*/ 	.short	(.L_26841 - .L_26840)
.L_26840:
        /*001c*/ 	.word	0x00000000
        /*0020*/ 	.short	0x0012
        /*0022*/ 	.short	0x0074
        /*0024*/ 	.byte	0x00, 0xf0, 0x11, 0x00


	//----- nvinfo : EIATTR_KPARAM_INFO
	.align		4
.L_26841:
        /*0028*/ 	.byte	0x04, 0x17
        /*002a*/ 	.short	(.L_26843 - .L_26842)
.L_26842:
        /*002c*/ 	.word	0x00000000
        /*0030*/ 	.short	0x0011
        /*0032*/ 	.short	0x0070
        /*0034*/ 	.byte	0x00, 0xf0, 0x11, 0x00


	//----- nvinfo : EIATTR_KPARAM_INFO
	.align		4
.L_26843:
        /*0038*/ 	.byte	0x04, 0x17
        /*003a*/ 	.short	(.L_26845 - .L_26844)
.L_26844:
        /*003c*/ 	.word	0x00000000
        /*0040*/ 	.short	0x0010
        /*0042*/ 	.short	0x006c
        /*0044*/ 	.byte	0x00, 0xf0, 0x11, 0x00


	//----- nvinfo : EIATTR_KPARAM_INFO
	.align		4
.L_26845:
        /*0048*/ 	.byte	0x04, 0x17
        /*004a*/ 	.short	(.L_26847 - .L_26846)
.L_26846:
        /*004c*/ 	.word	0x00000000
        /*0050*/ 	.short	0x000f
        /*0052*/ 	.short	0x0068
        /*0054*/ 	.byte	0x00, 0xf0, 0x11, 0x00


	//----- nvinfo : EIATTR_KPARAM_INFO
	.align		4
.L_26847:
        /*0058*/ 	.byte	0x04, 0x17
        /*005a*/ 	.short	(.L_26849 - .L_26848)
.L_26848:
        /*005c*/ 	.word	0x00000000
        /*0060*/ 	.short	0x000e
        /*0062*/ 	.short	0x0060
        /*0064*/ 	.byte	0x00, 0xf0, 0x21, 0x00


	//----- nvinfo : EIATTR_KPARAM_INFO
	.align		4
.L_26849:
        /*0068*/ 	.byte	0x04, 0x17
        /*006a*/ 	.short	(.L_26851 - .L_26850)
.L_26850:
        /*006c*/ 	.word	0x00000000
        /*0070*/ 	.short	0x000d
        /*0072*/ 	.short	0x0058
        /*0074*/ 	.byte	0x00, 0xf0, 0x21, 0x00


	//----- nvinfo : EIATTR_KPARAM_INFO
	.align		4
.L_26851:
        /*0078*/ 	.byte	0x04, 0x17
        /*007a*/ 	.short	(.L_26853 - .L_26852)
.L_26852:
        /*007c*/ 	.word	0x00000000
        /*0080*/ 	.short	0x000c
        /*0082*/ 	.short	0x0050
        /*0084*/ 	.byte	0x00, 0xf0, 0x11, 0x00


	//----- nvinfo : EIATTR_KPARAM_INFO
	.align		4
.L_26853:
        /*0088*/ 	.byte	0x04, 0x17
        /*008a*/ 	.short	(.L_26855 - .L_26854)
.L_26854:
        /*008c*/ 	.word	0x00000000
        /*0090*/ 	.short	0x000b
        /*0092*/ 	.short	0x004c
        /*0094*/ 	.byte	0x00, 0xf0, 0x11, 0x00


	//----- nvinfo : EIATTR_KPARAM_INFO
	.align		4
.L_26855:
        /*0098*/ 	.byte	0x04, 0x17
        /*009a*/ 	.short	(.L_26857 - .L_26856)
.L_26856:
        /*009c*/ 	.word	0x00000000
        /*00a0*/ 	.short	0x000a
        /*00a2*/ 	.short	0x0048
        /*00a4*/ 	.byte	0x00, 0xf0, 0x11, 0x00


	//----- nvinfo : EIATTR_KPARAM_INFO
	.align		4
.L_26857:
        /*00a8*/ 	.byte	0x04, 0x17
        /*00aa*/ 	.short	(.L_26859 - .L_26858)
.L_26858:
        /*00ac*/ 	.word	0x00000000
        /*00b0*/ 	.short	0x0009
        /*00b2*/ 	.short	0x0040
        /*00b4*/ 	.byte	0x00, 0xf0, 0x21, 0x00


	//----- nvinfo : EIATTR_KPARAM_INFO
	.align		4
.L_26859:
        /*00b8*/ 	.byte	0x04, 0x17
        /*00ba*/ 	.short	(.L_26861 - .L_26860)
.L_26860:
        /*00bc*/ 	.word	0x00000000
        /*00c0*/ 	.short	0x0008
        /*00c2*/ 	.short	0x0038
        /*00c4*/ 	.byte	0x00, 0xf0, 0x11, 0x00


	//----- nvinfo : EIATTR_KPARAM_INFO
	.align		4
.L_26861:
        /*00c8*/ 	.byte	0x04, 0x17
        /*00ca*/ 	.short	(.L_26863 - .L_26862)
.L_26862:
        /*00cc*/ 	.word	0x00000000
        /*00d0*/ 	.short	0x0007
        /*00d2*/ 	.short	0x0030
        /*00d4*/ 	.byte	0x00, 0xf0, 0x21, 0x00


	//----- nvinfo : EIATTR_KPARAM_INFO
	.align		4
.L_26863:
        /*00d8*/ 	.byte	0x04, 0x17
        /*00da*/ 	.short	(.L_26865 - .L_26864)
.L_26864:
        /*00dc*/ 	.word	0x00000000
        /*00e0*/ 	.short	0x0006
        /*00e2*/ 	.short	0x0028
        /*00e4*/ 	.byte	0x00, 0xf0, 0x21, 0x00


	//----- nvinfo : EIATTR_KPARAM_INFO
	.align		4
.L_26865:
        /*00e8*/ 	.byte	0x04, 0x17
        /*00ea*/ 	.short	(.L_26867 - .L_26866)
.L_26866:
        /*00ec*/ 	.word	0x00000000
        /*00f0*/ 	.short	0x0005
        /*00f2*/ 	.short	0x0024
        /*00f4*/ 	.byte	0x00, 0xf0, 0x11, 0x00


	//----- nvinfo : EIATTR_KPARAM_INFO
	.align		4
.L_26867:
        /*00f8*/ 	.byte	0x04, 0x17
        /*00fa*/ 	.short	(.L_26869 - .L_26868)
.L_26868:
        /*00fc*/ 	.word	0x00000000
        /*0100*/ 	.short	0x0004
        /*0102*/ 	.short	0x0020
        /*0104*/ 	.byte	0x00, 0xf0, 0x11, 0x00


	//----- nvinfo : EIATTR_KPARAM_INFO
	.align		4
.L_26869:
        /*0108*/ 	.byte	0x04, 0x17
        /*010a*/ 	.short	(.L_26871 - .L_26870)
.L_26870:
        /*010c*/ 	.word	0x00000000
        /*0110*/ 	.short	0x0003
        /*0112*/ 	.short	0x0018
        /*0114*/ 	.byte	0x00, 0xf0, 0x21, 0x00


	//----- nvinfo : EIATTR_KPARAM_INFO
	.align		4
.L_26871:
        /*0118*/ 	.byte	0x04, 0x17
        /*011a*/ 	.short	(.L_26873 - .L_26872)
.L_26872:
        /*011c*/ 	.word	0x00000000
        /*0120*/ 	.short	0x0002
        /*0122*/ 	.short	0x0010
        /*0124*/ 	.byte	0x00, 0xf0, 0x21, 0x00


	//----- nvinfo : EIATTR_KPARAM_INFO
	.align		4
.L_26873:
        /*0128*/ 	.byte	0x04, 0x17
        /*012a*/ 	.short	(.L_26875 - .L_26874)
.L_26874:
        /*012c*/ 	.word	0x00000000
        /*0130*/ 	.short	0x0001
        /*0132*/ 	.short	0x0008
        /*0134*/ 	.byte	0x00, 0xf0, 0x21, 0x00


	//----- nvinfo : EIATTR_KPARAM_INFO
	.align		4
.L_26875:
        /*0138*/ 	.byte	0x04, 0x17
        /*013a*/ 	.short	(.L_26877 - .L_26876)
.L_26876:
        /*013c*/ 	.word	0x00000000
        /*0140*/ 	.short	0x0000
        /*0142*/ 	.short	0x0000
        /*0144*/ 	.byte	0x00, 0xf0, 0x21, 0x00


	//----- nvinfo : EIATTR_SPARSE_MMA_MASK
	.align		4
.L_26877:
        /*0148*/ 	.byte	0x03, 0x50
        /*014a*/ 	.short	0x0000


	//----- nvinfo : EIATTR_MAXREG_COUNT
	.align		4
        /*014c*/ 	.byte	0x03, 0x1b
        /*014e*/ 	.short	0x00ff


	//----- nvinfo : EIATTR_NUM_BARRIERS
	.align		4
        /*0150*/ 	.byte	0x02, 0x4c
        /*0152*/ 	.byte	0x01
	.zero		1


	//----- nvinfo : EIATTR_MERCURY_ISA_VERSION
	.align		4
        /*0154*/ 	.byte	0x03, 0x5f
        /*0156*/ 	.short	0x0101


	//----- nvinfo : EIATTR_COOP_GROUP_MASK_REGIDS
	.align		4
        /*0158*/ 	.byte	0x04, 0x29
        /*015a*/ 	.short	(.L_26879 - .L_26878)


	//   ....[0]....
.L_26878:
        /*015c*/ 	.word	0xffffffff


	//   ....[1]....
        /*0160*/ 	.word	0xffffffff


	//   ....[2]....
        /*0164*/ 	.word	0xffffffff


	//   ....[3]....
        /*0168*/ 	.word	0xffffffff


	//   ....[4]....
        /*016c*/ 	.word	0xffffffff


	//   ....[5]....
        /*0170*/ 	.word	0xffffffff


	//   ....[6]....
        /*0174*/ 	.word	0xffffffff


	//   ....[7]....
        /*0178*/ 	.word	0xffffffff


	//   ....[8]....
        /*017c*/ 	.word	0xffffffff


	//   ....[9]....
        /*0180*/ 	.word	0xffffffff


	//   ....[10]....
        /*0184*/ 	.word	0xffffffff


	//   ....[11]....
        /*0188*/ 	.word	0xffffffff


	//   ....[12]....
        /*018c*/ 	.word	0xffffffff


	//   ....[13]....
        /*0190*/ 	.word	0xffffffff


	//   ....[14]....
        /*0194*/ 	.word	0xffffffff


	//   ....[15]....
        /*0198*/ 	.word	0xffffffff


	//   ....[16]....
        /*019c*/ 	.word	0x05000025


	//   ....[17]....
        /*01a0*/ 	.word	0x05000025


	//   ....[18]....
        /*01a4*/ 	.word	0x05000025


	//   ....[19]....
        /*01a8*/ 	.word	0x05000025


	//   ....[20]....
        /*01ac*/ 	.word	0x05000025


	//----- nvinfo : EIATTR_COOP_GROUP_INSTR_OFFSETS
	.align		4
.L_26879:
        /*01b0*/ 	.byte	0x04, 0x28
        /*01b2*/ 	.short	(.L_26881 - .L_26880)


	//   ....[0]....
.L_26880:
        /*01b4*/ 	.word	0x00002090


	//   ....[1]....
        /*01b8*/ 	.word	0x000020b0


	//   ....[2]....
        /*01bc*/ 	.word	0x000022b0


	//   ....[3]....
        /*01c0*/ 	.word	0x000022d0


	//   ....[4]....
        /*01c4*/ 	.word	0x000022f0


	//   ....[5]....
        /*01c8*/ 	.word	0x00002430


	//   ....[6]....
        /*01cc*/ 	.word	0x00002470


	//   ....[7]....
        /*01d0*/ 	.word	0x000024e0


	//   ....[8]....
        /*01d4*/ 	.word	0x00003320


	//   ....[9]....
        /*01d8*/ 	.word	0x000033a0


	//   ....[10]....
        /*01dc*/ 	.word	0x000033f0


	//   ....[11]....
        /*01e0*/ 	.word	0x00003450


	//   ....[12]....
        /*01e4*/ 	.word	0x00003490


	//   ....[13]....
        /*01e8*/ 	.word	0x000034e0


	//   ....[14]....
        /*01ec*/ 	.word	0x00003500


	//   ....[15]....
        /*01f0*/ 	.word	0x00003520


	//   ....[16]....
        /*01f4*/ 	.word	0x000054e0


	//   ....[17]....
        /*01f8*/ 	.word	0x00005580


	//   ....[18]....
        /*01fc*/ 	.word	0x00005610


	//   ....[19]....
        /*0200*/ 	.word	0x000056b0


	//   ....[20]....
        /*0204*/ 	.word	0x00005720


	//----- nvinfo : EIATTR_EXIT_INSTR_OFFSETS
	.align		4
.L_26881:
        /*0208*/ 	.byte	0x04, 0x1c
        /*020a*/ 	.short	(.L_26883 - .L_26882)


	//   ....[0]....
.L_26882:
        /*020c*/ 	.word	0x000051a0


	//   ....[1]....
        /*0210*/ 	.word	0x00005400


	//   ....[2]....
        /*0214*/ 	.word	0x00005480


	//----- nvinfo : EIATTR_CRS_STACK_SIZE
	.align		4
.L_26883:
        /*0218*/ 	.byte	0x04, 0x1e
        /*021a*/ 	.short	(.L_26885 - .L_26884)
.L_26884:
        /*021c*/ 	.word	0x00000000


	//----- nvinfo : EIATTR_CBANK_PARAM_SIZE
	.align		4
.L_26885:
        /*0220*/ 	.byte	0x03, 0x19
        /*0222*/ 	.short	0x007c


	//----- nvinfo : EIATTR_PARAM_CBANK
	.align		4
        /*0224*/ 	.byte	0x04, 0x0a
        /*0226*/ 	.short	(.L_26887 - .L_26886)
	.align		4
.L_26886:
        /*0228*/ 	.word	index@(.nv.constant0._ZN4vllm25paged_attention_v1_kernelIttLi112ELi8ELi128ELNS_18Fp8KVCacheDataTypeE0ELb0EEEvPT_PKS2_PKT0_S8_ifPKiSA_iPKfiiiSC_SC_iiiii)
        /*022c*/ 	.short	0x0210
        /*022e*/ 	.short	0x007c


	//----- nvinfo : EIATTR_SW_WAR
	.align		4
.L_26887:
        /*0230*/ 	.byte	0x04, 0x36
        /*0232*/ 	.short	(.L_26889 - .L_26888)
.L_26888:
        /*0234*/ 	.word	0x00000008
.L_26889:


//--------------------- .nv.info._ZN4vllm25paged_attention_v1_kernelIttLi96ELi8ELi128ELNS_18Fp8KVCacheDataTypeE0ELb0EEEvPT_PKS2_PKT0_S8_ifPKiSA_iPKfiiiSC_SC_iiiii --------------------------
	.section	.nv.info._ZN4vllm25paged_attention_v1_kernelIttLi96ELi8ELi128ELNS_18Fp8KVCacheDataTypeE0ELb0EEEvPT_PKS2_PKT0_S8_ifPKiSA_iPKfiiiSC_SC_iiiii,"",@"SHT_CUDA_INFO"
	.sectionflags	@""
	.align	4


	//----- nvinfo : EIATTR_CUDA_API_VERSION
	.align		4
        /*0000*/ 	.byte	0x04, 0x37
        /*0002*/ 	.short	(.L_26891 - .L_26890)
.L_26890:
        /*0004*/ 	.word	0x00000082


	//----- nvinfo : EIATTR_KPARAM_INFO
	.align		4
.L_26891:
        /*0008*/ 	.byte	0x04, 0x17
        /*000a*/ 	.short	(.L_26893 - .L_26892)
.L_26892:
        /*000c*/ 	.word	0x00000000
        /*0010*/ 	.short	0x0013
        /*0012*/ 	.short	0x0078
        /*0014*/ 	.byte	0x00, 0xf0, 0x11, 0x00


	//----- nvinfo : EIATTR_KPARAM_INFO
	.align		4
.L_26893:
        /*0018*/ 	.byte	0x04, 0x17
        /*001a*/ 	.short	(.L_26895 - .L_26894)
.L_26894:
        /*001c*/ 	.word	0x00000000
        /*0020*/ 	.short	0x0012
        /*0022*/ 	.short	0x0074
        /*0024*/ 	.byte	0x00, 0xf0, 0x11, 0x00


	//----- nvinfo : EIATTR_KPARAM_INFO
	.align		4
.L_26895:
        /*0028*/ 	.byte	0x04, 0x17
        /*002a*/ 	.short	(.L_26897 - .L_26896)
.L_26896:
        /*002c*/ 	.word	0x00000000
        /*0030*/ 	.short	0x0011
        /*0032*/ 	.short	0x0070
        /*0034*/ 	.byte	0x00, 0xf0, 0x11, 0x00


	//----- nvinfo : EIATTR_KPARAM_INFO
	.align		4
.L_26897:
        /*0038*/ 	.byte	0x04, 0x17
        /*003a*/ 	.short	(.L_26899 - .L_26898)
.L_26898:
        /*003c*/ 	.word	0x00000000
        /*0040*/ 	.short	0x0010
        /*0042*/ 	.short	0x006c
        /*0044*/ 	.byte	0x00, 0xf0, 0x11, 0x00


	//----- nvinfo : EIATTR_KPARAM_INFO
	.align		4
.L_26899:
        /*0048*/ 	.byte	0x04, 0x17
        /*004a*/ 	.short	(.L_26901 - .L_26900)
.L_26900:
        /*004c*/ 	.word	0x00000000
        /*0050*/ 	.short	0x000f
        /*0052*/ 	.short	0x0068
        /*0054*/ 	.byte	0x00, 0xf0, 0x11, 0x00


	//----- nvinfo : EIATTR_KPARAM_INFO
	.align		4
.L_26901:
        /*0058*/ 	.byte	0x04, 0x17
        /*005a*/ 	.short	(.L_26903 - .L_26902)
.L_26902:
        /*005c*/ 	.word	0x00000000
        /*0060*/ 	.short	0x000e
        /*0062*/ 	.short	0x0060
        /*0064*/ 	.byte	0x00, 0xf0, 0x21, 0x00


	//----- nvinfo : EIATTR_KPARAM_INFO
	.align		4
.L_26903:
        /*0068*/ 	.byte	0x04, 0x17
        /*006a*/ 	.short	(.L_26905 - .L_26904)
.L_26904:
        /*006c*/ 	.word	0x00000000
        /*0070*/ 	.short	0x000d
        /*0072*/ 	.short	0x0058
        /*0074*/ 	.byte	0x00, 0xf0, 0x21, 0x00


	//----- nvinfo : EIATTR_KPARAM_INFO
	.align		4
.L_26905:
        /*0078*/ 	.byte	0x04, 0x17
        /*007a*/ 	.short	(.L_26907 - .L_26906)
.L_26906:
        /*007c*/ 	.word	0x00000000
        /*0080*/ 	.short	0x000c
        /*0082*/ 	.short	0x0050
        /*0084*/ 	.byte	0x00, 0xf0, 0x11, 0x00


	//----- nvinfo : EIATTR_KPARAM_INFO
	.align		4
.L_26907:
        /*0088*/ 	.byte	0x04, 0x17
        /*008a*/ 	.short	(.L_26909 - .L_26908)
.L_26908:
        /*008c*/ 	.word	0x00000000
        /*0090*/ 	.short	0x000b
        /*0092*/ 	.short	0x004c
        /*0094*/ 	.byte	0x00, 0xf0, 0x11, 0x00


	//----- nvinfo : EIATTR_KPARAM_INFO
	.align		4
.L_26909:
        /*0098*/ 	.byte	0x04, 0x17
        /*009a*/ 	.short	(.L_26911 - .L_26910)
.L_26910:
        /*009c*/ 	.word	0x00000000
        /*00a0*/ 	.short	0x000a
        /*00a2*/ 	.short	0x0048
        /*00a4*/ 	.byte	0x00, 0xf0, 0x11, 0x00


	//----- nvinfo : EIATTR_KPARAM_INFO
	.align		4
.L_26911:
        /*00a8*/ 	.byte	0x04, 0x17
        /*00aa*/ 	.short	(.L_26913 - .L_26912)
.L_26912:
        /*00ac*/ 	.word	0x00000000
        /*00b0*/ 	.short	0x0009
        /*00b2*/ 	.short	0x0040
        /*00b4*/ 	.byte	0x00, 0xf0, 0x21, 0x00


	//----- nvinfo : EIATTR_KPARAM_INFO
	.align		4
.L_26913:
        /*00b8*/ 	.byte	0x04, 0x17
        /*00ba*/ 	.short	(.L_26915 - .L_26914)
.L_26914:
        /*00bc*/ 	.word	0x00000000
        /*00c0*/ 	.short	0x0008
        /*00c2*/ 	.short	0x0038
        /*00c4*/ 	.byte	0x00, 0xf0, 0x11, 0x00


	//----- nvinfo : EIATTR_KPARAM_INFO
	.align		4
.L_26915:
        /*00c8*/ 	.byte	0x04, 0x17
        /*00ca*/ 	.short	(.L_26917 - .L_26916)
.L_26916:
        /*00cc*/ 	.word	0x00000000
        /*00d0*/ 	.short	0x0007
        /*00d2*/ 	.short	0x0030
        /*00d4*/ 	.byte	0x00, 0xf0, 0x21, 0x00


	//----- nvinfo : EIATTR_KPARAM_INFO
	.align		4
.L_26917:
        /*00d8*/ 	.byte	0x04, 0x17
        /*00da*/ 	.short	(.L_26919 - .L_26918)
.L_26918:
        /*00dc*/ 	.word	0x00000000
        /*00e0*/ 	.short	0x0006
        /*00e2*/ 	.short	0x0028
        /*00e4*/ 	.byte	0x00, 0xf0, 0x21, 0x00


	//----- nvinfo : EIATTR_KPARAM_INFO
	.align		4
.L_26919:
        /*00e8*/ 	.byte	0x04, 0x17
        /*00ea*/ 	.short	(.L_26921 - .L_26920)
.L_26920:
        /*00ec*/ 	.word	0x00000000
        /*00f0*/ 	.short	0x0005
        /*00f2*/ 	.short	0x0024
        /*00f4*/ 	.byte	0x00, 0xf0, 0x11, 0x00


	//----- nvinfo : EIATTR_KPARAM_INFO
	.align		4
.L_26921:
        /*00f8*/ 	.byte	0x04, 0x17
        /*00fa*/ 	.short	(.L_26923 - .L_26922)
.L_26922:
        /*00fc*/ 	.word	0x00000000
        /*0100*/ 	.short	0x0004
        /*0102*/ 	.short	0x0020
        /*0104*/ 	.byte	0x00, 0xf0, 0x11, 0x00


	//----- nvinfo : EIATTR_KPARAM_INFO
	.align		4
.L_26923:
        /*0108*/ 	.byte	0x04, 0x17
        /*010a*/ 	.short	(.L_26925 - .L_26924)
.L_26924:
        /*010c*/ 	.word	0x00000000
        /*0110*/ 	.short	0x0003
        /*0112*/ 	.short	0x0018
        /*0114*/ 	.byte	0x00, 0xf0, 0x21, 0x00


	//----- nvinfo : EIATTR_KPARAM_INFO
	.align		4
.L_26925:
        /*0118*/ 	.byte	0x04, 0x17
        /*011a*/ 	.short	(.L_26927 - .L_26926)
.L_26926:
        /*011c*/ 	.word	0x00000000
        /*0120*/ 	.short	0x0002
        /*0122*/ 	.short	0x0010
        /*0124*/ 	.byte	0x00, 0xf0, 0x21, 0x00


	//----- nvinfo : EIATTR_KPARAM_INFO
	.align		4
.L_26927:
        /*0128*/ 	.byte	0x04, 0x17
        /*012a*/ 	.short	(.L_26929 - .L_26928)
.L_26928:
        /*012c*/ 	.word	0x00000000
        /*0130*/ 	.short	0x0001
        /*0132*/ 	.short	0x0008
        /*0134*/ 	.byte	0x00, 0xf0, 0x21, 0x00


	//----- nvinfo : EIATTR_KPARAM_INFO
	.align		4
.L_26929:
        /*0138*/ 	.byte	0x04, 0x17
        /*013a*/ 	.short	(.L_26931 - .L_26930)
.L_26930:
        /*013c*/ 	.word	0x00000000
        /*0140*/ 	.short	0x0000
        /*0142*/ 	.short	0x0000
        /*0144*/ 	.byte	0x00, 0xf0, 0x21, 0x00


	//----- nvinfo : EIATTR_SPARSE_MMA_MASK
	.align		4
.L_26931:
        /*0148*/ 	.byte	0x03, 0x50
        /*014a*/ 	.short	0x0000


	//----- nvinfo : EIATTR_MAXREG_COUNT
	.align		4
        /*014c*/ 	.byte	0x03, 0x1b
        /*014e*/ 	.short	0x00ff


	//----- nvinfo : EIATTR_NUM_BARRIERS
	.align		4
        /*0150*/ 	.byte	0x02, 0x4c
        /*0152*/ 	.byte	0x01
	.zero		1


	//----- nvinfo : EIATTR_MERCURY_ISA_VERSION
	.align		4
        /*0154*/ 	.byte	0x03, 0x5f
        /*0156*/ 	.short	0x0101


	//----- nvinfo : EIATTR_COOP_GROUP_MASK_REGIDS
	.align		4
        /*0158*/ 	.byte	0x04, 0x29
        /*015a*/ 	.short	(.L_26933 - .L_26932)


	//   ....[0]....
.L_26932:
        /*015c*/ 	.word	0xffffffff


	//   ....[1]....
        /*0160*/ 	.word	0xffffffff


	//   ....[2]....
        /*0164*/ 	.word	0xffffffff


	//   ....[3]....
        /*0168*/ 	.word	0xffffffff


	//   ....[4]....
        /*016c*/ 	.word	0xffffffff


	//   ....[5]....
        /*0170*/ 	.word	0xffffffff


	//   ....[6]....
        /*0174*/ 	.word	0xffffffff


	//   ....[7]....
        /*0178*/ 	.word	0xffffffff


	//   ....[8]....
        /*017c*/ 	.word	0xffffffff


	//   ....[9]....
        /*0180*/ 	.word	0xffffffff


	//   ....[10]....
        /*0184*/ 	.word	0xffffffff


	//   ....[11]....
        /*0188*/ 	.word	0xffffffff


	//   ....[12]....
        /*018c*/ 	.word	0xffffffff


	//   ....[13]....
        /*0190*/ 	.word	0xffffffff


	//   ....[14]....
        /*0194*/ 	.word	0xffffffff


	//   ....[15]....
        /*0198*/ 	.word	0xffffffff


	//   ....[16]....
        /*019c*/ 	.word	0x05000013


	//   ....[17]....
        /*01a0*/ 	.word	0x05000013


	//   ....[18]....
        /*01a4*/ 	.word	0x05000013


	//   ....[19]....
        /*01a8*/ 	.word	0x05000013


	//   ....[20]....
        /*01ac*/ 	.word	0x05000013


	//----- nvinfo : EIATTR_COOP_GROUP_INSTR_OFFSETS
	.align		4
.L_26933:
        /*01b0*/ 	.byte	0x04, 0x28
        /*01b2*/ 	.short	(.L_26935 - .L_26934)


	//   ....[0]....
.L_26934:
        /*01b4*/ 	.word	0x00001d70


	//   ....[1]....
        /*01b8*/ 	.word	0x00001d90


	//   ....[2]....
        /*01bc*/ 	.word	0x00001f90


	//   ....[3]....
        /*01c0*/ 	.word	0x00001fb0


	//   ....[4]....
        /*01c4*/ 	.word	0x00001fd0


	//   ....[5]....
        /*01c8*/ 	.word	0x00002110


	//   ....[6]....
        /*01cc*/ 	.word	0x00002150


	//   ....[7]....
        /*01d0*/ 	.word	0x000021c0


	//   ....[8]....
        /*01d4*/ 	.word	0x00003000


	//   ....[9]....
        /*01d8*/ 	.word	0x00003080


	//   ....[10]....
        /*01dc*/ 	.word	0x000030d0


	//   ....[11]....
        /*01e0*/ 	.word	0x00003130


	//   ....[12]....
        /*01e4*/ 	.word	0x00003170


	//   ....[13]....
        /*01e8*/ 	.word	0x000031c0


	//   ....[14]....
        /*01ec*/ 	.word	0x000031e0


	//   ....[15]....
        /*01f0*/ 	.word	0x00003200


	//   ....[16]....
        /*01f4*/ 	.word	0x00004c90


	//   ....[17]....
        /*01f8*/ 	.word	0x00004d30


	//   ....[18]....
        /*01fc*/ 	.word	0x00004dc0


	//   ....[19]....
        /*0200*/ 	.word	0x00004e60


	//   ....[20]....
        /*0204*/ 	.word	0x00004ed0


	//----- nvinfo : EIATTR_EXIT_INSTR_OFFSETS
	.align		4
.L_26935:
        /*0208*/ 	.byte	0x04, 0x1c
        /*020a*/ 	.short	(.L_26937 - .L_26936)


	//   ....[0]....
.L_26936:
        /*020c*/ 	.word	0x000049b0


	//   ....[1]....
        /*0210*/ 	.word	0x00004c30


	//----- nvinfo : EIATTR_CRS_STACK_SIZE
	.align		4
.L_26937:
        /*0214*/ 	.byte	0x04, 0x1e
        /*0216*/ 	.short	(.L_26939 - .L_26938)
.L_26938:
        /*0218*/ 	.word	0x00000000


	//----- nvinfo : EIATTR_CBANK_PARAM_SIZE
	.align		4
.L_26939:
        /*021c*/ 	.byte	0x03, 0x19
        /*021e*/ 	.short	0x007c


	//----- nvinfo : EIATTR_PARAM_CBANK
	.align		4
        /*0220*/ 	.byte	0x04, 0x0a
        /*0222*/ 	.short	(.L_26941 - .L_26940)
	.align		4
.L_26940:
        /*0224*/ 	.word	index@(.nv.constant0._ZN4vllm25paged_attention_v1_kernelIttLi96ELi8ELi128ELNS_18Fp8KVCacheDataTypeE0ELb0EEEvPT_PKS2_PKT0_S8_ifPKiSA_iPKfiiiSC_SC_iiiii)
        /*0228*/ 	.short	0x0210
        /*022a*/ 	.short	0x007c


	//----- nvinfo : EIATTR_SW_WAR
	.align		4
.L_26941:
        /*022c*/ 	.byte	0x04, 0x36
        /*022e*/ 	.short	(.L_26943 - .L_26942)
.L_26942:
        /*0230*/ 	.word	0x00000008
.L_26943:


//--------------------- .nv.info._ZN4vllm25paged_attention_v1_kernelIttLi80ELi8ELi128ELNS_18Fp8KVCacheDataTypeE0ELb0EEEvPT_PKS2_PKT0_S8_ifPKiSA_iPKfiiiSC_SC_iiiii --------------------------
	.section	.nv.info._ZN4vllm25paged_attention_v1_kernelIttLi80ELi8ELi128ELNS_18Fp8KVCacheDataTypeE0ELb0EEEvPT_PKS2_PKT0_S8_ifPKiSA_iPKfiiiSC_SC_iiiii,"",@"SHT_CUDA_INFO"
	.sectionflags	@""
	.align	4


	//----- nvinfo : EIATTR_CUDA_API_VERSION
	.align		4
        /*0000*/ 	.byte	0x04, 0x37
        /*0002*/ 	.short	(.L_26945 - .L_26944)
.L_26944:
        /*0004*/ 	.word	0x00000082


	//----- nvinfo : EIATTR_KPARAM_INFO
	.align		4
.L_26945:
        /*0008*/ 	.byte	0x04, 0x17
        /*000a*/ 	.short	(.L_26947 - .L_26946)
.L_26946:
        /*000c*/ 	.word	0x00000000
        /*0010*/ 	.short	0x0013
        /*0012*/ 	.short	0x0078
        /*0014*/ 	.byte	0x00, 0xf0, 0x11, 0x00


	//----- nvinfo : EIATTR_KPARAM_INFO
	.align		4
.L_26947:
        /*0018*/ 	.byte	0x04, 0x17
        /*001a*/ 	.short	(.L_26949 - .L_26948)
.L_26948:
        /*001c*/ 	.word	0x00000000
        /*0020*/ 	.short	0x0012
        /*0022*/ 	.short	0x0074
        /*0024*/ 	.byte	0x00, 0xf0, 0x11, 0x00


	//----- nvinfo : EIATTR_KPARAM_INFO
	.align		4
.L_26949:
        /*0028*/ 	.byte	0x04, 0x17
        /*002a*/ 	.short	(.L_26951 - .L_26950)
.L_26950:
        /*002c*/ 	.word	0x00000000
        /*0030*/ 	.short	0x0011
        /*0032*/ 	.short	0x0070
        /*0034*/ 	.byte	0x00, 0xf0, 0x11, 0x00


	//----- nvinfo : EIATTR_KPARAM_INFO
	.align		4
.L_26951:
        /*0038*/ 	.byte	0x04, 0x17
        /*003a*/ 	.short	(.L_26953 - .L_26952)
.L_26952:
        /*003c*/ 	.word	0x00000000
        /*0040*/ 	.short	0x0010
        /*0042*/ 	.short	0x006c
        /*0044*/ 	.byte	0x00, 0xf0, 0x11, 0x00


	//----- nvinfo : EIATTR_KPARAM_INFO
	.align		4
.L_26953:
        /*0048*/ 	.byte	0x04, 0x17
        /*004a*/ 	.short	(.L_26955 - .L_26954)
.L_26954:
        /*004c*/ 	.word	0x00000000
        /*0050*/ 	.short	0x000f
        /*0052*/ 	.short	0x0068
        /*0054*/ 	.byte	0x00, 0xf0, 0x11, 0x00


	//----- nvinfo : EIATTR_KPARAM_INFO
	.align		4
.L_26955:
        /*0058*/ 	.byte	0x04, 0x17
        /*005a*/ 	.short	(.L_26957 - .L_26956)
.L_26956:
        /*005c*/ 	.word	0x00000000
        /*0060*/ 	.short	0x000e
        /*0062*/ 	.short	0x0060
        /*0064*/ 	.byte	0x00, 0xf0, 0x21, 0x00


	//----- nvinfo : EIATTR_KPARAM_INFO
	.align		4
.L_26957:
        /*0068*/ 	.byte	0x04, 0x17
        /*006a*/ 	.short	(.L_26959 - .L_26958)
.L_26958:
        /*006c*/ 	.word	0x00000000
        /*0070*/ 	.short	0x000d
        /*0072*/ 	.short	0x0058
        /*0074*/ 	.byte	0x00, 0xf0, 0x21, 0x00


	//----- nvinfo : EIATTR_KPARAM_INFO
	.align		4
.L_26959:
        /*0078*/ 	.byte	0x04, 0x17
        /*007a*/ 	.short	(.L_26961 - .L_26960)
.L_26960:
        /*007c*/ 	.word	0x00000000
        /*0080*/ 	.short	0x000c
        /*0082*/ 	.short	0x0050
        /*0084*/ 	.byte	0x00, 0xf0, 0x11, 0x00


	//----- nvinfo : EIATTR_KPARAM_INFO
	.align		4
.L_26961:
        /*0088*/ 	.byte	0x04, 0x17
        /*008a*/ 	.short	(.L_26963 - .L_26962)
.L_26962:
        /*008c*/ 	.word	0x00000000
        /*0090*/ 	.short	0x000b
        /*0092*/ 	.short	0x004c
        /*0094*/ 	.byte	0x00, 0xf0, 0x11, 0x00


	//----- nvinfo : EIATTR_KPARAM_INFO
	.align		4
.L_26963:
        /*0098*/ 	.byte	0x04, 0x17
        /*009a*/ 	.short	(.L_26965 - .L_26964)
.L_26964:
        /*009c*/ 	.word	0x00000000
        /*00a0*/ 	.short	0x000a
        /*00a2*/ 	.short	0x0048
        /*00a4*/ 	.byte	0x00, 0xf0, 0x11, 0x00


	//----- nvinfo : EIATTR_KPARAM_INFO
	.align		4
.L_26965:
        /*00a8*/ 	.byte	0x04, 0x17
        /*00aa*/ 	.short	(.L_26967 - .L_26966)
.L_26966:
        /*00ac*/ 	.word	0x00000000
        /*00b0*/ 	.short	0x0009
        /*00b2*/ 	.short	0x0040
        /*00b4*/ 	.byte	0x00, 0xf0, 0x21, 0x00


	//----- nvinfo : EIATTR_KPARAM_INFO
	.align		4
.L_26967:
        /*00b8*/ 	.byte	0x04, 0x17
        /*00ba*/ 	.short	(.L_26969 - .L_26968)
.L_26968:
        /*00bc*/ 	.word	0x00000000
        /*00c0*/ 	.short	0x0008
        /*00c2*/ 	.short	0x0038
        /*00c4*/ 	.byte	0x00, 0xf0, 0x11, 0x00


	//----- nvinfo : EIATTR_KPARAM_INFO
	.align		4
.L_26969:
        /*00c8*/ 	.byte	0x04, 0x17
        /*00ca*/ 	.short	(.L_26971 - .L_26970)
.L_26970:
        /*00cc*/ 	.word	0x00000000
        /*00d0*/ 	.short	0x0007
        /*00d2*/ 	.short	0x0030
        /*00d4*/ 	.byte	0x00, 0xf0, 0x21, 0x00


	//----- nvinfo : EIATTR_KPARAM_INFO
	.align		4
.L_26971:
        /*00d8*/ 	.byte	0x04, 0x17
        /*00da*/ 	.short	(.L_26973 - .L_26972)
.L_26972:
        /*00dc*/ 	.word	0x00000000
        /*00e0*/ 	.short	0x0006
        /*00e2*/ 	.short	0x0028
        /*00e4*/ 	.byte	0x00, 0xf0, 0x21, 0x00


	//----- nvinfo : EIATTR_KPARAM_INFO
	.align		4
.L_26973:
        /*00e8*/ 	.byte	0x04, 0x17
        /*00ea*/ 	.short	(.L_26975 - .L_26974)
.L_26974:
        /*00ec*/ 	.word	0x00000000
        /*00f0*/ 	.short	0x0005
        /*00f2*/ 	.short	0x0024
        /*00f4*/ 	.byte	0x00, 0xf0, 0x11, 0x00


	//----- nvinfo : EIATTR_KPARAM_INFO
	.align		4
.L_26975:
        /*00f8*/ 	.byte	0x04, 0x17
        /*00fa*/ 	.short	(.L_26977 - .L_26976)
.L_26976:
        /*00fc*/ 	.word	0x00000000
        /*0100*/ 	.short	0x0004
        /*0102*/ 	.short	0x0020
        /*0104*/ 	.byte	0x00, 0xf0, 0x11, 0x00


	//----- nvinfo : EIATTR_KPARAM_INFO
	.align		4
.L_26977:
        /*0108*/ 	.byte	0x04, 0x17
        /*010a*/ 	.short	(.L_26979 - .L_26978)
.L_26978:
        /*010c*/ 	.word	0x00000000
        /*0110*/ 	.short	0x0003
        /*0112*/ 	.short	0x0018
        /*0114*/ 	.byte	0x00, 0xf0, 0x21, 0x00


	//----- nvinfo : EIATTR_KPARAM_INFO
	.align		4
.L_26979:
        /*0118*/ 	.byte	0x04, 0x17
        /*011a*/ 	.short	(.L_26981 - .L_26980)
.L_26980:
        /*011c*/ 	.word	0x00000000
        /*0120*/ 	.short	0x0002
        /*0122*/ 	.short	0x0010
        /*0124*/ 	.byte	0x00, 0xf0, 0x21, 0x00


	//----- nvinfo : EIATTR_KPARAM_INFO
	.align		4
.L_26981:
        /*0128*/ 	.byte	0x04, 0x17
        /*012a*/ 	.short	(.L_26983 - .L_26982)
.L_26982:
        /*012c*/ 	.word	0x00000000
        /*0130*/ 	.short	0x0001
        /*0132*/ 	.short	0x0008
        /*0134*/ 	.byte	0x00, 0xf0, 0x21, 0x00


	//----- nvinfo : EIATTR_KPARAM_INFO
	.align		4
.L_26983:
        /*0138*/ 	.byte	0x04, 0x17
        /*013a*/ 	.short	(.L_26985 - .L_26984)
.L_26984:
        /*013c*/ 	.word	0x00000000
        /*0140*/ 	.short	0x0000
        /*0142*/ 	.short	0x0000
        /*0144*/ 	.byte	0x00, 0xf0, 0x21, 0x00


	//----- nvinfo : EIATTR_SPARSE_MMA_MASK
	.align		4
.L_26985:
        /*0148*/ 	.byte	0x03, 0x50
        /*014a*/ 	.short	0x0000


	//----- nvinfo : EIATTR_MAXREG_COUNT
	.align		4
        /*014c*/ 	.byte	0x03, 0x1b
        /*014e*/ 	.short	0x00ff


	//----- nvinfo : EIATTR_NUM_BARRIERS
	.align		4
        /*0150*/ 	.byte	0x02, 0x4c
        /*0152*/ 	.byte	0x01
	.zero		1


	//----- nvinfo : EIATTR_MERCURY_ISA_VERSION
	.align		4
        /*0154*/ 	.byte	0x03, 0x5f
        /*0156*/ 	.short	0x0101


	//----- nvinfo : EIATTR_COOP_GROUP_MASK_REGIDS
	.align		4
        /*0158*/ 	.byte	0x04, 0x29
        /*015a*/ 	.short	(.L_26987 - .L_26986)


	//   ....[0]....
.L_26986:
        /*015c*/ 	.word	0xffffffff


	//   ....[1]....
        /*0160*/ 	.word	0xffffffff


	//   ....[2]....
        /*0164*/ 	.word	0xffffffff


	//   ....[3]....
        /*0168*/ 	.word	0xffffffff


	//   ....[4]....
        /*016c*/ 	.word	0xffffffff


	//   ....[5]....
        /*0170*/ 	.word	0xffffffff


	//   ....[6]....
        /*0174*/ 	.word	0xffffffff


	//   ....[7]....
        /*0178*/ 	.word	0xffffffff


	//   ....[8]....
        /*017c*/ 	.word	0xffffffff


	//   ....[9]....
        /*0180*/ 	.word	0xffffffff


	//   ....[10]....
        /*0184*/ 	.word	0xffffffff


	//   ....[11]....
        /*0188*/ 	.word	0xffffffff


	//   ....[12]....
        /*018c*/ 	.word	0xffffffff


	//   ....[13]....
        /*0190*/ 	.word	0xffffffff


	//   ....[14]....
        /*0194*/ 	.word	0xffffffff


	//   ....[15]....
        /*0198*/ 	.word	0xffffffff


	//   ....[16]....
        /*019c*/ 	.word	0x0500001f


	//   ....[17]....
        /*01a0*/ 	.word	0x0500001f


	//   ....[18]....
        /*01a4*/ 	.word	0x0500001f


	//   ....[19]....
        /*01a8*/ 	.word	0x0500001f


	//   ....[20]....
        /*01ac*/ 	.word	0x0500001f


	//----- nvinfo : EIATTR_COOP_GROUP_INSTR_OFFSETS
	.align		4
.L_26987:
        /*01b0*/ 	.byte	0x04, 0x28
        /*01b2*/ 	.short	(.L_26989 - .L_26988)


	//   ....[0]....
.L_26988:
        /*01b4*/ 	.word	0x00001ab0


	//   ....[1]....
        /*01b8*/ 	.word	0x00001ad0


	//   ....[2]....
        /*01bc*/ 	.word	0x00001cd0


	//   ....[3]....
        /*01c0*/ 	.word	0x00001cf0


	//   ....[4]....
        /*01c4*/ 	.word	0x00001d10


	//   ....[5]....
        /*01c8*/ 	.word	0x00001e50


	//   ....[6]....
        /*01cc*/ 	.word	0x00001e90


	//   ....[7]....
        /*01d0*/ 	.word	0x00001f00


	//   ....[8]....
        /*01d4*/ 	.word	0x00002d40


	//   ....[9]....
        /*01d8*/ 	.word	0x00002dc0


	//   ....[10]....
        /*01dc*/ 	.word	0x00002e10


	//   ....[11]....
        /*01e0*/ 	.word	0x00002e70


	//   ....[12]....
        /*01e4*/ 	.word	0x00002eb0


	//   ....[13]....
        /*01e8*/ 	.word	0x00002f00


	//   ....[14]....
        /*01ec*/ 	.word	0x00002f20


	//   ....[15]....
        /*01f0*/ 	.word	0x00002f40


	//   ....[16]....
        /*01f4*/ 	.word	0x00004b20


	//   ....[17]....
        /*01f8*/ 	.word	0x00004bc0


	//   ....[18]....
        /*01fc*/ 	.word	0x00004c50


	//   ....[19]....
        /*0200*/ 	.word	0x00004cf0


	//   ....[20]....
        /*0204*/ 	.word	0x00004d60


	//----- nvinfo : EIATTR_EXIT_INSTR_OFFSETS
	.align		4
.L_26989:
        /*0208*/ 	.byte	0x04, 0x1c
        /*020a*/ 	.short	(.L_26991 - .L_26990)


	//   ....[0]....
.L_26990:
        /*020c*/ 	.word	0x00004850


	//   ....[1]....
        /*0210*/ 	.word	0x00004a40


	//   ....[2]....
        /*0214*/ 	.word	0x00004ac0


	//----- nvinfo : EIATTR_CRS_STACK_SIZE
	.align		4
.L_26991:
        /*0218*/ 	.byte	0x04, 0x1e
        /*021a*/ 	.short	(.L_26993 - .L_26992)
.L_26992:
        /*021c*/ 	.word	0x00000000


	//----- nvinfo : EIATTR_CBANK_PARAM_SIZE
	.align		4
.L_26993:
        /*0220*/ 	.byte	0x03, 0x19
        /*0222*/ 	.short	0x007c


	//----- nvinfo : EIATTR_PARAM_CBANK
	.align		4
        /*0224*/ 	.byte	0x04, 0x0a
        /*0226*/ 	.short	(.L_26995 - .L_26994)
	.align		4
.L_26994:
        /*0228*/ 	.word	index@(.nv.constant0._ZN4vllm25paged_attention_v1_kernelIttLi80ELi8ELi128ELNS_18Fp8KVCacheDataTypeE0ELb0EEEvPT_PKS2_PKT0_S8_ifPKiSA_iPKfiiiSC_SC_iiiii)
        /*022c*/ 	.short	0x0210
        /*022e*/ 	.short	0x007c


	//----- nvinfo : EIATTR_SW_WAR
	.align		4
.L_26995:
        /*0230*/ 	.byte	0x04, 0x36
        /*0232*/ 	.short	(.L_26997 - .L_26996)
.L_26996:
        /*0234*/ 	.word	0x00000008
.L_26997:


//--------------------- .nv.info._ZN4vllm25paged_attention_v1_kernelIttLi64ELi8ELi128ELNS_18Fp8KVCacheDataTypeE0ELb0EEEvPT_PKS2_PKT0_S8_ifPKiSA_iPKfiiiSC_SC_iiiii --------------------------
	.section	.nv.info._ZN4vllm25paged_attention_v1_kernelIttLi64ELi8ELi128ELNS_18Fp8KVCacheDataTypeE0ELb0EEEvPT_PKS2_PKT0_S8_ifPKiSA_iPKfiiiSC_SC_iiiii,"",@"SHT_CUDA_INFO"
	.sectionflags	@""
	.align	4


	//----- nvinfo : EIATTR_CUDA_API_VERSION
	.align		4
        /*0000*/ 	.byte	0x04, 0x37
        /*0002*/ 	.short	(.L_26999 - .L_26998)
.L_26998:
        /*0004*/ 	.word	0x00000082


	//----- nvinfo : EIATTR_KPARAM_INFO
	.align		4
.L_26999:
        /*0008*/ 	.byte	0x04, 0x17
        /*000a*/ 	.short	(.L_27001 - .L_27000)
.L_27000:
        /*000c*/ 	.word	0x00000000
        /*0010*/ 	.short	0x0013
        /*0012*/ 	.short	0x0078
        /*0014*/ 	.byte	0x00, 0xf0, 0x11, 0x00


	//----- nvinfo : EIATTR_KPARAM_INFO
	.align		4
.L_27001:
        /*0018*/ 	.byte	0x04, 0x17
        /*001a*/ 	.short	(.L_27003 - .L_27002)
.L_27002:
        /*001c*/ 	.word	0x00000000
        /*0020*/ 	.short	0x0012
        /*0022*/ 	.short	0x0074
        /*0024*/ 	.byte	0x00, 0xf0, 0x11, 0x00


	//----- nvinfo : EIATTR_KPARAM_INFO
	.align		4
.L_27003:
        /*0028*/ 	.byte	0x04, 0x17
        /*002a*/ 	.short	(.L_27005 - .L_27004)
.L_27004:
        /*002c*/ 	.word	0x00000000
        /*0030*/ 	.short	0x0011
        /*0032*/ 	.short	0x0070
        /*0034*/ 	.byte	0x00, 0xf0, 0x11, 0x00


	//----- nvinfo : EIATTR_KPARAM_INFO
	.align		4
.L_27005:
        /*0038*/ 	.byte	0x04, 0x17
        /*003a*/ 	.short	(.L_27007 - .L_27006)
.L_27006:
        /*003c*/ 	.word	0x00000000
        /*0040*/ 	.short	0x0010
        /*0042*/ 	.short	0x006c
        /*0044*/ 	.byte	0x00, 0xf0, 0x11, 0x00


	//----- nvinfo : EIATTR_KPARAM_INFO
	.align		4
.L_27007:
        /*0048*/ 	.byte	0x04, 0x17
        /*004a*/ 	.short	(.L_27009 - .L_27008)
.L_27008:
        /*004c*/ 	.word	0x00000000
        /*0050*/ 	.short	0x000f
        /*0052*/ 	.short	0x0068
        /*0054*/ 	.byte	0x00, 0xf0, 0x11, 0x00


	//----- nvinfo : EIATTR_KPARAM_INFO
	.align		4
.L_27009:
        /*0058*/ 	.byte	0x04, 0x17
        /*005a*/ 	.short	(.L_27011 - .L_27010)
.L_27010:
        /*005c*/ 	.word	0x00000000
        /*0060*/ 	.short	0x000e
        /*0062*/ 	.short	0x0060
        /*0064*/ 	.byte	0x00, 0xf0, 0x21, 0x00


	//----- nvinfo : EIATTR_KPARAM_INFO
	.align		4
.L_27011:
        /*0068*/ 	.byte	0x04, 0x17
        /*006a*/ 	.short	(.L_27013 - .L_27012)
.L_27012:
        /*006c*/ 	.word	0x00000000
        /*0070*/ 	.short	0x000d
        /*0072*/ 	.short	0x0058
        /*0074*/ 	.byte	0x00, 0xf0, 0x21, 0x00


	//----- nvinfo : EIATTR_KPARAM_INFO
	.align		4
.L_27013:
        /*0078*/ 	.byte	0x04, 0x17
        /*007a*/ 	.short	(.L_27015 - .L_27014)
.L_27014:
        /*007c*/ 	.word	0x00000000
        /*0080*/ 	.short	0x000c
        /*0082*/ 	.short	0x0050
        /*0084*/ 	.byte	0x00, 0xf0, 0x11, 0x00


	//----- nvinfo : EIATTR_KPARAM_INFO
	.align		4
.L_27015:
        /*0088*/ 	.byte	0x04, 0x17
        /*008a*/ 	.short	(.L_27017 - .L_27016)
.L_27016:
        /*008c*/ 	.word	0x00000000
        /*0090*/ 	.short	0x000b
        /*0092*/ 	.short	0x004c
        /*0094*/ 	.byte	0x00, 0xf0, 0x11, 0x00


	//----- nvinfo : EIATTR_KPARAM_INFO
	.align		4
.L_27017:
        /*0098*/ 	.byte	0x04, 0x17
        /*009a*/ 	.short	(.L_27019 - .L_27018)
.L_27018:
        /*009c*/ 	.word	0x00000000
        /*00a0*/ 	.short	0x000a
        /*00a2*/ 	.short	0x0048
        /*00a4*/ 	.byte	0x00, 0xf0, 0x11, 0x00


	//----- nvinfo : EIATTR_KPARAM_INFO
	.align		4
.L_27019:
        /*00a8*/ 	.byte	0x04, 0x17
        /*00aa*/ 	.short	(.L_27021 - .L_27020)
.L_27020:
        /*00ac*/ 	.word	0x00000000
        /*00b0*/ 	.short	0x0009
        /*00b2*/ 	.short	0x0040
        /*00b4*/ 	.byte	0x00, 0xf0, 0x21, 0x00


	//----- nvinfo : EIATTR_KPARAM_INFO
	.align		4
.L_27021:
        /*00b8*/ 	.byte	0x04, 0x17
        /*00ba*/ 	.short	(.L_27023 - .L_27022)
.L_27022:
        /*00bc*/ 	.word	0x00000000
        /*00c0*/ 	.short	0x0008
        /*00c2*/ 	.short	0x0038
        /*00c4*/ 	.byte	0x00, 0xf0, 0x11, 0x00


	//----- nvinfo : EIATTR_KPARAM_INFO
	.align		4
.L_27023:
        /*00c8*/ 	.byte	0x04, 0x17
        /*00ca*/ 	.short	(.L_27025 - .L_27024)
.L_27024:
        /*00cc*/ 	.word	0x00000000
        /*00d0*/ 	.short	0x0007
        /*00d2*/ 	.short	0x0030
        /*00d4*/ 	.byte	0x00, 0xf0, 0x21, 0x00


	//----- nvinfo : EIATTR_KPARAM_INFO
	.align		4
.L_27025:
        /*00d8*/ 	.byte	0x04, 0x17
        /*00da*/ 	.short	(.L_27027 - .L_27026)
.L_27026:
        /*00dc*/ 	.word	0x00000000
        /*00e0*/ 	.short	0x0006
        /*00e2*/ 	.short	0x0028
        /*00e4*/ 	.byte	0x00, 0xf0, 0x21, 0x00


	//----- nvinfo : EIATTR_KPARAM_INFO
	.align		4
.L_27027:
        /*00e8*/ 	.byte	0x04, 0x17
        /*00ea*/ 	.short	(.L_27029 - .L_27028)
.L_27028:
        /*00ec*/ 	.word	0x00000000
        /*00f0*/ 	.short	0x0005
        /*00f2*/ 	.short	0x0024
        /*00f4*/ 	.byte	0x00, 0xf0, 0x11, 0x00


	//----- nvinfo : EIATTR_KPARAM_INFO
	.align		4
.L_27029:
        /*00f8*/ 	.byte	0x04, 0x17
        /*00fa*/ 	.short	(.L_27031 - .L_27030)
.L_27030:
        /*00fc*/ 	.word	0x00000000
        /*0100*/ 	.short	0x0004
        /*0102*/ 	.short	0x0020
        /*0104*/ 	.byte	0x00, 0xf0, 0x11, 0x00


	//----- nvinfo : EIATTR_KPARAM_INFO
	.align		4
.L_27031:
        /*0108*/ 	.byte	0x04, 0x17
        /*010a*/ 	.short	(.L_27033 - .L_27032)
.L_27032:
        /*010c*/ 	.word	0x00000000
        /*0110*/ 	.short	0x0003
        /*0112*/ 	.short	0x0018
        /*0114*/ 	.byte	0x00, 0xf0, 0x21, 0x00


	//----- nvinfo : EIATTR_KPARAM_INFO
	.align		4
.L_27033:
        /*0118*/ 	.byte	0x04, 0x17
        /*011a*/ 	.short	(.L_27035 - .L_27034)
.L_27034:
        /*011c*/ 	.word	0x00000000
        /*0120*/ 	.short	0x0002
        /*0122*/ 	.short	0x0010
        /*0124*/ 	.byte	0x00, 0xf0, 0x21, 0x00


	//----- nvinfo : EIATTR_KPARAM_INFO
	.align		4
.L_27035:
        /*0128*/ 	.byte	0x04, 0x17
        /*012a*/ 	.short	(.L_27037 - .L_27036)
.L_27036:
        /*012c*/ 	.word	0x00000000
        /*0130*/ 	.short	0x0001
        /*0132*/ 	.short	0x0008
        /*0134*/ 	.byte	0x00, 0xf0, 0x21, 0x00


	//----- nvinfo : EIATTR_KPARAM_INFO
	.align		4
.L_27037:
        /*0138*/ 	.byte	0x04, 0x17
        /*013a*/ 	.short	(.L_27039 - .L_27038)
.L_27038:
        /*013c*/ 	.word	0x00000000
        /*0140*/ 	.short	0x0000
        /*0142*/ 	.short	0x0000
        /*0144*/ 	.byte	0x00, 0xf0, 0x21, 0x00


	//----- nvinfo : EIATTR_SPARSE_MMA_MASK
	.align		4
.L_27039:
        /*0148*/ 	.byte	0x03, 0x50
        /*014a*/ 	.short	0x0000


	//----- nvinfo : EIATTR_MAXREG_COUNT
	.align		4
        /*014c*/ 	.byte	0x03, 0x1b
        /*014e*/ 	.short	0x00ff


	//----- nvinfo : EIATTR_NUM_BARRIERS
	.align		4
        /*0150*/ 	.byte	0x02, 0x4c
        /*0152*/ 	.byte	0x01
	.zero		1


	//----- nvinfo : EIATTR_MERCURY_ISA_VERSION
	.align		4
        /*0154*/ 	.byte	0x03, 0x5f
        /*0156*/ 	.short	0x0101


	//----- nvinfo : EIATTR_COOP_GROUP_MASK_REGIDS
	.align		4
        /*0158*/ 	.byte	0x04, 0x29
        /*015a*/ 	.short	(.L_27041 - .L_27040)


	//   ....[0]....
.L_27040:
        /*015c*/ 	.word	0xffffffff


	//   ....[1]....
        /*0160*/ 	.word	0xffffffff


	//   ....[2]....
        /*0164*/ 	.word	0xffffffff


	//   ....[3]....
        /*0168*/ 	.word	0xffffffff


	//   ....[4]....
        /*016c*/ 	.word	0xffffffff


	//   ....[5]....
        /*0170*/ 	.word	0xffffffff


	//   ....[6]....
        /*0174*/ 	.word	0xffffffff


	//   ....[7]....
        /*0178*/ 	.word	0xffffffff


	//   ....[8]....
        /*017c*/ 	.word	0xffffffff


	//   ....[9]....
        /*0180*/ 	.word	0xffffffff


	//   ....[10]....
        /*0184*/ 	.word	0xffffffff


	//   ....[11]....
        /*0188*/ 	.word	0xffffffff


	//   ....[12]....
        /*018c*/ 	.word	0xffffffff


	//   ....[13]....
        /*0190*/ 	.word	0xffffffff


	//   ....[14]....
        /*0194*/ 	.word	0xffffffff


	//   ....[15]....
        /*0198*/ 	.word	0xffffffff


	//   ....[16]....
        /*019c*/ 	.word	0x0500000f


	//   ....[17]....
        /*01a0*/ 	.word	0x0500000f


	//   ....[18]....
        /*01a4*/ 	.word	0x0500000f


	//   ....[19]....
        /*01a8*/ 	.word	0x0500000f


	//   ....[20]....
        /*01ac*/ 	.word	0x0500000f


	//----- nvinfo : EIATTR_COOP_GROUP_INSTR_OFFSETS
	.align		4
.L_27041:
        /*01b0*/ 	.byte	0x04, 0x28
        /*01b2*/ 	.short	(.L_27043 - .L_27042)


	//   ....[0]....
.L_27042:
        /*01b4*/ 	.word	0x000017b0


	//   ....[1]....
        /*01b8*/ 	.word	0x000017d0


	//   ....[2]....
        /*01bc*/ 	.word	0x000019d0


	//   ....[3]....
        /*01c0*/ 	.word	0x000019f0


	//   ....[4]....
        /*01c4*/ 	.word	0x00001a10


	//   ....[5]....
        /*01c8*/ 	.word	0x00001b50


	//   ....[6]....
        /*01cc*/ 	.word	0x00001b90


	//   ....[7]....
        /*01d0*/ 	.word	0x00001c00


	//   ....[8]....
        /*01d4*/ 	.word	0x00002a40


	//   ....[9]....
        /*01d8*/ 	.word	0x00002ac0


	//   ....[10]....
        /*01dc*/ 	.word	0x00002b10


	//   ....[11]....
        /*01e0*/ 	.word	0x00002b70


	//   ....[12]....
        /*01e4*/ 	.word	0x00002bb0


	//   ....[13]....
        /*01e8*/ 	.word	0x00002c00


	//   ....[14]....
        /*01ec*/ 	.word	0x00002c20


	//   ....[15]....
        /*01f0*/ 	.word	0x00002c40


	//   ....[16]....
        /*01f4*/ 	.word	0x00004320


	//   ....[17]....
        /*01f8*/ 	.word	0x000043b0


	//   ....[18]....
        /*01fc*/ 	.word	0x00004440


	//   ....[19]....
        /*0200*/ 	.word	0x000044e0


	//   ....[20]....
        /*0204*/ 	.word	0x00004550


	//----- nvinfo : EIATTR_EXIT_INSTR_OFFSETS
	.align		4
.L_27043:
        /*0208*/ 	.byte	0x04, 0x1c
        /*020a*/ 	.short	(.L_27045 - .L_27044)


	//   ....[0]....
.L_27044:
        /*020c*/ 	.word	0x000040a0


	//   ....[1]....
        /*0210*/ 	.word	0x000042b0


	//----- nvinfo : EIATTR_CRS_STACK_SIZE
	.align		4
.L_27045:
        /*0214*/ 	.byte	0x04, 0x1e
        /*0216*/ 	.short	(.L_27047 - .L_27046)
.L_27046:
        /*0218*/ 	.word	0x00000000


	//----- nvinfo : EIATTR_CBANK_PARAM_SIZE
	.align		4
.L_27047:
        /*021c*/ 	.byte	0x03, 0x19
        /*021e*/ 	.short	0x007c


	//----- nvinfo : EIATTR_PARAM_CBANK
	.align		4
        /*0220*/ 	.byte	0x04, 0x0a
        /*0222*/ 	.short	(.L_27049 - .L_27048)
	.align		4
.L_27048:
        /*0224*/ 	.word	index@(.nv.constant0._ZN4vllm25paged_attention_v1_kernelIttLi64ELi8ELi128ELNS_18Fp8KVCacheDataTypeE0ELb0EEEvPT_PKS2_PKT0_S8_ifPKiSA_iPKfiiiSC_SC_iiiii)
        /*0228*/ 	.short	0x0210
        /*022a*/ 	.short	0x007c


	//----- nvinfo : EIATTR_SW_WAR
	.align		4
.L_27049:
        /*022c*/ 	.byte	0x04, 0x36
        /*022e*/ 	.short	(.L_27051 - .L_27050)
.L_27050:
        /*0230*/ 	.word	0x00000008
.L_27051:


//--------------------- .nv.info._ZN4vllm25paged_attention_v1_kernelIttLi32ELi8ELi128ELNS_18Fp8KVCacheDataTypeE0ELb0EEEvPT_PKS2_PKT0_S8_ifPKiSA_iPKfiiiSC_SC_iiiii --------------------------
	.section	.nv.info._ZN4vllm25paged_attention_v1_kernelIttLi32ELi8ELi128ELNS_18Fp8KVCacheDataTypeE0ELb0EEEvPT_PKS2_PKT0_S8_ifPKiSA_iPKfiiiSC_SC_iiiii,"",@"SHT_CUDA_INFO"
	.sectionflags	@""
	.align	4


	//----- nvinfo : EIATTR_CUDA_API_VERSION
	.align		4
        /*0000*/ 	.byte	0x04, 0x37
        /*0002*/ 	.short	(.L_27053 - .L_27052)
.L_27052:
        /*0004*/ 	.word	0x00000082


	//----- nvinfo : EIATTR_KPARAM_INFO
	.align		4
.L_27053:
        /*0008*/ 	.byte	0x04, 0x17
        /*000a*/ 	.short	(.L_27055 - .L_27054)
.L_27054:
        /*000c*/ 	.word	0x00000000
        /*0010*/ 	.short	0x0013
        /*0012*/ 	.short	0x0078
        /*0014*/ 	.byte	0x00, 0xf0, 0x11, 0x00


	//----- nvinfo : EIATTR_KPARAM_INFO
	.align		4
.L_27055:
        /*0018*/ 	.byte	0x04, 0x17
        /*001a*/ 	.short	(.L_27057 - .L_27056)
.L_27056:
        /*001c*/ 	.word	0x00000000
        /*0020*/ 	.short	0x0012
        /*0022*/ 	.short	0x0074
        /*0024*/ 	.byte	0x00, 0xf0, 0x11, 0x00


	//----- nvinfo : EIATTR_KPARAM_INFO
	.align		4
.L_27057:
        /*0028*/ 	.byte	0x04, 0x17
        /*002a*/ 	.short	(.L_27059 - .L_27058)
.L_27058:
        /*002c*/ 	.word	0x00000000
        /*0030*/ 	.short	0x0011
        /*0032*/ 	.short	0x0070
        /*0034*/ 	.byte	0x00, 0xf0, 0x11, 0x00


	//----- nvinfo : EIATTR_KPARAM_INFO
	.align		4
.L_27059:
        /*0038*/ 	.byte	0x04, 0x17
        /*003a*/ 	.short	(.L_27061 - .L_27060)
.L_27060:
        /*003c*/ 	.word	0x00000000
        /*0040*/ 	.short	0x0010
        /*0042*/ 	.short	0x006c
        /*0044*/ 	.byte	0x00, 0xf0, 0x11, 0x00


	//----- nvinfo : EIATTR_KPARAM_INFO
	.align		4
.L_27061:
        /*0048*/ 	.byte	0x04, 0x17
        /*004a*/ 	.short	(.L_27063 - .L_27062)
.L_27062:
        /*004c*/ 	.word	0x00000000
        /*0050*/ 	.short	0x000f
        /*0052*/ 	.short	0x0068
        /*0054*/ 	.byte	0x00, 0xf0, 0x11, 0x00


	//----- nvinfo : EIATTR_KPARAM_INFO
	.align		4
.L_27063:
        /*0058*/ 	.byte	0x04, 0x17
        /*005a*/ 	.short	(.L_27065 - .L_27064)
.L_27064:
        /*005c*/ 	.word	0x00000000
        /*0060*/ 	.short	0x000e
        /*0062*/ 	.short	0x0060
        /*0064*/ 	.byte	0x00, 0xf0, 0x21, 0x00


	//----- nvinfo : EIATTR_KPARAM_INFO
	.align		4
.L_27065:
        /*0068*/ 	.byte	0x04, 0x17
        /*006a*/ 	.short	(.L_27067 - .L_27066)
.L_27066:
        /*006c*/ 	.word	0x00000000
        /*0070*/ 	.short	0x000d
        /*0072*/ 	.short	0x0058
        /*0074*/ 	.byte	0x00, 0xf0, 0x21, 0x00


	//----- nvinfo : EIATTR_KPARAM_INFO
	.align		4
.L_27067:
        /*0078*/ 	.byte	0x04, 0x17
        /*007a*/ 	.short	(.L_27069 - .L_27068)
.L_27068:
        /*007c*/ 	.word	0x00000000
        /*0080*/ 	.short	0x000c
        /*0082*/ 	.short	0x0050
        /*0084*/ 	.byte	0x00, 0xf0, 0x11, 0x00


	//----- nvinfo : EIATTR_KPARAM_INFO
	.align		4
.L_27069:
        /*0088*/ 	.byte	0x04, 0x17
        /*008a*/ 	.short	(.L_27071 - .L_27070)
.L_27070:
        /*008c*/ 	.word	0x00000000
        /*0090*/ 	.short	0x000b
        /*0092*/ 	.short	0x004c
        /*0094*/ 	.byte	0x00, 0xf0, 0x11, 0x00


	//----- nvinfo : EIATTR_KPARAM_INFO
	.align		4
.L_27071:
        /*0098*/ 	.byte	0x04, 0x17
        /*009a*/ 	.short	(.L_27073 - .L_27072)
.L_27072:
        /*009c*/ 	.word	0x00000000
        /*00a0*/ 	.short	0x000a
        /*00a2*/ 	.short	0x0048
        /*00a4*/ 	.byte	0x00, 0xf0, 0x11, 0x00


	//----- nvinfo : EIATTR_KPARAM_INFO
	.align		4
.L_27073:
        /*00a8*/ 	.byte	0x04, 0x17
        /*00aa*/ 	.short	(.L_27075 - .L_27074)
.L_27074:
        /*00ac*/ 	.word	0x00000000
        /*00b0*/ 	.short	0x0009
        /*00b2*/ 	.short	0x0040
        /*00b4*/ 	.byte	0x00, 0xf0, 0x21, 0x00


	//----- nvinfo : EIATTR_KPARAM_INFO
	.align		4
.L_27075:
        /*00b8*/ 	.byte	0x04, 0x17
        /*00ba*/ 	.short	(.L_27077 - .L_27076)
.L_27076:
        /*00bc*/ 	.word	0x00000000
        /*00c0*/ 	.short	0x0008
        /*00c2*/ 	.short	0x0038
        /*00c4*/ 	.byte	0x00, 0xf0, 0x11, 0x00


	//----- nvinfo : EIATTR_KPARAM_INFO
	.align		4
.L_27077:
        /*00c8*/ 	.byte	0x04, 0x17
        /*00ca*/ 	.short	(.L_27079 - .L_27078)
.L_27078:
        /*00cc*/ 	.word	0x00000000
        /*00d0*/ 	.short	0x0007
        /*00d2*/ 	.short	0x0030
        /*00d4*/ 	.byte	0x00, 0xf0, 0x21, 0x00


	//----- nvinfo : EIATTR_KPARAM_INFO
	.align		4
.L_27079:
        /*00d8*/ 	.byte	0x04, 0x17
        /*00da*/ 	.short	(.L_27081 - .L_27080)
.L_27080:
        /*00dc*/ 	.word	0x00000000
        /*00e0*/ 	.short	0x0006
        /*00e2*/ 	.short	0x0028
        /*00e4*/ 	.byte	0x00, 0xf0, 0x21, 0x00


	//----- nvinfo : EIATTR_KPARAM_INFO
	.align		4
.L_27081:
        /*00e8*/ 	.byte	0x04, 0x17
        /*00ea*/ 	.short	(.L_27083 - .L_27082)
.L_27082:
        /*00ec*/ 	.word	0x00000000
        /*00f0*/ 	.short	0x0005
        /*00f2*/ 	.short	0x0024
        /*00f4*/ 	.byte	0x00, 0xf0, 0x11, 0x00


	//----- nvinfo : EIATTR_KPARAM_INFO
	.align		4
.L_27083:
        /*00f8*/ 	.byte	0x04, 0x17
        /*00fa*/ 	.short	(.L_27085 - .L_27084)
.L_27084:
        /*00fc*/ 	.word	0x00000000
        /*0100*/ 	.short	0x0004
        /*0102*/ 	.short	0x0020
        /*0104*/ 	.byte	0x00, 0xf0, 0x11, 0x00


	//----- nvinfo : EIATTR_KPARAM_INFO
	.align		4
.L_27085:
        /*0108*/ 	.byte	0x04, 0x17
        /*010a*/ 	.short	(.L_27087 - .L_27086)
.L_27086:
        /*010c*/ 	.word	0x00000000
        /*0110*/ 	.short	0x0003
        /*0112*/ 	.short	0x0018
        /*0114*/ 	.byte	0x00, 0xf0, 0x21, 0x00


	//----- nvinfo : EIATTR_KPARAM_INFO
	.align		4
.L_27087:
        /*0118*/ 	.byte	0x04, 0x17
        /*011a*/ 	.short	(.L_27089 - .L_27088)
.L_27088:
        /*011c*/ 	.word	0x00000000
        /*0120*/ 	.short	0x0002
        /*0122*/ 	.short	0x0010
        /*0124*/ 	.byte	0x00, 0xf0, 0x21, 0x00


	//----- nvinfo : EIATTR_KPARAM_INFO
	.align		4
.L_27089:
        /*0128*/ 	.byte	0x04, 0x17
        /*012a*/ 	.short	(.L_27091 - .L_27090)
.L_27090:
        /*012c*/ 	.word	0x00000000
        /*0130*/ 	.short	0x0001
        /*0132*/ 	.short	0x0008
        /*0134*/ 	.byte	0x00, 0xf0, 0x21, 0x00


	//----- nvinfo : EIATTR_KPARAM_INFO
	.align		4
.L_27091:
        /*0138*/ 	.byte	0x04, 0x17
        /*013a*/ 	.short	(.L_27093 - .L_27092)
.L_27092:
        /*013c*/ 	.word	0x00000000
        /*0140*/ 	.short	0x0000
        /*0142*/ 	.short	0x0000
        /*0144*/ 	.byte	0x00, 0xf0, 0x21, 0x00


	//----- nvinfo : EIATTR_SPARSE_MMA_MASK
	.align		4
.L_27093:
        /*0148*/ 	.byte	0x03, 0x50
        /*014a*/ 	.short	0x0000


	//----- nvinfo : EIATTR_MAXREG_COUNT
	.align		4
        /*014c*/ 	.byte	0x03, 0x1b
        /*014e*/ 	.short	0x00ff


	//----- nvinfo : EIATTR_NUM_BARRIERS
	.align		4
        /*0150*/ 	.byte	0x02, 0x4c
        /*0152*/ 	.byte	0x01
	.zero		1


	//----- nvinfo : EIATTR_MERCURY_ISA_VERSION
	.align		4
        /*0154*/ 	.byte	0x03, 0x5f
        /*0156*/ 	.short	0x0101


	//----- nvinfo : EIATTR_COOP_GROUP_MASK_REGIDS
	.align		4
        /*0158*/ 	.byte	0x04, 0x29
        /*015a*/ 	.short	(.L_27095 - .L_27094)


	//   ....[0]....
.L_27094:
        /*015c*/ 	.word	0xffffffff


	//   ....[1]....
        /*0160*/ 	.word	0xffffffff


	//   ....[2]....
        /*0164*/ 	.word	0xffffffff


	//   ....[3]....
        /*0168*/ 	.word	0xffffffff


	//   ....[4]....
        /*016c*/ 	.word	0xffffffff


	//   ....[5]....
        /*0170*/ 	.word	0xffffffff


	//   ....[6]....
        /*0174*/ 	.word	0xffffffff


	//   ....[7]....
        /*0178*/ 	.word	0xffffffff


	//   ....[8]....
        /*017c*/ 	.word	0xffffffff


	//   ....[9]....
        /*0180*/ 	.word	0xffffffff


	//   ....[10]....
        /*0184*/ 	.word	0xffffffff


	//   ....[11]....
        /*0188*/ 	.word	0xffffffff


	//   ....[12]....
        /*018c*/ 	.word	0xffffffff


	//   ....[13]....
        /*0190*/ 	.word	0xffffffff


	//   ....[14]....
        /*0194*/ 	.word	0xffffffff


	//   ....[15]....
        /*0198*/ 	.word	0xffffffff


	//   ....[16]....
        /*019c*/ 	.word	0x05000007


	//   ....[17]....
        /*01a0*/ 	.word	0x05000007


	//   ....[18]....
        /*01a4*/ 	.word	0x05000007


	//   ....[19]....
        /*01a8*/ 	.word	0x05000007


	//   ....[20]....
        /*01ac*/ 	.word	0x05000007


	//----- nvinfo : EIATTR_COOP_GROUP_INSTR_OFFSETS
	.align		4
.L_27095:
        /*01b0*/ 	.byte	0x04, 0x28
        /*01b2*/ 	.short	(.L_27097 - .L_27096)


	//   ....[0]....
.L_27096:
        /*01b4*/ 	.word	0x00001290


	//   ....[1]....
        /*01b8*/ 	.word	0x000012b0


	//   ....[2]....
        /*01bc*/ 	.word	0x000014b0


	//   ....[3]....
        /*01c0*/ 	.word	0x000014d0


	//   ....[4]....
        /*01c4*/ 	.word	0x000014f0


	//   ....[5]....
        /*01c8*/ 	.word	0x000016b0


	//   ....[6]....
        /*01cc*/ 	.word	0x000016d0


	//   ....[7]....
        /*01d0*/ 	.word	0x000016f0


	//   ....[8]....
        /*01d4*/ 	.word	0x00002540


	//   ....[9]....
        /*01d8*/ 	.word	0x000025c0


	//   ....[10]....
        /*01dc*/ 	.word	0x00002620


	//   ....[11]....
        /*01e0*/ 	.word	0x00002670


	//   ....[12]....
        /*01e4*/ 	.word	0x000026b0


	//   ....[13]....
        /*01e8*/ 	.word	0x00002700


	//   ....[14]....
        /*01ec*/ 	.word	0x00002720


	//   ....[15]....
        /*01f0*/ 	.word	0x00002740


	//   ....[16]....
        /*01f4*/ 	.word	0x000042b0


	//   ....[17]....
        /*01f8*/ 	.word	0x00004350


	//   ....[18]....
        /*01fc*/ 	.word	0x000043f0


	//   ....[19]....
        /*0200*/ 	.word	0x00004480


	//   ....[20]....
        /*0204*/ 	.word	0x000044f0


	//----- nvinfo : EIATTR_EXIT_INSTR_OFFSETS
	.align		4
.L_27097:
        /*0208*/ 	.byte	0x04, 0x1c
        /*020a*/ 	.short	(.L_27099 - .L_27098)


	//   ....[0]....
.L_27098:
        /*020c*/ 	.word	0x000040c0


	//   ....[1]....
        /*0210*/ 	.word	0x00004250


	//----- nvinfo : EIATTR_CRS_STACK_SIZE
	.align		4
.L_27099:
        /*0214*/ 	.byte	0x04, 0x1e
        /*0216*/ 	.short	(.L_27101 - .L_27100)
.L_27100:
        /*0218*/ 	.word	0x00000000


	//----- nvinfo : EIATTR_CBANK_PARAM_SIZE
	.align		4
.L_27101:
        /*021c*/ 	.byte	0x03, 0x19
        /*021e*/ 	.short	0x007c


	//----- nvinfo : EIATTR_PARAM_CBANK
	.align		4
        /*0220*/ 	.byte	0x04, 0x0a
        /*0222*/ 	.short	(.L_27103 - .L_27102)
	.align		4
.L_27102:
        /*0224*/ 	.word	index@(.nv.constant0._ZN4vllm25paged_attention_v1_kernelIttLi32ELi8ELi128ELNS_18Fp8KVCacheDataTypeE0ELb0EEEvPT_PKS2_PKT0_S8_ifPKiSA_iPKfiiiSC_SC_iiiii)
        /*0228*/ 	.short	0x0210
        /*022a*/ 	.short	0x007c


	//----- nvinfo : EIATTR_SW_WAR
	.align		4
.L_27103:
        /*022c*/ 	.byte	0x04, 0x36
        /*022e*/ 	.short	(.L_27105 - .L_27104)
.L_27104:
        /*0230*/ 	.word	0x00000008
.L_27105:


//--------------------- .nv.info._ZN4vllm25paged_attention_v1_kernelIttLi256ELi8ELi128ELNS_18Fp8KVCacheDataTypeE0ELb1EEEvPT_PKS2_PKT0_S8_ifPKiSA_iPKfiiiSC_SC_iiiii --------------------------
	.section	.nv.info._ZN4vllm25paged_attention_v1_kernelIttLi256ELi8ELi128ELNS_18Fp8KVCacheDataTypeE0ELb1EEEvPT_PKS2_PKT0_S8_ifPKiSA_iPKfiiiSC_SC_iiiii,"",@"SHT_CUDA_INFO"
	.sectionflags	@""
	.align	4


	//----- nvinfo : EIATTR_CUDA_API_VERSION
	.align		4
        /*0000*/ 	.byte	0x04, 0x37
        /*0002*/ 	.short	(.L_27107 - .L_27106)
.L_27106:
        /*0004*/ 	.word	0x00000082


	//----- nvinfo : EIATTR_KPARAM_INFO
	.align		4
.L_27107:
        /*0008*/ 	.byte	0x04, 0x17
        /*000a*/ 	.short	(.L_27109 - .L_27108)
.L_27108:
        /*000c*/ 	.word	0x00000000
        /*0010*/ 	.short	0x0013
        /*0012*/ 	.short	0x0078
        /*0014*/ 	.byte	0x00, 0xf0, 0x11, 0x00


	//----- nvinfo : EIATTR_KPARAM_INFO
	.align		4
.L_27109:
        /*0018*/ 	.byte	0x04, 0x17
        /*001a*/ 	.short	(.L_27111 - .L_27110)
.L_27110:
        /*001c*/ 	.word	0x00000000
        /*0020*/ 	.short	0x0012
        /*0022*/ 	.short	0x0074
        /*0024*/ 	.byte	0x00, 0xf0, 0x11, 0x00


	//----- nvinfo : EIATTR_KPARAM_INFO
	.align		4
.L_27111:
        /*0028*/ 	.byte	0x04, 0x17
        /*002a*/ 	.short	(.L_27113 - .L_27112)
.L_27112:
        /*002c*/ 	.word	0x00000000
        /*0030*/ 	.short	0x0011
        /*0032*/ 	.short	0x0070
        /*0034*/ 	.byte	0x00, 0xf0, 0x11, 0x00


	//----- nvinfo : EIATTR_KPARAM_INFO
	.align		4
.L_27113:
        /*0038*/ 	.byte	0x04, 0x17
        /*003a*/ 	.short	(.L_27115 - .L_27114)
.L_27114:
        /*003c*/ 	.word	0x00000000
        /*0040*/ 	.short	0x0010
        /*0042*/ 	.short	0x006c
        /*0044*/ 	.byte	0x00, 0xf0, 0x11, 0x00


	//----- nvinfo : EIATTR_KPARAM_INFO
	.align		4
.L_27115:
        /*0048*/ 	.byte	0x04, 0x17
        /*004a*/ 	.short	(.L_27117 - .L_27116)
.L_27116:
        /*004c*/ 	.word	0x00000000
        /*0050*/ 	.short	0x000f
        /*0052*/ 	.short	0x0068
        /*0054*/ 	.byte	0x00, 0xf0, 0x11, 0x00


	//----- nvinfo : EIATTR_KPARAM_INFO
	.align		4
.L_27117:
        /*0058*/ 	.byte	0x04, 0x17
        /*005a*/ 	.short	(.L_27119 - .L_27118)
.L_27118:
        /*005c*/ 	.word	0x00000000
        /*0060*/ 	.short	0x000e
        /*0062*/ 	.short	0x0060
        /*0064*/ 	.byte	0x00, 0xf0, 0x21, 0x00


	//----- nvinfo : EIATTR_KPARAM_INFO
	.align		4
.L_27119:
        /*0068*/ 	.byte	0x04, 0x17
        /*006a*/ 	.short	(.L_27121 - .L_27120)
.L_27120:
        /*006c*/ 	.word	0x00000000
        /*0070*/ 	.short	0x000d
        /*0072*/ 	.short	0x0058
        /*0074*/ 	.byte	0x00, 0xf0, 0x21, 0x00


	//----- nvinfo : EIATTR_KPARAM_INFO
	.align		4
.L_27121:
        /*0078*/ 	.byte	0x04, 0x17
        /*007a*/ 	.short	(.L_27123 - .L_27122)
.L_27122:
        /*007c*/ 	.word	0x00000000
        /*0080*/ 	.short	0x000c
        /*0082*/ 	.short	0x0050
        /*0084*/ 	.byte	0x00, 0xf0, 0x11, 0x00


	//----- nvinfo : EIATTR_KPARAM_INFO
	.align		4
.L_27123:
        /*0088*/ 	.byte	0x04, 0x17
        /*008a*/ 	.short	(.L_27125 - .L_27124)
.L_27124:
        /*008c*/ 	.word	0x00000000
        /*0090*/ 	.short	0x000b
        /*0092*/ 	.short	0x004c
        /*0094*/ 	.byte	0x00, 0xf0, 0x11, 0x00


	//----- nvinfo : EIATTR_KPARAM_INFO
	.align		4
.L_27125:
        /*0098*/ 	.byte	0x04, 0x17
        /*009a*/ 	.short	(.L_27127 - .L_27126)
.L_27126:
        /*009c*/ 	.word	0x00000000
        /*00a0*/ 	.short	0x000a
        /*00a2*/ 	.short	0x0048
        /*00a4*/ 	.byte	0x00, 0xf0, 0x11, 0x00


	//----- nvinfo : EIATTR_KPARAM_INFO
	.align		4
.L_27127:
        /*00a8*/ 	.byte	0x04, 0x17
        /*00aa*/ 	.short	(.L_27129 - .L_27128)
.L_27128:
        /*00ac*/ 	.word	0x00000000
        /*00b0*/ 	.short	0x0009
        /*00b2*/ 	.short	0x0040
        /*00b4*/ 	.byte	0x00, 0xf0, 0x21, 0x00


	//----- nvinfo : EIATTR_KPARAM_INFO
	.align		4
.L_27129:
        /*00b8*/ 	.byte	0x04, 0x17
        /*00ba*/ 	.short	(.L_27131 - .L_27130)
.L_27130:
        /*00bc*/ 	.word	0x00000000
        /*00c0*/ 	.short	0x0008
        /*00c2*/ 	.short	0x0038
        /*00c4*/ 	.byte	0x00, 0xf0, 0x11, 0x00


	//----- nvinfo : EIATTR_KPARAM_INFO
	.align		4
.L_27131:
        /*00c8*/ 	.byte	0x04, 0x17
        /*00ca*/ 	.short	(.L_27133 - .L_27132)
.L_27132:
        /*00cc*/ 	.word	0x00000000
        /*00d0*/ 	.short	0x0007
        /*00d2*/ 	.short	0x0030
        /*00d4*/ 	.byte	0x00, 0xf0, 0x21, 0x00


	//----- nvinfo : EIATTR_KPARAM_INFO
	.align		4
.L_27133:
        /*00d8*/ 	.byte	0x04, 0x17
        /*00da*/ 	.short	(.L_27135 - .L_27134)
.L_27134:
        /*00dc*/ 	.word	0x00000000
        /*00e0*/ 	.short	0x0006
        /*00e2*/ 	.short	0x0028
        /*00e4*/ 	.byte	0x00, 0xf0, 0x21, 0x00


	//----- nvinfo : EIATTR_KPARAM_INFO
	.align		4
.L_27135:
        /*00e8*/ 	.byte	0x04, 0x17
        /*00ea*/ 	.short	(.L_27137 - .L_27136)
.L_27136:
        /*00ec*/ 	.word	0x00000000
        /*00f0*/ 	.short	0x0005
        /*00f2*/ 	.short	0x0024
        /*00f4*/ 	.byte	0x00, 0xf0, 0x11, 0x00


	//----- nvinfo : EIATTR_KPARAM_INFO
	.align		4
.L_27137:
        /*00f8*/ 	.byte	0x04, 0x17
        /*00fa*/ 	.short	(.L_27139 - .L_27138)
.L_27138:
        /*00fc*/ 	.word	0x00000000
        /*0100*/ 	.short	0x0004
        /*0102*/ 	.short	0x0020
        /*0104*/ 	.byte	0x00, 0xf0, 0x11, 0x00


	//----- nvinfo : EIATTR_KPARAM_INFO
	.align		4
.L_27139:
        /*0108*/ 	.byte	0x04, 0x17
        /*010a*/ 	.short	(.L_27141 - .L_27140)
.L_27140:
        /*010c*/ 	.word	0x00000000
        /*0110*/ 	.short	0x0003
        /*0112*/ 	.short	0x0018
        /*0114*/ 	.byte	0x00, 0xf0, 0x21, 0x00


	//----- nvinfo : EIATTR_KPARAM_INFO
	.align		4
.L_27141:
        /*0118*/ 	.byte	0x04, 0x17
        /*011a*/ 	.short	(.L_27143 - .L_27142)
.L_27142:
        /*011c*/ 	.word	0x00000000
        /*0120*/ 	.short	0x0002
        /*0122*/ 	.short	0x0010
        /*0124*/ 	.byte	0x00, 0xf0, 0x21, 0x00


	//----- nvinfo : EIATTR_KPARAM_INFO
	.align		4
.L_27143:
        /*0128*/ 	.byte	0x04, 0x17
        /*012a*/ 	.short	(.L_27145 - .L_27144)
.L_27144:
        /*012c*/ 	.word	0x00000000
        /*0130*/ 	.short	0x0001
        /*0132*/ 	.short	0x0008
        /*0134*/ 	.byte	0x00, 0xf0, 0x21, 0x00


	//----- nvinfo : EIATTR_KPARAM_INFO
	.align		4
.L_27145:
        /*0138*/ 	.byte	0x04, 0x17
        /*013a*/ 	.short	(.L_27147 - .L_27146)
.L_27146:
        /*013c*/ 	.word	0x00000000
        /*0140*/ 	.short	0x0000
        /*0142*/ 	.short	0x0000
        /*0144*/ 	.byte	0x00, 0xf0, 0x21, 0x00


	//----- nvinfo : EIATTR_SPARSE_MMA_MASK
	.align		4
.L_27147:
        /*0148*/ 	.byte	0x03, 0x50
        /*014a*/ 	.short	0x0000


	//----- nvinfo : EIATTR_MAXREG_COUNT
	.align		4
        /*014c*/ 	.byte	0x03, 0x1b
        /*014e*/ 	.short	0x00ff


	//----- nvinfo : EIATTR_NUM_BARRIERS
	.align		4
        /*0150*/ 	.byte	0x02, 0x4c
        /*0152*/ 	.byte	0x01
	.zero		1


	//----- nvinfo : EIATTR_MERCURY_ISA_VERSION
	.align		4
        /*0154*/ 	.byte	0x03, 0x5f
        /*0156*/ 	.short	0x0101


	//----- nvinfo : EIATTR_COOP_GROUP_MASK_REGIDS
	.align		4
        /*0158*/ 	.byte	0x04, 0x29
        /*015a*/ 	.short	(.L_27149 - .L_27148)


	//   ....[0]....
.L_27148:
        /*015c*/ 	.word	0xffffffff


	//   ....[1]....
        /*0160*/ 	.word	0xffffffff


	//   ....[2]....
        /*0164*/ 	.word	0xffffffff


	//   ....[3]....
        /*0168*/ 	.word	0xffffffff


	//   ....[4]....
        /*016c*/ 	.word	0xffffffff


	//   ....[5]....
        /*0170*/ 	.word	0xffffffff


	//   ....[6]....
        /*0174*/ 	.word	0xffffffff


	//   ....[7]....
        /*0178*/ 	.word	0xffffffff


	//   ....[8]....
        /*017c*/ 	.word	0xffffffff


	//   ....[9]....
        /*0180*/ 	.word	0xffffffff


	//   ....[10]....
        /*0184*/ 	.word	0xffffffff


	//   ....[11]....
        /*0188*/ 	.word	0xffffffff


	//   ....[12]....
        /*018c*/ 	.word	0xffffffff


	//   ....[13]....
        /*0190*/ 	.word	0xffffffff


	//   ....[14]....
        /*0194*/ 	.word	0xffffffff


	//   ....[15]....
        /*0198*/ 	.word	0xffffffff


	//   ....[16]....
        /*019c*/ 	.word	0x0500002b


	//   ....[17]....
        /*01a0*/ 	.word	0x0500002b


	//   ....[18]....
        /*01a4*/ 	.word	0x0500002b


	//   ....[19]....
        /*01a8*/ 	.word	0x0500002b


	//   ....[20]....
        /*01ac*/ 	.word	0x0500002b


	//----- nvinfo : EIATTR_COOP_GROUP_INSTR_OFFSETS
	.align		4
.L_27149:
        /*01b0*/ 	.byte	0x04, 0x28
        /*01b2*/ 	.short	(.L_27151 - .L_27150)


	//   ....[0]....
.L_27150:
        /*01b4*/ 	.word	0x00003fd0


	//   ....[1]....
        /*01b8*/ 	.word	0x00003ff0


	//   ....[2]....
        /*01bc*/ 	.word	0x000042d0


	//   ....[3]....
        /*01c0*/ 	.word	0x000042f0


	//   ....[4]....
        /*01c4*/ 	.word	0x00004310


	//   ....[5]....
        /*01c8*/ 	.word	0x00004450


	//   ....[6]....
        /*01cc*/ 	.word	0x00004490


	//   ....[7]....
        /*01d0*/ 	.word	0x00004500


	//   ....[8]....
        /*01d4*/ 	.word	0x00005340


	//   ....[9]....
        /*01d8*/ 	.word	0x000053c0


	//   ....[10]....
        /*01dc*/ 	.word	0x00005400


	//   ....[11]....
        /*01e0*/ 	.word	0x00005460


	//   ....[12]....
        /*01e4*/ 	.word	0x000054b0


	//   ....[13]....
        /*01e8*/ 	.word	0x00005500


	//   ....[14]....
        /*01ec*/ 	.word	0x00005520


	//   ....[15]....
        /*01f0*/ 	.word	0x00005540


	//   ....[16]....
        /*01f4*/ 	.word	0x00008730


	//   ....[17]....
        /*01f8*/ 	.word	0x000087d0


	//   ....[18]....
        /*01fc*/ 	.word	0x00008860


	//   ....[19]....
        /*0200*/ 	.word	0x00008900


	//   ....[20]....
        /*0204*/ 	.word	0x00008970


	//----- nvinfo : EIATTR_EXIT_INSTR_OFFSETS
	.align		4
.L_27151:
        /*0208*/ 	.byte	0x04, 0x1c
        /*020a*/ 	.short	(.L_27153 - .L_27152)


	//   ....[0]....
.L_27152:
        /*020c*/ 	.word	0x00008230


	//   ....[1]....
        /*0210*/ 	.word	0x000086d0


	//----- nvinfo : EIATTR_CRS_STACK_SIZE
	.align		4
.L_27153:
        /*0214*/ 	.byte	0x04, 0x1e
        /*0216*/ 	.short	(.L_27155 - .L_27154)
.L_27154:
        /*0218*/ 	.word	0x00000000


	//----- nvinfo : EIATTR_CBANK_PARAM_SIZE
	.align		4
.L_27155:
        /*021c*/ 	.byte	0x03, 0x19
        /*021e*/ 	.short	0x007c


	//----- nvinfo : EIATTR_PARAM_CBANK
	.align		4
        /*0220*/ 	.byte	0x04, 0x0a
        /*0222*/ 	.short	(.L_27157 - .L_27156)
	.align		4
.L_27156:
        /*0224*/ 	.word	index@(.nv.constant0._ZN4vllm25paged_attention_v1_kernelIttLi256ELi8ELi128ELNS_18Fp8KVCacheDataTypeE0ELb1EEEvPT_PKS2_PKT0_S8_ifPKiSA_iPKfiiiSC_SC_iiiii)
        /*0228*/ 	.short	0x0210
        /*022a*/ 	.short	0x007c


	//----- nvinfo : EIATTR_SW_WAR
	.align		4
.L_27157:
        /*022c*/ 	.byte	0x04, 0x36
        /*022e*/ 	.short	(.L_27159 - .L_27158)
.L_27158:
        /*0230*/ 	.word	0x00000008
.L_27159:


//--------------------- .nv.info._ZN4vllm25paged_attention_v1_kernelIttLi192ELi8ELi128ELNS_18Fp8KVCacheDataTypeE0ELb1EEEvPT_PKS2_PKT0_S8_ifPKiSA_iPKfiiiSC_SC_iiiii --------------------------
	.section	.nv.info._ZN4vllm25paged_attention_v1_kernelIttLi192ELi8ELi128ELNS_18Fp8KVCacheDataTypeE0ELb1EEEvPT_PKS2_PKT0_S8_ifPKiSA_iPKfiiiSC_SC_iiiii,"",@"SHT_CUDA_INFO"
	.sectionflags	@""
	.align	4


	//----- nvinfo : EIATTR_CUDA_API_VERSION
	.align		4
        /*0000*/ 	.byte	0x04, 0x37
        /*0002*/ 	.short	(.L_27161 - .L_27160)
.L_27160:
        /*0004*/ 	.word	0x00000082


	//----- nvinfo : EIATTR_KPARAM_INFO
	.align		4
.L_27161:
        /*0008*/ 	.byte	0x04, 0x17
        /*000a*/ 	.short	(.L_27163 - .L_27162)
.L_27162:
        /*000c*/ 	.word	0x00000000
        /*0010*/ 	.short	0x0013
        /*0012*/ 	.short	0x0078
        /*0014*/ 	.byte	0x00, 0xf0, 0x11, 0x00


	//----- nvinfo : EIATTR_KPARAM_INFO
	.align		4
.L_27163:
        /*0018*/ 	.byte	0x04, 0x17
        /*001a*/ 	.short	(.L_27165 - .L_27164)
.L_27164:
        /*001c*/ 	.word	0x00000000
        /*0020*/ 	.short	0x0012
        /*0022*/ 	.short	0x0074
        /*0024*/ 	.byte	0x00, 0xf0, 0x11, 0x00


	//----- nvinfo : EIATTR_KPARAM_INFO
	.align		4
.L_27165:
        /*0028*/ 	.byte	0x04, 0x17
        /*002a*/ 	.short	(.L_27167 - .L_27166)
.L_27166:
        /*002c*/ 	.word	0x00000000
        /*0030*/ 	.short	0x0011
        /*0032*/ 	.short	0x0070
        /*0034*/ 	.byte	0x00, 0xf0, 0x11, 0x00


	//----- nvinfo : EIATTR_KPARAM_INFO
	.align		4
.L_27167:
        /*0038*/ 	.byte	0x04, 0x17
        /*003a*/ 	.short	(.L_27169 - .L_27168)
.L_27168:
        /*003c*/ 	.word	0x00000000
        /*0040*/ 	.short	0x0010
        /*0042*/ 	.short	0x006c
        /*0044*/ 	.byte	0x00, 0xf0, 0x11, 0x00


	//----- nvinfo : EIATTR_KPARAM_INFO
	.align		4
.L_27169:
        /*0048*/ 	.byte	0x04, 0x17
        /*004a*/ 	.short	(.L_27171 - .L_27170)
.L_27170:
        /*004c*/ 	.word	0x00000000
        /*0050*/ 	.short	0x000f
        /*0052*/ 	.short	0x0068
        /*0054*/ 	.byte	0x00, 0xf0, 0x11, 0x00


	//----- nvinfo : EIATTR_KPARAM_INFO
	.align		4
.L_27171:
        /*0058*/ 	.byte	0x04, 0x17
        /*005a*/ 	.short	(.L_27173 - .L_27172)
.L_27172:
        /*005c*/ 	.word	0x00000000
        /*0060*/ 	.short	0x000e
        /*0062*/ 	.short	0x0060
        /*0064*/ 	.byte	0x00, 0xf0, 0x21, 0x00


	//----- nvinfo : EIATTR_KPARAM_INFO
	.align		4
.L_27173:
        /*0068*/ 	.byte	0x04, 0x17
        /*006a*/ 	.short	(.L_27175 - .L_27174)
.L_27174:
        /*006c*/ 	.word	0x00000000
        /*0070*/ 	.short	0x000d
        /*0072*/ 	.short	0x0058
        /*0074*/ 	.byte	0x00, 0xf0, 0x21, 0x00


	//----- nvinfo : EIATTR_KPARAM_INFO
	.align		4
.L_27175:
        /*0078*/ 	.byte	0x04, 0x17
        /*007a*/ 	.short	(.L_27177 - .L_27176)
.L_27176:
        /*007c*/ 	.word	0x00000000
        /*0080*/ 	.short	0x000c
        /*0082*/ 	.short	0x0050
        /*0084*/ 	.byte	0x00, 0xf0, 0x11, 0x00


	//----- nvinfo : EIATTR_KPARAM_INFO
	.align		4
.L_27177:
        /*0088*/ 	.byte	0x04, 0x17
        /*008a*/ 	.short	(.L_27179 - .L_27178)
.L_27178:
        /*008c*/ 	.word	0x00000000
        /*0090*/ 	.short	0x000b
        /*0092*/ 	.short	0x004c
        /*0094*/ 	.byte	0x00, 0xf0, 0x11, 0x00


	//----- nvinfo : EIATTR_KPARAM_INFO
	.align		4
.L_27179:
        /*0098*/ 	.byte	0x04, 0x17
        /*009a*/ 	.short	(.L_27181 - .L_27180)
.L_27180:
        /*009c*/ 	.word	0x00000000
        /*00a0*/ 	.short	0x000a
        /*00a2*/ 	.short	0x0048
        /*00a4*/ 	.byte	0x00, 0xf0, 0x11, 0x00


	//----- nvinfo : EIATTR_KPARAM_INFO
	.align		4
.L_27181:
        /*00a8*/ 	.byte	0x04, 0x17
        /*00aa*/ 	.short	(.L_27183 - .L_27182)
.L_27182:
        /*00ac*/ 	.word	0x00000000
        /*00b0*/ 	.short	0x0009
        /*00b2*/ 	.short	0x0040
        /*00b4*/ 	.byte	0x00, 0xf0, 0x21, 0x00


	//----- nvinfo : EIATTR_KPARAM_INFO
	.align		4
.L_27183:
        /*00b8*/ 	.byte	0x04, 0x17
        /*00ba*/ 	.short	(.L_27185 - .L_27184)
.L_27184:
        /*00bc*/ 	.word	0x00000000
        /*00c0*/ 	.short	0x0008
        /*00c2*/ 	.short	0x0038
        /*00c4*/ 	.byte	0x00, 0xf0, 0x11, 0x00


	//----- nvinfo : EIATTR_KPARAM_INFO
	.align		4
.L_27185:
        /*00c8*/ 	.byte	0x04, 0x17
        /*00ca*/ 	.short	(.L_27187 - .L_27186)
.L_27186:
        /*00cc*/ 	.word	0x00000000
        /*00d0*/ 	.short	0x0007
        /*00d2*/ 	.short	0x0030
        /*00d4*/ 	.byte	0x00, 0xf0, 0x21, 0x00


	//----- nvinfo : EIATTR_KPARAM_INFO
	.align		4
.L_27187:
        /*00d8*/ 	.byte	0x04, 0x17
        /*00da*/ 	.short	(.L_27189 - .L_27188)
.L_27188:
        /*00dc*/ 	.word	0x00000000
        /*00e0*/ 	.short	0x0006
        /*00e2*/ 	.short	0x0028
        /*00e4*/ 	.byte	0x00, 0xf0, 0x21, 0x00


	//----- nvinfo : EIATTR_KPARAM_INFO
	.align		4
.L_27189:
        /*00e8*/ 	.byte	0x04, 0x17
        /*00ea*/ 	.short	(.L_27191 - .L_27190)
.L_27190:
        /*00ec*/ 	.word	0x00000000
        /*00f0*/ 	.short	0x0005
        /*00f2*/ 	.short	0x0024
        /*00f4*/ 	.byte	0x00, 0xf0, 0x11, 0x00


	//----- nvinfo : EIATTR_KPARAM_INFO
	.align		4
.L_27191:
        /*00f8*/ 	.byte	0x04, 0x17
        /*00fa*/ 	.short	(.L_27193 - .L_27192)
.L_27192:
        /*00fc*/ 	.word	0x00000000
        /*0100*/ 	.short	0x0004
        /*0102*/ 	.short	0x0020
        /*0104*/ 	.byte	0x00, 0xf0, 0x11, 0x00


	//----- nvinfo : EIATTR_KPARAM_INFO
	.align		4
.L_27193:
        /*0108*/ 	.byte	0x04, 0x17
        /*010a*/ 	.short	(.L_27195 - .L_27194)
.L_27194:
        /*010c*/ 	.word	0x00000000
        /*0110*/ 	.short	0x0003
        /*0112*/ 	.short	0x0018
        /*0114*/ 	.byte	0x00, 0xf0, 0x21, 0x00


	//----- nvinfo : EIATTR_KPARAM_INFO
	.align		4
.L_27195:
        /*0118*/ 	.byte	0x04, 0x17
        /*011a*/ 	.short	(.L_27197 - .L_27196)
.L_27196:
        /*011c*/ 	.word	0x00000000
        /*0120*/ 	.short	0x0002
        /*0122*/ 	.short	0x0010
        /*0124*/ 	.byte	0x00, 0xf0, 0x21, 0x00


	//----- nvinfo : EIATTR_KPARAM_INFO
	.align		4
.L_27197:
        /*0128*/ 	.byte	0x04, 0x17
        /*012a*/ 	.short	(.L_27199 - .L_27198)
.L_27198:
        /*012c*/ 	.word	0x00000000
        /*0130*/ 	.short	0x0001
        /*0132*/ 	.short	0x0008
        /*0134*/ 	.byte	0x00, 0xf0, 0x21, 0x00


	//----- nvinfo : EIATTR_KPARAM_INFO
	.align		4
.L_27199:
        /*0138*/ 	.byte	0x04, 0x17
        /*013a*/ 	.short	(.L_27201 - .L_27200)
.L_27200:
        /*013c*/ 	.word	0x00000000
        /*0140*/ 	.short	0x0000
        /*0142*/ 	.short	0x0000
        /*0144*/ 	.byte	0x00, 0xf0, 0x21, 0x00


	//----- nvinfo : EIATTR_SPARSE_MMA_MASK
	.align		4
.L_27201:
        /*0148*/ 	.byte	0x03, 0x50
        /*014a*/ 	.short	0x0000


	//----- nvinfo : EIATTR_MAXREG_COUNT
	.align		4
        /*014c*/ 	.byte	0x03, 0x1b
        /*014e*/ 	.short	0x00ff


	//----- nvinfo : EIATTR_NUM_BARRIERS
	.align		4
        /*0150*/ 	.byte	0x02, 0x4c
        /*0152*/ 	.byte	0x01
	.zero		1


	//----- nvinfo : EIATTR_MERCURY_ISA_VERSION
	.align		4
        /*0154*/ 	.byte	0x03, 0x5f
        /*0156*/ 	.short	0x0101


	//----- nvinfo : EIATTR_COOP_GROUP_MASK_REGIDS
	.align		4
        /*0158*/ 	.byte	0x04, 0x29
        /*015a*/ 	.short	(.L_27203 - .L_27202)


	//   ....[0]....
.L_27202:
        /*015c*/ 	.word	0xffffffff


	//   ....[1]....
        /*0160*/ 	.word	0xffffffff


	//   ....[2]....
        /*0164*/ 	.word	0xffffffff


	//   ....[3]....
        /*0168*/ 	.word	0xffffffff


	//   ....[4]....
        /*016c*/ 	.word	0xffffffff


	//   ....[5]....
        /*0170*/ 	.word	0xffffffff


	//   ....[6]....
        /*0174*/ 	.word	0xffffffff


	//   ....[7]....
        /*0178*/ 	.word	0xffffffff


	//   ....[8]....
        /*017c*/ 	.word	0xffffffff


	//   ....[9]....
        /*0180*/ 	.word	0xffffffff


	//   ....[10]....
        /*0184*/ 	.word	0xffffffff


	//   ....[11]....
        /*0188*/ 	.word	0xffffffff


	//   ....[12]....
        /*018c*/ 	.word	0xffffffff


	//   ....[13]....
        /*0190*/ 	.word	0xffffffff


	//   ....[14]....
        /*0194*/ 	.word	0xffffffff


	//   ....[15]....
        /*0198*/ 	.word	0xffffffff


	//   ....[16]....
        /*019c*/ 	.word	0x0500001f


	//   ....[17]....
        /*01a0*/ 	.word	0x0500001f


	//   ....[18]....
        /*01a4*/ 	.word	0x0500001f


	//   ....[19]....
        /*01a8*/ 	.word	0x0500001f


	//   ....[20]....
        /*01ac*/ 	.word	0x0500001f


	//----- nvinfo : EIATTR_COOP_GROUP_INSTR_OFFSETS
	.align		4
.L_27203:
        /*01b0*/ 	.byte	0x04, 0x28
        /*01b2*/ 	.short	(.L_27205 - .L_27204)


	//   ....[0]....
.L_27204:
        /*01b4*/ 	.word	0x00003430


	//   ....[1]....
        /*01b8*/ 	.word	0x00003450


	//   ....[2]....
        /*01bc*/ 	.word	0x00003690


	//   ....[3]....
        /*01c0*/ 	.word	0x000036b0


	//   ....[4]....
        /*01c4*/ 	.word	0x000036d0


	//   ....[5]....
        /*01c8*/ 	.word	0x00003830


	//   ....[6]....
        /*01cc*/ 	.word	0x00003850


	//   ....[7]....
        /*01d0*/ 	.word	0x000038a0


	//   ....[8]....
        /*01d4*/ 	.word	0x00004700


	//   ....[9]....
        /*01d8*/ 	.word	0x00004770


	//   ....[10]....
        /*01dc*/ 	.word	0x000047a0


	//   ....[11]....
        /*01e0*/ 	.word	0x00004820


	//   ....[12]....
        /*01e4*/ 	.word	0x00004870


	//   ....[13]....
        /*01e8*/ 	.word	0x000048c0


	//   ....[14]....
        /*01ec*/ 	.word	0x000048e0


	//   ....[15]....
        /*01f0*/ 	.word	0x00004900


	//   ....[16]....
        /*01f4*/ 	.word	0x00007350


	//   ....[17]....
        /*01f8*/ 	.word	0x000073f0


	//   ....[18]....
        /*01fc*/ 	.word	0x00007480


	//   ....[19]....
        /*0200*/ 	.word	0x00007520


	//   ....[20]....
        /*0204*/ 	.word	0x00007590


	//----- nvinfo : EIATTR_EXIT_INSTR_OFFSETS
	.align		4
.L_27205:
        /*0208*/ 	.byte	0x04, 0x1c
        /*020a*/ 	.short	(.L_27207 - .L_27206)


	//   ....[0]....
.L_27206:
        /*020c*/ 	.word	0x00006f40


	//   ....[1]....
        /*0210*/ 	.word	0x000072f0


	//----- nvinfo : EIATTR_CRS_STACK_SIZE
	.align		4
.L_27207:
        /*0214*/ 	.byte	0x04, 0x1e
        /*0216*/ 	.short	(.L_27209 - .L_27208)
.L_27208:
        /*0218*/ 	.word	0x00000000


	//----- nvinfo : EIATTR_CBANK_PARAM_SIZE
	.align		4
.L_27209:
        /*021c*/ 	.byte	0x03, 0x19
        /*021e*/ 	.short	0x007c


	//----- nvinfo : EIATTR_PARAM_CBANK
	.align		4
        /*0220*/ 	.byte	0x04, 0x0a
        /*0222*/ 	.short	(.L_27211 - .L_27210)
	.align		4
.L_27210:
        /*0224*/ 	.word	index@(.nv.constant0._ZN4vllm25paged_attention_v1_kernelIttLi192ELi8ELi128ELNS_18Fp8KVCacheDataTypeE0ELb1EEEvPT_PKS2_PKT0_S8_ifPKiSA_iPKfiiiSC_SC_iiiii)
        /*0228*/ 	.short	0x0210
        /*022a*/ 	.short	0x007c


	//----- nvinfo : EIATTR_SW_WAR
	.align		4
.L_27211:
        /*022c*/ 	.byte	0x04, 0x36
        /*022e*/ 	.short	(.L_27213 - .L_27212)
.L_27212:
        /*0230*/ 	.word	0x00000008
.L_27213:


//--------------------- .nv.info._ZN4vllm25paged_attention_v1_kernelIttLi128ELi8ELi128ELNS_18Fp8KVCacheDataTypeE0ELb1EEEvPT_PKS2_PKT0_S8_ifPKiSA_iPKfiiiSC_SC_iiiii --------------------------
	.section	.nv.info._ZN4vllm25paged_attention_v1_kernelIttLi128ELi8ELi128ELNS_18Fp8KVCacheDataTypeE0ELb1EEEvPT_PKS2_PKT0_S8_ifPKiSA_iPKfiiiSC_SC_iiiii,"",@"SHT_CUDA_INFO"
	.sectionflags	@""
	.align	4


	//----- nvinfo : EIATTR_CUDA_API_VERSION
	.align		4
        /*0000*/ 	.byte	0x04, 0x37
        /*0002*/ 	.short	(.L_27215 - .L_27214)
.L_27214:
        /*0004*/ 	.word	0x00000082


	//----- nvinfo : EIATTR_KPARAM_INFO
	.align		4
.L_27215:
        /*0008*/ 	.byte	0x04, 0x17
        /*000a*/ 	.short	(.L_27217 - .L_27216)
.L_27216:
        /*000c*/ 	.word	0x00000000
        /*0010*/ 	.short	0x0013
        /*0012*/ 	.short	0x0078
        /*0014*/ 	.byte	0x00, 0xf0, 0x11, 0x00


	//----- nvinfo : EIATTR_KPARAM_INFO
	.align		4
.L_27217:
        /*0018*/ 	.byte	0x04, 0x17
        /*001a*/ 	.short	(.L_27219 - .L_27218)
.L_27218:
        /*001c*/ 	.word	0x00000000
        /*0020*/ 	.short	0x0012
        /*0022*/ 	.short	0x0074
        /*0024*/ 	.byte	0x00, 0xf0, 0x11, 0x00


	//----- nvinfo : EIATTR_KPARAM_INFO
	.align		4
.L_27219:
        /*0028*/ 	.byte	0x04, 0x17
        /*002a*/ 	.short	(.L_27221 - .L_27220)
.L_27220:
        /*002c*/ 	.word	0x00000000
        /*0030*/ 	.short	0x0011
        /*0032*/ 	.short	0x0070
        /*0034*/ 	.byte	0x00, 0xf0, 0x11, 0x00


	//----- nvinfo : EIATTR_KPARAM_INFO
	.align		4
.L_27221:
        /*0038*/ 	.byte	0x04, 0x17
        /*003a*/ 	.short	(.L_27223 - .L_27222)
.L_27222:
        /*003c*/ 	.word	0x00000000
        /*0040*/ 	.short	0x0010
        /*0042*/ 	.short	0x006c
        /*0044*/ 	.byte	0x00, 0xf0, 0x11, 0x00


	//----- nvinfo : EIATTR_KPARAM_INFO
	.align		4
.L_27223:
        /*0048*/ 	.byte	0x04, 0x17
        /*004a*/ 	.short	(.L_27225 - .L_27224)
.L_27224:
        /*004c*/ 	.word	0x00000000
        /*0050*/ 	.short	0x000f
        /*0052*/ 	.short	0x0068
        /*0054*/ 	.byte	0x00, 0xf0, 0x11, 0x00


	//----- nvinfo : EIATTR_KPARAM_INFO
	.align		4
.L_27225:
        /*0058*/ 	.byte	0x04, 0x17
        /*005a*/ 	.short	(.L_27227 - .L_27226)
.L_27226:
        /*005c*/ 	.word	0x00000000
        /*0060*/ 	.short	0x000e
        /*0062*/ 	.short	0x0060
        /*0064*/ 	.byte	0x00, 0xf0, 0x21, 0x00


	//----- nvinfo : EIATTR_KPARAM_INFO
	.align		4
.L_27227:
        /*0068*/ 	.byte	0x04, 0x17
        /*006a*/ 	.short	(.L_27229 - .L_27228)
.L_27228:
        /*006c*/ 	.word	0x00000000
        /*0070*/ 	.short	0x000d
        /*0072*/ 	.short	0x0058
        /*0074*/ 	.byte	0x00, 0xf0, 0x21, 0x00


	//----- nvinfo : EIATTR_KPARAM_INFO
	.align		4
.L_27229:
        /*0078*/ 	.byte	0x04, 0x17
        /*007a*/ 	.short	(.L_27231 - .L_27230)
.L_27230:
        /*007c*/ 	.word	0x00000000
        /*0080*/ 	.short	0x000c
        /*0082*/ 	.short	0x0050
        /*0084*/ 	.byte	0x00, 0xf0, 0x11, 0x00


	//----- nvinfo : EIATTR_KPARAM_INFO
	.align		4
.L_27231:
        /*0088*/ 	.byte	0x04, 0x17
        /*008a*/ 	.short	(.L_27233 - .L_27232)
.L_27232:
        /*008c*/ 	.word	0x00000000
        /*0090*/ 	.short	0x000b
        /*0092*/ 	.short	0x004c
        /*0094*/ 	.byte	0x00, 0xf0, 0x11, 0x00


	//----- nvinfo : EIATTR_KPARAM_INFO
	.align		4
.L_27233:
        /*0098*/ 	.byte	0x04, 0x17
        /*009a*/ 	.short	(.L_27235 - .L_27234)
.L_27234:
        /*009c*/ 	.word	0x00000000
        /*00a0*/ 	.short	0x000a
        /*00a2*/ 	.short	0x0048
        /*00a4*/ 	.byte	0x00, 0xf0, 0x11, 0x00


	//----- nvinfo : EIATTR_KPARAM_INFO
	.align		4
.L_27235:
        /*00a8*/ 	.byte	0x04, 0x17
        /*00aa*/ 	.short	(.L_27237 - .L_27236)
.L_27236:
        /*00ac*/ 	.word	0x00000000
        /*00b0*/ 	.short	0x0009
        /*00b2*/ 	.short	0x0040
        /*00b4*/ 	.byte	0x00, 0xf0, 0x21, 0x00


	//----- nvinfo : EIATTR_KPARAM_INFO
	.align		4
.L_27237:
        /*00b8*/ 	.byte	0x04, 0x17
        /*00ba*/ 	.short	(.L_27239 - .L_27238)
.L_27238:
        /*00bc*/ 	.word	0x00000000
        /*00c0*/ 	.short	0x0008
        /*00c2*/ 	.short	0x0038
        /*00c4*/ 	.byte	0x00, 0xf0, 0x11, 0x00


	//----- nvinfo : EIATTR_KPARAM_INFO
	.align		4
.L_27239:
        /*00c8*/ 	.byte	0x04, 0x17
        /*00ca*/ 	.short	(.L_27241 - .L_27240)
.L_27240:
        /*00cc*/ 	.word	0x00000000
        /*00d0*/ 	.short	0x0007
        /*00d2*/ 	.short	0x0030
        /*00d4*/ 	.byte	0x00, 0xf0, 0x21, 0x00


	//----- nvinfo : EIATTR_KPARAM_INFO
	.align		4
.L_27241:
        /*00d8*/ 	.byte	0x04, 0x17
        /*00da*/ 	.short	(.L_27243 - .L_27242)
.L_27242:
        /*00dc*/ 	.word	0x00000000
        /*00e0*/ 	.short	0x0006
        /*00e2*/ 	.short	0x0028
        /*00e4*/ 	.byte	0x00, 0xf0, 0x21, 0x00


	//----- nvinfo : EIATTR_KPARAM_INFO
	.align		4
.L_27243:
        /*00e8*/ 	.byte	0x04, 0x17
        /*00ea*/ 	.short	(.L_27245 - .L_27244)
.L_27244:
        /*00ec*/ 	.word	0x00000000
        /*00f0*/ 	.short	0x0005
        /*00f2*/ 	.short	0x0024
        /*00f4*/ 	.byte	0x00, 0xf0, 0x11, 0x00


	//----- nvinfo : EIATTR_KPARAM_INFO
	.align		4
.L_27245:
        /*00f8*/ 	.byte	0x04, 0x17
        /*00fa*/ 	.short	(.L_27247 - .L_27246)
.L_27246:
        /*00fc*/ 	.word	0x00000000
        /*0100*/ 	.short	0x0004
        /*0102*/ 	.short	0x0020
        /*0104*/ 	.byte	0x00, 0xf0, 0x11, 0x00


	//----- nvinfo : EIATTR_KPARAM_INFO
	.align		4
.L_27247:
        /*0108*/ 	.byte	0x04, 0x17
        /*010a*/ 	.short	(.L_27249 - .L_27248)
.L_27248:
        /*010c*/ 	.word	0x00000000
        /*0110*/ 	.short	0x0003
        /*0112*/ 	.short	0x0018
        /*0114*/ 	.byte	0x00, 0xf0, 0x21, 0x00


	//----- nvinfo : EIATTR_KPARAM_INFO
	.align		4
.L_27249:
        /*0118*/ 	.byte	0x04, 0x17
        /*011a*/ 	.short	(.L_27251 - .L_27250)
.L_27250:
        /*011c*/ 	.word	0x00000000
        /*0120*/ 	.short	0x0002
        /*0122*/ 	.short	0x0010
        /*0124*/ 	.byte	0x00, 0xf0, 0x21, 0x00


	//----- nvinfo : EIATTR_KPARAM_INFO
	.align		4
.L_27251:
        /*0128*/ 	.byte	0x04, 0x17
        /*012a*/ 	.short	(.L_27253 - .L_27252)
.L_27252:
        /*012c*/ 	.word	0x00000000
        /*0130*/ 	.short	0x0001
        /*0132*/ 	.short	0x0008
        /*0134*/ 	.byte	0x00, 0xf0, 0x21, 0x00


	//----- nvinfo : EIATTR_KPARAM_INFO
	.align		4
.L_27253:
        /*0138*/ 	.byte	0x04, 0x17
        /*013a*/ 	.short	(.L_27255 - .L_27254)
.L_27254:
        /*013c*/ 	.word	0x00000000
        /*0140*/ 	.short	0x0000
        /*0142*/ 	.short	0x0000
        /*0144*/ 	.byte	0x00, 0xf0, 0x21, 0x00


	//----- nvinfo : EIATTR_SPARSE_MMA_MASK
	.align		4
.L_27255:
        /*0148*/ 	.byte	0x03, 0x50
        /*014a*/ 	.short	0x0000


	//----- nvinfo : EIATTR_MAXREG_COUNT
	.align		4
        /*014c*/ 	.byte	0x03, 0x1b
        /*014e*/ 	.short	0x00ff


	//----- nvinfo : EIATTR_NUM_BARRIERS
	.align		4
        /*0150*/ 	.byte	0x02, 0x4c
        /*0152*/ 	.byte	0x01
	.zero		1


	//----- nvinfo : EIATTR_MERCURY_ISA_VERSION
	.align		4
        /*0154*/ 	.byte	0x03, 0x5f
        /*0156*/ 	.short	0x0101


	//----- nvinfo : EIATTR_COOP_GROUP_MASK_REGIDS
	.align		4
        /*0158*/ 	.byte	0x04, 0x29
        /*015a*/ 	.short	(.L_27257 - .L_27256)


	//   ....[0]....
.L_27256:
        /*015c*/ 	.word	0xffffffff


	//   ....[1]....
        /*0160*/ 	.word	0xffffffff


	//   ....[2]....
        /*0164*/ 	.word	0xffffffff


	//   ....[3]....
        /*0168*/ 	.word	0xffffffff


	//   ....[4]....
        /*016c*/ 	.word	0xffffffff


	//   ....[5]....
        /*0170*/ 	.word	0xffffffff


	//   ....[6]....
        /*0174*/ 	.word	0xffffffff


	//   ....[7]....
        /*0178*/ 	.word	0xffffffff


	//   ....[8]....
        /*017c*/ 	.word	0xffffffff


	//   ....[9]....
        /*0180*/ 	.word	0xffffffff


	//   ....[10]....
        /*0184*/ 	.word	0xffffffff


	//   ....[11]....
        /*0188*/ 	.word	0xffffffff


	//   ....[12]....
        /*018c*/ 	.word	0xffffffff


	//   ....[13]....
        /*0190*/ 	.word	0xffffffff


	//   ....[14]....
        /*0194*/ 	.word	0xffffffff


	//   ....[15]....
        /*0198*/ 	.word	0xffffffff


	//   ....[16]....
        /*019c*/ 	.word	0x0500001b


	//   ....[17]....
        /*01a0*/ 	.word	0x0500001b


	//   ....[18]....
        /*01a4*/ 	.word	0x0500001b


	//   ....[19]....
        /*01a8*/ 	.word	0x0500001b


	//   ....[20]....
        /*01ac*/ 	.word	0x0500001b


	//----- nvinfo : EIATTR_COOP_GROUP_INSTR_OFFSETS
	.align		4
.L_27257:
        /*01b0*/ 	.byte	0x04, 0x28
        /*01b2*/ 	.short	(.L_27259 - .L_27258)


	//   ....[0]....
.L_27258:
        /*01b4*/ 	.word	0x000028a0


	//   ....[1]....
        /*01b8*/ 	.word	0x000028c0


	//   ....[2]....
        /*01bc*/ 	.word	0x00002b00


	//   ....[3]....
        /*01c0*/ 	.word	0x00002b20


	//   ....[4]....
        /*01c4*/ 	.word	0x00002b40


	//   ....[5]....
        /*01c8*/ 	.word	0x00002ca0


	//   ....[6]....
        /*01cc*/ 	.word	0x00002cc0


	//   ....[7]....
        /*01d0*/ 	.word	0x00002d10


	//   ....[8]....
        /*01d4*/ 	.word	0x00003b70


	//   ....[9]....
        /*01d8*/ 	.word	0x00003be0


	//   ....[10]....
        /*01dc*/ 	.word	0x00003c10


	//   ....[11]....
        /*01e0*/ 	.word	0x00003c90


	//   ....[12]....
        /*01e4*/ 	.word	0x00003ce0


	//   ....[13]....
        /*01e8*/ 	.word	0x00003d30


	//   ....[14]....
        /*01ec*/ 	.word	0x00003d50


	//   ....[15]....
        /*01f0*/ 	.word	0x00003d70


	//   ....[16]....
        /*01f4*/ 	.word	0x00005f90


	//   ....[17]....
        /*01f8*/ 	.word	0x00006030


	//   ....[18]....
        /*01fc*/ 	.word	0x000060c0


	//   ....[19]....
        /*0200*/ 	.word	0x00006160


	//   ....[20]....
        /*0204*/ 	.word	0x000061d0


	//----- nvinfo : EIATTR_EXIT_INSTR_OFFSETS
	.align		4
.L_27259:
        /*0208*/ 	.byte	0x04, 0x1c
        /*020a*/ 	.short	(.L_27261 - .L_27260)


	//   ....[0]....
.L_27260:
        /*020c*/ 	.word	0x00005c20


	//   ....[1]....
        /*0210*/ 	.word	0x00005f30


	//----- nvinfo : EIATTR_CRS_STACK_SIZE
	.align		4
.L_27261:
        /*0214*/ 	.byte	0x04, 0x1e
        /*0216*/ 	.short	(.L_27263 - .L_27262)
.L_27262:
        /*0218*/ 	.word	0x00000000


	//----- nvinfo : EIATTR_CBANK_PARAM_SIZE
	.align		4
.L_27263:
        /*021c*/ 	.byte	0x03, 0x19
        /*021e*/ 	.short	0x007c


	//----- nvinfo : EIATTR_PARAM_CBANK
	.align		4
        /*0220*/ 	.byte	0x04, 0x0a
        /*0222*/ 	.short	(.L_27265 - .L_27264)
	.align		4
.L_27264:
        /*0224*/ 	.word	index@(.nv.constant0._ZN4vllm25paged_attention_v1_kernelIttLi128ELi8ELi128ELNS_18Fp8KVCacheDataTypeE0ELb1EEEvPT_PKS2_PKT0_S8_ifPKiSA_iPKfiiiSC_SC_iiiii)
        /*0228*/ 	.short	0x0210
        /*022a*/ 	.short	0x007c


	//----- nvinfo : EIATTR_SW_WAR
	.align		4
.L_27265:
        /*022c*/ 	.byte	0x04, 0x36
        /*022e*/ 	.short	(.L_27267 - .L_27266)
.L_27266:
        /*0230*/ 	.word	0x00000008
.L_27267:


//--------------------- .nv.info._ZN4vllm25paged_attention_v1_kernelIttLi120ELi8ELi128ELNS_18Fp8KVCacheDataTypeE0ELb1EEEvPT_PKS2_PKT0_S8_ifPKiSA_iPKfiiiSC_SC_iiiii --------------------------
	.section	.nv.info._ZN4vllm25paged_attention_v1_kernelIttLi120ELi8ELi128ELNS_18Fp8KVCacheDataTypeE0ELb1EEEvPT_PKS2_PKT0_S8_ifPKiSA_iPKfiiiSC_SC_iiiii,"",@"SHT_CUDA_INFO"
	.sectionflags	@""
	.align	4


	//----- nvinfo : EIATTR_CUDA_API_VERSION
	.align		4
        /*0000*/ 	.byte	0x04, 0x37
        /*0002*/ 	.short	(.L_27269 - .L_27268)
.L_27268:
        /*0004*/ 	.word	0x00000082


	//----- nvinfo : EIATTR_KPARAM_INFO
	.align		4
.L_27269:
        /*0008*/ 	.byte	0x04, 0x17
        /*000a*/ 	.short	(.L_27271 - .L_27270)
.L_27270:
        /*000c*/ 	.word	0x00000000
        /*0010*/ 	.short	0x0013
        /*0012*/ 	.short	0x0078
        /*0014*/ 	.byte	0x00, 0xf0, 0x11, 0x00


	//----- nvinfo : EIATTR_KPARAM_INFO
	.align		4
.L_27271:
        /*0018*/ 	.byte	0x04, 0x17
        /*001a*/ 	.short	(.L_27273 - .L_27272)
.L_27272:
        /*001c*/ 	.word	0x00000000
        /*0020*/ 	.short	0x0012
        /*0022*/ 	.short	0x0074
        /*0024*/ 	.byte	0x00, 0xf0, 0x11, 0x00


	//----- nvinfo : EIATTR_KPARAM_INFO
	.align		4
.L_27273:
        /*0028*/ 	.byte	0x04, 0x17
        /*002a*/ 	.short	(.L_27275 - .L_27274)
.L_27274:
        /*002c*/ 	.word	0x00000000
        /*0030*/ 	.short	0x0011
        /*0032*/ 	.short	0x0070
        /*0034*/ 	.byte	0x00, 0xf0, 0x11, 0x00


	//----- nvinfo : EIATTR_KPARAM_INFO
	.align		4
.L_27275:
        /*0038*/ 	.byte	0x04, 0x17
        /*003a*/ 	.short	(.L_27277 - .L_27276)
.L_27276:
        /*003c*/ 	.word	0x00000000
        /*0040*/ 	.short	0x0010
        /*0042*/ 	.short	0x006c
        /*0044*/ 	.byte	0x00, 0xf0, 0x11, 0x00


	//----- nvinfo : EIATTR_KPARAM_INFO
	.align		4
.L_27277:
        /*0048*/ 	.byte	0x04, 0x17
        /*004a*/ 	.short	(.L_27279 - .L_27278)
.L_27278:
        /*004c*/ 	.word	0x00000000
        /*0050*/ 	.short	0x000f
        /*0052*/ 	.short	0x0068
        /*0054*/ 	.byte	0x00, 0xf0, 0x11, 0x00


	//----- nvinfo : EIATTR_KPARAM_INFO
	.align		4
.L_27279:
        /*0058*/ 	.byte	0x04, 0x17
        /*005a*/ 	.short	(.L_27281 - .L_27280)
.L_27280:
        /*005c*/ 	.word	0x00000000
        /*0060*/ 	.short	0x000e
        /*0062*/ 	.short	0x0060
        /*0064*/ 	.byte	0x00, 0xf0, 0x21, 0x00


	//----- nvinfo : EIATTR_KPARAM_INFO
	.align		4
.L_27281:
        /*0068*/ 	.byte	0x04, 0x17
        /*006a*/ 	.short	(.L_27283 - .L_27282)
.L_27282:
        /*006c*/ 	.word	0x00000000
        /*0070*/ 	.short	0x000d
        /*0072*/ 	.short	0x0058
        /*0074*/ 	.byte	0x00, 0xf0, 0x21, 0x00


	//----- nvinfo : EIATTR_KPARAM_INFO
	.align		4
.L_27283:
        /*0078*/ 	.byte	0x04, 0x17
        /*007a*/ 	.short	(.L_27285 - .L_27284)
.L_27284:
        /*007c*/ 	.word	0x00000000
        /*0080*/ 	.short	0x000c
        /*0082*/ 	.short	0x0050
        /*0084*/ 	.byte	0x00, 0xf0, 0x11, 0x00


	//----- nvinfo : EIATTR_KPARAM_INFO
	.align		4
.L_27285:
        /*0088*/ 	.byte	0x04, 0x17
        /*008a*/ 	.short	(.L_27287 - .L_27286)
.L_27286:
        /*008c*/ 	.word	0x00000000
        /*0090*/ 	.short	0x000b
        /*0092*/ 	.short	0x004c
        /*0094*/ 	.byte	0x00, 0xf0, 0x11, 0x00


	//----- nvinfo : EIATTR_KPARAM_INFO
	.align		4
.L_27287:
        /*0098*/ 	.byte	0x04, 0x17
        /*009a*/ 	.short	(.L_27289 - .L_27288)
.L_27288:
        /*009c*/ 	.word	0x00000000
        /*00a0*/ 	.short	0x000a
        /*00a2*/ 	.short	0x0048
        /*00a4*/ 	.byte	0x00, 0xf0, 0x11, 0x00


	//----- nvinfo : EIATTR_KPARAM_INFO
	.align		4
.L_27289:
        /*00a8*/ 	.byte	0x04, 0x17
        /*00aa*/ 	.short	(.L_27291 - .L_27290)
.L_27290:
        /*00ac*/ 	.word	0x00000000
        /*00b0*/ 	.short	0x0009
        /*00b2*/ 	.short	0x0040
        /*00b4*/ 	.byte	0x00, 0xf0, 0x21, 0x00


	//----- nvinfo : EIATTR_KPARAM_INFO
	.align		4
.L_27291:
        /*00b8*/ 	.byte	0x04, 0x17
        /*00ba*/ 	.short	(.L_27293 - .L_27292)
.L_27292:
        /*00bc*/ 	.word	0x00000000
        /*00c0*/ 	.short	0x0008
        /*00c2*/ 	.short	0x0038
        /*00c4*/ 	.byte	0x00, 0xf0, 0x11, 0x00


	//----- nvinfo : EIATTR_KPARAM_INFO
	.align		4
.L_27293:
        /*00c8*/ 	.byte	0x04, 0x17
        /*00ca*/ 	.short	(.L_27295 - .L_27294)
.L_27294:
        /*00cc*/ 	.word	0x00000000
        /*00d0*/ 	.short	0x0007
        /*00d2*/ 	.short	0x0030
        /*00d4*/ 	.byte	0x00, 0xf0, 0x21, 0x00


	//----- nvinfo : EIATTR_KPARAM_INFO
	.align		4
.L_27295:
        /*00d8*/ 	.byte	0x04, 0x17
        /*00da*/ 	.short	(.L_27297 - .L_27296)
.L_27296:
        /*00dc*/ 	.word	0x00000000
        /*00e0*/ 	.short	0x0006
        /*00e2*/ 	.short	0x0028
        /*00e4*/ 	.byte	0x00, 0xf0, 0x21, 0x00


	//----- nvinfo : EIATTR_KPARAM_INFO
	.align		4
.L_27297:
        /*00e8*/ 	.byte	0x04, 0x17
        /*00ea*/ 	.short	(.L_27299 - .L_27298)
.L_27298:
        /*00ec*/ 	.word	0x00000000
        /*00f0*/ 	.short	0x0005
        /*00f2*/ 	.short	0x0024
        /*00f4*/ 	.byte	0x00, 0xf0, 0x11, 0x00


	//----- nvinfo : EIATTR_KPARAM_INFO
	.align		4
.L_27299:
        /*00f8*/ 	.byte	0x04, 0x17
        /*00fa*/ 	.short	(.L_27301 - .L_27300)
.L_27300:
        /*00fc*/ 	.word	0x00000000
        /*0100*/ 	.short	0x0004
        /*0102*/ 	.short	0x0020
        /*0104*/ 	.byte	0x00, 0xf0, 0x11, 0x00


	//----- nvinfo : EIATTR_KPARAM_INFO
	.align		4
.L_27301:
        /*0108*/ 	.byte	0x04, 0x17
        /*010a*/ 	.short	(.L_27303 - .L_27302)
.L_27302:
        /*010c*/ 	.word	0x00000000
        /*0110*/ 	.short	0x0003
        /*0112*/ 	.short	0x0018
        /*0114*/ 	.byte	0x00, 0xf0, 0x21, 0x00


	//----- nvinfo : EIATTR_KPARAM_INFO
	.align		4
.L_27303:
        /*0118*/ 	.byte	0x04, 0x17
        /*011a*/ 	.short	(.L_27305 - .L_27304)
.L_27304:
        /*011c*/ 	.word	0x00000000
        /*0120*/ 	.short	0x0002
        /*0122*/ 	.short	0x0010
        /*0124*/ 	.byte	0x00, 0xf0, 0x21, 0x00


	//----- nvinfo : EIATTR_KPARAM_INFO
	.align		4
.L_27305:
        /*0128*/ 	.byte	0x04, 0x17
        /*012a*/ 	.short	(.L_27307 - .L_27306)
.L_27306:
        /*012c*/ 	.word	0x00000000
        /*0130*/ 	.short	0x0001
        /*0132*/ 	.short	0x0008
        /*0134*/ 	.byte	0x00, 0xf0, 0x21, 0x00


	//----- nvinfo : EIATTR_KPARAM_INFO
	.align		4
.L_27307:
        /*0138*/ 	.byte	0x04, 0x17
        /*013a*/ 	.short	(.L_27309 - .L_27308)
.L_27308:
        /*013c*/ 	.word	0x00000000
        /*0140*/ 	.short	0x0000
        /*0142*/ 	.short	0x0000
        /*0144*/ 	.byte	0x00, 0xf0, 0x21, 0x00


	//----- nvinfo : EIATTR_SPARSE_MMA_MASK
	.align		4
.L_27309:
        /*0148*/ 	.byte	0x03, 0x50
        /*014a*/ 	.short	0x0000


	//----- nvinfo : EIATTR_MAXREG_COUNT
	.align		4
        /*014c*/ 	.byte	0x03, 0x1b
        /*014e*/ 	.short	0x00ff


	//----- nvinfo : EIATTR_NUM_BARRIERS
	.align		4
        /*0150*/ 	.byte	0x02, 0x4c
        /*0152*/ 	.byte	0x01
	.zero		1


	//----- nvinfo : EIATTR_MERCURY_ISA_VERSION
	.align		4
        /*0154*/ 	.byte	0x03, 0x5f
        /*0156*/ 	.short	0x0101


	//----- nvinfo : EIATTR_COOP_GROUP_MASK_REGIDS
	.align		4
        /*0158*/ 	.byte	0x04, 0x29
        /*015a*/ 	.short	(.L_27311 - .L_27310)


	//   ....[0]....
.L_27310:
        /*015c*/ 	.word	0xffffffff


	//   ....[1]....
        /*0160*/ 	.word	0xffffffff


	//   ....[2]....
        /*0164*/ 	.word	0xffffffff


	//   ....[3]....
        /*0168*/ 	.word	0xffffffff


	//   ....[4]....
        /*016c*/ 	.word	0xffffffff


	//   ....[5]....
        /*0170*/ 	.word	0xffffffff


	//   ....[6]....
        /*0174*/ 	.word	0xffffffff


	//   ....[7]....
        /*0178*/ 	.word	0xffffffff


	//   ....[8]....
        /*017c*/ 	.word	0xffffffff


	//   ....[9]....
        /*0180*/ 	.word	0xffffffff


	//   ....[10]....
        /*0184*/ 	.word	0xffffffff


	//   ....[11]....
        /*0188*/ 	.word	0xffffffff


	//   ....[12]....
        /*018c*/ 	.word	0xffffffff


	//   ....[13]....
        /*0190*/ 	.word	0xffffffff


	//   ....[14]....
        /*0194*/ 	.word	0xffffffff


	//   ....[15]....
        /*0198*/ 	.word	0xffffffff


	//   ....[16]....
        /*019c*/ 	.word	0x05000031


	//   ....[17]....
        /*01a0*/ 	.word	0x05000031


	//   ....[18]....
        /*01a4*/ 	.word	0x05000031


	//   ....[19]....
        /*01a8*/ 	.word	0x05000031


	//   ....[20]....
        /*01ac*/ 	.word	0x05000031


	//----- nvinfo : EIATTR_COOP_GROUP_INSTR_OFFSETS
	.align		4
.L_27311:
        /*01b0*/ 	.byte	0x04, 0x28
        /*01b2*/ 	.short	(.L_27313 - .L_27312)


	//   ....[0]....
.L_27312:
        /*01b4*/ 	.word	0x000027e0


	//   ....[1]....
        /*01b8*/ 	.word	0x00002800


	//   ....[2]....
        /*01bc*/ 	.word	0x00002a40


	//   ....[3]....
        /*01c0*/ 	.word	0x00002a60


	//   ....[4]....
        /*01c4*/ 	.word	0x00002a80


	//   ....[5]....
        /*01c8*/ 	.word	0x00002be0


	//   ....[6]....
        /*01cc*/ 	.word	0x00002c00


	//   ....[7]....
        /*01d0*/ 	.word	0x00002c50


	//   ....[8]....
        /*01d4*/ 	.word	0x00003ab0


	//   ....[9]....
        /*01d8*/ 	.word	0x00003b20


	//   ....[10]....
        /*01dc*/ 	.word	0x00003b50


	//   ....[11]....
        /*01e0*/ 	.word	0x00003bd0


	//   ....[12]....
        /*01e4*/ 	.word	0x00003c20


	//   ....[13]....
        /*01e8*/ 	.word	0x00003c70


	//   ....[14]....
        /*01ec*/ 	.word	0x00003c90


	//   ....[15]....
        /*01f0*/ 	.word	0x00003cb0


	//   ....[16]....
        /*01f4*/ 	.word	0x00006000


	//   ....[17]....
        /*01f8*/ 	.word	0x000060a0


	//   ....[18]....
        /*01fc*/ 	.word	0x00006130


	//   ....[19]....
        /*0200*/ 	.word	0x000061d0


	//   ....[20]....
        /*0204*/ 	.word	0x00006240


	//----- nvinfo : EIATTR_EXIT_INSTR_OFFSETS
	.align		4
.L_27313:
        /*0208*/ 	.byte	0x04, 0x1c
        /*020a*/ 	.short	(.L_27315 - .L_27314)


	//   ....[0]....
.L_27314:
        /*020c*/ 	.word	0x00005cc0


	//   ....[1]....
        /*0210*/ 	.word	0x00005f20


	//   ....[2]....
        /*0214*/ 	.word	0x00005fa0


	//----- nvinfo : EIATTR_CRS_STACK_SIZE
	.align		4
.L_27315:
        /*0218*/ 	.byte	0x04, 0x1e
        /*021a*/ 	.short	(.L_27317 - .L_27316)
.L_27316:
        /*021c*/ 	.word	0x00000000


	//----- nvinfo : EIATTR_CBANK_PARAM_SIZE
	.align		4
.L_27317:
        /*0220*/ 	.byte	0x03, 0x19
        /*0222*/ 	.short	0x007c


	//----- nvinfo : EIATTR_PARAM_CBANK
	.align		4
        /*0224*/ 	.byte	0x04, 0x0a
        /*0226*/ 	.short	(.L_27319 - .L_27318)
	.align		4
.L_27318:
        /*0228*/ 	.word	index@(.nv.constant0._ZN4vllm25paged_attention_v1_kernelIttLi120ELi8ELi128ELNS_18Fp8KVCacheDataTypeE0ELb1EEEvPT_PKS2_PKT0_S8_ifPKiSA_iPKfiiiSC_SC_iiiii)
        /*022c*/ 	.short	0x0210
        /*022e*/ 	.short	0x007c


	//----- nvinfo : EIATTR_SW_WAR
	.align		4
.L_27319:
        /*0230*/ 	.byte	0x04, 0x36
        /*0232*/ 	.short	(.L_27321 - .L_27320)
.L_27320:
        /*0234*/ 	.word	0x00000008
.L_27321:


//--------------------- .nv.info._ZN4vllm25paged_attention_v1_kernelIttLi112ELi8ELi128ELNS_18Fp8KVCacheDataTypeE0ELb1EEEvPT_PKS2_PKT0_S8_ifPKiSA_iPKfiiiSC_SC_iiiii --------------------------
	.section	.nv.info._ZN4vllm25paged_attention_v1_kernelIttLi112ELi8ELi128ELNS_18Fp8KVCacheDataTypeE0ELb1EEEvPT_PKS2_PKT0_S8_ifPKiSA_iPKfiiiSC_SC_iiiii,"",@"SHT_CUDA_INFO"
	.sectionflags	@""
	.align	4


	//----- nvinfo : EIATTR_CUDA_API_VERSION
	.align		4
        /*0000*/ 	.byte	0x04, 0x37
        /*0002*/ 	.short	(.L_27323 - .L_27322)
.L_27322:
        /*0004*/ 	.word	0x00000082


	//----- nvinfo : EIATTR_KPARAM_INFO
	.align		4
.L_27323:
        /*0008*/ 	.byte	0x04, 0x17
        /*000a*/ 	.short	(.L_27325 - .L_27324)
.L_27324:
        /*000c*/ 	.word	0x00000000
        /*0010*/ 	.short	0x0013
        /*0012*/ 	.short	0x0078
        /*0014*/ 	.byte	0x00, 0xf0, 0x11, 0x00


	//----- nvinfo : EIATTR_KPARAM_INFO
	.align		4
.L_27325:
        /*0018*/ 	.byte	0x04, 0x17
        /*001a*/ 	.short	(.L_27327 - .L_27326)
.L_27326:
        /*001c*/ 	.word	0x00000000
        /*0020*/ 	.short	0x0012
        /*0022*/ 	.short	0x0074
        /*0024*/ 	.byte	0x00, 0xf0, 0x11, 0x00


	//----- nvinfo : EIATTR_KPARAM_INFO
	.align		4
.L_27327:
        /*0028*/ 	.byte	0x04, 0x17
        /*002a*/ 	.short	(.L_27329 - .L_27328)
.L_27328:
        /*002c*/ 	.word	0x00000000
        /*0030*/ 	.short	0x0011
        /*0032*/ 	.short	0x0070
        /*0034*/ 	.byte	0x00, 0xf0, 0x11, 0x00


	//----- nvinfo : EIATTR_KPARAM_INFO
	.align		4
.L_27329:
        /*0038*/ 	.byte	0x04, 0x17
        /*003a*/ 	.short	(.L_27331 - .L_27330)
.L_27330:
        /*003c*/ 	.word	0x00000000
        /*0040*/ 	.short	0x0010
        /*0042*/ 	.short	0x006c
        /*0044*/ 	.byte	0x00, 0xf0, 0x11, 0x00


	//----- nvinfo : EIATTR_KPARAM_INFO
	.align		4
.L_27331:
        /*0048*/ 	.byte	0x04, 0x17
        /*004a*/ 	.short	(.L_27333 - .L_27332)
.L_27332:
        /*004c*/ 	.word	0x00000000
        /*0050*/ 	.short	0x000f
        /*0052*/ 	.short	0x0068
        /*0054*/ 	.byte	0x00, 0xf0, 0x11, 0x00


	//----- nvinfo : EIATTR_KPARAM_INFO
	.align		4
.L_27333:
        /*0058*/ 	.byte	0x04, 0x17
        /*005a*/ 	.short	(.L_27335 - .L_27334)
.L_27334:
        /*005c*/ 	.word	0x00000000
        /*0060*/ 	.short	0x000e
        /*0062*/ 	.short	0x0060
        /*0064*/ 	.byte	0x00, 0xf0, 0x21, 0x00


	//----- nvinfo : EIATTR_KPARAM_INFO
	.align		4
.L_27335:
        /*0068*/ 	.byte	0x04, 0x17
        /*006a*/ 	.short	(.L_27337 - .L_27336)
.L_27336:
        /*006c*/ 	.word	0x00000000
        /*0070*/ 	.short	0x000d
        /*0072*/ 	.short	0x0058
        /*0074*/ 	.byte	0x00, 0xf0, 0x21, 0x00


	//----- nvinfo : EIATTR_KPARAM_INFO
	.align		4
.L_27337:
        /*0078*/ 	.byte	0x04, 0x17
        /*007a*/ 	.short	(.L_27339 - .L_27338)
.L_27338:
        /*007c*/ 	.word	0x00000000
        /*0080*/ 	.short	0x000c
        /*0082*/ 	.short	0x0050
        /*0084*/ 	.byte	0x00, 0xf0, 0x11, 0x00


	//----- nvinfo : EIATTR_KPARAM_INFO
	.align		4
.L_27339:
        /*0088*/ 	.byte	0x04, 0x17
        /*008a*/ 	.short	(.L_27341 - .L_27340)
.L_27340:
        /*008c*/ 	.word	0x00000000
        /*0090*/ 	.short	0x000b
        /*0092*/ 	.short	0x004c
        /*0094*/ 	.byte	0x00, 0xf0, 0x11, 0x00


	//----- nvinfo : EIATTR_KPARAM_INFO
	.align		4
.L_27341:
        /*0098*/ 	.byte	0x04, 0x17
        /*009a*/ 	.short	(.L_27343 - .L_27342)
.L_27342:
        /*009c*/ 	.word	0x00000000
        /*00a0*/ 	.short	0x000a
        /*00a2*/ 	.short	0x0048
        /*00a4*/ 	.byte	0x00, 0xf0, 0x11, 0x00


	//----- nvinfo : EIATTR_KPARAM_INFO
	.align		4
.L_27343:
        /*00a8*/ 	.byte	0x04, 0x17
        /*00aa*/ 	.short	(.L_27345 - .L_27344)
.L_27344:
        /*00ac*/ 	.word	0x00000000
        /*00b0*/ 	.short	0x0009
        /*00b2*/ 	.short	0x0040
        /*00b4*/ 	.byte	0x00, 0xf0, 0x21, 0x00


	//----- nvinfo : EIATTR_KPARAM_INFO
	.align		4
.L_27345:
        /*00b8*/ 	.byte	0x04, 0x17
        /*00ba*/ 	.short	(.L_27347 - .L_27346)
.L_27346:
        /*00bc*/ 	.word	0x00000000
        /*00c0*/ 	.short	0x0008
        /*00c2*/ 	.short	0x0038
        /*00c4*/ 	.byte	0x00, 0xf0, 0x11, 0x00


	//----- nvinfo : EIATTR_KPARAM_INFO
	.align		4
.L_27347:
        /*00c8*/ 	.byte	0x04, 0x17
        /*00ca*/ 	.short	(.L_27349 - .L_27348)
.L_27348:
        /*00cc*/ 	.word	0x00000000
        /*00d0*/ 	.short	0x0007
        /*00d2*/ 	.short	0x0030
        /*00d4*/ 	.byte	0x00, 0xf0, 0x21, 0x00


	//----- nvinfo : EIATTR_KPARAM_INFO
	.align		4
.L_27349:
        /*00d8*/ 	.byte	0x04, 0x17
        /*00da*/ 	.short	(.L_27351 - .L_27350)
.L_27350:
        /*00dc*/ 	.word	0x00000000
        /*00e0*/ 	.short	0x0006
        /*00e2*/ 	.short	0x0028
        /*00e4*/ 	.byte	0x00, 0xf0, 0x21, 0x00


	//----- nvinfo : EIATTR_KPARAM_INFO
	.align		4
.L_27351:
        /*00e8*/ 	.byte	0x04, 0x17
        /*00ea*/ 	.short	(.L_27353 - .L_27352)
.L_27352:
        /*00ec*/ 	.word	0x00000000
        /*00f0*/ 	.short	0x0005
        /*00f2*/ 	.short	0x0024
        /*00f4*/ 	.byte	0x00, 0xf0, 0x11, 0x00


	//----- nvinfo : EIATTR_KPARAM_INFO
	.align		4
.L_27353:
        /*00f8*/ 	.byte	0x04, 0x17
        /*00fa*/ 	.short	(.L_27355 - .L_27354)
.L_27354:
        /*00fc*/ 	.word	0x00000000
        /*0100*/ 	.short	0x0004
        /*0102*/ 	.short	0x0020
        /*0104*/ 	.byte	0x00, 0xf0, 0x11, 0x00


	//----- nvinfo : EIATTR_KPARAM_INFO
	.align		4
.L_27355:
        /*0108*/ 	.byte	0x04, 0x17
        /*010a*/ 	.short	(.L_27357 - .L_27356)
.L_27356:
        /*010c*/ 	.word	0x00000000
        /*0110*/ 	.short	0x0003
        /*0112*/ 	.short	0x0018
        /*0114*/ 	.byte	0x00, 0xf0, 0x21, 0x00


	//----- nvinfo : EIATTR_KPARAM_INFO
	.align		4
.L_27357:
        /*0118*/ 	.byte	0x04, 0x17
        /*011a*/ 	.short	(.L_27359 - .L_27358)
.L_27358:
        /*011c*/ 	.word	0x00000000
        /*0120*/ 	.short	0x0002
        /*0122*/ 	.short	0x0010
        /*0124*/ 	.byte	0x00, 0xf0, 0x21, 0x00


	//----- nvinfo : EIATTR_KPARAM_INFO
	.align		4
.L_27359:
        /*0128*/ 	.byte	0x04, 0x17
        /*012a*/ 	.short	(.L_27361 - .L_27360)
.L_27360:
        /*012c*/ 	.word	0x00000000
        /*0130*/ 	.short	0x0001
        /*0132*/ 	.short	0x0008
        /*0134*/ 	.byte	0x00, 0xf0, 0x21, 0x00


	//----- nvinfo : EIATTR_KPARAM_INFO
	.align		4
.L_27361:
        /*0138*/ 	.byte	0x04, 0x17
        /*013a*/ 	.short	(.L_27363 - .L_27362)
.L_27362:
        /*013c*/ 	.word	0x00000000
        /*0140*/ 	.short	0x0000
        /*0142*/ 	.short	0x0000
        /*0144*/ 	.byte	0x00, 0xf0, 0x21, 0x00


	//----- nvinfo : EIATTR_SPARSE_MMA_MASK
	.align		4
.L_27363:
        /*0148*/ 	.byte	0x03, 0x50
        /*014a*/ 	.short	0x0000


	//----- nvinfo : EIATTR_MAXREG_COUNT
	.align		4
        /*014c*/ 	.byte	0x03, 0x1b
        /*014e*/ 	.short	0x00ff


	//----- nvinfo : EIATTR_NUM_BARRIERS
	.align		4
        /*0150*/ 	.byte	0x02, 0x4c
        /*0152*/ 	.byte	0x01
	.zero		1


	//----- nvinfo : EIATTR_MERCURY_ISA_VERSION
	.align		4
        /*0154*/ 	.byte	0x03, 0x5f
        /*0156*/ 	.short	0x0101


	//----- nvinfo : EIATTR_COOP_GROUP_MASK_REGIDS
	.align		4
        /*0158*/ 	.byte	0x04, 0x29
        /*015a*/ 	.short	(.L_27365 - .L_27364)


	//   ....[0]....
.L_27364:
        /*015c*/ 	.word	0xffffffff


	//   ....[1]....
        /*0160*/ 	.word	0xffffffff


	//   ....[2]....
        /*0164*/ 	.word	0xffffffff


	//   ....[3]....
        /*0168*/ 	.word	0xffffffff


	//   ....[4]....
        /*016c*/ 	.word	0xffffffff


	//   ....[5]....
        /*0170*/ 	.word	0xffffffff


	//   ....[6]....
        /*0174*/ 	.word	0xffffffff


	//   ....[7]....
        /*0178*/ 	.word	0xffffffff


	//   ....[8]....
        /*017c*/ 	.word	0xffffffff


	//   ....[9]....
        /*0180*/ 	.word	0xffffffff


	//   ....[10]....
        /*0184*/ 	.word	0xffffffff


	//   ....[11]....
        /*0188*/ 	.word	0xffffffff


	//   ....[12]....
        /*018c*/ 	.word	0xffffffff


	//   ....[13]....
        /*0190*/ 	.word	0xffffffff


	//   ....[14]....
        /*0194*/ 	.word	0xffffffff


	//   ....[15]....
        /*0198*/ 	.word	0xffffffff


	//   ....[16]....
        /*019c*/ 	.word	0x05000029


	//   ....[17]....
        /*01a0*/ 	.word	0x05000029


	//   ....[18]....
        /*01a4*/ 	.word	0x05000029


	//   ....[19]....
        /*01a8*/ 	.word	0x05000029


	//   ....[20]....
        /*01ac*/ 	.word	0x05000029


	//----- nvinfo : EIATTR_COOP_GROUP_INSTR_OFFSETS
	.align		4
.L_27365:
        /*01b0*/ 	.byte	0x04, 0x28
        /*01b2*/ 	.short	(.L_27367 - .L_27366)


	//   ....[0]....
.L_27366:
        /*01b4*/ 	.word	0x000025d0


	//   ....[1]....
        /*01b8*/ 	.word	0x000025f0


	//   ....[2]....
        /*01bc*/ 	.word	0x00002830


	//   ....[3]....
        /*01c0*/ 	.word	0x00002850


	//   ....[4]....
        /*01c4*/ 	.word	0x00002870


	//   ....[5]....
        /*01c8*/ 	.word	0x000029c0


	//   ....[6]....
        /*01cc*/ 	.word	0x000029f0


	//   ....[7]....
        /*01d0*/ 	.word	0x00002a60


	//   ....[8]....
        /*01d4*/ 	.word	0x000038a0


	//   ....[9]....
        /*01d8*/ 	.word	0x00003920


	//   ....[10]....
        /*01dc*/ 	.word	0x00003970


	//   ....[11]....
        /*01e0*/ 	.word	0x000039d0


	//   ....[12]....
        /*01e4*/ 	.word	0x00003a10


	//   ....[13]....
        /*01e8*/ 	.word	0x00003a60


	//   ....[14]....
        /*01ec*/ 	.word	0x00003a80


	//   ....[15]....
        /*01f0*/ 	.word	0x00003aa0


	//   ....[16]....
        /*01f4*/ 	.word	0x00005e00


	//   ....[17]....
        /*01f8*/ 	.word	0x00005ea0


	//   ....[18]....
        /*01fc*/ 	.word	0x00005f30


	//   ....[19]....
        /*0200*/ 	.word	0x00005fd0


	//   ....[20]....
        /*0204*/ 	.word	0x00006040


	//----- nvinfo : EIATTR_EXIT_INSTR_OFFSETS
	.align		4
.L_27367:
        /*0208*/ 	.byte	0x04, 0x1c
        /*020a*/ 	.short	(.L_27369 - .L_27368)


	//   ....[0]....
.L_27368:
        /*020c*/ 	.word	0x00005ac0


	//   ....[1]....
        /*0210*/ 	.word	0x00005d20


	//   ....[2]....
        /*0214*/ 	.word	0x00005da0


	//----- nvinfo : EIATTR_CRS_STACK_SIZE
	.align		4
.L_27369:
        /*0218*/ 	.byte	0x04, 0x1e
        /*021a*/ 	.short	(.L_27371 - .L_27370)
.L_27370:
        /*021c*/ 	.word	0x00000000


	//----- nvinfo : EIATTR_CBANK_PARAM_SIZE
	.align		4
.L_27371:
        /*0220*/ 	.byte	0x03, 0x19
        /*0222*/ 	.short	0x007c


	//----- nvinfo : EIATTR_PARAM_CBANK
	.align		4
        /*0224*/ 	.byte	0x04, 0x0a
        /*0226*/ 	.short	(.L_27373 - .L_27372)
	.align		4
.L_27372:
        /*0228*/ 	.word	index@(.nv.constant0._ZN4vllm25paged_attention_v1_kernelIttLi112ELi8ELi128ELNS_18Fp8KVCacheDataTypeE0ELb1EEEvPT_PKS2_PKT0_S8_ifPKiSA_iPKfiiiSC_SC_iiiii)
        /*022c*/ 	.short	0x0210
        /*022e*/ 	.short	0x007c


	//----- nvinfo : EIATTR_SW_WAR
	.align		4
.L_27373:
        /*0230*/ 	.byte	0x04, 0x36
        /*0232*/ 	.short	(.L_27375 - .L_27374)
.L_27374:
        /*0234*/ 	.word	0x00000008
.L_27375:


//--------------------- .nv.info._ZN4vllm25paged_attention_v1_kernelIttLi96ELi8ELi128ELNS_18Fp8KVCacheDataTypeE0ELb1EEEvPT_PKS2_PKT0_S8_ifPKiSA_iPKfiiiSC_SC_iiiii --------------------------
	.section	.nv.info._ZN4vllm25paged_attention_v1_kernelIttLi96ELi8ELi128ELNS_18Fp8KVCacheDataTypeE0ELb1EEEvPT_PKS2_PKT0_S8_ifPKiSA_iPKfiiiSC_SC_iiiii,"",@"SHT_CUDA_INFO"
	.sectionflags	@""
	.align	4


	//----- nvinfo : EIATTR_CUDA_API_VERSION
	.align		4
        /*0000*/ 	.byte	0x04, 0x37
        /*0002*/ 	.short	(.L_27377 - .L_27376)
.L_27376:
        /*0004*/ 	.word	0x00000082


	//----- nvinfo : EIATTR_KPARAM_INFO
	.align		4
.L_27377:
        /*0008*/ 	.byte	0x04, 0x17
        /*000a*/ 	.short	(.L_27379 - .L_27378)
.L_27378:
        /*000c*/ 	.word	0x00000000
        /*0010*/ 	.short	0x0013
        /*0012*/ 	.short	0x0078
        /*0014*/ 	.byte	0x00, 0xf0, 0x11, 0x00


	//----- nvinfo : EIATTR_KPARAM_INFO
	.align		4
.L_27379:
        /*0018*/ 	.byte	0x04, 0x17
        /*001a*/ 	.short	(.L_27381 - .L_27380)
.L_27380:
        /*001c*/ 	.word	0x00000000
        /*0020*/ 	.short	0x0012
        /*0022*/ 	.short	0x0074
        /*0024*/ 	.byte	0x00, 0xf0, 0x11, 0x00


	//----- nvinfo : EIATTR_KPARAM_INFO
	.align		4
.L_27381:
        /*0028*/ 	.byte	0x04, 0x17
        /*002a*/ 	.short	(.L_27383 - .L_27382)
.L_27382:
        /*002c*/ 	.word	0x00000000
        /*0030*/ 	.short	0x0011
        /*0032*/ 	.short	0x0070
        /*0034*/ 	.byte	0x00, 0xf0, 0x11, 0x00


	//----- nvinfo : EIATTR_KPARAM_INFO
	.align		4
.L_27383:
        /*0038*/ 	.byte	0x04, 0x17
        /*003a*/ 	.short	(.L_27385 - .L_27384)
.L_27384:
        /*003c*/ 	.word	0x00000000
        /*0040*/ 	.short	0x0010
        /*0042*/ 	.short	0x006c
        /*0044*/ 	.byte	0x00, 0xf0, 0x11, 0x00


	//----- nvinfo : EIATTR_KPARAM_INFO
	.align		4
.L_27385:
        /*0048*/ 	.byte	0x04, 0x17
        /*004a*/ 	.short	(.L_27387 - .L_27386)
.L_27386:
        /*004c*/ 	.word	0x00000000
        /*0050*/ 	.short	0x000f
        /*0052*/ 	.short	0x0068
        /*0054*/ 	.byte	0x00, 0xf0, 0x11, 0x00


	//----- nvinfo : EIATTR_KPARAM_INFO
	.align		4
.L_27387:
        /*0058*/ 	.byte	0x04, 0x17
        /*005a*/ 	.short	(.L_27389 - .L_27388)
.L_27388:
        /*005c*/ 	.word	0x00000000
        /*0060*/ 	.short	0x000e
        /*0062*/ 	.short	0x0060
        /*0064*/ 	.byte	0x00, 0xf0, 0x21, 0x00


	//----- nvinfo : EIATTR_KPARAM_INFO
	.align		4
.L_27389:
        /*0068*/ 	.byte	0x04, 0x17
        /*006a*/ 	.short	(.L_27391 - .L_27390)
.L_27390:
        /*006c*/ 	.word	0x00000000
        /*0070*/ 	.short	0x000d
        /*0072*/ 	.short	0x0058
        /*0074*/ 	.byte	0x00, 0xf0, 0x21, 0x00


	//----- nvinfo : EIATTR_KPARAM_INFO
	.align		4
.L_27391:
        /*0078*/ 	.byte	0x04, 0x17
        /*007a*/ 	.short	(.L_27393 - .L_27392)
.L_27392:
        /*007c*/ 	.word	0x00000000
        /*0080*/ 	.short	0x000c
        /*0082*/ 	.short	0x0050
        /*0084*/ 	.byte	0x00, 0xf0, 0x11, 0x00


	//----- nvinfo : EIATTR_KPARAM_INFO
	.align		4
.L_27393:
        /*0088*/ 	.byte	0x04, 0x17
        /*008a*/ 	.short	(.L_27395 - .L_27394)
.L_27394:
        /*008c*/ 	.word	0x00000000
        /*0090*/ 	.short	0x000b
        /*0092*/ 	.short	0x004c
        /*0094*/ 	.byte	0x00, 0xf0, 0x11, 0x00


	//----- nvinfo : EIATTR_KPARAM_INFO
	.align		4
.L_27395:
        /*0098*/ 	.byte	0x04, 0x17
        /*009a*/ 	.short	(.L_27397 - .L_27396)
.L_27396:
        /*009c*/ 	.word	0x00000000
        /*00a0*/ 	.short	0x000a
        /*00a2*/ 	.short	0x0048
        /*00a4*/ 	.byte	0x00, 0xf0, 0x11, 0x00


	//----- nvinfo : EIATTR_KPARAM_INFO
	.align		4
.L_27397:
        /*00a8*/ 	.byte	0x04, 0x17
        /*00aa*/ 	.short	(.L_27399 - .L_27398)
.L_27398:
        /*00ac*/ 	.word	0x00000000
        /*00b0*/ 	.short	0x0009
        /*00b2*/ 	.short	0x0040
        /*00b4*/ 	.byte	0x00, 0xf0, 0x21, 0x00


	//----- nvinfo : EIATTR_KPARAM_INFO
	.align		4
.L_27399:
        /*00b8*/ 	.byte	0x04, 0x17
        /*00ba*/ 	.short	(.L_27401 - .L_27400)
.L_27400:
        /*00bc*/ 	.word	0x00000000
        /*00c0*/ 	.short	0x0008
        /*00c2*/ 	.short	0x0038
        /*00c4*/ 	.byte	0x00, 0xf0, 0x11, 0x00


	//----- nvinfo : EIATTR_KPARAM_INFO
	.align		4
.L_27401:
        /*00c8*/ 	.byte	0x04, 0x17
        /*00ca*/ 	.short	(.L_27403 - .L_27402)
.L_27402:
        /*00cc*/ 	.word	0x00000000
        /*00d0*/ 	.short	0x0007
        /*00d2*/ 	.short	0x0030
        /*00d4*/ 	.byte	0x00, 0xf0, 0x21, 0x00


	//----- nvinfo : EIATTR_KPARAM_INFO
	.align		4
.L_27403:
        /*00d8*/ 	.byte	0x04, 0x17
        /*00da*/ 	.short	(.L_27405 - .L_27404)
.L_27404:
        /*00dc*/ 	.word	0x00000000
        /*00e0*/ 	.short	0x0006
        /*00e2*/ 	.short	0x0028
        /*00e4*/ 	.byte	0x00, 0xf0, 0x21, 0x00


	//----- nvinfo : EIATTR_KPARAM_INFO
	.align		4
.L_27405:
        /*00e8*/ 	.byte	0x04, 0x17
        /*00ea*/ 	.short	(.L_27407 - .L_27406)
.L_27406:
        /*00ec*/ 	.word	0x00000000
        /*00f0*/ 	.short	0x0005
        /*00f2*/ 	.short	0x0024
        /*00f4*/ 	.byte	0x00, 0xf0, 0x11, 0x00


	//----- nvinfo : EIATTR_KPARAM_INFO
	.align		4
.L_27407:
        /*00f8*/ 	.byte	0x04, 0x17
        /*00fa*/ 	.short	(.L_27409 - .L_27408)
.L_27408:
        /*00fc*/ 	.word	0x00000000
        /*0100*/ 	.short	0x0004
        /*0102*/ 	.short	0x0020
        /*0104*/ 	.byte	0x00, 0xf0, 0x11, 0x00


	//----- nvinfo : EIATTR_KPARAM_INFO
	.align		4
.L_27409:
        /*0108*/ 	.byte	0x04, 0x17
        /*010a*/ 	.short	(.L_27411 - .L_27410)
.L_27410:
        /*010c*/ 	.word	0x00000000
        /*0110*/ 	.short	0x0003
        /*0112*/ 	.short	0x0018
        /*0114*/ 	.byte	0x00, 0xf0, 0x21, 0x00


	//----- nvinfo : EIATTR_KPARAM_INFO
	.align		4
.L_27411:
        /*0118*/ 	.byte	0x04, 0x17
        /*011a*/ 	.short	(.L_27413 - .L_27412)
.L_27412:
        /*011c*/ 	.word	0x00000000
        /*0120*/ 	.short	0x0002
        /*0122*/ 	.short	0x0010
        /*0124*/ 	.byte	0x00, 0xf0, 0x21, 0x00


	//----- nvinfo : EIATTR_KPARAM_INFO
	.align		4
.L_27413:
        /*0128*/ 	.byte	0x04, 0x17
        /*012a*/ 	.short	(.L_27415 - .L_27414)
.L_27414:
        /*012c*/ 	.word	0x00000000
        /*0130*/ 	.short	0x0001
        /*0132*/ 	.short	0x0008
        /*0134*/ 	.byte	0x00, 0xf0, 0x21, 0x00


	//----- nvinfo : EIATTR_KPARAM_INFO
	.align		4
.L_27415:
        /*0138*/ 	.byte	0x04, 0x17
        /*013a*/ 	.short	(.L_27417 - .L_27416)
.L_27416:
        /*013c*/ 	.word	0x00000000
        /*0140*/ 	.short	0x0000
        /*0142*/ 	.short	0x0000
        /*0144*/ 	.byte	0x00, 0xf0, 0x21, 0x00


	//----- nvinfo : EIATTR_SPARSE_MMA_MASK
	.align		4
.L_27417:
        /*0148*/ 	.byte	0x03, 0x50
        /*014a*/ 	.short	0x0000


	//----- nvinfo : EIATTR_MAXREG_COUNT
	.align		4
        /*014c*/ 	.byte	0x03, 0x1b
        /*014e*/ 	.short	0x00ff


	//----- nvinfo : EIATTR_NUM_BARRIERS
	.align		4
        /*0150*/ 	.byte	0x02, 0x4c
        /*0152*/ 	.byte	0x01
	.zero		1


	//----- nvinfo : EIATTR_MERCURY_ISA_VERSION
	.align		4
        /*0154*/ 	.byte	0x03, 0x5f
        /*0156*/ 	.short	0x0101


	//----- nvinfo : EIATTR_COOP_GROUP_MASK_REGIDS
	.align		4
        /*0158*/ 	.byte	0x04, 0x29
        /*015a*/ 	.short	(.L_27419 - .L_27418)


	//   ....[0]....
.L_27418:
        /*015c*/ 	.word	0xffffffff


	//   ....[1]....
        /*0160*/ 	.word	0xffffffff


	//   ....[2]....
        /*0164*/ 	.word	0xffffffff


	//   ....[3]....
        /*0168*/ 	.word	0xffffffff


	//   ....[4]....
        /*016c*/ 	.word	0xffffffff


	//   ....[5]....
        /*0170*/ 	.word	0xffffffff


	//   ....[6]....
        /*0174*/ 	.word	0xffffffff


	//   ....[7]....
        /*0178*/ 	.word	0xffffffff


	//   ....[8]....
        /*017c*/ 	.word	0xffffffff


	//   ....[9]....
        /*0180*/ 	.word	0xffffffff


	//   ....[10]....
        /*0184*/ 	.word	0xffffffff


	//   ....[11]....
        /*0188*/ 	.word	0xffffffff


	//   ....[12]....
        /*018c*/ 	.word	0xffffffff


	//   ....[13]....
        /*0190*/ 	.word	0xffffffff


	//   ....[14]....
        /*0194*/ 	.word	0xffffffff


	//   ....[15]....
        /*0198*/ 	.word	0xffffffff


	//   ....[16]....
        /*019c*/ 	.word	0x05000017


	//   ....[17]....
        /*01a0*/ 	.word	0x05000017


	//   ....[18]....
        /*01a4*/ 	.word	0x05000017


	//   ....[19]....
        /*01a8*/ 	.word	0x05000017


	//   ....[20]....
        /*01ac*/ 	.word	0x05000017


	//----- nvinfo : EIATTR_COOP_GROUP_INSTR_OFFSETS
	.align		4
.L_27419:
        /*01b0*/ 	.byte	0x04, 0x28
        /*01b2*/ 	.short	(.L_27421 - .L_27420)


	//   ....[0]....
.L_27420:
        /*01b4*/ 	.word	0x000022d0


	//   ....[1]....
        /*01b8*/ 	.word	0x000022f0


	//   ....[2]....
        /*01bc*/ 	.word	0x00002530


	//   ....[3]....
        /*01c0*/ 	.word	0x00002550


	//   ....[4]....
        /*01c4*/ 	.word	0x00002570


	//   ....[5]....
        /*01c8*/ 	.word	0x000026c0


	//   ....[6]....
        /*01cc*/ 	.word	0x000026f0


	//   ....[7]....
        /*01d0*/ 	.word	0x00002760


	//   ....[8]....
        /*01d4*/ 	.word	0x000035a0


	//   ....[9]....
        /*01d8*/ 	.word	0x00003620


	//   ....[10]....
        /*01dc*/ 	.word	0x00003670


	//   ....[11]....
        /*01e0*/ 	.word	0x000036d0


	//   ....[12]....
        /*01e4*/ 	.word	0x00003710


	//   ....[13]....
        /*01e8*/ 	.word	0x00003760


	//   ....[14]....
        /*01ec*/ 	.word	0x00003780


	//   ....[15]....
        /*01f0*/ 	.word	0x000037a0


	//   ....[16]....
        /*01f4*/ 	.word	0x000055b0


	//   ....[17]....
        /*01f8*/ 	.word	0x00005650


	//   ....[18]....
        /*01fc*/ 	.word	0x000056e0


	//   ....[19]....
        /*0200*/ 	.word	0x00005780


	//   ....[20]....
        /*0204*/ 	.word	0x000057f0


	//----- nvinfo : EIATTR_EXIT_INSTR_OFFSETS
	.align		4
.L_27421:
        /*0208*/ 	.byte	0x04, 0x1c
        /*020a*/ 	.short	(.L_27423 - .L_27422)


	//   ....[0]....
.L_27422:
        /*020c*/ 	.word	0x000052d0


	//   ....[1]....
        /*0210*/ 	.word	0x00005550


	//----- nvinfo : EIATTR_CRS_STACK_SIZE
	.align		4
.L_27423:
        /*0214*/ 	.byte	0x04, 0x1e
        /*0216*/ 	.short	(.L_27425 - .L_27424)
.L_27424:
        /*0218*/ 	.word	0x00000000


	//----- nvinfo : EIATTR_CBANK_PARAM_SIZE
	.align		4
.L_27425:
        /*021c*/ 	.byte	0x03, 0x19
        /*021e*/ 	.short	0x007c


	//----- nvinfo : EIATTR_PARAM_CBANK
	.align		4
        /*0220*/ 	.byte	0x04, 0x0a
        /*0222*/ 	.short	(.L_27427 - .L_27426)
	.align		4
.L_27426:
        /*0224*/ 	.word	index@(.nv.constant0._ZN4vllm25paged_attention_v1_kernelIttLi96ELi8ELi128ELNS_18Fp8KVCacheDataTypeE0ELb1EEEvPT_PKS2_PKT0_S8_ifPKiSA_iPKfiiiSC_SC_iiiii)
        /*0228*/ 	.short	0x0210
        /*022a*/ 	.short	0x007c


	//----- nvinfo : EIATTR_SW_WAR
	.align		4
.L_27427:
        /*022c*/ 	.byte	0x04, 0x36
        /*022e*/ 	.short	(.L_27429 - .L_27428)
.L_27428:
        /*0230*/ 	.word	0x00000008
.L_27429:


//--------------------- .nv.info._ZN4vllm25paged_attention_v1_kernelIttLi80ELi8ELi128ELNS_18Fp8KVCacheDataTypeE0ELb1EEEvPT_PKS2_PKT0_S8_ifPKiSA_iPKfiiiSC_SC_iiiii --------------------------
	.section	.nv.info._ZN4vllm25paged_attention_v1_kernelIttLi80ELi8ELi128ELNS_18Fp8KVCacheDataTypeE0ELb1EEEvPT_PKS2_PKT0_S8_ifPKiSA_iPKfiiiSC_SC_iiiii,"",@"SHT_CUDA_INFO"
	.sectionflags	@""
	.align	4


	//----- nvinfo : EIATTR_CUDA_API_VERSION
	.align		4
        /*0000*/ 	.byte	0x04, 0x37
        /*0002*/ 	.short	(.L_27431 - .L_27430)
.L_27430:
        /*0004*/ 	.word	0x00000082


	//----- nvinfo : EIATTR_KPARAM_INFO
	.align		4
.L_27431:
        /*0008*/ 	.byte	0x04, 0x17
        /*000a*/ 	.short	(.L_27433 - .L_27432)
.L_27432:
        /*000c*/ 	.word	0x00000000
        /*0010*/ 	.short	0x0013
        /*0012*/ 	.short	0x0078
        /*0014*/ 	.byte	0x00, 0xf0, 0x11, 0x00


	//----- nvinfo : EIATTR_KPARAM_INFO
	.align		4
.L_27433:
        /*0018*/ 	.byte	0x04, 0x17
        /*001a*/ 	.short	(.L_27435 - .L_27434)
.L_27434:
        /*001c*/ 	.word	0x00000000
        /*0020*/ 	.short	0x0012
        /*0022*/ 	.short	0x0074
        /*0024*/ 	.byte	0x00, 0xf0, 0x11, 0x00


	//----- nvinfo : EIATTR_KPARAM_INFO
	.align		4
.L_27435:
        /*0028*/ 	.byte	0x04, 0x17
        /*002a*/ 	.short	(.L_27437 - .L_27436)
.L_27436:
        /*002c*/ 	.word	0x00000000
        /*0030*/ 	.short	0x0011
        /*0032*/ 	.short	0x0070
        /*0034*/ 	.byte	0x00, 0xf0, 0x11, 0x00


	//----- nvinfo : EIATTR_KPARAM_INFO
	.align		4
.L_27437:
        /*0038*/ 	.byte	0x04, 0x17
        /*003a*/ 	.short	(.L_27439 - .L_27438)
.L_27438:
        /*003c*/ 	.word	0x00000000
        /*0040*/ 	.short	0x0010
        /*0042*/ 	.short	0x006c
        /*0044*/ 	.byte	0x00, 0xf0, 0x11, 0x00


	//----- nvinfo : EIATTR_KPARAM_INFO
	.align		4
.L_27439:
        /*0048*/ 	.byte	0x04, 0x17
        /*004a*/ 	.short	(.L_27441 - .L_27440)
.L_27440:
        /*004c*/ 	.word	0x00000000
        /*0050*/ 	.short	0x000f
        /*0052*/ 	.short	0x0068
        /*0054*/ 	.byte	0x00, 0xf0, 0x11, 0x00


	//----- nvinfo : EIATTR_KPARAM_INFO
	.align		4
.L_27441:
        /*0058*/ 	.byte	0x04, 0x17
        /*005a*/ 	.short	(.L_27443 - .L_27442)
.L_27442:
        /*005c*/ 	.word	0x00000000
        /*0060*/ 	.short	0x000e
        /*0062*/ 	.short	0x0060
        /*0064*/ 	.byte	0x00, 0xf0, 0x21, 0x00


	//----- nvinfo : EIATTR_KPARAM_INFO
	.align		4
.L_27443:
        /*0068*/ 	.byte	0x04, 0x17
        /*006a*/ 	.short	(.L_27445 - .L_27444)
.L_27444:
        /*006c*/ 	.word	0x00000000
        /*0070*/ 	.short	0x000d
        /*0072*/ 	.short	0x0058
        /*0074*/ 	.byte	0x00, 0xf0, 0x21, 0x00


	//----- nvinfo : EIATTR_KPARAM_INFO
	.align		4
.L_27445:
        /*0078*/ 	.byte	0x04, 0x17
        /*007a*/ 	.short	(.L_27447 - .L_27446)
.L_27446:
        /*007c*/ 	.word	0x00000000
        /*0080*/ 	.short	0x000c
        /*0082*/ 	.short	0x0050
        /*0084*/ 	.byte	0x00, 0xf0, 0x11, 0x00


	//----- nvinfo : EIATTR_KPARAM_INFO
	.align		4
.L_27447:
        /*0088*/ 	.byte	0x04, 0x17
        /*008a*/ 	.short	(.L_27449 - .L_27448)
.L_27448:
        /*008c*/ 	.word	0x00000000
        /*0090*/ 	.short	0x000b
        /*0092*/ 	.short	0x004c
        /*0094*/ 	.byte	0x00, 0xf0, 0x11, 0x00


	//----- nvinfo : EIATTR_KPARAM_INFO
	.align		4
.L_27449:
        /*0098*/ 	.byte	0x04, 0x17
        /*009a*/ 	.short	(.L_27451 - .L_27450)
.L_27450:
        /*009c*/ 	.word	0x00000000
        /*00a0*/ 	.short	0x000a
        /*00a2*/ 	.short	0x0048
        /*00a4*/ 	.byte	0x00, 0xf0, 0x11, 0x00


	//----- nvinfo : EIATTR_KPARAM_INFO
	.align		4
.L_27451:
        /*00a8*/ 	.byte	0x04, 0x17
        /*00aa*/ 	.short	(.L_27453 - .L_27452)
.L_27452:
        /*00ac*/ 	.word	0x00000000
        /*00b0*/ 	.short	0x0009
        /*00b2*/ 	.short	0x0040
        /*00b4*/ 	.byte	0x00, 0xf0, 0x21, 0x00


	//----- nvinfo : EIATTR_KPARAM_INFO
	.align		4
.L_27453:
        /*00b8*/ 	.byte	0x04, 0x17
        /*00ba*/ 	.short	(.L_27455 - .L_27454)
.L_27454:
        /*00bc*/ 	.word	0x00000000
        /*00c0*/ 	.short	0x0008
        /*00c2*/ 	.short	0x0038
        /*00c4*/ 	.byte	0x00, 0xf0, 0x11, 0x00


	//----- nvinfo : EIATTR_KPARAM_INFO
	.align		4
.L_27455:
        /*00c8*/ 	.byte	0x04, 0x17
        /*00ca*/ 	.short	(.L_27457 - .L_27456)
.L_27456:
        /*00cc*/ 	.word	0x00000000
        /*00d0*/ 	.short	0x0007
        /*00d2*/ 	.short	0x0030
        /*00d4*/ 	.byte	0x00, 0xf0, 0x21, 0x00


	//----- nvinfo : EIATTR_KPARAM_INFO
	.align		4
.L_27457:
        /*00d8*/ 	.byte	0x04, 0x17
        /*00da*/ 	.short	(.L_27459 - .L_27458)
.L_27458:
        /*00dc*/ 	.word	0x00000000
        /*00e0*/ 	.short	0x0006
        /*00e2*/ 	.short	0x0028
        /*00e4*/ 	.byte	0x00, 0xf0, 0x21, 0x00


	//----- nvinfo : EIATTR_KPARAM_INFO
	.align		4
.L_27459:
        /*00e8*/ 	.byte	0x04, 0x17
        /*00ea*/ 	.short	(.L_27461 - .L_27460)
.L_27460:
        /*00ec*/ 	.word	0x00000000
        /*00f0*/ 	.short	0x0005
        /*00f2*/ 	.short	0x0024
        /*00f4*/ 	.byte	0x00, 0xf0, 0x11, 0x00


	//----- nvinfo : EIATTR_KPARAM_INFO
	.align		4
.L_27461:
        /*00f8*/ 	.byte	0x04, 0x17
        /*00fa*/ 	.short	(.L_27463 - .L_27462)
.L_27462:
        /*00fc*/ 	.word	0x00000000
        /*0100*/ 	.short	0x0004
        /*0102*/ 	.short	0x0020
        /*0104*/ 	.byte	0x00, 0xf0, 0x11, 0x00


	//----- nvinfo : EIATTR_KPARAM_INFO
	.align		4
.L_27463:
        /*0108*/ 	.byte	0x04, 0x17
        /*010a*/ 	.short	(.L_27465 - .L_27464)
.L_27464:
        /*010c*/ 	.word	0x00000000
        /*0110*/ 	.short	0x0003
        /*0112*/ 	.short	0x0018
        /*0114*/ 	.byte	0x00, 0xf0, 0x21, 0x00


	//----- nvinfo : EIATTR_KPARAM_INFO
	.align		4
.L_27465:
        /*0118*/ 	.byte	0x04, 0x17
        /*011a*/ 	.short	(.L_27467 - .L_27466)
.L_27466:
        /*011c*/ 	.word	0x00000000
        /*0120*/ 	.short	0x0002
        /*0122*/ 	.short	0x0010
        /*0124*/ 	.byte	0x00, 0xf0, 0x21, 0x00


	//----- nvinfo : EIATTR_KPARAM_INFO
	.align		4
.L_27467:
        /*0128*/ 	.byte	0x04, 0x17
        /*012a*/ 	.short	(.L_27469 - .L_27468)
.L_27468:
        /*012c*/ 	.word	0x00000000
        /*0130*/ 	.short	0x0001
        /*0132*/ 	.short	0x0008
        /*0134*/ 	.byte	0x00, 0xf0, 0x21, 0x00


	//----- nvinfo : EIATTR_KPARAM_INFO
	.align		4
.L_27469:
        /*0138*/ 	.byte	0x04, 0x17
        /*013a*/ 	.short	(.L_27471 - .L_27470)
.L_27470:
        /*013c*/ 	.word	0x00000000
        /*0140*/ 	.short	0x0000
        /*0142*/ 	.short	0x0000
        /*0144*/ 	.byte	0x00, 0xf0, 0x21, 0x00


	//----- nvinfo : EIATTR_SPARSE_MMA_MASK
	.align		4
.L_27471:
        /*0148*/ 	.byte	0x03, 0x50
        /*014a*/ 	.short	0x0000


	//----- nvinfo : EIATTR_MAXREG_COUNT
	.align		4
        /*014c*/ 	.byte	0x03, 0x1b
        /*014e*/ 	.short	0x00ff


	//----- nvinfo : EIATTR_NUM_BARRIERS
	.align		4
        /*0150*/ 	.byte	0x02, 0x4c
        /*0152*/ 	.byte	0x01
	.zero		1


	//----- nvinfo : EIATTR_MERCURY_ISA_VERSION
	.align		4
        /*0154*/ 	.byte	0x03, 0x5f
        /*0156*/ 	.short	0x0101


	//----- nvinfo : EIATTR_COOP_GROUP_MASK_REGIDS
	.align		4
        /*0158*/ 	.byte	0x04, 0x29
        /*015a*/ 	.short	(.L_27473 - .L_27472)


	//   ....[0]....
.L_27472:
        /*015c*/ 	.word	0xffffffff


	//   ....[1]....
        /*0160*/ 	.word	0xffffffff


	//   ....[2]....
        /*0164*/ 	.word	0xffffffff


	//   ....[3]....
        /*0168*/ 	.word	0xffffffff


	//   ....[4]....
        /*016c*/ 	.word	0xffffffff


	//   ....[5]....
        /*0170*/ 	.word	0xffffffff


	//   ....[6]....
        /*0174*/ 	.word	0xffffffff


	//   ....[7]....
        /*0178*/ 	.word	0xffffffff


	//   ....[8]....
        /*017c*/ 	.word	0xffffffff


	//   ....[9]....
        /*0180*/ 	.word	0xffffffff


	//   ....[10]....
        /*0184*/ 	.word	0xffffffff


	//   ....[11]....
        /*0188*/ 	.word	0xffffffff


	//   ....[12]....
        /*018c*/ 	.word	0xffffffff


	//   ....[13]....
        /*0190*/ 	.word	0xffffffff


	//   ....[14]....
        /*0194*/ 	.word	0xffffffff


	//   ....[15]....
        /*0198*/ 	.word	0xffffffff


	//   ....[16]....
        /*019c*/ 	.word	0x05000023


	//   ....[17]....
        /*01a0*/ 	.word	0x05000023


	//   ....[18]....
        /*01a4*/ 	.word	0x05000023


	//   ....[19]....
        /*01a8*/ 	.word	0x05000023


	//   ....[20]....
        /*01ac*/ 	.word	0x05000023


	//----- nvinfo : EIATTR_COOP_GROUP_INSTR_OFFSETS
	.align		4
.L_27473:
        /*01b0*/ 	.byte	0x04, 0x28
        /*01b2*/ 	.short	(.L_27475 - .L_27474)


	//   ....[0]....
.L_27474:
        /*01b4*/ 	.word	0x00002010


	//   ....[1]....
        /*01b8*/ 	.word	0x00002030


	//   ....[2]....
        /*01bc*/ 	.word	0x00002270


	//   ....[3]....
        /*01c0*/ 	.word	0x00002290


	//   ....[4]....
        /*01c4*/ 	.word	0x000022b0


	//   ....[5]....
        /*01c8*/ 	.word	0x000023f0


	//   ....[6]....
        /*01cc*/ 	.word	0x00002430


	//   ....[7]....
        /*01d0*/ 	.word	0x000024a0


	//   ....[8]....
        /*01d4*/ 	.word	0x000032e0


	//   ....[9]....
        /*01d8*/ 	.word	0x00003360


	//   ....[10]....
        /*01dc*/ 	.word	0x000033b0


	//   ....[11]....
        /*01e0*/ 	.word	0x00003410


	//   ....[12]....
        /*01e4*/ 	.word	0x00003450


	//   ....[13]....
        /*01e8*/ 	.word	0x000034a0


	//   ....[14]....
        /*01ec*/ 	.word	0x000034c0


	//   ....[15]....
        /*01f0*/ 	.word	0x000034e0


	//   ....[16]....
        /*01f4*/ 	.word	0x00005410


	//   ....[17]....
        /*01f8*/ 	.word	0x000054b0


	//   ....[18]....
        /*01fc*/ 	.word	0x00005540


	//   ....[19]....
        /*0200*/ 	.word	0x000055e0


	//   ....[20]....
        /*0204*/ 	.word	0x00005650


	//----- nvinfo : EIATTR_EXIT_INSTR_OFFSETS
	.align		4
.L_27475:
        /*0208*/ 	.byte	0x04, 0x1c
        /*020a*/ 	.short	(.L_27477 - .L_27476)


	//   ....[0]....
.L_27476:
        /*020c*/ 	.word	0x00005140


	//   ....[1]....
        /*0210*/ 	.word	0x00005330


	//   ....[2]....
        /*0214*/ 	.word	0x000053b0


	//----- nvinfo : EIATTR_CRS_STACK_SIZE
	.align		4
.L_27477:
        /*0218*/ 	.byte	0x04, 0x1e
        /*021a*/ 	.short	(.L_27479 - .L_27478)
.L_27478:
        /*021c*/ 	.word	0x00000000


	//----- nvinfo : EIATTR_CBANK_PARAM_SIZE
	.align		4
.L_27479:
        /*0220*/ 	.byte	0x03, 0x19
        /*0222*/ 	.short	0x007c


	//----- nvinfo : EIATTR_PARAM_CBANK
	.align		4
        /*0224*/ 	.byte	0x04, 0x0a
        /*0226*/ 	.short	(.L_27481 - .L_27480)
	.align		4
.L_27480:
        /*0228*/ 	.word	index@(.nv.constant0._ZN4vllm25paged_attention_v1_kernelIttLi80ELi8ELi128ELNS_18Fp8KVCacheDataTypeE0ELb1EEEvPT_PKS2_PKT0_S8_ifPKiSA_iPKfiiiSC_SC_iiiii)
        /*022c*/ 	.short	0x0210
        /*022e*/ 	.short	0x007c


	//----- nvinfo : EIATTR_SW_WAR
	.align		4
.L_27481:
        /*0230*/ 	.byte	0x04, 0x36
        /*0232*/ 	.short	(.L_27483 - .L_27482)
.L_27482:
        /*0234*/ 	.word	0x00000008
.L_27483:


//--------------------- .nv.info._ZN4vllm25paged_attention_v1_kernelIttLi64ELi8ELi128ELNS_18Fp8KVCacheDataTypeE0ELb1EEEvPT_PKS2_PKT0_S8_ifPKiSA_iPKfiiiSC_SC_iiiii --------------------------
	.section	.nv.info._ZN4vllm25paged_attention_v1_kernelIttLi64ELi8ELi128ELNS_18Fp8KVCacheDataTypeE0ELb1EEEvPT_PKS2_PKT0_S8_ifPKiSA_iPKfiiiSC_SC_iiiii,"",@"SHT_CUDA_INFO"
	.sectionflags	@""
	.align	4


	//----- nvinfo : EIATTR_CUDA_API_VERSION
	.align		4
        /*0000*/ 	.byte	0x04, 0x37
        /*0002*/ 	.short	(.L_27485 - .L_27484)
.L_27484:
        /*0004*/ 	.word	0x00000082


	//----- nvinfo : EIATTR_KPARAM_INFO
	.align		4
.L_27485:
        /*0008*/ 	.byte	0x04, 0x17
        /*000a*/ 	.short	(.L_27487 - .L_27486)
.L_27486:
        /*000c*/ 	.word	0x00000000
        /*0010*/ 	.short	0x0013
        /*0012*/ 	.short	0x0078
        /*0014*/ 	.byte	0x00, 0xf0, 0x11, 0x00


	//----- nvinfo : EIATTR_KPARAM_INFO
	.align		4
.L_27487:
        /*0018*/ 	.byte	0x04, 0x17
        /*001a*/ 	.short	(.L_27489 - .L_27488)
.L_27488:
        /*001c*/ 	.word	0x00000000
        /*0020*/ 	.short	0x0012
        /*0022*/ 	.short	0x0074
        /*0024*/ 	.byte	0x00, 0xf0, 0x11, 0x00


	//----- nvinfo : EIATTR_KPARAM_INFO
	.align		4
.L_27489:
        /*0028*/ 	.byte	0x04, 0x17
        /*002a*/ 	.short	(.L_27491 - .L_27490)
.L_27490:
        /*002c*/ 	.word	0x00000000
        /*0030*/ 	.short	0x0011
        /*0032*/ 	.short	0x0070
        /*0034*/ 	.byte	0x00, 0xf0, 0x11, 0x00


	//----- nvinfo : EIATTR_KPARAM_INFO
	.align		4
.L_27491:
        /*0038*/ 	.byte	0x04, 0x17
        /*003a*/ 	.short	(.L_27493 - .L_27492)
.L_27492:
        /*003c*/ 	.word	0x00000000
        /*0040*/ 	.short	0x0010
        /*0042*/ 	.short	0x006c
        /*0044*/ 	.byte	0x00, 0xf0, 0x11, 0x00


	//----- nvinfo : EIATTR_KPARAM_INFO
	.align		4
.L_27493:
        /*0048*/ 	.byte	0x04, 0x17
        /*004a*/ 	.short	(.L_27495 - .L_27494)
.L_27494:
        /*004c*/ 	.word	0x00000000
        /*0050*/ 	.short	0x000f
        /*0052*/ 	.short	0x0068
        /*0054*/ 	.byte	0x00, 0xf0, 0x11, 0x00


	//----- nvinfo : EIATTR_KPARAM_INFO
	.align		4
.L_27495:
        /*0058*/ 	.byte	0x04, 0x17
        /*005a*/ 	.short	(.L_27497 - .L_27496)
.L_27496:
        /*005c*/ 	.word	0x00000000
        /*0060*/ 	.short	0x000e
        /*0062*/ 	.short	0x0060
        /*0064*/ 	.byte	0x00, 0xf0, 0x21, 0x00


	//----- nvinfo : EIATTR_KPARAM_INFO
	.align		4
.L_27497:
        /*0068*/ 	.byte	0x04, 0x17
        /*006a*/ 	.short	(.L_27499 - .L_27498)
.L_27498:
        /*006c*/ 	.word	0x00000000
        /*0070*/ 	.short	0x000d
        /*0072*/ 	.short	0x0058
        /*0074*/ 	.byte	0x00, 0xf0, 0x21, 0x00


	//----- nvinfo : EIATTR_KPARAM_INFO
	.align		4
.L_27499:
        /*0078*/ 	.byte	0x04, 0x17
        /*007a*/ 	.short	(.L_27501 - .L_27500)
.L_27500:
        /*007c*/ 	.word	0x00000000
        /*0080*/ 	.short	0x000c
        /*0082*/ 	.short	0x0050
        /*0084*/ 	.byte	0x00, 0xf0, 0x11, 0x00


	//----- nvinfo : EIATTR_KPARAM_INFO
	.align		4
.L_27501:
        /*0088*/ 	.byte	0x04, 0x17
        /*008a*/ 	.short	(.L_27503 - .L_27502)
.L_27502:
        /*008c*/ 	.word	0x00000000
        /*0090*/ 	.short	0x000b
        /*0092*/ 	.short	0x004c
        /*0094*/ 	.byte	0x00, 0xf0, 0x11, 0x00


	//----- nvinfo : EIATTR_KPARAM_INFO
	.align		4
.L_27503:
        /*0098*/ 	.byte	0x04, 0x17
        /*009a*/ 	.short	(.L_27505 - .L_27504)
.L_27504:
        /*009c*/ 	.word	0x00000000
        /*00a0*/ 	.short	0x000a
        /*00a2*/ 	.short	0x0048
        /*00a4*/ 	.byte	0x00, 0xf0, 0x11, 0x00


	//----- nvinfo : EIATTR_KPARAM_INFO
	.align		4
.L_27505:
        /*00a8*/ 	.byte	0x04, 0x17
        /*00aa*/ 	.short	(.L_27507 - .L_27506)
.L_27506:
        /*00ac*/ 	.word	0x00000000
        /*00b0*/ 	.short	0x0009
        /*00b2*/ 	.short	0x0040
        /*00b4*/ 	.byte	0x00, 0xf0, 0x21, 0x00


	//----- nvinfo : EIATTR_KPARAM_INFO
	.align		4
.L_27507:
        /*00b8*/ 	.byte	0x04, 0x17
        /*00ba*/ 	.short	(.L_27509 - .L_27508)
.L_27508:
        /*00bc*/ 	.word	0x00000000
        /*00c0*/ 	.short	0x0008
        /*00c2*/ 	.short	0x0038
        /*00c4*/ 	.byte	0x00, 0xf0, 0x11, 0x00


	//----- nvinfo : EIATTR_KPARAM_INFO
	.align		4
.L_27509:
        /*00c8*/ 	.byte	0x04, 0x17
        /*00ca*/ 	.short	(.L_27511 - .L_27510)
.L_27510:
        /*00cc*/ 	.word	0x00000000
        /*00d0*/ 	.short	0x0007
        /*00d2*/ 	.short	0x0030
        /*00d4*/ 	.byte	0x00, 0xf0, 0x21, 0x00


	//----- nvinfo : EIATTR_KPARAM_INFO
	.align		4
.L_27511:
        /*00d8*/ 	.byte	0x04, 0x17
        /*00da*/ 	.short	(.L_27513 - .L_27512)
.L_27512:
        /*00dc*/ 	.word	0x00000000
        /*00e0*/ 	.short	0x0006
        /*00e2*/ 	.short	0x0028
        /*00e4*/ 	.byte	0x00, 0xf0, 0x21, 0x00


	//----- nvinfo : EIATTR_KPARAM_INFO
	.align		4
.L_27513:
        /*00e8*/ 	.byte	0x04, 0x17
        /*00ea*/ 	.short	(.L_27515 - .L_27514)
.L_27514:
        /*00ec*/ 	.word	0x00000000
        /*00f0*/ 	.short	0x0005
        /*00f2*/ 	.short	0x0024
        /*00f4*/ 	.byte	0x00, 0xf0, 0x11, 0x00


	//----- nvinfo : EIATTR_KPARAM_INFO
	.align		4
.L_27515:
        /*00f8*/ 	.byte	0x04, 0x17
        /*00fa*/ 	.short	(.L_27517 - .L_27516)
.L_27516:
        /*00fc*/ 	.word	0x00000000
        /*0100*/ 	.short	0x0004
        /*0102*/ 	.short	0x0020
        /*0104*/ 	.byte	0x00, 0xf0, 0x11, 0x00


	//----- nvinfo : EIATTR_KPARAM_INFO
	.align		4
.L_27517:
        /*0108*/ 	.byte	0x04, 0x17
        /*010a*/ 	.short	(.L_27519 - .L_27518)
.L_27518:
        /*010c*/ 	.word	0x00000000
        /*0110*/ 	.short	0x0003
        /*0112*/ 	.short	0x0018
        /*0114*/ 	.byte	0x00, 0xf0, 0x21, 0x00


	//----- nvinfo : EIATTR_KPARAM_INFO
	.align		4
.L_27519:
        /*0118*/ 	.byte	0x04, 0x17
        /*011a*/ 	.short	(.L_27521 - .L_27520)
.L_27520:
        /*011c*/ 	.word	0x00000000
        /*0120*/ 	.short	0x0002
        /*0122*/ 	.short	0x0010
        /*0124*/ 	.byte	0x00, 0xf0, 0x21, 0x00


	//----- nvinfo : EIATTR_KPARAM_INFO
	.align		4
.L_27521:
        /*0128*/ 	.byte	0x04, 0x17
        /*012a*/ 	.short	(.L_27523 - .L_27522)
.L_27522:
        /*012c*/ 	.word	0x00000000
        /*0130*/ 	.short	0x0001
        /*0132*/ 	.short	0x0008
        /*0134*/ 	.byte	0x00, 0xf0, 0x21, 0x00


	//----- nvinfo : EIATTR_KPARAM_INFO
	.align		4
.L_27523:
        /*0138*/ 	.byte	0x04, 0x17
        /*013a*/ 	.short	(.L_27525 - .L_27524)
.L_27524:
        /*013c*/ 	.word	0x00000000
        /*0140*/ 	.short	0x0000
        /*0142*/ 	.short	0x0000
        /*0144*/ 	.byte	0x00, 0xf0, 0x21, 0x00


	//----- nvinfo : EIATTR_SPARSE_MMA_MASK
	.align		4
.L_27525:
        /*0148*/ 	.byte	0x03, 0x50
        /*014a*/ 	.short	0x0000


	//----- nvinfo : EIATTR_MAXREG_COUNT
	.align		4
        /*014c*/ 	.byte	0x03, 0x1b
        /*014e*/ 	.short	0x00ff


	//----- nvinfo : EIATTR_NUM_BARRIERS
	.align		4
        /*0150*/ 	.byte	0x02, 0x4c
        /*0152*/ 	.byte	0x01
	.zero		1


	//----- nvinfo : EIATTR_MERCURY_ISA_VERSION
	.align		4
        /*0154*/ 	.byte	0x03, 0x5f
        /*0156*/ 	.short	0x0101


	//----- nvinfo : EIATTR_COOP_GROUP_MASK_REGIDS
	.align		4
        /*0158*/ 	.byte	0x04, 0x29
        /*015a*/ 	.short	(.L_27527 - .L_27526)


	//   ....[0]....
.L_27526:
        /*015c*/ 	.word	0xffffffff


	//   ....[1]....
        /*0160*/ 	.word	0xffffffff


	//   ....[2]....
        /*0164*/ 	.word	0xffffffff


	//   ....[3]....
        /*0168*/ 	.word	0xffffffff


	//   ....[4]....
        /*016c*/ 	.word	0xffffffff


	//   ....[5]....
        /*0170*/ 	.word	0xffffffff


	//   ....[6]....
        /*0174*/ 	.word	0xffffffff


	//   ....[7]....
        /*0178*/ 	.word	0xffffffff


	//   ....[8]....
        /*017c*/ 	.word	0xffffffff


	//   ....[9]....
        /*0180*/ 	.word	0xffffffff


	//   ....[10]....
        /*0184*/ 	.word	0xffffffff


	//   ....[11]....
        /*0188*/ 	.word	0xffffffff


	//   ....[12]....
        /*018c*/ 	.word	0xffffffff


	//   ....[13]....
        /*0190*/ 	.word	0xffffffff


	//   ....[14]....
        /*0194*/ 	.word	0xffffffff


	//   ....[15]....
        /*0198*/ 	.word	0xffffffff


	//   ....[16]....
        /*019c*/ 	.word	0x05000013


	//   ....[17]....
        /*01a0*/ 	.word	0x05000013


	//   ....[18]....
        /*01a4*/ 	.word	0x05000013


	//   ....[19]....
        /*01a8*/ 	.word	0x05000013


	//   ....[20]....
        /*01ac*/ 	.word	0x05000013


	//----- nvinfo : EIATTR_COOP_GROUP_INSTR_OFFSETS
	.align		4
.L_27527:
        /*01b0*/ 	.byte	0x04, 0x28
        /*01b2*/ 	.short	(.L_27529 - .L_27528)


	//   ....[0]....
.L_27528:
        /*01b4*/ 	.word	0x00001d00


	//   ....[1]....
        /*01b8*/ 	.word	0x00001d20


	//   ....[2]....
        /*01bc*/ 	.word	0x00001f60


	//   ....[3]....
        /*01c0*/ 	.word	0x00001f80


	//   ....[4]....
        /*01c4*/ 	.word	0x00001fa0


	//   ....[5]....
        /*01c8*/ 	.word	0x000020e0


	//   ....[6]....
        /*01cc*/ 	.word	0x00002120


	//   ....[7]....
        /*01d0*/ 	.word	0x00002190


	//   ....[8]....
        /*01d4*/ 	.word	0x00002fd0


	//   ....[9]....
        /*01d8*/ 	.word	0x00003050


	//   ....[10]....
        /*01dc*/ 	.word	0x000030a0


	//   ....[11]....
        /*01e0*/ 	.word	0x00003100


	//   ....[12]....
        /*01e4*/ 	.word	0x00003140


	//   ....[13]....
        /*01e8*/ 	.word	0x00003190


	//   ....[14]....
        /*01ec*/ 	.word	0x000031b0


	//   ....[15]....
        /*01f0*/ 	.word	0x000031d0


	//   ....[16]....
        /*01f4*/ 	.word	0x00004c10


	//   ....[17]....
        /*01f8*/ 	.word	0x00004cb0


	//   ....[18]....
        /*01fc*/ 	.word	0x00004d40


	//   ....[19]....
        /*0200*/ 	.word	0x00004de0


	//   ....[20]....
        /*0204*/ 	.word	0x00004e50


	//----- nvinfo : EIATTR_EXIT_INSTR_OFFSETS
	.align		4
.L_27529:
        /*0208*/ 	.byte	0x04, 0x1c
        /*020a*/ 	.short	(.L_27531 - .L_27530)


	//   ....[0]....
.L_27530:
        /*020c*/ 	.word	0x000049a0


	//   ....[1]....
        /*0210*/ 	.word	0x00004bb0


	//----- nvinfo : EIATTR_CRS_STACK_SIZE
	.align		4
.L_27531:
        /*0214*/ 	.byte	0x04, 0x1e
        /*0216*/ 	.short	(.L_27533 - .L_27532)
.L_27532:
        /*0218*/ 	.word	0x00000000


	//----- nvinfo : EIATTR_CBANK_PARAM_SIZE
	.align		4
.L_27533:
        /*021c*/ 	.byte	0x03, 0x19
        /*021e*/ 	.short	0x007c


	//----- nvinfo : EIATTR_PARAM_CBANK
	.align		4
        /*0220*/ 	.byte	0x04, 0x0a
        /*0222*/ 	.short	(.L_27535 - .L_27534)
	.align		4
.L_27534:
        /*0224*/ 	.word	index@(.nv.constant0._ZN4vllm25paged_attention_v1_kernelIttLi64ELi8ELi128ELNS_18Fp8KVCacheDataTypeE0ELb1EEEvPT_PKS2_PKT0_S8_ifPKiSA_iPKfiiiSC_SC_iiiii)
        /*0228*/ 	.short	0x0210
        /*022a*/ 	.short	0x007c


	//----- nvinfo : EIATTR_SW_WAR
	.align		4
.L_27535:
        /*022c*/ 	.byte	0x04, 0x36
        /*022e*/ 	.short	(.L_27537 - .L_27536)
.L_27536:
        /*0230*/ 	.word	0x00000008
.L_27537:


//--------------------- .nv.info._ZN4vllm25paged_attention_v1_kernelIttLi32ELi8ELi128ELNS_18Fp8KVCacheDataTypeE0ELb1EEEvPT_PKS2_PKT0_S8_ifPKiSA_iPKfiiiSC_SC_iiiii --------------------------
	.section	.nv.info._ZN4vllm25paged_attention_v1_kernelIttLi32ELi8ELi128ELNS_18Fp8KVCacheDataTypeE0ELb1EEEvPT_PKS2_PKT0_S8_ifPKiSA_iPKfiiiSC_SC_iiiii,"",@"SHT_CUDA_INFO"
	.sectionflags	@""
	.align	4


	//----- nvinfo : EIATTR_CUDA_API_VERSION
	.align		4
        /*0000*/ 	.byte	0x04, 0x37
        /*0002*/ 	.short	(.L_27539 - .L_27538)
.L_27538:
        /*0004*/ 	.word	0x00000082


	//----- nvinfo : EIATTR_KPARAM_INFO
	.align		4
.L_27539:
        /*0008*/ 	.byte	0x04, 0x17
        /*000a*/ 	.short	(.L_27541 - .L_27540)
.L_27540:
        /*000c*/ 	.word	0x00000000
        /*0010*/ 	.short	0x0013
        /*0012*/ 	.short	0x0078
        /*0014*/ 	.byte	0x00, 0xf0, 0x11, 0x00


	//----- nvinfo : EIATTR_KPARAM_INFO
	.align		4
.L_27541:
        /*0018*/ 	.byte	0x04, 0x17
        /*001a*/ 	.short	(.L_27543 - .L_27542)
.L_27542:
        /*001c*/ 	.word	0x00000000
        /*0020*/ 	.short	0x0012
        /*0022*/ 	.short	0x0074
        /*0024*/ 	.byte	0x00, 0xf0, 0x11, 0x00


	//----- nvinfo : EIATTR_KPARAM_INFO
	.align		4
.L_27543:
        /*0028*/ 	.byte	0x04, 0x17
        /*002a*/ 	.short	(.L_27545 - .L_27544)
.L_27544:
        /*002c*/ 	.word	0x00000000
        /*0030*/ 	.short	0x0011
        /*0032*/ 	.short	0x0070
        /*0034*/ 	.byte	0x00, 0xf0, 0x11, 0x00


	//----- nvinfo : EIATTR_KPARAM_INFO
	.align		4
.L_27545:
        /*0038*/ 	.byte	0x04, 0x17
        /*003a*/ 	.short	(.L_27547 - .L_27546)
.L_27546:
        /*003c*/ 	.word	0x00000000
        /*0040*/ 	.short	0x0010
        /*0042*/ 	.short	0x006c
        /*0044*/ 	.byte	0x00, 0xf0, 0x11, 0x00


	//----- nvinfo : EIATTR_KPARAM_INFO
	.align		4
.L_27547:
        /*0048*/ 	.byte	0x04, 0x17
        /*004a*/ 	.short	(.L_27549 - .L_27548)
.L_27548:
        /*004c*/ 	.word	0x00000000
        /*0050*/ 	.short	0x000f
        /*0052*/ 	.short	0x0068
        /*0054*/ 	.byte	0x00, 0xf0, 0x11, 0x00


	//----- nvinfo : EIATTR_KPARAM_INFO
	.align		4
.L_27549:
        /*0058*/ 	.byte	0x04, 0x17
        /*005a*/ 	.short	(.L_27551 - .L_27550)
.L_27550:
        /*005c*/ 	.word	0x00000000
        /*0060*/ 	.short	0x000e
        /*0062*/ 	.short	0x0060
        /*0064*/ 	.byte	0x00, 0xf0, 0x21, 0x00


	//----- nvinfo : EIATTR_KPARAM_INFO
	.align		4
.L_27551:
        /*0068*/ 	.byte	0x04, 0x17
        /*006a*/ 	.short	(.L_27553 - .L_27552)
.L_27552:
        /*006c*/ 	.word	0x00000000
        /*0070*/ 	.short	0x000d
        /*0072*/ 	.short	0x0058
        /*0074*/ 	.byte	0x00, 0xf0, 0x21, 0x00


	//----- nvinfo : EIATTR_KPARAM_INFO
	.align		4
.L_27553:
        /*0078*/ 	.byte	0x04, 0x17
        /*007a*/ 	.short	(.L_27555 - .L_27554)
.L_27554:
        /*007c*/ 	.word	0x00000000
        /*0080*/ 	.short	0x000c
        /*0082*/ 	.short	0x0050
        /*0084*/ 	.byte	0x00, 0xf0, 0x11, 0x00


	//----- nvinfo : EIATTR_KPARAM_INFO
	.align		4
.L_27555:
        /*0088*/ 	.byte	0x04, 0x17
        /*008a*/ 	.short	(.L_27557 - .L_27556)
.L_27556:
        /*008c*/ 	.word	0x00000000
        /*0090*/ 	.short	0x000b
        /*0092*/ 	.short	0x004c
        /*0094*/ 	.byte	0x00, 0xf0, 0x11, 0x00


	//----- nvinfo : EIATTR_KPARAM_INFO
	.align		4
.L_27557:
        /*0098*/ 	.byte	0x04, 0x17
        /*009a*/ 	.short	(.L_27559 - .L_27558)
.L_27558:
        /*009c*/ 	.word	0x00000000
        /*00a0*/ 	.short	0x000a
        /*00a2*/ 	.short	0x0048
        /*00a4*/ 	.byte	0x00, 0xf0, 0x11, 0x00


	//----- nvinfo : EIATTR_KPARAM_INFO
	.align		4
.L_27559:
        /*00a8*/ 	.byte	0x04, 0x17
        /*00aa*/ 	.short	(.L_27561 - .L_27560)
.L_27560:
        /*00ac*/ 	.word	0x00000000
        /*00b0*/ 	.short	0x0009
        /*00b2*/ 	.short	0x0040
        /*00b4*/ 	.byte	0x00, 0xf0, 0x21, 0x00


	//----- nvinfo : EIATTR_KPARAM_INFO
	.align		4
.L_27561:
        /*00b8*/ 	.byte	0x04, 0x17
        /*00ba*/ 	.short	(.L_27563 - .L_27562)
.L_27562:
        /*00bc*/ 	.word	0x00000000
        /*00c0*/ 	.short	0x0008
        /*00c2*/ 	.short	0x0038
        /*00c4*/ 	.byte	0x00, 0xf0, 0x11, 0x00


	//----- nvinfo : EIATTR_KPARAM_INFO
	.align		4
.L_27563:
        /*00c8*/ 	.byte	0x04, 0x17
        /*00ca*/ 	.short	(.L_27565 - .L_27564)
.L_27564:
        /*00cc*/ 	.word	0x00000000
        /*00d0*/ 	.short	0x0007
        /*00d2*/ 	.short	0x0030
        /*00d4*/ 	.byte	0x00, 0xf0, 0x21, 0x00


	//----- nvinfo : EIATTR_KPARAM_INFO
	.align		4
.L_27565:
        /*00d8*/ 	.byte	0x04, 0x17
        /*00da*/ 	.short	(.L_27567 - .L_27566)
.L_27566:
        /*00dc*/ 	.word	0x00000000
        /*00e0*/ 	.short	0x0006
        /*00e2*/ 	.short	0x0028
        /*00e4*/ 	.byte	0x00, 0xf0, 0x21, 0x00


	//----- nvinfo : EIATTR_KPARAM_INFO
	.align		4
.L_27567:
        /*00e8*/ 	.byte	0x04, 0x17
        /*00ea*/ 	.short	(.L_27569 - .L_27568)
.L_27568:
        /*00ec*/ 	.word	0x00000000
        /*00f0*/ 	.short	0x0005
        /*00f2*/ 	.short	0x0024
        /*00f4*/ 	.byte	0x00, 0xf0, 0x11, 0x00


	//----- nvinfo : EIATTR_KPARAM_INFO
	.align		4
.L_27569:
        /*00f8*/ 	.byte	0x04, 0x17
        /*00fa*/ 	.short	(.L_27571 - .L_27570)
.L_27570:
        /*00fc*/ 	.word	0x00000000
        /*0100*/ 	.short	0x0004
        /*0102*/ 	.short	0x0020
        /*0104*/ 	.byte	0x00, 0xf0, 0x11, 0x00


	//----- nvinfo : EIATTR_KPARAM_INFO
	.align		4
.L_27571:
        /*0108*/ 	.byte	0x04, 0x17
        /*010a*/ 	.short	(.L_27573 - .L_27572)
.L_27572:
        /*010c*/ 	.word	0x00000000
        /*0110*/ 	.short	0x0003
        /*0112*/ 	.short	0x0018
        /*0114*/ 	.byte	0x00, 0xf0, 0x21, 0x00


	//----- nvinfo : EIATTR_KPARAM_INFO
	.align		4
.L_27573:
        /*0118*/ 	.byte	0x04, 0x17
        /*011a*/ 	.short	(.L_27575 - .L_27574)
.L_27574:
        /*011c*/ 	.word	0x00000000
        /*0120*/ 	.short	0x0002
        /*0122*/ 	.short	0x0010
        /*0124*/ 	.byte	0x00, 0xf0, 0x21, 0x00


	//----- nvinfo : EIATTR_KPARAM_INFO
	.align		4
.L_27575:
        /*0128*/ 	.byte	0x04, 0x17
        /*012a*/ 	.short	(.L_27577 - .L_27576)
.L_27576:
        /*012c*/ 	.word	0x00000000
        /*0130*/ 	.short	0x0001
        /*0132*/ 	.short	0x0008
        /*0134*/ 	.byte	0x00, 0xf0, 0x21, 0x00


	//----- nvinfo : EIATTR_KPARAM_INFO
	.align		4
.L_27577:
        /*0138*/ 	.byte	0x04, 0x17
        /*013a*/ 	.short	(.L_27579 - .L_27578)
.L_27578:
        /*013c*/ 	.word	0x00000000
        /*0140*/ 	.short	0x0000
        /*0142*/ 	.short	0x0000
        /*0144*/ 	.byte	0x00, 0xf0, 0x21, 0x00


	//----- nvinfo : EIATTR_SPARSE_MMA_MASK
	.align		4
.L_27579:
        /*0148*/ 	.byte	0x03, 0x50
        /*014a*/ 	.short	0x0000


	//----- nvinfo : EIATTR_MAXREG_COUNT
	.align		4
        /*014c*/ 	.byte	0x03, 0x1b
        /*014e*/ 	.short	0x00ff


	//----- nvinfo : EIATTR_NUM_BARRIERS
	.align		4
        /*0150*/ 	.byte	0x02, 0x4c
        /*0152*/ 	.byte	0x01
	.zero		1


	//----- nvinfo : EIATTR_MERCURY_ISA_VERSION
	.align		4
        /*0154*/ 	.byte	0x03, 0x5f
        /*0156*/ 	.short	0x0101


	//----- nvinfo : EIATTR_COOP_GROUP_MASK_REGIDS
	.align		4
        /*0158*/ 	.byte	0x04, 0x29
        /*015a*/ 	.short	(.L_27581 - .L_27580)


	//   ....[0]....
.L_27580:
        /*015c*/ 	.word	0xffffffff


	//   ....[1]....
        /*0160*/ 	.word	0xffffffff


	//   ....[2]....
        /*0164*/ 	.word	0xffffffff


	//   ....[3]....
        /*0168*/ 	.word	0xffffffff


	//   ....[4]....
        /*016c*/ 	.word	0xffffffff


	//   ....[5]....
        /*0170*/ 	.word	0xffffffff


	//   ....[6]....
        /*0174*/ 	.word	0xffffffff


	//   ....[7]....
        /*0178*/ 	.word	0xffffffff


	//   ....[8]....
        /*017c*/ 	.word	0xffffffff


	//   ....[9]....
        /*0180*/ 	.word	0xffffffff


	//   ....[10]....
        /*0184*/ 	.word	0xffffffff


	//   ....[11]....
        /*0188*/ 	.word	0xffffffff


	//   ....[12]....
        /*018c*/ 	.word	0xffffffff


	//   ....[13]....
        /*0190*/ 	.word	0xffffffff


	//   ....[14]....
        /*0194*/ 	.word	0xffffffff


	//   ....[15]....
        /*0198*/ 	.word	0xffffffff


	//   ....[16]....
        /*019c*/ 	.word	0x05000025


	//   ....[17]....
        /*01a0*/ 	.word	0x05000025


	//   ....[18]....
        /*01a4*/ 	.word	0x05000025


	//   ....[19]....
        /*01a8*/ 	.word	0x05000025


	//   ....[20]....
        /*01ac*/ 	.word	0x05000025


	//----- nvinfo : EIATTR_COOP_GROUP_INSTR_OFFSETS
	.align		4
.L_27581:
        /*01b0*/ 	.byte	0x04, 0x28
        /*01b2*/ 	.short	(.L_27583 - .L_27582)


	//   ....[0]....
.L_27582:
        /*01b4*/ 	.word	0x00001770


	//   ....[1]....
        /*01b8*/ 	.word	0x00001790


	//   ....[2]....
        /*01bc*/ 	.word	0x000019d0


	//   ....[3]....
        /*01c0*/ 	.word	0x000019f0


	//   ....[4]....
        /*01c4*/ 	.word	0x00001a10


	//   ....[5]....
        /*01c8*/ 	.word	0x00001b80


	//   ....[6]....
        /*01cc*/ 	.word	0x00001ba0


	//   ....[7]....
        /*01d0*/ 	.word	0x00001be0


	//   ....[8]....
        /*01d4*/ 	.word	0x00002a40


	//   ....[9]....
        /*01d8*/ 	.word	0x00002ab0


	//   ....[10]....
        /*01dc*/ 	.word	0x00002ae0


	//   ....[11]....
        /*01e0*/ 	.word	0x00002b60


	//   ....[12]....
        /*01e4*/ 	.word	0x00002bb0


	//   ....[13]....
        /*01e8*/ 	.word	0x00002c00


	//   ....[14]....
        /*01ec*/ 	.word	0x00002c20


	//   ....[15]....
        /*01f0*/ 	.word	0x00002c40


	//   ....[16]....
        /*01f4*/ 	.word	0x00005160


	//   ....[17]....
        /*01f8*/ 	.word	0x00005200


	//   ....[18]....
        /*01fc*/ 	.word	0x00005290


	//   ....[19]....
        /*0200*/ 	.word	0x00005330


	//   ....[20]....
        /*0204*/ 	.word	0x000053a0


	//----- nvinfo : EIATTR_EXIT_INSTR_OFFSETS
	.align		4
.L_27583:
        /*0208*/ 	.byte	0x04, 0x1c
        /*020a*/ 	.short	(.L_27585 - .L_27584)


	//   ....[0]....
.L_27584:
        /*020c*/ 	.word	0x00004f60


	//   ....[1]....
        /*0210*/ 	.word	0x000050f0


	//----- nvinfo : EIATTR_CRS_STACK_SIZE
	.align		4
.L_27585:
        /*0214*/ 	.byte	0x04, 0x1e
        /*0216*/ 	.short	(.L_27587 - .L_27586)
.L_27586:
        /*0218*/ 	.word	0x00000000


	//----- nvinfo : EIATTR_CBANK_PARAM_SIZE
	.align		4
.L_27587:
        /*021c*/ 	.byte	0x03, 0x19
        /*021e*/ 	.short	0x007c


	//----- nvinfo : EIATTR_PARAM_CBANK
	.align		4
        /*0220*/ 	.byte	0x04, 0x0a
        /*0222*/ 	.short	(.L_27589 - .L_27588)
	.align		4
.L_27588:
        /*0224*/ 	.word	index@(.nv.constant0._ZN4vllm25paged_attention_v1_kernelIttLi32ELi8ELi128ELNS_18Fp8KVCacheDataTypeE0ELb1EEEvPT_PKS2_PKT0_S8_ifPKiSA_iPKfiiiSC_SC_iiiii)
        /*0228*/ 	.short	0x0210
        /*022a*/ 	.short	0x007c


	//----- nvinfo : EIATTR_SW_WAR
	.align		4
.L_27589:
        /*022c*/ 	.byte	0x04, 0x36
        /*022e*/ 	.short	(.L_27591 - .L_27590)
.L_27590:
        /*0230*/ 	.word	0x00000008
.L_27591:


//--------------------- .nv.info._ZN4vllm25paged_attention_v1_kernelIffLi256ELi32ELi128ELNS_18Fp8KVCacheDataTypeE0ELb0EEEvPT_PKS2_PKT0_S8_ifPKiSA_iPKfiiiSC_SC_iiiii --------------------------
	.section	.nv.info._ZN4vllm25paged_attention_v1_kernelIffLi256ELi32ELi128ELNS_18Fp8KVCacheDataTypeE0ELb0EEEvPT_PKS2_PKT0_S8_ifPKiSA_iPKfiiiSC_SC_iiiii,"",@"SHT_CUDA_INFO"
	.sectionflags	@""
	.align	4


	//----- nvinfo : EIATTR_CUDA_API_VERSION
	.align		4
        /*0000*/ 	.byte	0x04, 0x37
        /*0002*/ 	.short	(.L_27593 - .L_27592)
.L_27592:
        /*0004*/ 	.word	0x00000082


	//----- nvinfo : EIATTR_KPARAM_INFO
	.align		4
.L_27593:
        /*0008*/ 	.byte	0x04, 0x17
        /*000a*/ 	.short	(.L_27595 - .L_27594)
.L_27594:
        /*000c*/ 	.word	0x00000000
        /*0010*/ 	.short	0x0013
        /*0012*/ 	.short	0x0078
        /*0014*/ 	.byte	0x00, 0xf0, 0x11, 0x00


	//----- nvinfo : EIATTR_KPARAM_INFO
	.align		4
.L_27595:
        /*0018*/ 	.byte	0x04, 0x17
        /*001a*/ 	.short	(.L_27597 - .L_27596)
.L_27596:
        /*001c*/ 	.word	0x00000000
        /*0020*/ 	.short	0x0012
        /*0022*/ 	.short	0x0074
        /*0024*/ 	.byte	0x00, 0xf0, 0x11, 0x00


	//----- nvinfo : EIATTR_KPARAM_INFO
	.align		4
.L_27597:
        /*0028*/ 	.byte	0x04, 0x17
        /*002a*/ 	.short	(.L_27599 - .L_27598)
.L_27598:
        /*002c*/ 	.word	0x00000000
        /*0030*/ 	.short	0x0011
        /*0032*/ 	.short	0x0070
        /*0034*/ 	.byte	0x00, 0xf0, 0x11, 0x00


	//----- nvinfo : EIATTR_KPARAM_INFO
	.align		4
.L_27599:
        /*0038*/ 	.byte	0x04, 0x17
        /*003a*/ 	.short	(.L_27601 - .L_27600)
.L_27600:
        /*003c*/ 	.word	0x00000000
        /*0040*/ 	.short	0x0010
        /*0042*/ 	.short	0x006c
        /*0044*/ 	.byte	0x00, 0xf0, 0x11, 0x00


	//----- nvinfo : EIATTR_KPARAM_INFO
	.align		4
.L_27601:
        /*0048*/ 	.byte	0x04, 0x17
        /*004a*/ 	.short	(.L_27603 - .L_27602)
.L_27602:
        /*004c*/ 	.word	0x00000000
        /*0050*/ 	.short	0x000f
        /*0052*/ 	.short	0x0068
        /*0054*/ 	.byte	0x00, 0xf0, 0x11, 0x00


	//----- nvinfo : EIATTR_KPARAM_INFO
	.align		4
.L_27603:
        /*0058*/ 	.byte	0x04, 0x17
        /*005a*/ 	.short	(.L_27605 - .L_27604)
.L_27604:
        /*005c*/ 	.word	0x00000000
        /*0060*/ 	.short	0x000e
        /*0062*/ 	.short	0x0060
        /*0064*/ 	.byte	0x00, 0xf0, 0x21, 0x00


	//----- nvinfo : EIATTR_KPARAM_INFO
	.align		4
.L_27605:
        /*0068*/ 	.byte	0x04, 0x17
        /*006a*/ 	.short	(.L_27607 - .L_27606)
.L_27606:
        /*006c*/ 	.word	0x00000000
        /*0070*/ 	.short	0x000d
        /*0072*/ 	.short	0x0058
        /*0074*/ 	.byte	0x00, 0xf0, 0x21, 0x00


	//----- nvinfo : EIATTR_KPARAM_INFO
	.align		4
.L_27607:
        /*0078*/ 	.byte	0x04, 0x17
        /*007a*/ 	.short	(.L_27609 - .L_27608)
.L_27608:
        /*007c*/ 	.word	0x00000000
        /*0080*/ 	.short	0x000c
        /*0082*/ 	.short	0x0050
        /*0084*/ 	.byte	0x00, 0xf0, 0x11, 0x00


	//----- nvinfo : EIATTR_KPARAM_INFO
	.align		4
.L_27609:
        /*0088*/ 	.byte	0x04, 0x17
        /*008a*/ 	.short	(.L_27611 - .L_27610)
.L_27610:
        /*008c*/ 	.word	0x00000000
        /*0090*/ 	.short	0x000b
        /*0092*/ 	.short	0x004c
        /*0094*/ 	.byte	0x00, 0xf0, 0x11, 0x00


	//----- nvinfo : EIATTR_KPARAM_INFO
	.align		4
.L_27611:
        /*0098*/ 	.byte	0x04, 0x17
        /*009a*/ 	.short	(.L_27613 - .L_27612)
.L_27612:
        /*009c*/ 	.word	0x00000000
        /*00a0*/ 	.short	0x000a
        /*00a2*/ 	.short	0x0048
        /*00a4*/ 	.byte	0x00, 0xf0, 0x11, 0x00


	//----- nvinfo : EIATTR_KPARAM_INFO
	.align		4
.L_27613:
        /*00a8*/ 	.byte	0x04, 0x17
        /*00aa*/ 	.short	(.L_27615 - .L_27614)
.L_27614:
        /*00ac*/ 	.word	0x00000000
        /*00b0*/ 	.short	0x0009
        /*00b2*/ 	.short	0x0040
        /*00b4*/ 	.byte	0x00, 0xf0, 0x21, 0x00


	//----- nvinfo : EIATTR_KPARAM_INFO
	.align		4
.L_27615:
        /*00b8*/ 	.byte	0x04, 0x17
        /*00ba*/ 	.short	(.L_27617 - .L_27616)
.L_27616:
        /*00bc*/ 	.word	0x00000000
        /*00c0*/ 	.short	0x0008
        /*00c2*/ 	.short	0x0038
        /*00c4*/ 	.byte	0x00, 0xf0, 0x11, 0x00


	//----- nvinfo : EIATTR_KPARAM_INFO
	.align		4
.L_27617:
        /*00c8*/ 	.byte	0x04, 0x17
        /*00ca*/ 	.short	(.L_27619 - .L_27618)
.L_27618:
        /*00cc*/ 	.word	0x00000000
        /*00d0*/ 	.short	0x0007
        /*00d2*/ 	.short	0x0030
        /*00d4*/ 	.byte	0x00, 0xf0, 0x21, 0x00


	//----- nvinfo : EIATTR_KPARAM_INFO
	.align		4
.L_27619:
        /*00d8*/ 	.byte	0x04, 0x17
        /*00da*/ 	.short	(.L_27621 - .L_27620)
.L_27620:
        /*00dc*/ 	.word	0x00000000
        /*00e0*/ 	.short	0x0006
        /*00e2*/ 	.short	0x0028
        /*00e4*/ 	.byte	0x00, 0xf0, 0x21, 0x00


	//----- nvinfo : EIATTR_KPARAM_INFO
	.align		4
.L_27621:
        /*00e8*/ 	.byte	0x04, 0x17
        /*00ea*/ 	.short	(.L_27623 - .L_27622)
.L_27622:
        /*00ec*/ 	.word	0x00000000
        /*00f0*/ 	.short	0x0005
        /*00f2*/ 	.short	0x0024
        /*00f4*/ 	.byte	0x00, 0xf0, 0x11, 0x00


	//----- nvinfo : EIATTR_KPARAM_INFO
	.align		4
.L_27623:
        /*00f8*/ 	.byte	0x04, 0x17
        /*00fa*/ 	.short	(.L_27625 - .L_27624)
.L_27624:
        /*00fc*/ 	.word	0x00000000
        /*0100*/ 	.short	0x0004
        /*0102*/ 	.short	0x0020
        /*0104*/ 	.byte	0x00, 0xf0, 0x11, 0x00


	//----- nvinfo : EIATTR_KPARAM_INFO
	.align		4
.L_27625:
        /*0108*/ 	.byte	0x04, 0x17
        /*010a*/ 	.short	(.L_27627 - .L_27626)
.L_27626:
        /*010c*/ 	.word	0x00000000
        /*0110*/ 	.short	0x0003
        /*0112*/ 	.short	0x0018
        /*0114*/ 	.byte	0x00, 0xf0, 0x21, 0x00


	//----- nvinfo : EIATTR_KPARAM_INFO
	.align		4
.L_27627:
        /*0118*/ 	.byte	0x04, 0x17
        /*011a*/ 	.short	(.L_27629 - .L_27628)
.L_27628:
        /*011c*/ 	.word	0x00000000
        /*0120*/ 	.short	0x0002
        /*0122*/ 	.short	0x0010
        /*0124*/ 	.byte	0x00, 0xf0, 0x21, 0x00


	//----- nvinfo : EIATTR_KPARAM_INFO
	.align		4
.L_27629:
        /*0128*/ 	.byte	0x04, 0x17
        /*012a*/ 	.short	(.L_27631 - .L_27630)
.L_27630:
        /*012c*/ 	.word	0x00000000
        /*0130*/ 	.short	0x0001
        /*0132*/ 	.short	0x0008
        /*0134*/ 	.byte	0x00, 0xf0, 0x21, 0x00


	//----- nvinfo : EIATTR_KPARAM_INFO
	.align		4
.L_27631:
        /*0138*/ 	.byte	0x04, 0x17
        /*013a*/ 	.short	(.L_27633 - .L_27632)
.L_27632:
        /*013c*/ 	.word	0x00000000
        /*0140*/ 	.short	0x0000
        /*0142*/ 	.short	0x0000
        /*0144*/ 	.byte	0x00, 0xf0, 0x21, 0x00


	//----- nvinfo : EIATTR_SPARSE_MMA_MASK
	.align		4
.L_27633:
        /*0148*/ 	.byte	0x03, 0x50
        /*014a*/ 	.short	0x0000


	//----- nvinfo : EIATTR_MAXREG_COUNT
	.align		4
        /*014c*/ 	.byte	0x03, 0x1b
        /*014e*/ 	.short	0x00ff


	//----- nvinfo : EIATTR_NUM_BARRIERS
	.align		4
        /*0150*/ 	.byte	0x02, 0x4c
        /*0152*/ 	.byte	0x01
	.zero		1


	//----- nvinfo : EIATTR_ANNOTATIONS
	.align		4
        /*0154*/ 	.byte	0x04, 0x55
        /*0156*/ 	.short	(.L_27635 - .L_27634)


	//   ....[0]....
.L_27634:
        /* <DEDUP_REMOVED lines=64> */
        /*054c*/ 	.byte	0xa0, 0x63, 0x00, 0x00


	//----- nvinfo : EIATTR_MERCURY_ISA_VERSION
	.align		4
.L_27635:
        /*0550*/ 	.byte	0x03, 0x5f
        /*0552*/ 	.short	0x0101


	//----- nvinfo : EIATTR_COOP_GROUP_MASK_REGIDS
	.align		4
        /*0554*/ 	.byte	0x04, 0x29
        /*0556*/ 	.short	(.L_27637 - .L_27636)


	//   ....[0]....
.L_27636:
        /*0558*/ 	.word	0xffffffff


	//   ....[1]....
        /*055c*/ 	.word	0xffffffff


	//   ....[2]....
        /*0560*/ 	.word	0xffffffff


	//   ....[3]....
        /*0564*/ 	.word	0xffffffff


	//   ....[4]....
        /*0568*/ 	.word	0xffffffff


	//   ....[5]....
        /*056c*/ 	.word	0xffffffff


	//   ....[6]....
        /*0570*/ 	.word	0xffffffff


	//   ....[7]....
        /*0574*/ 	.word	0xffffffff


	//   ....[8]....
        /*0578*/ 	.word	0xffffffff


	//   ....[9]....
        /*057c*/ 	.word	0xffffffff


	//   ....[10]....
        /*0580*/ 	.word	0xffffffff


	//   ....[11]....
        /*0584*/ 	.word	0xffffffff


	//   ....[12]....
        /*0588*/ 	.word	0xffffffff


	//   ....[13]....
        /*058c*/ 	.word	0xffffffff


	//   ....[14]....
        /*0590*/ 	.word	0xffffffff


	//   ....[15]....
        /*0594*/ 	.word	0xffffffff


	//   ....[16]....
        /*0598*/ 	.word	0xffffffff


	//   ....[17]....
        /*059c*/ 	.word	0xffffffff


	//   ....[18]....
        /*05a0*/ 	.word	0xffffffff


	//   ....[19]....
        /*05a4*/ 	.word	0xffffffff


	//   ....[20]....
        /*05a8*/ 	.word	0xffffffff


	//   ....[21]....
        /*05ac*/ 	.word	0xffffffff


	//   ....[22]....
        /*05b0*/ 	.word	0xffffffff


	//   ....[23]....
        /*05b4*/ 	.word	0xffffffff


	//   ....[24]....
        /*05b8*/ 	.word	0xffffffff


	//   ....[25]....
        /*05bc*/ 	.word	0xffffffff


	//   ....[26]....
        /*05c0*/ 	.word	0xffffffff


	//   ....[27]....
        /*05c4*/ 	.word	0xffffffff


	//   ....[28]....
        /*05c8*/ 	.word	0xffffffff


	//   ....[29]....
        /*05cc*/ 	.word	0xffffffff


	//   ....[30]....
        /*05d0*/ 	.word	0xffffffff


	//   ....[31]....
        /*05d4*/ 	.word	0xffffffff


	//   ....[32]....
        /*05d8*/ 	.word	0xffffffff


	//   ....[33]....
        /*05dc*/ 	.word	0xffffffff


	//   ....[34]....
        /*05e0*/ 	.word	0xffffffff


	//   ....[35]....
        /*05e4*/ 	.word	0xffffffff


	//   ....[36]....
        /*05e8*/ 	.word	0xffffffff


	//   ....[37]....
        /*05ec*/ 	.word	0xffffffff


	//   ....[38]....
        /*05f0*/ 	.word	0xffffffff


	//   ....[39]....
        /*05f4*/ 	.word	0xffffffff


	//   ....[40]....
        /*05f8*/ 	.word	0xffffffff


	//   ....[41]....
        /*05fc*/ 	.word	0xffffffff


	//   ....[42]....
        /*0600*/ 	.word	0xffffffff


	//   ....[43]....
        /*0604*/ 	.word	0xffffffff


	//   ....[44]....
        /*0608*/ 	.word	0xffffffff


	//   ....[45]....
        /*060c*/ 	.word	0xffffffff


	//   ....[46]....
        /*0610*/ 	.word	0xffffffff


	//   ....[47]....
        /*0614*/ 	.word	0xffffffff


	//   ....[48]....
        /*0618*/ 	.word	0xffffffff


	//   ....[49]....
        /*061c*/ 	.word	0xffffffff


	//   ....[50]....
        /*0620*/ 	.word	0xffffffff


	//   ....[51]....
        /*0624*/ 	.word	0xffffffff


	//   ....[52]....
        /*0628*/ 	.word	0xffffffff


	//   ....[53]....
        /*062c*/ 	.word	0xffffffff


	//   ....[54]....
        /*0630*/ 	.word	0xffffffff


	//   ....[55]....
        /*0634*/ 	.word	0xffffffff


	//   ....[56]....
        /*0638*/ 	.word	0xffffffff


	//   ....[57]....
        /*063c*/ 	.word	0xffffffff


	//   ....[58]....
        /*0640*/ 	.word	0xffffffff


	//   ....[59]....
        /*0644*/ 	.word	0xffffffff


	//   ....[60]....
        /*0648*/ 	.word	0xffffffff


	//   ....[61]....
        /*064c*/ 	.word	0xffffffff


	//   ....[62]....
        /*0650*/ 	.word	0xffffffff


	//   ....[63]....
        /*0654*/ 	.word	0xffffffff


	//   ....[64]....
        /*0658*/ 	.word	0xffffffff


	//   ....[65]....
        /*065c*/ 	.word	0xffffffff


	//   ....[66]....
        /*0660*/ 	.word	0xffffffff


	//   ....[67]....
        /*0664*/ 	.word	0xffffffff


	//   ....[68]....
        /*0668*/ 	.word	0xffffffff


	//   ....[69]....
        /*066c*/ 	.word	0xffffffff


	//   ....[70]....
        /*0670*/ 	.word	0xffffffff


	//   ....[71]....
        /*0674*/ 	.word	0xffffffff


	//   ....[72]....
        /*0678*/ 	.word	0xffffffff


	//   ....[73]....
        /*067c*/ 	.word	0xffffffff


	//   ....[74]....
        /*0680*/ 	.word	0xffffffff


	//   ....[75]....
        /*0684*/ 	.word	0xffffffff


	//   ....[76]....
        /*0688*/ 	.word	0xffffffff


	//   ....[77]....
        /*068c*/ 	.word	0xffffffff


	//   ....[78]....
        /*0690*/ 	.word	0xffffffff


	//   ....[79]....
        /*0694*/ 	.word	0xffffffff


	//   ....[80]....
        /*0698*/ 	.word	0xffffffff


	//   ....[81]....
        /*069c*/ 	.word	0xffffffff


	//   ....[82]....
        /*06a0*/ 	.word	0xffffffff


	//   ....[83]....
        /*06a4*/ 	.word	0xffffffff


	//   ....[84]....
        /*06a8*/ 	.word	0xffffffff


	//   ....[85]....
        /*06ac*/ 	.word	0xffffffff


	//   ....[86]....
        /*06b0*/ 	.word	0xffffffff


	//   ....[87]....
        /*06b4*/ 	.word	0xffffffff


	//   ....[88]....
        /*06b8*/ 	.word	0xffffffff


	//   ....[89]....
        /*06bc*/ 	.word	0xffffffff


	//   ....[90]....
        /*06c0*/ 	.word	0xffffffff


	//   ....[91]....
        /*06c4*/ 	.word	0xffffffff


	//   ....[92]....
        /*06c8*/ 	.word	0xffffffff


	//   ....[93]....
        /*06cc*/ 	.word	0xffffffff


	//   ....[94]....
        /*06d0*/ 	.word	0xffffffff


	//   ....[95]....
        /*06d4*/ 	.word	0xffffffff


	//   ....[96]....
        /*06d8*/ 	.word	0xffffffff


	//   ....[97]....
        /*06dc*/ 	.word	0xffffffff


	//   ....[98]....
        /*06e0*/ 	.word	0xffffffff


	//   ....[99]....
        /*06e4*/ 	.word	0xffffffff


	//   ....[100]....
        /*06e8*/ 	.word	0xffffffff


	//   ....[101]....
        /*06ec*/ 	.word	0xffffffff


	//   ....[102]....
        /*06f0*/ 	.word	0xffffffff


	//   ....[103]....
        /*06f4*/ 	.word	0xffffffff


	//   ....[104]....
        /*06f8*/ 	.word	0xffffffff


	//   ....[105]....
        /*06fc*/ 	.word	0xffffffff


	//   ....[106]....
        /*0700*/ 	.word	0xffffffff


	//   ....[107]....
        /*0704*/ 	.word	0xffffffff


	//   ....[108]....
        /*0708*/ 	.word	0xffffffff


	//   ....[109]....
        /*070c*/ 	.word	0xffffffff


	//   ....[110]....
        /*0710*/ 	.word	0xffffffff


	//   ....[111]....
        /*0714*/ 	.word	0xffffffff


	//   ....[112]....
        /*0718*/ 	.word	0xffffffff


	//   ....[113]....
        /*071c*/ 	.word	0xffffffff


	//   ....[114]....
        /*0720*/ 	.word	0xffffffff


	//   ....[115]....
        /*0724*/ 	.word	0xffffffff


	//   ....[116]....
        /*0728*/ 	.word	0xffffffff


	//   ....[117]....
        /*072c*/ 	.word	0xffffffff


	//   ....[118]....
        /*0730*/ 	.word	0xffffffff


	//   ....[119]....
        /*0734*/ 	.word	0xffffffff


	//   ....[120]....
        /*0738*/ 	.word	0xffffffff


	//   ....[121]....
        /*073c*/ 	.word	0xffffffff


	//   ....[122]....
        /*0740*/ 	.word	0xffffffff


	//   ....[123]....
        /*0744*/ 	.word	0xffffffff


	//   ....[124]....
        /*0748*/ 	.word	0xffffffff


	//   ....[125]....
        /*074c*/ 	.word	0xffffffff


	//   ....[126]....
        /*0750*/ 	.word	0xffffffff


	//   ....[127]....
        /*0754*/ 	.word	0xffffffff


	//   ....[128]....
        /*0758*/ 	.word	0xffffffff


	//   ....[129]....
        /*075c*/ 	.word	0xffffffff


	//   ....[130]....
        /*0760*/ 	.word	0xffffffff


	//   ....[131]....
        /*0764*/ 	.word	0xffffffff


	//   ....[132]....
        /*0768*/ 	.word	0xffffffff


	//   ....[133]....
        /*076c*/ 	.word	0xffffffff


	//   ....[134]....
        /*0770*/ 	.word	0xffffffff


	//   ....[135]....
        /*0774*/ 	.word	0xffffffff


	//   ....[136]....
        /*0778*/ 	.word	0xffffffff


	//   ....[137]....
        /*077c*/ 	.word	0xffffffff


	//   ....[138]....
        /*0780*/ 	.word	0xffffffff


	//   ....[139]....
        /*0784*/ 	.word	0xffffffff


	//   ....[140]....
        /*0788*/ 	.word	0xffffffff


	//   ....[141]....
        /*078c*/ 	.word	0xffffffff


	//   ....[142]....
        /*0790*/ 	.word	0xffffffff


	//   ....[143]....
        /*0794*/ 	.word	0xffffffff


	//   ....[144]....
        /*0798*/ 	.word	0xffffffff


	//   ....[145]....
        /*079c*/ 	.word	0xffffffff


	//   ....[146]....
        /*07a0*/ 	.word	0xffffffff


	//   ....[147]....
        /*07a4*/ 	.word	0xffffffff


	//   ....[148]....
        /*07a8*/ 	.word	0xffffffff


	//   ....[149]....
        /*07ac*/ 	.word	0xffffffff


	//   ....[150]....
        /*07b0*/ 	.word	0xffffffff


	//   ....[151]....
        /*07b4*/ 	.word	0xffffffff


	//   ....[152]....
        /*07b8*/ 	.word	0xffffffff


	//   ....[153]....
        /*07bc*/ 	.word	0xffffffff


	//   ....[154]....
        /*07c0*/ 	.word	0xffffffff


	//   ....[155]....
        /*07c4*/ 	.word	0xffffffff


	//   ....[156]....
        /*07c8*/ 	.word	0xffffffff


	//   ....[157]....
        /*07cc*/ 	.word	0xffffffff


	//   ....[158]....
        /*07d0*/ 	.word	0xffffffff


	//   ....[159]....
        /*07d4*/ 	.word	0xffffffff


	//   ....[160]....
        /*07d8*/ 	.word	0xffffffff


	//   ....[161]....
        /*07dc*/ 	.word	0xffffffff


	//   ....[162]....
        /*07e0*/ 	.word	0xffffffff


	//   ....[163]....
        /*07e4*/ 	.word	0xffffffff


	//   ....[164]....
        /*07e8*/ 	.word	0xffffffff


	//   ....[165]....
        /*07ec*/ 	.word	0xffffffff


	//   ....[166]....
        /*07f0*/ 	.word	0xffffffff


	//   ....[167]....
        /*07f4*/ 	.word	0xffffffff


	//   ....[168]....
        /*07f8*/ 	.word	0xffffffff


	//   ....[169]....
        /*07fc*/ 	.word	0xffffffff


	//   ....[170]....
        /*0800*/ 	.word	0xffffffff


	//   ....[171]....
        /*0804*/ 	.word	0xffffffff


	//   ....[172]....
        /*0808*/ 	.word	0xffffffff


	//   ....[173]....
        /*080c*/ 	.word	0xffffffff


	//   ....[174]....
        /*0810*/ 	.word	0xffffffff


	//   ....[175]....
        /*0814*/ 	.word	0xffffffff


	//   ....[176]....
        /*0818*/ 	.word	0xffffffff


	//   ....[177]....
        /*081c*/ 	.word	0xffffffff


	//   ....[178]....
        /*0820*/ 	.word	0xffffffff


	//   ....[179]....
        /*0824*/ 	.word	0xffffffff


	//   ....[180]....
        /*0828*/ 	.word	0xffffffff


	//   ....[181]....
        /*082c*/ 	.word	0xffffffff


	//   ....[182]....
        /*0830*/ 	.word	0xffffffff


	//   ....[183]....
        /*0834*/ 	.word	0xffffffff


	//   ....[184]....
        /*0838*/ 	.word	0xffffffff


	//   ....[185]....
        /*083c*/ 	.word	0xffffffff


	//   ....[186]....
        /*0840*/ 	.word	0xffffffff


	//   ....[187]....
        /*0844*/ 	.word	0xffffffff


	//   ....[188]....
        /*0848*/ 	.word	0xffffffff


	//   ....[189]....
        /*084c*/ 	.word	0xffffffff


	//   ....[190]....
        /*0850*/ 	.word	0xffffffff


	//   ....[191]....
        /*0854*/ 	.word	0xffffffff


	//   ....[192]....
        /*0858*/ 	.word	0xffffffff


	//   ....[193]....
        /*085c*/ 	.word	0xffffffff


	//   ....[194]....
        /*0860*/ 	.word	0xffffffff


	//   ....[195]....
        /*0864*/ 	.word	0xffffffff


	//   ....[196]....
        /*0868*/ 	.word	0xffffffff


	//   ....[197]....
        /*086c*/ 	.word	0xffffffff


	//   ....[198]....
        /*0870*/ 	.word	0xffffffff


	//   ....[199]....
        /*0874*/ 	.word	0xffffffff


	//   ....[200]....
        /*0878*/ 	.word	0xffffffff


	//   ....[201]....
        /*087c*/ 	.word	0xffffffff


	//   ....[202]....
        /*0880*/ 	.word	0xffffffff


	//   ....[203]....
        /*0884*/ 	.word	0xffffffff


	//   ....[204]....
        /*0888*/ 	.word	0xffffffff


	//   ....[205]....
        /*088c*/ 	.word	0xffffffff


	//   ....[206]....
        /*0890*/ 	.word	0xffffffff


	//   ....[207]....
        /*0894*/ 	.word	0xffffffff


	//----- nvinfo : EIATTR_COOP_GROUP_INSTR_OFFSETS
	.align		4
.L_27637:
        /*0898*/ 	.byte	0x04, 0x28
        /*089a*/ 	.short	(.L_27639 - .L_27638)


	//   ....[0]....
.L_27638:
        /*089c*/ 	.word	0x00004570


	//   ....[1]....
        /*08a0*/ 	.word	0x00004590


	//   ....[2]....
        /*08a4*/ 	.word	0x000045b0


	//   ....[3]....
        /*08a8*/ 	.word	0x000045e0


	//   ....[4]....
        /*08ac*/ 	.word	0x00004630


	//   ....[5]....
        /*08b0*/ 	.word	0x00004700


	//   ....[6]....
        /*08b4*/ 	.word	0x00004740


	//   ....[7]....
        /*08b8*/ 	.word	0x00004770


	//   ....[8]....
        /*08bc*/ 	.word	0x000055b0


	//   ....[9]....
        /*08c0*/ 	.word	0x000055f0


	//   ....[10]....
        /*08c4*/ 	.word	0x00005680


	//   ....[11]....
        /*08c8*/ 	.word	0x000056e0


	//   ....[12]....
        /*08cc*/ 	.word	0x00005730


	//   ....[13]....
        /*08d0*/ 	.word	0x00005780


	//   ....[14]....
        /*08d4*/ 	.word	0x000057a0


	//   ....[15]....
        /*08d8*/ 	.word	0x000057c0


	//   ....[16]....
        /*08dc*/ 	.word	0x0000bdb0


	//   ....[17]....
        /*08e0*/ 	.word	0x0000bde0


	//   ....[18]....
        /*08e4*/ 	.word	0x0000bdf0


	//   ....[19]....
        /*08e8*/ 	.word	0x0000be00


	//   ....[20]....
        /*08ec*/ 	.word	0x0000be10


	//   ....[21]....
        /*08f0*/ 	.word	0x0000be20


	//   ....[22]....
        /*08f4*/ 	.word	0x0000be30


	//   ....[23]....
        /*08f8*/ 	.word	0x0000be50


	//   ....[24]....
        /*08fc*/ 	.word	0x0000be70


	//   ....[25]....
        /*0900*/ 	.word	0x0000be90


	//   ....[26]....
        /*0904*/ 	.word	0x0000beb0


	//   ....[27]....
        /*0908*/ 	.word	0x0000bed0


	//   ....[28]....
        /*090c*/ 	.word	0x0000bef0


	//   ....[29]....
        /*0910*/ 	.word	0x0000bf10


	//   ....[30]....
        /*0914*/ 	.word	0x0000bf30


	//   ....[31]....
        /*0918*/ 	.word	0x0000bf50


	//   ....[32]....
        /*091c*/ 	.word	0x0000bf80


	//   ....[33]....
        /*0920*/ 	.word	0x0000bfa0


	//   ....[34]....
        /*0924*/ 	.word	0x0000bfc0


	//   ....[35]....
        /*0928*/ 	.word	0x0000bfe0


	//   ....[36]....
        /*092c*/ 	.word	0x0000c000


	//   ....[37]....
        /*0930*/ 	.word	0x0000c020


	//   ....[38]....
        /*0934*/ 	.word	0x0000c030


	//   ....[39]....
        /*0938*/ 	.word	0x0000c050


	//   ....[40]....
        /*093c*/ 	.word	0x0000c070


	//   ....[41]....
        /*0940*/ 	.word	0x0000c090


	//   ....[42]....
        /*0944*/ 	.word	0x0000c0b0


	//   ....[43]....
        /*0948*/ 	.word	0x0000c0d0


	//   ....[44]....
        /*094c*/ 	.word	0x0000c0f0


	//   ....[45]....
        /*0950*/ 	.word	0x0000c110


	//   ....[46]....
        /*0954*/ 	.word	0x0000c130


	//   ....[47]....
        /*0958*/ 	.word	0x0000c150


	//   ....[48]....
        /*095c*/ 	.word	0x0000c170


	//   ....[49]....
        /*0960*/ 	.word	0x0000c190


	//   ....[50]....
        /*0964*/ 	.word	0x0000c1b0


	//   ....[51]....
        /*0968*/ 	.word	0x0000c1d0


	//   ....[52]....
        /*096c*/ 	.word	0x0000c1f0


	//   ....[53]....
        /*0970*/ 	.word	0x0000c210


	//   ....[54]....
        /*0974*/ 	.word	0x0000c230


	//   ....[55]....
        /*0978*/ 	.word	0x0000c250


	//   ....[56]....
        /*097c*/ 	.word	0x0000c270


	//   ....[57]....
        /*0980*/ 	.word	0x0000c290


	//   ....[58]....
        /*0984*/ 	.word	0x0000c2b0


	//   ....[59]....
        /*0988*/ 	.word	0x0000c2d0


	//   ....[60]....
        /*098c*/ 	.word	0x0000c2f0


	//   ....[61]....
        /*0990*/ 	.word	0x0000c310


	//   ....[62]....
        /*0994*/ 	.word	0x0000c330


	//   ....[63]....
        /*0998*/ 	.word	0x0000c350


	//   ....[64]....
        /*099c*/ 	.word	0x0000c370


	//   ....[65]....
        /*09a0*/ 	.word	0x0000c390


	//   ....[66]....
        /*09a4*/ 	.word	0x0000c3b0


	//   ....[67]....
        /*09a8*/ 	.word	0x0000c3d0


	//   ....[68]....
        /*09ac*/ 	.word	0x0000c3f0


	//   ....[69]....
        /*09b0*/ 	.word	0x0000c410


	//   ....[70]....
        /*09b4*/ 	.word	0x0000c430


	//   ....[71]....
        /*09b8*/ 	.word	0x0000c450


	//   ....[72]....
        /*09bc*/ 	.word	0x0000c470


	//   ....[73]....
        /*09c0*/ 	.word	0x0000c490


	//   ....[74]....
        /*09c4*/ 	.word	0x0000c4b0


	//   ....[75]....
        /*09c8*/ 	.word	0x0000c4d0


	//   ....[76]....
        /*09cc*/ 	.word	0x0000c4f0


	//   ....[77]....
        /*09d0*/ 	.word	0x0000c510


	//   ....[78]....
        /*09d4*/ 	.word	0x0000c530


	//   ....[79]....
        /*09d8*/ 	.word	0x0000c550


	//   ....[80]....
        /*09dc*/ 	.word	0x0000c570


	//   ....[81]....
        /*09e0*/ 	.word	0x0000c590


	//   ....[82]....
        /*09e4*/ 	.word	0x0000c5b0


	//   ....[83]....
        /*09e8*/ 	.word	0x0000c5d0


	//   ....[84]....
        /*09ec*/ 	.word	0x0000c5f0


	//   ....[85]....
        /*09f0*/ 	.word	0x0000c610


	//   ....[86]....
        /*09f4*/ 	.word	0x0000c630


	//   ....[87]....
        /*09f8*/ 	.word	0x0000c650


	//   ....[88]....
        /*09fc*/ 	.word	0x0000c670


	//   ....[89]....
        /*0a00*/ 	.word	0x0000c690


	//   ....[90]....
        /*0a04*/ 	.word	0x0000c6b0


	//   ....[91]....
        /*0a08*/ 	.word	0x0000c6d0


	//   ....[92]....
        /*0a0c*/ 	.word	0x0000c6f0


	//   ....[93]....
        /*0a10*/ 	.word	0x0000c710


	//   ....[94]....
        /*0a14*/ 	.word	0x0000c730


	//   ....[95]....
        /*0a18*/ 	.word	0x0000c750


	//   ....[96]....
        /*0a1c*/ 	.word	0x0000c770


	//   ....[97]....
        /*0a20*/ 	.word	0x0000c790


	//   ....[98]....
        /*0a24*/ 	.word	0x0000c7b0


	//   ....[99]....
        /*0a28*/ 	.word	0x0000c7d0


	//   ....[100]....
        /*0a2c*/ 	.word	0x0000c7f0


	//   ....[101]....
        /*0a30*/ 	.word	0x0000c810


	//   ....[102]....
        /*0a34*/ 	.word	0x0000c830


	//   ....[103]....
        /*0a38*/ 	.word	0x0000c850


	//   ....[104]....
        /*0a3c*/ 	.word	0x0000c870


	//   ....[105]....
        /*0a40*/ 	.word	0x0000c890


	//   ....[106]....
        /*0a44*/ 	.word	0x0000c8b0


	//   ....[107]....
        /*0a48*/ 	.word	0x0000c8d0


	//   ....[108]....
        /*0a4c*/ 	.word	0x0000c8f0


	//   ....[109]....
        /*0a50*/ 	.word	0x0000c910


	//   ....[110]....
        /*0a54*/ 	.word	0x0000c930


	//   ....[111]....
        /*0a58*/ 	.word	0x0000c950


	//   ....[112]....
        /*0a5c*/ 	.word	0x0000c970


	//   ....[113]....
        /*0a60*/ 	.word	0x0000c990


	//   ....[114]....
        /*0a64*/ 	.word	0x0000c9b0


	//   ....[115]....
        /*0a68*/ 	.word	0x0000c9d0


	//   ....[116]....
        /*0a6c*/ 	.word	0x0000c9f0


	//   ....[117]....
        /*0a70*/ 	.word	0x0000ca10


	//   ....[118]....
        /*0a74*/ 	.word	0x0000ca30


	//   ....[119]....
        /*0a78*/ 	.word	0x0000ca50


	//   ....[120]....
        /*0a7c*/ 	.word	0x0000ca70


	//   ....[121]....
        /*0a80*/ 	.word	0x0000ca90


	//   ....[122]....
        /*0a84*/ 	.word	0x0000cab0


	//   ....[123]....
        /*0a88*/ 	.word	0x0000cad0


	//   ....[124]....
        /*0a8c*/ 	.word	0x0000caf0


	//   ....[125]....
        /*0a90*/ 	.word	0x0000cb10


	//   ....[126]....
        /*0a94*/ 	.word	0x0000cb30


	//   ....[127]....
        /*0a98*/ 	.word	0x0000cb50


	//   ....[128]....
        /*0a9c*/ 	.word	0x0000cb70


	//   ....[129]....
        /*0aa0*/ 	.word	0x0000cb90


	//   ....[130]....
        /*0aa4*/ 	.word	0x0000cbb0


	//   ....[131]....
        /*0aa8*/ 	.word	0x0000cbd0


	//   ....[132]....
        /*0aac*/ 	.word	0x0000cbf0


	//   ....[133]....
        /*0ab0*/ 	.word	0x0000cc10


	//   ....[134]....
        /*0ab4*/ 	.word	0x0000cc30


	//   ....[135]....
        /*0ab8*/ 	.word	0x0000cc50


	//   ....[136]....
        /*0abc*/ 	.word	0x0000cc70


	//   ....[137]....
        /*0ac0*/ 	.word	0x0000cc90


	//   ....[138]....
        /*0ac4*/ 	.word	0x0000ccb0


	//   ....[139]....
        /*0ac8*/ 	.word	0x0000ccd0


	//   ....[140]....
        /*0acc*/ 	.word	0x0000ccf0


	//   ....[141]....
        /*0ad0*/ 	.word	0x0000cd10


	//   ....[142]....
        /*0ad4*/ 	.word	0x0000cd30


	//   ....[143]....
        /*0ad8*/ 	.word	0x0000cd50


	//   ....[144]....
        /*0adc*/ 	.word	0x0000cd70


	//   ....[145]....
        /*0ae0*/ 	.word	0x0000cd90


	//   ....[146]....
        /*0ae4*/ 	.word	0x0000cdb0


	//   ....[147]....
        /*0ae8*/ 	.word	0x0000cdd0


	//   ....[148]....
        /*0aec*/ 	.word	0x0000cdf0


	//   ....[149]....
        /*0af0*/ 	.word	0x0000ce10


	//   ....[150]....
        /*0af4*/ 	.word	0x0000ce30


	//   ....[151]....
        /*0af8*/ 	.word	0x0000ce50


	//   ....[152]....
        /*0afc*/ 	.word	0x0000ce70


	//   ....[153]....
        /*0b00*/ 	.word	0x0000ce90


	//   ....[154]....
        /*0b04*/ 	.word	0x0000ceb0


	//   ....[155]....
        /*0b08*/ 	.word	0x0000ced0


	//   ....[156]....
        /*0b0c*/ 	.word	0x0000cef0


	//   ....[157]....
        /*0b10*/ 	.word	0x0000cf10


	//   ....[158]....
        /*0b14*/ 	.word	0x0000cf30


	//   ....[159]....
        /*0b18*/ 	.word	0x0000cf50


	//   ....[160]....
        /*0b1c*/ 	.word	0x0000cf70


	//   ....[161]....
        /*0b20*/ 	.word	0x0000cf90


	//   ....[162]....
        /*0b24*/ 	.word	0x0000cfb0


	//   ....[163]....
        /*0b28*/ 	.word	0x0000cfd0


	//   ....[164]....
        /*0b2c*/ 	.word	0x0000cff0


	//   ....[165]....
        /*0b30*/ 	.word	0x0000d010


	//   ....[166]....
        /*0b34*/ 	.word	0x0000d030


	//   ....[167]....
        /*0b38*/ 	.word	0x0000d050


	//   ....[168]....
        /*0b3c*/ 	.word	0x0000d070


	//   ....[169]....
        /*0b40*/ 	.word	0x0000d090


	//   ....[170]....
        /*0b44*/ 	.word	0x0000d0b0


	//   ....[171]....
        /*0b48*/ 	.word	0x0000d0d0


	//   ....[172]....
        /*0b4c*/ 	.word	0x0000d0f0


	//   ....[173]....
        /*0b50*/ 	.word	0x0000d110


	//   ....[174]....
        /*0b54*/ 	.word	0x0000d130


	//   ....[175]....
        /*0b58*/ 	.word	0x0000d150


	//   ....[176]....
        /*0b5c*/ 	.word	0x0000d170


	//   ....[177]....
        /*0b60*/ 	.word	0x0000d190


	//   ....[178]....
        /*0b64*/ 	.word	0x0000d1b0


	//   ....[179]....
        /*0b68*/ 	.word	0x0000d1d0


	//   ....[180]....
        /*0b6c*/ 	.word	0x0000d1f0


	//   ....[181]....
        /*0b70*/ 	.word	0x0000d220


	//   ....[182]....
        /*0b74*/ 	.word	0x0000d240


	//   ....[183]....
        /*0b78*/ 	.word	0x0000d260


	//   ....[184]....
        /*0b7c*/ 	.word	0x0000d280


	//   ....[185]....
        /*0b80*/ 	.word	0x0000d2a0


	//   ....[186]....
        /*0b84*/ 	.word	0x0000d2c0


	//   ....[187]....
        /*0b88*/ 	.word	0x0000d2d0


	//   ....[188]....
        /*0b8c*/ 	.word	0x0000d2f0


	//   ....[189]....
        /*0b90*/ 	.word	0x0000d310


	//   ....[190]....
        /*0b94*/ 	.word	0x0000d330


	//   ....[191]....
        /*0b98*/ 	.word	0x0000d350


	//   ....[192]....
        /*0b9c*/ 	.word	0x0000d370


	//   ....[193]....
        /*0ba0*/ 	.word	0x0000d390


	//   ....[194]....
        /*0ba4*/ 	.word	0x0000d3b0


	//   ....[195]....
        /*0ba8*/ 	.word	0x0000d3d0


	//   ....[196]....
        /*0bac*/ 	.word	0x0000d3f0


	//   ....[197]....
        /*0bb0*/ 	.word	0x0000d410


	//   ....[198]....
        /*0bb4*/ 	.word	0x0000d430


	//   ....[199]....
        /*0bb8*/ 	.word	0x0000d450


	//   ....[200]....
        /*0bbc*/ 	.word	0x0000d470


	//   ....[201]....
        /*0bc0*/ 	.word	0x0000d490


	//   ....[202]....
        /*0bc4*/ 	.word	0x0000d4b0


	//   ....[203]....
        /*0bc8*/ 	.word	0x0000d4d0


	//   ....[204]....
        /*0bcc*/ 	.word	0x0000d4f0


	//   ....[205]....
        /*0bd0*/ 	.word	0x0000d510


	//   ....[206]....
        /*0bd4*/ 	.word	0x0000d530


	//   ....[207]....
        /*0bd8*/ 	.word	0x0000d550


	//----- nvinfo : EIATTR_EXIT_INSTR_OFFSETS
	.align		4
.L_27639:
        /*0bdc*/ 	.byte	0x04, 0x1c
        /*0bde*/ 	.short	(.L_27641 - .L_27640)


	//   ....[0]....
.L_27640:
        /*0be0*/ 	.word	0x0000f150


	//   ....[1]....
        /*0be4*/ 	.word	0x0000f160


	//   ....[2]....
        /*0be8*/ 	.word	0x00010aa0


	//----- nvinfo : EIATTR_CRS_STACK_SIZE
	.align		4
.L_27641:
        /*0bec*/ 	.byte	0x04, 0x1e
        /*0bee*/ 	.short	(.L_27643 - .L_27642)
.L_27642:
        /*0bf0*/ 	.word	0x00000000


	//----- nvinfo : EIATTR_CBANK_PARAM_SIZE
	.align		4
.L_27643:
        /*0bf4*/ 	.byte	0x03, 0x19
        /*0bf6*/ 	.short	0x007c


	//----- nvinfo : EIATTR_PARAM_CBANK
	.align		4
        /*0bf8*/ 	.byte	0x04, 0x0a
        /*0bfa*/ 	.short	(.L_27645 - .L_27644)
	.align		4
.L_27644:
        /*0bfc*/ 	.word	index@(.nv.constant0._ZN4vllm25paged_attention_v1_kernelIffLi256ELi32ELi128ELNS_18Fp8KVCacheDataTypeE0ELb0EEEvPT_PKS2_PKT0_S8_ifPKiSA_iPKfiiiSC_SC_iiiii)
        /*0c00*/ 	.short	0x0210
        /*0c02*/ 	.short	0x007c


	//----- nvinfo : EIATTR_SW_WAR
	.align		4
.L_27645:
        /*0c04*/ 	.byte	0x04, 0x36
        /*0c06*/ 	.short	(.L_27647 - .L_27646)
.L_27646:
        /*0c08*/ 	.word	0x00000008
.L_27647:


//--------------------- .nv.info._ZN4vllm25paged_attention_v1_kernelIffLi192ELi32ELi128ELNS_18Fp8KVCacheDataTypeE0ELb0EEEvPT_PKS2_PKT0_S8_ifPKiSA_iPKfiiiSC_SC_iiiii --------------------------
	.section	.nv.info._ZN4vllm25paged_attention_v1_kernelIffLi192ELi32ELi128ELNS_18Fp8KVCacheDataTypeE0ELb0EEEvPT_PKS2_PKT0_S8_ifPKiSA_iPKfiiiSC_SC_iiiii,"",@"SHT_CUDA_INFO"
	.sectionflags	@""
	.align	4


	//----- nvinfo : EIATTR_CUDA_API_VERSION
	.align		4
        /*0000*/ 	.byte	0x04, 0x37
        /*0002*/ 	.short	(.L_27649 - .L_27648)
.L_27648:
        /*0004*/ 	.word	0x00000082


	//----- nvinfo : EIATTR_KPARAM_INFO
	.align		4
.L_27649:
        /*0008*/ 	.byte	0x04, 0x17
        /*000a*/ 	.short	(.L_27651 - .L_27650)
.L_27650:
        /*000c*/ 	.word	0x00000000
        /*0010*/ 	.short	0x0013
        /*0012*/ 	.short	0x0078
        /*0014*/ 	.byte	0x00, 0xf0, 0x11, 0x00


	//----- nvinfo : EIATTR_KPARAM_INFO
	.align		4
.L_27651:
        /*0018*/ 	.byte	0x04, 0x17
        /*001a*/ 	.short	(.L_27653 - .L_27652)
.L_27652:
        /*001c*/ 	.word	0x00000000
        /*0020*/ 	.short	0x0012
        /*0022*/ 	.short	0x0074
        /*0024*/ 	.byte	0x00, 0xf0, 0x11, 0x00


	//----- nvinfo : EIATTR_KPARAM_INFO
	.align		4
.L_27653:
        /*0028*/ 	.byte	0x04, 0x17
        /*002a*/ 	.short	(.L_27655 - .L_27654)
.L_27654:
        /*002c*/ 	.word	0x00000000
        /*0030*/ 	.short	0x0011
        /*0032*/ 	.short	0x0070
        /*0034*/ 	.byte	0x00, 0xf0, 0x11, 0x00


	//----- nvinfo : EIATTR_KPARAM_INFO
	.align		4
.L_27655:
        /*0038*/ 	.byte	0x04, 0x17
        /*003a*/ 	.short	(.L_27657 - .L_27656)
.L_27656:
        /*003c*/ 	.word	0x00000000
        /*0040*/ 	.short	0x0010
        /*0042*/ 	.short	0x006c
        /*0044*/ 	.byte	0x00, 0xf0, 0x11, 0x00


	//----- nvinfo : EIATTR_KPARAM_INFO
	.align		4
.L_27657:
        /*0048*/ 	.byte	0x04, 0x17
        /*004a*/ 	.short	(.L_27659 - .L_27658)
.L_27658:
        /*004c*/ 	.word	0x00000000
        /*0050*/ 	.short	0x000f
        /*0052*/ 	.short	0x0068
        /*0054*/ 	.byte	0x00, 0xf0, 0x11, 0x00


	//----- nvinfo : EIATTR_KPARAM_INFO
	.align		4
.L_27659:
        /*0058*/ 	.byte	0x04, 0x17
        /*005a*/ 	.short	(.L_27661 - .L_27660)
.L_27660:
        /*005c*/ 	.word	0x00000000
        /*0060*/ 	.short	0x000e
        /*0062*/ 	.short	0x0060
        /*0064*/ 	.byte	0x00, 0xf0, 0x21, 0x00


	//----- nvinfo : EIATTR_KPARAM_INFO
	.align		4
.L_27661:
        /*0068*/ 	.byte	0x04, 0x17
        /*006a*/ 	.short	(.L_27663 - .L_27662)
.L_27662:
        /*006c*/ 	.word	0x00000000
        /*0070*/ 	.short	0x000d
        /*0072*/ 	.short	0x0058
        /*0074*/ 	.byte	0x00, 0xf0, 0x21, 0x00


	//----- nvinfo : EIATTR_KPARAM_INFO
	.align		4
.L_27663:
        /*0078*/ 	.byte	0x04, 0x17
        /*007a*/ 	.short	(.L_27665 - .L_27664)
.L_27664:
        /*007c*/ 	.word	0x00000000
        /*0080*/ 	.short	0x000c
        /*0082*/ 	.short	0x0050
        /*0084*/ 	.byte	0x00, 0xf0, 0x11, 0x00


	//----- nvinfo : EIATTR_KPARAM_INFO
	.align		4
.L_27665:
        /*0088*/ 	.byte	0x04, 0x17
        /*008a*/ 	.short	(.L_27667 - .L_27666)
.L_27666:
        /*008c*/ 	.word	0x00000000
        /*0090*/ 	.short	0x000b
        /*0092*/ 	.short	0x004c
        /*0094*/ 	.byte	0x00, 0xf0, 0x11, 0x00


	//----- nvinfo : EIATTR_KPARAM_INFO
	.align		4
.L_27667:
        /*0098*/ 	.byte	0x04, 0x17
        /*009a*/ 	.short	(.L_27669 - .L_27668)
.L_27668:
        /*009c*/ 	.word	0x00000000
        /*00a0*/ 	.short	0x000a
        /*00a2*/ 	.short	0x0048
        /*00a4*/ 	.byte	0x00, 0xf0, 0x11, 0x00


	//----- nvinfo : EIATTR_KPARAM_INFO
	.align		4
.L_27669:
        /*00a8*/ 	.byte	0x04, 0x17
        /*00aa*/ 	.short	(.L_27671 - .L_27670)
.L_27670:
        /*00ac*/ 	.word	0x00000000
        /*00b0*/ 	.short	0x0009
        /*00b2*/ 	.short	0x0040
        /*00b4*/ 	.byte	0x00, 0xf0, 0x21, 0x00


	//----- nvinfo : EIATTR_KPARAM_INFO
	.align		4
.L_27671:
        /*00b8*/ 	.byte	0x04, 0x17
        /*00ba*/ 	.short	(.L_27673 - .L_27672)
.L_27672:
        /*00bc*/ 	.word	0x00000000
        /*00c0*/ 	.short	0x0008
        /*00c2*/ 	.short	0x0038
        /*00c4*/ 	.byte	0x00, 0xf0, 0x11, 0x00


	//----- nvinfo : EIATTR_KPARAM_INFO
	.align		4
.L_27673:
        /*00c8*/ 	.byte	0x04, 0x17
        /*00ca*/ 	.short	(.L_27675 - .L_27674)
.L_27674:
        /*00cc*/ 	.word	0x00000000
        /*00d0*/ 	.short	0x0007
        /*00d2*/ 	.short	0x0030
        /*00d4*/ 	.byte	0x00, 0xf0, 0x21, 0x00


	//----- nvinfo : EIATTR_KPARAM_INFO
	.align		4
.L_27675:
        /*00d8*/ 	.byte	0x04, 0x17
        /*00da*/ 	.short	(.L_27677 - .L_27676)
.L_27676:
        /*00dc*/ 	.word	0x00000000
        /*00e0*/ 	.short	0x0006
        /*00e2*/ 	.short	0x0028
        /*00e4*/ 	.byte	0x00, 0xf0, 0x21, 0x00


	//----- nvinfo : EIATTR_KPARAM_INFO
	.align		4
.L_27677:
        /*00e8*/ 	.byte	0x04, 0x17
        /*00ea*/ 	.short	(.L_27679 - .L_27678)
.L_27678:
        /*00ec*/ 	.word	0x00000000
        /*00f0*/ 	.short	0x0005
        /*00f2*/ 	.short	0x0024
        /*00f4*/ 	.byte	0x00, 0xf0, 0x11, 0x00


	//----- nvinfo : EIATTR_KPARAM_INFO
	.align		4
.L_27679:
        /*00f8*/ 	.byte	0x04, 0x17
        /*00fa*/ 	.short	(.L_27681 - .L_27680)
.L_27680:
        /*00fc*/ 	.word	0x00000000
        /*0100*/ 	.short	0x0004
        /*0102*/ 	.short	0x0020
        /*0104*/ 	.byte	0x00, 0xf0, 0x11, 0x00


	//----- nvinfo : EIATTR_KPARAM_INFO
	.align		4
.L_27681:
        /*0108*/ 	.byte	0x04, 0x17
        /*010a*/ 	.short	(.L_27683 - .L_27682)
.L_27682:
        /*010c*/ 	.word	0x00000000
        /*0110*/ 	.short	0x0003
        /*0112*/ 	.short	0x0018
        /*0114*/ 	.byte	0x00, 0xf0, 0x21, 0x00


	//----- nvinfo : EIATTR_KPARAM_INFO
	.align		4
.L_27683:
        /*0118*/ 	.byte	0x04, 0x17
        /*011a*/ 	.short	(.L_27685 - .L_27684)
.L_27684:
        /*011c*/ 	.word	0x00000000
        /*0120*/ 	.short	0x0002
        /*0122*/ 	.short	0x0010
        /*0124*/ 	.byte	0x00, 0xf0, 0x21, 0x00


	//----- nvinfo : EIATTR_KPARAM_INFO
	.align		4
.L_27685:
        /*0128*/ 	.byte	0x04, 0x17
        /*012a*/ 	.short	(.L_27687 - .L_27686)
.L_27686:
        /*012c*/ 	.word	0x00000000
        /*0130*/ 	.short	0x0001
        /*0132*/ 	.short	0x0008
        /*0134*/ 	.byte	0x00, 0xf0, 0x21, 0x00


	//----- nvinfo : EIATTR_KPARAM_INFO
	.align		4
.L_27687:
        /*0138*/ 	.byte	0x04, 0x17
        /*013a*/ 	.short	(.L_27689 - .L_27688)
.L_27688:
        /*013c*/ 	.word	0x00000000
        /*0140*/ 	.short	0x0000
        /*0142*/ 	.short	0x0000
        /*0144*/ 	.byte	0x00, 0xf0, 0x21, 0x00


	//----- nvinfo : EIATTR_SPARSE_MMA_MASK
	.align		4
.L_27689:
        /*0148*/ 	.byte	0x03, 0x50
        /*014a*/ 	.short	0x0000


	//----- nvinfo : EIATTR_MAXREG_COUNT
	.align		4
        /*014c*/ 	.byte	0x03, 0x1b
        /*014e*/ 	.short	0x00ff


	//----- nvinfo : EIATTR_NUM_BARRIERS
	.align		4
        /*0150*/ 	.byte	0x02, 0x4c
        /*0152*/ 	.byte	0x01
	.zero		1


	//----- nvinfo : EIATTR_MERCURY_ISA_VERSION
	.align		4
        /*0154*/ 	.byte	0x03, 0x5f
        /*0156*/ 	.short	0x0101


	//----- nvinfo : EIATTR_COOP_GROUP_MASK_REGIDS
	.align		4
        /*0158*/ 	.byte	0x04, 0x29
        /*015a*/ 	.short	(.L_27691 - .L_27690)


	//   ....[0]....
.L_27690:
        /*015c*/ 	.word	0xffffffff


	//   ....[1]....
        /*0160*/ 	.word	0xffffffff


	//   ....[2]....
        /*0164*/ 	.word	0xffffffff


	//   ....[3]....
        /*0168*/ 	.word	0xffffffff


	//   ....[4]....
        /*016c*/ 	.word	0xffffffff


	//   ....[5]....
        /*0170*/ 	.word	0xffffffff


	//   ....[6]....
        /*0174*/ 	.word	0xffffffff


	//   ....[7]....
        /*0178*/ 	.word	0xffffffff


	//   ....[8]....
        /*017c*/ 	.word	0xffffffff


	//   ....[9]....
        /*0180*/ 	.word	0xffffffff


	//   ....[10]....
        /*0184*/ 	.word	0xffffffff


	//   ....[11]....
        /*0188*/ 	.word	0xffffffff


	//   ....[12]....
        /*018c*/ 	.word	0xffffffff


	//   ....[13]....
        /*0190*/ 	.word	0xffffffff


	//   ....[14]....
        /*0194*/ 	.word	0xffffffff


	//   ....[15]....
        /*0198*/ 	.word	0xffffffff


	//   ....[16]....
        /*019c*/ 	.word	0xffffffff


	//   ....[17]....
        /*01a0*/ 	.word	0xffffffff


	//   ....[18]....
        /*01a4*/ 	.word	0xffffffff


	//   ....[19]....
        /*01a8*/ 	.word	0xffffffff


	//   ....[20]....
        /*01ac*/ 	.word	0xffffffff


	//   ....[21]....
        /*01b0*/ 	.word	0xffffffff


	//   ....[22]....
        /*01b4*/ 	.word	0xffffffff


	//   ....[23]....
        /*01b8*/ 	.word	0xffffffff


	//   ....[24]....
        /*01bc*/ 	.word	0xffffffff


	//   ....[25]....
        /*01c0*/ 	.word	0xffffffff


	//   ....[26]....
        /*01c4*/ 	.word	0xffffffff


	//   ....[27]....
        /*01c8*/ 	.word	0xffffffff


	//   ....[28]....
        /*01cc*/ 	.word	0xffffffff


	//   ....[29]....
        /*01d0*/ 	.word	0xffffffff


	//   ....[30]....
        /*01d4*/ 	.word	0xffffffff


	//   ....[31]....
        /*01d8*/ 	.word	0xffffffff


	//   ....[32]....
        /*01dc*/ 	.word	0xffffffff


	//   ....[33]....
        /*01e0*/ 	.word	0xffffffff


	//   ....[34]....
        /*01e4*/ 	.word	0xffffffff


	//   ....[35]....
        /*01e8*/ 	.word	0xffffffff


	//   ....[36]....
        /*01ec*/ 	.word	0xffffffff


	//   ....[37]....
        /*01f0*/ 	.word	0xffffffff


	//   ....[38]....
        /*01f4*/ 	.word	0xffffffff


	//   ....[39]....
        /*01f8*/ 	.word	0xffffffff


	//   ....[40]....
        /*01fc*/ 	.word	0xffffffff


	//   ....[41]....
        /*0200*/ 	.word	0xffffffff


	//   ....[42]....
        /*0204*/ 	.word	0xffffffff


	//   ....[43]....
        /*0208*/ 	.word	0xffffffff


	//   ....[44]....
        /*020c*/ 	.word	0xffffffff


	//   ....[45]....
        /*0210*/ 	.word	0xffffffff


	//   ....[46]....
        /*0214*/ 	.word	0xffffffff


	//   ....[47]....
        /*0218*/ 	.word	0xffffffff


	//   ....[48]....
        /*021c*/ 	.word	0xffffffff


	//   ....[49]....
        /*0220*/ 	.word	0xffffffff


	//   ....[50]....
        /*0224*/ 	.word	0xffffffff


	//   ....[51]....
        /*0228*/ 	.word	0xffffffff


	//   ....[52]....
        /*022c*/ 	.word	0xffffffff


	//   ....[53]....
        /*0230*/ 	.word	0xffffffff


	//   ....[54]....
        /*0234*/ 	.word	0xffffffff


	//   ....[55]....
        /*0238*/ 	.word	0xffffffff


	//   ....[56]....
        /*023c*/ 	.word	0xffffffff


	//   ....[57]....
        /*0240*/ 	.word	0xffffffff


	//   ....[58]....
        /*0244*/ 	.word	0xffffffff


	//   ....[59]....
        /*0248*/ 	.word	0xffffffff


	//   ....[60]....
        /*024c*/ 	.word	0xffffffff


	//   ....[61]....
        /*0250*/ 	.word	0xffffffff


	//   ....[62]....
        /*0254*/ 	.word	0xffffffff


	//   ....[63]....
        /*0258*/ 	.word	0xffffffff


	//   ....[64]....
        /*025c*/ 	.word	0xffffffff


	//   ....[65]....
        /*0260*/ 	.word	0xffffffff


	//   ....[66]....
        /*0264*/ 	.word	0xffffffff


	//   ....[67]....
        /*0268*/ 	.word	0xffffffff


	//   ....[68]....
        /*026c*/ 	.word	0xffffffff


	//   ....[69]....
        /*0270*/ 	.word	0xffffffff


	//   ....[70]....
        /*0274*/ 	.word	0xffffffff


	//   ....[71]....
        /*0278*/ 	.word	0xffffffff


	//   ....[72]....
        /*027c*/ 	.word	0xffffffff


	//   ....[73]....
        /*0280*/ 	.word	0xffffffff


	//   ....[74]....
        /*0284*/ 	.word	0xffffffff


	//   ....[75]....
        /*0288*/ 	.word	0xffffffff


	//   ....[76]....
        /*028c*/ 	.word	0xffffffff


	//   ....[77]....
        /*0290*/ 	.word	0xffffffff


	//   ....[78]....
        /*0294*/ 	.word	0xffffffff


	//   ....[79]....
        /*0298*/ 	.word	0xffffffff


	//   ....[80]....
        /*029c*/ 	.word	0xffffffff


	//   ....[81]....
        /*02a0*/ 	.word	0xffffffff


	//   ....[82]....
        /*02a4*/ 	.word	0xffffffff


	//   ....[83]....
        /*02a8*/ 	.word	0xffffffff


	//   ....[84]....
        /*02ac*/ 	.word	0xffffffff


	//   ....[85]....
        /*02b0*/ 	.word	0xffffffff


	//   ....[86]....
        /*02b4*/ 	.word	0xffffffff


	//   ....[87]....
        /*02b8*/ 	.word	0xffffffff


	//   ....[88]....
        /*02bc*/ 	.word	0xffffffff


	//   ....[89]....
        /*02c0*/ 	.word	0xffffffff


	//   ....[90]....
        /*02c4*/ 	.word	0xffffffff


	//   ....[91]....
        /*02c8*/ 	.word	0xffffffff


	//   ....[92]....
        /*02cc*/ 	.word	0xffffffff


	//   ....[93]....
        /*02d0*/ 	.word	0xffffffff


	//   ....[94]....
        /*02d4*/ 	.word	0xffffffff


	//   ....[95]....
        /*02d8*/ 	.word	0xffffffff


	//   ....[96]....
        /*02dc*/ 	.word	0xffffffff


	//   ....[97]....
        /*02e0*/ 	.word	0xffffffff


	//   ....[98]....
        /*02e4*/ 	.word	0xffffffff


	//   ....[99]....
        /*02e8*/ 	.word	0xffffffff


	//   ....[100]....
        /*02ec*/ 	.word	0xffffffff


	//   ....[101]....
        /*02f0*/ 	.word	0xffffffff


	//   ....[102]....
        /*02f4*/ 	.word	0xffffffff


	//   ....[103]....
        /*02f8*/ 	.word	0xffffffff


	//   ....[104]....
        /*02fc*/ 	.word	0xffffffff


	//   ....[105]....
        /*0300*/ 	.word	0xffffffff


	//   ....[106]....
        /*0304*/ 	.word	0xffffffff


	//   ....[107]....
        /*0308*/ 	.word	0xffffffff


	//   ....[108]....
        /*030c*/ 	.word	0xffffffff


	//   ....[109]....
        /*0310*/ 	.word	0xffffffff


	//   ....[110]....
        /*0314*/ 	.word	0xffffffff


	//   ....[111]....
        /*0318*/ 	.word	0xffffffff


	//   ....[112]....
        /*031c*/ 	.word	0xffffffff


	//   ....[113]....
        /*0320*/ 	.word	0xffffffff


	//   ....[114]....
        /*0324*/ 	.word	0xffffffff


	//   ....[115]....
        /*0328*/ 	.word	0xffffffff


	//   ....[116]....
        /*032c*/ 	.word	0xffffffff


	//   ....[117]....
        /*0330*/ 	.word	0xffffffff


	//   ....[118]....
        /*0334*/ 	.word	0xffffffff


	//   ....[119]....
        /*0338*/ 	.word	0xffffffff


	//   ....[120]....
        /*033c*/ 	.word	0xffffffff


	//   ....[121]....
        /*0340*/ 	.word	0xffffffff


	//   ....[122]....
        /*0344*/ 	.word	0xffffffff


	//   ....[123]....
        /*0348*/ 	.word	0xffffffff


	//   ....[124]....
        /*034c*/ 	.word	0xffffffff


	//   ....[125]....
        /*0350*/ 	.word	0xffffffff


	//   ....[126]....
        /*0354*/ 	.word	0xffffffff


	//   ....[127]....
        /*0358*/ 	.word	0xffffffff


	//   ....[128]....
        /*035c*/ 	.word	0xffffffff


	//   ....[129]....
        /*0360*/ 	.word	0xffffffff


	//   ....[130]....
        /*0364*/ 	.word	0xffffffff


	//   ....[131]....
        /*0368*/ 	.word	0xffffffff


	//   ....[132]....
        /*036c*/ 	.word	0xffffffff


	//   ....[133]....
        /*0370*/ 	.word	0xffffffff


	//   ....[134]....
        /*0374*/ 	.word	0xffffffff


	//   ....[135]....
        /*0378*/ 	.word	0xffffffff


	//   ....[136]....
        /*037c*/ 	.word	0xffffffff


	//   ....[137]....
        /*0380*/ 	.word	0xffffffff


	//   ....[138]....
        /*0384*/ 	.word	0xffffffff


	//   ....[139]....
        /*0388*/ 	.word	0xffffffff


	//   ....[140]....
        /*038c*/ 	.word	0xffffffff


	//   ....[141]....
        /*0390*/ 	.word	0xffffffff


	//   ....[142]....
        /*0394*/ 	.word	0xffffffff


	//   ....[143]....
        /*0398*/ 	.word	0xffffffff


	//   ....[144]....
        /*039c*/ 	.word	0xffffffff


	//   ....[145]....
        /*03a0*/ 	.word	0xffffffff


	//   ....[146]....
        /*03a4*/ 	.word	0xffffffff


	//   ....[147]....
        /*03a8*/ 	.word	0xffffffff


	//   ....[148]....
        /*03ac*/ 	.word	0xffffffff


	//   ....[149]....
        /*03b0*/ 	.word	0xffffffff


	//   ....[150]....
        /*03b4*/ 	.word	0xffffffff


	//   ....[151]....
        /*03b8*/ 	.word	0xffffffff


	//   ....[152]....
        /*03bc*/ 	.word	0xffffffff


	//   ....[153]....
        /*03c0*/ 	.word	0xffffffff


	//   ....[154]....
        /*03c4*/ 	.word	0xffffffff


	//   ....[155]....
        /*03c8*/ 	.word	0xffffffff


	//   ....[156]....
        /*03cc*/ 	.word	0xffffffff


	//   ....[157]....
        /*03d0*/ 	.word	0xffffffff


	//   ....[158]....
        /*03d4*/ 	.word	0xffffffff


	//   ....[159]....
        /*03d8*/ 	.word	0xffffffff


	//----- nvinfo : EIATTR_COOP_GROUP_INSTR_OFFSETS
	.align		4
.L_27691:
        /*03dc*/ 	.byte	0x04, 0x28
        /*03de*/ 	.short	(.L_27693 - .L_27692)


	//   ....[0]....
.L_27692:
        /*03e0*/ 	.word	0x00003070


	//   ....[1]....
        /*03e4*/ 	.word	0x000030c0


	//   ....[2]....
        /*03e8*/ 	.word	0x00003140


	//   ....[3]....
        /*03ec*/ 	.word	0x000031b0


	//   ....[4]....
        /*03f0*/ 	.word	0x00003220


	//   ....[5]....
        /*03f4*/ 	.word	0x00003300


	//   ....[6]....
        /*03f8*/ 	.word	0x00003320


	//   ....[7]....
        /*03fc*/ 	.word	0x00003340


	//   ....[8]....
        /*0400*/ 	.word	0x00004180


	//   ....[9]....
        /*0404*/ 	.word	0x000041c0


	//   ....[10]....
        /*0408*/ 	.word	0x00004250


	//   ....[11]....
        /*040c*/ 	.word	0x000042b0


	//   ....[12]....
        /*0410*/ 	.word	0x00004300


	//   ....[13]....
        /*0414*/ 	.word	0x00004350


	//   ....[14]....
        /*0418*/ 	.word	0x00004370


	//   ....[15]....
        /*041c*/ 	.word	0x00004390


	//   ....[16]....
        /*0420*/ 	.word	0x00009260


	//   ....[17]....
        /*0424*/ 	.word	0x00009290


	//   ....[18]....
        /*0428*/ 	.word	0x000092a0


	//   ....[19]....
        /*042c*/ 	.word	0x000092b0


	//   ....[20]....
        /*0430*/ 	.word	0x000092c0


	//   ....[21]....
        /*0434*/ 	.word	0x000092d0


	//   ....[22]....
        /*0438*/ 	.word	0x000092e0


	//   ....[23]....
        /*043c*/ 	.word	0x00009300


	//   ....[24]....
        /*0440*/ 	.word	0x00009320


	//   ....[25]....
        /*0444*/ 	.word	0x00009340


	//   ....[26]....
        /*0448*/ 	.word	0x00009360


	//   ....[27]....
        /*044c*/ 	.word	0x00009380


	//   ....[28]....
        /*0450*/ 	.word	0x000093a0


	//   ....[29]....
        /*0454*/ 	.word	0x000093c0


	//   ....[30]....
        /*0458*/ 	.word	0x000093e0


	//   ....[31]....
        /*045c*/ 	.word	0x00009400


	//   ....[32]....
        /*0460*/ 	.word	0x00009420


	//   ....[33]....
        /*0464*/ 	.word	0x00009440


	//   ....[34]....
        /*0468*/ 	.word	0x00009460


	//   ....[35]....
        /*046c*/ 	.word	0x00009480


	//   ....[36]....
        /*0470*/ 	.word	0x000094a0


	//   ....[37]....
        /*0474*/ 	.word	0x000094c0


	//   ....[38]....
        /*0478*/ 	.word	0x000094e0


	//   ....[39]....
        /*047c*/ 	.word	0x00009500


	//   ....[40]....
        /*0480*/ 	.word	0x00009520


	//   ....[41]....
        /*0484*/ 	.word	0x00009540


	//   ....[42]....
        /*0488*/ 	.word	0x00009560


	//   ....[43]....
        /*048c*/ 	.word	0x00009580


	//   ....[44]....
        /*0490*/ 	.word	0x000095a0


	//   ....[45]....
        /*0494*/ 	.word	0x000095c0


	//   ....[46]....
        /*0498*/ 	.word	0x000095e0


	//   ....[47]....
        /*049c*/ 	.word	0x00009600


	//   ....[48]....
        /*04a0*/ 	.word	0x00009620


	//   ....[49]....
        /*04a4*/ 	.word	0x00009640


	//   ....[50]....
        /*04a8*/ 	.word	0x00009660


	//   ....[51]....
        /*04ac*/ 	.word	0x00009680


	//   ....[52]....
        /*04b0*/ 	.word	0x000096a0


	//   ....[53]....
        /*04b4*/ 	.word	0x000096c0


	//   ....[54]....
        /*04b8*/ 	.word	0x000096e0


	//   ....[55]....
        /*04bc*/ 	.word	0x00009700


	//   ....[56]....
        /*04c0*/ 	.word	0x00009720


	//   ....[57]....
        /*04c4*/ 	.word	0x00009740


	//   ....[58]....
        /*04c8*/ 	.word	0x00009760


	//   ....[59]....
        /*04cc*/ 	.word	0x00009780


	//   ....[60]....
        /*04d0*/ 	.word	0x000097a0


	//   ....[61]....
        /*04d4*/ 	.word	0x000097c0


	//   ....[62]....
        /*04d8*/ 	.word	0x000097e0


	//   ....[63]....
        /*04dc*/ 	.word	0x00009800


	//   ....[64]....
        /*04e0*/ 	.word	0x00009820


	//   ....[65]....
        /*04e4*/ 	.word	0x00009840


	//   ....[66]....
        /*04e8*/ 	.word	0x00009860


	//   ....[67]....
        /*04ec*/ 	.word	0x00009880


	//   ....[68]....
        /*04f0*/ 	.word	0x000098a0


	//   ....[69]....
        /*04f4*/ 	.word	0x000098c0


	//   ....[70]....
        /*04f8*/ 	.word	0x000098e0


	//   ....[71]....
        /*04fc*/ 	.word	0x00009900


	//   ....[72]....
        /*0500*/ 	.word	0x00009920


	//   ....[73]....
        /*0504*/ 	.word	0x00009940


	//   ....[74]....
        /*0508*/ 	.word	0x00009960


	//   ....[75]....
        /*050c*/ 	.word	0x00009980


	//   ....[76]....
        /*0510*/ 	.word	0x000099a0


	//   ....[77]....
        /*0514*/ 	.word	0x000099c0


	//   ....[78]....
        /*0518*/ 	.word	0x000099e0


	//   ....[79]....
        /*051c*/ 	.word	0x00009a00


	//   ....[80]....
        /*0520*/ 	.word	0x00009a20


	//   ....[81]....
        /*0524*/ 	.word	0x00009a40


	//   ....[82]....
        /*0528*/ 	.word	0x00009a60


	//   ....[83]....
        /*052c*/ 	.word	0x00009a80


	//   ....[84]....
        /*0530*/ 	.word	0x00009aa0


	//   ....[85]....
        /*0534*/ 	.word	0x00009ac0


	//   ....[86]....
        /*0538*/ 	.word	0x00009ae0


	//   ....[87]....
        /*053c*/ 	.word	0x00009b00


	//   ....[88]....
        /*0540*/ 	.word	0x00009b20


	//   ....[89]....
        /*0544*/ 	.word	0x00009b40


	//   ....[90]....
        /*0548*/ 	.word	0x00009b60


	//   ....[91]....
        /*054c*/ 	.word	0x00009b80


	//   ....[92]....
        /*0550*/ 	.word	0x00009ba0


	//   ....[93]....
        /*0554*/ 	.word	0x00009bc0


	//   ....[94]....
        /*0558*/ 	.word	0x00009be0


	//   ....[95]....
        /*055c*/ 	.word	0x00009c00


	//   ....[96]....
        /*0560*/ 	.word	0x00009c20


	//   ....[97]....
        /*0564*/ 	.word	0x00009c40


	//   ....[98]....
        /*0568*/ 	.word	0x00009c60


	//   ....[99]....
        /*056c*/ 	.word	0x00009c80


	//   ....[100]....
        /*0570*/ 	.word	0x00009ca0


	//   ....[101]....
        /*0574*/ 	.word	0x00009cc0


	//   ....[102]....
        /*0578*/ 	.word	0x00009ce0


	//   ....[103]....
        /*057c*/ 	.word	0x00009d00


	//   ....[104]....
        /*0580*/ 	.word	0x00009d20


	//   ....[105]....
        /*0584*/ 	.word	0x00009d40


	//   ....[106]....
        /*0588*/ 	.word	0x00009d60


	//   ....[107]....
        /*058c*/ 	.word	0x00009d80


	//   ....[108]....
        /*0590*/ 	.word	0x00009da0


	//   ....[109]....
        /*0594*/ 	.word	0x00009dc0


	//   ....[110]....
        /*0598*/ 	.word	0x00009de0


	//   ....[111]....
        /*059c*/ 	.word	0x00009e00


	//   ....[112]....
        /*05a0*/ 	.word	0x00009e20


	//   ....[113]....
        /*05a4*/ 	.word	0x00009e40


	//   ....[114]....
        /*05a8*/ 	.word	0x00009e60


	//   ....[115]....
        /*05ac*/ 	.word	0x00009e80


	//   ....[116]....
        /*05b0*/ 	.word	0x00009ea0


	//   ....[117]....
        /*05b4*/ 	.word	0x00009ec0


	//   ....[118]....
        /*05b8*/ 	.word	0x00009ee0


	//   ....[119]....
        /*05bc*/ 	.word	0x00009f00


	//   ....[120]....
        /*05c0*/ 	.word	0x00009f20


	//   ....[121]....
        /*05c4*/ 	.word	0x00009f40


	//   ....[122]....
        /*05c8*/ 	.word	0x00009f60


	//   ....[123]....
        /*05cc*/ 	.word	0x00009f80


	//   ....[124]....
        /*05d0*/ 	.word	0x00009fa0


	//   ....[125]....
        /*05d4*/ 	.word	0x00009fc0


	//   ....[126]....
        /*05d8*/ 	.word	0x00009fe0


	//   ....[127]....
        /*05dc*/ 	.word	0x0000a000


	//   ....[128]....
        /*05e0*/ 	.word	0x0000a020


	//   ....[129]....
        /*05e4*/ 	.word	0x0000a040


	//   ....[130]....
        /*05e8*/ 	.word	0x0000a060


	//   ....[131]....
        /*05ec*/ 	.word	0x0000a080


	//   ....[132]....
        /*05f0*/ 	.word	0x0000a0a0


	//   ....[133]....
        /*05f4*/ 	.word	0x0000a0c0


	//   ....[134]....
        /*05f8*/ 	.word	0x0000a0e0


	//   ....[135]....
        /*05fc*/ 	.word	0x0000a100


	//   ....[136]....
        /*0600*/ 	.word	0x0000a120


	//   ....[137]....
        /*0604*/ 	.word	0x0000a140


	//   ....[138]....
        /*0608*/ 	.word	0x0000a170


	//   ....[139]....
        /*060c*/ 	.word	0x0000a190


	//   ....[140]....
        /*0610*/ 	.word	0x0000a1b0


	//   ....[141]....
        /*0614*/ 	.word	0x0000a1d0


	//   ....[142]....
        /*0618*/ 	.word	0x0000a1f0


	//   ....[143]....
        /*061c*/ 	.word	0x0000a210


	//   ....[144]....
        /*0620*/ 	.word	0x0000a220


	//   ....[145]....
        /*0624*/ 	.word	0x0000a240


	//   ....[146]....
        /*0628*/ 	.word	0x0000a260


	//   ....[147]....
        /*062c*/ 	.word	0x0000a280


	//   ....[148]....
        /*0630*/ 	.word	0x0000a2a0


	//   ....[149]....
        /*0634*/ 	.word	0x0000a2c0


	//   ....[150]....
        /*0638*/ 	.word	0x0000a2e0


	//   ....[151]....
        /*063c*/ 	.word	0x0000a300


	//   ....[152]....
        /*0640*/ 	.word	0x0000a320


	//   ....[153]....
        /*0644*/ 	.word	0x0000a340


	//   ....[154]....
        /*0648*/ 	.word	0x0000a360


	//   ....[155]....
        /*064c*/ 	.word	0x0000a380


	//   ....[156]....
        /*0650*/ 	.word	0x0000a3a0


	//   ....[157]....
        /*0654*/ 	.word	0x0000a3c0


	//   ....[158]....
        /*0658*/ 	.word	0x0000a3e0


	//   ....[159]....
        /*065c*/ 	.word	0x0000a400


	//----- nvinfo : EIATTR_EXIT_INSTR_OFFSETS
	.align		4
.L_27693:
        /*0660*/ 	.byte	0x04, 0x1c
        /*0662*/ 	.short	(.L_27695 - .L_27694)


	//   ....[0]....
.L_27694:
        /*0664*/ 	.word	0x0000ba00


	//   ....[1]....
        /*0668*/ 	.word	0x0000ba10


	//   ....[2]....
        /*066c*/ 	.word	0x0000cd40


	//----- nvinfo : EIATTR_CRS_STACK_SIZE
	.align		4
.L_27695:
        /*0670*/ 	.byte	0x04, 0x1e
        /*0672*/ 	.short	(.L_27697 - .L_27696)
.L_27696:
        /*0674*/ 	.word	0x00000000


	//----- nvinfo : EIATTR_CBANK_PARAM_SIZE
	.align		4
.L_27697:
        /*0678*/ 	.byte	0x03, 0x19
        /*067a*/ 	.short	0x007c


	//----- nvinfo : EIATTR_PARAM_CBANK
	.align		4
        /*067c*/ 	.byte	0x04, 0x0a
        /*067e*/ 	.short	(.L_27699 - .L_27698)
	.align		4
.L_27698:
        /*0680*/ 	.word	index@(.nv.constant0._ZN4vllm25paged_attention_v1_kernelIffLi192ELi32ELi128ELNS_18Fp8KVCacheDataTypeE0ELb0EEEvPT_PKS2_PKT0_S8_ifPKiSA_iPKfiiiSC_SC_iiiii)
        /*0684*/ 	.short	0x0210
        /*0686*/ 	.short	0x007c


	//----- nvinfo : EIATTR_SW_WAR
	.align		4
.L_27699:
        /*0688*/ 	.byte	0x04, 0x36
        /*068a*/ 	.short	(.L_27701 - .L_27700)
.L_27700:
        /*068c*/ 	.word	0x00000008
.L_27701:


//--------------------- .nv.info._ZN4vllm25paged_attention_v1_kernelIffLi128ELi32ELi128ELNS_18Fp8KVCacheDataTypeE0ELb0EEEvPT_PKS2_PKT0_S8_ifPKiSA_iPKfiiiSC_SC_iiiii --------------------------
	.section	.nv.info._ZN4vllm25paged_attention_v1_kernelIffLi128ELi32ELi128ELNS_18Fp8KVCacheDataTypeE0ELb0EEEvPT_PKS2_PKT0_S8_ifPKiSA_iPKfiiiSC_SC_iiiii,"",@"SHT_CUDA_INFO"
	.sectionflags	@""
	.align	4


	//----- nvinfo : EIATTR_CUDA_API_VERSION
	.align		4
        /*0000*/ 	.byte	0x04, 0x37
        /*0002*/ 	.short	(.L_27703 - .L_27702)
.L_27702:
        /*0004*/ 	.word	0x00000082


	//----- nvinfo : EIATTR_KPARAM_INFO
	.align		4
.L_27703:
        /*0008*/ 	.byte	0x04, 0x17
        /*000a*/ 	.short	(.L_27705 - .L_27704)
.L_27704:
        /*000c*/ 	.word	0x00000000
        /*0010*/ 	.short	0x0013
        /*0012*/ 	.short	0x0078
        /*0014*/ 	.byte	0x00, 0xf0, 0x11, 0x00


	//----- nvinfo : EIATTR_KPARAM_INFO
	.align		4
.L_27705:
        /*0018*/ 	.byte	0x04, 0x17
        /*001a*/ 	.short	(.L_27707 - .L_27706)
.L_27706:
        /*001c*/ 	.word	0x00000000
        /*0020*/ 	.short	0x0012
        /*0022*/ 	.short	0x0074
        /*0024*/ 	.byte	0x00, 0xf0, 0x11, 0x00


	//----- nvinfo : EIATTR_KPARAM_INFO
	.align		4
.L_27707:
        /*0028*/ 	.byte	0x04, 0x17
        /*002a*/ 	.short	(.L_27709 - .L_27708)
.L_27708:
        /*002c*/ 	.word	0x00000000
        /*0030*/ 	.short	0x0011
        /*0032*/ 	.short	0x0070
        /*0034*/ 	.byte	0x00, 0xf0, 0x11, 0x00


	//----- nvinfo : EIATTR_KPARAM_INFO
	.align		4
.L_27709:
        /*0038*/ 	.byte	0x04, 0x17
        /*003a*/ 	.short	(.L_27711 - .L_27710)
.L_27710:
        /*003c*/ 	.word	0x00000000
        /*0040*/ 	.short	0x0010
        /*0042*/ 	.short	0x006c
        /*0044*/ 	.byte	0x00, 0xf0, 0x11, 0x00


	//----- nvinfo : EIATTR_KPARAM_INFO
	.align		4
.L_27711:
        /*0048*/ 	.byte	0x04, 0x17
        /*004a*/ 	.short	(.L_27713 - .L_27712)
.L_27712:
        /*004c*/ 	.word	0x00000000
        /*0050*/ 	.short	0x000f
        /*0052*/ 	.short	0x0068
        /*0054*/ 	.byte	0x00, 0xf0, 0x11, 0x00


	//----- nvinfo : EIATTR_KPARAM_INFO
	.align		4
.L_27713:
        /*0058*/ 	.byte	0x04, 0x17
        /*005a*/ 	.short	(.L_27715 - .L_27714)
.L_27714:
        /*005c*/ 	.word	0x00000000
        /*0060*/ 	.short	0x000e
        /*0062*/ 	.short	0x0060
        /*0064*/ 	.byte	0x00, 0xf0, 0x21, 0x00


	//----- nvinfo : EIATTR_KPARAM_INFO
	.align		4
.L_27715:
        /*0068*/ 	.byte	0x04, 0x17
        /*006a*/ 	.short	(.L_27717 - .L_27716)
.L_27716:
        /*006c*/ 	.word	0x00000000
        /*0070*/ 	.short	0x000d
        /*0072*/ 	.short	0x0058
        /*0074*/ 	.byte	0x00, 0xf0, 0x21, 0x00


	//----- nvinfo : EIATTR_KPARAM_INFO
	.align		4
.L_27717:
        /*0078*/ 	.byte	0x04, 0x17
        /*007a*/ 	.short	(.L_27719 - .L_27718)
.L_27718:
        /*007c*/ 	.word	0x00000000
        /*0080*/ 	.short	0x000c
        /*0082*/ 	.short	0x0050
        /*0084*/ 	.byte	0x00, 0xf0, 0x11, 0x00


	//----- nvinfo : EIATTR_KPARAM_INFO
	.align		4
.L_27719:
        /*0088*/ 	.byte	0x04, 0x17
        /*008a*/ 	.short	(.L_27721 - .L_27720)
.L_27720:
        /*008c*/ 	.word	0x00000000
        /*0090*/ 	.short	0x000b
        /*0092*/ 	.short	0x004c
        /*0094*/ 	.byte	0x00, 0xf0, 0x11, 0x00


	//----- nvinfo : EIATTR_KPARAM_INFO
	.align		4
.L_27721:
        /*0098*/ 	.byte	0x04, 0x17
        /*009a*/ 	.short	(.L_27723 - .L_27722)
.L_27722:
        /*009c*/ 	.word	0x00000000
        /*00a0*/ 	.short	0x000a
        /*00a2*/ 	.short	0x0048
        /*00a4*/ 	.byte	0x00, 0xf0, 0x11, 0x00


	//----- nvinfo : EIATTR_KPARAM_INFO
	.align		4
.L_27723:
        /*00a8*/ 	.byte	0x04, 0x17
        /*00aa*/ 	.short	(.L_27725 - .L_27724)
.L_27724:
        /*00ac*/ 	.word	0x00000000
        /*00b0*/ 	.short	0x0009
        /*00b2*/ 	.short	0x0040
        /*00b4*/ 	.byte	0x00, 0xf0, 0x21, 0x00


	//----- nvinfo : EIATTR_KPARAM_INFO
	.align		4
.L_27725:
        /*00b8*/ 	.byte	0x04, 0x17
        /*00ba*/ 	.short	(.L_27727 - .L_27726)
.L_27726:
        /*00bc*/ 	.word	0x00000000
        /*00c0*/ 	.short	0x0008
        /*00c2*/ 	.short	0x0038
        /*00c4*/ 	.byte	0x00, 0xf0, 0x11, 0x00


	//----- nvinfo : EIATTR_KPARAM_INFO
	.align		4
.L_27727:
        /*00c8*/ 	.byte	0x04, 0x17
        /*00ca*/ 	.short	(.L_27729 - .L_27728)
.L_27728:
        /*00cc*/ 	.word	0x00000000
        /*00d0*/ 	.short	0x0007
        /*00d2*/ 	.short	0x0030
        /*00d4*/ 	.byte	0x00, 0xf0, 0x21, 0x00


	//----- nvinfo : EIATTR_KPARAM_INFO
	.align		4
.L_27729:
        /*00d8*/ 	.byte	0x04, 0x17
        /*00da*/ 	.short	(.L_27731 - .L_27730)
.L_27730:
        /*00dc*/ 	.word	0x00000000
        /*00e0*/ 	.short	0x0006
        /*00e2*/ 	.short	0x0028
        /*00e4*/ 	.byte	0x00, 0xf0, 0x21, 0x00


	//----- nvinfo : EIATTR_KPARAM_INFO
	.align		4
.L_27731:
        /*00e8*/ 	.byte	0x04, 0x17
        /*00ea*/ 	.short	(.L_27733 - .L_27732)
.L_27732:
        /*00ec*/ 	.word	0x00000000
        /*00f0*/ 	.short	0x0005
        /*00f2*/ 	.short	0x0024
        /*00f4*/ 	.byte	0x00, 0xf0, 0x11, 0x00


	//----- nvinfo : EIATTR_KPARAM_INFO
	.align		4
.L_27733:
        /*00f8*/ 	.byte	0x04, 0x17
        /*00fa*/ 	.short	(.L_27735 - .L_27734)
.L_27734:
        /*00fc*/ 	.word	0x00000000
        /*0100*/ 	.short	0x0004
        /*0102*/ 	.short	0x0020
        /*0104*/ 	.byte	0x00, 0xf0, 0x11, 0x00


	//----- nvinfo : EIATTR_KPARAM_INFO
	.align		4
.L_27735:
        /*0108*/ 	.byte	0x04, 0x17
        /*010a*/ 	.short	(.L_27737 - .L_27736)
.L_27736:
        /*010c*/ 	.word	0x00000000
        /*0110*/ 	.short	0x0003
        /*0112*/ 	.short	0x0018
        /*0114*/ 	.byte	0x00, 0xf0, 0x21, 0x00


	//----- nvinfo : EIATTR_KPARAM_INFO
	.align		4
.L_27737:
        /*0118*/ 	.byte	0x04, 0x17
        /*011a*/ 	.short	(.L_27739 - .L_27738)
.L_27738:
        /*011c*/ 	.word	0x00000000
        /*0120*/ 	.short	0x0002
        /*0122*/ 	.short	0x0010
        /*0124*/ 	.byte	0x00, 0xf0, 0x21, 0x00


	//----- nvinfo : EIATTR_KPARAM_INFO
	.align		4
.L_27739:
        /*0128*/ 	.byte	0x04, 0x17
        /*012a*/ 	.short	(.L_27741 - .L_27740)
.L_27740:
        /*012c*/ 	.word	0x00000000
        /*0130*/ 	.short	0x0001
        /*0132*/ 	.short	0x0008
        /*0134*/ 	.byte	0x00, 0xf0, 0x21, 0x00


	//----- nvinfo : EIATTR_KPARAM_INFO
	.align		4
.L_27741:
        /*0138*/ 	.byte	0x04, 0x17
        /*013a*/ 	.short	(.L_27743 - .L_27742)
.L_27742:
        /*013c*/ 	.word	0x00000000
        /*0140*/ 	.short	0x0000
        /*0142*/ 	.short	0x0000
        /*0144*/ 	.byte	0x00, 0xf0, 0x21, 0x00


	//----- nvinfo : EIATTR_SPARSE_MMA_MASK
	.align		4
.L_27743:
        /*0148*/ 	.byte	0x03, 0x50
        /*014a*/ 	.short	0x0000


	//----- nvinfo : EIATTR_MAXREG_COUNT
	.align		4
        /*014c*/ 	.byte	0x03, 0x1b
        /*014e*/ 	.short	0x00ff


	//----- nvinfo : EIATTR_NUM_BARRIERS
	.align		4
        /*0150*/ 	.byte	0x02, 0x4c
        /*0152*/ 	.byte	0x01
	.zero		1


	//----- nvinfo : EIATTR_MERCURY_ISA_VERSION
	.align		4
        /*0154*/ 	.byte	0x03, 0x5f
        /*0156*/ 	.short	0x0101


	//----- nvinfo : EIATTR_COOP_GROUP_MASK_REGIDS
	.align		4
        /*0158*/ 	.byte	0x04, 0x29
        /*015a*/ 	.short	(.L_27745 - .L_27744)


	//   ....[0]....
.L_27744:
        /*015c*/ 	.word	0xffffffff


	//   ....[1]....
        /*0160*/ 	.word	0xffffffff


	//   ....[2]....
        /*0164*/ 	.word	0xffffffff


	//   ....[3]....
        /*0168*/ 	.word	0xffffffff


	//   ....[4]....
        /*016c*/ 	.word	0xffffffff


	//   ....[5]....
        /*0170*/ 	.word	0xffffffff


	//   ....[6]....
        /*0174*/ 	.word	0xffffffff


	//   ....[7]....
        /*0178*/ 	.word	0xffffffff


	//   ....[8]....
        /*017c*/ 	.word	0xffffffff


	//   ....[9]....
        /*0180*/ 	.word	0xffffffff


	//   ....[10]....
        /*0184*/ 	.word	0xffffffff


	//   ....[11]....
        /*0188*/ 	.word	0xffffffff


	//   ....[12]....
        /*018c*/ 	.word	0xffffffff


	//   ....[13]....
        /*0190*/ 	.word	0xffffffff


	//   ....[14]....
        /*0194*/ 	.word	0xffffffff


	//   ....[15]....
        /*0198*/ 	.word	0xffffffff


	//   ....[16]....
        /*019c*/ 	.word	0xffffffff


	//   ....[17]....
        /*01a0*/ 	.word	0xffffffff


	//   ....[18]....
        /*01a4*/ 	.word	0xffffffff


	//   ....[19]....
        /*01a8*/ 	.word	0xffffffff


	//   ....[20]....
        /*01ac*/ 	.word	0xffffffff


	//   ....[21]....
        /*01b0*/ 	.word	0xffffffff


	//   ....[22]....
        /*01b4*/ 	.word	0xffffffff


	//   ....[23]....
        /*01b8*/ 	.word	0xffffffff


	//   ....[24]....
        /*01bc*/ 	.word	0xffffffff


	//   ....[25]....
        /*01c0*/ 	.word	0xffffffff


	//   ....[26]....
        /*01c4*/ 	.word	0xffffffff


	//   ....[27]....
        /*01c8*/ 	.word	0xffffffff


	//   ....[28]....
        /*01cc*/ 	.word	0xffffffff


	//   ....[29]....
        /*01d0*/ 	.word	0xffffffff


	//   ....[30]....
        /*01d4*/ 	.word	0xffffffff


	//   ....[31]....
        /*01d8*/ 	.word	0xffffffff


	//   ....[32]....
        /*01dc*/ 	.word	0xffffffff


	//   ....[33]....
        /*01e0*/ 	.word	0xffffffff


	//   ....[34]....
        /*01e4*/ 	.word	0xffffffff


	//   ....[35]....
        /*01e8*/ 	.word	0xffffffff


	//   ....[36]....
        /*01ec*/ 	.word	0xffffffff


	//   ....[37]....
        /*01f0*/ 	.word	0xffffffff


	//   ....[38]....
        /*01f4*/ 	.word	0xffffffff


	//   ....[39]....
        /*01f8*/ 	.word	0xffffffff


	//   ....[40]....
        /*01fc*/ 	.word	0xffffffff


	//   ....[41]....
        /*0200*/ 	.word	0xffffffff


	//   ....[42]....
        /*0204*/ 	.word	0xffffffff


	//   ....[43]....
        /*0208*/ 	.word	0xffffffff


	//   ....[44]....
        /*020c*/ 	.word	0xffffffff


	//   ....[45]....
        /*0210*/ 	.word	0xffffffff


	//   ....[46]....
        /*0214*/ 	.word	0xffffffff


	//   ....[47]....
        /*0218*/ 	.word	0xffffffff


	//   ....[48]....
        /*021c*/ 	.word	0xffffffff


	//   ....[49]....
        /*0220*/ 	.word	0xffffffff


	//   ....[50]....
        /*0224*/ 	.word	0xffffffff


	//   ....[51]....
        /*0228*/ 	.word	0xffffffff


	//   ....[52]....
        /*022c*/ 	.word	0xffffffff


	//   ....[53]....
        /*0230*/ 	.word	0xffffffff


	//   ....[54]....
        /*0234*/ 	.word	0xffffffff


	//   ....[55]....
        /*0238*/ 	.word	0xffffffff


	//   ....[56]....
        /*023c*/ 	.word	0xffffffff


	//   ....[57]....
        /*0240*/ 	.word	0xffffffff


	//   ....[58]....
        /*0244*/ 	.word	0xffffffff


	//   ....[59]....
        /*0248*/ 	.word	0xffffffff


	//   ....[60]....
        /*024c*/ 	.word	0xffffffff


	//   ....[61]....
        /*0250*/ 	.word	0xffffffff


	//   ....[62]....
        /*0254*/ 	.word	0xffffffff


	//   ....[63]....
        /*0258*/ 	.word	0xffffffff


	//   ....[64]....
        /*025c*/ 	.word	0xffffffff


	//   ....[65]....
        /*0260*/ 	.word	0xffffffff


	//   ....[66]....
        /*0264*/ 	.word	0xffffffff


	//   ....[67]....
        /*0268*/ 	.word	0xffffffff


	//   ....[68]....
        /*026c*/ 	.word	0xffffffff


	//   ....[69]....
        /*0270*/ 	.word	0xffffffff


	//   ....[70]....
        /*0274*/ 	.word	0xffffffff


	//   ....[71]....
        /*0278*/ 	.word	0xffffffff


	//   ....[72]....
        /*027c*/ 	.word	0xffffffff


	//   ....[73]....
        /*0280*/ 	.word	0xffffffff


	//   ....[74]....
        /*0284*/ 	.word	0xffffffff


	//   ....[75]....
        /*0288*/ 	.word	0xffffffff


	//   ....[76]....
        /*028c*/ 	.word	0xffffffff


	//   ....[77]....
        /*0290*/ 	.word	0xffffffff


	//   ....[78]....
        /*0294*/ 	.word	0xffffffff


	//   ....[79]....
        /*0298*/ 	.word	0xffffffff


	//   ....[80]....
        /*029c*/ 	.word	0xffffffff


	//   ....[81]....
        /*02a0*/ 	.word	0xffffffff


	//   ....[82]....
        /*02a4*/ 	.word	0xffffffff


	//   ....[83]....
        /*02a8*/ 	.word	0xffffffff


	//   ....[84]....
        /*02ac*/ 	.word	0xffffffff


	//   ....[85]....
        /*02b0*/ 	.word	0xffffffff


	//   ....[86]....
        /*02b4*/ 	.word	0xffffffff


	//   ....[87]....
        /*02b8*/ 	.word	0xffffffff


	//   ....[88]....
        /*02bc*/ 	.word	0xffffffff


	//   ....[89]....
        /*02c0*/ 	.word	0xffffffff


	//   ....[90]....
        /*02c4*/ 	.word	0xffffffff


	//   ....[91]....
        /*02c8*/ 	.word	0xffffffff


	//   ....[92]....
        /*02cc*/ 	.word	0xffffffff


	//   ....[93]....
        /*02d0*/ 	.word	0xffffffff


	//   ....[94]....
        /*02d4*/ 	.word	0xffffffff


	//   ....[95]....
        /*02d8*/ 	.word	0xffffffff


	//   ....[96]....
        /*02dc*/ 	.word	0xffffffff


	//   ....[97]....
        /*02e0*/ 	.word	0xffffffff


	//   ....[98]....
        /*02e4*/ 	.word	0xffffffff


	//   ....[99]....
        /*02e8*/ 	.word	0xffffffff


	//   ....[100]....
        /*02ec*/ 	.word	0xffffffff


	//   ....[101]....
        /*02f0*/ 	.word	0xffffffff


	//   ....[102]....
        /*02f4*/ 	.word	0xffffffff


	//   ....[103]....
        /*02f8*/ 	.word	0xffffffff


	//   ....[104]....
        /*02fc*/ 	.word	0xffffffff


	//   ....[105]....
        /*0300*/ 	.word	0xffffffff


	//   ....[106]....
        /*0304*/ 	.word	0xffffffff


	//   ....[107]....
        /*0308*/ 	.word	0xffffffff


	//   ....[108]....
        /*030c*/ 	.word	0xffffffff


	//   ....[109]....
        /*0310*/ 	.word	0xffffffff


	//   ....[110]....
        /*0314*/ 	.word	0xffffffff


	//   ....[111]....
        /*0318*/ 	.word	0xffffffff


	//----- nvinfo : EIATTR_COOP_GROUP_INSTR_OFFSETS
	.align		4
.L_27745:
        /*031c*/ 	.byte	0x04, 0x28
        /*031e*/ 	.short	(.L_27747 - .L_27746)


	//   ....[0]....
.L_27746:
        /*0320*/ 	.word	0x000025a0


	//   ....[1]....
        /*0324*/ 	.word	0x00002620


	//   ....[2]....
        /*0328*/ 	.word	0x00002650


	//   ....[3]....
        /*032c*/ 	.word	0x000026b0


	//   ....[4]....
        /*0330*/ 	.word	0x000026f0


	//   ....[5]....
        /*0334*/ 	.word	0x00002800


	//   ....[6]....
        /*0338*/ 	.word	0x00002820


	//   ....[7]....
        /*033c*/ 	.word	0x00002840


	//   ....[8]....
        /*0340*/ 	.word	0x00003680


	//   ....[9]....
        /*0344*/ 	.word	0x00003700


	//   ....[10]....
        /*0348*/ 	.word	0x00003740


	//   ....[11]....
        /*034c*/ 	.word	0x000037a0


	//   ....[12]....
        /*0350*/ 	.word	0x000037f0


	//   ....[13]....
        /*0354*/ 	.word	0x00003840


	//   ....[14]....
        /*0358*/ 	.word	0x00003860


	//   ....[15]....
        /*035c*/ 	.word	0x00003880


	//   ....[16]....
        /*0360*/ 	.word	0x00007260


	//   ....[17]....
        /*0364*/ 	.word	0x000072a0


	//   ....[18]....
        /*0368*/ 	.word	0x000072b0


	//   ....[19]....
        /*036c*/ 	.word	0x000072c0


	//   ....[20]....
        /*0370*/ 	.word	0x000072d0


	//   ....[21]....
        /*0374*/ 	.word	0x000072e0


	//   ....[22]....
        /*0378*/ 	.word	0x00007300


	//   ....[23]....
        /*037c*/ 	.word	0x00007320


	//   ....[24]....
        /*0380*/ 	.word	0x00007340


	//   ....[25]....
        /*0384*/ 	.word	0x00007360


	//   ....[26]....
        /*0388*/ 	.word	0x00007380


	//   ....[27]....
        /*038c*/ 	.word	0x000073a0


	//   ....[28]....
        /*0390*/ 	.word	0x000073b0


	//   ....[29]....
        /*0394*/ 	.word	0x000073d0


	//   ....[30]....
        /*0398*/ 	.word	0x000073f0


	//   ....[31]....
        /*039c*/ 	.word	0x00007410


	//   ....[32]....
        /*03a0*/ 	.word	0x00007430


	//   ....[33]....
        /*03a4*/ 	.word	0x00007450


	//   ....[34]....
        /*03a8*/ 	.word	0x00007470


	//   ....[35]....
        /*03ac*/ 	.word	0x00007490


	//   ....[36]....
        /*03b0*/ 	.word	0x000074b0


	//   ....[37]....
        /*03b4*/ 	.word	0x000074d0


	//   ....[38]....
        /*03b8*/ 	.word	0x000074f0


	//   ....[39]....
        /*03bc*/ 	.word	0x00007510


	//   ....[40]....
        /*03c0*/ 	.word	0x00007530


	//   ....[41]....
        /*03c4*/ 	.word	0x00007550


	//   ....[42]....
        /*03c8*/ 	.word	0x00007570


	//   ....[43]....
        /*03cc*/ 	.word	0x00007590


	//   ....[44]....
        /*03d0*/ 	.word	0x000075b0


	//   ....[45]....
        /*03d4*/ 	.word	0x000075d0


	//   ....[46]....
        /*03d8*/ 	.word	0x000075f0


	//   ....[47]....
        /*03dc*/ 	.word	0x00007620


	//   ....[48]....
        /*03e0*/ 	.word	0x00007650


	//   ....[49]....
        /*03e4*/ 	.word	0x00007670


	//   ....[50]....
        /*03e8*/ 	.word	0x00007690


	//   ....[51]....
        /*03ec*/ 	.word	0x000076b0


	//   ....[52]....
        /*03f0*/ 	.word	0x000076d0


	//   ....[53]....
        /*03f4*/ 	.word	0x000076f0


	//   ....[54]....
        /*03f8*/ 	.word	0x00007710


	//   ....[55]....
        /*03fc*/ 	.word	0x00007730


	//   ....[56]....
        /*0400*/ 	.word	0x00007750


	//   ....[57]....
        /*0404*/ 	.word	0x00007770


	//   ....[58]....
        /*0408*/ 	.word	0x00007790


	//   ....[59]....
        /*040c*/ 	.word	0x000077b0


	//   ....[60]....
        /*0410*/ 	.word	0x000077d0


	//   ....[61]....
        /*0414*/ 	.word	0x000077f0


	//   ....[62]....
        /*0418*/ 	.word	0x00007810


	//   ....[63]....
        /*041c*/ 	.word	0x00007830


	//   ....[64]....
        /*0420*/ 	.word	0x00007850


	//   ....[65]....
        /*0424*/ 	.word	0x00007870


	//   ....[66]....
        /*0428*/ 	.word	0x00007890


	//   ....[67]....
        /*042c*/ 	.word	0x000078b0


	//   ....[68]....
        /*0430*/ 	.word	0x000078d0


	//   ....[69]....
        /*0434*/ 	.word	0x000078f0


	//   ....[70]....
        /*0438*/ 	.word	0x00007910


	//   ....[71]....
        /*043c*/ 	.word	0x00007930


	//   ....[72]....
        /*0440*/ 	.word	0x00007950


	//   ....[73]....
        /*0444*/ 	.word	0x00007970


	//   ....[74]....
        /*0448*/ 	.word	0x00007990


	//   ....[75]....
        /*044c*/ 	.word	0x000079b0


	//   ....[76]....
        /*0450*/ 	.word	0x000079d0


	//   ....[77]....
        /*0454*/ 	.word	0x000079f0


	//   ....[78]....
        /*0458*/ 	.word	0x00007a10


	//   ....[79]....
        /*045c*/ 	.word	0x00007a30


	//   ....[80]....
        /*0460*/ 	.word	0x00007a50


	//   ....[81]....
        /*0464*/ 	.word	0x00007a70


	//   ....[82]....
        /*0468*/ 	.word	0x00007a90


	//   ....[83]....
        /*046c*/ 	.word	0x00007ab0


	//   ....[84]....
        /*0470*/ 	.word	0x00007ad0


	//   ....[85]....
        /*0474*/ 	.word	0x00007af0


	//   ....[86]....
        /*0478*/ 	.word	0x00007b10


	//   ....[87]....
        /*047c*/ 	.word	0x00007b30


	//   ....[88]....
        /*0480*/ 	.word	0x00007b50


	//   ....[89]....
        /*0484*/ 	.word	0x00007b80


	//   ....[90]....
        /*0488*/ 	.word	0x00007ba0


	//   ....[91]....
        /*048c*/ 	.word	0x00007bc0


	//   ....[92]....
        /*0490*/ 	.word	0x00007be0


	//   ....[93]....
        /*0494*/ 	.word	0x00007c00


	//   ....[94]....
        /*0498*/ 	.word	0x00007c20


	//   ....[95]....
        /*049c*/ 	.word	0x00007c30


	//   ....[96]....
        /*04a0*/ 	.word	0x00007c50


	//   ....[97]....
        /*04a4*/ 	.word	0x00007c70


	//   ....[98]....
        /*04a8*/ 	.word	0x00007c90


	//   ....[99]....
        /*04ac*/ 	.word	0x00007ca0


	//   ....[100]....
        /*04b0*/ 	.word	0x00007cc0


	//   ....[101]....
        /*04b4*/ 	.word	0x00007cf0


	//   ....[102]....
        /*04b8*/ 	.word	0x00007d10


	//   ....[103]....
        /*04bc*/ 	.word	0x00007d30


	//   ....[104]....
        /*04c0*/ 	.word	0x00007d50


	//   ....[105]....
        /*04c4*/ 	.word	0x00007d70


	//   ....[106]....
        /*04c8*/ 	.word	0x00007d90


	//   ....[107]....
        /*04cc*/ 	.word	0x00007db0


	//   ....[108]....
        /*04d0*/ 	.word	0x00007dd0


	//   ....[109]....
        /*04d4*/ 	.word	0x00007df0


	//   ....[110]....
        /*04d8*/ 	.word	0x00007e10


	//   ....[111]....
        /*04dc*/ 	.word	0x00007e30


	//----- nvinfo : EIATTR_EXIT_INSTR_OFFSETS
	.align		4
.L_27747:
        /*04e0*/ 	.byte	0x04, 0x1c
        /*04e2*/ 	.short	(.L_27749 - .L_27748)


	//   ....[0]....
.L_27748:
        /*04e4*/ 	.word	0x00008e20


	//   ....[1]....
        /*04e8*/ 	.word	0x00008ea0


	//   ....[2]....
        /*04ec*/ 	.word	0x00009b70


	//----- nvinfo : EIATTR_CRS_STACK_SIZE
	.align		4
.L_27749:
        /*04f0*/ 	.byte	0x04, 0x1e
        /*04f2*/ 	.short	(.L_27751 - .L_27750)
.L_27750:
        /*04f4*/ 	.word	0x00000000


	//----- nvinfo : EIATTR_CBANK_PARAM_SIZE
	.align		4
.L_27751:
        /*04f8*/ 	.byte	0x03, 0x19
        /*04fa*/ 	.short	0x007c


	//----- nvinfo : EIATTR_PARAM_CBANK
	.align		4
        /*04fc*/ 	.byte	0x04, 0x0a
        /*04fe*/ 	.short	(.L_27753 - .L_27752)
	.align		4
.L_27752:
        /*0500*/ 	.word	index@(.nv.constant0._ZN4vllm25paged_attention_v1_kernelIffLi128ELi32ELi128ELNS_18Fp8KVCacheDataTypeE0ELb0EEEvPT_PKS2_PKT0_S8_ifPKiSA_iPKfiiiSC_SC_iiiii)
        /*0504*/ 	.short	0x0210
        /*0506*/ 	.short	0x007c


	//----- nvinfo : EIATTR_SW_WAR
	.align		4
.L_27753:
        /*0508*/ 	.byte	0x04, 0x36
        /*050a*/ 	.short	(.L_27755 - .L_27754)
.L_27754:
        /*050c*/ 	.word	0x00000008
.L_27755:


//--------------------- .nv.info._ZN4vllm25paged_attention_v1_kernelIffLi120ELi32ELi128ELNS_18Fp8KVCacheDataTypeE0ELb0EEEvPT_PKS2_PKT0_S8_ifPKiSA_iPKfiiiSC_SC_iiiii --------------------------
	.section	.nv.info._ZN4vllm25paged_attention_v1_kernelIffLi120ELi32ELi128ELNS_18Fp8KVCacheDataTypeE0ELb0EEEvPT_PKS2_PKT0_S8_ifPKiSA_iPKfiiiSC_SC_iiiii,"",@"SHT_CUDA_INFO"
	.sectionflags	@""
	.align	4


	//----- nvinfo : EIATTR_CUDA_API_VERSION
	.align		4
        /*0000*/ 	.byte	0x04, 0x37
        /*0002*/ 	.short	(.L_27757 - .L_27756)
.L_27756:
        /*0004*/ 	.word	0x00000082


	//----- nvinfo : EIATTR_KPARAM_INFO
	.align		4
.L_27757:
        /*0008*/ 	.byte	0x04, 0x17
        /*000a*/ 	.short	(.L_27759 - .L_27758)
.L_27758:
        /*000c*/ 	.word	0x00000000
        /*0010*/ 	.short	0x0013
        /*0012*/ 	.short	0x0078
        /*0014*/ 	.byte	0x00, 0xf0, 0x11, 0x00


	//----- nvinfo : EIATTR_KPARAM_INFO
	.align		4
.L_27759:
        /*0018*/ 	.byte	0x04, 0x17
        /*001a*/ 	.short	(.L_27761 - .L_27760)
.L_27760:
        /*001c*/ 	.word	0x00000000
        /*0020*/ 	.short	0x0012
        /*0022*/ 	.short	0x0074
        /*0024*/ 	.byte	0x00, 0xf0, 0x11, 0x00


	//----- nvinfo : EIATTR_KPARAM_INFO
	.align		4
.L_27761:
        /*0028*/ 	.byte	0x04, 0x17
        /*002a*/ 	.short	(.L_27763 - .L_27762)
.L_27762:
        /*002c*/ 	.word	0x00000000
        /*0030*/ 	.short	0x0011
        /*0032*/ 	.short	0x0070
        /*0034*/ 	.byte	0x00, 0xf0, 0x11, 0x00


	//----- nvinfo : EIATTR_KPARAM_INFO
	.align		4
.L_27763:
        /*0038*/ 	.byte	0x04, 0x17
        /*003a*/ 	.short	(.L_27765 - .L_27764)
.L_27764:
        /*003c*/ 	.word	0x00000000
        /*0040*/ 	.short	0x0010
        /*0042*/ 	.short	0x006c
        /*0044*/ 	.byte	0x00, 0xf0, 0x11, 0x00


	//----- nvinfo : EIATTR_KPARAM_INFO
	.align		4
.L_27765:
        /*0048*/ 	.byte	0x04, 0x17
        /*004a*/ 	.short	(.L_27767 - .L_27766)
.L_27766:
        /*004c*/ 	.word	0x00000000
        /*0050*/ 	.short	0x000f
        /*0052*/ 	.short	0x0068
        /*0054*/ 	.byte	0x00, 0xf0, 0x11, 0x00


	//----- nvinfo : EIATTR_KPARAM_INFO
	.align		4
.L_27767:
        /*0058*/ 	.byte	0x04, 0x17
        /*005a*/ 	.short	(.L_27769 - .L_27768)
.L_27768:
        /*005c*/ 	.word	0x00000000
        /*0060*/ 	.short	0x000e
        /*0062*/ 	.short	0x0060
        /*0064*/ 	.byte	0x00, 0xf0, 0x21, 0x00


	//----- nvinfo : EIATTR_KPARAM_INFO
	.align		4
.L_27769:
        /*0068*/ 	.byte	0x04, 0x17
        /*006a*/ 	.short	(.L_27771 - .L_27770)
.L_27770:
        /*006c*/ 	.word	0x00000000
        /*0070*/ 	.short	0x000d
        /*0072*/ 	.short	0x0058
        /*0074*/ 	.byte	0x00, 0xf0, 0x21, 0x00


	//----- nvinfo : EIATTR_KPARAM_INFO
	.align		4
.L_27771:
        /*0078*/ 	.byte	0x04, 0x17
        /*007a*/ 	.short	(.L_27773 - .L_27772)
.L_27772:
        /*007c*/ 	.word	0x00000000
        /*0080*/ 	.short	0x000c
        /*0082*/ 	.short	0x0050
        /*0084*/ 	.byte	0x00, 0xf0, 0x11, 0x00


	//----- nvinfo : EIATTR_KPARAM_INFO
	.align		4
.L_27773:
        /*0088*/ 	.byte	0x04, 0x17
        /*008a*/ 	.short	(.L_27775 - .L_27774)
.L_27774:
        /*008c*/ 	.word	0x00000000
        /*0090*/ 	.short	0x000b
        /*0092*/ 	.short	0x004c
        /*0094*/ 	.byte	0x00, 0xf0, 0x11, 0x00


	//----- nvinfo : EIATTR_KPARAM_INFO
	.align		4
.L_27775:
        /*0098*/ 	.byte	0x04, 0x17
        /*009a*/ 	.short	(.L_27777 - .L_27776)
.L_27776:
        /*009c*/ 	.word	0x00000000
        /*00a0*/ 	.short	0x000a
        /*00a2*/ 	.short	0x0048
        /*00a4*/ 	.byte	0x00, 0xf0, 0x11, 0x00


	//----- nvinfo : EIATTR_KPARAM_INFO
	.align		4
.L_27777:
        /*00a8*/ 	.byte	0x04, 0x17
        /*00aa*/ 	.short	(.L_27779 - .L_27778)
.L_27778:
        /*00ac*/ 	.word	0x00000000
        /*00b0*/ 	.short	0x0009
        /*00b2*/ 	.short	0x0040
        /*00b4*/ 	.byte	0x00, 0xf0, 0x21, 0x00


	//----- nvinfo : EIATTR_KPARAM_INFO
	.align		4
.L_27779:
        /*00b8*/ 	.byte	0x04, 0x17
        /*00ba*/ 	.short	(.L_27781 - .L_27780)
.L_27780:
        /*00bc*/ 	.word	0x00000000
        /*00c0*/ 	.short	0x0008
        /*00c2*/ 	.short	0x0038
        /*00c4*/ 	.byte	0x00, 0xf0, 0x11, 0x00


	//----- nvinfo : EIATTR_KPARAM_INFO
	.align		4
.L_27781:
        /*00c8*/ 	.byte	0x04, 0x17
        /*00ca*/ 	.short	(.L_27783 - .L_27782)
.L_27782:
        /*00cc*/ 	.word	0x00000000
        /*00d0*/ 	.short	0x0007
        /*00d2*/ 	.short	0x0030
        /*00d4*/ 	.byte	0x00, 0xf0, 0x21, 0x00


	//----- nvinfo : EIATTR_KPARAM_INFO
	.align		4
.L_27783:
        /*00d8*/ 	.byte	0x04, 0x17
        /*00da*/ 	.short	(.L_27785 - .L_27784)
.L_27784:
        /*00dc*/ 	.word	0x00000000
        /*00e0*/ 	.short	0x0006
        /*00e2*/ 	.short	0x0028
        /*00e4*/ 	.byte	0x00, 0xf0, 0x21, 0x00


	//----- nvinfo : EIATTR_KPARAM_INFO
	.align		4
.L_27785:
        /*00e8*/ 	.byte	0x04, 0x17
        /*00ea*/ 	.short	(.L_27787 - .L_27786)
.L_27786:
        /*00ec*/ 	.word	0x00000000
        /*00f0*/ 	.short	0x0005
        /*00f2*/ 	.short	0x0024
        /*00f4*/ 	.byte	0x00, 0xf0, 0x11, 0x00


	//----- nvinfo : EIATTR_KPARAM_INFO
	.align		4
.L_27787:
        /*00f8*/ 	.byte	0x04, 0x17
        /*00fa*/ 	.short	(.L_27789 - .L_27788)
.L_27788:
        /*00fc*/ 	.word	0x00000000
        /*0100*/ 	.short	0x0004
        /*0102*/ 	.short	0x0020
        /*0104*/ 	.byte	0x00, 0xf0, 0x11, 0x00


	//----- nvinfo : EIATTR_KPARAM_INFO
	.align		4
.L_27789:
        /*0108*/ 	.byte	0x04, 0x17
        /*010a*/ 	.short	(.L_27791 - .L_27790)
.L_27790:
        /*010c*/ 	.word	0x00000000
        /*0110*/ 	.short	0x0003
        /*0112*/ 	.short	0x0018
        /*0114*/ 	.byte	0x00, 0xf0, 0x21, 0x00


	//----- nvinfo : EIATTR_KPARAM_INFO
	.align		4
.L_27791:
        /*0118*/ 	.byte	0x04, 0x17
        /*011a*/ 	.short	(.L_27793 - .L_27792)
.L_27792:
        /*011c*/ 	.word	0x00000000
        /*0120*/ 	.short	0x0002
        /*0122*/ 	.short	0x0010
        /*0124*/ 	.byte	0x00, 0xf0, 0x21, 0x00


	//----- nvinfo : EIATTR_KPARAM_INFO
	.align		4
.L_27793:
        /*0128*/ 	.byte	0x04, 0x17
        /*012a*/ 	.short	(.L_27795 - .L_27794)
.L_27794:
        /*012c*/ 	.word	0x00000000
        /*0130*/ 	.short	0x0001
        /*0132*/ 	.short	0x0008
        /*0134*/ 	.byte	0x00, 0xf0, 0x21, 0x00


	//----- nvinfo : EIATTR_KPARAM_INFO
	.align		4
.L_27795:
        /*0138*/ 	.byte	0x04, 0x17
        /*013a*/ 	.short	(.L_27797 - .L_27796)
.L_27796:
        /*013c*/ 	.word	0x00000000
        /*0140*/ 	.short	0x0000
        /*0142*/ 	.short	0x0000
        /*0144*/ 	.byte	0x00, 0xf0, 0x21, 0x00


	//----- nvinfo : EIATTR_SPARSE_MMA_MASK
	.align		4
.L_27797:
        /*0148*/ 	.byte	0x03, 0x50
        /*014a*/ 	.short	0x0000


	//----- nvinfo : EIATTR_MAXREG_COUNT
	.align		4
        /*014c*/ 	.byte	0x03, 0x1b
        /*014e*/ 	.short	0x00ff


	//----- nvinfo : EIATTR_NUM_BARRIERS
	.align		4
        /*0150*/ 	.byte	0x02, 0x4c
        /*0152*/ 	.byte	0x01
	.zero		1


	//----- nvinfo : EIATTR_MERCURY_ISA_VERSION
	.align		4
        /*0154*/ 	.byte	0x03, 0x5f
        /*0156*/ 	.short	0x0101


	//----- nvinfo : EIATTR_COOP_GROUP_MASK_REGIDS
	.align		4
        /*0158*/ 	.byte	0x04, 0x29
        /*015a*/ 	.short	(.L_27799 - .L_27798)


	//   ....[0]....
.L_27798:
        /*015c*/ 	.word	0xffffffff


	//   ....[1]....
        /*0160*/ 	.word	0xffffffff


	//   ....[2]....
        /*0164*/ 	.word	0xffffffff


	//   ....[3]....
        /*0168*/ 	.word	0xffffffff


	//   ....[4]....
        /*016c*/ 	.word	0xffffffff


	//   ....[5]....
        /*0170*/ 	.word	0xffffffff


	//   ....[6]....
        /*0174*/ 	.word	0xffffffff


	//   ....[7]....
        /*0178*/ 	.word	0xffffffff


	//   ....[8]....
        /*017c*/ 	.word	0xffffffff


	//   ....[9]....
        /*0180*/ 	.word	0xffffffff


	//   ....[10]....
        /*0184*/ 	.word	0xffffffff


	//   ....[11]....
        /*0188*/ 	.word	0xffffffff


	//   ....[12]....
        /*018c*/ 	.word	0xffffffff


	//   ....[13]....
        /*0190*/ 	.word	0xffffffff


	//   ....[14]....
        /*0194*/ 	.word	0xffffffff


	//   ....[15]....
        /*0198*/ 	.word	0xffffffff


	//   ....[16]....
        /*019c*/ 	.word	0xffffffff


	//   ....[17]....
        /*01a0*/ 	.word	0xffffffff


	//   ....[18]....
        /*01a4*/ 	.word	0xffffffff


	//   ....[19]....
        /*01a8*/ 	.word	0xffffffff


	//   ....[20]....
        /*01ac*/ 	.word	0xffffffff


	//   ....[21]....
        /*01b0*/ 	.word	0xffffffff


	//   ....[22]....
        /*01b4*/ 	.word	0xffffffff


	//   ....[23]....
        /*01b8*/ 	.word	0xffffffff


	//   ....[24]....
        /*01bc*/ 	.word	0xffffffff


	//   ....[25]....
        /*01c0*/ 	.word	0xffffffff


	//   ....[26]....
        /*01c4*/ 	.word	0xffffffff


	//   ....[27]....
        /*01c8*/ 	.word	0xffffffff


	//   ....[28]....
        /*01cc*/ 	.word	0xffffffff


	//   ....[29]....
        /*01d0*/ 	.word	0xffffffff


	//   ....[30]....
        /*01d4*/ 	.word	0xffffffff


	//   ....[31]....
        /*01d8*/ 	.word	0xffffffff


	//   ....[32]....
        /*01dc*/ 	.word	0xffffffff


	//   ....[33]....
        /*01e0*/ 	.word	0xffffffff


	//   ....[34]....
        /*01e4*/ 	.word	0xffffffff


	//   ....[35]....
        /*01e8*/ 	.word	0xffffffff


	//   ....[36]....
        /*01ec*/ 	.word	0xffffffff


	//   ....[37]....
        /*01f0*/ 	.word	0xffffffff


	//   ....[38]....
        /*01f4*/ 	.word	0xffffffff


	//   ....[39]....
        /*01f8*/ 	.word	0xffffffff


	//   ....[40]....
        /*01fc*/ 	.word	0xffffffff


	//   ....[41]....
        /*0200*/ 	.word	0xffffffff


	//   ....[42]....
        /*0204*/ 	.word	0xffffffff


	//   ....[43]....
        /*0208*/ 	.word	0xffffffff


	//   ....[44]....
        /*020c*/ 	.word	0xffffffff


	//   ....[45]....
        /*0210*/ 	.word	0xffffffff


	//   ....[46]....
        /*0214*/ 	.word	0xffffffff


	//   ....[47]....
        /*0218*/ 	.word	0xffffffff


	//   ....[48]....
        /*021c*/ 	.word	0xffffffff


	//   ....[49]....
        /*0220*/ 	.word	0xffffffff


	//   ....[50]....
        /*0224*/ 	.word	0xffffffff


	//   ....[51]....
        /*0228*/ 	.word	0xffffffff


	//   ....[52]....
        /*022c*/ 	.word	0xffffffff


	//   ....[53]....
        /*0230*/ 	.word	0xffffffff


	//   ....[54]....
        /*0234*/ 	.word	0xffffffff


	//   ....[55]....
        /*0238*/ 	.word	0xffffffff


	//   ....[56]....
        /*023c*/ 	.word	0xffffffff


	//   ....[57]....
        /*0240*/ 	.word	0xffffffff


	//   ....[58]....
        /*0244*/ 	.word	0xffffffff


	//   ....[59]....
        /*0248*/ 	.word	0xffffffff


	//   ....[60]....
        /*024c*/ 	.word	0xffffffff


	//   ....[61]....
        /*0250*/ 	.word	0xffffffff


	//   ....[62]....
        /*0254*/ 	.word	0xffffffff


	//   ....[63]....
        /*0258*/ 	.word	0xffffffff


	//   ....[64]....
        /*025c*/ 	.word	0xffffffff


	//   ....[65]....
        /*0260*/ 	.word	0xffffffff


	//   ....[66]....
        /*0264*/ 	.word	0xffffffff


	//   ....[67]....
        /*0268*/ 	.word	0xffffffff


	//   ....[68]....
        /*026c*/ 	.word	0xffffffff


	//   ....[69]....
        /*0270*/ 	.word	0xffffffff


	//   ....[70]....
        /*0274*/ 	.word	0xffffffff


	//   ....[71]....
        /*0278*/ 	.word	0xffffffff


	//   ....[72]....
        /*027c*/ 	.word	0xffffffff


	//   ....[73]....
        /*0280*/ 	.word	0xffffffff


	//   ....[74]....
        /*0284*/ 	.word	0xffffffff


	//   ....[75]....
        /*0288*/ 	.word	0xffffffff


	//   ....[76]....
        /*028c*/ 	.word	0xffffffff


	//   ....[77]....
        /*0290*/ 	.word	0xffffffff


	//   ....[78]....
        /*0294*/ 	.word	0xffffffff


	//   ....[79]....
        /*0298*/ 	.word	0xffffffff


	//   ....[80]....
        /*029c*/ 	.word	0xffffffff


	//   ....[81]....
        /*02a0*/ 	.word	0xffffffff


	//   ....[82]....
        /*02a4*/ 	.word	0xffffffff


	//   ....[83]....
        /*02a8*/ 	.word	0xffffffff


	//   ....[84]....
        /*02ac*/ 	.word	0xffffffff


	//   ....[85]....
        /*02b0*/ 	.word	0xffffffff


	//   ....[86]....
        /*02b4*/ 	.word	0xffffffff


	//   ....[87]....
        /*02b8*/ 	.word	0xffffffff


	//   ....[88]....
        /*02bc*/ 	.word	0xffffffff


	//   ....[89]....
        /*02c0*/ 	.word	0xffffffff


	//   ....[90]....
        /*02c4*/ 	.word	0xffffffff


	//   ....[91]....
        /*02c8*/ 	.word	0xffffffff


	//   ....[92]....
        /*02cc*/ 	.word	0xffffffff


	//   ....[93]....
        /*02d0*/ 	.word	0xffffffff


	//   ....[94]....
        /*02d4*/ 	.word	0xffffffff


	//   ....[95]....
        /*02d8*/ 	.word	0xffffffff


	//   ....[96]....
        /*02dc*/ 	.word	0xffffffff


	//   ....[97]....
        /*02e0*/ 	.word	0xffffffff


	//   ....[98]....
        /*02e4*/ 	.word	0xffffffff


	//   ....[99]....
        /*02e8*/ 	.word	0xffffffff


	//   ....[100]....
        /*02ec*/ 	.word	0xffffffff


	//   ....[101]....
        /*02f0*/ 	.word	0xffffffff


	//   ....[102]....
        /*02f4*/ 	.word	0xffffffff


	//   ....[103]....
        /*02f8*/ 	.word	0xffffffff


	//   ....[104]....
        /*02fc*/ 	.word	0xffffffff


	//   ....[105]....
        /*0300*/ 	.word	0xffffffff


	//----- nvinfo : EIATTR_COOP_GROUP_INSTR_OFFSETS
	.align		4
.L_27799:
        /*0304*/ 	.byte	0x04, 0x28
        /*0306*/ 	.short	(.L_27801 - .L_27800)


	//   ....[0]....
.L_27800:
        /*0308*/ 	.word	0x00002420


	//   ....[1]....
        /*030c*/ 	.word	0x000024b0


	//   ....[2]....
        /*0310*/ 	.word	0x000024f0


	//   ....[3]....
        /*0314*/ 	.word	0x00002520


	//   ....[4]....
        /*0318*/ 	.word	0x00002580


	//   ....[5]....
        /*031c*/ 	.word	0x00002680


	//   ....[6]....
        /*0320*/ 	.word	0x000026a0


	//   ....[7]....
        /*0324*/ 	.word	0x000026c0


	//   ....[8]....
        /*0328*/ 	.word	0x00003500


	//   ....[9]....
        /*032c*/ 	.word	0x00003580


	//   ....[10]....
        /*0330*/ 	.word	0x000035c0


	//   ....[11]....
        /*0334*/ 	.word	0x00003620


	//   ....[12]....
        /*0338*/ 	.word	0x00003670


	//   ....[13]....
        /*033c*/ 	.word	0x000036c0


	//   ....[14]....
        /*0340*/ 	.word	0x000036e0


	//   ....[15]....
        /*0344*/ 	.word	0x00003700


	//   ....[16]....
        /*0348*/ 	.word	0x00006d10


	//   ....[17]....
        /*034c*/ 	.word	0x00006d50


	//   ....[18]....
        /*0350*/ 	.word	0x00006d80


	//   ....[19]....
        /*0354*/ 	.word	0x00006d90


	//   ....[20]....
        /*0358*/ 	.word	0x00006da0


	//   ....[21]....
        /*035c*/ 	.word	0x00006db0


	//   ....[22]....
        /*0360*/ 	.word	0x00006dc0


	//   ....[23]....
        /*0364*/ 	.word	0x00006de0


	//   ....[24]....
        /*0368*/ 	.word	0x00006e00


	//   ....[25]....
        /*036c*/ 	.word	0x00006e20


	//   ....[26]....
        /*0370*/ 	.word	0x00006e40


	//   ....[27]....
        /*0374*/ 	.word	0x00006e60


	//   ....[28]....
        /*0378*/ 	.word	0x00006e80


	//   ....[29]....
        /*037c*/ 	.word	0x00006ea0


	//   ....[30]....
        /*0380*/ 	.word	0x00006ec0


	//   ....[31]....
        /*0384*/ 	.word	0x00006ee0


	//   ....[32]....
        /*0388*/ 	.word	0x00006f00


	//   ....[33]....
        /*038c*/ 	.word	0x00006f20


	//   ....[34]....
        /*0390*/ 	.word	0x00006f40


	//   ....[35]....
        /*0394*/ 	.word	0x00006f60


	//   ....[36]....
        /*0398*/ 	.word	0x00006f80


	//   ....[37]....
        /*039c*/ 	.word	0x00006fa0


	//   ....[38]....
        /*03a0*/ 	.word	0x00006fc0


	//   ....[39]....
        /*03a4*/ 	.word	0x00006fe0


	//   ....[40]....
        /*03a8*/ 	.word	0x00007000


	//   ....[41]....
        /*03ac*/ 	.word	0x00007020


	//   ....[42]....
        /*03b0*/ 	.word	0x00007040


	//   ....[43]....
        /*03b4*/ 	.word	0x00007060


	//   ....[44]....
        /*03b8*/ 	.word	0x00007080


	//   ....[45]....
        /*03bc*/ 	.word	0x000070a0


	//   ....[46]....
        /*03c0*/ 	.word	0x000070c0


	//   ....[47]....
        /*03c4*/ 	.word	0x000070e0


	//   ....[48]....
        /*03c8*/ 	.word	0x00007100


	//   ....[49]....
        /*03cc*/ 	.word	0x00007120


	//   ....[50]....
        /*03d0*/ 	.word	0x00007140


	//   ....[51]....
        /*03d4*/ 	.word	0x00007160


	//   ....[52]....
        /*03d8*/ 	.word	0x00007180


	//   ....[53]....
        /*03dc*/ 	.word	0x000071a0


	//   ....[54]....
        /*03e0*/ 	.word	0x000071c0


	//   ....[55]....
        /*03e4*/ 	.word	0x000071e0


	//   ....[56]....
        /*03e8*/ 	.word	0x00007200


	//   ....[57]....
        /*03ec*/ 	.word	0x00007220


	//   ....[58]....
        /*03f0*/ 	.word	0x00007250


	//   ....[59]....
        /*03f4*/ 	.word	0x00007270


	//   ....[60]....
        /*03f8*/ 	.word	0x00007290


	//   ....[61]....
        /*03fc*/ 	.word	0x000072b0


	//   ....[62]....
        /*0400*/ 	.word	0x000072d0


	//   ....[63]....
        /*0404*/ 	.word	0x000072f0


	//   ....[64]....
        /*0408*/ 	.word	0x00007300


	//   ....[65]....
        /*040c*/ 	.word	0x00007320


	//   ....[66]....
        /*0410*/ 	.word	0x00007340


	//   ....[67]....
        /*0414*/ 	.word	0x00007360


	//   ....[68]....
        /*0418*/ 	.word	0x00007380


	//   ....[69]....
        /*041c*/ 	.word	0x000073a0


	//   ....[70]....
        /*0420*/ 	.word	0x000073c0


	//   ....[71]....
        /*0424*/ 	.word	0x000073e0


	//   ....[72]....
        /*0428*/ 	.word	0x00007400


	//   ....[73]....
        /*042c*/ 	.word	0x00007420


	//   ....[74]....
        /*0430*/ 	.word	0x00007440


	//   ....[75]....
        /*0434*/ 	.word	0x00007460


	//   ....[76]....
        /*0438*/ 	.word	0x00007480


	//   ....[77]....
        /*043c*/ 	.word	0x000074a0


	//   ....[78]....
        /*0440*/ 	.word	0x000074c0


	//   ....[79]....
        /*0444*/ 	.word	0x000074e0


	//   ....[80]....
        /*0448*/ 	.word	0x00007500


	//   ....[81]....
        /*044c*/ 	.word	0x00007520


	//   ....[82]....
        /*0450*/ 	.word	0x00007540


	//   ....[83]....
        /*0454*/ 	.word	0x00007560


	//   ....[84]....
        /*0458*/ 	.word	0x00007590


	//   ....[85]....
        /*045c*/ 	.word	0x000075b0


	//   ....[86]....
        /*0460*/ 	.word	0x000075d0


	//   ....[87]....
        /*0464*/ 	.word	0x000075f0


	//   ....[88]....
        /*0468*/ 	.word	0x00007610


	//   ....[89]....
        /*046c*/ 	.word	0x00007630


	//   ....[90]....
        /*0470*/ 	.word	0x00007640


	//   ....[91]....
        /*0474*/ 	.word	0x00007660


	//   ....[92]....
        /*0478*/ 	.word	0x00007680


	//   ....[93]....
        /*047c*/ 	.word	0x000076a0


	//   ....[94]....
        /*0480*/ 	.word	0x000076b0


	//   ....[95]....
        /*0484*/ 	.word	0x000076e0


	//   ....[96]....
        /*0488*/ 	.word	0x00007700


	//   ....[97]....
        /*048c*/ 	.word	0x00007720


	//   ....[98]....
        /*0490*/ 	.word	0x00007740


	//   ....[99]....
        /*0494*/ 	.word	0x00007760


	//   ....[100]....
        /*0498*/ 	.word	0x00007780


	//   ....[101]....
        /*049c*/ 	.word	0x000077a0


	//   ....[102]....
        /*04a0*/ 	.word	0x000077c0


	//   ....[103]....
        /*04a4*/ 	.word	0x000077e0


	//   ....[104]....
        /*04a8*/ 	.word	0x00007800


	//   ....[105]....
        /*04ac*/ 	.word	0x00007820


	//----- nvinfo : EIATTR_EXIT_INSTR_OFFSETS
	.align		4
.L_27801:
        /*04b0*/ 	.byte	0x04, 0x1c
        /*04b2*/ 	.short	(.L_27803 - .L_27802)


	//   ....[0]....
.L_27802:
        /*04b4*/ 	.word	0x00008750


	//   ....[1]....
        /*04b8*/ 	.word	0x000087e0


	//   ....[2]....
        /*04bc*/ 	.word	0x000093d0


	//----- nvinfo : EIATTR_CRS_STACK_SIZE
	.align		4
.L_27803:
        /*04c0*/ 	.byte	0x04, 0x1e
        /*04c2*/ 	.short	(.L_27805 - .L_27804)
.L_27804:
        /*04c4*/ 	.word	0x00000000


	//----- nvinfo : EIATTR_CBANK_PARAM_SIZE
	.align		4
.L_27805:
        /*04c8*/ 	.byte	0x03, 0x19
        /*04ca*/ 	.short	0x007c


	//----- nvinfo : EIATTR_PARAM_CBANK
	.align		4
        /*04cc*/ 	.byte	0x04, 0x0a
        /*04ce*/ 	.short	(.L_27807 - .L_27806)
	.align		4
.L_27806:
        /*04d0*/ 	.word	index@(.nv.constant0._ZN4vllm25paged_attention_v1_kernelIffLi120ELi32ELi128ELNS_18Fp8KVCacheDataTypeE0ELb0EEEvPT_PKS2_PKT0_S8_ifPKiSA_iPKfiiiSC_SC_iiiii)
        /*04d4*/ 	.short	0x0210
        /*04d6*/ 	.short	0x007c


	//----- nvinfo : EIATTR_SW_WAR
	.align		4
.L_27807:
        /*04d8*/ 	.byte	0x04, 0x36
        /*04da*/ 	.short	(.L_27809 - .L_27808)
.L_27808:
        /*04dc*/ 	.word	0x00000008
.L_27809:


//--------------------- .nv.info._ZN4vllm25paged_attention_v1_kernelIffLi112ELi32ELi128ELNS_18Fp8KVCacheDataTypeE0ELb0EEEvPT_PKS2_PKT0_S8_ifPKiSA_iPKfiiiSC_SC_iiiii --------------------------
	.section	.nv.info._ZN4vllm25paged_attention_v1_kernelIffLi112ELi32ELi128ELNS_18Fp8KVCacheDataTypeE0ELb0EEEvPT_PKS2_PKT0_S8_ifPKiSA_iPKfiiiSC_SC_iiiii,"",@"SHT_CUDA_INFO"
	.sectionflags	@""
	.align	4


	//----- nvinfo : EIATTR_CUDA_API_VERSION
	.align		4
        /*0000*/ 	.byte	0x04, 0x37
        /*0002*/ 	.short	(.L_27811 - .L_27810)
.L_27810:
        /*0004*/ 	.word	0x00000082


	//----- nvinfo : EIATTR_KPARAM_INFO
	.align		4
.L_27811:
        /*0008*/ 	.byte	0x04, 0x17
        /*000a*/ 	.short	(.L_27813 - .L_27812)
.L_27812:
        /*000c*/ 	.word	0x00000000
        /*0010*/ 	.short	0x0013
        /*0012*/ 	.short	0x0078
        /*0014*/ 	.byte	0x00, 0xf0, 0x11, 0x00


	//----- nvinfo : EIATTR_KPARAM_INFO
	.align		4
.L_27813:
        /*0018*/ 	.byte	0x04, 0x17
        /*001a*/ 	.short	(.L_27815 - .L_27814)
.L_27814:
        /*001c*/ 	.word	0x00000000
        /*0020*/ 	.short	0x0012
        /*0022*/ 	.short	0x0074
        /*0024*/ 	.byte	0x00, 0xf0, 0x11, 0x00


	//----- nvinfo : EIATTR_KPARAM_INFO
	.align		4
.L_27815:
        /*0028*/ 	.byte	0x04, 0x17
        /*002a*/ 	.short	(.L_27817 - .L_27816)
.L_27816:
        /*002c*/ 	.word	0x00000000
        /*0030*/ 	.short	0x0011
        /*0032*/ 	.short	0x0070
        /*0034*/ 	.byte	0x00, 0xf0, 0x11, 0x00


	//----- nvinfo : EIATTR_KPARAM_INFO
	.align		4
.L_27817:
        /*0038*/ 	.byte	0x04, 0x17
        /*003a*/ 	.short	(.L_27819 - .L_27818)
.L_27818:
        /*003c*/ 	.word	0x00000000
        /*0040*/ 	.short	0x0010
        /*0042*/ 	.short	0x006c
        /*0044*/ 	.byte	0x00, 0xf0, 0x11, 0x00


	//----- nvinfo : EIATTR_KPARAM_INFO
	.align		4
.L_27819:
        /*0048*/ 	.byte	0x04, 0x17
        /*004a*/ 	.short	(.L_27821 - .L_27820)
.L_27820:
        /*004c*/ 	.word	0x00000000
        /*0050*/ 	.short	0x000f
        /*0052*/ 	.short	0x0068
        /*0054*/ 	.byte	0x00, 0xf0, 0x11, 0x00


	//----- nvinfo : EIATTR_KPARAM_INFO
	.align		4
.L_27821:
        /*0058*/ 	.byte	0x04, 0x17
        /*005a*/ 	.short	(.L_27823 - .L_27822)
.L_27822:
        /*005c*/ 	.word	0x00000000
        /*0060*/ 	.short	0x000e
        /*0062*/ 	.short	0x0060
        /*0064*/ 	.byte	0x00, 0xf0, 0x21, 0x00


	//----- nvinfo : EIATTR_KPARAM_INFO
	.align		4
.L_27823:
        /*0068*/ 	.byte	0x04, 0x17
        /*006a*/ 	.short	(.L_27825 - .L_27824)
.L_27824:
        /*006c*/ 	.word	0x00000000
        /*0070*/ 	.short	0x000d
        /*0072*/ 	.short	0x0058
        /*0074*/ 	.byte	0x00, 0xf0, 0x21, 0x00


	//----- nvinfo : EIATTR_KPARAM_INFO
	.align		4
.L_27825:
        /*0078*/ 	.byte	0x04, 0x17
        /*007a*/ 	.short	(.L_27827 - .L_27826)
.L_27826:
        /*007c*/ 	.word	0x00000000
        /*0080*/ 	.short	0x000c
        /*0082*/ 	.short	0x0050
        /*0084*/ 	.byte	0x00, 0xf0, 0x11, 0x00


	//----- nvinfo : EIATTR_KPARAM_INFO
	.align		4
.L_27827:
        /*0088*/ 	.byte	0x04, 0x17
        /*008a*/ 	.short	(.L_27829 - .L_27828)
.L_27828:
        /*008c*/ 	.word	0x00000000
        /*0090*/ 	.short	0x000b
        /*0092*/ 	.short	0x004c
        /*0094*/ 	.byte	0x00, 0xf0, 0x11, 0x00


	//----- nvinfo : EIATTR_KPARAM_INFO
	.align		4
.L_27829:
        /*0098*/ 	.byte	0x04, 0x17
        /*009a*/ 	.short	(.L_27831 - .L_27830)
.L_27830:
        /*009c*/ 	.word	0x00000000
        /*00a0*/ 	.short	0x000a
        /*00a2*/ 	.short	0x0048
        /*00a4*/ 	.byte	0x00, 0xf0, 0x11, 0x00


	//----- nvinfo : EIATTR_KPARAM_INFO
	.align		4
.L_27831:
        /*00a8*/ 	.byte	0x04, 0x17
        /*00aa*/ 	.short	(.L_27833 - .L_27832)
.L_27832:
        /*00ac*/ 	.word	0x00000000
        /*00b0*/ 	.short	0x0009
        /*00b2*/ 	.short	0x0040
        /*00b4*/ 	.byte	0x00, 0xf0, 0x21, 0x00


	//----- nvinfo : EIATTR_KPARAM_INFO
	.align		4
.L_27833:
        /*00b8*/ 	.byte	0x04, 0x17
        /*00ba*/ 	.short	(.L_27835 - .L_27834)
.L_27834:
        /*00bc*/ 	.word	0x00000000
        /*00c0*/ 	.short	0x0008
        /*00c2*/ 	.short	0x0038
        /*00c4*/ 	.byte	0x00, 0xf0, 0x11, 0x00


	//----- nvinfo : EIATTR_KPARAM_INFO
	.align		4
.L_27835:
        /*00c8*/ 	.byte	0x04, 0x17
        /*00ca*/ 	.short	(.L_27837 - .L_27836)
.L_27836:
        /*00cc*/ 	.word	0x00000000
        /*00d0*/ 	.short	0x0007
        /*00d2*/ 	.short	0x0030
        /*00d4*/ 	.byte	0x00, 0xf0, 0x21, 0x00


	//----- nvinfo : EIATTR_KPARAM_INFO
	.align		4
.L_27837:
        /*00d8*/ 	.byte	0x04, 0x17
        /*00da*/ 	.short	(.L_27839 - .L_27838)
.L_27838:
        /*00dc*/ 	.word	0x00000000
        /*00e0*/ 	.short	0x0006
        /*00e2*/ 	.short	0x0028
        /*00e4*/ 	.byte	0x00, 0xf0, 0x21, 0x00


	//----- nvinfo : EIATTR_KPARAM_INFO
	.align		4
.L_27839:
        /*00e8*/ 	.byte	0x04, 0x17
        /*00ea*/ 	.short	(.L_27841 - .L_27840)
.L_27840:
        /*00ec*/ 	.word	0x00000000
        /*00f0*/ 	.short	0x0005
        /*00f2*/ 	.short	0x0024
        /*00f4*/ 	.byte	0x00, 0xf0, 0x11, 0x00


	//----- nvinfo : EIATTR_KPARAM_INFO
	.align		4
.L_27841:
        /*00f8*/ 	.byte	0x04, 0x17
        /*00fa*/ 	.short	(.L_27843 - .L_27842)
.L_27842:
        /*00fc*/ 	.word	0x00000000
        /*0100*/ 	.short	0x0004
        /*0102*/ 	.short	0x0020
        /*0104*/ 	.byte	0x00, 0xf0, 0x11, 0x00


	//----- nvinfo : EIATTR_KPARAM_INFO
	.align		4
.L_27843:
        /*0108*/ 	.byte	0x04, 0x17
        /*010a*/ 	.short	(.L_27845 - .L_27844)
.L_27844:
        /*010c*/ 	.word	0x00000000
        /*0110*/ 	.short	0x0003
        /*0112*/ 	.short	0x0018
        /*0114*/ 	.byte	0x00, 0xf0, 0x21, 0x00


	//----- nvinfo : EIATTR_KPARAM_INFO
	.align		4
.L_27845:
        /*0118*/ 	.byte	0x04, 0x17
        /*011a*/ 	.short	(.L_27847 - .L_27846)
.L_27846:
        /*011c*/ 	.word	0x00000000
        /*0120*/ 	.short	0x0002
        /*0122*/ 	.short	0x0010
        /*0124*/ 	.byte	0x00, 0xf0, 0x21, 0x00


	//----- nvinfo : EIATTR_KPARAM_INFO
	.align		4
.L_27847:
        /*0128*/ 	.byte	0x04, 0x17
        /*012a*/ 	.short	(.L_27849 - .L_27848)
.L_27848:
        /*012c*/ 	.word	0x00000000
        /*0130*/ 	.short	0x0001
        /*0132*/ 	.short	0x0008
        /*0134*/ 	.byte	0x00, 0xf0, 0x21, 0x00


	//----- nvinfo : EIATTR_KPARAM_INFO
	.align		4
.L_27849:
        /*0138*/ 	.byte	0x04, 0x17
        /*013a*/ 	.short	(.L_27851 - .L_27850)
.L_27850:
        /*013c*/ 	.word	0x00000000
        /*0140*/ 	.short	0x0000
        /*0142*/ 	.short	0x0000
        /*0144*/ 	.byte	0x00, 0xf0, 0x21, 0x00


	//----- nvinfo : EIATTR_SPARSE_MMA_MASK
	.align		4
.L_27851:
        /*0148*/ 	.byte	0x03, 0x50
        /*014a*/ 	.short	0x0000


	//----- nvinfo : EIATTR_MAXREG_COUNT
	.align		4
        /*014c*/ 	.byte	0x03, 0x1b
        /*014e*/ 	.short	0x00ff


	//----- nvinfo : EIATTR_NUM_BARRIERS
	.align		4
        /*0150*/ 	.byte	0x02, 0x4c
        /*0152*/ 	.byte	0x01
	.zero		1


	//----- nvinfo : EIATTR_MERCURY_ISA_VERSION
	.align		4
        /*0154*/ 	.byte	0x03, 0x5f
        /*0156*/ 	.short	0x0101


	//----- nvinfo : EIATTR_COOP_GROUP_MASK_REGIDS
	.align		4
        /*0158*/ 	.byte	0x04, 0x29
        /*015a*/ 	.short	(.L_27853 - .L_27852)


	//   ....[0]....
.L_27852:
        /*015c*/ 	.word	0xffffffff


	//   ....[1]....
        /*0160*/ 	.word	0xffffffff


	//   ....[2]....
        /*0164*/ 	.word	0xffffffff


	//   ....[3]....
        /*0168*/ 	.word	0xffffffff


	//   ....[4]....
        /*016c*/ 	.word	0xffffffff


	//   ....[5]....
        /*0170*/ 	.word	0xffffffff


	//   ....[6]....
        /*0174*/ 	.word	0xffffffff


	//   ....[7]....
        /*0178*/ 	.word	0xffffffff


	//   ....[8]....
        /*017c*/ 	.word	0xffffffff


	//   ....[9]....
        /*0180*/ 	.word	0xffffffff


	//   ....[10]....
        /*0184*/ 	.word	0xffffffff


	//   ....[11]....
        /*0188*/ 	.word	0xffffffff


	//   ....[12]....
        /*018c*/ 	.word	0xffffffff


	//   ....[13]....
        /*0190*/ 	.word	0xffffffff


	//   ....[14]....
        /*0194*/ 	.word	0xffffffff


	//   ....[15]....
        /*0198*/ 	.word	0xffffffff


	//   ....[16]....
        /*019c*/ 	.word	0xffffffff


	//   ....[17]....
        /*01a0*/ 	.word	0xffffffff


	//   ....[18]....
        /*01a4*/ 	.word	0xffffffff


	//   ....[19]....
        /*01a8*/ 	.word	0xffffffff


	//   ....[20]....
        /*01ac*/ 	.word	0xffffffff


	//   ....[21]....
        /*01b0*/ 	.word	0xffffffff


	//   ....[22]....
        /*01b4*/ 	.word	0xffffffff


	//   ....[23]....
        /*01b8*/ 	.word	0xffffffff


	//   ....[24]....
        /*01bc*/ 	.word	0xffffffff


	//   ....[25]....
        /*01c0*/ 	.word	0xffffffff


	//   ....[26]....
        /*01c4*/ 	.word	0xffffffff


	//   ....[27]....
        /*01c8*/ 	.word	0xffffffff


	//   ....[28]....
        /*01cc*/ 	.word	0xffffffff


	//   ....[29]....
        /*01d0*/ 	.word	0xffffffff


	//   ....[30]....
        /*01d4*/ 	.word	0xffffffff


	//   ....[31]....
        /*01d8*/ 	.word	0xffffffff


	//   ....[32]....
        /*01dc*/ 	.word	0xffffffff


	//   ....[33]....
        /*01e0*/ 	.word	0xffffffff


	//   ....[34]....
        /*01e4*/ 	.word	0xffffffff


	//   ....[35]....
        /*01e8*/ 	.word	0xffffffff


	//   ....[36]....
        /*01ec*/ 	.word	0xffffffff


	//   ....[37]....
        /*01f0*/ 	.word	0xffffffff


	//   ....[38]....
        /*01f4*/ 	.word	0xffffffff


	//   ....[39]....
        /*01f8*/ 	.word	0xffffffff


	//   ....[40]....
        /*01fc*/ 	.word	0xffffffff


	//   ....[41]....
        /*0200*/ 	.word	0xffffffff


	//   ....[42]....
        /*0204*/ 	.word	0xffffffff


	//   ....[43]....
        /*0208*/ 	.word	0xffffffff


	//   ....[44]....
        /*020c*/ 	.word	0xffffffff


	//   ....[45]....
        /*0210*/ 	.word	0xffffffff


	//   ....[46]....
        /*0214*/ 	.word	0xffffffff


	//   ....[47]....
        /*0218*/ 	.word	0xffffffff


	//   ....[48]....
        /*021c*/ 	.word	0xffffffff


	//   ....[49]....
        /*0220*/ 	.word	0xffffffff


	//   ....[50]....
        /*0224*/ 	.word	0xffffffff


	//   ....[51]....
        /*0228*/ 	.word	0xffffffff


	//   ....[52]....
        /*022c*/ 	.word	0xffffffff


	//   ....[53]....
        /*0230*/ 	.word	0xffffffff


	//   ....[54]....
        /*0234*/ 	.word	0xffffffff


	//   ....[55]....
        /*0238*/ 	.word	0xffffffff


	//   ....[56]....
        /*023c*/ 	.word	0xffffffff


	//   ....[57]....
        /*0240*/ 	.word	0xffffffff


	//   ....[58]....
        /*0244*/ 	.word	0xffffffff


	//   ....[59]....
        /*0248*/ 	.word	0xffffffff


	//   ....[60]....
        /*024c*/ 	.word	0xffffffff


	//   ....[61]....
        /*0250*/ 	.word	0xffffffff


	//   ....[62]....
        /*0254*/ 	.word	0xffffffff


	//   ....[63]....
        /*0258*/ 	.word	0xffffffff


	//   ....[64]....
        /*025c*/ 	.word	0xffffffff


	//   ....[65]....
        /*0260*/ 	.word	0xffffffff


	//   ....[66]....
        /*0264*/ 	.word	0xffffffff


	//   ....[67]....
        /*0268*/ 	.word	0xffffffff


	//   ....[68]....
        /*026c*/ 	.word	0xffffffff


	//   ....[69]....
        /*0270*/ 	.word	0xffffffff


	//   ....[70]....
        /*0274*/ 	.word	0xffffffff


	//   ....[71]....
        /*0278*/ 	.word	0xffffffff


	//   ....[72]....
        /*027c*/ 	.word	0xffffffff


	//   ....[73]....
        /*0280*/ 	.word	0xffffffff


	//   ....[74]....
        /*0284*/ 	.word	0xffffffff


	//   ....[75]....
        /*0288*/ 	.word	0xffffffff


	//   ....[76]....
        /*028c*/ 	.word	0xffffffff


	//   ....[77]....
        /*0290*/ 	.word	0xffffffff


	//   ....[78]....
        /*0294*/ 	.word	0xffffffff


	//   ....[79]....
        /*0298*/ 	.word	0xffffffff


	//   ....[80]....
        /*029c*/ 	.word	0xffffffff


	//   ....[81]....
        /*02a0*/ 	.word	0xffffffff


	//   ....[82]....
        /*02a4*/ 	.word	0xffffffff


	//   ....[83]....
        /*02a8*/ 	.word	0xffffffff


	//   ....[84]....
        /*02ac*/ 	.word	0xffffffff


	//   ....[85]....
        /*02b0*/ 	.word	0xffffffff


	//   ....[86]....
        /*02b4*/ 	.word	0xffffffff


	//   ....[87]....
        /*02b8*/ 	.word	0xffffffff


	//   ....[88]....
        /*02bc*/ 	.word	0xffffffff


	//   ....[89]....
        /*02c0*/ 	.word	0xffffffff


	//   ....[90]....
        /*02c4*/ 	.word	0xffffffff


	//   ....[91]....
        /*02c8*/ 	.word	0xffffffff


	//   ....[92]....
        /*02cc*/ 	.word	0xffffffff


	//   ....[93]....
        /*02d0*/ 	.word	0xffffffff


	//   ....[94]....
        /*02d4*/ 	.word	0xffffffff


	//   ....[95]....
        /*02d8*/ 	.word	0xffffffff


	//   ....[96]....
        /*02dc*/ 	.word	0xffffffff


	//   ....[97]....
        /*02e0*/ 	.word	0xffffffff


	//   ....[98]....
        /*02e4*/ 	.word	0xffffffff


	//   ....[99]....
        /*02e8*/ 	.word	0xffffffff


	//----- nvinfo : EIATTR_COOP_GROUP_INSTR_OFFSETS
	.align		4
.L_27853:
        /*02ec*/ 	.byte	0x04, 0x28
        /*02ee*/ 	.short	(.L_27855 - .L_27854)


	//   ....[0]....
.L_27854:
        /*02f0*/ 	.word	0x000022b0


	//   ....[1]....
        /*02f4*/ 	.word	0x00002340


	//   ....[2]....
        /*02f8*/ 	.word	0x00002360


	//   ....[3]....
        /*02fc*/ 	.word	0x000023a0


	//   ....[4]....
        /*0300*/ 	.word	0x000023f0


	//   ....[5]....
        /*0304*/ 	.word	0x000024c0


	//   ....[6]....
        /*0308*/ 	.word	0x000024f0


	//   ....[7]....
        /*030c*/ 	.word	0x00002510


	//   ....[8]....
        /*0310*/ 	.word	0x00003350


	//   ....[9]....
        /*0314*/ 	.word	0x000033d0


	//   ....[10]....
        /*0318*/ 	.word	0x00003410


	//   ....[11]....
        /*031c*/ 	.word	0x00003470


	//   ....[12]....
        /*0320*/ 	.word	0x000034c0


	//   ....[13]....
        /*0324*/ 	.word	0x00003510


	//   ....[14]....
        /*0328*/ 	.word	0x00003530


	//   ....[15]....
        /*032c*/ 	.word	0x00003550


	//   ....[16]....
        /*0330*/ 	.word	0x000068b0


	//   ....[17]....
        /*0334*/ 	.word	0x000068f0


	//   ....[18]....
        /*0338*/ 	.word	0x00006920


	//   ....[19]....
        /*033c*/ 	.word	0x00006930


	//   ....[20]....
        /*0340*/ 	.word	0x00006940


	//   ....[21]....
        /*0344*/ 	.word	0x00006950


	//   ....[22]....
        /*0348*/ 	.word	0x00006960


	//   ....[23]....
        /*034c*/ 	.word	0x00006980


	//   ....[24]....
        /*0350*/ 	.word	0x000069a0


	//   ....[25]....
        /*0354*/ 	.word	0x000069c0


	//   ....[26]....
        /*0358*/ 	.word	0x000069e0


	//   ....[27]....
        /*035c*/ 	.word	0x00006a00


	//   ....[28]....
        /*0360*/ 	.word	0x00006a30


	//   ....[29]....
        /*0364*/ 	.word	0x00006a50


	//   ....[30]....
        /*0368*/ 	.word	0x00006a70


	//   ....[31]....
        /*036c*/ 	.word	0x00006a90


	//   ....[32]....
        /*0370*/ 	.word	0x00006ab0


	//   ....[33]....
        /*0374*/ 	.word	0x00006ad0


	//   ....[34]....
        /*0378*/ 	.word	0x00006ae0


	//   ....[35]....
        /*037c*/ 	.word	0x00006b00


	//   ....[36]....
        /*0380*/ 	.word	0x00006b20


	//   ....[37]....
        /*0384*/ 	.word	0x00006b40


	//   ....[38]....
        /*0388*/ 	.word	0x00006b60


	//   ....[39]....
        /*038c*/ 	.word	0x00006b80


	//   ....[40]....
        /*0390*/ 	.word	0x00006ba0


	//   ....[41]....
        /*0394*/ 	.word	0x00006bc0


	//   ....[42]....
        /*0398*/ 	.word	0x00006be0


	//   ....[43]....
        /*039c*/ 	.word	0x00006c00


	//   ....[44]....
        /*03a0*/ 	.word	0x00006c20


	//   ....[45]....
        /*03a4*/ 	.word	0x00006c40


	//   ....[46]....
        /*03a8*/ 	.word	0x00006c60


	//   ....[47]....
        /*03ac*/ 	.word	0x00006c80


	//   ....[48]....
        /*03b0*/ 	.word	0x00006ca0


	//   ....[49]....
        /*03b4*/ 	.word	0x00006cc0


	//   ....[50]....
        /*03b8*/ 	.word	0x00006ce0


	//   ....[51]....
        /*03bc*/ 	.word	0x00006d00


	//   ....[52]....
        /*03c0*/ 	.word	0x00006d30


	//   ....[53]....
        /*03c4*/ 	.word	0x00006d50


	//   ....[54]....
        /*03c8*/ 	.word	0x00006d70


	//   ....[55]....
        /*03cc*/ 	.word	0x00006d90


	//   ....[56]....
        /*03d0*/ 	.word	0x00006db0


	//   ....[57]....
        /*03d4*/ 	.word	0x00006dd0


	//   ....[58]....
        /*03d8*/ 	.word	0x00006de0


	//   ....[59]....
        /*03dc*/ 	.word	0x00006e00


	//   ....[60]....
        /*03e0*/ 	.word	0x00006e20


	//   ....[61]....
        /*03e4*/ 	.word	0x00006e40


	//   ....[62]....
        /*03e8*/ 	.word	0x00006e60


	//   ....[63]....
        /*03ec*/ 	.word	0x00006e80


	//   ....[64]....
        /*03f0*/ 	.word	0x00006ea0


	//   ....[65]....
        /*03f4*/ 	.word	0x00006ec0


	//   ....[66]....
        /*03f8*/ 	.word	0x00006ee0


	//   ....[67]....
        /*03fc*/ 	.word	0x00006f00


	//   ....[68]....
        /*0400*/ 	.word	0x00006f20


	//   ....[69]....
        /*0404*/ 	.word	0x00006f40


	//   ....[70]....
        /*0408*/ 	.word	0x00006f60


	//   ....[71]....
        /*040c*/ 	.word	0x00006f80


	//   ....[72]....
        /*0410*/ 	.word	0x00006fa0


	//   ....[73]....
        /*0414*/ 	.word	0x00006fc0


	//   ....[74]....
        /*0418*/ 	.word	0x00006fe0


	//   ....[75]....
        /*041c*/ 	.word	0x00007000


	//   ....[76]....
        /*0420*/ 	.word	0x00007030


	//   ....[77]....
        /*0424*/ 	.word	0x00007050


	//   ....[78]....
        /*0428*/ 	.word	0x00007070


	//   ....[79]....
        /*042c*/ 	.word	0x00007090


	//   ....[80]....
        /*0430*/ 	.word	0x000070b0


	//   ....[81]....
        /*0434*/ 	.word	0x000070d0


	//   ....[82]....
        /*0438*/ 	.word	0x000070e0


	//   ....[83]....
        /*043c*/ 	.word	0x00007100


	//   ....[84]....
        /*0440*/ 	.word	0x00007120


	//   ....[85]....
        /*0444*/ 	.word	0x00007140


	//   ....[86]....
        /*0448*/ 	.word	0x00007150


	//   ....[87]....
        /*044c*/ 	.word	0x00007170


	//   ....[88]....
        /*0450*/ 	.word	0x00007180


	//   ....[89]....
        /*0454*/ 	.word	0x000071c0


	//   ....[90]....
        /*0458*/ 	.word	0x000071e0


	//   ....[91]....
        /*045c*/ 	.word	0x00007200


	//   ....[92]....
        /*0460*/ 	.word	0x00007220


	//   ....[93]....
        /*0464*/ 	.word	0x00007240


	//   ....[94]....
        /*0468*/ 	.word	0x00007260


	//   ....[95]....
        /*046c*/ 	.word	0x00007280


	//   ....[96]....
        /*0470*/ 	.word	0x000072a0


	//   ....[97]....
        /*0474*/ 	.word	0x000072c0


	//   ....[98]....
        /*0478*/ 	.word	0x000072e0


	//   ....[99]....
        /*047c*/ 	.word	0x00007300


	//----- nvinfo : EIATTR_EXIT_INSTR_OFFSETS
	.align		4
.L_27855:
        /*0480*/ 	.byte	0x04, 0x1c
        /*0482*/ 	.short	(.L_27857 - .L_27856)


	//   ....[0]....
.L_27856:
        /*0484*/ 	.word	0x00008170


	//   ....[1]....
        /*0488*/ 	.word	0x00008200


	//   ....[2]....
        /*048c*/ 	.word	0x00008d30


	//----- nvinfo : EIATTR_CRS_STACK_SIZE
	.align		4
.L_27857:
        /*0490*/ 	.byte	0x04, 0x1e
        /*0492*/ 	.short	(.L_27859 - .L_27858)
.L_27858:
        /*0494*/ 	.word	0x00000000


	//----- nvinfo : EIATTR_CBANK_PARAM_SIZE
	.align		4
.L_27859:
        /*0498*/ 	.byte	0x03, 0x19
        /*049a*/ 	.short	0x007c


	//----- nvinfo : EIATTR_PARAM_CBANK
	.align		4
        /*049c*/ 	.byte	0x04, 0x0a
        /*049e*/ 	.short	(.L_27861 - .L_27860)
	.align		4
.L_27860:
        /*04a0*/ 	.word	index@(.nv.constant0._ZN4vllm25paged_attention_v1_kernelIffLi112ELi32ELi128ELNS_18Fp8KVCacheDataTypeE0ELb0EEEvPT_PKS2_PKT0_S8_ifPKiSA_iPKfiiiSC_SC_iiiii)
        /*04a4*/ 	.short	0x0210
        /*04a6*/ 	.short	0x007c


	//----- nvinfo : EIATTR_SW_WAR
	.align		4
.L_27861:
        /*04a8*/ 	.byte	0x04, 0x36
        /*04aa*/ 	.short	(.L_27863 - .L_27862)
.L_27862:
        /*04ac*/ 	.word	0x00000008
.L_27863:


//--------------------- .nv.info._ZN4vllm25paged_attention_v1_kernelIffLi96ELi32ELi128ELNS_18Fp8KVCacheDataTypeE0ELb0EEEvPT_PKS2_PKT0_S8_ifPKiSA_iPKfiiiSC_SC_iiiii --------------------------
	.section	.nv.info._ZN4vllm25paged_attention_v1_kernelIffLi96ELi32ELi128ELNS_18Fp8KVCacheDataTypeE0ELb0EEEvPT_PKS2_PKT0_S8_ifPKiSA_iPKfiiiSC_SC_iiiii,"",@"SHT_CUDA_INFO"
	.sectionflags	@""
	.align	4


	//----- nvinfo : EIATTR_CUDA_API_VERSION
	.align		4
        /*0000*/ 	.byte	0x04, 0x37
        /*0002*/ 	.short	(.L_27865 - .L_27864)
.L_27864:
        /*0004*/ 	.word	0x00000082


	//----- nvinfo : EIATTR_KPARAM_INFO
	.align		4
.L_27865:
        /*0008*/ 	.byte	0x04, 0x17
        /*000a*/ 	.short	(.L_27867 - .L_27866)
.L_27866:
        /*000c*/ 	.word	0x00000000
        /*0010*/ 	.short	0x0013
        /*0012*/ 	.short	0x0078
        /*0014*/ 	.byte	0x00, 0xf0, 0x11, 0x00


	//----- nvinfo : EIATTR_KPARAM_INFO
	.align		4
.L_27867:
        /*0018*/ 	.byte	0x04, 0x17
        /*001a*/ 	.short	(.L_27869 - .L_27868)
.L_27868:
        /*001c*/ 	.word	0x00000000
        /*0020*/ 	.short	0x0012
        /*0022*/ 	.short	0x0074
        /*0024*/ 	.byte	0x00, 0xf0, 0x11, 0x00


	//----- nvinfo : EIATTR_KPARAM_INFO
	.align		4
.L_27869:
        /*0028*/ 	.byte	0x04, 0x17
        /*002a*/ 	.short	(.L_27871 - .L_27870)
.L_27870:
        /*002c*/ 	.word	0x00000000
        /*0030*/ 	.short	0x0011
        /*0032*/ 	.short	0x0070
        /*0034*/ 	.byte	0x00, 0xf0, 0x11, 0x00


	//----- nvinfo : EIATTR_KPARAM_INFO
	.align		4
.L_27871:
        /*0038*/ 	.byte	0x04, 0x17
        /*003a*/ 	.short	(.L_27873 - .L_27872)
.L_27872:
        /*003c*/ 	.word	0x00000000
        /*0040*/ 	.short	0x0010
        /*0042*/ 	.short	0x006c
        /*0044*/ 	.byte	0x00, 0xf0, 0x11, 0x00


	//----- nvinfo : EIATTR_KPARAM_INFO
	.align		4
.L_27873:
        /*0048*/ 	.byte	0x04, 0x17
        /*004a*/ 	.short	(.L_27875 - .L_27874)
.L_27874:
        /*004c*/ 	.word	0x00000000
        /*0050*/ 	.short	0x000f
        /*0052*/ 	.short	0x0068
        /*0054*/ 	.byte	0x00, 0xf0, 0x11, 0x00


	//----- nvinfo : EIATTR_KPARAM_INFO
	.align		4
.L_27875:
        /*0058*/ 	.byte	0x04, 0x17
        /*005a*/ 	.short	(.L_27877 - .L_27876)
.L_27876:
        /*005c*/ 	.word	0x00000000
        /*0060*/ 	.short	0x000e
        /*0062*/ 	.short	0x0060
        /*0064*/ 	.byte	0x00, 0xf0, 0x21, 0x00


	//----- nvinfo : EIATTR_KPARAM_INFO
	.align		4
.L_27877:
        /*0068*/ 	.byte	0x04, 0x17
        /*006a*/ 	.short	(.L_27879 - .L_27878)
.L_27878:
        /*006c*/ 	.word	0x00000000
        /*0070*/ 	.short	0x000d
        /*0072*/ 	.short	0x0058
        /*0074*/ 	.byte	0x00, 0xf0, 0x21, 0x00


	//----- nvinfo : EIATTR_KPARAM_INFO
	.align		4
.L_27879:
        /*0078*/ 	.byte	0x04, 0x17
        /*007a*/ 	.short	(.L_27881 - .L_27880)
.L_27880:
        /*007c*/ 	.word	0x00000000
        /*0080*/ 	.short	0x000c
        /*0082*/ 	.short	0x0050
        /*0084*/ 	.byte	0x00, 0xf0, 0x11, 0x00


	//----- nvinfo : EIATTR_KPARAM_INFO
	.align		4
.L_27881:
        /*0088*/ 	.byte	0x04, 0x17
        /*008a*/ 	.short	(.L_27883 - .L_27882)
.L_27882:
        /*008c*/ 	.word	0x00000000
        /*0090*/ 	.short	0x000b
        /*0092*/ 	.short	0x004c
        /*0094*/ 	.byte	0x00, 0xf0, 0x11, 0x00


	//----- nvinfo : EIATTR_KPARAM_INFO
	.align		4
.L_27883:
        /*0098*/ 	.byte	0x04, 0x17
        /*009a*/ 	.short	(.L_27885 - .L_27884)
.L_27884:
        /*009c*/ 	.word	0x00000000
        /*00a0*/ 	.short	0x000a
        /*00a2*/ 	.short	0x0048
        /*00a4*/ 	.byte	0x00, 0xf0, 0x11, 0x00


	//----- nvinfo : EIATTR_KPARAM_INFO
	.align		4
.L_27885:
        /*00a8*/ 	.byte	0x04, 0x17
        /*00aa*/ 	.short	(.L_27887 - .L_27886)
.L_27886:
        /*00ac*/ 	.word	0x00000000
        /*00b0*/ 	.short	0x0009
        /*00b2*/ 	.short	0x0040
        /*00b4*/ 	.byte	0x00, 0xf0, 0x21, 0x00


	//----- nvinfo : EIATTR_KPARAM_INFO
	.align		4
.L_27887:
        /*00b8*/ 	.byte	0x04, 0x17
        /*00ba*/ 	.short	(.L_27889 - .L_27888)
.L_27888:
        /*00bc*/ 	.word	0x00000000
        /*00c0*/ 	.short	0x0008
        /*00c2*/ 	.short	0x0038
        /*00c4*/ 	.byte	0x00, 0xf0, 0x11, 0x00


	//----- nvinfo : EIATTR_KPARAM_INFO
	.align		4
.L_27889:
        /*00c8*/ 	.byte	0x04, 0x17
        /*00ca*/ 	.short	(.L_27891 - .L_27890)
.L_27890:
        /*00cc*/ 	.word	0x00000000
        /*00d0*/ 	.short	0x0007
        /*00d2*/ 	.short	0x0030
        /*00d4*/ 	.byte	0x00, 0xf0, 0x21, 0x00


	//----- nvinfo : EIATTR_KPARAM_INFO
	.align		4
.L_27891:
        /*00d8*/ 	.byte	0x04, 0x17
        /*00da*/ 	.short	(.L_27893 - .L_27892)
.L_27892:
        /*00dc*/ 	.word	0x00000000
        /*00e0*/ 	.short	0x0006
        /*00e2*/ 	.short	0x0028
        /*00e4*/ 	.byte	0x00, 0xf0, 0x21, 0x00


	//----- nvinfo : EIATTR_KPARAM_INFO
	.align		4
.L_27893:
        /*00e8*/ 	.byte	0x04, 0x17
        /*00ea*/ 	.short	(.L_27895 - .L_27894)
.L_27894:
        /*00ec*/ 	.word	0x00000000
        /*00f0*/ 	.short	0x0005
        /*00f2*/ 	.short	0x0024
        /*00f4*/ 	.byte	0x00, 0xf0, 0x11, 0x00


	//----- nvinfo : EIATTR_KPARAM_INFO
	.align		4
.L_27895:
        /*00f8*/ 	.byte	0x04, 0x17
        /*00fa*/ 	.short	(.L_27897 - .L_27896)
.L_27896:
        /*00fc*/ 	.word	0x00000000
        /*0100*/ 	.short	0x0004
        /*0102*/ 	.short	0x0020
        /*0104*/ 	.byte	0x00, 0xf0, 0x11, 0x00


	//----- nvinfo : EIATTR_KPARAM_INFO
	.align		4
.L_27897:
        /*0108*/ 	.byte	0x04, 0x17
        /*010a*/ 	.short	(.L_27899 - .L_27898)
.L_27898:
        /*010c*/ 	.word	0x00000000
        /*0110*/ 	.short	0x0003
        /*0112*/ 	.short	0x0018
        /*0114*/ 	.byte	0x00, 0xf0, 0x21, 0x00


	//----- nvinfo : EIATTR_KPARAM_INFO
	.align		4
.L_27899:
        /*0118*/ 	.byte	0x04, 0x17
        /*011a*/ 	.short	(.L_27901 - .L_27900)
.L_27900:
        /*011c*/ 	.word	0x00000000
        /*0120*/ 	.short	0x0002
        /*0122*/ 	.short	0x0010
        /*0124*/ 	.byte	0x00, 0xf0, 0x21, 0x00


	//----- nvinfo : EIATTR_KPARAM_INFO
	.align		4
.L_27901:
        /*0128*/ 	.byte	0x04, 0x17
        /*012a*/ 	.short	(.L_27903 - .L_27902)
.L_27902:
        /*012c*/ 	.word	0x00000000
        /*0130*/ 	.short	0x0001
        /*0132*/ 	.short	0x0008
        /*0134*/ 	.byte	0x00, 0xf0, 0x21, 0x00


	//----- nvinfo : EIATTR_KPARAM_INFO
	.align		4
.L_27903:
        /*0138*/ 	.byte	0x04, 0x17
        /*013a*/ 	.short	(.L_27905 - .L_27904)
.L_27904:
        /*013c*/ 	.word	0x00000000
        /*0140*/ 	.short	0x0000
        /*0142*/ 	.short	0x0000
        /*0144*/ 	.byte	0x00, 0xf0, 0x21, 0x00


	//----- nvinfo : EIATTR_SPARSE_MMA_MASK
	.align		4
.L_27905:
        /*0148*/ 	.byte	0x03, 0x50
        /*014a*/ 	.short	0x0000


	//----- nvinfo : EIATTR_MAXREG_COUNT
	.align		4
        /*014c*/ 	.byte	0x03, 0x1b
        /*014e*/ 	.short	0x00ff


	//----- nvinfo : EIATTR_NUM_BARRIERS
	.align		4
        /*0150*/ 	.byte	0x02, 0x4c
        /*0152*/ 	.byte	0x01
	.zero		1


	//----- nvinfo : EIATTR_MERCURY_ISA_VERSION
	.align		4
        /*0154*/ 	.byte	0x03, 0x5f
        /*0156*/ 	.short	0x0101


	//----- nvinfo : EIATTR_COOP_GROUP_MASK_REGIDS
	.align		4
        /*0158*/ 	.byte	0x04, 0x29
        /*015a*/ 	.short	(.L_27907 - .L_27906)


	//   ....[0]....
.L_27906:
        /*015c*/ 	.word	0xffffffff


	//   ....[1]....
        /*0160*/ 	.word	0xffffffff


	//   ....[2]....
        /*0164*/ 	.word	0xffffffff


	//   ....[3]....
        /*0168*/ 	.word	0xffffffff


	//   ....[4]....
        /*016c*/ 	.word	0xffffffff


	//   ....[5]....
        /*0170*/ 	.word	0xffffffff


	//   ....[6]....
        /*0174*/ 	.word	0xffffffff


	//   ....[7]....
        /*0178*/ 	.word	0xffffffff


	//   ....[8]....
        /*017c*/ 	.word	0xffffffff


	//   ....[9]....
        /*0180*/ 	.word	0xffffffff


	//   ....[10]....
        /*0184*/ 	.word	0xffffffff


	//   ....[11]....
        /*0188*/ 	.word	0xffffffff


	//   ....[12]....
        /*018c*/ 	.word	0xffffffff


	//   ....[13]....
        /*0190*/ 	.word	0xffffffff


	//   ....[14]....
        /*0194*/ 	.word	0xffffffff


	//   ....[15]....
        /*0198*/ 	.word	0xffffffff


	//   ....[16]....
        /*019c*/ 	.word	0xffffffff


	//   ....[17]....
        /*01a0*/ 	.word	0xffffffff


	//   ....[18]....
        /*01a4*/ 	.word	0xffffffff


	//   ....[19]....
        /*01a8*/ 	.word	0xffffffff


	//   ....[20]....
        /*01ac*/ 	.word	0xffffffff


	//   ....[21]....
        /*01b0*/ 	.word	0xffffffff


	//   ....[22]....
        /*01b4*/ 	.word	0xffffffff


	//   ....[23]....
        /*01b8*/ 	.word	0xffffffff


	//   ....[24]....
        /*01bc*/ 	.word	0xffffffff


	//   ....[25]....
        /*01c0*/ 	.word	0xffffffff


	//   ....[26]....
        /*01c4*/ 	.word	0xffffffff


	//   ....[27]....
        /*01c8*/ 	.word	0xffffffff


	//   ....[28]....
        /*01cc*/ 	.word	0xffffffff


	//   ....[29]....
        /*01d0*/ 	.word	0xffffffff


	//   ....[30]....
        /*01d4*/ 	.word	0xffffffff


	//   ....[31]....
        /*01d8*/ 	.word	0xffffffff


	//   ....[32]....
        /*01dc*/ 	.word	0xffffffff


	//   ....[33]....
        /*01e0*/ 	.word	0xffffffff


	//   ....[34]....
        /*01e4*/ 	.word	0xffffffff


	//   ....[35]....
        /*01e8*/ 	.word	0xffffffff


	//   ....[36]....
        /*01ec*/ 	.word	0xffffffff


	//   ....[37]....
        /*01f0*/ 	.word	0xffffffff


	//   ....[38]....
        /*01f4*/ 	.word	0xffffffff


	//   ....[39]....
        /*01f8*/ 	.word	0xffffffff


	//   ....[40]....
        /*01fc*/ 	.word	0xffffffff


	//   ....[41]....
        /*0200*/ 	.word	0xffffffff


	//   ....[42]....
        /*0204*/ 	.word	0xffffffff


	//   ....[43]....
        /*0208*/ 	.word	0xffffffff


	//   ....[44]....
        /*020c*/ 	.word	0xffffffff


	//   ....[45]....
        /*0210*/ 	.word	0xffffffff


	//   ....[46]....
        /*0214*/ 	.word	0xffffffff


	//   ....[47]....
        /*0218*/ 	.word	0xffffffff


	//   ....[48]....
        /*021c*/ 	.word	0xffffffff


	//   ....[49]....
        /*0220*/ 	.word	0xffffffff


	//   ....[50]....
        /*0224*/ 	.word	0xffffffff


	//   ....[51]....
        /*0228*/ 	.word	0xffffffff


	//   ....[52]....
        /*022c*/ 	.word	0xffffffff


	//   ....[53]....
        /*0230*/ 	.word	0xffffffff


	//   ....[54]....
        /*0234*/ 	.word	0xffffffff


	//   ....[55]....
        /*0238*/ 	.word	0xffffffff


	//   ....[56]....
        /*023c*/ 	.word	0xffffffff


	//   ....[57]....
        /*0240*/ 	.word	0xffffffff


	//   ....[58]....
        /*0244*/ 	.word	0xffffffff


	//   ....[59]....
        /*0248*/ 	.word	0xffffffff


	//   ....[60]....
        /*024c*/ 	.word	0xffffffff


	//   ....[61]....
        /*0250*/ 	.word	0xffffffff


	//   ....[62]....
        /*0254*/ 	.word	0xffffffff


	//   ....[63]....
        /*0258*/ 	.word	0xffffffff


	//   ....[64]....
        /*025c*/ 	.word	0xffffffff


	//   ....[65]....
        /*0260*/ 	.word	0xffffffff


	//   ....[66]....
        /*0264*/ 	.word	0xffffffff


	//   ....[67]....
        /*0268*/ 	.word	0xffffffff


	//   ....[68]....
        /*026c*/ 	.word	0xffffffff


	//   ....[69]....
        /*0270*/ 	.word	0xffffffff


	//   ....[70]....
        /*0274*/ 	.word	0xffffffff


	//   ....[71]....
        /*0278*/ 	.word	0xffffffff


	//   ....[72]....
        /*027c*/ 	.word	0xffffffff


	//   ....[73]....
        /*0280*/ 	.word	0xffffffff


	//   ....[74]....
        /*0284*/ 	.word	0xffffffff


	//   ....[75]....
        /*0288*/ 	.word	0xffffffff


	//   ....[76]....
        /*028c*/ 	.word	0xffffffff


	//   ....[77]....
        /*0290*/ 	.word	0xffffffff


	//   ....[78]....
        /*0294*/ 	.word	0xffffffff


	//   ....[79]....
        /*0298*/ 	.word	0xffffffff


	//   ....[80]....
        /*029c*/ 	.word	0xffffffff


	//   ....[81]....
        /*02a0*/ 	.word	0xffffffff


	//   ....[82]....
        /*02a4*/ 	.word	0xffffffff


	//   ....[83]....
        /*02a8*/ 	.word	0xffffffff


	//   ....[84]....
        /*02ac*/ 	.word	0xffffffff


	//   ....[85]....
        /*02b0*/ 	.word	0xffffffff


	//   ....[86]....
        /*02b4*/ 	.word	0xffffffff


	//   ....[87]....
        /*02b8*/ 	.word	0xffffffff


	//----- nvinfo : EIATTR_COOP_GROUP_INSTR_OFFSETS
	.align		4
.L_27907:
        /*02bc*/ 	.byte	0x04, 0x28
        /*02be*/ 	.short	(.L_27909 - .L_27908)


	//   ....[0]....
.L_27908:
        /*02c0*/ 	.word	0x00001fa0


	//   ....[1]....
        /*02c4*/ 	.word	0x00002060


	//   ....[2]....
        /*02c8*/ 	.word	0x000020a0


	//   ....[3]....
        /*02cc*/ 	.word	0x000020f0


	//   ....[4]....
        /*02d0*/ 	.word	0x00002150


	//   ....[5]....
        /*02d4*/ 	.word	0x000021f0


	//   ....[6]....
        /*02d8*/ 	.word	0x00002210


	//   ....[7]....
        /*02dc*/ 	.word	0x00002230


	//   ....[8]....
        /*02e0*/ 	.word	0x00003070


	//   ....[9]....
        /*02e4*/ 	.word	0x00003100


	//   ....[10]....
        /*02e8*/ 	.word	0x00003150


	//   ....[11]....
        /*02ec*/ 	.word	0x000031b0


	//   ....[12]....
        /*02f0*/ 	.word	0x000031e0


	//   ....[13]....
        /*02f4*/ 	.word	0x00003230


	//   ....[14]....
        /*02f8*/ 	.word	0x00003250


	//   ....[15]....
        /*02fc*/ 	.word	0x00003270


	//   ....[16]....
        /*0300*/ 	.word	0x000060b0


	//   ....[17]....
        /*0304*/ 	.word	0x000060f0


	//   ....[18]....
        /*0308*/ 	.word	0x00006110


	//   ....[19]....
        /*030c*/ 	.word	0x00006120


	//   ....[20]....
        /*0310*/ 	.word	0x00006130


	//   ....[21]....
        /*0314*/ 	.word	0x00006140


	//   ....[22]....
        /*0318*/ 	.word	0x00006150


	//   ....[23]....
        /*031c*/ 	.word	0x00006190


	//   ....[24]....
        /*0320*/ 	.word	0x000061c0


	//   ....[25]....
        /*0324*/ 	.word	0x000061f0


	//   ....[26]....
        /*0328*/ 	.word	0x00006230


	//   ....[27]....
        /*032c*/ 	.word	0x00006260


	//   ....[28]....
        /*0330*/ 	.word	0x00006290


	//   ....[29]....
        /*0334*/ 	.word	0x000062c0


	//   ....[30]....
        /*0338*/ 	.word	0x000062f0


	//   ....[31]....
        /*033c*/ 	.word	0x00006320


	//   ....[32]....
        /*0340*/ 	.word	0x00006340


	//   ....[33]....
        /*0344*/ 	.word	0x00006360


	//   ....[34]....
        /*0348*/ 	.word	0x00006380


	//   ....[35]....
        /*034c*/ 	.word	0x000063b0


	//   ....[36]....
        /*0350*/ 	.word	0x000063e0


	//   ....[37]....
        /*0354*/ 	.word	0x00006400


	//   ....[38]....
        /*0358*/ 	.word	0x00006420


	//   ....[39]....
        /*035c*/ 	.word	0x00006440


	//   ....[40]....
        /*0360*/ 	.word	0x00006460


	//   ....[41]....
        /*0364*/ 	.word	0x00006480


	//   ....[42]....
        /*0368*/ 	.word	0x000064a0


	//   ....[43]....
        /*036c*/ 	.word	0x000064c0


	//   ....[44]....
        /*0370*/ 	.word	0x000064e0


	//   ....[45]....
        /*0374*/ 	.word	0x00006500


	//   ....[46]....
        /*0378*/ 	.word	0x00006520


	//   ....[47]....
        /*037c*/ 	.word	0x00006540


	//   ....[48]....
        /*0380*/ 	.word	0x00006560


	//   ....[49]....
        /*0384*/ 	.word	0x00006580


	//   ....[50]....
        /*0388*/ 	.word	0x000065a0


	//   ....[51]....
        /*038c*/ 	.word	0x000065c0


	//   ....[52]....
        /*0390*/ 	.word	0x000065e0


	//   ....[53]....
        /*0394*/ 	.word	0x00006600


	//   ....[54]....
        /*0398*/ 	.word	0x00006620


	//   ....[55]....
        /*039c*/ 	.word	0x00006640


	//   ....[56]....
        /*03a0*/ 	.word	0x00006660


	//   ....[57]....
        /*03a4*/ 	.word	0x00006680


	//   ....[58]....
        /*03a8*/ 	.word	0x000066a0


	//   ....[59]....
        /*03ac*/ 	.word	0x000066c0


	//   ....[60]....
        /*03b0*/ 	.word	0x000066e0


	//   ....[61]....
        /*03b4*/ 	.word	0x00006700


	//   ....[62]....
        /*03b8*/ 	.word	0x00006720


	//   ....[63]....
        /*03bc*/ 	.word	0x00006740


	//   ....[64]....
        /*03c0*/ 	.word	0x00006760


	//   ....[65]....
        /*03c4*/ 	.word	0x00006780


	//   ....[66]....
        /*03c8*/ 	.word	0x000067a0


	//   ....[67]....
        /*03cc*/ 	.word	0x000067c0


	//   ....[68]....
        /*03d0*/ 	.word	0x000067e0


	//   ....[69]....
        /*03d4*/ 	.word	0x00006810


	//   ....[70]....
        /*03d8*/ 	.word	0x00006830


	//   ....[71]....
        /*03dc*/ 	.word	0x00006850


	//   ....[72]....
        /*03e0*/ 	.word	0x00006880


	//   ....[73]....
        /*03e4*/ 	.word	0x000068a0


	//   ....[74]....
        /*03e8*/ 	.word	0x000068c0


	//   ....[75]....
        /*03ec*/ 	.word	0x000068e0


	//   ....[76]....
        /*03f0*/ 	.word	0x00006910


	//   ....[77]....
        /*03f4*/ 	.word	0x00006930


	//   ....[78]....
        /*03f8*/ 	.word	0x00006950


	//   ....[79]....
        /*03fc*/ 	.word	0x00006970


	//   ....[80]....
        /*0400*/ 	.word	0x00006990


	//   ....[81]....
        /*0404*/ 	.word	0x000069b0


	//   ....[82]....
        /*0408*/ 	.word	0x000069d0


	//   ....[83]....
        /*040c*/ 	.word	0x000069f0


	//   ....[84]....
        /*0410*/ 	.word	0x00006a10


	//   ....[85]....
        /*0414*/ 	.word	0x00006a30


	//   ....[86]....
        /*0418*/ 	.word	0x00006a50


	//   ....[87]....
        /*041c*/ 	.word	0x00006a70


	//----- nvinfo : EIATTR_EXIT_INSTR_OFFSETS
	.align		4
.L_27909:
        /*0420*/ 	.byte	0x04, 0x1c
        /*0422*/ 	.short	(.L_27911 - .L_27910)


	//   ....[0]....
.L_27910:
        /*0424*/ 	.word	0x000074f0


	//   ....[1]....
        /*0428*/ 	.word	0x00007580


	//   ....[2]....
        /*042c*/ 	.word	0x00007f00


	//----- nvinfo : EIATTR_CRS_STACK_SIZE
	.align		4
.L_27911:
        /*0430*/ 	.byte	0x04, 0x1e
        /*0432*/ 	.short	(.L_27913 - .L_27912)
.L_27912:
        /*0434*/ 	.word	0x00000000


	//----- nvinfo : EIATTR_CBANK_PARAM_SIZE
	.align		4
.L_27913:
        /*0438*/ 	.byte	0x03, 0x19
        /*043a*/ 	.short	0x007c


	//----- nvinfo : EIATTR_PARAM_CBANK
	.align		4
        /*043c*/ 	.byte	0x04, 0x0a
        /*043e*/ 	.short	(.L_27915 - .L_27914)
	.align		4
.L_27914:
        /*0440*/ 	.word	index@(.nv.constant0._ZN4vllm25paged_attention_v1_kernelIffLi96ELi32ELi128ELNS_18Fp8KVCacheDataTypeE0ELb0EEEvPT_PKS2_PKT0_S8_ifPKiSA_iPKfiiiSC_SC_iiiii)
        /*0444*/ 	.short	0x0210
        /*0446*/ 	.short	0x007c


	//----- nvinfo : EIATTR_SW_WAR
	.align		4
.L_27915:
        /*0448*/ 	.byte	0x04, 0x36
        /*044a*/ 	.short	(.L_27917 - .L_27916)
.L_27916:
        /*044c*/ 	.word	0x00000008
.L_27917:


//--------------------- .nv.info._ZN4vllm25paged_attention_v1_kernelIffLi80ELi32ELi128ELNS_18Fp8KVCacheDataTypeE0ELb0EEEvPT_PKS2_PKT0_S8_ifPKiSA_iPKfiiiSC_SC_iiiii --------------------------
	.section	.nv.info._ZN4vllm25paged_attention_v1_kernelIffLi80ELi32ELi128ELNS_18Fp8KVCacheDataTypeE0ELb0EEEvPT_PKS2_PKT0_S8_ifPKiSA_iPKfiiiSC_SC_iiiii,"",@"SHT_CUDA_INFO"
	.sectionflags	@""
	.align	4


	//----- nvinfo : EIATTR_CUDA_API_VERSION
	.align		4
        /*0000*/ 	.byte	0x04, 0x37
        /*0002*/ 	.short	(.L_27919 - .L_27918)
.L_27918:
        /*0004*/ 	.word	0x00000082


	//----- nvinfo : EIATTR_KPARAM_INFO
	.align		4
.L_27919:
        /*0008*/ 	.byte	0x04, 0x17
        /*000a*/ 	.short	(.L_27921 - .L_27920)
.L_27920:
        /*000c*/ 	.word	0x00000000
        /*0010*/ 	.short	0x0013
        /*0012*/ 	.short	0x0078
        /*0014*/ 	.byte	0x00, 0xf0, 0x11, 0x00


	//----- nvinfo : EIATTR_KPARAM_INFO
	.align		4
.L_27921:
        /*0018*/ 	.byte	0x04, 0x17
        /*001a*/ 	.short	(.L_27923 - .L_27922)
.L_27922:
        /*001c*/ 	.word	0x00000000
        /*0020*/ 	.short	0x0012
        /*0022*/ 	.short	0x0074
        /*0024*/ 	.byte	0x00, 0xf0, 0x11, 0x00


	//----- nvinfo : EIATTR_KPARAM_INFO
	.align		4
.L_27923:
        /*0028*/ 	.byte	0x04, 0x17
        /*002a*/ 	.short	(.L_27925 - .L_27924)
.L_27924:
        /*002c*/ 	.word	0x00000000
        /*0030*/ 	.short	0x0011
        /*0032*/ 	.short	0x0070
        /*0034*/ 	.byte	0x00, 0xf0, 0x11, 0x00


	//----- nvinfo : EIATTR_KPARAM_INFO
	.align		4
.L_27925:
        /*0038*/ 	.byte	0x04, 0x17
        /*003a*/ 	.short	(.L_27927 - .L_27926)
.L_27926:
        /*003c*/ 	.word	0x00000000
        /*0040*/ 	.short	0x0010
        /*0042*/ 	.short	0x006c
        /*0044*/ 	.byte	0x00, 0xf0, 0x11, 0x00


	//----- nvinfo : EIATTR_KPARAM_INFO
	.align		4
.L_27927:
        /*0048*/ 	.byte	0x04, 0x17
        /*004a*/ 	.short	(.L_27929 - .L_27928)
.L_27928:
        /*004c*/ 	.word	0x00000000
        /*0050*/ 	.short	0x000f
        /*0052*/ 	.short	0x0068
        /*0054*/ 	.byte	0x00, 0xf0, 0x11, 0x00


	//----- nvinfo : EIATTR_KPARAM_INFO
	.align		4
.L_27929:
        /*0058*/ 	.byte	0x04, 0x17
        /*005a*/ 	.short	(.L_27931 - .L_27930)
.L_27930:
        /*005c*/ 	.word	0x00000000
        /*0060*/ 	.short	0x000e
        /*0062*/ 	.short	0x0060
        /*0064*/ 	.byte	0x00, 0xf0, 0x21, 0x00


	//----- nvinfo : EIATTR_KPARAM_INFO
	.align		4
.L_27931:
        /*0068*/ 	.byte	0x04, 0x17
        /*006a*/ 	.short	(.L_27933 - .L_27932)
.L_27932:
        /*006c*/ 	.word	0x00000000
        /*0070*/ 	.short	0x000d
        /*0072*/ 	.short	0x0058
        /*0074*/ 	.byte	0x00, 0xf0, 0x21, 0x00


	//----- nvinfo : EIATTR_KPARAM_INFO
	.align		4
.L_27933:
        /*0078*/ 	.byte	0x04, 0x17
        /*007a*/ 	.short	(.L_27935 - .L_27934)
.L_27934:
        /*007c*/ 	.word	0x00000000
        /*0080*/ 	.short	0x000c
        /*0082*/ 	.short	0x0050
        /*0084*/ 	.byte	0x00, 0xf0, 0x11, 0x00


	//----- nvinfo : EIATTR_KPARAM_INFO
	.align		4
.L_27935:
        /*0088*/ 	.byte	0x04, 0x17
        /*008a*/ 	.short	(.L_27937 - .L_27936)
.L_27936:
        /*008c*/ 	.word	0x00000000
        /*0090*/ 	.short	0x000b
        /*0092*/ 	.short	0x004c
        /*0094*/ 	.byte	0x00, 0xf0, 0x11, 0x00


	//----- nvinfo : EIATTR_KPARAM_INFO
	.align		4
.L_27937:
        /*0098*/ 	.byte	0x04, 0x17
        /*009a*/ 	.short	(.L_27939 - .L_27938)
.L_27938:
        /*009c*/ 	.word	0x00000000
        /*00a0*/ 	.short	0x000a
        /*00a2*/ 	.short	0x0048
        /*00a4*/ 	.byte	0x00, 0xf0, 0x11, 0x00


	//----- nvinfo : EIATTR_KPARAM_INFO
	.align		4
.L_27939:
        /*00a8*/ 	.byte	0x04, 0x17
        /*00aa*/ 	.short	(.L_27941 - .L_27940)
.L_27940:
        /*00ac*/ 	.word	0x00000000
        /*00b0*/ 	.short	0x0009
        /*00b2*/ 	.short	0x0040
        /*00b4*/ 	.byte	0x00, 0xf0, 0x21, 0x00


	//----- nvinfo : EIATTR_KPARAM_INFO
	.align		4
.L_27941:
        /*00b8*/ 	.byte	0x04, 0x17
        /*00ba*/ 	.short	(.L_27943 - .L_27942)
.L_27942:
        /*00bc*/ 	.word	0x00000000
        /*00c0*/ 	.short	0x0008
        /*00c2*/ 	.short	0x0038
        /*00c4*/ 	.byte	0x00, 0xf0, 0x11, 0x00


	//----- nvinfo : EIATTR_KPARAM_INFO
	.align		4
.L_27943:
        /*00c8*/ 	.byte	0x04, 0x17
        /*00ca*/ 	.short	(.L_27945 - .L_27944)
.L_27944:
        /*00cc*/ 	.word	0x00000000
        /*00d0*/ 	.short	0x0007
        /*00d2*/ 	.short	0x0030
        /*00d4*/ 	.byte	0x00, 0xf0, 0x21, 0x00


	//----- nvinfo : EIATTR_KPARAM_INFO
	.align		4
.L_27945:
        /*00d8*/ 	.byte	0x04, 0x17
        /*00da*/ 	.short	(.L_27947 - .L_27946)
.L_27946:
        /*00dc*/ 	.word	0x00000000
        /*00e0*/ 	.short	0x0006
        /*00e2*/ 	.short	0x0028
        /*00e4*/ 	.byte	0x00, 0xf0, 0x21, 0x00


	//----- nvinfo : EIATTR_KPARAM_INFO
	.align		4
.L_27947:
        /*00e8*/ 	.byte	0x04, 0x17
        /*00ea*/ 	.short	(.L_27949 - .L_27948)
.L_27948:
        /*00ec*/ 	.word	0x00000000
        /*00f0*/ 	.short	0x0005
        /*00f2*/ 	.short	0x0024
        /*00f4*/ 	.byte	0x00, 0xf0, 0x11, 0x00


	//----- nvinfo : EIATTR_KPARAM_INFO
	.align		4
.L_27949:
        /*00f8*/ 	.byte	0x04, 0x17
        /*00fa*/ 	.short	(.L_27951 - .L_27950)
.L_27950:
        /*00fc*/ 	.word	0x00000000
        /*0100*/ 	.short	0x0004
        /*0102*/ 	.short	0x0020
        /*0104*/ 	.byte	0x00, 0xf0, 0x11, 0x00


	//----- nvinfo : EIATTR_KPARAM_INFO
	.align		4
.L_27951:
        /*0108*/ 	.byte	0x04, 0x17
        /*010a*/ 	.short	(.L_27953 - .L_27952)
.L_27952:
        /*010c*/ 	.word	0x00000000
        /*0110*/ 	.short	0x0003
        /*0112*/ 	.short	0x0018
        /*0114*/ 	.byte	0x00, 0xf0, 0x21, 0x00


	//----- nvinfo : EIATTR_KPARAM_INFO
	.align		4
.L_27953:
        /*0118*/ 	.byte	0x04, 0x17
        /*011a*/ 	.short	(.L_27955 - .L_27954)
.L_27954:
        /*011c*/ 	.word	0x00000000
        /*0120*/ 	.short	0x0002
        /*0122*/ 	.short	0x0010
        /*0124*/ 	.byte	0x00, 0xf0, 0x21, 0x00


	//----- nvinfo : EIATTR_KPARAM_INFO
	.align		4
.L_27955:
        /*0128*/ 	.byte	0x04, 0x17
        /*012a*/ 	.short	(.L_27957 - .L_27956)
.L_27956:
        /*012c*/ 	.word	0x00000000
        /*0130*/ 	.short	0x0001
        /*0132*/ 	.short	0x0008
        /*0134*/ 	.byte	0x00, 0xf0, 0x21, 0x00


	//----- nvinfo : EIATTR_KPARAM_INFO
	.align		4
.L_27957:
        /*0138*/ 	.byte	0x04, 0x17
        /*013a*/ 	.short	(.L_27959 - .L_27958)
.L_27958:
        /*013c*/ 	.word	0x00000000
        /*0140*/ 	.short	0x0000
        /*0142*/ 	.short	0x0000
        /*0144*/ 	.byte	0x00, 0xf0, 0x21, 0x00


	//----- nvinfo : EIATTR_SPARSE_MMA_MASK
	.align		4
.L_27959:
        /*0148*/ 	.byte	0x03, 0x50
        /*014a*/ 	.short	0x0000


	//----- nvinfo : EIATTR_MAXREG_COUNT
	.align		4
        /*014c*/ 	.byte	0x03, 0x1b
        /*014e*/ 	.short	0x00ff


	//----- nvinfo : EIATTR_NUM_BARRIERS
	.align		4
        /*0150*/ 	.byte	0x02, 0x4c
        /*0152*/ 	.byte	0x01
	.zero		1


	//----- nvinfo : EIATTR_MERCURY_ISA_VERSION
	.align		4
        /*0154*/ 	.byte	0x03, 0x5f
        /*0156*/ 	.short	0x0101


	//----- nvinfo : EIATTR_COOP_GROUP_MASK_REGIDS
	.align		4
        /*0158*/ 	.byte	0x04, 0x29
        /*015a*/ 	.short	(.L_27961 - .L_27960)


	//   ....[0]....
.L_27960:
        /*015c*/ 	.word	0xffffffff


	//   ....[1]....
        /*0160*/ 	.word	0xffffffff


	//   ....[2]....
        /*0164*/ 	.word	0xffffffff


	//   ....[3]....
        /*0168*/ 	.word	0xffffffff


	//   ....[4]....
        /*016c*/ 	.word	0xffffffff


	//   ....[5]....
        /*0170*/ 	.word	0xffffffff


	//   ....[6]....
        /*0174*/ 	.word	0xffffffff


	//   ....[7]....
        /*0178*/ 	.word	0xffffffff


	//   ....[8]....
        /*017c*/ 	.word	0xffffffff


	//   ....[9]....
        /*0180*/ 	.word	0xffffffff


	//   ....[10]....
        /*0184*/ 	.word	0xffffffff


	//   ....[11]....
        /*0188*/ 	.word	0xffffffff


	//   ....[12]....
        /*018c*/ 	.word	0xffffffff


	//   ....[13]....
        /*0190*/ 	.word	0xffffffff


	//   ....[14]....
        /*0194*/ 	.word	0xffffffff


	//   ....[15]....
        /*0198*/ 	.word	0xffffffff


	//   ....[16]....
        /*019c*/ 	.word	0xffffffff


	//   ....[17]....
        /*01a0*/ 	.word	0xffffffff


	//   ....[18]....
        /*01a4*/ 	.word	0xffffffff


	//   ....[19]....
        /*01a8*/ 	.word	0xffffffff


	//   ....[20]....
        /*01ac*/ 	.word	0xffffffff


	//   ....[21]....
        /*01b0*/ 	.word	0xffffffff


	//   ....[22]....
        /*01b4*/ 	.word	0xffffffff


	//   ....[23]....
        /*01b8*/ 	.word	0xffffffff


	//   ....[24]....
        /*01bc*/ 	.word	0xffffffff


	//   ....[25]....
        /*01c0*/ 	.word	0xffffffff


	//   ....[26]....
        /*01c4*/ 	.word	0xffffffff


	//   ....[27]....
        /*01c8*/ 	.word	0xffffffff


	//   ....[28]....
        /*01cc*/ 	.word	0xffffffff


	//   ....[29]....
        /*01d0*/ 	.word	0xffffffff


	//   ....[30]....
        /*01d4*/ 	.word	0xffffffff


	//   ....[31]....
        /*01d8*/ 	.word	0xffffffff


	//   ....[32]....
        /*01dc*/ 	.word	0xffffffff


	//   ....[33]....
        /*01e0*/ 	.word	0xffffffff


	//   ....[34]....
        /*01e4*/ 	.word	0xffffffff


	//   ....[35]....
        /*01e8*/ 	.word	0xffffffff


	//   ....[36]....
        /*01ec*/ 	.word	0xffffffff


	//   ....[37]....
        /*01f0*/ 	.word	0xffffffff


	//   ....[38]....
        /*01f4*/ 	.word	0xffffffff


	//   ....[39]....
        /*01f8*/ 	.word	0xffffffff


	//   ....[40]....
        /*01fc*/ 	.word	0xffffffff


	//   ....[41]....
        /*0200*/ 	.word	0xffffffff


	//   ....[42]....
        /*0204*/ 	.word	0xffffffff


	//   ....[43]....
        /*0208*/ 	.word	0xffffffff


	//   ....[44]....
        /*020c*/ 	.word	0xffffffff


	//   ....[45]....
        /*0210*/ 	.word	0xffffffff


	//   ....[46]....
        /*0214*/ 	.word	0xffffffff


	//   ....[47]....
        /*0218*/ 	.word	0xffffffff


	//   ....[48]....
        /*021c*/ 	.word	0xffffffff


	//   ....[49]....
        /*0220*/ 	.word	0xffffffff


	//   ....[50]....
        /*0224*/ 	.word	0xffffffff


	//   ....[51]....
        /*0228*/ 	.word	0xffffffff


	//   ....[52]....
        /*022c*/ 	.word	0xffffffff


	//   ....[53]....
        /*0230*/ 	.word	0xffffffff


	//   ....[54]....
        /*0234*/ 	.word	0xffffffff


	//   ....[55]....
        /*0238*/ 	.word	0xffffffff


	//   ....[56]....
        /*023c*/ 	.word	0xffffffff


	//   ....[57]....
        /*0240*/ 	.word	0xffffffff


	//   ....[58]....
        /*0244*/ 	.word	0xffffffff


	//   ....[59]....
        /*0248*/ 	.word	0xffffffff


	//   ....[60]....
        /*024c*/ 	.word	0xffffffff


	//   ....[61]....
        /*0250*/ 	.word	0xffffffff


	//   ....[62]....
        /*0254*/ 	.word	0xffffffff


	//   ....[63]....
        /*0258*/ 	.word	0xffffffff


	//   ....[64]....
        /*025c*/ 	.word	0xffffffff


	//   ....[65]....
        /*0260*/ 	.word	0xffffffff


	//   ....[66]....
        /*0264*/ 	.word	0xffffffff


	//   ....[67]....
        /*0268*/ 	.word	0xffffffff


	//   ....[68]....
        /*026c*/ 	.word	0xffffffff


	//   ....[69]....
        /*0270*/ 	.word	0xffffffff


	//   ....[70]....
        /*0274*/ 	.word	0xffffffff


	//   ....[71]....
        /*0278*/ 	.word	0xffffffff


	//   ....[72]....
        /*027c*/ 	.word	0xffffffff


	//   ....[73]....
        /*0280*/ 	.word	0xffffffff


	//   ....[74]....
        /*0284*/ 	.word	0xffffffff


	//   ....[75]....
        /*0288*/ 	.word	0xffffffff


	//----- nvinfo : EIATTR_COOP_GROUP_INSTR_OFFSETS
	.align		4
.L_27961:
        /*028c*/ 	.byte	0x04, 0x28
        /*028e*/ 	.short	(.L_27963 - .L_27962)


	//   ....[0]....
.L_27962:
        /*0290*/ 	.word	0x00001df0


	//   ....[1]....
        /*0294*/ 	.word	0x00001e90


	//   ....[2]....
        /*0298*/ 	.word	0x00001f00


	//   ....[3]....
        /*029c*/ 	.word	0x00001f50


	//   ....[4]....
        /*02a0*/ 	.word	0x00001f80


	//   ....[5]....
        /*02a4*/ 	.word	0x00002050


	//   ....[6]....
        /*02a8*/ 	.word	0x00002080


	//   ....[7]....
        /*02ac*/ 	.word	0x000020a0


	//   ....[8]....
        /*02b0*/ 	.word	0x00002ee0


	//   ....[9]....
        /*02b4*/ 	.word	0x00002f50


	//   ....[10]....
        /*02b8*/ 	.word	0x00002f80


	//   ....[11]....
        /*02bc*/ 	.word	0x00003000


	//   ....[12]....
        /*02c0*/ 	.word	0x00003050


	//   ....[13]....
        /*02c4*/ 	.word	0x000030a0


	//   ....[14]....
        /*02c8*/ 	.word	0x000030c0


	//   ....[15]....
        /*02cc*/ 	.word	0x000030e0


	//   ....[16]....
        /*02d0*/ 	.word	0x000059a0


	//   ....[17]....
        /*02d4*/ 	.word	0x000059e0


	//   ....[18]....
        /*02d8*/ 	.word	0x00005a00


	//   ....[19]....
        /*02dc*/ 	.word	0x00005a10


	//   ....[20]....
        /*02e0*/ 	.word	0x00005a20


	//   ....[21]....
        /*02e4*/ 	.word	0x00005a30


	//   ....[22]....
        /*02e8*/ 	.word	0x00005a40


	//   ....[23]....
        /*02ec*/ 	.word	0x00005a80


	//   ....[24]....
        /*02f0*/ 	.word	0x00005ab0


	//   ....[25]....
        /*02f4*/ 	.word	0x00005ae0


	//   ....[26]....
        /*02f8*/ 	.word	0x00005b10


	//   ....[27]....
        /*02fc*/ 	.word	0x00005b30


	//   ....[28]....
        /*0300*/ 	.word	0x00005b50


	//   ....[29]....
        /*0304*/ 	.word	0x00005b70


	//   ....[30]....
        /*0308*/ 	.word	0x00005ba0


	//   ....[31]....
        /*030c*/ 	.word	0x00005bd0


	//   ....[32]....
        /*0310*/ 	.word	0x00005bf0


	//   ....[33]....
        /*0314*/ 	.word	0x00005c20


	//   ....[34]....
        /*0318*/ 	.word	0x00005c50


	//   ....[35]....
        /*031c*/ 	.word	0x00005c80


	//   ....[36]....
        /*0320*/ 	.word	0x00005cb0


	//   ....[37]....
        /*0324*/ 	.word	0x00005cd0


	//   ....[38]....
        /*0328*/ 	.word	0x00005cf0


	//   ....[39]....
        /*032c*/ 	.word	0x00005d10


	//   ....[40]....
        /*0330*/ 	.word	0x00005d30


	//   ....[41]....
        /*0334*/ 	.word	0x00005d70


	//   ....[42]....
        /*0338*/ 	.word	0x00005da0


	//   ....[43]....
        /*033c*/ 	.word	0x00005dc0


	//   ....[44]....
        /*0340*/ 	.word	0x00005de0


	//   ....[45]....
        /*0344*/ 	.word	0x00005e00


	//   ....[46]....
        /*0348*/ 	.word	0x00005e20


	//   ....[47]....
        /*034c*/ 	.word	0x00005e30


	//   ....[48]....
        /*0350*/ 	.word	0x00005e50


	//   ....[49]....
        /*0354*/ 	.word	0x00005e70


	//   ....[50]....
        /*0358*/ 	.word	0x00005e90


	//   ....[51]....
        /*035c*/ 	.word	0x00005eb0


	//   ....[52]....
        /*0360*/ 	.word	0x00005ed0


	//   ....[53]....
        /*0364*/ 	.word	0x00005ef0


	//   ....[54]....
        /*0368*/ 	.word	0x00005f10


	//   ....[55]....
        /*036c*/ 	.word	0x00005f30


	//   ....[56]....
        /*0370*/ 	.word	0x00005f50


	//   ....[57]....
        /*0374*/ 	.word	0x00005f70


	//   ....[58]....
        /*0378*/ 	.word	0x00005f90


	//   ....[59]....
        /*037c*/ 	.word	0x00005fb0


	//   ....[60]....
        /*0380*/ 	.word	0x00005fd0


	//   ....[61]....
        /*0384*/ 	.word	0x00006000


	//   ....[62]....
        /*0388*/ 	.word	0x00006020


	//   ....[63]....
        /*038c*/ 	.word	0x00006040


	//   ....[64]....
        /*0390*/ 	.word	0x00006060


	//   ....[65]....
        /*0394*/ 	.word	0x00006080


	//   ....[66]....
        /*0398*/ 	.word	0x000060b0


	//   ....[67]....
        /*039c*/ 	.word	0x000060d0


	//   ....[68]....
        /*03a0*/ 	.word	0x00006100


	//   ....[69]....
        /*03a4*/ 	.word	0x00006120


	//   ....[70]....
        /*03a8*/ 	.word	0x00006140


	//   ....[71]....
        /*03ac*/ 	.word	0x00006160


	//   ....[72]....
        /*03b0*/ 	.word	0x00006180


	//   ....[73]....
        /*03b4*/ 	.word	0x000061a0


	//   ....[74]....
        /*03b8*/ 	.word	0x000061c0


	//   ....[75]....
        /*03bc*/ 	.word	0x000061e0


	//----- nvinfo : EIATTR_EXIT_INSTR_OFFSETS
	.align		4
.L_27963:
        /*03c0*/ 	.byte	0x04, 0x1c
        /*03c2*/ 	.short	(.L_27965 - .L_27964)


	//   ....[0]....
.L_27964:
        /*03c4*/ 	.word	0x00006ae0


	//   ....[1]....
        /*03c8*/ 	.word	0x00006be0


	//   ....[2]....
        /*03cc*/ 	.word	0x00007370


	//----- nvinfo : EIATTR_CRS_STACK_SIZE
	.align		4
.L_27965:
        /*03d0*/ 	.byte	0x04, 0x1e
        /*03d2*/ 	.short	(.L_27967 - .L_27966)
.L_27966:
        /*03d4*/ 	.word	0x00000000


	//----- nvinfo : EIATTR_CBANK_PARAM_SIZE
	.align		4
.L_27967:
        /*03d8*/ 	.byte	0x03, 0x19
        /*03da*/ 	.short	0x007c


	//----- nvinfo : EIATTR_PARAM_CBANK
	.align		4
        /*03dc*/ 	.byte	0x04, 0x0a
        /*03de*/ 	.short	(.L_27969 - .L_27968)
	.align		4
.L_27968:
        /*03e0*/ 	.word	index@(.nv.constant0._ZN4vllm25paged_attention_v1_kernelIffLi80ELi32ELi128ELNS_18Fp8KVCacheDataTypeE0ELb0EEEvPT_PKS2_PKT0_S8_ifPKiSA_iPKfiiiSC_SC_iiiii)
        /*03e4*/ 	.short	0x0210
        /*03e6*/ 	.short	0x007c


	//----- nvinfo : EIATTR_SW_WAR
	.align		4
.L_27969:
        /*03e8*/ 	.byte	0x04, 0x36
        /*03ea*/ 	.short	(.L_27971 - .L_27970)
.L_27970:
        /*03ec*/ 	.word	0x00000008
.L_27971:


//--------------------- .nv.info._ZN4vllm25paged_attention_v1_kernelIffLi64ELi32ELi128ELNS_18Fp8KVCacheDataTypeE0ELb0EEEvPT_PKS2_PKT0_S8_ifPKiSA_iPKfiiiSC_SC_iiiii --------------------------
	.section	.nv.info._ZN4vllm25paged_attention_v1_kernelIffLi64ELi32ELi128ELNS_18Fp8KVCacheDataTypeE0ELb0EEEvPT_PKS2_PKT0_S8_ifPKiSA_iPKfiiiSC_SC_iiiii,"",@"SHT_CUDA_INFO"
	.sectionflags	@""
	.align	4


	//----- nvinfo : EIATTR_CUDA_API_VERSION
	.align		4
        /*0000*/ 	.byte	0x04, 0x37
        /*0002*/ 	.short	(.L_27973 - .L_27972)
.L_27972:
        /*0004*/ 	.word	0x00000082


	//----- nvinfo : EIATTR_KPARAM_INFO
	.align		4
.L_27973:
        /*0008*/ 	.byte	0x04, 0x17
        /*000a*/ 	.short	(.L_27975 - .L_27974)
.L_27974:
        /*000c*/ 	.word	0x00000000
        /*0010*/ 	.short	0x0013
        /*0012*/ 	.short	0x0078
        /*0014*/ 	.byte	0x00, 0xf0, 0x11, 0x00


	//----- nvinfo : EIATTR_KPARAM_INFO
	.align		4
.L_27975:
        /*0018*/ 	.byte	0x04, 0x17
        /*001a*/ 	.short	(.L_27977 - .L_27976)
.L_27976:
        /*001c*/ 	.word	0x00000000
        /*0020*/ 	.short	0x0012
        /*0022*/ 	.short	0x0074
        /*0024*/ 	.byte	0x00, 0xf0, 0x11, 0x00


	//----- nvinfo : EIATTR_KPARAM_INFO
	.align		4
.L_27977:
        /*0028*/ 	.byte	0x04, 0x17
        /*002a*/ 	.short	(.L_27979 - .L_27978)
.L_27978:
        /*002c*/ 	.word	0x00000000
        /*0030*/ 	.short	0x0011
        /*0032*/ 	.short	0x0070
        /*0034*/ 	.byte	0x00, 0xf0, 0x11, 0x00


	//----- nvinfo : EIATTR_KPARAM_INFO
	.align		4
.L_27979:
        /*0038*/ 	.byte	0x04, 0x17
        /*003a*/ 	.short	(.L_27981 - .L_27980)
.L_27980:
        /*003c*/ 	.word	0x00000000
        /*0040*/ 	.short	0x0010
        /*0042*/ 	.short	0x006c
        /*0044*/ 	.byte	0x00, 0xf0, 0x11, 0x00


	//----- nvinfo : EIATTR_KPARAM_INFO
	.align		4
.L_27981:
        /*0048*/ 	.byte	0x04, 0x17
        /*004a*/ 	.short	(.L_27983 - .L_27982)
.L_27982:
        /*004c*/ 	.word	0x00000000
        /*0050*/ 	.short	0x000f
        /*0052*/ 	.short	0x0068
        /*0054*/ 	.byte	0x00, 0xf0, 0x11, 0x00


	//----- nvinfo : EIATTR_KPARAM_INFO
	.align		4
.L_27983:
        /*0058*/ 	.byte	0x04, 0x17
        /*005a*/ 	.short	(.L_27985 - .L_27984)
.L_27984:
        /*005c*/ 	.word	0x00000000
        /*0060*/ 	.short	0x000e
        /*0062*/ 	.short	0x0060
        /*0064*/ 	.byte	0x00, 0xf0, 0x21, 0x00


	//----- nvinfo : EIATTR_KPARAM_INFO
	.align		4
.L_27985:
        /*0068*/ 	.byte	0x04, 0x17
        /*006a*/ 	.short	(.L_27987 - .L_27986)
.L_27986:
        /*006c*/ 	.word	0x00000000
        /*0070*/ 	.short	0x000d
        /*0072*/ 	.short	0x0058
        /*0074*/ 	.byte	0x00, 0xf0, 0x21, 0x00


	//----- nvinfo : EIATTR_KPARAM_INFO
	.align		4
.L_27987:
        /*0078*/ 	.byte	0x04, 0x17
        /*007a*/ 	.short	(.L_27989 - .L_27988)
.L_27988:
        /*007c*/ 	.word	0x00000000
        /*0080*/ 	.short	0x000c
        /*0082*/ 	.short	0x0050
        /*0084*/ 	.byte	0x00, 0xf0, 0x11, 0x00


	//----- nvinfo : EIATTR_KPARAM_INFO
	.align		4
.L_27989:
        /*0088*/ 	.byte	0x04, 0x17
        /*008a*/ 	.short	(.L_27991 - .L_27990)
.L_27990:
        /*008c*/ 	.word	0x00000000
        /*0090*/ 	.short	0x000b
        /*0092*/ 	.short	0x004c
        /*0094*/ 	.byte	0x00, 0xf0, 0x11, 0x00


	//----- nvinfo : EIATTR_KPARAM_INFO
	.align		4
.L_27991:
        /*0098*/ 	.byte	0x04, 0x17
        /*009a*/ 	.short	(.L_27993 - .L_27992)
.L_27992:
        /*009c*/ 	.word	0x00000000
        /*00a0*/ 	.short	0x000a
        /*00a2*/ 	.short	0x0048
        /*00a4*/ 	.byte	0x00, 0xf0, 0x11, 0x00


	//----- nvinfo : EIATTR_KPARAM_INFO
	.align		4
.L_27993:
        /*00a8*/ 	.byte	0x04, 0x17
        /*00aa*/ 	.short	(.L_27995 - .L_27994)
.L_27994:
        /*00ac*/ 	.word	0x00000000
        /*00b0*/ 	.short	0x0009
        /*00b2*/ 	.short	0x0040
        /*00b4*/ 	.byte	0x00, 0xf0, 0x21, 0x00


	//----- nvinfo : EIATTR_KPARAM_INFO
	.align		4
.L_27995:
        /*00b8*/ 	.byte	0x04, 0x17
        /*00ba*/ 	.short	(.L_27997 - .L_27996)
.L_27996:
        /*00bc*/ 	.word	0x00000000
        /*00c0*/ 	.short	0x0008
        /*00c2*/ 	.short	0x0038
        /*00c4*/ 	.byte	0x00, 0xf0, 0x11, 0x00


	//----- nvinfo : EIATTR_KPARAM_INFO
	.align		4
.L_27997:
        /*00c8*/ 	.byte	0x04, 0x17
        /*00ca*/ 	.short	(.L_27999 - .L_27998)
.L_27998:
        /*00cc*/ 	.word	0x00000000
        /*00d0*/ 	.short	0x0007
        /*00d2*/ 	.short	0x0030
        /*00d4*/ 	.byte	0x00, 0xf0, 0x21, 0x00


	//----- nvinfo : EIATTR_KPARAM_INFO
	.align		4
.L_27999:
        /*00d8*/ 	.byte	0x04, 0x17
        /*00da*/ 	.short	(.L_28001 - .L_28000)
.L_28000:
        /*00dc*/ 	.word	0x00000000
        /*00e0*/ 	.short	0x0006
        /*00e2*/ 	.short	0x0028
        /*00e4*/ 	.byte	0x00, 0xf0, 0x21, 0x00


	//----- nvinfo : EIATTR_KPARAM_INFO
	.align		4
.L_28001:
        /*00e8*/ 	.byte	0x04, 0x17
        /*00ea*/ 	.short	(.L_28003 - .L_28002)
.L_28002:
        /*00ec*/ 	.word	0x00000000
        /*00f0*/ 	.short	0x0005
        /*00f2*/ 	.short	0x0024
        /*00f4*/ 	.byte	0x00, 0xf0, 0x11, 0x00


	//----- nvinfo : EIATTR_KPARAM_INFO
	.align		4
.L_28003:
        /*00f8*/ 	.byte	0x04, 0x17
        /*00fa*/ 	.short	(.L_28005 - .L_28004)
.L_28004:
        /*00fc*/ 	.word	0x00000000
        /*0100*/ 	.short	0x0004
        /*0102*/ 	.short	0x0020
        /*0104*/ 	.byte	0x00, 0xf0, 0x11, 0x00


	//----- nvinfo : EIATTR_KPARAM_INFO
	.align		4
.L_28005:
        /*0108*/ 	.byte	0x04, 0x17
        /*010a*/ 	.short	(.L_28007 - .L_28006)
.L_28006:
        /*010c*/ 	.word	0x00000000
        /*0110*/ 	.short	0x0003
        /*0112*/ 	.short	0x0018
        /*0114*/ 	.byte	0x00, 0xf0, 0x21, 0x00


	//----- nvinfo : EIATTR_KPARAM_INFO
	.align		4
.L_28007:
        /*0118*/ 	.byte	0x04, 0x17
        /*011a*/ 	.short	(.L_28009 - .L_28008)
.L_28008:
        /*011c*/ 	.word	0x00000000
        /*0120*/ 	.short	0x0002
        /*0122*/ 	.short	0x0010
        /*0124*/ 	.byte	0x00, 0xf0, 0x21, 0x00


	//----- nvinfo : EIATTR_KPARAM_INFO
	.align		4
.L_28009:
        /*0128*/ 	.byte	0x04, 0x17
        /*012a*/ 	.short	(.L_28011 - .L_28010)
.L_28010:
        /*012c*/ 	.word	0x00000000
        /*0130*/ 	.short	0x0001
        /*0132*/ 	.short	0x0008
        /*0134*/ 	.byte	0x00, 0xf0, 0x21, 0x00


	//----- nvinfo : EIATTR_KPARAM_INFO
	.align		4
.L_28011:
        /*0138*/ 	.byte	0x04, 0x17
        /*013a*/ 	.short	(.L_28013 - .L_28012)
.L_28012:
        /*013c*/ 	.word	0x00000000
        /*0140*/ 	.short	0x0000
        /*0142*/ 	.short	0x0000
        /*0144*/ 	.byte	0x00, 0xf0, 0x21, 0x00


	//----- nvinfo : EIATTR_SPARSE_MMA_MASK
	.align		4
.L_28013:
        /*0148*/ 	.byte	0x03, 0x50
        /*014a*/ 	.short	0x0000


	//----- nvinfo : EIATTR_MAXREG_COUNT
	.align		4
        /*014c*/ 	.byte	0x03, 0x1b
        /*014e*/ 	.short	0x00ff


	//----- nvinfo : EIATTR_NUM_BARRIERS
	.align		4
        /*0150*/ 	.byte	0x02, 0x4c
        /*0152*/ 	.byte	0x01
	.zero		1


	//----- nvinfo : EIATTR_MERCURY_ISA_VERSION
	.align		4
        /*0154*/ 	.byte	0x03, 0x5f
        /*0156*/ 	.short	0x0101


	//----- nvinfo : EIATTR_COOP_GROUP_MASK_REGIDS
	.align		4
        /*0158*/ 	.byte	0x04, 0x29
        /*015a*/ 	.short	(.L_28015 - .L_28014)


	//   ....[0]....
.L_28014:
        /*015c*/ 	.word	0xffffffff


	//   ....[1]....
        /*0160*/ 	.word	0xffffffff


	//   ....[2]....
        /*0164*/ 	.word	0xffffffff


	//   ....[3]....
        /*0168*/ 	.word	0xffffffff


	//   ....[4]....
        /*016c*/ 	.word	0xffffffff


	//   ....[5]....
        /*0170*/ 	.word	0xffffffff


	//   ....[6]....
        /*0174*/ 	.word	0xffffffff


	//   ....[7]....
        /*0178*/ 	.word	0xffffffff


	//   ....[8]....
        /*017c*/ 	.word	0xffffffff


	//   ....[9]....
        /*0180*/ 	.word	0xffffffff


	//   ....[10]....
        /*0184*/ 	.word	0xffffffff


	//   ....[11]....
        /*0188*/ 	.word	0xffffffff


	//   ....[12]....
        /*018c*/ 	.word	0xffffffff


	//   ....[13]....
        /*0190*/ 	.word	0xffffffff


	//   ....[14]....
        /*0194*/ 	.word	0xffffffff


	//   ....[15]....
        /*0198*/ 	.word	0xffffffff


	//   ....[16]....
        /*019c*/ 	.word	0xffffffff


	//   ....[17]....
        /*01a0*/ 	.word	0xffffffff


	//   ....[18]....
        /*01a4*/ 	.word	0xffffffff


	//   ....[19]....
        /*01a8*/ 	.word	0xffffffff


	//   ....[20]....
        /*01ac*/ 	.word	0xffffffff


	//   ....[21]....
        /*01b0*/ 	.word	0xffffffff


	//   ....[22]....
        /*01b4*/ 	.word	0xffffffff


	//   ....[23]....
        /*01b8*/ 	.word	0xffffffff


	//   ....[24]....
        /*01bc*/ 	.word	0xffffffff


	//   ....[25]....
        /*01c0*/ 	.word	0xffffffff


	//   ....[26]....
        /*01c4*/ 	.word	0xffffffff


	//   ....[27]....
        /*01c8*/ 	.word	0xffffffff


	//   ....[28]....
        /*01cc*/ 	.word	0xffffffff


	//   ....[29]....
        /*01d0*/ 	.word	0xffffffff


	//   ....[30]....
        /*01d4*/ 	.word	0xffffffff


	//   ....[31]....
        /*01d8*/ 	.word	0xffffffff


	//   ....[32]....
        /*01dc*/ 	.word	0xffffffff


	//   ....[33]....
        /*01e0*/ 	.word	0xffffffff


	//   ....[34]....
        /*01e4*/ 	.word	0xffffffff


	//   ....[35]....
        /*01e8*/ 	.word	0xffffffff


	//   ....[36]....
        /*01ec*/ 	.word	0xffffffff


	//   ....[37]....
        /*01f0*/ 	.word	0xffffffff


	//   ....[38]....
        /*01f4*/ 	.word	0xffffffff


	//   ....[39]....
        /*01f8*/ 	.word	0xffffffff


	//   ....[40]....
        /*01fc*/ 	.word	0xffffffff


	//   ....[41]....
        /*0200*/ 	.word	0xffffffff


	//   ....[42]....
        /*0204*/ 	.word	0xffffffff


	//   ....[43]....
        /*0208*/ 	.word	0xffffffff


	//   ....[44]....
        /*020c*/ 	.word	0xffffffff


	//   ....[45]....
        /*0210*/ 	.word	0xffffffff


	//   ....[46]....
        /*0214*/ 	.word	0xffffffff


	//   ....[47]....
        /*0218*/ 	.word	0xffffffff


	//   ....[48]....
        /*021c*/ 	.word	0xffffffff


	//   ....[49]....
        /*0220*/ 	.word	0xffffffff


	//   ....[50]....
        /*0224*/ 	.word	0xffffffff


	//   ....[51]....
        /*0228*/ 	.word	0xffffffff


	//   ....[52]....
        /*022c*/ 	.word	0xffffffff


	//   ....[53]....
        /*0230*/ 	.word	0xffffffff


	//   ....[54]....
        /*0234*/ 	.word	0xffffffff


	//   ....[55]....
        /*0238*/ 	.word	0xffffffff


	//   ....[56]....
        /*023c*/ 	.word	0xffffffff


	//   ....[57]....
        /*0240*/ 	.word	0xffffffff


	//   ....[58]....
        /*0244*/ 	.word	0xffffffff


	//   ....[59]....
        /*0248*/ 	.word	0xffffffff


	//   ....[60]....
        /*024c*/ 	.word	0xffffffff


	//   ....[61]....
        /*0250*/ 	.word	0xffffffff


	//   ....[62]....
        /*0254*/ 	.word	0xffffffff


	//   ....[63]....
        /*0258*/ 	.word	0xffffffff


	//----- nvinfo : EIATTR_COOP_GROUP_INSTR_OFFSETS
	.align		4
.L_28015:
        /*025c*/ 	.byte	0x04, 0x28
        /*025e*/ 	.short	(.L_28017 - .L_28016)


	//   ....[0]....
.L_28016:
        /*0260*/ 	.word	0x00001b30


	//   ....[1]....
        /*0264*/ 	.word	0x00001bd0


	//   ....[2]....
        /*0268*/ 	.word	0x00001c10


	//   ....[3]....
        /*026c*/ 	.word	0x00001c40


	//   ....[4]....
        /*0270*/ 	.word	0x00001ca0


	//   ....[5]....
        /*0274*/ 	.word	0x00001da0


	//   ....[6]....
        /*0278*/ 	.word	0x00001dc0


	//   ....[7]....
        /*027c*/ 	.word	0x00001de0


	//   ....[8]....
        /*0280*/ 	.word	0x00002c20


	//   ....[9]....
        /*0284*/ 	.word	0x00002cb0


	//   ....[10]....
        /*0288*/ 	.word	0x00002d00


	//   ....[11]....
        /*028c*/ 	.word	0x00002d60


	//   ....[12]....
        /*0290*/ 	.word	0x00002d90


	//   ....[13]....
        /*0294*/ 	.word	0x00002de0


	//   ....[14]....
        /*0298*/ 	.word	0x00002e00


	//   ....[15]....
        /*029c*/ 	.word	0x00002e20


	//   ....[16]....
        /*02a0*/ 	.word	0x00005130


	//   ....[17]....
        /*02a4*/ 	.word	0x00005170


	//   ....[18]....
        /*02a8*/ 	.word	0x000051b0


	//   ....[19]....
        /*02ac*/ 	.word	0x000051f0


	//   ....[20]....
        /*02b0*/ 	.word	0x00005230


	//   ....[21]....
        /*02b4*/ 	.word	0x00005260


	//   ....[22]....
        /*02b8*/ 	.word	0x00005290


	//   ....[23]....
        /*02bc*/ 	.word	0x000052c0


	//   ....[24]....
        /*02c0*/ 	.word	0x000052e0


	//   ....[25]....
        /*02c4*/ 	.word	0x00005300


	//   ....[26]....
        /*02c8*/ 	.word	0x00005320


	//   ....[27]....
        /*02cc*/ 	.word	0x00005340


	//   ....[28]....
        /*02d0*/ 	.word	0x00005360


	//   ....[29]....
        /*02d4*/ 	.word	0x00005380


	//   ....[30]....
        /*02d8*/ 	.word	0x000053a0


	//   ....[31]....
        /*02dc*/ 	.word	0x000053c0


	//   ....[32]....
        /*02e0*/ 	.word	0x000053e0


	//   ....[33]....
        /*02e4*/ 	.word	0x00005400


	//   ....[34]....
        /*02e8*/ 	.word	0x00005420


	//   ....[35]....
        /*02ec*/ 	.word	0x00005440


	//   ....[36]....
        /*02f0*/ 	.word	0x00005460


	//   ....[37]....
        /*02f4*/ 	.word	0x00005490


	//   ....[38]....
        /*02f8*/ 	.word	0x000054b0


	//   ....[39]....
        /*02fc*/ 	.word	0x000054d0


	//   ....[40]....
        /*0300*/ 	.word	0x000054f0


	//   ....[41]....
        /*0304*/ 	.word	0x00005510


	//   ....[42]....
        /*0308*/ 	.word	0x00005530


	//   ....[43]....
        /*030c*/ 	.word	0x00005540


	//   ....[44]....
        /*0310*/ 	.word	0x00005560


	//   ....[45]....
        /*0314*/ 	.word	0x00005580


	//   ....[46]....
        /*0318*/ 	.word	0x000055a0


	//   ....[47]....
        /*031c*/ 	.word	0x000055c0


	//   ....[48]....
        /*0320*/ 	.word	0x000055e0


	//   ....[49]....
        /*0324*/ 	.word	0x00005600


	//   ....[50]....
        /*0328*/ 	.word	0x00005620


	//   ....[51]....
        /*032c*/ 	.word	0x00005650


	//   ....[52]....
        /*0330*/ 	.word	0x00005670


	//   ....[53]....
        /*0334*/ 	.word	0x00005690


	//   ....[54]....
        /*0338*/ 	.word	0x000056b0


	//   ....[55]....
        /*033c*/ 	.word	0x000056d0


	//   ....[56]....
        /*0340*/ 	.word	0x000056f0


	//   ....[57]....
        /*0344*/ 	.word	0x00005710


	//   ....[58]....
        /*0348*/ 	.word	0x00005740


	//   ....[59]....
        /*034c*/ 	.word	0x00005770


	//   ....[60]....
        /*0350*/ 	.word	0x00005790


	//   ....[61]....
        /*0354*/ 	.word	0x000057b0


	//   ....[62]....
        /*0358*/ 	.word	0x000057d0


	//   ....[63]....
        /*035c*/ 	.word	0x000057f0


	//----- nvinfo : EIATTR_EXIT_INSTR_OFFSETS
	.align		4
.L_28017:
        /*0360*/ 	.byte	0x04, 0x1c
        /*0362*/ 	.short	(.L_28019 - .L_28018)


	//   ....[0]....
.L_28018:
        /*0364*/ 	.word	0x00005f80


	//   ....[1]....
        /*0368*/ 	.word	0x00006090


	//   ....[2]....
        /*036c*/ 	.word	0x000066a0


	//----- nvinfo : EIATTR_CRS_STACK_SIZE
	.align		4
.L_28019:
        /*0370*/ 	.byte	0x04, 0x1e
        /*0372*/ 	.short	(.L_28021 - .L_28020)
.L_28020:
        /*0374*/ 	.word	0x00000000


	//----- nvinfo : EIATTR_CBANK_PARAM_SIZE
	.align		4
.L_28021:
        /*0378*/ 	.byte	0x03, 0x19
        /*037a*/ 	.short	0x007c


	//----- nvinfo : EIATTR_PARAM_CBANK
	.align		4
        /*037c*/ 	.byte	0x04, 0x0a
        /*037e*/ 	.short	(.L_28023 - .L_28022)
	.align		4
.L_28022:
        /*0380*/ 	.word	index@(.nv.constant0._ZN4vllm25paged_attention_v1_kernelIffLi64ELi32ELi128ELNS_18Fp8KVCacheDataTypeE0ELb0EEEvPT_PKS2_PKT0_S8_ifPKiSA_iPKfiiiSC_SC_iiiii)
        /*0384*/ 	.short	0x0210
        /*0386*/ 	.short	0x007c


	//----- nvinfo : EIATTR_SW_WAR
	.align		4
.L_28023:
        /*0388*/ 	.byte	0x04, 0x36
        /*038a*/ 	.short	(.L_28025 - .L_28024)
.L_28024:
        /*038c*/ 	.word	0x00000008
.L_28025:


//--------------------- .nv.info._ZN4vllm25paged_attention_v1_kernelIffLi32ELi32ELi128ELNS_18Fp8KVCacheDataTypeE0ELb0EEEvPT_PKS2_PKT0_S8_ifPKiSA_iPKfiiiSC_SC_iiiii --------------------------
	.section	.nv.info._ZN4vllm25paged_attention_v1_kernelIffLi32ELi32ELi128ELNS_18Fp8KVCacheDataTypeE0ELb0EEEvPT_PKS2_PKT0_S8_ifPKiSA_iPKfiiiSC_SC_iiiii,"",@"SHT_CUDA_INFO"
	.sectionflags	@""
	.align	4


	//----- nvinfo : EIATTR_CUDA_API_VERSION
	.align		4
        /*0000*/ 	.byte	0x04, 0x37
        /*0002*/ 	.short	(.L_28027 - .L_28026)
.L_28026:
        /*0004*/ 	.word	0x00000082


	//----- nvinfo : EIATTR_KPARAM_INFO
	.align		4
.L_28027:
        /*0008*/ 	.byte	0x04, 0x17
        /*000a*/ 	.short	(.L_28029 - .L_28028)
.L_28028:
        /*000c*/ 	.word	0x00000000
        /*0010*/ 	.short	0x0013
        /*0012*/ 	.short	0x0078
        /*0014*/ 	.byte	0x00, 0xf0, 0x11, 0x00


	//----- nvinfo : EIATTR_KPARAM_INFO
	.align		4
.L_28029:
        /*0018*/ 	.byte	0x04, 0x17
        /*001a*/ 	.short	(.L_28031 - .L_28030)
.L_28030:
        /*001c*/ 	.word	0x00000000
        /*0020*/ 	.short	0x0012
        /*0022*/ 	.short	0x0074
        /*0024*/ 	.byte	0x00, 0xf0, 0x11, 0x00


	//----- nvinfo : EIATTR_KPARAM_INFO
	.align		4
.L_28031:
        /*0028*/ 	.byte	0x04, 0x17
        /*002a*/ 	.short	(.L_28033 - .L_28032)
.L_28032:
        /*002c*/ 	.word	0x00000000
        /*0030*/ 	.short	0x0011
        /*0032*/ 	.short	0x0070
        /*0034*/ 	.byte	0x00, 0xf0, 0x11, 0x00


	//----- nvinfo : EIATTR_KPARAM_INFO
	.align		4
.L_28033:
        /*0038*/ 	.byte	0x04, 0x17
        /*003a*/ 	.short	(.L_28035 - .L_28034)
.L_28034:
        /*003c*/ 	.word	0x00000000
        /*0040*/ 	.short	0x0010
        /*0042*/ 	.short	0x006c
        /*0044*/ 	.byte	0x00, 0xf0, 0x11, 0x00


	//----- nvinfo : EIATTR_KPARAM_INFO
	.align		4
.L_28035:
        /*0048*/ 	.byte	0x04, 0x17
        /*004a*/ 	.short	(.L_28037 - .L_28036)
.L_28036:
        /*004c*/ 	.word	0x00000000
        /*0050*/ 	.short	0x000f
        /*0052*/ 	.short	0x0068
        /*0054*/ 	.byte	0x00, 0xf0, 0x11, 0x00


	//----- nvinfo : EIATTR_KPARAM_INFO
	.align		4
.L_28037:
        /*0058*/ 	.byte	0x04, 0x17
        /*005a*/ 	.short	(.L_28039 - .L_28038)
.L_28038:
        /*005c*/ 	.word	0x00000000
        /*0060*/ 	.short	0x000e
        /*0062*/ 	.short	0x0060
        /*0064*/ 	.byte	0x00, 0xf0, 0x21, 0x00


	//----- nvinfo : EIATTR_KPARAM_INFO
	.align		4
.L_28039:
        /*0068*/ 	.byte	0x04, 0x17
        /*006a*/ 	.short	(.L_28041 - .L_28040)
.L_28040:
        /*006c*/ 	.word	0x00000000
        /*0070*/ 	.short	0x000d
        /*0072*/ 	.short	0x0058
        /*0074*/ 	.byte	0x00, 0xf0, 0x21, 0x00


	//----- nvinfo : EIATTR_KPARAM_INFO
	.align		4
.L_28041:
        /*0078*/ 	.byte	0x04, 0x17
        /*007a*/ 	.short	(.L_28043 - .L_28042)
.L_28042:
        /*007c*/ 	.word	0x00000000
        /*0080*/ 	.short	0x000c
        /*0082*/ 	.short	0x0050
        /*0084*/ 	.byte	0x00, 0xf0, 0x11, 0x00


	//----- nvinfo : EIATTR_KPARAM_INFO
	.align		4
.L_28043:
        /*0088*/ 	.byte	0x04, 0x17
        /*008a*/ 	.short	(.L_28045 - .L_28044)
.L_28044:
        /*008c*/ 	.word	0x00000000
        /*0090*/ 	.short	0x000b
        /*0092*/ 	.short	0x004c
        /*0094*/ 	.byte	0x00, 0xf0, 0x11, 0x00


	//----- nvinfo : EIATTR_KPARAM_INFO
	.align		4
.L_28045:
        /*0098*/ 	.byte	0x04, 0x17
        /*009a*/ 	.short	(.L_28047 - .L_28046)
.L_28046:
        /*009c*/ 	.word	0x00000000
        /*00a0*/ 	.short	0x000a
        /*00a2*/ 	.short	0x0048
        /*00a4*/ 	.byte	0x00, 0xf0, 0x11, 0x00


	//----- nvinfo : EIATTR_KPARAM_INFO
	.align		4
.L_28047:
        /*00a8*/ 	.byte	0x04, 0x17
        /*00aa*/ 	.short	(.L_28049 - .L_28048)
.L_28048:
        /*00ac*/ 	.word	0x00000000
        /*00b0*/ 	.short	0x0009
        /*00b2*/ 	.short	0x0040
        /*00b4*/ 	.byte	0x00, 0xf0, 0x21, 0x00


	//----- nvinfo : EIATTR_KPARAM_INFO
	.align		4
.L_28049:
        /*00b8*/ 	.byte	0x04, 0x17
        /*00ba*/ 	.short	(.L_28051 - .L_28050)
.L_28050:
        /*00bc*/ 	.word	0x00000000
        /*00c0*/ 	.short	0x0008
        /*00c2*/ 	.short	0x0038
        /*00c4*/ 	.byte	0x00, 0xf0, 0x11, 0x00


	//----- nvinfo : EIATTR_KPARAM_INFO
	.align		4
.L_28051:
        /*00c8*/ 	.byte	0x04, 0x17
        /*00ca*/ 	.short	(.L_28053 - .L_28052)
.L_28052:
        /*00cc*/ 	.word	0x00000000
        /*00d0*/ 	.short	0x0007
        /*00d2*/ 	.short	0x0030
        /*00d4*/ 	.byte	0x00, 0xf0, 0x21, 0x00


	//----- nvinfo : EIATTR_KPARAM_INFO
	.align		4
.L_28053:
        /*00d8*/ 	.byte	0x04, 0x17
        /*00da*/ 	.short	(.L_28055 - .L_28054)
.L_28054:
        /*00dc*/ 	.word	0x00000000
        /*00e0*/ 	.short	0x0006
        /*00e2*/ 	.short	0x0028
        /*00e4*/ 	.byte	0x00, 0xf0, 0x21, 0x00


	//----- nvinfo : EIATTR_KPARAM_INFO
	.align		4
.L_28055:
        /*00e8*/ 	.byte	0x04, 0x17
        /*00ea*/ 	.short	(.L_28057 - .L_28056)
.L_28056:
        /*00ec*/ 	.word	0x00000000
        /*00f0*/ 	.short	0x0005
        /*00f2*/ 	.short	0x0024
        /*00f4*/ 	.byte	0x00, 0xf0, 0x11, 0x00


	//----- nvinfo : EIATTR_KPARAM_INFO
	.align		4
.L_28057:
        /*00f8*/ 	.byte	0x04, 0x17
        /*00fa*/ 	.short	(.L_28059 - .L_28058)
.L_28058:
        /*00fc*/ 	.word	0x00000000
        /*0100*/ 	.short	0x0004
        /*0102*/ 	.short	0x0020
        /*0104*/ 	.byte	0x00, 0xf0, 0x11, 0x00


	//----- nvinfo : EIATTR_KPARAM_INFO
	.align		4
.L_28059:
        /*0108*/ 	.byte	0x04, 0x17
        /*010a*/ 	.short	(.L_28061 - .L_28060)
.L_28060:
        /*010c*/ 	.word	0x00000000
        /*0110*/ 	.short	0x0003
        /*0112*/ 	.short	0x0018
        /*0114*/ 	.byte	0x00, 0xf0, 0x21, 0x00


	//----- nvinfo : EIATTR_KPARAM_INFO
	.align		4
.L_28061:
        /*0118*/ 	.byte	0x04, 0x17
        /*011a*/ 	.short	(.L_28063 - .L_28062)
.L_28062:
        /*011c*/ 	.word	0x00000000
        /*0120*/ 	.short	0x0002
        /*0122*/ 	.short	0x0010
        /*0124*/ 	.byte	0x00, 0xf0, 0x21, 0x00


	//----- nvinfo : EIATTR_KPARAM_INFO
	.align		4
.L_28063:
        /*0128*/ 	.byte	0x04, 0x17
        /*012a*/ 	.short	(.L_28065 - .L_28064)
.L_28064:
        /*012c*/ 	.word	0x00000000
        /*0130*/ 	.short	0x0001
        /*0132*/ 	.short	0x0008
        /*0134*/ 	.byte	0x00, 0xf0, 0x21, 0x00


	//----- nvinfo : EIATTR_KPARAM_INFO
	.align		4
.L_28065:
        /*0138*/ 	.byte	0x04, 0x17
        /*013a*/ 	.short	(.L_28067 - .L_28066)
.L_28066:
        /*013c*/ 	.word	0x00000000
        /*0140*/ 	.short	0x0000
        /*0142*/ 	.short	0x0000
        /*0144*/ 	.byte	0x00, 0xf0, 0x21, 0x00


	//----- nvinfo : EIATTR_SPARSE_MMA_MASK
	.align		4
.L_28067:
        /*0148*/ 	.byte	0x03, 0x50
        /*014a*/ 	.short	0x0000


	//----- nvinfo : EIATTR_MAXREG_COUNT
	.align		4
        /*014c*/ 	.byte	0x03, 0x1b
        /*014e*/ 	.short	0x00ff


	//----- nvinfo : EIATTR_NUM_BARRIERS
	.align		4
        /*0150*/ 	.byte	0x02, 0x4c
        /*0152*/ 	.byte	0x01
	.zero		1


	//----- nvinfo : EIATTR_MERCURY_ISA_VERSION
	.align		4
        /*0154*/ 	.byte	0x03, 0x5f
        /*0156*/ 	.short	0x0101


	//----- nvinfo : EIATTR_COOP_GROUP_MASK_REGIDS
	.align		4
        /*0158*/ 	.byte	0x04, 0x29
        /*015a*/ 	.short	(.L_28069 - .L_28068)


	//   ....[0]....
.L_28068:
        /*015c*/ 	.word	0xffffffff


	//   ....[1]....
        /*0160*/ 	.word	0xffffffff


	//   ....[2]....
        /*0164*/ 	.word	0xffffffff


	//   ....[3]....
        /*0168*/ 	.word	0xffffffff


	//   ....[4]....
        /*016c*/ 	.word	0xffffffff


	//   ....[5]....
        /*0170*/ 	.word	0xffffffff


	//   ....[6]....
        /*0174*/ 	.word	0xffffffff


	//   ....[7]....
        /*0178*/ 	.word	0xffffffff


	//   ....[8]....
        /*017c*/ 	.word	0xffffffff


	//   ....[9]....
        /*0180*/ 	.word	0xffffffff


	//   ....[10]....
        /*0184*/ 	.word	0xffffffff


	//   ....[11]....
        /*0188*/ 	.word	0xffffffff


	//   ....[12]....
        /*018c*/ 	.word	0xffffffff


	//   ....[13]....
        /*0190*/ 	.word	0xffffffff


	//   ....[14]....
        /*0194*/ 	.word	0xffffffff


	//   ....[15]....
        /*0198*/ 	.word	0xffffffff


	//   ....[16]....
        /*019c*/ 	.word	0xffffffff


	//   ....[17]....
        /*01a0*/ 	.word	0xffffffff


	//   ....[18]....
        /*01a4*/ 	.word	0xffffffff


	//   ....[19]....
        /*01a8*/ 	.word	0xffffffff


	//   ....[20]....
        /*01ac*/ 	.word	0xffffffff


	//   ....[21]....
        /*01b0*/ 	.word	0xffffffff


	//   ....[22]....
        /*01b4*/ 	.word	0xffffffff


	//   ....[23]....
        /*01b8*/ 	.word	0xffffffff


	//   ....[24]....
        /*01bc*/ 	.word	0xffffffff


	//   ....[25]....
        /*01c0*/ 	.word	0xffffffff


	//   ....[26]....
        /*01c4*/ 	.word	0xffffffff


	//   ....[27]....
        /*01c8*/ 	.word	0xffffffff


	//   ....[28]....
        /*01cc*/ 	.word	0xffffffff


	//   ....[29]....
        /*01d0*/ 	.word	0xffffffff


	//   ....[30]....
        /*01d4*/ 	.word	0xffffffff


	//   ....[31]....
        /*01d8*/ 	.word	0xffffffff


	//   ....[32]....
        /*01dc*/ 	.word	0xffffffff


	//   ....[33]....
        /*01e0*/ 	.word	0xffffffff


	//   ....[34]....
        /*01e4*/ 	.word	0xffffffff


	//   ....[35]....
        /*01e8*/ 	.word	0xffffffff


	//   ....[36]....
        /*01ec*/ 	.word	0xffffffff


	//   ....[37]....
        /*01f0*/ 	.word	0xffffffff


	//   ....[38]....
        /*01f4*/ 	.word	0xffffffff


	//   ....[39]....
        /*01f8*/ 	.word	0xffffffff


	//----- nvinfo : EIATTR_COOP_GROUP_INSTR_OFFSETS
	.align		4
.L_28069:
        /*01fc*/ 	.byte	0x04, 0x28
        /*01fe*/ 	.short	(.L_28071 - .L_28070)


	//   ....[0]....
.L_28070:
        /*0200*/ 	.word	0x00001560


	//   ....[1]....
        /*0204*/ 	.word	0x000015a0


	//   ....[2]....
        /*0208*/ 	.word	0x00001630


	//   ....[3]....
        /*020c*/ 	.word	0x000016a0


	//   ....[4]....
        /*0210*/ 	.word	0x00001730


	//   ....[5]....
        /*0214*/ 	.word	0x000017e0


	//   ....[6]....
        /*0218*/ 	.word	0x00001800


	//   ....[7]....
        /*021c*/ 	.word	0x00001820


	//   ....[8]....
        /*0220*/ 	.word	0x00002660


	//   ....[9]....
        /*0224*/ 	.word	0x000026d0


	//   ....[10]....
        /*0228*/ 	.word	0x00002700


	//   ....[11]....
        /*022c*/ 	.word	0x00002780


	//   ....[12]....
        /*0230*/ 	.word	0x000027d0


	//   ....[13]....
        /*0234*/ 	.word	0x00002820


	//   ....[14]....
        /*0238*/ 	.word	0x00002840


	//   ....[15]....
        /*023c*/ 	.word	0x00002860


	//   ....[16]....
        /*0240*/ 	.word	0x00003ff0


	//   ....[17]....
        /*0244*/ 	.word	0x00004030


	//   ....[18]....
        /*0248*/ 	.word	0x00004070


	//   ....[19]....
        /*024c*/ 	.word	0x000040b0


	//   ....[20]....
        /*0250*/ 	.word	0x000040e0


	//   ....[21]....
        /*0254*/ 	.word	0x00004110


	//   ....[22]....
        /*0258*/ 	.word	0x00004130


	//   ....[23]....
        /*025c*/ 	.word	0x00004160


	//   ....[24]....
        /*0260*/ 	.word	0x000041c0


	//   ....[25]....
        /*0264*/ 	.word	0x000041e0


	//   ....[26]....
        /*0268*/ 	.word	0x00004200


	//   ....[27]....
        /*026c*/ 	.word	0x00004220


	//   ....[28]....
        /*0270*/ 	.word	0x00004230


	//   ....[29]....
        /*0274*/ 	.word	0x00004240


	//   ....[30]....
        /*0278*/ 	.word	0x00004250


	//   ....[31]....
        /*027c*/ 	.word	0x00004270


	//   ....[32]....
        /*0280*/ 	.word	0x000042a0


	//   ....[33]....
        /*0284*/ 	.word	0x000042c0


	//   ....[34]....
        /*0288*/ 	.word	0x000042e0


	//   ....[35]....
        /*028c*/ 	.word	0x00004300


	//   ....[36]....
        /*0290*/ 	.word	0x00004320


	//   ....[37]....
        /*0294*/ 	.word	0x00004340


	//   ....[38]....
        /*0298*/ 	.word	0x00004360


	//   ....[39]....
        /*029c*/ 	.word	0x00004390


	//----- nvinfo : EIATTR_EXIT_INSTR_OFFSETS
	.align		4
.L_28071:
        /*02a0*/ 	.byte	0x04, 0x1c
        /*02a2*/ 	.short	(.L_28073 - .L_28072)


	//   ....[0]....
.L_28072:
        /*02a4*/ 	.word	0x000047d0


	//   ....[1]....
        /*02a8*/ 	.word	0x000048e0


	//   ....[2]....
        /*02ac*/ 	.word	0x00004bf0


	//----- nvinfo : EIATTR_CRS_STACK_SIZE
	.align		4
.L_28073:
        /*02b0*/ 	.byte	0x04, 0x1e
        /*02b2*/ 	.short	(.L_28075 - .L_28074)
.L_28074:
        /*02b4*/ 	.word	0x00000000


	//----- nvinfo : EIATTR_CBANK_PARAM_SIZE
	.align		4
.L_28075:
        /*02b8*/ 	.byte	0x03, 0x19
        /*02ba*/ 	.short	0x007c


	//----- nvinfo : EIATTR_PARAM_CBANK
	.align		4
        /*02bc*/ 	.byte	0x04, 0x0a
        /*02be*/ 	.short	(.L_28077 - .L_28076)
	.align		4
.L_28076:
        /*02c0*/ 	.word	index@(.nv.constant0._ZN4vllm25paged_attention_v1_kernelIffLi32ELi32ELi128ELNS_18Fp8KVCacheDataTypeE0ELb0EEEvPT_PKS2_PKT0_S8_ifPKiSA_iPKfiiiSC_SC_iiiii)
        /*02c4*/ 	.short	0x0210
        /*02c6*/ 	.short	0x007c


	//----- nvinfo : EIATTR_SW_WAR
	.align		4
.L_28077:
        /*02c8*/ 	.byte	0x04, 0x36
        /*02ca*/ 	.short	(.L_28079 - .L_28078)
.L_28078:
        /*02cc*/ 	.word	0x00000008
.L_28079:


//--------------------- .nv.info._ZN4vllm25paged_attention_v1_kernelIffLi256ELi32ELi128ELNS_18Fp8KVCacheDataTypeE0ELb1EEEvPT_PKS2_PKT0_S8_ifPKiSA_iPKfiiiSC_SC_iiiii --------------------------
	.section	.nv.info._ZN4vllm25paged_attention_v1_kernelIffLi256ELi32ELi128ELNS_18Fp8KVCacheDataTypeE0ELb1EEEvPT_PKS2_PKT0_S8_ifPKiSA_iPKfiiiSC_SC_iiiii,"",@"SHT_CUDA_INFO"
	.sectionflags	@""
	.align	4


	//----- nvinfo : EIATTR_CUDA_API_VERSION
	.align		4
        /*0000*/ 	.byte	0x04, 0x37
        /*0002*/ 	.short	(.L_28081 - .L_28080)
.L_28080:
        /*0004*/ 	.word	0x00000082


	//----- nvinfo : EIATTR_KPARAM_INFO
	.align		4
.L_28081:
        /*0008*/ 	.byte	0x04, 0x17
        /*000a*/ 	.short	(.L_28083 - .L_28082)
.L_28082:
        /*000c*/ 	.word	0x00000000
        /*0010*/ 	.short	0x0013
        /*0012*/ 	.short	0x0078
        /*0014*/ 	.byte	0x00, 0xf0, 0x11, 0x00


	//----- nvinfo : EIATTR_KPARAM_INFO
	.align		4
.L_28083:
        /*0018*/ 	.byte	0x04, 0x17
        /*001a*/ 	.short	(.L_28085 - .L_28084)
.L_28084:
        /*001c*/ 	.word	0x00000000
        /*0020*/ 	.short	0x0012
        /*0022*/ 	.short	0x0074
        /*0024*/ 	.byte	0x00, 0xf0, 0x11, 0x00


	//----- nvinfo : EIATTR_KPARAM_INFO
	.align		4
.L_28085:
        /*0028*/ 	.byte	0x04, 0x17
        /*002a*/ 	.short	(.L_28087 - .L_28086)
.L_28086:
        /*002c*/ 	.word	0x00000000
        /*0030*/ 	.short	0x0011
        /*0032*/ 	.short	0x0070
        /*0034*/ 	.byte	0x00, 0xf0, 0x11, 0x00


	//----- nvinfo : EIATTR_KPARAM_INFO
	.align		4
.L_28087:
        /*0038*/ 	.byte	0x04, 0x17
        /*003a*/ 	.short	(.L_28089 - .L_28088)
.L_28088:
        /*003c*/ 	.word	0x00000000
        /*0040*/ 	.short	0x0010
        /*0042*/ 	.short	0x006c
        /*0044*/ 	.byte	0x00, 0xf0, 0x11, 0x00


	//----- nvinfo : EIATTR_KPARAM_INFO
	.align		4
.L_28089:
        /*0048*/ 	.byte	0x04, 0x17
        /*004a*/ 	.short	(.L_28091 - .L_28090)
.L_28090:
        /*004c*/ 	.word	0x00000000
        /*0050*/ 	.short	0x000f
        /*0052*/ 	.short	0x0068
        /*0054*/ 	.byte	0x00, 0xf0, 0x11, 0x00


	//----- nvinfo : EIATTR_KPARAM_INFO
	.align		4
.L_28091:
        /*0058*/ 	.byte	0x04, 0x17
        /*005a*/ 	.short	(.L_28093 - .L_28092)
.L_28092:
        /*005c*/ 	.word	0x00000000
        /*0060*/ 	.short	0x000e
        /*0062*/ 	.short	0x0060
        /*0064*/ 	.byte	0x00, 0xf0, 0x21, 0x00


	//----- nvinfo : EIATTR_KPARAM_INFO
	.align		4
.L_28093:
        /*0068*/ 	.byte	0x04, 0x17
        /*006a*/ 	.short	(.L_28095 - .L_28094)
.L_28094:
        /*006c*/ 	.word	0x00000000
        /*0070*/ 	.short	0x000d
        /*0072*/ 	.short	0x0058
        /*0074*/ 	.byte	0x00, 0xf0, 0x21, 0x00


	//----- nvinfo : EIATTR_KPARAM_INFO
	.align		4
.L_28095:
        /*0078*/ 	.byte	0x04, 0x17
        /*007a*/ 	.short	(.L_28097 - .L_28096)
.L_28096:
        /*007c*/ 	.word	0x00000000
        /*0080*/ 	.short	0x000c
        /*0082*/ 	.short	0x0050
        /*0084*/ 	.byte	0x00, 0xf0, 0x11, 0x00


	//----- nvinfo : EIATTR_KPARAM_INFO
	.align		4
.L_28097:
        /*0088*/ 	.byte	0x04, 0x17
        /*008a*/ 	.short	(.L_28099 - .L_28098)
.L_28098:
        /*008c*/ 	.word	0x00000000
        /*0090*/ 	.short	0x000b
        /*0092*/ 	.short	0x004c
        /*0094*/ 	.byte	0x00, 0xf0, 0x11, 0x00


	//----- nvinfo : EIATTR_KPARAM_INFO
	.align		4
.L_28099:
        /*0098*/ 	.byte	0x04, 0x17
        /*009a*/ 	.short	(.L_28101 - .L_28100)
.L_28100:
        /*009c*/ 	.word	0x00000000
        /*00a0*/ 	.short	0x000a
        /*00a2*/ 	.short	0x0048
        /*00a4*/ 	.byte	0x00, 0xf0, 0x11, 0x00


	//----- nvinfo : EIATTR_KPARAM_INFO
	.align		4
.L_28101:
        /*00a8*/ 	.byte	0x04, 0x17
        /*00aa*/ 	.short	(.L_28103 - .L_28102)
.L_28102:
        /*00ac*/ 	.word	0x00000000
        /*00b0*/ 	.short	0x0009
        /*00b2*/ 	.short	0x0040
        /*00b4*/ 	.byte	0x00, 0xf0, 0x21, 0x00


	//----- nvinfo : EIATTR_KPARAM_INFO
	.align		4
.L_28103:
        /*00b8*/ 	.byte	0x04, 0x17
        /*00ba*/ 	.short	(.L_28105 - .L_28104)
.L_28104:
        /*00bc*/ 	.word	0x00000000
        /*00c0*/ 	.short	0x0008
        /*00c2*/ 	.short	0x0038
        /*00c4*/ 	.byte	0x00, 0xf0, 0x11, 0x00


	//----- nvinfo : EIATTR_KPARAM_INFO
	.align		4
.L_28105:
        /*00c8*/ 	.byte	0x04, 0x17
        /*00ca*/ 	.short	(.L_28107 - .L_28106)
.L_28106:
        /*00cc*/ 	.word	0x00000000
        /*00d0*/ 	.short	0x0007
        /*00d2*/ 	.short	0x0030
        /*00d4*/ 	.byte	0x00, 0xf0, 0x21, 0x00


	//----- nvinfo : EIATTR_KPARAM_INFO
	.align		4
.L_28107:
        /*00d8*/ 	.byte	0x04, 0x17
        /*00da*/ 	.short	(.L_28109 - .L_28108)
.L_28108:
        /*00dc*/ 	.word	0x00000000
        /*00e0*/ 	.short	0x0006
        /*00e2*/ 	.short	0x0028
        /*00e4*/ 	.byte	0x00, 0xf0, 0x21, 0x00


	//----- nvinfo : EIATTR_KPARAM_INFO
	.align		4
.L_28109:
        /*00e8*/ 	.byte	0x04, 0x17
        /*00ea*/ 	.short	(.L_28111 - .L_28110)
.L_28110:
        /*00ec*/ 	.word	0x00000000
        /*00f0*/ 	.short	0x0005
        /*00f2*/ 	.short	0x0024
        /*00f4*/ 	.byte	0x00, 0xf0, 0x11, 0x00


	//----- nvinfo : EIATTR_KPARAM_INFO
	.align		4
.L_28111:
        /*00f8*/ 	.byte	0x04, 0x17
        /*00fa*/ 	.short	(.L_28113 - .L_28112)
.L_28112:
        /*00fc*/ 	.word	0x00000000
        /*0100*/ 	.short	0x0004
        /*0102*/ 	.short	0x0020
        /*0104*/ 	.byte	0x00, 0xf0, 0x11, 0x00


	//----- nvinfo : EIATTR_KPARAM_INFO
	.align		4
.L_28113:
        /*0108*/ 	.byte	0x04, 0x17
        /*010a*/ 	.short	(.L_28115 - .L_28114)
.L_28114:
        /*010c*/ 	.word	0x00000000
        /*0110*/ 	.short	0x0003
        /*0112*/ 	.short	0x0018
        /*0114*/ 	.byte	0x00, 0xf0, 0x21, 0x00


	//----- nvinfo : EIATTR_KPARAM_INFO
	.align		4
.L_28115:
        /*0118*/ 	.byte	0x04, 0x17
        /*011a*/ 	.short	(.L_28117 - .L_28116)
.L_28116:
        /*011c*/ 	.word	0x00000000
        /*0120*/ 	.short	0x0002
        /*0122*/ 	.short	0x0010
        /*0124*/ 	.byte	0x00, 0xf0, 0x21, 0x00


	//----- nvinfo : EIATTR_KPARAM_INFO
	.align		4
.L_28117:
        /*0128*/ 	.byte	0x04, 0x17
        /*012a*/ 	.short	(.L_28119 - .L_28118)
.L_28118:
        /*012c*/ 	.word	0x00000000
        /*0130*/ 	.short	0x0001
        /*0132*/ 	.short	0x0008
        /*0134*/ 	.byte	0x00, 0xf0, 0x21, 0x00


	//----- nvinfo : EIATTR_KPARAM_INFO
	.align		4
.L_28119:
        /*0138*/ 	.byte	0x04, 0x17
        /*013a*/ 	.short	(.L_28121 - .L_28120)
.L_28120:
        /*013c*/ 	.word	0x00000000
        /*0140*/ 	.short	0x0000
        /*0142*/ 	.short	0x0000
        /*0144*/ 	.byte	0x00, 0xf0, 0x21, 0x00


	//----- nvinfo : EIATTR_SPARSE_MMA_MASK
	.align		4
.L_28121:
        /*0148*/ 	.byte	0x03, 0x50
        /*014a*/ 	.short	0x0000


	//----- nvinfo : EIATTR_MAXREG_COUNT
	.align		4
        /*014c*/ 	.byte	0x03, 0x1b
        /*014e*/ 	.short	0x00ff


	//----- nvinfo : EIATTR_NUM_BARRIERS
	.align		4
        /*0150*/ 	.byte	0x02, 0x4c
        /*0152*/ 	.byte	0x01
	.zero		1


	//----- nvinfo : EIATTR_ANNOTATIONS
	.align		4
        /*0154*/ 	.byte	0x04, 0x55
        /*0156*/ 	.short	(.L_28123 - .L_28122)


	//   ....[0]....
.L_28122:
        /* <DEDUP_REMOVED lines=65> */


	//----- nvinfo : EIATTR_MERCURY_ISA_VERSION
	.align		4
.L_28123:
        /*0550*/ 	.byte	0x03, 0x5f
        /*0552*/ 	.short	0x0101


	//----- nvinfo : EIATTR_COOP_GROUP_MASK_REGIDS
	.align		4
        /*0554*/ 	.byte	0x04, 0x29
        /*0556*/ 	.short	(.L_28125 - .L_28124)


	//   ....[0]....
.L_28124:
        /*0558*/ 	.word	0xffffffff


	//   ....[1]....
        /*055c*/ 	.word	0xffffffff


	//   ....[2]....
        /*0560*/ 	.word	0xffffffff


	//   ....[3]....
        /*0564*/ 	.word	0xffffffff


	//   ....[4]....
        /*0568*/ 	.word	0xffffffff


	//   ....[5]....
        /*056c*/ 	.word	0xffffffff


	//   ....[6]....
        /*0570*/ 	.word	0xffffffff


	//   ....[7]....
        /*0574*/ 	.word	0xffffffff


	//   ....[8]....
        /*0578*/ 	.word	0xffffffff


	//   ....[9]....
        /*057c*/ 	.word	0xffffffff


	//   ....[10]....
        /*0580*/ 	.word	0xffffffff


	//   ....[11]....
        /*0584*/ 	.word	0xffffffff


	//   ....[12]....
        /*0588*/ 	.word	0xffffffff


	//   ....[13]....
        /*058c*/ 	.word	0xffffffff


	//   ....[14]....
        /*0590*/ 	.word	0xffffffff


	//   ....[15]....
        /*0594*/ 	.word	0xffffffff


	//   ....[16]....
        /*0598*/ 	.word	0xffffffff


	//   ....[17]....
        /*059c*/ 	.word	0xffffffff


	//   ....[18]....
        /*05a0*/ 	.word	0xffffffff


	//   ....[19]....
        /*05a4*/ 	.word	0xffffffff


	//   ....[20]....
        /*05a8*/ 	.word	0xffffffff


	//   ....[21]....
        /*05ac*/ 	.word	0xffffffff


	//   ....[22]....
        /*05b0*/ 	.word	0xffffffff


	//   ....[23]....
        /*05b4*/ 	.word	0xffffffff


	//   ....[24]....
        /*05b8*/ 	.word	0xffffffff


	//   ....[25]....
        /*05bc*/ 	.word	0xffffffff


	//   ....[26]....
        /*05c0*/ 	.word	0xffffffff


	//   ....[27]....
        /*05c4*/ 	.word	0xffffffff


	//   ....[28]....
        /*05c8*/ 	.word	0xffffffff


	//   ....[29]....
        /*05cc*/ 	.word	0xffffffff


	//   ....[30]....
        /*05d0*/ 	.word	0xffffffff


	//   ....[31]....
        /*05d4*/ 	.word	0xffffffff


	//   ....[32]....
        /*05d8*/ 	.word	0xffffffff


	//   ....[33]....
        /*05dc*/ 	.word	0xffffffff


	//   ....[34]....
        /*05e0*/ 	.word	0xffffffff


	//   ....[35]....
        /*05e4*/ 	.word	0xffffffff


	//   ....[36]....
        /*05e8*/ 	.word	0xffffffff


	//   ....[37]....
        /*05ec*/ 	.word	0xffffffff


	//   ....[38]....
        /*05f0*/ 	.word	0xffffffff


	//   ....[39]....
        /*05f4*/ 	.word	0xffffffff


	//   ....[40]....
        /*05f8*/ 	.word	0xffffffff


	//   ....[41]....
        /*05fc*/ 	.word	0xffffffff


	//   ....[42]....
        /*0600*/ 	.word	0xffffffff


	//   ....[43]....
        /*0604*/ 	.word	0xffffffff


	//   ....[44]....
        /*0608*/ 	.word	0xffffffff


	//   ....[45]....
        /*060c*/ 	.word	0xffffffff


	//   ....[46]....
        /*0610*/ 	.word	0xffffffff


	//   ....[47]....
        /*0614*/ 	.word	0xffffffff


	//   ....[48]....
        /*0618*/ 	.word	0xffffffff


	//   ....[49]....
        /*061c*/ 	.word	0xffffffff


	//   ....[50]....
        /*0620*/ 	.word	0xffffffff


	//   ....[51]....
        /*0624*/ 	.word	0xffffffff


	//   ....[52]....
        /*0628*/ 	.word	0xffffffff


	//   ....[53]....
        /*062c*/ 	.word	0xffffffff


	//   ....[54]....
        /*0630*/ 	.word	0xffffffff


	//   ....[55]....
        /*0634*/ 	.word	0xffffffff


	//   ....[56]....
        /*0638*/ 	.word	0xffffffff


	//   ....[57]....
        /*063c*/ 	.word	0xffffffff


	//   ....[58]....
        /*0640*/ 	.word	0xffffffff


	//   ....[59]....
        /*0644*/ 	.word	0xffffffff


	//   ....[60]....
        /*0648*/ 	.word	0xffffffff


	//   ....[61]....
        /*064c*/ 	.word	0xffffffff


	//   ....[62]....
        /*0650*/ 	.word	0xffffffff


	//   ....[63]....
        /*0654*/ 	.word	0xffffffff


	//   ....[64]....
        /*0658*/ 	.word	0xffffffff


	//   ....[65]....
        /*065c*/ 	.word	0xffffffff


	//   ....[66]....
        /*0660*/ 	.word	0xffffffff


	//   ....[67]....
        /*0664*/ 	.word	0xffffffff


	//   ....[68]....
        /*0668*/ 	.word	0xffffffff


	//   ....[69]....
        /*066c*/ 	.word	0xffffffff


	//   ....[70]....
        /*0670*/ 	.word	0xffffffff


	//   ....[71]....
        /*0674*/ 	.word	0xffffffff


	//   ....[72]....
        /*0678*/ 	.word	0xffffffff


	//   ....[73]....
        /*067c*/ 	.word	0xffffffff


	//   ....[74]....
        /*0680*/ 	.word	0xffffffff


	//   ....[75]....
        /*0684*/ 	.word	0xffffffff


	//   ....[76]....
        /*0688*/ 	.word	0xffffffff


	//   ....[77]....
        /*068c*/ 	.word	0xffffffff


	//   ....[78]....
        /*0690*/ 	.word	0xffffffff


	//   ....[79]....
        /*0694*/ 	.word	0xffffffff


	//   ....[80]....
        /*0698*/ 	.word	0xffffffff


	//   ....[81]....
        /*069c*/ 	.word	0xffffffff


	//   ....[82]....
        /*06a0*/ 	.word	0xffffffff


	//   ....[83]....
        /*06a4*/ 	.word	0xffffffff


	//   ....[84]....
        /*06a8*/ 	.word	0xffffffff


	//   ....[85]....
        /*06ac*/ 	.word	0xffffffff


	//   ....[86]....
        /*06b0*/ 	.word	0xffffffff


	//   ....[87]....
        /*06b4*/ 	.word	0xffffffff


	//   ....[88]....
        /*06b8*/ 	.word	0xffffffff


	//   ....[89]....
        /*06bc*/ 	.word	0xffffffff


	//   ....[90]....
        /*06c0*/ 	.word	0xffffffff


	//   ....[91]....
        /*06c4*/ 	.word	0xffffffff


	//   ....[92]....
        /*06c8*/ 	.word	0xffffffff


	//   ....[93]....
        /*06cc*/ 	.word	0xffffffff


	//   ....[94]....
        /*06d0*/ 	.word	0xffffffff


	//   ....[95]....
        /*06d4*/ 	.word	0xffffffff


	//   ....[96]....
        /*06d8*/ 	.word	0xffffffff


	//   ....[97]....
        /*06dc*/ 	.word	0xffffffff


	//   ....[98]....
        /*06e0*/ 	.word	0xffffffff


	//   ....[99]....
        /*06e4*/ 	.word	0xffffffff


	//   ....[100]....
        /*06e8*/ 	.word	0xffffffff


	//   ....[101]....
        /*06ec*/ 	.word	0xffffffff


	//   ....[102]....
        /*06f0*/ 	.word	0xffffffff


	//   ....[103]....
        /*06f4*/ 	.word	0xffffffff


	//   ....[104]....
        /*06f8*/ 	.word	0xffffffff


	//   ....[105]....
        /*06fc*/ 	.word	0xffffffff


	//   ....[106]....
        /*0700*/ 	.word	0xffffffff


	//   ....[107]....
        /*0704*/ 	.word	0xffffffff


	//   ....[108]....
        /*0708*/ 	.word	0xffffffff


	//   ....[109]....
        /*070c*/ 	.word	0xffffffff


	//   ....[110]....
        /*0710*/ 	.word	0xffffffff


	//   ....[111]....
        /*0714*/ 	.word	0xffffffff


	//   ....[112]....
        /*0718*/ 	.word	0xffffffff


	//   ....[113]....
        /*071c*/ 	.word	0xffffffff


	//   ....[114]....
        /*0720*/ 	.word	0xffffffff


	//   ....[115]....
        /*0724*/ 	.word	0xffffffff


	//   ....[116]....
        /*0728*/ 	.word	0xffffffff


	//   ....[117]....
        /*072c*/ 	.word	0xffffffff


	//   ....[118]....
        /*0730*/ 	.word	0xffffffff


	//   ....[119]....
        /*0734*/ 	.word	0xffffffff


	//   ....[120]....
        /*0738*/ 	.word	0xffffffff


	//   ....[121]....
        /*073c*/ 	.word	0xffffffff


	//   ....[122]....
        /*0740*/ 	.word	0xffffffff


	//   ....[123]....
        /*0744*/ 	.word	0xffffffff


	//   ....[124]....
        /*0748*/ 	.word	0xffffffff


	//   ....[125]....
        /*074c*/ 	.word	0xffffffff


	//   ....[126]....
        /*0750*/ 	.word	0xffffffff


	//   ....[127]....
        /*0754*/ 	.word	0xffffffff


	//   ....[128]....
        /*0758*/ 	.word	0xffffffff


	//   ....[129]....
        /*075c*/ 	.word	0xffffffff


	//   ....[130]....
        /*0760*/ 	.word	0xffffffff


	//   ....[131]....
        /*0764*/ 	.word	0xffffffff


	//   ....[132]....
        /*0768*/ 	.word	0xffffffff


	//   ....[133]....
        /*076c*/ 	.word	0xffffffff


	//   ....[134]....
        /*0770*/ 	.word	0xffffffff


	//   ....[135]....
        /*0774*/ 	.word	0xffffffff


	//   ....[136]....
        /*0778*/ 	.word	0xffffffff


	//   ....[137]....
        /*077c*/ 	.word	0xffffffff


	//   ....[138]....
        /*0780*/ 	.word	0xffffffff


	//   ....[139]....
        /*0784*/ 	.word	0xffffffff


	//   ....[140]....
        /*0788*/ 	.word	0xffffffff


	//   ....[141]....
        /*078c*/ 	.word	0xffffffff


	//   ....[142]....
        /*0790*/ 	.word	0xffffffff


	//   ....[143]....
        /*0794*/ 	.word	0xffffffff


	//   ....[144]....
        /*0798*/ 	.word	0xffffffff


	//   ....[145]....
        /*079c*/ 	.word	0xffffffff


	//   ....[146]....
        /*07a0*/ 	.word	0xffffffff


	//   ....[147]....
        /*07a4*/ 	.word	0xffffffff


	//   ....[148]....
        /*07a8*/ 	.word	0xffffffff


	//   ....[149]....
        /*07ac*/ 	.word	0xffffffff


	//   ....[150]....
        /*07b0*/ 	.word	0xffffffff


	//   ....[151]....
        /*07b4*/ 	.word	0xffffffff


	//   ....[152]....
        /*07b8*/ 	.word	0xffffffff


	//   ....[153]....
        /*07bc*/ 	.word	0xffffffff


	//   ....[154]....
        /*07c0*/ 	.word	0xffffffff


	//   ....[155]....
        /*07c4*/ 	.word	0xffffffff


	//   ....[156]....
        /*07c8*/ 	.word	0xffffffff


	//   ....[157]....
        /*07cc*/ 	.word	0xffffffff


	//   ....[158]....
        /*07d0*/ 	.word	0xffffffff


	//   ....[159]....
        /*07d4*/ 	.word	0xffffffff


	//   ....[160]....
        /*07d8*/ 	.word	0xffffffff


	//   ....[161]....
        /*07dc*/ 	.word	0xffffffff


	//   ....[162]....
        /*07e0*/ 	.word	0xffffffff


	//   ....[163]....
        /*07e4*/ 	.word	0xffffffff


	//   ....[164]....
        /*07e8*/ 	.word	0xffffffff


	//   ....[165]....
        /*07ec*/ 	.word	0xffffffff


	//   ....[166]....
        /*07f0*/ 	.word	0xffffffff


	//   ....[167]....
        /*07f4*/ 	.word	0xffffffff


	//   ....[168]....
        /*07f8*/ 	.word	0xffffffff


	//   ....[169]....
        /*07fc*/ 	.word	0xffffffff


	//   ....[170]....
        /*0800*/ 	.word	0xffffffff


	//   ....[171]....
        /*0804*/ 	.word	0xffffffff


	//   ....[172]....
        /*0808*/ 	.word	0xffffffff


	//   ....[173]....
        /*080c*/ 	.word	0xffffffff


	//   ....[174]....
        /*0810*/ 	.word	0xffffffff


	//   ....[175]....
        /*0814*/ 	.word	0xffffffff


	//   ....[176]....
        /*0818*/ 	.word	0xffffffff


	//   ....[177]....
        /*081c*/ 	.word	0xffffffff


	//   ....[178]....
        /*0820*/ 	.word	0xffffffff


	//   ....[179]....
        /*0824*/ 	.word	0xffffffff


	//   ....[180]....
        /*0828*/ 	.word	0xffffffff


	//   ....[181]....
        /*082c*/ 	.word	0xffffffff


	//   ....[182]....
        /*0830*/ 	.word	0xffffffff


	//   ....[183]....
        /*0834*/ 	.word	0xffffffff


	//   ....[184]....
        /*0838*/ 	.word	0xffffffff


	//   ....[185]....
        /*083c*/ 	.word	0xffffffff


	//   ....[186]....
        /*0840*/ 	.word	0xffffffff


	//   ....[187]....
        /*0844*/ 	.word	0xffffffff


	//   ....[188]....
        /*0848*/ 	.word	0xffffffff


	//   ....[189]....
        /*084c*/ 	.word	0xffffffff


	//   ....[190]....
        /*0850*/ 	.word	0xffffffff


	//   ....[191]....
        /*0854*/ 	.word	0xffffffff


	//   ....[192]....
        /*0858*/ 	.word	0xffffffff


	//   ....[193]....
        /*085c*/ 	.word	0xffffffff


	//   ....[194]....
        /*0860*/ 	.word	0xffffffff


	//   ....[195]....
        /*0864*/ 	.word	0xffffffff


	//   ....[196]....
        /*0868*/ 	.word	0xffffffff


	//   ....[197]....
        /*086c*/ 	.word	0xffffffff


	//   ....[198]....
        /*0870*/ 	.word	0xffffffff


	//   ....[199]....
        /*0874*/ 	.word	0xffffffff


	//   ....[200]....
        /*0878*/ 	.word	0xffffffff


	//   ....[201]....
        /*087c*/ 	.word	0xffffffff


	//   ....[202]....
        /*0880*/ 	.word	0xffffffff


	//   ....[203]....
        /*0884*/ 	.word	0xffffffff


	//   ....[204]....
        /*0888*/ 	.word	0xffffffff


	//   ....[205]....
        /*088c*/ 	.word	0xffffffff


	//   ....[206]....
        /*0890*/ 	.word	0xffffffff


	//   ....[207]....
        /*0894*/ 	.word	0xffffffff


	//----- nvinfo : EIATTR_COOP_GROUP_INSTR_OFFSETS
	.align		4
.L_28125:
        /*0898*/ 	.byte	0x04, 0x28
        /*089a*/ 	.short	(.L_28127 - .L_28126)


	//   ....[0]....
.L_28126:
        /*089c*/ 	.word	0x000050c0


	//   ....[1]....
        /*08a0*/ 	.word	0x000050e0


	//   ....[2]....
        /*08a4*/ 	.word	0x00005100


	//   ....[3]....
        /*08a8*/ 	.word	0x00005130


	//   ....[4]....
        /*08ac*/ 	.word	0x00005190


	//   ....[5]....
        /*08b0*/ 	.word	0x00005200


	//   ....[6]....
        /*08b4*/ 	.word	0x00005230


	//   ....[7]....
        /*08b8*/ 	.word	0x00005250


	//   ....[8]....
        /*08bc*/ 	.word	0x00005640


	//   ....[9]....
        /*08c0*/ 	.word	0x00005680


	//   ....[10]....
        /*08c4*/ 	.word	0x00005710


	//   ....[11]....
        /*08c8*/ 	.word	0x00005770


	//   ....[12]....
        /*08cc*/ 	.word	0x000057c0


	//   ....[13]....
        /*08d0*/ 	.word	0x00005810


	//   ....[14]....
        /*08d4*/ 	.word	0x00005830


	//   ....[15]....
        /*08d8*/ 	.word	0x00005850


	//   ....[16]....
        /*08dc*/ 	.word	0x0000bad0


	//   ....[17]....
        /*08e0*/ 	.word	0x0000bb00


	//   ....[18]....
        /*08e4*/ 	.word	0x0000bb10


	//   ....[19]....
        /*08e8*/ 	.word	0x0000bb20


	//   ....[20]....
        /*08ec*/ 	.word	0x0000bb30


	//   ....[21]....
        /*08f0*/ 	.word	0x0000bb40


	//   ....[22]....
        /*08f4*/ 	.word	0x0000bb60


	//   ....[23]....
        /*08f8*/ 	.word	0x0000bb80


	//   ....[24]....
        /*08fc*/ 	.word	0x0000bba0


	//   ....[25]....
        /*0900*/ 	.word	0x0000bbc0


	//   ....[26]....
        /*0904*/ 	.word	0x0000bbe0


	//   ....[27]....
        /*0908*/ 	.word	0x0000bc00


	//   ....[28]....
        /*090c*/ 	.word	0x0000bc10


	//   ....[29]....
        /*0910*/ 	.word	0x0000bc40


	//   ....[30]....
        /*0914*/ 	.word	0x0000bc60


	//   ....[31]....
        /*0918*/ 	.word	0x0000bc80


	//   ....[32]....
        /*091c*/ 	.word	0x0000bca0


	//   ....[33]....
        /*0920*/ 	.word	0x0000bcc0


	//   ....[34]....
        /*0924*/ 	.word	0x0000bce0


	//   ....[35]....
        /*0928*/ 	.word	0x0000bcf0


	//   ....[36]....
        /*092c*/ 	.word	0x0000bd10


	//   ....[37]....
        /*0930*/ 	.word	0x0000bd30


	//   ....[38]....
        /*0934*/ 	.word	0x0000bd50


	//   ....[39]....
        /*0938*/ 	.word	0x0000bd70


	//   ....[40]....
        /*093c*/ 	.word	0x0000bda0


	//   ....[41]....
        /*0940*/ 	.word	0x0000bdc0


	//   ....[42]....
        /*0944*/ 	.word	0x0000bde0


	//   ....[43]....
        /*0948*/ 	.word	0x0000be00


	//   ....[44]....
        /*094c*/ 	.word	0x0000be20


	//   ....[45]....
        /*0950*/ 	.word	0x0000be40


	//   ....[46]....
        /*0954*/ 	.word	0x0000be50


	//   ....[47]....
        /*0958*/ 	.word	0x0000be70


	//   ....[48]....
        /*095c*/ 	.word	0x0000be90


	//   ....[49]....
        /*0960*/ 	.word	0x0000beb0


	//   ....[50]....
        /*0964*/ 	.word	0x0000bef0


	//   ....[51]....
        /*0968*/ 	.word	0x0000bf10


	//   ....[52]....
        /*096c*/ 	.word	0x0000bf30


	//   ....[53]....
        /*0970*/ 	.word	0x0000bf50


	//   ....[54]....
        /*0974*/ 	.word	0x0000bf70


	//   ....[55]....
        /*0978*/ 	.word	0x0000bf90


	//   ....[56]....
        /*097c*/ 	.word	0x0000bfa0


	//   ....[57]....
        /*0980*/ 	.word	0x0000bfc0


	//   ....[58]....
        /*0984*/ 	.word	0x0000bff0


	//   ....[59]....
        /*0988*/ 	.word	0x0000c020


	//   ....[60]....
        /*098c*/ 	.word	0x0000c040


	//   ....[61]....
        /*0990*/ 	.word	0x0000c060


	//   ....[62]....
        /*0994*/ 	.word	0x0000c080


	//   ....[63]....
        /*0998*/ 	.word	0x0000c0a0


	//   ....[64]....
        /*099c*/ 	.word	0x0000c0c0


	//   ....[65]....
        /*09a0*/ 	.word	0x0000c0e0


	//   ....[66]....
        /*09a4*/ 	.word	0x0000c100


	//   ....[67]....
        /*09a8*/ 	.word	0x0000c120


	//   ....[68]....
        /*09ac*/ 	.word	0x0000c140


	//   ....[69]....
        /*09b0*/ 	.word	0x0000c160


	//   ....[70]....
        /*09b4*/ 	.word	0x0000c180


	//   ....[71]....
        /*09b8*/ 	.word	0x0000c1a0


	//   ....[72]....
        /*09bc*/ 	.word	0x0000c1c0


	//   ....[73]....
        /*09c0*/ 	.word	0x0000c1e0


	//   ....[74]....
        /*09c4*/ 	.word	0x0000c200


	//   ....[75]....
        /*09c8*/ 	.word	0x0000c220


	//   ....[76]....
        /*09cc*/ 	.word	0x0000c240


	//   ....[77]....
        /*09d0*/ 	.word	0x0000c260


	//   ....[78]....
        /*09d4*/ 	.word	0x0000c280


	//   ....[79]....
        /*09d8*/ 	.word	0x0000c2a0


	//   ....[80]....
        /*09dc*/ 	.word	0x0000c2c0


	//   ....[81]....
        /*09e0*/ 	.word	0x0000c2e0


	//   ....[82]....
        /*09e4*/ 	.word	0x0000c300


	//   ....[83]....
        /*09e8*/ 	.word	0x0000c320


	//   ....[84]....
        /*09ec*/ 	.word	0x0000c340


	//   ....[85]....
        /*09f0*/ 	.word	0x0000c360


	//   ....[86]....
        /*09f4*/ 	.word	0x0000c380


	//   ....[87]....
        /*09f8*/ 	.word	0x0000c3a0


	//   ....[88]....
        /*09fc*/ 	.word	0x0000c3c0


	//   ....[89]....
        /*0a00*/ 	.word	0x0000c3e0


	//   ....[90]....
        /*0a04*/ 	.word	0x0000c400


	//   ....[91]....
        /*0a08*/ 	.word	0x0000c420


	//   ....[92]....
        /*0a0c*/ 	.word	0x0000c440


	//   ....[93]....
        /*0a10*/ 	.word	0x0000c460


	//   ....[94]....
        /*0a14*/ 	.word	0x0000c480


	//   ....[95]....
        /*0a18*/ 	.word	0x0000c4a0


	//   ....[96]....
        /*0a1c*/ 	.word	0x0000c4c0


	//   ....[97]....
        /*0a20*/ 	.word	0x0000c4e0


	//   ....[98]....
        /*0a24*/ 	.word	0x0000c500


	//   ....[99]....
        /*0a28*/ 	.word	0x0000c520


	//   ....[100]....
        /*0a2c*/ 	.word	0x0000c540


	//   ....[101]....
        /*0a30*/ 	.word	0x0000c560


	//   ....[102]....
        /*0a34*/ 	.word	0x0000c580


	//   ....[103]....
        /*0a38*/ 	.word	0x0000c5a0


	//   ....[104]....
        /*0a3c*/ 	.word	0x0000c5c0


	//   ....[105]....
        /*0a40*/ 	.word	0x0000c5e0


	//   ....[106]....
        /*0a44*/ 	.word	0x0000c600


	//   ....[107]....
        /*0a48*/ 	.word	0x0000c620


	//   ....[108]....
        /*0a4c*/ 	.word	0x0000c640


	//   ....[109]....
        /*0a50*/ 	.word	0x0000c660


	//   ....[110]....
        /*0a54*/ 	.word	0x0000c680


	//   ....[111]....
        /*0a58*/ 	.word	0x0000c6a0


	//   ....[112]....
        /*0a5c*/ 	.word	0x0000c6c0


	//   ....[113]....
        /*0a60*/ 	.word	0x0000c6e0


	//   ....[114]....
        /*0a64*/ 	.word	0x0000c700


	//   ....[115]....
        /*0a68*/ 	.word	0x0000c720


	//   ....[116]....
        /*0a6c*/ 	.word	0x0000c740


	//   ....[117]....
        /*0a70*/ 	.word	0x0000c760


	//   ....[118]....
        /*0a74*/ 	.word	0x0000c780


	//   ....[119]....
        /*0a78*/ 	.word	0x0000c7a0


	//   ....[120]....
        /*0a7c*/ 	.word	0x0000c7c0


	//   ....[121]....
        /*0a80*/ 	.word	0x0000c7e0


	//   ....[122]....
        /*0a84*/ 	.word	0x0000c800


	//   ....[123]....
        /*0a88*/ 	.word	0x0000c820


	//   ....[124]....
        /*0a8c*/ 	.word	0x0000c840


	//   ....[125]....
        /*0a90*/ 	.word	0x0000c860


	//   ....[126]....
        /*0a94*/ 	.word	0x0000c880


	//   ....[127]....
        /*0a98*/ 	.word	0x0000c8a0


	//   ....[128]....
        /*0a9c*/ 	.word	0x0000c8c0


	//   ....[129]....
        /*0aa0*/ 	.word	0x0000c8e0


	//   ....[130]....
        /*0aa4*/ 	.word	0x0000c900


	//   ....[131]....
        /*0aa8*/ 	.word	0x0000c920


	//   ....[132]....
        /*0aac*/ 	.word	0x0000c940


	//   ....[133]....
        /*0ab0*/ 	.word	0x0000c960


	//   ....[134]....
        /*0ab4*/ 	.word	0x0000c980


	//   ....[135]....
        /*0ab8*/ 	.word	0x0000c9a0


	//   ....[136]....
        /*0abc*/ 	.word	0x0000c9c0


	//   ....[137]....
        /*0ac0*/ 	.word	0x0000c9e0


	//   ....[138]....
        /*0ac4*/ 	.word	0x0000ca00


	//   ....[139]....
        /*0ac8*/ 	.word	0x0000ca20


	//   ....[140]....
        /*0acc*/ 	.word	0x0000ca40


	//   ....[141]....
        /*0ad0*/ 	.word	0x0000ca60


	//   ....[142]....
        /*0ad4*/ 	.word	0x0000ca80


	//   ....[143]....
        /*0ad8*/ 	.word	0x0000caa0


	//   ....[144]....
        /*0adc*/ 	.word	0x0000cac0


	//   ....[145]....
        /*0ae0*/ 	.word	0x0000cae0


	//   ....[146]....
        /*0ae4*/ 	.word	0x0000cb00


	//   ....[147]....
        /*0ae8*/ 	.word	0x0000cb20


	//   ....[148]....
        /*0aec*/ 	.word	0x0000cb40


	//   ....[149]....
        /*0af0*/ 	.word	0x0000cb60


	//   ....[150]....
        /*0af4*/ 	.word	0x0000cb80


	//   ....[151]....
        /*0af8*/ 	.word	0x0000cba0


	//   ....[152]....
        /*0afc*/ 	.word	0x0000cbc0


	//   ....[153]....
        /*0b00*/ 	.word	0x0000cbe0


	//   ....[154]....
        /*0b04*/ 	.word	0x0000cc00


	//   ....[155]....
        /*0b08*/ 	.word	0x0000cc20


	//   ....[156]....
        /*0b0c*/ 	.word	0x0000cc40


	//   ....[157]....
        /*0b10*/ 	.word	0x0000cc60


	//   ....[158]....
        /*0b14*/ 	.word	0x0000cc80


	//   ....[159]....
        /*0b18*/ 	.word	0x0000cca0


	//   ....[160]....
        /*0b1c*/ 	.word	0x0000ccc0


	//   ....[161]....
        /*0b20*/ 	.word	0x0000cce0


	//   ....[162]....
        /*0b24*/ 	.word	0x0000cd00


	//   ....[163]....
        /*0b28*/ 	.word	0x0000cd20


	//   ....[164]....
        /*0b2c*/ 	.word	0x0000cd40


	//   ....[165]....
        /*0b30*/ 	.word	0x0000cd60


	//   ....[166]....
        /*0b34*/ 	.word	0x0000cd80


	//   ....[167]....
        /*0b38*/ 	.word	0x0000cda0


	//   ....[168]....
        /*0b3c*/ 	.word	0x0000cdc0


	//   ....[169]....
        /*0b40*/ 	.word	0x0000cde0


	//   ....[170]....
        /*0b44*/ 	.word	0x0000ce00


	//   ....[171]....
        /*0b48*/ 	.word	0x0000ce20


	//   ....[172]....
        /*0b4c*/ 	.word	0x0000ce40


	//   ....[173]....
        /*0b50*/ 	.word	0x0000ce60


	//   ....[174]....
        /*0b54*/ 	.word	0x0000ce80


	//   ....[175]....
        /*0b58*/ 	.word	0x0000cea0


	//   ....[176]....
        /*0b5c*/ 	.word	0x0000cec0


	//   ....[177]....
        /*0b60*/ 	.word	0x0000cee0


	//   ....[178]....
        /*0b64*/ 	.word	0x0000cf00


	//   ....[179]....
        /*0b68*/ 	.word	0x0000cf50


	//   ....[180]....
        /*0b6c*/ 	.word	0x0000cf70


	//   ....[181]....
        /*0b70*/ 	.word	0x0000cf90


	//   ....[182]....
        /*0b74*/ 	.word	0x0000cfb0


	//   ....[183]....
        /*0b78*/ 	.word	0x0000cfd0


	//   ....[184]....
        /*0b7c*/ 	.word	0x0000cfe0


	//   ....[185]....
        /*0b80*/ 	.word	0x0000cff0


	//   ....[186]....
        /*0b84*/ 	.word	0x0000d020


	//   ....[187]....
        /*0b88*/ 	.word	0x0000d050


	//   ....[188]....
        /*0b8c*/ 	.word	0x0000d080


	//   ....[189]....
        /*0b90*/ 	.word	0x0000d0b0


	//   ....[190]....
        /*0b94*/ 	.word	0x0000d0d0


	//   ....[191]....
        /*0b98*/ 	.word	0x0000d0f0


	//   ....[192]....
        /*0b9c*/ 	.word	0x0000d110


	//   ....[193]....
        /*0ba0*/ 	.word	0x0000d130


	//   ....[194]....
        /*0ba4*/ 	.word	0x0000d150


	//   ....[195]....
        /*0ba8*/ 	.word	0x0000d170


	//   ....[196]....
        /*0bac*/ 	.word	0x0000d190


	//   ....[197]....
        /*0bb0*/ 	.word	0x0000d1b0


	//   ....[198]....
        /*0bb4*/ 	.word	0x0000d1d0


	//   ....[199]....
        /*0bb8*/ 	.word	0x0000d1f0


	//   ....[200]....
        /*0bbc*/ 	.word	0x0000d210


	//   ....[201]....
        /*0bc0*/ 	.word	0x0000d230


	//   ....[202]....
        /*0bc4*/ 	.word	0x0000d250


	//   ....[203]....
        /*0bc8*/ 	.word	0x0000d270


	//   ....[204]....
        /*0bcc*/ 	.word	0x0000d290


	//   ....[205]....
        /*0bd0*/ 	.word	0x0000d2b0


	//   ....[206]....
        /*0bd4*/ 	.word	0x0000d2d0


	//   ....[207]....
        /*0bd8*/ 	.word	0x0000d2f0


	//----- nvinfo : EIATTR_EXIT_INSTR_OFFSETS
	.align		4
.L_28127:
        /*0bdc*/ 	.byte	0x04, 0x1c
        /*0bde*/ 	.short	(.L_28129 - .L_28128)


	//   ....[0]....
.L_28128:
        /*0be0*/ 	.word	0x0000eee0


	//   ....[1]....
        /*0be4*/ 	.word	0x0000eef0


	//   ....[2]....
        /*0be8*/ 	.word	0x00010830


	//----- nvinfo : EIATTR_CRS_STACK_SIZE
	.align		4
.L_28129:
        /*0bec*/ 	.byte	0x04, 0x1e
        /*0bee*/ 	.short	(.L_28131 - .L_28130)
.L_28130:
        /*0bf0*/ 	.word	0x00000000


	//----- nvinfo : EIATTR_CBANK_PARAM_SIZE
	.align		4
.L_28131:
        /*0bf4*/ 	.byte	0x03, 0x19
        /*0bf6*/ 	.short	0x007c


	//----- nvinfo : EIATTR_PARAM_CBANK
	.align		4
        /*0bf8*/ 	.byte	0x04, 0x0a
        /*0bfa*/ 	.short	(.L_28133 - .L_28132)
	.align		4
.L_28132:
        /*0bfc*/ 	.word	index@(.nv.constant0._ZN4vllm25paged_attention_v1_kernelIffLi256ELi32ELi128ELNS_18Fp8KVCacheDataTypeE0ELb1EEEvPT_PKS2_PKT0_S8_ifPKiSA_iPKfiiiSC_SC_iiiii)
        /*0c00*/ 	.short	0x0210
        /*0c02*/ 	.short	0x007c


	//----- nvinfo : EIATTR_SW_WAR
	.align		4
.L_28133:
        /*0c04*/ 	.byte	0x04, 0x36
        /*0c06*/ 	.short	(.L_28135 - .L_28134)
.L_28134:
        /*0c08*/ 	.word	0x00000008
.L_28135:


//--------------------- .nv.info._ZN4vllm25paged_attention_v1_kernelIffLi192ELi32ELi128ELNS_18Fp8KVCacheDataTypeE0ELb1EEEvPT_PKS2_PKT0_S8_ifPKiSA_iPKfiiiSC_SC_iiiii --------------------------
	.section	.nv.info._ZN4vllm25paged_attention_v1_kernelIffLi192ELi32ELi128ELNS_18Fp8KVCacheDataTypeE0ELb1EEEvPT_PKS2_PKT0_S8_ifPKiSA_iPKfiiiSC_SC_iiiii,"",@"SHT_CUDA_INFO"
	.sectionflags	@""
	.align	4


	//----- nvinfo : EIATTR_CUDA_API_VERSION
	.align		4
        /*0000*/ 	.byte	0x04, 0x37
        /*0002*/ 	.short	(.L_28137 - .L_28136)
.L_28136:
        /*0004*/ 	.word	0x00000082


	//----- nvinfo : EIATTR_KPARAM_INFO
	.align		4
.L_28137:
        /*0008*/ 	.byte	0x04, 0x17
        /*000a*/ 	.short	(.L_28139 - .L_28138)
.L_28138:
        /*000c*/ 	.word	0x00000000
        /*0010*/ 	.short	0x0013
        /*0012*/ 	.short	0x0078
        /*0014*/ 	.byte	0x00, 0xf0, 0x11, 0x00


	//----- nvinfo : EIATTR_KPARAM_INFO
	.align		4
.L_28139:
        /*0018*/ 	.byte	0x04, 0x17
        /*001a*/ 	.short	(.L_28141 - .L_28140)
.L_28140:
        /*001c*/ 	.word	0x00000000
        /*0020*/ 	.short	0x0012
        /*0022*/ 	.short	0x0074
        /*0024*/ 	.byte	0x00, 0xf0, 0x11, 0x00


	//----- nvinfo : EIATTR_KPARAM_INFO
	.align		4
.L_28141:
        /*0028*/ 	.byte	0x04, 0x17
        /*002a*/ 	.short	(.L_28143 - .L_28142)
.L_28142:
        /*002c*/ 	.word	0x00000000
        /*0030*/ 	.short	0x0011
        /*0032*/ 	.short	0x0070
        /*0034*/ 	.byte	0x00, 0xf0, 0x11, 0x00


	//----- nvinfo : EIATTR_KPARAM_INFO
	.align		4
.L_28143:
        /*0038*/ 	.byte	0x04, 0x17
        /*003a*/ 	.short	(.L_28145 - .L_28144)
.L_28144:
        /*003c*/ 	.word	0x00000000
        /*0040*/ 	.short	0x0010
        /*0042*/ 	.short	0x006c
        /*0044*/ 	.byte	0x00, 0xf0, 0x11, 0x00


	//----- nvinfo : EIATTR_KPARAM_INFO
	.align		4
.L_28145:
        /*0048*/ 	.byte	0x04, 0x17
        /*004a*/ 	.short	(.L_28147 - .L_28146)
.L_28146:
        /*004c*/ 	.word	0x00000000
        /*0050*/ 	.short	0x000f
        /*0052*/ 	.short	0x0068
        /*0054*/ 	.byte	0x00, 0xf0, 0x11, 0x00


	//----- nvinfo : EIATTR_KPARAM_INFO
	.align		4
.L_28147:
        /*0058*/ 	.byte	0x04, 0x17
        /*005a*/ 	.short	(.L_28149 - .L_28148)
.L_28148:
        /*005c*/ 	.word	0x00000000
        /*0060*/ 	.short	0x000e
        /*0062*/ 	.short	0x0060
        /*0064*/ 	.byte	0x00, 0xf0, 0x21, 0x00


	//----- nvinfo : EIATTR_KPARAM_INFO
	.align		4
.L_28149:
        /*0068*/ 	.byte	0x04, 0x17
        /*006a*/ 	.short	(.L_28151 - .L_28150)
.L_28150:
        /*006c*/ 	.word	0x00000000
        /*0070*/ 	.short	0x000d
        /*0072*/ 	.short	0x0058
        /*0074*/ 	.byte	0x00, 0xf0, 0x21, 0x00


	//----- nvinfo : EIATTR_KPARAM_INFO
	.align		4
.L_28151:
        /*0078*/ 	.byte	0x04, 0x17
        /*007a*/ 	.short	(.L_28153 - .L_28152)
.L_28152:
        /*007c*/ 	.word	0x00000000
        /*0080*/ 	.short	0x000c
        /*0082*/ 	.short	0x0050
        /*0084*/ 	.byte	0x00, 0xf0, 0x11, 0x00


	//----- nvinfo : EIATTR_KPARAM_INFO
	.align		4
.L_28153:
        /*0088*/ 	.byte	0x04, 0x17
        /*008a*/ 	.short	(.L_28155 - .L_28154)
.L_28154:
        /*008c*/ 	.word	0x00000000
        /*0090*/ 	.short	0x000b
        /*0092*/ 	.short	0x004c
        /*0094*/ 	.byte	0x00, 0xf0, 0x11, 0x00


	//----- nvinfo : EIATTR_KPARAM_INFO
	.align		4
.L_28155:
        /*0098*/ 	.byte	0x04, 0x17
        /*009a*/ 	.short	(.L_28157 - .L_28156)
.L_28156:
        /*009c*/ 	.word	0x00000000
        /*00a0*/ 	.short	0x000a
        /*00a2*/ 	.short	0x0048
        /*00a4*/ 	.byte	0x00, 0xf0, 0x11, 0x00


	//----- nvinfo : EIATTR_KPARAM_INFO
	.align		4
.L_28157:
        /*00a8*/ 	.byte	0x04, 0x17
        /*00aa*/ 	.short	(.L_28159 - .L_28158)
.L_28158:
        /*00ac*/ 	.word	0x00000000
        /*00b0*/ 	.short	0x0009
        /*00b2*/ 	.short	0x0040
        /*00b4*/ 	.byte	0x00, 0xf0, 0x21, 0x00


	//----- nvinfo : EIATTR_KPARAM_INFO
	.align		4
.L_28159:
        /*00b8*/ 	.byte	0x04, 0x17
        /*00ba*/ 	.short	(.L_28161 - .L_28160)
.L_28160:
        /*00bc*/ 	.word	0x00000000
        /*00c0*/ 	.short	0x0008
        /*00c2*/ 	.short	0x0038
        /*00c4*/ 	.byte	0x00, 0xf0, 0x11, 0x00


	//----- nvinfo : EIATTR_KPARAM_INFO
	.align		4
.L_28161:
        /*00c8*/ 	.byte	0x04, 0x17
        /*00ca*/ 	.short	(.L_28163 - .L_28162)
.L_28162:
        /*00cc*/ 	.word	0x00000000
        /*00d0*/ 	.short	0x0007
        /*00d2*/ 	.short	0x0030
        /*00d4*/ 	.byte	0x00, 0xf0, 0x21, 0x00


	//----- nvinfo : EIATTR_KPARAM_INFO
	.align		4
.L_28163:
        /*00d8*/ 	.byte	0x04, 0x17
        /*00da*/ 	.short	(.L_28165 - .L_28164)
.L_28164:
        /*00dc*/ 	.word	0x00000000
        /*00e0*/ 	.short	0x0006
        /*00e2*/ 	.short	0x0028
        /*00e4*/ 	.byte	0x00, 0xf0, 0x21, 0x00


	//----- nvinfo : EIATTR_KPARAM_INFO
	.align		4
.L_28165:
        /*00e8*/ 	.byte	0x04, 0x17
        /*00ea*/ 	.short	(.L_28167 - .L_28166)
.L_28166:
        /*00ec*/ 	.word	0x00000000
        /*00f0*/ 	.short	0x0005
        /*00f2*/ 	.short	0x0024
        /*00f4*/ 	.byte	0x00, 0xf0, 0x11, 0x00


	//----- nvinfo : EIATTR_KPARAM_INFO
	.align		4
.L_28167:
        /*00f8*/ 	.byte	0x04, 0x17
        /*00fa*/ 	.short	(.L_28169 - .L_28168)
.L_28168:
        /*00fc*/ 	.word	0x00000000
        /*0100*/ 	.short	0x0004
        /*0102*/ 	.short	0x0020
        /*0104*/ 	.byte	0x00, 0xf0, 0x11, 0x00


	//----- nvinfo : EIATTR_KPARAM_INFO
	.align		4
.L_28169:
        /*0108*/ 	.byte	0x04, 0x17
        /*010a*/ 	.short	(.L_28171 - .L_28170)
.L_28170:
        /*010c*/ 	.word	0x00000000
        /*0110*/ 	.short	0x0003
        /*0112*/ 	.short	0x0018
        /*0114*/ 	.byte	0x00, 0xf0, 0x21, 0x00


	//----- nvinfo : EIATTR_KPARAM_INFO
	.align		4
.L_28171:
        /*0118*/ 	.byte	0x04, 0x17
        /*011a*/ 	.short	(.L_28173 - .L_28172)
.L_28172:
        /*011c*/ 	.word	0x00000000
        /*0120*/ 	.short	0x0002
        /*0122*/ 	.short	0x0010
        /*0124*/ 	.byte	0x00, 0xf0, 0x21, 0x00


	//----- nvinfo : EIATTR_KPARAM_INFO
	.align		4
.L_28173:
        /*0128*/ 	.byte	0x04, 0x17
        /*012a*/ 	.short	(.L_28175 - .L_28174)
.L_28174:
        /*012c*/ 	.word	0x00000000
        /*0130*/ 	.short	0x0001
        /*0132*/ 	.short	0x0008
        /*0134*/ 	.byte	0x00, 0xf0, 0x21, 0x00


	//----- nvinfo : EIATTR_KPARAM_INFO
	.align		4
.L_28175:
        /*0138*/ 	.byte	0x04, 0x17
        /*013a*/ 	.short	(.L_28177 - .L_28176)
.L_28176:
        /*013c*/ 	.word	0x00000000
        /*0140*/ 	.short	0x0000
        /*0142*/ 	.short	0x0000
        /*0144*/ 	.byte	0x00, 0xf0, 0x21, 0x00


	//----- nvinfo : EIATTR_SPARSE_MMA_MASK
	.align		4
.L_28177:
        /*0148*/ 	.byte	0x03, 0x50
        /*014a*/ 	.short	0x0000


	//----- nvinfo : EIATTR_MAXREG_COUNT
	.align		4
        /*014c*/ 	.byte	0x03, 0x1b
        /*014e*/ 	.short	0x00ff


	//----- nvinfo : EIATTR_NUM_BARRIERS
	.align		4
        /*0150*/ 	.byte	0x02, 0x4c
        /*0152*/ 	.byte	0x01
	.zero		1


	//----- nvinfo : EIATTR_ANNOTATIONS
	.align		4
        /*0154*/ 	.byte	0x04, 0x55
        /*0156*/ 	.short	(.L_28179 - .L_28178)


	//   ....[0]....
.L_28178:
        /*0158*/ 	.word	0x00000001
        /*015c*/ 	.byte	0x10, 0x5c, 0x00, 0x00, 0x01, 0x00, 0x00, 0x00, 0xb0, 0x62, 0x00, 0x00


	//----- nvinfo : EIATTR_MERCURY_ISA_VERSION
	.align		4
.L_28179:
        /*0168*/ 	.byte	0x03, 0x5f
        /*016a*/ 	.short	0x0101


	//----- nvinfo : EIATTR_COOP_GROUP_MASK_REGIDS
	.align		4
        /*016c*/ 	.byte	0x04, 0x29
        /*016e*/ 	.short	(.L_28181 - .L_28180)


	//   ....[0]....
.L_28180:
        /*0170*/ 	.word	0xffffffff


	//   ....[1]....
        /*0174*/ 	.word	0xffffffff


	//   ....[2]....
        /*0178*/ 	.word	0xffffffff


	//   ....[3]....
        /*017c*/ 	.word	0xffffffff


	//   ....[4]....
        /*0180*/ 	.word	0xffffffff


	//   ....[5]....
        /*0184*/ 	.word	0xffffffff


	//   ....[6]....
        /*0188*/ 	.word	0xffffffff


	//   ....[7]....
        /*018c*/ 	.word	0xffffffff


	//   ....[8]....
        /*0190*/ 	.word	0xffffffff


	//   ....[9]....
        /*0194*/ 	.word	0xffffffff


	//   ....[10]....
        /*0198*/ 	.word	0xffffffff


	//   ....[11]....
        /*019c*/ 	.word	0xffffffff


	//   ....[12]....
        /*01a0*/ 	.word	0xffffffff


	//   ....[13]....
        /*01a4*/ 	.word	0xffffffff


	//   ....[14]....
        /*01a8*/ 	.word	0xffffffff


	//   ....[15]....
        /*01ac*/ 	.word	0xffffffff


	//   ....[16]....
        /*01b0*/ 	.word	0xffffffff


	//   ....[17]....
        /*01b4*/ 	.word	0xffffffff


	//   ....[18]....
        /*01b8*/ 	.word	0xffffffff


	//   ....[19]....
        /*01bc*/ 	.word	0xffffffff


	//   ....[20]....
        /*01c0*/ 	.word	0xffffffff


	//   ....[21]....
        /*01c4*/ 	.word	0xffffffff


	//   ....[22]....
        /*01c8*/ 	.word	0xffffffff


	//   ....[23]....
        /*01cc*/ 	.word	0xffffffff


	//   ....[24]....
        /*01d0*/ 	.word	0xffffffff


	//   ....[25]....
        /*01d4*/ 	.word	0xffffffff


	//   ....[26]....
        /*01d8*/ 	.word	0xffffffff


	//   ....[27]....
        /*01dc*/ 	.word	0xffffffff


	//   ....[28]....
        /*01e0*/ 	.word	0xffffffff


	//   ....[29]....
        /*01e4*/ 	.word	0xffffffff


	//   ....[30]....
        /*01e8*/ 	.word	0xffffffff


	//   ....[31]....
        /*01ec*/ 	.word	0xffffffff


	//   ....[32]....
        /*01f0*/ 	.word	0xffffffff


	//   ....[33]....
        /*01f4*/ 	.word	0xffffffff


	//   ....[34]....
        /*01f8*/ 	.word	0xffffffff


	//   ....[35]....
        /*01fc*/ 	.word	0xffffffff


	//   ....[36]....
        /*0200*/ 	.word	0xffffffff


	//   ....[37]....
        /*0204*/ 	.word	0xffffffff


	//   ....[38]....
        /*0208*/ 	.word	0xffffffff


	//   ....[39]....
        /*020c*/ 	.word	0xffffffff


	//   ....[40]....
        /*0210*/ 	.word	0xffffffff


	//   ....[41]....
        /*0214*/ 	.word	0xffffffff


	//   ....[42]....
        /*0218*/ 	.word	0xffffffff


	//   ....[43]....
        /*021c*/ 	.word	0xffffffff


	//   ....[44]....
        /*0220*/ 	.word	0xffffffff


	//   ....[45]....
        /*0224*/ 	.word	0xffffffff


	//   ....[46]....
        /*0228*/ 	.word	0xffffffff


	//   ....[47]....
        /*022c*/ 	.word	0xffffffff


	//   ....[48]....
        /*0230*/ 	.word	0xffffffff


	//   ....[49]....
        /*0234*/ 	.word	0xffffffff


	//   ....[50]....
        /*0238*/ 	.word	0xffffffff


	//   ....[51]....
        /*023c*/ 	.word	0xffffffff


	//   ....[52]....
        /*0240*/ 	.word	0xffffffff


	//   ....[53]....
        /*0244*/ 	.word	0xffffffff


	//   ....[54]....
        /*0248*/ 	.word	0xffffffff


	//   ....[55]....
        /*024c*/ 	.word	0xffffffff


	//   ....[56]....
        /*0250*/ 	.word	0xffffffff


	//   ....[57]....
        /*0254*/ 	.word	0xffffffff


	//   ....[58]....
        /*0258*/ 	.word	0xffffffff


	//   ....[59]....
        /*025c*/ 	.word	0xffffffff


	//   ....[60]....
        /*0260*/ 	.word	0xffffffff


	//   ....[61]....
        /*0264*/ 	.word	0xffffffff


	//   ....[62]....
        /*0268*/ 	.word	0xffffffff


	//   ....[63]....
        /*026c*/ 	.word	0xffffffff


	//   ....[64]....
        /*0270*/ 	.word	0xffffffff


	//   ....[65]....
        /*0274*/ 	.word	0xffffffff


	//   ....[66]....
        /*0278*/ 	.word	0xffffffff


	//   ....[67]....
        /*027c*/ 	.word	0xffffffff


	//   ....[68]....
        /*0280*/ 	.word	0xffffffff


	//   ....[69]....
        /*0284*/ 	.word	0xffffffff


	//   ....[70]....
        /*0288*/ 	.word	0xffffffff


	//   ....[71]....
        /*028c*/ 	.word	0xffffffff


	//   ....[72]....
        /*0290*/ 	.word	0xffffffff


	//   ....[73]....
        /*0294*/ 	.word	0xffffffff


	//   ....[74]....
        /*0298*/ 	.word	0xffffffff


	//   ....[75]....
        /*029c*/ 	.word	0xffffffff


	//   ....[76]....
        /*02a0*/ 	.word	0xffffffff


	//   ....[77]....
        /*02a4*/ 	.word	0xffffffff


	//   ....[78]....
        /*02a8*/ 	.word	0xffffffff


	//   ....[79]....
        /*02ac*/ 	.word	0xffffffff


	//   ....[80]....
        /*02b0*/ 	.word	0xffffffff


	//   ....[81]....
        /*02b4*/ 	.word	0xffffffff


	//   ....[82]....
        /*02b8*/ 	.word	0xffffffff


	//   ....[83]....
        /*02bc*/ 	.word	0xffffffff


	//   ....[84]....
        /*02c0*/ 	.word	0xffffffff


	//   ....[85]....
        /*02c4*/ 	.word	0xffffffff


	//   ....[86]....
        /*02c8*/ 	.word	0xffffffff


	//   ....[87]....
        /*02cc*/ 	.word	0xffffffff


	//   ....[88]....
        /*02d0*/ 	.word	0xffffffff


	//   ....[89]....
        /*02d4*/ 	.word	0xffffffff


	//   ....[90]....
        /*02d8*/ 	.word	0xffffffff


	//   ....[91]....
        /*02dc*/ 	.word	0xffffffff


	//   ....[92]....
        /*02e0*/ 	.word	0xffffffff


	//   ....[93]....
        /*02e4*/ 	.word	0xffffffff


	//   ....[94]....
        /*02e8*/ 	.word	0xffffffff


	//   ....[95]....
        /*02ec*/ 	.word	0xffffffff


	//   ....[96]....
        /*02f0*/ 	.word	0xffffffff


	//   ....[97]....
        /*02f4*/ 	.word	0xffffffff


	//   ....[98]....
        /*02f8*/ 	.word	0xffffffff


	//   ....[99]....
        /*02fc*/ 	.word	0xffffffff


	//   ....[100]....
        /*0300*/ 	.word	0xffffffff


	//   ....[101]....
        /*0304*/ 	.word	0xffffffff


	//   ....[102]....
        /*0308*/ 	.word	0xffffffff


	//   ....[103]....
        /*030c*/ 	.word	0xffffffff


	//   ....[104]....
        /*0310*/ 	.word	0xffffffff


	//   ....[105]....
        /*0314*/ 	.word	0xffffffff


	//   ....[106]....
        /*0318*/ 	.word	0xffffffff


	//   ....[107]....
        /*031c*/ 	.word	0xffffffff


	//   ....[108]....
        /*0320*/ 	.word	0xffffffff


	//   ....[109]....
        /*0324*/ 	.word	0xffffffff


	//   ....[110]....
        /*0328*/ 	.word	0xffffffff


	//   ....[111]....
        /*032c*/ 	.word	0xffffffff


	//   ....[112]....
        /*0330*/ 	.word	0xffffffff


	//   ....[113]....
        /*0334*/ 	.word	0xffffffff


	//   ....[114]....
        /*0338*/ 	.word	0xffffffff


	//   ....[115]....
        /*033c*/ 	.word	0xffffffff


	//   ....[116]....
        /*0340*/ 	.word	0xffffffff


	//   ....[117]....
        /*0344*/ 	.word	0xffffffff


	//   ....[118]....
        /*0348*/ 	.word	0xffffffff


	//   ....[119]....
        /*034c*/ 	.word	0xffffffff


	//   ....[120]....
        /*0350*/ 	.word	0xffffffff


	//   ....[121]....
        /*0354*/ 	.word	0xffffffff


	//   ....[122]....
        /*0358*/ 	.word	0xffffffff


	//   ....[123]....
        /*035c*/ 	.word	0xffffffff


	//   ....[124]....
        /*0360*/ 	.word	0xffffffff


	//   ....[125]....
        /*0364*/ 	.word	0xffffffff


	//   ....[126]....
        /*0368*/ 	.word	0xffffffff


	//   ....[127]....
        /*036c*/ 	.word	0xffffffff


	//   ....[128]....
        /*0370*/ 	.word	0xffffffff


	//   ....[129]....
        /*0374*/ 	.word	0xffffffff


	//   ....[130]....
        /*0378*/ 	.word	0xffffffff


	//   ....[131]....
        /*037c*/ 	.word	0xffffffff


	//   ....[132]....
        /*0380*/ 	.word	0xffffffff


	//   ....[133]....
        /*0384*/ 	.word	0xffffffff


	//   ....[134]....
        /*0388*/ 	.word	0xffffffff


	//   ....[135]....
        /*038c*/ 	.word	0xffffffff


	//   ....[136]....
        /*0390*/ 	.word	0xffffffff


	//   ....[137]....
        /*0394*/ 	.word	0xffffffff


	//   ....[138]....
        /*0398*/ 	.word	0xffffffff


	//   ....[139]....
        /*039c*/ 	.word	0xffffffff


	//   ....[140]....
        /*03a0*/ 	.word	0xffffffff


	//   ....[141]....
        /*03a4*/ 	.word	0xffffffff


	//   ....[142]....
        /*03a8*/ 	.word	0xffffffff


	//   ....[143]....
        /*03ac*/ 	.word	0xffffffff


	//   ....[144]....
        /*03b0*/ 	.word	0xffffffff


	//   ....[145]....
        /*03b4*/ 	.word	0xffffffff


	//   ....[146]....
        /*03b8*/ 	.word	0xffffffff


	//   ....[147]....
        /*03bc*/ 	.word	0xffffffff


	//   ....[148]....
        /*03c0*/ 	.word	0xffffffff


	//   ....[149]....
        /*03c4*/ 	.word	0xffffffff


	//   ....[150]....
        /*03c8*/ 	.word	0xffffffff


	//   ....[151]....
        /*03cc*/ 	.word	0xffffffff


	//   ....[152]....
        /*03d0*/ 	.word	0xffffffff


	//   ....[153]....
        /*03d4*/ 	.word	0xffffffff


	//   ....[154]....
        /*03d8*/ 	.word	0xffffffff


	//   ....[155]....
        /*03dc*/ 	.word	0xffffffff


	//   ....[156]....
        /*03e0*/ 	.word	0xffffffff


	//   ....[157]....
        /*03e4*/ 	.word	0xffffffff


	//   ....[158]....
        /*03e8*/ 	.word	0xffffffff


	//   ....[159]....
        /*03ec*/ 	.word	0xffffffff


	//----- nvinfo : EIATTR_COOP_GROUP_INSTR_OFFSETS
	.align		4
.L_28181:
        /*03f0*/ 	.byte	0x04, 0x28
        /*03f2*/ 	.short	(.L_28183 - .L_28182)


	//   ....[0]....
.L_28182:
        /*03f4*/ 	.word	0x00003cc0


	//   ....[1]....
        /*03f8*/ 	.word	0x00003d70


	//   ....[2]....
        /*03fc*/ 	.word	0x00003dc0


	//   ....[3]....
        /*0400*/ 	.word	0x00003df0


	//   ....[4]....
        /*0404*/ 	.word	0x00003ea0


	//   ....[5]....
        /*0408*/ 	.word	0x00003f60


	//   ....[6]....
        /*040c*/ 	.word	0x00003f90


	//   ....[7]....
        /*0410*/ 	.word	0x00003fb0


	//   ....[8]....
        /*0414*/ 	.word	0x00004e00


	//   ....[9]....
        /*0418*/ 	.word	0x00004e80


	//   ....[10]....
        /*041c*/ 	.word	0x00004ec0


	//   ....[11]....
        /*0420*/ 	.word	0x00004f20


	//   ....[12]....
        /*0424*/ 	.word	0x00004f70


	//   ....[13]....
        /*0428*/ 	.word	0x00004fc0


	//   ....[14]....
        /*042c*/ 	.word	0x00004fe0


	//   ....[15]....
        /*0430*/ 	.word	0x00005000


	//   ....[16]....
        /*0434*/ 	.word	0x0000a220


	//   ....[17]....
        /*0438*/ 	.word	0x0000a260


	//   ....[18]....
        /*043c*/ 	.word	0x0000a270


	//   ....[19]....
        /*0440*/ 	.word	0x0000a280


	//   ....[20]....
        /*0444*/ 	.word	0x0000a290


	//   ....[21]....
        /*0448*/ 	.word	0x0000a2a0


	//   ....[22]....
        /*044c*/ 	.word	0x0000a2c0


	//   ....[23]....
        /*0450*/ 	.word	0x0000a2e0


	//   ....[24]....
        /*0454*/ 	.word	0x0000a300


	//   ....[25]....
        /*0458*/ 	.word	0x0000a320


	//   ....[26]....
        /*045c*/ 	.word	0x0000a340


	//   ....[27]....
        /*0460*/ 	.word	0x0000a360


	//   ....[28]....
        /*0464*/ 	.word	0x0000a370


	//   ....[29]....
        /*0468*/ 	.word	0x0000a3a0


	//   ....[30]....
        /*046c*/ 	.word	0x0000a3c0


	//   ....[31]....
        /*0470*/ 	.word	0x0000a3e0


	//   ....[32]....
        /*0474*/ 	.word	0x0000a400


	//   ....[33]....
        /*0478*/ 	.word	0x0000a420


	//   ....[34]....
        /*047c*/ 	.word	0x0000a440


	//   ....[35]....
        /*0480*/ 	.word	0x0000a450


	//   ....[36]....
        /*0484*/ 	.word	0x0000a470


	//   ....[37]....
        /*0488*/ 	.word	0x0000a4a0


	//   ....[38]....
        /*048c*/ 	.word	0x0000a4d0


	//   ....[39]....
        /*0490*/ 	.word	0x0000a4f0


	//   ....[40]....
        /*0494*/ 	.word	0x0000a510


	//   ....[41]....
        /*0498*/ 	.word	0x0000a530


	//   ....[42]....
        /*049c*/ 	.word	0x0000a550


	//   ....[43]....
        /*04a0*/ 	.word	0x0000a570


	//   ....[44]....
        /*04a4*/ 	.word	0x0000a590


	//   ....[45]....
        /*04a8*/ 	.word	0x0000a5b0


	//   ....[46]....
        /*04ac*/ 	.word	0x0000a5d0


	//   ....[47]....
        /*04b0*/ 	.word	0x0000a5f0


	//   ....[48]....
        /*04b4*/ 	.word	0x0000a610


	//   ....[49]....
        /*04b8*/ 	.word	0x0000a630


	//   ....[50]....
        /*04bc*/ 	.word	0x0000a650


	//   ....[51]....
        /*04c0*/ 	.word	0x0000a670


	//   ....[52]....
        /*04c4*/ 	.word	0x0000a690


	//   ....[53]....
        /*04c8*/ 	.word	0x0000a6b0


	//   ....[54]....
        /*04cc*/ 	.word	0x0000a6d0


	//   ....[55]....
        /*04d0*/ 	.word	0x0000a6f0


	//   ....[56]....
        /*04d4*/ 	.word	0x0000a710


	//   ....[57]....
        /*04d8*/ 	.word	0x0000a730


	//   ....[58]....
        /*04dc*/ 	.word	0x0000a750


	//   ....[59]....
        /*04e0*/ 	.word	0x0000a770


	//   ....[60]....
        /*04e4*/ 	.word	0x0000a790


	//   ....[61]....
        /*04e8*/ 	.word	0x0000a7b0


	//   ....[62]....
        /*04ec*/ 	.word	0x0000a7d0


	//   ....[63]....
        /*04f0*/ 	.word	0x0000a7f0


	//   ....[64]....
        /*04f4*/ 	.word	0x0000a810


	//   ....[65]....
        /*04f8*/ 	.word	0x0000a830


	//   ....[66]....
        /*04fc*/ 	.word	0x0000a850


	//   ....[67]....
        /*0500*/ 	.word	0x0000a870


	//   ....[68]....
        /*0504*/ 	.word	0x0000a890


	//   ....[69]....
        /*0508*/ 	.word	0x0000a8b0


	//   ....[70]....
        /*050c*/ 	.word	0x0000a8d0


	//   ....[71]....
        /*0510*/ 	.word	0x0000a8f0


	//   ....[72]....
        /*0514*/ 	.word	0x0000a910


	//   ....[73]....
        /*0518*/ 	.word	0x0000a930


	//   ....[74]....
        /*051c*/ 	.word	0x0000a950


	//   ....[75]....
        /*0520*/ 	.word	0x0000a970


	//   ....[76]....
        /*0524*/ 	.word	0x0000a990


	//   ....[77]....
        /*0528*/ 	.word	0x0000a9b0


	//   ....[78]....
        /*052c*/ 	.word	0x0000a9d0


	//   ....[79]....
        /*0530*/ 	.word	0x0000a9f0


	//   ....[80]....
        /*0534*/ 	.word	0x0000aa10


	//   ....[81]....
        /*0538*/ 	.word	0x0000aa30


	//   ....[82]....
        /*053c*/ 	.word	0x0000aa50


	//   ....[83]....
        /*0540*/ 	.word	0x0000aa70


	//   ....[84]....
        /*0544*/ 	.word	0x0000aa90


	//   ....[85]....
        /*0548*/ 	.word	0x0000aab0


	//   ....[86]....
        /*054c*/ 	.word	0x0000aad0


	//   ....[87]....
        /*0550*/ 	.word	0x0000aaf0


	//   ....[88]....
        /*0554*/ 	.word	0x0000ab10


	//   ....[89]....
        /*0558*/ 	.word	0x0000ab30


	//   ....[90]....
        /*055c*/ 	.word	0x0000ab50


	//   ....[91]....
        /*0560*/ 	.word	0x0000ab70


	//   ....[92]....
        /*0564*/ 	.word	0x0000ab90


	//   ....[93]....
        /*0568*/ 	.word	0x0000abb0


	//   ....[94]....
        /*056c*/ 	.word	0x0000abd0


	//   ....[95]....
        /*0570*/ 	.word	0x0000abf0


	//   ....[96]....
        /*0574*/ 	.word	0x0000ac10


	//   ....[97]....
        /*0578*/ 	.word	0x0000ac30


	//   ....[98]....
        /*057c*/ 	.word	0x0000ac50


	//   ....[99]....
        /*0580*/ 	.word	0x0000ac70


	//   ....[100]....
        /*0584*/ 	.word	0x0000ac90


	//   ....[101]....
        /*0588*/ 	.word	0x0000acb0


	//   ....[102]....
        /*058c*/ 	.word	0x0000acd0


	//   ....[103]....
        /*0590*/ 	.word	0x0000acf0


	//   ....[104]....
        /*0594*/ 	.word	0x0000ad10


	//   ....[105]....
        /*0598*/ 	.word	0x0000ad30


	//   ....[106]....
        /*059c*/ 	.word	0x0000ad50


	//   ....[107]....
        /*05a0*/ 	.word	0x0000ad70


	//   ....[108]....
        /*05a4*/ 	.word	0x0000ad90


	//   ....[109]....
        /*05a8*/ 	.word	0x0000adb0


	//   ....[110]....
        /*05ac*/ 	.word	0x0000add0


	//   ....[111]....
        /*05b0*/ 	.word	0x0000adf0


	//   ....[112]....
        /*05b4*/ 	.word	0x0000ae10


	//   ....[113]....
        /*05b8*/ 	.word	0x0000ae30


	//   ....[114]....
        /*05bc*/ 	.word	0x0000ae50


	//   ....[115]....
        /*05c0*/ 	.word	0x0000ae70


	//   ....[116]....
        /*05c4*/ 	.word	0x0000ae90


	//   ....[117]....
        /*05c8*/ 	.word	0x0000aeb0


	//   ....[118]....
        /*05cc*/ 	.word	0x0000aed0


	//   ....[119]....
        /*05d0*/ 	.word	0x0000aef0


	//   ....[120]....
        /*05d4*/ 	.word	0x0000af10


	//   ....[121]....
        /*05d8*/ 	.word	0x0000af30


	//   ....[122]....
        /*05dc*/ 	.word	0x0000af50


	//   ....[123]....
        /*05e0*/ 	.word	0x0000af70


	//   ....[124]....
        /*05e4*/ 	.word	0x0000af90


	//   ....[125]....
        /*05e8*/ 	.word	0x0000afb0


	//   ....[126]....
        /*05ec*/ 	.word	0x0000afd0


	//   ....[127]....
        /*05f0*/ 	.word	0x0000aff0


	//   ....[128]....
        /*05f4*/ 	.word	0x0000b010


	//   ....[129]....
        /*05f8*/ 	.word	0x0000b030


	//   ....[130]....
        /*05fc*/ 	.word	0x0000b050


	//   ....[131]....
        /*0600*/ 	.word	0x0000b070


	//   ....[132]....
        /*0604*/ 	.word	0x0000b090


	//   ....[133]....
        /*0608*/ 	.word	0x0000b0b0


	//   ....[134]....
        /*060c*/ 	.word	0x0000b0d0


	//   ....[135]....
        /*0610*/ 	.word	0x0000b0f0


	//   ....[136]....
        /*0614*/ 	.word	0x0000b110


	//   ....[137]....
        /*0618*/ 	.word	0x0000b130


	//   ....[138]....
        /*061c*/ 	.word	0x0000b150


	//   ....[139]....
        /*0620*/ 	.word	0x0000b180


	//   ....[140]....
        /*0624*/ 	.word	0x0000b1a0


	//   ....[141]....
        /*0628*/ 	.word	0x0000b1c0


	//   ....[142]....
        /*062c*/ 	.word	0x0000b1e0


	//   ....[143]....
        /*0630*/ 	.word	0x0000b200


	//   ....[144]....
        /*0634*/ 	.word	0x0000b220


	//   ....[145]....
        /*0638*/ 	.word	0x0000b230


	//   ....[146]....
        /*063c*/ 	.word	0x0000b250


	//   ....[147]....
        /*0640*/ 	.word	0x0000b270


	//   ....[148]....
        /*0644*/ 	.word	0x0000b290


	//   ....[149]....
        /*0648*/ 	.word	0x0000b2b0


	//   ....[150]....
        /*064c*/ 	.word	0x0000b2d0


	//   ....[151]....
        /*0650*/ 	.word	0x0000b2f0


	//   ....[152]....
        /*0654*/ 	.word	0x0000b310


	//   ....[153]....
        /*0658*/ 	.word	0x0000b330


	//   ....[154]....
        /*065c*/ 	.word	0x0000b350


	//   ....[155]....
        /*0660*/ 	.word	0x0000b370


	//   ....[156]....
        /*0664*/ 	.word	0x0000b390


	//   ....[157]....
        /*0668*/ 	.word	0x0000b3b0


	//   ....[158]....
        /*066c*/ 	.word	0x0000b3d0


	//   ....[159]....
        /*0670*/ 	.word	0x0000b3f0


	//----- nvinfo : EIATTR_EXIT_INSTR_OFFSETS
	.align		4
.L_28183:
        /*0674*/ 	.byte	0x04, 0x1c
        /*0676*/ 	.short	(.L_28185 - .L_28184)


	//   ....[0]....
.L_28184:
        /*0678*/ 	.word	0x0000c9e0


	//   ....[1]....
        /*067c*/ 	.word	0x0000c9f0


	//   ....[2]....
        /*0680*/ 	.word	0x0000dd20


	//----- nvinfo : EIATTR_CRS_STACK_SIZE
	.align		4
.L_28185:
        /*0684*/ 	.byte	0x04, 0x1e
        /*0686*/ 	.short	(.L_28187 - .L_28186)
.L_28186:
        /*0688*/ 	.word	0x00000000


	//----- nvinfo : EIATTR_CBANK_PARAM_SIZE
	.align		4
.L_28187:
        /*068c*/ 	.byte	0x03, 0x19
        /*068e*/ 	.short	0x007c


	//----- nvinfo : EIATTR_PARAM_CBANK
	.align		4
        /*0690*/ 	.byte	0x04, 0x0a
        /*0692*/ 	.short	(.L_28189 - .L_28188)
	.align		4
.L_28188:
        /*0694*/ 	.word	index@(.nv.constant0._ZN4vllm25paged_attention_v1_kernelIffLi192ELi32ELi128ELNS_18Fp8KVCacheDataTypeE0ELb1EEEvPT_PKS2_PKT0_S8_ifPKiSA_iPKfiiiSC_SC_iiiii)
        /*0698*/ 	.short	0x0210
        /*069a*/ 	.short	0x007c


	//----- nvinfo : EIATTR_SW_WAR
	.align		4
.L_28189:
        /*069c*/ 	.byte	0x04, 0x36
        /*069e*/ 	.short	(.L_28191 - .L_28190)
.L_28190:
        /*06a0*/ 	.word	0x00000008
.L_28191:


//--------------------- .nv.info._ZN4vllm25paged_attention_v1_kernelIffLi128ELi32ELi128ELNS_18Fp8KVCacheDataTypeE0ELb1EEEvPT_PKS2_PKT0_S8_ifPKiSA_iPKfiiiSC_SC_iiiii --------------------------
	.section	.nv.info._ZN4vllm25paged_attention_v1_kernelIffLi128ELi32ELi128ELNS_18Fp8KVCacheDataTypeE0ELb1EEEvPT_PKS2_PKT0_S8_ifPKiSA_iPKfiiiSC_SC_iiiii,"",@"SHT_CUDA_INFO"
	.sectionflags	@""
	.align	4


	//----- nvinfo : EIATTR_CUDA_API_VERSION
	.align		4
        /*0000*/ 	.byte	0x04, 0x37
        /*0002*/ 	.short	(.L_28193 - .L_28192)
.L_28192:
        /*0004*/ 	.word	0x00000082


	//----- nvinfo : EIATTR_KPARAM_INFO
	.align		4
.L_28193:
        /*0008*/ 	.byte	0x04, 0x17
        /*000a*/ 	.short	(.L_28195 - .L_28194)
.L_28194:
        /*000c*/ 	.word	0x00000000
        /*0010*/ 	.short	0x0013
        /*0012*/ 	.short	0x0078
        /*0014*/ 	.byte	0x00, 0xf0, 0x11, 0x00


	//----- nvinfo : EIATTR_KPARAM_INFO
	.align		4
.L_28195:
        /*0018*/ 	.byte	0x04, 0x17
        /*001a*/ 	.short	(.L_28197 - .L_28196)
.L_28196:
        /*001c*/ 	.word	0x00000000
        /*0020*/ 	.short	0x0012
        /*0022*/ 	.short	0x0074
        /*0024*/ 	.byte	0x00, 0xf0, 0x11, 0x00


	//----- nvinfo : EIATTR_KPARAM_INFO
	.align		4
.L_28197:
        /*0028*/ 	.byte	0x04, 0x17
        /*002a*/ 	.short	(.L_28199 - .L_28198)
.L_28198:
        /*002c*/ 	.word	0x00000000
        /*0030*/ 	.short	0x0011
        /*0032*/ 	.short	0x0070
        /*0034*/ 	.byte	0x00, 0xf0, 0x11, 0x00


	//----- nvinfo : EIATTR_KPARAM_INFO
	.align		4
.L_28199:
        /*0038*/ 	.byte	0x04, 0x17
        /*003a*/ 	.short	(.L_28201 - .L_28200)
.L_28200:
        /*003c*/ 	.word	0x00000000
        /*0040*/ 	.short	0x0010
        /*0042*/ 	.short	0x006c
        /*0044*/ 	.byte	0x00, 0xf0, 0x11, 0x00


	//----- nvinfo : EIATTR_KPARAM_INFO
	.align		4
.L_28201:
        /*0048*/ 	.byte	0x04, 0x17
        /*004a*/ 	.short	(.L_28203 - .L_28202)
.L_28202:
        /*004c*/ 	.word	0x00000000
        /*0050*/ 	.short	0x000f
        /*0052*/ 	.short	0x0068
        /*0054*/ 	.byte	0x00, 0xf0, 0x11, 0x00


	//----- nvinfo : EIATTR_KPARAM_INFO
	.align		4
.L_28203:
        /*0058*/ 	.byte	0x04, 0x17
        /*005a*/ 	.short	(.L_28205 - .L_28204)
.L_28204:
        /*005c*/ 	.word	0x00000000
        /*0060*/ 	.short	0x000e
        /*0062*/ 	.short	0x0060
        /*0064*/ 	.byte	0x00, 0xf0, 0x21, 0x00


	//----- nvinfo : EIATTR_KPARAM_INFO
	.align		4
.L_28205:
        /*0068*/ 	.byte	0x04, 0x17
        /*006a*/ 	.short	(.L_28207 - .L_28206)
.L_28206:
        /*006c*/ 	.word	0x00000000
        /*0070*/ 	.short	0x000d
        /*0072*/ 	.short	0x0058
        /*0074*/ 	.byte	0x00, 0xf0, 0x21, 0x00


	//----- nvinfo : EIATTR_KPARAM_INFO
	.align		4
.L_28207:
        /*0078*/ 	.byte	0x04, 0x17
        /*007a*/ 	.short	(.L_28209 - .L_28208)
.L_28208:
        /*007c*/ 	.word	0x00000000
        /*0080*/ 	.short	0x000c
        /*0082*/ 	.short	0x0050
        /*0084*/ 	.byte	0x00, 0xf0, 0x11, 0x00


	//----- nvinfo : EIATTR_KPARAM_INFO
	.align		4
.L_28209:
        /*0088*/ 	.byte	0x04, 0x17
        /*008a*/ 	.short	(.L_28211 - .L_28210)
.L_28210:
        /*008c*/ 	.word	0x00000000
        /*0090*/ 	.short	0x000b
        /*0092*/ 	.short	0x004c
        /*0094*/ 	.byte	0x00, 0xf0, 0x11, 0x00


	//----- nvinfo : EIATTR_KPARAM_INFO
	.align		4
.L_28211:
        /*0098*/ 	.byte	0x04, 0x17
        /*009a*/ 	.short	(.L_28213 - .L_28212)
.L_28212:
        /*009c*/ 	.word	0x00000000
        /*00a0*/ 	.short	0x000a
        /*00a2*/ 	.short	0x0048
        /*00a4*/ 	.byte	0x00, 0xf0, 0x11, 0x00


	//----- nvinfo : EIATTR_KPARAM_INFO
	.align		4
.L_28213:
        /*00a8*/ 	.byte	0x04, 0x17
        /*00aa*/ 	.short	(.L_28215 - .L_28214)
.L_28214:
        /*00ac*/ 	.word	0x00000000
        /*00b0*/ 	.short	0x0009
        /*00b2*/ 	.short	0x0040
        /*00b4*/ 	.byte	0x00, 0xf0, 0x21, 0x00


	//----- nvinfo : EIATTR_KPARAM_INFO
	.align		4
.L_28215:
        /*00b8*/ 	.byte	0x04, 0x17
        /*00ba*/ 	.short	(.L_28217 - .L_28216)
.L_28216:
        /*00bc*/ 	.word	0x00000000
        /*00c0*/ 	.short	0x0008
        /*00c2*/ 	.short	0x0038
        /*00c4*/ 	.byte	0x00, 0xf0, 0x11, 0x00


	//----- nvinfo : EIATTR_KPARAM_INFO
	.align		4
.L_28217:
        /*00c8*/ 	.byte	0x04, 0x17
        /*00ca*/ 	.short	(.L_28219 - .L_28218)
.L_28218:
        /*00cc*/ 	.word	0x00000000
        /*00d0*/ 	.short	0x0007
        /*00d2*/ 	.short	0x0030
        /*00d4*/ 	.byte	0x00, 0xf0, 0x21, 0x00


	//----- nvinfo : EIATTR_KPARAM_INFO
	.align		4
.L_28219:
        /*00d8*/ 	.byte	0x04, 0x17
        /*00da*/ 	.short	(.L_28221 - .L_28220)
.L_28220:
        /*00dc*/ 	.word	0x00000000
        /*00e0*/ 	.short	0x0006
        /*00e2*/ 	.short	0x0028
        /*00e4*/ 	.byte	0x00, 0xf0, 0x21, 0x00


	//----- nvinfo : EIATTR_KPARAM_INFO
	.align		4
.L_28221:
        /*00e8*/ 	.byte	0x04, 0x17
        /*00ea*/ 	.short	(.L_28223 - .L_28222)
.L_28222:
        /*00ec*/ 	.word	0x00000000
        /*00f0*/ 	.short	0x0005
        /*00f2*/ 	.short	0x0024
        /*00f4*/ 	.byte	0x00, 0xf0, 0x11, 0x00


	//----- nvinfo : EIATTR_KPARAM_INFO
	.align		4
.L_28223:
        /*00f8*/ 	.byte	0x04, 0x17
        /*00fa*/ 	.short	(.L_28225 - .L_28224)
.L_28224:
        /*00fc*/ 	.word	0x00000000
        /*0100*/ 	.short	0x0004
        /*0102*/ 	.short	0x0020
        /*0104*/ 	.byte	0x00, 0xf0, 0x11, 0x00


	//----- nvinfo : EIATTR_KPARAM_INFO
	.align		4
.L_28225:
        /*0108*/ 	.byte	0x04, 0x17
        /*010a*/ 	.short	(.L_28227 - .L_28226)
.L_28226:
        /*010c*/ 	.word	0x00000000
        /*0110*/ 	.short	0x0003
        /*0112*/ 	.short	0x0018
        /*0114*/ 	.byte	0x00, 0xf0, 0x21, 0x00


	//----- nvinfo : EIATTR_KPARAM_INFO
	.align		4
.L_28227:
        /*0118*/ 	.byte	0x04, 0x17
        /*011a*/ 	.short	(.L_28229 - .L_28228)
.L_28228:
        /*011c*/ 	.word	0x00000000
        /*0120*/ 	.short	0x0002
        /*0122*/ 	.short	0x0010
        /*0124*/ 	.byte	0x00, 0xf0, 0x21, 0x00


	//----- nvinfo : EIATTR_KPARAM_INFO
	.align		4
.L_28229:
        /*0128*/ 	.byte	0x04, 0x17
        /*012a*/ 	.short	(.L_28231 - .L_28230)
.L_28230:
        /*012c*/ 	.word	0x00000000
        /*0130*/ 	.short	0x0001
        /*0132*/ 	.short	0x0008
        /*0134*/ 	.byte	0x00, 0xf0, 0x21, 0x00


	//----- nvinfo : EIATTR_KPARAM_INFO
	.align		4
.L_28231:
        /*0138*/ 	.byte	0x04, 0x17
        /*013a*/ 	.short	(.L_28233 - .L_28232)
.L_28232:
        /*013c*/ 	.word	0x00000000
        /*0140*/ 	.short	0x0000
        /*0142*/ 	.short	0x0000
        /*0144*/ 	.byte	0x00, 0xf0, 0x21, 0x00


	//----- nvinfo : EIATTR_SPARSE_MMA_MASK
	.align		4
.L_28233:
        /*0148*/ 	.byte	0x03, 0x50
        /*014a*/ 	.short	0x0000


	//----- nvinfo : EIATTR_MAXREG_COUNT
	.align		4
        /*014c*/ 	.byte	0x03, 0x1b
        /*014e*/ 	.short	0x00ff


	//----- nvinfo : EIATTR_NUM_BARRIERS
	.align		4
        /*0150*/ 	.byte	0x02, 0x4c
        /*0152*/ 	.byte	0x01
	.zero		1


	//----- nvinfo : EIATTR_MERCURY_ISA_VERSION
	.align		4
        /*0154*/ 	.byte	0x03, 0x5f
        /*0156*/ 	.short	0x0101


	//----- nvinfo : EIATTR_COOP_GROUP_MASK_REGIDS
	.align		4
        /*0158*/ 	.byte	0x04, 0x29
        /*015a*/ 	.short	(.L_28235 - .L_28234)


	//   ....[0]....
.L_28234:
        /*015c*/ 	.word	0xffffffff


	//   ....[1]....
        /*0160*/ 	.word	0xffffffff


	//   ....[2]....
        /*0164*/ 	.word	0xffffffff


	//   ....[3]....
        /*0168*/ 	.word	0xffffffff


	//   ....[4]....
        /*016c*/ 	.word	0xffffffff


	//   ....[5]....
        /*0170*/ 	.word	0xffffffff


	//   ....[6]....
        /*0174*/ 	.word	0xffffffff


	//   ....[7]....
        /*0178*/ 	.word	0xffffffff


	//   ....[8]....
        /*017c*/ 	.word	0xffffffff


	//   ....[9]....
        /*0180*/ 	.word	0xffffffff


	//   ....[10]....
        /*0184*/ 	.word	0xffffffff


	//   ....[11]....
        /*0188*/ 	.word	0xffffffff


	//   ....[12]....
        /*018c*/ 	.word	0xffffffff


	//   ....[13]....
        /*0190*/ 	.word	0xffffffff


	//   ....[14]....
        /*0194*/ 	.word	0xffffffff


	//   ....[15]....
        /*0198*/ 	.word	0xffffffff


	//   ....[16]....
        /*019c*/ 	.word	0xffffffff


	//   ....[17]....
        /*01a0*/ 	.word	0xffffffff


	//   ....[18]....
        /*01a4*/ 	.word	0xffffffff


	//   ....[19]....
        /*01a8*/ 	.word	0xffffffff


	//   ....[20]....
        /*01ac*/ 	.word	0xffffffff


	//   ....[21]....
        /*01b0*/ 	.word	0xffffffff


	//   ....[22]....
        /*01b4*/ 	.word	0xffffffff


	//   ....[23]....
        /*01b8*/ 	.word	0xffffffff


	//   ....[24]....
        /*01bc*/ 	.word	0xffffffff


	//   ....[25]....
        /*01c0*/ 	.word	0xffffffff


	//   ....[26]....
        /*01c4*/ 	.word	0xffffffff


	//   ....[27]....
        /*01c8*/ 	.word	0xffffffff


	//   ....[28]....
        /*01cc*/ 	.word	0xffffffff


	//   ....[29]....
        /*01d0*/ 	.word	0xffffffff


	//   ....[30]....
        /*01d4*/ 	.word	0xffffffff


	//   ....[31]....
        /*01d8*/ 	.word	0xffffffff


	//   ....[32]....
        /*01dc*/ 	.word	0xffffffff


	//   ....[33]....
        /*01e0*/ 	.word	0xffffffff


	//   ....[34]....
        /*01e4*/ 	.word	0xffffffff


	//   ....[35]....
        /*01e8*/ 	.word	0xffffffff


	//   ....[36]....
        /*01ec*/ 	.word	0xffffffff


	//   ....[37]....
        /*01f0*/ 	.word	0xffffffff


	//   ....[38]....
        /*01f4*/ 	.word	0xffffffff


	//   ....[39]....
        /*01f8*/ 	.word	0xffffffff


	//   ....[40]....
        /*01fc*/ 	.word	0xffffffff


	//   ....[41]....
        /*0200*/ 	.word	0xffffffff


	//   ....[42]....
        /*0204*/ 	.word	0xffffffff


	//   ....[43]....
        /*0208*/ 	.word	0xffffffff


	//   ....[44]....
        /*020c*/ 	.word	0xffffffff


	//   ....[45]....
        /*0210*/ 	.word	0xffffffff


	//   ....[46]....
        /*0214*/ 	.word	0xffffffff


	//   ....[47]....
        /*0218*/ 	.word	0xffffffff


	//   ....[48]....
        /*021c*/ 	.word	0xffffffff


	//   ....[49]....
        /*0220*/ 	.word	0xffffffff


	//   ....[50]....
        /*0224*/ 	.word	0xffffffff


	//   ....[51]....
        /*0228*/ 	.word	0xffffffff


	//   ....[52]....
        /*022c*/ 	.word	0xffffffff


	//   ....[53]....
        /*0230*/ 	.word	0xffffffff


	//   ....[54]....
        /*0234*/ 	.word	0xffffffff


	//   ....[55]....
        /*0238*/ 	.word	0xffffffff


	//   ....[56]....
        /*023c*/ 	.word	0xffffffff


	//   ....[57]....
        /*0240*/ 	.word	0xffffffff


	//   ....[58]....
        /*0244*/ 	.word	0xffffffff


	//   ....[59]....
        /*0248*/ 	.word	0xffffffff


	//   ....[60]....
        /*024c*/ 	.word	0xffffffff


	//   ....[61]....
        /*0250*/ 	.word	0xffffffff


	//   ....[62]....
        /*0254*/ 	.word	0xffffffff


	//   ....[63]....
        /*0258*/ 	.word	0xffffffff


	//   ....[64]....
        /*025c*/ 	.word	0xffffffff


	//   ....[65]....
        /*0260*/ 	.word	0xffffffff


	//   ....[66]....
        /*0264*/ 	.word	0xffffffff


	//   ....[67]....
        /*0268*/ 	.word	0xffffffff


	//   ....[68]....
        /*026c*/ 	.word	0xffffffff


	//   ....[69]....
        /*0270*/ 	.word	0xffffffff


	//   ....[70]....
        /*0274*/ 	.word	0xffffffff


	//   ....[71]....
        /*0278*/ 	.word	0xffffffff


	//   ....[72]....
        /*027c*/ 	.word	0xffffffff


	//   ....[73]....
        /*0280*/ 	.word	0xffffffff


	//   ....[74]....
        /*0284*/ 	.word	0xffffffff


	//   ....[75]....
        /*0288*/ 	.word	0xffffffff


	//   ....[76]....
        /*028c*/ 	.word	0xffffffff


	//   ....[77]....
        /*0290*/ 	.word	0xffffffff


	//   ....[78]....
        /*0294*/ 	.word	0xffffffff


	//   ....[79]....
        /*0298*/ 	.word	0xffffffff


	//   ....[80]....
        /*029c*/ 	.word	0xffffffff


	//   ....[81]....
        /*02a0*/ 	.word	0xffffffff


	//   ....[82]....
        /*02a4*/ 	.word	0xffffffff


	//   ....[83]....
        /*02a8*/ 	.word	0xffffffff


	//   ....[84]....
        /*02ac*/ 	.word	0xffffffff


	//   ....[85]....
        /*02b0*/ 	.word	0xffffffff


	//   ....[86]....
        /*02b4*/ 	.word	0xffffffff


	//   ....[87]....
        /*02b8*/ 	.word	0xffffffff


	//   ....[88]....
        /*02bc*/ 	.word	0xffffffff


	//   ....[89]....
        /*02c0*/ 	.word	0xffffffff


	//   ....[90]....
        /*02c4*/ 	.word	0xffffffff


	//   ....[91]....
        /*02c8*/ 	.word	0xffffffff


	//   ....[92]....
        /*02cc*/ 	.word	0xffffffff


	//   ....[93]....
        /*02d0*/ 	.word	0xffffffff


	//   ....[94]....
        /*02d4*/ 	.word	0xffffffff


	//   ....[95]....
        /*02d8*/ 	.word	0xffffffff


	//   ....[96]....
        /*02dc*/ 	.word	0xffffffff


	//   ....[97]....
        /*02e0*/ 	.word	0xffffffff


	//   ....[98]....
        /*02e4*/ 	.word	0xffffffff


	//   ....[99]....
        /*02e8*/ 	.word	0xffffffff


	//   ....[100]....
        /*02ec*/ 	.word	0xffffffff


	//   ....[101]....
        /*02f0*/ 	.word	0xffffffff


	//   ....[102]....
        /*02f4*/ 	.word	0xffffffff


	//   ....[103]....
        /*02f8*/ 	.word	0xffffffff


	//   ....[104]....
        /*02fc*/ 	.word	0xffffffff


	//   ....[105]....
        /*0300*/ 	.word	0xffffffff


	//   ....[106]....
        /*0304*/ 	.word	0xffffffff


	//   ....[107]....
        /*0308*/ 	.word	0xffffffff


	//   ....[108]....
        /*030c*/ 	.word	0xffffffff


	//   ....[109]....
        /*0310*/ 	.word	0xffffffff


	//   ....[110]....
        /*0314*/ 	.word	0xffffffff


	//   ....[111]....
        /*0318*/ 	.word	0xffffffff


	//----- nvinfo : EIATTR_COOP_GROUP_INSTR_OFFSETS
	.align		4
.L_28235:
        /*031c*/ 	.byte	0x04, 0x28
        /*031e*/ 	.short	(.L_28237 - .L_28236)


	//   ....[0]....
.L_28236:
        /*0320*/ 	.word	0x00002fc0


	//   ....[1]....
        /*0324*/ 	.word	0x000030b0


	//   ....[2]....
        /*0328*/ 	.word	0x00003110


	//   ....[3]....
        /*032c*/ 	.word	0x00003140


	//   ....[4]....
        /*0330*/ 	.word	0x000031a0


	//   ....[5]....
        /*0334*/ 	.word	0x00003230


	//   ....[6]....
        /*0338*/ 	.word	0x00003250


	//   ....[7]....
        /*033c*/ 	.word	0x00003270


	//   ....[8]....
        /*0340*/ 	.word	0x000040c0


	//   ....[9]....
        /*0344*/ 	.word	0x00004140


	//   ....[10]....
        /*0348*/ 	.word	0x00004180


	//   ....[11]....
        /*034c*/ 	.word	0x000041e0


	//   ....[12]....
        /*0350*/ 	.word	0x00004230


	//   ....[13]....
        /*0354*/ 	.word	0x00004280


	//   ....[14]....
        /*0358*/ 	.word	0x000042a0


	//   ....[15]....
        /*035c*/ 	.word	0x000042c0


	//   ....[16]....
        /*0360*/ 	.word	0x00007f00


	//   ....[17]....
        /*0364*/ 	.word	0x00007f40


	//   ....[18]....
        /*0368*/ 	.word	0x00007f50


	//   ....[19]....
        /*036c*/ 	.word	0x00007f60


	//   ....[20]....
        /*0370*/ 	.word	0x00007f70


	//   ....[21]....
        /*0374*/ 	.word	0x00007f80


	//   ....[22]....
        /*0378*/ 	.word	0x00007fa0


	//   ....[23]....
        /*037c*/ 	.word	0x00007fc0


	//   ....[24]....
        /*0380*/ 	.word	0x00007fe0


	//   ....[25]....
        /*0384*/ 	.word	0x00008000


	//   ....[26]....
        /*0388*/ 	.word	0x00008020


	//   ....[27]....
        /*038c*/ 	.word	0x00008040


	//   ....[28]....
        /*0390*/ 	.word	0x00008050


	//   ....[29]....
        /*0394*/ 	.word	0x00008070


	//   ....[30]....
        /*0398*/ 	.word	0x00008090


	//   ....[31]....
        /*039c*/ 	.word	0x000080b0


	//   ....[32]....
        /*03a0*/ 	.word	0x000080d0


	//   ....[33]....
        /*03a4*/ 	.word	0x000080f0


	//   ....[34]....
        /*03a8*/ 	.word	0x00008110


	//   ....[35]....
        /*03ac*/ 	.word	0x00008130


	//   ....[36]....
        /*03b0*/ 	.word	0x00008150


	//   ....[37]....
        /*03b4*/ 	.word	0x00008170


	//   ....[38]....
        /*03b8*/ 	.word	0x00008190


	//   ....[39]....
        /*03bc*/ 	.word	0x000081b0


	//   ....[40]....
        /*03c0*/ 	.word	0x000081d0


	//   ....[41]....
        /*03c4*/ 	.word	0x00008200


	//   ....[42]....
        /*03c8*/ 	.word	0x00008230


	//   ....[43]....
        /*03cc*/ 	.word	0x00008250


	//   ....[44]....
        /*03d0*/ 	.word	0x00008270


	//   ....[45]....
        /*03d4*/ 	.word	0x00008290


	//   ....[46]....
        /*03d8*/ 	.word	0x000082b0


	//   ....[47]....
        /*03dc*/ 	.word	0x000082d0


	//   ....[48]....
        /*03e0*/ 	.word	0x000082f0


	//   ....[49]....
        /*03e4*/ 	.word	0x00008310


	//   ....[50]....
        /*03e8*/ 	.word	0x00008330


	//   ....[51]....
        /*03ec*/ 	.word	0x00008350


	//   ....[52]....
        /*03f0*/ 	.word	0x00008370


	//   ....[53]....
        /*03f4*/ 	.word	0x00008390


	//   ....[54]....
        /*03f8*/ 	.word	0x000083b0


	//   ....[55]....
        /*03fc*/ 	.word	0x000083d0


	//   ....[56]....
        /*0400*/ 	.word	0x000083f0


	//   ....[57]....
        /*0404*/ 	.word	0x00008410


	//   ....[58]....
        /*0408*/ 	.word	0x00008430


	//   ....[59]....
        /*040c*/ 	.word	0x00008460


	//   ....[60]....
        /*0410*/ 	.word	0x00008480


	//   ....[61]....
        /*0414*/ 	.word	0x000084a0


	//   ....[62]....
        /*0418*/ 	.word	0x000084c0


	//   ....[63]....
        /*041c*/ 	.word	0x000084e0


	//   ....[64]....
        /*0420*/ 	.word	0x00008500


	//   ....[65]....
        /*0424*/ 	.word	0x00008510


	//   ....[66]....
        /*0428*/ 	.word	0x00008530


	//   ....[67]....
        /*042c*/ 	.word	0x00008550


	//   ....[68]....
        /*0430*/ 	.word	0x00008570


	//   ....[69]....
        /*0434*/ 	.word	0x00008590


	//   ....[70]....
        /*0438*/ 	.word	0x000085b0


	//   ....[71]....
        /*043c*/ 	.word	0x000085d0


	//   ....[72]....
        /*0440*/ 	.word	0x000085f0


	//   ....[73]....
        /*0444*/ 	.word	0x00008610


	//   ....[74]....
        /*0448*/ 	.word	0x00008630


	//   ....[75]....
        /*044c*/ 	.word	0x00008650


	//   ....[76]....
        /*0450*/ 	.word	0x00008670


	//   ....[77]....
        /*0454*/ 	.word	0x00008690


	//   ....[78]....
        /*0458*/ 	.word	0x000086b0


	//   ....[79]....
        /*045c*/ 	.word	0x000086d0


	//   ....[80]....
        /*0460*/ 	.word	0x000086f0


	//   ....[81]....
        /*0464*/ 	.word	0x00008710


	//   ....[82]....
        /*0468*/ 	.word	0x00008730


	//   ....[83]....
        /*046c*/ 	.word	0x00008750


	//   ....[84]....
        /*0470*/ 	.word	0x00008770


	//   ....[85]....
        /*0474*/ 	.word	0x00008790


	//   ....[86]....
        /*0478*/ 	.word	0x000087b0


	//   ....[87]....
        /*047c*/ 	.word	0x000087d0


	//   ....[88]....
        /*0480*/ 	.word	0x00008800


	//   ....[89]....
        /*0484*/ 	.word	0x00008820


	//   ....[90]....
        /*0488*/ 	.word	0x00008840


	//   ....[91]....
        /*048c*/ 	.word	0x00008860


	//   ....[92]....
        /*0490*/ 	.word	0x00008880


	//   ....[93]....
        /*0494*/ 	.word	0x000088a0


	//   ....[94]....
        /*0498*/ 	.word	0x000088b0


	//   ....[95]....
        /*049c*/ 	.word	0x000088c0


	//   ....[96]....
        /*04a0*/ 	.word	0x000088e0


	//   ....[97]....
        /*04a4*/ 	.word	0x000088f0


	//   ....[98]....
        /*04a8*/ 	.word	0x00008900


	//   ....[99]....
        /*04ac*/ 	.word	0x00008930


	//   ....[100]....
        /*04b0*/ 	.word	0x00008960


	//   ....[101]....
        /*04b4*/ 	.word	0x00008990


	//   ....[102]....
        /*04b8*/ 	.word	0x000089b0


	//   ....[103]....
        /*04bc*/ 	.word	0x000089d0


	//   ....[104]....
        /*04c0*/ 	.word	0x000089f0


	//   ....[105]....
        /*04c4*/ 	.word	0x00008a10


	//   ....[106]....
        /*04c8*/ 	.word	0x00008a30


	//   ....[107]....
        /*04cc*/ 	.word	0x00008a50


	//   ....[108]....
        /*04d0*/ 	.word	0x00008a70


	//   ....[109]....
        /*04d4*/ 	.word	0x00008a90


	//   ....[110]....
        /*04d8*/ 	.word	0x00008ab0


	//   ....[111]....
        /*04dc*/ 	.word	0x00008ad0


	//----- nvinfo : EIATTR_EXIT_INSTR_OFFSETS
	.align		4
.L_28237:
        /*04e0*/ 	.byte	0x04, 0x1c
        /*04e2*/ 	.short	(.L_28239 - .L_28238)


	//   ....[0]....
.L_28238:
        /*04e4*/ 	.word	0x00009ac0


	//   ....[1]....
        /*04e8*/ 	.word	0x00009ad0


	//   ....[2]....
        /*04ec*/ 	.word	0x0000a810


	//----- nvinfo : EIATTR_CRS_STACK_SIZE
	.align		4
.L_28239:
        /*04f0*/ 	.byte	0x04, 0x1e
        /*04f2*/ 	.short	(.L_28241 - .L_28240)
.L_28240:
        /*04f4*/ 	.word	0x00000000


	//----- nvinfo : EIATTR_CBANK_PARAM_SIZE
	.align		4
.L_28241:
        /*04f8*/ 	.byte	0x03, 0x19
        /*04fa*/ 	.short	0x007c


	//----- nvinfo : EIATTR_PARAM_CBANK
	.align		4
        /*04fc*/ 	.byte	0x04, 0x0a
        /*04fe*/ 	.short	(.L_28243 - .L_28242)
	.align		4
.L_28242:
        /*0500*/ 	.word	index@(.nv.constant0._ZN4vllm25paged_attention_v1_kernelIffLi128ELi32ELi128ELNS_18Fp8KVCacheDataTypeE0ELb1EEEvPT_PKS2_PKT0_S8_ifPKiSA_iPKfiiiSC_SC_iiiii)
        /*0504*/ 	.short	0x0210
        /*0506*/ 	.short	0x007c


	//----- nvinfo : EIATTR_SW_WAR
	.align		4
.L_28243:
        /*0508*/ 	.byte	0x04, 0x36
        /*050a*/ 	.short	(.L_28245 - .L_28244)
.L_28244:
        /*050c*/ 	.word	0x00000008
.L_28245:


//--------------------- .nv.info._ZN4vllm25paged_attention_v1_kernelIffLi120ELi32ELi128ELNS_18Fp8KVCacheDataTypeE0ELb1EEEvPT_PKS2_PKT0_S8_ifPKiSA_iPKfiiiSC_SC_iiiii --------------------------
	.section	.nv.info._ZN4vllm25paged_attention_v1_kernelIffLi120ELi32ELi128ELNS_18Fp8KVCacheDataTypeE0ELb1EEEvPT_PKS2_PKT0_S8_ifPKiSA_iPKfiiiSC_SC_iiiii,"",@"SHT_CUDA_INFO"
	.sectionflags	@""
	.align	4


	//----- nvinfo : EIATTR_CUDA_API_VERSION
	.align		4
        /*0000*/ 	.byte	0x04, 0x37
        /*0002*/ 	.short	(.L_28247 - .L_28246)
.L_28246:
        /*0004*/ 	.word	0x00000082


	//----- nvinfo : EIATTR_KPARAM_INFO
	.align		4
.L_28247:
        /*0008*/ 	.byte	0x04, 0x17
        /*000a*/ 	.short	(.L_28249 - .L_28248)
.L_28248:
        /*000c*/ 	.word	0x00000000
        /*0010*/ 	.short	0x0013
        /*0012*/ 	.short	0x0078
        /*0014*/ 	.byte	0x00, 0xf0, 0x11, 0x00


	//----- nvinfo : EIATTR_KPARAM_INFO
	.align		4
.L_28249:
        /*0018*/ 	.byte	0x04, 0x17
        /*001a*/ 	.short	(.L_28251 - .L_28250)
.L_28250:
        /*001c*/ 	.word	0x00000000
        /*0020*/ 	.short	0x0012
        /*0022*/ 	.short	0x0074
        /*0024*/ 	.byte	0x00, 0xf0, 0x11, 0x00


	//----- nvinfo : EIATTR_KPARAM_INFO
	.align		4
.L_28251:
        /*0028*/ 	.byte	0x04, 0x17
        /*002a*/ 	.short	(.L_28253 - .L_28252)
.L_28252:
        /*002c*/ 	.word	0x00000000
        /*0030*/ 	.short	0x0011
        /*0032*/ 	.short	0x0070
        /*0034*/ 	.byte	0x00, 0xf0, 0x11, 0x00


	//----- nvinfo : EIATTR_KPARAM_INFO
	.align		4
.L_28253:
        /*0038*/ 	.byte	0x04, 0x17
        /*003a*/ 	.short	(.L_28255 - .L_28254)
.L_28254:
        /*003c*/ 	.word	0x00000000
        /*0040*/ 	.short	0x0010
        /*0042*/ 	.short	0x006c
        /*0044*/ 	.byte	0x00, 0xf0, 0x11, 0x00


	//----- nvinfo : EIATTR_KPARAM_INFO
	.align		4
.L_28255:
        /*0048*/ 	.byte	0x04, 0x17
        /*004a*/ 	.short	(.L_28257 - .L_28256)
.L_28256:
        /*004c*/ 	.word	0x00000000
        /*0050*/ 	.short	0x000f
        /*0052*/ 	.short	0x0068
        /*0054*/ 	.byte	0x00, 0xf0, 0x11, 0x00


	//----- nvinfo : EIATTR_KPARAM_INFO
	.align		4
.L_28257:
        /*0058*/ 	.byte	0x04, 0x17
        /*005a*/ 	.short	(.L_28259 - .L_28258)
.L_28258:
        /*005c*/ 	.word	0x00000000
        /*0060*/ 	.short	0x000e
        /*0062*/ 	.short	0x0060
        /*0064*/ 	.byte	0x00, 0xf0, 0x21, 0x00


	//----- nvinfo : EIATTR_KPARAM_INFO
	.align		4
.L_28259:
        /*0068*/ 	.byte	0x04, 0x17
        /*006a*/ 	.short	(.L_28261 - .L_28260)
.L_28260:
        /*006c*/ 	.word	0x00000000
        /*0070*/ 	.short	0x000d
        /*0072*/ 	.short	0x0058
        /*0074*/ 	.byte	0x00, 0xf0, 0x21, 0x00


	//----- nvinfo : EIATTR_KPARAM_INFO
	.align		4
.L_28261:
        /*0078*/ 	.byte	0x04, 0x17
        /*007a*/ 	.short	(.L_28263 - .L_28262)
.L_28262:
        /*007c*/ 	.word	0x00000000
        /*0080*/ 	.short	0x000c
        /*0082*/ 	.short	0x0050
        /*0084*/ 	.byte	0x00, 0xf0, 0x11, 0x00


	//----- nvinfo : EIATTR_KPARAM_INFO
	.align		4
.L_28263:
        /*0088*/ 	.byte	0x04, 0x17
        /*008a*/ 	.short	(.L_28265 - .L_28264)
.L_28264:
        /*008c*/ 	.word	0x00000000
        /*0090*/ 	.short	0x000b
        /*0092*/ 	.short	0x004c
        /*0094*/ 	.byte	0x00, 0xf0, 0x11, 0x00


	//----- nvinfo : EIATTR_KPARAM_INFO
	.align		4
.L_28265:
        /*0098*/ 	.byte	0x04, 0x17
        /*009a*/ 	.short	(.L_28267 - .L_28266)
.L_28266:
        /*009c*/ 	.word	0x00000000
        /*00a0*/ 	.short	0x000a
        /*00a2*/ 	.short	0x0048
        /*00a4*/ 	.byte	0x00, 0xf0, 0x11, 0x00


	//----- nvinfo : EIATTR_KPARAM_INFO
	.align		4
.L_28267:
        /*00a8*/ 	.byte	0x04, 0x17
        /*00aa*/ 	.short	(.L_28269 - .L_28268)
.L_28268:
        /*00ac*/ 	.word	0x00000000
        /*00b0*/ 	.short	0x0009
        /*00b2*/ 	.short	0x0040
        /*00b4*/ 	.byte	0x00, 0xf0, 0x21, 0x00


	//----- nvinfo : EIATTR_KPARAM_INFO
	.align		4
.L_28269:
        /*00b8*/ 	.byte	0x04, 0x17
        /*00ba*/ 	.short	(.L_28271 - .L_28270)
.L_28270:
        /*00bc*/ 	.word	0x00000000
        /*00c0*/ 	.short	0x0008
        /*00c2*/ 	.short	0x0038
        /*00c4*/ 	.byte	0x00, 0xf0, 0x11, 0x00


	//----- nvinfo : EIATTR_KPARAM_INFO
	.align		4
.L_28271:
        /*00c8*/ 	.byte	0x04, 0x17
        /*00ca*/ 	.short	(.L_28273 - .L_28272)
.L_28272:
        /*00cc*/ 	.word	0x00000000
        /*00d0*/ 	.short	0x0007
        /*00d2*/ 	.short	0x0030
        /*00d4*/ 	.byte	0x00, 0xf0, 0x21, 0x00


	//----- nvinfo : EIATTR_KPARAM_INFO
	.align		4
.L_28273:
        /*00d8*/ 	.byte	0x04, 0x17
        /*00da*/ 	.short	(.L_28275 - .L_28274)
.L_28274:
        /*00dc*/ 	.word	0x00000000
        /*00e0*/ 	.short	0x0006
        /*00e2*/ 	.short	0x0028
        /*00e4*/ 	.byte	0x00, 0xf0, 0x21, 0x00


	//----- nvinfo : EIATTR_KPARAM_INFO
	.align		4
.L_28275:
        /*00e8*/ 	.byte	0x04, 0x17
        /*00ea*/ 	.short	(.L_28277 - .L_28276)
.L_28276:
        /*00ec*/ 	.word	0x00000000
        /*00f0*/ 	.short	0x0005
        /*00f2*/ 	.short	0x0024
        /*00f4*/ 	.byte	0x00, 0xf0, 0x11, 0x00


	//----- nvinfo : EIATTR_KPARAM_INFO
	.align		4
.L_28277:
        /*00f8*/ 	.byte	0x04, 0x17
        /*00fa*/ 	.short	(.L_28279 - .L_28278)
.L_28278:
        /*00fc*/ 	.word	0x00000000
        /*0100*/ 	.short	0x0004
        /*0102*/ 	.short	0x0020
        /*0104*/ 	.byte	0x00, 0xf0, 0x11, 0x00


	//----- nvinfo : EIATTR_KPARAM_INFO
	.align		4
.L_28279:
        /*0108*/ 	.byte	0x04, 0x17
        /*010a*/ 	.short	(.L_28281 - .L_28280)
.L_28280:
        /*010c*/ 	.word	0x00000000
        /*0110*/ 	.short	0x0003
        /*0112*/ 	.short	0x0018
        /*0114*/ 	.byte	0x00, 0xf0, 0x21, 0x00


	//----- nvinfo : EIATTR_KPARAM_INFO
	.align		4
.L_28281:
        /*0118*/ 	.byte	0x04, 0x17
        /*011a*/ 	.short	(.L_28283 - .L_28282)
.L_28282:
        /*011c*/ 	.word	0x00000000
        /*0120*/ 	.short	0x0002
        /*0122*/ 	.short	0x0010
        /*0124*/ 	.byte	0x00, 0xf0, 0x21, 0x00


	//----- nvinfo : EIATTR_KPARAM_INFO
	.align		4
.L_28283:
        /*0128*/ 	.byte	0x04, 0x17
        /*012a*/ 	.short	(.L_28285 - .L_28284)
.L_28284:
        /*012c*/ 	.word	0x00000000
        /*0130*/ 	.short	0x0001
        /*0132*/ 	.short	0x0008
        /*0134*/ 	.byte	0x00, 0xf0, 0x21, 0x00


	//----- nvinfo : EIATTR_KPARAM_INFO
	.align		4
.L_28285:
        /*0138*/ 	.byte	0x04, 0x17
        /*013a*/ 	.short	(.L_28287 - .L_28286)
.L_28286:
        /*013c*/ 	.word	0x00000000
        /*0140*/ 	.short	0x0000
        /*0142*/ 	.short	0x0000
        /*0144*/ 	.byte	0x00, 0xf0, 0x21, 0x00


	//----- nvinfo : EIATTR_SPARSE_MMA_MASK
	.align		4
.L_28287:
        /*0148*/ 	.byte	0x03, 0x50
        /*014a*/ 	.short	0x0000


	//----- nvinfo : EIATTR_MAXREG_COUNT
	.align		4
        /*014c*/ 	.byte	0x03, 0x1b
        /*014e*/ 	.short	0x00ff


	//----- nvinfo : EIATTR_NUM_BARRIERS
	.align		4
        /*0150*/ 	.byte	0x02, 0x4c
        /*0152*/ 	.byte	0x01
	.zero		1


	//----- nvinfo : EIATTR_MERCURY_ISA_VERSION
	.align		4
        /*0154*/ 	.byte	0x03, 0x5f
        /*0156*/ 	.short	0x0101


	//----- nvinfo : EIATTR_COOP_GROUP_MASK_REGIDS
	.align		4
        /*0158*/ 	.byte	0x04, 0x29
        /*015a*/ 	.short	(.L_28289 - .L_28288)


	//   ....[0]....
.L_28288:
        /*015c*/ 	.word	0xffffffff


	//   ....[1]....
        /*0160*/ 	.word	0xffffffff


	//   ....[2]....
        /*0164*/ 	.word	0xffffffff


	//   ....[3]....
        /*0168*/ 	.word	0xffffffff


	//   ....[4]....
        /*016c*/ 	.word	0xffffffff


	//   ....[5]....
        /*0170*/ 	.word	0xffffffff


	//   ....[6]....
        /*0174*/ 	.word	0xffffffff


	//   ....[7]....
        /*0178*/ 	.word	0xffffffff


	//   ....[8]....
        /*017c*/ 	.word	0xffffffff


	//   ....[9]....
        /*0180*/ 	.word	0xffffffff


	//   ....[10]....
        /*0184*/ 	.word	0xffffffff


	//   ....[11]....
        /*0188*/ 	.word	0xffffffff


	//   ....[12]....
        /*018c*/ 	.word	0xffffffff


	//   ....[13]....
        /*0190*/ 	.word	0xffffffff


	//   ....[14]....
        /*0194*/ 	.word	0xffffffff


	//   ....[15]....
        /*0198*/ 	.word	0xffffffff


	//   ....[16]....
        /*019c*/ 	.word	0xffffffff


	//   ....[17]....
        /*01a0*/ 	.word	0xffffffff


	//   ....[18]....
        /*01a4*/ 	.word	0xffffffff


	//   ....[19]....
        /*01a8*/ 	.word	0xffffffff


	//   ....[20]....
        /*01ac*/ 	.word	0xffffffff


	//   ....[21]....
        /*01b0*/ 	.word	0xffffffff


	//   ....[22]....
        /*01b4*/ 	.word	0xffffffff


	//   ....[23]....
        /*01b8*/ 	.word	0xffffffff


	//   ....[24]....
        /*01bc*/ 	.word	0xffffffff


	//   ....[25]....
        /*01c0*/ 	.word	0xffffffff


	//   ....[26]....
        /*01c4*/ 	.word	0xffffffff


	//   ....[27]....
        /*01c8*/ 	.word	0xffffffff


	//   ....[28]....
        /*01cc*/ 	.word	0xffffffff


	//   ....[29]....
        /*01d0*/ 	.word	0xffffffff


	//   ....[30]....
        /*01d4*/ 	.word	0xffffffff


	//   ....[31]....
        /*01d8*/ 	.word	0xffffffff


	//   ....[32]....
        /*01dc*/ 	.word	0xffffffff


	//   ....[33]....
        /*01e0*/ 	.word	0xffffffff


	//   ....[34]....
        /*01e4*/ 	.word	0xffffffff


	//   ....[35]....
        /*01e8*/ 	.word	0xffffffff


	//   ....[36]....
        /*01ec*/ 	.word	0xffffffff


	//   ....[37]....
        /*01f0*/ 	.word	0xffffffff


	//   ....[38]....
        /*01f4*/ 	.word	0xffffffff


	//   ....[39]....
        /*01f8*/ 	.word	0xffffffff


	//   ....[40]....
        /*01fc*/ 	.word	0xffffffff


	//   ....[41]....
        /*0200*/ 	.word	0xffffffff


	//   ....[42]....
        /*0204*/ 	.word	0xffffffff


	//   ....[43]....
        /*0208*/ 	.word	0xffffffff


	//   ....[44]....
        /*020c*/ 	.word	0xffffffff


	//   ....[45]....
        /*0210*/ 	.word	0xffffffff


	//   ....[46]....
        /*0214*/ 	.word	0xffffffff


	//   ....[47]....
        /*0218*/ 	.word	0xffffffff


	//   ....[48]....
        /*021c*/ 	.word	0xffffffff


	//   ....[49]....
        /*0220*/ 	.word	0xffffffff


	//   ....[50]....
        /*0224*/ 	.word	0xffffffff


	//   ....[51]....
        /*0228*/ 	.word	0xffffffff


	//   ....[52]....
        /*022c*/ 	.word	0xffffffff


	//   ....[53]....
        /*0230*/ 	.word	0xffffffff


	//   ....[54]....
        /*0234*/ 	.word	0xffffffff


	//   ....[55]....
        /*0238*/ 	.word	0xffffffff


	//   ....[56]....
        /*023c*/ 	.word	0xffffffff


	//   ....[57]....
        /*0240*/ 	.word	0xffffffff


	//   ....[58]....
        /*0244*/ 	.word	0xffffffff


	//   ....[59]....
        /*0248*/ 	.word	0xffffffff


	//   ....[60]....
        /*024c*/ 	.word	0xffffffff


	//   ....[61]....
        /*0250*/ 	.word	0xffffffff


	//   ....[62]....
        /*0254*/ 	.word	0xffffffff


	//   ....[63]....
        /*0258*/ 	.word	0xffffffff


	//   ....[64]....
        /*025c*/ 	.word	0xffffffff


	//   ....[65]....
        /*0260*/ 	.word	0xffffffff


	//   ....[66]....
        /*0264*/ 	.word	0xffffffff


	//   ....[67]....
        /*0268*/ 	.word	0xffffffff


	//   ....[68]....
        /*026c*/ 	.word	0xffffffff


	//   ....[69]....
        /*0270*/ 	.word	0xffffffff


	//   ....[70]....
        /*0274*/ 	.word	0xffffffff


	//   ....[71]....
        /*0278*/ 	.word	0xffffffff


	//   ....[72]....
        /*027c*/ 	.word	0xffffffff


	//   ....[73]....
        /*0280*/ 	.word	0xffffffff


	//   ....[74]....
        /*0284*/ 	.word	0xffffffff


	//   ....[75]....
        /*0288*/ 	.word	0xffffffff


	//   ....[76]....
        /*028c*/ 	.word	0xffffffff


	//   ....[77]....
        /*0290*/ 	.word	0xffffffff


	//   ....[78]....
        /*0294*/ 	.word	0xffffffff


	//   ....[79]....
        /*0298*/ 	.word	0xffffffff


	//   ....[80]....
        /*029c*/ 	.word	0xffffffff


	//   ....[81]....
        /*02a0*/ 	.word	0xffffffff


	//   ....[82]....
        /*02a4*/ 	.word	0xffffffff


	//   ....[83]....
        /*02a8*/ 	.word	0xffffffff


	//   ....[84]....
        /*02ac*/ 	.word	0xffffffff


	//   ....[85]....
        /*02b0*/ 	.word	0xffffffff


	//   ....[86]....
        /*02b4*/ 	.word	0xffffffff


	//   ....[87]....
        /*02b8*/ 	.word	0xffffffff


	//   ....[88]....
        /*02bc*/ 	.word	0xffffffff


	//   ....[89]....
        /*02c0*/ 	.word	0xffffffff


	//   ....[90]....
        /*02c4*/ 	.word	0xffffffff


	//   ....[91]....
        /*02c8*/ 	.word	0xffffffff


	//   ....[92]....
        /*02cc*/ 	.word	0xffffffff


	//   ....[93]....
        /*02d0*/ 	.word	0xffffffff


	//   ....[94]....
        /*02d4*/ 	.word	0xffffffff


	//   ....[95]....
        /*02d8*/ 	.word	0xffffffff


	//   ....[96]....
        /*02dc*/ 	.word	0xffffffff


	//   ....[97]....
        /*02e0*/ 	.word	0xffffffff


	//   ....[98]....
        /*02e4*/ 	.word	0xffffffff


	//   ....[99]....
        /*02e8*/ 	.word	0xffffffff


	//   ....[100]....
        /*02ec*/ 	.word	0xffffffff


	//   ....[101]....
        /*02f0*/ 	.word	0xffffffff


	//   ....[102]....
        /*02f4*/ 	.word	0xffffffff


	//   ....[103]....
        /*02f8*/ 	.word	0xffffffff


	//   ....[104]....
        /*02fc*/ 	.word	0xffffffff


	//   ....[105]....
        /*0300*/ 	.word	0xffffffff


	//----- nvinfo : EIATTR_COOP_GROUP_INSTR_OFFSETS
	.align		4
.L_28289:
        /*0304*/ 	.byte	0x04, 0x28
        /*0306*/ 	.short	(.L_28291 - .L_28290)


	//   ....[0]....
.L_28290:
        /*0308*/ 	.word	0x00002c50


	//   ....[1]....
        /*030c*/ 	.word	0x00002ce0


	//   ....[2]....
        /*0310*/ 	.word	0x00002d30


	//   ....[3]....
        /*0314*/ 	.word	0x00002d70


	//   ....[4]....
        /*0318*/ 	.word	0x00002e10


	//   ....[5]....
        /*031c*/ 	.word	0x00002e80


	//   ....[6]....
        /*0320*/ 	.word	0x00002ea0


	//   ....[7]....
        /*0324*/ 	.word	0x00002ee0


	//   ....[8]....
        /*0328*/ 	.word	0x00003d30


	//   ....[9]....
        /*032c*/ 	.word	0x00003db0


	//   ....[10]....
        /*0330*/ 	.word	0x00003df0


	//   ....[11]....
        /*0334*/ 	.word	0x00003e50


	//   ....[12]....
        /*0338*/ 	.word	0x00003ea0


	//   ....[13]....
        /*033c*/ 	.word	0x00003ef0


	//   ....[14]....
        /*0340*/ 	.word	0x00003f10


	//   ....[15]....
        /*0344*/ 	.word	0x00003f30


	//   ....[16]....
        /*0348*/ 	.word	0x00007880


	//   ....[17]....
        /*034c*/ 	.word	0x000078c0


	//   ....[18]....
        /*0350*/ 	.word	0x000078d0


	//   ....[19]....
        /*0354*/ 	.word	0x000078e0


	//   ....[20]....
        /*0358*/ 	.word	0x000078f0


	//   ....[21]....
        /*035c*/ 	.word	0x00007900


	//   ....[22]....
        /*0360*/ 	.word	0x00007920


	//   ....[23]....
        /*0364*/ 	.word	0x00007940


	//   ....[24]....
        /*0368*/ 	.word	0x00007960


	//   ....[25]....
        /*036c*/ 	.word	0x00007980


	//   ....[26]....
        /*0370*/ 	.word	0x000079a0


	//   ....[27]....
        /*0374*/ 	.word	0x000079c0


	//   ....[28]....
        /*0378*/ 	.word	0x000079d0


	//   ....[29]....
        /*037c*/ 	.word	0x000079f0


	//   ....[30]....
        /*0380*/ 	.word	0x00007a10


	//   ....[31]....
        /*0384*/ 	.word	0x00007a30


	//   ....[32]....
        /*0388*/ 	.word	0x00007a50


	//   ....[33]....
        /*038c*/ 	.word	0x00007a70


	//   ....[34]....
        /*0390*/ 	.word	0x00007a90


	//   ....[35]....
        /*0394*/ 	.word	0x00007ab0


	//   ....[36]....
        /*0398*/ 	.word	0x00007ad0


	//   ....[37]....
        /*039c*/ 	.word	0x00007af0


	//   ....[38]....
        /*03a0*/ 	.word	0x00007b10


	//   ....[39]....
        /*03a4*/ 	.word	0x00007b30


	//   ....[40]....
        /*03a8*/ 	.word	0x00007b50


	//   ....[41]....
        /*03ac*/ 	.word	0x00007b70


	//   ....[42]....
        /*03b0*/ 	.word	0x00007b90


	//   ....[43]....
        /*03b4*/ 	.word	0x00007bb0


	//   ....[44]....
        /*03b8*/ 	.word	0x00007bd0


	//   ....[45]....
        /*03bc*/ 	.word	0x00007bf0


	//   ....[46]....
        /*03c0*/ 	.word	0x00007c10


	//   ....[47]....
        /*03c4*/ 	.word	0x00007c30


	//   ....[48]....
        /*03c8*/ 	.word	0x00007c50


	//   ....[49]....
        /*03cc*/ 	.word	0x00007c70


	//   ....[50]....
        /*03d0*/ 	.word	0x00007ca0


	//   ....[51]....
        /*03d4*/ 	.word	0x00007cd0


	//   ....[52]....
        /*03d8*/ 	.word	0x00007cf0


	//   ....[53]....
        /*03dc*/ 	.word	0x00007d10


	//   ....[54]....
        /*03e0*/ 	.word	0x00007d30


	//   ....[55]....
        /*03e4*/ 	.word	0x00007d50


	//   ....[56]....
        /*03e8*/ 	.word	0x00007d70


	//   ....[57]....
        /*03ec*/ 	.word	0x00007d90


	//   ....[58]....
        /*03f0*/ 	.word	0x00007db0


	//   ....[59]....
        /*03f4*/ 	.word	0x00007dd0


	//   ....[60]....
        /*03f8*/ 	.word	0x00007e00


	//   ....[61]....
        /*03fc*/ 	.word	0x00007e20


	//   ....[62]....
        /*0400*/ 	.word	0x00007e40


	//   ....[63]....
        /*0404*/ 	.word	0x00007e60


	//   ....[64]....
        /*0408*/ 	.word	0x00007e80


	//   ....[65]....
        /*040c*/ 	.word	0x00007ea0


	//   ....[66]....
        /*0410*/ 	.word	0x00007eb0


	//   ....[67]....
        /*0414*/ 	.word	0x00007ed0


	//   ....[68]....
        /*0418*/ 	.word	0x00007ef0


	//   ....[69]....
        /*041c*/ 	.word	0x00007f10


	//   ....[70]....
        /*0420*/ 	.word	0x00007f30


	//   ....[71]....
        /*0424*/ 	.word	0x00007f50


	//   ....[72]....
        /*0428*/ 	.word	0x00007f70


	//   ....[73]....
        /*042c*/ 	.word	0x00007f90


	//   ....[74]....
        /*0430*/ 	.word	0x00007fb0


	//   ....[75]....
        /*0434*/ 	.word	0x00007fd0


	//   ....[76]....
        /*0438*/ 	.word	0x00007ff0


	//   ....[77]....
        /*043c*/ 	.word	0x00008010


	//   ....[78]....
        /*0440*/ 	.word	0x00008030


	//   ....[79]....
        /*0444*/ 	.word	0x00008050


	//   ....[80]....
        /*0448*/ 	.word	0x00008070


	//   ....[81]....
        /*044c*/ 	.word	0x000080a0


	//   ....[82]....
        /*0450*/ 	.word	0x000080c0


	//   ....[83]....
        /*0454*/ 	.word	0x000080e0


	//   ....[84]....
        /*0458*/ 	.word	0x00008100


	//   ....[85]....
        /*045c*/ 	.word	0x00008120


	//   ....[86]....
        /*0460*/ 	.word	0x00008140


	//   ....[87]....
        /*0464*/ 	.word	0x00008150


	//   ....[88]....
        /*0468*/ 	.word	0x00008170


	//   ....[89]....
        /*046c*/ 	.word	0x00008190


	//   ....[90]....
        /*0470*/ 	.word	0x000081b0


	//   ....[91]....
        /*0474*/ 	.word	0x000081c0


	//   ....[92]....
        /*0478*/ 	.word	0x000081e0


	//   ....[93]....
        /*047c*/ 	.word	0x00008210


	//   ....[94]....
        /*0480*/ 	.word	0x00008230


	//   ....[95]....
        /*0484*/ 	.word	0x00008250


	//   ....[96]....
        /*0488*/ 	.word	0x00008270


	//   ....[97]....
        /*048c*/ 	.word	0x00008290


	//   ....[98]....
        /*0490*/ 	.word	0x000082b0


	//   ....[99]....
        /*0494*/ 	.word	0x000082d0


	//   ....[100]....
        /*0498*/ 	.word	0x000082f0


	//   ....[101]....
        /*049c*/ 	.word	0x00008310


	//   ....[102]....
        /*04a0*/ 	.word	0x00008330


	//   ....[103]....
        /*04a4*/ 	.word	0x00008350


	//   ....[104]....
        /*04a8*/ 	.word	0x00008370


	//   ....[105]....
        /*04ac*/ 	.word	0x00008390


	//----- nvinfo : EIATTR_EXIT_INSTR_OFFSETS
	.align		4
.L_28291:
        /*04b0*/ 	.byte	0x04, 0x1c
        /*04b2*/ 	.short	(.L_28293 - .L_28292)


	//   ....[0]....
.L_28292:
        /*04b4*/ 	.word	0x000092c0


	//   ....[1]....
        /*04b8*/ 	.word	0x000092d0


	//   ....[2]....
        /*04bc*/ 	.word	0x00009f40


	//----- nvinfo : EIATTR_CRS_STACK_SIZE
	.align		4
.L_28293:
        /*04c0*/ 	.byte	0x04, 0x1e
        /*04c2*/ 	.short	(.L_28295 - .L_28294)
.L_28294:
        /*04c4*/ 	.word	0x00000000


	//----- nvinfo : EIATTR_CBANK_PARAM_SIZE
	.align		4
.L_28295:
        /*04c8*/ 	.byte	0x03, 0x19
        /*04ca*/ 	.short	0x007c


	//----- nvinfo : EIATTR_PARAM_CBANK
	.align		4
        /*04cc*/ 	.byte	0x04, 0x0a
        /*04ce*/ 	.short	(.L_28297 - .L_28296)
	.align		4
.L_28296:
        /*04d0*/ 	.word	index@(.nv.constant0._ZN4vllm25paged_attention_v1_kernelIffLi120ELi32ELi128ELNS_18Fp8KVCacheDataTypeE0ELb1EEEvPT_PKS2_PKT0_S8_ifPKiSA_iPKfiiiSC_SC_iiiii)
        /*04d4*/ 	.short	0x0210
        /*04d6*/ 	.short	0x007c


	//----- nvinfo : EIATTR_SW_WAR
	.align		4
.L_28297:
        /*04d8*/ 	.byte	0x04, 0x36
        /*04da*/ 	.short	(.L_28299 - .L_28298)
.L_28298:
        /*04dc*/ 	.word	0x00000008
.L_28299:


//--------------------- .nv.info._ZN4vllm25paged_attention_v1_kernelIffLi112ELi32ELi128ELNS_18Fp8KVCacheDataTypeE0ELb1EEEvPT_PKS2_PKT0_S8_ifPKiSA_iPKfiiiSC_SC_iiiii --------------------------
	.section	.nv.info._ZN4vllm25paged_attention_v1_kernelIffLi112ELi32ELi128ELNS_18Fp8KVCacheDataTypeE0ELb1EEEvPT_PKS2_PKT0_S8_ifPKiSA_iPKfiiiSC_SC_iiiii,"",@"SHT_CUDA_INFO"
	.sectionflags	@""
	.align	4


	//----- nvinfo : EIATTR_CUDA_API_VERSION
	.align		4
        /*0000*/ 	.byte	0x04, 0x37
        /*0002*/ 	.short	(.L_28301 - .L_28300)
.L_28300:
        /*0004*/ 	.word	0x00000082


	//----- nvinfo : EIATTR_KPARAM_INFO
	.align		4
.L_28301:
        /*0008*/ 	.byte	0x04, 0x17
        /*000a*/ 	.short	(.L_28303 - .L_28302)
.L_28302:
        /*000c*/ 	.word	0x00000000
        /*0010*/ 	.short	0x0013
        /*0012*/ 	.short	0x0078
        /*0014*/ 	.byte	0x00, 0xf0, 0x11, 0x00


	//----- nvinfo : EIATTR_KPARAM_INFO
	.align		4
.L_28303:
        /*0018*/ 	.byte	0x04, 0x17
        /*001a*/ 	.short	(.L_28305 - .L_28304)
.L_28304:
        /*001c*/ 	.word	0x00000000
        /*0020*/ 	.short	0x0012
        /*0022*/ 	.short	0x0074
        /*0024*/ 	.byte	0x00, 0xf0, 0x11, 0x00


	//----- nvinfo : EIATTR_KPARAM_INFO
	.align		4
.L_28305:
        /*0028*/ 	.byte	0x04, 0x17
        /*002a*/ 	.short	(.L_28307 - .L_28306)
.L_28306:
        /*002c*/ 	.word	0x00000000
        /*0030*/ 	.short	0x0011
        /*0032*/ 	.short	0x0070
        /*0034*/ 	.byte	0x00, 0xf0, 0x11, 0x00


	//----- nvinfo : EIATTR_KPARAM_INFO
	.align		4
.L_28307:
        /*0038*/ 	.byte	0x04, 0x17
        /*003a*/ 	.short	(.L_28309 - .L_28308)
.L_28308:
        /*003c*/ 	.word	0x00000000
        /*0040*/ 	.short	0x0010
        /*0042*/ 	.short	0x006c
        /*0044*/ 	.byte	0x00, 0xf0, 0x11, 0x00


	//----- nvinfo : EIATTR_KPARAM_INFO
	.align		4
.L_28309:
        /*0048*/ 	.byte	0x04, 0x17
        /*004a*/ 	.short	(.L_28311 - .L_28310)
.L_28310:
        /*004c*/ 	.word	0x00000000
        /*0050*/ 	.short	0x000f
        /*0052*/ 	.short	0x0068
        /*0054*/ 	.byte	0x00, 0xf0, 0x11, 0x00


	//----- nvinfo : EIATTR_KPARAM_INFO
	.align		4
.L_28311:
        /*0058*/ 	.byte	0x04, 0x17
        /*005a*/ 	.short	(.L_28313 - .L_28312)
.L_28312:
        /*005c*/ 	.word	0x00000000
        /*0060*/ 	.short	0x000e
        /*0062*/ 	.short	0x0060
        /*0064*/ 	.byte	0x00, 0xf0, 0x21, 0x00


	//----- nvinfo : EIATTR_KPARAM_INFO
	.align		4
.L_28313:
        /*0068*/ 	.byte	0x04, 0x17
        /*006a*/ 	.short	(.L_28315 - .L_28314)
.L_28314:
        /*006c*/ 	.word	0x00000000
        /*0070*/ 	.short	0x000d
        /*0072*/ 	.short	0x0058
        /*0074*/ 	.byte	0x00, 0xf0, 0x21, 0x00


	//----- nvinfo : EIATTR_KPARAM_INFO
	.align		4
.L_28315:
        /*0078*/ 	.byte	0x04, 0x17
        /*007a*/ 	.short	(.L_28317 - .L_28316)
.L_28316:
        /*007c*/ 	.word	0x00000000
        /*0080*/ 	.short	0x000c
        /*0082*/ 	.short	0x0050
        /*0084*/ 	.byte	0x00, 0xf0, 0x11, 0x00


	//----- nvinfo : EIATTR_KPARAM_INFO
	.align		4
.L_28317:
        /*0088*/ 	.byte	0x04, 0x17
        /*008a*/ 	.short	(.L_28319 - .L_28318)
.L_28318:
        /*008c*/ 	.word	0x00000000
        /*0090*/ 	.short	0x000b
        /*0092*/ 	.short	0x004c
        /*0094*/ 	.byte	0x00, 0xf0, 0x11, 0x00


	//----- nvinfo : EIATTR_KPARAM_INFO
	.align		4
.L_28319:
        /*0098*/ 	.byte	0x04, 0x17
        /*009a*/ 	.short	(.L_28321 - .L_28320)
.L_28320:
        /*009c*/ 	.word	0x00000000
        /*00a0*/ 	.short	0x000a
        /*00a2*/ 	.short	0x0048
        /*00a4*/ 	.byte	0x00, 0xf0, 0x11, 0x00


	//----- nvinfo : EIATTR_KPARAM_INFO
	.align		4
.L_28321:
        /*00a8*/ 	.byte	0x04, 0x17
        /*00aa*/ 	.short	(.L_28323 - .L_28322)
.L_28322:
        /*00ac*/ 	.word	0x00000000
        /*00b0*/ 	.short	0x0009
        /*00b2*/ 	.short	0x0040
        /*00b4*/ 	.byte	0x00, 0xf0, 0x21, 0x00


	//----- nvinfo : EIATTR_KPARAM_INFO
	.align		4
.L_28323:
        /*00b8*/ 	.byte	0x04, 0x17
        /*00ba*/ 	.short	(.L_28325 - .L_28324)
.L_28324:
        /*00bc*/ 	.word	0x00000000
        /*00c0*/ 	.short	0x0008
        /*00c2*/ 	.short	0x0038
        /*00c4*/ 	.byte	0x00, 0xf0, 0x11, 0x00


	//----- nvinfo : EIATTR_KPARAM_INFO
	.align		4
.L_28325:
        /*00c8*/ 	.byte	0x04, 0x17
        /*00ca*/ 	.short	(.L_28327 - .L_28326)
.L_28326:
        /*00cc*/ 	.word	0x00000000
        /*00d0*/ 	.short	0x0007
        /*00d2*/ 	.short	0x0030
        /*00d4*/ 	.byte	0x00, 0xf0, 0x21, 0x00


	//----- nvinfo : EIATTR_KPARAM_INFO
	.align		4
.L_28327:
        /*00d8*/ 	.byte	0x04, 0x17
        /*00da*/ 	.short	(.L_28329 - .L_28328)
.L_28328:
        /*00dc*/ 	.word	0x00000000
        /*00e0*/ 	.short	0x0006
        /*00e2*/ 	.short	0x0028
        /*00e4*/ 	.byte	0x00, 0xf0, 0x21, 0x00


	//----- nvinfo : EIATTR_KPARAM_INFO
	.align		4
.L_28329:
        /*00e8*/ 	.byte	0x04, 0x17
        /*00ea*/ 	.short	(.L_28331 - .L_28330)
.L_28330:
        /*00ec*/ 	.word	0x00000000
        /*00f0*/ 	.short	0x0005
        /*00f2*/ 	.short	0x0024
        /*00f4*/ 	.byte	0x00, 0xf0, 0x11, 0x00


	//----- nvinfo : EIATTR_KPARAM_INFO
	.align		4
.L_28331:
        /*00f8*/ 	.byte	0x04, 0x17
        /*00fa*/ 	.short	(.L_28333 - .L_28332)
.L_28332:
        /*00fc*/ 	.word	0x00000000
        /*0100*/ 	.short	0x0004
        /*0102*/ 	.short	0x0020
        /*0104*/ 	.byte	0x00, 0xf0, 0x11, 0x00


	//----- nvinfo : EIATTR_KPARAM_INFO
	.align		4
.L_28333:
        /*0108*/ 	.byte	0x04, 0x17
        /*010a*/ 	.short	(.L_28335 - .L_28334)
.L_28334:
        /*010c*/ 	.word	0x00000000
        /*0110*/ 	.short	0x0003
        /*0112*/ 	.short	0x0018
        /*0114*/ 	.byte	0x00, 0xf0, 0x21, 0x00


	//----- nvinfo : EIATTR_KPARAM_INFO
	.align		4
.L_28335:
        /*0118*/ 	.byte	0x04, 0x17
        /*011a*/ 	.short	(.L_28337 - .L_28336)
.L_28336:
        /*011c*/ 	.word	0x00000000
        /*0120*/ 	.short	0x0002
        /*0122*/ 	.short	0x0010
        /*0124*/ 	.byte	0x00, 0xf0, 0x21, 0x00


	//----- nvinfo : EIATTR_KPARAM_INFO
	.align		4
.L_28337:
        /*0128*/ 	.byte	0x04, 0x17
        /*012a*/ 	.short	(.L_28339 - .L_28338)
.L_28338:
        /*012c*/ 	.word	0x00000000
        /*0130*/ 	.short	0x0001
        /*0132*/ 	.short	0x0008
        /*0134*/ 	.byte	0x00, 0xf0, 0x21, 0x00


	//----- nvinfo : EIATTR_KPARAM_INFO
	.align		4
.L_28339:
        /*0138*/ 	.byte	0x04, 0x17
        /*013a*/ 	.short	(.L_28341 - .L_28340)
.L_28340:
        /*013c*/ 	.word	0x00000000
        /*0140*/ 	.short	0x0000
        /*0142*/ 	.short	0x0000
        /*0144*/ 	.byte	0x00, 0xf0, 0x21, 0x00


	//----- nvinfo : EIATTR_SPARSE_MMA_MASK
	.align		4
.L_28341:
        /*0148*/ 	.byte	0x03, 0x50
        /*014a*/ 	.short	0x0000


	//----- nvinfo : EIATTR_MAXREG_COUNT
	.align		4
        /*014c*/ 	.byte	0x03, 0x1b
        /*014e*/ 	.short	0x00ff


	//----- nvinfo : EIATTR_NUM_BARRIERS
	.align		4
        /*0150*/ 	.byte	0x02, 0x4c
        /*0152*/ 	.byte	0x01
	.zero		1


	//----- nvinfo : EIATTR_MERCURY_ISA_VERSION
	.align		4
        /*0154*/ 	.byte	0x03, 0x5f
        /*0156*/ 	.short	0x0101


	//----- nvinfo : EIATTR_COOP_GROUP_MASK_REGIDS
	.align		4
        /*0158*/ 	.byte	0x04, 0x29
        /*015a*/ 	.short	(.L_28343 - .L_28342)


	//   ....[0]....
.L_28342:
        /*015c*/ 	.word	0xffffffff


	//   ....[1]....
        /*0160*/ 	.word	0xffffffff


	//   ....[2]....
        /*0164*/ 	.word	0xffffffff


	//   ....[3]....
        /*0168*/ 	.word	0xffffffff


	//   ....[4]....
        /*016c*/ 	.word	0xffffffff


	//   ....[5]....
        /*0170*/ 	.word	0xffffffff


	//   ....[6]....
        /*0174*/ 	.word	0xffffffff


	//   ....[7]....
        /*0178*/ 	.word	0xffffffff


	//   ....[8]....
        /*017c*/ 	.word	0xffffffff


	//   ....[9]....
        /*0180*/ 	.word	0xffffffff


	//   ....[10]....
        /*0184*/ 	.word	0xffffffff


	//   ....[11]....
        /*0188*/ 	.word	0xffffffff


	//   ....[12]....
        /*018c*/ 	.word	0xffffffff


	//   ....[13]....
        /*0190*/ 	.word	0xffffffff


	//   ....[14]....
        /*0194*/ 	.word	0xffffffff


	//   ....[15]....
        /*0198*/ 	.word	0xffffffff


	//   ....[16]....
        /*019c*/ 	.word	0xffffffff


	//   ....[17]....
        /*01a0*/ 	.word	0xffffffff


	//   ....[18]....
        /*01a4*/ 	.word	0xffffffff


	//   ....[19]....
        /*01a8*/ 	.word	0xffffffff


	//   ....[20]....
        /*01ac*/ 	.word	0xffffffff


	//   ....[21]....
        /*01b0*/ 	.word	0xffffffff


	//   ....[22]....
        /*01b4*/ 	.word	0xffffffff


	//   ....[23]....
        /*01b8*/ 	.word	0xffffffff


	//   ....[24]....
        /*01bc*/ 	.word	0xffffffff


	//   ....[25]....
        /*01c0*/ 	.word	0xffffffff


	//   ....[26]....
        /*01c4*/ 	.word	0xffffffff


	//   ....[27]....
        /*01c8*/ 	.word	0xffffffff


	//   ....[28]....
        /*01cc*/ 	.word	0xffffffff


	//   ....[29]....
        /*01d0*/ 	.word	0xffffffff


	//   ....[30]....
        /*01d4*/ 	.word	0xffffffff


	//   ....[31]....
        /*01d8*/ 	.word	0xffffffff


	//   ....[32]....
        /*01dc*/ 	.word	0xffffffff


	//   ....[33]....
        /*01e0*/ 	.word	0xffffffff


	//   ....[34]....
        /*01e4*/ 	.word	0xffffffff


	//   ....[35]....
        /*01e8*/ 	.word	0xffffffff


	//   ....[36]....
        /*01ec*/ 	.word	0xffffffff


	//   ....[37]....
        /*01f0*/ 	.word	0xffffffff


	//   ....[38]....
        /*01f4*/ 	.word	0xffffffff


	//   ....[39]....
        /*01f8*/ 	.word	0xffffffff


	//   ....[40]....
        /*01fc*/ 	.word	0xffffffff


	//   ....[41]....
        /*0200*/ 	.word	0xffffffff


	//   ....[42]....
        /*0204*/ 	.word	0xffffffff


	//   ....[43]....
        /*0208*/ 	.word	0xffffffff


	//   ....[44]....
        /*020c*/ 	.word	0xffffffff


	//   ....[45]....
        /*0210*/ 	.word	0xffffffff


	//   ....[46]....
        /*0214*/ 	.word	0xffffffff


	//   ....[47]....
        /*0218*/ 	.word	0xffffffff


	//   ....[48]....
        /*021c*/ 	.word	0xffffffff


	//   ....[49]....
        /*0220*/ 	.word	0xffffffff


	//   ....[50]....
        /*0224*/ 	.word	0xffffffff


	//   ....[51]....
        /*0228*/ 	.word	0xffffffff


	//   ....[52]....
        /*022c*/ 	.word	0xffffffff


	//   ....[53]....
        /*0230*/ 	.word	0xffffffff


	//   ....[54]....
        /*0234*/ 	.word	0xffffffff


	//   ....[55]....
        /*0238*/ 	.word	0xffffffff


	//   ....[56]....
        /*023c*/ 	.word	0xffffffff


	//   ....[57]....
        /*0240*/ 	.word	0xffffffff


	//   ....[58]....
        /*0244*/ 	.word	0xffffffff


	//   ....[59]....
        /*0248*/ 	.word	0xffffffff


	//   ....[60]....
        /*024c*/ 	.word	0xffffffff


	//   ....[61]....
        /*0250*/ 	.word	0xffffffff


	//   ....[62]....
        /*0254*/ 	.word	0xffffffff


	//   ....[63]....
        /*0258*/ 	.word	0xffffffff


	//   ....[64]....
        /*025c*/ 	.word	0xffffffff


	//   ....[65]....
        /*0260*/ 	.word	0xffffffff


	//   ....[66]....
        /*0264*/ 	.word	0xffffffff


	//   ....[67]....
        /*0268*/ 	.word	0xffffffff


	//   ....[68]....
        /*026c*/ 	.word	0xffffffff


	//   ....[69]....
        /*0270*/ 	.word	0xffffffff


	//   ....[70]....
        /*0274*/ 	.word	0xffffffff


	//   ....[71]....
        /*0278*/ 	.word	0xffffffff


	//   ....[72]....
        /*027c*/ 	.word	0xffffffff


	//   ....[73]....
        /*0280*/ 	.word	0xffffffff


	//   ....[74]....
        /*0284*/ 	.word	0xffffffff


	//   ....[75]....
        /*0288*/ 	.word	0xffffffff


	//   ....[76]....
        /*028c*/ 	.word	0xffffffff


	//   ....[77]....
        /*0290*/ 	.word	0xffffffff


	//   ....[78]....
        /*0294*/ 	.word	0xffffffff


	//   ....[79]....
        /*0298*/ 	.word	0xffffffff


	//   ....[80]....
        /*029c*/ 	.word	0xffffffff


	//   ....[81]....
        /*02a0*/ 	.word	0xffffffff


	//   ....[82]....
        /*02a4*/ 	.word	0xffffffff


	//   ....[83]....
        /*02a8*/ 	.word	0xffffffff


	//   ....[84]....
        /*02ac*/ 	.word	0xffffffff


	//   ....[85]....
        /*02b0*/ 	.word	0xffffffff


	//   ....[86]....
        /*02b4*/ 	.word	0xffffffff


	//   ....[87]....
        /*02b8*/ 	.word	0xffffffff


	//   ....[88]....
        /*02bc*/ 	.word	0xffffffff


	//   ....[89]....
        /*02c0*/ 	.word	0xffffffff


	//   ....[90]....
        /*02c4*/ 	.word	0xffffffff


	//   ....[91]....
        /*02c8*/ 	.word	0xffffffff


	//   ....[92]....
        /*02cc*/ 	.word	0xffffffff


	//   ....[93]....
        /*02d0*/ 	.word	0xffffffff


	//   ....[94]....
        /*02d4*/ 	.word	0xffffffff


	//   ....[95]....
        /*02d8*/ 	.word	0xffffffff


	//   ....[96]....
        /*02dc*/ 	.word	0xffffffff


	//   ....[97]....
        /*02e0*/ 	.word	0xffffffff


	//   ....[98]....
        /*02e4*/ 	.word	0xffffffff


	//   ....[99]....
        /*02e8*/ 	.word	0xffffffff


	//----- nvinfo : EIATTR_COOP_GROUP_INSTR_OFFSETS
	.align		4
.L_28343:
        /*02ec*/ 	.byte	0x04, 0x28
        /*02ee*/ 	.short	(.L_28345 - .L_28344)


	//   ....[0]....
.L_28344:
        /*02f0*/ 	.word	0x00002a90


	//   ....[1]....
        /*02f4*/ 	.word	0x00002b20


	//   ....[2]....
        /*02f8*/ 	.word	0x00002b50


	//   ....[3]....
        /*02fc*/ 	.word	0x00002b90


	//   ....[4]....
        /*0300*/ 	.word	0x00002bf0


	//   ....[5]....
        /*0304*/ 	.word	0x00002ca0


	//   ....[6]....
        /*0308*/ 	.word	0x00002cd0


	//   ....[7]....
        /*030c*/ 	.word	0x00002cf0


	//   ....[8]....
        /*0310*/ 	.word	0x00003b30


	//   ....[9]....
        /*0314*/ 	.word	0x00003bb0


	//   ....[10]....
        /*0318*/ 	.word	0x00003bf0


	//   ....[11]....
        /*031c*/ 	.word	0x00003c50


	//   ....[12]....
        /*0320*/ 	.word	0x00003ca0


	//   ....[13]....
        /*0324*/ 	.word	0x00003cf0


	//   ....[14]....
        /*0328*/ 	.word	0x00003d10


	//   ....[15]....
        /*032c*/ 	.word	0x00003d30


	//   ....[16]....
        /*0330*/ 	.word	0x00007360


	//   ....[17]....
        /*0334*/ 	.word	0x000073a0


	//   ....[18]....
        /*0338*/ 	.word	0x000073b0


	//   ....[19]....
        /*033c*/ 	.word	0x000073c0


	//   ....[20]....
        /*0340*/ 	.word	0x000073d0


	//   ....[21]....
        /*0344*/ 	.word	0x000073e0


	//   ....[22]....
        /*0348*/ 	.word	0x00007400


	//   ....[23]....
        /*034c*/ 	.word	0x00007420


	//   ....[24]....
        /*0350*/ 	.word	0x00007440


	//   ....[25]....
        /*0354*/ 	.word	0x00007460


	//   ....[26]....
        /*0358*/ 	.word	0x00007480


	//   ....[27]....
        /*035c*/ 	.word	0x000074a0


	//   ....[28]....
        /*0360*/ 	.word	0x000074b0


	//   ....[29]....
        /*0364*/ 	.word	0x000074e0


	//   ....[30]....
        /*0368*/ 	.word	0x00007500


	//   ....[31]....
        /*036c*/ 	.word	0x00007520


	//   ....[32]....
        /*0370*/ 	.word	0x00007540


	//   ....[33]....
        /*0374*/ 	.word	0x00007560


	//   ....[34]....
        /*0378*/ 	.word	0x00007590


	//   ....[35]....
        /*037c*/ 	.word	0x000075b0


	//   ....[36]....
        /*0380*/ 	.word	0x000075d0


	//   ....[37]....
        /*0384*/ 	.word	0x000075f0


	//   ....[38]....
        /*0388*/ 	.word	0x00007610


	//   ....[39]....
        /*038c*/ 	.word	0x00007630


	//   ....[40]....
        /*0390*/ 	.word	0x00007650


	//   ....[41]....
        /*0394*/ 	.word	0x00007670


	//   ....[42]....
        /*0398*/ 	.word	0x00007690


	//   ....[43]....
        /*039c*/ 	.word	0x000076b0


	//   ....[44]....
        /*03a0*/ 	.word	0x000076d0


	//   ....[45]....
        /*03a4*/ 	.word	0x000076f0


	//   ....[46]....
        /*03a8*/ 	.word	0x00007710


	//   ....[47]....
        /*03ac*/ 	.word	0x00007730


	//   ....[48]....
        /*03b0*/ 	.word	0x00007750


	//   ....[49]....
        /*03b4*/ 	.word	0x00007770


	//   ....[50]....
        /*03b8*/ 	.word	0x000077a0


	//   ....[51]....
        /*03bc*/ 	.word	0x000077c0


	//   ....[52]....
        /*03c0*/ 	.word	0x000077e0


	//   ....[53]....
        /*03c4*/ 	.word	0x00007800


	//   ....[54]....
        /*03c8*/ 	.word	0x00007820


	//   ....[55]....
        /*03cc*/ 	.word	0x00007840


	//   ....[56]....
        /*03d0*/ 	.word	0x00007850


	//   ....[57]....
        /*03d4*/ 	.word	0x00007870


	//   ....[58]....
        /*03d8*/ 	.word	0x00007890


	//   ....[59]....
        /*03dc*/ 	.word	0x000078b0


	//   ....[60]....
        /*03e0*/ 	.word	0x000078d0


	//   ....[61]....
        /*03e4*/ 	.word	0x000078f0


	//   ....[62]....
        /*03e8*/ 	.word	0x00007910


	//   ....[63]....
        /*03ec*/ 	.word	0x00007930


	//   ....[64]....
        /*03f0*/ 	.word	0x00007950


	//   ....[65]....
        /*03f4*/ 	.word	0x00007970


	//   ....[66]....
        /*03f8*/ 	.word	0x00007990


	//   ....[67]....
        /*03fc*/ 	.word	0x000079b0


	//   ....[68]....
        /*0400*/ 	.word	0x000079d0


	//   ....[69]....
        /*0404*/ 	.word	0x000079f0


	//   ....[70]....
        /*0408*/ 	.word	0x00007a10


	//   ....[71]....
        /*040c*/ 	.word	0x00007a30


	//   ....[72]....
        /*0410*/ 	.word	0x00007a50


	//   ....[73]....
        /*0414*/ 	.word	0x00007a70


	//   ....[74]....
        /*0418*/ 	.word	0x00007a90


	//   ....[75]....
        /*041c*/ 	.word	0x00007ab0


	//   ....[76]....
        /*0420*/ 	.word	0x00007ae0


	//   ....[77]....
        /*0424*/ 	.word	0x00007b00


	//   ....[78]....
        /*0428*/ 	.word	0x00007b20


	//   ....[79]....
        /*042c*/ 	.word	0x00007b40


	//   ....[80]....
        /*0430*/ 	.word	0x00007b60


	//   ....[81]....
        /*0434*/ 	.word	0x00007b80


	//   ....[82]....
        /*0438*/ 	.word	0x00007b90


	//   ....[83]....
        /*043c*/ 	.word	0x00007ba0


	//   ....[84]....
        /*0440*/ 	.word	0x00007bb0


	//   ....[85]....
        /*0444*/ 	.word	0x00007bc0


	//   ....[86]....
        /*0448*/ 	.word	0x00007bd0


	//   ....[87]....
        /*044c*/ 	.word	0x00007c00


	//   ....[88]....
        /*0450*/ 	.word	0x00007c40


	//   ....[89]....
        /*0454*/ 	.word	0x00007c70


	//   ....[90]....
        /*0458*/ 	.word	0x00007c90


	//   ....[91]....
        /*045c*/ 	.word	0x00007cb0


	//   ....[92]....
        /*0460*/ 	.word	0x00007cd0


	//   ....[93]....
        /*0464*/ 	.word	0x00007cf0


	//   ....[94]....
        /*0468*/ 	.word	0x00007d10


	//   ....[95]....
        /*046c*/ 	.word	0x00007d30


	//   ....[96]....
        /*0470*/ 	.word	0x00007d50


	//   ....[97]....
        /*0474*/ 	.word	0x00007d70


	//   ....[98]....
        /*0478*/ 	.word	0x00007d90


	//   ....[99]....
        /*047c*/ 	.word	0x00007db0


	//----- nvinfo : EIATTR_EXIT_INSTR_OFFSETS
	.align		4
.L_28345:
        /*0480*/ 	.byte	0x04, 0x1c
        /*0482*/ 	.short	(.L_28347 - .L_28346)


	//   ....[0]....
.L_28346:
        /*0484*/ 	.word	0x00008c20


	//   ....[1]....
        /*0488*/ 	.word	0x00008c30


	//   ....[2]....
        /*048c*/ 	.word	0x000097e0


	//----- nvinfo : EIATTR_CRS_STACK_SIZE
	.align		4
.L_28347:
        /*0490*/ 	.byte	0x04, 0x1e
        /*0492*/ 	.short	(.L_28349 - .L_28348)
.L_28348:
        /*0494*/ 	.word	0x00000000


	//----- nvinfo : EIATTR_CBANK_PARAM_SIZE
	.align		4
.L_28349:
        /*0498*/ 	.byte	0x03, 0x19
        /*049a*/ 	.short	0x007c


	//----- nvinfo : EIATTR_PARAM_CBANK
	.align		4
        /*049c*/ 	.byte	0x04, 0x0a
        /*049e*/ 	.short	(.L_28351 - .L_28350)
	.align		4
.L_28350:
        /*04a0*/ 	.word	index@(.nv.constant0._ZN4vllm25paged_attention_v1_kernelIffLi112ELi32ELi128ELNS_18Fp8KVCacheDataTypeE0ELb1EEEvPT_PKS2_PKT0_S8_ifPKiSA_iPKfiiiSC_SC_iiiii)
        /*04a4*/ 	.short	0x0210
        /*04a6*/ 	.short	0x007c


	//----- nvinfo : EIATTR_SW_WAR
	.align		4
.L_28351:
        /*04a8*/ 	.byte	0x04, 0x36
        /*04aa*/ 	.short	(.L_28353 - .L_28352)
.L_28352:
        /*04ac*/ 	.word	0x00000008
.L_28353:


//--------------------- .nv.info._ZN4vllm25paged_attention_v1_kernelIffLi96ELi32ELi128ELNS_18Fp8KVCacheDataTypeE0ELb1EEEvPT_PKS2_PKT0_S8_ifPKiSA_iPKfiiiSC_SC_iiiii --------------------------
	.section	.nv.info._ZN4vllm25paged_attention_v1_kernelIffLi96ELi32ELi128ELNS_18Fp8KVCacheDataTypeE0ELb1EEEvPT_PKS2_PKT0_S8_ifPKiSA_iPKfiiiSC_SC_iiiii,"",@"SHT_CUDA_INFO"
	.sectionflags	@""
	.align	4


	//----- nvinfo : EIATTR_CUDA_API_VERSION
	.align		4
        /*0000*/ 	.byte	0x04, 0x37
        /*0002*/ 	.short	(.L_28355 - .L_28354)
.L_28354:
        /*0004*/ 	.word	0x00000082


	//----- nvinfo : EIATTR_KPARAM_INFO
	.align		4
.L_28355:
        /*0008*/ 	.byte	0x04, 0x17
        /*000a*/ 	.short	(.L_28357 - .L_28356)
.L_28356:
        /*000c*/ 	.word	0x00000000
        /*0010*/ 	.short	0x0013
        /*0012*/ 	.short	0x0078
        /*0014*/ 	.byte	0x00, 0xf0, 0x11, 0x00


	//----- nvinfo : EIATTR_KPARAM_INFO
	.align		4
.L_28357:
        /*0018*/ 	.byte	0x04, 0x17
        /*001a*/ 	.short	(.L_28359 - .L_28358)
.L_28358:
        /*001c*/ 	.word	0x00000000
        /*0020*/ 	.short	0x0012
        /*0022*/ 	.short	0x0074
        /*0024*/ 	.byte	0x00, 0xf0, 0x11, 0x00


	//----- nvinfo : EIATTR_KPARAM_INFO
	.align		4
.L_28359:
        /*0028*/ 	.byte	0x04, 0x17
        /*002a*/ 	.short	(.L_28361 - .L_28360)
.L_28360:
        /*002c*/ 	.word	0x00000000
        /*0030*/ 	.short	0x0011
        /*0032*/ 	.short	0x0070
        /*0034*/ 	.byte	0x00, 0xf0, 0x11, 0x00


	//----- nvinfo : EIATTR_KPARAM_INFO
	.align		4
.L_28361:
        /*0038*/ 	.byte	0x04, 0x17
        /*003a*/ 	.short	(.L_28363 - .L_28362)
.L_28362:
        /*003c*/ 	.word	0x00000000
        /*0040*/ 	.short	0x0010
        /*0042*/ 	.short	0x006c
        /*0044*/ 	.byte	0x00, 0xf0, 0x11, 0x00


	//----- nvinfo : EIATTR_KPARAM_INFO
	.align		4
.L_28363:
        /*0048*/ 	.byte	0x04, 0x17
        /*004a*/ 	.short	(.L_28365 - .L_28364)
.L_28364:
        /*004c*/ 	.word	0x00000000
        /*0050*/ 	.short	0x000f
        /*0052*/ 	.short	0x0068
        /*0054*/ 	.byte	0x00, 0xf0, 0x11, 0x00


	//----- nvinfo : EIATTR_KPARAM_INFO
	.align		4
.L_28365:
        /*0058*/ 	.byte	0x04, 0x17
        /*005a*/ 	.short	(.L_28367 - .L_28366)
.L_28366:
        /*005c*/ 	.word	0x00000000
        /*0060*/ 	.short	0x000e
        /*0062*/ 	.short	0x0060
        /*0064*/ 	.byte	0x00, 0xf0, 0x21, 0x00


	//----- nvinfo : EIATTR_KPARAM_INFO
	.align		4
.L_28367:
        /*0068*/ 	.byte	0x04, 0x17
        /*006a*/ 	.short	(.L_28369 - .L_28368)
.L_28368:
        /*006c*/ 	.word	0x00000000
        /*0070*/ 	.short	0x000d
        /*0072*/ 	.short	0x0058
        /*0074*/ 	.byte	0x00, 0xf0, 0x21, 0x00


	//----- nvinfo : EIATTR_KPARAM_INFO
	.align		4
.L_28369:
        /*0078*/ 	.byte	0x04, 0x17
        /*007a*/ 	.short	(.L_28371 - .L_28370)
.L_28370:
        /*007c*/ 	.word	0x00000000
        /*0080*/ 	.short	0x000c
        /*0082*/ 	.short	0x0050
        /*0084*/ 	.byte	0x00, 0xf0, 0x11, 0x00


	//----- nvinfo : EIATTR_KPARAM_INFO
	.align		4
.L_28371:
        /*0088*/ 	.byte	0x04, 0x17
        /*008a*/ 	.short	(.L_28373 - .L_28372)
.L_28372:
        /*008c*/ 	.word	0x00000000
        /*0090*/ 	.short	0x000b
        /*0092*/ 	.short	0x004c
        /*0094*/ 	.byte	0x00, 0xf0, 0x11, 0x00


	//----- nvinfo : EIATTR_KPARAM_INFO
	.align		4
.L_28373:
        /*0098*/ 	.byte	0x04, 0x17
        /*009a*/ 	.short	(.L_28375 - .L_28374)
.L_28374:
        /*009c*/ 	.word	0x00000000
        /*00a0*/ 	.short	0x000a
        /*00a2*/ 	.short	0x0048
        /*00a4*/ 	.byte	0x00, 0xf0, 0x11, 0x00


	//----- nvinfo : EIATTR_KPARAM_INFO
	.align		4
.L_28375:
        /*00a8*/ 	.byte	0x04, 0x17
        /*00aa*/ 	.short	(.L_28377 - .L_28376)
.L_28376:
        /*00ac*/ 	.word	0x00000000
        /*00b0*/ 	.short	0x0009
        /*00b2*/ 	.short	0x0040
        /*00b4*/ 	.byte	0x00, 0xf0, 0x21, 0x00


	//----- nvinfo : EIATTR_KPARAM_INFO
	.align		4
.L_28377:
        /*00b8*/ 	.byte	0x04, 0x17
        /*00ba*/ 	.short	(.L_28379 - .L_28378)
.L_28378:
        /*00bc*/ 	.word	0x00000000
        /*00c0*/ 	.short	0x0008
        /*00c2*/ 	.short	0x0038
        /*00c4*/ 	.byte	0x00, 0xf0, 0x11, 0x00


	//----- nvinfo : EIATTR_KPARAM_INFO
	.align		4
.L_28379:
        /*00c8*/ 	.byte	0x04, 0x17
        /*00ca*/ 	.short	(.L_28381 - .L_28380)
.L_28380:
        /*00cc*/ 	.word	0x00000000
        /*00d0*/ 	.short	0x0007
        /*00d2*/ 	.short	0x0030
        /*00d4*/ 	.byte	0x00, 0xf0, 0x21, 0x00


	//----- nvinfo : EIATTR_KPARAM_INFO
	.align		4
.L_28381:
        /*00d8*/ 	.byte	0x04, 0x17
        /*00da*/ 	.short	(.L_28383 - .L_28382)
.L_28382:
        /*00dc*/ 	.word	0x00000000
        /*00e0*/ 	.short	0x0006
        /*00e2*/ 	.short	0x0028
        /*00e4*/ 	.byte	0x00, 0xf0, 0x21, 0x00


	//----- nvinfo : EIATTR_KPARAM_INFO
	.align		4
.L_28383:
        /*00e8*/ 	.byte	0x04, 0x17
        /*00ea*/ 	.short	(.L_28385 - .L_28384)
.L_28384:
        /*00ec*/ 	.word	0x00000000
        /*00f0*/ 	.short	0x0005
        /*00f2*/ 	.short	0x0024
        /*00f4*/ 	.byte	0x00, 0xf0, 0x11, 0x00


	//----- nvinfo : EIATTR_KPARAM_INFO
	.align		4
.L_28385:
        /*00f8*/ 	.byte	0x04, 0x17
        /*00fa*/ 	.short	(.L_28387 - .L_28386)
.L_28386:
        /*00fc*/ 	.word	0x00000000
        /*0100*/ 	.short	0x0004
        /*0102*/ 	.short	0x0020
        /*0104*/ 	.byte	0x00, 0xf0, 0x11, 0x00


	//----- nvinfo : EIATTR_KPARAM_INFO
	.align		4
.L_28387:
        /*0108*/ 	.byte	0x04, 0x17
        /*010a*/ 	.short	(.L_28389 - .L_28388)
.L_28388:
        /*010c*/ 	.word	0x00000000
        /*0110*/ 	.short	0x0003
        /*0112*/ 	.short	0x0018
        /*0114*/ 	.byte	0x00, 0xf0, 0x21, 0x00


	//----- nvinfo : EIATTR_KPARAM_INFO
	.align		4
.L_28389:
        /*0118*/ 	.byte	0x04, 0x17
        /*011a*/ 	.short	(.L_28391 - .L_28390)
.L_28390:
        /*011c*/ 	.word	0x00000000
        /*0120*/ 	.short	0x0002
        /*0122*/ 	.short	0x0010
        /*0124*/ 	.byte	0x00, 0xf0, 0x21, 0x00


	//----- nvinfo : EIATTR_KPARAM_INFO
	.align		4
.L_28391:
        /*0128*/ 	.byte	0x04, 0x17
        /*012a*/ 	.short	(.L_28393 - .L_28392)
.L_28392:
        /*012c*/ 	.word	0x00000000
        /*0130*/ 	.short	0x0001
        /*0132*/ 	.short	0x0008
        /*0134*/ 	.byte	0x00, 0xf0, 0x21, 0x00


	//----- nvinfo : EIATTR_KPARAM_INFO
	.align		4
.L_28393:
        /*0138*/ 	.byte	0x04, 0x17
        /*013a*/ 	.short	(.L_28395 - .L_28394)
.L_28394:
        /*013c*/ 	.word	0x00000000
        /*0140*/ 	.short	0x0000
        /*0142*/ 	.short	0x0000
        /*0144*/ 	.byte	0x00, 0xf0, 0x21, 0x00


	//----- nvinfo : EIATTR_SPARSE_MMA_MASK
	.align		4
.L_28395:
        /*0148*/ 	.byte	0x03, 0x50
        /*014a*/ 	.short	0x0000


	//----- nvinfo : EIATTR_MAXREG_COUNT
	.align		4
        /*014c*/ 	.byte	0x03, 0x1b
        /*014e*/ 	.short	0x00ff


	//----- nvinfo : EIATTR_NUM_BARRIERS
	.align		4
        /*0150*/ 	.byte	0x02, 0x4c
        /*0152*/ 	.byte	0x01
	.zero		1


	//----- nvinfo : EIATTR_MERCURY_ISA_VERSION
	.align		4
        /*0154*/ 	.byte	0x03, 0x5f
        /*0156*/ 	.short	0x0101


	//----- nvinfo : EIATTR_COOP_GROUP_MASK_REGIDS
	.align		4
        /*0158*/ 	.byte	0x04, 0x29
        /*015a*/ 	.short	(.L_28397 - .L_28396)


	//   ....[0]....
.L_28396:
        /*015c*/ 	.word	0xffffffff


	//   ....[1]....
        /*0160*/ 	.word	0xffffffff


	//   ....[2]....
        /*0164*/ 	.word	0xffffffff


	//   ....[3]....
        /*0168*/ 	.word	0xffffffff


	//   ....[4]....
        /*016c*/ 	.word	0xffffffff


	//   ....[5]....
        /*0170*/ 	.word	0xffffffff


	//   ....[6]....
        /*0174*/ 	.word	0xffffffff


	//   ....[7]....
        /*0178*/ 	.word	0xffffffff


	//   ....[8]....
        /*017c*/ 	.word	0xffffffff


	//   ....[9]....
        /*0180*/ 	.word	0xffffffff


	//   ....[10]....
        /*0184*/ 	.word	0xffffffff


	//   ....[11]....
        /*0188*/ 	.word	0xffffffff


	//   ....[12]....
        /*018c*/ 	.word	0xffffffff


	//   ....[13]....
        /*0190*/ 	.word	0xffffffff


	//   ....[14]....
        /*0194*/ 	.word	0xffffffff


	//   ....[15]....
        /*0198*/ 	.word	0xffffffff


	//   ....[16]....
        /*019c*/ 	.word	0xffffffff


	//   ....[17]....
        /*01a0*/ 	.word	0xffffffff


	//   ....[18]....
        /*01a4*/ 	.word	0xffffffff


	//   ....[19]....
        /*01a8*/ 	.word	0xffffffff


	//   ....[20]....
        /*01ac*/ 	.word	0xffffffff


	//   ....[21]....
        /*01b0*/ 	.word	0xffffffff


	//   ....[22]....
        /*01b4*/ 	.word	0xffffffff


	//   ....[23]....
        /*01b8*/ 	.word	0xffffffff


	//   ....[24]....
        /*01bc*/ 	.word	0xffffffff


	//   ....[25]....
        /*01c0*/ 	.word	0xffffffff


	//   ....[26]....
        /*01c4*/ 	.word	0xffffffff


	//   ....[27]....
        /*01c8*/ 	.word	0xffffffff


	//   ....[28]....
        /*01cc*/ 	.word	0xffffffff


	//   ....[29]....
        /*01d0*/ 	.word	0xffffffff


	//   ....[30]....
        /*01d4*/ 	.word	0xffffffff


	//   ....[31]....
        /*01d8*/ 	.word	0xffffffff


	//   ....[32]....
        /*01dc*/ 	.word	0xffffffff


	//   ....[33]....
        /*01e0*/ 	.word	0xffffffff


	//   ....[34]....
        /*01e4*/ 	.word	0xffffffff


	//   ....[35]....
        /*01e8*/ 	.word	0xffffffff


	//   ....[36]....
        /*01ec*/ 	.word	0xffffffff


	//   ....[37]....
        /*01f0*/ 	.word	0xffffffff


	//   ....[38]....
        /*01f4*/ 	.word	0xffffffff


	//   ....[39]....
        /*01f8*/ 	.word	0xffffffff


	//   ....[40]....
        /*01fc*/ 	.word	0xffffffff


	//   ....[41]....
        /*0200*/ 	.word	0xffffffff


	//   ....[42]....
        /*0204*/ 	.word	0xffffffff


	//   ....[43]....
        /*0208*/ 	.word	0xffffffff


	//   ....[44]....
        /*020c*/ 	.word	0xffffffff


	//   ....[45]....
        /*0210*/ 	.word	0xffffffff


	//   ....[46]....
        /*0214*/ 	.word	0xffffffff


	//   ....[47]....
        /*0218*/ 	.word	0xffffffff


	//   ....[48]....
        /*021c*/ 	.word	0xffffffff


	//   ....[49]....
        /*0220*/ 	.word	0xffffffff


	//   ....[50]....
        /*0224*/ 	.word	0xffffffff


	//   ....[51]....
        /*0228*/ 	.word	0xffffffff


	//   ....[52]....
        /*022c*/ 	.word	0xffffffff


	//   ....[53]....
        /*0230*/ 	.word	0xffffffff


	//   ....[54]....
        /*0234*/ 	.word	0xffffffff


	//   ....[55]....
        /*0238*/ 	.word	0xffffffff


	//   ....[56]....
        /*023c*/ 	.word	0xffffffff


	//   ....[57]....
        /*0240*/ 	.word	0xffffffff


	//   ....[58]....
        /*0244*/ 	.word	0xffffffff


	//   ....[59]....
        /*0248*/ 	.word	0xffffffff


	//   ....[60]....
        /*024c*/ 	.word	0xffffffff


	//   ....[61]....
        /*0250*/ 	.word	0xffffffff


	//   ....[62]....
        /*0254*/ 	.word	0xffffffff


	//   ....[63]....
        /*0258*/ 	.word	0xffffffff


	//   ....[64]....
        /*025c*/ 	.word	0xffffffff


	//   ....[65]....
        /*0260*/ 	.word	0xffffffff


	//   ....[66]....
        /*0264*/ 	.word	0xffffffff


	//   ....[67]....
        /*0268*/ 	.word	0xffffffff


	//   ....[68]....
        /*026c*/ 	.word	0xffffffff


	//   ....[69]....
        /*0270*/ 	.word	0xffffffff


	//   ....[70]....
        /*0274*/ 	.word	0xffffffff


	//   ....[71]....
        /*0278*/ 	.word	0xffffffff


	//   ....[72]....
        /*027c*/ 	.word	0xffffffff


	//   ....[73]....
        /*0280*/ 	.word	0xffffffff


	//   ....[74]....
        /*0284*/ 	.word	0xffffffff


	//   ....[75]....
        /*0288*/ 	.word	0xffffffff


	//   ....[76]....
        /*028c*/ 	.word	0xffffffff


	//   ....[77]....
        /*0290*/ 	.word	0xffffffff


	//   ....[78]....
        /*0294*/ 	.word	0xffffffff


	//   ....[79]....
        /*0298*/ 	.word	0xffffffff


	//   ....[80]....
        /*029c*/ 	.word	0xffffffff


	//   ....[81]....
        /*02a0*/ 	.word	0xffffffff


	//   ....[82]....
        /*02a4*/ 	.word	0xffffffff


	//   ....[83]....
        /*02a8*/ 	.word	0xffffffff


	//   ....[84]....
        /*02ac*/ 	.word	0xffffffff


	//   ....[85]....
        /*02b0*/ 	.word	0xffffffff


	//   ....[86]....
        /*02b4*/ 	.word	0xffffffff


	//   ....[87]....
        /*02b8*/ 	.word	0xffffffff


	//----- nvinfo : EIATTR_COOP_GROUP_INSTR_OFFSETS
	.align		4
.L_28397:
        /*02bc*/ 	.byte	0x04, 0x28
        /*02be*/ 	.short	(.L_28399 - .L_28398)


	//   ....[0]....
.L_28398:
        /*02c0*/ 	.word	0x000027e0


	//   ....[1]....
        /*02c4*/ 	.word	0x00002890


	//   ....[2]....
        /*02c8*/ 	.word	0x000028c0


	//   ....[3]....
        /*02cc*/ 	.word	0x00002900


	//   ....[4]....
        /*02d0*/ 	.word	0x00002990


	//   ....[5]....
        /*02d4*/ 	.word	0x00002a20


	//   ....[6]....
        /*02d8*/ 	.word	0x00002a50


	//   ....[7]....
        /*02dc*/ 	.word	0x00002a70


	//   ....[8]....
        /*02e0*/ 	.word	0x000038b0


	//   ....[9]....
        /*02e4*/ 	.word	0x00003930


	//   ....[10]....
        /*02e8*/ 	.word	0x00003970


	//   ....[11]....
        /*02ec*/ 	.word	0x000039d0


	//   ....[12]....
        /*02f0*/ 	.word	0x00003a20


	//   ....[13]....
        /*02f4*/ 	.word	0x00003a70


	//   ....[14]....
        /*02f8*/ 	.word	0x00003a90


	//   ....[15]....
        /*02fc*/ 	.word	0x00003ab0


	//   ....[16]....
        /*0300*/ 	.word	0x00006c00


	//   ....[17]....
        /*0304*/ 	.word	0x00006c40


	//   ....[18]....
        /*0308*/ 	.word	0x00006c60


	//   ....[19]....
        /*030c*/ 	.word	0x00006c70


	//   ....[20]....
        /*0310*/ 	.word	0x00006c80


	//   ....[21]....
        /*0314*/ 	.word	0x00006c90


	//   ....[22]....
        /*0318*/ 	.word	0x00006cb0


	//   ....[23]....
        /*031c*/ 	.word	0x00006ce0


	//   ....[24]....
        /*0320*/ 	.word	0x00006d10


	//   ....[25]....
        /*0324*/ 	.word	0x00006d40


	//   ....[26]....
        /*0328*/ 	.word	0x00006d70


	//   ....[27]....
        /*032c*/ 	.word	0x00006da0


	//   ....[28]....
        /*0330*/ 	.word	0x00006dd0


	//   ....[29]....
        /*0334*/ 	.word	0x00006e00


	//   ....[30]....
        /*0338*/ 	.word	0x00006e40


	//   ....[31]....
        /*033c*/ 	.word	0x00006e70


	//   ....[32]....
        /*0340*/ 	.word	0x00006eb0


	//   ....[33]....
        /*0344*/ 	.word	0x00006ee0


	//   ....[34]....
        /*0348*/ 	.word	0x00006f10


	//   ....[35]....
        /*034c*/ 	.word	0x00006f30


	//   ....[36]....
        /*0350*/ 	.word	0x00006f50


	//   ....[37]....
        /*0354*/ 	.word	0x00006f70


	//   ....[38]....
        /*0358*/ 	.word	0x00006f90


	//   ....[39]....
        /*035c*/ 	.word	0x00006fb0


	//   ....[40]....
        /*0360*/ 	.word	0x00006fd0


	//   ....[41]....
        /*0364*/ 	.word	0x00006ff0


	//   ....[42]....
        /*0368*/ 	.word	0x00007020


	//   ....[43]....
        /*036c*/ 	.word	0x00007040


	//   ....[44]....
        /*0370*/ 	.word	0x00007060


	//   ....[45]....
        /*0374*/ 	.word	0x00007080


	//   ....[46]....
        /*0378*/ 	.word	0x000070a0


	//   ....[47]....
        /*037c*/ 	.word	0x000070c0


	//   ....[48]....
        /*0380*/ 	.word	0x000070d0


	//   ....[49]....
        /*0384*/ 	.word	0x000070f0


	//   ....[50]....
        /*0388*/ 	.word	0x00007110


	//   ....[51]....
        /*038c*/ 	.word	0x00007130


	//   ....[52]....
        /*0390*/ 	.word	0x00007150


	//   ....[53]....
        /*0394*/ 	.word	0x00007170


	//   ....[54]....
        /*0398*/ 	.word	0x00007190


	//   ....[55]....
        /*039c*/ 	.word	0x000071b0


	//   ....[56]....
        /*03a0*/ 	.word	0x000071d0


	//   ....[57]....
        /*03a4*/ 	.word	0x000071f0


	//   ....[58]....
        /*03a8*/ 	.word	0x00007210


	//   ....[59]....
        /*03ac*/ 	.word	0x00007230


	//   ....[60]....
        /*03b0*/ 	.word	0x00007250


	//   ....[61]....
        /*03b4*/ 	.word	0x00007270


	//   ....[62]....
        /*03b8*/ 	.word	0x00007290


	//   ....[63]....
        /*03bc*/ 	.word	0x000072b0


	//   ....[64]....
        /*03c0*/ 	.word	0x000072d0


	//   ....[65]....
        /*03c4*/ 	.word	0x000072f0


	//   ....[66]....
        /*03c8*/ 	.word	0x00007310


	//   ....[67]....
        /*03cc*/ 	.word	0x00007340


	//   ....[68]....
        /*03d0*/ 	.word	0x00007360


	//   ....[69]....
        /*03d4*/ 	.word	0x00007380


	//   ....[70]....
        /*03d8*/ 	.word	0x000073a0


	//   ....[71]....
        /*03dc*/ 	.word	0x000073c0


	//   ....[72]....
        /*03e0*/ 	.word	0x000073e0


	//   ....[73]....
        /*03e4*/ 	.word	0x000073f0


	//   ....[74]....
        /*03e8*/ 	.word	0x00007410


	//   ....[75]....
        /*03ec*/ 	.word	0x00007430


	//   ....[76]....
        /*03f0*/ 	.word	0x00007460


	//   ....[77]....
        /*03f4*/ 	.word	0x00007480


	//   ....[78]....
        /*03f8*/ 	.word	0x000074a0


	//   ....[79]....
        /*03fc*/ 	.word	0x000074c0


	//   ....[80]....
        /*0400*/ 	.word	0x000074e0


	//   ....[81]....
        /*0404*/ 	.word	0x00007500


	//   ....[82]....
        /*0408*/ 	.word	0x00007520


	//   ....[83]....
        /*040c*/ 	.word	0x00007540


	//   ....[84]....
        /*0410*/ 	.word	0x00007560


	//   ....[85]....
        /*0414*/ 	.word	0x00007580


	//   ....[86]....
        /*0418*/ 	.word	0x000075a0


	//   ....[87]....
        /*041c*/ 	.word	0x000075c0


	//----- nvinfo : EIATTR_EXIT_INSTR_OFFSETS
	.align		4
.L_28399:
        /*0420*/ 	.byte	0x04, 0x1c
        /*0422*/ 	.short	(.L_28401 - .L_28400)


	//   ....[0]....
.L_28400:
        /*0424*/ 	.word	0x00008040


	//   ....[1]....
        /*0428*/ 	.word	0x00008050


	//   ....[2]....
        /*042c*/ 	.word	0x00008a50


	//----- nvinfo : EIATTR_CRS_STACK_SIZE
	.align		4
.L_28401:
        /*0430*/ 	.byte	0x04, 0x1e
        /*0432*/ 	.short	(.L_28403 - .L_28402)
.L_28402:
        /*0434*/ 	.word	0x00000000


	//----- nvinfo : EIATTR_CBANK_PARAM_SIZE
	.align		4
.L_28403:
        /*0438*/ 	.byte	0x03, 0x19
        /*043a*/ 	.short	0x007c


	//----- nvinfo : EIATTR_PARAM_CBANK
	.align		4
        /*043c*/ 	.byte	0x04, 0x0a
        /*043e*/ 	.short	(.L_28405 - .L_28404)
	.align		4
.L_28404:
        /*0440*/ 	.word	index@(.nv.constant0._ZN4vllm25paged_attention_v1_kernelIffLi96ELi32ELi128ELNS_18Fp8KVCacheDataTypeE0ELb1EEEvPT_PKS2_PKT0_S8_ifPKiSA_iPKfiiiSC_SC_iiiii)
        /*0444*/ 	.short	0x0210
        /*0446*/ 	.short	0x007c


	//----- nvinfo : EIATTR_SW_WAR
	.align		4
.L_28405:
        /*0448*/ 	.byte	0x04, 0x36
        /*044a*/ 	.short	(.L_28407 - .L_28406)
.L_28406:
        /*044c*/ 	.word	0x00000008
.L_28407:


//--------------------- .nv.info._ZN4vllm25paged_attention_v1_kernelIffLi80ELi32ELi128ELNS_18Fp8KVCacheDataTypeE0ELb1EEEvPT_PKS2_PKT0_S8_ifPKiSA_iPKfiiiSC_SC_iiiii --------------------------
	.section	.nv.info._ZN4vllm25paged_attention_v1_kernelIffLi80ELi32ELi128ELNS_18Fp8KVCacheDataTypeE0ELb1EEEvPT_PKS2_PKT0_S8_ifPKiSA_iPKfiiiSC_SC_iiiii,"",@"SHT_CUDA_INFO"
	.sectionflags	@""
	.align	4


	//----- nvinfo : EIATTR_CUDA_API_VERSION
	.align		4
        /*0000*/ 	.byte	0x04, 0x37
        /*0002*/ 	.short	(.L_28409 - .L_28408)
.L_28408:
        /*0004*/ 	.word	0x00000082


	//----- nvinfo : EIATTR_KPARAM_INFO
	.align		4
.L_28409:
        /*0008*/ 	.byte	0x04, 0x17
        /*000a*/ 	.short	(.L_28411 - .L_28410)
.L_28410:
        /*000c*/ 	.word	0x00000000
        /*0010*/ 	.short	0x0013
        /*0012*/ 	.short	0x0078
        /*0014*/ 	.byte	0x00, 0xf0, 0x11, 0x00


	//----- nvinfo : EIATTR_KPARAM_INFO
	.align		4
.L_28411:
        /*0018*/ 	.byte	0x04, 0x17
        /*001a*/ 	.short	(.L_28413 - .L_28412)
.L_28412:
        /*001c*/ 	.word	0x00000000
        /*0020*/ 	.short	0x0012
        /*0022*/ 	.short	0x0074
        /*0024*/ 	.byte	0x00, 0xf0, 0x11, 0x00


	//----- nvinfo : EIATTR_KPARAM_INFO
	.align		4
.L_28413:
        /*0028*/ 	.byte	0x04, 0x17
        /*002a*/ 	.short	(.L_28415 - .L_28414)
.L_28414:
        /*002c*/ 	.word	0x00000000
        /*0030*/ 	.short	0x0011
        /*0032*/ 	.short	0x0070
        /*0034*/ 	.byte	0x00, 0xf0, 0x11, 0x00


	//----- nvinfo : EIATTR_KPARAM_INFO
	.align		4
.L_28415:
        /*0038*/ 	.byte	0x04, 0x17
        /*003a*/ 	.short	(.L_28417 - .L_28416)
.L_28416:
        /*003c*/ 	.word	0x00000000
        /*0040*/ 	.short	0x0010
        /*0042*/ 	.short	0x006c
        /*0044*/ 	.byte	0x00, 0xf0, 0x11, 0x00


	//----- nvinfo : EIATTR_KPARAM_INFO
	.align		4
.L_28417:
        /*0048*/ 	.byte	0x04, 0x17
        /*004a*/ 	.short	(.L_28419 - .L_28418)
.L_28418:
        /*004c*/ 	.word	0x00000000
        /*0050*/ 	.short	0x000f
        /*0052*/ 	.short	0x0068
        /*0054*/ 	.byte	0x00, 0xf0, 0x11, 0x00


	//----- nvinfo : EIATTR_KPARAM_INFO
	.align		4
.L_28419:
        /*0058*/ 	.byte	0x04, 0x17
        /*005a*/ 	.short	(.L_28421 - .L_28420)
.L_28420:
        /*005c*/ 	.word	0x00000000
        /*0060*/ 	.short	0x000e
        /*0062*/ 	.short	0x0060
        /*0064*/ 	.byte	0x00, 0xf0, 0x21, 0x00


	//----- nvinfo : EIATTR_KPARAM_INFO
	.align		4
.L_28421:
        /*0068*/ 	.byte	0x04, 0x17
        /*006a*/ 	.short	(.L_28423 - .L_28422)
.L_28422:
        /*006c*/ 	.word	0x00000000
        /*0070*/ 	.short	0x000d
        /*0072*/ 	.short	0x0058
        /*0074*/ 	.byte	0x00, 0xf0, 0x21, 0x00


	//----- nvinfo : EIATTR_KPARAM_INFO
	.align		4
.L_28423:
        /*0078*/ 	.byte	0x04, 0x17
        /*007a*/ 	.short	(.L_28425 - .L_28424)
.L_28424:
        /*007c*/ 	.word	0x00000000
        /*0080*/ 	.short	0x000c
        /*0082*/ 	.short	0x0050
        /*0084*/ 	.byte	0x00, 0xf0, 0x11, 0x00


	//----- nvinfo : EIATTR_KPARAM_INFO
	.align		4
.L_28425:
        /*0088*/ 	.byte	0x04, 0x17
        /*008a*/ 	.short	(.L_28427 - .L_28426)
.L_28426:
        /*008c*/ 	.word	0x00000000
        /*0090*/ 	.short	0x000b
        /*0092*/ 	.short	0x004c
        /*0094*/ 	.byte	0x00, 0xf0, 0x11, 0x00


	//----- nvinfo : EIATTR_KPARAM_INFO
	.align		4
.L_28427:
        /*0098*/ 	.byte	0x04, 0x17
        /*009a*/ 	.short	(.L_28429 - .L_28428)
.L_28428:
        /*009c*/ 	.word	0x00000000
        /*00a0*/ 	.short	0x000a
        /*00a2*/ 	.short	0x0048
        /*00a4*/ 	.byte	0x00, 0xf0, 0x11, 0x00


	//----- nvinfo : EIATTR_KPARAM_INFO
	.align		4
.L_28429:
        /*00a8*/ 	.byte	0x04, 0x17
        /*00aa*/ 	.short	(.L_28431 - .L_28430)
.L_28430:
        /*00ac*/ 	.word	0x00000000
        /*00b0*/ 	.short	0x0009
        /*00b2*/ 	.short	0x0040
        /*00b4*/ 	.byte	0x00, 0xf0, 0x21, 0x00


	//----- nvinfo : EIATTR_KPARAM_INFO
	.align		4
.L_28431:
        /*00b8*/ 	.byte	0x04, 0x17
        /*00ba*/ 	.short	(.L_28433 - .L_28432)
.L_28432:
        /*00bc*/ 	.word	0x00000000
        /*00c0*/ 	.short	0x0008
        /*00c2*/ 	.short	0x0038
        /*00c4*/ 	.byte	0x00, 0xf0, 0x11, 0x00


	//----- nvinfo : EIATTR_KPARAM_INFO
	.align		4
.L_28433:
        /*00c8*/ 	.byte	0x04, 0x17
        /*00ca*/ 	.short	(.L_28435 - .L_28434)
.L_28434:
        /*00cc*/ 	.word	0x00000000
        /*00d0*/ 	.short	0x0007
        /*00d2*/ 	.short	0x0030
        /*00d4*/ 	.byte	0x00, 0xf0, 0x21, 0x00


	//----- nvinfo : EIATTR_KPARAM_INFO
	.align		4
.L_28435:
        /*00d8*/ 	.byte	0x04, 0x17
        /*00da*/ 	.short	(.L_28437 - .L_28436)
.L_28436:
        /*00dc*/ 	.word	0x00000000
        /*00e0*/ 	.short	0x0006
        /*00e2*/ 	.short	0x0028
        /*00e4*/ 	.byte	0x00, 0xf0, 0x21, 0x00


	//----- nvinfo : EIATTR_KPARAM_INFO
	.align		4
.L_28437:
        /*00e8*/ 	.byte	0x04, 0x17
        /*00ea*/ 	.short	(.L_28439 - .L_28438)
.L_28438:
        /*00ec*/ 	.word	0x00000000
        /*00f0*/ 	.short	0x0005
        /*00f2*/ 	.short	0x0024
        /*00f4*/ 	.byte	0x00, 0xf0, 0x11, 0x00


	//----- nvinfo : EIATTR_KPARAM_INFO
	.align		4
.L_28439:
        /*00f8*/ 	.byte	0x04, 0x17
        /*00fa*/ 	.short	(.L_28441 - .L_28440)
.L_28440:
        /*00fc*/ 	.word	0x00000000
        /*0100*/ 	.short	0x0004
        /*0102*/ 	.short	0x0020
        /*0104*/ 	.byte	0x00, 0xf0, 0x11, 0x00


	//----- nvinfo : EIATTR_KPARAM_INFO
	.align		4
.L_28441:
        /*0108*/ 	.byte	0x04, 0x17
        /*010a*/ 	.short	(.L_28443 - .L_28442)
.L_28442:
        /*010c*/ 	.word	0x00000000
        /*0110*/ 	.short	0x0003
        /*0112*/ 	.short	0x0018
        /*0114*/ 	.byte	0x00, 0xf0, 0x21, 0x00


	//----- nvinfo : EIATTR_KPARAM_INFO
	.align		4
.L_28443:
        /*0118*/ 	.byte	0x04, 0x17
        /*011a*/ 	.short	(.L_28445 - .L_28444)
.L_28444:
        /*011c*/ 	.word	0x00000000
        /*0120*/ 	.short	0x0002
        /*0122*/ 	.short	0x0010
        /*0124*/ 	.byte	0x00, 0xf0, 0x21, 0x00


	//----- nvinfo : EIATTR_KPARAM_INFO
	.align		4
.L_28445:
        /*0128*/ 	.byte	0x04, 0x17
        /*012a*/ 	.short	(.L_28447 - .L_28446)
.L_28446:
        /*012c*/ 	.word	0x00000000
        /*0130*/ 	.short	0x0001
        /*0132*/ 	.short	0x0008
        /*0134*/ 	.byte	0x00, 0xf0, 0x21, 0x00


	//----- nvinfo : EIATTR_KPARAM_INFO
	.align		4
.L_28447:
        /*0138*/ 	.byte	0x04, 0x17
        /*013a*/ 	.short	(.L_28449 - .L_28448)
.L_28448:
        /*013c*/ 	.word	0x00000000
        /*0140*/ 	.short	0x0000
        /*0142*/ 	.short	0x0000
        /*0144*/ 	.byte	0x00, 0xf0, 0x21, 0x00


	//----- nvinfo : EIATTR_SPARSE_MMA_MASK
	.align		4
.L_28449:
        /*0148*/ 	.byte	0x03, 0x50
        /*014a*/ 	.short	0x0000


	//----- nvinfo : EIATTR_MAXREG_COUNT
	.align		4
        /*014c*/ 	.byte	0x03, 0x1b
        /*014e*/ 	.short	0x00ff


	//----- nvinfo : EIATTR_NUM_BARRIERS
	.align		4
        /*0150*/ 	.byte	0x02, 0x4c
        /*0152*/ 	.byte	0x01
	.zero		1


	//----- nvinfo : EIATTR_MERCURY_ISA_VERSION
	.align		4
        /*0154*/ 	.byte	0x03, 0x5f
        /*0156*/ 	.short	0x0101


	//----- nvinfo : EIATTR_COOP_GROUP_MASK_REGIDS
	.align		4
        /*0158*/ 	.byte	0x04, 0x29
        /*015a*/ 	.short	(.L_28451 - .L_28450)


	//   ....[0]....
.L_28450:
        /*015c*/ 	.word	0xffffffff


	//   ....[1]....
        /*0160*/ 	.word	0xffffffff


	//   ....[2]....
        /*0164*/ 	.word	0xffffffff


	//   ....[3]....
        /*0168*/ 	.word	0xffffffff


	//   ....[4]....
        /*016c*/ 	.word	0xffffffff


	//   ....[5]....
        /*0170*/ 	.word	0xffffffff


	//   ....[6]....
        /*0174*/ 	.word	0xffffffff


	//   ....[7]....
        /*0178*/ 	.word	0xffffffff


	//   ....[8]....
        /*017c*/ 	.word	0xffffffff


	//   ....[9]....
        /*0180*/ 	.word	0xffffffff


	//   ....[10]....
        /*0184*/ 	.word	0xffffffff


	//   ....[11]....
        /*0188*/ 	.word	0xffffffff


	//   ....[12]....
        /*018c*/ 	.word	0xffffffff


	//   ....[13]....
        /*0190*/ 	.word	0xffffffff


	//   ....[14]....
        /*0194*/ 	.word	0xffffffff


	//   ....[15]....
        /*0198*/ 	.word	0xffffffff


	//   ....[16]....
        /*019c*/ 	.word	0xffffffff


	//   ....[17]....
        /*01a0*/ 	.word	0xffffffff


	//   ....[18]....
        /*01a4*/ 	.word	0xffffffff


	//   ....[19]....
        /*01a8*/ 	.word	0xffffffff


	//   ....[20]....
        /*01ac*/ 	.word	0xffffffff


	//   ....[21]....
        /*01b0*/ 	.word	0xffffffff


	//   ....[22]....
        /*01b4*/ 	.word	0xffffffff


	//   ....[23]....
        /*01b8*/ 	.word	0xffffffff


	//   ....[24]....
        /*01bc*/ 	.word	0xffffffff


	//   ....[25]....
        /*01c0*/ 	.word	0xffffffff


	//   ....[26]....
        /*01c4*/ 	.word	0xffffffff


	//   ....[27]....
        /*01c8*/ 	.word	0xffffffff


	//   ....[28]....
        /*01cc*/ 	.word	0xffffffff


	//   ....[29]....
        /*01d0*/ 	.word	0xffffffff


	//   ....[30]....
        /*01d4*/ 	.word	0xffffffff


	//   ....[31]....
        /*01d8*/ 	.word	0xffffffff


	//   ....[32]....
        /*01dc*/ 	.word	0xffffffff


	//   ....[33]....
        /*01e0*/ 	.word	0xffffffff


	//   ....[34]....
        /*01e4*/ 	.word	0xffffffff


	//   ....[35]....
        /*01e8*/ 	.word	0xffffffff


	//   ....[36]....
        /*01ec*/ 	.word	0xffffffff


	//   ....[37]....
        /*01f0*/ 	.word	0xffffffff


	//   ....[38]....
        /*01f4*/ 	.word	0xffffffff


	//   ....[39]....
        /*01f8*/ 	.word	0xffffffff


	//   ....[40]....
        /*01fc*/ 	.word	0xffffffff


	//   ....[41]....
        /*0200*/ 	.word	0xffffffff


	//   ....[42]....
        /*0204*/ 	.word	0xffffffff


	//   ....[43]....
        /*0208*/ 	.word	0xffffffff


	//   ....[44]....
        /*020c*/ 	.word	0xffffffff


	//   ....[45]....
        /*0210*/ 	.word	0xffffffff


	//   ....[46]....
        /*0214*/ 	.word	0xffffffff


	//   ....[47]....
        /*0218*/ 	.word	0xffffffff


	//   ....[48]....
        /*021c*/ 	.word	0xffffffff


	//   ....[49]....
        /*0220*/ 	.word	0xffffffff


	//   ....[50]....
        /*0224*/ 	.word	0xffffffff


	//   ....[51]....
        /*0228*/ 	.word	0xffffffff


	//   ....[52]....
        /*022c*/ 	.word	0xffffffff


	//   ....[53]....
        /*0230*/ 	.word	0xffffffff


	//   ....[54]....
        /*0234*/ 	.word	0xffffffff


	//   ....[55]....
        /*0238*/ 	.word	0xffffffff


	//   ....[56]....
        /*023c*/ 	.word	0xffffffff


	//   ....[57]....
        /*0240*/ 	.word	0xffffffff


	//   ....[58]....
        /*0244*/ 	.word	0xffffffff


	//   ....[59]....
        /*0248*/ 	.word	0xffffffff


	//   ....[60]....
        /*024c*/ 	.word	0xffffffff


	//   ....[61]....
        /*0250*/ 	.word	0xffffffff


	//   ....[62]....
        /*0254*/ 	.word	0xffffffff


	//   ....[63]....
        /*0258*/ 	.word	0xffffffff


	//   ....[64]....
        /*025c*/ 	.word	0xffffffff


	//   ....[65]....
        /*0260*/ 	.word	0xffffffff


	//   ....[66]....
        /*0264*/ 	.word	0xffffffff


	//   ....[67]....
        /*0268*/ 	.word	0xffffffff


	//   ....[68]....
        /*026c*/ 	.word	0xffffffff


	//   ....[69]....
        /*0270*/ 	.word	0xffffffff


	//   ....[70]....
        /*0274*/ 	.word	0xffffffff


	//   ....[71]....
        /*0278*/ 	.word	0xffffffff


	//   ....[72]....
        /*027c*/ 	.word	0xffffffff


	//   ....[73]....
        /*0280*/ 	.word	0xffffffff


	//   ....[74]....
        /*0284*/ 	.word	0xffffffff


	//   ....[75]....
        /*0288*/ 	.word	0xffffffff


	//----- nvinfo : EIATTR_COOP_GROUP_INSTR_OFFSETS
	.align		4
.L_28451:
        /*028c*/ 	.byte	0x04, 0x28
        /*028e*/ 	.short	(.L_28453 - .L_28452)


	//   ....[0]....
.L_28452:
        /*0290*/ 	.word	0x00002600


	//   ....[1]....
        /*0294*/ 	.word	0x000026b0


	//   ....[2]....
        /*0298*/ 	.word	0x000026d0


	//   ....[3]....
        /*029c*/ 	.word	0x00002710


	//   ....[4]....
        /*02a0*/ 	.word	0x000027b0


	//   ....[5]....
        /*02a4*/ 	.word	0x00002840


	//   ....[6]....
        /*02a8*/ 	.word	0x00002870


	//   ....[7]....
        /*02ac*/ 	.word	0x00002890


	//   ....[8]....
        /*02b0*/ 	.word	0x000036d0


	//   ....[9]....
        /*02b4*/ 	.word	0x00003750


	//   ....[10]....
        /*02b8*/ 	.word	0x000037b0


	//   ....[11]....
        /*02bc*/ 	.word	0x00003800


	//   ....[12]....
        /*02c0*/ 	.word	0x00003840


	//   ....[13]....
        /*02c4*/ 	.word	0x00003890


	//   ....[14]....
        /*02c8*/ 	.word	0x000038b0


	//   ....[15]....
        /*02cc*/ 	.word	0x000038d0


	//   ....[16]....
        /*02d0*/ 	.word	0x00006490


	//   ....[17]....
        /*02d4*/ 	.word	0x000064d0


	//   ....[18]....
        /*02d8*/ 	.word	0x000064f0


	//   ....[19]....
        /*02dc*/ 	.word	0x00006500


	//   ....[20]....
        /*02e0*/ 	.word	0x00006510


	//   ....[21]....
        /*02e4*/ 	.word	0x00006520


	//   ....[22]....
        /*02e8*/ 	.word	0x00006530


	//   ....[23]....
        /*02ec*/ 	.word	0x00006570


	//   ....[24]....
        /*02f0*/ 	.word	0x000065a0


	//   ....[25]....
        /*02f4*/ 	.word	0x000065d0


	//   ....[26]....
        /*02f8*/ 	.word	0x00006600


	//   ....[27]....
        /*02fc*/ 	.word	0x00006620


	//   ....[28]....
        /*0300*/ 	.word	0x00006640


	//   ....[29]....
        /*0304*/ 	.word	0x00006660


	//   ....[30]....
        /*0308*/ 	.word	0x00006680


	//   ....[31]....
        /*030c*/ 	.word	0x000066b0


	//   ....[32]....
        /*0310*/ 	.word	0x000066e0


	//   ....[33]....
        /*0314*/ 	.word	0x00006700


	//   ....[34]....
        /*0318*/ 	.word	0x00006720


	//   ....[35]....
        /*031c*/ 	.word	0x00006740


	//   ....[36]....
        /*0320*/ 	.word	0x00006770


	//   ....[37]....
        /*0324*/ 	.word	0x000067a0


	//   ....[38]....
        /*0328*/ 	.word	0x000067c0


	//   ....[39]....
        /*032c*/ 	.word	0x000067e0


	//   ....[40]....
        /*0330*/ 	.word	0x00006800


	//   ....[41]....
        /*0334*/ 	.word	0x00006820


	//   ....[42]....
        /*0338*/ 	.word	0x00006850


	//   ....[43]....
        /*033c*/ 	.word	0x00006880


	//   ....[44]....
        /*0340*/ 	.word	0x000068b0


	//   ....[45]....
        /*0344*/ 	.word	0x000068e0


	//   ....[46]....
        /*0348*/ 	.word	0x00006900


	//   ....[47]....
        /*034c*/ 	.word	0x00006920


	//   ....[48]....
        /*0350*/ 	.word	0x00006940


	//   ....[49]....
        /*0354*/ 	.word	0x00006960


	//   ....[50]....
        /*0358*/ 	.word	0x00006980


	//   ....[51]....
        /*035c*/ 	.word	0x000069a0


	//   ....[52]....
        /*0360*/ 	.word	0x000069c0


	//   ....[53]....
        /*0364*/ 	.word	0x000069e0


	//   ....[54]....
        /*0368*/ 	.word	0x00006a00


	//   ....[55]....
        /*036c*/ 	.word	0x00006a20


	//   ....[56]....
        /*0370*/ 	.word	0x00006a40


	//   ....[57]....
        /*0374*/ 	.word	0x00006a60


	//   ....[58]....
        /*0378*/ 	.word	0x00006a80


	//   ....[59]....
        /*037c*/ 	.word	0x00006aa0


	//   ....[60]....
        /*0380*/ 	.word	0x00006ac0


	//   ....[61]....
        /*0384*/ 	.word	0x00006ae0


	//   ....[62]....
        /*0388*/ 	.word	0x00006b00


	//   ....[63]....
        /*038c*/ 	.word	0x00006b20


	//   ....[64]....
        /*0390*/ 	.word	0x00006b40


	//   ....[65]....
        /*0394*/ 	.word	0x00006b60


	//   ....[66]....
        /*0398*/ 	.word	0x00006b80


	//   ....[67]....
        /*039c*/ 	.word	0x00006bb0


	//   ....[68]....
        /*03a0*/ 	.word	0x00006bd0


	//   ....[69]....
        /*03a4*/ 	.word	0x00006c00


	//   ....[70]....
        /*03a8*/ 	.word	0x00006c30


	//   ....[71]....
        /*03ac*/ 	.word	0x00006c50


	//   ....[72]....
        /*03b0*/ 	.word	0x00006c70


	//   ....[73]....
        /*03b4*/ 	.word	0x00006c90


	//   ....[74]....
        /*03b8*/ 	.word	0x00006cb0


	//   ....[75]....
        /*03bc*/ 	.word	0x00006cd0


	//----- nvinfo : EIATTR_EXIT_INSTR_OFFSETS
	.align		4
.L_28453:
        /*03c0*/ 	.byte	0x04, 0x1c
        /*03c2*/ 	.short	(.L_28455 - .L_28454)


	//   ....[0]....
.L_28454:
        /*03c4*/ 	.word	0x000075d0


	//   ....[1]....
        /*03c8*/ 	.word	0x000076d0


	//   ....[2]....
        /*03cc*/ 	.word	0x00007e60


	//----- nvinfo : EIATTR_CRS_STACK_SIZE
	.align		4
.L_28455:
        /*03d0*/ 	.byte	0x04, 0x1e
        /*03d2*/ 	.short	(.L_28457 - .L_28456)
.L_28456:
        /*03d4*/ 	.word	0x00000000


	//----- nvinfo : EIATTR_CBANK_PARAM_SIZE
	.align		4
.L_28457:
        /*03d8*/ 	.byte	0x03, 0x19
        /*03da*/ 	.short	0x007c


	//----- nvinfo : EIATTR_PARAM_CBANK
	.align		4
        /*03dc*/ 	.byte	0x04, 0x0a
        /*03de*/ 	.short	(.L_28459 - .L_28458)
	.align		4
.L_28458:
        /*03e0*/ 	.word	index@(.nv.constant0._ZN4vllm25paged_attention_v1_kernelIffLi80ELi32ELi128ELNS_18Fp8KVCacheDataTypeE0ELb1EEEvPT_PKS2_PKT0_S8_ifPKiSA_iPKfiiiSC_SC_iiiii)
        /*03e4*/ 	.short	0x0210
        /*03e6*/ 	.short	0x007c


	//----- nvinfo : EIATTR_SW_WAR
	.align		4
.L_28459:
        /*03e8*/ 	.byte	0x04, 0x36
        /*03ea*/ 	.short	(.L_28461 - .L_28460)
.L_28460:
        /*03ec*/ 	.word	0x00000008
.L_28461:


//--------------------- .nv.info._ZN4vllm25paged_attention_v1_kernelIffLi64ELi32ELi128ELNS_18Fp8KVCacheDataTypeE0ELb1EEEvPT_PKS2_PKT0_S8_ifPKiSA_iPKfiiiSC_SC_iiiii --------------------------
	.section	.nv.info._ZN4vllm25paged_attention_v1_kernelIffLi64ELi32ELi128ELNS_18Fp8KVCacheDataTypeE0ELb1EEEvPT_PKS2_PKT0_S8_ifPKiSA_iPKfiiiSC_SC_iiiii,"",@"SHT_CUDA_INFO"
	.sectionflags	@""
	.align	4


	//----- nvinfo : EIATTR_CUDA_API_VERSION
	.align		4
        /*0000*/ 	.byte	0x04, 0x37
        /*0002*/ 	.short	(.L_28463 - .L_28462)
.L_28462:
        /*0004*/ 	.word	0x00000082


	//----- nvinfo : EIATTR_KPARAM_INFO
	.align		4
.L_28463:
        /*0008*/ 	.byte	0x04, 0x17
        /*000a*/ 	.short	(.L_28465 - .L_28464)
.L_28464:
        /*000c*/ 	.word	0x00000000
        /*0010*/ 	.short	0x0013
        /*0012*/ 	.short	0x0078
        /*0014*/ 	.byte	0x00, 0xf0, 0x11, 0x00


	//----- nvinfo : EIATTR_KPARAM_INFO
	.align		4
.L_28465:
        /*0018*/ 	.byte	0x04, 0x17
        /*001a*/ 	.short	(.L_28467 - .L_28466)
.L_28466:
        /*001c*/ 	.word	0x00000000
        /*0020*/ 	.short	0x0012
        /*0022*/ 	.short	0x0074
        /*0024*/ 	.byte	0x00, 0xf0, 0x11, 0x00


	//----- nvinfo : EIATTR_KPARAM_INFO
	.align		4
.L_28467:
        /*0028*/ 	.byte	0x04, 0x17
        /*002a*/ 	.short	(.L_28469 - .L_28468)
.L_28468:
        /*002c*/ 	.word	0x00000000
        /*0030*/ 	.short	0x0011
        /*0032*/ 	.short	0x0070
        /*0034*/ 	.byte	0x00, 0xf0, 0x11, 0x00


	//----- nvinfo : EIATTR_KPARAM_INFO
	.align		4
.L_28469:
        /*0038*/ 	.byte	0x04, 0x17
        /*003a*/ 	.short	(.L_28471 - .L_28470)
.L_28470:
        /*003c*/ 	.word	0x00000000
        /*0040*/ 	.short	0x0010
        /*0042*/ 	.short	0x006c
        /*0044*/ 	.byte	0x00, 0xf0, 0x11, 0x00


	//----- nvinfo : EIATTR_KPARAM_INFO
	.align		4
.L_28471:
        /*0048*/ 	.byte	0x04, 0x17
        /*004a*/ 	.short	(.L_28473 - .L_28472)
.L_28472:
        /*004c*/ 	.word	0x00000000
        /*0050*/ 	.short	0x000f
        /*0052*/ 	.short	0x0068
        /*0054*/ 	.byte	0x00, 0xf0, 0x11, 0x00


	//----- nvinfo : EIATTR_KPARAM_INFO
	.align		4
.L_28473:
        /*0058*/ 	.byte	0x04, 0x17
        /*005a*/ 	.short	(.L_28475 - .L_28474)
.L_28474:
        /*005c*/ 	.word	0x00000000
        /*0060*/ 	.short	0x000e
        /*0062*/ 	.short	0x0060
        /*0064*/ 	.byte	0x00, 0xf0, 0x21, 0x00


	//----- nvinfo : EIATTR_KPARAM_INFO
	.align		4
.L_28475:
        /*0068*/ 	.byte	0x04, 0x17
        /*006a*/ 	.short	(.L_28477 - .L_28476)
.L_28476:
        /*006c*/ 	.word	0x00000000
        /*0070*/ 	.short	0x000d
        /*0072*/ 	.short	0x0058
        /*0074*/ 	.byte	0x00, 0xf0, 0x21, 0x00


	//----- nvinfo : EIATTR_KPARAM_INFO
	.align		4
.L_28477:
        /*0078*/ 	.byte	0x04, 0x17
        /*007a*/ 	.short	(.L_28479 - .L_28478)
.L_28478:
        /*007c*/ 	.word	0x00000000
        /*0080*/ 	.short	0x000c
        /*0082*/ 	.short	0x0050
        /*0084*/ 	.byte	0x00, 0xf0, 0x11, 0x00


	//----- nvinfo : EIATTR_KPARAM_INFO
	.align		4
.L_28479:
        /*0088*/ 	.byte	0x04, 0x17
        /*008a*/ 	.short	(.L_28481 - .L_28480)
.L_28480:
        /*008c*/ 	.word	0x00000000
        /*0090*/ 	.short	0x000b
        /*0092*/ 	.short	0x004c
        /*0094*/ 	.byte	0x00, 0xf0, 0x11, 0x00


	//----- nvinfo : EIATTR_KPARAM_INFO
	.align		4
.L_28481:
        /*0098*/ 	.byte	0x04, 0x17
        /*009a*/ 	.short	(.L_28483 - .L_28482)
.L_28482:
        /*009c*/ 	.word	0x00000000
        /*00a0*/ 	.short	0x000a
        /*00a2*/ 	.short	0x0048
        /*00a4*/ 	.byte	0x00, 0xf0, 0x11, 0x00


	//----- nvinfo : EIATTR_KPARAM_INFO
	.align		4
.L_28483:
        /*00a8*/ 	.byte	0x04, 0x17
        /*00aa*/ 	.short	(.L_28485 - .L_28484)
.L_28484:
        /*00ac*/ 	.word	0x00000000
        /*00b0*/ 	.short	0x0009
        /*00b2*/ 	.short	0x0040
        /*00b4*/ 	.byte	0x00, 0xf0, 0x21, 0x00


	//----- nvinfo : EIATTR_KPARAM_INFO
	.align		4
.L_28485:
        /*00b8*/ 	.byte	0x04, 0x17
        /*00ba*/ 	.short	(.L_28487 - .L_28486)
.L_28486:
        /*00bc*/ 	.word	0x00000000
        /*00c0*/ 	.short	0x0008
        /*00c2*/ 	.short	0x0038
        /*00c4*/ 	.byte	0x00, 0xf0, 0x11, 0x00


	//----- nvinfo : EIATTR_KPARAM_INFO
	.align		4
.L_28487:
        /*00c8*/ 	.byte	0x04, 0x17
        /*00ca*/ 	.short	(.L_28489 - .L_28488)
.L_28488:
        /*00cc*/ 	.word	0x00000000
        /*00d0*/ 	.short	0x0007
        /*00d2*/ 	.short	0x0030
        /*00d4*/ 	.byte	0x00, 0xf0, 0x21, 0x00


	//----- nvinfo : EIATTR_KPARAM_INFO
	.align		4
.L_28489:
        /*00d8*/ 	.byte	0x04, 0x17
        /*00da*/ 	.short	(.L_28491 - .L_28490)
.L_28490:
        /*00dc*/ 	.word	0x00000000
        /*00e0*/ 	.short	0x0006
        /*00e2*/ 	.short	0x0028
        /*00e4*/ 	.byte	0x00, 0xf0, 0x21, 0x00


	//----- nvinfo : EIATTR_KPARAM_INFO
	.align		4
.L_28491:
        /*00e8*/ 	.byte	0x04, 0x17
        /*00ea*/ 	.short	(.L_28493 - .L_28492)
.L_28492:
        /*00ec*/ 	.word	0x00000000
        /*00f0*/ 	.short	0x0005
        /*00f2*/ 	.short	0x0024
        /*00f4*/ 	.byte	0x00, 0xf0, 0x11, 0x00


	//----- nvinfo : EIATTR_KPARAM_INFO
	.align		4
.L_28493:
        /*00f8*/ 	.byte	0x04, 0x17
        /*00fa*/ 	.short	(.L_28495 - .L_28494)
.L_28494:
        /*00fc*/ 	.word	0x00000000
        /*0100*/ 	.short	0x0004
        /*0102*/ 	.short	0x0020
        /*0104*/ 	.byte	0x00, 0xf0, 0x11, 0x00


	//----- nvinfo : EIATTR_KPARAM_INFO
	.align		4
.L_28495:
        /*0108*/ 	.byte	0x04, 0x17
        /*010a*/ 	.short	(.L_28497 - .L_28496)
.L_28496:
        /*010c*/ 	.word	0x00000000
        /*0110*/ 	.short	0x0003
        /*0112*/ 	.short	0x0018
        /*0114*/ 	.byte	0x00, 0xf0, 0x21, 0x00


	//----- nvinfo : EIATTR_KPARAM_INFO
	.align		4
.L_28497:
        /*0118*/ 	.byte	0x04, 0x17
        /*011a*/ 	.short	(.L_28499 - .L_28498)
.L_28498:
        /*011c*/ 	.word	0x00000000
        /*0120*/ 	.short	0x0002
        /*0122*/ 	.short	0x0010
        /*0124*/ 	.byte	0x00, 0xf0, 0x21, 0x00


	//----- nvinfo : EIATTR_KPARAM_INFO
	.align		4
.L_28499:
        /*0128*/ 	.byte	0x04, 0x17
        /*012a*/ 	.short	(.L_28501 - .L_28500)
.L_28500:
        /*012c*/ 	.word	0x00000000
        /*0130*/ 	.short	0x0001
        /*0132*/ 	.short	0x0008
        /*0134*/ 	.byte	0x00, 0xf0, 0x21, 0x00


	//----- nvinfo : EIATTR_KPARAM_INFO
	.align		4
.L_28501:
        /*0138*/ 	.byte	0x04, 0x17
        /*013a*/ 	.short	(.L_28503 - .L_28502)
.L_28502:
        /*013c*/ 	.word	0x00000000
        /*0140*/ 	.short	0x0000
        /*0142*/ 	.short	0x0000
        /*0144*/ 	.byte	0x00, 0xf0, 0x21, 0x00


	//----- nvinfo : EIATTR_SPARSE_MMA_MASK
	.align		4
.L_28503:
        /*0148*/ 	.byte	0x03, 0x50
        /*014a*/ 	.short	0x0000


	//----- nvinfo : EIATTR_MAXREG_COUNT
	.align		4
        /*014c*/ 	.byte	0x03, 0x1b
        /*014e*/ 	.short	0x00ff


	//----- nvinfo : EIATTR_NUM_BARRIERS
	.align		4
        /*0150*/ 	.byte	0x02, 0x4c
        /*0152*/ 	.byte	0x01
	.zero		1


	//----- nvinfo : EIATTR_MERCURY_ISA_VERSION
	.align		4
        /*0154*/ 	.byte	0x03, 0x5f
        /*0156*/ 	.short	0x0101


	//----- nvinfo : EIATTR_COOP_GROUP_MASK_REGIDS
	.align		4
        /*0158*/ 	.byte	0x04, 0x29
        /*015a*/ 	.short	(.L_28505 - .L_28504)


	//   ....[0]....
.L_28504:
        /*015c*/ 	.word	0xffffffff


	//   ....[1]....
        /*0160*/ 	.word	0xffffffff


	//   ....[2]....
        /*0164*/ 	.word	0xffffffff


	//   ....[3]....
        /*0168*/ 	.word	0xffffffff


	//   ....[4]....
        /*016c*/ 	.word	0xffffffff


	//   ....[5]....
        /*0170*/ 	.word	0xffffffff


	//   ....[6]....
        /*0174*/ 	.word	0xffffffff


	//   ....[7]....
        /*0178*/ 	.word	0xffffffff


	//   ....[8]....
        /*017c*/ 	.word	0xffffffff


	//   ....[9]....
        /*0180*/ 	.word	0xffffffff


	//   ....[10]....
        /*0184*/ 	.word	0xffffffff


	//   ....[11]....
        /*0188*/ 	.word	0xffffffff


	//   ....[12]....
        /*018c*/ 	.word	0xffffffff


	//   ....[13]....
        /*0190*/ 	.word	0xffffffff


	//   ....[14]....
        /*0194*/ 	.word	0xffffffff


	//   ....[15]....
        /*0198*/ 	.word	0xffffffff


	//   ....[16]....
        /*019c*/ 	.word	0xffffffff


	//   ....[17]....
        /*01a0*/ 	.word	0xffffffff


	//   ....[18]....
        /*01a4*/ 	.word	0xffffffff


	//   ....[19]....
        /*01a8*/ 	.word	0xffffffff


	//   ....[20]....
        /*01ac*/ 	.word	0xffffffff


	//   ....[21]....
        /*01b0*/ 	.word	0xffffffff


	//   ....[22]....
        /*01b4*/ 	.word	0xffffffff


	//   ....[23]....
        /*01b8*/ 	.word	0xffffffff


	//   ....[24]....
        /*01bc*/ 	.word	0xffffffff


	//   ....[25]....
        /*01c0*/ 	.word	0xffffffff


	//   ....[26]....
        /*01c4*/ 	.word	0xffffffff


	//   ....[27]....
        /*01c8*/ 	.word	0xffffffff


	//   ....[28]....
        /*01cc*/ 	.word	0xffffffff


	//   ....[29]....
        /*01d0*/ 	.word	0xffffffff


	//   ....[30]....
        /*01d4*/ 	.word	0xffffffff


	//   ....[31]....
        /*01d8*/ 	.word	0xffffffff


	//   ....[32]....
        /*01dc*/ 	.word	0xffffffff


	//   ....[33]....
        /*01e0*/ 	.word	0xffffffff


	//   ....[34]....
        /*01e4*/ 	.word	0xffffffff


	//   ....[35]....
        /*01e8*/ 	.word	0xffffffff


	//   ....[36]....
        /*01ec*/ 	.word	0xffffffff


	//   ....[37]....
        /*01f0*/ 	.word	0xffffffff


	//   ....[38]....
        /*01f4*/ 	.word	0xffffffff


	//   ....[39]....
        /*01f8*/ 	.word	0xffffffff


	//   ....[40]....
        /*01fc*/ 	.word	0xffffffff


	//   ....[41]....
        /*0200*/ 	.word	0xffffffff


	//   ....[42]....
        /*0204*/ 	.word	0xffffffff


	//   ....[43]....
        /*0208*/ 	.word	0xffffffff


	//   ....[44]....
        /*020c*/ 	.word	0xffffffff


	//   ....[45]....
        /*0210*/ 	.word	0xffffffff


	//   ....[46]....
        /*0214*/ 	.word	0xffffffff


	//   ....[47]....
        /*0218*/ 	.word	0xffffffff


	//   ....[48]....
        /*021c*/ 	.word	0xffffffff


	//   ....[49]....
        /*0220*/ 	.word	0xffffffff


	//   ....[50]....
        /*0224*/ 	.word	0xffffffff


	//   ....[51]....
        /*0228*/ 	.word	0xffffffff


	//   ....[52]....
        /*022c*/ 	.word	0xffffffff


	//   ....[53]....
        /*0230*/ 	.word	0xffffffff


	//   ....[54]....
        /*0234*/ 	.word	0xffffffff


	//   ....[55]....
        /*0238*/ 	.word	0xffffffff


	//   ....[56]....
        /*023c*/ 	.word	0xffffffff


	//   ....[57]....
        /*0240*/ 	.word	0xffffffff


	//   ....[58]....
        /*0244*/ 	.word	0xffffffff


	//   ....[59]....
        /*0248*/ 	.word	0xffffffff


	//   ....[60]....
        /*024c*/ 	.word	0xffffffff


	//   ....[61]....
        /*0250*/ 	.word	0xffffffff


	//   ....[62]....
        /*0254*/ 	.word	0xffffffff


	//   ....[63]....
        /*0258*/ 	.word	0xffffffff


	//----- nvinfo : EIATTR_COOP_GROUP_INSTR_OFFSETS
	.align		4
.L_28505:
        /*025c*/ 	.byte	0x04, 0x28
        /*025e*/ 	.short	(.L_28507 - .L_28506)


	//   ....[0]....
.L_28506:
        /*0260*/ 	.word	0x00002340


	//   ....[1]....
        /*0264*/ 	.word	0x000023b0


	//   ....[2]....
        /*0268*/ 	.word	0x000023e0


	//   ....[3]....
        /*026c*/ 	.word	0x00002430


	//   ....[4]....
        /*0270*/ 	.word	0x00002460


	//   ....[5]....
        /*0274*/ 	.word	0x00002580


	//   ....[6]....
        /*0278*/ 	.word	0x000025b0


	//   ....[7]....
        /*027c*/ 	.word	0x000025d0


	//   ....[8]....
        /*0280*/ 	.word	0x00003410


	//   ....[9]....
        /*0284*/ 	.word	0x00003480


	//   ....[10]....
        /*0288*/ 	.word	0x000034b0


	//   ....[11]....
        /*028c*/ 	.word	0x00003530


	//   ....[12]....
        /*0290*/ 	.word	0x00003580


	//   ....[13]....
        /*0294*/ 	.word	0x000035d0


	//   ....[14]....
        /*0298*/ 	.word	0x000035f0


	//   ....[15]....
        /*029c*/ 	.word	0x00003610


	//   ....[16]....
        /*02a0*/ 	.word	0x00005c30


	//   ....[17]....
        /*02a4*/ 	.word	0x00005c70


	//   ....[18]....
        /*02a8*/ 	.word	0x00005cb0


	//   ....[19]....
        /*02ac*/ 	.word	0x00005cf0


	//   ....[20]....
        /*02b0*/ 	.word	0x00005d30


	//   ....[21]....
        /*02b4*/ 	.word	0x00005d60


	//   ....[22]....
        /*02b8*/ 	.word	0x00005d90


	//   ....[23]....
        /*02bc*/ 	.word	0x00005dd0


	//   ....[24]....
        /*02c0*/ 	.word	0x00005df0


	//   ....[25]....
        /*02c4*/ 	.word	0x00005e10


	//   ....[26]....
        /*02c8*/ 	.word	0x00005e30


	//   ....[27]....
        /*02cc*/ 	.word	0x00005e50


	//   ....[28]....
        /*02d0*/ 	.word	0x00005e70


	//   ....[29]....
        /*02d4*/ 	.word	0x00005e90


	//   ....[30]....
        /*02d8*/ 	.word	0x00005eb0


	//   ....[31]....
        /*02dc*/ 	.word	0x00005ed0


	//   ....[32]....
        /*02e0*/ 	.word	0x00005ef0


	//   ....[33]....
        /*02e4*/ 	.word	0x00005f10


	//   ....[34]....
        /*02e8*/ 	.word	0x00005f30


	//   ....[35]....
        /*02ec*/ 	.word	0x00005f50


	//   ....[36]....
        /*02f0*/ 	.word	0x00005f80


	//   ....[37]....
        /*02f4*/ 	.word	0x00005fa0


	//   ....[38]....
        /*02f8*/ 	.word	0x00005fc0


	//   ....[39]....
        /*02fc*/ 	.word	0x00005fe0


	//   ....[40]....
        /*0300*/ 	.word	0x00006000


	//   ....[41]....
        /*0304*/ 	.word	0x00006020


	//   ....[42]....
        /*0308*/ 	.word	0x00006030


	//   ....[43]....
        /*030c*/ 	.word	0x00006050


	//   ....[44]....
        /*0310*/ 	.word	0x00006070


	//   ....[45]....
        /*0314*/ 	.word	0x00006090


	//   ....[46]....
        /*0318*/ 	.word	0x000060b0


	//   ....[47]....
        /*031c*/ 	.word	0x000060d0


	//   ....[48]....
        /*0320*/ 	.word	0x000060f0


	//   ....[49]....
        /*0324*/ 	.word	0x00006110


	//   ....[50]....
        /*0328*/ 	.word	0x00006130


	//   ....[51]....
        /*032c*/ 	.word	0x00006160


	//   ....[52]....
        /*0330*/ 	.word	0x00006180


	//   ....[53]....
        /*0334*/ 	.word	0x000061a0


	//   ....[54]....
        /*0338*/ 	.word	0x000061c0


	//   ....[55]....
        /*033c*/ 	.word	0x000061e0


	//   ....[56]....
        /*0340*/ 	.word	0x00006200


	//   ....[57]....
        /*0344*/ 	.word	0x00006220


	//   ....[58]....
        /*0348*/ 	.word	0x00006250


	//   ....[59]....
        /*034c*/ 	.word	0x00006270


	//   ....[60]....
        /*0350*/ 	.word	0x00006290


	//   ....[61]....
        /*0354*/ 	.word	0x000062b0


	//   ....[62]....
        /*0358*/ 	.word	0x000062d0


	//   ....[63]....
        /*035c*/ 	.word	0x000062f0


	//----- nvinfo : EIATTR_EXIT_INSTR_OFFSETS
	.align		4
.L_28507:
        /*0360*/ 	.byte	0x04, 0x1c
        /*0362*/ 	.short	(.L_28509 - .L_28508)


	//   ....[0]....
.L_28508:
        /*0364*/ 	.word	0x00006a80


	//   ....[1]....
        /*0368*/ 	.word	0x00006b90


	//   ....[2]....
        /*036c*/ 	.word	0x000071a0


	//----- nvinfo : EIATTR_CRS_STACK_SIZE
	.align		4
.L_28509:
        /*0370*/ 	.byte	0x04, 0x1e
        /*0372*/ 	.short	(.L_28511 - .L_28510)
.L_28510:
        /*0374*/ 	.word	0x00000000


	//----- nvinfo : EIATTR_CBANK_PARAM_SIZE
	.align		4
.L_28511:
        /*0378*/ 	.byte	0x03, 0x19
        /*037a*/ 	.short	0x007c


	//----- nvinfo : EIATTR_PARAM_CBANK
	.align		4
        /*037c*/ 	.byte	0x04, 0x0a
        /*037e*/ 	.short	(.L_28513 - .L_28512)
	.align		4
.L_28512:
        /*0380*/ 	.word	index@(.nv.constant0._ZN4vllm25paged_attention_v1_kernelIffLi64ELi32ELi128ELNS_18Fp8KVCacheDataTypeE0ELb1EEEvPT_PKS2_PKT0_S8_ifPKiSA_iPKfiiiSC_SC_iiiii)
        /*0384*/ 	.short	0x0210
        /*0386*/ 	.short	0x007c


	//----- nvinfo : EIATTR_SW_WAR
	.align		4
.L_28513:
        /*0388*/ 	.byte	0x04, 0x36
        /*038a*/ 	.short	(.L_28515 - .L_28514)
.L_28514:
        /*038c*/ 	.word	0x00000008
.L_28515:


//--------------------- .nv.info._ZN4vllm25paged_attention_v1_kernelIffLi32ELi32ELi128ELNS_18Fp8KVCacheDataTypeE0ELb1EEEvPT_PKS2_PKT0_S8_ifPKiSA_iPKfiiiSC_SC_iiiii --------------------------
	.section	.nv.info._ZN4vllm25paged_attention_v1_kernelIffLi32ELi32ELi128ELNS_18Fp8KVCacheDataTypeE0ELb1EEEvPT_PKS2_PKT0_S8_ifPKiSA_iPKfiiiSC_SC_iiiii,"",@"SHT_CUDA_INFO"
	.sectionflags	@""
	.align	4


	//----- nvinfo : EIATTR_CUDA_API_VERSION
	.align		4
        /*0000*/ 	.byte	0x04, 0x37
        /*0002*/ 	.short	(.L_28517 - .L_28516)
.L_28516:
        /*0004*/ 	.word	0x00000082


	//----- nvinfo : EIATTR_KPARAM_INFO
	.align		4
.L_28517:
        /*0008*/ 	.byte	0x04, 0x17
        /*000a*/ 	.short	(.L_28519 - .L_28518)
.L_28518:
        /*000c*/ 	.word	0x00000000
        /*0010*/ 	.short	0x0013
        /*0012*/ 	.short	0x0078
        /*0014*/ 	.byte	0x00, 0xf0, 0x11, 0x00


	//----- nvinfo : EIATTR_KPARAM_INFO
	.align		4
.L_28519:
        /*0018*/ 	.byte	0x04, 0x17
        /*001a*/ 	.short	(.L_28521 - .L_28520)
.L_28520:
        /*001c*/ 	.word	0x00000000
        /*0020*/ 	.short	0x0012
        /*0022*/ 	.short	0x0074
        /*0024*/ 	.byte	0x00, 0xf0, 0x11, 0x00


	//----- nvinfo : EIATTR_KPARAM_INFO
	.align		4
.L_28521:
        /*0028*/ 	.byte	0x04, 0x17
        /*002a*/ 	.short	(.L_28523 - .L_28522)
.L_28522:
        /*002c*/ 	.word	0x00000000
        /*0030*/ 	.short	0x0011
        /*0032*/ 	.short	0x0070
        /*0034*/ 	.byte	0x00, 0xf0, 0x11, 0x00


	//----- nvinfo : EIATTR_KPARAM_INFO
	.align		4
.L_28523:
        /*0038*/ 	.byte	0x04, 0x17
        /*003a*/ 	.short	(.L_28525 - .L_28524)
.L_28524:
        /*003c*/ 	.word	0x00000000
        /*0040*/ 	.short	0x0010
        /*0042*/ 	.short	0x006c
        /*0044*/ 	.byte	0x00, 0xf0, 0x11, 0x00


	//----- nvinfo : EIATTR_KPARAM_INFO
	.align		4
.L_28525:
        /*0048*/ 	.byte	0x04, 0x17
        /*004a*/ 	.short	(.L_28527 - .L_28526)
.L_28526:
        /*004c*/ 	.word	0x00000000
        /*0050*/ 	.short	0x000f
        /*0052*/ 	.short	0x0068
        /*0054*/ 	.byte	0x00, 0xf0, 0x11, 0x00


	//----- nvinfo : EIATTR_KPARAM_INFO
	.align		4
.L_28527:
        /*0058*/ 	.byte	0x04, 0x17
        /*005a*/ 	.short	(.L_28529 - .L_28528)
.L_28528:
        /*005c*/ 	.word	0x00000000
        /*0060*/ 	.short	0x000e
        /*0062*/ 	.short	0x0060
        /*0064*/ 	.byte	0x00, 0xf0, 0x21, 0x00


	//----- nvinfo : EIATTR_KPARAM_INFO
	.align		4
.L_28529:
        /*0068*/ 	.byte	0x04, 0x17
        /*006a*/ 	.short	(.L_28531 - .L_28530)
.L_28530:
        /*006c*/ 	.word	0x00000000
        /*0070*/ 	.short	0x000d
        /*0072*/ 	.short	0x0058
        /*0074*/ 	.byte	0x00, 0xf0, 0x21, 0x00


	//----- nvinfo : EIATTR_KPARAM_INFO
	.align		4
.L_28531:
        /*0078*/ 	.byte	0x04, 0x17
        /*007a*/ 	.short	(.L_28533 - .L_28532)
.L_28532:
        /*007c*/ 	.word	0x00000000
        /*0080*/ 	.short	0x000c
        /*0082*/ 	.short	0x0050
        /*0084*/ 	.byte	0x00, 0xf0, 0x11, 0x00


	//----- nvinfo : EIATTR_KPARAM_INFO
	.align		4
.L_28533:
        /*0088*/ 	.byte	0x04, 0x17
        /*008a*/ 	.short	(.L_28535 - .L_28534)
.L_28534:
        /*008c*/ 	.word	0x00000000
        /*0090*/ 	.short	0x000b
        /*0092*/ 	.short	0x004c
        /*0094*/ 	.byte	0x00, 0xf0, 0x11, 0x00


	//----- nvinfo : EIATTR_KPARAM_INFO
	.align		4
.L_28535:
        /*0098*/ 	.byte	0x04, 0x17
        /*009a*/ 	.short	(.L_28537 - .L_28536)
.L_28536:
        /*009c*/ 	.word	0x00000000
        /*00a0*/ 	.short	0x000a
        /*00a2*/ 	.short	0x0048
        /*00a4*/ 	.byte	0x00, 0xf0, 0x11, 0x00


	//----- nvinfo : EIATTR_KPARAM_INFO
	.align		4
.L_28537:
        /*00a8*/ 	.byte	0x04, 0x17
        /*00aa*/ 	.short	(.L_28539 - .L_28538)
.L_28538:
        /*00ac*/ 	.word	0x00000000
        /*00b0*/ 	.short	0x0009
        /*00b2*/ 	.short	0x0040
        /*00b4*/ 	.byte	0x00, 0xf0, 0x21, 0x00


	//----- nvinfo : EIATTR_KPARAM_INFO
	.align		4
.L_28539:
        /*00b8*/ 	.byte	0x04, 0x17
        /*00ba*/ 	.short	(.L_28541 - .L_28540)
.L_28540:
        /*00bc*/ 	.word	0x00000000
        /*00c0*/ 	.short	0x0008
        /*00c2*/ 	.short	0x0038
        /*00c4*/ 	.byte	0x00, 0xf0, 0x11, 0x00


	//----- nvinfo : EIATTR_KPARAM_INFO
	.align		4
.L_28541:
        /*00c8*/ 	.byte	0x04, 0x17
        /*00ca*/ 	.short	(.L_28543 - .L_28542)
.L_28542:
        /*00cc*/ 	.word	0x00000000
        /*00d0*/ 	.short	0x0007
        /*00d2*/ 	.short	0x0030
        /*00d4*/ 	.byte	0x00, 0xf0, 0x21, 0x00


	//----- nvinfo : EIATTR_KPARAM_INFO
	.align		4
.L_28543:
        /*00d8*/ 	.byte	0x04, 0x17
        /*00da*/ 	.short	(.L_28545 - .L_28544)
.L_28544:
        /*00dc*/ 	.word	0x00000000
        /*00e0*/ 	.short	0x0006
        /*00e2*/ 	.short	0x0028
        /*00e4*/ 	.byte	0x00, 0xf0, 0x21, 0x00


	//----- nvinfo : EIATTR_KPARAM_INFO
	.align		4
.L_28545:
        /*00e8*/ 	.byte	0x04, 0x17
        /*00ea*/ 	.short	(.L_28547 - .L_28546)
.L_28546:
        /*00ec*/ 	.word	0x00000000
        /*00f0*/ 	.short	0x0005
        /*00f2*/ 	.short	0x0024
        /*00f4*/ 	.byte	0x00, 0xf0, 0x11, 0x00


	//----- nvinfo : EIATTR_KPARAM_INFO
	.align		4
.L_28547:
        /*00f8*/ 	.byte	0x04, 0x17
        /*00fa*/ 	.short	(.L_28549 - .L_28548)
.L_28548:
        /*00fc*/ 	.word	0x00000000
        /*0100*/ 	.short	0x0004
        /*0102*/ 	.short	0x0020
        /*0104*/ 	.byte	0x00, 0xf0, 0x11, 0x00


	//----- nvinfo : EIATTR_KPARAM_INFO
	.align		4
.L_28549:
        /*0108*/ 	.byte	0x04, 0x17
        /*010a*/ 	.short	(.L_28551 - .L_28550)
.L_28550:
        /*010c*/ 	.word	0x00000000
        /*0110*/ 	.short	0x0003
        /*0112*/ 	.short	0x0018
        /*0114*/ 	.byte	0x00, 0xf0, 0x21, 0x00


	//----- nvinfo : EIATTR_KPARAM_INFO
	.align		4
.L_28551:
        /*0118*/ 	.byte	0x04, 0x17
        /*011a*/ 	.short	(.L_28553 - .L_28552)
.L_28552:
        /*011c*/ 	.word	0x00000000
        /*0120*/ 	.short	0x0002
        /*0122*/ 	.short	0x0010
        /*0124*/ 	.byte	0x00, 0xf0, 0x21, 0x00


	//----- nvinfo : EIATTR_KPARAM_INFO
	.align		4
.L_28553:
        /*0128*/ 	.byte	0x04, 0x17
        /*012a*/ 	.short	(.L_28555 - .L_28554)
.L_28554:
        /*012c*/ 	.word	0x00000000
        /*0130*/ 	.short	0x0001
        /*0132*/ 	.short	0x0008
        /*0134*/ 	.byte	0x00, 0xf0, 0x21, 0x00


	//----- nvinfo : EIATTR_KPARAM_INFO
	.align		4
.L_28555:
        /*0138*/ 	.byte	0x04, 0x17
        /*013a*/ 	.short	(.L_28557 - .L_28556)
.L_28556:
        /*013c*/ 	.word	0x00000000
        /*0140*/ 	.short	0x0000
        /*0142*/ 	.short	0x0000
        /*0144*/ 	.byte	0x00, 0xf0, 0x21, 0x00


	//----- nvinfo : EIATTR_SPARSE_MMA_MASK
	.align		4
.L_28557:
        /*0148*/ 	.byte	0x03, 0x50
        /*014a*/ 	.short	0x0000


	//----- nvinfo : EIATTR_MAXREG_COUNT
	.align		4
        /*014c*/ 	.byte	0x03, 0x1b
        /*014e*/ 	.short	0x00ff


	//----- nvinfo : EIATTR_NUM_BARRIERS
	.align		4
        /*0150*/ 	.byte	0x02, 0x4c
        /*0152*/ 	.byte	0x01
	.zero		1


	//----- nvinfo : EIATTR_MERCURY_ISA_VERSION
	.align		4
        /*0154*/ 	.byte	0x03, 0x5f
        /*0156*/ 	.short	0x0101


	//----- nvinfo : EIATTR_COOP_GROUP_MASK_REGIDS
	.align		4
        /*0158*/ 	.byte	0x04, 0x29
        /*015a*/ 	.short	(.L_28559 - .L_28558)


	//   ....[0]....
.L_28558:
        /*015c*/ 	.word	0xffffffff


	//   ....[1]....
        /*0160*/ 	.word	0xffffffff


	//   ....[2]....
        /*0164*/ 	.word	0xffffffff


	//   ....[3]....
        /*0168*/ 	.word	0xffffffff


	//   ....[4]....
        /*016c*/ 	.word	0xffffffff


	//   ....[5]....
        /*0170*/ 	.word	0xffffffff


	//   ....[6]....
        /*0174*/ 	.word	0xffffffff


	//   ....[7]....
        /*0178*/ 	.word	0xffffffff


	//   ....[8]....
        /*017c*/ 	.word	0xffffffff


	//   ....[9]....
        /*0180*/ 	.word	0xffffffff


	//   ....[10]....
        /*0184*/ 	.word	0xffffffff


	//   ....[11]....
        /*0188*/ 	.word	0xffffffff


	//   ....[12]....
        /*018c*/ 	.word	0xffffffff


	//   ....[13]....
        /*0190*/ 	.word	0xffffffff


	//   ....[14]....
        /*0194*/ 	.word	0xffffffff


	//   ....[15]....
        /*0198*/ 	.word	0xffffffff


	//   ....[16]....
        /*019c*/ 	.word	0xffffffff


	//   ....[17]....
        /*01a0*/ 	.word	0xffffffff


	//   ....[18]....
        /*01a4*/ 	.word	0xffffffff


	//   ....[19]....
        /*01a8*/ 	.word	0xffffffff


	//   ....[20]....
        /*01ac*/ 	.word	0xffffffff


	//   ....[21]....
        /*01b0*/ 	.word	0xffffffff


	//   ....[22]....
        /*01b4*/ 	.word	0xffffffff


	//   ....[23]....
        /*01b8*/ 	.word	0xffffffff


	//   ....[24]....
        /*01bc*/ 	.word	0xffffffff


	//   ....[25]....
        /*01c0*/ 	.word	0xffffffff


	//   ....[26]....
        /*01c4*/ 	.word	0xffffffff


	//   ....[27]....
        /*01c8*/ 	.word	0xffffffff


	//   ....[28]....
        /*01cc*/ 	.word	0xffffffff


	//   ....[29]....
        /*01d0*/ 	.word	0xffffffff


	//   ....[30]....
        /*01d4*/ 	.word	0xffffffff


	//   ....[31]....
        /*01d8*/ 	.word	0xffffffff


	//   ....[32]....
        /*01dc*/ 	.word	0xffffffff


	//   ....[33]....
        /*01e0*/ 	.word	0xffffffff


	//   ....[34]....
        /*01e4*/ 	.word	0xffffffff


	//   ....[35]....
        /*01e8*/ 	.word	0xffffffff


	//   ....[36]....
        /*01ec*/ 	.word	0xffffffff


	//   ....[37]....
        /*01f0*/ 	.word	0xffffffff


	//   ....[38]....
        /*01f4*/ 	.word	0xffffffff


	//   ....[39]....
        /*01f8*/ 	.word	0xffffffff


	//----- nvinfo : EIATTR_COOP_GROUP_INSTR_OFFSETS
	.align		4
.L_28559:
        /*01fc*/ 	.byte	0x04, 0x28
        /*01fe*/ 	.short	(.L_28561 - .L_28560)


	//   ....[0]....
.L_28560:
        /*0200*/ 	.word	0x00001e60


	//   ....[1]....
        /*0204*/ 	.word	0x00001f00


	//   ....[2]....
        /*0208*/ 	.word	0x00001f60


	//   ....[3]....
        /*020c*/ 	.word	0x00001f90


	//   ....[4]....
        /*0210*/ 	.word	0x00002030


	//   ....[5]....
        /*0214*/ 	.word	0x000020d0


	//   ....[6]....
        /*0218*/ 	.word	0x000020f0


	//   ....[7]....
        /*021c*/ 	.word	0x00002110


	//   ....[8]....
        /*0220*/ 	.word	0x00002f50


	//   ....[9]....
        /*0224*/ 	.word	0x00002fd0


	//   ....[10]....
        /*0228*/ 	.word	0x00003020


	//   ....[11]....
        /*022c*/ 	.word	0x00003080


	//   ....[12]....
        /*0230*/ 	.word	0x000030c0


	//   ....[13]....
        /*0234*/ 	.word	0x00003110


	//   ....[14]....
        /*0238*/ 	.word	0x00003130


	//   ....[15]....
        /*023c*/ 	.word	0x00003150


	//   ....[16]....
        /*0240*/ 	.word	0x00004c40


	//   ....[17]....
        /*0244*/ 	.word	0x00004c80


	//   ....[18]....
        /*0248*/ 	.word	0x00004cc0


	//   ....[19]....
        /*024c*/ 	.word	0x00004d00


	//   ....[20]....
        /*0250*/ 	.word	0x00004d30


	//   ....[21]....
        /*0254*/ 	.word	0x00004d70


	//   ....[22]....
        /*0258*/ 	.word	0x00004da0


	//   ....[23]....
        /*025c*/ 	.word	0x00004de0


	//   ....[24]....
        /*0260*/ 	.word	0x00004e60


	//   ....[25]....
        /*0264*/ 	.word	0x00004e80


	//   ....[26]....
        /*0268*/ 	.word	0x00004ea0


	//   ....[27]....
        /*026c*/ 	.word	0x00004ec0


	//   ....[28]....
        /*0270*/ 	.word	0x00004ed0


	//   ....[29]....
        /*0274*/ 	.word	0x00004ee0


	//   ....[30]....
        /*0278*/ 	.word	0x00004ef0


	//   ....[31]....
        /*027c*/ 	.word	0x00004f10


	//   ....[32]....
        /*0280*/ 	.word	0x00004f40


	//   ....[33]....
        /*0284*/ 	.word	0x00004f60


	//   ....[34]....
        /*0288*/ 	.word	0x00004f80


	//   ....[35]....
        /*028c*/ 	.word	0x00004fa0


	//   ....[36]....
        /*0290*/ 	.word	0x00004fc0


	//   ....[37]....
        /*0294*/ 	.word	0x00004fe0


	//   ....[38]....
        /*0298*/ 	.word	0x00004ff0


	//   ....[39]....
        /*029c*/ 	.word	0x00005010


	//----- nvinfo : EIATTR_EXIT_INSTR_OFFSETS
	.align		4
.L_28561:
        /*02a0*/ 	.byte	0x04, 0x1c
        /*02a2*/ 	.short	(.L_28563 - .L_28562)


	//   ....[0]....
.L_28562:
        /*02a4*/ 	.word	0x00005420


	//   ....[1]....
        /*02a8*/ 	.word	0x00005530


	//   ....[2]....
        /*02ac*/ 	.word	0x00005840


	//----- nvinfo : EIATTR_CRS_STACK_SIZE
	.align		4
.L_28563:
        /*02b0*/ 	.byte	0x04, 0x1e
        /*02b2*/ 	.short	(.L_28565 - .L_28564)
.L_28564:
        /*02b4*/ 	.word	0x00000000


	//----- nvinfo : EIATTR_CBANK_PARAM_SIZE
	.align		4
.L_28565:
        /*02b8*/ 	.byte	0x03, 0x19
        /*02ba*/ 	.short	0x007c


	//----- nvinfo : EIATTR_PARAM_CBANK
	.align		4
        /*02bc*/ 	.byte	0x04, 0x0a
        /*02be*/ 	.short	(.L_28567 - .L_28566)
	.align		4
.L_28566:
        /*02c0*/ 	.word	index@(.nv.constant0._ZN4vllm25paged_attention_v1_kernelIffLi32ELi32ELi128ELNS_18Fp8KVCacheDataTypeE0ELb1EEEvPT_PKS2_PKT0_S8_ifPKiSA_iPKfiiiSC_SC_iiiii)
        /*02c4*/ 	.short	0x0210
        /*02c6*/ 	.short	0x007c


	//----- nvinfo : EIATTR_SW_WAR
	.align		4
.L_28567:
        /*02c8*/ 	.byte	0x04, 0x36
        /*02ca*/ 	.short	(.L_28569 - .L_28568)
.L_28568:
        /*02cc*/ 	.word	0x00000008
.L_28569:


//--------------------- .nv.info._ZN4vllm25paged_attention_v1_kernelIffLi256ELi16ELi128ELNS_18Fp8KVCacheDataTypeE0ELb0EEEvPT_PKS2_PKT0_S8_ifPKiSA_iPKfiiiSC_SC_iiiii --------------------------
	.section	.nv.info._ZN4vllm25paged_attention_v1_kernelIffLi256ELi16ELi128ELNS_18Fp8KVCacheDataTypeE0ELb0EEEvPT_PKS2_PKT0_S8_ifPKiSA_iPKfiiiSC_SC_iiiii,"",@"SHT_CUDA_INFO"
	.sectionflags	@""
	.align	4


	//----- nvinfo : EIATTR_CUDA_API_VERSION
	.align		4
        /*0000*/ 	.byte	0x04, 0x37
        /*0002*/ 	.short	(.L_28571 - .L_28570)
.L_28570:
        /*0004*/ 	.word	0x00000082


	//----- nvinfo : EIATTR_KPARAM_INFO
	.align		4
.L_28571:
        /*0008*/ 	.byte	0x04, 0x17
        /*000a*/ 	.short	(.L_28573 - .L_28572)
.L_28572:
        /*000c*/ 	.word	0x00000000
        /*0010*/ 	.short	0x0013
        /*0012*/ 	.short	0x0078
        /*0014*/ 	.byte	0x00, 0xf0, 0x11, 0x00


	//----- nvinfo : EIATTR_KPARAM_INFO
	.align		4
.L_28573:
        /*0018*/ 	.byte	0x04, 0x17
        /*001a*/ 	.short	(.L_28575 - .L_28574)
.L_28574:
        /*001c*/ 	.word	0x00000000
        /*0020*/ 	.short	0x0012
        /*0022*/ 	.short	0x0074
        /*0024*/ 	.byte	0x00, 0xf0, 0x11, 0x00


	//----- nvinfo : EIATTR_KPARAM_INFO
	.align		4
.L_28575:
        /*0028*/ 	.byte	0x04, 0x17
        /*002a*/ 	.short	(.L_28577 - .L_28576)
.L_28576:
        /*002c*/ 	.word	0x00000000
        /*0030*/ 	.short	0x0011
        /*0032*/ 	.short	0x0070
        /*0034*/ 	.byte	0x00, 0xf0, 0x11, 0x00


	//----- nvinfo : EIATTR_KPARAM_INFO
	.align		4
.L_28577:
        /*0038*/ 	.byte	0x04, 0x17
        /*003a*/ 	.short	(.L_28579 - .L_28578)
.L_28578:
        /*003c*/ 	.word	0x00000000
        /*0040*/ 	.short	0x0010
        /*0042*/ 	.short	0x006c
        /*0044*/ 	.byte	0x00, 0xf0, 0x11, 0x00


	//----- nvinfo : EIATTR_KPARAM_INFO
	.align		4
.L_28579:
        /*0048*/ 	.byte	0x04, 0x17
        /*004a*/ 	.short	(.L_28581 - .L_28580)
.L_28580:
        /*004c*/ 	.word	0x00000000
        /*0050*/ 	.short	0x000f
        /*0052*/ 	.short	0x0068
        /*0054*/ 	.byte	0x00, 0xf0, 0x11, 0x00


	//----- nvinfo : EIATTR_KPARAM_INFO
	.align		4
.L_28581:
        /*0058*/ 	.byte	0x04, 0x17
        /*005a*/ 	.short	(.L_28583 - .L_28582)
.L_28582:
        /*005c*/ 	.word	0x00000000
        /*0060*/ 	.short	0x000e
        /*0062*/ 	.short	0x0060
        /*0064*/ 	.byte	0x00, 0xf0, 0x21, 0x00


	//----- nvinfo : EIATTR_KPARAM_INFO
	.align		4
.L_28583:
        /*0068*/ 	.byte	0x04, 0x17
        /*006a*/ 	.short	(.L_28585 - .L_28584)
.L_28584:
        /*006c*/ 	.word	0x00000000
        /*0070*/ 	.short	0x000d
        /*0072*/ 	.short	0x0058
        /*0074*/ 	.byte	0x00, 0xf0, 0x21, 0x00


	//----- nvinfo : EIATTR_KPARAM_INFO
	.align		4
.L_28585:
        /*0078*/ 	.byte	0x04, 0x17
        /*007a*/ 	.short	(.L_28587 - .L_28586)
.L_28586:
        /*007c*/ 	.word	0x00000000
        /*0080*/ 	.short	0x000c
        /*0082*/ 	.short	0x0050
        /*0084*/ 	.byte	0x00, 0xf0, 0x11, 0x00


	//----- nvinfo : EIATTR_KPARAM_INFO
	.align		4
.L_28587:
        /*0088*/ 	.byte	0x04, 0x17
        /*008a*/ 	.short	(.L_28589 - .L_28588)
.L_28588:
        /*008c*/ 	.word	0x00000000
        /*0090*/ 	.short	0x000b
        /*0092*/ 	.short	0x004c
        /*0094*/ 	.byte	0x00, 0xf0, 0x11, 0x00


	//----- nvinfo : EIATTR_KPARAM_INFO
	.align		4
.L_28589:
        /*0098*/ 	.byte	0x04, 0x17
        /*009a*/ 	.short	(.L_28591 - .L_28590)
.L_28590:
        /*009c*/ 	.word	0x00000000
        /*00a0*/ 	.short	0x000a
        /*00a2*/ 	.short	0x0048
        /*00a4*/ 	.byte	0x00, 0xf0, 0x11, 0x00


	//----- nvinfo : EIATTR_KPARAM_INFO
	.align		4
.L_28591:
        /*00a8*/ 	.byte	0x04, 0x17
        /*00aa*/ 	.short	(.L_28593 - .L_28592)
.L_28592:
        /*00ac*/ 	.word	0x00000000
        /*00b0*/ 	.short	0x0009
        /*00b2*/ 	.short	0x0040
        /*00b4*/ 	.byte	0x00, 0xf0, 0x21, 0x00


	//----- nvinfo : EIATTR_KPARAM_INFO
	.align		4
.L_28593:
        /*00b8*/ 	.byte	0x04, 0x17
        /*00ba*/ 	.short	(.L_28595 - .L_28594)
.L_28594:
        /*00bc*/ 	.word	0x00000000
        /*00c0*/ 	.short	0x0008
        /*00c2*/ 	.short	0x0038
        /*00c4*/ 	.byte	0x00, 0xf0, 0x11, 0x00


	//----- nvinfo : EIATTR_KPARAM_INFO
	.align		4
.L_28595:
        /*00c8*/ 	.byte	0x04, 0x17
        /*00ca*/ 	.short	(.L_28597 - .L_28596)
.L_28596:
        /*00cc*/ 	.word	0x00000000
        /*00d0*/ 	.short	0x0007
        /*00d2*/ 	.short	0x0030
        /*00d4*/ 	.byte	0x00, 0xf0, 0x21, 0x00


	//----- nvinfo : EIATTR_KPARAM_INFO
	.align		4
.L_28597:
        /*00d8*/ 	.byte	0x04, 0x17
        /*00da*/ 	.short	(.L_28599 - .L_28598)
.L_28598:
        /*00dc*/ 	.word	0x00000000
        /*00e0*/ 	.short	0x0006
        /*00e2*/ 	.short	0x0028
        /*00e4*/ 	.byte	0x00, 0xf0, 0x21, 0x00


	//----- nvinfo : EIATTR_KPARAM_INFO
	.align		4
.L_28599:
        /*00e8*/ 	.byte	0x04, 0x17
        /*00ea*/ 	.short	(.L_28601 - .L_28600)
.L_28600:
        /*00ec*/ 	.word	0x00000000
        /*00f0*/ 	.short	0x0005
        /*00f2*/ 	.short	0x0024
        /*00f4*/ 	.byte	0x00, 0xf0, 0x11, 0x00


	//----- nvinfo : EIATTR_KPARAM_INFO
	.align		4
.L_28601:
        /*00f8*/ 	.byte	0x04, 0x17
        /*00fa*/ 	.short	(.L_28603 - .L_28602)
.L_28602:
        /*00fc*/ 	.word	0x00000000
        /*0100*/ 	.short	0x0004
        /*0102*/ 	.short	0x0020
        /*0104*/ 	.byte	0x00, 0xf0, 0x11, 0x00


	//----- nvinfo : EIATTR_KPARAM_INFO
	.align		4
.L_28603:
        /*0108*/ 	.byte	0x04, 0x17
        /*010a*/ 	.short	(.L_28605 - .L_28604)
.L_28604:
        /*010c*/ 	.word	0x00000000
        /*0110*/ 	.short	0x0003
        /*0112*/ 	.short	0x0018
        /*0114*/ 	.byte	0x00, 0xf0, 0x21, 0x00


	//----- nvinfo : EIATTR_KPARAM_INFO
	.align		4
.L_28605:
        /*0118*/ 	.byte	0x04, 0x17
        /*011a*/ 	.short	(.L_28607 - .L_28606)
.L_28606:
        /*011c*/ 	.word	0x00000000
        /*0120*/ 	.short	0x0002
        /*0122*/ 	.short	0x0010
        /*0124*/ 	.byte	0x00, 0xf0, 0x21, 0x00


	//----- nvinfo : EIATTR_KPARAM_INFO
	.align		4
.L_28607:
        /*0128*/ 	.byte	0x04, 0x17
        /*012a*/ 	.short	(.L_28609 - .L_28608)
.L_28608:
        /*012c*/ 	.word	0x00000000
        /*0130*/ 	.short	0x0001
        /*0132*/ 	.short	0x0008
        /*0134*/ 	.byte	0x00, 0xf0, 0x21, 0x00


	//----- nvinfo : EIATTR_KPARAM_INFO
	.align		4
.L_28609:
        /*0138*/ 	.byte	0x04, 0x17
        /*013a*/ 	.short	(.L_28611 - .L_28610)
.L_28610:
        /*013c*/ 	.word	0x00000000
        /*0140*/ 	.short	0x0000
        /*0142*/ 	.short	0x0000
        /*0144*/ 	.byte	0x00, 0xf0, 0x21, 0x00


	//----- nvinfo : EIATTR_SPARSE_MMA_MASK
	.align		4
.L_28611:
        /*0148*/ 	.byte	0x03, 0x50
        /*014a*/ 	.short	0x0000


	//----- nvinfo : EIATTR_MAXREG_COUNT
	.align		4
        /*014c*/ 	.byte	0x03, 0x1b
        /*014e*/ 	.short	0x00ff


	//----- nvinfo : EIATTR_NUM_BARRIERS
	.align		4
        /*0150*/ 	.byte	0x02, 0x4c
        /*0152*/ 	.byte	0x01
	.zero		1


	//----- nvinfo : EIATTR_MERCURY_ISA_VERSION
	.align		4
        /*0154*/ 	.byte	0x03, 0x5f
        /*0156*/ 	.short	0x0101


	//----- nvinfo : EIATTR_COOP_GROUP_MASK_REGIDS
	.align		4
        /*0158*/ 	.byte	0x04, 0x29
        /*015a*/ 	.short	(.L_28613 - .L_28612)


	//   ....[0]....
.L_28612:
        /*015c*/ 	.word	0xffffffff


	//   ....[1]....
        /*0160*/ 	.word	0xffffffff


	//   ....[2]....
        /*0164*/ 	.word	0xffffffff


	//   ....[3]....
        /*0168*/ 	.word	0xffffffff


	//   ....[4]....
        /*016c*/ 	.word	0xffffffff


	//   ....[5]....
        /*0170*/ 	.word	0xffffffff


	//   ....[6]....
        /*0174*/ 	.word	0xffffffff


	//   ....[7]....
        /*0178*/ 	.word	0xffffffff


	//   ....[8]....
        /*017c*/ 	.word	0xffffffff


	//   ....[9]....
        /*0180*/ 	.word	0xffffffff


	//   ....[10]....
        /*0184*/ 	.word	0xffffffff


	//   ....[11]....
        /*0188*/ 	.word	0xffffffff


	//   ....[12]....
        /*018c*/ 	.word	0xffffffff


	//   ....[13]....
        /*0190*/ 	.word	0xffffffff


	//   ....[14]....
        /*0194*/ 	.word	0xffffffff


	//   ....[15]....
        /*0198*/ 	.word	0xffffffff


	//   ....[16]....
        /*019c*/ 	.word	0xffffffff


	//   ....[17]....
        /*01a0*/ 	.word	0xffffffff


	//   ....[18]....
        /*01a4*/ 	.word	0xffffffff


	//   ....[19]....
        /*01a8*/ 	.word	0xffffffff


	//   ....[20]....
        /*01ac*/ 	.word	0xffffffff


	//   ....[21]....
        /*01b0*/ 	.word	0xffffffff


	//   ....[22]....
        /*01b4*/ 	.word	0xffffffff


	//   ....[23]....
        /*01b8*/ 	.word	0xffffffff


	//   ....[24]....
        /*01bc*/ 	.word	0xffffffff


	//   ....[25]....
        /*01c0*/ 	.word	0xffffffff


	//   ....[26]....
        /*01c4*/ 	.word	0xffffffff


	//   ....[27]....
        /*01c8*/ 	.word	0xffffffff


	//   ....[28]....
        /*01cc*/ 	.word	0xffffffff


	//   ....[29]....
        /*01d0*/ 	.word	0xffffffff


	//   ....[30]....
        /*01d4*/ 	.word	0xffffffff


	//   ....[31]....
        /*01d8*/ 	.word	0xffffffff


	//   ....[32]....
        /*01dc*/ 	.word	0xffffffff


	//   ....[33]....
        /*01e0*/ 	.word	0xffffffff


	//   ....[34]....
        /*01e4*/ 	.word	0xffffffff


	//   ....[35]....
        /*01e8*/ 	.word	0xffffffff


	//   ....[36]....
        /*01ec*/ 	.word	0xffffffff


	//   ....[37]....
        /*01f0*/ 	.word	0xffffffff


	//   ....[38]....
        /*01f4*/ 	.word	0xffffffff


	//   ....[39]....
        /*01f8*/ 	.word	0xffffffff


	//   ....[40]....
        /*01fc*/ 	.word	0xffffffff


	//   ....[41]....
        /*0200*/ 	.word	0xffffffff


	//   ....[42]....
        /*0204*/ 	.word	0xffffffff


	//   ....[43]....
        /*0208*/ 	.word	0xffffffff


	//   ....[44]....
        /*020c*/ 	.word	0xffffffff


	//   ....[45]....
        /*0210*/ 	.word	0xffffffff


	//   ....[46]....
        /*0214*/ 	.word	0xffffffff


	//   ....[47]....
        /*0218*/ 	.word	0xffffffff


	//   ....[48]....
        /*021c*/ 	.word	0xffffffff


	//   ....[49]....
        /*0220*/ 	.word	0xffffffff


	//   ....[50]....
        /*0224*/ 	.word	0xffffffff


	//   ....[51]....
        /*0228*/ 	.word	0xffffffff


	//   ....[52]....
        /*022c*/ 	.word	0xffffffff


	//   ....[53]....
        /*0230*/ 	.word	0xffffffff


	//   ....[54]....
        /*0234*/ 	.word	0xffffffff


	//   ....[55]....
        /*0238*/ 	.word	0xffffffff


	//   ....[56]....
        /*023c*/ 	.word	0xffffffff


	//   ....[57]....
        /*0240*/ 	.word	0xffffffff


	//   ....[58]....
        /*0244*/ 	.word	0xffffffff


	//   ....[59]....
        /*0248*/ 	.word	0xffffffff


	//   ....[60]....
        /*024c*/ 	.word	0xffffffff


	//   ....[61]....
        /*0250*/ 	.word	0xffffffff


	//   ....[62]....
        /*0254*/ 	.word	0xffffffff


	//   ....[63]....
        /*0258*/ 	.word	0xffffffff


	//   ....[64]....
        /*025c*/ 	.word	0xffffffff


	//   ....[65]....
        /*0260*/ 	.word	0xffffffff


	//   ....[66]....
        /*0264*/ 	.word	0xffffffff


	//   ....[67]....
        /*0268*/ 	.word	0xffffffff


	//   ....[68]....
        /*026c*/ 	.word	0xffffffff


	//   ....[69]....
        /*0270*/ 	.word	0xffffffff


	//   ....[70]....
        /*0274*/ 	.word	0xffffffff


	//   ....[71]....
        /*0278*/ 	.word	0xffffffff


	//   ....[72]....
        /*027c*/ 	.word	0xffffffff


	//   ....[73]....
        /*0280*/ 	.word	0xffffffff


	//   ....[74]....
        /*0284*/ 	.word	0xffffffff


	//   ....[75]....
        /*0288*/ 	.word	0xffffffff


	//   ....[76]....
        /*028c*/ 	.word	0xffffffff


	//   ....[77]....
        /*0290*/ 	.word	0xffffffff


	//   ....[78]....
        /*0294*/ 	.word	0xffffffff


	//   ....[79]....
        /*0298*/ 	.word	0xffffffff


	//   ....[80]....
        /*029c*/ 	.word	0xffffffff


	//   ....[81]....
        /*02a0*/ 	.word	0x05000028


	//   ....[82]....
        /*02a4*/ 	.word	0x05000028


	//   ....[83]....
        /*02a8*/ 	.word	0x05000028


	//   ....[84]....
        /*02ac*/ 	.word	0x05000028


	//   ....[85]....
        /*02b0*/ 	.word	0x05000028


	//   ....[86]....
        /*02b4*/ 	.word	0x05000028


	//----- nvinfo : EIATTR_COOP_GROUP_INSTR_OFFSETS
	.align		4
.L_28613:
        /*02b8*/ 	.byte	0x04, 0x28
        /*02ba*/ 	.short	(.L_28615 - .L_28614)


	//   ....[0]....
.L_28614:
        /*02bc*/ 	.word	0x00005680


	//   ....[1]....
        /*02c0*/ 	.word	0x00007e40


	//   ....[2]....
        /*02c4*/ 	.word	0x00008040


	//   ....[3]....
        /*02c8*/ 	.word	0x00008060


	//   ....[4]....
        /*02cc*/ 	.word	0x00008080


	//   ....[5]....
        /*02d0*/ 	.word	0x000080a0


	//   ....[6]....
        /*02d4*/ 	.word	0x00008250


	//   ....[7]....
        /*02d8*/ 	.word	0x00008280


	//   ....[8]....
        /*02dc*/ 	.word	0x000082a0


	//   ....[9]....
        /*02e0*/ 	.word	0x000090f0


	//   ....[10]....
        /*02e4*/ 	.word	0x00009170


	//   ....[11]....
        /*02e8*/ 	.word	0x000091b0


	//   ....[12]....
        /*02ec*/ 	.word	0x00009210


	//   ....[13]....
        /*02f0*/ 	.word	0x00009260


	//   ....[14]....
        /*02f4*/ 	.word	0x000092b0


	//   ....[15]....
        /*02f8*/ 	.word	0x000092d0


	//   ....[16]....
        /*02fc*/ 	.word	0x000092f0


	//   ....[17]....
        /*0300*/ 	.word	0x0000cbe0


	//   ....[18]....
        /*0304*/ 	.word	0x0000cc20


	//   ....[19]....
        /*0308*/ 	.word	0x0000cc50


	//   ....[20]....
        /*030c*/ 	.word	0x0000cc60


	//   ....[21]....
        /*0310*/ 	.word	0x0000cc70


	//   ....[22]....
        /*0314*/ 	.word	0x0000cc80


	//   ....[23]....
        /*0318*/ 	.word	0x0000cc90


	//   ....[24]....
        /*031c*/ 	.word	0x0000ccb0


	//   ....[25]....
        /*0320*/ 	.word	0x0000ccd0


	//   ....[26]....
        /*0324*/ 	.word	0x0000ccf0


	//   ....[27]....
        /*0328*/ 	.word	0x0000cd10


	//   ....[28]....
        /*032c*/ 	.word	0x0000cd30


	//   ....[29]....
        /*0330*/ 	.word	0x0000cd50


	//   ....[30]....
        /*0334*/ 	.word	0x0000cd70


	//   ....[31]....
        /*0338*/ 	.word	0x0000cd90


	//   ....[32]....
        /*033c*/ 	.word	0x0000cdb0


	//   ....[33]....
        /*0340*/ 	.word	0x0000cdd0


	//   ....[34]....
        /*0344*/ 	.word	0x0000cdf0


	//   ....[35]....
        /*0348*/ 	.word	0x0000ce10


	//   ....[36]....
        /*034c*/ 	.word	0x0000ce30


	//   ....[37]....
        /*0350*/ 	.word	0x0000ce50


	//   ....[38]....
        /*0354*/ 	.word	0x0000ce70


	//   ....[39]....
        /*0358*/ 	.word	0x0000ce90


	//   ....[40]....
        /*035c*/ 	.word	0x0000ceb0


	//   ....[41]....
        /*0360*/ 	.word	0x0000ced0


	//   ....[42]....
        /*0364*/ 	.word	0x0000cef0


	//   ....[43]....
        /*0368*/ 	.word	0x0000cf10


	//   ....[44]....
        /*036c*/ 	.word	0x0000cf30


	//   ....[45]....
        /*0370*/ 	.word	0x0000cf50


	//   ....[46]....
        /*0374*/ 	.word	0x0000cf70


	//   ....[47]....
        /*0378*/ 	.word	0x0000cf90


	//   ....[48]....
        /*037c*/ 	.word	0x0000cfb0


	//   ....[49]....
        /*0380*/ 	.word	0x0000cfd0


	//   ....[50]....
        /*0384*/ 	.word	0x0000cff0


	//   ....[51]....
        /*0388*/ 	.word	0x0000d010


	//   ....[52]....
        /*038c*/ 	.word	0x0000d030


	//   ....[53]....
        /*0390*/ 	.word	0x0000d050


	//   ....[54]....
        /*0394*/ 	.word	0x0000d070


	//   ....[55]....
        /*0398*/ 	.word	0x0000d090


	//   ....[56]....
        /*039c*/ 	.word	0x0000d0b0


	//   ....[57]....
        /*03a0*/ 	.word	0x0000d0d0


	//   ....[58]....
        /*03a4*/ 	.word	0x0000d0f0


	//   ....[59]....
        /*03a8*/ 	.word	0x0000d110


	//   ....[60]....
        /*03ac*/ 	.word	0x0000d130


	//   ....[61]....
        /*03b0*/ 	.word	0x0000d150


	//   ....[62]....
        /*03b4*/ 	.word	0x0000d170


	//   ....[63]....
        /*03b8*/ 	.word	0x0000d190


	//   ....[64]....
        /*03bc*/ 	.word	0x0000d1b0


	//   ....[65]....
        /*03c0*/ 	.word	0x0000d1d0


	//   ....[66]....
        /*03c4*/ 	.word	0x0000d1f0


	//   ....[67]....
        /*03c8*/ 	.word	0x0000d210


	//   ....[68]....
        /*03cc*/ 	.word	0x0000d230


	//   ....[69]....
        /*03d0*/ 	.word	0x0000d250


	//   ....[70]....
        /*03d4*/ 	.word	0x0000d270


	//   ....[71]....
        /*03d8*/ 	.word	0x0000d290


	//   ....[72]....
        /*03dc*/ 	.word	0x0000d2b0


	//   ....[73]....
        /*03e0*/ 	.word	0x0000d2d0


	//   ....[74]....
        /*03e4*/ 	.word	0x0000d2f0


	//   ....[75]....
        /*03e8*/ 	.word	0x0000d310


	//   ....[76]....
        /*03ec*/ 	.word	0x0000d330


	//   ....[77]....
        /*03f0*/ 	.word	0x0000d350


	//   ....[78]....
        /*03f4*/ 	.word	0x0000d370


	//   ....[79]....
        /*03f8*/ 	.word	0x0000d390


	//   ....[80]....
        /*03fc*/ 	.word	0x0000d3b0


	//   ....[81]....
        /*0400*/ 	.word	0x0000f150


	//   ....[82]....
        /*0404*/ 	.word	0x0000f1e0


	//   ....[83]....
        /*0408*/ 	.word	0x0000f280


	//   ....[84]....
        /*040c*/ 	.word	0x0000f320


	//   ....[85]....
        /*0410*/ 	.word	0x0000f390


	//   ....[86]....
        /*0414*/ 	.word	0x0000f400


	//----- nvinfo : EIATTR_EXIT_INSTR_OFFSETS
	.align		4
.L_28615:
        /*0418*/ 	.byte	0x04, 0x1c
        /*041a*/ 	.short	(.L_28617 - .L_28616)


	//   ....[0]....
.L_28616:
        /*041c*/ 	.word	0x0000e3a0


	//   ....[1]....
        /*0420*/ 	.word	0x0000e420


	//   ....[2]....
        /*0424*/ 	.word	0x0000f0f0


	//----- nvinfo : EIATTR_CRS_STACK_SIZE
	.align		4
.L_28617:
        /*0428*/ 	.byte	0x04, 0x1e
        /*042a*/ 	.short	(.L_28619 - .L_28618)
.L_28618:
        /*042c*/ 	.word	0x00000000


	//----- nvinfo : EIATTR_CBANK_PARAM_SIZE
	.align		4
.L_28619:
        /*0430*/ 	.byte	0x03, 0x19
        /*0432*/ 	.short	0x007c


	//----- nvinfo : EIATTR_PARAM_CBANK
	.align		4
        /*0434*/ 	.byte	0x04, 0x0a
        /*0436*/ 	.short	(.L_28621 - .L_28620)
	.align		4
.L_28620:
        /*0438*/ 	.word	index@(.nv.constant0._ZN4vllm25paged_attention_v1_kernelIffLi256ELi16ELi128ELNS_18Fp8KVCacheDataTypeE0ELb0EEEvPT_PKS2_PKT0_S8_ifPKiSA_iPKfiiiSC_SC_iiiii)
        /*043c*/ 	.short	0x0210
        /*043e*/ 	.short	0x007c


	//----- nvinfo : EIATTR_SW_WAR
	.align		4
.L_28621:
        /*0440*/ 	.byte	0x04, 0x36
        /*0442*/ 	.short	(.L_28623 - .L_28622)
.L_28622:
        /*0444*/ 	.word	0x00000008
.L_28623:


//--------------------- .nv.info._ZN4vllm25paged_attention_v1_kernelIffLi192ELi16ELi128ELNS_18Fp8KVCacheDataTypeE0ELb0EEEvPT_PKS2_PKT0_S8_ifPKiSA_iPKfiiiSC_SC_iiiii --------------------------
	.section	.nv.info._ZN4vllm25paged_attention_v1_kernelIffLi192ELi16ELi128ELNS_18Fp8KVCacheDataTypeE0ELb0EEEvPT_PKS2_PKT0_S8_ifPKiSA_iPKfiiiSC_SC_iiiii,"",@"SHT_CUDA_INFO"
	.sectionflags	@""
	.align	4


	//----- nvinfo : EIATTR_CUDA_API_VERSION
	.align		4
        /*0000*/ 	.byte	0x04, 0x37
        /*0002*/ 	.short	(.L_28625 - .L_28624)
.L_28624:
        /*0004*/ 	.word	0x00000082


	//----- nvinfo : EIATTR_KPARAM_INFO
	.align		4
.L_28625:
        /*0008*/ 	.byte	0x04, 0x17
        /*000a*/ 	.short	(.L_28627 - .L_28626)
.L_28626:
        /*000c*/ 	.word	0x00000000
        /*0010*/ 	.short	0x0013
        /*0012*/ 	.short	0x0078
        /*0014*/ 	.byte	0x00, 0xf0, 0x11, 0x00


	//----- nvinfo : EIATTR_KPARAM_INFO
	.align		4
.L_28627:
        /*0018*/ 	.byte	0x04, 0x17
        /*001a*/ 	.short	(.L_28629 - .L_28628)
.L_28628:
        /*001c*/ 	.word	0x00000000
        /*0020*/ 	.short	0x0012
        /*0022*/ 	.short	0x0074
        /*0024*/ 	.byte	0x00, 0xf0, 0x11, 0x00


	//----- nvinfo : EIATTR_KPARAM_INFO
	.align		4
.L_28629:
        /*0028*/ 	.byte	0x04, 0x17
        /*002a*/ 	.short	(.L_28631 - .L_28630)
.L_28630:
        /*002c*/ 	.word	0x00000000
        /*0030*/ 	.short	0x0011
        /*0032*/ 	.short	0x0070
        /*0034*/ 	.byte	0x00, 0xf0, 0x11, 0x00


	//----- nvinfo : EIATTR_KPARAM_INFO
	.align		4
.L_28631:
        /*0038*/ 	.byte	0x04, 0x17
        /*003a*/ 	.short	(.L_28633 - .L_28632)
.L_28632:
        /*003c*/ 	.word	0x00000000
        /*0040*/ 	.short	0x0010
        /*0042*/ 	.short	0x006c
        /*0044*/ 	.byte	0x00, 0xf0, 0x11, 0x00


	//----- nvinfo : EIATTR_KPARAM_INFO
	.align		4
.L_28633:
        /*0048*/ 	.byte	0x04, 0x17
        /*004a*/ 	.short	(.L_28635 - .L_28634)
.L_28634:
        /*004c*/ 	.word	0x00000000
        /*0050*/ 	.short	0x000f
        /*0052*/ 	.short	0x0068
        /*0054*/ 	.byte	0x00, 0xf0, 0x11, 0x00


	//----- nvinfo : EIATTR_KPARAM_INFO
	.align		4
.L_28635:
        /*0058*/ 	.byte	0x04, 0x17
        /*005a*/ 	.short	(.L_28637 - .L_28636)
.L_28636:
        /*005c*/ 	.word	0x00000000
        /*0060*/ 	.short	0x000e
        /*0062*/ 	.short	0x0060
        /*0064*/ 	.byte	0x00, 0xf0, 0x21, 0x00


	//----- nvinfo : EIATTR_KPARAM_INFO
	.align		4
.L_28637:
        /*0068*/ 	.byte	0x04, 0x17
        /*006a*/ 	.short	(.L_28639 - .L_28638)
.L_28638:
        /*006c*/ 	.word	0x00000000
        /*0070*/ 	.short	0x000d
        /*0072*/ 	.short	0x0058
        /*0074*/ 	.byte	0x00, 0xf0, 0x21, 0x00


	//----- nvinfo : EIATTR_KPARAM_INFO
	.align		4
.L_28639:
        /*0078*/ 	.byte	0x04, 0x17
        /*007a*/ 	.short	(.L_28641 - .L_28640)
.L_28640:
        /*007c*/ 	.word	0x00000000
        /*0080*/ 	.short	0x000c
        /*0082*/ 	.short	0x0050
        /*0084*/ 	.byte	0x00, 0xf0, 0x11, 0x00


	//----- nvinfo : EIATTR_KPARAM_INFO
	.align		4
.L_28641:
        /*0088*/ 	.byte	0x04, 0x17
        /*008a*/ 	.short	(.L_28643 - .L_28642)
.L_28642:
        /*008c*/ 	.word	0x00000000
        /*0090*/ 	.short	0x000b
        /*0092*/ 	.short	0x004c
        /*0094*/ 	.byte	0x00, 0xf0, 0x11, 0x00


	//----- nvinfo : EIATTR_KPARAM_INFO
	.align		4
.L_28643:
        /*0098*/ 	.byte	0x04, 0x17
        /*009a*/ 	.short	(.L_28645 - .L_28644)
.L_28644:
        /*009c*/ 	.word	0x00000000
        /*00a0*/ 	.short	0x000a
        /*00a2*/ 	.short	0x0048
        /*00a4*/ 	.byte	0x00, 0xf0, 0x11, 0x00


	//----- nvinfo : EIATTR_KPARAM_INFO
	.align		4
.L_28645:
        /*00a8*/ 	.byte	0x04, 0x17
        /*00aa*/ 	.short	(.L_28647 - .L_28646)
.L_28646:
        /*00ac*/ 	.word	0x00000000
        /*00b0*/ 	.short	0x0009
        /*00b2*/ 	.short	0x0040
        /*00b4*/ 	.byte	0x00, 0xf0, 0x21, 0x00


	//----- nvinfo : EIATTR_KPARAM_INFO
	.align		4
.L_28647:
        /*00b8*/ 	.byte	0x04, 0x17
        /*00ba*/ 	.short	(.L_28649 - .L_28648)
.L_28648:
        /*00bc*/ 	.word	0x00000000
        /*00c0*/ 	.short	0x0008
        /*00c2*/ 	.short	0x0038
        /*00c4*/ 	.byte	0x00, 0xf0, 0x11, 0x00


	//----- nvinfo : EIATTR_KPARAM_INFO
	.align		4
.L_28649:
        /*00c8*/ 	.byte	0x04, 0x17
        /*00ca*/ 	.short	(.L_28651 - .L_28650)
.L_28650:
        /*00cc*/ 	.word	0x00000000
        /*00d0*/ 	.short	0x0007
        /*00d2*/ 	.short	0x0030
        /*00d4*/ 	.byte	0x00, 0xf0, 0x21, 0x00


	//----- nvinfo : EIATTR_KPARAM_INFO
	.align		4
.L_28651:
        /*00d8*/ 	.byte	0x04, 0x17
        /*00da*/ 	.short	(.L_28653 - .L_28652)
.L_28652:
        /*00dc*/ 	.word	0x00000000
        /*00e0*/ 	.short	0x0006
        /*00e2*/ 	.short	0x0028
        /*00e4*/ 	.byte	0x00, 0xf0, 0x21, 0x00


	//----- nvinfo : EIATTR_KPARAM_INFO
	.align		4
.L_28653:
        /*00e8*/ 	.byte	0x04, 0x17
        /*00ea*/ 	.short	(.L_28655 - .L_28654)
.L_28654:
        /*00ec*/ 	.word	0x00000000
        /*00f0*/ 	.short	0x0005
        /*00f2*/ 	.short	0x0024
        /*00f4*/ 	.byte	0x00, 0xf0, 0x11, 0x00


	//----- nvinfo : EIATTR_KPARAM_INFO
	.align		4
.L_28655:
        /*00f8*/ 	.byte	0x04, 0x17
        /*00fa*/ 	.short	(.L_28657 - .L_28656)
.L_28656:
        /*00fc*/ 	.word	0x00000000
        /*0100*/ 	.short	0x0004
        /*0102*/ 	.short	0x0020
        /*0104*/ 	.byte	0x00, 0xf0, 0x11, 0x00


	//----- nvinfo : EIATTR_KPARAM_INFO
	.align		4
.L_28657:
        /*0108*/ 	.byte	0x04, 0x17
        /*010a*/ 	.short	(.L_28659 - .L_28658)
.L_28658:
        /*010c*/ 	.word	0x00000000
        /*0110*/ 	.short	0x0003
        /*0112*/ 	.short	0x0018
        /*0114*/ 	.byte	0x00, 0xf0, 0x21, 0x00


	//----- nvinfo : EIATTR_KPARAM_INFO
	.align		4
.L_28659:
        /*0118*/ 	.byte	0x04, 0x17
        /*011a*/ 	.short	(.L_28661 - .L_28660)
.L_28660:
        /*011c*/ 	.word	0x00000000
        /*0120*/ 	.short	0x0002
        /*0122*/ 	.short	0x0010
        /*0124*/ 	.byte	0x00, 0xf0, 0x21, 0x00


	//----- nvinfo : EIATTR_KPARAM_INFO
	.align		4
.L_28661:
        /*0128*/ 	.byte	0x04, 0x17
        /*012a*/ 	.short	(.L_28663 - .L_28662)
.L_28662:
        /*012c*/ 	.word	0x00000000
        /*0130*/ 	.short	0x0001
        /*0132*/ 	.short	0x0008
        /*0134*/ 	.byte	0x00, 0xf0, 0x21, 0x00


	//----- nvinfo : EIATTR_KPARAM_INFO
	.align		4
.L_28663:
        /*0138*/ 	.byte	0x04, 0x17
        /*013a*/ 	.short	(.L_28665 - .L_28664)
.L_28664:
        /*013c*/ 	.word	0x00000000
        /*0140*/ 	.short	0x0000
        /*0142*/ 	.short	0x0000
        /*0144*/ 	.byte	0x00, 0xf0, 0x21, 0x00


	//----- nvinfo : EIATTR_SPARSE_MMA_MASK
	.align		4
.L_28665:
        /*0148*/ 	.byte	0x03, 0x50
        /*014a*/ 	.short	0x0000


	//----- nvinfo : EIATTR_MAXREG_COUNT
	.align		4
        /*014c*/ 	.byte	0x03, 0x1b
        /*014e*/ 	.short	0x00ff


	//----- nvinfo : EIATTR_NUM_BARRIERS
	.align		4
        /*0150*/ 	.byte	0x02, 0x4c
        /*0152*/ 	.byte	0x01
	.zero		1


	//----- nvinfo : EIATTR_MERCURY_ISA_VERSION
	.align		4
        /*0154*/ 	.byte	0x03, 0x5f
        /*0156*/ 	.short	0x0101


	//----- nvinfo : EIATTR_COOP_GROUP_MASK_REGIDS
	.align		4
        /*0158*/ 	.byte	0x04, 0x29
        /*015a*/ 	.short	(.L_28667 - .L_28666)


	//   ....[0]....
.L_28666:
        /*015c*/ 	.word	0xffffffff


	//   ....[1]....
        /*0160*/ 	.word	0xffffffff


	//   ....[2]....
        /*0164*/ 	.word	0xffffffff


	//   ....[3]....
        /*0168*/ 	.word	0xffffffff


	//   ....[4]....
        /*016c*/ 	.word	0xffffffff


	//   ....[5]....
        /*0170*/ 	.word	0xffffffff


	//   ....[6]....
        /*0174*/ 	.word	0xffffffff


	//   ....[7]....
        /*0178*/ 	.word	0xffffffff


	//   ....[8]....
        /*017c*/ 	.word	0xffffffff


	//   ....[9]....
        /*0180*/ 	.word	0xffffffff


	//   ....[10]....
        /*0184*/ 	.word	0xffffffff


	//   ....[11]....
        /*0188*/ 	.word	0xffffffff


	//   ....[12]....
        /*018c*/ 	.word	0xffffffff


	//   ....[13]....
        /*0190*/ 	.word	0xffffffff


	//   ....[14]....
        /*0194*/ 	.word	0xffffffff


	//   ....[15]....
        /*0198*/ 	.word	0xffffffff


	//   ....[16]....
        /*019c*/ 	.word	0xffffffff


	//   ....[17]....
        /*01a0*/ 	.word	0xffffffff


	//   ....[18]....
        /*01a4*/ 	.word	0xffffffff


	//   ....[19]....
        /*01a8*/ 	.word	0xffffffff


	//   ....[20]....
        /*01ac*/ 	.word	0xffffffff


	//   ....[21]....
        /*01b0*/ 	.word	0xffffffff


	//   ....[22]....
        /*01b4*/ 	.word	0xffffffff


	//   ....[23]....
        /*01b8*/ 	.word	0xffffffff


	//   ....[24]....
        /*01bc*/ 	.word	0xffffffff


	//   ....[25]....
        /*01c0*/ 	.word	0xffffffff


	//   ....[26]....
        /*01c4*/ 	.word	0xffffffff


	//   ....[27]....
        /*01c8*/ 	.word	0xffffffff


	//   ....[28]....
        /*01cc*/ 	.word	0xffffffff


	//   ....[29]....
        /*01d0*/ 	.word	0xffffffff


	//   ....[30]....
        /*01d4*/ 	.word	0xffffffff


	//   ....[31]....
        /*01d8*/ 	.word	0xffffffff


	//   ....[32]....
        /*01dc*/ 	.word	0xffffffff


	//   ....[33]....
        /*01e0*/ 	.word	0xffffffff


	//   ....[34]....
        /*01e4*/ 	.word	0xffffffff


	//   ....[35]....
        /*01e8*/ 	.word	0xffffffff


	//   ....[36]....
        /*01ec*/ 	.word	0xffffffff


	//   ....[37]....
        /*01f0*/ 	.word	0xffffffff


	//   ....[38]....
        /*01f4*/ 	.word	0xffffffff


	//   ....[39]....
        /*01f8*/ 	.word	0xffffffff


	//   ....[40]....
        /*01fc*/ 	.word	0xffffffff


	//   ....[41]....
        /*0200*/ 	.word	0xffffffff


	//   ....[42]....
        /*0204*/ 	.word	0xffffffff


	//   ....[43]....
        /*0208*/ 	.word	0xffffffff


	//   ....[44]....
        /*020c*/ 	.word	0xffffffff


	//   ....[45]....
        /*0210*/ 	.word	0xffffffff


	//   ....[46]....
        /*0214*/ 	.word	0xffffffff


	//   ....[47]....
        /*0218*/ 	.word	0xffffffff


	//   ....[48]....
        /*021c*/ 	.word	0xffffffff


	//   ....[49]....
        /*0220*/ 	.word	0xffffffff


	//   ....[50]....
        /*0224*/ 	.word	0xffffffff


	//   ....[51]....
        /*0228*/ 	.word	0xffffffff


	//   ....[52]....
        /*022c*/ 	.word	0xffffffff


	//   ....[53]....
        /*0230*/ 	.word	0xffffffff


	//   ....[54]....
        /*0234*/ 	.word	0xffffffff


	//   ....[55]....
        /*0238*/ 	.word	0xffffffff


	//   ....[56]....
        /*023c*/ 	.word	0xffffffff


	//   ....[57]....
        /*0240*/ 	.word	0xffffffff


	//   ....[58]....
        /*0244*/ 	.word	0xffffffff


	//   ....[59]....
        /*0248*/ 	.word	0xffffffff


	//   ....[60]....
        /*024c*/ 	.word	0xffffffff


	//   ....[61]....
        /*0250*/ 	.word	0xffffffff


	//   ....[62]....
        /*0254*/ 	.word	0xffffffff


	//   ....[63]....
        /*0258*/ 	.word	0xffffffff


	//   ....[64]....
        /*025c*/ 	.word	0xffffffff


	//   ....[65]....
        /*0260*/ 	.word	0x0500002a


	//   ....[66]....
        /*0264*/ 	.word	0x0500002a


	//   ....[67]....
        /*0268*/ 	.word	0x0500002a


	//   ....[68]....
        /*026c*/ 	.word	0x0500002a


	//   ....[69]....
        /*0270*/ 	.word	0x0500002a


	//   ....[70]....
        /*0274*/ 	.word	0x0500002a


	//----- nvinfo : EIATTR_COOP_GROUP_INSTR_OFFSETS
	.align		4
.L_28667:
        /*0278*/ 	.byte	0x04, 0x28
        /*027a*/ 	.short	(.L_28669 - .L_28668)


	//   ....[0]....
.L_28668:
        /*027c*/ 	.word	0x000043b0


	//   ....[1]....
        /*0280*/ 	.word	0x00006010


	//   ....[2]....
        /*0284*/ 	.word	0x00006200


	//   ....[3]....
        /*0288*/ 	.word	0x00006220


	//   ....[4]....
        /*028c*/ 	.word	0x00006240


	//   ....[5]....
        /*0290*/ 	.word	0x00006260


	//   ....[6]....
        /*0294*/ 	.word	0x000063a0


	//   ....[7]....
        /*0298*/ 	.word	0x000063e0


	//   ....[8]....
        /*029c*/ 	.word	0x00006450


	//   ....[9]....
        /*02a0*/ 	.word	0x00007290


	//   ....[10]....
        /*02a4*/ 	.word	0x00007310


	//   ....[11]....
        /*02a8*/ 	.word	0x00007350


	//   ....[12]....
        /*02ac*/ 	.word	0x000073b0


	//   ....[13]....
        /*02b0*/ 	.word	0x00007400


	//   ....[14]....
        /*02b4*/ 	.word	0x00007450


	//   ....[15]....
        /*02b8*/ 	.word	0x00007470


	//   ....[16]....
        /*02bc*/ 	.word	0x00007490


	//   ....[17]....
        /*02c0*/ 	.word	0x0000a2f0


	//   ....[18]....
        /*02c4*/ 	.word	0x0000a330


	//   ....[19]....
        /*02c8*/ 	.word	0x0000a350


	//   ....[20]....
        /*02cc*/ 	.word	0x0000a360


	//   ....[21]....
        /*02d0*/ 	.word	0x0000a370


	//   ....[22]....
        /*02d4*/ 	.word	0x0000a380


	//   ....[23]....
        /*02d8*/ 	.word	0x0000a390


	//   ....[24]....
        /*02dc*/ 	.word	0x0000a3c0


	//   ....[25]....
        /*02e0*/ 	.word	0x0000a3f0


	//   ....[26]....
        /*02e4*/ 	.word	0x0000a420


	//   ....[27]....
        /*02e8*/ 	.word	0x0000a460


	//   ....[28]....
        /*02ec*/ 	.word	0x0000a490


	//   ....[29]....
        /*02f0*/ 	.word	0x0000a4c0


	//   ....[30]....
        /*02f4*/ 	.word	0x0000a4f0


	//   ....[31]....
        /*02f8*/ 	.word	0x0000a520


	//   ....[32]....
        /*02fc*/ 	.word	0x0000a550


	//   ....[33]....
        /*0300*/ 	.word	0x0000a580


	//   ....[34]....
        /*0304*/ 	.word	0x0000a5b0


	//   ....[35]....
        /*0308*/ 	.word	0x0000a5d0


	//   ....[36]....
        /*030c*/ 	.word	0x0000a5f0


	//   ....[37]....
        /*0310*/ 	.word	0x0000a610


	//   ....[38]....
        /*0314*/ 	.word	0x0000a630


	//   ....[39]....
        /*0318*/ 	.word	0x0000a660


	//   ....[40]....
        /*031c*/ 	.word	0x0000a690


	//   ....[41]....
        /*0320*/ 	.word	0x0000a6b0


	//   ....[42]....
        /*0324*/ 	.word	0x0000a6d0


	//   ....[43]....
        /*0328*/ 	.word	0x0000a6f0


	//   ....[44]....
        /*032c*/ 	.word	0x0000a710


	//   ....[45]....
        /*0330*/ 	.word	0x0000a740


	//   ....[46]....
        /*0334*/ 	.word	0x0000a760


	//   ....[47]....
        /*0338*/ 	.word	0x0000a780


	//   ....[48]....
        /*033c*/ 	.word	0x0000a7a0


	//   ....[49]....
        /*0340*/ 	.word	0x0000a7c0


	//   ....[50]....
        /*0344*/ 	.word	0x0000a7e0


	//   ....[51]....
        /*0348*/ 	.word	0x0000a800


	//   ....[52]....
        /*034c*/ 	.word	0x0000a820


	//   ....[53]....
        /*0350*/ 	.word	0x0000a850


	//   ....[54]....
        /*0354*/ 	.word	0x0000a870


	//   ....[55]....
        /*0358*/ 	.word	0x0000a890


	//   ....[56]....
        /*035c*/ 	.word	0x0000a8b0


	//   ....[57]....
        /*0360*/ 	.word	0x0000a8d0


	//   ....[58]....
        /*0364*/ 	.word	0x0000a8f0


	//   ....[59]....
        /*0368*/ 	.word	0x0000a910


	//   ....[60]....
        /*036c*/ 	.word	0x0000a930


	//   ....[61]....
        /*0370*/ 	.word	0x0000a950


	//   ....[62]....
        /*0374*/ 	.word	0x0000a970


	//   ....[63]....
        /*0378*/ 	.word	0x0000a990


	//   ....[64]....
        /*037c*/ 	.word	0x0000a9b0


	//   ....[65]....
        /*0380*/ 	.word	0x0000bea0


	//   ....[66]....
        /*0384*/ 	.word	0x0000bf40


	//   ....[67]....
        /*0388*/ 	.word	0x0000bff0


	//   ....[68]....
        /*038c*/ 	.word	0x0000c090


	//   ....[69]....
        /*0390*/ 	.word	0x0000c100


	//   ....[70]....
        /*0394*/ 	.word	0x0000c170


	//----- nvinfo : EIATTR_EXIT_INSTR_OFFSETS
	.align		4
.L_28669:
        /*0398*/ 	.byte	0x04, 0x1c
        /*039a*/ 	.short	(.L_28671 - .L_28670)


	//   ....[0]....
.L_28670:
        /*039c*/ 	.word	0x0000b430


	//   ....[1]....
        /*03a0*/ 	.word	0x0000b4c0


	//   ....[2]....
        /*03a4*/ 	.word	0x0000be40


	//----- nvinfo : EIATTR_CRS_STACK_SIZE
	.align		4
.L_28671:
        /*03a8*/ 	.byte	0x04, 0x1e
        /*03aa*/ 	.short	(.L_28673 - .L_28672)
.L_28672:
        /*03ac*/ 	.word	0x00000000


	//----- nvinfo : EIATTR_CBANK_PARAM_SIZE
	.align		4
.L_28673:
        /*03b0*/ 	.byte	0x03, 0x19
        /*03b2*/ 	.short	0x007c


	//----- nvinfo : EIATTR_PARAM_CBANK
	.align		4
        /*03b4*/ 	.byte	0x04, 0x0a
        /*03b6*/ 	.short	(.L_28675 - .L_28674)
	.align		4
.L_28674:
        /*03b8*/ 	.word	index@(.nv.constant0._ZN4vllm25paged_attention_v1_kernelIffLi192ELi16ELi128ELNS_18Fp8KVCacheDataTypeE0ELb0EEEvPT_PKS2_PKT0_S8_ifPKiSA_iPKfiiiSC_SC_iiiii)
        /*03bc*/ 	.short	0x0210
        /*03be*/ 	.short	0x007c


	//----- nvinfo : EIATTR_SW_WAR
	.align		4
.L_28675:
        /*03c0*/ 	.byte	0x04, 0x36
        /*03c2*/ 	.short	(.L_28677 - .L_28676)
.L_28676:
        /*03c4*/ 	.word	0x00000008
.L_28677:


//--------------------- .nv.info._ZN4vllm25paged_attention_v1_kernelIffLi128ELi16ELi128ELNS_18Fp8KVCacheDataTypeE0ELb0EEEvPT_PKS2_PKT0_S8_ifPKiSA_iPKfiiiSC_SC_iiiii --------------------------
	.section	.nv.info._ZN4vllm25paged_attention_v1_kernelIffLi128ELi16ELi128ELNS_18Fp8KVCacheDataTypeE0ELb0EEEvPT_PKS2_PKT0_S8_ifPKiSA_iPKfiiiSC_SC_iiiii,"",@"SHT_CUDA_INFO"
	.sectionflags	@""
	.align	4


	//----- nvinfo : EIATTR_CUDA_API_VERSION
	.align		4
        /*0000*/ 	.byte	0x04, 0x37
        /*0002*/ 	.short	(.L_28679 - .L_28678)
.L_28678:
        /*0004*/ 	.word	0x00000082


	//----- nvinfo : EIATTR_KPARAM_INFO
	.align		4
.L_28679:
        /*0008*/ 	.byte	0x04, 0x17
        /*000a*/ 	.short	(.L_28681 - .L_28680)
.L_28680:
        /*000c*/ 	.word	0x00000000
        /*0010*/ 	.short	0x0013
        /*0012*/ 	.short	0x0078
        /*0014*/ 	.byte	0x00, 0xf0, 0x11, 0x00


	//----- nvinfo : EIATTR_KPARAM_INFO
	.align		4
.L_28681:
        /*0018*/ 	.byte	0x04, 0x17
        /*001a*/ 	.short	(.L_28683 - .L_28682)
.L_28682:
        /*001c*/ 	.word	0x00000000
        /*0020*/ 	.short	0x0012
        /*0022*/ 	.short	0x0074
        /*0024*/ 	.byte	0x00, 0xf0, 0x11, 0x00


	//----- nvinfo : EIATTR_KPARAM_INFO
	.align		4
.L_28683:
        /*0028*/ 	.byte	0x04, 0x17
        /*002a*/ 	.short	(.L_28685 - .L_28684)
.L_28684:
        /*002c*/ 	.word	0x00000000
        /*0030*/ 	.short	0x0011
        /*0032*/ 	.short	0x0070
        /*0034*/ 	.byte	0x00, 0xf0, 0x11, 0x00


	//----- nvinfo : EIATTR_KPARAM_INFO
	.align		4
.L_28685:
        /*0038*/ 	.byte	0x04, 0x17
        /*003a*/ 	.short	(.L_28687 - .L_28686)
.L_28686:
        /*003c*/ 	.word	0x00000000
        /*0040*/ 	.short	0x0010
        /*0042*/ 	.short	0x006c
        /*0044*/ 	.byte	0x00, 0xf0, 0x11, 0x00


	//----- nvinfo : EIATTR_KPARAM_INFO
	.align		4
.L_28687:
        /*0048*/ 	.byte	0x04, 0x17
        /*004a*/ 	.short	(.L_28689 - .L_28688)
.L_28688:
        /*004c*/ 	.word	0x00000000
        /*0050*/ 	.short	0x000f
        /*0052*/ 	.short	0x0068
        /*0054*/ 	.byte	0x00, 0xf0, 0x11, 0x00


	//----- nvinfo : EIATTR_KPARAM_INFO
	.align		4
.L_28689:
        /*0058*/ 	.byte	0x04, 0x17
        /*005a*/ 	.short	(.L_28691 - .L_28690)
.L_28690:
        /*005c*/ 	.word	0x00000000
        /*0060*/ 	.short	0x000e
        /*0062*/ 	.short	0x0060
        /*0064*/ 	.byte	0x00, 0xf0, 0x21, 0x00


	//----- nvinfo : EIATTR_KPARAM_INFO
	.align		4
.L_28691:
        /*0068*/ 	.byte	0x04, 0x17
        /*006a*/ 	.short	(.L_28693 - .L_28692)
.L_28692:
        /*006c*/ 	.word	0x00000000
        /*0070*/ 	.short	0x000d
        /*0072*/ 	.short	0x0058
        /*0074*/ 	.byte	0x00, 0xf0, 0x21, 0x00


	//----- nvinfo : EIATTR_KPARAM_INFO
	.align		4
.L_28693:
        /*0078*/ 	.byte	0x04, 0x17
        /*007a*/ 	.short	(.L_28695 - .L_28694)
.L_28694:
        /*007c*/ 	.word	0x00000000
        /*0080*/ 	.short	0x000c
        /*0082*/ 	.short	0x0050
        /*0084*/ 	.byte	0x00, 0xf0, 0x11, 0x00


	//----- nvinfo : EIATTR_KPARAM_INFO
	.align		4
.L_28695:
        /*0088*/ 	.byte	0x04, 0x17
        /*008a*/ 	.short	(.L_28697 - .L_28696)
.L_28696:
        /*008c*/ 	.word	0x00000000
        /*0090*/ 	.short	0x000b
        /*0092*/ 	.short	0x004c
        /*0094*/ 	.byte	0x00, 0xf0, 0x11, 0x00


	//----- nvinfo : EIATTR_KPARAM_INFO
	.align		4
.L_28697:
        /*0098*/ 	.byte	0x04, 0x17
        /*009a*/ 	.short	(.L_28699 - .L_28698)
.L_28698:
        /*009c*/ 	.word	0x00000000
        /*00a0*/ 	.short	0x000a
        /*00a2*/ 	.short	0x0048
        /*00a4*/ 	.byte	0x00, 0xf0, 0x11, 0x00


	//----- nvinfo : EIATTR_KPARAM_INFO
	.align		4
.L_28699:
        /*00a8*/ 	.byte	0x04, 0x17
        /*00aa*/ 	.short	(.L_28701 - .L_28700)
.L_28700:
        /*00ac*/ 	.word	0x00000000
        /*00b0*/ 	.short	0x0009
        /*00b2*/ 	.short	0x0040
        /*00b4*/ 	.byte	0x00, 0xf0, 0x21, 0x00


	//----- nvinfo : EIATTR_KPARAM_INFO
	.align		4
.L_28701:
        /*00b8*/ 	.byte	0x04, 0x17
        /*00ba*/ 	.short	(.L_28703 - .L_28702)
.L_28702:
        /*00bc*/ 	.word	0x00000000
        /*00c0*/ 	.short	0x0008
        /*00c2*/ 	.short	0x0038
        /*00c4*/ 	.byte	0x00, 0xf0, 0x11, 0x00


	//----- nvinfo : EIATTR_KPARAM_INFO
	.align		4
.L_28703:
        /*00c8*/ 	.byte	0x04, 0x17
        /*00ca*/ 	.short	(.L_28705 - .L_28704)
.L_28704:
        /*00cc*/ 	.word	0x00000000
        /*00d0*/ 	.short	0x0007
        /*00d2*/ 	.short	0x0030
        /*00d4*/ 	.byte	0x00, 0xf0, 0x21, 0x00


	//----- nvinfo : EIATTR_KPARAM_INFO
	.align		4
.L_28705:
        /*00d8*/ 	.byte	0x04, 0x17
        /*00da*/ 	.short	(.L_28707 - .L_28706)
.L_28706:
        /*00dc*/ 	.word	0x00000000
        /*00e0*/ 	.short	0x0006
        /*00e2*/ 	.short	0x0028
        /*00e4*/ 	.byte	0x00, 0xf0, 0x21, 0x00


	//----- nvinfo : EIATTR_KPARAM_INFO
	.align		4
.L_28707:
        /*00e8*/ 	.byte	0x04, 0x17
        /*00ea*/ 	.short	(.L_28709 - .L_28708)
.L_28708:
        /*00ec*/ 	.word	0x00000000
        /*00f0*/ 	.short	0x0005
        /*00f2*/ 	.short	0x0024
        /*00f4*/ 	.byte	0x00, 0xf0, 0x11, 0x00


	//----- nvinfo : EIATTR_KPARAM_INFO
	.align		4
.L_28709:
        /*00f8*/ 	.byte	0x04, 0x17
        /*00fa*/ 	.short	(.L_28711 - .L_28710)
.L_28710:
        /*00fc*/ 	.word	0x00000000
        /*0100*/ 	.short	0x0004
        /*0102*/ 	.short	0x0020
        /*0104*/ 	.byte	0x00, 0xf0, 0x11, 0x00


	//----- nvinfo : EIATTR_KPARAM_INFO
	.align		4
.L_28711:
        /*0108*/ 	.byte	0x04, 0x17
        /*010a*/ 	.short	(.L_28713 - .L_28712)
.L_28712:
        /*010c*/ 	.word	0x00000000
        /*0110*/ 	.short	0x0003
        /*0112*/ 	.short	0x0018
        /*0114*/ 	.byte	0x00, 0xf0, 0x21, 0x00


	//----- nvinfo : EIATTR_KPARAM_INFO
	.align		4
.L_28713:
        /*0118*/ 	.byte	0x04, 0x17
        /*011a*/ 	.short	(.L_28715 - .L_28714)
.L_28714:
        /*011c*/ 	.word	0x00000000
        /*0120*/ 	.short	0x0002
        /*0122*/ 	.short	0x0010
        /*0124*/ 	.byte	0x00, 0xf0, 0x21, 0x00


	//----- nvinfo : EIATTR_KPARAM_INFO
	.align		4
.L_28715:
        /*0128*/ 	.byte	0x04, 0x17
        /*012a*/ 	.short	(.L_28717 - .L_28716)
.L_28716:
        /*012c*/ 	.word	0x00000000
        /*0130*/ 	.short	0x0001
        /*0132*/ 	.short	0x0008
        /*0134*/ 	.byte	0x00, 0xf0, 0x21, 0x00


	//----- nvinfo : EIATTR_KPARAM_INFO
	.align		4
.L_28717:
        /*0138*/ 	.byte	0x04, 0x17
        /*013a*/ 	.short	(.L_28719 - .L_28718)
.L_28718:
        /*013c*/ 	.word	0x00000000
        /*0140*/ 	.short	0x0000
        /*0142*/ 	.short	0x0000
        /*0144*/ 	.byte	0x00, 0xf0, 0x21, 0x00


	//----- nvinfo : EIATTR_SPARSE_MMA_MASK
	.align		4
.L_28719:
        /*0148*/ 	.byte	0x03, 0x50
        /*014a*/ 	.short	0x0000


	//----- nvinfo : EIATTR_MAXREG_COUNT
	.align		4
        /*014c*/ 	.byte	0x03, 0x1b
        /*014e*/ 	.short	0x00ff


	//----- nvinfo : EIATTR_NUM_BARRIERS
	.align		4
        /*0150*/ 	.byte	0x02, 0x4c
        /*0152*/ 	.byte	0x01
	.zero		1


	//----- nvinfo : EIATTR_MERCURY_ISA_VERSION
	.align		4
        /*0154*/ 	.byte	0x03, 0x5f
        /*0156*/ 	.short	0x0101


	//----- nvinfo : EIATTR_COOP_GROUP_MASK_REGIDS
	.align		4
        /*0158*/ 	.byte	0x04, 0x29
        /*015a*/ 	.short	(.L_28721 - .L_28720)


	//   ....[0]....
.L_28720:
        /*015c*/ 	.word	0xffffffff


	//   ....[1]....
        /*0160*/ 	.word	0xffffffff


	//   ....[2]....
        /*0164*/ 	.word	0xffffffff


	//   ....[3]....
        /*0168*/ 	.word	0xffffffff


	//   ....[4]....
        /*016c*/ 	.word	0xffffffff


	//   ....[5]....
        /*0170*/ 	.word	0xffffffff


	//   ....[6]....
        /*0174*/ 	.word	0xffffffff


	//   ....[7]....
        /*0178*/ 	.word	0xffffffff


	//   ....[8]....
        /*017c*/ 	.word	0xffffffff


	//   ....[9]....
        /*0180*/ 	.word	0xffffffff


	//   ....[10]....
        /*0184*/ 	.word	0xffffffff


	//   ....[11]....
        /*0188*/ 	.word	0xffffffff


	//   ....[12]....
        /*018c*/ 	.word	0xffffffff


	//   ....[13]....
        /*0190*/ 	.word	0xffffffff


	//   ....[14]....
        /*0194*/ 	.word	0xffffffff


	//   ....[15]....
        /*0198*/ 	.word	0xffffffff


	//   ....[16]....
        /*019c*/ 	.word	0xffffffff


	//   ....[17]....
        /*01a0*/ 	.word	0xffffffff


	//   ....[18]....
        /*01a4*/ 	.word	0xffffffff


	//   ....[19]....
        /*01a8*/ 	.word	0xffffffff


	//   ....[20]....
        /*01ac*/ 	.word	0xffffffff


	//   ....[21]....
        /*01b0*/ 	.word	0xffffffff


	//   ....[22]....
        /*01b4*/ 	.word	0xffffffff


	//   ....[23]....
        /*01b8*/ 	.word	0xffffffff


	//   ....[24]....
        /*01bc*/ 	.word	0xffffffff


	//   ....[25]....
        /*01c0*/ 	.word	0xffffffff


	//   ....[26]....
        /*01c4*/ 	.word	0xffffffff


	//   ....[27]....
        /*01c8*/ 	.word	0xffffffff


	//   ....[28]....
        /*01cc*/ 	.word	0xffffffff


	//   ....[29]....
        /*01d0*/ 	.word	0xffffffff


	//   ....[30]....
        /*01d4*/ 	.word	0xffffffff


	//   ....[31]....
        /*01d8*/ 	.word	0xffffffff


	//   ....[32]....
        /*01dc*/ 	.word	0xffffffff


	//   ....[33]....
        /*01e0*/ 	.word	0xffffffff


	//   ....[34]....
        /*01e4*/ 	.word	0xffffffff


	//   ....[35]....
        /*01e8*/ 	.word	0xffffffff


	//   ....[36]....
        /*01ec*/ 	.word	0xffffffff


	//   ....[37]....
        /*01f0*/ 	.word	0xffffffff


	//   ....[38]....
        /*01f4*/ 	.word	0xffffffff


	//   ....[39]....
        /*01f8*/ 	.word	0xffffffff


	//   ....[40]....
        /*01fc*/ 	.word	0xffffffff


	//   ....[41]....
        /*0200*/ 	.word	0xffffffff


	//   ....[42]....
        /*0204*/ 	.word	0xffffffff


	//   ....[43]....
        /*0208*/ 	.word	0xffffffff


	//   ....[44]....
        /*020c*/ 	.word	0xffffffff


	//   ....[45]....
        /*0210*/ 	.word	0xffffffff


	//   ....[46]....
        /*0214*/ 	.word	0xffffffff


	//   ....[47]....
        /*0218*/ 	.word	0xffffffff


	//   ....[48]....
        /*021c*/ 	.word	0xffffffff


	//   ....[49]....
        /*0220*/ 	.word	0x0500001d


	//   ....[50]....
        /*0224*/ 	.word	0x0500001d


	//   ....[51]....
        /*0228*/ 	.word	0x0500001d


	//   ....[52]....
        /*022c*/ 	.word	0x0500001d


	//   ....[53]....
        /*0230*/ 	.word	0x0500001d


	//   ....[54]....
        /*0234*/ 	.word	0x0500001d


	//----- nvinfo : EIATTR_COOP_GROUP_INSTR_OFFSETS
	.align		4
.L_28721:
        /*0238*/ 	.byte	0x04, 0x28
        /*023a*/ 	.short	(.L_28723 - .L_28722)


	//   ....[0]....
.L_28722:
        /*023c*/ 	.word	0x00003140


	//   ....[1]....
        /*0240*/ 	.word	0x000045a0


	//   ....[2]....
        /*0244*/ 	.word	0x00004790


	//   ....[3]....
        /*0248*/ 	.word	0x000047b0


	//   ....[4]....
        /*024c*/ 	.word	0x000047d0


	//   ....[5]....
        /*0250*/ 	.word	0x000047f0


	//   ....[6]....
        /*0254*/ 	.word	0x00004950


	//   ....[7]....
        /*0258*/ 	.word	0x00004970


	//   ....[8]....
        /*025c*/ 	.word	0x000049c0


	//   ....[9]....
        /*0260*/ 	.word	0x00005820


	//   ....[10]....
        /*0264*/ 	.word	0x00005890


	//   ....[11]....
        /*0268*/ 	.word	0x000058c0


	//   ....[12]....
        /*026c*/ 	.word	0x00005940


	//   ....[13]....
        /*0270*/ 	.word	0x00005990


	//   ....[14]....
        /*0274*/ 	.word	0x000059e0


	//   ....[15]....
        /*0278*/ 	.word	0x00005a00


	//   ....[16]....
        /*027c*/ 	.word	0x00005a20


	//   ....[17]....
        /*0280*/ 	.word	0x00007c20


	//   ....[18]....
        /*0284*/ 	.word	0x00007c60


	//   ....[19]....
        /*0288*/ 	.word	0x00007c90


	//   ....[20]....
        /*028c*/ 	.word	0x00007ca0


	//   ....[21]....
        /*0290*/ 	.word	0x00007cb0


	//   ....[22]....
        /*0294*/ 	.word	0x00007cc0


	//   ....[23]....
        /*0298*/ 	.word	0x00007cd0


	//   ....[24]....
        /*029c*/ 	.word	0x00007d10


	//   ....[25]....
        /*02a0*/ 	.word	0x00007d40


	//   ....[26]....
        /*02a4*/ 	.word	0x00007d70


	//   ....[27]....
        /*02a8*/ 	.word	0x00007db0


	//   ....[28]....
        /*02ac*/ 	.word	0x00007de0


	//   ....[29]....
        /*02b0*/ 	.word	0x00007e10


	//   ....[30]....
        /*02b4*/ 	.word	0x00007e40


	//   ....[31]....
        /*02b8*/ 	.word	0x00007e70


	//   ....[32]....
        /*02bc*/ 	.word	0x00007ea0


	//   ....[33]....
        /*02c0*/ 	.word	0x00007ed0


	//   ....[34]....
        /*02c4*/ 	.word	0x00007f00


	//   ....[35]....
        /*02c8*/ 	.word	0x00007f20


	//   ....[36]....
        /*02cc*/ 	.word	0x00007f50


	//   ....[37]....
        /*02d0*/ 	.word	0x00007f70


	//   ....[38]....
        /*02d4*/ 	.word	0x00007f90


	//   ....[39]....
        /*02d8*/ 	.word	0x00007fb0


	//   ....[40]....
        /*02dc*/ 	.word	0x00007fd0


	//   ....[41]....
        /*02e0*/ 	.word	0x00007ff0


	//   ....[42]....
        /*02e4*/ 	.word	0x00008010


	//   ....[43]....
        /*02e8*/ 	.word	0x00008030


	//   ....[44]....
        /*02ec*/ 	.word	0x00008060


	//   ....[45]....
        /*02f0*/ 	.word	0x00008080


	//   ....[46]....
        /*02f4*/ 	.word	0x000080a0


	//   ....[47]....
        /*02f8*/ 	.word	0x000080c0


	//   ....[48]....
        /*02fc*/ 	.word	0x000080e0


	//   ....[49]....
        /*0300*/ 	.word	0x00008ff0


	//   ....[50]....
        /*0304*/ 	.word	0x00009090


	//   ....[51]....
        /*0308*/ 	.word	0x00009140


	//   ....[52]....
        /*030c*/ 	.word	0x000091e0


	//   ....[53]....
        /*0310*/ 	.word	0x00009250


	//   ....[54]....
        /*0314*/ 	.word	0x000092c0


	//----- nvinfo : EIATTR_EXIT_INSTR_OFFSETS
	.align		4
.L_28723:
        /*0318*/ 	.byte	0x04, 0x1c
        /*031a*/ 	.short	(.L_28725 - .L_28724)


	//   ....[0]....
.L_28724:
        /*031c*/ 	.word	0x00008870


	//   ....[1]....
        /*0320*/ 	.word	0x00008980


	//   ....[2]....
        /*0324*/ 	.word	0x00008f90


	//----- nvinfo : EIATTR_CRS_STACK_SIZE
	.align		4
.L_28725:
        /*0328*/ 	.byte	0x04, 0x1e
        /*032a*/ 	.short	(.L_28727 - .L_28726)
.L_28726:
        /*032c*/ 	.word	0x00000000


	//----- nvinfo : EIATTR_CBANK_PARAM_SIZE
	.align		4
.L_28727:
        /*0330*/ 	.byte	0x03, 0x19
        /*0332*/ 	.short	0x007c


	//----- nvinfo : EIATTR_PARAM_CBANK
	.align		4
        /*0334*/ 	.byte	0x04, 0x0a
        /*0336*/ 	.short	(.L_28729 - .L_28728)
	.align		4
.L_28728:
        /*0338*/ 	.word	index@(.nv.constant0._ZN4vllm25paged_attention_v1_kernelIffLi128ELi16ELi128ELNS_18Fp8KVCacheDataTypeE0ELb0EEEvPT_PKS2_PKT0_S8_ifPKiSA_iPKfiiiSC_SC_iiiii)
        /*033c*/ 	.short	0x0210
        /*033e*/ 	.short	0x007c


	//----- nvinfo : EIATTR_SW_WAR
	.align		4
.L_28729:
        /*0340*/ 	.byte	0x04, 0x36
        /*0342*/ 	.short	(.L_28731 - .L_28730)
.L_28730:
        /*0344*/ 	.word	0x00000008
.L_28731:


//--------------------- .nv.info._ZN4vllm25paged_attention_v1_kernelIffLi120ELi16ELi128ELNS_18Fp8KVCacheDataTypeE0ELb0EEEvPT_PKS2_PKT0_S8_ifPKiSA_iPKfiiiSC_SC_iiiii --------------------------
	.section	.nv.info._ZN4vllm25paged_attention_v1_kernelIffLi120ELi16ELi128ELNS_18Fp8KVCacheDataTypeE0ELb0EEEvPT_PKS2_PKT0_S8_ifPKiSA_iPKfiiiSC_SC_iiiii,"",@"SHT_CUDA_INFO"
	.sectionflags	@""
	.align	4


	//----- nvinfo : EIATTR_CUDA_API_VERSION
	.align		4
        /*0000*/ 	.byte	0x04, 0x37
        /*0002*/ 	.short	(.L_28733 - .L_28732)
.L_28732:
        /*0004*/ 	.word	0x00000082


	//----- nvinfo : EIATTR_KPARAM_INFO
	.align		4
.L_28733:
        /*0008*/ 	.byte	0x04, 0x17
        /*000a*/ 	.short	(.L_28735 - .L_28734)
.L_28734:
        /*000c*/ 	.word	0x00000000
        /*0010*/ 	.short	0x0013
        /*0012*/ 	.short	0x0078
        /*0014*/ 	.byte	0x00, 0xf0, 0x11, 0x00


	//----- nvinfo : EIATTR_KPARAM_INFO
	.align		4
.L_28735:
        /*0018*/ 	.byte	0x04, 0x17
        /*001a*/ 	.short	(.L_28737 - .L_28736)
.L_28736:
        /*001c*/ 	.word	0x00000000
        /*0020*/ 	.short	0x0012
        /*0022*/ 	.short	0x0074
        /*0024*/ 	.byte	0x00, 0xf0, 0x11, 0x00


	//----- nvinfo : EIATTR_KPARAM_INFO
	.align		4
.L_28737:
        /*0028*/ 	.byte	0x04, 0x17
        /*002a*/ 	.short	(.L_28739 - .L_28738)
.L_28738:
        /*002c*/ 	.word	0x00000000
        /*0030*/ 	.short	0x0011
        /*0032*/ 	.short	0x0070
        /*0034*/ 	.byte	0x00, 0xf0, 0x11, 0x00


	//----- nvinfo : EIATTR_KPARAM_INFO
	.align		4
.L_28739:
        /*0038*/ 	.byte	0x04, 0x17
        /*003a*/ 	.short	(.L_28741 - .L_28740)
.L_28740:
        /*003c*/ 	.word	0x00000000
        /*0040*/ 	.short	0x0010
        /*0042*/ 	.short	0x006c
        /*0044*/ 	.byte	0x00, 0xf0, 0x11, 0x00


	//----- nvinfo : EIATTR_KPARAM_INFO
	.align		4
.L_28741:
        /*0048*/ 	.byte	0x04, 0x17
        /*004a*/ 	.short	(.L_28743 - .L_28742)
.L_28742:
        /*004c*/ 	.word	0x00000000
        /*0050*/ 	.short	0x000f
        /*0052*/ 	.short	0x0068
        /*0054*/ 	.byte	0x00, 0xf0, 0x11, 0x00


	//----- nvinfo : EIATTR_KPARAM_INFO
	.align		4
.L_28743:
        /*0058*/ 	.byte	0x04, 0x17
        /*005a*/ 	.short	(.L_28745 - .L_28744)
.L_28744:
        /*005c*/ 	.word	0x00000000
        /*0060*/ 	.short	0x000e
        /*0062*/ 	.short	0x0060
        /*0064*/ 	.byte	0x00, 0xf0, 0x21, 0x00


	//----- nvinfo : EIATTR_KPARAM_INFO
	.align		4
.L_28745:
        /*0068*/ 	.byte	0x04, 0x17
        /*006a*/ 	.short	(.L_28747 - .L_28746)
.L_28746:
        /*006c*/ 	.word	0x00000000
        /*0070*/ 	.short	0x000d
        /*0072*/ 	.short	0x0058
        /*0074*/ 	.byte	0x00, 0xf0, 0x21, 0x00


	//----- nvinfo : EIATTR_KPARAM_INFO
	.align		4
.L_28747:
        /*0078*/ 	.byte	0x04, 0x17
        /*007a*/ 	.short	(.L_28749 - .L_28748)
.L_28748:
        /*007c*/ 	.word	0x00000000
        /*0080*/ 	.short	0x000c
        /*0082*/ 	.short	0x0050
        /*0084*/ 	.byte	0x00, 0xf0, 0x11, 0x00


	//----- nvinfo : EIATTR_KPARAM_INFO
	.align		4
.L_28749:
        /*0088*/ 	.byte	0x04, 0x17
        /*008a*/ 	.short	(.L_28751 - .L_28750)
.L_28750:
        /*008c*/ 	.word	0x00000000
        /*0090*/ 	.short	0x000b
        /*0092*/ 	.short	0x004c
        /*0094*/ 	.byte	0x00, 0xf0, 0x11, 0x00


	//----- nvinfo : EIATTR_KPARAM_INFO
	.align		4
.L_28751:
        /*0098*/ 	.byte	0x04, 0x17
        /*009a*/ 	.short	(.L_28753 - .L_28752)
.L_28752:
        /*009c*/ 	.word	0x00000000
        /*00a0*/ 	.short	0x000a
        /*00a2*/ 	.short	0x0048
        /*00a4*/ 	.byte	0x00, 0xf0, 0x11, 0x00


	//----- nvinfo : EIATTR_KPARAM_INFO
	.align		4
.L_28753:
        /*00a8*/ 	.byte	0x04, 0x17
        /*00aa*/ 	.short	(.L_28755 - .L_28754)
.L_28754:
        /*00ac*/ 	.word	0x00000000
        /*00b0*/ 	.short	0x0009
        /*00b2*/ 	.short	0x0040
        /*00b4*/ 	.byte	0x00, 0xf0, 0x21, 0x00


	//----- nvinfo : EIATTR_KPARAM_INFO
	.align		4
.L_28755:
        /*00b8*/ 	.byte	0x04, 0x17
        /*00ba*/ 	.short	(.L_28757 - .L_28756)
.L_28756:
        /*00bc*/ 	.word	0x00000000
        /*00c0*/ 	.short	0x0008
        /*00c2*/ 	.short	0x0038
        /*00c4*/ 	.byte	0x00, 0xf0, 0x11, 0x00


	//----- nvinfo : EIATTR_KPARAM_INFO
	.align		4
.L_28757:
        /*00c8*/ 	.byte	0x04, 0x17
        /*00ca*/ 	.short	(.L_28759 - .L_28758)
.L_28758:
        /*00cc*/ 	.word	0x00000000
        /*00d0*/ 	.short	0x0007
        /*00d2*/ 	.short	0x0030
        /*00d4*/ 	.byte	0x00, 0xf0, 0x21, 0x00


	//----- nvinfo : EIATTR_KPARAM_INFO
	.align		4
.L_28759:
        /*00d8*/ 	.byte	0x04, 0x17
        /*00da*/ 	.short	(.L_28761 - .L_28760)
.L_28760:
        /*00dc*/ 	.word	0x00000000
        /*00e0*/ 	.short	0x0006
        /*00e2*/ 	.short	0x0028
        /*00e4*/ 	.byte	0x00, 0xf0, 0x21, 0x00


	//----- nvinfo : EIATTR_KPARAM_INFO
	.align		4
.L_28761:
        /*00e8*/ 	.byte	0x04, 0x17
        /*00ea*/ 	.short	(.L_28763 - .L_28762)
.L_28762:
        /*00ec*/ 	.word	0x00000000
        /*00f0*/ 	.short	0x0005
        /*00f2*/ 	.short	0x0024
        /*00f4*/ 	.byte	0x00, 0xf0, 0x11, 0x00


	//----- nvinfo : EIATTR_KPARAM_INFO
	.align		4
.L_28763:
        /*00f8*/ 	.byte	0x04, 0x17
        /*00fa*/ 	.short	(.L_28765 - .L_28764)
.L_28764:
        /*00fc*/ 	.word	0x00000000
        /*0100*/ 	.short	0x0004
        /*0102*/ 	.short	0x0020
        /*0104*/ 	.byte	0x00, 0xf0, 0x11, 0x00


	//----- nvinfo : EIATTR_KPARAM_INFO
	.align		4
.L_28765:
        /*0108*/ 	.byte	0x04, 0x17
        /*010a*/ 	.short	(.L_28767 - .L_28766)
.L_28766:
        /*010c*/ 	.word	0x00000000
        /*0110*/ 	.short	0x0003
        /*0112*/ 	.short	0x0018
        /*0114*/ 	.byte	0x00, 0xf0, 0x21, 0x00


	//----- nvinfo : EIATTR_KPARAM_INFO
	.align		4
.L_28767:
        /*0118*/ 	.byte	0x04, 0x17
        /*011a*/ 	.short	(.L_28769 - .L_28768)
.L_28768:
        /*011c*/ 	.word	0x00000000
        /*0120*/ 	.short	0x0002
        /*0122*/ 	.short	0x0010
        /*0124*/ 	.byte	0x00, 0xf0, 0x21, 0x00


	//----- nvinfo : EIATTR_KPARAM_INFO
	.align		4
.L_28769:
        /*0128*/ 	.byte	0x04, 0x17
        /*012a*/ 	.short	(.L_28771 - .L_28770)
.L_28770:
        /*012c*/ 	.word	0x00000000
        /*0130*/ 	.short	0x0001
        /*0132*/ 	.short	0x0008
        /*0134*/ 	.byte	0x00, 0xf0, 0x21, 0x00


	//----- nvinfo : EIATTR_KPARAM_INFO
	.align		4
.L_28771:
        /*0138*/ 	.byte	0x04, 0x17
        /*013a*/ 	.short	(.L_28773 - .L_28772)
.L_28772:
        /*013c*/ 	.word	0x00000000
        /*0140*/ 	.short	0x0000
        /*0142*/ 	.short	0x0000
        /*0144*/ 	.byte	0x00, 0xf0, 0x21, 0x00


	//----- nvinfo : EIATTR_SPARSE_MMA_MASK
	.align		4
.L_28773:
        /*0148*/ 	.byte	0x03, 0x50
        /*014a*/ 	.short	0x0000


	//----- nvinfo : EIATTR_MAXREG_COUNT
	.align		4
        /*014c*/ 	.byte	0x03, 0x1b
        /*014e*/ 	.short	0x00ff


	//----- nvinfo : EIATTR_NUM_BARRIERS
	.align		4
        /*0150*/ 	.byte	0x02, 0x4c
        /*0152*/ 	.byte	0x01
	.zero		1


	//----- nvinfo : EIATTR_MERCURY_ISA_VERSION
	.align		4
        /*0154*/ 	.byte	0x03, 0x5f
        /*0156*/ 	.short	0x0101


	//----- nvinfo : EIATTR_COOP_GROUP_MASK_REGIDS
	.align		4
        /*0158*/ 	.byte	0x04, 0x29
        /*015a*/ 	.short	(.L_28775 - .L_28774)


	//   ....[0]....
.L_28774:
        /*015c*/ 	.word	0xffffffff


	//   ....[1]....
        /*0160*/ 	.word	0xffffffff


	//   ....[2]....
        /*0164*/ 	.word	0xffffffff


	//   ....[3]....
        /*0168*/ 	.word	0xffffffff


	//   ....[4]....
        /*016c*/ 	.word	0xffffffff


	//   ....[5]....
        /*0170*/ 	.word	0xffffffff


	//   ....[6]....
        /*0174*/ 	.word	0xffffffff


	//   ....[7]....
        /*0178*/ 	.word	0xffffffff


	//   ....[8]....
        /*017c*/ 	.word	0xffffffff


	//   ....[9]....
        /*0180*/ 	.word	0xffffffff


	//   ....[10]....
        /*0184*/ 	.word	0xffffffff


	//   ....[11]....
        /*0188*/ 	.word	0xffffffff


	//   ....[12]....
        /*018c*/ 	.word	0xffffffff


	//   ....[13]....
        /*0190*/ 	.word	0xffffffff


	//   ....[14]....
        /*0194*/ 	.word	0xffffffff


	//   ....[15]....
        /*0198*/ 	.word	0xffffffff


	//   ....[16]....
        /*019c*/ 	.word	0xffffffff


	//   ....[17]....
        /*01a0*/ 	.word	0xffffffff


	//   ....[18]....
        /*01a4*/ 	.word	0xffffffff


	//   ....[19]....
        /*01a8*/ 	.word	0xffffffff


	//   ....[20]....
        /*01ac*/ 	.word	0xffffffff


	//   ....[21]....
        /*01b0*/ 	.word	0xffffffff


	//   ....[22]....
        /*01b4*/ 	.word	0xffffffff


	//   ....[23]....
        /*01b8*/ 	.word	0xffffffff


	//   ....[24]....
        /*01bc*/ 	.word	0xffffffff


	//   ....[25]....
        /*01c0*/ 	.word	0xffffffff


	//   ....[26]....
        /*01c4*/ 	.word	0xffffffff


	//   ....[27]....
        /*01c8*/ 	.word	0xffffffff


	//   ....[28]....
        /*01cc*/ 	.word	0xffffffff


	//   ....[29]....
        /*01d0*/ 	.word	0xffffffff


	//   ....[30]....
        /*01d4*/ 	.word	0xffffffff


	//   ....[31]....
        /*01d8*/ 	.word	0xffffffff


	//   ....[32]....
        /*01dc*/ 	.word	0xffffffff


	//   ....[33]....
        /*01e0*/ 	.word	0xffffffff


	//   ....[34]....
        /*01e4*/ 	.word	0xffffffff


	//   ....[35]....
        /*01e8*/ 	.word	0xffffffff


	//   ....[36]....
        /*01ec*/ 	.word	0xffffffff


	//   ....[37]....
        /*01f0*/ 	.word	0xffffffff


	//   ....[38]....
        /*01f4*/ 	.word	0xffffffff


	//   ....[39]....
        /*01f8*/ 	.word	0xffffffff


	//   ....[40]....
        /*01fc*/ 	.word	0xffffffff


	//   ....[41]....
        /*0200*/ 	.word	0xffffffff


	//   ....[42]....
        /*0204*/ 	.word	0xffffffff


	//   ....[43]....
        /*0208*/ 	.word	0xffffffff


	//   ....[44]....
        /*020c*/ 	.word	0xffffffff


	//   ....[45]....
        /*0210*/ 	.word	0xffffffff


	//   ....[46]....
        /*0214*/ 	.word	0xffffffff


	//   ....[47]....
        /*0218*/ 	.word	0x05000021


	//   ....[48]....
        /*021c*/ 	.word	0x05000021


	//   ....[49]....
        /*0220*/ 	.word	0x05000021


	//   ....[50]....
        /*0224*/ 	.word	0x05000021


	//   ....[51]....
        /*0228*/ 	.word	0x05000021


	//   ....[52]....
        /*022c*/ 	.word	0x05000021


	//----- nvinfo : EIATTR_COOP_GROUP_INSTR_OFFSETS
	.align		4
.L_28775:
        /*0230*/ 	.byte	0x04, 0x28
        /*0232*/ 	.short	(.L_28777 - .L_28776)


	//   ....[0]....
.L_28776:
        /*0234*/ 	.word	0x00002fc0


	//   ....[1]....
        /*0238*/ 	.word	0x00004490


	//   ....[2]....
        /*023c*/ 	.word	0x00004660


	//   ....[3]....
        /*0240*/ 	.word	0x00004680


	//   ....[4]....
        /*0244*/ 	.word	0x000046a0


	//   ....[5]....
        /*0248*/ 	.word	0x000046c0


	//   ....[6]....
        /*024c*/ 	.word	0x00004870


	//   ....[7]....
        /*0250*/ 	.word	0x00004890


	//   ....[8]....
        /*0254*/ 	.word	0x000048b0


	//   ....[9]....
        /*0258*/ 	.word	0x000056f0


	//   ....[10]....
        /*025c*/ 	.word	0x00005770


	//   ....[11]....
        /*0260*/ 	.word	0x000057d0


	//   ....[12]....
        /*0264*/ 	.word	0x00005820


	//   ....[13]....
        /*0268*/ 	.word	0x00005860


	//   ....[14]....
        /*026c*/ 	.word	0x000058b0


	//   ....[15]....
        /*0270*/ 	.word	0x000058d0


	//   ....[16]....
        /*0274*/ 	.word	0x000058f0


	//   ....[17]....
        /*0278*/ 	.word	0x00007a10


	//   ....[18]....
        /*027c*/ 	.word	0x00007a50


	//   ....[19]....
        /*0280*/ 	.word	0x00007a90


	//   ....[20]....
        /*0284*/ 	.word	0x00007aa0


	//   ....[21]....
        /*0288*/ 	.word	0x00007ab0


	//   ....[22]....
        /*028c*/ 	.word	0x00007ac0


	//   ....[23]....
        /*0290*/ 	.word	0x00007ad0


	//   ....[24]....
        /*0294*/ 	.word	0x00007b10


	//   ....[25]....
        /*0298*/ 	.word	0x00007b40


	//   ....[26]....
        /*029c*/ 	.word	0x00007b70


	//   ....[27]....
        /*02a0*/ 	.word	0x00007ba0


	//   ....[28]....
        /*02a4*/ 	.word	0x00007bd0


	//   ....[29]....
        /*02a8*/ 	.word	0x00007c10


	//   ....[30]....
        /*02ac*/ 	.word	0x00007c40


	//   ....[31]....
        /*02b0*/ 	.word	0x00007c70


	//   ....[32]....
        /*02b4*/ 	.word	0x00007ca0


	//   ....[33]....
        /*02b8*/ 	.word	0x00007cf0


	//   ....[34]....
        /*02bc*/ 	.word	0x00007d10


	//   ....[35]....
        /*02c0*/ 	.word	0x00007d30


	//   ....[36]....
        /*02c4*/ 	.word	0x00007d50


	//   ....[37]....
        /*02c8*/ 	.word	0x00007d70


	//   ....[38]....
        /*02cc*/ 	.word	0x00007d90


	//   ....[39]....
        /*02d0*/ 	.word	0x00007da0


	//   ....[40]....
        /*02d4*/ 	.word	0x00007dc0


	//   ....[41]....
        /*02d8*/ 	.word	0x00007de0


	//   ....[42]....
        /*02dc*/ 	.word	0x00007e10


	//   ....[43]....
        /*02e0*/ 	.word	0x00007e30


	//   ....[44]....
        /*02e4*/ 	.word	0x00007e50


	//   ....[45]....
        /*02e8*/ 	.word	0x00007e70


	//   ....[46]....
        /*02ec*/ 	.word	0x00007e90


	//   ....[47]....
        /*02f0*/ 	.word	0x00008cd0


	//   ....[48]....
        /*02f4*/ 	.word	0x00008d80


	//   ....[49]....
        /*02f8*/ 	.word	0x00008e30


	//   ....[50]....
        /*02fc*/ 	.word	0x00008ed0


	//   ....[51]....
        /*0300*/ 	.word	0x00008f40


	//   ....[52]....
        /*0304*/ 	.word	0x00008fb0


	//----- nvinfo : EIATTR_EXIT_INSTR_OFFSETS
	.align		4
.L_28777:
        /*0308*/ 	.byte	0x04, 0x1c
        /*030a*/ 	.short	(.L_28779 - .L_28778)


	//   ....[0]....
.L_28778:
        /*030c*/ 	.word	0x000085c0


	//   ....[1]....
        /*0310*/ 	.word	0x000086c0


	//   ....[2]....
        /*0314*/ 	.word	0x00008c70


	//----- nvinfo : EIATTR_CRS_STACK_SIZE
	.align		4
.L_28779:
        /*0318*/ 	.byte	0x04, 0x1e
        /*031a*/ 	.short	(.L_28781 - .L_28780)
.L_28780:
        /*031c*/ 	.word	0x00000000


	//----- nvinfo : EIATTR_CBANK_PARAM_SIZE
	.align		4
.L_28781:
        /*0320*/ 	.byte	0x03, 0x19
        /*0322*/ 	.short	0x007c


	//----- nvinfo : EIATTR_PARAM_CBANK
	.align		4
        /*0324*/ 	.byte	0x04, 0x0a
        /*0326*/ 	.short	(.L_28783 - .L_28782)
	.align		4
.L_28782:
        /*0328*/ 	.word	index@(.nv.constant0._ZN4vllm25paged_attention_v1_kernelIffLi120ELi16ELi128ELNS_18Fp8KVCacheDataTypeE0ELb0EEEvPT_PKS2_PKT0_S8_ifPKiSA_iPKfiiiSC_SC_iiiii)
        /*032c*/ 	.short	0x0210
        /*032e*/ 	.short	0x007c


	//----- nvinfo : EIATTR_SW_WAR
	.align		4
.L_28783:
        /*0330*/ 	.byte	0x04, 0x36
        /*0332*/ 	.short	(.L_28785 - .L_28784)
.L_28784:
        /*0334*/ 	.word	0x00000008
.L_28785:


//--------------------- .nv.info._ZN4vllm25paged_attention_v1_kernelIffLi112ELi16ELi128ELNS_18Fp8KVCacheDataTypeE0ELb0EEEvPT_PKS2_PKT0_S8_ifPKiSA_iPKfiiiSC_SC_iiiii --------------------------
	.section	.nv.info._ZN4vllm25paged_attention_v1_kernelIffLi112ELi16ELi128ELNS_18Fp8KVCacheDataTypeE0ELb0EEEvPT_PKS2_PKT0_S8_ifPKiSA_iPKfiiiSC_SC_iiiii,"",@"SHT_CUDA_INFO"
	.sectionflags	@""
	.align	4


	//----- nvinfo : EIATTR_CUDA_API_VERSION
	.align		4
        /*0000*/ 	.byte	0x04, 0x37
        /*0002*/ 	.short	(.L_28787 - .L_28786)
.L_28786:
        /*0004*/ 	.word	0x00000082


	//----- nvinfo : EIATTR_KPARAM_INFO
	.align		4
.L_28787:
        /*0008*/ 	.byte	0x04, 0x17
        /*000a*/ 	.short	(.L_28789 - .L_28788)
.L_28788:
        /*000c*/ 	.word	0x00000000
        /*0010*/ 	.short	0x0013
        /*0012*/ 	.short	0x0078
        /*0014*/ 	.byte	0x00, 0xf0, 0x11, 0x00


	//----- nvinfo : EIATTR_KPARAM_INFO
	.align		4
.L_28789:
        /*0018*/ 	.byte	0x04, 0x17
        /*001a*/ 	.short	(.L_28791 - .L_28790)
.L_28790:
        /*001c*/ 	.word	0x00000000
        /*0020*/ 	.short	0x0012
        /*0022*/ 	.short	0x0074
        /*0024*/ 	.byte	0x00, 0xf0, 0x11, 0x00


	//----- nvinfo : EIATTR_KPARAM_INFO
	.align		4
.L_28791:
        /*0028*/ 	.byte	0x04, 0x17
        /*002a*/ 	.short	(.L_28793 - .L_28792)
.L_28792:
        /*002c*/ 	.word	0x00000000
        /*0030*/ 	.short	0x0011
        /*0032*/ 	.short	0x0070
        /*0034*/ 	.byte	0x00, 0xf0, 0x11, 0x00


	//----- nvinfo : EIATTR_KPARAM_INFO
	.align		4
.L_28793:
        /*0038*/ 	.byte	0x04, 0x17
        /*003a*/ 	.short	(.L_28795 - .L_28794)
.L_28794:
        /*003c*/ 	.word	0x00000000
        /*0040*/ 	.short	0x0010
        /*0042*/ 	.short	0x006c
        /*0044*/ 	.byte	0x00, 0xf0, 0x11, 0x00


	//----- nvinfo : EIATTR_KPARAM_INFO
	.align		4
.L_28795:
        /*0048*/ 	.byte	0x04, 0x17
        /*004a*/ 	.short	(.L_28797 - .L_28796)
.L_28796:
        /*004c*/ 	.word	0x00000000
        /*0050*/ 	.short	0x000f
        /*0052*/ 	.short	0x0068
        /*0054*/ 	.byte	0x00, 0xf0, 0x11, 0x00


	//----- nvinfo : EIATTR_KPARAM_INFO
	.align		4
.L_28797:
        /*0058*/ 	.byte	0x04, 0x17
        /*005a*/ 	.short	(.L_28799 - .L_28798)
.L_28798:
        /*005c*/ 	.word	0x00000000
        /*0060*/ 	.short	0x000e
        /*0062*/ 	.short	0x0060
        /*0064*/ 	.byte	0x00, 0xf0, 0x21, 0x00


	//----- nvinfo : EIATTR_KPARAM_INFO
	.align		4
.L_28799:
        /*0068*/ 	.byte	0x04, 0x17
        /*006a*/ 	.short	(.L_28801 - .L_28800)
.L_28800:
        /*006c*/ 	.word	0x00000000
        /*0070*/ 	.short	0x000d
        /*0072*/ 	.short	0x0058
        /*0074*/ 	.byte	0x00, 0xf0, 0x21, 0x00


	//----- nvinfo : EIATTR_KPARAM_INFO
	.align		4
.L_28801:
        /*0078*/ 	.byte	0x04, 0x17
        /*007a*/ 	.short	(.L_28803 - .L_28802)
.L_28802:
        /*007c*/ 	.word	0x00000000
        /*0080*/ 	.short	0x000c
        /*0082*/ 	.short	0x0050
        /*0084*/ 	.byte	0x00, 0xf0, 0x11, 0x00


	//----- nvinfo : EIATTR_KPARAM_INFO
	.align		4
.L_28803:
        /*0088*/ 	.byte	0x04, 0x17
        /*008a*/ 	.short	(.L_28805 - .L_28804)
.L_28804:
        /*008c*/ 	.word	0x00000000
        /*0090*/ 	.short	0x000b
        /*0092*/ 	.short	0x004c
        /*0094*/ 	.byte	0x00, 0xf0, 0x11, 0x00


	//----- nvinfo : EIATTR_KPARAM_INFO
	.align		4
.L_28805:
        /*0098*/ 	.byte	0x04, 0x17
        /*009a*/ 	.short	(.L_28807 - .L_28806)
.L_28806:
        /*009c*/ 	.word	0x00000000
        /*00a0*/ 	.short	0x000a
        /*00a2*/ 	.short	0x0048
        /*00a4*/ 	.byte	0x00, 0xf0, 0x11, 0x00


	//----- nvinfo : EIATTR_KPARAM_INFO
	.align		4
.L_28807:
        /*00a8*/ 	.byte	0x04, 0x17
        /*00aa*/ 	.short	(.L_28809 - .L_28808)
.L_28808:
        /*00ac*/ 	.word	0x00000000
        /*00b0*/ 	.short	0x0009
        /*00b2*/ 	.short	0x0040
        /*00b4*/ 	.byte	0x00, 0xf0, 0x21, 0x00


	//----- nvinfo : EIATTR_KPARAM_INFO
	.align		4
.L_28809:
        /*00b8*/ 	.byte	0x04, 0x17
        /*00ba*/ 	.short	(.L_28811 - .L_28810)
.L_28810:
        /*00bc*/ 	.word	0x00000000
        /*00c0*/ 	.short	0x0008
        /*00c2*/ 	.short	0x0038
        /*00c4*/ 	.byte	0x00, 0xf0, 0x11, 0x00


	//----- nvinfo : EIATTR_KPARAM_INFO
	.align		4
.L_28811:
        /*00c8*/ 	.byte	0x04, 0x17
        /*00ca*/ 	.short	(.L_28813 - .L_28812)
.L_28812:
        /*00cc*/ 	.word	0x00000000
        /*00d0*/ 	.short	0x0007
        /*00d2*/ 	.short	0x0030
        /*00d4*/ 	.byte	0x00, 0xf0, 0x21, 0x00


	//----- nvinfo : EIATTR_KPARAM_INFO
	.align		4
.L_28813:
        /*00d8*/ 	.byte	0x04, 0x17
        /*00da*/ 	.short	(.L_28815 - .L_28814)
.L_28814:
        /*00dc*/ 	.word	0x00000000
        /*00e0*/ 	.short	0x0006
        /*00e2*/ 	.short	0x0028
        /*00e4*/ 	.byte	0x00, 0xf0, 0x21, 0x00


	//----- nvinfo : EIATTR_KPARAM_INFO
	.align		4
.L_28815:
        /*00e8*/ 	.byte	0x04, 0x17
        /*00ea*/ 	.short	(.L_28817 - .L_28816)
.L_28816:
        /*00ec*/ 	.word	0x00000000
        /*00f0*/ 	.short	0x0005
        /*00f2*/ 	.short	0x0024
        /*00f4*/ 	.byte	0x00, 0xf0, 0x11, 0x00


	//----- nvinfo : EIATTR_KPARAM_INFO
	.align		4
.L_28817:
        /*00f8*/ 	.byte	0x04, 0x17
        /*00fa*/ 	.short	(.L_28819 - .L_28818)
.L_28818:
        /*00fc*/ 	.word	0x00000000
        /*0100*/ 	.short	0x0004
        /*0102*/ 	.short	0x0020
        /*0104*/ 	.byte	0x00, 0xf0, 0x11, 0x00


	//----- nvinfo : EIATTR_KPARAM_INFO
	.align		4
.L_28819:
        /*0108*/ 	.byte	0x04, 0x17
        /*010a*/ 	.short	(.L_28821 - .L_28820)
.L_28820:
        /*010c*/ 	.word	0x00000000
        /*0110*/ 	.short	0x0003
        /*0112*/ 	.short	0x0018
        /*0114*/ 	.byte	0x00, 0xf0, 0x21, 0x00


	//----- nvinfo : EIATTR_KPARAM_INFO
	.align		4
.L_28821:
        /*0118*/ 	.byte	0x04, 0x17
        /*011a*/ 	.short	(.L_28823 - .L_28822)
.L_28822:
        /*011c*/ 	.word	0x00000000
        /*0120*/ 	.short	0x0002
        /*0122*/ 	.short	0x0010
        /*0124*/ 	.byte	0x00, 0xf0, 0x21, 0x00


	//----- nvinfo : EIATTR_KPARAM_INFO
	.align		4
.L_28823:
        /*0128*/ 	.byte	0x04, 0x17
        /*012a*/ 	.short	(.L_28825 - .L_28824)
.L_28824:
        /*012c*/ 	.word	0x00000000
        /*0130*/ 	.short	0x0001
        /*0132*/ 	.short	0x0008
        /*0134*/ 	.byte	0x00, 0xf0, 0x21, 0x00


	//----- nvinfo : EIATTR_KPARAM_INFO
	.align		4
.L_28825:
        /*0138*/ 	.byte	0x04, 0x17
        /*013a*/ 	.short	(.L_28827 - .L_28826)
.L_28826:
        /*013c*/ 	.word	0x00000000
        /*0140*/ 	.short	0x0000
        /*0142*/ 	.short	0x0000
        /*0144*/ 	.byte	0x00, 0xf0, 0x21, 0x00


	//----- nvinfo : EIATTR_SPARSE_MMA_MASK
	.align		4
.L_28827:
        /*0148*/ 	.byte	0x03, 0x50
        /*014a*/ 	.short	0x0000


	//----- nvinfo : EIATTR_MAXREG_COUNT
	.align		4
        /*014c*/ 	.byte	0x03, 0x1b
        /*014e*/ 	.short	0x00ff


	//----- nvinfo : EIATTR_NUM_BARRIERS
	.align		4
        /*0150*/ 	.byte	0x02, 0x4c
        /*0152*/ 	.byte	0x01
	.zero		1


	//----- nvinfo : EIATTR_MERCURY_ISA_VERSION
	.align		4
        /*0154*/ 	.byte	0x03, 0x5f
        /*0156*/ 	.short	0x0101


	//----- nvinfo : EIATTR_COOP_GROUP_MASK_REGIDS
	.align		4
        /*0158*/ 	.byte	0x04, 0x29
        /*015a*/ 	.short	(.L_28829 - .L_28828)


	//   ....[0]....
.L_28828:
        /*015c*/ 	.word	0xffffffff


	//   ....[1]....
        /*0160*/ 	.word	0xffffffff


	//   ....[2]....
        /*0164*/ 	.word	0xffffffff


	//   ....[3]....
        /*0168*/ 	.word	0xffffffff


	//   ....[4]....
        /*016c*/ 	.word	0xffffffff


	//   ....[5]....
        /*0170*/ 	.word	0xffffffff


	//   ....[6]....
        /*0174*/ 	.word	0xffffffff


	//   ....[7]....
        /*0178*/ 	.word	0xffffffff


	//   ....[8]....
        /*017c*/ 	.word	0xffffffff


	//   ....[9]....
        /*0180*/ 	.word	0xffffffff


	//   ....[10]....
        /*0184*/ 	.word	0xffffffff


	//   ....[11]....
        /*0188*/ 	.word	0xffffffff


	//   ....[12]....
        /*018c*/ 	.word	0xffffffff


	//   ....[13]....
        /*0190*/ 	.word	0xffffffff


	//   ....[14]....
        /*0194*/ 	.word	0xffffffff


	//   ....[15]....
        /*0198*/ 	.word	0xffffffff


	//   ....[16]....
        /*019c*/ 	.word	0xffffffff


	//   ....[17]....
        /*01a0*/ 	.word	0xffffffff


	//   ....[18]....
        /*01a4*/ 	.word	0xffffffff


	//   ....[19]....
        /*01a8*/ 	.word	0xffffffff


	//   ....[20]....
        /*01ac*/ 	.word	0xffffffff


	//   ....[21]....
        /*01b0*/ 	.word	0xffffffff


	//   ....[22]....
        /*01b4*/ 	.word	0xffffffff


	//   ....[23]....
        /*01b8*/ 	.word	0xffffffff


	//   ....[24]....
        /*01bc*/ 	.word	0xffffffff


	//   ....[25]....
        /*01c0*/ 	.word	0xffffffff


	//   ....[26]....
        /*01c4*/ 	.word	0xffffffff


	//   ....[27]....
        /*01c8*/ 	.word	0xffffffff


	//   ....[28]....
        /*01cc*/ 	.word	0xffffffff


	//   ....[29]....
        /*01d0*/ 	.word	0xffffffff


	//   ....[30]....
        /*01d4*/ 	.word	0xffffffff


	//   ....[31]....
        /*01d8*/ 	.word	0xffffffff


	//   ....[32]....
        /*01dc*/ 	.word	0xffffffff


	//   ....[33]....
        /*01e0*/ 	.word	0xffffffff


	//   ....[34]....
        /*01e4*/ 	.word	0xffffffff


	//   ....[35]....
        /*01e8*/ 	.word	0xffffffff


	//   ....[36]....
        /*01ec*/ 	.word	0xffffffff


	//   ....[37]....
        /*01f0*/ 	.word	0xffffffff


	//   ....[38]....
        /*01f4*/ 	.word	0xffffffff


	//   ....[39]....
        /*01f8*/ 	.word	0xffffffff


	//   ....[40]....
        /*01fc*/ 	.word	0xffffffff


	//   ....[41]....
        /*0200*/ 	.word	0xffffffff


	//   ....[42]....
        /*0204*/ 	.word	0xffffffff


	//   ....[43]....
        /*0208*/ 	.word	0xffffffff


	//   ....[44]....
        /*020c*/ 	.word	0xffffffff


	//   ....[45]....
        /*0210*/ 	.word	0x05000020


	//   ....[46]....
        /*0214*/ 	.word	0x05000020


	//   ....[47]....
        /*0218*/ 	.word	0x05000020


	//   ....[48]....
        /*021c*/ 	.word	0x05000020


	//   ....[49]....
        /*0220*/ 	.word	0x05000020


	//   ....[50]....
        /*0224*/ 	.word	0x05000020


	//----- nvinfo : EIATTR_COOP_GROUP_INSTR_OFFSETS
	.align		4
.L_28829:
        /*0228*/ 	.byte	0x04, 0x28
        /*022a*/ 	.short	(.L_28831 - .L_28830)


	//   ....[0]....
.L_28830:
        /*022c*/ 	.word	0x00002cd0


	//   ....[1]....
        /*0230*/ 	.word	0x00003e50


	//   ....[2]....
        /*0234*/ 	.word	0x00004020


	//   ....[3]....
        /*0238*/ 	.word	0x00004040


	//   ....[4]....
        /*023c*/ 	.word	0x00004060


	//   ....[5]....
        /*0240*/ 	.word	0x00004080


	//   ....[6]....
        /*0244*/ 	.word	0x00004230


	//   ....[7]....
        /*0248*/ 	.word	0x00004250


	//   ....[8]....
        /*024c*/ 	.word	0x00004270


	//   ....[9]....
        /*0250*/ 	.word	0x000050b0


	//   ....[10]....
        /*0254*/ 	.word	0x00005130


	//   ....[11]....
        /*0258*/ 	.word	0x00005190


	//   ....[12]....
        /*025c*/ 	.word	0x000051e0


	//   ....[13]....
        /*0260*/ 	.word	0x00005220


	//   ....[14]....
        /*0264*/ 	.word	0x00005270


	//   ....[15]....
        /*0268*/ 	.word	0x00005290


	//   ....[16]....
        /*026c*/ 	.word	0x000052b0


	//   ....[17]....
        /*0270*/ 	.word	0x00007280


	//   ....[18]....
        /*0274*/ 	.word	0x000072c0


	//   ....[19]....
        /*0278*/ 	.word	0x00007300


	//   ....[20]....
        /*027c*/ 	.word	0x00007340


	//   ....[21]....
        /*0280*/ 	.word	0x00007370


	//   ....[22]....
        /*0284*/ 	.word	0x00007390


	//   ....[23]....
        /*0288*/ 	.word	0x000073a0


	//   ....[24]....
        /*028c*/ 	.word	0x000073e0


	//   ....[25]....
        /*0290*/ 	.word	0x00007410


	//   ....[26]....
        /*0294*/ 	.word	0x00007440


	//   ....[27]....
        /*0298*/ 	.word	0x00007470


	//   ....[28]....
        /*029c*/ 	.word	0x000074a0


	//   ....[29]....
        /*02a0*/ 	.word	0x000074d0


	//   ....[30]....
        /*02a4*/ 	.word	0x000074f0


	//   ....[31]....
        /*02a8*/ 	.word	0x00007510


	//   ....[32]....
        /*02ac*/ 	.word	0x00007540


	//   ....[33]....
        /*02b0*/ 	.word	0x00007560


	//   ....[34]....
        /*02b4*/ 	.word	0x00007580


	//   ....[35]....
        /*02b8*/ 	.word	0x000075a0


	//   ....[36]....
        /*02bc*/ 	.word	0x000075c0


	//   ....[37]....
        /*02c0*/ 	.word	0x000075e0


	//   ....[38]....
        /*02c4*/ 	.word	0x000075f0


	//   ....[39]....
        /*02c8*/ 	.word	0x00007610


	//   ....[40]....
        /*02cc*/ 	.word	0x00007640


	//   ....[41]....
        /*02d0*/ 	.word	0x00007660


	//   ....[42]....
        /*02d4*/ 	.word	0x00007680


	//   ....[43]....
        /*02d8*/ 	.word	0x000076a0


	//   ....[44]....
        /*02dc*/ 	.word	0x000076c0


	//   ....[45]....
        /*02e0*/ 	.word	0x00008440


	//   ....[46]....
        /*02e4*/ 	.word	0x000084d0


	//   ....[47]....
        /*02e8*/ 	.word	0x00008570


	//   ....[48]....
        /*02ec*/ 	.word	0x00008610


	//   ....[49]....
        /*02f0*/ 	.word	0x00008680


	//   ....[50]....
        /*02f4*/ 	.word	0x000086f0


	//----- nvinfo : EIATTR_EXIT_INSTR_OFFSETS
	.align		4
.L_28831:
        /*02f8*/ 	.byte	0x04, 0x1c
        /*02fa*/ 	.short	(.L_28833 - .L_28832)


	//   ....[0]....
.L_28832:
        /*02fc*/ 	.word	0x00007d90


	//   ....[1]....
        /*0300*/ 	.word	0x00007e90


	//   ....[2]....
        /*0304*/ 	.word	0x000083e0


	//----- nvinfo : EIATTR_CRS_STACK_SIZE
	.align		4
.L_28833:
        /*0308*/ 	.byte	0x04, 0x1e
        /*030a*/ 	.short	(.L_28835 - .L_28834)
.L_28834:
        /*030c*/ 	.word	0x00000000


	//----- nvinfo : EIATTR_CBANK_PARAM_SIZE
	.align		4
.L_28835:
        /*0310*/ 	.byte	0x03, 0x19
        /*0312*/ 	.short	0x007c


	//----- nvinfo : EIATTR_PARAM_CBANK
	.align		4
        /*0314*/ 	.byte	0x04, 0x0a
        /*0316*/ 	.short	(.L_28837 - .L_28836)
	.align		4
.L_28836:
        /*0318*/ 	.word	index@(.nv.constant0._ZN4vllm25paged_attention_v1_kernelIffLi112ELi16ELi128ELNS_18Fp8KVCacheDataTypeE0ELb0EEEvPT_PKS2_PKT0_S8_ifPKiSA_iPKfiiiSC_SC_iiiii)
        /*031c*/ 	.short	0x0210
        /*031e*/ 	.short	0x007c


	//----- nvinfo : EIATTR_SW_WAR
	.align		4
.L_28837:
        /*0320*/ 	.byte	0x04, 0x36
        /*0322*/ 	.short	(.L_28839 - .L_28838)
.L_28838:
        /*0324*/ 	.word	0x00000008
.L_28839:


//--------------------- .nv.info._ZN4vllm25paged_attention_v1_kernelIffLi96ELi16ELi128ELNS_18Fp8KVCacheDataTypeE0ELb0EEEvPT_PKS2_PKT0_S8_ifPKiSA_iPKfiiiSC_SC_iiiii --------------------------
	.section	.nv.info._ZN4vllm25paged_attention_v1_kernelIffLi96ELi16ELi128ELNS_18Fp8KVCacheDataTypeE0ELb0EEEvPT_PKS2_PKT0_S8_ifPKiSA_iPKfiiiSC_SC_iiiii,"",@"SHT_CUDA_INFO"
	.sectionflags	@""
	.align	4


	//----- nvinfo : EIATTR_CUDA_API_VERSION
	.align		4
        /*0000*/ 	.byte	0x04, 0x37
        /*0002*/ 	.short	(.L_28841 - .L_28840)
.L_28840:
        /*0004*/ 	.word	0x00000082


	//----- nvinfo : EIATTR_KPARAM_INFO
	.align		4
.L_28841:
        /*0008*/ 	.byte	0x04, 0x17
        /*000a*/ 	.short	(.L_28843 - .L_28842)
.L_28842:
        /*000c*/ 	.word	0x00000000
        /*0010*/ 	.short	0x0013
        /*0012*/ 	.short	0x0078
        /*0014*/ 	.byte	0x00, 0xf0, 0x11, 0x00


	//----- nvinfo : EIATTR_KPARAM_INFO
	.align		4
.L_28843:
        /*0018*/ 	.byte	0x04, 0x17
        /*001a*/ 	.short	(.L_28845 - .L_28844)
.L_28844:
        /*001c*/ 	.word	0x00000000
        /*0020*/ 	.short	0x0012
        /*0022*/ 	.short	0x0074
        /*0024*/ 	.byte	0x00, 0xf0, 0x11, 0x00


	//----- nvinfo : EIATTR_KPARAM_INFO
	.align		4
.L_28845:
        /*0028*/ 	.byte	0x04, 0x17
        /*002a*/ 	.short	(.L_28847 - .L_28846)
.L_28846:
        /*002c*/ 	.word	0x00000000
        /*0030*/ 	.short	0x0011
        /*0032*/ 	.short	0x0070
        /*0034*/ 	.byte	0x00, 0xf0, 0x11, 0x00


	//----- nvinfo : EIATTR_KPARAM_INFO
	.align		4
.L_28847:
        /*0038*/ 	.byte	0x04, 0x17
        /*003a*/ 	.short	(.L_28849 - .L_28848)
.L_28848:
        /*003c*/ 	.word	0x00000000
        /*0040*/ 	.short	0x0010
        /*0042*/ 	.short	0x006c
        /*0044*/ 	.byte	0x00, 0xf0, 0x11, 0x00


	//----- nvinfo : EIATTR_KPARAM_INFO
	.align		4
.L_28849:
        /*0048*/ 	.byte	0x04, 0x17
        /*004a*/ 	.short	(.L_28851 - .L_28850)
.L_28850:
        /*004c*/ 	.word	0x00000000
        /*0050*/ 	.short	0x000f
        /*0052*/ 	.short	0x0068
        /*0054*/ 	.byte	0x00, 0xf0, 0x11, 0x00


	//----- nvinfo : EIATTR_KPARAM_INFO
	.align		4
.L_28851:
        /*0058*/ 	.byte	0x04, 0x17
        /*005a*/ 	.short	(.L_28853 - .L_28852)
.L_28852:
        /*005c*/ 	.word	0x00000000
        /*0060*/ 	.short	0x000e
        /*0062*/ 	.short	0x0060
        /*0064*/ 	.byte	0x00, 0xf0, 0x21, 0x00


	//----- nvinfo : EIATTR_KPARAM_INFO
	.align		4
.L_28853:
        /*0068*/ 	.byte	0x04, 0x17
        /*006a*/ 	.short	(.L_28855 - .L_28854)
.L_28854:
        /*006c*/ 	.word	0x00000000
        /*0070*/ 	.short	0x000d
        /*0072*/ 	.short	0x0058
        /*0074*/ 	.byte	0x00, 0xf0, 0x21, 0x00


	//----- nvinfo : EIATTR_KPARAM_INFO
	.align		4
.L_28855:
        /*0078*/ 	.byte	0x04, 0x17
        /*007a*/ 	.short	(.L_28857 - .L_28856)
.L_28856:
        /*007c*/ 	.word	0x00000000
        /*0080*/ 	.short	0x000c
        /*0082*/ 	.short	0x0050
        /*0084*/ 	.byte	0x00, 0xf0, 0x11, 0x00


	//----- nvinfo : EIATTR_KPARAM_INFO
	.align		4
.L_28857:
        /*0088*/ 	.byte	0x04, 0x17
        /*008a*/ 	.short	(.L_28859 - .L_28858)
.L_28858:
        /*008c*/ 	.word	0x00000000
        /*0090*/ 	.short	0x000b
        /*0092*/ 	.short	0x004c
        /*0094*/ 	.byte	0x00, 0xf0, 0x11, 0x00


	//----- nvinfo : EIATTR_KPARAM_INFO
	.align		4
.L_28859:
        /*0098*/ 	.byte	0x04, 0x17
        /*009a*/ 	.short	(.L_28861 - .L_28860)
.L_28860:
        /*009c*/ 	.word	0x00000000
        /*00a0*/ 	.short	0x000a
        /*00a2*/ 	.short	0x0048
        /*00a4*/ 	.byte	0x00, 0xf0, 0x11, 0x00


	//----- nvinfo : EIATTR_KPARAM_INFO
	.align		4
.L_28861:
        /*00a8*/ 	.byte	0x04, 0x17
        /*00aa*/ 	.short	(.L_28863 - .L_28862)
.L_28862:
        /*00ac*/ 	.word	0x00000000
        /*00b0*/ 	.short	0x0009
        /*00b2*/ 	.short	0x0040
        /*00b4*/ 	.byte	0x00, 0xf0, 0x21, 0x00


	//----- nvinfo : EIATTR_KPARAM_INFO
	.align		4
.L_28863:
        /*00b8*/ 	.byte	0x04, 0x17
        /*00ba*/ 	.short	(.L_28865 - .L_28864)
.L_28864:
        /*00bc*/ 	.word	0x00000000
        /*00c0*/ 	.short	0x0008
        /*00c2*/ 	.short	0x0038
        /*00c4*/ 	.byte	0x00, 0xf0, 0x11, 0x00


	//----- nvinfo : EIATTR_KPARAM_INFO
	.align		4
.L_28865:
        /*00c8*/ 	.byte	0x04, 0x17
        /*00ca*/ 	.short	(.L_28867 - .L_28866)
.L_28866:
        /*00cc*/ 	.word	0x00000000
        /*00d0*/ 	.short	0x0007
        /*00d2*/ 	.short	0x0030
        /*00d4*/ 	.byte	0x00, 0xf0, 0x21, 0x00


	//----- nvinfo : EIATTR_KPARAM_INFO
	.align		4
.L_28867:
        /*00d8*/ 	.byte	0x04, 0x17
        /*00da*/ 	.short	(.L_28869 - .L_28868)
.L_28868:
        /*00dc*/ 	.word	0x00000000
        /*00e0*/ 	.short	0x0006
        /*00e2*/ 	.short	0x0028
        /*00e4*/ 	.byte	0x00, 0xf0, 0x21, 0x00


	//----- nvinfo : EIATTR_KPARAM_INFO
	.align		4
.L_28869:
        /*00e8*/ 	.byte	0x04, 0x17
        /*00ea*/ 	.short	(.L_28871 - .L_28870)
.L_28870:
        /*00ec*/ 	.word	0x00000000
        /*00f0*/ 	.short	0x0005
        /*00f2*/ 	.short	0x0024
        /*00f4*/ 	.byte	0x00, 0xf0, 0x11, 0x00


	//----- nvinfo : EIATTR_KPARAM_INFO
	.align		4
.L_28871:
        /*00f8*/ 	.byte	0x04, 0x17
        /*00fa*/ 	.short	(.L_28873 - .L_28872)
.L_28872:
        /*00fc*/ 	.word	0x00000000
        /*0100*/ 	.short	0x0004
        /*0102*/ 	.short	0x0020
        /*0104*/ 	.byte	0x00, 0xf0, 0x11, 0x00


	//----- nvinfo : EIATTR_KPARAM_INFO
	.align		4
.L_28873:
        /*0108*/ 	.byte	0x04, 0x17
        /*010a*/ 	.short	(.L_28875 - .L_28874)
.L_28874:
        /*010c*/ 	.word	0x00000000
        /*0110*/ 	.short	0x0003
        /*0112*/ 	.short	0x0018
        /*0114*/ 	.byte	0x00, 0xf0, 0x21, 0x00


	//----- nvinfo : EIATTR_KPARAM_INFO
	.align		4
.L_28875:
        /*0118*/ 	.byte	0x04, 0x17
        /*011a*/ 	.short	(.L_28877 - .L_28876)
.L_28876:
        /*011c*/ 	.word	0x00000000
        /*0120*/ 	.short	0x0002
        /*0122*/ 	.short	0x0010
        /*0124*/ 	.byte	0x00, 0xf0, 0x21, 0x00


	//----- nvinfo : EIATTR_KPARAM_INFO
	.align		4
.L_28877:
        /*0128*/ 	.byte	0x04, 0x17
        /*012a*/ 	.short	(.L_28879 - .L_28878)
.L_28878:
        /*012c*/ 	.word	0x00000000
        /*0130*/ 	.short	0x0001
        /*0132*/ 	.short	0x0008
        /*0134*/ 	.byte	0x00, 0xf0, 0x21, 0x00


	//----- nvinfo : EIATTR_KPARAM_INFO
	.align		4
.L_28879:
        /*0138*/ 	.byte	0x04, 0x17
        /*013a*/ 	.short	(.L_28881 - .L_28880)
.L_28880:
        /*013c*/ 	.word	0x00000000
        /*0140*/ 	.short	0x0000
        /*0142*/ 	.short	0x0000
        /*0144*/ 	.byte	0x00, 0xf0, 0x21, 0x00


	//----- nvinfo : EIATTR_SPARSE_MMA_MASK
	.align		4
.L_28881:
        /*0148*/ 	.byte	0x03, 0x50
        /*014a*/ 	.short	0x0000


	//----- nvinfo : EIATTR_MAXREG_COUNT
	.align		4
        /*014c*/ 	.byte	0x03, 0x1b
        /*014e*/ 	.short	0x00ff


	//----- nvinfo : EIATTR_NUM_BARRIERS
	.align		4
        /*0150*/ 	.byte	0x02, 0x4c
        /*0152*/ 	.byte	0x01
	.zero		1


	//----- nvinfo : EIATTR_MERCURY_ISA_VERSION
	.align		4
        /*0154*/ 	.byte	0x03, 0x5f
        /*0156*/ 	.short	0x0101


	//----- nvinfo : EIATTR_COOP_GROUP_MASK_REGIDS
	.align		4
        /*0158*/ 	.byte	0x04, 0x29
        /*015a*/ 	.short	(.L_28883 - .L_28882)


	//   ....[0]....
.L_28882:
        /*015c*/ 	.word	0xffffffff


	//   ....[1]....
        /*0160*/ 	.word	0xffffffff


	//   ....[2]....
        /*0164*/ 	.word	0xffffffff


	//   ....[3]....
        /*0168*/ 	.word	0xffffffff


	//   ....[4]....
        /*016c*/ 	.word	0xffffffff


	//   ....[5]....
        /*0170*/ 	.word	0xffffffff


	//   ....[6]....
        /*0174*/ 	.word	0xffffffff


	//   ....[7]....
        /*0178*/ 	.word	0xffffffff


	//   ....[8]....
        /*017c*/ 	.word	0xffffffff


	//   ....[9]....
        /*0180*/ 	.word	0xffffffff


	//   ....[10]....
        /*0184*/ 	.word	0xffffffff


	//   ....[11]....
        /*0188*/ 	.word	0xffffffff


	//   ....[12]....
        /*018c*/ 	.word	0xffffffff


	//   ....[13]....
        /*0190*/ 	.word	0xffffffff


	//   ....[14]....
        /*0194*/ 	.word	0xffffffff


	//   ....[15]....
        /*0198*/ 	.word	0xffffffff


	//   ....[16]....
        /*019c*/ 	.word	0xffffffff


	//   ....[17]....
        /*01a0*/ 	.word	0xffffffff


	//   ....[18]....
        /*01a4*/ 	.word	0xffffffff


	//   ....[19]....
        /*01a8*/ 	.word	0xffffffff


	//   ....[20]....
        /*01ac*/ 	.word	0xffffffff


	//   ....[21]....
        /*01b0*/ 	.word	0xffffffff


	//   ....[22]....
        /*01b4*/ 	.word	0xffffffff


	//   ....[23]....
        /*01b8*/ 	.word	0xffffffff


	//   ....[24]....
        /*01bc*/ 	.word	0xffffffff


	//   ....[25]....
        /*01c0*/ 	.word	0xffffffff


	//   ....[26]....
        /*01c4*/ 	.word	0xffffffff


	//   ....[27]....
        /*01c8*/ 	.word	0xffffffff


	//   ....[28]....
        /*01cc*/ 	.word	0xffffffff


	//   ....[29]....
        /*01d0*/ 	.word	0xffffffff


	//   ....[30]....
        /*01d4*/ 	.word	0xffffffff


	//   ....[31]....
        /*01d8*/ 	.word	0xffffffff


	//   ....[32]....
        /*01dc*/ 	.word	0xffffffff


	//   ....[33]....
        /*01e0*/ 	.word	0xffffffff


	//   ....[34]....
        /*01e4*/ 	.word	0xffffffff


	//   ....[35]....
        /*01e8*/ 	.word	0xffffffff


	//   ....[36]....
        /*01ec*/ 	.word	0xffffffff


	//   ....[37]....
        /*01f0*/ 	.word	0xffffffff


	//   ....[38]....
        /*01f4*/ 	.word	0xffffffff


	//   ....[39]....
        /*01f8*/ 	.word	0xffffffff


	//   ....[40]....
        /*01fc*/ 	.word	0xffffffff


	//   ....[41]....
        /*0200*/ 	.word	0x0500001d


	//   ....[42]....
        /*0204*/ 	.word	0x0500001d


	//   ....[43]....
        /*0208*/ 	.word	0x0500001d


	//   ....[44]....
        /*020c*/ 	.word	0x0500001d


	//   ....[45]....
        /*0210*/ 	.word	0x0500001d


	//   ....[46]....
        /*0214*/ 	.word	0x0500001d


	//----- nvinfo : EIATTR_COOP_GROUP_INSTR_OFFSETS
	.align		4
.L_28883:
        /*0218*/ 	.byte	0x04, 0x28
        /*021a*/ 	.short	(.L_28885 - .L_28884)


	//   ....[0]....
.L_28884:
        /*021c*/ 	.word	0x00002830


	//   ....[1]....
        /*0220*/ 	.word	0x00003790


	//   ....[2]....
        /*0224*/ 	.word	0x00003960


	//   ....[3]....
        /*0228*/ 	.word	0x00003980


	//   ....[4]....
        /*022c*/ 	.word	0x000039a0


	//   ....[5]....
        /*0230*/ 	.word	0x000039c0


	//   ....[6]....
        /*0234*/ 	.word	0x00003b30


	//   ....[7]....
        /*0238*/ 	.word	0x00003b50


	//   ....[8]....
        /*023c*/ 	.word	0x00003b90


	//   ....[9]....
        /*0240*/ 	.word	0x000049f0


	//   ....[10]....
        /*0244*/ 	.word	0x00004a60


	//   ....[11]....
        /*0248*/ 	.word	0x00004a90


	//   ....[12]....
        /*024c*/ 	.word	0x00004b10


	//   ....[13]....
        /*0250*/ 	.word	0x00004b60


	//   ....[14]....
        /*0254*/ 	.word	0x00004bb0


	//   ....[15]....
        /*0258*/ 	.word	0x00004bd0


	//   ....[16]....
        /*025c*/ 	.word	0x00004bf0


	//   ....[17]....
        /*0260*/ 	.word	0x000068c0


	//   ....[18]....
        /*0264*/ 	.word	0x00006900


	//   ....[19]....
        /*0268*/ 	.word	0x00006940


	//   ....[20]....
        /*026c*/ 	.word	0x00006970


	//   ....[21]....
        /*0270*/ 	.word	0x00006990


	//   ....[22]....
        /*0274*/ 	.word	0x000069a0


	//   ....[23]....
        /*0278*/ 	.word	0x000069b0


	//   ....[24]....
        /*027c*/ 	.word	0x000069e0


	//   ....[25]....
        /*0280*/ 	.word	0x00006a10


	//   ....[26]....
        /*0284*/ 	.word	0x00006a40


	//   ....[27]....
        /*0288*/ 	.word	0x00006a70


	//   ....[28]....
        /*028c*/ 	.word	0x00006aa0


	//   ....[29]....
        /*0290*/ 	.word	0x00006ae0


	//   ....[30]....
        /*0294*/ 	.word	0x00006b20


	//   ....[31]....
        /*0298*/ 	.word	0x00006b50


	//   ....[32]....
        /*029c*/ 	.word	0x00006b80


	//   ....[33]....
        /*02a0*/ 	.word	0x00006ba0


	//   ....[34]....
        /*02a4*/ 	.word	0x00006bc0


	//   ....[35]....
        /*02a8*/ 	.word	0x00006bd0


	//   ....[36]....
        /*02ac*/ 	.word	0x00006c00


	//   ....[37]....
        /*02b0*/ 	.word	0x00006c20


	//   ....[38]....
        /*02b4*/ 	.word	0x00006c40


	//   ....[39]....
        /*02b8*/ 	.word	0x00006c60


	//   ....[40]....
        /*02bc*/ 	.word	0x00006c80


	//   ....[41]....
        /*02c0*/ 	.word	0x00007870


	//   ....[42]....
        /*02c4*/ 	.word	0x00007910


	//   ....[43]....
        /*02c8*/ 	.word	0x000079c0


	//   ....[44]....
        /*02cc*/ 	.word	0x00007a60


	//   ....[45]....
        /*02d0*/ 	.word	0x00007ad0


	//   ....[46]....
        /*02d4*/ 	.word	0x00007b40


	//----- nvinfo : EIATTR_EXIT_INSTR_OFFSETS
	.align		4
.L_28885:
        /*02d8*/ 	.byte	0x04, 0x1c
        /*02da*/ 	.short	(.L_28887 - .L_28886)


	//   ....[0]....
.L_28886:
        /*02dc*/ 	.word	0x00007280


	//   ....[1]....
        /*02e0*/ 	.word	0x00007380


	//   ....[2]....
        /*02e4*/ 	.word	0x00007810


	//----- nvinfo : EIATTR_CRS_STACK_SIZE
	.align		4
.L_28887:
        /*02e8*/ 	.byte	0x04, 0x1e
        /*02ea*/ 	.short	(.L_28889 - .L_28888)
.L_28888:
        /*02ec*/ 	.word	0x00000000


	//----- nvinfo : EIATTR_CBANK_PARAM_SIZE
	.align		4
.L_28889:
        /*02f0*/ 	.byte	0x03, 0x19
        /*02f2*/ 	.short	0x007c


	//----- nvinfo : EIATTR_PARAM_CBANK
	.align		4
        /*02f4*/ 	.byte	0x04, 0x0a
        /*02f6*/ 	.short	(.L_28891 - .L_28890)
	.align		4
.L_28890:
        /*02f8*/ 	.word	index@(.nv.constant0._ZN4vllm25paged_attention_v1_kernelIffLi96ELi16ELi128ELNS_18Fp8KVCacheDataTypeE0ELb0EEEvPT_PKS2_PKT0_S8_ifPKiSA_iPKfiiiSC_SC_iiiii)
        /*02fc*/ 	.short	0x0210
        /*02fe*/ 	.short	0x007c


	//----- nvinfo : EIATTR_SW_WAR
	.align		4
.L_28891:
        /*0300*/ 	.byte	0x04, 0x36
        /*0302*/ 	.short	(.L_28893 - .L_28892)
.L_28892:
        /*0304*/ 	.word	0x00000008
.L_28893:


//--------------------- .nv.info._ZN4vllm25paged_attention_v1_kernelIffLi80ELi16ELi128ELNS_18Fp8KVCacheDataTypeE0ELb0EEEvPT_PKS2_PKT0_S8_ifPKiSA_iPKfiiiSC_SC_iiiii --------------------------
	.section	.nv.info._ZN4vllm25paged_attention_v1_kernelIffLi80ELi16ELi128ELNS_18Fp8KVCacheDataTypeE0ELb0EEEvPT_PKS2_PKT0_S8_ifPKiSA_iPKfiiiSC_SC_iiiii,"",@"SHT_CUDA_INFO"
	.sectionflags	@""
	.align	4


	//----- nvinfo : EIATTR_CUDA_API_VERSION
	.align		4
        /*0000*/ 	.byte	0x04, 0x37
        /*0002*/ 	.short	(.L_28895 - .L_28894)
.L_28894:
        /*0004*/ 	.word	0x00000082


	//----- nvinfo : EIATTR_KPARAM_INFO
	.align		4
.L_28895:
        /*0008*/ 	.byte	0x04, 0x17
        /*000a*/ 	.short	(.L_28897 - .L_28896)
.L_28896:
        /*000c*/ 	.word	0x00000000
        /*0010*/ 	.short	0x0013
        /*0012*/ 	.short	0x0078
        /*0014*/ 	.byte	0x00, 0xf0, 0x11, 0x00


	//----- nvinfo : EIATTR_KPARAM_INFO
	.align		4
.L_28897:
        /*0018*/ 	.byte	0x04, 0x17
        /*001a*/ 	.short	(.L_28899 - .L_28898)
.L_28898:
        /*001c*/ 	.word	0x00000000
        /*0020*/ 	.short	0x0012
        /*0022*/ 	.short	0x0074
        /*0024*/ 	.byte	0x00, 0xf0, 0x11, 0x00


	//----- nvinfo : EIATTR_KPARAM_INFO
	.align		4
.L_28899:
        /*0028*/ 	.byte	0x04, 0x17
        /*002a*/ 	.short	(.L_28901 - .L_28900)
.L_28900:
        /*002c*/ 	.word	0x00000000
        /*0030*/ 	.short	0x0011
        /*0032*/ 	.short	0x0070
        /*0034*/ 	.byte	0x00, 0xf0, 0x11, 0x00


	//----- nvinfo : EIATTR_KPARAM_INFO
	.align		4
.L_28901:
        /*0038*/ 	.byte	0x04, 0x17
        /*003a*/ 	.short	(.L_28903 - .L_28902)
.L_28902:
        /*003c*/ 	.word	0x00000000
        /*0040*/ 	.short	0x0010
        /*0042*/ 	.short	0x006c
        /*0044*/ 	.byte	0x00, 0xf0, 0x11, 0x00


	//----- nvinfo : EIATTR_KPARAM_INFO
	.align		4
.L_28903:
        /*0048*/ 	.byte	0x04, 0x17
        /*004a*/ 	.short	(.L_28905 - .L_28904)
.L_28904:
        /*004c*/ 	.word	0x00000000
        /*0050*/ 	.short	0x000f
        /*0052*/ 	.short	0x0068
        /*0054*/ 	.byte	0x00, 0xf0, 0x11, 0x00


	//----- nvinfo : EIATTR_KPARAM_INFO
	.align		4
.L_28905:
        /*0058*/ 	.byte	0x04, 0x17
        /*005a*/ 	.short	(.L_28907 - .L_28906)
.L_28906:
        /*005c*/ 	.word	0x00000000
        /*0060*/ 	.short	0x000e
        /*0062*/ 	.short	0x0060
        /*0064*/ 	.byte	0x00, 0xf0, 0x21, 0x00


	//----- nvinfo : EIATTR_KPARAM_INFO
	.align		4
.L_28907:
        /*0068*/ 	.byte	0x04, 0x17
        /*006a*/ 	.short	(.L_28909 - .L_28908)
.L_28908:
        /*006c*/ 	.word	0x00000000
        /*0070*/ 	.short	0x000d
        /*0072*/ 	.short	0x0058
        /*0074*/ 	.byte	0x00, 0xf0, 0x21, 0x00


	//----- nvinfo : EIATTR_KPARAM_INFO
	.align		4
.L_28909:
        /*0078*/ 	.byte	0x04, 0x17
        /*007a*/ 	.short	(.L_28911 - .L_28910)
.L_28910:
        /*007c*/ 	.word	0x00000000
        /*0080*/ 	.short	0x000c
        /*0082*/ 	.short	0x0050
        /*0084*/ 	.byte	0x00, 0xf0, 0x11, 0x00


	//----- nvinfo : EIATTR_KPARAM_INFO
	.align		4
.L_28911:
        /*0088*/ 	.byte	0x04, 0x17
        /*008a*/ 	.short	(.L_28913 - .L_28912)
.L_28912:
        /*008c*/ 	.word	0x00000000
        /*0090*/ 	.short	0x000b
        /*0092*/ 	.short	0x004c
        /*0094*/ 	.byte	0x00, 0xf0, 0x11, 0x00


	//----- nvinfo : EIATTR_KPARAM_INFO
	.align		4
.L_28913:
        /*0098*/ 	.byte	0x04, 0x17
        /*009a*/ 	.short	(.L_28915 - .L_28914)
.L_28914:
        /*009c*/ 	.word	0x00000000
        /*00a0*/ 	.short	0x000a
        /*00a2*/ 	.short	0x0048
        /*00a4*/ 	.byte	0x00, 0xf0, 0x11, 0x00


	//----- nvinfo : EIATTR_KPARAM_INFO
	.align		4
.L_28915:
        /*00a8*/ 	.byte	0x04, 0x17
        /*00aa*/ 	.short	(.L_28917 - .L_28916)
.L_28916:
        /*00ac*/ 	.word	0x00000000
        /*00b0*/ 	.short	0x0009
        /*00b2*/ 	.short	0x0040
        /*00b4*/ 	.byte	0x00, 0xf0, 0x21, 0x00


	//----- nvinfo : EIATTR_KPARAM_INFO
	.align		4
.L_28917:
        /*00b8*/ 	.byte	0x04, 0x17
        /*00ba*/ 	.short	(.L_28919 - .L_28918)
.L_28918:
        /*00bc*/ 	.word	0x00000000
        /*00c0*/ 	.short	0x0008
        /*00c2*/ 	.short	0x0038
        /*00c4*/ 	.byte	0x00, 0xf0, 0x11, 0x00


	//----- nvinfo : EIATTR_KPARAM_INFO
	.align		4
.L_28919:
        /*00c8*/ 	.byte	0x04, 0x17
        /*00ca*/ 	.short	(.L_28921 - .L_28920)
.L_28920:
        /*00cc*/ 	.word	0x00000000
        /*00d0*/ 	.short	0x0007
        /*00d2*/ 	.short	0x0030
        /*00d4*/ 	.byte	0x00, 0xf0, 0x21, 0x00


	//----- nvinfo : EIATTR_KPARAM_INFO
	.align		4
.L_28921:
        /*00d8*/ 	.byte	0x04, 0x17
        /*00da*/ 	.short	(.L_28923 - .L_28922)
.L_28922:
        /*00dc*/ 	.word	0x00000000
        /*00e0*/ 	.short	0x0006
        /*00e2*/ 	.short	0x0028
        /*00e4*/ 	.byte	0x00, 0xf0, 0x21, 0x00


	//----- nvinfo : EIATTR_KPARAM_INFO
	.align		4
.L_28923:
        /*00e8*/ 	.byte	0x04, 0x17
        /*00ea*/ 	.short	(.L_28925 - .L_28924)
.L_28924:
        /*00ec*/ 	.word	0x00000000
        /*00f0*/ 	.short	0x0005
        /*00f2*/ 	.short	0x0024
        /*00f4*/ 	.byte	0x00, 0xf0, 0x11, 0x00


	//----- nvinfo : EIATTR_KPARAM_INFO
	.align		4
.L_28925:
        /*00f8*/ 	.byte	0x04, 0x17
        /*00fa*/ 	.short	(.L_28927 - .L_28926)
.L_28926:
        /*00fc*/ 	.word	0x00000000
        /*0100*/ 	.short	0x0004
        /*0102*/ 	.short	0x0020
        /*0104*/ 	.byte	0x00, 0xf0, 0x11, 0x00


	//----- nvinfo : EIATTR_KPARAM_INFO
	.align		4
.L_28927:
        /*0108*/ 	.byte	0x04, 0x17
        /*010a*/ 	.short	(.L_28929 - .L_28928)
.L_28928:
        /*010c*/ 	.word	0x00000000
        /*0110*/ 	.short	0x0003
        /*0112*/ 	.short	0x0018
        /*0114*/ 	.byte	0x00, 0xf0, 0x21, 0x00


	//----- nvinfo : EIATTR_KPARAM_INFO
	.align		4
.L_28929:
        /*0118*/ 	.byte	0x04, 0x17
        /*011a*/ 	.short	(.L_28931 - .L_28930)
.L_28930:
        /*011c*/ 	.word	0x00000000
        /*0120*/ 	.short	0x0002
        /*0122*/ 	.short	0x0010
        /*0124*/ 	.byte	0x00, 0xf0, 0x21, 0x00


	//----- nvinfo : EIATTR_KPARAM_INFO
	.align		4
.L_28931:
        /*0128*/ 	.byte	0x04, 0x17
        /*012a*/ 	.short	(.L_28933 - .L_28932)
.L_28932:
        /*012c*/ 	.word	0x00000000
        /*0130*/ 	.short	0x0001
        /*0132*/ 	.short	0x0008
        /*0134*/ 	.byte	0x00, 0xf0, 0x21, 0x00


	//----- nvinfo : EIATTR_KPARAM_INFO
	.align		4
.L_28933:
        /*0138*/ 	.byte	0x04, 0x17
        /*013a*/ 	.short	(.L_28935 - .L_28934)
.L_28934:
        /*013c*/ 	.word	0x00000000
        /*0140*/ 	.short	0x0000
        /*0142*/ 	.short	0x0000
        /*0144*/ 	.byte	0x00, 0xf0, 0x21, 0x00


	//----- nvinfo : EIATTR_SPARSE_MMA_MASK
	.align		4
.L_28935:
        /*0148*/ 	.byte	0x03, 0x50
        /*014a*/ 	.short	0x0000


	//----- nvinfo : EIATTR_MAXREG_COUNT
	.align		4
        /*014c*/ 	.byte	0x03, 0x1b
        /*014e*/ 	.short	0x00ff


	//----- nvinfo : EIATTR_NUM_BARRIERS
	.align		4
        /*0150*/ 	.byte	0x02, 0x4c
        /*0152*/ 	.byte	0x01
	.zero		1


	//----- nvinfo : EIATTR_MERCURY_ISA_VERSION
	.align		4
        /*0154*/ 	.byte	0x03, 0x5f
        /*0156*/ 	.short	0x0101


	//----- nvinfo : EIATTR_COOP_GROUP_MASK_REGIDS
	.align		4
        /*0158*/ 	.byte	0x04, 0x29
        /*015a*/ 	.short	(.L_28937 - .L_28936)


	//   ....[0]....
.L_28936:
        /*015c*/ 	.word	0xffffffff


	//   ....[1]....
        /*0160*/ 	.word	0xffffffff


	//   ....[2]....
        /*0164*/ 	.word	0xffffffff


	//   ....[3]....
        /*0168*/ 	.word	0xffffffff


	//   ....[4]....
        /*016c*/ 	.word	0xffffffff


	//   ....[5]....
        /*0170*/ 	.word	0xffffffff


	//   ....[6]....
        /*0174*/ 	.word	0xffffffff


	//   ....[7]....
        /*0178*/ 	.word	0xffffffff


	//   ....[8]....
        /*017c*/ 	.word	0xffffffff


	//   ....[9]....
        /*0180*/ 	.word	0xffffffff


	//   ....[10]....
        /*0184*/ 	.word	0xffffffff


	//   ....[11]....
        /*0188*/ 	.word	0xffffffff


	//   ....[12]....
        /*018c*/ 	.word	0xffffffff


	//   ....[13]....
        /*0190*/ 	.word	0xffffffff


	//   ....[14]....
        /*0194*/ 	.word	0xffffffff


	//   ....[15]....
        /*0198*/ 	.word	0xffffffff


	//   ....[16]....
        /*019c*/ 	.word	0xffffffff


	//   ....[17]....
        /*01a0*/ 	.word	0xffffffff


	//   ....[18]....
        /*01a4*/ 	.word	0xffffffff


	//   ....[19]....
        /*01a8*/ 	.word	0xffffffff


	//   ....[20]....
        /*01ac*/ 	.word	0xffffffff


	//   ....[21]....
        /*01b0*/ 	.word	0xffffffff


	//   ....[22]....
        /*01b4*/ 	.word	0xffffffff


	//   ....[23]....
        /*01b8*/ 	.word	0xffffffff


	//   ....[24]....
        /*01bc*/ 	.word	0xffffffff


	//   ....[25]....
        /*01c0*/ 	.word	0xffffffff


	//   ....[26]....
        /*01c4*/ 	.word	0xffffffff


	//   ....[27]....
        /*01c8*/ 	.word	0xffffffff


	//   ....[28]....
        /*01cc*/ 	.word	0xffffffff


	//   ....[29]....
        /*01d0*/ 	.word	0xffffffff


	//   ....[30]....
        /*01d4*/ 	.word	0xffffffff


	//   ....[31]....
        /*01d8*/ 	.word	0xffffffff


	//   ....[32]....
        /*01dc*/ 	.word	0xffffffff


	//   ....[33]....
        /*01e0*/ 	.word	0xffffffff


	//   ....[34]....
        /*01e4*/ 	.word	0xffffffff


	//   ....[35]....
        /*01e8*/ 	.word	0xffffffff


	//   ....[36]....
        /*01ec*/ 	.word	0xffffffff


	//   ....[37]....
        /*01f0*/ 	.word	0x0500001a


	//   ....[38]....
        /*01f4*/ 	.word	0x0500001a


	//   ....[39]....
        /*01f8*/ 	.word	0x0500001a


	//   ....[40]....
        /*01fc*/ 	.word	0x0500001a


	//   ....[41]....
        /*0200*/ 	.word	0x0500001a


	//   ....[42]....
        /*0204*/ 	.word	0x0500001a


	//----- nvinfo : EIATTR_COOP_GROUP_INSTR_OFFSETS
	.align		4
.L_28937:
        /*0208*/ 	.byte	0x04, 0x28
        /*020a*/ 	.short	(.L_28939 - .L_28938)


	//   ....[0]....
.L_28938:
        /*020c*/ 	.word	0x00002390


	//   ....[1]....
        /*0210*/ 	.word	0x000030d0


	//   ....[2]....
        /*0214*/ 	.word	0x000032a0


	//   ....[3]....
        /*0218*/ 	.word	0x000032c0


	//   ....[4]....
        /*021c*/ 	.word	0x000032e0


	//   ....[5]....
        /*0220*/ 	.word	0x00003300


	//   ....[6]....
        /*0224*/ 	.word	0x00003460


	//   ....[7]....
        /*0228*/ 	.word	0x00003480


	//   ....[8]....
        /*022c*/ 	.word	0x000034d0


	//   ....[9]....
        /*0230*/ 	.word	0x00004330


	//   ....[10]....
        /*0234*/ 	.word	0x000043c0


	//   ....[11]....
        /*0238*/ 	.word	0x00004410


	//   ....[12]....
        /*023c*/ 	.word	0x00004470


	//   ....[13]....
        /*0240*/ 	.word	0x000044a0


	//   ....[14]....
        /*0244*/ 	.word	0x000044f0


	//   ....[15]....
        /*0248*/ 	.word	0x00004510


	//   ....[16]....
        /*024c*/ 	.word	0x00004530


	//   ....[17]....
        /*0250*/ 	.word	0x00005f40


	//   ....[18]....
        /*0254*/ 	.word	0x00005f80


	//   ....[19]....
        /*0258*/ 	.word	0x00005fc0


	//   ....[20]....
        /*025c*/ 	.word	0x00006000


	//   ....[21]....
        /*0260*/ 	.word	0x00006040


	//   ....[22]....
        /*0264*/ 	.word	0x00006070


	//   ....[23]....
        /*0268*/ 	.word	0x000060a0


	//   ....[24]....
        /*026c*/ 	.word	0x000060e0


	//   ....[25]....
        /*0270*/ 	.word	0x00006110


	//   ....[26]....
        /*0274*/ 	.word	0x00006130


	//   ....[27]....
        /*0278*/ 	.word	0x00006160


	//   ....[28]....
        /*027c*/ 	.word	0x00006180


	//   ....[29]....
        /*0280*/ 	.word	0x000061a0


	//   ....[30]....
        /*0284*/ 	.word	0x000061c0


	//   ....[31]....
        /*0288*/ 	.word	0x000061e0


	//   ....[32]....
        /*028c*/ 	.word	0x00006200


	//   ....[33]....
        /*0290*/ 	.word	0x00006210


	//   ....[34]....
        /*0294*/ 	.word	0x00006230


	//   ....[35]....
        /*0298*/ 	.word	0x00006260


	//   ....[36]....
        /*029c*/ 	.word	0x00006280


	//   ....[37]....
        /*02a0*/ 	.word	0x00006cf0


	//   ....[38]....
        /*02a4*/ 	.word	0x00006d80


	//   ....[39]....
        /*02a8*/ 	.word	0x00006e20


	//   ....[40]....
        /*02ac*/ 	.word	0x00006eb0


	//   ....[41]....
        /*02b0*/ 	.word	0x00006f10


	//   ....[42]....
        /*02b4*/ 	.word	0x00006f70


	//----- nvinfo : EIATTR_EXIT_INSTR_OFFSETS
	.align		4
.L_28939:
        /*02b8*/ 	.byte	0x04, 0x1c
        /*02ba*/ 	.short	(.L_28941 - .L_28940)


	//   ....[0]....
.L_28940:
        /*02bc*/ 	.word	0x000067c0


	//   ....[1]....
        /*02c0*/ 	.word	0x000068c0


	//   ....[2]....
        /*02c4*/ 	.word	0x00006c90


	//----- nvinfo : EIATTR_CRS_STACK_SIZE
	.align		4
.L_28941:
        /*02c8*/ 	.byte	0x04, 0x1e
        /*02ca*/ 	.short	(.L_28943 - .L_28942)
.L_28942:
        /*02cc*/ 	.word	0x00000000


	//----- nvinfo : EIATTR_CBANK_PARAM_SIZE
	.align		4
.L_28943:
        /*02d0*/ 	.byte	0x03, 0x19
        /*02d2*/ 	.short	0x007c


	//----- nvinfo : EIATTR_PARAM_CBANK
	.align		4
        /*02d4*/ 	.byte	0x04, 0x0a
        /*02d6*/ 	.short	(.L_28945 - .L_28944)
	.align		4
.L_28944:
        /*02d8*/ 	.word	index@(.nv.constant0._ZN4vllm25paged_attention_v1_kernelIffLi80ELi16ELi128ELNS_18Fp8KVCacheDataTypeE0ELb0EEEvPT_PKS2_PKT0_S8_ifPKiSA_iPKfiiiSC_SC_iiiii)
        /*02dc*/ 	.short	0x0210
        /*02de*/ 	.short	0x007c


	//----- nvinfo : EIATTR_SW_WAR
	.align		4
.L_28945:
        /*02e0*/ 	.byte	0x04, 0x36
        /*02e2*/ 	.short	(.L_28947 - .L_28946)
.L_28946:
        /*02e4*/ 	.word	0x00000008
.L_28947:


//--------------------- .nv.info._ZN4vllm25paged_attention_v1_kernelIffLi64ELi16ELi128ELNS_18Fp8KVCacheDataTypeE0ELb0EEEvPT_PKS2_PKT0_S8_ifPKiSA_iPKfiiiSC_SC_iiiii --------------------------
	.section	.nv.info._ZN4vllm25paged_attention_v1_kernelIffLi64ELi16ELi128ELNS_18Fp8KVCacheDataTypeE0ELb0EEEvPT_PKS2_PKT0_S8_ifPKiSA_iPKfiiiSC_SC_iiiii,"",@"SHT_CUDA_INFO"
	.sectionflags	@""
	.align	4


	//----- nvinfo : EIATTR_CUDA_API_VERSION
	.align		4
        /*0000*/ 	.byte	0x04, 0x37
        /*0002*/ 	.short	(.L_28949 - .L_28948)
.L_28948:
        /*0004*/ 	.word	0x00000082


	//----- nvinfo : EIATTR_KPARAM_INFO
	.align		4
.L_28949:
        /*0008*/ 	.byte	0x04, 0x17
        /*000a*/ 	.short	(.L_28951 - .L_28950)
.L_28950:
        /*000c*/ 	.word	0x00000000
        /*0010*/ 	.short	0x0013
        /*0012*/ 	.short	0x0078
        /*0014*/ 	.byte	0x00, 0xf0, 0x11, 0x00


	//----- nvinfo : EIATTR_KPARAM_INFO
	.align		4
.L_28951:
        /*0018*/ 	.byte	0x04, 0x17
        /*001a*/ 	.short	(.L_28953 - .L_28952)
.L_28952:
        /*001c*/ 	.word	0x00000000
        /*0020*/ 	.short	0x0012
        /*0022*/ 	.short	0x0074
        /*0024*/ 	.byte	0x00, 0xf0, 0x11, 0x00


	//----- nvinfo : EIATTR_KPARAM_INFO
	.align		4
.L_28953:
        /*0028*/ 	.byte	0x04, 0x17
        /*002a*/ 	.short	(.L_28955 - .L_28954)
.L_28954:
        /*002c*/ 	.word	0x00000000
        /*0030*/ 	.short	0x0011
        /*0032*/ 	.short	0x0070
        /*0034*/ 	.byte	0x00, 0xf0, 0x11, 0x00


	//----- nvinfo : EIATTR_KPARAM_INFO
	.align		4
.L_28955:
        /*0038*/ 	.byte	0x04, 0x17
        /*003a*/ 	.short	(.L_28957 - .L_28956)
.L_28956:
        /*003c*/ 	.word	0x00000000
        /*0040*/ 	.short	0x0010
        /*0042*/ 	.short	0x006c
        /*0044*/ 	.byte	0x00, 0xf0, 0x11, 0x00


	//----- nvinfo : EIATTR_KPARAM_INFO
	.align		4
.L_28957:
        /*0048*/ 	.byte	0x04, 0x17
        /*004a*/ 	.short	(.L_28959 - .L_28958)
.L_28958:
        /*004c*/ 	.word	0x00000000
        /*0050*/ 	.short	0x000f
        /*0052*/ 	.short	0x0068
        /*0054*/ 	.byte	0x00, 0xf0, 0x11, 0x00


	//----- nvinfo : EIATTR_KPARAM_INFO
	.align		4
.L_28959:
        /*0058*/ 	.byte	0x04, 0x17
        /*005a*/ 	.short	(.L_28961 - .L_28960)
.L_28960:
        /*005c*/ 	.word	0x00000000
        /*0060*/ 	.short	0x000e
        /*0062*/ 	.short	0x0060
        /*0064*/ 	.byte	0x00, 0xf0, 0x21, 0x00


	//----- nvinfo : EIATTR_KPARAM_INFO
	.align		4
.L_28961:
        /*0068*/ 	.byte	0x04, 0x17
        /*006a*/ 	.short	(.L_28963 - .L_28962)
.L_28962:
        /*006c*/ 	.word	0x00000000
        /*0070*/ 	.short	0x000d
        /*0072*/ 	.short	0x0058
        /*0074*/ 	.byte	0x00, 0xf0, 0x21, 0x00


	//----- nvinfo : EIATTR_KPARAM_INFO
	.align		4
.L_28963:
        /*0078*/ 	.byte	0x04, 0x17
        /*007a*/ 	.short	(.L_28965 - .L_28964)
.L_28964:
        /*007c*/ 	.word	0x00000000
        /*0080*/ 	.short	0x000c
        /*0082*/ 	.short	0x0050
        /*0084*/ 	.byte	0x00, 0xf0, 0x11, 0x00


	//----- nvinfo : EIATTR_KPARAM_INFO
	.align		4
.L_28965:
        /*0088*/ 	.byte	0x04, 0x17
        /*008a*/ 	.short	(.L_28967 - .L_28966)
.L_28966:
        /*008c*/ 	.word	0x00000000
        /*0090*/ 	.short	0x000b
        /*0092*/ 	.short	0x004c
        /*0094*/ 	.byte	0x00, 0xf0, 0x11, 0x00


	//----- nvinfo : EIATTR_KPARAM_INFO
	.align		4
.L_28967:
        /*0098*/ 	.byte	0x04, 0x17
        /*009a*/ 	.short	(.L_28969 - .L_28968)
.L_28968:
        /*009c*/ 	.word	0x00000000
        /*00a0*/ 	.short	0x000a
        /*00a2*/ 	.short	0x0048
        /*00a4*/ 	.byte	0x00, 0xf0, 0x11, 0x00


	//----- nvinfo : EIATTR_KPARAM_INFO
	.align		4
.L_28969:
        /*00a8*/ 	.byte	0x04, 0x17
        /*00aa*/ 	.short	(.L_28971 - .L_28970)
.L_28970:
        /*00ac*/ 	.word	0x00000000
        /*00b0*/ 	.short	0x0009
        /*00b2*/ 	.short	0x0040
        /*00b4*/ 	.byte	0x00, 0xf0, 0x21, 0x00


	//----- nvinfo : EIATTR_KPARAM_INFO
	.align		4
.L_28971:
        /*00b8*/ 	.byte	0x04, 0x17
        /*00ba*/ 	.short	(.L_28973 - .L_28972)
.L_28972:
        /*00bc*/ 	.word	0x00000000
        /*00c0*/ 	.short	0x0008
        /*00c2*/ 	.short	0x0038
        /*00c4*/ 	.byte	0x00, 0xf0, 0x11, 0x00


	//----- nvinfo : EIATTR_KPARAM_INFO
	.align		4
.L_28973:
        /*00c8*/ 	.byte	0x04, 0x17
        /*00ca*/ 	.short	(.L_28975 - .L_28974)
.L_28974:
        /*00cc*/ 	.word	0x00000000
        /*00d0*/ 	.short	0x0007
        /*00d2*/ 	.short	0x0030
        /*00d4*/ 	.byte	0x00, 0xf0, 0x21, 0x00


	//----- nvinfo : EIATTR_KPARAM_INFO
	.align		4
.L_28975:
        /*00d8*/ 	.byte	0x04, 0x17
        /*00da*/ 	.short	(.L_28977 - .L_28976)
.L_28976:
        /*00dc*/ 	.word	0x00000000
        /*00e0*/ 	.short	0x0006
        /*00e2*/ 	.short	0x0028
        /*00e4*/ 	.byte	0x00, 0xf0, 0x21, 0x00


	//----- nvinfo : EIATTR_KPARAM_INFO
	.align		4
.L_28977:
        /*00e8*/ 	.byte	0x04, 0x17
        /*00ea*/ 	.short	(.L_28979 - .L_28978)
.L_28978:
        /*00ec*/ 	.word	0x00000000
        /*00f0*/ 	.short	0x0005
        /*00f2*/ 	.short	0x0024
        /*00f4*/ 	.byte	0x00, 0xf0, 0x11, 0x00


	//----- nvinfo : EIATTR_KPARAM_INFO
	.align		4
.L_28979:
        /*00f8*/ 	.byte	0x04, 0x17
        /*00fa*/ 	.short	(.L_28981 - .L_28980)
.L_28980:
        /*00fc*/ 	.word	0x00000000
        /*0100*/ 	.short	0x0004
        /*0102*/ 	.short	0x0020
        /*0104*/ 	.byte	0x00, 0xf0, 0x11, 0x00


	//----- nvinfo : EIATTR_KPARAM_INFO
	.align		4
.L_28981:
        /*0108*/ 	.byte	0x04, 0x17
        /*010a*/ 	.short	(.L_28983 - .L_28982)
.L_28982:
        /*010c*/ 	.word	0x00000000
        /*0110*/ 	.short	0x0003
        /*0112*/ 	.short	0x0018
        /*0114*/ 	.byte	0x00, 0xf0, 0x21, 0x00


	//----- nvinfo : EIATTR_KPARAM_INFO
	.align		4
.L_28983:
        /*0118*/ 	.byte	0x04, 0x17
        /*011a*/ 	.short	(.L_28985 - .L_28984)
.L_28984:
        /*011c*/ 	.word	0x00000000
        /*0120*/ 	.short	0x0002
        /*0122*/ 	.short	0x0010
        /*0124*/ 	.byte	0x00, 0xf0, 0x21, 0x00


	//----- nvinfo : EIATTR_KPARAM_INFO
	.align		4
.L_28985:
        /*0128*/ 	.byte	0x04, 0x17
        /*012a*/ 	.short	(.L_28987 - .L_28986)
.L_28986:
        /*012c*/ 	.word	0x00000000
        /*0130*/ 	.short	0x0001
        /*0132*/ 	.short	0x0008
        /*0134*/ 	.byte	0x00, 0xf0, 0x21, 0x00


	//----- nvinfo : EIATTR_KPARAM_INFO
	.align		4
.L_28987:
        /*0138*/ 	.byte	0x04, 0x17
        /*013a*/ 	.short	(.L_28989 - .L_28988)
.L_28988:
        /*013c*/ 	.word	0x00000000
        /*0140*/ 	.short	0x0000
        /*0142*/ 	.short	0x0000
        /*0144*/ 	.byte	0x00, 0xf0, 0x21, 0x00


	//----- nvinfo : EIATTR_SPARSE_MMA_MASK
	.align		4
.L_28989:
        /*0148*/ 	.byte	0x03, 0x50
        /*014a*/ 	.short	0x0000


	//----- nvinfo : EIATTR_MAXREG_COUNT
	.align		4
        /*014c*/ 	.byte	0x03, 0x1b
        /*014e*/ 	.short	0x00ff


	//----- nvinfo : EIATTR_NUM_BARRIERS
	.align		4
        /*0150*/ 	.byte	0x02, 0x4c
        /*0152*/ 	.byte	0x01
	.zero		1


	//----- nvinfo : EIATTR_MERCURY_ISA_VERSION
	.align		4
        /*0154*/ 	.byte	0x03, 0x5f
        /*0156*/ 	.short	0x0101


	//----- nvinfo : EIATTR_COOP_GROUP_MASK_REGIDS
	.align		4
        /*0158*/ 	.byte	0x04, 0x29
        /*015a*/ 	.short	(.L_28991 - .L_28990)


	//   ....[0]....
.L_28990:
        /*015c*/ 	.word	0xffffffff


	//   ....[1]....
        /*0160*/ 	.word	0xffffffff


	//   ....[2]....
        /*0164*/ 	.word	0xffffffff


	//   ....[3]....
        /*0168*/ 	.word	0xffffffff


	//   ....[4]....
        /*016c*/ 	.word	0xffffffff


	//   ....[5]....
        /*0170*/ 	.word	0xffffffff


	//   ....[6]....
        /*0174*/ 	.word	0xffffffff


	//   ....[7]....
        /*0178*/ 	.word	0xffffffff


	//   ....[8]....
        /*017c*/ 	.word	0xffffffff


	//   ....[9]....
        /*0180*/ 	.word	0xffffffff


	//   ....[10]....
        /*0184*/ 	.word	0xffffffff


	//   ....[11]....
        /*0188*/ 	.word	0xffffffff


	//   ....[12]....
        /*018c*/ 	.word	0xffffffff


	//   ....[13]....
        /*0190*/ 	.word	0xffffffff


	//   ....[14]....
        /*0194*/ 	.word	0xffffffff


	//   ....[15]....
        /*0198*/ 	.word	0xffffffff


	//   ....[16]....
        /*019c*/ 	.word	0xffffffff


	//   ....[17]....
        /*01a0*/ 	.word	0xffffffff


	//   ....[18]....
        /*01a4*/ 	.word	0xffffffff


	//   ....[19]....
        /*01a8*/ 	.word	0xffffffff


	//   ....[20]....
        /*01ac*/ 	.word	0xffffffff


	//   ....[21]....
        /*01b0*/ 	.word	0xffffffff


	//   ....[22]....
        /*01b4*/ 	.word	0xffffffff


	//   ....[23]....
        /*01b8*/ 	.word	0xffffffff


	//   ....[24]....
        /*01bc*/ 	.word	0xffffffff


	//   ....[25]....
        /*01c0*/ 	.word	0xffffffff


	//   ....[26]....
        /*01c4*/ 	.word	0xffffffff


	//   ....[27]....
        /*01c8*/ 	.word	0xffffffff


	//   ....[28]....
        /*01cc*/ 	.word	0xffffffff


	//   ....[29]....
        /*01d0*/ 	.word	0xffffffff


	//   ....[30]....
        /*01d4*/ 	.word	0xffffffff


	//   ....[31]....
        /*01d8*/ 	.word	0xffffffff


	//   ....[32]....
        /*01dc*/ 	.word	0xffffffff


	//   ....[33]....
        /*01e0*/ 	.word	0x05000014


	//   ....[34]....
        /*01e4*/ 	.word	0x05000014


	//   ....[35]....
        /*01e8*/ 	.word	0x05000014


	//   ....[36]....
        /*01ec*/ 	.word	0x05000014


	//   ....[37]....
        /*01f0*/ 	.word	0x05000014


	//   ....[38]....
        /*01f4*/ 	.word	0x05000014


	//----- nvinfo : EIATTR_COOP_GROUP_INSTR_OFFSETS
	.align		4
.L_28991:
        /*01f8*/ 	.byte	0x04, 0x28
        /*01fa*/ 	.short	(.L_28993 - .L_28992)


	//   ....[0]....
.L_28992:
        /*01fc*/ 	.word	0x00002080


	//   ....[1]....
        /*0200*/ 	.word	0x00002d50


	//   ....[2]....
        /*0204*/ 	.word	0x00002f30


	//   ....[3]....
        /*0208*/ 	.word	0x00002f50


	//   ....[4]....
        /*020c*/ 	.word	0x00002f70


	//   ....[5]....
        /*0210*/ 	.word	0x00002f90


	//   ....[6]....
        /*0214*/ 	.word	0x00003140


	//   ....[7]....
        /*0218*/ 	.word	0x00003160


	//   ....[8]....
        /*021c*/ 	.word	0x00003180


	//   ....[9]....
        /*0220*/ 	.word	0x00003fc0


	//   ....[10]....
        /*0224*/ 	.word	0x00004040


	//   ....[11]....
        /*0228*/ 	.word	0x000040a0


	//   ....[12]....
        /*022c*/ 	.word	0x000040f0


	//   ....[13]....
        /*0230*/ 	.word	0x00004130


	//   ....[14]....
        /*0234*/ 	.word	0x00004180


	//   ....[15]....
        /*0238*/ 	.word	0x000041a0


	//   ....[16]....
        /*023c*/ 	.word	0x000041c0


	//   ....[17]....
        /*0240*/ 	.word	0x00005930


	//   ....[18]....
        /*0244*/ 	.word	0x00005970


	//   ....[19]....
        /*0248*/ 	.word	0x000059b0


	//   ....[20]....
        /*024c*/ 	.word	0x000059e0


	//   ....[21]....
        /*0250*/ 	.word	0x00005a00


	//   ....[22]....
        /*0254*/ 	.word	0x00005a10


	//   ....[23]....
        /*0258*/ 	.word	0x00005a20


	//   ....[24]....
        /*025c*/ 	.word	0x00005a60


	//   ....[25]....
        /*0260*/ 	.word	0x00005aa0


	//   ....[26]....
        /*0264*/ 	.word	0x00005ad0


	//   ....[27]....
        /*0268*/ 	.word	0x00005b00


	//   ....[28]....
        /*026c*/ 	.word	0x00005b90


	//   ....[29]....
        /*0270*/ 	.word	0x00005bb0


	//   ....[30]....
        /*0274*/ 	.word	0x00005bd0


	//   ....[31]....
        /*0278*/ 	.word	0x00005bf0


	//   ....[32]....
        /*027c*/ 	.word	0x00005c20


	//   ....[33]....
        /*0280*/ 	.word	0x00006490


	//   ....[34]....
        /*0284*/ 	.word	0x00006530


	//   ....[35]....
        /*0288*/ 	.word	0x000065e0


	//   ....[36]....
        /*028c*/ 	.word	0x00006680


	//   ....[37]....
        /*0290*/ 	.word	0x000066f0


	//   ....[38]....
        /*0294*/ 	.word	0x00006760


	//----- nvinfo : EIATTR_EXIT_INSTR_OFFSETS
	.align		4
.L_28993:
        /*0298*/ 	.byte	0x04, 0x1c
        /*029a*/ 	.short	(.L_28995 - .L_28994)


	//   ....[0]....
.L_28994:
        /*029c*/ 	.word	0x00006010


	//   ....[1]....
        /*02a0*/ 	.word	0x00006120


	//   ....[2]....
        /*02a4*/ 	.word	0x00006430


	//----- nvinfo : EIATTR_CRS_STACK_SIZE
	.align		4
.L_28995:
        /*02a8*/ 	.byte	0x04, 0x1e
        /*02aa*/ 	.short	(.L_28997 - .L_28996)
.L_28996:
        /*02ac*/ 	.word	0x00000000


	//----- nvinfo : EIATTR_CBANK_PARAM_SIZE
	.align		4
.L_28997:
        /*02b0*/ 	.byte	0x03, 0x19
        /*02b2*/ 	.short	0x007c


	//----- nvinfo : EIATTR_PARAM_CBANK
	.align		4
        /*02b4*/ 	.byte	0x04, 0x0a
        /*02b6*/ 	.short	(.L_28999 - .L_28998)
	.align		4
.L_28998:
        /*02b8*/ 	.word	index@(.nv.constant0._ZN4vllm25paged_attention_v1_kernelIffLi64ELi16ELi128ELNS_18Fp8KVCacheDataTypeE0ELb0EEEvPT_PKS2_PKT0_S8_ifPKiSA_iPKfiiiSC_SC_iiiii)
        /*02bc*/ 	.short	0x0210
        /*02be*/ 	.short	0x007c


	//----- nvinfo : EIATTR_SW_WAR
	.align		4
.L_28999:
        /*02c0*/ 	.byte	0x04, 0x36
        /*02c2*/ 	.short	(.L_29001 - .L_29000)
.L_29000:
        /*02c4*/ 	.word	0x00000008
.L_29001:


//--------------------- .nv.info._ZN4vllm25paged_attention_v1_kernelIffLi32ELi16ELi128ELNS_18Fp8KVCacheDataTypeE0ELb0EEEvPT_PKS2_PKT0_S8_ifPKiSA_iPKfiiiSC_SC_iiiii --------------------------
	.section	.nv.info._ZN4vllm25paged_attention_v1_kernelIffLi32ELi16ELi128ELNS_18Fp8KVCacheDataTypeE0ELb0EEEvPT_PKS2_PKT0_S8_ifPKiSA_iPKfiiiSC_SC_iiiii,"",@"SHT_CUDA_INFO"
	.sectionflags	@""
	.align	4


	//----- nvinfo : EIATTR_CUDA_API_VERSION
	.align		4
        /*0000*/ 	.byte	0x04, 0x37
        /*0002*/ 	.short	(.L_29003 - .L_29002)
.L_29002:
        /*0004*/ 	.word	0x00000082


	//----- nvinfo : EIATTR_KPARAM_INFO
	.align		4
.L_29003:
        /*0008*/ 	.byte	0x04, 0x17
        /*000a*/ 	.short	(.L_29005 - .L_29004)
.L_29004:
        /*000c*/ 	.word	0x00000000
        /*0010*/ 	.short	0x0013
        /*0012*/ 	.short	0x0078
        /*0014*/ 	.byte	0x00, 0xf0, 0x11, 0x00


	//----- nvinfo : EIATTR_KPARAM_INFO
	.align		4
.L_29005:
        /*0018*/ 	.byte	0x04, 0x17
        /*001a*/ 	.short	(.L_29007 - .L_29006)
.L_29006:
        /*001c*/ 	.word	0x00000000
        /*0020*/ 	.short	0x0012
        /*0022*/ 	.short	0x0074
        /*0024*/ 	.byte	0x00, 0xf0, 0x11, 0x00


	//----- nvinfo : EIATTR_KPARAM_INFO
	.align		4
.L_29007:
        /*0028*/ 	.byte	0x04, 0x17
        /*002a*/ 	.short	(.L_29009 - .L_29008)
.L_29008:
        /*002c*/ 	.word	0x00000000
        /*0030*/ 	.short	0x0011
        /*0032*/ 	.short	0x0070
        /*0034*/ 	.byte	0x00, 0xf0, 0x11, 0x00


	//----- nvinfo : EIATTR_KPARAM_INFO
	.align		4
.L_29009:
        /*0038*/ 	.byte	0x04, 0x17
        /*003a*/ 	.short	(.L_29011 - .L_29010)
.L_29010:
        /*003c*/ 	.word	0x00000000
        /*0040*/ 	.short	0x0010
        /*0042*/ 	.short	0x006c
        /*0044*/ 	.byte	0x00, 0xf0, 0x11, 0x00


	//----- nvinfo : EIATTR_KPARAM_INFO
	.align		4
.L_29011:
        /*0048*/ 	.byte	0x04, 0x17
        /*004a*/ 	.short	(.L_29013 - .L_29012)
.L_29012:
        /*004c*/ 	.word	0x00000000
        /*0050*/ 	.short	0x000f
        /*0052*/ 	.short	0x0068
        /*0054*/ 	.byte	0x00, 0xf0, 0x11, 0x00


	//----- nvinfo : EIATTR_KPARAM_INFO
	.align		4
.L_29013:
        /*0058*/ 	.byte	0x04, 0x17
        /*005a*/ 	.short	(.L_29015 - .L_29014)
.L_29014:
        /*005c*/ 	.word	0x00000000
        /*0060*/ 	.short	0x000e
        /*0062*/ 	.short	0x0060
        /*0064*/ 	.byte	0x00, 0xf0, 0x21, 0x00


	//----- nvinfo : EIATTR_KPARAM_INFO
	.align		4
.L_29015:
        /*0068*/ 	.byte	0x04, 0x17
        /*006a*/ 	.short	(.L_29017 - .L_29016)
.L_29016:
        /*006c*/ 	.word	0x00000000
        /*0070*/ 	.short	0x000d
        /*0072*/ 	.short	0x0058
        /*0074*/ 	.byte	0x00, 0xf0, 0x21, 0x00


	//----- nvinfo : EIATTR_KPARAM_INFO
	.align		4
.L_29017:
        /*0078*/ 	.byte	0x04, 0x17
        /*007a*/ 	.short	(.L_29019 - .L_29018)
.L_29018:
        /*007c*/ 	.word	0x00000000
        /*0080*/ 	.short	0x000c
        /*0082*/ 	.short	0x0050
        /*0084*/ 	.byte	0x00, 0xf0, 0x11, 0x00


	//----- nvinfo : EIATTR_KPARAM_INFO
	.align		4
.L_29019:
        /*0088*/ 	.byte	0x04, 0x17
        /*008a*/ 	.short	(.L_29021 - .L_29020)
.L_29020:
        /*008c*/ 	.word	0x00000000
        /*0090*/ 	.short	0x000b
        /*0092*/ 	.short	0x004c
        /*0094*/ 	.byte	0x00, 0xf0, 0x11, 0x00


	//----- nvinfo : EIATTR_KPARAM_INFO
	.align		4
.L_29021:
        /*0098*/ 	.byte	0x04, 0x17
        /*009a*/ 	.short	(.L_29023 - .L_29022)
.L_29022:
        /*009c*/ 	.word	0x00000000
        /*00a0*/ 	.short	0x000a
        /*00a2*/ 	.short	0x0048
        /*00a4*/ 	.byte	0x00, 0xf0, 0x11, 0x00


	//----- nvinfo : EIATTR_KPARAM_INFO
	.align		4
.L_29023:
        /*00a8*/ 	.byte	0x04, 0x17
        /*00aa*/ 	.short	(.L_29025 - .L_29024)
.L_29024:
        /*00ac*/ 	.word	0x00000000
        /*00b0*/ 	.short	0x0009
        /*00b2*/ 	.short	0x0040
        /*00b4*/ 	.byte	0x00, 0xf0, 0x21, 0x00


	//----- nvinfo : EIATTR_KPARAM_INFO
	.align		4
.L_29025:
        /*00b8*/ 	.byte	0x04, 0x17
        /*00ba*/ 	.short	(.L_29027 - .L_29026)
.L_29026:
        /*00bc*/ 	.word	0x00000000
        /*00c0*/ 	.short	0x0008
        /*00c2*/ 	.short	0x0038
        /*00c4*/ 	.byte	0x00, 0xf0, 0x11, 0x00


	//----- nvinfo : EIATTR_KPARAM_INFO
	.align		4
.L_29027:
        /*00c8*/ 	.byte	0x04, 0x17
        /*00ca*/ 	.short	(.L_29029 - .L_29028)
.L_29028:
        /*00cc*/ 	.word	0x00000000
        /*00d0*/ 	.short	0x0007
        /*00d2*/ 	.short	0x0030
        /*00d4*/ 	.byte	0x00, 0xf0, 0x21, 0x00


	//----- nvinfo : EIATTR_KPARAM_INFO
	.align		4
.L_29029:
        /*00d8*/ 	.byte	0x04, 0x17
        /*00da*/ 	.short	(.L_29031 - .L_29030)
.L_29030:
        /*00dc*/ 	.word	0x00000000
        /*00e0*/ 	.short	0x0006
        /*00e2*/ 	.short	0x0028
        /*00e4*/ 	.byte	0x00, 0xf0, 0x21, 0x00


	//----- nvinfo : EIATTR_KPARAM_INFO
	.align		4
.L_29031:
        /*00e8*/ 	.byte	0x04, 0x17
        /*00ea*/ 	.short	(.L_29033 - .L_29032)
.L_29032:
        /*00ec*/ 	.word	0x00000000
        /*00f0*/ 	.short	0x0005
        /*00f2*/ 	.short	0x0024
        /*00f4*/ 	.byte	0x00, 0xf0, 0x11, 0x00


	//----- nvinfo : EIATTR_KPARAM_INFO
	.align		4
.L_29033:
        /*00f8*/ 	.byte	0x04, 0x17
        /*00fa*/ 	.short	(.L_29035 - .L_29034)
.L_29034:
        /*00fc*/ 	.word	0x00000000
        /*0100*/ 	.short	0x0004
        /*0102*/ 	.short	0x0020
        /*0104*/ 	.byte	0x00, 0xf0, 0x11, 0x00


	//----- nvinfo : EIATTR_KPARAM_INFO
	.align		4
.L_29035:
        /*0108*/ 	.byte	0x04, 0x17
        /*010a*/ 	.short	(.L_29037 - .L_29036)
.L_29036:
        /*010c*/ 	.word	0x00000000
        /*0110*/ 	.short	0x0003
        /*0112*/ 	.short	0x0018
        /*0114*/ 	.byte	0x00, 0xf0, 0x21, 0x00


	//----- nvinfo : EIATTR_KPARAM_INFO
	.align		4
.L_29037:
        /*0118*/ 	.byte	0x04, 0x17
        /*011a*/ 	.short	(.L_29039 - .L_29038)
.L_29038:
        /*011c*/ 	.word	0x00000000
        /*0120*/ 	.short	0x0002
        /*0122*/ 	.short	0x0010
        /*0124*/ 	.byte	0x00, 0xf0, 0x21, 0x00


	//----- nvinfo : EIATTR_KPARAM_INFO
	.align		4
.L_29039:
        /*0128*/ 	.byte	0x04, 0x17
        /*012a*/ 	.short	(.L_29041 - .L_29040)
.L_29040:
        /*012c*/ 	.word	0x00000000
        /*0130*/ 	.short	0x0001
        /*0132*/ 	.short	0x0008
        /*0134*/ 	.byte	0x00, 0xf0, 0x21, 0x00


	//----- nvinfo : EIATTR_KPARAM_INFO
	.align		4
.L_29041:
        /*0138*/ 	.byte	0x04, 0x17
        /*013a*/ 	.short	(.L_29043 - .L_29042)
.L_29042:
        /*013c*/ 	.word	0x00000000
        /*0140*/ 	.short	0x0000
        /*0142*/ 	.short	0x0000
        /*0144*/ 	.byte	0x00, 0xf0, 0x21, 0x00


	//----- nvinfo : EIATTR_SPARSE_MMA_MASK
	.align		4
.L_29043:
        /*0148*/ 	.byte	0x03, 0x50
        /*014a*/ 	.short	0x0000


	//----- nvinfo : EIATTR_MAXREG_COUNT
	.align		4
        /*014c*/ 	.byte	0x03, 0x1b
        /*014e*/ 	.short	0x00ff


	//----- nvinfo : EIATTR_NUM_BARRIERS
	.align		4
        /*0150*/ 	.byte	0x02, 0x4c
        /*0152*/ 	.byte	0x01
	.zero		1


	//----- nvinfo : EIATTR_MERCURY_ISA_VERSION
	.align		4
        /*0154*/ 	.byte	0x03, 0x5f
        /*0156*/ 	.short	0x0101


	//----- nvinfo : EIATTR_COOP_GROUP_MASK_REGIDS
	.align		4
        /*0158*/ 	.byte	0x04, 0x29
        /*015a*/ 	.short	(.L_29045 - .L_29044)


	//   ....[0]....
.L_29044:
        /*015c*/ 	.word	0xffffffff


	//   ....[1]....
        /*0160*/ 	.word	0xffffffff


	//   ....[2]....
        /*0164*/ 	.word	0xffffffff


	//   ....[3]....
        /*0168*/ 	.word	0xffffffff


	//   ....[4]....
        /*016c*/ 	.word	0xffffffff


	//   ....[5]....
        /*0170*/ 	.word	0xffffffff


	//   ....[6]....
        /*0174*/ 	.word	0xffffffff


	//   ....[7]....
        /*0178*/ 	.word	0xffffffff


	//   ....[8]....
        /*017c*/ 	.word	0xffffffff


	//   ....[9]....
        /*0180*/ 	.word	0xffffffff


	//   ....[10]....
        /*0184*/ 	.word	0xffffffff


	//   ....[11]....
        /*0188*/ 	.word	0xffffffff


	//   ....[12]....
        /*018c*/ 	.word	0xffffffff


	//   ....[13]....
        /*0190*/ 	.word	0xffffffff


	//   ....[14]....
        /*0194*/ 	.word	0xffffffff


	//   ....[15]....
        /*0198*/ 	.word	0xffffffff


	//   ....[16]....
        /*019c*/ 	.word	0xffffffff


	//   ....[17]....
        /*01a0*/ 	.word	0xffffffff


	//   ....[18]....
        /*01a4*/ 	.word	0xffffffff


	//   ....[19]....
        /*01a8*/ 	.word	0xffffffff


	//   ....[20]....
        /*01ac*/ 	.word	0xffffffff


	//   ....[21]....
        /*01b0*/ 	.word	0xffffffff


	//   ....[22]....
        /*01b4*/ 	.word	0xffffffff


	//   ....[23]....
        /*01b8*/ 	.word	0xffffffff


	//   ....[24]....
        /*01bc*/ 	.word	0xffffffff


	//   ....[25]....
        /*01c0*/ 	.word	0x0500000e


	//   ....[26]....
        /*01c4*/ 	.word	0x0500000e


	//   ....[27]....
        /*01c8*/ 	.word	0x0500000e


	//   ....[28]....
        /*01cc*/ 	.word	0x0500000e


	//   ....[29]....
        /*01d0*/ 	.word	0x0500000e


	//   ....[30]....
        /*01d4*/ 	.word	0x0500000e


	//----- nvinfo : EIATTR_COOP_GROUP_INSTR_OFFSETS
	.align		4
.L_29045:
        /*01d8*/ 	.byte	0x04, 0x28
        /*01da*/ 	.short	(.L_29047 - .L_29046)


	//   ....[0]....
.L_29046:
        /*01dc*/ 	.word	0x000015d0


	//   ....[1]....
        /*01e0*/ 	.word	0x00001cf0


	//   ....[2]....
        /*01e4*/ 	.word	0x00001ec0


	//   ....[3]....
        /*01e8*/ 	.word	0x00001ee0


	//   ....[4]....
        /*01ec*/ 	.word	0x00001f00


	//   ....[5]....
        /*01f0*/ 	.word	0x00001f20


	//   ....[6]....
        /*01f4*/ 	.word	0x00002060


	//   ....[7]....
        /*01f8*/ 	.word	0x000020a0


	//   ....[8]....
        /*01fc*/ 	.word	0x00002110


	//   ....[9]....
        /*0200*/ 	.word	0x00002f50


	//   ....[10]....
        /*0204*/ 	.word	0x00002fd0


	//   ....[11]....
        /*0208*/ 	.word	0x00003020


	//   ....[12]....
        /*020c*/ 	.word	0x00003080


	//   ....[13]....
        /*0210*/ 	.word	0x000030c0


	//   ....[14]....
        /*0214*/ 	.word	0x00003110


	//   ....[15]....
        /*0218*/ 	.word	0x00003130


	//   ....[16]....
        /*021c*/ 	.word	0x00003150


	//   ....[17]....
        /*0220*/ 	.word	0x000042e0


	//   ....[18]....
        /*0224*/ 	.word	0x00004320


	//   ....[19]....
        /*0228*/ 	.word	0x00004360


	//   ....[20]....
        /*022c*/ 	.word	0x00004380


	//   ....[21]....
        /*0230*/ 	.word	0x000043e0


	//   ....[22]....
        /*0234*/ 	.word	0x00004410


	//   ....[23]....
        /*0238*/ 	.word	0x00004440


	//   ....[24]....
        /*023c*/ 	.word	0x00004470


	//   ....[25]....
        /*0240*/ 	.word	0x00004a10


	//   ....[26]....
        /*0244*/ 	.word	0x00004aa0


	//   ....[27]....
        /*0248*/ 	.word	0x00004b40


	//   ....[28]....
        /*024c*/ 	.word	0x00004bd0


	//   ....[29]....
        /*0250*/ 	.word	0x00004c30


	//   ....[30]....
        /*0254*/ 	.word	0x00004c90


	//----- nvinfo : EIATTR_EXIT_INSTR_OFFSETS
	.align		4
.L_29047:
        /*0258*/ 	.byte	0x04, 0x1c
        /*025a*/ 	.short	(.L_29049 - .L_29048)


	//   ....[0]....
.L_29048:
        /*025c*/ 	.word	0x00004710


	//   ....[1]....
        /*0260*/ 	.word	0x00004820


	//   ....[2]....
        /*0264*/ 	.word	0x000049b0


	//----- nvinfo : EIATTR_CRS_STACK_SIZE
	.align		4
.L_29049:
        /*0268*/ 	.byte	0x04, 0x1e
        /*026a*/ 	.short	(.L_29051 - .L_29050)
.L_29050:
        /*026c*/ 	.word	0x00000000


	//----- nvinfo : EIATTR_CBANK_PARAM_SIZE
	.align		4
.L_29051:
        /*0270*/ 	.byte	0x03, 0x19
        /*0272*/ 	.short	0x007c


	//----- nvinfo : EIATTR_PARAM_CBANK
	.align		4
        /*0274*/ 	.byte	0x04, 0x0a
        /*0276*/ 	.short	(.L_29053 - .L_29052)
	.align		4
.L_29052:
        /*0278*/ 	.word	index@(.nv.constant0._ZN4vllm25paged_attention_v1_kernelIffLi32ELi16ELi128ELNS_18Fp8KVCacheDataTypeE0ELb0EEEvPT_PKS2_PKT0_S8_ifPKiSA_iPKfiiiSC_SC_iiiii)
        /*027c*/ 	.short	0x0210
        /*027e*/ 	.short	0x007c


	//----- nvinfo : EIATTR_SW_WAR
	.align		4
.L_29053:
        /*0280*/ 	.byte	0x04, 0x36
        /*0282*/ 	.short	(.L_29055 - .L_29054)
.L_29054:
        /*0284*/ 	.word	0x00000008
.L_29055:


//--------------------- .nv.info._ZN4vllm25paged_attention_v1_kernelIffLi256ELi16ELi128ELNS_18Fp8KVCacheDataTypeE0ELb1EEEvPT_PKS2_PKT0_S8_ifPKiSA_iPKfiiiSC_SC_iiiii --------------------------
	.section	.nv.info._ZN4vllm25paged_attention_v1_kernelIffLi256ELi16ELi128ELNS_18Fp8KVCacheDataTypeE0ELb1EEEvPT_PKS2_PKT0_S8_ifPKiSA_iPKfiiiSC_SC_iiiii,"",@"SHT_CUDA_INFO"
	.sectionflags	@""
	.align	4


	//----- nvinfo : EIATTR_CUDA_API_VERSION
	.align		4
        /*0000*/ 	.byte	0x04, 0x37
        /*0002*/ 	.short	(.L_29057 - .L_29056)
.L_29056:
        /*0004*/ 	.word	0x00000082


	//----- nvinfo : EIATTR_KPARAM_INFO
	.align		4
.L_29057:
        /*0008*/ 	.byte	0x04, 0x17
        /*000a*/ 	.short	(.L_29059 - .L_29058)
.L_29058:
        /*000c*/ 	.word	0x00000000
        /*0010*/ 	.short	0x0013
        /*0012*/ 	.short	0x0078
        /*0014*/ 	.byte	0x00, 0xf0, 0x11, 0x00


	//----- nvinfo : EIATTR_KPARAM_INFO
	.align		4
.L_29059:
        /*0018*/ 	.byte	0x04, 0x17
        /*001a*/ 	.short	(.L_29061 - .L_29060)
.L_29060:
        /*001c*/ 	.word	0x00000000
        /*0020*/ 	.short	0x0012
        /*0022*/ 	.short	0x0074
        /*0024*/ 	.byte	0x00, 0xf0, 0x11, 0x00


	//----- nvinfo : EIATTR_KPARAM_INFO
	.align		4
.L_29061:
        /*0028*/ 	.byte	0x04, 0x17
        /*002a*/ 	.short	(.L_29063 - .L_29062)
.L_29062:
        /*002c*/ 	.word	0x00000000
        /*0030*/ 	.short	0x0011
        /*0032*/ 	.short	0x0070
        /*0034*/ 	.byte	0x00, 0xf0, 0x11, 0x00


	//----- nvinfo : EIATTR_KPARAM_INFO
	.align		4
.L_29063:
        /*0038*/ 	.byte	0x04, 0x17
        /*003a*/ 	.short	(.L_29065 - .L_29064)
.L_29064:
        /*003c*/ 	.word	0x00000000
        /*0040*/ 	.short	0x0010
        /*0042*/ 	.short	0x006c
        /*0044*/ 	.byte	0x00, 0xf0, 0x11, 0x00


	//----- nvinfo : EIATTR_KPARAM_INFO
	.align		4
.L_29065:
        /*0048*/ 	.byte	0x04, 0x17
        /*004a*/ 	.short	(.L_29067 - .L_29066)
.L_29066:
        /*004c*/ 	.word	0x00000000
        /*0050*/ 	.short	0x000f
        /*0052*/ 	.short	0x0068
        /*0054*/ 	.byte	0x00, 0xf0, 0x11, 0x00


	//----- nvinfo : EIATTR_KPARAM_INFO
	.align		4
.L_29067:
        /*0058*/ 	.byte	0x04, 0x17
        /*005a*/ 	.short	(.L_29069 - .L_29068)
.L_29068:
        /*005c*/ 	.word	0x00000000
        /*0060*/ 	.short	0x000e
        /*0062*/ 	.short	0x0060
        /*0064*/ 	.byte	0x00, 0xf0, 0x21, 0x00


	//----- nvinfo : EIATTR_KPARAM_INFO
	.align		4
.L_29069:
        /*0068*/ 	.byte	0x04, 0x17
        /*006a*/ 	.short	(.L_29071 - .L_29070)
.L_29070:
        /*006c*/ 	.word	0x00000000
        /*0070*/ 	.short	0x000d
        /*0072*/ 	.short	0x0058
        /*0074*/ 	.byte	0x00, 0xf0, 0x21, 0x00


	//----- nvinfo : EIATTR_KPARAM_INFO
	.align		4
.L_29071:
        /*0078*/ 	.byte	0x04, 0x17
        /*007a*/ 	.short	(.L_29073 - .L_29072)
.L_29072:
        /*007c*/ 	.word	0x00000000
        /*0080*/ 	.short	0x000c
        /*0082*/ 	.short	0x0050
        /*0084*/ 	.byte	0x00, 0xf0, 0x11, 0x00


	//----- nvinfo : EIATTR_KPARAM_INFO
	.align		4
.L_29073:
        /*0088*/ 	.byte	0x04, 0x17
        /*008a*/ 	.short	(.L_29075 - .L_29074)
.L_29074:
        /*008c*/ 	.word	0x00000000
        /*0090*/ 	.short	0x000b
        /*0092*/ 	.short	0x004c
        /*0094*/ 	.byte	0x00, 0xf0, 0x11, 0x00


	//----- nvinfo : EIATTR_KPARAM_INFO
	.align		4
.L_29075:
        /*0098*/ 	.byte	0x04, 0x17
        /*009a*/ 	.short	(.L_29077 - .L_29076)
.L_29076:
        /*009c*/ 	.word	0x00000000
        /*00a0*/ 	.short	0x000a
        /*00a2*/ 	.short	0x0048
        /*00a4*/ 	.byte	0x00, 0xf0, 0x11, 0x00


	//----- nvinfo : EIATTR_KPARAM_INFO
	.align		4
.L_29077:
        /*00a8*/ 	.byte	0x04, 0x17
        /*00aa*/ 	.short	(.L_29079 - .L_29078)
.L_29078:
        /*00ac*/ 	.word	0x00000000
        /*00b0*/ 	.short	0x0009
        /*00b2*/ 	.short	0x0040
        /*00b4*/ 	.byte	0x00, 0xf0, 0x21, 0x00


	//----- nvinfo : EIATTR_KPARAM_INFO
	.align		4
.L_29079:
        /*00b8*/ 	.byte	0x04, 0x17
        /*00ba*/ 	.short	(.L_29081 - .L_29080)
.L_29080:
        /*00bc*/ 	.word	0x00000000
        /*00c0*/ 	.short	0x0008
        /*00c2*/ 	.short	0x0038
        /*00c4*/ 	.byte	0x00, 0xf0, 0x11, 0x00


	//----- nvinfo : EIATTR_KPARAM_INFO
	.align		4
.L_29081:
        /*00c8*/ 	.byte	0x04, 0x17
        /*00ca*/ 	.short	(.L_29083 - .L_29082)
.L_29082:
        /*00cc*/ 	.word	0x00000000
        /*00d0*/ 	.short	0x0007
        /*00d2*/ 	.short	0x0030
        /*00d4*/ 	.byte	0x00, 0xf0, 0x21, 0x00


	//----- nvinfo : EIATTR_KPARAM_INFO
	.align		4
.L_29083:
        /*00d8*/ 	.byte	0x04, 0x17
        /*00da*/ 	.short	(.L_29085 - .L_29084)
.L_29084:
        /*00dc*/ 	.word	0x00000000
        /*00e0*/ 	.short	0x0006
        /*00e2*/ 	.short	0x0028
        /*00e4*/ 	.byte	0x00, 0xf0, 0x21, 0x00


	//----- nvinfo : EIATTR_KPARAM_INFO
	.align		4
.L_29085:
        /*00e8*/ 	.byte	0x04, 0x17
        /*00ea*/ 	.short	(.L_29087 - .L_29086)
.L_29086:
        /*00ec*/ 	.word	0x00000000
        /*00f0*/ 	.short	0x0005
        /*00f2*/ 	.short	0x0024
        /*00f4*/ 	.byte	0x00, 0xf0, 0x11, 0x00


	//----- nvinfo : EIATTR_KPARAM_INFO
	.align		4
.L_29087:
        /*00f8*/ 	.byte	0x04, 0x17
        /*00fa*/ 	.short	(.L_29089 - .L_29088)
.L_29088:
        /*00fc*/ 	.word	0x00000000
        /*0100*/ 	.short	0x0004
        /*0102*/ 	.short	0x0020
        /*0104*/ 	.byte	0x00, 0xf0, 0x11, 0x00


	//----- nvinfo : EIATTR_KPARAM_INFO
	.align		4
.L_29089:
        /*0108*/ 	.byte	0x04, 0x17
        /*010a*/ 	.short	(.L_29091 - .L_29090)
.L_29090:
        /*010c*/ 	.word	0x00000000
        /*0110*/ 	.short	0x0003
        /*0112*/ 	.short	0x0018
        /*0114*/ 	.byte	0x00, 0xf0, 0x21, 0x00


	//----- nvinfo : EIATTR_KPARAM_INFO
	.align		4
.L_29091:
        /*0118*/ 	.byte	0x04, 0x17
        /*011a*/ 	.short	(.L_29093 - .L_29092)
.L_29092:
        /*011c*/ 	.word	0x00000000
        /*0120*/ 	.short	0x0002
        /*0122*/ 	.short	0x0010
        /*0124*/ 	.byte	0x00, 0xf0, 0x21, 0x00


	//----- nvinfo : EIATTR_KPARAM_INFO
	.align		4
.L_29093:
        /*0128*/ 	.byte	0x04, 0x17
        /*012a*/ 	.short	(.L_29095 - .L_29094)
.L_29094:
        /*012c*/ 	.word	0x00000000
        /*0130*/ 	.short	0x0001
        /*0132*/ 	.short	0x0008
        /*0134*/ 	.byte	0x00, 0xf0, 0x21, 0x00


	//----- nvinfo : EIATTR_KPARAM_INFO
	.align		4
.L_29095:
        /*0138*/ 	.byte	0x04, 0x17
        /*013a*/ 	.short	(.L_29097 - .L_29096)
.L_29096:
        /*013c*/ 	.word	0x00000000
        /*0140*/ 	.short	0x0000
        /*0142*/ 	.short	0x0000
        /*0144*/ 	.byte	0x00, 0xf0, 0x21, 0x00


	//----- nvinfo : EIATTR_SPARSE_MMA_MASK
	.align		4
.L_29097:
        /*0148*/ 	.byte	0x03, 0x50
        /*014a*/ 	.short	0x0000


	//----- nvinfo : EIATTR_MAXREG_COUNT
	.align		4
        /*014c*/ 	.byte	0x03, 0x1b
        /*014e*/ 	.short	0x00ff


	//----- nvinfo : EIATTR_NUM_BARRIERS
	.align		4
        /*0150*/ 	.byte	0x02, 0x4c
        /*0152*/ 	.byte	0x01
	.zero		1


	//----- nvinfo : EIATTR_MERCURY_ISA_VERSION
	.align		4
        /*0154*/ 	.byte	0x03, 0x5f
        /*0156*/ 	.short	0x0101


	//----- nvinfo : EIATTR_COOP_GROUP_MASK_REGIDS
	.align		4
        /*0158*/ 	.byte	0x04, 0x29
        /*015a*/ 	.short	(.L_29099 - .L_29098)


	//   ....[0]....
.L_29098:
        /*015c*/ 	.word	0xffffffff


	//   ....[1]....
        /*0160*/ 	.word	0xffffffff


	//   ....[2]....
        /*0164*/ 	.word	0xffffffff


	//   ....[3]....
        /*0168*/ 	.word	0xffffffff


	//   ....[4]....
        /*016c*/ 	.word	0xffffffff


	//   ....[5]....
        /*0170*/ 	.word	0xffffffff


	//   ....[6]....
        /*0174*/ 	.word	0xffffffff


	//   ....[7]....
        /*0178*/ 	.word	0xffffffff


	//   ....[8]....
        /*017c*/ 	.word	0xffffffff


	//   ....[9]....
        /*0180*/ 	.word	0xffffffff


	//   ....[10]....
        /*0184*/ 	.word	0xffffffff


	//   ....[11]....
        /*0188*/ 	.word	0xffffffff


	//   ....[12]....
        /*018c*/ 	.word	0xffffffff


	//   ....[13]....
        /*0190*/ 	.word	0xffffffff


	//   ....[14]....
        /*0194*/ 	.word	0xffffffff


	//   ....[15]....
        /*0198*/ 	.word	0xffffffff


	//   ....[16]....
        /*019c*/ 	.word	0xffffffff


	//   ....[17]....
        /*01a0*/ 	.word	0xffffffff


	//   ....[18]....
        /*01a4*/ 	.word	0xffffffff


	//   ....[19]....
        /*01a8*/ 	.word	0xffffffff


	//   ....[20]....
        /*01ac*/ 	.word	0xffffffff


	//   ....[21]....
        /*01b0*/ 	.word	0xffffffff


	//   ....[22]....
        /*01b4*/ 	.word	0xffffffff


	//   ....[23]....
        /*01b8*/ 	.word	0xffffffff


	//   ....[24]....
        /*01bc*/ 	.word	0xffffffff


	//   ....[25]....
        /*01c0*/ 	.word	0xffffffff


	//   ....[26]....
        /*01c4*/ 	.word	0xffffffff


	//   ....[27]....
        /*01c8*/ 	.word	0xffffffff


	//   ....[28]....
        /*01cc*/ 	.word	0xffffffff


	//   ....[29]....
        /*01d0*/ 	.word	0xffffffff


	//   ....[30]....
        /*01d4*/ 	.word	0xffffffff


	//   ....[31]....
        /*01d8*/ 	.word	0xffffffff


	//   ....[32]....
        /*01dc*/ 	.word	0xffffffff


	//   ....[33]....
        /*01e0*/ 	.word	0xffffffff


	//   ....[34]....
        /*01e4*/ 	.word	0xffffffff


	//   ....[35]....
        /*01e8*/ 	.word	0xffffffff


	//   ....[36]....
        /*01ec*/ 	.word	0xffffffff


	//   ....[37]....
        /*01f0*/ 	.word	0xffffffff


	//   ....[38]....
        /*01f4*/ 	.word	0xffffffff


	//   ....[39]....
        /*01f8*/ 	.word	0xffffffff


	//   ....[40]....
        /*01fc*/ 	.word	0xffffffff


	//   ....[41]....
        /*0200*/ 	.word	0xffffffff


	//   ....[42]....
        /*0204*/ 	.word	0xffffffff


	//   ....[43]....
        /*0208*/ 	.word	0xffffffff


	//   ....[44]....
        /*020c*/ 	.word	0xffffffff


	//   ....[45]....
        /*0210*/ 	.word	0xffffffff


	//   ....[46]....
        /*0214*/ 	.word	0xffffffff


	//   ....[47]....
        /*0218*/ 	.word	0xffffffff


	//   ....[48]....
        /*021c*/ 	.word	0xffffffff


	//   ....[49]....
        /*0220*/ 	.word	0xffffffff


	//   ....[50]....
        /*0224*/ 	.word	0xffffffff


	//   ....[51]....
        /*0228*/ 	.word	0xffffffff


	//   ....[52]....
        /*022c*/ 	.word	0xffffffff


	//   ....[53]....
        /*0230*/ 	.word	0xffffffff


	//   ....[54]....
        /*0234*/ 	.word	0xffffffff


	//   ....[55]....
        /*0238*/ 	.word	0xffffffff


	//   ....[56]....
        /*023c*/ 	.word	0xffffffff


	//   ....[57]....
        /*0240*/ 	.word	0xffffffff


	//   ....[58]....
        /*0244*/ 	.word	0xffffffff


	//   ....[59]....
        /*0248*/ 	.word	0xffffffff


	//   ....[60]....
        /*024c*/ 	.word	0xffffffff


	//   ....[61]....
        /*0250*/ 	.word	0xffffffff


	//   ....[62]....
        /*0254*/ 	.word	0xffffffff


	//   ....[63]....
        /*0258*/ 	.word	0xffffffff


	//   ....[64]....
        /*025c*/ 	.word	0xffffffff


	//   ....[65]....
        /*0260*/ 	.word	0xffffffff


	//   ....[66]....
        /*0264*/ 	.word	0xffffffff


	//   ....[67]....
        /*0268*/ 	.word	0xffffffff


	//   ....[68]....
        /*026c*/ 	.word	0xffffffff


	//   ....[69]....
        /*0270*/ 	.word	0xffffffff


	//   ....[70]....
        /*0274*/ 	.word	0xffffffff


	//   ....[71]....
        /*0278*/ 	.word	0xffffffff


	//   ....[72]....
        /*027c*/ 	.word	0xffffffff


	//   ....[73]....
        /*0280*/ 	.word	0xffffffff


	//   ....[74]....
        /*0284*/ 	.word	0xffffffff


	//   ....[75]....
        /*0288*/ 	.word	0xffffffff


	//   ....[76]....
        /*028c*/ 	.word	0xffffffff


	//   ....[77]....
        /*0290*/ 	.word	0xffffffff


	//   ....[78]....
        /*0294*/ 	.word	0xffffffff


	//   ....[79]....
        /*0298*/ 	.word	0xffffffff


	//   ....[80]....
        /*029c*/ 	.word	0xffffffff


	//   ....[81]....
        /*02a0*/ 	.word	0x05000028


	//   ....[82]....
        /*02a4*/ 	.word	0x05000028


	//   ....[83]....
        /*02a8*/ 	.word	0x05000028


	//   ....[84]....
        /*02ac*/ 	.word	0x05000028


	//   ....[85]....
        /*02b0*/ 	.word	0x05000028


	//   ....[86]....
        /*02b4*/ 	.word	0x05000028


	//----- nvinfo : EIATTR_COOP_GROUP_INSTR_OFFSETS
	.align		4
.L_29099:
        /*02b8*/ 	.byte	0x04, 0x28
        /*02ba*/ 	.short	(.L_29101 - .L_29100)


	//   ....[0]....
.L_29100:
        /*02bc*/ 	.word	0x00005ca0


	//   ....[1]....
        /*02c0*/ 	.word	0x00008800


	//   ....[2]....
        /*02c4*/ 	.word	0x00008a90


	//   ....[3]....
        /*02c8*/ 	.word	0x00008ab0


	//   ....[4]....
        /*02cc*/ 	.word	0x00008ad0


	//   ....[5]....
        /*02d0*/ 	.word	0x00008af0


	//   ....[6]....
        /*02d4*/ 	.word	0x00008c70


	//   ....[7]....
        /*02d8*/ 	.word	0x00008ca0


	//   ....[8]....
        /*02dc*/ 	.word	0x00008cd0


	//   ....[9]....
        /*02e0*/ 	.word	0x00009b20


	//   ....[10]....
        /*02e4*/ 	.word	0x00009b90


	//   ....[11]....
        /*02e8*/ 	.word	0x00009bc0


	//   ....[12]....
        /*02ec*/ 	.word	0x00009c40


	//   ....[13]....
        /*02f0*/ 	.word	0x00009c90


	//   ....[14]....
        /*02f4*/ 	.word	0x00009ce0


	//   ....[15]....
        /*02f8*/ 	.word	0x00009d00


	//   ....[16]....
        /*02fc*/ 	.word	0x00009d20


	//   ....[17]....
        /*0300*/ 	.word	0x0000d950


	//   ....[18]....
        /*0304*/ 	.word	0x0000d990


	//   ....[19]....
        /*0308*/ 	.word	0x0000d9a0


	//   ....[20]....
        /*030c*/ 	.word	0x0000d9b0


	//   ....[21]....
        /*0310*/ 	.word	0x0000d9c0


	//   ....[22]....
        /*0314*/ 	.word	0x0000d9d0


	//   ....[23]....
        /*0318*/ 	.word	0x0000d9e0


	//   ....[24]....
        /*031c*/ 	.word	0x0000da00


	//   ....[25]....
        /*0320*/ 	.word	0x0000da20


	//   ....[26]....
        /*0324*/ 	.word	0x0000da40


	//   ....[27]....
        /*0328*/ 	.word	0x0000da60


	//   ....[28]....
        /*032c*/ 	.word	0x0000da80


	//   ....[29]....
        /*0330*/ 	.word	0x0000daa0


	//   ....[30]....
        /*0334*/ 	.word	0x0000dae0


	//   ....[31]....
        /*0338*/ 	.word	0x0000db00


	//   ....[32]....
        /*033c*/ 	.word	0x0000db20


	//   ....[33]....
        /*0340*/ 	.word	0x0000db40


	//   ....[34]....
        /*0344*/ 	.word	0x0000db60


	//   ....[35]....
        /*0348*/ 	.word	0x0000db80


	//   ....[36]....
        /*034c*/ 	.word	0x0000db90


	//   ....[37]....
        /*0350*/ 	.word	0x0000dbb0


	//   ....[38]....
        /*0354*/ 	.word	0x0000dbe0


	//   ....[39]....
        /*0358*/ 	.word	0x0000dc10


	//   ....[40]....
        /*035c*/ 	.word	0x0000dc30


	//   ....[41]....
        /*0360*/ 	.word	0x0000dc50


	//   ....[42]....
        /*0364*/ 	.word	0x0000dc70


	//   ....[43]....
        /*0368*/ 	.word	0x0000dc90


	//   ....[44]....
        /*036c*/ 	.word	0x0000dcb0


	//   ....[45]....
        /*0370*/ 	.word	0x0000dcd0


	//   ....[46]....
        /*0374*/ 	.word	0x0000dcf0


	//   ....[47]....
        /*0378*/ 	.word	0x0000dd10


	//   ....[48]....
        /*037c*/ 	.word	0x0000dd30


	//   ....[49]....
        /*0380*/ 	.word	0x0000dd50


	//   ....[50]....
        /*0384*/ 	.word	0x0000dd70


	//   ....[51]....
        /*0388*/ 	.word	0x0000dd90


	//   ....[52]....
        /*038c*/ 	.word	0x0000ddb0


	//   ....[53]....
        /*0390*/ 	.word	0x0000ddd0


	//   ....[54]....
        /*0394*/ 	.word	0x0000ddf0


	//   ....[55]....
        /*0398*/ 	.word	0x0000de10


	//   ....[56]....
        /*039c*/ 	.word	0x0000de30


	//   ....[57]....
        /*03a0*/ 	.word	0x0000de50


	//   ....[58]....
        /*03a4*/ 	.word	0x0000de70


	//   ....[59]....
        /*03a8*/ 	.word	0x0000dea0


	//   ....[60]....
        /*03ac*/ 	.word	0x0000dec0


	//   ....[61]....
        /*03b0*/ 	.word	0x0000dee0


	//   ....[62]....
        /*03b4*/ 	.word	0x0000df00


	//   ....[63]....
        /*03b8*/ 	.word	0x0000df20


	//   ....[64]....
        /*03bc*/ 	.word	0x0000df40


	//   ....[65]....
        /*03c0*/ 	.word	0x0000df50


	//   ....[66]....
        /*03c4*/ 	.word	0x0000df70


	//   ....[67]....
        /*03c8*/ 	.word	0x0000df90


	//   ....[68]....
        /*03cc*/ 	.word	0x0000dfb0


	//   ....[69]....
        /*03d0*/ 	.word	0x0000dfd0


	//   ....[70]....
        /*03d4*/ 	.word	0x0000dff0


	//   ....[71]....
        /*03d8*/ 	.word	0x0000e010


	//   ....[72]....
        /*03dc*/ 	.word	0x0000e030


	//   ....[73]....
        /*03e0*/ 	.word	0x0000e050


	//   ....[74]....
        /*03e4*/ 	.word	0x0000e070


	//   ....[75]....
        /*03e8*/ 	.word	0x0000e090


	//   ....[76]....
        /*03ec*/ 	.word	0x0000e0b0


	//   ....[77]....
        /*03f0*/ 	.word	0x0000e0d0


	//   ....[78]....
        /*03f4*/ 	.word	0x0000e0f0


	//   ....[79]....
        /*03f8*/ 	.word	0x0000e110


	//   ....[80]....
        /*03fc*/ 	.word	0x0000e130


	//   ....[81]....
        /*0400*/ 	.word	0x0000fed0


	//   ....[82]....
        /*0404*/ 	.word	0x0000ff70


	//   ....[83]....
        /*0408*/ 	.word	0x00010010


	//   ....[84]....
        /*040c*/ 	.word	0x000100b0


	//   ....[85]....
        /*0410*/ 	.word	0x00010120


	//   ....[86]....
        /*0414*/ 	.word	0x00010190


	//----- nvinfo : EIATTR_EXIT_INSTR_OFFSETS
	.align		4
.L_29101:
        /*0418*/ 	.byte	0x04, 0x1c
        /*041a*/ 	.short	(.L_29103 - .L_29102)


	//   ....[0]....
.L_29102:
        /*041c*/ 	.word	0x0000f120


	//   ....[1]....
        /*0420*/ 	.word	0x0000f130


	//   ....[2]....
        /*0424*/ 	.word	0x0000fe60


	//----- nvinfo : EIATTR_CRS_STACK_SIZE
	.align		4
.L_29103:
        /*0428*/ 	.byte	0x04, 0x1e
        /*042a*/ 	.short	(.L_29105 - .L_29104)
.L_29104:
        /*042c*/ 	.word	0x00000000


	//----- nvinfo : EIATTR_CBANK_PARAM_SIZE
	.align		4
.L_29105:
        /*0430*/ 	.byte	0x03, 0x19
        /*0432*/ 	.short	0x007c


	//----- nvinfo : EIATTR_PARAM_CBANK
	.align		4
        /*0434*/ 	.byte	0x04, 0x0a
        /*0436*/ 	.short	(.L_29107 - .L_29106)
	.align		4
.L_29106:
        /*0438*/ 	.word	index@(.nv.constant0._ZN4vllm25paged_attention_v1_kernelIffLi256ELi16ELi128ELNS_18Fp8KVCacheDataTypeE0ELb1EEEvPT_PKS2_PKT0_S8_ifPKiSA_iPKfiiiSC_SC_iiiii)
        /*043c*/ 	.short	0x0210
        /*043e*/ 	.short	0x007c


	//----- nvinfo : EIATTR_SW_WAR
	.align		4
.L_29107:
        /*0440*/ 	.byte	0x04, 0x36
        /*0442*/ 	.short	(.L_29109 - .L_29108)
.L_29108:
        /*0444*/ 	.word	0x00000008
.L_29109:


//--------------------- .nv.info._ZN4vllm25paged_attention_v1_kernelIffLi192ELi16ELi128ELNS_18Fp8KVCacheDataTypeE0ELb1EEEvPT_PKS2_PKT0_S8_ifPKiSA_iPKfiiiSC_SC_iiiii --------------------------
	.section	.nv.info._ZN4vllm25paged_attention_v1_kernelIffLi192ELi16ELi128ELNS_18Fp8KVCacheDataTypeE0ELb1EEEvPT_PKS2_PKT0_S8_ifPKiSA_iPKfiiiSC_SC_iiiii,"",@"SHT_CUDA_INFO"
	.sectionflags	@""
	.align	4


	//----- nvinfo : EIATTR_CUDA_API_VERSION
	.align		4
        /*0000*/ 	.byte	0x04, 0x37
        /*0002*/ 	.short	(.L_29111 - .L_29110)
.L_29110:
        /*0004*/ 	.word	0x00000082


	//----- nvinfo : EIATTR_KPARAM_INFO
	.align		4
.L_29111:
        /*0008*/ 	.byte	0x04, 0x17
        /*000a*/ 	.short	(.L_29113 - .L_29112)
.L_29112:
        /*000c*/ 	.word	0x00000000
        /*0010*/ 	.short	0x0013
        /*0012*/ 	.short	0x0078
        /*0014*/ 	.byte	0x00, 0xf0, 0x11, 0x00


	//----- nvinfo : EIATTR_KPARAM_INFO
	.align		4
.L_29113:
        /*0018*/ 	.byte	0x04, 0x17
        /*001a*/ 	.short	(.L_29115 - .L_29114)
.L_29114:
        /*001c*/ 	.word	0x00000000
        /*0020*/ 	.short	0x0012
        /*0022*/ 	.short	0x0074
        /*0024*/ 	.byte	0x00, 0xf0, 0x11, 0x00


	//----- nvinfo : EIATTR_KPARAM_INFO
	.align		4
.L_29115:
        /*0028*/ 	.byte	0x04, 0x17
        /*002a*/ 	.short	(.L_29117 - .L_29116)
.L_29116:
        /*002c*/ 	.word	0x00000000
        /*0030*/ 	.short	0x0011
        /*0032*/ 	.short	0x0070
        /*0034*/ 	.byte	0x00, 0xf0, 0x11, 0x00


	//----- nvinfo : EIATTR_KPARAM_INFO
	.align		4
.L_29117:
        /*0038*/ 	.byte	0x04, 0x17
        /*003a*/ 	.short	(.L_29119 - .L_29118)
.L_29118:
        /*003c*/ 	.word	0x00000000
        /*0040*/ 	.short	0x0010
        /*0042*/ 	.short	0x006c
        /*0044*/ 	.byte	0x00, 0xf0, 0x11, 0x00


	//----- nvinfo : EIATTR_KPARAM_INFO
	.align		4
.L_29119:
        /*0048*/ 	.byte	0x04, 0x17
        /*004a*/ 	.short	(.L_29121 - .L_29120)
.L_29120:
        /*004c*/ 	.word	0x00000000
        /*0050*/ 	.short	0x000f
        /*0052*/ 	.short	0x0068
        /*0054*/ 	.byte	0x00, 0xf0, 0x11, 0x00


	//----- nvinfo : EIATTR_KPARAM_INFO
	.align		4
.L_29121:
        /*0058*/ 	.byte	0x04, 0x17
        /*005a*/ 	.short	(.L_29123 - .L_29122)
.L_29122:
        /*005c*/ 	.word	0x00000000
        /*0060*/ 	.short	0x000e
        /*0062*/ 	.short	0x0060
        /*0064*/ 	.byte	0x00, 0xf0, 0x21, 0x00


	//----- nvinfo : EIATTR_KPARAM_INFO
	.align		4
.L_29123:
        /*0068*/ 	.byte	0x04, 0x17
        /*006a*/ 	.short	(.L_29125 - .L_29124)
.L_29124:
        /*006c*/ 	.word	0x00000000
        /*0070*/ 	.short	0x000d
        /*0072*/ 	.short	0x0058
        /*0074*/ 	.byte	0x00, 0xf0, 0x21, 0x00


	//----- nvinfo : EIATTR_KPARAM_INFO
	.align		4
.L_29125:
        /*0078*/ 	.byte	0x04, 0x17
        /*007a*/ 	.short	(.L_29127 - .L_29126)
.L_29126:
        /*007c*/ 	.word	0x00000000
        /*0080*/ 	.short	0x000c
        /*0082*/ 	.short	0x0050
        /*0084*/ 	.byte	0x00, 0xf0, 0x11, 0x00


	//----- nvinfo : EIATTR_KPARAM_INFO
	.align		4
.L_29127:
        /*0088*/ 	.byte	0x04, 0x17
        /*008a*/ 	.short	(.L_29129 - .L_29128)
.L_29128:
        /*008c*/ 	.word	0x00000000
        /*0090*/ 	.short	0x000b
        /*0092*/ 	.short	0x004c
        /*0094*/ 	.byte	0x00, 0xf0, 0x11, 0x00


	//----- nvinfo : EIATTR_KPARAM_INFO
	.align		4
.L_29129:
        /*0098*/ 	.byte	0x04, 0x17
        /*009a*/ 	.short	(.L_29131 - .L_29130)
.L_29130:
        /*009c*/ 	.word	0x00000000
        /*00a0*/ 	.short	0x000a
        /*00a2*/ 	.short	0x0048
        /*00a4*/ 	.byte	0x00, 0xf0, 0x11, 0x00


	//----- nvinfo : EIATTR_KPARAM_INFO
	.align		4
.L_29131:
        /*00a8*/ 	.byte	0x04, 0x17
        /*00aa*/ 	.short	(.L_29133 - .L_29132)
.L_29132:
        /*00ac*/ 	.word	0x00000000
        /*00b0*/ 	.short	0x0009
        /*00b2*/ 	.short	0x0040
        /*00b4*/ 	.byte	0x00, 0xf0, 0x21, 0x00


	//----- nvinfo : EIATTR_KPARAM_INFO
	.align		4
.L_29133:
        /*00b8*/ 	.byte	0x04, 0x17
        /*00ba*/ 	.short	(.L_29135 - .L_29134)
.L_29134:
        /*00bc*/ 	.word	0x00000000
        /*00c0*/ 	.short	0x0008
        /*00c2*/ 	.short	0x0038
        /*00c4*/ 	.byte	0x00, 0xf0, 0x11, 0x00


	//----- nvinfo : EIATTR_KPARAM_INFO
	.align		4
.L_29135:
        /*00c8*/ 	.byte	0x04, 0x17
        /*00ca*/ 	.short	(.L_29137 - .L_29136)
.L_29136:
        /*00cc*/ 	.word	0x00000000
        /*00d0*/ 	.short	0x0007
        /*00d2*/ 	.short	0x0030
        /*00d4*/ 	.byte	0x00, 0xf0, 0x21, 0x00


	//----- nvinfo : EIATTR_KPARAM_INFO
	.align		4
.L_29137:
        /*00d8*/ 	.byte	0x04, 0x17
        /*00da*/ 	.short	(.L_29139 - .L_29138)
.L_29138:
        /*00dc*/ 	.word	0x00000000
        /*00e0*/ 	.short	0x0006
        /*00e2*/ 	.short	0x0028
        /*00e4*/ 	.byte	0x00, 0xf0, 0x21, 0x00


	//----- nvinfo : EIATTR_KPARAM_INFO
	.align		4
.L_29139:
        /*00e8*/ 	.byte	0x04, 0x17
        /*00ea*/ 	.short	(.L_29141 - .L_29140)
.L_29140:
        /*00ec*/ 	.word	0x00000000
        /*00f0*/ 	.short	0x0005
        /*00f2*/ 	.short	0x0024
        /*00f4*/ 	.byte	0x00, 0xf0, 0x11, 0x00


	//----- nvinfo : EIATTR_KPARAM_INFO
	.align		4
.L_29141:
        /*00f8*/ 	.byte	0x04, 0x17
        /*00fa*/ 	.short	(.L_29143 - .L_29142)
.L_29142:
        /*00fc*/ 	.word	0x00000000
        /*0100*/ 	.short	0x0004
        /*0102*/ 	.short	0x0020
        /*0104*/ 	.byte	0x00, 0xf0, 0x11, 0x00


	//----- nvinfo : EIATTR_KPARAM_INFO
	.align		4
.L_29143:
        /*0108*/ 	.byte	0x04, 0x17
        /*010a*/ 	.short	(.L_29145 - .L_29144)
.L_29144:
        /*010c*/ 	.word	0x00000000
        /*0110*/ 	.short	0x0003
        /*0112*/ 	.short	0x0018
        /*0114*/ 	.byte	0x00, 0xf0, 0x21, 0x00


	//----- nvinfo : EIATTR_KPARAM_INFO
	.align		4
.L_29145:
        /*0118*/ 	.byte	0x04, 0x17
        /*011a*/ 	.short	(.L_29147 - .L_29146)
.L_29146:
        /*011c*/ 	.word	0x00000000
        /*0120*/ 	.short	0x0002
        /*0122*/ 	.short	0x0010
        /*0124*/ 	.byte	0x00, 0xf0, 0x21, 0x00


	//----- nvinfo : EIATTR_KPARAM_INFO
	.align		4
.L_29147:
        /*0128*/ 	.byte	0x04, 0x17
        /*012a*/ 	.short	(.L_29149 - .L_29148)
.L_29148:
        /*012c*/ 	.word	0x00000000
        /*0130*/ 	.short	0x0001
        /*0132*/ 	.short	0x0008
        /*0134*/ 	.byte	0x00, 0xf0, 0x21, 0x00


	//----- nvinfo : EIATTR_KPARAM_INFO
	.align		4
.L_29149:
        /*0138*/ 	.byte	0x04, 0x17
        /*013a*/ 	.short	(.L_29151 - .L_29150)
.L_29150:
        /*013c*/ 	.word	0x00000000
        /*0140*/ 	.short	0x0000
        /*0142*/ 	.short	0x0000
        /*0144*/ 	.byte	0x00, 0xf0, 0x21, 0x00


	//----- nvinfo : EIATTR_SPARSE_MMA_MASK
	.align		4
.L_29151:
        /*0148*/ 	.byte	0x03, 0x50
        /*014a*/ 	.short	0x0000


	//----- nvinfo : EIATTR_MAXREG_COUNT
	.align		4
        /*014c*/ 	.byte	0x03, 0x1b
        /*014e*/ 	.short	0x00ff


	//----- nvinfo : EIATTR_NUM_BARRIERS
	.align		4
        /*0150*/ 	.byte	0x02, 0x4c
        /*0152*/ 	.byte	0x01
	.zero		1


	//----- nvinfo : EIATTR_MERCURY_ISA_VERSION
	.align		4
        /*0154*/ 	.byte	0x03, 0x5f
        /*0156*/ 	.short	0x0101


	//----- nvinfo : EIATTR_COOP_GROUP_MASK_REGIDS
	.align		4
        /*0158*/ 	.byte	0x04, 0x29
        /*015a*/ 	.short	(.L_29153 - .L_29152)


	//   ....[0]....
.L_29152:
        /*015c*/ 	.word	0xffffffff


	//   ....[1]....
        /*0160*/ 	.word	0xffffffff


	//   ....[2]....
        /*0164*/ 	.word	0xffffffff


	//   ....[3]....
        /*0168*/ 	.word	0xffffffff


	//   ....[4]....
        /*016c*/ 	.word	0xffffffff


	//   ....[5]....
        /*0170*/ 	.word	0xffffffff


	//   ....[6]....
        /*0174*/ 	.word	0xffffffff


	//   ....[7]....
        /*0178*/ 	.word	0xffffffff


	//   ....[8]....
        /*017c*/ 	.word	0xffffffff


	//   ....[9]....
        /*0180*/ 	.word	0xffffffff


	//   ....[10]....
        /*0184*/ 	.word	0xffffffff


	//   ....[11]....
        /*0188*/ 	.word	0xffffffff


	//   ....[12]....
        /*018c*/ 	.word	0xffffffff


	//   ....[13]....
        /*0190*/ 	.word	0xffffffff


	//   ....[14]....
        /*0194*/ 	.word	0xffffffff


	//   ....[15]....
        /*0198*/ 	.word	0xffffffff


	//   ....[16]....
        /*019c*/ 	.word	0xffffffff


	//   ....[17]....
        /*01a0*/ 	.word	0xffffffff


	//   ....[18]....
        /*01a4*/ 	.word	0xffffffff


	//   ....[19]....
        /*01a8*/ 	.word	0xffffffff


	//   ....[20]....
        /*01ac*/ 	.word	0xffffffff


	//   ....[21]....
        /*01b0*/ 	.word	0xffffffff


	//   ....[22]....
        /*01b4*/ 	.word	0xffffffff


	//   ....[23]....
        /*01b8*/ 	.word	0xffffffff


	//   ....[24]....
        /*01bc*/ 	.word	0xffffffff


	//   ....[25]....
        /*01c0*/ 	.word	0xffffffff


	//   ....[26]....
        /*01c4*/ 	.word	0xffffffff


	//   ....[27]....
        /*01c8*/ 	.word	0xffffffff


	//   ....[28]....
        /*01cc*/ 	.word	0xffffffff


	//   ....[29]....
        /*01d0*/ 	.word	0xffffffff


	//   ....[30]....
        /*01d4*/ 	.word	0xffffffff


	//   ....[31]....
        /*01d8*/ 	.word	0xffffffff


	//   ....[32]....
        /*01dc*/ 	.word	0xffffffff


	//   ....[33]....
        /*01e0*/ 	.word	0xffffffff


	//   ....[34]....
        /*01e4*/ 	.word	0xffffffff


	//   ....[35]....
        /*01e8*/ 	.word	0xffffffff


	//   ....[36]....
        /*01ec*/ 	.word	0xffffffff


	//   ....[37]....
        /*01f0*/ 	.word	0xffffffff


	//   ....[38]....
        /*01f4*/ 	.word	0xffffffff


	//   ....[39]....
        /*01f8*/ 	.word	0xffffffff


	//   ....[40]....
        /*01fc*/ 	.word	0xffffffff


	//   ....[41]....
        /*0200*/ 	.word	0xffffffff


	//   ....[42]....
        /*0204*/ 	.word	0xffffffff


	//   ....[43]....
        /*0208*/ 	.word	0xffffffff


	//   ....[44]....
        /*020c*/ 	.word	0xffffffff


	//   ....[45]....
        /*0210*/ 	.word	0xffffffff


	//   ....[46]....
        /*0214*/ 	.word	0xffffffff


	//   ....[47]....
        /*0218*/ 	.word	0xffffffff


	//   ....[48]....
        /*021c*/ 	.word	0xffffffff


	//   ....[49]....
        /*0220*/ 	.word	0xffffffff


	//   ....[50]....
        /*0224*/ 	.word	0xffffffff


	//   ....[51]....
        /*0228*/ 	.word	0xffffffff


	//   ....[52]....
        /*022c*/ 	.word	0xffffffff


	//   ....[53]....
        /*0230*/ 	.word	0xffffffff


	//   ....[54]....
        /*0234*/ 	.word	0xffffffff


	//   ....[55]....
        /*0238*/ 	.word	0xffffffff


	//   ....[56]....
        /*023c*/ 	.word	0xffffffff


	//   ....[57]....
        /*0240*/ 	.word	0xffffffff


	//   ....[58]....
        /*0244*/ 	.word	0xffffffff


	//   ....[59]....
        /*0248*/ 	.word	0xffffffff


	//   ....[60]....
        /*024c*/ 	.word	0xffffffff


	//   ....[61]....
        /*0250*/ 	.word	0xffffffff


	//   ....[62]....
        /*0254*/ 	.word	0xffffffff


	//   ....[63]....
        /*0258*/ 	.word	0xffffffff


	//   ....[64]....
        /*025c*/ 	.word	0xffffffff


	//   ....[65]....
        /*0260*/ 	.word	0x0500002c


	//   ....[66]....
        /*0264*/ 	.word	0x0500002c


	//   ....[67]....
        /*0268*/ 	.word	0x0500002c


	//   ....[68]....
        /*026c*/ 	.word	0x0500002c


	//   ....[69]....
        /*0270*/ 	.word	0x0500002c


	//   ....[70]....
        /*0274*/ 	.word	0x0500002c


	//----- nvinfo : EIATTR_COOP_GROUP_INSTR_OFFSETS
	.align		4
.L_29153:
        /*0278*/ 	.byte	0x04, 0x28
        /*027a*/ 	.short	(.L_29155 - .L_29154)


	//   ....[0]....
.L_29154:
        /*027c*/ 	.word	0x000048b0


	//   ....[1]....
        /*0280*/ 	.word	0x000068d0


	//   ....[2]....
        /*0284*/ 	.word	0x00006b50


	//   ....[3]....
        /*0288*/ 	.word	0x00006b70


	//   ....[4]....
        /*028c*/ 	.word	0x00006b90


	//   ....[5]....
        /*0290*/ 	.word	0x00006bb0


	//   ....[6]....
        /*0294*/ 	.word	0x00006d20


	//   ....[7]....
        /*0298*/ 	.word	0x00006d50


	//   ....[8]....
        /*029c*/ 	.word	0x00006d80


	//   ....[9]....
        /*02a0*/ 	.word	0x00007bc0


	//   ....[10]....
        /*02a4*/ 	.word	0x00007c40


	//   ....[11]....
        /*02a8*/ 	.word	0x00007ca0


	//   ....[12]....
        /*02ac*/ 	.word	0x00007cf0


	//   ....[13]....
        /*02b0*/ 	.word	0x00007d30


	//   ....[14]....
        /*02b4*/ 	.word	0x00007d80


	//   ....[15]....
        /*02b8*/ 	.word	0x00007da0


	//   ....[16]....
        /*02bc*/ 	.word	0x00007dc0


	//   ....[17]....
        /*02c0*/ 	.word	0x0000af10


	//   ....[18]....
        /*02c4*/ 	.word	0x0000af50


	//   ....[19]....
        /*02c8*/ 	.word	0x0000af70


	//   ....[20]....
        /*02cc*/ 	.word	0x0000af80


	//   ....[21]....
        /*02d0*/ 	.word	0x0000af90


	//   ....[22]....
        /*02d4*/ 	.word	0x0000afa0


	//   ....[23]....
        /*02d8*/ 	.word	0x0000afb0


	//   ....[24]....
        /*02dc*/ 	.word	0x0000b000


	//   ....[25]....
        /*02e0*/ 	.word	0x0000b030


	//   ....[26]....
        /*02e4*/ 	.word	0x0000b060


	//   ....[27]....
        /*02e8*/ 	.word	0x0000b080


	//   ....[28]....
        /*02ec*/ 	.word	0x0000b0b0


	//   ....[29]....
        /*02f0*/ 	.word	0x0000b0e0


	//   ....[30]....
        /*02f4*/ 	.word	0x0000b0f0


	//   ....[31]....
        /*02f8*/ 	.word	0x0000b110


	//   ....[32]....
        /*02fc*/ 	.word	0x0000b140


	//   ....[33]....
        /*0300*/ 	.word	0x0000b180


	//   ....[34]....
        /*0304*/ 	.word	0x0000b1b0


	//   ....[35]....
        /*0308*/ 	.word	0x0000b1e0


	//   ....[36]....
        /*030c*/ 	.word	0x0000b210


	//   ....[37]....
        /*0310*/ 	.word	0x0000b240


	//   ....[38]....
        /*0314*/ 	.word	0x0000b270


	//   ....[39]....
        /*0318*/ 	.word	0x0000b290


	//   ....[40]....
        /*031c*/ 	.word	0x0000b2b0


	//   ....[41]....
        /*0320*/ 	.word	0x0000b2d0


	//   ....[42]....
        /*0324*/ 	.word	0x0000b2f0


	//   ....[43]....
        /*0328*/ 	.word	0x0000b310


	//   ....[44]....
        /*032c*/ 	.word	0x0000b330


	//   ....[45]....
        /*0330*/ 	.word	0x0000b350


	//   ....[46]....
        /*0334*/ 	.word	0x0000b380


	//   ....[47]....
        /*0338*/ 	.word	0x0000b3a0


	//   ....[48]....
        /*033c*/ 	.word	0x0000b3c0


	//   ....[49]....
        /*0340*/ 	.word	0x0000b3e0


	//   ....[50]....
        /*0344*/ 	.word	0x0000b400


	//   ....[51]....
        /*0348*/ 	.word	0x0000b430


	//   ....[52]....
        /*034c*/ 	.word	0x0000b450


	//   ....[53]....
        /*0350*/ 	.word	0x0000b480


	//   ....[54]....
        /*0354*/ 	.word	0x0000b4a0


	//   ....[55]....
        /*0358*/ 	.word	0x0000b4c0


	//   ....[56]....
        /*035c*/ 	.word	0x0000b4e0


	//   ....[57]....
        /*0360*/ 	.word	0x0000b500


	//   ....[58]....
        /*0364*/ 	.word	0x0000b520


	//   ....[59]....
        /*0368*/ 	.word	0x0000b540


	//   ....[60]....
        /*036c*/ 	.word	0x0000b560


	//   ....[61]....
        /*0370*/ 	.word	0x0000b580


	//   ....[62]....
        /*0374*/ 	.word	0x0000b5a0


	//   ....[63]....
        /*0378*/ 	.word	0x0000b5c0


	//   ....[64]....
        /*037c*/ 	.word	0x0000b5e0


	//   ....[65]....
        /*0380*/ 	.word	0x0000cac0


	//   ....[66]....
        /*0384*/ 	.word	0x0000cb50


	//   ....[67]....
        /*0388*/ 	.word	0x0000cbf0


	//   ....[68]....
        /*038c*/ 	.word	0x0000cc90


	//   ....[69]....
        /*0390*/ 	.word	0x0000cd00


	//   ....[70]....
        /*0394*/ 	.word	0x0000cd70


	//----- nvinfo : EIATTR_EXIT_INSTR_OFFSETS
	.align		4
.L_29155:
        /*0398*/ 	.byte	0x04, 0x1c
        /*039a*/ 	.short	(.L_29157 - .L_29156)


	//   ....[0]....
.L_29156:
        /*039c*/ 	.word	0x0000c060


	//   ....[1]....
        /*03a0*/ 	.word	0x0000c070


	//   ....[2]....
        /*03a4*/ 	.word	0x0000ca60


	//----- nvinfo : EIATTR_CRS_STACK_SIZE
	.align		4
.L_29157:
        /*03a8*/ 	.byte	0x04, 0x1e
        /*03aa*/ 	.short	(.L_29159 - .L_29158)
.L_29158:
        /*03ac*/ 	.word	0x00000000


	//----- nvinfo : EIATTR_CBANK_PARAM_SIZE
	.align		4
.L_29159:
        /*03b0*/ 	.byte	0x03, 0x19
        /*03b2*/ 	.short	0x007c


	//----- nvinfo : EIATTR_PARAM_CBANK
	.align		4
        /*03b4*/ 	.byte	0x04, 0x0a
        /*03b6*/ 	.short	(.L_29161 - .L_29160)
	.align		4
.L_29160:
        /*03b8*/ 	.word	index@(.nv.constant0._ZN4vllm25paged_attention_v1_kernelIffLi192ELi16ELi128ELNS_18Fp8KVCacheDataTypeE0ELb1EEEvPT_PKS2_PKT0_S8_ifPKiSA_iPKfiiiSC_SC_iiiii)
        /*03bc*/ 	.short	0x0210
        /*03be*/ 	.short	0x007c


	//----- nvinfo : EIATTR_SW_WAR
	.align		4
.L_29161:
        /*03c0*/ 	.byte	0x04, 0x36
        /*03c2*/ 	.short	(.L_29163 - .L_29162)
.L_29162:
        /*03c4*/ 	.word	0x00000008
.L_29163:


//--------------------- .nv.info._ZN4vllm25paged_attention_v1_kernelIffLi128ELi16ELi128ELNS_18Fp8KVCacheDataTypeE0ELb1EEEvPT_PKS2_PKT0_S8_ifPKiSA_iPKfiiiSC_SC_iiiii --------------------------
	.section	.nv.info._ZN4vllm25paged_attention_v1_kernelIffLi128ELi16ELi128ELNS_18Fp8KVCacheDataTypeE0ELb1EEEvPT_PKS2_PKT0_S8_ifPKiSA_iPKfiiiSC_SC_iiiii,"",@"SHT_CUDA_INFO"
	.sectionflags	@""
	.align	4


	//----- nvinfo : EIATTR_CUDA_API_VERSION
	.align		4
        /*0000*/ 	.byte	0x04, 0x37
        /*0002*/ 	.short	(.L_29165 - .L_29164)
.L_29164:
        /*0004*/ 	.word	0x00000082


	//----- nvinfo : EIATTR_KPARAM_INFO
	.align		4
.L_29165:
        /*0008*/ 	.byte	0x04, 0x17
        /*000a*/ 	.short	(.L_29167 - .L_29166)
.L_29166:
        /*000c*/ 	.word	0x00000000
        /*0010*/ 	.short	0x0013
        /*0012*/ 	.short	0x0078
        /*0014*/ 	.byte	0x00, 0xf0, 0x11, 0x00


	//----- nvinfo : EIATTR_KPARAM_INFO
	.align		4
.L_29167:
        /*0018*/ 	.byte	0x04, 0x17
        /*001a*/ 	.short	(.L_29169 - .L_29168)
.L_29168:
        /*001c*/ 	.word	0x00000000
        /*0020*/ 	.short	0x0012
        /*0022*/ 	.short	0x0074
        /*0024*/ 	.byte	0x00, 0xf0, 0x11, 0x00


	//----- nvinfo : EIATTR_KPARAM_INFO
	.align		4
.L_29169:
        /*0028*/ 	.byte	0x04, 0x17
        /*002a*/ 	.short	(.L_29171 - .L_29170)
.L_29170:
        /*002c*/ 	.word	0x00000000
        /*0030*/ 	.short	0x0011
        /*0032*/ 	.short	0x0070
        /*0034*/ 	.byte	0x00, 0xf0, 0x11, 0x00


	//----- nvinfo : EIATTR_KPARAM_INFO
	.align		4
.L_29171:
        /*0038*/ 	.byte	0x04, 0x17
        /*003a*/ 	.short	(.L_29173 - .L_29172)
.L_29172:
        /*003c*/ 	.word	0x00000000
        /*0040*/ 	.short	0x0010
        /*0042*/ 	.short	0x006c
        /*0044*/ 	.byte	0x00, 0xf0, 0x11, 0x00


	//----- nvinfo : EIATTR_KPARAM_INFO
	.align		4
.L_29173:
        /*0048*/ 	.byte	0x04, 0x17
        /*004a*/ 	.short	(.L_29175 - .L_29174)
.L_29174:
        /*004c*/ 	.word	0x00000000
        /*0050*/ 	.short	0x000f
        /*0052*/ 	.short	0x0068
        /*0054*/ 	.byte	0x00, 0xf0, 0x11, 0x00


	//----- nvinfo : EIATTR_KPARAM_INFO
	.align		4
.L_29175:
        /*0058*/ 	.byte	0x04, 0x17
        /*005a*/ 	.short	(.L_29177 - .L_29176)
.L_29176:
        /*005c*/ 	.word	0x00000000
        /*0060*/ 	.short	0x000e
        /*0062*/ 	.short	0x0060
        /*0064*/ 	.byte	0x00, 0xf0, 0x21, 0x00


	//----- nvinfo : EIATTR_KPARAM_INFO
	.align		4
.L_29177:
        /*0068*/ 	.byte	0x04, 0x17
        /*006a*/ 	.short	(.L_29179 - .L_29178)
.L_29178:
        /*006c*/ 	.word	0x00000000
        /*0070*/ 	.short	0x000d
        /*0072*/ 	.short	0x0058
        /*0074*/ 	.byte	0x00, 0xf0, 0x21, 0x00


	//----- nvinfo : EIATTR_KPARAM_INFO
	.align		4
.L_29179:
        /*0078*/ 	.byte	0x04, 0x17
        /*007a*/ 	.short	(.L_29181 - .L_29180)
.L_29180:
        /*007c*/ 	.word	0x00000000
        /*0080*/ 	.short	0x000c
        /*0082*/ 	.short	0x0050
        /*0084*/ 	.byte	0x00, 0xf0, 0x11, 0x00


	//----- nvinfo : EIATTR_KPARAM_INFO
	.align		4
.L_29181:
        /*0088*/ 	.byte	0x04, 0x17
        /*008a*/ 	.short	(.L_29183 - .L_29182)
.L_29182:
        /*008c*/ 	.word	0x00000000
        /*0090*/ 	.short	0x000b
        /*0092*/ 	.short	0x004c
        /*0094*/ 	.byte	0x00, 0xf0, 0x11, 0x00


	//----- nvinfo : EIATTR_KPARAM_INFO
	.align		4
.L_29183:
        /*0098*/ 	.byte	0x04, 0x17
        /*009a*/ 	.short	(.L_29185 - .L_29184)
.L_29184:
        /*009c*/ 	.word	0x00000000
        /*00a0*/ 	.short	0x000a
        /*00a2*/ 	.short	0x0048
        /*00a4*/ 	.byte	0x00, 0xf0, 0x11, 0x00


	//----- nvinfo : EIATTR_KPARAM_INFO
	.align		4
.L_29185:
        /*00a8*/ 	.byte	0x04, 0x17
        /*00aa*/ 	.short	(.L_29187 - .L_29186)
.L_29186:
        /*00ac*/ 	.word	0x00000000
        /*00b0*/ 	.short	0x0009
        /*00b2*/ 	.short	0x0040
        /*00b4*/ 	.byte	0x00, 0xf0, 0x21, 0x00


	//----- nvinfo : EIATTR_KPARAM_INFO
	.align		4
.L_29187:
        /*00b8*/ 	.byte	0x04, 0x17
        /*00ba*/ 	.short	(.L_29189 - .L_29188)
.L_29188:
        /*00bc*/ 	.word	0x00000000
        /*00c0*/ 	.short	0x0008
        /*00c2*/ 	.short	0x0038
        /*00c4*/ 	.byte	0x00, 0xf0, 0x11, 0x00


	//----- nvinfo : EIATTR_KPARAM_INFO
	.align		4
.L_29189:
        /*00c8*/ 	.byte	0x04, 0x17
        /*00ca*/ 	.short	(.L_29191 - .L_29190)
.L_29190:
        /*00cc*/ 	.word	0x00000000
        /*00d0*/ 	.short	0x0007
        /*00d2*/ 	.short	0x0030
        /*00d4*/ 	.byte	0x00, 0xf0, 0x21, 0x00


	//----- nvinfo : EIATTR_KPARAM_INFO
	.align		4
.L_29191:
        /*00d8*/ 	.byte	0x04, 0x17
        /*00da*/ 	.short	(.L_29193 - .L_29192)
.L_29192:
        /*00dc*/ 	.word	0x00000000
        /*00e0*/ 	.short	0x0006
        /*00e2*/ 	.short	0x0028
        /*00e4*/ 	.byte	0x00, 0xf0, 0x21, 0x00


	//----- nvinfo : EIATTR_KPARAM_INFO
	.align		4
.L_29193:
        /*00e8*/ 	.byte	0x04, 0x17
        /*00ea*/ 	.short	(.L_29195 - .L_29194)
.L_29194:
        /*00ec*/ 	.word	0x00000000
        /*00f0*/ 	.short	0x0005
        /*00f2*/ 	.short	0x0024
        /*00f4*/ 	.byte	0x00, 0xf0, 0x11, 0x00


	//----- nvinfo : EIATTR_KPARAM_INFO
	.align		4
.L_29195:
        /*00f8*/ 	.byte	0x04, 0x17
        /*00fa*/ 	.short	(.L_29197 - .L_29196)
.L_29196:
        /*00fc*/ 	.word	0x00000000
        /*0100*/ 	.short	0x0004
        /*0102*/ 	.short	0x0020
        /*0104*/ 	.byte	0x00, 0xf0, 0x11, 0x00


	//----- nvinfo : EIATTR_KPARAM_INFO
	.align		4
.L_29197:
        /*0108*/ 	.byte	0x04, 0x17
        /*010a*/ 	.short	(.L_29199 - .L_29198)
.L_29198:
        /*010c*/ 	.word	0x00000000
        /*0110*/ 	.short	0x0003
        /*0112*/ 	.short	0x0018
        /*0114*/ 	.byte	0x00, 0xf0, 0x21, 0x00


	//----- nvinfo : EIATTR_KPARAM_INFO
	.align		4
.L_29199:
        /*0118*/ 	.byte	0x04, 0x17
        /*011a*/ 	.short	(.L_29201 - .L_29200)
.L_29200:
        /*011c*/ 	.word	0x00000000
        /*0120*/ 	.short	0x0002
        /*0122*/ 	.short	0x0010
        /*0124*/ 	.byte	0x00, 0xf0, 0x21, 0x00


	//----- nvinfo : EIATTR_KPARAM_INFO
	.align		4
.L_29201:
        /*0128*/ 	.byte	0x04, 0x17
        /*012a*/ 	.short	(.L_29203 - .L_29202)
.L_29202:
        /*012c*/ 	.word	0x00000000
        /*0130*/ 	.short	0x0001
        /*0132*/ 	.short	0x0008
        /*0134*/ 	.byte	0x00, 0xf0, 0x21, 0x00


	//----- nvinfo : EIATTR_KPARAM_INFO
	.align		4
.L_29203:
        /*0138*/ 	.byte	0x04, 0x17
        /*013a*/ 	.short	(.L_29205 - .L_29204)
.L_29204:
        /*013c*/ 	.word	0x00000000
        /*0140*/ 	.short	0x0000
        /*0142*/ 	.short	0x0000
        /*0144*/ 	.byte	0x00, 0xf0, 0x21, 0x00


	//----- nvinfo : EIATTR_SPARSE_MMA_MASK
	.align		4
.L_29205:
        /*0148*/ 	.byte	0x03, 0x50
        /*014a*/ 	.short	0x0000


	//----- nvinfo : EIATTR_MAXREG_COUNT
	.align		4
        /*014c*/ 	.byte	0x03, 0x1b
        /*014e*/ 	.short	0x00ff


	//----- nvinfo : EIATTR_NUM_BARRIERS
	.align		4
        /*0150*/ 	.byte	0x02, 0x4c
        /*0152*/ 	.byte	0x01
	.zero		1


	//----- nvinfo : EIATTR_MERCURY_ISA_VERSION
	.align		4
        /*0154*/ 	.byte	0x03, 0x5f
        /*0156*/ 	.short	0x0101


	//----- nvinfo : EIATTR_COOP_GROUP_MASK_REGIDS
	.align		4
        /*0158*/ 	.byte	0x04, 0x29
        /*015a*/ 	.short	(.L_29207 - .L_29206)


	//   ....[0]....
.L_29206:
        /*015c*/ 	.word	0xffffffff


	//   ....[1]....
        /*0160*/ 	.word	0xffffffff


	//   ....[2]....
        /*0164*/ 	.word	0xffffffff


	//   ....[3]....
        /*0168*/ 	.word	0xffffffff


	//   ....[4]....
        /*016c*/ 	.word	0xffffffff


	//   ....[5]....
        /*0170*/ 	.word	0xffffffff


	//   ....[6]....
        /*0174*/ 	.word	0xffffffff


	//   ....[7]....
        /*0178*/ 	.word	0xffffffff


	//   ....[8]....
        /*017c*/ 	.word	0xffffffff


	//   ....[9]....
        /*0180*/ 	.word	0xffffffff


	//   ....[10]....
        /*0184*/ 	.word	0xffffffff


	//   ....[11]....
        /*0188*/ 	.word	0xffffffff


	//   ....[12]....
        /*018c*/ 	.word	0xffffffff


	//   ....[13]....
        /*0190*/ 	.word	0xffffffff


	//   ....[14]....
        /*0194*/ 	.word	0xffffffff


	//   ....[15]....
        /*0198*/ 	.word	0xffffffff


	//   ....[16]....
        /*019c*/ 	.word	0xffffffff


	//   ....[17]....
        /*01a0*/ 	.word	0xffffffff


	//   ....[18]....
        /*01a4*/ 	.word	0xffffffff


	//   ....[19]....
        /*01a8*/ 	.word	0xffffffff


	//   ....[20]....
        /*01ac*/ 	.word	0xffffffff


	//   ....[21]....
        /*01b0*/ 	.word	0xffffffff


	//   ....[22]....
        /*01b4*/ 	.word	0xffffffff


	//   ....[23]....
        /*01b8*/ 	.word	0xffffffff


	//   ....[24]....
        /*01bc*/ 	.word	0xffffffff


	//   ....[25]....
        /*01c0*/ 	.word	0xffffffff


	//   ....[26]....
        /*01c4*/ 	.word	0xffffffff


	//   ....[27]....
        /*01c8*/ 	.word	0xffffffff


	//   ....[28]....
        /*01cc*/ 	.word	0xffffffff


	//   ....[29]....
        /*01d0*/ 	.word	0xffffffff


	//   ....[30]....
        /*01d4*/ 	.word	0xffffffff


	//   ....[31]....
        /*01d8*/ 	.word	0xffffffff


	//   ....[32]....
        /*01dc*/ 	.word	0xffffffff


	//   ....[33]....
        /*01e0*/ 	.word	0xffffffff


	//   ....[34]....
        /*01e4*/ 	.word	0xffffffff


	//   ....[35]....
        /*01e8*/ 	.word	0xffffffff


	//   ....[36]....
        /*01ec*/ 	.word	0xffffffff


	//   ....[37]....
        /*01f0*/ 	.word	0xffffffff


	//   ....[38]....
        /*01f4*/ 	.word	0xffffffff


	//   ....[39]....
        /*01f8*/ 	.word	0xffffffff


	//   ....[40]....
        /*01fc*/ 	.word	0xffffffff


	//   ....[41]....
        /*0200*/ 	.word	0xffffffff


	//   ....[42]....
        /*0204*/ 	.word	0xffffffff


	//   ....[43]....
        /*0208*/ 	.word	0xffffffff


	//   ....[44]....
        /*020c*/ 	.word	0xffffffff


	//   ....[45]....
        /*0210*/ 	.word	0xffffffff


	//   ....[46]....
        /*0214*/ 	.word	0xffffffff


	//   ....[47]....
        /*0218*/ 	.word	0xffffffff


	//   ....[48]....
        /*021c*/ 	.word	0xffffffff


	//   ....[49]....
        /*0220*/ 	.word	0x05000025


	//   ....[50]....
        /*0224*/ 	.word	0x05000025


	//   ....[51]....
        /*0228*/ 	.word	0x05000025


	//   ....[52]....
        /*022c*/ 	.word	0x05000025


	//   ....[53]....
        /*0230*/ 	.word	0x05000025


	//   ....[54]....
        /*0234*/ 	.word	0x05000025


	//----- nvinfo : EIATTR_COOP_GROUP_INSTR_OFFSETS
	.align		4
.L_29207:
        /*0238*/ 	.byte	0x04, 0x28
        /*023a*/ 	.short	(.L_29209 - .L_29208)


	//   ....[0]....
.L_29208:
        /*023c*/ 	.word	0x00003690


	//   ....[1]....
        /*0240*/ 	.word	0x00004f60


	//   ....[2]....
        /*0244*/ 	.word	0x00005250


	//   ....[3]....
        /*0248*/ 	.word	0x00005270


	//   ....[4]....
        /*024c*/ 	.word	0x00005290


	//   ....[5]....
        /*0250*/ 	.word	0x000052b0


	//   ....[6]....
        /*0254*/ 	.word	0x000053f0


	//   ....[7]....
        /*0258*/ 	.word	0x00005430


	//   ....[8]....
        /*025c*/ 	.word	0x000054a0


	//   ....[9]....
        /*0260*/ 	.word	0x000062e0


	//   ....[10]....
        /*0264*/ 	.word	0x00006360


	//   ....[11]....
        /*0268*/ 	.word	0x000063a0


	//   ....[12]....
        /*026c*/ 	.word	0x00006400


	//   ....[13]....
        /*0270*/ 	.word	0x00006450


	//   ....[14]....
        /*0274*/ 	.word	0x000064a0


	//   ....[15]....
        /*0278*/ 	.word	0x000064c0


	//   ....[16]....
        /*027c*/ 	.word	0x000064e0


	//   ....[17]....
        /*0280*/ 	.word	0x00008ab0


	//   ....[18]....
        /*0284*/ 	.word	0x00008af0


	//   ....[19]....
        /*0288*/ 	.word	0x00008b30


	//   ....[20]....
        /*028c*/ 	.word	0x00008b70


	//   ....[21]....
        /*0290*/ 	.word	0x00008b90


	//   ....[22]....
        /*0294*/ 	.word	0x00008ba0


	//   ....[23]....
        /*0298*/ 	.word	0x00008bb0


	//   ....[24]....
        /*029c*/ 	.word	0x00008bf0


	//   ....[25]....
        /*02a0*/ 	.word	0x00008c20


	//   ....[26]....
        /*02a4*/ 	.word	0x00008c50


	//   ....[27]....
        /*02a8*/ 	.word	0x00008c80


	//   ....[28]....
        /*02ac*/ 	.word	0x00008cb0


	//   ....[29]....
        /*02b0*/ 	.word	0x00008ce0


	//   ....[30]....
        /*02b4*/ 	.word	0x00008d00


	//   ....[31]....
        /*02b8*/ 	.word	0x00008d20


	//   ....[32]....
        /*02bc*/ 	.word	0x00008d40


	//   ....[33]....
        /*02c0*/ 	.word	0x00008d60


	//   ....[34]....
        /*02c4*/ 	.word	0x00008d90


	//   ....[35]....
        /*02c8*/ 	.word	0x00008db0


	//   ....[36]....
        /*02cc*/ 	.word	0x00008dd0


	//   ....[37]....
        /*02d0*/ 	.word	0x00008df0


	//   ....[38]....
        /*02d4*/ 	.word	0x00008e10


	//   ....[39]....
        /*02d8*/ 	.word	0x00008e30


	//   ....[40]....
        /*02dc*/ 	.word	0x00008e50


	//   ....[41]....
        /*02e0*/ 	.word	0x00008e80


	//   ....[42]....
        /*02e4*/ 	.word	0x00008eb0


	//   ....[43]....
        /*02e8*/ 	.word	0x00008ed0


	//   ....[44]....
        /*02ec*/ 	.word	0x00008ef0


	//   ....[45]....
        /*02f0*/ 	.word	0x00008f10


	//   ....[46]....
        /*02f4*/ 	.word	0x00008f30


	//   ....[47]....
        /*02f8*/ 	.word	0x00008f50


	//   ....[48]....
        /*02fc*/ 	.word	0x00008f70


	//   ....[49]....
        /*0300*/ 	.word	0x00009e80


	//   ....[50]....
        /*0304*/ 	.word	0x00009f30


	//   ....[51]....
        /*0308*/ 	.word	0x00009fe0


	//   ....[52]....
        /*030c*/ 	.word	0x0000a080


	//   ....[53]....
        /*0310*/ 	.word	0x0000a0f0


	//   ....[54]....
        /*0314*/ 	.word	0x0000a160


	//----- nvinfo : EIATTR_EXIT_INSTR_OFFSETS
	.align		4
.L_29209:
        /*0318*/ 	.byte	0x04, 0x1c
        /*031a*/ 	.short	(.L_29211 - .L_29210)


	//   ....[0]....
.L_29210:
        /*031c*/ 	.word	0x00009700


	//   ....[1]....
        /*0320*/ 	.word	0x00009810


	//   ....[2]....
        /*0324*/ 	.word	0x00009e20


	//----- nvinfo : EIATTR_CRS_STACK_SIZE
	.align		4
.L_29211:
        /*0328*/ 	.byte	0x04, 0x1e
        /*032a*/ 	.short	(.L_29213 - .L_29212)
.L_29212:
        /*032c*/ 	.word	0x00000000


	//----- nvinfo : EIATTR_CBANK_PARAM_SIZE
	.align		4
.L_29213:
        /*0330*/ 	.byte	0x03, 0x19
        /*0332*/ 	.short	0x007c


	//----- nvinfo : EIATTR_PARAM_CBANK
	.align		4
        /*0334*/ 	.byte	0x04, 0x0a
        /*0336*/ 	.short	(.L_29215 - .L_29214)
	.align		4
.L_29214:
        /*0338*/ 	.word	index@(.nv.constant0._ZN4vllm25paged_attention_v1_kernelIffLi128ELi16ELi128ELNS_18Fp8KVCacheDataTypeE0ELb1EEEvPT_PKS2_PKT0_S8_ifPKiSA_iPKfiiiSC_SC_iiiii)
        /*033c*/ 	.short	0x0210
        /*033e*/ 	.short	0x007c


	//----- nvinfo : EIATTR_SW_WAR
	.align		4
.L_29215:
        /*0340*/ 	.byte	0x04, 0x36
        /*0342*/ 	.short	(.L_29217 - .L_29216)
.L_29216:
        /*0344*/ 	.word	0x00000008
.L_29217:


//--------------------- .nv.info._ZN4vllm25paged_attention_v1_kernelIffLi120ELi16ELi128ELNS_18Fp8KVCacheDataTypeE0ELb1EEEvPT_PKS2_PKT0_S8_ifPKiSA_iPKfiiiSC_SC_iiiii --------------------------
	.section	.nv.info._ZN4vllm25paged_attention_v1_kernelIffLi120ELi16ELi128ELNS_18Fp8KVCacheDataTypeE0ELb1EEEvPT_PKS2_PKT0_S8_ifPKiSA_iPKfiiiSC_SC_iiiii,"",@"SHT_CUDA_INFO"
	.sectionflags	@""
	.align	4


	//----- nvinfo : EIATTR_CUDA_API_VERSION
	.align		4
        /*0000*/ 	.byte	0x04, 0x37
        /*0002*/ 	.short	(.L_29219 - .L_29218)
.L_29218:
        /*0004*/ 	.word	0x00000082


	//----- nvinfo : EIATTR_KPARAM_INFO
	.align		4
.L_29219:
        /*0008*/ 	.byte	0x04, 0x17
        /*000a*/ 	.short	(.L_29221 - .L_29220)
.L_29220:
        /*000c*/ 	.word	0x00000000
        /*0010*/ 	.short	0x0013
        /*0012*/ 	.short	0x0078
        /*0014*/ 	.byte	0x00, 0xf0, 0x11, 0x00


	//----- nvinfo : EIATTR_KPARAM_INFO
	.align		4
.L_29221:
        /*0018*/ 	.byte	0x04, 0x17
        /*001a*/ 	.short	(.L_29223 - .L_29222)
.L_29222:
        /*001c*/ 	.word	0x00000000
        /*0020*/ 	.short	0x0012
        /*0022*/ 	.short	0x0074
        /*0024*/ 	.byte	0x00, 0xf0, 0x11, 0x00


	//----- nvinfo : EIATTR_KPARAM_INFO
	.align		4
.L_29223:
        /*0028*/ 	.byte	0x04, 0x17
        /*002a*/ 	.short	(.L_29225 - .L_29224)
.L_29224:
        /*002c*/ 	.word	0x00000000
        /*0030*/ 	.short	0x0011
        /*0032*/ 	.short	0x0070
        /*0034*/ 	.byte	0x00, 0xf0, 0x11, 0x00


	//----- nvinfo : EIATTR_KPARAM_INFO
	.align		4
.L_29225:
        /*0038*/ 	.byte	0x04, 0x17
        /*003a*/ 	.short	(.L_29227 - .L_29226)
.L_29226:
        /*003c*/ 	.word	0x00000000
        /*0040*/ 	.short	0x0010
        /*0042*/ 	.short	0x006c
        /*0044*/ 	.byte	0x00, 0xf0, 0x11, 0x00


	//----- nvinfo : EIATTR_KPARAM_INFO
	.align		4
.L_29227:
        /*0048*/ 	.byte	0x04, 0x17
        /*004a*/ 	.short	(.L_29229 - .L_29228)
.L_29228:
        /*004c*/ 	.word	0x00000000
        /*0050*/ 	.short	0x000f
        /*0052*/ 	.short	0x0068
        /*0054*/ 	.byte	0x00, 0xf0, 0x11, 0x00


	//----- nvinfo : EIATTR_KPARAM_INFO
	.align		4
.L_29229:
        /*0058*/ 	.byte	0x04, 0x17
        /*005a*/ 	.short	(.L_29231 - .L_29230)
.L_29230:
        /*005c*/ 	.word	0x00000000
        /*0060*/ 	.short	0x000e
        /*0062*/ 	.short	0x0060
        /*0064*/ 	.byte	0x00, 0xf0, 0x21, 0x00


	//----- nvinfo : EIATTR_KPARAM_INFO
	.align		4
.L_29231:
        /*0068*/ 	.byte	0x04, 0x17
        /*006a*/ 	.short	(.L_29233 - .L_29232)
.L_29232:
        /*006c*/ 	.word	0x00000000
        /*0070*/ 	.short	0x000d
        /*0072*/ 	.short	0x0058
        /*0074*/ 	.byte	0x00, 0xf0, 0x21, 0x00


	//----- nvinfo : EIATTR_KPARAM_INFO
	.align		4
.L_29233:
        /*0078*/ 	.byte	0x04, 0x17
        /*007a*/ 	.short	(.L_29235 - .L_29234)
.L_29234:
        /*007c*/ 	.word	0x00000000
        /*0080*/ 	.short	0x000c
        /*0082*/ 	.short	0x0050
        /*0084*/ 	.byte	0x00, 0xf0, 0x11, 0x00


	//----- nvinfo : EIATTR_KPARAM_INFO
	.align		4
.L_29235:
        /*0088*/ 	.byte	0x04, 0x17
        /*008a*/ 	.short	(.L_29237 - .L_29236)
.L_29236:
        /*008c*/ 	.word	0x00000000
        /*0090*/ 	.short	0x000b
        /*0092*/ 	.short	0x004c
        /*0094*/ 	.byte	0x00, 0xf0, 0x11, 0x00


	//----- nvinfo : EIATTR_KPARAM_INFO
	.align		4
.L_29237:
        /*0098*/ 	.byte	0x04, 0x17
        /*009a*/ 	.short	(.L_29239 - .L_29238)
.L_29238:
        /*009c*/ 	.word	0x00000000
        /*00a0*/ 	.short	0x000a
        /*00a2*/ 	.short	0x0048
        /*00a4*/ 	.byte	0x00, 0xf0, 0x11, 0x00


	//----- nvinfo : EIATTR_KPARAM_INFO
	.align		4
.L_29239:
        /*00a8*/ 	.byte	0x04, 0x17
        /*00aa*/ 	.short	(.L_29241 - .L_29240)
.L_29240:
        /*00ac*/ 	.word	0x00000000
        /*00b0*/ 	.short	0x0009
        /*00b2*/ 	.short	0x0040
        /*00b4*/ 	.byte	0x00, 0xf0, 0x21, 0x00


	//----- nvinfo : EIATTR_KPARAM_INFO
	.align		4
.L_29241:
        /*00b8*/ 	.byte	0x04, 0x17
        /*00ba*/ 	.short	(.L_29243 - .L_29242)
.L_29242:
        /*00bc*/ 	.word	0x00000000
        /*00c0*/ 	.short	0x0008
        /*00c2*/ 	.short	0x0038
        /*00c4*/ 	.byte	0x00, 0xf0, 0x11, 0x00


	//----- nvinfo : EIATTR_KPARAM_INFO
	.align		4
.L_29243:
        /*00c8*/ 	.byte	0x04, 0x17
        /*00ca*/ 	.short	(.L_29245 - .L_29244)
.L_29244:
        /*00cc*/ 	.word	0x00000000
        /*00d0*/ 	.short	0x0007
        /*00d2*/ 	.short	0x0030
        /*00d4*/ 	.byte	0x00, 0xf0, 0x21, 0x00


	//----- nvinfo : EIATTR_KPARAM_INFO
	.align		4
.L_29245:
        /*00d8*/ 	.byte	0x04, 0x17
        /*00da*/ 	.short	(.L_29247 - .L_29246)
.L_29246:
        /*00dc*/ 	.word	0x00000000
        /*00e0*/ 	.short	0x0006
        /*00e2*/ 	.short	0x0028
        /*00e4*/ 	.byte	0x00, 0xf0, 0x21, 0x00


	//----- nvinfo : EIATTR_KPARAM_INFO
	.align		4
.L_29247:
        /*00e8*/ 	.byte	0x04, 0x17
        /*00ea*/ 	.short	(.L_29249 - .L_29248)
.L_29248:
        /*00ec*/ 	.word	0x00000000
        /*00f0*/ 	.short	0x0005
        /*00f2*/ 	.short	0x0024
        /*00f4*/ 	.byte	0x00, 0xf0, 0x11, 0x00


	//----- nvinfo : EIATTR_KPARAM_INFO
	.align		4
.L_29249:
        /*00f8*/ 	.byte	0x04, 0x17
        /*00fa*/ 	.short	(.L_29251 - .L_29250)
.L_29250:
        /*00fc*/ 	.word	0x00000000
        /*0100*/ 	.short	0x0004
        /*0102*/ 	.short	0x0020
        /*0104*/ 	.byte	0x00, 0xf0, 0x11, 0x00


	//----- nvinfo : EIATTR_KPARAM_INFO
	.align		4
.L_29251:
        /*0108*/ 	.byte	0x04, 0x17
        /*010a*/ 	.short	(.L_29253 - .L_29252)
.L_29252:
        /*010c*/ 	.word	0x00000000
        /*0110*/ 	.short	0x0003
        /*0112*/ 	.short	0x0018
        /*0114*/ 	.byte	0x00, 0xf0, 0x21, 0x00


	//----- nvinfo : EIATTR_KPARAM_INFO
	.align		4
.L_29253:
        /*0118*/ 	.byte	0x04, 0x17
        /*011a*/ 	.short	(.L_29255 - .L_29254)
.L_29254:
        /*011c*/ 	.word	0x00000000
        /*0120*/ 	.short	0x0002
        /*0122*/ 	.short	0x0010
        /*0124*/ 	.byte	0x00, 0xf0, 0x21, 0x00


	//----- nvinfo : EIATTR_KPARAM_INFO
	.align		4
.L_29255:
        /*0128*/ 	.byte	0x04, 0x17
        /*012a*/ 	.short	(.L_29257 - .L_29256)
.L_29256:
        /*012c*/ 	.word	0x00000000
        /*0130*/ 	.short	0x0001
        /*0132*/ 	.short	0x0008
        /*0134*/ 	.byte	0x00, 0xf0, 0x21, 0x00


	//----- nvinfo : EIATTR_KPARAM_INFO
	.align		4
.L_29257:
        /*0138*/ 	.byte	0x04, 0x17
        /*013a*/ 	.short	(.L_29259 - .L_29258)
.L_29258:
        /*013c*/ 	.word	0x00000000
        /*0140*/ 	.short	0x0000
        /*0142*/ 	.short	0x0000
        /*0144*/ 	.byte	0x00, 0xf0, 0x21, 0x00


	//----- nvinfo : EIATTR_SPARSE_MMA_MASK
	.align		4
.L_29259:
        /*0148*/ 	.byte	0x03, 0x50
        /*014a*/ 	.short	0x0000


	//----- nvinfo : EIATTR_MAXREG_COUNT
	.align		4
        /*014c*/ 	.byte	0x03, 0x1b
        /*014e*/ 	.short	0x00ff


	//----- nvinfo : EIATTR_NUM_BARRIERS
	.align		4
        /*0150*/ 	.byte	0x02, 0x4c
        /*0152*/ 	.byte	0x01
	.zero		1


	//----- nvinfo : EIATTR_MERCURY_ISA_VERSION
	.align		4
        /*0154*/ 	.byte	0x03, 0x5f
        /*0156*/ 	.short	0x0101


	//----- nvinfo : EIATTR_COOP_GROUP_MASK_REGIDS
	.align		4
        /*0158*/ 	.byte	0x04, 0x29
        /*015a*/ 	.short	(.L_29261 - .L_29260)


	//   ....[0]....
.L_29260:
        /*015c*/ 	.word	0xffffffff


	//   ....[1]....
        /*0160*/ 	.word	0xffffffff


	//   ....[2]....
        /*0164*/ 	.word	0xffffffff


	//   ....[3]....
        /*0168*/ 	.word	0xffffffff


	//   ....[4]....
        /*016c*/ 	.word	0xffffffff


	//   ....[5]....
        /*0170*/ 	.word	0xffffffff


	//   ....[6]....
        /*0174*/ 	.word	0xffffffff


	//   ....[7]....
        /*0178*/ 	.word	0xffffffff


	//   ....[8]....
        /*017c*/ 	.word	0xffffffff


	//   ....[9]....
        /*0180*/ 	.word	0xffffffff


	//   ....[10]....
        /*0184*/ 	.word	0xffffffff


	//   ....[11]....
        /*0188*/ 	.word	0xffffffff


	//   ....[12]....
        /*018c*/ 	.word	0xffffffff


	//   ....[13]....
        /*0190*/ 	.word	0xffffffff


	//   ....[14]....
        /*0194*/ 	.word	0xffffffff


	//   ....[15]....
        /*0198*/ 	.word	0xffffffff


	//   ....[16]....
        /*019c*/ 	.word	0xffffffff


	//   ....[17]....
        /*01a0*/ 	.word	0xffffffff


	//   ....[18]....
        /*01a4*/ 	.word	0xffffffff


	//   ....[19]....
        /*01a8*/ 	.word	0xffffffff


	//   ....[20]....
        /*01ac*/ 	.word	0xffffffff


	//   ....[21]....
        /*01b0*/ 	.word	0xffffffff


	//   ....[22]....
        /*01b4*/ 	.word	0xffffffff


	//   ....[23]....
        /*01b8*/ 	.word	0xffffffff


	//   ....[24]....
        /*01bc*/ 	.word	0xffffffff


	//   ....[25]....
        /*01c0*/ 	.word	0xffffffff


	//   ....[26]....
        /*01c4*/ 	.word	0xffffffff


	//   ....[27]....
        /*01c8*/ 	.word	0xffffffff


	//   ....[28]....
        /*01cc*/ 	.word	0xffffffff


	//   ....[29]....
        /*01d0*/ 	.word	0xffffffff


	//   ....[30]....
        /*01d4*/ 	.word	0xffffffff


	//   ....[31]....
        /*01d8*/ 	.word	0xffffffff


	//   ....[32]....
        /*01dc*/ 	.word	0xffffffff


	//   ....[33]....
        /*01e0*/ 	.word	0xffffffff


	//   ....[34]....
        /*01e4*/ 	.word	0xffffffff


	//   ....[35]....
        /*01e8*/ 	.word	0xffffffff


	//   ....[36]....
        /*01ec*/ 	.word	0xffffffff


	//   ....[37]....
        /*01f0*/ 	.word	0xffffffff


	//   ....[38]....
        /*01f4*/ 	.word	0xffffffff


	//   ....[39]....
        /*01f8*/ 	.word	0xffffffff


	//   ....[40]....
        /*01fc*/ 	.word	0xffffffff


	//   ....[41]....
        /*0200*/ 	.word	0xffffffff


	//   ....[42]....
        /*0204*/ 	.word	0xffffffff


	//   ....[43]....
        /*0208*/ 	.word	0xffffffff


	//   ....[44]....
        /*020c*/ 	.word	0xffffffff


	//   ....[45]....
        /*0210*/ 	.word	0xffffffff


	//   ....[46]....
        /*0214*/ 	.word	0xffffffff


	//   ....[47]....
        /*0218*/ 	.word	0x05000021


	//   ....[48]....
        /*021c*/ 	.word	0x05000021


	//   ....[49]....
        /*0220*/ 	.word	0x05000021


	//   ....[50]....
        /*0224*/ 	.word	0x05000021


	//   ....[51]....
        /*0228*/ 	.word	0x05000021


	//   ....[52]....
        /*022c*/ 	.word	0x05000021


	//----- nvinfo : EIATTR_COOP_GROUP_INSTR_OFFSETS
	.align		4
.L_29261:
        /*0230*/ 	.byte	0x04, 0x28
        /*0232*/ 	.short	(.L_29263 - .L_29262)


	//   ....[0]....
.L_29262:
        /*0234*/ 	.word	0x000034a0


	//   ....[1]....
        /*0238*/ 	.word	0x00004c50


	//   ....[2]....
        /*023c*/ 	.word	0x00004f40


	//   ....[3]....
        /*0240*/ 	.word	0x00004f60


	//   ....[4]....
        /*0244*/ 	.word	0x00004f80


	//   ....[5]....
        /*0248*/ 	.word	0x00004fa0


	//   ....[6]....
        /*024c*/ 	.word	0x00005100


	//   ....[7]....
        /*0250*/ 	.word	0x00005120


	//   ....[8]....
        /*0254*/ 	.word	0x00005170


	//   ....[9]....
        /*0258*/ 	.word	0x00005fd0


	//   ....[10]....
        /*025c*/ 	.word	0x00006060


	//   ....[11]....
        /*0260*/ 	.word	0x000060b0


	//   ....[12]....
        /*0264*/ 	.word	0x00006110


	//   ....[13]....
        /*0268*/ 	.word	0x00006140


	//   ....[14]....
        /*026c*/ 	.word	0x00006190


	//   ....[15]....
        /*0270*/ 	.word	0x000061b0


	//   ....[16]....
        /*0274*/ 	.word	0x000061d0


	//   ....[17]....
        /*0278*/ 	.word	0x00008640


	//   ....[18]....
        /*027c*/ 	.word	0x00008680


	//   ....[19]....
        /*0280*/ 	.word	0x000086a0


	//   ....[20]....
        /*0284*/ 	.word	0x000086b0


	//   ....[21]....
        /*0288*/ 	.word	0x000086c0


	//   ....[22]....
        /*028c*/ 	.word	0x000086d0


	//   ....[23]....
        /*0290*/ 	.word	0x000086e0


	//   ....[24]....
        /*0294*/ 	.word	0x00008710


	//   ....[25]....
        /*0298*/ 	.word	0x00008730


	//   ....[26]....
        /*029c*/ 	.word	0x00008750


	//   ....[27]....
        /*02a0*/ 	.word	0x00008770


	//   ....[28]....
        /*02a4*/ 	.word	0x000087a0


	//   ....[29]....
        /*02a8*/ 	.word	0x000087e0


	//   ....[30]....
        /*02ac*/ 	.word	0x00008810


	//   ....[31]....
        /*02b0*/ 	.word	0x00008840


	//   ....[32]....
        /*02b4*/ 	.word	0x00008870


	//   ....[33]....
        /*02b8*/ 	.word	0x00008890


	//   ....[34]....
        /*02bc*/ 	.word	0x000088c0


	//   ....[35]....
        /*02c0*/ 	.word	0x000088e0


	//   ....[36]....
        /*02c4*/ 	.word	0x00008900


	//   ....[37]....
        /*02c8*/ 	.word	0x00008930


	//   ....[38]....
        /*02cc*/ 	.word	0x00008960


	//   ....[39]....
        /*02d0*/ 	.word	0x00008990


	//   ....[40]....
        /*02d4*/ 	.word	0x000089d0


	//   ....[41]....
        /*02d8*/ 	.word	0x00008a00


	//   ....[42]....
        /*02dc*/ 	.word	0x00008a40


	//   ....[43]....
        /*02e0*/ 	.word	0x00008a60


	//   ....[44]....
        /*02e4*/ 	.word	0x00008a80


	//   ....[45]....
        /*02e8*/ 	.word	0x00008aa0


	//   ....[46]....
        /*02ec*/ 	.word	0x00008ac0


	//   ....[47]....
        /*02f0*/ 	.word	0x00009900


	//   ....[48]....
        /*02f4*/ 	.word	0x000099b0


	//   ....[49]....
        /*02f8*/ 	.word	0x00009a60


	//   ....[50]....
        /*02fc*/ 	.word	0x00009b00


	//   ....[51]....
        /*0300*/ 	.word	0x00009b70


	//   ....[52]....
        /*0304*/ 	.word	0x00009be0


	//----- nvinfo : EIATTR_EXIT_INSTR_OFFSETS
	.align		4
.L_29263:
        /*0308*/ 	.byte	0x04, 0x1c
        /*030a*/ 	.short	(.L_29265 - .L_29264)


	//   ....[0]....
.L_29264:
        /*030c*/ 	.word	0x000091f0


	//   ....[1]....
        /*0310*/ 	.word	0x000092f0


	//   ....[2]....
        /*0314*/ 	.word	0x000098a0


	//----- nvinfo : EIATTR_CRS_STACK_SIZE
	.align		4
.L_29265:
        /*0318*/ 	.byte	0x04, 0x1e
        /*031a*/ 	.short	(.L_29267 - .L_29266)
.L_29266:
        /*031c*/ 	.word	0x00000000


	//----- nvinfo : EIATTR_CBANK_PARAM_SIZE
	.align		4
.L_29267:
        /*0320*/ 	.byte	0x03, 0x19
        /*0322*/ 	.short	0x007c


	//----- nvinfo : EIATTR_PARAM_CBANK
	.align		4
        /*0324*/ 	.byte	0x04, 0x0a
        /*0326*/ 	.short	(.L_29269 - .L_29268)
	.align		4
.L_29268:
        /*0328*/ 	.word	index@(.nv.constant0._ZN4vllm25paged_attention_v1_kernelIffLi120ELi16ELi128ELNS_18Fp8KVCacheDataTypeE0ELb1EEEvPT_PKS2_PKT0_S8_ifPKiSA_iPKfiiiSC_SC_iiiii)
        /*032c*/ 	.short	0x0210
        /*032e*/ 	.short	0x007c


	//----- nvinfo : EIATTR_SW_WAR
	.align		4
.L_29269:
        /*0330*/ 	.byte	0x04, 0x36
        /*0332*/ 	.short	(.L_29271 - .L_29270)
.L_29270:
        /*0334*/ 	.word	0x00000008
.L_29271:


//--------------------- .nv.info._ZN4vllm25paged_attention_v1_kernelIffLi112ELi16ELi128ELNS_18Fp8KVCacheDataTypeE0ELb1EEEvPT_PKS2_PKT0_S8_ifPKiSA_iPKfiiiSC_SC_iiiii --------------------------
	.section	.nv.info._ZN4vllm25paged_attention_v1_kernelIffLi112ELi16ELi128ELNS_18Fp8KVCacheDataTypeE0ELb1EEEvPT_PKS2_PKT0_S8_ifPKiSA_iPKfiiiSC_SC_iiiii,"",@"SHT_CUDA_INFO"
	.sectionflags	@""
	.align	4


	//----- nvinfo : EIATTR_CUDA_API_VERSION
	.align		4
        /*0000*/ 	.byte	0x04, 0x37
        /*0002*/ 	.short	(.L_29273 - .L_29272)
.L_29272:
        /*0004*/ 	.word	0x00000082


	//----- nvinfo : EIATTR_KPARAM_INFO
	.align		4
.L_29273:
        /*0008*/ 	.byte	0x04, 0x17
        /*000a*/ 	.short	(.L_29275 - .L_29274)
.L_29274:
        /*000c*/ 	.word	0x00000000
        /*0010*/ 	.short	0x0013
        /*0012*/ 	.short	0x0078
        /*0014*/ 	.byte	0x00, 0xf0, 0x11, 0x00


	//----- nvinfo : EIATTR_KPARAM_INFO
	.align		4
.L_29275:
        /*0018*/ 	.byte	0x04, 0x17
        /*001a*/ 	.short	(.L_29277 - .L_29276)
.L_29276:
        /*001c*/ 	.word	0x00000000
        /*0020*/ 	.short	0x0012
        /*0022*/ 	.short	0x0074
        /*0024*/ 	.byte	0x00, 0xf0, 0x11, 0x00


	//----- nvinfo : EIATTR_KPARAM_INFO
	.align		4
.L_29277:
        /*0028*/ 	.byte	0x04, 0x17
        /*002a*/ 	.short	(.L_29279 - .L_29278)
.L_29278:
        /*002c*/ 	.word	0x00000000
        /*0030*/ 	.short	0x0011
        /*0032*/ 	.short	0x0070
        /*0034*/ 	.byte	0x00, 0xf0, 0x11, 0x00


	//----- nvinfo : EIATTR_KPARAM_INFO
	.align		4
.L_29279:
        /*0038*/ 	.byte	0x04, 0x17
        /*003a*/ 	.short	(.L_29281 - .L_29280)
.L_29280:
        /*003c*/ 	.word	0x00000000
        /*0040*/ 	.short	0x0010
        /*0042*/ 	.short	0x006c
        /*0044*/ 	.byte	0x00, 0xf0, 0x11, 0x00


	//----- nvinfo : EIATTR_KPARAM_INFO
	.align		4
.L_29281:
        /*0048*/ 	.byte	0x04, 0x17
        /*004a*/ 	.short	(.L_29283 - .L_29282)
.L_29282:
        /*004c*/ 	.word	0x00000000
        /*0050*/ 	.short	0x000f
        /*0052*/ 	.short	0x0068
        /*0054*/ 	.byte	0x00, 0xf0, 0x11, 0x00


	//----- nvinfo : EIATTR_KPARAM_INFO
	.align		4
.L_29283:
        /*0058*/ 	.byte	0x04, 0x17
        /*005a*/ 	.short	(.L_29285 - .L_29284)
.L_29284:
        /*005c*/ 	.word	0x00000000
        /*0060*/ 	.short	0x000e
        /*0062*/ 	.short	0x0060
        /*0064*/ 	.byte	0x00, 0xf0, 0x21, 0x00


	//----- nvinfo : EIATTR_KPARAM_INFO
	.align		4
.L_29285:
        /*0068*/ 	.byte	0x04, 0x17
        /*006a*/ 	.short	(.L_29287 - .L_29286)
.L_29286:
        /*006c*/ 	.word	0x00000000
        /*0070*/ 	.short	0x000d
        /*0072*/ 	.short	0x0058
        /*0074*/ 	.byte	0x00, 0xf0, 0x21, 0x00


	//----- nvinfo : EIATTR_KPARAM_INFO
	.align		4
.L_29287:
        /*0078*/ 	.byte	0x04, 0x17
        /*007a*/ 	.short	(.L_29289 - .L_29288)
.L_29288:
        /*007c*/ 	.word	0x00000000
        /*0080*/ 	.short	0x000c
        /*0082*/ 	.short	0x0050
        /*0084*/ 	.byte	0x00, 0xf0, 0x11, 0x00


	//----- nvinfo : EIATTR_KPARAM_INFO
	.align		4
.L_29289:
        /*0088*/ 	.byte	0x04, 0x17
        /*008a*/ 	.short	(.L_29291 - .L_29290)
.L_29290:
        /*008c*/ 	.word	0x00000000
        /*0090*/ 	.short	0x000b
        /*0092*/ 	.short	0x004c
        /*0094*/ 	.byte	0x00, 0xf0, 0x11, 0x00


	//----- nvinfo : EIATTR_KPARAM_INFO
	.align		4
.L_29291:
        /*0098*/ 	.byte	0x04, 0x17
        /*009a*/ 	.short	(.L_29293 - .L_29292)
.L_29292:
        /*009c*/ 	.word	0x00000000
        /*00a0*/ 	.short	0x000a
        /*00a2*/ 	.short	0x0048
        /*00a4*/ 	.byte	0x00, 0xf0, 0x11, 0x00


	//----- nvinfo : EIATTR_KPARAM_INFO
	.align		4
.L_29293:
        /*00a8*/ 	.byte	0x04, 0x17
        /*00aa*/ 	.short	(.L_29295 - .L_29294)
.L_29294:
        /*00ac*/ 	.word	0x00000000
        /*00b0*/ 	.short	0x0009
        /*00b2*/ 	.short	0x0040
        /*00b4*/ 	.byte	0x00, 0xf0, 0x21, 0x00


	//----- nvinfo : EIATTR_KPARAM_INFO
	.align		4
.L_29295:
        /*00b8*/ 	.byte	0x04, 0x17
        /*00ba*/ 	.short	(.L_29297 - .L_29296)
.L_29296:
        /*00bc*/ 	.word	0x00000000
        /*00c0*/ 	.short	0x0008
        /*00c2*/ 	.short	0x0038
        /*00c4*/ 	.byte	0x00, 0xf0, 0x11, 0x00


	//----- nvinfo : EIATTR_KPARAM_INFO
	.align		4
.L_29297:
        /*00c8*/ 	.byte	0x04, 0x17
        /*00ca*/ 	.short	(.L_29299 - .L_29298)
.L_29298:
        /*00cc*/ 	.word	0x00000000
        /*00d0*/ 	.short	0x0007
        /*00d2*/ 	.short	0x0030
        /*00d4*/ 	.byte	0x00, 0xf0, 0x21, 0x00


	//----- nvinfo : EIATTR_KPARAM_INFO
	.align		4
.L_29299:
        /*00d8*/ 	.byte	0x04, 0x17
        /*00da*/ 	.short	(.L_29301 - .L_29300)
.L_29300:
        /*00dc*/ 	.word	0x00000000
        /*00e0*/ 	.short	0x0006
        /*00e2*/ 	.short	0x0028
        /*00e4*/ 	.byte	0x00, 0xf0, 0x21, 0x00


	//----- nvinfo : EIATTR_KPARAM_INFO
	.align		4
.L_29301:
        /*00e8*/ 	.byte	0x04, 0x17
        /*00ea*/ 	.short	(.L_29303 - .L_29302)
.L_29302:
        /*00ec*/ 	.word	0x00000000
        /*00f0*/ 	.short	0x0005
        /*00f2*/ 	.short	0x0024
        /*00f4*/ 	.byte	0x00, 0xf0, 0x11, 0x00


	//----- nvinfo : EIATTR_KPARAM_INFO
	.align		4
.L_29303:
        /*00f8*/ 	.byte	0x04, 0x17
        /*00fa*/ 	.short	(.L_29305 - .L_29304)
.L_29304:
        /*00fc*/ 	.word	0x00000000
        /*0100*/ 	.short	0x0004
        /*0102*/ 	.short	0x0020
        /*0104*/ 	.byte	0x00, 0xf0, 0x11, 0x00


	//----- nvinfo : EIATTR_KPARAM_INFO
	.align		4
.L_29305:
        /*0108*/ 	.byte	0x04, 0x17
        /*010a*/ 	.short	(.L_29307 - .L_29306)
.L_29306:
        /*010c*/ 	.word	0x00000000
        /*0110*/ 	.short	0x0003
        /*0112*/ 	.short	0x0018
        /*0114*/ 	.byte	0x00, 0xf0, 0x21, 0x00


	//----- nvinfo : EIATTR_KPARAM_INFO
	.align		4
.L_29307:
        /*0118*/ 	.byte	0x04, 0x17
        /*011a*/ 	.short	(.L_29309 - .L_29308)
.L_29308:
        /*011c*/ 	.word	0x00000000
        /*0120*/ 	.short	0x0002
        /*0122*/ 	.short	0x0010
        /*0124*/ 	.byte	0x00, 0xf0, 0x21, 0x00


	//----- nvinfo : EIATTR_KPARAM_INFO
	.align		4
.L_29309:
        /*0128*/ 	.byte	0x04, 0x17
        /*012a*/ 	.short	(.L_29311 - .L_29310)
.L_29310:
        /*012c*/ 	.word	0x00000000
        /*0130*/ 	.short	0x0001
        /*0132*/ 	.short	0x0008
        /*0134*/ 	.byte	0x00, 0xf0, 0x21, 0x00


	//----- nvinfo : EIATTR_KPARAM_INFO
	.align		4
.L_29311:
        /*0138*/ 	.byte	0x04, 0x17
        /*013a*/ 	.short	(.L_29313 - .L_29312)
.L_29312:
        /*013c*/ 	.word	0x00000000
        /*0140*/ 	.short	0x0000
        /*0142*/ 	.short	0x0000
        /*0144*/ 	.byte	0x00, 0xf0, 0x21, 0x00


	//----- nvinfo : EIATTR_SPARSE_MMA_MASK
	.align		4
.L_29313:
        /*0148*/ 	.byte	0x03, 0x50
        /*014a*/ 	.short	0x0000


	//----- nvinfo : EIATTR_MAXREG_COUNT
	.align		4
        /*014c*/ 	.byte	0x03, 0x1b
        /*014e*/ 	.short	0x00ff


	//----- nvinfo : EIATTR_NUM_BARRIERS
	.align		4
        /*0150*/ 	.byte	0x02, 0x4c
        /*0152*/ 	.byte	0x01
	.zero		1


	//----- nvinfo : EIATTR_MERCURY_ISA_VERSION
	.align		4
        /*0154*/ 	.byte	0x03, 0x5f
        /*0156*/ 	.short	0x0101


	//----- nvinfo : EIATTR_COOP_GROUP_MASK_REGIDS
	.align		4
        /*0158*/ 	.byte	0x04, 0x29
        /*015a*/ 	.short	(.L_29315 - .L_29314)


	//   ....[0]....
.L_29314:
        /*015c*/ 	.word	0xffffffff


	//   ....[1]....
        /*0160*/ 	.word	0xffffffff


	//   ....[2]....
        /*0164*/ 	.word	0xffffffff


	//   ....[3]....
        /*0168*/ 	.word	0xffffffff


	//   ....[4]....
        /*016c*/ 	.word	0xffffffff


	//   ....[5]....
        /*0170*/ 	.word	0xffffffff


	//   ....[6]....
        /*0174*/ 	.word	0xffffffff


	//   ....[7]....
        /*0178*/ 	.word	0xffffffff


	//   ....[8]....
        /*017c*/ 	.word	0xffffffff


	//   ....[9]....
        /*0180*/ 	.word	0xffffffff


	//   ....[10]....
        /*0184*/ 	.word	0xffffffff


	//   ....[11]....
        /*0188*/ 	.word	0xffffffff


	//   ....[12]....
        /*018c*/ 	.word	0xffffffff


	//   ....[13]....
        /*0190*/ 	.word	0xffffffff


	//   ....[14]....
        /*0194*/ 	.word	0xffffffff


	//   ....[15]....
        /*0198*/ 	.word	0xffffffff


	//   ....[16]....
        /*019c*/ 	.word	0xffffffff


	//   ....[17]....
        /*01a0*/ 	.word	0xffffffff


	//   ....[18]....
        /*01a4*/ 	.word	0xffffffff


	//   ....[19]....
        /*01a8*/ 	.word	0xffffffff


	//   ....[20]....
        /*01ac*/ 	.word	0xffffffff


	//   ....[21]....
        /*01b0*/ 	.word	0xffffffff


	//   ....[22]....
        /*01b4*/ 	.word	0xffffffff


	//   ....[23]....
        /*01b8*/ 	.word	0xffffffff


	//   ....[24]....
        /*01bc*/ 	.word	0xffffffff


	//   ....[25]....
        /*01c0*/ 	.word	0xffffffff


	//   ....[26]....
        /*01c4*/ 	.word	0xffffffff


	//   ....[27]....
        /*01c8*/ 	.word	0xffffffff


	//   ....[28]....
        /*01cc*/ 	.word	0xffffffff


	//   ....[29]....
        /*01d0*/ 	.word	0xffffffff


	//   ....[30]....
        /*01d4*/ 	.word	0xffffffff


	//   ....[31]....
        /*01d8*/ 	.word	0xffffffff


	//   ....[32]....
        /*01dc*/ 	.word	0xffffffff


	//   ....[33]....
        /*01e0*/ 	.word	0xffffffff


	//   ....[34]....
        /*01e4*/ 	.word	0xffffffff


	//   ....[35]....
        /*01e8*/ 	.word	0xffffffff


	//   ....[36]....
        /*01ec*/ 	.word	0xffffffff


	//   ....[37]....
        /*01f0*/ 	.word	0xffffffff


	//   ....[38]....
        /*01f4*/ 	.word	0xffffffff


	//   ....[39]....
        /*01f8*/ 	.word	0xffffffff


	//   ....[40]....
        /*01fc*/ 	.word	0xffffffff


	//   ....[41]....
        /*0200*/ 	.word	0xffffffff


	//   ....[42]....
        /*0204*/ 	.word	0xffffffff


	//   ....[43]....
        /*0208*/ 	.word	0xffffffff


	//   ....[44]....
        /*020c*/ 	.word	0xffffffff


	//   ....[45]....
        /*0210*/ 	.word	0x05000020


	//   ....[46]....
        /*0214*/ 	.word	0x05000020


	//   ....[47]....
        /*0218*/ 	.word	0x05000020


	//   ....[48]....
        /*021c*/ 	.word	0x05000020


	//   ....[49]....
        /*0220*/ 	.word	0x05000020


	//   ....[50]....
        /*0224*/ 	.word	0x05000020


	//----- nvinfo : EIATTR_COOP_GROUP_INSTR_OFFSETS
	.align		4
.L_29315:
        /*0228*/ 	.byte	0x04, 0x28
        /*022a*/ 	.short	(.L_29317 - .L_29316)


	//   ....[0]....
.L_29316:
        /*022c*/ 	.word	0x000031f0


	//   ....[1]....
        /*0230*/ 	.word	0x00004710


	//   ....[2]....
        /*0234*/ 	.word	0x000049b0


	//   ....[3]....
        /*0238*/ 	.word	0x000049d0


	//   ....[4]....
        /*023c*/ 	.word	0x000049f0


	//   ....[5]....
        /*0240*/ 	.word	0x00004a10


	//   ....[6]....
        /*0244*/ 	.word	0x00004ba0


	//   ....[7]....
        /*0248*/ 	.word	0x00004bc0


	//   ....[8]....
        /*024c*/ 	.word	0x00004c00


	//   ....[9]....
        /*0250*/ 	.word	0x00005a40


	//   ....[10]....
        /*0254*/ 	.word	0x00005ab0


	//   ....[11]....
        /*0258*/ 	.word	0x00005ae0


	//   ....[12]....
        /*025c*/ 	.word	0x00005b60


	//   ....[13]....
        /*0260*/ 	.word	0x00005bb0


	//   ....[14]....
        /*0264*/ 	.word	0x00005c00


	//   ....[15]....
        /*0268*/ 	.word	0x00005c20


	//   ....[16]....
        /*026c*/ 	.word	0x00005c40


	//   ....[17]....
        /*0270*/ 	.word	0x00007f10


	//   ....[18]....
        /*0274*/ 	.word	0x00007f50


	//   ....[19]....
        /*0278*/ 	.word	0x00007f70


	//   ....[20]....
        /*027c*/ 	.word	0x00007f80


	//   ....[21]....
        /*0280*/ 	.word	0x00007f90


	//   ....[22]....
        /*0284*/ 	.word	0x00007fa0


	//   ....[23]....
        /*0288*/ 	.word	0x00007fb0


	//   ....[24]....
        /*028c*/ 	.word	0x00007ff0


	//   ....[25]....
        /*0290*/ 	.word	0x00008020


	//   ....[26]....
        /*0294*/ 	.word	0x00008050


	//   ....[27]....
        /*0298*/ 	.word	0x00008080


	//   ....[28]....
        /*029c*/ 	.word	0x000080a0


	//   ....[29]....
        /*02a0*/ 	.word	0x000080c0


	//   ....[30]....
        /*02a4*/ 	.word	0x000080e0


	//   ....[31]....
        /*02a8*/ 	.word	0x00008110


	//   ....[32]....
        /*02ac*/ 	.word	0x00008130


	//   ....[33]....
        /*02b0*/ 	.word	0x00008160


	//   ....[34]....
        /*02b4*/ 	.word	0x00008190


	//   ....[35]....
        /*02b8*/ 	.word	0x000081d0


	//   ....[36]....
        /*02bc*/ 	.word	0x00008200


	//   ....[37]....
        /*02c0*/ 	.word	0x00008230


	//   ....[38]....
        /*02c4*/ 	.word	0x00008270


	//   ....[39]....
        /*02c8*/ 	.word	0x000082a0


	//   ....[40]....
        /*02cc*/ 	.word	0x000082d0


	//   ....[41]....
        /*02d0*/ 	.word	0x000082f0


	//   ....[42]....
        /*02d4*/ 	.word	0x00008310


	//   ....[43]....
        /*02d8*/ 	.word	0x00008330


	//   ....[44]....
        /*02dc*/ 	.word	0x00008350


	//   ....[45]....
        /*02e0*/ 	.word	0x000090d0


	//   ....[46]....
        /*02e4*/ 	.word	0x00009160


	//   ....[47]....
        /*02e8*/ 	.word	0x00009200


	//   ....[48]....
        /*02ec*/ 	.word	0x000092a0


	//   ....[49]....
        /*02f0*/ 	.word	0x00009310


	//   ....[50]....
        /*02f4*/ 	.word	0x00009380


	//----- nvinfo : EIATTR_EXIT_INSTR_OFFSETS
	.align		4
.L_29317:
        /*02f8*/ 	.byte	0x04, 0x1c
        /*02fa*/ 	.short	(.L_29319 - .L_29318)


	//   ....[0]....
.L_29318:
        /*02fc*/ 	.word	0x00008a20


	//   ....[1]....
        /*0300*/ 	.word	0x00008b20


	//   ....[2]....
        /*0304*/ 	.word	0x00009070


	//----- nvinfo : EIATTR_CRS_STACK_SIZE
	.align		4
.L_29319:
        /*0308*/ 	.byte	0x04, 0x1e
        /*030a*/ 	.short	(.L_29321 - .L_29320)
.L_29320:
        /*030c*/ 	.word	0x00000000


	//----- nvinfo : EIATTR_CBANK_PARAM_SIZE
	.align		4
.L_29321:
        /*0310*/ 	.byte	0x03, 0x19
        /*0312*/ 	.short	0x007c


	//----- nvinfo : EIATTR_PARAM_CBANK
	.align		4
        /*0314*/ 	.byte	0x04, 0x0a
        /*0316*/ 	.short	(.L_29323 - .L_29322)
	.align		4
.L_29322:
        /*0318*/ 	.word	index@(.nv.constant0._ZN4vllm25paged_attention_v1_kernelIffLi112ELi16ELi128ELNS_18Fp8KVCacheDataTypeE0ELb1EEEvPT_PKS2_PKT0_S8_ifPKiSA_iPKfiiiSC_SC_iiiii)
        /*031c*/ 	.short	0x0210
        /*031e*/ 	.short	0x007c


	//----- nvinfo : EIATTR_SW_WAR
	.align		4
.L_29323:
        /*0320*/ 	.byte	0x04, 0x36
        /*0322*/ 	.short	(.L_29325 - .L_29324)
.L_29324:
        /*0324*/ 	.word	0x00000008
.L_29325:


//--------------------- .nv.info._ZN4vllm25paged_attention_v1_kernelIffLi96ELi16ELi128ELNS_18Fp8KVCacheDataTypeE0ELb1EEEvPT_PKS2_PKT0_S8_ifPKiSA_iPKfiiiSC_SC_iiiii --------------------------
	.section	.nv.info._ZN4vllm25paged_attention_v1_kernelIffLi96ELi16ELi128ELNS_18Fp8KVCacheDataTypeE0ELb1EEEvPT_PKS2_PKT0_S8_ifPKiSA_iPKfiiiSC_SC_iiiii,"",@"SHT_CUDA_INFO"
	.sectionflags	@""
	.align	4


	//----- nvinfo : EIATTR_CUDA_API_VERSION
	.align		4
        /*0000*/ 	.byte	0x04, 0x37
        /*0002*/ 	.short	(.L_29327 - .L_29326)
.L_29326:
        /*0004*/ 	.word	0x00000082


	//----- nvinfo : EIATTR_KPARAM_INFO
	.align		4
.L_29327:
        /*0008*/ 	.byte	0x04, 0x17
        /*000a*/ 	.short	(.L_29329 - .L_29328)
.L_29328:
        /*000c*/ 	.word	0x00000000
        /*0010*/ 	.short	0x0013
        /*0012*/ 	.short	0x0078
        /*0014*/ 	.byte	0x00, 0xf0, 0x11, 0x00


	//----- nvinfo : EIATTR_KPARAM_INFO
	.align		4
.L_29329:
        /*0018*/ 	.byte	0x04, 0x17
        /*001a*/ 	.short	(.L_29331 - .L_29330)
.L_29330:
        /*001c*/ 	.word	0x00000000
        /*0020*/ 	.short	0x0012
        /*0022*/ 	.short	0x0074
        /*0024*/ 	.byte	0x00, 0xf0, 0x11, 0x00


	//----- nvinfo : EIATTR_KPARAM_INFO
	.align		4
.L_29331:
        /*0028*/ 	.byte	0x04, 0x17
        /*002a*/ 	.short	(.L_29333 - .L_29332)
.L_29332:
        /*002c*/ 	.word	0x00000000
        /*0030*/ 	.short	0x0011
        /*0032*/ 	.short	0x0070
        /*0034*/ 	.byte	0x00, 0xf0, 0x11, 0x00


	//----- nvinfo : EIATTR_KPARAM_INFO
	.align		4
.L_29333:
        /*0038*/ 	.byte	0x04, 0x17
        /*003a*/ 	.short	(.L_29335 - .L_29334)
.L_29334:
        /*003c*/ 	.word	0x00000000
        /*0040*/ 	.short	0x0010
        /*0042*/ 	.short	0x006c
        /*0044*/ 	.byte	0x00, 0xf0, 0x11, 0x00


	//----- nvinfo : EIATTR_KPARAM_INFO
	.align		4
.L_29335:
        /*0048*/ 	.byte	0x04, 0x17
        /*004a*/ 	.short	(.L_29337 - .L_29336)
.L_29336:
        /*004c*/ 	.word	0x00000000
        /*0050*/ 	.short	0x000f
        /*0052*/ 	.short	0x0068
        /*0054*/ 	.byte	0x00, 0xf0, 0x11, 0x00


	//----- nvinfo : EIATTR_KPARAM_INFO
	.align		4
.L_29337:
        /*0058*/ 	.byte	0x04, 0x17
        /*005a*/ 	.short	(.L_29339 - .L_29338)
.L_29338:
        /*005c*/ 	.word	0x00000000
        /*0060*/ 	.short	0x000e
        /*0062*/ 	.short	0x0060
        /*0064*/ 	.byte	0x00, 0xf0, 0x21, 0x00


	//----- nvinfo : EIATTR_KPARAM_INFO
	.align		4
.L_29339:
        /*0068*/ 	.byte	0x04, 0x17
        /*006a*/ 	.short	(.L_29341 - .L_29340)
.L_29340:
        /*006c*/ 	.word	0x00000000
        /*0070*/ 	.short	0x000d
        /*0072*/ 	.short	0x0058
        /*0074*/ 	.byte	0x00, 0xf0, 0x21, 0x00


	//----- nvinfo : EIATTR_KPARAM_INFO
	.align		4
.L_29341:
        /*0078*/ 	.byte	0x04, 0x17
        /*007a*/ 	.short	(.L_29343 - .L_29342)
.L_29342:
        /*007c*/ 	.word	0x00000000
        /*0080*/ 	.short	0x000c
        /*0082*/ 	.short	0x0050
        /*0084*/ 	.byte	0x00, 0xf0, 0x11, 0x00


	//----- nvinfo : EIATTR_KPARAM_INFO
	.align		4
.L_29343:
        /*0088*/ 	.byte	0x04, 0x17
        /*008a*/ 	.short	(.L_29345 - .L_29344)
.L_29344:
        /*008c*/ 	.word	0x00000000
        /*0090*/ 	.short	0x000b
        /*0092*/ 	.short	0x004c
        /*0094*/ 	.byte	0x00, 0xf0, 0x11, 0x00


	//----- nvinfo : EIATTR_KPARAM_INFO
	.align		4
.L_29345:
        /*0098*/ 	.byte	0x04, 0x17
        /*009a*/ 	.short	(.L_29347 - .L_29346)
.L_29346:
        /*009c*/ 	.word	0x00000000
        /*00a0*/ 	.short	0x000a
        /*00a2*/ 	.short	0x0048
        /*00a4*/ 	.byte	0x00, 0xf0, 0x11, 0x00


	//----- nvinfo : EIATTR_KPARAM_INFO
	.align		4
.L_29347:
        /*00a8*/ 	.byte	0x04, 0x17
        /*00aa*/ 	.short	(.L_29349 - .L_29348)
.L_29348:
        /*00ac*/ 	.word	0x00000000
        /*00b0*/ 	.short	0x0009
        /*00b2*/ 	.short	0x0040
        /*00b4*/ 	.byte	0x00, 0xf0, 0x21, 0x00


	//----- nvinfo : EIATTR_KPARAM_INFO
	.align		4
.L_29349:
        /*00b8*/ 	.byte	0x04, 0x17
        /*00ba*/ 	.short	(.L_29351 - .L_29350)
.L_29350:
        /*00bc*/ 	.word	0x00000000
        /*00c0*/ 	.short	0x0008
        /*00c2*/ 	.short	0x0038
        /*00c4*/ 	.byte	0x00, 0xf0, 0x11, 0x00


	//----- nvinfo : EIATTR_KPARAM_INFO
	.align		4
.L_29351:
        /*00c8*/ 	.byte	0x04, 0x17
        /*00ca*/ 	.short	(.L_29353 - .L_29352)
.L_29352:
        /*00cc*/ 	.word	0x00000000
        /*00d0*/ 	.short	0x0007
        /*00d2*/ 	.short	0x0030
        /*00d4*/ 	.byte	0x00, 0xf0, 0x21, 0x00


	//----- nvinfo : EIATTR_KPARAM_INFO
	.align		4
.L_29353:
        /*00d8*/ 	.byte	0x04, 0x17
        /*00da*/ 	.short	(.L_29355 - .L_29354)
.L_29354:
        /*00dc*/ 	.word	0x00000000
        /*00e0*/ 	.short	0x0006
        /*00e2*/ 	.short	0x0028
        /*00e4*/ 	.byte	0x00, 0xf0, 0x21, 0x00


	//----- nvinfo : EIATTR_KPARAM_INFO
	.align		4
.L_29355:
        /*00e8*/ 	.byte	0x04, 0x17
        /*00ea*/ 	.short	(.L_29357 - .L_29356)
.L_29356:
        /*00ec*/ 	.word	0x00000000
        /*00f0*/ 	.short	0x0005
        /*00f2*/ 	.short	0x0024
        /*00f4*/ 	.byte	0x00, 0xf0, 0x11, 0x00


	//----- nvinfo : EIATTR_KPARAM_INFO
	.align		4
.L_29357:
        /*00f8*/ 	.byte	0x04, 0x17
        /*00fa*/ 	.short	(.L_29359 - .L_29358)
.L_29358:
        /*00fc*/ 	.word	0x00000000
        /*0100*/ 	.short	0x0004
        /*0102*/ 	.short	0x0020
        /*0104*/ 	.byte	0x00, 0xf0, 0x11, 0x00


	//----- nvinfo : EIATTR_KPARAM_INFO
	.align		4
.L_29359:
        /*0108*/ 	.byte	0x04, 0x17
        /*010a*/ 	.short	(.L_29361 - .L_29360)
.L_29360:
        /*010c*/ 	.word	0x00000000
        /*0110*/ 	.short	0x0003
        /*0112*/ 	.short	0x0018
        /*0114*/ 	.byte	0x00, 0xf0, 0x21, 0x00


	//----- nvinfo : EIATTR_KPARAM_INFO
	.align		4
.L_29361:
        /*0118*/ 	.byte	0x04, 0x17
        /*011a*/ 	.short	(.L_29363 - .L_29362)
.L_29362:
        /*011c*/ 	.word	0x00000000
        /*0120*/ 	.short	0x0002
        /*0122*/ 	.short	0x0010
        /*0124*/ 	.byte	0x00, 0xf0, 0x21, 0x00


	//----- nvinfo : EIATTR_KPARAM_INFO
	.align		4
.L_29363:
        /*0128*/ 	.byte	0x04, 0x17
        /*012a*/ 	.short	(.L_29365 - .L_29364)
.L_29364:
        /*012c*/ 	.word	0x00000000
        /*0130*/ 	.short	0x0001
        /*0132*/ 	.short	0x0008
        /*0134*/ 	.byte	0x00, 0xf0, 0x21, 0x00


	//----- nvinfo : EIATTR_KPARAM_INFO
	.align		4
.L_29365:
        /*0138*/ 	.byte	0x04, 0x17
        /*013a*/ 	.short	(.L_29367 - .L_29366)
.L_29366:
        /*013c*/ 	.word	0x00000000
        /*0140*/ 	.short	0x0000
        /*0142*/ 	.short	0x0000
        /*0144*/ 	.byte	0x00, 0xf0, 0x21, 0x00


	//----- nvinfo : EIATTR_SPARSE_MMA_MASK
	.align		4
.L_29367:
        /*0148*/ 	.byte	0x03, 0x50
        /*014a*/ 	.short	0x0000


	//----- nvinfo : EIATTR_MAXREG_COUNT
	.align		4
        /*014c*/ 	.byte	0x03, 0x1b
        /*014e*/ 	.short	0x00ff


	//----- nvinfo : EIATTR_NUM_BARRIERS
	.align		4
        /*0150*/ 	.byte	0x02, 0x4c
        /*0152*/ 	.byte	0x01
	.zero		1


	//----- nvinfo : EIATTR_MERCURY_ISA_VERSION
	.align		4
        /*0154*/ 	.byte	0x03, 0x5f
        /*0156*/ 	.short	0x0101


	//----- nvinfo : EIATTR_COOP_GROUP_MASK_REGIDS
	.align		4
        /*0158*/ 	.byte	0x04, 0x29
        /*015a*/ 	.short	(.L_29369 - .L_29368)


	//   ....[0]....
.L_29368:
        /*015c*/ 	.word	0xffffffff


	//   ....[1]....
        /*0160*/ 	.word	0xffffffff


	//   ....[2]....
        /*0164*/ 	.word	0xffffffff


	//   ....[3]....
        /*0168*/ 	.word	0xffffffff


	//   ....[4]....
        /*016c*/ 	.word	0xffffffff


	//   ....[5]....
        /*0170*/ 	.word	0xffffffff


	//   ....[6]....
        /*0174*/ 	.word	0xffffffff


	//   ....[7]....
        /*0178*/ 	.word	0xffffffff


	//   ....[8]....
        /*017c*/ 	.word	0xffffffff


	//   ....[9]....
        /*0180*/ 	.word	0xffffffff


	//   ....[10]....
        /*0184*/ 	.word	0xffffffff


	//   ....[11]....
        /*0188*/ 	.word	0xffffffff


	//   ....[12]....
        /*018c*/ 	.word	0xffffffff


	//   ....[13]....
        /*0190*/ 	.word	0xffffffff


	//   ....[14]....
        /*0194*/ 	.word	0xffffffff


	//   ....[15]....
        /*0198*/ 	.word	0xffffffff


	//   ....[16]....
        /*019c*/ 	.word	0xffffffff


	//   ....[17]....
        /*01a0*/ 	.word	0xffffffff


	//   ....[18]....
        /*01a4*/ 	.word	0xffffffff


	//   ....[19]....
        /*01a8*/ 	.word	0xffffffff


	//   ....[20]....
        /*01ac*/ 	.word	0xffffffff


	//   ....[21]....
        /*01b0*/ 	.word	0xffffffff


	//   ....[22]....
        /*01b4*/ 	.word	0xffffffff


	//   ....[23]....
        /*01b8*/ 	.word	0xffffffff


	//   ....[24]....
        /*01bc*/ 	.word	0xffffffff


	//   ....[25]....
        /*01c0*/ 	.word	0xffffffff


	//   ....[26]....
        /*01c4*/ 	.word	0xffffffff


	//   ....[27]....
        /*01c8*/ 	.word	0xffffffff


	//   ....[28]....
        /*01cc*/ 	.word	0xffffffff


	//   ....[29]....
        /*01d0*/ 	.word	0xffffffff


	//   ....[30]....
        /*01d4*/ 	.word	0xffffffff


	//   ....[31]....
        /*01d8*/ 	.word	0xffffffff


	//   ....[32]....
        /*01dc*/ 	.word	0xffffffff


	//   ....[33]....
        /*01e0*/ 	.word	0xffffffff


	//   ....[34]....
        /*01e4*/ 	.word	0xffffffff


	//   ....[35]....
        /*01e8*/ 	.word	0xffffffff


	//   ....[36]....
        /*01ec*/ 	.word	0xffffffff


	//   ....[37]....
        /*01f0*/ 	.word	0xffffffff


	//   ....[38]....
        /*01f4*/ 	.word	0xffffffff


	//   ....[39]....
        /*01f8*/ 	.word	0xffffffff


	//   ....[40]....
        /*01fc*/ 	.word	0xffffffff


	//   ....[41]....
        /*0200*/ 	.word	0x0500001d


	//   ....[42]....
        /*0204*/ 	.word	0x0500001d


	//   ....[43]....
        /*0208*/ 	.word	0x0500001d


	//   ....[44]....
        /*020c*/ 	.word	0x0500001d


	//   ....[45]....
        /*0210*/ 	.word	0x0500001d


	//   ....[46]....
        /*0214*/ 	.word	0x0500001d


	//----- nvinfo : EIATTR_COOP_GROUP_INSTR_OFFSETS
	.align		4
.L_29369:
        /*0218*/ 	.byte	0x04, 0x28
        /*021a*/ 	.short	(.L_29371 - .L_29370)


	//   ....[0]....
.L_29370:
        /*021c*/ 	.word	0x00002d40


	//   ....[1]....
        /*0220*/ 	.word	0x00004030


	//   ....[2]....
        /*0224*/ 	.word	0x000042d0


	//   ....[3]....
        /*0228*/ 	.word	0x000042f0


	//   ....[4]....
        /*022c*/ 	.word	0x00004310


	//   ....[5]....
        /*0230*/ 	.word	0x00004330


	//   ....[6]....
        /*0234*/ 	.word	0x000044c0


	//   ....[7]....
        /*0238*/ 	.word	0x000044e0


	//   ....[8]....
        /*023c*/ 	.word	0x00004520


	//   ....[9]....
        /*0240*/ 	.word	0x00005360


	//   ....[10]....
        /*0244*/ 	.word	0x000053f0


	//   ....[11]....
        /*0248*/ 	.word	0x00005440


	//   ....[12]....
        /*024c*/ 	.word	0x000054a0


	//   ....[13]....
        /*0250*/ 	.word	0x000054d0


	//   ....[14]....
        /*0254*/ 	.word	0x00005520


	//   ....[15]....
        /*0258*/ 	.word	0x00005540


	//   ....[16]....
        /*025c*/ 	.word	0x00005560


	//   ....[17]....
        /*0260*/ 	.word	0x00007570


	//   ....[18]....
        /*0264*/ 	.word	0x000075b0


	//   ....[19]....
        /*0268*/ 	.word	0x000075f0


	//   ....[20]....
        /*026c*/ 	.word	0x00007630


	//   ....[21]....
        /*0270*/ 	.word	0x00007660


	//   ....[22]....
        /*0274*/ 	.word	0x00007680


	//   ....[23]....
        /*0278*/ 	.word	0x00007690


	//   ....[24]....
        /*027c*/ 	.word	0x000076d0


	//   ....[25]....
        /*0280*/ 	.word	0x00007700


	//   ....[26]....
        /*0284*/ 	.word	0x00007730


	//   ....[27]....
        /*0288*/ 	.word	0x00007760


	//   ....[28]....
        /*028c*/ 	.word	0x00007790


	//   ....[29]....
        /*0290*/ 	.word	0x000077d0


	//   ....[30]....
        /*0294*/ 	.word	0x00007800


	//   ....[31]....
        /*0298*/ 	.word	0x00007820


	//   ....[32]....
        /*029c*/ 	.word	0x00007840


	//   ....[33]....
        /*02a0*/ 	.word	0x00007860


	//   ....[34]....
        /*02a4*/ 	.word	0x00007880


	//   ....[35]....
        /*02a8*/ 	.word	0x00007890


	//   ....[36]....
        /*02ac*/ 	.word	0x000078b0


	//   ....[37]....
        /*02b0*/ 	.word	0x000078d0


	//   ....[38]....
        /*02b4*/ 	.word	0x000078f0


	//   ....[39]....
        /*02b8*/ 	.word	0x00007910


	//   ....[40]....
        /*02bc*/ 	.word	0x00007930


	//   ....[41]....
        /*02c0*/ 	.word	0x00008520


	//   ....[42]....
        /*02c4*/ 	.word	0x000085c0


	//   ....[43]....
        /*02c8*/ 	.word	0x00008670


	//   ....[44]....
        /*02cc*/ 	.word	0x00008710


	//   ....[45]....
        /*02d0*/ 	.word	0x00008780


	//   ....[46]....
        /*02d4*/ 	.word	0x000087f0


	//----- nvinfo : EIATTR_EXIT_INSTR_OFFSETS
	.align		4
.L_29371:
        /*02d8*/ 	.byte	0x04, 0x1c
        /*02da*/ 	.short	(.L_29373 - .L_29372)


	//   ....[0]....
.L_29372:
        /*02dc*/ 	.word	0x00007f30


	//   ....[1]....
        /*02e0*/ 	.word	0x00008030


	//   ....[2]....
        /*02e4*/ 	.word	0x000084c0


	//----- nvinfo : EIATTR_CRS_STACK_SIZE
	.align		4
.L_29373:
        /*02e8*/ 	.byte	0x04, 0x1e
        /*02ea*/ 	.short	(.L_29375 - .L_29374)
.L_29374:
        /*02ec*/ 	.word	0x00000000


	//----- nvinfo : EIATTR_CBANK_PARAM_SIZE
	.align		4
.L_29375:
        /*02f0*/ 	.byte	0x03, 0x19
        /*02f2*/ 	.short	0x007c


	//----- nvinfo : EIATTR_PARAM_CBANK
	.align		4
        /*02f4*/ 	.byte	0x04, 0x0a
        /*02f6*/ 	.short	(.L_29377 - .L_29376)
	.align		4
.L_29376:
        /*02f8*/ 	.word	index@(.nv.constant0._ZN4vllm25paged_attention_v1_kernelIffLi96ELi16ELi128ELNS_18Fp8KVCacheDataTypeE0ELb1EEEvPT_PKS2_PKT0_S8_ifPKiSA_iPKfiiiSC_SC_iiiii)
        /*02fc*/ 	.short	0x0210
        /*02fe*/ 	.short	0x007c


	//----- nvinfo : EIATTR_SW_WAR
	.align		4
.L_29377:
        /*0300*/ 	.byte	0x04, 0x36
        /*0302*/ 	.short	(.L_29379 - .L_29378)
.L_29378:
        /*0304*/ 	.word	0x00000008
.L_29379:


//--------------------- .nv.info._ZN4vllm25paged_attention_v1_kernelIffLi80ELi16ELi128ELNS_18Fp8KVCacheDataTypeE0ELb1EEEvPT_PKS2_PKT0_S8_ifPKiSA_iPKfiiiSC_SC_iiiii --------------------------
	.section	.nv.info._ZN4vllm25paged_attention_v1_kernelIffLi80ELi16ELi128ELNS_18Fp8KVCacheDataTypeE0ELb1EEEvPT_PKS2_PKT0_S8_ifPKiSA_iPKfiiiSC_SC_iiiii,"",@"SHT_CUDA_INFO"
	.sectionflags	@""
	.align	4


	//----- nvinfo : EIATTR_CUDA_API_VERSION
	.align		4
        /*0000*/ 	.byte	0x04, 0x37
        /*0002*/ 	.short	(.L_29381 - .L_29380)
.L_29380:
        /*0004*/ 	.word	0x00000082


	//----- nvinfo : EIATTR_KPARAM_INFO
	.align		4
.L_29381:
        /*0008*/ 	.byte	0x04, 0x17
        /*000a*/ 	.short	(.L_29383 - .L_29382)
.L_29382:
        /*000c*/ 	.word	0x00000000
        /*0010*/ 	.short	0x0013
        /*0012*/ 	.short	0x0078
        /*0014*/ 	.byte	0x00, 0xf0, 0x11, 0x00


	//----- nvinfo : EIATTR_KPARAM_INFO
	.align		4
.L_29383:
        /*0018*/ 	.byte	0x04, 0x17
        /*001a*/ 	.short	(.L_29385 - .L_29384)
.L_29384:
        /*001c*/ 	.word	0x00000000
        /*0020*/ 	.short	0x0012
        /*0022*/ 	.short	0x0074
        /*0024*/ 	.byte	0x00, 0xf0, 0x11, 0x00


	//----- nvinfo : EIATTR_KPARAM_INFO
	.align		4
.L_29385:
        /*0028*/ 	.byte	0x04, 0x17
        /*002a*/ 	.short	(.L_29387 - .L_29386)
.L_29386:
        /*002c*/ 	.word	0x00000000
        /*0030*/ 	.short	0x0011
        /*0032*/ 	.short	0x0070
        /*0034*/ 	.byte	0x00, 0xf0, 0x11, 0x00


	//----- nvinfo : EIATTR_KPARAM_INFO
	.align		4
.L_29387:
        /*0038*/ 	.byte	0x04, 0x17
        /*003a*/ 	.short	(.L_29389 - .L_29388)
.L_29388:
        /*003c*/ 	.word	0x00000000
        /*0040*/ 	.short	0x0010
        /*0042*/ 	.short	0x006c
        /*0044*/ 	.byte	0x00, 0xf0, 0x11, 0x00


	//----- nvinfo : EIATTR_KPARAM_INFO
	.align		4
.L_29389:
        /*0048*/ 	.byte	0x04, 0x17
        /*004a*/ 	.short	(.L_29391 - .L_29390)
.L_29390:
        /*004c*/ 	.word	0x00000000
        /*0050*/ 	.short	0x000f
        /*0052*/ 	.short	0x0068
        /*0054*/ 	.byte	0x00, 0xf0, 0x11, 0x00


	//----- nvinfo : EIATTR_KPARAM_INFO
	.align		4
.L_29391:
        /*0058*/ 	.byte	0x04, 0x17
        /*005a*/ 	.short	(.L_29393 - .L_29392)
.L_29392:
        /*005c*/ 	.word	0x00000000
        /*0060*/ 	.short	0x000e
        /*0062*/ 	.short	0x0060
        /*0064*/ 	.byte	0x00, 0xf0, 0x21, 0x00


	//----- nvinfo : EIATTR_KPARAM_INFO
	.align		4
.L_29393:
        /*0068*/ 	.byte	0x04, 0x17
        /*006a*/ 	.short	(.L_29395 - .L_29394)
.L_29394:
        /*006c*/ 	.word	0x00000000
        /*0070*/ 	.short	0x000d
        /*0072*/ 	.short	0x0058
        /*0074*/ 	.byte	0x00, 0xf0, 0x21, 0x00


	//----- nvinfo : EIATTR_KPARAM_INFO
	.align		4
.L_29395:
        /*0078*/ 	.byte	0x04, 0x17
        /*007a*/ 	.short	(.L_29397 - .L_29396)
.L_29396:
        /*007c*/ 	.word	0x00000000
        /*0080*/ 	.short	0x000c
        /*0082*/ 	.short	0x0050
        /*0084*/ 	.byte	0x00, 0xf0, 0x11, 0x00


	//----- nvinfo : EIATTR_KPARAM_INFO
	.align		4
.L_29397:
        /*0088*/ 	.byte	0x04, 0x17
        /*008a*/ 	.short	(.L_29399 - .L_29398)
.L_29398:
        /*008c*/ 	.word	0x00000000
        /*0090*/ 	.short	0x000b
        /*0092*/ 	.short	0x004c
        /*0094*/ 	.byte	0x00, 0xf0, 0x11, 0x00


	//----- nvinfo : EIATTR_KPARAM_INFO
	.align		4
.L_29399:
        /*0098*/ 	.byte	0x04, 0x17
        /*009a*/ 	.short	(.L_29401 - .L_29400)
.L_29400:
        /*009c*/ 	.word	0x00000000
        /*00a0*/ 	.short	0x000a
        /*00a2*/ 	.short	0x0048
        /*00a4*/ 	.byte	0x00, 0xf0, 0x11, 0x00


	//----- nvinfo : EIATTR_KPARAM_INFO
	.align		4
.L_29401:
        /*00a8*/ 	.byte	0x04, 0x17
        /*00aa*/ 	.short	(.L_29403 - .L_29402)
.L_29402:
        /*00ac*/ 	.word	0x00000000
        /*00b0*/ 	.short	0x0009
        /*00b2*/ 	.short	0x0040
        /*00b4*/ 	.byte	0x00, 0xf0, 0x21, 0x00


	//----- nvinfo : EIATTR_KPARAM_INFO
	.align		4
.L_29403:
        /*00b8*/ 	.byte	0x04, 0x17
        /*00ba*/ 	.short	(.L_29405 - .L_29404)
.L_29404:
        /*00bc*/ 	.word	0x00000000
        /*00c0*/ 	.short	0x0008
        /*00c2*/ 	.short	0x0038
        /*00c4*/ 	.byte	0x00, 0xf0, 0x11, 0x00


	//----- nvinfo : EIATTR_KPARAM_INFO
	.align		4
.L_29405:
        /*00c8*/ 	.byte	0x04, 0x17
        /*00ca*/ 	.short	(.L_29407 - .L_29406)
.L_29406:
        /*00cc*/ 	.word	0x00000000
        /*00d0*/ 	.short	0x0007
        /*00d2*/ 	.short	0x0030
        /*00d4*/ 	.byte	0x00, 0xf0, 0x21, 0x00


	//----- nvinfo : EIATTR_KPARAM_INFO
	.align		4
.L_29407:
        /*00d8*/ 	.byte	0x04, 0x17
        /*00da*/ 	.short	(.L_29409 - .L_29408)
.L_29408:
        /*00dc*/ 	.word	0x00000000
        /*00e0*/ 	.short	0x0006
        /*00e2*/ 	.short	0x0028
        /*00e4*/ 	.byte	0x00, 0xf0, 0x21, 0x00


	//----- nvinfo : EIATTR_KPARAM_INFO
	.align		4
.L_29409:
        /*00e8*/ 	.byte	0x04, 0x17
        /*00ea*/ 	.short	(.L_29411 - .L_29410)
.L_29410:
        /*00ec*/ 	.word	0x00000000
        /*00f0*/ 	.short	0x0005
        /*00f2*/ 	.short	0x0024
        /*00f4*/ 	.byte	0x00, 0xf0, 0x11, 0x00


	//----- nvinfo : EIATTR_KPARAM_INFO
	.align		4
.L_29411:
        /*00f8*/ 	.byte	0x04, 0x17
        /*00fa*/ 	.short	(.L_29413 - .L_29412)
.L_29412:
        /*00fc*/ 	.word	0x00000000
        /*0100*/ 	.short	0x0004
        /*0102*/ 	.short	0x0020
        /*0104*/ 	.byte	0x00, 0xf0, 0x11, 0x00


	//----- nvinfo : EIATTR_KPARAM_INFO
	.align		4
.L_29413:
        /*0108*/ 	.byte	0x04, 0x17
        /*010a*/ 	.short	(.L_29415 - .L_29414)
.L_29414:
        /*010c*/ 	.word	0x00000000
        /*0110*/ 	.short	0x0003
        /*0112*/ 	.short	0x0018
        /*0114*/ 	.byte	0x00, 0xf0, 0x21, 0x00


	//----- nvinfo : EIATTR_KPARAM_INFO
	.align		4
.L_29415:
        /*0118*/ 	.byte	0x04, 0x17
        /*011a*/ 	.short	(.L_29417 - .L_29416)
.L_29416:
        /*011c*/ 	.word	0x00000000
        /*0120*/ 	.short	0x0002
        /*0122*/ 	.short	0x0010
        /*0124*/ 	.byte	0x00, 0xf0, 0x21, 0x00


	//----- nvinfo : EIATTR_KPARAM_INFO
	.align		4
.L_29417:
        /*0128*/ 	.byte	0x04, 0x17
        /*012a*/ 	.short	(.L_29419 - .L_29418)
.L_29418:
        /*012c*/ 	.word	0x00000000
        /*0130*/ 	.short	0x0001
        /*0132*/ 	.short	0x0008
        /*0134*/ 	.byte	0x00, 0xf0, 0x21, 0x00


	//----- nvinfo : EIATTR_KPARAM_INFO
	.align		4
.L_29419:
        /*0138*/ 	.byte	0x04, 0x17
        /*013a*/ 	.short	(.L_29421 - .L_29420)
.L_29420:
        /*013c*/ 	.word	0x00000000
        /*0140*/ 	.short	0x0000
        /*0142*/ 	.short	0x0000
        /*0144*/ 	.byte	0x00, 0xf0, 0x21, 0x00


	//----- nvinfo : EIATTR_SPARSE_MMA_MASK
	.align		4
.L_29421:
        /*0148*/ 	.byte	0x03, 0x50
        /*014a*/ 	.short	0x0000


	//----- nvinfo : EIATTR_MAXREG_COUNT
	.align		4
        /*014c*/ 	.byte	0x03, 0x1b
        /*014e*/ 	.short	0x00ff


	//----- nvinfo : EIATTR_NUM_BARRIERS
	.align		4
        /*0150*/ 	.byte	0x02, 0x4c
        /*0152*/ 	.byte	0x01
	.zero		1


	//----- nvinfo : EIATTR_MERCURY_ISA_VERSION
	.align		4
        /*0154*/ 	.byte	0x03, 0x5f
        /*0156*/ 	.short	0x0101


	//----- nvinfo : EIATTR_COOP_GROUP_MASK_REGIDS
	.align		4
        /*0158*/ 	.byte	0x04, 0x29
        /*015a*/ 	.short	(.L_29423 - .L_29422)


	//   ....[0]....
.L_29422:
        /*015c*/ 	.word	0xffffffff


	//   ....[1]....
        /*0160*/ 	.word	0xffffffff


	//   ....[2]....
        /*0164*/ 	.word	0xffffffff


	//   ....[3]....
        /*0168*/ 	.word	0xffffffff


	//   ....[4]....
        /*016c*/ 	.word	0xffffffff


	//   ....[5]....
        /*0170*/ 	.word	0xffffffff


	//   ....[6]....
        /*0174*/ 	.word	0xffffffff


	//   ....[7]....
        /*0178*/ 	.word	0xffffffff


	//   ....[8]....
        /*017c*/ 	.word	0xffffffff


	//   ....[9]....
        /*0180*/ 	.word	0xffffffff


	//   ....[10]....
        /*0184*/ 	.word	0xffffffff


	//   ....[11]....
        /*0188*/ 	.word	0xffffffff


	//   ....[12]....
        /*018c*/ 	.word	0xffffffff


	//   ....[13]....
        /*0190*/ 	.word	0xffffffff


	//   ....[14]....
        /*0194*/ 	.word	0xffffffff


	//   ....[15]....
        /*0198*/ 	.word	0xffffffff


	//   ....[16]....
        /*019c*/ 	.word	0xffffffff


	//   ....[17]....
        /*01a0*/ 	.word	0xffffffff


	//   ....[18]....
        /*01a4*/ 	.word	0xffffffff


	//   ....[19]....
        /*01a8*/ 	.word	0xffffffff


	//   ....[20]....
        /*01ac*/ 	.word	0xffffffff


	//   ....[21]....
        /*01b0*/ 	.word	0xffffffff


	//   ....[22]....
        /*01b4*/ 	.word	0xffffffff


	//   ....[23]....
        /*01b8*/ 	.word	0xffffffff


	//   ....[24]....
        /*01bc*/ 	.word	0xffffffff


	//   ....[25]....
        /*01c0*/ 	.word	0xffffffff


	//   ....[26]....
        /*01c4*/ 	.word	0xffffffff


	//   ....[27]....
        /*01c8*/ 	.word	0xffffffff


	//   ....[28]....
        /*01cc*/ 	.word	0xffffffff


	//   ....[29]....
        /*01d0*/ 	.word	0xffffffff


	//   ....[30]....
        /*01d4*/ 	.word	0xffffffff


	//   ....[31]....
        /*01d8*/ 	.word	0xffffffff


	//   ....[32]....
        /*01dc*/ 	.word	0xffffffff


	//   ....[33]....
        /*01e0*/ 	.word	0xffffffff


	//   ....[34]....
        /*01e4*/ 	.word	0xffffffff


	//   ....[35]....
        /*01e8*/ 	.word	0xffffffff


	//   ....[36]....
        /*01ec*/ 	.word	0xffffffff


	//   ....[37]....
        /*01f0*/ 	.word	0x0500001a


	//   ....[38]....
        /*01f4*/ 	.word	0x0500001a


	//   ....[39]....
        /*01f8*/ 	.word	0x0500001a


	//   ....[40]....
        /*01fc*/ 	.word	0x0500001a


	//   ....[41]....
        /*0200*/ 	.word	0x0500001a


	//   ....[42]....
        /*0204*/ 	.word	0x0500001a


	//----- nvinfo : EIATTR_COOP_GROUP_INSTR_OFFSETS
	.align		4
.L_29423:
        /*0208*/ 	.byte	0x04, 0x28
        /*020a*/ 	.short	(.L_29425 - .L_29424)


	//   ....[0]....
.L_29424:
        /*020c*/ 	.word	0x00002950


	//   ....[1]....
        /*0210*/ 	.word	0x00003b30


	//   ....[2]....
        /*0214*/ 	.word	0x00003d60


	//   ....[3]....
        /*0218*/ 	.word	0x00003d80


	//   ....[4]....
        /*021c*/ 	.word	0x00003da0


	//   ....[5]....
        /*0220*/ 	.word	0x00003dc0


	//   ....[6]....
        /*0224*/ 	.word	0x00003f50


	//   ....[7]....
        /*0228*/ 	.word	0x00003f70


	//   ....[8]....
        /*022c*/ 	.word	0x00003fb0


	//   ....[9]....
        /*0230*/ 	.word	0x00004df0


	//   ....[10]....
        /*0234*/ 	.word	0x00004e60


	//   ....[11]....
        /*0238*/ 	.word	0x00004e90


	//   ....[12]....
        /*023c*/ 	.word	0x00004f10


	//   ....[13]....
        /*0240*/ 	.word	0x00004f60


	//   ....[14]....
        /*0244*/ 	.word	0x00004fb0


	//   ....[15]....
        /*0248*/ 	.word	0x00004fd0


	//   ....[16]....
        /*024c*/ 	.word	0x00004ff0


	//   ....[17]....
        /*0250*/ 	.word	0x00006d80


	//   ....[18]....
        /*0254*/ 	.word	0x00006dc0


	//   ....[19]....
        /*0258*/ 	.word	0x00006e00


	//   ....[20]....
        /*025c*/ 	.word	0x00006e40


	//   ....[21]....
        /*0260*/ 	.word	0x00006e80


	//   ....[22]....
        /*0264*/ 	.word	0x00006eb0


	//   ....[23]....
        /*0268*/ 	.word	0x00006ee0


	//   ....[24]....
        /*026c*/ 	.word	0x00006f20


	//   ....[25]....
        /*0270*/ 	.word	0x00006f50


	//   ....[26]....
        /*0274*/ 	.word	0x00006f70


	//   ....[27]....
        /*0278*/ 	.word	0x00006fa0


	//   ....[28]....
        /*027c*/ 	.word	0x00006fc0


	//   ....[29]....
        /*0280*/ 	.word	0x00006fe0


	//   ....[30]....
        /*0284*/ 	.word	0x00007000


	//   ....[31]....
        /*0288*/ 	.word	0x00007020


	//   ....[32]....
        /*028c*/ 	.word	0x00007040


	//   ....[33]....
        /*0290*/ 	.word	0x00007050


	//   ....[34]....
        /*0294*/ 	.word	0x00007070


	//   ....[35]....
        /*0298*/ 	.word	0x00007090


	//   ....[36]....
        /*029c*/ 	.word	0x000070c0


	//   ....[37]....
        /*02a0*/ 	.word	0x00007b30


	//   ....[38]....
        /*02a4*/ 	.word	0x00007bc0


	//   ....[39]....
        /*02a8*/ 	.word	0x00007c60


	//   ....[40]....
        /*02ac*/ 	.word	0x00007cf0


	//   ....[41]....
        /*02b0*/ 	.word	0x00007d50


	//   ....[42]....
        /*02b4*/ 	.word	0x00007db0


	//----- nvinfo : EIATTR_EXIT_INSTR_OFFSETS
	.align		4
.L_29425:
        /*02b8*/ 	.byte	0x04, 0x1c
        /*02ba*/ 	.short	(.L_29427 - .L_29426)


	//   ....[0]....
.L_29426:
        /*02bc*/ 	.word	0x00007600


	//   ....[1]....
        /*02c0*/ 	.word	0x00007700


	//   ....[2]....
        /*02c4*/ 	.word	0x00007ad0


	//----- nvinfo : EIATTR_CRS_STACK_SIZE
	.align		4
.L_29427:
        /*02c8*/ 	.byte	0x04, 0x1e
        /*02ca*/ 	.short	(.L_29429 - .L_29428)
.L_29428:
        /*02cc*/ 	.word	0x00000000


	//----- nvinfo : EIATTR_CBANK_PARAM_SIZE
	.align		4
.L_29429:
        /*02d0*/ 	.byte	0x03, 0x19
        /*02d2*/ 	.short	0x007c


	//----- nvinfo : EIATTR_PARAM_CBANK
	.align		4
        /*02d4*/ 	.byte	0x04, 0x0a
        /*02d6*/ 	.short	(.L_29431 - .L_29430)
	.align		4
.L_29430:
        /*02d8*/ 	.word	index@(.nv.constant0._ZN4vllm25paged_attention_v1_kernelIffLi80ELi16ELi128ELNS_18Fp8KVCacheDataTypeE0ELb1EEEvPT_PKS2_PKT0_S8_ifPKiSA_iPKfiiiSC_SC_iiiii)
        /*02dc*/ 	.short	0x0210
        /*02de*/ 	.short	0x007c


	//----- nvinfo : EIATTR_SW_WAR
	.align		4
.L_29431:
        /*02e0*/ 	.byte	0x04, 0x36
        /*02e2*/ 	.short	(.L_29433 - .L_29432)
.L_29432:
        /*02e4*/ 	.word	0x00000008
.L_29433:


//--------------------- .nv.info._ZN4vllm25paged_attention_v1_kernelIffLi64ELi16ELi128ELNS_18Fp8KVCacheDataTypeE0ELb1EEEvPT_PKS2_PKT0_S8_ifPKiSA_iPKfiiiSC_SC_iiiii --------------------------
	.section	.nv.info._ZN4vllm25paged_attention_v1_kernelIffLi64ELi16ELi128ELNS_18Fp8KVCacheDataTypeE0ELb1EEEvPT_PKS2_PKT0_S8_ifPKiSA_iPKfiiiSC_SC_iiiii,"",@"SHT_CUDA_INFO"
	.sectionflags	@""
	.align	4


	//----- nvinfo : EIATTR_CUDA_API_VERSION
	.align		4
        /*0000*/ 	.byte	0x04, 0x37
        /*0002*/ 	.short	(.L_29435 - .L_29434)
.L_29434:
        /*0004*/ 	.word	0x00000082


	//----- nvinfo : EIATTR_KPARAM_INFO
	.align		4
.L_29435:
        /*0008*/ 	.byte	0x04, 0x17
        /*000a*/ 	.short	(.L_29437 - .L_29436)
.L_29436:
        /*000c*/ 	.word	0x00000000
        /*0010*/ 	.short	0x0013
        /*0012*/ 	.short	0x0078
        /*0014*/ 	.byte	0x00, 0xf0, 0x11, 0x00


	//----- nvinfo : EIATTR_KPARAM_INFO
	.align		4
.L_29437:
        /*0018*/ 	.byte	0x04, 0x17
        /*001a*/ 	.short	(.L_29439 - .L_29438)
.L_29438:
        /*001c*/ 	.word	0x00000000
        /*0020*/ 	.short	0x0012
        /*0022*/ 	.short	0x0074
        /*0024*/ 	.byte	0x00, 0xf0, 0x11, 0x00


	//----- nvinfo : EIATTR_KPARAM_INFO
	.align		4
.L_29439:
        /*0028*/ 	.byte	0x04, 0x17
        /*002a*/ 	.short	(.L_29441 - .L_29440)
.L_29440:
        /*002c*/ 	.word	0x00000000
        /*0030*/ 	.short	0x0011
        /*0032*/ 	.short	0x0070
        /*0034*/ 	.byte	0x00, 0xf0, 0x11, 0x00


	//----- nvinfo : EIATTR_KPARAM_INFO
	.align		4
.L_29441:
        /*0038*/ 	.byte	0x04, 0x17
        /*003a*/ 	.short	(.L_29443 - .L_29442)
.L_29442:
        /*003c*/ 	.word	0x00000000
        /*0040*/ 	.short	0x0010
        /*0042*/ 	.short	0x006c
        /*0044*/ 	.byte	0x00, 0xf0, 0x11, 0x00


	//----- nvinfo : EIATTR_KPARAM_INFO
	.align		4
.L_29443:
        /*0048*/ 	.byte	0x04, 0x17
        /*004a*/ 	.short	(.L_29445 - .L_29444)
.L_29444:
        /*004c*/ 	.word	0x00000000
        /*0050*/ 	.short	0x000f
        /*0052*/ 	.short	0x0068
        /*0054*/ 	.byte	0x00, 0xf0, 0x11, 0x00


	//----- nvinfo : EIATTR_KPARAM_INFO
	.align		4
.L_29445:
        /*0058*/ 	.byte	0x04, 0x17
        /*005a*/ 	.short	(.L_29447 - .L_29446)
.L_29446:
        /*005c*/ 	.word	0x00000000
        /*0060*/ 	.short	0x000e
        /*0062*/ 	.short	0x0060
        /*0064*/ 	.byte	0x00, 0xf0, 0x21, 0x00


	//----- nvinfo : EIATTR_KPARAM_INFO
	.align		4
.L_29447:
        /*0068*/ 	.byte	0x04, 0x17
        /*006a*/ 	.short	(.L_29449 - .L_29448)
.L_29448:
        /*006c*/ 	.word	0x00000000
        /*0070*/ 	.short	0x000d
        /*0072*/ 	.short	0x0058
        /*0074*/ 	.byte	0x00, 0xf0, 0x21, 0x00


	//----- nvinfo : EIATTR_KPARAM_INFO
	.align		4
.L_29449:
        /*0078*/ 	.byte	0x04, 0x17
        /*007a*/ 	.short	(.L_29451 - .L_29450)
.L_29450:
        /*007c*/ 	.word	0x00000000
        /*0080*/ 	.short	0x000c
        /*0082*/ 	.short	0x0050
        /*0084*/ 	.byte	0x00, 0xf0, 0x11, 0x00


	//----- nvinfo : EIATTR_KPARAM_INFO
	.align		4
.L_29451:
        /*0088*/ 	.byte	0x04, 0x17
        /*008a*/ 	.short	(.L_29453 - .L_29452)
.L_29452:
        /*008c*/ 	.word	0x00000000
        /*0090*/ 	.short	0x000b
        /*0092*/ 	.short	0x004c
        /*0094*/ 	.byte	0x00, 0xf0, 0x11, 0x00


	//----- nvinfo : EIATTR_KPARAM_INFO
	.align		4
.L_29453:
        /*0098*/ 	.byte	0x04, 0x17
        /*009a*/ 	.short	(.L_29455 - .L_29454)
.L_29454:
        /*009c*/ 	.word	0x00000000
        /*00a0*/ 	.short	0x000a
        /*00a2*/ 	.short	0x0048
        /*00a4*/ 	.byte	0x00, 0xf0, 0x11, 0x00


	//----- nvinfo : EIATTR_KPARAM_INFO
	.align		4
.L_29455:
        /*00a8*/ 	.byte	0x04, 0x17
        /*00aa*/ 	.short	(.L_29457 - .L_29456)
.L_29456:
        /*00ac*/ 	.word	0x00000000
        /*00b0*/ 	.short	0x0009
        /*00b2*/ 	.short	0x0040
        /*00b4*/ 	.byte	0x00, 0xf0, 0x21, 0x00


	//----- nvinfo : EIATTR_KPARAM_INFO
	.align		4
.L_29457:
        /*00b8*/ 	.byte	0x04, 0x17
        /*00ba*/ 	.short	(.L_29459 - .L_29458)
.L_29458:
        /*00bc*/ 	.word	0x00000000
        /*00c0*/ 	.short	0x0008
        /*00c2*/ 	.short	0x0038
        /*00c4*/ 	.byte	0x00, 0xf0, 0x11, 0x00


	//----- nvinfo : EIATTR_KPARAM_INFO
	.align		4
.L_29459:
        /*00c8*/ 	.byte	0x04, 0x17
        /*00ca*/ 	.short	(.L_29461 - .L_29460)
.L_29460:
        /*00cc*/ 	.word	0x00000000
        /*00d0*/ 	.short	0x0007
        /*00d2*/ 	.short	0x0030
        /*00d4*/ 	.byte	0x00, 0xf0, 0x21, 0x00


	//----- nvinfo : EIATTR_KPARAM_INFO
	.align		4
.L_29461:
        /*00d8*/ 	.byte	0x04, 0x17
        /*00da*/ 	.short	(.L_29463 - .L_29462)
.L_29462:
        /*00dc*/ 	.word	0x00000000
        /*00e0*/ 	.short	0x0006
        /*00e2*/ 	.short	0x0028
        /*00e4*/ 	.byte	0x00, 0xf0, 0x21, 0x00


	//----- nvinfo : EIATTR_KPARAM_INFO
	.align		4
.L_29463:
        /*00e8*/ 	.byte	0x04, 0x17
        /*00ea*/ 	.short	(.L_29465 - .L_29464)
.L_29464:
        /*00ec*/ 	.word	0x00000000
        /*00f0*/ 	.short	0x0005
        /*00f2*/ 	.short	0x0024
        /*00f4*/ 	.byte	0x00, 0xf0, 0x11, 0x00


	//----- nvinfo : EIATTR_KPARAM_INFO
	.align		4
.L_29465:
        /*00f8*/ 	.byte	0x04, 0x17
        /*00fa*/ 	.short	(.L_29467 - .L_29466)
.L_29466:
        /*00fc*/ 	.word	0x00000000
        /*0100*/ 	.short	0x0004
        /*0102*/ 	.short	0x0020
        /*0104*/ 	.byte	0x00, 0xf0, 0x11, 0x00


	//----- nvinfo : EIATTR_KPARAM_INFO
	.align		4
.L_29467:
        /*0108*/ 	.byte	0x04, 0x17
        /*010a*/ 	.short	(.L_29469 - .L_29468)
.L_29468:
        /*010c*/ 	.word	0x00000000
        /*0110*/ 	.short	0x0003
        /*0112*/ 	.short	0x0018
        /*0114*/ 	.byte	0x00, 0xf0, 0x21, 0x00


	//----- nvinfo : EIATTR_KPARAM_INFO
	.align		4
.L_29469:
        /*0118*/ 	.byte	0x04, 0x17
        /*011a*/ 	.short	(.L_29471 - .L_29470)
.L_29470:
        /*011c*/ 	.word	0x00000000
        /*0120*/ 	.short	0x0002
        /*0122*/ 	.short	0x0010
        /*0124*/ 	.byte	0x00, 0xf0, 0x21, 0x00


	//----- nvinfo : EIATTR_KPARAM_INFO
	.align		4
.L_29471:
        /*0128*/ 	.byte	0x04, 0x17
        /*012a*/ 	.short	(.L_29473 - .L_29472)
.L_29472:
        /*012c*/ 	.word	0x00000000
        /*0130*/ 	.short	0x0001
        /*0132*/ 	.short	0x0008
        /*0134*/ 	.byte	0x00, 0xf0, 0x21, 0x00


	//----- nvinfo : EIATTR_KPARAM_INFO
	.align		4
.L_29473:
        /*0138*/ 	.byte	0x04, 0x17
        /*013a*/ 	.short	(.L_29475 - .L_29474)
.L_29474:
        /*013c*/ 	.word	0x00000000
        /*0140*/ 	.short	0x0000
        /*0142*/ 	.short	0x0000
        /*0144*/ 	.byte	0x00, 0xf0, 0x21, 0x00


	//----- nvinfo : EIATTR_SPARSE_MMA_MASK
	.align		4
.L_29475:
        /*0148*/ 	.byte	0x03, 0x50
        /*014a*/ 	.short	0x0000


	//----- nvinfo : EIATTR_MAXREG_COUNT
	.align		4
        /*014c*/ 	.byte	0x03, 0x1b
        /*014e*/ 	.short	0x00ff


	//----- nvinfo : EIATTR_NUM_BARRIERS
	.align		4
        /*0150*/ 	.byte	0x02, 0x4c
        /*0152*/ 	.byte	0x01
	.zero		1


	//----- nvinfo : EIATTR_MERCURY_ISA_VERSION
	.align		4
        /*0154*/ 	.byte	0x03, 0x5f
        /*0156*/ 	.short	0x0101


	//----- nvinfo : EIATTR_COOP_GROUP_MASK_REGIDS
	.align		4
        /*0158*/ 	.byte	0x04, 0x29
        /*015a*/ 	.short	(.L_29477 - .L_29476)


	//   ....[0]....
.L_29476:
        /*015c*/ 	.word	0xffffffff


	//   ....[1]....
        /*0160*/ 	.word	0xffffffff


	//   ....[2]....
        /*0164*/ 	.word	0xffffffff


	//   ....[3]....
        /*0168*/ 	.word	0xffffffff


	//   ....[4]....
        /*016c*/ 	.word	0xffffffff


	//   ....[5]....
        /*0170*/ 	.word	0xffffffff


	//   ....[6]....
        /*0174*/ 	.word	0xffffffff


	//   ....[7]....
        /*0178*/ 	.word	0xffffffff


	//   ....[8]....
        /*017c*/ 	.word	0xffffffff


	//   ....[9]....
        /*0180*/ 	.word	0xffffffff


	//   ....[10]....
        /*0184*/ 	.word	0xffffffff


	//   ....[11]....
        /*0188*/ 	.word	0xffffffff


	//   ....[12]....
        /*018c*/ 	.word	0xffffffff


	//   ....[13]....
        /*0190*/ 	.word	0xffffffff


	//   ....[14]....
        /*0194*/ 	.word	0xffffffff


	//   ....[15]....
        /*0198*/ 	.word	0xffffffff


	//   ....[16]....
        /*019c*/ 	.word	0xffffffff


	//   ....[17]....
        /*01a0*/ 	.word	0xffffffff


	//   ....[18]....
        /*01a4*/ 	.word	0xffffffff


	//   ....[19]....
        /*01a8*/ 	.word	0xffffffff


	//   ....[20]....
        /*01ac*/ 	.word	0xffffffff


	//   ....[21]....
        /*01b0*/ 	.word	0xffffffff


	//   ....[22]....
        /*01b4*/ 	.word	0xffffffff


	//   ....[23]....
        /*01b8*/ 	.word	0xffffffff


	//   ....[24]....
        /*01bc*/ 	.word	0xffffffff


	//   ....[25]....
        /*01c0*/ 	.word	0xffffffff


	//   ....[26]....
        /*01c4*/ 	.word	0xffffffff


	//   ....[27]....
        /*01c8*/ 	.word	0xffffffff


	//   ....[28]....
        /*01cc*/ 	.word	0xffffffff


	//   ....[29]....
        /*01d0*/ 	.word	0xffffffff


	//   ....[30]....
        /*01d4*/ 	.word	0xffffffff


	//   ....[31]....
        /*01d8*/ 	.word	0xffffffff


	//   ....[32]....
        /*01dc*/ 	.word	0xffffffff


	//   ....[33]....
        /*01e0*/ 	.word	0x05000014


	//   ....[34]....
        /*01e4*/ 	.word	0x05000014


	//   ....[35]....
        /*01e8*/ 	.word	0x05000014


	//   ....[36]....
        /*01ec*/ 	.word	0x05000014


	//   ....[37]....
        /*01f0*/ 	.word	0x05000014


	//   ....[38]....
        /*01f4*/ 	.word	0x05000014


	//----- nvinfo : EIATTR_COOP_GROUP_INSTR_OFFSETS
	.align		4
.L_29477:
        /*01f8*/ 	.byte	0x04, 0x28
        /*01fa*/ 	.short	(.L_29479 - .L_29478)


	//   ....[0]....
.L_29478:
        /*01fc*/ 	.word	0x00002460


	//   ....[1]....
        /*0200*/ 	.word	0x000033b0


	//   ....[2]....
        /*0204*/ 	.word	0x000035e0


	//   ....[3]....
        /*0208*/ 	.word	0x00003600


	//   ....[4]....
        /*020c*/ 	.word	0x00003620


	//   ....[5]....
        /*0210*/ 	.word	0x00003640


	//   ....[6]....
        /*0214*/ 	.word	0x000037d0


	//   ....[7]....
        /*0218*/ 	.word	0x000037f0


	//   ....[8]....
        /*021c*/ 	.word	0x00003830


	//   ....[9]....
        /*0220*/ 	.word	0x00004670


	//   ....[10]....
        /*0224*/ 	.word	0x000046e0


	//   ....[11]....
        /*0228*/ 	.word	0x00004710


	//   ....[12]....
        /*022c*/ 	.word	0x00004790


	//   ....[13]....
        /*0230*/ 	.word	0x000047e0


	//   ....[14]....
        /*0234*/ 	.word	0x00004830


	//   ....[15]....
        /*0238*/ 	.word	0x00004850


	//   ....[16]....
        /*023c*/ 	.word	0x00004870


	//   ....[17]....
        /*0240*/ 	.word	0x00006320


	//   ....[18]....
        /*0244*/ 	.word	0x00006360


	//   ....[19]....
        /*0248*/ 	.word	0x000063a0


	//   ....[20]....
        /*024c*/ 	.word	0x000063d0


	//   ....[21]....
        /*0250*/ 	.word	0x000063f0


	//   ....[22]....
        /*0254*/ 	.word	0x00006400


	//   ....[23]....
        /*0258*/ 	.word	0x00006410


	//   ....[24]....
        /*025c*/ 	.word	0x00006450


	//   ....[25]....
        /*0260*/ 	.word	0x00006490


	//   ....[26]....
        /*0264*/ 	.word	0x00006520


	//   ....[27]....
        /*0268*/ 	.word	0x00006550


	//   ....[28]....
        /*026c*/ 	.word	0x00006590


	//   ....[29]....
        /*0270*/ 	.word	0x000065a0


	//   ....[30]....
        /*0274*/ 	.word	0x000065c0


	//   ....[31]....
        /*0278*/ 	.word	0x000065d0


	//   ....[32]....
        /*027c*/ 	.word	0x000065e0


	//   ....[33]....
        /*0280*/ 	.word	0x00006e80


	//   ....[34]....
        /*0284*/ 	.word	0x00006f10


	//   ....[35]....
        /*0288*/ 	.word	0x00006fb0


	//   ....[36]....
        /*028c*/ 	.word	0x00007050


	//   ....[37]....
        /*0290*/ 	.word	0x000070c0


	//   ....[38]....
        /*0294*/ 	.word	0x00007130


	//----- nvinfo : EIATTR_EXIT_INSTR_OFFSETS
	.align		4
.L_29479:
        /*0298*/ 	.byte	0x04, 0x1c
        /*029a*/ 	.short	(.L_29481 - .L_29480)


	//   ....[0]....
.L_29480:
        /*029c*/ 	.word	0x00006a00


	//   ....[1]....
        /*02a0*/ 	.word	0x00006b10


	//   ....[2]....
        /*02a4*/ 	.word	0x00006e20


	//----- nvinfo : EIATTR_CRS_STACK_SIZE
	.align		4
.L_29481:
        /*02a8*/ 	.byte	0x04, 0x1e
        /*02aa*/ 	.short	(.L_29483 - .L_29482)
.L_29482:
        /*02ac*/ 	.word	0x00000000


	//----- nvinfo : EIATTR_CBANK_PARAM_SIZE
	.align		4
.L_29483:
        /*02b0*/ 	.byte	0x03, 0x19
        /*02b2*/ 	.short	0x007c


	//----- nvinfo : EIATTR_PARAM_CBANK
	.align		4
        /*02b4*/ 	.byte	0x04, 0x0a
        /*02b6*/ 	.short	(.L_29485 - .L_29484)
	.align		4
.L_29484:
        /*02b8*/ 	.word	index@(.nv.constant0._ZN4vllm25paged_attention_v1_kernelIffLi64ELi16ELi128ELNS_18Fp8KVCacheDataTypeE0ELb1EEEvPT_PKS2_PKT0_S8_ifPKiSA_iPKfiiiSC_SC_iiiii)
        /*02bc*/ 	.short	0x0210
        /*02be*/ 	.short	0x007c


	//----- nvinfo : EIATTR_SW_WAR
	.align		4
.L_29485:
        /*02c0*/ 	.byte	0x04, 0x36
        /*02c2*/ 	.short	(.L_29487 - .L_29486)
.L_29486:
        /*02c4*/ 	.word	0x00000008
.L_29487:


//--------------------- .nv.info._ZN4vllm25paged_attention_v1_kernelIffLi32ELi16ELi128ELNS_18Fp8KVCacheDataTypeE0ELb1EEEvPT_PKS2_PKT0_S8_ifPKiSA_iPKfiiiSC_SC_iiiii --------------------------
	.section	.nv.info._ZN4vllm25paged_attention_v1_kernelIffLi32ELi16ELi128ELNS_18Fp8KVCacheDataTypeE0ELb1EEEvPT_PKS2_PKT0_S8_ifPKiSA_iPKfiiiSC_SC_iiiii,"",@"SHT_CUDA_INFO"
	.sectionflags	@""
	.align	4


	//----- nvinfo : EIATTR_CUDA_API_VERSION
	.align		4
        /*0000*/ 	.byte	0x04, 0x37
        /*0002*/ 	.short	(.L_29489 - .L_29488)
.L_29488:
        /*0004*/ 	.word	0x00000082


	//----- nvinfo : EIATTR_KPARAM_INFO
	.align		4
.L_29489:
        /*0008*/ 	.byte	0x04, 0x17
        /*000a*/ 	.short	(.L_29491 - .L_29490)
.L_29490:
        /*000c*/ 	.word	0x00000000
        /*0010*/ 	.short	0x0013
        /*0012*/ 	.short	0x0078
        /*0014*/ 	.byte	0x00, 0xf0, 0x11, 0x00


	//----- nvinfo : EIATTR_KPARAM_INFO
	.align		4
.L_29491:
        /*0018*/ 	.byte	0x04, 0x17
        /*001a*/ 	.short	(.L_29493 - .L_29492)
.L_29492:
        /*001c*/ 	.word	0x00000000
        /*0020*/ 	.short	0x0012
        /*0022*/ 	.short	0x0074
        /*0024*/ 	.byte	0x00, 0xf0, 0x11, 0x00


	//----- nvinfo : EIATTR_KPARAM_INFO
	.align		4
.L_29493:
        /*0028*/ 	.byte	0x04, 0x17
        /*002a*/ 	.short	(.L_29495 - .L_29494)
.L_29494:
        /*002c*/ 	.word	0x00000000
        /*0030*/ 	.short	0x0011
        /*0032*/ 	.short	0x0070
        /*0034*/ 	.byte	0x00, 0xf0, 0x11, 0x00


	//----- nvinfo : EIATTR_KPARAM_INFO
	.align		4
.L_29495:
        /*0038*/ 	.byte	0x04, 0x17
        /*003a*/ 	.short	(.L_29497 - .L_29496)
.L_29496:
        /*003c*/ 	.word	0x00000000
        /*0040*/ 	.short	0x0010
        /*0042*/ 	.short	0x006c
        /*0044*/ 	.byte	0x00, 0xf0, 0x11, 0x00


	//----- nvinfo : EIATTR_KPARAM_INFO
	.align		4
.L_29497:
        /*0048*/ 	.byte	0x04, 0x17
        /*004a*/ 	.short	(.L_29499 - .L_29498)
.L_29498:
        /*004c*/ 	.word	0x00000000
        /*0050*/ 	.short	0x000f
        /*0052*/ 	.short	0x0068
        /*0054*/ 	.byte	0x00, 0xf0, 0x11, 0x00


	//----- nvinfo : EIATTR_KPARAM_INFO
	.align		4
.L_29499:
        /*0058*/ 	.byte	0x04, 0x17
        /*005a*/ 	.short	(.L_29501 - .L_29500)
.L_29500:
        /*005c*/ 	.word	0x00000000
        /*0060*/ 	.short	0x000e
        /*0062*/ 	.short	0x0060
        /*0064*/ 	.byte	0x00, 0xf0, 0x21, 0x00


	//----- nvinfo : EIATTR_KPARAM_INFO
	.align		4
.L_29501:
        /*0068*/ 	.byte	0x04, 0x17
        /*006a*/ 	.short	(.L_29503 - .L_29502)
.L_29502:
        /*006c*/ 	.word	0x00000000
        /*0070*/ 	.short	0x000d
        /*0072*/ 	.short	0x0058
        /*0074*/ 	.byte	0x00, 0xf0, 0x21, 0x00


	//----- nvinfo : EIATTR_KPARAM_INFO
	.align		4
.L_29503:
        /*0078*/ 	.byte	0x04, 0x17
        /*007a*/ 	.short	(.L_29505 - .L_29504)
.L_29504:
        /*007c*/ 	.word	0x00000000
        /*0080*/ 	.short	0x000c
        /*0082*/ 	.short	0x0050
        /*0084*/ 	.byte	0x00, 0xf0, 0x11, 0x00


	//----- nvinfo : EIATTR_KPARAM_INFO
	.align		4
.L_29505:
        /*0088*/ 	.byte	0x04, 0x17
        /*008a*/ 	.short	(.L_29507 - .L_29506)
.L_29506:
        /*008c*/ 	.word	0x00000000
        /*0090*/ 	.short	0x000b
        /*0092*/ 	.short	0x004c
        /*0094*/ 	.byte	0x00, 0xf0, 0x11, 0x00


	//----- nvinfo : EIATTR_KPARAM_INFO
	.align		4
.L_29507:
        /*0098*/ 	.byte	0x04, 0x17
        /*009a*/ 	.short	(.L_29509 - .L_29508)
.L_29508:
        /*009c*/ 	.word	0x00000000
        /*00a0*/ 	.short	0x000a
        /*00a2*/ 	.short	0x0048
        /*00a4*/ 	.byte	0x00, 0xf0, 0x11, 0x00


	//----- nvinfo : EIATTR_KPARAM_INFO
	.align		4
.L_29509:
        /*00a8*/ 	.byte	0x04, 0x17
        /*00aa*/ 	.short	(.L_29511 - .L_29510)
.L_29510:
        /*00ac*/ 	.word	0x00000000
        /*00b0*/ 	.short	0x0009
        /*00b2*/ 	.short	0x0040
        /*00b4*/ 	.byte	0x00, 0xf0, 0x21, 0x00


	//----- nvinfo : EIATTR_KPARAM_INFO
	.align		4
.L_29511:
        /*00b8*/ 	.byte	0x04, 0x17
        /*00ba*/ 	.short	(.L_29513 - .L_29512)
.L_29512:
        /*00bc*/ 	.word	0x00000000
        /*00c0*/ 	.short	0x0008
        /*00c2*/ 	.short	0x0038
        /*00c4*/ 	.byte	0x00, 0xf0, 0x11, 0x00


	//----- nvinfo : EIATTR_KPARAM_INFO
	.align		4
.L_29513:
        /*00c8*/ 	.byte	0x04, 0x17
        /*00ca*/ 	.short	(.L_29515 - .L_29514)
.L_29514:
        /*00cc*/ 	.word	0x00000000
        /*00d0*/ 	.short	0x0007
        /*00d2*/ 	.short	0x0030
        /*00d4*/ 	.byte	0x00, 0xf0, 0x21, 0x00


	//----- nvinfo : EIATTR_KPARAM_INFO
	.align		4
.L_29515:
        /*00d8*/ 	.byte	0x04, 0x17
        /*00da*/ 	.short	(.L_29517 - .L_29516)
.L_29516:
        /*00dc*/ 	.word	0x00000000
        /*00e0*/ 	.short	0x0006
        /*00e2*/ 	.short	0x0028
        /*00e4*/ 	.byte	0x00, 0xf0, 0x21, 0x00


	//----- nvinfo : EIATTR_KPARAM_INFO
	.align		4
.L_29517:
        /*00e8*/ 	.byte	0x04, 0x17
        /*00ea*/ 	.short	(.L_29519 - .L_29518)
.L_29518:
        /*00ec*/ 	.word	0x00000000
        /*00f0*/ 	.short	0x0005
        /*00f2*/ 	.short	0x0024
        /*00f4*/ 	.byte	0x00, 0xf0, 0x11, 0x00


	//----- nvinfo : EIATTR_KPARAM_INFO
	.align		4
.L_29519:
        /*00f8*/ 	.byte	0x04, 0x17
        /*00fa*/ 	.short	(.L_29521 - .L_29520)
.L_29520:
        /*00fc*/ 	.word	0x00000000
        /*0100*/ 	.short	0x0004
        /*0102*/ 	.short	0x0020
        /*0104*/ 	.byte	0x00, 0xf0, 0x11, 0x00


	//----- nvinfo : EIATTR_KPARAM_INFO
	.align		4
.L_29521:
        /*0108*/ 	.byte	0x04, 0x17
        /*010a*/ 	.short	(.L_29523 - .L_29522)
.L_29522:
        /*010c*/ 	.word	0x00000000
        /*0110*/ 	.short	0x0003
        /*0112*/ 	.short	0x0018
        /*0114*/ 	.byte	0x00, 0xf0, 0x21, 0x00


	//----- nvinfo : EIATTR_KPARAM_INFO
	.align		4
.L_29523:
        /*0118*/ 	.byte	0x04, 0x17
        /*011a*/ 	.short	(.L_29525 - .L_29524)
.L_29524:
        /*011c*/ 	.word	0x00000000
        /*0120*/ 	.short	0x0002
        /*0122*/ 	.short	0x0010
        /*0124*/ 	.byte	0x00, 0xf0, 0x21, 0x00


	//----- nvinfo : EIATTR_KPARAM_INFO
	.align		4
.L_29525:
        /*0128*/ 	.byte	0x04, 0x17
        /*012a*/ 	.short	(.L_29527 - .L_29526)
.L_29526:
        /*012c*/ 	.word	0x00000000
        /*0130*/ 	.short	0x0001
        /*0132*/ 	.short	0x0008
        /*0134*/ 	.byte	0x00, 0xf0, 0x21, 0x00


	//----- nvinfo : EIATTR_KPARAM_INFO
	.align		4
.L_29527:
        /*0138*/ 	.byte	0x04, 0x17
        /*013a*/ 	.short	(.L_29529 - .L_29528)
.L_29528:
        /*013c*/ 	.word	0x00000000
        /*0140*/ 	.short	0x0000
        /*0142*/ 	.short	0x0000
        /*0144*/ 	.byte	0x00, 0xf0, 0x21, 0x00


	//----- nvinfo : EIATTR_SPARSE_MMA_MASK
	.align		4
.L_29529:
        /*0148*/ 	.byte	0x03, 0x50
        /*014a*/ 	.short	0x0000


	//----- nvinfo : EIATTR_MAXREG_COUNT
	.align		4
        /*014c*/ 	.byte	0x03, 0x1b
        /*014e*/ 	.short	0x00ff


	//----- nvinfo : EIATTR_NUM_BARRIERS
	.align		4
        /*0150*/ 	.byte	0x02, 0x4c
        /*0152*/ 	.byte	0x01
	.zero		1


	//----- nvinfo : EIATTR_MERCURY_ISA_VERSION
	.align		4
        /*0154*/ 	.byte	0x03, 0x5f
        /*0156*/ 	.short	0x0101


	//----- nvinfo : EIATTR_COOP_GROUP_MASK_REGIDS
	.align		4
        /*0158*/ 	.byte	0x04, 0x29
        /*015a*/ 	.short	(.L_29531 - .L_29530)


	//   ....[0]....
.L_29530:
        /*015c*/ 	.word	0xffffffff


	//   ....[1]....
        /*0160*/ 	.word	0xffffffff


	//   ....[2]....
        /*0164*/ 	.word	0xffffffff


	//   ....[3]....
        /*0168*/ 	.word	0xffffffff


	//   ....[4]....
        /*016c*/ 	.word	0xffffffff


	//   ....[5]....
        /*0170*/ 	.word	0xffffffff


	//   ....[6]....
        /*0174*/ 	.word	0xffffffff


	//   ....[7]....
        /*0178*/ 	.word	0xffffffff


	//   ....[8]....
        /*017c*/ 	.word	0xffffffff


	//   ....[9]....
        /*0180*/ 	.word	0xffffffff


	//   ....[10]....
        /*0184*/ 	.word	0xffffffff


	//   ....[11]....
        /*0188*/ 	.word	0xffffffff


	//   ....[12]....
        /*018c*/ 	.word	0xffffffff


	//   ....[13]....
        /*0190*/ 	.word	0xffffffff


	//   ....[14]....
        /*0194*/ 	.word	0xffffffff


	//   ....[15]....
        /*0198*/ 	.word	0xffffffff


	//   ....[16]....
        /*019c*/ 	.word	0xffffffff


	//   ....[17]....
        /*01a0*/ 	.word	0xffffffff


	//   ....[18]....
        /*01a4*/ 	.word	0xffffffff


	//   ....[19]....
        /*01a8*/ 	.word	0xffffffff


	//   ....[20]....
        /*01ac*/ 	.word	0xffffffff


	//   ....[21]....
        /*01b0*/ 	.word	0xffffffff


	//   ....[22]....
        /*01b4*/ 	.word	0xffffffff


	//   ....[23]....
        /*01b8*/ 	.word	0xffffffff


	//   ....[24]....
        /*01bc*/ 	.word	0xffffffff


	//   ....[25]....
        /*01c0*/ 	.word	0x0500000c


	//   ....[26]....
        /*01c4*/ 	.word	0x0500000c


	//   ....[27]....
        /*01c8*/ 	.word	0x0500000c


	//   ....[28]....
        /*01cc*/ 	.word	0x0500000c


	//   ....[29]....
        /*01d0*/ 	.word	0x0500000c


	//   ....[30]....
        /*01d4*/ 	.word	0x0500000c


	//----- nvinfo : EIATTR_COOP_GROUP_INSTR_OFFSETS
	.align		4
.L_29531:
        /*01d8*/ 	.byte	0x04, 0x28
        /*01da*/ 	.short	(.L_29533 - .L_29532)


	//   ....[0]....
.L_29532:
        /*01dc*/ 	.word	0x00001b60


	//   ....[1]....
        /*01e0*/ 	.word	0x00002600


	//   ....[2]....
        /*01e4*/ 	.word	0x00002830


	//   ....[3]....
        /*01e8*/ 	.word	0x00002850


	//   ....[4]....
        /*01ec*/ 	.word	0x00002870


	//   ....[5]....
        /*01f0*/ 	.word	0x00002890


	//   ....[6]....
        /*01f4*/ 	.word	0x00002a40


	//   ....[7]....
        /*01f8*/ 	.word	0x00002a70


	//   ....[8]....
        /*01fc*/ 	.word	0x00002a90


	//   ....[9]....
        /*0200*/ 	.word	0x000038e0


	//   ....[10]....
        /*0204*/ 	.word	0x00003950


	//   ....[11]....
        /*0208*/ 	.word	0x00003980


	//   ....[12]....
        /*020c*/ 	.word	0x00003a00


	//   ....[13]....
        /*0210*/ 	.word	0x00003a50


	//   ....[14]....
        /*0214*/ 	.word	0x00003aa0


	//   ....[15]....
        /*0218*/ 	.word	0x00003ac0


	//   ....[16]....
        /*021c*/ 	.word	0x00003ae0


	//   ....[17]....
        /*0220*/ 	.word	0x00005020


	//   ....[18]....
        /*0224*/ 	.word	0x00005060


	//   ....[19]....
        /*0228*/ 	.word	0x000050a0


	//   ....[20]....
        /*022c*/ 	.word	0x000050e0


	//   ....[21]....
        /*0230*/ 	.word	0x00005170


	//   ....[22]....
        /*0234*/ 	.word	0x000051a0


	//   ....[23]....
        /*0238*/ 	.word	0x000051c0


	//   ....[24]....
        /*023c*/ 	.word	0x000051d0


	//   ....[25]....
        /*0240*/ 	.word	0x00005750


	//   ....[26]....
        /*0244*/ 	.word	0x000057e0


	//   ....[27]....
        /*0248*/ 	.word	0x00005880


	//   ....[28]....
        /*024c*/ 	.word	0x00005920


	//   ....[29]....
        /*0250*/ 	.word	0x00005990


	//   ....[30]....
        /*0254*/ 	.word	0x00005a00


	//----- nvinfo : EIATTR_EXIT_INSTR_OFFSETS
	.align		4
.L_29533:
        /*0258*/ 	.byte	0x04, 0x1c
        /*025a*/ 	.short	(.L_29535 - .L_29534)


	//   ....[0]....
.L_29534:
        /*025c*/ 	.word	0x00005450


	//   ....[1]....
        /*0260*/ 	.word	0x00005560


	//   ....[2]....
        /*0264*/ 	.word	0x000056f0


	//----- nvinfo : EIATTR_CRS_STACK_SIZE
	.align		4
.L_29535:
        /*0268*/ 	.byte	0x04, 0x1e
        /*026a*/ 	.short	(.L_29537 - .L_29536)
.L_29536:
        /*026c*/ 	.word	0x00000000


	//----- nvinfo : EIATTR_CBANK_PARAM_SIZE
	.align		4
.L_29537:
        /*0270*/ 	.byte	0x03, 0x19
        /*0272*/ 	.short	0x007c


	//----- nvinfo : EIATTR_PARAM_CBANK
	.align		4
        /*0274*/ 	.byte	0x04, 0x0a
        /*0276*/ 	.short	(.L_29539 - .L_29538)
	.align		4
.L_29538:
        /*0278*/ 	.word	index@(.nv.constant0._ZN4vllm25paged_attention_v1_kernelIffLi32ELi16ELi128ELNS_18Fp8KVCacheDataTypeE0ELb1EEEvPT_PKS2_PKT0_S8_ifPKiSA_iPKfiiiSC_SC_iiiii)
        /*027c*/ 	.short	0x0210
        /*027e*/ 	.short	0x007c


	//----- nvinfo : EIATTR_SW_WAR
	.align		4
.L_29539:
        /*0280*/ 	.byte	0x04, 0x36
        /*0282*/ 	.short	(.L_29541 - .L_29540)
.L_29540:
        /*0284*/ 	.word	0x00000008
.L_29541:


//--------------------- .nv.info._ZN4vllm25paged_attention_v1_kernelIffLi256ELi8ELi128ELNS_18Fp8KVCacheDataTypeE0ELb0EEEvPT_PKS2_PKT0_S8_ifPKiSA_iPKfiiiSC_SC_iiiii --------------------------
	.section	.nv.info._ZN4vllm25paged_attention_v1_kernelIffLi256ELi8ELi128ELNS_18Fp8KVCacheDataTypeE0ELb0EEEvPT_PKS2_PKT0_S8_ifPKiSA_iPKfiiiSC_SC_iiiii,"",@"SHT_CUDA_INFO"
	.sectionflags	@""
	.align	4


	//----- nvinfo : EIATTR_CUDA_API_VERSION
	.align		4
        /*0000*/ 	.byte	0x04, 0x37
        /*0002*/ 	.short	(.L_29543 - .L_29542)
.L_29542:
        /*0004*/ 	.word	0x00000082


	//----- nvinfo : EIATTR_KPARAM_INFO
	.align		4
.L_29543:
        /*0008*/ 	.byte	0x04, 0x17
        /*000a*/ 	.short	(.L_29545 - .L_29544)
.L_29544:
        /*000c*/ 	.word	0x00000000
        /*0010*/ 	.short	0x0013
        /*0012*/ 	.short	0x0078
        /*0014*/ 	.byte	0x00, 0xf0, 0x11, 0x00


	//----- nvinfo : EIATTR_KPARAM_INFO
	.align		4
.L_29545:
        /*0018*/ 	.byte	0x04, 0x17
        /*001a*/ 	.short	(.L_29547 - .L_29546)
.L_29546:
        /*001c*/ 	.word	0x00000000
        /*0020*/ 	.short	0x0012
        /*0022*/ 	.short	0x0074
        /*0024*/ 	.byte	0x00, 0xf0, 0x11, 0x00


	//----- nvinfo : EIATTR_KPARAM_INFO
	.align		4
.L_29547:
        /*0028*/ 	.byte	0x04, 0x17
        /*002a*/ 	.short	(.L_29549 - .L_29548)
.L_29548:
        /*002c*/ 	.word	0x00000000
        /*0030*/ 	.short	0x0011
        /*0032*/ 	.short	0x0070
        /*0034*/ 	.byte	0x00, 0xf0, 0x11, 0x00


	//----- nvinfo : EIATTR_KPARAM_INFO
	.align		4
.L_29549:
        /*0038*/ 	.byte	0x04, 0x17
        /*003a*/ 	.short	(.L_29551 - .L_29550)
.L_29550:
        /*003c*/ 	.word	0x00000000
        /*0040*/ 	.short	0x0010
        /*0042*/ 	.short	0x006c
        /*0044*/ 	.byte	0x00, 0xf0, 0x11, 0x00


	//----- nvinfo : EIATTR_KPARAM_INFO
	.align		4
.L_29551:
        /*0048*/ 	.byte	0x04, 0x17
        /*004a*/ 	.short	(.L_29553 - .L_29552)
.L_29552:
        /*004c*/ 	.word	0x00000000
        /*0050*/ 	.short	0x000f
        /*0052*/ 	.short	0x0068
        /*0054*/ 	.byte	0x00, 0xf0, 0x11, 0x00


	//----- nvinfo : EIATTR_KPARAM_INFO
	.align		4
.L_29553:
        /*0058*/ 	.byte	0x04, 0x17
        /*005a*/ 	.short	(.L_29555 - .L_29554)
.L_29554:
        /*005c*/ 	.word	0x00000000
        /*0060*/ 	.short	0x000e
        /*0062*/ 	.short	0x0060
        /*0064*/ 	.byte	0x00, 0xf0, 0x21, 0x00


	//----- nvinfo : EIATTR_KPARAM_INFO
	.align		4
.L_29555:
        /*0068*/ 	.byte	0x04, 0x17
        /*006a*/ 	.short	(.L_29557 - .L_29556)
.L_29556:
        /*006c*/ 	.word	0x00000000
        /*0070*/ 	.short	0x000d
        /*0072*/ 	.short	0x0058
        /*0074*/ 	.byte	0x00, 0xf0, 0x21, 0x00


	//----- nvinfo : EIATTR_KPARAM_INFO
	.align		4
.L_29557:
        /*0078*/ 	.byte	0x04, 0x17
        /*007a*/ 	.short	(.L_29559 - .L_29558)
.L_29558:
        /*007c*/ 	.word	0x00000000
        /*0080*/ 	.short	0x000c
        /*0082*/ 	.short	0x0050
        /*0084*/ 	.byte	0x00, 0xf0, 0x11, 0x00


	//----- nvinfo : EIATTR_KPARAM_INFO
	.align		4
.L_29559:
        /*0088*/ 	.byte	0x04, 0x17
        /*008a*/ 	.short	(.L_29561 - .L_29560)
.L_29560:
        /*008c*/ 	.word	0x00000000
        /*0090*/ 	.short	0x000b
        /*0092*/ 	.short	0x004c
        /*0094*/ 	.byte	0x00, 0xf0, 0x11, 0x00


	//----- nvinfo : EIATTR_KPARAM_INFO
	.align		4
.L_29561:
        /*0098*/ 	.byte	0x04, 0x17
        /*009a*/ 	.short	(.L_29563 - .L_29562)
.L_29562:
        /*009c*/ 	.word	0x00000000
        /*00a0*/ 	.short	0x000a
        /*00a2*/ 	.short	0x0048
        /*00a4*/ 	.byte	0x00, 0xf0, 0x11, 0x00


	//----- nvinfo : EIATTR_KPARAM_INFO
	.align		4
.L_29563:
        /*00a8*/ 	.byte	0x04, 0x17
        /*00aa*/ 	.short	(.L_29565 - .L_29564)
.L_29564:
        /*00ac*/ 	.word	0x00000000
        /*00b0*/ 	.short	0x0009
        /*00b2*/ 	.short	0x0040
        /*00b4*/ 	.byte	0x00, 0xf0, 0x21, 0x00


	//----- nvinfo : EIATTR_KPARAM_INFO
	.align		4
.L_29565:
        /*00b8*/ 	.byte	0x04, 0x17
        /*00ba*/ 	.short	(.L_29567 - .L_29566)
.L_29566:
        /*00bc*/ 	.word	0x00000000
        /*00c0*/ 	.short	0x0008
        /*00c2*/ 	.short	0x0038
        /*00c4*/ 	.byte	0x00, 0xf0, 0x11, 0x00


	//----- nvinfo : EIATTR_KPARAM_INFO
	.align		4
.L_29567:
        /*00c8*/ 	.byte	0x04, 0x17
        /*00ca*/ 	.short	(.L_29569 - .L_29568)
.L_29568:
        /*00cc*/ 	.word	0x00000000
        /*00d0*/ 	.short	0x0007
        /*00d2*/ 	.short	0x0030
        /*00d4*/ 	.byte	0x00, 0xf0, 0x21, 0x00


	//----- nvinfo : EIATTR_KPARAM_INFO
	.align		4
.L_29569:
        /*00d8*/ 	.byte	0x04, 0x17
        /*00da*/ 	.short	(.L_29571 - .L_29570)
.L_29570:
        /*00dc*/ 	.word	0x00000000
        /*00e0*/ 	.short	0x0006
        /*00e2*/ 	.short	0x0028
        /*00e4*/ 	.byte	0x00, 0xf0, 0x21, 0x00


	//----- nvinfo : EIATTR_KPARAM_INFO
	.align		4
.L_29571:
        /*00e8*/ 	.byte	0x04, 0x17
        /*00ea*/ 	.short	(.L_29573 - .L_29572)
.L_29572:
        /*00ec*/ 	.word	0x00000000
        /*00f0*/ 	.short	0x0005
        /*00f2*/ 	.short	0x0024
        /*00f4*/ 	.byte	0x00, 0xf0, 0x11, 0x00


	//----- nvinfo : EIATTR_KPARAM_INFO
	.align		4
.L_29573:
        /*00f8*/ 	.byte	0x04, 0x17
        /*00fa*/ 	.short	(.L_29575 - .L_29574)
.L_29574:
        /*00fc*/ 	.word	0x00000000
        /*0100*/ 	.short	0x0004
        /*0102*/ 	.short	0x0020
        /*0104*/ 	.byte	0x00, 0xf0, 0x11, 0x00


	//----- nvinfo : EIATTR_KPARAM_INFO
	.align		4
.L_29575:
        /*0108*/ 	.byte	0x04, 0x17
        /*010a*/ 	.short	(.L_29577 - .L_29576)
.L_29576:
        /*010c*/ 	.word	0x00000000
        /*0110*/ 	.short	0x0003
        /*0112*/ 	.short	0x0018
        /*0114*/ 	.byte	0x00, 0xf0, 0x21, 0x00


	//----- nvinfo : EIATTR_KPARAM_INFO
	.align		4
.L_29577:
        /*0118*/ 	.byte	0x04, 0x17
        /*011a*/ 	.short	(.L_29579 - .L_29578)
.L_29578:
        /*011c*/ 	.word	0x00000000
        /*0120*/ 	.short	0x0002
        /*0122*/ 	.short	0x0010
        /*0124*/ 	.byte	0x00, 0xf0, 0x21, 0x00


	//----- nvinfo : EIATTR_KPARAM_INFO
	.align		4
.L_29579:
        /*0128*/ 	.byte	0x04, 0x17
        /*012a*/ 	.short	(.L_29581 - .L_29580)
.L_29580:
        /*012c*/ 	.word	0x00000000
        /*0130*/ 	.short	0x0001
        /*0132*/ 	.short	0x0008
        /*0134*/ 	.byte	0x00, 0xf0, 0x21, 0x00


	//----- nvinfo : EIATTR_KPARAM_INFO
	.align		4
.L_29581:
        /*0138*/ 	.byte	0x04, 0x17
        /*013a*/ 	.short	(.L_29583 - .L_29582)
.L_29582:
        /*013c*/ 	.word	0x00000000
        /*0140*/ 	.short	0x0000
        /*0142*/ 	.short	0x0000
        /*0144*/ 	.byte	0x00, 0xf0, 0x21, 0x00


	//----- nvinfo : EIATTR_SPARSE_MMA_MASK
	.align		4
.L_29583:
        /*0148*/ 	.byte	0x03, 0x50
        /*014a*/ 	.short	0x0000


	//----- nvinfo : EIATTR_MAXREG_COUNT
	.align		4
        /*014c*/ 	.byte	0x03, 0x1b
        /*014e*/ 	.short	0x00ff


	//----- nvinfo : EIATTR_NUM_BARRIERS
	.align		4
        /*0150*/ 	.byte	0x02, 0x4c
        /*0152*/ 	.byte	0x01
	.zero		1


	//----- nvinfo : EIATTR_MERCURY_ISA_VERSION
	.align		4
        /*0154*/ 	.byte	0x03, 0x5f
        /*0156*/ 	.short	0x0101


	//----- nvinfo : EIATTR_COOP_GROUP_MASK_REGIDS
	.align		4
        /*0158*/ 	.byte	0x04, 0x29
        /*015a*/ 	.short	(.L_29585 - .L_29584)


	//   ....[0]....
.L_29584:
        /*015c*/ 	.word	0xffffffff


	//   ....[1]....
        /*0160*/ 	.word	0xffffffff


	//   ....[2]....
        /*0164*/ 	.word	0xffffffff


	//   ....[3]....
        /*0168*/ 	.word	0xffffffff


	//   ....[4]....
        /*016c*/ 	.word	0xffffffff


	//   ....[5]....
        /*0170*/ 	.word	0xffffffff


	//   ....[6]....
        /*0174*/ 	.word	0xffffffff


	//   ....[7]....
        /*0178*/ 	.word	0xffffffff


	//   ....[8]....
        /*017c*/ 	.word	0xffffffff


	//   ....[9]....
        /*0180*/ 	.word	0xffffffff


	//   ....[10]....
        /*0184*/ 	.word	0xffffffff


	//   ....[11]....
        /*0188*/ 	.word	0xffffffff


	//   ....[12]....
        /*018c*/ 	.word	0xffffffff


	//   ....[13]....
        /*0190*/ 	.word	0xffffffff


	//   ....[14]....
        /*0194*/ 	.word	0xffffffff


	//   ....[15]....
        /*0198*/ 	.word	0xffffffff


	//   ....[16]....
        /*019c*/ 	.word	0xffffffff


	//   ....[17]....
        /*01a0*/ 	.word	0xffffffff


	//   ....[18]....
        /*01a4*/ 	.word	0xffffffff


	//   ....[19]....
        /*01a8*/ 	.word	0xffffffff


	//   ....[20]....
        /*01ac*/ 	.word	0xffffffff


	//   ....[21]....
        /*01b0*/ 	.word	0xffffffff


	//   ....[22]....
        /*01b4*/ 	.word	0xffffffff


	//   ....[23]....
        /*01b8*/ 	.word	0xffffffff


	//   ....[24]....
        /*01bc*/ 	.word	0xffffffff


	//   ....[25]....
        /*01c0*/ 	.word	0xffffffff


	//   ....[26]....
        /*01c4*/ 	.word	0xffffffff


	//   ....[27]....
        /*01c8*/ 	.word	0xffffffff


	//   ....[28]....
        /*01cc*/ 	.word	0xffffffff


	//   ....[29]....
        /*01d0*/ 	.word	0xffffffff


	//   ....[30]....
        /*01d4*/ 	.word	0xffffffff


	//   ....[31]....
        /*01d8*/ 	.word	0xffffffff


	//   ....[32]....
        /*01dc*/ 	.word	0xffffffff


	//   ....[33]....
        /*01e0*/ 	.word	0xffffffff


	//   ....[34]....
        /*01e4*/ 	.word	0x0500002a


	//   ....[35]....
        /*01e8*/ 	.word	0x0500002a


	//   ....[36]....
        /*01ec*/ 	.word	0x0500002a


	//   ....[37]....
        /*01f0*/ 	.word	0x0500002a


	//   ....[38]....
        /*01f4*/ 	.word	0x0500002a


	//   ....[39]....
        /*01f8*/ 	.word	0x0500002a


	//   ....[40]....
        /*01fc*/ 	.word	0x0500002a


	//----- nvinfo : EIATTR_COOP_GROUP_INSTR_OFFSETS
	.align		4
.L_29585:
        /*0200*/ 	.byte	0x04, 0x28
        /*0202*/ 	.short	(.L_29587 - .L_29586)


	//   ....[0]....
.L_29586:
        /*0204*/ 	.word	0x000048e0


	//   ....[1]....
        /*0208*/ 	.word	0x00004900


	//   ....[2]....
        /*020c*/ 	.word	0x00006bf0


	//   ....[3]....
        /*0210*/ 	.word	0x00006c10


	//   ....[4]....
        /*0214*/ 	.word	0x00006df0


	//   ....[5]....
        /*0218*/ 	.word	0x00006e10


	//   ....[6]....
        /*021c*/ 	.word	0x00006e30


	//   ....[7]....
        /*0220*/ 	.word	0x00006f90


	//   ....[8]....
        /*0224*/ 	.word	0x00006fc0


	//   ....[9]....
        /*0228*/ 	.word	0x00006ff0


	//   ....[10]....
        /*022c*/ 	.word	0x00007e60


	//   ....[11]....
        /*0230*/ 	.word	0x00007ee0


	//   ....[12]....
        /*0234*/ 	.word	0x00007f20


	//   ....[13]....
        /*0238*/ 	.word	0x00007f80


	//   ....[14]....
        /*023c*/ 	.word	0x00007fd0


	//   ....[15]....
        /*0240*/ 	.word	0x00008020


	//   ....[16]....
        /*0244*/ 	.word	0x00008040


	//   ....[17]....
        /*0248*/ 	.word	0x00008060


	//   ....[18]....
        /*024c*/ 	.word	0x0000a240


	//   ....[19]....
        /*0250*/ 	.word	0x0000a280


	//   ....[20]....
        /*0254*/ 	.word	0x0000a2c0


	//   ....[21]....
        /*0258*/ 	.word	0x0000a2e0


	//   ....[22]....
        /*025c*/ 	.word	0x0000a2f0


	//   ....[23]....
        /*0260*/ 	.word	0x0000a300


	//   ....[24]....
        /*0264*/ 	.word	0x0000a320


	//   ....[25]....
        /*0268*/ 	.word	0x0000a350


	//   ....[26]....
        /*026c*/ 	.word	0x0000a370


	//   ....[27]....
        /*0270*/ 	.word	0x0000a3a0


	//   ....[28]....
        /*0274*/ 	.word	0x0000a3d0


	//   ....[29]....
        /*0278*/ 	.word	0x0000a410


	//   ....[30]....
        /*027c*/ 	.word	0x0000a450


	//   ....[31]....
        /*0280*/ 	.word	0x0000a490


	//   ....[32]....
        /*0284*/ 	.word	0x0000a4d0


	//   ....[33]....
        /*0288*/ 	.word	0x0000a4f0


	//   ....[34]....
        /*028c*/ 	.word	0x0000b410


	//   ....[35]....
        /*0290*/ 	.word	0x0000b4b0


	//   ....[36]....
        /*0294*/ 	.word	0x0000b550


	//   ....[37]....
        /*0298*/ 	.word	0x0000b5f0


	//   ....[38]....
        /*029c*/ 	.word	0x0000b680


	//   ....[39]....
        /*02a0*/ 	.word	0x0000b720


	//   ....[40]....
        /*02a4*/ 	.word	0x0000b790


	//----- nvinfo : EIATTR_EXIT_INSTR_OFFSETS
	.align		4
.L_29587:
        /*02a8*/ 	.byte	0x04, 0x1c
        /*02aa*/ 	.short	(.L_29589 - .L_29588)


	//   ....[0]....
.L_29588:
        /*02ac*/ 	.word	0x0000ac80


	//   ....[1]....
        /*02b0*/ 	.word	0x0000ad90


	//   ....[2]....
        /*02b4*/ 	.word	0x0000b3a0


	//----- nvinfo : EIATTR_CRS_STACK_SIZE
	.align		4
.L_29589:
        /*02b8*/ 	.byte	0x04, 0x1e
        /*02ba*/ 	.short	(.L_29591 - .L_29590)
.L_29590:
        /*02bc*/ 	.word	0x00000000


	//----- nvinfo : EIATTR_CBANK_PARAM_SIZE
	.align		4
.L_29591:
        /*02c0*/ 	.byte	0x03, 0x19
        /*02c2*/ 	.short	0x007c


	//----- nvinfo : EIATTR_PARAM_CBANK
	.align		4
        /*02c4*/ 	.byte	0x04, 0x0a
        /*02c6*/ 	.short	(.L_29593 - .L_29592)
	.align		4
.L_29592:
        /*02c8*/ 	.word	index@(.nv.constant0._ZN4vllm25paged_attention_v1_kernelIffLi256ELi8ELi128ELNS_18Fp8KVCacheDataTypeE0ELb0EEEvPT_PKS2_PKT0_S8_ifPKiSA_iPKfiiiSC_SC_iiiii)
        /*02cc*/ 	.short	0x0210
        /*02ce*/ 	.short	0x007c


	//----- nvinfo : EIATTR_SW_WAR
	.align		4
.L_29593:
        /*02d0*/ 	.byte	0x04, 0x36
        /*02d2*/ 	.short	(.L_29595 - .L_29594)
.L_29594:
        /*02d4*/ 	.word	0x00000008
.L_29595:


//--------------------- .nv.info._ZN4vllm25paged_attention_v1_kernelIffLi192ELi8ELi128ELNS_18Fp8KVCacheDataTypeE0ELb0EEEvPT_PKS2_PKT0_S8_ifPKiSA_iPKfiiiSC_SC_iiiii --------------------------
	.section	.nv.info._ZN4vllm25paged_attention_v1_kernelIffLi192ELi8ELi128ELNS_18Fp8KVCacheDataTypeE0ELb0EEEvPT_PKS2_PKT0_S8_ifPKiSA_iPKfiiiSC_SC_iiiii,"",@"SHT_CUDA_INFO"
	.sectionflags	@""
	.align	4


	//----- nvinfo : EIATTR_CUDA_API_VERSION
	.align		4
        /*0000*/ 	.byte	0x04, 0x37
        /*0002*/ 	.short	(.L_29597 - .L_29596)
.L_29596:
        /*0004*/ 	.word	0x00000082


	//----- nvinfo : EIATTR_KPARAM_INFO
	.align		4
.L_29597:
        /*0008*/ 	.byte	0x04, 0x17
        /*000a*/ 	.short	(.L_29599 - .L_29598)
.L_29598:
        /*000c*/ 	.word	0x00000000
        /*0010*/ 	.short	0x0013
        /*0012*/ 	.short	0x0078
        /*0014*/ 	.byte	0x00, 0xf0, 0x11, 0x00


	//----- nvinfo : EIATTR_KPARAM_INFO
	.align		4
.L_29599:
        /*0018*/ 	.byte	0x04, 0x17
        /*001a*/ 	.short	(.L_29601 - .L_29600)
.L_29600:
        /*001c*/ 	.word	0x00000000
        /*0020*/ 	.short	0x0012
        /*0022*/ 	.short	0x0074
        /*0024*/ 	.byte	0x00, 0xf0, 0x11, 0x00


	//----- nvinfo : EIATTR_KPARAM_INFO
	.align		4
.L_29601:
        /*0028*/ 	.byte	0x04, 0x17
        /*002a*/ 	.short	(.L_29603 - .L_29602)
.L_29602:
        /*002c*/ 	.word	0x00000000
        /*0030*/ 	.short	0x0011
        /*0032*/ 	.short	0x0070
        /*0034*/ 	.byte	0x00, 0xf0, 0x11, 0x00


	//----- nvinfo : EIATTR_KPARAM_INFO
	.align		4
.L_29603:
        /*0038*/ 	.byte	0x04, 0x17
        /*003a*/ 	.short	(.L_29605 - .L_29604)
.L_29604:
        /*003c*/ 	.word	0x00000000
        /*0040*/ 	.short	0x0010
        /*0042*/ 	.short	0x006c
        /*0044*/ 	.byte	0x00, 0xf0, 0x11, 0x00


	//----- nvinfo : EIATTR_KPARAM_INFO
	.align		4
.L_29605:
        /*0048*/ 	.byte	0x04, 0x17
        /*004a*/ 	.short	(.L_29607 - .L_29606)
.L_29606:
        /*004c*/ 	.word	0x00000000
        /*0050*/ 	.short	0x000f
        /*0052*/ 	.short	0x0068
        /*0054*/ 	.byte	0x00, 0xf0, 0x11, 0x00


	//----- nvinfo : EIATTR_KPARAM_INFO
	.align		4
.L_29607:
        /*0058*/ 	.byte	0x04, 0x17
        /*005a*/ 	.short	(.L_29609 - .L_29608)
.L_29608:
        /*005c*/ 	.word	0x00000000
        /*0060*/ 	.short	0x000e
        /*0062*/ 	.short	0x0060
        /*0064*/ 	.byte	0x00, 0xf0, 0x21, 0x00


	//----- nvinfo : EIATTR_KPARAM_INFO
	.align		4
.L_29609:
        /*0068*/ 	.byte	0x04, 0x17
        /*006a*/ 	.short	(.L_29611 - .L_29610)
.L_29610:
        /*006c*/ 	.word	0x00000000
        /*0070*/ 	.short	0x000d
        /*0072*/ 	.short	0x0058
        /*0074*/ 	.byte	0x00, 0xf0, 0x21, 0x00


	//----- nvinfo : EIATTR_KPARAM_INFO
	.align		4
.L_29611:
        /*0078*/ 	.byte	0x04, 0x17
        /*007a*/ 	.short	(.L_29613 - .L_29612)
.L_29612:
        /*007c*/ 	.word	0x00000000
        /*0080*/ 	.short	0x000c
        /*0082*/ 	.short	0x0050
        /*0084*/ 	.byte	0x00, 0xf0, 0x11, 0x00


	//----- nvinfo : EIATTR_KPARAM_INFO
	.align		4
.L_29613:
        /*0088*/ 	.byte	0x04, 0x17
        /*008a*/ 	.short	(.L_29615 - .L_29614)
.L_29614:
        /*008c*/ 	.word	0x00000000
        /*0090*/ 	.short	0x000b
        /*0092*/ 	.short	0x004c
        /*0094*/ 	.byte	0x00, 0xf0, 0x11, 0x00


	//----- nvinfo : EIATTR_KPARAM_INFO
	.align		4
.L_29615:
        /*0098*/ 	.byte	0x04, 0x17
        /*009a*/ 	.short	(.L_29617 - .L_29616)
.L_29616:
        /*009c*/ 	.word	0x00000000
        /*00a0*/ 	.short	0x000a
        /*00a2*/ 	.short	0x0048
        /*00a4*/ 	.byte	0x00, 0xf0, 0x11, 0x00


	//----- nvinfo : EIATTR_KPARAM_INFO
	.align		4
.L_29617:
        /*00a8*/ 	.byte	0x04, 0x17
        /*00aa*/ 	.short	(.L_29619 - .L_29618)
.L_29618:
        /*00ac*/ 	.word	0x00000000
        /*00b0*/ 	.short	0x0009
        /*00b2*/ 	.short	0x0040
        /*00b4*/ 	.byte	0x00, 0xf0, 0x21, 0x00


	//----- nvinfo : EIATTR_KPARAM_INFO
	.align		4
.L_29619:
        /*00b8*/ 	.byte	0x04, 0x17
        /*00ba*/ 	.short	(.L_29621 - .L_29620)
.L_29620:
        /*00bc*/ 	.word	0x00000000
        /*00c0*/ 	.short	0x0008
        /*00c2*/ 	.short	0x0038
        /*00c4*/ 	.byte	0x00, 0xf0, 0x11, 0x00


	//----- nvinfo : EIATTR_KPARAM_INFO
	.align		4
.L_29621:
        /*00c8*/ 	.byte	0x04, 0x17
        /*00ca*/ 	.short	(.L_29623 - .L_29622)
.L_29622:
        /*00cc*/ 	.word	0x00000000
        /*00d0*/ 	.short	0x0007
        /*00d2*/ 	.short	0x0030
        /*00d4*/ 	.byte	0x00, 0xf0, 0x21, 0x00


	//----- nvinfo : EIATTR_KPARAM_INFO
	.align		4
.L_29623:
        /*00d8*/ 	.byte	0x04, 0x17
        /*00da*/ 	.short	(.L_29625 - .L_29624)
.L_29624:
        /*00dc*/ 	.word	0x00000000
        /*00e0*/ 	.short	0x0006
        /*00e2*/ 	.short	0x0028
        /*00e4*/ 	.byte	0x00, 0xf0, 0x21, 0x00


	//----- nvinfo : EIATTR_KPARAM_INFO
	.align		4
.L_29625:
        /*00e8*/ 	.byte	0x04, 0x17
        /*00ea*/ 	.short	(.L_29627 - .L_29626)
.L_29626:
        /*00ec*/ 	.word	0x00000000
        /*00f0*/ 	.short	0x0005
        /*00f2*/ 	.short	0x0024
        /*00f4*/ 	.byte	0x00, 0xf0, 0x11, 0x00


	//----- nvinfo : EIATTR_KPARAM_INFO
	.align		4
.L_29627:
        /*00f8*/ 	.byte	0x04, 0x17
        /*00fa*/ 	.short	(.L_29629 - .L_29628)
.L_29628:
        /*00fc*/ 	.word	0x00000000
        /*0100*/ 	.short	0x0004
        /*0102*/ 	.short	0x0020
        /*0104*/ 	.byte	0x00, 0xf0, 0x11, 0x00


	//----- nvinfo : EIATTR_KPARAM_INFO
	.align		4
.L_29629:
        /*0108*/ 	.byte	0x04, 0x17
        /*010a*/ 	.short	(.L_29631 - .L_29630)
.L_29630:
        /*010c*/ 	.word	0x00000000
        /*0110*/ 	.short	0x0003
        /*0112*/ 	.short	0x0018
        /*0114*/ 	.byte	0x00, 0xf0, 0x21, 0x00


	//----- nvinfo : EIATTR_KPARAM_INFO
	.align		4
.L_29631:
        /*0118*/ 	.byte	0x04, 0x17
        /*011a*/ 	.short	(.L_29633 - .L_29632)
.L_29632:
        /*011c*/ 	.word	0x00000000
        /*0120*/ 	.short	0x0002
        /*0122*/ 	.short	0x0010
        /*0124*/ 	.byte	0x00, 0xf0, 0x21, 0x00


	//----- nvinfo : EIATTR_KPARAM_INFO
	.align		4
.L_29633:
        /*0128*/ 	.byte	0x04, 0x17
        /*012a*/ 	.short	(.L_29635 - .L_29634)
.L_29634:
        /*012c*/ 	.word	0x00000000
        /*0130*/ 	.short	0x0001
        /*0132*/ 	.short	0x0008
        /*0134*/ 	.byte	0x00, 0xf0, 0x21, 0x00


	//----- nvinfo : EIATTR_KPARAM_INFO
	.align		4
.L_29635:
        /*0138*/ 	.byte	0x04, 0x17
        /*013a*/ 	.short	(.L_29637 - .L_29636)
.L_29636:
        /*013c*/ 	.word	0x00000000
        /*0140*/ 	.short	0x0000
        /*0142*/ 	.short	0x0000
        /*0144*/ 	.byte	0x00, 0xf0, 0x21, 0x00


	//----- nvinfo : EIATTR_SPARSE_MMA_MASK
	.align		4
.L_29637:
        /*0148*/ 	.byte	0x03, 0x50
        /*014a*/ 	.short	0x0000


	//----- nvinfo : EIATTR_MAXREG_COUNT
	.align		4
        /*014c*/ 	.byte	0x03, 0x1b
        /*014e*/ 	.short	0x00ff


	//----- nvinfo : EIATTR_NUM_BARRIERS
	.align		4
        /*0150*/ 	.byte	0x02, 0x4c
        /*0152*/ 	.byte	0x01
	.zero		1


	//----- nvinfo : EIATTR_MERCURY_ISA_VERSION
	.align		4
        /*0154*/ 	.byte	0x03, 0x5f
        /*0156*/ 	.short	0x0101


	//----- nvinfo : EIATTR_COOP_GROUP_MASK_REGIDS
	.align		4
        /*0158*/ 	.byte	0x04, 0x29
        /*015a*/ 	.short	(.L_29639 - .L_29638)


	//   ....[0]....
.L_29638:
        /*015c*/ 	.word	0xffffffff


	//   ....[1]....
        /*0160*/ 	.word	0xffffffff


	//   ....[2]....
        /*0164*/ 	.word	0xffffffff


	//   ....[3]....
        /*0168*/ 	.word	0xffffffff


	//   ....[4]....
        /*016c*/ 	.word	0xffffffff


	//   ....[5]....
        /*0170*/ 	.word	0xffffffff


	//   ....[6]....
        /*0174*/ 	.word	0xffffffff


	//   ....[7]....
        /*0178*/ 	.word	0xffffffff


	//   ....[8]....
        /*017c*/ 	.word	0xffffffff


	//   ....[9]....
        /*0180*/ 	.word	0xffffffff


	//   ....[10]....
        /*0184*/ 	.word	0xffffffff


	//   ....[11]....
        /*0188*/ 	.word	0xffffffff


	//   ....[12]....
        /*018c*/ 	.word	0xffffffff


	//   ....[13]....
        /*0190*/ 	.word	0xffffffff


	//   ....[14]....
        /*0194*/ 	.word	0xffffffff


	//   ....[15]....
        /*0198*/ 	.word	0xffffffff


	//   ....[16]....
        /*019c*/ 	.word	0xffffffff


	//   ....[17]....
        /*01a0*/ 	.word	0xffffffff


	//   ....[18]....
        /*01a4*/ 	.word	0xffffffff


	//   ....[19]....
        /*01a8*/ 	.word	0xffffffff


	//   ....[20]....
        /*01ac*/ 	.word	0xffffffff


	//   ....[21]....
        /*01b0*/ 	.word	0xffffffff


	//   ....[22]....
        /*01b4*/ 	.word	0xffffffff


	//   ....[23]....
        /*01b8*/ 	.word	0xffffffff


	//   ....[24]....
        /*01bc*/ 	.word	0xffffffff


	//   ....[25]....
        /*01c0*/ 	.word	0xffffffff


	//   ....[26]....
        /*01c4*/ 	.word	0xffffffff


	//   ....[27]....
        /*01c8*/ 	.word	0xffffffff


	//   ....[28]....
        /*01cc*/ 	.word	0xffffffff


	//   ....[29]....
        /*01d0*/ 	.word	0xffffffff


	//   ....[30]....
        /*01d4*/ 	.word	0x05000028


	//   ....[31]....
        /*01d8*/ 	.word	0x05000028


	//   ....[32]....
        /*01dc*/ 	.word	0x05000028


	//   ....[33]....
        /*01e0*/ 	.word	0x05000028


	//   ....[34]....
        /*01e4*/ 	.word	0x05000028


	//   ....[35]....
        /*01e8*/ 	.word	0x05000028


	//   ....[36]....
        /*01ec*/ 	.word	0x05000028


	//----- nvinfo : EIATTR_COOP_GROUP_INSTR_OFFSETS
	.align		4
.L_29639:
        /*01f0*/ 	.byte	0x04, 0x28
        /*01f2*/ 	.short	(.L_29641 - .L_29640)


	//   ....[0]....
.L_29640:
        /*01f4*/ 	.word	0x00003990


	//   ....[1]....
        /*01f8*/ 	.word	0x000039b0


	//   ....[2]....
        /*01fc*/ 	.word	0x00005240


	//   ....[3]....
        /*0200*/ 	.word	0x00005260


	//   ....[4]....
        /*0204*/ 	.word	0x00005440


	//   ....[5]....
        /*0208*/ 	.word	0x00005460


	//   ....[6]....
        /*020c*/ 	.word	0x00005480


	//   ....[7]....
        /*0210*/ 	.word	0x000055e0


	//   ....[8]....
        /*0214*/ 	.word	0x00005610


	//   ....[9]....
        /*0218*/ 	.word	0x00005640


	//   ....[10]....
        /*021c*/ 	.word	0x000064b0


	//   ....[11]....
        /*0220*/ 	.word	0x00006530


	//   ....[12]....
        /*0224*/ 	.word	0x00006570


	//   ....[13]....
        /*0228*/ 	.word	0x000065d0


	//   ....[14]....
        /*022c*/ 	.word	0x00006620


	//   ....[15]....
        /*0230*/ 	.word	0x00006670


	//   ....[16]....
        /*0234*/ 	.word	0x00006690


	//   ....[17]....
        /*0238*/ 	.word	0x000066b0


	//   ....[18]....
        /*023c*/ 	.word	0x00008350


	//   ....[19]....
        /*0240*/ 	.word	0x00008390


	//   ....[20]....
        /*0244*/ 	.word	0x000083b0


	//   ....[21]....
        /*0248*/ 	.word	0x000083c0


	//   ....[22]....
        /*024c*/ 	.word	0x000083d0


	//   ....[23]....
        /*0250*/ 	.word	0x000083e0


	//   ....[24]....
        /*0254*/ 	.word	0x00008400


	//   ....[25]....
        /*0258*/ 	.word	0x00008430


	//   ....[26]....
        /*025c*/ 	.word	0x00008450


	//   ....[27]....
        /*0260*/ 	.word	0x00008480


	//   ....[28]....
        /*0264*/ 	.word	0x000084b0


	//   ....[29]....
        /*0268*/ 	.word	0x000084f0


	//   ....[30]....
        /*026c*/ 	.word	0x00009180


	//   ....[31]....
        /*0270*/ 	.word	0x00009220


	//   ....[32]....
        /*0274*/ 	.word	0x000092b0


	//   ....[33]....
        /*0278*/ 	.word	0x00009350


	//   ....[34]....
        /*027c*/ 	.word	0x000093e0


	//   ....[35]....
        /*0280*/ 	.word	0x00009480


	//   ....[36]....
        /*0284*/ 	.word	0x000094f0


	//----- nvinfo : EIATTR_EXIT_INSTR_OFFSETS
	.align		4
.L_29641:
        /*0288*/ 	.byte	0x04, 0x1c
        /*028a*/ 	.short	(.L_29643 - .L_29642)


	//   ....[0]....
.L_29642:
        /*028c*/ 	.word	0x00008b80


	//   ....[1]....
        /*0290*/ 	.word	0x00008c80


	//   ....[2]....
        /*0294*/ 	.word	0x00009110


	//----- nvinfo : EIATTR_CRS_STACK_SIZE
	.align		4
.L_29643:
        /*0298*/ 	.byte	0x04, 0x1e
        /*029a*/ 	.short	(.L_29645 - .L_29644)
.L_29644:
        /*029c*/ 	.word	0x00000000


	//----- nvinfo : EIATTR_CBANK_PARAM_SIZE
	.align		4
.L_29645:
        /*02a0*/ 	.byte	0x03, 0x19
        /*02a2*/ 	.short	0x007c


	//----- nvinfo : EIATTR_PARAM_CBANK
	.align		4
        /*02a4*/ 	.byte	0x04, 0x0a
        /*02a6*/ 	.short	(.L_29647 - .L_29646)
	.align		4
.L_29646:
        /*02a8*/ 	.word	index@(.nv.constant0._ZN4vllm25paged_attention_v1_kernelIffLi192ELi8ELi128ELNS_18Fp8KVCacheDataTypeE0ELb0EEEvPT_PKS2_PKT0_S8_ifPKiSA_iPKfiiiSC_SC_iiiii)
        /*02ac*/ 	.short	0x0210
        /*02ae*/ 	.short	0x007c


	//----- nvinfo : EIATTR_SW_WAR
	.align		4
.L_29647:
        /*02b0*/ 	.byte	0x04, 0x36
        /*02b2*/ 	.short	(.L_29649 - .L_29648)
.L_29648:
        /*02b4*/ 	.word	0x00000008
.L_29649:


//--------------------- .nv.info._ZN4vllm25paged_attention_v1_kernelIffLi128ELi8ELi128ELNS_18Fp8KVCacheDataTypeE0ELb0EEEvPT_PKS2_PKT0_S8_ifPKiSA_iPKfiiiSC_SC_iiiii --------------------------
	.section	.nv.info._ZN4vllm25paged_attention_v1_kernelIffLi128ELi8ELi128ELNS_18Fp8KVCacheDataTypeE0ELb0EEEvPT_PKS2_PKT0_S8_ifPKiSA_iPKfiiiSC_SC_iiiii,"",@"SHT_CUDA_INFO"
	.sectionflags	@""
	.align	4


	//----- nvinfo : EIATTR_CUDA_API_VERSION
	.align		4
        /*0000*/ 	.byte	0x04, 0x37
        /*0002*/ 	.short	(.L_29651 - .L_29650)
.L_29650:
        /*0004*/ 	.word	0x00000082


	//----- nvinfo : EIATTR_KPARAM_INFO
	.align		4
.L_29651:
        /*0008*/ 	.byte	0x04, 0x17
        /*000a*/ 	.short	(.L_29653 - .L_29652)
.L_29652:
        /*000c*/ 	.word	0x00000000
        /*0010*/ 	.short	0x0013
        /*0012*/ 	.short	0x0078
        /*0014*/ 	.byte	0x00, 0xf0, 0x11, 0x00


	//----- nvinfo : EIATTR_KPARAM_INFO
	.align		4
.L_29653:
        /*0018*/ 	.byte	0x04, 0x17
        /*001a*/ 	.short	(.L_29655 - .L_29654)
.L_29654:
        /*001c*/ 	.word	0x00000000
        /*0020*/ 	.short	0x0012
        /*0022*/ 	.short	0x0074
        /*0024*/ 	.byte	0x00, 0xf0, 0x11, 0x00


	//----- nvinfo : EIATTR_KPARAM_INFO
	.align		4
.L_29655:
        /*0028*/ 	.byte	0x04, 0x17
        /*002a*/ 	.short	(.L_29657 - .L_29656)
.L_29656:
        /*002c*/ 	.word	0x00000000
        /*0030*/ 	.short	0x0011
        /*0032*/ 	.short	0x0070
        /*0034*/ 	.byte	0x00, 0xf0, 0x11, 0x00


	//----- nvinfo : EIATTR_KPARAM_INFO
	.align		4
.L_29657:
        /*0038*/ 	.byte	0x04, 0x17
        /*003a*/ 	.short	(.L_29659 - .L_29658)
.L_29658:
        /*003c*/ 	.word	0x00000000
        /*0040*/ 	.short	0x0010
        /*0042*/ 	.short	0x006c
        /*0044*/ 	.byte	0x00, 0xf0, 0x11, 0x00


	//----- nvinfo : EIATTR_KPARAM_INFO
	.align		4
.L_29659:
        /*0048*/ 	.byte	0x04, 0x17
        /*004a*/ 	.short	(.L_29661 - .L_29660)
.L_29660:
        /*004c*/ 	.word	0x00000000
        /*0050*/ 	.short	0x000f
        /*0052*/ 	.short	0x0068
        /*0054*/ 	.byte	0x00, 0xf0, 0x11, 0x00


	//----- nvinfo : EIATTR_KPARAM_INFO
	.align		4
.L_29661:
        /*0058*/ 	.byte	0x04, 0x17
        /*005a*/ 	.short	(.L_29663 - .L_29662)
.L_29662:
        /*005c*/ 	.word	0x00000000
        /*0060*/ 	.short	0x000e
        /*0062*/ 	.short	0x0060
        /*0064*/ 	.byte	0x00, 0xf0, 0x21, 0x00


	//----- nvinfo : EIATTR_KPARAM_INFO
	.align		4
.L_29663:
        /*0068*/ 	.byte	0x04, 0x17
        /*006a*/ 	.short	(.L_29665 - .L_29664)
.L_29664:
        /*006c*/ 	.word	0x00000000
        /*0070*/ 	.short	0x000d
        /*0072*/ 	.short	0x0058
        /*0074*/ 	.byte	0x00, 0xf0, 0x21, 0x00


	//----- nvinfo : EIATTR_KPARAM_INFO
	.align		4
.L_29665:
        /*0078*/ 	.byte	0x04, 0x17
        /*007a*/ 	.short	(.L_29667 - .L_29666)
.L_29666:
        /*007c*/ 	.word	0x00000000
        /*0080*/ 	.short	0x000c
        /*0082*/ 	.short	0x0050
        /*0084*/ 	.byte	0x00, 0xf0, 0x11, 0x00


	//----- nvinfo : EIATTR_KPARAM_INFO
	.align		4
.L_29667:
        /*0088*/ 	.byte	0x04, 0x17
        /*008a*/ 	.short	(.L_29669 - .L_29668)
.L_29668:
        /*008c*/ 	.word	0x00000000
        /*0090*/ 	.short	0x000b
        /*0092*/ 	.short	0x004c
        /*0094*/ 	.byte	0x00, 0xf0, 0x11, 0x00


	//----- nvinfo : EIATTR_KPARAM_INFO
	.align		4
.L_29669:
        /*0098*/ 	.byte	0x04, 0x17
        /*009a*/ 	.short	(.L_29671 - .L_29670)
.L_29670:
        /*009c*/ 	.word	0x00000000
        /*00a0*/ 	.short	0x000a
        /*00a2*/ 	.short	0x0048
        /*00a4*/ 	.byte	0x00, 0xf0, 0x11, 0x00


	//----- nvinfo : EIATTR_KPARAM_INFO
	.align		4
.L_29671:
        /*00a8*/ 	.byte	0x04, 0x17
        /*00aa*/ 	.short	(.L_29673 - .L_29672)
.L_29672:
        /*00ac*/ 	.word	0x00000000
        /*00b0*/ 	.short	0x0009
        /*00b2*/ 	.short	0x0040
        /*00b4*/ 	.byte	0x00, 0xf0, 0x21, 0x00


	//----- nvinfo : EIATTR_KPARAM_INFO
	.align		4
.L_29673:
        /*00b8*/ 	.byte	0x04, 0x17
        /*00ba*/ 	.short	(.L_29675 - .L_29674)
.L_29674:
        /*00bc*/ 	.word	0x00000000
        /*00c0*/ 	.short	0x0008
        /*00c2*/ 	.short	0x0038
        /*00c4*/ 	.byte	0x00, 0xf0, 0x11, 0x00


	//----- nvinfo : EIATTR_KPARAM_INFO
	.align		4
.L_29675:
        /*00c8*/ 	.byte	0x04, 0x17
        /*00ca*/ 	.short	(.L_29677 - .L_29676)
.L_29676:
        /*00cc*/ 	.word	0x00000000
        /*00d0*/ 	.short	0x0007
        /*00d2*/ 	.short	0x0030
        /*00d4*/ 	.byte	0x00, 0xf0, 0x21, 0x00


	//----- nvinfo : EIATTR_KPARAM_INFO
	.align		4
.L_29677:
        /*00d8*/ 	.byte	0x04, 0x17
        /*00da*/ 	.short	(.L_29679 - .L_29678)
.L_29678:
        /*00dc*/ 	.word	0x00000000
        /*00e0*/ 	.short	0x0006
        /*00e2*/ 	.short	0x0028
        /*00e4*/ 	.byte	0x00, 0xf0, 0x21, 0x00


	//----- nvinfo : EIATTR_KPARAM_INFO
	.align		4
.L_29679:
        /*00e8*/ 	.byte	0x04, 0x17
        /*00ea*/ 	.short	(.L_29681 - .L_29680)
.L_29680:
        /*00ec*/ 	.word	0x00000000
        /*00f0*/ 	.short	0x0005
        /*00f2*/ 	.short	0x0024
        /*00f4*/ 	.byte	0x00, 0xf0, 0x11, 0x00


	//----- nvinfo : EIATTR_KPARAM_INFO
	.align		4
.L_29681:
        /*00f8*/ 	.byte	0x04, 0x17
        /*00fa*/ 	.short	(.L_29683 - .L_29682)
.L_29682:
        /*00fc*/ 	.word	0x00000000
        /*0100*/ 	.short	0x0004
        /*0102*/ 	.short	0x0020
        /*0104*/ 	.byte	0x00, 0xf0, 0x11, 0x00


	//----- nvinfo : EIATTR_KPARAM_INFO
	.align		4
.L_29683:
        /*0108*/ 	.byte	0x04, 0x17
        /*010a*/ 	.short	(.L_29685 - .L_29684)
.L_29684:
        /*010c*/ 	.word	0x00000000
        /*0110*/ 	.short	0x0003
        /*0112*/ 	.short	0x0018
        /*0114*/ 	.byte	0x00, 0xf0, 0x21, 0x00


	//----- nvinfo : EIATTR_KPARAM_INFO
	.align		4
.L_29685:
        /*0118*/ 	.byte	0x04, 0x17
        /*011a*/ 	.short	(.L_29687 - .L_29686)
.L_29686:
        /*011c*/ 	.word	0x00000000
        /*0120*/ 	.short	0x0002
        /*0122*/ 	.short	0x0010
        /*0124*/ 	.byte	0x00, 0xf0, 0x21, 0x00


	//----- nvinfo : EIATTR_KPARAM_INFO
	.align		4
.L_29687:
        /*0128*/ 	.byte	0x04, 0x17
        /*012a*/ 	.short	(.L_29689 - .L_29688)
.L_29688:
        /*012c*/ 	.word	0x00000000
        /*0130*/ 	.short	0x0001
        /*0132*/ 	.short	0x0008
        /*0134*/ 	.byte	0x00, 0xf0, 0x21, 0x00


	//----- nvinfo : EIATTR_KPARAM_INFO
	.align		4
.L_29689:
        /*0138*/ 	.byte	0x04, 0x17
        /*013a*/ 	.short	(.L_29691 - .L_29690)
.L_29690:
        /*013c*/ 	.word	0x00000000
        /*0140*/ 	.short	0x0000
        /*0142*/ 	.short	0x0000
        /*0144*/ 	.byte	0x00, 0xf0, 0x21, 0x00


	//----- nvinfo : EIATTR_SPARSE_MMA_MASK
	.align		4
.L_29691:
        /*0148*/ 	.byte	0x03, 0x50
        /*014a*/ 	.short	0x0000


	//----- nvinfo : EIATTR_MAXREG_COUNT
	.align		4
        /*014c*/ 	.byte	0x03, 0x1b
        /*014e*/ 	.short	0x00ff


	//----- nvinfo : EIATTR_NUM_BARRIERS
	.align		4
        /*0150*/ 	.byte	0x02, 0x4c
        /*0152*/ 	.byte	0x01
	.zero		1


	//----- nvinfo : EIATTR_MERCURY_ISA_VERSION
	.align		4
        /*0154*/ 	.byte	0x03, 0x5f
        /*0156*/ 	.short	0x0101


	//----- nvinfo : EIATTR_COOP_GROUP_MASK_REGIDS
	.align		4
        /*0158*/ 	.byte	0x04, 0x29
        /*015a*/ 	.short	(.L_29693 - .L_29692)


	//   ....[0]....
.L_29692:
        /*015c*/ 	.word	0xffffffff


	//   ....[1]....
        /*0160*/ 	.word	0xffffffff


	//   ....[2]....
        /*0164*/ 	.word	0xffffffff


	//   ....[3]....
        /*0168*/ 	.word	0xffffffff


	//   ....[4]....
        /*016c*/ 	.word	0xffffffff


	//   ....[5]....
        /*0170*/ 	.word	0xffffffff


	//   ....[6]....
        /*0174*/ 	.word	0xffffffff


	//   ....[7]....
        /*0178*/ 	.word	0xffffffff


	//   ....[8]....
        /*017c*/ 	.word	0xffffffff


	//   ....[9]....
        /*0180*/ 	.word	0xffffffff


	//   ....[10]....
        /*0184*/ 	.word	0xffffffff


	//   ....[11]....
        /*0188*/ 	.word	0xffffffff


	//   ....[12]....
        /*018c*/ 	.word	0xffffffff


	//   ....[13]....
        /*0190*/ 	.word	0xffffffff


	//   ....[14]....
        /*0194*/ 	.word	0xffffffff


	//   ....[15]....
        /*0198*/ 	.word	0xffffffff


	//   ....[16]....
        /*019c*/ 	.word	0xffffffff


	//   ....[17]....
        /*01a0*/ 	.word	0xffffffff


	//   ....[18]....
        /*01a4*/ 	.word	0xffffffff


	//   ....[19]....
        /*01a8*/ 	.word	0xffffffff


	//   ....[20]....
        /*01ac*/ 	.word	0xffffffff


	//   ....[21]....
        /*01b0*/ 	.word	0xffffffff


	//   ....[22]....
        /*01b4*/ 	.word	0xffffffff


	//   ....[23]....
        /*01b8*/ 	.word	0xffffffff


	//   ....[24]....
        /*01bc*/ 	.word	0xffffffff


	//   ....[25]....
        /*01c0*/ 	.word	0xffffffff


	//   ....[26]....
        /*01c4*/ 	.word	0x0500001f


	//   ....[27]....
        /*01c8*/ 	.word	0x0500001f


	//   ....[28]....
        /*01cc*/ 	.word	0x0500001f


	//   ....[29]....
        /*01d0*/ 	.word	0x0500001f


	//   ....[30]....
        /*01d4*/ 	.word	0x0500001f


	//   ....[31]....
        /*01d8*/ 	.word	0x0500001f


	//   ....[32]....
        /*01dc*/ 	.word	0x0500001f


	//----- nvinfo : EIATTR_COOP_GROUP_INSTR_OFFSETS
	.align		4
.L_29693:
        /*01e0*/ 	.byte	0x04, 0x28
        /*01e2*/ 	.short	(.L_29695 - .L_29694)


	//   ....[0]....
.L_29694:
        /*01e4*/ 	.word	0x00002a60


	//   ....[1]....
        /*01e8*/ 	.word	0x00002a80


	//   ....[2]....
        /*01ec*/ 	.word	0x00003c50


	//   ....[3]....
        /*01f0*/ 	.word	0x00003c70


	//   ....[4]....
        /*01f4*/ 	.word	0x00003e50


	//   ....[5]....
        /*01f8*/ 	.word	0x00003e70


	//   ....[6]....
        /*01fc*/ 	.word	0x00003e90


	//   ....[7]....
        /*0200*/ 	.word	0x00003ff0


	//   ....[8]....
        /*0204*/ 	.word	0x00004010


	//   ....[9]....
        /*0208*/ 	.word	0x00004060


	//   ....[10]....
        /*020c*/ 	.word	0x00004ec0


	//   ....[11]....
        /*0210*/ 	.word	0x00004f30


	//   ....[12]....
        /*0214*/ 	.word	0x00004f60


	//   ....[13]....
        /*0218*/ 	.word	0x00004fe0


	//   ....[14]....
        /*021c*/ 	.word	0x00005030


	//   ....[15]....
        /*0220*/ 	.word	0x00005080


	//   ....[16]....
        /*0224*/ 	.word	0x000050a0


	//   ....[17]....
        /*0228*/ 	.word	0x000050c0


	//   ....[18]....
        /*022c*/ 	.word	0x000067c0


	//   ....[19]....
        /*0230*/ 	.word	0x00006800


	//   ....[20]....
        /*0234*/ 	.word	0x00006820


	//   ....[21]....
        /*0238*/ 	.word	0x00006830


	//   ....[22]....
        /*023c*/ 	.word	0x00006840


	//   ....[23]....
        /*0240*/ 	.word	0x00006850


	//   ....[24]....
        /*0244*/ 	.word	0x00006860


	//   ....[25]....
        /*0248*/ 	.word	0x000068a0


	//   ....[26]....
        /*024c*/ 	.word	0x00007220


	//   ....[27]....
        /*0250*/ 	.word	0x000072b0


	//   ....[28]....
        /*0254*/ 	.word	0x00007340


	//   ....[29]....
        /*0258*/ 	.word	0x000073d0


	//   ....[30]....
        /*025c*/ 	.word	0x00007460


	//   ....[31]....
        /*0260*/ 	.word	0x00007500


	//   ....[32]....
        /*0264*/ 	.word	0x00007570


	//----- nvinfo : EIATTR_EXIT_INSTR_OFFSETS
	.align		4
.L_29695:
        /*0268*/ 	.byte	0x04, 0x1c
        /*026a*/ 	.short	(.L_29697 - .L_29696)


	//   ....[0]....
.L_29696:
        /*026c*/ 	.word	0x00006d90


	//   ....[1]....
        /*0270*/ 	.word	0x00006ea0


	//   ....[2]....
        /*0274*/ 	.word	0x000071b0


	//----- nvinfo : EIATTR_CRS_STACK_SIZE
	.align		4
.L_29697:
        /*0278*/ 	.byte	0x04, 0x1e
        /*027a*/ 	.short	(.L_29699 - .L_29698)
.L_29698:
        /*027c*/ 	.word	0x00000000


	//----- nvinfo : EIATTR_CBANK_PARAM_SIZE
	.align		4
.L_29699:
        /*0280*/ 	.byte	0x03, 0x19
        /*0282*/ 	.short	0x007c


	//----- nvinfo : EIATTR_PARAM_CBANK
	.align		4
        /*0284*/ 	.byte	0x04, 0x0a
        /*0286*/ 	.short	(.L_29701 - .L_29700)
	.align		4
.L_29700:
        /*0288*/ 	.word	index@(.nv.constant0._ZN4vllm25paged_attention_v1_kernelIffLi128ELi8ELi128ELNS_18Fp8KVCacheDataTypeE0ELb0EEEvPT_PKS2_PKT0_S8_ifPKiSA_iPKfiiiSC_SC_iiiii)
        /*028c*/ 	.short	0x0210
        /*028e*/ 	.short	0x007c


	//----- nvinfo : EIATTR_SW_WAR
	.align		4
.L_29701:
        /*0290*/ 	.byte	0x04, 0x36
        /*0292*/ 	.short	(.L_29703 - .L_29702)
.L_29702:
        /*0294*/ 	.word	0x00000008
.L_29703:


//--------------------- .nv.info._ZN4vllm25paged_attention_v1_kernelIffLi120ELi8ELi128ELNS_18Fp8KVCacheDataTypeE0ELb0EEEvPT_PKS2_PKT0_S8_ifPKiSA_iPKfiiiSC_SC_iiiii --------------------------
	.section	.nv.info._ZN4vllm25paged_attention_v1_kernelIffLi120ELi8ELi128ELNS_18Fp8KVCacheDataTypeE0ELb0EEEvPT_PKS2_PKT0_S8_ifPKiSA_iPKfiiiSC_SC_iiiii,"",@"SHT_CUDA_INFO"
	.sectionflags	@""
	.align	4


	//----- nvinfo : EIATTR_CUDA_API_VERSION
	.align		4
        /*0000*/ 	.byte	0x04, 0x37
        /*0002*/ 	.short	(.L_29705 - .L_29704)
.L_29704:
        /*0004*/ 	.word	0x00000082


	//----- nvinfo : EIATTR_KPARAM_INFO
	.align		4
.L_29705:
        /*0008*/ 	.byte	0x04, 0x17
        /*000a*/ 	.short	(.L_29707 - .L_29706)
.L_29706:
        /*000c*/ 	.word	0x00000000
        /*0010*/ 	.short	0x0013
        /*0012*/ 	.short	0x0078
        /*0014*/ 	.byte	0x00, 0xf0, 0x11, 0x00


	//----- nvinfo : EIATTR_KPARAM_INFO
	.align		4
.L_29707:
        /*0018*/ 	.byte	0x04, 0x17
        /*001a*/ 	.short	(.L_29709 - .L_29708)
.L_29708:
        /*001c*/ 	.word	0x00000000
        /*0020*/ 	.short	0x0012
        /*0022*/ 	.short	0x0074
        /*0024*/ 	.byte	0x00, 0xf0, 0x11, 0x00


	//----- nvinfo : EIATTR_KPARAM_INFO
	.align		4
.L_29709:
        /*0028*/ 	.byte	0x04, 0x17
        /*002a*/ 	.short	(.L_29711 - .L_29710)
.L_29710:
        /*002c*/ 	.word	0x00000000
        /*0030*/ 	.short	0x0011
        /*0032*/ 	.short	0x0070
        /*0034*/ 	.byte	0x00, 0xf0, 0x11, 0x00


	//----- nvinfo : EIATTR_KPARAM_INFO
	.align		4
.L_29711:
        /*0038*/ 	.byte	0x04, 0x17
        /*003a*/ 	.short	(.L_29713 - .L_29712)
.L_29712:
        /*003c*/ 	.word	0x00000000
        /*0040*/ 	.short	0x0010
        /*0042*/ 	.short	0x006c
        /*0044*/ 	.byte	0x00, 0xf0, 0x11, 0x00


	//----- nvinfo : EIATTR_KPARAM_INFO
	.align		4
.L_29713:
        /*0048*/ 	.byte	0x04, 0x17
        /*004a*/ 	.short	(.L_29715 - .L_29714)
.L_29714:
        /*004c*/ 	.word	0x00000000
        /*0050*/ 	.short	0x000f
        /*0052*/ 	.short	0x0068
        /*0054*/ 	.byte	0x00, 0xf0, 0x11, 0x00


	//----- nvinfo : EIATTR_KPARAM_INFO
	.align		4
.L_29715:
        /*0058*/ 	.byte	0x04, 0x17
        /*005a*/ 	.short	(.L_29717 - .L_29716)
.L_29716:
        /*005c*/ 	.word	0x00000000
        /*0060*/ 	.short	0x000e
        /*0062*/ 	.short	0x0060
        /*0064*/ 	.byte	0x00, 0xf0, 0x21, 0x00


	//----- nvinfo : EIATTR_KPARAM_INFO
	.align		4
.L_29717:
        /*0068*/ 	.byte	0x04, 0x17
        /*006a*/ 	.short	(.L_29719 - .L_29718)
.L_29718:
        /*006c*/ 	.word	0x00000000
        /*0070*/ 	.short	0x000d
        /*0072*/ 	.short	0x0058
        /*0074*/ 	.byte	0x00, 0xf0, 0x21, 0x00


	//----- nvinfo : EIATTR_KPARAM_INFO
	.align		4
.L_29719:
        /*0078*/ 	.byte	0x04, 0x17
        /*007a*/ 	.short	(.L_29721 - .L_29720)
.L_29720:
        /*007c*/ 	.word	0x00000000
        /*0080*/ 	.short	0x000c
        /*0082*/ 	.short	0x0050
        /*0084*/ 	.byte	0x00, 0xf0, 0x11, 0x00


	//----- nvinfo : EIATTR_KPARAM_INFO
	.align		4
.L_29721:
        /*0088*/ 	.byte	0x04, 0x17
        /*008a*/ 	.short	(.L_29723 - .L_29722)
.L_29722:
        /*008c*/ 	.word	0x00000000
        /*0090*/ 	.short	0x000b
        /*0092*/ 	.short	0x004c
        /*0094*/ 	.byte	0x00, 0xf0, 0x11, 0x00


	//----- nvinfo : EIATTR_KPARAM_INFO
	.align		4
.L_29723:
        /*0098*/ 	.byte	0x04, 0x17
        /*009a*/ 	.short	(.L_29725 - .L_29724)
.L_29724:
        /*009c*/ 	.word	0x00000000
        /*00a0*/ 	.short	0x000a
        /*00a2*/ 	.short	0x0048
        /*00a4*/ 	.byte	0x00, 0xf0, 0x11, 0x00


	//----- nvinfo : EIATTR_KPARAM_INFO
	.align		4
.L_29725:
        /*00a8*/ 	.byte	0x04, 0x17
        /*00aa*/ 	.short	(.L_29727 - .L_29726)
.L_29726:
        /*00ac*/ 	.word	0x00000000
        /*00b0*/ 	.short	0x0009
        /*00b2*/ 	.short	0x0040
        /*00b4*/ 	.byte	0x00, 0xf0, 0x21, 0x00


	//----- nvinfo : EIATTR_KPARAM_INFO
	.align		4
.L_29727:
        /*00b8*/ 	.byte	0x04, 0x17
        /*00ba*/ 	.short	(.L_29729 - .L_29728)
.L_29728:
        /*00bc*/ 	.word	0x00000000
        /*00c0*/ 	.short	0x0008
        /*00c2*/ 	.short	0x0038
        /*00c4*/ 	.byte	0x00, 0xf0, 0x11, 0x00


	//----- nvinfo : EIATTR_KPARAM_INFO
	.align		4
.L_29729:
        /*00c8*/ 	.byte	0x04, 0x17
        /*00ca*/ 	.short	(.L_29731 - .L_29730)
.L_29730:
        /*00cc*/ 	.word	0x00000000
        /*00d0*/ 	.short	0x0007
        /*00d2*/ 	.short	0x0030
        /*00d4*/ 	.byte	0x00, 0xf0, 0x21, 0x00


	//----- nvinfo : EIATTR_KPARAM_INFO
	.align		4
.L_29731:
        /*00d8*/ 	.byte	0x04, 0x17
        /*00da*/ 	.short	(.L_29733 - .L_29732)
.L_29732:
        /*00dc*/ 	.word	0x00000000
        /*00e0*/ 	.short	0x0006
        /*00e2*/ 	.short	0x0028
        /*00e4*/ 	.byte	0x00, 0xf0, 0x21, 0x00


	//----- nvinfo : EIATTR_KPARAM_INFO
	.align		4
.L_29733:
        /*00e8*/ 	.byte	0x04, 0x17
        /*00ea*/ 	.short	(.L_29735 - .L_29734)
.L_29734:
        /*00ec*/ 	.word	0x00000000
        /*00f0*/ 	.short	0x0005
        /*00f2*/ 	.short	0x0024
        /*00f4*/ 	.byte	0x00, 0xf0, 0x11, 0x00


	//----- nvinfo : EIATTR_KPARAM_INFO
	.align		4
.L_29735:
        /*00f8*/ 	.byte	0x04, 0x17
        /*00fa*/ 	.short	(.L_29737 - .L_29736)
.L_29736:
        /*00fc*/ 	.word	0x00000000
        /*0100*/ 	.short	0x0004
        /*0102*/ 	.short	0x0020
        /*0104*/ 	.byte	0x00, 0xf0, 0x11, 0x00


	//----- nvinfo : EIATTR_KPARAM_INFO
	.align		4
.L_29737:
        /*0108*/ 	.byte	0x04, 0x17
        /*010a*/ 	.short	(.L_29739 - .L_29738)
.L_29738:
        /*010c*/ 	.word	0x00000000
        /*0110*/ 	.short	0x0003
        /*0112*/ 	.short	0x0018
        /*0114*/ 	.byte	0x00, 0xf0, 0x21, 0x00


	//----- nvinfo : EIATTR_KPARAM_INFO
	.align		4
.L_29739:
        /*0118*/ 	.byte	0x04, 0x17
        /*011a*/ 	.short	(.L_29741 - .L_29740)
.L_29740:
        /*011c*/ 	.word	0x00000000
        /*0120*/ 	.short	0x0002
        /*0122*/ 	.short	0x0010
        /*0124*/ 	.byte	0x00, 0xf0, 0x21, 0x00


	//----- nvinfo : EIATTR_KPARAM_INFO
	.align		4
.L_29741:
        /*0128*/ 	.byte	0x04, 0x17
        /*012a*/ 	.short	(.L_29743 - .L_29742)
.L_29742:
        /*012c*/ 	.word	0x00000000
        /*0130*/ 	.short	0x0001
        /*0132*/ 	.short	0x0008
        /*0134*/ 	.byte	0x00, 0xf0, 0x21, 0x00


	//----- nvinfo : EIATTR_KPARAM_INFO
	.align		4
.L_29743:
        /*0138*/ 	.byte	0x04, 0x17
        /*013a*/ 	.short	(.L_29745 - .L_29744)
.L_29744:
        /*013c*/ 	.word	0x00000000
        /*0140*/ 	.short	0x0000
        /*0142*/ 	.short	0x0000
        /*0144*/ 	.byte	0x00, 0xf0, 0x21, 0x00


	//----- nvinfo : EIATTR_SPARSE_MMA_MASK
	.align		4
.L_29745:
        /*0148*/ 	.byte	0x03, 0x50
        /*014a*/ 	.short	0x0000


	//----- nvinfo : EIATTR_MAXREG_COUNT
	.align		4
        /*014c*/ 	.byte	0x03, 0x1b
        /*014e*/ 	.short	0x00ff


	//----- nvinfo : EIATTR_NUM_BARRIERS
	.align		4
        /*0150*/ 	.byte	0x02, 0x4c
        /*0152*/ 	.byte	0x01
	.zero		1


	//----- nvinfo : EIATTR_MERCURY_ISA_VERSION
	.align		4
        /*0154*/ 	.byte	0x03, 0x5f
        /*0156*/ 	.short	0x0101


	//----- nvinfo : EIATTR_COOP_GROUP_MASK_REGIDS
	.align		4
        /*0158*/ 	.byte	0x04, 0x29
        /*015a*/ 	.short	(.L_29747 - .L_29746)


	//   ....[0]....
.L_29746:
        /*015c*/ 	.word	0xffffffff


	//   ....[1]....
        /*0160*/ 	.word	0xffffffff


	//   ....[2]....
        /*0164*/ 	.word	0xffffffff


	//   ....[3]....
        /*0168*/ 	.word	0xffffffff


	//   ....[4]....
        /*016c*/ 	.word	0xffffffff


	//   ....[5]....
        /*0170*/ 	.word	0xffffffff


	//   ....[6]....
        /*0174*/ 	.word	0xffffffff


	//   ....[7]....
        /*0178*/ 	.word	0xffffffff


	//   ....[8]....
        /*017c*/ 	.word	0xffffffff


	//   ....[9]....
        /*0180*/ 	.word	0xffffffff


	//   ....[10]....
        /*0184*/ 	.word	0xffffffff


	//   ....[11]....
        /*0188*/ 	.word	0xffffffff


	//   ....[12]....
        /*018c*/ 	.word	0xffffffff


	//   ....[13]....
        /*0190*/ 	.word	0xffffffff


	//   ....[14]....
        /*0194*/ 	.word	0xffffffff


	//   ....[15]....
        /*0198*/ 	.word	0xffffffff


	//   ....[16]....
        /*019c*/ 	.word	0xffffffff


	//   ....[17]....
        /*01a0*/ 	.word	0xffffffff


	//   ....[18]....
        /*01a4*/ 	.word	0xffffffff


	//   ....[19]....
        /*01a8*/ 	.word	0xffffffff


	//   ....[20]....
        /*01ac*/ 	.word	0xffffffff


	//   ....[21]....
        /*01b0*/ 	.word	0xffffffff


	//   ....[22]....
        /*01b4*/ 	.word	0xffffffff


	//   ....[23]....
        /*01b8*/ 	.word	0xffffffff


	//   ....[24]....
        /*01bc*/ 	.word	0xffffffff


	//   ....[25]....
        /*01c0*/ 	.word	0xffffffff


	//   ....[26]....
        /*01c4*/ 	.word	0x0500003e


	//   ....[27]....
        /*01c8*/ 	.word	0x0500003e


	//   ....[28]....
        /*01cc*/ 	.word	0x0500003e


	//   ....[29]....
        /*01d0*/ 	.word	0x0500003e


	//   ....[30]....
        /*01d4*/ 	.word	0x0500003e


	//   ....[31]....
        /*01d8*/ 	.word	0x0500003e


	//   ....[32]....
        /*01dc*/ 	.word	0x0500003e


	//----- nvinfo : EIATTR_COOP_GROUP_INSTR_OFFSETS
	.align		4
.L_29747:
        /*01e0*/ 	.byte	0x04, 0x28
        /*01e2*/ 	.short	(.L_29749 - .L_29748)


	//   ....[0]....
.L_29748:
        /*01e4*/ 	.word	0x000028f0


	//   ....[1]....
        /*01e8*/ 	.word	0x00002910


	//   ....[2]....
        /*01ec*/ 	.word	0x000039d0


	//   ....[3]....
        /*01f0*/ 	.word	0x000039f0


	//   ....[4]....
        /*01f4*/ 	.word	0x00003be0


	//   ....[5]....
        /*01f8*/ 	.word	0x00003c00


	//   ....[6]....
        /*01fc*/ 	.word	0x00003c20


	//   ....[7]....
        /*0200*/ 	.word	0x00003d80


	//   ....[8]....
        /*0204*/ 	.word	0x00003da0


	//   ....[9]....
        /*0208*/ 	.word	0x00003df0


	//   ....[10]....
        /*020c*/ 	.word	0x00004c50


	//   ....[11]....
        /*0210*/ 	.word	0x00004cc0


	//   ....[12]....
        /*0214*/ 	.word	0x00004cf0


	//   ....[13]....
        /*0218*/ 	.word	0x00004d70


	//   ....[14]....
        /*021c*/ 	.word	0x00004dc0


	//   ....[15]....
        /*0220*/ 	.word	0x00004e10


	//   ....[16]....
        /*0224*/ 	.word	0x00004e30


	//   ....[17]....
        /*0228*/ 	.word	0x00004e50


	//   ....[18]....
        /*022c*/ 	.word	0x000065d0


	//   ....[19]....
        /*0230*/ 	.word	0x00006610


	//   ....[20]....
        /*0234*/ 	.word	0x00006650


	//   ....[21]....
        /*0238*/ 	.word	0x00006670


	//   ....[22]....
        /*023c*/ 	.word	0x00006680


	//   ....[23]....
        /*0240*/ 	.word	0x00006690


	//   ....[24]....
        /*0244*/ 	.word	0x000066a0


	//   ....[25]....
        /*0248*/ 	.word	0x000066e0


	//   ....[26]....
        /*024c*/ 	.word	0x000071f0


	//   ....[27]....
        /*0250*/ 	.word	0x00007290


	//   ....[28]....
        /*0254*/ 	.word	0x00007310


	//   ....[29]....
        /*0258*/ 	.word	0x000073b0


	//   ....[30]....
        /*025c*/ 	.word	0x00007440


	//   ....[31]....
        /*0260*/ 	.word	0x000074e0


	//   ....[32]....
        /*0264*/ 	.word	0x00007550


	//----- nvinfo : EIATTR_EXIT_INSTR_OFFSETS
	.align		4
.L_29749:
        /*0268*/ 	.byte	0x04, 0x1c
        /*026a*/ 	.short	(.L_29751 - .L_29750)


	//   ....[0]....
.L_29750:
        /*026c*/ 	.word	0x00006d10


	//   ....[1]....
        /*0270*/ 	.word	0x00007110


	//   ....[2]....
        /*0274*/ 	.word	0x00007190


	//----- nvinfo : EIATTR_CRS_STACK_SIZE
	.align		4
.L_29751:
        /*0278*/ 	.byte	0x04, 0x1e
        /*027a*/ 	.short	(.L_29753 - .L_29752)
.L_29752:
        /*027c*/ 	.word	0x00000000


	//----- nvinfo : EIATTR_CBANK_PARAM_SIZE
	.align		4
.L_29753:
        /*0280*/ 	.byte	0x03, 0x19
        /*0282*/ 	.short	0x007c


	//----- nvinfo : EIATTR_PARAM_CBANK
	.align		4
        /*0284*/ 	.byte	0x04, 0x0a
        /*0286*/ 	.short	(.L_29755 - .L_29754)
	.align		4
.L_29754:
        /*0288*/ 	.word	index@(.nv.constant0._ZN4vllm25paged_attention_v1_kernelIffLi120ELi8ELi128ELNS_18Fp8KVCacheDataTypeE0ELb0EEEvPT_PKS2_PKT0_S8_ifPKiSA_iPKfiiiSC_SC_iiiii)
        /*028c*/ 	.short	0x0210
        /*028e*/ 	.short	0x007c


	//----- nvinfo : EIATTR_SW_WAR
	.align		4
.L_29755:
        /*0290*/ 	.byte	0x04, 0x36
        /*0292*/ 	.short	(.L_29757 - .L_29756)
.L_29756:
        /*0294*/ 	.word	0x00000008
.L_29757:


//--------------------- .nv.info._ZN4vllm25paged_attention_v1_kernelIffLi112ELi8ELi128ELNS_18Fp8KVCacheDataTypeE0ELb0EEEvPT_PKS2_PKT0_S8_ifPKiSA_iPKfiiiSC_SC_iiiii --------------------------
	.section	.nv.info._ZN4vllm25paged_attention_v1_kernelIffLi112ELi8ELi128ELNS_18Fp8KVCacheDataTypeE0ELb0EEEvPT_PKS2_PKT0_S8_ifPKiSA_iPKfiiiSC_SC_iiiii,"",@"SHT_CUDA_INFO"
	.sectionflags	@""
	.align	4


	//----- nvinfo : EIATTR_CUDA_API_VERSION
	.align		4
        /*0000*/ 	.byte	0x04, 0x37
        /*0002*/ 	.short	(.L_29759 - .L_29758)
.L_29758:
        /*0004*/ 	.word	0x00000082


	//----- nvinfo : EIATTR_KPARAM_INFO
	.align		4
.L_29759:
        /*0008*/ 	.byte	0x04, 0x17
        /*000a*/ 	.short	(.L_29761 - .L_29760)
.L_29760:
        /*000c*/ 	.word	0x00000000
        /*0010*/ 	.short	0x0013
        /*0012*/ 	.short	0x0078
        /*0014*/ 	.byte	0x00, 0xf0, 0x11, 0x00


	//----- nvinfo : EIATTR_KPARAM_INFO
	.align		4
.L_29761:
        /*0018*/ 	.byte	0x04, 0x17
        /*001a*/ 	.short	(.L_29763 - .L_29762)
.L_29762:
        /*001c*/ 	.word	0x00000000
        /*0020*/ 	.short	0x0012
        /*0022*/ 	.short	0x0074
        /*0024*/ 	.byte	0x00, 0xf0, 0x11, 0x00


	//----- nvinfo : EIATTR_KPARAM_INFO
	.align		4
.L_29763:
        /*0028*/ 	.byte	0x04, 0x17
        /*002a*/ 	.short	(.L_29765 - .L_29764)
.L_29764:
        /*002c*/ 	.word	0x00000000
        /*0030*/ 	.short	0x0011
        /*0032*/ 	.short	0x0070
        /*0034*/ 	.byte	0x00, 0xf0, 0x11, 0x00


	//----- nvinfo : EIATTR_KPARAM_INFO
	.align		4
.L_29765:
        /*0038*/ 	.byte	0x04, 0x17
        /*003a*/ 	.short	(.L_29767 - .L_29766)
.L_29766:
        /*003c*/ 	.word	0x00000000
        /*0040*/ 	.short	0x0010
        /*0042*/ 	.short	0x006c
        /*0044*/ 	.byte	0x00, 0xf0, 0x11, 0x00


	//----- nvinfo : EIATTR_KPARAM_INFO
	.align		4
.L_29767:
        /*0048*/ 	.byte	0x04, 0x17
        /*004a*/ 	.short	(.L_29769 - .L_29768)
.L_29768:
        /*004c*/ 	.word	0x00000000
        /*0050*/ 	.short	0x000f
        /*0052*/ 	.short	0x0068
        /*0054*/ 	.byte	0x00, 0xf0, 0x11, 0x00


	//----- nvinfo : EIATTR_KPARAM_INFO
	.align		4
.L_29769:
        /*0058*/ 	.byte	0x04, 0x17
        /*005a*/ 	.short	(.L_29771 - .L_29770)
.L_29770:
        /*005c*/ 	.word	0x00000000
        /*0060*/ 	.short	0x000e
        /*0062*/ 	.short	0x0060
        /*0064*/ 	.byte	0x00, 0xf0, 0x21, 0x00


	//----- nvinfo : EIATTR_KPARAM_INFO
	.align		4
.L_29771:
        /*0068*/ 	.byte	0x04, 0x17
        /*006a*/ 	.short	(.L_29773 - .L_29772)
.L_29772:
        /*006c*/ 	.word	0x00000000
        /*0070*/ 	.short	0x000d
        /*0072*/ 	.short	0x0058
        /*0074*/ 	.byte	0x00, 0xf0, 0x21, 0x00


	//----- nvinfo : EIATTR_KPARAM_INFO
	.align		4
.L_29773:
        /*0078*/ 	.byte	0x04, 0x17
        /*007a*/ 	.short	(.L_29775 - .L_29774)
.L_29774:
        /*007c*/ 	.word	0x00000000
        /*0080*/ 	.short	0x000c
        /*0082*/ 	.short	0x0050
        /*0084*/ 	.byte	0x00, 0xf0, 0x11, 0x00


	//----- nvinfo : EIATTR_KPARAM_INFO
	.align		4
.L_29775:
        /*0088*/ 	.byte	0x04, 0x17
        /*008a*/ 	.short	(.L_29777 - .L_29776)
.L_29776:
        /*008c*/ 	.word	0x00000000
        /*0090*/ 	.short	0x000b
        /*0092*/ 	.short	0x004c
        /*0094*/ 	.byte	0x00, 0xf0, 0x11, 0x00


	//----- nvinfo : EIATTR_KPARAM_INFO
	.align		4
.L_29777:
        /*0098*/ 	.byte	0x04, 0x17
        /*009a*/ 	.short	(.L_29779 - .L_29778)
.L_29778:
        /*009c*/ 	.word	0x00000000
        /*00a0*/ 	.short	0x000a
        /*00a2*/ 	.short	0x0048
        /*00a4*/ 	.byte	0x00, 0xf0, 0x11, 0x00


	//----- nvinfo : EIATTR_KPARAM_INFO
	.align		4
.L_29779:
        /*00a8*/ 	.byte	0x04, 0x17
        /*00aa*/ 	.short	(.L_29781 - .L_29780)
.L_29780:
        /*00ac*/ 	.word	0x00000000
        /*00b0*/ 	.short	0x0009
        /*00b2*/ 	.short	0x0040
        /*00b4*/ 	.byte	0x00, 0xf0, 0x21, 0x00


	//----- nvinfo : EIATTR_KPARAM_INFO
	.align		4
.L_29781:
        /*00b8*/ 	.byte	0x04, 0x17
        /*00ba*/ 	.short	(.L_29783 - .L_29782)
.L_29782:
        /*00bc*/ 	.word	0x00000000
        /*00c0*/ 	.short	0x0008
        /*00c2*/ 	.short	0x0038
        /*00c4*/ 	.byte	0x00, 0xf0, 0x11, 0x00


	//----- nvinfo : EIATTR_KPARAM_INFO
	.align		4
.L_29783:
        /*00c8*/ 	.byte	0x04, 0x17
        /*00ca*/ 	.short	(.L_29785 - .L_29784)
.L_29784:
        /*00cc*/ 	.word	0x00000000
        /*00d0*/ 	.short	0x0007
        /*00d2*/ 	.short	0x0030
        /*00d4*/ 	.byte	0x00, 0xf0, 0x21, 0x00


	//----- nvinfo : EIATTR_KPARAM_INFO
	.align		4
.L_29785:
        /*00d8*/ 	.byte	0x04, 0x17
        /*00da*/ 	.short	(.L_29787 - .L_29786)
.L_29786:
        /*00dc*/ 	.word	0x00000000
        /*00e0*/ 	.short	0x0006
        /*00e2*/ 	.short	0x0028
        /*00e4*/ 	.byte	0x00, 0xf0, 0x21, 0x00


	//----- nvinfo : EIATTR_KPARAM_INFO
	.align		4
.L_29787:
        /*00e8*/ 	.byte	0x04, 0x17
        /*00ea*/ 	.short	(.L_29789 - .L_29788)
.L_29788:
        /*00ec*/ 	.word	0x00000000
        /*00f0*/ 	.short	0x0005
        /*00f2*/ 	.short	0x0024
        /*00f4*/ 	.byte	0x00, 0xf0, 0x11, 0x00


	//----- nvinfo : EIATTR_KPARAM_INFO
	.align		4
.L_29789:
        /*00f8*/ 	.byte	0x04, 0x17
        /*00fa*/ 	.short	(.L_29791 - .L_29790)
.L_29790:
        /*00fc*/ 	.word	0x00000000
        /*0100*/ 	.short	0x0004
        /*0102*/ 	.short	0x0020
        /*0104*/ 	.byte	0x00, 0xf0, 0x11, 0x00


	//----- nvinfo : EIATTR_KPARAM_INFO
	.align		4
.L_29791:
        /*0108*/ 	.byte	0x04, 0x17
        /*010a*/ 	.short	(.L_29793 - .L_29792)
.L_29792:
        /*010c*/ 	.word	0x00000000
        /*0110*/ 	.short	0x0003
        /*0112*/ 	.short	0x0018
        /*0114*/ 	.byte	0x00, 0xf0, 0x21, 0x00


	//----- nvinfo : EIATTR_KPARAM_INFO
	.align		4
.L_29793:
        /*0118*/ 	.byte	0x04, 0x17
        /*011a*/ 	.short	(.L_29795 - .L_29794)
.L_29794:
        /*011c*/ 	.word	0x00000000
        /*0120*/ 	.short	0x0002
        /*0122*/ 	.short	0x0010
        /*0124*/ 	.byte	0x00, 0xf0, 0x21, 0x00


	//----- nvinfo : EIATTR_KPARAM_INFO
	.align		4
.L_29795:
        /*0128*/ 	.byte	0x04, 0x17
        /*012a*/ 	.short	(.L_29797 - .L_29796)
.L_29796:
        /*012c*/ 	.word	0x00000000
        /*0130*/ 	.short	0x0001
        /*0132*/ 	.short	0x0008
        /*0134*/ 	.byte	0x00, 0xf0, 0x21, 0x00


	//----- nvinfo : EIATTR_KPARAM_INFO
	.align		4
.L_29797:
        /*0138*/ 	.byte	0x04, 0x17
        /*013a*/ 	.short	(.L_29799 - .L_29798)
.L_29798:
        /*013c*/ 	.word	0x00000000
        /*0140*/ 	.short	0x0000
        /*0142*/ 	.short	0x0000
        /*0144*/ 	.byte	0x00, 0xf0, 0x21, 0x00


	//----- nvinfo : EIATTR_SPARSE_MMA_MASK
	.align		4
.L_29799:
        /*0148*/ 	.byte	0x03, 0x50
        /*014a*/ 	.short	0x0000


	//----- nvinfo : EIATTR_MAXREG_COUNT
	.align		4
        /*014c*/ 	.byte	0x03, 0x1b
        /*014e*/ 	.short	0x00ff


	//----- nvinfo : EIATTR_NUM_BARRIERS
	.align		4
        /*0150*/ 	.byte	0x02, 0x4c
        /*0152*/ 	.byte	0x01
	.zero		1


	//----- nvinfo : EIATTR_MERCURY_ISA_VERSION
	.align		4
        /*0154*/ 	.byte	0x03, 0x5f
        /*0156*/ 	.short	0x0101


	//----- nvinfo : EIATTR_COOP_GROUP_MASK_REGIDS
	.align		4
        /*0158*/ 	.byte	0x04, 0x29
        /*015a*/ 	.short	(.L_29801 - .L_29800)


	//   ....[0]....
.L_29800:
        /*015c*/ 	.word	0xffffffff


	//   ....[1]....
        /*0160*/ 	.word	0xffffffff


	//   ....[2]....
        /*0164*/ 	.word	0xffffffff


	//   ....[3]....
        /*0168*/ 	.word	0xffffffff


	//   ....[4]....
        /*016c*/ 	.word	0xffffffff


	//   ....[5]....
        /*0170*/ 	.word	0xffffffff


	//   ....[6]....
        /*0174*/ 	.word	0xffffffff


	//   ....[7]....
        /*0178*/ 	.word	0xffffffff


	//   ....[8]....
        /*017c*/ 	.word	0xffffffff


	//   ....[9]....
        /*0180*/ 	.word	0xffffffff


	//   ....[10]....
        /*0184*/ 	.word	0xffffffff


	//   ....[11]....
        /*0188*/ 	.word	0xffffffff


	//   ....[12]....
        /*018c*/ 	.word	0xffffffff


	//   ....[13]....
        /*0190*/ 	.word	0xffffffff


	//   ....[14]....
        /*0194*/ 	.word	0xffffffff


	//   ....[15]....
        /*0198*/ 	.word	0xffffffff


	//   ....[16]....
        /*019c*/ 	.word	0xffffffff


	//   ....[17]....
        /*01a0*/ 	.word	0xffffffff


	//   ....[18]....
        /*01a4*/ 	.word	0xffffffff


	//   ....[19]....
        /*01a8*/ 	.word	0xffffffff


	//   ....[20]....
        /*01ac*/ 	.word	0xffffffff


	//   ....[21]....
        /*01b0*/ 	.word	0xffffffff


	//   ....[22]....
        /*01b4*/ 	.word	0xffffffff


	//   ....[23]....
        /*01b8*/ 	.word	0xffffffff


	//   ....[24]....
        /*01bc*/ 	.word	0xffffffff


	//   ....[25]....
        /*01c0*/ 	.word	0x05000022


	//   ....[26]....
        /*01c4*/ 	.word	0x05000022


	//   ....[27]....
        /*01c8*/ 	.word	0x05000022


	//   ....[28]....
        /*01cc*/ 	.word	0x05000022


	//   ....[29]....
        /*01d0*/ 	.word	0x05000022


	//   ....[30]....
        /*01d4*/ 	.word	0x05000022


	//   ....[31]....
        /*01d8*/ 	.word	0x05000022


	//----- nvinfo : EIATTR_COOP_GROUP_INSTR_OFFSETS
	.align		4
.L_29801:
        /*01dc*/ 	.byte	0x04, 0x28
        /*01de*/ 	.short	(.L_29803 - .L_29802)


	//   ....[0]....
.L_29802:
        /*01e0*/ 	.word	0x000026c0


	//   ....[1]....
        /*01e4*/ 	.word	0x000026e0


	//   ....[2]....
        /*01e8*/ 	.word	0x00003610


	//   ....[3]....
        /*01ec*/ 	.word	0x00003630


	//   ....[4]....
        /*01f0*/ 	.word	0x00003810


	//   ....[5]....
        /*01f4*/ 	.word	0x00003830


	//   ....[6]....
        /*01f8*/ 	.word	0x00003850


	//   ....[7]....
        /*01fc*/ 	.word	0x00003a00


	//   ....[8]....
        /*0200*/ 	.word	0x00003a20


	//   ....[9]....
        /*0204*/ 	.word	0x00003a40


	//   ....[10]....
        /*0208*/ 	.word	0x00004880


	//   ....[11]....
        /*020c*/ 	.word	0x00004900


	//   ....[12]....
        /*0210*/ 	.word	0x00004960


	//   ....[13]....
        /*0214*/ 	.word	0x000049b0


	//   ....[14]....
        /*0218*/ 	.word	0x000049f0


	//   ....[15]....
        /*021c*/ 	.word	0x00004a40


	//   ....[16]....
        /*0220*/ 	.word	0x00004a60


	//   ....[17]....
        /*0224*/ 	.word	0x00004a80


	//   ....[18]....
        /*0228*/ 	.word	0x00006020


	//   ....[19]....
        /*022c*/ 	.word	0x00006060


	//   ....[20]....
        /*0230*/ 	.word	0x000060a0


	//   ....[21]....
        /*0234*/ 	.word	0x000060c0


	//   ....[22]....
        /*0238*/ 	.word	0x000060d0


	//   ....[23]....
        /*023c*/ 	.word	0x000060e0


	//   ....[24]....
        /*0240*/ 	.word	0x000060f0


	//   ....[25]....
        /*0244*/ 	.word	0x00006980


	//   ....[26]....
        /*0248*/ 	.word	0x00006a20


	//   ....[27]....
        /*024c*/ 	.word	0x00006aa0


	//   ....[28]....
        /*0250*/ 	.word	0x00006b40


	//   ....[29]....
        /*0254*/ 	.word	0x00006bd0


	//   ....[30]....
        /*0258*/ 	.word	0x00006c70


	//   ....[31]....
        /*025c*/ 	.word	0x00006ce0


	//----- nvinfo : EIATTR_EXIT_INSTR_OFFSETS
	.align		4
.L_29803:
        /*0260*/ 	.byte	0x04, 0x1c
        /*0262*/ 	.short	(.L_29805 - .L_29804)


	//   ....[0]....
.L_29804:
        /*0264*/ 	.word	0x00006570


	//   ....[1]....
        /*0268*/ 	.word	0x00006670


	//   ....[2]....
        /*026c*/ 	.word	0x00006920


	//----- nvinfo : EIATTR_CRS_STACK_SIZE
	.align		4
.L_29805:
        /*0270*/ 	.byte	0x04, 0x1e
        /*0272*/ 	.short	(.L_29807 - .L_29806)
.L_29806:
        /*0274*/ 	.word	0x00000000


	//----- nvinfo : EIATTR_CBANK_PARAM_SIZE
	.align		4
.L_29807:
        /*0278*/ 	.byte	0x03, 0x19
        /*027a*/ 	.short	0x007c


	//----- nvinfo : EIATTR_PARAM_CBANK
	.align		4
        /*027c*/ 	.byte	0x04, 0x0a
        /*027e*/ 	.short	(.L_29809 - .L_29808)
	.align		4
.L_29808:
        /*0280*/ 	.word	index@(.nv.constant0._ZN4vllm25paged_attention_v1_kernelIffLi112ELi8ELi128ELNS_18Fp8KVCacheDataTypeE0ELb0EEEvPT_PKS2_PKT0_S8_ifPKiSA_iPKfiiiSC_SC_iiiii)
        /*0284*/ 	.short	0x0210
        /*0286*/ 	.short	0x007c


	//----- nvinfo : EIATTR_SW_WAR
	.align		4
.L_29809:
        /*0288*/ 	.byte	0x04, 0x36
        /*028a*/ 	.short	(.L_29811 - .L_29810)
.L_29810:
        /*028c*/ 	.word	0x00000008
.L_29811:


//--------------------- .nv.info._ZN4vllm25paged_attention_v1_kernelIffLi96ELi8ELi128ELNS_18Fp8KVCacheDataTypeE0ELb0EEEvPT_PKS2_PKT0_S8_ifPKiSA_iPKfiiiSC_SC_iiiii --------------------------
	.section	.nv.info._ZN4vllm25paged_attention_v1_kernelIffLi96ELi8ELi128ELNS_18Fp8KVCacheDataTypeE0ELb0EEEvPT_PKS2_PKT0_S8_ifPKiSA_iPKfiiiSC_SC_iiiii,"",@"SHT_CUDA_INFO"
	.sectionflags	@""
	.align	4


	//----- nvinfo : EIATTR_CUDA_API_VERSION
	.align		4
        /*0000*/ 	.byte	0x04, 0x37
        /*0002*/ 	.short	(.L_29813 - .L_29812)
.L_29812:
        /*0004*/ 	.word	0x00000082


	//----- nvinfo : EIATTR_KPARAM_INFO
	.align		4
.L_29813:
        /*0008*/ 	.byte	0x04, 0x17
        /*000a*/ 	.short	(.L_29815 - .L_29814)
.L_29814:
        /*000c*/ 	.word	0x00000000
        /*0010*/ 	.short	0x0013
        /*0012*/ 	.short	0x0078
        /*0014*/ 	.byte	0x00, 0xf0, 0x11, 0x00


	//----- nvinfo : EIATTR_KPARAM_INFO
	.align		4
.L_29815:
        /*0018*/ 	.byte	0x04, 0x17
        /*001a*/ 	.short	(.L_29817 - .L_29816)
.L_29816:
        /*001c*/ 	.word	0x00000000
        /*0020*/ 	.short	0x0012
        /*0022*/ 	.short	0x0074
        /*0024*/ 	.byte	0x00, 0xf0, 0x11, 0x00


	//----- nvinfo : EIATTR_KPARAM_INFO
	.align		4
.L_29817:
        /*0028*/ 	.byte	0x04, 0x17
        /*002a*/ 	.short	(.L_29819 - .L_29818)
.L_29818:
        /*002c*/ 	.word	0x00000000
        /*0030*/ 	.short	0x0011
        /*0032*/ 	.short	0x0070
        /*0034*/ 	.byte	0x00, 0xf0, 0x11, 0x00


	//----- nvinfo : EIATTR_KPARAM_INFO
	.align		4
.L_29819:
        /*0038*/ 	.byte	0x04, 0x17
        /*003a*/ 	.short	(.L_29821 - .L_29820)
.L_29820:
        /*003c*/ 	.word	0x00000000
        /*0040*/ 	.short	0x0010
        /*0042*/ 	.short	0x006c
        /*0044*/ 	.byte	0x00, 0xf0, 0x11, 0x00


	//----- nvinfo : EIATTR_KPARAM_INFO
	.align		4
.L_29821:
        /*0048*/ 	.byte	0x04, 0x17
        /*004a*/ 	.short	(.L_29823 - .L_29822)
.L_29822:
        /*004c*/ 	.word	0x00000000
        /*0050*/ 	.short	0x000f
        /*0052*/ 	.short	0x0068
        /*0054*/ 	.byte	0x00, 0xf0, 0x11, 0x00


	//----- nvinfo : EIATTR_KPARAM_INFO
	.align		4
.L_29823:
        /*0058*/ 	.byte	0x04, 0x17
        /*005a*/ 	.short	(.L_29825 - .L_29824)
.L_29824:
        /*005c*/ 	.word	0x00000000
        /*0060*/ 	.short	0x000e
        /*0062*/ 	.short	0x0060
        /*0064*/ 	.byte	0x00, 0xf0, 0x21, 0x00


	//----- nvinfo : EIATTR_KPARAM_INFO
	.align		4
.L_29825:
        /*0068*/ 	.byte	0x04, 0x17
        /*006a*/ 	.short	(.L_29827 - .L_29826)
.L_29826:
        /*006c*/ 	.word	0x00000000
        /*0070*/ 	.short	0x000d
        /*0072*/ 	.short	0x0058
        /*0074*/ 	.byte	0x00, 0xf0, 0x21, 0x00


	//----- nvinfo : EIATTR_KPARAM_INFO
	.align		4
.L_29827:
        /*0078*/ 	.byte	0x04, 0x17
        /*007a*/ 	.short	(.L_29829 - .L_29828)
.L_29828:
        /*007c*/ 	.word	0x00000000
        /*0080*/ 	.short	0x000c
        /*0082*/ 	.short	0x0050
        /*0084*/ 	.byte	0x00, 0xf0, 0x11, 0x00


	//----- nvinfo : EIATTR_KPARAM_INFO
	.align		4
.L_29829:
        /*0088*/ 	.byte	0x04, 0x17
        /*008a*/ 	.short	(.L_29831 - .L_29830)
.L_29830:
        /*008c*/ 	.word	0x00000000
        /*0090*/ 	.short	0x000b
        /*0092*/ 	.short	0x004c
        /*0094*/ 	.byte	0x00, 0xf0, 0x11, 0x00


	//----- nvinfo : EIATTR_KPARAM_INFO
	.align		4
.L_29831:
        /*0098*/ 	.byte	0x04, 0x17
        /*009a*/ 	.short	(.L_29833 - .L_29832)
.L_29832:
        /*009c*/ 	.word	0x00000000
        /*00a0*/ 	.short	0x000a
        /*00a2*/ 	.short	0x0048
        /*00a4*/ 	.byte	0x00, 0xf0, 0x11, 0x00


	//----- nvinfo : EIATTR_KPARAM_INFO
	.align		4
.L_29833:
        /*00a8*/ 	.byte	0x04, 0x17
        /*00aa*/ 	.short	(.L_29835 - .L_29834)
.L_29834:
        /*00ac*/ 	.word	0x00000000
        /*00b0*/ 	.short	0x0009
        /*00b2*/ 	.short	0x0040
        /*00b4*/ 	.byte	0x00, 0xf0, 0x21, 0x00


	//----- nvinfo : EIATTR_KPARAM_INFO
	.align		4
.L_29835:
        /*00b8*/ 	.byte	0x04, 0x17
        /*00ba*/ 	.short	(.L_29837 - .L_29836)
.L_29836:
        /*00bc*/ 	.word	0x00000000
        /*00c0*/ 	.short	0x0008
        /*00c2*/ 	.short	0x0038
        /*00c4*/ 	.byte	0x00, 0xf0, 0x11, 0x00


	//----- nvinfo : EIATTR_KPARAM_INFO
	.align		4
.L_29837:
        /*00c8*/ 	.byte	0x04, 0x17
        /*00ca*/ 	.short	(.L_29839 - .L_29838)
.L_29838:
        /*00cc*/ 	.word	0x00000000
        /*00d0*/ 	.short	0x0007
        /*00d2*/ 	.short	0x0030
        /*00d4*/ 	.byte	0x00, 0xf0, 0x21, 0x00


	//----- nvinfo : EIATTR_KPARAM_INFO
	.align		4
.L_29839:
        /*00d8*/ 	.byte	0x04, 0x17
        /*00da*/ 	.short	(.L_29841 - .L_29840)
.L_29840:
        /*00dc*/ 	.word	0x00000000
        /*00e0*/ 	.short	0x0006
        /*00e2*/ 	.short	0x0028
        /*00e4*/ 	.byte	0x00, 0xf0, 0x21, 0x00


	//----- nvinfo : EIATTR_KPARAM_INFO
	.align		4
.L_29841:
        /*00e8*/ 	.byte	0x04, 0x17
        /*00ea*/ 	.short	(.L_29843 - .L_29842)
.L_29842:
        /*00ec*/ 	.word	0x00000000
        /*00f0*/ 	.short	0x0005
        /*00f2*/ 	.short	0x0024
        /*00f4*/ 	.byte	0x00, 0xf0, 0x11, 0x00


	//----- nvinfo : EIATTR_KPARAM_INFO
	.align		4
.L_29843:
        /*00f8*/ 	.byte	0x04, 0x17
        /*00fa*/ 	.short	(.L_29845 - .L_29844)
.L_29844:
        /*00fc*/ 	.word	0x00000000
        /*0100*/ 	.short	0x0004
        /*0102*/ 	.short	0x0020
        /*0104*/ 	.byte	0x00, 0xf0, 0x11, 0x00


	//----- nvinfo : EIATTR_KPARAM_INFO
	.align		4
.L_29845:
        /*0108*/ 	.byte	0x04, 0x17
        /*010a*/ 	.short	(.L_29847 - .L_29846)
.L_29846:
        /*010c*/ 	.word	0x00000000
        /*0110*/ 	.short	0x0003
        /*0112*/ 	.short	0x0018
        /*0114*/ 	.byte	0x00, 0xf0, 0x21, 0x00


	//----- nvinfo : EIATTR_KPARAM_INFO
	.align		4
.L_29847:
        /*0118*/ 	.byte	0x04, 0x17
        /*011a*/ 	.short	(.L_29849 - .L_29848)
.L_29848:
        /*011c*/ 	.word	0x00000000
        /*0120*/ 	.short	0x0002
        /*0122*/ 	.short	0x0010
        /*0124*/ 	.byte	0x00, 0xf0, 0x21, 0x00


	//----- nvinfo : EIATTR_KPARAM_INFO
	.align		4
.L_29849:
        /*0128*/ 	.byte	0x04, 0x17
        /*012a*/ 	.short	(.L_29851 - .L_29850)
.L_29850:
        /*012c*/ 	.word	0x00000000
        /*0130*/ 	.short	0x0001
        /*0132*/ 	.short	0x0008
        /*0134*/ 	.byte	0x00, 0xf0, 0x21, 0x00


	//----- nvinfo : EIATTR_KPARAM_INFO
	.align		4
.L_29851:
        /*0138*/ 	.byte	0x04, 0x17
        /*013a*/ 	.short	(.L_29853 - .L_29852)
.L_29852:
        /*013c*/ 	.word	0x00000000
        /*0140*/ 	.short	0x0000
        /*0142*/ 	.short	0x0000
        /*0144*/ 	.byte	0x00, 0xf0, 0x21, 0x00


	//----- nvinfo : EIATTR_SPARSE_MMA_MASK
	.align		4
.L_29853:
        /*0148*/ 	.byte	0x03, 0x50
        /*014a*/ 	.short	0x0000


	//----- nvinfo : EIATTR_MAXREG_COUNT
	.align		4
        /*014c*/ 	.byte	0x03, 0x1b
        /*014e*/ 	.short	0x00ff


	//----- nvinfo : EIATTR_NUM_BARRIERS
	.align		4
        /*0150*/ 	.byte	0x02, 0x4c
        /*0152*/ 	.byte	0x01
	.zero		1


	//----- nvinfo : EIATTR_MERCURY_ISA_VERSION
	.align		4
        /*0154*/ 	.byte	0x03, 0x5f
        /*0156*/ 	.short	0x0101


	//----- nvinfo : EIATTR_COOP_GROUP_MASK_REGIDS
	.align		4
        /*0158*/ 	.byte	0x04, 0x29
        /*015a*/ 	.short	(.L_29855 - .L_29854)


	//   ....[0]....
.L_29854:
        /*015c*/ 	.word	0xffffffff


	//   ....[1]....
        /*0160*/ 	.word	0xffffffff


	//   ....[2]....
        /*0164*/ 	.word	0xffffffff


	//   ....[3]....
        /*0168*/ 	.word	0xffffffff


	//   ....[4]....
        /*016c*/ 	.word	0xffffffff


	//   ....[5]....
        /*0170*/ 	.word	0xffffffff


	//   ....[6]....
        /*0174*/ 	.word	0xffffffff


	//   ....[7]....
        /*0178*/ 	.word	0xffffffff


	//   ....[8]....
        /*017c*/ 	.word	0xffffffff


	//   ....[9]....
        /*0180*/ 	.word	0xffffffff


	//   ....[10]....
        /*0184*/ 	.word	0xffffffff


	//   ....[11]....
        /*0188*/ 	.word	0xffffffff


	//   ....[12]....
        /*018c*/ 	.word	0xffffffff


	//   ....[13]....
        /*0190*/ 	.word	0xffffffff


	//   ....[14]....
        /*0194*/ 	.word	0xffffffff


	//   ....[15]....
        /*0198*/ 	.word	0xffffffff


	//   ....[16]....
        /*019c*/ 	.word	0xffffffff


	//   ....[17]....
        /*01a0*/ 	.word	0xffffffff


	//   ....[18]....
        /*01a4*/ 	.word	0xffffffff


	//   ....[19]....
        /*01a8*/ 	.word	0xffffffff


	//   ....[20]....
        /*01ac*/ 	.word	0xffffffff


	//   ....[21]....
        /*01b0*/ 	.word	0xffffffff


	//   ....[22]....
        /*01b4*/ 	.word	0xffffffff


	//   ....[23]....
        /*01b8*/ 	.word	0xffffffff


	//   ....[24]....
        /*01bc*/ 	.word	0x0500001e


	//   ....[25]....
        /*01c0*/ 	.word	0x0500001e


	//   ....[26]....
        /*01c4*/ 	.word	0x0500001e


	//   ....[27]....
        /*01c8*/ 	.word	0x0500001e


	//   ....[28]....
        /*01cc*/ 	.word	0x0500001e


	//   ....[29]....
        /*01d0*/ 	.word	0x0500001e


	//   ....[30]....
        /*01d4*/ 	.word	0x0500001e


	//----- nvinfo : EIATTR_COOP_GROUP_INSTR_OFFSETS
	.align		4
.L_29855:
        /*01d8*/ 	.byte	0x04, 0x28
        /*01da*/ 	.short	(.L_29857 - .L_29856)


	//   ....[0]....
.L_29856:
        /*01dc*/ 	.word	0x00002350


	//   ....[1]....
        /*01e0*/ 	.word	0x00002370


	//   ....[2]....
        /*01e4*/ 	.word	0x00003250


	//   ....[3]....
        /*01e8*/ 	.word	0x00003270


	//   ....[4]....
        /*01ec*/ 	.word	0x00003450


	//   ....[5]....
        /*01f0*/ 	.word	0x00003470


	//   ....[6]....
        /*01f4*/ 	.word	0x00003490


	//   ....[7]....
        /*01f8*/ 	.word	0x00003600


	//   ....[8]....
        /*01fc*/ 	.word	0x00003620


	//   ....[9]....
        /*0200*/ 	.word	0x00003660


	//   ....[10]....
        /*0204*/ 	.word	0x000044c0


	//   ....[11]....
        /*0208*/ 	.word	0x00004530


	//   ....[12]....
        /*020c*/ 	.word	0x00004560


	//   ....[13]....
        /*0210*/ 	.word	0x000045e0


	//   ....[14]....
        /*0214*/ 	.word	0x00004630


	//   ....[15]....
        /*0218*/ 	.word	0x00004680


	//   ....[16]....
        /*021c*/ 	.word	0x000046a0


	//   ....[17]....
        /*0220*/ 	.word	0x000046c0


	//   ....[18]....
        /*0224*/ 	.word	0x00005b90


	//   ....[19]....
        /*0228*/ 	.word	0x00005bd0


	//   ....[20]....
        /*022c*/ 	.word	0x00005c10


	//   ....[21]....
        /*0230*/ 	.word	0x00005c50


	//   ....[22]....
        /*0234*/ 	.word	0x00005c90


	//   ....[23]....
        /*0238*/ 	.word	0x00005cb0


	//   ....[24]....
        /*023c*/ 	.word	0x00006400


	//   ....[25]....
        /*0240*/ 	.word	0x000064a0


	//   ....[26]....
        /*0244*/ 	.word	0x00006530


	//   ....[27]....
        /*0248*/ 	.word	0x000065d0


	//   ....[28]....
        /*024c*/ 	.word	0x00006660


	//   ....[29]....
        /*0250*/ 	.word	0x00006700


	//   ....[30]....
        /*0254*/ 	.word	0x00006770


	//----- nvinfo : EIATTR_EXIT_INSTR_OFFSETS
	.align		4
.L_29857:
        /*0258*/ 	.byte	0x04, 0x1c
        /*025a*/ 	.short	(.L_29859 - .L_29858)


	//   ....[0]....
.L_29858:
        /*025c*/ 	.word	0x00006050


	//   ....[1]....
        /*0260*/ 	.word	0x00006150


	//   ....[2]....
        /*0264*/ 	.word	0x000063a0


	//----- nvinfo : EIATTR_CRS_STACK_SIZE
	.align		4
.L_29859:
        /*0268*/ 	.byte	0x04, 0x1e
        /*026a*/ 	.short	(.L_29861 - .L_29860)
.L_29860:
        /*026c*/ 	.word	0x00000000


	//----- nvinfo : EIATTR_CBANK_PARAM_SIZE
	.align		4
.L_29861:
        /*0270*/ 	.byte	0x03, 0x19
        /*0272*/ 	.short	0x007c


	//----- nvinfo : EIATTR_PARAM_CBANK
	.align		4
        /*0274*/ 	.byte	0x04, 0x0a
        /*0276*/ 	.short	(.L_29863 - .L_29862)
	.align		4
.L_29862:
        /*0278*/ 	.word	index@(.nv.constant0._ZN4vllm25paged_attention_v1_kernelIffLi96ELi8ELi128ELNS_18Fp8KVCacheDataTypeE0ELb0EEEvPT_PKS2_PKT0_S8_ifPKiSA_iPKfiiiSC_SC_iiiii)
        /*027c*/ 	.short	0x0210
        /*027e*/ 	.short	0x007c


	//----- nvinfo : EIATTR_SW_WAR
	.align		4
.L_29863:
        /*0280*/ 	.byte	0x04, 0x36
        /*0282*/ 	.short	(.L_29865 - .L_29864)
.L_29864:
        /*0284*/ 	.word	0x00000008
.L_29865:


//--------------------- .nv.info._ZN4vllm25paged_attention_v1_kernelIffLi80ELi8ELi128ELNS_18Fp8KVCacheDataTypeE0ELb0EEEvPT_PKS2_PKT0_S8_ifPKiSA_iPKfiiiSC_SC_iiiii --------------------------
	.section	.nv.info._ZN4vllm25paged_attention_v1_kernelIffLi80ELi8ELi128ELNS_18Fp8KVCacheDataTypeE0ELb0EEEvPT_PKS2_PKT0_S8_ifPKiSA_iPKfiiiSC_SC_iiiii,"",@"SHT_CUDA_INFO"
	.sectionflags	@""
	.align	4


	//----- nvinfo : EIATTR_CUDA_API_VERSION
	.align		4
        /*0000*/ 	.byte	0x04, 0x37
        /*0002*/ 	.short	(.L_29867 - .L_29866)
.L_29866:
        /*0004*/ 	.word	0x00000082


	//----- nvinfo : EIATTR_KPARAM_INFO
	.align		4
.L_29867:
        /*0008*/ 	.byte	0x04, 0x17
        /*000a*/ 	.short	(.L_29869 - .L_29868)
.L_29868:
        /*000c*/ 	.word	0x00000000
        /*0010*/ 	.short	0x0013
        /*0012*/ 	.short	0x0078
        /*0014*/ 	.byte	0x00, 0xf0, 0x11, 0x00


	//----- nvinfo : EIATTR_KPARAM_INFO
	.align		4
.L_29869:
        /*0018*/ 	.byte	0x04, 0x17
        /*001a*/ 	.short	(.L_29871 - .L_29870)
.L_29870:
        /*001c*/ 	.word	0x00000000
        /*0020*/ 	.short	0x0012
        /*0022*/ 	.short	0x0074
        /*0024*/ 	.byte	0x00, 0xf0, 0x11, 0x00


	//----- nvinfo : EIATTR_KPARAM_INFO
	.align		4
.L_29871:
        /*0028*/ 	.byte	0x04, 0x17
        /*002a*/ 	.short	(.L_29873 - .L_29872)
.L_29872:
        /*002c*/ 	.word	0x00000000
        /*0030*/ 	.short	0x0011
        /*0032*/ 	.short	0x0070
        /*0034*/ 	.byte	0x00, 0xf0, 0x11, 0x00


	//----- nvinfo : EIATTR_KPARAM_INFO
	.align		4
.L_29873:
        /*0038*/ 	.byte	0x04, 0x17
        /*003a*/ 	.short	(.L_29875 - .L_29874)
.L_29874:
        /*003c*/ 	.word	0x00000000
        /*0040*/ 	.short	0x0010
        /*0042*/ 	.short	0x006c
        /*0044*/ 	.byte	0x00, 0xf0, 0x11, 0x00


	//----- nvinfo : EIATTR_KPARAM_INFO
	.align		4
.L_29875:
        /*0048*/ 	.byte	0x04, 0x17
        /*004a*/ 	.short	(.L_29877 - .L_29876)
.L_29876:
        /*004c*/ 	.word	0x00000000
        /*0050*/ 	.short	0x000f
        /*0052*/ 	.short	0x0068
        /*0054*/ 	.byte	0x00, 0xf0, 0x11, 0x00


	//----- nvinfo : EIATTR_KPARAM_INFO
	.align		4
.L_29877:
        /*0058*/ 	.byte	0x04, 0x17
        /*005a*/ 	.short	(.L_29879 - .L_29878)
.L_29878:
        /*005c*/ 	.word	0x00000000
        /*0060*/ 	.short	0x000e
        /*0062*/ 	.short	0x0060
        /*0064*/ 	.byte	0x00, 0xf0, 0x21, 0x00


	//----- nvinfo : EIATTR_KPARAM_INFO
	.align		4
.L_29879:
        /*0068*/ 	.byte	0x04, 0x17
        /*006a*/ 	.short	(.L_29881 - .L_29880)
.L_29880:
        /*006c*/ 	.word	0x00000000
        /*0070*/ 	.short	0x000d
        /*0072*/ 	.short	0x0058
        /*0074*/ 	.byte	0x00, 0xf0, 0x21, 0x00


	//----- nvinfo : EIATTR_KPARAM_INFO
	.align		4
.L_29881:
        /*0078*/ 	.byte	0x04, 0x17
        /*007a*/ 	.short	(.L_29883 - .L_29882)
.L_29882:
        /*007c*/ 	.word	0x00000000
        /*0080*/ 	.short	0x000c
        /*0082*/ 	.short	0x0050
        /*0084*/ 	.byte	0x00, 0xf0, 0x11, 0x00


	//----- nvinfo : EIATTR_KPARAM_INFO
	.align		4
.L_29883:
        /*0088*/ 	.byte	0x04, 0x17
        /*008a*/ 	.short	(.L_29885 - .L_29884)
.L_29884:
        /*008c*/ 	.word	0x00000000
        /*0090*/ 	.short	0x000b
        /*0092*/ 	.short	0x004c
        /*0094*/ 	.byte	0x00, 0xf0, 0x11, 0x00


	//----- nvinfo : EIATTR_KPARAM_INFO
	.align		4
.L_29885:
        /*0098*/ 	.byte	0x04, 0x17
        /*009a*/ 	.short	(.L_29887 - .L_29886)
.L_29886:
        /*009c*/ 	.word	0x00000000
        /*00a0*/ 	.short	0x000a
        /*00a2*/ 	.short	0x0048
        /*00a4*/ 	.byte	0x00, 0xf0, 0x11, 0x00


	//----- nvinfo : EIATTR_KPARAM_INFO
	.align		4
.L_29887:
        /*00a8*/ 	.byte	0x04, 0x17
        /*00aa*/ 	.short	(.L_29889 - .L_29888)
.L_29888:
        /*00ac*/ 	.word	0x00000000
        /*00b0*/ 	.short	0x0009
        /*00b2*/ 	.short	0x0040
        /*00b4*/ 	.byte	0x00, 0xf0, 0x21, 0x00


	//----- nvinfo : EIATTR_KPARAM_INFO
	.align		4
.L_29889:
        /*00b8*/ 	.byte	0x04, 0x17
        /*00ba*/ 	.short	(.L_29891 - .L_29890)
.L_29890:
        /*00bc*/ 	.word	0x00000000
        /*00c0*/ 	.short	0x0008
        /*00c2*/ 	.short	0x0038
        /*00c4*/ 	.byte	0x00, 0xf0, 0x11, 0x00


	//----- nvinfo : EIATTR_KPARAM_INFO
	.align		4
.L_29891:
        /*00c8*/ 	.byte	0x04, 0x17
        /*00ca*/ 	.short	(.L_29893 - .L_29892)
.L_29892:
        /*00cc*/ 	.word	0x00000000
        /*00d0*/ 	.short	0x0007
        /*00d2*/ 	.short	0x0030
        /*00d4*/ 	.byte	0x00, 0xf0, 0x21, 0x00


	//----- nvinfo : EIATTR_KPARAM_INFO
	.align		4
.L_29893:
        /*00d8*/ 	.byte	0x04, 0x17
        /*00da*/ 	.short	(.L_29895 - .L_29894)
.L_29894:
        /*00dc*/ 	.word	0x00000000
        /*00e0*/ 	.short	0x0006
        /*00e2*/ 	.short	0x0028
        /*00e4*/ 	.byte	0x00, 0xf0, 0x21, 0x00


	//----- nvinfo : EIATTR_KPARAM_INFO
	.align		4
.L_29895:
        /*00e8*/ 	.byte	0x04, 0x17
        /*00ea*/ 	.short	(.L_29897 - .L_29896)
.L_29896:
        /*00ec*/ 	.word	0x00000000
        /*00f0*/ 	.short	0x0005
        /*00f2*/ 	.short	0x0024
        /*00f4*/ 	.byte	0x00, 0xf0, 0x11, 0x00


	//----- nvinfo : EIATTR_KPARAM_INFO
	.align		4
.L_29897:
        /*00f8*/ 	.byte	0x04, 0x17
        /*00fa*/ 	.short	(.L_29899 - .L_29898)
.L_29898:
        /*00fc*/ 	.word	0x00000000
        /*0100*/ 	.short	0x0004
        /*0102*/ 	.short	0x0020
        /*0104*/ 	.byte	0x00, 0xf0, 0x11, 0x00


	//----- nvinfo : EIATTR_KPARAM_INFO
	.align		4
.L_29899:
        /*0108*/ 	.byte	0x04, 0x17
        /*010a*/ 	.short	(.L_29901 - .L_29900)
.L_29900:
        /*010c*/ 	.word	0x00000000
        /*0110*/ 	.short	0x0003
        /*0112*/ 	.short	0x0018
        /*0114*/ 	.byte	0x00, 0xf0, 0x21, 0x00


	//----- nvinfo : EIATTR_KPARAM_INFO
	.align		4
.L_29901:
        /*0118*/ 	.byte	0x04, 0x17
        /*011a*/ 	.short	(.L_29903 - .L_29902)
.L_29902:
        /*011c*/ 	.word	0x00000000
        /*0120*/ 	.short	0x0002
        /*0122*/ 	.short	0x0010
        /*0124*/ 	.byte	0x00, 0xf0, 0x21, 0x00


	//----- nvinfo : EIATTR_KPARAM_INFO
	.align		4
.L_29903:
        /*0128*/ 	.byte	0x04, 0x17
        /*012a*/ 	.short	(.L_29905 - .L_29904)
.L_29904:
        /*012c*/ 	.word	0x00000000
        /*0130*/ 	.short	0x0001
        /*0132*/ 	.short	0x0008
        /*0134*/ 	.byte	0x00, 0xf0, 0x21, 0x00


	//----- nvinfo : EIATTR_KPARAM_INFO
	.align		4
.L_29905:
        /*0138*/ 	.byte	0x04, 0x17
        /*013a*/ 	.short	(.L_29907 - .L_29906)
.L_29906:
        /*013c*/ 	.word	0x00000000
        /*0140*/ 	.short	0x0000
        /*0142*/ 	.short	0x0000
        /*0144*/ 	.byte	0x00, 0xf0, 0x21, 0x00


	//----- nvinfo : EIATTR_SPARSE_MMA_MASK
	.align		4
.L_29907:
        /*0148*/ 	.byte	0x03, 0x50
        /*014a*/ 	.short	0x0000


	//----- nvinfo : EIATTR_MAXREG_COUNT
	.align		4
        /*014c*/ 	.byte	0x03, 0x1b
        /*014e*/ 	.short	0x00ff


	//----- nvinfo : EIATTR_NUM_BARRIERS
	.align		4
        /*0150*/ 	.byte	0x02, 0x4c
        /*0152*/ 	.byte	0x01
	.zero		1


	//----- nvinfo : EIATTR_MERCURY_ISA_VERSION
	.align		4
        /*0154*/ 	.byte	0x03, 0x5f
        /*0156*/ 	.short	0x0101


	//----- nvinfo : EIATTR_COOP_GROUP_MASK_REGIDS
	.align		4
        /*0158*/ 	.byte	0x04, 0x29
        /*015a*/ 	.short	(.L_29909 - .L_29908)


	//   ....[0]....
.L_29908:
        /*015c*/ 	.word	0xffffffff


	//   ....[1]....
        /*0160*/ 	.word	0xffffffff


	//   ....[2]....
        /*0164*/ 	.word	0xffffffff


	//   ....[3]....
        /*0168*/ 	.word	0xffffffff


	//   ....[4]....
        /*016c*/ 	.word	0xffffffff


	//   ....[5]....
        /*0170*/ 	.word	0xffffffff


	//   ....[6]....
        /*0174*/ 	.word	0xffffffff


	//   ....[7]....
        /*0178*/ 	.word	0xffffffff


	//   ....[8]....
        /*017c*/ 	.word	0xffffffff


	//   ....[9]....
        /*0180*/ 	.word	0xffffffff


	//   ....[10]....
        /*0184*/ 	.word	0xffffffff


	//   ....[11]....
        /*0188*/ 	.word	0xffffffff


	//   ....[12]....
        /*018c*/ 	.word	0xffffffff


	//   ....[13]....
        /*0190*/ 	.word	0xffffffff


	//   ....[14]....
        /*0194*/ 	.word	0xffffffff


	//   ....[15]....
        /*0198*/ 	.word	0xffffffff


	//   ....[16]....
        /*019c*/ 	.word	0xffffffff


	//   ....[17]....
        /*01a0*/ 	.word	0xffffffff


	//   ....[18]....
        /*01a4*/ 	.word	0xffffffff


	//   ....[19]....
        /*01a8*/ 	.word	0xffffffff


	//   ....[20]....
        /*01ac*/ 	.word	0xffffffff


	//   ....[21]....
        /*01b0*/ 	.word	0xffffffff


	//   ....[22]....
        /*01b4*/ 	.word	0xffffffff


	//   ....[23]....
        /*01b8*/ 	.word	0x05000018


	//   ....[24]....
        /*01bc*/ 	.word	0x05000018


	//   ....[25]....
        /*01c0*/ 	.word	0x05000018


	//   ....[26]....
        /*01c4*/ 	.word	0x05000018


	//   ....[27]....
        /*01c8*/ 	.word	0x05000018


	//   ....[28]....
        /*01cc*/ 	.word	0x05000018


	//   ....[29]....
        /*01d0*/ 	.word	0x05000018


	//----- nvinfo : EIATTR_COOP_GROUP_INSTR_OFFSETS
	.align		4
.L_29909:
        /*01d4*/ 	.byte	0x04, 0x28
        /*01d6*/ 	.short	(.L_29911 - .L_29910)


	//   ....[0]....
.L_29910:
        /*01d8*/ 	.word	0x00001f20


	//   ....[1]....
        /*01dc*/ 	.word	0x00001f40


	//   ....[2]....
        /*01e0*/ 	.word	0x00002ad0


	//   ....[3]....
        /*01e4*/ 	.word	0x00002af0


	//   ....[4]....
        /*01e8*/ 	.word	0x00002cd0


	//   ....[5]....
        /*01ec*/ 	.word	0x00002cf0


	//   ....[6]....
        /*01f0*/ 	.word	0x00002d10


	//   ....[7]....
        /*01f4*/ 	.word	0x00002e70


	//   ....[8]....
        /*01f8*/ 	.word	0x00002e90


	//   ....[9]....
        /*01fc*/ 	.word	0x00002ee0


	//   ....[10]....
        /*0200*/ 	.word	0x00003d40


	//   ....[11]....
        /*0204*/ 	.word	0x00003dd0


	//   ....[12]....
        /*0208*/ 	.word	0x00003e20


	//   ....[13]....
        /*020c*/ 	.word	0x00003e80


	//   ....[14]....
        /*0210*/ 	.word	0x00003eb0


	//   ....[15]....
        /*0214*/ 	.word	0x00003f00


	//   ....[16]....
        /*0218*/ 	.word	0x00003f20


	//   ....[17]....
        /*021c*/ 	.word	0x00003f40


	//   ....[18]....
        /*0220*/ 	.word	0x00005220


	//   ....[19]....
        /*0224*/ 	.word	0x00005260


	//   ....[20]....
        /*0228*/ 	.word	0x000052a0


	//   ....[21]....
        /*022c*/ 	.word	0x000052d0


	//   ....[22]....
        /*0230*/ 	.word	0x00005300


	//   ....[23]....
        /*0234*/ 	.word	0x000059c0


	//   ....[24]....
        /*0238*/ 	.word	0x00005a40


	//   ....[25]....
        /*023c*/ 	.word	0x00005ac0


	//   ....[26]....
        /*0240*/ 	.word	0x00005b40


	//   ....[27]....
        /*0244*/ 	.word	0x00005bd0


	//   ....[28]....
        /*0248*/ 	.word	0x00005c50


	//   ....[29]....
        /*024c*/ 	.word	0x00005cb0


	//----- nvinfo : EIATTR_EXIT_INSTR_OFFSETS
	.align		4
.L_29911:
        /*0250*/ 	.byte	0x04, 0x1c
        /*0252*/ 	.short	(.L_29913 - .L_29912)


	//   ....[0]....
.L_29912:
        /*0254*/ 	.word	0x00005670


	//   ....[1]....
        /*0258*/ 	.word	0x00005770


	//   ....[2]....
        /*025c*/ 	.word	0x00005960


	//----- nvinfo : EIATTR_CRS_STACK_SIZE
	.align		4
.L_29913:
        /*0260*/ 	.byte	0x04, 0x1e
        /*0262*/ 	.short	(.L_29915 - .L_29914)
.L_29914:
        /*0264*/ 	.word	0x00000000


	//----- nvinfo : EIATTR_CBANK_PARAM_SIZE
	.align		4
.L_29915:
        /*0268*/ 	.byte	0x03, 0x19
        /*026a*/ 	.short	0x007c


	//----- nvinfo : EIATTR_PARAM_CBANK
	.align		4
        /*026c*/ 	.byte	0x04, 0x0a
        /*026e*/ 	.short	(.L_29917 - .L_29916)
	.align		4
.L_29916:
        /*0270*/ 	.word	index@(.nv.constant0._ZN4vllm25paged_attention_v1_kernelIffLi80ELi8ELi128ELNS_18Fp8KVCacheDataTypeE0ELb0EEEvPT_PKS2_PKT0_S8_ifPKiSA_iPKfiiiSC_SC_iiiii)
        /*0274*/ 	.short	0x0210
        /*0276*/ 	.short	0x007c


	//----- nvinfo : EIATTR_SW_WAR
	.align		4
.L_29917:
        /*0278*/ 	.byte	0x04, 0x36
        /*027a*/ 	.short	(.L_29919 - .L_29918)
.L_29918:
        /*027c*/ 	.word	0x00000008
.L_29919:


//--------------------- .nv.info._ZN4vllm25paged_attention_v1_kernelIffLi64ELi8ELi128ELNS_18Fp8KVCacheDataTypeE0ELb0EEEvPT_PKS2_PKT0_S8_ifPKiSA_iPKfiiiSC_SC_iiiii --------------------------
	.section	.nv.info._ZN4vllm25paged_attention_v1_kernelIffLi64ELi8ELi128ELNS_18Fp8KVCacheDataTypeE0ELb0EEEvPT_PKS2_PKT0_S8_ifPKiSA_iPKfiiiSC_SC_iiiii,"",@"SHT_CUDA_INFO"
	.sectionflags	@""
	.align	4


	//----- nvinfo : EIATTR_CUDA_API_VERSION
	.align		4
        /*0000*/ 	.byte	0x04, 0x37
        /*0002*/ 	.short	(.L_29921 - .L_29920)
.L_29920:
        /*0004*/ 	.word	0x00000082


	//----- nvinfo : EIATTR_KPARAM_INFO
	.align		4
.L_29921:
        /*0008*/ 	.byte	0x04, 0x17
        /*000a*/ 	.short	(.L_29923 - .L_29922)
.L_29922:
        /*000c*/ 	.word	0x00000000
        /*0010*/ 	.short	0x0013
        /*0012*/ 	.short	0x0078
        /*0014*/ 	.byte	0x00, 0xf0, 0x11, 0x00


	//----- nvinfo : EIATTR_KPARAM_INFO
	.align		4
.L_29923:
        /*0018*/ 	.byte	0x04, 0x17
        /*001a*/ 	.short	(.L_29925 - .L_29924)
.L_29924:
        /*001c*/ 	.word	0x00000000
        /*0020*/ 	.short	0x0012
        /*0022*/ 	.short	0x0074
        /*0024*/ 	.byte	0x00, 0xf0, 0x11, 0x00


	//----- nvinfo : EIATTR_KPARAM_INFO
	.align		4
.L_29925:
        /*0028*/ 	.byte	0x04, 0x17
        /*002a*/ 	.short	(.L_29927 - .L_29926)
.L_29926:
        /*002c*/ 	.word	0x00000000
        /*0030*/ 	.short	0x0011
        /*0032*/ 	.short	0x0070
        /*0034*/ 	.byte	0x00, 0xf0, 0x11, 0x00


	//----- nvinfo : EIATTR_KPARAM_INFO
	.align		4
.L_29927:
        /*0038*/ 	.byte	0x04, 0x17
        /*003a*/ 	.short	(.L_29929 - .L_29928)
.L_29928:
        /*003c*/ 	.word	0x00000000
        /*0040*/ 	.short	0x0010
        /*0042*/ 	.short	0x006c
        /*0044*/ 	.byte	0x00, 0xf0, 0x11, 0x00


	//----- nvinfo : EIATTR_KPARAM_INFO
	.align		4
.L_29929:
        /*0048*/ 	.byte	0x04, 0x17
        /*004a*/ 	.short	(.L_29931 - .L_29930)
.L_29930:
        /*004c*/ 	.word	0x00000000
        /*0050*/ 	.short	0x000f
        /*0052*/ 	.short	0x0068
        /*0054*/ 	.byte	0x00, 0xf0, 0x11, 0x00


	//----- nvinfo : EIATTR_KPARAM_INFO
	.align		4
.L_29931:
        /*0058*/ 	.byte	0x04, 0x17
        /*005a*/ 	.short	(.L_29933 - .L_29932)
.L_29932:
        /*005c*/ 	.word	0x00000000
        /*0060*/ 	.short	0x000e
        /*0062*/ 	.short	0x0060
        /*0064*/ 	.byte	0x00, 0xf0, 0x21, 0x00


	//----- nvinfo : EIATTR_KPARAM_INFO
	.align		4
.L_29933:
        /*0068*/ 	.byte	0x04, 0x17
        /*006a*/ 	.short	(.L_29935 - .L_29934)
.L_29934:
        /*006c*/ 	.word	0x00000000
        /*0070*/ 	.short	0x000d
        /*0072*/ 	.short	0x0058
        /*0074*/ 	.byte	0x00, 0xf0, 0x21, 0x00


	//----- nvinfo : EIATTR_KPARAM_INFO
	.align		4
.L_29935:
        /*0078*/ 	.byte	0x04, 0x17
        /*007a*/ 	.short	(.L_29937 - .L_29936)
.L_29936:
        /*007c*/ 	.word	0x00000000
        /*0080*/ 	.short	0x000c
        /*0082*/ 	.short	0x0050
        /*0084*/ 	.byte	0x00, 0xf0, 0x11, 0x00


	//----- nvinfo : EIATTR_KPARAM_INFO
	.align		4
.L_29937:
        /*0088*/ 	.byte	0x04, 0x17
        /*008a*/ 	.short	(.L_29939 - .L_29938)
.L_29938:
        /*008c*/ 	.word	0x00000000
        /*0090*/ 	.short	0x000b
        /*0092*/ 	.short	0x004c
        /*0094*/ 	.byte	0x00, 0xf0, 0x11, 0x00


	//----- nvinfo : EIATTR_KPARAM_INFO
	.align		4
.L_29939:
        /*0098*/ 	.byte	0x04, 0x17
        /*009a*/ 	.short	(.L_29941 - .L_29940)
.L_29940:
        /*009c*/ 	.word	0x00000000
        /*00a0*/ 	.short	0x000a
        /*00a2*/ 	.short	0x0048
        /*00a4*/ 	.byte	0x00, 0xf0, 0x11, 0x00


	//----- nvinfo : EIATTR_KPARAM_INFO
	.align		4
.L_29941:
        /*00a8*/ 	.byte	0x04, 0x17
        /*00aa*/ 	.short	(.L_29943 - .L_29942)
.L_29942:
        /*00ac*/ 	.word	0x00000000
        /*00b0*/ 	.short	0x0009
        /*00b2*/ 	.short	0x0040
        /*00b4*/ 	.byte	0x00, 0xf0, 0x21, 0x00


	//----- nvinfo : EIATTR_KPARAM_INFO
	.align		4
.L_29943:
        /*00b8*/ 	.byte	0x04, 0x17
        /*00ba*/ 	.short	(.L_29945 - .L_29944)
.L_29944:
        /*00bc*/ 	.word	0x00000000
        /*00c0*/ 	.short	0x0008
        /*00c2*/ 	.short	0x0038
        /*00c4*/ 	.byte	0x00, 0xf0, 0x11, 0x00


	//----- nvinfo : EIATTR_KPARAM_INFO
	.align		4
.L_29945:
        /*00c8*/ 	.byte	0x04, 0x17
        /*00ca*/ 	.short	(.L_29947 - .L_29946)
.L_29946:
        /*00cc*/ 	.word	0x00000000
        /*00d0*/ 	.short	0x0007
        /*00d2*/ 	.short	0x0030
        /*00d4*/ 	.byte	0x00, 0xf0, 0x21, 0x00


	//----- nvinfo : EIATTR_KPARAM_INFO
	.align		4
.L_29947:
        /*00d8*/ 	.byte	0x04, 0x17
        /*00da*/ 	.short	(.L_29949 - .L_29948)
.L_29948:
        /*00dc*/ 	.word	0x00000000
        /*00e0*/ 	.short	0x0006
        /*00e2*/ 	.short	0x0028
        /*00e4*/ 	.byte	0x00, 0xf0, 0x21, 0x00


	//----- nvinfo : EIATTR_KPARAM_INFO
	.align		4
.L_29949:
        /*00e8*/ 	.byte	0x04, 0x17
        /*00ea*/ 	.short	(.L_29951 - .L_29950)
.L_29950:
        /*00ec*/ 	.word	0x00000000
        /*00f0*/ 	.short	0x0005
        /*00f2*/ 	.short	0x0024
        /*00f4*/ 	.byte	0x00, 0xf0, 0x11, 0x00


	//----- nvinfo : EIATTR_KPARAM_INFO
	.align		4
.L_29951:
        /*00f8*/ 	.byte	0x04, 0x17
        /*00fa*/ 	.short	(.L_29953 - .L_29952)
.L_29952:
        /*00fc*/ 	.word	0x00000000
        /*0100*/ 	.short	0x0004
        /*0102*/ 	.short	0x0020
        /*0104*/ 	.byte	0x00, 0xf0, 0x11, 0x00


	//----- nvinfo : EIATTR_KPARAM_INFO
	.align		4
.L_29953:
        /*0108*/ 	.byte	0x04, 0x17
        /*010a*/ 	.short	(.L_29955 - .L_29954)
.L_29954:
        /*010c*/ 	.word	0x00000000
        /*0110*/ 	.short	0x0003
        /*0112*/ 	.short	0x0018
        /*0114*/ 	.byte	0x00, 0xf0, 0x21, 0x00


	//----- nvinfo : EIATTR_KPARAM_INFO
	.align		4
.L_29955:
        /*0118*/ 	.byte	0x04, 0x17
        /*011a*/ 	.short	(.L_29957 - .L_29956)
.L_29956:
        /*011c*/ 	.word	0x00000000
        /*0120*/ 	.short	0x0002
        /*0122*/ 	.short	0x0010
        /*0124*/ 	.byte	0x00, 0xf0, 0x21, 0x00


	//----- nvinfo : EIATTR_KPARAM_INFO
	.align		4
.L_29957:
        /*0128*/ 	.byte	0x04, 0x17
        /*012a*/ 	.short	(.L_29959 - .L_29958)
.L_29958:
        /*012c*/ 	.word	0x00000000
        /*0130*/ 	.short	0x0001
        /*0132*/ 	.short	0x0008
        /*0134*/ 	.byte	0x00, 0xf0, 0x21, 0x00


	//----- nvinfo : EIATTR_KPARAM_INFO
	.align		4
.L_29959:
        /*0138*/ 	.byte	0x04, 0x17
        /*013a*/ 	.short	(.L_29961 - .L_29960)
.L_29960:
        /*013c*/ 	.word	0x00000000
        /*0140*/ 	.short	0x0000
        /*0142*/ 	.short	0x0000
        /*0144*/ 	.byte	0x00, 0xf0, 0x21, 0x00


	//----- nvinfo : EIATTR_SPARSE_MMA_MASK
	.align		4
.L_29961:
        /*0148*/ 	.byte	0x03, 0x50
        /*014a*/ 	.short	0x0000


	//----- nvinfo : EIATTR_MAXREG_COUNT
	.align		4
        /*014c*/ 	.byte	0x03, 0x1b
        /*014e*/ 	.short	0x00ff


	//----- nvinfo : EIATTR_NUM_BARRIERS
	.align		4
        /*0150*/ 	.byte	0x02, 0x4c
        /*0152*/ 	.byte	0x01
	.zero		1


	//----- nvinfo : EIATTR_MERCURY_ISA_VERSION
	.align		4
        /*0154*/ 	.byte	0x03, 0x5f
        /*0156*/ 	.short	0x0101


	//----- nvinfo : EIATTR_COOP_GROUP_MASK_REGIDS
	.align		4
        /*0158*/ 	.byte	0x04, 0x29
        /*015a*/ 	.short	(.L_29963 - .L_29962)


	//   ....[0]....
.L_29962:
        /*015c*/ 	.word	0xffffffff


	//   ....[1]....
        /*0160*/ 	.word	0xffffffff


	//   ....[2]....
        /*0164*/ 	.word	0xffffffff


	//   ....[3]....
        /*0168*/ 	.word	0xffffffff


	//   ....[4]....
        /*016c*/ 	.word	0xffffffff


	//   ....[5]....
        /*0170*/ 	.word	0xffffffff


	//   ....[6]....
        /*0174*/ 	.word	0xffffffff


	//   ....[7]....
        /*0178*/ 	.word	0xffffffff


	//   ....[8]....
        /*017c*/ 	.word	0xffffffff


	//   ....[9]....
        /*0180*/ 	.word	0xffffffff


	//   ....[10]....
        /*0184*/ 	.word	0xffffffff


	//   ....[11]....
        /*0188*/ 	.word	0xffffffff


	//   ....[12]....
        /*018c*/ 	.word	0xffffffff


	//   ....[13]....
        /*0190*/ 	.word	0xffffffff


	//   ....[14]....
        /*0194*/ 	.word	0xffffffff


	//   ....[15]....
        /*0198*/ 	.word	0xffffffff


	//   ....[16]....
        /*019c*/ 	.word	0xffffffff


	//   ....[17]....
        /*01a0*/ 	.word	0xffffffff


	//   ....[18]....
        /*01a4*/ 	.word	0xffffffff


	//   ....[19]....
        /*01a8*/ 	.word	0xffffffff


	//   ....[20]....
        /*01ac*/ 	.word	0xffffffff


	//   ....[21]....
        /*01b0*/ 	.word	0xffffffff


	//   ....[22]....
        /*01b4*/ 	.word	0x05000014


	//   ....[23]....
        /*01b8*/ 	.word	0x05000014


	//   ....[24]....
        /*01bc*/ 	.word	0x05000014


	//   ....[25]....
        /*01c0*/ 	.word	0x05000014


	//   ....[26]....
        /*01c4*/ 	.word	0x05000014


	//   ....[27]....
        /*01c8*/ 	.word	0x05000014


	//   ....[28]....
        /*01cc*/ 	.word	0x05000014


	//----- nvinfo : EIATTR_COOP_GROUP_INSTR_OFFSETS
	.align		4
.L_29963:
        /*01d0*/ 	.byte	0x04, 0x28
        /*01d2*/ 	.short	(.L_29965 - .L_29964)


	//   ....[0]....
.L_29964:
        /*01d4*/ 	.word	0x00001b90


	//   ....[1]....
        /*01d8*/ 	.word	0x00001bb0


	//   ....[2]....
        /*01dc*/ 	.word	0x000026e0


	//   ....[3]....
        /*01e0*/ 	.word	0x00002700


	//   ....[4]....
        /*01e4*/ 	.word	0x000028e0


	//   ....[5]....
        /*01e8*/ 	.word	0x00002900


	//   ....[6]....
        /*01ec*/ 	.word	0x00002920


	//   ....[7]....
        /*01f0*/ 	.word	0x00002a90


	//   ....[8]....
        /*01f4*/ 	.word	0x00002ab0


	//   ....[9]....
        /*01f8*/ 	.word	0x00002af0


	//   ....[10]....
        /*01fc*/ 	.word	0x00003950


	//   ....[11]....
        /*0200*/ 	.word	0x000039c0


	//   ....[12]....
        /*0204*/ 	.word	0x000039f0


	//   ....[13]....
        /*0208*/ 	.word	0x00003a70


	//   ....[14]....
        /*020c*/ 	.word	0x00003ac0


	//   ....[15]....
        /*0210*/ 	.word	0x00003b10


	//   ....[16]....
        /*0214*/ 	.word	0x00003b30


	//   ....[17]....
        /*0218*/ 	.word	0x00003b50


	//   ....[18]....
        /*021c*/ 	.word	0x00004d50


	//   ....[19]....
        /*0220*/ 	.word	0x00004d90


	//   ....[20]....
        /*0224*/ 	.word	0x00004e00


	//   ....[21]....
        /*0228*/ 	.word	0x00004e30


	//   ....[22]....
        /*022c*/ 	.word	0x000053f0


	//   ....[23]....
        /*0230*/ 	.word	0x00005480


	//   ....[24]....
        /*0234*/ 	.word	0x00005500


	//   ....[25]....
        /*0238*/ 	.word	0x00005590


	//   ....[26]....
        /*023c*/ 	.word	0x00005620


	//   ....[27]....
        /*0240*/ 	.word	0x000056b0


	//   ....[28]....
        /*0244*/ 	.word	0x00005710


	//----- nvinfo : EIATTR_EXIT_INSTR_OFFSETS
	.align		4
.L_29965:
        /*0248*/ 	.byte	0x04, 0x1c
        /*024a*/ 	.short	(.L_29967 - .L_29966)


	//   ....[0]....
.L_29966:
        /*024c*/ 	.word	0x000050e0


	//   ....[1]....
        /*0250*/ 	.word	0x000051f0


	//   ....[2]....
        /*0254*/ 	.word	0x00005380


	//----- nvinfo : EIATTR_CRS_STACK_SIZE
	.align		4
.L_29967:
        /*0258*/ 	.byte	0x04, 0x1e
        /*025a*/ 	.short	(.L_29969 - .L_29968)
.L_29968:
        /*025c*/ 	.word	0x00000000


	//----- nvinfo : EIATTR_CBANK_PARAM_SIZE
	.align		4
.L_29969:
        /*0260*/ 	.byte	0x03, 0x19
        /*0262*/ 	.short	0x007c


	//----- nvinfo : EIATTR_PARAM_CBANK
	.align		4
        /*0264*/ 	.byte	0x04, 0x0a
        /*0266*/ 	.short	(.L_29971 - .L_29970)
	.align		4
.L_29970:
        /*0268*/ 	.word	index@(.nv.constant0._ZN4vllm25paged_attention_v1_kernelIffLi64ELi8ELi128ELNS_18Fp8KVCacheDataTypeE0ELb0EEEvPT_PKS2_PKT0_S8_ifPKiSA_iPKfiiiSC_SC_iiiii)
        /*026c*/ 	.short	0x0210
        /*026e*/ 	.short	0x007c


	//----- nvinfo : EIATTR_SW_WAR
	.align		4
.L_29971:
        /*0270*/ 	.byte	0x04, 0x36
        /*0272*/ 	.short	(.L_29973 - .L_29972)
.L_29972:
        /*0274*/ 	.word	0x00000008
.L_29973:


//--------------------- .nv.info._ZN4vllm25paged_attention_v1_kernelIffLi32ELi8ELi128ELNS_18Fp8KVCacheDataTypeE0ELb0EEEvPT_PKS2_PKT0_S8_ifPKiSA_iPKfiiiSC_SC_iiiii --------------------------
	.section	.nv.info._ZN4vllm25paged_attention_v1_kernelIffLi32ELi8ELi128ELNS_18Fp8KVCacheDataTypeE0ELb0EEEvPT_PKS2_PKT0_S8_ifPKiSA_iPKfiiiSC_SC_iiiii,"",@"SHT_CUDA_INFO"
	.sectionflags	@""
	.align	4


	//----- nvinfo : EIATTR_CUDA_API_VERSION
	.align		4
        /*0000*/ 	.byte	0x04, 0x37
        /*0002*/ 	.short	(.L_29975 - .L_29974)
.L_29974:
        /*0004*/ 	.word	0x00000082


	//----- nvinfo : EIATTR_KPARAM_INFO
	.align		4
.L_29975:
        /*0008*/ 	.byte	0x04, 0x17
        /*000a*/ 	.short	(.L_29977 - .L_29976)
.L_29976:
        /*000c*/ 	.word	0x00000000
        /*0010*/ 	.short	0x0013
        /*0012*/ 	.short	0x0078
        /*0014*/ 	.byte	0x00, 0xf0, 0x11, 0x00


	//----- nvinfo : EIATTR_KPARAM_INFO
	.align		4
.L_29977:
        /*0018*/ 	.byte	0x04, 0x17
        /*001a*/ 	.short	(.L_29979 - .L_29978)
.L_29978:
        /*001c*/ 	.word	0x00000000
        /*0020*/ 	.short	0x0012
        /*0022*/ 	.short	0x0074
        /*0024*/ 	.byte	0x00, 0xf0, 0x11, 0x00


	//----- nvinfo : EIATTR_KPARAM_INFO
	.align		4
.L_29979:
        /*0028*/ 	.byte	0x04, 0x17
        /*002a*/ 	.short	(.L_29981 - .L_29980)
.L_29980:
        /*002c*/ 	.word	0x00000000
        /*0030*/ 	.short	0x0011
        /*0032*/ 	.short	0x0070
        /*0034*/ 	.byte	0x00, 0xf0, 0x11, 0x00


	//----- nvinfo : EIATTR_KPARAM_INFO
	.align		4
.L_29981:
        /*0038*/ 	.byte	0x04, 0x17
        /*003a*/ 	.short	(.L_29983 - .L_29982)
.L_29982:
        /*003c*/ 	.word	0x00000000
        /*0040*/ 	.short	0x0010
        /*0042*/ 	.short	0x006c
        /*0044*/ 	.byte	0x00, 0xf0, 0x11, 0x00


	//----- nvinfo : EIATTR_KPARAM_INFO
	.align		4
.L_29983:
        /*0048*/ 	.byte	0x04, 0x17
        /*004a*/ 	.short	(.L_29985 - .L_29984)
.L_29984:
        /*004c*/ 	.word	0x00000000
        /*0050*/ 	.short	0x000f
        /*0052*/ 	.short	0x0068
        /*0054*/ 	.byte	0x00, 0xf0, 0x11, 0x00


	//----- nvinfo : EIATTR_KPARAM_INFO
	.align		4
.L_29985:
        /*0058*/ 	.byte	0x04, 0x17
        /*005a*/ 	.short	(.L_29987 - .L_29986)
.L_29986:
        /*005c*/ 	.word	0x00000000
        /*0060*/ 	.short	0x000e
        /*0062*/ 	.short	0x0060
        /*0064*/ 	.byte	0x00, 0xf0, 0x21, 0x00


	//----- nvinfo : EIATTR_KPARAM_INFO
	.align		4
.L_29987:
        /*0068*/ 	.byte	0x04, 0x17
        /*006a*/ 	.short	(.L_29989 - .L_29988)
.L_29988:
        /*006c*/ 	.word	0x00000000
        /*0070*/ 	.short	0x000d
        /*0072*/ 	.short	0x0058
        /*0074*/ 	.byte	0x00, 0xf0, 0x21, 0x00


	//----- nvinfo : EIATTR_KPARAM_INFO
	.align		4
.L_29989:
        /*0078*/ 	.byte	0x04, 0x17
        /*007a*/ 	.short	(.L_29991 - .L_29990)
.L_29990:
        /*007c*/ 	.word	0x00000000
        /*0080*/ 	.short	0x000c
        /*0082*/ 	.short	0x0050
        /*0084*/ 	.byte	0x00, 0xf0, 0x11, 0x00


	//----- nvinfo : EIATTR_KPARAM_INFO
	.align		4
.L_29991:
        /*0088*/ 	.byte	0x04, 0x17
        /*008a*/ 	.short	(.L_29993 - .L_29992)
.L_29992:
        /*008c*/ 	.word	0x00000000
        /*0090*/ 	.short	0x000b
        /*0092*/ 	.short	0x004c
        /*0094*/ 	.byte	0x00, 0xf0, 0x11, 0x00


	//----- nvinfo : EIATTR_KPARAM_INFO
	.align		4
.L_29993:
        /*0098*/ 	.byte	0x04, 0x17
        /*009a*/ 	.short	(.L_29995 - .L_29994)
.L_29994:
        /*009c*/ 	.word	0x00000000
        /*00a0*/ 	.short	0x000a
        /*00a2*/ 	.short	0x0048
        /*00a4*/ 	.byte	0x00, 0xf0, 0x11, 0x00


	//----- nvinfo : EIATTR_KPARAM_INFO
	.align		4
.L_29995:
        /*00a8*/ 	.byte	0x04, 0x17
        /*00aa*/ 	.short	(.L_29997 - .L_29996)
.L_29996:
        /*00ac*/ 	.word	0x00000000
        /*00b0*/ 	.short	0x0009
        /*00b2*/ 	.short	0x0040
        /*00b4*/ 	.byte	0x00, 0xf0, 0x21, 0x00


	//----- nvinfo : EIATTR_KPARAM_INFO
	.align		4
.L_29997:
        /*00b8*/ 	.byte	0x04, 0x17
        /*00ba*/ 	.short	(.L_29999 - .L_29998)
.L_29998:
        /*00bc*/ 	.word	0x00000000
        /*00c0*/ 	.short	0x0008
        /*00c2*/ 	.short	0x0038
        /*00c4*/ 	.byte	0x00, 0xf0, 0x11, 0x00


	//----- nvinfo : EIATTR_KPARAM_INFO
	.align		4
.L_29999:
        /*00c8*/ 	.byte	0x04, 0x17
        /*00ca*/ 	.short	(.L_30001 - .L_30000)
.L_30000:
        /*00cc*/ 	.word	0x00000000
        /*00d0*/ 	.short	0x0007
        /*00d2*/ 	.short	0x0030
        /*00d4*/ 	.byte	0x00, 0xf0, 0x21, 0x00


	//----- nvinfo : EIATTR_KPARAM_INFO
	.align		4
.L_30001:
        /*00d8*/ 	.byte	0x04, 0x17
        /*00da*/ 	.short	(.L_30003 - .L_30002)
.L_30002:
        /*00dc*/ 	.word	0x00000000
        /*00e0*/ 	.short	0x0006
        /*00e2*/ 	.short	0x0028
        /*00e4*/ 	.byte	0x00, 0xf0, 0x21, 0x00


	//----- nvinfo : EIATTR_KPARAM_INFO
	.align		4
.L_30003:
        /*00e8*/ 	.byte	0x04, 0x17
        /*00ea*/ 	.short	(.L_30005 - .L_30004)
.L_30004:
        /*00ec*/ 	.word	0x00000000
        /*00f0*/ 	.short	0x0005
        /*00f2*/ 	.short	0x0024
        /*00f4*/ 	.byte	0x00, 0xf0, 0x11, 0x00


	//----- nvinfo : EIATTR_KPARAM_INFO
	.align		4
.L_30005:
        /*00f8*/ 	.byte	0x04, 0x17
        /*00fa*/ 	.short	(.L_30007 - .L_30006)
.L_30006:
        /*00fc*/ 	.word	0x00000000
        /*0100*/ 	.short	0x0004
        /*0102*/ 	.short	0x0020
        /*0104*/ 	.byte	0x00, 0xf0, 0x11, 0x00


	//----- nvinfo : EIATTR_KPARAM_INFO
	.align		4
.L_30007:
        /*0108*/ 	.byte	0x04, 0x17
        /*010a*/ 	.short	(.L_30009 - .L_30008)
.L_30008:
        /*010c*/ 	.word	0x00000000
        /*0110*/ 	.short	0x0003
        /*0112*/ 	.short	0x0018
        /*0114*/ 	.byte	0x00, 0xf0, 0x21, 0x00


	//----- nvinfo : EIATTR_KPARAM_INFO
	.align		4
.L_30009:
        /*0118*/ 	.byte	0x04, 0x17
        /*011a*/ 	.short	(.L_30011 - .L_30010)
.L_30010:
        /*011c*/ 	.word	0x00000000
        /*0120*/ 	.short	0x0002
        /*0122*/ 	.short	0x0010
        /*0124*/ 	.byte	0x00, 0xf0, 0x21, 0x00


	//----- nvinfo : EIATTR_KPARAM_INFO
	.align		4
.L_30011:
        /*0128*/ 	.byte	0x04, 0x17
        /*012a*/ 	.short	(.L_30013 - .L_30012)
.L_30012:
        /*012c*/ 	.word	0x00000000
        /*0130*/ 	.short	0x0001
        /*0132*/ 	.short	0x0008
        /*0134*/ 	.byte	0x00, 0xf0, 0x21, 0x00


	//----- nvinfo : EIATTR_KPARAM_INFO
	.align		4
.L_30013:
        /*0138*/ 	.byte	0x04, 0x17
        /*013a*/ 	.short	(.L_30015 - .L_30014)
.L_30014:
        /*013c*/ 	.word	0x00000000
        /*0140*/ 	.short	0x0000
        /*0142*/ 	.short	0x0000
        /*0144*/ 	.byte	0x00, 0xf0, 0x21, 0x00


	//----- nvinfo : EIATTR_SPARSE_MMA_MASK
	.align		4
.L_30015:
        /*0148*/ 	.byte	0x03, 0x50
        /*014a*/ 	.short	0x0000


	//----- nvinfo : EIATTR_MAXREG_COUNT
	.align		4
        /*014c*/ 	.byte	0x03, 0x1b
        /*014e*/ 	.short	0x00ff


	//----- nvinfo : EIATTR_NUM_BARRIERS
	.align		4
        /*0150*/ 	.byte	0x02, 0x4c
        /*0152*/ 	.byte	0x01
	.zero		1


	//----- nvinfo : EIATTR_MERCURY_ISA_VERSION
	.align		4
        /*0154*/ 	.byte	0x03, 0x5f
        /*0156*/ 	.short	0x0101


	//----- nvinfo : EIATTR_COOP_GROUP_MASK_REGIDS
	.align		4
        /*0158*/ 	.byte	0x04, 0x29
        /*015a*/ 	.short	(.L_30017 - .L_30016)


	//   ....[0]....
.L_30016:
        /*015c*/ 	.word	0xffffffff


	//   ....[1]....
        /*0160*/ 	.word	0xffffffff


	//   ....[2]....
        /*0164*/ 	.word	0xffffffff


	//   ....[3]....
        /*0168*/ 	.word	0xffffffff


	//   ....[4]....
        /*016c*/ 	.word	0xffffffff


	//   ....[5]....
        /*0170*/ 	.word	0xffffffff


	//   ....[6]....
        /*0174*/ 	.word	0xffffffff


	//   ....[7]....
        /*0178*/ 	.word	0xffffffff


	//   ....[8]....
        /*017c*/ 	.word	0xffffffff


	//   ....[9]....
        /*0180*/ 	.word	0xffffffff


	//   ....[10]....
        /*0184*/ 	.word	0xffffffff


	//   ....[11]....
        /*0188*/ 	.word	0xffffffff


	//   ....[12]....
        /*018c*/ 	.word	0xffffffff


	//   ....[13]....
        /*0190*/ 	.word	0xffffffff


	//   ....[14]....
        /*0194*/ 	.word	0xffffffff


	//   ....[15]....
        /*0198*/ 	.word	0xffffffff


	//   ....[16]....
        /*019c*/ 	.word	0xffffffff


	//   ....[17]....
        /*01a0*/ 	.word	0xffffffff


	//   ....[18]....
        /*01a4*/ 	.word	0xffffffff


	//   ....[19]....
        /*01a8*/ 	.word	0xffffffff


	//   ....[20]....
        /*01ac*/ 	.word	0x05000012


	//   ....[21]....
        /*01b0*/ 	.word	0x05000012


	//   ....[22]....
        /*01b4*/ 	.word	0x05000012


	//   ....[23]....
        /*01b8*/ 	.word	0x05000012


	//   ....[24]....
        /*01bc*/ 	.word	0x05000012


	//   ....[25]....
        /*01c0*/ 	.word	0x05000012


	//   ....[26]....
        /*01c4*/ 	.word	0x05000012


	//----- nvinfo : EIATTR_COOP_GROUP_INSTR_OFFSETS
	.align		4
.L_30017:
        /*01c8*/ 	.byte	0x04, 0x28
        /*01ca*/ 	.short	(.L_30019 - .L_30018)


	//   ....[0]....
.L_30018:
        /*01cc*/ 	.word	0x000013c0


	//   ....[1]....
        /*01d0*/ 	.word	0x000013e0


	//   ....[2]....
        /*01d4*/ 	.word	0x00001a20


	//   ....[3]....
        /*01d8*/ 	.word	0x00001a40


	//   ....[4]....
        /*01dc*/ 	.word	0x00001c20


	//   ....[5]....
        /*01e0*/ 	.word	0x00001c40


	//   ....[6]....
        /*01e4*/ 	.word	0x00001c60


	//   ....[7]....
        /*01e8*/ 	.word	0x00001e00


	//   ....[8]....
        /*01ec*/ 	.word	0x00001e30


	//   ....[9]....
        /*01f0*/ 	.word	0x00001e50


	//   ....[10]....
        /*01f4*/ 	.word	0x00002c90


	//   ....[11]....
        /*01f8*/ 	.word	0x00002d00


	//   ....[12]....
        /*01fc*/ 	.word	0x00002d30


	//   ....[13]....
        /*0200*/ 	.word	0x00002db0


	//   ....[14]....
        /*0204*/ 	.word	0x00002e00


	//   ....[15]....
        /*0208*/ 	.word	0x00002e50


	//   ....[16]....
        /*020c*/ 	.word	0x00002e70


	//   ....[17]....
        /*0210*/ 	.word	0x00002e90


	//   ....[18]....
        /*0214*/ 	.word	0x00004440


	//   ....[19]....
        /*0218*/ 	.word	0x00004480


	//   ....[20]....
        /*021c*/ 	.word	0x00004950


	//   ....[21]....
        /*0220*/ 	.word	0x000049e0


	//   ....[22]....
        /*0224*/ 	.word	0x00004a70


	//   ....[23]....
        /*0228*/ 	.word	0x00004b00


	//   ....[24]....
        /*022c*/ 	.word	0x00004b90


	//   ....[25]....
        /*0230*/ 	.word	0x00004c30


	//   ....[26]....
        /*0234*/ 	.word	0x00004ca0


	//----- nvinfo : EIATTR_EXIT_INSTR_OFFSETS
	.align		4
.L_30019:
        /*0238*/ 	.byte	0x04, 0x1c
        /*023a*/ 	.short	(.L_30021 - .L_30020)


	//   ....[0]....
.L_30020:
        /*023c*/ 	.word	0x00004700


	//   ....[1]....
        /*0240*/ 	.word	0x00004810


	//   ....[2]....
        /*0244*/ 	.word	0x000048e0


	//----- nvinfo : EIATTR_CRS_STACK_SIZE
	.align		4
.L_30021:
        /*0248*/ 	.byte	0x04, 0x1e
        /*024a*/ 	.short	(.L_30023 - .L_30022)
.L_30022:
        /*024c*/ 	.word	0x00000000


	//----- nvinfo : EIATTR_CBANK_PARAM_SIZE
	.align		4
.L_30023:
        /*0250*/ 	.byte	0x03, 0x19
        /*0252*/ 	.short	0x007c


	//----- nvinfo : EIATTR_PARAM_CBANK
	.align		4
        /*0254*/ 	.byte	0x04, 0x0a
        /*0256*/ 	.short	(.L_30025 - .L_30024)
	.align		4
.L_30024:
        /*0258*/ 	.word	index@(.nv.constant0._ZN4vllm25paged_attention_v1_kernelIffLi32ELi8ELi128ELNS_18Fp8KVCacheDataTypeE0ELb0EEEvPT_PKS2_PKT0_S8_ifPKiSA_iPKfiiiSC_SC_iiiii)
        /*025c*/ 	.short	0x0210
        /*025e*/ 	.short	0x007c


	//----- nvinfo : EIATTR_SW_WAR
	.align		4
.L_30025:
        /*0260*/ 	.byte	0x04, 0x36
        /*0262*/ 	.short	(.L_30027 - .L_30026)
.L_30026:
        /*0264*/ 	.word	0x00000008
.L_30027:


//--------------------- .nv.info._ZN4vllm25paged_attention_v1_kernelIffLi256ELi8ELi128ELNS_18Fp8KVCacheDataTypeE0ELb1EEEvPT_PKS2_PKT0_S8_ifPKiSA_iPKfiiiSC_SC_iiiii --------------------------
	.section	.nv.info._ZN4vllm25paged_attention_v1_kernelIffLi256ELi8ELi128ELNS_18Fp8KVCacheDataTypeE0ELb1EEEvPT_PKS2_PKT0_S8_ifPKiSA_iPKfiiiSC_SC_iiiii,"",@"SHT_CUDA_INFO"
	.sectionflags	@""
	.align	4


	//----- nvinfo : EIATTR_CUDA_API_VERSION
	.align		4
        /*0000*/ 	.byte	0x04, 0x37
        /*0002*/ 	.short	(.L_30029 - .L_30028)
.L_30028:
        /*0004*/ 	.word	0x00000082


	//----- nvinfo : EIATTR_KPARAM_INFO
	.align		4
.L_30029:
        /*0008*/ 	.byte	0x04, 0x17
        /*000a*/ 	.short	(.L_30031 - .L_30030)
.L_30030:
        /*000c*/ 	.word	0x00000000
        /*0010*/ 	.short	0x0013
        /*0012*/ 	.short	0x0078
        /*0014*/ 	.byte	0x00, 0xf0, 0x11, 0x00


	//----- nvinfo : EIATTR_KPARAM_INFO
	.align		4
.L_30031:
        /*0018*/ 	.byte	0x04, 0x17
        /*001a*/ 	.short	(.L_30033 - .L_30032)
.L_30032:
        /*001c*/ 	.word	0x00000000
        /*0020*/ 	.short	0x0012
        /*0022*/ 	.short	0x0074
        /*0024*/ 	.byte	0x00, 0xf0, 0x11, 0x00


	//----- nvinfo : EIATTR_KPARAM_INFO
	.align		4
.L_30033:
        /*0028*/ 	.byte	0x04, 0x17
        /*002a*/ 	.short	(.L_30035 - .L_30034)
.L_30034:
        /*002c*/ 	.word	0x00000000
        /*0030*/ 	.short	0x0011
        /*0032*/ 	.short	0x0070
        /*0034*/ 	.byte	0x00, 0xf0, 0x11, 0x00


	//----- nvinfo : EIATTR_KPARAM_INFO
	.align		4
.L_30035:
        /*0038*/ 	.byte	0x04, 0x17
        /*003a*/ 	.short	(.L_30037 - .L_30036)
.L_30036:
        /*003c*/ 	.word	0x00000000
        /*0040*/ 	.short	0x0010
        /*0042*/ 	.short	0x006c
        /*0044*/ 	.byte	0x00, 0xf0, 0x11, 0x00


	//----- nvinfo : EIATTR_KPARAM_INFO
	.align		4
.L_30037:
        /*0048*/ 	.byte	0x04, 0x17
        /*004a*/ 	.short	(.L_30039 - .L_30038)
.L_30038:
        /*004c*/ 	.word	0x00000000
        /*0050*/ 	.short	0x000f
        /*0052*/ 	.short	0x0068
        /*0054*/ 	.byte	0x00, 0xf0, 0x11, 0x00


	//----- nvinfo : EIATTR_KPARAM_INFO
	.align		4
.L_30039:
        /*0058*/ 	.byte	0x04, 0x17
        /*005a*/ 	.short	(.L_30041 - .L_30040)
.L_30040:
        /*005c*/ 	.word	0x00000000
        /*0060*/ 	.short	0x000e
        /*0062*/ 	.short	0x0060
        /*0064*/ 	.byte	0x00, 0xf0, 0x21, 0x00


	//----- nvinfo : EIATTR_KPARAM_INFO
	.align		4
.L_30041:
        /*0068*/ 	.byte	0x04, 0x17
        /*006a*/ 	.short	(.L_30043 - .L_30042)
.L_30042:
        /*006c*/ 	.word	0x00000000
        /*0070*/ 	.short	0x000d
        /*0072*/ 	.short	0x0058
        /*0074*/ 	.byte	0x00, 0xf0, 0x21, 0x00


	//----- nvinfo : EIATTR_KPARAM_INFO
	.align		4
.L_30043:
        /*0078*/ 	.byte	0x04, 0x17
        /*007a*/ 	.short	(.L_30045 - .L_30044)
.L_30044:
        /*007c*/ 	.word	0x00000000
        /*0080*/ 	.short	0x000c
        /*0082*/ 	.short	0x0050
        /*0084*/ 	.byte	0x00, 0xf0, 0x11, 0x00


	//----- nvinfo : EIATTR_KPARAM_INFO
	.align		4
.L_30045:
        /*0088*/ 	.byte	0x04, 0x17
        /*008a*/ 	.short	(.L_30047 - .L_30046)
.L_30046:
        /*008c*/ 	.word	0x00000000
        /*0090*/ 	.short	0x000b
        /*0092*/ 	.short	0x004c
        /*0094*/ 	.byte	0x00, 0xf0, 0x11, 0x00


	//----- nvinfo : EIATTR_KPARAM_INFO
	.align		4
.L_30047:
        /*0098*/ 	.byte	0x04, 0x17
        /*009a*/ 	.short	(.L_30049 - .L_30048)
.L_30048:
        /*009c*/ 	.word	0x00000000
        /*00a0*/ 	.short	0x000a
        /*00a2*/ 	.short	0x0048
        /*00a4*/ 	.byte	0x00, 0xf0, 0x11, 0x00


	//----- nvinfo : EIATTR_KPARAM_INFO
	.align		4
.L_30049:
        /*00a8*/ 	.byte	0x04, 0x17
        /*00aa*/ 	.short	(.L_30051 - .L_30050)
.L_30050:
        /*00ac*/ 	.word	0x00000000
        /*00b0*/ 	.short	0x0009
        /*00b2*/ 	.short	0x0040
        /*00b4*/ 	.byte	0x00, 0xf0, 0x21, 0x00


	//----- nvinfo : EIATTR_KPARAM_INFO
	.align		4
.L_30051:
        /*00b8*/ 	.byte	0x04, 0x17
        /*00ba*/ 	.short	(.L_30053 - .L_30052)
.L_30052:
        /*00bc*/ 	.word	0x00000000
        /*00c0*/ 	.short	0x0008
        /*00c2*/ 	.short	0x0038
        /*00c4*/ 	.byte	0x00, 0xf0, 0x11, 0x00


	//----- nvinfo : EIATTR_KPARAM_INFO
	.align		4
.L_30053:
        /*00c8*/ 	.byte	0x04, 0x17
        /*00ca*/ 	.short	(.L_30055 - .L_30054)
.L_30054:
        /*00cc*/ 	.word	0x00000000
        /*00d0*/ 	.short	0x0007
        /*00d2*/ 	.short	0x0030
        /*00d4*/ 	.byte	0x00, 0xf0, 0x21, 0x00


	//----- nvinfo : EIATTR_KPARAM_INFO
	.align		4
.L_30055:
        /*00d8*/ 	.byte	0x04, 0x17
        /*00da*/ 	.short	(.L_30057 - .L_30056)
.L_30056:
        /*00dc*/ 	.word	0x00000000
        /*00e0*/ 	.short	0x0006
        /*00e2*/ 	.short	0x0028
        /*00e4*/ 	.byte	0x00, 0xf0, 0x21, 0x00


	//----- nvinfo : EIATTR_KPARAM_INFO
	.align		4
.L_30057:
        /*00e8*/ 	.byte	0x04, 0x17
        /*00ea*/ 	.short	(.L_30059 - .L_30058)
.L_30058:
        /*00ec*/ 	.word	0x00000000
        /*00f0*/ 	.short	0x0005
        /*00f2*/ 	.short	0x0024
        /*00f4*/ 	.byte	0x00, 0xf0, 0x11, 0x00


	//----- nvinfo : EIATTR_KPARAM_INFO
	.align		4
.L_30059:
        /*00f8*/ 	.byte	0x04, 0x17
        /*00fa*/ 	.short	(.L_30061 - .L_30060)
.L_30060:
        /*00fc*/ 	.word	0x00000000
        /*0100*/ 	.short	0x0004
        /*0102*/ 	.short	0x0020
        /*0104*/ 	.byte	0x00, 0xf0, 0x11, 0x00


	//----- nvinfo : EIATTR_KPARAM_INFO
	.align		4
.L_30061:
        /*0108*/ 	.byte	0x04, 0x17
        /*010a*/ 	.short	(.L_30063 - .L_30062)
.L_30062:
        /*010c*/ 	.word	0x00000000
        /*0110*/ 	.short	0x0003
        /*0112*/ 	.short	0x0018
        /*0114*/ 	.byte	0x00, 0xf0, 0x21, 0x00


	//----- nvinfo : EIATTR_KPARAM_INFO
	.align		4
.L_30063:
        /*0118*/ 	.byte	0x04, 0x17
        /*011a*/ 	.short	(.L_30065 - .L_30064)
.L_30064:
        /*011c*/ 	.word	0x00000000
        /*0120*/ 	.short	0x0002
        /*0122*/ 	.short	0x0010
        /*0124*/ 	.byte	0x00, 0xf0, 0x21, 0x00


	//----- nvinfo : EIATTR_KPARAM_INFO
	.align		4
.L_30065:
        /*0128*/ 	.byte	0x04, 0x17
        /*012a*/ 	.short	(.L_30067 - .L_30066)
.L_30066:
        /*012c*/ 	.word	0x00000000
        /*0130*/ 	.short	0x0001
        /*0132*/ 	.short	0x0008
        /*0134*/ 	.byte	0x00, 0xf0, 0x21, 0x00


	//----- nvinfo : EIATTR_KPARAM_INFO
	.align		4
.L_30067:
        /*0138*/ 	.byte	0x04, 0x17
        /*013a*/ 	.short	(.L_30069 - .L_30068)
.L_30068:
        /*013c*/ 	.word	0x00000000
        /*0140*/ 	.short	0x0000
        /*0142*/ 	.short	0x0000
        /*0144*/ 	.byte	0x00, 0xf0, 0x21, 0x00


	//----- nvinfo : EIATTR_SPARSE_MMA_MASK
	.align		4
.L_30069:
        /*0148*/ 	.byte	0x03, 0x50
        /*014a*/ 	.short	0x0000


	//----- nvinfo : EIATTR_MAXREG_COUNT
	.align		4
        /*014c*/ 	.byte	0x03, 0x1b
        /*014e*/ 	.short	0x00ff


	//----- nvinfo : EIATTR_NUM_BARRIERS
	.align		4
        /*0150*/ 	.byte	0x02, 0x4c
        /*0152*/ 	.byte	0x01
	.zero		1


	//----- nvinfo : EIATTR_MERCURY_ISA_VERSION
	.align		4
        /*0154*/ 	.byte	0x03, 0x5f
        /*0156*/ 	.short	0x0101


	//----- nvinfo : EIATTR_COOP_GROUP_MASK_REGIDS
	.align		4
        /*0158*/ 	.byte	0x04, 0x29
        /*015a*/ 	.short	(.L_30071 - .L_30070)


	//   ....[0]....
.L_30070:
        /*015c*/ 	.word	0xffffffff


	//   ....[1]....
        /*0160*/ 	.word	0xffffffff


	//   ....[2]....
        /*0164*/ 	.word	0xffffffff


	//   ....[3]....
        /*0168*/ 	.word	0xffffffff


	//   ....[4]....
        /*016c*/ 	.word	0xffffffff


	//   ....[5]....
        /*0170*/ 	.word	0xffffffff


	//   ....[6]....
        /*0174*/ 	.word	0xffffffff


	//   ....[7]....
        /*0178*/ 	.word	0xffffffff


	//   ....[8]....
        /*017c*/ 	.word	0xffffffff


	//   ....[9]....
        /*0180*/ 	.word	0xffffffff


	//   ....[10]....
        /*0184*/ 	.word	0xffffffff


	//   ....[11]....
        /*0188*/ 	.word	0xffffffff


	//   ....[12]....
        /*018c*/ 	.word	0xffffffff


	//   ....[13]....
        /*0190*/ 	.word	0xffffffff


	//   ....[14]....
        /*0194*/ 	.word	0xffffffff


	//   ....[15]....
        /*0198*/ 	.word	0xffffffff


	//   ....[16]....
        /*019c*/ 	.word	0xffffffff


	//   ....[17]....
        /*01a0*/ 	.word	0xffffffff


	//   ....[18]....
        /*01a4*/ 	.word	0xffffffff


	//   ....[19]....
        /*01a8*/ 	.word	0xffffffff


	//   ....[20]....
        /*01ac*/ 	.word	0xffffffff


	//   ....[21]....
        /*01b0*/ 	.word	0xffffffff


	//   ....[22]....
        /*01b4*/ 	.word	0xffffffff


	//   ....[23]....
        /*01b8*/ 	.word	0xffffffff


	//   ....[24]....
        /*01bc*/ 	.word	0xffffffff


	//   ....[25]....
        /*01c0*/ 	.word	0xffffffff


	//   ....[26]....
        /*01c4*/ 	.word	0xffffffff


	//   ....[27]....
        /*01c8*/ 	.word	0xffffffff


	//   ....[28]....
        /*01cc*/ 	.word	0xffffffff


	//   ....[29]....
        /*01d0*/ 	.word	0xffffffff


	//   ....[30]....
        /*01d4*/ 	.word	0xffffffff


	//   ....[31]....
        /*01d8*/ 	.word	0xffffffff


	//   ....[32]....
        /*01dc*/ 	.word	0xffffffff


	//   ....[33]....
        /*01e0*/ 	.word	0xffffffff


	//   ....[34]....
        /*01e4*/ 	.word	0x0500002b


	//   ....[35]....
        /*01e8*/ 	.word	0x0500002b


	//   ....[36]....
        /*01ec*/ 	.word	0x0500002b


	//   ....[37]....
        /*01f0*/ 	.word	0x0500002b


	//   ....[38]....
        /*01f4*/ 	.word	0x0500002b


	//   ....[39]....
        /*01f8*/ 	.word	0x0500002b


	//   ....[40]....
        /*01fc*/ 	.word	0x0500002b


	//----- nvinfo : EIATTR_COOP_GROUP_INSTR_OFFSETS
	.align		4
.L_30071:
        /*0200*/ 	.byte	0x04, 0x28
        /*0202*/ 	.short	(.L_30073 - .L_30072)


	//   ....[0]....
.L_30072:
        /*0204*/ 	.word	0x00004f50


	//   ....[1]....
        /*0208*/ 	.word	0x00004f70


	//   ....[2]....
        /*020c*/ 	.word	0x00007630


	//   ....[3]....
        /*0210*/ 	.word	0x00007650


	//   ....[4]....
        /*0214*/ 	.word	0x000078e0


	//   ....[5]....
        /*0218*/ 	.word	0x00007900


	//   ....[6]....
        /*021c*/ 	.word	0x00007920


	//   ....[7]....
        /*0220*/ 	.word	0x00007aa0


	//   ....[8]....
        /*0224*/ 	.word	0x00007ad0


	//   ....[9]....
        /*0228*/ 	.word	0x00007b00


	//   ....[10]....
        /*022c*/ 	.word	0x00008950


	//   ....[11]....
        /*0230*/ 	.word	0x000089c0


	//   ....[12]....
        /*0234*/ 	.word	0x000089f0


	//   ....[13]....
        /*0238*/ 	.word	0x00008a70


	//   ....[14]....
        /*023c*/ 	.word	0x00008ac0


	//   ....[15]....
        /*0240*/ 	.word	0x00008b10


	//   ....[16]....
        /*0244*/ 	.word	0x00008b30


	//   ....[17]....
        /*0248*/ 	.word	0x00008b50


	//   ....[18]....
        /*024c*/ 	.word	0x0000b150


	//   ....[19]....
        /*0250*/ 	.word	0x0000b170


	//   ....[20]....
        /*0254*/ 	.word	0x0000b180


	//   ....[21]....
        /*0258*/ 	.word	0x0000b190


	//   ....[22]....
        /*025c*/ 	.word	0x0000b1a0


	//   ....[23]....
        /*0260*/ 	.word	0x0000b1b0


	//   ....[24]....
        /*0264*/ 	.word	0x0000b1e0


	//   ....[25]....
        /*0268*/ 	.word	0x0000b200


	//   ....[26]....
        /*026c*/ 	.word	0x0000b230


	//   ....[27]....
        /*0270*/ 	.word	0x0000b260


	//   ....[28]....
        /*0274*/ 	.word	0x0000b290


	//   ....[29]....
        /*0278*/ 	.word	0x0000b2c0


	//   ....[30]....
        /*027c*/ 	.word	0x0000b300


	//   ....[31]....
        /*0280*/ 	.word	0x0000b340


	//   ....[32]....
        /*0284*/ 	.word	0x0000b380


	//   ....[33]....
        /*0288*/ 	.word	0x0000b3b0


	//   ....[34]....
        /*028c*/ 	.word	0x0000c2e0


	//   ....[35]....
        /*0290*/ 	.word	0x0000c370


	//   ....[36]....
        /*0294*/ 	.word	0x0000c400


	//   ....[37]....
        /*0298*/ 	.word	0x0000c4a0


	//   ....[38]....
        /*029c*/ 	.word	0x0000c530


	//   ....[39]....
        /*02a0*/ 	.word	0x0000c5d0


	//   ....[40]....
        /*02a4*/ 	.word	0x0000c640


	//----- nvinfo : EIATTR_EXIT_INSTR_OFFSETS
	.align		4
.L_30073:
        /*02a8*/ 	.byte	0x04, 0x1c
        /*02aa*/ 	.short	(.L_30075 - .L_30074)


	//   ....[0]....
.L_30074:
        /*02ac*/ 	.word	0x0000bb60


	//   ....[1]....
        /*02b0*/ 	.word	0x0000bb70


	//   ....[2]....
        /*02b4*/ 	.word	0x0000c270


	//----- nvinfo : EIATTR_CRS_STACK_SIZE
	.align		4
.L_30075:
        /*02b8*/ 	.byte	0x04, 0x1e
        /*02ba*/ 	.short	(.L_30077 - .L_30076)
.L_30076:
        /*02bc*/ 	.word	0x00000000


	//----- nvinfo : EIATTR_CBANK_PARAM_SIZE
	.align		4
.L_30077:
        /*02c0*/ 	.byte	0x03, 0x19
        /*02c2*/ 	.short	0x007c


	//----- nvinfo : EIATTR_PARAM_CBANK
	.align		4
        /*02c4*/ 	.byte	0x04, 0x0a
        /*02c6*/ 	.short	(.L_30079 - .L_30078)
	.align		4
.L_30078:
        /*02c8*/ 	.word	index@(.nv.constant0._ZN4vllm25paged_attention_v1_kernelIffLi256ELi8ELi128ELNS_18Fp8KVCacheDataTypeE0ELb1EEEvPT_PKS2_PKT0_S8_ifPKiSA_iPKfiiiSC_SC_iiiii)
        /*02cc*/ 	.short	0x0210
        /*02ce*/ 	.short	0x007c


	//----- nvinfo : EIATTR_SW_WAR
	.align		4
.L_30079:
        /*02d0*/ 	.byte	0x04, 0x36
        /*02d2*/ 	.short	(.L_30081 - .L_30080)
.L_30080:
        /*02d4*/ 	.word	0x00000008
.L_30081:


//--------------------- .nv.info._ZN4vllm25paged_attention_v1_kernelIffLi192ELi8ELi128ELNS_18Fp8KVCacheDataTypeE0ELb1EEEvPT_PKS2_PKT0_S8_ifPKiSA_iPKfiiiSC_SC_iiiii --------------------------
	.section	.nv.info._ZN4vllm25paged_attention_v1_kernelIffLi192ELi8ELi128ELNS_18Fp8KVCacheDataTypeE0ELb1EEEvPT_PKS2_PKT0_S8_ifPKiSA_iPKfiiiSC_SC_iiiii,"",@"SHT_CUDA_INFO"
	.sectionflags	@""
	.align	4


	//----- nvinfo : EIATTR_CUDA_API_VERSION
	.align		4
        /*0000*/ 	.byte	0x04, 0x37
        /*0002*/ 	.short	(.L_30083 - .L_30082)
.L_30082:
        /*0004*/ 	.word	0x00000082


	//----- nvinfo : EIATTR_KPARAM_INFO
	.align		4
.L_30083:
        /*0008*/ 	.byte	0x04, 0x17
        /*000a*/ 	.short	(.L_30085 - .L_30084)
.L_30084:
        /*000c*/ 	.word	0x00000000
        /*0010*/ 	.short	0x0013
        /*0012*/ 	.short	0x0078
        /*0014*/ 	.byte	0x00, 0xf0, 0x11, 0x00


	//----- nvinfo : EIATTR_KPARAM_INFO
	.align		4
.L_30085:
        /*0018*/ 	.byte	0x04, 0x17
        /*001a*/ 	.short	(.L_30087 - .L_30086)
.L_30086:
        /*001c*/ 	.word	0x00000000
        /*0020*/ 	.short	0x0012
        /*0022*/ 	.short	0x0074
        /*0024*/ 	.byte	0x00, 0xf0, 0x11, 0x00


	//----- nvinfo : EIATTR_KPARAM_INFO
	.align		4
.L_30087:
        /*0028*/ 	.byte	0x04, 0x17
        /*002a*/ 	.short	(.L_30089 - .L_30088)
.L_30088:
        /*002c*/ 	.word	0x00000000
        /*0030*/ 	.short	0x0011
        /*0032*/ 	.short	0x0070
        /*0034*/ 	.byte	0x00, 0xf0, 0x11, 0x00


	//----- nvinfo : EIATTR_KPARAM_INFO
	.align		4
.L_30089:
        /*0038*/ 	.byte	0x04, 0x17
        /*003a*/ 	.short	(.L_30091 - .L_30090)
.L_30090:
        /*003c*/ 	.word	0x00000000
        /*0040*/ 	.short	0x0010
        /*0042*/ 	.short	0x006c
        /*0044*/ 	.byte	0x00, 0xf0, 0x11, 0x00


	//----- nvinfo : EIATTR_KPARAM_INFO
	.align		4
.L_30091:
        /*0048*/ 	.byte	0x04, 0x17
        /*004a*/ 	.short	(.L_30093 - .L_30092)
.L_30092:
        /*004c*/ 	.word	0x00000000
        /*0050*/ 	.short	0x000f
        /*0052*/ 	.short	0x0068
        /*0054*/ 	.byte	0x00, 0xf0, 0x11, 0x00


	//----- nvinfo : EIATTR_KPARAM_INFO
	.align		4
.L_30093:
        /*0058*/ 	.byte	0x04, 0x17
        /*005a*/ 	.short	(.L_30095 - .L_30094)
.L_30094:
        /*005c*/ 	.word	0x00000000
        /*0060*/ 	.short	0x000e
        /*0062*/ 	.short	0x0060
        /*0064*/ 	.byte	0x00, 0xf0, 0x21, 0x00


	//----- nvinfo : EIATTR_KPARAM_INFO
	.align		4
.L_30095:
        /*0068*/ 	.byte	0x04, 0x17
        /*006a*/ 	.short	(.L_30097 - .L_30096)
.L_30096:
        /*006c*/ 	.word	0x00000000
        /*0070*/ 	.short	0x000d
        /*0072*/ 	.short	0x0058
        /*0074*/ 	.byte	0x00, 0xf0, 0x21, 0x00


	//----- nvinfo : EIATTR_KPARAM_INFO
	.align		4
.L_30097:
        /*0078*/ 	.byte	0x04, 0x17
        /*007a*/ 	.short	(.L_30099 - .L_30098)
.L_30098:
        /*007c*/ 	.word	0x00000000
        /*0080*/ 	.short	0x000c
        /*0082*/ 	.short	0x0050
        /*0084*/ 	.byte	0x00, 0xf0, 0x11, 0x00


	//----- nvinfo : EIATTR_KPARAM_INFO
	.align		4
.L_30099:
        /*0088*/ 	.byte	0x04, 0x17
        /*008a*/ 	.short	(.L_30101 - .L_30100)
.L_30100:
        /*008c*/ 	.word	0x00000000
        /*0090*/ 	.short	0x000b
        /*0092*/ 	.short	0x004c
        /*0094*/ 	.byte	0x00, 0xf0, 0x11, 0x00


	//----- nvinfo : EIATTR_KPARAM_INFO
	.align		4
.L_30101:
        /*0098*/ 	.byte	0x04, 0x17
        /*009a*/ 	.short	(.L_30103 - .L_30102)
.L_30102:
        /*009c*/ 	.word	0x00000000
        /*00a0*/ 	.short	0x000a
        /*00a2*/ 	.short	0x0048
        /*00a4*/ 	.byte	0x00, 0xf0, 0x11, 0x00


	//----- nvinfo : EIATTR_KPARAM_INFO
	.align		4
.L_30103:
        /*00a8*/ 	.byte	0x04, 0x17
        /*00aa*/ 	.short	(.L_30105 - .L_30104)
.L_30104:
        /*00ac*/ 	.word	0x00000000
        /*00b0*/ 	.short	0x0009
        /*00b2*/ 	.short	0x0040
        /*00b4*/ 	.byte	0x00, 0xf0, 0x21, 0x00


	//----- nvinfo : EIATTR_KPARAM_INFO
	.align		4
.L_30105:
        /*00b8*/ 	.byte	0x04, 0x17
        /*00ba*/ 	.short	(.L_30107 - .L_30106)
.L_30106:
        /*00bc*/ 	.word	0x00000000
        /*00c0*/ 	.short	0x0008
        /*00c2*/ 	.short	0x0038
        /*00c4*/ 	.byte	0x00, 0xf0, 0x11, 0x00


	//----- nvinfo : EIATTR_KPARAM_INFO
	.align		4
.L_30107:
        /*00c8*/ 	.byte	0x04, 0x17
        /*00ca*/ 	.short	(.L_30109 - .L_30108)
.L_30108:
        /*00cc*/ 	.word	0x00000000
        /*00d0*/ 	.short	0x0007
        /*00d2*/ 	.short	0x0030
        /*00d4*/ 	.byte	0x00, 0xf0, 0x21, 0x00


	//----- nvinfo : EIATTR_KPARAM_INFO
	.align		4
.L_30109:
        /*00d8*/ 	.byte	0x04, 0x17
        /*00da*/ 	.short	(.L_30111 - .L_30110)
.L_30110:
        /*00dc*/ 	.word	0x00000000
        /*00e0*/ 	.short	0x0006
        /*00e2*/ 	.short	0x0028
        /*00e4*/ 	.byte	0x00, 0xf0, 0x21, 0x00


	//----- nvinfo : EIATTR_KPARAM_INFO
	.align		4
.L_30111:
        /*00e8*/ 	.byte	0x04, 0x17
        /*00ea*/ 	.short	(.L_30113 - .L_30112)
.L_30112:
        /*00ec*/ 	.word	0x00000000
        /*00f0*/ 	.short	0x0005
        /*00f2*/ 	.short	0x0024
        /*00f4*/ 	.byte	0x00, 0xf0, 0x11, 0x00


	//----- nvinfo : EIATTR_KPARAM_INFO
	.align		4
.L_30113:
        /*00f8*/ 	.byte	0x04, 0x17
        /*00fa*/ 	.short	(.L_30115 - .L_30114)
.L_30114:
        /*00fc*/ 	.word	0x00000000
        /*0100*/ 	.short	0x0004
        /*0102*/ 	.short	0x0020
        /*0104*/ 	.byte	0x00, 0xf0, 0x11, 0x00


	//----- nvinfo : EIATTR_KPARAM_INFO
	.align		4
.L_30115:
        /*0108*/ 	.byte	0x04, 0x17
        /*010a*/ 	.short	(.L_30117 - .L_30116)
.L_30116:
        /*010c*/ 	.word	0x00000000
        /*0110*/ 	.short	0x0003
        /*0112*/ 	.short	0x0018
        /*0114*/ 	.byte	0x00, 0xf0, 0x21, 0x00


	//----- nvinfo : EIATTR_KPARAM_INFO
	.align		4
.L_30117:
        /*0118*/ 	.byte	0x04, 0x17
        /*011a*/ 	.short	(.L_30119 - .L_30118)
.L_30118:
        /*011c*/ 	.word	0x00000000
        /*0120*/ 	.short	0x0002
        /*0122*/ 	.short	0x0010
        /*0124*/ 	.byte	0x00, 0xf0, 0x21, 0x00


	//----- nvinfo : EIATTR_KPARAM_INFO
	.align		4
.L_30119:
        /*0128*/ 	.byte	0x04, 0x17
        /*012a*/ 	.short	(.L_30121 - .L_30120)
.L_30120:
        /*012c*/ 	.word	0x00000000
        /*0130*/ 	.short	0x0001
        /*0132*/ 	.short	0x0008
        /*0134*/ 	.byte	0x00, 0xf0, 0x21, 0x00


	//----- nvinfo : EIATTR_KPARAM_INFO
	.align		4
.L_30121:
        /*0138*/ 	.byte	0x04, 0x17
        /*013a*/ 	.short	(.L_30123 - .L_30122)
.L_30122:
        /*013c*/ 	.word	0x00000000
        /*0140*/ 	.short	0x0000
        /*0142*/ 	.short	0x0000
        /*0144*/ 	.byte	0x00, 0xf0, 0x21, 0x00


	//----- nvinfo : EIATTR_SPARSE_MMA_MASK
	.align		4
.L_30123:
        /*0148*/ 	.byte	0x03, 0x50
        /*014a*/ 	.short	0x0000


	//----- nvinfo : EIATTR_MAXREG_COUNT
	.align		4
        /*014c*/ 	.byte	0x03, 0x1b
        /*014e*/ 	.short	0x00ff


	//----- nvinfo : EIATTR_NUM_BARRIERS
	.align		4
        /*0150*/ 	.byte	0x02, 0x4c
        /*0152*/ 	.byte	0x01
	.zero		1


	//----- nvinfo : EIATTR_MERCURY_ISA_VERSION
	.align		4
        /*0154*/ 	.byte	0x03, 0x5f
        /*0156*/ 	.short	0x0101


	//----- nvinfo : EIATTR_COOP_GROUP_MASK_REGIDS
	.align		4
        /*0158*/ 	.byte	0x04, 0x29
        /*015a*/ 	.short	(.L_30125 - .L_30124)


	//   ....[0]....
.L_30124:
        /*015c*/ 	.word	0xffffffff


	//   ....[1]....
        /*0160*/ 	.word	0xffffffff


	//   ....[2]....
        /*0164*/ 	.word	0xffffffff


	//   ....[3]....
        /*0168*/ 	.word	0xffffffff


	//   ....[4]....
        /*016c*/ 	.word	0xffffffff


	//   ....[5]....
        /*0170*/ 	.word	0xffffffff


	//   ....[6]....
        /*0174*/ 	.word	0xffffffff


	//   ....[7]....
        /*0178*/ 	.word	0xffffffff


	//   ....[8]....
        /*017c*/ 	.word	0xffffffff


	//   ....[9]....
        /*0180*/ 	.word	0xffffffff


	//   ....[10]....
        /*0184*/ 	.word	0xffffffff


	//   ....[11]....
        /*0188*/ 	.word	0xffffffff


	//   ....[12]....
        /*018c*/ 	.word	0xffffffff


	//   ....[13]....
        /*0190*/ 	.word	0xffffffff


	//   ....[14]....
        /*0194*/ 	.word	0xffffffff


	//   ....[15]....
        /*0198*/ 	.word	0xffffffff


	//   ....[16]....
        /*019c*/ 	.word	0xffffffff


	//   ....[17]....
        /*01a0*/ 	.word	0xffffffff


	//   ....[18]....
        /*01a4*/ 	.word	0xffffffff


	//   ....[19]....
        /*01a8*/ 	.word	0xffffffff


	//   ....[20]....
        /*01ac*/ 	.word	0xffffffff


	//   ....[21]....
        /*01b0*/ 	.word	0xffffffff


	//   ....[22]....
        /*01b4*/ 	.word	0xffffffff


	//   ....[23]....
        /*01b8*/ 	.word	0xffffffff


	//   ....[24]....
        /*01bc*/ 	.word	0xffffffff


	//   ....[25]....
        /*01c0*/ 	.word	0xffffffff


	//   ....[26]....
        /*01c4*/ 	.word	0xffffffff


	//   ....[27]....
        /*01c8*/ 	.word	0xffffffff


	//   ....[28]....
        /*01cc*/ 	.word	0xffffffff


	//   ....[29]....
        /*01d0*/ 	.word	0xffffffff


	//   ....[30]....
        /*01d4*/ 	.word	0x0500003e


	//   ....[31]....
        /*01d8*/ 	.word	0x0500003e


	//   ....[32]....
        /*01dc*/ 	.word	0x0500003e


	//   ....[33]....
        /*01e0*/ 	.word	0x0500003e


	//   ....[34]....
        /*01e4*/ 	.word	0x0500003e


	//   ....[35]....
        /*01e8*/ 	.word	0x0500003e


	//   ....[36]....
        /*01ec*/ 	.word	0x0500003e


	//----- nvinfo : EIATTR_COOP_GROUP_INSTR_OFFSETS
	.align		4
.L_30125:
        /*01f0*/ 	.byte	0x04, 0x28
        /*01f2*/ 	.short	(.L_30127 - .L_30126)


	//   ....[0]....
.L_30126:
        /*01f4*/ 	.word	0x00004030


	//   ....[1]....
        /*01f8*/ 	.word	0x00004050


	//   ....[2]....
        /*01fc*/ 	.word	0x00005dd0


	//   ....[3]....
        /*0200*/ 	.word	0x00005df0


	//   ....[4]....
        /*0204*/ 	.word	0x000060e0


	//   ....[5]....
        /*0208*/ 	.word	0x00006100


	//   ....[6]....
        /*020c*/ 	.word	0x00006120


	//   ....[7]....
        /*0210*/ 	.word	0x000062d0


	//   ....[8]....
        /*0214*/ 	.word	0x00006300


	//   ....[9]....
        /*0218*/ 	.word	0x00006320


	//   ....[10]....
        /*021c*/ 	.word	0x00007170


	//   ....[11]....
        /*0220*/ 	.word	0x000071f0


	//   ....[12]....
        /*0224*/ 	.word	0x00007230


	//   ....[13]....
        /*0228*/ 	.word	0x00007290


	//   ....[14]....
        /*022c*/ 	.word	0x000072e0


	//   ....[15]....
        /*0230*/ 	.word	0x00007330


	//   ....[16]....
        /*0234*/ 	.word	0x00007350


	//   ....[17]....
        /*0238*/ 	.word	0x00007370


	//   ....[18]....
        /*023c*/ 	.word	0x000093d0


	//   ....[19]....
        /*0240*/ 	.word	0x00009410


	//   ....[20]....
        /*0244*/ 	.word	0x00009450


	//   ....[21]....
        /*0248*/ 	.word	0x00009470


	//   ....[22]....
        /*024c*/ 	.word	0x00009480


	//   ....[23]....
        /*0250*/ 	.word	0x00009490


	//   ....[24]....
        /*0254*/ 	.word	0x000094b0


	//   ....[25]....
        /*0258*/ 	.word	0x000094e0


	//   ....[26]....
        /*025c*/ 	.word	0x00009500


	//   ....[27]....
        /*0260*/ 	.word	0x00009520


	//   ....[28]....
        /*0264*/ 	.word	0x00009550


	//   ....[29]....
        /*0268*/ 	.word	0x00009590


	//   ....[30]....
        /*026c*/ 	.word	0x0000a1f0


	//   ....[31]....
        /*0270*/ 	.word	0x0000a290


	//   ....[32]....
        /*0274*/ 	.word	0x0000a310


	//   ....[33]....
        /*0278*/ 	.word	0x0000a3b0


	//   ....[34]....
        /*027c*/ 	.word	0x0000a440


	//   ....[35]....
        /*0280*/ 	.word	0x0000a4e0


	//   ....[36]....
        /*0284*/ 	.word	0x0000a550


	//----- nvinfo : EIATTR_EXIT_INSTR_OFFSETS
	.align		4
.L_30127:
        /*0288*/ 	.byte	0x04, 0x1c
        /*028a*/ 	.short	(.L_30129 - .L_30128)


	//   ....[0]....
.L_30128:
        /*028c*/ 	.word	0x00009c00


	//   ....[1]....
        /*0290*/ 	.word	0x00009d00


	//   ....[2]....
        /*0294*/ 	.word	0x0000a190


	//----- nvinfo : EIATTR_CRS_STACK_SIZE
	.align		4
.L_30129:
        /*0298*/ 	.byte	0x04, 0x1e
        /*029a*/ 	.short	(.L_30131 - .L_30130)
.L_30130:
        /*029c*/ 	.word	0x00000000


	//----- nvinfo : EIATTR_CBANK_PARAM_SIZE
	.align		4
.L_30131:
        /*02a0*/ 	.byte	0x03, 0x19
        /*02a2*/ 	.short	0x007c


	//----- nvinfo : EIATTR_PARAM_CBANK
	.align		4
        /*02a4*/ 	.byte	0x04, 0x0a
        /*02a6*/ 	.short	(.L_30133 - .L_30132)
	.align		4
.L_30132:
        /*02a8*/ 	.word	index@(.nv.constant0._ZN4vllm25paged_attention_v1_kernelIffLi192ELi8ELi128ELNS_18Fp8KVCacheDataTypeE0ELb1EEEvPT_PKS2_PKT0_S8_ifPKiSA_iPKfiiiSC_SC_iiiii)
        /*02ac*/ 	.short	0x0210
        /*02ae*/ 	.short	0x007c


	//----- nvinfo : EIATTR_SW_WAR
	.align		4
.L_30133:
        /*02b0*/ 	.byte	0x04, 0x36
        /*02b2*/ 	.short	(.L_30135 - .L_30134)
.L_30134:
        /*02b4*/ 	.word	0x00000008
.L_30135:


//--------------------- .nv.info._ZN4vllm25paged_attention_v1_kernelIffLi128ELi8ELi128ELNS_18Fp8KVCacheDataTypeE0ELb1EEEvPT_PKS2_PKT0_S8_ifPKiSA_iPKfiiiSC_SC_iiiii --------------------------
	.section	.nv.info._ZN4vllm25paged_attention_v1_kernelIffLi128ELi8ELi128ELNS_18Fp8KVCacheDataTypeE0ELb1EEEvPT_PKS2_PKT0_S8_ifPKiSA_iPKfiiiSC_SC_iiiii,"",@"SHT_CUDA_INFO"
	.sectionflags	@""
	.align	4


	//----- nvinfo : EIATTR_CUDA_API_VERSION
	.align		4
        /*0000*/ 	.byte	0x04, 0x37
        /*0002*/ 	.short	(.L_30137 - .L_30136)
.L_30136:
        /*0004*/ 	.word	0x00000082


	//----- nvinfo : EIATTR_KPARAM_INFO
	.align		4
.L_30137:
        /*0008*/ 	.byte	0x04, 0x17
        /*000a*/ 	.short	(.L_30139 - .L_30138)
.L_30138:
        /*000c*/ 	.word	0x00000000
        /*0010*/ 	.short	0x0013
        /*0012*/ 	.short	0x0078
        /*0014*/ 	.byte	0x00, 0xf0, 0x11, 0x00


	//----- nvinfo : EIATTR_KPARAM_INFO
	.align		4
.L_30139:
        /*0018*/ 	.byte	0x04, 0x17
        /*001a*/ 	.short	(.L_30141 - .L_30140)
.L_30140:
        /*001c*/ 	.word	0x00000000
        /*0020*/ 	.short	0x0012
        /*0022*/ 	.short	0x0074
        /*0024*/ 	.byte	0x00, 0xf0, 0x11, 0x00


	//----- nvinfo : EIATTR_KPARAM_INFO
	.align		4
.L_30141:
        /*0028*/ 	.byte	0x04, 0x17
        /*002a*/ 	.short	(.L_30143 - .L_30142)
.L_30142:
        /*002c*/ 	.word	0x00000000
        /*0030*/ 	.short	0x0011
        /*0032*/ 	.short	0x0070
        /*0034*/ 	.byte	0x00, 0xf0, 0x11, 0x00


	//----- nvinfo : EIATTR_KPARAM_INFO
	.align		4
.L_30143:
        /*0038*/ 	.byte	0x04, 0x17
        /*003a*/ 	.short	(.L_30145 - .L_30144)
.L_30144:
        /*003c*/ 	.word	0x00000000
        /*0040*/ 	.short	0x0010
        /*0042*/ 	.short	0x006c
        /*0044*/ 	.byte	0x00, 0xf0, 0x11, 0x00


	//----- nvinfo : EIATTR_KPARAM_INFO
	.align		4
.L_30145:
        /*0048*/ 	.byte	0x04, 0x17
        /*004a*/ 	.short	(.L_30147 - .L_30146)
.L_30146:
        /*004c*/ 	.word	0x00000000
        /*0050*/ 	.short	0x000f
        /*0052*/ 	.short	0x0068
        /*0054*/ 	.byte	0x00, 0xf0, 0x11, 0x00


	//----- nvinfo : EIATTR_KPARAM_INFO
	.align		4
.L_30147:
        /*0058*/ 	.byte	0x04, 0x17
        /*005a*/ 	.short	(.L_30149 - .L_30148)
.L_30148:
        /*005c*/ 	.word	0x00000000
        /*0060*/ 	.short	0x000e
        /*0062*/ 	.short	0x0060
        /*0064*/ 	.byte	0x00, 0xf0, 0x21, 0x00


	//----- nvinfo : EIATTR_KPARAM_INFO
	.align		4
.L_30149:
        /*0068*/ 	.byte	0x04, 0x17
        /*006a*/ 	.short	(.L_30151 - .L_30150)
.L_30150:
        /*006c*/ 	.word	0x00000000
        /*0070*/ 	.short	0x000d
        /*0072*/ 	.short	0x0058
        /*0074*/ 	.byte	0x00, 0xf0, 0x21, 0x00


	//----- nvinfo : EIATTR_KPARAM_INFO
	.align		4
.L_30151:
        /*0078*/ 	.byte	0x04, 0x17
        /*007a*/ 	.short	(.L_30153 - .L_30152)
.L_30152:
        /*007c*/ 	.word	0x00000000
        /*0080*/ 	.short	0x000c
        /*0082*/ 	.short	0x0050
        /*0084*/ 	.byte	0x00, 0xf0, 0x11, 0x00


	//----- nvinfo : EIATTR_KPARAM_INFO
	.align		4
.L_30153:
        /*0088*/ 	.byte	0x04, 0x17
        /*008a*/ 	.short	(.L_30155 - .L_30154)
.L_30154:
        /*008c*/ 	.word	0x00000000
        /*0090*/ 	.short	0x000b
        /*0092*/ 	.short	0x004c
        /*0094*/ 	.byte	0x00, 0xf0, 0x11, 0x00


	//----- nvinfo : EIATTR_KPARAM_INFO
	.align		4
.L_30155:
        /*0098*/ 	.byte	0x04, 0x17
        /*009a*/ 	.short	(.L_30157 - .L_30156)
.L_30156:
        /*009c*/ 	.word	0x00000000
        /*00a0*/ 	.short	0x000a
        /*00a2*/ 	.short	0x0048
        /*00a4*/ 	.byte	0x00, 0xf0, 0x11, 0x00


	//----- nvinfo : EIATTR_KPARAM_INFO
	.align		4
.L_30157:
        /*00a8*/ 	.byte	0x04, 0x17
        /*00aa*/ 	.short	(.L_30159 - .L_30158)
.L_30158:
        /*00ac*/ 	.word	0x00000000
        /*00b0*/ 	.short	0x0009
        /*00b2*/ 	.short	0x0040
        /*00b4*/ 	.byte	0x00, 0xf0, 0x21, 0x00


	//----- nvinfo : EIATTR_KPARAM_INFO
	.align		4
.L_30159:
        /*00b8*/ 	.byte	0x04, 0x17
        /*00ba*/ 	.short	(.L_30161 - .L_30160)
.L_30160:
        /*00bc*/ 	.word	0x00000000
        /*00c0*/ 	.short	0x0008
        /*00c2*/ 	.short	0x0038
        /*00c4*/ 	.byte	0x00, 0xf0, 0x11, 0x00


	//----- nvinfo : EIATTR_KPARAM_INFO
	.align		4
.L_30161:
        /*00c8*/ 	.byte	0x04, 0x17
        /*00ca*/ 	.short	(.L_30163 - .L_30162)
.L_30162:
        /*00cc*/ 	.word	0x00000000
        /*00d0*/ 	.short	0x0007
        /*00d2*/ 	.short	0x0030
        /*00d4*/ 	.byte	0x00, 0xf0, 0x21, 0x00


	//----- nvinfo : EIATTR_KPARAM_INFO
	.align		4
.L_30163:
        /*00d8*/ 	.byte	0x04, 0x17
        /*00da*/ 	.short	(.L_30165 - .L_30164)
.L_30164:
        /*00dc*/ 	.word	0x00000000
        /*00e0*/ 	.short	0x0006
        /*00e2*/ 	.short	0x0028
        /*00e4*/ 	.byte	0x00, 0xf0, 0x21, 0x00


	//----- nvinfo : EIATTR_KPARAM_INFO
	.align		4
.L_30165:
        /*00e8*/ 	.byte	0x04, 0x17
        /*00ea*/ 	.short	(.L_30167 - .L_30166)
.L_30166:
        /*00ec*/ 	.word	0x00000000
        /*00f0*/ 	.short	0x0005
        /*00f2*/ 	.short	0x0024
        /*00f4*/ 	.byte	0x00, 0xf0, 0x11, 0x00


	//----- nvinfo : EIATTR_KPARAM_INFO
	.align		4
.L_30167:
        /*00f8*/ 	.byte	0x04, 0x17
        /*00fa*/ 	.short	(.L_30169 - .L_30168)
.L_30168:
        /*00fc*/ 	.word	0x00000000
        /*0100*/ 	.short	0x0004
        /*0102*/ 	.short	0x0020
        /*0104*/ 	.byte	0x00, 0xf0, 0x11, 0x00


	//----- nvinfo : EIATTR_KPARAM_INFO
	.align		4
.L_30169:
        /*0108*/ 	.byte	0x04, 0x17
        /*010a*/ 	.short	(.L_30171 - .L_30170)
.L_30170:
        /*010c*/ 	.word	0x00000000
        /*0110*/ 	.short	0x0003
        /*0112*/ 	.short	0x0018
        /*0114*/ 	.byte	0x00, 0xf0, 0x21, 0x00


	//----- nvinfo : EIATTR_KPARAM_INFO
	.align		4
.L_30171:
        /*0118*/ 	.byte	0x04, 0x17
        /*011a*/ 	.short	(.L_30173 - .L_30172)
.L_30172:
        /*011c*/ 	.word	0x00000000
        /*0120*/ 	.short	0x0002
        /*0122*/ 	.short	0x0010
        /*0124*/ 	.byte	0x00, 0xf0, 0x21, 0x00


	//----- nvinfo : EIATTR_KPARAM_INFO
	.align		4
.L_30173:
        /*0128*/ 	.byte	0x04, 0x17
        /*012a*/ 	.short	(.L_30175 - .L_30174)
.L_30174:
        /*012c*/ 	.word	0x00000000
        /*0130*/ 	.short	0x0001
        /*0132*/ 	.short	0x0008
        /*0134*/ 	.byte	0x00, 0xf0, 0x21, 0x00


	//----- nvinfo : EIATTR_KPARAM_INFO
	.align		4
.L_30175:
        /*0138*/ 	.byte	0x04, 0x17
        /*013a*/ 	.short	(.L_30177 - .L_30176)
.L_30176:
        /*013c*/ 	.word	0x00000000
        /*0140*/ 	.short	0x0000
        /*0142*/ 	.short	0x0000
        /*0144*/ 	.byte	0x00, 0xf0, 0x21, 0x00


	//----- nvinfo : EIATTR_SPARSE_MMA_MASK
	.align		4
.L_30177:
        /*0148*/ 	.byte	0x03, 0x50
        /*014a*/ 	.short	0x0000


	//----- nvinfo : EIATTR_MAXREG_COUNT
	.align		4
        /*014c*/ 	.byte	0x03, 0x1b
        /*014e*/ 	.short	0x00ff


	//----- nvinfo : EIATTR_NUM_BARRIERS
	.align		4
        /*0150*/ 	.byte	0x02, 0x4c
        /*0152*/ 	.byte	0x01
	.zero		1


	//----- nvinfo : EIATTR_MERCURY_ISA_VERSION
	.align		4
        /*0154*/ 	.byte	0x03, 0x5f
        /*0156*/ 	.short	0x0101


	//----- nvinfo : EIATTR_COOP_GROUP_MASK_REGIDS
	.align		4
        /*0158*/ 	.byte	0x04, 0x29
        /*015a*/ 	.short	(.L_30179 - .L_30178)


	//   ....[0]....
.L_30178:
        /*015c*/ 	.word	0xffffffff


	//   ....[1]....
        /*0160*/ 	.word	0xffffffff


	//   ....[2]....
        /*0164*/ 	.word	0xffffffff


	//   ....[3]....
        /*0168*/ 	.word	0xffffffff


	//   ....[4]....
        /*016c*/ 	.word	0xffffffff


	//   ....[5]....
        /*0170*/ 	.word	0xffffffff


	//   ....[6]....
        /*0174*/ 	.word	0xffffffff


	//   ....[7]....
        /*0178*/ 	.word	0xffffffff


	//   ....[8]....
        /*017c*/ 	.word	0xffffffff


	//   ....[9]....
        /*0180*/ 	.word	0xffffffff


	//   ....[10]....
        /*0184*/ 	.word	0xffffffff


	//   ....[11]....
        /*0188*/ 	.word	0xffffffff


	//   ....[12]....
        /*018c*/ 	.word	0xffffffff


	//   ....[13]....
        /*0190*/ 	.word	0xffffffff


	//   ....[14]....
        /*0194*/ 	.word	0xffffffff


	//   ....[15]....
        /*0198*/ 	.word	0xffffffff


	//   ....[16]....
        /*019c*/ 	.word	0xffffffff


	//   ....[17]....
        /*01a0*/ 	.word	0xffffffff


	//   ....[18]....
        /*01a4*/ 	.word	0xffffffff


	//   ....[19]....
        /*01a8*/ 	.word	0xffffffff


	//   ....[20]....
        /*01ac*/ 	.word	0xffffffff


	//   ....[21]....
        /*01b0*/ 	.word	0xffffffff


	//   ....[22]....
        /*01b4*/ 	.word	0xffffffff


	//   ....[23]....
        /*01b8*/ 	.word	0xffffffff


	//   ....[24]....
        /*01bc*/ 	.word	0xffffffff


	//   ....[25]....
        /*01c0*/ 	.word	0xffffffff


	//   ....[26]....
        /*01c4*/ 	.word	0x0500002a


	//   ....[27]....
        /*01c8*/ 	.word	0x0500002a


	//   ....[28]....
        /*01cc*/ 	.word	0x0500002a


	//   ....[29]....
        /*01d0*/ 	.word	0x0500002a


	//   ....[30]....
        /*01d4*/ 	.word	0x0500002a


	//   ....[31]....
        /*01d8*/ 	.word	0x0500002a


	//   ....[32]....
        /*01dc*/ 	.word	0x0500002a


	//----- nvinfo : EIATTR_COOP_GROUP_INSTR_OFFSETS
	.align		4
.L_30179:
        /*01e0*/ 	.byte	0x04, 0x28
        /*01e2*/ 	.short	(.L_30181 - .L_30180)


	//   ....[0]....
.L_30180:
        /*01e4*/ 	.word	0x00002fb0


	//   ....[1]....
        /*01e8*/ 	.word	0x00002fd0


	//   ....[2]....
        /*01ec*/ 	.word	0x00004570


	//   ....[3]....
        /*01f0*/ 	.word	0x00004590


	//   ....[4]....
        /*01f4*/ 	.word	0x00004880


	//   ....[5]....
        /*01f8*/ 	.word	0x000048a0


	//   ....[6]....
        /*01fc*/ 	.word	0x000048c0


	//   ....[7]....
        /*0200*/ 	.word	0x00004a00


	//   ....[8]....
        /*0204*/ 	.word	0x00004a40


	//   ....[9]....
        /*0208*/ 	.word	0x00004ab0


	//   ....[10]....
        /*020c*/ 	.word	0x000058f0


	//   ....[11]....
        /*0210*/ 	.word	0x00005970


	//   ....[12]....
        /*0214*/ 	.word	0x000059b0


	//   ....[13]....
        /*0218*/ 	.word	0x00005a10


	//   ....[14]....
        /*021c*/ 	.word	0x00005a60


	//   ....[15]....
        /*0220*/ 	.word	0x00005ab0


	//   ....[16]....
        /*0224*/ 	.word	0x00005ad0


	//   ....[17]....
        /*0228*/ 	.word	0x00005af0


	//   ....[18]....
        /*022c*/ 	.word	0x00007590


	//   ....[19]....
        /*0230*/ 	.word	0x000075d0


	//   ....[20]....
        /*0234*/ 	.word	0x000075f0


	//   ....[21]....
        /*0238*/ 	.word	0x00007600


	//   ....[22]....
        /*023c*/ 	.word	0x00007610


	//   ....[23]....
        /*0240*/ 	.word	0x00007620


	//   ....[24]....
        /*0244*/ 	.word	0x00007630


	//   ....[25]....
        /*0248*/ 	.word	0x00007670


	//   ....[26]....
        /*024c*/ 	.word	0x00007fe0


	//   ....[27]....
        /*0250*/ 	.word	0x00008080


	//   ....[28]....
        /*0254*/ 	.word	0x00008100


	//   ....[29]....
        /*0258*/ 	.word	0x000081a0


	//   ....[30]....
        /*025c*/ 	.word	0x00008230


	//   ....[31]....
        /*0260*/ 	.word	0x000082d0


	//   ....[32]....
        /*0264*/ 	.word	0x00008340


	//----- nvinfo : EIATTR_EXIT_INSTR_OFFSETS
	.align		4
.L_30181:
        /*0268*/ 	.byte	0x04, 0x1c
        /*026a*/ 	.short	(.L_30183 - .L_30182)


	//   ....[0]....
.L_30182:
        /*026c*/ 	.word	0x00007b60


	//   ....[1]....
        /*0270*/ 	.word	0x00007c70


	//   ....[2]....
        /*0274*/ 	.word	0x00007f80


	//----- nvinfo : EIATTR_CRS_STACK_SIZE
	.align		4
.L_30183:
        /*0278*/ 	.byte	0x04, 0x1e
        /*027a*/ 	.short	(.L_30185 - .L_30184)
.L_30184:
        /*027c*/ 	.word	0x00000000


	//----- nvinfo : EIATTR_CBANK_PARAM_SIZE
	.align		4
.L_30185:
        /*0280*/ 	.byte	0x03, 0x19
        /*0282*/ 	.short	0x007c


	//----- nvinfo : EIATTR_PARAM_CBANK
	.align		4
        /*0284*/ 	.byte	0x04, 0x0a
        /*0286*/ 	.short	(.L_30187 - .L_30186)
	.align		4
.L_30186:
        /*0288*/ 	.word	index@(.nv.constant0._ZN4vllm25paged_attention_v1_kernelIffLi128ELi8ELi128ELNS_18Fp8KVCacheDataTypeE0ELb1EEEvPT_PKS2_PKT0_S8_ifPKiSA_iPKfiiiSC_SC_iiiii)
        /*028c*/ 	.short	0x0210
        /*028e*/ 	.short	0x007c


	//----- nvinfo : EIATTR_SW_WAR
	.align		4
.L_30187:
        /*0290*/ 	.byte	0x04, 0x36
        /*0292*/ 	.short	(.L_30189 - .L_30188)
.L_30188:
        /*0294*/ 	.word	0x00000008
.L_30189:


//--------------------- .nv.info._ZN4vllm25paged_attention_v1_kernelIffLi120ELi8ELi128ELNS_18Fp8KVCacheDataTypeE0ELb1EEEvPT_PKS2_PKT0_S8_ifPKiSA_iPKfiiiSC_SC_iiiii --------------------------
	.section	.nv.info._ZN4vllm25paged_attention_v1_kernelIffLi120ELi8ELi128ELNS_18Fp8KVCacheDataTypeE0ELb1EEEvPT_PKS2_PKT0_S8_ifPKiSA_iPKfiiiSC_SC_iiiii,"",@"SHT_CUDA_INFO"
	.sectionflags	@""
	.align	4


	//----- nvinfo : EIATTR_CUDA_API_VERSION
	.align		4
        /*0000*/ 	.byte	0x04, 0x37
        /*0002*/ 	.short	(.L_30191 - .L_30190)
.L_30190:
        /*0004*/ 	.word	0x00000082


	//----- nvinfo : EIATTR_KPARAM_INFO
	.align		4
.L_30191:
        /*0008*/ 	.byte	0x04, 0x17
        /*000a*/ 	.short	(.L_30193 - .L_30192)
.L_30192:
        /*000c*/ 	.word	0x00000000
        /*0010*/ 	.short	0x0013
        /*0012*/ 	.short	0x0078
        /*0014*/ 	.byte	0x00, 0xf0, 0x11, 0x00


	//----- nvinfo : EIATTR_KPARAM_INFO
	.align		4
.L_30193:
        /*0018*/ 	.byte	0x04, 0x17
        /*001a*/ 	.short	(.L_30195 - .L_30194)
.L_30194:
        /*001c*/ 	.word	0x00000000
        /*0020*/ 	.short	0x0012
        /*0022*/ 	.short	0x0074
        /*0024*/ 	.byte	0x00, 0xf0, 0x11, 0x00


	//----- nvinfo : EIATTR_KPARAM_INFO
	.align		4
.L_30195:
        /*0028*/ 	.byte	0x04, 0x17
        /*002a*/ 	.short	(.L_30197 - .L_30196)
.L_30196:
        /*002c*/ 	.word	0x00000000
        /*0030*/ 	.short	0x0011
        /*0032*/ 	.short	0x0070
        /*0034*/ 	.byte	0x00, 0xf0, 0x11, 0x00


	//----- nvinfo : EIATTR_KPARAM_INFO
	.align		4
.L_30197:
        /*0038*/ 	.byte	0x04, 0x17
        /*003a*/ 	.short	(.L_30199 - .L_30198)
.L_30198:
        /*003c*/ 	.word	0x00000000
        /*0040*/ 	.short	0x0010
        /*0042*/ 	.short	0x006c
        /*0044*/ 	.byte	0x00, 0xf0, 0x11, 0x00


	//----- nvinfo : EIATTR_KPARAM_INFO
	.align		4
.L_30199:
        /*0048*/ 	.byte	0x04, 0x17
        /*004a*/ 	.short	(.L_30201 - .L_30200)
.L_30200:
        /*004c*/ 	.word	0x00000000
        /*0050*/ 	.short	0x000f
        /*0052*/ 	.short	0x0068
        /*0054*/ 	.byte	0x00, 0xf0, 0x11, 0x00


	//----- nvinfo : EIATTR_KPARAM_INFO
	.align		4
.L_30201:
        /*0058*/ 	.byte	0x04, 0x17
        /*005a*/ 	.short	(.L_30203 - .L_30202)
.L_30202:
        /*005c*/ 	.word	0x00000000
        /*0060*/ 	.short	0x000e
        /*0062*/ 	.short	0x0060
        /*0064*/ 	.byte	0x00, 0xf0, 0x21, 0x00


	//----- nvinfo : EIATTR_KPARAM_INFO
	.align		4
.L_30203:
        /*0068*/ 	.byte	0x04, 0x17
        /*006a*/ 	.short	(.L_30205 - .L_30204)
.L_30204:
        /*006c*/ 	.word	0x00000000
        /*0070*/ 	.short	0x000d
        /*0072*/ 	.short	0x0058
        /*0074*/ 	.byte	0x00, 0xf0, 0x21, 0x00


	//----- nvinfo : EIATTR_KPARAM_INFO
	.align		4
.L_30205:
        /*0078*/ 	.byte	0x04, 0x17
        /*007a*/ 	.short	(.L_30207 - .L_30206)
.L_30206:
        /*007c*/ 	.word	0x00000000
        /*0080*/ 	.short	0x000c
        /*0082*/ 	.short	0x0050
        /*0084*/ 	.byte	0x00, 0xf0, 0x11, 0x00


	//----- nvinfo : EIATTR_KPARAM_INFO
	.align		4
.L_30207:
        /*0088*/ 	.byte	0x04, 0x17
        /*008a*/ 	.short	(.L_30209 - .L_30208)
.L_30208:
        /*008c*/ 	.word	0x00000000
        /*0090*/ 	.short	0x000b
        /*0092*/ 	.short	0x004c
        /*0094*/ 	.byte	0x00, 0xf0, 0x11, 0x00


	//----- nvinfo : EIATTR_KPARAM_INFO
	.align		4
.L_30209:
        /*0098*/ 	.byte	0x04, 0x17
        /*009a*/ 	.short	(.L_30211 - .L_30210)
.L_30210:
        /*009c*/ 	.word	0x00000000
        /*00a0*/ 	.short	0x000a
        /*00a2*/ 	.short	0x0048
        /*00a4*/ 	.byte	0x00, 0xf0, 0x11, 0x00


	//----- nvinfo : EIATTR_KPARAM_INFO
	.align		4
.L_30211:
        /*00a8*/ 	.byte	0x04, 0x17
        /*00aa*/ 	.short	(.L_30213 - .L_30212)
.L_30212:
        /*00ac*/ 	.word	0x00000000
        /*00b0*/ 	.short	0x0009
        /*00b2*/ 	.short	0x0040
        /*00b4*/ 	.byte	0x00, 0xf0, 0x21, 0x00


	//----- nvinfo : EIATTR_KPARAM_INFO
	.align		4
.L_30213:
        /*00b8*/ 	.byte	0x04, 0x17
        /*00ba*/ 	.short	(.L_30215 - .L_30214)
.L_30214:
        /*00bc*/ 	.word	0x00000000
        /*00c0*/ 	.short	0x0008
        /*00c2*/ 	.short	0x0038
        /*00c4*/ 	.byte	0x00, 0xf0, 0x11, 0x00


	//----- nvinfo : EIATTR_KPARAM_INFO
	.align		4
.L_30215:
        /*00c8*/ 	.byte	0x04, 0x17
        /*00ca*/ 	.short	(.L_30217 - .L_30216)
.L_30216:
        /*00cc*/ 	.word	0x00000000
        /*00d0*/ 	.short	0x0007
        /*00d2*/ 	.short	0x0030
        /*00d4*/ 	.byte	0x00, 0xf0, 0x21, 0x00


	//----- nvinfo : EIATTR_KPARAM_INFO
	.align		4
.L_30217:
        /*00d8*/ 	.byte	0x04, 0x17
        /*00da*/ 	.short	(.L_30219 - .L_30218)
.L_30218:
        /*00dc*/ 	.word	0x00000000
        /*00e0*/ 	.short	0x0006
        /*00e2*/ 	.short	0x0028
        /*00e4*/ 	.byte	0x00, 0xf0, 0x21, 0x00


	//----- nvinfo : EIATTR_KPARAM_INFO
	.align		4
.L_30219:
        /*00e8*/ 	.byte	0x04, 0x17
        /*00ea*/ 	.short	(.L_30221 - .L_30220)
.L_30220:
        /*00ec*/ 	.word	0x00000000
        /*00f0*/ 	.short	0x0005
        /*00f2*/ 	.short	0x0024
        /*00f4*/ 	.byte	0x00, 0xf0, 0x11, 0x00


	//----- nvinfo : EIATTR_KPARAM_INFO
	.align		4
.L_30221:
        /*00f8*/ 	.byte	0x04, 0x17
        /*00fa*/ 	.short	(.L_30223 - .L_30222)
.L_30222:
        /*00fc*/ 	.word	0x00000000
        /*0100*/ 	.short	0x0004
        /*0102*/ 	.short	0x0020
        /*0104*/ 	.byte	0x00, 0xf0, 0x11, 0x00


	//----- nvinfo : EIATTR_KPARAM_INFO
	.align		4
.L_30223:
        /*0108*/ 	.byte	0x04, 0x17
        /*010a*/ 	.short	(.L_30225 - .L_30224)
.L_30224:
        /*010c*/ 	.word	0x00000000
        /*0110*/ 	.short	0x0003
        /*0112*/ 	.short	0x0018
        /*0114*/ 	.byte	0x00, 0xf0, 0x21, 0x00


	//----- nvinfo : EIATTR_KPARAM_INFO
	.align		4
.L_30225:
        /*0118*/ 	.byte	0x04, 0x17
        /*011a*/ 	.short	(.L_30227 - .L_30226)
.L_30226:
        /*011c*/ 	.word	0x00000000
        /*0120*/ 	.short	0x0002
        /*0122*/ 	.short	0x0010
        /*0124*/ 	.byte	0x00, 0xf0, 0x21, 0x00


	//----- nvinfo : EIATTR_KPARAM_INFO
	.align		4
.L_30227:
        /*0128*/ 	.byte	0x04, 0x17
        /*012a*/ 	.short	(.L_30229 - .L_30228)
.L_30228:
        /*012c*/ 	.word	0x00000000
        /*0130*/ 	.short	0x0001
        /*0132*/ 	.short	0x0008
        /*0134*/ 	.byte	0x00, 0xf0, 0x21, 0x00


	//----- nvinfo : EIATTR_KPARAM_INFO
	.align		4
.L_30229:
        /*0138*/ 	.byte	0x04, 0x17
        /*013a*/ 	.short	(.L_30231 - .L_30230)
.L_30230:
        /*013c*/ 	.word	0x00000000
        /*0140*/ 	.short	0x0000
        /*0142*/ 	.short	0x0000
        /*0144*/ 	.byte	0x00, 0xf0, 0x21, 0x00


	//----- nvinfo : EIATTR_SPARSE_MMA_MASK
	.align		4
.L_30231:
        /*0148*/ 	.byte	0x03, 0x50
        /*014a*/ 	.short	0x0000


	//----- nvinfo : EIATTR_MAXREG_COUNT
	.align		4
        /*014c*/ 	.byte	0x03, 0x1b
        /*014e*/ 	.short	0x00ff


	//----- nvinfo : EIATTR_NUM_BARRIERS
	.align		4
        /*0150*/ 	.byte	0x02, 0x4c
        /*0152*/ 	.byte	0x01
	.zero		1


	//----- nvinfo : EIATTR_MERCURY_ISA_VERSION
	.align		4
        /*0154*/ 	.byte	0x03, 0x5f
        /*0156*/ 	.short	0x0101


	//----- nvinfo : EIATTR_COOP_GROUP_MASK_REGIDS
	.align		4
        /*0158*/ 	.byte	0x04, 0x29
        /*015a*/ 	.short	(.L_30233 - .L_30232)


	//   ....[0]....
.L_30232:
        /*015c*/ 	.word	0xffffffff


	//   ....[1]....
        /*0160*/ 	.word	0xffffffff


	//   ....[2]....
        /*0164*/ 	.word	0xffffffff


	//   ....[3]....
        /*0168*/ 	.word	0xffffffff


	//   ....[4]....
        /*016c*/ 	.word	0xffffffff


	//   ....[5]....
        /*0170*/ 	.word	0xffffffff


	//   ....[6]....
        /*0174*/ 	.word	0xffffffff


	//   ....[7]....
        /*0178*/ 	.word	0xffffffff


	//   ....[8]....
        /*017c*/ 	.word	0xffffffff


	//   ....[9]....
        /*0180*/ 	.word	0xffffffff


	//   ....[10]....
        /*0184*/ 	.word	0xffffffff


	//   ....[11]....
        /*0188*/ 	.word	0xffffffff


	//   ....[12]....
        /*018c*/ 	.word	0xffffffff


	//   ....[13]....
        /*0190*/ 	.word	0xffffffff


	//   ....[14]....
        /*0194*/ 	.word	0xffffffff


	//   ....[15]....
        /*0198*/ 	.word	0xffffffff


	//   ....[16]....
        /*019c*/ 	.word	0xffffffff


	//   ....[17]....
        /*01a0*/ 	.word	0xffffffff


	//   ....[18]....
        /*01a4*/ 	.word	0xffffffff


	//   ....[19]....
        /*01a8*/ 	.word	0xffffffff


	//   ....[20]....
        /*01ac*/ 	.word	0xffffffff


	//   ....[21]....
        /*01b0*/ 	.word	0xffffffff


	//   ....[22]....
        /*01b4*/ 	.word	0xffffffff


	//   ....[23]....
        /*01b8*/ 	.word	0xffffffff


	//   ....[24]....
        /*01bc*/ 	.word	0xffffffff


	//   ....[25]....
        /*01c0*/ 	.word	0xffffffff


	//   ....[26]....
        /*01c4*/ 	.word	0x0500003e


	//   ....[27]....
        /*01c8*/ 	.word	0x0500003e


	//   ....[28]....
        /*01cc*/ 	.word	0x0500003e


	//   ....[29]....
        /*01d0*/ 	.word	0x0500003e


	//   ....[30]....
        /*01d4*/ 	.word	0x0500003e


	//   ....[31]....
        /*01d8*/ 	.word	0x0500003e


	//   ....[32]....
        /*01dc*/ 	.word	0x0500003e


	//----- nvinfo : EIATTR_COOP_GROUP_INSTR_OFFSETS
	.align		4
.L_30233:
        /*01e0*/ 	.byte	0x04, 0x28
        /*01e2*/ 	.short	(.L_30235 - .L_30234)


	//   ....[0]....
.L_30234:
        /*01e4*/ 	.word	0x00002e60


	//   ....[1]....
        /*01e8*/ 	.word	0x00002e80


	//   ....[2]....
        /*01ec*/ 	.word	0x00004350


	//   ....[3]....
        /*01f0*/ 	.word	0x00004370


	//   ....[4]....
        /*01f4*/ 	.word	0x000045c0


	//   ....[5]....
        /*01f8*/ 	.word	0x000045e0


	//   ....[6]....
        /*01fc*/ 	.word	0x00004600


	//   ....[7]....
        /*0200*/ 	.word	0x00004790


	//   ....[8]....
        /*0204*/ 	.word	0x000047b0


	//   ....[9]....
        /*0208*/ 	.word	0x000047f0


	//   ....[10]....
        /*020c*/ 	.word	0x00005630


	//   ....[11]....
        /*0210*/ 	.word	0x000056a0


	//   ....[12]....
        /*0214*/ 	.word	0x000056d0


	//   ....[13]....
        /*0218*/ 	.word	0x00005750


	//   ....[14]....
        /*021c*/ 	.word	0x000057a0


	//   ....[15]....
        /*0220*/ 	.word	0x000057f0


	//   ....[16]....
        /*0224*/ 	.word	0x00005810


	//   ....[17]....
        /*0228*/ 	.word	0x00005830


	//   ....[18]....
        /*022c*/ 	.word	0x000072f0


	//   ....[19]....
        /*0230*/ 	.word	0x00007330


	//   ....[20]....
        /*0234*/ 	.word	0x00007370


	//   ....[21]....
        /*0238*/ 	.word	0x00007390


	//   ....[22]....
        /*023c*/ 	.word	0x000073a0


	//   ....[23]....
        /*0240*/ 	.word	0x000073b0


	//   ....[24]....
        /*0244*/ 	.word	0x000073c0


	//   ....[25]....
        /*0248*/ 	.word	0x00007400


	//   ....[26]....
        /*024c*/ 	.word	0x00007f10


	//   ....[27]....
        /*0250*/ 	.word	0x00007fa0


	//   ....[28]....
        /*0254*/ 	.word	0x00008020


	//   ....[29]....
        /*0258*/ 	.word	0x000080b0


	//   ....[30]....
        /*025c*/ 	.word	0x00008140


	//   ....[31]....
        /*0260*/ 	.word	0x000081d0


	//   ....[32]....
        /*0264*/ 	.word	0x00008230


	//----- nvinfo : EIATTR_EXIT_INSTR_OFFSETS
	.align		4
.L_30235:
        /*0268*/ 	.byte	0x04, 0x1c
        /*026a*/ 	.short	(.L_30237 - .L_30236)


	//   ....[0]....
.L_30236:
        /*026c*/ 	.word	0x00007a30


	//   ....[1]....
        /*0270*/ 	.word	0x00007e30


	//   ....[2]....
        /*0274*/ 	.word	0x00007eb0


	//----- nvinfo : EIATTR_CRS_STACK_SIZE
	.align		4
.L_30237:
        /*0278*/ 	.byte	0x04, 0x1e
        /*027a*/ 	.short	(.L_30239 - .L_30238)
.L_30238:
        /*027c*/ 	.word	0x00000000


	//----- nvinfo : EIATTR_CBANK_PARAM_SIZE
	.align		4
.L_30239:
        /*0280*/ 	.byte	0x03, 0x19
        /*0282*/ 	.short	0x007c


	//----- nvinfo : EIATTR_PARAM_CBANK
	.align		4
        /*0284*/ 	.byte	0x04, 0x0a
        /*0286*/ 	.short	(.L_30241 - .L_30240)
	.align		4
.L_30240:
        /*0288*/ 	.word	index@(.nv.constant0._ZN4vllm25paged_attention_v1_kernelIffLi120ELi8ELi128ELNS_18Fp8KVCacheDataTypeE0ELb1EEEvPT_PKS2_PKT0_S8_ifPKiSA_iPKfiiiSC_SC_iiiii)
        /*028c*/ 	.short	0x0210
        /*028e*/ 	.short	0x007c


	//----- nvinfo : EIATTR_SW_WAR
	.align		4
.L_30241:
        /*0290*/ 	.byte	0x04, 0x36
        /*0292*/ 	.short	(.L_30243 - .L_30242)
.L_30242:
        /*0294*/ 	.word	0x00000008
.L_30243:


//--------------------- .nv.info._ZN4vllm25paged_attention_v1_kernelIffLi112ELi8ELi128ELNS_18Fp8KVCacheDataTypeE0ELb1EEEvPT_PKS2_PKT0_S8_ifPKiSA_iPKfiiiSC_SC_iiiii --------------------------
	.section	.nv.info._ZN4vllm25paged_attention_v1_kernelIffLi112ELi8ELi128ELNS_18Fp8KVCacheDataTypeE0ELb1EEEvPT_PKS2_PKT0_S8_ifPKiSA_iPKfiiiSC_SC_iiiii,"",@"SHT_CUDA_INFO"
	.sectionflags	@""
	.align	4


	//----- nvinfo : EIATTR_CUDA_API_VERSION
	.align		4
        /*0000*/ 	.byte	0x04, 0x37
        /*0002*/ 	.short	(.L_30245 - .L_30244)
.L_30244:
        /*0004*/ 	.word	0x00000082


	//----- nvinfo : EIATTR_KPARAM_INFO
	.align		4
.L_30245:
        /*0008*/ 	.byte	0x04, 0x17
        /*000a*/ 	.short	(.L_30247 - .L_30246)
.L_30246:
        /*000c*/ 	.word	0x00000000
        /*0010*/ 	.short	0x0013
        /*0012*/ 	.short	0x0078
        /*0014*/ 	.byte	0x00, 0xf0, 0x11, 0x00


	//----- nvinfo : EIATTR_KPARAM_INFO
	.align		4
.L_30247:
        /*0018*/ 	.byte	0x04, 0x17
        /*001a*/ 	.short	(.L_30249 - .L_30248)
.L_30248:
        /*001c*/ 	.word	0x00000000
        /*0020*/ 	.short	0x0012
        /*0022*/ 	.short	0x0074
        /*0024*/ 	.byte	0x00, 0xf0, 0x11, 0x00


	//----- nvinfo : EIATTR_KPARAM_INFO
	.align		4
.L_30249:
        /*0028*/ 	.byte	0x04, 0x17
        /*002a*/ 	.short	(.L_30251 - .L_30250)
.L_30250:
        /*002c*/ 	.word	0x00000000
        /*0030*/ 	.short	0x0011
        /*0032*/ 	.short	0x0070
        /*0034*/ 	.byte	0x00, 0xf0, 0x11, 0x00


	//----- nvinfo : EIATTR_KPARAM_INFO
	.align		4
.L_30251:
        /*0038*/ 	.byte	0x04, 0x17
        /*003a*/ 	.short	(.L_30253 - .L_30252)
.L_30252:
        /*003c*/ 	.word	0x00000000
        /*0040*/ 	.short	0x0010
        /*0042*/ 	.short	0x006c
        /*0044*/ 	.byte	0x00, 0xf0, 0x11, 0x00


	//----- nvinfo : EIATTR_KPARAM_INFO
	.align		4
.L_30253:
        /*0048*/ 	.byte	0x04, 0x17
        /*004a*/ 	.short	(.L_30255 - .L_30254)
.L_30254:
        /*004c*/ 	.word	0x00000000
        /*0050*/ 	.short	0x000f
        /*0052*/ 	.short	0x0068
        /*0054*/ 	.byte	0x00, 0xf0, 0x11, 0x00


	//----- nvinfo : EIATTR_KPARAM_INFO
	.align		4
.L_30255:
        /*0058*/ 	.byte	0x04, 0x17
        /*005a*/ 	.short	(.L_30257 - .L_30256)
.L_30256:
        /*005c*/ 	.word	0x00000000
        /*0060*/ 	.short	0x000e
        /*0062*/ 	.short	0x0060
        /*0064*/ 	.byte	0x00, 0xf0, 0x21, 0x00


	//----- nvinfo : EIATTR_KPARAM_INFO
	.align		4
.L_30257:
        /*0068*/ 	.byte	0x04, 0x17
        /*006a*/ 	.short	(.L_30259 - .L_30258)
.L_30258:
        /*006c*/ 	.word	0x00000000
        /*0070*/ 	.short	0x000d
        /*0072*/ 	.short	0x0058
        /*0074*/ 	.byte	0x00, 0xf0, 0x21, 0x00


	//----- nvinfo : EIATTR_KPARAM_INFO
	.align		4
.L_30259:
        /*0078*/ 	.byte	0x04, 0x17
        /*007a*/ 	.short	(.L_30261 - .L_30260)
.L_30260:
        /*007c*/ 	.word	0x00000000
        /*0080*/ 	.short	0x000c
        /*0082*/ 	.short	0x0050
        /*0084*/ 	.byte	0x00, 0xf0, 0x11, 0x00


	//----- nvinfo : EIATTR_KPARAM_INFO
	.align		4
.L_30261:
        /*0088*/ 	.byte	0x04, 0x17
        /*008a*/ 	.short	(.L_30263 - .L_30262)
.L_30262:
        /*008c*/ 	.word	0x00000000
        /*0090*/ 	.short	0x000b
        /*0092*/ 	.short	0x004c
        /*0094*/ 	.byte	0x00, 0xf0, 0x11, 0x00


	//----- nvinfo : EIATTR_KPARAM_INFO
	.align		4
.L_30263:
        /*0098*/ 	.byte	0x04, 0x17
        /*009a*/ 	.short	(.L_30265 - .L_30264)
.L_30264:
        /*009c*/ 	.word	0x00000000
        /*00a0*/ 	.short	0x000a
        /*00a2*/ 	.short	0x0048
        /*00a4*/ 	.byte	0x00, 0xf0, 0x11, 0x00


	//----- nvinfo : EIATTR_KPARAM_INFO
	.align		4
.L_30265:
        /*00a8*/ 	.byte	0x04, 0x17
        /*00aa*/ 	.short	(.L_30267 - .L_30266)
.L_30266:
        /*00ac*/ 	.word	0x00000000
        /*00b0*/ 	.short	0x0009
        /*00b2*/ 	.short	0x0040
        /*00b4*/ 	.byte	0x00, 0xf0, 0x21, 0x00


	//----- nvinfo : EIATTR_KPARAM_INFO
	.align		4
.L_30267:
        /*00b8*/ 	.byte	0x04, 0x17
        /*00ba*/ 	.short	(.L_30269 - .L_30268)
.L_30268:
        /*00bc*/ 	.word	0x00000000
        /*00c0*/ 	.short	0x0008
        /*00c2*/ 	.short	0x0038
        /*00c4*/ 	.byte	0x00, 0xf0, 0x11, 0x00


	//----- nvinfo : EIATTR_KPARAM_INFO
	.align		4
.L_30269:
        /*00c8*/ 	.byte	0x04, 0x17
        /*00ca*/ 	.short	(.L_30271 - .L_30270)
.L_30270:
        /*00cc*/ 	.word	0x00000000
        /*00d0*/ 	.short	0x0007
        /*00d2*/ 	.short	0x0030
        /*00d4*/ 	.byte	0x00, 0xf0, 0x21, 0x00


	//----- nvinfo : EIATTR_KPARAM_INFO
	.align		4
.L_30271:
        /*00d8*/ 	.byte	0x04, 0x17
        /*00da*/ 	.short	(.L_30273 - .L_30272)
.L_30272:
        /*00dc*/ 	.word	0x00000000
        /*00e0*/ 	.short	0x0006
        /*00e2*/ 	.short	0x0028
        /*00e4*/ 	.byte	0x00, 0xf0, 0x21, 0x00


	//----- nvinfo : EIATTR_KPARAM_INFO
	.align		4
.L_30273:
        /*00e8*/ 	.byte	0x04, 0x17
        /*00ea*/ 	.short	(.L_30275 - .L_30274)
.L_30274:
        /*00ec*/ 	.word	0x00000000
        /*00f0*/ 	.short	0x0005
        /*00f2*/ 	.short	0x0024
        /*00f4*/ 	.byte	0x00, 0xf0, 0x11, 0x00


	//----- nvinfo : EIATTR_KPARAM_INFO
	.align		4
.L_30275:
        /*00f8*/ 	.byte	0x04, 0x17
        /*00fa*/ 	.short	(.L_30277 - .L_30276)
.L_30276:
        /*00fc*/ 	.word	0x00000000
        /*0100*/ 	.short	0x0004
        /*0102*/ 	.short	0x0020
        /*0104*/ 	.byte	0x00, 0xf0, 0x11, 0x00


	//----- nvinfo : EIATTR_KPARAM_INFO
	.align		4
.L_30277:
        /*0108*/ 	.byte	0x04, 0x17
        /*010a*/ 	.short	(.L_30279 - .L_30278)
.L_30278:
        /*010c*/ 	.word	0x00000000
        /*0110*/ 	.short	0x0003
        /*0112*/ 	.short	0x0018
        /*0114*/ 	.byte	0x00, 0xf0, 0x21, 0x00


	//----- nvinfo : EIATTR_KPARAM_INFO
	.align		4
.L_30279:
        /*0118*/ 	.byte	0x04, 0x17
        /*011a*/ 	.short	(.L_30281 - .L_30280)
.L_30280:
        /*011c*/ 	.word	0x00000000
        /*0120*/ 	.short	0x0002
        /*0122*/ 	.short	0x0010
        /*0124*/ 	.byte	0x00, 0xf0, 0x21, 0x00


	//----- nvinfo : EIATTR_KPARAM_INFO
	.align		4
.L_30281:
        /*0128*/ 	.byte	0x04, 0x17
        /*012a*/ 	.short	(.L_30283 - .L_30282)
.L_30282:
        /*012c*/ 	.word	0x00000000
        /*0130*/ 	.short	0x0001
        /*0132*/ 	.short	0x0008
        /*0134*/ 	.byte	0x00, 0xf0, 0x21, 0x00


	//----- nvinfo : EIATTR_KPARAM_INFO
	.align		4
.L_30283:
        /*0138*/ 	.byte	0x04, 0x17
        /*013a*/ 	.short	(.L_30285 - .L_30284)
.L_30284:
        /*013c*/ 	.word	0x00000000
        /*0140*/ 	.short	0x0000
        /*0142*/ 	.short	0x0000
        /*0144*/ 	.byte	0x00, 0xf0, 0x21, 0x00


	//----- nvinfo : EIATTR_SPARSE_MMA_MASK
	.align		4
.L_30285:
        /*0148*/ 	.byte	0x03, 0x50
        /*014a*/ 	.short	0x0000


	//----- nvinfo : EIATTR_MAXREG_COUNT
	.align		4
        /*014c*/ 	.byte	0x03, 0x1b
        /*014e*/ 	.short	0x00ff


	//----- nvinfo : EIATTR_NUM_BARRIERS
	.align		4
        /*0150*/ 	.byte	0x02, 0x4c
        /*0152*/ 	.byte	0x01
	.zero		1


	//----- nvinfo : EIATTR_MERCURY_ISA_VERSION
	.align		4
        /*0154*/ 	.byte	0x03, 0x5f
        /*0156*/ 	.short	0x0101


	//----- nvinfo : EIATTR_COOP_GROUP_MASK_REGIDS
	.align		4
        /*0158*/ 	.byte	0x04, 0x29
        /*015a*/ 	.short	(.L_30287 - .L_30286)


	//   ....[0]....
.L_30286:
        /*015c*/ 	.word	0xffffffff


	//   ....[1]....
        /*0160*/ 	.word	0xffffffff


	//   ....[2]....
        /*0164*/ 	.word	0xffffffff


	//   ....[3]....
        /*0168*/ 	.word	0xffffffff


	//   ....[4]....
        /*016c*/ 	.word	0xffffffff


	//   ....[5]....
        /*0170*/ 	.word	0xffffffff


	//   ....[6]....
        /*0174*/ 	.word	0xffffffff


	//   ....[7]....
        /*0178*/ 	.word	0xffffffff


	//   ....[8]....
        /*017c*/ 	.word	0xffffffff


	//   ....[9]....
        /*0180*/ 	.word	0xffffffff


	//   ....[10]....
        /*0184*/ 	.word	0xffffffff


	//   ....[11]....
        /*0188*/ 	.word	0xffffffff


	//   ....[12]....
        /*018c*/ 	.word	0xffffffff


	//   ....[13]....
        /*0190*/ 	.word	0xffffffff


	//   ....[14]....
        /*0194*/ 	.word	0xffffffff


	//   ....[15]....
        /*0198*/ 	.word	0xffffffff


	//   ....[16]....
        /*019c*/ 	.word	0xffffffff


	//   ....[17]....
        /*01a0*/ 	.word	0xffffffff


	//   ....[18]....
        /*01a4*/ 	.word	0xffffffff


	//   ....[19]....
        /*01a8*/ 	.word	0xffffffff


	//   ....[20]....
        /*01ac*/ 	.word	0xffffffff


	//   ....[21]....
        /*01b0*/ 	.word	0xffffffff


	//   ....[22]....
        /*01b4*/ 	.word	0xffffffff


	//   ....[23]....
        /*01b8*/ 	.word	0xffffffff


	//   ....[24]....
        /*01bc*/ 	.word	0xffffffff


	//   ....[25]....
        /*01c0*/ 	.word	0x05000022


	//   ....[26]....
        /*01c4*/ 	.word	0x05000022


	//   ....[27]....
        /*01c8*/ 	.word	0x05000022


	//   ....[28]....
        /*01cc*/ 	.word	0x05000022


	//   ....[29]....
        /*01d0*/ 	.word	0x05000022


	//   ....[30]....
        /*01d4*/ 	.word	0x05000022


	//   ....[31]....
        /*01d8*/ 	.word	0x05000022


	//----- nvinfo : EIATTR_COOP_GROUP_INSTR_OFFSETS
	.align		4
.L_30287:
        /*01dc*/ 	.byte	0x04, 0x28
        /*01de*/ 	.short	(.L_30289 - .L_30288)


	//   ....[0]....
.L_30288:
        /*01e0*/ 	.word	0x00002bf0


	//   ....[1]....
        /*01e4*/ 	.word	0x00002c10


	//   ....[2]....
        /*01e8*/ 	.word	0x00003eb0


	//   ....[3]....
        /*01ec*/ 	.word	0x00003ed0


	//   ....[4]....
        /*01f0*/ 	.word	0x00004180


	//   ....[5]....
        /*01f4*/ 	.word	0x000041a0


	//   ....[6]....
        /*01f8*/ 	.word	0x000041c0


	//   ....[7]....
        /*01fc*/ 	.word	0x00004320


	//   ....[8]....
        /*0200*/ 	.word	0x00004340


	//   ....[9]....
        /*0204*/ 	.word	0x00004390


	//   ....[10]....
        /*0208*/ 	.word	0x000051f0


	//   ....[11]....
        /*020c*/ 	.word	0x00005280


	//   ....[12]....
        /*0210*/ 	.word	0x000052d0


	//   ....[13]....
        /*0214*/ 	.word	0x00005330


	//   ....[14]....
        /*0218*/ 	.word	0x00005360


	//   ....[15]....
        /*021c*/ 	.word	0x000053b0


	//   ....[16]....
        /*0220*/ 	.word	0x000053d0


	//   ....[17]....
        /*0224*/ 	.word	0x000053f0


	//   ....[18]....
        /*0228*/ 	.word	0x00006cd0


	//   ....[19]....
        /*022c*/ 	.word	0x00006d10


	//   ....[20]....
        /*0230*/ 	.word	0x00006d50


	//   ....[21]....
        /*0234*/ 	.word	0x00006d70


	//   ....[22]....
        /*0238*/ 	.word	0x00006d80


	//   ....[23]....
        /*023c*/ 	.word	0x00006d90


	//   ....[24]....
        /*0240*/ 	.word	0x00006da0


	//   ....[25]....
        /*0244*/ 	.word	0x00007630


	//   ....[26]....
        /*0248*/ 	.word	0x000076d0


	//   ....[27]....
        /*024c*/ 	.word	0x00007750


	//   ....[28]....
        /*0250*/ 	.word	0x000077f0


	//   ....[29]....
        /*0254*/ 	.word	0x00007880


	//   ....[30]....
        /*0258*/ 	.word	0x00007920


	//   ....[31]....
        /*025c*/ 	.word	0x00007990


	//----- nvinfo : EIATTR_EXIT_INSTR_OFFSETS
	.align		4
.L_30289:
        /*0260*/ 	.byte	0x04, 0x1c
        /*0262*/ 	.short	(.L_30291 - .L_30290)


	//   ....[0]....
.L_30290:
        /*0264*/ 	.word	0x00007220


	//   ....[1]....
        /*0268*/ 	.word	0x00007320


	//   ....[2]....
        /*026c*/ 	.word	0x000075d0


	//----- nvinfo : EIATTR_CRS_STACK_SIZE
	.align		4
.L_30291:
        /*0270*/ 	.byte	0x04, 0x1e
        /*0272*/ 	.short	(.L_30293 - .L_30292)
.L_30292:
        /*0274*/ 	.word	0x00000000


	//----- nvinfo : EIATTR_CBANK_PARAM_SIZE
	.align		4
.L_30293:
        /*0278*/ 	.byte	0x03, 0x19
        /*027a*/ 	.short	0x007c


	//----- nvinfo : EIATTR_PARAM_CBANK
	.align		4
        /*027c*/ 	.byte	0x04, 0x0a
        /*027e*/ 	.short	(.L_30295 - .L_30294)
	.align		4
.L_30294:
        /*0280*/ 	.word	index@(.nv.constant0._ZN4vllm25paged_attention_v1_kernelIffLi112ELi8ELi128ELNS_18Fp8KVCacheDataTypeE0ELb1EEEvPT_PKS2_PKT0_S8_ifPKiSA_iPKfiiiSC_SC_iiiii)
        /*0284*/ 	.short	0x0210
        /*0286*/ 	.short	0x007c


	//----- nvinfo : EIATTR_SW_WAR
	.align		4
.L_30295:
        /*0288*/ 	.byte	0x04, 0x36
        /*028a*/ 	.short	(.L_30297 - .L_30296)
.L_30296:
        /*028c*/ 	.word	0x00000008
.L_30297:


//--------------------- .nv.info._ZN4vllm25paged_attention_v1_kernelIffLi96ELi8ELi128ELNS_18Fp8KVCacheDataTypeE0ELb1EEEvPT_PKS2_PKT0_S8_ifPKiSA_iPKfiiiSC_SC_iiiii --------------------------
	.section	.nv.info._ZN4vllm25paged_attention_v1_kernelIffLi96ELi8ELi128ELNS_18Fp8KVCacheDataTypeE0ELb1EEEvPT_PKS2_PKT0_S8_ifPKiSA_iPKfiiiSC_SC_iiiii,"",@"SHT_CUDA_INFO"
	.sectionflags	@""
	.align	4


	//----- nvinfo : EIATTR_CUDA_API_VERSION
	.align		4
        /*0000*/ 	.byte	0x04, 0x37
        /*0002*/ 	.short	(.L_30299 - .L_30298)
.L_30298:
        /*0004*/ 	.word	0x00000082


	//----- nvinfo : EIATTR_KPARAM_INFO
	.align		4
.L_30299:
        /*0008*/ 	.byte	0x04, 0x17
        /*000a*/ 	.short	(.L_30301 - .L_30300)
.L_30300:
        /*000c*/ 	.word	0x00000000
        /*0010*/ 	.short	0x0013
        /*0012*/ 	.short	0x0078
        /*0014*/ 	.byte	0x00, 0xf0, 0x11, 0x00


	//----- nvinfo : EIATTR_KPARAM_INFO
	.align		4
.L_30301:
        /*0018*/ 	.byte	0x04, 0x17
        /*001a*/ 	.short	(.L_30303 - .L_30302)
.L_30302:
        /*001c*/ 	.word	0x00000000
        /*0020*/ 	.short	0x0012
        /*0022*/ 	.short	0x0074
        /*0024*/ 	.byte	0x00, 0xf0, 0x11, 0x00


	//----- nvinfo : EIATTR_KPARAM_INFO
	.align		4
.L_30303:
        /*0028*/ 	.byte	0x04, 0x17
        /*002a*/ 	.short	(.L_30305 - .L_30304)
.L_30304:
        /*002c*/ 	.word	0x00000000
        /*0030*/ 	.short	0x0011
        /*0032*/ 	.short	0x0070
        /*0034*/ 	.byte	0x00, 0xf0, 0x11, 0x00


	//----- nvinfo : EIATTR_KPARAM_INFO
	.align		4
.L_30305:
        /*0038*/ 	.byte	0x04, 0x17
        /*003a*/ 	.short	(.L_30307 - .L_30306)
.L_30306:
        /*003c*/ 	.word	0x00000000
        /*0040*/ 	.short	0x0010
        /*0042*/ 	.short	0x006c
        /*0044*/ 	.byte	0x00, 0xf0, 0x11, 0x00


	//----- nvinfo : EIATTR_KPARAM_INFO
	.align		4
.L_30307:
        /*0048*/ 	.byte	0x04, 0x17
        /*004a*/ 	.short	(.L_30309 - .L_30308)
.L_30308:
        /*004c*/ 	.word	0x00000000
        /*0050*/ 	.short	0x000f
        /*0052*/ 	.short	0x0068
        /*0054*/ 	.byte	0x00, 0xf0, 0x11, 0x00


	//----- nvinfo : EIATTR_KPARAM_INFO
	.align		4
.L_30309:
        /*0058*/ 	.byte	0x04, 0x17
        /*005a*/ 	.short	(.L_30311 - .L_30310)
.L_30310:
        /*005c*/ 	.word	0x00000000
        /*0060*/ 	.short	0x000e
        /*0062*/ 	.short	0x0060
        /*0064*/ 	.byte	0x00, 0xf0, 0x21, 0x00


	//----- nvinfo : EIATTR_KPARAM_INFO
	.align		4
.L_30311:
        /*0068*/ 	.byte	0x04, 0x17
        /*006a*/ 	.short	(.L_30313 - .L_30312)
.L_30312:
        /*006c*/ 	.word	0x00000000
        /*0070*/ 	.short	0x000d
        /*0072*/ 	.short	0x0058
        /*0074*/ 	.byte	0x00, 0xf0, 0x21, 0x00


	//----- nvinfo : EIATTR_KPARAM_INFO
	.align		4
.L_30313:
        /*0078*/ 	.byte	0x04, 0x17
        /*007a*/ 	.short	(.L_30315 - .L_30314)
.L_30314:
        /*007c*/ 	.word	0x00000000
        /*0080*/ 	.short	0x000c
        /*0082*/ 	.short	0x0050
        /*0084*/ 	.byte	0x00, 0xf0, 0x11, 0x00


	//----- nvinfo : EIATTR_KPARAM_INFO
	.align		4
.L_30315:
        /*0088*/ 	.byte	0x04, 0x17
        /*008a*/ 	.short	(.L_30317 - .L_30316)
.L_30316:
        /*008c*/ 	.word	0x00000000
        /*0090*/ 	.short	0x000b
        /*0092*/ 	.short	0x004c
        /*0094*/ 	.byte	0x00, 0xf0, 0x11, 0x00


	//----- nvinfo : EIATTR_KPARAM_INFO
	.align		4
.L_30317:
        /*0098*/ 	.byte	0x04, 0x17
        /*009a*/ 	.short	(.L_30319 - .L_30318)
.L_30318:
        /*009c*/ 	.word	0x00000000
        /*00a0*/ 	.short	0x000a
        /*00a2*/ 	.short	0x0048
        /*00a4*/ 	.byte	0x00, 0xf0, 0x11, 0x00


	//----- nvinfo : EIATTR_KPARAM_INFO
	.align		4
.L_30319:
        /*00a8*/ 	.byte	0x04, 0x17
        /*00aa*/ 	.short	(.L_30321 - .L_30320)
.L_30320:
        /*00ac*/ 	.word	0x00000000
        /*00b0*/ 	.short	0x0009
        /*00b2*/ 	.short	0x0040
        /*00b4*/ 	.byte	0x00, 0xf0, 0x21, 0x00


	//----- nvinfo : EIATTR_KPARAM_INFO
	.align		4
.L_30321:
        /*00b8*/ 	.byte	0x04, 0x17
        /*00ba*/ 	.short	(.L_30323 - .L_30322)
.L_30322:
        /*00bc*/ 	.word	0x00000000
        /*00c0*/ 	.short	0x0008
        /*00c2*/ 	.short	0x0038
        /*00c4*/ 	.byte	0x00, 0xf0, 0x11, 0x00


	//----- nvinfo : EIATTR_KPARAM_INFO
	.align		4
.L_30323:
        /*00c8*/ 	.byte	0x04, 0x17
        /*00ca*/ 	.short	(.L_30325 - .L_30324)
.L_30324:
        /*00cc*/ 	.word	0x00000000
        /*00d0*/ 	.short	0x0007
        /*00d2*/ 	.short	0x0030
        /*00d4*/ 	.byte	0x00, 0xf0, 0x21, 0x00


	//----- nvinfo : EIATTR_KPARAM_INFO
	.align		4
.L_30325:
        /*00d8*/ 	.byte	0x04, 0x17
        /*00da*/ 	.short	(.L_30327 - .L_30326)
.L_30326:
        /*00dc*/ 	.word	0x00000000
        /*00e0*/ 	.short	0x0006
        /*00e2*/ 	.short	0x0028
        /*00e4*/ 	.byte	0x00, 0xf0, 0x21, 0x00


	//----- nvinfo : EIATTR_KPARAM_INFO
	.align		4
.L_30327:
        /*00e8*/ 	.byte	0x04, 0x17
        /*00ea*/ 	.short	(.L_30329 - .L_30328)
.L_30328:
        /*00ec*/ 	.word	0x00000000
        /*00f0*/ 	.short	0x0005
        /*00f2*/ 	.short	0x0024
        /*00f4*/ 	.byte	0x00, 0xf0, 0x11, 0x00


	//----- nvinfo : EIATTR_KPARAM_INFO
	.align		4
.L_30329:
        /*00f8*/ 	.byte	0x04, 0x17
        /*00fa*/ 	.short	(.L_30331 - .L_30330)
.L_30330:
        /*00fc*/ 	.word	0x00000000
        /*0100*/ 	.short	0x0004
        /*0102*/ 	.short	0x0020
        /*0104*/ 	.byte	0x00, 0xf0, 0x11, 0x00


	//----- nvinfo : EIATTR_KPARAM_INFO
	.align		4
.L_30331:
        /*0108*/ 	.byte	0x04, 0x17
        /*010a*/ 	.short	(.L_30333 - .L_30332)
.L_30332:
        /*010c*/ 	.word	0x00000000
        /*0110*/ 	.short	0x0003
        /*0112*/ 	.short	0x0018
        /*0114*/ 	.byte	0x00, 0xf0, 0x21, 0x00


	//----- nvinfo : EIATTR_KPARAM_INFO
	.align		4
.L_30333:
        /*0118*/ 	.byte	0x04, 0x17
        /*011a*/ 	.short	(.L_30335 - .L_30334)
.L_30334:
        /*011c*/ 	.word	0x00000000
        /*0120*/ 	.short	0x0002
        /*0122*/ 	.short	0x0010
        /*0124*/ 	.byte	0x00, 0xf0, 0x21, 0x00


	//----- nvinfo : EIATTR_KPARAM_INFO
	.align		4
.L_30335:
        /*0128*/ 	.byte	0x04, 0x17
        /*012a*/ 	.short	(.L_30337 - .L_30336)
.L_30336:
        /*012c*/ 	.word	0x00000000
        /*0130*/ 	.short	0x0001
        /*0132*/ 	.short	0x0008
        /*0134*/ 	.byte	0x00, 0xf0, 0x21, 0x00


	//----- nvinfo : EIATTR_KPARAM_INFO
	.align		4
.L_30337:
        /*0138*/ 	.byte	0x04, 0x17
        /*013a*/ 	.short	(.L_30339 - .L_30338)
.L_30338:
        /*013c*/ 	.word	0x00000000
        /*0140*/ 	.short	0x0000
        /*0142*/ 	.short	0x0000
        /*0144*/ 	.byte	0x00, 0xf0, 0x21, 0x00


	//----- nvinfo : EIATTR_SPARSE_MMA_MASK
	.align		4
.L_30339:
        /*0148*/ 	.byte	0x03, 0x50
        /*014a*/ 	.short	0x0000


	//----- nvinfo : EIATTR_MAXREG_COUNT
	.align		4
        /*014c*/ 	.byte	0x03, 0x1b
        /*014e*/ 	.short	0x00ff


	//----- nvinfo : EIATTR_NUM_BARRIERS
	.align		4
        /*0150*/ 	.byte	0x02, 0x4c
        /*0152*/ 	.byte	0x01
	.zero		1


	//----- nvinfo : EIATTR_MERCURY_ISA_VERSION
	.align		4
        /*0154*/ 	.byte	0x03, 0x5f
        /*0156*/ 	.short	0x0101


	//----- nvinfo : EIATTR_COOP_GROUP_MASK_REGIDS
	.align		4
        /*0158*/ 	.byte	0x04, 0x29
        /*015a*/ 	.short	(.L_30341 - .L_30340)


	//   ....[0]....
.L_30340:
        /*015c*/ 	.word	0xffffffff


	//   ....[1]....
        /*0160*/ 	.word	0xffffffff


	//   ....[2]....
        /*0164*/ 	.word	0xffffffff


	//   ....[3]....
        /*0168*/ 	.word	0xffffffff


	//   ....[4]....
        /*016c*/ 	.word	0xffffffff


	//   ....[5]....
        /*0170*/ 	.word	0xffffffff


	//   ....[6]....
        /*0174*/ 	.word	0xffffffff


	//   ....[7]....
        /*0178*/ 	.word	0xffffffff


	//   ....[8]....
        /*017c*/ 	.word	0xffffffff


	//   ....[9]....
        /*0180*/ 	.word	0xffffffff


	//   ....[10]....
        /*0184*/ 	.word	0xffffffff


	//   ....[11]....
        /*0188*/ 	.word	0xffffffff


	//   ....[12]....
        /*018c*/ 	.word	0xffffffff


	//   ....[13]....
        /*0190*/ 	.word	0xffffffff


	//   ....[14]....
        /*0194*/ 	.word	0xffffffff


	//   ....[15]....
        /*0198*/ 	.word	0xffffffff


	//   ....[16]....
        /*019c*/ 	.word	0xffffffff


	//   ....[17]....
        /*01a0*/ 	.word	0xffffffff


	//   ....[18]....
        /*01a4*/ 	.word	0xffffffff


	//   ....[19]....
        /*01a8*/ 	.word	0xffffffff


	//   ....[20]....
        /*01ac*/ 	.word	0xffffffff


	//   ....[21]....
        /*01b0*/ 	.word	0xffffffff


	//   ....[22]....
        /*01b4*/ 	.word	0xffffffff


	//   ....[23]....
        /*01b8*/ 	.word	0xffffffff


	//   ....[24]....
        /*01bc*/ 	.word	0x0500001e


	//   ....[25]....
        /*01c0*/ 	.word	0x0500001e


	//   ....[26]....
        /*01c4*/ 	.word	0x0500001e


	//   ....[27]....
        /*01c8*/ 	.word	0x0500001e


	//   ....[28]....
        /*01cc*/ 	.word	0x0500001e


	//   ....[29]....
        /*01d0*/ 	.word	0x0500001e


	//   ....[30]....
        /*01d4*/ 	.word	0x0500001e


	//----- nvinfo : EIATTR_COOP_GROUP_INSTR_OFFSETS
	.align		4
.L_30341:
        /*01d8*/ 	.byte	0x04, 0x28
        /*01da*/ 	.short	(.L_30343 - .L_30342)


	//   ....[0]....
.L_30342:
        /*01dc*/ 	.word	0x00002880


	//   ....[1]....
        /*01e0*/ 	.word	0x000028a0


	//   ....[2]....
        /*01e4*/ 	.word	0x00003ad0


	//   ....[3]....
        /*01e8*/ 	.word	0x00003af0


	//   ....[4]....
        /*01ec*/ 	.word	0x00003d20


	//   ....[5]....
        /*01f0*/ 	.word	0x00003d40


	//   ....[6]....
        /*01f4*/ 	.word	0x00003d60


	//   ....[7]....
        /*01f8*/ 	.word	0x00003ef0


	//   ....[8]....
        /*01fc*/ 	.word	0x00003f10


	//   ....[9]....
        /*0200*/ 	.word	0x00003f50


	//   ....[10]....
        /*0204*/ 	.word	0x00004d90


	//   ....[11]....
        /*0208*/ 	.word	0x00004e00


	//   ....[12]....
        /*020c*/ 	.word	0x00004e30


	//   ....[13]....
        /*0210*/ 	.word	0x00004eb0


	//   ....[14]....
        /*0214*/ 	.word	0x00004f00


	//   ....[15]....
        /*0218*/ 	.word	0x00004f50


	//   ....[16]....
        /*021c*/ 	.word	0x00004f70


	//   ....[17]....
        /*0220*/ 	.word	0x00004f90


	//   ....[18]....
        /*0224*/ 	.word	0x000067a0


	//   ....[19]....
        /*0228*/ 	.word	0x000067e0


	//   ....[20]....
        /*022c*/ 	.word	0x00006820


	//   ....[21]....
        /*0230*/ 	.word	0x00006840


	//   ....[22]....
        /*0234*/ 	.word	0x00006860


	//   ....[23]....
        /*0238*/ 	.word	0x00006870


	//   ....[24]....
        /*023c*/ 	.word	0x00007020


	//   ....[25]....
        /*0240*/ 	.word	0x000070c0


	//   ....[26]....
        /*0244*/ 	.word	0x00007140


	//   ....[27]....
        /*0248*/ 	.word	0x000071e0


	//   ....[28]....
        /*024c*/ 	.word	0x00007270


	//   ....[29]....
        /*0250*/ 	.word	0x00007310


	//   ....[30]....
        /*0254*/ 	.word	0x00007380


	//----- nvinfo : EIATTR_EXIT_INSTR_OFFSETS
	.align		4
.L_30343:
        /*0258*/ 	.byte	0x04, 0x1c
        /*025a*/ 	.short	(.L_30345 - .L_30344)


	//   ....[0]....
.L_30344:
        /*025c*/ 	.word	0x00006c70


	//   ....[1]....
        /*0260*/ 	.word	0x00006d70


	//   ....[2]....
        /*0264*/ 	.word	0x00006fc0


	//----- nvinfo : EIATTR_CRS_STACK_SIZE
	.align		4
.L_30345:
        /*0268*/ 	.byte	0x04, 0x1e
        /*026a*/ 	.short	(.L_30347 - .L_30346)
.L_30346:
        /*026c*/ 	.word	0x00000000


	//----- nvinfo : EIATTR_CBANK_PARAM_SIZE
	.align		4
.L_30347:
        /*0270*/ 	.byte	0x03, 0x19
        /*0272*/ 	.short	0x007c


	//----- nvinfo : EIATTR_PARAM_CBANK
	.align		4
        /*0274*/ 	.byte	0x04, 0x0a
        /*0276*/ 	.short	(.L_30349 - .L_30348)
	.align		4
.L_30348:
        /*0278*/ 	.word	index@(.nv.constant0._ZN4vllm25paged_attention_v1_kernelIffLi96ELi8ELi128ELNS_18Fp8KVCacheDataTypeE0ELb1EEEvPT_PKS2_PKT0_S8_ifPKiSA_iPKfiiiSC_SC_iiiii)
        /*027c*/ 	.short	0x0210
        /*027e*/ 	.short	0x007c


	//----- nvinfo : EIATTR_SW_WAR
	.align		4
.L_30349:
        /*0280*/ 	.byte	0x04, 0x36
        /*0282*/ 	.short	(.L_30351 - .L_30350)
.L_30350:
        /*0284*/ 	.word	0x00000008
.L_30351:


//--------------------- .nv.info._ZN4vllm25paged_attention_v1_kernelIffLi80ELi8ELi128ELNS_18Fp8KVCacheDataTypeE0ELb1EEEvPT_PKS2_PKT0_S8_ifPKiSA_iPKfiiiSC_SC_iiiii --------------------------
	.section	.nv.info._ZN4vllm25paged_attention_v1_kernelIffLi80ELi8ELi128ELNS_18Fp8KVCacheDataTypeE0ELb1EEEvPT_PKS2_PKT0_S8_ifPKiSA_iPKfiiiSC_SC_iiiii,"",@"SHT_CUDA_INFO"
	.sectionflags	@""
	.align	4


	//----- nvinfo : EIATTR_CUDA_API_VERSION
	.align		4
        /*0000*/ 	.byte	0x04, 0x37
        /*0002*/ 	.short	(.L_30353 - .L_30352)
.L_30352:
        /*0004*/ 	.word	0x00000082


	//----- nvinfo : EIATTR_KPARAM_INFO
	.align		4
.L_30353:
        /*0008*/ 	.byte	0x04, 0x17
        /*000a*/ 	.short	(.L_30355 - .L_30354)
.L_30354:
        /*000c*/ 	.word	0x00000000
        /*0010*/ 	.short	0x0013
        /*0012*/ 	.short	0x0078
        /*0014*/ 	.byte	0x00, 0xf0, 0x11, 0x00


	//----- nvinfo : EIATTR_KPARAM_INFO
	.align		4
.L_30355:
        /*0018*/ 	.byte	0x04, 0x17
        /*001a*/ 	.short	(.L_30357 - .L_30356)
.L_30356:
        /*001c*/ 	.word	0x00000000
        /*0020*/ 	.short	0x0012
        /*0022*/ 	.short	0x0074
        /*0024*/ 	.byte	0x00, 0xf0, 0x11, 0x00


	//----- nvinfo : EIATTR_KPARAM_INFO
	.align		4
.L_30357:
        /*0028*/ 	.byte	0x04, 0x17
        /*002a*/ 	.short	(.L_30359 - .L_30358)
.L_30358:
        /*002c*/ 	.word	0x00000000
        /*0030*/ 	.short	0x0011
        /*0032*/ 	.short	0x0070
        /*0034*/ 	.byte	0x00, 0xf0, 0x11, 0x00


	//----- nvinfo : EIATTR_KPARAM_INFO
	.align		4
.L_30359:
        /*0038*/ 	.byte	0x04, 0x17
        /*003a*/ 	.short	(.L_30361 - .L_30360)
.L_30360:
        /*003c*/ 	.word	0x00000000
        /*0040*/ 	.short	0x0010
        /*0042*/ 	.short	0x006c
        /*0044*/ 	.byte	0x00, 0xf0, 0x11, 0x00


	//----- nvinfo : EIATTR_KPARAM_INFO
	.align		4
.L_30361:
        /*0048*/ 	.byte	0x04, 0x17
        /*004a*/ 	.short	(.L_30363 - .L_30362)
.L_30362:
        /*004c*/ 	.word	0x00000000
        /*0050*/ 	.short	0x000f
        /*0052*/ 	.short	0x0068
        /*0054*/ 	.byte	0x00, 0xf0, 0x11, 0x00


	//----- nvinfo : EIATTR_KPARAM_INFO
	.align		4
.L_30363:
        /*0058*/ 	.byte	0x04, 0x17
        /*005a*/ 	.short	(.L_30365 - .L_30364)
.L_30364:
        /*005c*/ 	.word	0x00000000
        /*0060*/ 	.short	0x000e
        /*0062*/ 	.short	0x0060
        /*0064*/ 	.byte	0x00, 0xf0, 0x21, 0x00


	//----- nvinfo : EIATTR_KPARAM_INFO
	.align		4
.L_30365:
        /*0068*/ 	.byte	0x04, 0x17
        /*006a*/ 	.short	(.L_30367 - .L_30366)
.L_30366:
        /*006c*/ 	.word	0x00000000
        /*0070*/ 	.short	0x000d
        /*0072*/ 	.short	0x0058
        /*0074*/ 	.byte	0x00, 0xf0, 0x21, 0x00


	//----- nvinfo : EIATTR_KPARAM_INFO
	.align		4
.L_30367:
        /*0078*/ 	.byte	0x04, 0x17
        /*007a*/ 	.short	(.L_30369 - .L_30368)
.L_30368:
        /*007c*/ 	.word	0x00000000
        /*0080*/ 	.short	0x000c
        /*0082*/ 	.short	0x0050
        /*0084*/ 	.byte	0x00, 0xf0, 0x11, 0x00


	//----- nvinfo : EIATTR_KPARAM_INFO
	.align		4
.L_30369:
        /*0088*/ 	.byte	0x04, 0x17
        /*008a*/ 	.short	(.L_30371 - .L_30370)
.L_30370:
        /*008c*/ 	.word	0x00000000
        /*0090*/ 	.short	0x000b
        /*0092*/ 	.short	0x004c
        /*0094*/ 	.byte	0x00, 0xf0, 0x11, 0x00


	//----- nvinfo : EIATTR_KPARAM_INFO
	.align		4
.L_30371:
        /*0098*/ 	.byte	0x04, 0x17
        /*009a*/ 	.short	(.L_30373 - .L_30372)
.L_30372:
        /*009c*/ 	.word	0x00000000
        /*00a0*/ 	.short	0x000a
        /*00a2*/ 	.short	0x0048
        /*00a4*/ 	.byte	0x00, 0xf0, 0x11, 0x00


	//----- nvinfo : EIATTR_KPARAM_INFO
	.align		4
.L_30373:
        /*00a8*/ 	.byte	0x04, 0x17
        /*00aa*/ 	.short	(.L_30375 - .L_30374)
.L_30374:
        /*00ac*/ 	.word	0x00000000
        /*00b0*/ 	.short	0x0009
        /*00b2*/ 	.short	0x0040
        /*00b4*/ 	.byte	0x00, 0xf0, 0x21, 0x00


	//----- nvinfo : EIATTR_KPARAM_INFO
	.align		4
.L_30375:
        /*00b8*/ 	.byte	0x04, 0x17
        /*00ba*/ 	.short	(.L_30377 - .L_30376)
.L_30376:
        /*00bc*/ 	.word	0x00000000
        /*00c0*/ 	.short	0x0008
        /*00c2*/ 	.short	0x0038
        /*00c4*/ 	.byte	0x00, 0xf0, 0x11, 0x00


	//----- nvinfo : EIATTR_KPARAM_INFO
	.align		4
.L_30377:
        /*00c8*/ 	.byte	0x04, 0x17
        /*00ca*/ 	.short	(.L_30379 - .L_30378)
.L_30378:
        /*00cc*/ 	.word	0x00000000
        /*00d0*/ 	.short	0x0007
        /*00d2*/ 	.short	0x0030
        /*00d4*/ 	.byte	0x00, 0xf0, 0x21, 0x00


	//----- nvinfo : EIATTR_KPARAM_INFO
	.align		4
.L_30379:
        /*00d8*/ 	.byte	0x04, 0x17
        /*00da*/ 	.short	(.L_30381 - .L_30380)
.L_30380:
        /*00dc*/ 	.word	0x00000000
        /*00e0*/ 	.short	0x0006
        /*00e2*/ 	.short	0x0028
        /*00e4*/ 	.byte	0x00, 0xf0, 0x21, 0x00


	//----- nvinfo : EIATTR_KPARAM_INFO
	.align		4
.L_30381:
        /*00e8*/ 	.byte	0x04, 0x17
        /*00ea*/ 	.short	(.L_30383 - .L_30382)
.L_30382:
        /*00ec*/ 	.word	0x00000000
        /*00f0*/ 	.short	0x0005
        /*00f2*/ 	.short	0x0024
        /*00f4*/ 	.byte	0x00, 0xf0, 0x11, 0x00


	//----- nvinfo : EIATTR_KPARAM_INFO
	.align		4
.L_30383:
        /*00f8*/ 	.byte	0x04, 0x17
        /*00fa*/ 	.short	(.L_30385 - .L_30384)
.L_30384:
        /*00fc*/ 	.word	0x00000000
        /*0100*/ 	.short	0x0004
        /*0102*/ 	.short	0x0020
        /*0104*/ 	.byte	0x00, 0xf0, 0x11, 0x00


	//----- nvinfo : EIATTR_KPARAM_INFO
	.align		4
.L_30385:
        /*0108*/ 	.byte	0x04, 0x17
        /*010a*/ 	.short	(.L_30387 - .L_30386)
.L_30386:
        /*010c*/ 	.word	0x00000000
        /*0110*/ 	.short	0x0003
        /*0112*/ 	.short	0x0018
        /*0114*/ 	.byte	0x00, 0xf0, 0x21, 0x00


	//----- nvinfo : EIATTR_KPARAM_INFO
	.align		4
.L_30387:
        /*0118*/ 	.byte	0x04, 0x17
        /*011a*/ 	.short	(.L_30389 - .L_30388)
.L_30388:
        /*011c*/ 	.word	0x00000000
        /*0120*/ 	.short	0x0002
        /*0122*/ 	.short	0x0010
        /*0124*/ 	.byte	0x00, 0xf0, 0x21, 0x00


	//----- nvinfo : EIATTR_KPARAM_INFO
	.align		4
.L_30389:
        /*0128*/ 	.byte	0x04, 0x17
        /*012a*/ 	.short	(.L_30391 - .L_30390)
.L_30390:
        /*012c*/ 	.word	0x00000000
        /*0130*/ 	.short	0x0001
        /*0132*/ 	.short	0x0008
        /*0134*/ 	.byte	0x00, 0xf0, 0x21, 0x00


	//----- nvinfo : EIATTR_KPARAM_INFO
	.align		4
.L_30391:
        /*0138*/ 	.byte	0x04, 0x17
        /*013a*/ 	.short	(.L_30393 - .L_30392)
.L_30392:
        /*013c*/ 	.word	0x00000000
        /*0140*/ 	.short	0x0000
        /*0142*/ 	.short	0x0000
        /*0144*/ 	.byte	0x00, 0xf0, 0x21, 0x00


	//----- nvinfo : EIATTR_SPARSE_MMA_MASK
	.align		4
.L_30393:
        /*0148*/ 	.byte	0x03, 0x50
        /*014a*/ 	.short	0x0000


	//----- nvinfo : EIATTR_MAXREG_COUNT
	.align		4
        /*014c*/ 	.byte	0x03, 0x1b
        /*014e*/ 	.short	0x00ff


	//----- nvinfo : EIATTR_NUM_BARRIERS
	.align		4
        /*0150*/ 	.byte	0x02, 0x4c
        /*0152*/ 	.byte	0x01
	.zero		1


	//----- nvinfo : EIATTR_MERCURY_ISA_VERSION
	.align		4
        /*0154*/ 	.byte	0x03, 0x5f
        /*0156*/ 	.short	0x0101


	//----- nvinfo : EIATTR_COOP_GROUP_MASK_REGIDS
	.align		4
        /*0158*/ 	.byte	0x04, 0x29
        /*015a*/ 	.short	(.L_30395 - .L_30394)


	//   ....[0]....
.L_30394:
        /*015c*/ 	.word	0xffffffff


	//   ....[1]....
        /*0160*/ 	.word	0xffffffff


	//   ....[2]....
        /*0164*/ 	.word	0xffffffff


	//   ....[3]....
        /*0168*/ 	.word	0xffffffff


	//   ....[4]....
        /*016c*/ 	.word	0xffffffff


	//   ....[5]....
        /*0170*/ 	.word	0xffffffff


	//   ....[6]....
        /*0174*/ 	.word	0xffffffff


	//   ....[7]....
        /*0178*/ 	.word	0xffffffff


	//   ....[8]....
        /*017c*/ 	.word	0xffffffff


	//   ....[9]....
        /*0180*/ 	.word	0xffffffff


	//   ....[10]....
        /*0184*/ 	.word	0xffffffff


	//   ....[11]....
        /*0188*/ 	.word	0xffffffff


	//   ....[12]....
        /*018c*/ 	.word	0xffffffff


	//   ....[13]....
        /*0190*/ 	.word	0xffffffff


	//   ....[14]....
        /*0194*/ 	.word	0xffffffff


	//   ....[15]....
        /*0198*/ 	.word	0xffffffff


	//   ....[16]....
        /*019c*/ 	.word	0xffffffff


	//   ....[17]....
        /*01a0*/ 	.word	0xffffffff


	//   ....[18]....
        /*01a4*/ 	.word	0xffffffff


	//   ....[19]....
        /*01a8*/ 	.word	0xffffffff


	//   ....[20]....
        /*01ac*/ 	.word	0xffffffff


	//   ....[21]....
        /*01b0*/ 	.word	0xffffffff


	//   ....[22]....
        /*01b4*/ 	.word	0xffffffff


	//   ....[23]....
        /*01b8*/ 	.word	0x05000018


	//   ....[24]....
        /*01bc*/ 	.word	0x05000018


	//   ....[25]....
        /*01c0*/ 	.word	0x05000018


	//   ....[26]....
        /*01c4*/ 	.word	0x05000018


	//   ....[27]....
        /*01c8*/ 	.word	0x05000018


	//   ....[28]....
        /*01cc*/ 	.word	0x05000018


	//   ....[29]....
        /*01d0*/ 	.word	0x05000018


	//----- nvinfo : EIATTR_COOP_GROUP_INSTR_OFFSETS
	.align		4
.L_30395:
        /*01d4*/ 	.byte	0x04, 0x28
        /*01d6*/ 	.short	(.L_30397 - .L_30396)


	//   ....[0]....
.L_30396:
        /*01d8*/ 	.word	0x000024c0


	//   ....[1]....
        /*01dc*/ 	.word	0x000024e0


	//   ....[2]....
        /*01e0*/ 	.word	0x00003490


	//   ....[3]....
        /*01e4*/ 	.word	0x000034b0


	//   ....[4]....
        /*01e8*/ 	.word	0x00003720


	//   ....[5]....
        /*01ec*/ 	.word	0x00003740


	//   ....[6]....
        /*01f0*/ 	.word	0x00003760


	//   ....[7]....
        /*01f4*/ 	.word	0x000038f0


	//   ....[8]....
        /*01f8*/ 	.word	0x00003910


	//   ....[9]....
        /*01fc*/ 	.word	0x00003950


	//   ....[10]....
        /*0200*/ 	.word	0x00004790


	//   ....[11]....
        /*0204*/ 	.word	0x00004800


	//   ....[12]....
        /*0208*/ 	.word	0x00004830


	//   ....[13]....
        /*020c*/ 	.word	0x000048b0


	//   ....[14]....
        /*0210*/ 	.word	0x00004900


	//   ....[15]....
        /*0214*/ 	.word	0x00004950


	//   ....[16]....
        /*0218*/ 	.word	0x00004970


	//   ....[17]....
        /*021c*/ 	.word	0x00004990


	//   ....[18]....
        /*0220*/ 	.word	0x00006080


	//   ....[19]....
        /*0224*/ 	.word	0x000060c0


	//   ....[20]....
        /*0228*/ 	.word	0x00006100


	//   ....[21]....
        /*022c*/ 	.word	0x00006120


	//   ....[22]....
        /*0230*/ 	.word	0x00006150


	//   ....[23]....
        /*0234*/ 	.word	0x00006830


	//   ....[24]....
        /*0238*/ 	.word	0x000068c0


	//   ....[25]....
        /*023c*/ 	.word	0x00006950


	//   ....[26]....
        /*0240*/ 	.word	0x000069d0


	//   ....[27]....
        /*0244*/ 	.word	0x00006a60


	//   ....[28]....
        /*0248*/ 	.word	0x00006af0


	//   ....[29]....
        /*024c*/ 	.word	0x00006b50


	//----- nvinfo : EIATTR_EXIT_INSTR_OFFSETS
	.align		4
.L_30397:
        /*0250*/ 	.byte	0x04, 0x1c
        /*0252*/ 	.short	(.L_30399 - .L_30398)


	//   ....[0]....
.L_30398:
        /*0254*/ 	.word	0x000064d0


	//   ....[1]....
        /*0258*/ 	.word	0x000065d0


	//   ....[2]....
        /*025c*/ 	.word	0x000067c0


	//----- nvinfo : EIATTR_CRS_STACK_SIZE
	.align		4
.L_30399:
        /*0260*/ 	.byte	0x04, 0x1e
        /*0262*/ 	.short	(.L_30401 - .L_30400)
.L_30400:
        /*0264*/ 	.word	0x00000000


	//----- nvinfo : EIATTR_CBANK_PARAM_SIZE
	.align		4
.L_30401:
        /*0268*/ 	.byte	0x03, 0x19
        /*026a*/ 	.short	0x007c


	//----- nvinfo : EIATTR_PARAM_CBANK
	.align		4
        /*026c*/ 	.byte	0x04, 0x0a
        /*026e*/ 	.short	(.L_30403 - .L_30402)
	.align		4
.L_30402:
        /*0270*/ 	.word	index@(.nv.constant0._ZN4vllm25paged_attention_v1_kernelIffLi80ELi8ELi128ELNS_18Fp8KVCacheDataTypeE0ELb1EEEvPT_PKS2_PKT0_S8_ifPKiSA_iPKfiiiSC_SC_iiiii)
        /*0274*/ 	.short	0x0210
        /*0276*/ 	.short	0x007c


	//----- nvinfo : EIATTR_SW_WAR
	.align		4
.L_30403:
        /*0278*/ 	.byte	0x04, 0x36
        /*027a*/ 	.short	(.L_30405 - .L_30404)
.L_30404:
        /*027c*/ 	.word	0x00000008
.L_30405:


//--------------------- .nv.info._ZN4vllm25paged_attention_v1_kernelIffLi64ELi8ELi128ELNS_18Fp8KVCacheDataTypeE0ELb1EEEvPT_PKS2_PKT0_S8_ifPKiSA_iPKfiiiSC_SC_iiiii --------------------------
	.section	.nv.info._ZN4vllm25paged_attention_v1_kernelIffLi64ELi8ELi128ELNS_18Fp8KVCacheDataTypeE0ELb1EEEvPT_PKS2_PKT0_S8_ifPKiSA_iPKfiiiSC_SC_iiiii,"",@"SHT_CUDA_INFO"
	.sectionflags	@""
	.align	4


	//----- nvinfo : EIATTR_CUDA_API_VERSION
	.align		4
        /*0000*/ 	.byte	0x04, 0x37
        /*0002*/ 	.short	(.L_30407 - .L_30406)
.L_30406:
        /*0004*/ 	.word	0x00000082


	//----- nvinfo : EIATTR_KPARAM_INFO
	.align		4
.L_30407:
        /*0008*/ 	.byte	0x04, 0x17
        /*000a*/ 	.short	(.L_30409 - .L_30408)
.L_30408:
        /*000c*/ 	.word	0x00000000
        /*0010*/ 	.short	0x0013
        /*0012*/ 	.short	0x0078
        /*0014*/ 	.byte	0x00, 0xf0, 0x11, 0x00


	//----- nvinfo : EIATTR_KPARAM_INFO
	.align		4
.L_30409:
        /*0018*/ 	.byte	0x04, 0x17
        /*001a*/ 	.short	(.L_30411 - .L_30410)
.L_30410:
        /*001c*/ 	.word	0x00000000
        /*0020*/ 	.short	0x0012
        /*0022*/ 	.short	0x0074
        /*0024*/ 	.byte	0x00, 0xf0, 0x11, 0x00


	//----- nvinfo : EIATTR_KPARAM_INFO
	.align		4
.L_30411:
        /*0028*/ 	.byte	0x04, 0x17
        /*002a*/ 	.short	(.L_30413 - .L_30412)
.L_30412:
        /*002c*/ 	.word	0x00000000
        /*0030*/ 	.short	0x0011
        /*0032*/ 	.short	0x0070
        /*0034*/ 	.byte	0x00, 0xf0, 0x11, 0x00


	//----- nvinfo : EIATTR_KPARAM_INFO
	.align		4
.L_30413:
        /*0038*/ 	.byte	0x04, 0x17
        /*003a*/ 	.short	(.L_30415 - .L_30414)
.L_30414:
        /*003c*/ 	.word	0x00000000
        /*0040*/ 	.short	0x0010
        /*0042*/ 	.short	0x006c
        /*0044*/ 	.byte	0x00, 0xf0, 0x11, 0x00


	//----- nvinfo : EIATTR_KPARAM_INFO
	.align		4
.L_30415:
        /*0048*/ 	.byte	0x04, 0x17
        /*004a*/ 	.short	(.L_30417 - .L_30416)
.L_30416:
        /*004c*/ 	.word	0x00000000
        /*0050*/ 	.short	0x000f
        /*0052*/ 	.short	0x0068
        /*0054*/ 	.byte	0x00, 0xf0, 0x11, 0x00


	//----- nvinfo : EIATTR_KPARAM_INFO
	.align		4
.L_30417:
        /*0058*/ 	.byte	0x04, 0x17
        /*005a*/ 	.short	(.L_30419 - .L_30418)
.L_30418:
        /*005c*/ 	.word	0x00000000
        /*0060*/ 	.short	0x000e
        /*0062*/ 	.short	0x0060
        /*0064*/ 	.byte	0x00, 0xf0, 0x21, 0x00


	//----- nvinfo : EIATTR_KPARAM_INFO
	.align		4
.L_30419:
        /*0068*/ 	.byte	0x04, 0x17
        /*006a*/ 	.short	(.L_30421 - .L_30420)
.L_30420:
        /*006c*/ 	.word	0x00000000
        /*0070*/ 	.short	0x000d
        /*0072*/ 	.short	0x0058
        /*0074*/ 	.byte	0x00, 0xf0, 0x21, 0x00


	//----- nvinfo : EIATTR_KPARAM_INFO
	.align		4
.L_30421:
        /*0078*/ 	.byte	0x04, 0x17
        /*007a*/ 	.short	(.L_30423 - .L_30422)
.L_30422:
        /*007c*/ 	.word	0x00000000
        /*0080*/ 	.short	0x000c
        /*0082*/ 	.short	0x0050
        /*0084*/ 	.byte	0x00, 0xf0, 0x11, 0x00


	//----- nvinfo : EIATTR_KPARAM_INFO
	.align		4
.L_30423:
        /*0088*/ 	.byte	0x04, 0x17
        /*008a*/ 	.short	(.L_30425 - .L_30424)
.L_30424:
        /*008c*/ 	.word	0x00000000
        /*0090*/ 	.short	0x000b
        /*0092*/ 	.short	0x004c
        /*0094*/ 	.byte	0x00, 0xf0, 0x11, 0x00


	//----- nvinfo : EIATTR_KPARAM_INFO
	.align		4
.L_30425:
        /*0098*/ 	.byte	0x04, 0x17
        /*009a*/ 	.short	(.L_30427 - .L_30426)
.L_30426:
        /*009c*/ 	.word	0x00000000
        /*00a0*/ 	.short	0x000a
        /*00a2*/ 	.short	0x0048
        /*00a4*/ 	.byte	0x00, 0xf0, 0x11, 0x00


	//----- nvinfo : EIATTR_KPARAM_INFO
	.align		4
.L_30427:
        /*00a8*/ 	.byte	0x04, 0x17
        /*00aa*/ 	.short	(.L_30429 - .L_30428)
.L_30428:
        /*00ac*/ 	.word	0x00000000
        /*00b0*/ 	.short	0x0009
        /*00b2*/ 	.short	0x0040
        /*00b4*/ 	.byte	0x00, 0xf0, 0x21, 0x00


	//----- nvinfo : EIATTR_KPARAM_INFO
	.align		4
.L_30429:
        /*00b8*/ 	.byte	0x04, 0x17
        /*00ba*/ 	.short	(.L_30431 - .L_30430)
.L_30430:
        /*00bc*/ 	.word	0x00000000
        /*00c0*/ 	.short	0x0008
        /*00c2*/ 	.short	0x0038
        /*00c4*/ 	.byte	0x00, 0xf0, 0x11, 0x00


	//----- nvinfo : EIATTR_KPARAM_INFO
	.align		4
.L_30431:
        /*00c8*/ 	.byte	0x04, 0x17
        /*00ca*/ 	.short	(.L_30433 - .L_30432)
.L_30432:
        /*00cc*/ 	.word	0x00000000
        /*00d0*/ 	.short	0x0007
        /*00d2*/ 	.short	0x0030
        /*00d4*/ 	.byte	0x00, 0xf0, 0x21, 0x00


	//----- nvinfo : EIATTR_KPARAM_INFO
	.align		4
.L_30433:
        /*00d8*/ 	.byte	0x04, 0x17
        /*00da*/ 	.short	(.L_30435 - .L_30434)
.L_30434:
        /*00dc*/ 	.word	0x00000000
        /*00e0*/ 	.short	0x0006
        /*00e2*/ 	.short	0x0028
        /*00e4*/ 	.byte	0x00, 0xf0, 0x21, 0x00


	//----- nvinfo : EIATTR_KPARAM_INFO
	.align		4
.L_30435:
        /*00e8*/ 	.byte	0x04, 0x17
        /*00ea*/ 	.short	(.L_30437 - .L_30436)
.L_30436:
        /*00ec*/ 	.word	0x00000000
        /*00f0*/ 	.short	0x0005
        /*00f2*/ 	.short	0x0024
        /*00f4*/ 	.byte	0x00, 0xf0, 0x11, 0x00


	//----- nvinfo : EIATTR_KPARAM_INFO
	.align		4
.L_30437:
        /*00f8*/ 	.byte	0x04, 0x17
        /*00fa*/ 	.short	(.L_30439 - .L_30438)
.L_30438:
        /*00fc*/ 	.word	0x00000000
        /*0100*/ 	.short	0x0004
        /*0102*/ 	.short	0x0020
        /*0104*/ 	.byte	0x00, 0xf0, 0x11, 0x00


	//----- nvinfo : EIATTR_KPARAM_INFO
	.align		4
.L_30439:
        /*0108*/ 	.byte	0x04, 0x17
        /*010a*/ 	.short	(.L_30441 - .L_30440)
.L_30440:
        /*010c*/ 	.word	0x00000000
        /*0110*/ 	.short	0x0003
        /*0112*/ 	.short	0x0018
        /*0114*/ 	.byte	0x00, 0xf0, 0x21, 0x00


	//----- nvinfo : EIATTR_KPARAM_INFO
	.align		4
.L_30441:
        /*0118*/ 	.byte	0x04, 0x17
        /*011a*/ 	.short	(.L_30443 - .L_30442)
.L_30442:
        /*011c*/ 	.word	0x00000000
        /*0120*/ 	.short	0x0002
        /*0122*/ 	.short	0x0010
        /*0124*/ 	.byte	0x00, 0xf0, 0x21, 0x00


	//----- nvinfo : EIATTR_KPARAM_INFO
	.align		4
.L_30443:
        /*0128*/ 	.byte	0x04, 0x17
        /*012a*/ 	.short	(.L_30445 - .L_30444)
.L_30444:
        /*012c*/ 	.word	0x00000000
        /*0130*/ 	.short	0x0001
        /*0132*/ 	.short	0x0008
        /*0134*/ 	.byte	0x00, 0xf0, 0x21, 0x00


	//----- nvinfo : EIATTR_KPARAM_INFO
	.align		4
.L_30445:
        /*0138*/ 	.byte	0x04, 0x17
        /*013a*/ 	.short	(.L_30447 - .L_30446)
.L_30446:
        /*013c*/ 	.word	0x00000000
        /*0140*/ 	.short	0x0000
        /*0142*/ 	.short	0x0000
        /*0144*/ 	.byte	0x00, 0xf0, 0x21, 0x00


	//----- nvinfo : EIATTR_SPARSE_MMA_MASK
	.align		4
.L_30447:
        /*0148*/ 	.byte	0x03, 0x50
        /*014a*/ 	.short	0x0000


	//----- nvinfo : EIATTR_MAXREG_COUNT
	.align		4
        /*014c*/ 	.byte	0x03, 0x1b
        /*014e*/ 	.short	0x00ff


	//----- nvinfo : EIATTR_NUM_BARRIERS
	.align		4
        /*0150*/ 	.byte	0x02, 0x4c
        /*0152*/ 	.byte	0x01
	.zero		1


	//----- nvinfo : EIATTR_MERCURY_ISA_VERSION
	.align		4
        /*0154*/ 	.byte	0x03, 0x5f
        /*0156*/ 	.short	0x0101


	//----- nvinfo : EIATTR_COOP_GROUP_MASK_REGIDS
	.align		4
        /*0158*/ 	.byte	0x04, 0x29
        /*015a*/ 	.short	(.L_30449 - .L_30448)


	//   ....[0]....
.L_30448:
        /*015c*/ 	.word	0xffffffff


	//   ....[1]....
        /*0160*/ 	.word	0xffffffff


	//   ....[2]....
        /*0164*/ 	.word	0xffffffff


	//   ....[3]....
        /*0168*/ 	.word	0xffffffff


	//   ....[4]....
        /*016c*/ 	.word	0xffffffff


	//   ....[5]....
        /*0170*/ 	.word	0xffffffff


	//   ....[6]....
        /*0174*/ 	.word	0xffffffff


	//   ....[7]....
        /*0178*/ 	.word	0xffffffff


	//   ....[8]....
        /*017c*/ 	.word	0xffffffff


	//   ....[9]....
        /*0180*/ 	.word	0xffffffff


	//   ....[10]....
        /*0184*/ 	.word	0xffffffff


	//   ....[11]....
        /*0188*/ 	.word	0xffffffff


	//   ....[12]....
        /*018c*/ 	.word	0xffffffff


	//   ....[13]....
        /*0190*/ 	.word	0xffffffff


	//   ....[14]....
        /*0194*/ 	.word	0xffffffff


	//   ....[15]....
        /*0198*/ 	.word	0xffffffff


	//   ....[16]....
        /*019c*/ 	.word	0xffffffff


	//   ....[17]....
        /*01a0*/ 	.word	0xffffffff


	//   ....[18]....
        /*01a4*/ 	.word	0xffffffff


	//   ....[19]....
        /*01a8*/ 	.word	0xffffffff


	//   ....[20]....
        /*01ac*/ 	.word	0xffffffff


	//   ....[21]....
        /*01b0*/ 	.word	0xffffffff


	//   ....[22]....
        /*01b4*/ 	.word	0x05000016


	//   ....[23]....
        /*01b8*/ 	.word	0x05000016


	//   ....[24]....
        /*01bc*/ 	.word	0x05000016


	//   ....[25]....
        /*01c0*/ 	.word	0x05000016


	//   ....[26]....
        /*01c4*/ 	.word	0x05000016


	//   ....[27]....
        /*01c8*/ 	.word	0x05000016


	//   ....[28]....
        /*01cc*/ 	.word	0x05000016


	//----- nvinfo : EIATTR_COOP_GROUP_INSTR_OFFSETS
	.align		4
.L_30449:
        /*01d0*/ 	.byte	0x04, 0x28
        /*01d2*/ 	.short	(.L_30451 - .L_30450)


	//   ....[0]....
.L_30450:
        /*01d4*/ 	.word	0x000020c0


	//   ....[1]....
        /*01d8*/ 	.word	0x000020e0


	//   ....[2]....
        /*01dc*/ 	.word	0x00002ed0


	//   ....[3]....
        /*01e0*/ 	.word	0x00002ef0


	//   ....[4]....
        /*01e4*/ 	.word	0x00003120


	//   ....[5]....
        /*01e8*/ 	.word	0x00003140


	//   ....[6]....
        /*01ec*/ 	.word	0x00003160


	//   ....[7]....
        /*01f0*/ 	.word	0x000032f0


	//   ....[8]....
        /*01f4*/ 	.word	0x00003310


	//   ....[9]....
        /*01f8*/ 	.word	0x00003350


	//   ....[10]....
        /*01fc*/ 	.word	0x00004190


	//   ....[11]....
        /*0200*/ 	.word	0x00004200


	//   ....[12]....
        /*0204*/ 	.word	0x00004230


	//   ....[13]....
        /*0208*/ 	.word	0x000042b0


	//   ....[14]....
        /*020c*/ 	.word	0x00004300


	//   ....[15]....
        /*0210*/ 	.word	0x00004350


	//   ....[16]....
        /*0214*/ 	.word	0x00004370


	//   ....[17]....
        /*0218*/ 	.word	0x00004390


	//   ....[18]....
        /*021c*/ 	.word	0x000058c0


	//   ....[19]....
        /*0220*/ 	.word	0x00005900


	//   ....[20]....
        /*0224*/ 	.word	0x00005940


	//   ....[21]....
        /*0228*/ 	.word	0x00005980


	//   ....[22]....
        /*022c*/ 	.word	0x00005f50


	//   ....[23]....
        /*0230*/ 	.word	0x00005ff0


	//   ....[24]....
        /*0234*/ 	.word	0x00006070


	//   ....[25]....
        /*0238*/ 	.word	0x00006110


	//   ....[26]....
        /*023c*/ 	.word	0x000061a0


	//   ....[27]....
        /*0240*/ 	.word	0x00006240


	//   ....[28]....
        /*0244*/ 	.word	0x000062b0


	//----- nvinfo : EIATTR_EXIT_INSTR_OFFSETS
	.align		4
.L_30451:
        /*0248*/ 	.byte	0x04, 0x1c
        /*024a*/ 	.short	(.L_30453 - .L_30452)


	//   ....[0]....
.L_30452:
        /*024c*/ 	.word	0x00005c50


	//   ....[1]....
        /*0250*/ 	.word	0x00005d60


	//   ....[2]....
        /*0254*/ 	.word	0x00005ef0


	//----- nvinfo : EIATTR_CRS_STACK_SIZE
	.align		4
.L_30453:
        /*0258*/ 	.byte	0x04, 0x1e
        /*025a*/ 	.short	(.L_30455 - .L_30454)
.L_30454:
        /*025c*/ 	.word	0x00000000


	//----- nvinfo : EIATTR_CBANK_PARAM_SIZE
	.align		4
.L_30455:
        /*0260*/ 	.byte	0x03, 0x19
        /*0262*/ 	.short	0x007c


	//----- nvinfo : EIATTR_PARAM_CBANK
	.align		4
        /*0264*/ 	.byte	0x04, 0x0a
        /*0266*/ 	.short	(.L_30457 - .L_30456)
	.align		4
.L_30456:
        /*0268*/ 	.word	index@(.nv.constant0._ZN4vllm25paged_attention_v1_kernelIffLi64ELi8ELi128ELNS_18Fp8KVCacheDataTypeE0ELb1EEEvPT_PKS2_PKT0_S8_ifPKiSA_iPKfiiiSC_SC_iiiii)
        /*026c*/ 	.short	0x0210
        /*026e*/ 	.short	0x007c


	//----- nvinfo : EIATTR_SW_WAR
	.align		4
.L_30457:
        /*0270*/ 	.byte	0x04, 0x36
        /*0272*/ 	.short	(.L_30459 - .L_30458)
.L_30458:
        /*0274*/ 	.word	0x00000008
.L_30459:


//--------------------- .nv.info._ZN4vllm25paged_attention_v1_kernelIffLi32ELi8ELi128ELNS_18Fp8KVCacheDataTypeE0ELb1EEEvPT_PKS2_PKT0_S8_ifPKiSA_iPKfiiiSC_SC_iiiii --------------------------
	.section	.nv.info._ZN4vllm25paged_attention_v1_kernelIffLi32ELi8ELi128ELNS_18Fp8KVCacheDataTypeE0ELb1EEEvPT_PKS2_PKT0_S8_ifPKiSA_iPKfiiiSC_SC_iiiii,"",@"SHT_CUDA_INFO"
	.sectionflags	@""
	.align	4


	//----- nvinfo : EIATTR_CUDA_API_VERSION
	.align		4
        /*0000*/ 	.byte	0x04, 0x37
        /*0002*/ 	.short	(.L_30461 - .L_30460)
.L_30460:
        /*0004*/ 	.word	0x00000082


	//----- nvinfo : EIATTR_KPARAM_INFO
	.align		4
.L_30461:
        /*0008*/ 	.byte	0x04, 0x17
        /*000a*/ 	.short	(.L_30463 - .L_30462)
.L_30462:
        /*000c*/ 	.word	0x00000000
        /*0010*/ 	.short	0x0013
        /*0012*/ 	.short	0x0078
        /*0014*/ 	.byte	0x00, 0xf0, 0x11, 0x00


	//----- nvinfo : EIATTR_KPARAM_INFO
	.align		4
.L_30463:
        /*0018*/ 	.byte	0x04, 0x17
        /*001a*/ 	.short	(.L_30465 - .L_30464)
.L_30464:
        /*001c*/ 	.word	0x00000000
        /*0020*/ 	.short	0x0012
        /*0022*/ 	.short	0x0074
        /*0024*/ 	.byte	0x00, 0xf0, 0x11, 0x00


	//----- nvinfo : EIATTR_KPARAM_INFO
	.align		4
.L_30465:
        /*0028*/ 	.byte	0x04, 0x17
        /*002a*/ 	.short	(.L_30467 - .L_30466)
.L_30466:
        /*002c*/ 	.word	0x00000000
        /*0030*/ 	.short	0x0011
        /*0032*/ 	.short	0x0070
        /*0034*/ 	.byte	0x00, 0xf0, 0x11, 0x00


	//----- nvinfo : EIATTR_KPARAM_INFO
	.align		4
.L_30467:
        /*0038*/ 	.byte	0x04, 0x17
        /*003a*/ 	.short	(.L_30469 - .L_30468)
.L_30468:
        /*003c*/ 	.word	0x00000000
        /*0040*/ 	.short	0x0010
        /*0042*/ 	.short	0x006c
        /*0044*/ 	.byte	0x00, 0xf0, 0x11, 0x00


	//----- nvinfo : EIATTR_KPARAM_INFO
	.align		4
.L_30469:
        /*0048*/ 	.byte	0x04, 0x17
        /*004a*/ 	.short	(.L_30471 - .L_30470)
.L_30470:
        /*004c*/ 	.word	0x00000000
        /*0050*/ 	.short	0x000f
        /*0052*/ 	.short	0x0068
        /*0054*/ 	.byte	0x00, 0xf0, 0x11, 0x00


	//----- nvinfo : EIATTR_KPARAM_INFO
	.align		4
.L_30471:
        /*0058*/ 	.byte	0x04, 0x17
        /*005a*/ 	.short	(.L_30473 - .L_30472)
.L_30472:
        /*005c*/ 	.word	0x00000000
        /*0060*/ 	.short	0x000e
        /*0062*/ 	.short	0x0060
        /*0064*/ 	.byte	0x00, 0xf0, 0x21, 0x00


	//----- nvinfo : EIATTR_KPARAM_INFO
	.align		4
.L_30473:
        /*0068*/ 	.byte	0x04, 0x17
        /*006a*/ 	.short	(.L_30475 - .L_30474)
.L_30474:
        /*006c*/ 	.word	0x00000000
        /*0070*/ 	.short	0x000d
        /*0072*/ 	.short	0x0058
        /*0074*/ 	.byte	0x00, 0xf0, 0x21, 0x00


	//----- nvinfo : EIATTR_KPARAM_INFO
	.align		4
.L_30475:
        /*0078*/ 	.byte	0x04, 0x17
        /*007a*/ 	.short	(.L_30477 - .L_30476)
.L_30476:
        /*007c*/ 	.word	0x00000000
        /*0080*/ 	.short	0x000c
        /*0082*/ 	.short	0x0050
        /*0084*/ 	.byte	0x00, 0xf0, 0x11, 0x00


	//----- nvinfo : EIATTR_KPARAM_INFO
	.align		4
.L_30477:
        /*0088*/ 	.byte	0x04, 0x17
        /*008a*/ 	.short	(.L_30479 - .L_30478)
.L_30478:
        /*008c*/ 	.word	0x00000000
        /*0090*/ 	.short	0x000b
        /*0092*/ 	.short	0x004c
        /*0094*/ 	.byte	0x00, 0xf0, 0x11, 0x00


	//----- nvinfo : EIATTR_KPARAM_INFO
	.align		4
.L_30479:
        /*0098*/ 	.byte	0x04, 0x17
        /*009a*/ 	.short	(.L_30481 - .L_30480)
.L_30480:
        /*009c*/ 	.word	0x00000000
        /*00a0*/ 	.short	0x000a
        /*00a2*/ 	.short	0x0048
        /*00a4*/ 	.byte	0x00, 0xf0, 0x11, 0x00


	//----- nvinfo : EIATTR_KPARAM_INFO
	.align		4
.L_30481:
        /*00a8*/ 	.byte	0x04, 0x17
        /*00aa*/ 	.short	(.L_30483 - .L_30482)
.L_30482:
        /*00ac*/ 	.word	0x00000000
        /*00b0*/ 	.short	0x0009
        /*00b2*/ 	.short	0x0040
        /*00b4*/ 	.byte	0x00, 0xf0, 0x21, 0x00


	//----- nvinfo : EIATTR_KPARAM_INFO
	.align		4
.L_30483:
        /*00b8*/ 	.byte	0x04, 0x17
        /*00ba*/ 	.short	(.L_30485 - .L_30484)
.L_30484:
        /*00bc*/ 	.word	0x00000000
        /*00c0*/ 	.short	0x0008
        /*00c2*/ 	.short	0x0038
        /*00c4*/ 	.byte	0x00, 0xf0, 0x11, 0x00


	//----- nvinfo : EIATTR_KPARAM_INFO
	.align		4
.L_30485:
        /*00c8*/ 	.byte	0x04, 0x17
        /*00ca*/ 	.short	(.L_30487 - .L_30486)
.L_30486:
        /*00cc*/ 	.word	0x00000000
        /*00d0*/ 	.short	0x0007
        /*00d2*/ 	.short	0x0030
        /*00d4*/ 	.byte	0x00, 0xf0, 0x21, 0x00


	//----- nvinfo : EIATTR_KPARAM_INFO
	.align		4
.L_30487:
        /*00d8*/ 	.byte	0x04, 0x17
        /*00da*/ 	.short	(.L_30489 - .L_30488)
.L_30488:
        /*00dc*/ 	.word	0x00000000
        /*00e0*/ 	.short	0x0006
        /*00e2*/ 	.short	0x0028
        /*00e4*/ 	.byte	0x00, 0xf0, 0x21, 0x00


	//----- nvinfo : EIATTR_KPARAM_INFO
	.align		4
.L_30489:
        /*00e8*/ 	.byte	0x04, 0x17
        /*00ea*/ 	.short	(.L_30491 - .L_30490)
.L_30490:
        /*00ec*/ 	.word	0x00000000
        /*00f0*/ 	.short	0x0005
        /*00f2*/ 	.short	0x0024
        /*00f4*/ 	.byte	0x00, 0xf0, 0x11, 0x00


	//----- nvinfo : EIATTR_KPARAM_INFO
	.align		4
.L_30491:
        /*00f8*/ 	.byte	0x04, 0x17
        /*00fa*/ 	.short	(.L_30493 - .L_30492)
.L_30492:
        /*00fc*/ 	.word	0x00000000
        /*0100*/ 	.short	0x0004
        /*0102*/ 	.short	0x0020
        /*0104*/ 	.byte	0x00, 0xf0, 0x11, 0x00


	//----- nvinfo : EIATTR_KPARAM_INFO
	.align		4
.L_30493:
        /*0108*/ 	.byte	0x04, 0x17
        /*010a*/ 	.short	(.L_30495 - .L_30494)
.L_30494:
        /*010c*/ 	.word	0x00000000
        /*0110*/ 	.short	0x0003
        /*0112*/ 	.short	0x0018
        /*0114*/ 	.byte	0x00, 0xf0, 0x21, 0x00


	//----- nvinfo : EIATTR_KPARAM_INFO
	.align		4
.L_30495:
        /*0118*/ 	.byte	0x04, 0x17
        /*011a*/ 	.short	(.L_30497 - .L_30496)
.L_30496:
        /*011c*/ 	.word	0x00000000
        /*0120*/ 	.short	0x0002
        /*0122*/ 	.short	0x0010
        /*0124*/ 	.byte	0x00, 0xf0, 0x21, 0x00


	//----- nvinfo : EIATTR_KPARAM_INFO
	.align		4
.L_30497:
        /*0128*/ 	.byte	0x04, 0x17
        /*012a*/ 	.short	(.L_30499 - .L_30498)
.L_30498:
        /*012c*/ 	.word	0x00000000
        /*0130*/ 	.short	0x0001
        /*0132*/ 	.short	0x0008
        /*0134*/ 	.byte	0x00, 0xf0, 0x21, 0x00


	//----- nvinfo : EIATTR_KPARAM_INFO
	.align		4
.L_30499:
        /*0138*/ 	.byte	0x04, 0x17
        /*013a*/ 	.short	(.L_30501 - .L_30500)
.L_30500:
        /*013c*/ 	.word	0x00000000
        /*0140*/ 	.short	0x0000
        /*0142*/ 	.short	0x0000
        /*0144*/ 	.byte	0x00, 0xf0, 0x21, 0x00


	//----- nvinfo : EIATTR_SPARSE_MMA_MASK
	.align		4
.L_30501:
        /*0148*/ 	.byte	0x03, 0x50
        /*014a*/ 	.short	0x0000


	//----- nvinfo : EIATTR_MAXREG_COUNT
	.align		4
        /*014c*/ 	.byte	0x03, 0x1b
        /*014e*/ 	.short	0x00ff


	//----- nvinfo : EIATTR_NUM_BARRIERS
	.align		4
        /*0150*/ 	.byte	0x02, 0x4c
        /*0152*/ 	.byte	0x01
	.zero		1


	//----- nvinfo : EIATTR_MERCURY_ISA_VERSION
	.align		4
        /*0154*/ 	.byte	0x03, 0x5f
        /*0156*/ 	.short	0x0101


	//----- nvinfo : EIATTR_COOP_GROUP_MASK_REGIDS
	.align		4
        /*0158*/ 	.byte	0x04, 0x29
        /*015a*/ 	.short	(.L_30503 - .L_30502)


	//   ....[0]....
.L_30502:
        /*015c*/ 	.word	0xffffffff


	//   ....[1]....
        /*0160*/ 	.word	0xffffffff


	//   ....[2]....
        /*0164*/ 	.word	0xffffffff


	//   ....[3]....
        /*0168*/ 	.word	0xffffffff


	//   ....[4]....
        /*016c*/ 	.word	0xffffffff


	//   ....[5]....
        /*0170*/ 	.word	0xffffffff


	//   ....[6]....
        /*0174*/ 	.word	0xffffffff


	//   ....[7]....
        /*0178*/ 	.word	0xffffffff


	//   ....[8]....
        /*017c*/ 	.word	0xffffffff


	//   ....[9]....
        /*0180*/ 	.word	0xffffffff


	//   ....[10]....
        /*0184*/ 	.word	0xffffffff


	//   ....[11]....
        /*0188*/ 	.word	0xffffffff


	//   ....[12]....
        /*018c*/ 	.word	0xffffffff


	//   ....[13]....
        /*0190*/ 	.word	0xffffffff


	//   ....[14]....
        /*0194*/ 	.word	0xffffffff


	//   ....[15]....
        /*0198*/ 	.word	0xffffffff


	//   ....[16]....
        /*019c*/ 	.word	0xffffffff


	//   ....[17]....
        /*01a0*/ 	.word	0xffffffff


	//   ....[18]....
        /*01a4*/ 	.word	0xffffffff


	//   ....[19]....
        /*01a8*/ 	.word	0xffffffff


	//   ....[20]....
        /*01ac*/ 	.word	0x05000012


	//   ....[21]....
        /*01b0*/ 	.word	0x05000012


	//   ....[22]....
        /*01b4*/ 	.word	0x05000012


	//   ....[23]....
        /*01b8*/ 	.word	0x05000012


	//   ....[24]....
        /*01bc*/ 	.word	0x05000012


	//   ....[25]....
        /*01c0*/ 	.word	0x05000012


	//   ....[26]....
        /*01c4*/ 	.word	0x05000012


	//----- nvinfo : EIATTR_COOP_GROUP_INSTR_OFFSETS
	.align		4
.L_30503:
        /*01c8*/ 	.byte	0x04, 0x28
        /*01ca*/ 	.short	(.L_30505 - .L_30504)


	//   ....[0]....
.L_30504:
        /*01cc*/ 	.word	0x00001920


	//   ....[1]....
        /*01d0*/ 	.word	0x00001940


	//   ....[2]....
        /*01d4*/ 	.word	0x00002310


	//   ....[3]....
        /*01d8*/ 	.word	0x00002330


	//   ....[4]....
        /*01dc*/ 	.word	0x00002560


	//   ....[5]....
        /*01e0*/ 	.word	0x00002580


	//   ....[6]....
        /*01e4*/ 	.word	0x000025a0


	//   ....[7]....
        /*01e8*/ 	.word	0x00002720


	//   ....[8]....
        /*01ec*/ 	.word	0x00002750


	//   ....[9]....
        /*01f0*/ 	.word	0x00002790


	//   ....[10]....
        /*01f4*/ 	.word	0x000035d0


	//   ....[11]....
        /*01f8*/ 	.word	0x00003650


	//   ....[12]....
        /*01fc*/ 	.word	0x000036a0


	//   ....[13]....
        /*0200*/ 	.word	0x00003700


	//   ....[14]....
        /*0204*/ 	.word	0x00003740


	//   ....[15]....
        /*0208*/ 	.word	0x00003790


	//   ....[16]....
        /*020c*/ 	.word	0x000037b0


	//   ....[17]....
        /*0210*/ 	.word	0x000037d0


	//   ....[18]....
        /*0214*/ 	.word	0x00004a20


	//   ....[19]....
        /*0218*/ 	.word	0x00004a60


	//   ....[20]....
        /*021c*/ 	.word	0x00004f40


	//   ....[21]....
        /*0220*/ 	.word	0x00004fe0


	//   ....[22]....
        /*0224*/ 	.word	0x00005070


	//   ....[23]....
        /*0228*/ 	.word	0x00005110


	//   ....[24]....
        /*022c*/ 	.word	0x000051b0


	//   ....[25]....
        /*0230*/ 	.word	0x00005250


	//   ....[26]....
        /*0234*/ 	.word	0x000052c0


	//----- nvinfo : EIATTR_EXIT_INSTR_OFFSETS
	.align		4
.L_30505:
        /*0238*/ 	.byte	0x04, 0x1c
        /*023a*/ 	.short	(.L_30507 - .L_30506)


	//   ....[0]....
.L_30506:
        /*023c*/ 	.word	0x00004cf0


	//   ....[1]....
        /*0240*/ 	.word	0x00004e00


	//   ....[2]....
        /*0244*/ 	.word	0x00004ed0


	//----- nvinfo : EIATTR_CRS_STACK_SIZE
	.align		4
.L_30507:
        /*0248*/ 	.byte	0x04, 0x1e
        /*024a*/ 	.short	(.L_30509 - .L_30508)
.L_30508:
        /*024c*/ 	.word	0x00000000


	//----- nvinfo : EIATTR_CBANK_PARAM_SIZE
	.align		4
.L_30509:
        /*0250*/ 	.byte	0x03, 0x19
        /*0252*/ 	.short	0x007c


	//----- nvinfo : EIATTR_PARAM_CBANK
	.align		4
        /*0254*/ 	.byte	0x04, 0x0a
        /*0256*/ 	.short	(.L_30511 - .L_30510)
	.align		4
.L_30510:
        /*0258*/ 	.word	index@(.nv.constant0._ZN4vllm25paged_attention_v1_kernelIffLi32ELi8ELi128ELNS_18Fp8KVCacheDataTypeE0ELb1EEEvPT_PKS2_PKT0_S8_ifPKiSA_iPKfiiiSC_SC_iiiii)
        /*025c*/ 	.short	0x0210
        /*025e*/ 	.short	0x007c


	//----- nvinfo : EIATTR_SW_WAR
	.align		4
.L_30511:
        /*0260*/ 	.byte	0x04, 0x36
        /*0262*/ 	.short	(.L_30513 - .L_30512)
.L_30512:
        /*0264*/ 	.word	0x00000008
.L_30513:


//--------------------- .nv.callgraph             --------------------------
	.section	.nv.callgraph,"",@"SHT_CUDA_CALLGRAPH"
	.align	4
	.sectionentsize	8
	.align		4
        /*0000*/ 	.word	0x00000000
	.align		4
        /*0004*/ 	.word	0xffffffff
	.align		4
        /*0008*/ 	.word	index@(_ZN4vllm25paged_attention_v1_kernelI13__nv_bfloat16hLi256ELi32ELi128ELNS_18Fp8KVCacheDataTypeE2ELb0EEEvPT_PKS3_PKT0_S9_ifPKiSB_iPKfiiiSD_SD_iiiii)
	.align		4
        /*000c*/ 	.word	index@(__assertfail)
	.align		4
        /*0010*/ 	.word	index@(_ZN4vllm25paged_attention_v1_kernelI13__nv_bfloat16hLi192ELi32ELi128ELNS_18Fp8KVCacheDataTypeE2ELb0EEEvPT_PKS3_PKT0_S9_ifPKiSB_iPKfiiiSD_SD_iiiii)
	.align		4
        /*0014*/ 	.word	index@(__assertfail)
	.align		4
        /*0018*/ 	.word	index@(_ZN4vllm25paged_attention_v1_kernelI13__nv_bfloat16hLi128ELi32ELi128ELNS_18Fp8KVCacheDataTypeE2ELb0EEEvPT_PKS3_PKT0_S9_ifPKiSB_iPKfiiiSD_SD_iiiii)
	.align		4
        /*001c*/ 	.word	index@(__assertfail)
	.align		4
        /*0020*/ 	.word	index@(_ZN4vllm25paged_attention_v1_kernelI13__nv_bfloat16hLi120ELi32ELi128ELNS_18Fp8KVCacheDataTypeE2ELb0EEEvPT_PKS3_PKT0_S9_ifPKiSB_iPKfiiiSD_SD_iiiii)
	.align		4
        /*0024*/ 	.word	index@(__assertfail)
	.align		4
        /*0028*/ 	.word	index@(_ZN4vllm25paged_attention_v1_kernelI13__nv_bfloat16hLi112ELi32ELi128ELNS_18Fp8KVCacheDataTypeE2ELb0EEEvPT_PKS3_PKT0_S9_ifPKiSB_iPKfiiiSD_SD_iiiii)
	.align		4
        /*002c*/ 	.word	index@(__assertfail)
	.align		4
        /*0030*/ 	.word	index@(_ZN4vllm25paged_attention_v1_kernelI13__nv_bfloat16hLi96ELi32ELi128ELNS_18Fp8KVCacheDataTypeE2ELb0EEEvPT_PKS3_PKT0_S9_ifPKiSB_iPKfiiiSD_SD_iiiii)
	.align		4
        /*0034*/ 	.word	index@(__assertfail)
	.align		4
        /*0038*/ 	.word	index@(_ZN4vllm25paged_attention_v1_kernelI13__nv_bfloat16hLi80ELi32ELi128ELNS_18Fp8KVCacheDataTypeE2ELb0EEEvPT_PKS3_PKT0_S9_ifPKiSB_iPKfiiiSD_SD_iiiii)
	.align		4
        /*003c*/ 	.word	index@(__assertfail)
	.align		4
        /*0040*/ 	.word	index@(_ZN4vllm25paged_attention_v1_kernelI13__nv_bfloat16hLi64ELi32ELi128ELNS_18Fp8KVCacheDataTypeE2ELb0EEEvPT_PKS3_PKT0_S9_ifPKiSB_iPKfiiiSD_SD_iiiii)
	.align		4
        /*0044*/ 	.word	index@(__assertfail)
	.align		4
        /*0048*/ 	.word	index@(_ZN4vllm25paged_attention_v1_kernelI13__nv_bfloat16hLi32ELi32ELi128ELNS_18Fp8KVCacheDataTypeE2ELb0EEEvPT_PKS3_PKT0_S9_ifPKiSB_iPKfiiiSD_SD_iiiii)
	.align		4
        /*004c*/ 	.word	index@(__assertfail)
	.align		4
        /*0050*/ 	.word	index@(_ZN4vllm25paged_attention_v1_kernelI13__nv_bfloat16hLi256ELi32ELi128ELNS_18Fp8KVCacheDataTypeE2ELb1EEEvPT_PKS3_PKT0_S9_ifPKiSB_iPKfiiiSD_SD_iiiii)
	.align		4
        /*0054*/ 	.word	index@(__assertfail)
	.align		4
        /*0058*/ 	.word	index@(_ZN4vllm25paged_attention_v1_kernelI13__nv_bfloat16hLi192ELi32ELi128ELNS_18Fp8KVCacheDataTypeE2ELb1EEEvPT_PKS3_PKT0_S9_ifPKiSB_iPKfiiiSD_SD_iiiii)
	.align		4
        /*005c*/ 	.word	index@(__assertfail)
	.align		4
        /*0060*/ 	.word	index@(_ZN4vllm25paged_attention_v1_kernelI13__nv_bfloat16hLi128ELi32ELi128ELNS_18Fp8KVCacheDataTypeE2ELb1EEEvPT_PKS3_PKT0_S9_ifPKiSB_iPKfiiiSD_SD_iiiii)
	.align		4
        /*0064*/ 	.word	index@(__assertfail)
	.align		4
        /*0068*/ 	.word	index@(_ZN4vllm25paged_attention_v1_kernelI13__nv_bfloat16hLi120ELi32ELi128ELNS_18Fp8KVCacheDataTypeE2ELb1EEEvPT_PKS3_PKT0_S9_ifPKiSB_iPKfiiiSD_SD_iiiii)
	.align		4
        /*006c*/ 	.word	index@(__assertfail)
	.align		4
        /*0070*/ 	.word	index@(_ZN4vllm25paged_attention_v1_kernelI13__nv_bfloat16hLi112ELi32ELi128ELNS_18Fp8KVCacheDataTypeE2ELb1EEEvPT_PKS3_PKT0_S9_ifPKiSB_iPKfiiiSD_SD_iiiii)
	.align		4
        /*0074*/ 	.word	index@(__assertfail)
	.align		4
        /*0078*/ 	.word	index@(_ZN4vllm25paged_attention_v1_kernelI13__nv_bfloat16hLi96ELi32ELi128ELNS_18Fp8KVCacheDataTypeE2ELb1EEEvPT_PKS3_PKT0_S9_ifPKiSB_iPKfiiiSD_SD_iiiii)
	.align		4
        /*007c*/ 	.word	index@(__assertfail)
	.align		4
        /*0080*/ 	.word	index@(_ZN4vllm25paged_attention_v1_kernelI13__nv_bfloat16hLi80ELi32ELi128ELNS_18Fp8KVCacheDataTypeE2ELb1EEEvPT_PKS3_PKT0_S9_ifPKiSB_iPKfiiiSD_SD_iiiii)
	.align		4
        /*0084*/ 	.word	index@(__assertfail)
	.align		4
        /*0088*/ 	.word	index@(_ZN4vllm25paged_attention_v1_kernelI13__nv_bfloat16hLi64ELi32ELi128ELNS_18Fp8KVCacheDataTypeE2ELb1EEEvPT_PKS3_PKT0_S9_ifPKiSB_iPKfiiiSD_SD_iiiii)
	.align		4
        /*008c*/ 	.word	index@(__assertfail)
	.align		4
        /*0090*/ 	.word	index@(_ZN4vllm25paged_attention_v1_kernelI13__nv_bfloat16hLi32ELi32ELi128ELNS_18Fp8KVCacheDataTypeE2ELb1EEEvPT_PKS3_PKT0_S9_ifPKiSB_iPKfiiiSD_SD_iiiii)
	.align		4
        /*0094*/ 	.word	index@(__assertfail)
	.align		4
        /*0098*/ 	.word	index@(_ZN4vllm25paged_attention_v1_kernelI13__nv_bfloat16hLi256ELi16ELi128ELNS_18Fp8KVCacheDataTypeE2ELb0EEEvPT_PKS3_PKT0_S9_ifPKiSB_iPKfiiiSD_SD_iiiii)
	.align		4
        /*009c*/ 	.word	index@(__assertfail)
	.align		4
        /*00a0*/ 	.word	index@(_ZN4vllm25paged_attention_v1_kernelI13__nv_bfloat16hLi192ELi16ELi128ELNS_18Fp8KVCacheDataTypeE2ELb0EEEvPT_PKS3_PKT0_S9_ifPKiSB_iPKfiiiSD_SD_iiiii)
	.align		4
        /*00a4*/ 	.word	index@(__assertfail)
	.align		4
        /*00a8*/ 	.word	index@(_ZN4vllm25paged_attention_v1_kernelI13__nv_bfloat16hLi128ELi16ELi128ELNS_18Fp8KVCacheDataTypeE2ELb0EEEvPT_PKS3_PKT0_S9_ifPKiSB_iPKfiiiSD_SD_iiiii)
	.align		4
        /*00ac*/ 	.word	index@(__assertfail)
	.align		4
        /*00b0*/ 	.word	index@(_ZN4vllm25paged_attention_v1_kernelI13__nv_bfloat16hLi120ELi16ELi128ELNS_18Fp8KVCacheDataTypeE2ELb0EEEvPT_PKS3_PKT0_S9_ifPKiSB_iPKfiiiSD_SD_iiiii)
	.align		4
        /*00b4*/ 	.word	index@(__assertfail)
	.align		4
        /*00b8*/ 	.word	index@(_ZN4vllm25paged_attention_v1_kernelI13__nv_bfloat16hLi112ELi16ELi128ELNS_18Fp8KVCacheDataTypeE2ELb0EEEvPT_PKS3_PKT0_S9_ifPKiSB_iPKfiiiSD_SD_iiiii)
	.align		4
        /*00bc*/ 	.word	index@(__assertfail)
	.align		4
        /*00c0*/ 	.word	index@(_ZN4vllm25paged_attention_v1_kernelI13__nv_bfloat16hLi96ELi16ELi128ELNS_18Fp8KVCacheDataTypeE2ELb0EEEvPT_PKS3_PKT0_S9_ifPKiSB_iPKfiiiSD_SD_iiiii)
	.align		4
        /*00c4*/ 	.word	index@(__assertfail)
	.align		4
        /*00c8*/ 	.word	index@(_ZN4vllm25paged_attention_v1_kernelI13__nv_bfloat16hLi80ELi16ELi128ELNS_18Fp8KVCacheDataTypeE2ELb0EEEvPT_PKS3_PKT0_S9_ifPKiSB_iPKfiiiSD_SD_iiiii)
	.align		4
        /*00cc*/ 	.word	index@(__assertfail)
	.align		4
        /*00d0*/ 	.word	index@(_ZN4vllm25paged_attention_v1_kernelI13__nv_bfloat16hLi64ELi16ELi128ELNS_18Fp8KVCacheDataTypeE2ELb0EEEvPT_PKS3_PKT0_S9_ifPKiSB_iPKfiiiSD_SD_iiiii)
	.align		4
        /*00d4*/ 	.word	index@(__assertfail)
	.align		4
        /*00d8*/ 	.word	index@(_ZN4vllm25paged_attention_v1_kernelI13__nv_bfloat16hLi32ELi16ELi128ELNS_18Fp8KVCacheDataTypeE2ELb0EEEvPT_PKS3_PKT0_S9_ifPKiSB_iPKfiiiSD_SD_iiiii)
	.align		4
        /*00dc*/ 	.word	index@(__assertfail)
	.align		4
        /*00e0*/ 	.word	index@(_ZN4vllm25paged_attention_v1_kernelI13__nv_bfloat16hLi256ELi16ELi128ELNS_18Fp8KVCacheDataTypeE2ELb1EEEvPT_PKS3_PKT0_S9_ifPKiSB_iPKfiiiSD_SD_iiiii)
	.align		4
        /*00e4*/ 	.word	index@(__assertfail)
	.align		4
        /*00e8*/ 	.word	index@(_ZN4vllm25paged_attention_v1_kernelI13__nv_bfloat16hLi192ELi16ELi128ELNS_18Fp8KVCacheDataTypeE2ELb1EEEvPT_PKS3_PKT0_S9_ifPKiSB_iPKfiiiSD_SD_iiiii)
	.align		4
        /*00ec*/ 	.word	index@(__assertfail)
	.align		4
        /*00f0*/ 	.word	index@(_ZN4vllm25paged_attention_v1_kernelI13__nv_bfloat16hLi128ELi16ELi128ELNS_18Fp8KVCacheDataTypeE2ELb1EEEvPT_PKS3_PKT0_S9_ifPKiSB_iPKfiiiSD_SD_iiiii)
	.align		4
        /*00f4*/ 	.word	index@(__assertfail)
	.align		4
        /*00f8*/ 	.word	index@(_ZN4vllm25paged_attention_v1_kernelI13__nv_bfloat16hLi120ELi16ELi128ELNS_18Fp8KVCacheDataTypeE2ELb1EEEvPT_PKS3_PKT0_S9_ifPKiSB_iPKfiiiSD_SD_iiiii)
	.align		4
        /*00fc*/ 	.word	index@(__assertfail)
	.align		4
        /*0100*/ 	.word	index@(_ZN4vllm25paged_attention_v1_kernelI13__nv_bfloat16hLi112ELi16ELi128ELNS_18Fp8KVCacheDataTypeE2ELb1EEEvPT_PKS3_PKT0_S9_ifPKiSB_iPKfiiiSD_SD_iiiii)
	.align		4
        /*0104*/ 	.word	index@(__assertfail)
	.align		4
        /*0108*/ 	.word	index@(_ZN4vllm25paged_attention_v1_kernelI13__nv_bfloat16hLi96ELi16ELi128ELNS_18Fp8KVCacheDataTypeE2ELb1EEEvPT_PKS3_PKT0_S9_ifPKiSB_iPKfiiiSD_SD_iiiii)
	.align		4
        /*010c*/ 	.word	index@(__assertfail)
	.align		4
        /*0110*/ 	.word	index@(_ZN4vllm25paged_attention_v1_kernelI13__nv_bfloat16hLi80ELi16ELi128ELNS_18Fp8KVCacheDataTypeE2ELb1EEEvPT_PKS3_PKT0_S9_ifPKiSB_iPKfiiiSD_SD_iiiii)
	.align		4
        /*0114*/ 	.word	index@(__assertfail)
	.align		4
        /*0118*/ 	.word	index@(_ZN4vllm25paged_attention_v1_kernelI13__nv_bfloat16hLi64ELi16ELi128ELNS_18Fp8KVCacheDataTypeE2ELb1EEEvPT_PKS3_PKT0_S9_ifPKiSB_iPKfiiiSD_SD_iiiii)
	.align		4
        /*011c*/ 	.word	index@(__assertfail)
	.align		4
        /*0120*/ 	.word	index@(_ZN4vllm25paged_attention_v1_kernelI13__nv_bfloat16hLi32ELi16ELi128ELNS_18Fp8KVCacheDataTypeE2ELb1EEEvPT_PKS3_PKT0_S9_ifPKiSB_iPKfiiiSD_SD_iiiii)
	.align		4
        /*0124*/ 	.word	index@(__assertfail)
	.align		4
        /*0128*/ 	.word	index@(_ZN4vllm25paged_attention_v1_kernelI13__nv_bfloat16hLi256ELi8ELi128ELNS_18Fp8KVCacheDataTypeE2ELb0EEEvPT_PKS3_PKT0_S9_ifPKiSB_iPKfiiiSD_SD_iiiii)
	.align		4
        /*012c*/ 	.word	index@(__assertfail)
	.align		4
        /*0130*/ 	.word	index@(_ZN4vllm25paged_attention_v1_kernelI13__nv_bfloat16hLi192ELi8ELi128ELNS_18Fp8KVCacheDataTypeE2ELb0EEEvPT_PKS3_PKT0_S9_ifPKiSB_iPKfiiiSD_SD_iiiii)
	.align		4
        /*0134*/ 	.word	index@(__assertfail)
	.align		4
        /*0138*/ 	.word	index@(_ZN4vllm25paged_attention_v1_kernelI13__nv_bfloat16hLi128ELi8ELi128ELNS_18Fp8KVCacheDataTypeE2ELb0EEEvPT_PKS3_PKT0_S9_ifPKiSB_iPKfiiiSD_SD_iiiii)
	.align		4
        /*013c*/ 	.word	index@(__assertfail)
	.align		4
        /*0140*/ 	.word	index@(_ZN4vllm25paged_attention_v1_kernelI13__nv_bfloat16hLi120ELi8ELi128ELNS_18Fp8KVCacheDataTypeE2ELb0EEEvPT_PKS3_PKT0_S9_ifPKiSB_iPKfiiiSD_SD_iiiii)
	.align		4
        /*0144*/ 	.word	index@(__assertfail)
	.align		4
        /*0148*/ 	.word	index@(_ZN4vllm25paged_attention_v1_kernelI13__nv_bfloat16hLi112ELi8ELi128ELNS_18Fp8KVCacheDataTypeE2ELb0EEEvPT_PKS3_PKT0_S9_ifPKiSB_iPKfiiiSD_SD_iiiii)
	.align		4
        /*014c*/ 	.word	index@(__assertfail)
	.align		4
        /*0150*/ 	.word	index@(_ZN4vllm25paged_attention_v1_kernelI13__nv_bfloat16hLi96ELi8ELi128ELNS_18Fp8KVCacheDataTypeE2ELb0EEEvPT_PKS3_PKT0_S9_ifPKiSB_iPKfiiiSD_SD_iiiii)
	.align		4
        /*0154*/ 	.word	index@(__assertfail)
	.align		4
        /*0158*/ 	.word	index@(_ZN4vllm25paged_attention_v1_kernelI13__nv_bfloat16hLi80ELi8ELi128ELNS_18Fp8KVCacheDataTypeE2ELb0EEEvPT_PKS3_PKT0_S9_ifPKiSB_iPKfiiiSD_SD_iiiii)
	.align		4
        /*015c*/ 	.word	index@(__assertfail)
	.align		4
        /*0160*/ 	.word	index@(_ZN4vllm25paged_attention_v1_kernelI13__nv_bfloat16hLi64ELi8ELi128ELNS_18Fp8KVCacheDataTypeE2ELb0EEEvPT_PKS3_PKT0_S9_ifPKiSB_iPKfiiiSD_SD_iiiii)
	.align		4
        /*0164*/ 	.word	index@(__assertfail)
	.align		4
        /*0168*/ 	.word	index@(_ZN4vllm25paged_attention_v1_kernelI13__nv_bfloat16hLi32ELi8ELi128ELNS_18Fp8KVCacheDataTypeE2ELb0EEEvPT_PKS3_PKT0_S9_ifPKiSB_iPKfiiiSD_SD_iiiii)
	.align		4
        /*016c*/ 	.word	index@(__assertfail)
	.align		4
        /*0170*/ 	.word	index@(_ZN4vllm25paged_attention_v1_kernelI13__nv_bfloat16hLi256ELi8ELi128ELNS_18Fp8KVCacheDataTypeE2ELb1EEEvPT_PKS3_PKT0_S9_ifPKiSB_iPKfiiiSD_SD_iiiii)
	.align		4
        /*0174*/ 	.word	index@(__assertfail)
	.align		4
        /*0178*/ 	.word	index@(_ZN4vllm25paged_attention_v1_kernelI13__nv_bfloat16hLi192ELi8ELi128ELNS_18Fp8KVCacheDataTypeE2ELb1EEEvPT_PKS3_PKT0_S9_ifPKiSB_iPKfiiiSD_SD_iiiii)
	.align		4
        /*017c*/ 	.word	index@(__assertfail)
	.align		4
        /*0180*/ 	.word	index@(_ZN4vllm25paged_attention_v1_kernelI13__nv_bfloat16hLi128ELi8ELi128ELNS_18Fp8KVCacheDataTypeE2ELb1EEEvPT_PKS3_PKT0_S9_ifPKiSB_iPKfiiiSD_SD_iiiii)
	.align		4
        /*0184*/ 	.word	index@(__assertfail)
	.align		4
        /*0188*/ 	.word	index@(_ZN4vllm25paged_attention_v1_kernelI13__nv_bfloat16hLi120ELi8ELi128ELNS_18Fp8KVCacheDataTypeE2ELb1EEEvPT_PKS3_PKT0_S9_ifPKiSB_iPKfiiiSD_SD_iiiii)
	.align		4
        /*018c*/ 	.word	index@(__assertfail)
	.align		4
        /*0190*/ 	.word	index@(_ZN4vllm25paged_attention_v1_kernelI13__nv_bfloat16hLi112ELi8ELi128ELNS_18Fp8KVCacheDataTypeE2ELb1EEEvPT_PKS3_PKT0_S9_ifPKiSB_iPKfiiiSD_SD_iiiii)
	.align		4
        /*0194*/ 	.word	index@(__assertfail)
	.align		4
        /*0198*/ 	.word	index@(_ZN4vllm25paged_attention_v1_kernelI13__nv_bfloat16hLi96ELi8ELi128ELNS_18Fp8KVCacheDataTypeE2ELb1EEEvPT_PKS3_PKT0_S9_ifPKiSB_iPKfiiiSD_SD_iiiii)
	.align		4
        /*019c*/ 	.word	index@(__assertfail)
	.align		4
        /*01a0*/ 	.word	index@(_ZN4vllm25paged_attention_v1_kernelI13__nv_bfloat16hLi80ELi8ELi128ELNS_18Fp8KVCacheDataTypeE2ELb1EEEvPT_PKS3_PKT0_S9_ifPKiSB_iPKfiiiSD_SD_iiiii)
	.align		4
        /*01a4*/ 	.word	index@(__assertfail)
	.align		4
        /*01a8*/ 	.word	index@(_ZN4vllm25paged_attention_v1_kernelI13__nv_bfloat16hLi64ELi8ELi128ELNS_18Fp8KVCacheDataTypeE2ELb1EEEvPT_PKS3_PKT0_S9_ifPKiSB_iPKfiiiSD_SD_iiiii)
	.align		4
        /*01ac*/ 	.word	index@(__assertfail)
	.align		4
        /*01b0*/ 	.word	index@(_ZN4vllm25paged_attention_v1_kernelI13__nv_bfloat16hLi32ELi8ELi128ELNS_18Fp8KVCacheDataTypeE2ELb1EEEvPT_PKS3_PKT0_S9_ifPKiSB_iPKfiiiSD_SD_iiiii)
	.align		4
        /*01b4*/ 	.word	index@(__assertfail)
	.align		4
        /*01b8*/ 	.word	index@(_ZN4vllm25paged_attention_v1_kernelIthLi256ELi32ELi128ELNS_18Fp8KVCacheDataTypeE2ELb0EEEvPT_PKS2_PKT0_S8_ifPKiSA_iPKfiiiSC_SC_iiiii)
	.align		4
        /*01bc*/ 	.word	index@(__assertfail)
	.align		4
        /*01c0*/ 	.word	index@(_ZN4vllm25paged_attention_v1_kernelIthLi192ELi32ELi128ELNS_18Fp8KVCacheDataTypeE2ELb0EEEvPT_PKS2_PKT0_S8_ifPKiSA_iPKfiiiSC_SC_iiiii)
	.align		4
        /*01c4*/ 	.word	index@(__assertfail)
	.align		4
        /*01c8*/ 	.word	index@(_ZN4vllm25paged_attention_v1_kernelIthLi128ELi32ELi128ELNS_18Fp8KVCacheDataTypeE2ELb0EEEvPT_PKS2_PKT0_S8_ifPKiSA_iPKfiiiSC_SC_iiiii)
	.align		4
        /*01cc*/ 	.word	index@(__assertfail)
	.align		4
        /*01d0*/ 	.word	index@(_ZN4vllm25paged_attention_v1_kernelIthLi120ELi32ELi128ELNS_18Fp8KVCacheDataTypeE2ELb0EEEvPT_PKS2_PKT0_S8_ifPKiSA_iPKfiiiSC_SC_iiiii)
	.align		4
        /*01d4*/ 	.word	index@(__assertfail)
	.align		4
        /*01d8*/ 	.word	index@(_ZN4vllm25paged_attention_v1_kernelIthLi112ELi32ELi128ELNS_18Fp8KVCacheDataTypeE2ELb0EEEvPT_PKS2_PKT0_S8_ifPKiSA_iPKfiiiSC_SC_iiiii)
	.align		4
        /*01dc*/ 	.word	index@(__assertfail)
	.align		4
        /*01e0*/ 	.word	index@(_ZN4vllm25paged_attention_v1_kernelIthLi96ELi32ELi128ELNS_18Fp8KVCacheDataTypeE2ELb0EEEvPT_PKS2_PKT0_S8_ifPKiSA_iPKfiiiSC_SC_iiiii)
	.align		4
        /*01e4*/ 	.word	index@(__assertfail)
	.align		4
        /*01e8*/ 	.word	index@(_ZN4vllm25paged_attention_v1_kernelIthLi80ELi32ELi128ELNS_18Fp8KVCacheDataTypeE2ELb0EEEvPT_PKS2_PKT0_S8_ifPKiSA_iPKfiiiSC_SC_iiiii)
	.align		4
        /*01ec*/ 	.word	index@(__assertfail)
	.align		4
        /*01f0*/ 	.word	index@(_ZN4vllm25paged_attention_v1_kernelIthLi64ELi32ELi128ELNS_18Fp8KVCacheDataTypeE2ELb0EEEvPT_PKS2_PKT0_S8_ifPKiSA_iPKfiiiSC_SC_iiiii)
	.align		4
        /*01f4*/ 	.word	index@(__assertfail)
	.align		4
        /*01f8*/ 	.word	index@(_ZN4vllm25paged_attention_v1_kernelIthLi32ELi32ELi128ELNS_18Fp8KVCacheDataTypeE2ELb0EEEvPT_PKS2_PKT0_S8_ifPKiSA_iPKfiiiSC_SC_iiiii)
	.align		4
        /*01fc*/ 	.word	index@(__assertfail)
	.align		4
        /*0200*/ 	.word	index@(_ZN4vllm25paged_attention_v1_kernelIthLi256ELi32ELi128ELNS_18Fp8KVCacheDataTypeE2ELb1EEEvPT_PKS2_PKT0_S8_ifPKiSA_iPKfiiiSC_SC_iiiii)
	.align		4
        /*0204*/ 	.word	index@(__assertfail)
	.align		4
        /*0208*/ 	.word	index@(_ZN4vllm25paged_attention_v1_kernelIthLi192ELi32ELi128ELNS_18Fp8KVCacheDataTypeE2ELb1EEEvPT_PKS2_PKT0_S8_ifPKiSA_iPKfiiiSC_SC_iiiii)
	.align		4
        /*020c*/ 	.word	index@(__assertfail)
	.align		4
        /*0210*/ 	.word	index@(_ZN4vllm25paged_attention_v1_kernelIthLi128ELi32ELi128ELNS_18Fp8KVCacheDataTypeE2ELb1EEEvPT_PKS2_PKT0_S8_ifPKiSA_iPKfiiiSC_SC_iiiii)
	.align		4
        /*0214*/ 	.word	index@(__assertfail)
	.align		4
        /*0218*/ 	.word	index@(_ZN4vllm25paged_attention_v1_kernelIthLi120ELi32ELi128ELNS_18Fp8KVCacheDataTypeE2ELb1EEEvPT_PKS2_PKT0_S8_ifPKiSA_iPKfiiiSC_SC_iiiii)
	.align		4
        /*021c*/ 	.word	index@(__assertfail)
	.align		4
        /*0220*/ 	.word	index@(_ZN4vllm25paged_attention_v1_kernelIthLi112ELi32ELi128ELNS_18Fp8KVCacheDataTypeE2ELb1EEEvPT_PKS2_PKT0_S8_ifPKiSA_iPKfiiiSC_SC_iiiii)
	.align		4
        /*0224*/ 	.word	index@(__assertfail)
	.align		4
        /*0228*/ 	.word	index@(_ZN4vllm25paged_attention_v1_kernelIthLi96ELi32ELi128ELNS_18Fp8KVCacheDataTypeE2ELb1EEEvPT_PKS2_PKT0_S8_ifPKiSA_iPKfiiiSC_SC_iiiii)
	.align		4
        /*022c*/ 	.word	index@(__assertfail)
	.align		4
        /*0230*/ 	.word	index@(_ZN4vllm25paged_attention_v1_kernelIthLi80ELi32ELi128ELNS_18Fp8KVCacheDataTypeE2ELb1EEEvPT_PKS2_PKT0_S8_ifPKiSA_iPKfiiiSC_SC_iiiii)
	.align		4
        /*0234*/ 	.word	index@(__assertfail)
	.align		4
        /*0238*/ 	.word	index@(_ZN4vllm25paged_attention_v1_kernelIthLi64ELi32ELi128ELNS_18Fp8KVCacheDataTypeE2ELb1EEEvPT_PKS2_PKT0_S8_ifPKiSA_iPKfiiiSC_SC_iiiii)
	.align		4
        /*023c*/ 	.word	index@(__assertfail)
	.align		4
        /*0240*/ 	.word	index@(_ZN4vllm25paged_attention_v1_kernelIthLi32ELi32ELi128ELNS_18Fp8KVCacheDataTypeE2ELb1EEEvPT_PKS2_PKT0_S8_ifPKiSA_iPKfiiiSC_SC_iiiii)
	.align		4
        /*0244*/ 	.word	index@(__assertfail)
	.align		4
        /*0248*/ 	.word	index@(_ZN4vllm25paged_attention_v1_kernelIthLi256ELi16ELi128ELNS_18Fp8KVCacheDataTypeE2ELb0EEEvPT_PKS2_PKT0_S8_ifPKiSA_iPKfiiiSC_SC_iiiii)
	.align		4
        /*024c*/ 	.word	index@(__assertfail)
	.align		4
        /*0250*/ 	.word	index@(_ZN4vllm25paged_attention_v1_kernelIthLi192ELi16ELi128ELNS_18Fp8KVCacheDataTypeE2ELb0EEEvPT_PKS2_PKT0_S8_ifPKiSA_iPKfiiiSC_SC_iiiii)
	.align		4
        /*0254*/ 	.word	index@(__assertfail)
	.align		4
        /*0258*/ 	.word	index@(_ZN4vllm25paged_attention_v1_kernelIthLi128ELi16ELi128ELNS_18Fp8KVCacheDataTypeE2ELb0EEEvPT_PKS2_PKT0_S8_ifPKiSA_iPKfiiiSC_SC_iiiii)
	.align		4
        /*025c*/ 	.word	index@(__assertfail)
	.align		4
        /*0260*/ 	.word	index@(_ZN4vllm25paged_attention_v1_kernelIthLi120ELi16ELi128ELNS_18Fp8KVCacheDataTypeE2ELb0EEEvPT_PKS2_PKT0_S8_ifPKiSA_iPKfiiiSC_SC_iiiii)
	.align		4
        /*0264*/ 	.word	index@(__assertfail)
	.align		4
        /*0268*/ 	.word	index@(_ZN4vllm25paged_attention_v1_kernelIthLi112ELi16ELi128ELNS_18Fp8KVCacheDataTypeE2ELb0EEEvPT_PKS2_PKT0_S8_ifPKiSA_iPKfiiiSC_SC_iiiii)
	.align		4
        /*026c*/ 	.word	index@(__assertfail)
	.align		4
        /*0270*/ 	.word	index@(_ZN4vllm25paged_attention_v1_kernelIthLi96ELi16ELi128ELNS_18Fp8KVCacheDataTypeE2ELb0EEEvPT_PKS2_PKT0_S8_ifPKiSA_iPKfiiiSC_SC_iiiii)
	.align		4
        /*0274*/ 	.word	index@(__assertfail)
	.align		4
        /*0278*/ 	.word	index@(_ZN4vllm25paged_attention_v1_kernelIthLi80ELi16ELi128ELNS_18Fp8KVCacheDataTypeE2ELb0EEEvPT_PKS2_PKT0_S8_ifPKiSA_iPKfiiiSC_SC_iiiii)
	.align		4
        /*027c*/ 	.word	index@(__assertfail)
	.align		4
        /*0280*/ 	.word	index@(_ZN4vllm25paged_attention_v1_kernelIthLi64ELi16ELi128ELNS_18Fp8KVCacheDataTypeE2ELb0EEEvPT_PKS2_PKT0_S8_ifPKiSA_iPKfiiiSC_SC_iiiii)
	.align		4
        /*0284*/ 	.word	index@(__assertfail)
	.align		4
        /*0288*/ 	.word	index@(_ZN4vllm25paged_attention_v1_kernelIthLi32ELi16ELi128ELNS_18Fp8KVCacheDataTypeE2ELb0EEEvPT_PKS2_PKT0_S8_ifPKiSA_iPKfiiiSC_SC_iiiii)
	.align		4
        /*028c*/ 	.word	index@(__assertfail)
	.align		4
        /*0290*/ 	.word	index@(_ZN4vllm25paged_attention_v1_kernelIthLi256ELi16ELi128ELNS_18Fp8KVCacheDataTypeE2ELb1EEEvPT_PKS2_PKT0_S8_ifPKiSA_iPKfiiiSC_SC_iiiii)
	.align		4
        /*0294*/ 	.word	index@(__assertfail)
	.align		4
        /*0298*/ 	.word	index@(_ZN4vllm25paged_attention_v1_kernelIthLi192ELi16ELi128ELNS_18Fp8KVCacheDataTypeE2ELb1EEEvPT_PKS2_PKT0_S8_ifPKiSA_iPKfiiiSC_SC_iiiii)
	.align		4
        /*029c*/ 	.word	index@(__assertfail)
	.align		4
        /*02a0*/ 	.word	index@(_ZN4vllm25paged_attention_v1_kernelIthLi128ELi16ELi128ELNS_18Fp8KVCacheDataTypeE2ELb1EEEvPT_PKS2_PKT0_S8_ifPKiSA_iPKfiiiSC_SC_iiiii)
	.align		4
        /*02a4*/ 	.word	index@(__assertfail)
	.align		4
        /*02a8*/ 	.word	index@(_ZN4vllm25paged_attention_v1_kernelIthLi120ELi16ELi128ELNS_18Fp8KVCacheDataTypeE2ELb1EEEvPT_PKS2_PKT0_S8_ifPKiSA_iPKfiiiSC_SC_iiiii)
	.align		4
        /*02ac*/ 	.word	index@(__assertfail)
	.align		4
        /*02b0*/ 	.word	index@(_ZN4vllm25paged_attention_v1_kernelIthLi112ELi16ELi128ELNS_18Fp8KVCacheDataTypeE2ELb1EEEvPT_PKS2_PKT0_S8_ifPKiSA_iPKfiiiSC_SC_iiiii)
	.align		4
        /*02b4*/ 	.word	index@(__assertfail)
	.align		4
        /*02b8*/ 	.word	index@(_ZN4vllm25paged_attention_v1_kernelIthLi96ELi16ELi128ELNS_18Fp8KVCacheDataTypeE2ELb1EEEvPT_PKS2_PKT0_S8_ifPKiSA_iPKfiiiSC_SC_iiiii)
	.align		4
        /*02bc*/ 	.word	index@(__assertfail)
	.align		4
        /*02c0*/ 	.word	index@(_ZN4vllm25paged_attention_v1_kernelIthLi80ELi16ELi128ELNS_18Fp8KVCacheDataTypeE2ELb1EEEvPT_PKS2_PKT0_S8_ifPKiSA_iPKfiiiSC_SC_iiiii)
	.align		4
        /*02c4*/ 	.word	index@(__assertfail)
	.align		4
        /*02c8*/ 	.word	index@(_ZN4vllm25paged_attention_v1_kernelIthLi64ELi16ELi128ELNS_18Fp8KVCacheDataTypeE2ELb1EEEvPT_PKS2_PKT0_S8_ifPKiSA_iPKfiiiSC_SC_iiiii)
	.align		4
        /*02cc*/ 	.word	index@(__assertfail)
	.align		4
        /*02d0*/ 	.word	index@(_ZN4vllm25paged_attention_v1_kernelIthLi32ELi16ELi128ELNS_18Fp8KVCacheDataTypeE2ELb1EEEvPT_PKS2_PKT0_S8_ifPKiSA_iPKfiiiSC_SC_iiiii)
	.align		4
        /*02d4*/ 	.word	index@(__assertfail)
	.align		4
        /*02d8*/ 	.word	index@(_ZN4vllm25paged_attention_v1_kernelIthLi256ELi8ELi128ELNS_18Fp8KVCacheDataTypeE2ELb0EEEvPT_PKS2_PKT0_S8_ifPKiSA_iPKfiiiSC_SC_iiiii)
	.align		4
        /*02dc*/ 	.word	index@(__assertfail)
	.align		4
        /*02e0*/ 	.word	index@(_ZN4vllm25paged_attention_v1_kernelIthLi192ELi8ELi128ELNS_18Fp8KVCacheDataTypeE2ELb0EEEvPT_PKS2_PKT0_S8_ifPKiSA_iPKfiiiSC_SC_iiiii)
	.align		4
        /*02e4*/ 	.word	index@(__assertfail)
	.align		4
        /*02e8*/ 	.word	index@(_ZN4vllm25paged_attention_v1_kernelIthLi128ELi8ELi128ELNS_18Fp8KVCacheDataTypeE2ELb0EEEvPT_PKS2_PKT0_S8_ifPKiSA_iPKfiiiSC_SC_iiiii)
	.align		4
        /*02ec*/ 	.word	index@(__assertfail)
	.align		4
        /*02f0*/ 	.word	index@(_ZN4vllm25paged_attention_v1_kernelIthLi120ELi8ELi128ELNS_18Fp8KVCacheDataTypeE2ELb0EEEvPT_PKS2_PKT0_S8_ifPKiSA_iPKfiiiSC_SC_iiiii)
	.align		4
        /*02f4*/ 	.word	index@(__assertfail)
	.align		4
        /*02f8*/ 	.word	index@(_ZN4vllm25paged_attention_v1_kernelIthLi112ELi8ELi128ELNS_18Fp8KVCacheDataTypeE2ELb0EEEvPT_PKS2_PKT0_S8_ifPKiSA_iPKfiiiSC_SC_iiiii)
	.align		4
        /*02fc*/ 	.word	index@(__assertfail)
	.align		4
        /*0300*/ 	.word	index@(_ZN4vllm25paged_attention_v1_kernelIthLi96ELi8ELi128ELNS_18Fp8KVCacheDataTypeE2ELb0EEEvPT_PKS2_PKT0_S8_ifPKiSA_iPKfiiiSC_SC_iiiii)
	.align		4
        /*0304*/ 	.word	index@(__assertfail)
	.align		4
        /*0308*/ 	.word	index@(_ZN4vllm25paged_attention_v1_kernelIthLi80ELi8ELi128ELNS_18Fp8KVCacheDataTypeE2ELb0EEEvPT_PKS2_PKT0_S8_ifPKiSA_iPKfiiiSC_SC_iiiii)
	.align		4
        /*030c*/ 	.word	index@(__assertfail)
	.align		4
        /*0310*/ 	.word	index@(_ZN4vllm25paged_attention_v1_kernelIthLi64ELi8ELi128ELNS_18Fp8KVCacheDataTypeE2ELb0EEEvPT_PKS2_PKT0_S8_ifPKiSA_iPKfiiiSC_SC_iiiii)
	.align		4
        /*0314*/ 	.word	index@(__assertfail)
	.align		4
        /*0318*/ 	.word	index@(_ZN4vllm25paged_attention_v1_kernelIthLi32ELi8ELi128ELNS_18Fp8KVCacheDataTypeE2ELb0EEEvPT_PKS2_PKT0_S8_ifPKiSA_iPKfiiiSC_SC_iiiii)
	.align		4
        /*031c*/ 	.word	index@(__assertfail)
	.align		4
        /*0320*/ 	.word	index@(_ZN4vllm25paged_attention_v1_kernelIthLi256ELi8ELi128ELNS_18Fp8KVCacheDataTypeE2ELb1EEEvPT_PKS2_PKT0_S8_ifPKiSA_iPKfiiiSC_SC_iiiii)
	.align		4
        /*0324*/ 	.word	index@(__assertfail)
	.align		4
        /*0328*/ 	.word	index@(_ZN4vllm25paged_attention_v1_kernelIthLi192ELi8ELi128ELNS_18Fp8KVCacheDataTypeE2ELb1EEEvPT_PKS2_PKT0_S8_ifPKiSA_iPKfiiiSC_SC_iiiii)
	.align		4
        /*032c*/ 	.word	index@(__assertfail)
	.align		4
        /*0330*/ 	.word	index@(_ZN4vllm25paged_attention_v1_kernelIthLi128ELi8ELi128ELNS_18Fp8KVCacheDataTypeE2ELb1EEEvPT_PKS2_PKT0_S8_ifPKiSA_iPKfiiiSC_SC_iiiii)
	.align		4
        /*0334*/ 	.word	index@(__assertfail)
	.align		4
        /*0338*/ 	.word	index@(_ZN4vllm25paged_attention_v1_kernelIthLi120ELi8ELi128ELNS_18Fp8KVCacheDataTypeE2ELb1EEEvPT_PKS2_PKT0_S8_ifPKiSA_iPKfiiiSC_SC_iiiii)
	.align		4
        /*033c*/ 	.word	index@(__assertfail)
	.align		4
        /*0340*/ 	.word	index@(_ZN4vllm25paged_attention_v1_kernelIthLi112ELi8ELi128ELNS_18Fp8KVCacheDataTypeE2ELb1EEEvPT_PKS2_PKT0_S8_ifPKiSA_iPKfiiiSC_SC_iiiii)
	.align		4
        /*0344*/ 	.word	index@(__assertfail)
	.align		4
        /*0348*/ 	.word	index@(_ZN4vllm25paged_attention_v1_kernelIthLi96ELi8ELi128ELNS_18Fp8KVCacheDataTypeE2ELb1EEEvPT_PKS2_PKT0_S8_ifPKiSA_iPKfiiiSC_SC_iiiii)
	.align		4
        /*034c*/ 	.word	index@(__assertfail)
	.align		4
        /*0350*/ 	.word	index@(_ZN4vllm25paged_attention_v1_kernelIthLi80ELi8ELi128ELNS_18Fp8KVCacheDataTypeE2ELb1EEEvPT_PKS2_PKT0_S8_ifPKiSA_iPKfiiiSC_SC_iiiii)
	.align		4
        /*0354*/ 	.word	index@(__assertfail)
	.align		4
        /*0358*/ 	.word	index@(_ZN4vllm25paged_attention_v1_kernelIthLi64ELi8ELi128ELNS_18Fp8KVCacheDataTypeE2ELb1EEEvPT_PKS2_PKT0_S8_ifPKiSA_iPKfiiiSC_SC_iiiii)
	.align		4
        /*035c*/ 	.word	index@(__assertfail)
	.align		4
        /*0360*/ 	.word	index@(_ZN4vllm25paged_attention_v1_kernelIthLi32ELi8ELi128ELNS_18Fp8KVCacheDataTypeE2ELb1EEEvPT_PKS2_PKT0_S8_ifPKiSA_iPKfiiiSC_SC_iiiii)
	.align		4
        /*0364*/ 	.word	index@(__assertfail)
	.align		4
        /*0368*/ 	.word	index@(_ZN4vllm25paged_attention_v1_kernelIfhLi256ELi32ELi128ELNS_18Fp8KVCacheDataTypeE2ELb0EEEvPT_PKS2_PKT0_S8_ifPKiSA_iPKfiiiSC_SC_iiiii)
	.align		4
        /*036c*/ 	.word	index@(__assertfail)
	.align		4
        /*0370*/ 	.word	index@(_ZN4vllm25paged_attention_v1_kernelIfhLi192ELi32ELi128ELNS_18Fp8KVCacheDataTypeE2ELb0EEEvPT_PKS2_PKT0_S8_ifPKiSA_iPKfiiiSC_SC_iiiii)
	.align		4
        /*0374*/ 	.word	index@(__assertfail)
	.align		4
        /*0378*/ 	.word	index@(_ZN4vllm25paged_attention_v1_kernelIfhLi128ELi32ELi128ELNS_18Fp8KVCacheDataTypeE2ELb0EEEvPT_PKS2_PKT0_S8_ifPKiSA_iPKfiiiSC_SC_iiiii)
	.align		4
        /*037c*/ 	.word	index@(__assertfail)
	.align		4
        /*0380*/ 	.word	index@(_ZN4vllm25paged_attention_v1_kernelIfhLi120ELi32ELi128ELNS_18Fp8KVCacheDataTypeE2ELb0EEEvPT_PKS2_PKT0_S8_ifPKiSA_iPKfiiiSC_SC_iiiii)
	.align		4
        /*0384*/ 	.word	index@(__assertfail)
	.align		4
        /*0388*/ 	.word	index@(_ZN4vllm25paged_attention_v1_kernelIfhLi112ELi32ELi128ELNS_18Fp8KVCacheDataTypeE2ELb0EEEvPT_PKS2_PKT0_S8_ifPKiSA_iPKfiiiSC_SC_iiiii)
	.align		4
        /*038c*/ 	.word	index@(__assertfail)
	.align		4
        /*0390*/ 	.word	index@(_ZN4vllm25paged_attention_v1_kernelIfhLi96ELi32ELi128ELNS_18Fp8KVCacheDataTypeE2ELb0EEEvPT_PKS2_PKT0_S8_ifPKiSA_iPKfiiiSC_SC_iiiii)
	.align		4
        /*0394*/ 	.word	index@(__assertfail)
	.align		4
        /*0398*/ 	.word	index@(_ZN4vllm25paged_attention_v1_kernelIfhLi80ELi32ELi128ELNS_18Fp8KVCacheDataTypeE2ELb0EEEvPT_PKS2_PKT0_S8_ifPKiSA_iPKfiiiSC_SC_iiiii)
	.align		4
        /*039c*/ 	.word	index@(__assertfail)
	.align		4
        /*03a0*/ 	.word	index@(_ZN4vllm25paged_attention_v1_kernelIfhLi64ELi32ELi128ELNS_18Fp8KVCacheDataTypeE2ELb0EEEvPT_PKS2_PKT0_S8_ifPKiSA_iPKfiiiSC_SC_iiiii)
	.align		4
        /*03a4*/ 	.word	index@(__assertfail)
	.align		4
        /*03a8*/ 	.word	index@(_ZN4vllm25paged_attention_v1_kernelIfhLi32ELi32ELi128ELNS_18Fp8KVCacheDataTypeE2ELb0EEEvPT_PKS2_PKT0_S8_ifPKiSA_iPKfiiiSC_SC_iiiii)
	.align		4
        /*03ac*/ 	.word	index@(__assertfail)
	.align		4
        /*03b0*/ 	.word	index@(_ZN4vllm25paged_attention_v1_kernelIfhLi256ELi32ELi128ELNS_18Fp8KVCacheDataTypeE2ELb1EEEvPT_PKS2_PKT0_S8_ifPKiSA_iPKfiiiSC_SC_iiiii)
	.align		4
        /*03b4*/ 	.word	index@(__assertfail)
	.align		4
        /*03b8*/ 	.word	index@(_ZN4vllm25paged_attention_v1_kernelIfhLi192ELi32ELi128ELNS_18Fp8KVCacheDataTypeE2ELb1EEEvPT_PKS2_PKT0_S8_ifPKiSA_iPKfiiiSC_SC_iiiii)
	.align		4
        /*03bc*/ 	.word	index@(__assertfail)
	.align		4
        /*03c0*/ 	.word	index@(_ZN4vllm25paged_attention_v1_kernelIfhLi128ELi32ELi128ELNS_18Fp8KVCacheDataTypeE2ELb1EEEvPT_PKS2_PKT0_S8_ifPKiSA_iPKfiiiSC_SC_iiiii)
	.align		4
        /*03c4*/ 	.word	index@(__assertfail)
	.align		4
        /*03c8*/ 	.word	index@(_ZN4vllm25paged_attention_v1_kernelIfhLi120ELi32ELi128ELNS_18Fp8KVCacheDataTypeE2ELb1EEEvPT_PKS2_PKT0_S8_ifPKiSA_iPKfiiiSC_SC_iiiii)
	.align		4
        /*03cc*/ 	.word	index@(__assertfail)
	.align		4
        /*03d0*/ 	.word	index@(_ZN4vllm25paged_attention_v1_kernelIfhLi112ELi32ELi128ELNS_18Fp8KVCacheDataTypeE2ELb1EEEvPT_PKS2_PKT0_S8_ifPKiSA_iPKfiiiSC_SC_iiiii)
	.align		4
        /*03d4*/ 	.word	index@(__assertfail)
	.align		4
        /*03d8*/ 	.word	index@(_ZN4vllm25paged_attention_v1_kernelIfhLi96ELi32ELi128ELNS_18Fp8KVCacheDataTypeE2ELb1EEEvPT_PKS2_PKT0_S8_ifPKiSA_iPKfiiiSC_SC_iiiii)
	.align		4
        /*03dc*/ 	.word	index@(__assertfail)
	.align		4
        /*03e0*/ 	.word	index@(_ZN4vllm25paged_attention_v1_kernelIfhLi80ELi32ELi128ELNS_18Fp8KVCacheDataTypeE2ELb1EEEvPT_PKS2_PKT0_S8_ifPKiSA_iPKfiiiSC_SC_iiiii)
	.align		4
        /*03e4*/ 	.word	index@(__assertfail)
	.align		4
        /*03e8*/ 	.word	index@(_ZN4vllm25paged_attention_v1_kernelIfhLi64ELi32ELi128ELNS_18Fp8KVCacheDataTypeE2ELb1EEEvPT_PKS2_PKT0_S8_ifPKiSA_iPKfiiiSC_SC_iiiii)
	.align		4
        /*03ec*/ 	.word	index@(__assertfail)
	.align		4
        /*03f0*/ 	.word	index@(_ZN4vllm25paged_attention_v1_kernelIfhLi32ELi32ELi128ELNS_18Fp8KVCacheDataTypeE2ELb1EEEvPT_PKS2_PKT0_S8_ifPKiSA_iPKfiiiSC_SC_iiiii)
	.align		4
        /*03f4*/ 	.word	index@(__assertfail)
	.align		4
        /*03f8*/ 	.word	index@(_ZN4vllm25paged_attention_v1_kernelIfhLi256ELi16ELi128ELNS_18Fp8KVCacheDataTypeE2ELb0EEEvPT_PKS2_PKT0_S8_ifPKiSA_iPKfiiiSC_SC_iiiii)
	.align		4
        /*03fc*/ 	.word	index@(__assertfail)
	.align		4
        /*0400*/ 	.word	index@(_ZN4vllm25paged_attention_v1_kernelIfhLi192ELi16ELi128ELNS_18Fp8KVCacheDataTypeE2ELb0EEEvPT_PKS2_PKT0_S8_ifPKiSA_iPKfiiiSC_SC_iiiii)
	.align		4
        /*0404*/ 	.word	index@(__assertfail)
	.align		4
        /*0408*/ 	.word	index@(_ZN4vllm25paged_attention_v1_kernelIfhLi128ELi16ELi128ELNS_18Fp8KVCacheDataTypeE2ELb0EEEvPT_PKS2_PKT0_S8_ifPKiSA_iPKfiiiSC_SC_iiiii)
	.align		4
        /*040c*/ 	.word	index@(__assertfail)
	.align		4
        /*0410*/ 	.word	index@(_ZN4vllm25paged_attention_v1_kernelIfhLi120ELi16ELi128ELNS_18Fp8KVCacheDataTypeE2ELb0EEEvPT_PKS2_PKT0_S8_ifPKiSA_iPKfiiiSC_SC_iiiii)
	.align		4
        /*0414*/ 	.word	index@(__assertfail)
	.align		4
        /*0418*/ 	.word	index@(_ZN4vllm25paged_attention_v1_kernelIfhLi112ELi16ELi128ELNS_18Fp8KVCacheDataTypeE2ELb0EEEvPT_PKS2_PKT0_S8_ifPKiSA_iPKfiiiSC_SC_iiiii)
	.align		4
        /*041c*/ 	.word	index@(__assertfail)
	.align		4
        /*0420*/ 	.word	index@(_ZN4vllm25paged_attention_v1_kernelIfhLi96ELi16ELi128ELNS_18Fp8KVCacheDataTypeE2ELb0EEEvPT_PKS2_PKT0_S8_ifPKiSA_iPKfiiiSC_SC_iiiii)
	.align		4
        /*0424*/ 	.word	index@(__assertfail)
	.align		4
        /*0428*/ 	.word	index@(_ZN4vllm25paged_attention_v1_kernelIfhLi80ELi16ELi128ELNS_18Fp8KVCacheDataTypeE2ELb0EEEvPT_PKS2_PKT0_S8_ifPKiSA_iPKfiiiSC_SC_iiiii)
	.align		4
        /*042c*/ 	.word	index@(__assertfail)
	.align		4
        /*0430*/ 	.word	index@(_ZN4vllm25paged_attention_v1_kernelIfhLi64ELi16ELi128ELNS_18Fp8KVCacheDataTypeE2ELb0EEEvPT_PKS2_PKT0_S8_ifPKiSA_iPKfiiiSC_SC_iiiii)
	.align		4
        /*0434*/ 	.word	index@(__assertfail)
	.align		4
        /*0438*/ 	.word	index@(_ZN4vllm25paged_attention_v1_kernelIfhLi32ELi16ELi128ELNS_18Fp8KVCacheDataTypeE2ELb0EEEvPT_PKS2_PKT0_S8_ifPKiSA_iPKfiiiSC_SC_iiiii)
	.align		4
        /*043c*/ 	.word	index@(__assertfail)
	.align		4
        /*0440*/ 	.word	index@(_ZN4vllm25paged_attention_v1_kernelIfhLi256ELi16ELi128ELNS_18Fp8KVCacheDataTypeE2ELb1EEEvPT_PKS2_PKT0_S8_ifPKiSA_iPKfiiiSC_SC_iiiii)
	.align		4
        /*0444*/ 	.word	index@(__assertfail)
	.align		4
        /*0448*/ 	.word	index@(_ZN4vllm25paged_attention_v1_kernelIfhLi192ELi16ELi128ELNS_18Fp8KVCacheDataTypeE2ELb1EEEvPT_PKS2_PKT0_S8_ifPKiSA_iPKfiiiSC_SC_iiiii)
	.align		4
        /*044c*/ 	.word	index@(__assertfail)
	.align		4
        /*0450*/ 	.word	index@(_ZN4vllm25paged_attention_v1_kernelIfhLi128ELi16ELi128ELNS_18Fp8KVCacheDataTypeE2ELb1EEEvPT_PKS2_PKT0_S8_ifPKiSA_iPKfiiiSC_SC_iiiii)
	.align		4
        /*0454*/ 	.word	index@(__assertfail)
	.align		4
        /*0458*/ 	.word	index@(_ZN4vllm25paged_attention_v1_kernelIfhLi120ELi16ELi128ELNS_18Fp8KVCacheDataTypeE2ELb1EEEvPT_PKS2_PKT0_S8_ifPKiSA_iPKfiiiSC_SC_iiiii)
	.align		4
        /*045c*/ 	.word	index@(__assertfail)
	.align		4
        /*0460*/ 	.word	index@(_ZN4vllm25paged_attention_v1_kernelIfhLi112ELi16ELi128ELNS_18Fp8KVCacheDataTypeE2ELb1EEEvPT_PKS2_PKT0_S8_ifPKiSA_iPKfiiiSC_SC_iiiii)
	.align		4
        /*0464*/ 	.word	index@(__assertfail)
	.align		4
        /*0468*/ 	.word	index@(_ZN4vllm25paged_attention_v1_kernelIfhLi96ELi16ELi128ELNS_18Fp8KVCacheDataTypeE2ELb1EEEvPT_PKS2_PKT0_S8_ifPKiSA_iPKfiiiSC_SC_iiiii)
	.align		4
        /*046c*/ 	.word	index@(__assertfail)
	.align		4
        /*0470*/ 	.word	index@(_ZN4vllm25paged_attention_v1_kernelIfhLi80ELi16ELi128ELNS_18Fp8KVCacheDataTypeE2ELb1EEEvPT_PKS2_PKT0_S8_ifPKiSA_iPKfiiiSC_SC_iiiii)
	.align		4
        /*0474*/ 	.word	index@(__assertfail)
	.align		4
        /*0478*/ 	.word	index@(_ZN4vllm25paged_attention_v1_kernelIfhLi64ELi16ELi128ELNS_18Fp8KVCacheDataTypeE2ELb1EEEvPT_PKS2_PKT0_S8_ifPKiSA_iPKfiiiSC_SC_iiiii)
	.align		4
        /*047c*/ 	.word	index@(__assertfail)
	.align		4
        /*0480*/ 	.word	index@(_ZN4vllm25paged_attention_v1_kernelIfhLi32ELi16ELi128ELNS_18Fp8KVCacheDataTypeE2ELb1EEEvPT_PKS2_PKT0_S8_ifPKiSA_iPKfiiiSC_SC_iiiii)
	.align		4
        /*0484*/ 	.word	index@(__assertfail)
	.align		4
        /*0488*/ 	.word	index@(_ZN4vllm25paged_attention_v1_kernelIfhLi256ELi8ELi128ELNS_18Fp8KVCacheDataTypeE2ELb0EEEvPT_PKS2_PKT0_S8_ifPKiSA_iPKfiiiSC_SC_iiiii)
	.align		4
        /*048c*/ 	.word	index@(__assertfail)
	.align		4
        /*0490*/ 	.word	index@(_ZN4vllm25paged_attention_v1_kernelIfhLi192ELi8ELi128ELNS_18Fp8KVCacheDataTypeE2ELb0EEEvPT_PKS2_PKT0_S8_ifPKiSA_iPKfiiiSC_SC_iiiii)
	.align		4
        /*0494*/ 	.word	index@(__assertfail)
	.align		4
        /*0498*/ 	.word	index@(_ZN4vllm25paged_attention_v1_kernelIfhLi128ELi8ELi128ELNS_18Fp8KVCacheDataTypeE2ELb0EEEvPT_PKS2_PKT0_S8_ifPKiSA_iPKfiiiSC_SC_iiiii)
	.align		4
        /*049c*/ 	.word	index@(__assertfail)
	.align		4
        /*04a0*/ 	.word	index@(_ZN4vllm25paged_attention_v1_kernelIfhLi120ELi8ELi128ELNS_18Fp8KVCacheDataTypeE2ELb0EEEvPT_PKS2_PKT0_S8_ifPKiSA_iPKfiiiSC_SC_iiiii)
	.align		4
        /*04a4*/ 	.word	index@(__assertfail)
	.align		4
        /*04a8*/ 	.word	index@(_ZN4vllm25paged_attention_v1_kernelIfhLi112ELi8ELi128ELNS_18Fp8KVCacheDataTypeE2ELb0EEEvPT_PKS2_PKT0_S8_ifPKiSA_iPKfiiiSC_SC_iiiii)
	.align		4
        /*04ac*/ 	.word	index@(__assertfail)
	.align		4
        /*04b0*/ 	.word	index@(_ZN4vllm25paged_attention_v1_kernelIfhLi96ELi8ELi128ELNS_18Fp8KVCacheDataTypeE2ELb0EEEvPT_PKS2_PKT0_S8_ifPKiSA_iPKfiiiSC_SC_iiiii)
	.align		4
        /*04b4*/ 	.word	index@(__assertfail)
	.align		4
        /*04b8*/ 	.word	index@(_ZN4vllm25paged_attention_v1_kernelIfhLi80ELi8ELi128ELNS_18Fp8KVCacheDataTypeE2ELb0EEEvPT_PKS2_PKT0_S8_ifPKiSA_iPKfiiiSC_SC_iiiii)
	.align		4
        /*04bc*/ 	.word	index@(__assertfail)
	.align		4
        /*04c0*/ 	.word	index@(_ZN4vllm25paged_attention_v1_kernelIfhLi64ELi8ELi128ELNS_18Fp8KVCacheDataTypeE2ELb0EEEvPT_PKS2_PKT0_S8_ifPKiSA_iPKfiiiSC_SC_iiiii)
	.align		4
        /*04c4*/ 	.word	index@(__assertfail)
	.align		4
        /*04c8*/ 	.word	index@(_ZN4vllm25paged_attention_v1_kernelIfhLi32ELi8ELi128ELNS_18Fp8KVCacheDataTypeE2ELb0EEEvPT_PKS2_PKT0_S8_ifPKiSA_iPKfiiiSC_SC_iiiii)
	.align		4
        /*04cc*/ 	.word	index@(__assertfail)
	.align		4
        /*04d0*/ 	.word	index@(_ZN4vllm25paged_attention_v1_kernelIfhLi256ELi8ELi128ELNS_18Fp8KVCacheDataTypeE2ELb1EEEvPT_PKS2_PKT0_S8_ifPKiSA_iPKfiiiSC_SC_iiiii)
	.align		4
        /*04d4*/ 	.word	index@(__assertfail)
	.align		4
        /*04d8*/ 	.word	index@(_ZN4vllm25paged_attention_v1_kernelIfhLi192ELi8ELi128ELNS_18Fp8KVCacheDataTypeE2ELb1EEEvPT_PKS2_PKT0_S8_ifPKiSA_iPKfiiiSC_SC_iiiii)
	.align		4
        /*04dc*/ 	.word	index@(__assertfail)
	.align		4
        /*04e0*/ 	.word	index@(_ZN4vllm25paged_attention_v1_kernelIfhLi128ELi8ELi128ELNS_18Fp8KVCacheDataTypeE2ELb1EEEvPT_PKS2_PKT0_S8_ifPKiSA_iPKfiiiSC_SC_iiiii)
	.align		4
        /*04e4*/ 	.word	index@(__assertfail)
	.align		4
        /*04e8*/ 	.word	index@(_ZN4vllm25paged_attention_v1_kernelIfhLi120ELi8ELi128ELNS_18Fp8KVCacheDataTypeE2ELb1EEEvPT_PKS2_PKT0_S8_ifPKiSA_iPKfiiiSC_SC_iiiii)
	.align		4
        /*04ec*/ 	.word	index@(__assertfail)
	.align		4
        /*04f0*/ 	.word	index@(_ZN4vllm25paged_attention_v1_kernelIfhLi112ELi8ELi128ELNS_18Fp8KVCacheDataTypeE2ELb1EEEvPT_PKS2_PKT0_S8_ifPKiSA_iPKfiiiSC_SC_iiiii)
	.align		4
        /*04f4*/ 	.word	index@(__assertfail)
	.align		4
        /*04f8*/ 	.word	index@(_ZN4vllm25paged_attention_v1_kernelIfhLi96ELi8ELi128ELNS_18Fp8KVCacheDataTypeE2ELb1EEEvPT_PKS2_PKT0_S8_ifPKiSA_iPKfiiiSC_SC_iiiii)
	.align		4
        /*04fc*/ 	.word	index@(__assertfail)
	.align		4
        /*0500*/ 	.word	index@(_ZN4vllm25paged_attention_v1_kernelIfhLi80ELi8ELi128ELNS_18Fp8KVCacheDataTypeE2ELb1EEEvPT_PKS2_PKT0_S8_ifPKiSA_iPKfiiiSC_SC_iiiii)
	.align		4
        /*0504*/ 	.word	index@(__assertfail)
	.align		4
        /*0508*/ 	.word	index@(_ZN4vllm25paged_attention_v1_kernelIfhLi64ELi8ELi128ELNS_18Fp8KVCacheDataTypeE2ELb1EEEvPT_PKS2_PKT0_S8_ifPKiSA_iPKfiiiSC_SC_iiiii)
	.align		4
        /*050c*/ 	.word	index@(__assertfail)
	.align		4
        /*0510*/ 	.word	index@(_ZN4vllm25paged_attention_v1_kernelIfhLi32ELi8ELi128ELNS_18Fp8KVCacheDataTypeE2ELb1EEEvPT_PKS2_PKT0_S8_ifPKiSA_iPKfiiiSC_SC_iiiii)
	.align		4
        /*0514*/ 	.word	index@(__assertfail)
	.align		4
        /*0518*/ 	.word	index@(_ZN4vllm25paged_attention_v1_kernelI13__nv_bfloat16hLi256ELi32ELi128ELNS_18Fp8KVCacheDataTypeE1ELb0EEEvPT_PKS3_PKT0_S9_ifPKiSB_iPKfiiiSD_SD_iiiii)
	.align		4
        /*051c*/ 	.word	index@(__assertfail)
	.align		4
        /*0520*/ 	.word	index@(_ZN4vllm25paged_attention_v1_kernelI13__nv_bfloat16hLi192ELi32ELi128ELNS_18Fp8KVCacheDataTypeE1ELb0EEEvPT_PKS3_PKT0_S9_ifPKiSB_iPKfiiiSD_SD_iiiii)
	.align		4
        /*0524*/ 	.word	index@(__assertfail)
	.align		4
        /*0528*/ 	.word	index@(_ZN4vllm25paged_attention_v1_kernelI13__nv_bfloat16hLi128ELi32ELi128ELNS_18Fp8KVCacheDataTypeE1ELb0EEEvPT_PKS3_PKT0_S9_ifPKiSB_iPKfiiiSD_SD_iiiii)
	.align		4
        /*052c*/ 	.word	index@(__assertfail)
	.align		4
        /*0530*/ 	.word	index@(_ZN4vllm25paged_attention_v1_kernelI13__nv_bfloat16hLi120ELi32ELi128ELNS_18Fp8KVCacheDataTypeE1ELb0EEEvPT_PKS3_PKT0_S9_ifPKiSB_iPKfiiiSD_SD_iiiii)
	.align		4
        /*0534*/ 	.word	index@(__assertfail)
	.align		4
        /*0538*/ 	.word	index@(_ZN4vllm25paged_attention_v1_kernelI13__nv_bfloat16hLi112ELi32ELi128ELNS_18Fp8KVCacheDataTypeE1ELb0EEEvPT_PKS3_PKT0_S9_ifPKiSB_iPKfiiiSD_SD_iiiii)
	.align		4
        /*053c*/ 	.word	index@(__assertfail)
	.align		4
        /*0540*/ 	.word	index@(_ZN4vllm25paged_attention_v1_kernelI13__nv_bfloat16hLi96ELi32ELi128ELNS_18Fp8KVCacheDataTypeE1ELb0EEEvPT_PKS3_PKT0_S9_ifPKiSB_iPKfiiiSD_SD_iiiii)
	.align		4
        /*0544*/ 	.word	index@(__assertfail)
	.align		4
        /*0548*/ 	.word	index@(_ZN4vllm25paged_attention_v1_kernelI13__nv_bfloat16hLi80ELi32ELi128ELNS_18Fp8KVCacheDataTypeE1ELb0EEEvPT_PKS3_PKT0_S9_ifPKiSB_iPKfiiiSD_SD_iiiii)
	.align		4
        /*054c*/ 	.word	index@(__assertfail)
	.align		4
        /*0550*/ 	.word	index@(_ZN4vllm25paged_attention_v1_kernelI13__nv_bfloat16hLi64ELi32ELi128ELNS_18Fp8KVCacheDataTypeE1ELb0EEEvPT_PKS3_PKT0_S9_ifPKiSB_iPKfiiiSD_SD_iiiii)
	.align		4
        /*0554*/ 	.word	index@(__assertfail)
	.align		4
        /*0558*/ 	.word	index@(_ZN4vllm25paged_attention_v1_kernelI13__nv_bfloat16hLi32ELi32ELi128ELNS_18Fp8KVCacheDataTypeE1ELb0EEEvPT_PKS3_PKT0_S9_ifPKiSB_iPKfiiiSD_SD_iiiii)
	.align		4
        /*055c*/ 	.word	index@(__assertfail)
	.align		4
        /*0560*/ 	.word	index@(_ZN4vllm25paged_attention_v1_kernelI13__nv_bfloat16hLi256ELi32ELi128ELNS_18Fp8KVCacheDataTypeE1ELb1EEEvPT_PKS3_PKT0_S9_ifPKiSB_iPKfiiiSD_SD_iiiii)
	.align		4
        /*0564*/ 	.word	index@(__assertfail)
	.align		4
        /*0568*/ 	.word	index@(_ZN4vllm25paged_attention_v1_kernelI13__nv_bfloat16hLi192ELi32ELi128ELNS_18Fp8KVCacheDataTypeE1ELb1EEEvPT_PKS3_PKT0_S9_ifPKiSB_iPKfiiiSD_SD_iiiii)
	.align		4
        /*056c*/ 	.word	index@(__assertfail)
	.align		4
        /*0570*/ 	.word	index@(_ZN4vllm25paged_attention_v1_kernelI13__nv_bfloat16hLi128ELi32ELi128ELNS_18Fp8KVCacheDataTypeE1ELb1EEEvPT_PKS3_PKT0_S9_ifPKiSB_iPKfiiiSD_SD_iiiii)
	.align		4
        /*0574*/ 	.word	index@(__assertfail)
	.align		4
        /*0578*/ 	.word	index@(_ZN4vllm25paged_attention_v1_kernelI13__nv_bfloat16hLi120ELi32ELi128ELNS_18Fp8KVCacheDataTypeE1ELb1EEEvPT_PKS3_PKT0_S9_ifPKiSB_iPKfiiiSD_SD_iiiii)
	.align		4
        /*057c*/ 	.word	index@(__assertfail)
	.align		4
        /*0580*/ 	.word	index@(_ZN4vllm25paged_attention_v1_kernelI13__nv_bfloat16hLi112ELi32ELi128ELNS_18Fp8KVCacheDataTypeE1ELb1EEEvPT_PKS3_PKT0_S9_ifPKiSB_iPKfiiiSD_SD_iiiii)
	.align		4
        /*0584*/ 	.word	index@(__assertfail)
	.align		4
        /*0588*/ 	.word	index@(_ZN4vllm25paged_attention_v1_kernelI13__nv_bfloat16hLi96ELi32ELi128ELNS_18Fp8KVCacheDataTypeE1ELb1EEEvPT_PKS3_PKT0_S9_ifPKiSB_iPKfiiiSD_SD_iiiii)
	.align		4
        /*058c*/ 	.word	index@(__assertfail)
	.align		4
        /*0590*/ 	.word	index@(_ZN4vllm25paged_attention_v1_kernelI13__nv_bfloat16hLi80ELi32ELi128ELNS_18Fp8KVCacheDataTypeE1ELb1EEEvPT_PKS3_PKT0_S9_ifPKiSB_iPKfiiiSD_SD_iiiii)
	.align		4
        /*0594*/ 	.word	index@(__assertfail)
	.align		4
        /*0598*/ 	.word	index@(_ZN4vllm25paged_attention_v1_kernelI13__nv_bfloat16hLi64ELi32ELi128ELNS_18Fp8KVCacheDataTypeE1ELb1EEEvPT_PKS3_PKT0_S9_ifPKiSB_iPKfiiiSD_SD_iiiii)
	.align		4
        /*059c*/ 	.word	index@(__assertfail)
	.align		4
        /*05a0*/ 	.word	index@(_ZN4vllm25paged_attention_v1_kernelI13__nv_bfloat16hLi32ELi32ELi128ELNS_18Fp8KVCacheDataTypeE1ELb1EEEvPT_PKS3_PKT0_S9_ifPKiSB_iPKfiiiSD_SD_iiiii)
	.align		4
        /*05a4*/ 	.word	index@(__assertfail)
	.align		4
        /*05a8*/ 	.word	index@(_ZN4vllm25paged_attention_v1_kernelI13__nv_bfloat16hLi256ELi16ELi128ELNS_18Fp8KVCacheDataTypeE1ELb0EEEvPT_PKS3_PKT0_S9_ifPKiSB_iPKfiiiSD_SD_iiiii)
	.align		4
        /*05ac*/ 	.word	index@(__assertfail)
	.align		4
        /*05b0*/ 	.word	index@(_ZN4vllm25paged_attention_v1_kernelI13__nv_bfloat16hLi192ELi16ELi128ELNS_18Fp8KVCacheDataTypeE1ELb0EEEvPT_PKS3_PKT0_S9_ifPKiSB_iPKfiiiSD_SD_iiiii)
	.align		4
        /*05b4*/ 	.word	index@(__assertfail)
	.align		4
        /*05b8*/ 	.word	index@(_ZN4vllm25paged_attention_v1_kernelI13__nv_bfloat16hLi128ELi16ELi128ELNS_18Fp8KVCacheDataTypeE1ELb0EEEvPT_PKS3_PKT0_S9_ifPKiSB_iPKfiiiSD_SD_iiiii)
	.align		4
        /*05bc*/ 	.word	index@(__assertfail)
	.align		4
        /*05c0*/ 	.word	index@(_ZN4vllm25paged_attention_v1_kernelI13__nv_bfloat16hLi120ELi16ELi128ELNS_18Fp8KVCacheDataTypeE1ELb0EEEvPT_PKS3_PKT0_S9_ifPKiSB_iPKfiiiSD_SD_iiiii)
	.align		4
        /*05c4*/ 	.word	index@(__assertfail)
	.align		4
        /*05c8*/ 	.word	index@(_ZN4vllm25paged_attention_v1_kernelI13__nv_bfloat16hLi112ELi16ELi128ELNS_18Fp8KVCacheDataTypeE1ELb0EEEvPT_PKS3_PKT0_S9_ifPKiSB_iPKfiiiSD_SD_iiiii)
	.align		4
        /*05cc*/ 	.word	index@(__assertfail)
	.align		4
        /*05d0*/ 	.word	index@(_ZN4vllm25paged_attention_v1_kernelI13__nv_bfloat16hLi96ELi16ELi128ELNS_18Fp8KVCacheDataTypeE1ELb0EEEvPT_PKS3_PKT0_S9_ifPKiSB_iPKfiiiSD_SD_iiiii)
	.align		4
        /*05d4*/ 	.word	index@(__assertfail)
	.align		4
        /*05d8*/ 	.word	index@(_ZN4vllm25paged_attention_v1_kernelI13__nv_bfloat16hLi80ELi16ELi128ELNS_18Fp8KVCacheDataTypeE1ELb0EEEvPT_PKS3_PKT0_S9_ifPKiSB_iPKfiiiSD_SD_iiiii)
	.align		4
        /*05dc*/ 	.word	index@(__assertfail)
	.align		4
        /*05e0*/ 	.word	index@(_ZN4vllm25paged_attention_v1_kernelI13__nv_bfloat16hLi64ELi16ELi128ELNS_18Fp8KVCacheDataTypeE1ELb0EEEvPT_PKS3_PKT0_S9_ifPKiSB_iPKfiiiSD_SD_iiiii)
	.align		4
        /*05e4*/ 	.word	index@(__assertfail)
	.align		4
        /*05e8*/ 	.word	index@(_ZN4vllm25paged_attention_v1_kernelI13__nv_bfloat16hLi32ELi16ELi128ELNS_18Fp8KVCacheDataTypeE1ELb0EEEvPT_PKS3_PKT0_S9_ifPKiSB_iPKfiiiSD_SD_iiiii)
	.align		4
        /*05ec*/ 	.word	index@(__assertfail)
	.align		4
        /*05f0*/ 	.word	index@(_ZN4vllm25paged_attention_v1_kernelI13__nv_bfloat16hLi256ELi16ELi128ELNS_18Fp8KVCacheDataTypeE1ELb1EEEvPT_PKS3_PKT0_S9_ifPKiSB_iPKfiiiSD_SD_iiiii)
	.align		4
        /*05f4*/ 	.word	index@(__assertfail)
	.align		4
        /*05f8*/ 	.word	index@(_ZN4vllm25paged_attention_v1_kernelI13__nv_bfloat16hLi192ELi16ELi128ELNS_18Fp8KVCacheDataTypeE1ELb1EEEvPT_PKS3_PKT0_S9_ifPKiSB_iPKfiiiSD_SD_iiiii)
	.align		4
        /*05fc*/ 	.word	index@(__assertfail)
	.align		4
        /*0600*/ 	.word	index@(_ZN4vllm25paged_attention_v1_kernelI13__nv_bfloat16hLi128ELi16ELi128ELNS_18Fp8KVCacheDataTypeE1ELb1EEEvPT_PKS3_PKT0_S9_ifPKiSB_iPKfiiiSD_SD_iiiii)
	.align		4
        /*0604*/ 	.word	index@(__assertfail)
	.align		4
        /*0608*/ 	.word	index@(_ZN4vllm25paged_attention_v1_kernelI13__nv_bfloat16hLi120ELi16ELi128ELNS_18Fp8KVCacheDataTypeE1ELb1EEEvPT_PKS3_PKT0_S9_ifPKiSB_iPKfiiiSD_SD_iiiii)
	.align		4
        /*060c*/ 	.word	index@(__assertfail)
	.align		4
        /*0610*/ 	.word	index@(_ZN4vllm25paged_attention_v1_kernelI13__nv_bfloat16hLi112ELi16ELi128ELNS_18Fp8KVCacheDataTypeE1ELb1EEEvPT_PKS3_PKT0_S9_ifPKiSB_iPKfiiiSD_SD_iiiii)
	.align		4
        /*0614*/ 	.word	index@(__assertfail)
	.align		4
        /*0618*/ 	.word	index@(_ZN4vllm25paged_attention_v1_kernelI13__nv_bfloat16hLi96ELi16ELi128ELNS_18Fp8KVCacheDataTypeE1ELb1EEEvPT_PKS3_PKT0_S9_ifPKiSB_iPKfiiiSD_SD_iiiii)
	.align		4
        /*061c*/ 	.word	index@(__assertfail)
	.align		4
        /*0620*/ 	.word	index@(_ZN4vllm25paged_attention_v1_kernelI13__nv_bfloat16hLi80ELi16ELi128ELNS_18Fp8KVCacheDataTypeE1ELb1EEEvPT_PKS3_PKT0_S9_ifPKiSB_iPKfiiiSD_SD_iiiii)
	.align		4
        /*0624*/ 	.word	index@(__assertfail)
	.align		4
        /*0628*/ 	.word	index@(_ZN4vllm25paged_attention_v1_kernelI13__nv_bfloat16hLi64ELi16ELi128ELNS_18Fp8KVCacheDataTypeE1ELb1EEEvPT_PKS3_PKT0_S9_ifPKiSB_iPKfiiiSD_SD_iiiii)
	.align		4
        /*062c*/ 	.word	index@(__assertfail)
	.align		4
        /*0630*/ 	.word	index@(_ZN4vllm25paged_attention_v1_kernelI13__nv_bfloat16hLi32ELi16ELi128ELNS_18Fp8KVCacheDataTypeE1ELb1EEEvPT_PKS3_PKT0_S9_ifPKiSB_iPKfiiiSD_SD_iiiii)
	.align		4
        /*0634*/ 	.word	index@(__assertfail)
	.align		4
        /*0638*/ 	.word	index@(_ZN4vllm25paged_attention_v1_kernelI13__nv_bfloat16hLi256ELi8ELi128ELNS_18Fp8KVCacheDataTypeE1ELb0EEEvPT_PKS3_PKT0_S9_ifPKiSB_iPKfiiiSD_SD_iiiii)
	.align		4
        /*063c*/ 	.word	index@(__assertfail)
	.align		4
        /*0640*/ 	.word	index@(_ZN4vllm25paged_attention_v1_kernelI13__nv_bfloat16hLi192ELi8ELi128ELNS_18Fp8KVCacheDataTypeE1ELb0EEEvPT_PKS3_PKT0_S9_ifPKiSB_iPKfiiiSD_SD_iiiii)
	.align		4
        /*0644*/ 	.word	index@(__assertfail)
	.align		4
        /*0648*/ 	.word	index@(_ZN4vllm25paged_attention_v1_kernelI13__nv_bfloat16hLi128ELi8ELi128ELNS_18Fp8KVCacheDataTypeE1ELb0EEEvPT_PKS3_PKT0_S9_ifPKiSB_iPKfiiiSD_SD_iiiii)
	.align		4
        /*064c*/ 	.word	index@(__assertfail)
	.align		4
        /*0650*/ 	.word	index@(_ZN4vllm25paged_attention_v1_kernelI13__nv_bfloat16hLi120ELi8ELi128ELNS_18Fp8KVCacheDataTypeE1ELb0EEEvPT_PKS3_PKT0_S9_ifPKiSB_iPKfiiiSD_SD_iiiii)
	.align		4
        /*0654*/ 	.word	index@(__assertfail)
	.align		4
        /*0658*/ 	.word	index@(_ZN4vllm25paged_attention_v1_kernelI13__nv_bfloat16hLi112ELi8ELi128ELNS_18Fp8KVCacheDataTypeE1ELb0EEEvPT_PKS3_PKT0_S9_ifPKiSB_iPKfiiiSD_SD_iiiii)
	.align		4
        /*065c*/ 	.word	index@(__assertfail)
	.align		4
        /*0660*/ 	.word	index@(_ZN4vllm25paged_attention_v1_kernelI13__nv_bfloat16hLi96ELi8ELi128ELNS_18Fp8KVCacheDataTypeE1ELb0EEEvPT_PKS3_PKT0_S9_ifPKiSB_iPKfiiiSD_SD_iiiii)
	.align		4
        /*0664*/ 	.word	index@(__assertfail)
	.align		4
        /*0668*/ 	.word	index@(_ZN4vllm25paged_attention_v1_kernelI13__nv_bfloat16hLi80ELi8ELi128ELNS_18Fp8KVCacheDataTypeE1ELb0EEEvPT_PKS3_PKT0_S9_ifPKiSB_iPKfiiiSD_SD_iiiii)
	.align		4
        /*066c*/ 	.word	index@(__assertfail)
	.align		4
        /*0670*/ 	.word	index@(_ZN4vllm25paged_attention_v1_kernelI13__nv_bfloat16hLi64ELi8ELi128ELNS_18Fp8KVCacheDataTypeE1ELb0EEEvPT_PKS3_PKT0_S9_ifPKiSB_iPKfiiiSD_SD_iiiii)
	.align		4
        /*0674*/ 	.word	index@(__assertfail)
	.align		4
        /*0678*/ 	.word	index@(_ZN4vllm25paged_attention_v1_kernelI13__nv_bfloat16hLi32ELi8ELi128ELNS_18Fp8KVCacheDataTypeE1ELb0EEEvPT_PKS3_PKT0_S9_ifPKiSB_iPKfiiiSD_SD_iiiii)
	.align		4
        /*067c*/ 	.word	index@(__assertfail)
	.align		4
        /*0680*/ 	.word	index@(_ZN4vllm25paged_attention_v1_kernelI13__nv_bfloat16hLi256ELi8ELi128ELNS_18Fp8KVCacheDataTypeE1ELb1EEEvPT_PKS3_PKT0_S9_ifPKiSB_iPKfiiiSD_SD_iiiii)
	.align		4
        /*0684*/ 	.word	index@(__assertfail)
	.align		4
        /*0688*/ 	.word	index@(_ZN4vllm25paged_attention_v1_kernelI13__nv_bfloat16hLi192ELi8ELi128ELNS_18Fp8KVCacheDataTypeE1ELb1EEEvPT_PKS3_PKT0_S9_ifPKiSB_iPKfiiiSD_SD_iiiii)
	.align		4
        /*068c*/ 	.word	index@(__assertfail)
	.align		4
        /*0690*/ 	.word	index@(_ZN4vllm25paged_attention_v1_kernelI13__nv_bfloat16hLi128ELi8ELi128ELNS_18Fp8KVCacheDataTypeE1ELb1EEEvPT_PKS3_PKT0_S9_ifPKiSB_iPKfiiiSD_SD_iiiii)
	.align		4
        /*0694*/ 	.word	index@(__assertfail)
	.align		4
        /*0698*/ 	.word	index@(_ZN4vllm25paged_attention_v1_kernelI13__nv_bfloat16hLi120ELi8ELi128ELNS_18Fp8KVCacheDataTypeE1ELb1EEEvPT_PKS3_PKT0_S9_ifPKiSB_iPKfiiiSD_SD_iiiii)
	.align		4
        /*069c*/ 	.word	index@(__assertfail)
	.align		4
        /*06a0*/ 	.word	index@(_ZN4vllm25paged_attention_v1_kernelI13__nv_bfloat16hLi112ELi8ELi128ELNS_18Fp8KVCacheDataTypeE1ELb1EEEvPT_PKS3_PKT0_S9_ifPKiSB_iPKfiiiSD_SD_iiiii)
	.align		4
        /*06a4*/ 	.word	index@(__assertfail)
	.align		4
        /*06a8*/ 	.word	index@(_ZN4vllm25paged_attention_v1_kernelI13__nv_bfloat16hLi96ELi8ELi128ELNS_18Fp8KVCacheDataTypeE1ELb1EEEvPT_PKS3_PKT0_S9_ifPKiSB_iPKfiiiSD_SD_iiiii)
	.align		4
        /*06ac*/ 	.word	index@(__assertfail)
	.align		4
        /*06b0*/ 	.word	index@(_ZN4vllm25paged_attention_v1_kernelI13__nv_bfloat16hLi80ELi8ELi128ELNS_18Fp8KVCacheDataTypeE1ELb1EEEvPT_PKS3_PKT0_S9_ifPKiSB_iPKfiiiSD_SD_iiiii)
	.align		4
        /*06b4*/ 	.word	index@(__assertfail)
	.align		4
        /*06b8*/ 	.word	index@(_ZN4vllm25paged_attention_v1_kernelI13__nv_bfloat16hLi64ELi8ELi128ELNS_18Fp8KVCacheDataTypeE1ELb1EEEvPT_PKS3_PKT0_S9_ifPKiSB_iPKfiiiSD_SD_iiiii)
	.align		4
        /*06bc*/ 	.word	index@(__assertfail)
	.align		4
        /*06c0*/ 	.word	index@(_ZN4vllm25paged_attention_v1_kernelI13__nv_bfloat16hLi32ELi8ELi128ELNS_18Fp8KVCacheDataTypeE1ELb1EEEvPT_PKS3_PKT0_S9_ifPKiSB_iPKfiiiSD_SD_iiiii)
	.align		4
        /*06c4*/ 	.word	index@(__assertfail)
	.align		4
        /*06c8*/ 	.word	index@(_ZN4vllm25paged_attention_v1_kernelIthLi256ELi32ELi128ELNS_18Fp8KVCacheDataTypeE1ELb0EEEvPT_PKS2_PKT0_S8_ifPKiSA_iPKfiiiSC_SC_iiiii)
	.align		4
        /*06cc*/ 	.word	index@(__assertfail)
	.align		4
        /*06d0*/ 	.word	index@(_ZN4vllm25paged_attention_v1_kernelIthLi192ELi32ELi128ELNS_18Fp8KVCacheDataTypeE1ELb0EEEvPT_PKS2_PKT0_S8_ifPKiSA_iPKfiiiSC_SC_iiiii)
	.align		4
        /*06d4*/ 	.word	index@(__assertfail)
	.align		4
        /*06d8*/ 	.word	index@(_ZN4vllm25paged_attention_v1_kernelIthLi128ELi32ELi128ELNS_18Fp8KVCacheDataTypeE1ELb0EEEvPT_PKS2_PKT0_S8_ifPKiSA_iPKfiiiSC_SC_iiiii)
	.align		4
        /*06dc*/ 	.word	index@(__assertfail)
	.align		4
        /*06e0*/ 	.word	index@(_ZN4vllm25paged_attention_v1_kernelIthLi120ELi32ELi128ELNS_18Fp8KVCacheDataTypeE1ELb0EEEvPT_PKS2_PKT0_S8_ifPKiSA_iPKfiiiSC_SC_iiiii)
	.align		4
        /*06e4*/ 	.word	index@(__assertfail)
	.align		4
        /*06e8*/ 	.word	index@(_ZN4vllm25paged_attention_v1_kernelIthLi112ELi32ELi128ELNS_18Fp8KVCacheDataTypeE1ELb0EEEvPT_PKS2_PKT0_S8_ifPKiSA_iPKfiiiSC_SC_iiiii)
	.align		4
        /*06ec*/ 	.word	index@(__assertfail)
	.align		4
        /*06f0*/ 	.word	index@(_ZN4vllm25paged_attention_v1_kernelIthLi96ELi32ELi128ELNS_18Fp8KVCacheDataTypeE1ELb0EEEvPT_PKS2_PKT0_S8_ifPKiSA_iPKfiiiSC_SC_iiiii)
	.align		4
        /*06f4*/ 	.word	index@(__assertfail)
	.align		4
        /*06f8*/ 	.word	index@(_ZN4vllm25paged_attention_v1_kernelIthLi80ELi32ELi128ELNS_18Fp8KVCacheDataTypeE1ELb0EEEvPT_PKS2_PKT0_S8_ifPKiSA_iPKfiiiSC_SC_iiiii)
	.align		4
        /*06fc*/ 	.word	index@(__assertfail)
	.align		4
        /*0700*/ 	.word	index@(_ZN4vllm25paged_attention_v1_kernelIthLi64ELi32ELi128ELNS_18Fp8KVCacheDataTypeE1ELb0EEEvPT_PKS2_PKT0_S8_ifPKiSA_iPKfiiiSC_SC_iiiii)
	.align		4
        /*0704*/ 	.word	index@(__assertfail)
	.align		4
        /*0708*/ 	.word	index@(_ZN4vllm25paged_attention_v1_kernelIthLi32ELi32ELi128ELNS_18Fp8KVCacheDataTypeE1ELb0EEEvPT_PKS2_PKT0_S8_ifPKiSA_iPKfiiiSC_SC_iiiii)
	.align		4
        /*070c*/ 	.word	index@(__assertfail)
	.align		4
        /*0710*/ 	.word	index@(_ZN4vllm25paged_attention_v1_kernelIthLi256ELi32ELi128ELNS_18Fp8KVCacheDataTypeE1ELb1EEEvPT_PKS2_PKT0_S8_ifPKiSA_iPKfiiiSC_SC_iiiii)
	.align		4
        /*0714*/ 	.word	index@(__assertfail)
	.align		4
        /*0718*/ 	.word	index@(_ZN4vllm25paged_attention_v1_kernelIthLi192ELi32ELi128ELNS_18Fp8KVCacheDataTypeE1ELb1EEEvPT_PKS2_PKT0_S8_ifPKiSA_iPKfiiiSC_SC_iiiii)
	.align		4
        /*071c*/ 	.word	index@(__assertfail)
	.align		4
        /*0720*/ 	.word	index@(_ZN4vllm25paged_attention_v1_kernelIthLi128ELi32ELi128ELNS_18Fp8KVCacheDataTypeE1ELb1EEEvPT_PKS2_PKT0_S8_ifPKiSA_iPKfiiiSC_SC_iiiii)
	.align		4
        /*0724*/ 	.word	index@(__assertfail)
	.align		4
        /*0728*/ 	.word	index@(_ZN4vllm25paged_attention_v1_kernelIthLi120ELi32ELi128ELNS_18Fp8KVCacheDataTypeE1ELb1EEEvPT_PKS2_PKT0_S8_ifPKiSA_iPKfiiiSC_SC_iiiii)
	.align		4
        /*072c*/ 	.word	index@(__assertfail)
	.align		4
        /*0730*/ 	.word	index@(_ZN4vllm25paged_attention_v1_kernelIthLi112ELi32ELi128ELNS_18Fp8KVCacheDataTypeE1ELb1EEEvPT_PKS2_PKT0_S8_ifPKiSA_iPKfiiiSC_SC_iiiii)
	.align		4
        /*0734*/ 	.word	index@(__assertfail)
	.align		4
        /*0738*/ 	.word	index@(_ZN4vllm25paged_attention_v1_kernelIthLi96ELi32ELi128ELNS_18Fp8KVCacheDataTypeE1ELb1EEEvPT_PKS2_PKT0_S8_ifPKiSA_iPKfiiiSC_SC_iiiii)
	.align		4
        /*073c*/ 	.word	index@(__assertfail)
	.align		4
        /*0740*/ 	.word	index@(_ZN4vllm25paged_attention_v1_kernelIthLi80ELi32ELi128ELNS_18Fp8KVCacheDataTypeE1ELb1EEEvPT_PKS2_PKT0_S8_ifPKiSA_iPKfiiiSC_SC_iiiii)
	.align		4
        /*0744*/ 	.word	index@(__assertfail)
	.align		4
        /*0748*/ 	.word	index@(_ZN4vllm25paged_attention_v1_kernelIthLi64ELi32ELi128ELNS_18Fp8KVCacheDataTypeE1ELb1EEEvPT_PKS2_PKT0_S8_ifPKiSA_iPKfiiiSC_SC_iiiii)
	.align		4
        /*074c*/ 	.word	index@(__assertfail)
	.align		4
        /*0750*/ 	.word	index@(_ZN4vllm25paged_attention_v1_kernelIthLi32ELi32ELi128ELNS_18Fp8KVCacheDataTypeE1ELb1EEEvPT_PKS2_PKT0_S8_ifPKiSA_iPKfiiiSC_SC_iiiii)
	.align		4
        /*0754*/ 	.word	index@(__assertfail)
	.align		4
        /*0758*/ 	.word	index@(_ZN4vllm25paged_attention_v1_kernelIthLi256ELi16ELi128ELNS_18Fp8KVCacheDataTypeE1ELb0EEEvPT_PKS2_PKT0_S8_ifPKiSA_iPKfiiiSC_SC_iiiii)
	.align		4
        /*075c*/ 	.word	index@(__assertfail)
	.align		4
        /*0760*/ 	.word	index@(_ZN4vllm25paged_attention_v1_kernelIthLi192ELi16ELi128ELNS_18Fp8KVCacheDataTypeE1ELb0EEEvPT_PKS2_PKT0_S8_ifPKiSA_iPKfiiiSC_SC_iiiii)
	.align		4
        /*0764*/ 	.word	index@(__assertfail)
	.align		4
        /*0768*/ 	.word	index@(_ZN4vllm25paged_attention_v1_kernelIthLi128ELi16ELi128ELNS_18Fp8KVCacheDataTypeE1ELb0EEEvPT_PKS2_PKT0_S8_ifPKiSA_iPKfiiiSC_SC_iiiii)
	.align		4
        /*076c*/ 	.word	index@(__assertfail)
	.align		4
        /*0770*/ 	.word	index@(_ZN4vllm25paged_attention_v1_kernelIthLi120ELi16ELi128ELNS_18Fp8KVCacheDataTypeE1ELb0EEEvPT_PKS2_PKT0_S8_ifPKiSA_iPKfiiiSC_SC_iiiii)
	.align		4
        /*0774*/ 	.word	index@(__assertfail)
	.align		4
        /*0778*/ 	.word	index@(_ZN4vllm25paged_attention_v1_kernelIthLi112ELi16ELi128ELNS_18Fp8KVCacheDataTypeE1ELb0EEEvPT_PKS2_PKT0_S8_ifPKiSA_iPKfiiiSC_SC_iiiii)
	.align		4
        /*077c*/ 	.word	index@(__assertfail)
	.align		4
        /*0780*/ 	.word	index@(_ZN4vllm25paged_attention_v1_kernelIthLi96ELi16ELi128ELNS_18Fp8KVCacheDataTypeE1ELb0EEEvPT_PKS2_PKT0_S8_ifPKiSA_iPKfiiiSC_SC_iiiii)
	.align		4
        /*0784*/ 	.word	index@(__assertfail)
	.align		4
        /*0788*/ 	.word	index@(_ZN4vllm25paged_attention_v1_kernelIthLi80ELi16ELi128ELNS_18Fp8KVCacheDataTypeE1ELb0EEEvPT_PKS2_PKT0_S8_ifPKiSA_iPKfiiiSC_SC_iiiii)
	.align		4
        /*078c*/ 	.word	index@(__assertfail)
	.align		4
        /*0790*/ 	.word	index@(_ZN4vllm25paged_attention_v1_kernelIthLi64ELi16ELi128ELNS_18Fp8KVCacheDataTypeE1ELb0EEEvPT_PKS2_PKT0_S8_ifPKiSA_iPKfiiiSC_SC_iiiii)
	.align		4
        /*0794*/ 	.word	index@(__assertfail)
	.align		4
        /*0798*/ 	.word	index@(_ZN4vllm25paged_attention_v1_kernelIthLi32ELi16ELi128ELNS_18Fp8KVCacheDataTypeE1ELb0EEEvPT_PKS2_PKT0_S8_ifPKiSA_iPKfiiiSC_SC_iiiii)
	.align		4
        /*079c*/ 	.word	index@(__assertfail)
	.align		4
        /*07a0*/ 	.word	index@(_ZN4vllm25paged_attention_v1_kernelIthLi256ELi16ELi128ELNS_18Fp8KVCacheDataTypeE1ELb1EEEvPT_PKS2_PKT0_S8_ifPKiSA_iPKfiiiSC_SC_iiiii)
	.align		4
        /*07a4*/ 	.word	index@(__assertfail)
	.align		4
        /*07a8*/ 	.word	index@(_ZN4vllm25paged_attention_v1_kernelIthLi192ELi16ELi128ELNS_18Fp8KVCacheDataTypeE1ELb1EEEvPT_PKS2_PKT0_S8_ifPKiSA_iPKfiiiSC_SC_iiiii)
	.align		4
        /*07ac*/ 	.word	index@(__assertfail)
	.align		4
        /*07b0*/ 	.word	index@(_ZN4vllm25paged_attention_v1_kernelIthLi128ELi16ELi128ELNS_18Fp8KVCacheDataTypeE1ELb1EEEvPT_PKS2_PKT0_S8_ifPKiSA_iPKfiiiSC_SC_iiiii)
	.align		4
        /*07b4*/ 	.word	index@(__assertfail)
	.align		4
        /*07b8*/ 	.word	index@(_ZN4vllm25paged_attention_v1_kernelIthLi120ELi16ELi128ELNS_18Fp8KVCacheDataTypeE1ELb1EEEvPT_PKS2_PKT0_S8_ifPKiSA_iPKfiiiSC_SC_iiiii)
	.align		4
        /*07bc*/ 	.word	index@(__assertfail)
	.align		4
        /*07c0*/ 	.word	index@(_ZN4vllm25paged_attention_v1_kernelIthLi112ELi16ELi128ELNS_18Fp8KVCacheDataTypeE1ELb1EEEvPT_PKS2_PKT0_S8_ifPKiSA_iPKfiiiSC_SC_iiiii)
	.align		4
        /*07c4*/ 	.word	index@(__assertfail)
	.align		4
        /*07c8*/ 	.word	index@(_ZN4vllm25paged_attention_v1_kernelIthLi96ELi16ELi128ELNS_18Fp8KVCacheDataTypeE1ELb1EEEvPT_PKS2_PKT0_S8_ifPKiSA_iPKfiiiSC_SC_iiiii)
	.align		4
        /*07cc*/ 	.word	index@(__assertfail)
	.align		4
        /*07d0*/ 	.word	index@(_ZN4vllm25paged_attention_v1_kernelIthLi80ELi16ELi128ELNS_18Fp8KVCacheDataTypeE1ELb1EEEvPT_PKS2_PKT0_S8_ifPKiSA_iPKfiiiSC_SC_iiiii)
	.align		4
        /*07d4*/ 	.word	index@(__assertfail)
	.align		4
        /*07d8*/ 	.word	index@(_ZN4vllm25paged_attention_v1_kernelIthLi64ELi16ELi128ELNS_18Fp8KVCacheDataTypeE1ELb1EEEvPT_PKS2_PKT0_S8_ifPKiSA_iPKfiiiSC_SC_iiiii)
	.align		4
        /*07dc*/ 	.word	index@(__assertfail)
	.align		4
        /*07e0*/ 	.word	index@(_ZN4vllm25paged_attention_v1_kernelIthLi32ELi16ELi128ELNS_18Fp8KVCacheDataTypeE1ELb1EEEvPT_PKS2_PKT0_S8_ifPKiSA_iPKfiiiSC_SC_iiiii)
	.align		4
        /*07e4*/ 	.word	index@(__assertfail)
	.align		4
        /*07e8*/ 	.word	index@(_ZN4vllm25paged_attention_v1_kernelIthLi256ELi8ELi128ELNS_18Fp8KVCacheDataTypeE1ELb0EEEvPT_PKS2_PKT0_S8_ifPKiSA_iPKfiiiSC_SC_iiiii)
	.align		4
        /*07ec*/ 	.word	index@(__assertfail)
	.align		4
        /*07f0*/ 	.word	index@(_ZN4vllm25paged_attention_v1_kernelIthLi192ELi8ELi128ELNS_18Fp8KVCacheDataTypeE1ELb0EEEvPT_PKS2_PKT0_S8_ifPKiSA_iPKfiiiSC_SC_iiiii)
	.align		4
        /*07f4*/ 	.word	index@(__assertfail)
	.align		4
        /*07f8*/ 	.word	index@(_ZN4vllm25paged_attention_v1_kernelIthLi128ELi8ELi128ELNS_18Fp8KVCacheDataTypeE1ELb0EEEvPT_PKS2_PKT0_S8_ifPKiSA_iPKfiiiSC_SC_iiiii)
	.align		4
        /*07fc*/ 	.word	index@(__assertfail)
	.align		4
        /*0800*/ 	.word	index@(_ZN4vllm25paged_attention_v1_kernelIthLi120ELi8ELi128ELNS_18Fp8KVCacheDataTypeE1ELb0EEEvPT_PKS2_PKT0_S8_ifPKiSA_iPKfiiiSC_SC_iiiii)
	.align		4
        /*0804*/ 	.word	index@(__assertfail)
	.align		4
        /*0808*/ 	.word	index@(_ZN4vllm25paged_attention_v1_kernelIthLi112ELi8ELi128ELNS_18Fp8KVCacheDataTypeE1ELb0EEEvPT_PKS2_PKT0_S8_ifPKiSA_iPKfiiiSC_SC_iiiii)
	.align		4
        /*080c*/ 	.word	index@(__assertfail)
	.align		4
        /*0810*/ 	.word	index@(_ZN4vllm25paged_attention_v1_kernelIthLi96ELi8ELi128ELNS_18Fp8KVCacheDataTypeE1ELb0EEEvPT_PKS2_PKT0_S8_ifPKiSA_iPKfiiiSC_SC_iiiii)
	.align		4
        /*0814*/ 	.word	index@(__assertfail)
	.align		4
        /*0818*/ 	.word	index@(_ZN4vllm25paged_attention_v1_kernelIthLi80ELi8ELi128ELNS_18Fp8KVCacheDataTypeE1ELb0EEEvPT_PKS2_PKT0_S8_ifPKiSA_iPKfiiiSC_SC_iiiii)
	.align		4
        /*081c*/ 	.word	index@(__assertfail)
	.align		4
        /*0820*/ 	.word	index@(_ZN4vllm25paged_attention_v1_kernelIthLi64ELi8ELi128ELNS_18Fp8KVCacheDataTypeE1ELb0EEEvPT_PKS2_PKT0_S8_ifPKiSA_iPKfiiiSC_SC_iiiii)
	.align		4
        /*0824*/ 	.word	index@(__assertfail)
	.align		4
        /*0828*/ 	.word	index@(_ZN4vllm25paged_attention_v1_kernelIthLi32ELi8ELi128ELNS_18Fp8KVCacheDataTypeE1ELb0EEEvPT_PKS2_PKT0_S8_ifPKiSA_iPKfiiiSC_SC_iiiii)
	.align		4
        /*082c*/ 	.word	index@(__assertfail)
	.align		4
        /*0830*/ 	.word	index@(_ZN4vllm25paged_attention_v1_kernelIthLi256ELi8ELi128ELNS_18Fp8KVCacheDataTypeE1ELb1EEEvPT_PKS2_PKT0_S8_ifPKiSA_iPKfiiiSC_SC_iiiii)
	.align		4
        /*0834*/ 	.word	index@(__assertfail)
	.align		4
        /*0838*/ 	.word	index@(_ZN4vllm25paged_attention_v1_kernelIthLi192ELi8ELi128ELNS_18Fp8KVCacheDataTypeE1ELb1EEEvPT_PKS2_PKT0_S8_ifPKiSA_iPKfiiiSC_SC_iiiii)
	.align		4
        /*083c*/ 	.word	index@(__assertfail)
	.align		4
        /*0840*/ 	.word	index@(_ZN4vllm25paged_attention_v1_kernelIthLi128ELi8ELi128ELNS_18Fp8KVCacheDataTypeE1ELb1EEEvPT_PKS2_PKT0_S8_ifPKiSA_iPKfiiiSC_SC_iiiii)
	.align		4
        /*0844*/ 	.word	index@(__assertfail)
	.align		4
        /*0848*/ 	.word	index@(_ZN4vllm25paged_attention_v1_kernelIthLi120ELi8ELi128ELNS_18Fp8KVCacheDataTypeE1ELb1EEEvPT_PKS2_PKT0_S8_ifPKiSA_iPKfiiiSC_SC_iiiii)
	.align		4
        /*084c*/ 	.word	index@(__assertfail)
	.align		4
        /*0850*/ 	.word	index@(_ZN4vllm25paged_attention_v1_kernelIthLi112ELi8ELi128ELNS_18Fp8KVCacheDataTypeE1ELb1EEEvPT_PKS2_PKT0_S8_ifPKiSA_iPKfiiiSC_SC_iiiii)
	.align		4
        /*0854*/ 	.word	index@(__assertfail)
	.align		4
        /*0858*/ 	.word	index@(_ZN4vllm25paged_attention_v1_kernelIthLi96ELi8ELi128ELNS_18Fp8KVCacheDataTypeE1ELb1EEEvPT_PKS2_PKT0_S8_ifPKiSA_iPKfiiiSC_SC_iiiii)
	.align		4
        /*085c*/ 	.word	index@(__assertfail)
	.align		4
        /*0860*/ 	.word	index@(_ZN4vllm25paged_attention_v1_kernelIthLi80ELi8ELi128ELNS_18Fp8KVCacheDataTypeE1ELb1EEEvPT_PKS2_PKT0_S8_ifPKiSA_iPKfiiiSC_SC_iiiii)
	.align		4
        /*0864*/ 	.word	index@(__assertfail)
	.align		4
        /*0868*/ 	.word	index@(_ZN4vllm25paged_attention_v1_kernelIthLi64ELi8ELi128ELNS_18Fp8KVCacheDataTypeE1ELb1EEEvPT_PKS2_PKT0_S8_ifPKiSA_iPKfiiiSC_SC_iiiii)
	.align		4
        /*086c*/ 	.word	index@(__assertfail)
	.align		4
        /*0870*/ 	.word	index@(_ZN4vllm25paged_attention_v1_kernelIthLi32ELi8ELi128ELNS_18Fp8KVCacheDataTypeE1ELb1EEEvPT_PKS2_PKT0_S8_ifPKiSA_iPKfiiiSC_SC_iiiii)
	.align		4
        /*0874*/ 	.word	index@(__assertfail)
	.align		4
        /*0878*/ 	.word	index@(_ZN4vllm25paged_attention_v1_kernelIfhLi256ELi32ELi128ELNS_18Fp8KVCacheDataTypeE1ELb0EEEvPT_PKS2_PKT0_S8_ifPKiSA_iPKfiiiSC_SC_iiiii)
	.align		4
        /*087c*/ 	.word	index@(__assertfail)
	.align		4
        /*0880*/ 	.word	index@(_ZN4vllm25paged_attention_v1_kernelIfhLi192ELi32ELi128ELNS_18Fp8KVCacheDataTypeE1ELb0EEEvPT_PKS2_PKT0_S8_ifPKiSA_iPKfiiiSC_SC_iiiii)
	.align		4
        /*0884*/ 	.word	index@(__assertfail)
	.align		4
        /*0888*/ 	.word	index@(_ZN4vllm25paged_attention_v1_kernelIfhLi128ELi32ELi128ELNS_18Fp8KVCacheDataTypeE1ELb0EEEvPT_PKS2_PKT0_S8_ifPKiSA_iPKfiiiSC_SC_iiiii)
	.align		4
        /*088c*/ 	.word	index@(__assertfail)
	.align		4
        /*0890*/ 	.word	index@(_ZN4vllm25paged_attention_v1_kernelIfhLi120ELi32ELi128ELNS_18Fp8KVCacheDataTypeE1ELb0EEEvPT_PKS2_PKT0_S8_ifPKiSA_iPKfiiiSC_SC_iiiii)
	.align		4
        /*0894*/ 	.word	index@(__assertfail)
	.align		4
        /*0898*/ 	.word	index@(_ZN4vllm25paged_attention_v1_kernelIfhLi112ELi32ELi128ELNS_18Fp8KVCacheDataTypeE1ELb0EEEvPT_PKS2_PKT0_S8_ifPKiSA_iPKfiiiSC_SC_iiiii)
	.align		4
        /*089c*/ 	.word	index@(__assertfail)
	.align		4
        /*08a0*/ 	.word	index@(_ZN4vllm25paged_attention_v1_kernelIfhLi96ELi32ELi128ELNS_18Fp8KVCacheDataTypeE1ELb0EEEvPT_PKS2_PKT0_S8_ifPKiSA_iPKfiiiSC_SC_iiiii)
	.align		4
        /*08a4*/ 	.word	index@(__assertfail)
	.align		4
        /*08a8*/ 	.word	index@(_ZN4vllm25paged_attention_v1_kernelIfhLi80ELi32ELi128ELNS_18Fp8KVCacheDataTypeE1ELb0EEEvPT_PKS2_PKT0_S8_ifPKiSA_iPKfiiiSC_SC_iiiii)
	.align		4
        /*08ac*/ 	.word	index@(__assertfail)
	.align		4
        /*08b0*/ 	.word	index@(_ZN4vllm25paged_attention_v1_kernelIfhLi64ELi32ELi128ELNS_18Fp8KVCacheDataTypeE1ELb0EEEvPT_PKS2_PKT0_S8_ifPKiSA_iPKfiiiSC_SC_iiiii)
	.align		4
        /*08b4*/ 	.word	index@(__assertfail)
	.align		4
        /*08b8*/ 	.word	index@(_ZN4vllm25paged_attention_v1_kernelIfhLi32ELi32ELi128ELNS_18Fp8KVCacheDataTypeE1ELb0EEEvPT_PKS2_PKT0_S8_ifPKiSA_iPKfiiiSC_SC_iiiii)
	.align		4
        /*08bc*/ 	.word	index@(__assertfail)
	.align		4
        /*08c0*/ 	.word	index@(_ZN4vllm25paged_attention_v1_kernelIfhLi256ELi32ELi128ELNS_18Fp8KVCacheDataTypeE1ELb1EEEvPT_PKS2_PKT0_S8_ifPKiSA_iPKfiiiSC_SC_iiiii)
	.align		4
        /*08c4*/ 	.word	index@(__assertfail)
	.align		4
        /*08c8*/ 	.word	index@(_ZN4vllm25paged_attention_v1_kernelIfhLi192ELi32ELi128ELNS_18Fp8KVCacheDataTypeE1ELb1EEEvPT_PKS2_PKT0_S8_ifPKiSA_iPKfiiiSC_SC_iiiii)
	.align		4
        /*08cc*/ 	.word	index@(__assertfail)
	.align		4
        /*08d0*/ 	.word	index@(_ZN4vllm25paged_attention_v1_kernelIfhLi128ELi32ELi128ELNS_18Fp8KVCacheDataTypeE1ELb1EEEvPT_PKS2_PKT0_S8_ifPKiSA_iPKfiiiSC_SC_iiiii)
	.align		4
        /*08d4*/ 	.word	index@(__assertfail)
	.align		4
        /*08d8*/ 	.word	index@(_ZN4vllm25paged_attention_v1_kernelIfhLi120ELi32ELi128ELNS_18Fp8KVCacheDataTypeE1ELb1EEEvPT_PKS2_PKT0_S8_ifPKiSA_iPKfiiiSC_SC_iiiii)
	.align		4
        /*08dc*/ 	.word	index@(__assertfail)
	.align		4
        /*08e0*/ 	.word	index@(_ZN4vllm25paged_attention_v1_kernelIfhLi112ELi32ELi128ELNS_18Fp8KVCacheDataTypeE1ELb1EEEvPT_PKS2_PKT0_S8_ifPKiSA_iPKfiiiSC_SC_iiiii)
	.align		4
        /*08e4*/ 	.word	index@(__assertfail)
	.align		4
        /*08e8*/ 	.word	index@(_ZN4vllm25paged_attention_v1_kernelIfhLi96ELi32ELi128ELNS_18Fp8KVCacheDataTypeE1ELb1EEEvPT_PKS2_PKT0_S8_ifPKiSA_iPKfiiiSC_SC_iiiii)
	.align		4
        /*08ec*/ 	.word	index@(__assertfail)
	.align		4
        /*08f0*/ 	.word	index@(_ZN4vllm25paged_attention_v1_kernelIfhLi80ELi32ELi128ELNS_18Fp8KVCacheDataTypeE1ELb1EEEvPT_PKS2_PKT0_S8_ifPKiSA_iPKfiiiSC_SC_iiiii)
	.align		4
        /*08f4*/ 	.word	index@(__assertfail)
	.align		4
        /*08f8*/ 	.word	index@(_ZN4vllm25paged_attention_v1_kernelIfhLi64ELi32ELi128ELNS_18Fp8KVCacheDataTypeE1ELb1EEEvPT_PKS2_PKT0_S8_ifPKiSA_iPKfiiiSC_SC_iiiii)
	.align		4
        /*08fc*/ 	.word	index@(__assertfail)
	.align		4
        /*0900*/ 	.word	index@(_ZN4vllm25paged_attention_v1_kernelIfhLi32ELi32ELi128ELNS_18Fp8KVCacheDataTypeE1ELb1EEEvPT_PKS2_PKT0_S8_ifPKiSA_iPKfiiiSC_SC_iiiii)
	.align		4
        /*0904*/ 	.word	index@(__assertfail)
	.align		4
        /*0908*/ 	.word	index@(_ZN4vllm25paged_attention_v1_kernelIfhLi256ELi16ELi128ELNS_18Fp8KVCacheDataTypeE1ELb0EEEvPT_PKS2_PKT0_S8_ifPKiSA_iPKfiiiSC_SC_iiiii)
	.align		4
        /*090c*/ 	.word	index@(__assertfail)
	.align		4
        /*0910*/ 	.word	index@(_ZN4vllm25paged_attention_v1_kernelIfhLi192ELi16ELi128ELNS_18Fp8KVCacheDataTypeE1ELb0EEEvPT_PKS2_PKT0_S8_ifPKiSA_iPKfiiiSC_SC_iiiii)
	.align		4
        /*0914*/ 	.word	index@(__assertfail)
	.align		4
        /*0918*/ 	.word	index@(_ZN4vllm25paged_attention_v1_kernelIfhLi128ELi16ELi128ELNS_18Fp8KVCacheDataTypeE1ELb0EEEvPT_PKS2_PKT0_S8_ifPKiSA_iPKfiiiSC_SC_iiiii)
	.align		4
        /*091c*/ 	.word	index@(__assertfail)
	.align		4
        /*0920*/ 	.word	index@(_ZN4vllm25paged_attention_v1_kernelIfhLi120ELi16ELi128ELNS_18Fp8KVCacheDataTypeE1ELb0EEEvPT_PKS2_PKT0_S8_ifPKiSA_iPKfiiiSC_SC_iiiii)
	.align		4
        /*0924*/ 	.word	index@(__assertfail)
	.align		4
        /*0928*/ 	.word	index@(_ZN4vllm25paged_attention_v1_kernelIfhLi112ELi16ELi128ELNS_18Fp8KVCacheDataTypeE1ELb0EEEvPT_PKS2_PKT0_S8_ifPKiSA_iPKfiiiSC_SC_iiiii)
	.align		4
        /*092c*/ 	.word	index@(__assertfail)
	.align		4
        /*0930*/ 	.word	index@(_ZN4vllm25paged_attention_v1_kernelIfhLi96ELi16ELi128ELNS_18Fp8KVCacheDataTypeE1ELb0EEEvPT_PKS2_PKT0_S8_ifPKiSA_iPKfiiiSC_SC_iiiii)
	.align		4
        /*0934*/ 	.word	index@(__assertfail)
	.align		4
        /*0938*/ 	.word	index@(_ZN4vllm25paged_attention_v1_kernelIfhLi80ELi16ELi128ELNS_18Fp8KVCacheDataTypeE1ELb0EEEvPT_PKS2_PKT0_S8_ifPKiSA_iPKfiiiSC_SC_iiiii)
	.align		4
        /*093c*/ 	.word	index@(__assertfail)
	.align		4
        /*0940*/ 	.word	index@(_ZN4vllm25paged_attention_v1_kernelIfhLi64ELi16ELi128ELNS_18Fp8KVCacheDataTypeE1ELb0EEEvPT_PKS2_PKT0_S8_ifPKiSA_iPKfiiiSC_SC_iiiii)
	.align		4
        /*0944*/ 	.word	index@(__assertfail)
	.align		4
        /*0948*/ 	.word	index@(_ZN4vllm25paged_attention_v1_kernelIfhLi32ELi16ELi128ELNS_18Fp8KVCacheDataTypeE1ELb0EEEvPT_PKS2_PKT0_S8_ifPKiSA_iPKfiiiSC_SC_iiiii)
	.align		4
        /*094c*/ 	.word	index@(__assertfail)
	.align		4
        /*0950*/ 	.word	index@(_ZN4vllm25paged_attention_v1_kernelIfhLi256ELi16ELi128ELNS_18Fp8KVCacheDataTypeE1ELb1EEEvPT_PKS2_PKT0_S8_ifPKiSA_iPKfiiiSC_SC_iiiii)
	.align		4
        /*0954*/ 	.word	index@(__assertfail)
	.align		4
        /*0958*/ 	.word	index@(_ZN4vllm25paged_attention_v1_kernelIfhLi192ELi16ELi128ELNS_18Fp8KVCacheDataTypeE1ELb1EEEvPT_PKS2_PKT0_S8_ifPKiSA_iPKfiiiSC_SC_iiiii)
	.align		4
        /*095c*/ 	.word	index@(__assertfail)
	.align		4
        /*0960*/ 	.word	index@(_ZN4vllm25paged_attention_v1_kernelIfhLi128ELi16ELi128ELNS_18Fp8KVCacheDataTypeE1ELb1EEEvPT_PKS2_PKT0_S8_ifPKiSA_iPKfiiiSC_SC_iiiii)
	.align		4
        /*0964*/ 	.word	index@(__assertfail)
	.align		4
        /*0968*/ 	.word	index@(_ZN4vllm25paged_attention_v1_kernelIfhLi120ELi16ELi128ELNS_18Fp8KVCacheDataTypeE1ELb1EEEvPT_PKS2_PKT0_S8_ifPKiSA_iPKfiiiSC_SC_iiiii)
	.align		4
        /*096c*/ 	.word	index@(__assertfail)
	.align		4
        /*0970*/ 	.word	index@(_ZN4vllm25paged_attention_v1_kernelIfhLi112ELi16ELi128ELNS_18Fp8KVCacheDataTypeE1ELb1EEEvPT_PKS2_PKT0_S8_ifPKiSA_iPKfiiiSC_SC_iiiii)
	.align		4
        /*0974*/ 	.word	index@(__assertfail)
	.align		4
        /*0978*/ 	.word	index@(_ZN4vllm25paged_attention_v1_kernelIfhLi96ELi16ELi128ELNS_18Fp8KVCacheDataTypeE1ELb1EEEvPT_PKS2_PKT0_S8_ifPKiSA_iPKfiiiSC_SC_iiiii)
	.align		4
        /*097c*/ 	.word	index@(__assertfail)
	.align		4
        /*0980*/ 	.word	index@(_ZN4vllm25paged_attention_v1_kernelIfhLi80ELi16ELi128ELNS_18Fp8KVCacheDataTypeE1ELb1EEEvPT_PKS2_PKT0_S8_ifPKiSA_iPKfiiiSC_SC_iiiii)
	.align		4
        /*0984*/ 	.word	index@(__assertfail)
	.align		4
        /*0988*/ 	.word	index@(_ZN4vllm25paged_attention_v1_kernelIfhLi64ELi16ELi128ELNS_18Fp8KVCacheDataTypeE1ELb1EEEvPT_PKS2_PKT0_S8_ifPKiSA_iPKfiiiSC_SC_iiiii)
	.align		4
        /*098c*/ 	.word	index@(__assertfail)
	.align		4
        /*0990*/ 	.word	index@(_ZN4vllm25paged_attention_v1_kernelIfhLi32ELi16ELi128ELNS_18Fp8KVCacheDataTypeE1ELb1EEEvPT_PKS2_PKT0_S8_ifPKiSA_iPKfiiiSC_SC_iiiii)
	.align		4
        /*0994*/ 	.word	index@(__assertfail)
	.align		4
        /*0998*/ 	.word	index@(_ZN4vllm25paged_attention_v1_kernelIfhLi256ELi8ELi128ELNS_18Fp8KVCacheDataTypeE1ELb0EEEvPT_PKS2_PKT0_S8_ifPKiSA_iPKfiiiSC_SC_iiiii)
	.align		4
        /*099c*/ 	.word	index@(__assertfail)
	.align		4
        /*09a0*/ 	.word	index@(_ZN4vllm25paged_attention_v1_kernelIfhLi192ELi8ELi128ELNS_18Fp8KVCacheDataTypeE1ELb0EEEvPT_PKS2_PKT0_S8_ifPKiSA_iPKfiiiSC_SC_iiiii)
	.align		4
        /*09a4*/ 	.word	index@(__assertfail)
	.align		4
        /*09a8*/ 	.word	index@(_ZN4vllm25paged_attention_v1_kernelIfhLi128ELi8ELi128ELNS_18Fp8KVCacheDataTypeE1ELb0EEEvPT_PKS2_PKT0_S8_ifPKiSA_iPKfiiiSC_SC_iiiii)
	.align		4
        /*09ac*/ 	.word	index@(__assertfail)
	.align		4
        /*09b0*/ 	.word	index@(_ZN4vllm25paged_attention_v1_kernelIfhLi120ELi8ELi128ELNS_18Fp8KVCacheDataTypeE1ELb0EEEvPT_PKS2_PKT0_S8_ifPKiSA_iPKfiiiSC_SC_iiiii)
	.align		4
        /*09b4*/ 	.word	index@(__assertfail)
	.align		4
        /*09b8*/ 	.word	index@(_ZN4vllm25paged_attention_v1_kernelIfhLi112ELi8ELi128ELNS_18Fp8KVCacheDataTypeE1ELb0EEEvPT_PKS2_PKT0_S8_ifPKiSA_iPKfiiiSC_SC_iiiii)
	.align		4
        /*09bc*/ 	.word	index@(__assertfail)
	.align		4
        /*09c0*/ 	.word	index@(_ZN4vllm25paged_attention_v1_kernelIfhLi96ELi8ELi128ELNS_18Fp8KVCacheDataTypeE1ELb0EEEvPT_PKS2_PKT0_S8_ifPKiSA_iPKfiiiSC_SC_iiiii)
	.align		4
        /*09c4*/ 	.word	index@(__assertfail)
	.align		4
        /*09c8*/ 	.word	index@(_ZN4vllm25paged_attention_v1_kernelIfhLi80ELi8ELi128ELNS_18Fp8KVCacheDataTypeE1ELb0EEEvPT_PKS2_PKT0_S8_ifPKiSA_iPKfiiiSC_SC_iiiii)
	.align		4
        /*09cc*/ 	.word	index@(__assertfail)
	.align		4
        /*09d0*/ 	.word	index@(_ZN4vllm25paged_attention_v1_kernelIfhLi64ELi8ELi128ELNS_18Fp8KVCacheDataTypeE1ELb0EEEvPT_PKS2_PKT0_S8_ifPKiSA_iPKfiiiSC_SC_iiiii)
	.align		4
        /*09d4*/ 	.word	index@(__assertfail)
	.align		4
        /*09d8*/ 	.word	index@(_ZN4vllm25paged_attention_v1_kernelIfhLi32ELi8ELi128ELNS_18Fp8KVCacheDataTypeE1ELb0EEEvPT_PKS2_PKT0_S8_ifPKiSA_iPKfiiiSC_SC_iiiii)
	.align		4
        /*09dc*/ 	.word	index@(__assertfail)
	.align		4
        /*09e0*/ 	.word	index@(_ZN4vllm25paged_attention_v1_kernelIfhLi256ELi8ELi128ELNS_18Fp8KVCacheDataTypeE1ELb1EEEvPT_PKS2_PKT0_S8_ifPKiSA_iPKfiiiSC_SC_iiiii)
	.align		4
        /*09e4*/ 	.word	index@(__assertfail)
	.align		4
        /*09e8*/ 	.word	index@(_ZN4vllm25paged_attention_v1_kernelIfhLi192ELi8ELi128ELNS_18Fp8KVCacheDataTypeE1ELb1EEEvPT_PKS2_PKT0_S8_ifPKiSA_iPKfiiiSC_SC_iiiii)
	.align		4
        /*09ec*/ 	.word	index@(__assertfail)
	.align		4
        /*09f0*/ 	.word	index@(_ZN4vllm25paged_attention_v1_kernelIfhLi128ELi8ELi128ELNS_18Fp8KVCacheDataTypeE1ELb1EEEvPT_PKS2_PKT0_S8_ifPKiSA_iPKfiiiSC_SC_iiiii)
	.align		4
        /*09f4*/ 	.word	index@(__assertfail)
	.align		4
        /*09f8*/ 	.word	index@(_ZN4vllm25paged_attention_v1_kernelIfhLi120ELi8ELi128ELNS_18Fp8KVCacheDataTypeE1ELb1EEEvPT_PKS2_PKT0_S8_ifPKiSA_iPKfiiiSC_SC_iiiii)
	.align		4
        /*09fc*/ 	.word	index@(__assertfail)
	.align		4
        /*0a00*/ 	.word	index@(_ZN4vllm25paged_attention_v1_kernelIfhLi112ELi8ELi128ELNS_18Fp8KVCacheDataTypeE1ELb1EEEvPT_PKS2_PKT0_S8_ifPKiSA_iPKfiiiSC_SC_iiiii)
	.align		4
        /*0a04*/ 	.word	index@(__assertfail)
	.align		4
        /*0a08*/ 	.word	index@(_ZN4vllm25paged_attention_v1_kernelIfhLi96ELi8ELi128ELNS_18Fp8KVCacheDataTypeE1ELb1EEEvPT_PKS2_PKT0_S8_ifPKiSA_iPKfiiiSC_SC_iiiii)
	.align		4
        /*0a0c*/ 	.word	index@(__assertfail)
	.align		4
        /*0a10*/ 	.word	index@(_ZN4vllm25paged_attention_v1_kernelIfhLi80ELi8ELi128ELNS_18Fp8KVCacheDataTypeE1ELb1EEEvPT_PKS2_PKT0_S8_ifPKiSA_iPKfiiiSC_SC_iiiii)
	.align		4
        /*0a14*/ 	.word	index@(__assertfail)
	.align		4
        /*0a18*/ 	.word	index@(_ZN4vllm25paged_attention_v1_kernelIfhLi64ELi8ELi128ELNS_18Fp8KVCacheDataTypeE1ELb1EEEvPT_PKS2_PKT0_S8_ifPKiSA_iPKfiiiSC_SC_iiiii)
	.align		4
        /*0a1c*/ 	.word	index@(__assertfail)
	.align		4
        /*0a20*/ 	.word	index@(_ZN4vllm25paged_attention_v1_kernelIfhLi32ELi8ELi128ELNS_18Fp8KVCacheDataTypeE1ELb1EEEvPT_PKS2_PKT0_S8_ifPKiSA_iPKfiiiSC_SC_iiiii)
	.align		4
        /*0a24*/ 	.word	index@(__assertfail)
	.align		4
        /*0a28*/ 	.word	0x00000000
	.align		4
        /*0a2c*/ 	.word	0xfffffffe
	.align		4
        /*0a30*/ 	.word	0x00000000
	.align		4
        /*0a34*/ 	.word	0xfffffffd
	.align		4
        /*0a38*/ 	.word	0x00000000
	.align		4
        /*0a3c*/ 	.word	0xfffffffc


//--------------------- .nv.constant4             --------------------------
	.section	.nv.constant4,"a",@progbits
	.align	8
	.align		8
.nv.constant4:
        /*0000*/ 	.dword	__assertfail
	.align		8
        /*0008*/ 	.dword	__unnamed_1
	.align		8
        /*0010*/ 	.dword	__unnamed_2
	.align		8
        /*0018*/ 	.dword	__unnamed_3
	.align		8
        /*0020*/ 	.dword	__unnamed_4
	.align		8
        /*0028*/ 	.dword	__unnamed_5
	.align		8
        /*0030*/ 	.dword	__unnamed_6
	.align		8
        /*0038*/ 	.dword	__unnamed_7
	.align		8
        /*0040*/ 	.dword	__unnamed_8
	.align		8
        /*0048*/ 	.dword	__unnamed_9
	.align		8
        /*0050*/ 	.dword	__unnamed_10
	.align		8
        /*0058*/ 	.dword	__unnamed_11
	.align		8
        /*0060*/ 	.dword	__unnamed_12
	.align		8
        /*0068*/ 	.dword	__unnamed_13
	.align		8
        /*0070*/ 	.dword	__unnamed_14
	.align		8
        /*0078*/ 	.dword	__unnamed_15
	.align		8
        /*0080*/ 	.dword	__unnamed_16
	.align		8
        /*0088*/ 	.dword	__unnamed_17
	.align		8
        /*0090*/ 	.dword	__unnamed_18
	.align		8
        /*0098*/ 	.dword	_ZN52_INTERNAL_98d2e5be_21_paged_attention_v1_cu_d115ef7d4cuda3std3__45__cpo5beginE
	.align		8
        /*00a0*/ 	.dword	_ZN52_INTERNAL_98d2e5be_21_paged_attention_v1_cu_d115ef7d4cuda3std3__45__cpo3endE
	.align		8
        /*00a8*/ 	.dword	_ZN52_INTERNAL_98d2e5be_21_paged_attention_v1_cu_d115ef7d4cuda3std3__45__cpo6cbeginE
	.align		8
        /*00b0*/ 	.dword	_ZN52_INTERNAL_98d2e5be_21_paged_attention_v1_cu_d115ef7d4cuda3std3__45__cpo4cendE
	.align		8
        /*00b8*/ 	.dword	_ZN52_INTERNAL_98d2e5be_21_paged_attention_v1_cu_d115ef7d4cuda3std3__45__cpo6rbeginE
	.align		8
        /*00c0*/ 	.dword	_ZN52_INTERNAL_98d2e5be_21_paged_attention_v1_cu_d115ef7d4cuda3std3__45__cpo4rendE
	.align		8
        /*00c8*/ 	.dword	_ZN52_INTERNAL_98d2e5be_21_paged_attention_v1_cu_d115ef7d4cuda3std3__45__cpo7crbeginE
	.align		8
        /*00d0*/ 	.dword	_ZN52_INTERNAL_98d2e5be_21_paged_attention_v1_cu_d115ef7d4cuda3std3__45__cpo5crendE
	.align		8
        /*00d8*/ 	.dword	_ZN52_INTERNAL_98d2e5be_21_paged_attention_v1_cu_d115ef7d4cuda3std3__454_GLOBAL__N__98d2e5be_21_paged_attention_v1_cu_d115ef7d6ignoreE
	.align		8
        /*00e0*/ 	.dword	_ZN52_INTERNAL_98d2e5be_21_paged_attention_v1_cu_d115ef7d4cuda3std3__419piecewise_constructE
	.align		8
        /*00e8*/ 	.dword	_ZN52_INTERNAL_98d2e5be_21_paged_attention_v1_cu_d115ef7d4cuda3std3__48in_placeE
	.align		8
        /*00f0*/ 	.dword	_ZN52_INTERNAL_98d2e5be_21_paged_attention_v1_cu_d115ef7d4cuda3std3__420unreachable_sentinelE
	.align		8
        /*00f8*/ 	.dword	_ZN52_INTERNAL_98d2e5be_21_paged_attention_v1_cu_d115ef7d4cuda3std6ranges3__45__cpo4swapE
	.align		8
        /*0100*/ 	.dword	_ZN52_INTERNAL_98d2e5be_21_paged_attention_v1_cu_d115ef7d4cuda3std6ranges3__45__cpo9iter_moveE
	.align		8
        /*0108*/ 	.dword	_ZN52_INTERNAL_98d2e5be_21_paged_attention_v1_cu_d115ef7d4cuda3std6ranges3__45__cpo5beginE
	.align		8
        /*0110*/ 	.dword	_ZN52_INTERNAL_98d2e5be_21_paged_attention_v1_cu_d115ef7d4cuda3std6ranges3__45__cpo3endE
	.align		8
        /*0118*/ 	.dword	_ZN52_INTERNAL_98d2e5be_21_paged_attention_v1_cu_d115ef7d4cuda3std6ranges3__45__cpo6cbeginE
	.align		8
        /*0120*/ 	.dword	_ZN52_INTERNAL_98d2e5be_21_paged_attention_v1_cu_d115ef7d4cuda3std6ranges3__45__cpo4cendE
	.align		8
        /*0128*/ 	.dword	_ZN52_INTERNAL_98d2e5be_21_paged_attention_v1_cu_d115ef7d4cuda3std6ranges3__45__cpo7advanceE
	.align		8
        /*0130*/ 	.dword	_ZN52_INTERNAL_98d2e5be_21_paged_attention_v1_cu_d115ef7d4cuda3std6ranges3__45__cpo9iter_swapE
	.align		8
        /*0138*/ 	.dword	_ZN52_INTERNAL_98d2e5be_21_paged_attention_v1_cu_d115ef7d4cuda3std6ranges3__45__cpo4nextE
	.align		8
        /*0140*/ 	.dword	_ZN52_INTERNAL_98d2e5be_21_paged_attention_v1_cu_d115ef7d4cuda3std6ranges3__45__cpo4prevE
	.align		8
        /*0148*/ 	.dword	_ZN52_INTERNAL_98d2e5be_21_paged_attention_v1_cu_d115ef7d4cuda3std6ranges3__45__cpo4dataE
	.align		8
        /*0150*/ 	.dword	_ZN52_INTERNAL_98d2e5be_21_paged_attention_v1_cu_d115ef7d4cuda3std6ranges3__45__cpo5cdataE
	.align		8
        /*0158*/ 	.dword	_ZN52_INTERNAL_98d2e5be_21_paged_attention_v1_cu_d115ef7d4cuda3std6ranges3__45__cpo4sizeE
	.align		8
        /*0160*/ 	.dword	_ZN52_INTERNAL_98d2e5be_21_paged_attention_v1_cu_d115ef7d4cuda3std6ranges3__45__cpo5ssizeE
	.align		8
        /*0168*/ 	.dword	_ZN52_INTERNAL_98d2e5be_21_paged_attention_v1_cu_d115ef7d4cuda3std6ranges3__45__cpo8distanceE
	.align		8
        /*0170*/ 	.dword	_ZN52_INTERNAL_98d2e5be_21_paged_attention_v1_cu_d115ef7d6thrust23THRUST_300001_SM_900_NS6system6detail10sequential3seqE
	.align		8
        /*0178*/ 	.dword	$str
	.align		8
        /*0180*/ 	.dword	$str$1


//--------------------- .text._ZN4vllm25paged_attention_v1_kernelI13__nv_bfloat16hLi256ELi32ELi128ELNS_18Fp8KVCacheDataTypeE2ELb0EEEvPT_PKS3_PKT0_S9_ifPKiSB_iPKfiiiSD_SD_iiiii --------------------------
	.section	.text._ZN4vllm25paged_attention_v1_kernelI13__nv_bfloat16hLi256ELi32ELi128ELNS_18Fp8KVCacheDataTypeE2ELb0EEEvPT_PKS3_PKT0_S9_ifPKiSB_iPKfiiiSD_SD_iiiii,"ax",@progbits
	.align	128
        .global         _ZN4vllm25paged_attention_v1_kernelI13__nv_bfloat16hLi256ELi32ELi128ELNS_18Fp8KVCacheDataTypeE2ELb0EEEvPT_PKS3_PKT0_S9_ifPKiSB_iPKfiiiSD_SD_iiiii
        .type           _ZN4vllm25paged_attention_v1_kernelI13__nv_bfloat16hLi256ELi32ELi128ELNS_18Fp8KVCacheDataTypeE2ELb0EEEvPT_PKS3_PKT0_S9_ifPKiSB_iPKfiiiSD_SD_iiiii,@function
        .size           _ZN4vllm25paged_attention_v1_kernelI13__nv_bfloat16hLi256ELi32ELi128ELNS_18Fp8KVCacheDataTypeE2ELb0EEEvPT_PKS3_PKT0_S9_ifPKiSB_iPKfiiiSD_SD_iiiii,(.L_x_28026 - _ZN4vllm25paged_attention_v1_kernelI13__nv_bfloat16hLi256ELi32ELi128ELNS_18Fp8KVCacheDataTypeE2ELb0EEEvPT_PKS3_PKT0_S9_ifPKiSB_iPKfiiiSD_SD_iiiii)
        .other          _ZN4vllm25paged_attention_v1_kernelI13__nv_bfloat16hLi256ELi32ELi128ELNS_18Fp8KVCacheDataTypeE2ELb0EEEvPT_PKS3_PKT0_S9_ifPKiSB_iPKfiiiSD_SD_iiiii,@"STO_CUDA_ENTRY STV_DEFAULT"
_ZN4vllm25paged_attention_v1_kernelI13__nv_bfloat16hLi256ELi32ELi128ELNS_18Fp8KVCacheDataTypeE2ELb0EEEvPT_PKS3_PKT0_S9_ifPKiSB_iPKfiiiSD_SD_iiiii:
.text._ZN4vllm25paged_attention_v1_kernelI13__nv_bfloat16hLi256ELi32ELi128ELNS_18Fp8KVCacheDataTypeE2ELb0EEEvPT_PKS3_PKT0_S9_ifPKiSB_iPKfiiiSD_SD_iiiii:
[----:B------:R-:W0:Y:S08]  /*0000*/  LDC R1, c[0x0][0x28] ;  /* 0x00000a00ff017b82 */ /* 0x000e300000000800 */
[----:B------:R-:W1:Y:S01]  /*0010*/  S2UR UR38, SR_CTAID.Y ;  /* 0x00000000002679c3 */ /* 0x000e620000002600 */
[----:B------:R-:W-:Y:S01]  /*0020*/  ULDC.64 UR4, c[0x0][0x240] ;  /* 0x0000900000047ab9 */ /* 0x000fe20000000a00 */
[----:B------:R-:W-:Y:S01]  /*0030*/  ULDC.64 UR36, c[0x0][0x208] ;  /* 0x0000820000247ab9 */ /* 0x000fe20000000a00 */
[----:B-1----:R-:W-:-:S06]  /*0040*/  UIMAD.WIDE UR4, UR38, 0x4, UR4 ;  /* 0x00000004260478a5 */ /* 0x002fcc000f8e0204 */
[----:B------:R-:W-:Y:S02]  /*0050*/  IMAD.U32 R2, RZ, RZ, UR4 ;  /* 0x00000004ff027e24 */ /* 0x000fe4000f8e00ff */
[----:B------:R-:W-:-:S05]  /*0060*/  IMAD.U32 R3, RZ, RZ, UR5 ;  /* 0x00000005ff037e24 */ /* 0x000fca000f8e00ff */
[----:B------:R-:W2:Y:S01]  /*0070*/  LDG.E.CONSTANT R2, desc[UR36][R2.64] ;  /* 0x0000002402027981 */ /* 0x000ea2000c1e9900 */
[----:B------:R-:W1:Y:S01]  /*0080*/  S2UR UR39, SR_CTAID.X ;  /* 0x00000000002779c3 */ /* 0x000e620000002500 */
[----:B------:R-:W-:Y:S01]  /*0090*/  BSSY B0, `(.L_x_0) ;  /* 0x0000069000007945 */ /* 0x000fe20003800000 */
[----:B------:R-:W3:Y:S02]  /*00a0*/  S2R R17, SR_TID.X ;  /* 0x0000000000117919 */ /* 0x000ee40000002100 */
[----:B---3--:R-:W-:Y:S02]  /*00b0*/  ISETP.GT.AND P0, PT, R17, 0x1f, PT ;  /* 0x0000001f1100780c */ /* 0x008fe40003f04270 */
[----:B------:R-:W-:-:S04]  /*00c0*/  SHF.R.S32.HI R4, RZ, 0x1f, R17 ;  /* 0x0000001fff047819 */ /* 0x000fc80000011411 */
[----:B------:R-:W-:-:S04]  /*00d0*/  LEA.HI R4, R4, R17, RZ, 0x5 ;  /* 0x0000001104047211 */ /* 0x000fc800078f28ff */
[----:B------:R-:W-:Y:S02]  /*00e0*/  LOP3.LUT R16, R4, 0xffffffe0, RZ, 0xc0, !PT ;  /* 0xffffffe004107812 */ /* 0x000fe400078ec0ff */
[----:B------:R-:W-:-:S03]  /*00f0*/  SHF.R.S32.HI R7, RZ, 0x5, R4 ;  /* 0x00000005ff077819 */ /* 0x000fc60000011404 */
[----:B------:R-:W-:Y:S02]  /*0100*/  IMAD.IADD R16, R17, 0x1, -R16 ;  /* 0x0000000111107824 */ /* 0x000fe400078e0a10 */
[----:B--2---:R-:W-:-:S05]  /*0110*/  VIADD R0, R2, 0x1f ;  /* 0x0000001f02007836 */ /* 0x004fca0000000000 */
[----:B------:R-:W-:-:S04]  /*0120*/  SHF.R.S32.HI R5, RZ, 0x1f, R0 ;  /* 0x0000001fff057819 */ /* 0x000fc80000011400 */
[----:B------:R-:W-:-:S04]  /*0130*/  LEA.HI R0, R5, R0, RZ, 0x5 ;  /* 0x0000000005007211 */ /* 0x000fc800078f28ff */
[----:B------:R-:W-:Y:S02]  /*0140*/  LOP3.LUT R5, R0, 0xffffffe0, RZ, 0xc0, !PT ;  /* 0xffffffe000057812 */ /* 0x000fe400078ec0ff */
[----:B------:R-:W-:Y:S02]  /*0150*/  SHF.R.S32.HI R0, RZ, 0x5, R0 ;  /* 0x00000005ff007819 */ /* 0x000fe40000011400 */
[----:B------:R-:W-:Y:S01]  /*0160*/  VIMNMX R6, R2, R5, PT ;  /* 0x0000000502067248 */ /* 0x000fe20003fe0100 */
[----:B01----:R-:W-:Y:S06]  /*0170*/  @P0 BRA `(.L_x_1) ;  /* 0x0000000400680947 */ /* 0x003fec0003800000 */
[C---:B------:R-:W-:Y:S01]  /*0180*/  VIMNMX R2, R17.reuse, -0x60, !PT ;  /* 0xffffffa011027848 */ /* 0x040fe20007fe0100 */
[----:B------:R-:W-:Y:S01]  /*0190*/  ULDC UR4, c[0x0][0x258] ;  /* 0x0000960000047ab9 */ /* 0x000fe20000000800 */
[----:B------:R-:W-:Y:S01]  /*01a0*/  IMAD.U32 R5, RZ, RZ, UR39 ;  /* 0x00000027ff057e24 */ /* 0x000fe2000f8e00ff */
[----:B------:R-:W-:Y:S01]  /*01b0*/  BSSY B1, `(.L_x_2) ;  /* 0x000002b000017945 */ /* 0x000fe20003800000 */
[----:B------:R-:W-:Y:S01]  /*01c0*/  IADD3 R2, -R17, 0x7f, R2 ;  /* 0x0000007f11027810 */ /* 0x000fe20007ffe102 */
[----:B------:R-:W-:Y:S02]  /*01d0*/  IMAD.U32 R4, RZ, RZ, UR4 ;  /* 0x00000004ff047e24 */ /* 0x000fe4000f8e00ff */
[----:B------:R-:W-:Y:S01]  /*01e0*/  IMAD.SHL.U32 R5, R5, 0x100, RZ ;  /* 0x0000010005057824 */ /* 0x000fe200078e00ff */
[----:B------:R-:W-:Y:S01]  /*01f0*/  LEA.HI R3, R2, 0x1, RZ, 0x19 ;  /* 0x0000000102037811 */ /* 0x000fe200078fc8ff */
[----:B------:R-:W-:Y:S01]  /*0200*/  IMAD R4, R4, UR38, RZ ;  /* 0x0000002604047c24 */ /* 0x000fe2000f8e02ff */
[----:B------:R-:W-:Y:S01]  /*0210*/  ISETP.GE.U32.AND P0, PT, R2, 0x180, PT ;  /* 0x000001800200780c */ /* 0x000fe20003f06070 */
[----:B------:R-:W-:Y:S01]  /*0220*/  IMAD.MOV.U32 R9, RZ, RZ, R17 ;  /* 0x000000ffff097224 */ /* 0x000fe200078e0011 */
[----:B------:R-:W-:-:S02]  /*0230*/  LOP3.LUT P1, R3, R3, 0x3, RZ, 0xc0, !PT ;  /* 0x0000000303037812 */ /* 0x000fc4000782c0ff */
[----:B------:R-:W-:Y:S02]  /*0240*/  SHF.R.S32.HI R18, RZ, 0x1f, R5 ;  /* 0x0000001fff127819 */ /* 0x000fe40000011405 */
[----:B------:R-:W-:-:S09]  /*0250*/  SHF.R.S32.HI R11, RZ, 0x1f, R4 ;  /* 0x0000001fff0b7819 */ /* 0x000fd20000011404 */
[----:B------:R-:W-:Y:S05]  /*0260*/  @!P1 BRA `(.L_x_3) ;  /* 0x00000000007c9947 */ /* 0x000fea0003800000 */
[----:B------:R-:W0:Y:S01]  /*0270*/  S2UR UR5, SR_CgaCtaId ;  /* 0x00000000000579c3 */ /* 0x000e220000008800 */
[----:B------:R-:W-:Y:S01]  /*0280*/  IMAD.SHL.U32 R2, R17, 0x8, RZ ;  /* 0x0000000811027824 */ /* 0x000fe200078e00ff */
[----:B------:R-:W-:Y:S01]  /*0290*/  UMOV UR4, 0x400 ;  /* 0x0000040000047882 */ /* 0x000fe20000000000 */
[----:B------:R-:W-:Y:S01]  /*02a0*/  ULDC.64 UR6, c[0x0][0x218] ;  /* 0x0000860000067ab9 */ /* 0x000fe20000000a00 */
[----:B------:R-:W-:Y:S02]  /*02b0*/  IMAD.MOV.U32 R8, RZ, RZ, R3 ;  /* 0x000000ffff087224 */ /* 0x000fe400078e0003 */
[----:B------:R-:W-:Y:S02]  /*02c0*/  IADD3 R20, P2, P3, R4, R2, R5 ;  /* 0x0000000204147210 */ /* 0x000fe40007b5e005 */
[----:B------:R-:W-:Y:S02]  /*02d0*/  SHF.R.S32.HI R2, RZ, 0x1f, R2 ;  /* 0x0000001fff027819 */ /* 0x000fe40000011402 */
[----:B------:R-:W-:-:S02]  /*02e0*/  LEA R19, P1, R20, UR6, 0x1 ;  /* 0x0000000614137c11 */ /* 0x000fc4000f8208ff */
[----:B------:R-:W-:Y:S02]  /*02f0*/  IADD3.X R9, R11, R2, R18, P2, P3 ;  /* 0x000000020b097210 */ /* 0x000fe400017e6412 */
[----:B------:R-:W-:Y:S02]  /*0300*/  IADD3 R19, P2, R19, 0x8, RZ ;  /* 0x0000000813137810 */ /* 0x000fe40007f5e0ff */
[----:B------:R-:W-:Y:S01]  /*0310*/  LEA.HI.X R20, R20, UR7, R9, 0x1, P1 ;  /* 0x0000000714147c11 */ /* 0x000fe200088f0c09 */
[----:B------:R-:W-:-:S04]  /*0320*/  IMAD.MOV.U32 R9, RZ, RZ, R17 ;  /* 0x000000ffff097224 */ /* 0x000fc800078e0011 */
[----:B------:R-:W-:Y:S01]  /*0330*/  IMAD.X R20, RZ, RZ, R20, P2 ;  /* 0x000000ffff147224 */ /* 0x000fe200010e0614 */
[----:B0-----:R-:W-:-:S06]  /*0340*/  ULEA UR4, UR5, UR4, 0x18 ;  /* 0x0000000405047291 */ /* 0x001fcc000f8ec03f */
[----:B------:R-:W-:-:S05]  /*0350*/  LEA R2, R17, UR4, 0x4 ;  /* 0x0000000411027c11 */ /* 0x000fca000f8e20ff */
[----:B------:R-:W-:-:S07]  /*0360*/  VIADD R10, R2, 0x8 ;  /* 0x00000008020a7836 */ /* 0x000fce0000000000 */
.L_x_4:
[----:B------:R-:W-:Y:S02]  /*0370*/  IMAD.MOV.U32 R2, RZ, RZ, R19 ;  /* 0x000000ffff027224 */ /* 0x000fe400078e0013 */
[----:B------:R-:W-:-:S05]  /*0380*/  IMAD.MOV.U32 R3, RZ, RZ, R20 ;  /* 0x000000ffff037224 */ /* 0x000fca00078e0014 */
[----:B------:R-:W2:Y:S04]  /*0390*/  LDG.E.CONSTANT R12, desc[UR36][R2.64+-0x8] ;  /* 0xfffff824020c7981 */ /* 0x000ea8000c1e9900 */
[----:B------:R-:W2:Y:S04]  /*03a0*/  LDG.E.CONSTANT R13, desc[UR36][R2.64+-0x4] ;  /* 0xfffffc24020d7981 */ /* 0x000ea8000c1e9900 */
[----:B------:R-:W3:Y:S04]  /*03b0*/  LDG.E.CONSTANT R14, desc[UR36][R2.64] ;  /* 0x00000024020e7981 */ /* 0x000ee8000c1e9900 */
[----:B------:R-:W3:Y:S01]  /*03c0*/  LDG.E.CONSTANT R15, desc[UR36][R2.64+0x4] ;  /* 0x00000424020f7981 */ /* 0x000ee2000c1e9900 */
[----:B------:R-:W-:Y:S01]  /*03d0*/  VIADD R8, R8, 0xffffffff ;  /* 0xffffffff08087836 */ /* 0x000fe20000000000 */
[----:B------:R-:W-:-:S02]  /*03e0*/  IADD3 R19, P2, R2, 0x800, RZ ;  /* 0x0000080002137810 */ /* 0x000fc40007f5e0ff */
[----:B------:R-:W-:Y:S02]  /*03f0*/  IADD3 R9, R9, 0x80, RZ ;  /* 0x0000008009097810 */ /* 0x000fe40007ffe0ff */
[----:B------:R-:W-:Y:S01]  /*0400*/  ISETP.NE.AND P1, PT, R8, RZ, PT ;  /* 0x000000ff0800720c */ /* 0x000fe20003f25270 */
[----:B------:R-:W-:Y:S01]  /*0410*/  IMAD.X R20, RZ, RZ, R3, P2 ;  /* 0x000000ffff147224 */ /* 0x000fe200010e0603 */
[----:B--2---:R-:W-:Y:S04]  /*0420*/  STS.64 [R10+-0x8], R12 ;  /* 0xfffff80c0a007388 */ /* 0x004fe80000000a00 */
[----:B---3--:R0:W-:Y:S02]  /*0430*/  STS.64 [R10], R14 ;  /* 0x0000000e0a007388 */ /* 0x0081e40000000a00 */
[----:B0-----:R-:W-:-:S05]  /*0440*/  VIADD R10, R10, 0x800 ;  /* 0x000008000a0a7836 */ /* 0x001fca0000000000 */
[----:B------:R-:W-:Y:S05]  /*0450*/  @P1 BRA `(.L_x_4) ;  /* 0xfffffffc00c41947 */ /* 0x000fea000383ffff */
.L_x_3:
[----:B------:R-:W-:Y:S05]  /*0460*/  BSYNC B1 ;  /* 0x0000000000017941 */ /* 0x000fea0003800000 */
.L_x_2:
[----:B------:R-:W-:Y:S05]  /*0470*/  @!P0 BRA `(.L_x_1) ;  /* 0x0000000000a88947 */ /* 0x000fea0003800000 */
[----:B------:R-:W0:Y:S01]  /*0480*/  S2UR UR5, SR_CgaCtaId ;  /* 0x00000000000579c3 */ /* 0x000e220000008800 */
[----:B------:R-:W-:Y:S01]  /*0490*/  UMOV UR4, 0x400 ;  /* 0x0000040000047882 */ /* 0x000fe20000000000 */
[----:B------:R-:W-:Y:S01]  /*04a0*/  IADD3 R5, P0, R4, R5, RZ ;  /* 0x0000000504057210 */ /* 0x000fe20007f1e0ff */
[----:B------:R-:W-:-:S04]  /*04b0*/  IMAD.SHL.U32 R2, R9, 0x8, RZ ;  /* 0x0000000809027824 */ /* 0x000fc800078e00ff */
[----:B------:R-:W-:Y:S01]  /*04c0*/  IMAD.X R18, R11, 0x1, R18, P0 ;  /* 0x000000010b127824 */ /* 0x000fe200000e0612 */
[----:B------:R-:W1:Y:S01]  /*04d0*/  LDC.64 R28, c[0x0][0x218] ;  /* 0x00008600ff1c7b82 */ /* 0x000e620000000a00 */
[----:B------:R-:W-:-:S03]  /*04e0*/  IMAD.WIDE R2, R2, 0x2, RZ ;  /* 0x0000000202027825 */ /* 0x000fc600078e02ff */
[----:B------:R-:W-:Y:S01]  /*04f0*/  LOP3.LUT R31, R2, 0xc, RZ, 0xfc, !PT ;  /* 0x0000000c021f7812 */ /* 0x000fe200078efcff */
[----:B0-----:R-:W-:-:S06]  /*0500*/  ULEA UR4, UR5, UR4, 0x18 ;  /* 0x0000000405047291 */ /* 0x001fcc000f8ec03f */
[----:B------:R-:W-:Y:S02]  /*0510*/  LEA R4, R9, UR4, 0x4 ;  /* 0x0000000409047c11 */ /* 0x000fe4000f8e20ff */
[----:B-1----:R-:W-:-:S03]  /*0520*/  LEA R28, P0, R5, R28, 0x1 ;  /* 0x0000001c051c7211 */ /* 0x002fc600078008ff */
[----:B------:R-:W-:Y:S01]  /*0530*/  VIADD R19, R4, 0x1000 ;  /* 0x0000100004137836 */ /* 0x000fe20000000000 */
[----:B------:R-:W-:Y:S01]  /*0540*/  LEA.HI.X R29, R5, R29, R18, 0x1, P0 ;  /* 0x0000001d051d7211 */ /* 0x000fe200000f0c12 */
[----:B------:R-:W-:-:S08]  /*0550*/  VIADD R18, R9, 0xfffffe00 ;  /* 0xfffffe0009127836 */ /* 0x000fd00000000000 */
.L_x_5:
[----:B------:R-:W-:-:S05]  /*0560*/  IADD3 R4, P0, R28, R31, RZ ;  /* 0x0000001f1c047210 */ /* 0x000fca0007f1e0ff */
[----:B------:R-:W-:-:S05]  /*0570*/  IMAD.X R5, R3, 0x1, R29, P0 ;  /* 0x0000000103057824 */ /* 0x000fca00000e061d */
[----:B------:R-:W2:Y:S04]  /*0580*/  LDG.E.CONSTANT R8, desc[UR36][R4.64+-0xc] ;  /* 0xfffff42404087981 */ /* 0x000ea8000c1e9900 */
[----:B------:R-:W2:Y:S04]  /*0590*/  LDG.E.CONSTANT R9, desc[UR36][R4.64+-0x8] ;  /* 0xfffff82404097981 */ /* 0x000ea8000c1e9900 */
[----:B------:R-:W2:Y:S04]  /*05a0*/  LDG.E.CONSTANT R10, desc[UR36][R4.64+-0x4] ;  /* 0xfffffc24040a7981 */ /* 0x000ea8000c1e9900 */
[----:B------:R-:W2:Y:S04]  /*05b0*/  LDG.E.CONSTANT R11, desc[UR36][R4.64] ;  /* 0x00000024040b7981 */ /* 0x000ea8000c1e9900 */
[----:B------:R-:W3:Y:S04]  /*05c0*/  LDG.E.CONSTANT R12, desc[UR36][R4.64+0x7f4] ;  /* 0x0007f424040c7981 */ /* 0x000ee8000c1e9900 */
[----:B------:R-:W3:Y:S04]  /*05d0*/  LDG.E.CONSTANT R13, desc[UR36][R4.64+0x7f8] ;  /* 0x0007f824040d7981 */ /* 0x000ee8000c1e9900 */
[----:B------:R-:W3:Y:S04]  /*05e0*/  LDG.E.CONSTANT R14, desc[UR36][R4.64+0x7fc] ;  /* 0x0007fc24040e7981 */ /* 0x000ee8000c1e9900 */
[----:B------:R-:W3:Y:S04]  /*05f0*/  LDG.E.CONSTANT R15, desc[UR36][R4.64+0x800] ;  /* 0x00080024040f7981 */ /* 0x000ee8000c1e9900 */
[----:B------:R-:W4:Y:S04]  /*0600*/  LDG.E.CONSTANT R20, desc[UR36][R4.64+0xff4] ;  /* 0x000ff42404147981 */ /* 0x000f28000c1e9900 */
[----:B------:R-:W4:Y:S04]  /*0610*/  LDG.E.CONSTANT R21, desc[UR36][R4.64+0xff8] ;  /* 0x000ff82404157981 */ /* 0x000f28000c1e9900 */
[----:B------:R-:W4:Y:S04]  /*0620*/  LDG.E.CONSTANT R22, desc[UR36][R4.64+0xffc] ;  /* 0x000ffc2404167981 */ /* 0x000f28000c1e9900 */
[----:B------:R-:W4:Y:S04]  /*0630*/  LDG.E.CONSTANT R23, desc[UR36][R4.64+0x1000] ;  /* 0x0010002404177981 */ /* 0x000f28000c1e9900 */
[----:B------:R-:W5:Y:S04]  /*0640*/  LDG.E.CONSTANT R24, desc[UR36][R4.64+0x17f4] ;  /* 0x0017f42404187981 */ /* 0x000f68000c1e9900 */
[----:B------:R-:W5:Y:S04]  /*0650*/  LDG.E.CONSTANT R25, desc[UR36][R4.64+0x17f8] ;  /* 0x0017f82404197981 */ /* 0x000f68000c1e9900 */
[----:B------:R-:W5:Y:S04]  /*0660*/  LDG.E.CONSTANT R26, desc[UR36][R4.64+0x17fc] ;  /* 0x0017fc24041a7981 */ /* 0x000f68000c1e9900 */
[----:B------:R-:W5:Y:S01]  /*0670*/  LDG.E.CONSTANT R27, desc[UR36][R4.64+0x1800] ;  /* 0x00180024041b7981 */ /* 0x000f62000c1e9900 */
[----:B------:R-:W-:Y:S01]  /*0680*/  VIADD R18, R18, 0x200 ;  /* 0x0000020012127836 */ /* 0x000fe20000000000 */
[----:B------:R-:W-:-:S04]  /*0690*/  IADD3 R28, P1, R28, 0x2000, RZ ;  /* 0x000020001c1c7810 */ /* 0x000fc80007f3e0ff */
[----:B------:R-:W-:Y:S01]  /*06a0*/  ISETP.GE.AND P0, PT, R18, -0x1e0, PT ;  /* 0xfffffe201200780c */ /* 0x000fe20003f06270 */
[----:B------:R-:W-:Y:S01]  /*06b0*/  IMAD.X R29, RZ, RZ, R29, P1 ;  /* 0x000000ffff1d7224 */ /* 0x000fe200008e061d */
[----:B--2---:R-:W-:Y:S04]  /*06c0*/  STS.128 [R19+-0x1000], R8 ;  /* 0xfff0000813007388 */ /* 0x004fe80000000c00 */
[----:B---3--:R-:W-:Y:S04]  /*06d0*/  STS.128 [R19+-0x800], R12 ;  /* 0xfff8000c13007388 */ /* 0x008fe80000000c00 */
[----:B----4-:R-:W-:Y:S04]  /*06e0*/  STS.128 [R19], R20 ;  /* 0x0000001413007388 */ /* 0x010fe80000000c00 */
[----:B-----5:R0:W-:Y:S02]  /*06f0*/  STS.128 [R19+0x800], R24 ;  /* 0x0008001813007388 */ /* 0x0201e40000000c00 */
[----:B0-----:R-:W-:Y:S01]  /*0700*/  VIADD R19, R19, 0x2000 ;  /* 0x0000200013137836 */ /* 0x001fe20000000000 */
[----:B------:R-:W-:Y:S06]  /*0710*/  @!P0 BRA `(.L_x_5) ;  /* 0xfffffffc00908947 */ /* 0x000fec000383ffff */
.L_x_1:
[----:B------:R-:W-:Y:S05]  /*0720*/  BSYNC B0 ;  /* 0x0000000000007941 */ /* 0x000fea0003800000 */
.L_x_0:
[----:B------:R-:W-:Y:S01]  /*0730*/  BAR.SYNC.DEFER_BLOCKING 0x0 ;  /* 0x0000000000007b1d */ /* 0x000fe20000010000 */
[----:B------:R-:W-:-:S13]  /*0740*/  ISETP.GE.AND P0, PT, R7, R0, PT ;  /* 0x000000000700720c */ /* 0x000fda0003f06270 */
[----:B------:R-:W-:Y:S05]  /*0750*/  @!P0 BRA `(.L_x_6) ;  /* 0x0000003c00048947 */ /* 0x000fea0003800000 */
[----:B------:R-:W-:Y:S01]  /*0760*/  UMOV UR4, 0xffffffff ;  /* 0xffffffff00047882 */ /* 0x000fe20000000000 */
[----:B------:R-:W-:Y:S02]  /*0770*/  IMAD.MOV.U32 R13, RZ, RZ, -0x800001 ;  /* 0xff7fffffff0d7424 */ /* 0x000fe400078e00ff */
[----:B------:R-:W-:Y:S05]  /*0780*/  BRA.DIV UR4, `(.L_x_7) ;  /* 0x0000003e043c7947 */ /* 0x000fea000b800000 */
[----:B------:R-:W0:Y:S01]  /*0790*/  SHFL.BFLY PT, R14, R13, 0x10, 0x1f ;  /* 0x0e001f000d0e7f89 */ /* 0x000e2200000e0000 */
[----:B------:R-:W-:Y:S01]  /*07a0*/  IMAD.MOV.U32 R2, RZ, RZ, -0x800001 ;  /* 0xff7fffffff027424 */ /* 0x000fe200078e00ff */
[----:B0-----:R-:W-:-:S05]  /*07b0*/  FMNMX.FTZ R0, R14, -3.40282346638528859812e+38, !PT ;  /* 0xff7fffff0e007809 */ /* 0x001fca0007810000 */
[----:B------:R-:W0:Y:S02]  /*07c0*/  SHFL.BFLY PT, R14, R0, 0x8, 0x1f ;  /* 0x0d001f00000e7f89 */ /* 0x000e2400000e0000 */
[----:B0-----:R-:W-:-:S05]  /*07d0*/  FMNMX.FTZ R3, R0, R14, !PT ;  /* 0x0000000e00037209 */ /* 0x001fca0007810000 */
[----:B------:R-:W0:Y:S02]  /*07e0*/  SHFL.BFLY PT, R14, R3, 0x4, 0x1f ;  /* 0x0c801f00030e7f89 */ /* 0x000e2400000e0000 */
[----:B0-----:R-:W-:-:S05]  /*07f0*/  FMNMX.FTZ R4, R3, R14, !PT ;  /* 0x0000000e03047209 */ /* 0x001fca0007810000 */
[----:B------:R-:W0:Y:S02]  /*0800*/  SHFL.BFLY PT, R14, R4, 0x2, 0x1f ;  /* 0x0c401f00040e7f89 */ /* 0x000e2400000e0000 */
[----:B0-----:R-:W-:-:S05]  /*0810*/  FMNMX.FTZ R5, R4, R14, !PT ;  /* 0x0000000e04057209 */ /* 0x001fca0007810000 */
[----:B------:R0:W1:Y:S02]  /*0820*/  SHFL.BFLY PT, R14, R5, 0x1, 0x1f ;  /* 0x0c201f00050e7f89 */ /* 0x00006400000e0000 */
.L_x_42:
[----:B------:R-:W-:Y:S01]  /*0830*/  ISETP.NE.AND P0, PT, R16, RZ, PT ;  /* 0x000000ff1000720c */ /* 0x000fe20003f05270 */
[----:B------:R-:W-:-:S12]  /*0840*/  WARPSYNC.ALL ;  /* 0x0000000000007948 */ /* 0x000fd80003800000 */
[----:B------:R-:W2:Y:S01]  /*0850*/  @!P0 S2R R3, SR_CgaCtaId ;  /* 0x0000000000038919 */ /* 0x000ea20000008800 */
[----:B------:R-:W-:Y:S02]  /*0860*/  @!P0 MOV R0, 0x400 ;  /* 0x0000040000008802 */ /* 0x000fe40000000f00 */
[----:B01----:R-:W-:-:S03]  /*0870*/  @!P0 FMNMX.FTZ R5, R5, R14, !PT ;  /* 0x0000000e05058209 */ /* 0x003fc60007810000 */
[----:B------:R-:W-:-:S05]  /*0880*/  @!P0 VIADD R0, R0, 0x200 ;  /* 0x0000020000008836 */ /* 0x000fca0000000000 */
[----:B--2---:R-:W-:-:S05]  /*0890*/  @!P0 LEA R0, R3, R0, 0x18 ;  /* 0x0000000003008211 */ /* 0x004fca00078ec0ff */
[----:B------:R-:W-:-:S05]  /*08a0*/  @!P0 IMAD R0, R7, 0x4, R0 ;  /* 0x0000000407008824 */ /* 0x000fca00078e0200 */
[----:B------:R0:W-:Y:S01]  /*08b0*/  @!P0 STS [R0], R5 ;  /* 0x0000000500008388 */ /* 0x0001e20000000800 */
[----:B------:R-:W-:Y:S01]  /*08c0*/  BAR.SYNC.DEFER_BLOCKING 0x0 ;  /* 0x0000000000007b1d */ /* 0x000fe20000010000 */
[----:B------:R-:W-:Y:S02]  /*08d0*/  ISETP.GT.AND P0, PT, R16, 0x3, PT ;  /* 0x000000031000780c */ /* 0x000fe40003f04270 */
[----:B------:R-:W-:-:S03]  /*08e0*/  ISETP.GE.AND P1, PT, R17, R6, PT ;  /* 0x000000061100720c */ /* 0x000fc60003f26270 */
[----:B------:R-:W-:Y:S08]  /*08f0*/  BSSY B0, `(.L_x_8) ;  /* 0x00000ef000007945 */ /* 0x000ff00003800000 */
[----:B------:R-:W1:Y:S01]  /*0900*/  @!P0 S2R R3, SR_CgaCtaId ;  /* 0x0000000000038919 */ /* 0x000e620000008800 */
[----:B0-----:R-:W-:-:S05]  /*0910*/  @!P0 MOV R0, 0x400 ;  /* 0x0000040000008802 */ /* 0x001fca0000000f00 */
[----:B------:R-:W-:-:S05]  /*0920*/  @!P0 VIADD R0, R0, 0x200 ;  /* 0x0000020000008836 */ /* 0x000fca0000000000 */
[----:B-1----:R-:W-:-:S05]  /*0930*/  @!P0 LEA R3, R3, R0, 0x18 ;  /* 0x0000000003038211 */ /* 0x002fca00078ec0ff */
[----:B------:R-:W-:-:S05]  /*0940*/  @!P0 IMAD R4, R16, 0x4, R3 ;  /* 0x0000000410048824 */ /* 0x000fca00078e0203 */
[----:B------:R-:W0:Y:S04]  /*0950*/  @!P0 LDS R2, [R4] ;  /* 0x0000000004028984 */ /* 0x000e280000000800 */
[----:B0-----:R-:W0:Y:S02]  /*0960*/  SHFL.BFLY PT, R3, R2, 0x2, 0x1f ;  /* 0x0c401f0002037f89 */ /* 0x001e2400000e0000 */
[----:B0-----:R-:W-:Y:S01]  /*0970*/  FMNMX.FTZ R5, R3, R2, !PT ;  /* 0x0000000203057209 */ /* 0x001fe20007810000 */
[----:B------:R-:W-:-:S04]  /*0980*/  HFMA2.MMA R3, -RZ, RZ, 0, 0 ;  /* 0x00000000ff037435 */ /* 0x000fc800000001ff */
[----:B------:R-:W0:Y:S02]  /*0990*/  SHFL.BFLY PT, R0, R5, 0x1, 0x1f ;  /* 0x0c201f0005007f89 */ /* 0x000e2400000e0000 */
[----:B0-----:R-:W-:-:S06]  /*09a0*/  FMNMX.FTZ R0, R5, R0, !PT ;  /* 0x0000000005007209 */ /* 0x001fcc0007810000 */
[----:B------:R-:W0:Y:S01]  /*09b0*/  SHFL.IDX PT, R0, R0, RZ, 0x1f ;  /* 0x00001fff00007589 */ /* 0x000e2200000e0000 */
[----:B------:R-:W-:Y:S05]  /*09c0*/  @P1 BRA `(.L_x_9) ;  /* 0x0000000c00841947 */ /* 0x000fea0003800000 */
[----:B------:R-:W-:Y:S01]  /*09d0*/  LOP3.LUT R3, RZ, R17, RZ, 0x33, !PT ;  /* 0x00000011ff037212 */ /* 0x000fe200078e33ff */
[----:B------:R-:W-:Y:S01]  /*09e0*/  BSSY B1, `(.L_x_10) ;  /* 0x000001a000017945 */ /* 0x000fe20003800000 */
[----:B------:R-:W-:-:S03]  /*09f0*/  IMAD.MOV.U32 R5, RZ, RZ, R17 ;  /* 0x000000ffff057224 */ /* 0x000fc600078e0011 */
[----:B------:R-:W-:-:S05]  /*0a00*/  IMAD.IADD R3, R6, 0x1, R3 ;  /* 0x0000000106037824 */ /* 0x000fca00078e0203 */
[C---:B------:R-:W-:Y:S02]  /*0a10*/  LEA.HI R2, R3.reuse, 0x1, RZ, 0x19 ;  /* 0x0000000103027811 */ /* 0x040fe400078fc8ff */
[----:B------:R-:W-:Y:S01]  /*0a20*/  ISETP.GE.U32.AND P2, PT, R3, 0x180, PT ;  /* 0x000001800300780c */ /* 0x000fe20003f46070 */
[----:B------:R-:W-:Y:S01]  /*0a30*/  IMAD.MOV.U32 R3, RZ, RZ, RZ ;  /* 0x000000ffff037224 */ /* 0x000fe200078e00ff */
[----:B------:R-:W-:-:S13]  /*0a40*/  LOP3.LUT P0, R2, R2, 0x3, RZ, 0xc0, !PT ;  /* 0x0000000302027812 */ /* 0x000fda000780c0ff */
[----:B------:R-:W-:Y:S05]  /*0a50*/  @!P0 BRA `(.L_x_11) ;  /* 0x0000000000488947 */ /* 0x000fea0003800000 */
[----:B------:R-:W1:Y:S01]  /*0a60*/  S2UR UR5, SR_CgaCtaId ;  /* 0x00000000000579c3 */ /* 0x000e620000008800 */
[----:B------:R-:W-:Y:S01]  /*0a70*/  UMOV UR4, 0x400 ;  /* 0x0000040000047882 */ /* 0x000fe20000000000 */
[----:B------:R-:W-:Y:S01]  /*0a80*/  IMAD.MOV.U32 R3, RZ, RZ, RZ ;  /* 0x000000ffff037224 */ /* 0x000fe200078e00ff */
[----:B------:R-:W-:Y:S01]  /*0a90*/  UIADD3 UR4, UR4, 0x220, URZ ;  /* 0x0000022004047890 */ /* 0x000fe2000fffe03f */
[----:B------:R-:W-:-:S03]  /*0aa0*/  IMAD.MOV.U32 R5, RZ, RZ, R17 ;  /* 0x000000ffff057224 */ /* 0x000fc600078e0011 */
[----:B-1----:R-:W-:-:S06]  /*0ab0*/  ULEA UR4, UR5, UR4, 0x18 ;  /* 0x0000000405047291 */ /* 0x002fcc000f8ec03f */
[----:B------:R-:W-:-:S07]  /*0ac0*/  LEA R4, R17, UR4, 0x2 ;  /* 0x0000000411047c11 */ /* 0x000fce000f8e10ff */
.L_x_12:
[----:B------:R-:W0:Y:S01]  /*0ad0*/  LDS R9, [R4] ;  /* 0x0000000004097984 */ /* 0x000e220000000800 */
[----:B------:R-:W-:Y:S02]  /*0ae0*/  VIADD R2, R2, 0xffffffff ;  /* 0xffffffff02027836 */ /* 0x000fe40000000000 */
[----:B------:R-:W-:-:S03]  /*0af0*/  VIADD R5, R5, 0x80 ;  /* 0x0000008005057836 */ /* 0x000fc60000000000 */
[----:B------:R-:W-:Y:S01]  /*0b00*/  ISETP.NE.AND P0, PT, R2, RZ, PT ;  /* 0x000000ff0200720c */ /* 0x000fe20003f05270 */
[----:B0-----:R-:W-:-:S04]  /*0b10*/  FADD.FTZ R9, -R0, R9 ;  /* 0x0000000900097221 */ /* 0x001fc80000010100 */
[----:B------:R-:W-:-:S06]  /*0b20*/  FMUL.FTZ R9, R9, 1.4426950216293334961 ;  /* 0x3fb8aa3b09097820 */ /* 0x000fcc0000410000 */
[----:B------:R-:W0:Y:S02]  /*0b30*/  MUFU.EX2 R9, R9 ;  /* 0x0000000900097308 */ /* 0x000e240000000800 */
[----:B0-----:R0:W-:Y:S01]  /*0b40*/  STS [R4], R9 ;  /* 0x0000000904007388 */ /* 0x0011e20000000800 */
[----:B------:R-:W-:Y:S01]  /*0b50*/  FADD.FTZ R3, R9, R3 ;  /* 0x0000000309037221 */ /* 0x000fe20000010000 */
[----:B0-----:R-:W-:Y:S01]  /*0b60*/  VIADD R4, R4, 0x200 ;  /* 0x0000020004047836 */ /* 0x001fe20000000000 */
[----:B------:R-:W-:Y:S06]  /*0b70*/  @P0 BRA `(.L_x_12) ;  /* 0xfffffffc00d40947 */ /* 0x000fec000383ffff */
.L_x_11:
[----:B------:R-:W-:Y:S05]  /*0b80*/  BSYNC B1 ;  /* 0x0000000000017941 */ /* 0x000fea0003800000 */
.L_x_10:
[----:B------:R-:W-:Y:S05]  /*0b90*/  @!P2 BRA `(.L_x_9) ;  /* 0x0000000c0010a947 */ /* 0x000fea0003800000 */
[----:B------:R-:W1:Y:S01]  /*0ba0*/  S2UR UR5, SR_CgaCtaId ;  /* 0x00000000000579c3 */ /* 0x000e620000008800 */
[----:B------:R-:W-:Y:S01]  /*0bb0*/  IMAD.IADD R2, R6, 0x1, -R5 ;  /* 0x0000000106027824 */ /* 0x000fe200078e0a05 */
[----:B------:R-:W-:Y:S01]  /*0bc0*/  UMOV UR4, 0x400 ;  /* 0x0000040000047882 */ /* 0x000fe20000000000 */
[----:B------:R-:W-:Y:S01]  /*0bd0*/  BSSY B1, `(.L_x_13) ;  /* 0x000006e000017945 */ /* 0x000fe20003800000 */
[----:B------:R-:W-:Y:S01]  /*0be0*/  UIADD3 UR4, UR4, 0x220, URZ ;  /* 0x0000022004047890 */ /* 0x000fe2000fffe03f */
[----:B------:R-:W-:Y:S02]  /*0bf0*/  PLOP3.LUT P0, PT, PT, PT, PT, 0x80, 0x0 ;  /* 0x000000000000781c */ /* 0x000fe40003f0f070 */
[----:B------:R-:W-:Y:S01]  /*0c00*/  ISETP.GT.AND P2, PT, R2, 0x600, PT ;  /* 0x000006000200780c */ /* 0x000fe20003f44270 */
[----:B-1----:R-:W-:-:S06]  /*0c10*/  ULEA UR4, UR5, UR4, 0x18 ;  /* 0x0000000405047291 */ /* 0x002fcc000f8ec03f */
[----:B------:R-:W-:-:S05]  /*0c20*/  LEA R2, R5, UR4, 0x2 ;  /* 0x0000000405027c11 */ /* 0x000fca000f8e10ff */
[----:B------:R-:W-:Y:S01]  /*0c30*/  VIADD R2, R2, 0x400 ;  /* 0x0000040002027836 */ /* 0x000fe20000000000 */
[----:B------:R-:W-:Y:S06]  /*0c40*/  @!P2 BRA `(.L_x_14) ;  /* 0x000000040098a947 */ /* 0x000fec0003800000 */
[----:B------:R-:W-:Y:S01]  /*0c50*/  PLOP3.LUT P0, PT, PT, PT, PT, 0x8, 0x0 ;  /* 0x000000000000781c */ /* 0x000fe20003f0e170 */
[----:B------:R-:W-:-:S12]  /*0c60*/  VIADD R4, R6, 0xfffffa00 ;  /* 0xfffffa0006047836 */ /* 0x000fd80000000000 */
.L_x_15:
[----:B------:R-:W0:Y:S01]  /*0c70*/  LDS R9, [R2+-0x400] ;  /* 0xfffc000002097984 */ /* 0x000e220000000800 */
[----:B------:R-:W-:-:S03]  /*0c80*/  VIADD R5, R5, 0x800 ;  /* 0x0000080005057836 */ /* 0x000fc60000000000 */
[----:B------:R-:W1:Y:S02]  /*0c90*/  LDS R11, [R2+-0x200] ;  /* 0xfffe0000020b7984 */ /* 0x000e640000000800 */
[----:B------:R-:W-:Y:S02]  /*0ca0*/  ISETP.GE.AND P2, PT, R5, R4, PT ;  /* 0x000000040500720c */ /* 0x000fe40003f46270 */
[----:B------:R-:W2:Y:S04]  /*0cb0*/  LDS R13, [R2] ;  /* 0x00000000020d7984 */ /* 0x000ea80000000800 */
[----:B------:R-:W3:Y:S04]  /*0cc0*/  LDS R15, [R2+0x200] ;  /* 0x00020000020f7984 */ /* 0x000ee80000000800 */
[----:B------:R-:W4:Y:S04]  /*0cd0*/  LDS R19, [R2+0x400] ;  /* 0x0004000002137984 */ /* 0x000f280000000800 */
[----:B------:R-:W5:Y:S04]  /*0ce0*/  LDS R29, [R2+0xc00] ;  /* 0x000c0000021d7984 */ /* 0x000f680000000800 */
[----:B------:R-:W5:Y:S04]  /*0cf0*/  LDS R21, [R2+0x600] ;  /* 0x0006000002157984 */ /* 0x000f680000000800 */
[----:B------:R-:W5:Y:S04]  /*0d00*/  LDS R23, [R2+0x800] ;  /* 0x0008000002177984 */ /* 0x000f680000000800 */
[----:B------:R-:W5:Y:S04]  /*0d10*/  LDS R25, [R2+0xa00] ;  /* 0x000a000002197984 */ /* 0x000f680000000800 */
[----:B------:R-:W5:Y:S01]  /*0d20*/  LDS R31, [R2+0xe00] ;  /* 0x000e0000021f7984 */ /* 0x000f620000000800 */
[----:B0-----:R-:W-:-:S03]  /*0d30*/  FADD.FTZ R9, -R0, R9 ;  /* 0x0000000900097221 */ /* 0x001fc60000010100 */
[----:B------:R-:W0:Y:S01]  /*0d40*/  LDS R33, [R2+0x1000] ;  /* 0x0010000002217984 */ /* 0x000e220000000800 */
[----:B------:R-:W-:Y:S01]  /*0d50*/  FMUL.FTZ R8, R9, 1.4426950216293334961 ;  /* 0x3fb8aa3b09087820 */ /* 0x000fe20000410000 */
[C---:B-1----:R-:W-:Y:S02]  /*0d60*/  FADD.FTZ R11, -R0.reuse, R11 ;  /* 0x0000000b000b7221 */ /* 0x042fe40000010100 */
[----:B------:R-:W1:Y:S01]  /*0d70*/  LDS R35, [R2+0x1200] ;  /* 0x0012000002237984 */ /* 0x000e620000000800 */
[C---:B--2---:R-:W-:Y:S01]  /*0d80*/  FADD.FTZ R13, -R0.reuse, R13 ;  /* 0x0000000d000d7221 */ /* 0x044fe20000010100 */
[----:B------:R-:W-:Y:S02]  /*0d90*/  FMUL.FTZ R9, R11, 1.4426950216293334961 ;  /* 0x3fb8aa3b0b097820 */ /* 0x000fe40000410000 */
[----:B------:R-:W2:Y:S01]  /*0da0*/  LDS R37, [R2+0x1400] ;  /* 0x0014000002257984 */ /* 0x000ea20000000800 */
[----:B------:R-:W5:Y:S01]  /*0db0*/  MUFU.EX2 R8, R8 ;  /* 0x0000000800087308 */ /* 0x000f620000000800 */
[----:B------:R-:W-:Y:S01]  /*0dc0*/  FMUL.FTZ R11, R13, 1.4426950216293334961 ;  /* 0x3fb8aa3b0d0b7820 */ /* 0x000fe20000410000 */
[C---:B---3--:R-:W-:Y:S01]  /*0dd0*/  FADD.FTZ R15, -R0.reuse, R15 ;  /* 0x0000000f000f7221 */ /* 0x048fe20000010100 */
[----:B------:R-:W3:Y:S01]  /*0de0*/  LDS R39, [R2+0x1600] ;  /* 0x0016000002277984 */ /* 0x000ee20000000800 */
[----:B----4-:R-:W-:-:S02]  /*0df0*/  FADD.FTZ R19, -R0, R19 ;  /* 0x0000001300137221 */ /* 0x010fc40000010100 */
[----:B------:R-:W-:Y:S01]  /*0e00*/  FMUL.FTZ R13, R15, 1.4426950216293334961 ;  /* 0x3fb8aa3b0f0d7820 */ /* 0x000fe20000410000 */
[----:B------:R-:W4:Y:S01]  /*0e10*/  LDS R27, [R2+0x1800] ;  /* 0x00180000021b7984 */ /* 0x000f220000000800 */
[----:B------:R-:W0:Y:S01]  /*0e20*/  MUFU.EX2 R9, R9 ;  /* 0x0000000900097308 */ /* 0x000e220000000800 */
[C---:B-----5:R-:W-:Y:S01]  /*0e30*/  FADD.FTZ R10, -R0.reuse, R29 ;  /* 0x0000001d000a7221 */ /* 0x060fe20000010100 */
[----:B------:R-:W-:Y:S01]  /*0e40*/  FMUL.FTZ R15, R19, 1.4426950216293334961 ;  /* 0x3fb8aa3b130f7820 */ /* 0x000fe20000410000 */
[----:B------:R-:W5:Y:S01]  /*0e50*/  LDS R29, [R2+0x1a00] ;  /* 0x001a0000021d7984 */ /* 0x000f620000000800 */
[----:B------:R-:W-:Y:S01]  /*0e60*/  FADD.FTZ R21, -R0, R21 ;  /* 0x0000001500157221 */ /* 0x000fe20000010100 */
[----:B------:R-:W-:-:S03]  /*0e70*/  FMUL.FTZ R10, R10, 1.4426950216293334961 ;  /* 0x3fb8aa3b0a0a7820 */ /* 0x000fc60000410000 */
[----:B------:R-:W1:Y:S01]  /*0e80*/  MUFU.EX2 R11, R11 ;  /* 0x0000000b000b7308 */ /* 0x000e620000000800 */
[C---:B------:R-:W-:Y:S01]  /*0e90*/  FADD.FTZ R23, -R0.reuse, R23 ;  /* 0x0000001700177221 */ /* 0x040fe20000010100 */
[----:B------:R-:W-:Y:S01]  /*0ea0*/  FMUL.FTZ R19, R21, 1.4426950216293334961 ;  /* 0x3fb8aa3b15137820 */ /* 0x000fe20000410000 */
[----:B------:R-:W-:Y:S01]  /*0eb0*/  STS [R2+-0x400], R8 ;  /* 0xfffc000802007388 */ /* 0x000fe20000000800 */
[----:B------:R-:W-:Y:S01]  /*0ec0*/  FADD.FTZ R25, -R0, R25 ;  /* 0x0000001900197221 */ /* 0x000fe20000010100 */
[----:B------:R-:W-:-:S03]  /*0ed0*/  FMUL.FTZ R21, R23, 1.4426950216293334961 ;  /* 0x3fb8aa3b17157820 */ /* 0x000fc60000410000 */
[----:B------:R-:W3:Y:S01]  /*0ee0*/  MUFU.EX2 R13, R13 ;  /* 0x0000000d000d7308 */ /* 0x000ee20000000800 */
[----:B------:R-:W-:Y:S01]  /*0ef0*/  FMUL.FTZ R23, R25, 1.4426950216293334961 ;  /* 0x3fb8aa3b19177820 */ /* 0x000fe20000410000 */
[C---:B------:R-:W-:Y:S01]  /*0f00*/  FADD.FTZ R31, -R0.reuse, R31 ;  /* 0x0000001f001f7221 */ /* 0x040fe20000010100 */
[----:B0-----:R-:W-:Y:S03]  /*0f10*/  STS [R2+-0x200], R9 ;  /* 0xfffe000902007388 */ /* 0x001fe60000000800 */
[----:B------:R-:W-:Y:S01]  /*0f20*/  FMUL.FTZ R31, R31, 1.4426950216293334961 ;  /* 0x3fb8aa3b1f1f7820 */ /* 0x000fe20000410000 */
[C---:B------:R-:W-:Y:S01]  /*0f30*/  FADD.FTZ R33, -R0.reuse, R33 ;  /* 0x0000002100217221 */ /* 0x040fe20000010100 */
[----:B------:R-:W0:Y:S01]  /*0f40*/  MUFU.EX2 R15, R15 ;  /* 0x0000000f000f7308 */ /* 0x000e220000000800 */
[----:B-1----:R-:W-:Y:S02]  /*0f50*/  STS [R2], R11 ;  /* 0x0000000b02007388 */ /* 0x002fe40000000800 */
[----:B------:R-:W-:Y:S01]  /*0f60*/  FMUL.FTZ R33, R33, 1.4426950216293334961 ;  /* 0x3fb8aa3b21217820 */ /* 0x000fe20000410000 */
[C---:B------:R-:W-:Y:S01]  /*0f70*/  FADD.FTZ R35, -R0.reuse, R35 ;  /* 0x0000002300237221 */ /* 0x040fe20000010100 */
[----:B--2---:R-:W-:-:S03]  /*0f80*/  FADD.FTZ R37, -R0, R37 ;  /* 0x0000002500257221 */ /* 0x004fc60000010100 */
[----:B------:R1:W2:Y:S01]  /*0f90*/  MUFU.EX2 R25, R10 ;  /* 0x0000000a00197308 */ /* 0x0002a20000000800 */
[----:B------:R-:W-:Y:S01]  /*0fa0*/  FMUL.FTZ R35, R35, 1.4426950216293334961 ;  /* 0x3fb8aa3b23237820 */ /* 0x000fe20000410000 */
[----:B---3--:R-:W-:Y:S01]  /*0fb0*/  STS [R2+0x200], R13 ;  /* 0x0002000d02007388 */ /* 0x008fe20000000800 */
[----:B------:R-:W-:Y:S01]  /*0fc0*/  FMUL.FTZ R37, R37, 1.4426950216293334961 ;  /* 0x3fb8aa3b25257820 */ /* 0x000fe20000410000 */
[C---:B------:R-:W-:Y:S01]  /*0fd0*/  FADD.FTZ R39, -R0.reuse, R39 ;  /* 0x0000002700277221 */ /* 0x040fe20000010100 */
[----:B----4-:R-:W-:-:S03]  /*0fe0*/  FADD.FTZ R27, -R0, R27 ;  /* 0x0000001b001b7221 */ /* 0x010fc60000010100 */
[----:B------:R-:W3:Y:S01]  /*0ff0*/  MUFU.EX2 R19, R19 ;  /* 0x0000001300137308 */ /* 0x000ee20000000800 */
[----:B-1----:R-:W-:Y:S01]  /*1000*/  FADD.FTZ R10, R8, R3 ;  /* 0x00000003080a7221 */ /* 0x002fe20000010000 */
[----:B------:R-:W-:Y:S01]  /*1010*/  FMUL.FTZ R39, R39, 1.4426950216293334961 ;  /* 0x3fb8aa3b27277820 */ /* 0x000fe20000410000 */
[----:B-----5:R-:W-:Y:S01]  /*1020*/  FADD.FTZ R29, -R0, R29 ;  /* 0x0000001d001d7221 */ /* 0x020fe20000010100 */
[----:B------:R-:W-:Y:S01]  /*1030*/  FMUL.FTZ R27, R27, 1.4426950216293334961 ;  /* 0x3fb8aa3b1b1b7820 */ /* 0x000fe20000410000 */
[----:B------:R-:W-:Y:S01]  /*1040*/  FADD.FTZ R10, R10, R9 ;  /* 0x000000090a0a7221 */ /* 0x000fe20000010000 */
[----:B0-----:R-:W-:Y:S01]  /*1050*/  STS [R2+0x400], R15 ;  /* 0x0004000f02007388 */ /* 0x001fe20000000800 */
[----:B------:R-:W-:Y:S01]  /*1060*/  FMUL.FTZ R29, R29, 1.4426950216293334961 ;  /* 0x3fb8aa3b1d1d7820 */ /* 0x000fe20000410000 */
[----:B------:R-:W0:Y:S01]  /*1070*/  MUFU.EX2 R21, R21 ;  /* 0x0000001500157308 */ /* 0x000e220000000800 */
[----:B------:R-:W-:Y:S01]  /*1080*/  FADD.FTZ R10, R10, R11 ;  /* 0x0000000b0a0a7221 */ /* 0x000fe20000010000 */
[----:B--2---:R-:W-:Y:S03]  /*1090*/  STS [R2+0xc00], R25 ;  /* 0x000c001902007388 */ /* 0x004fe60000000800 */
[----:B------:R-:W-:-:S03]  /*10a0*/  FADD.FTZ R10, R10, R13 ;  /* 0x0000000d0a0a7221 */ /* 0x000fc60000010000 */
[----:B------:R-:W1:Y:S01]  /*10b0*/  MUFU.EX2 R23, R23 ;  /* 0x0000001700177308 */ /* 0x000e620000000800 */
[----:B------:R-:W-:Y:S01]  /*10c0*/  FADD.FTZ R10, R10, R15 ;  /* 0x0000000f0a0a7221 */ /* 0x000fe20000010000 */
[----:B---3--:R-:W-:Y:S03]  /*10d0*/  STS [R2+0x600], R19 ;  /* 0x0006001302007388 */ /* 0x008fe60000000800 */
[----:B------:R-:W-:-:S03]  /*10e0*/  FADD.FTZ R10, R10, R19 ;  /* 0x000000130a0a7221 */ /* 0x000fc60000010000 */
[----:B------:R-:W2:Y:S01]  /*10f0*/  MUFU.EX2 R31, R31 ;  /* 0x0000001f001f7308 */ /* 0x000ea20000000800 */
[----:B0-----:R-:W-:Y:S01]  /*1100*/  FADD.FTZ R10, R10, R21 ;  /* 0x000000150a0a7221 */ /* 0x001fe20000010000 */
[----:B------:R-:W-:Y:S06]  /*1110*/  STS [R2+0x800], R21 ;  /* 0x0008001502007388 */ /* 0x000fec0000000800 */
[----:B------:R-:W0:Y:S01]  /*1120*/  MUFU.EX2 R33, R33 ;  /* 0x0000002100217308 */ /* 0x000e220000000800 */
[----:B-1----:R-:W-:Y:S01]  /*1130*/  FADD.FTZ R10, R10, R23 ;  /* 0x000000170a0a7221 */ /* 0x002fe20000010000 */
[----:B------:R-:W-:Y:S03]  /*1140*/  STS [R2+0xa00], R23 ;  /* 0x000a001702007388 */ /* 0x000fe60000000800 */
[----:B------:R-:W-:-:S03]  /*1150*/  FADD.FTZ R10, R10, R25 ;  /* 0x000000190a0a7221 */ /* 0x000fc60000010000 */
[----:B------:R-:W1:Y:S01]  /*1160*/  MUFU.EX2 R35, R35 ;  /* 0x0000002300237308 */ /* 0x000e620000000800 */
[----:B--2---:R-:W-:Y:S01]  /*1170*/  FADD.FTZ R10, R10, R31 ;  /* 0x0000001f0a0a7221 */ /* 0x004fe20000010000 */
[----:B------:R-:W-:Y:S06]  /*1180*/  STS [R2+0xe00], R31 ;  /* 0x000e001f02007388 */ /* 0x000fec0000000800 */
[----:B------:R-:W2:Y:S01]  /*1190*/  MUFU.EX2 R37, R37 ;  /* 0x0000002500257308 */ /* 0x000ea20000000800 */
[----:B0-----:R-:W-:Y:S01]  /*11a0*/  FADD.FTZ R10, R10, R33 ;  /* 0x000000210a0a7221 */ /* 0x001fe20000010000 */
[----:B------:R-:W-:Y:S06]  /*11b0*/  STS [R2+0x1000], R33 ;  /* 0x0010002102007388 */ /* 0x000fec0000000800 */
[----:B------:R-:W0:Y:S01]  /*11c0*/  MUFU.EX2 R39, R39 ;  /* 0x0000002700277308 */ /* 0x000e220000000800 */
[----:B-1----:R-:W-:Y:S01]  /*11d0*/  FADD.FTZ R10, R10, R35 ;  /* 0x000000230a0a7221 */ /* 0x002fe20000010000 */
[----:B------:R-:W-:Y:S06]  /*11e0*/  STS [R2+0x1200], R35 ;  /* 0x0012002302007388 */ /* 0x000fec0000000800 */
[----:B------:R-:W1:Y:S01]  /*11f0*/  MUFU.EX2 R27, R27 ;  /* 0x0000001b001b7308 */ /* 0x000e620000000800 */
[----:B--2---:R-:W-:Y:S01]  /*1200*/  FADD.FTZ R10, R10, R37 ;  /* 0x000000250a0a7221 */ /* 0x004fe20000010000 */
[----:B------:R-:W-:Y:S06]  /*1210*/  STS [R2+0x1400], R37 ;  /* 0x0014002502007388 */ /* 0x000fec0000000800 */
[----:B------:R-:W2:Y:S01]  /*1220*/  MUFU.EX2 R29, R29 ;  /* 0x0000001d001d7308 */ /* 0x000ea20000000800 */
[----:B0-----:R-:W-:Y:S01]  /*1230*/  FADD.FTZ R10, R10, R39 ;  /* 0x000000270a0a7221 */ /* 0x001fe20000010000 */
[----:B------:R-:W-:Y:S03]  /*1240*/  STS [R2+0x1600], R39 ;  /* 0x0016002702007388 */ /* 0x000fe60000000800 */
[----:B-1----:R-:W-:Y:S01]  /*1250*/  FADD.FTZ R10, R10, R27 ;  /* 0x0000001b0a0a7221 */ /* 0x002fe20000010000 */
[----:B------:R-:W-:Y:S04]  /*1260*/  STS [R2+0x1800], R27 ;  /* 0x0018001b02007388 */ /* 0x000fe80000000800 */
[----:B--2---:R0:W-:Y:S01]  /*1270*/  STS [R2+0x1a00], R29 ;  /* 0x001a001d02007388 */ /* 0x0041e20000000800 */
[----:B------:R-:W-:Y:S01]  /*1280*/  FADD.FTZ R3, R10, R29 ;  /* 0x0000001d0a037221 */ /* 0x000fe20000010000 */
[----:B0-----:R-:W-:Y:S01]  /*1290*/  VIADD R2, R2, 0x2000 ;  /* 0x0000200002027836 */ /* 0x001fe20000000000 */
[----:B------:R-:W-:Y:S06]  /*12a0*/  @!P2 BRA `(.L_x_15) ;  /* 0xfffffff80070a947 */ /* 0x000fec000383ffff */
.L_x_14:
[----:B------:R-:W-:Y:S05]  /*12b0*/  BSYNC B1 ;  /* 0x0000000000017941 */ /* 0x000fea0003800000 */
.L_x_13:
[----:B------:R-:W-:Y:S01]  /*12c0*/  IMAD.IADD R4, R6, 0x1, -R5 ;  /* 0x0000000106047824 */ /* 0x000fe200078e0a05 */
[----:B------:R-:W-:Y:S04]  /*12d0*/  BSSY B1, `(.L_x_16) ;  /* 0x0000036000017945 */ /* 0x000fe80003800000 */
[----:B------:R-:W-:-:S13]  /*12e0*/  ISETP.GT.AND P2, PT, R4, 0x200, PT ;  /* 0x000002000400780c */ /* 0x000fda0003f44270 */
[----:B------:R-:W-:Y:S05]  /*12f0*/  @!P2 BRA `(.L_x_17) ;  /* 0x0000000000cca947 */ /* 0x000fea0003800000 */
[----:B------:R-:W0:Y:S01]  /*1300*/  LDS R9, [R2+-0x400] ;  /* 0xfffc000002097984 */ /* 0x000e220000000800 */
[----:B------:R-:W-:Y:S01]  /*1310*/  PLOP3.LUT P0, PT, PT, PT, PT, 0x8, 0x0 ;  /* 0x000000000000781c */ /* 0x000fe20003f0e170 */
[----:B------:R-:W-:Y:S02]  /*1320*/  VIADD R5, R5, 0x400 ;  /* 0x0000040005057836 */ /* 0x000fe40000000000 */
[----:B------:R-:W1:Y:S04]  /*1330*/  LDS R11, [R2+-0x200] ;  /* 0xfffe0000020b7984 */ /* 0x000e680000000800 */
[----:B------:R-:W2:Y:S04]  /*1340*/  LDS R13, [R2] ;  /* 0x00000000020d7984 */ /* 0x000ea80000000800 */
[----:B------:R-:W3:Y:S04]  /*1350*/  LDS R15, [R2+0x200] ;  /* 0x00020000020f7984 */ /* 0x000ee80000000800 */
[----:B------:R-:W4:Y:S04]  /*1360*/  LDS R19, [R2+0x400] ;  /* 0x0004000002137984 */ /* 0x000f280000000800 */
[----:B------:R-:W5:Y:S04]  /*1370*/  LDS R21, [R2+0x600] ;  /* 0x0006000002157984 */ /* 0x000f680000000800 */
[----:B------:R-:W5:Y:S04]  /*1380*/  LDS R23, [R2+0x800] ;  /* 0x0008000002177984 */ /* 0x000f680000000800 */
[----:B------:R-:W5:Y:S01]  /*1390*/  LDS R25, [R2+0xa00] ;  /* 0x000a000002197984 */ /* 0x000f620000000800 */
[----:B0-----:R-:W-:-:S04]  /*13a0*/  FADD.FTZ R9, -R0, R9 ;  /* 0x0000000900097221 */ /* 0x001fc80000010100 */
[----:B------:R-:W-:Y:S01]  /*13b0*/  FMUL.FTZ R9, R9, 1.4426950216293334961 ;  /* 0x3fb8aa3b09097820 */ /* 0x000fe20000410000 */
[C---:B-1----:R-:W-:Y:S01]  /*13c0*/  FADD.FTZ R11, -R0.reuse, R11 ;  /* 0x0000000b000b7221 */ /* 0x042fe20000010100 */
[----:B--2---:R-:W-:-:S03]  /*13d0*/  FADD.FTZ R13, -R0, R13 ;  /* 0x0000000d000d7221 */ /* 0x004fc60000010100 */
[----:B------:R-:W-:Y:S01]  /*13e0*/  FMUL.FTZ R11, R11, 1.4426950216293334961 ;  /* 0x3fb8aa3b0b0b7820 */ /* 0x000fe20000410000 */
[----:B------:R-:W0:Y:S01]  /*13f0*/  MUFU.EX2 R9, R9 ;  /* 0x0000000900097308 */ /* 0x000e220000000800 */
[----:B------:R-:W-:Y:S01]  /*1400*/  FMUL.FTZ R13, R13, 1.4426950216293334961 ;  /* 0x3fb8aa3b0d0d7820 */ /* 0x000fe20000410000 */
[C---:B---3--:R-:W-:Y:S01]  /*1410*/  FADD.FTZ R15, -R0.reuse, R15 ;  /* 0x0000000f000f7221 */ /* 0x048fe20000010100 */
[----:B----4-:R-:W-:-:S03]  /*1420*/  FADD.FTZ R19, -R0, R19 ;  /* 0x0000001300137221 */ /* 0x010fc60000010100 */
[----:B------:R-:W-:Y:S02]  /*1430*/  FMUL.FTZ R15, R15, 1.4426950216293334961 ;  /* 0x3fb8aa3b0f0f7820 */ /* 0x000fe40000410000 */
[----:B------:R-:W1:Y:S01]  /*1440*/  MUFU.EX2 R11, R11 ;  /* 0x0000000b000b7308 */ /* 0x000e620000000800 */
[----:B------:R-:W-:Y:S01]  /*1450*/  FMUL.FTZ R19, R19, 1.4426950216293334961 ;  /* 0x3fb8aa3b13137820 */ /* 0x000fe20000410000 */
[C---:B-----5:R-:W-:Y:S01]  /*1460*/  FADD.FTZ R21, -R0.reuse, R21 ;  /* 0x0000001500157221 */ /* 0x060fe20000010100 */
[----:B------:R-:W-:-:S03]  /*1470*/  FADD.FTZ R23, -R0, R23 ;  /* 0x0000001700177221 */ /* 0x000fc60000010100 */
[----:B------:R-:W-:Y:S02]  /*1480*/  FMUL.FTZ R21, R21, 1.4426950216293334961 ;  /* 0x3fb8aa3b15157820 */ /* 0x000fe40000410000 */
[----:B------:R-:W2:Y:S01]  /*1490*/  MUFU.EX2 R13, R13 ;  /* 0x0000000d000d7308 */ /* 0x000ea20000000800 */
[----:B0-----:R-:W-:Y:S01]  /*14a0*/  FADD.FTZ R3, R3, R9 ;  /* 0x0000000903037221 */ /* 0x001fe20000010000 */
[----:B------:R-:W-:Y:S01]  /*14b0*/  FADD.FTZ R25, -R0, R25 ;  /* 0x0000001900197221 */ /* 0x000fe20000010100 */
[----:B------:R-:W-:Y:S01]  /*14c0*/  FMUL.FTZ R23, R23, 1.4426950216293334961 ;  /* 0x3fb8aa3b17177820 */ /* 0x000fe20000410000 */
[----:B------:R-:W-:Y:S02]  /*14d0*/  STS [R2+-0x400], R9 ;  /* 0xfffc000902007388 */ /* 0x000fe40000000800 */
[----:B------:R-:W-:Y:S02]  /*14e0*/  FMUL.FTZ R25, R25, 1.4426950216293334961 ;  /* 0x3fb8aa3b19197820 */ /* 0x000fe40000410000 */
[----:B------:R-:W0:Y:S01]  /*14f0*/  MUFU.EX2 R15, R15 ;  /* 0x0000000f000f7308 */ /* 0x000e220000000800 */
[----:B-1----:R-:W-:Y:S01]  /*1500*/  FADD.FTZ R3, R3, R11 ;  /* 0x0000000b03037221 */ /* 0x002fe20000010000 */
[----:B------:R-:W-:Y:S06]  /*1510*/  STS [R2+-0x200], R11 ;  /* 0xfffe000b02007388 */ /* 0x000fec0000000800 */
[----:B------:R-:W1:Y:S01]  /*1520*/  MUFU.EX2 R19, R19 ;  /* 0x0000001300137308 */ /* 0x000e620000000800 */
[----:B--2---:R-:W-:Y:S01]  /*1530*/  FADD.FTZ R3, R3, R13 ;  /* 0x0000000d03037221 */ /* 0x004fe20000010000 */
[----:B------:R-:W-:Y:S06]  /*1540*/  STS [R2], R13 ;  /* 0x0000000d02007388 */ /* 0x000fec0000000800 */
        /* <DEDUP_REMOVED lines=8> */
[----:B------:R-:W-:Y:S03]  /*15d0*/  STS [R2+0x600], R21 ;  /* 0x0006001502007388 */ /* 0x000fe60000000800 */
[----:B0-----:R-:W-:Y:S01]  /*15e0*/  FADD.FTZ R3, R3, R23 ;  /* 0x0000001703037221 */ /* 0x001fe20000010000 */
[----:B------:R-:W-:Y:S04]  /*15f0*/  STS [R2+0x800], R23 ;  /* 0x0008001702007388 */ /* 0x000fe80000000800 */
[----:B-1----:R0:W-:Y:S01]  /*1600*/  STS [R2+0xa00], R25 ;  /* 0x000a001902007388 */ /* 0x0021e20000000800 */
[----:B------:R-:W-:Y:S01]  /*1610*/  FADD.FTZ R3, R3, R25 ;  /* 0x0000001903037221 */ /* 0x000fe20000010000 */
[----:B0-----:R-:W-:-:S07]  /*1620*/  IADD3 R2, R2, 0x1000, RZ ;  /* 0x0000100002027810 */ /* 0x001fce0007ffe0ff */
.L_x_17:
[----:B------:R-:W-:Y:S05]  /*1630*/  BSYNC B1 ;  /* 0x0000000000017941 */ /* 0x000fea0003800000 */
.L_x_16:
[----:B------:R-:W-:-:S13]  /*1640*/  ISETP.LT.OR P0, PT, R5, R6, P0 ;  /* 0x000000060500720c */ /* 0x000fda0000701670 */
[----:B------:R-:W-:Y:S05]  /*1650*/  @!P0 BRA `(.L_x_9) ;  /* 0x0000000000608947 */ /* 0x000fea0003800000 */
[----:B------:R-:W0:Y:S04]  /*1660*/  LDS R5, [R2+-0x400] ;  /* 0xfffc000002057984 */ /* 0x000e280000000800 */
[----:B------:R-:W1:Y:S04]  /*1670*/  LDS R9, [R2+-0x200] ;  /* 0xfffe000002097984 */ /* 0x000e680000000800 */
[----:B------:R-:W2:Y:S04]  /*1680*/  LDS R11, [R2] ;  /* 0x00000000020b7984 */ /* 0x000ea80000000800 */
[----:B------:R-:W3:Y:S01]  /*1690*/  LDS R13, [R2+0x200] ;  /* 0x00020000020d7984 */ /* 0x000ee20000000800 */
[C---:B0-----:R-:W-:Y:S01]  /*16a0*/  FADD.FTZ R5, -R0.reuse, R5 ;  /* 0x0000000500057221 */ /* 0x041fe20000010100 */
[----:B-1----:R-:W-:-:S03]  /*16b0*/  FADD.FTZ R9, -R0, R9 ;  /* 0x0000000900097221 */ /* 0x002fc60000010100 */
[----:B------:R-:W-:Y:S01]  /*16c0*/  FMUL.FTZ R5, R5, 1.4426950216293334961 ;  /* 0x3fb8aa3b05057820 */ /* 0x000fe20000410000 */
[----:B--2---:R-:W-:Y:S01]  /*16d0*/  FADD.FTZ R11, -R0, R11 ;  /* 0x0000000b000b7221 */ /* 0x004fe20000010100 */
[----:B------:R-:W-:-:S04]  /*16e0*/  FMUL.FTZ R9, R9, 1.4426950216293334961 ;  /* 0x3fb8aa3b09097820 */ /* 0x000fc80000410000 */
[----:B------:R-:W0:Y:S01]  /*16f0*/  MUFU.EX2 R5, R5 ;  /* 0x0000000500057308 */ /* 0x000e220000000800 */
[----:B---3--:R-:W-:Y:S01]  /*1700*/  FADD.FTZ R13, -R0, R13 ;  /* 0x0000000d000d7221 */ /* 0x008fe20000010100 */
[----:B------:R-:W-:-:S03]  /*1710*/  FMUL.FTZ R11, R11, 1.4426950216293334961 ;  /* 0x3fb8aa3b0b0b7820 */ /* 0x000fc60000410000 */
[----:B------:R-:W-:-:S03]  /*1720*/  FMUL.FTZ R13, R13, 1.4426950216293334961 ;  /* 0x3fb8aa3b0d0d7820 */ /* 0x000fc60000410000 */
[----:B------:R-:W1:Y:S08]  /*1730*/  MUFU.EX2 R9, R9 ;  /* 0x0000000900097308 */ /* 0x000e700000000800 */
[----:B------:R-:W2:Y:S01]  /*1740*/  MUFU.EX2 R11, R11 ;  /* 0x0000000b000b7308 */ /* 0x000ea20000000800 */
[----:B0-----:R3:W-:Y:S01]  /*1750*/  STS [R2+-0x400], R5 ;  /* 0xfffc000502007388 */ /* 0x0017e20000000800 */
[----:B------:R-:W-:-:S06]  /*1760*/  FADD.FTZ R3, R3, R5 ;  /* 0x0000000503037221 */ /* 0x000fcc0000010000 */
[----:B------:R-:W0:Y:S01]  /*1770*/  MUFU.EX2 R13, R13 ;  /* 0x0000000d000d7308 */ /* 0x000e220000000800 */
[----:B-1----:R3:W-:Y:S01]  /*1780*/  STS [R2+-0x200], R9 ;  /* 0xfffe000902007388 */ /* 0x0027e20000000800 */
[----:B------:R-:W-:-:S03]  /*1790*/  FADD.FTZ R3, R3, R9 ;  /* 0x0000000903037221 */ /* 0x000fc60000010000 */
[----:B--2---:R3:W-:Y:S01]  /*17a0*/  STS [R2], R11 ;  /* 0x0000000b02007388 */ /* 0x0047e20000000800 */
[----:B------:R-:W-:-:S03]  /*17b0*/  FADD.FTZ R3, R3, R11 ;  /* 0x0000000b03037221 */ /* 0x000fc60000010000 */
[----:B0-----:R3:W-:Y:S01]  /*17c0*/  STS [R2+0x200], R13 ;  /* 0x0002000d02007388 */ /* 0x0017e20000000800 */
[----:B------:R-:W-:-:S07]  /*17d0*/  FADD.FTZ R3, R3, R13 ;  /* 0x0000000d03037221 */ /* 0x000fce0000010000 */
.L_x_9:
[----:B------:R-:W-:Y:S05]  /*17e0*/  BSYNC B0 ;  /* 0x0000000000007941 */ /* 0x000fea0003800000 */
.L_x_8:
[----:B0-----:R-:W0:Y:S01]  /*17f0*/  SHFL.BFLY PT, R0, R3, 0x10, 0x1f ;  /* 0x0e001f0003007f89 */ /* 0x001e2200000e0000 */
[----:B------:R-:W-:Y:S01]  /*1800*/  LOP3.LUT P0, R8, R17, 0x1f, RZ, 0xc0, !PT ;  /* 0x0000001f11087812 */ /* 0x000fe2000780c0ff */
[----:B------:R-:W-:Y:S03]  /*1810*/  BSSY B0, `(.L_x_18) ;  /* 0x00000aa000007945 */ /* 0x000fe60003800000 */
[----:B------:R-:W-:-:S09]  /*1820*/  ISETP.GT.U32.AND P2, PT, R8, 0x3, PT ;  /* 0x000000030800780c */ /* 0x000fd20003f44070 */
[----:B------:R-:W1:Y:S04]  /*1830*/  @!P0 S2R R10, SR_CgaCtaId ;  /* 0x00000000000a8919 */ /* 0x000e680000008800 */
[----:B------:R-:W2:Y:S01]  /*1840*/  @!P2 S2R R12, SR_CgaCtaId ;  /* 0x00000000000ca919 */ /* 0x000ea20000008800 */
[----:B0-----:R-:W-:-:S05]  /*1850*/  FADD.FTZ R0, R0, R3 ;  /* 0x0000000300007221 */ /* 0x001fca0000010000 */
[----:B---3--:R-:W0:Y:S02]  /*1860*/  SHFL.BFLY PT, R5, R0, 0x8, 0x1f ;  /* 0x0d001f0000057f89 */ /* 0x008e2400000e0000 */
[----:B0-----:R-:W-:Y:S01]  /*1870*/  FADD.FTZ R5, R0, R5 ;  /* 0x0000000500057221 */ /* 0x001fe20000010000 */
[----:B------:R-:W-:-:S04]  /*1880*/  @!P0 MOV R0, 0x400 ;  /* 0x0000040000008802 */ /* 0x000fc80000000f00 */
[----:B------:R-:W0:Y:S01]  /*1890*/  SHFL.BFLY PT, R2, R5, 0x4, 0x1f ;  /* 0x0c801f0005027f89 */ /* 0x000e2200000e0000 */
[----:B------:R-:W-:Y:S01]  /*18a0*/  @!P0 VIADD R3, R0, 0x200 ;  /* 0x0000020000038836 */ /* 0x000fe20000000000 */
[----:B------:R-:W-:-:S04]  /*18b0*/  @!P0 SHF.R.U32.HI R0, RZ, 0x3, R17 ;  /* 0x00000003ff008819 */ /* 0x000fc80000011611 */
[----:B-1----:R-:W-:Y:S02]  /*18c0*/  @!P0 LEA R3, R10, R3, 0x18 ;  /* 0x000000030a038211 */ /* 0x002fe400078ec0ff */
[----:B------:R-:W-:-:S05]  /*18d0*/  @!P0 LOP3.LUT R0, R0, 0x1ffffffc, RZ, 0xc0, !PT ;  /* 0x1ffffffc00008812 */ /* 0x000fca00078ec0ff */
[----:B------:R-:W-:Y:S02]  /*18e0*/  @!P0 IMAD.IADD R3, R3, 0x1, R0 ;  /* 0x0000000103038824 */ /* 0x000fe400078e0200 */
[----:B0-----:R-:W-:Y:S01]  /*18f0*/  FADD.FTZ R2, R5, R2 ;  /* 0x0000000205027221 */ /* 0x001fe20000010000 */
[----:B------:R-:W-:-:S04]  /*1900*/  @!P2 MOV R5, 0x400 ;  /* 0x000004000005a802 */ /* 0x000fc80000000f00 */
[----:B------:R-:W0:Y:S01]  /*1910*/  SHFL.BFLY PT, R9, R2, 0x2, 0x1f ;  /* 0x0c401f0002097f89 */ /* 0x000e2200000e0000 */
[----:B------:R-:W-:-:S05]  /*1920*/  @!P2 VIADD R5, R5, 0x200 ;  /* 0x000002000505a836 */ /* 0x000fca0000000000 */
[----:B--2---:R-:W-:-:S05]  /*1930*/  @!P2 LEA R5, R12, R5, 0x18 ;  /* 0x000000050c05a211 */ /* 0x004fca00078ec0ff */
[----:B------:R-:W-:Y:S02]  /*1940*/  @!P2 IMAD R8, R8, 0x4, R5 ;  /* 0x000000040808a824 */ /* 0x000fe400078e0205 */
[----:B0-----:R-:W-:-:S05]  /*1950*/  FADD.FTZ R9, R2, R9 ;  /* 0x0000000902097221 */ /* 0x001fca0000010000 */
[----:B------:R-:W0:Y:S02]  /*1960*/  SHFL.BFLY PT, R4, R9, 0x1, 0x1f ;  /* 0x0c201f0009047f89 */ /* 0x000e2400000e0000 */
[----:B0-----:R-:W-:-:S05]  /*1970*/  FADD.FTZ R4, R9, R4 ;  /* 0x0000000409047221 */ /* 0x001fca0000010000 */
[----:B------:R-:W-:Y:S01]  /*1980*/  @!P0 STS [R3+0x10], R4 ;  /* 0x0000100403008388 */ /* 0x000fe20000000800 */
[----:B------:R-:W-:Y:S06]  /*1990*/  BAR.SYNC.DEFER_BLOCKING 0x0 ;  /* 0x0000000000007b1d */ /* 0x000fec0000010000 */
[----:B------:R-:W0:Y:S04]  /*19a0*/  @!P2 LDS R4, [R8+0x10] ;  /* 0x000010000804a984 */ /* 0x000e280000000800 */
[----:B0-----:R-:W0:Y:S02]  /*19b0*/  SHFL.BFLY PT, R5, R4, 0x2, 0x1f ;  /* 0x0c401f0004057f89 */ /* 0x001e2400000e0000 */
[----:B0-----:R-:W-:-:S05]  /*19c0*/  FADD.FTZ R5, R5, R4 ;  /* 0x0000000405057221 */ /* 0x001fca0000010000 */
[----:B------:R-:W0:Y:S02]  /*19d0*/  SHFL.BFLY PT, R0, R5, 0x1, 0x1f ;  /* 0x0c201f0005007f89 */ /* 0x000e2400000e0000 */
[----:B0-----:R-:W-:-:S06]  /*19e0*/  FADD.FTZ R0, R5, R0 ;  /* 0x0000000005007221 */ /* 0x001fcc0000010000 */
[----:B------:R-:W0:Y:S01]  /*19f0*/  SHFL.IDX PT, R0, R0, RZ, 0x1f ;  /* 0x00001fff00007589 */ /* 0x000e2200000e0000 */
[----:B------:R-:W-:Y:S05]  /*1a00*/  @P1 BRA `(.L_x_19) ;  /* 0x0000000800281947 */ /* 0x000fea0003800000 */
[----:B------:R-:W-:Y:S01]  /*1a10*/  LOP3.LUT R3, RZ, R17, RZ, 0x33, !PT ;  /* 0x00000011ff037212 */ /* 0x000fe200078e33ff */
[----:B0-----:R-:W-:Y:S01]  /*1a20*/  FADD.FTZ R0, R0, 9.9999999747524270788e-07 ;  /* 0x358637bd00007421 */ /* 0x001fe20000010000 */
[----:B------:R-:W-:Y:S03]  /*1a30*/  BSSY B1, `(.L_x_20) ;  /* 0x0000016000017945 */ /* 0x000fe60003800000 */
[----:B------:R-:W-:Y:S02]  /*1a40*/  IMAD.IADD R3, R6, 0x1, R3 ;  /* 0x0000000106037824 */ /* 0x000fe400078e0203 */
[----:B------:R-:W0:Y:S03]  /*1a50*/  MUFU.RCP R0, R0 ;  /* 0x0000000000007308 */ /* 0x000e260000001000 */
[----:B------:R-:W-:-:S02]  /*1a60*/  LEA.HI R2, R3, 0x1, RZ, 0x19 ;  /* 0x0000000103027811 */ /* 0x000fc400078fc8ff */
[----:B------:R-:W-:Y:S01]  /*1a70*/  ISETP.GE.U32.AND P1, PT, R3, 0x180, PT ;  /* 0x000001800300780c */ /* 0x000fe20003f26070 */
[----:B------:R-:W-:Y:S01]  /*1a80*/  IMAD.MOV.U32 R3, RZ, RZ, R17 ;  /* 0x000000ffff037224 */ /* 0x000fe200078e0011 */
[----:B------:R-:W-:-:S13]  /*1a90*/  LOP3.LUT P0, R2, R2, 0x3, RZ, 0xc0, !PT ;  /* 0x0000000302027812 */ /* 0x000fda000780c0ff */
[----:B0-----:R-:W-:Y:S05]  /*1aa0*/  @!P0 BRA `(.L_x_21) ;  /* 0x0000000000388947 */ /* 0x001fea0003800000 */
[----:B------:R-:W0:Y:S01]  /*1ab0*/  S2UR UR5, SR_CgaCtaId ;  /* 0x00000000000579c3 */ /* 0x000e220000008800 */
[----:B------:R-:W-:Y:S01]  /*1ac0*/  UMOV UR4, 0x400 ;  /* 0x0000040000047882 */ /* 0x000fe20000000000 */
[----:B------:R-:W-:Y:S01]  /*1ad0*/  IMAD.MOV.U32 R3, RZ, RZ, R17 ;  /* 0x000000ffff037224 */ /* 0x000fe200078e0011 */
[----:B------:R-:W-:-:S04]  /*1ae0*/  UIADD3 UR4, UR4, 0x220, URZ ;  /* 0x0000022004047890 */ /* 0x000fc8000fffe03f */
[----:B0-----:R-:W-:-:S06]  /*1af0*/  ULEA UR4, UR5, UR4, 0x18 ;  /* 0x0000000405047291 */ /* 0x001fcc000f8ec03f */
[----:B------:R-:W-:-:S07]  /*1b00*/  LEA R4, R17, UR4, 0x2 ;  /* 0x0000000411047c11 */ /* 0x000fce000f8e10ff */
.L_x_22:
[----:B------:R-:W0:Y:S01]  /*1b10*/  LDS R5, [R4] ;  /* 0x0000000004057984 */ /* 0x000e220000000800 */
[----:B------:R-:W-:Y:S02]  /*1b20*/  VIADD R2, R2, 0xffffffff ;  /* 0xffffffff02027836 */ /* 0x000fe40000000000 */
[----:B------:R-:W-:-:S03]  /*1b30*/  VIADD R3, R3, 0x80 ;  /* 0x0000008003037836 */ /* 0x000fc60000000000 */
[----:B------:R-:W-:Y:S01]  /*1b40*/  ISETP.NE.AND P0, PT, R2, RZ, PT ;  /* 0x000000ff0200720c */ /* 0x000fe20003f05270 */
[----:B0-----:R-:W-:-:S05]  /*1b50*/  FMUL.FTZ R5, R5, R0 ;  /* 0x0000000005057220 */ /* 0x001fca0000410000 */
[----:B------:R0:W-:Y:S02]  /*1b60*/  STS [R4], R5 ;  /* 0x0000000504007388 */ /* 0x0001e40000000800 */
[----:B0-----:R-:W-:-:S05]  /*1b70*/  VIADD R4, R4, 0x200 ;  /* 0x0000020004047836 */ /* 0x001fca0000000000 */
[----:B------:R-:W-:Y:S05]  /*1b80*/  @P0 BRA `(.L_x_22) ;  /* 0xfffffffc00e00947 */ /* 0x000fea000383ffff */
.L_x_21:
[----:B------:R-:W-:Y:S05]  /*1b90*/  BSYNC B1 ;  /* 0x0000000000017941 */ /* 0x000fea0003800000 */
.L_x_20:
[----:B------:R-:W-:Y:S05]  /*1ba0*/  @!P1 BRA `(.L_x_19) ;  /* 0x0000000400c09947 */ /* 0x000fea0003800000 */
[----:B------:R-:W0:Y:S01]  /*1bb0*/  S2UR UR5, SR_CgaCtaId ;  /* 0x00000000000579c3 */ /* 0x000e220000008800 */
[----:B------:R-:W-:Y:S01]  /*1bc0*/  IMAD.IADD R2, R6, 0x1, -R3 ;  /* 0x0000000106027824 */ /* 0x000fe200078e0a03 */
[----:B------:R-:W-:Y:S01]  /*1bd0*/  UMOV UR4, 0x400 ;  /* 0x0000040000047882 */ /* 0x000fe20000000000 */
[----:B------:R-:W-:Y:S01]  /*1be0*/  BSSY B1, `(.L_x_23) ;  /* 0x000003e000017945 */ /* 0x000fe20003800000 */
[----:B------:R-:W-:Y:S01]  /*1bf0*/  UIADD3 UR4, UR4, 0x220, URZ ;  /* 0x0000022004047890 */ /* 0x000fe2000fffe03f */
[----:B------:R-:W-:Y:S02]  /*1c00*/  PLOP3.LUT P0, PT, PT, PT, PT, 0x80, 0x0 ;  /* 0x000000000000781c */ /* 0x000fe40003f0f070 */
[----:B------:R-:W-:Y:S01]  /*1c10*/  ISETP.GT.AND P1, PT, R2, 0x600, PT ;  /* 0x000006000200780c */ /* 0x000fe20003f24270 */
[----:B0-----:R-:W-:-:S06]  /*1c20*/  ULEA UR4, UR5, UR4, 0x18 ;  /* 0x0000000405047291 */ /* 0x001fcc000f8ec03f */
[----:B------:R-:W-:-:S05]  /*1c30*/  LEA R2, R3, UR4, 0x2 ;  /* 0x0000000403027c11 */ /* 0x000fca000f8e10ff */
[----:B------:R-:W-:Y:S01]  /*1c40*/  VIADD R2, R2, 0x400 ;  /* 0x0000040002027836 */ /* 0x000fe20000000000 */
[----:B------:R-:W-:Y:S06]  /*1c50*/  @!P1 BRA `(.L_x_24) ;  /* 0x0000000000d89947 */ /* 0x000fec0003800000 */
[----:B------:R-:W-:Y:S01]  /*1c60*/  PLOP3.LUT P0, PT, PT, PT, PT, 0x8, 0x0 ;  /* 0x000000000000781c */ /* 0x000fe20003f0e170 */
[----:B------:R-:W-:-:S12]  /*1c70*/  VIADD R4, R6, 0xfffffa00 ;  /* 0xfffffa0006047836 */ /* 0x000fd80000000000 */
.L_x_25:
        /* <DEDUP_REMOVED lines=11> */
[----:B------:R-:W5:Y:S04]  /*1d30*/  LDS R27, [R2+0xe00] ;  /* 0x000e0000021b7984 */ /* 0x000f680000000800 */
[----:B------:R-:W5:Y:S01]  /*1d40*/  LDS R29, [R2+0x1000] ;  /* 0x00100000021d7984 */ /* 0x000f620000000800 */
[----:B0-----:R-:W-:-:S03]  /*1d50*/  FMUL.FTZ R5, R0, R5 ;  /* 0x0000000500057220 */ /* 0x001fc60000410000 */
[----:B------:R-:W0:Y:S01]  /*1d60*/  LDS R31, [R2+0x1200] ;  /* 0x00120000021f7984 */ /* 0x000e220000000800 */
[----:B-1----:R-:W-:-:S03]  /*1d70*/  FMUL.FTZ R9, R0, R9 ;  /* 0x0000000900097220 */ /* 0x002fc60000410000 */
[----:B------:R-:W1:Y:S01]  /*1d80*/  LDS R33, [R2+0x1400] ;  /* 0x0014000002217984 */ /* 0x000e620000000800 */
[----:B--2---:R-:W-:-:S03]  /*1d90*/  FMUL.FTZ R11, R0, R11 ;  /* 0x0000000b000b7220 */ /* 0x004fc60000410000 */
[----:B------:R-:W2:Y:S01]  /*1da0*/  LDS R35, [R2+0x1600] ;  /* 0x0016000002237984 */ /* 0x000ea20000000800 */
[----:B---3--:R-:W-:-:S03]  /*1db0*/  FMUL.FTZ R13, R0, R13 ;  /* 0x0000000d000d7220 */ /* 0x008fc60000410000 */
[----:B------:R-:W3:Y:S01]  /*1dc0*/  LDS R37, [R2+0x1800] ;  /* 0x0018000002257984 */ /* 0x000ee20000000800 */
[----:B----4-:R-:W-:-:S03]  /*1dd0*/  FMUL.FTZ R15, R0, R15 ;  /* 0x0000000f000f7220 */ /* 0x010fc60000410000 */
[----:B------:R-:W4:Y:S01]  /*1de0*/  LDS R39, [R2+0x1a00] ;  /* 0x001a000002277984 */ /* 0x000f220000000800 */
[C---:B-----5:R-:W-:Y:S01]  /*1df0*/  FMUL.FTZ R19, R0.reuse, R19 ;  /* 0x0000001300137220 */ /* 0x060fe20000410000 */
[C---:B------:R-:W-:Y:S02]  /*1e00*/  FMUL.FTZ R21, R0.reuse, R21 ;  /* 0x0000001500157220 */ /* 0x040fe40000410000 */
[----:B------:R-:W-:Y:S01]  /*1e10*/  STS [R2+-0x400], R5 ;  /* 0xfffc000502007388 */ /* 0x000fe20000000800 */
[----:B------:R-:W-:-:S03]  /*1e20*/  FMUL.FTZ R23, R0, R23 ;  /* 0x0000001700177220 */ /* 0x000fc60000410000 */
[----:B------:R-:W-:Y:S01]  /*1e30*/  STS [R2+-0x200], R9 ;  /* 0xfffe000902007388 */ /* 0x000fe20000000800 */
[----:B------:R-:W-:-:S03]  /*1e40*/  FMUL.FTZ R25, R0, R25 ;  /* 0x0000001900197220 */ /* 0x000fc60000410000 */
[----:B------:R-:W-:Y:S01]  /*1e50*/  STS [R2], R11 ;  /* 0x0000000b02007388 */ /* 0x000fe20000000800 */
[----:B------:R-:W-:-:S03]  /*1e60*/  FMUL.FTZ R27, R0, R27 ;  /* 0x0000001b001b7220 */ /* 0x000fc60000410000 */
[----:B------:R-:W-:Y:S01]  /*1e70*/  STS [R2+0x200], R13 ;  /* 0x0002000d02007388 */ /* 0x000fe20000000800 */
[----:B------:R-:W-:-:S03]  /*1e80*/  FMUL.FTZ R29, R0, R29 ;  /* 0x0000001d001d7220 */ /* 0x000fc60000410000 */
[----:B------:R-:W-:Y:S01]  /*1e90*/  STS [R2+0x400], R15 ;  /* 0x0004000f02007388 */ /* 0x000fe20000000800 */
[----:B0-----:R-:W-:-:S03]  /*1ea0*/  FMUL.FTZ R31, R0, R31 ;  /* 0x0000001f001f7220 */ /* 0x001fc60000410000 */
[----:B------:R-:W-:Y:S01]  /*1eb0*/  STS [R2+0x600], R19 ;  /* 0x0006001302007388 */ /* 0x000fe20000000800 */
[----:B-1----:R-:W-:-:S03]  /*1ec0*/  FMUL.FTZ R33, R0, R33 ;  /* 0x0000002100217220 */ /* 0x002fc60000410000 */
[----:B------:R-:W-:Y:S01]  /*1ed0*/  STS [R2+0x800], R21 ;  /* 0x0008001502007388 */ /* 0x000fe20000000800 */
[----:B--2---:R-:W-:-:S03]  /*1ee0*/  FMUL.FTZ R35, R0, R35 ;  /* 0x0000002300237220 */ /* 0x004fc60000410000 */
[----:B------:R-:W-:Y:S01]  /*1ef0*/  STS [R2+0xa00], R23 ;  /* 0x000a001702007388 */ /* 0x000fe20000000800 */
[----:B---3--:R-:W-:-:S03]  /*1f00*/  FMUL.FTZ R37, R0, R37 ;  /* 0x0000002500257220 */ /* 0x008fc60000410000 */
[----:B------:R-:W-:Y:S01]  /*1f10*/  STS [R2+0xc00], R25 ;  /* 0x000c001902007388 */ /* 0x000fe20000000800 */
[----:B----4-:R-:W-:-:S03]  /*1f20*/  FMUL.FTZ R39, R0, R39 ;  /* 0x0000002700277220 */ /* 0x010fc60000410000 */
[----:B------:R-:W-:Y:S04]  /*1f30*/  STS [R2+0xe00], R27 ;  /* 0x000e001b02007388 */ /* 0x000fe80000000800 */
[----:B------:R-:W-:Y:S04]  /*1f40*/  STS [R2+0x1000], R29 ;  /* 0x0010001d02007388 */ /* 0x000fe80000000800 */
[----:B------:R-:W-:Y:S04]  /*1f50*/  STS [R2+0x1200], R31 ;  /* 0x0012001f02007388 */ /* 0x000fe80000000800 */
[----:B------:R-:W-:Y:S04]  /*1f60*/  STS [R2+0x1400], R33 ;  /* 0x0014002102007388 */ /* 0x000fe80000000800 */
[----:B------:R-:W-:Y:S04]  /*1f70*/  STS [R2+0x1600], R35 ;  /* 0x0016002302007388 */ /* 0x000fe80000000800 */
[----:B------:R-:W-:Y:S04]  /*1f80*/  STS [R2+0x1800], R37 ;  /* 0x0018002502007388 */ /* 0x000fe80000000800 */
[----:B------:R0:W-:Y:S02]  /*1f90*/  STS [R2+0x1a00], R39 ;  /* 0x001a002702007388 */ /* 0x0001e40000000800 */
[----:B0-----:R-:W-:Y:S01]  /*1fa0*/  VIADD R2, R2, 0x2000 ;  /* 0x0000200002027836 */ /* 0x001fe20000000000 */
[----:B------:R-:W-:Y:S06]  /*1fb0*/  @!P1 BRA `(.L_x_25) ;  /* 0xfffffffc00309947 */ /* 0x000fec000383ffff */
.L_x_24:
[----:B------:R-:W-:Y:S05]  /*1fc0*/  BSYNC B1 ;  /* 0x0000000000017941 */ /* 0x000fea0003800000 */
.L_x_23:
[----:B------:R-:W-:Y:S01]  /*1fd0*/  IADD3 R4, R6, -R3, RZ ;  /* 0x8000000306047210 */ /* 0x000fe20007ffe0ff */
[----:B------:R-:W-:Y:S03]  /*1fe0*/  BSSY B1, `(.L_x_26) ;  /* 0x000001e000017945 */ /* 0x000fe60003800000 */
        /* <DEDUP_REMOVED lines=12> */
[C---:B0-----:R-:W-:Y:S01]  /*20b0*/  FMUL.FTZ R5, R0.reuse, R5 ;  /* 0x0000000500057220 */ /* 0x041fe20000410000 */
[----:B-1----:R-:W-:-:S04]  /*20c0*/  FMUL.FTZ R9, R0, R9 ;  /* 0x0000000900097220 */ /* 0x002fc80000410000 */
[----:B------:R-:W-:Y:S01]  /*20d0*/  STS [R2+-0x400], R5 ;  /* 0xfffc000502007388 */ /* 0x000fe20000000800 */
[----:B--2---:R-:W-:-:S03]  /*20e0*/  FMUL.FTZ R11, R0, R11 ;  /* 0x0000000b000b7220 */ /* 0x004fc60000410000 */
[----:B------:R-:W-:Y:S01]  /*20f0*/  STS [R2+-0x200], R9 ;  /* 0xfffe000902007388 */ /* 0x000fe20000000800 */
[----:B---3--:R-:W-:-:S03]  /*2100*/  FMUL.FTZ R13, R0, R13 ;  /* 0x0000000d000d7220 */ /* 0x008fc60000410000 */
[----:B------:R-:W-:Y:S01]  /*2110*/  STS [R2], R11 ;  /* 0x0000000b02007388 */ /* 0x000fe20000000800 */
[----:B----4-:R-:W-:-:S03]  /*2120*/  FMUL.FTZ R15, R0, R15 ;  /* 0x0000000f000f7220 */ /* 0x010fc60000410000 */
[----:B------:R-:W-:Y:S01]  /*2130*/  STS [R2+0x200], R13 ;  /* 0x0002000d02007388 */ /* 0x000fe20000000800 */
[----:B-----5:R-:W-:-:S03]  /*2140*/  FMUL.FTZ R19, R0, R19 ;  /* 0x0000001300137220 */ /* 0x020fc60000410000 */
[----:B------:R-:W-:Y:S01]  /*2150*/  STS [R2+0x400], R15 ;  /* 0x0004000f02007388 */ /* 0x000fe20000000800 */
[----:B------:R-:W-:-:S03]  /*2160*/  FMUL.FTZ R21, R0, R21 ;  /* 0x0000001500157220 */ /* 0x000fc60000410000 */
[----:B------:R-:W-:Y:S01]  /*2170*/  STS [R2+0x600], R19 ;  /* 0x0006001302007388 */ /* 0x000fe20000000800 */
[----:B------:R-:W-:-:S03]  /*2180*/  FMUL.FTZ R23, R0, R23 ;  /* 0x0000001700177220 */ /* 0x000fc60000410000 */
[----:B------:R-:W-:Y:S04]  /*2190*/  STS [R2+0x800], R21 ;  /* 0x0008001502007388 */ /* 0x000fe80000000800 */
[----:B------:R0:W-:Y:S02]  /*21a0*/  STS [R2+0xa00], R23 ;  /* 0x000a001702007388 */ /* 0x0001e40000000800 */
[----:B0-----:R-:W-:-:S07]  /*21b0*/  VIADD R2, R2, 0x1000 ;  /* 0x0000100002027836 */ /* 0x001fce0000000000 */
.L_x_27:
[----:B------:R-:W-:Y:S05]  /*21c0*/  BSYNC B1 ;  /* 0x0000000000017941 */ /* 0x000fea0003800000 */
.L_x_26:
[----:B------:R-:W-:-:S13]  /*21d0*/  ISETP.LT.OR P0, PT, R3, R6, P0 ;  /* 0x000000060300720c */ /* 0x000fda0000701670 */
[----:B------:R-:W-:Y:S05]  /*21e0*/  @!P0 BRA `(.L_x_19) ;  /* 0x0000000000308947 */ /* 0x000fea0003800000 */
[----:B------:R-:W0:Y:S04]  /*21f0*/  LDS R3, [R2+-0x400] ;  /* 0xfffc000002037984 */ /* 0x000e280000000800 */
[----:B------:R-:W1:Y:S04]  /*2200*/  LDS R5, [R2+-0x200] ;  /* 0xfffe000002057984 */ /* 0x000e680000000800 */
[----:B------:R-:W2:Y:S04]  /*2210*/  LDS R9, [R2] ;  /* 0x0000000002097984 */ /* 0x000ea80000000800 */
[----:B------:R-:W3:Y:S01]  /*2220*/  LDS R11, [R2+0x200] ;  /* 0x00020000020b7984 */ /* 0x000ee20000000800 */
[-C--:B0-----:R-:W-:Y:S01]  /*2230*/  FMUL.FTZ R3, R3, R0.reuse ;  /* 0x0000000003037220 */ /* 0x081fe20000410000 */
[----:B-1----:R-:W-:-:S04]  /*2240*/  FMUL.FTZ R5, R5, R0 ;  /* 0x0000000005057220 */ /* 0x002fc80000410000 */
[----:B------:R1:W-:Y:S01]  /*2250*/  STS [R2+-0x400], R3 ;  /* 0xfffc000302007388 */ /* 0x0003e20000000800 */
[----:B--2---:R-:W-:-:S03]  /*2260*/  FMUL.FTZ R9, R9, R0 ;  /* 0x0000000009097220 */ /* 0x004fc60000410000 */
[----:B------:R1:W-:Y:S01]  /*2270*/  STS [R2+-0x200], R5 ;  /* 0xfffe000502007388 */ /* 0x0003e20000000800 */
[----:B---3--:R-:W-:-:S03]  /*2280*/  FMUL.FTZ R11, R11, R0 ;  /* 0x000000000b0b7220 */ /* 0x008fc60000410000 */
[----:B------:R1:W-:Y:S04]  /*2290*/  STS [R2], R9 ;  /* 0x0000000902007388 */ /* 0x0003e80000000800 */
[----:B------:R1:W-:Y:S02]  /*22a0*/  STS [R2+0x200], R11 ;  /* 0x0002000b02007388 */ /* 0x0003e40000000800 */
.L_x_19:
[----:B------:R-:W-:Y:S05]  /*22b0*/  BSYNC B0 ;  /* 0x0000000000007941 */ /* 0x000fea0003800000 */
.L_x_18:
[----:B------:R-:W-:Y:S01]  /*22c0*/  BAR.SYNC.DEFER_BLOCKING 0x0 ;  /* 0x0000000000007b1d */ /* 0x000fe20000010000 */
[----:B------:R-:W-:Y:S01]  /*22d0*/  LOP3.LUT P0, RZ, R16, 0x3, RZ, 0xc0, !PT ;  /* 0x0000000310ff7812 */ /* 0x000fe2000780c0ff */
[----:B------:R-:W-:Y:S01]  /*22e0*/  IMAD.SHL.U32 R4, R7, 0x100, RZ ;  /* 0x0000010007047824 */ /* 0x000fe200078e00ff */
[----:B0-----:R-:W-:Y:S02]  /*22f0*/  LOP3.LUT R0, R17, 0xffffffc0, RZ, 0xc0, !PT ;  /* 0xffffffc011007812 */ /* 0x001fe400078ec0ff */
[----:B------:R-:W-:Y:S02]  /*2300*/  CS2R R18, SRZ ;  /* 0x0000000000127805 */ /* 0x000fe4000001ff00 */
[----:B------:R-:W-:Y:S01]  /*2310*/  CS2R R28, SRZ ;  /* 0x00000000001c7805 */ /* 0x000fe2000001ff00 */
[----:B------:R-:W-:Y:S01]  /*2320*/  BSSY B0, `(.L_x_28) ;  /* 0x000003c000007945 */ /* 0x000fe20003800000 */
[----:B------:R-:W-:Y:S02]  /*2330*/  ISETP.NE.OR P1, PT, R0, 0x40, P0 ;  /* 0x000000400000780c */ /* 0x000fe40000725670 */
[----:B------:R-:W-:-:S02]  /*2340*/  CS2R R24, SRZ ;  /* 0x0000000000187805 */ /* 0x000fc4000001ff00 */
[----:B------:R-:W-:Y:S02]  /*2350*/  CS2R R26, SRZ ;  /* 0x00000000001a7805 */ /* 0x000fe4000001ff00 */
[----:B------:R-:W-:Y:S02]  /*2360*/  CS2R R38, SRZ ;  /* 0x0000000000267805 */ /* 0x000fe4000001ff00 */
[----:B------:R-:W-:Y:S02]  /*2370*/  CS2R R40, SRZ ;  /* 0x0000000000287805 */ /* 0x000fe4000001ff00 */
[----:B------:R-:W-:Y:S02]  /*2380*/  CS2R R36, SRZ ;  /* 0x0000000000247805 */ /* 0x000fe4000001ff00 */
[----:B-1----:R-:W-:Y:S02]  /*2390*/  CS2R R2, SRZ ;  /* 0x0000000000027805 */ /* 0x002fe4000001ff00 */
[----:B------:R-:W-:-:S02]  /*23a0*/  CS2R R32, SRZ ;  /* 0x0000000000207805 */ /* 0x000fc4000001ff00 */
[----:B------:R-:W-:Y:S02]  /*23b0*/  CS2R R14, SRZ ;  /* 0x00000000000e7805 */ /* 0x000fe4000001ff00 */
[----:B------:R-:W-:Y:S01]  /*23c0*/  CS2R R8, SRZ ;  /* 0x0000000000087805 */ /* 0x000fe2000001ff00 */
[----:B------:R-:W-:Y:S01]  /*23d0*/  IMAD.MOV.U32 R5, RZ, RZ, RZ ;  /* 0x000000ffff057224 */ /* 0x000fe200078e00ff */
[----:B------:R-:W-:Y:S01]  /*23e0*/  CS2R R34, SRZ ;  /* 0x0000000000227805 */ /* 0x000fe2000001ff00 */
[----:B------:R-:W-:Y:S01]  /*23f0*/  IMAD.MOV.U32 R0, RZ, RZ, RZ ;  /* 0x000000ffff007224 */ /* 0x000fe200078e00ff */
[----:B------:R-:W-:Y:S02]  /*2400*/  CS2R R12, SRZ ;  /* 0x00000000000c7805 */ /* 0x000fe4000001ff00 */
[----:B------:R-:W-:Y:S02]  /*2410*/  CS2R R10, SRZ ;  /* 0x00000000000a7805 */ /* 0x000fe4000001ff00 */
[----:B------:R-:W-:Y:S01]  /*2420*/  CS2R R6, SRZ ;  /* 0x0000000000067805 */ /* 0x000fe2000001ff00 */
[----:B------:R-:W-:Y:S06]  /*2430*/  BAR.SYNC.DEFER_BLOCKING 0x0 ;  /* 0x0000000000007b1d */ /* 0x000fec0000010000 */
[----:B------:R-:W-:Y:S05]  /*2440*/  @P1 BRA `(.L_x_29) ;  /* 0x0000000000a41947 */ /* 0x000fea0003800000 */
[----:B------:R-:W0:Y:S01]  /*2450*/  S2UR UR5, SR_CgaCtaId ;  /* 0x00000000000579c3 */ /* 0x000e220000008800 */
[----:B------:R-:W-:Y:S01]  /*2460*/  UMOV UR4, 0x400 ;  /* 0x0000040000047882 */ /* 0x000fe20000000000 */
[----:B------:R-:W-:Y:S01]  /*2470*/  SHF.R.S32.HI R21, RZ, 0x1f, R16 ;  /* 0x0000001fff157819 */ /* 0x000fe20000011410 */
[----:B------:R-:W-:Y:S01]  /*2480*/  UIADD3 UR4, UR4, 0x220, URZ ;  /* 0x0000022004047890 */ /* 0x000fe2000fffe03f */
[----:B------:R-:W-:Y:S02]  /*2490*/  PLOP3.LUT P0, PT, PT, PT, PT, 0x8, 0x0 ;  /* 0x000000000000781c */ /* 0x000fe40003f0e170 */
[----:B------:R-:W-:-:S04]  /*24a0*/  LEA.HI R21, R21, R16, RZ, 0x2 ;  /* 0x0000001015157211 */ /* 0x000fc800078f10ff */
[----:B------:R-:W-:Y:S01]  /*24b0*/  LEA.HI R21, R21, R4, RZ, 0x1e ;  /* 0x0000000415157211 */ /* 0x000fe200078ff0ff */
[----:B0-----:R-:W-:-:S06]  /*24c0*/  ULEA UR4, UR5, UR4, 0x18 ;  /* 0x0000000405047291 */ /* 0x001fcc000f8ec03f */
[----:B------:R-:W-:-:S05]  /*24d0*/  LEA R21, R21, UR4, 0x2 ;  /* 0x0000000415157c11 */ /* 0x000fca000f8e10ff */
[----:B------:R0:W-:Y:S04]  /*24e0*/  STS [R21+-0x800], R18 ;  /* 0xfff8001215007388 */ /* 0x0001e80000000800 */
        /* <DEDUP_REMOVED lines=30> */
[----:B------:R0:W-:Y:S02]  /*26d0*/  STS [R21+-0x420], R7 ;  /* 0xfffbe00715007388 */ /* 0x0001e40000000800 */
.L_x_29:
[----:B------:R-:W-:Y:S05]  /*26e0*/  BSYNC B0 ;  /* 0x0000000000007941 */ /* 0x000fea0003800000 */
.L_x_28:
[----:B------:R-:W-:Y:S01]  /*26f0*/  BAR.SYNC.DEFER_BLOCKING 0x0 ;  /* 0x0000000000007b1d */ /* 0x000fe20000010000 */
[----:B------:R-:W-:-:S05]  /*2700*/  ISETP.GT.OR P1, PT, R17, 0x3f, P0 ;  /* 0x0000003f1100780c */ /* 0x000fca0000724670 */
[----:B------:R-:W-:Y:S08]  /*2710*/  BSSY B0, `(.L_x_30) ;  /* 0x000004a000007945 */ /* 0x000ff00003800000 */
[----:B------:R-:W-:Y:S05]  /*2720*/  @P1 BRA `(.L_x_31) ;  /* 0x0000000400201947 */ /* 0x000fea0003800000 */
[----:B------:R-:W1:Y:S01]  /*2730*/  S2UR UR5, SR_CgaCtaId ;  /* 0x00000000000579c3 */ /* 0x000e620000008800 */
[----:B------:R-:W-:Y:S01]  /*2740*/  UMOV UR4, 0x400 ;  /* 0x0000040000047882 */ /* 0x000fe20000000000 */
[----:B0-----:R-:W-:Y:S01]  /*2750*/  SHF.R.S32.HI R21, RZ, 0x1f, R16 ;  /* 0x0000001fff157819 */ /* 0x001fe20000011410 */
[----:B------:R-:W-:-:S03]  /*2760*/  UIADD3 UR4, UR4, 0x220, URZ ;  /* 0x0000022004047890 */ /* 0x000fc6000fffe03f */
[----:B------:R-:W-:-:S04]  /*2770*/  LEA.HI R21, R21, R16, RZ, 0x2 ;  /* 0x0000001015157211 */ /* 0x000fc800078f10ff */
[----:B------:R-:W-:Y:S01]  /*2780*/  LEA.HI R20, R21, R4, RZ, 0x1e ;  /* 0x0000000415147211 */ /* 0x000fe200078ff0ff */
[----:B-1----:R-:W-:-:S06]  /*2790*/  ULEA UR4, UR5, UR4, 0x18 ;  /* 0x0000000405047291 */ /* 0x002fcc000f8ec03f */
[----:B------:R-:W-:-:S05]  /*27a0*/  LEA R20, R20, UR4, 0x2 ;  /* 0x0000000414147c11 */ /* 0x000fca000f8e10ff */
[----:B------:R-:W0:Y:S04]  /*27b0*/  LDS R21, [R20] ;  /* 0x0000000014157984 */ /* 0x000e280000000800 */
[----:B------:R-:W1:Y:S04]  /*27c0*/  LDS R22, [R20+0x20] ;  /* 0x0000200014167984 */ /* 0x000e680000000800 */
[----:B------:R-:W2:Y:S04]  /*27d0*/  LDS R23, [R20+0x40] ;  /* 0x0000400014177984 */ /* 0x000ea80000000800 */
[----:B------:R-:W3:Y:S04]  /*27e0*/  LDS R30, [R20+0x60] ;  /* 0x00006000141e7984 */ /* 0x000ee80000000800 */
[----:B------:R-:W4:Y:S04]  /*27f0*/  LDS R42, [R20+0xa0] ;  /* 0x0000a000142a7984 */ /* 0x000f280000000800 */
[----:B------:R-:W5:Y:S04]  /*2800*/  LDS R31, [R20+0xc0] ;  /* 0x0000c000141f7984 */ /* 0x000f680000000800 */
[----:B------:R-:W5:Y:S04]  /*2810*/  LDS R44, [R20+0x240] ;  /* 0x00024000142c7984 */ /* 0x000f680000000800 */
[----:B------:R-:W5:Y:S01]  /*2820*/  LDS R43, [R20+0x300] ;  /* 0x00030000142b7984 */ /* 0x000f620000000800 */
[----:B0-----:R-:W-:-:S03]  /*2830*/  FADD.FTZ R18, R18, R21 ;  /* 0x0000001512127221 */ /* 0x001fc60000010000 */
[----:B------:R-:W0:Y:S01]  /*2840*/  LDS R21, [R20+0x80] ;  /* 0x0000800014157984 */ /* 0x000e220000000800 */
[----:B-1----:R-:W-:-:S03]  /*2850*/  FADD.FTZ R19, R19, R22 ;  /* 0x0000001613137221 */ /* 0x002fc60000010000 */
[----:B------:R-:W1:Y:S01]  /*2860*/  LDS R22, [R20+0xe0] ;  /* 0x0000e00014167984 */ /* 0x000e620000000800 */
[----:B--2---:R-:W-:-:S03]  /*2870*/  FADD.FTZ R28, R28, R23 ;  /* 0x000000171c1c7221 */ /* 0x004fc60000010000 */
[----:B------:R-:W2:Y:S01]  /*2880*/  LDS R23, [R20+0x160] ;  /* 0x0001600014177984 */ /* 0x000ea20000000800 */
[----:B---3--:R-:W-:-:S03]  /*2890*/  FADD.FTZ R29, R29, R30 ;  /* 0x0000001e1d1d7221 */ /* 0x008fc60000010000 */
[----:B------:R-:W3:Y:S01]  /*28a0*/  LDS R30, [R20+0x100] ;  /* 0x00010000141e7984 */ /* 0x000ee20000000800 */
[----:B----4-:R-:W-:-:S03]  /*28b0*/  FADD.FTZ R25, R25, R42 ;  /* 0x0000002a19197221 */ /* 0x010fc60000010000 */
[----:B------:R-:W4:Y:S01]  /*28c0*/  LDS R42, [R20+0x140] ;  /* 0x00014000142a7984 */ /* 0x000f220000000800 */
[----:B-----5:R-:W-:-:S03]  /*28d0*/  FADD.FTZ R26, R26, R31 ;  /* 0x0000001f1a1a7221 */ /* 0x020fc60000010000 */
[----:B------:R-:W5:Y:S01]  /*28e0*/  LDS R31, [R20+0x180] ;  /* 0x00018000141f7984 */ /* 0x000f620000000800 */
[----:B------:R-:W-:-:S03]  /*28f0*/  FADD.FTZ R9, R9, R44 ;  /* 0x0000002c09097221 */ /* 0x000fc60000010000 */
[----:B------:R-:W5:Y:S01]  /*2900*/  LDS R44, [R20+0x3e0] ;  /* 0x0003e000142c7984 */ /* 0x000f620000000800 */
[----:B------:R-:W-:Y:S01]  /*2910*/  FADD.FTZ R14, R14, R43 ;  /* 0x0000002b0e0e7221 */ /* 0x000fe20000010000 */
[----:B0-----:R-:W-:Y:S02]  /*2920*/  FADD.FTZ R24, R24, R21 ;  /* 0x0000001518187221 */ /* 0x001fe40000010000 */
        /* <DEDUP_REMOVED lines=32> */
[----:B----4-:R-:W-:Y:S01]  /*2b30*/  FADD.FTZ R11, R11, R42 ;  /* 0x0000002a0b0b7221 */ /* 0x010fe20000010000 */
[----:B-----5:R-:W-:Y:S01]  /*2b40*/  FADD.FTZ R6, R6, R31 ;  /* 0x0000001f06067221 */ /* 0x020fe20000010000 */
[----:B0-----:R-:W-:Y:S02]  /*2b50*/  FADD.FTZ R8, R8, R21 ;  /* 0x0000001508087221 */ /* 0x001fe40000010000 */
[----:B------:R-:W0:Y:S01]  /*2b60*/  LDS R21, [R20+0x340] ;  /* 0x0003400014157984 */ /* 0x000e220000000800 */
[----:B-1----:R-:W-:Y:S01]  /*2b70*/  FADD.FTZ R33, R33, R22 ;  /* 0x0000001621217221 */ /* 0x002fe20000010000 */
[----:B--2---:R-:W-:Y:S01]  /*2b80*/  FADD.FTZ R10, R10, R23 ;  /* 0x000000170a0a7221 */ /* 0x004fe20000010000 */
[----:B---3--:R-:W-:Y:S01]  /*2b90*/  FADD.FTZ R13, R13, R30 ;  /* 0x0000001e0d0d7221 */ /* 0x008fe20000010000 */
[----:B0-----:R-:W-:-:S07]  /*2ba0*/  FADD.FTZ R12, R12, R21 ;  /* 0x000000150c0c7221 */ /* 0x001fce0000010000 */
.L_x_31:
[----:B------:R-:W-:Y:S05]  /*2bb0*/  BSYNC B0 ;  /* 0x0000000000007941 */ /* 0x000fea0003800000 */
.L_x_30:
[C---:B------:R-:W-:Y:S01]  /*2bc0*/  LOP3.LUT R20, R17.reuse, 0xffffffe0, RZ, 0xc0, !PT ;  /* 0xffffffe011147812 */ /* 0x040fe200078ec0ff */
[----:B------:R-:W-:Y:S03]  /*2bd0*/  BAR.SYNC.DEFER_BLOCKING 0x0 ;  /* 0x0000000000007b1d */ /* 0x000fe60000010000 */
[----:B------:R-:W-:Y:S01]  /*2be0*/  ISETP.NE.OR P1, PT, R20, 0x20, P0 ;  /* 0x000000201400780c */ /* 0x000fe20000725670 */
[----:B------:R-:W-:Y:S02]  /*2bf0*/  VIADD R20, R17, 0x1f ;  /* 0x0000001f11147836 */ /* 0x000fe40000000000 */
[----:B------:R-:W-:Y:S10]  /*2c00*/  BSSY B0, `(.L_x_32) ;  /* 0x000002a000007945 */ /* 0x000ff40003800000 */
        /* <DEDUP_REMOVED lines=41> */
.L_x_33:
[----:B------:R-:W-:Y:S05]  /*2ea0*/  BSYNC B0 ;  /* 0x0000000000007941 */ /* 0x000fea0003800000 */
.L_x_32:
[----:B------:R-:W-:Y:S01]  /*2eb0*/  BAR.SYNC.DEFER_BLOCKING 0x0 ;  /* 0x0000000000007b1d */ /* 0x000fe20000010000 */
[----:B------:R-:W-:Y:S02]  /*2ec0*/  ISETP.GT.OR P1, PT, R17, 0x1f, P0 ;  /* 0x0000001f1100780c */ /* 0x000fe40000724670 */
[----:B------:R-:W-:-:S03]  /*2ed0*/  ISETP.GT.U32.AND P2, PT, R20, 0x3e, PT ;  /* 0x0000003e1400780c */ /* 0x000fc60003f44070 */
[----:B------:R-:W-:Y:S08]  /*2ee0*/  BSSY B0, `(.L_x_34) ;  /* 0x000004a000007945 */ /* 0x000ff00003800000 */
[----:B------:R-:W-:Y:S05]  /*2ef0*/  @P1 BRA `(.L_x_35) ;  /* 0x0000000400201947 */ /* 0x000fea0003800000 */
[----:B------:R-:W2:Y:S01]  /*2f00*/  S2UR UR5, SR_CgaCtaId ;  /* 0x00000000000579c3 */ /* 0x000ea20000008800 */
[----:B------:R-:W-:Y:S01]  /*2f10*/  UMOV UR4, 0x400 ;  /* 0x0000040000047882 */ /* 0x000fe20000000000 */
[----:B------:R-:W-:Y:S01]  /*2f20*/  SHF.R.S32.HI R17, RZ, 0x1f, R16 ;  /* 0x0000001fff117819 */ /* 0x000fe20000011410 */
[----:B------:R-:W-:-:S03]  /*2f30*/  UIADD3 UR4, UR4, 0x220, URZ ;  /* 0x0000022004047890 */ /* 0x000fc6000fffe03f */
[----:B------:R-:W-:-:S04]  /*2f40*/  LEA.HI R17, R17, R16, RZ, 0x2 ;  /* 0x0000001011117211 */ /* 0x000fc800078f10ff */
[----:B------:R-:W-:Y:S01]  /*2f50*/  LEA.HI R4, R17, R4, RZ, 0x1e ;  /* 0x0000000411047211 */ /* 0x000fe200078ff0ff */
[----:B--2---:R-:W-:-:S06]  /*2f60*/  ULEA UR4, UR5, UR4, 0x18 ;  /* 0x0000000405047291 */ /* 0x004fcc000f8ec03f */
[----:B------:R-:W-:-:S05]  /*2f70*/  LEA R4, R4, UR4, 0x2 ;  /* 0x0000000404047c11 */ /* 0x000fca000f8e10ff */
[----:B------:R-:W2:Y:S04]  /*2f80*/  LDS R17, [R4] ;  /* 0x0000000004117984 */ /* 0x000ea80000000800 */
[----:B------:R-:W3:Y:S04]  /*2f90*/  LDS R20, [R4+0x20] ;  /* 0x0000200004147984 */ /* 0x000ee80000000800 */
[----:B01----:R-:W0:Y:S04]  /*2fa0*/  LDS R21, [R4+0x40] ;  /* 0x0000400004157984 */ /* 0x003e280000000800 */
[----:B------:R-:W1:Y:S04]  /*2fb0*/  LDS R22, [R4+0x60] ;  /* 0x0000600004167984 */ /* 0x000e680000000800 */
[----:B------:R-:W4:Y:S04]  /*2fc0*/  LDS R23, [R4+0x80] ;  /* 0x0000800004177984 */ /* 0x000f280000000800 */
[----:B------:R-:W5:Y:S04]  /*2fd0*/  LDS R30, [R4+0xa0] ;  /* 0x0000a000041e7984 */ /* 0x000f680000000800 */
[----:B------:R-:W5:Y:S04]  /*2fe0*/  LDS R31, [R4+0xc0] ;  /* 0x0000c000041f7984 */ /* 0x000f680000000800 */
[----:B------:R-:W5:Y:S04]  /*2ff0*/  LDS R42, [R4+0x1a0] ;  /* 0x0001a000042a7984 */ /* 0x000f680000000800 */
[----:B------:R-:W5:Y:S04]  /*3000*/  LDS R44, [R4+0x1c0] ;  /* 0x0001c000042c7984 */ /* 0x000f680000000800 */
[----:B------:R-:W5:Y:S01]  /*3010*/  LDS R43, [R4+0x2c0] ;  /* 0x0002c000042b7984 */ /* 0x000f620000000800 */
[----:B--2---:R-:W-:-:S03]  /*3020*/  FADD.FTZ R18, R18, R17 ;  /* 0x0000001112127221 */ /* 0x004fc60000010000 */
[----:B------:R-:W2:Y:S01]  /*3030*/  LDS R17, [R4+0x120] ;  /* 0x0001200004117984 */ /* 0x000ea20000000800 */
[----:B---3--:R-:W-:-:S03]  /*3040*/  FADD.FTZ R19, R19, R20 ;  /* 0x0000001413137221 */ /* 0x008fc60000010000 */
[----:B------:R-:W3:Y:S01]  /*3050*/  LDS R20, [R4+0xe0] ;  /* 0x0000e00004147984 */ /* 0x000ee20000000800 */
[----:B0-----:R-:W-:-:S03]  /*3060*/  FADD.FTZ R28, R28, R21 ;  /* 0x000000151c1c7221 */ /* 0x001fc60000010000 */
[----:B------:R-:W0:Y:S01]  /*3070*/  LDS R21, [R4+0x160] ;  /* 0x0001600004157984 */ /* 0x000e220000000800 */
[----:B-1----:R-:W-:-:S03]  /*3080*/  FADD.FTZ R29, R29, R22 ;  /* 0x000000161d1d7221 */ /* 0x002fc60000010000 */
[----:B------:R-:W1:Y:S01]  /*3090*/  LDS R22, [R4+0x100] ;  /* 0x0001000004167984 */ /* 0x000e620000000800 */
[----:B----4-:R-:W-:-:S03]  /*30a0*/  FADD.FTZ R24, R24, R23 ;  /* 0x0000001718187221 */ /* 0x010fc60000010000 */
[----:B------:R-:W4:Y:S01]  /*30b0*/  LDS R23, [R4+0x180] ;  /* 0x0001800004177984 */ /* 0x000f220000000800 */
[----:B-----5:R-:W-:-:S03]  /*30c0*/  FADD.FTZ R25, R25, R30 ;  /* 0x0000001e19197221 */ /* 0x020fc60000010000 */
[----:B------:R-:W5:Y:S01]  /*30d0*/  LDS R30, [R4+0x140] ;  /* 0x00014000041e7984 */ /* 0x000f620000000800 */
[----:B------:R-:W-:-:S03]  /*30e0*/  FADD.FTZ R26, R26, R31 ;  /* 0x0000001f1a1a7221 */ /* 0x000fc60000010000 */
[----:B------:R-:W5:Y:S01]  /*30f0*/  LDS R31, [R4+0x2a0] ;  /* 0x0002a000041f7984 */ /* 0x000f620000000800 */
[----:B------:R-:W-:-:S03]  /*3100*/  FADD.FTZ R37, R37, R42 ;  /* 0x0000002a25257221 */ /* 0x000fc60000010000 */
[----:B------:R-:W5:Y:S01]  /*3110*/  LDS R42, [R4+0x3a0] ;  /* 0x0003a000042a7984 */ /* 0x000f620000000800 */
[----:B------:R-:W-:-:S03]  /*3120*/  FADD.FTZ R3, R3, R44 ;  /* 0x0000002c03037221 */ /* 0x000fc60000010000 */
[----:B------:R-:W5:Y:S01]  /*3130*/  LDS R44, [R4+0x3e0] ;  /* 0x0003e000042c7984 */ /* 0x000f620000000800 */
[----:B------:R-:W-:Y:S01]  /*3140*/  FADD.FTZ R34, R34, R43 ;  /* 0x0000002b22227221 */ /* 0x000fe20000010000 */
[----:B--2---:R-:W-:Y:S02]  /*3150*/  FADD.FTZ R40, R40, R17 ;  /* 0x0000001128287221 */ /* 0x004fe40000010000 */
        /* <DEDUP_REMOVED lines=13> */
[----:B------:R-:W-:Y:S01]  /*3230*/  FADD.FTZ R11, R11, R42 ;  /* 0x0000002a0b0b7221 */ /* 0x000fe20000010000 */
        /* <DEDUP_REMOVED lines=13> */
[----:B------:R-:W-:Y:S01]  /*3310*/  FADD.FTZ R6, R6, R31 ;  /* 0x0000001f06067221 */ /* 0x000fe20000010000 */
[----:B--2---:R-:W-:Y:S01]  /*3320*/  FADD.FTZ R14, R14, R17 ;  /* 0x000000110e0e7221 */ /* 0x004fe20000010000 */
[----:B---3--:R-:W-:Y:S01]  /*3330*/  FADD.FTZ R35, R35, R20 ;  /* 0x0000001423237221 */ /* 0x008fe20000010000 */
[----:B0-----:R-:W-:Y:S01]  /*3340*/  FADD.FTZ R12, R12, R21 ;  /* 0x000000150c0c7221 */ /* 0x001fe20000010000 */
[----:B-1----:R-:W-:Y:S01]  /*3350*/  FADD.FTZ R33, R33, R22 ;  /* 0x0000001621217221 */ /* 0x002fe20000010000 */
[----:B----4-:R-:W-:Y:S01]  /*3360*/  FADD.FTZ R10, R10, R23 ;  /* 0x000000170a0a7221 */ /* 0x010fe20000010000 */
[----:B-----5:R-:W-:-:S07]  /*3370*/  FADD.FTZ R13, R13, R30 ;  /* 0x0000001e0d0d7221 */ /* 0x020fce0000010000 */
.L_x_35:
[----:B------:R-:W-:Y:S05]  /*3380*/  BSYNC B0 ;  /* 0x0000000000007941 */ /* 0x000fea0003800000 */
.L_x_34:
[----:B------:R-:W-:Y:S06]  /*3390*/  BAR.SYNC.DEFER_BLOCKING 0x0 ;  /* 0x0000000000007b1d */ /* 0x000fec0000010000 */
[----:B------:R-:W-:Y:S05]  /*33a0*/  @P2 EXIT ;  /* 0x000000000000294d */ /* 0x000fea0003800000 */
[----:B------:R-:W-:Y:S05]  /*33b0*/  @P0 EXIT ;  /* 0x000000000000094d */ /* 0x000fea0003800000 */
[----:B------:R-:W2:Y:S01]  /*33c0*/  S2UR UR4, SR_CTAID.Z ;  /* 0x00000000000479c3 */ /* 0x000ea20000002700 */
[----:B------:R-:W-:Y:S01]  /*33d0*/  ULDC UR7, c[0x0][0x14] ;  /* 0x0000050000077ab9 */ /* 0x000fe20000000800 */
[----:B------:R-:W-:Y:S01]  /*33e0*/  ULDC UR6, c[0x0][0xc] ;  /* 0x0000030000067ab9 */ /* 0x000fe20000000800 */
[----:B------:R-:W-:Y:S01]  /*33f0*/  SHF.R.S32.HI R17, RZ, 0x1f, R16 ;  /* 0x0000001fff117819 */ /* 0x000fe20000011410 */
[----:B------:R-:W-:Y:S01]  /*3400*/  UIMAD UR6, UR38, UR6, URZ ;  /* 0x00000006260672a4 */ /* 0x000fe2000f8e023f */
[----:B01----:R-:W-:Y:S01]  /*3410*/  F2FP.BF16.F32.PACK_AB R28, R29, R28 ;  /* 0x0000001c1d1c723e */ /* 0x003fe200000010ff */
[----:B------:R-:W-:Y:S01]  /*3420*/  UIMAD UR5, UR39, UR7, URZ ;  /* 0x00000007270572a4 */ /* 0x000fe2000f8e023f */
[----:B------:R-:W-:Y:S01]  /*3430*/  LEA.HI R4, R17, R16, RZ, 0x2 ;  /* 0x0000001011047211 */ /* 0x000fe200078f10ff */
[----:B------:R-:W-:Y:S01]  /*3440*/  UIMAD UR6, UR6, UR7, URZ ;  /* 0x00000007060672a4 */ /* 0x000fe2000f8e023f */
[----:B------:R-:W-:Y:S01]  /*3450*/  F2FP.BF16.F32.PACK_AB R29, R19, R18 ;  /* 0x00000012131d723e */ /* 0x000fe200000010ff */
[----:B------:R-:W-:Y:S01]  /*3460*/  USHF.L.U32 UR5, UR5, 0x8, URZ ;  /* 0x0000000805057899 */ /* 0x000fe2000800063f */
[----:B------:R-:W-:Y:S01]  /*3470*/  SHF.R.S32.HI R4, RZ, 0x2, R4 ;  /* 0x00000002ff047819 */ /* 0x000fe20000011404 */
[----:B------:R-:W-:Y:S01]  /*3480*/  USHF.L.U32 UR6, UR6, 0x8, URZ ;  /* 0x0000000806067899 */ /* 0x000fe2000800063f */
[C---:B------:R-:W-:Y:S01]  /*3490*/  PRMT R43, R29.reuse, 0x7610, R43 ;  /* 0x000076101d2b7816 */ /* 0x040fe2000000002b */
[----:B------:R-:W-:Y:S01]  /*34a0*/  USHF.R.S32.HI UR7, URZ, 0x1f, UR5 ;  /* 0x0000001f3f077899 */ /* 0x000fe20008011405 */
[----:B------:R-:W-:Y:S01]  /*34b0*/  PRMT R45, R28, 0x7632, R45 ;  /* 0x000076321c2d7816 */ /* 0x000fe2000000002d */
[----:B------:R-:W-:Y:S01]  /*34c0*/  USHF.R.S32.HI UR9, URZ, 0x1f, UR6 ;  /* 0x0000001f3f097899 */ /* 0x000fe20008011406 */
[C---:B------:R-:W-:Y:S01]  /*34d0*/  VIADD R16, R4.reuse, 0x8 ;  /* 0x0000000804107836 */ /* 0x040fe20000000000 */
[----:B------:R-:W-:Y:S01]  /*34e0*/  PRMT R44, R29, 0x7632, R44 ;  /* 0x000076321d2c7816 */ /* 0x000fe2000000002c */
[----:B------:R-:W-:Y:S01]  /*34f0*/  VIADD R17, R4, 0x10 ;  /* 0x0000001004117836 */ /* 0x000fe20000000000 */
[----:B------:R-:W-:Y:S01]  /*3500*/  F2FP.BF16.F32.PACK_AB R39, R40, R39 ;  /* 0x000000272827723e */ /* 0x000fe200000010ff */
[----:B------:R-:W-:Y:S01]  /*3510*/  VIADD R29, R4, 0x28 ;  /* 0x00000028041d7836 */ /* 0x000fe20000000000 */
[----:B------:R-:W-:Y:S01]  /*3520*/  F2FP.BF16.F32.PACK_AB R38, R38, R41 ;  /* 0x000000292626723e */ /* 0x000fe200000010ff */
[----:B------:R-:W-:Y:S01]  /*3530*/  VIADD R42, R4, 0x30 ;  /* 0x00000030042a7836 */ /* 0x000fe20000000000 */
[----:B--2---:R-:W-:Y:S01]  /*3540*/  USHF.L.U32 UR4, UR4, 0x8, URZ ;  /* 0x0000000804047899 */ /* 0x004fe2000800063f */
[----:B------:R-:W-:-:S02]  /*3550*/  PRMT R41, R39, 0x7610, R41 ;  /* 0x0000761027297816 */ /* 0x000fc40000000029 */
[----:B------:R-:W-:Y:S01]  /*3560*/  F2FP.BF16.F32.PACK_AB R3, R32, R3 ;  /* 0x000000032003723e */ /* 0x000fe200000010ff */
[----:B------:R-:W-:Y:S01]  /*3570*/  USHF.R.S32.HI UR8, URZ, 0x1f, UR4 ;  /* 0x0000001f3f087899 */ /* 0x000fe20008011404 */
[----:B------:R-:W-:Y:S01]  /*3580*/  F2FP.BF16.F32.PACK_AB R32, R37, R36 ;  /* 0x000000242520723e */ /* 0x000fe200000010ff */
[----:B------:R-:W-:Y:S01]  /*3590*/  UIADD3 UR4, UP0, UP1, UR6, UR5, UR4 ;  /* 0x0000000506047290 */ /* 0x000fe2000f91e004 */
[----:B------:R-:W-:Y:S02]  /*35a0*/  F2FP.BF16.F32.PACK_AB R15, R2, R15 ;  /* 0x0000000f020f723e */ /* 0x000fe400000010ff */
[----:B------:R-:W-:Y:S01]  /*35b0*/  F2FP.BF16.F32.PACK_AB R0, R0, R5 ;  /* 0x000000050000723e */ /* 0x000fe200000010ff */
[----:B------:R-:W-:Y:S01]  /*35c0*/  UIADD3.X UR7, UR9, UR7, UR8, UP0, UP1 ;  /* 0x0000000709077290 */ /* 0x000fe200087e2408 */
[----:B------:R-:W-:Y:S02]  /*35d0*/  F2FP.BF16.F32.PACK_AB R34, R35, R34 ;  /* 0x000000222322723e */ /* 0x000fe400000010ff */
[----:B------:R-:W-:Y:S01]  /*35e0*/  IADD3 R21, P1, R16, UR4, RZ ;  /* 0x0000000410157c10 */ /* 0x000fe2000ff3e0ff */
[----:B------:R-:W-:Y:S01]  /*35f0*/  ULDC.64 UR8, c[0x0][0x210] ;  /* 0x0000840000087ab9 */ /* 0x000fe20000000a00 */
[----:B------:R-:W-:-:S02]  /*3600*/  IADD3 R23, P0, R4, UR4, RZ ;  /* 0x0000000404177c10 */ /* 0x000fc4000ff1e0ff */
[----:B------:R-:W-:Y:S02]  /*3610*/  LEA.HI.X.SX32 R16, R16, UR7, 0x1, P1 ;  /* 0x0000000710107c11 */ /* 0x000fe400088f0eff */
[C---:B------:R-:W-:Y:S02]  /*3620*/  LEA.HI.X.SX32 R30, R4.reuse, UR7, 0x1, P0 ;  /* 0x00000007041e7c11 */ /* 0x040fe400080f0eff */
[----:B------:R-:W-:Y:S02]  /*3630*/  LEA R22, P0, R23, UR8, 0x1 ;  /* 0x0000000817167c11 */ /* 0x000fe4000f8008ff */
[----:B------:R-:W-:Y:S02]  /*3640*/  LEA R20, P1, R21, UR8, 0x1 ;  /* 0x0000000815147c11 */ /* 0x000fe4000f8208ff */
[----:B------:R-:W-:Y:S01]  /*3650*/  LEA.HI.X R23, R23, UR9, R30, 0x1, P0 ;  /* 0x0000000917177c11 */ /* 0x000fe200080f0c1e */
[----:B------:R-:W-:Y:S01]  /*3660*/  VIADD R30, R4, 0x18 ;  /* 0x00000018041e7836 */ /* 0x000fe20000000000 */
[----:B------:R-:W-:-:S02]  /*3670*/  LEA.HI.X R21, R21, UR9, R16, 0x1, P1 ;  /* 0x0000000915157c11 */ /* 0x000fc400088f0c10 */
[----:B------:R-:W-:Y:S01]  /*3680*/  IADD3 R16, P0, R17, UR4, RZ ;  /* 0x0000000411107c10 */ /* 0x000fe2000ff1e0ff */
[----:B------:R0:W-:Y:S01]  /*3690*/  STG.E.U16 desc[UR36][R22.64], R43 ;  /* 0x0000002b16007986 */ /* 0x0001e2000c101524 */
[----:B------:R-:W-:Y:S02]  /*36a0*/  F2FP.BF16.F32.PACK_AB R14, R33, R14 ;  /* 0x0000000e210e723e */ /* 0x000fe400000010ff */
[----:B------:R-:W-:Y:S01]  /*36b0*/  LEA.HI.X.SX32 R19, R17, UR7, 0x1, P0 ;  /* 0x0000000711137c11 */ /* 0x000fe200080f0eff */
[----:B------:R1:W-:Y:S01]  /*36c0*/  STG.E.U16 desc[UR36][R20.64], R44 ;  /* 0x0000002c14007986 */ /* 0x0003e2000c101524 */
[----:B------:R-:W-:Y:S02]  /*36d0*/  LEA R18, P0, R16, UR8, 0x1 ;  /* 0x0000000810127c11 */ /* 0x000fe4000f8008ff */
[----:B------:R-:W-:Y:S02]  /*36e0*/  IADD3 R17, P1, R30, UR4, RZ ;  /* 0x000000041e117c10 */ /* 0x000fe4000ff3e0ff */
[----:B------:R-:W-:-:S02]  /*36f0*/  LEA.HI.X R19, R16, UR9, R19, 0x1, P0 ;  /* 0x0000000910137c11 */ /* 0x000fc400080f0c13 */
[----:B------:R-:W-:Y:S01]  /*3700*/  LEA.HI.X.SX32 R30, R30, UR7, 0x1, P1 ;  /* 0x000000071e1e7c11 */ /* 0x000fe200088f0eff */
[----:B0-----:R-:W-:Y:S01]  /*3710*/  VIADD R43, R4, 0x38 ;  /* 0x00000038042b7836 */ /* 0x001fe20000000000 */
[----:B------:R-:W-:Y:S01]  /*3720*/  PRMT R23, R28, 0x7610, R23 ;  /* 0x000076101c177816 */ /* 0x000fe20000000017 */
[----:B------:R-:W-:Y:S01]  /*3730*/  VIADD R28, R4, 0x20 ;  /* 0x00000020041c7836 */ /* 0x000fe20000000000 */
[----:B------:R-:W-:Y:S02]  /*3740*/  LEA R16, P0, R17, UR8, 0x1 ;  /* 0x0000000811107c11 */ /* 0x000fe4000f8008ff */
[----:B------:R-:W-:Y:S01]  /*3750*/  IADD3 R31, P1, R29, UR4, RZ ;  /* 0x000000041d1f7c10 */ /* 0x000fe2000ff3e0ff */
[----:B------:R0:W-:Y:S01]  /*3760*/  STG.E.U16 desc[UR36][R18.64], R23 ;  /* 0x0000001712007986 */ /* 0x0001e2000c101524 */
[----:B------:R-:W-:Y:S02]  /*3770*/  LEA.HI.X R17, R17, UR9, R30, 0x1, P0 ;  /* 0x0000000911117c11 */ /* 0x000fe400080f0c1e */
[----:B------:R-:W-:-:S02]  /*3780*/  IADD3 R30, P0, R28, UR4, RZ ;  /* 0x000000041c1e7c10 */ /* 0x000fc4000ff1e0ff */
[----:B-1----:R-:W-:Y:S01]  /*3790*/  LEA.HI.X.SX32 R44, R29, UR7, 0x1, P1 ;  /* 0x000000071d2c7c11 */ /* 0x002fe200088f0eff */
[----:B------:R1:W-:Y:S01]  /*37a0*/  STG.E.U16 desc[UR36][R16.64], R45 ;  /* 0x0000002d10007986 */ /* 0x0003e2000c101524 */
[----:B------:R-:W-:Y:S02]  /*37b0*/  LEA.HI.X.SX32 R21, R28, UR7, 0x1, P0 ;  /* 0x000000071c157c11 */ /* 0x000fe400080f0eff */
[----:B------:R-:W-:Y:S02]  /*37c0*/  LEA R22, P0, R30, UR8, 0x1 ;  /* 0x000000081e167c11 */ /* 0x000fe4000f8008ff */
[----:B------:R-:W-:Y:S02]  /*37d0*/  LEA R20, P1, R31, UR8, 0x1 ;  /* 0x000000081f147c11 */ /* 0x000fe4000f8208ff */
[----:B------:R-:W-:Y:S02]  /*37e0*/  IADD3 R29, P2, R42, UR4, RZ ;  /* 0x000000042a1d7c10 */ /* 0x000fe4000ff5e0ff */
[----:B------:R-:W-:-:S02]  /*37f0*/  IADD3 R28, P3, R43, UR4, RZ ;  /* 0x000000042b1c7c10 */ /* 0x000fc4000ff7e0ff */
[----:B0-----:R-:W-:Y:S01]  /*3800*/  LEA.HI.X R23, R30, UR9, R21, 0x1, P0 ;  /* 0x000000091e177c11 */ /* 0x001fe200080f0c15 */
[----:B------:R-:W-:Y:S01]  /*3810*/  VIADD R30, R4, 0x40 ;  /* 0x00000040041e7836 */ /* 0x000fe20000000000 */
[----:B------:R-:W-:Y:S02]  /*3820*/  LEA.HI.X R21, R31, UR9, R44, 0x1, P1 ;  /* 0x000000091f157c11 */ /* 0x000fe400088f0c2c */
[----:B------:R-:W-:Y:S02]  /*3830*/  LEA.HI.X.SX32 R42, R42, UR7, 0x1, P2 ;  /* 0x000000072a2a7c11 */ /* 0x000fe400090f0eff */
[----:B------:R-:W-:Y:S02]  /*3840*/  LEA R18, P0, R29, UR8, 0x1 ;  /* 0x000000081d127c11 */ /* 0x000fe4000f8008ff */
[----:B------:R-:W-:Y:S02]  /*3850*/  LEA.HI.X.SX32 R43, R43, UR7, 0x1, P3 ;  /* 0x000000072b2b7c11 */ /* 0x000fe400098f0eff */
[----:B-1----:R-:W-:-:S02]  /*3860*/  LEA R16, P1, R28, UR8, 0x1 ;  /* 0x000000081c107c11 */ /* 0x002fc4000f8208ff */
[----:B------:R-:W-:Y:S01]  /*3870*/  LEA.HI.X R19, R29, UR9, R42, 0x1, P0 ;  /* 0x000000091d137c11 */ /* 0x000fe200080f0c2a */
[----:B------:R-:W-:Y:S01]  /*3880*/  VIADD R42, R4, 0x60 ;  /* 0x00000060042a7836 */ /* 0x000fe20000000000 */
[----:B------:R-:W-:Y:S02]  /*3890*/  LEA.HI.X R17, R28, UR9, R43, 0x1, P1 ;  /* 0x000000091c117c11 */ /* 0x000fe400088f0c2b */
[----:B------:R-:W-:Y:S02]  /*38a0*/  IADD3 R29, P0, R30, UR4, RZ ;  /* 0x000000041e1d7c10 */ /* 0x000fe4000ff1e0ff */
[----:B------:R-:W-:Y:S02]  /*38b0*/  F2FP.BF16.F32.PACK_AB R28, R27, R26 ;  /* 0x0000001a1b1c723e */ /* 0x000fe400000010ff */
[----:B------:R-:W-:Y:S02]  /*38c0*/  IADD3 R26, R4, 0x48, RZ ;  /* 0x00000048041a7810 */ /* 0x000fe40007ffe0ff */
[----:B------:R-:W-:-:S02]  /*38d0*/  F2FP.BF16.F32.PACK_AB R31, R25, R24 ;  /* 0x00000018191f723e */ /* 0x000fc400000010ff */
[----:B------:R-:W-:Y:S02]  /*38e0*/  LEA.HI.X.SX32 R30, R30, UR7, 0x1, P0 ;  /* 0x000000071e1e7c11 */ /* 0x000fe400080f0eff */
[C---:B------:R-:W-:Y:S02]  /*38f0*/  LEA R24, P0, R29.reuse, UR8, 0x1 ;  /* 0x000000081d187c11 */ /* 0x040fe4000f8008ff */
[----:B------:R-:W-:Y:S02]  /*3900*/  IADD3 R27, P1, R26, UR4, RZ ;  /* 0x000000041a1b7c10 */ /* 0x000fe4000ff3e0ff */
[----:B------:R-:W-:Y:S01]  /*3910*/  LEA.HI.X R25, R29, UR9, R30, 0x1, P0 ;  /* 0x000000091d197c11 */ /* 0x000fe200080f0c1e */
[----:B------:R-:W-:Y:S01]  /*3920*/  VIADD R29, R4, 0x58 ;  /* 0x00000058041d7836 */ /* 0x000fe20000000000 */
[----:B------:R-:W-:Y:S02]  /*3930*/  LEA.HI.X.SX32 R30, R26, UR7, 0x1, P1 ;  /* 0x000000071a1e7c11 */ /* 0x000fe400088f0eff */
[----:B------:R-:W-:-:S02]  /*3940*/  LEA R26, P0, R27, UR8, 0x1 ;  /* 0x000000081b1a7c11 */ /* 0x000fc4000f8008ff */
[----:B------:R-:W-:Y:S02]  /*3950*/  PRMT R44, R31, 0x7610, R44 ;  /* 0x000076101f2c7816 */ /* 0x000fe4000000002c */
[--C-:B------:R-:W-:Y:S02]  /*3960*/  LEA.HI.X R27, R27, UR9, R30.reuse, 0x1, P0 ;  /* 0x000000091b1b7c11 */ /* 0x100fe400080f0c1e */
[----:B------:R-:W-:Y:S01]  /*3970*/  PRMT R30, R31, 0x7632, R30 ;  /* 0x000076321f1e7816 */ /* 0x000fe2000000001e */
[----:B------:R0:W-:Y:S01]  /*3980*/  STG.E.U16 desc[UR36][R22.64], R44 ;  /* 0x0000002c16007986 */ /* 0x0001e2000c101524 */
[----:B------:R-:W-:Y:S02]  /*3990*/  IADD3 R31, P1, R29, UR4, RZ ;  /* 0x000000041d1f7c10 */ /* 0x000fe4000ff3e0ff */
[----:B------:R-:W-:Y:S01]  /*39a0*/  PRMT R45, R38, 0x7632, R45 ;  /* 0x00007632262d7816 */ /* 0x000fe2000000002d */
[----:B------:R1:W-:Y:S01]  /*39b0*/  STG.E.U16 desc[UR36][R20.64], R30 ;  /* 0x0000001e14007986 */ /* 0x0003e2000c101524 */
[----:B------:R-:W-:-:S02]  /*39c0*/  F2FP.BF16.F32.PACK_AB R12, R13, R12 ;  /* 0x0000000c0d0c723e */ /* 0x000fc400000010ff */
[----:B------:R-:W-:Y:S02]  /*39d0*/  PRMT R13, R14, 0x7632, R13 ;  /* 0x000076320e0d7816 */ /* 0x000fe4000000000d */
[----:B------:R-:W-:Y:S02]  /*39e0*/  F2FP.BF16.F32.PACK_AB R10, R11, R10 ;  /* 0x0000000a0b0a723e */ /* 0x000fe400000010ff */
[----:B------:R-:W-:Y:S01]  /*39f0*/  F2FP.BF16.F32.PACK_AB R6, R7, R6 ;  /* 0x000000060706723e */ /* 0x000fe200000010ff */
[----:B0-----:R-:W-:Y:S01]  /*3a00*/  VIADD R22, R4, 0x68 ;  /* 0x0000006804167836 */ /* 0x001fe20000000000 */
[----:B------:R-:W-:Y:S02]  /*3a10*/  PRMT R23, R28, 0x7610, R23 ;  /* 0x000076101c177816 */ /* 0x000fe40000000017 */
[----:B------:R-:W-:Y:S02]  /*3a20*/  PRMT R7, R6, 0x7632, R7 ;  /* 0x0000763206077816 */ /* 0x000fe40000000007 */
[----:B-1----:R-:W-:Y:S01]  /*3a30*/  PRMT R21, R28, 0x7632, R21 ;  /* 0x000076321c157816 */ /* 0x002fe20000000015 */
[----:B------:R-:W-:Y:S01]  /*3a40*/  VIADD R28, R4, 0x50 ;  /* 0x00000050041c7836 */ /* 0x000fe20000000000 */
[----:B------:R0:W-:Y:S01]  /*3a50*/  STG.E.U16 desc[UR36][R18.64], R23 ;  /* 0x0000001712007986 */ /* 0x0001e2000c101524 */
[----:B------:R-:W-:-:S02]  /*3a60*/  LEA.HI.X.SX32 R20, R29, UR7, 0x1, P1 ;  /* 0x000000071d147c11 */ /* 0x000fc400088f0eff */
[C---:B------:R-:W-:Y:S01]  /*3a70*/  LEA R30, P1, R31.reuse, UR8, 0x1 ;  /* 0x000000081f1e7c11 */ /* 0x040fe2000f8208ff */
[----:B------:R1:W-:Y:S01]  /*3a80*/  STG.E.U16 desc[UR36][R16.64], R21 ;  /* 0x0000001510007986 */ /* 0x0003e2000c101524 */
[C---:B------:R-:W-:Y:S02]  /*3a90*/  IADD3 R43, P0, R28.reuse, UR4, RZ ;  /* 0x000000041c2b7c10 */ /* 0x040fe4000ff1e0ff */
[----:B------:R-:W-:Y:S01]  /*3aa0*/  LEA.HI.X R31, R31, UR9, R20, 0x1, P1 ;  /* 0x000000091f1f7c11 */ /* 0x000fe200088f0c14 */
[----:B------:R2:W-:Y:S01]  /*3ab0*/  STG.E.U16 desc[UR36][R24.64], R41 ;  /* 0x0000002918007986 */ /* 0x0005e2000c101524 */
[----:B------:R-:W-:Y:S02]  /*3ac0*/  LEA.HI.X.SX32 R44, R28, UR7, 0x1, P0 ;  /* 0x000000071c2c7c11 */ /* 0x000fe400080f0eff */
[----:B------:R-:W-:Y:S02]  /*3ad0*/  LEA R28, P0, R43, UR8, 0x1 ;  /* 0x000000082b1c7c11 */ /* 0x000fe4000f8008ff */
[----:B0-----:R-:W-:-:S02]  /*3ae0*/  IADD3 R18, P2, R42, UR4, RZ ;  /* 0x000000042a127c10 */ /* 0x001fc4000ff5e0ff */
[----:B------:R-:W-:Y:S01]  /*3af0*/  IADD3 R19, P3, R22, UR4, RZ ;  /* 0x0000000416137c10 */ /* 0x000fe2000ff7e0ff */
[----:B-1----:R-:W-:Y:S01]  /*3b00*/  VIADD R16, R4, 0x70 ;  /* 0x0000007004107836 */ /* 0x002fe20000000000 */
[----:B------:R-:W-:Y:S02]  /*3b10*/  LEA.HI.X.SX32 R17, R42, UR7, 0x1, P2 ;  /* 0x000000072a117c11 */ /* 0x000fe400090f0eff */
[----:B------:R-:W-:Y:S01]  /*3b20*/  LEA.HI.X R29, R43, UR9, R44, 0x1, P0 ;  /* 0x000000092b1d7c11 */ /* 0x000fe200080f0c2c */
[----:B--2---:R-:W-:Y:S01]  /*3b30*/  VIADD R41, R4, 0x98 ;  /* 0x0000009804297836 */ /* 0x004fe20000000000 */
[----:B------:R-:W-:Y:S02]  /*3b40*/  LEA.HI.X.SX32 R42, R22, UR7, 0x1, P3 ;  /* 0x00000007162a7c11 */ /* 0x000fe400098f0eff */
[----:B------:R-:W-:Y:S02]  /*3b50*/  LEA R22, P0, R18, UR8, 0x1 ;  /* 0x0000000812167c11 */ /* 0x000fe4000f8008ff */
[----:B------:R-:W-:-:S02]  /*3b60*/  LEA R20, P1, R19, UR8, 0x1 ;  /* 0x0000000813147c11 */ /* 0x000fc4000f8208ff */
[----:B------:R-:W-:Y:S01]  /*3b70*/  LEA.HI.X R23, R18, UR9, R17, 0x1, P0 ;  /* 0x0000000912177c11 */ /* 0x000fe200080f0c11 */
[----:B------:R-:W-:Y:S01]  /*3b80*/  VIADD R18, R4, 0x78 ;  /* 0x0000007804127836 */ /* 0x000fe20000000000 */
[C---:B------:R-:W-:Y:S02]  /*3b90*/  IADD3 R17, P0, R16.reuse, UR4, RZ ;  /* 0x0000000410117c10 */ /* 0x040fe4000ff1e0ff */
[----:B------:R-:W-:Y:S02]  /*3ba0*/  LEA.HI.X R21, R19, UR9, R42, 0x1, P1 ;  /* 0x0000000913157c11 */ /* 0x000fe400088f0c2a */
[----:B------:R-:W-:Y:S02]  /*3bb0*/  LEA.HI.X.SX32 R40, R16, UR7, 0x1, P0 ;  /* 0x0000000710287c11 */ /* 0x000fe400080f0eff */
[----:B------:R-:W-:Y:S02]  /*3bc0*/  LEA R16, P0, R17, UR8, 0x1 ;  /* 0x0000000811107c11 */ /* 0x000fe4000f8008ff */
[----:B------:R-:W-:-:S02]  /*3bd0*/  IADD3 R19, P1, R18, UR4, RZ ;  /* 0x0000000412137c10 */ /* 0x000fc4000ff3e0ff */
[----:B------:R-:W-:Y:S02]  /*3be0*/  LEA.HI.X R17, R17, UR9, R40, 0x1, P0 ;  /* 0x0000000911117c11 */ /* 0x000fe400080f0c28 */
[----:B------:R-:W-:Y:S01]  /*3bf0*/  PRMT R44, R39, 0x7632, R44 ;  /* 0x00007632272c7816 */ /* 0x000fe2000000002c */
[----:B------:R-:W-:Y:S01]  /*3c00*/  VIADD R39, R4, 0x88 ;  /* 0x0000008804277836 */ /* 0x000fe20000000000 */
[----:B------:R-:W-:Y:S02]  /*3c10*/  LEA.HI.X.SX32 R40, R18, UR7, 0x1, P1 ;  /* 0x0000000712287c11 */ /* 0x000fe400088f0eff */
[----:B------:R-:W-:Y:S01]  /*3c20*/  PRMT R25, R38, 0x7610, R25 ;  /* 0x0000761026197816 */ /* 0x000fe20000000019 */
[----:B------:R-:W-:Y:S01]  /*3c30*/  VIADD R38, R4, 0x80 ;  /* 0x0000008004267836 */ /* 0x000fe20000000000 */
[----:B------:R-:W-:Y:S01]  /*3c40*/  LEA R18, P0, R19, UR8, 0x1 ;  /* 0x0000000813127c11 */ /* 0x000fe2000f8008ff */
[----:B------:R0:W-:Y:S01]  /*3c50*/  STG.E.U16 desc[UR36][R26.64], R44 ;  /* 0x0000002c1a007986 */ /* 0x0001e2000c101524 */
[----:B------:R-:W-:-:S02]  /*3c60*/  IADD3 R42, P1, R39, UR4, RZ ;  /* 0x00000004272a7c10 */ /* 0x000fc4000ff3e0ff */
[----:B------:R-:W-:Y:S01]  /*3c70*/  LEA.HI.X R19, R19, UR9, R40, 0x1, P0 ;  /* 0x0000000913137c11 */ /* 0x000fe200080f0c28 */
[----:B------:R-:W-:Y:S01]  /*3c80*/  VIADD R40, R4, 0x90 ;  /* 0x0000009004287836 */ /* 0x000fe20000000000 */
[C---:B------:R-:W-:Y:S01]  /*3c90*/  IADD3 R43, P0, R38.reuse, UR4, RZ ;  /* 0x00000004262b7c10 */ /* 0x040fe2000ff1e0ff */
[----:B------:R1:W-:Y:S03]  /*3ca0*/  STG.E.U16 desc[UR36][R28.64], R25 ;  /* 0x000000191c007986 */ /* 0x0003e6000c101524 */
[----:B------:R-:W-:Y:S01]  /*3cb0*/  LEA.HI.X.SX32 R38, R38, UR7, 0x1, P0 ;  /* 0x0000000726267c11 */ /* 0x000fe200080f0eff */
[----:B------:R2:W-:Y:S01]  /*3cc0*/  STG.E.U16 desc[UR36][R30.64], R45 ;  /* 0x0000002d1e007986 */ /* 0x0005e2000c101524 */
[----:B------:R-:W-:Y:S02]  /*3cd0*/  LEA R24, P0, R43, UR8, 0x1 ;  /* 0x000000082b187c11 */ /* 0x000fe4000f8008ff */
[----:B0-----:R-:W-:-:S02]  /*3ce0*/  LEA.HI.X.SX32 R27, R39, UR7, 0x1, P1 ;  /* 0x00000007271b7c11 */ /* 0x001fc400088f0eff */
[----:B------:R-:W-:Y:S02]  /*3cf0*/  LEA R26, P1, R42, UR8, 0x1 ;  /* 0x000000082a1a7c11 */ /* 0x000fe4000f8208ff */
[----:B------:R-:W-:Y:S02]  /*3d00*/  IADD3 R39, P3, R41, UR4, RZ ;  /* 0x0000000429277c10 */ /* 0x000fe4000ff7e0ff */
[----:B-1----:R-:W-:Y:S02]  /*3d10*/  IADD3 R29, P2, R40, UR4, RZ ;  /* 0x00000004281d7c10 */ /* 0x002fe4000ff5e0ff */
[----:B------:R-:W-:Y:S02]  /*3d20*/  LEA.HI.X R27, R42, UR9, R27, 0x1, P1 ;  /* 0x000000092a1b7c11 */ /* 0x000fe400088f0c1b */
[----:B------:R-:W-:Y:S01]  /*3d30*/  LEA.HI.X R25, R43, UR9, R38, 0x1, P0 ;  /* 0x000000092b197c11 */ /* 0x000fe200080f0c26 */
[----:B------:R-:W-:Y:S01]  /*3d40*/  VIADD R38, R4, 0xa0 ;  /* 0x000000a004267836 */ /* 0x000fe20000000000 */
[----:B------:R-:W-:-:S02]  /*3d50*/  LEA.HI.X.SX32 R42, R40, UR7, 0x1, P2 ;  /* 0x00000007282a7c11 */ /* 0x000fc400090f0eff */
[----:B------:R-:W-:Y:S02]  /*3d60*/  LEA.HI.X.SX32 R40, R41, UR7, 0x1, P3 ;  /* 0x0000000729287c11 */ /* 0x000fe400098f0eff */
[----:B------:R-:W-:Y:S02]  /*3d70*/  LEA R28, P0, R29, UR8, 0x1 ;  /* 0x000000081d1c7c11 */ /* 0x000fe4000f8008ff */
[----:B--2---:R-:W-:Y:S02]  /*3d80*/  LEA R30, P1, R39, UR8, 0x1 ;  /* 0x00000008271e7c11 */ /* 0x004fe4000f8208ff */
[----:B------:R-:W-:Y:S02]  /*3d90*/  LEA.HI.X R29, R29, UR9, R42, 0x1, P0 ;  /* 0x000000091d1d7c11 */ /* 0x000fe400080f0c2a */
[----:B------:R-:W-:Y:S01]  /*3da0*/  LEA.HI.X R31, R39, UR9, R40, 0x1, P1 ;  /* 0x00000009271f7c11 */ /* 0x000fe200088f0c28 */
[----:B------:R-:W-:Y:S01]  /*3db0*/  VIADD R40, R4, 0xa8 ;  /* 0x000000a804287836 */ /* 0x000fe20000000000 */
[----:B------:R-:W-:-:S02]  /*3dc0*/  IADD3 R39, P0, R38, UR4, RZ ;  /* 0x0000000426277c10 */ /* 0x000fc4000ff1e0ff */
[C---:B------:R-:W-:Y:S02]  /*3dd0*/  PRMT R41, R32.reuse, 0x7610, R41 ;  /* 0x0000761020297816 */ /* 0x040fe40000000029 */
[----:B------:R-:W-:Y:S01]  /*3de0*/  PRMT R45, R32, 0x7632, R45 ;  /* 0x00007632202d7816 */ /* 0x000fe2000000002d */
[----:B------:R-:W-:Y:S01]  /*3df0*/  VIADD R32, R4, 0xb8 ;  /* 0x000000b804207836 */ /* 0x000fe20000000000 */
[----:B------:R-:W-:Y:S01]  /*3e00*/  LEA.HI.X.SX32 R36, R38, UR7, 0x1, P0 ;  /* 0x0000000726247c11 */ /* 0x000fe200080f0eff */
[----:B------:R0:W-:Y:S01]  /*3e10*/  STG.E.U16 desc[UR36][R22.64], R41 ;  /* 0x0000002916007986 */ /* 0x0001e2000c101524 */
[C---:B------:R-:W-:Y:S02]  /*3e20*/  LEA R38, P0, R39.reuse, UR8, 0x1 ;  /* 0x0000000827267c11 */ /* 0x040fe4000f8008ff */
[----:B------:R-:W-:Y:S01]  /*3e30*/  IADD3 R37, P1, R40, UR4, RZ ;  /* 0x0000000428257c10 */ /* 0x000fe2000ff3e0ff */
[----:B------:R1:W-:Y:S01]  /*3e40*/  STG.E.U16 desc[UR36][R20.64], R45 ;  /* 0x0000002d14007986 */ /* 0x0003e2000c101524 */
[----:B------:R-:W-:-:S02]  /*3e50*/  LEA.HI.X R39, R39, UR9, R36, 0x1, P0 ;  /* 0x0000000927277c11 */ /* 0x000fc400080f0c24 */
[----:B------:R-:W-:Y:S02]  /*3e60*/  LEA.HI.X.SX32 R40, R40, UR7, 0x1, P1 ;  /* 0x0000000728287c11 */ /* 0x000fe400088f0eff */
[----:B------:R-:W-:Y:S02]  /*3e70*/  LEA R36, P0, R37, UR8, 0x1 ;  /* 0x0000000825247c11 */ /* 0x000fe4000f8008ff */
[----:B------:R-:W-:Y:S01]  /*3e80*/  IADD3 R42, P1, R32, UR4, RZ ;  /* 0x00000004202a7c10 */ /* 0x000fe2000ff3e0ff */
[C---:B0-----:R-:W-:Y:S01]  /*3e90*/  VIADD R41, R4.reuse, 0xc8 ;  /* 0x000000c804297836 */ /* 0x041fe20000000000 */
[----:B------:R-:W-:Y:S02]  /*3ea0*/  PRMT R23, R3, 0x7610, R23 ;  /* 0x0000761003177816 */ /* 0x000fe40000000017 */
[----:B------:R-:W-:Y:S02]  /*3eb0*/  LEA.HI.X R37, R37, UR9, R40, 0x1, P0 ;  /* 0x0000000925257c11 */ /* 0x000fe400080f0c28 */
[----:B-1----:R-:W-:Y:S01]  /*3ec0*/  PRMT R21, R3, 0x7632, R21 ;  /* 0x0000763203157816 */ /* 0x002fe20000000015 */
[C---:B------:R-:W-:Y:S01]  /*3ed0*/  VIADD R3, R4.reuse, 0xb0 ;  /* 0x000000b004037836 */ /* 0x040fe20000000000 */
[----:B------:R0:W-:Y:S01]  /*3ee0*/  STG.E.U16 desc[UR36][R16.64], R23 ;  /* 0x0000001710007986 */ /* 0x0001e2000c101524 */
[----:B------:R-:W-:-:S02]  /*3ef0*/  IADD3 R40, R4, 0xc0, RZ ;  /* 0x000000c004287810 */ /* 0x000fc40007ffe0ff */
[----:B------:R-:W-:Y:S01]  /*3f00*/  PRMT R45, R15, 0x7610, R45 ;  /* 0x000076100f2d7816 */ /* 0x000fe2000000002d */
[----:B------:R1:W-:Y:S01]  /*3f10*/  STG.E.U16 desc[UR36][R18.64], R21 ;  /* 0x0000001512007986 */ /* 0x0003e2000c101524 */
[----:B------:R-:W-:Y:S02]  /*3f20*/  IADD3 R43, P0, R3, UR4, RZ ;  /* 0x00000004032b7c10 */ /* 0x000fe4000ff1e0ff */
[----:B------:R-:W-:Y:S01]  /*3f30*/  PRMT R15, R15, 0x7632, R15 ;  /* 0x000076320f0f7816 */ /* 0x000fe2000000000f */
[----:B------:R-:W-:Y:S01]  /*3f40*/  STG.E.U16 desc[UR36][R24.64], R45 ;  /* 0x0000002d18007986 */ /* 0x000fe2000c101524 */
[----:B------:R-:W-:Y:S02]  /*3f50*/  LEA.HI.X.SX32 R44, R3, UR7, 0x1, P0 ;  /* 0x00000007032c7c11 */ /* 0x000fe400080f0eff */
[----:B------:R-:W-:Y:S01]  /*3f60*/  LEA R22, P0, R43, UR8, 0x1 ;  /* 0x000000082b167c11 */ /* 0x000fe2000f8008ff */
[----:B------:R-:W-:Y:S01]  /*3f70*/  STG.E.U16 desc[UR36][R26.64], R15 ;  /* 0x0000000f1a007986 */ /* 0x000fe2000c101524 */
[----:B------:R-:W-:-:S02]  /*3f80*/  IADD3 R3, P2, R40, UR4, RZ ;  /* 0x0000000428037c10 */ /* 0x000fc4000ff5e0ff */
[----:B0-----:R-:W-:Y:S01]  /*3f90*/  LEA.HI.X R23, R43, UR9, R44, 0x1, P0 ;  /* 0x000000092b177c11 */ /* 0x001fe200080f0c2c */
[----:B------:R-:W-:Y:S01]  /*3fa0*/  VIADD R43, R4, 0xf0 ;  /* 0x000000f0042b7836 */ /* 0x000fe20000000000 */
[----:B-1----:R-:W-:Y:S02]  /*3fb0*/  LEA.HI.X.SX32 R21, R32, UR7, 0x1, P1 ;  /* 0x0000000720157c11 */ /* 0x002fe400088f0eff */
[C---:B------:R-:W-:Y:S02]  /*3fc0*/  LEA R20, P1, R42.reuse, UR8, 0x1 ;  /* 0x000000082a147c11 */ /* 0x040fe4000f8208ff */
[----:B------:R-:W-:Y:S02]  /*3fd0*/  IADD3 R17, P3, R41, UR4, RZ ;  /* 0x0000000429117c10 */ /* 0x000fe4000ff7e0ff */
[----:B------:R-:W-:Y:S02]  /*3fe0*/  LEA.HI.X R21, R42, UR9, R21, 0x1, P1 ;  /* 0x000000092a157c11 */ /* 0x000fe400088f0c15 */
[----:B------:R-:W-:Y:S01]  /*3ff0*/  LEA.HI.X.SX32 R42, R40, UR7, 0x1, P2 ;  /* 0x00000007282a7c11 */ /* 0x000fe200090f0eff */
[----:B------:R-:W-:Y:S01]  /*4000*/  VIADD R40, R4, 0xd0 ;  /* 0x000000d004287836 */ /* 0x000fe20000000000 */
[----:B------:R-:W-:-:S02]  /*4010*/  LEA R18, P0, R3, UR8, 0x1 ;  /* 0x0000000803127c11 */ /* 0x000fc4000f8008ff */
[----:B------:R-:W-:Y:S01]  /*4020*/  LEA.HI.X.SX32 R32, R41, UR7, 0x1, P3 ;  /* 0x0000000729207c11 */ /* 0x000fe200098f0eff */
[----:B------:R-:W-:Y:S01]  /*4030*/  VIADD R41, R4, 0xd8 ;  /* 0x000000d804297836 */ /* 0x000fe20000000000 */
[----:B------:R-:W-:Y:S02]  /*4040*/  LEA R16, P1, R17, UR8, 0x1 ;  /* 0x0000000811107c11 */ /* 0x000fe4000f8208ff */
[----:B------:R-:W-:Y:S02]  /*4050*/  LEA.HI.X R19, R3, UR9, R42, 0x1, P0 ;  /* 0x0000000903137c11 */ /* 0x000fe400080f0c2a */
[----:B------:R-:W-:Y:S02]  /*4060*/  IADD3 R3, P0, R40, UR4, RZ ;  /* 0x0000000428037c10 */ /* 0x000fe4000ff1e0ff */
[----:B------:R-:W-:Y:S02]  /*4070*/  LEA.HI.X R17, R17, UR9, R32, 0x1, P1 ;  /* 0x0000000911117c11 */ /* 0x000fe400088f0c20 */
[----:B------:R-:W-:-:S02]  /*4080*/  F2FP.BF16.F32.PACK_AB R32, R8, R9 ;  /* 0x000000090820723e */ /* 0x000fc400000010ff */
[----:B------:R-:W-:Y:S02]  /*4090*/  LEA.HI.X.SX32 R2, R40, UR7, 0x1, P0 ;  /* 0x0000000728027c11 */ /* 0x000fe400080f0eff */
[----:B------:R-:W-:Y:S01]  /*40a0*/  LEA R8, P0, R3, UR8, 0x1 ;  /* 0x0000000803087c11 */ /* 0x000fe2000f8008ff */
[----:B------:R0:W-:Y:S01]  /*40b0*/  STG.E.U16 desc[UR36][R28.64], R32 ;  /* 0x000000201c007986 */ /* 0x0001e2000c101524 */
[----:B------:R-:W-:Y:S02]  /*40c0*/  IADD3 R40, P1, R41, UR4, RZ ;  /* 0x0000000429287c10 */ /* 0x000fe4000ff3e0ff */
[----:B------:R-:W-:Y:S02]  /*40d0*/  LEA.HI.X R9, R3, UR9, R2, 0x1, P0 ;  /* 0x0000000903097c11 */ /* 0x000fe400080f0c02 */
[----:B------:R-:W-:Y:S02]  /*40e0*/  LEA.HI.X.SX32 R41, R41, UR7, 0x1, P1 ;  /* 0x0000000729297c11 */ /* 0x000fe400088f0eff */
[----:B------:R-:W-:-:S04]  /*40f0*/  LEA R2, P0, R40, UR8, 0x1 ;  /* 0x0000000828027c11 */ /* 0x000fc8000f8008ff */
[----:B------:R-:W-:Y:S01]  /*4100*/  LEA.HI.X R3, R40, UR9, R41, 0x1, P0 ;  /* 0x0000000928037c11 */ /* 0x000fe200080f0c29 */
[----:B------:R-:W-:Y:S01]  /*4110*/  VIADD R40, R4, 0xe0 ;  /* 0x000000e004287836 */ /* 0x000fe20000000000 */
[----:B0-----:R-:W-:Y:S01]  /*4120*/  PRMT R29, R32, 0x7632, R29 ;  /* 0x00007632201d7816 */ /* 0x001fe2000000001d */
[C---:B------:R-:W-:Y:S02]  /*4130*/  VIADD R41, R4.reuse, 0xe8 ;  /* 0x000000e804297836 */ /* 0x040fe40000000000 */
[----:B------:R-:W-:Y:S01]  /*4140*/  VIADD R4, R4, 0xf8 ;  /* 0x000000f804047836 */ /* 0x000fe20000000000 */
[C---:B------:R-:W-:Y:S01]  /*4150*/  IADD3 R15, P0, R40.reuse, UR4, RZ ;  /* 0x00000004280f7c10 */ /* 0x040fe2000ff1e0ff */
[----:B------:R-:W-:Y:S01]  /*4160*/  STG.E.U16 desc[UR36][R30.64], R29 ;  /* 0x0000001d1e007986 */ /* 0x000fe2000c101524 */
[----:B------:R-:W-:Y:S02]  /*4170*/  IADD3 R44, P1, R41, UR4, RZ ;  /* 0x00000004292c7c10 */ /* 0x000fe4000ff3e0ff */
[----:B------:R-:W-:Y:S01]  /*4180*/  LEA.HI.X.SX32 R42, R40, UR7, 0x1, P0 ;  /* 0x00000007282a7c11 */ /* 0x000fe200080f0eff */
[----:B------:R0:W-:Y:S01]  /*4190*/  STG.E.U16 desc[UR36][R38.64], R0 ;  /* 0x0000000026007986 */ /* 0x0001e2000c101524 */
[----:B------:R-:W-:-:S02]  /*41a0*/  LEA R40, P0, R15, UR8, 0x1 ;  /* 0x000000080f287c11 */ /* 0x000fc4000f8008ff */
[----:B------:R-:W-:Y:S02]  /*41b0*/  LEA.HI.X.SX32 R25, R41, UR7, 0x1, P1 ;  /* 0x0000000729197c11 */ /* 0x000fe400088f0eff */
[----:B------:R-:W-:Y:S02]  /*41c0*/  LEA.HI.X R41, R15, UR9, R42, 0x1, P0 ;  /* 0x000000090f297c11 */ /* 0x000fe400080f0c2a */
[C---:B------:R-:W-:Y:S02]  /*41d0*/  IADD3 R15, P0, R43.reuse, UR4, RZ ;  /* 0x000000042b0f7c10 */ /* 0x040fe4000ff1e0ff */
[----:B------:R-:W-:Y:S02]  /*41e0*/  LEA R24, P1, R44, UR8, 0x1 ;  /* 0x000000082c187c11 */ /* 0x000fe4000f8208ff */
[----:B------:R-:W-:Y:S02]  /*41f0*/  LEA.HI.X.SX32 R28, R43, UR7, 0x1, P0 ;  /* 0x000000072b1c7c11 */ /* 0x000fe400080f0eff */
[----:B------:R-:W-:-:S02]  /*4200*/  LEA R26, P0, R15, UR8, 0x1 ;  /* 0x000000080f1a7c11 */ /* 0x000fc4000f8008ff */
[----:B------:R-:W-:Y:S02]  /*4210*/  IADD3 R42, P2, R4, UR4, RZ ;  /* 0x00000004042a7c10 */ /* 0x000fe4000ff5e0ff */
[--C-:B------:R-:W-:Y:S02]  /*4220*/  LEA.HI.X R27, R15, UR9, R28.reuse, 0x1, P0 ;  /* 0x000000090f1b7c11 */ /* 0x100fe400080f0c1c */
[----:B------:R-:W-:Y:S02]  /*4230*/  PRMT R15, R0, 0x7632, R15 ;  /* 0x00007632000f7816 */ /* 0x000fe4000000000f */
[----:B------:R-:W-:Y:S02]  /*4240*/  PRMT R28, R34, 0x7632, R28 ;  /* 0x00007632221c7816 */ /* 0x000fe4000000001c */
[----:B0-----:R-:W-:Y:S01]  /*4250*/  PRMT R0, R12, 0x7632, R0 ;  /* 0x000076320c007816 */ /* 0x001fe20000000000 */
[----:B------:R-:W-:Y:S01]  /*4260*/  STG.E.U16 desc[UR36][R36.64], R15 ;  /* 0x0000000f24007986 */ /* 0x000fe2000c101524 */
[----:B------:R-:W-:-:S02]  /*4270*/  LEA.HI.X R25, R44, UR9, R25, 0x1, P1 ;  /* 0x000000092c197c11 */ /* 0x000fc400088f0c19 */
[----:B------:R-:W-:Y:S01]  /*4280*/  LEA.HI.X.SX32 R5, R4, UR7, 0x1, P2 ;  /* 0x0000000704057c11 */ /* 0x000fe200090f0eff */
[----:B------:R-:W-:Y:S01]  /*4290*/  STG.E.U16 desc[UR36][R22.64], R34 ;  /* 0x0000002216007986 */ /* 0x000fe2000c101524 */
[----:B------:R-:W-:-:S03]  /*42a0*/  LEA R4, P1, R42, UR8, 0x1 ;  /* 0x000000082a047c11 */ /* 0x000fc6000f8208ff */
[----:B------:R-:W-:Y:S01]  /*42b0*/  STG.E.U16 desc[UR36][R20.64], R28 ;  /* 0x0000001c14007986 */ /* 0x000fe2000c101524 */
[----:B------:R-:W-:-:S03]  /*42c0*/  LEA.HI.X R5, R42, UR9, R5, 0x1, P1 ;  /* 0x000000092a057c11 */ /* 0x000fc600088f0c05 */
[----:B------:R-:W-:Y:S04]  /*42d0*/  STG.E.U16 desc[UR36][R18.64], R14 ;  /* 0x0000000e12007986 */ /* 0x000fe8000c101524 */
[----:B------:R-:W-:Y:S04]  /*42e0*/  STG.E.U16 desc[UR36][R16.64], R13 ;  /* 0x0000000d10007986 */ /* 0x000fe8000c101524 */
[----:B------:R-:W-:Y:S04]  /*42f0*/  STG.E.U16 desc[UR36][R8.64], R12 ;  /* 0x0000000c08007986 */ /* 0x000fe8000c101524 */
[----:B------:R0:W-:Y:S04]  /*4300*/  STG.E.U16 desc[UR36][R2.64], R0 ;  /* 0x0000000002007986 */ /* 0x0001e8000c101524 */
[----:B------:R-:W-:Y:S01]  /*4310*/  STG.E.U16 desc[UR36][R40.64], R10 ;  /* 0x0000000a28007986 */ /* 0x000fe2000c101524 */
[----:B0-----:R-:W-:-:S05]  /*4320*/  PRMT R3, R10, 0x7632, R3 ;  /* 0x000076320a037816 */ /* 0x001fca0000000003 */
[----:B------:R-:W-:Y:S04]  /*4330*/  STG.E.U16 desc[UR36][R24.64], R3 ;  /* 0x0000000318007986 */ /* 0x000fe8000c101524 */
[----:B------:R-:W-:Y:S04]  /*4340*/  STG.E.U16 desc[UR36][R26.64], R6 ;  /* 0x000000061a007986 */ /* 0x000fe8000c101524 */
[----:B------:R-:W-:Y:S01]  /*4350*/  STG.E.U16 desc[UR36][R4.64], R7 ;  /* 0x0000000704007986 */ /* 0x000fe2000c101524 */
[----:B------:R-:W-:Y:S05]  /*4360*/  EXIT ;  /* 0x000000000000794d */ /* 0x000fea0003800000 */
.L_x_6:
[----:B------:R-:W-:Y:S01]  /*4370*/  MOV R0, 0x0 ;  /* 0x0000000000007802 */ /* 0x000fe20000000f00 */
[----:B------:R-:W-:Y:S01]  /*4380*/  ULDC.64 UR4, c[0x4][0x178] ;  /* 0x01005e0000047ab9 */ /* 0x000fe20000000a00 */
[----:B------:R-:W-:Y:S01]  /*4390*/  ULDC.64 UR6, c[0x4][0x88] ;  /* 0x0100220000067ab9 */ /* 0x000fe20000000a00 */
[----:B------:R-:W-:Y:S01]  /*43a0*/  IMAD.U32 R4, RZ, RZ, UR4 ;  /* 0x00000004ff047e24 */ /* 0x000fe2000f8e00ff */
[----:B------:R0:W1:Y:S01]  /*43b0*/  LDC.64 R2, c[0x4][R0] ;  /* 0x0100000000027b82 */ /* 0x0000620000000a00 */
[----:B------:R-:W-:Y:S01]  /*43c0*/  IMAD.U32 R5, RZ, RZ, UR5 ;  /* 0x00000005ff057e24 */ /* 0x000fe2000f8e00ff */
[----:B------:R-:W-:Y:S01]  /*43d0*/  ULDC.64 UR4, c[0x4][0x180] ;  /* 0x0100600000047ab9 */ /* 0x000fe20000000a00 */
[----:B------:R-:W-:Y:S01]  /*43e0*/  HFMA2.MMA R12, -RZ, RZ, 0, 5.9604644775390625e-08 ;  /* 0x00000001ff0c7435 */ /* 0x000fe200000001ff */
[----:B------:R-:W-:Y:S02]  /*43f0*/  IMAD.U32 R6, RZ, RZ, UR4 ;  /* 0x00000004ff067e24 */ /* 0x000fe4000f8e00ff */
[----:B------:R-:W-:-:S02]  /*4400*/  IMAD.U32 R7, RZ, RZ, UR5 ;  /* 0x00000005ff077e24 */ /* 0x000fc4000f8e00ff */
[----:B------:R-:W-:Y:S02]  /*4410*/  IMAD.U32 R10, RZ, RZ, UR6 ;  /* 0x00000006ff0a7e24 */ /* 0x000fe4000f8e00ff */
[----:B------:R-:W-:Y:S02]  /*4420*/  IMAD.U32 R11, RZ, RZ, UR7 ;  /* 0x00000007ff0b7e24 */ /* 0x000fe4000f8e00ff */
[----:B------:R-:W-:Y:S02]  /*4430*/  IMAD.MOV.U32 R8, RZ, RZ, 0x219 ;  /* 0x00000219ff087424 */ /* 0x000fe400078e00ff */
[----:B0-----:R-:W-:-:S07]  /*4440*/  IMAD.MOV.U32 R13, RZ, RZ, RZ ;  /* 0x000000ffff0d7224 */ /* 0x001fce00078e00ff */
[----:B------:R-:W-:-:S07]  /*4450*/  LEPC R20, `(.L_x_36) ;  /* 0x000000001014794e */ /* 0x000fce0000000000 */
[----:B-1----:R-:W-:Y:S05]  /*4460*/  CALL.ABS.NOINC R2 ;  /* 0x0000000002007343 */ /* 0x002fea0003c00000 */
.L_x_36:
[----:B------:R-:W-:Y:S05]  /*4470*/  EXIT ;  /* 0x000000000000794d */ /* 0x000fea0003800000 */
.L_x_7:
[----:B------:R-:W-:Y:S02]  /*4480*/  IMAD.MOV.U32 R12, RZ, RZ, 0x10 ;  /* 0x00000010ff0c7424 */ /* 0x000fe400078e00ff */
[----:B------:R-:W-:Y:S02]  /*4490*/  IMAD.MOV.U32 R11, RZ, RZ, 0x1f ;  /* 0x0000001fff0b7424 */ /* 0x000fe400078e00ff */
[----:B------:R-:W-:Y:S02]  /*44a0*/  IMAD.MOV.U32 R15, RZ, RZ, -0x1 ;  /* 0xffffffffff0f7424 */ /* 0x000fe400078e00ff */
[----:B------:R-:W-:-:S07]  /*44b0*/  IMAD.MOV.U32 R2, RZ, RZ, -0x800001 ;  /* 0xff7fffffff027424 */ /* 0x000fce00078e00ff */
[----:B------:R-:W-:Y:S05]  /*44c0*/  WARPSYNC.COLLECTIVE R15, `(.L_x_37) ;  /* 0x000000000f087348 */ /* 0x000fea0003c00000 */
[----:B------:R0:W1:Y:S02]  /*44d0*/  SHFL.BFLY P6, R14, R13, R12, R11 ;  /* 0x0c00000c0d0e7389 */ /* 0x00006400000c000b */
[----:B01----:R-:W-:Y:S01]  /*44e0*/  ENDCOLLECTIVE ;  /* 0x000000000000791b */ /* 0x003fe20003800000 */
.L_x_37:
[----:B------:R-:W-:Y:S01]  /*44f0*/  IMAD.MOV.U32 R12, RZ, RZ, 0x8 ;  /* 0x00000008ff0c7424 */ /* 0x000fe200078e00ff */
[----:B------:R-:W-:-:S05]  /*4500*/  FMNMX.FTZ R0, R14, -3.40282346638528859812e+38, !PT ;  /* 0xff7fffff0e007809 */ /* 0x000fca0007810000 */
[----:B------:R-:W-:-:S07]  /*4510*/  IMAD.MOV.U32 R13, RZ, RZ, R0 ;  /* 0x000000ffff0d7224 */ /* 0x000fce00078e0000 */
[----:B------:R-:W-:Y:S05]  /*4520*/  WARPSYNC.COLLECTIVE R15, `(.L_x_38) ;  /* 0x000000000f087348 */ /* 0x000fea0003c00000 */
[----:B------:R0:W1:Y:S02]  /*4530*/  SHFL.BFLY P6, R14, R13, R12, R11 ;  /* 0x0c00000c0d0e7389 */ /* 0x00006400000c000b */
[----:B01----:R-:W-:Y:S01]  /*4540*/  ENDCOLLECTIVE ;  /* 0x000000000000791b */ /* 0x003fe20003800000 */
.L_x_38:
[----:B------:R-:W-:Y:S01]  /*4550*/  IMAD.MOV.U32 R12, RZ, RZ, 0x4 ;  /* 0x00000004ff0c7424 */ /* 0x000fe200078e00ff */
[----:B------:R-:W-:-:S05]  /*4560*/  FMNMX.FTZ R3, R0, R14, !PT ;  /* 0x0000000e00037209 */ /* 0x000fca0007810000 */
[----:B------:R-:W-:-:S07]  /*4570*/  IMAD.MOV.U32 R13, RZ, RZ, R3 ;  /* 0x000000ffff0d7224 */ /* 0x000fce00078e0003 */
[----:B------:R-:W-:Y:S05]  /*4580*/  WARPSYNC.COLLECTIVE R15, `(.L_x_39) ;  /* 0x000000000f087348 */ /* 0x000fea0003c00000 */
[----:B------:R0:W1:Y:S02]  /*4590*/  SHFL.BFLY P6, R14, R13, R12, R11 ;  /* 0x0c00000c0d0e7389 */ /* 0x00006400000c000b */
[----:B01----:R-:W-:Y:S01]  /*45a0*/  ENDCOLLECTIVE ;  /* 0x000000000000791b */ /* 0x003fe20003800000 */
.L_x_39:
[----:B------:R-:W-:Y:S01]  /*45b0*/  IMAD.MOV.U32 R12, RZ, RZ, 0x2 ;  /* 0x00000002ff0c7424 */ /* 0x000fe200078e00ff */
[----:B------:R-:W-:-:S05]  /*45c0*/  FMNMX.FTZ R4, R3, R14, !PT ;  /* 0x0000000e03047209 */ /* 0x000fca0007810000 */
[----:B------:R-:W-:-:S07]  /*45d0*/  IMAD.MOV.U32 R13, RZ, RZ, R4 ;  /* 0x000000ffff0d7224 */ /* 0x000fce00078e0004 */
[----:B------:R-:W-:Y:S05]  /*45e0*/  WARPSYNC.COLLECTIVE R15, `(.L_x_40) ;  /* 0x000000000f087348 */ /* 0x000fea0003c00000 */
[----:B------:R0:W1:Y:S02]  /*45f0*/  SHFL.BFLY P6, R14, R13, R12, R11 ;  /* 0x0c00000c0d0e7389 */ /* 0x00006400000c000b */
[----:B01----:R-:W-:Y:S01]  /*4600*/  ENDCOLLECTIVE ;  /* 0x000000000000791b */ /* 0x003fe20003800000 */
.L_x_40:
[----:B------:R-:W-:Y:S01]  /*4610*/  IMAD.MOV.U32 R12, RZ, RZ, 0x1 ;  /* 0x00000001ff0c7424 */ /* 0x000fe200078e00ff */
[----:B------:R-:W-:-:S05]  /*4620*/  FMNMX.FTZ R5, R4, R14, !PT ;  /* 0x0000000e04057209 */ /* 0x000fca0007810000 */
[----:B------:R-:W-:-:S07]  /*4630*/  IMAD.MOV.U32 R13, RZ, RZ, R5 ;  /* 0x000000ffff0d7224 */ /* 0x000fce00078e0005 */
[----:B------:R-:W-:Y:S05]  /*4640*/  WARPSYNC.COLLECTIVE R15, `(.L_x_41) ;  /* 0x000000000f087348 */ /* 0x000fea0003c00000 */
[----:B------:R0:W1:Y:S02]  /*4650*/  SHFL.BFLY P6, R14, R13, R12, R11 ;  /* 0x0c00000c0d0e7389 */ /* 0x00006400000c000b */
[----:B01----:R-:W-:Y:S01]  /*4660*/  ENDCOLLECTIVE ;  /* 0x000000000000791b */ /* 0x003fe20003800000 */
.L_x_41:
[----:B------:R-:W-:Y:S05]  /*4670*/  BRA `(.L_x_42) ;  /* 0xffffffc0006c7947 */ /* 0x000fea000383ffff */
.L_x_43:
[----:B------:R-:W-:-:S00]  /*4680*/  BRA `(.L_x_43) ;  /* 0xfffffffc00fc7947 */ /* 0x000fc0000383ffff */
[----:B------:R-:W-:-:S00]  /*4690*/  NOP ;  /* 0x0000000000007918 */ /* 0x000fc00000000000 */
        /* <DEDUP_REMOVED lines=14> */
.L_x_28026:


//--------------------- .text._ZN4vllm25paged_attention_v1_kernelI13__nv_bfloat16hLi192ELi32ELi128ELNS_18Fp8KVCacheDataTypeE2ELb0EEEvPT_PKS3_PKT0_S9_ifPKiSB_iPKfiiiSD_SD_iiiii --------------------------
	.section	.text._ZN4vllm25paged_attention_v1_kernelI13__nv_bfloat16hLi192ELi32ELi128ELNS_18Fp8KVCacheDataTypeE2ELb0EEEvPT_PKS3_PKT0_S9_ifPKiSB_iPKfiiiSD_SD_iiiii,"ax",@progbits
	.align	128
        .global         _ZN4vllm25paged_attention_v1_kernelI13__nv_bfloat16hLi192ELi32ELi128ELNS_18Fp8KVCacheDataTypeE2ELb0EEEvPT_PKS3_PKT0_S9_ifPKiSB_iPKfiiiSD_SD_iiiii
        .type           _ZN4vllm25paged_attention_v1_kernelI13__nv_bfloat16hLi192ELi32ELi128ELNS_18Fp8KVCacheDataTypeE2ELb0EEEvPT_PKS3_PKT0_S9_ifPKiSB_iPKfiiiSD_SD_iiiii,@function
        .size           _ZN4vllm25paged_attention_v1_kernelI13__nv_bfloat16hLi192ELi32ELi128ELNS_18Fp8KVCacheDataTypeE2ELb0EEEvPT_PKS3_PKT0_S9_ifPKiSB_iPKfiiiSD_SD_iiiii,(.L_x_28027 - _ZN4vllm25paged_attention_v1_kernelI13__nv_bfloat16hLi192ELi32ELi128ELNS_18Fp8KVCacheDataTypeE2ELb0EEEvPT_PKS3_PKT0_S9_ifPKiSB_iPKfiiiSD_SD_iiiii)
        .other          _ZN4vllm25paged_attention_v1_kernelI13__nv_bfloat16hLi192ELi32ELi128ELNS_18Fp8KVCacheDataTypeE2ELb0EEEvPT_PKS3_PKT0_S9_ifPKiSB_iPKfiiiSD_SD_iiiii,@"STO_CUDA_ENTRY STV_DEFAULT"
_ZN4vllm25paged_attention_v1_kernelI13__nv_bfloat16hLi192ELi32ELi128ELNS_18Fp8KVCacheDataTypeE2ELb0EEEvPT_PKS3_PKT0_S9_ifPKiSB_iPKfiiiSD_SD_iiiii:
.text._ZN4vllm25paged_attention_v1_kernelI13__nv_bfloat16hLi192ELi32ELi128ELNS_18Fp8KVCacheDataTypeE2ELb0EEEvPT_PKS3_PKT0_S9_ifPKiSB_iPKfiiiSD_SD_iiiii:
        /* <DEDUP_REMOVED lines=10> */
[----:B------:R-:W3:Y:S01]  /*00a0*/  S2R R24, SR_TID.X ;  /* 0x0000000000187919 */ /* 0x000ee20000002100 */
[----:B-1----:R-:W-:Y:S01]  /*00b0*/  UIMAD UR38, UR38, 0xc0, URZ ;  /* 0x000000c0262678a4 */ /* 0x002fe2000f8e023f */
[----:B---3--:R-:W-:Y:S02]  /*00c0*/  ISETP.GT.AND P0, PT, R24, 0x17, PT ;  /* 0x000000171800780c */ /* 0x008fe40003f04270 */
[----:B------:R-:W-:Y:S01]  /*00d0*/  SHF.R.S32.HI R7, RZ, 0x1f, R24 ;  /* 0x0000001fff077819 */ /* 0x000fe20000011418 */
[----:B--2---:R-:W-:-:S05]  /*00e0*/  VIADD R0, R2, 0x1f ;  /* 0x0000001f02007836 */ /* 0x004fca0000000000 */
[----:B------:R-:W-:-:S04]  /*00f0*/  SHF.R.S32.HI R5, RZ, 0x1f, R0 ;  /* 0x0000001fff057819 */ /* 0x000fc80000011400 */
[----:B------:R-:W-:Y:S02]  /*0100*/  LEA.HI R5, R5, R0, RZ, 0x5 ;  /* 0x0000000005057211 */ /* 0x000fe400078f28ff */
[----:B------:R-:W-:Y:S02]  /*0110*/  LEA.HI R0, R7, R24, RZ, 0x5 ;  /* 0x0000001807007211 */ /* 0x000fe400078f28ff */
[----:B------:R-:W-:Y:S02]  /*0120*/  LOP3.LUT R7, R5, 0xffffffe0, RZ, 0xc0, !PT ;  /* 0xffffffe005077812 */ /* 0x000fe400078ec0ff */
[----:B------:R-:W-:Y:S02]  /*0130*/  LOP3.LUT R3, R0, 0xffffffe0, RZ, 0xc0, !PT ;  /* 0xffffffe000037812 */ /* 0x000fe400078ec0ff */
[----:B------:R-:W-:Y:S02]  /*0140*/  VIMNMX R2, R2, R7, PT ;  /* 0x0000000702027248 */ /* 0x000fe40003fe0100 */
[----:B------:R-:W-:Y:S01]  /*0150*/  SHF.R.S32.HI R7, RZ, 0x5, R0 ;  /* 0x00000005ff077819 */ /* 0x000fe20000011400 */
[----:B------:R-:W-:Y:S01]  /*0160*/  IMAD.IADD R0, R24, 0x1, -R3 ;  /* 0x0000000118007824 */ /* 0x000fe200078e0a03 */
[----:B------:R-:W-:Y:S01]  /*0170*/  SHF.R.S32.HI R3, RZ, 0x5, R5 ;  /* 0x00000005ff037819 */ /* 0x000fe20000011405 */
[----:B0-----:R-:W-:Y:S06]  /*0180*/  @P0 BRA `(.L_x_45) ;  /* 0x0000000400640947 */ /* 0x001fec0003800000 */
[C---:B------:R-:W-:Y:S01]  /*0190*/  VIMNMX R5, R24.reuse, -0x68, !PT ;  /* 0xffffff9818057848 */ /* 0x040fe20007fe0100 */
[----:B------:R-:W-:Y:S01]  /*01a0*/  ULDC UR4, c[0x0][0x258] ;  /* 0x0000960000047ab9 */ /* 0x000fe20000000800 */
[----:B------:R-:W-:Y:S01]  /*01b0*/  IMAD.U32 R6, RZ, RZ, UR38 ;  /* 0x00000026ff067e24 */ /* 0x000fe2000f8e00ff */
[----:B------:R-:W-:Y:S01]  /*01c0*/  MOV R12, UR4 ;  /* 0x00000004000c7c02 */ /* 0x000fe20008000f00 */
[----:B------:R-:W-:Y:S01]  /*01d0*/  BSSY B1, `(.L_x_46) ;  /* 0x0000029000017945 */ /* 0x000fe20003800000 */
[----:B------:R-:W-:Y:S01]  /*01e0*/  IADD3 R5, -R24, 0x7f, R5 ;  /* 0x0000007f18057810 */ /* 0x000fe20007ffe105 */
[----:B------:R-:W-:Y:S01]  /*01f0*/  IMAD.MOV.U32 R10, RZ, RZ, R24 ;  /* 0x000000ffff0a7224 */ /* 0x000fe200078e0018 */
[----:B------:R-:W-:Y:S01]  /*0200*/  SHF.R.S32.HI R6, RZ, 0x1f, R6 ;  /* 0x0000001fff067819 */ /* 0x000fe20000011406 */
[----:B------:R-:W-:Y:S01]  /*0210*/  IMAD R12, R12, UR39, RZ ;  /* 0x000000270c0c7c24 */ /* 0x000fe2000f8e02ff */
[C---:B------:R-:W-:Y:S02]  /*0220*/  LEA.HI R4, R5.reuse, 0x1, RZ, 0x19 ;  /* 0x0000000105047811 */ /* 0x040fe400078fc8ff */
[----:B------:R-:W-:-:S02]  /*0230*/  ISETP.GE.U32.AND P0, PT, R5, 0x180, PT ;  /* 0x000001800500780c */ /* 0x000fc40003f06070 */
[----:B------:R-:W-:Y:S02]  /*0240*/  LOP3.LUT P1, R4, R4, 0x3, RZ, 0xc0, !PT ;  /* 0x0000000304047812 */ /* 0x000fe4000782c0ff */
[----:B------:R-:W-:-:S11]  /*0250*/  SHF.R.S32.HI R11, RZ, 0x1f, R12 ;  /* 0x0000001fff0b7819 */ /* 0x000fd6000001140c */
[----:B------:R-:W-:Y:S05]  /*0260*/  @!P1 BRA `(.L_x_47) ;  /* 0x00000000007c9947 */ /* 0x000fea0003800000 */
[----:B------:R-:W0:Y:S01]  /*0270*/  S2UR UR5, SR_CgaCtaId ;  /* 0x00000000000579c3 */ /* 0x000e220000008800 */
[----:B------:R-:W-:Y:S01]  /*0280*/  IMAD.SHL.U32 R5, R24, 0x8, RZ ;  /* 0x0000000818057824 */ /* 0x000fe200078e00ff */
[----:B------:R-:W-:Y:S01]  /*0290*/  UMOV UR4, 0x400 ;  /* 0x0000040000047882 */ /* 0x000fe20000000000 */
[----:B------:R-:W-:Y:S01]  /*02a0*/  ULDC.64 UR6, c[0x0][0x218] ;  /* 0x0000860000067ab9 */ /* 0x000fe20000000a00 */
[----:B------:R-:W-:Y:S01]  /*02b0*/  IMAD.MOV.U32 R8, RZ, RZ, R4 ;  /* 0x000000ffff087224 */ /* 0x000fe200078e0004 */
[----:B------:R-:W-:Y:S02]  /*02c0*/  MOV R10, R24 ;  /* 0x00000018000a7202 */ /* 0x000fe40000000f00 */
[--C-:B------:R-:W-:Y:S02]  /*02d0*/  IADD3 R18, P1, P2, R12, UR38, R5.reuse ;  /* 0x000000260c127c10 */ /* 0x100fe4000fa3e005 */
[----:B------:R-:W-:Y:S02]  /*02e0*/  SHF.R.S32.HI R5, RZ, 0x1f, R5 ;  /* 0x0000001fff057819 */ /* 0x000fe40000011405 */
[----:B------:R-:W-:-:S02]  /*02f0*/  LEA R13, P3, R18, UR6, 0x1 ;  /* 0x00000006120d7c11 */ /* 0x000fc4000f8608ff */
[----:B------:R-:W-:Y:S02]  /*0300*/  IADD3.X R9, R11, R5, R6, P1, P2 ;  /* 0x000000050b097210 */ /* 0x000fe40000fe4406 */
[----:B------:R-:W-:Y:S02]  /*0310*/  IADD3 R13, P1, R13, 0x8, RZ ;  /* 0x000000080d0d7810 */ /* 0x000fe40007f3e0ff */
[----:B------:R-:W-:-:S05]  /*0320*/  LEA.HI.X R18, R18, UR7, R9, 0x1, P3 ;  /* 0x0000000712127c11 */ /* 0x000fca00098f0c09 */
[----:B------:R-:W-:Y:S01]  /*0330*/  IMAD.X R18, RZ, RZ, R18, P1 ;  /* 0x000000ffff127224 */ /* 0x000fe200008e0612 */
[----:B0-----:R-:W-:-:S06]  /*0340*/  ULEA UR4, UR5, UR4, 0x18 ;  /* 0x0000000405047291 */ /* 0x001fcc000f8ec03f */
[----:B------:R-:W-:-:S05]  /*0350*/  LEA R5, R24, UR4, 0x4 ;  /* 0x0000000418057c11 */ /* 0x000fca000f8e20ff */
[----:B------:R-:W-:-:S07]  /*0360*/  VIADD R9, R5, 0x8 ;  /* 0x0000000805097836 */ /* 0x000fce0000000000 */
.L_x_48:
[----:B------:R-:W-:Y:S02]  /*0370*/  IMAD.MOV.U32 R4, RZ, RZ, R13 ;  /* 0x000000ffff047224 */ /* 0x000fe400078e000d */
[----:B------:R-:W-:-:S05]  /*0380*/  IMAD.MOV.U32 R5, RZ, RZ, R18 ;  /* 0x000000ffff057224 */ /* 0x000fca00078e0012 */
[----:B------:R-:W2:Y:S04]  /*0390*/  LDG.E.CONSTANT R14, desc[UR36][R4.64+-0x8] ;  /* 0xfffff824040e7981 */ /* 0x000ea8000c1e9900 */
[----:B------:R-:W2:Y:S04]  /*03a0*/  LDG.E.CONSTANT R15, desc[UR36][R4.64+-0x4] ;  /* 0xfffffc24040f7981 */ /* 0x000ea8000c1e9900 */
[----:B------:R-:W3:Y:S04]  /*03b0*/  LDG.E.CONSTANT R16, desc[UR36][R4.64] ;  /* 0x0000002404107981 */ /* 0x000ee8000c1e9900 */
[----:B------:R-:W3:Y:S01]  /*03c0*/  LDG.E.CONSTANT R17, desc[UR36][R4.64+0x4] ;  /* 0x0000042404117981 */ /* 0x000ee2000c1e9900 */
[----:B------:R-:W-:Y:S01]  /*03d0*/  IADD3 R8, R8, -0x1, RZ ;  /* 0xffffffff08087810 */ /* 0x000fe20007ffe0ff */
[----:B------:R-:W-:Y:S01]  /*03e0*/  VIADD R10, R10, 0x80 ;  /* 0x000000800a0a7836 */ /* 0x000fe20000000000 */
[----:B------:R-:W-:-:S02]  /*03f0*/  IADD3 R13, P2, R4, 0x800, RZ ;  /* 0x00000800040d7810 */ /* 0x000fc40007f5e0ff */
[----:B------:R-:W-:-:S03]  /*0400*/  ISETP.NE.AND P1, PT, R8, RZ, PT ;  /* 0x000000ff0800720c */ /* 0x000fc60003f25270 */
[----:B------:R-:W-:Y:S01]  /*0410*/  IMAD.X R18, RZ, RZ, R5, P2 ;  /* 0x000000ffff127224 */ /* 0x000fe200010e0605 */
[----:B--2---:R-:W-:Y:S04]  /*0420*/  STS.64 [R9+-0x8], R14 ;  /* 0xfffff80e09007388 */ /* 0x004fe80000000a00 */
[----:B---3--:R0:W-:Y:S02]  /*0430*/  STS.64 [R9], R16 ;  /* 0x0000001009007388 */ /* 0x0081e40000000a00 */
[----:B0-----:R-:W-:-:S03]  /*0440*/  VIADD R9, R9, 0x800 ;  /* 0x0000080009097836 */ /* 0x001fc60000000000 */
[----:B------:R-:W-:Y:S05]  /*0450*/  @P1 BRA `(.L_x_48) ;  /* 0xfffffffc00c41947 */ /* 0x000fea000383ffff */
.L_x_47:
[----:B------:R-:W-:Y:S05]  /*0460*/  BSYNC B1 ;  /* 0x0000000000017941 */ /* 0x000fea0003800000 */
.L_x_46:
[----:B------:R-:W-:Y:S05]  /*0470*/  @!P0 BRA `(.L_x_45) ;  /* 0x0000000000a88947 */ /* 0x000fea0003800000 */
[----:B------:R-:W0:Y:S01]  /*0480*/  S2UR UR5, SR_CgaCtaId ;  /* 0x00000000000579c3 */ /* 0x000e220000008800 */
[----:B------:R-:W-:Y:S01]  /*0490*/  UMOV UR4, 0x400 ;  /* 0x0000040000047882 */ /* 0x000fe20000000000 */
[----:B------:R-:W-:Y:S01]  /*04a0*/  IADD3 R12, P0, R12, UR38, RZ ;  /* 0x000000260c0c7c10 */ /* 0x000fe2000ff1e0ff */
[C---:B------:R-:W-:Y:S02]  /*04b0*/  IMAD.SHL.U32 R4, R10.reuse, 0x8, RZ ;  /* 0x000000080a047824 */ /* 0x040fe400078e00ff */
[----:B------:R-:W-:Y:S01]  /*04c0*/  VIADD R23, R10, 0xfffffe00 ;  /* 0xfffffe000a177836 */ /* 0x000fe20000000000 */
[----:B------:R-:W-:Y:S01]  /*04d0*/  IADD3.X R6, R11, R6, RZ, P0, !PT ;  /* 0x000000060b067210 */ /* 0x000fe200007fe4ff */
[----:B------:R-:W-:Y:S01]  /*04e0*/  IMAD.WIDE R4, R4, 0x2, RZ ;  /* 0x0000000204047825 */ /* 0x000fe200078e02ff */
[----:B------:R-:W1:Y:S02]  /*04f0*/  LDC.64 R8, c[0x0][0x218] ;  /* 0x00008600ff087b82 */ /* 0x000e640000000a00 */
[----:B------:R-:W-:Y:S01]  /*0500*/  LOP3.LUT R22, R4, 0xc, RZ, 0xfc, !PT ;  /* 0x0000000c04167812 */ /* 0x000fe200078efcff */
[----:B0-----:R-:W-:-:S06]  /*0510*/  ULEA UR4, UR5, UR4, 0x18 ;  /* 0x0000000405047291 */ /* 0x001fcc000f8ec03f */
[----:B------:R-:W-:Y:S02]  /*0520*/  LEA R20, R10, UR4, 0x4 ;  /* 0x000000040a147c11 */ /* 0x000fe4000f8e20ff */
[----:B-1----:R-:W-:-:S03]  /*0530*/  LEA R21, P0, R12, R8, 0x1 ;  /* 0x000000080c157211 */ /* 0x002fc600078008ff */
[----:B------:R-:W-:Y:S01]  /*0540*/  VIADD R20, R20, 0x1000 ;  /* 0x0000100014147836 */ /* 0x000fe20000000000 */
[----:B------:R-:W-:-:S09]  /*0550*/  LEA.HI.X R6, R12, R9, R6, 0x1, P0 ;  /* 0x000000090c067211 */ /* 0x000fd200000f0c06 */
.L_x_49:
        /* <DEDUP_REMOVED lines=14> */
[----:B--2---:R0:W-:Y:S04]  /*0640*/  STS.128 [R20+-0x1000], R12 ;  /* 0xfff0000c14007388 */ /* 0x0041e80000000c00 */
[----:B0-----:R-:W2:Y:S04]  /*0650*/  LDG.E.CONSTANT R12, desc[UR36][R26.64+0xff4] ;  /* 0x000ff4241a0c7981 */ /* 0x001ea8000c1e9900 */
[----:B------:R-:W2:Y:S04]  /*0660*/  LDG.E.CONSTANT R13, desc[UR36][R26.64+0xff8] ;  /* 0x000ff8241a0d7981 */ /* 0x000ea8000c1e9900 */
[----:B------:R-:W2:Y:S04]  /*0670*/  LDG.E.CONSTANT R14, desc[UR36][R26.64+0xffc] ;  /* 0x000ffc241a0e7981 */ /* 0x000ea8000c1e9900 */
[----:B------:R-:W2:Y:S01]  /*0680*/  LDG.E.CONSTANT R15, desc[UR36][R26.64+0x1000] ;  /* 0x001000241a0f7981 */ /* 0x000ea2000c1e9900 */
[----:B------:R-:W-:-:S05]  /*0690*/  VIADD R23, R23, 0x200 ;  /* 0x0000020017177836 */ /* 0x000fca0000000000 */
[----:B------:R-:W-:Y:S02]  /*06a0*/  ISETP.GE.AND P0, PT, R23, -0x1e8, PT ;  /* 0xfffffe181700780c */ /* 0x000fe40003f06270 */
[----:B------:R-:W-:Y:S01]  /*06b0*/  IADD3 R21, P1, R21, 0x2000, RZ ;  /* 0x0000200015157810 */ /* 0x000fe20007f3e0ff */
[----:B---3--:R-:W-:Y:S03]  /*06c0*/  STS.128 [R20+-0x800], R8 ;  /* 0xfff8000814007388 */ /* 0x008fe60000000c00 */
[----:B------:R-:W-:Y:S01]  /*06d0*/  IADD3.X R6, RZ, R6, RZ, P1, !PT ;  /* 0x00000006ff067210 */ /* 0x000fe20000ffe4ff */
[----:B----4-:R-:W-:Y:S04]  /*06e0*/  STS.128 [R20+0x800], R16 ;  /* 0x0008001014007388 */ /* 0x010fe80000000c00 */
[----:B--2---:R0:W-:Y:S02]  /*06f0*/  STS.128 [R20], R12 ;  /* 0x0000000c14007388 */ /* 0x0041e40000000c00 */
[----:B0-----:R-:W-:Y:S01]  /*0700*/  VIADD R20, R20, 0x2000 ;  /* 0x0000200014147836 */ /* 0x001fe20000000000 */
[----:B------:R-:W-:Y:S06]  /*0710*/  @!P0 BRA `(.L_x_49) ;  /* 0xfffffffc00908947 */ /* 0x000fec000383ffff */
.L_x_45:
[----:B------:R-:W-:Y:S05]  /*0720*/  BSYNC B0 ;  /* 0x0000000000007941 */ /* 0x000fea0003800000 */
.L_x_44:
        /* <DEDUP_REMOVED lines=16> */
.L_x_86:
[----:B------:R-:W-:Y:S01]  /*0830*/  ISETP.NE.AND P0, PT, R0, RZ, PT ;  /* 0x000000ff0000720c */ /* 0x000fe20003f05270 */
[----:B------:R-:W-:-:S12]  /*0840*/  WARPSYNC.ALL ;  /* 0x0000000000007948 */ /* 0x000fd80003800000 */
[----:B------:R-:W2:Y:S01]  /*0850*/  @!P0 S2R R6, SR_CgaCtaId ;  /* 0x0000000000068919 */ /* 0x000ea20000008800 */
[----:B------:R-:W-:-:S05]  /*0860*/  @!P0 MOV R3, 0x400 ;  /* 0x0000040000038802 */ /* 0x000fca0000000f00 */
[----:B------:R-:W-:-:S05]  /*0870*/  @!P0 VIADD R3, R3, 0x180 ;  /* 0x0000018003038836 */ /* 0x000fca0000000000 */
[----:B--2---:R-:W-:Y:S02]  /*0880*/  @!P0 LEA R6, R6, R3, 0x18 ;  /* 0x0000000306068211 */ /* 0x004fe400078ec0ff */
[----:B-1----:R-:W-:Y:S02]  /*0890*/  @!P0 FMNMX.FTZ R3, R8, R14, !PT ;  /* 0x0000000e08038209 */ /* 0x002fe40007810000 */
[----:B------:R-:W-:-:S05]  /*08a0*/  @!P0 LEA R6, R7, R6, 0x2 ;  /* 0x0000000607068211 */ /* 0x000fca00078e10ff */
[----:B------:R1:W-:Y:S01]  /*08b0*/  @!P0 STS [R6], R3 ;  /* 0x0000000306008388 */ /* 0x0003e20000000800 */
[----:B------:R-:W-:Y:S01]  /*08c0*/  BAR.SYNC.DEFER_BLOCKING 0x0 ;  /* 0x0000000000007b1d */ /* 0x000fe20000010000 */
[----:B------:R-:W-:Y:S01]  /*08d0*/  ISETP.GT.AND P0, PT, R0, 0x3, PT ;  /* 0x000000030000780c */ /* 0x000fe20003f04270 */
[----:B------:R-:W-:Y:S01]  /*08e0*/  IMAD.MOV.U32 R5, RZ, RZ, RZ ;  /* 0x000000ffff057224 */ /* 0x000fe200078e00ff */
[----:B------:R-:W-:-:S03]  /*08f0*/  ISETP.GE.AND P1, PT, R24, R2, PT ;  /* 0x000000021800720c */ /* 0x000fc60003f26270 */
[----:B------:R-:W-:Y:S08]  /*0900*/  BSSY B0, `(.L_x_52) ;  /* 0x00000ee000007945 */ /* 0x000ff00003800000 */
[----:B-1----:R-:W1:Y:S01]  /*0910*/  @!P0 S2R R6, SR_CgaCtaId ;  /* 0x0000000000068919 */ /* 0x002e620000008800 */
[----:B------:R-:W-:-:S05]  /*0920*/  @!P0 MOV R3, 0x400 ;  /* 0x0000040000038802 */ /* 0x000fca0000000f00 */
[----:B------:R-:W-:-:S05]  /*0930*/  @!P0 VIADD R3, R3, 0x180 ;  /* 0x0000018003038836 */ /* 0x000fca0000000000 */
[----:B-1----:R-:W-:-:S05]  /*0940*/  @!P0 LEA R3, R6, R3, 0x18 ;  /* 0x0000000306038211 */ /* 0x002fca00078ec0ff */
[----:B------:R-:W-:-:S05]  /*0950*/  @!P0 IMAD R6, R0, 0x4, R3 ;  /* 0x0000000400068824 */ /* 0x000fca00078e0203 */
[----:B------:R-:W1:Y:S04]  /*0960*/  @!P0 LDS R4, [R6] ;  /* 0x0000000006048984 */ /* 0x000e680000000800 */
[----:B-1----:R-:W0:Y:S02]  /*0970*/  SHFL.BFLY PT, R3, R4, 0x2, 0x1f ;  /* 0x0c401f0004037f89 */ /* 0x002e2400000e0000 */
[----:B0-----:R-:W-:-:S05]  /*0980*/  FMNMX.FTZ R8, R3, R4, !PT ;  /* 0x0000000403087209 */ /* 0x001fca0007810000 */
        /* <DEDUP_REMOVED lines=10> */
[----:B------:R-:W-:Y:S01]  /*0a30*/  HFMA2.MMA R5, -RZ, RZ, 0, 0 ;  /* 0x00000000ff057435 */ /* 0x000fe200000001ff */
        /* <DEDUP_REMOVED lines=9> */
.L_x_56:
[----:B------:R-:W0:Y:S01]  /*0ad0*/  LDS R8, [R6] ;  /* 0x0000000006087984 */ /* 0x000e220000000800 */
[----:B------:R-:W-:Y:S01]  /*0ae0*/  VIADD R4, R4, 0xffffffff ;  /* 0xffffffff04047836 */ /* 0x000fe20000000000 */
[----:B------:R-:W-:-:S04]  /*0af0*/  IADD3 R9, R9, 0x80, RZ ;  /* 0x0000008009097810 */ /* 0x000fc80007ffe0ff */
        /* <DEDUP_REMOVED lines=8> */
.L_x_55:
[----:B------:R-:W-:Y:S05]  /*0b80*/  BSYNC B1 ;  /* 0x0000000000017941 */ /* 0x000fea0003800000 */
.L_x_54:
        /* <DEDUP_REMOVED lines=14> */
.L_x_59:
[----:B------:R-:W0:Y:S01]  /*0c70*/  LDS R14, [R6+0x400] ;  /* 0x00040000060e7984 */ /* 0x000e220000000800 */
[----:B------:R-:W-:-:S03]  /*0c80*/  IADD3 R9, R9, 0x800, RZ ;  /* 0x0000080009097810 */ /* 0x000fc60007ffe0ff */
[----:B------:R-:W1:Y:S01]  /*0c90*/  LDS R10, [R6+0x600] ;  /* 0x00060000060a7984 */ /* 0x000e620000000800 */
[----:B------:R-:W-:-:S03]  /*0ca0*/  ISETP.GE.AND P2, PT, R9, R4, PT ;  /* 0x000000040900720c */ /* 0x000fc60003f46270 */
[----:B------:R-:W2:Y:S04]  /*0cb0*/  LDS R16, [R6+-0x200] ;  /* 0xfffe000006107984 */ /* 0x000ea80000000800 */
[----:B------:R-:W3:Y:S04]  /*0cc0*/  LDS R22, [R6] ;  /* 0x0000000006167984 */ /* 0x000ee80000000800 */
[----:B------:R-:W4:Y:S04]  /*0cd0*/  LDS R8, [R6+-0x400] ;  /* 0xfffc000006087984 */ /* 0x000f280000000800 */
[----:B------:R-:W5:Y:S04]  /*0ce0*/  LDS R18, [R6+0xa00] ;  /* 0x000a000006127984 */ /* 0x000f680000000800 */
[----:B------:R-:W5:Y:S04]  /*0cf0*/  LDS R12, [R6+0x800] ;  /* 0x00080000060c7984 */ /* 0x000f680000000800 */
[----:B------:R-:W5:Y:S04]  /*0d00*/  LDS R26, [R6+0x200] ;  /* 0x00020000061a7984 */ /* 0x000f680000000800 */
[----:B------:R-:W5:Y:S01]  /*0d10*/  LDS R20, [R6+0xc00] ;  /* 0x000c000006147984 */ /* 0x000f620000000800 */
[----:B0-----:R-:W-:-:S03]  /*0d20*/  FADD.FTZ R17, -R3, R14 ;  /* 0x0000000e03117221 */ /* 0x001fc60000010100 */
[----:B------:R-:W0:Y:S01]  /*0d30*/  LDS R14, [R6+0x1200] ;  /* 0x00120000060e7984 */ /* 0x000e220000000800 */
[----:B-1----:R-:W-:Y:S01]  /*0d40*/  FADD.FTZ R19, -R3, R10 ;  /* 0x0000000a03137221 */ /* 0x002fe20000010100 */
[----:B------:R-:W-:Y:S02]  /*0d50*/  FMUL.FTZ R17, R17, 1.4426950216293334961 ;  /* 0x3fb8aa3b11117820 */ /* 0x000fe40000410000 */
[----:B------:R-:W1:Y:S01]  /*0d60*/  LDS R10, [R6+0x1400] ;  /* 0x00140000060a7984 */ /* 0x000e620000000800 */
[----:B--2---:R-:W-:Y:S01]  /*0d70*/  FADD.FTZ R16, -R3, R16 ;  /* 0x0000001003107221 */ /* 0x004fe20000010100 */
[----:B------:R-:W-:Y:S02]  /*0d80*/  FMUL.FTZ R19, R19, 1.4426950216293334961 ;  /* 0x3fb8aa3b13137820 */ /* 0x000fe40000410000 */
[----:B------:R-:W2:Y:S01]  /*0d90*/  MUFU.EX2 R17, R17 ;  /* 0x0000001100117308 */ /* 0x000ea20000000800 */
[----:B------:R-:W-:Y:S01]  /*0da0*/  FMUL.FTZ R11, R16, 1.4426950216293334961 ;  /* 0x3fb8aa3b100b7820 */ /* 0x000fe20000410000 */
[C---:B---3--:R-:W-:Y:S01]  /*0db0*/  FADD.FTZ R13, -R3.reuse, R22 ;  /* 0x00000016030d7221 */ /* 0x048fe20000010100 */
[----:B------:R-:W3:Y:S01]  /*0dc0*/  LDS R16, [R6+0x1000] ;  /* 0x0010000006107984 */ /* 0x000ee20000000800 */
[----:B----4-:R-:W-:-:S02]  /*0dd0*/  FADD.FTZ R8, -R3, R8 ;  /* 0x0000000803087221 */ /* 0x010fc40000010100 */
[----:B------:R-:W-:Y:S01]  /*0de0*/  FMUL.FTZ R13, R13, 1.4426950216293334961 ;  /* 0x3fb8aa3b0d0d7820 */ /* 0x000fe20000410000 */
[----:B------:R-:W4:Y:S01]  /*0df0*/  LDS R22, [R6+0xe00] ;  /* 0x000e000006167984 */ /* 0x000f220000000800 */
[----:B------:R-:W0:Y:S01]  /*0e00*/  MUFU.EX2 R11, R11 ;  /* 0x0000000b000b7308 */ /* 0x000e220000000800 */
[----:B------:R-:W-:Y:S01]  /*0e10*/  FMUL.FTZ R8, R8, 1.4426950216293334961 ;  /* 0x3fb8aa3b08087820 */ /* 0x000fe20000410000 */
[C---:B-----5:R-:W-:Y:S02]  /*0e20*/  FADD.FTZ R23, -R3.reuse, R18 ;  /* 0x0000001203177221 */ /* 0x060fe40000010100 */
[----:B------:R-:W5:Y:S01]  /*0e30*/  LDS R18, [R6+0x1800] ;  /* 0x0018000006127984 */ /* 0x000f620000000800 */
[----:B------:R-:W-:Y:S01]  /*0e40*/  FADD.FTZ R21, -R3, R12 ;  /* 0x0000000c03157221 */ /* 0x000fe20000010100 */
[----:B------:R-:W-:Y:S02]  /*0e50*/  FMUL.FTZ R23, R23, 1.4426950216293334961 ;  /* 0x3fb8aa3b17177820 */ /* 0x000fe40000410000 */
[----:B------:R-:W1:Y:S01]  /*0e60*/  MUFU.EX2 R8, R8 ;  /* 0x0000000800087308 */ /* 0x000e620000000800 */
[----:B------:R-:W-:Y:S01]  /*0e70*/  FADD.FTZ R26, -R3, R26 ;  /* 0x0000001a031a7221 */ /* 0x000fe20000010100 */
[----:B------:R-:W5:Y:S01]  /*0e80*/  LDS R12, [R6+0x1600] ;  /* 0x00160000060c7984 */ /* 0x000f620000000800 */
[----:B------:R-:W-:-:S02]  /*0e90*/  FMUL.FTZ R21, R21, 1.4426950216293334961 ;  /* 0x3fb8aa3b15157820 */ /* 0x000fc40000410000 */
[----:B------:R-:W-:Y:S01]  /*0ea0*/  FMUL.FTZ R15, R26, 1.4426950216293334961 ;  /* 0x3fb8aa3b1a0f7820 */ /* 0x000fe20000410000 */
[----:B------:R-:W-:Y:S01]  /*0eb0*/  FADD.FTZ R25, -R3, R20 ;  /* 0x0000001403197221 */ /* 0x000fe20000010100 */
[----:B--2---:R-:W-:Y:S01]  /*0ec0*/  STS [R6+0x400], R17 ;  /* 0x0004001106007388 */ /* 0x004fe20000000800 */
[----:B------:R-:W2:Y:S02]  /*0ed0*/  MUFU.EX2 R13, R13 ;  /* 0x0000000d000d7308 */ /* 0x000ea40000000800 */
[----:B------:R-:W-:Y:S01]  /*0ee0*/  FMUL.FTZ R25, R25, 1.4426950216293334961 ;  /* 0x3fb8aa3b19197820 */ /* 0x000fe20000410000 */
[----:B------:R-:W5:Y:S01]  /*0ef0*/  LDS R20, [R6+0x1a00] ;  /* 0x001a000006147984 */ /* 0x000f620000000800 */
[----:B0-----:R-:W-:-:S04]  /*0f00*/  FADD.FTZ R14, -R3, R14 ;  /* 0x0000000e030e7221 */ /* 0x001fc80000010100 */
[----:B------:R-:W0:Y:S01]  /*0f10*/  MUFU.EX2 R15, R15 ;  /* 0x0000000f000f7308 */ /* 0x000e220000000800 */
[----:B------:R0:W-:Y:S01]  /*0f20*/  STS [R6+-0x200], R11 ;  /* 0xfffe000b06007388 */ /* 0x0001e20000000800 */
[----:B------:R-:W-:Y:S01]  /*0f30*/  FMUL.FTZ R26, R14, 1.4426950216293334961 ;  /* 0x3fb8aa3b0e1a7820 */ /* 0x000fe20000410000 */
[C---:B-1----:R-:W-:Y:S02]  /*0f40*/  FADD.FTZ R14, -R3.reuse, R10 ;  /* 0x0000000a030e7221 */ /* 0x042fe40000010100 */
[----:B------:R1:W-:Y:S02]  /*0f50*/  STS [R6+-0x400], R8 ;  /* 0xfffc000806007388 */ /* 0x0003e40000000800 */
[----:B------:R-:W-:Y:S01]  /*0f60*/  FMUL.FTZ R28, R14, 1.4426950216293334961 ;  /* 0x3fb8aa3b0e1c7820 */ /* 0x000fe20000410000 */
[----:B------:R-:W-:Y:S01]  /*0f70*/  FADD.FTZ R14, R8, R5 ;  /* 0x00000005080e7221 */ /* 0x000fe20000010000 */
[----:B------:R-:W1:Y:S01]  /*0f80*/  MUFU.EX2 R19, R19 ;  /* 0x0000001300137308 */ /* 0x000e620000000800 */
[C---:B---3--:R-:W-:Y:S01]  /*0f90*/  FADD.FTZ R16, -R3.reuse, R16 ;  /* 0x0000001003107221 */ /* 0x048fe20000010100 */
[----:B--2---:R-:W-:Y:S01]  /*0fa0*/  STS [R6], R13 ;  /* 0x0000000d06007388 */ /* 0x004fe20000000800 */
[----:B------:R-:W-:Y:S01]  /*0fb0*/  FADD.FTZ R14, R14, R11 ;  /* 0x0000000b0e0e7221 */ /* 0x000fe20000010000 */
[----:B----4-:R-:W-:Y:S01]  /*0fc0*/  FADD.FTZ R22, -R3, R22 ;  /* 0x0000001603167221 */ /* 0x010fe20000010100 */
[----:B------:R-:W-:-:S02]  /*0fd0*/  FMUL.FTZ R16, R16, 1.4426950216293334961 ;  /* 0x3fb8aa3b10107820 */ /* 0x000fc40000410000 */
[----:B------:R-:W-:Y:S01]  /*0fe0*/  FADD.FTZ R14, R14, R13 ;  /* 0x0000000d0e0e7221 */ /* 0x000fe20000010000 */
[----:B------:R-:W2:Y:S01]  /*0ff0*/  MUFU.EX2 R21, R21 ;  /* 0x0000001500157308 */ /* 0x000ea20000000800 */
[----:B------:R-:W-:Y:S01]  /*1000*/  FMUL.FTZ R22, R22, 1.4426950216293334961 ;  /* 0x3fb8aa3b16167820 */ /* 0x000fe20000410000 */
[C---:B-----5:R-:W-:Y:S01]  /*1010*/  FADD.FTZ R18, -R3.reuse, R18 ;  /* 0x0000001203127221 */ /* 0x060fe20000010100 */
[----:B0-----:R-:W-:Y:S01]  /*1020*/  FADD.FTZ R14, R14, R15 ;  /* 0x0000000f0e0e7221 */ /* 0x001fe20000010000 */
[----:B------:R-:W-:Y:S04]  /*1030*/  STS [R6+0x200], R15 ;  /* 0x0002000f06007388 */ /* 0x000fe80000000800 */
[----:B------:R-:W0:Y:S01]  /*1040*/  MUFU.EX2 R23, R23 ;  /* 0x0000001700177308 */ /* 0x000e220000000800 */
[----:B------:R-:W-:Y:S01]  /*1050*/  FADD.FTZ R12, -R3, R12 ;  /* 0x0000000c030c7221 */ /* 0x000fe20000010100 */
[----:B-1----:R-:W-:Y:S03]  /*1060*/  STS [R6+0x600], R19 ;  /* 0x0006001306007388 */ /* 0x002fe60000000800 */
[----:B------:R-:W-:-:S03]  /*1070*/  FMUL.FTZ R12, R12, 1.4426950216293334961 ;  /* 0x3fb8aa3b0c0c7820 */ /* 0x000fc60000410000 */
[----:B------:R-:W1:Y:S01]  /*1080*/  MUFU.EX2 R25, R25 ;  /* 0x0000001900197308 */ /* 0x000e620000000800 */
[----:B------:R-:W-:Y:S01]  /*1090*/  FADD.FTZ R20, -R3, R20 ;  /* 0x0000001403147221 */ /* 0x000fe20000010100 */
[----:B--2---:R-:W-:Y:S03]  /*10a0*/  STS [R6+0x800], R21 ;  /* 0x0008001506007388 */ /* 0x004fe60000000800 */
[----:B------:R-:W-:-:S03]  /*10b0*/  FMUL.FTZ R20, R20, 1.4426950216293334961 ;  /* 0x3fb8aa3b14147820 */ /* 0x000fc60000410000 */
[----:B------:R2:W3:Y:S01]  /*10c0*/  MUFU.EX2 R29, R16 ;  /* 0x00000010001d7308 */ /* 0x0004e20000000800 */
[----:B0-----:R-:W-:Y:S07]  /*10d0*/  STS [R6+0xa00], R23 ;  /* 0x000a001706007388 */ /* 0x001fee0000000800 */
[----:B------:R0:W4:Y:S01]  /*10e0*/  MUFU.EX2 R27, R22 ;  /* 0x00000016001b7308 */ /* 0x0001220000000800 */
[----:B--2---:R-:W-:Y:S01]  /*10f0*/  FADD.FTZ R16, R14, R17 ;  /* 0x000000110e107221 */ /* 0x004fe20000010000 */
[----:B-1----:R-:W-:Y:S03]  /*1100*/  STS [R6+0xc00], R25 ;  /* 0x000c001906007388 */ /* 0x002fe60000000800 */
[----:B------:R-:W-:-:S03]  /*1110*/  FADD.FTZ R16, R16, R19 ;  /* 0x0000001310107221 */ /* 0x000fc60000010000 */
[----:B------:R-:W1:Y:S01]  /*1120*/  MUFU.EX2 R10, R26 ;  /* 0x0000001a000a7308 */ /* 0x000e620000000800 */
[----:B0-----:R-:W-:Y:S01]  /*1130*/  FMUL.FTZ R22, R18, 1.4426950216293334961 ;  /* 0x3fb8aa3b12167820 */ /* 0x001fe20000410000 */
[----:B------:R-:W-:Y:S01]  /*1140*/  FADD.FTZ R18, R16, R21 ;  /* 0x0000001510127221 */ /* 0x000fe20000010000 */
[----:B---3--:R-:W-:Y:S03]  /*1150*/  STS [R6+0x1000], R29 ;  /* 0x0010001d06007388 */ /* 0x008fe60000000800 */
[----:B------:R-:W-:Y:S02]  /*1160*/  FADD.FTZ R18, R18, R23 ;  /* 0x0000001712127221 */ /* 0x000fe40000010000 */
[----:B------:R-:W0:Y:S01]  /*1170*/  MUFU.EX2 R5, R28 ;  /* 0x0000001c00057308 */ /* 0x000e220000000800 */
[----:B----4-:R-:W-:Y:S01]  /*1180*/  STS [R6+0xe00], R27 ;  /* 0x000e001b06007388 */ /* 0x010fe20000000800 */
[----:B------:R-:W-:-:S04]  /*1190*/  FADD.FTZ R18, R18, R25 ;  /* 0x0000001912127221 */ /* 0x000fc80000010000 */
[----:B------:R-:W-:Y:S02]  /*11a0*/  FADD.FTZ R18, R18, R27 ;  /* 0x0000001b12127221 */ /* 0x000fe40000010000 */
[----:B------:R-:W2:Y:S01]  /*11b0*/  MUFU.EX2 R12, R12 ;  /* 0x0000000c000c7308 */ /* 0x000ea20000000800 */
[----:B-1----:R-:W-:Y:S01]  /*11c0*/  STS [R6+0x1200], R10 ;  /* 0x0012000a06007388 */ /* 0x002fe20000000800 */
[----:B------:R-:W-:-:S04]  /*11d0*/  FADD.FTZ R11, R18, R29 ;  /* 0x0000001d120b7221 */ /* 0x000fc80000010000 */
[----:B------:R-:W-:Y:S02]  /*11e0*/  FADD.FTZ R8, R11, R10 ;  /* 0x0000000a0b087221 */ /* 0x000fe40000010000 */
[----:B------:R-:W1:Y:S01]  /*11f0*/  MUFU.EX2 R14, R22 ;  /* 0x00000016000e7308 */ /* 0x000e620000000800 */
[----:B0-----:R0:W-:Y:S01]  /*1200*/  STS [R6+0x1400], R5 ;  /* 0x0014000506007388 */ /* 0x0011e20000000800 */
[----:B------:R-:W-:-:S06]  /*1210*/  FADD.FTZ R11, R8, R5 ;  /* 0x00000005080b7221 */ /* 0x000fcc0000010000 */
[----:B------:R-:W3:Y:S01]  /*1220*/  MUFU.EX2 R16, R20 ;  /* 0x0000001400107308 */ /* 0x000ee20000000800 */
[----:B--2---:R-:W-:Y:S01]  /*1230*/  FADD.FTZ R11, R11, R12 ;  /* 0x0000000c0b0b7221 */ /* 0x004fe20000010000 */
[----:B------:R-:W-:Y:S03]  /*1240*/  STS [R6+0x1600], R12 ;  /* 0x0016000c06007388 */ /* 0x000fe60000000800 */
[----:B-1----:R-:W-:Y:S01]  /*1250*/  FADD.FTZ R11, R11, R14 ;  /* 0x0000000e0b0b7221 */ /* 0x002fe20000010000 */
[----:B------:R-:W-:Y:S04]  /*1260*/  STS [R6+0x1800], R14 ;  /* 0x0018000e06007388 */ /* 0x000fe80000000800 */
[----:B---3--:R1:W-:Y:S01]  /*1270*/  STS [R6+0x1a00], R16 ;  /* 0x001a001006007388 */ /* 0x0083e20000000800 */
[----:B0-----:R-:W-:Y:S01]  /*1280*/  FADD.FTZ R5, R11, R16 ;  /* 0x000000100b057221 */ /* 0x001fe20000010000 */
[----:B-1----:R-:W-:Y:S01]  /*1290*/  VIADD R6, R6, 0x2000 ;  /* 0x0000200006067836 */ /* 0x002fe20000000000 */
[----:B------:R-:W-:Y:S06]  /*12a0*/  @!P2 BRA `(.L_x_59) ;  /* 0xfffffff80070a947 */ /* 0x000fec000383ffff */
.L_x_58:
[----:B------:R-:W-:Y:S05]  /*12b0*/  BSYNC B1 ;  /* 0x0000000000017941 */ /* 0x000fea0003800000 */
.L_x_57:
        /* <DEDUP_REMOVED lines=30> */
[----:B0-----:R-:W-:Y:S01]  /*14a0*/  STS [R6+-0x400], R11 ;  /* 0xfffc000b06007388 */ /* 0x001fe20000000800 */
[----:B------:R-:W-:Y:S01]  /*14b0*/  FADD.FTZ R8, -R3, R8 ;  /* 0x0000000803087221 */ /* 0x000fe20000010100 */
[----:B------:R-:W-:Y:S01]  /*14c0*/  FMUL.FTZ R12, R4, 1.4426950216293334961 ;  /* 0x3fb8aa3b040c7820 */ /* 0x000fe20000410000 */
[----:B------:R-:W-:Y:S02]  /*14d0*/  FADD.FTZ R4, R5, R11 ;  /* 0x0000000b05047221 */ /* 0x000fe40000010000 */
        /* <DEDUP_REMOVED lines=20> */
[----:B0-----:R-:W-:-:S07]  /*1620*/  VIADD R6, R6, 0x1000 ;  /* 0x0000100006067836 */ /* 0x001fce0000000000 */
.L_x_61:
[----:B------:R-:W-:Y:S05]  /*1630*/  BSYNC B1 ;  /* 0x0000000000017941 */ /* 0x000fea0003800000 */
.L_x_60:
        /* <DEDUP_REMOVED lines=26> */
.L_x_53:
[----:B------:R-:W-:Y:S05]  /*17e0*/  BSYNC B0 ;  /* 0x0000000000007941 */ /* 0x000fea0003800000 */
.L_x_52:
[----:B---3--:R-:W1:Y:S01]  /*17f0*/  SHFL.BFLY PT, R4, R5, 0x10, 0x1f ;  /* 0x0e001f0005047f89 */ /* 0x008e6200000e0000 */
[----:B------:R-:W-:Y:S01]  /*1800*/  LOP3.LUT P0, R10, R24, 0x1f, RZ, 0xc0, !PT ;  /* 0x0000001f180a7812 */ /* 0x000fe2000780c0ff */
[----:B------:R-:W-:Y:S03]  /*1810*/  BSSY B0, `(.L_x_62) ;  /* 0x00000ab000007945 */ /* 0x000fe60003800000 */
[----:B------:R-:W-:-:S09]  /*1820*/  ISETP.GT.U32.AND P2, PT, R10, 0x3, PT ;  /* 0x000000030a00780c */ /* 0x000fd20003f44070 */
[----:B------:R-:W2:Y:S04]  /*1830*/  @!P0 S2R R11, SR_CgaCtaId ;  /* 0x00000000000b8919 */ /* 0x000ea80000008800 */
[----:B------:R-:W3:Y:S01]  /*1840*/  @!P2 S2R R12, SR_CgaCtaId ;  /* 0x00000000000ca919 */ /* 0x000ee20000008800 */
[----:B-1----:R-:W-:Y:S01]  /*1850*/  FADD.FTZ R4, R4, R5 ;  /* 0x0000000504047221 */ /* 0x002fe20000010000 */
[----:B------:R-:W-:-:S04]  /*1860*/  @!P2 MOV R5, 0x400 ;  /* 0x000004000005a802 */ /* 0x000fc80000000f00 */
[----:B0-----:R-:W0:Y:S01]  /*1870*/  SHFL.BFLY PT, R3, R4, 0x8, 0x1f ;  /* 0x0d001f0004037f89 */ /* 0x001e2200000e0000 */
[----:B------:R-:W-:-:S05]  /*1880*/  @!P2 VIADD R5, R5, 0x180 ;  /* 0x000001800505a836 */ /* 0x000fca0000000000 */
[----:B---3--:R-:W-:Y:S01]  /*1890*/  @!P2 LEA R5, R12, R5, 0x18 ;  /* 0x000000050c05a211 */ /* 0x008fe200078ec0ff */
[----:B0-----:R-:W-:Y:S01]  /*18a0*/  FADD.FTZ R3, R4, R3 ;  /* 0x0000000304037221 */ /* 0x001fe20000010000 */
[----:B------:R-:W-:-:S03]  /*18b0*/  @!P0 MOV R4, 0x400 ;  /* 0x0000040000048802 */ /* 0x000fc60000000f00 */
[----:B------:R-:W-:Y:S01]  /*18c0*/  @!P2 IMAD R10, R10, 0x4, R5 ;  /* 0x000000040a0aa824 */ /* 0x000fe200078e0205 */
[----:B------:R-:W0:Y:S01]  /*18d0*/  SHFL.BFLY PT, R6, R3, 0x4, 0x1f ;  /* 0x0c801f0003067f89 */ /* 0x000e2200000e0000 */
[----:B------:R-:W-:-:S04]  /*18e0*/  @!P0 IADD3 R4, R4, 0x180, RZ ;  /* 0x0000018004048810 */ /* 0x000fc80007ffe0ff */
[----:B--2---:R-:W-:Y:S01]  /*18f0*/  @!P0 LEA R4, R11, R4, 0x18 ;  /* 0x000000040b048211 */ /* 0x004fe200078ec0ff */
[----:B0-----:R-:W-:Y:S01]  /*1900*/  FADD.FTZ R6, R3, R6 ;  /* 0x0000000603067221 */ /* 0x001fe20000010000 */
[----:B------:R-:W-:-:S04]  /*1910*/  @!P0 SHF.R.U32.HI R3, RZ, 0x3, R24 ;  /* 0x00000003ff038819 */ /* 0x000fc80000011618 */
[----:B------:R-:W0:Y:S01]  /*1920*/  SHFL.BFLY PT, R9, R6, 0x2, 0x1f ;  /* 0x0c401f0006097f89 */ /* 0x000e2200000e0000 */
[----:B------:R-:W-:-:S05]  /*1930*/  @!P0 LOP3.LUT R3, R3, 0x1ffffffc, RZ, 0xc0, !PT ;  /* 0x1ffffffc03038812 */ /* 0x000fca00078ec0ff */
[----:B------:R-:W-:Y:S02]  /*1940*/  @!P0 IMAD.IADD R3, R4, 0x1, R3 ;  /* 0x0000000104038824 */ /* 0x000fe400078e0203 */
        /* <DEDUP_REMOVED lines=13> */
[----:B------:R-:W-:Y:S04]  /*1a20*/  BSSY B1, `(.L_x_64) ;  /* 0x0000018000017945 */ /* 0x000fe80003800000 */
[----:B------:R-:W-:-:S05]  /*1a30*/  IMAD.IADD R3, R2, 0x1, R3 ;  /* 0x0000000102037824 */ /* 0x000fca00078e0203 */
[C---:B------:R-:W-:Y:S02]  /*1a40*/  LEA.HI R5, R3.reuse, 0x1, RZ, 0x19 ;  /* 0x0000000103057811 */ /* 0x040fe400078fc8ff */
[----:B------:R-:W-:Y:S01]  /*1a50*/  ISETP.GE.U32.AND P1, PT, R3, 0x180, PT ;  /* 0x000001800300780c */ /* 0x000fe20003f26070 */
[----:B0-----:R-:W-:Y:S01]  /*1a60*/  FADD.FTZ R3, R4, 9.9999999747524270788e-07 ;  /* 0x358637bd04037421 */ /* 0x001fe20000010000 */
[----:B------:R-:W-:Y:S02]  /*1a70*/  LOP3.LUT P0, R6, R5, 0x3, RZ, 0xc0, !PT ;  /* 0x0000000305067812 */ /* 0x000fe4000780c0ff */
[----:B------:R-:W-:-:S03]  /*1a80*/  MOV R5, R24 ;  /* 0x0000001800057202 */ /* 0x000fc60000000f00 */
[----:B------:R-:W0:Y:S08]  /*1a90*/  MUFU.RCP R3, R3 ;  /* 0x0000000300037308 */ /* 0x000e300000001000 */
[----:B------:R-:W-:Y:S05]  /*1aa0*/  @!P0 BRA `(.L_x_65) ;  /* 0x00000000003c8947 */ /* 0x000fea0003800000 */
[----:B------:R-:W1:Y:S01]  /*1ab0*/  S2UR UR5, SR_CgaCtaId ;  /* 0x00000000000579c3 */ /* 0x000e620000008800 */
[----:B------:R-:W-:Y:S01]  /*1ac0*/  UMOV UR4, 0x400 ;  /* 0x0000040000047882 */ /* 0x000fe20000000000 */
[----:B------:R-:W-:Y:S01]  /*1ad0*/  IMAD.MOV.U32 R4, RZ, RZ, R6 ;  /* 0x000000ffff047224 */ /* 0x000fe200078e0006 */
[----:B------:R-:W-:Y:S01]  /*1ae0*/  UIADD3 UR4, UR4, 0x1a0, URZ ;  /* 0x000001a004047890 */ /* 0x000fe2000fffe03f */
[----:B------:R-:W-:-:S03]  /*1af0*/  IMAD.MOV.U32 R5, RZ, RZ, R24 ;  /* 0x000000ffff057224 */ /* 0x000fc600078e0018 */
[----:B-1----:R-:W-:-:S06]  /*1b00*/  ULEA UR4, UR5, UR4, 0x18 ;  /* 0x0000000405047291 */ /* 0x002fcc000f8ec03f */
[----:B------:R-:W-:-:S07]  /*1b10*/  LEA R6, R24, UR4, 0x2 ;  /* 0x0000000418067c11 */ /* 0x000fce000f8e10ff */
.L_x_66:
[----:B------:R-:W0:Y:S01]  /*1b20*/  LDS R8, [R6] ;  /* 0x0000000006087984 */ /* 0x000e220000000800 */
[----:B------:R-:W-:Y:S02]  /*1b30*/  VIADD R4, R4, 0xffffffff ;  /* 0xffffffff04047836 */ /* 0x000fe40000000000 */
[----:B------:R-:W-:-:S03]  /*1b40*/  VIADD R5, R5, 0x80 ;  /* 0x0000008005057836 */ /* 0x000fc60000000000 */
[----:B------:R-:W-:Y:S01]  /*1b50*/  ISETP.NE.AND P0, PT, R4, RZ, PT ;  /* 0x000000ff0400720c */ /* 0x000fe20003f05270 */
[----:B0-----:R-:W-:-:S05]  /*1b60*/  FMUL.FTZ R9, R8, R3 ;  /* 0x0000000308097220 */ /* 0x001fca0000410000 */
[----:B------:R0:W-:Y:S02]  /*1b70*/  STS [R6], R9 ;  /* 0x0000000906007388 */ /* 0x0001e40000000800 */
[----:B0-----:R-:W-:-:S05]  /*1b80*/  IADD3 R6, R6, 0x200, RZ ;  /* 0x0000020006067810 */ /* 0x001fca0007ffe0ff */
[----:B------:R-:W-:Y:S05]  /*1b90*/  @P0 BRA `(.L_x_66) ;  /* 0xfffffffc00e00947 */ /* 0x000fea000383ffff */
.L_x_65:
[----:B------:R-:W-:Y:S05]  /*1ba0*/  BSYNC B1 ;  /* 0x0000000000017941 */ /* 0x000fea0003800000 */
.L_x_64:
        /* <DEDUP_REMOVED lines=14> */
.L_x_69:
        /* <DEDUP_REMOVED lines=8> */
[----:B------:R-:W-:Y:S04]  /*1d10*/  LDS R28, [R4+0x800] ;  /* 0x00080000041c7984 */ /* 0x000fe80000000800 */
        /* <DEDUP_REMOVED lines=14> */
[----:B-----5:R-:W-:-:S03]  /*1e00*/  FMUL.FTZ R19, R3, R19 ;  /* 0x0000001303137220 */ /* 0x020fc60000410000 */
[----:B------:R5:W-:Y:S04]  /*1e10*/  STS [R4+-0x400], R9 ;  /* 0xfffc000904007388 */ /* 0x000be80000000800 */
[----:B------:R0:W-:Y:S01]  /*1e20*/  STS [R4+-0x200], R11 ;  /* 0xfffe000b04007388 */ /* 0x0001e20000000800 */
[----:B------:R-:W-:-:S03]  /*1e30*/  FMUL.FTZ R21, R3, R18 ;  /* 0x0000001203157220 */ /* 0x000fc60000410000 */
[----:B------:R1:W-:Y:S01]  /*1e40*/  STS [R4], R13 ;  /* 0x0000000d04007388 */ /* 0x0003e20000000800 */
[C---:B------:R-:W-:Y:S01]  /*1e50*/  FMUL.FTZ R23, R3.reuse, R26 ;  /* 0x0000001a03177220 */ /* 0x040fe20000410000 */
[C---:B-----5:R-:W-:Y:S02]  /*1e60*/  FMUL.FTZ R9, R3.reuse, R28 ;  /* 0x0000001c03097220 */ /* 0x060fe40000410000 */
[----:B------:R2:W-:Y:S01]  /*1e70*/  STS [R4+0x200], R15 ;  /* 0x0002000f04007388 */ /* 0x0005e20000000800 */
[----:B------:R-:W-:-:S03]  /*1e80*/  FMUL.FTZ R25, R3, R22 ;  /* 0x0000001603197220 */ /* 0x000fc60000410000 */
[----:B------:R3:W-:Y:S01]  /*1e90*/  STS [R4+0x400], R17 ;  /* 0x0004001104007388 */ /* 0x0007e20000000800 */
[----:B------:R-:W-:-:S03]  /*1ea0*/  FMUL.FTZ R27, R3, R20 ;  /* 0x00000014031b7220 */ /* 0x000fc60000410000 */
[----:B------:R4:W-:Y:S01]  /*1eb0*/  STS [R4+0x600], R19 ;  /* 0x0006001304007388 */ /* 0x0009e20000000800 */
[C---:B0-----:R-:W-:Y:S01]  /*1ec0*/  FMUL.FTZ R11, R3.reuse, R16 ;  /* 0x00000010030b7220 */ /* 0x041fe20000410000 */
[C---:B-1----:R-:W-:Y:S02]  /*1ed0*/  FMUL.FTZ R13, R3.reuse, R8 ;  /* 0x00000008030d7220 */ /* 0x042fe40000410000 */
        /* <DEDUP_REMOVED lines=13> */
[----:B0-----:R-:W-:Y:S01]  /*1fb0*/  IADD3 R4, R4, 0x2000, RZ ;  /* 0x0000200004047810 */ /* 0x001fe20007ffe0ff */
[----:B------:R-:W-:Y:S06]  /*1fc0*/  @!P1 BRA `(.L_x_69) ;  /* 0xfffffffc00309947 */ /* 0x000fec000383ffff */
.L_x_68:
[----:B------:R-:W-:Y:S05]  /*1fd0*/  BSYNC B1 ;  /* 0x0000000000017941 */ /* 0x000fea0003800000 */
.L_x_67:
        /* <DEDUP_REMOVED lines=31> */
.L_x_71:
[----:B------:R-:W-:Y:S05]  /*21d0*/  BSYNC B1 ;  /* 0x0000000000017941 */ /* 0x000fea0003800000 */
.L_x_70:
        /* <DEDUP_REMOVED lines=14> */
.L_x_63:
[----:B------:R-:W-:Y:S05]  /*22c0*/  BSYNC B0 ;  /* 0x0000000000007941 */ /* 0x000fea0003800000 */
.L_x_62:
[----:B------:R-:W2:Y:S08]  /*22d0*/  S2UR UR5, SR_CgaCtaId ;  /* 0x00000000000579c3 */ /* 0x000eb00000008800 */
[----:B------:R-:W-:Y:S01]  /*22e0*/  BAR.SYNC.DEFER_BLOCKING 0x0 ;  /* 0x0000000000007b1d */ /* 0x000fe20000010000 */
[----:B------:R-:W-:Y:S01]  /*22f0*/  LOP3.LUT R2, R0, 0x3, RZ, 0xc0, !PT ;  /* 0x0000000300027812 */ /* 0x000fe200078ec0ff */
[----:B------:R-:W-:Y:S01]  /*2300*/  HFMA2.MMA R25, -RZ, RZ, 0, 0 ;  /* 0x00000000ff197435 */ /* 0x000fe200000001ff */
[----:B01----:R-:W-:-:S02]  /*2310*/  SHF.R.S32.HI R3, RZ, 0x1f, R0 ;  /* 0x0000001fff037819 */ /* 0x003fc40000011400 */
[----:B------:R-:W-:Y:S02]  /*2320*/  CS2R R14, SRZ ;  /* 0x00000000000e7805 */ /* 0x000fe4000001ff00 */
[----:B------:R-:W-:Y:S01]  /*2330*/  LOP3.LUT R4, R24, 0xffffffc0, RZ, 0xc0, !PT ;  /* 0xffffffc018047812 */ /* 0x000fe200078ec0ff */
[----:B------:R-:W-:Y:S01]  /*2340*/  UMOV UR4, 0x400 ;  /* 0x0000040000047882 */ /* 0x000fe20000000000 */
[----:B------:R-:W-:Y:S01]  /*2350*/  ISETP.NE.AND P0, PT, R2, RZ, PT ;  /* 0x000000ff0200720c */ /* 0x000fe20003f05270 */
[----:B------:R-:W-:Y:S01]  /*2360*/  UIADD3 UR4, UR4, 0x1a0, URZ ;  /* 0x000001a004047890 */ /* 0x000fe2000fffe03f */
[----:B------:R-:W-:Y:S01]  /*2370*/  LEA.HI R0, R3, R0, RZ, 0x2 ;  /* 0x0000000003007211 */ /* 0x000fe200078f10ff */
[----:B------:R-:W-:Y:S01]  /*2380*/  BSSY B0, `(.L_x_72) ;  /* 0x000002f000007945 */ /* 0x000fe20003800000 */
[----:B------:R-:W-:Y:S01]  /*2390*/  ISETP.NE.OR P4, PT, R4, 0x40, P0 ;  /* 0x000000400400780c */ /* 0x000fe20000785670 */
[----:B------:R-:W-:Y:S01]  /*23a0*/  IMAD.MOV.U32 R26, RZ, RZ, RZ ;  /* 0x000000ffff1a7224 */ /* 0x000fe200078e00ff */
[----:B------:R-:W-:-:S02]  /*23b0*/  SHF.R.S32.HI R0, RZ, 0x2, R0 ;  /* 0x00000002ff007819 */ /* 0x000fc40000011400 */
[----:B------:R-:W-:Y:S02]  /*23c0*/  CS2R R22, SRZ ;  /* 0x0000000000167805 */ /* 0x000fe4000001ff00 */
[----:B------:R-:W-:Y:S02]  /*23d0*/  LOP3.LUT R2, R24, 0xffffffe0, RZ, 0xc0, !PT ;  /* 0xffffffe018027812 */ /* 0x000fe400078ec0ff */
[----:B------:R-:W-:Y:S02]  /*23e0*/  CS2R R4, SRZ ;  /* 0x0000000000047805 */ /* 0x000fe4000001ff00 */
[----:B------:R-:W-:Y:S01]  /*23f0*/  CS2R R12, SRZ ;  /* 0x00000000000c7805 */ /* 0x000fe2000001ff00 */
[----:B------:R-:W-:Y:S01]  /*2400*/  IMAD R27, R7, 0xc0, R0 ;  /* 0x000000c0071b7824 */ /* 0x000fe200078e0200 */
[----:B------:R-:W-:Y:S02]  /*2410*/  ISETP.NE.OR P3, PT, R2, 0x20, P0 ;  /* 0x000000200200780c */ /* 0x000fe40000765670 */
[----:B------:R-:W-:-:S02]  /*2420*/  CS2R R2, SRZ ;  /* 0x0000000000027805 */ /* 0x000fc4000001ff00 */
[----:B------:R-:W-:Y:S02]  /*2430*/  CS2R R20, SRZ ;  /* 0x0000000000147805 */ /* 0x000fe4000001ff00 */
[----:B------:R-:W-:Y:S01]  /*2440*/  CS2R R10, SRZ ;  /* 0x00000000000a7805 */ /* 0x000fe2000001ff00 */
[----:B--2---:R-:W-:Y:S01]  /*2450*/  ULEA UR4, UR5, UR4, 0x18 ;  /* 0x0000000405047291 */ /* 0x004fe2000f8ec03f */
[----:B------:R-:W-:Y:S01]  /*2460*/  BAR.SYNC.DEFER_BLOCKING 0x0 ;  /* 0x0000000000007b1d */ /* 0x000fe20000010000 */
[----:B------:R-:W-:Y:S02]  /*2470*/  CS2R R18, SRZ ;  /* 0x0000000000127805 */ /* 0x000fe4000001ff00 */
[----:B------:R-:W-:Y:S02]  /*2480*/  CS2R R8, SRZ ;  /* 0x0000000000087805 */ /* 0x000fe4000001ff00 */
[----:B------:R-:W-:Y:S02]  /*2490*/  CS2R R16, SRZ ;  /* 0x0000000000107805 */ /* 0x000fe4000001ff00 */
[----:B------:R-:W-:-:S02]  /*24a0*/  ISETP.GT.OR P1, PT, R24, 0x3f, P0 ;  /* 0x0000003f1800780c */ /* 0x000fc40000724670 */
[----:B------:R-:W-:Y:S02]  /*24b0*/  CS2R R6, SRZ ;  /* 0x0000000000067805 */ /* 0x000fe4000001ff00 */
[----:B------:R-:W-:Y:S02]  /*24c0*/  LEA R27, R27, UR4, 0x2 ;  /* 0x000000041b1b7c11 */ /* 0x000fe4000f8e10ff */
[----:B------:R-:W-:Y:S01]  /*24d0*/  ISETP.GT.OR P2, PT, R24, 0x1f, P0 ;  /* 0x0000001f1800780c */ /* 0x000fe20000744670 */
[----:B------:R-:W-:-:S12]  /*24e0*/  @P4 BRA `(.L_x_73) ;  /* 0x0000000000604947 */ /* 0x000fd80003800000 */
        /* <DEDUP_REMOVED lines=24> */
.L_x_73:
[----:B------:R-:W-:Y:S05]  /*2670*/  BSYNC B0 ;  /* 0x0000000000007941 */ /* 0x000fea0003800000 */
.L_x_72:
[----:B------:R-:W-:Y:S06]  /*2680*/  BAR.SYNC.DEFER_BLOCKING 0x0 ;  /* 0x0000000000007b1d */ /* 0x000fec0000010000 */
[----:B------:R-:W-:Y:S04]  /*2690*/  BSSY B0, `(.L_x_74) ;  /* 0x0000032000007945 */ /* 0x000fe80003800000 */
[----:B------:R-:W-:Y:S05]  /*26a0*/  @P1 BRA `(.L_x_75) ;  /* 0x0000000000c01947 */ /* 0x000fea0003800000 */
[----:B------:R-:W0:Y:S04]  /*26b0*/  LDS R28, [R27] ;  /* 0x000000001b1c7984 */ /* 0x000e280000000800 */
[----:B------:R-:W1:Y:S01]  /*26c0*/  LDS R29, [R27+0x20] ;  /* 0x000020001b1d7984 */ /* 0x000e620000000800 */
[----:B0-----:R-:W-:-:S03]  /*26d0*/  FADD.FTZ R15, R15, R28 ;  /* 0x0000001c0f0f7221 */ /* 0x001fc60000010000 */
[----:B------:R-:W0:Y:S01]  /*26e0*/  LDS R28, [R27+0x40] ;  /* 0x000040001b1c7984 */ /* 0x000e220000000800 */
[----:B-1----:R-:W-:-:S03]  /*26f0*/  FADD.FTZ R14, R14, R29 ;  /* 0x0000001d0e0e7221 */ /* 0x002fc60000010000 */
        /* <DEDUP_REMOVED lines=41> */
[----:B0-----:R-:W-:Y:S01]  /*2990*/  FADD.FTZ R7, R7, R28 ;  /* 0x0000001c07077221 */ /* 0x001fe20000010000 */
[----:B-1----:R-:W-:-:S07]  /*29a0*/  FADD.FTZ R8, R8, R29 ;  /* 0x0000001d08087221 */ /* 0x002fce0000010000 */
.L_x_75:
[----:B------:R-:W-:Y:S05]  /*29b0*/  BSYNC B0 ;  /* 0x0000000000007941 */ /* 0x000fea0003800000 */
.L_x_74:
[----:B------:R-:W-:Y:S06]  /*29c0*/  BAR.SYNC.DEFER_BLOCKING 0x0 ;  /* 0x0000000000007b1d */ /* 0x000fec0000010000 */
[----:B------:R-:W-:Y:S04]  /*29d0*/  BSSY B0, `(.L_x_76) ;  /* 0x000001a000007945 */ /* 0x000fe80003800000 */
[----:B------:R-:W-:Y:S05]  /*29e0*/  @P3 BRA `(.L_x_77) ;  /* 0x0000000000603947 */ /* 0x000fea0003800000 */
        /* <DEDUP_REMOVED lines=24> */
.L_x_77:
[----:B------:R-:W-:Y:S05]  /*2b70*/  BSYNC B0 ;  /* 0x0000000000007941 */ /* 0x000fea0003800000 */
.L_x_76:
[----:B------:R-:W-:Y:S06]  /*2b80*/  BAR.SYNC.DEFER_BLOCKING 0x0 ;  /* 0x0000000000007b1d */ /* 0x000fec0000010000 */
[----:B------:R-:W-:Y:S04]  /*2b90*/  BSSY B0, `(.L_x_78) ;  /* 0x0000032000007945 */ /* 0x000fe80003800000 */
[----:B------:R-:W-:Y:S05]  /*2ba0*/  @P2 BRA `(.L_x_79) ;  /* 0x0000000000c02947 */ /* 0x000fea0003800000 */
[----:B------:R-:W0:Y:S04]  /*2bb0*/  LDS R29, [R27+0x2e0] ;  /* 0x0002e0001b1d7984 */ /* 0x000e280000000800 */
[----:B------:R-:W2:Y:S01]  /*2bc0*/  LDS R28, [R27] ;  /* 0x000000001b1c7984 */ /* 0x000ea20000000800 */
[----:B01----:R-:W-:-:S03]  /*2bd0*/  FADD.FTZ R8, R8, R29 ;  /* 0x0000001d08087221 */ /* 0x003fc60000010000 */
[----:B------:R-:W0:Y:S01]  /*2be0*/  LDS R29, [R27+0x20] ;  /* 0x000020001b1d7984 */ /* 0x000e220000000800 */
[----:B--2---:R-:W-:-:S03]  /*2bf0*/  FADD.FTZ R15, R15, R28 ;  /* 0x0000001c0f0f7221 */ /* 0x004fc60000010000 */
        /* <DEDUP_REMOVED lines=43> */
.L_x_79:
[----:B------:R-:W-:Y:S05]  /*2eb0*/  BSYNC B0 ;  /* 0x0000000000007941 */ /* 0x000fea0003800000 */
.L_x_78:
[----:B------:R-:W-:Y:S01]  /*2ec0*/  BAR.SYNC.DEFER_BLOCKING 0x0 ;  /* 0x0000000000007b1d */ /* 0x000fe20000010000 */
[----:B------:R-:W-:-:S05]  /*2ed0*/  VIADD R24, R24, 0x1f ;  /* 0x0000001f18187836 */ /* 0x000fca0000000000 */
[----:B------:R-:W-:-:S13]  /*2ee0*/  ISETP.GT.U32.AND P1, PT, R24, 0x3e, PT ;  /* 0x0000003e1800780c */ /* 0x000fda0003f24070 */
[----:B------:R-:W-:Y:S05]  /*2ef0*/  @P1 EXIT ;  /* 0x000000000000194d */ /* 0x000fea0003800000 */
[----:B------:R-:W-:Y:S05]  /*2f00*/  @P0 EXIT ;  /* 0x000000000000094d */ /* 0x000fea0003800000 */
[----:B------:R-:W2:Y:S01]  /*2f10*/  S2UR UR7, SR_CTAID.Z ;  /* 0x00000000000779c3 */ /* 0x000ea20000002700 */
[----:B------:R-:W-:Y:S01]  /*2f20*/  ULDC UR5, c[0x0][0x14] ;  /* 0x0000050000057ab9 */ /* 0x000fe20000000800 */
[----:B------:R-:W-:Y:S01]  /*2f30*/  ULDC UR4, c[0x0][0xc] ;  /* 0x0000030000047ab9 */ /* 0x000fe20000000800 */
[----:B------:R-:W-:Y:S01]  /*2f40*/  F2FP.BF16.F32.PACK_AB R24, R26, R25 ;  /* 0x000000191a18723e */ /* 0x000fe200000010ff */
[----:B------:R-:W-:Y:S01]  /*2f50*/  UIMAD UR4, UR39, UR4, URZ ;  /* 0x00000004270472a4 */ /* 0x000fe2000f8e023f */
[----:B01----:R-:W-:Y:S02]  /*2f60*/  F2FP.BF16.F32.PACK_AB R25, R14, R15 ;  /* 0x0000000f0e19723e */ /* 0x003fe400000010ff */
[----:B------:R-:W-:Y:S01]  /*2f70*/  PRMT R29, R24, 0x7632, R29 ;  /* 0x00007632181d7816 */ /* 0x000fe2000000001d */
[----:B------:R-:W-:Y:S01]  /*2f80*/  UIMAD UR6, UR4, UR5, URZ ;  /* 0x00000005040672a4 */ /* 0x000fe2000f8e023f */
[----:B------:R-:W-:Y:S01]  /*2f90*/  PRMT R28, R25, 0x7610, R28 ;  /* 0x00007610191c7816 */ /* 0x000fe2000000001c */
[----:B------:R-:W-:Y:S01]  /*2fa0*/  UIMAD UR5, UR38, UR5, URZ ;  /* 0x00000005260572a4 */ /* 0x000fe2000f8e023f */
[----:B------:R-:W-:Y:S01]  /*2fb0*/  F2FP.BF16.F32.PACK_AB R5, R13, R5 ;  /* 0x000000050d05723e */ /* 0x000fe200000010ff */
[----:B------:R-:W-:Y:S01]  /*2fc0*/  UIMAD UR6, UR6, 0xc0, URZ ;  /* 0x000000c0060678a4 */ /* 0x000fe2000f8e023f */
[----:B------:R-:W-:Y:S01]  /*2fd0*/  F2FP.BF16.F32.PACK_AB R3, R21, R3 ;  /* 0x000000031503723e */ /* 0x000fe200000010ff */
[----:B------:R-:W-:Y:S01]  /*2fe0*/  USHF.R.S32.HI UR8, URZ, 0x1f, UR5 ;  /* 0x0000001f3f087899 */ /* 0x000fe20008011405 */
[----:B------:R-:W-:Y:S01]  /*2ff0*/  F2FP.BF16.F32.PACK_AB R10, R19, R10 ;  /* 0x0000000a130a723e */ /* 0x000fe200000010ff */
[----:B------:R-:W-:Y:S01]  /*3000*/  USHF.R.S32.HI UR9, URZ, 0x1f, UR6 ;  /* 0x0000001f3f097899 */ /* 0x000fe20008011406 */
[----:B------:R-:W-:-:S02]  /*3010*/  F2FP.BF16.F32.PACK_AB R6, R6, R9 ;  /* 0x000000090606723e */ /* 0x000fc400000010ff */
[----:B------:R-:W-:Y:S02]  /*3020*/  F2FP.BF16.F32.PACK_AB R16, R16, R4 ;  /* 0x000000041010723e */ /* 0x000fe400000010ff */
[----:B------:R-:W-:Y:S02]  /*3030*/  F2FP.BF16.F32.PACK_AB R17, R18, R17 ;  /* 0x000000111211723e */ /* 0x000fe400000010ff */
[----:B------:R-:W-:Y:S01]  /*3040*/  F2FP.BF16.F32.PACK_AB R11, R12, R11 ;  /* 0x0000000b0c0b723e */ /* 0x000fe200000010ff */
[----:B--2---:R-:W-:Y:S01]  /*3050*/  UIMAD UR4, UR7, 0xc0, URZ ;  /* 0x000000c0070478a4 */ /* 0x004fe2000f8e023f */
[----:B------:R-:W-:-:S03]  /*3060*/  F2FP.BF16.F32.PACK_AB R7, R8, R7 ;  /* 0x000000070807723e */ /* 0x000fc600000010ff */
[----:B------:R-:W-:Y:S01]  /*3070*/  USHF.R.S32.HI UR7, URZ, 0x1f, UR4 ;  /* 0x0000001f3f077899 */ /* 0x000fe20008011404 */
[----:B------:R-:W-:Y:S01]  /*3080*/  PRMT R12, R7, 0x7632, R12 ;  /* 0x00007632070c7816 */ /* 0x000fe2000000000c */
[----:B------:R-:W-:-:S04]  /*3090*/  UIADD3 UR4, UP0, UP1, UR6, UR5, UR4 ;  /* 0x0000000506047290 */ /* 0x000fc8000f91e004 */
[----:B------:R-:W-:Y:S02]  /*30a0*/  UIADD3.X UR7, UR9, UR8, UR7, UP0, UP1 ;  /* 0x0000000809077290 */ /* 0x000fe400087e2407 */
[----:B------:R-:W-:Y:S01]  /*30b0*/  IADD3 R26, P0, R0, UR4, RZ ;  /* 0x00000004001a7c10 */ /* 0x000fe2000ff1e0ff */
[----:B------:R-:W-:-:S03]  /*30c0*/  ULDC.64 UR8, c[0x0][0x210] ;  /* 0x0000840000087ab9 */ /* 0x000fc60000000a00 */
[----:B------:R-:W-:Y:S02]  /*30d0*/  LEA.HI.X.SX32 R15, R0, UR7, 0x1, P0 ;  /* 0x00000007000f7c11 */ /* 0x000fe400080f0eff */
[----:B------:R-:W-:-:S04]  /*30e0*/  LEA R14, P0, R26, UR8, 0x1 ;  /* 0x000000081a0e7c11 */ /* 0x000fc8000f8008ff */
[----:B------:R-:W-:Y:S01]  /*30f0*/  LEA.HI.X R15, R26, UR9, R15, 0x1, P0 ;  /* 0x000000091a0f7c11 */ /* 0x000fe200080f0c0f */
[----:B------:R-:W-:-:S04]  /*3100*/  VIADD R26, R0, 0x8 ;  /* 0x00000008001a7836 */ /* 0x000fc80000000000 */
[----:B------:R0:W-:Y:S01]  /*3110*/  STG.E.U16 desc[UR36][R14.64], R28 ;  /* 0x0000001c0e007986 */ /* 0x0001e2000c101524 */
[----:B------:R-:W-:-:S04]  /*3120*/  IADD3 R27, P0, R26, UR4, RZ ;  /* 0x000000041a1b7c10 */ /* 0x000fc8000ff1e0ff */
[----:B------:R-:W-:Y:S02]  /*3130*/  LEA.HI.X.SX32 R26, R26, UR7, 0x1, P0 ;  /* 0x000000071a1a7c11 */ /* 0x000fe400080f0eff */
[C---:B0-----:R-:W-:Y:S02]  /*3140*/  LEA R14, P0, R27.reuse, UR8, 0x1 ;  /* 0x000000081b0e7c11 */ /* 0x041fe4000f8008ff */
[----:B------:R-:W-:Y:S02]  /*3150*/  PRMT R28, R24, 0x7610, R28 ;  /* 0x00007610181c7816 */ /* 0x000fe4000000001c */
[----:B------:R-:W-:Y:S02]  /*3160*/  LEA.HI.X R15, R27, UR9, R26, 0x1, P0 ;  /* 0x000000091b0f7c11 */ /* 0x000fe400080f0c1a */
[----:B------:R-:W-:Y:S02]  /*3170*/  PRMT R27, R25, 0x7632, R27 ;  /* 0x00007632191b7816 */ /* 0x000fe4000000001b */
[----:B------:R-:W-:-:S02]  /*3180*/  IADD3 R25, R0, 0x10, RZ ;  /* 0x0000001000197810 */ /* 0x000fc40007ffe0ff */
[----:B------:R-:W-:Y:S01]  /*3190*/  F2FP.BF16.F32.PACK_AB R24, R22, R23 ;  /* 0x000000171618723e */ /* 0x000fe200000010ff */
[----:B------:R0:W-:Y:S01]  /*31a0*/  STG.E.U16 desc[UR36][R14.64], R27 ;  /* 0x0000001b0e007986 */ /* 0x0001e2000c101524 */
[----:B------:R-:W-:-:S04]  /*31b0*/  IADD3 R26, P0, R25, UR4, RZ ;  /* 0x00000004191a7c10 */ /* 0x000fc8000ff1e0ff */
[----:B------:R-:W-:Y:S02]  /*31c0*/  LEA.HI.X.SX32 R25, R25, UR7, 0x1, P0 ;  /* 0x0000000719197c11 */ /* 0x000fe400080f0eff */
[----:B0-----:R-:W-:-:S04]  /*31d0*/  LEA R14, P0, R26, UR8, 0x1 ;  /* 0x000000081a0e7c11 */ /* 0x001fc8000f8008ff */
[----:B------:R-:W-:Y:S01]  /*31e0*/  LEA.HI.X R15, R26, UR9, R25, 0x1, P0 ;  /* 0x000000091a0f7c11 */ /* 0x000fe200080f0c19 */
[----:B------:R-:W-:-:S04]  /*31f0*/  VIADD R25, R0, 0x18 ;  /* 0x0000001800197836 */ /* 0x000fc80000000000 */
[----:B------:R0:W-:Y:S01]  /*3200*/  STG.E.U16 desc[UR36][R14.64], R28 ;  /* 0x0000001c0e007986 */ /* 0x0001e2000c101524 */
[----:B------:R-:W-:-:S04]  /*3210*/  IADD3 R26, P0, R25, UR4, RZ ;  /* 0x00000004191a7c10 */ /* 0x000fc8000ff1e0ff */
[----:B------:R-:W-:Y:S02]  /*3220*/  LEA.HI.X.SX32 R25, R25, UR7, 0x1, P0 ;  /* 0x0000000719197c11 */ /* 0x000fe400080f0eff */
[----:B0-----:R-:W-:-:S04]  /*3230*/  LEA R14, P0, R26, UR8, 0x1 ;  /* 0x000000081a0e7c11 */ /* 0x001fc8000f8008ff */
[----:B------:R-:W-:Y:S01]  /*3240*/  LEA.HI.X R15, R26, UR9, R25, 0x1, P0 ;  /* 0x000000091a0f7c11 */ /* 0x000fe200080f0c19 */
[C---:B------:R-:W-:Y:S02]  /*3250*/  VIADD R25, R0.reuse, 0x20 ;  /* 0x0000002000197836 */ /* 0x040fe40000000000 */
[----:B------:R-:W-:Y:S02]  /*3260*/  VIADD R26, R0, 0x28 ;  /* 0x00000028001a7836 */ /* 0x000fe40000000000 */
[----:B------:R0:W-:Y:S01]  /*3270*/  STG.E.U16 desc[UR36][R14.64], R29 ;  /* 0x0000001d0e007986 */ /* 0x0001e2000c101524 */
[----:B------:R-:W-:-:S04]  /*3280*/  IADD3 R27, P0, R25, UR4, RZ ;  /* 0x00000004191b7c10 */ /* 0x000fc8000ff1e0ff */
[----:B------:R-:W-:Y:S02]  /*3290*/  LEA.HI.X.SX32 R28, R25, UR7, 0x1, P0 ;  /* 0x00000007191c7c11 */ /* 0x000fe400080f0eff */
[C---:B------:R-:W-:Y:S02]  /*32a0*/  LEA R22, P0, R27.reuse, UR8, 0x1 ;  /* 0x000000081b167c11 */ /* 0x040fe4000f8008ff */
[----:B------:R-:W-:Y:S02]  /*32b0*/  IADD3 R25, P1, R26, UR4, RZ ;  /* 0x000000041a197c10 */ /* 0x000fe4000ff3e0ff */
[----:B------:R-:W-:Y:S01]  /*32c0*/  LEA.HI.X R23, R27, UR9, R28, 0x1, P0 ;  /* 0x000000091b177c11 */ /* 0x000fe200080f0c1c */
[----:B------:R-:W-:Y:S01]  /*32d0*/  VIADD R28, R0, 0x48 ;  /* 0x00000048001c7836 */ /* 0x000fe20000000000 */
[----:B0-----:R-:W-:Y:S02]  /*32e0*/  PRMT R15, R24, 0x7610, R15 ;  /* 0x00007610180f7816 */ /* 0x001fe4000000000f */
[----:B------:R-:W-:-:S02]  /*32f0*/  LEA.HI.X.SX32 R26, R26, UR7, 0x1, P1 ;  /* 0x000000071a1a7c11 */ /* 0x000fc400088f0eff */
[----:B------:R-:W-:Y:S01]  /*3300*/  LEA R14, P0, R25, UR8, 0x1 ;  /* 0x00000008190e7c11 */ /* 0x000fe2000f8008ff */
[----:B------:R0:W-:Y:S01]  /*3310*/  STG.E.U16 desc[UR36][R22.64], R15 ;  /* 0x0000000f16007986 */ /* 0x0001e2000c101524 */
[C---:B------:R-:W-:Y:S02]  /*3320*/  IADD3 R27, R0.reuse, 0x30, RZ ;  /* 0x00000030001b7810 */ /* 0x040fe40007ffe0ff */
[C---:B------:R-:W-:Y:S02]  /*3330*/  PRMT R29, R3.reuse, 0x7610, R29 ;  /* 0x00007610031d7816 */ /* 0x040fe4000000001d */
[----:B------:R-:W-:Y:S02]  /*3340*/  PRMT R3, R3, 0x7632, R3 ;  /* 0x0000763203037816 */ /* 0x000fe40000000003 */
[----:B0-----:R-:W-:Y:S01]  /*3350*/  LEA.HI.X R15, R25, UR9, R26, 0x1, P0 ;  /* 0x00000009190f7c11 */ /* 0x001fe200080f0c1a */
[----:B------:R-:W-:Y:S01]  /*3360*/  VIADD R26, R0, 0x38 ;  /* 0x00000038001a7836 */ /* 0x000fe20000000000 */
[----:B------:R-:W-:-:S02]  /*3370*/  PRMT R23, R24, 0x7632, R23 ;  /* 0x0000763218177816 */ /* 0x000fc40000000017 */
[C---:B------:R-:W-:Y:S02]  /*3380*/  IADD3 R24, P0, R27.reuse, UR4, RZ ;  /* 0x000000041b187c10 */ /* 0x040fe4000ff1e0ff */
[C---:B------:R-:W-:Y:S01]  /*3390*/  IADD3 R25, P1, R26.reuse, UR4, RZ ;  /* 0x000000041a197c10 */ /* 0x040fe2000ff3e0ff */
[----:B------:R0:W-:Y:S01]  /*33a0*/  STG.E.U16 desc[UR36][R14.64], R23 ;  /* 0x000000170e007986 */ /* 0x0001e2000c101524 */
[----:B------:R-:W-:Y:S02]  /*33b0*/  LEA.HI.X.SX32 R27, R27, UR7, 0x1, P0 ;  /* 0x000000071b1b7c11 */ /* 0x000fe400080f0eff */
[----:B------:R-:W-:Y:S02]  /*33c0*/  LEA.HI.X.SX32 R26, R26, UR7, 0x1, P1 ;  /* 0x000000071a1a7c11 */ /* 0x000fe400088f0eff */
[----:B------:R-:W-:Y:S02]  /*33d0*/  LEA R22, P1, R25, UR8, 0x1 ;  /* 0x0000000819167c11 */ /* 0x000fe4000f8208ff */
[----:B0-----:R-:W-:-:S02]  /*33e0*/  LEA R14, P0, R24, UR8, 0x1 ;  /* 0x00000008180e7c11 */ /* 0x001fc4000f8008ff */
[----:B------:R-:W-:Y:S01]  /*33f0*/  LEA.HI.X R23, R25, UR9, R26, 0x1, P1 ;  /* 0x0000000919177c11 */ /* 0x000fe200088f0c1a */
[----:B------:R-:W-:Y:S01]  /*3400*/  VIADD R26, R0, 0x40 ;  /* 0x00000040001a7836 */ /* 0x000fe20000000000 */
[--C-:B------:R-:W-:Y:S02]  /*3410*/  LEA.HI.X R15, R24, UR9, R27.reuse, 0x1, P0 ;  /* 0x00000009180f7c11 */ /* 0x100fe400080f0c1b */
[C---:B------:R-:W-:Y:S02]  /*3420*/  PRMT R24, R5.reuse, 0x7610, R24 ;  /* 0x0000761005187816 */ /* 0x040fe40000000018 */
[----:B------:R-:W-:Y:S02]  /*3430*/  PRMT R27, R5, 0x7632, R27 ;  /* 0x00007632051b7816 */ /* 0x000fe4000000001b */
[----:B------:R-:W-:Y:S01]  /*3440*/  IADD3 R25, R0, 0x50, RZ ;  /* 0x0000005000197810 */ /* 0x000fe20007ffe0ff */
[----:B------:R0:W-:Y:S01]  /*3450*/  STG.E.U16 desc[UR36][R14.64], R24 ;  /* 0x000000180e007986 */ /* 0x0001e2000c101524 */
[----:B------:R-:W-:-:S02]  /*3460*/  IADD3 R5, P0, R26, UR4, RZ ;  /* 0x000000041a057c10 */ /* 0x000fc4000ff1e0ff */
[----:B------:R-:W-:Y:S01]  /*3470*/  IADD3 R13, P1, R28, UR4, RZ ;  /* 0x000000041c0d7c10 */ /* 0x000fe2000ff3e0ff */
[----:B------:R1:W-:Y:S01]  /*3480*/  STG.E.U16 desc[UR36][R22.64], R27 ;  /* 0x0000001b16007986 */ /* 0x0003e2000c101524 */
[----:B------:R-:W-:Y:S02]  /*3490*/  IADD3 R21, P2, R25, UR4, RZ ;  /* 0x0000000419157c10 */ /* 0x000fe4000ff5e0ff */
[----:B------:R-:W-:Y:S02]  /*34a0*/  LEA.HI.X.SX32 R26, R26, UR7, 0x1, P0 ;  /* 0x000000071a1a7c11 */ /* 0x000fe400080f0eff */
[----:B------:R-:W-:Y:S02]  /*34b0*/  LEA.HI.X.SX32 R28, R28, UR7, 0x1, P1 ;  /* 0x000000071c1c7c11 */ /* 0x000fe400088f0eff */
[----:B0-----:R-:W-:Y:S02]  /*34c0*/  LEA R24, P0, R5, UR8, 0x1 ;  /* 0x0000000805187c11 */ /* 0x001fe4000f8008ff */
[----:B------:R-:W-:-:S02]  /*34d0*/  LEA.HI.X.SX32 R15, R25, UR7, 0x1, P2 ;  /* 0x00000007190f7c11 */ /* 0x000fc400090f0eff */
[----:B-1----:R-:W-:Y:S01]  /*34e0*/  LEA R22, P1, R13, UR8, 0x1 ;  /* 0x000000080d167c11 */ /* 0x002fe2000f8208ff */
[C---:B------:R-:W-:Y:S01]  /*34f0*/  VIADD R27, R0.reuse, 0x68 ;  /* 0x00000068001b7836 */ /* 0x040fe20000000000 */
[----:B------:R-:W-:Y:S02]  /*3500*/  LEA.HI.X R25, R5, UR9, R26, 0x1, P0 ;  /* 0x0000000905197c11 */ /* 0x000fe400080f0c1a */
[----:B------:R-:W-:Y:S01]  /*3510*/  LEA.HI.X R23, R13, UR9, R28, 0x1, P1 ;  /* 0x000000090d177c11 */ /* 0x000fe200088f0c1c */
[----:B------:R-:W-:Y:S01]  /*3520*/  VIADD R28, R0, 0x58 ;  /* 0x00000058001c7836 */ /* 0x000fe20000000000 */
[C---:B------:R-:W-:Y:S01]  /*3530*/  LEA R14, P2, R21.reuse, UR8, 0x1 ;  /* 0x00000008150e7c11 */ /* 0x040fe2000f8408ff */
[----:B------:R0:W-:Y:S01]  /*3540*/  STG.E.U16 desc[UR36][R24.64], R29 ;  /* 0x0000001d18007986 */ /* 0x0001e2000c101524 */
[----:B------:R-:W-:Y:S02]  /*3550*/  F2FP.BF16.F32.PACK_AB R13, R20, R2 ;  /* 0x00000002140d723e */ /* 0x000fe400000010ff */
[----:B------:R-:W-:Y:S01]  /*3560*/  LEA.HI.X R15, R21, UR9, R15, 0x1, P2 ;  /* 0x00000009150f7c11 */ /* 0x000fe200090f0c0f */
[----:B------:R1:W-:Y:S01]  /*3570*/  STG.E.U16 desc[UR36][R22.64], R3 ;  /* 0x0000000316007986 */ /* 0x0003e2000c101524 */
[----:B------:R-:W-:Y:S01]  /*3580*/  VIADD R21, R0, 0x60 ;  /* 0x0000006000157836 */ /* 0x000fe20000000000 */
[----:B------:R-:W-:-:S04]  /*3590*/  IADD3 R26, P2, R27, UR4, RZ ;  /* 0x000000041b1a7c10 */ /* 0x000fc8000ff5e0ff */
[----:B------:R-:W-:Y:S02]  /*35a0*/  IADD3 R5, P1, R21, UR4, RZ ;  /* 0x0000000415057c10 */ /* 0x000fe4000ff3e0ff */
[----:B------:R-:W-:Y:S01]  /*35b0*/  LEA.HI.X.SX32 R27, R27, UR7, 0x1, P2 ;  /* 0x000000071b1b7c11 */ /* 0x000fe200090f0eff */
[----:B0-----:R-:W-:Y:S01]  /*35c0*/  VIADD R25, R0, 0x80 ;  /* 0x0000008000197836 */ /* 0x001fe20000000000 */
[----:B------:R-:W-:Y:S02]  /*35d0*/  LEA.HI.X.SX32 R21, R21, UR7, 0x1, P1 ;  /* 0x0000000715157c11 */ /* 0x000fe400088f0eff */
[----:B-1----:R-:W-:Y:S02]  /*35e0*/  IADD3 R3, P0, R28, UR4, RZ ;  /* 0x000000041c037c10 */ /* 0x002fe4000ff1e0ff */
[----:B------:R-:W-:Y:S02]  /*35f0*/  LEA R2, P2, R26, UR8, 0x1 ;  /* 0x000000081a027c11 */ /* 0x000fe4000f8408ff */
[----:B------:R-:W-:-:S02]  /*3600*/  LEA.HI.X.SX32 R28, R28, UR7, 0x1, P0 ;  /* 0x000000071c1c7c11 */ /* 0x000fc400080f0eff */
[----:B------:R-:W-:Y:S02]  /*3610*/  LEA R22, P0, R3, UR8, 0x1 ;  /* 0x0000000803167c11 */ /* 0x000fe4000f8008ff */
[----:B------:R-:W-:Y:S02]  /*3620*/  LEA R20, P1, R5, UR8, 0x1 ;  /* 0x0000000805147c11 */ /* 0x000fe4000f8208ff */
[----:B------:R-:W-:Y:S01]  /*3630*/  LEA.HI.X R23, R3, UR9, R28, 0x1, P0 ;  /* 0x0000000903177c11 */ /* 0x000fe200080f0c1c */
[----:B------:R-:W-:Y:S01]  /*3640*/  VIADD R28, R0, 0x78 ;  /* 0x00000078001c7836 */ /* 0x000fe20000000000 */
[----:B------:R-:W-:Y:S02]  /*3650*/  PRMT R24, R13, 0x7610, R24 ;  /* 0x000076100d187816 */ /* 0x000fe40000000018 */
[----:B------:R-:W-:Y:S02]  /*3660*/  LEA.HI.X R3, R26, UR9, R27, 0x1, P2 ;  /* 0x000000091a037c11 */ /* 0x000fe400090f0c1b */
[----:B------:R-:W-:Y:S01]  /*3670*/  LEA.HI.X R21, R5, UR9, R21, 0x1, P1 ;  /* 0x0000000905157c11 */ /* 0x000fe200088f0c15 */
[----:B------:R0:W-:Y:S01]  /*3680*/  STG.E.U16 desc[UR36][R14.64], R24 ;  /* 0x000000180e007986 */ /* 0x0001e2000c101524 */
[----:B------:R-:W-:-:S02]  /*3690*/  PRMT R27, R13, 0x7632, R27 ;  /* 0x000076320d1b7816 */ /* 0x000fc4000000001b */
[----:B------:R-:W-:Y:S02]  /*36a0*/  IADD3 R13, P1, R28, UR4, RZ ;  /* 0x000000041c0d7c10 */ /* 0x000fe4000ff3e0ff */
[----:B------:R-:W-:Y:S01]  /*36b0*/  IADD3 R26, R0, 0x70, RZ ;  /* 0x00000070001a7810 */ /* 0x000fe20007ffe0ff */
[----:B------:R1:W-:Y:S01]  /*36c0*/  STG.E.U16 desc[UR36][R22.64], R27 ;  /* 0x0000001b16007986 */ /* 0x0003e2000c101524 */
[----:B------:R-:W-:Y:S02]  /*36d0*/  LEA.HI.X.SX32 R28, R28, UR7, 0x1, P1 ;  /* 0x000000071c1c7c11 */ /* 0x000fe400088f0eff */
[C---:B------:R-:W-:Y:S01]  /*36e0*/  IADD3 R19, P2, R25.reuse, UR4, RZ ;  /* 0x0000000419137c10 */ /* 0x040fe2000ff5e0ff */
[----:B------:R2:W-:Y:S01]  /*36f0*/  STG.E.U16 desc[UR36][R20.64], R10 ;  /* 0x0000000a14007986 */ /* 0x0005e2000c101524 */
[----:B------:R-:W-:Y:S02]  /*3700*/  IADD3 R5, P0, R26, UR4, RZ ;  /* 0x000000041a057c10 */ /* 0x000fe4000ff1e0ff */
[----:B0-----:R-:W-:-:S02]  /*3710*/  LEA.HI.X.SX32 R15, R25, UR7, 0x1, P2 ;  /* 0x00000007190f7c11 */ /* 0x001fc400090f0eff */
[----:B------:R-:W-:Y:S02]  /*3720*/  LEA R14, P2, R19, UR8, 0x1 ;  /* 0x00000008130e7c11 */ /* 0x000fe4000f8408ff */
[----:B------:R-:W-:Y:S02]  /*3730*/  LEA.HI.X.SX32 R26, R26, UR7, 0x1, P0 ;  /* 0x000000071a1a7c11 */ /* 0x000fe400080f0eff */
[----:B-1----:R-:W-:Y:S02]  /*3740*/  LEA R22, P1, R13, UR8, 0x1 ;  /* 0x000000080d167c11 */ /* 0x002fe4000f8208ff */
[----:B------:R-:W-:Y:S02]  /*3750*/  LEA R24, P0, R5, UR8, 0x1 ;  /* 0x0000000805187c11 */ /* 0x000fe4000f8008ff */
[----:B------:R-:W-:Y:S01]  /*3760*/  LEA.HI.X R23, R13, UR9, R28, 0x1, P1 ;  /* 0x000000090d177c11 */ /* 0x000fe200088f0c1c */
[C---:B------:R-:W-:Y:S01]  /*3770*/  VIADD R13, R0.reuse, 0x98 ;  /* 0x00000098000d7836 */ /* 0x040fe20000000000 */
[----:B------:R-:W-:Y:S01]  /*3780*/  LEA.HI.X R15, R19, UR9, R15, 0x1, P2 ;  /* 0x00000009130f7c11 */ /* 0x000fe200090f0c0f */
[----:B------:R-:W-:Y:S01]  /*3790*/  VIADD R28, R0, 0x88 ;  /* 0x00000088001c7836 */ /* 0x000fe20000000000 */
[----:B------:R-:W-:-:S02]  /*37a0*/  LEA.HI.X R25, R5, UR9, R26, 0x1, P0 ;  /* 0x0000000905197c11 */ /* 0x000fc400080f0c1a */
[C---:B------:R-:W-:Y:S02]  /*37b0*/  IADD3 R9, P2, R13.reuse, UR4, RZ ;  /* 0x000000040d097c10 */ /* 0x040fe4000ff5e0ff */
[----:B------:R-:W-:Y:S02]  /*37c0*/  IADD3 R19, R0, 0x90, RZ ;  /* 0x0000009000137810 */ /* 0x000fe40007ffe0ff */
[----:B------:R-:W-:Y:S02]  /*37d0*/  IADD3 R5, P0, R28, UR4, RZ ;  /* 0x000000041c057c10 */ /* 0x000fe4000ff1e0ff */
[----:B------:R-:W-:Y:S02]  /*37e0*/  LEA.HI.X.SX32 R13, R13, UR7, 0x1, P2 ;  /* 0x000000070d0d7c11 */ /* 0x000fe400090f0eff */
[----:B--2---:R-:W-:Y:S02]  /*37f0*/  LEA R20, P2, R9, UR8, 0x1 ;  /* 0x0000000809147c11 */ /* 0x004fe4000f8408ff */
[----:B------:R-:W-:-:S02]  /*3800*/  PRMT R27, R10, 0x7632, R27 ;  /* 0x000076320a1b7816 */ /* 0x000fc4000000001b */
[----:B------:R-:W-:Y:S02]  /*3810*/  IADD3 R10, P1, R19, UR4, RZ ;  /* 0x00000004130a7c10 */ /* 0x000fe4000ff3e0ff */
[----:B------:R-:W-:Y:S01]  /*3820*/  LEA.HI.X.SX32 R28, R28, UR7, 0x1, P0 ;  /* 0x000000071c1c7c11 */ /* 0x000fe200080f0eff */
[----:B------:R0:W-:Y:S01]  /*3830*/  STG.E.U16 desc[UR36][R2.64], R27 ;  /* 0x0000001b02007986 */ /* 0x0001e2000c101524 */
[----:B------:R-:W-:Y:S02]  /*3840*/  LEA R26, P0, R5, UR8, 0x1 ;  /* 0x00000008051a7c11 */ /* 0x000fe4000f8008ff */
[----:B------:R-:W-:Y:S01]  /*3850*/  LEA.HI.X R21, R9, UR9, R13, 0x1, P2 ;  /* 0x0000000909157c11 */ /* 0x000fe200090f0c0d */
[C---:B------:R-:W-:Y:S01]  /*3860*/  VIADD R9, R0.reuse, 0xa0 ;  /* 0x000000a000097836 */ /* 0x040fe20000000000 */
[----:B------:R-:W-:Y:S01]  /*3870*/  LEA.HI.X.SX32 R19, R19, UR7, 0x1, P1 ;  /* 0x0000000713137c11 */ /* 0x000fe200088f0eff */
[----:B------:R-:W-:Y:S01]  /*3880*/  VIADD R13, R0, 0xa8 ;  /* 0x000000a8000d7836 */ /* 0x000fe20000000000 */
[----:B------:R-:W-:-:S02]  /*3890*/  PRMT R29, R6, 0x7610, R29 ;  /* 0x00007610061d7816 */ /* 0x000fc4000000001d */
[----:B0-----:R-:W-:-:S03]  /*38a0*/  LEA R2, P1, R10, UR8, 0x1 ;  /* 0x000000080a027c11 */ /* 0x001fc6000f8208ff */
[----:B------:R0:W-:Y:S01]  /*38b0*/  STG.E.U16 desc[UR36][R24.64], R29 ;  /* 0x0000001d18007986 */ /* 0x0001e2000c101524 */
[----:B------:R-:W-:Y:S02]  /*38c0*/  LEA.HI.X R27, R5, UR9, R28, 0x1, P0 ;  /* 0x00000009051b7c11 */ /* 0x000fe400080f0c1c */
[----:B------:R-:W-:Y:S02]  /*38d0*/  PRMT R5, R6, 0x7632, R5 ;  /* 0x0000763206057816 */ /* 0x000fe40000000005 */
[----:B------:R-:W-:Y:S02]  /*38e0*/  IADD3 R6, P0, R9, UR4, RZ ;  /* 0x0000000409067c10 */ /* 0x000fe4000ff1e0ff */
[----:B------:R-:W-:Y:S01]  /*38f0*/  LEA.HI.X R3, R10, UR9, R19, 0x1, P1 ;  /* 0x000000090a037c11 */ /* 0x000fe200088f0c13 */
[----:B------:R1:W-:Y:S01]  /*3900*/  STG.E.U16 desc[UR36][R22.64], R5 ;  /* 0x0000000516007986 */ /* 0x0003e2000c101524 */
[----:B------:R-:W-:Y:S02]  /*3910*/  IADD3 R10, P1, R13, UR4, RZ ;  /* 0x000000040d0a7c10 */ /* 0x000fe4000ff3e0ff */
[----:B------:R-:W-:Y:S01]  /*3920*/  LEA.HI.X.SX32 R19, R9, UR7, 0x1, P0 ;  /* 0x0000000709137c11 */ /* 0x000fe200080f0eff */
[----:B------:R-:W-:Y:S01]  /*3930*/  VIADD R9, R0, 0xb8 ;  /* 0x000000b800097836 */ /* 0x000fe20000000000 */
[----:B------:R-:W-:Y:S01]  /*3940*/  LEA R28, P0, R6, UR8, 0x1 ;  /* 0x00000008061c7c11 */ /* 0x000fe2000f8008ff */
[----:B------:R-:W-:Y:S01]  /*3950*/  STG.E.U16 desc[UR36][R14.64], R16 ;  /* 0x000000100e007986 */ /* 0x000fe2000c101524 */
[----:B------:R-:W-:-:S02]  /*3960*/  LEA.HI.X.SX32 R13, R13, UR7, 0x1, P1 ;  /* 0x000000070d0d7c11 */ /* 0x000fc400088f0eff */
[----:B0-----:R-:W-:Y:S02]  /*3970*/  LEA.HI.X R29, R6, UR9, R19, 0x1, P0 ;  /* 0x00000009061d7c11 */ /* 0x001fe400080f0c13 */
[----:B-1----:R-:W-:Y:S02]  /*3980*/  IADD3 R5, R0, 0xb0, RZ ;  /* 0x000000b000057810 */ /* 0x002fe40007ffe0ff */
[C---:B------:R-:W-:Y:S02]  /*3990*/  LEA R22, P1, R10.reuse, UR8, 0x1 ;  /* 0x000000080a167c11 */ /* 0x040fe4000f8208ff */
[----:B------:R-:W-:Y:S02]  /*39a0*/  IADD3 R0, P0, R5, UR4, RZ ;  /* 0x0000000405007c10 */ /* 0x000fe4000ff1e0ff */
[----:B------:R-:W-:Y:S02]  /*39b0*/  LEA.HI.X R23, R10, UR9, R13, 0x1, P1 ;  /* 0x000000090a177c11 */ /* 0x000fe400088f0c0d */
[----:B------:R-:W-:-:S02]  /*39c0*/  IADD3 R6, P1, R9, UR4, RZ ;  /* 0x0000000409067c10 */ /* 0x000fc4000ff3e0ff */
[----:B------:R-:W-:Y:S02]  /*39d0*/  LEA.HI.X.SX32 R5, R5, UR7, 0x1, P0 ;  /* 0x0000000705057c11 */ /* 0x000fe400080f0eff */
[----:B------:R-:W-:Y:S02]  /*39e0*/  LEA R4, P0, R0, UR8, 0x1 ;  /* 0x0000000800047c11 */ /* 0x000fe4000f8008ff */
[----:B------:R-:W-:Y:S02]  /*39f0*/  PRMT R13, R16, 0x7632, R13 ;  /* 0x00007632100d7816 */ /* 0x000fe4000000000d */
[----:B------:R-:W-:Y:S02]  /*3a00*/  LEA.HI.X.SX32 R9, R9, UR7, 0x1, P1 ;  /* 0x0000000709097c11 */ /* 0x000fe400088f0eff */
[----:B------:R-:W-:Y:S01]  /*3a10*/  LEA R24, P1, R6, UR8, 0x1 ;  /* 0x0000000806187c11 */ /* 0x000fe2000f8208ff */
[----:B------:R-:W-:Y:S01]  /*3a20*/  STG.E.U16 desc[UR36][R26.64], R13 ;  /* 0x0000000d1a007986 */ /* 0x000fe2000c101524 */
[----:B------:R-:W-:-:S02]  /*3a30*/  PRMT R10, R17, 0x7632, R10 ;  /* 0x00007632110a7816 */ /* 0x000fc4000000000a */
[----:B------:R-:W-:Y:S01]  /*3a40*/  LEA.HI.X R5, R0, UR9, R5, 0x1, P0 ;  /* 0x0000000900057c11 */ /* 0x000fe200080f0c05 */
[----:B------:R-:W-:Y:S01]  /*3a50*/  STG.E.U16 desc[UR36][R2.64], R17 ;  /* 0x0000001102007986 */ /* 0x000fe2000c101524 */
[----:B------:R-:W-:Y:S02]  /*3a60*/  PRMT R0, R11, 0x7632, R0 ;  /* 0x000076320b007816 */ /* 0x000fe40000000000 */
[----:B------:R-:W-:Y:S01]  /*3a70*/  LEA.HI.X R25, R6, UR9, R9, 0x1, P1 ;  /* 0x0000000906197c11 */ /* 0x000fe200088f0c09 */
[----:B------:R-:W-:Y:S04]  /*3a80*/  STG.E.U16 desc[UR36][R20.64], R10 ;  /* 0x0000000a14007986 */ /* 0x000fe8000c101524 */
[----:B------:R-:W-:Y:S04]  /*3a90*/  STG.E.U16 desc[UR36][R28.64], R11 ;  /* 0x0000000b1c007986 */ /* 0x000fe8000c101524 */
[----:B------:R-:W-:Y:S04]  /*3aa0*/  STG.E.U16 desc[UR36][R22.64], R0 ;  /* 0x0000000016007986 */ /* 0x000fe8000c101524 */
[----:B------:R-:W-:Y:S04]  /*3ab0*/  STG.E.U16 desc[UR36][R4.64], R7 ;  /* 0x0000000704007986 */ /* 0x000fe8000c101524 */
[----:B------:R-:W-:Y:S01]  /*3ac0*/  STG.E.U16 desc[UR36][R24.64], R12 ;  /* 0x0000000c18007986 */ /* 0x000fe2000c101524 */
[----:B------:R-:W-:Y:S05]  /*3ad0*/  EXIT ;  /* 0x000000000000794d */ /* 0x000fea0003800000 */
.L_x_50:
[----:B------:R-:W-:Y:S01]  /*3ae0*/  MOV R0, 0x0 ;  /* 0x0000000000007802 */ /* 0x000fe20000000f00 */
[----:B------:R-:W-:Y:S01]  /*3af0*/  ULDC.64 UR4, c[0x4][0x178] ;  /* 0x01005e0000047ab9 */ /* 0x000fe20000000a00 */
[----:B------:R-:W-:Y:S01]  /*3b00*/  ULDC.64 UR6, c[0x4][0x88] ;  /* 0x0100220000067ab9 */ /* 0x000fe20000000a00 */
[----:B------:R-:W-:Y:S01]  /*3b10*/  IMAD.U32 R4, RZ, RZ, UR4 ;  /* 0x00000004ff047e24 */ /* 0x000fe2000f8e00ff */
[----:B------:R0:W1:Y:S01]  /*3b20*/  LDC.64 R2, c[0x4][R0] ;  /* 0x0100000000027b82 */ /* 0x0000620000000a00 */
[----:B------:R-:W-:Y:S01]  /*3b30*/  IMAD.U32 R5, RZ, RZ, UR5 ;  /* 0x00000005ff057e24 */ /* 0x000fe2000f8e00ff */
[----:B------:R-:W-:Y:S01]  /*3b40*/  ULDC.64 UR4, c[0x4][0x180] ;  /* 0x0100600000047ab9 */ /* 0x000fe20000000a00 */
[----:B------:R-:W-:Y:S01]  /*3b50*/  HFMA2.MMA R8, -RZ, RZ, 0, 3.2007694244384765625e-05 ;  /* 0x00000219ff087435 */ /* 0x000fe200000001ff */
[----:B------:R-:W-:Y:S01]  /*3b60*/  MOV R6, UR4 ;  /* 0x0000000400067c02 */ /* 0x000fe20008000f00 */
[----:B------:R-:W-:Y:S02]  /*3b70*/  IMAD.U32 R7, RZ, RZ, UR5 ;  /* 0x00000005ff077e24 */ /* 0x000fe4000f8e00ff */
[----:B------:R-:W-:-:S02]  /*3b80*/  IMAD.U32 R10, RZ, RZ, UR6 ;  /* 0x00000006ff0a7e24 */ /* 0x000fc4000f8e00ff */
[----:B------:R-:W-:Y:S02]  /*3b90*/  IMAD.U32 R11, RZ, RZ, UR7 ;  /* 0x00000007ff0b7e24 */ /* 0x000fe4000f8e00ff */
[----:B------:R-:W-:Y:S02]  /*3ba0*/  IMAD.MOV.U32 R12, RZ, RZ, 0x1 ;  /* 0x00000001ff0c7424 */ /* 0x000fe400078e00ff */
[----:B0-----:R-:W-:-:S07]  /*3bb0*/  IMAD.MOV.U32 R13, RZ, RZ, RZ ;  /* 0x000000ffff0d7224 */ /* 0x001fce00078e00ff */
[----:B------:R-:W-:-:S07]  /*3bc0*/  LEPC R20, `(.L_x_80) ;  /* 0x000000001014794e */ /* 0x000fce0000000000 */
[----:B-1----:R-:W-:Y:S05]  /*3bd0*/  CALL.ABS.NOINC R2 ;  /* 0x0000000002007343 */ /* 0x002fea0003c00000 */
.L_x_80:
[----:B------:R-:W-:Y:S05]  /*3be0*/  EXIT ;  /* 0x000000000000794d */ /* 0x000fea0003800000 */
.L_x_51:
[----:B------:R-:W-:Y:S01]  /*3bf0*/  IMAD.MOV.U32 R12, RZ, RZ, 0x10 ;  /* 0x00000010ff0c7424 */ /* 0x000fe200078e00ff */
[----:B------:R-:W-:Y:S01]  /*3c00*/  MOV R11, 0x1f ;  /* 0x0000001f000b7802 */ /* 0x000fe20000000f00 */
[----:B------:R-:W-:Y:S02]  /*3c10*/  IMAD.MOV.U32 R15, RZ, RZ, -0x1 ;  /* 0xffffffffff0f7424 */ /* 0x000fe400078e00ff */
[----:B------:R-:W-:-:S07]  /*3c20*/  IMAD.MOV.U32 R4, RZ, RZ, -0x800001 ;  /* 0xff7fffffff047424 */ /* 0x000fce00078e00ff */
[----:B------:R-:W-:Y:S05]  /*3c30*/  WARPSYNC.COLLECTIVE R15, `(.L_x_81) ;  /* 0x000000000f087348 */ /* 0x000fea0003c00000 */
[----:B------:R0:W1:Y:S02]  /*3c40*/  SHFL.BFLY P6, R14, R13, R12, R11 ;  /* 0x0c00000c0d0e7389 */ /* 0x00006400000c000b */
[----:B01----:R-:W-:Y:S01]  /*3c50*/  ENDCOLLECTIVE ;  /* 0x000000000000791b */ /* 0x003fe20003800000 */
.L_x_81:
[----:B------:R-:W-:Y:S01]  /*3c60*/  IMAD.MOV.U32 R12, RZ, RZ, 0x8 ;  /* 0x00000008ff0c7424 */ /* 0x000fe200078e00ff */
[----:B------:R-:W-:-:S05]  /*3c70*/  FMNMX.FTZ R3, R14, -3.40282346638528859812e+38, !PT ;  /* 0xff7fffff0e037809 */ /* 0x000fca0007810000 */
[----:B------:R-:W-:-:S07]  /*3c80*/  IMAD.MOV.U32 R13, RZ, RZ, R3 ;  /* 0x000000ffff0d7224 */ /* 0x000fce00078e0003 */
[----:B------:R-:W-:Y:S05]  /*3c90*/  WARPSYNC.COLLECTIVE R15, `(.L_x_82) ;  /* 0x000000000f087348 */ /* 0x000fea0003c00000 */
[----:B------:R0:W1:Y:S02]  /*3ca0*/  SHFL.BFLY P6, R14, R13, R12, R11 ;  /* 0x0c00000c0d0e7389 */ /* 0x00006400000c000b */
[----:B01----:R-:W-:Y:S01]  /*3cb0*/  ENDCOLLECTIVE ;  /* 0x000000000000791b */ /* 0x003fe20003800000 */
.L_x_82:
[----:B------:R-:W-:Y:S01]  /*3cc0*/  IMAD.MOV.U32 R12, RZ, RZ, 0x4 ;  /* 0x00000004ff0c7424 */ /* 0x000fe200078e00ff */
[----:B------:R-:W-:-:S04]  /*3cd0*/  FMNMX.FTZ R5, R3, R14, !PT ;  /* 0x0000000e03057209 */ /* 0x000fc80007810000 */
[----:B------:R-:W-:-:S07]  /*3ce0*/  MOV R13, R5 ;  /* 0x00000005000d7202 */ /* 0x000fce0000000f00 */
[----:B------:R-:W-:Y:S05]  /*3cf0*/  WARPSYNC.COLLECTIVE R15, `(.L_x_83) ;  /* 0x000000000f087348 */ /* 0x000fea0003c00000 */
[----:B------:R0:W1:Y:S02]  /*3d00*/  SHFL.BFLY P6, R14, R13, R12, R11 ;  /* 0x0c00000c0d0e7389 */ /* 0x00006400000c000b */
[----:B01----:R-:W-:Y:S01]  /*3d10*/  ENDCOLLECTIVE ;  /* 0x000000000000791b */ /* 0x003fe20003800000 */
.L_x_83:
[----:B------:R-:W-:Y:S01]  /*3d20*/  IMAD.MOV.U32 R12, RZ, RZ, 0x2 ;  /* 0x00000002ff0c7424 */ /* 0x000fe200078e00ff */
[----:B------:R-:W-:-:S05]  /*3d30*/  FMNMX.FTZ R6, R5, R14, !PT ;  /* 0x0000000e05067209 */ /* 0x000fca0007810000 */
[----:B------:R-:W-:-:S07]  /*3d40*/  IMAD.MOV.U32 R13, RZ, RZ, R6 ;  /* 0x000000ffff0d7224 */ /* 0x000fce00078e0006 */
[----:B------:R-:W-:Y:S05]  /*3d50*/  WARPSYNC.COLLECTIVE R15, `(.L_x_84) ;  /* 0x000000000f087348 */ /* 0x000fea0003c00000 */
[----:B------:R0:W1:Y:S02]  /*3d60*/  SHFL.BFLY P6, R14, R13, R12, R11 ;  /* 0x0c00000c0d0e7389 */ /* 0x00006400000c000b */
[----:B01----:R-:W-:Y:S01]  /*3d70*/  ENDCOLLECTIVE ;  /* 0x000000000000791b */ /* 0x003fe20003800000 */
.L_x_84:
[----:B------:R-:W-:Y:S01]  /*3d80*/  IMAD.MOV.U32 R12, RZ, RZ, 0x1 ;  /* 0x00000001ff0c7424 */ /* 0x000fe200078e00ff */
[----:B------:R-:W-:-:S04]  /*3d90*/  FMNMX.FTZ R8, R6, R14, !PT ;  /* 0x0000000e06087209 */ /* 0x000fc80007810000 */
[----:B------:R-:W-:-:S07]  /*3da0*/  MOV R13, R8 ;  /* 0x00000008000d7202 */ /* 0x000fce0000000f00 */
[----:B------:R-:W-:Y:S05]  /*3db0*/  WARPSYNC.COLLECTIVE R15, `(.L_x_85) ;  /* 0x000000000f087348 */ /* 0x000fea0003c00000 */
[----:B------:R0:W1:Y:S02]  /*3dc0*/  SHFL.BFLY P6, R14, R13, R12, R11 ;  /* 0x0c00000c0d0e7389 */ /* 0x00006400000c000b */
[----:B01----:R-:W-:Y:S01]  /*3dd0*/  ENDCOLLECTIVE ;  /* 0x000000000000791b */ /* 0x003fe20003800000 */
.L_x_85:
[----:B------:R-:W-:Y:S05]  /*3de0*/  BRA `(.L_x_86) ;  /* 0xffffffc800907947 */ /* 0x000fea000383ffff */
.L_x_87:
        /* <DEDUP_REMOVED lines=9> */
.L_x_28027:


//--------------------- .text._ZN4vllm25paged_attention_v1_kernelI13__nv_bfloat16hLi128ELi32ELi128ELNS_18Fp8KVCacheDataTypeE2ELb0EEEvPT_PKS3_PKT0_S9_ifPKiSB_iPKfiiiSD_SD_iiiii --------------------------
	.section	.text._ZN4vllm25paged_attention_v1_kernelI13__nv_bfloat16hLi128ELi32ELi128ELNS_18Fp8KVCacheDataTypeE2ELb0EEEvPT_PKS3_PKT0_S9_ifPKiSB_iPKfiiiSD_SD_iiiii,"ax",@progbits
	.align	128
        .global         _ZN4vllm25paged_attention_v1_kernelI13__nv_bfloat16hLi128ELi32ELi128ELNS_18Fp8KVCacheDataTypeE2ELb0EEEvPT_PKS3_PKT0_S9_ifPKiSB_iPKfiiiSD_SD_iiiii
        .type           _ZN4vllm25paged_attention_v1_kernelI13__nv_bfloat16hLi128ELi32ELi128ELNS_18Fp8KVCacheDataTypeE2ELb0EEEvPT_PKS3_PKT0_S9_ifPKiSB_iPKfiiiSD_SD_iiiii,@function
        .size           _ZN4vllm25paged_attention_v1_kernelI13__nv_bfloat16hLi128ELi32ELi128ELNS_18Fp8KVCacheDataTypeE2ELb0EEEvPT_PKS3_PKT0_S9_ifPKiSB_iPKfiiiSD_SD_iiiii,(.L_x_28028 - _ZN4vllm25paged_attention_v1_kernelI13__nv_bfloat16hLi128ELi32ELi128ELNS_18Fp8KVCacheDataTypeE2ELb0EEEvPT_PKS3_PKT0_S9_ifPKiSB_iPKfiiiSD_SD_iiiii)
        .other          _ZN4vllm25paged_attention_v1_kernelI13__nv_bfloat16hLi128ELi32ELi128ELNS_18Fp8KVCacheDataTypeE2ELb0EEEvPT_PKS3_PKT0_S9_ifPKiSB_iPKfiiiSD_SD_iiiii,@"STO_CUDA_ENTRY STV_DEFAULT"
_ZN4vllm25paged_attention_v1_kernelI13__nv_bfloat16hLi128ELi32ELi128ELNS_18Fp8KVCacheDataTypeE2ELb0EEEvPT_PKS3_PKT0_S9_ifPKiSB_iPKfiiiSD_SD_iiiii:
.text._ZN4vllm25paged_attention_v1_kernelI13__nv_bfloat16hLi128ELi32ELi128ELNS_18Fp8KVCacheDataTypeE2ELb0EEEvPT_PKS3_PKT0_S9_ifPKiSB_iPKfiiiSD_SD_iiiii:
[----:B------:R-:W0:Y:S01]  /*0000*/  LDC R1, c[0x0][0x28] ;  /* 0x00000a00ff017b82 */ /* 0x000e220000000800 */
[----:B------:R-:W1:Y:S07]  /*0010*/  S2R R6, SR_CTAID.Y ;  /* 0x0000000000067919 */ /* 0x000e6e0000002600 */
[----:B------:R-:W1:Y:S01]  /*0020*/  LDC.64 R2, c[0x0][0x240] ;  /* 0x00009000ff027b82 */ /* 0x000e620000000a00 */
[----:B------:R-:W-:Y:S01]  /*0030*/  ULDC.64 UR36, c[0x0][0x208] ;  /* 0x0000820000247ab9 */ /* 0x000fe20000000a00 */
[----:B-1----:R-:W-:-:S06]  /*0040*/  IMAD.WIDE R2, R6, 0x4, R2 ;  /* 0x0000000406027825 */ /* 0x002fcc00078e0202 */
[----:B------:R1:W2:Y:S01]  /*0050*/  LDG.E.CONSTANT R3, desc[UR36][R2.64] ;  /* 0x0000002402037981 */ /* 0x0002a2000c1e9900 */
[----:B------:R-:W-:Y:S01]  /*0060*/  BSSY B0, `(.L_x_88) ;  /* 0x0000068000007945 */ /* 0x000fe20003800000 */
[----:B------:R-:W3:Y:S01]  /*0070*/  S2R R5, SR_TID.X ;  /* 0x0000000000057919 */ /* 0x000ee20000002100 */
[----:B------:R-:W4:Y:S01]  /*0080*/  S2R R4, SR_CTAID.X ;  /* 0x0000000000047919 */ /* 0x000f220000002500 */
[----:B---3--:R-:W-:Y:S02]  /*0090*/  ISETP.GT.AND P0, PT, R5, 0xf, PT ;  /* 0x0000000f0500780c */ /* 0x008fe40003f04270 */
[----:B------:R-:W-:-:S04]  /*00a0*/  SHF.R.S32.HI R8, RZ, 0x1f, R5 ;  /* 0x0000001fff087819 */ /* 0x000fc80000011405 */
[----:B------:R-:W-:-:S04]  /*00b0*/  LEA.HI R8, R8, R5, RZ, 0x5 ;  /* 0x0000000508087211 */ /* 0x000fc800078f28ff */
[----:B------:R-:W-:Y:S02]  /*00c0*/  LOP3.LUT R10, R8, 0xffffffe0, RZ, 0xc0, !PT ;  /* 0xffffffe0080a7812 */ /* 0x000fe400078ec0ff */
[----:B-1----:R-:W-:Y:S01]  /*00d0*/  SHF.R.S32.HI R2, RZ, 0x5, R8 ;  /* 0x00000005ff027819 */ /* 0x002fe20000011408 */
[----:B--2---:R-:W-:-:S05]  /*00e0*/  VIADD R0, R3, 0x1f ;  /* 0x0000001f03007836 */ /* 0x004fca0000000000 */
[----:B------:R-:W-:-:S04]  /*00f0*/  SHF.R.S32.HI R7, RZ, 0x1f, R0 ;  /* 0x0000001fff077819 */ /* 0x000fc80000011400 */
[----:B------:R-:W-:-:S04]  /*0100*/  LEA.HI R7, R7, R0, RZ, 0x5 ;  /* 0x0000000007077211 */ /* 0x000fc800078f28ff */
[----:B------:R-:W-:Y:S02]  /*0110*/  LOP3.LUT R0, R7, 0xffffffe0, RZ, 0xc0, !PT ;  /* 0xffffffe007007812 */ /* 0x000fe400078ec0ff */
[----:B------:R-:W-:Y:S02]  /*0120*/  SHF.R.S32.HI R16, RZ, 0x5, R7 ;  /* 0x00000005ff107819 */ /* 0x000fe40000011407 */
[----:B------:R-:W-:Y:S01]  /*0130*/  VIMNMX R3, R3, R0, PT ;  /* 0x0000000003037248 */ /* 0x000fe20003fe0100 */
[----:B------:R-:W-:Y:S01]  /*0140*/  IMAD.IADD R0, R5, 0x1, -R10 ;  /* 0x0000000105007824 */ /* 0x000fe200078e0a0a */
[----:B0---4-:R-:W-:Y:S06]  /*0150*/  @P0 BRA `(.L_x_89) ;  /* 0x0000000400600947 */ /* 0x011fec0003800000 */
[C---:B------:R-:W-:Y:S01]  /*0160*/  VIMNMX R8, R5.reuse, -0x70, !PT ;  /* 0xffffff9005087848 */ /* 0x040fe20007fe0100 */
[----:B------:R-:W-:Y:S01]  /*0170*/  ULDC UR4, c[0x0][0x258] ;  /* 0x0000960000047ab9 */ /* 0x000fe20000000800 */
[----:B------:R-:W-:Y:S01]  /*0180*/  SHF.L.U32 R15, R4, 0x7, RZ ;  /* 0x00000007040f7819 */ /* 0x000fe200000006ff */
[----:B------:R-:W-:Y:S01]  /*0190*/  IMAD R20, R6, UR4, RZ ;  /* 0x0000000406147c24 */ /* 0x000fe2000f8e02ff */
[----:B------:R-:W-:Y:S01]  /*01a0*/  IADD3 R8, -R5, 0x7f, R8 ;  /* 0x0000007f05087810 */ /* 0x000fe20007ffe108 */
[----:B------:R-:W-:Y:S01]  /*01b0*/  BSSY B1, `(.L_x_90) ;  /* 0x0000027000017945 */ /* 0x000fe20003800000 */
[----:B------:R-:W-:Y:S01]  /*01c0*/  IMAD.MOV.U32 R14, RZ, RZ, R5 ;  /* 0x000000ffff0e7224 */ /* 0x000fe200078e0005 */
[----:B------:R-:W-:Y:S02]  /*01d0*/  SHF.R.S32.HI R18, RZ, 0x1f, R15 ;  /* 0x0000001fff127819 */ /* 0x000fe4000001140f */
        /* <DEDUP_REMOVED lines=9> */
[----:B------:R-:W-:Y:S01]  /*0270*/  MOV R17, R9 ;  /* 0x0000000900117202 */ /* 0x000fe20000000f00 */
[----:B------:R-:W-:Y:S01]  /*0280*/  IMAD.MOV.U32 R14, RZ, RZ, R5 ;  /* 0x000000ffff0e7224 */ /* 0x000fe200078e0005 */
[----:B------:R-:W-:Y:S02]  /*0290*/  IADD3 R22, P1, P2, R20, R8, R15 ;  /* 0x0000000814167210 */ /* 0x000fe40007a3e00f */
[----:B------:R-:W-:Y:S02]  /*02a0*/  SHF.R.S32.HI R8, RZ, 0x1f, R8 ;  /* 0x0000001fff087819 */ /* 0x000fe40000011408 */
[----:B------:R-:W-:-:S02]  /*02b0*/  LEA R21, P3, R22, UR6, 0x1 ;  /* 0x0000000616157c11 */ /* 0x000fc4000f8608ff */
[----:B------:R-:W-:Y:S02]  /*02c0*/  IADD3.X R11, R7, R8, R18, P1, P2 ;  /* 0x00000008070b7210 */ /* 0x000fe40000fe4412 */
[----:B------:R-:W-:Y:S02]  /*02d0*/  IADD3 R21, P1, R21, 0x8, RZ ;  /* 0x0000000815157810 */ /* 0x000fe40007f3e0ff */
[----:B------:R-:W-:-:S04]  /*02e0*/  LEA.HI.X R22, R22, UR7, R11, 0x1, P3 ;  /* 0x0000000716167c11 */ /* 0x000fc800098f0c0b */
[----:B------:R-:W-:Y:S01]  /*02f0*/  IADD3.X R22, RZ, R22, RZ, P1, !PT ;  /* 0x00000016ff167210 */ /* 0x000fe20000ffe4ff */
[----:B0-----:R-:W-:-:S06]  /*0300*/  ULEA UR4, UR5, UR4, 0x18 ;  /* 0x0000000405047291 */ /* 0x001fcc000f8ec03f */
[----:B------:R-:W-:-:S05]  /*0310*/  LEA R8, R5, UR4, 0x4 ;  /* 0x0000000405087c11 */ /* 0x000fca000f8e20ff */
[----:B------:R-:W-:-:S07]  /*0320*/  VIADD R19, R8, 0x8 ;  /* 0x0000000808137836 */ /* 0x000fce0000000000 */
.L_x_92:
        /* <DEDUP_REMOVED lines=13> */
[----:B0-----:R-:W-:-:S03]  /*0400*/  IADD3 R19, R19, 0x800, RZ ;  /* 0x0000080013137810 */ /* 0x001fc60007ffe0ff */
[----:B------:R-:W-:Y:S05]  /*0410*/  @P1 BRA `(.L_x_92) ;  /* 0xfffffffc00c41947 */ /* 0x000fea000383ffff */
.L_x_91:
[----:B------:R-:W-:Y:S05]  /*0420*/  BSYNC B1 ;  /* 0x0000000000017941 */ /* 0x000fea0003800000 */
.L_x_90:
        /* <DEDUP_REMOVED lines=13> */
[----:B------:R-:W-:Y:S02]  /*0500*/  LEA.HI.X R17, R15, R9, R18, 0x1, P0 ;  /* 0x000000090f117211 */ /* 0x000fe400000f0c12 */
[----:B------:R-:W-:-:S07]  /*0510*/  IADD3 R18, R14, -0x200, RZ ;  /* 0xfffffe000e127810 */ /* 0x000fce0007ffe0ff */
.L_x_93:
        /* <DEDUP_REMOVED lines=9> */
[----:B------:R-:W3:Y:S01]  /*05b0*/  LDG.E.CONSTANT R11, desc[UR36][R24.64+0x800] ;  /* 0x00080024180b7981 */ /* 0x000ee2000c1e9900 */
[----:B------:R-:W-:-:S03]  /*05c0*/  IADD3 R18, R18, 0x200, RZ ;  /* 0x0000020012127810 */ /* 0x000fc60007ffe0ff */
[----:B--2---:R0:W-:Y:S04]  /*05d0*/  STS.128 [R20+-0x1000], R12 ;  /* 0xfff0000c14007388 */ /* 0x0041e80000000c00 */
[----:B---3--:R1:W-:Y:S04]  /*05e0*/  STS.128 [R20+-0x800], R8 ;  /* 0xfff8000814007388 */ /* 0x0083e80000000c00 */
[----:B0-----:R-:W2:Y:S04]  /*05f0*/  LDG.E.CONSTANT R12, desc[UR36][R24.64+0xff4] ;  /* 0x000ff424180c7981 */ /* 0x001ea8000c1e9900 */
[----:B------:R-:W2:Y:S04]  /*0600*/  LDG.E.CONSTANT R13, desc[UR36][R24.64+0xff8] ;  /* 0x000ff824180d7981 */ /* 0x000ea8000c1e9900 */
[----:B------:R-:W2:Y:S04]  /*0610*/  LDG.E.CONSTANT R14, desc[UR36][R24.64+0xffc] ;  /* 0x000ffc24180e7981 */ /* 0x000ea8000c1e9900 */
[----:B------:R-:W2:Y:S04]  /*0620*/  LDG.E.CONSTANT R15, desc[UR36][R24.64+0x1000] ;  /* 0x00100024180f7981 */ /* 0x000ea8000c1e9900 */
[----:B-1----:R-:W3:Y:S04]  /*0630*/  LDG.E.CONSTANT R8, desc[UR36][R24.64+0x17f4] ;  /* 0x0017f42418087981 */ /* 0x002ee8000c1e9900 */
[----:B------:R-:W3:Y:S04]  /*0640*/  LDG.E.CONSTANT R9, desc[UR36][R24.64+0x17f8] ;  /* 0x0017f82418097981 */ /* 0x000ee8000c1e9900 */
[----:B------:R-:W3:Y:S04]  /*0650*/  LDG.E.CONSTANT R10, desc[UR36][R24.64+0x17fc] ;  /* 0x0017fc24180a7981 */ /* 0x000ee8000c1e9900 */
[----:B------:R-:W3:Y:S01]  /*0660*/  LDG.E.CONSTANT R11, desc[UR36][R24.64+0x1800] ;  /* 0x00180024180b7981 */ /* 0x000ee2000c1e9900 */
[----:B------:R-:W-:-:S02]  /*0670*/  ISETP.GE.AND P0, PT, R18, -0x1f0, PT ;  /* 0xfffffe101200780c */ /* 0x000fc40003f06270 */
[----:B------:R-:W-:-:S05]  /*0680*/  IADD3 R7, P1, R7, 0x2000, RZ ;  /* 0x0000200007077810 */ /* 0x000fca0007f3e0ff */
[----:B------:R-:W-:Y:S01]  /*0690*/  IMAD.X R17, RZ, RZ, R17, P1 ;  /* 0x000000ffff117224 */ /* 0x000fe200008e0611 */
[----:B--2---:R-:W-:Y:S04]  /*06a0*/  STS.128 [R20], R12 ;  /* 0x0000000c14007388 */ /* 0x004fe80000000c00 */
[----:B---3--:R0:W-:Y:S02]  /*06b0*/  STS.128 [R20+0x800], R8 ;  /* 0x0008000814007388 */ /* 0x0081e40000000c00 */
[----:B0-----:R-:W-:Y:S01]  /*06c0*/  VIADD R20, R20, 0x2000 ;  /* 0x0000200014147836 */ /* 0x001fe20000000000 */
[----:B------:R-:W-:Y:S06]  /*06d0*/  @!P0 BRA `(.L_x_93) ;  /* 0xfffffffc00908947 */ /* 0x000fec000383ffff */
.L_x_89:
[----:B------:R-:W-:Y:S05]  /*06e0*/  BSYNC B0 ;  /* 0x0000000000007941 */ /* 0x000fea0003800000 */
.L_x_88:
[----:B------:R-:W-:Y:S01]  /*06f0*/  BAR.SYNC.DEFER_BLOCKING 0x0 ;  /* 0x0000000000007b1d */ /* 0x000fe20000010000 */
[----:B------:R-:W-:-:S13]  /*0700*/  ISETP.GE.AND P0, PT, R2, R16, PT ;  /* 0x000000100200720c */ /* 0x000fda0003f06270 */
[----:B------:R-:W-:Y:S05]  /*0710*/  @!P0 BRA `(.L_x_94) ;  /* 0x0000002c00388947 */ /* 0x000fea0003800000 */
[----:B------:R-:W-:Y:S01]  /*0720*/  UMOV UR4, 0xffffffff ;  /* 0xffffffff00047882 */ /* 0x000fe20000000000 */
[----:B------:R-:W-:Y:S02]  /*0730*/  MOV R13, 0xff7fffff ;  /* 0xff7fffff000d7802 */ /* 0x000fe40000000f00 */
        /* <DEDUP_REMOVED lines=11> */
.L_x_130:
[----:B------:R-:W-:Y:S01]  /*07f0*/  ISETP.NE.AND P0, PT, R0, RZ, PT ;  /* 0x000000ff0000720c */ /* 0x000fe20003f05270 */
[----:B------:R-:W-:-:S12]  /*0800*/  WARPSYNC.ALL ;  /* 0x0000000000007948 */ /* 0x000fd80003800000 */
[----:B------:R-:W2:Y:S01]  /*0810*/  @!P0 S2R R10, SR_CgaCtaId ;  /* 0x00000000000a8919 */ /* 0x000ea20000008800 */
[----:B------:R-:W-:Y:S02]  /*0820*/  @!P0 MOV R7, 0x400 ;  /* 0x0000040000078802 */ /* 0x000fe40000000f00 */
[----:B-1----:R-:W-:-:S03]  /*0830*/  @!P0 FMNMX.FTZ R14, R16, R14, !PT ;  /* 0x0000000e100e8209 */ /* 0x002fc60007810000 */
[----:B------:R-:W-:-:S05]  /*0840*/  @!P0 VIADD R7, R7, 0x100 ;  /* 0x0000010007078836 */ /* 0x000fca0000000000 */
[----:B--2---:R-:W-:-:S04]  /*0850*/  @!P0 LEA R7, R10, R7, 0x18 ;  /* 0x000000070a078211 */ /* 0x004fc800078ec0ff */
[----:B------:R-:W-:-:S05]  /*0860*/  @!P0 LEA R7, R2, R7, 0x2 ;  /* 0x0000000702078211 */ /* 0x000fca00078e10ff */
[----:B------:R1:W-:Y:S01]  /*0870*/  @!P0 STS [R7], R14 ;  /* 0x0000000e07008388 */ /* 0x0003e20000000800 */
[----:B------:R-:W-:Y:S01]  /*0880*/  BAR.SYNC.DEFER_BLOCKING 0x0 ;  /* 0x0000000000007b1d */ /* 0x000fe20000010000 */
[----:B------:R-:W-:Y:S01]  /*0890*/  ISETP.GT.AND P0, PT, R0, 0x3, PT ;  /* 0x000000030000780c */ /* 0x000fe20003f04270 */
[----:B------:R-:W-:Y:S01]  /*08a0*/  HFMA2.MMA R13, -RZ, RZ, 0, 0 ;  /* 0x00000000ff0d7435 */ /* 0x000fe200000001ff */
[----:B------:R-:W-:-:S03]  /*08b0*/  ISETP.GE.AND P1, PT, R5, R3, PT ;  /* 0x000000030500720c */ /* 0x000fc60003f26270 */
[----:B------:R-:W-:Y:S08]  /*08c0*/  BSSY B0, `(.L_x_96) ;  /* 0x00000ee000007945 */ /* 0x000ff00003800000 */
[----:B------:R-:W2:Y:S01]  /*08d0*/  @!P0 S2R R10, SR_CgaCtaId ;  /* 0x00000000000a8919 */ /* 0x000ea20000008800 */
[----:B-1----:R-:W-:-:S05]  /*08e0*/  @!P0 MOV R7, 0x400 ;  /* 0x0000040000078802 */ /* 0x002fca0000000f00 */
[----:B------:R-:W-:-:S05]  /*08f0*/  @!P0 VIADD R7, R7, 0x100 ;  /* 0x0000010007078836 */ /* 0x000fca0000000000 */
[----:B--2---:R-:W-:-:S05]  /*0900*/  @!P0 LEA R7, R10, R7, 0x18 ;  /* 0x000000070a078211 */ /* 0x004fca00078ec0ff */
[----:B------:R-:W-:-:S05]  /*0910*/  @!P0 IMAD R9, R0, 0x4, R7 ;  /* 0x0000000400098824 */ /* 0x000fca00078e0207 */
[----:B------:R-:W1:Y:S04]  /*0920*/  @!P0 LDS R8, [R9] ;  /* 0x0000000009088984 */ /* 0x000e680000000800 */
[----:B-1----:R-:W1:Y:S02]  /*0930*/  SHFL.BFLY PT, R7, R8, 0x2, 0x1f ;  /* 0x0c401f0008077f89 */ /* 0x002e6400000e0000 */
[----:B-1----:R-:W-:-:S05]  /*0940*/  FMNMX.FTZ R10, R7, R8, !PT ;  /* 0x00000008070a7209 */ /* 0x002fca0007810000 */
[----:B------:R-:W1:Y:S02]  /*0950*/  SHFL.BFLY PT, R7, R10, 0x1, 0x1f ;  /* 0x0c201f000a077f89 */ /* 0x000e6400000e0000 */
[----:B-1----:R-:W-:-:S06]  /*0960*/  FMNMX.FTZ R7, R10, R7, !PT ;  /* 0x000000070a077209 */ /* 0x002fcc0007810000 */
[----:B------:R-:W1:Y:S01]  /*0970*/  SHFL.IDX PT, R7, R7, RZ, 0x1f ;  /* 0x00001fff07077589 */ /* 0x000e6200000e0000 */
[----:B------:R-:W-:Y:S05]  /*0980*/  @P1 BRA `(.L_x_97) ;  /* 0x0000000c00841947 */ /* 0x000fea0003800000 */
[----:B------:R-:W-:Y:S01]  /*0990*/  LOP3.LUT R8, RZ, R5, RZ, 0x33, !PT ;  /* 0x00000005ff087212 */ /* 0x000fe200078e33ff */
[----:B------:R-:W-:Y:S01]  /*09a0*/  BSSY B1, `(.L_x_98) ;  /* 0x000001a000017945 */ /* 0x000fe20003800000 */
[----:B------:R-:W-:-:S03]  /*09b0*/  IMAD.MOV.U32 R13, RZ, RZ, RZ ;  /* 0x000000ffff0d7224 */ /* 0x000fc600078e00ff */
[----:B------:R-:W-:-:S05]  /*09c0*/  IMAD.IADD R8, R3, 0x1, R8 ;  /* 0x0000000103087824 */ /* 0x000fca00078e0208 */
[C---:B------:R-:W-:Y:S02]  /*09d0*/  LEA.HI R9, R8.reuse, 0x1, RZ, 0x19 ;  /* 0x0000000108097811 */ /* 0x040fe400078fc8ff */
[----:B------:R-:W-:Y:S02]  /*09e0*/  ISETP.GE.U32.AND P2, PT, R8, 0x180, PT ;  /* 0x000001800800780c */ /* 0x000fe40003f46070 */
[----:B------:R-:W-:Y:S02]  /*09f0*/  LOP3.LUT P0, R9, R9, 0x3, RZ, 0xc0, !PT ;  /* 0x0000000309097812 */ /* 0x000fe4000780c0ff */
[----:B------:R-:W-:-:S11]  /*0a00*/  MOV R8, R5 ;  /* 0x0000000500087202 */ /* 0x000fd60000000f00 */
[----:B------:R-:W-:Y:S05]  /*0a10*/  @!P0 BRA `(.L_x_99) ;  /* 0x0000000000488947 */ /* 0x000fea0003800000 */
[----:B------:R-:W2:Y:S01]  /*0a20*/  S2UR UR5, SR_CgaCtaId ;  /* 0x00000000000579c3 */ /* 0x000ea20000008800 */
[----:B------:R-:W-:Y:S01]  /*0a30*/  UMOV UR4, 0x400 ;  /* 0x0000040000047882 */ /* 0x000fe20000000000 */
[----:B------:R-:W-:Y:S01]  /*0a40*/  IMAD.MOV.U32 R13, RZ, RZ, RZ ;  /* 0x000000ffff0d7224 */ /* 0x000fe200078e00ff */
[----:B------:R-:W-:Y:S01]  /*0a50*/  UIADD3 UR4, UR4, 0x120, URZ ;  /* 0x0000012004047890 */ /* 0x000fe2000fffe03f */
[----:B------:R-:W-:-:S03]  /*0a60*/  IMAD.MOV.U32 R8, RZ, RZ, R5 ;  /* 0x000000ffff087224 */ /* 0x000fc600078e0005 */
[----:B--2---:R-:W-:-:S06]  /*0a70*/  ULEA UR4, UR5, UR4, 0x18 ;  /* 0x0000000405047291 */ /* 0x004fcc000f8ec03f */
[----:B------:R-:W-:-:S07]  /*0a80*/  LEA R10, R5, UR4, 0x2 ;  /* 0x00000004050a7c11 */ /* 0x000fce000f8e10ff */
.L_x_100:
[----:B------:R-:W1:Y:S01]  /*0a90*/  LDS R12, [R10] ;  /* 0x000000000a0c7984 */ /* 0x000e620000000800 */
[----:B------:R-:W-:Y:S01]  /*0aa0*/  IADD3 R9, R9, -0x1, RZ ;  /* 0xffffffff09097810 */ /* 0x000fe20007ffe0ff */
[----:B------:R-:W-:-:S03]  /*0ab0*/  VIADD R8, R8, 0x80 ;  /* 0x0000008008087836 */ /* 0x000fc60000000000 */
[----:B------:R-:W-:Y:S01]  /*0ac0*/  ISETP.NE.AND P0, PT, R9, RZ, PT ;  /* 0x000000ff0900720c */ /* 0x000fe20003f05270 */
[----:B-1----:R-:W-:-:S04]  /*0ad0*/  FADD.FTZ R12, -R7, R12 ;  /* 0x0000000c070c7221 */ /* 0x002fc80000010100 */
[----:B------:R-:W-:-:S06]  /*0ae0*/  FMUL.FTZ R12, R12, 1.4426950216293334961 ;  /* 0x3fb8aa3b0c0c7820 */ /* 0x000fcc0000410000 */
[----:B------:R-:W1:Y:S02]  /*0af0*/  MUFU.EX2 R12, R12 ;  /* 0x0000000c000c7308 */ /* 0x000e640000000800 */
[----:B-1----:R1:W-:Y:S01]  /*0b00*/  STS [R10], R12 ;  /* 0x0000000c0a007388 */ /* 0x0023e20000000800 */
[----:B------:R-:W-:Y:S01]  /*0b10*/  FADD.FTZ R13, R12, R13 ;  /* 0x0000000d0c0d7221 */ /* 0x000fe20000010000 */
[----:B-1----:R-:W-:Y:S01]  /*0b20*/  VIADD R10, R10, 0x200 ;  /* 0x000002000a0a7836 */ /* 0x002fe20000000000 */
[----:B------:R-:W-:Y:S06]  /*0b30*/  @P0 BRA `(.L_x_100) ;  /* 0xfffffffc00d40947 */ /* 0x000fec000383ffff */
.L_x_99:
[----:B------:R-:W-:Y:S05]  /*0b40*/  BSYNC B1 ;  /* 0x0000000000017941 */ /* 0x000fea0003800000 */
.L_x_98:
[----:B------:R-:W-:Y:S05]  /*0b50*/  @!P2 BRA `(.L_x_97) ;  /* 0x0000000c0010a947 */ /* 0x000fea0003800000 */
[----:B------:R-:W2:Y:S01]  /*0b60*/  S2UR UR5, SR_CgaCtaId ;  /* 0x00000000000579c3 */ /* 0x000ea20000008800 */
[----:B------:R-:W-:Y:S01]  /*0b70*/  IADD3 R9, R3, -R8, RZ ;  /* 0x8000000803097210 */ /* 0x000fe20007ffe0ff */
[----:B------:R-:W-:Y:S01]  /*0b80*/  UMOV UR4, 0x400 ;  /* 0x0000040000047882 */ /* 0x000fe20000000000 */
[----:B------:R-:W-:Y:S01]  /*0b90*/  BSSY B1, `(.L_x_101) ;  /* 0x000006e000017945 */ /* 0x000fe20003800000 */
[----:B------:R-:W-:Y:S01]  /*0ba0*/  UIADD3 UR4, UR4, 0x120, URZ ;  /* 0x0000012004047890 */ /* 0x000fe2000fffe03f */
[----:B------:R-:W-:Y:S02]  /*0bb0*/  ISETP.GT.AND P2, PT, R9, 0x600, PT ;  /* 0x000006000900780c */ /* 0x000fe40003f44270 */
[----:B------:R-:W-:Y:S01]  /*0bc0*/  PLOP3.LUT P0, PT, PT, PT, PT, 0x80, 0x0 ;  /* 0x000000000000781c */ /* 0x000fe20003f0f070 */
[----:B--2---:R-:W-:-:S06]  /*0bd0*/  ULEA UR4, UR5, UR4, 0x18 ;  /* 0x0000000405047291 */ /* 0x004fcc000f8ec03f */
[----:B------:R-:W-:-:S05]  /*0be0*/  LEA R9, R8, UR4, 0x2 ;  /* 0x0000000408097c11 */ /* 0x000fca000f8e10ff */
[----:B------:R-:W-:Y:S01]  /*0bf0*/  VIADD R9, R9, 0x400 ;  /* 0x0000040009097836 */ /* 0x000fe20000000000 */
[----:B------:R-:W-:Y:S06]  /*0c00*/  @!P2 BRA `(.L_x_102) ;  /* 0x000000040098a947 */ /* 0x000fec0003800000 */
[----:B------:R-:W-:Y:S01]  /*0c10*/  PLOP3.LUT P0, PT, PT, PT, PT, 0x8, 0x0 ;  /* 0x000000000000781c */ /* 0x000fe20003f0e170 */
[----:B------:R-:W-:-:S12]  /*0c20*/  VIADD R11, R3, 0xfffffa00 ;  /* 0xfffffa00030b7836 */ /* 0x000fd80000000000 */
.L_x_103:
[----:B------:R-:W1:Y:S01]  /*0c30*/  LDS R10, [R9+-0x400] ;  /* 0xfffc0000090a7984 */ /* 0x000e620000000800 */
[----:B------:R-:W-:-:S03]  /*0c40*/  IADD3 R8, R8, 0x800, RZ ;  /* 0x0000080008087810 */ /* 0x000fc60007ffe0ff */
[----:B------:R-:W2:Y:S01]  /*0c50*/  LDS R12, [R9+-0x200] ;  /* 0xfffe0000090c7984 */ /* 0x000ea20000000800 */
[----:B------:R-:W-:-:S03]  /*0c60*/  ISETP.GE.AND P2, PT, R8, R11, PT ;  /* 0x0000000b0800720c */ /* 0x000fc60003f46270 */
[----:B------:R-:W3:Y:S04]  /*0c70*/  LDS R18, [R9] ;  /* 0x0000000009127984 */ /* 0x000ee80000000800 */
[----:B------:R-:W4:Y:S04]  /*0c80*/  LDS R22, [R9+0x200] ;  /* 0x0002000009167984 */ /* 0x000f280000000800 */
[----:B------:R-:W5:Y:S04]  /*0c90*/  LDS R14, [R9+0x400] ;  /* 0x00040000090e7984 */ /* 0x000f680000000800 */
[----:B0-----:R-:W0:Y:S04]  /*0ca0*/  LDS R16, [R9+0x600] ;  /* 0x0006000009107984 */ /* 0x001e280000000800 */
[----:B------:R-:W0:Y:S04]  /*0cb0*/  LDS R19, [R9+0xc00] ;  /* 0x000c000009137984 */ /* 0x000e280000000800 */
[----:B------:R-:W0:Y:S04]  /*0cc0*/  LDS R20, [R9+0x800] ;  /* 0x0008000009147984 */ /* 0x000e280000000800 */
[----:B------:R-:W0:Y:S04]  /*0cd0*/  LDS R28, [R9+0xa00] ;  /* 0x000a0000091c7984 */ /* 0x000e280000000800 */
[----:B------:R-:W-:Y:S01]  /*0ce0*/  LDS R17, [R9+0xe00] ;  /* 0x000e000009117984 */ /* 0x000fe20000000800 */
[----:B-1----:R-:W-:-:S03]  /*0cf0*/  FADD.FTZ R10, -R7, R10 ;  /* 0x0000000a070a7221 */ /* 0x002fc60000010100 */
[----:B------:R-:W1:Y:S01]  /*0d00*/  LDS R26, [R9+0x1000] ;  /* 0x00100000091a7984 */ /* 0x000e620000000800 */
[C---:B--2---:R-:W-:Y:S01]  /*0d10*/  FADD.FTZ R12, -R7.reuse, R12 ;  /* 0x0000000c070c7221 */ /* 0x044fe20000010100 */
[----:B------:R-:W-:Y:S02]  /*0d20*/  FMUL.FTZ R23, R10, 1.4426950216293334961 ;  /* 0x3fb8aa3b0a177820 */ /* 0x000fe40000410000 */
[----:B------:R-:W2:Y:S01]  /*0d30*/  LDS R24, [R9+0x1200] ;  /* 0x0012000009187984 */ /* 0x000ea20000000800 */
[C---:B---3--:R-:W-:Y:S01]  /*0d40*/  FADD.FTZ R18, -R7.reuse, R18 ;  /* 0x0000001207127221 */ /* 0x048fe20000010100 */
[----:B------:R-:W-:Y:S02]  /*0d50*/  FMUL.FTZ R10, R12, 1.4426950216293334961 ;  /* 0x3fb8aa3b0c0a7820 */ /* 0x000fe40000410000 */
[----:B------:R-:W3:Y:S01]  /*0d60*/  MUFU.EX2 R23, R23 ;  /* 0x0000001700177308 */ /* 0x000ee20000000800 */
[----:B------:R-:W-:Y:S01]  /*0d70*/  FMUL.FTZ R12, R18, 1.4426950216293334961 ;  /* 0x3fb8aa3b120c7820 */ /* 0x000fe20000410000 */
[C---:B----4-:R-:W-:Y:S01]  /*0d80*/  FADD.FTZ R22, -R7.reuse, R22 ;  /* 0x0000001607167221 */ /* 0x050fe20000010100 */
[----:B-----5:R-:W-:-:S03]  /*0d90*/  FADD.FTZ R18, -R7, R14 ;  /* 0x0000000e07127221 */ /* 0x020fc60000010100 */
[----:B------:R-:W-:Y:S02]  /*0da0*/  FMUL.FTZ R15, R22, 1.4426950216293334961 ;  /* 0x3fb8aa3b160f7820 */ /* 0x000fe40000410000 */
[----:B------:R-:W4:Y:S01]  /*0db0*/  MUFU.EX2 R10, R10 ;  /* 0x0000000a000a7308 */ /* 0x000f220000000800 */
[C---:B0-----:R-:W-:Y:S01]  /*0dc0*/  FADD.FTZ R22, -R7.reuse, R16 ;  /* 0x0000001007167221 */ /* 0x041fe20000010100 */
[----:B------:R-:W-:Y:S02]  /*0dd0*/  FMUL.FTZ R21, R18, 1.4426950216293334961 ;  /* 0x3fb8aa3b12157820 */ /* 0x000fe40000410000 */
[----:B------:R-:W-:Y:S01]  /*0de0*/  LDS R18, [R9+0x1400] ;  /* 0x0014000009127984 */ /* 0x000fe20000000800 */
[----:B------:R-:W-:Y:S01]  /*0df0*/  FMUL.FTZ R25, R22, 1.4426950216293334961 ;  /* 0x3fb8aa3b16197820 */ /* 0x000fe20000410000 */
[C---:B------:R-:W-:Y:S02]  /*0e00*/  FADD.FTZ R19, -R7.reuse, R19 ;  /* 0x0000001307137221 */ /* 0x040fe40000010100 */
[----:B------:R-:W0:Y:S01]  /*0e10*/  LDS R22, [R9+0x1600] ;  /* 0x0016000009167984 */ /* 0x000e220000000800 */
[----:B------:R-:W-:Y:S01]  /*0e20*/  FADD.FTZ R27, -R7, R20 ;  /* 0x00000014071b7221 */ /* 0x000fe20000010100 */
[----:B------:R-:W5:Y:S01]  /*0e30*/  MUFU.EX2 R12, R12 ;  /* 0x0000000c000c7308 */ /* 0x000f620000000800 */
[----:B---3--:R-:W-:Y:S01]  /*0e40*/  FADD.FTZ R13, R23, R13 ;  /* 0x0000000d170d7221 */ /* 0x008fe20000010000 */
[----:B------:R1:W-:Y:S01]  /*0e50*/  STS [R9+-0x400], R23 ;  /* 0xfffc001709007388 */ /* 0x0003e20000000800 */
[----:B------:R-:W-:Y:S01]  /*0e60*/  FADD.FTZ R29, -R7, R28 ;  /* 0x0000001c071d7221 */ /* 0x000fe20000010100 */
[----:B------:R-:W-:-:S02]  /*0e70*/  FMUL.FTZ R27, R27, 1.4426950216293334961 ;  /* 0x3fb8aa3b1b1b7820 */ /* 0x000fc40000410000 */
[----:B------:R-:W3:Y:S01]  /*0e80*/  LDS R28, [R9+0x1800] ;  /* 0x00180000091c7984 */ /* 0x000ee20000000800 */
[----:B----4-:R-:W-:Y:S01]  /*0e90*/  FADD.FTZ R13, R13, R10 ;  /* 0x0000000a0d0d7221 */ /* 0x010fe20000010000 */
[----:B------:R4:W2:Y:S02]  /*0ea0*/  MUFU.EX2 R20, R25 ;  /* 0x0000001900147308 */ /* 0x0008a40000000800 */
[----:B------:R-:W-:Y:S01]  /*0eb0*/  STS [R9+-0x200], R10 ;  /* 0xfffe000a09007388 */ /* 0x000fe20000000800 */
[----:B-1----:R-:W-:-:S05]  /*0ec0*/  FADD.FTZ R23, -R7, R26 ;  /* 0x0000001a07177221 */ /* 0x002fca0000010100 */
[----:B------:R-:W1:Y:S01]  /*0ed0*/  MUFU.EX2 R14, R15 ;  /* 0x0000000f000e7308 */ /* 0x000e620000000800 */
[----:B----4-:R-:W-:Y:S01]  /*0ee0*/  FMUL.FTZ R25, R19, 1.4426950216293334961 ;  /* 0x3fb8aa3b13197820 */ /* 0x010fe20000410000 */
[----:B-----5:R-:W-:Y:S01]  /*0ef0*/  FADD.FTZ R13, R13, R12 ;  /* 0x0000000c0d0d7221 */ /* 0x020fe20000010000 */
[----:B------:R-:W4:Y:S01]  /*0f00*/  LDS R19, [R9+0x1a00] ;  /* 0x001a000009137984 */ /* 0x000f220000000800 */
[----:B------:R-:W-:-:S03]  /*0f10*/  FMUL.FTZ R23, R23, 1.4426950216293334961 ;  /* 0x3fb8aa3b17177820 */ /* 0x000fc60000410000 */
[----:B------:R5:W-:Y:S01]  /*0f20*/  STS [R9], R12 ;  /* 0x0000000c09007388 */ /* 0x000be20000000800 */
[----:B------:R1:W5:Y:S03]  /*0f30*/  MUFU.EX2 R16, R21 ;  /* 0x0000001500107308 */ /* 0x0003660000000800 */
[----:B--2---:R-:W-:Y:S05]  /*0f40*/  STS [R9+0x600], R20 ;  /* 0x0006001409007388 */ /* 0x004fea0000000800 */
[----:B------:R2:W0:Y:S01]  /*0f50*/  MUFU.EX2 R15, R27 ;  /* 0x0000001b000f7308 */ /* 0x0004220000000800 */
[----:B-1----:R-:W-:Y:S01]  /*0f60*/  FMUL.FTZ R21, R29, 1.4426950216293334961 ;  /* 0x3fb8aa3b1d157820 */ /* 0x002fe20000410000 */
[----:B------:R-:W-:Y:S01]  /*0f70*/  FADD.FTZ R29, -R7, R17 ;  /* 0x00000011071d7221 */ /* 0x000fe20000010100 */
[----:B------:R-:W-:Y:S01]  /*0f80*/  FADD.FTZ R13, R13, R14 ;  /* 0x0000000e0d0d7221 */ /* 0x000fe20000010000 */
[----:B------:R-:W-:Y:S02]  /*0f90*/  STS [R9+0x200], R14 ;  /* 0x0002000e09007388 */ /* 0x000fe40000000800 */
[----:B------:R-:W-:-:S02]  /*0fa0*/  FMUL.FTZ R29, R29, 1.4426950216293334961 ;  /* 0x3fb8aa3b1d1d7820 */ /* 0x000fc40000410000 */
[----:B------:R-:W1:Y:S01]  /*0fb0*/  MUFU.EX2 R21, R21 ;  /* 0x0000001500157308 */ /* 0x000e620000000800 */
[----:B-----5:R-:W-:Y:S01]  /*0fc0*/  FADD.FTZ R13, R13, R16 ;  /* 0x000000100d0d7221 */ /* 0x020fe20000010000 */
[----:B--2---:R-:W-:Y:S01]  /*0fd0*/  FADD.FTZ R27, -R7, R24 ;  /* 0x00000018071b7221 */ /* 0x004fe20000010100 */
[----:B------:R-:W-:Y:S02]  /*0fe0*/  STS [R9+0x400], R16 ;  /* 0x0004001009007388 */ /* 0x000fe40000000800 */
[----:B------:R-:W-:Y:S01]  /*0ff0*/  FADD.FTZ R13, R13, R20 ;  /* 0x000000140d0d7221 */ /* 0x000fe20000010000 */
[----:B------:R-:W-:Y:S02]  /*1000*/  FMUL.FTZ R27, R27, 1.4426950216293334961 ;  /* 0x3fb8aa3b1b1b7820 */ /* 0x000fe40000410000 */
[----:B------:R2:W5:Y:S01]  /*1010*/  MUFU.EX2 R17, R25 ;  /* 0x0000001900117308 */ /* 0x0005620000000800 */
[----:B0-----:R-:W-:Y:S01]  /*1020*/  FADD.FTZ R13, R13, R15 ;  /* 0x0000000f0d0d7221 */ /* 0x001fe20000010000 */
[----:B------:R-:W-:Y:S06]  /*1030*/  STS [R9+0x800], R15 ;  /* 0x0008000f09007388 */ /* 0x000fec0000000800 */
[----:B------:R3:W0:Y:S01]  /*1040*/  MUFU.EX2 R26, R29 ;  /* 0x0000001d001a7308 */ /* 0x0006220000000800 */
[----:B--2---:R-:W-:Y:S01]  /*1050*/  FADD.FTZ R25, -R7, R22 ;  /* 0x0000001607197221 */ /* 0x004fe20000010100 */
[----:B-1----:R-:W-:Y:S01]  /*1060*/  FADD.FTZ R13, R13, R21 ;  /* 0x000000150d0d7221 */ /* 0x002fe20000010000 */
[----:B------:R-:W-:Y:S02]  /*1070*/  STS [R9+0xa00], R21 ;  /* 0x000a001509007388 */ /* 0x000fe40000000800 */
[----:B------:R-:W-:-:S03]  /*1080*/  FMUL.FTZ R25, R25, 1.4426950216293334961 ;  /* 0x3fb8aa3b19197820 */ /* 0x000fc60000410000 */
[----:B------:R1:W2:Y:S01]  /*1090*/  MUFU.EX2 R24, R23 ;  /* 0x0000001700187308 */ /* 0x0002a20000000800 */
[----:B---3--:R-:W-:Y:S01]  /*10a0*/  FADD.FTZ R29, -R7, R28 ;  /* 0x0000001c071d7221 */ /* 0x008fe20000010100 */
[----:B-----5:R-:W-:Y:S01]  /*10b0*/  FADD.FTZ R13, R13, R17 ;  /* 0x000000110d0d7221 */ /* 0x020fe20000010000 */
[----:B------:R-:W-:Y:S02]  /*10c0*/  STS [R9+0xc00], R17 ;  /* 0x000c001109007388 */ /* 0x000fe40000000800 */
[----:B------:R-:W-:-:S03]  /*10d0*/  FMUL.FTZ R29, R29, 1.4426950216293334961 ;  /* 0x3fb8aa3b1d1d7820 */ /* 0x000fc60000410000 */
[----:B------:R-:W3:Y:S01]  /*10e0*/  MUFU.EX2 R28, R25 ;  /* 0x00000019001c7308 */ /* 0x000ee20000000800 */
[----:B-1----:R-:W-:Y:S01]  /*10f0*/  FADD.FTZ R23, -R7, R18 ;  /* 0x0000001207177221 */ /* 0x002fe20000010100 */
[----:B0-----:R-:W-:Y:S01]  /*1100*/  FADD.FTZ R13, R13, R26 ;  /* 0x0000001a0d0d7221 */ /* 0x001fe20000010000 */
[----:B------:R-:W-:Y:S02]  /*1110*/  STS [R9+0xe00], R26 ;  /* 0x000e001a09007388 */ /* 0x000fe40000000800 */
[----:B------:R-:W-:-:S03]  /*1120*/  FMUL.FTZ R23, R23, 1.4426950216293334961 ;  /* 0x3fb8aa3b17177820 */ /* 0x000fc60000410000 */
[----:B------:R4:W0:Y:S01]  /*1130*/  MUFU.EX2 R18, R27 ;  /* 0x0000001b00127308 */ /* 0x0008220000000800 */
[----:B--2---:R-:W-:Y:S01]  /*1140*/  FADD.FTZ R13, R13, R24 ;  /* 0x000000180d0d7221 */ /* 0x004fe20000010000 */
[----:B------:R-:W-:Y:S06]  /*1150*/  STS [R9+0x1000], R24 ;  /* 0x0010001809007388 */ /* 0x000fec0000000800 */
[----:B------:R-:W1:Y:S01]  /*1160*/  MUFU.EX2 R22, R23 ;  /* 0x0000001700167308 */ /* 0x000e620000000800 */
[----:B----4-:R-:W-:Y:S01]  /*1170*/  FADD.FTZ R27, -R7, R19 ;  /* 0x00000013071b7221 */ /* 0x010fe20000010100 */
[----:B---3--:R-:W-:Y:S03]  /*1180*/  STS [R9+0x1600], R28 ;  /* 0x0016001c09007388 */ /* 0x008fe60000000800 */
[----:B------:R-:W-:-:S03]  /*1190*/  FMUL.FTZ R10, R27, 1.4426950216293334961 ;  /* 0x3fb8aa3b1b0a7820 */ /* 0x000fc60000410000 */
[----:B------:R-:W2:Y:S01]  /*11a0*/  MUFU.EX2 R19, R29 ;  /* 0x0000001d00137308 */ /* 0x000ea20000000800 */
[----:B0-----:R-:W-:Y:S01]  /*11b0*/  FADD.FTZ R13, R13, R18 ;  /* 0x000000120d0d7221 */ /* 0x001fe20000010000 */
[----:B------:R-:W-:Y:S06]  /*11c0*/  STS [R9+0x1200], R18 ;  /* 0x0012001209007388 */ /* 0x000fec0000000800 */
[----:B------:R-:W0:Y:S01]  /*11d0*/  MUFU.EX2 R10, R10 ;  /* 0x0000000a000a7308 */ /* 0x000e220000000800 */
[----:B-1----:R-:W-:Y:S01]  /*11e0*/  FADD.FTZ R13, R13, R22 ;  /* 0x000000160d0d7221 */ /* 0x002fe20000010000 */
[----:B------:R-:W-:Y:S03]  /*11f0*/  STS [R9+0x1400], R22 ;  /* 0x0014001609007388 */ /* 0x000fe60000000800 */
[----:B------:R-:W-:-:S04]  /*1200*/  FADD.FTZ R12, R13, R28 ;  /* 0x0000001c0d0c7221 */ /* 0x000fc80000010000 */
[----:B--2---:R-:W-:Y:S01]  /*1210*/  FADD.FTZ R13, R12, R19 ;  /* 0x000000130c0d7221 */ /* 0x004fe20000010000 */
[----:B------:R-:W-:Y:S04]  /*1220*/  STS [R9+0x1800], R19 ;  /* 0x0018001309007388 */ /* 0x000fe80000000800 */
[----:B0-----:R0:W-:Y:S01]  /*1230*/  STS [R9+0x1a00], R10 ;  /* 0x001a000a09007388 */ /* 0x0011e20000000800 */
[----:B------:R-:W-:Y:S01]  /*1240*/  FADD.FTZ R13, R13, R10 ;  /* 0x0000000a0d0d7221 */ /* 0x000fe20000010000 */
[----:B0-----:R-:W-:Y:S01]  /*1250*/  VIADD R9, R9, 0x2000 ;  /* 0x0000200009097836 */ /* 0x001fe20000000000 */
[----:B------:R-:W-:Y:S06]  /*1260*/  @!P2 BRA `(.L_x_103) ;  /* 0xfffffff80070a947 */ /* 0x000fec000383ffff */
.L_x_102:
[----:B------:R-:W-:Y:S05]  /*1270*/  BSYNC B1 ;  /* 0x0000000000017941 */ /* 0x000fea0003800000 */
.L_x_101:
[----:B------:R-:W-:Y:S01]  /*1280*/  IMAD.IADD R10, R3, 0x1, -R8 ;  /* 0x00000001030a7824 */ /* 0x000fe200078e0a08 */
[----:B------:R-:W-:Y:S04]  /*1290*/  BSSY B1, `(.L_x_104) ;  /* 0x0000036000017945 */ /* 0x000fe80003800000 */
[----:B------:R-:W-:-:S13]  /*12a0*/  ISETP.GT.AND P2, PT, R10, 0x200, PT ;  /* 0x000002000a00780c */ /* 0x000fda0003f44270 */
[----:B------:R-:W-:Y:S05]  /*12b0*/  @!P2 BRA `(.L_x_105) ;  /* 0x0000000000cca947 */ /* 0x000fea0003800000 */
[----:B0-----:R-:W1:Y:S01]  /*12c0*/  LDS R16, [R9+-0x400] ;  /* 0xfffc000009107984 */ /* 0x001e620000000800 */
[----:B------:R-:W-:Y:S02]  /*12d0*/  PLOP3.LUT P0, PT, PT, PT, PT, 0x8, 0x0 ;  /* 0x000000000000781c */ /* 0x000fe40003f0e170 */
[----:B------:R-:W-:Y:S01]  /*12e0*/  IADD3 R8, R8, 0x400, RZ ;  /* 0x0000040008087810 */ /* 0x000fe20007ffe0ff */
[----:B------:R-:W0:Y:S04]  /*12f0*/  LDS R18, [R9+-0x200] ;  /* 0xfffe000009127984 */ /* 0x000e280000000800 */
[----:B------:R-:W2:Y:S04]  /*1300*/  LDS R20, [R9] ;  /* 0x0000000009147984 */ /* 0x000ea80000000800 */
[----:B------:R-:W3:Y:S04]  /*1310*/  LDS R22, [R9+0x200] ;  /* 0x0002000009167984 */ /* 0x000ee80000000800 */
[----:B------:R-:W4:Y:S04]  /*1320*/  LDS R24, [R9+0x400] ;  /* 0x0004000009187984 */ /* 0x000f280000000800 */
[----:B------:R-:W5:Y:S04]  /*1330*/  LDS R14, [R9+0x600] ;  /* 0x00060000090e7984 */ /* 0x000f680000000800 */
[----:B------:R-:W5:Y:S04]  /*1340*/  LDS R12, [R9+0x800] ;  /* 0x00080000090c7984 */ /* 0x000f680000000800 */
[----:B------:R-:W5:Y:S01]  /*1350*/  LDS R10, [R9+0xa00] ;  /* 0x000a0000090a7984 */ /* 0x000f620000000800 */
[----:B-1----:R-:W-:-:S04]  /*1360*/  FADD.FTZ R16, -R7, R16 ;  /* 0x0000001007107221 */ /* 0x002fc80000010100 */
[----:B------:R-:W-:Y:S01]  /*1370*/  FMUL.FTZ R16, R16, 1.4426950216293334961 ;  /* 0x3fb8aa3b10107820 */ /* 0x000fe20000410000 */
[C---:B0-----:R-:W-:Y:S01]  /*1380*/  FADD.FTZ R18, -R7.reuse, R18 ;  /* 0x0000001207127221 */ /* 0x041fe20000010100 */
        /* <DEDUP_REMOVED lines=38> */
.L_x_105:
[----:B------:R-:W-:Y:S05]  /*15f0*/  BSYNC B1 ;  /* 0x0000000000017941 */ /* 0x000fea0003800000 */
.L_x_104:
[----:B------:R-:W-:-:S13]  /*1600*/  ISETP.LT.OR P0, PT, R8, R3, P0 ;  /* 0x000000030800720c */ /* 0x000fda0000701670 */
[----:B------:R-:W-:Y:S05]  /*1610*/  @!P0 BRA `(.L_x_97) ;  /* 0x0000000000608947 */ /* 0x000fea0003800000 */
[----:B------:R-:W1:Y:S04]  /*1620*/  LDS R8, [R9+-0x400] ;  /* 0xfffc000009087984 */ /* 0x000e680000000800 */
[----:B------:R-:W2:Y:S04]  /*1630*/  LDS R10, [R9+-0x200] ;  /* 0xfffe0000090a7984 */ /* 0x000ea80000000800 */
[----:B------:R-:W3:Y:S04]  /*1640*/  LDS R12, [R9] ;  /* 0x00000000090c7984 */ /* 0x000ee80000000800 */
[----:B------:R-:W4:Y:S01]  /*1650*/  LDS R14, [R9+0x200] ;  /* 0x00020000090e7984 */ /* 0x000f220000000800 */
[C---:B-1----:R-:W-:Y:S01]  /*1660*/  FADD.FTZ R8, -R7.reuse, R8 ;  /* 0x0000000807087221 */ /* 0x042fe20000010100 */
[----:B--2---:R-:W-:-:S03]  /*1670*/  FADD.FTZ R10, -R7, R10 ;  /* 0x0000000a070a7221 */ /* 0x004fc60000010100 */
[----:B------:R-:W-:Y:S01]  /*1680*/  FMUL.FTZ R8, R8, 1.4426950216293334961 ;  /* 0x3fb8aa3b08087820 */ /* 0x000fe20000410000 */
[----:B---3--:R-:W-:Y:S01]  /*1690*/  FADD.FTZ R12, -R7, R12 ;  /* 0x0000000c070c7221 */ /* 0x008fe20000010100 */
[----:B------:R-:W-:-:S04]  /*16a0*/  FMUL.FTZ R10, R10, 1.4426950216293334961 ;  /* 0x3fb8aa3b0a0a7820 */ /* 0x000fc80000410000 */
[----:B------:R-:W1:Y:S01]  /*16b0*/  MUFU.EX2 R8, R8 ;  /* 0x0000000800087308 */ /* 0x000e620000000800 */
[----:B----4-:R-:W-:Y:S01]  /*16c0*/  FADD.FTZ R14, -R7, R14 ;  /* 0x0000000e070e7221 */ /* 0x010fe20000010100 */
[----:B------:R-:W-:-:S03]  /*16d0*/  FMUL.FTZ R12, R12, 1.4426950216293334961 ;  /* 0x3fb8aa3b0c0c7820 */ /* 0x000fc60000410000 */
[----:B------:R-:W-:-:S03]  /*16e0*/  FMUL.FTZ R14, R14, 1.4426950216293334961 ;  /* 0x3fb8aa3b0e0e7820 */ /* 0x000fc60000410000 */
[----:B------:R-:W2:Y:S08]  /*16f0*/  MUFU.EX2 R10, R10 ;  /* 0x0000000a000a7308 */ /* 0x000eb00000000800 */
[----:B------:R-:W3:Y:S01]  /*1700*/  MUFU.EX2 R12, R12 ;  /* 0x0000000c000c7308 */ /* 0x000ee20000000800 */
[----:B-1----:R4:W-:Y:S01]  /*1710*/  STS [R9+-0x400], R8 ;  /* 0xfffc000809007388 */ /* 0x0029e20000000800 */
[----:B------:R-:W-:-:S06]  /*1720*/  FADD.FTZ R13, R13, R8 ;  /* 0x000000080d0d7221 */ /* 0x000fcc0000010000 */
[----:B------:R-:W1:Y:S01]  /*1730*/  MUFU.EX2 R14, R14 ;  /* 0x0000000e000e7308 */ /* 0x000e620000000800 */
[----:B--2---:R4:W-:Y:S01]  /*1740*/  STS [R9+-0x200], R10 ;  /* 0xfffe000a09007388 */ /* 0x0049e20000000800 */
[----:B------:R-:W-:-:S03]  /*1750*/  FADD.FTZ R13, R13, R10 ;  /* 0x0000000a0d0d7221 */ /* 0x000fc60000010000 */
[----:B---3--:R4:W-:Y:S01]  /*1760*/  STS [R9], R12 ;  /* 0x0000000c09007388 */ /* 0x0089e20000000800 */
[----:B------:R-:W-:-:S03]  /*1770*/  FADD.FTZ R13, R13, R12 ;  /* 0x0000000c0d0d7221 */ /* 0x000fc60000010000 */
[----:B-1----:R4:W-:Y:S01]  /*1780*/  STS [R9+0x200], R14 ;  /* 0x0002000e09007388 */ /* 0x0029e20000000800 */
[----:B------:R-:W-:-:S07]  /*1790*/  FADD.FTZ R13, R13, R14 ;  /* 0x0000000e0d0d7221 */ /* 0x000fce0000010000 */
.L_x_97:
[----:B------:R-:W-:Y:S05]  /*17a0*/  BSYNC B0 ;  /* 0x0000000000007941 */ /* 0x000fea0003800000 */
.L_x_96:
[----:B----4-:R-:W2:Y:S01]  /*17b0*/  SHFL.BFLY PT, R8, R13, 0x10, 0x1f ;  /* 0x0e001f000d087f89 */ /* 0x010ea200000e0000 */
[----:B------:R-:W-:Y:S01]  /*17c0*/  LOP3.LUT P0, R11, R5, 0x1f, RZ, 0xc0, !PT ;  /* 0x0000001f050b7812 */ /* 0x000fe2000780c0ff */
[----:B------:R-:W-:Y:S03]  /*17d0*/  BSSY B0, `(.L_x_106) ;  /* 0x00000ab000007945 */ /* 0x000fe60003800000 */
[----:B------:R-:W-:-:S09]  /*17e0*/  ISETP.GT.U32.AND P2, PT, R11, 0x3, PT ;  /* 0x000000030b00780c */ /* 0x000fd20003f44070 */
[----:B------:R-:W3:Y:S04]  /*17f0*/  @!P0 S2R R15, SR_CgaCtaId ;  /* 0x00000000000f8919 */ /* 0x000ee80000008800 */
[----:B------:R-:W4:Y:S01]  /*1800*/  @!P2 S2R R14, SR_CgaCtaId ;  /* 0x00000000000ea919 */ /* 0x000f220000008800 */
[----:B--2---:R-:W-:Y:S01]  /*1810*/  FADD.FTZ R8, R8, R13 ;  /* 0x0000000d08087221 */ /* 0x004fe20000010000 */
[----:B------:R-:W-:-:S04]  /*1820*/  @!P2 MOV R13, 0x400 ;  /* 0x00000400000da802 */ /* 0x000fc80000000f00 */
[----:B-1----:R-:W1:Y:S01]  /*1830*/  SHFL.BFLY PT, R7, R8, 0x8, 0x1f ;  /* 0x0d001f0008077f89 */ /* 0x002e6200000e0000 */
[----:B------:R-:W-:-:S04]  /*1840*/  @!P2 IADD3 R13, R13, 0x100, RZ ;  /* 0x000001000d0da810 */ /* 0x000fc80007ffe0ff */
[----:B----4-:R-:W-:Y:S01]  /*1850*/  @!P2 LEA R14, R14, R13, 0x18 ;  /* 0x0000000d0e0ea211 */ /* 0x010fe200078ec0ff */
[----:B-1----:R-:W-:Y:S01]  /*1860*/  FADD.FTZ R7, R8, R7 ;  /* 0x0000000708077221 */ /* 0x002fe20000010000 */
[----:B------:R-:W-:-:S03]  /*1870*/  @!P0 MOV R8, 0x400 ;  /* 0x0000040000088802 */ /* 0x000fc60000000f00 */
[----:B------:R-:W-:Y:S01]  /*1880*/  @!P2 IMAD R11, R11, 0x4, R14 ;  /* 0x000000040b0ba824 */ /* 0x000fe200078e020e */
[----:B------:R-:W1:Y:S01]  /*1890*/  SHFL.BFLY PT, R10, R7, 0x4, 0x1f ;  /* 0x0c801f00070a7f89 */ /* 0x000e6200000e0000 */
[----:B------:R-:W-:-:S05]  /*18a0*/  @!P0 VIADD R8, R8, 0x100 ;  /* 0x0000010008088836 */ /* 0x000fca0000000000 */
[----:B---3--:R-:W-:Y:S01]  /*18b0*/  @!P0 LEA R8, R15, R8, 0x18 ;  /* 0x000000080f088211 */ /* 0x008fe200078ec0ff */
[----:B-1----:R-:W-:Y:S01]  /*18c0*/  FADD.FTZ R10, R7, R10 ;  /* 0x0000000a070a7221 */ /* 0x002fe20000010000 */
[----:B------:R-:W-:-:S04]  /*18d0*/  @!P0 SHF.R.U32.HI R7, RZ, 0x3, R5 ;  /* 0x00000003ff078819 */ /* 0x000fc80000011605 */
[----:B------:R-:W1:Y:S01]  /*18e0*/  SHFL.BFLY PT, R9, R10, 0x2, 0x1f ;  /* 0x0c401f000a097f89 */ /* 0x000e6200000e0000 */
[----:B------:R-:W-:-:S05]  /*18f0*/  @!P0 LOP3.LUT R7, R7, 0x1ffffffc, RZ, 0xc0, !PT ;  /* 0x1ffffffc07078812 */ /* 0x000fca00078ec0ff */
[----:B------:R-:W-:Y:S02]  /*1900*/  @!P0 IMAD.IADD R7, R8, 0x1, R7 ;  /* 0x0000000108078824 */ /* 0x000fe400078e0207 */
[----:B-1----:R-:W-:-:S05]  /*1910*/  FADD.FTZ R9, R10, R9 ;  /* 0x000000090a097221 */ /* 0x002fca0000010000 */
[----:B------:R-:W1:Y:S02]  /*1920*/  SHFL.BFLY PT, R12, R9, 0x1, 0x1f ;  /* 0x0c201f00090c7f89 */ /* 0x000e6400000e0000 */
[----:B-1----:R-:W-:-:S05]  /*1930*/  FADD.FTZ R12, R9, R12 ;  /* 0x0000000c090c7221 */ /* 0x002fca0000010000 */
[----:B------:R-:W-:Y:S01]  /*1940*/  @!P0 STS [R7+0x10], R12 ;  /* 0x0000100c07008388 */ /* 0x000fe20000000800 */
[----:B------:R-:W-:Y:S06]  /*1950*/  BAR.SYNC.DEFER_BLOCKING 0x0 ;  /* 0x0000000000007b1d */ /* 0x000fec0000010000 */
[----:B------:R-:W1:Y:S04]  /*1960*/  @!P2 LDS R12, [R11+0x10] ;  /* 0x000010000b0ca984 */ /* 0x000e680000000800 */
[----:B-1----:R-:W1:Y:S02]  /*1970*/  SHFL.BFLY PT, R9, R12, 0x2, 0x1f ;  /* 0x0c401f000c097f89 */ /* 0x002e6400000e0000 */
[----:B-1----:R-:W-:-:S05]  /*1980*/  FADD.FTZ R9, R9, R12 ;  /* 0x0000000c09097221 */ /* 0x002fca0000010000 */
[----:B------:R-:W1:Y:S02]  /*1990*/  SHFL.BFLY PT, R8, R9, 0x1, 0x1f ;  /* 0x0c201f0009087f89 */ /* 0x000e6400000e0000 */
[----:B-1----:R-:W-:-:S06]  /*19a0*/  FADD.FTZ R8, R9, R8 ;  /* 0x0000000809087221 */ /* 0x002fcc0000010000 */
[----:B------:R-:W1:Y:S01]  /*19b0*/  SHFL.IDX PT, R8, R8, RZ, 0x1f ;  /* 0x00001fff08087589 */ /* 0x000e6200000e0000 */
[----:B------:R-:W-:Y:S05]  /*19c0*/  @P1 BRA `(.L_x_107) ;  /* 0x00000008002c1947 */ /* 0x000fea0003800000 */
[----:B------:R-:W-:Y:S01]  /*19d0*/  LOP3.LUT R10, RZ, R5, RZ, 0x33, !PT ;  /* 0x00000005ff0a7212 */ /* 0x000fe200078e33ff */
[----:B------:R-:W-:Y:S03]  /*19e0*/  BSSY B1, `(.L_x_108) ;  /* 0x0000018000017945 */ /* 0x000fe60003800000 */
[----:B------:R-:W-:-:S04]  /*19f0*/  IADD3 R10, R3, R10, RZ ;  /* 0x0000000a030a7210 */ /* 0x000fc80007ffe0ff */
[C---:B------:R-:W-:Y:S02]  /*1a00*/  LEA.HI R7, R10.reuse, 0x1, RZ, 0x19 ;  /* 0x000000010a077811 */ /* 0x040fe400078fc8ff */
[----:B------:R-:W-:Y:S01]  /*1a10*/  ISETP.GE.U32.AND P1, PT, R10, 0x180, PT ;  /* 0x000001800a00780c */ /* 0x000fe20003f26070 */
[----:B------:R-:W-:Y:S01]  /*1a20*/  IMAD.MOV.U32 R10, RZ, RZ, R5 ;  /* 0x000000ffff0a7224 */ /* 0x000fe200078e0005 */
[----:B------:R-:W-:Y:S01]  /*1a30*/  LOP3.LUT P0, R9, R7, 0x3, RZ, 0xc0, !PT ;  /* 0x0000000307097812 */ /* 0x000fe2000780c0ff */
[----:B-1----:R-:W-:-:S06]  /*1a40*/  FADD.FTZ R7, R8, 9.9999999747524270788e-07 ;  /* 0x358637bd08077421 */ /* 0x002fcc0000010000 */
[----:B------:R-:W1:Y:S06]  /*1a50*/  MUFU.RCP R7, R7 ;  /* 0x0000000700077308 */ /* 0x000e6c0000001000 */
[----:B------:R-:W-:Y:S05]  /*1a60*/  @!P0 BRA `(.L_x_109) ;  /* 0x00000000003c8947 */ /* 0x000fea0003800000 */
[----:B------:R-:W2:Y:S01]  /*1a70*/  S2UR UR5, SR_CgaCtaId ;  /* 0x00000000000579c3 */ /* 0x000ea20000008800 */
[----:B------:R-:W-:Y:S01]  /*1a80*/  UMOV UR4, 0x400 ;  /* 0x0000040000047882 */ /* 0x000fe20000000000 */
[----:B------:R-:W-:Y:S01]  /*1a90*/  IMAD.MOV.U32 R8, RZ, RZ, R9 ;  /* 0x000000ffff087224 */ /* 0x000fe200078e0009 */
[----:B------:R-:W-:Y:S01]  /*1aa0*/  UIADD3 UR4, UR4, 0x120, URZ ;  /* 0x0000012004047890 */ /* 0x000fe2000fffe03f */
[----:B------:R-:W-:-:S03]  /*1ab0*/  MOV R10, R5 ;  /* 0x00000005000a7202 */ /* 0x000fc60000000f00 */
[----:B--2---:R-:W-:-:S06]  /*1ac0*/  ULEA UR4, UR5, UR4, 0x18 ;  /* 0x0000000405047291 */ /* 0x004fcc000f8ec03f */
[----:B------:R-:W-:-:S07]  /*1ad0*/  LEA R9, R5, UR4, 0x2 ;  /* 0x0000000405097c11 */ /* 0x000fce000f8e10ff */
.L_x_110:
[----:B------:R-:W1:Y:S01]  /*1ae0*/  LDS R12, [R9] ;  /* 0x00000000090c7984 */ /* 0x000e620000000800 */
[----:B------:R-:W-:Y:S02]  /*1af0*/  VIADD R8, R8, 0xffffffff ;  /* 0xffffffff08087836 */ /* 0x000fe40000000000 */
[----:B------:R-:W-:-:S03]  /*1b00*/  VIADD R10, R10, 0x80 ;  /* 0x000000800a0a7836 */ /* 0x000fc60000000000 */
[----:B------:R-:W-:Y:S01]  /*1b10*/  ISETP.NE.AND P0, PT, R8, RZ, PT ;  /* 0x000000ff0800720c */ /* 0x000fe20003f05270 */
[----:B-1----:R-:W-:-:S05]  /*1b20*/  FMUL.FTZ R12, R12, R7 ;  /* 0x000000070c0c7220 */ /* 0x002fca0000410000 */
[----:B------:R1:W-:Y:S02]  /*1b30*/  STS [R9], R12 ;  /* 0x0000000c09007388 */ /* 0x0003e40000000800 */
[----:B-1----:R-:W-:-:S05]  /*1b40*/  IADD3 R9, R9, 0x200, RZ ;  /* 0x0000020009097810 */ /* 0x002fca0007ffe0ff */
[----:B------:R-:W-:Y:S05]  /*1b50*/  @P0 BRA `(.L_x_110) ;  /* 0xfffffffc00e00947 */ /* 0x000fea000383ffff */
.L_x_109:
[----:B------:R-:W-:Y:S05]  /*1b60*/  BSYNC B1 ;  /* 0x0000000000017941 */ /* 0x000fea0003800000 */
.L_x_108:
[----:B------:R-:W-:Y:S05]  /*1b70*/  @!P1 BRA `(.L_x_107) ;  /* 0x0000000400c09947 */ /* 0x000fea0003800000 */
[----:B------:R-:W2:Y:S01]  /*1b80*/  S2UR UR5, SR_CgaCtaId ;  /* 0x00000000000579c3 */ /* 0x000ea20000008800 */
[----:B------:R-:W-:Y:S01]  /*1b90*/  IMAD.IADD R8, R3, 0x1, -R10 ;  /* 0x0000000103087824 */ /* 0x000fe200078e0a0a */
[----:B------:R-:W-:Y:S01]  /*1ba0*/  UMOV UR4, 0x400 ;  /* 0x0000040000047882 */ /* 0x000fe20000000000 */
[----:B------:R-:W-:Y:S01]  /*1bb0*/  BSSY B1, `(.L_x_111) ;  /* 0x000003e000017945 */ /* 0x000fe20003800000 */
[----:B------:R-:W-:Y:S01]  /*1bc0*/  UIADD3 UR4, UR4, 0x120, URZ ;  /* 0x0000012004047890 */ /* 0x000fe2000fffe03f */
[----:B------:R-:W-:Y:S02]  /*1bd0*/  PLOP3.LUT P0, PT, PT, PT, PT, 0x80, 0x0 ;  /* 0x000000000000781c */ /* 0x000fe40003f0f070 */
[----:B------:R-:W-:Y:S01]  /*1be0*/  ISETP.GT.AND P1, PT, R8, 0x600, PT ;  /* 0x000006000800780c */ /* 0x000fe20003f24270 */
[----:B--2---:R-:W-:-:S06]  /*1bf0*/  ULEA UR4, UR5, UR4, 0x18 ;  /* 0x0000000405047291 */ /* 0x004fcc000f8ec03f */
[----:B------:R-:W-:-:S05]  /*1c00*/  LEA R8, R10, UR4, 0x2 ;  /* 0x000000040a087c11 */ /* 0x000fca000f8e10ff */
[----:B------:R-:W-:Y:S01]  /*1c10*/  VIADD R8, R8, 0x400 ;  /* 0x0000040008087836 */ /* 0x000fe20000000000 */
[----:B------:R-:W-:Y:S06]  /*1c20*/  @!P1 BRA `(.L_x_112) ;  /* 0x0000000000d89947 */ /* 0x000fec0003800000 */
[----:B------:R-:W-:Y:S02]  /*1c30*/  PLOP3.LUT P0, PT, PT, PT, PT, 0x8, 0x0 ;  /* 0x000000000000781c */ /* 0x000fe40003f0e170 */
[----:B------:R-:W-:-:S11]  /*1c40*/  IADD3 R9, R3, -0x600, RZ ;  /* 0xfffffa0003097810 */ /* 0x000fd60007ffe0ff */
.L_x_113:
[----:B------:R-:W1:Y:S01]  /*1c50*/  LDS R17, [R8+-0x400] ;  /* 0xfffc000008117984 */ /* 0x000e620000000800 */
[----:B------:R-:W-:-:S03]  /*1c60*/  VIADD R10, R10, 0x800 ;  /* 0x000008000a0a7836 */ /* 0x000fc60000000000 */
[----:B------:R-:W2:Y:S02]  /*1c70*/  LDS R19, [R8+-0x200] ;  /* 0xfffe000008137984 */ /* 0x000ea40000000800 */
[----:B------:R-:W-:Y:S02]  /*1c80*/  ISETP.GE.AND P1, PT, R10, R9, PT ;  /* 0x000000090a00720c */ /* 0x000fe40003f26270 */
[----:B------:R-:W3:Y:S04]  /*1c90*/  LDS R21, [R8] ;  /* 0x0000000008157984 */ /* 0x000ee80000000800 */
[----:B------:R-:W4:Y:S04]  /*1ca0*/  LDS R23, [R8+0x200] ;  /* 0x0002000008177984 */ /* 0x000f280000000800 */
[----:B------:R-:W5:Y:S04]  /*1cb0*/  LDS R15, [R8+0x400] ;  /* 0x00040000080f7984 */ /* 0x000f680000000800 */
[----:B------:R-:W5:Y:S04]  /*1cc0*/  LDS R13, [R8+0x600] ;  /* 0x00060000080d7984 */ /* 0x000f680000000800 */
[----:B------:R-:W5:Y:S04]  /*1cd0*/  LDS R11, [R8+0x800] ;  /* 0x00080000080b7984 */ /* 0x000f680000000800 */
[----:B------:R-:W5:Y:S04]  /*1ce0*/  LDS R22, [R8+0xa00] ;  /* 0x000a000008167984 */ /* 0x000f680000000800 */
[----:B------:R-:W-:Y:S04]  /*1cf0*/  LDS R28, [R8+0xc00] ;  /* 0x000c0000081c7984 */ /* 0x000fe80000000800 */
[----:B------:R-:W5:Y:S04]  /*1d00*/  LDS R26, [R8+0xe00] ;  /* 0x000e0000081a7984 */ /* 0x000f680000000800 */
[----:B------:R-:W5:Y:S01]  /*1d10*/  LDS R24, [R8+0x1000] ;  /* 0x0010000008187984 */ /* 0x000f620000000800 */
[----:B-1----:R-:W-:-:S03]  /*1d20*/  FMUL.FTZ R17, R7, R17 ;  /* 0x0000001107117220 */ /* 0x002fc60000410000 */
[----:B------:R-:W-:Y:S01]  /*1d30*/  LDS R20, [R8+0x1200] ;  /* 0x0012000008147984 */ /* 0x000fe20000000800 */
[----:B--2---:R-:W-:-:S03]  /*1d40*/  FMUL.FTZ R19, R7, R19 ;  /* 0x0000001307137220 */ /* 0x004fc60000410000 */
[----:B------:R-:W1:Y:S01]  /*1d50*/  LDS R12, [R8+0x1400] ;  /* 0x00140000080c7984 */ /* 0x000e620000000800 */
[----:B---3--:R-:W-:-:S03]  /*1d60*/  FMUL.FTZ R21, R7, R21 ;  /* 0x0000001507157220 */ /* 0x008fc60000410000 */
[----:B------:R-:W2:Y:S01]  /*1d70*/  LDS R18, [R8+0x1600] ;  /* 0x0016000008127984 */ /* 0x000ea20000000800 */
[----:B----4-:R-:W-:-:S03]  /*1d80*/  FMUL.FTZ R23, R7, R23 ;  /* 0x0000001707177220 */ /* 0x010fc60000410000 */
[----:B0-----:R-:W0:Y:S01]  /*1d90*/  LDS R16, [R8+0x1800] ;  /* 0x0018000008107984 */ /* 0x001e220000000800 */
[----:B-----5:R-:W-:-:S03]  /*1da0*/  FMUL.FTZ R15, R7, R15 ;  /* 0x0000000f070f7220 */ /* 0x020fc60000410000 */
[----:B------:R-:W3:Y:S01]  /*1db0*/  LDS R14, [R8+0x1a00] ;  /* 0x001a0000080e7984 */ /* 0x000ee20000000800 */
[----:B------:R-:W-:-:S03]  /*1dc0*/  FMUL.FTZ R13, R7, R13 ;  /* 0x0000000d070d7220 */ /* 0x000fc60000410000 */
[----:B------:R4:W-:Y:S01]  /*1dd0*/  STS [R8+-0x400], R17 ;  /* 0xfffc001108007388 */ /* 0x0009e20000000800 */
[----:B------:R-:W-:-:S03]  /*1de0*/  FMUL.FTZ R11, R7, R11 ;  /* 0x0000000b070b7220 */ /* 0x000fc60000410000 */
[----:B------:R5:W-:Y:S04]  /*1df0*/  STS [R8+-0x200], R19 ;  /* 0xfffe001308007388 */ /* 0x000be80000000800 */
[----:B------:R-:W-:Y:S01]  /*1e00*/  STS [R8], R21 ;  /* 0x0000001508007388 */ /* 0x000fe20000000800 */
[----:B----4-:R-:W-:-:S03]  /*1e10*/  FMUL.FTZ R17, R7, R22 ;  /* 0x0000001607117220 */ /* 0x010fc60000410000 */
[----:B------:R-:W-:Y:S01]  /*1e20*/  STS [R8+0x200], R23 ;  /* 0x0002001708007388 */ /* 0x000fe20000000800 */
[C---:B------:R-:W-:Y:S01]  /*1e30*/  FMUL.FTZ R25, R7.reuse, R26 ;  /* 0x0000001a07197220 */ /* 0x040fe20000410000 */
[C---:B-----5:R-:W-:Y:S02]  /*1e40*/  FMUL.FTZ R19, R7.reuse, R28 ;  /* 0x0000001c07137220 */ /* 0x060fe40000410000 */
[----:B------:R1:W-:Y:S01]  /*1e50*/  STS [R8+0x400], R15 ;  /* 0x0004000f08007388 */ /* 0x0003e20000000800 */
[----:B------:R-:W-:-:S03]  /*1e60*/  FMUL.FTZ R27, R7, R24 ;  /* 0x00000018071b7220 */ /* 0x000fc60000410000 */
[----:B------:R4:W-:Y:S04]  /*1e70*/  STS [R8+0x600], R13 ;  /* 0x0006000d08007388 */ /* 0x0009e80000000800 */
[----:B------:R-:W-:Y:S01]  /*1e80*/  STS [R8+0x800], R11 ;  /* 0x0008000b08007388 */ /* 0x000fe20000000800 */
[C---:B-1----:R-:W-:Y:S01]  /*1e90*/  FMUL.FTZ R15, R7.reuse, R12 ;  /* 0x0000000c070f7220 */ /* 0x042fe20000410000 */
[C---:B--2---:R-:W-:Y:S02]  /*1ea0*/  FMUL.FTZ R21, R7.reuse, R18 ;  /* 0x0000001207157220 */ /* 0x044fe40000410000 */
[----:B------:R-:W-:Y:S01]  /*1eb0*/  STS [R8+0xa00], R17 ;  /* 0x000a001108007388 */ /* 0x000fe20000000800 */
[C---:B----4-:R-:W-:Y:S01]  /*1ec0*/  FMUL.FTZ R13, R7.reuse, R20 ;  /* 0x00000014070d7220 */ /* 0x050fe20000410000 */
[----:B0-----:R-:W-:-:S02]  /*1ed0*/  FMUL.FTZ R23, R7, R16 ;  /* 0x0000001007177220 */ /* 0x001fc40000410000 */
[----:B------:R-:W-:Y:S01]  /*1ee0*/  STS [R8+0xc00], R19 ;  /* 0x000c001308007388 */ /* 0x000fe20000000800 */
[----:B---3--:R-:W-:-:S03]  /*1ef0*/  FMUL.FTZ R29, R7, R14 ;  /* 0x0000000e071d7220 */ /* 0x008fc60000410000 */
        /* <DEDUP_REMOVED lines=9> */
.L_x_112:
[----:B------:R-:W-:Y:S05]  /*1f90*/  BSYNC B1 ;  /* 0x0000000000017941 */ /* 0x000fea0003800000 */
.L_x_111:
[----:B------:R-:W-:Y:S01]  /*1fa0*/  IADD3 R9, R3, -R10, RZ ;  /* 0x8000000a03097210 */ /* 0x000fe20007ffe0ff */
[----:B------:R-:W-:Y:S03]  /*1fb0*/  BSSY B1, `(.L_x_114) ;  /* 0x000001e000017945 */ /* 0x000fe60003800000 */
[----:B------:R-:W-:-:S13]  /*1fc0*/  ISETP.GT.AND P1, PT, R9, 0x200, PT ;  /* 0x000002000900780c */ /* 0x000fda0003f24270 */
[----:B------:R-:W-:Y:S05]  /*1fd0*/  @!P1 BRA `(.L_x_115) ;  /* 0x00000000006c9947 */ /* 0x000fea0003800000 */
[----:B------:R-:W1:Y:S01]  /*1fe0*/  LDS R12, [R8+-0x400] ;  /* 0xfffc0000080c7984 */ /* 0x000e620000000800 */
[----:B------:R-:W-:Y:S01]  /*1ff0*/  PLOP3.LUT P0, PT, PT, PT, PT, 0x8, 0x0 ;  /* 0x000000000000781c */ /* 0x000fe20003f0e170 */
[----:B------:R-:W-:Y:S02]  /*2000*/  VIADD R10, R10, 0x400 ;  /* 0x000004000a0a7836 */ /* 0x000fe40000000000 */
[----:B------:R-:W2:Y:S04]  /*2010*/  LDS R14, [R8+-0x200] ;  /* 0xfffe0000080e7984 */ /* 0x000ea80000000800 */
[----:B0-----:R-:W0:Y:S04]  /*2020*/  LDS R16, [R8] ;  /* 0x0000000008107984 */ /* 0x001e280000000800 */
[----:B------:R-:W3:Y:S04]  /*2030*/  LDS R18, [R8+0x200] ;  /* 0x0002000008127984 */ /* 0x000ee80000000800 */
[----:B------:R-:W4:Y:S04]  /*2040*/  LDS R20, [R8+0x400] ;  /* 0x0004000008147984 */ /* 0x000f280000000800 */
[----:B------:R-:W5:Y:S04]  /*2050*/  LDS R22, [R8+0x600] ;  /* 0x0006000008167984 */ /* 0x000f680000000800 */
[----:B------:R-:W5:Y:S04]  /*2060*/  LDS R24, [R8+0x800] ;  /* 0x0008000008187984 */ /* 0x000f680000000800 */
[----:B------:R-:W5:Y:S01]  /*2070*/  LDS R26, [R8+0xa00] ;  /* 0x000a0000081a7984 */ /* 0x000f620000000800 */
[C---:B-1----:R-:W-:Y:S01]  /*2080*/  FMUL.FTZ R9, R7.reuse, R12 ;  /* 0x0000000c07097220 */ /* 0x042fe20000410000 */
[----:B--2---:R-:W-:-:S04]  /*2090*/  FMUL.FTZ R11, R7, R14 ;  /* 0x0000000e070b7220 */ /* 0x004fc80000410000 */
[----:B------:R-:W-:Y:S01]  /*20a0*/  STS [R8+-0x400], R9 ;  /* 0xfffc000908007388 */ /* 0x000fe20000000800 */
[----:B0-----:R-:W-:-:S03]  /*20b0*/  FMUL.FTZ R13, R7, R16 ;  /* 0x00000010070d7220 */ /* 0x001fc60000410000 */
        /* <DEDUP_REMOVED lines=13> */
.L_x_115:
[----:B------:R-:W-:Y:S05]  /*2190*/  BSYNC B1 ;  /* 0x0000000000017941 */ /* 0x000fea0003800000 */
.L_x_114:
[----:B------:R-:W-:-:S13]  /*21a0*/  ISETP.LT.OR P0, PT, R10, R3, P0 ;  /* 0x000000030a00720c */ /* 0x000fda0000701670 */
[----:B------:R-:W-:Y:S05]  /*21b0*/  @!P0 BRA `(.L_x_107) ;  /* 0x0000000000308947 */ /* 0x000fea0003800000 */
[----:B------:R-:W1:Y:S04]  /*21c0*/  LDS R10, [R8+-0x400] ;  /* 0xfffc0000080a7984 */ /* 0x000e680000000800 */
[----:B------:R-:W2:Y:S04]  /*21d0*/  LDS R12, [R8+-0x200] ;  /* 0xfffe0000080c7984 */ /* 0x000ea80000000800 */
[----:B------:R-:W3:Y:S04]  /*21e0*/  LDS R14, [R8] ;  /* 0x00000000080e7984 */ /* 0x000ee80000000800 */
[----:B0-----:R-:W0:Y:S01]  /*21f0*/  LDS R16, [R8+0x200] ;  /* 0x0002000008107984 */ /* 0x001e220000000800 */
[-C--:B-1----:R-:W-:Y:S01]  /*2200*/  FMUL.FTZ R3, R10, R7.reuse ;  /* 0x000000070a037220 */ /* 0x082fe20000410000 */
[----:B--2---:R-:W-:-:S04]  /*2210*/  FMUL.FTZ R9, R12, R7 ;  /* 0x000000070c097220 */ /* 0x004fc80000410000 */
[----:B------:R2:W-:Y:S01]  /*2220*/  STS [R8+-0x400], R3 ;  /* 0xfffc000308007388 */ /* 0x0005e20000000800 */
[----:B---3--:R-:W-:-:S03]  /*2230*/  FMUL.FTZ R11, R14, R7 ;  /* 0x000000070e0b7220 */ /* 0x008fc60000410000 */
[----:B------:R2:W-:Y:S01]  /*2240*/  STS [R8+-0x200], R9 ;  /* 0xfffe000908007388 */ /* 0x0005e20000000800 */
[----:B0-----:R-:W-:-:S03]  /*2250*/  FMUL.FTZ R7, R16, R7 ;  /* 0x0000000710077220 */ /* 0x001fc60000410000 */
[----:B------:R2:W-:Y:S04]  /*2260*/  STS [R8], R11 ;  /* 0x0000000b08007388 */ /* 0x0005e80000000800 */
[----:B------:R2:W-:Y:S02]  /*2270*/  STS [R8+0x200], R7 ;  /* 0x0002000708007388 */ /* 0x0005e40000000800 */
.L_x_107:
[----:B------:R-:W-:Y:S05]  /*2280*/  BSYNC B0 ;  /* 0x0000000000007941 */ /* 0x000fea0003800000 */
.L_x_106:
[----:B------:R-:W3:Y:S08]  /*2290*/  S2UR UR5, SR_CgaCtaId ;  /* 0x00000000000579c3 */ /* 0x000ef00000008800 */
[----:B------:R-:W-:Y:S01]  /*22a0*/  BAR.SYNC.DEFER_BLOCKING 0x0 ;  /* 0x0000000000007b1d */ /* 0x000fe20000010000 */
[----:B-12---:R-:W-:Y:S01]  /*22b0*/  LOP3.LUT R7, R0, 0x3, RZ, 0xc0, !PT ;  /* 0x0000000300077812 */ /* 0x006fe200078ec0ff */
[----:B0-----:R-:W-:Y:S01]  /*22c0*/  IMAD.MOV.U32 R16, RZ, RZ, RZ ;  /* 0x000000ffff107224 */ /* 0x001fe200078e00ff */
[----:B------:R-:W-:Y:S01]  /*22d0*/  SHF.R.S32.HI R3, RZ, 0x1f, R0 ;  /* 0x0000001fff037819 */ /* 0x000fe20000011400 */
[----:B------:R-:W-:Y:S01]  /*22e0*/  IMAD.MOV.U32 R14, RZ, RZ, RZ ;  /* 0x000000ffff0e7224 */ /* 0x000fe200078e00ff */
[----:B------:R-:W-:Y:S01]  /*22f0*/  ISETP.NE.AND P0, PT, R7, RZ, PT ;  /* 0x000000ff0700720c */ /* 0x000fe20003f05270 */
[----:B------:R-:W-:Y:S01]  /*2300*/  UMOV UR4, 0x400 ;  /* 0x0000040000047882 */ /* 0x000fe20000000000 */
[----:B------:R-:W-:Y:S01]  /*2310*/  LOP3.LUT R7, R5, 0xffffffc0, RZ, 0xc0, !PT ;  /* 0xffffffc005077812 */ /* 0x000fe200078ec0ff */
[----:B------:R-:W-:Y:S01]  /*2320*/  UIADD3 UR4, UR4, 0x120, URZ ;  /* 0x0000012004047890 */ /* 0x000fe2000fffe03f */
[----:B------:R-:W-:Y:S01]  /*2330*/  LEA.HI R10, R3, R0, RZ, 0x2 ;  /* 0x00000000030a7211 */ /* 0x000fe200078f10ff */
[----:B------:R-:W-:Y:S01]  /*2340*/  BSSY B0, `(.L_x_116) ;  /* 0x0000029000007945 */ /* 0x000fe20003800000 */
[----:B------:R-:W-:Y:S01]  /*2350*/  ISETP.NE.OR P5, PT, R7, 0x40, P0 ;  /* 0x000000400700780c */ /* 0x000fe200007a5670 */
[----:B------:R-:W-:Y:S01]  /*2360*/  HFMA2.MMA R7, -RZ, RZ, 0, 0 ;  /* 0x00000000ff077435 */ /* 0x000fe200000001ff */
[----:B------:R-:W-:Y:S01]  /*2370*/  SHF.R.S32.HI R10, RZ, 0x2, R10 ;  /* 0x00000002ff0a7819 */ /* 0x000fe2000001140a */
[----:B------:R-:W-:Y:S01]  /*2380*/  HFMA2.MMA R0, -RZ, RZ, 0, 0 ;  /* 0x00000000ff007435 */ /* 0x000fe200000001ff */
[C---:B------:R-:W-:Y:S01]  /*2390*/  IADD3 R9, R5.reuse, 0x1f, RZ ;  /* 0x0000001f05097810 */ /* 0x040fe20007ffe0ff */
[----:B------:R-:W-:Y:S01]  /*23a0*/  IMAD.MOV.U32 R3, RZ, RZ, RZ ;  /* 0x000000ffff037224 */ /* 0x000fe200078e00ff */
[C---:B------:R-:W-:Y:S01]  /*23b0*/  LOP3.LUT R8, R5.reuse, 0xffffffe0, RZ, 0xc0, !PT ;  /* 0xffffffe005087812 */ /* 0x040fe200078ec0ff */
[----:B------:R-:W-:Y:S01]  /*23c0*/  IMAD.MOV.U32 R12, RZ, RZ, RZ ;  /* 0x000000ffff0c7224 */ /* 0x000fe200078e00ff */
[C---:B------:R-:W-:Y:S01]  /*23d0*/  ISETP.GT.OR P1, PT, R5.reuse, 0x3f, P0 ;  /* 0x0000003f0500780c */ /* 0x040fe20000724670 */
[----:B------:R-:W-:Y:S01]  /*23e0*/  IMAD.MOV.U32 R25, RZ, RZ, RZ ;  /* 0x000000ffff197224 */ /* 0x000fe200078e00ff */
[----:B------:R-:W-:Y:S01]  /*23f0*/  ISETP.GT.OR P2, PT, R5, 0x1f, P0 ;  /* 0x0000001f0500780c */ /* 0x000fe20000744670 */
[----:B------:R-:W-:Y:S01]  /*2400*/  IMAD R5, R2, 0x80, R10 ;  /* 0x0000008002057824 */ /* 0x000fe200078e020a */
[----:B---3--:R-:W-:Y:S01]  /*2410*/  ULEA UR4, UR5, UR4, 0x18 ;  /* 0x0000000405047291 */ /* 0x008fe2000f8ec03f */
[----:B------:R-:W-:Y:S01]  /*2420*/  BAR.SYNC.DEFER_BLOCKING 0x0 ;  /* 0x0000000000007b1d */ /* 0x000fe20000010000 */
[----:B------:R-:W-:Y:S01]  /*2430*/  ISETP.GT.U32.AND P3, PT, R9, 0x3e, PT ;  /* 0x0000003e0900780c */ /* 0x000fe20003f64070 */
[----:B------:R-:W-:Y:S01]  /*2440*/  IMAD.MOV.U32 R26, RZ, RZ, RZ ;  /* 0x000000ffff1a7224 */ /* 0x000fe200078e00ff */
[----:B------:R-:W-:-:S02]  /*2450*/  ISETP.NE.OR P4, PT, R8, 0x20, P0 ;  /* 0x000000200800780c */ /* 0x000fc40000785670 */
[----:B------:R-:W-:Y:S02]  /*2460*/  CS2R R8, SRZ ;  /* 0x0000000000087805 */ /* 0x000fe4000001ff00 */
[----:B------:R-:W-:Y:S02]  /*2470*/  LEA R5, R5, UR4, 0x2 ;  /* 0x0000000405057c11 */ /* 0x000fe4000f8e10ff */
[----:B------:R-:W-:Y:S02]  /*2480*/  CS2R R18, SRZ ;  /* 0x0000000000127805 */ /* 0x000fe4000001ff00 */
[----:B------:R-:W-:Y:S02]  /*2490*/  MOV R11, RZ ;  /* 0x000000ff000b7202 */ /* 0x000fe40000000f00 */
[----:B------:R-:W-:Y:S01]  /*24a0*/  CS2R R20, SRZ ;  /* 0x0000000000147805 */ /* 0x000fe2000001ff00 */
[----:B------:R-:W-:Y:S01]  /*24b0*/  IMAD.MOV.U32 R22, RZ, RZ, RZ ;  /* 0x000000ffff167224 */ /* 0x000fe200078e00ff */
[----:B------:R-:W-:Y:S06]  /*24c0*/  @P5 BRA `(.L_x_117) ;  /* 0x0000000000405947 */ /* 0x000fec0003800000 */
        /* <DEDUP_REMOVED lines=16> */
.L_x_117:
[----:B------:R-:W-:Y:S05]  /*25d0*/  BSYNC B0 ;  /* 0x0000000000007941 */ /* 0x000fea0003800000 */
.L_x_116:
[----:B------:R-:W-:Y:S06]  /*25e0*/  BAR.SYNC.DEFER_BLOCKING 0x0 ;  /* 0x0000000000007b1d */ /* 0x000fec0000010000 */
[----:B------:R-:W-:Y:S04]  /*25f0*/  BSSY B0, `(.L_x_118) ;  /* 0x0000022000007945 */ /* 0x000fe80003800000 */
[----:B------:R-:W-:Y:S05]  /*2600*/  @P1 BRA `(.L_x_119) ;  /* 0x0000000000801947 */ /* 0x000fea0003800000 */
[----:B------:R-:W0:Y:S04]  /*2610*/  LDS R2, [R5] ;  /* 0x0000000005027984 */ /* 0x000e280000000800 */
[----:B------:R-:W1:Y:S04]  /*2620*/  LDS R13, [R5+0x20] ;  /* 0x00002000050d7984 */ /* 0x000e680000000800 */
[----:B------:R-:W2:Y:S04]  /*2630*/  LDS R24, [R5+0x40] ;  /* 0x0000400005187984 */ /* 0x000ea80000000800 */
[----:B------:R-:W3:Y:S04]  /*2640*/  LDS R15, [R5+0x60] ;  /* 0x00006000050f7984 */ /* 0x000ee80000000800 */
[----:B------:R-:W4:Y:S04]  /*2650*/  LDS R17, [R5+0x120] ;  /* 0x0001200005117984 */ /* 0x000f280000000800 */
        /* <DEDUP_REMOVED lines=12> */
[----:B-----5:R-:W-:Y:S01]  /*2720*/  FADD.FTZ R25, R25, R28 ;  /* 0x0000001c19197221 */ /* 0x020fe20000010000 */
        /* <DEDUP_REMOVED lines=10> */
[----:B0-----:R-:W-:Y:S01]  /*27d0*/  FADD.FTZ R19, R19, R2 ;  /* 0x0000000213137221 */ /* 0x001fe20000010000 */
[----:B-1----:R-:W-:Y:S01]  /*27e0*/  FADD.FTZ R20, R20, R13 ;  /* 0x0000000d14147221 */ /* 0x002fe20000010000 */
[----:B--2---:R-:W-:Y:S01]  /*27f0*/  FADD.FTZ R21, R21, R24 ;  /* 0x0000001815157221 */ /* 0x004fe20000010000 */
[----:B---3--:R-:W-:-:S07]  /*2800*/  FADD.FTZ R0, R0, R15 ;  /* 0x0000000f00007221 */ /* 0x008fce0000010000 */
.L_x_119:
[----:B------:R-:W-:Y:S05]  /*2810*/  BSYNC B0 ;  /* 0x0000000000007941 */ /* 0x000fea0003800000 */
.L_x_118:
        /* <DEDUP_REMOVED lines=19> */
.L_x_121:
[----:B------:R-:W-:Y:S05]  /*2950*/  BSYNC B0 ;  /* 0x0000000000007941 */ /* 0x000fea0003800000 */
.L_x_120:
[----:B------:R-:W-:Y:S06]  /*2960*/  BAR.SYNC.DEFER_BLOCKING 0x0 ;  /* 0x0000000000007b1d */ /* 0x000fec0000010000 */
[----:B------:R-:W-:Y:S04]  /*2970*/  BSSY B0, `(.L_x_122) ;  /* 0x0000023000007945 */ /* 0x000fe80003800000 */
[----:B------:R-:W-:Y:S05]  /*2980*/  @P2 BRA `(.L_x_123) ;  /* 0x0000000000842947 */ /* 0x000fea0003800000 */
[----:B------:R-:W0:Y:S04]  /*2990*/  LDS R2, [R5] ;  /* 0x0000000005027984 */ /* 0x000e280000000800 */
[----:B------:R-:W2:Y:S04]  /*29a0*/  LDS R13, [R5+0x20] ;  /* 0x00002000050d7984 */ /* 0x000ea80000000800 */
[----:B------:R-:W3:Y:S04]  /*29b0*/  LDS R24, [R5+0x40] ;  /* 0x0000400005187984 */ /* 0x000ee80000000800 */
[----:B------:R-:W4:Y:S04]  /*29c0*/  LDS R15, [R5+0x80] ;  /* 0x00008000050f7984 */ /* 0x000f280000000800 */
[----:B------:R-:W5:Y:S04]  /*29d0*/  LDS R17, [R5+0xc0] ;  /* 0x0000c00005117984 */ /* 0x000f680000000800 */
[----:B------:R-:W5:Y:S01]  /*29e0*/  LDS R28, [R5+0xe0] ;  /* 0x0000e000051c7984 */ /* 0x000f620000000800 */
[----:B01----:R-:W-:-:S03]  /*29f0*/  FADD.FTZ R3, R3, R2 ;  /* 0x0000000203037221 */ /* 0x003fc60000010000 */
[----:B------:R-:W0:Y:S01]  /*2a00*/  LDS R2, [R5+0xa0] ;  /* 0x0000a00005027984 */ /* 0x000e220000000800 */
[----:B--2---:R-:W-:-:S03]  /*2a10*/  FADD.FTZ R16, R16, R13 ;  /* 0x0000000d10107221 */ /* 0x004fc60000010000 */
[----:B------:R-:W1:Y:S01]  /*2a20*/  LDS R13, [R5+0x60] ;  /* 0x00006000050d7984 */ /* 0x000e620000000800 */
[----:B---3--:R-:W-:Y:S01]  /*2a30*/  FADD.FTZ R7, R7, R24 ;  /* 0x0000001807077221 */ /* 0x008fe20000010000 */
[----:B----4-:R-:W-:Y:S01]  /*2a40*/  FADD.FTZ R8, R8, R15 ;  /* 0x0000000f08087221 */ /* 0x010fe20000010000 */
[----:B-----5:R-:W-:Y:S01]  /*2a50*/  FADD.FTZ R12, R12, R17 ;  /* 0x000000110c0c7221 */ /* 0x020fe20000010000 */
[----:B------:R-:W-:Y:S01]  /*2a60*/  FADD.FTZ R11, R11, R28 ;  /* 0x0000001c0b0b7221 */ /* 0x000fe20000010000 */
[----:B0-----:R-:W-:Y:S01]  /*2a70*/  FADD.FTZ R9, R9, R2 ;  /* 0x0000000209097221 */ /* 0x001fe20000010000 */
[----:B-1----:R-:W-:Y:S01]  /*2a80*/  FADD.FTZ R14, R14, R13 ;  /* 0x0000000d0e0e7221 */ /* 0x002fe20000010000 */
[----:B------:R-:W-:Y:S06]  /*2a90*/  @P0 BRA `(.L_x_123) ;  /* 0x0000000000400947 */ /* 0x000fec0003800000 */
[----:B------:R-:W0:Y:S04]  /*2aa0*/  LDS R2, [R5+0x100] ;  /* 0x0001000005027984 */ /* 0x000e280000000800 */
        /* <DEDUP_REMOVED lines=8> */
[----:B-1----:R-:W-:Y:S01]  /*2b30*/  FADD.FTZ R26, R26, R13 ;  /* 0x0000000d1a1a7221 */ /* 0x002fe20000010000 */
[----:B--2---:R-:W-:Y:S01]  /*2b40*/  FADD.FTZ R19, R19, R24 ;  /* 0x0000001813137221 */ /* 0x004fe20000010000 */
[----:B---3--:R-:W-:Y:S01]  /*2b50*/  FADD.FTZ R20, R20, R15 ;  /* 0x0000000f14147221 */ /* 0x008fe20000010000 */
[----:B----4-:R-:W-:Y:S01]  /*2b60*/  FADD.FTZ R0, R0, R17 ;  /* 0x0000001100007221 */ /* 0x010fe20000010000 */
[----:B-----5:R-:W-:Y:S01]  /*2b70*/  FADD.FTZ R18, R18, R23 ;  /* 0x0000001712127221 */ /* 0x020fe20000010000 */
[----:B------:R-:W-:Y:S01]  /*2b80*/  FADD.FTZ R22, R22, R27 ;  /* 0x0000001b16167221 */ /* 0x000fe20000010000 */
[----:B0-----:R-:W-:-:S07]  /*2b90*/  FADD.FTZ R21, R21, R2 ;  /* 0x0000000215157221 */ /* 0x001fce0000010000 */
.L_x_123:
[----:B------:R-:W-:Y:S05]  /*2ba0*/  BSYNC B0 ;  /* 0x0000000000007941 */ /* 0x000fea0003800000 */
.L_x_122:
[----:B------:R-:W-:Y:S06]  /*2bb0*/  BAR.SYNC.DEFER_BLOCKING 0x0 ;  /* 0x0000000000007b1d */ /* 0x000fec0000010000 */
[----:B------:R-:W-:Y:S05]  /*2bc0*/  @P3 EXIT ;  /* 0x000000000000394d */ /* 0x000fea0003800000 */
[----:B------:R-:W2:Y:S01]  /*2bd0*/  S2UR UR4, SR_CTAID.Z ;  /* 0x00000000000479c3 */ /* 0x000ea20000002700 */
[----:B------:R-:W-:Y:S01]  /*2be0*/  ULDC UR5, c[0x0][0x14] ;  /* 0x0000050000057ab9 */ /* 0x000fe20000000800 */
[----:B------:R-:W-:Y:S01]  /*2bf0*/  ULDC UR6, c[0x0][0xc] ;  /* 0x0000030000067ab9 */ /* 0x000fe20000000800 */
[----:B------:R-:W-:Y:S02]  /*2c00*/  IMAD R4, R4, UR5, RZ ;  /* 0x0000000504047c24 */ /* 0x000fe4000f8e02ff */
[----:B------:R-:W-:-:S03]  /*2c10*/  IMAD R6, R6, UR6, RZ ;  /* 0x0000000606067c24 */ /* 0x000fc6000f8e02ff */
[----:B------:R-:W-:Y:S01]  /*2c20*/  SHF.L.U32 R17, R4, 0x7, RZ ;  /* 0x0000000704117819 */ /* 0x000fe200000006ff */
[----:B------:R-:W-:-:S03]  /*2c30*/  IMAD R6, R6, UR5, RZ ;  /* 0x0000000506067c24 */ /* 0x000fc6000f8e02ff */
[----:B01----:R-:W-:Y:S01]  /*2c40*/  SHF.R.S32.HI R5, RZ, 0x1f, R17 ;  /* 0x0000001fff057819 */ /* 0x003fe20000011411 */
[----:B------:R-:W-:-:S05]  /*2c50*/  IMAD.SHL.U32 R6, R6, 0x80, RZ ;  /* 0x0000008006067824 */ /* 0x000fca00078e00ff */
[----:B------:R-:W-:Y:S01]  /*2c60*/  SHF.R.S32.HI R24, RZ, 0x1f, R6 ;  /* 0x0000001fff187819 */ /* 0x000fe20000011406 */
[----:B--2---:R-:W-:-:S04]  /*2c70*/  USHF.L.U32 UR4, UR4, 0x7, URZ ;  /* 0x0000000704047899 */ /* 0x004fc8000800063f */
[----:B------:R-:W-:Y:S02]  /*2c80*/  USHF.R.S32.HI UR5, URZ, 0x1f, UR4 ;  /* 0x0000001f3f057899 */ /* 0x000fe40008011404 */
[----:B------:R-:W-:-:S04]  /*2c90*/  IADD3 R17, P1, P2, R6, UR4, R17 ;  /* 0x0000000406117c10 */ /* 0x000fc8000fa3e011 */
[----:B------:R-:W-:Y:S01]  /*2ca0*/  IADD3.X R24, R24, UR5, R5, P1, P2 ;  /* 0x0000000518187c10 */ /* 0x000fe20008fe4405 */
[----:B------:R-:W-:Y:S08]  /*2cb0*/  @P0 EXIT ;  /* 0x000000000000094d */ /* 0x000ff00003800000 */
[C---:B------:R-:W-:Y:S01]  /*2cc0*/  VIADD R2, R10.reuse, 0x8 ;  /* 0x000000080a027836 */ /* 0x040fe20000000000 */
[----:B------:R-:W-:Y:S01]  /*2cd0*/  IADD3 R5, P0, R10, R17, RZ ;  /* 0x000000110a057210 */ /* 0x000fe20007f1e0ff */
[----:B------:R-:W-:Y:S01]  /*2ce0*/  ULDC.64 UR4, c[0x0][0x210] ;  /* 0x0000840000047ab9 */ /* 0x000fe20000000a00 */
[----:B------:R-:W-:Y:S01]  /*2cf0*/  F2FP.BF16.F32.PACK_AB R16, R16, R3 ;  /* 0x000000031010723e */ /* 0x000fe200000010ff */
[----:B------:R-:W-:Y:S01]  /*2d00*/  VIADD R23, R10, 0x20 ;  /* 0x000000200a177836 */ /* 0x000fe20000000000 */
[----:B------:R-:W-:Y:S02]  /*2d10*/  IADD3 R6, P1, R2, R17, RZ ;  /* 0x0000001102067210 */ /* 0x000fe40007f3e0ff */
[-C--:B------:R-:W-:Y:S02]  /*2d20*/  LEA.HI.X.SX32 R28, R10, R24.reuse, 0x1, P0 ;  /* 0x000000180a1c7211 */ /* 0x080fe400000f0eff */
[----:B------:R-:W-:Y:S02]  /*2d30*/  LEA R4, P0, R5, UR4, 0x1 ;  /* 0x0000000405047c11 */ /* 0x000fe4000f8008ff */
[----:B------:R-:W-:-:S02]  /*2d40*/  LEA.HI.X.SX32 R3, R2, R24, 0x1, P1 ;  /* 0x0000001802037211 */ /* 0x000fc400008f0eff */
[----:B------:R-:W-:Y:S02]  /*2d50*/  LEA R2, P1, R6, UR4, 0x1 ;  /* 0x0000000406027c11 */ /* 0x000fe4000f8208ff */
[----:B------:R-:W-:Y:S02]  /*2d60*/  LEA.HI.X R5, R5, UR5, R28, 0x1, P0 ;  /* 0x0000000505057c11 */ /* 0x000fe400080f0c1c */
[----:B------:R-:W-:Y:S02]  /*2d70*/  PRMT R27, R16, 0x7610, R27 ;  /* 0x00007610101b7816 */ /* 0x000fe4000000001b */
[----:B------:R-:W-:Y:S01]  /*2d80*/  LEA.HI.X R3, R6, UR5, R3, 0x1, P1 ;  /* 0x0000000506037c11 */ /* 0x000fe200088f0c03 */
[----:B------:R-:W-:Y:S01]  /*2d90*/  VIADD R6, R10, 0x18 ;  /* 0x000000180a067836 */ /* 0x000fe20000000000 */
[----:B------:R-:W-:Y:S01]  /*2da0*/  PRMT R29, R16, 0x7632, R29 ;  /* 0x00007632101d7816 */ /* 0x000fe2000000001d */
[----:B------:R0:W-:Y:S01]  /*2db0*/  STG.E.U16 desc[UR36][R4.64], R27 ;  /* 0x0000001b04007986 */ /* 0x0001e2000c101524 */
[----:B------:R-:W-:-:S02]  /*2dc0*/  IADD3 R28, R10, 0x10, RZ ;  /* 0x000000100a1c7810 */ /* 0x000fc40007ffe0ff */
[CC--:B------:R-:W-:Y:S01]  /*2dd0*/  IADD3 R16, P2, R23.reuse, R17.reuse, RZ ;  /* 0x0000001117107210 */ /* 0x0c0fe20007f5e0ff */
[----:B------:R1:W-:Y:S01]  /*2de0*/  STG.E.U16 desc[UR36][R2.64], R29 ;  /* 0x0000001d02007986 */ /* 0x0003e2000c101524 */
[C---:B------:R-:W-:Y:S02]  /*2df0*/  IADD3 R13, P0, R28.reuse, R17, RZ ;  /* 0x000000111c0d7210 */ /* 0x040fe40007f1e0ff */
[-C--:B------:R-:W-:Y:S02]  /*2e00*/  LEA.HI.X.SX32 R23, R23, R24.reuse, 0x1, P2 ;  /* 0x0000001817177211 */ /* 0x080fe400010f0eff */
[----:B------:R-:W-:Y:S02]  /*2e10*/  LEA.HI.X.SX32 R28, R28, R24, 0x1, P0 ;  /* 0x000000181c1c7211 */ /* 0x000fe400000f0eff */
[----:B------:R-:W-:Y:S01]  /*2e20*/  F2FP.BF16.F32.PACK_AB R14, R14, R7 ;  /* 0x000000070e0e723e */ /* 0x000fe200000010ff */
[----:B0-----:R-:W-:Y:S01]  /*2e30*/  VIADD R27, R10, 0x30 ;  /* 0x000000300a1b7836 */ /* 0x001fe20000000000 */
[----:B------:R-:W-:-:S02]  /*2e40*/  LEA R4, P0, R13, UR4, 0x1 ;  /* 0x000000040d047c11 */ /* 0x000fc4000f8008ff */
[----:B------:R-:W-:Y:S02]  /*2e50*/  IADD3 R15, P1, R6, R17, RZ ;  /* 0x00000011060f7210 */ /* 0x000fe40007f3e0ff */
[C---:B-1----:R-:W-:Y:S02]  /*2e60*/  LEA R2, P2, R16.reuse, UR4, 0x1 ;  /* 0x0000000410027c11 */ /* 0x042fe4000f8408ff */
[--C-:B------:R-:W-:Y:S02]  /*2e70*/  LEA.HI.X R5, R13, UR5, R28.reuse, 0x1, P0 ;  /* 0x000000050d057c11 */ /* 0x100fe400080f0c1c */
[----:B------:R-:W-:Y:S01]  /*2e80*/  LEA.HI.X R3, R16, UR5, R23, 0x1, P2 ;  /* 0x0000000510037c11 */ /* 0x000fe200090f0c17 */
[C---:B------:R-:W-:Y:S01]  /*2e90*/  VIADD R23, R10.reuse, 0x38 ;  /* 0x000000380a177836 */ /* 0x040fe20000000000 */
[----:B------:R-:W-:Y:S02]  /*2ea0*/  IADD3 R16, R10, 0x28, RZ ;  /* 0x000000280a107810 */ /* 0x000fe40007ffe0ff */
[----:B------:R-:W-:-:S02]  /*2eb0*/  PRMT R28, R14, 0x7610, R28 ;  /* 0x000076100e1c7816 */ /* 0x000fc4000000001c */
[-C--:B------:R-:W-:Y:S02]  /*2ec0*/  LEA.HI.X.SX32 R7, R6, R24.reuse, 0x1, P1 ;  /* 0x0000001806077211 */ /* 0x080fe400008f0eff */
[C---:B------:R-:W-:Y:S01]  /*2ed0*/  IADD3 R13, P0, R16.reuse, R17, RZ ;  /* 0x00000011100d7210 */ /* 0x040fe20007f1e0ff */
[----:B------:R0:W-:Y:S01]  /*2ee0*/  STG.E.U16 desc[UR36][R4.64], R28 ;  /* 0x0000001c04007986 */ /* 0x0001e2000c101524 */
[C---:B------:R-:W-:Y:S02]  /*2ef0*/  LEA R6, P1, R15.reuse, UR4, 0x1 ;  /* 0x000000040f067c11 */ /* 0x040fe4000f8208ff */
[----:B------:R-:W-:Y:S02]  /*2f00*/  LEA.HI.X.SX32 R16, R16, R24, 0x1, P0 ;  /* 0x0000001810107211 */ /* 0x000fe400000f0eff */
[----:B------:R-:W-:Y:S02]  /*2f10*/  LEA.HI.X R7, R15, UR5, R7, 0x1, P1 ;  /* 0x000000050f077c11 */ /* 0x000fe400088f0c07 */
[----:B------:R-:W-:-:S02]  /*2f20*/  PRMT R29, R14, 0x7632, R29 ;  /* 0x000076320e1d7816 */ /* 0x000fc4000000001d */
[----:B------:R-:W-:Y:S02]  /*2f30*/  F2FP.BF16.F32.PACK_AB R15, R9, R8 ;  /* 0x00000008090f723e */ /* 0x000fe400000010ff */
[-C--:B------:R-:W-:Y:S01]  /*2f40*/  IADD3 R14, P1, R27, R17.reuse, RZ ;  /* 0x000000111b0e7210 */ /* 0x080fe20007f3e0ff */
[----:B------:R1:W-:Y:S01]  /*2f50*/  STG.E.U16 desc[UR36][R6.64], R29 ;  /* 0x0000001d06007986 */ /* 0x0003e2000c101524 */
[----:B0-----:R-:W-:Y:S02]  /*2f60*/  LEA R4, P0, R13, UR4, 0x1 ;  /* 0x000000040d047c11 */ /* 0x001fe4000f8008ff */
[----:B------:R-:W-:Y:S02]  /*2f70*/  IADD3 R9, P2, R23, R17, RZ ;  /* 0x0000001117097210 */ /* 0x000fe40007f5e0ff */
[----:B------:R-:W-:Y:S01]  /*2f80*/  LEA.HI.X R5, R13, UR5, R16, 0x1, P0 ;  /* 0x000000050d057c11 */ /* 0x000fe200080f0c10 */
[----:B------:R-:W-:Y:S01]  /*2f90*/  VIADD R16, R10, 0x68 ;  /* 0x000000680a107836 */ /* 0x000fe20000000000 */
[----:B------:R-:W-:-:S02]  /*2fa0*/  PRMT R13, R15, 0x7610, R13 ;  /* 0x000076100f0d7816 */ /* 0x000fc4000000000d */
[-C--:B------:R-:W-:Y:S02]  /*2fb0*/  LEA.HI.X.SX32 R27, R27, R24.reuse, 0x1, P1 ;  /* 0x000000181b1b7211 */ /* 0x080fe400008f0eff */
[----:B------:R-:W-:Y:S01]  /*2fc0*/  LEA.HI.X.SX32 R28, R23, R24, 0x1, P2 ;  /* 0x00000018171c7211 */ /* 0x000fe200010f0eff */
[----:B------:R0:W-:Y:S01]  /*2fd0*/  STG.E.U16 desc[UR36][R2.64], R13 ;  /* 0x0000000d02007986 */ /* 0x0001e2000c101524 */
[----:B-1----:R-:W-:Y:S02]  /*2fe0*/  PRMT R29, R15, 0x7632, R29 ;  /* 0x000076320f1d7816 */ /* 0x002fe4000000001d */
[----:B------:R-:W-:Y:S02]  /*2ff0*/  LEA R6, P1, R14, UR4, 0x1 ;  /* 0x000000040e067c11 */ /* 0x000fe4000f8208ff */
[----:B------:R-:W-:Y:S01]  /*3000*/  LEA R8, P2, R9, UR4, 0x1 ;  /* 0x0000000409087c11 */ /* 0x000fe2000f8408ff */
[----:B------:R1:W-:Y:S01]  /*3010*/  STG.E.U16 desc[UR36][R4.64], R29 ;  /* 0x0000001d04007986 */ /* 0x0003e2000c101524 */
[----:B------:R-:W-:Y:S01]  /*3020*/  F2FP.BF16.F32.PACK_AB R11, R11, R12 ;  /* 0x0000000c0b0b723e */ /* 0x000fe200000010ff */
[C---:B------:R-:W-:Y:S01]  /*3030*/  VIADD R12, R10.reuse, 0x48 ;  /* 0x000000480a0c7836 */ /* 0x040fe20000000000 */
[----:B------:R-:W-:-:S02]  /*3040*/  IADD3 R15, R10, 0x40, RZ ;  /* 0x000000400a0f7810 */ /* 0x000fc40007ffe0ff */
[----:B------:R-:W-:Y:S01]  /*3050*/  LEA.HI.X R7, R14, UR5, R27, 0x1, P1 ;  /* 0x000000050e077c11 */ /* 0x000fe200088f0c1b */
[C---:B------:R-:W-:Y:S01]  /*3060*/  VIADD R27, R10.reuse, 0x58 ;  /* 0x000000580a1b7836 */ /* 0x040fe20000000000 */
[----:B------:R-:W-:Y:S01]  /*3070*/  LEA.HI.X R9, R9, UR5, R28, 0x1, P2 ;  /* 0x0000000509097c11 */ /* 0x000fe200090f0c1c */
[C---:B0-----:R-:W-:Y:S01]  /*3080*/  VIADD R2, R10.reuse, 0x78 ;  /* 0x000000780a027836 */ /* 0x041fe20000000000 */
[----:B------:R-:W-:Y:S01]  /*3090*/  IADD3 R3, P5, R15, R17, RZ ;  /* 0x000000110f037210 */ /* 0x000fe20007fbe0ff */
[----:B------:R0:W-:Y:S01]  /*30a0*/  STG.E.U16 desc[UR36][R6.64], R11 ;  /* 0x0000000b06007986 */ /* 0x0001e2000c101524 */
[C---:B------:R-:W-:Y:S02]  /*30b0*/  IADD3 R28, R10.reuse, 0x50, RZ ;  /* 0x000000500a1c7810 */ /* 0x040fe40007ffe0ff */
[----:B-1----:R-:W-:Y:S02]  /*30c0*/  PRMT R4, R11, 0x7632, R4 ;  /* 0x000076320b047816 */ /* 0x002fe40000000004 */
[----:B------:R-:W-:-:S02]  /*30d0*/  IADD3 R14, R10, 0x60, RZ ;  /* 0x000000600a0e7810 */ /* 0x000fc40007ffe0ff */
[----:B------:R-:W-:Y:S01]  /*30e0*/  IADD3 R23, R10, 0x70, RZ ;  /* 0x000000700a177810 */ /* 0x000fe20007ffe0ff */
[----:B------:R1:W-:Y:S01]  /*30f0*/  STG.E.U16 desc[UR36][R8.64], R4 ;  /* 0x0000000408007986 */ /* 0x0003e2000c101524 */
[-C--:B------:R-:W-:Y:S02]  /*3100*/  IADD3 R5, P4, R12, R17.reuse, RZ ;  /* 0x000000110c057210 */ /* 0x080fe40007f9e0ff */
[-C--:B------:R-:W-:Y:S02]  /*3110*/  IADD3 R13, P0, R16, R17.reuse, RZ ;  /* 0x00000011100d7210 */ /* 0x080fe40007f1e0ff */
[----:B0-----:R-:W-:Y:S02]  /*3120*/  LEA.HI.X.SX32 R6, R15, R24, 0x1, P5 ;  /* 0x000000180f067211 */ /* 0x001fe400028f0eff */
[-C--:B------:R-:W-:Y:S02]  /*3130*/  IADD3 R7, P3, R28, R17.reuse, RZ ;  /* 0x000000111c077210 */ /* 0x080fe40007f7e0ff */
[----:B------:R-:W-:-:S02]  /*3140*/  IADD3 R11, P1, R14, R17, RZ ;  /* 0x000000110e0b7210 */ /* 0x000fc40007f3e0ff */
[-C--:B------:R-:W-:Y:S02]  /*3150*/  IADD3 R15, P5, R23, R17.reuse, RZ ;  /* 0x00000011170f7210 */ /* 0x080fe40007fbe0ff */
[CC--:B-1----:R-:W-:Y:S02]  /*3160*/  IADD3 R9, P2, R27.reuse, R17.reuse, RZ ;  /* 0x000000111b097210 */ /* 0x0c2fe40007f5e0ff */
[----:B------:R-:W-:Y:S02]  /*3170*/  IADD3 R17, P6, R2, R17, RZ ;  /* 0x0000001102117210 */ /* 0x000fe40007fde0ff */
[-C--:B------:R-:W-:Y:S02]  /*3180*/  LEA.HI.X.SX32 R8, R12, R24.reuse, 0x1, P4 ;  /* 0x000000180c087211 */ /* 0x080fe400020f0eff */
[-C--:B------:R-:W-:Y:S02]  /*3190*/  LEA.HI.X.SX32 R10, R28, R24.reuse, 0x1, P3 ;  /* 0x000000181c0a7211 */ /* 0x080fe400018f0eff */
[----:B------:R-:W-:-:S02]  /*31a0*/  LEA.HI.X.SX32 R12, R27, R24, 0x1, P2 ;  /* 0x000000181b0c7211 */ /* 0x000fc400010f0eff */
[-C--:B------:R-:W-:Y:S02]  /*31b0*/  LEA.HI.X.SX32 R14, R14, R24.reuse, 0x1, P1 ;  /* 0x000000180e0e7211 */ /* 0x080fe400008f0eff */
[-C--:B------:R-:W-:Y:S02]  /*31c0*/  LEA.HI.X.SX32 R16, R16, R24.reuse, 0x1, P0 ;  /* 0x0000001810107211 */ /* 0x080fe400000f0eff */
[-C--:B------:R-:W-:Y:S02]  /*31d0*/  LEA.HI.X.SX32 R23, R23, R24.reuse, 0x1, P5 ;  /* 0x0000001817177211 */ /* 0x080fe400028f0eff */
[----:B------:R-:W-:Y:S02]  /*31e0*/  LEA.HI.X.SX32 R24, R2, R24, 0x1, P6 ;  /* 0x0000001802187211 */ /* 0x000fe400030f0eff */
[----:B------:R-:W-:Y:S02]  /*31f0*/  LEA R2, P0, R3, UR4, 0x1 ;  /* 0x0000000403027c11 */ /* 0x000fe4000f8008ff */
[----:B------:R-:W-:-:S02]  /*3200*/  LEA R4, P1, R5, UR4, 0x1 ;  /* 0x0000000405047c11 */ /* 0x000fc4000f8208ff */
[----:B------:R-:W-:Y:S02]  /*3210*/  LEA.HI.X R3, R3, UR5, R6, 0x1, P0 ;  /* 0x0000000503037c11 */ /* 0x000fe400080f0c06 */
[----:B------:R-:W-:Y:S02]  /*3220*/  LEA R6, P0, R7, UR4, 0x1 ;  /* 0x0000000407067c11 */ /* 0x000fe4000f8008ff */
[----:B------:R-:W-:Y:S02]  /*3230*/  LEA.HI.X R5, R5, UR5, R8, 0x1, P1 ;  /* 0x0000000505057c11 */ /* 0x000fe400088f0c08 */
[----:B------:R-:W-:Y:S02]  /*3240*/  LEA R8, P1, R9, UR4, 0x1 ;  /* 0x0000000409087c11 */ /* 0x000fe4000f8208ff */
[----:B------:R-:W-:Y:S02]  /*3250*/  F2FP.BF16.F32.PACK_AB R25, R26, R25 ;  /* 0x000000191a19723e */ /* 0x000fe400000010ff */
[----:B------:R-:W-:-:S02]  /*3260*/  LEA.HI.X R7, R7, UR5, R10, 0x1, P0 ;  /* 0x0000000507077c11 */ /* 0x000fc400080f0c0a */
[----:B------:R-:W-:Y:S01]  /*3270*/  LEA R10, P0, R11, UR4, 0x1 ;  /* 0x000000040b0a7c11 */ /* 0x000fe2000f8008ff */
[----:B------:R0:W-:Y:S01]  /*3280*/  STG.E.U16 desc[UR36][R2.64], R25 ;  /* 0x0000001902007986 */ /* 0x0001e2000c101524 */
[----:B------:R-:W-:Y:S02]  /*3290*/  LEA.HI.X R9, R9, UR5, R12, 0x1, P1 ;  /* 0x0000000509097c11 */ /* 0x000fe400088f0c0c */
[----:B------:R-:W-:Y:S02]  /*32a0*/  LEA R12, P1, R13, UR4, 0x1 ;  /* 0x000000040d0c7c11 */ /* 0x000fe4000f8208ff */
[----:B------:R-:W-:Y:S02]  /*32b0*/  F2FP.BF16.F32.PACK_AB R19, R20, R19 ;  /* 0x000000131413723e */ /* 0x000fe400000010ff */
[----:B------:R-:W-:Y:S02]  /*32c0*/  PRMT R20, R25, 0x7632, R20 ;  /* 0x0000763219147816 */ /* 0x000fe40000000014 */
[----:B------:R-:W-:-:S02]  /*32d0*/  LEA.HI.X R11, R11, UR5, R14, 0x1, P0 ;  /* 0x000000050b0b7c11 */ /* 0x000fc400080f0c0e */
[----:B------:R-:W-:Y:S01]  /*32e0*/  F2FP.BF16.F32.PACK_AB R0, R18, R0 ;  /* 0x000000001200723e */ /* 0x000fe200000010ff */
[----:B------:R1:W-:Y:S01]  /*32f0*/  STG.E.U16 desc[UR36][R4.64], R20 ;  /* 0x0000001404007986 */ /* 0x0003e2000c101524 */
[----:B------:R-:W-:Y:S02]  /*3300*/  LEA R14, P0, R15, UR4, 0x1 ;  /* 0x000000040f0e7c11 */ /* 0x000fe4000f8008ff */
[----:B------:R-:W-:Y:S01]  /*3310*/  LEA.HI.X R13, R13, UR5, R16, 0x1, P1 ;  /* 0x000000050d0d7c11 */ /* 0x000fe200088f0c10 */
[----:B------:R-:W-:Y:S01]  /*3320*/  STG.E.U16 desc[UR36][R6.64], R19 ;  /* 0x0000001306007986 */ /* 0x000fe2000c101524 */
[----:B------:R-:W-:Y:S02]  /*3330*/  LEA R16, P1, R17, UR4, 0x1 ;  /* 0x0000000411107c11 */ /* 0x000fe4000f8208ff */
[----:B0-----:R-:W-:Y:S02]  /*3340*/  PRMT R3, R19, 0x7632, R3 ;  /* 0x0000763213037816 */ /* 0x001fe40000000003 */
[----:B------:R-:W-:-:S02]  /*3350*/  F2FP.BF16.F32.PACK_AB R21, R22, R21 ;  /* 0x000000151615723e */ /* 0x000fc400000010ff */
[----:B------:R-:W-:Y:S01]  /*3360*/  LEA.HI.X R15, R15, UR5, R23, 0x1, P0 ;  /* 0x000000050f0f7c11 */ /* 0x000fe200080f0c17 */
[----:B------:R-:W-:Y:S01]  /*3370*/  STG.E.U16 desc[UR36][R8.64], R3 ;  /* 0x0000000308007986 */ /* 0x000fe2000c101524 */
[----:B-1----:R-:W-:Y:S02]  /*3380*/  PRMT R5, R0, 0x7632, R5 ;  /* 0x0000763200057816 */ /* 0x002fe40000000005 */
[----:B------:R-:W-:Y:S01]  /*3390*/  LEA.HI.X R17, R17, UR5, R24, 0x1, P1 ;  /* 0x0000000511117c11 */ /* 0x000fe200088f0c18 */
[----:B------:R-:W-:Y:S01]  /*33a0*/  STG.E.U16 desc[UR36][R10.64], R0 ;  /* 0x000000000a007986 */ /* 0x000fe2000c101524 */
[----:B------:R-:W-:-:S03]  /*33b0*/  PRMT R2, R21, 0x7632, R2 ;  /* 0x0000763215027816 */ /* 0x000fc60000000002 */
[----:B------:R-:W-:Y:S04]  /*33c0*/  STG.E.U16 desc[UR36][R12.64], R5 ;  /* 0x000000050c007986 */ /* 0x000fe8000c101524 */
[----:B------:R-:W-:Y:S04]  /*33d0*/  STG.E.U16 desc[UR36][R14.64], R21 ;  /* 0x000000150e007986 */ /* 0x000fe8000c101524 */
[----:B------:R-:W-:Y:S01]  /*33e0*/  STG.E.U16 desc[UR36][R16.64], R2 ;  /* 0x0000000210007986 */ /* 0x000fe2000c101524 */
[----:B------:R-:W-:Y:S05]  /*33f0*/  EXIT ;  /* 0x000000000000794d */ /* 0x000fea0003800000 */
.L_x_94:
[----:B------:R-:W-:Y:S01]  /*3400*/  MOV R0, 0x0 ;  /* 0x0000000000007802 */ /* 0x000fe20000000f00 */
[----:B------:R-:W-:Y:S01]  /*3410*/  ULDC.64 UR4, c[0x4][0x178] ;  /* 0x01005e0000047ab9 */ /* 0x000fe20000000a00 */
[----:B------:R-:W-:Y:S01]  /*3420*/  ULDC.64 UR6, c[0x4][0x88] ;  /* 0x0100220000067ab9 */ /* 0x000fe20000000a00 */
[----:B------:R-:W-:Y:S01]  /*3430*/  MOV R4, UR4 ;  /* 0x0000000400047c02 */ /* 0x000fe20008000f00 */
[----:B------:R0:W1:Y:S01]  /*3440*/  LDC.64 R2, c[0x4][R0] ;  /* 0x0100000000027b82 */ /* 0x0000620000000a00 */
[----:B------:R-:W-:Y:S01]  /*3450*/  IMAD.U32 R5, RZ, RZ, UR5 ;  /* 0x00000005ff057e24 */ /* 0x000fe2000f8e00ff */
[----:B------:R-:W-:Y:S01]  /*3460*/  ULDC.64 UR4, c[0x4][0x180] ;  /* 0x0100600000047ab9 */ /* 0x000fe20000000a00 */
[----:B------:R-:W-:Y:S01]  /*3470*/  HFMA2.MMA R8, -RZ, RZ, 0, 3.2007694244384765625e-05 ;  /* 0x00000219ff087435 */ /* 0x000fe200000001ff */
[----:B------:R-:W-:Y:S01]  /*3480*/  MOV R6, UR4 ;  /* 0x0000000400067c02 */ /* 0x000fe20008000f00 */
[----:B------:R-:W-:Y:S01]  /*3490*/  IMAD.U32 R7, RZ, RZ, UR5 ;  /* 0x00000005ff077e24 */ /* 0x000fe2000f8e00ff */
[----:B------:R-:W-:Y:S01]  /*34a0*/  MOV R10, UR6 ;  /* 0x00000006000a7c02 */ /* 0x000fe20008000f00 */
[----:B------:R-:W-:Y:S01]  /*34b0*/  IMAD.U32 R11, RZ, RZ, UR7 ;  /* 0x00000007ff0b7e24 */ /* 0x000fe2000f8e00ff */
[----:B------:R-:W-:Y:S01]  /*34c0*/  MOV R13, RZ ;  /* 0x000000ff000d7202 */ /* 0x000fe20000000f00 */
[----:B0-----:R-:W-:-:S07]  /*34d0*/  IMAD.MOV.U32 R12, RZ, RZ, 0x1 ;  /* 0x00000001ff0c7424 */ /* 0x001fce00078e00ff */
[----:B------:R-:W-:-:S07]  /*34e0*/  LEPC R20, `(.L_x_124) ;  /* 0x000000001014794e */ /* 0x000fce0000000000 */
[----:B-1----:R-:W-:Y:S05]  /*34f0*/  CALL.ABS.NOINC R2 ;  /* 0x0000000002007343 */ /* 0x002fea0003c00000 */
.L_x_124:
[----:B------:R-:W-:Y:S05]  /*3500*/  EXIT ;  /* 0x000000000000794d */ /* 0x000fea0003800000 */
.L_x_95:
[----:B------:R-:W-:Y:S01]  /*3510*/  HFMA2.MMA R11, -RZ, RZ, 0, 1.847743988037109375e-06 ;  /* 0x0000001fff0b7435 */ /* 0x000fe200000001ff */
[----:B------:R-:W-:Y:S01]  /*3520*/  IMAD.MOV.U32 R12, RZ, RZ, 0x10 ;  /* 0x00000010ff0c7424 */ /* 0x000fe200078e00ff */
[----:B------:R-:W-:Y:S01]  /*3530*/  MOV R8, 0xff7fffff ;  /* 0xff7fffff00087802 */ /* 0x000fe20000000f00 */
[----:B------:R-:W-:-:S08]  /*3540*/  IMAD.MOV.U32 R15, RZ, RZ, -0x1 ;  /* 0xffffffffff0f7424 */ /* 0x000fd000078e00ff */
[----:B------:R-:W-:Y:S05]  /*3550*/  WARPSYNC.COLLECTIVE R15, `(.L_x_125) ;  /* 0x000000000f087348 */ /* 0x000fea0003c00000 */
[----:B------:R0:W1:Y:S02]  /*3560*/  SHFL.BFLY P6, R14, R13, R12, R11 ;  /* 0x0c00000c0d0e7389 */ /* 0x00006400000c000b */
[----:B01----:R-:W-:Y:S01]  /*3570*/  ENDCOLLECTIVE ;  /* 0x000000000000791b */ /* 0x003fe20003800000 */
.L_x_125:
[----:B------:R-:W-:Y:S01]  /*3580*/  IMAD.MOV.U32 R12, RZ, RZ, 0x8 ;  /* 0x00000008ff0c7424 */ /* 0x000fe200078e00ff */
[----:B------:R-:W-:-:S04]  /*3590*/  FMNMX.FTZ R7, R14, -3.40282346638528859812e+38, !PT ;  /* 0xff7fffff0e077809 */ /* 0x000fc80007810000 */
[----:B------:R-:W-:-:S07]  /*35a0*/  MOV R13, R7 ;  /* 0x00000007000d7202 */ /* 0x000fce0000000f00 */
[----:B------:R-:W-:Y:S05]  /*35b0*/  WARPSYNC.COLLECTIVE R15, `(.L_x_126) ;  /* 0x000000000f087348 */ /* 0x000fea0003c00000 */
[----:B------:R0:W1:Y:S02]  /*35c0*/  SHFL.BFLY P6, R14, R13, R12, R11 ;  /* 0x0c00000c0d0e7389 */ /* 0x00006400000c000b */
[----:B01----:R-:W-:Y:S01]  /*35d0*/  ENDCOLLECTIVE ;  /* 0x000000000000791b */ /* 0x003fe20003800000 */
.L_x_126:
[----:B------:R-:W-:Y:S01]  /*35e0*/  IMAD.MOV.U32 R12, RZ, RZ, 0x4 ;  /* 0x00000004ff0c7424 */ /* 0x000fe200078e00ff */
[----:B------:R-:W-:-:S04]  /*35f0*/  FMNMX.FTZ R9, R7, R14, !PT ;  /* 0x0000000e07097209 */ /* 0x000fc80007810000 */
[----:B------:R-:W-:-:S07]  /*3600*/  MOV R13, R9 ;  /* 0x00000009000d7202 */ /* 0x000fce0000000f00 */
[----:B------:R-:W-:Y:S05]  /*3610*/  WARPSYNC.COLLECTIVE R15, `(.L_x_127) ;  /* 0x000000000f087348 */ /* 0x000fea0003c00000 */
[----:B------:R0:W1:Y:S02]  /*3620*/  SHFL.BFLY P6, R14, R13, R12, R11 ;  /* 0x0c00000c0d0e7389 */ /* 0x00006400000c000b */
[----:B01----:R-:W-:Y:S01]  /*3630*/  ENDCOLLECTIVE ;  /* 0x000000000000791b */ /* 0x003fe20003800000 */
.L_x_127:
[----:B------:R-:W-:Y:S01]  /*3640*/  IMAD.MOV.U32 R12, RZ, RZ, 0x2 ;  /* 0x00000002ff0c7424 */ /* 0x000fe200078e00ff */
[----:B------:R-:W-:-:S04]  /*3650*/  FMNMX.FTZ R10, R9, R14, !PT ;  /* 0x0000000e090a7209 */ /* 0x000fc80007810000 */
[----:B------:R-:W-:-:S07]  /*3660*/  MOV R13, R10 ;  /* 0x0000000a000d7202 */ /* 0x000fce0000000f00 */
[----:B------:R-:W-:Y:S05]  /*3670*/  WARPSYNC.COLLECTIVE R15, `(.L_x_128) ;  /* 0x000000000f087348 */ /* 0x000fea0003c00000 */
[----:B------:R0:W1:Y:S02]  /*3680*/  SHFL.BFLY P6, R14, R13, R12, R11 ;  /* 0x0c00000c0d0e7389 */ /* 0x00006400000c000b */
[----:B01----:R-:W-:Y:S01]  /*3690*/  ENDCOLLECTIVE ;  /* 0x000000000000791b */ /* 0x003fe20003800000 */
.L_x_128:
[----:B------:R-:W-:Y:S01]  /*36a0*/  IMAD.MOV.U32 R12, RZ, RZ, 0x1 ;  /* 0x00000001ff0c7424 */ /* 0x000fe200078e00ff */
[----:B------:R-:W-:-:S04]  /*36b0*/  FMNMX.FTZ R16, R10, R14, !PT ;  /* 0x0000000e0a107209 */ /* 0x000fc80007810000 */
[----:B------:R-:W-:-:S07]  /*36c0*/  MOV R13, R16 ;  /* 0x00000010000d7202 */ /* 0x000fce0000000f00 */
[----:B------:R-:W-:Y:S05]  /*36d0*/  WARPSYNC.COLLECTIVE R15, `(.L_x_129) ;  /* 0x000000000f087348 */ /* 0x000fea0003c00000 */
[----:B------:R0:W1:Y:S02]  /*36e0*/  SHFL.BFLY P6, R14, R13, R12, R11 ;  /* 0x0c00000c0d0e7389 */ /* 0x00006400000c000b */
[----:B01----:R-:W-:Y:S01]  /*36f0*/  ENDCOLLECTIVE ;  /* 0x000000000000791b */ /* 0x003fe20003800000 */
.L_x_129:
[----:B------:R-:W-:Y:S05]  /*3700*/  BRA `(.L_x_130) ;  /* 0xffffffd000387947 */ /* 0x000fea000383ffff */
.L_x_131:
        /* <DEDUP_REMOVED lines=15> */
.L_x_28028:


//--------------------- .text._ZN4vllm25paged_attention_v1_kernelI13__nv_bfloat16hLi120ELi32ELi128ELNS_18Fp8KVCacheDataTypeE2ELb0EEEvPT_PKS3_PKT0_S9_ifPKiSB_iPKfiiiSD_SD_iiiii --------------------------
	.section	.text._ZN4vllm25paged_attention_v1_kernelI13__nv_bfloat16hLi120ELi32ELi128ELNS_18Fp8KVCacheDataTypeE2ELb0EEEvPT_PKS3_PKT0_S9_ifPKiSB_iPKfiiiSD_SD_iiiii,"ax",@progbits
	.align	128
        .global         _ZN4vllm25paged_attention_v1_kernelI13__nv_bfloat16hLi120ELi32ELi128ELNS_18Fp8KVCacheDataTypeE2ELb0EEEvPT_PKS3_PKT0_S9_ifPKiSB_iPKfiiiSD_SD_iiiii
        .type           _ZN4vllm25paged_attention_v1_kernelI13__nv_bfloat16hLi120ELi32ELi128ELNS_18Fp8KVCacheDataTypeE2ELb0EEEvPT_PKS3_PKT0_S9_ifPKiSB_iPKfiiiSD_SD_iiiii,@function
        .size           _ZN4vllm25paged_attention_v1_kernelI13__nv_bfloat16hLi120ELi32ELi128ELNS_18Fp8KVCacheDataTypeE2ELb0EEEvPT_PKS3_PKT0_S9_ifPKiSB_iPKfiiiSD_SD_iiiii,(.L_x_28029 - _ZN4vllm25paged_attention_v1_kernelI13__nv_bfloat16hLi120ELi32ELi128ELNS_18Fp8KVCacheDataTypeE2ELb0EEEvPT_PKS3_PKT0_S9_ifPKiSB_iPKfiiiSD_SD_iiiii)
        .other          _ZN4vllm25paged_attention_v1_kernelI13__nv_bfloat16hLi120ELi32ELi128ELNS_18Fp8KVCacheDataTypeE2ELb0EEEvPT_PKS3_PKT0_S9_ifPKiSB_iPKfiiiSD_SD_iiiii,@"STO_CUDA_ENTRY STV_DEFAULT"
_ZN4vllm25paged_attention_v1_kernelI13__nv_bfloat16hLi120ELi32ELi128ELNS_18Fp8KVCacheDataTypeE2ELb0EEEvPT_PKS3_PKT0_S9_ifPKiSB_iPKfiiiSD_SD_iiiii:
.text._ZN4vllm25paged_attention_v1_kernelI13__nv_bfloat16hLi120ELi32ELi128ELNS_18Fp8KVCacheDataTypeE2ELb0EEEvPT_PKS3_PKT0_S9_ifPKiSB_iPKfiiiSD_SD_iiiii:
        /* <DEDUP_REMOVED lines=8> */
[----:B------:R-:W1:Y:S01]  /*0080*/  S2R R10, SR_CTAID.X ;  /* 0x00000000000a7919 */ /* 0x000e620000002500 */
[----:B---3--:R-:W-:Y:S02]  /*0090*/  ISETP.GT.AND P0, PT, R5, 0xe, PT ;  /* 0x0000000e0500780c */ /* 0x008fe40003f04270 */
[----:B------:R-:W-:Y:S01]  /*00a0*/  SHF.R.S32.HI R4, RZ, 0x1f, R5 ;  /* 0x0000001fff047819 */ /* 0x000fe20000011405 */
[----:B-1----:R-:W-:Y:S02]  /*00b0*/  IMAD R3, R10, 0x78, RZ ;  /* 0x000000780a037824 */ /* 0x002fe400078e02ff */
        /* <DEDUP_REMOVED lines=13> */
[----:B------:R-:W-:Y:S01]  /*0190*/  BSSY B1, `(.L_x_134) ;  /* 0x0000029000017945 */ /* 0x000fe20003800000 */
[----:B------:R-:W-:Y:S01]  /*01a0*/  IMAD R20, R6, UR4, RZ ;  /* 0x0000000406147c24 */ /* 0x000fe2000f8e02ff */
[----:B------:R-:W-:Y:S02]  /*01b0*/  IADD3 R8, -R5, 0x7f, R8 ;  /* 0x0000007f05087810 */ /* 0x000fe40007ffe108 */
[----:B------:R-:W-:Y:S02]  /*01c0*/  MOV R14, R5 ;  /* 0x00000005000e7202 */ /* 0x000fe40000000f00 */
[C---:B------:R-:W-:Y:S02]  /*01d0*/  LEA.HI R7, R8.reuse, 0x1, RZ, 0x19 ;  /* 0x0000000108077811 */ /* 0x040fe400078fc8ff */
[----:B------:R-:W-:-:S02]  /*01e0*/  ISETP.GE.U32.AND P0, PT, R8, 0x180, PT ;  /* 0x000001800800780c */ /* 0x000fc40003f06070 */
[----:B------:R-:W-:Y:S02]  /*01f0*/  LOP3.LUT P1, R9, R7, 0x3, RZ, 0xc0, !PT ;  /* 0x0000000307097812 */ /* 0x000fe4000782c0ff */
[----:B------:R-:W-:Y:S02]  /*0200*/  SHF.R.S32.HI R7, RZ, 0x1f, R3 ;  /* 0x0000001fff077819 */ /* 0x000fe40000011403 */
[----:B------:R-:W-:-:S09]  /*0210*/  SHF.R.S32.HI R18, RZ, 0x1f, R20 ;  /* 0x0000001fff127819 */ /* 0x000fd20000011414 */
[----:B------:R-:W-:Y:S05]  /*0220*/  @!P1 BRA `(.L_x_135) ;  /* 0x00000000007c9947 */ /* 0x000fea0003800000 */
[----:B------:R-:W0:Y:S01]  /*0230*/  S2UR UR5, SR_CgaCtaId ;  /* 0x00000000000579c3 */ /* 0x000e220000008800 */
[----:B------:R-:W-:Y:S01]  /*0240*/  IMAD.SHL.U32 R8, R5, 0x8, RZ ;  /* 0x0000000805087824 */ /* 0x000fe200078e00ff */
[----:B------:R-:W-:Y:S01]  /*0250*/  UMOV UR4, 0x400 ;  /* 0x0000040000047882 */ /* 0x000fe20000000000 */
[----:B------:R-:W-:Y:S01]  /*0260*/  ULDC.64 UR6, c[0x0][0x218] ;  /* 0x0000860000067ab9 */ /* 0x000fe20000000a00 */
[----:B------:R-:W-:Y:S01]  /*0270*/  IMAD.MOV.U32 R15, RZ, RZ, R9 ;  /* 0x000000ffff0f7224 */ /* 0x000fe200078e0009 */
[----:B------:R-:W-:Y:S02]  /*0280*/  MOV R14, R5 ;  /* 0x00000005000e7202 */ /* 0x000fe40000000f00 */
[----:B------:R-:W-:Y:S02]  /*0290*/  IADD3 R22, P1, P2, R20, R8, R3 ;  /* 0x0000000814167210 */ /* 0x000fe40007a3e003 */
        /* <DEDUP_REMOVED lines=9> */
.L_x_136:
[----:B------:R-:W-:Y:S01]  /*0330*/  MOV R8, R19 ;  /* 0x0000001300087202 */ /* 0x000fe20000000f00 */
[----:B------:R-:W-:-:S05]  /*0340*/  IMAD.MOV.U32 R9, RZ, RZ, R22 ;  /* 0x000000ffff097224 */ /* 0x000fca00078e0016 */
[----:B------:R-:W2:Y:S04]  /*0350*/  LDG.E.CONSTANT R10, desc[UR36][R8.64+-0x8] ;  /* 0xfffff824080a7981 */ /* 0x000ea8000c1e9900 */
[----:B------:R-:W2:Y:S04]  /*0360*/  LDG.E.CONSTANT R11, desc[UR36][R8.64+-0x4] ;  /* 0xfffffc24080b7981 */ /* 0x000ea8000c1e9900 */
[----:B------:R-:W3:Y:S04]  /*0370*/  LDG.E.CONSTANT R12, desc[UR36][R8.64] ;  /* 0x00000024080c7981 */ /* 0x000ee8000c1e9900 */
[----:B------:R-:W3:Y:S01]  /*0380*/  LDG.E.CONSTANT R13, desc[UR36][R8.64+0x4] ;  /* 0x00000424080d7981 */ /* 0x000ee2000c1e9900 */
[----:B------:R-:W-:Y:S01]  /*0390*/  VIADD R15, R15, 0xffffffff ;  /* 0xffffffff0f0f7836 */ /* 0x000fe20000000000 */
[----:B------:R-:W-:Y:S01]  /*03a0*/  IADD3 R19, P2, R8, 0x800, RZ ;  /* 0x0000080008137810 */ /* 0x000fe20007f5e0ff */
[----:B------:R-:W-:-:S03]  /*03b0*/  VIADD R14, R14, 0x80 ;  /* 0x000000800e0e7836 */ /* 0x000fc60000000000 */
[----:B------:R-:W-:Y:S02]  /*03c0*/  ISETP.NE.AND P1, PT, R15, RZ, PT ;  /* 0x000000ff0f00720c */ /* 0x000fe40003f25270 */
[----:B------:R-:W-:Y:S01]  /*03d0*/  IADD3.X R22, RZ, R9, RZ, P2, !PT ;  /* 0x00000009ff167210 */ /* 0x000fe200017fe4ff */
[----:B--2---:R-:W-:Y:S04]  /*03e0*/  STS.64 [R17+-0x8], R10 ;  /* 0xfffff80a11007388 */ /* 0x004fe80000000a00 */
[----:B---3--:R0:W-:Y:S02]  /*03f0*/  STS.64 [R17], R12 ;  /* 0x0000000c11007388 */ /* 0x0081e40000000a00 */
[----:B0-----:R-:W-:-:S04]  /*0400*/  VIADD R17, R17, 0x800 ;  /* 0x0000080011117836 */ /* 0x001fc80000000000 */
[----:B------:R-:W-:Y:S05]  /*0410*/  @P1 BRA `(.L_x_136) ;  /* 0xfffffffc00c41947 */ /* 0x000fea000383ffff */
.L_x_135:
[----:B------:R-:W-:Y:S05]  /*0420*/  BSYNC B1 ;  /* 0x0000000000017941 */ /* 0x000fea0003800000 */
.L_x_134:
[----:B------:R-:W-:Y:S05]  /*0430*/  @!P0 BRA `(.L_x_133) ;  /* 0x0000000000a88947 */ /* 0x000fea0003800000 */
[----:B------:R-:W0:Y:S01]  /*0440*/  S2UR UR5, SR_CgaCtaId ;  /* 0x00000000000579c3 */ /* 0x000e220000008800 */
[----:B------:R-:W-:Y:S01]  /*0450*/  UMOV UR4, 0x400 ;  /* 0x0000040000047882 */ /* 0x000fe20000000000 */
[----:B------:R-:W-:Y:S02]  /*0460*/  IADD3 R17, P0, R20, R3, RZ ;  /* 0x0000000314117210 */ /* 0x000fe40007f1e0ff */
[----:B------:R-:W-:-:S03]  /*0470*/  SHF.L.U32 R22, R14, 0x3, RZ ;  /* 0x000000030e167819 */ /* 0x000fc600000006ff */
[----:B------:R-:W-:Y:S01]  /*0480*/  IMAD.X R18, R18, 0x1, R7, P0 ;  /* 0x0000000112127824 */ /* 0x000fe200000e0607 */
[----:B------:R-:W1:Y:S01]  /*0490*/  LDC.64 R8, c[0x0][0x218] ;  /* 0x00008600ff087b82 */ /* 0x000e620000000a00 */
[----:B------:R-:W-:-:S03]  /*04a0*/  IMAD.WIDE R22, R22, 0x2, RZ ;  /* 0x0000000216167825 */ /* 0x000fc600078e02ff */
[----:B------:R-:W-:Y:S01]  /*04b0*/  LOP3.LUT R19, R22, 0xc, RZ, 0xfc, !PT ;  /* 0x0000000c16137812 */ /* 0x000fe200078efcff */
[----:B0-----:R-:W-:-:S06]  /*04c0*/  ULEA UR4, UR5, UR4, 0x18 ;  /* 0x0000000405047291 */ /* 0x001fcc000f8ec03f */
[----:B------:R-:W-:Y:S02]  /*04d0*/  LEA R20, R14, UR4, 0x4 ;  /* 0x000000040e147c11 */ /* 0x000fe4000f8e20ff */
[C---:B-1----:R-:W-:Y:S02]  /*04e0*/  LEA R7, P0, R17.reuse, R8, 0x1 ;  /* 0x0000000811077211 */ /* 0x042fe400078008ff */
[----:B------:R-:W-:Y:S02]  /*04f0*/  IADD3 R20, R20, 0x1000, RZ ;  /* 0x0000100014147810 */ /* 0x000fe40007ffe0ff */
[----:B------:R-:W-:Y:S01]  /*0500*/  LEA.HI.X R17, R17, R9, R18, 0x1, P0 ;  /* 0x0000000911117211 */ /* 0x000fe200000f0c12 */
[----:B------:R-:W-:-:S08]  /*0510*/  VIADD R18, R14, 0xfffffe00 ;  /* 0xfffffe000e127836 */ /* 0x000fd00000000000 */
.L_x_137:
        /* <DEDUP_REMOVED lines=10> */
[----:B------:R-:W-:-:S03]  /*05c0*/  VIADD R18, R18, 0x200 ;  /* 0x0000020012127836 */ /* 0x000fc60000000000 */
        /* <DEDUP_REMOVED lines=11> */
[----:B------:R-:W-:-:S04]  /*0680*/  IADD3 R7, P1, R7, 0x2000, RZ ;  /* 0x0000200007077810 */ /* 0x000fc80007f3e0ff */
[----:B------:R-:W-:Y:S01]  /*0690*/  IADD3.X R17, RZ, R17, RZ, P1, !PT ;  /* 0x00000011ff117210 */ /* 0x000fe20000ffe4ff */
[----:B--2---:R-:W-:Y:S04]  /*06a0*/  STS.128 [R20], R12 ;  /* 0x0000000c14007388 */ /* 0x004fe80000000c00 */
[----:B---3--:R0:W-:Y:S02]  /*06b0*/  STS.128 [R20+0x800], R8 ;  /* 0x0008000814007388 */ /* 0x0081e40000000c00 */
[----:B0-----:R-:W-:Y:S01]  /*06c0*/  VIADD R20, R20, 0x2000 ;  /* 0x0000200014147836 */ /* 0x001fe20000000000 */
[----:B------:R-:W-:Y:S06]  /*06d0*/  @!P0 BRA `(.L_x_137) ;  /* 0xfffffffc00908947 */ /* 0x000fec000383ffff */
.L_x_133:
[----:B------:R-:W-:Y:S05]  /*06e0*/  BSYNC B0 ;  /* 0x0000000000007941 */ /* 0x000fea0003800000 */
.L_x_132:
[----:B------:R-:W-:Y:S01]  /*06f0*/  BAR.SYNC.DEFER_BLOCKING 0x0 ;  /* 0x0000000000007b1d */ /* 0x000fe20000010000 */
[----:B------:R-:W-:-:S13]  /*0700*/  ISETP.GE.AND P0, PT, R2, R16, PT ;  /* 0x000000100200720c */ /* 0x000fda0003f06270 */
[----:B------:R-:W-:Y:S05]  /*0710*/  @!P0 BRA `(.L_x_138) ;  /* 0x0000002800e88947 */ /* 0x000fea0003800000 */
[----:B------:R-:W-:Y:S01]  /*0720*/  UMOV UR4, 0xffffffff ;  /* 0xffffffff00047882 */ /* 0x000fe20000000000 */
[----:B------:R-:W-:Y:S02]  /*0730*/  IMAD.MOV.U32 R13, RZ, RZ, -0x800001 ;  /* 0xff7fffffff0d7424 */ /* 0x000fe400078e00ff */
[----:B------:R-:W-:Y:S05]  /*0740*/  BRA.DIV UR4, `(.L_x_139) ;  /* 0x0000002e04207947 */ /* 0x000fea000b800000 */
[----:B------:R-:W0:Y:S01]  /*0750*/  SHFL.BFLY PT, R14, R13, 0x10, 0x1f ;  /* 0x0e001f000d0e7f89 */ /* 0x000e2200000e0000 */
[----:B------:R-:W-:Y:S02]  /*0760*/  MOV R8, 0xff7fffff ;  /* 0xff7fffff00087802 */ /* 0x000fe40000000f00 */
        /* <DEDUP_REMOVED lines=8> */
.L_x_174:
[----:B------:R-:W-:Y:S01]  /*07f0*/  ISETP.NE.AND P0, PT, R0, RZ, PT ;  /* 0x000000ff0000720c */ /* 0x000fe20003f05270 */
[----:B------:R-:W-:-:S12]  /*0800*/  WARPSYNC.ALL ;  /* 0x0000000000007948 */ /* 0x000fd80003800000 */
[----:B------:R-:W2:Y:S01]  /*0810*/  @!P0 S2R R10, SR_CgaCtaId ;  /* 0x00000000000a8919 */ /* 0x000ea20000008800 */
[----:B------:R-:W-:Y:S02]  /*0820*/  @!P0 MOV R7, 0x400 ;  /* 0x0000040000078802 */ /* 0x000fe40000000f00 */
[----:B-1----:R-:W-:-:S03]  /*0830*/  @!P0 FMNMX.FTZ R14, R16, R14, !PT ;  /* 0x0000000e100e8209 */ /* 0x002fc60007810000 */
[----:B------:R-:W-:-:S05]  /*0840*/  @!P0 VIADD R7, R7, 0xf0 ;  /* 0x000000f007078836 */ /* 0x000fca0000000000 */
[----:B--2---:R-:W-:-:S05]  /*0850*/  @!P0 LEA R7, R10, R7, 0x18 ;  /* 0x000000070a078211 */ /* 0x004fca00078ec0ff */
[----:B------:R-:W-:-:S05]  /*0860*/  @!P0 IMAD R7, R2, 0x4, R7 ;  /* 0x0000000402078824 */ /* 0x000fca00078e0207 */
[----:B------:R1:W-:Y:S01]  /*0870*/  @!P0 STS [R7], R14 ;  /* 0x0000000e07008388 */ /* 0x0003e20000000800 */
[----:B------:R-:W-:Y:S01]  /*0880*/  BAR.SYNC.DEFER_BLOCKING 0x0 ;  /* 0x0000000000007b1d */ /* 0x000fe20000010000 */
[----:B------:R-:W-:Y:S01]  /*0890*/  ISETP.GT.AND P0, PT, R0, 0x3, PT ;  /* 0x000000030000780c */ /* 0x000fe20003f04270 */
[----:B------:R-:W-:Y:S01]  /*08a0*/  IMAD.MOV.U32 R18, RZ, RZ, RZ ;  /* 0x000000ffff127224 */ /* 0x000fe200078e00ff */
[----:B------:R-:W-:-:S03]  /*08b0*/  ISETP.GE.AND P1, PT, R5, R4, PT ;  /* 0x000000040500720c */ /* 0x000fc60003f26270 */
[----:B------:R-:W-:Y:S08]  /*08c0*/  BSSY B0, `(.L_x_140) ;  /* 0x00000ee000007945 */ /* 0x000ff00003800000 */
[----:B------:R-:W2:Y:S01]  /*08d0*/  @!P0 S2R R10, SR_CgaCtaId ;  /* 0x00000000000a8919 */ /* 0x000ea20000008800 */
[----:B-1----:R-:W-:-:S04]  /*08e0*/  @!P0 MOV R7, 0x400 ;  /* 0x0000040000078802 */ /* 0x002fc80000000f00 */
[----:B------:R-:W-:-:S04]  /*08f0*/  @!P0 IADD3 R7, R7, 0xf0, RZ ;  /* 0x000000f007078810 */ /* 0x000fc80007ffe0ff */
        /* <DEDUP_REMOVED lines=11> */
[----:B------:R-:W-:Y:S02]  /*09b0*/  IMAD.MOV.U32 R18, RZ, RZ, RZ ;  /* 0x000000ffff127224 */ /* 0x000fe400078e00ff */
[----:B------:R-:W-:-:S04]  /*09c0*/  IADD3 R9, R4, R9, RZ ;  /* 0x0000000904097210 */ /* 0x000fc80007ffe0ff */
[C---:B------:R-:W-:Y:S02]  /*09d0*/  LEA.HI R8, R9.reuse, 0x1, RZ, 0x19 ;  /* 0x0000000109087811 */ /* 0x040fe400078fc8ff */
[----:B------:R-:W-:Y:S01]  /*09e0*/  ISETP.GE.U32.AND P2, PT, R9, 0x180, PT ;  /* 0x000001800900780c */ /* 0x000fe20003f46070 */
[----:B------:R-:W-:Y:S01]  /*09f0*/  IMAD.MOV.U32 R9, RZ, RZ, R5 ;  /* 0x000000ffff097224 */ /* 0x000fe200078e0005 */
[----:B------:R-:W-:-:S13]  /*0a00*/  LOP3.LUT P0, R8, R8, 0x3, RZ, 0xc0, !PT ;  /* 0x0000000308087812 */ /* 0x000fda000780c0ff */
[----:B------:R-:W-:Y:S05]  /*0a10*/  @!P0 BRA `(.L_x_143) ;  /* 0x0000000000488947 */ /* 0x000fea0003800000 */
[----:B------:R-:W2:Y:S01]  /*0a20*/  S2UR UR5, SR_CgaCtaId ;  /* 0x00000000000579c3 */ /* 0x000ea20000008800 */
[----:B------:R-:W-:Y:S01]  /*0a30*/  UMOV UR4, 0x400 ;  /* 0x0000040000047882 */ /* 0x000fe20000000000 */
[----:B------:R-:W-:Y:S01]  /*0a40*/  HFMA2.MMA R18, -RZ, RZ, 0, 0 ;  /* 0x00000000ff127435 */ /* 0x000fe200000001ff */
[----:B------:R-:W-:Y:S01]  /*0a50*/  UIADD3 UR4, UR4, 0x110, URZ ;  /* 0x0000011004047890 */ /* 0x000fe2000fffe03f */
[----:B------:R-:W-:-:S03]  /*0a60*/  IMAD.MOV.U32 R9, RZ, RZ, R5 ;  /* 0x000000ffff097224 */ /* 0x000fc600078e0005 */
[----:B--2---:R-:W-:-:S06]  /*0a70*/  ULEA UR4, UR5, UR4, 0x18 ;  /* 0x0000000405047291 */ /* 0x004fcc000f8ec03f */
[----:B------:R-:W-:-:S07]  /*0a80*/  LEA R10, R5, UR4, 0x2 ;  /* 0x00000004050a7c11 */ /* 0x000fce000f8e10ff */
.L_x_144:
[----:B------:R-:W1:Y:S01]  /*0a90*/  LDS R12, [R10] ;  /* 0x000000000a0c7984 */ /* 0x000e620000000800 */
[----:B------:R-:W-:Y:S01]  /*0aa0*/  VIADD R8, R8, 0xffffffff ;  /* 0xffffffff08087836 */ /* 0x000fe20000000000 */
[----:B------:R-:W-:-:S04]  /*0ab0*/  IADD3 R9, R9, 0x80, RZ ;  /* 0x0000008009097810 */ /* 0x000fc80007ffe0ff */
[----:B------:R-:W-:Y:S01]  /*0ac0*/  ISETP.NE.AND P0, PT, R8, RZ, PT ;  /* 0x000000ff0800720c */ /* 0x000fe20003f05270 */
[----:B-1----:R-:W-:-:S04]  /*0ad0*/  FADD.FTZ R12, -R7, R12 ;  /* 0x0000000c070c7221 */ /* 0x002fc80000010100 */
[----:B------:R-:W-:-:S04]  /*0ae0*/  FMUL.FTZ R12, R12, 1.4426950216293334961 ;  /* 0x3fb8aa3b0c0c7820 */ /* 0x000fc80000410000 */
[----:B------:R-:W1:Y:S02]  /*0af0*/  MUFU.EX2 R11, R12 ;  /* 0x0000000c000b7308 */ /* 0x000e640000000800 */
[----:B-1----:R1:W-:Y:S01]  /*0b00*/  STS [R10], R11 ;  /* 0x0000000b0a007388 */ /* 0x0023e20000000800 */
[----:B------:R-:W-:Y:S01]  /*0b10*/  FADD.FTZ R18, R11, R18 ;  /* 0x000000120b127221 */ /* 0x000fe20000010000 */
[----:B-1----:R-:W-:Y:S01]  /*0b20*/  VIADD R10, R10, 0x200 ;  /* 0x000002000a0a7836 */ /* 0x002fe20000000000 */
[----:B------:R-:W-:Y:S06]  /*0b30*/  @P0 BRA `(.L_x_144) ;  /* 0xfffffffc00d40947 */ /* 0x000fec000383ffff */
.L_x_143:
[----:B------:R-:W-:Y:S05]  /*0b40*/  BSYNC B1 ;  /* 0x0000000000017941 */ /* 0x000fea0003800000 */
.L_x_142:
        /* <DEDUP_REMOVED lines=9> */
[----:B------:R-:W-:-:S04]  /*0be0*/  LEA R8, R9, UR4, 0x2 ;  /* 0x0000000409087c11 */ /* 0x000fc8000f8e10ff */
[----:B------:R-:W-:Y:S02]  /*0bf0*/  IADD3 R8, R8, 0x400, RZ ;  /* 0x0000040008087810 */ /* 0x000fe40007ffe0ff */
[----:B------:R-:W-:Y:S05]  /*0c00*/  @!P2 BRA `(.L_x_146) ;  /* 0x000000040098a947 */ /* 0x000fea0003800000 */
[----:B------:R-:W-:Y:S01]  /*0c10*/  PLOP3.LUT P0, PT, PT, PT, PT, 0x8, 0x0 ;  /* 0x000000000000781c */ /* 0x000fe20003f0e170 */
[----:B------:R-:W-:-:S12]  /*0c20*/  VIADD R10, R4, 0xfffffa00 ;  /* 0xfffffa00040a7836 */ /* 0x000fd80000000000 */
.L_x_147:
[----:B------:R-:W1:Y:S01]  /*0c30*/  LDS R24, [R8+-0x200] ;  /* 0xfffe000008187984 */ /* 0x000e620000000800 */
[----:B------:R-:W-:-:S03]  /*0c40*/  VIADD R9, R9, 0x800 ;  /* 0x0000080009097836 */ /* 0x000fc60000000000 */
[----:B------:R-:W2:Y:S02]  /*0c50*/  LDS R20, [R8+-0x400] ;  /* 0xfffc000008147984 */ /* 0x000ea40000000800 */
[----:B------:R-:W-:Y:S02]  /*0c60*/  ISETP.GE.AND P2, PT, R9, R10, PT ;  /* 0x0000000a0900720c */ /* 0x000fe40003f46270 */
[----:B0-----:R-:W0:Y:S04]  /*0c70*/  LDS R16, [R8+0x400] ;  /* 0x0004000008107984 */ /* 0x001e280000000800 */
[----:B------:R-:W3:Y:S04]  /*0c80*/  LDS R28, [R8] ;  /* 0x00000000081c7984 */ /* 0x000ee80000000800 */
[----:B------:R-:W4:Y:S04]  /*0c90*/  LDS R12, [R8+0x600] ;  /* 0x00060000080c7984 */ /* 0x000f280000000800 */
[----:B------:R-:W5:Y:S04]  /*0ca0*/  LDS R15, [R8+0x200] ;  /* 0x00020000080f7984 */ /* 0x000f680000000800 */
[----:B------:R-:W5:Y:S04]  /*0cb0*/  LDS R14, [R8+0x800] ;  /* 0x00080000080e7984 */ /* 0x000f680000000800 */
[----:B------:R-:W5:Y:S04]  /*0cc0*/  LDS R26, [R8+0xc00] ;  /* 0x000c0000081a7984 */ /* 0x000f680000000800 */
[----:B------:R-:W5:Y:S01]  /*0cd0*/  LDS R22, [R8+0xa00] ;  /* 0x000a000008167984 */ /* 0x000f620000000800 */
[C---:B-1----:R-:W-:Y:S01]  /*0ce0*/  FADD.FTZ R24, -R7.reuse, R24 ;  /* 0x0000001807187221 */ /* 0x042fe20000010100 */
[----:B--2---:R-:W-:-:S03]  /*0cf0*/  FADD.FTZ R20, -R7, R20 ;  /* 0x0000001407147221 */ /* 0x004fc60000010100 */
[----:B------:R-:W-:Y:S02]  /*0d00*/  FMUL.FTZ R11, R24, 1.4426950216293334961 ;  /* 0x3fb8aa3b180b7820 */ /* 0x000fe40000410000 */
[----:B------:R-:W1:Y:S01]  /*0d10*/  LDS R24, [R8+0xe00] ;  /* 0x000e000008187984 */ /* 0x000e620000000800 */
[----:B------:R-:W-:Y:S01]  /*0d20*/  FMUL.FTZ R25, R20, 1.4426950216293334961 ;  /* 0x3fb8aa3b14197820 */ /* 0x000fe20000410000 */
[C---:B0-----:R-:W-:Y:S02]  /*0d30*/  FADD.FTZ R17, -R7.reuse, R16 ;  /* 0x0000001007117221 */ /* 0x041fe40000010100 */
[----:B------:R-:W0:Y:S01]  /*0d40*/  LDS R20, [R8+0x1000] ;  /* 0x0010000008147984 */ /* 0x000e220000000800 */
[----:B---3--:R-:W-:Y:S01]  /*0d50*/  FADD.FTZ R28, -R7, R28 ;  /* 0x0000001c071c7221 */ /* 0x008fe20000010100 */
[----:B------:R-:W2:Y:S01]  /*0d60*/  MUFU.EX2 R11, R11 ;  /* 0x0000000b000b7308 */ /* 0x000ea20000000800 */
[----:B------:R-:W-:Y:S01]  /*0d70*/  FMUL.FTZ R17, R17, 1.4426950216293334961 ;  /* 0x3fb8aa3b11117820 */ /* 0x000fe20000410000 */
[----:B------:R-:W3:Y:S01]  /*0d80*/  LDS R16, [R8+0x1200] ;  /* 0x0012000008107984 */ /* 0x000ee20000000800 */
[----:B----4-:R-:W-:Y:S01]  /*0d90*/  FADD.FTZ R19, -R7, R12 ;  /* 0x0000000c07137221 */ /* 0x010fe20000010100 */
[----:B------:R-:W-:-:S02]  /*0da0*/  FMUL.FTZ R13, R28, 1.4426950216293334961 ;  /* 0x3fb8aa3b1c0d7820 */ /* 0x000fc40000410000 */
[----:B------:R-:W-:Y:S01]  /*0db0*/  LDS R12, [R8+0x1400] ;  /* 0x00140000080c7984 */ /* 0x000fe20000000800 */
[----:B-----5:R-:W-:Y:S01]  /*0dc0*/  FADD.FTZ R15, -R7, R15 ;  /* 0x0000000f070f7221 */ /* 0x020fe20000010100 */
[----:B------:R-:W4:Y:S01]  /*0dd0*/  MUFU.EX2 R25, R25 ;  /* 0x0000001900197308 */ /* 0x000f220000000800 */
[----:B------:R-:W-:Y:S01]  /*0de0*/  FMUL.FTZ R19, R19, 1.4426950216293334961 ;  /* 0x3fb8aa3b13137820 */ /* 0x000fe20000410000 */
[----:B------:R-:W-:Y:S01]  /*0df0*/  FADD.FTZ R21, -R7, R14 ;  /* 0x0000000e07157221 */ /* 0x000fe20000010100 */
[----:B------:R-:W-:Y:S01]  /*0e00*/  FMUL.FTZ R15, R15, 1.4426950216293334961 ;  /* 0x3fb8aa3b0f0f7820 */ /* 0x000fe20000410000 */
[----:B------:R-:W-:Y:S01]  /*0e10*/  LDS R14, [R8+0x1600] ;  /* 0x00160000080e7984 */ /* 0x000fe20000000800 */
[----:B------:R-:W-:-:S03]  /*0e20*/  FADD.FTZ R26, -R7, R26 ;  /* 0x0000001a071a7221 */ /* 0x000fc60000010100 */
[----:B------:R-:W5:Y:S01]  /*0e30*/  MUFU.EX2 R13, R13 ;  /* 0x0000000d000d7308 */ /* 0x000f620000000800 */
[----:B------:R-:W-:Y:S01]  /*0e40*/  FMUL.FTZ R21, R21, 1.4426950216293334961 ;  /* 0x3fb8aa3b15157820 */ /* 0x000fe20000410000 */
[----:B--2---:R-:W-:Y:S01]  /*0e50*/  STS [R8+-0x200], R11 ;  /* 0xfffe000b08007388 */ /* 0x004fe20000000800 */
[----:B------:R-:W-:Y:S01]  /*0e60*/  FADD.FTZ R23, -R7, R22 ;  /* 0x0000001607177221 */ /* 0x000fe20000010100 */
[----:B------:R-:W-:Y:S02]  /*0e70*/  FMUL.FTZ R28, R26, 1.4426950216293334961 ;  /* 0x3fb8aa3b1a1c7820 */ /* 0x000fe40000410000 */
[----:B------:R-:W2:Y:S01]  /*0e80*/  LDS R22, [R8+0x1800] ;  /* 0x0018000008167984 */ /* 0x000ea20000000800 */
[----:B------:R-:W-:Y:S01]  /*0e90*/  FMUL.FTZ R23, R23, 1.4426950216293334961 ;  /* 0x3fb8aa3b17177820 */ /* 0x000fe20000410000 */
[----:B------:R-:W3:Y:S01]  /*0ea0*/  MUFU.EX2 R15, R15 ;  /* 0x0000000f000f7308 */ /* 0x000ee20000000800 */
[----:B----4-:R-:W-:Y:S01]  /*0eb0*/  FADD.FTZ R18, R25, R18 ;  /* 0x0000001219127221 */ /* 0x010fe20000010000 */
[----:B------:R-:W4:Y:S03]  /*0ec0*/  LDS R26, [R8+0x1a00] ;  /* 0x001a0000081a7984 */ /* 0x000f260000000800 */
[----:B------:R-:W-:Y:S01]  /*0ed0*/  FADD.FTZ R18, R18, R11 ;  /* 0x0000000b12127221 */ /* 0x000fe20000010000 */
[----:B------:R2:W-:Y:S02]  /*0ee0*/  STS [R8+-0x400], R25 ;  /* 0xfffc001908007388 */ /* 0x0005e40000000800 */
[----:B------:R-:W3:Y:S01]  /*0ef0*/  MUFU.EX2 R17, R17 ;  /* 0x0000001100117308 */ /* 0x000ee20000000800 */
[----:B-----5:R-:W-:Y:S01]  /*0f00*/  FADD.FTZ R18, R18, R13 ;  /* 0x0000000d12127221 */ /* 0x020fe20000010000 */
[C---:B-1----:R-:W-:Y:S01]  /*0f10*/  FADD.FTZ R24, -R7.reuse, R24 ;  /* 0x0000001807187221 */ /* 0x042fe20000010100 */
[----:B------:R1:W-:Y:S01]  /*0f20*/  STS [R8], R13 ;  /* 0x0000000d08007388 */ /* 0x0003e20000000800 */
[----:B0-----:R-:W-:-:S02]  /*0f30*/  FADD.FTZ R20, -R7, R20 ;  /* 0x0000001407147221 */ /* 0x001fc40000010100 */
[----:B------:R-:W-:Y:S02]  /*0f40*/  FMUL.FTZ R24, R24, 1.4426950216293334961 ;  /* 0x3fb8aa3b18187820 */ /* 0x000fe40000410000 */
[----:B------:R-:W0:Y:S01]  /*0f50*/  MUFU.EX2 R19, R19 ;  /* 0x0000001300137308 */ /* 0x000e220000000800 */
[----:B---3--:R-:W-:Y:S01]  /*0f60*/  FADD.FTZ R18, R18, R15 ;  /* 0x0000000f12127221 */ /* 0x008fe20000010000 */
[----:B------:R-:W-:Y:S01]  /*0f70*/  FMUL.FTZ R20, R20, 1.4426950216293334961 ;  /* 0x3fb8aa3b14147820 */ /* 0x000fe20000410000 */
[C---:B------:R-:W-:Y:S01]  /*0f80*/  FADD.FTZ R16, -R7.reuse, R16 ;  /* 0x0000001007107221 */ /* 0x040fe20000010100 */
[----:B------:R-:W-:Y:S03]  /*0f90*/  STS [R8+0x200], R15 ;  /* 0x0002000f08007388 */ /* 0x000fe60000000800 */
[----:B------:R-:W-:Y:S01]  /*0fa0*/  FMUL.FTZ R16, R16, 1.4426950216293334961 ;  /* 0x3fb8aa3b10107820 */ /* 0x000fe20000410000 */
[----:B------:R-:W3:Y:S01]  /*0fb0*/  MUFU.EX2 R21, R21 ;  /* 0x0000001500157308 */ /* 0x000ee20000000800 */
[----:B------:R-:W-:Y:S01]  /*0fc0*/  FADD.FTZ R18, R18, R17 ;  /* 0x0000001112127221 */ /* 0x000fe20000010000 */
[----:B------:R-:W-:Y:S06]  /*0fd0*/  STS [R8+0x400], R17 ;  /* 0x0004001108007388 */ /* 0x000fec0000000800 */
[----:B------:R-:W5:Y:S01]  /*0fe0*/  MUFU.EX2 R23, R23 ;  /* 0x0000001700177308 */ /* 0x000f620000000800 */
[----:B0-----:R-:W-:Y:S01]  /*0ff0*/  FADD.FTZ R18, R18, R19 ;  /* 0x0000001312127221 */ /* 0x001fe20000010000 */
[----:B------:R-:W-:Y:S01]  /*1000*/  STS [R8+0x600], R19 ;  /* 0x0006001308007388 */ /* 0x000fe20000000800 */
[----:B--2---:R-:W-:-:S05]  /*1010*/  FADD.FTZ R22, -R7, R22 ;  /* 0x0000001607167221 */ /* 0x004fca0000010100 */
[----:B------:R0:W2:Y:S01]  /*1020*/  MUFU.EX2 R25, R28 ;  /* 0x0000001c00197308 */ /* 0x0000a20000000800 */
[----:B---3--:R-:W-:Y:S01]  /*1030*/  FADD.FTZ R18, R18, R21 ;  /* 0x0000001512127221 */ /* 0x008fe20000010000 */
[C---:B----4-:R-:W-:Y:S01]  /*1040*/  FADD.FTZ R26, -R7.reuse, R26 ;  /* 0x0000001a071a7221 */ /* 0x050fe20000010100 */
[----:B------:R-:W-:Y:S01]  /*1050*/  FMUL.FTZ R22, R22, 1.4426950216293334961 ;  /* 0x3fb8aa3b16167820 */ /* 0x000fe20000410000 */
[----:B------:R-:W-:Y:S02]  /*1060*/  STS [R8+0x800], R21 ;  /* 0x0008001508007388 */ /* 0x000fe40000000800 */
[----:B------:R-:W-:Y:S02]  /*1070*/  FMUL.FTZ R11, R26, 1.4426950216293334961 ;  /* 0x3fb8aa3b1a0b7820 */ /* 0x000fe40000410000 */
[----:B------:R-:W3:Y:S01]  /*1080*/  MUFU.EX2 R27, R24 ;  /* 0x00000018001b7308 */ /* 0x000ee20000000800 */
[----:B0-----:R-:W-:Y:S01]  /*1090*/  FADD.FTZ R28, -R7, R14 ;  /* 0x0000000e071c7221 */ /* 0x001fe20000010100 */
[----:B-----5:R-:W-:Y:S01]  /*10a0*/  FADD.FTZ R18, R18, R23 ;  /* 0x0000001712127221 */ /* 0x020fe20000010000 */
[----:B------:R-:W-:Y:S02]  /*10b0*/  STS [R8+0xa00], R23 ;  /* 0x000a001708007388 */ /* 0x000fe40000000800 */
[----:B------:R-:W-:-:S03]  /*10c0*/  FMUL.FTZ R28, R28, 1.4426950216293334961 ;  /* 0x3fb8aa3b1c1c7820 */ /* 0x000fc60000410000 */
[----:B------:R0:W1:Y:S01]  /*10d0*/  MUFU.EX2 R29, R20 ;  /* 0x00000014001d7308 */ /* 0x0000620000000800 */
[----:B--2---:R-:W-:Y:S01]  /*10e0*/  FADD.FTZ R18, R18, R25 ;  /* 0x0000001912127221 */ /* 0x004fe20000010000 */
[----:B------:R-:W-:Y:S06]  /*10f0*/  STS [R8+0xc00], R25 ;  /* 0x000c001908007388 */ /* 0x000fec0000000800 */
[----:B------:R-:W2:Y:S01]  /*1100*/  MUFU.EX2 R11, R11 ;  /* 0x0000000b000b7308 */ /* 0x000ea20000000800 */
[----:B0-----:R-:W-:Y:S01]  /*1110*/  FADD.FTZ R20, -R7, R12 ;  /* 0x0000000c07147221 */ /* 0x001fe20000010100 */
[----:B---3--:R-:W-:Y:S01]  /*1120*/  FADD.FTZ R18, R18, R27 ;  /* 0x0000001b12127221 */ /* 0x008fe20000010000 */
[----:B------:R-:W-:Y:S02]  /*1130*/  STS [R8+0xe00], R27 ;  /* 0x000e001b08007388 */ /* 0x000fe40000000800 */
[----:B------:R-:W-:-:S03]  /*1140*/  FMUL.FTZ R20, R20, 1.4426950216293334961 ;  /* 0x3fb8aa3b14147820 */ /* 0x000fc60000410000 */
[----:B------:R-:W0:Y:S01]  /*1150*/  MUFU.EX2 R12, R16 ;  /* 0x00000010000c7308 */ /* 0x000e220000000800 */
[----:B-1----:R-:W-:Y:S01]  /*1160*/  FADD.FTZ R13, R18, R29 ;  /* 0x0000001d120d7221 */ /* 0x002fe20000010000 */
[----:B------:R-:W-:Y:S06]  /*1170*/  STS [R8+0x1000], R29 ;  /* 0x0010001d08007388 */ /* 0x000fec0000000800 */
[----:B------:R-:W1:Y:S01]  /*1180*/  MUFU.EX2 R14, R20 ;  /* 0x00000014000e7308 */ /* 0x000e620000000800 */
[----:B--2---:R-:W-:Y:S07]  /*1190*/  STS [R8+0x1a00], R11 ;  /* 0x001a000b08007388 */ /* 0x004fee0000000800 */
[----:B------:R-:W2:Y:S01]  /*11a0*/  MUFU.EX2 R16, R28 ;  /* 0x0000001c00107308 */ /* 0x000ea20000000800 */
[----:B0-----:R-:W-:Y:S01]  /*11b0*/  FADD.FTZ R13, R13, R12 ;  /* 0x0000000c0d0d7221 */ /* 0x001fe20000010000 */
[----:B------:R-:W-:Y:S06]  /*11c0*/  STS [R8+0x1200], R12 ;  /* 0x0012000c08007388 */ /* 0x000fec0000000800 */
[----:B------:R-:W0:Y:S01]  /*11d0*/  MUFU.EX2 R20, R22 ;  /* 0x0000001600147308 */ /* 0x000e220000000800 */
[----:B-1----:R-:W-:Y:S01]  /*11e0*/  FADD.FTZ R13, R13, R14 ;  /* 0x0000000e0d0d7221 */ /* 0x002fe20000010000 */
[----:B------:R-:W-:Y:S03]  /*11f0*/  STS [R8+0x1400], R14 ;  /* 0x0014000e08007388 */ /* 0x000fe60000000800 */
[----:B--2---:R-:W-:Y:S01]  /*1200*/  FADD.FTZ R13, R13, R16 ;  /* 0x000000100d0d7221 */ /* 0x004fe20000010000 */
[----:B------:R-:W-:Y:S03]  /*1210*/  STS [R8+0x1600], R16 ;  /* 0x0016001008007388 */ /* 0x000fe60000000800 */
[----:B0-----:R-:W-:Y:S01]  /*1220*/  FADD.FTZ R18, R13, R20 ;  /* 0x000000140d127221 */ /* 0x001fe20000010000 */
[----:B------:R0:W-:Y:S03]  /*1230*/  STS [R8+0x1800], R20 ;  /* 0x0018001408007388 */ /* 0x0001e60000000800 */
[----:B------:R-:W-:Y:S01]  /*1240*/  FADD.FTZ R18, R18, R11 ;  /* 0x0000000b12127221 */ /* 0x000fe20000010000 */
[----:B0-----:R-:W-:Y:S01]  /*1250*/  IADD3 R8, R8, 0x2000, RZ ;  /* 0x0000200008087810 */ /* 0x001fe20007ffe0ff */
[----:B------:R-:W-:Y:S06]  /*1260*/  @!P2 BRA `(.L_x_147) ;  /* 0xfffffff80070a947 */ /* 0x000fec000383ffff */
.L_x_146:
[----:B------:R-:W-:Y:S05]  /*1270*/  BSYNC B1 ;  /* 0x0000000000017941 */ /* 0x000fea0003800000 */
.L_x_145:
[----:B------:R-:W-:Y:S01]  /*1280*/  IMAD.IADD R10, R4, 0x1, -R9 ;  /* 0x00000001040a7824 */ /* 0x000fe200078e0a09 */
[----:B------:R-:W-:Y:S04]  /*1290*/  BSSY B1, `(.L_x_148) ;  /* 0x0000036000017945 */ /* 0x000fe80003800000 */
[----:B------:R-:W-:-:S13]  /*12a0*/  ISETP.GT.AND P2, PT, R10, 0x200, PT ;  /* 0x000002000a00780c */ /* 0x000fda0003f44270 */
[----:B------:R-:W-:Y:S05]  /*12b0*/  @!P2 BRA `(.L_x_149) ;  /* 0x0000000000cca947 */ /* 0x000fea0003800000 */
[----:B0-----:R-:W1:Y:S01]  /*12c0*/  LDS R16, [R8+-0x400] ;  /* 0xfffc000008107984 */ /* 0x001e620000000800 */
[----:B------:R-:W-:Y:S01]  /*12d0*/  PLOP3.LUT P0, PT, PT, PT, PT, 0x8, 0x0 ;  /* 0x000000000000781c */ /* 0x000fe20003f0e170 */
[----:B------:R-:W-:Y:S02]  /*12e0*/  VIADD R9, R9, 0x400 ;  /* 0x0000040009097836 */ /* 0x000fe40000000000 */
        /* <DEDUP_REMOVED lines=48> */
.L_x_149:
[----:B------:R-:W-:Y:S05]  /*15f0*/  BSYNC B1 ;  /* 0x0000000000017941 */ /* 0x000fea0003800000 */
.L_x_148:
[----:B------:R-:W-:-:S13]  /*1600*/  ISETP.LT.OR P0, PT, R9, R4, P0 ;  /* 0x000000040900720c */ /* 0x000fda0000701670 */
[----:B------:R-:W-:Y:S05]  /*1610*/  @!P0 BRA `(.L_x_141) ;  /* 0x0000000000608947 */ /* 0x000fea0003800000 */
[----:B------:R-:W1:Y:S04]  /*1620*/  LDS R10, [R8+-0x400] ;  /* 0xfffc0000080a7984 */ /* 0x000e680000000800 */
[----:B------:R-:W2:Y:S04]  /*1630*/  LDS R12, [R8+-0x200] ;  /* 0xfffe0000080c7984 */ /* 0x000ea80000000800 */
[----:B------:R-:W3:Y:S04]  /*1640*/  LDS R14, [R8] ;  /* 0x00000000080e7984 */ /* 0x000ee80000000800 */
[----:B0-----:R-:W0:Y:S01]  /*1650*/  LDS R16, [R8+0x200] ;  /* 0x0002000008107984 */ /* 0x001e220000000800 */
[C---:B-1----:R-:W-:Y:S01]  /*1660*/  FADD.FTZ R10, -R7.reuse, R10 ;  /* 0x0000000a070a7221 */ /* 0x042fe20000010100 */
[----:B--2---:R-:W-:-:S03]  /*1670*/  FADD.FTZ R12, -R7, R12 ;  /* 0x0000000c070c7221 */ /* 0x004fc60000010100 */
[----:B------:R-:W-:Y:S01]  /*1680*/  FMUL.FTZ R10, R10, 1.4426950216293334961 ;  /* 0x3fb8aa3b0a0a7820 */ /* 0x000fe20000410000 */
[C---:B---3--:R-:W-:Y:S01]  /*1690*/  FADD.FTZ R14, -R7.reuse, R14 ;  /* 0x0000000e070e7221 */ /* 0x048fe20000010100 */
[----:B------:R-:W-:Y:S02]  /*16a0*/  FMUL.FTZ R12, R12, 1.4426950216293334961 ;  /* 0x3fb8aa3b0c0c7820 */ /* 0x000fe40000410000 */
[----:B------:R-:W1:Y:S01]  /*16b0*/  MUFU.EX2 R9, R10 ;  /* 0x0000000a00097308 */ /* 0x000e620000000800 */
[----:B0-----:R-:W-:Y:S01]  /*16c0*/  FADD.FTZ R16, -R7, R16 ;  /* 0x0000001007107221 */ /* 0x001fe20000010100 */
[----:B------:R-:W-:-:S03]  /*16d0*/  FMUL.FTZ R14, R14, 1.4426950216293334961 ;  /* 0x3fb8aa3b0e0e7820 */ /* 0x000fc60000410000 */
[----:B------:R-:W-:-:S03]  /*16e0*/  FMUL.FTZ R16, R16, 1.4426950216293334961 ;  /* 0x3fb8aa3b10107820 */ /* 0x000fc60000410000 */
[----:B------:R-:W0:Y:S08]  /*16f0*/  MUFU.EX2 R11, R12 ;  /* 0x0000000c000b7308 */ /* 0x000e300000000800 */
[----:B------:R-:W2:Y:S01]  /*1700*/  MUFU.EX2 R7, R14 ;  /* 0x0000000e00077308 */ /* 0x000ea20000000800 */
[----:B-1----:R3:W-:Y:S01]  /*1710*/  STS [R8+-0x400], R9 ;  /* 0xfffc000908007388 */ /* 0x0027e20000000800 */
[----:B------:R-:W-:-:S06]  /*1720*/  FADD.FTZ R18, R18, R9 ;  /* 0x0000000912127221 */ /* 0x000fcc0000010000 */
[----:B------:R-:W1:Y:S01]  /*1730*/  MUFU.EX2 R13, R16 ;  /* 0x00000010000d7308 */ /* 0x000e620000000800 */
[----:B0-----:R3:W-:Y:S01]  /*1740*/  STS [R8+-0x200], R11 ;  /* 0xfffe000b08007388 */ /* 0x0017e20000000800 */
[----:B------:R-:W-:-:S03]  /*1750*/  FADD.FTZ R18, R18, R11 ;  /* 0x0000000b12127221 */ /* 0x000fc60000010000 */
[----:B--2---:R3:W-:Y:S01]  /*1760*/  STS [R8], R7 ;  /* 0x0000000708007388 */ /* 0x0047e20000000800 */
[----:B------:R-:W-:-:S03]  /*1770*/  FADD.FTZ R18, R18, R7 ;  /* 0x0000000712127221 */ /* 0x000fc60000010000 */
[----:B-1----:R3:W-:Y:S01]  /*1780*/  STS [R8+0x200], R13 ;  /* 0x0002000d08007388 */ /* 0x0027e20000000800 */
[----:B------:R-:W-:-:S07]  /*1790*/  FADD.FTZ R18, R18, R13 ;  /* 0x0000000d12127221 */ /* 0x000fce0000010000 */
.L_x_141:
[----:B------:R-:W-:Y:S05]  /*17a0*/  BSYNC B0 ;  /* 0x0000000000007941 */ /* 0x000fea0003800000 */
.L_x_140:
[----:B-1-3--:R-:W1:Y:S01]  /*17b0*/  SHFL.BFLY PT, R7, R18, 0x10, 0x1f ;  /* 0x0e001f0012077f89 */ /* 0x00ae6200000e0000 */
[----:B------:R-:W-:Y:S01]  /*17c0*/  LOP3.LUT P0, R12, R5, 0x1f, RZ, 0xc0, !PT ;  /* 0x0000001f050c7812 */ /* 0x000fe2000780c0ff */
[----:B------:R-:W-:Y:S03]  /*17d0*/  BSSY B0, `(.L_x_150) ;  /* 0x00000aa000007945 */ /* 0x000fe60003800000 */
[----:B------:R-:W-:-:S09]  /*17e0*/  ISETP.GT.U32.AND P2, PT, R12, 0x3, PT ;  /* 0x000000030c00780c */ /* 0x000fd20003f44070 */
[----:B------:R-:W2:Y:S04]  /*17f0*/  @!P0 S2R R14, SR_CgaCtaId ;  /* 0x00000000000e8919 */ /* 0x000ea80000008800 */
[----:B0-----:R-:W0:Y:S01]  /*1800*/  @!P2 S2R R16, SR_CgaCtaId ;  /* 0x000000000010a919 */ /* 0x001e220000008800 */
[----:B------:R-:W-:Y:S01]  /*1810*/  @!P2 MOV R15, 0x400 ;  /* 0x00000400000fa802 */ /* 0x000fe20000000f00 */
[----:B-1----:R-:W-:-:S04]  /*1820*/  FADD.FTZ R7, R7, R18 ;  /* 0x0000001207077221 */ /* 0x002fc80000010000 */
[----:B------:R-:W-:Y:S01]  /*1830*/  @!P2 VIADD R15, R15, 0xf0 ;  /* 0x000000f00f0fa836 */ /* 0x000fe20000000000 */
[----:B------:R-:W1:Y:S04]  /*1840*/  SHFL.BFLY PT, R8, R7, 0x8, 0x1f ;  /* 0x0d001f0007087f89 */ /* 0x000e6800000e0000 */
[----:B0-----:R-:W-:Y:S01]  /*1850*/  @!P2 LEA R15, R16, R15, 0x18 ;  /* 0x0000000f100fa211 */ /* 0x001fe200078ec0ff */
[----:B-1----:R-:W-:Y:S01]  /*1860*/  FADD.FTZ R8, R7, R8 ;  /* 0x0000000807087221 */ /* 0x002fe20000010000 */
[----:B------:R-:W-:-:S03]  /*1870*/  @!P0 MOV R7, 0x400 ;  /* 0x0000040000078802 */ /* 0x000fc60000000f00 */
[----:B------:R-:W-:Y:S01]  /*1880*/  @!P2 IMAD R12, R12, 0x4, R15 ;  /* 0x000000040c0ca824 */ /* 0x000fe200078e020f */
[----:B------:R-:W0:Y:S01]  /*1890*/  SHFL.BFLY PT, R9, R8, 0x4, 0x1f ;  /* 0x0c801f0008097f89 */ /* 0x000e2200000e0000 */
[----:B------:R-:W-:Y:S01]  /*18a0*/  @!P0 VIADD R13, R7, 0xf0 ;  /* 0x000000f0070d8836 */ /* 0x000fe20000000000 */
[----:B------:R-:W-:-:S04]  /*18b0*/  @!P0 SHF.R.U32.HI R7, RZ, 0x3, R5 ;  /* 0x00000003ff078819 */ /* 0x000fc80000011605 */
[----:B------:R-:W-:Y:S01]  /*18c0*/  @!P0 LOP3.LUT R7, R7, 0x1ffffffc, RZ, 0xc0, !PT ;  /* 0x1ffffffc07078812 */ /* 0x000fe200078ec0ff */
[----:B0-----:R-:W-:Y:S01]  /*18d0*/  FADD.FTZ R9, R8, R9 ;  /* 0x0000000908097221 */ /* 0x001fe20000010000 */
[----:B--2---:R-:W-:-:S04]  /*18e0*/  @!P0 LEA R8, R14, R13, 0x18 ;  /* 0x0000000d0e088211 */ /* 0x004fc800078ec0ff */
[----:B------:R-:W0:Y:S01]  /*18f0*/  SHFL.BFLY PT, R10, R9, 0x2, 0x1f ;  /* 0x0c401f00090a7f89 */ /* 0x000e2200000e0000 */
[----:B------:R-:W-:Y:S01]  /*1900*/  @!P0 IADD3 R8, R8, R7, RZ ;  /* 0x0000000708088210 */ /* 0x000fe20007ffe0ff */
        /* <DEDUP_REMOVED lines=18> */
[----:B------:R-:W-:Y:S02]  /*1a30*/  ISETP.GE.U32.AND P1, PT, R9, 0x180, PT ;  /* 0x000001800900780c */ /* 0x000fe40003f26070 */
[----:B------:R-:W-:Y:S02]  /*1a40*/  LOP3.LUT P0, R8, R8, 0x3, RZ, 0xc0, !PT ;  /* 0x0000000308087812 */ /* 0x000fe4000780c0ff */
[----:B------:R-:W-:-:S11]  /*1a50*/  MOV R9, R5 ;  /* 0x0000000500097202 */ /* 0x000fd60000000f00 */
[----:B0-----:R-:W-:Y:S05]  /*1a60*/  @!P0 BRA `(.L_x_153) ;  /* 0x0000000000388947 */ /* 0x001fea0003800000 */
[----:B------:R-:W0:Y:S01]  /*1a70*/  S2UR UR5, SR_CgaCtaId ;  /* 0x00000000000579c3 */ /* 0x000e220000008800 */
[----:B------:R-:W-:Y:S01]  /*1a80*/  UMOV UR4, 0x400 ;  /* 0x0000040000047882 */ /* 0x000fe20000000000 */
[----:B------:R-:W-:Y:S01]  /*1a90*/  IMAD.MOV.U32 R9, RZ, RZ, R5 ;  /* 0x000000ffff097224 */ /* 0x000fe200078e0005 */
[----:B------:R-:W-:-:S04]  /*1aa0*/  UIADD3 UR4, UR4, 0x110, URZ ;  /* 0x0000011004047890 */ /* 0x000fc8000fffe03f */
[----:B0-----:R-:W-:-:S06]  /*1ab0*/  ULEA UR4, UR5, UR4, 0x18 ;  /* 0x0000000405047291 */ /* 0x001fcc000f8ec03f */
[----:B------:R-:W-:-:S07]  /*1ac0*/  LEA R10, R5, UR4, 0x2 ;  /* 0x00000004050a7c11 */ /* 0x000fce000f8e10ff */
.L_x_154:
[----:B------:R-:W0:Y:S01]  /*1ad0*/  LDS R12, [R10] ;  /* 0x000000000a0c7984 */ /* 0x000e220000000800 */
[----:B------:R-:W-:Y:S01]  /*1ae0*/  VIADD R8, R8, 0xffffffff ;  /* 0xffffffff08087836 */ /* 0x000fe20000000000 */
[----:B------:R-:W-:-:S04]  /*1af0*/  IADD3 R9, R9, 0x80, RZ ;  /* 0x0000008009097810 */ /* 0x000fc80007ffe0ff */
[----:B------:R-:W-:Y:S01]  /*1b00*/  ISETP.NE.AND P0, PT, R8, RZ, PT ;  /* 0x000000ff0800720c */ /* 0x000fe20003f05270 */
[----:B0-----:R-:W-:-:S05]  /*1b10*/  FMUL.FTZ R11, R12, R7 ;  /* 0x000000070c0b7220 */ /* 0x001fca0000410000 */
[----:B------:R0:W-:Y:S02]  /*1b20*/  STS [R10], R11 ;  /* 0x0000000b0a007388 */ /* 0x0001e40000000800 */
[----:B0-----:R-:W-:-:S05]  /*1b30*/  VIADD R10, R10, 0x200 ;  /* 0x000002000a0a7836 */ /* 0x001fca0000000000 */
[----:B------:R-:W-:Y:S05]  /*1b40*/  @P0 BRA `(.L_x_154) ;  /* 0xfffffffc00e00947 */ /* 0x000fea000383ffff */
.L_x_153:
[----:B------:R-:W-:Y:S05]  /*1b50*/  BSYNC B1 ;  /* 0x0000000000017941 */ /* 0x000fea0003800000 */
.L_x_152:
        /* <DEDUP_REMOVED lines=9> */
[----:B------:R-:W-:-:S04]  /*1bf0*/  LEA R8, R9, UR4, 0x2 ;  /* 0x0000000409087c11 */ /* 0x000fc8000f8e10ff */
[----:B------:R-:W-:Y:S02]  /*1c00*/  IADD3 R8, R8, 0x400, RZ ;  /* 0x0000040008087810 */ /* 0x000fe40007ffe0ff */
[----:B------:R-:W-:Y:S05]  /*1c10*/  @!P1 BRA `(.L_x_156) ;  /* 0x0000000000d89947 */ /* 0x000fea0003800000 */
[----:B------:R-:W-:Y:S01]  /*1c20*/  PLOP3.LUT P0, PT, PT, PT, PT, 0x8, 0x0 ;  /* 0x000000000000781c */ /* 0x000fe20003f0e170 */
[----:B------:R-:W-:-:S12]  /*1c30*/  VIADD R10, R4, 0xfffffa00 ;  /* 0xfffffa00040a7836 */ /* 0x000fd80000000000 */
.L_x_157:
        /* <DEDUP_REMOVED lines=10> */
[----:B------:R-:W-:Y:S04]  /*1ce0*/  LDS R28, [R8+0xc00] ;  /* 0x000c0000081c7984 */ /* 0x000fe80000000800 */
[----:B------:R-:W5:Y:S04]  /*1cf0*/  LDS R26, [R8+0xe00] ;  /* 0x000e0000081a7984 */ /* 0x000f680000000800 */
[----:B------:R-:W5:Y:S01]  /*1d00*/  LDS R24, [R8+0x1000] ;  /* 0x0010000008187984 */ /* 0x000f620000000800 */
[----:B0-----:R-:W-:-:S03]  /*1d10*/  FMUL.FTZ R17, R7, R17 ;  /* 0x0000001107117220 */ /* 0x001fc60000410000 */
[----:B------:R-:W-:Y:S01]  /*1d20*/  LDS R20, [R8+0x1200] ;  /* 0x0012000008147984 */ /* 0x000fe20000000800 */
[----:B-1----:R-:W-:-:S03]  /*1d30*/  FMUL.FTZ R19, R7, R19 ;  /* 0x0000001307137220 */ /* 0x002fc60000410000 */
[----:B------:R-:W0:Y:S01]  /*1d40*/  LDS R12, [R8+0x1400] ;  /* 0x00140000080c7984 */ /* 0x000e220000000800 */
[----:B--2---:R-:W-:-:S03]  /*1d50*/  FMUL.FTZ R21, R7, R21 ;  /* 0x0000001507157220 */ /* 0x004fc60000410000 */
[----:B------:R-:W1:Y:S01]  /*1d60*/  LDS R18, [R8+0x1600] ;  /* 0x0016000008127984 */ /* 0x000e620000000800 */
[----:B---3--:R-:W-:-:S03]  /*1d70*/  FMUL.FTZ R23, R7, R23 ;  /* 0x0000001707177220 */ /* 0x008fc60000410000 */
[----:B------:R-:W2:Y:S01]  /*1d80*/  LDS R16, [R8+0x1800] ;  /* 0x0018000008107984 */ /* 0x000ea20000000800 */
[----:B----4-:R-:W-:-:S03]  /*1d90*/  FMUL.FTZ R15, R7, R15 ;  /* 0x0000000f070f7220 */ /* 0x010fc60000410000 */
[----:B------:R-:W3:Y:S01]  /*1da0*/  LDS R14, [R8+0x1a00] ;  /* 0x001a0000080e7984 */ /* 0x000ee20000000800 */
[----:B-----5:R-:W-:-:S03]  /*1db0*/  FMUL.FTZ R13, R7, R13 ;  /* 0x0000000d070d7220 */ /* 0x020fc60000410000 */
        /* <DEDUP_REMOVED lines=12> */
[C---:B0-----:R-:W-:Y:S01]  /*1e80*/  FMUL.FTZ R15, R7.reuse, R12 ;  /* 0x0000000c070f7220 */ /* 0x041fe20000410000 */
[C---:B-1----:R-:W-:Y:S02]  /*1e90*/  FMUL.FTZ R21, R7.reuse, R18 ;  /* 0x0000001207157220 */ /* 0x042fe40000410000 */
[----:B------:R-:W-:Y:S01]  /*1ea0*/  STS [R8+0xa00], R17 ;  /* 0x000a001108007388 */ /* 0x000fe20000000800 */
[C---:B----4-:R-:W-:Y:S01]  /*1eb0*/  FMUL.FTZ R13, R7.reuse, R20 ;  /* 0x00000014070d7220 */ /* 0x050fe20000410000 */
[----:B--2---:R-:W-:-:S02]  /*1ec0*/  FMUL.FTZ R23, R7, R16 ;  /* 0x0000001007177220 */ /* 0x004fc40000410000 */
        /* <DEDUP_REMOVED lines=11> */
.L_x_156:
[----:B------:R-:W-:Y:S05]  /*1f80*/  BSYNC B1 ;  /* 0x0000000000017941 */ /* 0x000fea0003800000 */
.L_x_155:
        /* <DEDUP_REMOVED lines=30> */
[----:B0-----:R-:W-:-:S07]  /*2170*/  IADD3 R8, R8, 0x1000, RZ ;  /* 0x0000100008087810 */ /* 0x001fce0007ffe0ff */
.L_x_159:
[----:B------:R-:W-:Y:S05]  /*2180*/  BSYNC B1 ;  /* 0x0000000000017941 */ /* 0x000fea0003800000 */
.L_x_158:
        /* <DEDUP_REMOVED lines=14> */
.L_x_151:
[----:B------:R-:W-:Y:S05]  /*2270*/  BSYNC B0 ;  /* 0x0000000000007941 */ /* 0x000fea0003800000 */
.L_x_150:
[----:B------:R-:W2:Y:S08]  /*2280*/  S2UR UR5, SR_CgaCtaId ;  /* 0x00000000000579c3 */ /* 0x000eb00000008800 */
[----:B------:R-:W-:Y:S01]  /*2290*/  BAR.SYNC.DEFER_BLOCKING 0x0 ;  /* 0x0000000000007b1d */ /* 0x000fe20000010000 */
[----:B------:R-:W-:Y:S01]  /*22a0*/  LOP3.LUT R4, R0, 0x3, RZ, 0xc0, !PT ;  /* 0x0000000300047812 */ /* 0x000fe200078ec0ff */
[C---:B-1----:R-:W-:Y:S01]  /*22b0*/  VIADD R9, R5.reuse, 0x1f ;  /* 0x0000001f05097836 */ /* 0x042fe20000000000 */
[----:B0-----:R-:W-:Y:S01]  /*22c0*/  SHF.R.S32.HI R7, RZ, 0x1f, R0 ;  /* 0x0000001fff077819 */ /* 0x001fe20000011400 */
[----:B------:R-:W-:Y:S01]  /*22d0*/  HFMA2.MMA R12, -RZ, RZ, 0, 0 ;  /* 0x00000000ff0c7435 */ /* 0x000fe200000001ff */
[----:B------:R-:W-:Y:S01]  /*22e0*/  ISETP.NE.AND P0, PT, R4, RZ, PT ;  /* 0x000000ff0400720c */ /* 0x000fe20003f05270 */
[----:B------:R-:W-:Y:S01]  /*22f0*/  UMOV UR4, 0x400 ;  /* 0x0000040000047882 */ /* 0x000fe20000000000 */
[----:B------:R-:W-:Y:S01]  /*2300*/  LOP3.LUT R4, R5, 0xffffffc0, RZ, 0xc0, !PT ;  /* 0xffffffc005047812 */ /* 0x000fe200078ec0ff */
[----:B------:R-:W-:Y:S01]  /*2310*/  UIADD3 UR4, UR4, 0x110, URZ ;  /* 0x0000011004047890 */ /* 0x000fe2000fffe03f */
[----:B------:R-:W-:Y:S01]  /*2320*/  LEA.HI R13, R7, R0, RZ, 0x2 ;  /* 0x00000000070d7211 */ /* 0x000fe200078f10ff */
[----:B------:R-:W-:Y:S01]  /*2330*/  BSSY B0, `(.L_x_160) ;  /* 0x0000024000007945 */ /* 0x000fe20003800000 */
[----:B------:R-:W-:-:S02]  /*2340*/  ISETP.NE.OR P5, PT, R4, 0x40, P0 ;  /* 0x000000400400780c */ /* 0x000fc400007a5670 */
[----:B------:R-:W-:Y:S02]  /*2350*/  CS2R R16, SRZ ;  /* 0x0000000000107805 */ /* 0x000fe4000001ff00 */
[----:B------:R-:W-:Y:S01]  /*2360*/  SHF.R.S32.HI R13, RZ, 0x2, R13 ;  /* 0x00000002ff0d7819 */ /* 0x000fe2000001140d */
[----:B------:R-:W-:Y:S01]  /*2370*/  IMAD.MOV.U32 R7, RZ, RZ, RZ ;  /* 0x000000ffff077224 */ /* 0x000fe200078e00ff */
[----:B------:R-:W-:Y:S02]  /*2380*/  ISETP.GT.U32.AND P3, PT, R9, 0x3e, PT ;  /* 0x0000003e0900780c */ /* 0x000fe40003f64070 */
[----:B------:R-:W-:Y:S02]  /*2390*/  CS2R R24, SRZ ;  /* 0x0000000000187805 */ /* 0x000fe4000001ff00 */
[C---:B------:R-:W-:Y:S01]  /*23a0*/  LOP3.LUT R8, R5.reuse, 0xffffffe0, RZ, 0xc0, !PT ;  /* 0xffffffe005087812 */ /* 0x040fe200078ec0ff */
[----:B------:R-:W-:Y:S01]  /*23b0*/  IMAD R9, R2, 0x78, R13 ;  /* 0x0000007802097824 */ /* 0x000fe200078e020d */
[----:B------:R-:W-:-:S02]  /*23c0*/  ISETP.GT.OR P1, PT, R5, 0x3f, P0 ;  /* 0x0000003f0500780c */ /* 0x000fc40000724670 */
[----:B------:R-:W-:Y:S01]  /*23d0*/  CS2R R14, SRZ ;  /* 0x00000000000e7805 */ /* 0x000fe2000001ff00 */
[----:B------:R-:W-:Y:S01]  /*23e0*/  BAR.SYNC.DEFER_BLOCKING 0x0 ;  /* 0x0000000000007b1d */ /* 0x000fe20000010000 */
[----:B--2---:R-:W-:Y:S01]  /*23f0*/  ULEA UR4, UR5, UR4, 0x18 ;  /* 0x0000000405047291 */ /* 0x004fe2000f8ec03f */
[----:B------:R-:W-:Y:S02]  /*2400*/  ISETP.GT.OR P2, PT, R5, 0x1f, P0 ;  /* 0x0000001f0500780c */ /* 0x000fe40000744670 */
[----:B------:R-:W-:Y:S02]  /*2410*/  CS2R R4, SRZ ;  /* 0x0000000000047805 */ /* 0x000fe4000001ff00 */
[----:B------:R-:W-:Y:S01]  /*2420*/  ISETP.NE.OR P4, PT, R8, 0x20, P0 ;  /* 0x000000200800780c */ /* 0x000fe20000785670 */
[----:B------:R-:W-:Y:S01]  /*2430*/  IMAD.MOV.U32 R0, RZ, RZ, RZ ;  /* 0x000000ffff007224 */ /* 0x000fe200078e00ff */
[----:B------:R-:W-:Y:S02]  /*2440*/  CS2R R18, SRZ ;  /* 0x0000000000127805 */ /* 0x000fe4000001ff00 */
[----:B------:R-:W-:-:S02]  /*2450*/  LEA R9, R9, UR4, 0x2 ;  /* 0x0000000409097c11 */ /* 0x000fc4000f8e10ff */
[----:B------:R-:W-:Y:S01]  /*2460*/  CS2R R20, SRZ ;  /* 0x0000000000147805 */ /* 0x000fe2000001ff00 */
        /* <DEDUP_REMOVED lines=16> */
.L_x_161:
[----:B------:R-:W-:Y:S05]  /*2570*/  BSYNC B0 ;  /* 0x0000000000007941 */ /* 0x000fea0003800000 */
.L_x_160:
        /* <DEDUP_REMOVED lines=33> */
.L_x_163:
[----:B------:R-:W-:Y:S05]  /*2790*/  BSYNC B0 ;  /* 0x0000000000007941 */ /* 0x000fea0003800000 */
.L_x_162:
        /* <DEDUP_REMOVED lines=18> */
.L_x_165:
[----:B------:R-:W-:Y:S05]  /*28c0*/  BSYNC B0 ;  /* 0x0000000000007941 */ /* 0x000fea0003800000 */
.L_x_164:
        /* <DEDUP_REMOVED lines=8> */
[----:B------:R-:W5:Y:S04]  /*2950*/  LDS R10, [R9+0xc0] ;  /* 0x0000c000090a7984 */ /* 0x000f680000000800 */
[----:B------:R-:W5:Y:S01]  /*2960*/  LDS R29, [R9+0xe0] ;  /* 0x0000e000091d7984 */ /* 0x000f620000000800 */
[----:B01----:R-:W-:-:S03]  /*2970*/  FADD.FTZ R5, R5, R2 ;  /* 0x0000000205057221 */ /* 0x003fc60000010000 */
[----:B------:R-:W0:Y:S01]  /*2980*/  LDS R2, [R9+0x60] ;  /* 0x0000600009027984 */ /* 0x000e220000000800 */
[----:B--2---:R-:W-:Y:S01]  /*2990*/  FADD.FTZ R4, R4, R11 ;  /* 0x0000000b04047221 */ /* 0x004fe20000010000 */
[----:B---3--:R-:W-:Y:S01]  /*29a0*/  FADD.FTZ R16, R16, R23 ;  /* 0x0000001710107221 */ /* 0x008fe20000010000 */
[----:B----4-:R-:W-:Y:S01]  /*29b0*/  FADD.FTZ R17, R17, R8 ;  /* 0x0000000811117221 */ /* 0x010fe20000010000 */
[----:B-----5:R-:W-:Y:S01]  /*29c0*/  FADD.FTZ R24, R24, R27 ;  /* 0x0000001b18187221 */ /* 0x020fe20000010000 */
[----:B------:R-:W-:Y:S01]  /*29d0*/  FADD.FTZ R15, R15, R10 ;  /* 0x0000000a0f0f7221 */ /* 0x000fe20000010000 */
[----:B------:R-:W-:Y:S01]  /*29e0*/  FADD.FTZ R12, R12, R29 ;  /* 0x0000001d0c0c7221 */ /* 0x000fe20000010000 */
[----:B0-----:R-:W-:Y:S01]  /*29f0*/  FADD.FTZ R7, R7, R2 ;  /* 0x0000000207077221 */ /* 0x001fe20000010000 */
        /* <DEDUP_REMOVED lines=8> */
[----:B0-----:R-:W-:Y:S01]  /*2a80*/  FADD.FTZ R25, R25, R2 ;  /* 0x0000000219197221 */ /* 0x001fe20000010000 */
[----:B-1----:R-:W-:Y:S01]  /*2a90*/  FADD.FTZ R14, R14, R11 ;  /* 0x0000000b0e0e7221 */ /* 0x002fe20000010000 */
[----:B--2---:R-:W-:Y:S01]  /*2aa0*/  FADD.FTZ R0, R0, R23 ;  /* 0x0000001700007221 */ /* 0x004fe20000010000 */
[----:B---3--:R-:W-:Y:S01]  /*2ab0*/  FADD.FTZ R19, R19, R8 ;  /* 0x0000000813137221 */ /* 0x008fe20000010000 */
[----:B----4-:R-:W-:Y:S01]  /*2ac0*/  FADD.FTZ R18, R18, R27 ;  /* 0x0000001b12127221 */ /* 0x010fe20000010000 */
[----:B-----5:R-:W-:Y:S01]  /*2ad0*/  FADD.FTZ R21, R21, R10 ;  /* 0x0000000a15157221 */ /* 0x020fe20000010000 */
[----:B------:R-:W-:-:S07]  /*2ae0*/  FADD.FTZ R20, R20, R29 ;  /* 0x0000001d14147221 */ /* 0x000fce0000010000 */
.L_x_167:
[----:B------:R-:W-:Y:S05]  /*2af0*/  BSYNC B0 ;  /* 0x0000000000007941 */ /* 0x000fea0003800000 */
.L_x_166:
[----:B------:R-:W-:Y:S06]  /*2b00*/  BAR.SYNC.DEFER_BLOCKING 0x0 ;  /* 0x0000000000007b1d */ /* 0x000fec0000010000 */
[----:B------:R-:W-:Y:S05]  /*2b10*/  @P3 EXIT ;  /* 0x000000000000394d */ /* 0x000fea0003800000 */
[----:B------:R-:W2:Y:S01]  /*2b20*/  S2UR UR4, SR_CTAID.Z ;  /* 0x00000000000479c3 */ /* 0x000ea20000002700 */
[----:B------:R-:W-:Y:S01]  /*2b30*/  ULDC UR5, c[0x0][0x14] ;  /* 0x0000050000057ab9 */ /* 0x000fe20000000800 */
[----:B------:R-:W-:Y:S01]  /*2b40*/  ULDC UR6, c[0x0][0xc] ;  /* 0x0000030000067ab9 */ /* 0x000fe20000000800 */
[----:B------:R-:W-:Y:S02]  /*2b50*/  IMAD R3, R3, UR5, RZ ;  /* 0x0000000503037c24 */ /* 0x000fe4000f8e02ff */
[----:B------:R-:W-:-:S03]  /*2b60*/  IMAD R6, R6, UR6, RZ ;  /* 0x0000000606067c24 */ /* 0x000fc6000f8e02ff */
[----:B------:R-:W-:Y:S01]  /*2b70*/  SHF.R.S32.HI R2, RZ, 0x1f, R3 ;  /* 0x0000001fff027819 */ /* 0x000fe20000011403 */
[----:B------:R-:W-:-:S04]  /*2b80*/  IMAD R6, R6, UR5, RZ ;  /* 0x0000000506067c24 */ /* 0x000fc8000f8e02ff */
[----:B------:R-:W-:-:S05]  /*2b90*/  IMAD R6, R6, 0x78, RZ ;  /* 0x0000007806067824 */ /* 0x000fca00078e02ff */
[----:B------:R-:W-:Y:S01]  /*2ba0*/  SHF.R.S32.HI R23, RZ, 0x1f, R6 ;  /* 0x0000001fff177819 */ /* 0x000fe20000011406 */
[----:B--2---:R-:W-:-:S04]  /*2bb0*/  UIMAD UR4, UR4, 0x78, URZ ;  /* 0x00000078040478a4 */ /* 0x004fc8000f8e023f */
[----:B------:R-:W-:Y:S02]  /*2bc0*/  USHF.R.S32.HI UR5, URZ, 0x1f, UR4 ;  /* 0x0000001f3f057899 */ /* 0x000fe40008011404 */
[----:B------:R-:W-:-:S04]  /*2bd0*/  IADD3 R22, P1, P2, R6, UR4, R3 ;  /* 0x0000000406167c10 */ /* 0x000fc8000fa3e003 */
[----:B------:R-:W-:Y:S01]  /*2be0*/  IADD3.X R23, R23, UR5, R2, P1, P2 ;  /* 0x0000000517177c10 */ /* 0x000fe20008fe4402 */
[----:B------:R-:W-:Y:S08]  /*2bf0*/  @P0 EXIT ;  /* 0x000000000000094d */ /* 0x000ff00003800000 */
[C---:B------:R-:W-:Y:S01]  /*2c00*/  VIADD R3, R13.reuse, 0x8 ;  /* 0x000000080d037836 */ /* 0x040fe20000000000 */
[----:B------:R-:W-:Y:S01]  /*2c10*/  F2FP.BF16.F32.PACK_AB R6, R4, R5 ;  /* 0x000000050406723e */ /* 0x000fe200000010ff */
[----:B------:R-:W-:Y:S01]  /*2c20*/  ULDC.64 UR4, c[0x0][0x210] ;  /* 0x0000840000047ab9 */ /* 0x000fe20000000a00 */
[CC--:B01----:R-:W-:Y:S01]  /*2c30*/  IADD3 R9, P0, R13.reuse, R22.reuse, RZ ;  /* 0x000000160d097210 */ /* 0x0c3fe20007f1e0ff */
[----:B------:R-:W-:Y:S01]  /*2c40*/  VIADD R11, R13, 0x20 ;  /* 0x000000200d0b7836 */ /* 0x000fe20000000000 */
[----:B------:R-:W-:Y:S02]  /*2c50*/  IADD3 R5, P1, R3, R22, RZ ;  /* 0x0000001603057210 */ /* 0x000fe40007f3e0ff */
[-C--:B------:R-:W-:Y:S02]  /*2c60*/  LEA.HI.X.SX32 R10, R13, R23.reuse, 0x1, P0 ;  /* 0x000000170d0a7211 */ /* 0x080fe400000f0eff */
[----:B------:R-:W-:Y:S02]  /*2c70*/  LEA.HI.X.SX32 R8, R3, R23, 0x1, P1 ;  /* 0x0000001703087211 */ /* 0x000fe400008f0eff */
[----:B------:R-:W-:-:S02]  /*2c80*/  LEA R4, P1, R5, UR4, 0x1 ;  /* 0x0000000405047c11 */ /* 0x000fc4000f8208ff */
[----:B------:R-:W-:Y:S02]  /*2c90*/  LEA R2, P0, R9, UR4, 0x1 ;  /* 0x0000000409027c11 */ /* 0x000fe4000f8008ff */
[----:B------:R-:W-:Y:S02]  /*2ca0*/  LEA.HI.X R5, R5, UR5, R8, 0x1, P1 ;  /* 0x0000000505057c11 */ /* 0x000fe400088f0c08 */
[----:B------:R-:W-:Y:S02]  /*2cb0*/  IADD3 R8, R13, 0x10, RZ ;  /* 0x000000100d087810 */ /* 0x000fe40007ffe0ff */
[----:B------:R-:W-:Y:S01]  /*2cc0*/  LEA.HI.X R3, R9, UR5, R10, 0x1, P0 ;  /* 0x0000000509037c11 */ /* 0x000fe200080f0c0a */
[----:B------:R-:W-:Y:S01]  /*2cd0*/  VIADD R10, R13, 0x18 ;  /* 0x000000180d0a7836 */ /* 0x000fe20000000000 */
[C---:B------:R-:W-:Y:S02]  /*2ce0*/  PRMT R29, R6.reuse, 0x7610, R29 ;  /* 0x00007610061d7816 */ /* 0x040fe4000000001d */
[----:B------:R-:W-:-:S02]  /*2cf0*/  PRMT R6, R6, 0x7632, R6 ;  /* 0x0000763206067816 */ /* 0x000fc40000000006 */
[CC--:B------:R-:W-:Y:S01]  /*2d00*/  IADD3 R9, P0, R8.reuse, R22.reuse, RZ ;  /* 0x0000001608097210 */ /* 0x0c0fe20007f1e0ff */
[----:B------:R0:W-:Y:S01]  /*2d10*/  STG.E.U16 desc[UR36][R2.64], R29 ;  /* 0x0000001d02007986 */ /* 0x0001e2000c101524 */
[----:B------:R-:W-:Y:S02]  /*2d20*/  IADD3 R26, P2, R11, R22, RZ ;  /* 0x000000160b1a7210 */ /* 0x000fe40007f5e0ff */
[----:B------:R-:W-:Y:S01]  /*2d30*/  LEA.HI.X.SX32 R28, R8, R23, 0x1, P0 ;  /* 0x00000017081c7211 */ /* 0x000fe200000f0eff */
[----:B------:R1:W-:Y:S01]  /*2d40*/  STG.E.U16 desc[UR36][R4.64], R6 ;  /* 0x0000000604007986 */ /* 0x0003e2000c101524 */
[C---:B------:R-:W-:Y:S02]  /*2d50*/  LEA R8, P0, R9.reuse, UR4, 0x1 ;  /* 0x0000000409087c11 */ /* 0x040fe4000f8008ff */
[----:B------:R-:W-:Y:S02]  /*2d60*/  F2FP.BF16.F32.PACK_AB R17, R24, R17 ;  /* 0x000000111811723e */ /* 0x000fe400000010ff */
[----:B------:R-:W-:Y:S01]  /*2d70*/  LEA.HI.X R9, R9, UR5, R28, 0x1, P0 ;  /* 0x0000000509097c11 */ /* 0x000fe200080f0c1c */
[----:B------:R-:W-:Y:S01]  /*2d80*/  VIADD R28, R13, 0x48 ;  /* 0x000000480d1c7836 */ /* 0x000fe20000000000 */
[----:B------:R-:W-:-:S02]  /*2d90*/  F2FP.BF16.F32.PACK_AB R16, R7, R16 ;  /* 0x000000100710723e */ /* 0x000fc400000010ff */
[----:B0-----:R-:W-:Y:S02]  /*2da0*/  LEA.HI.X.SX32 R3, R11, R23, 0x1, P2 ;  /* 0x000000170b037211 */ /* 0x001fe400010f0eff */
[----:B------:R-:W-:Y:S01]  /*2db0*/  F2FP.BF16.F32.PACK_AB R15, R12, R15 ;  /* 0x0000000f0c0f723e */ /* 0x000fe200000010ff */
[----:B------:R0:W-:Y:S01]  /*2dc0*/  STG.E.U16 desc[UR36][R8.64], R16 ;  /* 0x0000001008007986 */ /* 0x0001e2000c101524 */
[C---:B-1----:R-:W-:Y:S02]  /*2dd0*/  IADD3 R6, P1, R10.reuse, R22, RZ ;  /* 0x000000160a067210 */ /* 0x042fe40007f3e0ff */
[----:B------:R-:W-:Y:S02]  /*2de0*/  IADD3 R4, R13, 0x28, RZ ;  /* 0x000000280d047810 */ /* 0x000fe40007ffe0ff */
[----:B------:R-:W-:Y:S02]  /*2df0*/  LEA.HI.X.SX32 R27, R10, R23, 0x1, P1 ;  /* 0x000000170a1b7211 */ /* 0x000fe400008f0eff */
[----:B------:R-:W-:-:S02]  /*2e00*/  LEA R10, P0, R6, UR4, 0x1 ;  /* 0x00000004060a7c11 */ /* 0x000fc4000f8008ff */
[----:B------:R-:W-:Y:S02]  /*2e10*/  LEA R2, P1, R26, UR4, 0x1 ;  /* 0x000000041a027c11 */ /* 0x000fe4000f8208ff */
[----:B------:R-:W-:Y:S01]  /*2e20*/  LEA.HI.X R11, R6, UR5, R27, 0x1, P0 ;  /* 0x00000005060b7c11 */ /* 0x000fe200080f0c1b */
[C---:B------:R-:W-:Y:S01]  /*2e30*/  VIADD R6, R13.reuse, 0x30 ;  /* 0x000000300d067836 */ /* 0x040fe20000000000 */
[----:B------:R-:W-:Y:S01]  /*2e40*/  IADD3 R5, P0, R4, R22, RZ ;  /* 0x0000001604057210 */ /* 0x000fe20007f1e0ff */
[----:B------:R-:W-:Y:S01]  /*2e50*/  VIADD R27, R13, 0x50 ;  /* 0x000000500d1b7836 */ /* 0x000fe20000000000 */
[----:B------:R-:W-:Y:S02]  /*2e60*/  LEA.HI.X R3, R26, UR5, R3, 0x1, P1 ;  /* 0x000000051a037c11 */ /* 0x000fe400088f0c03 */
[----:B------:R-:W-:Y:S02]  /*2e70*/  LEA.HI.X.SX32 R24, R4, R23, 0x1, P0 ;  /* 0x0000001704187211 */ /* 0x000fe400000f0eff */
[----:B------:R-:W-:-:S02]  /*2e80*/  LEA R4, P0, R5, UR4, 0x1 ;  /* 0x0000000405047c11 */ /* 0x000fc4000f8008ff */
[C---:B------:R-:W-:Y:S02]  /*2e90*/  IADD3 R7, P1, R6.reuse, R22, RZ ;  /* 0x0000001606077210 */ /* 0x040fe40007f3e0ff */
[----:B------:R-:W-:Y:S02]  /*2ea0*/  LEA.HI.X R5, R5, UR5, R24, 0x1, P0 ;  /* 0x0000000505057c11 */ /* 0x000fe400080f0c18 */
[----:B------:R-:W-:Y:S02]  /*2eb0*/  LEA.HI.X.SX32 R24, R6, R23, 0x1, P1 ;  /* 0x0000001706187211 */ /* 0x000fe400008f0eff */
[----:B------:R-:W-:Y:S02]  /*2ec0*/  LEA R6, P0, R7, UR4, 0x1 ;  /* 0x0000000407067c11 */ /* 0x000fe4000f8008ff */
[----:B0-----:R-:W-:Y:S02]  /*2ed0*/  PRMT R9, R17, 0x7610, R9 ;  /* 0x0000761011097816 */ /* 0x001fe40000000009 */
[----:B------:R-:W-:-:S02]  /*2ee0*/  LEA.HI.X R7, R7, UR5, R24, 0x1, P0 ;  /* 0x0000000507077c11 */ /* 0x000fc400080f0c18 */
[----:B------:R-:W-:Y:S01]  /*2ef0*/  PRMT R24, R16, 0x7632, R24 ;  /* 0x0000763210187816 */ /* 0x000fe20000000018 */
[C---:B------:R-:W-:Y:S01]  /*2f00*/  VIADD R16, R13.reuse, 0x60 ;  /* 0x000000600d107836 */ /* 0x040fe20000000000 */
[C---:B------:R-:W-:Y:S02]  /*2f10*/  IADD3 R26, R13.reuse, 0x40, RZ ;  /* 0x000000400d1a7810 */ /* 0x040fe40007ffe0ff */
[----:B------:R-:W-:Y:S01]  /*2f20*/  IADD3 R12, R13, 0x58, RZ ;  /* 0x000000580d0c7810 */ /* 0x000fe20007ffe0ff */
[----:B------:R0:W-:Y:S01]  /*2f30*/  STG.E.U16 desc[UR36][R10.64], R24 ;  /* 0x000000180a007986 */ /* 0x0001e2000c101524 */
[----:B------:R-:W-:Y:S02]  /*2f40*/  IADD3 R8, P3, R28, R22, RZ ;  /* 0x000000161c087210 */ /* 0x000fe40007f7e0ff */
[----:B------:R-:W-:Y:S01]  /*2f50*/  F2FP.BF16.F32.PACK_AB R25, R14, R25 ;  /* 0x000000190e19723e */ /* 0x000fe200000010ff */
[----:B------:R1:W-:Y:S01]  /*2f60*/  STG.E.U16 desc[UR36][R2.64], R9 ;  /* 0x0000000902007986 */ /* 0x0003e2000c101524 */
[----:B------:R-:W-:-:S02]  /*2f70*/  F2FP.BF16.F32.PACK_AB R0, R19, R0 ;  /* 0x000000001300723e */ /* 0x000fc400000010ff */
[----:B------:R-:W-:Y:S02]  /*2f80*/  F2FP.BF16.F32.PACK_AB R18, R21, R18 ;  /* 0x000000121512723e */ /* 0x000fe400000010ff */
[----:B------:R-:W-:Y:S02]  /*2f90*/  F2FP.BF16.F32.PACK_AB R20, RZ, R20 ;  /* 0x00000014ff14723e */ /* 0x000fe400000010ff */
[----:B0-----:R-:W-:Y:S01]  /*2fa0*/  PRMT R11, R17, 0x7632, R11 ;  /* 0x00007632110b7816 */ /* 0x001fe2000000000b */
[C---:B------:R-:W-:Y:S01]  /*2fb0*/  VIADD R17, R13.reuse, 0x38 ;  /* 0x000000380d117836 */ /* 0x040fe20000000000 */
[C---:B------:R-:W-:Y:S01]  /*2fc0*/  IADD3 R24, R13.reuse, 0x68, RZ ;  /* 0x000000680d187810 */ /* 0x040fe20007ffe0ff */
[----:B-1----:R-:W-:Y:S02]  /*2fd0*/  VIADD R2, R13, 0x70 ;  /* 0x000000700d027836 */ /* 0x002fe40000000000 */
[----:B------:R0:W-:Y:S01]  /*2fe0*/  STG.E.U16 desc[UR36][R4.64], R11 ;  /* 0x0000000b04007986 */ /* 0x0001e2000c101524 */
[----:B------:R-:W-:-:S02]  /*2ff0*/  IADD3 R3, P5, R17, R22, RZ ;  /* 0x0000001611037210 */ /* 0x000fc40007fbe0ff */
[CC--:B------:R-:W-:Y:S01]  /*3000*/  IADD3 R9, P2, R27.reuse, R22.reuse, RZ ;  /* 0x000000161b097210 */ /* 0x0c0fe20007f5e0ff */
[----:B------:R1:W-:Y:S01]  /*3010*/  STG.E.U16 desc[UR36][R6.64], R15 ;  /* 0x0000000f06007986 */ /* 0x0003e2000c101524 */
[CC--:B------:R-:W-:Y:S02]  /*3020*/  IADD3 R13, P0, R16.reuse, R22.reuse, RZ ;  /* 0x00000016100d7210 */ /* 0x0c0fe40007f1e0ff */
[-C--:B------:R-:W-:Y:S02]  /*3030*/  LEA.HI.X.SX32 R10, R27, R23.reuse, 0x1, P2 ;  /* 0x000000171b0a7211 */ /* 0x080fe400010f0eff */
[-C--:B------:R-:W-:Y:S02]  /*3040*/  LEA.HI.X.SX32 R16, R16, R23.reuse, 0x1, P0 ;  /* 0x0000001710107211 */ /* 0x080fe400000f0eff */
[----:B0-----:R-:W-:Y:S02]  /*3050*/  LEA.HI.X.SX32 R4, R17, R23, 0x1, P5 ;  /* 0x0000001711047211 */ /* 0x001fe400028f0eff */
[----:B------:R-:W-:-:S02]  /*3060*/  IADD3 R5, P4, R26, R22, RZ ;  /* 0x000000161a057210 */ /* 0x000fc40007f9e0ff */
[-C--:B------:R-:W-:Y:S02]  /*3070*/  IADD3 R11, P1, R12, R22.reuse, RZ ;  /* 0x000000160c0b7210 */ /* 0x080fe40007f3e0ff */
[-C--:B------:R-:W-:Y:S02]  /*3080*/  IADD3 R17, P5, R24, R22.reuse, RZ ;  /* 0x0000001618117210 */ /* 0x080fe40007fbe0ff */
[----:B------:R-:W-:Y:S02]  /*3090*/  IADD3 R22, P6, R2, R22, RZ ;  /* 0x0000001602167210 */ /* 0x000fe40007fde0ff */
[-C--:B-1----:R-:W-:Y:S02]  /*30a0*/  LEA.HI.X.SX32 R6, R26, R23.reuse, 0x1, P4 ;  /* 0x000000171a067211 */ /* 0x082fe400020f0eff */
[-C--:B------:R-:W-:Y:S02]  /*30b0*/  LEA.HI.X.SX32 R7, R28, R23.reuse, 0x1, P3 ;  /* 0x000000171c077211 */ /* 0x080fe400018f0eff */
[----:B------:R-:W-:-:S02]  /*30c0*/  LEA.HI.X.SX32 R12, R12, R23, 0x1, P1 ;  /* 0x000000170c0c7211 */ /* 0x000fc400008f0eff */
[-C--:B------:R-:W-:Y:S02]  /*30d0*/  LEA.HI.X.SX32 R24, R24, R23.reuse, 0x1, P5 ;  /* 0x0000001718187211 */ /* 0x080fe400028f0eff */
[----:B------:R-:W-:Y:S02]  /*30e0*/  LEA.HI.X.SX32 R23, R2, R23, 0x1, P6 ;  /* 0x0000001702177211 */ /* 0x000fe400030f0eff */
[----:B------:R-:W-:Y:S02]  /*30f0*/  LEA R2, P0, R3, UR4, 0x1 ;  /* 0x0000000403027c11 */ /* 0x000fe4000f8008ff */
[----:B------:R-:W-:Y:S02]  /*3100*/  PRMT R26, R15, 0x7632, R26 ;  /* 0x000076320f1a7816 */ /* 0x000fe4000000001a */
[----:B------:R-:W-:Y:S02]  /*3110*/  LEA.HI.X R3, R3, UR5, R4, 0x1, P0 ;  /* 0x0000000503037c11 */ /* 0x000fe400080f0c04 */
[----:B------:R-:W-:-:S03]  /*3120*/  LEA R4, P0, R5, UR4, 0x1 ;  /* 0x0000000405047c11 */ /* 0x000fc6000f8008ff */
[----:B------:R0:W-:Y:S01]  /*3130*/  STG.E.U16 desc[UR36][R2.64], R26 ;  /* 0x0000001a02007986 */ /* 0x0001e2000c101524 */
[----:B------:R-:W-:Y:S02]  /*3140*/  LEA.HI.X R5, R5, UR5, R6, 0x1, P0 ;  /* 0x0000000505057c11 */ /* 0x000fe400080f0c06 */
[----:B------:R-:W-:-:S03]  /*3150*/  LEA R6, P0, R8, UR4, 0x1 ;  /* 0x0000000408067c11 */ /* 0x000fc6000f8008ff */
[----:B------:R1:W-:Y:S01]  /*3160*/  STG.E.U16 desc[UR36][R4.64], R25 ;  /* 0x0000001904007986 */ /* 0x0003e2000c101524 */
[----:B------:R-:W-:Y:S02]  /*3170*/  LEA.HI.X R7, R8, UR5, R7, 0x1, P0 ;  /* 0x0000000508077c11 */ /* 0x000fe400080f0c07 */
[----:B------:R-:W-:Y:S02]  /*3180*/  LEA R8, P0, R9, UR4, 0x1 ;  /* 0x0000000409087c11 */ /* 0x000fe4000f8008ff */
[----:B0-----:R-:W-:Y:S02]  /*3190*/  PRMT R3, R25, 0x7632, R3 ;  /* 0x0000763219037816 */ /* 0x001fe40000000003 */
[----:B------:R-:W-:Y:S02]  /*31a0*/  LEA.HI.X R9, R9, UR5, R10, 0x1, P0 ;  /* 0x0000000509097c11 */ /* 0x000fe400080f0c0a */
[----:B------:R-:W-:Y:S01]  /*31b0*/  LEA R10, P0, R11, UR4, 0x1 ;  /* 0x000000040b0a7c11 */ /* 0x000fe2000f8008ff */
[----:B------:R0:W-:Y:S01]  /*31c0*/  STG.E.U16 desc[UR36][R6.64], R3 ;  /* 0x0000000306007986 */ /* 0x0001e2000c101524 */
[----:B-1----:R-:W-:-:S02]  /*31d0*/  PRMT R5, R0, 0x7632, R5 ;  /* 0x0000763200057816 */ /* 0x002fc40000000005 */
[----:B------:R-:W-:Y:S01]  /*31e0*/  LEA.HI.X R11, R11, UR5, R12, 0x1, P0 ;  /* 0x000000050b0b7c11 */ /* 0x000fe200080f0c0c */
[----:B------:R-:W-:Y:S01]  /*31f0*/  STG.E.U16 desc[UR36][R8.64], R0 ;  /* 0x0000000008007986 */ /* 0x000fe2000c101524 */
[----:B------:R-:W-:-:S03]  /*3200*/  LEA R12, P0, R13, UR4, 0x1 ;  /* 0x000000040d0c7c11 */ /* 0x000fc6000f8008ff */
[----:B------:R-:W-:Y:S01]  /*3210*/  STG.E.U16 desc[UR36][R10.64], R5 ;  /* 0x000000050a007986 */ /* 0x000fe2000c101524 */
[----:B------:R-:W-:Y:S02]  /*3220*/  LEA.HI.X R13, R13, UR5, R16, 0x1, P0 ;  /* 0x000000050d0d7c11 */ /* 0x000fe400080f0c10 */
[C---:B------:R-:W-:Y:S02]  /*3230*/  LEA R14, P0, R17.reuse, UR4, 0x1 ;  /* 0x00000004110e7c11 */ /* 0x040fe4000f8008ff */
[----:B------:R-:W-:Y:S01]  /*3240*/  LEA R16, P1, R22, UR4, 0x1 ;  /* 0x0000000416107c11 */ /* 0x000fe2000f8208ff */
[----:B------:R-:W-:Y:S01]  /*3250*/  STG.E.U16 desc[UR36][R12.64], R18 ;  /* 0x000000120c007986 */ /* 0x000fe2000c101524 */
[----:B------:R-:W-:Y:S02]  /*3260*/  LEA.HI.X R15, R17, UR5, R24, 0x1, P0 ;  /* 0x00000005110f7c11 */ /* 0x000fe400080f0c18 */
[----:B0-----:R-:W-:Y:S02]  /*3270*/  PRMT R7, R18, 0x7632, R7 ;  /* 0x0000763212077816 */ /* 0x001fe40000000007 */
[----:B------:R-:W-:-:S03]  /*3280*/  LEA.HI.X R17, R22, UR5, R23, 0x1, P1 ;  /* 0x0000000516117c11 */ /* 0x000fc600088f0c17 */
[----:B------:R-:W-:Y:S04]  /*3290*/  STG.E.U16 desc[UR36][R14.64], R7 ;  /* 0x000000070e007986 */ /* 0x000fe8000c101524 */
[----:B------:R-:W-:Y:S01]  /*32a0*/  STG.E.U16 desc[UR36][R16.64], R20 ;  /* 0x0000001410007986 */ /* 0x000fe2000c101524 */
[----:B------:R-:W-:Y:S05]  /*32b0*/  EXIT ;  /* 0x000000000000794d */ /* 0x000fea0003800000 */
.L_x_138:
        /* <DEDUP_REMOVED lines=16> */
.L_x_168:
[----:B------:R-:W-:Y:S05]  /*33c0*/  EXIT ;  /* 0x000000000000794d */ /* 0x000fea0003800000 */
.L_x_139:
[----:B------:R-:W-:Y:S01]  /*33d0*/  HFMA2.MMA R11, -RZ, RZ, 0, 1.847743988037109375e-06 ;  /* 0x0000001fff0b7435 */ /* 0x000fe200000001ff */
[----:B------:R-:W-:Y:S01]  /*33e0*/  IMAD.MOV.U32 R12, RZ, RZ, 0x10 ;  /* 0x00000010ff0c7424 */ /* 0x000fe200078e00ff */
[----:B------:R-:W-:Y:S01]  /*33f0*/  MOV R8, 0xff7fffff ;  /* 0xff7fffff00087802 */ /* 0x000fe20000000f00 */
[----:B------:R-:W-:-:S08]  /*3400*/  IMAD.MOV.U32 R15, RZ, RZ, -0x1 ;  /* 0xffffffffff0f7424 */ /* 0x000fd000078e00ff */
[----:B------:R-:W-:Y:S05]  /*3410*/  WARPSYNC.COLLECTIVE R15, `(.L_x_169) ;  /* 0x000000000f087348 */ /* 0x000fea0003c00000 */
[----:B------:R0:W1:Y:S02]  /*3420*/  SHFL.BFLY P6, R14, R13, R12, R11 ;  /* 0x0c00000c0d0e7389 */ /* 0x00006400000c000b */
[----:B01----:R-:W-:Y:S01]  /*3430*/  ENDCOLLECTIVE ;  /* 0x000000000000791b */ /* 0x003fe20003800000 */
.L_x_169:
[----:B------:R-:W-:Y:S01]  /*3440*/  IMAD.MOV.U32 R12, RZ, RZ, 0x8 ;  /* 0x00000008ff0c7424 */ /* 0x000fe200078e00ff */
[----:B------:R-:W-:-:S04]  /*3450*/  FMNMX.FTZ R7, R14, -3.40282346638528859812e+38, !PT ;  /* 0xff7fffff0e077809 */ /* 0x000fc80007810000 */
[----:B------:R-:W-:-:S07]  /*3460*/  MOV R13, R7 ;  /* 0x00000007000d7202 */ /* 0x000fce0000000f00 */
[----:B------:R-:W-:Y:S05]  /*3470*/  WARPSYNC.COLLECTIVE R15, `(.L_x_170) ;  /* 0x000000000f087348 */ /* 0x000fea0003c00000 */
[----:B------:R0:W1:Y:S02]  /*3480*/  SHFL.BFLY P6, R14, R13, R12, R11 ;  /* 0x0c00000c0d0e7389 */ /* 0x00006400000c000b */
[----:B01----:R-:W-:Y:S01]  /*3490*/  ENDCOLLECTIVE ;  /* 0x000000000000791b */ /* 0x003fe20003800000 */
.L_x_170:
[----:B------:R-:W-:Y:S01]  /*34a0*/  IMAD.MOV.U32 R12, RZ, RZ, 0x4 ;  /* 0x00000004ff0c7424 */ /* 0x000fe200078e00ff */
[----:B------:R-:W-:-:S04]  /*34b0*/  FMNMX.FTZ R9, R7, R14, !PT ;  /* 0x0000000e07097209 */ /* 0x000fc80007810000 */
[----:B------:R-:W-:-:S07]  /*34c0*/  MOV R13, R9 ;  /* 0x00000009000d7202 */ /* 0x000fce0000000f00 */
[----:B------:R-:W-:Y:S05]  /*34d0*/  WARPSYNC.COLLECTIVE R15, `(.L_x_171) ;  /* 0x000000000f087348 */ /* 0x000fea0003c00000 */
[----:B------:R0:W1:Y:S02]  /*34e0*/  SHFL.BFLY P6, R14, R13, R12, R11 ;  /* 0x0c00000c0d0e7389 */ /* 0x00006400000c000b */
[----:B01----:R-:W-:Y:S01]  /*34f0*/  ENDCOLLECTIVE ;  /* 0x000000000000791b */ /* 0x003fe20003800000 */
.L_x_171:
[----:B------:R-:W-:Y:S01]  /*3500*/  IMAD.MOV.U32 R12, RZ, RZ, 0x2 ;  /* 0x00000002ff0c7424 */ /* 0x000fe200078e00ff */
[----:B------:R-:W-:-:S04]  /*3510*/  FMNMX.FTZ R10, R9, R14, !PT ;  /* 0x0000000e090a7209 */ /* 0x000fc80007810000 */
[----:B------:R-:W-:-:S07]  /*3520*/  MOV R13, R10 ;  /* 0x0000000a000d7202 */ /* 0x000fce0000000f00 */
[----:B------:R-:W-:Y:S05]  /*3530*/  WARPSYNC.COLLECTIVE R15, `(.L_x_172) ;  /* 0x000000000f087348 */ /* 0x000fea0003c00000 */
[----:B------:R0:W1:Y:S02]  /*3540*/  SHFL.BFLY P6, R14, R13, R12, R11 ;  /* 0x0c00000c0d0e7389 */ /* 0x00006400000c000b */
[----:B01----:R-:W-:Y:S01]  /*3550*/  ENDCOLLECTIVE ;  /* 0x000000000000791b */ /* 0x003fe20003800000 */
.L_x_172:
[----:B------:R-:W-:Y:S01]  /*3560*/  IMAD.MOV.U32 R12, RZ, RZ, 0x1 ;  /* 0x00000001ff0c7424 */ /* 0x000fe200078e00ff */
[----:B------:R-:W-:-:S04]  /*3570*/  FMNMX.FTZ R16, R10, R14, !PT ;  /* 0x0000000e0a107209 */ /* 0x000fc80007810000 */
[----:B------:R-:W-:-:S07]  /*3580*/  MOV R13, R16 ;  /* 0x00000010000d7202 */ /* 0x000fce0000000f00 */
[----:B------:R-:W-:Y:S05]  /*3590*/  WARPSYNC.COLLECTIVE R15, `(.L_x_173) ;  /* 0x000000000f087348 */ /* 0x000fea0003c00000 */
[----:B------:R0:W1:Y:S02]  /*35a0*/  SHFL.BFLY P6, R14, R13, R12, R11 ;  /* 0x0c00000c0d0e7389 */ /* 0x00006400000c000b */
[----:B01----:R-:W-:Y:S01]  /*35b0*/  ENDCOLLECTIVE ;  /* 0x000000000000791b */ /* 0x003fe20003800000 */
.L_x_173:
[----:B------:R-:W-:Y:S05]  /*35c0*/  BRA `(.L_x_174) ;  /* 0xffffffd000887947 */ /* 0x000fea000383ffff */
.L_x_175:
        /* <DEDUP_REMOVED lines=11> */
.L_x_28029:


//--------------------- .text._ZN4vllm25paged_attention_v1_kernelI13__nv_bfloat16hLi112ELi32ELi128ELNS_18Fp8KVCacheDataTypeE2ELb0EEEvPT_PKS3_PKT0_S9_ifPKiSB_iPKfiiiSD_SD_iiiii --------------------------
	.section	.text._ZN4vllm25paged_attention_v1_kernelI13__nv_bfloat16hLi112ELi32ELi128ELNS_18Fp8KVCacheDataTypeE2ELb0EEEvPT_PKS3_PKT0_S9_ifPKiSB_iPKfiiiSD_SD_iiiii,"ax",@progbits
	.align	128
        .global         _ZN4vllm25paged_attention_v1_kernelI13__nv_bfloat16hLi112ELi32ELi128ELNS_18Fp8KVCacheDataTypeE2ELb0EEEvPT_PKS3_PKT0_S9_ifPKiSB_iPKfiiiSD_SD_iiiii
        .type           _ZN4vllm25paged_attention_v1_kernelI13__nv_bfloat16hLi112ELi32ELi128ELNS_18Fp8KVCacheDataTypeE2ELb0EEEvPT_PKS3_PKT0_S9_ifPKiSB_iPKfiiiSD_SD_iiiii,@function
        .size           _ZN4vllm25paged_attention_v1_kernelI13__nv_bfloat16hLi112ELi32ELi128ELNS_18Fp8KVCacheDataTypeE2ELb0EEEvPT_PKS3_PKT0_S9_ifPKiSB_iPKfiiiSD_SD_iiiii,(.L_x_28030 - _ZN4vllm25paged_attention_v1_kernelI13__nv_bfloat16hLi112ELi32ELi128ELNS_18Fp8KVCacheDataTypeE2ELb0EEEvPT_PKS3_PKT0_S9_ifPKiSB_iPKfiiiSD_SD_iiiii)
        .other          _ZN4vllm25paged_attention_v1_kernelI13__nv_bfloat16hLi112ELi32ELi128ELNS_18Fp8KVCacheDataTypeE2ELb0EEEvPT_PKS3_PKT0_S9_ifPKiSB_iPKfiiiSD_SD_iiiii,@"STO_CUDA_ENTRY STV_DEFAULT"
_ZN4vllm25paged_attention_v1_kernelI13__nv_bfloat16hLi112ELi32ELi128ELNS_18Fp8KVCacheDataTypeE2ELb0EEEvPT_PKS3_PKT0_S9_ifPKiSB_iPKfiiiSD_SD_iiiii:
.text._ZN4vllm25paged_attention_v1_kernelI13__nv_bfloat16hLi112ELi32ELi128ELNS_18Fp8KVCacheDataTypeE2ELb0EEEvPT_PKS3_PKT0_S9_ifPKiSB_iPKfiiiSD_SD_iiiii:
        /* <DEDUP_REMOVED lines=51> */
.L_x_180:
        /* <DEDUP_REMOVED lines=15> */
.L_x_179:
[----:B------:R-:W-:Y:S05]  /*0420*/  BSYNC B1 ;  /* 0x0000000000017941 */ /* 0x000fea0003800000 */
.L_x_178:
        /* <DEDUP_REMOVED lines=15> */
.L_x_181:
        /* <DEDUP_REMOVED lines=28> */
.L_x_177:
[----:B------:R-:W-:Y:S05]  /*06e0*/  BSYNC B0 ;  /* 0x0000000000007941 */ /* 0x000fea0003800000 */
.L_x_176:
        /* <DEDUP_REMOVED lines=16> */
.L_x_218:
        /* <DEDUP_REMOVED lines=42> */
.L_x_188:
        /* <DEDUP_REMOVED lines=11> */
.L_x_187:
[----:B------:R-:W-:Y:S05]  /*0b40*/  BSYNC B1 ;  /* 0x0000000000017941 */ /* 0x000fea0003800000 */
.L_x_186:
        /* <DEDUP_REMOVED lines=14> */
.L_x_191:
        /* <DEDUP_REMOVED lines=100> */
.L_x_190:
[----:B------:R-:W-:Y:S05]  /*1270*/  BSYNC B1 ;  /* 0x0000000000017941 */ /* 0x000fea0003800000 */
.L_x_189:
        /* <DEDUP_REMOVED lines=55> */
.L_x_193:
[----:B------:R-:W-:Y:S05]  /*15f0*/  BSYNC B1 ;  /* 0x0000000000017941 */ /* 0x000fea0003800000 */
.L_x_192:
        /* <DEDUP_REMOVED lines=26> */
.L_x_185:
[----:B------:R-:W-:Y:S05]  /*17a0*/  BSYNC B0 ;  /* 0x0000000000007941 */ /* 0x000fea0003800000 */
.L_x_184:
        /* <DEDUP_REMOVED lines=50> */
.L_x_198:
        /* <DEDUP_REMOVED lines=8> */
.L_x_197:
[----:B------:R-:W-:Y:S05]  /*1b50*/  BSYNC B1 ;  /* 0x0000000000017941 */ /* 0x000fea0003800000 */
.L_x_196:
        /* <DEDUP_REMOVED lines=14> */
.L_x_201:
        /* <DEDUP_REMOVED lines=52> */
.L_x_200:
[----:B------:R-:W-:Y:S05]  /*1f80*/  BSYNC B1 ;  /* 0x0000000000017941 */ /* 0x000fea0003800000 */
.L_x_199:
[----:B------:R-:W-:Y:S01]  /*1f90*/  IMAD.IADD R10, R4, 0x1, -R9 ;  /* 0x00000001040a7824 */ /* 0x000fe200078e0a09 */
[----:B------:R-:W-:Y:S04]  /*1fa0*/  BSSY B1, `(.L_x_202) ;  /* 0x000001e000017945 */ /* 0x000fe80003800000 */
[----:B------:R-:W-:-:S13]  /*1fb0*/  ISETP.GT.AND P1, PT, R10, 0x200, PT ;  /* 0x000002000a00780c */ /* 0x000fda0003f24270 */
[----:B------:R-:W-:Y:S05]  /*1fc0*/  @!P1 BRA `(.L_x_203) ;  /* 0x00000000006c9947 */ /* 0x000fea0003800000 */
[----:B------:R-:W0:Y:S01]  /*1fd0*/  LDS R10, [R8+-0x400] ;  /* 0xfffc0000080a7984 */ /* 0x000e220000000800 */
[----:B------:R-:W-:Y:S02]  /*1fe0*/  PLOP3.LUT P0, PT, PT, PT, PT, 0x8, 0x0 ;  /* 0x000000000000781c */ /* 0x000fe40003f0e170 */
[----:B------:R-:W-:Y:S01]  /*1ff0*/  IADD3 R9, R9, 0x400, RZ ;  /* 0x0000040009097810 */ /* 0x000fe20007ffe0ff */
        /* <DEDUP_REMOVED lines=24> */
.L_x_203:
[----:B------:R-:W-:Y:S05]  /*2180*/  BSYNC B1 ;  /* 0x0000000000017941 */ /* 0x000fea0003800000 */
.L_x_202:
        /* <DEDUP_REMOVED lines=14> */
.L_x_195:
[----:B------:R-:W-:Y:S05]  /*2270*/  BSYNC B0 ;  /* 0x0000000000007941 */ /* 0x000fea0003800000 */
.L_x_194:
[----:B------:R-:W2:Y:S08]  /*2280*/  S2UR UR5, SR_CgaCtaId ;  /* 0x00000000000579c3 */ /* 0x000eb00000008800 */
[----:B------:R-:W-:Y:S01]  /*2290*/  BAR.SYNC.DEFER_BLOCKING 0x0 ;  /* 0x0000000000007b1d */ /* 0x000fe20000010000 */
[----:B------:R-:W-:Y:S01]  /*22a0*/  LOP3.LUT R4, R0, 0x3, RZ, 0xc0, !PT ;  /* 0x0000000300047812 */ /* 0x000fe200078ec0ff */
[----:B------:R-:W-:Y:S01]  /*22b0*/  HFMA2.MMA R10, -RZ, RZ, 0, 0 ;  /* 0x00000000ff0a7435 */ /* 0x000fe200000001ff */
[----:B01----:R-:W-:Y:S01]  /*22c0*/  SHF.R.S32.HI R7, RZ, 0x1f, R0 ;  /* 0x0000001fff077819 */ /* 0x003fe20000011400 */
[----:B------:R-:W-:Y:S01]  /*22d0*/  HFMA2.MMA R23, -RZ, RZ, 0, 0 ;  /* 0x00000000ff177435 */ /* 0x000fe200000001ff */
[----:B------:R-:W-:Y:S01]  /*22e0*/  ISETP.NE.AND P0, PT, R4, RZ, PT ;  /* 0x000000ff0400720c */ /* 0x000fe20003f05270 */
[----:B------:R-:W-:Y:S01]  /*22f0*/  UMOV UR4, 0x400 ;  /* 0x0000040000047882 */ /* 0x000fe20000000000 */
[----:B------:R-:W-:Y:S01]  /*2300*/  LOP3.LUT R4, R5, 0xffffffc0, RZ, 0xc0, !PT ;  /* 0xffffffc005047812 */ /* 0x000fe200078ec0ff */
[----:B------:R-:W-:Y:S01]  /*2310*/  UIADD3 UR4, UR4, 0x100, URZ ;  /* 0x0000010004047890 */ /* 0x000fe2000fffe03f */
[----:B------:R-:W-:Y:S01]  /*2320*/  LEA.HI R0, R7, R0, RZ, 0x2 ;  /* 0x0000000007007211 */ /* 0x000fe200078f10ff */
[----:B------:R-:W-:Y:S01]  /*2330*/  BSSY B0, `(.L_x_204) ;  /* 0x0000024000007945 */ /* 0x000fe20003800000 */
[----:B------:R-:W-:Y:S01]  /*2340*/  ISETP.NE.OR P5, PT, R4, 0x40, P0 ;  /* 0x000000400400780c */ /* 0x000fe200007a5670 */
[----:B------:R-:W-:Y:S01]  /*2350*/  IMAD.MOV.U32 R7, RZ, RZ, RZ ;  /* 0x000000ffff077224 */ /* 0x000fe200078e00ff */
[----:B------:R-:W-:-:S02]  /*2360*/  IADD3 R9, R5, 0x1f, RZ ;  /* 0x0000001f05097810 */ /* 0x000fc40007ffe0ff */
[----:B------:R-:W-:Y:S02]  /*2370*/  CS2R R12, SRZ ;  /* 0x00000000000c7805 */ /* 0x000fe4000001ff00 */
[C---:B------:R-:W-:Y:S01]  /*2380*/  LOP3.LUT R8, R5.reuse, 0xffffffe0, RZ, 0xc0, !PT ;  /* 0xffffffe005087812 */ /* 0x040fe200078ec0ff */
[----:B------:R-:W-:Y:S01]  /*2390*/  IMAD.MOV.U32 R25, RZ, RZ, RZ ;  /* 0x000000ffff197224 */ /* 0x000fe200078e00ff */
[C---:B------:R-:W-:Y:S02]  /*23a0*/  ISETP.GT.OR P1, PT, R5.reuse, 0x3f, P0 ;  /* 0x0000003f0500780c */ /* 0x040fe40000724670 */
[----:B------:R-:W-:Y:S01]  /*23b0*/  CS2R R18, SRZ ;  /* 0x0000000000127805 */ /* 0x000fe2000001ff00 */
[----:B------:R-:W-:Y:S01]  /*23c0*/  BAR.SYNC.DEFER_BLOCKING 0x0 ;  /* 0x0000000000007b1d */ /* 0x000fe20000010000 */
[----:B------:R-:W-:Y:S01]  /*23d0*/  ISETP.GT.OR P2, PT, R5, 0x1f, P0 ;  /* 0x0000001f0500780c */ /* 0x000fe20000744670 */
[----:B--2---:R-:W-:Y:S01]  /*23e0*/  ULEA UR4, UR5, UR4, 0x18 ;  /* 0x0000000405047291 */ /* 0x004fe2000f8ec03f */
[----:B------:R-:W-:Y:S01]  /*23f0*/  SHF.R.S32.HI R5, RZ, 0x2, R0 ;  /* 0x00000002ff057819 */ /* 0x000fe20000011400 */
[----:B------:R-:W-:Y:S01]  /*2400*/  IMAD.MOV.U32 R0, RZ, RZ, RZ ;  /* 0x000000ffff007224 */ /* 0x000fe200078e00ff */
[----:B------:R-:W-:-:S02]  /*2410*/  ISETP.GT.U32.AND P3, PT, R9, 0x3e, PT ;  /* 0x0000003e0900780c */ /* 0x000fc40003f64070 */
[----:B------:R-:W-:Y:S02]  /*2420*/  CS2R R20, SRZ ;  /* 0x0000000000147805 */ /* 0x000fe4000001ff00 */
[----:B------:R-:W-:Y:S01]  /*2430*/  ISETP.NE.OR P4, PT, R8, 0x20, P0 ;  /* 0x000000200800780c */ /* 0x000fe20000785670 */
[----:B------:R-:W-:Y:S01]  /*2440*/  IMAD R2, R2, 0x70, R5 ;  /* 0x0000007002027824 */ /* 0x000fe200078e0205 */
[----:B------:R-:W-:Y:S02]  /*2450*/  CS2R R8, SRZ ;  /* 0x0000000000087805 */ /* 0x000fe4000001ff00 */
[----:B------:R-:W-:Y:S02]  /*2460*/  MOV R4, RZ ;  /* 0x000000ff00047202 */ /* 0x000fe40000000f00 */
[----:B------:R-:W-:Y:S01]  /*2470*/  LEA R2, R2, UR4, 0x2 ;  /* 0x0000000402027c11 */ /* 0x000fe2000f8e10ff */
        /* <DEDUP_REMOVED lines=15> */
.L_x_205:
[----:B------:R-:W-:Y:S05]  /*2570*/  BSYNC B0 ;  /* 0x0000000000007941 */ /* 0x000fea0003800000 */
.L_x_204:
        /* <DEDUP_REMOVED lines=24> */
[----:B------:R-:W-:Y:S01]  /*2700*/  FADD.FTZ R21, R21, R24 ;  /* 0x0000001815157221 */ /* 0x000fe20000010000 */
[----:B0-----:R-:W-:Y:S01]  /*2710*/  FADD.FTZ R25, R25, R14 ;  /* 0x0000000e19197221 */ /* 0x001fe20000010000 */
[----:B-1----:R-:W-:Y:S01]  /*2720*/  FADD.FTZ R4, R4, R11 ;  /* 0x0000000b04047221 */ /* 0x002fe20000010000 */
[----:B--2---:R-:W-:Y:S01]  /*2730*/  FADD.FTZ R19, R19, R16 ;  /* 0x0000001013137221 */ /* 0x004fe20000010000 */
[----:B---3--:R-:W-:Y:S01]  /*2740*/  FADD.FTZ R18, R18, R15 ;  /* 0x0000000f12127221 */ /* 0x008fe20000010000 */
[----:B----4-:R-:W-:Y:S01]  /*2750*/  FADD.FTZ R0, R0, R17 ;  /* 0x0000001100007221 */ /* 0x010fe20000010000 */
[----:B-----5:R-:W-:-:S07]  /*2760*/  FADD.FTZ R23, R23, R22 ;  /* 0x0000001617177221 */ /* 0x020fce0000010000 */
.L_x_207:
[----:B------:R-:W-:Y:S05]  /*2770*/  BSYNC B0 ;  /* 0x0000000000007941 */ /* 0x000fea0003800000 */
.L_x_206:
        /* <DEDUP_REMOVED lines=17> */
.L_x_209:
[----:B------:R-:W-:Y:S05]  /*2890*/  BSYNC B0 ;  /* 0x0000000000007941 */ /* 0x000fea0003800000 */
.L_x_208:
        /* <DEDUP_REMOVED lines=9> */
[----:B------:R-:W5:Y:S04]  /*2930*/  LDS R24, [R2+0xc0] ;  /* 0x0000c00002187984 */ /* 0x000f680000000800 */
[----:B------:R-:W5:Y:S01]  /*2940*/  LDS R27, [R2+0xe0] ;  /* 0x0000e000021b7984 */ /* 0x000f620000000800 */
[----:B01----:R-:W-:Y:S01]  /*2950*/  FADD.FTZ R7, R7, R14 ;  /* 0x0000000e07077221 */ /* 0x003fe20000010000 */
[----:B--2---:R-:W-:Y:S01]  /*2960*/  FADD.FTZ R10, R10, R11 ;  /* 0x0000000b0a0a7221 */ /* 0x004fe20000010000 */
[----:B---3--:R-:W-:Y:S01]  /*2970*/  FADD.FTZ R9, R9, R16 ;  /* 0x0000001009097221 */ /* 0x008fe20000010000 */
[----:B----4-:R-:W-:Y:S01]  /*2980*/  FADD.FTZ R8, R8, R15 ;  /* 0x0000000f08087221 */ /* 0x010fe20000010000 */
[----:B-----5:R-:W-:Y:S01]  /*2990*/  FADD.FTZ R12, R12, R17 ;  /* 0x000000110c0c7221 */ /* 0x020fe20000010000 */
[----:B------:R-:W-:Y:S01]  /*29a0*/  FADD.FTZ R13, R13, R22 ;  /* 0x000000160d0d7221 */ /* 0x000fe20000010000 */
[----:B------:R-:W-:Y:S01]  /*29b0*/  FADD.FTZ R25, R25, R24 ;  /* 0x0000001819197221 */ /* 0x000fe20000010000 */
[----:B------:R-:W-:Y:S01]  /*29c0*/  FADD.FTZ R4, R4, R27 ;  /* 0x0000001b04047221 */ /* 0x000fe20000010000 */
[----:B------:R-:W-:Y:S06]  /*29d0*/  @P0 BRA `(.L_x_211) ;  /* 0x0000000000300947 */ /* 0x000fec0003800000 */
[----:B------:R-:W0:Y:S04]  /*29e0*/  LDS R11, [R2+0x100] ;  /* 0x00010000020b7984 */ /* 0x000e280000000800 */
[----:B------:R-:W1:Y:S04]  /*29f0*/  LDS R14, [R2+0x120] ;  /* 0x00012000020e7984 */ /* 0x000e680000000800 */
[----:B------:R-:W2:Y:S04]  /*2a00*/  LDS R15, [R2+0x140] ;  /* 0x00014000020f7984 */ /* 0x000ea80000000800 */
[----:B------:R-:W3:Y:S04]  /*2a10*/  LDS R16, [R2+0x160] ;  /* 0x0001600002107984 */ /* 0x000ee80000000800 */
[----:B------:R-:W4:Y:S04]  /*2a20*/  LDS R17, [R2+0x180] ;  /* 0x0001800002117984 */ /* 0x000f280000000800 */
[----:B------:R-:W5:Y:S01]  /*2a30*/  LDS R22, [R2+0x1a0] ;  /* 0x0001a00002167984 */ /* 0x000f620000000800 */
[----:B0-----:R-:W-:Y:S01]  /*2a40*/  FADD.FTZ R18, R18, R11 ;  /* 0x0000000b12127221 */ /* 0x001fe20000010000 */
[----:B-1----:R-:W-:Y:S01]  /*2a50*/  FADD.FTZ R19, R19, R14 ;  /* 0x0000000e13137221 */ /* 0x002fe20000010000 */
[----:B--2---:R-:W-:Y:S01]  /*2a60*/  FADD.FTZ R0, R0, R15 ;  /* 0x0000000f00007221 */ /* 0x004fe20000010000 */
[----:B---3--:R-:W-:Y:S01]  /*2a70*/  FADD.FTZ R23, R23, R16 ;  /* 0x0000001017177221 */ /* 0x008fe20000010000 */
[----:B----4-:R-:W-:Y:S01]  /*2a80*/  FADD.FTZ R20, R20, R17 ;  /* 0x0000001114147221 */ /* 0x010fe20000010000 */
[----:B-----5:R-:W-:-:S07]  /*2a90*/  FADD.FTZ R21, R21, R22 ;  /* 0x0000001615157221 */ /* 0x020fce0000010000 */
.L_x_211:
[----:B------:R-:W-:Y:S05]  /*2aa0*/  BSYNC B0 ;  /* 0x0000000000007941 */ /* 0x000fea0003800000 */
.L_x_210:
        /* <DEDUP_REMOVED lines=17> */
[CC--:B------:R-:W-:Y:S01]  /*2bc0*/  IADD3 R3, P0, R5.reuse, R17.reuse, RZ ;  /* 0x0000001105037210 */ /* 0x0c0fe20007f1e0ff */
[----:B------:R-:W-:Y:S01]  /*2bd0*/  ULDC.64 UR4, c[0x0][0x210] ;  /* 0x0000840000047ab9 */ /* 0x000fe20000000a00 */
[C---:B01----:R-:W-:Y:S01]  /*2be0*/  IADD3 R2, R5.reuse, 0x10, RZ ;  /* 0x0000001005027810 */ /* 0x043fe20007ffe0ff */
[C---:B------:R-:W-:Y:S01]  /*2bf0*/  VIADD R27, R5.reuse, 0x18 ;  /* 0x00000018051b7836 */ /* 0x040fe20000000000 */
[----:B------:R-:W-:Y:S02]  /*2c00*/  IADD3 R11, P1, R22, R17, RZ ;  /* 0x00000011160b7210 */ /* 0x000fe40007f3e0ff */
[----:B------:R-:W-:Y:S02]  /*2c10*/  LEA.HI.X.SX32 R14, R5, R24, 0x1, P0 ;  /* 0x00000018050e7211 */ /* 0x000fe400000f0eff */
[----:B------:R-:W-:Y:S02]  /*2c20*/  F2FP.BF16.F32.PACK_AB R16, R10, R7 ;  /* 0x000000070a10723e */ /* 0x000fe400000010ff */
[----:B------:R-:W-:-:S02]  /*2c30*/  LEA R6, P0, R3, UR4, 0x1 ;  /* 0x0000000403067c11 */ /* 0x000fc4000f8008ff */
[-C--:B------:R-:W-:Y:S02]  /*2c40*/  LEA.HI.X.SX32 R22, R22, R24.reuse, 0x1, P1 ;  /* 0x0000001816167211 */ /* 0x080fe400008f0eff */
[----:B------:R-:W-:Y:S02]  /*2c50*/  IADD3 R15, P2, R2, R17, RZ ;  /* 0x00000011020f7210 */ /* 0x000fe40007f5e0ff */
[----:B------:R-:W-:Y:S02]  /*2c60*/  LEA R10, P1, R11, UR4, 0x1 ;  /* 0x000000040b0a7c11 */ /* 0x000fe4000f8208ff */
[----:B------:R-:W-:Y:S02]  /*2c70*/  LEA.HI.X R7, R3, UR5, R14, 0x1, P0 ;  /* 0x0000000503077c11 */ /* 0x000fe400080f0c0e */
[----:B------:R-:W-:Y:S02]  /*2c80*/  PRMT R29, R16, 0x7610, R29 ;  /* 0x00007610101d7816 */ /* 0x000fe4000000001d */
[----:B------:R-:W-:-:S02]  /*2c90*/  LEA.HI.X.SX32 R26, R2, R24, 0x1, P2 ;  /* 0x00000018021a7211 */ /* 0x000fc400010f0eff */
[----:B------:R-:W-:Y:S01]  /*2ca0*/  LEA.HI.X R11, R11, UR5, R22, 0x1, P1 ;  /* 0x000000050b0b7c11 */ /* 0x000fe200088f0c16 */
[----:B------:R-:W-:Y:S01]  /*2cb0*/  STG.E.U16 desc[UR36][R6.64], R29 ;  /* 0x0000001d06007986 */ /* 0x000fe2000c101524 */
[----:B------:R-:W-:Y:S02]  /*2cc0*/  PRMT R14, R16, 0x7632, R14 ;  /* 0x00007632100e7816 */ /* 0x000fe4000000000e */
[----:B------:R-:W-:Y:S02]  /*2cd0*/  LEA R2, P2, R15, UR4, 0x1 ;  /* 0x000000040f027c11 */ /* 0x000fe4000f8408ff */
[----:B------:R-:W-:Y:S01]  /*2ce0*/  IADD3 R28, R5, 0x20, RZ ;  /* 0x00000020051c7810 */ /* 0x000fe20007ffe0ff */
[----:B------:R0:W-:Y:S01]  /*2cf0*/  STG.E.U16 desc[UR36][R10.64], R14 ;  /* 0x0000000e0a007986 */ /* 0x0001e2000c101524 */
[----:B------:R-:W-:Y:S01]  /*2d00*/  LEA.HI.X R3, R15, UR5, R26, 0x1, P2 ;  /* 0x000000050f037c11 */ /* 0x000fe200090f0c1a */
[----:B------:R-:W-:Y:S01]  /*2d10*/  VIADD R26, R5, 0x28 ;  /* 0x00000028051a7836 */ /* 0x000fe20000000000 */
[----:B------:R-:W-:-:S02]  /*2d20*/  IADD3 R15, P1, R28, R17, RZ ;  /* 0x000000111c0f7210 */ /* 0x000fc40007f3e0ff */
[----:B------:R-:W-:Y:S02]  /*2d30*/  F2FP.BF16.F32.PACK_AB R16, R8, R9 ;  /* 0x000000090810723e */ /* 0x000fe400000010ff */
[-C--:B------:R-:W-:Y:S02]  /*2d40*/  IADD3 R22, P2, R26, R17.reuse, RZ ;  /* 0x000000111a167210 */ /* 0x080fe40007f5e0ff */
[----:B------:R-:W-:Y:S01]  /*2d50*/  LEA.HI.X.SX32 R28, R28, R24, 0x1, P1 ;  /* 0x000000181c1c7211 */ /* 0x000fe200008f0eff */
[----:B------:R1:W-:Y:S01]  /*2d60*/  STG.E.U16 desc[UR36][R2.64], R16 ;  /* 0x0000001002007986 */ /* 0x0003e2000c101524 */
[----:B------:R-:W-:Y:S02]  /*2d70*/  LEA R8, P1, R15, UR4, 0x1 ;  /* 0x000000040f087c11 */ /* 0x000fe4000f8208ff */
[----:B0-----:R-:W-:Y:S02]  /*2d80*/  IADD3 R14, P0, R27, R17, RZ ;  /* 0x000000111b0e7210 */ /* 0x001fe40007f1e0ff */
[----:B------:R-:W-:-:S02]  /*2d90*/  F2FP.BF16.F32.PACK_AB R12, R13, R12 ;  /* 0x0000000c0d0c723e */ /* 0x000fc400000010ff */
[-C--:B------:R-:W-:Y:S02]  /*2da0*/  LEA.HI.X.SX32 R9, R27, R24.reuse, 0x1, P0 ;  /* 0x000000181b097211 */ /* 0x080fe400000f0eff */
[----:B------:R-:W-:Y:S02]  /*2db0*/  LEA R6, P0, R14, UR4, 0x1 ;  /* 0x000000040e067c11 */ /* 0x000fe4000f8008ff */
[----:B------:R-:W-:Y:S01]  /*2dc0*/  LEA.HI.X.SX32 R27, R26, R24, 0x1, P2 ;  /* 0x000000181a1b7211 */ /* 0x000fe200010f0eff */
[C---:B------:R-:W-:Y:S01]  /*2dd0*/  VIADD R26, R5.reuse, 0x48 ;  /* 0x00000048051a7836 */ /* 0x040fe20000000000 */
[----:B------:R-:W-:Y:S01]  /*2de0*/  LEA.HI.X R7, R14, UR5, R9, 0x1, P0 ;  /* 0x000000050e077c11 */ /* 0x000fe200080f0c09 */
[----:B-1----:R-:W-:Y:S01]  /*2df0*/  VIADD R2, R5, 0x68 ;  /* 0x0000006805027836 */ /* 0x002fe20000000000 */
[----:B------:R-:W-:Y:S02]  /*2e00*/  LEA R10, P2, R22, UR4, 0x1 ;  /* 0x00000004160a7c11 */ /* 0x000fe4000f8408ff */
[----:B------:R-:W-:-:S02]  /*2e10*/  LEA.HI.X R9, R15, UR5, R28, 0x1, P1 ;  /* 0x000000050f097c11 */ /* 0x000fc400088f0c1c */
[C---:B------:R-:W-:Y:S02]  /*2e20*/  IADD3 R15, R5.reuse, 0x30, RZ ;  /* 0x00000030050f7810 */ /* 0x040fe40007ffe0ff */
[----:B------:R-:W-:Y:S01]  /*2e30*/  PRMT R13, R16, 0x7632, R13 ;  /* 0x00007632100d7816 */ /* 0x000fe2000000000d */
[C---:B------:R-:W-:Y:S01]  /*2e40*/  VIADD R16, R5.reuse, 0x58 ;  /* 0x0000005805107836 */ /* 0x040fe20000000000 */
[C---:B------:R-:W-:Y:S02]  /*2e50*/  PRMT R28, R12.reuse, 0x7610, R28 ;  /* 0x000076100c1c7816 */ /* 0x040fe4000000001c */
[----:B------:R-:W-:Y:S01]  /*2e60*/  PRMT R29, R12, 0x7632, R29 ;  /* 0x000076320c1d7816 */ /* 0x000fe2000000001d */
[----:B------:R-:W-:Y:S01]  /*2e70*/  VIADD R12, R5, 0x38 ;  /* 0x00000038050c7836 */ /* 0x000fe20000000000 */
[----:B------:R-:W-:Y:S01]  /*2e80*/  LEA.HI.X R11, R22, UR5, R27, 0x1, P2 ;  /* 0x00000005160b7c11 */ /* 0x000fe200090f0c1b */
[----:B------:R0:W-:Y:S01]  /*2e90*/  STG.E.U16 desc[UR36][R6.64], R13 ;  /* 0x0000000d06007986 */ /* 0x0001e2000c101524 */
[----:B------:R-:W-:-:S02]  /*2ea0*/  IADD3 R3, P5, R15, R17, RZ ;  /* 0x000000110f037210 */ /* 0x000fc40007fbe0ff */
[C---:B------:R-:W-:Y:S01]  /*2eb0*/  IADD3 R27, R5.reuse, 0x40, RZ ;  /* 0x00000040051b7810 */ /* 0x040fe20007ffe0ff */
[----:B------:R1:W-:Y:S01]  /*2ec0*/  STG.E.U16 desc[UR36][R8.64], R28 ;  /* 0x0000001c08007986 */ /* 0x0003e2000c101524 */
[C---:B------:R-:W-:Y:S02]  /*2ed0*/  IADD3 R14, R5.reuse, 0x50, RZ ;  /* 0x00000050050e7810 */ /* 0x040fe40007ffe0ff */
[----:B------:R-:W-:Y:S01]  /*2ee0*/  IADD3 R22, R5, 0x60, RZ ;  /* 0x0000006005167810 */ /* 0x000fe20007ffe0ff */
[----:B------:R2:W-:Y:S01]  /*2ef0*/  STG.E.U16 desc[UR36][R10.64], R29 ;  /* 0x0000001d0a007986 */ /* 0x0005e2000c101524 */
[----:B------:R-:W-:Y:S02]  /*2f00*/  IADD3 R5, P4, R12, R17, RZ ;  /* 0x000000110c057210 */ /* 0x000fe40007f9e0ff */
[----:B------:R-:W-:Y:S02]  /*2f10*/  F2FP.BF16.F32.PACK_AB R25, R4, R25 ;  /* 0x000000190419723e */ /* 0x000fe400000010ff */
[----:B0-----:R-:W-:-:S02]  /*2f20*/  LEA.HI.X.SX32 R6, R15, R24, 0x1, P5 ;  /* 0x000000180f067211 */ /* 0x001fc400028f0eff */
[-C--:B------:R-:W-:Y:S02]  /*2f30*/  IADD3 R7, P3, R27, R17.reuse, RZ ;  /* 0x000000111b077210 */ /* 0x080fe40007f7e0ff */
[-C--:B-1----:R-:W-:Y:S02]  /*2f40*/  IADD3 R9, P2, R26, R17.reuse, RZ ;  /* 0x000000111a097210 */ /* 0x082fe40007f5e0ff */
[-C--:B------:R-:W-:Y:S02]  /*2f50*/  IADD3 R13, P0, R16, R17.reuse, RZ ;  /* 0x00000011100d7210 */ /* 0x080fe40007f1e0ff */
[-C--:B--2---:R-:W-:Y:S02]  /*2f60*/  IADD3 R11, P1, R14, R17.reuse, RZ ;  /* 0x000000110e0b7210 */ /* 0x084fe40007f3e0ff */
[-C--:B------:R-:W-:Y:S02]  /*2f70*/  IADD3 R15, P5, R22, R17.reuse, RZ ;  /* 0x00000011160f7210 */ /* 0x080fe40007fbe0ff */
[----:B------:R-:W-:-:S02]  /*2f80*/  IADD3 R17, P6, R2, R17, RZ ;  /* 0x0000001102117210 */ /* 0x000fc40007fde0ff */
[-C--:B------:R-:W-:Y:S02]  /*2f90*/  LEA.HI.X.SX32 R8, R12, R24.reuse, 0x1, P4 ;  /* 0x000000180c087211 */ /* 0x080fe400020f0eff */
[-C--:B------:R-:W-:Y:S02]  /*2fa0*/  LEA.HI.X.SX32 R10, R27, R24.reuse, 0x1, P3 ;  /* 0x000000181b0a7211 */ /* 0x080fe400018f0eff */
[-C--:B------:R-:W-:Y:S02]  /*2fb0*/  LEA.HI.X.SX32 R12, R26, R24.reuse, 0x1, P2 ;  /* 0x000000181a0c7211 */ /* 0x080fe400010f0eff */
[-C--:B------:R-:W-:Y:S02]  /*2fc0*/  LEA.HI.X.SX32 R14, R14, R24.reuse, 0x1, P1 ;  /* 0x000000180e0e7211 */ /* 0x080fe400008f0eff */
[-C--:B------:R-:W-:Y:S02]  /*2fd0*/  LEA.HI.X.SX32 R16, R16, R24.reuse, 0x1, P0 ;  /* 0x0000001810107211 */ /* 0x080fe400000f0eff */
[----:B------:R-:W-:-:S02]  /*2fe0*/  LEA.HI.X.SX32 R22, R22, R24, 0x1, P5 ;  /* 0x0000001816167211 */ /* 0x000fc400028f0eff */
[----:B------:R-:W-:Y:S02]  /*2ff0*/  LEA.HI.X.SX32 R24, R2, R24, 0x1, P6 ;  /* 0x0000001802187211 */ /* 0x000fe400030f0eff */
[----:B------:R-:W-:Y:S02]  /*3000*/  LEA R2, P0, R3, UR4, 0x1 ;  /* 0x0000000403027c11 */ /* 0x000fe4000f8008ff */
[----:B------:R-:W-:Y:S02]  /*3010*/  LEA R4, P1, R5, UR4, 0x1 ;  /* 0x0000000405047c11 */ /* 0x000fe4000f8208ff */
[----:B------:R-:W-:Y:S02]  /*3020*/  LEA.HI.X R3, R3, UR5, R6, 0x1, P0 ;  /* 0x0000000503037c11 */ /* 0x000fe400080f0c06 */
[----:B------:R-:W-:Y:S02]  /*3030*/  LEA R6, P0, R7, UR4, 0x1 ;  /* 0x0000000407067c11 */ /* 0x000fe4000f8008ff */
[----:B------:R-:W-:Y:S01]  /*3040*/  LEA.HI.X R5, R5, UR5, R8, 0x1, P1 ;  /* 0x0000000505057c11 */ /* 0x000fe200088f0c08 */
[----:B------:R0:W-:Y:S01]  /*3050*/  STG.E.U16 desc[UR36][R2.64], R25 ;  /* 0x0000001902007986 */ /* 0x0001e2000c101524 */
[----:B------:R-:W-:-:S02]  /*3060*/  LEA R8, P1, R9, UR4, 0x1 ;  /* 0x0000000409087c11 */ /* 0x000fc4000f8208ff */
[----:B------:R-:W-:Y:S02]  /*3070*/  LEA.HI.X R7, R7, UR5, R10, 0x1, P0 ;  /* 0x0000000507077c11 */ /* 0x000fe400080f0c0a */
[----:B------:R-:W-:Y:S02]  /*3080*/  LEA R10, P0, R11, UR4, 0x1 ;  /* 0x000000040b0a7c11 */ /* 0x000fe4000f8008ff */
[----:B------:R-:W-:Y:S02]  /*3090*/  LEA.HI.X R9, R9, UR5, R12, 0x1, P1 ;  /* 0x0000000509097c11 */ /* 0x000fe400088f0c0c */
[----:B------:R-:W-:Y:S02]  /*30a0*/  LEA R12, P1, R13, UR4, 0x1 ;  /* 0x000000040d0c7c11 */ /* 0x000fe4000f8208ff */
[----:B------:R-:W-:Y:S02]  /*30b0*/  F2FP.BF16.F32.PACK_AB R18, R19, R18 ;  /* 0x000000121312723e */ /* 0x000fe400000010ff */
[----:B------:R-:W-:-:S02]  /*30c0*/  PRMT R19, R25, 0x7632, R19 ;  /* 0x0000763219137816 */ /* 0x000fc40000000013 */
[----:B------:R-:W-:Y:S02]  /*30d0*/  LEA.HI.X R11, R11, UR5, R14, 0x1, P0 ;  /* 0x000000050b0b7c11 */ /* 0x000fe400080f0c0e */
[----:B------:R-:W-:Y:S01]  /*30e0*/  F2FP.BF16.F32.PACK_AB R0, R23, R0 ;  /* 0x000000001700723e */ /* 0x000fe200000010ff */
[----:B------:R1:W-:Y:S01]  /*30f0*/  STG.E.U16 desc[UR36][R4.64], R19 ;  /* 0x0000001304007986 */ /* 0x0003e2000c101524 */
[----:B------:R-:W-:Y:S02]  /*3100*/  LEA R14, P0, R15, UR4, 0x1 ;  /* 0x000000040f0e7c11 */ /* 0x000fe4000f8008ff */
[----:B------:R-:W-:Y:S01]  /*3110*/  LEA.HI.X R13, R13, UR5, R16, 0x1, P1 ;  /* 0x000000050d0d7c11 */ /* 0x000fe200088f0c10 */
[----:B------:R-:W-:Y:S01]  /*3120*/  STG.E.U16 desc[UR36][R6.64], R18 ;  /* 0x0000001206007986 */ /* 0x000fe2000c101524 */
[----:B------:R-:W-:Y:S02]  /*3130*/  LEA R16, P1, R17, UR4, 0x1 ;  /* 0x0000000411107c11 */ /* 0x000fe4000f8208ff */
[----:B0-----:R-:W-:-:S02]  /*3140*/  PRMT R3, R18, 0x7632, R3 ;  /* 0x0000763212037816 */ /* 0x001fc40000000003 */
[----:B------:R-:W-:Y:S02]  /*3150*/  F2FP.BF16.F32.PACK_AB R20, R21, R20 ;  /* 0x000000141514723e */ /* 0x000fe400000010ff */
        /* <DEDUP_REMOVED lines=10> */
.L_x_182:
        /* <DEDUP_REMOVED lines=16> */
.L_x_212:
[----:B------:R-:W-:Y:S05]  /*3300*/  EXIT ;  /* 0x000000000000794d */ /* 0x000fea0003800000 */
.L_x_183:
[----:B------:R-:W-:Y:S01]  /*3310*/  HFMA2.MMA R11, -RZ, RZ, 0, 1.847743988037109375e-06 ;  /* 0x0000001fff0b7435 */ /* 0x000fe200000001ff */
[----:B------:R-:W-:Y:S01]  /*3320*/  IMAD.MOV.U32 R12, RZ, RZ, 0x10 ;  /* 0x00000010ff0c7424 */ /* 0x000fe200078e00ff */
[----:B------:R-:W-:Y:S01]  /*3330*/  MOV R8, 0xff7fffff ;  /* 0xff7fffff00087802 */ /* 0x000fe20000000f00 */
[----:B------:R-:W-:-:S08]  /*3340*/  IMAD.MOV.U32 R15, RZ, RZ, -0x1 ;  /* 0xffffffffff0f7424 */ /* 0x000fd000078e00ff */
[----:B------:R-:W-:Y:S05]  /*3350*/  WARPSYNC.COLLECTIVE R15, `(.L_x_213) ;  /* 0x000000000f087348 */ /* 0x000fea0003c00000 */
[----:B------:R0:W1:Y:S02]  /*3360*/  SHFL.BFLY P6, R14, R13, R12, R11 ;  /* 0x0c00000c0d0e7389 */ /* 0x00006400000c000b */
[----:B01----:R-:W-:Y:S01]  /*3370*/  ENDCOLLECTIVE ;  /* 0x000000000000791b */ /* 0x003fe20003800000 */
.L_x_213:
[----:B------:R-:W-:Y:S01]  /*3380*/  IMAD.MOV.U32 R12, RZ, RZ, 0x8 ;  /* 0x00000008ff0c7424 */ /* 0x000fe200078e00ff */
[----:B------:R-:W-:-:S04]  /*3390*/  FMNMX.FTZ R7, R14, -3.40282346638528859812e+38, !PT ;  /* 0xff7fffff0e077809 */ /* 0x000fc80007810000 */
[----:B------:R-:W-:-:S07]  /*33a0*/  MOV R13, R7 ;  /* 0x00000007000d7202 */ /* 0x000fce0000000f00 */
[----:B------:R-:W-:Y:S05]  /*33b0*/  WARPSYNC.COLLECTIVE R15, `(.L_x_214) ;  /* 0x000000000f087348 */ /* 0x000fea0003c00000 */
[----:B------:R0:W1:Y:S02]  /*33c0*/  SHFL.BFLY P6, R14, R13, R12, R11 ;  /* 0x0c00000c0d0e7389 */ /* 0x00006400000c000b */
[----:B01----:R-:W-:Y:S01]  /*33d0*/  ENDCOLLECTIVE ;  /* 0x000000000000791b */ /* 0x003fe20003800000 */
.L_x_214:
[----:B------:R-:W-:Y:S01]  /*33e0*/  IMAD.MOV.U32 R12, RZ, RZ, 0x4 ;  /* 0x00000004ff0c7424 */ /* 0x000fe200078e00ff */
[----:B------:R-:W-:-:S04]  /*33f0*/  FMNMX.FTZ R9, R7, R14, !PT ;  /* 0x0000000e07097209 */ /* 0x000fc80007810000 */
[----:B------:R-:W-:-:S07]  /*3400*/  MOV R13, R9 ;  /* 0x00000009000d7202 */ /* 0x000fce0000000f00 */
[----:B------:R-:W-:Y:S05]  /*3410*/  WARPSYNC.COLLECTIVE R15, `(.L_x_215) ;  /* 0x000000000f087348 */ /* 0x000fea0003c00000 */
[----:B------:R0:W1:Y:S02]  /*3420*/  SHFL.BFLY P6, R14, R13, R12, R11 ;  /* 0x0c00000c0d0e7389 */ /* 0x00006400000c000b */
[----:B01----:R-:W-:Y:S01]  /*3430*/  ENDCOLLECTIVE ;  /* 0x000000000000791b */ /* 0x003fe20003800000 */
.L_x_215:
[----:B------:R-:W-:Y:S01]  /*3440*/  IMAD.MOV.U32 R12, RZ, RZ, 0x2 ;  /* 0x00000002ff0c7424 */ /* 0x000fe200078e00ff */
[----:B------:R-:W-:-:S04]  /*3450*/  FMNMX.FTZ R10, R9, R14, !PT ;  /* 0x0000000e090a7209 */ /* 0x000fc80007810000 */
[----:B------:R-:W-:-:S07]  /*3460*/  MOV R13, R10 ;  /* 0x0000000a000d7202 */ /* 0x000fce0000000f00 */
[----:B------:R-:W-:Y:S05]  /*3470*/  WARPSYNC.COLLECTIVE R15, `(.L_x_216) ;  /* 0x000000000f087348 */ /* 0x000fea0003c00000 */
[----:B------:R0:W1:Y:S02]  /*3480*/  SHFL.BFLY P6, R14, R13, R12, R11 ;  /* 0x0c00000c0d0e7389 */ /* 0x00006400000c000b */
[----:B01----:R-:W-:Y:S01]  /*3490*/  ENDCOLLECTIVE ;  /* 0x000000000000791b */ /* 0x003fe20003800000 */
.L_x_216:
[----:B------:R-:W-:Y:S01]  /*34a0*/  IMAD.MOV.U32 R12, RZ, RZ, 0x1 ;  /* 0x00000001ff0c7424 */ /* 0x000fe200078e00ff */
[----:B------:R-:W-:-:S04]  /*34b0*/  FMNMX.FTZ R16, R10, R14, !PT ;  /* 0x0000000e0a107209 */ /* 0x000fc80007810000 */
[----:B------:R-:W-:-:S07]  /*34c0*/  MOV R13, R16 ;  /* 0x00000010000d7202 */ /* 0x000fce0000000f00 */
[----:B------:R-:W-:Y:S05]  /*34d0*/  WARPSYNC.COLLECTIVE R15, `(.L_x_217) ;  /* 0x000000000f087348 */ /* 0x000fea0003c00000 */
[----:B------:R0:W1:Y:S02]  /*34e0*/  SHFL.BFLY P6, R14, R13, R12, R11 ;  /* 0x0c00000c0d0e7389 */ /* 0x00006400000c000b */
[----:B01----:R-:W-:Y:S01]  /*34f0*/  ENDCOLLECTIVE ;  /* 0x000000000000791b */ /* 0x003fe20003800000 */
.L_x_217:
[----:B------:R-:W-:Y:S05]  /*3500*/  BRA `(.L_x_218) ;  /* 0xffffffd000b87947 */ /* 0x000fea000383ffff */
.L_x_219:
        /* <DEDUP_REMOVED lines=15> */
.L_x_28030:


//--------------------- .text._ZN4vllm25paged_attention_v1_kernelI13__nv_bfloat16hLi96ELi32ELi128ELNS_18Fp8KVCacheDataTypeE2ELb0EEEvPT_PKS3_PKT0_S9_ifPKiSB_iPKfiiiSD_SD_iiiii --------------------------
	.section	.text._ZN4vllm25paged_attention_v1_kernelI13__nv_bfloat16hLi96ELi32ELi128ELNS_18Fp8KVCacheDataTypeE2ELb0EEEvPT_PKS3_PKT0_S9_ifPKiSB_iPKfiiiSD_SD_iiiii,"ax",@progbits
	.align	128
        .global         _ZN4vllm25paged_attention_v1_kernelI13__nv_bfloat16hLi96ELi32ELi128ELNS_18Fp8KVCacheDataTypeE2ELb0EEEvPT_PKS3_PKT0_S9_ifPKiSB_iPKfiiiSD_SD_iiiii
        .type           _ZN4vllm25paged_attention_v1_kernelI13__nv_bfloat16hLi96ELi32ELi128ELNS_18Fp8KVCacheDataTypeE2ELb0EEEvPT_PKS3_PKT0_S9_ifPKiSB_iPKfiiiSD_SD_iiiii,@function
        .size           _ZN4vllm25paged_attention_v1_kernelI13__nv_bfloat16hLi96ELi32ELi128ELNS_18Fp8KVCacheDataTypeE2ELb0EEEvPT_PKS3_PKT0_S9_ifPKiSB_iPKfiiiSD_SD_iiiii,(.L_x_28031 - _ZN4vllm25paged_attention_v1_kernelI13__nv_bfloat16hLi96ELi32ELi128ELNS_18Fp8KVCacheDataTypeE2ELb0EEEvPT_PKS3_PKT0_S9_ifPKiSB_iPKfiiiSD_SD_iiiii)
        .other          _ZN4vllm25paged_attention_v1_kernelI13__nv_bfloat16hLi96ELi32ELi128ELNS_18Fp8KVCacheDataTypeE2ELb0EEEvPT_PKS3_PKT0_S9_ifPKiSB_iPKfiiiSD_SD_iiiii,@"STO_CUDA_ENTRY STV_DEFAULT"
_ZN4vllm25paged_attention_v1_kernelI13__nv_bfloat16hLi96ELi32ELi128ELNS_18Fp8KVCacheDataTypeE2ELb0EEEvPT_PKS3_PKT0_S9_ifPKiSB_iPKfiiiSD_SD_iiiii:
.text._ZN4vllm25paged_attention_v1_kernelI13__nv_bfloat16hLi96ELi32ELi128ELNS_18Fp8KVCacheDataTypeE2ELb0EEEvPT_PKS3_PKT0_S9_ifPKiSB_iPKfiiiSD_SD_iiiii:
        /* <DEDUP_REMOVED lines=51> */
.L_x_224:
        /* <DEDUP_REMOVED lines=15> */
.L_x_223:
[----:B------:R-:W-:Y:S05]  /*0420*/  BSYNC B1 ;  /* 0x0000000000017941 */ /* 0x000fea0003800000 */
.L_x_222:
        /* <DEDUP_REMOVED lines=15> */
.L_x_225:
        /* <DEDUP_REMOVED lines=28> */
.L_x_221:
[----:B------:R-:W-:Y:S05]  /*06e0*/  BSYNC B0 ;  /* 0x0000000000007941 */ /* 0x000fea0003800000 */
.L_x_220:
        /* <DEDUP_REMOVED lines=16> */
.L_x_262:
        /* <DEDUP_REMOVED lines=42> */
.L_x_232:
        /* <DEDUP_REMOVED lines=11> */
.L_x_231:
[----:B------:R-:W-:Y:S05]  /*0b40*/  BSYNC B1 ;  /* 0x0000000000017941 */ /* 0x000fea0003800000 */
.L_x_230:
        /* <DEDUP_REMOVED lines=14> */
.L_x_235:
        /* <DEDUP_REMOVED lines=100> */
.L_x_234:
[----:B------:R-:W-:Y:S05]  /*1270*/  BSYNC B1 ;  /* 0x0000000000017941 */ /* 0x000fea0003800000 */
.L_x_233:
        /* <DEDUP_REMOVED lines=55> */
.L_x_237:
[----:B------:R-:W-:Y:S05]  /*15f0*/  BSYNC B1 ;  /* 0x0000000000017941 */ /* 0x000fea0003800000 */
.L_x_236:
        /* <DEDUP_REMOVED lines=26> */
.L_x_229:
[----:B------:R-:W-:Y:S05]  /*17a0*/  BSYNC B0 ;  /* 0x0000000000007941 */ /* 0x000fea0003800000 */
.L_x_228:
        /* <DEDUP_REMOVED lines=15> */
[----:B------:R-:W-:Y:S02]  /*18a0*/  @!P0 IADD3 R13, R7, 0xc0, RZ ;  /* 0x000000c0070d8810 */ /* 0x000fe40007ffe0ff */
        /* <DEDUP_REMOVED lines=20> */
[----:B------:R-:W-:Y:S02]  /*19f0*/  BSSY B1, `(.L_x_240) ;  /* 0x0000016000017945 */ /* 0x000fe40003800000 */
[----:B------:R-:W-:-:S03]  /*1a00*/  IADD3 R9, R4, R9, RZ ;  /* 0x0000000904097210 */ /* 0x000fc60007ffe0ff */
[----:B------:R-:W0:Y:S01]  /*1a10*/  MUFU.RCP R7, R7 ;  /* 0x0000000700077308 */ /* 0x000e220000001000 */
[C---:B------:R-:W-:Y:S02]  /*1a20*/  LEA.HI R8, R9.reuse, 0x1, RZ, 0x19 ;  /* 0x0000000109087811 */ /* 0x040fe400078fc8ff */
[----:B------:R-:W-:Y:S01]  /*1a30*/  ISETP.GE.U32.AND P1, PT, R9, 0x180, PT ;  /* 0x000001800900780c */ /* 0x000fe20003f26070 */
[----:B------:R-:W-:Y:S01]  /*1a40*/  IMAD.MOV.U32 R9, RZ, RZ, R5 ;  /* 0x000000ffff097224 */ /* 0x000fe200078e0005 */
[----:B------:R-:W-:-:S13]  /*1a50*/  LOP3.LUT P0, R8, R8, 0x3, RZ, 0xc0, !PT ;  /* 0x0000000308087812 */ /* 0x000fda000780c0ff */
[----:B0-----:R-:W-:Y:S05]  /*1a60*/  @!P0 BRA `(.L_x_241) ;  /* 0x0000000000388947 */ /* 0x001fea0003800000 */
[----:B------:R-:W0:Y:S01]  /*1a70*/  S2UR UR5, SR_CgaCtaId ;  /* 0x00000000000579c3 */ /* 0x000e220000008800 */
[----:B------:R-:W-:Y:S01]  /*1a80*/  UMOV UR4, 0x400 ;  /* 0x0000040000047882 */ /* 0x000fe20000000000 */
[----:B------:R-:W-:Y:S01]  /*1a90*/  MOV R9, R5 ;  /* 0x0000000500097202 */ /* 0x000fe20000000f00 */
[----:B------:R-:W-:-:S04]  /*1aa0*/  UIADD3 UR4, UR4, 0xe0, URZ ;  /* 0x000000e004047890 */ /* 0x000fc8000fffe03f */
[----:B0-----:R-:W-:-:S06]  /*1ab0*/  ULEA UR4, UR5, UR4, 0x18 ;  /* 0x0000000405047291 */ /* 0x001fcc000f8ec03f */
[----:B------:R-:W-:-:S07]  /*1ac0*/  LEA R10, R5, UR4, 0x2 ;  /* 0x00000004050a7c11 */ /* 0x000fce000f8e10ff */
.L_x_242:
        /* <DEDUP_REMOVED lines=8> */
.L_x_241:
[----:B------:R-:W-:Y:S05]  /*1b50*/  BSYNC B1 ;  /* 0x0000000000017941 */ /* 0x000fea0003800000 */
.L_x_240:
[----:B------:R-:W-:Y:S05]  /*1b60*/  @!P1 BRA `(.L_x_239) ;  /* 0x0000000400c09947 */ /* 0x000fea0003800000 */
[----:B------:R-:W0:Y:S01]  /*1b70*/  S2UR UR5, SR_CgaCtaId ;  /* 0x00000000000579c3 */ /* 0x000e220000008800 */
[----:B------:R-:W-:Y:S01]  /*1b80*/  IADD3 R8, R4, -R9, RZ ;  /* 0x8000000904087210 */ /* 0x000fe20007ffe0ff */
[----:B------:R-:W-:Y:S01]  /*1b90*/  UMOV UR4, 0x400 ;  /* 0x0000040000047882 */ /* 0x000fe20000000000 */
[----:B------:R-:W-:Y:S01]  /*1ba0*/  BSSY B1, `(.L_x_243) ;  /* 0x000003e000017945 */ /* 0x000fe20003800000 */
[----:B------:R-:W-:Y:S01]  /*1bb0*/  UIADD3 UR4, UR4, 0xe0, URZ ;  /* 0x000000e004047890 */ /* 0x000fe2000fffe03f */
[----:B------:R-:W-:Y:S02]  /*1bc0*/  ISETP.GT.AND P1, PT, R8, 0x600, PT ;  /* 0x000006000800780c */ /* 0x000fe40003f24270 */
[----:B------:R-:W-:Y:S01]  /*1bd0*/  PLOP3.LUT P0, PT, PT, PT, PT, 0x80, 0x0 ;  /* 0x000000000000781c */ /* 0x000fe20003f0f070 */
[----:B0-----:R-:W-:-:S06]  /*1be0*/  ULEA UR4, UR5, UR4, 0x18 ;  /* 0x0000000405047291 */ /* 0x001fcc000f8ec03f */
[----:B------:R-:W-:-:S05]  /*1bf0*/  LEA R8, R9, UR4, 0x2 ;  /* 0x0000000409087c11 */ /* 0x000fca000f8e10ff */
[----:B------:R-:W-:Y:S01]  /*1c00*/  VIADD R8, R8, 0x400 ;  /* 0x0000040008087836 */ /* 0x000fe20000000000 */
[----:B------:R-:W-:Y:S06]  /*1c10*/  @!P1 BRA `(.L_x_244) ;  /* 0x0000000000d89947 */ /* 0x000fec0003800000 */
[----:B------:R-:W-:Y:S02]  /*1c20*/  PLOP3.LUT P0, PT, PT, PT, PT, 0x8, 0x0 ;  /* 0x000000000000781c */ /* 0x000fe40003f0e170 */
[----:B------:R-:W-:-:S11]  /*1c30*/  IADD3 R10, R4, -0x600, RZ ;  /* 0xfffffa00040a7810 */ /* 0x000fd60007ffe0ff */
.L_x_245:
        /* <DEDUP_REMOVED lines=52> */
.L_x_244:
[----:B------:R-:W-:Y:S05]  /*1f80*/  BSYNC B1 ;  /* 0x0000000000017941 */ /* 0x000fea0003800000 */
.L_x_243:
        /* <DEDUP_REMOVED lines=31> */
.L_x_247:
[----:B------:R-:W-:Y:S05]  /*2180*/  BSYNC B1 ;  /* 0x0000000000017941 */ /* 0x000fea0003800000 */
.L_x_246:
        /* <DEDUP_REMOVED lines=14> */
.L_x_239:
[----:B------:R-:W-:Y:S05]  /*2270*/  BSYNC B0 ;  /* 0x0000000000007941 */ /* 0x000fea0003800000 */
.L_x_238:
[----:B------:R-:W2:Y:S08]  /*2280*/  S2UR UR5, SR_CgaCtaId ;  /* 0x00000000000579c3 */ /* 0x000eb00000008800 */
[----:B------:R-:W-:Y:S01]  /*2290*/  BAR.SYNC.DEFER_BLOCKING 0x0 ;  /* 0x0000000000007b1d */ /* 0x000fe20000010000 */
[----:B------:R-:W-:Y:S01]  /*22a0*/  LOP3.LUT R4, R0, 0x3, RZ, 0xc0, !PT ;  /* 0x0000000300047812 */ /* 0x000fe200078ec0ff */
[----:B------:R-:W-:Y:S01]  /*22b0*/  HFMA2.MMA R23, -RZ, RZ, 0, 0 ;  /* 0x00000000ff177435 */ /* 0x000fe200000001ff */
[----:B01----:R-:W-:-:S02]  /*22c0*/  SHF.R.S32.HI R7, RZ, 0x1f, R0 ;  /* 0x0000001fff077819 */ /* 0x003fc40000011400 */
[----:B------:R-:W-:Y:S02]  /*22d0*/  CS2R R12, SRZ ;  /* 0x00000000000c7805 */ /* 0x000fe4000001ff00 */
        /* <DEDUP_REMOVED lines=8> */
[C---:B------:R-:W-:Y:S01]  /*2360*/  IADD3 R9, R5.reuse, 0x1f, RZ ;  /* 0x0000001f05097810 */ /* 0x040fe20007ffe0ff */
[----:B------:R-:W-:Y:S01]  /*2370*/  IMAD.MOV.U32 R25, RZ, RZ, RZ ;  /* 0x000000ffff197224 */ /* 0x000fe200078e00ff */
[----:B------:R-:W-:-:S02]  /*2380*/  LOP3.LUT R8, R5, 0xffffffe0, RZ, 0xc0, !PT ;  /* 0xffffffe005087812 */ /* 0x000fc400078ec0ff */
[----:B------:R-:W-:Y:S01]  /*2390*/  CS2R R18, SRZ ;  /* 0x0000000000127805 */ /* 0x000fe2000001ff00 */
[----:B------:R-:W-:Y:S01]  /*23a0*/  BAR.SYNC.DEFER_BLOCKING 0x0 ;  /* 0x0000000000007b1d */ /* 0x000fe20000010000 */
[C---:B------:R-:W-:Y:S01]  /*23b0*/  ISETP.GT.OR P1, PT, R5.reuse, 0x3f, P0 ;  /* 0x0000003f0500780c */ /* 0x040fe20000724670 */
[----:B--2---:R-:W-:Y:S01]  /*23c0*/  ULEA UR4, UR5, UR4, 0x18 ;  /* 0x0000000405047291 */ /* 0x004fe2000f8ec03f */
[----:B------:R-:W-:Y:S02]  /*23d0*/  ISETP.GT.OR P2, PT, R5, 0x1f, P0 ;  /* 0x0000001f0500780c */ /* 0x000fe40000744670 */
[----:B------:R-:W-:Y:S02]  /*23e0*/  CS2R R20, SRZ ;  /* 0x0000000000147805 */ /* 0x000fe4000001ff00 */
[----:B------:R-:W-:Y:S01]  /*23f0*/  SHF.R.S32.HI R5, RZ, 0x2, R0 ;  /* 0x00000002ff057819 */ /* 0x000fe20000011400 */
[----:B------:R-:W-:Y:S01]  /*2400*/  IMAD.MOV.U32 R0, RZ, RZ, RZ ;  /* 0x000000ffff007224 */ /* 0x000fe200078e00ff */
[----:B------:R-:W-:Y:S01]  /*2410*/  ISETP.NE.OR P4, PT, R8, 0x20, P0 ;  /* 0x000000200800780c */ /* 0x000fe20000785670 */
[----:B------:R-:W-:Y:S01]  /*2420*/  HFMA2.MMA R8, -RZ, RZ, 0, 0 ;  /* 0x00000000ff087435 */ /* 0x000fe200000001ff */
[----:B------:R-:W-:Y:S01]  /*2430*/  ISETP.GT.U32.AND P3, PT, R9, 0x3e, PT ;  /* 0x0000003e0900780c */ /* 0x000fe20003f64070 */
[----:B------:R-:W-:Y:S01]  /*2440*/  IMAD R2, R2, 0x60, R5 ;  /* 0x0000006002027824 */ /* 0x000fe200078e0205 */
[----:B------:R-:W-:-:S04]  /*2450*/  MOV R4, RZ ;  /* 0x000000ff00047202 */ /* 0x000fc80000000f00 */
        /* <DEDUP_REMOVED lines=14> */
.L_x_249:
[----:B------:R-:W-:Y:S05]  /*2540*/  BSYNC B0 ;  /* 0x0000000000007941 */ /* 0x000fea0003800000 */
.L_x_248:
        /* <DEDUP_REMOVED lines=10> */
[----:B------:R-:W5:Y:S04]  /*25f0*/  LDS R22, [R2+0x120] ;  /* 0x0001200002167984 */ /* 0x000f680000000800 */
[----:B------:R-:W5:Y:S04]  /*2600*/  LDS R27, [R2+0x140] ;  /* 0x00014000021b7984 */ /* 0x000f680000000800 */
[----:B------:R-:W5:Y:S01]  /*2610*/  LDS R24, [R2+0x160] ;  /* 0x0001600002187984 */ /* 0x000f620000000800 */
[----:B0-----:R-:W-:-:S03]  /*2620*/  FADD.FTZ R7, R7, R10 ;  /* 0x0000000a07077221 */ /* 0x001fc60000010000 */
[----:B------:R-:W0:Y:S01]  /*2630*/  LDS R10, [R2+0x60] ;  /* 0x00006000020a7984 */ /* 0x000e220000000800 */
[----:B-1----:R-:W-:-:S03]  /*2640*/  FADD.FTZ R8, R8, R9 ;  /* 0x0000000908087221 */ /* 0x002fc60000010000 */
[----:B------:R-:W1:Y:S01]  /*2650*/  LDS R9, [R2+0xa0] ;  /* 0x0000a00002097984 */ /* 0x000e620000000800 */
[----:B--2---:R-:W-:Y:S01]  /*2660*/  FADD.FTZ R12, R12, R11 ;  /* 0x0000000b0c0c7221 */ /* 0x004fe20000010000 */
[----:B---3--:R-:W-:Y:S01]  /*2670*/  FADD.FTZ R25, R25, R14 ;  /* 0x0000000e19197221 */ /* 0x008fe20000010000 */
[----:B----4-:R-:W-:Y:S01]  /*2680*/  FADD.FTZ R18, R18, R15 ;  /* 0x0000000f12127221 */ /* 0x010fe20000010000 */
[----:B-----5:R-:W-:Y:S01]  /*2690*/  FADD.FTZ R19, R19, R16 ;  /* 0x0000001013137221 */ /* 0x020fe20000010000 */
[----:B------:R-:W-:Y:S01]  /*26a0*/  FADD.FTZ R0, R0, R17 ;  /* 0x0000001100007221 */ /* 0x000fe20000010000 */
[----:B------:R-:W-:Y:S01]  /*26b0*/  FADD.FTZ R23, R23, R22 ;  /* 0x0000001617177221 */ /* 0x000fe20000010000 */
[----:B------:R-:W-:Y:S01]  /*26c0*/  FADD.FTZ R20, R20, R27 ;  /* 0x0000001b14147221 */ /* 0x000fe20000010000 */
[----:B------:R-:W-:Y:S01]  /*26d0*/  FADD.FTZ R21, R21, R24 ;  /* 0x0000001815157221 */ /* 0x000fe20000010000 */
[----:B0-----:R-:W-:Y:S01]  /*26e0*/  FADD.FTZ R13, R13, R10 ;  /* 0x0000000a0d0d7221 */ /* 0x001fe20000010000 */
[----:B-1----:R-:W-:-:S07]  /*26f0*/  FADD.FTZ R4, R4, R9 ;  /* 0x0000000904047221 */ /* 0x002fce0000010000 */
.L_x_251:
[----:B------:R-:W-:Y:S05]  /*2700*/  BSYNC B0 ;  /* 0x0000000000007941 */ /* 0x000fea0003800000 */
.L_x_250:
        /* <DEDUP_REMOVED lines=15> */
.L_x_253:
[----:B------:R-:W-:Y:S05]  /*2800*/  BSYNC B0 ;  /* 0x0000000000007941 */ /* 0x000fea0003800000 */
.L_x_252:
        /* <DEDUP_REMOVED lines=10> */
[----:B------:R-:W5:Y:S04]  /*28b0*/  @!P0 LDS R27, [R2+0x100] ;  /* 0x00010000021b8984 */ /* 0x000f680000000800 */
[----:B------:R-:W5:Y:S04]  /*28c0*/  @!P0 LDS R22, [R2+0x120] ;  /* 0x0001200002168984 */ /* 0x000f680000000800 */
[----:B------:R-:W5:Y:S01]  /*28d0*/  @!P0 LDS R29, [R2+0x140] ;  /* 0x00014000021d8984 */ /* 0x000f620000000800 */
[----:B01----:R-:W-:-:S03]  /*28e0*/  FADD.FTZ R7, R7, R10 ;  /* 0x0000000a07077221 */ /* 0x003fc60000010000 */
[----:B------:R-:W0:Y:S01]  /*28f0*/  @!P0 LDS R24, [R2+0x160] ;  /* 0x0001600002188984 */ /* 0x000e220000000800 */
[----:B--2---:R-:W-:-:S03]  /*2900*/  FADD.FTZ R8, R8, R9 ;  /* 0x0000000908087221 */ /* 0x004fc60000010000 */
[----:B------:R-:W1:Y:S01]  /*2910*/  LDS R10, [R2+0x60] ;  /* 0x00006000020a7984 */ /* 0x000e620000000800 */
[----:B---3--:R-:W-:Y:S01]  /*2920*/  FADD.FTZ R12, R12, R11 ;  /* 0x0000000b0c0c7221 */ /* 0x008fe20000010000 */
[----:B----4-:R-:W-:Y:S01]  /*2930*/  FADD.FTZ R25, R25, R14 ;  /* 0x0000000e19197221 */ /* 0x010fe20000010000 */
[----:B-----5:R-:W-:Y:S01]  /*2940*/  FADD.FTZ R4, R4, R15 ;  /* 0x0000000f04047221 */ /* 0x020fe20000010000 */
[----:B------:R-:W-:Y:S01]  /*2950*/  FADD.FTZ R18, R18, R17 ;  /* 0x0000001112127221 */ /* 0x000fe20000010000 */
[----:B------:R-:W-:Y:S01]  /*2960*/  FADD.FTZ R19, R19, R16 ;  /* 0x0000001013137221 */ /* 0x000fe20000010000 */
[----:B------:R-:W-:Y:S01]  /*2970*/  @!P0 FADD.FTZ R0, R0, R27 ;  /* 0x0000001b00008221 */ /* 0x000fe20000010000 */
[----:B------:R-:W-:Y:S01]  /*2980*/  @!P0 FADD.FTZ R23, R23, R22 ;  /* 0x0000001617178221 */ /* 0x000fe20000010000 */
[----:B------:R-:W-:Y:S01]  /*2990*/  @!P0 FADD.FTZ R20, R20, R29 ;  /* 0x0000001d14148221 */ /* 0x000fe20000010000 */
[----:B0-----:R-:W-:Y:S01]  /*29a0*/  @!P0 FADD.FTZ R21, R21, R24 ;  /* 0x0000001815158221 */ /* 0x001fe20000010000 */
[----:B-1----:R-:W-:-:S07]  /*29b0*/  FADD.FTZ R13, R13, R10 ;  /* 0x0000000a0d0d7221 */ /* 0x002fce0000010000 */
.L_x_255:
[----:B------:R-:W-:Y:S05]  /*29c0*/  BSYNC B0 ;  /* 0x0000000000007941 */ /* 0x000fea0003800000 */
.L_x_254:
        /* <DEDUP_REMOVED lines=16> */
[CC--:B------:R-:W-:Y:S01]  /*2ad0*/  IADD3 R3, P0, R5.reuse, R17.reuse, RZ ;  /* 0x0000001105037210 */ /* 0x0c0fe20007f1e0ff */
[----:B------:R-:W-:Y:S01]  /*2ae0*/  ULDC.64 UR4, c[0x0][0x210] ;  /* 0x0000840000047ab9 */ /* 0x000fe20000000a00 */
[C---:B------:R-:W-:Y:S01]  /*2af0*/  VIADD R16, R5.reuse, 0x8 ;  /* 0x0000000805107836 */ /* 0x040fe20000000000 */
[C---:B------:R-:W-:Y:S02]  /*2b00*/  IADD3 R6, R5.reuse, 0x10, RZ ;  /* 0x0000001005067810 */ /* 0x040fe40007ffe0ff */
[----:B------:R-:W-:Y:S02]  /*2b10*/  LEA.HI.X.SX32 R10, R5, R24, 0x1, P0 ;  /* 0x00000018050a7211 */ /* 0x000fe400000f0eff */
[C---:B01----:R-:W-:Y:S02]  /*2b20*/  LEA R2, P0, R3.reuse, UR4, 0x1 ;  /* 0x0000000403027c11 */ /* 0x043fe4000f8008ff */
[-C--:B------:R-:W-:Y:S02]  /*2b30*/  IADD3 R11, P1, R6, R17.reuse, RZ ;  /* 0x00000011060b7210 */ /* 0x080fe40007f3e0ff */
[----:B------:R-:W-:Y:S01]  /*2b40*/  LEA.HI.X R3, R3, UR5, R10, 0x1, P0 ;  /* 0x0000000503037c11 */ /* 0x000fe200080f0c0a */
[----:B------:R-:W-:Y:S01]  /*2b50*/  VIADD R10, R5, 0x18 ;  /* 0x00000018050a7836 */ /* 0x000fe20000000000 */
[----:B------:R-:W-:-:S02]  /*2b60*/  IADD3 R9, P0, R16, R17, RZ ;  /* 0x0000001110097210 */ /* 0x000fc40007f1e0ff */
[-C--:B------:R-:W-:Y:S02]  /*2b70*/  LEA.HI.X.SX32 R26, R6, R24.reuse, 0x1, P1 ;  /* 0x00000018061a7211 */ /* 0x080fe400008f0eff */
[----:B------:R-:W-:Y:S02]  /*2b80*/  IADD3 R15, P2, R10, R17, RZ ;  /* 0x000000110a0f7210 */ /* 0x000fe40007f5e0ff */
[----:B------:R-:W-:Y:S02]  /*2b90*/  LEA.HI.X.SX32 R16, R16, R24, 0x1, P0 ;  /* 0x0000001810107211 */ /* 0x000fe400000f0eff */
[----:B------:R-:W-:Y:S02]  /*2ba0*/  F2FP.BF16.F32.PACK_AB R14, R8, R7 ;  /* 0x00000007080e723e */ /* 0x000fe400000010ff */
[----:B------:R-:W-:Y:S02]  /*2bb0*/  LEA R6, P0, R9, UR4, 0x1 ;  /* 0x0000000409067c11 */ /* 0x000fe4000f8008ff */
[----:B------:R-:W-:-:S02]  /*2bc0*/  LEA R8, P1, R11, UR4, 0x1 ;  /* 0x000000040b087c11 */ /* 0x000fc4000f8208ff */
[----:B------:R-:W-:Y:S02]  /*2bd0*/  LEA.HI.X.SX32 R22, R10, R24, 0x1, P2 ;  /* 0x000000180a167211 */ /* 0x000fe400010f0eff */
[----:B------:R-:W-:Y:S02]  /*2be0*/  LEA R10, P2, R15, UR4, 0x1 ;  /* 0x000000040f0a7c11 */ /* 0x000fe4000f8408ff */
[----:B------:R-:W-:Y:S02]  /*2bf0*/  LEA.HI.X R7, R9, UR5, R16, 0x1, P0 ;  /* 0x0000000509077c11 */ /* 0x000fe400080f0c10 */
[----:B------:R-:W-:Y:S01]  /*2c00*/  LEA.HI.X R9, R11, UR5, R26, 0x1, P1 ;  /* 0x000000050b097c11 */ /* 0x000fe200088f0c1a */
[----:B------:R-:W-:Y:S01]  /*2c10*/  VIADD R26, R5, 0x38 ;  /* 0x00000038051a7836 */ /* 0x000fe20000000000 */
[----:B------:R-:W-:Y:S02]  /*2c20*/  PRMT R16, R14, 0x7610, R16 ;  /* 0x000076100e107816 */ /* 0x000fe40000000010 */
[----:B------:R-:W-:-:S02]  /*2c30*/  F2FP.BF16.F32.PACK_AB R12, R13, R12 ;  /* 0x0000000c0d0c723e */ /* 0x000fc400000010ff */
[----:B------:R-:W-:Y:S01]  /*2c40*/  LEA.HI.X R11, R15, UR5, R22, 0x1, P2 ;  /* 0x000000050f0b7c11 */ /* 0x000fe200090f0c16 */
[----:B------:R0:W-:Y:S01]  /*2c50*/  STG.E.U16 desc[UR36][R2.64], R16 ;  /* 0x0000001002007986 */ /* 0x0001e2000c101524 */
[C---:B------:R-:W-:Y:S02]  /*2c60*/  IADD3 R15, R5.reuse, 0x20, RZ ;  /* 0x00000020050f7810 */ /* 0x040fe40007ffe0ff */
[----:B------:R-:W-:Y:S02]  /*2c70*/  PRMT R13, R14, 0x7632, R13 ;  /* 0x000076320e0d7816 */ /* 0x000fe4000000000d */
[C---:B------:R-:W-:Y:S02]  /*2c80*/  PRMT R28, R12.reuse, 0x7610, R28 ;  /* 0x000076100c1c7816 */ /* 0x040fe4000000001c */
[----:B------:R-:W-:Y:S01]  /*2c90*/  PRMT R29, R12, 0x7632, R29 ;  /* 0x000076320c1d7816 */ /* 0x000fe2000000001d */
[C---:B------:R-:W-:Y:S01]  /*2ca0*/  VIADD R12, R5.reuse, 0x28 ;  /* 0x00000028050c7836 */ /* 0x040fe20000000000 */
[C---:B------:R-:W-:Y:S01]  /*2cb0*/  IADD3 R27, R5.reuse, 0x30, RZ ;  /* 0x00000030051b7810 */ /* 0x040fe20007ffe0ff */
[----:B------:R1:W-:Y:S01]  /*2cc0*/  STG.E.U16 desc[UR36][R6.64], R13 ;  /* 0x0000000d06007986 */ /* 0x0003e2000c101524 */
[C---:B------:R-:W-:Y:S01]  /*2cd0*/  IADD3 R14, R5.reuse, 0x40, RZ ;  /* 0x00000040050e7810 */ /* 0x040fe20007ffe0ff */
[----:B0-----:R-:W-:Y:S01]  /*2ce0*/  VIADD R16, R5, 0x48 ;  /* 0x0000004805107836 */ /* 0x001fe20000000000 */
[-C--:B------:R-:W-:Y:S01]  /*2cf0*/  IADD3 R3, P5, R15, R17.reuse, RZ ;  /* 0x000000110f037210 */ /* 0x080fe20007fbe0ff */
[C---:B------:R-:W-:Y:S01]  /*2d00*/  VIADD R2, R5.reuse, 0x58 ;  /* 0x0000005805027836 */ /* 0x040fe20000000000 */
[----:B------:R-:W-:Y:S01]  /*2d10*/  IADD3 R22, R5, 0x50, RZ ;  /* 0x0000005005167810 */ /* 0x000fe20007ffe0ff */
[----:B------:R0:W-:Y:S01]  /*2d20*/  STG.E.U16 desc[UR36][R8.64], R28 ;  /* 0x0000001c08007986 */ /* 0x0001e2000c101524 */
[----:B------:R-:W-:-:S02]  /*2d30*/  IADD3 R5, P4, R12, R17, RZ ;  /* 0x000000110c057210 */ /* 0x000fc40007f9e0ff */
[----:B------:R-:W-:Y:S01]  /*2d40*/  F2FP.BF16.F32.PACK_AB R25, R4, R25 ;  /* 0x000000190419723e */ /* 0x000fe200000010ff */
[----:B------:R2:W-:Y:S01]  /*2d50*/  STG.E.U16 desc[UR36][R10.64], R29 ;  /* 0x0000001d0a007986 */ /* 0x0005e2000c101524 */
[----:B------:R-:W-:Y:S02]  /*2d60*/  F2FP.BF16.F32.PACK_AB R18, R19, R18 ;  /* 0x000000121312723e */ /* 0x000fe400000010ff */
[----:B-1----:R-:W-:Y:S02]  /*2d70*/  LEA.HI.X.SX32 R6, R15, R24, 0x1, P5 ;  /* 0x000000180f067211 */ /* 0x002fe400028f0eff */
[-C--:B------:R-:W-:Y:S02]  /*2d80*/  IADD3 R7, P3, R27, R17.reuse, RZ ;  /* 0x000000111b077210 */ /* 0x080fe40007f7e0ff */
[-C--:B------:R-:W-:Y:S02]  /*2d90*/  IADD3 R13, P0, R16, R17.reuse, RZ ;  /* 0x00000011100d7210 */ /* 0x080fe40007f1e0ff */
[----:B0-----:R-:W-:-:S02]  /*2da0*/  IADD3 R9, P2, R26, R17, RZ ;  /* 0x000000111a097210 */ /* 0x001fc40007f5e0ff */
[-C--:B------:R-:W-:Y:S02]  /*2db0*/  IADD3 R15, P5, R22, R17.reuse, RZ ;  /* 0x00000011160f7210 */ /* 0x080fe40007fbe0ff */
[-C--:B--2---:R-:W-:Y:S02]  /*2dc0*/  IADD3 R11, P1, R14, R17.reuse, RZ ;  /* 0x000000110e0b7210 */ /* 0x084fe40007f3e0ff */
        /* <DEDUP_REMOVED lines=12> */
[----:B------:R-:W-:Y:S01]  /*2e90*/  LEA.HI.X R5, R5, UR5, R8, 0x1, P1 ;  /* 0x0000000505057c11 */ /* 0x000fe200088f0c08 */
[----:B------:R0:W-:Y:S01]  /*2ea0*/  STG.E.U16 desc[UR36][R2.64], R25 ;  /* 0x0000001902007986 */ /* 0x0001e2000c101524 */
[----:B------:R-:W-:Y:S02]  /*2eb0*/  LEA R8, P1, R9, UR4, 0x1 ;  /* 0x0000000409087c11 */ /* 0x000fe4000f8208ff */
[----:B------:R-:W-:Y:S02]  /*2ec0*/  LEA.HI.X R7, R7, UR5, R10, 0x1, P0 ;  /* 0x0000000507077c11 */ /* 0x000fe400080f0c0a */
[----:B------:R-:W-:-:S02]  /*2ed0*/  LEA R10, P0, R11, UR4, 0x1 ;  /* 0x000000040b0a7c11 */ /* 0x000fc4000f8008ff */
[----:B------:R-:W-:Y:S02]  /*2ee0*/  LEA.HI.X R9, R9, UR5, R12, 0x1, P1 ;  /* 0x0000000509097c11 */ /* 0x000fe400088f0c0c */
[----:B------:R-:W-:Y:S02]  /*2ef0*/  LEA R12, P1, R13, UR4, 0x1 ;  /* 0x000000040d0c7c11 */ /* 0x000fe4000f8208ff */
[----:B------:R-:W-:Y:S02]  /*2f00*/  PRMT R19, R25, 0x7632, R19 ;  /* 0x0000763219137816 */ /* 0x000fe40000000013 */
[----:B------:R-:W-:Y:S02]  /*2f10*/  LEA.HI.X R11, R11, UR5, R14, 0x1, P0 ;  /* 0x000000050b0b7c11 */ /* 0x000fe400080f0c0e */
[----:B------:R-:W-:Y:S01]  /*2f20*/  F2FP.BF16.F32.PACK_AB R0, R23, R0 ;  /* 0x000000001700723e */ /* 0x000fe200000010ff */
[----:B------:R1:W-:Y:S01]  /*2f30*/  STG.E.U16 desc[UR36][R4.64], R19 ;  /* 0x0000001304007986 */ /* 0x0003e2000c101524 */
[----:B------:R-:W-:-:S02]  /*2f40*/  LEA R14, P0, R15, UR4, 0x1 ;  /* 0x000000040f0e7c11 */ /* 0x000fc4000f8008ff */
[----:B------:R-:W-:Y:S01]  /*2f50*/  LEA.HI.X R13, R13, UR5, R16, 0x1, P1 ;  /* 0x000000050d0d7c11 */ /* 0x000fe200088f0c10 */
[----:B------:R-:W-:Y:S01]  /*2f60*/  STG.E.U16 desc[UR36][R6.64], R18 ;  /* 0x0000001206007986 */ /* 0x000fe2000c101524 */
[----:B------:R-:W-:Y:S02]  /*2f70*/  LEA R16, P1, R17, UR4, 0x1 ;  /* 0x0000000411107c11 */ /* 0x000fe4000f8208ff */
[----:B0-----:R-:W-:Y:S02]  /*2f80*/  PRMT R3, R18, 0x7632, R3 ;  /* 0x0000763212037816 */ /* 0x001fe40000000003 */
[----:B------:R-:W-:Y:S02]  /*2f90*/  F2FP.BF16.F32.PACK_AB R20, R21, R20 ;  /* 0x000000141514723e */ /* 0x000fe400000010ff */
[----:B------:R-:W-:Y:S01]  /*2fa0*/  LEA.HI.X R15, R15, UR5, R22, 0x1, P0 ;  /* 0x000000050f0f7c11 */ /* 0x000fe200080f0c16 */
[----:B------:R-:W-:Y:S01]  /*2fb0*/  STG.E.U16 desc[UR36][R8.64], R3 ;  /* 0x0000000308007986 */ /* 0x000fe2000c101524 */
[----:B-1----:R-:W-:-:S02]  /*2fc0*/  PRMT R5, R0, 0x7632, R5 ;  /* 0x0000763200057816 */ /* 0x002fc40000000005 */
[----:B------:R-:W-:Y:S01]  /*2fd0*/  LEA.HI.X R17, R17, UR5, R24, 0x1, P1 ;  /* 0x0000000511117c11 */ /* 0x000fe200088f0c18 */
[----:B------:R-:W-:Y:S01]  /*2fe0*/  STG.E.U16 desc[UR36][R10.64], R0 ;  /* 0x000000000a007986 */ /* 0x000fe2000c101524 */
[----:B------:R-:W-:-:S03]  /*2ff0*/  PRMT R2, R20, 0x7632, R2 ;  /* 0x0000763214027816 */ /* 0x000fc60000000002 */
[----:B------:R-:W-:Y:S04]  /*3000*/  STG.E.U16 desc[UR36][R12.64], R5 ;  /* 0x000000050c007986 */ /* 0x000fe8000c101524 */
[----:B------:R-:W-:Y:S04]  /*3010*/  STG.E.U16 desc[UR36][R14.64], R20 ;  /* 0x000000140e007986 */ /* 0x000fe8000c101524 */
[----:B------:R-:W-:Y:S01]  /*3020*/  STG.E.U16 desc[UR36][R16.64], R2 ;  /* 0x0000000210007986 */ /* 0x000fe2000c101524 */
[----:B------:R-:W-:Y:S05]  /*3030*/  EXIT ;  /* 0x000000000000794d */ /* 0x000fea0003800000 */
.L_x_226:
        /* <DEDUP_REMOVED lines=16> */
.L_x_256:
[----:B------:R-:W-:Y:S05]  /*3140*/  EXIT ;  /* 0x000000000000794d */ /* 0x000fea0003800000 */
.L_x_227:
[----:B------:R-:W-:Y:S01]  /*3150*/  HFMA2.MMA R11, -RZ, RZ, 0, 1.847743988037109375e-06 ;  /* 0x0000001fff0b7435 */ /* 0x000fe200000001ff */
[----:B------:R-:W-:Y:S01]  /*3160*/  IMAD.MOV.U32 R12, RZ, RZ, 0x10 ;  /* 0x00000010ff0c7424 */ /* 0x000fe200078e00ff */
[----:B------:R-:W-:Y:S01]  /*3170*/  MOV R8, 0xff7fffff ;  /* 0xff7fffff00087802 */ /* 0x000fe20000000f00 */
[----:B------:R-:W-:-:S08]  /*3180*/  IMAD.MOV.U32 R15, RZ, RZ, -0x1 ;  /* 0xffffffffff0f7424 */ /* 0x000fd000078e00ff */
[----:B------:R-:W-:Y:S05]  /*3190*/  WARPSYNC.COLLECTIVE R15, `(.L_x_257) ;  /* 0x000000000f087348 */ /* 0x000fea0003c00000 */
[----:B------:R0:W1:Y:S02]  /*31a0*/  SHFL.BFLY P6, R14, R13, R12, R11 ;  /* 0x0c00000c0d0e7389 */ /* 0x00006400000c000b */
[----:B01----:R-:W-:Y:S01]  /*31b0*/  ENDCOLLECTIVE ;  /* 0x000000000000791b */ /* 0x003fe20003800000 */
.L_x_257:
[----:B------:R-:W-:Y:S01]  /*31c0*/  IMAD.MOV.U32 R12, RZ, RZ, 0x8 ;  /* 0x00000008ff0c7424 */ /* 0x000fe200078e00ff */
[----:B------:R-:W-:-:S04]  /*31d0*/  FMNMX.FTZ R7, R14, -3.40282346638528859812e+38, !PT ;  /* 0xff7fffff0e077809 */ /* 0x000fc80007810000 */
[----:B------:R-:W-:-:S07]  /*31e0*/  MOV R13, R7 ;  /* 0x00000007000d7202 */ /* 0x000fce0000000f00 */
[----:B------:R-:W-:Y:S05]  /*31f0*/  WARPSYNC.COLLECTIVE R15, `(.L_x_258) ;  /* 0x000000000f087348 */ /* 0x000fea0003c00000 */
[----:B------:R0:W1:Y:S02]  /*3200*/  SHFL.BFLY P6, R14, R13, R12, R11 ;  /* 0x0c00000c0d0e7389 */ /* 0x00006400000c000b */
[----:B01----:R-:W-:Y:S01]  /*3210*/  ENDCOLLECTIVE ;  /* 0x000000000000791b */ /* 0x003fe20003800000 */
.L_x_258:
[----:B------:R-:W-:Y:S01]  /*3220*/  IMAD.MOV.U32 R12, RZ, RZ, 0x4 ;  /* 0x00000004ff0c7424 */ /* 0x000fe200078e00ff */
[----:B------:R-:W-:-:S04]  /*3230*/  FMNMX.FTZ R9, R7, R14, !PT ;  /* 0x0000000e07097209 */ /* 0x000fc80007810000 */
[----:B------:R-:W-:-:S07]  /*3240*/  MOV R13, R9 ;  /* 0x00000009000d7202 */ /* 0x000fce0000000f00 */
[----:B------:R-:W-:Y:S05]  /*3250*/  WARPSYNC.COLLECTIVE R15, `(.L_x_259) ;  /* 0x000000000f087348 */ /* 0x000fea0003c00000 */
[----:B------:R0:W1:Y:S02]  /*3260*/  SHFL.BFLY P6, R14, R13, R12, R11 ;  /* 0x0c00000c0d0e7389 */ /* 0x00006400000c000b */
[----:B01----:R-:W-:Y:S01]  /*3270*/  ENDCOLLECTIVE ;  /* 0x000000000000791b */ /* 0x003fe20003800000 */
.L_x_259:
[----:B------:R-:W-:Y:S01]  /*3280*/  IMAD.MOV.U32 R12, RZ, RZ, 0x2 ;  /* 0x00000002ff0c7424 */ /* 0x000fe200078e00ff */
[----:B------:R-:W-:-:S04]  /*3290*/  FMNMX.FTZ R10, R9, R14, !PT ;  /* 0x0000000e090a7209 */ /* 0x000fc80007810000 */
[----:B------:R-:W-:-:S07]  /*32a0*/  MOV R13, R10 ;  /* 0x0000000a000d7202 */ /* 0x000fce0000000f00 */
[----:B------:R-:W-:Y:S05]  /*32b0*/  WARPSYNC.COLLECTIVE R15, `(.L_x_260) ;  /* 0x000000000f087348 */ /* 0x000fea0003c00000 */
[----:B------:R0:W1:Y:S02]  /*32c0*/  SHFL.BFLY P6, R14, R13, R12, R11 ;  /* 0x0c00000c0d0e7389 */ /* 0x00006400000c000b */
[----:B01----:R-:W-:Y:S01]  /*32d0*/  ENDCOLLECTIVE ;  /* 0x000000000000791b */ /* 0x003fe20003800000 */
.L_x_260:
[----:B------:R-:W-:Y:S01]  /*32e0*/  IMAD.MOV.U32 R12, RZ, RZ, 0x1 ;  /* 0x00000001ff0c7424 */ /* 0x000fe200078e00ff */
[----:B------:R-:W-:-:S04]  /*32f0*/  FMNMX.FTZ R16, R10, R14, !PT ;  /* 0x0000000e0a107209 */ /* 0x000fc80007810000 */
[----:B------:R-:W-:-:S07]  /*3300*/  MOV R13, R16 ;  /* 0x00000010000d7202 */ /* 0x000fce0000000f00 */
[----:B------:R-:W-:Y:S05]  /*3310*/  WARPSYNC.COLLECTIVE R15, `(.L_x_261) ;  /* 0x000000000f087348 */ /* 0x000fea0003c00000 */
[----:B------:R0:W1:Y:S02]  /*3320*/  SHFL.BFLY P6, R14, R13, R12, R11 ;  /* 0x0c00000c0d0e7389 */ /* 0x00006400000c000b */
[----:B01----:R-:W-:Y:S01]  /*3330*/  ENDCOLLECTIVE ;  /* 0x000000000000791b */ /* 0x003fe20003800000 */
.L_x_261:
[----:B------:R-:W-:Y:S05]  /*3340*/  BRA `(.L_x_262) ;  /* 0xffffffd400287947 */ /* 0x000fea000383ffff */
.L_x_263:
        /* <DEDUP_REMOVED lines=11> */
.L_x_28031:


//--------------------- .text._ZN4vllm25paged_attention_v1_kernelI13__nv_bfloat16hLi80ELi32ELi128ELNS_18Fp8KVCacheDataTypeE2ELb0EEEvPT_PKS3_PKT0_S9_ifPKiSB_iPKfiiiSD_SD_iiiii --------------------------
	.section	.text._ZN4vllm25paged_attention_v1_kernelI13__nv_bfloat16hLi80ELi32ELi128ELNS_18Fp8KVCacheDataTypeE2ELb0EEEvPT_PKS3_PKT0_S9_ifPKiSB_iPKfiiiSD_SD_iiiii,"ax",@progbits
	.align	128
        .global         _ZN4vllm25paged_attention_v1_kernelI13__nv_bfloat16hLi80ELi32ELi128ELNS_18Fp8KVCacheDataTypeE2ELb0EEEvPT_PKS3_PKT0_S9_ifPKiSB_iPKfiiiSD_SD_iiiii
        .type           _ZN4vllm25paged_attention_v1_kernelI13__nv_bfloat16hLi80ELi32ELi128ELNS_18Fp8KVCacheDataTypeE2ELb0EEEvPT_PKS3_PKT0_S9_ifPKiSB_iPKfiiiSD_SD_iiiii,@function
        .size           _ZN4vllm25paged_attention_v1_kernelI13__nv_bfloat16hLi80ELi32ELi128ELNS_18Fp8KVCacheDataTypeE2ELb0EEEvPT_PKS3_PKT0_S9_ifPKiSB_iPKfiiiSD_SD_iiiii,(.L_x_28032 - _ZN4vllm25paged_attention_v1_kernelI13__nv_bfloat16hLi80ELi32ELi128ELNS_18Fp8KVCacheDataTypeE2ELb0EEEvPT_PKS3_PKT0_S9_ifPKiSB_iPKfiiiSD_SD_iiiii)
        .other          _ZN4vllm25paged_attention_v1_kernelI13__nv_bfloat16hLi80ELi32ELi128ELNS_18Fp8KVCacheDataTypeE2ELb0EEEvPT_PKS3_PKT0_S9_ifPKiSB_iPKfiiiSD_SD_iiiii,@"STO_CUDA_ENTRY STV_DEFAULT"
_ZN4vllm25paged_attention_v1_kernelI13__nv_bfloat16hLi80ELi32ELi128ELNS_18Fp8KVCacheDataTypeE2ELb0EEEvPT_PKS3_PKT0_S9_ifPKiSB_iPKfiiiSD_SD_iiiii:
.text._ZN4vllm25paged_attention_v1_kernelI13__nv_bfloat16hLi80ELi32ELi128ELNS_18Fp8KVCacheDataTypeE2ELb0EEEvPT_PKS3_PKT0_S9_ifPKiSB_iPKfiiiSD_SD_iiiii:
        /* <DEDUP_REMOVED lines=51> */
.L_x_268:
        /* <DEDUP_REMOVED lines=15> */
.L_x_267:
[----:B------:R-:W-:Y:S05]  /*0420*/  BSYNC B1 ;  /* 0x0000000000017941 */ /* 0x000fea0003800000 */
.L_x_266:
        /* <DEDUP_REMOVED lines=15> */
.L_x_269:
        /* <DEDUP_REMOVED lines=26> */
[----:B0-----:R-:W-:Y:S01]  /*06c0*/  IADD3 R20, R20, 0x2000, RZ ;  /* 0x0000200014147810 */ /* 0x001fe20007ffe0ff */
[----:B------:R-:W-:Y:S06]  /*06d0*/  @!P0 BRA `(.L_x_269) ;  /* 0xfffffffc00908947 */ /* 0x000fec000383ffff */
.L_x_265:
[----:B------:R-:W-:Y:S05]  /*06e0*/  BSYNC B0 ;  /* 0x0000000000007941 */ /* 0x000fea0003800000 */
.L_x_264:
        /* <DEDUP_REMOVED lines=16> */
.L_x_306:
        /* <DEDUP_REMOVED lines=11> */
[----:B------:R-:W-:Y:S01]  /*08a0*/  IMAD.MOV.U32 R18, RZ, RZ, RZ ;  /* 0x000000ffff127224 */ /* 0x000fe200078e00ff */
[----:B------:R-:W-:-:S03]  /*08b0*/  ISETP.GE.AND P1, PT, R5, R4, PT ;  /* 0x000000040500720c */ /* 0x000fc60003f26270 */
[----:B------:R-:W-:Y:S08]  /*08c0*/  BSSY B0, `(.L_x_272) ;  /* 0x00000ee000007945 */ /* 0x000ff00003800000 */
[----:B------:R-:W2:Y:S01]  /*08d0*/  @!P0 S2R R10, SR_CgaCtaId ;  /* 0x00000000000a8919 */ /* 0x000ea20000008800 */
[----:B-1----:R-:W-:-:S05]  /*08e0*/  @!P0 MOV R7, 0x400 ;  /* 0x0000040000078802 */ /* 0x002fca0000000f00 */
[----:B------:R-:W-:-:S05]  /*08f0*/  @!P0 VIADD R7, R7, 0xa0 ;  /* 0x000000a007078836 */ /* 0x000fca0000000000 */
[----:B--2---:R-:W-:-:S04]  /*0900*/  @!P0 LEA R7, R10, R7, 0x18 ;  /* 0x000000070a078211 */ /* 0x004fc800078ec0ff */
[----:B------:R-:W-:-:S05]  /*0910*/  @!P0 LEA R9, R0, R7, 0x2 ;  /* 0x0000000700098211 */ /* 0x000fca00078e10ff */
        /* <DEDUP_REMOVED lines=20> */
[----:B------:R-:W-:-:S03]  /*0a60*/  MOV R9, R5 ;  /* 0x0000000500097202 */ /* 0x000fc60000000f00 */
[----:B--2---:R-:W-:-:S06]  /*0a70*/  ULEA UR4, UR5, UR4, 0x18 ;  /* 0x0000000405047291 */ /* 0x004fcc000f8ec03f */
[----:B------:R-:W-:-:S07]  /*0a80*/  LEA R10, R5, UR4, 0x2 ;  /* 0x00000004050a7c11 */ /* 0x000fce000f8e10ff */
.L_x_276:
        /* <DEDUP_REMOVED lines=11> */
.L_x_275:
[----:B------:R-:W-:Y:S05]  /*0b40*/  BSYNC B1 ;  /* 0x0000000000017941 */ /* 0x000fea0003800000 */
.L_x_274:
        /* <DEDUP_REMOVED lines=12> */
[----:B------:R-:W-:Y:S02]  /*0c10*/  PLOP3.LUT P0, PT, PT, PT, PT, 0x8, 0x0 ;  /* 0x000000000000781c */ /* 0x000fe40003f0e170 */
[----:B------:R-:W-:-:S11]  /*0c20*/  IADD3 R10, R4, -0x600, RZ ;  /* 0xfffffa00040a7810 */ /* 0x000fd60007ffe0ff */
.L_x_279:
        /* <DEDUP_REMOVED lines=100> */
.L_x_278:
[----:B------:R-:W-:Y:S05]  /*1270*/  BSYNC B1 ;  /* 0x0000000000017941 */ /* 0x000fea0003800000 */
.L_x_277:
        /* <DEDUP_REMOVED lines=55> */
.L_x_281:
[----:B------:R-:W-:Y:S05]  /*15f0*/  BSYNC B1 ;  /* 0x0000000000017941 */ /* 0x000fea0003800000 */
.L_x_280:
        /* <DEDUP_REMOVED lines=26> */
.L_x_273:
[----:B------:R-:W-:Y:S05]  /*17a0*/  BSYNC B0 ;  /* 0x0000000000007941 */ /* 0x000fea0003800000 */
.L_x_272:
        /* <DEDUP_REMOVED lines=50> */
.L_x_286:
        /* <DEDUP_REMOVED lines=8> */
.L_x_285:
[----:B------:R-:W-:Y:S05]  /*1b50*/  BSYNC B1 ;  /* 0x0000000000017941 */ /* 0x000fea0003800000 */
.L_x_284:
        /* <DEDUP_REMOVED lines=14> */
.L_x_289:
        /* <DEDUP_REMOVED lines=52> */
.L_x_288:
[----:B------:R-:W-:Y:S05]  /*1f80*/  BSYNC B1 ;  /* 0x0000000000017941 */ /* 0x000fea0003800000 */
.L_x_287:
        /* <DEDUP_REMOVED lines=31> */
.L_x_291:
[----:B------:R-:W-:Y:S05]  /*2180*/  BSYNC B1 ;  /* 0x0000000000017941 */ /* 0x000fea0003800000 */
.L_x_290:
        /* <DEDUP_REMOVED lines=14> */
.L_x_283:
[----:B------:R-:W-:Y:S05]  /*2270*/  BSYNC B0 ;  /* 0x0000000000007941 */ /* 0x000fea0003800000 */
.L_x_282:
[----:B------:R-:W2:Y:S08]  /*2280*/  S2UR UR5, SR_CgaCtaId ;  /* 0x00000000000579c3 */ /* 0x000eb00000008800 */
[----:B------:R-:W-:Y:S01]  /*2290*/  BAR.SYNC.DEFER_BLOCKING 0x0 ;  /* 0x0000000000007b1d */ /* 0x000fe20000010000 */
[----:B------:R-:W-:Y:S01]  /*22a0*/  LOP3.LUT R4, R0, 0x3, RZ, 0xc0, !PT ;  /* 0x0000000300047812 */ /* 0x000fe200078ec0ff */
[----:B------:R-:W-:Y:S01]  /*22b0*/  HFMA2.MMA R23, -RZ, RZ, 0, 0 ;  /* 0x00000000ff177435 */ /* 0x000fe200000001ff */
[----:B01----:R-:W-:Y:S01]  /*22c0*/  SHF.R.S32.HI R7, RZ, 0x1f, R0 ;  /* 0x0000001fff077819 */ /* 0x003fe20000011400 */
        /* <DEDUP_REMOVED lines=9> */
[----:B------:R-:W-:-:S02]  /*2360*/  IADD3 R9, R5, 0x1f, RZ ;  /* 0x0000001f05097810 */ /* 0x000fc40007ffe0ff */
[----:B------:R-:W-:Y:S02]  /*2370*/  CS2R R18, SRZ ;  /* 0x0000000000127805 */ /* 0x000fe4000001ff00 */
[C---:B------:R-:W-:Y:S02]  /*2380*/  LOP3.LUT R8, R5.reuse, 0xffffffe0, RZ, 0xc0, !PT ;  /* 0xffffffe005087812 */ /* 0x040fe400078ec0ff */
[----:B------:R-:W-:Y:S01]  /*2390*/  CS2R R20, SRZ ;  /* 0x0000000000147805 */ /* 0x000fe2000001ff00 */
[----:B------:R-:W-:Y:S01]  /*23a0*/  BAR.SYNC.DEFER_BLOCKING 0x0 ;  /* 0x0000000000007b1d */ /* 0x000fe20000010000 */
[C---:B------:R-:W-:Y:S01]  /*23b0*/  ISETP.GT.OR P1, PT, R5.reuse, 0x3f, P0 ;  /* 0x0000003f0500780c */ /* 0x040fe20000724670 */
[----:B--2---:R-:W-:Y:S01]  /*23c0*/  ULEA UR4, UR5, UR4, 0x18 ;  /* 0x0000000405047291 */ /* 0x004fe2000f8ec03f */
[----:B------:R-:W-:Y:S02]  /*23d0*/  ISETP.GT.OR P2, PT, R5, 0x1f, P0 ;  /* 0x0000001f0500780c */ /* 0x000fe40000744670 */
[----:B------:R-:W-:Y:S01]  /*23e0*/  SHF.R.S32.HI R5, RZ, 0x2, R0 ;  /* 0x00000002ff057819 */ /* 0x000fe20000011400 */
[----:B------:R-:W-:Y:S01]  /*23f0*/  IMAD.MOV.U32 R0, RZ, RZ, RZ ;  /* 0x000000ffff007224 */ /* 0x000fe200078e00ff */
[----:B------:R-:W-:Y:S01]  /*2400*/  ISETP.NE.OR P4, PT, R8, 0x20, P0 ;  /* 0x000000200800780c */ /* 0x000fe20000785670 */
[----:B------:R-:W-:Y:S01]  /*2410*/  IMAD.MOV.U32 R8, RZ, RZ, RZ ;  /* 0x000000ffff087224 */ /* 0x000fe200078e00ff */
        /* <DEDUP_REMOVED lines=15> */
.L_x_293:
[----:B------:R-:W-:Y:S05]  /*2510*/  BSYNC B0 ;  /* 0x0000000000007941 */ /* 0x000fea0003800000 */
.L_x_292:
        /* <DEDUP_REMOVED lines=19> */
[----:B------:R-:W-:Y:S01]  /*2650*/  FADD.FTZ R0, R0, R15 ;  /* 0x0000000f00007221 */ /* 0x000fe20000010000 */
[----:B------:R-:W-:Y:S01]  /*2660*/  FADD.FTZ R23, R23, R16 ;  /* 0x0000001017177221 */ /* 0x000fe20000010000 */
[----:B------:R-:W-:Y:S01]  /*2670*/  FADD.FTZ R20, R20, R17 ;  /* 0x0000001114147221 */ /* 0x000fe20000010000 */
[----:B------:R-:W-:-:S07]  /*2680*/  FADD.FTZ R21, R21, R22 ;  /* 0x0000001615157221 */ /* 0x000fce0000010000 */
.L_x_295:
[----:B------:R-:W-:Y:S05]  /*2690*/  BSYNC B0 ;  /* 0x0000000000007941 */ /* 0x000fea0003800000 */
.L_x_294:
        /* <DEDUP_REMOVED lines=13> */
.L_x_297:
[----:B------:R-:W-:Y:S05]  /*2770*/  BSYNC B0 ;  /* 0x0000000000007941 */ /* 0x000fea0003800000 */
.L_x_296:
        /* <DEDUP_REMOVED lines=10> */
[----:B------:R-:W5:Y:S04]  /*2820*/  LDS R16, [R2+0xe0] ;  /* 0x0000e00002107984 */ /* 0x000f680000000800 */
[----:B------:R-:W5:Y:S04]  /*2830*/  @!P0 LDS R17, [R2+0x100] ;  /* 0x0001000002118984 */ /* 0x000f680000000800 */
[----:B------:R-:W5:Y:S01]  /*2840*/  @!P0 LDS R22, [R2+0x120] ;  /* 0x0001200002168984 */ /* 0x000f620000000800 */
        /* <DEDUP_REMOVED lines=8> */
[----:B------:R-:W-:Y:S01]  /*28d0*/  @!P0 FADD.FTZ R20, R20, R17 ;  /* 0x0000001114148221 */ /* 0x000fe20000010000 */
[----:B------:R-:W-:-:S07]  /*28e0*/  @!P0 FADD.FTZ R21, R21, R22 ;  /* 0x0000001615158221 */ /* 0x000fce0000010000 */
.L_x_299:
[----:B------:R-:W-:Y:S05]  /*28f0*/  BSYNC B0 ;  /* 0x0000000000007941 */ /* 0x000fea0003800000 */
.L_x_298:
        /* <DEDUP_REMOVED lines=16> */
[C---:B01----:R-:W-:Y:S01]  /*2a00*/  VIADD R2, R5.reuse, 0x8 ;  /* 0x0000000805027836 */ /* 0x043fe20000000000 */
[-C--:B------:R-:W-:Y:S01]  /*2a10*/  IADD3 R9, P0, R5, R17.reuse, RZ ;  /* 0x0000001105097210 */ /* 0x080fe20007f1e0ff */
[----:B------:R-:W-:Y:S01]  /*2a20*/  ULDC.64 UR4, c[0x0][0x210] ;  /* 0x0000840000047ab9 */ /* 0x000fe20000000a00 */
[----:B------:R-:W-:Y:S01]  /*2a30*/  F2FP.BF16.F32.PACK_AB R8, R7, R8 ;  /* 0x000000080708723e */ /* 0x000fe200000010ff */
[C---:B------:R-:W-:Y:S01]  /*2a40*/  VIADD R16, R5.reuse, 0x38 ;  /* 0x0000003805107836 */ /* 0x040fe20000000000 */
[C---:B------:R-:W-:Y:S02]  /*2a50*/  IADD3 R3, P1, R2.reuse, R17, RZ ;  /* 0x0000001102037210 */ /* 0x040fe40007f3e0ff */
[-C--:B------:R-:W-:Y:S02]  /*2a60*/  LEA.HI.X.SX32 R12, R5, R24.reuse, 0x1, P0 ;  /* 0x00000018050c7211 */ /* 0x080fe400000f0eff */
[----:B------:R-:W-:Y:S02]  /*2a70*/  LEA R6, P0, R9, UR4, 0x1 ;  /* 0x0000000409067c11 */ /* 0x000fe4000f8008ff */
[----:B------:R-:W-:-:S02]  /*2a80*/  LEA.HI.X.SX32 R2, R2, R24, 0x1, P1 ;  /* 0x0000001802027211 */ /* 0x000fc400008f0eff */
[----:B------:R-:W-:Y:S02]  /*2a90*/  LEA R10, P1, R3, UR4, 0x1 ;  /* 0x00000004030a7c11 */ /* 0x000fe4000f8208ff */
[----:B------:R-:W-:Y:S02]  /*2aa0*/  IADD3 R15, R5, 0x10, RZ ;  /* 0x00000010050f7810 */ /* 0x000fe40007ffe0ff */
[----:B------:R-:W-:Y:S01]  /*2ab0*/  LEA.HI.X R7, R9, UR5, R12, 0x1, P0 ;  /* 0x0000000509077c11 */ /* 0x000fe200080f0c0c */
[----:B------:R-:W-:Y:S01]  /*2ac0*/  VIADD R12, R5, 0x28 ;  /* 0x00000028050c7836 */ /* 0x000fe20000000000 */
[C---:B------:R-:W-:Y:S02]  /*2ad0*/  PRMT R9, R8.reuse, 0x7610, R9 ;  /* 0x0000761008097816 */ /* 0x040fe40000000009 */
[----:B------:R-:W-:Y:S01]  /*2ae0*/  LEA.HI.X R11, R3, UR5, R2, 0x1, P1 ;  /* 0x00000005030b7c11 */ /* 0x000fe200088f0c02 */
[C---:B------:R-:W-:Y:S01]  /*2af0*/  VIADD R2, R5.reuse, 0x48 ;  /* 0x0000004805027836 */ /* 0x040fe20000000000 */
[----:B------:R-:W-:Y:S01]  /*2b00*/  PRMT R13, R8, 0x7632, R13 ;  /* 0x00007632080d7816 */ /* 0x000fe2000000000d */
[----:B------:R-:W-:Y:S01]  /*2b10*/  VIADD R8, R5, 0x18 ;  /* 0x0000001805087836 */ /* 0x000fe20000000000 */
[----:B------:R-:W-:Y:S01]  /*2b20*/  IADD3 R3, P5, R15, R17, RZ ;  /* 0x000000110f037210 */ /* 0x000fe20007fbe0ff */
[----:B------:R0:W-:Y:S01]  /*2b30*/  STG.E.U16 desc[UR36][R6.64], R9 ;  /* 0x0000000906007986 */ /* 0x0001e2000c101524 */
[----:B------:R-:W-:-:S02]  /*2b40*/  IADD3 R26, R5, 0x20, RZ ;  /* 0x00000020051a7810 */ /* 0x000fc40007ffe0ff */
[C---:B------:R-:W-:Y:S01]  /*2b50*/  IADD3 R14, R5.reuse, 0x30, RZ ;  /* 0x00000030050e7810 */ /* 0x040fe20007ffe0ff */
[----:B------:R1:W-:Y:S01]  /*2b60*/  STG.E.U16 desc[UR36][R10.64], R13 ;  /* 0x0000000d0a007986 */ /* 0x0003e2000c101524 */
[----:B------:R-:W-:Y:S02]  /*2b70*/  IADD3 R22, R5, 0x40, RZ ;  /* 0x0000004005167810 */ /* 0x000fe40007ffe0ff */
[----:B------:R-:W-:Y:S02]  /*2b80*/  IADD3 R5, P4, R8, R17, RZ ;  /* 0x0000001108057210 */ /* 0x000fe40007f9e0ff */
[----:B------:R-:W-:Y:S02]  /*2b90*/  F2FP.BF16.F32.PACK_AB R25, R4, R25 ;  /* 0x000000190419723e */ /* 0x000fe400000010ff */
[-C--:B------:R-:W-:Y:S02]  /*2ba0*/  LEA.HI.X.SX32 R8, R8, R24.reuse, 0x1, P4 ;  /* 0x0000001808087211 */ /* 0x080fe400020f0eff */
[----:B0-----:R-:W-:-:S02]  /*2bb0*/  LEA.HI.X.SX32 R6, R15, R24, 0x1, P5 ;  /* 0x000000180f067211 */ /* 0x001fc400028f0eff */
[-C--:B------:R-:W-:Y:S02]  /*2bc0*/  IADD3 R7, P3, R26, R17.reuse, RZ ;  /* 0x000000111a077210 */ /* 0x080fe40007f7e0ff */
[-C--:B------:R-:W-:Y:S02]  /*2bd0*/  IADD3 R9, P2, R12, R17.reuse, RZ ;  /* 0x000000110c097210 */ /* 0x080fe40007f5e0ff */
[-C--:B-1----:R-:W-:Y:S02]  /*2be0*/  IADD3 R11, P1, R14, R17.reuse, RZ ;  /* 0x000000110e0b7210 */ /* 0x082fe40007f3e0ff */
[-C--:B------:R-:W-:Y:S02]  /*2bf0*/  IADD3 R13, P0, R16, R17.reuse, RZ ;  /* 0x00000011100d7210 */ /* 0x080fe40007f1e0ff */
        /* <DEDUP_REMOVED lines=40> */
.L_x_270:
        /* <DEDUP_REMOVED lines=16> */
.L_x_300:
[----:B------:R-:W-:Y:S05]  /*2f80*/  EXIT ;  /* 0x000000000000794d */ /* 0x000fea0003800000 */
.L_x_271:
[----:B------:R-:W-:Y:S01]  /*2f90*/  HFMA2.MMA R11, -RZ, RZ, 0, 1.847743988037109375e-06 ;  /* 0x0000001fff0b7435 */ /* 0x000fe200000001ff */
[----:B------:R-:W-:Y:S01]  /*2fa0*/  IMAD.MOV.U32 R12, RZ, RZ, 0x10 ;  /* 0x00000010ff0c7424 */ /* 0x000fe200078e00ff */
[----:B------:R-:W-:Y:S01]  /*2fb0*/  MOV R8, 0xff7fffff ;  /* 0xff7fffff00087802 */ /* 0x000fe20000000f00 */
[----:B------:R-:W-:-:S08]  /*2fc0*/  IMAD.MOV.U32 R15, RZ, RZ, -0x1 ;  /* 0xffffffffff0f7424 */ /* 0x000fd000078e00ff */
[----:B------:R-:W-:Y:S05]  /*2fd0*/  WARPSYNC.COLLECTIVE R15, `(.L_x_301) ;  /* 0x000000000f087348 */ /* 0x000fea0003c00000 */
[----:B------:R0:W1:Y:S02]  /*2fe0*/  SHFL.BFLY P6, R14, R13, R12, R11 ;  /* 0x0c00000c0d0e7389 */ /* 0x00006400000c000b */
[----:B01----:R-:W-:Y:S01]  /*2ff0*/  ENDCOLLECTIVE ;  /* 0x000000000000791b */ /* 0x003fe20003800000 */
.L_x_301:
[----:B------:R-:W-:Y:S01]  /*3000*/  IMAD.MOV.U32 R12, RZ, RZ, 0x8 ;  /* 0x00000008ff0c7424 */ /* 0x000fe200078e00ff */
[----:B------:R-:W-:-:S04]  /*3010*/  FMNMX.FTZ R7, R14, -3.40282346638528859812e+38, !PT ;  /* 0xff7fffff0e077809 */ /* 0x000fc80007810000 */
[----:B------:R-:W-:-:S07]  /*3020*/  MOV R13, R7 ;  /* 0x00000007000d7202 */ /* 0x000fce0000000f00 */
[----:B------:R-:W-:Y:S05]  /*3030*/  WARPSYNC.COLLECTIVE R15, `(.L_x_302) ;  /* 0x000000000f087348 */ /* 0x000fea0003c00000 */
[----:B------:R0:W1:Y:S02]  /*3040*/  SHFL.BFLY P6, R14, R13, R12, R11 ;  /* 0x0c00000c0d0e7389 */ /* 0x00006400000c000b */
[----:B01----:R-:W-:Y:S01]  /*3050*/  ENDCOLLECTIVE ;  /* 0x000000000000791b */ /* 0x003fe20003800000 */
.L_x_302:
[----:B------:R-:W-:Y:S01]  /*3060*/  IMAD.MOV.U32 R12, RZ, RZ, 0x4 ;  /* 0x00000004ff0c7424 */ /* 0x000fe200078e00ff */
[----:B------:R-:W-:-:S04]  /*3070*/  FMNMX.FTZ R9, R7, R14, !PT ;  /* 0x0000000e07097209 */ /* 0x000fc80007810000 */
[----:B------:R-:W-:-:S07]  /*3080*/  MOV R13, R9 ;  /* 0x00000009000d7202 */ /* 0x000fce0000000f00 */
[----:B------:R-:W-:Y:S05]  /*3090*/  WARPSYNC.COLLECTIVE R15, `(.L_x_303) ;  /* 0x000000000f087348 */ /* 0x000fea0003c00000 */
[----:B------:R0:W1:Y:S02]  /*30a0*/  SHFL.BFLY P6, R14, R13, R12, R11 ;  /* 0x0c00000c0d0e7389 */ /* 0x00006400000c000b */
[----:B01----:R-:W-:Y:S01]  /*30b0*/  ENDCOLLECTIVE ;  /* 0x000000000000791b */ /* 0x003fe20003800000 */
.L_x_303:
[----:B------:R-:W-:Y:S01]  /*30c0*/  IMAD.MOV.U32 R12, RZ, RZ, 0x2 ;  /* 0x00000002ff0c7424 */ /* 0x000fe200078e00ff */
[----:B------:R-:W-:-:S04]  /*30d0*/  FMNMX.FTZ R10, R9, R14, !PT ;  /* 0x0000000e090a7209 */ /* 0x000fc80007810000 */
[----:B------:R-:W-:-:S07]  /*30e0*/  MOV R13, R10 ;  /* 0x0000000a000d7202 */ /* 0x000fce0000000f00 */
[----:B------:R-:W-:Y:S05]  /*30f0*/  WARPSYNC.COLLECTIVE R15, `(.L_x_304) ;  /* 0x000000000f087348 */ /* 0x000fea0003c00000 */
[----:B------:R0:W1:Y:S02]  /*3100*/  SHFL.BFLY P6, R14, R13, R12, R11 ;  /* 0x0c00000c0d0e7389 */ /* 0x00006400000c000b */
[----:B01----:R-:W-:Y:S01]  /*3110*/  ENDCOLLECTIVE ;  /* 0x000000000000791b */ /* 0x003fe20003800000 */
.L_x_304:
[----:B------:R-:W-:Y:S01]  /*3120*/  IMAD.MOV.U32 R12, RZ, RZ, 0x1 ;  /* 0x00000001ff0c7424 */ /* 0x000fe200078e00ff */
[----:B------:R-:W-:-:S04]  /*3130*/  FMNMX.FTZ R16, R10, R14, !PT ;  /* 0x0000000e0a107209 */ /* 0x000fc80007810000 */
[----:B------:R-:W-:-:S07]  /*3140*/  MOV R13, R16 ;  /* 0x00000010000d7202 */ /* 0x000fce0000000f00 */
[----:B------:R-:W-:Y:S05]  /*3150*/  WARPSYNC.COLLECTIVE R15, `(.L_x_305) ;  /* 0x000000000f087348 */ /* 0x000fea0003c00000 */
[----:B------:R0:W1:Y:S02]  /*3160*/  SHFL.BFLY P6, R14, R13, R12, R11 ;  /* 0x0c00000c0d0e7389 */ /* 0x00006400000c000b */
[----:B01----:R-:W-:Y:S01]  /*3170*/  ENDCOLLECTIVE ;  /* 0x000000000000791b */ /* 0x003fe20003800000 */
.L_x_305:
[----:B------:R-:W-:Y:S05]  /*3180*/  BRA `(.L_x_306) ;  /* 0xffffffd400987947 */ /* 0x000fea000383ffff */
.L_x_307:
        /* <DEDUP_REMOVED lines=15> */
.L_x_28032:


//--------------------- .text._ZN4vllm25paged_attention_v1_kernelI13__nv_bfloat16hLi64ELi32ELi128ELNS_18Fp8KVCacheDataTypeE2ELb0EEEvPT_PKS3_PKT0_S9_ifPKiSB_iPKfiiiSD_SD_iiiii --------------------------
	.section	.text._ZN4vllm25paged_attention_v1_kernelI13__nv_bfloat16hLi64ELi32ELi128ELNS_18Fp8KVCacheDataTypeE2ELb0EEEvPT_PKS3_PKT0_S9_ifPKiSB_iPKfiiiSD_SD_iiiii,"ax",@progbits
	.align	128
        .global         _ZN4vllm25paged_attention_v1_kernelI13__nv_bfloat16hLi64ELi32ELi128ELNS_18Fp8KVCacheDataTypeE2ELb0EEEvPT_PKS3_PKT0_S9_ifPKiSB_iPKfiiiSD_SD_iiiii
        .type           _ZN4vllm25paged_attention_v1_kernelI13__nv_bfloat16hLi64ELi32ELi128ELNS_18Fp8KVCacheDataTypeE2ELb0EEEvPT_PKS3_PKT0_S9_ifPKiSB_iPKfiiiSD_SD_iiiii,@function
        .size           _ZN4vllm25paged_attention_v1_kernelI13__nv_bfloat16hLi64ELi32ELi128ELNS_18Fp8KVCacheDataTypeE2ELb0EEEvPT_PKS3_PKT0_S9_ifPKiSB_iPKfiiiSD_SD_iiiii,(.L_x_28033 - _ZN4vllm25paged_attention_v1_kernelI13__nv_bfloat16hLi64ELi32ELi128ELNS_18Fp8KVCacheDataTypeE2ELb0EEEvPT_PKS3_PKT0_S9_ifPKiSB_iPKfiiiSD_SD_iiiii)
        .other          _ZN4vllm25paged_attention_v1_kernelI13__nv_bfloat16hLi64ELi32ELi128ELNS_18Fp8KVCacheDataTypeE2ELb0EEEvPT_PKS3_PKT0_S9_ifPKiSB_iPKfiiiSD_SD_iiiii,@"STO_CUDA_ENTRY STV_DEFAULT"
_ZN4vllm25paged_attention_v1_kernelI13__nv_bfloat16hLi64ELi32ELi128ELNS_18Fp8KVCacheDataTypeE2ELb0EEEvPT_PKS3_PKT0_S9_ifPKiSB_iPKfiiiSD_SD_iiiii:
.text._ZN4vllm25paged_attention_v1_kernelI13__nv_bfloat16hLi64ELi32ELi128ELNS_18Fp8KVCacheDataTypeE2ELb0EEEvPT_PKS3_PKT0_S9_ifPKiSB_iPKfiiiSD_SD_iiiii:
        /* <DEDUP_REMOVED lines=36> */
[----:B------:R-:W-:Y:S01]  /*0240*/  SHF.L.U32 R8, R5, 0x3, RZ ;  /* 0x0000000305087819 */ /* 0x000fe200000006ff */
[----:B------:R-:W-:Y:S01]  /*0250*/  UMOV UR4, 0x400 ;  /* 0x0000040000047882 */ /* 0x000fe20000000000 */
[----:B------:R-:W-:Y:S01]  /*0260*/  ULDC.64 UR6, c[0x0][0x218] ;  /* 0x0000860000067ab9 */ /* 0x000fe20000000a00 */
[----:B------:R-:W-:Y:S01]  /*0270*/  IMAD.MOV.U32 R17, RZ, RZ, R9 ;  /* 0x000000ffff117224 */ /* 0x000fe200078e0009 */
[----:B------:R-:W-:Y:S02]  /*0280*/  IADD3 R22, P1, P2, R20, R8, R15 ;  /* 0x0000000814167210 */ /* 0x000fe40007a3e00f */
[----:B------:R-:W-:Y:S02]  /*0290*/  SHF.R.S32.HI R8, RZ, 0x1f, R8 ;  /* 0x0000001fff087819 */ /* 0x000fe40000011408 */
[----:B------:R-:W-:Y:S02]  /*02a0*/  LEA R21, P3, R22, UR6, 0x1 ;  /* 0x0000000616157c11 */ /* 0x000fe4000f8608ff */
[----:B------:R-:W-:-:S02]  /*02b0*/  IADD3.X R11, R7, R8, R18, P1, P2 ;  /* 0x00000008070b7210 */ /* 0x000fc40000fe4412 */
[----:B------:R-:W-:Y:S02]  /*02c0*/  IADD3 R21, P1, R21, 0x8, RZ ;  /* 0x0000000815157810 */ /* 0x000fe40007f3e0ff */
[----:B------:R-:W-:Y:S02]  /*02d0*/  LEA.HI.X R22, R22, UR7, R11, 0x1, P3 ;  /* 0x0000000716167c11 */ /* 0x000fe400098f0c0b */
[----:B------:R-:W-:Y:S02]  /*02e0*/  MOV R14, R5 ;  /* 0x00000005000e7202 */ /* 0x000fe40000000f00 */
[----:B------:R-:W-:Y:S01]  /*02f0*/  IADD3.X R22, RZ, R22, RZ, P1, !PT ;  /* 0x00000016ff167210 */ /* 0x000fe20000ffe4ff */
[----:B0-----:R-:W-:-:S06]  /*0300*/  ULEA UR4, UR5, UR4, 0x18 ;  /* 0x0000000405047291 */ /* 0x001fcc000f8ec03f */
[----:B------:R-:W-:-:S05]  /*0310*/  LEA R8, R5, UR4, 0x4 ;  /* 0x0000000405087c11 */ /* 0x000fca000f8e20ff */
[----:B------:R-:W-:-:S07]  /*0320*/  VIADD R19, R8, 0x8 ;  /* 0x0000000808137836 */ /* 0x000fce0000000000 */
.L_x_312:
[----:B------:R-:W-:Y:S01]  /*0330*/  IMAD.MOV.U32 R8, RZ, RZ, R21 ;  /* 0x000000ffff087224 */ /* 0x000fe200078e0015 */
[----:B------:R-:W-:-:S05]  /*0340*/  MOV R9, R22 ;  /* 0x0000001600097202 */ /* 0x000fca0000000f00 */
        /* <DEDUP_REMOVED lines=11> */
[----:B0-----:R-:W-:-:S04]  /*0400*/  IADD3 R19, R19, 0x800, RZ ;  /* 0x0000080013137810 */ /* 0x001fc80007ffe0ff */
[----:B------:R-:W-:Y:S05]  /*0410*/  @P1 BRA `(.L_x_312) ;  /* 0xfffffffc00c41947 */ /* 0x000fea000383ffff */
.L_x_311:
[----:B------:R-:W-:Y:S05]  /*0420*/  BSYNC B1 ;  /* 0x0000000000017941 */ /* 0x000fea0003800000 */
.L_x_310:
[----:B------:R-:W-:Y:S05]  /*0430*/  @!P0 BRA `(.L_x_309) ;  /* 0x0000000000a88947 */ /* 0x000fea0003800000 */
[----:B------:R-:W0:Y:S01]  /*0440*/  S2UR UR5, SR_CgaCtaId ;  /* 0x00000000000579c3 */ /* 0x000e220000008800 */
[----:B------:R-:W-:Y:S01]  /*0450*/  UMOV UR4, 0x400 ;  /* 0x0000040000047882 */ /* 0x000fe20000000000 */
[----:B------:R-:W-:Y:S01]  /*0460*/  IADD3 R15, P0, R20, R15, RZ ;  /* 0x0000000f140f7210 */ /* 0x000fe20007f1e0ff */
[----:B------:R-:W-:-:S03]  /*0470*/  IMAD.SHL.U32 R22, R14, 0x8, RZ ;  /* 0x000000080e167824 */ /* 0x000fc600078e00ff */
[----:B------:R-:W-:Y:S01]  /*0480*/  IADD3.X R18, R7, R18, RZ, P0, !PT ;  /* 0x0000001207127210 */ /* 0x000fe200007fe4ff */
[----:B------:R-:W-:Y:S01]  /*0490*/  IMAD.WIDE R22, R22, 0x2, RZ ;  /* 0x0000000216167825 */ /* 0x000fe200078e02ff */
[----:B------:R-:W1:Y:S02]  /*04a0*/  LDC.64 R8, c[0x0][0x218] ;  /* 0x00008600ff087b82 */ /* 0x000e640000000a00 */
[----:B------:R-:W-:Y:S01]  /*04b0*/  LOP3.LUT R19, R22, 0xc, RZ, 0xfc, !PT ;  /* 0x0000000c16137812 */ /* 0x000fe200078efcff */
[----:B0-----:R-:W-:-:S06]  /*04c0*/  ULEA UR4, UR5, UR4, 0x18 ;  /* 0x0000000405047291 */ /* 0x001fcc000f8ec03f */
[----:B------:R-:W-:Y:S02]  /*04d0*/  LEA R20, R14, UR4, 0x4 ;  /* 0x000000040e147c11 */ /* 0x000fe4000f8e20ff */
[C---:B-1----:R-:W-:Y:S02]  /*04e0*/  LEA R7, P0, R15.reuse, R8, 0x1 ;  /* 0x000000080f077211 */ /* 0x042fe400078008ff */
[----:B------:R-:W-:Y:S02]  /*04f0*/  IADD3 R20, R20, 0x1000, RZ ;  /* 0x0000100014147810 */ /* 0x000fe40007ffe0ff */
[----:B------:R-:W-:Y:S01]  /*0500*/  LEA.HI.X R17, R15, R9, R18, 0x1, P0 ;  /* 0x000000090f117211 */ /* 0x000fe200000f0c12 */
[----:B------:R-:W-:-:S08]  /*0510*/  VIADD R18, R14, 0xfffffe00 ;  /* 0xfffffe000e127836 */ /* 0x000fd00000000000 */
.L_x_313:
        /* <DEDUP_REMOVED lines=28> */
.L_x_309:
[----:B------:R-:W-:Y:S05]  /*06e0*/  BSYNC B0 ;  /* 0x0000000000007941 */ /* 0x000fea0003800000 */
.L_x_308:
        /* <DEDUP_REMOVED lines=16> */
.L_x_346:
        /* <DEDUP_REMOVED lines=42> */
.L_x_320:
[----:B------:R-:W1:Y:S01]  /*0a90*/  LDS R12, [R10] ;  /* 0x000000000a0c7984 */ /* 0x000e620000000800 */
[----:B------:R-:W-:Y:S01]  /*0aa0*/  VIADD R9, R9, 0xffffffff ;  /* 0xffffffff09097836 */ /* 0x000fe20000000000 */
[----:B------:R-:W-:-:S04]  /*0ab0*/  IADD3 R8, R8, 0x80, RZ ;  /* 0x0000008008087810 */ /* 0x000fc80007ffe0ff */
        /* <DEDUP_REMOVED lines=8> */
.L_x_319:
[----:B------:R-:W-:Y:S05]  /*0b40*/  BSYNC B1 ;  /* 0x0000000000017941 */ /* 0x000fea0003800000 */
.L_x_318:
        /* <DEDUP_REMOVED lines=14> */
.L_x_323:
[----:B------:R-:W1:Y:S01]  /*0c30*/  LDS R10, [R9+-0x400] ;  /* 0xfffc0000090a7984 */ /* 0x000e620000000800 */
[----:B------:R-:W-:-:S03]  /*0c40*/  VIADD R8, R8, 0x800 ;  /* 0x0000080008087836 */ /* 0x000fc60000000000 */
[----:B------:R-:W2:Y:S02]  /*0c50*/  LDS R12, [R9+-0x200] ;  /* 0xfffe0000090c7984 */ /* 0x000ea40000000800 */
[----:B------:R-:W-:Y:S02]  /*0c60*/  ISETP.GE.AND P2, PT, R8, R11, PT ;  /* 0x0000000b0800720c */ /* 0x000fe40003f46270 */
        /* <DEDUP_REMOVED lines=94> */
[----:B0-----:R-:W-:Y:S01]  /*1250*/  IADD3 R9, R9, 0x2000, RZ ;  /* 0x0000200009097810 */ /* 0x001fe20007ffe0ff */
[----:B------:R-:W-:Y:S06]  /*1260*/  @!P2 BRA `(.L_x_323) ;  /* 0xfffffff80070a947 */ /* 0x000fec000383ffff */
.L_x_322:
[----:B------:R-:W-:Y:S05]  /*1270*/  BSYNC B1 ;  /* 0x0000000000017941 */ /* 0x000fea0003800000 */
.L_x_321:
        /* <DEDUP_REMOVED lines=55> */
.L_x_325:
[----:B------:R-:W-:Y:S05]  /*15f0*/  BSYNC B1 ;  /* 0x0000000000017941 */ /* 0x000fea0003800000 */
.L_x_324:
        /* <DEDUP_REMOVED lines=26> */
.L_x_317:
[----:B------:R-:W-:Y:S05]  /*17a0*/  BSYNC B0 ;  /* 0x0000000000007941 */ /* 0x000fea0003800000 */
.L_x_316:
        /* <DEDUP_REMOVED lines=9> */
[----:B------:R-:W-:-:S05]  /*1840*/  @!P2 VIADD R13, R13, 0x80 ;  /* 0x000000800d0da836 */ /* 0x000fca0000000000 */
[----:B----4-:R-:W-:Y:S01]  /*1850*/  @!P2 LEA R14, R14, R13, 0x18 ;  /* 0x0000000d0e0ea211 */ /* 0x010fe200078ec0ff */
[----:B-1----:R-:W-:Y:S01]  /*1860*/  FADD.FTZ R7, R8, R7 ;  /* 0x0000000708077221 */ /* 0x002fe20000010000 */
[----:B------:R-:W-:-:S03]  /*1870*/  @!P0 MOV R8, 0x400 ;  /* 0x0000040000088802 */ /* 0x000fc60000000f00 */
[----:B------:R-:W-:Y:S01]  /*1880*/  @!P2 IMAD R11, R11, 0x4, R14 ;  /* 0x000000040b0ba824 */ /* 0x000fe200078e020e */
[----:B------:R-:W1:Y:S01]  /*1890*/  SHFL.BFLY PT, R10, R7, 0x4, 0x1f ;  /* 0x0c801f00070a7f89 */ /* 0x000e6200000e0000 */
[----:B------:R-:W-:-:S04]  /*18a0*/  @!P0 IADD3 R8, R8, 0x80, RZ ;  /* 0x0000008008088810 */ /* 0x000fc80007ffe0ff */
[----:B---3--:R-:W-:Y:S01]  /*18b0*/  @!P0 LEA R8, R15, R8, 0x18 ;  /* 0x000000080f088211 */ /* 0x008fe200078ec0ff */
[----:B-1----:R-:W-:Y:S01]  /*18c0*/  FADD.FTZ R10, R7, R10 ;  /* 0x0000000a070a7221 */ /* 0x002fe20000010000 */
[----:B------:R-:W-:-:S04]  /*18d0*/  @!P0 SHF.R.U32.HI R7, RZ, 0x3, R5 ;  /* 0x00000003ff078819 */ /* 0x000fc80000011605 */
[----:B------:R-:W1:Y:S01]  /*18e0*/  SHFL.BFLY PT, R9, R10, 0x2, 0x1f ;  /* 0x0c401f000a097f89 */ /* 0x000e6200000e0000 */
[----:B------:R-:W-:-:S04]  /*18f0*/  @!P0 LOP3.LUT R7, R7, 0x1ffffffc, RZ, 0xc0, !PT ;  /* 0x1ffffffc07078812 */ /* 0x000fc800078ec0ff */
[----:B------:R-:W-:Y:S01]  /*1900*/  @!P0 IADD3 R7, R8, R7, RZ ;  /* 0x0000000708078210 */ /* 0x000fe20007ffe0ff */
        /* <DEDUP_REMOVED lines=24> */
[----:B------:R-:W-:Y:S01]  /*1a90*/  MOV R8, R9 ;  /* 0x0000000900087202 */ /* 0x000fe20000000f00 */
[----:B------:R-:W-:Y:S01]  /*1aa0*/  UIADD3 UR4, UR4, 0xa0, URZ ;  /* 0x000000a004047890 */ /* 0x000fe2000fffe03f */
[----:B------:R-:W-:-:S03]  /*1ab0*/  IMAD.MOV.U32 R10, RZ, RZ, R5 ;  /* 0x000000ffff0a7224 */ /* 0x000fc600078e0005 */
[----:B--2---:R-:W-:-:S06]  /*1ac0*/  ULEA UR4, UR5, UR4, 0x18 ;  /* 0x0000000405047291 */ /* 0x004fcc000f8ec03f */
[----:B------:R-:W-:-:S07]  /*1ad0*/  LEA R9, R5, UR4, 0x2 ;  /* 0x0000000405097c11 */ /* 0x000fce000f8e10ff */
.L_x_330:
[----:B------:R-:W1:Y:S01]  /*1ae0*/  LDS R12, [R9] ;  /* 0x00000000090c7984 */ /* 0x000e620000000800 */
[----:B------:R-:W-:Y:S01]  /*1af0*/  IADD3 R8, R8, -0x1, RZ ;  /* 0xffffffff08087810 */ /* 0x000fe20007ffe0ff */
[----:B------:R-:W-:-:S03]  /*1b00*/  VIADD R10, R10, 0x80 ;  /* 0x000000800a0a7836 */ /* 0x000fc60000000000 */
[----:B------:R-:W-:Y:S01]  /*1b10*/  ISETP.NE.AND P0, PT, R8, RZ, PT ;  /* 0x000000ff0800720c */ /* 0x000fe20003f05270 */
[----:B-1----:R-:W-:-:S05]  /*1b20*/  FMUL.FTZ R12, R12, R7 ;  /* 0x000000070c0c7220 */ /* 0x002fca0000410000 */
[----:B------:R1:W-:Y:S02]  /*1b30*/  STS [R9], R12 ;  /* 0x0000000c09007388 */ /* 0x0003e40000000800 */
[----:B-1----:R-:W-:-:S05]  /*1b40*/  IADD3 R9, R9, 0x200, RZ ;  /* 0x0000020009097810 */ /* 0x002fca0007ffe0ff */
[----:B------:R-:W-:Y:S05]  /*1b50*/  @P0 BRA `(.L_x_330) ;  /* 0xfffffffc00e00947 */ /* 0x000fea000383ffff */
.L_x_329:
[----:B------:R-:W-:Y:S05]  /*1b60*/  BSYNC B1 ;  /* 0x0000000000017941 */ /* 0x000fea0003800000 */
.L_x_328:
        /* <DEDUP_REMOVED lines=14> */
.L_x_333:
[----:B------:R-:W1:Y:S01]  /*1c50*/  LDS R17, [R8+-0x400] ;  /* 0xfffc000008117984 */ /* 0x000e620000000800 */
[----:B------:R-:W-:-:S03]  /*1c60*/  IADD3 R10, R10, 0x800, RZ ;  /* 0x000008000a0a7810 */ /* 0x000fc60007ffe0ff */
[----:B------:R-:W2:Y:S01]  /*1c70*/  LDS R19, [R8+-0x200] ;  /* 0xfffe000008137984 */ /* 0x000ea20000000800 */
[----:B------:R-:W-:-:S03]  /*1c80*/  ISETP.GE.AND P1, PT, R10, R9, PT ;  /* 0x000000090a00720c */ /* 0x000fc60003f26270 */
        /* <DEDUP_REMOVED lines=48> */
.L_x_332:
[----:B------:R-:W-:Y:S05]  /*1f90*/  BSYNC B1 ;  /* 0x0000000000017941 */ /* 0x000fea0003800000 */
.L_x_331:
        /* <DEDUP_REMOVED lines=31> */
.L_x_335:
[----:B------:R-:W-:Y:S05]  /*2190*/  BSYNC B1 ;  /* 0x0000000000017941 */ /* 0x000fea0003800000 */
.L_x_334:
        /* <DEDUP_REMOVED lines=14> */
.L_x_327:
[----:B------:R-:W-:Y:S05]  /*2280*/  BSYNC B0 ;  /* 0x0000000000007941 */ /* 0x000fea0003800000 */
.L_x_326:
[----:B------:R-:W-:Y:S01]  /*2290*/  BAR.SYNC.DEFER_BLOCKING 0x0 ;  /* 0x0000000000007b1d */ /* 0x000fe20000010000 */
[----:B-12---:R-:W-:Y:S01]  /*22a0*/  LOP3.LUT R7, R0, 0x3, RZ, 0xc0, !PT ;  /* 0x0000000300077812 */ /* 0x006fe200078ec0ff */
[----:B------:R-:W-:Y:S01]  /*22b0*/  VIADD R8, R5, 0x1f ;  /* 0x0000001f05087836 */ /* 0x000fe20000000000 */
[----:B------:R-:W-:Y:S01]  /*22c0*/  SHF.R.S32.HI R3, RZ, 0x1f, R0 ;  /* 0x0000001fff037819 */ /* 0x000fe20000011400 */
[----:B------:R-:W-:Y:S01]  /*22d0*/  HFMA2.MMA R26, -RZ, RZ, 0, 0 ;  /* 0x00000000ff1a7435 */ /* 0x000fe200000001ff */
[----:B------:R-:W-:-:S03]  /*22e0*/  ISETP.NE.AND P0, PT, R7, RZ, PT ;  /* 0x000000ff0700720c */ /* 0x000fc60003f05270 */
[----:B------:R-:W1:Y:S01]  /*22f0*/  S2UR UR5, SR_CgaCtaId ;  /* 0x00000000000579c3 */ /* 0x000e620000008800 */
[----:B------:R-:W-:Y:S01]  /*2300*/  LOP3.LUT R7, R5, 0xffffffc0, RZ, 0xc0, !PT ;  /* 0xffffffc005077812 */ /* 0x000fe200078ec0ff */
[----:B------:R-:W-:Y:S01]  /*2310*/  UMOV UR4, 0x400 ;  /* 0x0000040000047882 */ /* 0x000fe20000000000 */
[----:B------:R-:W-:Y:S01]  /*2320*/  LEA.HI R3, R3, R0, RZ, 0x2 ;  /* 0x0000000003037211 */ /* 0x000fe200078f10ff */
[----:B------:R-:W-:Y:S01]  /*2330*/  UIADD3 UR4, UR4, 0xa0, URZ ;  /* 0x000000a004047890 */ /* 0x000fe2000fffe03f */
[C---:B------:R-:W-:Y:S01]  /*2340*/  LOP3.LUT R0, R5.reuse, 0xffffffe0, RZ, 0xc0, !PT ;  /* 0xffffffe005007812 */ /* 0x040fe200078ec0ff */
[----:B------:R-:W-:Y:S01]  /*2350*/  IMAD.MOV.U32 R25, RZ, RZ, RZ ;  /* 0x000000ffff197224 */ /* 0x000fe200078e00ff */
[C---:B------:R-:W-:Y:S02]  /*2360*/  ISETP.GT.OR P1, PT, R5.reuse, 0x3f, P0 ;  /* 0x0000003f0500780c */ /* 0x040fe40000724670 */
[----:B------:R-:W-:Y:S02]  /*2370*/  CS2R R20, SRZ ;  /* 0x0000000000147805 */ /* 0x000fe4000001ff00 */
[----:B------:R-:W-:Y:S01]  /*2380*/  ISETP.GT.OR P2, PT, R5, 0x1f, P0 ;  /* 0x0000001f0500780c */ /* 0x000fe20000744670 */
[----:B------:R-:W-:Y:S01]  /*2390*/  IMAD.MOV.U32 R23, RZ, RZ, RZ ;  /* 0x000000ffff177224 */ /* 0x000fe200078e00ff */
[----:B------:R-:W-:Y:S01]  /*23a0*/  BAR.SYNC.DEFER_BLOCKING 0x0 ;  /* 0x0000000000007b1d */ /* 0x000fe20000010000 */
[----:B------:R-:W-:-:S02]  /*23b0*/  ISETP.NE.OR P5, PT, R7, 0x40, P0 ;  /* 0x000000400700780c */ /* 0x000fc400007a5670 */
[----:B------:R-:W-:Y:S02]  /*23c0*/  CS2R R18, SRZ ;  /* 0x0000000000127805 */ /* 0x000fe4000001ff00 */
[----:B------:R-:W-:Y:S02]  /*23d0*/  SHF.R.S32.HI R5, RZ, 0x2, R3 ;  /* 0x00000002ff057819 */ /* 0x000fe40000011403 */
[----:B------:R-:W-:Y:S01]  /*23e0*/  ISETP.NE.OR P4, PT, R0, 0x20, P0 ;  /* 0x000000200000780c */ /* 0x000fe20000785670 */
[----:B-1----:R-:W-:Y:S01]  /*23f0*/  ULEA UR4, UR5, UR4, 0x18 ;  /* 0x0000000405047291 */ /* 0x002fe2000f8ec03f */
[----:B------:R-:W-:Y:S01]  /*2400*/  LEA R2, R2, R5, 0x6 ;  /* 0x0000000502027211 */ /* 0x000fe200078e30ff */
[----:B------:R-:W-:Y:S01]  /*2410*/  BSSY B0, `(.L_x_336) ;  /* 0x000001e000007945 */ /* 0x000fe20003800000 */
[----:B------:R-:W-:Y:S02]  /*2420*/  MOV R0, RZ ;  /* 0x000000ff00007202 */ /* 0x000fe40000000f00 */
[----:B------:R-:W-:-:S02]  /*2430*/  ISETP.GT.U32.AND P3, PT, R8, 0x3e, PT ;  /* 0x0000003e0800780c */ /* 0x000fc40003f64070 */
[----:B------:R-:W-:-:S05]  /*2440*/  LEA R2, R2, UR4, 0x2 ;  /* 0x0000000402027c11 */ /* 0x000fca000f8e10ff */
[----:B------:R1:W-:Y:S04]  /*2450*/  @!P5 STS [R2+-0x200], R26 ;  /* 0xfffe001a0200d388 */ /* 0x0003e80000000800 */
[----:B------:R1:W-:Y:S04]  /*2460*/  @!P5 STS [R2+-0x1e0], R25 ;  /* 0xfffe20190200d388 */ /* 0x0003e80000000800 */
[----:B------:R1:W-:Y:S04]  /*2470*/  @!P5 STS [R2+-0x1c0], R20 ;  /* 0xfffe40140200d388 */ /* 0x0003e80000000800 */
[----:B------:R1:W-:Y:S04]  /*2480*/  @!P5 STS [R2+-0x1a0], R23 ;  /* 0xfffe60170200d388 */ /* 0x0003e80000000800 */
[----:B------:R1:W-:Y:S04]  /*2490*/  @!P5 STS [R2+-0x180], R18 ;  /* 0xfffe80120200d388 */ /* 0x0003e80000000800 */
[----:B------:R1:W-:Y:S04]  /*24a0*/  @!P5 STS [R2+-0x160], R21 ;  /* 0xfffea0150200d388 */ /* 0x0003e80000000800 */
[----:B------:R1:W-:Y:S04]  /*24b0*/  @!P5 STS [R2+-0x140], R0 ;  /* 0xfffec0000200d388 */ /* 0x0003e80000000800 */
[----:B------:R1:W-:Y:S01]  /*24c0*/  @!P5 STS [R2+-0x120], R19 ;  /* 0xfffee0130200d388 */ /* 0x0003e20000000800 */
[----:B------:R-:W-:Y:S06]  /*24d0*/  BAR.SYNC.DEFER_BLOCKING 0x0 ;  /* 0x0000000000007b1d */ /* 0x000fec0000010000 */
[----:B------:R-:W-:Y:S05]  /*24e0*/  @P1 BRA `(.L_x_337) ;  /* 0x0000000000401947 */ /* 0x000fea0003800000 */
[----:B------:R-:W1:Y:S04]  /*24f0*/  LDS R3, [R2] ;  /* 0x0000000002037984 */ /* 0x000e680000000800 */
[----:B------:R-:W2:Y:S04]  /*2500*/  LDS R8, [R2+0x20] ;  /* 0x0000200002087984 */ /* 0x000ea80000000800 */
[----:B------:R-:W3:Y:S04]  /*2510*/  LDS R7, [R2+0x40] ;  /* 0x0000400002077984 */ /* 0x000ee80000000800 */
[----:B------:R-:W4:Y:S04]  /*2520*/  LDS R10, [R2+0x60] ;  /* 0x00006000020a7984 */ /* 0x000f280000000800 */
[----:B------:R-:W5:Y:S04]  /*2530*/  LDS R9, [R2+0x80] ;  /* 0x0000800002097984 */ /* 0x000f680000000800 */
[----:B------:R-:W0:Y:S04]  /*2540*/  LDS R12, [R2+0xa0] ;  /* 0x0000a000020c7984 */ /* 0x000e280000000800 */
[----:B------:R-:W0:Y:S04]  /*2550*/  LDS R11, [R2+0xc0] ;  /* 0x0000c000020b7984 */ /* 0x000e280000000800 */
[----:B------:R-:W0:Y:S01]  /*2560*/  LDS R14, [R2+0xe0] ;  /* 0x0000e000020e7984 */ /* 0x000e220000000800 */
[----:B-1----:R-:W-:Y:S01]  /*2570*/  FADD.FTZ R26, R26, R3 ;  /* 0x000000031a1a7221 */ /* 0x002fe20000010000 */
[----:B--2---:R-:W-:Y:S01]  /*2580*/  FADD.FTZ R25, R25, R8 ;  /* 0x0000000819197221 */ /* 0x004fe20000010000 */
[----:B---3--:R-:W-:Y:S01]  /*2590*/  FADD.FTZ R20, R20, R7 ;  /* 0x0000000714147221 */ /* 0x008fe20000010000 */
[----:B----4-:R-:W-:Y:S01]  /*25a0*/  FADD.FTZ R23, R23, R10 ;  /* 0x0000000a17177221 */ /* 0x010fe20000010000 */
[----:B-----5:R-:W-:Y:S01]  /*25b0*/  FADD.FTZ R18, R18, R9 ;  /* 0x0000000912127221 */ /* 0x020fe20000010000 */
[----:B0-----:R-:W-:Y:S01]  /*25c0*/  FADD.FTZ R21, R21, R12 ;  /* 0x0000000c15157221 */ /* 0x001fe20000010000 */
[----:B------:R-:W-:Y:S01]  /*25d0*/  FADD.FTZ R0, R0, R11 ;  /* 0x0000000b00007221 */ /* 0x000fe20000010000 */
[----:B------:R-:W-:-:S07]  /*25e0*/  FADD.FTZ R19, R19, R14 ;  /* 0x0000000e13137221 */ /* 0x000fce0000010000 */
.L_x_337:
[----:B------:R-:W-:Y:S05]  /*25f0*/  BSYNC B0 ;  /* 0x0000000000007941 */ /* 0x000fea0003800000 */
.L_x_336:
[----:B------:R-:W-:Y:S06]  /*2600*/  BAR.SYNC.DEFER_BLOCKING 0x0 ;  /* 0x0000000000007b1d */ /* 0x000fec0000010000 */
[----:B------:R-:W-:Y:S01]  /*2610*/  BSSY B0, `(.L_x_338) ;  /* 0x000001b000007945 */ /* 0x000fe20003800000 */
        /* <DEDUP_REMOVED lines=11> */
[----:B------:R-:W3:Y:S04]  /*26d0*/  LDS R8, [R2+0x20] ;  /* 0x0000200002087984 */ /* 0x000ee80000000800 */
[----:B------:R-:W4:Y:S04]  /*26e0*/  LDS R7, [R2+0x40] ;  /* 0x0000400002077984 */ /* 0x000f280000000800 */
[----:B------:R-:W5:Y:S04]  /*26f0*/  LDS R10, [R2+0x60] ;  /* 0x00006000020a7984 */ /* 0x000f680000000800 */
[----:B------:R-:W0:Y:S04]  /*2700*/  @!P0 LDS R9, [R2+0x80] ;  /* 0x0000800002098984 */ /* 0x000e280000000800 */
[----:B------:R-:W0:Y:S04]  /*2710*/  @!P0 LDS R12, [R2+0xa0] ;  /* 0x0000a000020c8984 */ /* 0x000e280000000800 */
[----:B------:R-:W0:Y:S04]  /*2720*/  @!P0 LDS R11, [R2+0xc0] ;  /* 0x0000c000020b8984 */ /* 0x000e280000000800 */
[----:B------:R-:W0:Y:S01]  /*2730*/  @!P0 LDS R14, [R2+0xe0] ;  /* 0x0000e000020e8984 */ /* 0x000e220000000800 */
[----:B-12---:R-:W-:Y:S01]  /*2740*/  FADD.FTZ R26, R26, R3 ;  /* 0x000000031a1a7221 */ /* 0x006fe20000010000 */
[----:B---3--:R-:W-:Y:S01]  /*2750*/  FADD.FTZ R25, R25, R8 ;  /* 0x0000000819197221 */ /* 0x008fe20000010000 */
[----:B----4-:R-:W-:Y:S01]  /*2760*/  FADD.FTZ R20, R20, R7 ;  /* 0x0000000714147221 */ /* 0x010fe20000010000 */
[----:B-----5:R-:W-:Y:S01]  /*2770*/  FADD.FTZ R23, R23, R10 ;  /* 0x0000000a17177221 */ /* 0x020fe20000010000 */
[----:B0-----:R-:W-:Y:S01]  /*2780*/  @!P0 FADD.FTZ R18, R18, R9 ;  /* 0x0000000912128221 */ /* 0x001fe20000010000 */
[----:B------:R-:W-:Y:S01]  /*2790*/  @!P0 FADD.FTZ R21, R21, R12 ;  /* 0x0000000c15158221 */ /* 0x000fe20000010000 */
[----:B------:R-:W-:Y:S01]  /*27a0*/  @!P0 FADD.FTZ R0, R0, R11 ;  /* 0x0000000b00008221 */ /* 0x000fe20000010000 */
[----:B------:R-:W-:-:S07]  /*27b0*/  @!P0 FADD.FTZ R19, R19, R14 ;  /* 0x0000000e13138221 */ /* 0x000fce0000010000 */
.L_x_339:
[----:B------:R-:W-:Y:S05]  /*27c0*/  BSYNC B0 ;  /* 0x0000000000007941 */ /* 0x000fea0003800000 */
.L_x_338:
[----:B------:R-:W-:Y:S06]  /*27d0*/  BAR.SYNC.DEFER_BLOCKING 0x0 ;  /* 0x0000000000007b1d */ /* 0x000fec0000010000 */
[----:B------:R-:W-:Y:S05]  /*27e0*/  @P3 EXIT ;  /* 0x000000000000394d */ /* 0x000fea0003800000 */
[----:B------:R-:W3:Y:S01]  /*27f0*/  S2UR UR4, SR_CTAID.Z ;  /* 0x00000000000479c3 */ /* 0x000ee20000002700 */
[----:B------:R-:W-:Y:S01]  /*2800*/  ULDC UR5, c[0x0][0x14] ;  /* 0x0000050000057ab9 */ /* 0x000fe20000000800 */
[----:B------:R-:W-:Y:S01]  /*2810*/  ULDC UR6, c[0x0][0xc] ;  /* 0x0000030000067ab9 */ /* 0x000fe20000000800 */
[----:B------:R-:W-:Y:S02]  /*2820*/  IMAD R4, R4, UR5, RZ ;  /* 0x0000000504047c24 */ /* 0x000fe4000f8e02ff */
[----:B------:R-:W-:Y:S02]  /*2830*/  IMAD R6, R6, UR6, RZ ;  /* 0x0000000606067c24 */ /* 0x000fe4000f8e02ff */
[----:B------:R-:W-:Y:S02]  /*2840*/  IMAD.SHL.U32 R3, R4, 0x40, RZ ;  /* 0x0000004004037824 */ /* 0x000fe400078e00ff */
[----:B------:R-:W-:-:S03]  /*2850*/  IMAD R6, R6, UR5, RZ ;  /* 0x0000000506067c24 */ /* 0x000fc6000f8e02ff */
[----:B------:R-:W-:Y:S02]  /*2860*/  SHF.R.S32.HI R7, RZ, 0x1f, R3 ;  /* 0x0000001fff077819 */ /* 0x000fe40000011403 */
[----:B------:R-:W-:-:S04]  /*2870*/  SHF.L.U32 R6, R6, 0x6, RZ ;  /* 0x0000000606067819 */ /* 0x000fc800000006ff */
[----:B------:R-:W-:Y:S01]  /*2880*/  SHF.R.S32.HI R24, RZ, 0x1f, R6 ;  /* 0x0000001fff187819 */ /* 0x000fe20000011406 */
[----:B---3--:R-:W-:-:S04]  /*2890*/  USHF.L.U32 UR4, UR4, 0x6, URZ ;  /* 0x0000000604047899 */ /* 0x008fc8000800063f */
[----:B------:R-:W-:Y:S02]  /*28a0*/  USHF.R.S32.HI UR5, URZ, 0x1f, UR4 ;  /* 0x0000001f3f057899 */ /* 0x000fe40008011404 */
[----:B------:R-:W-:-:S04]  /*28b0*/  IADD3 R17, P1, P2, R6, UR4, R3 ;  /* 0x0000000406117c10 */ /* 0x000fc8000fa3e003 */
[----:B------:R-:W-:Y:S01]  /*28c0*/  IADD3.X R24, R24, UR5, R7, P1, P2 ;  /* 0x0000000518187c10 */ /* 0x000fe20008fe4407 */
[----:B------:R-:W-:Y:S08]  /*28d0*/  @P0 EXIT ;  /* 0x000000000000094d */ /* 0x000ff00003800000 */
[CC--:B------:R-:W-:Y:S01]  /*28e0*/  IADD3 R3, P0, R5.reuse, R17.reuse, RZ ;  /* 0x0000001105037210 */ /* 0x0c0fe20007f1e0ff */
[C---:B------:R-:W-:Y:S01]  /*28f0*/  VIADD R8, R5.reuse, 0x8 ;  /* 0x0000000805087836 */ /* 0x040fe20000000000 */
[C---:B------:R-:W-:Y:S01]  /*2900*/  IADD3 R10, R5.reuse, 0x10, RZ ;  /* 0x00000010050a7810 */ /* 0x040fe20007ffe0ff */
[C---:B------:R-:W-:Y:S01]  /*2910*/  VIADD R12, R5.reuse, 0x18 ;  /* 0x00000018050c7836 */ /* 0x040fe20000000000 */
[C---:B------:R-:W-:Y:S01]  /*2920*/  IADD3 R14, R5.reuse, 0x20, RZ ;  /* 0x00000020050e7810 */ /* 0x040fe20007ffe0ff */
[C---:B0-----:R-:W-:Y:S01]  /*2930*/  VIADD R16, R5.reuse, 0x28 ;  /* 0x0000002805107836 */ /* 0x041fe20000000000 */
[C---:B------:R-:W-:Y:S01]  /*2940*/  IADD3 R29, R5.reuse, 0x30, RZ ;  /* 0x00000030051d7810 */ /* 0x040fe20007ffe0ff */
[C---:B------:R-:W-:Y:S01]  /*2950*/  VIADD R27, R5.reuse, 0x38 ;  /* 0x00000038051b7836 */ /* 0x040fe20000000000 */
[----:B------:R-:W-:Y:S01]  /*2960*/  LEA.HI.X.SX32 R6, R5, R24, 0x1, P0 ;  /* 0x0000001805067211 */ /* 0x000fe200000f0eff */
[----:B------:R-:W-:Y:S01]  /*2970*/  ULDC.64 UR4, c[0x0][0x210] ;  /* 0x0000840000047ab9 */ /* 0x000fe20000000a00 */
[----:B------:R-:W-:-:S02]  /*2980*/  IADD3 R5, P0, R8, R17, RZ ;  /* 0x0000001108057210 */ /* 0x000fc40007f1e0ff */
[----:B------:R-:W-:Y:S02]  /*2990*/  IADD3 R7, P1, R10, R17, RZ ;  /* 0x000000110a077210 */ /* 0x000fe40007f3e0ff */
[-C--:B------:R-:W-:Y:S02]  /*29a0*/  LEA.HI.X.SX32 R8, R8, R24.reuse, 0x1, P0 ;  /* 0x0000001808087211 */ /* 0x080fe400000f0eff */
[C---:B-12---:R-:W-:Y:S02]  /*29b0*/  LEA R2, P0, R3.reuse, UR4, 0x1 ;  /* 0x0000000403027c11 */ /* 0x046fe4000f8008ff */
[----:B------:R-:W-:Y:S02]  /*29c0*/  LEA.HI.X.SX32 R10, R10, R24, 0x1, P1 ;  /* 0x000000180a0a7211 */ /* 0x000fe400008f0eff */
[----:B------:R-:W-:Y:S02]  /*29d0*/  LEA.HI.X R3, R3, UR5, R6, 0x1, P0 ;  /* 0x0000000503037c11 */ /* 0x000fe400080f0c06 */
[----:B------:R-:W-:-:S02]  /*29e0*/  LEA R6, P0, R7, UR4, 0x1 ;  /* 0x0000000407067c11 */ /* 0x000fc4000f8008ff */
[-C--:B------:R-:W-:Y:S02]  /*29f0*/  IADD3 R11, P3, R14, R17.reuse, RZ ;  /* 0x000000110e0b7210 */ /* 0x080fe40007f7e0ff */
[----:B------:R-:W-:Y:S02]  /*2a00*/  LEA R4, P1, R5, UR4, 0x1 ;  /* 0x0000000405047c11 */ /* 0x000fe4000f8208ff */
[----:B------:R-:W-:Y:S02]  /*2a10*/  LEA.HI.X R7, R7, UR5, R10, 0x1, P0 ;  /* 0x0000000507077c11 */ /* 0x000fe400080f0c0a */
[----:B------:R-:W-:Y:S02]  /*2a20*/  IADD3 R9, P2, R12, R17, RZ ;  /* 0x000000110c097210 */ /* 0x000fe40007f5e0ff */
[----:B------:R-:W-:Y:S02]  /*2a30*/  LEA.HI.X.SX32 R14, R14, R24, 0x1, P3 ;  /* 0x000000180e0e7211 */ /* 0x000fe400018f0eff */
[----:B------:R-:W-:-:S02]  /*2a40*/  LEA R10, P0, R11, UR4, 0x1 ;  /* 0x000000040b0a7c11 */ /* 0x000fc4000f8008ff */
[-C--:B------:R-:W-:Y:S02]  /*2a50*/  IADD3 R15, P5, R29, R17.reuse, RZ ;  /* 0x000000111d0f7210 */ /* 0x080fe40007fbe0ff */
[----:B------:R-:W-:Y:S02]  /*2a60*/  LEA.HI.X R5, R5, UR5, R8, 0x1, P1 ;  /* 0x0000000505057c11 */ /* 0x000fe400088f0c08 */
[----:B------:R-:W-:Y:S02]  /*2a70*/  LEA.HI.X.SX32 R12, R12, R24, 0x1, P2 ;  /* 0x000000180c0c7211 */ /* 0x000fe400010f0eff */
[----:B------:R-:W-:Y:S02]  /*2a80*/  LEA R8, P1, R9, UR4, 0x1 ;  /* 0x0000000409087c11 */ /* 0x000fe4000f8208ff */
[----:B------:R-:W-:Y:S02]  /*2a90*/  LEA.HI.X R11, R11, UR5, R14, 0x1, P0 ;  /* 0x000000050b0b7c11 */ /* 0x000fe400080f0c0e */
[----:B------:R-:W-:-:S02]  /*2aa0*/  IADD3 R13, P4, R16, R17, RZ ;  /* 0x00000011100d7210 */ /* 0x000fc40007f9e0ff */
[----:B------:R-:W-:Y:S02]  /*2ab0*/  LEA.HI.X.SX32 R22, R29, R24, 0x1, P5 ;  /* 0x000000181d167211 */ /* 0x000fe400028f0eff */
[----:B------:R-:W-:Y:S02]  /*2ac0*/  LEA R14, P0, R15, UR4, 0x1 ;  /* 0x000000040f0e7c11 */ /* 0x000fe4000f8008ff */
[----:B------:R-:W-:Y:S02]  /*2ad0*/  F2FP.BF16.F32.PACK_AB R25, R25, R26 ;  /* 0x0000001a1919723e */ /* 0x000fe400000010ff */
[----:B------:R-:W-:Y:S02]  /*2ae0*/  LEA.HI.X R9, R9, UR5, R12, 0x1, P1 ;  /* 0x0000000509097c11 */ /* 0x000fe400088f0c0c */
[----:B------:R-:W-:Y:S01]  /*2af0*/  LEA.HI.X.SX32 R16, R16, R24, 0x1, P4 ;  /* 0x0000001810107211 */ /* 0x000fe200020f0eff */
[----:B------:R0:W-:Y:S01]  /*2b00*/  STG.E.U16 desc[UR36][R2.64], R25 ;  /* 0x0000001902007986 */ /* 0x0001e2000c101524 */
[----:B------:R-:W-:-:S02]  /*2b10*/  LEA R12, P1, R13, UR4, 0x1 ;  /* 0x000000040d0c7c11 */ /* 0x000fc4000f8208ff */
[--C-:B------:R-:W-:Y:S02]  /*2b20*/  LEA.HI.X R15, R15, UR5, R22.reuse, 0x1, P0 ;  /* 0x000000050f0f7c11 */ /* 0x100fe400080f0c16 */
[----:B------:R-:W-:Y:S02]  /*2b30*/  IADD3 R17, P6, R27, R17, RZ ;  /* 0x000000111b117210 */ /* 0x000fe40007fde0ff */
[----:B------:R-:W-:Y:S02]  /*2b40*/  F2FP.BF16.F32.PACK_AB R20, R23, R20 ;  /* 0x000000141714723e */ /* 0x000fe400000010ff */
[----:B------:R-:W-:Y:S02]  /*2b50*/  PRMT R22, R25, 0x7632, R22 ;  /* 0x0000763219167816 */ /* 0x000fe40000000016 */
[----:B------:R-:W-:Y:S02]  /*2b60*/  F2FP.BF16.F32.PACK_AB R18, R21, R18 ;  /* 0x000000121512723e */ /* 0x000fe400000010ff */
[----:B------:R-:W-:Y:S01]  /*2b70*/  LEA.HI.X R13, R13, UR5, R16, 0x1, P1 ;  /* 0x000000050d0d7c11 */ /* 0x000fe200088f0c10 */
[----:B------:R1:W-:Y:S01]  /*2b80*/  STG.E.U16 desc[UR36][R4.64], R22 ;  /* 0x0000001604007986 */ /* 0x0003e2000c101524 */
[----:B------:R-:W-:-:S02]  /*2b90*/  LEA.HI.X.SX32 R24, R27, R24, 0x1, P6 ;  /* 0x000000181b187211 */ /* 0x000fc400030f0eff */
[----:B------:R-:W-:Y:S01]  /*2ba0*/  LEA R16, P1, R17, UR4, 0x1 ;  /* 0x0000000411107c11 */ /* 0x000fe2000f8208ff */
[----:B------:R-:W-:Y:S01]  /*2bb0*/  STG.E.U16 desc[UR36][R6.64], R20 ;  /* 0x0000001406007986 */ /* 0x000fe2000c101524 */
[----:B0-----:R-:W-:Y:S02]  /*2bc0*/  PRMT R3, R20, 0x7632, R3 ;  /* 0x0000763214037816 */ /* 0x001fe40000000003 */
[----:B------:R-:W-:Y:S02]  /*2bd0*/  F2FP.BF16.F32.PACK_AB R0, R19, R0 ;  /* 0x000000001300723e */ /* 0x000fe400000010ff */
[----:B------:R-:W-:Y:S01]  /*2be0*/  LEA.HI.X R17, R17, UR5, R24, 0x1, P1 ;  /* 0x0000000511117c11 */ /* 0x000fe200088f0c18 */
[----:B------:R-:W-:Y:S01]  /*2bf0*/  STG.E.U16 desc[UR36][R8.64], R3 ;  /* 0x0000000308007986 */ /* 0x000fe2000c101524 */
[----:B------:R-:W-:Y:S02]  /*2c00*/  PRMT R2, R0, 0x7632, R2 ;  /* 0x0000763200027816 */ /* 0x000fe40000000002 */
[----:B-1----:R-:W-:Y:S01]  /*2c10*/  PRMT R5, R18, 0x7632, R5 ;  /* 0x0000763212057816 */ /* 0x002fe20000000005 */
[----:B------:R-:W-:Y:S04]  /*2c20*/  STG.E.U16 desc[UR36][R10.64], R18 ;  /* 0x000000120a007986 */ /* 0x000fe8000c101524 */
[----:B------:R-:W-:Y:S04]  /*2c30*/  STG.E.U16 desc[UR36][R12.64], R5 ;  /* 0x000000050c007986 */ /* 0x000fe8000c101524 */
[----:B------:R-:W-:Y:S04]  /*2c40*/  STG.E.U16 desc[UR36][R14.64], R0 ;  /* 0x000000000e007986 */ /* 0x000fe8000c101524 */
[----:B------:R-:W-:Y:S01]  /*2c50*/  STG.E.U16 desc[UR36][R16.64], R2 ;  /* 0x0000000210007986 */ /* 0x000fe2000c101524 */
[----:B------:R-:W-:Y:S05]  /*2c60*/  EXIT ;  /* 0x000000000000794d */ /* 0x000fea0003800000 */
.L_x_314:
        /* <DEDUP_REMOVED lines=16> */
.L_x_340:
[----:B------:R-:W-:Y:S05]  /*2d70*/  EXIT ;  /* 0x000000000000794d */ /* 0x000fea0003800000 */
.L_x_315:
[----:B------:R-:W-:Y:S01]  /*2d80*/  HFMA2.MMA R11, -RZ, RZ, 0, 1.847743988037109375e-06 ;  /* 0x0000001fff0b7435 */ /* 0x000fe200000001ff */
[----:B------:R-:W-:Y:S01]  /*2d90*/  IMAD.MOV.U32 R12, RZ, RZ, 0x10 ;  /* 0x00000010ff0c7424 */ /* 0x000fe200078e00ff */
[----:B------:R-:W-:Y:S01]  /*2da0*/  MOV R8, 0xff7fffff ;  /* 0xff7fffff00087802 */ /* 0x000fe20000000f00 */
[----:B------:R-:W-:-:S08]  /*2db0*/  IMAD.MOV.U32 R15, RZ, RZ, -0x1 ;  /* 0xffffffffff0f7424 */ /* 0x000fd000078e00ff */
[----:B------:R-:W-:Y:S05]  /*2dc0*/  WARPSYNC.COLLECTIVE R15, `(.L_x_341) ;  /* 0x000000000f087348 */ /* 0x000fea0003c00000 */
[----:B------:R0:W1:Y:S02]  /*2dd0*/  SHFL.BFLY P6, R14, R13, R12, R11 ;  /* 0x0c00000c0d0e7389 */ /* 0x00006400000c000b */
[----:B01----:R-:W-:Y:S01]  /*2de0*/  ENDCOLLECTIVE ;  /* 0x000000000000791b */ /* 0x003fe20003800000 */
.L_x_341:
[----:B------:R-:W-:Y:S01]  /*2df0*/  IMAD.MOV.U32 R12, RZ, RZ, 0x8 ;  /* 0x00000008ff0c7424 */ /* 0x000fe200078e00ff */
[----:B------:R-:W-:-:S04]  /*2e00*/  FMNMX.FTZ R7, R14, -3.40282346638528859812e+38, !PT ;  /* 0xff7fffff0e077809 */ /* 0x000fc80007810000 */
[----:B------:R-:W-:-:S07]  /*2e10*/  MOV R13, R7 ;  /* 0x00000007000d7202 */ /* 0x000fce0000000f00 */
[----:B------:R-:W-:Y:S05]  /*2e20*/  WARPSYNC.COLLECTIVE R15, `(.L_x_342) ;  /* 0x000000000f087348 */ /* 0x000fea0003c00000 */
[----:B------:R0:W1:Y:S02]  /*2e30*/  SHFL.BFLY P6, R14, R13, R12, R11 ;  /* 0x0c00000c0d0e7389 */ /* 0x00006400000c000b */
[----:B01----:R-:W-:Y:S01]  /*2e40*/  ENDCOLLECTIVE ;  /* 0x000000000000791b */ /* 0x003fe20003800000 */
.L_x_342:
[----:B------:R-:W-:Y:S01]  /*2e50*/  IMAD.MOV.U32 R12, RZ, RZ, 0x4 ;  /* 0x00000004ff0c7424 */ /* 0x000fe200078e00ff */
[----:B------:R-:W-:-:S04]  /*2e60*/  FMNMX.FTZ R9, R7, R14, !PT ;  /* 0x0000000e07097209 */ /* 0x000fc80007810000 */
[----:B------:R-:W-:-:S07]  /*2e70*/  MOV R13, R9 ;  /* 0x00000009000d7202 */ /* 0x000fce0000000f00 */
[----:B------:R-:W-:Y:S05]  /*2e80*/  WARPSYNC.COLLECTIVE R15, `(.L_x_343) ;  /* 0x000000000f087348 */ /* 0x000fea0003c00000 */
[----:B------:R0:W1:Y:S02]  /*2e90*/  SHFL.BFLY P6, R14, R13, R12, R11 ;  /* 0x0c00000c0d0e7389 */ /* 0x00006400000c000b */
[----:B01----:R-:W-:Y:S01]  /*2ea0*/  ENDCOLLECTIVE ;  /* 0x000000000000791b */ /* 0x003fe20003800000 */
.L_x_343:
[----:B------:R-:W-:Y:S01]  /*2eb0*/  IMAD.MOV.U32 R12, RZ, RZ, 0x2 ;  /* 0x00000002ff0c7424 */ /* 0x000fe200078e00ff */
[----:B------:R-:W-:-:S04]  /*2ec0*/  FMNMX.FTZ R10, R9, R14, !PT ;  /* 0x0000000e090a7209 */ /* 0x000fc80007810000 */
[----:B------:R-:W-:-:S07]  /*2ed0*/  MOV R13, R10 ;  /* 0x0000000a000d7202 */ /* 0x000fce0000000f00 */
[----:B------:R-:W-:Y:S05]  /*2ee0*/  WARPSYNC.COLLECTIVE R15, `(.L_x_344) ;  /* 0x000000000f087348 */ /* 0x000fea0003c00000 */
[----:B------:R0:W1:Y:S02]  /*2ef0*/  SHFL.BFLY P6, R14, R13, R12, R11 ;  /* 0x0c00000c0d0e7389 */ /* 0x00006400000c000b */
[----:B01----:R-:W-:Y:S01]  /*2f00*/  ENDCOLLECTIVE ;  /* 0x000000000000791b */ /* 0x003fe20003800000 */
.L_x_344:
[----:B------:R-:W-:Y:S01]  /*2f10*/  IMAD.MOV.U32 R12, RZ, RZ, 0x1 ;  /* 0x00000001ff0c7424 */ /* 0x000fe200078e00ff */
[----:B------:R-:W-:-:S04]  /*2f20*/  FMNMX.FTZ R16, R10, R14, !PT ;  /* 0x0000000e0a107209 */ /* 0x000fc80007810000 */
[----:B------:R-:W-:-:S07]  /*2f30*/  MOV R13, R16 ;  /* 0x00000010000d7202 */ /* 0x000fce0000000f00 */
[----:B------:R-:W-:Y:S05]  /*2f40*/  WARPSYNC.COLLECTIVE R15, `(.L_x_345) ;  /* 0x000000000f087348 */ /* 0x000fea0003c00000 */
[----:B------:R0:W1:Y:S02]  /*2f50*/  SHFL.BFLY P6, R14, R13, R12, R11 ;  /* 0x0c00000c0d0e7389 */ /* 0x00006400000c000b */
[----:B01----:R-:W-:Y:S01]  /*2f60*/  ENDCOLLECTIVE ;  /* 0x000000000000791b */ /* 0x003fe20003800000 */
.L_x_345:
[----:B------:R-:W-:Y:S05]  /*2f70*/  BRA `(.L_x_346) ;  /* 0xffffffd8001c7947 */ /* 0x000fea000383ffff */
.L_x_347:
        /* <DEDUP_REMOVED lines=16> */
.L_x_28033:


//--------------------- .text._ZN4vllm25paged_attention_v1_kernelI13__nv_bfloat16hLi32ELi32ELi128ELNS_18Fp8KVCacheDataTypeE2ELb0EEEvPT_PKS3_PKT0_S9_ifPKiSB_iPKfiiiSD_SD_iiiii --------------------------
	.section	.text._ZN4vllm25paged_attention_v1_kernelI13__nv_bfloat16hLi32ELi32ELi128ELNS_18Fp8KVCacheDataTypeE2ELb0EEEvPT_PKS3_PKT0_S9_ifPKiSB_iPKfiiiSD_SD_iiiii,"ax",@progbits
	.align	128
        .global         _ZN4vllm25paged_attention_v1_kernelI13__nv_bfloat16hLi32ELi32ELi128ELNS_18Fp8KVCacheDataTypeE2ELb0EEEvPT_PKS3_PKT0_S9_ifPKiSB_iPKfiiiSD_SD_iiiii
        .type           _ZN4vllm25paged_attention_v1_kernelI13__nv_bfloat16hLi32ELi32ELi128ELNS_18Fp8KVCacheDataTypeE2ELb0EEEvPT_PKS3_PKT0_S9_ifPKiSB_iPKfiiiSD_SD_iiiii,@function
        .size           _ZN4vllm25paged_attention_v1_kernelI13__nv_bfloat16hLi32ELi32ELi128ELNS_18Fp8KVCacheDataTypeE2ELb0EEEvPT_PKS3_PKT0_S9_ifPKiSB_iPKfiiiSD_SD_iiiii,(.L_x_28034 - _ZN4vllm25paged_attention_v1_kernelI13__nv_bfloat16hLi32ELi32ELi128ELNS_18Fp8KVCacheDataTypeE2ELb0EEEvPT_PKS3_PKT0_S9_ifPKiSB_iPKfiiiSD_SD_iiiii)
        .other          _ZN4vllm25paged_attention_v1_kernelI13__nv_bfloat16hLi32ELi32ELi128ELNS_18Fp8KVCacheDataTypeE2ELb0EEEvPT_PKS3_PKT0_S9_ifPKiSB_iPKfiiiSD_SD_iiiii,@"STO_CUDA_ENTRY STV_DEFAULT"
_ZN4vllm25paged_attention_v1_kernelI13__nv_bfloat16hLi32ELi32ELi128ELNS_18Fp8KVCacheDataTypeE2ELb0EEEvPT_PKS3_PKT0_S9_ifPKiSB_iPKfiiiSD_SD_iiiii:
.text._ZN4vllm25paged_attention_v1_kernelI13__nv_bfloat16hLi32ELi32ELi128ELNS_18Fp8KVCacheDataTypeE2ELb0EEEvPT_PKS3_PKT0_S9_ifPKiSB_iPKfiiiSD_SD_iiiii:
        /* <DEDUP_REMOVED lines=13> */
[----:B-1----:R-:W-:Y:S02]  /*00d0*/  SHF.R.S32.HI R2, RZ, 0x5, R8 ;  /* 0x00000005ff027819 */ /* 0x002fe40000011408 */
[----:B--2---:R-:W-:-:S04]  /*00e0*/  IADD3 R0, R3, 0x1f, RZ ;  /* 0x0000001f03007810 */ /* 0x004fc80007ffe0ff */
        /* <DEDUP_REMOVED lines=36> */
.L_x_352:
        /* <DEDUP_REMOVED lines=15> */
.L_x_351:
[----:B------:R-:W-:Y:S05]  /*0420*/  BSYNC B1 ;  /* 0x0000000000017941 */ /* 0x000fea0003800000 */
.L_x_350:
        /* <DEDUP_REMOVED lines=15> */
.L_x_353:
        /* <DEDUP_REMOVED lines=28> */
.L_x_349:
[----:B------:R-:W-:Y:S05]  /*06e0*/  BSYNC B0 ;  /* 0x0000000000007941 */ /* 0x000fea0003800000 */
.L_x_348:
        /* <DEDUP_REMOVED lines=16> */
.L_x_384:
        /* <DEDUP_REMOVED lines=42> */
.L_x_360:
        /* <DEDUP_REMOVED lines=11> */
.L_x_359:
[----:B------:R-:W-:Y:S05]  /*0b40*/  BSYNC B1 ;  /* 0x0000000000017941 */ /* 0x000fea0003800000 */
.L_x_358:
        /* <DEDUP_REMOVED lines=14> */
.L_x_363:
        /* <DEDUP_REMOVED lines=100> */
.L_x_362:
[----:B------:R-:W-:Y:S05]  /*1270*/  BSYNC B1 ;  /* 0x0000000000017941 */ /* 0x000fea0003800000 */
.L_x_361:
        /* <DEDUP_REMOVED lines=55> */
.L_x_365:
[----:B------:R-:W-:Y:S05]  /*15f0*/  BSYNC B1 ;  /* 0x0000000000017941 */ /* 0x000fea0003800000 */
.L_x_364:
        /* <DEDUP_REMOVED lines=26> */
.L_x_357:
[----:B------:R-:W-:Y:S05]  /*17a0*/  BSYNC B0 ;  /* 0x0000000000007941 */ /* 0x000fea0003800000 */
.L_x_356:
        /* <DEDUP_REMOVED lines=51> */
.L_x_370:
        /* <DEDUP_REMOVED lines=8> */
.L_x_369:
[----:B------:R-:W-:Y:S05]  /*1b60*/  BSYNC B1 ;  /* 0x0000000000017941 */ /* 0x000fea0003800000 */
.L_x_368:
        /* <DEDUP_REMOVED lines=14> */
.L_x_373:
        /* <DEDUP_REMOVED lines=52> */
.L_x_372:
[----:B------:R-:W-:Y:S05]  /*1f90*/  BSYNC B1 ;  /* 0x0000000000017941 */ /* 0x000fea0003800000 */
.L_x_371:
        /* <DEDUP_REMOVED lines=31> */
.L_x_375:
[----:B------:R-:W-:Y:S05]  /*2190*/  BSYNC B1 ;  /* 0x0000000000017941 */ /* 0x000fea0003800000 */
.L_x_374:
        /* <DEDUP_REMOVED lines=14> */
.L_x_367:
[----:B------:R-:W-:Y:S05]  /*2280*/  BSYNC B0 ;  /* 0x0000000000007941 */ /* 0x000fea0003800000 */
.L_x_366:
[----:B------:R-:W-:Y:S01]  /*2290*/  BAR.SYNC.DEFER_BLOCKING 0x0 ;  /* 0x0000000000007b1d */ /* 0x000fe20000010000 */
[----:B--2---:R-:W-:Y:S02]  /*22a0*/  SHF.R.S32.HI R3, RZ, 0x1f, R0 ;  /* 0x0000001fff037819 */ /* 0x004fe40000011400 */
[----:B-1----:R-:W-:Y:S02]  /*22b0*/  LOP3.LUT R7, R0, 0x3, RZ, 0xc0, !PT ;  /* 0x0000000300077812 */ /* 0x002fe400078ec0ff */
[----:B------:R-:W-:-:S03]  /*22c0*/  LEA.HI R3, R3, R0, RZ, 0x2 ;  /* 0x0000000003037211 */ /* 0x000fc600078f10ff */
[----:B------:R-:W1:Y:S01]  /*22d0*/  S2UR UR5, SR_CgaCtaId ;  /* 0x00000000000579c3 */ /* 0x000e620000008800 */
[----:B------:R-:W-:-:S07]  /*22e0*/  UMOV UR4, 0x400 ;  /* 0x0000040000047882 */ /* 0x000fce0000000000 */
[----:B------:R-:W-:Y:S01]  /*22f0*/  BAR.SYNC.DEFER_BLOCKING 0x0 ;  /* 0x0000000000007b1d */ /* 0x000fe20000010000 */
[----:B------:R-:W-:Y:S01]  /*2300*/  ISETP.NE.AND P0, PT, R7, RZ, PT ;  /* 0x000000ff0700720c */ /* 0x000fe20003f05270 */
[----:B------:R-:W-:Y:S01]  /*2310*/  UIADD3 UR4, UR4, 0x60, URZ ;  /* 0x0000006004047890 */ /* 0x000fe2000fffe03f */
[C---:B------:R-:W-:Y:S01]  /*2320*/  LOP3.LUT R0, R5.reuse, 0xffffffc0, RZ, 0xc0, !PT ;  /* 0xffffffc005007812 */ /* 0x040fe200078ec0ff */
[----:B------:R-:W-:Y:S01]  /*2330*/  HFMA2.MMA R7, -RZ, RZ, 0, 0 ;  /* 0x00000000ff077435 */ /* 0x000fe200000001ff */
[----:B------:R-:W-:Y:S01]  /*2340*/  SHF.R.S32.HI R9, RZ, 0x2, R3 ;  /* 0x00000002ff097819 */ /* 0x000fe20000011403 */
[----:B-1----:R-:W-:Y:S01]  /*2350*/  ULEA UR4, UR5, UR4, 0x18 ;  /* 0x0000000405047291 */ /* 0x002fe2000f8ec03f */
[----:B------:R-:W-:Y:S01]  /*2360*/  ISETP.NE.OR P2, PT, R0, 0x40, P0 ;  /* 0x000000400000780c */ /* 0x000fe20000745670 */
[----:B------:R-:W-:Y:S01]  /*2370*/  BSSY B0, `(.L_x_376) ;  /* 0x0000027000007945 */ /* 0x000fe20003800000 */
[----:B------:R-:W-:Y:S01]  /*2380*/  ISETP.GT.OR P1, PT, R5, 0x3f, P0 ;  /* 0x0000003f0500780c */ /* 0x000fe20000724670 */
[----:B------:R-:W-:Y:S01]  /*2390*/  IMAD R0, R2, 0x20, R9 ;  /* 0x0000002002007824 */ /* 0x000fe200078e0209 */
[----:B------:R-:W-:-:S02]  /*23a0*/  CS2R R2, SRZ ;  /* 0x0000000000027805 */ /* 0x000fc4000001ff00 */
[C---:B------:R-:W-:Y:S02]  /*23b0*/  LOP3.LUT R14, R5.reuse, 0xffffffe0, RZ, 0xc0, !PT ;  /* 0xffffffe0050e7812 */ /* 0x040fe400078ec0ff */
[----:B------:R-:W-:Y:S01]  /*23c0*/  LEA R8, R0, UR4, 0x2 ;  /* 0x0000000400087c11 */ /* 0x000fe2000f8e10ff */
[----:B------:R-:W-:Y:S01]  /*23d0*/  IMAD.MOV.U32 R0, RZ, RZ, RZ ;  /* 0x000000ffff007224 */ /* 0x000fe200078e00ff */
[----:B------:R-:W-:Y:S02]  /*23e0*/  ISETP.NE.OR P4, PT, R14, 0x20, P0 ;  /* 0x000000200e00780c */ /* 0x000fe40000785670 */
[----:B------:R-:W-:-:S04]  /*23f0*/  IADD3 R14, R5, 0x1f, RZ ;  /* 0x0000001f050e7810 */ /* 0x000fc80007ffe0ff */
[----:B------:R-:W-:Y:S01]  /*2400*/  ISETP.GT.U32.AND P3, PT, R14, 0x3e, PT ;  /* 0x0000003e0e00780c */ /* 0x000fe20003f64070 */
[----:B------:R-:W-:Y:S04]  /*2410*/  @!P2 STS [R8+-0x100], R2 ;  /* 0xffff00020800a388 */ /* 0x000fe80000000800 */
[----:B------:R-:W-:Y:S04]  /*2420*/  @!P2 STS [R8+-0xe0], R7 ;  /* 0xffff20070800a388 */ /* 0x000fe80000000800 */
[----:B------:R-:W-:Y:S04]  /*2430*/  @!P2 STS [R8+-0xc0], R0 ;  /* 0xffff40000800a388 */ /* 0x000fe80000000800 */
[----:B------:R-:W-:Y:S01]  /*2440*/  @!P2 STS [R8+-0xa0], R3 ;  /* 0xffff60030800a388 */ /* 0x000fe20000000800 */
[----:B------:R-:W-:Y:S01]  /*2450*/  BAR.SYNC.DEFER_BLOCKING 0x0 ;  /* 0x0000000000007b1d */ /* 0x000fe20000010000 */
[----:B------:R-:W-:-:S05]  /*2460*/  ISETP.GT.OR P2, PT, R5, 0x1f, P0 ;  /* 0x0000001f0500780c */ /* 0x000fca0000744670 */
[----:B------:R-:W1:Y:S04]  /*2470*/  @!P1 LDS R11, [R8] ;  /* 0x00000000080b9984 */ /* 0x000e680000000800 */
[----:B------:R-:W2:Y:S04]  /*2480*/  @!P1 LDS R10, [R8+0x20] ;  /* 0x00002000080a9984 */ /* 0x000ea80000000800 */
[----:B------:R-:W3:Y:S04]  /*2490*/  @!P1 LDS R13, [R8+0x40] ;  /* 0x00004000080d9984 */ /* 0x000ee80000000800 */
[----:B------:R-:W4:Y:S01]  /*24a0*/  @!P1 LDS R12, [R8+0x60] ;  /* 0x00006000080c9984 */ /* 0x000f220000000800 */
[----:B-1----:R-:W-:Y:S01]  /*24b0*/  @!P1 FADD.FTZ R2, R2, R11 ;  /* 0x0000000b02029221 */ /* 0x002fe20000010000 */
[----:B------:R-:W-:Y:S01]  /*24c0*/  BAR.SYNC.DEFER_BLOCKING 0x0 ;  /* 0x0000000000007b1d */ /* 0x000fe20000010000 */
[----:B--2---:R-:W-:Y:S01]  /*24d0*/  @!P1 FADD.FTZ R7, R7, R10 ;  /* 0x0000000a07079221 */ /* 0x004fe20000010000 */
[----:B---3--:R-:W-:Y:S01]  /*24e0*/  @!P1 FADD.FTZ R0, R0, R13 ;  /* 0x0000000d00009221 */ /* 0x008fe20000010000 */
[----:B----4-:R-:W-:-:S03]  /*24f0*/  @!P1 FADD.FTZ R3, R3, R12 ;  /* 0x0000000c03039221 */ /* 0x010fc60000010000 */
        /* <DEDUP_REMOVED lines=8> */
[----:B------:R-:W3:Y:S04]  /*2580*/  @!P0 LDS R11, [R8+0x40] ;  /* 0x00004000080b8984 */ /* 0x000ee80000000800 */
[----:B------:R-:W4:Y:S01]  /*2590*/  @!P0 LDS R12, [R8+0x60] ;  /* 0x00006000080c8984 */ /* 0x000f220000000800 */
[----:B-1----:R-:W-:Y:S01]  /*25a0*/  FADD.FTZ R2, R2, R5 ;  /* 0x0000000502027221 */ /* 0x002fe20000010000 */
[----:B--2---:R-:W-:Y:S01]  /*25b0*/  FADD.FTZ R7, R7, R10 ;  /* 0x0000000a07077221 */ /* 0x004fe20000010000 */
[----:B---3--:R-:W-:Y:S01]  /*25c0*/  @!P0 FADD.FTZ R0, R0, R11 ;  /* 0x0000000b00008221 */ /* 0x008fe20000010000 */
[----:B----4-:R-:W-:-:S07]  /*25d0*/  @!P0 FADD.FTZ R3, R3, R12 ;  /* 0x0000000c03038221 */ /* 0x010fce0000010000 */
.L_x_377:
[----:B------:R-:W-:Y:S05]  /*25e0*/  BSYNC B0 ;  /* 0x0000000000007941 */ /* 0x000fea0003800000 */
.L_x_376:
[----:B------:R-:W-:Y:S06]  /*25f0*/  BAR.SYNC.DEFER_BLOCKING 0x0 ;  /* 0x0000000000007b1d */ /* 0x000fec0000010000 */
[----:B------:R-:W-:Y:S05]  /*2600*/  @P3 EXIT ;  /* 0x000000000000394d */ /* 0x000fea0003800000 */
[----:B------:R-:W2:Y:S01]  /*2610*/  S2UR UR4, SR_CTAID.Z ;  /* 0x00000000000479c3 */ /* 0x000ea20000002700 */
[----:B------:R-:W-:Y:S01]  /*2620*/  ULDC UR5, c[0x0][0x14] ;  /* 0x0000050000057ab9 */ /* 0x000fe20000000800 */
[----:B------:R-:W-:Y:S01]  /*2630*/  ULDC UR6, c[0x0][0xc] ;  /* 0x0000030000067ab9 */ /* 0x000fe20000000800 */
[----:B------:R-:W-:Y:S02]  /*2640*/  IMAD R4, R4, UR5, RZ ;  /* 0x0000000504047c24 */ /* 0x000fe4000f8e02ff */
[----:B------:R-:W-:Y:S02]  /*2650*/  IMAD R6, R6, UR6, RZ ;  /* 0x0000000606067c24 */ /* 0x000fe4000f8e02ff */
[----:B------:R-:W-:Y:S02]  /*2660*/  IMAD.SHL.U32 R5, R4, 0x20, RZ ;  /* 0x0000002004057824 */ /* 0x000fe400078e00ff */
[----:B------:R-:W-:-:S03]  /*2670*/  IMAD R6, R6, UR5, RZ ;  /* 0x0000000506067c24 */ /* 0x000fc6000f8e02ff */
[----:B------:R-:W-:Y:S02]  /*2680*/  SHF.R.S32.HI R11, RZ, 0x1f, R5 ;  /* 0x0000001fff0b7819 */ /* 0x000fe40000011405 */
[----:B------:R-:W-:Y:S01]  /*2690*/  SHF.L.U32 R6, R6, 0x5, RZ ;  /* 0x0000000506067819 */ /* 0x000fe200000006ff */
[----:B--2---:R-:W-:-:S04]  /*26a0*/  USHF.L.U32 UR4, UR4, 0x5, URZ ;  /* 0x0000000504047899 */ /* 0x004fc8000800063f */
[----:B------:R-:W-:Y:S02]  /*26b0*/  USHF.R.S32.HI UR5, URZ, 0x1f, UR4 ;  /* 0x0000001f3f057899 */ /* 0x000fe40008011404 */
[----:B------:R-:W-:Y:S02]  /*26c0*/  IADD3 R15, P1, P2, R6, UR4, R5 ;  /* 0x00000004060f7c10 */ /* 0x000fe4000fa3e005 */
[----:B------:R-:W-:-:S04]  /*26d0*/  SHF.R.S32.HI R6, RZ, 0x1f, R6 ;  /* 0x0000001fff067819 */ /* 0x000fc80000011406 */
[----:B------:R-:W-:Y:S01]  /*26e0*/  IADD3.X R17, R6, UR5, R11, P1, P2 ;  /* 0x0000000506117c10 */ /* 0x000fe20008fe440b */
[----:B------:R-:W-:Y:S06]  /*26f0*/  @P0 EXIT ;  /* 0x000000000000094d */ /* 0x000fec0003800000 */
[C---:B------:R-:W-:Y:S01]  /*2700*/  IADD3 R5, P0, R9.reuse, R15, RZ ;  /* 0x0000000f09057210 */ /* 0x040fe20007f1e0ff */
[C---:B------:R-:W-:Y:S01]  /*2710*/  VIADD R6, R9.reuse, 0x8 ;  /* 0x0000000809067836 */ /* 0x040fe20000000000 */
[C---:B-1----:R-:W-:Y:S01]  /*2720*/  IADD3 R8, R9.reuse, 0x10, RZ ;  /* 0x0000001009087810 */ /* 0x042fe20007ffe0ff */
[----:B------:R-:W-:Y:S01]  /*2730*/  ULDC.64 UR4, c[0x0][0x210] ;  /* 0x0000840000047ab9 */ /* 0x000fe20000000a00 */
[C---:B------:R-:W-:Y:S02]  /*2740*/  IADD3 R10, R9.reuse, 0x18, RZ ;  /* 0x00000018090a7810 */ /* 0x040fe40007ffe0ff */
[----:B------:R-:W-:Y:S02]  /*2750*/  LEA.HI.X.SX32 R12, R9, R17, 0x1, P0 ;  /* 0x00000011090c7211 */ /* 0x000fe400000f0eff */
[----:B------:R-:W-:Y:S02]  /*2760*/  LEA R4, P0, R5, UR4, 0x1 ;  /* 0x0000000405047c11 */ /* 0x000fe4000f8008ff */
[----:B------:R-:W-:-:S02]  /*2770*/  IADD3 R13, P1, R6, R15, RZ ;  /* 0x0000000f060d7210 */ /* 0x000fc40007f3e0ff */
[-C--:B------:R-:W-:Y:S02]  /*2780*/  IADD3 R9, P2, R8, R15.reuse, RZ ;  /* 0x0000000f08097210 */ /* 0x080fe40007f5e0ff */
[----:B------:R-:W-:Y:S02]  /*2790*/  IADD3 R11, P3, R10, R15, RZ ;  /* 0x0000000f0a0b7210 */ /* 0x000fe40007f7e0ff */
[----:B------:R-:W-:Y:S02]  /*27a0*/  LEA.HI.X R5, R5, UR5, R12, 0x1, P0 ;  /* 0x0000000505057c11 */ /* 0x000fe400080f0c0c */
[-C--:B0-----:R-:W-:Y:S02]  /*27b0*/  LEA.HI.X.SX32 R16, R6, R17.reuse, 0x1, P1 ;  /* 0x0000001106107211 */ /* 0x081fe400008f0eff */
[----:B------:R-:W-:Y:S02]  /*27c0*/  LEA.HI.X.SX32 R14, R8, R17, 0x1, P2 ;  /* 0x00000011080e7211 */ /* 0x000fe400010f0eff */
[----:B------:R-:W-:-:S02]  /*27d0*/  LEA R6, P0, R13, UR4, 0x1 ;  /* 0x000000040d067c11 */ /* 0x000fc4000f8008ff */
[----:B------:R-:W-:Y:S02]  /*27e0*/  F2FP.BF16.F32.PACK_AB R2, R7, R2 ;  /* 0x000000020702723e */ /* 0x000fe400000010ff */
[----:B------:R-:W-:Y:S02]  /*27f0*/  LEA.HI.X.SX32 R12, R10, R17, 0x1, P3 ;  /* 0x000000110a0c7211 */ /* 0x000fe400018f0eff */
[----:B------:R-:W-:Y:S01]  /*2800*/  LEA R8, P1, R9, UR4, 0x1 ;  /* 0x0000000409087c11 */ /* 0x000fe2000f8208ff */
[----:B------:R0:W-:Y:S01]  /*2810*/  STG.E.U16 desc[UR36][R4.64], R2 ;  /* 0x0000000204007986 */ /* 0x0001e2000c101524 */
[----:B------:R-:W-:Y:S02]  /*2820*/  LEA R10, P2, R11, UR4, 0x1 ;  /* 0x000000040b0a7c11 */ /* 0x000fe4000f8408ff */
[----:B------:R-:W-:Y:S02]  /*2830*/  F2FP.BF16.F32.PACK_AB R0, R3, R0 ;  /* 0x000000000300723e */ /* 0x000fe400000010ff */
[----:B------:R-:W-:-:S02]  /*2840*/  LEA.HI.X R7, R13, UR5, R16, 0x1, P0 ;  /* 0x000000050d077c11 */ /* 0x000fc400080f0c10 */
[----:B------:R-:W-:Y:S02]  /*2850*/  PRMT R3, R2, 0x7632, R3 ;  /* 0x0000763202037816 */ /* 0x000fe40000000003 */
[----:B------:R-:W-:Y:S02]  /*2860*/  LEA.HI.X R9, R9, UR5, R14, 0x1, P1 ;  /* 0x0000000509097c11 */ /* 0x000fe400088f0c0e */
[----:B------:R-:W-:Y:S01]  /*2870*/  LEA.HI.X R11, R11, UR5, R12, 0x1, P2 ;  /* 0x000000050b0b7c11 */ /* 0x000fe200090f0c0c */
[----:B------:R-:W-:Y:S01]  /*2880*/  STG.E.U16 desc[UR36][R6.64], R3 ;  /* 0x0000000306007986 */ /* 0x000fe2000c101524 */
[----:B0-----:R-:W-:-:S03]  /*2890*/  PRMT R5, R0, 0x7632, R5 ;  /* 0x0000763200057816 */ /* 0x001fc60000000005 */
[----:B------:R-:W-:Y:S04]  /*28a0*/  STG.E.U16 desc[UR36][R8.64], R0 ;  /* 0x0000000008007986 */ /* 0x000fe8000c101524 */
[----:B------:R-:W-:Y:S01]  /*28b0*/  STG.E.U16 desc[UR36][R10.64], R5 ;  /* 0x000000050a007986 */ /* 0x000fe2000c101524 */
[----:B------:R-:W-:Y:S05]  /*28c0*/  EXIT ;  /* 0x000000000000794d */ /* 0x000fea0003800000 */
.L_x_354:
[----:B------:R-:W-:Y:S01]  /*28d0*/  MOV R0, 0x0 ;  /* 0x0000000000007802 */ /* 0x000fe20000000f00 */
[----:B------:R-:W-:Y:S01]  /*28e0*/  ULDC.64 UR4, c[0x4][0x178] ;  /* 0x01005e0000047ab9 */ /* 0x000fe20000000a00 */
[----:B------:R-:W-:Y:S01]  /*28f0*/  ULDC.64 UR6, c[0x4][0x88] ;  /* 0x0100220000067ab9 */ /* 0x000fe20000000a00 */
[----:B------:R-:W-:Y:S01]  /*2900*/  IMAD.U32 R4, RZ, RZ, UR4 ;  /* 0x00000004ff047e24 */ /* 0x000fe2000f8e00ff */
[----:B------:R0:W1:Y:S01]  /*2910*/  LDC.64 R2, c[0x4][R0] ;  /* 0x0100000000027b82 */ /* 0x0000620000000a00 */
[----:B------:R-:W-:Y:S01]  /*2920*/  MOV R5, UR5 ;  /* 0x0000000500057c02 */ /* 0x000fe20008000f00 */
[----:B------:R-:W-:Y:S01]  /*2930*/  ULDC.64 UR4, c[0x4][0x180] ;  /* 0x0100600000047ab9 */ /* 0x000fe20000000a00 */
[----:B------:R-:W-:Y:S01]  /*2940*/  HFMA2.MMA R12, -RZ, RZ, 0, 5.9604644775390625e-08 ;  /* 0x00000001ff0c7435 */ /* 0x000fe200000001ff */
[----:B------:R-:W-:Y:S01]  /*2950*/  MOV R6, UR4 ;  /* 0x0000000400067c02 */ /* 0x000fe20008000f00 */
[----:B------:R-:W-:Y:S01]  /*2960*/  IMAD.U32 R7, RZ, RZ, UR5 ;  /* 0x00000005ff077e24 */ /* 0x000fe2000f8e00ff */
[----:B------:R-:W-:Y:S01]  /*2970*/  MOV R10, UR6 ;  /* 0x00000006000a7c02 */ /* 0x000fe20008000f00 */
[----:B------:R-:W-:Y:S01]  /*2980*/  IMAD.MOV.U32 R8, RZ, RZ, 0x219 ;  /* 0x00000219ff087424 */ /* 0x000fe200078e00ff */
[----:B------:R-:W-:-:S02]  /*2990*/  MOV R11, UR7 ;  /* 0x00000007000b7c02 */ /* 0x000fc40008000f00 */
[----:B0-----:R-:W-:-:S07]  /*29a0*/  MOV R13, RZ ;  /* 0x000000ff000d7202 */ /* 0x001fce0000000f00 */
[----:B------:R-:W-:-:S07]  /*29b0*/  LEPC R20, `(.L_x_378) ;  /* 0x000000001014794e */ /* 0x000fce0000000000 */
[----:B-1----:R-:W-:Y:S05]  /*29c0*/  CALL.ABS.NOINC R2 ;  /* 0x0000000002007343 */ /* 0x002fea0003c00000 */
.L_x_378:
[----:B------:R-:W-:Y:S05]  /*29d0*/  EXIT ;  /* 0x000000000000794d */ /* 0x000fea0003800000 */
.L_x_355:
[----:B------:R-:W-:Y:S01]  /*29e0*/  HFMA2.MMA R11, -RZ, RZ, 0, 1.847743988037109375e-06 ;  /* 0x0000001fff0b7435 */ /* 0x000fe200000001ff */
[----:B------:R-:W-:Y:S01]  /*29f0*/  IMAD.MOV.U32 R12, RZ, RZ, 0x10 ;  /* 0x00000010ff0c7424 */ /* 0x000fe200078e00ff */
[----:B------:R-:W-:Y:S02]  /*2a00*/  MOV R15, 0xffffffff ;  /* 0xffffffff000f7802 */ /* 0x000fe40000000f00 */
[----:B------:R-:W-:-:S07]  /*2a10*/  MOV R8, 0xff7fffff ;  /* 0xff7fffff00087802 */ /* 0x000fce0000000f00 */
[----:B------:R-:W-:Y:S05]  /*2a20*/  WARPSYNC.COLLECTIVE R15, `(.L_x_379) ;  /* 0x000000000f087348 */ /* 0x000fea0003c00000 */
[----:B------:R0:W1:Y:S02]  /*2a30*/  SHFL.BFLY P6, R14, R13, R12, R11 ;  /* 0x0c00000c0d0e7389 */ /* 0x00006400000c000b */
[----:B01----:R-:W-:Y:S01]  /*2a40*/  ENDCOLLECTIVE ;  /* 0x000000000000791b */ /* 0x003fe20003800000 */
.L_x_379:
[----:B------:R-:W-:Y:S01]  /*2a50*/  HFMA2.MMA R12, -RZ, RZ, 0, 4.76837158203125e-07 ;  /* 0x00000008ff0c7435 */ /* 0x000fe200000001ff */
[----:B------:R-:W-:-:S05]  /*2a60*/  FMNMX.FTZ R7, R14, -3.40282346638528859812e+38, !PT ;  /* 0xff7fffff0e077809 */ /* 0x000fca0007810000 */
[----:B------:R-:W-:-:S07]  /*2a70*/  IMAD.MOV.U32 R13, RZ, RZ, R7 ;  /* 0x000000ffff0d7224 */ /* 0x000fce00078e0007 */
[----:B------:R-:W-:Y:S05]  /*2a80*/  WARPSYNC.COLLECTIVE R15, `(.L_x_380) ;  /* 0x000000000f087348 */ /* 0x000fea0003c00000 */
[----:B------:R0:W1:Y:S02]  /*2a90*/  SHFL.BFLY P6, R14, R13, R12, R11 ;  /* 0x0c00000c0d0e7389 */ /* 0x00006400000c000b */
[----:B01----:R-:W-:Y:S01]  /*2aa0*/  ENDCOLLECTIVE ;  /* 0x000000000000791b */ /* 0x003fe20003800000 */
.L_x_380:
[----:B------:R-:W-:Y:S01]  /*2ab0*/  IMAD.MOV.U32 R12, RZ, RZ, 0x4 ;  /* 0x00000004ff0c7424 */ /* 0x000fe200078e00ff */
[----:B------:R-:W-:-:S04]  /*2ac0*/  FMNMX.FTZ R9, R7, R14, !PT ;  /* 0x0000000e07097209 */ /* 0x000fc80007810000 */
[----:B------:R-:W-:-:S07]  /*2ad0*/  MOV R13, R9 ;  /* 0x00000009000d7202 */ /* 0x000fce0000000f00 */
[----:B------:R-:W-:Y:S05]  /*2ae0*/  WARPSYNC.COLLECTIVE R15, `(.L_x_381) ;  /* 0x000000000f087348 */ /* 0x000fea0003c00000 */
[----:B------:R0:W1:Y:S02]  /*2af0*/  SHFL.BFLY P6, R14, R13, R12, R11 ;  /* 0x0c00000c0d0e7389 */ /* 0x00006400000c000b */
[----:B01----:R-:W-:Y:S01]  /*2b00*/  ENDCOLLECTIVE ;  /* 0x000000000000791b */ /* 0x003fe20003800000 */
.L_x_381:
[----:B------:R-:W-:Y:S01]  /*2b10*/  HFMA2.MMA R12, -RZ, RZ, 0, 1.1920928955078125e-07 ;  /* 0x00000002ff0c7435 */ /* 0x000fe200000001ff */
[----:B------:R-:W-:-:S04]  /*2b20*/  FMNMX.FTZ R10, R9, R14, !PT ;  /* 0x0000000e090a7209 */ /* 0x000fc80007810000 */
[----:B------:R-:W-:-:S07]  /*2b30*/  MOV R13, R10 ;  /* 0x0000000a000d7202 */ /* 0x000fce0000000f00 */
[----:B------:R-:W-:Y:S05]  /*2b40*/  WARPSYNC.COLLECTIVE R15, `(.L_x_382) ;  /* 0x000000000f087348 */ /* 0x000fea0003c00000 */
[----:B------:R0:W1:Y:S02]  /*2b50*/  SHFL.BFLY P6, R14, R13, R12, R11 ;  /* 0x0c00000c0d0e7389 */ /* 0x00006400000c000b */
[----:B01----:R-:W-:Y:S01]  /*2b60*/  ENDCOLLECTIVE ;  /* 0x000000000000791b */ /* 0x003fe20003800000 */
.L_x_382:
[----:B------:R-:W-:Y:S02]  /*2b70*/  MOV R12, 0x1 ;  /* 0x00000001000c7802 */ /* 0x000fe40000000f00 */
[----:B------:R-:W-:-:S05]  /*2b80*/  FMNMX.FTZ R16, R10, R14, !PT ;  /* 0x0000000e0a107209 */ /* 0x000fca0007810000 */
[----:B------:R-:W-:-:S07]  /*2b90*/  IMAD.MOV.U32 R13, RZ, RZ, R16 ;  /* 0x000000ffff0d7224 */ /* 0x000fce00078e0010 */
[----:B------:R-:W-:Y:S05]  /*2ba0*/  WARPSYNC.COLLECTIVE R15, `(.L_x_383) ;  /* 0x000000000f087348 */ /* 0x000fea0003c00000 */
[----:B------:R0:W1:Y:S02]  /*2bb0*/  SHFL.BFLY P6, R14, R13, R12, R11 ;  /* 0x0c00000c0d0e7389 */ /* 0x00006400000c000b */
[----:B01----:R-:W-:Y:S01]  /*2bc0*/  ENDCOLLECTIVE ;  /* 0x000000000000791b */ /* 0x003fe20003800000 */
.L_x_383:
[----:B------:R-:W-:Y:S05]  /*2bd0*/  BRA `(.L_x_384) ;  /* 0xffffffdc00047947 */ /* 0x000fea000383ffff */
.L_x_385:
        /* <DEDUP_REMOVED lines=10> */
.L_x_28034:


//--------------------- .text._ZN4vllm25paged_attention_v1_kernelI13__nv_bfloat16hLi256ELi32ELi128ELNS_18Fp8KVCacheDataTypeE2ELb1EEEvPT_PKS3_PKT0_S9_ifPKiSB_iPKfiiiSD_SD_iiiii --------------------------
	.section	.text._ZN4vllm25paged_attention_v1_kernelI13__nv_bfloat16hLi256ELi32ELi128ELNS_18Fp8KVCacheDataTypeE2ELb1EEEvPT_PKS3_PKT0_S9_ifPKiSB_iPKfiiiSD_SD_iiiii,"ax",@progbits
	.align	128
        .global         _ZN4vllm25paged_attention_v1_kernelI13__nv_bfloat16hLi256ELi32ELi128ELNS_18Fp8KVCacheDataTypeE2ELb1EEEvPT_PKS3_PKT0_S9_ifPKiSB_iPKfiiiSD_SD_iiiii
        .type           _ZN4vllm25paged_attention_v1_kernelI13__nv_bfloat16hLi256ELi32ELi128ELNS_18Fp8KVCacheDataTypeE2ELb1EEEvPT_PKS3_PKT0_S9_ifPKiSB_iPKfiiiSD_SD_iiiii,@function
        .size           _ZN4vllm25paged_attention_v1_kernelI13__nv_bfloat16hLi256ELi32ELi128ELNS_18Fp8KVCacheDataTypeE2ELb1EEEvPT_PKS3_PKT0_S9_ifPKiSB_iPKfiiiSD_SD_iiiii,(.L_x_28035 - _ZN4vllm25paged_attention_v1_kernelI13__nv_bfloat16hLi256ELi32ELi128ELNS_18Fp8KVCacheDataTypeE2ELb1EEEvPT_PKS3_PKT0_S9_ifPKiSB_iPKfiiiSD_SD_iiiii)
        .other          _ZN4vllm25paged_attention_v1_kernelI13__nv_bfloat16hLi256ELi32ELi128ELNS_18Fp8KVCacheDataTypeE2ELb1EEEvPT_PKS3_PKT0_S9_ifPKiSB_iPKfiiiSD_SD_iiiii,@"STO_CUDA_ENTRY STV_DEFAULT"
_ZN4vllm25paged_attention_v1_kernelI13__nv_bfloat16hLi256ELi32ELi128ELNS_18Fp8KVCacheDataTypeE2ELb1EEEvPT_PKS3_PKT0_S9_ifPKiSB_iPKfiiiSD_SD_iiiii:
.text._ZN4vllm25paged_attention_v1_kernelI13__nv_bfloat16hLi256ELi32ELi128ELNS_18Fp8KVCacheDataTypeE2ELb1EEEvPT_PKS3_PKT0_S9_ifPKiSB_iPKfiiiSD_SD_iiiii:
[----:B------:R-:W0:Y:S08]  /*0000*/  LDC R1, c[0x0][0x28] ;  /* 0x00000a00ff017b82 */ /* 0x000e300000000800 */
[----:B------:R-:W1:Y:S01]  /*0010*/  S2UR UR38, SR_CTAID.Y ;  /* 0x00000000002679c3 */ /* 0x000e620000002600 */
[----:B------:R-:W-:Y:S01]  /*0020*/  ULDC.64 UR4, c[0x0][0x240] ;  /* 0x0000900000047ab9 */ /* 0x000fe20000000a00 */
[----:B------:R-:W-:Y:S01]  /*0030*/  ULDC.64 UR36, c[0x0][0x208] ;  /* 0x0000820000247ab9 */ /* 0x000fe20000000a00 */
[----:B-1----:R-:W-:-:S06]  /*0040*/  UIMAD.WIDE UR4, UR38, 0x4, UR4 ;  /* 0x00000004260478a5 */ /* 0x002fcc000f8e0204 */
[----:B------:R-:W-:Y:S02]  /*0050*/  IMAD.U32 R10, RZ, RZ, UR4 ;  /* 0x00000004ff0a7e24 */ /* 0x000fe4000f8e00ff */
[----:B------:R-:W-:-:S05]  /*0060*/  IMAD.U32 R11, RZ, RZ, UR5 ;  /* 0x00000005ff0b7e24 */ /* 0x000fca000f8e00ff */
[----:B------:R1:W5:Y:S01]  /*0070*/  LDG.E.CONSTANT R10, desc[UR36][R10.64] ;  /* 0x000000240a0a7981 */ /* 0x000362000c1e9900 */
[----:B------:R-:W2:Y:S01]  /*0080*/  S2UR UR39, SR_CTAID.X ;  /* 0x00000000002779c3 */ /* 0x000ea20000002500 */
[----:B------:R-:W-:Y:S01]  /*0090*/  ULDC UR40, c[0x0][0xc] ;  /* 0x0000030000287ab9 */ /* 0x000fe20000000800 */
[----:B------:R-:W-:Y:S01]  /*00a0*/  BSSY B0, `(.L_x_386) ;  /* 0x0000063000007945 */ /* 0x000fe20003800000 */
[----:B------:R-:W3:Y:S02]  /*00b0*/  S2R R44, SR_TID.X ;  /* 0x00000000002c7919 */ /* 0x000ee40000002100 */
[----:B---3--:R-:W-:Y:S02]  /*00c0*/  ISETP.GT.AND P0, PT, R44, 0x1f, PT ;  /* 0x0000001f2c00780c */ /* 0x008fe40003f04270 */
[----:B------:R-:W-:-:S04]  /*00d0*/  SHF.R.S32.HI R3, RZ, 0x1f, R44 ;  /* 0x0000001fff037819 */ /* 0x000fc8000001142c */
[----:B------:R-:W-:-:S04]  /*00e0*/  LEA.HI R3, R3, R44, RZ, 0x5 ;  /* 0x0000002c03037211 */ /* 0x000fc800078f28ff */
[----:B------:R-:W-:Y:S02]  /*00f0*/  LOP3.LUT R5, R3, 0xffffffe0, RZ, 0xc0, !PT ;  /* 0xffffffe003057812 */ /* 0x000fe400078ec0ff */
[----:B------:R-:W-:Y:S02]  /*0100*/  SHF.R.S32.HI R47, RZ, 0x5, R3 ;  /* 0x00000005ff2f7819 */ /* 0x000fe40000011403 */
[----:B------:R-:W-:Y:S01]  /*0110*/  IADD3 R46, -R5, R44, RZ ;  /* 0x0000002c052e7210 */ /* 0x000fe20007ffe1ff */
[----:B012---:R-:W-:Y:S06]  /*0120*/  @P0 BRA `(.L_x_387) ;  /* 0x0000000400680947 */ /* 0x007fec0003800000 */
[C---:B------:R-:W-:Y:S01]  /*0130*/  VIMNMX R3, R44.reuse, -0x60, !PT ;  /* 0xffffffa02c037848 */ /* 0x040fe20007fe0100 */
[----:B------:R-:W-:Y:S01]  /*0140*/  ULDC UR4, c[0x0][0x258] ;  /* 0x0000960000047ab9 */ /* 0x000fe20000000800 */
[----:B------:R-:W-:Y:S01]  /*0150*/  IMAD.U32 R5, RZ, RZ, UR39 ;  /* 0x00000027ff057e24 */ /* 0x000fe2000f8e00ff */
[----:B------:R-:W-:Y:S01]  /*0160*/  BSSY B1, `(.L_x_388) ;  /* 0x000002b000017945 */ /* 0x000fe20003800000 */
[----:B------:R-:W-:Y:S01]  /*0170*/  IADD3 R3, -R44, 0x7f, R3 ;  /* 0x0000007f2c037810 */ /* 0x000fe20007ffe103 */
[----:B------:R-:W-:Y:S02]  /*0180*/  IMAD.U32 R4, RZ, RZ, UR4 ;  /* 0x00000004ff047e24 */ /* 0x000fe4000f8e00ff */
[----:B------:R-:W-:Y:S01]  /*0190*/  SHF.L.U32 R5, R5, 0x8, RZ ;  /* 0x0000000805057819 */ /* 0x000fe200000006ff */
[----:B------:R-:W-:Y:S01]  /*01a0*/  IMAD.MOV.U32 R6, RZ, RZ, R44 ;  /* 0x000000ffff067224 */ /* 0x000fe200078e002c */
[C---:B------:R-:W-:Y:S02]  /*01b0*/  LEA.HI R0, R3.reuse, 0x1, RZ, 0x19 ;  /* 0x0000000103007811 */ /* 0x040fe400078fc8ff */
[----:B------:R-:W-:-:S02]  /*01c0*/  ISETP.GE.U32.AND P0, PT, R3, 0x180, PT ;  /* 0x000001800300780c */ /* 0x000fc40003f06070 */
[----:B------:R-:W-:Y:S01]  /*01d0*/  LOP3.LUT P1, R2, R0, 0x3, RZ, 0xc0, !PT ;  /* 0x0000000300027812 */ /* 0x000fe2000782c0ff */
[----:B------:R-:W-:Y:S01]  /*01e0*/  IMAD R0, R4, UR38, RZ ;  /* 0x0000002604007c24 */ /* 0x000fe2000f8e02ff */
[----:B------:R-:W-:-:S04]  /*01f0*/  SHF.R.S32.HI R14, RZ, 0x1f, R5 ;  /* 0x0000001fff0e7819 */ /* 0x000fc80000011405 */
[----:B------:R-:W-:-:S07]  /*0200*/  SHF.R.S32.HI R11, RZ, 0x1f, R0 ;  /* 0x0000001fff0b7819 */ /* 0x000fce0000011400 */
        /* <DEDUP_REMOVED lines=17> */
.L_x_390:
[----:B------:R-:W-:Y:S02]  /*0320*/  IMAD.MOV.U32 R2, RZ, RZ, R15 ;  /* 0x000000ffff027224 */ /* 0x000fe400078e000f */
[----:B------:R-:W-:-:S05]  /*0330*/  IMAD.MOV.U32 R3, RZ, RZ, R16 ;  /* 0x000000ffff037224 */ /* 0x000fca00078e0010 */
[----:B------:R-:W2:Y:S04]  /*0340*/  LDG.E.CONSTANT R8, desc[UR36][R2.64+-0x8] ;  /* 0xfffff82402087981 */ /* 0x000ea8000c1e9900 */
[----:B------:R-:W2:Y:S04]  /*0350*/  LDG.E.CONSTANT R9, desc[UR36][R2.64+-0x4] ;  /* 0xfffffc2402097981 */ /* 0x000ea8000c1e9900 */
[----:B------:R-:W3:Y:S04]  /*0360*/  LDG.E.CONSTANT R12, desc[UR36][R2.64] ;  /* 0x00000024020c7981 */ /* 0x000ee8000c1e9900 */
[----:B------:R-:W3:Y:S01]  /*0370*/  LDG.E.CONSTANT R13, desc[UR36][R2.64+0x4] ;  /* 0x00000424020d7981 */ /* 0x000ee2000c1e9900 */
[----:B------:R-:W-:-:S02]  /*0380*/  IADD3 R4, R4, -0x1, RZ ;  /* 0xffffffff04047810 */ /* 0x000fc40007ffe0ff */
[----:B------:R-:W-:Y:S02]  /*0390*/  IADD3 R15, P2, R2, 0x800, RZ ;  /* 0x00000800020f7810 */ /* 0x000fe40007f5e0ff */
[----:B------:R-:W-:Y:S02]  /*03a0*/  ISETP.NE.AND P1, PT, R4, RZ, PT ;  /* 0x000000ff0400720c */ /* 0x000fe40003f25270 */
[----:B------:R-:W-:Y:S01]  /*03b0*/  IADD3 R6, R6, 0x80, RZ ;  /* 0x0000008006067810 */ /* 0x000fe20007ffe0ff */
[----:B------:R-:W-:Y:S01]  /*03c0*/  IMAD.X R16, RZ, RZ, R3, P2 ;  /* 0x000000ffff107224 */ /* 0x000fe200010e0603 */
[----:B--2---:R-:W-:Y:S04]  /*03d0*/  STS.64 [R7+-0x8], R8 ;  /* 0xfffff80807007388 */ /* 0x004fe80000000a00 */
[----:B---3--:R0:W-:Y:S02]  /*03e0*/  STS.64 [R7], R12 ;  /* 0x0000000c07007388 */ /* 0x0081e40000000a00 */
[----:B0-----:R-:W-:-:S03]  /*03f0*/  VIADD R7, R7, 0x800 ;  /* 0x0000080007077836 */ /* 0x001fc60000000000 */
[----:B------:R-:W-:Y:S05]  /*0400*/  @P1 BRA `(.L_x_390) ;  /* 0xfffffffc00c41947 */ /* 0x000fea000383ffff */
.L_x_389:
[----:B------:R-:W-:Y:S05]  /*0410*/  BSYNC B1 ;  /* 0x0000000000017941 */ /* 0x000fea0003800000 */
.L_x_388:
[----:B------:R-:W-:Y:S05]  /*0420*/  @!P0 BRA `(.L_x_387) ;  /* 0x0000000000a88947 */ /* 0x000fea0003800000 */
[----:B------:R-:W0:Y:S01]  /*0430*/  S2UR UR5, SR_CgaCtaId ;  /* 0x00000000000579c3 */ /* 0x000e220000008800 */
[----:B------:R-:W-:Y:S01]  /*0440*/  UMOV UR4, 0x400 ;  /* 0x0000040000047882 */ /* 0x000fe20000000000 */
[----:B------:R-:W-:Y:S02]  /*0450*/  IADD3 R5, P0, R0, R5, RZ ;  /* 0x0000000500057210 */ /* 0x000fe40007f1e0ff */
[----:B------:R-:W-:-:S03]  /*0460*/  SHF.L.U32 R2, R6, 0x3, RZ ;  /* 0x0000000306027819 */ /* 0x000fc600000006ff */
[----:B------:R-:W-:Y:S01]  /*0470*/  IMAD.X R14, R11, 0x1, R14, P0 ;  /* 0x000000010b0e7824 */ /* 0x000fe200000e060e */
[----:B------:R-:W1:Y:S01]  /*0480*/  LDC.64 R24, c[0x0][0x218] ;  /* 0x00008600ff187b82 */ /* 0x000e620000000a00 */
[----:B------:R-:W-:Y:S01]  /*0490*/  IMAD.WIDE R2, R2, 0x2, RZ ;  /* 0x0000000202027825 */ /* 0x000fe200078e02ff */
[----:B------:R-:W-:Y:S02]  /*04a0*/  IADD3 R11, R6, -0x200, RZ ;  /* 0xfffffe00060b7810 */ /* 0x000fe40007ffe0ff */
[----:B------:R-:W-:Y:S01]  /*04b0*/  LOP3.LUT R27, R2, 0xc, RZ, 0xfc, !PT ;  /* 0x0000000c021b7812 */ /* 0x000fe200078efcff */
[----:B0-----:R-:W-:-:S06]  /*04c0*/  ULEA UR4, UR5, UR4, 0x18 ;  /* 0x0000000405047291 */ /* 0x001fcc000f8ec03f */
[----:B------:R-:W-:Y:S02]  /*04d0*/  LEA R0, R6, UR4, 0x4 ;  /* 0x0000000406007c11 */ /* 0x000fe4000f8e20ff */
[----:B-1----:R-:W-:-:S03]  /*04e0*/  LEA R24, P0, R5, R24, 0x1 ;  /* 0x0000001805187211 */ /* 0x002fc600078008ff */
[----:B------:R-:W-:Y:S01]  /*04f0*/  VIADD R0, R0, 0x1000 ;  /* 0x0000100000007836 */ /* 0x000fe20000000000 */
[----:B------:R-:W-:-:S09]  /*0500*/  LEA.HI.X R25, R5, R25, R14, 0x1, P0 ;  /* 0x0000001905197211 */ /* 0x000fd200000f0c0e */
.L_x_391:
[----:B------:R-:W-:-:S04]  /*0510*/  IADD3 R8, P0, R24, R27, RZ ;  /* 0x0000001b18087210 */ /* 0x000fc80007f1e0ff */
[----:B------:R-:W-:-:S05]  /*0520*/  IADD3.X R9, R3, R25, RZ, P0, !PT ;  /* 0x0000001903097210 */ /* 0x000fca00007fe4ff */
        /* <DEDUP_REMOVED lines=12> */
[----:B------:R-:W4:Y:S04]  /*05f0*/  LDG.E.CONSTANT R20, desc[UR36][R8.64+0x17f4] ;  /* 0x0017f42408147981 */ /* 0x000f28000c1e9900 */
[----:B------:R-:W4:Y:S04]  /*0600*/  LDG.E.CONSTANT R21, desc[UR36][R8.64+0x17f8] ;  /* 0x0017f82408157981 */ /* 0x000f28000c1e9900 */
[----:B------:R-:W4:Y:S04]  /*0610*/  LDG.E.CONSTANT R22, desc[UR36][R8.64+0x17fc] ;  /* 0x0017fc2408167981 */ /* 0x000f28000c1e9900 */
[----:B------:R-:W4:Y:S01]  /*0620*/  LDG.E.CONSTANT R23, desc[UR36][R8.64+0x1800] ;  /* 0x0018002408177981 */ /* 0x000f22000c1e9900 */
[----:B------:R-:W-:Y:S01]  /*0630*/  VIADD R11, R11, 0x200 ;  /* 0x000002000b0b7836 */ /* 0x000fe20000000000 */
[----:B------:R-:W-:-:S04]  /*0640*/  IADD3 R24, P1, R24, 0x2000, RZ ;  /* 0x0000200018187810 */ /* 0x000fc80007f3e0ff */
[----:B------:R-:W-:Y:S02]  /*0650*/  ISETP.GE.AND P0, PT, R11, -0x1e0, PT ;  /* 0xfffffe200b00780c */ /* 0x000fe40003f06270 */
[----:B------:R-:W-:Y:S01]  /*0660*/  IADD3.X R25, RZ, R25, RZ, P1, !PT ;  /* 0x00000019ff197210 */ /* 0x000fe20000ffe4ff */
[----:B--2---:R-:W-:Y:S04]  /*0670*/  STS.128 [R0+-0x1000], R4 ;  /* 0xfff0000400007388 */ /* 0x004fe80000000c00 */
[----:B---3--:R-:W-:Y:S04]  /*0680*/  STS.128 [R0+-0x800], R12 ;  /* 0xfff8000c00007388 */ /* 0x008fe80000000c00 */
[----:B----4-:R-:W-:Y:S04]  /*0690*/  STS.128 [R0], R16 ;  /* 0x0000001000007388 */ /* 0x010fe80000000c00 */
[----:B------:R0:W-:Y:S02]  /*06a0*/  STS.128 [R0+0x800], R20 ;  /* 0x0008001400007388 */ /* 0x0001e40000000c00 */
[----:B0-----:R-:W-:Y:S01]  /*06b0*/  VIADD R0, R0, 0x2000 ;  /* 0x0000200000007836 */ /* 0x001fe20000000000 */
[----:B------:R-:W-:Y:S06]  /*06c0*/  @!P0 BRA `(.L_x_391) ;  /* 0xfffffffc00908947 */ /* 0x000fec000383ffff */
.L_x_387:
[----:B------:R-:W-:Y:S05]  /*06d0*/  BSYNC B0 ;  /* 0x0000000000007941 */ /* 0x000fea0003800000 */
.L_x_386:
[----:B------:R-:W0:Y:S01]  /*06e0*/  LDC R9, c[0x0][0x284] ;  /* 0x0000a100ff097b82 */ /* 0x000e220000000800 */
[----:B-----5:R-:W-:-:S05]  /*06f0*/  VIADD R4, R10, 0xffffffff ;  /* 0xffffffff0a047836 */ /* 0x020fca0000000000 */
[----:B------:R-:W-:Y:S02]  /*0700*/  IABS R8, R4 ;  /* 0x0000000400087213 */ /* 0x000fe40000000000 */
[-C--:B0-----:R-:W-:Y:S02]  /*0710*/  IABS R6, R9.reuse ;  /* 0x0000000900067213 */ /* 0x081fe40000000000 */
[----:B------:R-:W-:Y:S02]  /*0720*/  LOP3.LUT R4, R4, R9, RZ, 0x3c, !PT ;  /* 0x0000000904047212 */ /* 0x000fe400078e3cff */
[----:B------:R-:W0:Y:S01]  /*0730*/  I2F.RP R5, R6 ;  /* 0x0000000600057306 */ /* 0x000e220000209400 */
[----:B------:R-:W-:Y:S01]  /*0740*/  BAR.SYNC.DEFER_BLOCKING 0x0 ;  /* 0x0000000000007b1d */ /* 0x000fe20000010000 */
[----:B------:R-:W-:-:S06]  /*0750*/  ISETP.GE.AND P2, PT, R4, RZ, PT ;  /* 0x000000ff0400720c */ /* 0x000fcc0003f46270 */
[----:B0-----:R-:W0:Y:S02]  /*0760*/  MUFU.RCP R5, R5 ;  /* 0x0000000500057308 */ /* 0x001e240000001000 */
[----:B0-----:R-:W-:-:S06]  /*0770*/  IADD3 R2, R5, 0xffffffe, RZ ;  /* 0x0ffffffe05027810 */ /* 0x001fcc0007ffe0ff */
[----:B------:R0:W1:Y:S02]  /*0780*/  F2I.FTZ.U32.TRUNC.NTZ R3, R2 ;  /* 0x0000000200037305 */ /* 0x000064000021f000 */
[----:B0-----:R-:W-:Y:S02]  /*0790*/  IMAD.MOV.U32 R2, RZ, RZ, RZ ;  /* 0x000000ffff027224 */ /* 0x001fe400078e00ff */
[----:B-1----:R-:W-:-:S05]  /*07a0*/  IMAD R0, R3, R6, RZ ;  /* 0x0000000603007224 */ /* 0x002fca00078e02ff */
[----:B------:R-:W-:-:S05]  /*07b0*/  IADD3 R7, -R0, RZ, RZ ;  /* 0x000000ff00077210 */ /* 0x000fca0007ffe1ff */
[----:B------:R-:W-:Y:S01]  /*07c0*/  IMAD.HI.U32 R0, R3, R7, R2 ;  /* 0x0000000703007227 */ /* 0x000fe200078e0002 */
[----:B------:R-:W-:-:S03]  /*07d0*/  MOV R3, R8 ;  /* 0x0000000800037202 */ /* 0x000fc60000000f00 */
[----:B------:R-:W-:Y:S02]  /*07e0*/  VIADD R2, R10, 0x1f ;  /* 0x0000001f0a027836 */ /* 0x000fe40000000000 */
[----:B------:R-:W-:-:S04]  /*07f0*/  IMAD.HI.U32 R7, R0, R3, RZ ;  /* 0x0000000300077227 */ /* 0x000fc800078e00ff */
[----:B------:R-:W-:-:S04]  /*0800*/  IMAD.MOV R5, RZ, RZ, -R7 ;  /* 0x000000ffff057224 */ /* 0x000fc800078e0a07 */
[C---:B------:R-:W-:Y:S02]  /*0810*/  IMAD R5, R6.reuse, R5, R3 ;  /* 0x0000000506057224 */ /* 0x040fe400078e0203 */
[----:B------:R-:W0:Y:S03]  /*0820*/  LDC R3, c[0x0][0x288] ;  /* 0x0000a200ff037b82 */ /* 0x000e260000000800 */
[----:B------:R-:W-:-:S13]  /*0830*/  ISETP.GT.U32.AND P1, PT, R6, R5, PT ;  /* 0x000000050600720c */ /* 0x000fda0003f24070 */
[-C--:B------:R-:W-:Y:S01]  /*0840*/  @!P1 IADD3 R5, R5, -R6.reuse, RZ ;  /* 0x8000000605059210 */ /* 0x080fe20007ffe0ff */
[----:B------:R-:W-:Y:S01]  /*0850*/  @!P1 VIADD R7, R7, 0x1 ;  /* 0x0000000107079836 */ /* 0x000fe20000000000 */
[----:B------:R-:W-:Y:S02]  /*0860*/  ISETP.NE.AND P1, PT, R9, RZ, PT ;  /* 0x000000ff0900720c */ /* 0x000fe40003f25270 */
[----:B------:R-:W-:Y:S02]  /*0870*/  ISETP.GE.U32.AND P0, PT, R5, R6, PT ;  /* 0x000000060500720c */ /* 0x000fe40003f06070 */
[----:B------:R-:W-:-:S04]  /*0880*/  SHF.R.S32.HI R5, RZ, 0x1f, R2 ;  /* 0x0000001fff057819 */ /* 0x000fc80000011402 */
[----:B------:R-:W-:Y:S01]  /*0890*/  LEA.HI R5, R5, R2, RZ, 0x5 ;  /* 0x0000000205057211 */ /* 0x000fe200078f28ff */
[----:B------:R-:W-:-:S03]  /*08a0*/  IMAD.MOV.U32 R2, RZ, RZ, R6 ;  /* 0x000000ffff027224 */ /* 0x000fc600078e0006 */
[----:B------:R-:W-:-:S03]  /*08b0*/  SHF.R.S32.HI R8, RZ, 0x5, R5 ;  /* 0x00000005ff087819 */ /* 0x000fc60000011405 */
[----:B------:R-:W-:Y:S02]  /*08c0*/  @P0 IADD3 R7, R7, 0x1, RZ ;  /* 0x0000000107070810 */ /* 0x000fe40007ffe0ff */
[----:B0-----:R-:W-:Y:S02]  /*08d0*/  ISETP.GT.AND P0, PT, R3, -0x1, PT ;  /* 0xffffffff0300780c */ /* 0x001fe40003f04270 */
[----:B------:R-:W-:Y:S02]  /*08e0*/  @!P2 IADD3 R7, -R7, RZ, RZ ;  /* 0x000000ff0707a210 */ /* 0x000fe40007ffe1ff */
[----:B------:R-:W-:-:S09]  /*08f0*/  @!P1 LOP3.LUT R7, RZ, R9, RZ, 0x33, !PT ;  /* 0x00000009ff079212 */ /* 0x000fd200078e33ff */
[----:B------:R-:W-:Y:S05]  /*0900*/  @P0 BRA `(.L_x_392) ;  /* 0x0000000000dc0947 */ /* 0x000fea0003800000 */
[----:B------:R-:W0:Y:S01]  /*0910*/  LDC R4, c[0x0][0x230] ;  /* 0x00008c00ff047b82 */ /* 0x000e220000000800 */
[----:B------:R-:W-:Y:S01]  /*0920*/  IABS R11, UR40 ;  /* 0x00000028000b7c13 */ /* 0x000fe20008000000 */
[----:B------:R-:W-:Y:S01]  /*0930*/  ULDC UR4, c[0x0][0x278] ;  /* 0x00009e0000047ab9 */ /* 0x000fe20000000800 */
[----:B------:R-:W-:Y:S02]  /*0940*/  IABS R16, UR39 ;  /* 0x0000002700107c13 */ /* 0x000fe40008000000 */
[----:B------:R-:W-:Y:S02]  /*0950*/  IADD3 R3, -R3, RZ, RZ ;  /* 0x000000ff03037210 */ /* 0x000fe40007ffe1ff */
[----:B0-----:R-:W-:-:S04]  /*0960*/  IABS R14, R4 ;  /* 0x00000004000e7213 */ /* 0x001fc80000000000 */
[----:B------:R-:W0:Y:S08]  /*0970*/  I2F.RP R5, R14 ;  /* 0x0000000e00057306 */ /* 0x000e300000209400 */
[----:B0-----:R-:W0:Y:S02]  /*0980*/  MUFU.RCP R5, R5 ;  /* 0x0000000500057308 */ /* 0x001e240000001000 */
[----:B0-----:R-:W-:-:S06]  /*0990*/  IADD3 R12, R5, 0xffffffe, RZ ;  /* 0x0ffffffe050c7810 */ /* 0x001fcc0007ffe0ff */
[----:B------:R0:W1:Y:S02]  /*09a0*/  F2I.FTZ.U32.TRUNC.NTZ R13, R12 ;  /* 0x0000000c000d7305 */ /* 0x000064000021f000 */
[----:B0-----:R-:W-:Y:S01]  /*09b0*/  HFMA2.MMA R12, -RZ, RZ, 0, 0 ;  /* 0x00000000ff0c7435 */ /* 0x001fe200000001ff */
[----:B-1----:R-:W-:-:S04]  /*09c0*/  IMAD.MOV R9, RZ, RZ, -R13 ;  /* 0x000000ffff097224 */ /* 0x002fc800078e0a0d */
[----:B------:R-:W-:-:S05]  /*09d0*/  IMAD R9, R9, R14, RZ ;  /* 0x0000000e09097224 */ /* 0x000fca00078e02ff */
[----:B------:R-:W-:-:S04]  /*09e0*/  IMAD.HI.U32 R13, R13, R9, R12 ;  /* 0x000000090d0d7227 */ /* 0x000fc800078e000c */
[----:B------:R-:W-:-:S04]  /*09f0*/  IMAD.MOV.U32 R9, RZ, RZ, R11 ;  /* 0x000000ffff097224 */ /* 0x000fc800078e000b */
[----:B------:R-:W-:-:S05]  /*0a00*/  IMAD.HI.U32 R13, R13, R9, RZ ;  /* 0x000000090d0d7227 */ /* 0x000fca00078e00ff */
[----:B------:R-:W-:-:S05]  /*0a10*/  IADD3 R5, -R13, RZ, RZ ;  /* 0x000000ff0d057210 */ /* 0x000fca0007ffe1ff */
[----:B------:R-:W-:-:S05]  /*0a20*/  IMAD R5, R14, R5, R9 ;  /* 0x000000050e057224 */ /* 0x000fca00078e0209 */
[----:B------:R-:W-:-:S13]  /*0a30*/  ISETP.GT.U32.AND P1, PT, R14, R5, PT ;  /* 0x000000050e00720c */ /* 0x000fda0003f24070 */
[----:B------:R-:W-:Y:S01]  /*0a40*/  @!P1 IMAD.IADD R5, R5, 0x1, -R14 ;  /* 0x0000000105059824 */ /* 0x000fe200078e0a0e */
[----:B------:R-:W-:Y:S02]  /*0a50*/  @!P1 IADD3 R13, R13, 0x1, RZ ;  /* 0x000000010d0d9810 */ /* 0x000fe40007ffe0ff */
[C---:B------:R-:W-:Y:S02]  /*0a60*/  ISETP.NE.AND P1, PT, R4.reuse, RZ, PT ;  /* 0x000000ff0400720c */ /* 0x040fe40003f25270 */
[----:B------:R-:W-:Y:S02]  /*0a70*/  ISETP.GE.U32.AND P0, PT, R5, R14, PT ;  /* 0x0000000e0500720c */ /* 0x000fe40003f06070 */
[----:B------:R-:W-:-:S04]  /*0a80*/  LOP3.LUT R5, R4, UR40, RZ, 0x3c, !PT ;  /* 0x0000002804057c12 */ /* 0x000fc8000f8e3cff */
[----:B------:R-:W-:-:S07]  /*0a90*/  ISETP.GE.AND P2, PT, R5, RZ, PT ;  /* 0x000000ff0500720c */ /* 0x000fce0003f46270 */
[----:B------:R-:W-:-:S05]  /*0aa0*/  @P0 VIADD R13, R13, 0x1 ;  /* 0x000000010d0d0836 */ /* 0x000fca0000000000 */
[----:B------:R-:W-:-:S05]  /*0ab0*/  MOV R11, R13 ;  /* 0x0000000d000b7202 */ /* 0x000fca0000000f00 */
[----:B------:R-:W-:Y:S01]  /*0ac0*/  @!P2 IMAD.MOV R11, RZ, RZ, -R11 ;  /* 0x000000ffff0ba224 */ /* 0x000fe200078e0a0b */
[----:B------:R-:W-:-:S04]  /*0ad0*/  @!P1 LOP3.LUT R11, RZ, R4, RZ, 0x33, !PT ;  /* 0x00000004ff0b9212 */ /* 0x000fc800078e33ff */
[-C--:B------:R-:W-:Y:S02]  /*0ae0*/  IABS R14, R11.reuse ;  /* 0x0000000b000e7213 */ /* 0x080fe40000000000 */
[----:B------:R-:W-:Y:S02]  /*0af0*/  IABS R15, R11 ;  /* 0x0000000b000f7213 */ /* 0x000fe40000000000 */
[----:B------:R-:W0:Y:S08]  /*0b00*/  I2F.RP R5, R14 ;  /* 0x0000000e00057306 */ /* 0x000e300000209400 */
[----:B0-----:R-:W0:Y:S02]  /*0b10*/  MUFU.RCP R5, R5 ;  /* 0x0000000500057308 */ /* 0x001e240000001000 */
[----:B0-----:R-:W-:Y:S01]  /*0b20*/  IADD3 R12, R5, 0xffffffe, RZ ;  /* 0x0ffffffe050c7810 */ /* 0x001fe20007ffe0ff */
[----:B------:R-:W-:-:S05]  /*0b30*/  IMAD.MOV R5, RZ, RZ, -R15 ;  /* 0x000000ffff057224 */ /* 0x000fca00078e0a0f */
[----:B------:R0:W1:Y:S02]  /*0b40*/  F2I.FTZ.U32.TRUNC.NTZ R13, R12 ;  /* 0x0000000c000d7305 */ /* 0x000064000021f000 */
[----:B0-----:R-:W-:Y:S01]  /*0b50*/  HFMA2.MMA R12, -RZ, RZ, 0, 0 ;  /* 0x00000000ff0c7435 */ /* 0x001fe200000001ff */
[----:B-1----:R-:W-:-:S04]  /*0b60*/  IMAD.MOV R9, RZ, RZ, -R13 ;  /* 0x000000ffff097224 */ /* 0x002fc800078e0a0d */
[----:B------:R-:W-:-:S05]  /*0b70*/  IMAD R9, R9, R14, RZ ;  /* 0x0000000e09097224 */ /* 0x000fca00078e02ff */
[----:B------:R-:W-:-:S06]  /*0b80*/  IMAD.HI.U32 R13, R13, R9, R12 ;  /* 0x000000090d0d7227 */ /* 0x000fcc00078e000c */
[----:B------:R-:W-:-:S04]  /*0b90*/  IMAD.HI.U32 R13, R13, R16, RZ ;  /* 0x000000100d0d7227 */ /* 0x000fc800078e00ff */
[----:B------:R-:W-:-:S05]  /*0ba0*/  IMAD R5, R13, R5, R16 ;  /* 0x000000050d057224 */ /* 0x000fca00078e0210 */
[----:B------:R-:W-:-:S13]  /*0bb0*/  ISETP.GT.U32.AND P1, PT, R14, R5, PT ;  /* 0x000000050e00720c */ /* 0x000fda0003f24070 */
[-C--:B------:R-:W-:Y:S01]  /*0bc0*/  @!P1 IADD3 R5, R5, -R14.reuse, RZ ;  /* 0x8000000e05059210 */ /* 0x080fe20007ffe0ff */
[----:B------:R-:W-:Y:S01]  /*0bd0*/  @!P1 VIADD R13, R13, 0x1 ;  /* 0x000000010d0d9836 */ /* 0x000fe20000000000 */
[----:B------:R-:W-:Y:S02]  /*0be0*/  ISETP.NE.AND P1, PT, R11, RZ, PT ;  /* 0x000000ff0b00720c */ /* 0x000fe40003f25270 */
[----:B------:R-:W-:Y:S02]  /*0bf0*/  ISETP.GE.U32.AND P0, PT, R5, R14, PT ;  /* 0x0000000e0500720c */ /* 0x000fe40003f06070 */
[----:B------:R-:W-:-:S04]  /*0c00*/  LOP3.LUT R5, R11, UR39, RZ, 0x3c, !PT ;  /* 0x000000270b057c12 */ /* 0x000fc8000f8e3cff */
[----:B------:R-:W-:-:S07]  /*0c10*/  ISETP.GE.AND P2, PT, R5, RZ, PT ;  /* 0x000000ff0500720c */ /* 0x000fce0003f46270 */
[----:B------:R-:W-:-:S06]  /*0c20*/  @P0 IADD3 R13, R13, 0x1, RZ ;  /* 0x000000010d0d0810 */ /* 0x000fcc0007ffe0ff */
[----:B------:R-:W-:Y:S01]  /*0c30*/  @!P2 IMAD.MOV R13, RZ, RZ, -R13 ;  /* 0x000000ffff0da224 */ /* 0x000fe200078e0a0d */
[----:B------:R-:W-:-:S05]  /*0c40*/  @!P1 LOP3.LUT R13, RZ, R11, RZ, 0x33, !PT ;  /* 0x0000000bff0d9212 */ /* 0x000fca00078e33ff */
[----:B------:R-:W-:-:S04]  /*0c50*/  IMAD R4, R4, UR4, R13 ;  /* 0x0000000404047c24 */ /* 0x000fc8000f8e020d */
[----:B------:R-:W-:Y:S01]  /*0c60*/  IMAD R9, R4, R3, RZ ;  /* 0x0000000304097224 */ /* 0x000fe200078e02ff */
[----:B------:R-:W-:Y:S06]  /*0c70*/  BRA `(.L_x_393) ;  /* 0x00000000000c7947 */ /* 0x000fec0003800000 */
.L_x_392:
[----:B------:R-:W-:Y:S02]  /*0c80*/  ULDC UR4, c[0x0][0x278] ;  /* 0x00009e0000047ab9 */ /* 0x000fe40000000800 */
[----:B------:R-:W-:-:S06]  /*0c90*/  UIMAD UR4, UR40, UR4, UR39 ;  /* 0x00000004280472a4 */ /* 0x000fcc000f8e0227 */
[----:B------:R-:W-:-:S07]  /*0ca0*/  IMAD R9, R3, UR4, RZ ;  /* 0x0000000403097c24 */ /* 0x000fce000f8e02ff */
.L_x_393:
[----:B------:R-:W-:Y:S01]  /*0cb0*/  ISETP.GE.AND P1, PT, R47, R8, PT ;  /* 0x000000082f00720c */ /* 0x000fe20003f26270 */
[----:B------:R-:W-:Y:S01]  /*0cc0*/  BSSY B7, `(.L_x_394) ;  /* 0x000003d000077945 */ /* 0x000fe20003800000 */
[----:B------:R-:W-:-:S11]  /*0cd0*/  VIADD R9, R9, 0x1 ;  /* 0x0000000109097836 */ /* 0x000fd60000000000 */
[----:B------:R-:W-:Y:S05]  /*0ce0*/  @P1 BRA `(.L_x_395) ;  /* 0x0000000000e81947 */ /* 0x000fea0003800000 */
[----:B------:R-:W0:Y:S01]  /*0cf0*/  LDC R18, c[0x0][0x280] ;  /* 0x0000a000ff127b82 */ /* 0x000e220000000800 */
[----:B------:R-:W1:Y:S01]  /*0d00*/  S2R R12, SR_CgaCtaId ;  /* 0x00000000000c7919 */ /* 0x000e620000008800 */
[----:B------:R-:W-:Y:S01]  /*0d10*/  MOV R11, 0x400 ;  /* 0x00000400000b7802 */ /* 0x000fe20000000f00 */
[----:B------:R-:W-:Y:S02]  /*0d20*/  ULDC UR4, c[0x0][0x27c] ;  /* 0x00009f0000047ab9 */ /* 0x000fe40000000800 */
[----:B------:R-:W-:Y:S01]  /*0d30*/  VIADD R15, R7, -UR4 ;  /* 0x80000004070f7c36 */ /* 0x000fe20008000000 */
[----:B------:R-:W-:Y:S02]  /*0d40*/  IADD3 R11, R11, 0x220, RZ ;  /* 0x000002200b0b7810 */ /* 0x000fe40007ffe0ff */
[----:B------:R-:W2:Y:S01]  /*0d50*/  LDC R16, c[0x0][0x284] ;  /* 0x0000a100ff107b82 */ /* 0x000ea20000000800 */
[----:B0-----:R-:W-:Y:S02]  /*0d60*/  IABS R3, R18 ;  /* 0x0000001200037213 */ /* 0x001fe40000000000 */
[----:B------:R-:W-:-:S02]  /*0d70*/  ISETP.NE.AND P2, PT, R18, RZ, PT ;  /* 0x000000ff1200720c */ /* 0x000fc40003f45270 */
[----:B------:R-:W0:Y:S01]  /*0d80*/  I2F.RP R6, R3 ;  /* 0x0000000300067306 */ /* 0x000e220000209400 */
[----:B--2---:R-:W-:Y:S02]  /*0d90*/  ISETP.NE.AND P3, PT, R16, RZ, PT ;  /* 0x000000ff1000720c */ /* 0x004fe40003f65270 */
[----:B-1----:R-:W-:-:S05]  /*0da0*/  LEA R13, R12, R11, 0x18 ;  /* 0x0000000b0c0d7211 */ /* 0x002fca00078ec0ff */
[----:B0-----:R-:W0:Y:S02]  /*0db0*/  MUFU.RCP R6, R6 ;  /* 0x0000000600067308 */ /* 0x001e240000001000 */
[----:B0-----:R-:W-:Y:S02]  /*0dc0*/  IADD3 R4, R6, 0xffffffe, RZ ;  /* 0x0ffffffe06047810 */ /* 0x001fe40007ffe0ff */
[----:B------:R-:W-:-:S04]  /*0dd0*/  IABS R6, R16 ;  /* 0x0000001000067213 */ /* 0x000fc80000000000 */
[----:B------:R0:W1:Y:S02]  /*0de0*/  F2I.FTZ.U32.TRUNC.NTZ R5, R4 ;  /* 0x0000000400057305 */ /* 0x000064000021f000 */
[----:B0-----:R-:W-:Y:S02]  /*0df0*/  IMAD.MOV.U32 R4, RZ, RZ, RZ ;  /* 0x000000ffff047224 */ /* 0x001fe400078e00ff */
[----:B-1----:R-:W-:-:S04]  /*0e00*/  IMAD.MOV R14, RZ, RZ, -R5 ;  /* 0x000000ffff0e7224 */ /* 0x002fc800078e0a05 */
[----:B------:R-:W-:-:S04]  /*0e10*/  IMAD R11, R14, R3, RZ ;  /* 0x000000030e0b7224 */ /* 0x000fc800078e02ff */
[----:B------:R-:W-:Y:S01]  /*0e20*/  IMAD.HI.U32 R12, R5, R11, R4 ;  /* 0x0000000b050c7227 */ /* 0x000fe200078e0004 */
[----:B------:R-:W-:-:S07]  /*0e30*/  MOV R5, R47 ;  /* 0x0000002f00057202 */ /* 0x000fce0000000f00 */
.L_x_397:
[----:B------:R-:W-:-:S04]  /*0e40*/  SHF.L.U32 R17, R5, 0x5, RZ ;  /* 0x0000000505117819 */ /* 0x000fc800000006ff */
[----:B------:R-:W-:-:S05]  /*0e50*/  IABS R11, R17 ;  /* 0x00000011000b7213 */ /* 0x000fca0000000000 */
[----:B------:R-:W-:-:S04]  /*0e60*/  IMAD.HI.U32 R4, R0, R11, RZ ;  /* 0x0000000b00047227 */ /* 0x000fc800078e00ff */
[----:B------:R-:W-:-:S04]  /*0e70*/  IMAD.MOV R14, RZ, RZ, -R4 ;  /* 0x000000ffff0e7224 */ /* 0x000fc800078e0a04 */
[----:B------:R-:W-:-:S05]  /*0e80*/  IMAD R11, R6, R14, R11 ;  /* 0x0000000e060b7224 */ /* 0x000fca00078e020b */
[----:B------:R-:W-:-:S13]  /*0e90*/  ISETP.GT.U32.AND P4, PT, R2, R11, PT ;  /* 0x0000000b0200720c */ /* 0x000fda0003f84070 */
[----:B------:R-:W-:Y:S01]  /*0ea0*/  @!P4 IADD3 R11, R11, -R6, RZ ;  /* 0x800000060b0bc210 */ /* 0x000fe20007ffe0ff */
[----:B------:R-:W-:-:S03]  /*0eb0*/  @!P4 VIADD R4, R4, 0x1 ;  /* 0x000000010404c836 */ /* 0x000fc60000000000 */
[----:B------:R-:W-:Y:S02]  /*0ec0*/  ISETP.GE.U32.AND P0, PT, R11, R2, PT ;  /* 0x000000020b00720c */ /* 0x000fe40003f06070 */
[----:B------:R-:W-:-:S04]  /*0ed0*/  LOP3.LUT R11, R17, R16, RZ, 0x3c, !PT ;  /* 0x00000010110b7212 */ /* 0x000fc800078e3cff */
[----:B------:R-:W-:-:S07]  /*0ee0*/  ISETP.GE.AND P5, PT, R11, RZ, PT ;  /* 0x000000ff0b00720c */ /* 0x000fce0003fa6270 */
[----:B------:R-:W-:-:S05]  /*0ef0*/  @P0 IADD3 R4, R4, 0x1, RZ ;  /* 0x0000000104040810 */ /* 0x000fca0007ffe0ff */
[----:B------:R-:W-:-:S05]  /*0f00*/  IMAD.MOV.U32 R14, RZ, RZ, R4 ;  /* 0x000000ffff0e7224 */ /* 0x000fca00078e0004 */
[----:B------:R-:W-:Y:S02]  /*0f10*/  @!P5 IADD3 R14, -R14, RZ, RZ ;  /* 0x000000ff0e0ed210 */ /* 0x000fe40007ffe1ff */
[----:B------:R-:W-:-:S05]  /*0f20*/  @!P3 LOP3.LUT R14, RZ, R16, RZ, 0x33, !PT ;  /* 0x00000010ff0eb212 */ /* 0x000fca00078e33ff */
[----:B------:R-:W-:-:S05]  /*0f30*/  IMAD.IADD R19, R9, 0x1, R14 ;  /* 0x0000000109137824 */ /* 0x000fca00078e020e */
[----:B------:R-:W-:Y:S02]  /*0f40*/  IABS R11, R19 ;  /* 0x00000013000b7213 */ /* 0x000fe40000000000 */
[----:B------:R-:W-:-:S03]  /*0f50*/  ISETP.GE.AND P4, PT, R19, RZ, PT ;  /* 0x000000ff1300720c */ /* 0x000fc60003f86270 */
[----:B------:R-:W-:-:S05]  /*0f60*/  IMAD.HI.U32 R4, R12, R11, RZ ;  /* 0x0000000b0c047227 */ /* 0x000fca00078e00ff */
[----:B------:R-:W-:-:S05]  /*0f70*/  IADD3 R4, -R4, RZ, RZ ;  /* 0x000000ff04047210 */ /* 0x000fca0007ffe1ff */
[----:B------:R-:W-:-:S05]  /*0f80*/  IMAD R4, R3, R4, R11 ;  /* 0x0000000403047224 */ /* 0x000fca00078e020b */
[----:B------:R-:W-:-:S13]  /*0f90*/  ISETP.GT.U32.AND P0, PT, R3, R4, PT ;  /* 0x000000040300720c */ /* 0x000fda0003f04070 */
[----:B------:R-:W-:-:S05]  /*0fa0*/  @!P0 IMAD.IADD R4, R4, 0x1, -R3 ;  /* 0x0000000104048824 */ /* 0x000fca00078e0a03 */
[----:B------:R-:W-:-:S13]  /*0fb0*/  ISETP.GT.U32.AND P0, PT, R3, R4, PT ;  /* 0x000000040300720c */ /* 0x000fda0003f04070 */
[----:B------:R-:W-:-:S05]  /*0fc0*/  @!P0 IADD3 R4, R4, -R3, RZ ;  /* 0x8000000304048210 */ /* 0x000fca0007ffe0ff */
[----:B------:R-:W-:Y:S01]  /*0fd0*/  @!P4 IMAD.MOV R4, RZ, RZ, -R4 ;  /* 0x000000ffff04c224 */ /* 0x000fe200078e0a04 */
[----:B------:R-:W-:-:S04]  /*0fe0*/  @!P2 LOP3.LUT R4, RZ, R18, RZ, 0x33, !PT ;  /* 0x00000012ff04a212 */ /* 0x000fc800078e33ff */
[----:B------:R-:W-:-:S04]  /*0ff0*/  ISETP.NE.AND P0, PT, R4, RZ, PT ;  /* 0x000000ff0400720c */ /* 0x000fc80003f05270 */
[----:B------:R-:W-:-:S13]  /*1000*/  ISETP.LE.AND P0, PT, R14, R15, P0 ;  /* 0x0000000f0e00720c */ /* 0x000fda0000703270 */
[----:B------:R-:W-:Y:S05]  /*1010*/  @!P0 BRA `(.L_x_396) ;  /* 0x0000004400d08947 */ /* 0x000fea0003800000 */
[----:B------:R-:W-:Y:S01]  /*1020*/  IADD3 R4, R46, R17, RZ ;  /* 0x000000112e047210 */ /* 0x000fe20007ffe0ff */
[----:B------:R-:W-:Y:S02]  /*1030*/  IMAD.MOV.U32 R11, RZ, RZ, -0x800001 ;  /* 0xff7fffffff0b7424 */ /* 0x000fe400078e00ff */
[----:B------:R-:W-:Y:S01]  /*1040*/  VIADD R5, R5, 0x4 ;  /* 0x0000000405057836 */ /* 0x000fe20000000000 */
[----:B------:R-:W-:-:S04]  /*1050*/  LEA R4, R4, R13, 0x2 ;  /* 0x0000000d04047211 */ /* 0x000fc800078e10ff */
[----:B------:R-:W-:Y:S01]  /*1060*/  ISETP.GE.AND P0, PT, R5, R8, PT ;  /* 0x000000080500720c */ /* 0x000fe20003f06270 */
[----:B------:R0:W-:-:S12]  /*1070*/  STS [R4], R11 ;  /* 0x0000000b04007388 */ /* 0x0001d80000000800 */
[----:B0-----:R-:W-:Y:S05]  /*1080*/  @!P0 BRA `(.L_x_397) ;  /* 0xfffffffc006c8947 */ /* 0x001fea000383ffff */
.L_x_395:
[----:B------:R-:W-:Y:S05]  /*1090*/  BSYNC B7 ;  /* 0x0000000000077941 */ /* 0x000fea0003800000 */
.L_x_394:
        /* <DEDUP_REMOVED lines=13> */
.L_x_438:
[----:B------:R-:W-:Y:S01]  /*1170*/  ISETP.NE.AND P0, PT, R46, RZ, PT ;  /* 0x000000ff2e00720c */ /* 0x000fe20003f05270 */
[----:B------:R-:W-:-:S12]  /*1180*/  WARPSYNC.ALL ;  /* 0x0000000000007948 */ /* 0x000fd80003800000 */
[----:B------:R-:W2:Y:S01]  /*1190*/  @!P0 S2R R3, SR_CgaCtaId ;  /* 0x0000000000038919 */ /* 0x000ea20000008800 */
[----:B------:R-:W-:Y:S02]  /*11a0*/  @!P0 MOV R0, 0x400 ;  /* 0x0000040000008802 */ /* 0x000fe40000000f00 */
[----:B01----:R-:W-:Y:S02]  /*11b0*/  @!P0 FMNMX.FTZ R5, R5, R14, !PT ;  /* 0x0000000e05058209 */ /* 0x003fe40007810000 */
[----:B------:R-:W-:-:S04]  /*11c0*/  @!P0 IADD3 R0, R0, 0x200, RZ ;  /* 0x0000020000008810 */ /* 0x000fc80007ffe0ff */
[----:B--2---:R-:W-:-:S05]  /*11d0*/  @!P0 LEA R0, R3, R0, 0x18 ;  /* 0x0000000003008211 */ /* 0x004fca00078ec0ff */
[----:B------:R-:W-:-:S05]  /*11e0*/  @!P0 IMAD R0, R47, 0x4, R0 ;  /* 0x000000042f008824 */ /* 0x000fca00078e0200 */
[----:B------:R0:W-:Y:S01]  /*11f0*/  @!P0 STS [R0], R5 ;  /* 0x0000000500008388 */ /* 0x0001e20000000800 */
[----:B------:R-:W-:Y:S01]  /*1200*/  BAR.SYNC.DEFER_BLOCKING 0x0 ;  /* 0x0000000000007b1d */ /* 0x000fe20000010000 */
[----:B------:R-:W-:-:S05]  /*1210*/  ISETP.GT.AND P0, PT, R46, 0x3, PT ;  /* 0x000000032e00780c */ /* 0x000fca0003f04270 */
[----:B------:R-:W-:Y:S08]  /*1220*/  BSSY B0, `(.L_x_399) ;  /* 0x00000f5000007945 */ /* 0x000ff00003800000 */
[----:B------:R-:W1:Y:S01]  /*1230*/  @!P0 S2R R3, SR_CgaCtaId ;  /* 0x0000000000038919 */ /* 0x000e620000008800 */
[----:B0-----:R-:W-:-:S04]  /*1240*/  @!P0 MOV R0, 0x400 ;  /* 0x0000040000008802 */ /* 0x001fc80000000f00 */
[----:B------:R-:W-:-:S04]  /*1250*/  @!P0 IADD3 R0, R0, 0x200, RZ ;  /* 0x0000020000008810 */ /* 0x000fc80007ffe0ff */
[----:B-1----:R-:W-:-:S05]  /*1260*/  @!P0 LEA R3, R3, R0, 0x18 ;  /* 0x0000000003038211 */ /* 0x002fca00078ec0ff */
[----:B------:R-:W-:-:S05]  /*1270*/  @!P0 IMAD R4, R46, 0x4, R3 ;  /* 0x000000042e048824 */ /* 0x000fca00078e0203 */
[----:B------:R-:W0:Y:S04]  /*1280*/  @!P0 LDS R2, [R4] ;  /* 0x0000000004028984 */ /* 0x000e280000000800 */
[----:B0-----:R-:W0:Y:S02]  /*1290*/  SHFL.BFLY PT, R3, R2, 0x2, 0x1f ;  /* 0x0c401f0002037f89 */ /* 0x001e2400000e0000 */
[----:B0-----:R-:W-:Y:S01]  /*12a0*/  FMNMX.FTZ R5, R3, R2, !PT ;  /* 0x0000000203057209 */ /* 0x001fe20007810000 */
[----:B------:R-:W-:Y:S01]  /*12b0*/  IMAD.MOV.U32 R2, RZ, RZ, RZ ;  /* 0x000000ffff027224 */ /* 0x000fe200078e00ff */
[----:B------:R-:W-:-:S03]  /*12c0*/  IADD3 R3, R10, 0x1f, RZ ;  /* 0x0000001f0a037810 */ /* 0x000fc60007ffe0ff */
[----:B------:R-:W0:Y:S01]  /*12d0*/  SHFL.BFLY PT, R0, R5, 0x1, 0x1f ;  /* 0x0c201f0005007f89 */ /* 0x000e2200000e0000 */
[----:B------:R-:W-:-:S04]  /*12e0*/  SHF.R.S32.HI R12, RZ, 0x1f, R3 ;  /* 0x0000001fff0c7819 */ /* 0x000fc80000011403 */
[----:B------:R-:W-:-:S04]  /*12f0*/  LEA.HI R3, R12, R3, RZ, 0x5 ;  /* 0x000000030c037211 */ /* 0x000fc800078f28ff */
[----:B------:R-:W-:-:S04]  /*1300*/  LOP3.LUT R3, R3, 0xffffffe0, RZ, 0xc0, !PT ;  /* 0xffffffe003037812 */ /* 0x000fc800078ec0ff */
[----:B------:R-:W-:-:S04]  /*1310*/  VIMNMX R3, R10, R3, PT ;  /* 0x000000030a037248 */ /* 0x000fc80003fe0100 */
[----:B------:R-:W-:Y:S02]  /*1320*/  ISETP.GE.AND P2, PT, R44, R3, PT ;  /* 0x000000032c00720c */ /* 0x000fe40003f46270 */
[----:B0-----:R-:W-:-:S06]  /*1330*/  FMNMX.FTZ R0, R5, R0, !PT ;  /* 0x0000000005007209 */ /* 0x001fcc0007810000 */
[----:B------:R-:W0:Y:S05]  /*1340*/  SHFL.IDX PT, R0, R0, RZ, 0x1f ;  /* 0x00001fff00007589 */ /* 0x000e2a00000e0000 */
[----:B------:R-:W-:Y:S05]  /*1350*/  @P2 BRA `(.L_x_400) ;  /* 0x0000000c00842947 */ /* 0x000fea0003800000 */
[-C--:B------:R-:W-:Y:S01]  /*1360*/  LOP3.LUT R2, RZ, R44.reuse, RZ, 0x33, !PT ;  /* 0x0000002cff027212 */ /* 0x080fe200078e33ff */
[----:B------:R-:W-:Y:S01]  /*1370*/  BSSY B1, `(.L_x_401) ;  /* 0x000001a000017945 */ /* 0x000fe20003800000 */
[----:B------:R-:W-:Y:S02]  /*1380*/  MOV R10, R44 ;  /* 0x0000002c000a7202 */ /* 0x000fe40000000f00 */
[----:B------:R-:W-:-:S04]  /*1390*/  IADD3 R2, R2, R3, RZ ;  /* 0x0000000302027210 */ /* 0x000fc80007ffe0ff */
        /* <DEDUP_REMOVED lines=9> */
[----:B------:R-:W-:-:S03]  /*1430*/  MOV R10, R44 ;  /* 0x0000002c000a7202 */ /* 0x000fc60000000f00 */
[----:B-1----:R-:W-:-:S06]  /*1440*/  ULEA UR4, UR5, UR4, 0x18 ;  /* 0x0000000405047291 */ /* 0x002fcc000f8ec03f */
[----:B------:R-:W-:-:S07]  /*1450*/  LEA R5, R44, UR4, 0x2 ;  /* 0x000000042c057c11 */ /* 0x000fce000f8e10ff */
.L_x_403:
        /* <DEDUP_REMOVED lines=11> */
.L_x_402:
[----:B------:R-:W-:Y:S05]  /*1510*/  BSYNC B1 ;  /* 0x0000000000017941 */ /* 0x000fea0003800000 */
.L_x_401:
[----:B------:R-:W-:Y:S05]  /*1520*/  @!P3 BRA `(.L_x_400) ;  /* 0x0000000c0010b947 */ /* 0x000fea0003800000 */
[----:B------:R-:W1:Y:S01]  /*1530*/  S2UR UR5, SR_CgaCtaId ;  /* 0x00000000000579c3 */ /* 0x000e620000008800 */
[----:B------:R-:W-:Y:S01]  /*1540*/  IADD3 R4, -R10, R3, RZ ;  /* 0x000000030a047210 */ /* 0x000fe20007ffe1ff */
[----:B------:R-:W-:Y:S01]  /*1550*/  UMOV UR4, 0x400 ;  /* 0x0000040000047882 */ /* 0x000fe20000000000 */
[----:B------:R-:W-:Y:S01]  /*1560*/  BSSY B1, `(.L_x_404) ;  /* 0x000006e000017945 */ /* 0x000fe20003800000 */
[----:B------:R-:W-:Y:S01]  /*1570*/  UIADD3 UR4, UR4, 0x220, URZ ;  /* 0x0000022004047890 */ /* 0x000fe2000fffe03f */
[----:B------:R-:W-:Y:S02]  /*1580*/  ISETP.GT.AND P3, PT, R4, 0x600, PT ;  /* 0x000006000400780c */ /* 0x000fe40003f64270 */
[----:B------:R-:W-:Y:S01]  /*1590*/  PLOP3.LUT P0, PT, PT, PT, PT, 0x80, 0x0 ;  /* 0x000000000000781c */ /* 0x000fe20003f0f070 */
[----:B-1----:R-:W-:-:S06]  /*15a0*/  ULEA UR4, UR5, UR4, 0x18 ;  /* 0x0000000405047291 */ /* 0x002fcc000f8ec03f */
[----:B------:R-:W-:-:S05]  /*15b0*/  LEA R4, R10, UR4, 0x2 ;  /* 0x000000040a047c11 */ /* 0x000fca000f8e10ff */
[----:B------:R-:W-:Y:S01]  /*15c0*/  VIADD R4, R4, 0x400 ;  /* 0x0000040004047836 */ /* 0x000fe20000000000 */
[----:B------:R-:W-:Y:S06]  /*15d0*/  @!P3 BRA `(.L_x_405) ;  /* 0x000000040098b947 */ /* 0x000fec0003800000 */
[----:B------:R-:W-:Y:S02]  /*15e0*/  PLOP3.LUT P0, PT, PT, PT, PT, 0x8, 0x0 ;  /* 0x000000000000781c */ /* 0x000fe40003f0e170 */
[----:B------:R-:W-:-:S11]  /*15f0*/  IADD3 R5, R3, -0x600, RZ ;  /* 0xfffffa0003057810 */ /* 0x000fd60007ffe0ff */
.L_x_406:
        /* <DEDUP_REMOVED lines=18> */
[----:B------:R-:W-:Y:S01]  /*1720*/  FMUL.FTZ R13, R13, 1.4426950216293334961 ;  /* 0x3fb8aa3b0d0d7820 */ /* 0x000fe20000410000 */
[----:B------:R-:W2:Y:S01]  /*1730*/  MUFU.EX2 R11, R11 ;  /* 0x0000000b000b7308 */ /* 0x000ea20000000800 */
[----:B------:R-:W1:Y:S01]  /*1740*/  LDS R33, [R4+0x1400] ;  /* 0x0014000004217984 */ /* 0x000e620000000800 */
[----:B------:R-:W-:Y:S01]  /*1750*/  FMUL.FTZ R15, R15, 1.4426950216293334961 ;  /* 0x3fb8aa3b0f0f7820 */ /* 0x000fe20000410000 */
[----:B---3--:R-:W-:-:S02]  /*1760*/  FADD.FTZ R17, -R0, R17 ;  /* 0x0000001100117221 */ /* 0x008fc40000010100 */
[----:B------:R-:W3:Y:S01]  /*1770*/  LDS R37, [R4+0x1600] ;  /* 0x0016000004257984 */ /* 0x000ee20000000800 */
[C---:B----4-:R-:W-:Y:S01]  /*1780*/  FADD.FTZ R35, -R0.reuse, R35 ;  /* 0x0000002300237221 */ /* 0x050fe20000010100 */
[----:B------:R-:W-:Y:S01]  /*1790*/  FMUL.FTZ R17, R17, 1.4426950216293334961 ;  /* 0x3fb8aa3b11117820 */ /* 0x000fe20000410000 */
[----:B------:R-:W4:Y:S01]  /*17a0*/  MUFU.EX2 R13, R13 ;  /* 0x0000000d000d7308 */ /* 0x000f220000000800 */
[----:B------:R-:W-:Y:S01]  /*17b0*/  LDS R39, [R4+0x1a00] ;  /* 0x001a000004277984 */ /* 0x000fe20000000800 */
[C---:B-----5:R-:W-:Y:S01]  /*17c0*/  FADD.FTZ R19, -R0.reuse, R19 ;  /* 0x0000001300137221 */ /* 0x060fe20000010100 */
[----:B------:R-:W-:Y:S02]  /*17d0*/  FMUL.FTZ R12, R35, 1.4426950216293334961 ;  /* 0x3fb8aa3b230c7820 */ /* 0x000fe40000410000 */
[----:B------:R-:W5:Y:S01]  /*17e0*/  LDS R35, [R4+0x1800] ;  /* 0x0018000004237984 */ /* 0x000f620000000800 */
[----:B------:R-:W-:Y:S01]  /*17f0*/  FMUL.FTZ R19, R19, 1.4426950216293334961 ;  /* 0x3fb8aa3b13137820 */ /* 0x000fe20000410000 */
[C---:B------:R-:W-:Y:S01]  /*1800*/  FADD.FTZ R25, -R0.reuse, R25 ;  /* 0x0000001900197221 */ /* 0x040fe20000010100 */
[----:B------:R-:W0:Y:S01]  /*1810*/  MUFU.EX2 R15, R15 ;  /* 0x0000000f000f7308 */ /* 0x000e220000000800 */
[----:B--2---:R-:W-:Y:S01]  /*1820*/  FADD.FTZ R2, R11, R2 ;  /* 0x000000020b027221 */ /* 0x004fe20000010000 */
[----:B------:R-:W-:Y:S01]  /*1830*/  FADD.FTZ R14, -R0, R21 ;  /* 0x00000015000e7221 */ /* 0x000fe20000010100 */
[----:B------:R-:W-:Y:S01]  /*1840*/  FMUL.FTZ R25, R25, 1.4426950216293334961 ;  /* 0x3fb8aa3b19197820 */ /* 0x000fe20000410000 */
[----:B------:R-:W-:Y:S02]  /*1850*/  STS [R4+-0x400], R11 ;  /* 0xfffc000b04007388 */ /* 0x000fe40000000800 */
[----:B------:R-:W-:Y:S01]  /*1860*/  FMUL.FTZ R14, R14, 1.4426950216293334961 ;  /* 0x3fb8aa3b0e0e7820 */ /* 0x000fe20000410000 */
[----:B------:R-:W-:Y:S01]  /*1870*/  FADD.FTZ R16, -R0, R27 ;  /* 0x0000001b00107221 */ /* 0x000fe20000010100 */
[----:B------:R-:W2:Y:S01]  /*1880*/  MUFU.EX2 R17, R17 ;  /* 0x0000001100117308 */ /* 0x000ea20000000800 */
[----:B----4-:R-:W-:Y:S01]  /*1890*/  FADD.FTZ R2, R2, R13 ;  /* 0x0000000d02027221 */ /* 0x010fe20000010000 */
[----:B------:R-:W-:Y:S01]  /*18a0*/  FADD.FTZ R18, -R0, R23 ;  /* 0x0000001700127221 */ /* 0x000fe20000010100 */
[----:B------:R-:W-:Y:S01]  /*18b0*/  FMUL.FTZ R16, R16, 1.4426950216293334961 ;  /* 0x3fb8aa3b10107820 */ /* 0x000fe20000410000 */
[----:B------:R-:W-:Y:S02]  /*18c0*/  STS [R4+-0x200], R13 ;  /* 0xfffe000d04007388 */ /* 0x000fe40000000800 */
[----:B------:R-:W-:Y:S01]  /*18d0*/  FMUL.FTZ R18, R18, 1.4426950216293334961 ;  /* 0x3fb8aa3b12127820 */ /* 0x000fe20000410000 */
[----:B0-----:R-:W-:Y:S01]  /*18e0*/  FADD.FTZ R20, -R0, R29 ;  /* 0x0000001d00147221 */ /* 0x001fe20000010100 */
[----:B------:R-:W0:Y:S01]  /*18f0*/  MUFU.EX2 R19, R19 ;  /* 0x0000001300137308 */ /* 0x000e220000000800 */
[----:B------:R-:W-:Y:S01]  /*1900*/  FADD.FTZ R2, R2, R15 ;  /* 0x0000000f02027221 */ /* 0x000fe20000010000 */
[----:B------:R-:W-:Y:S01]  /*1910*/  STS [R4], R15 ;  /* 0x0000000f04007388 */ /* 0x000fe20000000800 */
[----:B------:R-:W-:-:S05]  /*1920*/  FMUL.FTZ R20, R20, 1.4426950216293334961 ;  /* 0x3fb8aa3b14147820 */ /* 0x000fca0000410000 */
[----:B------:R-:W4:Y:S01]  /*1930*/  MUFU.EX2 R25, R25 ;  /* 0x0000001900197308 */ /* 0x000f220000000800 */
[----:B--2---:R-:W-:Y:S01]  /*1940*/  FADD.FTZ R2, R2, R17 ;  /* 0x0000001102027221 */ /* 0x004fe20000010000 */
[----:B------:R-:W-:Y:S06]  /*1950*/  STS [R4+0x200], R17 ;  /* 0x0002001104007388 */ /* 0x000fec0000000800 */
[----:B------:R1:W2:Y:S01]  /*1960*/  MUFU.EX2 R21, R12 ;  /* 0x0000000c00157308 */ /* 0x0002a20000000800 */
[----:B0-----:R-:W-:Y:S01]  /*1970*/  FADD.FTZ R2, R2, R19 ;  /* 0x0000001302027221 */ /* 0x001fe20000010000 */
[----:B------:R-:W-:Y:S06]  /*1980*/  STS [R4+0x400], R19 ;  /* 0x0004001304007388 */ /* 0x000fec0000000800 */
[----:B------:R0:W5:Y:S01]  /*1990*/  MUFU.EX2 R27, R14 ;  /* 0x0000000e001b7308 */ /* 0x0001620000000800 */
[----:B-1----:R-:W-:Y:S01]  /*19a0*/  FADD.FTZ R12, -R0, R31 ;  /* 0x0000001f000c7221 */ /* 0x002fe20000010100 */
[----:B----4-:R-:W-:Y:S01]  /*19b0*/  FADD.FTZ R2, R2, R25 ;  /* 0x0000001902027221 */ /* 0x010fe20000010000 */
[----:B------:R-:W-:Y:S02]  /*19c0*/  STS [R4+0x600], R25 ;  /* 0x0006001904007388 */ /* 0x000fe40000000800 */
[----:B------:R-:W-:-:S03]  /*19d0*/  FMUL.FTZ R12, R12, 1.4426950216293334961 ;  /* 0x3fb8aa3b0c0c7820 */ /* 0x000fc60000410000 */
[----:B------:R3:W1:Y:S01]  /*19e0*/  MUFU.EX2 R23, R16 ;  /* 0x0000001000177308 */ /* 0x0006620000000800 */
[----:B0-----:R-:W-:Y:S01]  /*19f0*/  FADD.FTZ R14, -R0, R33 ;  /* 0x00000021000e7221 */ /* 0x001fe20000010100 */
[----:B--2---:R-:W-:Y:S01]  /*1a00*/  FADD.FTZ R2, R2, R21 ;  /* 0x0000001502027221 */ /* 0x004fe20000010000 */
        /* <DEDUP_REMOVED lines=8> */
[----:B0-----:R-:W-:Y:S01]  /*1a90*/  FADD.FTZ R18, -R0, R35 ;  /* 0x0000002300127221 */ /* 0x001fe20000010100 */
[----:B-1----:R-:W-:Y:S01]  /*1aa0*/  FADD.FTZ R2, R2, R23 ;  /* 0x0000001702027221 */ /* 0x002fe20000010000 */
        /* <DEDUP_REMOVED lines=23> */
[----:B0-----:R-:W-:Y:S01]  /*1c20*/  IADD3 R4, R4, 0x2000, RZ ;  /* 0x0000200004047810 */ /* 0x001fe20007ffe0ff */
[----:B------:R-:W-:Y:S06]  /*1c30*/  @!P3 BRA `(.L_x_406) ;  /* 0xfffffff80070b947 */ /* 0x000fec000383ffff */
.L_x_405:
[----:B------:R-:W-:Y:S05]  /*1c40*/  BSYNC B1 ;  /* 0x0000000000017941 */ /* 0x000fea0003800000 */
.L_x_404:
        /* <DEDUP_REMOVED lines=55> */
.L_x_408:
[----:B------:R-:W-:Y:S05]  /*1fc0*/  BSYNC B1 ;  /* 0x0000000000017941 */ /* 0x000fea0003800000 */
.L_x_407:
        /* <DEDUP_REMOVED lines=26> */
.L_x_400:
[----:B------:R-:W-:Y:S05]  /*2170*/  BSYNC B0 ;  /* 0x0000000000007941 */ /* 0x000fea0003800000 */
.L_x_399:
        /* <DEDUP_REMOVED lines=9> */
[----:B------:R-:W-:-:S04]  /*2210*/  @!P0 IADD3 R2, R2, 0x200, RZ ;  /* 0x0000020002028810 */ /* 0x000fc80007ffe0ff */
[----:B--2---:R-:W-:Y:S01]  /*2220*/  @!P0 LEA R15, R15, R2, 0x18 ;  /* 0x000000020f0f8211 */ /* 0x004fe200078ec0ff */
[----:B0-----:R-:W-:Y:S01]  /*2230*/  FADD.FTZ R0, R5, R0 ;  /* 0x0000000005007221 */ /* 0x001fe20000010000 */
[----:B------:R-:W-:-:S04]  /*2240*/  @!P3 MOV R5, 0x400 ;  /* 0x000004000005b802 */ /* 0x000fc80000000f00 */
[----:B------:R-:W0:Y:S01]  /*2250*/  SHFL.BFLY PT, R11, R0, 0x4, 0x1f ;  /* 0x0c801f00000b7f89 */ /* 0x000e2200000e0000 */
[----:B------:R-:W-:-:S05]  /*2260*/  @!P3 VIADD R5, R5, 0x200 ;  /* 0x000002000505b836 */ /* 0x000fca0000000000 */
[----:B---3--:R-:W-:-:S05]  /*2270*/  @!P3 LEA R5, R12, R5, 0x18 ;  /* 0x000000050c05b211 */ /* 0x008fca00078ec0ff */
[----:B------:R-:W-:Y:S02]  /*2280*/  @!P3 IMAD R10, R10, 0x4, R5 ;  /* 0x000000040a0ab824 */ /* 0x000fe400078e0205 */
[----:B0-----:R-:W-:Y:S01]  /*2290*/  FADD.FTZ R11, R0, R11 ;  /* 0x0000000b000b7221 */ /* 0x001fe20000010000 */
[----:B------:R-:W-:-:S04]  /*22a0*/  @!P0 SHF.R.U32.HI R0, RZ, 0x3, R44 ;  /* 0x00000003ff008819 */ /* 0x000fc8000001162c */
[----:B------:R-:W0:Y:S01]  /*22b0*/  SHFL.BFLY PT, R4, R11, 0x2, 0x1f ;  /* 0x0c401f000b047f89 */ /* 0x000e2200000e0000 */
[----:B------:R-:W-:-:S04]  /*22c0*/  @!P0 LOP3.LUT R0, R0, 0x1ffffffc, RZ, 0xc0, !PT ;  /* 0x1ffffffc00008812 */ /* 0x000fc800078ec0ff */
        /* <DEDUP_REMOVED lines=14> */
[----:B------:R-:W-:Y:S01]  /*23b0*/  BSSY B1, `(.L_x_411) ;  /* 0x0000017000017945 */ /* 0x000fe20003800000 */
[----:B------:R-:W-:Y:S02]  /*23c0*/  IMAD.MOV.U32 R4, RZ, RZ, R44 ;  /* 0x000000ffff047224 */ /* 0x000fe400078e002c */
[----:B------:R-:W-:-:S04]  /*23d0*/  IADD3 R0, R0, R3, RZ ;  /* 0x0000000300007210 */ /* 0x000fc80007ffe0ff */
[C---:B------:R-:W-:Y:S02]  /*23e0*/  LEA.HI R2, R0.reuse, 0x1, RZ, 0x19 ;  /* 0x0000000100027811 */ /* 0x040fe400078fc8ff */
[----:B------:R-:W-:Y:S01]  /*23f0*/  ISETP.GE.U32.AND P2, PT, R0, 0x180, PT ;  /* 0x000001800000780c */ /* 0x000fe20003f46070 */
[----:B0-----:R-:W-:Y:S01]  /*2400*/  FADD.FTZ R0, R5, 9.9999999747524270788e-07 ;  /* 0x358637bd05007421 */ /* 0x001fe20000010000 */
[----:B------:R-:W-:-:S05]  /*2410*/  LOP3.LUT P0, R2, R2, 0x3, RZ, 0xc0, !PT ;  /* 0x0000000302027812 */ /* 0x000fca000780c0ff */
[----:B------:R-:W0:Y:S08]  /*2420*/  MUFU.RCP R0, R0 ;  /* 0x0000000000007308 */ /* 0x000e300000001000 */
[----:B------:R-:W-:Y:S05]  /*2430*/  @!P0 BRA `(.L_x_412) ;  /* 0x0000000000388947 */ /* 0x000fea0003800000 */
[----:B------:R-:W1:Y:S01]  /*2440*/  S2UR UR5, SR_CgaCtaId ;  /* 0x00000000000579c3 */ /* 0x000e620000008800 */
[----:B------:R-:W-:Y:S01]  /*2450*/  UMOV UR4, 0x400 ;  /* 0x0000040000047882 */ /* 0x000fe20000000000 */
[----:B------:R-:W-:Y:S01]  /*2460*/  MOV R4, R44 ;  /* 0x0000002c00047202 */ /* 0x000fe20000000f00 */
[----:B------:R-:W-:-:S04]  /*2470*/  UIADD3 UR4, UR4, 0x220, URZ ;  /* 0x0000022004047890 */ /* 0x000fc8000fffe03f */
[----:B-1----:R-:W-:-:S06]  /*2480*/  ULEA UR4, UR5, UR4, 0x18 ;  /* 0x0000000405047291 */ /* 0x002fcc000f8ec03f */
[----:B------:R-:W-:-:S07]  /*2490*/  LEA R5, R44, UR4, 0x2 ;  /* 0x000000042c057c11 */ /* 0x000fce000f8e10ff */
.L_x_413:
        /* <DEDUP_REMOVED lines=8> */
.L_x_412:
[----:B------:R-:W-:Y:S05]  /*2520*/  BSYNC B1 ;  /* 0x0000000000017941 */ /* 0x000fea0003800000 */
.L_x_411:
        /* <DEDUP_REMOVED lines=14> */
.L_x_416:
        /* <DEDUP_REMOVED lines=52> */
.L_x_415:
[----:B------:R-:W-:Y:S05]  /*2950*/  BSYNC B1 ;  /* 0x0000000000017941 */ /* 0x000fea0003800000 */
.L_x_414:
        /* <DEDUP_REMOVED lines=31> */
.L_x_418:
[----:B------:R-:W-:Y:S05]  /*2b50*/  BSYNC B1 ;  /* 0x0000000000017941 */ /* 0x000fea0003800000 */
.L_x_417:
        /* <DEDUP_REMOVED lines=14> */
.L_x_410:
[----:B------:R-:W-:Y:S05]  /*2c40*/  BSYNC B0 ;  /* 0x0000000000007941 */ /* 0x000fea0003800000 */
.L_x_409:
[----:B------:R-:W-:Y:S06]  /*2c50*/  BAR.SYNC.DEFER_BLOCKING 0x0 ;  /* 0x0000000000007b1d */ /* 0x000fec0000010000 */
[----:B------:R-:W-:Y:S04]  /*2c60*/  BSSY B6, `(.L_x_419) ;  /* 0x000003b000067945 */ /* 0x000fe80003800000 */
[----:B------:R-:W-:Y:S05]  /*2c70*/  @P1 BRA `(.L_x_420) ;  /* 0x0000000000e41947 */ /* 0x000fea0003800000 */
[----:B------:R-:W0:Y:S01]  /*2c80*/  LDC R17, c[0x0][0x280] ;  /* 0x0000a000ff117b82 */ /* 0x000e220000000800 */
[----:B------:R-:W2:Y:S01]  /*2c90*/  I2F.RP R10, R6 ;  /* 0x00000006000a7306 */ /* 0x000ea20000209400 */
[----:B------:R-:W-:Y:S02]  /*2ca0*/  ULDC UR4, c[0x0][0x27c] ;  /* 0x00009f0000047ab9 */ /* 0x000fe40000000800 */
[----:B------:R-:W-:-:S04]  /*2cb0*/  VIADD R7, R7, -UR4 ;  /* 0x8000000407077c36 */ /* 0x000fc80008000000 */
[----:B-1----:R-:W1:Y:S01]  /*2cc0*/  LDC R13, c[0x0][0x284] ;  /* 0x0000a100ff0d7b82 */ /* 0x002e620000000800 */
[----:B--2---:R-:W2:Y:S01]  /*2cd0*/  MUFU.RCP R10, R10 ;  /* 0x0000000a000a7308 */ /* 0x004ea20000001000 */
[----:B0-----:R-:W-:Y:S02]  /*2ce0*/  IABS R0, R17 ;  /* 0x0000001100007213 */ /* 0x001fe40000000000 */
[----:B------:R-:W-:-:S05]  /*2cf0*/  ISETP.NE.AND P1, PT, R17, RZ, PT ;  /* 0x000000ff1100720c */ /* 0x000fca0003f25270 */
[----:B------:R-:W0:Y:S01]  /*2d00*/  I2F.RP R12, R0 ;  /* 0x00000000000c7306 */ /* 0x000e220000209400 */
[----:B-1----:R-:W-:Y:S02]  /*2d10*/  ISETP.NE.AND P2, PT, R13, RZ, PT ;  /* 0x000000ff0d00720c */ /* 0x002fe40003f45270 */
[----:B--2---:R-:W-:Y:S02]  /*2d20*/  IADD3 R2, R10, 0xffffffe, RZ ;  /* 0x0ffffffe0a027810 */ /* 0x004fe40007ffe0ff */
[----:B------:R-:W-:-:S03]  /*2d30*/  IABS R14, R13 ;  /* 0x0000000d000e7213 */ /* 0x000fc60000000000 */
[----:B------:R1:W2:Y:S08]  /*2d40*/  F2I.FTZ.U32.TRUNC.NTZ R3, R2 ;  /* 0x0000000200037305 */ /* 0x0002b0000021f000 */
[----:B0-----:R-:W0:Y:S01]  /*2d50*/  MUFU.RCP R12, R12 ;  /* 0x0000000c000c7308 */ /* 0x001e220000001000 */
[----:B-1----:R-:W-:Y:S01]  /*2d60*/  HFMA2.MMA R2, -RZ, RZ, 0, 0 ;  /* 0x00000000ff027435 */ /* 0x002fe200000001ff */
[----:B--2---:R-:W-:-:S05]  /*2d70*/  IADD3 R11, RZ, -R3, RZ ;  /* 0x80000003ff0b7210 */ /* 0x004fca0007ffe0ff */
[----:B------:R-:W-:Y:S02]  /*2d80*/  IMAD R11, R11, R6, RZ ;  /* 0x000000060b0b7224 */ /* 0x000fe400078e02ff */
[----:B0-----:R-:W-:Y:S02]  /*2d90*/  VIADD R4, R12, 0xffffffe ;  /* 0x0ffffffe0c047836 */ /* 0x001fe40000000000 */
[----:B------:R-:W-:Y:S02]  /*2da0*/  IMAD.HI.U32 R12, R3, R11, R2 ;  /* 0x0000000b030c7227 */ /* 0x000fe400078e0002 */
[----:B------:R0:W1:Y:S02]  /*2db0*/  F2I.FTZ.U32.TRUNC.NTZ R5, R4 ;  /* 0x0000000400057305 */ /* 0x000064000021f000 */
[----:B0-----:R-:W-:Y:S02]  /*2dc0*/  IMAD.MOV.U32 R4, RZ, RZ, RZ ;  /* 0x000000ffff047224 */ /* 0x001fe400078e00ff */
[----:B-1----:R-:W-:-:S04]  /*2dd0*/  IMAD.MOV R15, RZ, RZ, -R5 ;  /* 0x000000ffff0f7224 */ /* 0x002fc800078e0a05 */
[----:B------:R-:W-:-:S04]  /*2de0*/  IMAD R3, R15, R0, RZ ;  /* 0x000000000f037224 */ /* 0x000fc800078e02ff */
[----:B------:R-:W-:Y:S01]  /*2df0*/  IMAD.HI.U32 R16, R5, R3, R4 ;  /* 0x0000000305107227 */ /* 0x000fe200078e0004 */
[----:B------:R-:W-:-:S07]  /*2e00*/  MOV R3, R47 ;  /* 0x0000002f00037202 */ /* 0x000fce0000000f00 */
.L_x_422:
[----:B------:R-:W-:-:S04]  /*2e10*/  SHF.L.U32 R2, R3, 0x5, RZ ;  /* 0x0000000503027819 */ /* 0x000fc800000006ff */
[----:B------:R-:W-:Y:S02]  /*2e20*/  IABS R5, R2 ;  /* 0x0000000200057213 */ /* 0x000fe40000000000 */
[----:B------:R-:W-:-:S03]  /*2e30*/  LOP3.LUT R2, R2, R13, RZ, 0x3c, !PT ;  /* 0x0000000d02027212 */ /* 0x000fc600078e3cff */
[----:B------:R-:W-:Y:S01]  /*2e40*/  IMAD.HI.U32 R4, R12, R5, RZ ;  /* 0x000000050c047227 */ /* 0x000fe200078e00ff */
[----:B------:R-:W-:-:S03]  /*2e50*/  ISETP.GE.AND P4, PT, R2, RZ, PT ;  /* 0x000000ff0200720c */ /* 0x000fc60003f86270 */
[----:B------:R-:W-:-:S04]  /*2e60*/  IMAD.MOV R10, RZ, RZ, -R4 ;  /* 0x000000ffff0a7224 */ /* 0x000fc800078e0a04 */
[----:B------:R-:W-:-:S05]  /*2e70*/  IMAD R5, R14, R10, R5 ;  /* 0x0000000a0e057224 */ /* 0x000fca00078e0205 */
[----:B------:R-:W-:-:S13]  /*2e80*/  ISETP.GT.U32.AND P3, PT, R6, R5, PT ;  /* 0x000000050600720c */ /* 0x000fda0003f64070 */
[----:B------:R-:W-:Y:S01]  /*2e90*/  @!P3 IADD3 R5, R5, -R14, RZ ;  /* 0x8000000e0505b210 */ /* 0x000fe20007ffe0ff */
[----:B------:R-:W-:-:S03]  /*2ea0*/  @!P3 VIADD R4, R4, 0x1 ;  /* 0x000000010404b836 */ /* 0x000fc60000000000 */
[----:B------:R-:W-:-:S13]  /*2eb0*/  ISETP.GE.U32.AND P0, PT, R5, R6, PT ;  /* 0x000000060500720c */ /* 0x000fda0003f06070 */
[----:B------:R-:W-:-:S05]  /*2ec0*/  @P0 IADD3 R4, R4, 0x1, RZ ;  /* 0x0000000104040810 */ /* 0x000fca0007ffe0ff */
[----:B------:R-:W-:Y:S01]  /*2ed0*/  @!P4 IMAD.MOV R4, RZ, RZ, -R4 ;  /* 0x000000ffff04c224 */ /* 0x000fe200078e0a04 */
[----:B------:R-:W-:-:S04]  /*2ee0*/  @!P2 LOP3.LUT R4, RZ, R13, RZ, 0x33, !PT ;  /* 0x0000000dff04a212 */ /* 0x000fc800078e33ff */
[----:B------:R-:W-:-:S04]  /*2ef0*/  IADD3 R10, R9, R4, RZ ;  /* 0x00000004090a7210 */ /* 0x000fc80007ffe0ff */
[----:B------:R-:W-:Y:S02]  /*2f00*/  IABS R5, R10 ;  /* 0x0000000a00057213 */ /* 0x000fe40000000000 */
[----:B------:R-:W-:-:S03]  /*2f10*/  ISETP.GE.AND P3, PT, R10, RZ, PT ;  /* 0x000000ff0a00720c */ /* 0x000fc60003f66270 */
[----:B------:R-:W-:-:S04]  /*2f20*/  IMAD.HI.U32 R2, R16, R5, RZ ;  /* 0x0000000510027227 */ /* 0x000fc800078e00ff */
[----:B------:R-:W-:-:S04]  /*2f30*/  IMAD.MOV R2, RZ, RZ, -R2 ;  /* 0x000000ffff027224 */ /* 0x000fc800078e0a02 */
[----:B------:R-:W-:-:S05]  /*2f40*/  IMAD R5, R0, R2, R5 ;  /* 0x0000000200057224 */ /* 0x000fca00078e0205 */
[----:B------:R-:W-:-:S13]  /*2f50*/  ISETP.GT.U32.AND P0, PT, R0, R5, PT ;  /* 0x000000050000720c */ /* 0x000fda0003f04070 */
[----:B------:R-:W-:-:S04]  /*2f60*/  @!P0 IADD3 R5, R5, -R0, RZ ;  /* 0x8000000005058210 */ /* 0x000fc80007ffe0ff */
[----:B------:R-:W-:-:S13]  /*2f70*/  ISETP.GT.U32.AND P0, PT, R0, R5, PT ;  /* 0x000000050000720c */ /* 0x000fda0003f04070 */
[----:B------:R-:W-:-:S05]  /*2f80*/  @!P0 IMAD.IADD R5, R5, 0x1, -R0 ;  /* 0x0000000105058824 */ /* 0x000fca00078e0a00 */
[----:B------:R-:W-:Y:S02]  /*2f90*/  @!P3 IADD3 R5, -R5, RZ, RZ ;  /* 0x000000ff0505b210 */ /* 0x000fe40007ffe1ff */
[----:B------:R-:W-:-:S04]  /*2fa0*/  @!P1 LOP3.LUT R5, RZ, R17, RZ, 0x33, !PT ;  /* 0x00000011ff059212 */ /* 0x000fc800078e33ff */
[----:B------:R-:W-:-:S04]  /*2fb0*/  ISETP.NE.AND P0, PT, R5, RZ, PT ;  /* 0x000000ff0500720c */ /* 0x000fc80003f05270 */
[----:B------:R-:W-:-:S13]  /*2fc0*/  ISETP.GT.OR P0, PT, R4, R7, !P0 ;  /* 0x000000070400720c */ /* 0x000fda0004704670 */
[----:B------:R-:W-:Y:S05]  /*2fd0*/  @P0 BRA `(.L_x_421) ;  /* 0x0000002800200947 */ /* 0x000fea0003800000 */
[----:B------:R-:W-:-:S05]  /*2fe0*/  VIADD R3, R3, 0x4 ;  /* 0x0000000403037836 */ /* 0x000fca0000000000 */
[----:B------:R-:W-:-:S13]  /*2ff0*/  ISETP.GE.AND P0, PT, R3, R8, PT ;  /* 0x000000080300720c */ /* 0x000fda0003f06270 */
[----:B------:R-:W-:Y:S05]  /*3000*/  @!P0 BRA `(.L_x_422) ;  /* 0xfffffffc00808947 */ /* 0x000fea000383ffff */
.L_x_420:
[----:B------:R-:W-:Y:S05]  /*3010*/  BSYNC B6 ;  /* 0x0000000000067941 */ /* 0x000fea0003800000 */
.L_x_419:
[----:B------:R-:W-:-:S03]  /*3020*/  UMOV UR4, 0xffffffff ;  /* 0xffffffff00047882 */ /* 0x000fc60000000000 */
[----:B------:R-:W-:Y:S05]  /*3030*/  BRA.DIV UR4, `(.L_x_423) ;  /* 0x0000002a04cc7947 */ /* 0x000fea000b800000 */
[----:B------:R-:W-:Y:S01]  /*3040*/  CS2R R30, SRZ ;  /* 0x00000000001e7805 */ /* 0x000fe2000001ff00 */
[----:B------:R-:W-:Y:S01]  /*3050*/  IMAD.MOV.U32 R34, RZ, RZ, RZ ;  /* 0x000000ffff227224 */ /* 0x000fe200078e00ff */
[----:B------:R-:W-:Y:S01]  /*3060*/  HFMA2.MMA R14, -RZ, RZ, 0, 0 ;  /* 0x00000000ff0e7435 */ /* 0x000fe200000001ff */
[----:B------:R-:W-:Y:S01]  /*3070*/  IMAD.MOV.U32 R16, RZ, RZ, RZ ;  /* 0x000000ffff107224 */ /* 0x000fe200078e00ff */
[----:B------:R-:W-:Y:S01]  /*3080*/  MOV R6, RZ ;  /* 0x000000ff00067202 */ /* 0x000fe20000000f00 */
[----:B------:R-:W-:Y:S01]  /*3090*/  FADD.FTZ R34, RZ, R34 ;  /* 0x00000022ff227221 */ /* 0x000fe20000010000 */
[----:B------:R-:W-:Y:S01]  /*30a0*/  FADD.FTZ R30, RZ, R30 ;  /* 0x0000001eff1e7221 */ /* 0x000fe20000010000 */
[----:B------:R-:W-:Y:S01]  /*30b0*/  FADD.FTZ R16, RZ, R16 ;  /* 0x00000010ff107221 */ /* 0x000fe20000010000 */
[----:B0-----:R-:W-:Y:S02]  /*30c0*/  IMAD.MOV.U32 R0, RZ, RZ, RZ ;  /* 0x000000ffff007224 */ /* 0x001fe400078e00ff */
[----:B------:R-:W-:Y:S01]  /*30d0*/  FADD.FTZ R6, RZ, R6 ;  /* 0x00000006ff067221 */ /* 0x000fe20000010000 */
[----:B------:R-:W0:Y:S01]  /*30e0*/  SHFL.BFLY PT, R35, R34, 0x1, 0x1f ;  /* 0x0c201f0022237f89 */ /* 0x000e2200000e0000 */
[----:B------:R-:W-:Y:S01]  /*30f0*/  MOV R48, RZ ;  /* 0x000000ff00307202 */ /* 0x000fe20000000f00 */
[----:B------:R-:W-:Y:S01]  /*3100*/  FADD.FTZ R27, RZ, R14 ;  /* 0x0000000eff1b7221 */ /* 0x000fe20000010000 */
[----:B------:R-:W-:Y:S01]  /*3110*/  FADD.FTZ R0, RZ, R0 ;  /* 0x00000000ff007221 */ /* 0x000fe20000010000 */
[----:B------:R-:W2:Y:S01]  /*3120*/  SHFL.BFLY PT, R29, R30, 0x1, 0x1f ;  /* 0x0c201f001e1d7f89 */ /* 0x000ea200000e0000 */
[----:B------:R-:W-:-:S02]  /*3130*/  IMAD.MOV.U32 R20, RZ, RZ, RZ ;  /* 0x000000ffff147224 */ /* 0x000fc400078e00ff */
[----:B------:R-:W-:Y:S01]  /*3140*/  FADD.FTZ R48, RZ, R48 ;  /* 0x00000030ff307221 */ /* 0x000fe20000010000 */
[----:B-1----:R-:W-:Y:S01]  /*3150*/  HFMA2.MMA R2, -RZ, RZ, 0, 0 ;  /* 0x00000000ff027435 */ /* 0x002fe200000001ff */
[----:B------:R-:W1:Y:S01]  /*3160*/  SHFL.BFLY PT, R21, R16, 0x1, 0x1f ;  /* 0x0c201f0010157f89 */ /* 0x000e6200000e0000 */
[----:B------:R-:W-:Y:S01]  /*3170*/  FADD.FTZ R20, RZ, R20 ;  /* 0x00000014ff147221 */ /* 0x000fe20000010000 */
[----:B------:R-:W-:Y:S01]  /*3180*/  IMAD.MOV.U32 R4, RZ, RZ, RZ ;  /* 0x000000ffff047224 */ /* 0x000fe200078e00ff */
[----:B------:R-:W-:Y:S01]  /*3190*/  HFMA2.MMA R22, -RZ, RZ, 0, 0 ;  /* 0x00000000ff167435 */ /* 0x000fe200000001ff */
[----:B------:R-:W3:Y:S01]  /*31a0*/  SHFL.BFLY PT, R24, R27, 0x1, 0x1f ;  /* 0x0c201f001b187f89 */ /* 0x000ee200000e0000 */
[----:B------:R-:W-:Y:S01]  /*31b0*/  MOV R18, RZ ;  /* 0x000000ff00127202 */ /* 0x000fe20000000f00 */
[----:B------:R-:W-:Y:S01]  /*31c0*/  FADD.FTZ R4, RZ, R4 ;  /* 0x00000004ff047221 */ /* 0x000fe20000010000 */
[----:B------:R-:W-:Y:S01]  /*31d0*/  IMAD.MOV.U32 R8, RZ, RZ, RZ ;  /* 0x000000ffff087224 */ /* 0x000fe200078e00ff */
[----:B------:R-:W4:Y:S01]  /*31e0*/  SHFL.BFLY PT, R9, R6, 0x1, 0x1f ;  /* 0x0c201f0006097f89 */ /* 0x000f2200000e0000 */
[----:B------:R-:W-:Y:S01]  /*31f0*/  HFMA2.MMA R10, -RZ, RZ, 0, 0 ;  /* 0x00000000ff0a7435 */ /* 0x000fe200000001ff */
[----:B------:R-:W-:Y:S01]  /*3200*/  FADD.FTZ R42, RZ, R14 ;  /* 0x0000000eff2a7221 */ /* 0x000fe20000010000 */
[----:B------:R-:W-:Y:S01]  /*3210*/  HFMA2.MMA R36, -RZ, RZ, 0, 0 ;  /* 0x00000000ff247435 */ /* 0x000fe200000001ff */
[----:B------:R-:W5:Y:S01]  /*3220*/  SHFL.BFLY PT, R3, R0, 0x1, 0x1f ;  /* 0x0c201f0000037f89 */ /* 0x000f6200000e0000 */
[----:B------:R-:W-:Y:S01]  /*3230*/  FADD.FTZ R2, RZ, R2 ;  /* 0x00000002ff027221 */ /* 0x000fe20000010000 */
[----:B------:R-:W-:Y:S01]  /*3240*/  FADD.FTZ R8, RZ, R8 ;  /* 0x00000008ff087221 */ /* 0x000fe20000010000 */
[----:B------:R-:W-:Y:S01]  /*3250*/  FADD.FTZ R18, RZ, R18 ;  /* 0x00000012ff127221 */ /* 0x000fe20000010000 */
[----:B0-----:R-:W-:Y:S01]  /*3260*/  FADD.FTZ R32, R34, R35 ;  /* 0x0000002322207221 */ /* 0x001fe20000010000 */
[----:B------:R-:W0:Y:S01]  /*3270*/  SHFL.BFLY PT, R33, R48, 0x1, 0x1f ;  /* 0x0c201f0030217f89 */ /* 0x000e2200000e0000 */
[----:B------:R-:W-:Y:S01]  /*3280*/  FADD.FTZ R22, RZ, R22 ;  /* 0x00000016ff167221 */ /* 0x000fe20000010000 */
[----:B------:R-:W-:Y:S01]  /*3290*/  MOV R40, RZ ;  /* 0x000000ff00287202 */ /* 0x000fe20000000f00 */
[----:B--2---:R-:W-:Y:S01]  /*32a0*/  FADD.FTZ R29, R30, R29 ;  /* 0x0000001d1e1d7221 */ /* 0x004fe20000010000 */
[----:B------:R-:W-:Y:S01]  /*32b0*/  MOV R30, RZ ;  /* 0x000000ff001e7202 */ /* 0x000fe20000000f00 */
[----:B------:R-:W2:Y:S01]  /*32c0*/  SHFL.BFLY PT, R25, R20, 0x1, 0x1f ;  /* 0x0c201f0014197f89 */ /* 0x000ea200000e0000 */
[----:B------:R-:W-:Y:S01]  /*32d0*/  FADD.FTZ R31, RZ, R31 ;  /* 0x0000001fff1f7221 */ /* 0x000fe20000010000 */
[----:B-1----:R-:W-:Y:S01]  /*32e0*/  FADD.FTZ R16, R16, R21 ;  /* 0x0000001510107221 */ /* 0x002fe20000010000 */
[----:B------:R-:W-:Y:S01]  /*32f0*/  HFMA2.MMA R21, -RZ, RZ, 0, 0 ;  /* 0x00000000ff157435 */ /* 0x000fe200000001ff */
[----:B------:R-:W-:Y:S01]  /*3300*/  FADD.FTZ R30, RZ, R30 ;  /* 0x0000001eff1e7221 */ /* 0x000fe20000010000 */
[----:B------:R-:W1:Y:S01]  /*3310*/  SHFL.BFLY PT, R7, R4, 0x1, 0x1f ;  /* 0x0c201f0004077f89 */ /* 0x000e6200000e0000 */
[----:B---3--:R-:W-:Y:S01]  /*3320*/  FADD.FTZ R24, R27, R24 ;  /* 0x000000181b187221 */ /* 0x008fe20000010000 */
[----:B------:R-:W-:Y:S01]  /*3330*/  FADD.FTZ R10, RZ, R10 ;  /* 0x0000000aff0a7221 */ /* 0x000fe20000010000 */
[----:B------:R-:W-:Y:S01]  /*3340*/  FADD.FTZ R36, RZ, R36 ;  /* 0x00000024ff247221 */ /* 0x000fe20000010000 */
[----:B------:R-:W3:Y:S01]  /*3350*/  SHFL.BFLY PT, R35, R30, 0x1, 0x1f ;  /* 0x0c201f001e237f89 */ /* 0x000ee200000e0000 */
[----:B----4-:R-:W-:Y:S01]  /*3360*/  FADD.FTZ R6, R6, R9 ;  /* 0x0000000906067221 */ /* 0x010fe20000010000 */
[----:B------:R-:W-:-:S02]  /*3370*/  IMAD.MOV.U32 R9, RZ, RZ, RZ ;  /* 0x000000ffff097224 */ /* 0x000fc400078e00ff */
[----:B------:R-:W-:Y:S01]  /*3380*/  FADD.FTZ R40, RZ, R40 ;  /* 0x00000028ff287221 */ /* 0x000fe20000010000 */
[----:B------:R-:W4:Y:S01]  /*3390*/  SHFL.BFLY PT, R45, R42, 0x1, 0x1f ;  /* 0x0c201f002a2d7f89 */ /* 0x000f2200000e0000 */
[----:B-----5:R-:W-:Y:S01]  /*33a0*/  FADD.FTZ R0, R0, R3 ;  /* 0x0000000300007221 */ /* 0x020fe20000010000 */
[----:B------:R-:W-:Y:S01]  /*33b0*/  FADD.FTZ R3, RZ, R14 ;  /* 0x0000000eff037221 */ /* 0x000fe20000010000 */
[----:B------:R-:W-:Y:S01]  /*33c0*/  FADD.FTZ R9, RZ, R9 ;  /* 0x00000009ff097221 */ /* 0x000fe20000010000 */
[----:B------:R-:W5:Y:S01]  /*33d0*/  SHFL.BFLY PT, R5, R2, 0x1, 0x1f ;  /* 0x0c201f0002057f89 */ /* 0x000f6200000e0000 */
[----:B------:R-:W-:Y:S01]  /*33e0*/  FADD.FTZ R21, RZ, R21 ;  /* 0x00000015ff157221 */ /* 0x000fe20000010000 */
[----:B0-----:R-:W-:Y:S01]  /*33f0*/  FADD.FTZ R33, R48, R33 ;  /* 0x0000002130217221 */ /* 0x001fe20000010000 */
[----:B------:R-:W-:Y:S01]  /*3400*/  IMAD.MOV.U32 R26, RZ, RZ, RZ ;  /* 0x000000ffff1a7224 */ /* 0x000fe200078e00ff */
[----:B------:R-:W0:Y:S01]  /*3410*/  SHFL.BFLY PT, R17, R8, 0x1, 0x1f ;  /* 0x0c201f0008117f89 */ /* 0x000e2200000e0000 */
[----:B------:R-:W-:-:S02]  /*3420*/  IMAD.MOV.U32 R34, RZ, RZ, RZ ;  /* 0x000000ffff227224 */ /* 0x000fc400078e00ff */
[----:B--2---:R-:W-:Y:S01]  /*3430*/  FADD.FTZ R20, R20, R25 ;  /* 0x0000001914147221 */ /* 0x004fe20000010000 */
[----:B------:R-:W2:Y:S01]  /*3440*/  SHFL.BFLY PT, R23, R18, 0x1, 0x1f ;  /* 0x0c201f0012177f89 */ /* 0x000ea200000e0000 */
[----:B------:R-:W-:Y:S01]  /*3450*/  FADD.FTZ R25, RZ, R14 ;  /* 0x0000000eff197221 */ /* 0x000fe20000010000 */
[----:B------:R-:W-:Y:S02]  /*3460*/  IMAD.MOV.U32 R38, RZ, RZ, RZ ;  /* 0x000000ffff267224 */ /* 0x000fe400078e00ff */
[----:B------:R-:W-:Y:S01]  /*3470*/  FADD.FTZ R26, RZ, R26 ;  /* 0x0000001aff1a7221 */ /* 0x000fe20000010000 */
[----:B------:R-:W2:Y:S01]  /*3480*/  SHFL.BFLY PT, R27, R22, 0x1, 0x1f ;  /* 0x0c201f00161b7f89 */ /* 0x000ea200000e0000 */
[----:B-1----:R-:W-:Y:S01]  /*3490*/  FADD.FTZ R4, R4, R7 ;  /* 0x0000000704047221 */ /* 0x002fe20000010000 */
[----:B------:R-:W-:Y:S01]  /*34a0*/  HFMA2.MMA R7, -RZ, RZ, 0, 0 ;  /* 0x00000000ff077435 */ /* 0x000fe200000001ff */
[----:B------:R-:W-:Y:S01]  /*34b0*/  FADD.FTZ R34, RZ, R34 ;  /* 0x00000022ff227221 */ /* 0x000fe20000010000 */
[----:B---3--:R-:W-:Y:S01]  /*34c0*/  FADD.FTZ R35, R30, R35 ;  /* 0x000000231e237221 */ /* 0x008fe20000010000 */
[----:B------:R-:W1:Y:S01]  /*34d0*/  SHFL.BFLY PT, R28, R31, 0x1, 0x1f ;  /* 0x0c201f001f1c7f89 */ /* 0x000e6200000e0000 */
[----:B------:R-:W-:Y:S01]  /*34e0*/  FADD.FTZ R38, RZ, R38 ;  /* 0x00000026ff267221 */ /* 0x000fe20000010000 */
[----:B----4-:R-:W-:-:S02]  /*34f0*/  FADD.FTZ R45, R42, R45 ;  /* 0x0000002d2a2d7221 */ /* 0x010fc40000010000 */
[----:B------:R-:W3:Y:S01]  /*3500*/  SHFL.BFLY PT, R19, R10, 0x1, 0x1f ;  /* 0x0c201f000a137f89 */ /* 0x000ee200000e0000 */
[----:B------:R-:W-:Y:S01]  /*3510*/  MOV R42, RZ ;  /* 0x000000ff002a7202 */ /* 0x000fe20000000f00 */
[----:B-----5:R-:W-:Y:S02]  /*3520*/  FADD.FTZ R2, R2, R5 ;  /* 0x0000000502027221 */ /* 0x020fe40000010000 */
[----:B------:R-:W4:Y:S01]  /*3530*/  SHFL.BFLY PT, R39, R36, 0x1, 0x1f ;  /* 0x0c201f0024277f89 */ /* 0x000f2200000e0000 */
[----:B------:R-:W-:Y:S02]  /*3540*/  IMAD.MOV.U32 R5, RZ, RZ, RZ ;  /* 0x000000ffff057224 */ /* 0x000fe400078e00ff */
[----:B------:R-:W-:Y:S01]  /*3550*/  FADD.FTZ R7, RZ, R7 ;  /* 0x00000007ff077221 */ /* 0x000fe20000010000 */
[----:B0-----:R-:W-:Y:S01]  /*3560*/  FADD.FTZ R8, R8, R17 ;  /* 0x0000001108087221 */ /* 0x001fe20000010000 */
[----:B------:R-:W0:Y:S01]  /*3570*/  SHFL.BFLY PT, R43, R40, 0x1, 0x1f ;  /* 0x0c201f00282b7f89 */ /* 0x000e2200000e0000 */
[----:B------:R-:W-:-:S02]  /*3580*/  IMAD.MOV.U32 R17, RZ, RZ, RZ ;  /* 0x000000ffff117224 */ /* 0x000fc400078e00ff */
[----:B------:R-:W-:Y:S01]  /*3590*/  FADD.FTZ R5, RZ, R5 ;  /* 0x00000005ff057221 */ /* 0x000fe20000010000 */
[----:B--2---:R-:W-:Y:S01]  /*35a0*/  FADD.FTZ R18, R18, R23 ;  /* 0x0000001712127221 */ /* 0x004fe20000010000 */
[----:B------:R-:W2:Y:S01]  /*35b0*/  SHFL.BFLY PT, R30, R3, 0x1, 0x1f ;  /* 0x0c201f00031e7f89 */ /* 0x000ea200000e0000 */
[----:B------:R-:W-:Y:S02]  /*35c0*/  IMAD.MOV.U32 R23, RZ, RZ, RZ ;  /* 0x000000ffff177224 */ /* 0x000fe400078e00ff */
[----:B------:R-:W-:Y:S01]  /*35d0*/  FADD.FTZ R42, RZ, R42 ;  /* 0x0000002aff2a7221 */ /* 0x000fe20000010000 */
[----:B------:R-:W-:Y:S01]  /*35e0*/  FADD.FTZ R22, R22, R27 ;  /* 0x0000001b16167221 */ /* 0x000fe20000010000 */
[----:B------:R-:W5:Y:S01]  /*35f0*/  SHFL.BFLY PT, R48, R9, 0x1, 0x1f ;  /* 0x0c201f0009307f89 */ /* 0x000f6200000e0000 */
[----:B------:R-:W-:Y:S01]  /*3600*/  MOV R27, RZ ;  /* 0x000000ff001b7202 */ /* 0x000fe20000000f00 */
[----:B------:R-:W-:Y:S01]  /*3610*/  FADD.FTZ R17, RZ, R17 ;  /* 0x00000011ff117221 */ /* 0x000fe20000010000 */
[----:B------:R-:W-:Y:S01]  /*3620*/  FADD.FTZ R23, RZ, R23 ;  /* 0x00000017ff177221 */ /* 0x000fe20000010000 */
[----:B------:R-:W5:Y:S01]  /*3630*/  SHFL.BFLY PT, R14, R21, 0x1, 0x1f ;  /* 0x0c201f00150e7f89 */ /* 0x000f6200000e0000 */
[----:B-1----:R-:W-:Y:S01]  /*3640*/  FADD.FTZ R28, R31, R28 ;  /* 0x0000001c1f1c7221 */ /* 0x002fe20000010000 */
[----:B------:R-:W-:Y:S01]  /*3650*/  FADD.FTZ R13, RZ, R27 ;  /* 0x0000001bff0d7221 */ /* 0x000fe20000010000 */
[----:B---3--:R-:W-:Y:S01]  /*3660*/  FADD.FTZ R10, R10, R19 ;  /* 0x000000130a0a7221 */ /* 0x008fe20000010000 */
[----:B------:R-:W1:Y:S01]  /*3670*/  SHFL.BFLY PT, R31, R26, 0x1, 0x1f ;  /* 0x0c201f001a1f7f89 */ /* 0x000e6200000e0000 */
[----:B----4-:R-:W-:-:S03]  /*3680*/  FADD.FTZ R39, R36, R39 ;  /* 0x0000002724277221 */ /* 0x010fc60000010000 */
[----:B------:R-:W3:Y:S01]  /*3690*/  SHFL.BFLY PT, R37, R34, 0x1, 0x1f ;  /* 0x0c201f0022257f89 */ /* 0x000ee200000e0000 */
[----:B0-----:R-:W-:-:S03]  /*36a0*/  FADD.FTZ R43, R40, R43 ;  /* 0x0000002b282b7221 */ /* 0x001fc60000010000 */
[----:B------:R-:W0:Y:S01]  /*36b0*/  SHFL.BFLY PT, R41, R38, 0x1, 0x1f ;  /* 0x0c201f0026297f89 */ /* 0x000e2200000e0000 */
[----:B--2---:R-:W-:-:S03]  /*36c0*/  FADD.FTZ R3, R3, R30 ;  /* 0x0000001e03037221 */ /* 0x004fc60000010000 */
[----:B------:R-:W2:Y:S01]  /*36d0*/  SHFL.BFLY PT, R36, R5, 0x1, 0x1f ;  /* 0x0c201f0005247f89 */ /* 0x000ea200000e0000 */
[----:B-----5:R-:W-:-:S03]  /*36e0*/  FADD.FTZ R48, R9, R48 ;  /* 0x0000003009307221 */ /* 0x020fc60000010000 */
[----:B------:R-:W4:Y:S01]  /*36f0*/  SHFL.BFLY PT, R40, R7, 0x1, 0x1f ;  /* 0x0c201f0007287f89 */ /* 0x000f2200000e0000 */
[----:B------:R-:W-:-:S03]  /*3700*/  FADD.FTZ R9, R21, R14 ;  /* 0x0000000e15097221 */ /* 0x000fc60000010000 */
[----:B------:R-:W5:Y:S04]  /*3710*/  SHFL.BFLY PT, R19, R42, 0x1, 0x1f ;  /* 0x0c201f002a137f89 */ /* 0x000f6800000e0000 */
[----:B------:R-:W5:Y:S01]  /*3720*/  SHFL.BFLY PT, R30, R17, 0x1, 0x1f ;  /* 0x0c201f00111e7f89 */ /* 0x000f6200000e0000 */
[----:B-1----:R-:W-:-:S03]  /*3730*/  FADD.FTZ R26, R26, R31 ;  /* 0x0000001f1a1a7221 */ /* 0x002fc60000010000 */
[----:B------:R-:W1:Y:S01]  /*3740*/  SHFL.BFLY PT, R50, R23, 0x1, 0x1f ;  /* 0x0c201f0017327f89 */ /* 0x000e6200000e0000 */
[----:B---3--:R-:W-:-:S03]  /*3750*/  FADD.FTZ R34, R34, R37 ;  /* 0x0000002522227221 */ /* 0x008fc60000010000 */
[----:B------:R-:W3:Y:S01]  /*3760*/  SHFL.BFLY PT, R52, R25, 0x1, 0x1f ;  /* 0x0c201f0019347f89 */ /* 0x000ee200000e0000 */
[----:B0-----:R-:W-:-:S03]  /*3770*/  FADD.FTZ R38, R38, R41 ;  /* 0x0000002926267221 */ /* 0x001fc60000010000 */
[----:B------:R0:W0:Y:S01]  /*3780*/  SHFL.BFLY PT, R14, R13, 0x1, 0x1f ;  /* 0x0c201f000d0e7f89 */ /* 0x00002200000e0000 */
[----:B--2---:R-:W-:Y:S01]  /*3790*/  FADD.FTZ R5, R5, R36 ;  /* 0x0000002405057221 */ /* 0x004fe20000010000 */
[----:B----4-:R-:W-:Y:S01]  /*37a0*/  FADD.FTZ R7, R7, R40 ;  /* 0x0000002807077221 */ /* 0x010fe20000010000 */
[----:B-----5:R-:W-:Y:S01]  /*37b0*/  FADD.FTZ R19, R42, R19 ;  /* 0x000000132a137221 */ /* 0x020fe20000010000 */
[----:B------:R-:W-:Y:S01]  /*37c0*/  FADD.FTZ R30, R17, R30 ;  /* 0x0000001e111e7221 */ /* 0x000fe20000010000 */
[----:B-1----:R-:W-:Y:S01]  /*37d0*/  FADD.FTZ R50, R23, R50 ;  /* 0x0000003217327221 */ /* 0x002fe20000010000 */
[----:B---3--:R-:W-:-:S07]  /*37e0*/  FADD.FTZ R52, R25, R52 ;  /* 0x0000003419347221 */ /* 0x008fce0000010000 */
.L_x_503:
[----:B------:R-:W-:Y:S01]  /*37f0*/  LOP3.LUT P0, RZ, R46, 0x3, RZ, 0xc0, !PT ;  /* 0x000000032eff7812 */ /* 0x000fe2000780c0ff */
[----:B------:R-:W-:Y:S05]  /*3800*/  WARPSYNC.ALL ;  /* 0x0000000000007948 */ /* 0x000fea0003800000 */
[----:B------:R-:W-:Y:S01]  /*3810*/  LOP3.LUT R11, R44, 0xffffffc0, RZ, 0xc0, !PT ;  /* 0xffffffc02c0b7812 */ /* 0x000fe200078ec0ff */
[----:B------:R-:W-:Y:S01]  /*3820*/  BAR.SYNC.DEFER_BLOCKING 0x0 ;  /* 0x0000000000007b1d */ /* 0x000fe20000010000 */
[----:B------:R-:W-:Y:S02]  /*3830*/  IMAD.SHL.U32 R47, R47, 0x100, RZ ;  /* 0x000001002f2f7824 */ /* 0x000fe400078e00ff */
[----:B------:R-:W-:Y:S01]  /*3840*/  ISETP.NE.OR P1, PT, R11, 0x40, P0 ;  /* 0x000000400b00780c */ /* 0x000fe20000725670 */
[----:B0-----:R-:W-:-:S02]  /*3850*/  FADD.FTZ R11, R13, R14 ;  /* 0x0000000e0d0b7221 */ /* 0x001fc40000010000 */
[----:B------:R-:W-:Y:S10]  /*3860*/  BSSY B0, `(.L_x_424) ;  /* 0x000002b000007945 */ /* 0x000ff40003800000 */
        /* <DEDUP_REMOVED lines=42> */
.L_x_425:
[----:B------:R-:W-:Y:S05]  /*3b10*/  BSYNC B0 ;  /* 0x0000000000007941 */ /* 0x000fea0003800000 */
.L_x_424:
        /* <DEDUP_REMOVED lines=72> */
[----:B0-----:R-:W-:Y:S02]  /*3fa0*/  FADD.FTZ R38, R38, R13 ;  /* 0x0000000d26267221 */ /* 0x001fe40000010000 */
[----:B------:R-:W0:Y:S01]  /*3fb0*/  LDS R13, [R12+0x320] ;  /* 0x000320000c0d7984 */ /* 0x000e220000000800 */
[----:B-1----:R-:W-:Y:S01]  /*3fc0*/  FADD.FTZ R30, R30, R15 ;  /* 0x0000000f1e1e7221 */ /* 0x002fe20000010000 */
[----:B0-----:R-:W-:-:S07]  /*3fd0*/  FADD.FTZ R48, R48, R13 ;  /* 0x0000000d30307221 */ /* 0x001fce0000010000 */
.L_x_427:
[----:B------:R-:W-:Y:S05]  /*3fe0*/  BSYNC B0 ;  /* 0x0000000000007941 */ /* 0x000fea0003800000 */
.L_x_426:
[C---:B------:R-:W-:Y:S01]  /*3ff0*/  LOP3.LUT R12, R44.reuse, 0xffffffe0, RZ, 0xc0, !PT ;  /* 0xffffffe02c0c7812 */ /* 0x040fe200078ec0ff */
[----:B------:R-:W-:Y:S01]  /*4000*/  BAR.SYNC.DEFER_BLOCKING 0x0 ;  /* 0x0000000000007b1d */ /* 0x000fe20000010000 */
[----:B------:R-:W-:Y:S02]  /*4010*/  IADD3 R14, R44, 0x1f, RZ ;  /* 0x0000001f2c0e7810 */ /* 0x000fe40007ffe0ff */
[----:B------:R-:W-:-:S03]  /*4020*/  ISETP.NE.OR P1, PT, R12, 0x20, P0 ;  /* 0x000000200c00780c */ /* 0x000fc60000725670 */
        /* <DEDUP_REMOVED lines=42> */
.L_x_429:
[----:B------:R-:W-:Y:S05]  /*42d0*/  BSYNC B0 ;  /* 0x0000000000007941 */ /* 0x000fea0003800000 */
.L_x_428:
[----:B------:R-:W-:Y:S01]  /*42e0*/  BAR.SYNC.DEFER_BLOCKING 0x0 ;  /* 0x0000000000007b1d */ /* 0x000fe20000010000 */
[----:B------:R-:W-:Y:S02]  /*42f0*/  ISETP.GT.OR P1, PT, R44, 0x1f, P0 ;  /* 0x0000001f2c00780c */ /* 0x000fe40000724670 */
[----:B------:R-:W-:-:S03]  /*4300*/  ISETP.GT.U32.AND P2, PT, R14, 0x3e, PT ;  /* 0x0000003e0e00780c */ /* 0x000fc60003f44070 */
[----:B------:R-:W-:Y:S08]  /*4310*/  BSSY B0, `(.L_x_430) ;  /* 0x000004a000007945 */ /* 0x000ff00003800000 */
[----:B------:R-:W-:Y:S05]  /*4320*/  @P1 BRA `(.L_x_431) ;  /* 0x0000000400201947 */ /* 0x000fea0003800000 */
[----:B------:R-:W2:Y:S01]  /*4330*/  S2UR UR5, SR_CgaCtaId ;  /* 0x00000000000579c3 */ /* 0x000ea20000008800 */
[----:B------:R-:W-:Y:S01]  /*4340*/  UMOV UR4, 0x400 ;  /* 0x0000040000047882 */ /* 0x000fe20000000000 */
[----:B01----:R-:W-:Y:S01]  /*4350*/  SHF.R.S32.HI R13, RZ, 0x1f, R46 ;  /* 0x0000001fff0d7819 */ /* 0x003fe2000001142e */
[----:B------:R-:W-:-:S03]  /*4360*/  UIADD3 UR4, UR4, 0x220, URZ ;  /* 0x0000022004047890 */ /* 0x000fc6000fffe03f */
[----:B------:R-:W-:-:S04]  /*4370*/  LEA.HI R12, R13, R46, RZ, 0x2 ;  /* 0x0000002e0d0c7211 */ /* 0x000fc800078f10ff */
[----:B------:R-:W-:Y:S01]  /*4380*/  LEA.HI R12, R12, R47, RZ, 0x1e ;  /* 0x0000002f0c0c7211 */ /* 0x000fe200078ff0ff */
[----:B--2---:R-:W-:-:S06]  /*4390*/  ULEA UR4, UR5, UR4, 0x18 ;  /* 0x0000000405047291 */ /* 0x004fcc000f8ec03f */
        /* <DEDUP_REMOVED lines=29> */
[----:B------:R-:W-:-:S03]  /*4570*/  FADD.FTZ R3, R3, R44 ;  /* 0x0000002c03037221 */ /* 0x000fc60000010000 */
[----:B------:R-:W5:Y:S04]  /*4580*/  LDS R31, [R12+0x1c0] ;  /* 0x0001c0000c1f7984 */ /* 0x000f680000000800 */
[----:B------:R-:W5:Y:S01]  /*4590*/  LDS R40, [R12+0x340] ;  /* 0x000340000c287984 */ /* 0x000f620000000800 */
[----:B0-----:R-:W-:Y:S01]  /*45a0*/  FADD.FTZ R18, R18, R25 ;  /* 0x0000001912127221 */ /* 0x001fe20000010000 */
[----:B-1----:R-:W-:Y:S02]  /*45b0*/  FADD.FTZ R4, R4, R13 ;  /* 0x0000000d04047221 */ /* 0x002fe40000010000 */
[----:B------:R-:W0:Y:S01]  /*45c0*/  LDS R42, [R12+0x380] ;  /* 0x000380000c2a7984 */ /* 0x000e220000000800 */
[----:B--2---:R-:W-:-:S03]  /*45d0*/  FADD.FTZ R6, R6, R15 ;  /* 0x0000000f06067221 */ /* 0x004fc60000010000 */
[----:B------:R-:W1:Y:S01]  /*45e0*/  LDS R13, [R12+0x1e0] ;  /* 0x0001e0000c0d7984 */ /* 0x000e620000000800 */
[----:B---3--:R-:W-:-:S03]  /*45f0*/  FADD.FTZ R8, R8, R17 ;  /* 0x0000001108087221 */ /* 0x008fc60000010000 */
[----:B------:R-:W2:Y:S01]  /*4600*/  LDS R15, [R12+0x220] ;  /* 0x000220000c0f7984 */ /* 0x000ea20000000800 */
[----:B----4-:R-:W-:-:S03]  /*4610*/  FADD.FTZ R35, R35, R14 ;  /* 0x0000000e23237221 */ /* 0x010fc60000010000 */
[----:B------:R-:W3:Y:S01]  /*4620*/  LDS R17, [R12+0x260] ;  /* 0x000260000c117984 */ /* 0x000ee20000000800 */
[----:B-----5:R-:W-:-:S03]  /*4630*/  FADD.FTZ R39, R39, R36 ;  /* 0x0000002427277221 */ /* 0x020fc60000010000 */
[----:B------:R-:W4:Y:S01]  /*4640*/  LDS R14, [R12+0x2e0] ;  /* 0x0002e0000c0e7984 */ /* 0x000f220000000800 */
[----:B------:R-:W-:-:S03]  /*4650*/  FADD.FTZ R10, R10, R21 ;  /* 0x000000150a0a7221 */ /* 0x000fc60000010000 */
[----:B------:R-:W5:Y:S01]  /*4660*/  LDS R36, [R12+0x300] ;  /* 0x000300000c247984 */ /* 0x000f620000000800 */
[----:B------:R-:W-:-:S03]  /*4670*/  FADD.FTZ R16, R16, R23 ;  /* 0x0000001710107221 */ /* 0x000fc60000010000 */
[----:B------:R-:W5:Y:S01]  /*4680*/  LDS R21, [R12+0x3c0] ;  /* 0x0003c0000c157984 */ /* 0x000f620000000800 */
[----:B------:R-:W-:-:S03]  /*4690*/  FADD.FTZ R20, R20, R27 ;  /* 0x0000001b14147221 */ /* 0x000fc60000010000 */
[----:B------:R-:W5:Y:S01]  /*46a0*/  LDS R44, [R12+0x3e0] ;  /* 0x0003e0000c2c7984 */ /* 0x000f620000000800 */
[----:B------:R-:W-:Y:S01]  /*46b0*/  FADD.FTZ R22, R22, R31 ;  /* 0x0000001f16167221 */ /* 0x000fe20000010000 */
[----:B------:R-:W-:Y:S01]  /*46c0*/  FADD.FTZ R19, R19, R40 ;  /* 0x0000002813137221 */ /* 0x000fe20000010000 */
[----:B0-----:R-:W-:Y:S01]  /*46d0*/  FADD.FTZ R9, R9, R42 ;  /* 0x0000002a09097221 */ /* 0x001fe20000010000 */
[----:B-1----:R-:W-:Y:S02]  /*46e0*/  FADD.FTZ R26, R26, R13 ;  /* 0x0000000d1a1a7221 */ /* 0x002fe40000010000 */
[----:B------:R-:W0:Y:S01]  /*46f0*/  LDS R13, [R12+0x320] ;  /* 0x000320000c0d7984 */ /* 0x000e220000000800 */
[----:B--2---:R-:W-:-:S03]  /*4700*/  FADD.FTZ R34, R34, R15 ;  /* 0x0000000f22227221 */ /* 0x004fc60000010000 */
[----:B------:R-:W1:Y:S01]  /*4710*/  LDS R15, [R12+0x360] ;  /* 0x000360000c0f7984 */ /* 0x000e620000000800 */
[----:B---3--:R-:W-:-:S03]  /*4720*/  FADD.FTZ R38, R38, R17 ;  /* 0x0000001126267221 */ /* 0x008fc60000010000 */
[----:B------:R-:W2:Y:S01]  /*4730*/  LDS R17, [R12+0x3a0] ;  /* 0x0003a0000c117984 */ /* 0x000ea20000000800 */
[----:B----4-:R-:W-:Y:S01]  /*4740*/  FADD.FTZ R5, R5, R14 ;  /* 0x0000000e05057221 */ /* 0x010fe20000010000 */
[----:B-----5:R-:W-:Y:S01]  /*4750*/  FADD.FTZ R7, R7, R36 ;  /* 0x0000002407077221 */ /* 0x020fe20000010000 */
[----:B------:R-:W-:Y:S01]  /*4760*/  FADD.FTZ R52, R52, R21 ;  /* 0x0000001534347221 */ /* 0x000fe20000010000 */
[----:B------:R-:W-:Y:S01]  /*4770*/  FADD.FTZ R11, R11, R44 ;  /* 0x0000002c0b0b7221 */ /* 0x000fe20000010000 */
[----:B0-----:R-:W-:Y:S01]  /*4780*/  FADD.FTZ R48, R48, R13 ;  /* 0x0000000d30307221 */ /* 0x001fe20000010000 */
[----:B-1----:R-:W-:Y:S01]  /*4790*/  FADD.FTZ R30, R30, R15 ;  /* 0x0000000f1e1e7221 */ /* 0x002fe20000010000 */
[----:B--2---:R-:W-:-:S07]  /*47a0*/  FADD.FTZ R50, R50, R17 ;  /* 0x0000001132327221 */ /* 0x004fce0000010000 */
.L_x_431:
[----:B------:R-:W-:Y:S05]  /*47b0*/  BSYNC B0 ;  /* 0x0000000000007941 */ /* 0x000fea0003800000 */
.L_x_430:
[----:B------:R-:W-:Y:S06]  /*47c0*/  BAR.SYNC.DEFER_BLOCKING 0x0 ;  /* 0x0000000000007b1d */ /* 0x000fec0000010000 */
[----:B------:R-:W-:Y:S05]  /*47d0*/  @P2 EXIT ;  /* 0x000000000000294d */ /* 0x000fea0003800000 */
[----:B------:R-:W-:Y:S01]  /*47e0*/  UIMAD UR4, UR38, UR40, URZ ;  /* 0x00000028260472a4 */ /* 0x000fe2000f8e023f */
[----:B------:R-:W-:-:S03]  /*47f0*/  ULDC UR6, c[0x0][0x14] ;  /* 0x0000050000067ab9 */ /* 0x000fc60000000800 */
[----:B------:R-:W-:Y:S02]  /*4800*/  UIMAD UR4, UR4, UR6, URZ ;  /* 0x00000006040472a4 */ /* 0x000fe4000f8e023f */
[----:B------:R-:W-:Y:S01]  /*4810*/  UIMAD UR6, UR39, UR6, URZ ;  /* 0x00000006270672a4 */ /* 0x000fe2000f8e023f */
[----:B------:R-:W-:Y:S11]  /*4820*/  @P0 EXIT ;  /* 0x000000000000094d */ /* 0x000ff60003800000 */
[----:B------:R-:W2:Y:S01]  /*4830*/  S2UR UR8, SR_CTAID.Z ;  /* 0x00000000000879c3 */ /* 0x000ea20000002700 */
[----:B01----:R-:W-:Y:S01]  /*4840*/  SHF.R.S32.HI R13, RZ, 0x1f, R46 ;  /* 0x0000001fff0d7819 */ /* 0x003fe2000001142e */
[----:B------:R-:W-:Y:S01]  /*4850*/  USHF.L.U32 UR5, UR4, 0x8, URZ ;  /* 0x0000000804057899 */ /* 0x000fe2000800063f */
[----:B------:R-:W-:Y:S01]  /*4860*/  F2FP.BF16.F32.PACK_AB R24, R28, R24 ;  /* 0x000000181c18723e */ /* 0x000fe200000010ff */
[----:B------:R-:W-:Y:S01]  /*4870*/  USHF.L.U32 UR7, UR6, 0x8, URZ ;  /* 0x0000000806077899 */ /* 0x000fe2000800063f */
[----:B------:R-:W-:Y:S01]  /*4880*/  LEA.HI R13, R13, R46, RZ, 0x2 ;  /* 0x0000002e0d0d7211 */ /* 0x000fe200078f10ff */
[----:B------:R-:W-:Y:S01]  /*4890*/  USHF.R.S32.HI UR11, URZ, 0x1f, UR5 ;  /* 0x0000001f3f0b7899 */ /* 0x000fe20008011405 */
[----:B------:R-:W-:Y:S01]  /*48a0*/  F2FP.BF16.F32.PACK_AB R29, R32, R29 ;  /* 0x0000001d201d723e */ /* 0x000fe200000010ff */
[----:B------:R-:W-:Y:S01]  /*48b0*/  USHF.R.S32.HI UR10, URZ, 0x1f, UR7 ;  /* 0x0000001f3f0a7899 */ /* 0x000fe20008011407 */
[----:B------:R-:W-:Y:S02]  /*48c0*/  SHF.R.S32.HI R17, RZ, 0x2, R13 ;  /* 0x00000002ff117819 */ /* 0x000fe4000001140d */
[----:B------:R-:W-:-:S02]  /*48d0*/  PRMT R31, R24, 0x7610, R31 ;  /* 0x00007610181f7816 */ /* 0x000fc4000000001f */
[C---:B------:R-:W-:Y:S01]  /*48e0*/  IADD3 R23, R17.reuse, 0x10, RZ ;  /* 0x0000001011177810 */ /* 0x040fe20007ffe0ff */
[C---:B------:R-:W-:Y:S01]  /*48f0*/  VIADD R13, R17.reuse, 0x8 ;  /* 0x00000008110d7836 */ /* 0x040fe20000000000 */
[----:B------:R-:W-:Y:S01]  /*4900*/  PRMT R32, R24, 0x7632, R32 ;  /* 0x0000763218207816 */ /* 0x000fe20000000020 */
[C---:B------:R-:W-:Y:S01]  /*4910*/  VIADD R25, R17.reuse, 0x18 ;  /* 0x0000001811197836 */ /* 0x040fe20000000000 */
[C---:B------:R-:W-:Y:S02]  /*4920*/  IADD3 R24, R17.reuse, 0x20, RZ ;  /* 0x0000002011187810 */ /* 0x040fe40007ffe0ff */
[----:B------:R-:W-:Y:S02]  /*4930*/  IADD3 R27, R17, 0x30, RZ ;  /* 0x00000030111b7810 */ /* 0x000fe40007ffe0ff */
[----:B------:R-:W-:Y:S02]  /*4940*/  PRMT R42, R29, 0x7632, R42 ;  /* 0x000076321d2a7816 */ /* 0x000fe4000000002a */
[----:B------:R-:W-:Y:S01]  /*4950*/  F2FP.BF16.F32.PACK_AB R2, R4, R2 ;  /* 0x000000020402723e */ /* 0x000fe200000010ff */
[----:B--2---:R-:W-:Y:S01]  /*4960*/  USHF.L.U32 UR8, UR8, 0x8, URZ ;  /* 0x0000000808087899 */ /* 0x004fe2000800063f */
[----:B------:R-:W-:Y:S01]  /*4970*/  VIADD R4, R17, 0x48 ;  /* 0x0000004811047836 */ /* 0x000fe20000000000 */
[----:B------:R-:W-:-:S02]  /*4980*/  F2FP.BF16.F32.PACK_AB R0, R0, R33 ;  /* 0x000000210000723e */ /* 0x000fc400000010ff */
[----:B------:R-:W-:Y:S01]  /*4990*/  USHF.R.S32.HI UR9, URZ, 0x1f, UR8 ;  /* 0x0000001f3f097899 */ /* 0x000fe20008011408 */
[----:B------:R-:W-:Y:S01]  /*49a0*/  F2FP.BF16.F32.PACK_AB R6, R8, R6 ;  /* 0x000000060806723e */ /* 0x000fe200000010ff */
[----:B------:R-:W-:Y:S01]  /*49b0*/  UIADD3 UR5, UP0, UP1, UR5, UR7, UR8 ;  /* 0x0000000705057290 */ /* 0x000fe2000f91e008 */
[----:B------:R-:W-:Y:S01]  /*49c0*/  F2FP.BF16.F32.PACK_AB R10, R16, R10 ;  /* 0x0000000a100a723e */ /* 0x000fe200000010ff */
[C---:B------:R-:W-:Y:S01]  /*49d0*/  VIADD R8, R17.reuse, 0x98 ;  /* 0x0000009811087836 */ /* 0x040fe20000000000 */
[----:B------:R-:W-:Y:S01]  /*49e0*/  F2FP.BF16.F32.PACK_AB R26, R26, R22 ;  /* 0x000000161a1a723e */ /* 0x000fe200000010ff */
[----:B------:R-:W-:Y:S01]  /*49f0*/  UIADD3.X UR9, UR11, UR10, UR9, UP0, UP1 ;  /* 0x0000000a0b097290 */ /* 0x000fe200087e2409 */
[----:B------:R-:W-:Y:S02]  /*4a00*/  F2FP.BF16.F32.PACK_AB R18, R20, R18 ;  /* 0x000000121412723e */ /* 0x000fe400000010ff */
[----:B------:R-:W-:Y:S01]  /*4a10*/  IADD3 R21, P0, R17, UR5, RZ ;  /* 0x0000000511157c10 */ /* 0x000fe2000ff1e0ff */
[----:B------:R-:W-:Y:S01]  /*4a20*/  ULDC.64 UR10, c[0x0][0x210] ;  /* 0x00008400000a7ab9 */ /* 0x000fe20000000a00 */
[----:B------:R-:W-:-:S02]  /*4a30*/  IADD3 R15, P1, R13, UR5, RZ ;  /* 0x000000050d0f7c10 */ /* 0x000fc4000ff3e0ff */
[----:B------:R-:W-:Y:S02]  /*4a40*/  LEA.HI.X.SX32 R40, R17, UR9, 0x1, P0 ;  /* 0x0000000911287c11 */ /* 0x000fe400080f0eff */
[----:B------:R-:W-:Y:S02]  /*4a50*/  LEA R12, P0, R21, UR10, 0x1 ;  /* 0x0000000a150c7c11 */ /* 0x000fe4000f8008ff */
[----:B------:R-:W-:Y:S02]  /*4a60*/  LEA.HI.X.SX32 R36, R13, UR9, 0x1, P1 ;  /* 0x000000090d247c11 */ /* 0x000fe400088f0eff */
[----:B------:R-:W-:Y:S02]  /*4a70*/  LEA.HI.X R13, R21, UR11, R40, 0x1, P0 ;  /* 0x0000000b150d7c11 */ /* 0x000fe400080f0c28 */
[----:B------:R-:W-:Y:S02]  /*4a80*/  IADD3 R21, P0, R23, UR5, RZ ;  /* 0x0000000517157c10 */ /* 0x000fe4000ff1e0ff */
[----:B------:R-:W-:Y:S01]  /*4a90*/  LEA R14, P1, R15, UR10, 0x1 ;  /* 0x0000000a0f0e7c11 */ /* 0x000fe2000f8208ff */
[----:B------:R0:W-:Y:S01]  /*4aa0*/  STG.E.U16 desc[UR36][R12.64], R31 ;  /* 0x0000001f0c007986 */ /* 0x0001e2000c101524 */
[----:B------:R-:W-:-:S02]  /*4ab0*/  LEA.HI.X.SX32 R28, R23, UR9, 0x1, P0 ;  /* 0x00000009171c7c11 */ /* 0x000fc400080f0eff */
[----:B------:R-:W-:Y:S02]  /*4ac0*/  LEA.HI.X R15, R15, UR11, R36, 0x1, P1 ;  /* 0x0000000b0f0f7c11 */ /* 0x000fe400088f0c24 */
[----:B------:R-:W-:Y:S02]  /*4ad0*/  LEA R40, P0, R21, UR10, 0x1 ;  /* 0x0000000a15287c11 */ /* 0x000fe4000f8008ff */
[----:B------:R-:W-:Y:S01]  /*4ae0*/  IADD3 R23, P1, R25, UR5, RZ ;  /* 0x0000000519177c10 */ /* 0x000fe2000ff3e0ff */
[----:B------:R1:W-:Y:S01]  /*4af0*/  STG.E.U16 desc[UR36][R14.64], R32 ;  /* 0x000000200e007986 */ /* 0x0003e2000c101524 */
[----:B------:R-:W-:Y:S02]  /*4b00*/  LEA.HI.X R41, R21, UR11, R28, 0x1, P0 ;  /* 0x0000000b15297c11 */ /* 0x000fe400080f0c1c */
[----:B------:R-:W-:Y:S01]  /*4b10*/  LEA.HI.X.SX32 R28, R25, UR9, 0x1, P1 ;  /* 0x00000009191c7c11 */ /* 0x000fe200088f0eff */
[----:B------:R-:W-:Y:S01]  /*4b20*/  VIADD R25, R17, 0x28 ;  /* 0x0000002811197836 */ /* 0x000fe20000000000 */
[----:B------:R-:W-:Y:S01]  /*4b30*/  LEA R36, P0, R23, UR10, 0x1 ;  /* 0x0000000a17247c11 */ /* 0x000fe2000f8008ff */
[----:B0-----:R-:W-:Y:S01]  /*4b40*/  VIADD R12, R17, 0x38 ;  /* 0x00000038110c7836 */ /* 0x001fe20000000000 */
[----:B------:R-:W-:Y:S01]  /*4b50*/  IADD3 R13, P2, R27, UR5, RZ ;  /* 0x000000051b0d7c10 */ /* 0x000fe2000ff5e0ff */
[----:B------:R0:W-:Y:S01]  /*4b60*/  STG.E.U16 desc[UR36][R40.64], R29 ;  /* 0x0000001d28007986 */ /* 0x0001e2000c101524 */
[----:B------:R-:W-:-:S02]  /*4b70*/  LEA.HI.X R37, R23, UR11, R28, 0x1, P0 ;  /* 0x0000000b17257c11 */ /* 0x000fc400080f0c1c */
[C---:B------:R-:W-:Y:S02]  /*4b80*/  IADD3 R21, P0, R24.reuse, UR5, RZ ;  /* 0x0000000518157c10 */ /* 0x040fe4000ff1e0ff */
[----:B------:R-:W-:Y:S01]  /*4b90*/  IADD3 R23, P1, R25, UR5, RZ ;  /* 0x0000000519177c10 */ /* 0x000fe2000ff3e0ff */
[----:B------:R2:W-:Y:S01]  /*4ba0*/  STG.E.U16 desc[UR36][R36.64], R42 ;  /* 0x0000002a24007986 */ /* 0x0005e2000c101524 */
[----:B-1----:R-:W-:Y:S02]  /*4bb0*/  LEA.HI.X.SX32 R32, R24, UR9, 0x1, P0 ;  /* 0x0000000918207c11 */ /* 0x002fe400080f0eff */
[----:B------:R-:W-:Y:S02]  /*4bc0*/  LEA R28, P0, R21, UR10, 0x1 ;  /* 0x0000000a151c7c11 */ /* 0x000fe4000f8008ff */
[----:B------:R-:W-:Y:S02]  /*4bd0*/  LEA.HI.X.SX32 R14, R25, UR9, 0x1, P1 ;  /* 0x00000009190e7c11 */ /* 0x000fe400088f0eff */
[----:B------:R-:W-:-:S02]  /*4be0*/  IADD3 R15, P3, R12, UR5, RZ ;  /* 0x000000050c0f7c10 */ /* 0x000fc4000ff7e0ff */
[----:B------:R-:W-:Y:S02]  /*4bf0*/  LEA R24, P1, R23, UR10, 0x1 ;  /* 0x0000000a17187c11 */ /* 0x000fe4000f8208ff */
[----:B0-----:R-:W-:Y:S02]  /*4c00*/  LEA.HI.X R29, R21, UR11, R32, 0x1, P0 ;  /* 0x0000000b151d7c11 */ /* 0x001fe400080f0c20 */
[----:B------:R-:W-:Y:S02]  /*4c10*/  LEA.HI.X.SX32 R32, R12, UR9, 0x1, P3 ;  /* 0x000000090c207c11 */ /* 0x000fe400098f0eff */
[----:B------:R-:W-:Y:S02]  /*4c20*/  LEA.HI.X R25, R23, UR11, R14, 0x1, P1 ;  /* 0x0000000b17197c11 */ /* 0x000fe400088f0c0e */
[----:B--2---:R-:W-:Y:S02]  /*4c30*/  LEA.HI.X.SX32 R36, R27, UR9, 0x1, P2 ;  /* 0x000000091b247c11 */ /* 0x004fe400090f0eff */
[----:B------:R-:W-:-:S02]  /*4c40*/  LEA R12, P0, R13, UR10, 0x1 ;  /* 0x0000000a0d0c7c11 */ /* 0x000fc4000f8008ff */
[----:B------:R-:W-:Y:S02]  /*4c50*/  IADD3 R23, R17, 0x40, RZ ;  /* 0x0000004011177810 */ /* 0x000fe40007ffe0ff */
[----:B------:R-:W-:Y:S02]  /*4c60*/  LEA R14, P1, R15, UR10, 0x1 ;  /* 0x0000000a0f0e7c11 */ /* 0x000fe4000f8208ff */
[----:B------:R-:W-:Y:S02]  /*4c70*/  LEA.HI.X R13, R13, UR11, R36, 0x1, P0 ;  /* 0x0000000b0d0d7c11 */ /* 0x000fe400080f0c24 */
[----:B------:R-:W-:Y:S02]  /*4c80*/  IADD3 R21, P0, R23, UR5, RZ ;  /* 0x0000000517157c10 */ /* 0x000fe4000ff1e0ff */
[----:B------:R-:W-:Y:S02]  /*4c90*/  LEA.HI.X R15, R15, UR11, R32, 0x1, P1 ;  /* 0x0000000b0f0f7c11 */ /* 0x000fe400088f0c20 */
[----:B------:R-:W-:-:S02]  /*4ca0*/  LEA.HI.X.SX32 R32, R23, UR9, 0x1, P0 ;  /* 0x0000000917207c11 */ /* 0x000fc400080f0eff */
[C---:B------:R-:W-:Y:S02]  /*4cb0*/  LEA R36, P0, R21.reuse, UR10, 0x1 ;  /* 0x0000000a15247c11 */ /* 0x040fe4000f8008ff */
[C---:B------:R-:W-:Y:S02]  /*4cc0*/  IADD3 R23, P1, R4.reuse, UR5, RZ ;  /* 0x0000000504177c10 */ /* 0x040fe4000ff3e0ff */
[----:B------:R-:W-:Y:S02]  /*4cd0*/  LEA.HI.X R37, R21, UR11, R32, 0x1, P0 ;  /* 0x0000000b15257c11 */ /* 0x000fe400080f0c20 */
[----:B------:R-:W-:Y:S02]  /*4ce0*/  LEA.HI.X.SX32 R4, R4, UR9, 0x1, P1 ;  /* 0x0000000904047c11 */ /* 0x000fe400088f0eff */
[----:B------:R-:W-:Y:S02]  /*4cf0*/  LEA R32, P0, R23, UR10, 0x1 ;  /* 0x0000000a17207c11 */ /* 0x000fe4000f8008ff */
[----:B------:R-:W-:-:S02]  /*4d00*/  PRMT R40, R0, 0x7610, R40 ;  /* 0x0000761000287816 */ /* 0x000fc40000000028 */
[--C-:B------:R-:W-:Y:S01]  /*4d10*/  LEA.HI.X R33, R23, UR11, R4.reuse, 0x1, P0 ;  /* 0x0000000b17217c11 */ /* 0x100fe200080f0c04 */
[C---:B------:R-:W-:Y:S01]  /*4d20*/  VIADD R23, R17.reuse, 0x68 ;  /* 0x0000006811177836 */ /* 0x040fe20000000000 */
[----:B------:R-:W-:Y:S01]  /*4d30*/  PRMT R4, R0, 0x7632, R4 ;  /* 0x0000763200047816 */ /* 0x000fe20000000004 */
[----:B------:R0:W-:Y:S01]  /*4d40*/  STG.E.U16 desc[UR36][R28.64], R40 ;  /* 0x000000281c007986 */ /* 0x0001e2000c101524 */
[C---:B------:R-:W-:Y:S02]  /*4d50*/  IADD3 R0, R17.reuse, 0x50, RZ ;  /* 0x0000005011007810 */ /* 0x040fe40007ffe0ff */
[----:B------:R-:W-:Y:S01]  /*4d60*/  IADD3 R21, R17, 0x60, RZ ;  /* 0x0000006011157810 */ /* 0x000fe20007ffe0ff */
[----:B------:R1:W-:Y:S01]  /*4d70*/  STG.E.U16 desc[UR36][R24.64], R4 ;  /* 0x0000000418007986 */ /* 0x0003e2000c101524 */
[----:B------:R-:W-:Y:S02]  /*4d80*/  IADD3 R31, P0, R0, UR5, RZ ;  /* 0x00000005001f7c10 */ /* 0x000fe4000ff1e0ff */
[----:B------:R-:W-:-:S02]  /*4d90*/  F2FP.BF16.F32.PACK_AB R43, R45, R43 ;  /* 0x0000002b2d2b723e */ /* 0x000fc400000010ff */
[----:B------:R-:W-:Y:S02]  /*4da0*/  F2FP.BF16.F32.PACK_AB R3, R5, R3 ;  /* 0x000000030503723e */ /* 0x000fe400000010ff */
[----:B------:R-:W-:Y:S02]  /*4db0*/  F2FP.BF16.F32.PACK_AB R7, R48, R7 ;  /* 0x000000073007723e */ /* 0x000fe400000010ff */
[----:B0-----:R-:W-:Y:S02]  /*4dc0*/  PRMT R29, R2, 0x7610, R29 ;  /* 0x00007610021d7816 */ /* 0x001fe4000000001d */
[----:B------:R-:W-:Y:S02]  /*4dd0*/  LEA.HI.X.SX32 R40, R0, UR9, 0x1, P0 ;  /* 0x0000000900287c11 */ /* 0x000fe400080f0eff */
[----:B-1----:R-:W-:Y:S01]  /*4de0*/  PRMT R25, R2, 0x7632, R25 ;  /* 0x0000763202197816 */ /* 0x002fe20000000019 */
[----:B------:R-:W-:Y:S01]  /*4df0*/  VIADD R2, R17, 0x58 ;  /* 0x0000005811027836 */ /* 0x000fe20000000000 */
[----:B------:R-:W-:Y:S01]  /*4e00*/  LEA R28, P0, R31, UR10, 0x1 ;  /* 0x0000000a1f1c7c11 */ /* 0x000fe2000f8008ff */
[----:B------:R0:W-:Y:S01]  /*4e10*/  STG.E.U16 desc[UR36][R12.64], R29 ;  /* 0x0000001d0c007986 */ /* 0x0001e2000c101524 */
[----:B------:R-:W-:-:S02]  /*4e20*/  IADD3 R0, P2, R21, UR5, RZ ;  /* 0x0000000515007c10 */ /* 0x000fc4000ff5e0ff */
[C---:B------:R-:W-:Y:S01]  /*4e30*/  IADD3 R27, P1, R2.reuse, UR5, RZ ;  /* 0x00000005021b7c10 */ /* 0x040fe2000ff3e0ff */
[----:B------:R1:W-:Y:S01]  /*4e40*/  STG.E.U16 desc[UR36][R14.64], R25 ;  /* 0x000000190e007986 */ /* 0x0003e2000c101524 */
[----:B------:R-:W-:Y:S02]  /*4e50*/  IADD3 R4, P3, R23, UR5, RZ ;  /* 0x0000000517047c10 */ /* 0x000fe4000ff7e0ff */
[----:B------:R-:W-:Y:S02]  /*4e60*/  LEA.HI.X.SX32 R2, R2, UR9, 0x1, P1 ;  /* 0x0000000902027c11 */ /* 0x000fe400088f0eff */
[----:B------:R-:W-:Y:S02]  /*4e70*/  LEA R24, P1, R27, UR10, 0x1 ;  /* 0x0000000a1b187c11 */ /* 0x000fe4000f8208ff */
[----:B------:R-:W-:Y:S02]  /*4e80*/  LEA.HI.X.SX32 R21, R21, UR9, 0x1, P2 ;  /* 0x0000000915157c11 */ /* 0x000fe400090f0eff */
[----:B0-----:R-:W-:-:S02]  /*4e90*/  LEA.HI.X R29, R31, UR11, R40, 0x1, P0 ;  /* 0x0000000b1f1d7c11 */ /* 0x001fc400080f0c28 */
[----:B------:R-:W-:Y:S02]  /*4ea0*/  LEA.HI.X.SX32 R23, R23, UR9, 0x1, P3 ;  /* 0x0000000917177c11 */ /* 0x000fe400098f0eff */
[----:B-1----:R-:W-:Y:S02]  /*4eb0*/  LEA.HI.X R25, R27, UR11, R2, 0x1, P1 ;  /* 0x0000000b1b197c11 */ /* 0x002fe400088f0c02 */
[----:B------:R-:W-:Y:S02]  /*4ec0*/  LEA R14, P0, R0, UR10, 0x1 ;  /* 0x0000000a000e7c11 */ /* 0x000fe4000f8008ff */
[----:B------:R-:W-:Y:S02]  /*4ed0*/  LEA R12, P1, R4, UR10, 0x1 ;  /* 0x0000000a040c7c11 */ /* 0x000fe4000f8208ff */
[----:B------:R-:W-:Y:S02]  /*4ee0*/  IADD3 R2, R17, 0x70, RZ ;  /* 0x0000007011027810 */ /* 0x000fe40007ffe0ff */
[----:B------:R-:W-:-:S02]  /*4ef0*/  LEA.HI.X R15, R0, UR11, R21, 0x1, P0 ;  /* 0x0000000b000f7c11 */ /* 0x000fc400080f0c15 */
[----:B------:R-:W-:Y:S01]  /*4f00*/  LEA.HI.X R13, R4, UR11, R23, 0x1, P1 ;  /* 0x0000000b040d7c11 */ /* 0x000fe200088f0c17 */
[----:B------:R-:W-:Y:S01]  /*4f10*/  VIADD R4, R17, 0x78 ;  /* 0x0000007811047836 */ /* 0x000fe20000000000 */
[----:B------:R-:W-:Y:S02]  /*4f20*/  IADD3 R0, P0, R2, UR5, RZ ;  /* 0x0000000502007c10 */ /* 0x000fe4000ff1e0ff */
[----:B------:R-:W-:Y:S02]  /*4f30*/  PRMT R27, R10, 0x7610, R27 ;  /* 0x000076100a1b7816 */ /* 0x000fe4000000001b */
[----:B------:R-:W-:Y:S02]  /*4f40*/  LEA.HI.X.SX32 R21, R2, UR9, 0x1, P0 ;  /* 0x0000000902157c11 */ /* 0x000fe400080f0eff */
[----:B------:R-:W-:Y:S02]  /*4f50*/  LEA R46, P0, R0, UR10, 0x1 ;  /* 0x0000000a002e7c11 */ /* 0x000fe4000f8008ff */
[----:B------:R-:W-:-:S02]  /*4f60*/  IADD3 R2, P1, R4, UR5, RZ ;  /* 0x0000000504027c10 */ /* 0x000fc4000ff3e0ff */
[----:B------:R-:W-:Y:S02]  /*4f70*/  LEA.HI.X R47, R0, UR11, R21, 0x1, P0 ;  /* 0x0000000b002f7c11 */ /* 0x000fe400080f0c15 */
[----:B------:R-:W-:Y:S02]  /*4f80*/  LEA.HI.X.SX32 R21, R4, UR9, 0x1, P1 ;  /* 0x0000000904157c11 */ /* 0x000fe400088f0eff */
[C---:B------:R-:W-:Y:S02]  /*4f90*/  LEA R40, P0, R2.reuse, UR10, 0x1 ;  /* 0x0000000a02287c11 */ /* 0x040fe4000f8008ff */
[C---:B------:R-:W-:Y:S02]  /*4fa0*/  IADD3 R0, R17.reuse, 0x80, RZ ;  /* 0x0000008011007810 */ /* 0x040fe40007ffe0ff */
[----:B------:R-:W-:Y:S01]  /*4fb0*/  LEA.HI.X R41, R2, UR11, R21, 0x1, P0 ;  /* 0x0000000b02297c11 */ /* 0x000fe200080f0c15 */
[----:B------:R-:W-:Y:S01]  /*4fc0*/  VIADD R2, R17, 0x88 ;  /* 0x0000008811027836 */ /* 0x000fe20000000000 */
[----:B------:R-:W-:-:S02]  /*4fd0*/  PRMT R4, R6, 0x7610, R4 ;  /* 0x0000761006047816 */ /* 0x000fc40000000004 */
[----:B------:R-:W-:Y:S02]  /*4fe0*/  PRMT R21, R6, 0x7632, R21 ;  /* 0x0000763206157816 */ /* 0x000fe40000000015 */
[----:B------:R-:W-:Y:S01]  /*4ff0*/  PRMT R31, R10, 0x7632, R31 ;  /* 0x000076320a1f7816 */ /* 0x000fe2000000001f */
[----:B------:R0:W-:Y:S01]  /*5000*/  STG.E.U16 desc[UR36][R36.64], R4 ;  /* 0x0000000424007986 */ /* 0x0001e2000c101524 */
[----:B------:R-:W-:Y:S02]  /*5010*/  IADD3 R16, P0, R0, UR5, RZ ;  /* 0x0000000500107c10 */ /* 0x000fe4000ff1e0ff */
[----:B------:R-:W-:Y:S01]  /*5020*/  IADD3 R10, P1, R2, UR5, RZ ;  /* 0x00000005020a7c10 */ /* 0x000fe2000ff3e0ff */
[----:B------:R1:W-:Y:S01]  /*5030*/  STG.E.U16 desc[UR36][R32.64], R21 ;  /* 0x0000001520007986 */ /* 0x0003e2000c101524 */
[----:B------:R-:W-:Y:S02]  /*5040*/  IADD3 R6, R17, 0x90, RZ ;  /* 0x0000009011067810 */ /* 0x000fe40007ffe0ff */
[----:B------:R-:W-:Y:S01]  /*5050*/  LEA.HI.X.SX32 R23, R0, UR9, 0x1, P0 ;  /* 0x0000000900177c11 */ /* 0x000fe200080f0eff */
[----:B------:R2:W-:Y:S01]  /*5060*/  STG.E.U16 desc[UR36][R28.64], R27 ;  /* 0x0000001b1c007986 */ /* 0x0005e2000c101524 */
[----:B------:R-:W-:-:S02]  /*5070*/  IADD3 R0, P2, R6, UR5, RZ ;  /* 0x0000000506007c10 */ /* 0x000fc4000ff5e0ff */
[----:B------:R-:W-:Y:S01]  /*5080*/  F2FP.BF16.F32.PACK_AB R19, R30, R19 ;  /* 0x000000131e13723e */ /* 0x000fe200000010ff */
[----:B------:R3:W-:Y:S01]  /*5090*/  STG.E.U16 desc[UR36][R24.64], R31 ;  /* 0x0000001f18007986 */ /* 0x0007e2000c101524 */
[----:B0-----:R-:W-:Y:S02]  /*50a0*/  LEA R36, P0, R16, UR10, 0x1 ;  /* 0x0000000a10247c11 */ /* 0x001fe4000f8008ff */
[----:B------:R-:W-:Y:S01]  /*50b0*/  IADD3 R4, P3, R8, UR5, RZ ;  /* 0x0000000508047c10 */ /* 0x000fe2000ff7e0ff */
[----:B------:R0:W-:Y:S01]  /*50c0*/  STG.E.U16 desc[UR36][R14.64], R18 ;  /* 0x000000120e007986 */ /* 0x0001e2000c101524 */
[----:B-1----:R-:W-:Y:S02]  /*50d0*/  LEA.HI.X.SX32 R21, R2, UR9, 0x1, P1 ;  /* 0x0000000902157c11 */ /* 0x002fe400088f0eff */
[----:B------:R-:W-:Y:S02]  /*50e0*/  LEA R32, P1, R10, UR10, 0x1 ;  /* 0x0000000a0a207c11 */ /* 0x000fe4000f8208ff */
[----:B------:R-:W-:-:S02]  /*50f0*/  LEA.HI.X R37, R16, UR11, R23, 0x1, P0 ;  /* 0x0000000b10257c11 */ /* 0x000fc400080f0c17 */
[----:B------:R-:W-:Y:S02]  /*5100*/  LEA.HI.X R33, R10, UR11, R21, 0x1, P1 ;  /* 0x0000000b0a217c11 */ /* 0x000fe400088f0c15 */
[----:B------:R-:W-:Y:S01]  /*5110*/  LEA.HI.X.SX32 R23, R6, UR9, 0x1, P2 ;  /* 0x0000000906177c11 */ /* 0x000fe200090f0eff */
[C---:B------:R-:W-:Y:S01]  /*5120*/  VIADD R6, R17.reuse, 0xc8 ;  /* 0x000000c811067836 */ /* 0x040fe20000000000 */
[----:B--2---:R-:W-:Y:S02]  /*5130*/  LEA R28, P0, R0, UR10, 0x1 ;  /* 0x0000000a001c7c11 */ /* 0x004fe4000f8008ff */
[----:B------:R-:W-:Y:S02]  /*5140*/  LEA.HI.X.SX32 R21, R8, UR9, 0x1, P3 ;  /* 0x0000000908157c11 */ /* 0x000fe400098f0eff */
[----:B---3--:R-:W-:Y:S02]  /*5150*/  LEA R24, P1, R4, UR10, 0x1 ;  /* 0x0000000a04187c11 */ /* 0x008fe4000f8208ff */
[----:B------:R-:W-:-:S02]  /*5160*/  IADD3 R2, R17, 0xa0, RZ ;  /* 0x000000a011027810 */ /* 0x000fc40007ffe0ff */
[----:B------:R-:W-:Y:S02]  /*5170*/  LEA.HI.X R29, R0, UR11, R23, 0x1, P0 ;  /* 0x0000000b001d7c11 */ /* 0x000fe400080f0c17 */
[----:B------:R-:W-:Y:S01]  /*5180*/  LEA.HI.X R25, R4, UR11, R21, 0x1, P1 ;  /* 0x0000000b04197c11 */ /* 0x000fe200088f0c15 */
[C---:B------:R-:W-:Y:S01]  /*5190*/  VIADD R4, R17.reuse, 0xa8 ;  /* 0x000000a811047836 */ /* 0x040fe20000000000 */
[----:B------:R-:W-:Y:S02]  /*51a0*/  IADD3 R0, P0, R2, UR5, RZ ;  /* 0x0000000502007c10 */ /* 0x000fe4000ff1e0ff */
[----:B------:R-:W-:Y:S01]  /*51b0*/  PRMT R16, R18, 0x7632, R16 ;  /* 0x0000763212107816 */ /* 0x000fe20000000010 */
[----:B0-----:R-:W-:Y:S01]  /*51c0*/  VIADD R18, R17, 0xe8 ;  /* 0x000000e811127836 */ /* 0x001fe20000000000 */
[----:B------:R-:W-:Y:S02]  /*51d0*/  LEA.HI.X.SX32 R21, R2, UR9, 0x1, P0 ;  /* 0x0000000902157c11 */ /* 0x000fe400080f0eff */
[----:B------:R-:W-:Y:S01]  /*51e0*/  LEA R22, P0, R0, UR10, 0x1 ;  /* 0x0000000a00167c11 */ /* 0x000fe2000f8008ff */
[----:B------:R0:W-:Y:S01]  /*51f0*/  STG.E.U16 desc[UR36][R12.64], R16 ;  /* 0x000000100c007986 */ /* 0x0001e2000c101524 */
[----:B------:R-:W-:-:S02]  /*5200*/  IADD3 R2, P1, R4, UR5, RZ ;  /* 0x0000000504027c10 */ /* 0x000fc4000ff3e0ff */
[----:B------:R-:W-:Y:S01]  /*5210*/  LEA.HI.X R23, R0, UR11, R21, 0x1, P0 ;  /* 0x0000000b00177c11 */ /* 0x000fe200080f0c15 */
[----:B------:R1:W-:Y:S01]  /*5220*/  STG.E.U16 desc[UR36][R46.64], R26 ;  /* 0x0000001a2e007986 */ /* 0x0003e2000c101524 */
[----:B------:R-:W-:Y:S02]  /*5230*/  LEA.HI.X.SX32 R21, R4, UR9, 0x1, P1 ;  /* 0x0000000904157c11 */ /* 0x000fe400088f0eff */
[C---:B------:R-:W-:Y:S02]  /*5240*/  LEA R20, P0, R2.reuse, UR10, 0x1 ;  /* 0x0000000a02147c11 */ /* 0x040fe4000f8008ff */
[C---:B------:R-:W-:Y:S02]  /*5250*/  IADD3 R0, R17.reuse, 0xb0, RZ ;  /* 0x000000b011007810 */ /* 0x040fe40007ffe0ff */
[----:B------:R-:W-:Y:S01]  /*5260*/  LEA.HI.X R21, R2, UR11, R21, 0x1, P0 ;  /* 0x0000000b02157c11 */ /* 0x000fe200080f0c15 */
[----:B------:R-:W-:Y:S01]  /*5270*/  VIADD R2, R17, 0xb8 ;  /* 0x000000b811027836 */ /* 0x000fe20000000000 */
[----:B------:R-:W-:-:S02]  /*5280*/  PRMT R27, R26, 0x7632, R27 ;  /* 0x000076321a1b7816 */ /* 0x000fc4000000001b */
[----:B------:R-:W-:Y:S02]  /*5290*/  IADD3 R10, P0, R0, UR5, RZ ;  /* 0x00000005000a7c10 */ /* 0x000fe4000ff1e0ff */
[----:B------:R-:W-:Y:S01]  /*52a0*/  IADD3 R8, P1, R2, UR5, RZ ;  /* 0x0000000502087c10 */ /* 0x000fe2000ff3e0ff */
[----:B------:R2:W-:Y:S01]  /*52b0*/  STG.E.U16 desc[UR36][R40.64], R27 ;  /* 0x0000001b28007986 */ /* 0x0005e2000c101524 */
[----:B------:R-:W-:Y:S02]  /*52c0*/  IADD3 R4, R17, 0xc0, RZ ;  /* 0x000000c011047810 */ /* 0x000fe40007ffe0ff */
[----:B------:R-:W-:Y:S02]  /*52d0*/  LEA.HI.X.SX32 R15, R0, UR9, 0x1, P0 ;  /* 0x00000009000f7c11 */ /* 0x000fe400080f0eff */
[----:B0-----:R-:W-:Y:S02]  /*52e0*/  LEA.HI.X.SX32 R13, R2, UR9, 0x1, P1 ;  /* 0x00000009020d7c11 */ /* 0x001fe400088f0eff */
[----:B-1----:R-:W-:-:S02]  /*52f0*/  LEA R26, P1, R8, UR10, 0x1 ;  /* 0x0000000a081a7c11 */ /* 0x002fc4000f8208ff */
[----:B------:R-:W-:Y:S02]  /*5300*/  IADD3 R0, P2, R4, UR5, RZ ;  /* 0x0000000504007c10 */ /* 0x000fe4000ff5e0ff */
[----:B------:R-:W-:Y:S02]  /*5310*/  IADD3 R2, P3, R6, UR5, RZ ;  /* 0x0000000506027c10 */ /* 0x000fe4000ff7e0ff */
[----:B--2---:R-:W-:Y:S02]  /*5320*/  LEA R40, P0, R10, UR10, 0x1 ;  /* 0x0000000a0a287c11 */ /* 0x004fe4000f8008ff */
[----:B------:R-:W-:Y:S01]  /*5330*/  LEA.HI.X R27, R8, UR11, R13, 0x1, P1 ;  /* 0x0000000b081b7c11 */ /* 0x000fe200088f0c0d */
[----:B------:R-:W-:Y:S01]  /*5340*/  VIADD R8, R17, 0xd8 ;  /* 0x000000d811087836 */ /* 0x000fe20000000000 */
[----:B------:R-:W-:Y:S02]  /*5350*/  LEA.HI.X R41, R10, UR11, R15, 0x1, P0 ;  /* 0x0000000b0a297c11 */ /* 0x000fe400080f0c0f */
[----:B------:R-:W-:-:S02]  /*5360*/  LEA.HI.X.SX32 R15, R4, UR9, 0x1, P2 ;  /* 0x00000009040f7c11 */ /* 0x000fc400090f0eff */
[----:B------:R-:W-:Y:S02]  /*5370*/  LEA.HI.X.SX32 R13, R6, UR9, 0x1, P3 ;  /* 0x00000009060d7c11 */ /* 0x000fe400098f0eff */
[----:B------:R-:W-:Y:S02]  /*5380*/  LEA R14, P0, R0, UR10, 0x1 ;  /* 0x0000000a000e7c11 */ /* 0x000fe4000f8008ff */
[----:B------:R-:W-:Y:S02]  /*5390*/  LEA R12, P1, R2, UR10, 0x1 ;  /* 0x0000000a020c7c11 */ /* 0x000fe4000f8208ff */
[----:B------:R-:W-:Y:S02]  /*53a0*/  IADD3 R4, R17, 0xd0, RZ ;  /* 0x000000d011047810 */ /* 0x000fe40007ffe0ff */
[----:B------:R-:W-:Y:S02]  /*53b0*/  LEA.HI.X R15, R0, UR11, R15, 0x1, P0 ;  /* 0x0000000b000f7c11 */ /* 0x000fe400080f0c0f */
[----:B------:R-:W-:-:S02]  /*53c0*/  LEA.HI.X R13, R2, UR11, R13, 0x1, P1 ;  /* 0x0000000b020d7c11 */ /* 0x000fc400088f0c0d */
[----:B------:R-:W-:Y:S02]  /*53d0*/  IADD3 R2, P0, R4, UR5, RZ ;  /* 0x0000000504027c10 */ /* 0x000fe4000ff1e0ff */
[----:B------:R-:W-:Y:S02]  /*53e0*/  F2FP.BF16.F32.PACK_AB R0, R38, R39 ;  /* 0x000000272600723e */ /* 0x000fe400000010ff */
[----:B------:R-:W-:Y:S02]  /*53f0*/  LEA.HI.X.SX32 R31, R4, UR9, 0x1, P0 ;  /* 0x00000009041f7c11 */ /* 0x000fe400080f0eff */
[----:B------:R-:W-:Y:S02]  /*5400*/  LEA R38, P0, R2, UR10, 0x1 ;  /* 0x0000000a02267c11 */ /* 0x000fe4000f8008ff */
[----:B------:R-:W-:Y:S02]  /*5410*/  IADD3 R4, P1, R8, UR5, RZ ;  /* 0x0000000508047c10 */ /* 0x000fe4000ff3e0ff */
[----:B------:R-:W-:-:S02]  /*5420*/  F2FP.BF16.F32.PACK_AB R6, R34, R35 ;  /* 0x000000232206723e */ /* 0x000fc400000010ff */
[----:B------:R-:W-:Y:S02]  /*5430*/  LEA.HI.X R39, R2, UR11, R31, 0x1, P0 ;  /* 0x0000000b02277c11 */ /* 0x000fe400080f0c1f */
[----:B------:R-:W-:Y:S02]  /*5440*/  LEA.HI.X.SX32 R31, R8, UR9, 0x1, P1 ;  /* 0x00000009081f7c11 */ /* 0x000fe400088f0eff */
[----:B------:R-:W-:Y:S02]  /*5450*/  LEA R34, P0, R4, UR10, 0x1 ;  /* 0x0000000a04227c11 */ /* 0x000fe4000f8008ff */
[----:B------:R-:W-:Y:S02]  /*5460*/  PRMT R10, R6, 0x7610, R10 ;  /* 0x00007610060a7816 */ /* 0x000fe4000000000a */
[----:B------:R-:W-:Y:S02]  /*5470*/  LEA.HI.X R35, R4, UR11, R31, 0x1, P0 ;  /* 0x0000000b04237c11 */ /* 0x000fe400080f0c1f */
[----:B------:R-:W-:Y:S01]  /*5480*/  IADD3 R4, R17, 0xe0, RZ ;  /* 0x000000e011047810 */ /* 0x000fe20007ffe0ff */
[----:B------:R0:W-:Y:S01]  /*5490*/  STG.E.U16 desc[UR36][R36.64], R10 ;  /* 0x0000000a24007986 */ /* 0x0001e2000c101524 */
[----:B------:R-:W-:-:S02]  /*54a0*/  IADD3 R8, P1, R18, UR5, RZ ;  /* 0x0000000512087c10 */ /* 0x000fc4000ff3e0ff */
[----:B------:R-:W-:Y:S02]  /*54b0*/  IADD3 R2, P0, R4, UR5, RZ ;  /* 0x0000000504027c10 */ /* 0x000fe4000ff1e0ff */
[----:B------:R-:W-:Y:S02]  /*54c0*/  PRMT R42, R6, 0x7632, R42 ;  /* 0x00007632062a7816 */ /* 0x000fe4000000002a */
[----:B------:R-:W-:Y:S02]  /*54d0*/  LEA.HI.X.SX32 R47, R4, UR9, 0x1, P0 ;  /* 0x00000009042f7c11 */ /* 0x000fe400080f0eff */
[----:B------:R-:W-:Y:S01]  /*54e0*/  LEA R16, P0, R2, UR10, 0x1 ;  /* 0x0000000a02107c11 */ /* 0x000fe2000f8008ff */
[----:B------:R1:W-:Y:S01]  /*54f0*/  STG.E.U16 desc[UR36][R32.64], R42 ;  /* 0x0000002a20007986 */ /* 0x0003e2000c101524 */
[C---:B------:R-:W-:Y:S01]  /*5500*/  IADD3 R6, R17.reuse, 0xf0, RZ ;  /* 0x000000f011067810 */ /* 0x040fe20007ffe0ff */
[----:B0-----:R-:W-:Y:S01]  /*5510*/  VIADD R10, R17, 0xf8 ;  /* 0x000000f8110a7836 */ /* 0x001fe20000000000 */
[----:B------:R-:W-:Y:S01]  /*5520*/  LEA.HI.X.SX32 R31, R18, UR9, 0x1, P1 ;  /* 0x00000009121f7c11 */ /* 0x000fe200088f0eff */
[----:B------:R0:W-:Y:S01]  /*5530*/  STG.E.U16 desc[UR36][R28.64], R0 ;  /* 0x000000001c007986 */ /* 0x0001e2000c101524 */
[----:B------:R-:W-:-:S02]  /*5540*/  LEA R36, P1, R8, UR10, 0x1 ;  /* 0x0000000a08247c11 */ /* 0x000fc4000f8208ff */
[----:B------:R-:W-:Y:S02]  /*5550*/  LEA.HI.X R17, R2, UR11, R47, 0x1, P0 ;  /* 0x0000000b02117c11 */ /* 0x000fe400080f0c2f */
[----:B------:R-:W-:Y:S02]  /*5560*/  IADD3 R2, P0, R6, UR5, RZ ;  /* 0x0000000506027c10 */ /* 0x000fe4000ff1e0ff */
[----:B------:R-:W-:Y:S02]  /*5570*/  IADD3 R4, P2, R10, UR5, RZ ;  /* 0x000000050a047c10 */ /* 0x000fe4000ff5e0ff */
[----:B------:R-:W-:Y:S02]  /*5580*/  LEA.HI.X R37, R8, UR11, R31, 0x1, P1 ;  /* 0x0000000b08257c11 */ /* 0x000fe400088f0c1f */
[----:B------:R-:W-:Y:S02]  /*5590*/  LEA.HI.X.SX32 R31, R6, UR9, 0x1, P0 ;  /* 0x00000009061f7c11 */ /* 0x000fe400080f0eff */
[----:B-1----:R-:W-:-:S02]  /*55a0*/  LEA R32, P0, R2, UR10, 0x1 ;  /* 0x0000000a02207c11 */ /* 0x002fc4000f8008ff */
[----:B0-----:R-:W-:Y:S02]  /*55b0*/  PRMT R0, R0, 0x7632, R0 ;  /* 0x0000763200007816 */ /* 0x001fe40000000000 */
[----:B------:R-:W-:Y:S02]  /*55c0*/  LEA.HI.X.SX32 R29, R10, UR9, 0x1, P2 ;  /* 0x000000090a1d7c11 */ /* 0x000fe400090f0eff */
[----:B------:R-:W-:Y:S01]  /*55d0*/  PRMT R10, R43, 0x7632, R10 ;  /* 0x000076322b0a7816 */ /* 0x000fe2000000000a */
[----:B------:R0:W-:Y:S01]  /*55e0*/  STG.E.U16 desc[UR36][R24.64], R0 ;  /* 0x0000000018007986 */ /* 0x0001e2000c101524 */
[----:B------:R-:W-:Y:S02]  /*55f0*/  LEA.HI.X R33, R2, UR11, R31, 0x1, P0 ;  /* 0x0000000b02217c11 */ /* 0x000fe400080f0c1f */
[----:B------:R-:W-:Y:S01]  /*5600*/  PRMT R2, R3, 0x7632, R2 ;  /* 0x0000763203027816 */ /* 0x000fe20000000002 */
[----:B------:R-:W-:Y:S01]  /*5610*/  STG.E.U16 desc[UR36][R22.64], R43 ;  /* 0x0000002b16007986 */ /* 0x000fe2000c101524 */
[----:B------:R-:W-:-:S02]  /*5620*/  PRMT R6, R7, 0x7632, R6 ;  /* 0x0000763207067816 */ /* 0x000fc40000000006 */
[----:B------:R-:W-:Y:S01]  /*5630*/  F2FP.BF16.F32.PACK_AB R9, R50, R9 ;  /* 0x000000093209723e */ /* 0x000fe200000010ff */
[----:B------:R-:W-:Y:S01]  /*5640*/  STG.E.U16 desc[UR36][R20.64], R10 ;  /* 0x0000000a14007986 */ /* 0x000fe2000c101524 */
[C---:B------:R-:W-:Y:S02]  /*5650*/  LEA R28, P1, R4.reuse, UR10, 0x1 ;  /* 0x0000000a041c7c11 */ /* 0x040fe4000f8208ff */
[----:B------:R-:W-:Y:S01]  /*5660*/  F2FP.BF16.F32.PACK_AB R11, R11, R52 ;  /* 0x000000340b0b723e */ /* 0x000fe200000010ff */
[----:B------:R-:W-:Y:S01]  /*5670*/  STG.E.U16 desc[UR36][R40.64], R3 ;  /* 0x0000000328007986 */ /* 0x000fe2000c101524 */
[----:B0-----:R-:W-:Y:S02]  /*5680*/  PRMT R0, R19, 0x7632, R0 ;  /* 0x0000763213007816 */ /* 0x001fe40000000000 */
[----:B------:R-:W-:Y:S01]  /*5690*/  PRMT R18, R9, 0x7632, R18 ;  /* 0x0000763209127816 */ /* 0x000fe20000000012 */
[----:B------:R-:W-:Y:S01]  /*56a0*/  STG.E.U16 desc[UR36][R26.64], R2 ;  /* 0x000000021a007986 */ /* 0x000fe2000c101524 */
[----:B------:R-:W-:-:S03]  /*56b0*/  LEA.HI.X R29, R4, UR11, R29, 0x1, P1 ;  /* 0x0000000b041d7c11 */ /* 0x000fc600088f0c1d */
[----:B------:R0:W-:Y:S04]  /*56c0*/  STG.E.U16 desc[UR36][R14.64], R7 ;  /* 0x000000070e007986 */ /* 0x0001e8000c101524 */
[----:B------:R-:W-:Y:S04]  /*56d0*/  STG.E.U16 desc[UR36][R12.64], R6 ;  /* 0x000000060c007986 */ /* 0x000fe8000c101524 */
[----:B------:R-:W-:Y:S01]  /*56e0*/  STG.E.U16 desc[UR36][R38.64], R19 ;  /* 0x0000001326007986 */ /* 0x000fe2000c101524 */
[----:B0-----:R-:W-:-:S03]  /*56f0*/  PRMT R14, R11, 0x7632, R14 ;  /* 0x000076320b0e7816 */ /* 0x001fc6000000000e */
[----:B------:R-:W-:Y:S04]  /*5700*/  STG.E.U16 desc[UR36][R34.64], R0 ;  /* 0x0000000022007986 */ /* 0x000fe8000c101524 */
[----:B------:R-:W-:Y:S04]  /*5710*/  STG.E.U16 desc[UR36][R16.64], R9 ;  /* 0x0000000910007986 */ /* 0x000fe8000c101524 */
[----:B------:R-:W-:Y:S04]  /*5720*/  STG.E.U16 desc[UR36][R36.64], R18 ;  /* 0x0000001224007986 */ /* 0x000fe8000c101524 */
[----:B------:R-:W-:Y:S04]  /*5730*/  STG.E.U16 desc[UR36][R32.64], R11 ;  /* 0x0000000b20007986 */ /* 0x000fe8000c101524 */
[----:B------:R-:W-:Y:S01]  /*5740*/  STG.E.U16 desc[UR36][R28.64], R14 ;  /* 0x0000000e1c007986 */ /* 0x000fe2000c101524 */
[----:B------:R-:W-:Y:S05]  /*5750*/  EXIT ;  /* 0x000000000000794d */ /* 0x000fea0003800000 */
.L_x_396:
        /* <DEDUP_REMOVED lines=16> */
.L_x_421:
        /* <DEDUP_REMOVED lines=8> */
[----:B------:R-:W-:Y:S01]  /*58e0*/  IMAD.U32 R6, RZ, RZ, UR4 ;  /* 0x00000004ff067e24 */ /* 0x000fe2000f8e00ff */
[----:B------:R-:W-:Y:S01]  /*58f0*/  MOV R7, UR5 ;  /* 0x0000000500077c02 */ /* 0x000fe20008000f00 */
[----:B------:R-:W-:Y:S01]  /*5900*/  IMAD.U32 R10, RZ, RZ, UR6 ;  /* 0x00000006ff0a7e24 */ /* 0x000fe2000f8e00ff */
[----:B------:R-:W-:Y:S01]  /*5910*/  MOV R11, UR7 ;  /* 0x00000007000b7c02 */ /* 0x000fe20008000f00 */
[----:B------:R-:W-:-:S02]  /*5920*/  IMAD.MOV.U32 R8, RZ, RZ, 0x219 ;  /* 0x00000219ff087424 */ /* 0x000fc400078e00ff */
[----:B0-----:R-:W-:-:S07]  /*5930*/  IMAD.MOV.U32 R13, RZ, RZ, RZ ;  /* 0x000000ffff0d7224 */ /* 0x001fce00078e00ff */
[----:B------:R-:W-:-:S07]  /*5940*/  LEPC R20, `(.L_x_432) ;  /* 0x000000001014794e */ /* 0x000fce0000000000 */
[----:B-1----:R-:W-:Y:S05]  /*5950*/  CALL.ABS.NOINC R2 ;  /* 0x0000000002007343 */ /* 0x002fea0003c00000 */
.L_x_432:
[----:B------:R-:W-:Y:S05]  /*5960*/  EXIT ;  /* 0x000000000000794d */ /* 0x000fea0003800000 */
.L_x_398:
[----:B------:R-:W-:Y:S01]  /*5970*/  MOV R12, 0x10 ;  /* 0x00000010000c7802 */ /* 0x000fe20000000f00 */
[----:B------:R-:W-:Y:S01]  /*5980*/  IMAD.MOV.U32 R11, RZ, RZ, 0x1f ;  /* 0x0000001fff0b7424 */ /* 0x000fe200078e00ff */
[----:B------:R-:W-:Y:S01]  /*5990*/  MOV R15, 0xffffffff ;  /* 0xffffffff000f7802 */ /* 0x000fe20000000f00 */
[----:B------:R-:W-:-:S07]  /*59a0*/  IMAD.MOV.U32 R2, RZ, RZ, -0x800001 ;  /* 0xff7fffffff027424 */ /* 0x000fce00078e00ff */
[----:B------:R-:W-:Y:S05]  /*59b0*/  WARPSYNC.COLLECTIVE R15, `(.L_x_433) ;  /* 0x000000000f087348 */ /* 0x000fea0003c00000 */
[----:B------:R0:W1:Y:S02]  /*59c0*/  SHFL.BFLY P6, R14, R13, R12, R11 ;  /* 0x0c00000c0d0e7389 */ /* 0x00006400000c000b */
[----:B01----:R-:W-:Y:S01]  /*59d0*/  ENDCOLLECTIVE ;  /* 0x000000000000791b */ /* 0x003fe20003800000 */
.L_x_433:
[----:B------:R-:W-:Y:S01]  /*59e0*/  HFMA2.MMA R12, -RZ, RZ, 0, 4.76837158203125e-07 ;  /* 0x00000008ff0c7435 */ /* 0x000fe200000001ff */
[----:B------:R-:W-:-:S05]  /*59f0*/  FMNMX.FTZ R0, R14, -3.40282346638528859812e+38, !PT ;  /* 0xff7fffff0e007809 */ /* 0x000fca0007810000 */
[----:B------:R-:W-:-:S07]  /*5a00*/  IMAD.MOV.U32 R13, RZ, RZ, R0 ;  /* 0x000000ffff0d7224 */ /* 0x000fce00078e0000 */
[----:B------:R-:W-:Y:S05]  /*5a10*/  WARPSYNC.COLLECTIVE R15, `(.L_x_434) ;  /* 0x000000000f087348 */ /* 0x000fea0003c00000 */
[----:B------:R0:W1:Y:S02]  /*5a20*/  SHFL.BFLY P6, R14, R13, R12, R11 ;  /* 0x0c00000c0d0e7389 */ /* 0x00006400000c000b */
[----:B01----:R-:W-:Y:S01]  /*5a30*/  ENDCOLLECTIVE ;  /* 0x000000000000791b */ /* 0x003fe20003800000 */
.L_x_434:
[----:B------:R-:W-:Y:S02]  /*5a40*/  MOV R12, 0x4 ;  /* 0x00000004000c7802 */ /* 0x000fe40000000f00 */
[----:B------:R-:W-:-:S05]  /*5a50*/  FMNMX.FTZ R3, R0, R14, !PT ;  /* 0x0000000e00037209 */ /* 0x000fca0007810000 */
[----:B------:R-:W-:-:S07]  /*5a60*/  IMAD.MOV.U32 R13, RZ, RZ, R3 ;  /* 0x000000ffff0d7224 */ /* 0x000fce00078e0003 */
[----:B------:R-:W-:Y:S05]  /*5a70*/  WARPSYNC.COLLECTIVE R15, `(.L_x_435) ;  /* 0x000000000f087348 */ /* 0x000fea0003c00000 */
[----:B------:R0:W1:Y:S02]  /*5a80*/  SHFL.BFLY P6, R14, R13, R12, R11 ;  /* 0x0c00000c0d0e7389 */ /* 0x00006400000c000b */
[----:B01----:R-:W-:Y:S01]  /*5a90*/  ENDCOLLECTIVE ;  /* 0x000000000000791b */ /* 0x003fe20003800000 */
.L_x_435:
[----:B------:R-:W-:Y:S01]  /*5aa0*/  HFMA2.MMA R12, -RZ, RZ, 0, 1.1920928955078125e-07 ;  /* 0x00000002ff0c7435 */ /* 0x000fe200000001ff */
[----:B------:R-:W-:-:S05]  /*5ab0*/  FMNMX.FTZ R4, R3, R14, !PT ;  /* 0x0000000e03047209 */ /* 0x000fca0007810000 */
[----:B------:R-:W-:-:S07]  /*5ac0*/  IMAD.MOV.U32 R13, RZ, RZ, R4 ;  /* 0x000000ffff0d7224 */ /* 0x000fce00078e0004 */
[----:B------:R-:W-:Y:S05]  /*5ad0*/  WARPSYNC.COLLECTIVE R15, `(.L_x_436) ;  /* 0x000000000f087348 */ /* 0x000fea0003c00000 */
[----:B------:R0:W1:Y:S02]  /*5ae0*/  SHFL.BFLY P6, R14, R13, R12, R11 ;  /* 0x0c00000c0d0e7389 */ /* 0x00006400000c000b */
[----:B01----:R-:W-:Y:S01]  /*5af0*/  ENDCOLLECTIVE ;  /* 0x000000000000791b */ /* 0x003fe20003800000 */
.L_x_436:
[----:B------:R-:W-:Y:S02]  /*5b00*/  MOV R12, 0x1 ;  /* 0x00000001000c7802 */ /* 0x000fe40000000f00 */
[----:B------:R-:W-:-:S05]  /*5b10*/  FMNMX.FTZ R5, R4, R14, !PT ;  /* 0x0000000e04057209 */ /* 0x000fca0007810000 */
[----:B------:R-:W-:-:S07]  /*5b20*/  IMAD.MOV.U32 R13, RZ, RZ, R5 ;  /* 0x000000ffff0d7224 */ /* 0x000fce00078e0005 */
[----:B------:R-:W-:Y:S05]  /*5b30*/  WARPSYNC.COLLECTIVE R15, `(.L_x_437) ;  /* 0x000000000f087348 */ /* 0x000fea0003c00000 */
[----:B------:R0:W1:Y:S02]  /*5b40*/  SHFL.BFLY P6, R14, R13, R12, R11 ;  /* 0x0c00000c0d0e7389 */ /* 0x00006400000c000b */
[----:B01----:R-:W-:Y:S01]  /*5b50*/  ENDCOLLECTIVE ;  /* 0x000000000000791b */ /* 0x003fe20003800000 */
.L_x_437:
[----:B------:R-:W-:Y:S05]  /*5b60*/  BRA `(.L_x_438) ;  /* 0xffffffb400807947 */ /* 0x000fea000383ffff */
.L_x_423:
[----:B-1----:R-:W-:Y:S01]  /*5b70*/  HFMA2.MMA R13, -RZ, RZ, 0, 0 ;  /* 0x00000000ff0d7435 */ /* 0x002fe200000001ff */
[----:B------:R-:W-:Y:S01]  /*5b80*/  IMAD.MOV.U32 R12, RZ, RZ, 0x2 ;  /* 0x00000002ff0c7424 */ /* 0x000fe200078e00ff */
[----:B------:R-:W-:Y:S01]  /*5b90*/  MOV R11, 0x1f ;  /* 0x0000001f000b7802 */ /* 0x000fe20000000f00 */
[----:B------:R-:W-:-:S08]  /*5ba0*/  IMAD.MOV.U32 R15, RZ, RZ, -0x1 ;  /* 0xffffffffff0f7424 */ /* 0x000fd000078e00ff */
[----:B0-----:R-:W-:Y:S05]  /*5bb0*/  WARPSYNC.COLLECTIVE R15, `(.L_x_439) ;  /* 0x000000000f087348 */ /* 0x001fea0003c00000 */
[----:B------:R1:W2:Y:S02]  /*5bc0*/  SHFL.BFLY P6, R14, R13, R12, R11 ;  /* 0x0c00000c0d0e7389 */ /* 0x0002a400000c000b */
[----:B012---:R-:W-:Y:S01]  /*5bd0*/  ENDCOLLECTIVE ;  /* 0x000000000000791b */ /* 0x007fe20003800000 */
.L_x_439:
[----:B------:R-:W-:Y:S02]  /*5be0*/  IMAD.MOV.U32 R12, RZ, RZ, 0x1 ;  /* 0x00000001ff0c7424 */ /* 0x000fe400078e00ff */
[----:B------:R-:W-:-:S05]  /*5bf0*/  FADD.FTZ R27, RZ, R14 ;  /* 0x0000000eff1b7221 */ /* 0x000fca0000010000 */
[----:B------:R-:W-:-:S07]  /*5c00*/  MOV R13, R27 ;  /* 0x0000001b000d7202 */ /* 0x000fce0000000f00 */
[----:B------:R-:W-:Y:S05]  /*5c10*/  WARPSYNC.COLLECTIVE R15, `(.L_x_440) ;  /* 0x000000000f087348 */ /* 0x000fea0003c00000 */
[----:B------:R0:W1:Y:S02]  /*5c20*/  SHFL.BFLY P6, R14, R13, R12, R11 ;  /* 0x0c00000c0d0e7389 */ /* 0x00006400000c000b */
[----:B01----:R-:W-:Y:S01]  /*5c30*/  ENDCOLLECTIVE ;  /* 0x000000000000791b */ /* 0x003fe20003800000 */
.L_x_440:
[----:B------:R-:W-:Y:S01]  /*5c40*/  HFMA2.MMA R12, -RZ, RZ, 0, 1.1920928955078125e-07 ;  /* 0x00000002ff0c7435 */ /* 0x000fe200000001ff */
[----:B------:R-:W-:Y:S01]  /*5c50*/  IMAD.MOV.U32 R13, RZ, RZ, RZ ;  /* 0x000000ffff0d7224 */ /* 0x000fe200078e00ff */
[----:B------:R-:W-:-:S09]  /*5c60*/  MOV R24, R14 ;  /* 0x0000000e00187202 */ /* 0x000fd20000000f00 */
[----:B------:R-:W-:Y:S05]  /*5c70*/  WARPSYNC.COLLECTIVE R15, `(.L_x_441) ;  /* 0x000000000f087348 */ /* 0x000fea0003c00000 */
[----:B------:R0:W1:Y:S02]  /*5c80*/  SHFL.BFLY P6, R14, R13, R12, R11 ;  /* 0x0c00000c0d0e7389 */ /* 0x00006400000c000b */
[----:B01----:R-:W-:Y:S01]  /*5c90*/  ENDCOLLECTIVE ;  /* 0x000000000000791b */ /* 0x003fe20003800000 */
.L_x_441:
[----:B------:R-:W-:Y:S01]  /*5ca0*/  FADD.FTZ R24, R27, R24 ;  /* 0x000000181b187221 */ /* 0x000fe20000010000 */
[----:B------:R-:W-:Y:S02]  /*5cb0*/  IMAD.MOV.U32 R12, RZ, RZ, 0x1 ;  /* 0x00000001ff0c7424 */ /* 0x000fe400078e00ff */
[----:B------:R-:W-:-:S04]  /*5cc0*/  IMAD.MOV.U32 R31, RZ, RZ, R14 ;  /* 0x000000ffff1f7224 */ /* 0x000fc800078e000e */
[----:B------:R-:W-:-:S05]  /*5cd0*/  FADD.FTZ R31, RZ, R31 ;  /* 0x0000001fff1f7221 */ /* 0x000fca0000010000 */
[----:B------:R-:W-:-:S07]  /*5ce0*/  MOV R13, R31 ;  /* 0x0000001f000d7202 */ /* 0x000fce0000000f00 */
[----:B------:R-:W-:Y:S05]  /*5cf0*/  WARPSYNC.COLLECTIVE R15, `(.L_x_442) ;  /* 0x000000000f087348 */ /* 0x000fea0003c00000 */
[----:B------:R0:W1:Y:S02]  /*5d00*/  SHFL.BFLY P6, R14, R13, R12, R11 ;  /* 0x0c00000c0d0e7389 */ /* 0x00006400000c000b */
[----:B01----:R-:W-:Y:S01]  /*5d10*/  ENDCOLLECTIVE ;  /* 0x000000000000791b */ /* 0x003fe20003800000 */
.L_x_442:
[----:B------:R-:W-:Y:S01]  /*5d20*/  HFMA2.MMA R12, -RZ, RZ, 0, 1.1920928955078125e-07 ;  /* 0x00000002ff0c7435 */ /* 0x000fe200000001ff */
[----:B------:R-:W-:Y:S01]  /*5d30*/  IMAD.MOV.U32 R13, RZ, RZ, RZ ;  /* 0x000000ffff0d7224 */ /* 0x000fe200078e00ff */
[----:B------:R-:W-:-:S09]  /*5d40*/  MOV R28, R14 ;  /* 0x0000000e001c7202 */ /* 0x000fd20000000f00 */
[----:B------:R-:W-:Y:S05]  /*5d50*/  WARPSYNC.COLLECTIVE R15, `(.L_x_443) ;  /* 0x000000000f087348 */ /* 0x000fea0003c00000 */
[----:B------:R0:W1:Y:S02]  /*5d60*/  SHFL.BFLY P6, R14, R13, R12, R11 ;  /* 0x0c00000c0d0e7389 */ /* 0x00006400000c000b */
[----:B01----:R-:W-:Y:S01]  /*5d70*/  ENDCOLLECTIVE ;  /* 0x000000000000791b */ /* 0x003fe20003800000 */
.L_x_443:
        /* <DEDUP_REMOVED lines=8> */
.L_x_444:
[----:B------:R-:W-:Y:S01]  /*5e00*/  HFMA2.MMA R12, -RZ, RZ, 0, 1.1920928955078125e-07 ;  /* 0x00000002ff0c7435 */ /* 0x000fe200000001ff */
[----:B------:R-:W-:Y:S01]  /*5e10*/  IMAD.MOV.U32 R13, RZ, RZ, RZ ;  /* 0x000000ffff0d7224 */ /* 0x000fe200078e00ff */
[----:B------:R-:W-:-:S09]  /*5e20*/  MOV R29, R14 ;  /* 0x0000000e001d7202 */ /* 0x000fd20000000f00 */
[----:B------:R-:W-:Y:S05]  /*5e30*/  WARPSYNC.COLLECTIVE R15, `(.L_x_445) ;  /* 0x000000000f087348 */ /* 0x000fea0003c00000 */
[----:B------:R0:W1:Y:S02]  /*5e40*/  SHFL.BFLY P6, R14, R13, R12, R11 ;  /* 0x0c00000c0d0e7389 */ /* 0x00006400000c000b */
[----:B01----:R-:W-:Y:S01]  /*5e50*/  ENDCOLLECTIVE ;  /* 0x000000000000791b */ /* 0x003fe20003800000 */
.L_x_445:
        /* <DEDUP_REMOVED lines=8> */
.L_x_446:
[----:B------:R-:W-:Y:S01]  /*5ee0*/  HFMA2.MMA R12, -RZ, RZ, 0, 1.1920928955078125e-07 ;  /* 0x00000002ff0c7435 */ /* 0x000fe200000001ff */
[----:B------:R-:W-:Y:S01]  /*5ef0*/  IMAD.MOV.U32 R13, RZ, RZ, RZ ;  /* 0x000000ffff0d7224 */ /* 0x000fe200078e00ff */
[----:B------:R-:W-:-:S09]  /*5f00*/  MOV R35, R14 ;  /* 0x0000000e00237202 */ /* 0x000fd20000000f00 */
[----:B------:R-:W-:Y:S05]  /*5f10*/  WARPSYNC.COLLECTIVE R15, `(.L_x_447) ;  /* 0x000000000f087348 */ /* 0x000fea0003c00000 */
[----:B------:R0:W1:Y:S02]  /*5f20*/  SHFL.BFLY P6, R14, R13, R12, R11 ;  /* 0x0c00000c0d0e7389 */ /* 0x00006400000c000b */
[----:B01----:R-:W-:Y:S01]  /*5f30*/  ENDCOLLECTIVE ;  /* 0x000000000000791b */ /* 0x003fe20003800000 */
.L_x_447:
        /* <DEDUP_REMOVED lines=8> */
.L_x_448:
[----:B------:R-:W-:Y:S01]  /*5fc0*/  HFMA2.MMA R12, -RZ, RZ, 0, 1.1920928955078125e-07 ;  /* 0x00000002ff0c7435 */ /* 0x000fe200000001ff */
[----:B------:R-:W-:Y:S01]  /*5fd0*/  IMAD.MOV.U32 R13, RZ, RZ, RZ ;  /* 0x000000ffff0d7224 */ /* 0x000fe200078e00ff */
[----:B------:R-:W-:-:S09]  /*5fe0*/  MOV R33, R14 ;  /* 0x0000000e00217202 */ /* 0x000fd20000000f00 */
[----:B------:R-:W-:Y:S05]  /*5ff0*/  WARPSYNC.COLLECTIVE R15, `(.L_x_449) ;  /* 0x000000000f087348 */ /* 0x000fea0003c00000 */
[----:B------:R0:W1:Y:S02]  /*6000*/  SHFL.BFLY P6, R14, R13, R12, R11 ;  /* 0x0c00000c0d0e7389 */ /* 0x00006400000c000b */
[----:B01----:R-:W-:Y:S01]  /*6010*/  ENDCOLLECTIVE ;  /* 0x000000000000791b */ /* 0x003fe20003800000 */
.L_x_449:
        /* <DEDUP_REMOVED lines=8> */
.L_x_450:
[----:B------:R-:W-:Y:S01]  /*60a0*/  HFMA2.MMA R12, -RZ, RZ, 0, 1.1920928955078125e-07 ;  /* 0x00000002ff0c7435 */ /* 0x000fe200000001ff */
[----:B------:R-:W-:Y:S01]  /*60b0*/  IMAD.MOV.U32 R13, RZ, RZ, RZ ;  /* 0x000000ffff0d7224 */ /* 0x000fe200078e00ff */
[----:B------:R-:W-:-:S09]  /*60c0*/  MOV R3, R14 ;  /* 0x0000000e00037202 */ /* 0x000fd20000000f00 */
[----:B------:R-:W-:Y:S05]  /*60d0*/  WARPSYNC.COLLECTIVE R15, `(.L_x_451) ;  /* 0x000000000f087348 */ /* 0x000fea0003c00000 */
[----:B------:R0:W1:Y:S02]  /*60e0*/  SHFL.BFLY P6, R14, R13, R12, R11 ;  /* 0x0c00000c0d0e7389 */ /* 0x00006400000c000b */
[----:B01----:R-:W-:Y:S01]  /*60f0*/  ENDCOLLECTIVE ;  /* 0x000000000000791b */ /* 0x003fe20003800000 */
.L_x_451:
        /* <DEDUP_REMOVED lines=8> */
.L_x_452:
[----:B------:R-:W-:Y:S01]  /*6180*/  HFMA2.MMA R12, -RZ, RZ, 0, 1.1920928955078125e-07 ;  /* 0x00000002ff0c7435 */ /* 0x000fe200000001ff */
[----:B------:R-:W-:Y:S01]  /*6190*/  IMAD.MOV.U32 R13, RZ, RZ, RZ ;  /* 0x000000ffff0d7224 */ /* 0x000fe200078e00ff */
[----:B------:R-:W-:-:S09]  /*61a0*/  MOV R5, R14 ;  /* 0x0000000e00057202 */ /* 0x000fd20000000f00 */
[----:B------:R-:W-:Y:S05]  /*61b0*/  WARPSYNC.COLLECTIVE R15, `(.L_x_453) ;  /* 0x000000000f087348 */ /* 0x000fea0003c00000 */
[----:B------:R0:W1:Y:S02]  /*61c0*/  SHFL.BFLY P6, R14, R13, R12, R11 ;  /* 0x0c00000c0d0e7389 */ /* 0x00006400000c000b */
[----:B01----:R-:W-:Y:S01]  /*61d0*/  ENDCOLLECTIVE ;  /* 0x000000000000791b */ /* 0x003fe20003800000 */
.L_x_453:
        /* <DEDUP_REMOVED lines=8> */
.L_x_454:
[----:B------:R-:W-:Y:S01]  /*6260*/  HFMA2.MMA R12, -RZ, RZ, 0, 1.1920928955078125e-07 ;  /* 0x00000002ff0c7435 */ /* 0x000fe200000001ff */
[----:B------:R-:W-:Y:S01]  /*6270*/  IMAD.MOV.U32 R13, RZ, RZ, RZ ;  /* 0x000000ffff0d7224 */ /* 0x000fe200078e00ff */
[----:B------:R-:W-:-:S09]  /*6280*/  MOV R7, R14 ;  /* 0x0000000e00077202 */ /* 0x000fd20000000f00 */
[----:B------:R-:W-:Y:S05]  /*6290*/  WARPSYNC.COLLECTIVE R15, `(.L_x_455) ;  /* 0x000000000f087348 */ /* 0x000fea0003c00000 */
[----:B------:R0:W1:Y:S02]  /*62a0*/  SHFL.BFLY P6, R14, R13, R12, R11 ;  /* 0x0c00000c0d0e7389 */ /* 0x00006400000c000b */
[----:B01----:R-:W-:Y:S01]  /*62b0*/  ENDCOLLECTIVE ;  /* 0x000000000000791b */ /* 0x003fe20003800000 */
.L_x_455:
        /* <DEDUP_REMOVED lines=8> */
.L_x_456:
[----:B------:R-:W-:Y:S01]  /*6340*/  HFMA2.MMA R12, -RZ, RZ, 0, 1.1920928955078125e-07 ;  /* 0x00000002ff0c7435 */ /* 0x000fe200000001ff */
[----:B------:R-:W-:Y:S01]  /*6350*/  IMAD.MOV.U32 R13, RZ, RZ, RZ ;  /* 0x000000ffff0d7224 */ /* 0x000fe200078e00ff */
[----:B------:R-:W-:-:S09]  /*6360*/  MOV R9, R14 ;  /* 0x0000000e00097202 */ /* 0x000fd20000000f00 */
[----:B------:R-:W-:Y:S05]  /*6370*/  WARPSYNC.COLLECTIVE R15, `(.L_x_457) ;  /* 0x000000000f087348 */ /* 0x000fea0003c00000 */
[----:B------:R0:W1:Y:S02]  /*6380*/  SHFL.BFLY P6, R14, R13, R12, R11 ;  /* 0x0c00000c0d0e7389 */ /* 0x00006400000c000b */
[----:B01----:R-:W-:Y:S01]  /*6390*/  ENDCOLLECTIVE ;  /* 0x000000000000791b */ /* 0x003fe20003800000 */
.L_x_457:
        /* <DEDUP_REMOVED lines=8> */
.L_x_458:
[----:B------:R-:W-:Y:S01]  /*6420*/  HFMA2.MMA R12, -RZ, RZ, 0, 1.1920928955078125e-07 ;  /* 0x00000002ff0c7435 */ /* 0x000fe200000001ff */
[----:B------:R-:W-:Y:S01]  /*6430*/  IMAD.MOV.U32 R13, RZ, RZ, RZ ;  /* 0x000000ffff0d7224 */ /* 0x000fe200078e00ff */
[----:B------:R-:W-:-:S09]  /*6440*/  MOV R17, R14 ;  /* 0x0000000e00117202 */ /* 0x000fd20000000f00 */
[----:B------:R-:W-:Y:S05]  /*6450*/  WARPSYNC.COLLECTIVE R15, `(.L_x_459) ;  /* 0x000000000f087348 */ /* 0x000fea0003c00000 */
[----:B------:R0:W1:Y:S02]  /*6460*/  SHFL.BFLY P6, R14, R13, R12, R11 ;  /* 0x0c00000c0d0e7389 */ /* 0x00006400000c000b */
[----:B01----:R-:W-:Y:S01]  /*6470*/  ENDCOLLECTIVE ;  /* 0x000000000000791b */ /* 0x003fe20003800000 */
.L_x_459:
        /* <DEDUP_REMOVED lines=8> */
.L_x_460:
[----:B------:R-:W-:Y:S01]  /*6500*/  HFMA2.MMA R12, -RZ, RZ, 0, 1.1920928955078125e-07 ;  /* 0x00000002ff0c7435 */ /* 0x000fe200000001ff */
[----:B------:R-:W-:Y:S01]  /*6510*/  IMAD.MOV.U32 R13, RZ, RZ, RZ ;  /* 0x000000ffff0d7224 */ /* 0x000fe200078e00ff */
[----:B------:R-:W-:-:S09]  /*6520*/  MOV R19, R14 ;  /* 0x0000000e00137202 */ /* 0x000fd20000000f00 */
[----:B------:R-:W-:Y:S05]  /*6530*/  WARPSYNC.COLLECTIVE R15, `(.L_x_461) ;  /* 0x000000000f087348 */ /* 0x000fea0003c00000 */
[----:B------:R0:W1:Y:S02]  /*6540*/  SHFL.BFLY P6, R14, R13, R12, R11 ;  /* 0x0c00000c0d0e7389 */ /* 0x00006400000c000b */
[----:B01----:R-:W-:Y:S01]  /*6550*/  ENDCOLLECTIVE ;  /* 0x000000000000791b */ /* 0x003fe20003800000 */
.L_x_461:
        /* <DEDUP_REMOVED lines=8> */
.L_x_462:
[----:B------:R-:W-:Y:S01]  /*65e0*/  HFMA2.MMA R12, -RZ, RZ, 0, 1.1920928955078125e-07 ;  /* 0x00000002ff0c7435 */ /* 0x000fe200000001ff */
[----:B------:R-:W-:Y:S01]  /*65f0*/  IMAD.MOV.U32 R13, RZ, RZ, RZ ;  /* 0x000000ffff0d7224 */ /* 0x000fe200078e00ff */
[----:B------:R-:W-:-:S09]  /*6600*/  MOV R21, R14 ;  /* 0x0000000e00157202 */ /* 0x000fd20000000f00 */
[----:B------:R-:W-:Y:S05]  /*6610*/  WARPSYNC.COLLECTIVE R15, `(.L_x_463) ;  /* 0x000000000f087348 */ /* 0x000fea0003c00000 */
[----:B------:R0:W1:Y:S02]  /*6620*/  SHFL.BFLY P6, R14, R13, R12, R11 ;  /* 0x0c00000c0d0e7389 */ /* 0x00006400000c000b */
[----:B01----:R-:W-:Y:S01]  /*6630*/  ENDCOLLECTIVE ;  /* 0x000000000000791b */ /* 0x003fe20003800000 */
.L_x_463:
        /* <DEDUP_REMOVED lines=8> */
.L_x_464:
[----:B------:R-:W-:Y:S01]  /*66c0*/  HFMA2.MMA R12, -RZ, RZ, 0, 1.1920928955078125e-07 ;  /* 0x00000002ff0c7435 */ /* 0x000fe200000001ff */
[----:B------:R-:W-:Y:S01]  /*66d0*/  IMAD.MOV.U32 R13, RZ, RZ, RZ ;  /* 0x000000ffff0d7224 */ /* 0x000fe200078e00ff */
[----:B------:R-:W-:-:S09]  /*66e0*/  MOV R23, R14 ;  /* 0x0000000e00177202 */ /* 0x000fd20000000f00 */
[----:B------:R-:W-:Y:S05]  /*66f0*/  WARPSYNC.COLLECTIVE R15, `(.L_x_465) ;  /* 0x000000000f087348 */ /* 0x000fea0003c00000 */
[----:B------:R0:W1:Y:S02]  /*6700*/  SHFL.BFLY P6, R14, R13, R12, R11 ;  /* 0x0c00000c0d0e7389 */ /* 0x00006400000c000b */
[----:B01----:R-:W-:Y:S01]  /*6710*/  ENDCOLLECTIVE ;  /* 0x000000000000791b */ /* 0x003fe20003800000 */
.L_x_465:
        /* <DEDUP_REMOVED lines=8> */
.L_x_466:
[----:B------:R-:W-:Y:S01]  /*67a0*/  HFMA2.MMA R12, -RZ, RZ, 0, 1.1920928955078125e-07 ;  /* 0x00000002ff0c7435 */ /* 0x000fe200000001ff */
[----:B------:R-:W-:Y:S01]  /*67b0*/  IMAD.MOV.U32 R13, RZ, RZ, RZ ;  /* 0x000000ffff0d7224 */ /* 0x000fe200078e00ff */
[----:B------:R-:W-:-:S09]  /*67c0*/  MOV R25, R14 ;  /* 0x0000000e00197202 */ /* 0x000fd20000000f00 */
[----:B------:R-:W-:Y:S05]  /*67d0*/  WARPSYNC.COLLECTIVE R15, `(.L_x_467) ;  /* 0x000000000f087348 */ /* 0x000fea0003c00000 */
[----:B------:R0:W1:Y:S02]  /*67e0*/  SHFL.BFLY P6, R14, R13, R12, R11 ;  /* 0x0c00000c0d0e7389 */ /* 0x00006400000c000b */
[----:B01----:R-:W-:Y:S01]  /*67f0*/  ENDCOLLECTIVE ;  /* 0x000000000000791b */ /* 0x003fe20003800000 */
.L_x_467:
        /* <DEDUP_REMOVED lines=8> */
.L_x_468:
[----:B------:R-:W-:Y:S01]  /*6880*/  HFMA2.MMA R12, -RZ, RZ, 0, 1.1920928955078125e-07 ;  /* 0x00000002ff0c7435 */ /* 0x000fe200000001ff */
[----:B------:R-:W-:Y:S01]  /*6890*/  IMAD.MOV.U32 R13, RZ, RZ, RZ ;  /* 0x000000ffff0d7224 */ /* 0x000fe200078e00ff */
[----:B------:R-:W-:-:S09]  /*68a0*/  MOV R27, R14 ;  /* 0x0000000e001b7202 */ /* 0x000fd20000000f00 */
[----:B------:R-:W-:Y:S05]  /*68b0*/  WARPSYNC.COLLECTIVE R15, `(.L_x_469) ;  /* 0x000000000f087348 */ /* 0x000fea0003c00000 */
[----:B------:R0:W1:Y:S02]  /*68c0*/  SHFL.BFLY P6, R14, R13, R12, R11 ;  /* 0x0c00000c0d0e7389 */ /* 0x00006400000c000b */
[----:B01----:R-:W-:Y:S01]  /*68d0*/  ENDCOLLECTIVE ;  /* 0x000000000000791b */ /* 0x003fe20003800000 */
.L_x_469:
        /* <DEDUP_REMOVED lines=8> */
.L_x_470:
[----:B------:R-:W-:Y:S01]  /*6960*/  HFMA2.MMA R12, -RZ, RZ, 0, 1.1920928955078125e-07 ;  /* 0x00000002ff0c7435 */ /* 0x000fe200000001ff */
[----:B------:R-:W-:Y:S01]  /*6970*/  IMAD.MOV.U32 R13, RZ, RZ, RZ ;  /* 0x000000ffff0d7224 */ /* 0x000fe200078e00ff */
[----:B------:R-:W-:-:S09]  /*6980*/  MOV R31, R14 ;  /* 0x0000000e001f7202 */ /* 0x000fd20000000f00 */
[----:B------:R-:W-:Y:S05]  /*6990*/  WARPSYNC.COLLECTIVE R15, `(.L_x_471) ;  /* 0x000000000f087348 */ /* 0x000fea0003c00000 */
[----:B------:R0:W1:Y:S02]  /*69a0*/  SHFL.BFLY P6, R14, R13, R12, R11 ;  /* 0x0c00000c0d0e7389 */ /* 0x00006400000c000b */
[----:B01----:R-:W-:Y:S01]  /*69b0*/  ENDCOLLECTIVE ;  /* 0x000000000000791b */ /* 0x003fe20003800000 */
.L_x_471:
        /* <DEDUP_REMOVED lines=8> */
.L_x_472:
[----:B------:R-:W-:Y:S01]  /*6a40*/  HFMA2.MMA R12, -RZ, RZ, 0, 1.1920928955078125e-07 ;  /* 0x00000002ff0c7435 */ /* 0x000fe200000001ff */
[----:B------:R-:W-:Y:S01]  /*6a50*/  IMAD.MOV.U32 R13, RZ, RZ, RZ ;  /* 0x000000ffff0d7224 */ /* 0x000fe200078e00ff */
[----:B------:R-:W-:-:S09]  /*6a60*/  MOV R35, R14 ;  /* 0x0000000e00237202 */ /* 0x000fd20000000f00 */
[----:B------:R-:W-:Y:S05]  /*6a70*/  WARPSYNC.COLLECTIVE R15, `(.L_x_473) ;  /* 0x000000000f087348 */ /* 0x000fea0003c00000 */
[----:B------:R0:W1:Y:S02]  /*6a80*/  SHFL.BFLY P6, R14, R13, R12, R11 ;  /* 0x0c00000c0d0e7389 */ /* 0x00006400000c000b */
[----:B01----:R-:W-:Y:S01]  /*6a90*/  ENDCOLLECTIVE ;  /* 0x000000000000791b */ /* 0x003fe20003800000 */
.L_x_473:
        /* <DEDUP_REMOVED lines=8> */
.L_x_474:
[----:B------:R-:W-:Y:S01]  /*6b20*/  HFMA2.MMA R12, -RZ, RZ, 0, 1.1920928955078125e-07 ;  /* 0x00000002ff0c7435 */ /* 0x000fe200000001ff */
[----:B------:R-:W-:Y:S01]  /*6b30*/  IMAD.MOV.U32 R13, RZ, RZ, RZ ;  /* 0x000000ffff0d7224 */ /* 0x000fe200078e00ff */
[----:B------:R-:W-:-:S09]  /*6b40*/  MOV R37, R14 ;  /* 0x0000000e00257202 */ /* 0x000fd20000000f00 */
[----:B------:R-:W-:Y:S05]  /*6b50*/  WARPSYNC.COLLECTIVE R15, `(.L_x_475) ;  /* 0x000000000f087348 */ /* 0x000fea0003c00000 */
[----:B------:R0:W1:Y:S02]  /*6b60*/  SHFL.BFLY P6, R14, R13, R12, R11 ;  /* 0x0c00000c0d0e7389 */ /* 0x00006400000c000b */
[----:B01----:R-:W-:Y:S01]  /*6b70*/  ENDCOLLECTIVE ;  /* 0x000000000000791b */ /* 0x003fe20003800000 */
.L_x_475:
        /* <DEDUP_REMOVED lines=8> */
.L_x_476:
[----:B------:R-:W-:Y:S01]  /*6c00*/  HFMA2.MMA R12, -RZ, RZ, 0, 1.1920928955078125e-07 ;  /* 0x00000002ff0c7435 */ /* 0x000fe200000001ff */
[----:B------:R-:W-:Y:S01]  /*6c10*/  IMAD.MOV.U32 R13, RZ, RZ, RZ ;  /* 0x000000ffff0d7224 */ /* 0x000fe200078e00ff */
[----:B------:R-:W-:-:S09]  /*6c20*/  MOV R39, R14 ;  /* 0x0000000e00277202 */ /* 0x000fd20000000f00 */
[----:B------:R-:W-:Y:S05]  /*6c30*/  WARPSYNC.COLLECTIVE R15, `(.L_x_477) ;  /* 0x000000000f087348 */ /* 0x000fea0003c00000 */
[----:B------:R0:W1:Y:S02]  /*6c40*/  SHFL.BFLY P6, R14, R13, R12, R11 ;  /* 0x0c00000c0d0e7389 */ /* 0x00006400000c000b */
[----:B01----:R-:W-:Y:S01]  /*6c50*/  ENDCOLLECTIVE ;  /* 0x000000000000791b */ /* 0x003fe20003800000 */
.L_x_477:
        /* <DEDUP_REMOVED lines=8> */
.L_x_478:
[----:B------:R-:W-:Y:S01]  /*6ce0*/  HFMA2.MMA R12, -RZ, RZ, 0, 1.1920928955078125e-07 ;  /* 0x00000002ff0c7435 */ /* 0x000fe200000001ff */
[----:B------:R-:W-:Y:S01]  /*6cf0*/  IMAD.MOV.U32 R13, RZ, RZ, RZ ;  /* 0x000000ffff0d7224 */ /* 0x000fe200078e00ff */
[----:B------:R-:W-:-:S09]  /*6d00*/  MOV R41, R14 ;  /* 0x0000000e00297202 */ /* 0x000fd20000000f00 */
[----:B------:R-:W-:Y:S05]  /*6d10*/  WARPSYNC.COLLECTIVE R15, `(.L_x_479) ;  /* 0x000000000f087348 */ /* 0x000fea0003c00000 */
[----:B------:R0:W1:Y:S02]  /*6d20*/  SHFL.BFLY P6, R14, R13, R12, R11 ;  /* 0x0c00000c0d0e7389 */ /* 0x00006400000c000b */
[----:B01----:R-:W-:Y:S01]  /*6d30*/  ENDCOLLECTIVE ;  /* 0x000000000000791b */ /* 0x003fe20003800000 */
.L_x_479:
        /* <DEDUP_REMOVED lines=8> */
.L_x_480:
[----:B------:R-:W-:Y:S01]  /*6dc0*/  HFMA2.MMA R12, -RZ, RZ, 0, 1.1920928955078125e-07 ;  /* 0x00000002ff0c7435 */ /* 0x000fe200000001ff */
[----:B------:R-:W-:Y:S01]  /*6dd0*/  IMAD.MOV.U32 R13, RZ, RZ, RZ ;  /* 0x000000ffff0d7224 */ /* 0x000fe200078e00ff */
[----:B------:R-:W-:-:S09]  /*6de0*/  MOV R43, R14 ;  /* 0x0000000e002b7202 */ /* 0x000fd20000000f00 */
[----:B------:R-:W-:Y:S05]  /*6df0*/  WARPSYNC.COLLECTIVE R15, `(.L_x_481) ;  /* 0x000000000f087348 */ /* 0x000fea0003c00000 */
[----:B------:R0:W1:Y:S02]  /*6e00*/  SHFL.BFLY P6, R14, R13, R12, R11 ;  /* 0x0c00000c0d0e7389 */ /* 0x00006400000c000b */
[----:B01----:R-:W-:Y:S01]  /*6e10*/  ENDCOLLECTIVE ;  /* 0x000000000000791b */ /* 0x003fe20003800000 */
.L_x_481:
[----:B------:R-:W-:Y:S01]  /*6e20*/  FADD.FTZ R43, R40, R43 ;  /* 0x0000002b282b7221 */ /* 0x000fe20000010000 */
[----:B------:R-:W-:Y:S01]  /*6e30*/  MOV R12, 0x1 ;  /* 0x00000001000c7802 */ /* 0x000fe20000000f00 */
[----:B------:R-:W-:-:S04]  /*6e40*/  FADD.FTZ R42, RZ, R14 ;  /* 0x0000000eff2a7221 */ /* 0x000fc80000010000 */
[----:B------:R-:W-:-:S07]  /*6e50*/  IMAD.MOV.U32 R13, RZ, RZ, R42 ;  /* 0x000000ffff0d7224 */ /* 0x000fce00078e002a */
[----:B------:R-:W-:Y:S05]  /*6e60*/  WARPSYNC.COLLECTIVE R15, `(.L_x_482) ;  /* 0x000000000f087348 */ /* 0x000fea0003c00000 */
[----:B------:R0:W1:Y:S02]  /*6e70*/  SHFL.BFLY P6, R14, R13, R12, R11 ;  /* 0x0c00000c0d0e7389 */ /* 0x00006400000c000b */
[----:B01----:R-:W-:Y:S01]  /*6e80*/  ENDCOLLECTIVE ;  /* 0x000000000000791b */ /* 0x003fe20003800000 */
.L_x_482:
[----:B------:R-:W-:Y:S01]  /*6e90*/  HFMA2.MMA R13, -RZ, RZ, 0, 0 ;  /* 0x00000000ff0d7435 */ /* 0x000fe200000001ff */
[----:B------:R-:W-:Y:S02]  /*6ea0*/  IMAD.MOV.U32 R12, RZ, RZ, 0x2 ;  /* 0x00000002ff0c7424 */ /* 0x000fe400078e00ff */
[----:B------:R-:W-:-:S08]  /*6eb0*/  IMAD.MOV.U32 R45, RZ, RZ, R14 ;  /* 0x000000ffff2d7224 */ /* 0x000fd000078e000e */
[----:B------:R-:W-:Y:S05]  /*6ec0*/  WARPSYNC.COLLECTIVE R15, `(.L_x_483) ;  /* 0x000000000f087348 */ /* 0x000fea0003c00000 */
[----:B------:R0:W1:Y:S02]  /*6ed0*/  SHFL.BFLY P6, R14, R13, R12, R11 ;  /* 0x0c00000c0d0e7389 */ /* 0x00006400000c000b */
[----:B01----:R-:W-:Y:S01]  /*6ee0*/  ENDCOLLECTIVE ;  /* 0x000000000000791b */ /* 0x003fe20003800000 */
.L_x_483:
[----:B------:R-:W-:Y:S01]  /*6ef0*/  FADD.FTZ R45, R42, R45 ;  /* 0x0000002d2a2d7221 */ /* 0x000fe20000010000 */
[----:B------:R-:W-:Y:S02]  /*6f00*/  IMAD.MOV.U32 R12, RZ, RZ, 0x1 ;  /* 0x00000001ff0c7424 */ /* 0x000fe400078e00ff */
[----:B------:R-:W-:-:S05]  /*6f10*/  FADD.FTZ R3, RZ, R14 ;  /* 0x0000000eff037221 */ /* 0x000fca0000010000 */
[----:B------:R-:W-:-:S07]  /*6f20*/  MOV R13, R3 ;  /* 0x00000003000d7202 */ /* 0x000fce0000000f00 */
[----:B------:R-:W-:Y:S05]  /*6f30*/  WARPSYNC.COLLECTIVE R15, `(.L_x_484) ;  /* 0x000000000f087348 */ /* 0x000fea0003c00000 */
[----:B------:R0:W1:Y:S02]  /*6f40*/  SHFL.BFLY P6, R14, R13, R12, R11 ;  /* 0x0c00000c0d0e7389 */ /* 0x00006400000c000b */
[----:B01----:R-:W-:Y:S01]  /*6f50*/  ENDCOLLECTIVE ;  /* 0x000000000000791b */ /* 0x003fe20003800000 */
.L_x_484:
[----:B------:R-:W-:Y:S01]  /*6f60*/  HFMA2.MMA R12, -RZ, RZ, 0, 1.1920928955078125e-07 ;  /* 0x00000002ff0c7435 */ /* 0x000fe200000001ff */
[----:B------:R-:W-:Y:S01]  /*6f70*/  IMAD.MOV.U32 R13, RZ, RZ, RZ ;  /* 0x000000ffff0d7224 */ /* 0x000fe200078e00ff */
[----:B------:R-:W-:-:S09]  /*6f80*/  MOV R30, R14 ;  /* 0x0000000e001e7202 */ /* 0x000fd20000000f00 */
[----:B------:R-:W-:Y:S05]  /*6f90*/  WARPSYNC.COLLECTIVE R15, `(.L_x_485) ;  /* 0x000000000f087348 */ /* 0x000fea0003c00000 */
[----:B------:R0:W1:Y:S02]  /*6fa0*/  SHFL.BFLY P6, R14, R13, R12, R11 ;  /* 0x0c00000c0d0e7389 */ /* 0x00006400000c000b */
[----:B01----:R-:W-:Y:S01]  /*6fb0*/  ENDCOLLECTIVE ;  /* 0x000000000000791b */ /* 0x003fe20003800000 */
.L_x_485:
        /* <DEDUP_REMOVED lines=8> */
.L_x_486:
[----:B------:R-:W-:Y:S01]  /*7040*/  HFMA2.MMA R12, -RZ, RZ, 0, 1.1920928955078125e-07 ;  /* 0x00000002ff0c7435 */ /* 0x000fe200000001ff */
[----:B------:R-:W-:Y:S01]  /*7050*/  IMAD.MOV.U32 R13, RZ, RZ, RZ ;  /* 0x000000ffff0d7224 */ /* 0x000fe200078e00ff */
[----:B------:R-:W-:-:S09]  /*7060*/  MOV R36, R14 ;  /* 0x0000000e00247202 */ /* 0x000fd20000000f00 */
[----:B------:R-:W-:Y:S05]  /*7070*/  WARPSYNC.COLLECTIVE R15, `(.L_x_487) ;  /* 0x000000000f087348 */ /* 0x000fea0003c00000 */
[----:B------:R0:W1:Y:S02]  /*7080*/  SHFL.BFLY P6, R14, R13, R12, R11 ;  /* 0x0c00000c0d0e7389 */ /* 0x00006400000c000b */
[----:B01----:R-:W-:Y:S01]  /*7090*/  ENDCOLLECTIVE ;  /* 0x000000000000791b */ /* 0x003fe20003800000 */
.L_x_487:
        /* <DEDUP_REMOVED lines=8> */
.L_x_488:
[----:B------:R-:W-:Y:S01]  /*7120*/  HFMA2.MMA R12, -RZ, RZ, 0, 1.1920928955078125e-07 ;  /* 0x00000002ff0c7435 */ /* 0x000fe200000001ff */
[----:B------:R-:W-:Y:S01]  /*7130*/  IMAD.MOV.U32 R13, RZ, RZ, RZ ;  /* 0x000000ffff0d7224 */ /* 0x000fe200078e00ff */
[----:B------:R-:W-:-:S09]  /*7140*/  MOV R40, R14 ;  /* 0x0000000e00287202 */ /* 0x000fd20000000f00 */
[----:B------:R-:W-:Y:S05]  /*7150*/  WARPSYNC.COLLECTIVE R15, `(.L_x_489) ;  /* 0x000000000f087348 */ /* 0x000fea0003c00000 */
[----:B------:R0:W1:Y:S02]  /*7160*/  SHFL.BFLY P6, R14, R13, R12, R11 ;  /* 0x0c00000c0d0e7389 */ /* 0x00006400000c000b */
[----:B01----:R-:W-:Y:S01]  /*7170*/  ENDCOLLECTIVE ;  /* 0x000000000000791b */ /* 0x003fe20003800000 */
.L_x_489:
        /* <DEDUP_REMOVED lines=8> */
.L_x_490:
[----:B------:R-:W-:Y:S01]  /*7200*/  HFMA2.MMA R12, -RZ, RZ, 0, 1.1920928955078125e-07 ;  /* 0x00000002ff0c7435 */ /* 0x000fe200000001ff */
[----:B------:R-:W-:Y:S01]  /*7210*/  IMAD.MOV.U32 R13, RZ, RZ, RZ ;  /* 0x000000ffff0d7224 */ /* 0x000fe200078e00ff */
[----:B------:R-:W-:-:S09]  /*7220*/  MOV R48, R14 ;  /* 0x0000000e00307202 */ /* 0x000fd20000000f00 */
[----:B------:R-:W-:Y:S05]  /*7230*/  WARPSYNC.COLLECTIVE R15, `(.L_x_491) ;  /* 0x000000000f087348 */ /* 0x000fea0003c00000 */
[----:B------:R0:W1:Y:S02]  /*7240*/  SHFL.BFLY P6, R14, R13, R12, R11 ;  /* 0x0c00000c0d0e7389 */ /* 0x00006400000c000b */
[----:B01----:R-:W-:Y:S01]  /*7250*/  ENDCOLLECTIVE ;  /* 0x000000000000791b */ /* 0x003fe20003800000 */
.L_x_491:
        /* <DEDUP_REMOVED lines=8> */
.L_x_492:
[----:B------:R-:W-:Y:S01]  /*72e0*/  HFMA2.MMA R12, -RZ, RZ, 0, 1.1920928955078125e-07 ;  /* 0x00000002ff0c7435 */ /* 0x000fe200000001ff */
[----:B------:R-:W-:Y:S01]  /*72f0*/  IMAD.MOV.U32 R13, RZ, RZ, RZ ;  /* 0x000000ffff0d7224 */ /* 0x000fe200078e00ff */
[----:B------:R-:W-:-:S09]  /*7300*/  MOV R19, R14 ;  /* 0x0000000e00137202 */ /* 0x000fd20000000f00 */
[----:B------:R-:W-:Y:S05]  /*7310*/  WARPSYNC.COLLECTIVE R15, `(.L_x_493) ;  /* 0x000000000f087348 */ /* 0x000fea0003c00000 */
[----:B------:R0:W1:Y:S02]  /*7320*/  SHFL.BFLY P6, R14, R13, R12, R11 ;  /* 0x0c00000c0d0e7389 */ /* 0x00006400000c000b */
[----:B01----:R-:W-:Y:S01]  /*7330*/  ENDCOLLECTIVE ;  /* 0x000000000000791b */ /* 0x003fe20003800000 */
.L_x_493:
        /* <DEDUP_REMOVED lines=8> */
.L_x_494:
[----:B------:R-:W-:Y:S01]  /*73c0*/  HFMA2.MMA R12, -RZ, RZ, 0, 1.1920928955078125e-07 ;  /* 0x00000002ff0c7435 */ /* 0x000fe200000001ff */
[----:B------:R-:W-:Y:S01]  /*73d0*/  IMAD.MOV.U32 R13, RZ, RZ, RZ ;  /* 0x000000ffff0d7224 */ /* 0x000fe200078e00ff */
[----:B------:R-:W-:-:S09]  /*73e0*/  MOV R30, R14 ;  /* 0x0000000e001e7202 */ /* 0x000fd20000000f00 */
[----:B------:R-:W-:Y:S05]  /*73f0*/  WARPSYNC.COLLECTIVE R15, `(.L_x_495) ;  /* 0x000000000f087348 */ /* 0x000fea0003c00000 */
[----:B------:R0:W1:Y:S02]  /*7400*/  SHFL.BFLY P6, R14, R13, R12, R11 ;  /* 0x0c00000c0d0e7389 */ /* 0x00006400000c000b */
[----:B01----:R-:W-:Y:S01]  /*7410*/  ENDCOLLECTIVE ;  /* 0x000000000000791b */ /* 0x003fe20003800000 */
.L_x_495:
        /* <DEDUP_REMOVED lines=8> */
.L_x_496:
[----:B------:R-:W-:Y:S01]  /*74a0*/  HFMA2.MMA R13, -RZ, RZ, 0, 0 ;  /* 0x00000000ff0d7435 */ /* 0x000fe200000001ff */
[----:B------:R-:W-:Y:S02]  /*74b0*/  IMAD.MOV.U32 R12, RZ, RZ, 0x2 ;  /* 0x00000002ff0c7424 */ /* 0x000fe400078e00ff */
[----:B------:R-:W-:-:S08]  /*74c0*/  FADD.FTZ R9, R21, R14 ;  /* 0x0000000e15097221 */ /* 0x000fd00000010000 */
[----:B------:R-:W-:Y:S05]  /*74d0*/  WARPSYNC.COLLECTIVE R15, `(.L_x_497) ;  /* 0x000000000f087348 */ /* 0x000fea0003c00000 */
[----:B------:R0:W1:Y:S02]  /*74e0*/  SHFL.BFLY P6, R14, R13, R12, R11 ;  /* 0x0c00000c0d0e7389 */ /* 0x00006400000c000b */
[----:B01----:R-:W-:Y:S01]  /*74f0*/  ENDCOLLECTIVE ;  /* 0x000000000000791b */ /* 0x003fe20003800000 */
.L_x_497:
[----:B------:R-:W-:Y:S01]  /*7500*/  HFMA2.MMA R12, -RZ, RZ, 0, 5.9604644775390625e-08 ;  /* 0x00000001ff0c7435 */ /* 0x000fe200000001ff */
[----:B------:R-:W-:-:S05]  /*7510*/  MOV R23, R14 ;  /* 0x0000000e00177202 */ /* 0x000fca0000000f00 */
[----:B------:R-:W-:-:S04]  /*7520*/  FADD.FTZ R23, RZ, R23 ;  /* 0x00000017ff177221 */ /* 0x000fc80000010000 */
[----:B------:R-:W-:-:S07]  /*7530*/  IMAD.MOV.U32 R13, RZ, RZ, R23 ;  /* 0x000000ffff0d7224 */ /* 0x000fce00078e0017 */
[----:B------:R-:W-:Y:S05]  /*7540*/  WARPSYNC.COLLECTIVE R15, `(.L_x_498) ;  /* 0x000000000f087348 */ /* 0x000fea0003c00000 */
[----:B------:R0:W1:Y:S02]  /*7550*/  SHFL.BFLY P6, R14, R13, R12, R11 ;  /* 0x0c00000c0d0e7389 */ /* 0x00006400000c000b */
[----:B01----:R-:W-:Y:S01]  /*7560*/  ENDCOLLECTIVE ;  /* 0x000000000000791b */ /* 0x003fe20003800000 */
.L_x_498:
[----:B------:R-:W-:Y:S01]  /*7570*/  MOV R13, RZ ;  /* 0x000000ff000d7202 */ /* 0x000fe20000000f00 */
[----:B------:R-:W-:Y:S02]  /*7580*/  IMAD.MOV.U32 R12, RZ, RZ, 0x2 ;  /* 0x00000002ff0c7424 */ /* 0x000fe400078e00ff */
[----:B------:R-:W-:-:S07]  /*7590*/  IMAD.MOV.U32 R50, RZ, RZ, R14 ;  /* 0x000000ffff327224 */ /* 0x000fce00078e000e */
[----:B------:R-:W-:Y:S05]  /*75a0*/  WARPSYNC.COLLECTIVE R15, `(.L_x_499) ;  /* 0x000000000f087348 */ /* 0x000fea0003c00000 */
[----:B------:R0:W1:Y:S02]  /*75b0*/  SHFL.BFLY P6, R14, R13, R12, R11 ;  /* 0x0c00000c0d0e7389 */ /* 0x00006400000c000b */
[----:B01----:R-:W-:Y:S01]  /*75c0*/  ENDCOLLECTIVE ;  /* 0x000000000000791b */ /* 0x003fe20003800000 */
.L_x_499:
[----:B------:R-:W-:Y:S01]  /*75d0*/  FADD.FTZ R50, R23, R50 ;  /* 0x0000003217327221 */ /* 0x000fe20000010000 */
[----:B------:R-:W-:Y:S02]  /*75e0*/  IMAD.MOV.U32 R12, RZ, RZ, 0x1 ;  /* 0x00000001ff0c7424 */ /* 0x000fe400078e00ff */
[----:B------:R-:W-:-:S05]  /*75f0*/  FADD.FTZ R25, RZ, R14 ;  /* 0x0000000eff197221 */ /* 0x000fca0000010000 */
[----:B------:R-:W-:-:S07]  /*7600*/  MOV R13, R25 ;  /* 0x00000019000d7202 */ /* 0x000fce0000000f00 */
[----:B------:R-:W-:Y:S05]  /*7610*/  WARPSYNC.COLLECTIVE R15, `(.L_x_500) ;  /* 0x000000000f087348 */ /* 0x000fea0003c00000 */
[----:B------:R0:W1:Y:S02]  /*7620*/  SHFL.BFLY P6, R14, R13, R12, R11 ;  /* 0x0c00000c0d0e7389 */ /* 0x00006400000c000b */
[----:B01----:R-:W-:Y:S01]  /*7630*/  ENDCOLLECTIVE ;  /* 0x000000000000791b */ /* 0x003fe20003800000 */
.L_x_500:
[----:B------:R-:W-:Y:S01]  /*7640*/  HFMA2.MMA R12, -RZ, RZ, 0, 1.1920928955078125e-07 ;  /* 0x00000002ff0c7435 */ /* 0x000fe200000001ff */
[----:B------:R-:W-:Y:S01]  /*7650*/  IMAD.MOV.U32 R13, RZ, RZ, RZ ;  /* 0x000000ffff0d7224 */ /* 0x000fe200078e00ff */
[----:B------:R-:W-:-:S09]  /*7660*/  MOV R52, R14 ;  /* 0x0000000e00347202 */ /* 0x000fd20000000f00 */
[----:B------:R-:W-:Y:S05]  /*7670*/  WARPSYNC.COLLECTIVE R15, `(.L_x_501) ;  /* 0x000000000f087348 */ /* 0x000fea0003c00000 */
[----:B------:R0:W1:Y:S02]  /*7680*/  SHFL.BFLY P6, R14, R13, R12, R11 ;  /* 0x0c00000c0d0e7389 */ /* 0x00006400000c000b */
[----:B01----:R-:W-:Y:S01]  /*7690*/  ENDCOLLECTIVE ;  /* 0x000000000000791b */ /* 0x003fe20003800000 */
.L_x_501:
[----:B------:R-:W-:Y:S01]  /*76a0*/  FADD.FTZ R52, R25, R52 ;  /* 0x0000003419347221 */ /* 0x000fe20000010000 */
[----:B------:R-:W-:Y:S01]  /*76b0*/  MOV R12, 0x1 ;  /* 0x00000001000c7802 */ /* 0x000fe20000000f00 */
[----:B------:R-:W-:-:S04]  /*76c0*/  IMAD.MOV.U32 R27, RZ, RZ, R14 ;  /* 0x000000ffff1b7224 */ /* 0x000fc800078e000e */
[----:B------:R-:W-:-:S07]  /*76d0*/  FADD.FTZ R13, RZ, R27 ;  /* 0x0000001bff0d7221 */ /* 0x000fce0000010000 */
[----:B------:R-:W-:Y:S05]  /*76e0*/  WARPSYNC.COLLECTIVE R15, `(.L_x_502) ;  /* 0x000000000f087348 */ /* 0x000fea0003c00000 */
[----:B------:R0:W1:Y:S02]  /*76f0*/  SHFL.BFLY P6, R14, R13, R12, R11 ;  /* 0x0c00000c0d0e7389 */ /* 0x00006400000c000b */
[----:B01----:R-:W-:Y:S01]  /*7700*/  ENDCOLLECTIVE ;  /* 0x000000000000791b */ /* 0x003fe20003800000 */
.L_x_502:
[----:B------:R-:W-:Y:S05]  /*7710*/  BRA `(.L_x_503) ;  /* 0xffffffc000347947 */ /* 0x000fea000383ffff */
.L_x_504:
        /* <DEDUP_REMOVED lines=14> */
.L_x_28035:


//--------------------- .text._ZN4vllm25paged_attention_v1_kernelI13__nv_bfloat16hLi192ELi32ELi128ELNS_18Fp8KVCacheDataTypeE2ELb1EEEvPT_PKS3_PKT0_S9_ifPKiSB_iPKfiiiSD_SD_iiiii --------------------------
	.section	.text._ZN4vllm25paged_attention_v1_kernelI13__nv_bfloat16hLi192ELi32ELi128ELNS_18Fp8KVCacheDataTypeE2ELb1EEEvPT_PKS3_PKT0_S9_ifPKiSB_iPKfiiiSD_SD_iiiii,"ax",@progbits
	.align	128
        .global         _ZN4vllm25paged_attention_v1_kernelI13__nv_bfloat16hLi192ELi32ELi128ELNS_18Fp8KVCacheDataTypeE2ELb1EEEvPT_PKS3_PKT0_S9_ifPKiSB_iPKfiiiSD_SD_iiiii
        .type           _ZN4vllm25paged_attention_v1_kernelI13__nv_bfloat16hLi192ELi32ELi128ELNS_18Fp8KVCacheDataTypeE2ELb1EEEvPT_PKS3_PKT0_S9_ifPKiSB_iPKfiiiSD_SD_iiiii,@function
        .size           _ZN4vllm25paged_attention_v1_kernelI13__nv_bfloat16hLi192ELi32ELi128ELNS_18Fp8KVCacheDataTypeE2ELb1EEEvPT_PKS3_PKT0_S9_ifPKiSB_iPKfiiiSD_SD_iiiii,(.L_x_28036 - _ZN4vllm25paged_attention_v1_kernelI13__nv_bfloat16hLi192ELi32ELi128ELNS_18Fp8KVCacheDataTypeE2ELb1EEEvPT_PKS3_PKT0_S9_ifPKiSB_iPKfiiiSD_SD_iiiii)
        .other          _ZN4vllm25paged_attention_v1_kernelI13__nv_bfloat16hLi192ELi32ELi128ELNS_18Fp8KVCacheDataTypeE2ELb1EEEvPT_PKS3_PKT0_S9_ifPKiSB_iPKfiiiSD_SD_iiiii,@"STO_CUDA_ENTRY STV_DEFAULT"
_ZN4vllm25paged_attention_v1_kernelI13__nv_bfloat16hLi192ELi32ELi128ELNS_18Fp8KVCacheDataTypeE2ELb1EEEvPT_PKS3_PKT0_S9_ifPKiSB_iPKfiiiSD_SD_iiiii:
.text._ZN4vllm25paged_attention_v1_kernelI13__nv_bfloat16hLi192ELi32ELi128ELNS_18Fp8KVCacheDataTypeE2ELb1EEEvPT_PKS3_PKT0_S9_ifPKiSB_iPKfiiiSD_SD_iiiii:
[----:B------:R-:W0:Y:S08]  /*0000*/  LDC R1, c[0x0][0x28] ;  /* 0x00000a00ff017b82 */ /* 0x000e300000000800 */
[----:B------:R-:W1:Y:S01]  /*0010*/  S2UR UR39, SR_CTAID.Y ;  /* 0x00000000002779c3 */ /* 0x000e620000002600 */
[----:B------:R-:W-:Y:S01]  /*0020*/  ULDC.64 UR4, c[0x0][0x240] ;  /* 0x0000900000047ab9 */ /* 0x000fe20000000a00 */
[----:B------:R-:W-:Y:S01]  /*0030*/  ULDC.64 UR36, c[0x0][0x208] ;  /* 0x0000820000247ab9 */ /* 0x000fe20000000a00 */
[----:B-1----:R-:W-:-:S06]  /*0040*/  UIMAD.WIDE UR4, UR39, 0x4, UR4 ;  /* 0x00000004270478a5 */ /* 0x002fcc000f8e0204 */
[----:B------:R-:W-:Y:S01]  /*0050*/  IMAD.U32 R2, RZ, RZ, UR4 ;  /* 0x00000004ff027e24 */ /* 0x000fe2000f8e00ff */
[----:B------:R-:W-:-:S05]  /*0060*/  MOV R3, UR5 ;  /* 0x0000000500037c02 */ /* 0x000fca0008000f00 */
[----:B------:R-:W2:Y:S01]  /*0070*/  LDG.E.CONSTANT R2, desc[UR36][R2.64] ;  /* 0x0000002402027981 */ /* 0x000ea2000c1e9900 */
[----:B------:R-:W1:Y:S01]  /*0080*/  S2UR UR6, SR_CTAID.X ;  /* 0x00000000000679c3 */ /* 0x000e620000002500 */
[----:B------:R-:W-:Y:S01]  /*0090*/  ULDC UR41, c[0x0][0xc] ;  /* 0x0000030000297ab9 */ /* 0x000fe20000000800 */
[----:B------:R-:W-:Y:S01]  /*00a0*/  BSSY B0, `(.L_x_505) ;  /* 0x0000064000007945 */ /* 0x000fe20003800000 */
[----:B------:R-:W3:Y:S01]  /*00b0*/  S2R R30, SR_TID.X ;  /* 0x00000000001e7919 */ /* 0x000ee20000002100 */
[----:B-1----:R-:W-:Y:S01]  /*00c0*/  UIMAD UR40, UR6, 0xc0, URZ ;  /* 0x000000c0062878a4 */ /* 0x002fe2000f8e023f */
[----:B---3--:R-:W-:Y:S02]  /*00d0*/  ISETP.GT.AND P0, PT, R30, 0x17, PT ;  /* 0x000000171e00780c */ /* 0x008fe40003f04270 */
[----:B------:R-:W-:-:S04]  /*00e0*/  SHF.R.S32.HI R5, RZ, 0x1f, R30 ;  /* 0x0000001fff057819 */ /* 0x000fc8000001141e */
[----:B------:R-:W-:-:S04]  /*00f0*/  LEA.HI R5, R5, R30, RZ, 0x5 ;  /* 0x0000001e05057211 */ /* 0x000fc800078f28ff */
[----:B------:R-:W-:Y:S02]  /*0100*/  LOP3.LUT R7, R5, 0xffffffe0, RZ, 0xc0, !PT ;  /* 0xffffffe005077812 */ /* 0x000fe400078ec0ff */
[----:B------:R-:W-:-:S03]  /*0110*/  SHF.R.S32.HI R33, RZ, 0x5, R5 ;  /* 0x00000005ff217819 */ /* 0x000fc60000011405 */
[----:B------:R-:W-:Y:S01]  /*0120*/  IMAD.IADD R24, R30, 0x1, -R7 ;  /* 0x000000011e187824 */ /* 0x000fe200078e0a07 */
[----:B--2---:R-:W-:Y:S01]  /*0130*/  R2UR UR42, R2 ;  /* 0x00000000022a72ca */ /* 0x004fe200000e0000 */
[----:B0-----:R-:W-:-:S14]  /*0140*/  @P0 BRA `(.L_x_506) ;  /* 0x0000000400640947 */ /* 0x001fdc0003800000 */
[C---:B------:R-:W-:Y:S01]  /*0150*/  VIMNMX R3, R30.reuse, -0x68, !PT ;  /* 0xffffff981e037848 */ /* 0x040fe20007fe0100 */
[----:B------:R-:W-:Y:S01]  /*0160*/  ULDC UR4, c[0x0][0x258] ;  /* 0x0000960000047ab9 */ /* 0x000fe20000000800 */
[----:B------:R-:W-:Y:S01]  /*0170*/  IMAD.U32 R12, RZ, RZ, UR40 ;  /* 0x00000028ff0c7e24 */ /* 0x000fe2000f8e00ff */
[----:B------:R-:W-:Y:S01]  /*0180*/  MOV R4, UR4 ;  /* 0x0000000400047c02 */ /* 0x000fe20008000f00 */
[----:B------:R-:W-:Y:S01]  /*0190*/  BSSY B1, `(.L_x_507) ;  /* 0x0000029000017945 */ /* 0x000fe20003800000 */
[----:B------:R-:W-:Y:S02]  /*01a0*/  IADD3 R3, -R30, 0x7f, R3 ;  /* 0x0000007f1e037810 */ /* 0x000fe40007ffe103 */
[----:B------:R-:W-:Y:S02]  /*01b0*/  MOV R5, R30 ;  /* 0x0000001e00057202 */ /* 0x000fe40000000f00 */
        /* <DEDUP_REMOVED lines=11> */
[----:B------:R-:W-:Y:S02]  /*0270*/  MOV R4, R2 ;  /* 0x0000000200047202 */ /* 0x000fe40000000f00 */
[--C-:B------:R-:W-:Y:S02]  /*0280*/  IADD3 R14, P1, P2, R0, UR40, R3.reuse ;  /* 0x00000028000e7c10 */ /* 0x100fe4000fa3e003 */
        /* <DEDUP_REMOVED lines=8> */
[----:B------:R-:W-:-:S04]  /*0310*/  LEA R3, R30, UR4, 0x4 ;  /* 0x000000041e037c11 */ /* 0x000fc8000f8e20ff */
[----:B------:R-:W-:-:S07]  /*0320*/  IADD3 R6, R3, 0x8, RZ ;  /* 0x0000000803067810 */ /* 0x000fce0007ffe0ff */
.L_x_509:
[----:B------:R-:W-:Y:S01]  /*0330*/  MOV R2, R13 ;  /* 0x0000000d00027202 */ /* 0x000fe20000000f00 */
        /* <DEDUP_REMOVED lines=14> */
.L_x_508:
[----:B------:R-:W-:Y:S05]  /*0420*/  BSYNC B1 ;  /* 0x0000000000017941 */ /* 0x000fea0003800000 */
.L_x_507:
[----:B------:R-:W-:Y:S05]  /*0430*/  @!P0 BRA `(.L_x_506) ;  /* 0x0000000000a88947 */ /* 0x000fea0003800000 */
[----:B------:R-:W0:Y:S01]  /*0440*/  S2UR UR5, SR_CgaCtaId ;  /* 0x00000000000579c3 */ /* 0x000e220000008800 */
[----:B------:R-:W-:Y:S01]  /*0450*/  UMOV UR4, 0x400 ;  /* 0x0000040000047882 */ /* 0x000fe20000000000 */
[----:B------:R-:W-:Y:S02]  /*0460*/  IADD3 R25, P0, R0, UR40, RZ ;  /* 0x0000002800197c10 */ /* 0x000fe4000ff1e0ff */
[C---:B------:R-:W-:Y:S02]  /*0470*/  SHF.L.U32 R2, R5.reuse, 0x3, RZ ;  /* 0x0000000305027819 */ /* 0x040fe400000006ff */
[----:B------:R-:W-:Y:S01]  /*0480*/  IADD3 R22, R5, -0x200, RZ ;  /* 0xfffffe0005167810 */ /* 0x000fe20007ffe0ff */
        /* <DEDUP_REMOVED lines=8> */
[----:B------:R-:W-:-:S09]  /*0510*/  LEA.HI.X R25, R25, R9, R12, 0x1, P0 ;  /* 0x0000000919197211 */ /* 0x000fd200000f0c0c */
.L_x_510:
        /* <DEDUP_REMOVED lines=18> */
[----:B------:R-:W-:-:S05]  /*0640*/  VIADD R22, R22, 0x200 ;  /* 0x0000020016167836 */ /* 0x000fca0000000000 */
[----:B------:R-:W-:Y:S02]  /*0650*/  ISETP.GE.AND P0, PT, R22, -0x1e8, PT ;  /* 0xfffffe181600780c */ /* 0x000fe40003f06270 */
[----:B------:R-:W-:-:S04]  /*0660*/  IADD3 R23, P1, R23, 0x2000, RZ ;  /* 0x0000200017177810 */ /* 0x000fc80007f3e0ff */
[----:B------:R-:W-:Y:S01]  /*0670*/  IADD3.X R25, RZ, R25, RZ, P1, !PT ;  /* 0x00000019ff197210 */ /* 0x000fe20000ffe4ff */
[----:B--2---:R-:W-:Y:S04]  /*0680*/  STS.128 [R0+-0x1000], R16 ;  /* 0xfff0001000007388 */ /* 0x004fe80000000c00 */
[----:B---3--:R-:W-:Y:S04]  /*0690*/  STS.128 [R0+-0x800], R4 ;  /* 0xfff8000400007388 */ /* 0x008fe80000000c00 */
[----:B----4-:R-:W-:Y:S04]  /*06a0*/  STS.128 [R0], R8 ;  /* 0x0000000800007388 */ /* 0x010fe80000000c00 */
[----:B-----5:R0:W-:Y:S02]  /*06b0*/  STS.128 [R0+0x800], R12 ;  /* 0x0008000c00007388 */ /* 0x0201e40000000c00 */
[----:B0-----:R-:W-:Y:S01]  /*06c0*/  VIADD R0, R0, 0x2000 ;  /* 0x0000200000007836 */ /* 0x001fe20000000000 */
[----:B------:R-:W-:Y:S06]  /*06d0*/  @!P0 BRA `(.L_x_510) ;  /* 0xfffffffc00908947 */ /* 0x000fec000383ffff */
.L_x_506:
[----:B------:R-:W-:Y:S05]  /*06e0*/  BSYNC B0 ;  /* 0x0000000000007941 */ /* 0x000fea0003800000 */
.L_x_505:
[----:B------:R-:W0:Y:S01]  /*06f0*/  LDC R8, c[0x0][0x284] ;  /* 0x0000a100ff087b82 */ /* 0x000e220000000800 */
[----:B------:R-:W-:-:S06]  /*0700*/  UIADD3 UR4, UR42, -0x1, URZ ;  /* 0xffffffff2a047890 */ /* 0x000fcc000fffe03f */
[----:B------:R-:W-:-:S05]  /*0710*/  IMAD.U32 R7, RZ, RZ, UR4 ;  /* 0x00000004ff077e24 */ /* 0x000fca000f8e00ff */
[----:B------:R-:W-:Y:S02]  /*0720*/  IABS R7, R7 ;  /* 0x0000000700077213 */ /* 0x000fe40000000000 */
[----:B0-----:R-:W-:-:S04]  /*0730*/  IABS R6, R8 ;  /* 0x0000000800067213 */ /* 0x001fc80000000000 */
[----:B------:R-:W0:Y:S08]  /*0740*/  I2F.RP R4, R6 ;  /* 0x0000000600047306 */ /* 0x000e300000209400 */
[----:B0-----:R-:W0:Y:S02]  /*0750*/  MUFU.RCP R4, R4 ;  /* 0x0000000400047308 */ /* 0x001e240000001000 */
[----:B0-----:R-:W-:-:S06]  /*0760*/  IADD3 R2, R4, 0xffffffe, RZ ;  /* 0x0ffffffe04027810 */ /* 0x001fcc0007ffe0ff */
[----:B------:R0:W1:Y:S02]  /*0770*/  F2I.FTZ.U32.TRUNC.NTZ R3, R2 ;  /* 0x0000000200037305 */ /* 0x000064000021f000 */
[----:B0-----:R-:W-:Y:S02]  /*0780*/  IMAD.MOV.U32 R2, RZ, RZ, RZ ;  /* 0x000000ffff027224 */ /* 0x001fe400078e00ff */
[----:B-1----:R-:W-:-:S05]  /*0790*/  IMAD R0, R3, R6, RZ ;  /* 0x0000000603007224 */ /* 0x002fca00078e02ff */
[----:B------:R-:W-:-:S05]  /*07a0*/  IADD3 R5, -R0, RZ, RZ ;  /* 0x000000ff00057210 */ /* 0x000fca0007ffe1ff */
[----:B------:R-:W-:Y:S01]  /*07b0*/  IMAD.HI.U32 R0, R3, R5, R2 ;  /* 0x0000000503007227 */ /* 0x000fe200078e0002 */
[----:B------:R-:W-:Y:S02]  /*07c0*/  MOV R5, R7 ;  /* 0x0000000700057202 */ /* 0x000fe40000000f00 */
[----:B------:R-:W-:Y:S01]  /*07d0*/  LOP3.LUT R2, R8, UR4, RZ, 0x3c, !PT ;  /* 0x0000000408027c12 */ /* 0x000fe2000f8e3cff */
[----:B------:R-:W-:Y:S02]  /*07e0*/  UIADD3 UR4, UR42, 0x1f, URZ ;  /* 0x0000001f2a047890 */ /* 0x000fe4000fffe03f */
[----:B------:R-:W-:Y:S01]  /*07f0*/  IMAD.HI.U32 R7, R0, R5, RZ ;  /* 0x0000000500077227 */ /* 0x000fe200078e00ff */
[----:B------:R-:W-:Y:S01]  /*0800*/  BAR.SYNC.DEFER_BLOCKING 0x0 ;  /* 0x0000000000007b1d */ /* 0x000fe20000010000 */
[----:B------:R-:W-:Y:S01]  /*0810*/  ISETP.GE.AND P2, PT, R2, RZ, PT ;  /* 0x000000ff0200720c */ /* 0x000fe20003f46270 */
[----:B------:R-:W-:Y:S01]  /*0820*/  USHF.R.S32.HI UR5, URZ, 0x1f, UR4 ;  /* 0x0000001f3f057899 */ /* 0x000fe20008011404 */
[----:B------:R-:W-:Y:S01]  /*0830*/  IMAD.MOV R3, RZ, RZ, -R7 ;  /* 0x000000ffff037224 */ /* 0x000fe200078e0a07 */
[----:B------:R-:W-:-:S02]  /*0840*/  MOV R2, R6 ;  /* 0x0000000600027202 */ /* 0x000fc40000000f00 */
[----:B------:R-:W-:Y:S01]  /*0850*/  ULEA.HI UR5, UR5, UR4, URZ, 0x5 ;  /* 0x0000000405057291 */ /* 0x000fe2000f8f283f */
[C---:B------:R-:W-:Y:S02]  /*0860*/  IMAD R5, R6.reuse, R3, R5 ;  /* 0x0000000306057224 */ /* 0x040fe400078e0205 */
[----:B------:R-:W0:Y:S01]  /*0870*/  LDC R3, c[0x0][0x288] ;  /* 0x0000a200ff037b82 */ /* 0x000e220000000800 */
[----:B------:R-:W-:Y:S02]  /*0880*/  USHF.R.S32.HI UR38, URZ, 0x5, UR5 ;  /* 0x000000053f267899 */ /* 0x000fe40008011405 */
[----:B------:R-:W-:-:S13]  /*0890*/  ISETP.GT.U32.AND P1, PT, R6, R5, PT ;  /* 0x000000050600720c */ /* 0x000fda0003f24070 */
[-C--:B------:R-:W-:Y:S01]  /*08a0*/  @!P1 IADD3 R5, R5, -R6.reuse, RZ ;  /* 0x8000000605059210 */ /* 0x080fe20007ffe0ff */
[----:B------:R-:W-:Y:S01]  /*08b0*/  @!P1 VIADD R7, R7, 0x1 ;  /* 0x0000000107079836 */ /* 0x000fe20000000000 */
[----:B------:R-:W-:Y:S02]  /*08c0*/  ISETP.NE.AND P1, PT, R8, RZ, PT ;  /* 0x000000ff0800720c */ /* 0x000fe40003f25270 */
[----:B------:R-:W-:-:S13]  /*08d0*/  ISETP.GE.U32.AND P0, PT, R5, R6, PT ;  /* 0x000000060500720c */ /* 0x000fda0003f06070 */
[----:B------:R-:W-:Y:S02]  /*08e0*/  @P0 IADD3 R7, R7, 0x1, RZ ;  /* 0x0000000107070810 */ /* 0x000fe40007ffe0ff */
[----:B0-----:R-:W-:-:S03]  /*08f0*/  ISETP.GT.AND P0, PT, R3, -0x1, PT ;  /* 0xffffffff0300780c */ /* 0x001fc60003f04270 */
[----:B------:R-:W-:Y:S01]  /*0900*/  @!P2 IMAD.MOV R7, RZ, RZ, -R7 ;  /* 0x000000ffff07a224 */ /* 0x000fe200078e0a07 */
[----:B------:R-:W-:-:S09]  /*0910*/  @!P1 LOP3.LUT R7, RZ, R8, RZ, 0x33, !PT ;  /* 0x00000008ff079212 */ /* 0x000fd200078e33ff */
[----:B------:R-:W-:Y:S05]  /*0920*/  @P0 BRA `(.L_x_511) ;  /* 0x0000000000e00947 */ /* 0x000fea0003800000 */
[----:B------:R-:W0:Y:S01]  /*0930*/  LDC R4, c[0x0][0x230] ;  /* 0x00008c00ff047b82 */ /* 0x000e220000000800 */
[----:B------:R-:W-:Y:S01]  /*0940*/  IABS R12, UR41 ;  /* 0x00000029000c7c13 */ /* 0x000fe20008000000 */
[----:B------:R-:W-:Y:S01]  /*0950*/  ULDC UR4, c[0x0][0x278] ;  /* 0x00009e0000047ab9 */ /* 0x000fe20000000800 */
[----:B------:R-:W-:Y:S01]  /*0960*/  IMAD.MOV R3, RZ, RZ, -R3 ;  /* 0x000000ffff037224 */ /* 0x000fe200078e0a03 */
[----:B0-----:R-:W-:-:S04]  /*0970*/  IABS R10, R4 ;  /* 0x00000004000a7213 */ /* 0x001fc80000000000 */
[----:B------:R-:W0:Y:S08]  /*0980*/  I2F.RP R5, R10 ;  /* 0x0000000a00057306 */ /* 0x000e300000209400 */
[----:B0-----:R-:W0:Y:S02]  /*0990*/  MUFU.RCP R5, R5 ;  /* 0x0000000500057308 */ /* 0x001e240000001000 */
[----:B0-----:R-:W-:-:S06]  /*09a0*/  VIADD R8, R5, 0xffffffe ;  /* 0x0ffffffe05087836 */ /* 0x001fcc0000000000 */
[----:B------:R0:W1:Y:S02]  /*09b0*/  F2I.FTZ.U32.TRUNC.NTZ R9, R8 ;  /* 0x0000000800097305 */ /* 0x000064000021f000 */
[----:B0-----:R-:W-:Y:S01]  /*09c0*/  IMAD.MOV.U32 R8, RZ, RZ, RZ ;  /* 0x000000ffff087224 */ /* 0x001fe200078e00ff */
[----:B-1----:R-:W-:-:S05]  /*09d0*/  IADD3 R11, RZ, -R9, RZ ;  /* 0x80000009ff0b7210 */ /* 0x002fca0007ffe0ff */
[----:B------:R-:W-:-:S04]  /*09e0*/  IMAD R11, R11, R10, RZ ;  /* 0x0000000a0b0b7224 */ /* 0x000fc800078e02ff */
[----:B------:R-:W-:Y:S01]  /*09f0*/  IMAD.HI.U32 R9, R9, R11, R8 ;  /* 0x0000000b09097227 */ /* 0x000fe200078e0008 */
[----:B------:R-:W-:-:S05]  /*0a00*/  MOV R11, R12 ;  /* 0x0000000c000b7202 */ /* 0x000fca0000000f00 */
[----:B------:R-:W-:-:S04]  /*0a10*/  IMAD.HI.U32 R9, R9, R11, RZ ;  /* 0x0000000b09097227 */ /* 0x000fc800078e00ff */
[----:B------:R-:W-:-:S04]  /*0a20*/  IMAD.MOV R5, RZ, RZ, -R9 ;  /* 0x000000ffff057224 */ /* 0x000fc800078e0a09 */
[C---:B------:R-:W-:Y:S02]  /*0a30*/  IMAD R5, R10.reuse, R5, R11 ;  /* 0x000000050a057224 */ /* 0x040fe400078e020b */
[----:B------:R-:W0:Y:S03]  /*0a40*/  S2R R11, SR_CTAID.X ;  /* 0x00000000000b7919 */ /* 0x000e260000002500 */
[----:B------:R-:W-:-:S13]  /*0a50*/  ISETP.GT.U32.AND P1, PT, R10, R5, PT ;  /* 0x000000050a00720c */ /* 0x000fda0003f24070 */
[-C--:B------:R-:W-:Y:S01]  /*0a60*/  @!P1 IADD3 R5, R5, -R10.reuse, RZ ;  /* 0x8000000a05059210 */ /* 0x080fe20007ffe0ff */
[----:B------:R-:W-:Y:S01]  /*0a70*/  @!P1 VIADD R9, R9, 0x1 ;  /* 0x0000000109099836 */ /* 0x000fe20000000000 */
[C---:B------:R-:W-:Y:S02]  /*0a80*/  ISETP.NE.AND P1, PT, R4.reuse, RZ, PT ;  /* 0x000000ff0400720c */ /* 0x040fe40003f25270 */
[----:B------:R-:W-:Y:S02]  /*0a90*/  ISETP.GE.U32.AND P0, PT, R5, R10, PT ;  /* 0x0000000a0500720c */ /* 0x000fe40003f06070 */
[----:B------:R-:W-:-:S04]  /*0aa0*/  LOP3.LUT R5, R4, UR41, RZ, 0x3c, !PT ;  /* 0x0000002904057c12 */ /* 0x000fc8000f8e3cff */
[----:B------:R-:W-:Y:S02]  /*0ab0*/  ISETP.GE.AND P2, PT, R5, RZ, PT ;  /* 0x000000ff0500720c */ /* 0x000fe40003f46270 */
[----:B0-----:R-:W-:-:S05]  /*0ac0*/  IABS R12, R11 ;  /* 0x0000000b000c7213 */ /* 0x001fca0000000000 */
[----:B------:R-:W-:-:S05]  /*0ad0*/  @P0 IADD3 R9, R9, 0x1, RZ ;  /* 0x0000000109090810 */ /* 0x000fca0007ffe0ff */
[----:B------:R-:W-:-:S05]  /*0ae0*/  IMAD.MOV.U32 R13, RZ, RZ, R9 ;  /* 0x000000ffff0d7224 */ /* 0x000fca00078e0009 */
[----:B------:R-:W-:Y:S02]  /*0af0*/  @!P2 IADD3 R13, -R13, RZ, RZ ;  /* 0x000000ff0d0da210 */ /* 0x000fe40007ffe1ff */
[----:B------:R-:W-:-:S04]  /*0b00*/  @!P1 LOP3.LUT R13, RZ, R4, RZ, 0x33, !PT ;  /* 0x00000004ff0d9212 */ /* 0x000fc800078e33ff */
[-C--:B------:R-:W-:Y:S02]  /*0b10*/  IABS R10, R13.reuse ;  /* 0x0000000d000a7213 */ /* 0x080fe40000000000 */
[----:B------:R-:W-:Y:S02]  /*0b20*/  IABS R14, R13 ;  /* 0x0000000d000e7213 */ /* 0x000fe40000000000 */
[----:B------:R-:W0:Y:S08]  /*0b30*/  I2F.RP R5, R10 ;  /* 0x0000000a00057306 */ /* 0x000e300000209400 */
[----:B0-----:R-:W0:Y:S02]  /*0b40*/  MUFU.RCP R5, R5 ;  /* 0x0000000500057308 */ /* 0x001e240000001000 */
[----:B0-----:R-:W-:Y:S01]  /*0b50*/  VIADD R8, R5, 0xffffffe ;  /* 0x0ffffffe05087836 */ /* 0x001fe20000000000 */
[----:B------:R-:W-:-:S05]  /*0b60*/  IADD3 R5, RZ, -R14, RZ ;  /* 0x8000000eff057210 */ /* 0x000fca0007ffe0ff */
[----:B------:R0:W1:Y:S02]  /*0b70*/  F2I.FTZ.U32.TRUNC.NTZ R9, R8 ;  /* 0x0000000800097305 */ /* 0x000064000021f000 */
[----:B0-----:R-:W-:Y:S01]  /*0b80*/  IMAD.MOV.U32 R8, RZ, RZ, RZ ;  /* 0x000000ffff087224 */ /* 0x001fe200078e00ff */
[----:B-1----:R-:W-:-:S05]  /*0b90*/  IADD3 R15, RZ, -R9, RZ ;  /* 0x80000009ff0f7210 */ /* 0x002fca0007ffe0ff */
[----:B------:R-:W-:-:S04]  /*0ba0*/  IMAD R11, R15, R10, RZ ;  /* 0x0000000a0f0b7224 */ /* 0x000fc800078e02ff */
[----:B------:R-:W-:-:S06]  /*0bb0*/  IMAD.HI.U32 R9, R9, R11, R8 ;  /* 0x0000000b09097227 */ /* 0x000fcc00078e0008 */
[----:B------:R-:W-:-:S04]  /*0bc0*/  IMAD.HI.U32 R9, R9, R12, RZ ;  /* 0x0000000c09097227 */ /* 0x000fc800078e00ff */
[----:B------:R-:W-:-:S05]  /*0bd0*/  IMAD R5, R9, R5, R12 ;  /* 0x0000000509057224 */ /* 0x000fca00078e020c */
[----:B------:R-:W-:-:S13]  /*0be0*/  ISETP.GT.U32.AND P1, PT, R10, R5, PT ;  /* 0x000000050a00720c */ /* 0x000fda0003f24070 */
[----:B------:R-:W-:Y:S01]  /*0bf0*/  @!P1 IMAD.IADD R5, R5, 0x1, -R10 ;  /* 0x0000000105059824 */ /* 0x000fe200078e0a0a */
[----:B------:R-:W-:Y:S02]  /*0c00*/  @!P1 IADD3 R9, R9, 0x1, RZ ;  /* 0x0000000109099810 */ /* 0x000fe40007ffe0ff */
[----:B------:R-:W-:Y:S02]  /*0c10*/  ISETP.NE.AND P1, PT, R13, RZ, PT ;  /* 0x000000ff0d00720c */ /* 0x000fe40003f25270 */
[----:B------:R-:W-:Y:S02]  /*0c20*/  ISETP.GE.U32.AND P0, PT, R5, R10, PT ;  /* 0x0000000a0500720c */ /* 0x000fe40003f06070 */
[----:B------:R-:W-:-:S04]  /*0c30*/  LOP3.LUT R5, R13, UR6, RZ, 0x3c, !PT ;  /* 0x000000060d057c12 */ /* 0x000fc8000f8e3cff */
[----:B------:R-:W-:-:S07]  /*0c40*/  ISETP.GE.AND P2, PT, R5, RZ, PT ;  /* 0x000000ff0500720c */ /* 0x000fce0003f46270 */
[----:B------:R-:W-:-:S06]  /*0c50*/  @P0 VIADD R9, R9, 0x1 ;  /* 0x0000000109090836 */ /* 0x000fcc0000000000 */
[----:B------:R-:W-:Y:S02]  /*0c60*/  @!P2 IADD3 R9, -R9, RZ, RZ ;  /* 0x000000ff0909a210 */ /* 0x000fe40007ffe1ff */
[----:B------:R-:W-:-:S05]  /*0c70*/  @!P1 LOP3.LUT R9, RZ, R13, RZ, 0x33, !PT ;  /* 0x0000000dff099212 */ /* 0x000fca00078e33ff */
[----:B------:R-:W-:-:S04]  /*0c80*/  IMAD R4, R4, UR4, R9 ;  /* 0x0000000404047c24 */ /* 0x000fc8000f8e0209 */
[----:B------:R-:W-:Y:S01]  /*0c90*/  IMAD R8, R4, R3, RZ ;  /* 0x0000000304087224 */ /* 0x000fe200078e02ff */
[----:B------:R-:W-:Y:S06]  /*0ca0*/  BRA `(.L_x_512) ;  /* 0x00000000000c7947 */ /* 0x000fec0003800000 */
.L_x_511:
[----:B------:R-:W-:Y:S02]  /*0cb0*/  ULDC UR4, c[0x0][0x278] ;  /* 0x00009e0000047ab9 */ /* 0x000fe40000000800 */
[----:B------:R-:W-:-:S06]  /*0cc0*/  UIMAD UR4, UR41, UR4, UR6 ;  /* 0x00000004290472a4 */ /* 0x000fcc000f8e0206 */
[----:B------:R-:W-:-:S07]  /*0cd0*/  IMAD R8, R3, UR4, RZ ;  /* 0x0000000403087c24 */ /* 0x000fce000f8e02ff */
.L_x_512:
[----:B------:R-:W-:Y:S01]  /*0ce0*/  ISETP.GE.AND P1, PT, R33, UR38, PT ;  /* 0x0000002621007c0c */ /* 0x000fe2000bf26270 */
[----:B------:R-:W-:Y:S01]  /*0cf0*/  BSSY B7, `(.L_x_513) ;  /* 0x000003d000077945 */ /* 0x000fe20003800000 */
[----:B------:R-:W-:-:S11]  /*0d00*/  IADD3 R8, R8, 0x1, RZ ;  /* 0x0000000108087810 */ /* 0x000fd60007ffe0ff */
[----:B------:R-:W-:Y:S05]  /*0d10*/  @P1 BRA `(.L_x_514) ;  /* 0x0000000000e81947 */ /* 0x000fea0003800000 */
[----:B------:R-:W0:Y:S01]  /*0d20*/  LDC R16, c[0x0][0x280] ;  /* 0x0000a000ff107b82 */ /* 0x000e220000000800 */
[----:B------:R-:W1:Y:S01]  /*0d30*/  S2R R12, SR_CgaCtaId ;  /* 0x00000000000c7919 */ /* 0x000e620000008800 */
[----:B------:R-:W-:Y:S01]  /*0d40*/  MOV R5, 0x400 ;  /* 0x0000040000057802 */ /* 0x000fe20000000f00 */
[----:B------:R-:W-:-:S04]  /*0d50*/  ULDC UR4, c[0x0][0x27c] ;  /* 0x00009f0000047ab9 */ /* 0x000fc80000000800 */
[----:B------:R-:W-:Y:S01]  /*0d60*/  VIADD R5, R5, 0x1a0 ;  /* 0x000001a005057836 */ /* 0x000fe20000000000 */
[----:B------:R-:W2:Y:S01]  /*0d70*/  LDC R4, c[0x0][0x284] ;  /* 0x0000a100ff047b82 */ /* 0x000ea20000000800 */
[----:B0-----:R-:W-:Y:S02]  /*0d80*/  IABS R3, R16 ;  /* 0x0000001000037213 */ /* 0x001fe40000000000 */
[----:B------:R-:W-:Y:S02]  /*0d90*/  ISETP.NE.AND P2, PT, R16, RZ, PT ;  /* 0x000000ff1000720c */ /* 0x000fe40003f45270 */
[----:B------:R-:W0:Y:S01]  /*0da0*/  I2F.RP R6, R3 ;  /* 0x0000000300067306 */ /* 0x000e220000209400 */
[----:B--2---:R-:W-:Y:S02]  /*0db0*/  ISETP.NE.AND P3, PT, R4, RZ, PT ;  /* 0x000000ff0400720c */ /* 0x004fe40003f65270 */
[----:B-1----:R-:W-:-:S05]  /*0dc0*/  LEA R5, R12, R5, 0x18 ;  /* 0x000000050c057211 */ /* 0x002fca00078ec0ff */
[----:B0-----:R-:W0:Y:S02]  /*0dd0*/  MUFU.RCP R6, R6 ;  /* 0x0000000600067308 */ /* 0x001e240000001000 */
[----:B0-----:R-:W-:Y:S01]  /*0de0*/  VIADD R10, R6, 0xffffffe ;  /* 0x0ffffffe060a7836 */ /* 0x001fe20000000000 */
[----:B------:R-:W-:-:S05]  /*0df0*/  IABS R6, R4 ;  /* 0x0000000400067213 */ /* 0x000fca0000000000 */
[----:B------:R0:W1:Y:S02]  /*0e00*/  F2I.FTZ.U32.TRUNC.NTZ R11, R10 ;  /* 0x0000000a000b7305 */ /* 0x000064000021f000 */
[----:B0-----:R-:W-:Y:S01]  /*0e10*/  HFMA2.MMA R10, -RZ, RZ, 0, 0 ;  /* 0x00000000ff0a7435 */ /* 0x001fe200000001ff */
[----:B-1----:R-:W-:-:S05]  /*0e20*/  IADD3 R14, RZ, -R11, RZ ;  /* 0x8000000bff0e7210 */ /* 0x002fca0007ffe0ff */
[----:B------:R-:W-:Y:S01]  /*0e30*/  IMAD R9, R14, R3, RZ ;  /* 0x000000030e097224 */ /* 0x000fe200078e02ff */
[----:B------:R-:W-:-:S03]  /*0e40*/  IADD3 R14, R7, -UR4, RZ ;  /* 0x80000004070e7c10 */ /* 0x000fc6000fffe0ff */
[----:B------:R-:W-:-:S04]  /*0e50*/  IMAD.HI.U32 R12, R11, R9, R10 ;  /* 0x000000090b0c7227 */ /* 0x000fc800078e000a */
[----:B------:R-:W-:-:S07]  /*0e60*/  IMAD.MOV.U32 R9, RZ, RZ, R33 ;  /* 0x000000ffff097224 */ /* 0x000fce00078e0021 */
.L_x_516:
[----:B------:R-:W-:-:S05]  /*0e70*/  IMAD.SHL.U32 R15, R9, 0x20, RZ ;  /* 0x00000020090f7824 */ /* 0x000fca00078e00ff */
[----:B------:R-:W-:-:S05]  /*0e80*/  IABS R11, R15 ;  /* 0x0000000f000b7213 */ /* 0x000fca0000000000 */
[----:B------:R-:W-:-:S05]  /*0e90*/  IMAD.HI.U32 R10, R0, R11, RZ ;  /* 0x0000000b000a7227 */ /* 0x000fca00078e00ff */
[----:B------:R-:W-:-:S05]  /*0ea0*/  IADD3 R13, -R10, RZ, RZ ;  /* 0x000000ff0a0d7210 */ /* 0x000fca0007ffe1ff */
[----:B------:R-:W-:-:S05]  /*0eb0*/  IMAD R11, R6, R13, R11 ;  /* 0x0000000d060b7224 */ /* 0x000fca00078e020b */
[----:B------:R-:W-:-:S13]  /*0ec0*/  ISETP.GT.U32.AND P4, PT, R2, R11, PT ;  /* 0x0000000b0200720c */ /* 0x000fda0003f84070 */
[----:B------:R-:W-:Y:S01]  /*0ed0*/  @!P4 IMAD.IADD R11, R11, 0x1, -R6 ;  /* 0x000000010b0bc824 */ /* 0x000fe200078e0a06 */
[----:B------:R-:W-:-:S04]  /*0ee0*/  @!P4 IADD3 R10, R10, 0x1, RZ ;  /* 0x000000010a0ac810 */ /* 0x000fc80007ffe0ff */
[----:B------:R-:W-:Y:S02]  /*0ef0*/  ISETP.GE.U32.AND P0, PT, R11, R2, PT ;  /* 0x000000020b00720c */ /* 0x000fe40003f06070 */
[----:B------:R-:W-:-:S04]  /*0f00*/  LOP3.LUT R11, R15, R4, RZ, 0x3c, !PT ;  /* 0x000000040f0b7212 */ /* 0x000fc800078e3cff */
[----:B------:R-:W-:-:S07]  /*0f10*/  ISETP.GE.AND P5, PT, R11, RZ, PT ;  /* 0x000000ff0b00720c */ /* 0x000fce0003fa6270 */
[----:B------:R-:W-:-:S05]  /*0f20*/  @P0 VIADD R10, R10, 0x1 ;  /* 0x000000010a0a0836 */ /* 0x000fca0000000000 */
[----:B------:R-:W-:-:S05]  /*0f30*/  MOV R13, R10 ;  /* 0x0000000a000d7202 */ /* 0x000fca0000000f00 */
        /* <DEDUP_REMOVED lines=15> */
[----:B------:R-:W-:-:S13]  /*1030*/  ISETP.LE.AND P0, PT, R13, R14, P0 ;  /* 0x0000000e0d00720c */ /* 0x000fda0000703270 */
[----:B------:R-:W-:Y:S05]  /*1040*/  @!P0 BRA `(.L_x_515) ;  /* 0x0000003c00408947 */ /* 0x000fea0003800000 */
[----:B------:R-:W-:Y:S01]  /*1050*/  IMAD.IADD R10, R24, 0x1, R15 ;  /* 0x00000001180a7824 */ /* 0x000fe200078e020f */
[----:B------:R-:W-:Y:S02]  /*1060*/  MOV R11, 0xff7fffff ;  /* 0xff7fffff000b7802 */ /* 0x000fe40000000f00 */
[----:B------:R-:W-:Y:S01]  /*1070*/  IADD3 R9, R9, 0x4, RZ ;  /* 0x0000000409097810 */ /* 0x000fe20007ffe0ff */
[----:B------:R-:W-:-:S03]  /*1080*/  IMAD R10, R10, 0x4, R5 ;  /* 0x000000040a0a7824 */ /* 0x000fc600078e0205 */
[----:B------:R-:W-:Y:S02]  /*1090*/  ISETP.GE.AND P0, PT, R9, UR38, PT ;  /* 0x0000002609007c0c */ /* 0x000fe4000bf06270 */
[----:B------:R0:W-:Y:S11]  /*10a0*/  STS [R10], R11 ;  /* 0x0000000b0a007388 */ /* 0x0001f60000000800 */
[----:B0-----:R-:W-:Y:S05]  /*10b0*/  @!P0 BRA `(.L_x_516) ;  /* 0xfffffffc006c8947 */ /* 0x001fea000383ffff */
.L_x_514:
[----:B------:R-:W-:Y:S05]  /*10c0*/  BSYNC B7 ;  /* 0x0000000000077941 */ /* 0x000fea0003800000 */
.L_x_513:
        /* <DEDUP_REMOVED lines=13> */
.L_x_557:
[----:B------:R-:W-:Y:S01]  /*11a0*/  ISETP.NE.AND P0, PT, R24, RZ, PT ;  /* 0x000000ff1800720c */ /* 0x000fe20003f05270 */
[----:B------:R-:W-:-:S12]  /*11b0*/  WARPSYNC.ALL ;  /* 0x0000000000007948 */ /* 0x000fd80003800000 */
[----:B------:R-:W2:Y:S01]  /*11c0*/  @!P0 S2R R3, SR_CgaCtaId ;  /* 0x0000000000038919 */ /* 0x000ea20000008800 */
[----:B------:R-:W-:Y:S02]  /*11d0*/  @!P0 MOV R0, 0x400 ;  /* 0x0000040000008802 */ /* 0x000fe40000000f00 */
[----:B01----:R-:W-:-:S03]  /*11e0*/  @!P0 FMNMX.FTZ R5, R5, R14, !PT ;  /* 0x0000000e05058209 */ /* 0x003fc60007810000 */
[----:B------:R-:W-:-:S05]  /*11f0*/  @!P0 VIADD R0, R0, 0x180 ;  /* 0x0000018000008836 */ /* 0x000fca0000000000 */
[----:B--2---:R-:W-:-:S04]  /*1200*/  @!P0 LEA R0, R3, R0, 0x18 ;  /* 0x0000000003008211 */ /* 0x004fc800078ec0ff */
[----:B------:R-:W-:-:S05]  /*1210*/  @!P0 LEA R0, R33, R0, 0x2 ;  /* 0x0000000021008211 */ /* 0x000fca00078e10ff */
[----:B------:R0:W-:Y:S01]  /*1220*/  @!P0 STS [R0], R5 ;  /* 0x0000000500008388 */ /* 0x0001e20000000800 */
[----:B------:R-:W-:Y:S01]  /*1230*/  BAR.SYNC.DEFER_BLOCKING 0x0 ;  /* 0x0000000000007b1d */ /* 0x000fe20000010000 */
[----:B------:R-:W-:Y:S01]  /*1240*/  ISETP.GT.AND P0, PT, R24, 0x3, PT ;  /* 0x000000031800780c */ /* 0x000fe20003f04270 */
[----:B------:R-:W-:Y:S01]  /*1250*/  UIADD3 UR4, UR42, 0x1f, URZ ;  /* 0x0000001f2a047890 */ /* 0x000fe2000fffe03f */
[----:B------:R-:W-:-:S03]  /*1260*/  IMAD.MOV.U32 R4, RZ, RZ, RZ ;  /* 0x000000ffff047224 */ /* 0x000fc600078e00ff */
[----:B------:R-:W-:Y:S01]  /*1270*/  USHF.R.S32.HI UR5, URZ, 0x1f, UR4 ;  /* 0x0000001f3f057899 */ /* 0x000fe20008011404 */
[----:B------:R-:W-:Y:S03]  /*1280*/  BSSY B0, `(.L_x_518) ;  /* 0x00000f4000007945 */ /* 0x000fe60003800000 */
[----:B------:R-:W-:-:S04]  /*1290*/  ULEA.HI UR4, UR5, UR4, URZ, 0x5 ;  /* 0x0000000405047291 */ /* 0x000fc8000f8f283f */
[----:B------:R-:W1:Y:S01]  /*12a0*/  @!P0 S2R R3, SR_CgaCtaId ;  /* 0x0000000000038919 */ /* 0x000e620000008800 */
[----:B0-----:R-:W-:Y:S01]  /*12b0*/  @!P0 MOV R0, 0x400 ;  /* 0x0000040000008802 */ /* 0x001fe20000000f00 */
[----:B------:R-:W-:-:S04]  /*12c0*/  ULOP3.LUT UR4, UR4, 0xffffffe0, URZ, 0xc0, !UPT ;  /* 0xffffffe004047892 */ /* 0x000fc8000f8ec03f */
[----:B------:R-:W-:Y:S01]  /*12d0*/  @!P0 VIADD R0, R0, 0x180 ;  /* 0x0000018000008836 */ /* 0x000fe20000000000 */
[----:B------:R-:W-:-:S04]  /*12e0*/  UISETP.LT.AND UP0, UPT, UR42, UR4, UPT ;  /* 0x000000042a00728c */ /* 0x000fc8000bf01270 */
[----:B------:R-:W-:-:S06]  /*12f0*/  USEL UR4, UR42, UR4, UP0 ;  /* 0x000000042a047287 */ /* 0x000fcc0008000000 */
[----:B------:R-:W-:Y:S02]  /*1300*/  ISETP.GE.AND P2, PT, R30, UR4, PT ;  /* 0x000000041e007c0c */ /* 0x000fe4000bf46270 */
[----:B-1----:R-:W-:-:S04]  /*1310*/  @!P0 LEA R3, R3, R0, 0x18 ;  /* 0x0000000003038211 */ /* 0x002fc800078ec0ff */
[----:B------:R-:W-:-:S05]  /*1320*/  @!P0 LEA R3, R24, R3, 0x2 ;  /* 0x0000000318038211 */ /* 0x000fca00078e10ff */
[----:B------:R-:W0:Y:S04]  /*1330*/  @!P0 LDS R2, [R3] ;  /* 0x0000000003028984 */ /* 0x000e280000000800 */
[----:B0-----:R-:W0:Y:S02]  /*1340*/  SHFL.BFLY PT, R5, R2, 0x2, 0x1f ;  /* 0x0c401f0002057f89 */ /* 0x001e2400000e0000 */
[----:B0-----:R-:W-:-:S05]  /*1350*/  FMNMX.FTZ R5, R5, R2, !PT ;  /* 0x0000000205057209 */ /* 0x001fca0007810000 */
[----:B------:R-:W0:Y:S02]  /*1360*/  SHFL.BFLY PT, R0, R5, 0x1, 0x1f ;  /* 0x0c201f0005007f89 */ /* 0x000e2400000e0000 */
[----:B0-----:R-:W-:-:S06]  /*1370*/  FMNMX.FTZ R0, R5, R0, !PT ;  /* 0x0000000005007209 */ /* 0x001fcc0007810000 */
[----:B------:R-:W0:Y:S01]  /*1380*/  SHFL.IDX PT, R0, R0, RZ, 0x1f ;  /* 0x00001fff00007589 */ /* 0x000e2200000e0000 */
[----:B------:R-:W-:Y:S05]  /*1390*/  @P2 BRA `(.L_x_519) ;  /* 0x0000000c00882947 */ /* 0x000fea0003800000 */
[----:B------:R-:W-:Y:S01]  /*13a0*/  LOP3.LUT R2, RZ, R30, RZ, 0x33, !PT ;  /* 0x0000001eff027212 */ /* 0x000fe200078e33ff */
[----:B------:R-:W-:Y:S01]  /*13b0*/  BSSY B1, `(.L_x_520) ;  /* 0x000001a000017945 */ /* 0x000fe20003800000 */
[----:B------:R-:W-:Y:S02]  /*13c0*/  IMAD.MOV.U32 R4, RZ, RZ, RZ ;  /* 0x000000ffff047224 */ /* 0x000fe400078e00ff */
[----:B------:R-:W-:-:S04]  /*13d0*/  IADD3 R2, R2, UR4, RZ ;  /* 0x0000000402027c10 */ /* 0x000fc8000fffe0ff */
[C---:B------:R-:W-:Y:S02]  /*13e0*/  LEA.HI R3, R2.reuse, 0x1, RZ, 0x19 ;  /* 0x0000000102037811 */ /* 0x040fe400078fc8ff */
[----:B------:R-:W-:Y:S02]  /*13f0*/  ISETP.GE.U32.AND P3, PT, R2, 0x180, PT ;  /* 0x000001800200780c */ /* 0x000fe40003f66070 */
[----:B------:R-:W-:Y:S02]  /*1400*/  LOP3.LUT P0, R3, R3, 0x3, RZ, 0xc0, !PT ;  /* 0x0000000303037812 */ /* 0x000fe4000780c0ff */
[----:B------:R-:W-:-:S11]  /*1410*/  MOV R2, R30 ;  /* 0x0000001e00027202 */ /* 0x000fd60000000f00 */
        /* <DEDUP_REMOVED lines=8> */
.L_x_522:
        /* <DEDUP_REMOVED lines=11> */
.L_x_521:
[----:B------:R-:W-:Y:S05]  /*1550*/  BSYNC B1 ;  /* 0x0000000000017941 */ /* 0x000fea0003800000 */
.L_x_520:
[----:B------:R-:W-:Y:S05]  /*1560*/  @!P3 BRA `(.L_x_519) ;  /* 0x0000000c0014b947 */ /* 0x000fea0003800000 */
[----:B------:R-:W1:Y:S01]  /*1570*/  S2UR UR6, SR_CgaCtaId ;  /* 0x00000000000679c3 */ /* 0x000e620000008800 */
[----:B------:R-:W-:Y:S01]  /*1580*/  IADD3 R3, -R2, UR4, RZ ;  /* 0x0000000402037c10 */ /* 0x000fe2000fffe1ff */
[----:B------:R-:W-:Y:S01]  /*1590*/  UMOV UR5, 0x400 ;  /* 0x0000040000057882 */ /* 0x000fe20000000000 */
[----:B------:R-:W-:Y:S01]  /*15a0*/  BSSY B1, `(.L_x_523) ;  /* 0x000006f000017945 */ /* 0x000fe20003800000 */
[----:B------:R-:W-:Y:S01]  /*15b0*/  UIADD3 UR5, UR5, 0x1a0, URZ ;  /* 0x000001a005057890 */ /* 0x000fe2000fffe03f */
[----:B------:R-:W-:Y:S02]  /*15c0*/  ISETP.GT.AND P3, PT, R3, 0x600, PT ;  /* 0x000006000300780c */ /* 0x000fe40003f64270 */
[----:B------:R-:W-:Y:S01]  /*15d0*/  PLOP3.LUT P0, PT, PT, PT, PT, 0x80, 0x0 ;  /* 0x000000000000781c */ /* 0x000fe20003f0f070 */
[----:B-1----:R-:W-:-:S06]  /*15e0*/  ULEA UR5, UR6, UR5, 0x18 ;  /* 0x0000000506057291 */ /* 0x002fcc000f8ec03f */
[----:B------:R-:W-:-:S04]  /*15f0*/  LEA R3, R2, UR5, 0x2 ;  /* 0x0000000502037c11 */ /* 0x000fc8000f8e10ff */
[----:B------:R-:W-:Y:S01]  /*1600*/  IADD3 R3, R3, 0x400, RZ ;  /* 0x0000040003037810 */ /* 0x000fe20007ffe0ff */
[----:B------:R-:W-:Y:S06]  /*1610*/  @!P3 BRA `(.L_x_524) ;  /* 0x00000004009cb947 */ /* 0x000fec0003800000 */
[----:B------:R-:W-:Y:S01]  /*1620*/  IMAD.U32 R5, RZ, RZ, UR4 ;  /* 0x00000004ff057e24 */ /* 0x000fe2000f8e00ff */
[----:B------:R-:W-:-:S04]  /*1630*/  PLOP3.LUT P0, PT, PT, PT, PT, 0x8, 0x0 ;  /* 0x000000000000781c */ /* 0x000fc80003f0e170 */
[----:B------:R-:W-:-:S09]  /*1640*/  IADD3 R5, R5, -0x600, RZ ;  /* 0xfffffa0005057810 */ /* 0x000fd20007ffe0ff */
.L_x_525:
[----:B------:R-:W0:Y:S01]  /*1650*/  LDS R9, [R3+-0x400] ;  /* 0xfffc000003097984 */ /* 0x000e220000000800 */
[----:B------:R-:W-:-:S03]  /*1660*/  VIADD R2, R2, 0x800 ;  /* 0x0000080002027836 */ /* 0x000fc60000000000 */
[----:B------:R-:W1:Y:S02]  /*1670*/  LDS R11, [R3+-0x200] ;  /* 0xfffe0000030b7984 */ /* 0x000e640000000800 */
[----:B------:R-:W-:Y:S02]  /*1680*/  ISETP.GE.AND P3, PT, R2, R5, PT ;  /* 0x000000050200720c */ /* 0x000fe40003f66270 */
[----:B------:R-:W2:Y:S04]  /*1690*/  LDS R19, [R3+0x200] ;  /* 0x0002000003137984 */ /* 0x000ea80000000800 */
[----:B------:R-:W3:Y:S04]  /*16a0*/  LDS R13, [R3] ;  /* 0x00000000030d7984 */ /* 0x000ee80000000800 */
[----:B------:R-:W4:Y:S04]  /*16b0*/  LDS R21, [R3+0x400] ;  /* 0x0004000003157984 */ /* 0x000f280000000800 */
[----:B------:R-:W5:Y:S04]  /*16c0*/  LDS R23, [R3+0x600] ;  /* 0x0006000003177984 */ /* 0x000f680000000800 */
[----:B------:R-:W5:Y:S01]  /*16d0*/  LDS R15, [R3+0x800] ;  /* 0x00080000030f7984 */ /* 0x000f620000000800 */
[----:B0-----:R-:W-:-:S04]  /*16e0*/  FADD.FTZ R9, -R0, R9 ;  /* 0x0000000900097221 */ /* 0x001fc80000010100 */
[----:B------:R-:W-:Y:S01]  /*16f0*/  FMUL.FTZ R17, R9, 1.4426950216293334961 ;  /* 0x3fb8aa3b09117820 */ /* 0x000fe20000410000 */
[C---:B-1----:R-:W-:Y:S01]  /*1700*/  FADD.FTZ R10, -R0.reuse, R11 ;  /* 0x0000000b000a7221 */ /* 0x042fe20000010100 */
[----:B------:R-:W0:Y:S01]  /*1710*/  LDS R9, [R3+0xa00] ;  /* 0x000a000003097984 */ /* 0x000e220000000800 */
[----:B--2---:R-:W-:Y:S02]  /*1720*/  FADD.FTZ R19, -R0, R19 ;  /* 0x0000001300137221 */ /* 0x004fe40000010100 */
[----:B------:R-:W-:Y:S01]  /*1730*/  FMUL.FTZ R10, R10, 1.4426950216293334961 ;  /* 0x3fb8aa3b0a0a7820 */ /* 0x000fe20000410000 */
[----:B------:R-:W1:Y:S01]  /*1740*/  LDS R11, [R3+0xc00] ;  /* 0x000c0000030b7984 */ /* 0x000e620000000800 */
[----:B------:R-:W2:Y:S01]  /*1750*/  MUFU.EX2 R17, R17 ;  /* 0x0000001100117308 */ /* 0x000ea20000000800 */
[C---:B---3--:R-:W-:Y:S01]  /*1760*/  FADD.FTZ R12, -R0.reuse, R13 ;  /* 0x0000000d000c7221 */ /* 0x048fe20000010100 */
[----:B------:R-:W-:Y:S01]  /*1770*/  FMUL.FTZ R14, R19, 1.4426950216293334961 ;  /* 0x3fb8aa3b130e7820 */ /* 0x000fe20000410000 */
[----:B------:R-:W3:Y:S01]  /*1780*/  LDS R13, [R3+0xe00] ;  /* 0x000e0000030d7984 */ /* 0x000ee20000000800 */
[----:B----4-:R-:W-:Y:S01]  /*1790*/  FADD.FTZ R16, -R0, R21 ;  /* 0x0000001500107221 */ /* 0x010fe20000010100 */
[----:B------:R-:W-:-:S02]  /*17a0*/  FMUL.FTZ R12, R12, 1.4426950216293334961 ;  /* 0x3fb8aa3b0c0c7820 */ /* 0x000fc40000410000 */
[----:B------:R-:W4:Y:S01]  /*17b0*/  LDS R19, [R3+0x1000] ;  /* 0x0010000003137984 */ /* 0x000f220000000800 */
[----:B------:R-:W2:Y:S01]  /*17c0*/  MUFU.EX2 R10, R10 ;  /* 0x0000000a000a7308 */ /* 0x000ea20000000800 */
[----:B-----5:R-:W-:Y:S01]  /*17d0*/  FADD.FTZ R18, -R0, R23 ;  /* 0x0000001700127221 */ /* 0x020fe20000010100 */
[----:B------:R-:W-:Y:S01]  /*17e0*/  FMUL.FTZ R16, R16, 1.4426950216293334961 ;  /* 0x3fb8aa3b10107820 */ /* 0x000fe20000410000 */
[----:B------:R-:W5:Y:S01]  /*17f0*/  LDS R21, [R3+0x1200] ;  /* 0x0012000003157984 */ /* 0x000f620000000800 */
[----:B------:R-:W-:Y:S01]  /*1800*/  FADD.FTZ R20, -R0, R15 ;  /* 0x0000000f00147221 */ /* 0x000fe20000010100 */
[----:B------:R-:W-:Y:S02]  /*1810*/  FMUL.FTZ R18, R18, 1.4426950216293334961 ;  /* 0x3fb8aa3b12127820 */ /* 0x000fe40000410000 */
[----:B------:R-:W5:Y:S01]  /*1820*/  LDS R23, [R3+0x1400] ;  /* 0x0014000003177984 */ /* 0x000f620000000800 */
[----:B------:R-:W0:Y:S01]  /*1830*/  MUFU.EX2 R12, R12 ;  /* 0x0000000c000c7308 */ /* 0x000e220000000800 */
[----:B------:R-:W-:Y:S01]  /*1840*/  FMUL.FTZ R26, R20, 1.4426950216293334961 ;  /* 0x3fb8aa3b141a7820 */ /* 0x000fe20000410000 */
[----:B--2---:R-:W-:Y:S01]  /*1850*/  FADD.FTZ R25, R17, R4 ;  /* 0x0000000411197221 */ /* 0x004fe20000010000 */
[----:B------:R-:W2:Y:S04]  /*1860*/  LDS R15, [R3+0x1600] ;  /* 0x00160000030f7984 */ /* 0x000ea80000000800 */
[----:B------:R-:W-:Y:S01]  /*1870*/  STS [R3+-0x400], R17 ;  /* 0xfffc001103007388 */ /* 0x000fe20000000800 */
[----:B------:R-:W3:Y:S01]  /*1880*/  MUFU.EX2 R14, R14 ;  /* 0x0000000e000e7308 */ /* 0x000ee20000000800 */
[----:B------:R-:W-:-:S02]  /*1890*/  FADD.FTZ R25, R25, R10 ;  /* 0x0000000a19197221 */ /* 0x000fc40000010000 */
[----:B------:R-:W-:Y:S05]  /*18a0*/  STS [R3+-0x200], R10 ;  /* 0xfffe000a03007388 */ /* 0x000fea0000000800 */
[----:B------:R-:W4:Y:S01]  /*18b0*/  MUFU.EX2 R16, R16 ;  /* 0x0000001000107308 */ /* 0x000f220000000800 */
[----:B0-----:R-:W-:Y:S01]  /*18c0*/  FADD.FTZ R25, R25, R12 ;  /* 0x0000000c19197221 */ /* 0x001fe20000010000 */
[----:B------:R-:W-:Y:S01]  /*18d0*/  STS [R3], R12 ;  /* 0x0000000c03007388 */ /* 0x000fe20000000800 */
[----:B------:R-:W-:-:S03]  /*18e0*/  FADD.FTZ R20, -R0, R9 ;  /* 0x0000000900147221 */ /* 0x000fc60000010100 */
[----:B------:R-:W0:Y:S01]  /*18f0*/  LDS R9, [R3+0x1800] ;  /* 0x0018000003097984 */ /* 0x000e220000000800 */
[----:B-1----:R-:W-:Y:S01]  /*1900*/  FADD.FTZ R11, -R0, R11 ;  /* 0x0000000b000b7221 */ /* 0x002fe20000010100 */
[----:B------:R-:W1:Y:S01]  /*1910*/  MUFU.EX2 R18, R18 ;  /* 0x0000001200127308 */ /* 0x000e620000000800 */
[----:B------:R-:W-:Y:S01]  /*1920*/  FMUL.FTZ R20, R20, 1.4426950216293334961 ;  /* 0x3fb8aa3b14147820 */ /* 0x000fe20000410000 */
[----:B---3--:R-:W-:Y:S01]  /*1930*/  FADD.FTZ R25, R25, R14 ;  /* 0x0000000e19197221 */ /* 0x008fe20000010000 */
[----:B------:R-:W-:Y:S01]  /*1940*/  FMUL.FTZ R22, R11, 1.4426950216293334961 ;  /* 0x3fb8aa3b0b167820 */ /* 0x000fe20000410000 */
[C---:B------:R-:W-:Y:S01]  /*1950*/  FADD.FTZ R13, -R0.reuse, R13 ;  /* 0x0000000d000d7221 */ /* 0x040fe20000010100 */
[----:B------:R-:W3:Y:S01]  /*1960*/  LDS R11, [R3+0x1a00] ;  /* 0x001a0000030b7984 */ /* 0x000ee20000000800 */
[C---:B----4-:R-:W-:Y:S02]  /*1970*/  FADD.FTZ R19, -R0.reuse, R19 ;  /* 0x0000001300137221 */ /* 0x050fe40000010100 */
[----:B------:R-:W4:Y:S01]  /*1980*/  MUFU.EX2 R4, R26 ;  /* 0x0000001a00047308 */ /* 0x000f220000000800 */
[----:B------:R-:W-:Y:S01]  /*1990*/  FMUL.FTZ R13, R13, 1.4426950216293334961 ;  /* 0x3fb8aa3b0d0d7820 */ /* 0x000fe20000410000 */
[----:B------:R-:W-:Y:S01]  /*19a0*/  FADD.FTZ R25, R25, R16 ;  /* 0x0000001019197221 */ /* 0x000fe20000010000 */
[----:B------:R-:W-:Y:S01]  /*19b0*/  FMUL.FTZ R19, R19, 1.4426950216293334961 ;  /* 0x3fb8aa3b13137820 */ /* 0x000fe20000410000 */
[C---:B-----5:R-:W-:Y:S01]  /*19c0*/  FADD.FTZ R21, -R0.reuse, R21 ;  /* 0x0000001500157221 */ /* 0x060fe20000010100 */
[----:B------:R-:W-:Y:S01]  /*19d0*/  STS [R3+0x200], R14 ;  /* 0x0002000e03007388 */ /* 0x000fe20000000800 */
[----:B------:R-:W-:-:S02]  /*19e0*/  FADD.FTZ R23, -R0, R23 ;  /* 0x0000001700177221 */ /* 0x000fc40000010100 */
[----:B------:R-:W5:Y:S01]  /*19f0*/  MUFU.EX2 R20, R20 ;  /* 0x0000001400147308 */ /* 0x000f620000000800 */
[----:B-1----:R-:W-:Y:S01]  /*1a00*/  FADD.FTZ R25, R25, R18 ;  /* 0x0000001219197221 */ /* 0x002fe20000010000 */
[----:B------:R-:W-:Y:S01]  /*1a10*/  FMUL.FTZ R21, R21, 1.4426950216293334961 ;  /* 0x3fb8aa3b15157820 */ /* 0x000fe20000410000 */
[----:B------:R-:W-:Y:S01]  /*1a20*/  FMUL.FTZ R23, R23, 1.4426950216293334961 ;  /* 0x3fb8aa3b17177820 */ /* 0x000fe20000410000 */
[----:B--2---:R-:W-:Y:S01]  /*1a30*/  FADD.FTZ R15, -R0, R15 ;  /* 0x0000000f000f7221 */ /* 0x004fe20000010100 */
[----:B------:R-:W-:Y:S03]  /*1a40*/  STS [R3+0x400], R16 ;  /* 0x0004001003007388 */ /* 0x000fe60000000800 */
[----:B------:R-:W1:Y:S01]  /*1a50*/  MUFU.EX2 R22, R22 ;  /* 0x0000001600167308 */ /* 0x000e620000000800 */
[----:B----4-:R-:W-:Y:S01]  /*1a60*/  FADD.FTZ R25, R25, R4 ;  /* 0x0000000419197221 */ /* 0x010fe20000010000 */
[----:B------:R-:W-:Y:S01]  /*1a70*/  FMUL.FTZ R15, R15, 1.4426950216293334961 ;  /* 0x3fb8aa3b0f0f7820 */ /* 0x000fe20000410000 */
[----:B------:R-:W-:Y:S04]  /*1a80*/  STS [R3+0x600], R18 ;  /* 0x0006001203007388 */ /* 0x000fe80000000800 */
[----:B------:R2:W-:Y:S01]  /*1a90*/  STS [R3+0x800], R4 ;  /* 0x0008000403007388 */ /* 0x0005e20000000800 */
[----:B------:R-:W4:Y:S01]  /*1aa0*/  MUFU.EX2 R26, R13 ;  /* 0x0000000d001a7308 */ /* 0x000f220000000800 */
[----:B-----5:R-:W-:-:S02]  /*1ab0*/  FADD.FTZ R25, R25, R20 ;  /* 0x0000001419197221 */ /* 0x020fc40000010000 */
[----:B------:R-:W-:Y:S01]  /*1ac0*/  STS [R3+0xa00], R20 ;  /* 0x000a001403007388 */ /* 0x000fe20000000800 */
[----:B0-----:R-:W-:-:S04]  /*1ad0*/  FADD.FTZ R9, -R0, R9 ;  /* 0x0000000900097221 */ /* 0x001fc80000010100 */
[----:B------:R-:W0:Y:S01]  /*1ae0*/  MUFU.EX2 R28, R19 ;  /* 0x00000013001c7308 */ /* 0x000e220000000800 */
[----:B-1----:R-:W-:Y:S01]  /*1af0*/  FADD.FTZ R25, R25, R22 ;  /* 0x0000001619197221 */ /* 0x002fe20000010000 */
[----:B------:R-:W-:Y:S01]  /*1b00*/  FMUL.FTZ R9, R9, 1.4426950216293334961 ;  /* 0x3fb8aa3b09097820 */ /* 0x000fe20000410000 */
[----:B------:R-:W-:Y:S01]  /*1b10*/  STS [R3+0xc00], R22 ;  /* 0x000c001603007388 */ /* 0x000fe20000000800 */
[----:B---3--:R-:W-:-:S04]  /*1b20*/  FADD.FTZ R11, -R0, R11 ;  /* 0x0000000b000b7221 */ /* 0x008fc80000010100 */
[----:B------:R-:W1:Y:S01]  /*1b30*/  MUFU.EX2 R32, R21 ;  /* 0x0000001500207308 */ /* 0x000e620000000800 */
[----:B----4-:R-:W-:Y:S01]  /*1b40*/  FADD.FTZ R25, R25, R26 ;  /* 0x0000001a19197221 */ /* 0x010fe20000010000 */
[----:B------:R-:W-:Y:S01]  /*1b50*/  FMUL.FTZ R11, R11, 1.4426950216293334961 ;  /* 0x3fb8aa3b0b0b7820 */ /* 0x000fe20000410000 */
[----:B------:R-:W-:Y:S05]  /*1b60*/  STS [R3+0xe00], R26 ;  /* 0x000e001a03007388 */ /* 0x000fea0000000800 */
[----:B------:R-:W3:Y:S01]  /*1b70*/  MUFU.EX2 R34, R23 ;  /* 0x0000001700227308 */ /* 0x000ee20000000800 */
[----:B0-----:R-:W-:Y:S01]  /*1b80*/  FADD.FTZ R25, R25, R28 ;  /* 0x0000001c19197221 */ /* 0x001fe20000010000 */
[----:B------:R-:W-:Y:S06]  /*1b90*/  STS [R3+0x1000], R28 ;  /* 0x0010001c03007388 */ /* 0x000fec0000000800 */
[----:B------:R-:W0:Y:S01]  /*1ba0*/  MUFU.EX2 R36, R15 ;  /* 0x0000000f00247308 */ /* 0x000e220000000800 */
[----:B-1----:R-:W-:Y:S01]  /*1bb0*/  FADD.FTZ R25, R25, R32 ;  /* 0x0000002019197221 */ /* 0x002fe20000010000 */
[----:B------:R-:W-:Y:S06]  /*1bc0*/  STS [R3+0x1200], R32 ;  /* 0x0012002003007388 */ /* 0x000fec0000000800 */
[----:B------:R-:W1:Y:S01]  /*1bd0*/  MUFU.EX2 R9, R9 ;  /* 0x0000000900097308 */ /* 0x000e620000000800 */
[----:B---3--:R-:W-:Y:S01]  /*1be0*/  FADD.FTZ R25, R25, R34 ;  /* 0x0000002219197221 */ /* 0x008fe20000010000 */
[----:B------:R-:W-:Y:S06]  /*1bf0*/  STS [R3+0x1400], R34 ;  /* 0x0014002203007388 */ /* 0x000fec0000000800 */
[----:B------:R-:W3:Y:S01]  /*1c00*/  MUFU.EX2 R10, R11 ;  /* 0x0000000b000a7308 */ /* 0x000ee20000000800 */
[----:B0-----:R-:W-:Y:S01]  /*1c10*/  FADD.FTZ R25, R25, R36 ;  /* 0x0000002419197221 */ /* 0x001fe20000010000 */
[----:B------:R-:W-:Y:S03]  /*1c20*/  STS [R3+0x1600], R36 ;  /* 0x0016002403007388 */ /* 0x000fe60000000800 */
[----:B-1----:R-:W-:Y:S01]  /*1c30*/  FADD.FTZ R25, R25, R9 ;  /* 0x0000000919197221 */ /* 0x002fe20000010000 */
[----:B------:R-:W-:Y:S04]  /*1c40*/  STS [R3+0x1800], R9 ;  /* 0x0018000903007388 */ /* 0x000fe80000000800 */
[----:B---3--:R0:W-:Y:S01]  /*1c50*/  STS [R3+0x1a00], R10 ;  /* 0x001a000a03007388 */ /* 0x0081e20000000800 */
[----:B--2---:R-:W-:Y:S01]  /*1c60*/  FADD.FTZ R4, R25, R10 ;  /* 0x0000000a19047221 */ /* 0x004fe20000010000 */
[----:B0-----:R-:W-:Y:S01]  /*1c70*/  IADD3 R3, R3, 0x2000, RZ ;  /* 0x0000200003037810 */ /* 0x001fe20007ffe0ff */
[----:B------:R-:W-:Y:S06]  /*1c80*/  @!P3 BRA `(.L_x_525) ;  /* 0xfffffff80070b947 */ /* 0x000fec000383ffff */
.L_x_524:
[----:B------:R-:W-:Y:S05]  /*1c90*/  BSYNC B1 ;  /* 0x0000000000017941 */ /* 0x000fea0003800000 */
.L_x_523:
[----:B------:R-:W-:Y:S01]  /*1ca0*/  IADD3 R5, -R2, UR4, RZ ;  /* 0x0000000402057c10 */ /* 0x000fe2000fffe1ff */
        /* <DEDUP_REMOVED lines=54> */
.L_x_527:
[----:B------:R-:W-:Y:S05]  /*2010*/  BSYNC B1 ;  /* 0x0000000000017941 */ /* 0x000fea0003800000 */
.L_x_526:
[----:B------:R-:W-:-:S13]  /*2020*/  ISETP.LT.OR P0, PT, R2, UR4, P0 ;  /* 0x0000000402007c0c */ /* 0x000fda0008701670 */
        /* <DEDUP_REMOVED lines=25> */
.L_x_519:
[----:B------:R-:W-:Y:S05]  /*21c0*/  BSYNC B0 ;  /* 0x0000000000007941 */ /* 0x000fea0003800000 */
.L_x_518:
        /* <DEDUP_REMOVED lines=10> */
[----:B---3--:R-:W-:Y:S01]  /*2270*/  @!P3 LEA R11, R11, R4, 0x18 ;  /* 0x000000040b0bb211 */ /* 0x008fe200078ec0ff */
[----:B0-----:R-:W-:Y:S01]  /*2280*/  FADD.FTZ R0, R3, R0 ;  /* 0x0000000003007221 */ /* 0x001fe20000010000 */
[----:B------:R-:W-:Y:S02]  /*2290*/  @!P0 MOV R3, 0x400 ;  /* 0x0000040000038802 */ /* 0x000fe40000000f00 */
[----:B------:R-:W-:Y:S02]  /*22a0*/  @!P3 LEA R10, R10, R11, 0x2 ;  /* 0x0000000b0a0ab211 */ /* 0x000fe400078e10ff */
[----:B------:R-:W0:Y:S01]  /*22b0*/  SHFL.BFLY PT, R5, R0, 0x4, 0x1f ;  /* 0x0c801f0000057f89 */ /* 0x000e2200000e0000 */
[----:B------:R-:W-:-:S05]  /*22c0*/  @!P0 VIADD R3, R3, 0x180 ;  /* 0x0000018003038836 */ /* 0x000fca0000000000 */
        /* <DEDUP_REMOVED lines=20> */
[----:B------:R-:W-:-:S05]  /*2410*/  VIADD R0, R0, UR4 ;  /* 0x0000000400007c36 */ /* 0x000fca0008000000 */
        /* <DEDUP_REMOVED lines=10> */
[----:B------:R-:W-:-:S04]  /*24c0*/  UIADD3 UR5, UR5, 0x1a0, URZ ;  /* 0x000001a005057890 */ /* 0x000fc8000fffe03f */
[----:B-1----:R-:W-:-:S06]  /*24d0*/  ULEA UR5, UR6, UR5, 0x18 ;  /* 0x0000000506057291 */ /* 0x002fcc000f8ec03f */
[----:B------:R-:W-:-:S07]  /*24e0*/  LEA R4, R30, UR5, 0x2 ;  /* 0x000000051e047c11 */ /* 0x000fce000f8e10ff */
.L_x_532:
[----:B------:R-:W0:Y:S01]  /*24f0*/  LDS R5, [R4] ;  /* 0x0000000004057984 */ /* 0x000e220000000800 */
[----:B------:R-:W-:Y:S01]  /*2500*/  IADD3 R2, R2, -0x1, RZ ;  /* 0xffffffff02027810 */ /* 0x000fe20007ffe0ff */
[----:B------:R-:W-:-:S03]  /*2510*/  VIADD R3, R3, 0x80 ;  /* 0x0000008003037836 */ /* 0x000fc60000000000 */
[----:B------:R-:W-:Y:S01]  /*2520*/  ISETP.NE.AND P0, PT, R2, RZ, PT ;  /* 0x000000ff0200720c */ /* 0x000fe20003f05270 */
[----:B0-----:R-:W-:-:S05]  /*2530*/  FMUL.FTZ R5, R5, R0 ;  /* 0x0000000005057220 */ /* 0x001fca0000410000 */
[----:B------:R0:W-:Y:S02]  /*2540*/  STS [R4], R5 ;  /* 0x0000000504007388 */ /* 0x0001e40000000800 */
[----:B0-----:R-:W-:-:S05]  /*2550*/  IADD3 R4, R4, 0x200, RZ ;  /* 0x0000020004047810 */ /* 0x001fca0007ffe0ff */
[----:B------:R-:W-:Y:S05]  /*2560*/  @P0 BRA `(.L_x_532) ;  /* 0xfffffffc00e00947 */ /* 0x000fea000383ffff */
.L_x_531:
[----:B------:R-:W-:Y:S05]  /*2570*/  BSYNC B1 ;  /* 0x0000000000017941 */ /* 0x000fea0003800000 */
.L_x_530:
        /* <DEDUP_REMOVED lines=12> */
[----:B------:R-:W-:Y:S02]  /*2640*/  MOV R4, UR4 ;  /* 0x0000000400047c02 */ /* 0x000fe40008000f00 */
[----:B------:R-:W-:-:S03]  /*2650*/  PLOP3.LUT P0, PT, PT, PT, PT, 0x8, 0x0 ;  /* 0x000000000000781c */ /* 0x000fc60003f0e170 */
[----:B------:R-:W-:-:S10]  /*2660*/  VIADD R4, R4, 0xfffffa00 ;  /* 0xfffffa0004047836 */ /* 0x000fd40000000000 */
.L_x_535:
[----:B------:R-:W0:Y:S01]  /*2670*/  LDS R15, [R2+-0x400] ;  /* 0xfffc0000020f7984 */ /* 0x000e220000000800 */
[----:B------:R-:W-:-:S03]  /*2680*/  IADD3 R3, R3, 0x800, RZ ;  /* 0x0000080003037810 */ /* 0x000fc60007ffe0ff */
[----:B------:R-:W1:Y:S01]  /*2690*/  LDS R17, [R2+-0x200] ;  /* 0xfffe000002117984 */ /* 0x000e620000000800 */
[----:B------:R-:W-:-:S03]  /*26a0*/  ISETP.GE.AND P2, PT, R3, R4, PT ;  /* 0x000000040300720c */ /* 0x000fc60003f46270 */
        /* <DEDUP_REMOVED lines=20> */
[----:B------:R0:W-:Y:S01]  /*27f0*/  STS [R2+-0x400], R15 ;  /* 0xfffc000f02007388 */ /* 0x0001e20000000800 */
[C---:B------:R-:W-:Y:S01]  /*2800*/  FMUL.FTZ R27, R0.reuse, R27 ;  /* 0x0000001b001b7220 */ /* 0x040fe20000410000 */
[C---:B------:R-:W-:Y:S02]  /*2810*/  FMUL.FTZ R29, R0.reuse, R29 ;  /* 0x0000001d001d7220 */ /* 0x040fe40000410000 */
        /* <DEDUP_REMOVED lines=25> */
.L_x_534:
[----:B------:R-:W-:Y:S05]  /*29b0*/  BSYNC B1 ;  /* 0x0000000000017941 */ /* 0x000fea0003800000 */
.L_x_533:
[----:B------:R-:W-:Y:S01]  /*29c0*/  IADD3 R4, -R3, UR4, RZ ;  /* 0x0000000403047c10 */ /* 0x000fe2000fffe1ff */
[----:B------:R-:W-:Y:S03]  /*29d0*/  BSSY B1, `(.L_x_536) ;  /* 0x000001e000017945 */ /* 0x000fe60003800000 */
        /* <DEDUP_REMOVED lines=29> */
.L_x_537:
[----:B------:R-:W-:Y:S05]  /*2bb0*/  BSYNC B1 ;  /* 0x0000000000017941 */ /* 0x000fea0003800000 */
.L_x_536:
[----:B------:R-:W-:-:S13]  /*2bc0*/  ISETP.LT.OR P0, PT, R3, UR4, P0 ;  /* 0x0000000403007c0c */ /* 0x000fda0008701670 */
        /* <DEDUP_REMOVED lines=13> */
.L_x_529:
[----:B------:R-:W-:Y:S05]  /*2ca0*/  BSYNC B0 ;  /* 0x0000000000007941 */ /* 0x000fea0003800000 */
.L_x_528:
[----:B------:R-:W-:Y:S06]  /*2cb0*/  BAR.SYNC.DEFER_BLOCKING 0x0 ;  /* 0x0000000000007b1d */ /* 0x000fec0000010000 */
[----:B------:R-:W-:Y:S04]  /*2cc0*/  BSSY B6, `(.L_x_538) ;  /* 0x000003c000067945 */ /* 0x000fe80003800000 */
[----:B------:R-:W-:Y:S05]  /*2cd0*/  @P1 BRA `(.L_x_539) ;  /* 0x0000000000e81947 */ /* 0x000fea0003800000 */
[----:B------:R-:W2:Y:S01]  /*2ce0*/  LDC R13, c[0x0][0x280] ;  /* 0x0000a000ff0d7b82 */ /* 0x000ea20000000800 */
[----:B01----:R-:W0:Y:S01]  /*2cf0*/  I2F.RP R3, R6 ;  /* 0x0000000600037306 */ /* 0x003e220000209400 */
[----:B------:R-:W-:-:S06]  /*2d00*/  ULDC UR4, c[0x0][0x27c] ;  /* 0x00009f0000047ab9 */ /* 0x000fcc0000000800 */
[----:B------:R-:W1:Y:S01]  /*2d10*/  LDC R2, c[0x0][0x284] ;  /* 0x0000a100ff027b82 */ /* 0x000e620000000800 */
[----:B0-----:R-:W0:Y:S01]  /*2d20*/  MUFU.RCP R3, R3 ;  /* 0x0000000300037308 */ /* 0x001e220000001000 */
[----:B--2---:R-:W-:Y:S02]  /*2d30*/  IABS R0, R13 ;  /* 0x0000000d00007213 */ /* 0x004fe40000000000 */
[----:B------:R-:W-:-:S05]  /*2d40*/  ISETP.NE.AND P1, PT, R13, RZ, PT ;  /* 0x000000ff0d00720c */ /* 0x000fca0003f25270 */
[----:B------:R-:W2:Y:S01]  /*2d50*/  I2F.RP R12, R0 ;  /* 0x00000000000c7306 */ /* 0x000ea20000209400 */
[----:B-1----:R-:W-:Y:S02]  /*2d60*/  ISETP.NE.AND P2, PT, R2, RZ, PT ;  /* 0x000000ff0200720c */ /* 0x002fe40003f45270 */
[----:B0-----:R-:W-:Y:S02]  /*2d70*/  IADD3 R4, R3, 0xffffffe, RZ ;  /* 0x0ffffffe03047810 */ /* 0x001fe40007ffe0ff */
[----:B------:R-:W-:-:S03]  /*2d80*/  IABS R16, R2 ;  /* 0x0000000200107213 */ /* 0x000fc60000000000 */
[----:B------:R0:W1:Y:S08]  /*2d90*/  F2I.FTZ.U32.TRUNC.NTZ R5, R4 ;  /* 0x0000000400057305 */ /* 0x000070000021f000 */
[----:B--2---:R-:W2:Y:S01]  /*2da0*/  MUFU.RCP R12, R12 ;  /* 0x0000000c000c7308 */ /* 0x004ea20000001000 */
[----:B0-----:R-:W-:Y:S01]  /*2db0*/  HFMA2.MMA R4, -RZ, RZ, 0, 0 ;  /* 0x00000000ff047435 */ /* 0x001fe200000001ff */
[----:B-1----:R-:W-:-:S05]  /*2dc0*/  IADD3 R9, RZ, -R5, RZ ;  /* 0x80000005ff097210 */ /* 0x002fca0007ffe0ff */
[----:B------:R-:W-:-:S04]  /*2dd0*/  IMAD R9, R9, R6, RZ ;  /* 0x0000000609097224 */ /* 0x000fc800078e02ff */
[----:B------:R-:W-:-:S04]  /*2de0*/  IMAD.HI.U32 R14, R5, R9, R4 ;  /* 0x00000009050e7227 */ /* 0x000fc800078e0004 */
[----:B--2---:R-:W-:Y:S02]  /*2df0*/  VIADD R10, R12, 0xffffffe ;  /* 0x0ffffffe0c0a7836 */ /* 0x004fe40000000000 */
[----:B------:R-:W-:Y:S02]  /*2e00*/  VIADD R12, R7, -UR4 ;  /* 0x80000004070c7c36 */ /* 0x000fe40008000000 */
[----:B------:R0:W1:Y:S02]  /*2e10*/  F2I.FTZ.U32.TRUNC.NTZ R11, R10 ;  /* 0x0000000a000b7305 */ /* 0x000064000021f000 */
[----:B0-----:R-:W-:Y:S02]  /*2e20*/  IMAD.MOV.U32 R10, RZ, RZ, RZ ;  /* 0x000000ffff0a7224 */ /* 0x001fe400078e00ff */
[----:B-1----:R-:W-:-:S04]  /*2e30*/  IMAD.MOV R3, RZ, RZ, -R11 ;  /* 0x000000ffff037224 */ /* 0x002fc800078e0a0b */
[----:B------:R-:W-:-:S04]  /*2e40*/  IMAD R3, R3, R0, RZ ;  /* 0x0000000003037224 */ /* 0x000fc800078e02ff */
[----:B------:R-:W-:Y:S01]  /*2e50*/  IMAD.HI.U32 R18, R11, R3, R10 ;  /* 0x000000030b127227 */ /* 0x000fe200078e000a */
[----:B------:R-:W-:-:S07]  /*2e60*/  MOV R3, R33 ;  /* 0x0000002100037202 */ /* 0x000fce0000000f00 */
.L_x_541:
        /* <DEDUP_REMOVED lines=28> */
[----:B------:R-:W-:-:S13]  /*3030*/  ISETP.GT.OR P0, PT, R7, R12, !P0 ;  /* 0x0000000c0700720c */ /* 0x000fda0004704670 */
[----:B------:R-:W-:Y:S05]  /*3040*/  @P0 BRA `(.L_x_540) ;  /* 0x0000001c00800947 */ /* 0x000fea0003800000 */
[----:B------:R-:W-:-:S04]  /*3050*/  IADD3 R3, R3, 0x4, RZ ;  /* 0x0000000403037810 */ /* 0x000fc80007ffe0ff */
[----:B------:R-:W-:-:S13]  /*3060*/  ISETP.GE.AND P0, PT, R3, UR38, PT ;  /* 0x0000002603007c0c */ /* 0x000fda000bf06270 */
[----:B------:R-:W-:Y:S05]  /*3070*/  @!P0 BRA `(.L_x_541) ;  /* 0xfffffffc007c8947 */ /* 0x000fea000383ffff */
.L_x_539:
[----:B------:R-:W-:Y:S05]  /*3080*/  BSYNC B6 ;  /* 0x0000000000067941 */ /* 0x000fea0003800000 */
.L_x_538:
[----:B------:R-:W-:-:S03]  /*3090*/  UMOV UR4, 0xffffffff ;  /* 0xffffffff00047882 */ /* 0x000fc60000000000 */
[----:B------:R-:W-:Y:S05]  /*30a0*/  BRA.DIV UR4, `(.L_x_542) ;  /* 0x00000022042c7947 */ /* 0x000fea000b800000 */
[----:B------:R-:W-:Y:S01]  /*30b0*/  IMAD.MOV.U32 R14, RZ, RZ, RZ ;  /* 0x000000ffff0e7224 */ /* 0x000fe200078e00ff */
[----:B0-----:R-:W-:Y:S01]  /*30c0*/  HFMA2.MMA R0, -RZ, RZ, 0, 0 ;  /* 0x00000000ff007435 */ /* 0x001fe200000001ff */
[----:B------:R-:W-:Y:S01]  /*30d0*/  IMAD.MOV.U32 R10, RZ, RZ, RZ ;  /* 0x000000ffff0a7224 */ /* 0x000fe200078e00ff */
[----:B------:R-:W-:Y:S01]  /*30e0*/  MOV R19, RZ ;  /* 0x000000ff00137202 */ /* 0x000fe20000000f00 */
[--C-:B-1----:R-:W-:Y:S01]  /*30f0*/  FADD.FTZ R2, RZ, R14.reuse ;  /* 0x0000000eff027221 */ /* 0x102fe20000010000 */
[----:B------:R-:W-:Y:S01]  /*3100*/  FADD.FTZ R28, RZ, R14 ;  /* 0x0000000eff1c7221 */ /* 0x000fe20000010000 */
[----:B------:R-:W-:Y:S02]  /*3110*/  IMAD.MOV.U32 R17, RZ, RZ, RZ ;  /* 0x000000ffff117224 */ /* 0x000fe400078e00ff */
[----:B------:R-:W-:Y:S01]  /*3120*/  FADD.FTZ R10, RZ, R10 ;  /* 0x0000000aff0a7221 */ /* 0x000fe20000010000 */
[----:B------:R-:W-:Y:S01]  /*3130*/  FADD.FTZ R19, RZ, R19 ;  /* 0x00000013ff137221 */ /* 0x000fe20000010000 */
[----:B------:R-:W0:Y:S01]  /*3140*/  SHFL.BFLY PT, R3, R2, 0x1, 0x1f ;  /* 0x0c201f0002037f89 */ /* 0x000e2200000e0000 */
[----:B------:R-:W-:Y:S01]  /*3150*/  FADD.FTZ R17, RZ, R17 ;  /* 0x00000011ff117221 */ /* 0x000fe20000010000 */
[----:B------:R-:W-:Y:S01]  /*3160*/  FADD.FTZ R4, RZ, R0 ;  /* 0x00000000ff047221 */ /* 0x000fe20000010000 */
[--C-:B------:R-:W-:Y:S01]  /*3170*/  FADD.FTZ R0, RZ, R14.reuse ;  /* 0x0000000eff007221 */ /* 0x100fe20000010000 */
[----:B------:R-:W1:Y:S01]  /*3180*/  SHFL.BFLY PT, R5, R28, 0x1, 0x1f ;  /* 0x0c201f001c057f89 */ /* 0x000e6200000e0000 */
[----:B------:R-:W-:Y:S01]  /*3190*/  HFMA2.MMA R7, -RZ, RZ, 0, 0 ;  /* 0x00000000ff077435 */ /* 0x000fe200000001ff */
[----:B------:R-:W-:Y:S01]  /*31a0*/  FADD.FTZ R6, RZ, R14 ;  /* 0x0000000eff067221 */ /* 0x000fe20000010000 */
[----:B------:R-:W-:Y:S01]  /*31b0*/  IMAD.MOV.U32 R22, RZ, RZ, RZ ;  /* 0x000000ffff167224 */ /* 0x000fe200078e00ff */
[----:B------:R-:W2:Y:S04]  /*31c0*/  SHFL.BFLY PT, R23, R10, 0x1, 0x1f ;  /* 0x0c201f000a177f89 */ /* 0x000ea800000e0000 */
[----:B------:R-:W3:Y:S04]  /*31d0*/  SHFL.BFLY PT, R29, R4, 0x1, 0x1f ;  /* 0x0c201f00041d7f89 */ /* 0x000ee800000e0000 */
[----:B------:R-:W4:Y:S04]  /*31e0*/  SHFL.BFLY PT, R20, R17, 0x1, 0x1f ;  /* 0x0c201f0011147f89 */ /* 0x000f2800000e0000 */
[----:B------:R-:W5:Y:S04]  /*31f0*/  SHFL.BFLY PT, R8, R19, 0x1, 0x1f ;  /* 0x0c201f0013087f89 */ /* 0x000f6800000e0000 */
[----:B------:R-:W5:Y:S01]  /*3200*/  SHFL.BFLY PT, R25, R0, 0x1, 0x1f ;  /* 0x0c201f0000197f89 */ /* 0x000f6200000e0000 */
[----:B0-----:R-:W-:Y:S01]  /*3210*/  FADD.FTZ R26, R2, R3 ;  /* 0x00000003021a7221 */ /* 0x001fe20000010000 */
[----:B------:R-:W-:Y:S01]  /*3220*/  CS2R R2, SRZ ;  /* 0x0000000000027805 */ /* 0x000fe2000001ff00 */
[----:B-1----:R-:W-:Y:S01]  /*3230*/  FADD.FTZ R28, R28, R5 ;  /* 0x000000051c1c7221 */ /* 0x002fe20000010000 */
[--C-:B------:R-:W-:Y:S01]  /*3240*/  FADD.FTZ R5, RZ, R7.reuse ;  /* 0x00000007ff057221 */ /* 0x100fe20000010000 */
[----:B------:R-:W0:Y:S01]  /*3250*/  SHFL.BFLY PT, R31, R6, 0x1, 0x1f ;  /* 0x0c201f00061f7f89 */ /* 0x000e2200000e0000 */
[----:B------:R-:W-:-:S02]  /*3260*/  FADD.FTZ R7, RZ, R7 ;  /* 0x00000007ff077221 */ /* 0x000fc40000010000 */
[----:B------:R-:W-:Y:S01]  /*3270*/  FADD.FTZ R3, RZ, R3 ;  /* 0x00000003ff037221 */ /* 0x000fe20000010000 */
[----:B--2---:R-:W-:Y:S01]  /*3280*/  FADD.FTZ R10, R10, R23 ;  /* 0x000000170a0a7221 */ /* 0x004fe20000010000 */
[----:B------:R-:W1:Y:S01]  /*3290*/  SHFL.BFLY PT, R16, R5, 0x1, 0x1f ;  /* 0x0c201f0005107f89 */ /* 0x000e6200000e0000 */
[----:B------:R-:W-:Y:S01]  /*32a0*/  FADD.FTZ R2, RZ, R2 ;  /* 0x00000002ff027221 */ /* 0x000fe20000010000 */
[----:B---3--:R-:W-:Y:S01]  /*32b0*/  FADD.FTZ R29, R4, R29 ;  /* 0x0000001d041d7221 */ /* 0x008fe20000010000 */
[----:B------:R-:W-:Y:S01]  /*32c0*/  FADD.FTZ R4, RZ, R14 ;  /* 0x0000000eff047221 */ /* 0x000fe20000010000 */
[----:B------:R-:W2:Y:S01]  /*32d0*/  SHFL.BFLY PT, R23, R6, 0x1, 0x1f ;  /* 0x0c201f0006177f89 */ /* 0x000ea200000e0000 */
[----:B----4-:R-:W-:Y:S01]  /*32e0*/  FADD.FTZ R17, R17, R20 ;  /* 0x0000001411117221 */ /* 0x010fe20000010000 */
[----:B------:R-:W-:Y:S02]  /*32f0*/  FADD.FTZ R20, RZ, R14 ;  /* 0x0000000eff147221 */ /* 0x000fe40000010000 */
[----:B------:R-:W3:Y:S01]  /*3300*/  SHFL.BFLY PT, R18, R3, 0x1, 0x1f ;  /* 0x0c201f0003127f89 */ /* 0x000ee200000e0000 */
[----:B-----5:R-:W-:-:S03]  /*3310*/  FADD.FTZ R19, R19, R8 ;  /* 0x0000000813137221 */ /* 0x020fc60000010000 */
[----:B------:R-:W4:Y:S01]  /*3320*/  SHFL.BFLY PT, R9, R4, 0x1, 0x1f ;  /* 0x0c201f0004097f89 */ /* 0x000f2200000e0000 */
[----:B------:R-:W-:Y:S01]  /*3330*/  FADD.FTZ R0, R0, R25 ;  /* 0x0000001900007221 */ /* 0x000fe20000010000 */
[----:B------:R-:W-:Y:S02]  /*3340*/  MOV R25, RZ ;  /* 0x000000ff00197202 */ /* 0x000fe40000000f00 */
[----:B------:R-:W5:Y:S04]  /*3350*/  SHFL.BFLY PT, R8, R7, 0x1, 0x1f ;  /* 0x0c201f0007087f89 */ /* 0x000f6800000e0000 */
[----:B------:R-:W5:Y:S01]  /*3360*/  SHFL.BFLY PT, R14, R20, 0x1, 0x1f ;  /* 0x0c201f00140e7f89 */ /* 0x000f6200000e0000 */
[----:B------:R-:W-:Y:S01]  /*3370*/  FADD.FTZ R25, RZ, R25 ;  /* 0x00000019ff197221 */ /* 0x000fe20000010000 */
[----:B0-----:R-:W-:-:S02]  /*3380*/  FADD.FTZ R31, R6, R31 ;  /* 0x0000001f061f7221 */ /* 0x001fc40000010000 */
[----:B------:R-:W0:Y:S01]  /*3390*/  SHFL.BFLY PT, R21, R2, 0x1, 0x1f ;  /* 0x0c201f0002157f89 */ /* 0x000e2200000e0000 */
[----:B-1----:R-:W-:Y:S01]  /*33a0*/  FADD.FTZ R5, R5, R16 ;  /* 0x0000001005057221 */ /* 0x002fe20000010000 */
[----:B--2---:R-:W-:Y:S02]  /*33b0*/  FADD.FTZ R6, R6, R23 ;  /* 0x0000001706067221 */ /* 0x004fe40000010000 */
[----:B------:R-:W1:Y:S01]  /*33c0*/  SHFL.BFLY PT, R16, R25, 0x1, 0x1f ;  /* 0x0c201f0019107f89 */ /* 0x000e6200000e0000 */
[----:B------:R-:W-:Y:S02]  /*33d0*/  IMAD.MOV.U32 R23, RZ, RZ, RZ ;  /* 0x000000ffff177224 */ /* 0x000fe400078e00ff */
[----:B---3--:R-:W-:Y:S01]  /*33e0*/  FADD.FTZ R3, R3, R18 ;  /* 0x0000001203037221 */ /* 0x008fe20000010000 */
[--C-:B------:R-:W-:Y:S01]  /*33f0*/  FADD.FTZ R18, RZ, R22.reuse ;  /* 0x00000016ff127221 */ /* 0x100fe20000010000 */
[----:B------:R-:W-:Y:S01]  /*3400*/  FADD.FTZ R23, RZ, R23 ;  /* 0x00000017ff177221 */ /* 0x000fe20000010000 */
[----:B------:R-:W-:Y:S01]  /*3410*/  FADD.FTZ R22, RZ, R22 ;  /* 0x00000016ff167221 */ /* 0x000fe20000010000 */
[----:B----4-:R-:W-:-:S02]  /*3420*/  FADD.FTZ R4, R4, R9 ;  /* 0x0000000904047221 */ /* 0x010fc40000010000 */
[----:B------:R-:W2:Y:S01]  /*3430*/  SHFL.BFLY PT, R9, R18, 0x1, 0x1f ;  /* 0x0c201f0012097f89 */ /* 0x000ea200000e0000 */
[----:B-----5:R-:W-:Y:S01]  /*3440*/  FADD.FTZ R7, R7, R8 ;  /* 0x0000000807077221 */ /* 0x020fe20000010000 */
[----:B------:R-:W-:Y:S01]  /*3450*/  FADD.FTZ R8, R20, R14 ;  /* 0x0000000e14087221 */ /* 0x000fe20000010000 */
[----:B------:R-:W-:Y:S01]  /*3460*/  HFMA2.MMA R20, -RZ, RZ, 0, 0 ;  /* 0x00000000ff147435 */ /* 0x000fe200000001ff */
[----:B------:R-:W3:Y:S01]  /*3470*/  SHFL.BFLY PT, R14, R23, 0x1, 0x1f ;  /* 0x0c201f00170e7f89 */ /* 0x000ee200000e0000 */
[----:B0-----:R-:W-:-:S03]  /*3480*/  FADD.FTZ R2, R2, R21 ;  /* 0x0000001502027221 */ /* 0x001fc60000010000 */
[----:B------:R-:W0:Y:S01]  /*3490*/  SHFL.BFLY PT, R21, R22, 0x1, 0x1f ;  /* 0x0c201f0016157f89 */ /* 0x000e2200000e0000 */
[----:B-1----:R-:W-:Y:S01]  /*34a0*/  FADD.FTZ R16, R25, R16 ;  /* 0x0000001019107221 */ /* 0x002fe20000010000 */
[----:B------:R-:W-:-:S03]  /*34b0*/  IMAD.MOV.U32 R25, RZ, RZ, RZ ;  /* 0x000000ffff197224 */ /* 0x000fc600078e00ff */
[----:B------:R-:W-:Y:S01]  /*34c0*/  FADD.FTZ R27, RZ, R20 ;  /* 0x00000014ff1b7221 */ /* 0x000fe20000010000 */
[----:B------:R-:W-:-:S04]  /*34d0*/  FADD.FTZ R32, RZ, R25 ;  /* 0x00000019ff207221 */ /* 0x000fc80000010000 */
[----:B------:R-:W1:Y:S01]  /*34e0*/  SHFL.BFLY PT, R20, R27, 0x1, 0x1f ;  /* 0x0c201f001b147f89 */ /* 0x000e6200000e0000 */
[----:B--2---:R-:W-:Y:S01]  /*34f0*/  FADD.FTZ R9, R18, R9 ;  /* 0x0000000912097221 */ /* 0x004fe20000010000 */
[----:B---3--:R-:W-:Y:S02]  /*3500*/  FADD.FTZ R18, R23, R14 ;  /* 0x0000000e17127221 */ /* 0x008fe40000010000 */
[----:B------:R-:W2:Y:S01]  /*3510*/  SHFL.BFLY PT, R14, R32, 0x1, 0x1f ;  /* 0x0c201f00200e7f89 */ /* 0x000ea200000e0000 */
[----:B0-----:R-:W-:Y:S01]  /*3520*/  FADD.FTZ R21, R22, R21 ;  /* 0x0000001516157221 */ /* 0x001fe20000010000 */
[----:B------:R-:W-:-:S05]  /*3530*/  MOV R22, RZ ;  /* 0x000000ff00167202 */ /* 0x000fca0000000f00 */
[----:B------:R-:W-:Y:S01]  /*3540*/  FADD.FTZ R34, RZ, R22 ;  /* 0x00000016ff227221 */ /* 0x000fe20000010000 */
[----:B-1----:R-:W-:Y:S01]  /*3550*/  FADD.FTZ R23, R27, R20 ;  /* 0x000000141b177221 */ /* 0x002fe20000010000 */
[----:B--2---:R-:W-:-:S03]  /*3560*/  FADD.FTZ R20, R32, R14 ;  /* 0x0000000e20147221 */ /* 0x004fc60000010000 */
[----:B------:R-:W0:Y:S02]  /*3570*/  SHFL.BFLY PT, R14, R34, 0x1, 0x1f ;  /* 0x0c201f00220e7f89 */ /* 0x000e2400000e0000 */
[----:B0-----:R-:W-:Y:S01]  /*3580*/  FADD.FTZ R25, R34, R14 ;  /* 0x0000000e22197221 */ /* 0x001fe20000010000 */
[----:B------:R-:W-:-:S04]  /*3590*/  IMAD.MOV.U32 R14, RZ, RZ, RZ ;  /* 0x000000ffff0e7224 */ /* 0x000fc800078e00ff */
[----:B------:R-:W-:-:S05]  /*35a0*/  FADD.FTZ R35, RZ, R14 ;  /* 0x0000000eff237221 */ /* 0x000fca0000010000 */
[----:B------:R-:W0:Y:S02]  /*35b0*/  SHFL.BFLY PT, R14, R35, 0x1, 0x1f ;  /* 0x0c201f00230e7f89 */ /* 0x000e2400000e0000 */
[----:B0-----:R-:W-:Y:S01]  /*35c0*/  FADD.FTZ R22, R35, R14 ;  /* 0x0000000e23167221 */ /* 0x001fe20000010000 */
[----:B------:R-:W-:-:S10]  /*35d0*/  HFMA2.MMA R14, -RZ, RZ, 0, 0 ;  /* 0x00000000ff0e7435 */ /* 0x000fd400000001ff */
[----:B------:R-:W-:-:S05]  /*35e0*/  FADD.FTZ R27, RZ, R14 ;  /* 0x0000000eff1b7221 */ /* 0x000fca0000010000 */
[----:B------:R0:W1:Y:S02]  /*35f0*/  SHFL.BFLY PT, R14, R27, 0x1, 0x1f ;  /* 0x0c201f001b0e7f89 */ /* 0x00006400000e0000 */
.L_x_606:
[----:B------:R-:W-:Y:S05]  /*3600*/  WARPSYNC.ALL ;  /* 0x0000000000007948 */ /* 0x000fea0003800000 */
[----:B------:R-:W2:Y:S01]  /*3610*/  S2UR UR5, SR_CgaCtaId ;  /* 0x00000000000579c3 */ /* 0x000ea20000008800 */
[----:B------:R-:W-:Y:S01]  /*3620*/  LOP3.LUT R11, R24, 0x3, RZ, 0xc0, !PT ;  /* 0x00000003180b7812 */ /* 0x000fe200078ec0ff */
[----:B------:R-:W-:-:S06]  /*3630*/  UMOV UR4, 0x400 ;  /* 0x0000040000047882 */ /* 0x000fcc0000000000 */
[----:B------:R-:W-:Y:S01]  /*3640*/  BAR.SYNC.DEFER_BLOCKING 0x0 ;  /* 0x0000000000007b1d */ /* 0x000fe20000010000 */
[----:B------:R-:W-:Y:S01]  /*3650*/  UIADD3 UR4, UR4, 0x1a0, URZ ;  /* 0x000001a004047890 */ /* 0x000fe2000fffe03f */
[----:B------:R-:W-:Y:S01]  /*3660*/  ISETP.NE.AND P2, PT, R11, RZ, PT ;  /* 0x000000ff0b00720c */ /* 0x000fe20003f45270 */
[----:B01----:R-:W-:Y:S01]  /*3670*/  FADD.FTZ R27, R27, R14 ;  /* 0x0000000e1b1b7221 */ /* 0x003fe20000010000 */
[C---:B------:R-:W-:Y:S02]  /*3680*/  LOP3.LUT R11, R30.reuse, 0xffffffc0, RZ, 0xc0, !PT ;  /* 0xffffffc01e0b7812 */ /* 0x040fe400078ec0ff */
[----:B------:R-:W-:Y:S01]  /*3690*/  BSSY B0, `(.L_x_543) ;  /* 0x0000025000007945 */ /* 0x000fe20003800000 */
[----:B------:R-:W-:Y:S02]  /*36a0*/  ISETP.GT.OR P0, PT, R30, 0x3f, P2 ;  /* 0x0000003f1e00780c */ /* 0x000fe40001704670 */
[----:B------:R-:W-:Y:S02]  /*36b0*/  ISETP.NE.OR P4, PT, R11, 0x40, P2 ;  /* 0x000000400b00780c */ /* 0x000fe40001785670 */
[----:B------:R-:W-:-:S02]  /*36c0*/  SHF.R.S32.HI R11, RZ, 0x1f, R24 ;  /* 0x0000001fff0b7819 */ /* 0x000fc40000011418 */
[C---:B------:R-:W-:Y:S02]  /*36d0*/  ISETP.GT.OR P1, PT, R30.reuse, 0x1f, P2 ;  /* 0x0000001f1e00780c */ /* 0x040fe40001724670 */
[----:B------:R-:W-:Y:S02]  /*36e0*/  LEA.HI R24, R11, R24, RZ, 0x2 ;  /* 0x000000180b187211 */ /* 0x000fe400078f10ff */
[----:B------:R-:W-:Y:S02]  /*36f0*/  LOP3.LUT R11, R30, 0xffffffe0, RZ, 0xc0, !PT ;  /* 0xffffffe01e0b7812 */ /* 0x000fe400078ec0ff */
[----:B------:R-:W-:Y:S02]  /*3700*/  SHF.R.S32.HI R24, RZ, 0x2, R24 ;  /* 0x00000002ff187819 */ /* 0x000fe40000011418 */
[----:B------:R-:W-:Y:S01]  /*3710*/  ISETP.NE.OR P3, PT, R11, 0x20, P2 ;  /* 0x000000200b00780c */ /* 0x000fe20001765670 */
[----:B--2---:R-:W-:Y:S02]  /*3720*/  ULEA UR4, UR5, UR4, 0x18 ;  /* 0x0000000405047291 */ /* 0x004fe4000f8ec03f */
[----:B------:R-:W-:-:S05]  /*3730*/  IMAD R11, R33, 0xc0, R24 ;  /* 0x000000c0210b7824 */ /* 0x000fca00078e0218 */
        /* <DEDUP_REMOVED lines=26> */
.L_x_544:
[----:B------:R-:W-:Y:S05]  /*38e0*/  BSYNC B0 ;  /* 0x0000000000007941 */ /* 0x000fea0003800000 */
.L_x_543:
        /* <DEDUP_REMOVED lines=51> */
.L_x_546:
[----:B------:R-:W-:Y:S05]  /*3c20*/  BSYNC B0 ;  /* 0x0000000000007941 */ /* 0x000fea0003800000 */
.L_x_545:
        /* <DEDUP_REMOVED lines=27> */
.L_x_548:
[----:B------:R-:W-:Y:S05]  /*3de0*/  BSYNC B0 ;  /* 0x0000000000007941 */ /* 0x000fea0003800000 */
.L_x_547:
        /* <DEDUP_REMOVED lines=51> */
.L_x_550:
[----:B------:R-:W-:Y:S05]  /*4120*/  BSYNC B0 ;  /* 0x0000000000007941 */ /* 0x000fea0003800000 */
.L_x_549:
[----:B------:R-:W-:Y:S01]  /*4130*/  BAR.SYNC.DEFER_BLOCKING 0x0 ;  /* 0x0000000000007b1d */ /* 0x000fe20000010000 */
[----:B------:R-:W-:-:S05]  /*4140*/  VIADD R30, R30, 0x1f ;  /* 0x0000001f1e1e7836 */ /* 0x000fca0000000000 */
[----:B------:R-:W-:-:S13]  /*4150*/  ISETP.GT.U32.AND P0, PT, R30, 0x3e, PT ;  /* 0x0000003e1e00780c */ /* 0x000fda0003f04070 */
[----:B------:R-:W-:Y:S05]  /*4160*/  @P0 EXIT ;  /* 0x000000000000094d */ /* 0x000fea0003800000 */
[----:B------:R-:W-:Y:S01]  /*4170*/  UIMAD UR4, UR39, UR41, URZ ;  /* 0x00000029270472a4 */ /* 0x000fe2000f8e023f */
[----:B------:R-:W-:-:S03]  /*4180*/  ULDC UR6, c[0x0][0x14] ;  /* 0x0000050000067ab9 */ /* 0x000fc60000000800 */
[----:B------:R-:W-:Y:S02]  /*4190*/  UIMAD UR4, UR4, UR6, URZ ;  /* 0x00000006040472a4 */ /* 0x000fe4000f8e023f */
[----:B------:R-:W-:Y:S01]  /*41a0*/  UIMAD UR6, UR40, UR6, URZ ;  /* 0x00000006280672a4 */ /* 0x000fe2000f8e023f */
[----:B------:R-:W-:Y:S11]  /*41b0*/  @P2 EXIT ;  /* 0x000000000000294d */ /* 0x000ff60003800000 */
[----:B------:R-:W2:Y:S01]  /*41c0*/  S2UR UR7, SR_CTAID.Z ;  /* 0x00000000000779c3 */ /* 0x000ea20000002700 */
[----:B------:R-:W-:Y:S01]  /*41d0*/  UIMAD UR5, UR4, 0xc0, URZ ;  /* 0x000000c0040578a4 */ /* 0x000fe2000f8e023f */
[----:B01----:R-:W-:Y:S01]  /*41e0*/  F2FP.BF16.F32.PACK_AB R26, R29, R26 ;  /* 0x0000001a1d1a723e */ /* 0x003fe200000010ff */
[----:B------:R-:W-:Y:S01]  /*41f0*/  USHF.R.S32.HI UR9, URZ, 0x1f, UR6 ;  /* 0x0000001f3f097899 */ /* 0x000fe20008011406 */
[----:B------:R-:W-:Y:S01]  /*4200*/  F2FP.BF16.F32.PACK_AB R28, R31, R28 ;  /* 0x0000001c1f1c723e */ /* 0x000fe200000010ff */
[----:B------:R-:W-:Y:S01]  /*4210*/  USHF.R.S32.HI UR10, URZ, 0x1f, UR5 ;  /* 0x0000001f3f0a7899 */ /* 0x000fe20008011405 */
[----:B------:R-:W-:Y:S02]  /*4220*/  PRMT R29, R26, 0x7610, R29 ;  /* 0x000076101a1d7816 */ /* 0x000fe4000000001d */
[----:B------:R-:W-:Y:S02]  /*4230*/  F2FP.BF16.F32.PACK_AB R19, R19, R10 ;  /* 0x0000000a1313723e */ /* 0x000fe400000010ff */
[----:B------:R-:W-:-:S02]  /*4240*/  F2FP.BF16.F32.PACK_AB R0, R17, R0 ;  /* 0x000000001100723e */ /* 0x000fc400000010ff */
[----:B------:R-:W-:Y:S02]  /*4250*/  F2FP.BF16.F32.PACK_AB R16, R21, R16 ;  /* 0x000000101510723e */ /* 0x000fe400000010ff */
[----:B------:R-:W-:Y:S02]  /*4260*/  F2FP.BF16.F32.PACK_AB R18, R23, R18 ;  /* 0x000000121712723e */ /* 0x000fe400000010ff */
[----:B------:R-:W-:Y:S02]  /*4270*/  F2FP.BF16.F32.PACK_AB R20, R25, R20 ;  /* 0x000000141914723e */ /* 0x000fe400000010ff */
[----:B------:R-:W-:Y:S01]  /*4280*/  F2FP.BF16.F32.PACK_AB R22, R27, R22 ;  /* 0x000000161b16723e */ /* 0x000fe200000010ff */
[----:B--2---:R-:W-:-:S04]  /*4290*/  UIMAD UR7, UR7, 0xc0, URZ ;  /* 0x000000c0070778a4 */ /* 0x004fc8000f8e023f */
[----:B------:R-:W-:Y:S02]  /*42a0*/  USHF.R.S32.HI UR8, URZ, 0x1f, UR7 ;  /* 0x0000001f3f087899 */ /* 0x000fe40008011407 */
[----:B------:R-:W-:-:S04]  /*42b0*/  UIADD3 UR5, UP0, UP1, UR5, UR6, UR7 ;  /* 0x0000000605057290 */ /* 0x000fc8000f91e007 */
[----:B------:R-:W-:Y:S02]  /*42c0*/  UIADD3.X UR8, UR10, UR9, UR8, UP0, UP1 ;  /* 0x000000090a087290 */ /* 0x000fe400087e2408 */
[----:B------:R-:W-:Y:S01]  /*42d0*/  IADD3 R11, P0, R24, UR5, RZ ;  /* 0x00000005180b7c10 */ /* 0x000fe2000ff1e0ff */
[----:B------:R-:W-:-:S03]  /*42e0*/  ULDC.64 UR10, c[0x0][0x210] ;  /* 0x00008400000a7ab9 */ /* 0x000fc60000000a00 */
[----:B------:R-:W-:Y:S02]  /*42f0*/  LEA.HI.X.SX32 R14, R24, UR8, 0x1, P0 ;  /* 0x00000008180e7c11 */ /* 0x000fe400080f0eff */
[----:B------:R-:W-:-:S04]  /*4300*/  LEA R12, P0, R11, UR10, 0x1 ;  /* 0x0000000a0b0c7c11 */ /* 0x000fc8000f8008ff */
[----:B------:R-:W-:Y:S02]  /*4310*/  LEA.HI.X R13, R11, UR11, R14, 0x1, P0 ;  /* 0x0000000b0b0d7c11 */ /* 0x000fe400080f0c0e */
[----:B------:R-:W-:-:S03]  /*4320*/  IADD3 R11, R24, 0x8, RZ ;  /* 0x00000008180b7810 */ /* 0x000fc60007ffe0ff */
[----:B------:R0:W-:Y:S01]  /*4330*/  STG.E.U16 desc[UR36][R12.64], R29 ;  /* 0x0000001d0c007986 */ /* 0x0001e2000c101524 */
[----:B------:R-:W-:-:S04]  /*4340*/  IADD3 R15, P0, R11, UR5, RZ ;  /* 0x000000050b0f7c10 */ /* 0x000fc8000ff1e0ff */
[----:B------:R-:W-:Y:S01]  /*4350*/  LEA.HI.X.SX32 R30, R11, UR8, 0x1, P0 ;  /* 0x000000080b1e7c11 */ /* 0x000fe200080f0eff */
[----:B------:R-:W-:Y:S01]  /*4360*/  VIADD R11, R24, 0x10 ;  /* 0x00000010180b7836 */ /* 0x000fe20000000000 */
[----:B------:R-:W-:-:S04]  /*4370*/  LEA R14, P0, R15, UR10, 0x1 ;  /* 0x0000000a0f0e7c11 */ /* 0x000fc8000f8008ff */
[----:B------:R-:W-:Y:S02]  /*4380*/  LEA.HI.X R15, R15, UR11, R30, 0x1, P0 ;  /* 0x0000000b0f0f7c11 */ /* 0x000fe400080f0c1e */
[----:B0-----:R-:W-:Y:S02]  /*4390*/  PRMT R13, R26, 0x7632, R13 ;  /* 0x000076321a0d7816 */ /* 0x001fe4000000000d */
[C---:B------:R-:W-:Y:S02]  /*43a0*/  IADD3 R26, P0, R11.reuse, UR5, RZ ;  /* 0x000000050b1a7c10 */ /* 0x040fe4000ff1e0ff */
[----:B------:R-:W-:Y:S01]  /*43b0*/  PRMT R29, R28, 0x7632, R29 ;  /* 0x000076321c1d7816 */ /* 0x000fe2000000001d */
[----:B------:R0:W-:Y:S01]  /*43c0*/  STG.E.U16 desc[UR36][R14.64], R13 ;  /* 0x0000000d0e007986 */ /* 0x0001e2000c101524 */
[----:B------:R-:W-:Y:S02]  /*43d0*/  LEA.HI.X.SX32 R11, R11, UR8, 0x1, P0 ;  /* 0x000000080b0b7c11 */ /* 0x000fe400080f0eff */
[----:B------:R-:W-:-:S02]  /*43e0*/  LEA R12, P0, R26, UR10, 0x1 ;  /* 0x0000000a1a0c7c11 */ /* 0x000fc4000f8008ff */
[----:B------:R-:W-:Y:S02]  /*43f0*/  PRMT R30, R19, 0x7610, R30 ;  /* 0x00007610131e7816 */ /* 0x000fe4000000001e */
[----:B0-----:R-:W-:Y:S02]  /*4400*/  LEA.HI.X R13, R26, UR11, R11, 0x1, P0 ;  /* 0x0000000b1a0d7c11 */ /* 0x001fe400080f0c0b */
[----:B------:R-:W-:Y:S02]  /*4410*/  IADD3 R11, R24, 0x18, RZ ;  /* 0x00000018180b7810 */ /* 0x000fe40007ffe0ff */
[----:B------:R-:W-:Y:S02]  /*4420*/  PRMT R15, R28, 0x7610, R15 ;  /* 0x000076101c0f7816 */ /* 0x000fe4000000000f */
[----:B------:R-:W-:-:S03]  /*4430*/  IADD3 R26, P0, R11, UR5, RZ ;  /* 0x000000050b1a7c10 */ /* 0x000fc6000ff1e0ff */
[----:B------:R0:W-:Y:S01]  /*4440*/  STG.E.U16 desc[UR36][R12.64], R15 ;  /* 0x0000000f0c007986 */ /* 0x0001e2000c101524 */
[----:B------:R-:W-:Y:S02]  /*4450*/  LEA.HI.X.SX32 R11, R11, UR8, 0x1, P0 ;  /* 0x000000080b0b7c11 */ /* 0x000fe400080f0eff */
[----:B------:R-:W-:-:S04]  /*4460*/  LEA R14, P0, R26, UR10, 0x1 ;  /* 0x0000000a1a0e7c11 */ /* 0x000fc8000f8008ff */
[----:B0-----:R-:W-:Y:S01]  /*4470*/  LEA.HI.X R15, R26, UR11, R11, 0x1, P0 ;  /* 0x0000000b1a0f7c11 */ /* 0x001fe200080f0c0b */
[C---:B------:R-:W-:Y:S01]  /*4480*/  VIADD R11, R24.reuse, 0x20 ;  /* 0x00000020180b7836 */ /* 0x040fe20000000000 */
[----:B------:R-:W-:-:S03]  /*4490*/  IADD3 R26, R24, 0x28, RZ ;  /* 0x00000028181a7810 */ /* 0x000fc60007ffe0ff */
[----:B------:R0:W-:Y:S01]  /*44a0*/  STG.E.U16 desc[UR36][R14.64], R29 ;  /* 0x0000001d0e007986 */ /* 0x0001e2000c101524 */
[C---:B------:R-:W-:Y:S02]  /*44b0*/  IADD3 R28, P0, R11.reuse, UR5, RZ ;  /* 0x000000050b1c7c10 */ /* 0x040fe4000ff1e0ff */
[----:B------:R-:W-:Y:S02]  /*44c0*/  IADD3 R13, P1, R26, UR5, RZ ;  /* 0x000000051a0d7c10 */ /* 0x000fe4000ff3e0ff */
[----:B------:R-:W-:Y:S02]  /*44d0*/  LEA.HI.X.SX32 R11, R11, UR8, 0x1, P0 ;  /* 0x000000080b0b7c11 */ /* 0x000fe400080f0eff */
[----:B------:R-:W-:Y:S02]  /*44e0*/  LEA R10, P0, R28, UR10, 0x1 ;  /* 0x0000000a1c0a7c11 */ /* 0x000fe4000f8008ff */
[----:B------:R-:W-:Y:S02]  /*44f0*/  LEA.HI.X.SX32 R26, R26, UR8, 0x1, P1 ;  /* 0x000000081a1a7c11 */ /* 0x000fe400088f0eff */
[----:B------:R-:W-:Y:S01]  /*4500*/  LEA.HI.X R11, R28, UR11, R11, 0x1, P0 ;  /* 0x0000000b1c0b7c11 */ /* 0x000fe200080f0c0b */
[----:B0-----:R-:W-:Y:S01]  /*4510*/  VIADD R14, R24, 0x30 ;  /* 0x00000030180e7836 */ /* 0x001fe20000000000 */
[----:B------:R-:W-:-:S02]  /*4520*/  LEA R12, P0, R13, UR10, 0x1 ;  /* 0x0000000a0d0c7c11 */ /* 0x000fc4000f8008ff */
[----:B------:R-:W-:Y:S01]  /*4530*/  IADD3 R15, R24, 0x38, RZ ;  /* 0x00000038180f7810 */ /* 0x000fe20007ffe0ff */
[----:B------:R0:W-:Y:S01]  /*4540*/  STG.E.U16 desc[UR36][R10.64], R30 ;  /* 0x0000001e0a007986 */ /* 0x0001e2000c101524 */
[----:B------:R-:W-:Y:S02]  /*4550*/  LEA.HI.X R13, R13, UR11, R26, 0x1, P0 ;  /* 0x0000000b0d0d7c11 */ /* 0x000fe400080f0c1a */
[----:B------:R-:W-:-:S04]  /*4560*/  IADD3 R28, P0, R14, UR5, RZ ;  /* 0x000000050e1c7c10 */ /* 0x000fc8000ff1e0ff */
[----:B------:R-:W-:Y:S02]  /*4570*/  LEA.HI.X.SX32 R29, R14, UR8, 0x1, P0 ;  /* 0x000000080e1d7c11 */ /* 0x000fe400080f0eff */
[----:B------:R-:W-:Y:S02]  /*4580*/  LEA R14, P0, R28, UR10, 0x1 ;  /* 0x0000000a1c0e7c11 */ /* 0x000fe4000f8008ff */
[----:B0-----:R-:W-:Y:S02]  /*4590*/  PRMT R11, R19, 0x7632, R11 ;  /* 0x00007632130b7816 */ /* 0x001fe4000000000b */
[C---:B------:R-:W-:Y:S02]  /*45a0*/  IADD3 R19, P1, R15.reuse, UR5, RZ ;  /* 0x000000050f137c10 */ /* 0x040fe4000ff3e0ff */
[----:B------:R-:W-:Y:S01]  /*45b0*/  PRMT R30, R0, 0x7632, R30 ;  /* 0x00007632001e7816 */ /* 0x000fe2000000001e */
[----:B------:R0:W-:Y:S01]  /*45c0*/  STG.E.U16 desc[UR36][R12.64], R11 ;  /* 0x0000000b0c007986 */ /* 0x0001e2000c101524 */
[----:B------:R-:W-:-:S02]  /*45d0*/  LEA.HI.X.SX32 R26, R15, UR8, 0x1, P1 ;  /* 0x000000080f1a7c11 */ /* 0x000fc400088f0eff */
[--C-:B------:R-:W-:Y:S02]  /*45e0*/  LEA.HI.X R15, R28, UR11, R29.reuse, 0x1, P0 ;  /* 0x0000000b1c0f7c11 */ /* 0x100fe400080f0c1d */
[----:B------:R-:W-:Y:S01]  /*45f0*/  PRMT R29, R0, 0x7610, R29 ;  /* 0x00007610001d7816 */ /* 0x000fe2000000001d */
[----:B------:R-:W-:Y:S01]  /*4600*/  VIADD R0, R24, 0x40 ;  /* 0x0000004018007836 */ /* 0x000fe20000000000 */
[----:B------:R-:W-:-:S03]  /*4610*/  LEA R10, P1, R19, UR10, 0x1 ;  /* 0x0000000a130a7c11 */ /* 0x000fc6000f8208ff */
[----:B------:R1:W-:Y:S01]  /*4620*/  STG.E.U16 desc[UR36][R14.64], R29 ;  /* 0x0000001d0e007986 */ /* 0x0003e2000c101524 */
[----:B------:R-:W-:Y:S01]  /*4630*/  IADD3 R28, P0, R0, UR5, RZ ;  /* 0x00000005001c7c10 */ /* 0x000fe2000ff1e0ff */
[C---:B0-----:R-:W-:Y:S01]  /*4640*/  VIADD R13, R24.reuse, 0x50 ;  /* 0x00000050180d7836 */ /* 0x041fe20000000000 */
[----:B------:R-:W-:Y:S02]  /*4650*/  IADD3 R12, R24, 0x48, RZ ;  /* 0x00000048180c7810 */ /* 0x000fe40007ffe0ff */
[----:B------:R-:W-:Y:S02]  /*4660*/  LEA.HI.X R11, R19, UR11, R26, 0x1, P1 ;  /* 0x0000000b130b7c11 */ /* 0x000fe400088f0c1a */
[C---:B------:R-:W-:Y:S02]  /*4670*/  IADD3 R19, P1, R12.reuse, UR5, RZ ;  /* 0x000000050c137c10 */ /* 0x040fe4000ff3e0ff */
[----:B------:R-:W-:Y:S01]  /*4680*/  IADD3 R17, P2, R13, UR5, RZ ;  /* 0x000000050d117c10 */ /* 0x000fe2000ff5e0ff */
[----:B------:R0:W-:Y:S01]  /*4690*/  STG.E.U16 desc[UR36][R10.64], R30 ;  /* 0x0000001e0a007986 */ /* 0x0001e2000c101524 */
[----:B------:R-:W-:-:S02]  /*46a0*/  LEA.HI.X.SX32 R26, R12, UR8, 0x1, P1 ;  /* 0x000000080c1a7c11 */ /* 0x000fc400088f0eff */
[----:B-1----:R-:W-:Y:S02]  /*46b0*/  F2FP.BF16.F32.PACK_AB R15, R3, R2 ;  /* 0x00000002030f723e */ /* 0x002fe400000010ff */
[----:B------:R-:W-:Y:S02]  /*46c0*/  LEA.HI.X.SX32 R3, R0, UR8, 0x1, P0 ;  /* 0x0000000800037c11 */ /* 0x000fe400080f0eff */
[----:B------:R-:W-:Y:S02]  /*46d0*/  LEA R2, P0, R28, UR10, 0x1 ;  /* 0x0000000a1c027c11 */ /* 0x000fe4000f8008ff */
[----:B------:R-:W-:Y:S02]  /*46e0*/  LEA.HI.X.SX32 R0, R13, UR8, 0x1, P2 ;  /* 0x000000080d007c11 */ /* 0x000fe400090f0eff */
[----:B------:R-:W-:Y:S02]  /*46f0*/  LEA R12, P1, R19, UR10, 0x1 ;  /* 0x0000000a130c7c11 */ /* 0x000fe4000f8208ff */
[----:B0-----:R-:W-:-:S02]  /*4700*/  LEA R10, P2, R17, UR10, 0x1 ;  /* 0x0000000a110a7c11 */ /* 0x001fc4000f8408ff */
[----:B------:R-:W-:Y:S02]  /*4710*/  IADD3 R14, R24, 0x58, RZ ;  /* 0x00000058180e7810 */ /* 0x000fe40007ffe0ff */
[----:B------:R-:W-:Y:S02]  /*4720*/  LEA.HI.X R3, R28, UR11, R3, 0x1, P0 ;  /* 0x0000000b1c037c11 */ /* 0x000fe400080f0c03 */
[C---:B------:R-:W-:Y:S02]  /*4730*/  PRMT R31, R15.reuse, 0x7610, R31 ;  /* 0x000076100f1f7816 */ /* 0x040fe4000000001f */
[----:B------:R-:W-:Y:S01]  /*4740*/  PRMT R32, R15, 0x7632, R32 ;  /* 0x000076320f207816 */ /* 0x000fe20000000020 */
[----:B------:R-:W-:Y:S01]  /*4750*/  VIADD R15, R24, 0x60 ;  /* 0x00000060180f7836 */ /* 0x000fe20000000000 */
[----:B------:R-:W-:Y:S01]  /*4760*/  LEA.HI.X R13, R19, UR11, R26, 0x1, P1 ;  /* 0x0000000b130d7c11 */ /* 0x000fe200088f0c1a */
[----:B------:R-:W-:Y:S01]  /*4770*/  STG.E.U16 desc[UR36][R2.64], R31 ;  /* 0x0000001f02007986 */ /* 0x000fe2000c101524 */
[----:B------:R-:W-:-:S02]  /*4780*/  LEA.HI.X R11, R17, UR11, R0, 0x1, P2 ;  /* 0x0000000b110b7c11 */ /* 0x000fc400090f0c00 */
[----:B------:R-:W-:Y:S01]  /*4790*/  IADD3 R29, P0, R14, UR5, RZ ;  /* 0x000000050e1d7c10 */ /* 0x000fe2000ff1e0ff */
[----:B------:R0:W-:Y:S01]  /*47a0*/  STG.E.U16 desc[UR36][R12.64], R32 ;  /* 0x000000200c007986 */ /* 0x0001e2000c101524 */
[----:B------:R-:W-:Y:S02]  /*47b0*/  IADD3 R17, R24, 0x68, RZ ;  /* 0x0000006818117810 */ /* 0x000fe40007ffe0ff */
[----:B------:R-:W-:Y:S02]  /*47c0*/  IADD3 R19, P1, R15, UR5, RZ ;  /* 0x000000050f137c10 */ /* 0x000fe4000ff3e0ff */
[----:B------:R-:W-:Y:S02]  /*47d0*/  F2FP.BF16.F32.PACK_AB R0, R5, R4 ;  /* 0x000000040500723e */ /* 0x000fe400000010ff */
[----:B------:R-:W-:Y:S02]  /*47e0*/  LEA.HI.X.SX32 R30, R14, UR8, 0x1, P0 ;  /* 0x000000080e1e7c11 */ /* 0x000fe400080f0eff */
[----:B------:R-:W-:-:S02]  /*47f0*/  IADD3 R5, P2, R17, UR5, RZ ;  /* 0x0000000511057c10 */ /* 0x000fc4000ff5e0ff */
[----:B------:R-:W-:Y:S01]  /*4800*/  LEA R14, P0, R29, UR10, 0x1 ;  /* 0x0000000a1d0e7c11 */ /* 0x000fe2000f8008ff */
[C---:B0-----:R-:W-:Y:S01]  /*4810*/  VIADD R12, R24.reuse, 0x70 ;  /* 0x00000070180c7836 */ /* 0x041fe20000000000 */
[----:B------:R-:W-:Y:S02]  /*4820*/  LEA.HI.X.SX32 R28, R15, UR8, 0x1, P1 ;  /* 0x000000080f1c7c11 */ /* 0x000fe400088f0eff */
[----:B------:R-:W-:Y:S01]  /*4830*/  LEA.HI.X.SX32 R26, R17, UR8, 0x1, P2 ;  /* 0x00000008111a7c11 */ /* 0x000fe200090f0eff */
[----:B------:R-:W-:Y:S01]  /*4840*/  VIADD R17, R24, 0x80 ;  /* 0x0000008018117836 */ /* 0x000fe20000000000 */
[----:B------:R-:W-:Y:S02]  /*4850*/  LEA R2, P1, R19, UR10, 0x1 ;  /* 0x0000000a13027c11 */ /* 0x000fe4000f8208ff */
[----:B------:R-:W-:Y:S02]  /*4860*/  LEA.HI.X R15, R29, UR11, R30, 0x1, P0 ;  /* 0x0000000b1d0f7c11 */ /* 0x000fe400080f0c1e */
[----:B------:R-:W-:-:S02]  /*4870*/  PRMT R31, R0, 0x7610, R31 ;  /* 0x00007610001f7816 */ /* 0x000fc4000000001f */
[----:B------:R-:W-:Y:S02]  /*4880*/  LEA R4, P2, R5, UR10, 0x1 ;  /* 0x0000000a05047c11 */ /* 0x000fe4000f8408ff */
[----:B------:R-:W-:Y:S01]  /*4890*/  PRMT R32, R0, 0x7632, R32 ;  /* 0x0000763200207816 */ /* 0x000fe20000000020 */
[----:B------:R-:W-:Y:S01]  /*48a0*/  STG.E.U16 desc[UR36][R10.64], R31 ;  /* 0x0000001f0a007986 */ /* 0x000fe2000c101524 */
[----:B------:R-:W-:Y:S02]  /*48b0*/  IADD3 R13, R24, 0x78, RZ ;  /* 0x00000078180d7810 */ /* 0x000fe40007ffe0ff */
[----:B------:R-:W-:Y:S01]  /*48c0*/  IADD3 R29, P0, R12, UR5, RZ ;  /* 0x000000050c1d7c10 */ /* 0x000fe2000ff1e0ff */
[----:B------:R0:W-:Y:S01]  /*48d0*/  STG.E.U16 desc[UR36][R14.64], R32 ;  /* 0x000000200e007986 */ /* 0x0001e2000c101524 */
[----:B------:R-:W-:Y:S02]  /*48e0*/  LEA.HI.X R3, R19, UR11, R28, 0x1, P1 ;  /* 0x0000000b13037c11 */ /* 0x000fe400088f0c1c */
[----:B------:R-:W-:-:S02]  /*48f0*/  LEA.HI.X R5, R5, UR11, R26, 0x1, P2 ;  /* 0x0000000b05057c11 */ /* 0x000fc400090f0c1a */
[----:B------:R-:W-:Y:S02]  /*4900*/  IADD3 R28, P1, R13, UR5, RZ ;  /* 0x000000050d1c7c10 */ /* 0x000fe4000ff3e0ff */
[----:B------:R-:W-:Y:S02]  /*4910*/  F2FP.BF16.F32.PACK_AB R0, R7, R6 ;  /* 0x000000060700723e */ /* 0x000fe400000010ff */
[----:B------:R-:W-:Y:S02]  /*4920*/  LEA.HI.X.SX32 R30, R12, UR8, 0x1, P0 ;  /* 0x000000080c1e7c11 */ /* 0x000fe400080f0eff */
[----:B------:R-:W-:Y:S01]  /*4930*/  IADD3 R19, P2, R17, UR5, RZ ;  /* 0x0000000511137c10 */ /* 0x000fe2000ff5e0ff */
[C---:B0-----:R-:W-:Y:S01]  /*4940*/  VIADD R15, R24.reuse, 0x90 ;  /* 0x00000090180f7836 */ /* 0x041fe20000000000 */
[----:B------:R-:W-:Y:S02]  /*4950*/  LEA R6, P0, R29, UR10, 0x1 ;  /* 0x0000000a1d067c11 */ /* 0x000fe4000f8008ff */
[----:B------:R-:W-:-:S02]  /*4960*/  IADD3 R14, R24, 0x88, RZ ;  /* 0x00000088180e7810 */ /* 0x000fc40007ffe0ff */
[----:B------:R-:W-:Y:S02]  /*4970*/  LEA.HI.X.SX32 R13, R13, UR8, 0x1, P1 ;  /* 0x000000080d0d7c11 */ /* 0x000fe400088f0eff */
[----:B------:R-:W-:Y:S02]  /*4980*/  LEA.HI.X.SX32 R26, R17, UR8, 0x1, P2 ;  /* 0x00000008111a7c11 */ /* 0x000fe400090f0eff */
[----:B------:R-:W-:Y:S02]  /*4990*/  LEA R10, P1, R28, UR10, 0x1 ;  /* 0x0000000a1c0a7c11 */ /* 0x000fe4000f8208ff */
[----:B------:R-:W-:Y:S02]  /*49a0*/  LEA.HI.X R7, R29, UR11, R30, 0x1, P0 ;  /* 0x0000000b1d077c11 */ /* 0x000fe400080f0c1e */
[----:B------:R-:W-:Y:S02]  /*49b0*/  LEA R12, P2, R19, UR10, 0x1 ;  /* 0x0000000a130c7c11 */ /* 0x000fe4000f8408ff */
[----:B------:R-:W-:-:S02]  /*49c0*/  IADD3 R29, P0, R14, UR5, RZ ;  /* 0x000000050e1d7c10 */ /* 0x000fc4000ff1e0ff */
[----:B------:R-:W-:Y:S02]  /*49d0*/  IADD3 R17, R24, 0x98, RZ ;  /* 0x0000009818117810 */ /* 0x000fe40007ffe0ff */
[----:B------:R-:W-:Y:S02]  /*49e0*/  PRMT R31, R0, 0x7610, R31 ;  /* 0x00007610001f7816 */ /* 0x000fe4000000001f */
[----:B------:R-:W-:Y:S02]  /*49f0*/  LEA.HI.X R11, R28, UR11, R13, 0x1, P1 ;  /* 0x0000000b1c0b7c11 */ /* 0x000fe400088f0c0d */
[----:B------:R-:W-:Y:S01]  /*4a00*/  PRMT R32, R0, 0x7632, R32 ;  /* 0x0000763200207816 */ /* 0x000fe20000000020 */
[----:B------:R-:W-:Y:S01]  /*4a10*/  STG.E.U16 desc[UR36][R2.64], R31 ;  /* 0x0000001f02007986 */ /* 0x000fe2000c101524 */
[----:B------:R-:W-:Y:S02]  /*4a20*/  LEA.HI.X R13, R19, UR11, R26, 0x1, P2 ;  /* 0x0000000b130d7c11 */ /* 0x000fe400090f0c1a */
[----:B------:R-:W-:Y:S01]  /*4a30*/  F2FP.BF16.F32.PACK_AB R0, R9, R8 ;  /* 0x000000080900723e */ /* 0x000fe200000010ff */
[----:B------:R0:W-:Y:S01]  /*4a40*/  STG.E.U16 desc[UR36][R4.64], R32 ;  /* 0x0000002004007986 */ /* 0x0001e2000c101524 */
[----:B------:R-:W-:-:S02]  /*4a50*/  LEA.HI.X.SX32 R30, R14, UR8, 0x1, P0 ;  /* 0x000000080e1e7c11 */ /* 0x000fc400080f0eff */
[----:B------:R-:W-:Y:S02]  /*4a60*/  IADD3 R28, P1, R15, UR5, RZ ;  /* 0x000000050f1c7c10 */ /* 0x000fe4000ff3e0ff */
[----:B------:R-:W-:Y:S02]  /*4a70*/  IADD3 R19, P2, R17, UR5, RZ ;  /* 0x0000000511137c10 */ /* 0x000fe4000ff5e0ff */
[----:B------:R-:W-:Y:S02]  /*4a80*/  LEA R8, P0, R29, UR10, 0x1 ;  /* 0x0000000a1d087c11 */ /* 0x000fe4000f8008ff */
[----:B------:R-:W-:Y:S02]  /*4a90*/  LEA.HI.X.SX32 R15, R15, UR8, 0x1, P1 ;  /* 0x000000080f0f7c11 */ /* 0x000fe400088f0eff */
[----:B------:R-:W-:Y:S01]  /*4aa0*/  LEA.HI.X.SX32 R26, R17, UR8, 0x1, P2 ;  /* 0x00000008111a7c11 */ /* 0x000fe200090f0eff */
[C---:B0-----:R-:W-:Y:S01]  /*4ab0*/  VIADD R4, R24.reuse, 0xa0 ;  /* 0x000000a018047836 */ /* 0x041fe20000000000 */
[----:B------:R-:W-:Y:S01]  /*4ac0*/  LEA.HI.X R9, R29, UR11, R30, 0x1, P0 ;  /* 0x0000000b1d097c11 */ /* 0x000fe200080f0c1e */
[----:B------:R-:W-:Y:S01]  /*4ad0*/  VIADD R17, R24, 0xb0 ;  /* 0x000000b018117836 */ /* 0x000fe20000000000 */
[----:B------:R-:W-:-:S02]  /*4ae0*/  LEA R14, P1, R28, UR10, 0x1 ;  /* 0x0000000a1c0e7c11 */ /* 0x000fc4000f8208ff */
[C---:B------:R-:W-:Y:S02]  /*4af0*/  LEA R2, P2, R19.reuse, UR10, 0x1 ;  /* 0x0000000a13027c11 */ /* 0x040fe4000f8408ff */
[C---:B------:R-:W-:Y:S02]  /*4b00*/  PRMT R29, R0.reuse, 0x7610, R29 ;  /* 0x00007610001d7816 */ /* 0x040fe4000000001d */
[----:B------:R-:W-:Y:S02]  /*4b10*/  PRMT R30, R0, 0x7632, R30 ;  /* 0x00007632001e7816 */ /* 0x000fe4000000001e */
[----:B------:R-:W-:Y:S01]  /*4b20*/  IADD3 R0, R24, 0xa8, RZ ;  /* 0x000000a818007810 */ /* 0x000fe20007ffe0ff */
[----:B------:R-:W-:Y:S01]  /*4b30*/  STG.E.U16 desc[UR36][R6.64], R29 ;  /* 0x0000001d06007986 */ /* 0x000fe2000c101524 */
[----:B------:R-:W-:Y:S02]  /*4b40*/  LEA.HI.X R15, R28, UR11, R15, 0x1, P1 ;  /* 0x0000000b1c0f7c11 */ /* 0x000fe400088f0c0f */
[----:B------:R-:W-:Y:S01]  /*4b50*/  LEA.HI.X R3, R19, UR11, R26, 0x1, P2 ;  /* 0x0000000b13037c11 */ /* 0x000fe200090f0c1a */
[----:B------:R0:W-:Y:S01]  /*4b60*/  STG.E.U16 desc[UR36][R10.64], R30 ;  /* 0x0000001e0a007986 */ /* 0x0001e2000c101524 */
[----:B------:R-:W-:-:S02]  /*4b70*/  IADD3 R19, P0, R4, UR5, RZ ;  /* 0x0000000504137c10 */ /* 0x000fc4000ff1e0ff */
[----:B------:R-:W-:Y:S01]  /*4b80*/  IADD3 R5, P1, R0, UR5, RZ ;  /* 0x0000000500057c10 */ /* 0x000fe2000ff3e0ff */
[----:B------:R1:W-:Y:S01]  /*4b90*/  STG.E.U16 desc[UR36][R12.64], R16 ;  /* 0x000000100c007986 */ /* 0x0003e2000c101524 */
[----:B------:R-:W-:Y:S02]  /*4ba0*/  LEA.HI.X.SX32 R26, R4, UR8, 0x1, P0 ;  /* 0x00000008041a7c11 */ /* 0x000fe400080f0eff */
[----:B------:R-:W-:Y:S02]  /*4bb0*/  LEA.HI.X.SX32 R0, R0, UR8, 0x1, P1 ;  /* 0x0000000800007c11 */ /* 0x000fe400088f0eff */
[C---:B------:R-:W-:Y:S02]  /*4bc0*/  LEA R4, P1, R5.reuse, UR10, 0x1 ;  /* 0x0000000a05047c11 */ /* 0x040fe4000f8208ff */
[----:B------:R-:W-:Y:S02]  /*4bd0*/  IADD3 R24, R24, 0xb8, RZ ;  /* 0x000000b818187810 */ /* 0x000fe40007ffe0ff */
[----:B------:R-:W-:-:S02]  /*4be0*/  LEA.HI.X R5, R5, UR11, R0, 0x1, P1 ;  /* 0x0000000b05057c11 */ /* 0x000fc400088f0c00 */
[C---:B------:R-:W-:Y:S02]  /*4bf0*/  IADD3 R0, P1, R24.reuse, UR5, RZ ;  /* 0x0000000518007c10 */ /* 0x040fe4000ff3e0ff */
[C---:B------:R-:W-:Y:S02]  /*4c00*/  LEA R28, P0, R19.reuse, UR10, 0x1 ;  /* 0x0000000a131c7c11 */ /* 0x040fe4000f8008ff */
[----:B0-----:R-:W-:Y:S02]  /*4c10*/  LEA.HI.X.SX32 R11, R24, UR8, 0x1, P1 ;  /* 0x00000008180b7c11 */ /* 0x001fe400088f0eff */
[C---:B------:R-:W-:Y:S02]  /*4c20*/  LEA R10, P1, R0.reuse, UR10, 0x1 ;  /* 0x0000000a000a7c11 */ /* 0x040fe4000f8208ff */
[----:B------:R-:W-:Y:S02]  /*4c30*/  LEA.HI.X R29, R19, UR11, R26, 0x1, P0 ;  /* 0x0000000b131d7c11 */ /* 0x000fe400080f0c1a */
[----:B------:R-:W-:-:S02]  /*4c40*/  LEA.HI.X R11, R0, UR11, R11, 0x1, P1 ;  /* 0x0000000b000b7c11 */ /* 0x000fc400088f0c0b */
[----:B------:R-:W-:Y:S02]  /*4c50*/  PRMT R0, R16, 0x7632, R0 ;  /* 0x0000763210007816 */ /* 0x000fe40000000000 */
[C---:B------:R-:W-:Y:S02]  /*4c60*/  IADD3 R7, P0, R17.reuse, UR5, RZ ;  /* 0x0000000511077c10 */ /* 0x040fe4000ff1e0ff */
[----:B-1----:R-:W-:Y:S01]  /*4c70*/  PRMT R12, R22, 0x7632, R12 ;  /* 0x00007632160c7816 */ /* 0x002fe2000000000c */
[----:B------:R0:W-:Y:S01]  /*4c80*/  STG.E.U16 desc[UR36][R8.64], R0 ;  /* 0x0000000008007986 */ /* 0x0001e2000c101524 */
[----:B------:R-:W-:Y:S02]  /*4c90*/  LEA.HI.X.SX32 R26, R17, UR8, 0x1, P0 ;  /* 0x00000008111a7c11 */ /* 0x000fe400080f0eff */
[C---:B------:R-:W-:Y:S01]  /*4ca0*/  LEA R6, P0, R7.reuse, UR10, 0x1 ;  /* 0x0000000a07067c11 */ /* 0x040fe2000f8008ff */
[----:B------:R-:W-:Y:S03]  /*4cb0*/  STG.E.U16 desc[UR36][R14.64], R18 ;  /* 0x000000120e007986 */ /* 0x000fe6000c101524 */
[----:B------:R-:W-:-:S02]  /*4cc0*/  LEA.HI.X R7, R7, UR11, R26, 0x1, P0 ;  /* 0x0000000b07077c11 */ /* 0x000fc400080f0c1a */
[----:B0-----:R-:W-:-:S05]  /*4cd0*/  PRMT R9, R18, 0x7632, R9 ;  /* 0x0000763212097816 */ /* 0x001fca0000000009 */
[----:B------:R0:W-:Y:S04]  /*4ce0*/  STG.E.U16 desc[UR36][R2.64], R9 ;  /* 0x0000000902007986 */ /* 0x0001e8000c101524 */
[----:B------:R-:W-:Y:S01]  /*4cf0*/  STG.E.U16 desc[UR36][R28.64], R20 ;  /* 0x000000141c007986 */ /* 0x000fe2000c101524 */
[----:B0-----:R-:W-:-:S05]  /*4d00*/  PRMT R3, R20, 0x7632, R3 ;  /* 0x0000763214037816 */ /* 0x001fca0000000003 */
[----:B------:R-:W-:Y:S04]  /*4d10*/  STG.E.U16 desc[UR36][R4.64], R3 ;  /* 0x0000000304007986 */ /* 0x000fe8000c101524 */
[----:B------:R-:W-:Y:S04]  /*4d20*/  STG.E.U16 desc[UR36][R6.64], R22 ;  /* 0x0000001606007986 */ /* 0x000fe8000c101524 */
[----:B------:R-:W-:Y:S01]  /*4d30*/  STG.E.U16 desc[UR36][R10.64], R12 ;  /* 0x0000000c0a007986 */ /* 0x000fe2000c101524 */
[----:B------:R-:W-:Y:S05]  /*4d40*/  EXIT ;  /* 0x000000000000794d */ /* 0x000fea0003800000 */
.L_x_515:
        /* <DEDUP_REMOVED lines=16> */
.L_x_540:
        /* <DEDUP_REMOVED lines=16> */
.L_x_551:
[----:B------:R-:W-:Y:S05]  /*4f50*/  EXIT ;  /* 0x000000000000794d */ /* 0x000fea0003800000 */
.L_x_517:
[----:B------:R-:W-:Y:S01]  /*4f60*/  HFMA2.MMA R11, -RZ, RZ, 0, 1.847743988037109375e-06 ;  /* 0x0000001fff0b7435 */ /* 0x000fe200000001ff */
[----:B------:R-:W-:Y:S01]  /*4f70*/  IMAD.MOV.U32 R12, RZ, RZ, 0x10 ;  /* 0x00000010ff0c7424 */ /* 0x000fe200078e00ff */
[----:B------:R-:W-:Y:S01]  /*4f80*/  MOV R2, 0xff7fffff ;  /* 0xff7fffff00027802 */ /* 0x000fe20000000f00 */
[----:B------:R-:W-:-:S08]  /*4f90*/  IMAD.MOV.U32 R15, RZ, RZ, -0x1 ;  /* 0xffffffffff0f7424 */ /* 0x000fd000078e00ff */
[----:B------:R-:W-:Y:S05]  /*4fa0*/  WARPSYNC.COLLECTIVE R15, `(.L_x_552) ;  /* 0x000000000f087348 */ /* 0x000fea0003c00000 */
[----:B------:R0:W1:Y:S02]  /*4fb0*/  SHFL.BFLY P6, R14, R13, R12, R11 ;  /* 0x0c00000c0d0e7389 */ /* 0x00006400000c000b */
[----:B01----:R-:W-:Y:S01]  /*4fc0*/  ENDCOLLECTIVE ;  /* 0x000000000000791b */ /* 0x003fe20003800000 */
.L_x_552:
[----:B------:R-:W-:Y:S01]  /*4fd0*/  IMAD.MOV.U32 R12, RZ, RZ, 0x8 ;  /* 0x00000008ff0c7424 */ /* 0x000fe200078e00ff */
[----:B------:R-:W-:-:S04]  /*4fe0*/  FMNMX.FTZ R0, R14, -3.40282346638528859812e+38, !PT ;  /* 0xff7fffff0e007809 */ /* 0x000fc80007810000 */
[----:B------:R-:W-:-:S07]  /*4ff0*/  MOV R13, R0 ;  /* 0x00000000000d7202 */ /* 0x000fce0000000f00 */
[----:B------:R-:W-:Y:S05]  /*5000*/  WARPSYNC.COLLECTIVE R15, `(.L_x_553) ;  /* 0x000000000f087348 */ /* 0x000fea0003c00000 */
[----:B------:R0:W1:Y:S02]  /*5010*/  SHFL.BFLY P6, R14, R13, R12, R11 ;  /* 0x0c00000c0d0e7389 */ /* 0x00006400000c000b */
[----:B01----:R-:W-:Y:S01]  /*5020*/  ENDCOLLECTIVE ;  /* 0x000000000000791b */ /* 0x003fe20003800000 */
.L_x_553:
[----:B------:R-:W-:Y:S01]  /*5030*/  IMAD.MOV.U32 R12, RZ, RZ, 0x4 ;  /* 0x00000004ff0c7424 */ /* 0x000fe200078e00ff */
[----:B------:R-:W-:-:S04]  /*5040*/  FMNMX.FTZ R3, R0, R14, !PT ;  /* 0x0000000e00037209 */ /* 0x000fc80007810000 */
[----:B------:R-:W-:-:S07]  /*5050*/  MOV R13, R3 ;  /* 0x00000003000d7202 */ /* 0x000fce0000000f00 */
[----:B------:R-:W-:Y:S05]  /*5060*/  WARPSYNC.COLLECTIVE R15, `(.L_x_554) ;  /* 0x000000000f087348 */ /* 0x000fea0003c00000 */
[----:B------:R0:W1:Y:S02]  /*5070*/  SHFL.BFLY P6, R14, R13, R12, R11 ;  /* 0x0c00000c0d0e7389 */ /* 0x00006400000c000b */
[----:B01----:R-:W-:Y:S01]  /*5080*/  ENDCOLLECTIVE ;  /* 0x000000000000791b */ /* 0x003fe20003800000 */
.L_x_554:
[----:B------:R-:W-:Y:S01]  /*5090*/  IMAD.MOV.U32 R12, RZ, RZ, 0x2 ;  /* 0x00000002ff0c7424 */ /* 0x000fe200078e00ff */
[----:B------:R-:W-:-:S04]  /*50a0*/  FMNMX.FTZ R4, R3, R14, !PT ;  /* 0x0000000e03047209 */ /* 0x000fc80007810000 */
[----:B------:R-:W-:-:S07]  /*50b0*/  MOV R13, R4 ;  /* 0x00000004000d7202 */ /* 0x000fce0000000f00 */
[----:B------:R-:W-:Y:S05]  /*50c0*/  WARPSYNC.COLLECTIVE R15, `(.L_x_555) ;  /* 0x000000000f087348 */ /* 0x000fea0003c00000 */
[----:B------:R0:W1:Y:S02]  /*50d0*/  SHFL.BFLY P6, R14, R13, R12, R11 ;  /* 0x0c00000c0d0e7389 */ /* 0x00006400000c000b */
[----:B01----:R-:W-:Y:S01]  /*50e0*/  ENDCOLLECTIVE ;  /* 0x000000000000791b */ /* 0x003fe20003800000 */
.L_x_555:
[----:B------:R-:W-:Y:S01]  /*50f0*/  IMAD.MOV.U32 R12, RZ, RZ, 0x1 ;  /* 0x00000001ff0c7424 */ /* 0x000fe200078e00ff */
[----:B------:R-:W-:-:S04]  /*5100*/  FMNMX.FTZ R5, R4, R14, !PT ;  /* 0x0000000e04057209 */ /* 0x000fc80007810000 */
[----:B------:R-:W-:-:S07]  /*5110*/  MOV R13, R5 ;  /* 0x00000005000d7202 */ /* 0x000fce0000000f00 */
[----:B------:R-:W-:Y:S05]  /*5120*/  WARPSYNC.COLLECTIVE R15, `(.L_x_556) ;  /* 0x000000000f087348 */ /* 0x000fea0003c00000 */
[----:B------:R0:W1:Y:S02]  /*5130*/  SHFL.BFLY P6, R14, R13, R12, R11 ;  /* 0x0c00000c0d0e7389 */ /* 0x00006400000c000b */
[----:B01----:R-:W-:Y:S01]  /*5140*/  ENDCOLLECTIVE ;  /* 0x000000000000791b */ /* 0x003fe20003800000 */
.L_x_556:
[----:B------:R-:W-:Y:S05]  /*5150*/  BRA `(.L_x_557) ;  /* 0xffffffc000107947 */ /* 0x000fea000383ffff */
.L_x_542:
[----:B------:R-:W-:Y:S01]  /*5160*/  HFMA2.MMA R12, -RZ, RZ, 0, 1.1920928955078125e-07 ;  /* 0x00000002ff0c7435 */ /* 0x000fe200000001ff */
[----:B------:R-:W-:Y:S01]  /*5170*/  IMAD.MOV.U32 R13, RZ, RZ, RZ ;  /* 0x000000ffff0d7224 */ /* 0x000fe200078e00ff */
[----:B------:R-:W-:Y:S01]  /*5180*/  MOV R15, 0xffffffff ;  /* 0xffffffff000f7802 */ /* 0x000fe20000000f00 */
[----:B-1----:R-:W-:-:S08]  /*5190*/  IMAD.MOV.U32 R11, RZ, RZ, 0x1f ;  /* 0x0000001fff0b7424 */ /* 0x002fd000078e00ff */
[----:B0-----:R-:W-:Y:S05]  /*51a0*/  WARPSYNC.COLLECTIVE R15, `(.L_x_558) ;  /* 0x000000000f087348 */ /* 0x001fea0003c00000 */
[----:B------:R1:W2:Y:S02]  /*51b0*/  SHFL.BFLY P6, R14, R13, R12, R11 ;  /* 0x0c00000c0d0e7389 */ /* 0x0002a400000c000b */
[----:B012---:R-:W-:Y:S01]  /*51c0*/  ENDCOLLECTIVE ;  /* 0x000000000000791b */ /* 0x007fe20003800000 */
.L_x_558:
[----:B------:R-:W-:Y:S01]  /*51d0*/  HFMA2.MMA R12, -RZ, RZ, 0, 5.9604644775390625e-08 ;  /* 0x00000001ff0c7435 */ /* 0x000fe200000001ff */
[----:B------:R-:W-:-:S04]  /*51e0*/  FADD.FTZ R2, RZ, R14 ;  /* 0x0000000eff027221 */ /* 0x000fc80000010000 */
[----:B------:R-:W-:-:S07]  /*51f0*/  IMAD.MOV.U32 R13, RZ, RZ, R2 ;  /* 0x000000ffff0d7224 */ /* 0x000fce00078e0002 */
[----:B------:R-:W-:Y:S05]  /*5200*/  WARPSYNC.COLLECTIVE R15, `(.L_x_559) ;  /* 0x000000000f087348 */ /* 0x000fea0003c00000 */
[----:B------:R0:W1:Y:S02]  /*5210*/  SHFL.BFLY P6, R14, R13, R12, R11 ;  /* 0x0c00000c0d0e7389 */ /* 0x00006400000c000b */
[----:B01----:R-:W-:Y:S01]  /*5220*/  ENDCOLLECTIVE ;  /* 0x000000000000791b */ /* 0x003fe20003800000 */
.L_x_559:
[----:B------:R-:W-:Y:S01]  /*5230*/  MOV R13, RZ ;  /* 0x000000ff000d7202 */ /* 0x000fe20000000f00 */
[----:B------:R-:W-:Y:S02]  /*5240*/  IMAD.MOV.U32 R12, RZ, RZ, 0x2 ;  /* 0x00000002ff0c7424 */ /* 0x000fe400078e00ff */
[----:B------:R-:W-:-:S07]  /*5250*/  IMAD.MOV.U32 R3, RZ, RZ, R14 ;  /* 0x000000ffff037224 */ /* 0x000fce00078e000e */
[----:B------:R-:W-:Y:S05]  /*5260*/  WARPSYNC.COLLECTIVE R15, `(.L_x_560) ;  /* 0x000000000f087348 */ /* 0x000fea0003c00000 */
[----:B------:R0:W1:Y:S02]  /*5270*/  SHFL.BFLY P6, R14, R13, R12, R11 ;  /* 0x0c00000c0d0e7389 */ /* 0x00006400000c000b */
[----:B01----:R-:W-:Y:S01]  /*5280*/  ENDCOLLECTIVE ;  /* 0x000000000000791b */ /* 0x003fe20003800000 */
.L_x_560:
[----:B------:R-:W-:Y:S01]  /*5290*/  FADD.FTZ R26, R2, R3 ;  /* 0x00000003021a7221 */ /* 0x000fe20000010000 */
[----:B------:R-:W-:Y:S01]  /*52a0*/  HFMA2.MMA R12, -RZ, RZ, 0, 5.9604644775390625e-08 ;  /* 0x00000001ff0c7435 */ /* 0x000fe200000001ff */
[----:B------:R-:W-:-:S05]  /*52b0*/  MOV R0, R14 ;  /* 0x0000000e00007202 */ /* 0x000fca0000000f00 */
[----:B------:R-:W-:-:S04]  /*52c0*/  FADD.FTZ R4, RZ, R0 ;  /* 0x00000000ff047221 */ /* 0x000fc80000010000 */
[----:B------:R-:W-:-:S07]  /*52d0*/  IMAD.MOV.U32 R13, RZ, RZ, R4 ;  /* 0x000000ffff0d7224 */ /* 0x000fce00078e0004 */
[----:B------:R-:W-:Y:S05]  /*52e0*/  WARPSYNC.COLLECTIVE R15, `(.L_x_561) ;  /* 0x000000000f087348 */ /* 0x000fea0003c00000 */
[----:B------:R0:W1:Y:S02]  /*52f0*/  SHFL.BFLY P6, R14, R13, R12, R11 ;  /* 0x0c00000c0d0e7389 */ /* 0x00006400000c000b */
[----:B01----:R-:W-:Y:S01]  /*5300*/  ENDCOLLECTIVE ;  /* 0x000000000000791b */ /* 0x003fe20003800000 */
.L_x_561:
[----:B------:R-:W-:Y:S01]  /*5310*/  MOV R13, RZ ;  /* 0x000000ff000d7202 */ /* 0x000fe20000000f00 */
[----:B------:R-:W-:Y:S02]  /*5320*/  IMAD.MOV.U32 R12, RZ, RZ, 0x2 ;  /* 0x00000002ff0c7424 */ /* 0x000fe400078e00ff */
[----:B------:R-:W-:-:S07]  /*5330*/  IMAD.MOV.U32 R29, RZ, RZ, R14 ;  /* 0x000000ffff1d7224 */ /* 0x000fce00078e000e */
[----:B------:R-:W-:Y:S05]  /*5340*/  WARPSYNC.COLLECTIVE R15, `(.L_x_562) ;  /* 0x000000000f087348 */ /* 0x000fea0003c00000 */
[----:B------:R0:W1:Y:S02]  /*5350*/  SHFL.BFLY P6, R14, R13, R12, R11 ;  /* 0x0c00000c0d0e7389 */ /* 0x00006400000c000b */
[----:B01----:R-:W-:Y:S01]  /*5360*/  ENDCOLLECTIVE ;  /* 0x000000000000791b */ /* 0x003fe20003800000 */
.L_x_562:
[----:B------:R-:W-:Y:S01]  /*5370*/  FADD.FTZ R29, R4, R29 ;  /* 0x0000001d041d7221 */ /* 0x000fe20000010000 */
[----:B------:R-:W-:Y:S02]  /*5380*/  IMAD.MOV.U32 R12, RZ, RZ, 0x1 ;  /* 0x00000001ff0c7424 */ /* 0x000fe400078e00ff */
[----:B------:R-:W-:-:S05]  /*5390*/  FADD.FTZ R28, RZ, R14 ;  /* 0x0000000eff1c7221 */ /* 0x000fca0000010000 */
[----:B------:R-:W-:-:S07]  /*53a0*/  MOV R13, R28 ;  /* 0x0000001c000d7202 */ /* 0x000fce0000000f00 */
[----:B------:R-:W-:Y:S05]  /*53b0*/  WARPSYNC.COLLECTIVE R15, `(.L_x_563) ;  /* 0x000000000f087348 */ /* 0x000fea0003c00000 */
[----:B------:R0:W1:Y:S02]  /*53c0*/  SHFL.BFLY P6, R14, R13, R12, R11 ;  /* 0x0c00000c0d0e7389 */ /* 0x00006400000c000b */
[----:B01----:R-:W-:Y:S01]  /*53d0*/  ENDCOLLECTIVE ;  /* 0x000000000000791b */ /* 0x003fe20003800000 */
.L_x_563:
[----:B------:R-:W-:Y:S01]  /*53e0*/  HFMA2.MMA R12, -RZ, RZ, 0, 1.1920928955078125e-07 ;  /* 0x00000002ff0c7435 */ /* 0x000fe200000001ff */
[----:B------:R-:W-:Y:S01]  /*53f0*/  IMAD.MOV.U32 R13, RZ, RZ, RZ ;  /* 0x000000ffff0d7224 */ /* 0x000fe200078e00ff */
[----:B------:R-:W-:-:S09]  /*5400*/  MOV R5, R14 ;  /* 0x0000000e00057202 */ /* 0x000fd20000000f00 */
[----:B------:R-:W-:Y:S05]  /*5410*/  WARPSYNC.COLLECTIVE R15, `(.L_x_564) ;  /* 0x000000000f087348 */ /* 0x000fea0003c00000 */
[----:B------:R0:W1:Y:S02]  /*5420*/  SHFL.BFLY P6, R14, R13, R12, R11 ;  /* 0x0c00000c0d0e7389 */ /* 0x00006400000c000b */
[----:B01----:R-:W-:Y:S01]  /*5430*/  ENDCOLLECTIVE ;  /* 0x000000000000791b */ /* 0x003fe20003800000 */
.L_x_564:
[----:B------:R-:W-:Y:S01]  /*5440*/  FADD.FTZ R28, R28, R5 ;  /* 0x000000051c1c7221 */ /* 0x000fe20000010000 */
[----:B------:R-:W-:Y:S01]  /*5450*/  MOV R12, 0x1 ;  /* 0x00000001000c7802 */ /* 0x000fe20000000f00 */
[----:B------:R-:W-:-:S04]  /*5460*/  FADD.FTZ R6, RZ, R14 ;  /* 0x0000000eff067221 */ /* 0x000fc80000010000 */
[----:B------:R-:W-:-:S07]  /*5470*/  IMAD.MOV.U32 R13, RZ, RZ, R6 ;  /* 0x000000ffff0d7224 */ /* 0x000fce00078e0006 */
[----:B------:R-:W-:Y:S05]  /*5480*/  WARPSYNC.COLLECTIVE R15, `(.L_x_565) ;  /* 0x000000000f087348 */ /* 0x000fea0003c00000 */
[----:B------:R0:W1:Y:S02]  /*5490*/  SHFL.BFLY P6, R14, R13, R12, R11 ;  /* 0x0c00000c0d0e7389 */ /* 0x00006400000c000b */
[----:B01----:R-:W-:Y:S01]  /*54a0*/  ENDCOLLECTIVE ;  /* 0x000000000000791b */ /* 0x003fe20003800000 */
.L_x_565:
[----:B------:R-:W-:Y:S01]  /*54b0*/  HFMA2.MMA R13, -RZ, RZ, 0, 0 ;  /* 0x00000000ff0d7435 */ /* 0x000fe200000001ff */
[----:B------:R-:W-:Y:S02]  /*54c0*/  IMAD.MOV.U32 R12, RZ, RZ, 0x2 ;  /* 0x00000002ff0c7424 */ /* 0x000fe400078e00ff */
[----:B------:R-:W-:-:S08]  /*54d0*/  IMAD.MOV.U32 R31, RZ, RZ, R14 ;  /* 0x000000ffff1f7224 */ /* 0x000fd000078e000e */
[----:B------:R-:W-:Y:S05]  /*54e0*/  WARPSYNC.COLLECTIVE R15, `(.L_x_566) ;  /* 0x000000000f087348 */ /* 0x000fea0003c00000 */
[----:B------:R0:W1:Y:S02]  /*54f0*/  SHFL.BFLY P6, R14, R13, R12, R11 ;  /* 0x0c00000c0d0e7389 */ /* 0x00006400000c000b */
[----:B01----:R-:W-:Y:S01]  /*5500*/  ENDCOLLECTIVE ;  /* 0x000000000000791b */ /* 0x003fe20003800000 */
.L_x_566:
        /* <DEDUP_REMOVED lines=8> */
.L_x_567:
[----:B------:R-:W-:Y:S01]  /*5590*/  MOV R13, RZ ;  /* 0x000000ff000d7202 */ /* 0x000fe20000000f00 */
[----:B------:R-:W-:Y:S02]  /*55a0*/  IMAD.MOV.U32 R12, RZ, RZ, 0x2 ;  /* 0x00000002ff0c7424 */ /* 0x000fe400078e00ff */
[----:B------:R-:W-:-:S07]  /*55b0*/  IMAD.MOV.U32 R23, RZ, RZ, R14 ;  /* 0x000000ffff177224 */ /* 0x000fce00078e000e */
[----:B------:R-:W-:Y:S05]  /*55c0*/  WARPSYNC.COLLECTIVE R15, `(.L_x_568) ;  /* 0x000000000f087348 */ /* 0x000fea0003c00000 */
[----:B------:R0:W1:Y:S02]  /*55d0*/  SHFL.BFLY P6, R14, R13, R12, R11 ;  /* 0x0c00000c0d0e7389 */ /* 0x00006400000c000b */
[----:B01----:R-:W-:Y:S01]  /*55e0*/  ENDCOLLECTIVE ;  /* 0x000000000000791b */ /* 0x003fe20003800000 */
.L_x_568:
        /* <DEDUP_REMOVED lines=8> */
.L_x_569:
[----:B------:R-:W-:Y:S01]  /*5670*/  MOV R13, RZ ;  /* 0x000000ff000d7202 */ /* 0x000fe20000000f00 */
[----:B------:R-:W-:Y:S02]  /*5680*/  IMAD.MOV.U32 R12, RZ, RZ, 0x2 ;  /* 0x00000002ff0c7424 */ /* 0x000fe400078e00ff */
[----:B------:R-:W-:-:S07]  /*5690*/  IMAD.MOV.U32 R8, RZ, RZ, R14 ;  /* 0x000000ffff087224 */ /* 0x000fce00078e000e */
[----:B------:R-:W-:Y:S05]  /*56a0*/  WARPSYNC.COLLECTIVE R15, `(.L_x_570) ;  /* 0x000000000f087348 */ /* 0x000fea0003c00000 */
[----:B------:R0:W1:Y:S02]  /*56b0*/  SHFL.BFLY P6, R14, R13, R12, R11 ;  /* 0x0c00000c0d0e7389 */ /* 0x00006400000c000b */
[----:B01----:R-:W-:Y:S01]  /*56c0*/  ENDCOLLECTIVE ;  /* 0x000000000000791b */ /* 0x003fe20003800000 */
.L_x_570:
[----:B------:R-:W-:Y:S01]  /*56d0*/  FADD.FTZ R19, R19, R8 ;  /* 0x0000000813137221 */ /* 0x000fe20000010000 */
[----:B------:R-:W-:Y:S02]  /*56e0*/  IMAD.MOV.U32 R12, RZ, RZ, 0x1 ;  /* 0x00000001ff0c7424 */ /* 0x000fe400078e00ff */
[----:B------:R-:W-:-:S05]  /*56f0*/  FADD.FTZ R0, RZ, R14 ;  /* 0x0000000eff007221 */ /* 0x000fca0000010000 */
[----:B------:R-:W-:-:S07]  /*5700*/  MOV R13, R0 ;  /* 0x00000000000d7202 */ /* 0x000fce0000000f00 */
[----:B------:R-:W-:Y:S05]  /*5710*/  WARPSYNC.COLLECTIVE R15, `(.L_x_571) ;  /* 0x000000000f087348 */ /* 0x000fea0003c00000 */
[----:B------:R0:W1:Y:S02]  /*5720*/  SHFL.BFLY P6, R14, R13, R12, R11 ;  /* 0x0c00000c0d0e7389 */ /* 0x00006400000c000b */
[----:B01----:R-:W-:Y:S01]  /*5730*/  ENDCOLLECTIVE ;  /* 0x000000000000791b */ /* 0x003fe20003800000 */
.L_x_571:
[----:B------:R-:W-:Y:S01]  /*5740*/  HFMA2.MMA R12, -RZ, RZ, 0, 1.1920928955078125e-07 ;  /* 0x00000002ff0c7435 */ /* 0x000fe200000001ff */
[----:B------:R-:W-:Y:S01]  /*5750*/  IMAD.MOV.U32 R13, RZ, RZ, RZ ;  /* 0x000000ffff0d7224 */ /* 0x000fe200078e00ff */
[----:B------:R-:W-:-:S09]  /*5760*/  MOV R25, R14 ;  /* 0x0000000e00197202 */ /* 0x000fd20000000f00 */
[----:B------:R-:W-:Y:S05]  /*5770*/  WARPSYNC.COLLECTIVE R15, `(.L_x_572) ;  /* 0x000000000f087348 */ /* 0x000fea0003c00000 */
[----:B------:R0:W1:Y:S02]  /*5780*/  SHFL.BFLY P6, R14, R13, R12, R11 ;  /* 0x0c00000c0d0e7389 */ /* 0x00006400000c000b */
[----:B01----:R-:W-:Y:S01]  /*5790*/  ENDCOLLECTIVE ;  /* 0x000000000000791b */ /* 0x003fe20003800000 */
.L_x_572:
        /* <DEDUP_REMOVED lines=8> */
.L_x_573:
[----:B------:R-:W-:Y:S01]  /*5820*/  HFMA2.MMA R12, -RZ, RZ, 0, 1.1920928955078125e-07 ;  /* 0x00000002ff0c7435 */ /* 0x000fe200000001ff */
[----:B------:R-:W-:Y:S01]  /*5830*/  IMAD.MOV.U32 R13, RZ, RZ, RZ ;  /* 0x000000ffff0d7224 */ /* 0x000fe200078e00ff */
[----:B------:R-:W-:-:S09]  /*5840*/  MOV R20, R14 ;  /* 0x0000000e00147202 */ /* 0x000fd20000000f00 */
[----:B------:R-:W-:Y:S05]  /*5850*/  WARPSYNC.COLLECTIVE R15, `(.L_x_574) ;  /* 0x000000000f087348 */ /* 0x000fea0003c00000 */
[----:B------:R0:W1:Y:S02]  /*5860*/  SHFL.BFLY P6, R14, R13, R12, R11 ;  /* 0x0c00000c0d0e7389 */ /* 0x00006400000c000b */
[----:B01----:R-:W-:Y:S01]  /*5870*/  ENDCOLLECTIVE ;  /* 0x000000000000791b */ /* 0x003fe20003800000 */
.L_x_574:
        /* <DEDUP_REMOVED lines=8> */
.L_x_575:
[----:B------:R-:W-:Y:S01]  /*5900*/  HFMA2.MMA R12, -RZ, RZ, 0, 1.1920928955078125e-07 ;  /* 0x00000002ff0c7435 */ /* 0x000fe200000001ff */
[----:B------:R-:W-:Y:S01]  /*5910*/  IMAD.MOV.U32 R13, RZ, RZ, RZ ;  /* 0x000000ffff0d7224 */ /* 0x000fe200078e00ff */
[----:B------:R-:W-:-:S09]  /*5920*/  MOV R21, R14 ;  /* 0x0000000e00157202 */ /* 0x000fd20000000f00 */
[----:B------:R-:W-:Y:S05]  /*5930*/  WARPSYNC.COLLECTIVE R15, `(.L_x_576) ;  /* 0x000000000f087348 */ /* 0x000fea0003c00000 */
[----:B------:R0:W1:Y:S02]  /*5940*/  SHFL.BFLY P6, R14, R13, R12, R11 ;  /* 0x0c00000c0d0e7389 */ /* 0x00006400000c000b */
[----:B01----:R-:W-:Y:S01]  /*5950*/  ENDCOLLECTIVE ;  /* 0x000000000000791b */ /* 0x003fe20003800000 */
.L_x_576:
        /* <DEDUP_REMOVED lines=8> */
.L_x_577:
[----:B------:R-:W-:Y:S01]  /*59e0*/  HFMA2.MMA R12, -RZ, RZ, 0, 1.1920928955078125e-07 ;  /* 0x00000002ff0c7435 */ /* 0x000fe200000001ff */
[----:B------:R-:W-:Y:S01]  /*59f0*/  IMAD.MOV.U32 R13, RZ, RZ, RZ ;  /* 0x000000ffff0d7224 */ /* 0x000fe200078e00ff */
[----:B------:R-:W-:-:S09]  /*5a00*/  MOV R18, R14 ;  /* 0x0000000e00127202 */ /* 0x000fd20000000f00 */
[----:B------:R-:W-:Y:S05]  /*5a10*/  WARPSYNC.COLLECTIVE R15, `(.L_x_578) ;  /* 0x000000000f087348 */ /* 0x000fea0003c00000 */
[----:B------:R0:W1:Y:S02]  /*5a20*/  SHFL.BFLY P6, R14, R13, R12, R11 ;  /* 0x0c00000c0d0e7389 */ /* 0x00006400000c000b */
[----:B01----:R-:W-:Y:S01]  /*5a30*/  ENDCOLLECTIVE ;  /* 0x000000000000791b */ /* 0x003fe20003800000 */
.L_x_578:
[----:B------:R-:W-:Y:S01]  /*5a40*/  FADD.FTZ R3, R3, R18 ;  /* 0x0000001203037221 */ /* 0x000fe20000010000 */
[----:B------:R-:W-:Y:S01]  /*5a50*/  MOV R12, 0x1 ;  /* 0x00000001000c7802 */ /* 0x000fe20000000f00 */
[----:B------:R-:W-:-:S04]  /*5a60*/  FADD.FTZ R4, RZ, R14 ;  /* 0x0000000eff047221 */ /* 0x000fc80000010000 */
[----:B------:R-:W-:-:S07]  /*5a70*/  IMAD.MOV.U32 R13, RZ, RZ, R4 ;  /* 0x000000ffff0d7224 */ /* 0x000fce00078e0004 */
[----:B------:R-:W-:Y:S05]  /*5a80*/  WARPSYNC.COLLECTIVE R15, `(.L_x_579) ;  /* 0x000000000f087348 */ /* 0x000fea0003c00000 */
[----:B------:R0:W1:Y:S02]  /*5a90*/  SHFL.BFLY P6, R14, R13, R12, R11 ;  /* 0x0c00000c0d0e7389 */ /* 0x00006400000c000b */
[----:B01----:R-:W-:Y:S01]  /*5aa0*/  ENDCOLLECTIVE ;  /* 0x000000000000791b */ /* 0x003fe20003800000 */
.L_x_579:
[----:B------:R-:W-:Y:S01]  /*5ab0*/  HFMA2.MMA R13, -RZ, RZ, 0, 0 ;  /* 0x00000000ff0d7435 */ /* 0x000fe200000001ff */
[----:B------:R-:W-:Y:S02]  /*5ac0*/  IMAD.MOV.U32 R12, RZ, RZ, 0x2 ;  /* 0x00000002ff0c7424 */ /* 0x000fe400078e00ff */
[----:B------:R-:W-:-:S08]  /*5ad0*/  IMAD.MOV.U32 R9, RZ, RZ, R14 ;  /* 0x000000ffff097224 */ /* 0x000fd000078e000e */
[----:B------:R-:W-:Y:S05]  /*5ae0*/  WARPSYNC.COLLECTIVE R15, `(.L_x_580) ;  /* 0x000000000f087348 */ /* 0x000fea0003c00000 */
[----:B------:R0:W1:Y:S02]  /*5af0*/  SHFL.BFLY P6, R14, R13, R12, R11 ;  /* 0x0c00000c0d0e7389 */ /* 0x00006400000c000b */
[----:B01----:R-:W-:Y:S01]  /*5b00*/  ENDCOLLECTIVE ;  /* 0x000000000000791b */ /* 0x003fe20003800000 */
.L_x_580:
        /* <DEDUP_REMOVED lines=8> */
.L_x_581:
[----:B------:R-:W-:Y:S01]  /*5b90*/  MOV R13, RZ ;  /* 0x000000ff000d7202 */ /* 0x000fe20000000f00 */
[----:B------:R-:W-:Y:S02]  /*5ba0*/  IMAD.MOV.U32 R12, RZ, RZ, 0x2 ;  /* 0x00000002ff0c7424 */ /* 0x000fe400078e00ff */
[----:B------:R-:W-:-:S07]  /*5bb0*/  IMAD.MOV.U32 R16, RZ, RZ, R14 ;  /* 0x000000ffff107224 */ /* 0x000fce00078e000e */
[----:B------:R-:W-:Y:S05]  /*5bc0*/  WARPSYNC.COLLECTIVE R15, `(.L_x_582) ;  /* 0x000000000f087348 */ /* 0x000fea0003c00000 */
[----:B------:R0:W1:Y:S02]  /*5bd0*/  SHFL.BFLY P6, R14, R13, R12, R11 ;  /* 0x0c00000c0d0e7389 */ /* 0x00006400000c000b */
[----:B01----:R-:W-:Y:S01]  /*5be0*/  ENDCOLLECTIVE ;  /* 0x000000000000791b */ /* 0x003fe20003800000 */
.L_x_582:
[----:B------:R-:W-:Y:S01]  /*5bf0*/  FADD.FTZ R5, R5, R16 ;  /* 0x0000001005057221 */ /* 0x000fe20000010000 */
[----:B------:R-:W-:Y:S02]  /*5c00*/  IMAD.MOV.U32 R12, RZ, RZ, 0x1 ;  /* 0x00000001ff0c7424 */ /* 0x000fe400078e00ff */
[----:B------:R-:W-:-:S05]  /*5c10*/  FADD.FTZ R6, RZ, R14 ;  /* 0x0000000eff067221 */ /* 0x000fca0000010000 */
[----:B------:R-:W-:-:S07]  /*5c20*/  MOV R13, R6 ;  /* 0x00000006000d7202 */ /* 0x000fce0000000f00 */
[----:B------:R-:W-:Y:S05]  /*5c30*/  WARPSYNC.COLLECTIVE R15, `(.L_x_583) ;  /* 0x000000000f087348 */ /* 0x000fea0003c00000 */
[----:B------:R0:W1:Y:S02]  /*5c40*/  SHFL.BFLY P6, R14, R13, R12, R11 ;  /* 0x0c00000c0d0e7389 */ /* 0x00006400000c000b */
[----:B01----:R-:W-:Y:S01]  /*5c50*/  ENDCOLLECTIVE ;  /* 0x000000000000791b */ /* 0x003fe20003800000 */
.L_x_583:
[----:B------:R-:W-:Y:S01]  /*5c60*/  HFMA2.MMA R12, -RZ, RZ, 0, 1.1920928955078125e-07 ;  /* 0x00000002ff0c7435 */ /* 0x000fe200000001ff */
[----:B------:R-:W-:Y:S01]  /*5c70*/  IMAD.MOV.U32 R13, RZ, RZ, RZ ;  /* 0x000000ffff0d7224 */ /* 0x000fe200078e00ff */
[----:B------:R-:W-:-:S09]  /*5c80*/  MOV R23, R14 ;  /* 0x0000000e00177202 */ /* 0x000fd20000000f00 */
[----:B------:R-:W-:Y:S05]  /*5c90*/  WARPSYNC.COLLECTIVE R15, `(.L_x_584) ;  /* 0x000000000f087348 */ /* 0x000fea0003c00000 */
[----:B------:R0:W1:Y:S02]  /*5ca0*/  SHFL.BFLY P6, R14, R13, R12, R11 ;  /* 0x0c00000c0d0e7389 */ /* 0x00006400000c000b */
[----:B01----:R-:W-:Y:S01]  /*5cb0*/  ENDCOLLECTIVE ;  /* 0x000000000000791b */ /* 0x003fe20003800000 */
.L_x_584:
        /* <DEDUP_REMOVED lines=8> */
.L_x_585:
[----:B------:R-:W-:Y:S01]  /*5d40*/  HFMA2.MMA R12, -RZ, RZ, 0, 1.1920928955078125e-07 ;  /* 0x00000002ff0c7435 */ /* 0x000fe200000001ff */
[----:B------:R-:W-:Y:S01]  /*5d50*/  IMAD.MOV.U32 R13, RZ, RZ, RZ ;  /* 0x000000ffff0d7224 */ /* 0x000fe200078e00ff */
[----:B------:R-:W-:-:S09]  /*5d60*/  MOV R8, R14 ;  /* 0x0000000e00087202 */ /* 0x000fd20000000f00 */
[----:B------:R-:W-:Y:S05]  /*5d70*/  WARPSYNC.COLLECTIVE R15, `(.L_x_586) ;  /* 0x000000000f087348 */ /* 0x000fea0003c00000 */
[----:B------:R0:W1:Y:S02]  /*5d80*/  SHFL.BFLY P6, R14, R13, R12, R11 ;  /* 0x0c00000c0d0e7389 */ /* 0x00006400000c000b */
[----:B01----:R-:W-:Y:S01]  /*5d90*/  ENDCOLLECTIVE ;  /* 0x000000000000791b */ /* 0x003fe20003800000 */
.L_x_586:
[----:B------:R-:W-:Y:S01]  /*5da0*/  FADD.FTZ R7, R7, R8 ;  /* 0x0000000807077221 */ /* 0x000fe20000010000 */
[----:B------:R-:W-:Y:S01]  /*5db0*/  MOV R12, 0x1 ;  /* 0x00000001000c7802 */ /* 0x000fe20000000f00 */
[----:B------:R-:W-:-:S04]  /*5dc0*/  FADD.FTZ R20, RZ, R14 ;  /* 0x0000000eff147221 */ /* 0x000fc80000010000 */
[----:B------:R-:W-:-:S07]  /*5dd0*/  IMAD.MOV.U32 R13, RZ, RZ, R20 ;  /* 0x000000ffff0d7224 */ /* 0x000fce00078e0014 */
[----:B------:R-:W-:Y:S05]  /*5de0*/  WARPSYNC.COLLECTIVE R15, `(.L_x_587) ;  /* 0x000000000f087348 */ /* 0x000fea0003c00000 */
[----:B------:R0:W1:Y:S02]  /*5df0*/  SHFL.BFLY P6, R14, R13, R12, R11 ;  /* 0x0c00000c0d0e7389 */ /* 0x00006400000c000b */
[----:B01----:R-:W-:Y:S01]  /*5e00*/  ENDCOLLECTIVE ;  /* 0x000000000000791b */ /* 0x003fe20003800000 */
.L_x_587:
[----:B------:R-:W-:Y:S01]  /*5e10*/  HFMA2.MMA R12, -RZ, RZ, 0, 1.1920928955078125e-07 ;  /* 0x00000002ff0c7435 */ /* 0x000fe200000001ff */
[----:B------:R-:W-:Y:S02]  /*5e20*/  IMAD.MOV.U32 R13, RZ, RZ, RZ ;  /* 0x000000ffff0d7224 */ /* 0x000fe400078e00ff */
[----:B------:R-:W-:-:S08]  /*5e30*/  FADD.FTZ R8, R20, R14 ;  /* 0x0000000e14087221 */ /* 0x000fd00000010000 */
[----:B------:R-:W-:Y:S05]  /*5e40*/  WARPSYNC.COLLECTIVE R15, `(.L_x_588) ;  /* 0x000000000f087348 */ /* 0x000fea0003c00000 */
[----:B------:R0:W1:Y:S02]  /*5e50*/  SHFL.BFLY P6, R14, R13, R12, R11 ;  /* 0x0c00000c0d0e7389 */ /* 0x00006400000c000b */
[----:B01----:R-:W-:Y:S01]  /*5e60*/  ENDCOLLECTIVE ;  /* 0x000000000000791b */ /* 0x003fe20003800000 */
.L_x_588:
[----:B------:R-:W-:Y:S02]  /*5e70*/  IMAD.MOV.U32 R12, RZ, RZ, 0x1 ;  /* 0x00000001ff0c7424 */ /* 0x000fe400078e00ff */
[----:B------:R-:W-:-:S04]  /*5e80*/  IMAD.MOV.U32 R22, RZ, RZ, R14 ;  /* 0x000000ffff167224 */ /* 0x000fc800078e000e */
[----:B------:R-:W-:-:S05]  /*5e90*/  FADD.FTZ R18, RZ, R22 ;  /* 0x00000016ff127221 */ /* 0x000fca0000010000 */
[----:B------:R-:W-:-:S07]  /*5ea0*/  MOV R13, R18 ;  /* 0x00000012000d7202 */ /* 0x000fce0000000f00 */
[----:B------:R-:W-:Y:S05]  /*5eb0*/  WARPSYNC.COLLECTIVE R15, `(.L_x_589) ;  /* 0x000000000f087348 */ /* 0x000fea0003c00000 */
[----:B------:R0:W1:Y:S02]  /*5ec0*/  SHFL.BFLY P6, R14, R13, R12, R11 ;  /* 0x0c00000c0d0e7389 */ /* 0x00006400000c000b */
[----:B01----:R-:W-:Y:S01]  /*5ed0*/  ENDCOLLECTIVE ;  /* 0x000000000000791b */ /* 0x003fe20003800000 */
.L_x_589:
[----:B------:R-:W-:Y:S01]  /*5ee0*/  HFMA2.MMA R12, -RZ, RZ, 0, 1.1920928955078125e-07 ;  /* 0x00000002ff0c7435 */ /* 0x000fe200000001ff */
[----:B------:R-:W-:Y:S01]  /*5ef0*/  IMAD.MOV.U32 R13, RZ, RZ, RZ ;  /* 0x000000ffff0d7224 */ /* 0x000fe200078e00ff */
[----:B------:R-:W-:-:S09]  /*5f00*/  MOV R9, R14 ;  /* 0x0000000e00097202 */ /* 0x000fd20000000f00 */
[----:B------:R-:W-:Y:S05]  /*5f10*/  WARPSYNC.COLLECTIVE R15, `(.L_x_590) ;  /* 0x000000000f087348 */ /* 0x000fea0003c00000 */
[----:B------:R0:W1:Y:S02]  /*5f20*/  SHFL.BFLY P6, R14, R13, R12, R11 ;  /* 0x0c00000c0d0e7389 */ /* 0x00006400000c000b */
[----:B01----:R-:W-:Y:S01]  /*5f30*/  ENDCOLLECTIVE ;  /* 0x000000000000791b */ /* 0x003fe20003800000 */
.L_x_590:
        /* <DEDUP_REMOVED lines=8> */
.L_x_591:
[----:B------:R-:W-:Y:S01]  /*5fc0*/  HFMA2.MMA R12, -RZ, RZ, 0, 1.1920928955078125e-07 ;  /* 0x00000002ff0c7435 */ /* 0x000fe200000001ff */
[----:B------:R-:W-:Y:S01]  /*5fd0*/  IMAD.MOV.U32 R13, RZ, RZ, RZ ;  /* 0x000000ffff0d7224 */ /* 0x000fe200078e00ff */
[----:B------:R-:W-:-:S09]  /*5fe0*/  MOV R16, R14 ;  /* 0x0000000e00107202 */ /* 0x000fd20000000f00 */
[----:B------:R-:W-:Y:S05]  /*5ff0*/  WARPSYNC.COLLECTIVE R15, `(.L_x_592) ;  /* 0x000000000f087348 */ /* 0x000fea0003c00000 */
[----:B------:R0:W1:Y:S02]  /*6000*/  SHFL.BFLY P6, R14, R13, R12, R11 ;  /* 0x0c00000c0d0e7389 */ /* 0x00006400000c000b */
[----:B01----:R-:W-:Y:S01]  /*6010*/  ENDCOLLECTIVE ;  /* 0x000000000000791b */ /* 0x003fe20003800000 */
.L_x_592:
        /* <DEDUP_REMOVED lines=8> */
.L_x_593:
[----:B------:R-:W-:Y:S01]  /*60a0*/  HFMA2.MMA R12, -RZ, RZ, 0, 1.1920928955078125e-07 ;  /* 0x00000002ff0c7435 */ /* 0x000fe200000001ff */
[----:B------:R-:W-:Y:S01]  /*60b0*/  IMAD.MOV.U32 R13, RZ, RZ, RZ ;  /* 0x000000ffff0d7224 */ /* 0x000fe200078e00ff */
[----:B------:R-:W-:-:S09]  /*60c0*/  MOV R21, R14 ;  /* 0x0000000e00157202 */ /* 0x000fd20000000f00 */
[----:B------:R-:W-:Y:S05]  /*60d0*/  WARPSYNC.COLLECTIVE R15, `(.L_x_594) ;  /* 0x000000000f087348 */ /* 0x000fea0003c00000 */
[----:B------:R0:W1:Y:S02]  /*60e0*/  SHFL.BFLY P6, R14, R13, R12, R11 ;  /* 0x0c00000c0d0e7389 */ /* 0x00006400000c000b */
[----:B01----:R-:W-:Y:S01]  /*60f0*/  ENDCOLLECTIVE ;  /* 0x000000000000791b */ /* 0x003fe20003800000 */
.L_x_594:
        /* <DEDUP_REMOVED lines=8> */
.L_x_595:
[----:B------:R-:W-:Y:S01]  /*6180*/  HFMA2.MMA R13, -RZ, RZ, 0, 0 ;  /* 0x00000000ff0d7435 */ /* 0x000fe200000001ff */
[----:B------:R-:W-:Y:S02]  /*6190*/  IMAD.MOV.U32 R12, RZ, RZ, 0x2 ;  /* 0x00000002ff0c7424 */ /* 0x000fe400078e00ff */
[----:B------:R-:W-:-:S08]  /*61a0*/  FADD.FTZ R18, R23, R14 ;  /* 0x0000000e17127221 */ /* 0x000fd00000010000 */
[----:B------:R-:W-:Y:S05]  /*61b0*/  WARPSYNC.COLLECTIVE R15, `(.L_x_596) ;  /* 0x000000000f087348 */ /* 0x000fea0003c00000 */
[----:B------:R0:W1:Y:S02]  /*61c0*/  SHFL.BFLY P6, R14, R13, R12, R11 ;  /* 0x0c00000c0d0e7389 */ /* 0x00006400000c000b */
[----:B01----:R-:W-:Y:S01]  /*61d0*/  ENDCOLLECTIVE ;  /* 0x000000000000791b */ /* 0x003fe20003800000 */
.L_x_596:
[----:B------:R-:W-:Y:S01]  /*61e0*/  HFMA2.MMA R12, -RZ, RZ, 0, 5.9604644775390625e-08 ;  /* 0x00000001ff0c7435 */ /* 0x000fe200000001ff */
[----:B------:R-:W-:-:S05]  /*61f0*/  MOV R20, R14 ;  /* 0x0000000e00147202 */ /* 0x000fca0000000f00 */
[----:B------:R-:W-:-:S04]  /*6200*/  FADD.FTZ R27, RZ, R20 ;  /* 0x00000014ff1b7221 */ /* 0x000fc80000010000 */
[----:B------:R-:W-:-:S07]  /*6210*/  IMAD.MOV.U32 R13, RZ, RZ, R27 ;  /* 0x000000ffff0d7224 */ /* 0x000fce00078e001b */
[----:B------:R-:W-:Y:S05]  /*6220*/  WARPSYNC.COLLECTIVE R15, `(.L_x_597) ;  /* 0x000000000f087348 */ /* 0x000fea0003c00000 */
[----:B------:R0:W1:Y:S02]  /*6230*/  SHFL.BFLY P6, R14, R13, R12, R11 ;  /* 0x0c00000c0d0e7389 */ /* 0x00006400000c000b */
[----:B01----:R-:W-:Y:S01]  /*6240*/  ENDCOLLECTIVE ;  /* 0x000000000000791b */ /* 0x003fe20003800000 */
.L_x_597:
[----:B------:R-:W-:Y:S01]  /*6250*/  MOV R13, RZ ;  /* 0x000000ff000d7202 */ /* 0x000fe20000000f00 */
[----:B------:R-:W-:Y:S02]  /*6260*/  IMAD.MOV.U32 R12, RZ, RZ, 0x2 ;  /* 0x00000002ff0c7424 */ /* 0x000fe400078e00ff */
[----:B------:R-:W-:-:S07]  /*6270*/  IMAD.MOV.U32 R20, RZ, RZ, R14 ;  /* 0x000000ffff147224 */ /* 0x000fce00078e000e */
[----:B------:R-:W-:Y:S05]  /*6280*/  WARPSYNC.COLLECTIVE R15, `(.L_x_598) ;  /* 0x000000000f087348 */ /* 0x000fea0003c00000 */
[----:B------:R0:W1:Y:S02]  /*6290*/  SHFL.BFLY P6, R14, R13, R12, R11 ;  /* 0x0c00000c0d0e7389 */ /* 0x00006400000c000b */
[----:B01----:R-:W-:Y:S01]  /*62a0*/  ENDCOLLECTIVE ;  /* 0x000000000000791b */ /* 0x003fe20003800000 */
.L_x_598:
        /* <DEDUP_REMOVED lines=8> */
.L_x_599:
[----:B------:R-:W-:Y:S01]  /*6330*/  IMAD.MOV.U32 R13, RZ, RZ, RZ ;  /* 0x000000ffff0d7224 */ /* 0x000fe200078e00ff */
[----:B------:R-:W-:Y:S01]  /*6340*/  MOV R12, 0x2 ;  /* 0x00000002000c7802 */ /* 0x000fe20000000f00 */
[----:B------:R-:W-:-:S07]  /*6350*/  FADD.FTZ R20, R32, R14 ;  /* 0x0000000e20147221 */ /* 0x000fce0000010000 */
[----:B------:R-:W-:Y:S05]  /*6360*/  WARPSYNC.COLLECTIVE R15, `(.L_x_600) ;  /* 0x000000000f087348 */ /* 0x000fea0003c00000 */
[----:B------:R0:W1:Y:S02]  /*6370*/  SHFL.BFLY P6, R14, R13, R12, R11 ;  /* 0x0c00000c0d0e7389 */ /* 0x00006400000c000b */
[----:B01----:R-:W-:Y:S01]  /*6380*/  ENDCOLLECTIVE ;  /* 0x000000000000791b */ /* 0x003fe20003800000 */
.L_x_600:
[----:B------:R-:W-:Y:S02]  /*6390*/  IMAD.MOV.U32 R12, RZ, RZ, 0x1 ;  /* 0x00000001ff0c7424 */ /* 0x000fe400078e00ff */
[----:B------:R-:W-:-:S04]  /*63a0*/  IMAD.MOV.U32 R22, RZ, RZ, R14 ;  /* 0x000000ffff167224 */ /* 0x000fc800078e000e */
[----:B------:R-:W-:-:S05]  /*63b0*/  FADD.FTZ R34, RZ, R22 ;  /* 0x00000016ff227221 */ /* 0x000fca0000010000 */
[----:B------:R-:W-:-:S07]  /*63c0*/  MOV R13, R34 ;  /* 0x00000022000d7202 */ /* 0x000fce0000000f00 */
[----:B------:R-:W-:Y:S05]  /*63d0*/  WARPSYNC.COLLECTIVE R15, `(.L_x_601) ;  /* 0x000000000f087348 */ /* 0x000fea0003c00000 */
[----:B------:R0:W1:Y:S02]  /*63e0*/  SHFL.BFLY P6, R14, R13, R12, R11 ;  /* 0x0c00000c0d0e7389 */ /* 0x00006400000c000b */
[----:B01----:R-:W-:Y:S01]  /*63f0*/  ENDCOLLECTIVE ;  /* 0x000000000000791b */ /* 0x003fe20003800000 */
.L_x_601:
[----:B------:R-:W-:Y:S01]  /*6400*/  HFMA2.MMA R13, -RZ, RZ, 0, 0 ;  /* 0x00000000ff0d7435 */ /* 0x000fe200000001ff */
[----:B------:R-:W-:Y:S02]  /*6410*/  IMAD.MOV.U32 R12, RZ, RZ, 0x2 ;  /* 0x00000002ff0c7424 */ /* 0x000fe400078e00ff */
[----:B------:R-:W-:-:S08]  /*6420*/  FADD.FTZ R25, R34, R14 ;  /* 0x0000000e22197221 */ /* 0x000fd00000010000 */
[----:B------:R-:W-:Y:S05]  /*6430*/  WARPSYNC.COLLECTIVE R15, `(.L_x_602) ;  /* 0x000000000f087348 */ /* 0x000fea0003c00000 */
[----:B------:R0:W1:Y:S02]  /*6440*/  SHFL.BFLY P6, R14, R13, R12, R11 ;  /* 0x0c00000c0d0e7389 */ /* 0x00006400000c000b */
[----:B01----:R-:W-:Y:S01]  /*6450*/  ENDCOLLECTIVE ;  /* 0x000000000000791b */ /* 0x003fe20003800000 */
.L_x_602:
[----:B------:R-:W-:Y:S02]  /*6460*/  IMAD.MOV.U32 R12, RZ, RZ, 0x1 ;  /* 0x00000001ff0c7424 */ /* 0x000fe400078e00ff */
[----:B------:R-:W-:-:S05]  /*6470*/  FADD.FTZ R35, RZ, R14 ;  /* 0x0000000eff237221 */ /* 0x000fca0000010000 */
[----:B------:R-:W-:-:S07]  /*6480*/  MOV R13, R35 ;  /* 0x00000023000d7202 */ /* 0x000fce0000000f00 */
[----:B------:R-:W-:Y:S05]  /*6490*/  WARPSYNC.COLLECTIVE R15, `(.L_x_603) ;  /* 0x000000000f087348 */ /* 0x000fea0003c00000 */
[----:B------:R0:W1:Y:S02]  /*64a0*/  SHFL.BFLY P6, R14, R13, R12, R11 ;  /* 0x0c00000c0d0e7389 */ /* 0x00006400000c000b */
[----:B01----:R-:W-:Y:S01]  /*64b0*/  ENDCOLLECTIVE ;  /* 0x000000000000791b */ /* 0x003fe20003800000 */
.L_x_603:
[----:B------:R-:W-:Y:S01]  /*64c0*/  HFMA2.MMA R13, -RZ, RZ, 0, 0 ;  /* 0x00000000ff0d7435 */ /* 0x000fe200000001ff */
[----:B------:R-:W-:Y:S02]  /*64d0*/  IMAD.MOV.U32 R12, RZ, RZ, 0x2 ;  /* 0x00000002ff0c7424 */ /* 0x000fe400078e00ff */
[----:B------:R-:W-:-:S08]  /*64e0*/  FADD.FTZ R22, R35, R14 ;  /* 0x0000000e23167221 */ /* 0x000fd00000010000 */
[----:B------:R-:W-:Y:S05]  /*64f0*/  WARPSYNC.COLLECTIVE R15, `(.L_x_604) ;  /* 0x000000000f087348 */ /* 0x000fea0003c00000 */
[----:B------:R0:W1:Y:S02]  /*6500*/  SHFL.BFLY P6, R14, R13, R12, R11 ;  /* 0x0c00000c0d0e7389 */ /* 0x00006400000c000b */
[----:B01----:R-:W-:Y:S01]  /*6510*/  ENDCOLLECTIVE ;  /* 0x000000000000791b */ /* 0x003fe20003800000 */
.L_x_604:
[----:B------:R-:W-:Y:S02]  /*6520*/  IMAD.MOV.U32 R12, RZ, RZ, 0x1 ;  /* 0x00000001ff0c7424 */ /* 0x000fe400078e00ff */
[----:B------:R-:W-:-:S05]  /*6530*/  FADD.FTZ R27, RZ, R14 ;  /* 0x0000000eff1b7221 */ /* 0x000fca0000010000 */
[----:B------:R-:W-:-:S07]  /*6540*/  MOV R13, R27 ;  /* 0x0000001b000d7202 */ /* 0x000fce0000000f00 */
[----:B------:R-:W-:Y:S05]  /*6550*/  WARPSYNC.COLLECTIVE R15, `(.L_x_605) ;  /* 0x000000000f087348 */ /* 0x000fea0003c00000 */
[----:B------:R0:W1:Y:S02]  /*6560*/  SHFL.BFLY P6, R14, R13, R12, R11 ;  /* 0x0c00000c0d0e7389 */ /* 0x00006400000c000b */
[----:B01----:R-:W-:Y:S01]  /*6570*/  ENDCOLLECTIVE ;  /* 0x000000000000791b */ /* 0x003fe20003800000 */
.L_x_605:
[----:B------:R-:W-:Y:S05]  /*6580*/  BRA `(.L_x_606) ;  /* 0xffffffd0001c7947 */ /* 0x000fea000383ffff */
.L_x_607:
        /* <DEDUP_REMOVED lines=15> */
.L_x_28036:


//--------------------- .text._ZN4vllm25paged_attention_v1_kernelI13__nv_bfloat16hLi128ELi32ELi128ELNS_18Fp8KVCacheDataTypeE2ELb1EEEvPT_PKS3_PKT0_S9_ifPKiSB_iPKfiiiSD_SD_iiiii --------------------------
	.section	.text._ZN4vllm25paged_attention_v1_kernelI13__nv_bfloat16hLi128ELi32ELi128ELNS_18Fp8KVCacheDataTypeE2ELb1EEEvPT_PKS3_PKT0_S9_ifPKiSB_iPKfiiiSD_SD_iiiii,"ax",@progbits
	.align	128
        .global         _ZN4vllm25paged_attention_v1_kernelI13__nv_bfloat16hLi128ELi32ELi128ELNS_18Fp8KVCacheDataTypeE2ELb1EEEvPT_PKS3_PKT0_S9_ifPKiSB_iPKfiiiSD_SD_iiiii
        .type           _ZN4vllm25paged_attention_v1_kernelI13__nv_bfloat16hLi128ELi32ELi128ELNS_18Fp8KVCacheDataTypeE2ELb1EEEvPT_PKS3_PKT0_S9_ifPKiSB_iPKfiiiSD_SD_iiiii,@function
        .size           _ZN4vllm25paged_attention_v1_kernelI13__nv_bfloat16hLi128ELi32ELi128ELNS_18Fp8KVCacheDataTypeE2ELb1EEEvPT_PKS3_PKT0_S9_ifPKiSB_iPKfiiiSD_SD_iiiii,(.L_x_28037 - _ZN4vllm25paged_attention_v1_kernelI13__nv_bfloat16hLi128ELi32ELi128ELNS_18Fp8KVCacheDataTypeE2ELb1EEEvPT_PKS3_PKT0_S9_ifPKiSB_iPKfiiiSD_SD_iiiii)
        .other          _ZN4vllm25paged_attention_v1_kernelI13__nv_bfloat16hLi128ELi32ELi128ELNS_18Fp8KVCacheDataTypeE2ELb1EEEvPT_PKS3_PKT0_S9_ifPKiSB_iPKfiiiSD_SD_iiiii,@"STO_CUDA_ENTRY STV_DEFAULT"
_ZN4vllm25paged_attention_v1_kernelI13__nv_bfloat16hLi128ELi32ELi128ELNS_18Fp8KVCacheDataTypeE2ELb1EEEvPT_PKS3_PKT0_S9_ifPKiSB_iPKfiiiSD_SD_iiiii:
.text._ZN4vllm25paged_attention_v1_kernelI13__nv_bfloat16hLi128ELi32ELi128ELNS_18Fp8KVCacheDataTypeE2ELb1EEEvPT_PKS3_PKT0_S9_ifPKiSB_iPKfiiiSD_SD_iiiii:
[----:B------:R-:W0:Y:S01]  /*0000*/  LDC R1, c[0x0][0x28] ;  /* 0x00000a00ff017b82 */ /* 0x000e220000000800 */
[----:B------:R-:W1:Y:S07]  /*0010*/  S2R R24, SR_CTAID.Y ;  /* 0x0000000000187919 */ /* 0x000e6e0000002600 */
[----:B------:R-:W1:Y:S01]  /*0020*/  LDC.64 R4, c[0x0][0x240] ;  /* 0x00009000ff047b82 */ /* 0x000e620000000a00 */
[----:B------:R-:W-:Y:S01]  /*0030*/  ULDC.64 UR36, c[0x0][0x208] ;  /* 0x0000820000247ab9 */ /* 0x000fe20000000a00 */
[----:B-1----:R-:W-:-:S05]  /*0040*/  IMAD.WIDE R4, R24, 0x4, R4 ;  /* 0x0000000418047825 */ /* 0x002fca00078e0204 */
[----:B------:R1:W5:Y:S01]  /*0050*/  LDG.E.CONSTANT R0, desc[UR36][R4.64] ;  /* 0x0000002404007981 */ /* 0x000362000c1e9900 */
[----:B------:R-:W2:Y:S01]  /*0060*/  LDC R21, c[0x0][0xc] ;  /* 0x00000300ff157b82 */ /* 0x000ea20000000800 */
[----:B------:R-:W-:Y:S01]  /*0070*/  BSSY B0, `(.L_x_608) ;  /* 0x0000062000007945 */ /* 0x000fe20003800000 */
[----:B------:R-:W3:Y:S01]  /*0080*/  S2R R23, SR_TID.X ;  /* 0x0000000000177919 */ /* 0x000ee20000002100 */
[----:B------:R-:W4:Y:S01]  /*0090*/  S2R R22, SR_CTAID.X ;  /* 0x0000000000167919 */ /* 0x000f220000002500 */
[----:B---3--:R-:W-:Y:S02]  /*00a0*/  ISETP.GT.AND P0, PT, R23, 0xf, PT ;  /* 0x0000000f1700780c */ /* 0x008fe40003f04270 */
[----:B------:R-:W-:-:S04]  /*00b0*/  SHF.R.S32.HI R2, RZ, 0x1f, R23 ;  /* 0x0000001fff027819 */ /* 0x000fc80000011417 */
[----:B------:R-:W-:-:S04]  /*00c0*/  LEA.HI R2, R2, R23, RZ, 0x5 ;  /* 0x0000001702027211 */ /* 0x000fc800078f28ff */
[----:B------:R-:W-:Y:S02]  /*00d0*/  LOP3.LUT R6, R2, 0xffffffe0, RZ, 0xc0, !PT ;  /* 0xffffffe002067812 */ /* 0x000fe400078ec0ff */
[----:B------:R-:W-:-:S03]  /*00e0*/  SHF.R.S32.HI R20, RZ, 0x5, R2 ;  /* 0x00000005ff147819 */ /* 0x000fc60000011402 */
[----:B------:R-:W-:Y:S01]  /*00f0*/  IMAD.IADD R3, R23, 0x1, -R6 ;  /* 0x0000000117037824 */ /* 0x000fe200078e0a06 */
[----:B012-4-:R-:W-:Y:S06]  /*0100*/  @P0 BRA `(.L_x_609) ;  /* 0x0000000400600947 */ /* 0x017fec0003800000 */
[C---:B------:R-:W-:Y:S01]  /*0110*/  VIMNMX R2, R23.reuse, -0x70, !PT ;  /* 0xffffff9017027848 */ /* 0x040fe20007fe0100 */
[----:B------:R-:W-:Y:S01]  /*0120*/  ULDC UR4, c[0x0][0x258] ;  /* 0x0000960000047ab9 */ /* 0x000fe20000000800 */
[----:B------:R-:W-:Y:S01]  /*0130*/  IMAD.SHL.U32 R12, R22, 0x80, RZ ;  /* 0x00000080160c7824 */ /* 0x000fe200078e00ff */
[----:B------:R-:W-:Y:S01]  /*0140*/  BSSY B1, `(.L_x_610) ;  /* 0x0000029000017945 */ /* 0x000fe20003800000 */
[----:B------:R-:W-:Y:S01]  /*0150*/  IADD3 R2, -R23, 0x7f, R2 ;  /* 0x0000007f17027810 */ /* 0x000fe20007ffe102 */
[----:B------:R-:W-:Y:S01]  /*0160*/  IMAD R13, R24, UR4, RZ ;  /* 0x00000004180d7c24 */ /* 0x000fe2000f8e02ff */
        /* <DEDUP_REMOVED lines=21> */
[----:B------:R-:W-:-:S04]  /*02c0*/  LEA R5, R23, UR4, 0x4 ;  /* 0x0000000417057c11 */ /* 0x000fc8000f8e20ff */
[----:B------:R-:W-:-:S07]  /*02d0*/  IADD3 R15, R5, 0x8, RZ ;  /* 0x00000008050f7810 */ /* 0x000fce0007ffe0ff */
.L_x_612:
        /* <DEDUP_REMOVED lines=15> */
.L_x_611:
[----:B------:R-:W-:Y:S05]  /*03d0*/  BSYNC B1 ;  /* 0x0000000000017941 */ /* 0x000fea0003800000 */
.L_x_610:
[----:B------:R-:W-:Y:S05]  /*03e0*/  @!P0 BRA `(.L_x_609) ;  /* 0x0000000000a88947 */ /* 0x000fea0003800000 */
[----:B------:R-:W0:Y:S01]  /*03f0*/  S2UR UR5, SR_CgaCtaId ;  /* 0x00000000000579c3 */ /* 0x000e220000008800 */
[----:B------:R-:W-:Y:S01]  /*0400*/  UMOV UR4, 0x400 ;  /* 0x0000040000047882 */ /* 0x000fe20000000000 */
[----:B------:R-:W-:Y:S02]  /*0410*/  IADD3 R12, P0, R13, R12, RZ ;  /* 0x0000000c0d0c7210 */ /* 0x000fe40007f1e0ff */
        /* <DEDUP_REMOVED lines=11> */
.L_x_613:
        /* <DEDUP_REMOVED lines=18> */
[----:B------:R-:W-:-:S05]  /*05f0*/  VIADD R26, R26, 0x200 ;  /* 0x000002001a1a7836 */ /* 0x000fca0000000000 */
[----:B------:R-:W-:Y:S02]  /*0600*/  ISETP.GE.AND P0, PT, R26, -0x1f0, PT ;  /* 0xfffffe101a00780c */ /* 0x000fe40003f06270 */
[----:B------:R-:W-:-:S04]  /*0610*/  IADD3 R2, P1, R2, 0x2000, RZ ;  /* 0x0000200002027810 */ /* 0x000fc80007f3e0ff */
[----:B------:R-:W-:Y:S01]  /*0620*/  IADD3.X R25, RZ, R25, RZ, P1, !PT ;  /* 0x00000019ff197210 */ /* 0x000fe20000ffe4ff */
[----:B--2---:R-:W-:Y:S04]  /*0630*/  STS.128 [R28+-0x1000], R12 ;  /* 0xfff0000c1c007388 */ /* 0x004fe80000000c00 */
[----:B---3--:R-:W-:Y:S04]  /*0640*/  STS.128 [R28+-0x800], R4 ;  /* 0xfff800041c007388 */ /* 0x008fe80000000c00 */
[----:B----4-:R-:W-:Y:S04]  /*0650*/  STS.128 [R28], R8 ;  /* 0x000000081c007388 */ /* 0x010fe80000000c00 */
[----:B------:R0:W-:Y:S02]  /*0660*/  STS.128 [R28+0x800], R16 ;  /* 0x000800101c007388 */ /* 0x0001e40000000c00 */
[----:B0-----:R-:W-:Y:S01]  /*0670*/  VIADD R28, R28, 0x2000 ;  /* 0x000020001c1c7836 */ /* 0x001fe20000000000 */
[----:B------:R-:W-:Y:S06]  /*0680*/  @!P0 BRA `(.L_x_613) ;  /* 0xfffffffc00908947 */ /* 0x000fec000383ffff */
.L_x_609:
[----:B------:R-:W-:Y:S05]  /*0690*/  BSYNC B0 ;  /* 0x0000000000007941 */ /* 0x000fea0003800000 */
.L_x_608:
[----:B------:R-:W0:Y:S01]  /*06a0*/  LDC R4, c[0x0][0x284] ;  /* 0x0000a100ff047b82 */ /* 0x000e220000000800 */
[----:B-----5:R-:W-:-:S05]  /*06b0*/  VIADD R5, R0, 0xffffffff ;  /* 0xffffffff00057836 */ /* 0x020fca0000000000 */
[----:B------:R-:W-:Y:S02]  /*06c0*/  IABS R10, R5 ;  /* 0x00000005000a7213 */ /* 0x000fe40000000000 */
[-C--:B0-----:R-:W-:Y:S02]  /*06d0*/  IABS R16, R4.reuse ;  /* 0x0000000400107213 */ /* 0x081fe40000000000 */
[----:B------:R-:W-:Y:S02]  /*06e0*/  LOP3.LUT R5, R5, R4, RZ, 0x3c, !PT ;  /* 0x0000000405057212 */ /* 0x000fe400078e3cff */
[----:B------:R-:W0:Y:S01]  /*06f0*/  I2F.RP R8, R16 ;  /* 0x0000001000087306 */ /* 0x000e220000209400 */
[----:B------:R-:W-:Y:S01]  /*0700*/  BAR.SYNC.DEFER_BLOCKING 0x0 ;  /* 0x0000000000007b1d */ /* 0x000fe20000010000 */
[----:B------:R-:W-:Y:S01]  /*0710*/  ISETP.GE.AND P2, PT, R5, RZ, PT ;  /* 0x000000ff0500720c */ /* 0x000fe20003f46270 */
[----:B------:R-:W-:-:S05]  /*0720*/  VIADD R5, R0, 0x1f ;  /* 0x0000001f00057836 */ /* 0x000fca0000000000 */
        /* <DEDUP_REMOVED lines=8> */
[----:B------:R-:W-:-:S03]  /*07b0*/  SHF.R.S32.HI R6, RZ, 0x1f, R5 ;  /* 0x0000001fff067819 */ /* 0x000fc60000011405 */
[----:B------:R-:W-:Y:S01]  /*07c0*/  IMAD.HI.U32 R10, R2, R9, RZ ;  /* 0x00000009020a7227 */ /* 0x000fe200078e00ff */
[----:B------:R-:W-:-:S03]  /*07d0*/  LEA.HI R6, R6, R5, RZ, 0x5 ;  /* 0x0000000506067211 */ /* 0x000fc600078f28ff */
        /* <DEDUP_REMOVED lines=8> */
[----:B------:R-:W-:Y:S01]  /*0860*/  SHF.R.S32.HI R9, RZ, 0x5, R6 ;  /* 0x00000005ff097819 */ /* 0x000fe20000011406 */
[----:B------:R-:W-:-:S10]  /*0870*/  IMAD.MOV.U32 R6, RZ, RZ, R16 ;  /* 0x000000ffff067224 */ /* 0x000fd400078e0010 */
[----:B------:R-:W-:Y:S02]  /*0880*/  @P0 IADD3 R10, R10, 0x1, RZ ;  /* 0x000000010a0a0810 */ /* 0x000fe40007ffe0ff */
[----:B0-----:R-:W-:Y:S02]  /*0890*/  ISETP.GT.AND P0, PT, R7, -0x1, PT ;  /* 0xffffffff0700780c */ /* 0x001fe40003f04270 */
[----:B------:R-:W-:Y:S02]  /*08a0*/  @!P2 IADD3 R10, -R10, RZ, RZ ;  /* 0x000000ff0a0aa210 */ /* 0x000fe40007ffe1ff */
[----:B------:R-:W-:-:S09]  /*08b0*/  @!P1 LOP3.LUT R10, RZ, R4, RZ, 0x33, !PT ;  /* 0x00000004ff0a9212 */ /* 0x000fd200078e33ff */
[----:B------:R-:W-:Y:S05]  /*08c0*/  @P0 BRA `(.L_x_614) ;  /* 0x0000000000dc0947 */ /* 0x000fea0003800000 */
[----:B------:R-:W0:Y:S01]  /*08d0*/  LDC R8, c[0x0][0x230] ;  /* 0x00008c00ff087b82 */ /* 0x000e220000000800 */
[----:B------:R-:W-:Y:S01]  /*08e0*/  IABS R14, R21 ;  /* 0x00000015000e7213 */ /* 0x000fe20000000000 */
[----:B------:R-:W-:Y:S01]  /*08f0*/  ULDC UR4, c[0x0][0x278] ;  /* 0x00009e0000047ab9 */ /* 0x000fe20000000800 */
        /* <DEDUP_REMOVED lines=9> */
[----:B------:R-:W-:Y:S01]  /*0990*/  IMAD.HI.U32 R5, R5, R13, R4 ;  /* 0x0000000d05057227 */ /* 0x000fe200078e0004 */
[----:B------:R-:W-:-:S03]  /*09a0*/  LOP3.LUT R4, R21, R8, RZ, 0x3c, !PT ;  /* 0x0000000815047212 */ /* 0x000fc600078e3cff */
[----:B------:R-:W-:Y:S01]  /*09b0*/  IMAD.MOV.U32 R13, RZ, RZ, R14 ;  /* 0x000000ffff0d7224 */ /* 0x000fe200078e000e */
[----:B------:R-:W-:Y:S02]  /*09c0*/  ISETP.GE.AND P2, PT, R4, RZ, PT ;  /* 0x000000ff0400720c */ /* 0x000fe40003f46270 */
[----:B------:R-:W-:Y:S01]  /*09d0*/  IABS R14, R22 ;  /* 0x00000016000e7213 */ /* 0x000fe20000000000 */
[----:B------:R-:W-:-:S05]  /*09e0*/  IMAD.HI.U32 R5, R5, R13, RZ ;  /* 0x0000000d05057227 */ /* 0x000fca00078e00ff */
[----:B------:R-:W-:-:S05]  /*09f0*/  IADD3 R11, -R5, RZ, RZ ;  /* 0x000000ff050b7210 */ /* 0x000fca0007ffe1ff */
[----:B------:R-:W-:-:S05]  /*0a00*/  IMAD R11, R12, R11, R13 ;  /* 0x0000000b0c0b7224 */ /* 0x000fca00078e020d */
[----:B------:R-:W-:-:S13]  /*0a10*/  ISETP.GT.U32.AND P1, PT, R12, R11, PT ;  /* 0x0000000b0c00720c */ /* 0x000fda0003f24070 */
[----:B------:R-:W-:Y:S01]  /*0a20*/  @!P1 IMAD.IADD R11, R11, 0x1, -R12 ;  /* 0x000000010b0b9824 */ /* 0x000fe200078e0a0c */
[----:B------:R-:W-:Y:S02]  /*0a30*/  @!P1 IADD3 R5, R5, 0x1, RZ ;  /* 0x0000000105059810 */ /* 0x000fe40007ffe0ff */
[----:B------:R-:W-:Y:S02]  /*0a40*/  ISETP.NE.AND P1, PT, R8, RZ, PT ;  /* 0x000000ff0800720c */ /* 0x000fe40003f25270 */
[----:B------:R-:W-:-:S13]  /*0a50*/  ISETP.GE.U32.AND P0, PT, R11, R12, PT ;  /* 0x0000000c0b00720c */ /* 0x000fda0003f06070 */
        /* <DEDUP_REMOVED lines=14> */
[----:B------:R-:W-:Y:S01]  /*0b40*/  IMAD.HI.U32 R5, R5, R15, R4 ;  /* 0x0000000f05057227 */ /* 0x000fe200078e0004 */
[----:B------:R-:W-:-:S04]  /*0b50*/  LOP3.LUT R4, R22, R11, RZ, 0x3c, !PT ;  /* 0x0000000b16047212 */ /* 0x000fc800078e3cff */
[----:B------:R-:W-:Y:S01]  /*0b60*/  ISETP.GE.AND P2, PT, R4, RZ, PT ;  /* 0x000000ff0400720c */ /* 0x000fe20003f46270 */
[----:B------:R-:W-:-:S04]  /*0b70*/  IMAD.HI.U32 R5, R5, R14, RZ ;  /* 0x0000000e05057227 */ /* 0x000fc800078e00ff */
[----:B------:R-:W-:-:S05]  /*0b80*/  IMAD R13, R5, R13, R14 ;  /* 0x0000000d050d7224 */ /* 0x000fca00078e020e */
[----:B------:R-:W-:-:S13]  /*0b90*/  ISETP.GT.U32.AND P1, PT, R12, R13, PT ;  /* 0x0000000d0c00720c */ /* 0x000fda0003f24070 */
[-C--:B------:R-:W-:Y:S01]  /*0ba0*/  @!P1 IADD3 R13, R13, -R12.reuse, RZ ;  /* 0x8000000c0d0d9210 */ /* 0x080fe20007ffe0ff */
[----:B------:R-:W-:Y:S01]  /*0bb0*/  @!P1 VIADD R5, R5, 0x1 ;  /* 0x0000000105059836 */ /* 0x000fe20000000000 */
[----:B------:R-:W-:Y:S02]  /*0bc0*/  ISETP.NE.AND P1, PT, R11, RZ, PT ;  /* 0x000000ff0b00720c */ /* 0x000fe40003f25270 */
[----:B------:R-:W-:-:S13]  /*0bd0*/  ISETP.GE.U32.AND P0, PT, R13, R12, PT ;  /* 0x0000000c0d00720c */ /* 0x000fda0003f06070 */
[----:B------:R-:W-:-:S05]  /*0be0*/  @P0 IADD3 R5, R5, 0x1, RZ ;  /* 0x0000000105050810 */ /* 0x000fca0007ffe0ff */
[----:B------:R-:W-:Y:S01]  /*0bf0*/  @!P2 IMAD.MOV R5, RZ, RZ, -R5 ;  /* 0x000000ffff05a224 */ /* 0x000fe200078e0a05 */
[----:B------:R-:W-:-:S05]  /*0c00*/  @!P1 LOP3.LUT R5, RZ, R11, RZ, 0x33, !PT ;  /* 0x0000000bff059212 */ /* 0x000fca00078e33ff */
[----:B------:R-:W-:-:S04]  /*0c10*/  IMAD R8, R8, UR4, R5 ;  /* 0x0000000408087c24 */ /* 0x000fc8000f8e0205 */
[----:B------:R-:W-:Y:S01]  /*0c20*/  IMAD R8, R8, R7, RZ ;  /* 0x0000000708087224 */ /* 0x000fe200078e02ff */
[----:B------:R-:W-:Y:S06]  /*0c30*/  BRA `(.L_x_615) ;  /* 0x00000000000c7947 */ /* 0x000fec0003800000 */
.L_x_614:
[----:B------:R-:W-:Y:S02]  /*0c40*/  ULDC UR4, c[0x0][0x278] ;  /* 0x00009e0000047ab9 */ /* 0x000fe40000000800 */
[----:B------:R-:W-:-:S04]  /*0c50*/  IMAD R4, R21, UR4, R22 ;  /* 0x0000000415047c24 */ /* 0x000fc8000f8e0216 */
[----:B------:R-:W-:-:S07]  /*0c60*/  IMAD R8, R4, R7, RZ ;  /* 0x0000000704087224 */ /* 0x000fce00078e02ff */
.L_x_615:
[----:B------:R-:W-:Y:S01]  /*0c70*/  ISETP.GE.AND P1, PT, R20, R9, PT ;  /* 0x000000091400720c */ /* 0x000fe20003f26270 */
[----:B------:R-:W-:Y:S01]  /*0c80*/  BSSY B7, `(.L_x_616) ;  /* 0x000003c000077945 */ /* 0x000fe20003800000 */
[----:B------:R-:W-:-:S11]  /*0c90*/  VIADD R8, R8, 0x1 ;  /* 0x0000000108087836 */ /* 0x000fd60000000000 */
[----:B------:R-:W-:Y:S05]  /*0ca0*/  @P1 BRA `(.L_x_617) ;  /* 0x0000000000e41947 */ /* 0x000fea0003800000 */
[----:B------:R-:W0:Y:S01]  /*0cb0*/  LDC R18, c[0x0][0x280] ;  /* 0x0000a000ff127b82 */ /* 0x000e220000000800 */
[----:B------:R-:W1:Y:S01]  /*0cc0*/  S2R R14, SR_CgaCtaId ;  /* 0x00000000000e7919 */ /* 0x000e620000008800 */
[----:B------:R-:W-:Y:S01]  /*0cd0*/  MOV R11, 0x400 ;  /* 0x00000400000b7802 */ /* 0x000fe20000000f00 */
[----:B------:R-:W-:-:S03]  /*0ce0*/  ULDC UR4, c[0x0][0x27c] ;  /* 0x00009f0000047ab9 */ /* 0x000fc60000000800 */
[----:B------:R-:W-:Y:S02]  /*0cf0*/  IADD3 R11, R11, 0x120, RZ ;  /* 0x000001200b0b7810 */ /* 0x000fe40007ffe0ff */
[----:B------:R-:W2:Y:S01]  /*0d00*/  LDC R12, c[0x0][0x284] ;  /* 0x0000a100ff0c7b82 */ /* 0x000ea20000000800 */
[----:B0-----:R-:W-:Y:S02]  /*0d10*/  IABS R7, R18 ;  /* 0x0000001200077213 */ /* 0x001fe40000000000 */
[----:B------:R-:W-:Y:S02]  /*0d20*/  ISETP.NE.AND P2, PT, R18, RZ, PT ;  /* 0x000000ff1200720c */ /* 0x000fe40003f45270 */
[----:B------:R-:W0:Y:S01]  /*0d30*/  I2F.RP R13, R7 ;  /* 0x00000007000d7306 */ /* 0x000e220000209400 */
[----:B--2---:R-:W-:Y:S02]  /*0d40*/  ISETP.NE.AND P3, PT, R12, RZ, PT ;  /* 0x000000ff0c00720c */ /* 0x004fe40003f65270 */
[----:B-1----:R-:W-:-:S02]  /*0d50*/  LEA R11, R14, R11, 0x18 ;  /* 0x0000000b0e0b7211 */ /* 0x002fc400078ec0ff */
[----:B------:R-:W-:-:S03]  /*0d60*/  MOV R14, R20 ;  /* 0x00000014000e7202 */ /* 0x000fc60000000f00 */
[----:B0-----:R-:W0:Y:S02]  /*0d70*/  MUFU.RCP R13, R13 ;  /* 0x0000000d000d7308 */ /* 0x001e240000001000 */
[----:B0-----:R-:W-:-:S06]  /*0d80*/  IADD3 R4, R13, 0xffffffe, RZ ;  /* 0x0ffffffe0d047810 */ /* 0x001fcc0007ffe0ff */
[----:B------:R0:W1:Y:S02]  /*0d90*/  F2I.FTZ.U32.TRUNC.NTZ R5, R4 ;  /* 0x0000000400057305 */ /* 0x000064000021f000 */
[----:B0-----:R-:W-:Y:S02]  /*0da0*/  IMAD.MOV.U32 R4, RZ, RZ, RZ ;  /* 0x000000ffff047224 */ /* 0x001fe400078e00ff */
[----:B-1----:R-:W-:-:S04]  /*0db0*/  IMAD.MOV R16, RZ, RZ, -R5 ;  /* 0x000000ffff107224 */ /* 0x002fc800078e0a05 */
[----:B------:R-:W-:Y:S01]  /*0dc0*/  IMAD R15, R16, R7, RZ ;  /* 0x00000007100f7224 */ /* 0x000fe200078e02ff */
[----:B------:R-:W-:-:S03]  /*0dd0*/  IABS R16, R12 ;  /* 0x0000000c00107213 */ /* 0x000fc60000000000 */
[----:B------:R-:W-:-:S04]  /*0de0*/  IMAD.HI.U32 R4, R5, R15, R4 ;  /* 0x0000000f05047227 */ /* 0x000fc800078e0004 */
[----:B------:R-:W-:-:S07]  /*0df0*/  VIADD R5, R10, -UR4 ;  /* 0x800000040a057c36 */ /* 0x000fce0008000000 */
.L_x_619:
        /* <DEDUP_REMOVED lines=11> */
[----:B------:R-:W-:-:S06]  /*0eb0*/  @P0 IADD3 R15, R15, 0x1, RZ ;  /* 0x000000010f0f0810 */ /* 0x000fcc0007ffe0ff */
        /* <DEDUP_REMOVED lines=21> */
[----:B------:R-:W-:Y:S02]  /*1010*/  ISETP.GE.AND P0, PT, R14, R9, PT ;  /* 0x000000090e00720c */ /* 0x000fe40003f06270 */
[----:B------:R0:W-:Y:S11]  /*1020*/  STS [R26], R13 ;  /* 0x0000000d1a007388 */ /* 0x0001f60000000800 */
[----:B0-----:R-:W-:Y:S05]  /*1030*/  @!P0 BRA `(.L_x_619) ;  /* 0xfffffffc00708947 */ /* 0x001fea000383ffff */
.L_x_617:
[----:B------:R-:W-:Y:S05]  /*1040*/  BSYNC B7 ;  /* 0x0000000000077941 */ /* 0x000fea0003800000 */
.L_x_616:
        /* <DEDUP_REMOVED lines=13> */
.L_x_660:
        /* <DEDUP_REMOVED lines=11> */
[----:B------:R-:W-:-:S04]  /*11d0*/  VIADD R6, R0, 0x1f ;  /* 0x0000001f00067836 */ /* 0x000fc80000000000 */
[----:B------:R-:W-:Y:S01]  /*11e0*/  BSSY B0, `(.L_x_621) ;  /* 0x00000f4000007945 */ /* 0x000fe20003800000 */
[----:B------:R-:W-:-:S04]  /*11f0*/  SHF.R.S32.HI R11, RZ, 0x1f, R6 ;  /* 0x0000001fff0b7819 */ /* 0x000fc80000011406 */
[----:B------:R-:W-:Y:S01]  /*1200*/  LEA.HI R11, R11, R6, RZ, 0x5 ;  /* 0x000000060b0b7211 */ /* 0x000fe200078f28ff */
[----:B------:R-:W-:Y:S02]  /*1210*/  HFMA2.MMA R6, -RZ, RZ, 0, 0 ;  /* 0x00000000ff067435 */ /* 0x000fe400000001ff */
[----:B-1----:R-:W1:Y:S01]  /*1220*/  @!P0 S2R R5, SR_CgaCtaId ;  /* 0x0000000000058919 */ /* 0x002e620000008800 */
[----:B------:R-:W-:Y:S02]  /*1230*/  @!P0 MOV R2, 0x400 ;  /* 0x0000040000028802 */ /* 0x000fe40000000f00 */
[----:B------:R-:W-:-:S03]  /*1240*/  LOP3.LUT R11, R11, 0xffffffe0, RZ, 0xc0, !PT ;  /* 0xffffffe00b0b7812 */ /* 0x000fc600078ec0ff */
[----:B------:R-:W-:Y:S01]  /*1250*/  @!P0 VIADD R2, R2, 0x100 ;  /* 0x0000010002028836 */ /* 0x000fe20000000000 */
[----:B------:R-:W-:-:S04]  /*1260*/  VIMNMX R0, R0, R11, PT ;  /* 0x0000000b00007248 */ /* 0x000fc80003fe0100 */
[----:B------:R-:W-:Y:S02]  /*1270*/  ISETP.GE.AND P2, PT, R23, R0, PT ;  /* 0x000000001700720c */ /* 0x000fe40003f46270 */
        /* <DEDUP_REMOVED lines=11> */
[----:B------:R-:W-:Y:S01]  /*1330*/  MOV R6, RZ ;  /* 0x000000ff00067202 */ /* 0x000fe20000000f00 */
[----:B------:R-:W-:Y:S02]  /*1340*/  IMAD.MOV.U32 R7, RZ, RZ, R23 ;  /* 0x000000ffff077224 */ /* 0x000fe400078e0017 */
[----:B------:R-:W-:-:S05]  /*1350*/  IMAD.IADD R5, R5, 0x1, R0 ;  /* 0x0000000105057824 */ /* 0x000fca00078e0200 */
[C---:B------:R-:W-:Y:S02]  /*1360*/  LEA.HI R4, R5.reuse, 0x1, RZ, 0x19 ;  /* 0x0000000105047811 */ /* 0x040fe400078fc8ff */
[----:B------:R-:W-:Y:S02]  /*1370*/  ISETP.GE.U32.AND P3, PT, R5, 0x180, PT ;  /* 0x000001800500780c */ /* 0x000fe40003f66070 */
[----:B------:R-:W-:-:S13]  /*1380*/  LOP3.LUT P0, R4, R4, 0x3, RZ, 0xc0, !PT ;  /* 0x0000000304047812 */ /* 0x000fda000780c0ff */
[----:B------:R-:W-:Y:S05]  /*1390*/  @!P0 BRA `(.L_x_624) ;  /* 0x0000000000488947 */ /* 0x000fea0003800000 */
[----:B------:R-:W1:Y:S01]  /*13a0*/  S2UR UR5, SR_CgaCtaId ;  /* 0x00000000000579c3 */ /* 0x000e620000008800 */
[----:B------:R-:W-:Y:S01]  /*13b0*/  UMOV UR4, 0x400 ;  /* 0x0000040000047882 */ /* 0x000fe20000000000 */
[----:B------:R-:W-:Y:S01]  /*13c0*/  MOV R6, RZ ;  /* 0x000000ff00067202 */ /* 0x000fe20000000f00 */
[----:B------:R-:W-:Y:S01]  /*13d0*/  UIADD3 UR4, UR4, 0x120, URZ ;  /* 0x0000012004047890 */ /* 0x000fe2000fffe03f */
[----:B------:R-:W-:-:S03]  /*13e0*/  IMAD.MOV.U32 R7, RZ, RZ, R23 ;  /* 0x000000ffff077224 */ /* 0x000fc600078e0017 */
[----:B-1----:R-:W-:-:S06]  /*13f0*/  ULEA UR4, UR5, UR4, 0x18 ;  /* 0x0000000405047291 */ /* 0x002fcc000f8ec03f */
[----:B------:R-:W-:-:S07]  /*1400*/  LEA R5, R23, UR4, 0x2 ;  /* 0x0000000417057c11 */ /* 0x000fce000f8e10ff */
.L_x_625:
[----:B------:R-:W0:Y:S01]  /*1410*/  LDS R11, [R5] ;  /* 0x00000000050b7984 */ /* 0x000e220000000800 */
[----:B------:R-:W-:Y:S01]  /*1420*/  IADD3 R4, R4, -0x1, RZ ;  /* 0xffffffff04047810 */ /* 0x000fe20007ffe0ff */
[----:B------:R-:W-:-:S03]  /*1430*/  VIADD R7, R7, 0x80 ;  /* 0x0000008007077836 */ /* 0x000fc60000000000 */
[----:B------:R-:W-:Y:S01]  /*1440*/  ISETP.NE.AND P0, PT, R4, RZ, PT ;  /* 0x000000ff0400720c */ /* 0x000fe20003f05270 */
[----:B0-----:R-:W-:-:S04]  /*1450*/  FADD.FTZ R11, -R2, R11 ;  /* 0x0000000b020b7221 */ /* 0x001fc80000010100 */
[----:B------:R-:W-:-:S06]  /*1460*/  FMUL.FTZ R11, R11, 1.4426950216293334961 ;  /* 0x3fb8aa3b0b0b7820 */ /* 0x000fcc0000410000 */
[----:B------:R-:W0:Y:S02]  /*1470*/  MUFU.EX2 R11, R11 ;  /* 0x0000000b000b7308 */ /* 0x000e240000000800 */
[----:B0-----:R0:W-:Y:S01]  /*1480*/  STS [R5], R11 ;  /* 0x0000000b05007388 */ /* 0x0011e20000000800 */
[----:B------:R-:W-:Y:S01]  /*1490*/  FADD.FTZ R6, R11, R6 ;  /* 0x000000060b067221 */ /* 0x000fe20000010000 */
[----:B0-----:R-:W-:Y:S01]  /*14a0*/  IADD3 R5, R5, 0x200, RZ ;  /* 0x0000020005057810 */ /* 0x001fe20007ffe0ff */
[----:B------:R-:W-:Y:S06]  /*14b0*/  @P0 BRA `(.L_x_625) ;  /* 0xfffffffc00d40947 */ /* 0x000fec000383ffff */
.L_x_624:
[----:B------:R-:W-:Y:S05]  /*14c0*/  BSYNC B1 ;  /* 0x0000000000017941 */ /* 0x000fea0003800000 */
.L_x_623:
        /* <DEDUP_REMOVED lines=9> */
[----:B------:R-:W-:-:S04]  /*1560*/  LEA R5, R7, UR4, 0x2 ;  /* 0x0000000407057c11 */ /* 0x000fc8000f8e10ff */
[----:B------:R-:W-:Y:S02]  /*1570*/  IADD3 R5, R5, 0x400, RZ ;  /* 0x0000040005057810 */ /* 0x000fe40007ffe0ff */
[----:B------:R-:W-:Y:S05]  /*1580*/  @!P3 BRA `(.L_x_627) ;  /* 0x000000040098b947 */ /* 0x000fea0003800000 */
[----:B------:R-:W-:Y:S01]  /*1590*/  PLOP3.LUT P0, PT, PT, PT, PT, 0x8, 0x0 ;  /* 0x000000000000781c */ /* 0x000fe20003f0e170 */
[----:B------:R-:W-:-:S12]  /*15a0*/  VIADD R4, R0, 0xfffffa00 ;  /* 0xfffffa0000047836 */ /* 0x000fd80000000000 */
.L_x_628:
        /* <DEDUP_REMOVED lines=8> */
[----:B------:R-:W-:Y:S01]  /*1630*/  LDS R29, [R5+0xa00] ;  /* 0x000a0000051d7984 */ /* 0x000fe20000000800 */
[----:B0-----:R-:W-:-:S04]  /*1640*/  FADD.FTZ R15, -R2, R15 ;  /* 0x0000000f020f7221 */ /* 0x001fc80000010100 */
[----:B------:R-:W-:Y:S01]  /*1650*/  FMUL.FTZ R17, R15, 1.4426950216293334961 ;  /* 0x3fb8aa3b0f117820 */ /* 0x000fe20000410000 */
[C---:B-1----:R-:W-:Y:S01]  /*1660*/  FADD.FTZ R25, -R2.reuse, R25 ;  /* 0x0000001902197221 */ /* 0x042fe20000010100 */
[----:B------:R-:W0:Y:S01]  /*1670*/  LDS R15, [R5+0x800] ;  /* 0x00080000050f7984 */ /* 0x000e220000000800 */
[C---:B--2---:R-:W-:Y:S02]  /*1680*/  FADD.FTZ R27, -R2.reuse, R27 ;  /* 0x0000001b021b7221 */ /* 0x044fe40000010100 */
[----:B------:R-:W-:Y:S01]  /*1690*/  FMUL.FTZ R25, R25, 1.4426950216293334961 ;  /* 0x3fb8aa3b19197820 */ /* 0x000fe20000410000 */
[----:B------:R-:W1:Y:S01]  /*16a0*/  MUFU.EX2 R17, R17 ;  /* 0x0000001100117308 */ /* 0x000e620000000800 */
[----:B------:R-:W-:Y:S01]  /*16b0*/  FMUL.FTZ R18, R27, 1.4426950216293334961 ;  /* 0x3fb8aa3b1b127820 */ /* 0x000fe20000410000 */
[C---:B---3--:R-:W-:Y:S01]  /*16c0*/  FADD.FTZ R19, -R2.reuse, R19 ;  /* 0x0000001302137221 */ /* 0x048fe20000010100 */
[----:B------:R-:W2:Y:S01]  /*16d0*/  LDS R27, [R5+0xe00] ;  /* 0x000e0000051b7984 */ /* 0x000ea20000000800 */
[----:B----4-:R-:W-:-:S02]  /*16e0*/  FADD.FTZ R13, -R2, R13 ;  /* 0x0000000d020d7221 */ /* 0x010fc40000010100 */
[----:B------:R-:W-:Y:S02]  /*16f0*/  FMUL.FTZ R12, R19, 1.4426950216293334961 ;  /* 0x3fb8aa3b130c7820 */ /* 0x000fe40000410000 */
[----:B------:R3:W4:Y:S01]  /*1700*/  MUFU.EX2 R26, R25 ;  /* 0x00000019001a7308 */ /* 0x0007220000000800 */
[----:B------:R-:W-:Y:S01]  /*1710*/  FMUL.FTZ R13, R13, 1.4426950216293334961 ;  /* 0x3fb8aa3b0d0d7820 */ /* 0x000fe20000410000 */
[----:B-----5:R-:W-:-:S04]  /*1720*/  FADD.FTZ R19, -R2, R11 ;  /* 0x0000000b02137221 */ /* 0x020fc80000010100 */
[----:B------:R-:W-:Y:S02]  /*1730*/  FMUL.FTZ R28, R19, 1.4426950216293334961 ;  /* 0x3fb8aa3b131c7820 */ /* 0x000fe40000410000 */
[----:B------:R-:W5:Y:S01]  /*1740*/  MUFU.EX2 R18, R18 ;  /* 0x0000001200127308 */ /* 0x000f620000000800 */
[----:B---3--:R-:W3:Y:S01]  /*1750*/  LDS R25, [R5+0xc00] ;  /* 0x000c000005197984 */ /* 0x008ee20000000800 */
[----:B-1----:R-:W-:-:S03]  /*1760*/  FADD.FTZ R11, R17, R6 ;  /* 0x00000006110b7221 */ /* 0x002fc60000010000 */
[----:B------:R-:W1:Y:S03]  /*1770*/  LDS R19, [R5+0x1000] ;  /* 0x0010000005137984 */ /* 0x000e660000000800 */
[----:B------:R-:W2:Y:S01]  /*1780*/  MUFU.EX2 R12, R12 ;  /* 0x0000000c000c7308 */ /* 0x000ea20000000800 */
[----:B----4-:R-:W-:Y:S01]  /*1790*/  FADD.FTZ R11, R11, R26 ;  /* 0x0000001a0b0b7221 */ /* 0x010fe20000010000 */
[----:B------:R2:W-:Y:S04]  /*17a0*/  STS [R5+-0x400], R17 ;  /* 0xfffc001105007388 */ /* 0x0005e80000000800 */
[----:B------:R-:W-:Y:S02]  /*17b0*/  STS [R5+-0x200], R26 ;  /* 0xfffe001a05007388 */ /* 0x000fe40000000800 */
[----:B------:R4:W2:Y:S01]  /*17c0*/  MUFU.EX2 R14, R13 ;  /* 0x0000000d000e7308 */ /* 0x0008a20000000800 */
[----:B-----5:R-:W-:Y:S01]  /*17d0*/  FADD.FTZ R11, R11, R18 ;  /* 0x000000120b0b7221 */ /* 0x020fe20000010000 */
[----:B------:R5:W-:Y:S01]  /*17e0*/  STS [R5], R18 ;  /* 0x0000001205007388 */ /* 0x000be20000000800 */
[----:B0-----:R-:W-:-:S04]  /*17f0*/  FADD.FTZ R15, -R2, R15 ;  /* 0x0000000f020f7221 */ /* 0x001fc80000010100 */
[----:B------:R-:W-:Y:S01]  /*1800*/  FMUL.FTZ R30, R15, 1.4426950216293334961 ;  /* 0x3fb8aa3b0f1e7820 */ /* 0x000fe20000410000 */
[----:B----4-:R-:W0:Y:S01]  /*1810*/  LDS R13, [R5+0x1200] ;  /* 0x00120000050d7984 */ /* 0x010e220000000800 */
[----:B--2---:R-:W-:Y:S01]  /*1820*/  FADD.FTZ R17, R11, R12 ;  /* 0x0000000c0b117221 */ /* 0x004fe20000010000 */
[----:B------:R-:W2:Y:S01]  /*1830*/  MUFU.EX2 R28, R28 ;  /* 0x0000001c001c7308 */ /* 0x000ea20000000800 */
[C---:B-----5:R-:W-:Y:S01]  /*1840*/  FADD.FTZ R18, -R2.reuse, R29 ;  /* 0x0000001d02127221 */ /* 0x060fe20000010100 */
[----:B------:R-:W4:Y:S01]  /*1850*/  LDS R11, [R5+0x1400] ;  /* 0x00140000050b7984 */ /* 0x000f220000000800 */
[----:B------:R-:W-:Y:S01]  /*1860*/  FADD.FTZ R27, -R2, R27 ;  /* 0x0000001b021b7221 */ /* 0x000fe20000010100 */
[----:B------:R-:W-:Y:S02]  /*1870*/  FADD.FTZ R31, R17, R14 ;  /* 0x0000000e111f7221 */ /* 0x000fe40000010000 */
[----:B------:R-:W5:Y:S01]  /*1880*/  LDS R15, [R5+0x1800] ;  /* 0x00180000050f7984 */ /* 0x000f620000000800 */
[----:B------:R-:W-:-:S03]  /*1890*/  FMUL.FTZ R26, R27, 1.4426950216293334961 ;  /* 0x3fb8aa3b1b1a7820 */ /* 0x000fc60000410000 */
[----:B------:R-:W5:Y:S01]  /*18a0*/  LDS R17, [R5+0x1600] ;  /* 0x0016000005117984 */ /* 0x000f620000000800 */
[----:B---3--:R-:W-:-:S03]  /*18b0*/  FADD.FTZ R25, -R2, R25 ;  /* 0x0000001902197221 */ /* 0x008fc60000010100 */
[----:B------:R-:W3:Y:S01]  /*18c0*/  LDS R29, [R5+0x1a00] ;  /* 0x001a0000051d7984 */ /* 0x000ee20000000800 */
[----:B------:R-:W0:Y:S01]  /*18d0*/  MUFU.EX2 R26, R26 ;  /* 0x0000001a001a7308 */ /* 0x000e220000000800 */
[----:B--2---:R-:W-:Y:S01]  /*18e0*/  FADD.FTZ R6, R31, R28 ;  /* 0x0000001c1f067221 */ /* 0x004fe20000010000 */
[----:B-1----:R-:W-:Y:S01]  /*18f0*/  FADD.FTZ R19, -R2, R19 ;  /* 0x0000001302137221 */ /* 0x002fe20000010100 */
[----:B------:R1:W-:Y:S03]  /*1900*/  STS [R5+0x400], R14 ;  /* 0x0004000e05007388 */ /* 0x0003e60000000800 */
[----:B------:R-:W-:Y:S01]  /*1910*/  FMUL.FTZ R19, R19, 1.4426950216293334961 ;  /* 0x3fb8aa3b13137820 */ /* 0x000fe20000410000 */
[----:B------:R2:W-:Y:S04]  /*1920*/  STS [R5+0x200], R12 ;  /* 0x0002000c05007388 */ /* 0x0005e80000000800 */
[----:B------:R3:W-:Y:S01]  /*1930*/  STS [R5+0x600], R28 ;  /* 0x0006001c05007388 */ /* 0x0007e20000000800 */
[----:B-1----:R-:W-:Y:S01]  /*1940*/  FMUL.FTZ R14, R18, 1.4426950216293334961 ;  /* 0x3fb8aa3b120e7820 */ /* 0x002fe20000410000 */
[----:B------:R-:W-:Y:S01]  /*1950*/  FMUL.FTZ R18, R25, 1.4426950216293334961 ;  /* 0x3fb8aa3b19127820 */ /* 0x000fe20000410000 */
[----:B--2---:R-:W1:Y:S01]  /*1960*/  MUFU.EX2 R12, R30 ;  /* 0x0000001e000c7308 */ /* 0x004e620000000800 */
[----:B0-----:R-:W-:Y:S01]  /*1970*/  STS [R5+0xe00], R26 ;  /* 0x000e001a05007388 */ /* 0x001fe20000000800 */
[----:B------:R-:W-:-:S06]  /*1980*/  FADD.FTZ R13, -R2, R13 ;  /* 0x0000000d020d7221 */ /* 0x000fcc0000010100 */
[----:B------:R-:W0:Y:S01]  /*1990*/  MUFU.EX2 R14, R14 ;  /* 0x0000000e000e7308 */ /* 0x000e220000000800 */
[----:B------:R-:W-:Y:S01]  /*19a0*/  FMUL.FTZ R13, R13, 1.4426950216293334961 ;  /* 0x3fb8aa3b0d0d7820 */ /* 0x000fe20000410000 */
[----:B----4-:R-:W-:-:S04]  /*19b0*/  FADD.FTZ R11, -R2, R11 ;  /* 0x0000000b020b7221 */ /* 0x010fc80000010100 */
[----:B------:R-:W-:Y:S01]  /*19c0*/  FMUL.FTZ R32, R11, 1.4426950216293334961 ;  /* 0x3fb8aa3b0b207820 */ /* 0x000fe20000410000 */
[C---:B-----5:R-:W-:Y:S01]  /*19d0*/  FADD.FTZ R15, -R2.reuse, R15 ;  /* 0x0000000f020f7221 */ /* 0x060fe20000010100 */
[----:B------:R-:W2:Y:S01]  /*19e0*/  MUFU.EX2 R18, R18 ;  /* 0x0000001200127308 */ /* 0x000ea20000000800 */
[----:B-1----:R-:W-:Y:S01]  /*19f0*/  STS [R5+0x800], R12 ;  /* 0x0008000c05007388 */ /* 0x002fe20000000800 */
[----:B------:R-:W-:Y:S01]  /*1a00*/  FADD.FTZ R17, -R2, R17 ;  /* 0x0000001102117221 */ /* 0x000fe20000010100 */
[----:B------:R-:W-:-:S03]  /*1a10*/  FMUL.FTZ R15, R15, 1.4426950216293334961 ;  /* 0x3fb8aa3b0f0f7820 */ /* 0x000fc60000410000 */
[----:B------:R-:W-:Y:S01]  /*1a20*/  FMUL.FTZ R17, R17, 1.4426950216293334961 ;  /* 0x3fb8aa3b11117820 */ /* 0x000fe20000410000 */
[----:B---3--:R-:W-:Y:S01]  /*1a30*/  FADD.FTZ R29, -R2, R29 ;  /* 0x0000001d021d7221 */ /* 0x008fe20000010100 */
[----:B------:R-:W1:Y:S01]  /*1a40*/  MUFU.EX2 R28, R19 ;  /* 0x00000013001c7308 */ /* 0x000e620000000800 */
[----:B0-----:R-:W-:Y:S02]  /*1a50*/  STS [R5+0xa00], R14 ;  /* 0x000a000e05007388 */ /* 0x001fe40000000800 */
[----:B------:R-:W-:-:S05]  /*1a60*/  FMUL.FTZ R11, R29, 1.4426950216293334961 ;  /* 0x3fb8aa3b1d0b7820 */ /* 0x000fca0000410000 */
[----:B------:R0:W3:Y:S01]  /*1a70*/  MUFU.EX2 R30, R13 ;  /* 0x0000000d001e7308 */ /* 0x0000e20000000800 */
[----:B--2---:R-:W-:Y:S07]  /*1a80*/  STS [R5+0xc00], R18 ;  /* 0x000c001205007388 */ /* 0x004fee0000000800 */
[----:B------:R-:W2:Y:S01]  /*1a90*/  MUFU.EX2 R32, R32 ;  /* 0x0000002000207308 */ /* 0x000ea20000000800 */
[----:B0-----:R-:W-:Y:S01]  /*1aa0*/  FADD.FTZ R13, R6, R12 ;  /* 0x0000000c060d7221 */ /* 0x001fe20000010000 */
[----:B-1----:R-:W-:Y:S03]  /*1ab0*/  STS [R5+0x1000], R28 ;  /* 0x0010001c05007388 */ /* 0x002fe60000000800 */
[----:B------:R-:W-:-:S03]  /*1ac0*/  FADD.FTZ R13, R13, R14 ;  /* 0x0000000e0d0d7221 */ /* 0x000fc60000010000 */
[----:B------:R-:W0:Y:S01]  /*1ad0*/  MUFU.EX2 R34, R17 ;  /* 0x0000001100227308 */ /* 0x000e220000000800 */
[----:B------:R-:W-:Y:S01]  /*1ae0*/  FADD.FTZ R13, R13, R18 ;  /* 0x000000120d0d7221 */ /* 0x000fe20000010000 */
[----:B---3--:R-:W-:Y:S03]  /*1af0*/  STS [R5+0x1200], R30 ;  /* 0x0012001e05007388 */ /* 0x008fe60000000800 */
[----:B------:R-:W-:-:S03]  /*1b00*/  FADD.FTZ R13, R13, R26 ;  /* 0x0000001a0d0d7221 */ /* 0x000fc60000010000 */
[----:B------:R-:W1:Y:S01]  /*1b10*/  MUFU.EX2 R36, R15 ;  /* 0x0000000f00247308 */ /* 0x000e620000000800 */
[----:B------:R-:W-:Y:S01]  /*1b20*/  FADD.FTZ R13, R13, R28 ;  /* 0x0000001c0d0d7221 */ /* 0x000fe20000010000 */
[----:B--2---:R-:W-:Y:S03]  /*1b30*/  STS [R5+0x1400], R32 ;  /* 0x0014002005007388 */ /* 0x004fe60000000800 */
[----:B------:R-:W-:-:S03]  /*1b40*/  FADD.FTZ R13, R13, R30 ;  /* 0x0000001e0d0d7221 */ /* 0x000fc60000010000 */
[----:B------:R-:W2:Y:S01]  /*1b50*/  MUFU.EX2 R11, R11 ;  /* 0x0000000b000b7308 */ /* 0x000ea20000000800 */
[----:B------:R-:W-:Y:S01]  /*1b60*/  FADD.FTZ R13, R13, R32 ;  /* 0x000000200d0d7221 */ /* 0x000fe20000010000 */
[----:B0-----:R-:W-:Y:S03]  /*1b70*/  STS [R5+0x1600], R34 ;  /* 0x0016002205007388 */ /* 0x001fe60000000800 */
[----:B------:R-:W-:-:S04]  /*1b80*/  FADD.FTZ R13, R13, R34 ;  /* 0x000000220d0d7221 */ /* 0x000fc80000010000 */
[----:B-1----:R-:W-:Y:S01]  /*1b90*/  FADD.FTZ R6, R13, R36 ;  /* 0x000000240d067221 */ /* 0x002fe20000010000 */
[----:B------:R-:W-:Y:S04]  /*1ba0*/  STS [R5+0x1800], R36 ;  /* 0x0018002405007388 */ /* 0x000fe80000000800 */
[----:B--2---:R0:W-:Y:S01]  /*1bb0*/  STS [R5+0x1a00], R11 ;  /* 0x001a000b05007388 */ /* 0x0041e20000000800 */
[----:B------:R-:W-:Y:S01]  /*1bc0*/  FADD.FTZ R6, R6, R11 ;  /* 0x0000000b06067221 */ /* 0x000fe20000010000 */
[----:B0-----:R-:W-:Y:S01]  /*1bd0*/  VIADD R5, R5, 0x2000 ;  /* 0x0000200005057836 */ /* 0x001fe20000000000 */
[----:B------:R-:W-:Y:S06]  /*1be0*/  @!P3 BRA `(.L_x_628) ;  /* 0xfffffff80070b947 */ /* 0x000fec000383ffff */
.L_x_627:
[----:B------:R-:W-:Y:S05]  /*1bf0*/  BSYNC B1 ;  /* 0x0000000000017941 */ /* 0x000fea0003800000 */
.L_x_626:
[----:B------:R-:W-:Y:S01]  /*1c00*/  IADD3 R4, -R7, R0, RZ ;  /* 0x0000000007047210 */ /* 0x000fe20007ffe1ff */
        /* <DEDUP_REMOVED lines=54> */
.L_x_630:
[----:B------:R-:W-:Y:S05]  /*1f70*/  BSYNC B1 ;  /* 0x0000000000017941 */ /* 0x000fea0003800000 */
.L_x_629:
        /* <DEDUP_REMOVED lines=26> */
.L_x_622:
[----:B------:R-:W-:Y:S05]  /*2120*/  BSYNC B0 ;  /* 0x0000000000007941 */ /* 0x000fea0003800000 */
.L_x_621:
        /* <DEDUP_REMOVED lines=38> */
[----:B------:R-:W-:Y:S02]  /*2390*/  ISETP.GE.U32.AND P2, PT, R7, 0x180, PT ;  /* 0x000001800700780c */ /* 0x000fe40003f46070 */
[----:B------:R-:W-:Y:S01]  /*23a0*/  LOP3.LUT P0, R4, R2, 0x3, RZ, 0xc0, !PT ;  /* 0x0000000302047812 */ /* 0x000fe2000780c0ff */
[----:B0-----:R-:W-:Y:S01]  /*23b0*/  FADD.FTZ R2, R5, 9.9999999747524270788e-07 ;  /* 0x358637bd05027421 */ /* 0x001fe20000010000 */
[----:B------:R-:W-:-:S05]  /*23c0*/  MOV R5, R23 ;  /* 0x0000001700057202 */ /* 0x000fca0000000f00 */
[----:B------:R-:W0:Y:S06]  /*23d0*/  MUFU.RCP R2, R2 ;  /* 0x0000000200027308 */ /* 0x000e2c0000001000 */
[----:B------:R-:W-:Y:S05]  /*23e0*/  @!P0 BRA `(.L_x_634) ;  /* 0x0000000000388947 */ /* 0x000fea0003800000 */
[----:B------:R-:W1:Y:S01]  /*23f0*/  S2UR UR5, SR_CgaCtaId ;  /* 0x00000000000579c3 */ /* 0x000e620000008800 */
[----:B------:R-:W-:Y:S01]  /*2400*/  UMOV UR4, 0x400 ;  /* 0x0000040000047882 */ /* 0x000fe20000000000 */
[----:B------:R-:W-:Y:S01]  /*2410*/  IMAD.MOV.U32 R5, RZ, RZ, R23 ;  /* 0x000000ffff057224 */ /* 0x000fe200078e0017 */
[----:B------:R-:W-:-:S04]  /*2420*/  UIADD3 UR4, UR4, 0x120, URZ ;  /* 0x0000012004047890 */ /* 0x000fc8000fffe03f */
[----:B-1----:R-:W-:-:S06]  /*2430*/  ULEA UR4, UR5, UR4, 0x18 ;  /* 0x0000000405047291 */ /* 0x002fcc000f8ec03f */
[----:B------:R-:W-:-:S07]  /*2440*/  LEA R6, R23, UR4, 0x2 ;  /* 0x0000000417067c11 */ /* 0x000fce000f8e10ff */
.L_x_635:
        /* <DEDUP_REMOVED lines=8> */
.L_x_634:
[----:B------:R-:W-:Y:S05]  /*24d0*/  BSYNC B1 ;  /* 0x0000000000017941 */ /* 0x000fea0003800000 */
.L_x_633:
        /* <DEDUP_REMOVED lines=14> */
.L_x_638:
        /* <DEDUP_REMOVED lines=15> */
[----:B------:R-:W-:Y:S01]  /*26b0*/  STS [R4+-0x400], R25 ;  /* 0xfffc001904007388 */ /* 0x000fe20000000800 */
[----:B--2---:R-:W-:-:S03]  /*26c0*/  FMUL.FTZ R37, R2, R27 ;  /* 0x0000001b02257220 */ /* 0x004fc60000410000 */
[----:B------:R-:W1:Y:S01]  /*26d0*/  LDS R19, [R4+0x1000] ;  /* 0x0010000004137984 */ /* 0x000e620000000800 */
[----:B---3--:R-:W-:-:S03]  /*26e0*/  FMUL.FTZ R12, R2, R29 ;  /* 0x0000001d020c7220 */ /* 0x008fc60000410000 */
[----:B------:R-:W2:Y:S01]  /*26f0*/  LDS R25, [R4+0x1400] ;  /* 0x0014000004197984 */ /* 0x000ea20000000800 */
[----:B----4-:R-:W-:-:S03]  /*2700*/  FMUL.FTZ R14, R2, R31 ;  /* 0x0000001f020e7220 */ /* 0x010fc60000410000 */
[----:B------:R-:W3:Y:S01]  /*2710*/  LDS R31, [R4+0x1600] ;  /* 0x00160000041f7984 */ /* 0x000ee20000000800 */
[----:B-----5:R-:W-:-:S03]  /*2720*/  FMUL.FTZ R11, R2, R11 ;  /* 0x0000000b020b7220 */ /* 0x020fc60000410000 */
[----:B------:R-:W4:Y:S01]  /*2730*/  LDS R29, [R4+0x1800] ;  /* 0x00180000041d7984 */ /* 0x000f220000000800 */
[----:B------:R-:W-:-:S03]  /*2740*/  FMUL.FTZ R15, R2, R15 ;  /* 0x0000000f020f7220 */ /* 0x000fc60000410000 */
[----:B------:R-:W5:Y:S01]  /*2750*/  LDS R27, [R4+0x1a00] ;  /* 0x001a0000041b7984 */ /* 0x000f620000000800 */
[----:B------:R-:W-:-:S03]  /*2760*/  FMUL.FTZ R17, R2, R17 ;  /* 0x0000001102117220 */ /* 0x000fc60000410000 */
[----:B------:R-:W-:Y:S01]  /*2770*/  STS [R4+-0x200], R35 ;  /* 0xfffe002304007388 */ /* 0x000fe20000000800 */
[----:B------:R-:W-:-:S03]  /*2780*/  FMUL.FTZ R13, R2, R13 ;  /* 0x0000000d020d7220 */ /* 0x000fc60000410000 */
[----:B------:R-:W-:Y:S01]  /*2790*/  STS [R4], R37 ;  /* 0x0000002504007388 */ /* 0x000fe20000000800 */
[----:B------:R-:W-:-:S03]  /*27a0*/  FMUL.FTZ R33, R2, R33 ;  /* 0x0000002102217220 */ /* 0x000fc60000410000 */
[----:B------:R-:W-:Y:S01]  /*27b0*/  STS [R4+0x200], R12 ;  /* 0x0002000c04007388 */ /* 0x000fe20000000800 */
[----:B0-----:R-:W-:-:S03]  /*27c0*/  FMUL.FTZ R7, R2, R7 ;  /* 0x0000000702077220 */ /* 0x001fc60000410000 */
[----:B------:R-:W-:Y:S04]  /*27d0*/  STS [R4+0x400], R14 ;  /* 0x0004000e04007388 */ /* 0x000fe80000000800 */
        /* <DEDUP_REMOVED lines=8> */
[----:B------:R-:W-:Y:S01]  /*2860*/  STS [R4+0xe00], R13 ;  /* 0x000e000d04007388 */ /* 0x000fe20000000800 */
[----:B-----5:R-:W-:-:S03]  /*2870*/  FMUL.FTZ R27, R2, R27 ;  /* 0x0000001b021b7220 */ /* 0x020fc60000410000 */
        /* <DEDUP_REMOVED lines=8> */
.L_x_637:
[----:B------:R-:W-:Y:S05]  /*2900*/  BSYNC B1 ;  /* 0x0000000000017941 */ /* 0x000fea0003800000 */
.L_x_636:
        /* <DEDUP_REMOVED lines=31> */
.L_x_640:
[----:B------:R-:W-:Y:S05]  /*2b00*/  BSYNC B1 ;  /* 0x0000000000017941 */ /* 0x000fea0003800000 */
.L_x_639:
        /* <DEDUP_REMOVED lines=14> */
.L_x_632:
[----:B------:R-:W-:Y:S05]  /*2bf0*/  BSYNC B0 ;  /* 0x0000000000007941 */ /* 0x000fea0003800000 */
.L_x_631:
[----:B------:R-:W-:Y:S06]  /*2c00*/  BAR.SYNC.DEFER_BLOCKING 0x0 ;  /* 0x0000000000007b1d */ /* 0x000fec0000010000 */
[----:B------:R-:W-:Y:S04]  /*2c10*/  BSSY B6, `(.L_x_641) ;  /* 0x000003c000067945 */ /* 0x000fe80003800000 */
[----:B------:R-:W-:Y:S05]  /*2c20*/  @P1 BRA `(.L_x_642) ;  /* 0x0000000000e81947 */ /* 0x000fea0003800000 */
[----:B------:R-:W2:Y:S01]  /*2c30*/  LDC R14, c[0x0][0x280] ;  /* 0x0000a000ff0e7b82 */ /* 0x000ea20000000800 */
[----:B-1----:R-:W1:Y:S01]  /*2c40*/  I2F.RP R11, R16 ;  /* 0x00000010000b7306 */ /* 0x002e620000209400 */
[----:B------:R-:W-:Y:S01]  /*2c50*/  IMAD.MOV.U32 R6, RZ, RZ, RZ ;  /* 0x000000ffff067224 */ /* 0x000fe200078e00ff */
[----:B------:R-:W-:Y:S02]  /*2c60*/  ULDC UR4, c[0x0][0x27c] ;  /* 0x00009f0000047ab9 */ /* 0x000fe40000000800 */
[----:B------:R-:W-:-:S03]  /*2c70*/  IADD3 R10, R10, -UR4, RZ ;  /* 0x800000040a0a7c10 */ /* 0x000fc6000fffe0ff */
[----:B0-----:R-:W0:Y:S01]  /*2c80*/  LDC R2, c[0x0][0x284] ;  /* 0x0000a100ff027b82 */ /* 0x001e220000000800 */
[----:B-1----:R-:W1:Y:S01]  /*2c90*/  MUFU.RCP R11, R11 ;  /* 0x0000000b000b7308 */ /* 0x002e620000001000 */
[----:B--2---:R-:W-:Y:S02]  /*2ca0*/  IABS R0, R14 ;  /* 0x0000000e00007213 */ /* 0x004fe40000000000 */
[----:B------:R-:W-:-:S05]  /*2cb0*/  ISETP.NE.AND P1, PT, R14, RZ, PT ;  /* 0x000000ff0e00720c */ /* 0x000fca0003f25270 */
[----:B------:R-:W2:Y:S01]  /*2cc0*/  I2F.RP R12, R0 ;  /* 0x00000000000c7306 */ /* 0x000ea20000209400 */
[----:B0-----:R-:W-:Y:S01]  /*2cd0*/  ISETP.NE.AND P2, PT, R2, RZ, PT ;  /* 0x000000ff0200720c */ /* 0x001fe20003f45270 */
[----:B-1----:R-:W-:-:S06]  /*2ce0*/  VIADD R7, R11, 0xffffffe ;  /* 0x0ffffffe0b077836 */ /* 0x002fcc0000000000 */
[----:B------:R-:W0:Y:S08]  /*2cf0*/  F2I.FTZ.U32.TRUNC.NTZ R7, R7 ;  /* 0x0000000700077305 */ /* 0x000e30000021f000 */
[----:B--2---:R-:W1:Y:S01]  /*2d00*/  MUFU.RCP R12, R12 ;  /* 0x0000000c000c7308 */ /* 0x004e620000001000 */
[----:B0-----:R-:W-:-:S04]  /*2d10*/  IMAD.MOV R13, RZ, RZ, -R7 ;  /* 0x000000ffff0d7224 */ /* 0x001fc800078e0a07 */
[----:B------:R-:W-:-:S04]  /*2d20*/  IMAD R13, R13, R16, RZ ;  /* 0x000000100d0d7224 */ /* 0x000fc800078e02ff */
[----:B------:R-:W-:Y:S01]  /*2d30*/  IMAD.HI.U32 R6, R7, R13, R6 ;  /* 0x0000000d07067227 */ /* 0x000fe200078e0006 */
[----:B-1----:R-:W-:-:S04]  /*2d40*/  IADD3 R4, R12, 0xffffffe, RZ ;  /* 0x0ffffffe0c047810 */ /* 0x002fc80007ffe0ff */
[----:B------:R0:W1:Y:S02]  /*2d50*/  F2I.FTZ.U32.TRUNC.NTZ R5, R4 ;  /* 0x0000000400057305 */ /* 0x000064000021f000 */
[----:B0-----:R-:W-:Y:S01]  /*2d60*/  HFMA2.MMA R4, -RZ, RZ, 0, 0 ;  /* 0x00000000ff047435 */ /* 0x001fe200000001ff */
[----:B-1----:R-:W-:-:S05]  /*2d70*/  IADD3 R11, RZ, -R5, RZ ;  /* 0x80000005ff0b7210 */ /* 0x002fca0007ffe0ff */
[----:B------:R-:W-:-:S04]  /*2d80*/  IMAD R7, R11, R0, RZ ;  /* 0x000000000b077224 */ /* 0x000fc800078e02ff */
[----:B------:R-:W-:Y:S01]  /*2d90*/  IMAD.HI.U32 R5, R5, R7, R4 ;  /* 0x0000000705057227 */ /* 0x000fe200078e0004 */
[----:B------:R-:W-:-:S03]  /*2da0*/  IABS R7, R2 ;  /* 0x0000000200077213 */ /* 0x000fc60000000000 */
[----:B------:R-:W-:-:S07]  /*2db0*/  IMAD.MOV.U32 R4, RZ, RZ, R20 ;  /* 0x000000ffff047224 */ /* 0x000fce00078e0014 */
.L_x_644:
[----:B------:R-:W-:-:S05]  /*2dc0*/  IMAD.SHL.U32 R11, R4, 0x20, RZ ;  /* 0x00000020040b7824 */ /* 0x000fca00078e00ff */
[----:B------:R-:W-:Y:S02]  /*2dd0*/  IABS R13, R11 ;  /* 0x0000000b000d7213 */ /* 0x000fe40000000000 */
[----:B------:R-:W-:-:S03]  /*2de0*/  LOP3.LUT R11, R11, R2, RZ, 0x3c, !PT ;  /* 0x000000020b0b7212 */ /* 0x000fc600078e3cff */
[----:B------:R-:W-:Y:S01]  /*2df0*/  IMAD.HI.U32 R12, R6, R13, RZ ;  /* 0x0000000d060c7227 */ /* 0x000fe200078e00ff */
[----:B------:R-:W-:-:S04]  /*2e00*/  ISETP.GE.AND P4, PT, R11, RZ, PT ;  /* 0x000000ff0b00720c */ /* 0x000fc80003f86270 */
[----:B------:R-:W-:-:S05]  /*2e10*/  IADD3 R18, -R12, RZ, RZ ;  /* 0x000000ff0c127210 */ /* 0x000fca0007ffe1ff */
[----:B------:R-:W-:-:S05]  /*2e20*/  IMAD R13, R7, R18, R13 ;  /* 0x00000012070d7224 */ /* 0x000fca00078e020d */
[----:B------:R-:W-:-:S13]  /*2e30*/  ISETP.GT.U32.AND P3, PT, R16, R13, PT ;  /* 0x0000000d1000720c */ /* 0x000fda0003f64070 */
[----:B------:R-:W-:Y:S01]  /*2e40*/  @!P3 IMAD.IADD R13, R13, 0x1, -R7 ;  /* 0x000000010d0db824 */ /* 0x000fe200078e0a07 */
[----:B------:R-:W-:-:S04]  /*2e50*/  @!P3 IADD3 R12, R12, 0x1, RZ ;  /* 0x000000010c0cb810 */ /* 0x000fc80007ffe0ff */
[----:B------:R-:W-:-:S13]  /*2e60*/  ISETP.GE.U32.AND P0, PT, R13, R16, PT ;  /* 0x000000100d00720c */ /* 0x000fda0003f06070 */
        /* <DEDUP_REMOVED lines=22> */
.L_x_642:
[----:B------:R-:W-:Y:S05]  /*2fd0*/  BSYNC B6 ;  /* 0x0000000000067941 */ /* 0x000fea0003800000 */
.L_x_641:
[----:B------:R-:W-:-:S03]  /*2fe0*/  UMOV UR4, 0xffffffff ;  /* 0xffffffff00047882 */ /* 0x000fc60000000000 */
[----:B------:R-:W-:Y:S05]  /*2ff0*/  BRA.DIV UR4, `(.L_x_645) ;  /* 0x0000001a040c7947 */ /* 0x000fea000b800000 */
[----:B01----:R-:W-:Y:S01]  /*3000*/  HFMA2.MMA R5, -RZ, RZ, 0, 0 ;  /* 0x00000000ff057435 */ /* 0x003fe200000001ff */
[----:B------:R-:W-:Y:S01]  /*3010*/  IMAD.MOV.U32 R7, RZ, RZ, RZ ;  /* 0x000000ffff077224 */ /* 0x000fe200078e00ff */
[----:B------:R-:W-:Y:S01]  /*3020*/  CS2R R18, SRZ ;  /* 0x0000000000127805 */ /* 0x000fe2000001ff00 */
[----:B------:R-:W-:Y:S01]  /*3030*/  HFMA2.MMA R14, -RZ, RZ, 0, 0 ;  /* 0x00000000ff0e7435 */ /* 0x000fe200000001ff */
[----:B------:R-:W-:Y:S01]  /*3040*/  MOV R9, RZ ;  /* 0x000000ff00097202 */ /* 0x000fe20000000f00 */
[----:B------:R-:W-:Y:S01]  /*3050*/  FADD.FTZ R7, RZ, R7 ;  /* 0x00000007ff077221 */ /* 0x000fe20000010000 */
[----:B------:R-:W-:Y:S02]  /*3060*/  IMAD.MOV.U32 R17, RZ, RZ, RZ ;  /* 0x000000ffff117224 */ /* 0x000fe400078e00ff */
[----:B------:R-:W-:Y:S01]  /*3070*/  FADD.FTZ R19, RZ, R19 ;  /* 0x00000013ff137221 */ /* 0x000fe20000010000 */
[----:B------:R-:W-:Y:S01]  /*3080*/  FADD.FTZ R9, RZ, R9 ;  /* 0x00000009ff097221 */ /* 0x000fe20000010000 */
[----:B------:R-:W-:Y:S01]  /*3090*/  FADD.FTZ R5, RZ, R5 ;  /* 0x00000005ff057221 */ /* 0x000fe20000010000 */
[----:B------:R-:W0:Y:S01]  /*30a0*/  SHFL.BFLY PT, R4, R7, 0x1, 0x1f ;  /* 0x0c201f0007047f89 */ /* 0x000e2200000e0000 */
[----:B------:R-:W-:Y:S01]  /*30b0*/  FADD.FTZ R17, RZ, R17 ;  /* 0x00000011ff117221 */ /* 0x000fe20000010000 */
[--C-:B------:R-:W-:Y:S01]  /*30c0*/  FADD.FTZ R26, RZ, R14.reuse ;  /* 0x0000000eff1a7221 */ /* 0x100fe20000010000 */
[----:B------:R-:W-:Y:S01]  /*30d0*/  IMAD.MOV.U32 R0, RZ, RZ, RZ ;  /* 0x000000ffff007224 */ /* 0x000fe200078e00ff */
[----:B------:R-:W1:Y:S01]  /*30e0*/  SHFL.BFLY PT, R2, R5, 0x1, 0x1f ;  /* 0x0c201f0005027f89 */ /* 0x000e6200000e0000 */
[--C-:B------:R-:W-:Y:S01]  /*30f0*/  FADD.FTZ R16, RZ, R14.reuse ;  /* 0x0000000eff107221 */ /* 0x100fe20000010000 */
[----:B------:R-:W-:Y:S01]  /*3100*/  FADD.FTZ R31, RZ, R14 ;  /* 0x0000000eff1f7221 */ /* 0x000fe20000010000 */
[----:B------:R-:W-:Y:S01]  /*3110*/  FADD.FTZ R0, RZ, R0 ;  /* 0x00000000ff007221 */ /* 0x000fe20000010000 */
[----:B------:R-:W2:Y:S01]  /*3120*/  SHFL.BFLY PT, R10, R19, 0x1, 0x1f ;  /* 0x0c201f00130a7f89 */ /* 0x000ea200000e0000 */
[----:B------:R-:W-:-:S03]  /*3130*/  FADD.FTZ R18, RZ, R18 ;  /* 0x00000012ff127221 */ /* 0x000fc60000010000 */
[----:B------:R-:W3:Y:S04]  /*3140*/  SHFL.BFLY PT, R6, R9, 0x1, 0x1f ;  /* 0x0c201f0009067f89 */ /* 0x000ee800000e0000 */
[----:B------:R-:W4:Y:S04]  /*3150*/  SHFL.BFLY PT, R8, R17, 0x1, 0x1f ;  /* 0x0c201f0011087f89 */ /* 0x000f2800000e0000 */
[----:B------:R-:W5:Y:S04]  /*3160*/  SHFL.BFLY PT, R28, R26, 0x1, 0x1f ;  /* 0x0c201f001a1c7f89 */ /* 0x000f6800000e0000 */
[----:B------:R-:W5:Y:S01]  /*3170*/  SHFL.BFLY PT, R25, R0, 0x1, 0x1f ;  /* 0x0c201f0000197f89 */ /* 0x000f6200000e0000 */
[----:B0-----:R-:W-:Y:S01]  /*3180*/  FADD.FTZ R4, R7, R4 ;  /* 0x0000000407047221 */ /* 0x001fe20000010000 */
[----:B------:R-:W-:Y:S01]  /*3190*/  FADD.FTZ R7, RZ, R14 ;  /* 0x0000000eff077221 */ /* 0x000fe20000010000 */
[----:B-1----:R-:W-:Y:S01]  /*31a0*/  FADD.FTZ R2, R5, R2 ;  /* 0x0000000205027221 */ /* 0x002fe20000010000 */
[----:B------:R-:W-:Y:S01]  /*31b0*/  FADD.FTZ R5, RZ, R14 ;  /* 0x0000000eff057221 */ /* 0x000fe20000010000 */
[----:B------:R-:W0:Y:S01]  /*31c0*/  SHFL.BFLY PT, R27, R16, 0x1, 0x1f ;  /* 0x0c201f00101b7f89 */ /* 0x000e2200000e0000 */
[----:B--2---:R-:W-:Y:S01]  /*31d0*/  FADD.FTZ R10, R19, R10 ;  /* 0x0000000a130a7221 */ /* 0x004fe20000010000 */
[----:B------:R-:W-:-:S02]  /*31e0*/  HFMA2.MMA R19, -RZ, RZ, 0, 0 ;  /* 0x00000000ff137435 */ /* 0x000fc400000001ff */
[----:B------:R-:W1:Y:S01]  /*31f0*/  SHFL.BFLY PT, R14, R5, 0x1, 0x1f ;  /* 0x0c201f00050e7f89 */ /* 0x000e6200000e0000 */
[----:B---3--:R-:W-:Y:S01]  /*3200*/  FADD.FTZ R6, R9, R6 ;  /* 0x0000000609067221 */ /* 0x008fe20000010000 */
[----:B------:R-:W-:Y:S02]  /*3210*/  MOV R9, RZ ;  /* 0x000000ff00097202 */ /* 0x000fe40000000f00 */
[----:B------:R-:W2:Y:S01]  /*3220*/  SHFL.BFLY PT, R30, R31, 0x1, 0x1f ;  /* 0x0c201f001f1e7f89 */ /* 0x000ea200000e0000 */
[----:B----4-:R-:W-:Y:S01]  /*3230*/  FADD.FTZ R8, R17, R8 ;  /* 0x0000000811087221 */ /* 0x010fe20000010000 */
[----:B------:R-:W-:Y:S02]  /*3240*/  IMAD.MOV.U32 R17, RZ, RZ, RZ ;  /* 0x000000ffff117224 */ /* 0x000fe400078e00ff */
[----:B------:R-:W-:Y:S01]  /*3250*/  FADD.FTZ R9, RZ, R9 ;  /* 0x00000009ff097221 */ /* 0x000fe20000010000 */
[----:B------:R-:W-:Y:S01]  /*3260*/  FADD.FTZ R19, RZ, R19 ;  /* 0x00000013ff137221 */ /* 0x000fe20000010000 */
[----:B-----5:R-:W-:Y:S01]  /*3270*/  FADD.FTZ R26, R26, R28 ;  /* 0x0000001c1a1a7221 */ /* 0x020fe20000010000 */
[----:B------:R-:W-:Y:S01]  /*3280*/  FADD.FTZ R17, RZ, R17 ;  /* 0x00000011ff117221 */ /* 0x000fe20000010000 */
[----:B------:R-:W-:Y:S01]  /*3290*/  IMAD.MOV.U32 R28, RZ, RZ, RZ ;  /* 0x000000ffff1c7224 */ /* 0x000fe200078e00ff */
[----:B------:R-:W3:Y:S01]  /*32a0*/  SHFL.BFLY PT, R29, R18, 0x1, 0x1f ;  /* 0x0c201f00121d7f89 */ /* 0x000ee200000e0000 */
[----:B------:R-:W-:-:S02]  /*32b0*/  FADD.FTZ R0, R0, R25 ;  /* 0x0000001900007221 */ /* 0x000fc40000010000 */
[----:B------:R-:W-:Y:S01]  /*32c0*/  FADD.FTZ R28, RZ, R28 ;  /* 0x0000001cff1c7221 */ /* 0x000fe20000010000 */
[----:B------:R-:W4:Y:S01]  /*32d0*/  SHFL.BFLY PT, R32, R7, 0x1, 0x1f ;  /* 0x0c201f0007207f89 */ /* 0x000f2200000e0000 */
[----:B0-----:R-:W-:-:S03]  /*32e0*/  FADD.FTZ R16, R16, R27 ;  /* 0x0000001b10107221 */ /* 0x001fc60000010000 */
[----:B------:R-:W0:Y:S01]  /*32f0*/  SHFL.BFLY PT, R25, R9, 0x1, 0x1f ;  /* 0x0c201f0009197f89 */ /* 0x000e2200000e0000 */
[----:B-1----:R-:W-:-:S03]  /*3300*/  FADD.FTZ R27, R5, R14 ;  /* 0x0000000e051b7221 */ /* 0x002fc60000010000 */
[----:B------:R-:W1:Y:S01]  /*3310*/  SHFL.BFLY PT, R34, R17, 0x1, 0x1f ;  /* 0x0c201f0011227f89 */ /* 0x000e6200000e0000 */
[----:B--2---:R-:W-:-:S03]  /*3320*/  FADD.FTZ R30, R31, R30 ;  /* 0x0000001e1f1e7221 */ /* 0x004fc60000010000 */
[----:B------:R-:W2:Y:S04]  /*3330*/  SHFL.BFLY PT, R36, R19, 0x1, 0x1f ;  /* 0x0c201f0013247f89 */ /* 0x000ea800000e0000 */
[----:B------:R0:W2:Y:S01]  /*3340*/  SHFL.BFLY PT, R14, R28, 0x1, 0x1f ;  /* 0x0c201f001c0e7f89 */ /* 0x0000a200000e0000 */
[----:B---3--:R-:W-:Y:S01]  /*3350*/  FADD.FTZ R18, R18, R29 ;  /* 0x0000001d12127221 */ /* 0x008fe20000010000 */
[----:B----4-:R-:W-:Y:S01]  /*3360*/  FADD.FTZ R7, R7, R32 ;  /* 0x0000002007077221 */ /* 0x010fe20000010000 */
[----:B0-----:R-:W-:Y:S01]  /*3370*/  FADD.FTZ R25, R9, R25 ;  /* 0x0000001909197221 */ /* 0x001fe20000010000 */
[----:B-1----:R-:W-:Y:S01]  /*3380*/  FADD.FTZ R34, R17, R34 ;  /* 0x0000002211227221 */ /* 0x002fe20000010000 */
[----:B--2---:R-:W-:-:S07]  /*3390*/  FADD.FTZ R36, R19, R36 ;  /* 0x0000002413247221 */ /* 0x004fce0000010000 */
.L_x_693:
[----:B------:R-:W-:Y:S05]  /*33a0*/  WARPSYNC.ALL ;  /* 0x0000000000007948 */ /* 0x000fea0003800000 */
[----:B------:R-:W0:Y:S01]  /*33b0*/  S2UR UR5, SR_CgaCtaId ;  /* 0x00000000000579c3 */ /* 0x000e220000008800 */
[----:B------:R-:W-:Y:S01]  /*33c0*/  SHF.R.S32.HI R12, RZ, 0x1f, R3 ;  /* 0x0000001fff0c7819 */ /* 0x000fe20000011403 */
[----:B------:R-:W-:Y:S01]  /*33d0*/  UMOV UR4, 0x400 ;  /* 0x0000040000047882 */ /* 0x000fe20000000000 */
[----:B------:R-:W-:Y:S01]  /*33e0*/  LOP3.LUT R5, R3, 0x3, RZ, 0xc0, !PT ;  /* 0x0000000303057812 */ /* 0x000fe200078ec0ff */
[----:B------:R-:W-:Y:S01]  /*33f0*/  UIADD3 UR4, UR4, 0x120, URZ ;  /* 0x0000012004047890 */ /* 0x000fe2000fffe03f */
[----:B------:R-:W-:-:S03]  /*3400*/  LEA.HI R12, R12, R3, RZ, 0x2 ;  /* 0x000000030c0c7211 */ /* 0x000fc600078f10ff */
[----:B------:R-:W-:Y:S01]  /*3410*/  BAR.SYNC.DEFER_BLOCKING 0x0 ;  /* 0x0000000000007b1d */ /* 0x000fe20000010000 */
[----:B------:R-:W-:Y:S02]  /*3420*/  ISETP.NE.AND P0, PT, R5, RZ, PT ;  /* 0x000000ff0500720c */ /* 0x000fe40003f05270 */
[C---:B------:R-:W-:Y:S02]  /*3430*/  LOP3.LUT R3, R23.reuse, 0xffffffc0, RZ, 0xc0, !PT ;  /* 0xffffffc017037812 */ /* 0x040fe400078ec0ff */
[----:B------:R-:W-:Y:S01]  /*3440*/  IADD3 R5, R23, 0x1f, RZ ;  /* 0x0000001f17057810 */ /* 0x000fe20007ffe0ff */
[----:B------:R-:W-:Y:S01]  /*3450*/  BSSY B0, `(.L_x_646) ;  /* 0x000001d000007945 */ /* 0x000fe20003800000 */
[----:B------:R-:W-:Y:S01]  /*3460*/  ISETP.NE.OR P5, PT, R3, 0x40, P0 ;  /* 0x000000400300780c */ /* 0x000fe200007a5670 */
[----:B------:R-:W-:Y:S01]  /*3470*/  FADD.FTZ R3, R28, R14 ;  /* 0x0000000e1c037221 */ /* 0x000fe20000010000 */
[----:B------:R-:W-:Y:S02]  /*3480*/  ISETP.GT.U32.AND P3, PT, R5, 0x3e, PT ;  /* 0x0000003e0500780c */ /* 0x000fe40003f64070 */
[----:B------:R-:W-:-:S02]  /*3490*/  LOP3.LUT R5, R23, 0xffffffe0, RZ, 0xc0, !PT ;  /* 0xffffffe017057812 */ /* 0x000fc400078ec0ff */
[----:B------:R-:W-:Y:S02]  /*34a0*/  SHF.R.S32.HI R32, RZ, 0x2, R12 ;  /* 0x00000002ff207819 */ /* 0x000fe4000001140c */
[----:B------:R-:W-:Y:S02]  /*34b0*/  ISETP.NE.OR P4, PT, R5, 0x20, P0 ;  /* 0x000000200500780c */ /* 0x000fe40000785670 */
[C---:B------:R-:W-:Y:S01]  /*34c0*/  ISETP.GT.OR P1, PT, R23.reuse, 0x3f, P0 ;  /* 0x0000003f1700780c */ /* 0x040fe20000724670 */
[----:B0-----:R-:W-:Y:S01]  /*34d0*/  ULEA UR4, UR5, UR4, 0x18 ;  /* 0x0000000405047291 */ /* 0x001fe2000f8ec03f */
[----:B------:R-:W-:Y:S01]  /*34e0*/  IMAD R5, R20, 0x80, R32 ;  /* 0x0000008014057824 */ /* 0x000fe200078e0220 */
[----:B------:R-:W-:-:S04]  /*34f0*/  ISETP.GT.OR P2, PT, R23, 0x1f, P0 ;  /* 0x0000001f1700780c */ /* 0x000fc80000744670 */
[----:B------:R-:W-:Y:S01]  /*3500*/  LEA R5, R5, UR4, 0x2 ;  /* 0x0000000405057c11 */ /* 0x000fe2000f8e10ff */
[----:B------:R-:W-:Y:S08]  /*3510*/  @P5 BRA `(.L_x_647) ;  /* 0x0000000000405947 */ /* 0x000ff00003800000 */
        /* <DEDUP_REMOVED lines=16> */
.L_x_647:
[----:B------:R-:W-:Y:S05]  /*3620*/  BSYNC B0 ;  /* 0x0000000000007941 */ /* 0x000fea0003800000 */
.L_x_646:
        /* <DEDUP_REMOVED lines=23> */
[----:B------:R-:W-:Y:S01]  /*37a0*/  FADD.FTZ R3, R3, R20 ;  /* 0x0000001403037221 */ /* 0x000fe20000010000 */
[----:B0-----:R-:W-:Y:S02]  /*37b0*/  FADD.FTZ R6, R6, R9 ;  /* 0x0000000906067221 */ /* 0x001fe40000010000 */
[----:B------:R-:W0:Y:S01]  /*37c0*/  LDS R9, [R5+0xc0] ;  /* 0x0000c00005097984 */ /* 0x000e220000000800 */
[----:B-1----:R-:W-:-:S03]  /*37d0*/  FADD.FTZ R16, R16, R11 ;  /* 0x0000000b10107221 */ /* 0x002fc60000010000 */
[----:B------:R-:W1:Y:S01]  /*37e0*/  LDS R11, [R5+0x1c0] ;  /* 0x0001c000050b7984 */ /* 0x000e620000000800 */
[----:B--2---:R-:W-:Y:S01]  /*37f0*/  FADD.FTZ R18, R18, R13 ;  /* 0x0000000d12127221 */ /* 0x004fe20000010000 */
[----:B---3--:R-:W-:Y:S01]  /*3800*/  FADD.FTZ R26, R26, R15 ;  /* 0x0000000f1a1a7221 */ /* 0x008fe20000010000 */
[----:B----4-:R-:W-:Y:S01]  /*3810*/  FADD.FTZ R25, R25, R12 ;  /* 0x0000000c19197221 */ /* 0x010fe20000010000 */
[----:B0-----:R-:W-:Y:S02]  /*3820*/  FADD.FTZ R0, R0, R9 ;  /* 0x0000000900007221 */ /* 0x001fe40000010000 */
[----:B------:R-:W0:Y:S01]  /*3830*/  LDS R9, [R5+0x1a0] ;  /* 0x0001a00005097984 */ /* 0x000e220000000800 */
[----:B-1----:R-:W-:Y:S01]  /*3840*/  FADD.FTZ R36, R36, R11 ;  /* 0x0000000b24247221 */ /* 0x002fe20000010000 */
[----:B0-----:R-:W-:-:S07]  /*3850*/  FADD.FTZ R34, R34, R9 ;  /* 0x0000000922227221 */ /* 0x001fce0000010000 */
.L_x_649:
[----:B------:R-:W-:Y:S05]  /*3860*/  BSYNC B0 ;  /* 0x0000000000007941 */ /* 0x000fea0003800000 */
.L_x_648:
        /* <DEDUP_REMOVED lines=19> */
.L_x_651:
[----:B------:R-:W-:Y:S05]  /*39a0*/  BSYNC B0 ;  /* 0x0000000000007941 */ /* 0x000fea0003800000 */
.L_x_650:
[----:B------:R-:W-:Y:S06]  /*39b0*/  BAR.SYNC.DEFER_BLOCKING 0x0 ;  /* 0x0000000000007b1d */ /* 0x000fec0000010000 */
[----:B------:R-:W-:Y:S04]  /*39c0*/  BSSY B0, `(.L_x_652) ;  /* 0x0000023000007945 */ /* 0x000fe80003800000 */
[----:B------:R-:W-:Y:S05]  /*39d0*/  @P2 BRA `(.L_x_653) ;  /* 0x0000000000842947 */ /* 0x000fea0003800000 */
[----:B------:R-:W0:Y:S04]  /*39e0*/  LDS R9, [R5] ;  /* 0x0000000005097984 */ /* 0x000e280000000800 */
[----:B------:R-:W2:Y:S04]  /*39f0*/  LDS R11, [R5+0x20] ;  /* 0x00002000050b7984 */ /* 0x000ea80000000800 */
[----:B------:R-:W3:Y:S04]  /*3a00*/  LDS R13, [R5+0x40] ;  /* 0x00004000050d7984 */ /* 0x000ee80000000800 */
[----:B------:R-:W4:Y:S04]  /*3a10*/  LDS R15, [R5+0xc0] ;  /* 0x0000c000050f7984 */ /* 0x000f280000000800 */
[----:B------:R-:W5:Y:S01]  /*3a20*/  LDS R17, [R5+0xe0] ;  /* 0x0000e00005117984 */ /* 0x000f620000000800 */
[----:B01----:R-:W-:-:S03]  /*3a30*/  FADD.FTZ R30, R30, R9 ;  /* 0x000000091e1e7221 */ /* 0x003fc60000010000 */
[----:B------:R-:W0:Y:S01]  /*3a40*/  LDS R9, [R5+0x60] ;  /* 0x0000600005097984 */ /* 0x000e220000000800 */
[----:B--2---:R-:W-:-:S03]  /*3a50*/  FADD.FTZ R10, R10, R11 ;  /* 0x0000000b0a0a7221 */ /* 0x004fc60000010000 */
[----:B------:R-:W1:Y:S01]  /*3a60*/  LDS R11, [R5+0x80] ;  /* 0x00008000050b7984 */ /* 0x000e620000000800 */
[----:B---3--:R-:W-:-:S03]  /*3a70*/  FADD.FTZ R8, R8, R13 ;  /* 0x0000000d08087221 */ /* 0x008fc60000010000 */
[----:B------:R-:W2:Y:S01]  /*3a80*/  LDS R13, [R5+0xa0] ;  /* 0x0000a000050d7984 */ /* 0x000ea20000000800 */
[----:B----4-:R-:W-:Y:S01]  /*3a90*/  FADD.FTZ R0, R0, R15 ;  /* 0x0000000f00007221 */ /* 0x010fe20000010000 */
[----:B-----5:R-:W-:Y:S01]  /*3aa0*/  FADD.FTZ R16, R16, R17 ;  /* 0x0000001110107221 */ /* 0x020fe20000010000 */
[----:B0-----:R-:W-:Y:S01]  /*3ab0*/  FADD.FTZ R6, R6, R9 ;  /* 0x0000000906067221 */ /* 0x001fe20000010000 */
[----:B-1----:R-:W-:Y:S01]  /*3ac0*/  FADD.FTZ R4, R4, R11 ;  /* 0x0000000b04047221 */ /* 0x002fe20000010000 */
[----:B--2---:R-:W-:Y:S01]  /*3ad0*/  FADD.FTZ R2, R2, R13 ;  /* 0x0000000d02027221 */ /* 0x004fe20000010000 */
[----:B------:R-:W-:Y:S06]  /*3ae0*/  @P0 BRA `(.L_x_653) ;  /* 0x0000000000400947 */ /* 0x000fec0003800000 */
[----:B------:R-:W0:Y:S04]  /*3af0*/  LDS R9, [R5+0x100] ;  /* 0x0001000005097984 */ /* 0x000e280000000800 */
[----:B------:R-:W1:Y:S04]  /*3b00*/  LDS R11, [R5+0x120] ;  /* 0x00012000050b7984 */ /* 0x000e680000000800 */
[----:B------:R-:W2:Y:S04]  /*3b10*/  LDS R12, [R5+0x140] ;  /* 0x00014000050c7984 */ /* 0x000ea80000000800 */
[----:B------:R-:W3:Y:S04]  /*3b20*/  LDS R14, [R5+0x160] ;  /* 0x00016000050e7984 */ /* 0x000ee80000000800 */
[----:B------:R-:W4:Y:S04]  /*3b30*/  LDS R20, [R5+0x180] ;  /* 0x0001800005147984 */ /* 0x000f280000000800 */
        /* <DEDUP_REMOVED lines=9> */
[----:B0-----:R-:W-:Y:S01]  /*3bd0*/  FADD.FTZ R34, R34, R9 ;  /* 0x0000000922227221 */ /* 0x001fe20000010000 */
[----:B-1----:R-:W-:-:S07]  /*3be0*/  FADD.FTZ R36, R36, R11 ;  /* 0x0000000b24247221 */ /* 0x002fce0000010000 */
.L_x_653:
[----:B------:R-:W-:Y:S05]  /*3bf0*/  BSYNC B0 ;  /* 0x0000000000007941 */ /* 0x000fea0003800000 */
.L_x_652:
[----:B------:R-:W-:Y:S06]  /*3c00*/  BAR.SYNC.DEFER_BLOCKING 0x0 ;  /* 0x0000000000007b1d */ /* 0x000fec0000010000 */
[----:B------:R-:W-:Y:S05]  /*3c10*/  @P3 EXIT ;  /* 0x000000000000394d */ /* 0x000fea0003800000 */
[----:B------:R-:W2:Y:S01]  /*3c20*/  S2UR UR4, SR_CTAID.Z ;  /* 0x00000000000479c3 */ /* 0x000ea20000002700 */
[----:B------:R-:W-:Y:S01]  /*3c30*/  IMAD R21, R24, R21, RZ ;  /* 0x0000001518157224 */ /* 0x000fe200078e02ff */
[----:B------:R-:W-:Y:S02]  /*3c40*/  ULDC UR5, c[0x0][0x14] ;  /* 0x0000050000057ab9 */ /* 0x000fe40000000800 */
[----:B------:R-:W-:Y:S02]  /*3c50*/  IMAD R22, R22, UR5, RZ ;  /* 0x0000000516167c24 */ /* 0x000fe4000f8e02ff */
[----:B------:R-:W-:Y:S02]  /*3c60*/  IMAD R21, R21, UR5, RZ ;  /* 0x0000000515157c24 */ /* 0x000fe4000f8e02ff */
[----:B------:R-:W-:-:S03]  /*3c70*/  IMAD.SHL.U32 R22, R22, 0x80, RZ ;  /* 0x0000008016167824 */ /* 0x000fc600078e00ff */
[----:B------:R-:W-:-:S04]  /*3c80*/  SHF.L.U32 R21, R21, 0x7, RZ ;  /* 0x0000000715157819 */ /* 0x000fc800000006ff */
[----:B01----:R-:W-:Y:S01]  /*3c90*/  SHF.R.S32.HI R5, RZ, 0x1f, R21 ;  /* 0x0000001fff057819 */ /* 0x003fe20000011415 */
[----:B--2---:R-:W-:-:S04]  /*3ca0*/  USHF.L.U32 UR4, UR4, 0x7, URZ ;  /* 0x0000000704047899 */ /* 0x004fc8000800063f */
[----:B------:R-:W-:Y:S02]  /*3cb0*/  USHF.R.S32.HI UR5, URZ, 0x1f, UR4 ;  /* 0x0000001f3f057899 */ /* 0x000fe40008011404 */
[--C-:B------:R-:W-:Y:S02]  /*3cc0*/  IADD3 R15, P1, P2, R21, UR4, R22.reuse ;  /* 0x00000004150f7c10 */ /* 0x100fe4000fa3e016 */
[----:B------:R-:W-:-:S04]  /*3cd0*/  SHF.R.S32.HI R22, RZ, 0x1f, R22 ;  /* 0x0000001fff167819 */ /* 0x000fc80000011416 */
[----:B------:R-:W-:Y:S01]  /*3ce0*/  IADD3.X R5, R5, UR5, R22, P1, P2 ;  /* 0x0000000505057c10 */ /* 0x000fe20008fe4416 */
[----:B------:R-:W-:Y:S06]  /*3cf0*/  @P0 EXIT ;  /* 0x000000000000094d */ /* 0x000fec0003800000 */
[C---:B------:R-:W-:Y:S01]  /*3d00*/  IADD3 R14, R32.reuse, 0x8, RZ ;  /* 0x00000008200e7810 */ /* 0x040fe20007ffe0ff */
[----:B------:R-:W-:Y:S01]  /*3d10*/  ULDC.64 UR4, c[0x0][0x210] ;  /* 0x0000840000047ab9 */ /* 0x000fe20000000a00 */
[CC--:B------:R-:W-:Y:S01]  /*3d20*/  IADD3 R11, P0, R32.reuse, R15.reuse, RZ ;  /* 0x0000000f200b7210 */ /* 0x0c0fe20007f1e0ff */
[----:B------:R-:W-:Y:S01]  /*3d30*/  VIADD R22, R32, 0x10 ;  /* 0x0000001020167836 */ /* 0x000fe20000000000 */
[----:B------:R-:W-:Y:S01]  /*3d40*/  IADD3 R9, P1, R14, R15, RZ ;  /* 0x0000000f0e097210 */ /* 0x000fe20007f3e0ff */
[C---:B------:R-:W-:Y:S01]  /*3d50*/  VIADD R24, R32.reuse, 0x20 ;  /* 0x0000002020187836 */ /* 0x040fe20000000000 */
[C---:B------:R-:W-:Y:S01]  /*3d60*/  LEA.HI.X.SX32 R20, R32.reuse, R5, 0x1, P0 ;  /* 0x0000000520147211 */ /* 0x040fe200000f0eff */
[----:B------:R-:W-:Y:S01]  /*3d70*/  VIADD R28, R32, 0x60 ;  /* 0x00000060201c7836 */ /* 0x000fe20000000000 */
[----:B------:R-:W-:Y:S02]  /*3d80*/  LEA R12, P0, R11, UR4, 0x1 ;  /* 0x000000040b0c7c11 */ /* 0x000fe4000f8008ff */
[----:B------:R-:W-:-:S02]  /*3d90*/  F2FP.BF16.F32.PACK_AB R30, R10, R30 ;  /* 0x0000001e0a1e723e */ /* 0x000fc400000010ff */
[----:B------:R-:W-:Y:S02]  /*3da0*/  LEA.HI.X.SX32 R14, R14, R5, 0x1, P1 ;  /* 0x000000050e0e7211 */ /* 0x000fe400008f0eff */
[----:B------:R-:W-:Y:S02]  /*3db0*/  LEA R10, P1, R9, UR4, 0x1 ;  /* 0x00000004090a7c11 */ /* 0x000fe4000f8208ff */
[----:B------:R-:W-:Y:S02]  /*3dc0*/  LEA.HI.X R13, R11, UR5, R20, 0x1, P0 ;  /* 0x000000050b0d7c11 */ /* 0x000fe400080f0c14 */
[----:B------:R-:W-:Y:S02]  /*3dd0*/  IADD3 R20, R32, 0x18, RZ ;  /* 0x0000001820147810 */ /* 0x000fe40007ffe0ff */
[----:B------:R-:W-:Y:S01]  /*3de0*/  LEA.HI.X R11, R9, UR5, R14, 0x1, P1 ;  /* 0x00000005090b7c11 */ /* 0x000fe200088f0c0e */
[----:B------:R0:W-:Y:S01]  /*3df0*/  STG.E.U16 desc[UR36][R12.64], R30 ;  /* 0x0000001e0c007986 */ /* 0x0001e2000c101524 */
[----:B------:R-:W-:-:S02]  /*3e00*/  IADD3 R9, P0, R22, R15, RZ ;  /* 0x0000000f16097210 */ /* 0x000fc40007f1e0ff */
[-C--:B------:R-:W-:Y:S02]  /*3e10*/  IADD3 R14, P1, R20, R15.reuse, RZ ;  /* 0x0000000f140e7210 */ /* 0x080fe40007f3e0ff */
[----:B------:R-:W-:Y:S02]  /*3e20*/  PRMT R21, R30, 0x7632, R21 ;  /* 0x000076321e157816 */ /* 0x000fe40000000015 */
[----:B------:R-:W-:Y:S02]  /*3e30*/  IADD3 R17, P2, R24, R15, RZ ;  /* 0x0000000f18117210 */ /* 0x000fe40007f5e0ff */
[-C--:B------:R-:W-:Y:S01]  /*3e40*/  LEA.HI.X.SX32 R22, R22, R5.reuse, 0x1, P0 ;  /* 0x0000000516167211 */ /* 0x080fe200000f0eff */
[----:B------:R1:W-:Y:S01]  /*3e50*/  STG.E.U16 desc[UR36][R10.64], R21 ;  /* 0x000000150a007986 */ /* 0x0003e2000c101524 */
[----:B------:R-:W-:Y:S02]  /*3e60*/  LEA.HI.X.SX32 R19, R20, R5, 0x1, P1 ;  /* 0x0000000514137211 */ /* 0x000fe400008f0eff */
[----:B------:R-:W-:-:S02]  /*3e70*/  LEA R20, P0, R9, UR4, 0x1 ;  /* 0x0000000409147c11 */ /* 0x000fc4000f8008ff */
[----:B0-----:R-:W-:Y:S02]  /*3e80*/  LEA R12, P1, R14, UR4, 0x1 ;  /* 0x000000040e0c7c11 */ /* 0x001fe4000f8208ff */
[----:B------:R-:W-:Y:S02]  /*3e90*/  F2FP.BF16.F32.PACK_AB R6, R6, R8 ;  /* 0x000000080606723e */ /* 0x000fe400000010ff */
[----:B------:R-:W-:Y:S02]  /*3ea0*/  LEA.HI.X.SX32 R24, R24, R5, 0x1, P2 ;  /* 0x0000000518187211 */ /* 0x000fe400010f0eff */
[----:B------:R-:W-:Y:S02]  /*3eb0*/  LEA R8, P2, R17, UR4, 0x1 ;  /* 0x0000000411087c11 */ /* 0x000fe4000f8408ff */
[----:B-1----:R-:W-:Y:S01]  /*3ec0*/  LEA.HI.X R21, R9, UR5, R22, 0x1, P0 ;  /* 0x0000000509157c11 */ /* 0x002fe200080f0c16 */
[----:B------:R-:W-:Y:S01]  /*3ed0*/  VIADD R22, R32, 0x30 ;  /* 0x0000003020167836 */ /* 0x000fe20000000000 */
[----:B------:R-:W-:-:S02]  /*3ee0*/  LEA.HI.X R13, R14, UR5, R19, 0x1, P1 ;  /* 0x000000050e0d7c11 */ /* 0x000fc400088f0c13 */
[C---:B------:R-:W-:Y:S02]  /*3ef0*/  IADD3 R14, R32.reuse, 0x28, RZ ;  /* 0x00000028200e7810 */ /* 0x040fe40007ffe0ff */
[--C-:B------:R-:W-:Y:S02]  /*3f00*/  LEA.HI.X R9, R17, UR5, R24.reuse, 0x1, P2 ;  /* 0x0000000511097c11 */ /* 0x100fe400090f0c18 */
[----:B------:R-:W-:Y:S02]  /*3f10*/  IADD3 R10, R32, 0x38, RZ ;  /* 0x00000038200a7810 */ /* 0x000fe40007ffe0ff */
[C---:B------:R-:W-:Y:S02]  /*3f20*/  PRMT R23, R6.reuse, 0x7610, R23 ;  /* 0x0000761006177816 */ /* 0x040fe40000000017 */
[----:B------:R-:W-:Y:S02]  /*3f30*/  PRMT R24, R6, 0x7632, R24 ;  /* 0x0000763206187816 */ /* 0x000fe40000000018 */
[-C--:B------:R-:W-:Y:S01]  /*3f40*/  IADD3 R6, P0, R14, R15.reuse, RZ ;  /* 0x0000000f0e067210 */ /* 0x080fe20007f1e0ff */
[----:B------:R0:W-:Y:S01]  /*3f50*/  STG.E.U16 desc[UR36][R20.64], R23 ;  /* 0x0000001714007986 */ /* 0x0001e2000c101524 */
[----:B------:R-:W-:-:S02]  /*3f60*/  IADD3 R11, P1, R22, R15, RZ ;  /* 0x0000000f160b7210 */ /* 0x000fc40007f3e0ff */
[----:B------:R-:W-:Y:S01]  /*3f70*/  F2FP.BF16.F32.PACK_AB R2, R2, R4 ;  /* 0x000000040202723e */ /* 0x000fe200000010ff */
[----:B------:R1:W-:Y:S01]  /*3f80*/  STG.E.U16 desc[UR36][R12.64], R24 ;  /* 0x000000180c007986 */ /* 0x0003e2000c101524 */
[----:B------:R-:W-:Y:S02]  /*3f90*/  IADD3 R4, P2, R10, R15, RZ ;  /* 0x0000000f0a047210 */ /* 0x000fe40007f5e0ff */
[-C--:B------:R-:W-:Y:S01]  /*3fa0*/  LEA.HI.X.SX32 R17, R14, R5.reuse, 0x1, P0 ;  /* 0x000000050e117211 */ /* 0x080fe200000f0eff */
[----:B------:R2:W-:Y:S01]  /*3fb0*/  STG.E.U16 desc[UR36][R8.64], R2 ;  /* 0x0000000208007986 */ /* 0x0005e2000c101524 */
[-C--:B------:R-:W-:Y:S02]  /*3fc0*/  LEA.HI.X.SX32 R14, R22, R5.reuse, 0x1, P1 ;  /* 0x00000005160e7211 */ /* 0x080fe400008f0eff */
[----:B------:R-:W-:Y:S02]  /*3fd0*/  LEA.HI.X.SX32 R19, R10, R5, 0x1, P2 ;  /* 0x000000050a137211 */ /* 0x000fe400010f0eff */
[----:B0-----:R-:W-:-:S02]  /*3fe0*/  LEA R20, P1, R11, UR4, 0x1 ;  /* 0x000000040b147c11 */ /* 0x001fc4000f8208ff */
[----:B------:R-:W-:Y:S01]  /*3ff0*/  LEA R10, P2, R4, UR4, 0x1 ;  /* 0x00000004040a7c11 */ /* 0x000fe2000f8408ff */
[----:B-1----:R-:W-:Y:S01]  /*4000*/  VIADD R12, R32, 0x70 ;  /* 0x00000070200c7836 */ /* 0x002fe20000000000 */
[----:B------:R-:W-:Y:S02]  /*4010*/  LEA R22, P0, R6, UR4, 0x1 ;  /* 0x0000000406167c11 */ /* 0x000fe4000f8008ff */
[----:B------:R-:W-:Y:S02]  /*4020*/  LEA.HI.X R21, R11, UR5, R14, 0x1, P1 ;  /* 0x000000050b157c11 */ /* 0x000fe400088f0c0e */
[----:B------:R-:W-:Y:S01]  /*4030*/  LEA.HI.X R11, R4, UR5, R19, 0x1, P2 ;  /* 0x00000005040b7c11 */ /* 0x000fe200090f0c13 */
[----:B------:R-:W-:Y:S01]  /*4040*/  VIADD R19, R32, 0x50 ;  /* 0x0000005020137836 */ /* 0x000fe20000000000 */
[----:B------:R-:W-:Y:S02]  /*4050*/  LEA.HI.X R23, R6, UR5, R17, 0x1, P0 ;  /* 0x0000000506177c11 */ /* 0x000fe400080f0c11 */
[----:B------:R-:W-:Y:S01]  /*4060*/  F2FP.BF16.F32.PACK_AB R0, R16, R0 ;  /* 0x000000001000723e */ /* 0x000fe200000010ff */
[----:B------:R-:W-:Y:S01]  /*4070*/  VIADD R16, R32, 0x40 ;  /* 0x0000004020107836 */ /* 0x000fe20000000000 */
[----:B------:R-:W-:-:S02]  /*4080*/  PRMT R4, R2, 0x7632, R4 ;  /* 0x0000763202047816 */ /* 0x000fc40000000004 */
[----:B------:R-:W-:Y:S02]  /*4090*/  IADD3 R24, R32, 0x68, RZ ;  /* 0x0000006820187810 */ /* 0x000fe40007ffe0ff */
[----:B------:R-:W-:Y:S01]  /*40a0*/  PRMT R6, R0, 0x7632, R6 ;  /* 0x0000763200067816 */ /* 0x000fe20000000006 */
[----:B------:R0:W-:Y:S01]  /*40b0*/  STG.E.U16 desc[UR36][R22.64], R4 ;  /* 0x0000000416007986 */ /* 0x0001e2000c101524 */
[-C--:B------:R-:W-:Y:S02]  /*40c0*/  IADD3 R14, P5, R16, R15.reuse, RZ ;  /* 0x0000000f100e7210 */ /* 0x080fe40007fbe0ff */
[C---:B------:R-:W-:Y:S01]  /*40d0*/  IADD3 R30, R32.reuse, 0x48, RZ ;  /* 0x00000048201e7810 */ /* 0x040fe20007ffe0ff */
[----:B------:R1:W-:Y:S01]  /*40e0*/  STG.E.U16 desc[UR36][R20.64], R0 ;  /* 0x0000000014007986 */ /* 0x0003e2000c101524 */
[C---:B------:R-:W-:Y:S02]  /*40f0*/  IADD3 R17, R32.reuse, 0x58, RZ ;  /* 0x0000005820117810 */ /* 0x040fe40007ffe0ff */
[----:B------:R-:W-:Y:S01]  /*4100*/  IADD3 R32, R32, 0x78, RZ ;  /* 0x0000007820207810 */ /* 0x000fe20007ffe0ff */
[----:B------:R3:W-:Y:S01]  /*4110*/  STG.E.U16 desc[UR36][R10.64], R6 ;  /* 0x000000060a007986 */ /* 0x0007e2000c101524 */
[----:B--2---:R-:W-:-:S02]  /*4120*/  IADD3 R2, P4, R30, R15, RZ ;  /* 0x0000000f1e027210 */ /* 0x004fc40007f9e0ff */
[-C--:B------:R-:W-:Y:S02]  /*4130*/  IADD3 R8, P2, R17, R15.reuse, RZ ;  /* 0x0000000f11087210 */ /* 0x080fe40007f5e0ff */
[----:B0-----:R-:W-:Y:S02]  /*4140*/  IADD3 R4, P0, R24, R15, RZ ;  /* 0x0000000f18047210 */ /* 0x001fe40007f1e0ff */
[----:B------:R-:W-:Y:S02]  /*4150*/  LEA.HI.X.SX32 R13, R30, R5, 0x1, P4 ;  /* 0x000000051e0d7211 */ /* 0x000fe400020f0eff */
[----:B-1----:R-:W-:Y:S02]  /*4160*/  IADD3 R0, P3, R19, R15, RZ ;  /* 0x0000000f13007210 */ /* 0x002fe40007f7e0ff */
[-C--:B------:R-:W-:Y:S02]  /*4170*/  LEA.HI.X.SX32 R21, R24, R5.reuse, 0x1, P0 ;  /* 0x0000000518157211 */ /* 0x080fe400000f0eff */
[----:B---3--:R-:W-:-:S02]  /*4180*/  LEA.HI.X.SX32 R11, R16, R5, 0x1, P5 ;  /* 0x00000005100b7211 */ /* 0x008fc400028f0eff */
[-C--:B------:R-:W-:Y:S02]  /*4190*/  IADD3 R6, P1, R28, R15.reuse, RZ ;  /* 0x0000000f1c067210 */ /* 0x080fe40007f3e0ff */
[-C--:B------:R-:W-:Y:S02]  /*41a0*/  IADD3 R9, P5, R12, R15.reuse, RZ ;  /* 0x0000000f0c097210 */ /* 0x080fe40007fbe0ff */
[----:B------:R-:W-:Y:S02]  /*41b0*/  LEA R10, P0, R14, UR4, 0x1 ;  /* 0x000000040e0a7c11 */ /* 0x000fe4000f8008ff */
[----:B------:R-:W-:Y:S02]  /*41c0*/  IADD3 R16, P6, R32, R15, RZ ;  /* 0x0000000f20107210 */ /* 0x000fe40007fde0ff */
[-C--:B------:R-:W-:Y:S02]  /*41d0*/  LEA.HI.X.SX32 R15, R19, R5.reuse, 0x1, P3 ;  /* 0x00000005130f7211 */ /* 0x080fe400018f0eff */
[----:B------:R-:W-:-:S02]  /*41e0*/  LEA.HI.X.SX32 R19, R28, R5, 0x1, P1 ;  /* 0x000000051c137211 */ /* 0x000fc400008f0eff */
[----:B------:R-:W-:Y:S02]  /*41f0*/  LEA.HI.X.SX32 R20, R12, R5, 0x1, P5 ;  /* 0x000000050c147211 */ /* 0x000fe400028f0eff */
[----:B------:R-:W-:Y:S02]  /*4200*/  LEA.HI.X R11, R14, UR5, R11, 0x1, P0 ;  /* 0x000000050e0b7c11 */ /* 0x000fe400080f0c0b */
[----:B------:R-:W-:Y:S02]  /*4210*/  LEA R12, P1, R2, UR4, 0x1 ;  /* 0x00000004020c7c11 */ /* 0x000fe4000f8208ff */
[----:B------:R-:W-:Y:S02]  /*4220*/  LEA R14, P0, R0, UR4, 0x1 ;  /* 0x00000004000e7c11 */ /* 0x000fe4000f8008ff */
[----:B------:R-:W-:Y:S02]  /*4230*/  LEA.HI.X R13, R2, UR5, R13, 0x1, P1 ;  /* 0x00000005020d7c11 */ /* 0x000fe400088f0c0d */
[----:B------:R-:W-:-:S02]  /*4240*/  LEA.HI.X R15, R0, UR5, R15, 0x1, P0 ;  /* 0x00000005000f7c11 */ /* 0x000fc400080f0c0f */
[----:B------:R-:W-:Y:S02]  /*4250*/  LEA.HI.X.SX32 R17, R17, R5, 0x1, P2 ;  /* 0x0000000511117211 */ /* 0x000fe400010f0eff */
[----:B------:R-:W-:Y:S02]  /*4260*/  LEA R22, P1, R8, UR4, 0x1 ;  /* 0x0000000408167c11 */ /* 0x000fe4000f8208ff */
[----:B------:R-:W-:Y:S02]  /*4270*/  LEA R28, P0, R6, UR4, 0x1 ;  /* 0x00000004061c7c11 */ /* 0x000fe4000f8008ff */
[----:B------:R-:W-:Y:S02]  /*4280*/  F2FP.BF16.F32.PACK_AB R18, R26, R18 ;  /* 0x000000121a12723e */ /* 0x000fe400000010ff */
[----:B------:R-:W-:Y:S02]  /*4290*/  LEA.HI.X R23, R8, UR5, R17, 0x1, P1 ;  /* 0x0000000508177c11 */ /* 0x000fe400088f0c11 */
[----:B------:R-:W-:Y:S01]  /*42a0*/  LEA.HI.X R29, R6, UR5, R19, 0x1, P0 ;  /* 0x00000005061d7c11 */ /* 0x000fe200080f0c13 */
[----:B------:R0:W-:Y:S01]  /*42b0*/  STG.E.U16 desc[UR36][R10.64], R18 ;  /* 0x000000120a007986 */ /* 0x0001e2000c101524 */
[----:B------:R-:W-:-:S02]  /*42c0*/  LEA R30, P1, R4, UR4, 0x1 ;  /* 0x00000004041e7c11 */ /* 0x000fc4000f8208ff */
[----:B------:R-:W-:Y:S02]  /*42d0*/  PRMT R6, R18, 0x7632, R6 ;  /* 0x0000763212067816 */ /* 0x000fe40000000006 */
[----:B------:R-:W-:Y:S02]  /*42e0*/  F2FP.BF16.F32.PACK_AB R7, R25, R7 ;  /* 0x000000071907723e */ /* 0x000fe400000010ff */
[----:B------:R-:W-:Y:S01]  /*42f0*/  F2FP.BF16.F32.PACK_AB R27, R34, R27 ;  /* 0x0000001b221b723e */ /* 0x000fe200000010ff */
[----:B------:R-:W-:Y:S01]  /*4300*/  STG.E.U16 desc[UR36][R12.64], R6 ;  /* 0x000000060c007986 */ /* 0x000fe2000c101524 */
[----:B------:R-:W-:Y:S02]  /*4310*/  LEA R8, P0, R9, UR4, 0x1 ;  /* 0x0000000409087c11 */ /* 0x000fe4000f8008ff */
[----:B------:R-:W-:Y:S01]  /*4320*/  LEA.HI.X R31, R4, UR5, R21, 0x1, P1 ;  /* 0x00000005041f7c11 */ /* 0x000fe200088f0c15 */
[----:B------:R1:W-:Y:S01]  /*4330*/  STG.E.U16 desc[UR36][R14.64], R7 ;  /* 0x000000070e007986 */ /* 0x0003e2000c101524 */
[----:B------:R-:W-:-:S02]  /*4340*/  LEA.HI.X.SX32 R5, R32, R5, 0x1, P6 ;  /* 0x0000000520057211 */ /* 0x000fc400030f0eff */
[C---:B------:R-:W-:Y:S02]  /*4350*/  LEA R4, P1, R16.reuse, UR4, 0x1 ;  /* 0x0000000410047c11 */ /* 0x040fe4000f8208ff */
[----:B0-----:R-:W-:Y:S02]  /*4360*/  PRMT R11, R7, 0x7632, R11 ;  /* 0x00007632070b7816 */ /* 0x001fe4000000000b */
[----:B------:R-:W-:Y:S02]  /*4370*/  F2FP.BF16.F32.PACK_AB R3, R3, R36 ;  /* 0x000000240303723e */ /* 0x000fe400000010ff */
[----:B------:R-:W-:Y:S01]  /*4380*/  LEA.HI.X R9, R9, UR5, R20, 0x1, P0 ;  /* 0x0000000509097c11 */ /* 0x000fe200080f0c14 */
[----:B------:R-:W-:Y:S01]  /*4390*/  STG.E.U16 desc[UR36][R22.64], R11 ;  /* 0x0000000b16007986 */ /* 0x000fe2000c101524 */
[----:B------:R-:W-:Y:S02]  /*43a0*/  LEA.HI.X R5, R16, UR5, R5, 0x1, P1 ;  /* 0x0000000510057c11 */ /* 0x000fe400088f0c05 */
[----:B-1----:R-:W-:Y:S01]  /*43b0*/  PRMT R15, R27, 0x7632, R15 ;  /* 0x000076321b0f7816 */ /* 0x002fe2000000000f */
[----:B------:R-:W-:Y:S01]  /*43c0*/  STG.E.U16 desc[UR36][R28.64], R27 ;  /* 0x0000001b1c007986 */ /* 0x000fe2000c101524 */
[----:B------:R-:W-:-:S03]  /*43d0*/  PRMT R2, R3, 0x7632, R2 ;  /* 0x0000763203027816 */ /* 0x000fc60000000002 */
[----:B------:R-:W-:Y:S04]  /*43e0*/  STG.E.U16 desc[UR36][R30.64], R15 ;  /* 0x0000000f1e007986 */ /* 0x000fe8000c101524 */
[----:B------:R-:W-:Y:S04]  /*43f0*/  STG.E.U16 desc[UR36][R8.64], R3 ;  /* 0x0000000308007986 */ /* 0x000fe8000c101524 */
[----:B------:R-:W-:Y:S01]  /*4400*/  STG.E.U16 desc[UR36][R4.64], R2 ;  /* 0x0000000204007986 */ /* 0x000fe2000c101524 */
[----:B------:R-:W-:Y:S05]  /*4410*/  EXIT ;  /* 0x000000000000794d */ /* 0x000fea0003800000 */
.L_x_618:
        /* <DEDUP_REMOVED lines=16> */
.L_x_643:
        /* <DEDUP_REMOVED lines=16> */
.L_x_654:
[----:B------:R-:W-:Y:S05]  /*4620*/  EXIT ;  /* 0x000000000000794d */ /* 0x000fea0003800000 */
.L_x_620:
[----:B------:R-:W-:Y:S01]  /*4630*/  HFMA2.MMA R11, -RZ, RZ, 0, 1.847743988037109375e-06 ;  /* 0x0000001fff0b7435 */ /* 0x000fe200000001ff */
[----:B------:R-:W-:Y:S01]  /*4640*/  IMAD.MOV.U32 R12, RZ, RZ, 0x10 ;  /* 0x00000010ff0c7424 */ /* 0x000fe200078e00ff */
[----:B------:R-:W-:Y:S01]  /*4650*/  MOV R4, 0xff7fffff ;  /* 0xff7fffff00047802 */ /* 0x000fe20000000f00 */
[----:B------:R-:W-:-:S08]  /*4660*/  IMAD.MOV.U32 R15, RZ, RZ, -0x1 ;  /* 0xffffffffff0f7424 */ /* 0x000fd000078e00ff */
[----:B------:R-:W-:Y:S05]  /*4670*/  WARPSYNC.COLLECTIVE R15, `(.L_x_655) ;  /* 0x000000000f087348 */ /* 0x000fea0003c00000 */
[----:B------:R0:W1:Y:S02]  /*4680*/  SHFL.BFLY P6, R14, R13, R12, R11 ;  /* 0x0c00000c0d0e7389 */ /* 0x00006400000c000b */
[----:B01----:R-:W-:Y:S01]  /*4690*/  ENDCOLLECTIVE ;  /* 0x000000000000791b */ /* 0x003fe20003800000 */
.L_x_655:
[----:B------:R-:W-:Y:S01]  /*46a0*/  IMAD.MOV.U32 R12, RZ, RZ, 0x8 ;  /* 0x00000008ff0c7424 */ /* 0x000fe200078e00ff */
[----:B------:R-:W-:-:S04]  /*46b0*/  FMNMX.FTZ R2, R14, -3.40282346638528859812e+38, !PT ;  /* 0xff7fffff0e027809 */ /* 0x000fc80007810000 */
[----:B------:R-:W-:-:S07]  /*46c0*/  MOV R13, R2 ;  /* 0x00000002000d7202 */ /* 0x000fce0000000f00 */
[----:B------:R-:W-:Y:S05]  /*46d0*/  WARPSYNC.COLLECTIVE R15, `(.L_x_656) ;  /* 0x000000000f087348 */ /* 0x000fea0003c00000 */
[----:B------:R0:W1:Y:S02]  /*46e0*/  SHFL.BFLY P6, R14, R13, R12, R11 ;  /* 0x0c00000c0d0e7389 */ /* 0x00006400000c000b */
[----:B01----:R-:W-:Y:S01]  /*46f0*/  ENDCOLLECTIVE ;  /* 0x000000000000791b */ /* 0x003fe20003800000 */
.L_x_656:
[----:B------:R-:W-:Y:S01]  /*4700*/  IMAD.MOV.U32 R12, RZ, RZ, 0x4 ;  /* 0x00000004ff0c7424 */ /* 0x000fe200078e00ff */
[----:B------:R-:W-:-:S04]  /*4710*/  FMNMX.FTZ R5, R2, R14, !PT ;  /* 0x0000000e02057209 */ /* 0x000fc80007810000 */
[----:B------:R-:W-:-:S07]  /*4720*/  MOV R13, R5 ;  /* 0x00000005000d7202 */ /* 0x000fce0000000f00 */
[----:B------:R-:W-:Y:S05]  /*4730*/  WARPSYNC.COLLECTIVE R15, `(.L_x_657) ;  /* 0x000000000f087348 */ /* 0x000fea0003c00000 */
[----:B------:R0:W1:Y:S02]  /*4740*/  SHFL.BFLY P6, R14, R13, R12, R11 ;  /* 0x0c00000c0d0e7389 */ /* 0x00006400000c000b */
[----:B01----:R-:W-:Y:S01]  /*4750*/  ENDCOLLECTIVE ;  /* 0x000000000000791b */ /* 0x003fe20003800000 */
.L_x_657:
[----:B------:R-:W-:Y:S01]  /*4760*/  IMAD.MOV.U32 R12, RZ, RZ, 0x2 ;  /* 0x00000002ff0c7424 */ /* 0x000fe200078e00ff */
[----:B------:R-:W-:-:S04]  /*4770*/  FMNMX.FTZ R6, R5, R14, !PT ;  /* 0x0000000e05067209 */ /* 0x000fc80007810000 */
[----:B------:R-:W-:-:S07]  /*4780*/  MOV R13, R6 ;  /* 0x00000006000d7202 */ /* 0x000fce0000000f00 */
[----:B------:R-:W-:Y:S05]  /*4790*/  WARPSYNC.COLLECTIVE R15, `(.L_x_658) ;  /* 0x000000000f087348 */ /* 0x000fea0003c00000 */
[----:B------:R0:W1:Y:S02]  /*47a0*/  SHFL.BFLY P6, R14, R13, R12, R11 ;  /* 0x0c00000c0d0e7389 */ /* 0x00006400000c000b */
[----:B01----:R-:W-:Y:S01]  /*47b0*/  ENDCOLLECTIVE ;  /* 0x000000000000791b */ /* 0x003fe20003800000 */
.L_x_658:
[----:B------:R-:W-:Y:S01]  /*47c0*/  IMAD.MOV.U32 R12, RZ, RZ, 0x1 ;  /* 0x00000001ff0c7424 */ /* 0x000fe200078e00ff */
[----:B------:R-:W-:-:S04]  /*47d0*/  FMNMX.FTZ R7, R6, R14, !PT ;  /* 0x0000000e06077209 */ /* 0x000fc80007810000 */
[----:B------:R-:W-:-:S07]  /*47e0*/  MOV R13, R7 ;  /* 0x00000007000d7202 */ /* 0x000fce0000000f00 */
[----:B------:R-:W-:Y:S05]  /*47f0*/  WARPSYNC.COLLECTIVE R15, `(.L_x_659) ;  /* 0x000000000f087348 */ /* 0x000fea0003c00000 */
[----:B------:R0:W1:Y:S02]  /*4800*/  SHFL.BFLY P6, R14, R13, R12, R11 ;  /* 0x0c00000c0d0e7389 */ /* 0x00006400000c000b */
[----:B01----:R-:W-:Y:S01]  /*4810*/  ENDCOLLECTIVE ;  /* 0x000000000000791b */ /* 0x003fe20003800000 */
.L_x_659:
[----:B------:R-:W-:Y:S05]  /*4820*/  BRA `(.L_x_660) ;  /* 0xffffffc8003c7947 */ /* 0x000fea000383ffff */
.L_x_645:
[----:B------:R-:W-:Y:S01]  /*4830*/  HFMA2.MMA R12, -RZ, RZ, 0, 1.1920928955078125e-07 ;  /* 0x00000002ff0c7435 */ /* 0x000fe200000001ff */
[----:B-1----:R-:W-:Y:S01]  /*4840*/  IMAD.MOV.U32 R13, RZ, RZ, RZ ;  /* 0x000000ffff0d7224 */ /* 0x002fe200078e00ff */
[----:B------:R-:W-:Y:S01]  /*4850*/  MOV R15, 0xffffffff ;  /* 0xffffffff000f7802 */ /* 0x000fe20000000f00 */
[----:B------:R-:W-:-:S08]  /*4860*/  IMAD.MOV.U32 R11, RZ, RZ, 0x1f ;  /* 0x0000001fff0b7424 */ /* 0x000fd000078e00ff */
[----:B0-----:R-:W-:Y:S05]  /*4870*/  WARPSYNC.COLLECTIVE R15, `(.L_x_661) ;  /* 0x000000000f087348 */ /* 0x001fea0003c00000 */
[----:B------:R1:W2:Y:S02]  /*4880*/  SHFL.BFLY P6, R14, R13, R12, R11 ;  /* 0x0c00000c0d0e7389 */ /* 0x0002a400000c000b */
[----:B012---:R-:W-:Y:S01]  /*4890*/  ENDCOLLECTIVE ;  /* 0x000000000000791b */ /* 0x007fe20003800000 */
.L_x_661:
[----:B------:R-:W-:Y:S01]  /*48a0*/  HFMA2.MMA R12, -RZ, RZ, 0, 5.9604644775390625e-08 ;  /* 0x00000001ff0c7435 */ /* 0x000fe200000001ff */
[----:B------:R-:W-:-:S04]  /*48b0*/  FADD.FTZ R31, RZ, R14 ;  /* 0x0000000eff1f7221 */ /* 0x000fc80000010000 */
[----:B------:R-:W-:-:S07]  /*48c0*/  IMAD.MOV.U32 R13, RZ, RZ, R31 ;  /* 0x000000ffff0d7224 */ /* 0x000fce00078e001f */
[----:B------:R-:W-:Y:S05]  /*48d0*/  WARPSYNC.COLLECTIVE R15, `(.L_x_662) ;  /* 0x000000000f087348 */ /* 0x000fea0003c00000 */
[----:B------:R0:W1:Y:S02]  /*48e0*/  SHFL.BFLY P6, R14, R13, R12, R11 ;  /* 0x0c00000c0d0e7389 */ /* 0x00006400000c000b */
[----:B01----:R-:W-:Y:S01]  /*48f0*/  ENDCOLLECTIVE ;  /* 0x000000000000791b */ /* 0x003fe20003800000 */
.L_x_662:
[----:B------:R-:W-:Y:S01]  /*4900*/  MOV R13, RZ ;  /* 0x000000ff000d7202 */ /* 0x000fe20000000f00 */
[----:B------:R-:W-:Y:S02]  /*4910*/  IMAD.MOV.U32 R12, RZ, RZ, 0x2 ;  /* 0x00000002ff0c7424 */ /* 0x000fe400078e00ff */
[----:B------:R-:W-:-:S07]  /*4920*/  IMAD.MOV.U32 R30, RZ, RZ, R14 ;  /* 0x000000ffff1e7224 */ /* 0x000fce00078e000e */
[----:B------:R-:W-:Y:S05]  /*4930*/  WARPSYNC.COLLECTIVE R15, `(.L_x_663) ;  /* 0x000000000f087348 */ /* 0x000fea0003c00000 */
[----:B------:R0:W1:Y:S02]  /*4940*/  SHFL.BFLY P6, R14, R13, R12, R11 ;  /* 0x0c00000c0d0e7389 */ /* 0x00006400000c000b */
[----:B01----:R-:W-:Y:S01]  /*4950*/  ENDCOLLECTIVE ;  /* 0x000000000000791b */ /* 0x003fe20003800000 */
.L_x_663:
        /* <DEDUP_REMOVED lines=8> */
.L_x_664:
[----:B------:R-:W-:Y:S01]  /*49e0*/  MOV R13, RZ ;  /* 0x000000ff000d7202 */ /* 0x000fe20000000f00 */
[----:B------:R-:W-:Y:S02]  /*49f0*/  IMAD.MOV.U32 R12, RZ, RZ, 0x2 ;  /* 0x00000002ff0c7424 */ /* 0x000fe400078e00ff */
[----:B------:R-:W-:-:S07]  /*4a00*/  IMAD.MOV.U32 R10, RZ, RZ, R14 ;  /* 0x000000ffff0a7224 */ /* 0x000fce00078e000e */
[----:B------:R-:W-:Y:S05]  /*4a10*/  WARPSYNC.COLLECTIVE R15, `(.L_x_665) ;  /* 0x000000000f087348 */ /* 0x000fea0003c00000 */
[----:B------:R0:W1:Y:S02]  /*4a20*/  SHFL.BFLY P6, R14, R13, R12, R11 ;  /* 0x0c00000c0d0e7389 */ /* 0x00006400000c000b */
[----:B01----:R-:W-:Y:S01]  /*4a30*/  ENDCOLLECTIVE ;  /* 0x000000000000791b */ /* 0x003fe20003800000 */
.L_x_665:
        /* <DEDUP_REMOVED lines=8> */
.L_x_666:
[----:B------:R-:W-:Y:S01]  /*4ac0*/  MOV R13, RZ ;  /* 0x000000ff000d7202 */ /* 0x000fe20000000f00 */
[----:B------:R-:W-:Y:S02]  /*4ad0*/  IMAD.MOV.U32 R12, RZ, RZ, 0x2 ;  /* 0x00000002ff0c7424 */ /* 0x000fe400078e00ff */
[----:B------:R-:W-:-:S07]  /*4ae0*/  IMAD.MOV.U32 R8, RZ, RZ, R14 ;  /* 0x000000ffff087224 */ /* 0x000fce00078e000e */
[----:B------:R-:W-:Y:S05]  /*4af0*/  WARPSYNC.COLLECTIVE R15, `(.L_x_667) ;  /* 0x000000000f087348 */ /* 0x000fea0003c00000 */
[----:B------:R0:W1:Y:S02]  /*4b00*/  SHFL.BFLY P6, R14, R13, R12, R11 ;  /* 0x0c00000c0d0e7389 */ /* 0x00006400000c000b */
[----:B01----:R-:W-:Y:S01]  /*4b10*/  ENDCOLLECTIVE ;  /* 0x000000000000791b */ /* 0x003fe20003800000 */
.L_x_667:
        /* <DEDUP_REMOVED lines=8> */
.L_x_668:
[----:B------:R-:W-:Y:S01]  /*4ba0*/  MOV R13, RZ ;  /* 0x000000ff000d7202 */ /* 0x000fe20000000f00 */
[----:B------:R-:W-:Y:S02]  /*4bb0*/  IMAD.MOV.U32 R12, RZ, RZ, 0x2 ;  /* 0x00000002ff0c7424 */ /* 0x000fe400078e00ff */
[----:B------:R-:W-:-:S07]  /*4bc0*/  IMAD.MOV.U32 R6, RZ, RZ, R14 ;  /* 0x000000ffff067224 */ /* 0x000fce00078e000e */
[----:B------:R-:W-:Y:S05]  /*4bd0*/  WARPSYNC.COLLECTIVE R15, `(.L_x_669) ;  /* 0x000000000f087348 */ /* 0x000fea0003c00000 */
[----:B------:R0:W1:Y:S02]  /*4be0*/  SHFL.BFLY P6, R14, R13, R12, R11 ;  /* 0x0c00000c0d0e7389 */ /* 0x00006400000c000b */
[----:B01----:R-:W-:Y:S01]  /*4bf0*/  ENDCOLLECTIVE ;  /* 0x000000000000791b */ /* 0x003fe20003800000 */
.L_x_669:
        /* <DEDUP_REMOVED lines=8> */
.L_x_670:
[----:B------:R-:W-:Y:S01]  /*4c80*/  MOV R13, RZ ;  /* 0x000000ff000d7202 */ /* 0x000fe20000000f00 */
[----:B------:R-:W-:Y:S02]  /*4c90*/  IMAD.MOV.U32 R12, RZ, RZ, 0x2 ;  /* 0x00000002ff0c7424 */ /* 0x000fe400078e00ff */
[----:B------:R-:W-:-:S07]  /*4ca0*/  IMAD.MOV.U32 R4, RZ, RZ, R14 ;  /* 0x000000ffff047224 */ /* 0x000fce00078e000e */
[----:B------:R-:W-:Y:S05]  /*4cb0*/  WARPSYNC.COLLECTIVE R15, `(.L_x_671) ;  /* 0x000000000f087348 */ /* 0x000fea0003c00000 */
[----:B------:R0:W1:Y:S02]  /*4cc0*/  SHFL.BFLY P6, R14, R13, R12, R11 ;  /* 0x0c00000c0d0e7389 */ /* 0x00006400000c000b */
[----:B01----:R-:W-:Y:S01]  /*4cd0*/  ENDCOLLECTIVE ;  /* 0x000000000000791b */ /* 0x003fe20003800000 */
.L_x_671:
        /* <DEDUP_REMOVED lines=8> */
.L_x_672:
[----:B------:R-:W-:Y:S01]  /*4d60*/  MOV R13, RZ ;  /* 0x000000ff000d7202 */ /* 0x000fe20000000f00 */
[----:B------:R-:W-:Y:S02]  /*4d70*/  IMAD.MOV.U32 R12, RZ, RZ, 0x2 ;  /* 0x00000002ff0c7424 */ /* 0x000fe400078e00ff */
[----:B------:R-:W-:-:S07]  /*4d80*/  IMAD.MOV.U32 R2, RZ, RZ, R14 ;  /* 0x000000ffff027224 */ /* 0x000fce00078e000e */
[----:B------:R-:W-:Y:S05]  /*4d90*/  WARPSYNC.COLLECTIVE R15, `(.L_x_673) ;  /* 0x000000000f087348 */ /* 0x000fea0003c00000 */
[----:B------:R0:W1:Y:S02]  /*4da0*/  SHFL.BFLY P6, R14, R13, R12, R11 ;  /* 0x0c00000c0d0e7389 */ /* 0x00006400000c000b */
[----:B01----:R-:W-:Y:S01]  /*4db0*/  ENDCOLLECTIVE ;  /* 0x000000000000791b */ /* 0x003fe20003800000 */
.L_x_673:
        /* <DEDUP_REMOVED lines=8> */
.L_x_674:
[----:B------:R-:W-:Y:S01]  /*4e40*/  MOV R13, RZ ;  /* 0x000000ff000d7202 */ /* 0x000fe20000000f00 */
[----:B------:R-:W-:Y:S02]  /*4e50*/  IMAD.MOV.U32 R12, RZ, RZ, 0x2 ;  /* 0x00000002ff0c7424 */ /* 0x000fe400078e00ff */
[----:B------:R-:W-:-:S07]  /*4e60*/  IMAD.MOV.U32 R25, RZ, RZ, R14 ;  /* 0x000000ffff197224 */ /* 0x000fce00078e000e */
[----:B------:R-:W-:Y:S05]  /*4e70*/  WARPSYNC.COLLECTIVE R15, `(.L_x_675) ;  /* 0x000000000f087348 */ /* 0x000fea0003c00000 */
[----:B------:R0:W1:Y:S02]  /*4e80*/  SHFL.BFLY P6, R14, R13, R12, R11 ;  /* 0x0c00000c0d0e7389 */ /* 0x00006400000c000b */
[----:B01----:R-:W-:Y:S01]  /*4e90*/  ENDCOLLECTIVE ;  /* 0x000000000000791b */ /* 0x003fe20003800000 */
.L_x_675:
[----:B------:R-:W-:Y:S01]  /*4ea0*/  FADD.FTZ R0, R0, R25 ;  /* 0x0000001900007221 */ /* 0x000fe20000010000 */
[----:B------:R-:W-:Y:S02]  /*4eb0*/  IMAD.MOV.U32 R12, RZ, RZ, 0x1 ;  /* 0x00000001ff0c7424 */ /* 0x000fe400078e00ff */
[----:B------:R-:W-:-:S05]  /*4ec0*/  FADD.FTZ R16, RZ, R14 ;  /* 0x0000000eff107221 */ /* 0x000fca0000010000 */
[----:B------:R-:W-:-:S07]  /*4ed0*/  MOV R13, R16 ;  /* 0x00000010000d7202 */ /* 0x000fce0000000f00 */
[----:B------:R-:W-:Y:S05]  /*4ee0*/  WARPSYNC.COLLECTIVE R15, `(.L_x_676) ;  /* 0x000000000f087348 */ /* 0x000fea0003c00000 */
[----:B------:R0:W1:Y:S02]  /*4ef0*/  SHFL.BFLY P6, R14, R13, R12, R11 ;  /* 0x0c00000c0d0e7389 */ /* 0x00006400000c000b */
[----:B01----:R-:W-:Y:S01]  /*4f00*/  ENDCOLLECTIVE ;  /* 0x000000000000791b */ /* 0x003fe20003800000 */
.L_x_676:
[----:B------:R-:W-:Y:S01]  /*4f10*/  HFMA2.MMA R12, -RZ, RZ, 0, 1.1920928955078125e-07 ;  /* 0x00000002ff0c7435 */ /* 0x000fe200000001ff */
[----:B------:R-:W-:Y:S01]  /*4f20*/  IMAD.MOV.U32 R13, RZ, RZ, RZ ;  /* 0x000000ffff0d7224 */ /* 0x000fe200078e00ff */
[----:B------:R-:W-:-:S09]  /*4f30*/  MOV R27, R14 ;  /* 0x0000000e001b7202 */ /* 0x000fd20000000f00 */
[----:B------:R-:W-:Y:S05]  /*4f40*/  WARPSYNC.COLLECTIVE R15, `(.L_x_677) ;  /* 0x000000000f087348 */ /* 0x000fea0003c00000 */
[----:B------:R0:W1:Y:S02]  /*4f50*/  SHFL.BFLY P6, R14, R13, R12, R11 ;  /* 0x0c00000c0d0e7389 */ /* 0x00006400000c000b */
[----:B01----:R-:W-:Y:S01]  /*4f60*/  ENDCOLLECTIVE ;  /* 0x000000000000791b */ /* 0x003fe20003800000 */
.L_x_677:
        /* <DEDUP_REMOVED lines=8> */
.L_x_678:
[----:B------:R-:W-:Y:S01]  /*4ff0*/  HFMA2.MMA R12, -RZ, RZ, 0, 1.1920928955078125e-07 ;  /* 0x00000002ff0c7435 */ /* 0x000fe200000001ff */
[----:B------:R-:W-:Y:S01]  /*5000*/  IMAD.MOV.U32 R13, RZ, RZ, RZ ;  /* 0x000000ffff0d7224 */ /* 0x000fe200078e00ff */
[----:B------:R-:W-:-:S09]  /*5010*/  MOV R29, R14 ;  /* 0x0000000e001d7202 */ /* 0x000fd20000000f00 */
[----:B------:R-:W-:Y:S05]  /*5020*/  WARPSYNC.COLLECTIVE R15, `(.L_x_679) ;  /* 0x000000000f087348 */ /* 0x000fea0003c00000 */
[----:B------:R0:W1:Y:S02]  /*5030*/  SHFL.BFLY P6, R14, R13, R12, R11 ;  /* 0x0c00000c0d0e7389 */ /* 0x00006400000c000b */
[----:B01----:R-:W-:Y:S01]  /*5040*/  ENDCOLLECTIVE ;  /* 0x000000000000791b */ /* 0x003fe20003800000 */
.L_x_679:
[----:B------:R-:W-:Y:S01]  /*5050*/  FADD.FTZ R18, R18, R29 ;  /* 0x0000001d12127221 */ /* 0x000fe20000010000 */
[----:B------:R-:W-:Y:S01]  /*5060*/  MOV R12, 0x1 ;  /* 0x00000001000c7802 */ /* 0x000fe20000000f00 */
[----:B------:R-:W-:-:S04]  /*5070*/  FADD.FTZ R26, RZ, R14 ;  /* 0x0000000eff1a7221 */ /* 0x000fc80000010000 */
[----:B------:R-:W-:-:S07]  /*5080*/  IMAD.MOV.U32 R13, RZ, RZ, R26 ;  /* 0x000000ffff0d7224 */ /* 0x000fce00078e001a */
[----:B------:R-:W-:Y:S05]  /*5090*/  WARPSYNC.COLLECTIVE R15, `(.L_x_680) ;  /* 0x000000000f087348 */ /* 0x000fea0003c00000 */
[----:B------:R0:W1:Y:S02]  /*50a0*/  SHFL.BFLY P6, R14, R13, R12, R11 ;  /* 0x0c00000c0d0e7389 */ /* 0x00006400000c000b */
[----:B01----:R-:W-:Y:S01]  /*50b0*/  ENDCOLLECTIVE ;  /* 0x000000000000791b */ /* 0x003fe20003800000 */
.L_x_680:
[----:B------:R-:W-:Y:S01]  /*50c0*/  HFMA2.MMA R13, -RZ, RZ, 0, 0 ;  /* 0x00000000ff0d7435 */ /* 0x000fe200000001ff */
[----:B------:R-:W-:Y:S02]  /*50d0*/  IMAD.MOV.U32 R12, RZ, RZ, 0x2 ;  /* 0x00000002ff0c7424 */ /* 0x000fe400078e00ff */
[----:B------:R-:W-:-:S08]  /*50e0*/  IMAD.MOV.U32 R28, RZ, RZ, R14 ;  /* 0x000000ffff1c7224 */ /* 0x000fd000078e000e */
[----:B------:R-:W-:Y:S05]  /*50f0*/  WARPSYNC.COLLECTIVE R15, `(.L_x_681) ;  /* 0x000000000f087348 */ /* 0x000fea0003c00000 */
[----:B------:R0:W1:Y:S02]  /*5100*/  SHFL.BFLY P6, R14, R13, R12, R11 ;  /* 0x0c00000c0d0e7389 */ /* 0x00006400000c000b */
[----:B01----:R-:W-:Y:S01]  /*5110*/  ENDCOLLECTIVE ;  /* 0x000000000000791b */ /* 0x003fe20003800000 */
.L_x_681:
[----:B------:R-:W-:Y:S01]  /*5120*/  FADD.FTZ R26, R26, R28 ;  /* 0x0000001c1a1a7221 */ /* 0x000fe20000010000 */
[----:B------:R-:W-:Y:S02]  /*5130*/  IMAD.MOV.U32 R12, RZ, RZ, 0x1 ;  /* 0x00000001ff0c7424 */ /* 0x000fe400078e00ff */
[----:B------:R-:W-:-:S05]  /*5140*/  FADD.FTZ R7, RZ, R14 ;  /* 0x0000000eff077221 */ /* 0x000fca0000010000 */
[----:B------:R-:W-:-:S07]  /*5150*/  MOV R13, R7 ;  /* 0x00000007000d7202 */ /* 0x000fce0000000f00 */
[----:B------:R-:W-:Y:S05]  /*5160*/  WARPSYNC.COLLECTIVE R15, `(.L_x_682) ;  /* 0x000000000f087348 */ /* 0x000fea0003c00000 */
[----:B------:R0:W1:Y:S02]  /*5170*/  SHFL.BFLY P6, R14, R13, R12, R11 ;  /* 0x0c00000c0d0e7389 */ /* 0x00006400000c000b */
[----:B01----:R-:W-:Y:S01]  /*5180*/  ENDCOLLECTIVE ;  /* 0x000000000000791b */ /* 0x003fe20003800000 */
.L_x_682:
[----:B------:R-:W-:Y:S01]  /*5190*/  HFMA2.MMA R12, -RZ, RZ, 0, 1.1920928955078125e-07 ;  /* 0x00000002ff0c7435 */ /* 0x000fe200000001ff */
[----:B------:R-:W-:Y:S01]  /*51a0*/  IMAD.MOV.U32 R13, RZ, RZ, RZ ;  /* 0x000000ffff0d7224 */ /* 0x000fe200078e00ff */
[----:B------:R-:W-:-:S09]  /*51b0*/  MOV R32, R14 ;  /* 0x0000000e00207202 */ /* 0x000fd20000000f00 */
[----:B------:R-:W-:Y:S05]  /*51c0*/  WARPSYNC.COLLECTIVE R15, `(.L_x_683) ;  /* 0x000000000f087348 */ /* 0x000fea0003c00000 */
[----:B------:R0:W1:Y:S02]  /*51d0*/  SHFL.BFLY P6, R14, R13, R12, R11 ;  /* 0x0c00000c0d0e7389 */ /* 0x00006400000c000b */
[----:B01----:R-:W-:Y:S01]  /*51e0*/  ENDCOLLECTIVE ;  /* 0x000000000000791b */ /* 0x003fe20003800000 */
.L_x_683:
        /* <DEDUP_REMOVED lines=8> */
.L_x_684:
[----:B------:R-:W-:Y:S01]  /*5270*/  HFMA2.MMA R12, -RZ, RZ, 0, 1.1920928955078125e-07 ;  /* 0x00000002ff0c7435 */ /* 0x000fe200000001ff */
[----:B------:R-:W-:Y:S01]  /*5280*/  IMAD.MOV.U32 R13, RZ, RZ, RZ ;  /* 0x000000ffff0d7224 */ /* 0x000fe200078e00ff */
[----:B------:R-:W-:-:S09]  /*5290*/  MOV R25, R14 ;  /* 0x0000000e00197202 */ /* 0x000fd20000000f00 */
[----:B------:R-:W-:Y:S05]  /*52a0*/  WARPSYNC.COLLECTIVE R15, `(.L_x_685) ;  /* 0x000000000f087348 */ /* 0x000fea0003c00000 */
[----:B------:R0:W1:Y:S02]  /*52b0*/  SHFL.BFLY P6, R14, R13, R12, R11 ;  /* 0x0c00000c0d0e7389 */ /* 0x00006400000c000b */
[----:B01----:R-:W-:Y:S01]  /*52c0*/  ENDCOLLECTIVE ;  /* 0x000000000000791b */ /* 0x003fe20003800000 */
.L_x_685:
[----:B------:R-:W-:Y:S01]  /*52d0*/  FADD.FTZ R25, R9, R25 ;  /* 0x0000001909197221 */ /* 0x000fe20000010000 */
[----:B------:R-:W-:Y:S01]  /*52e0*/  MOV R12, 0x1 ;  /* 0x00000001000c7802 */ /* 0x000fe20000000f00 */
[----:B------:R-:W-:-:S04]  /*52f0*/  FADD.FTZ R5, RZ, R14 ;  /* 0x0000000eff057221 */ /* 0x000fc80000010000 */
[----:B------:R-:W-:-:S07]  /*5300*/  IMAD.MOV.U32 R13, RZ, RZ, R5 ;  /* 0x000000ffff0d7224 */ /* 0x000fce00078e0005 */
[----:B------:R-:W-:Y:S05]  /*5310*/  WARPSYNC.COLLECTIVE R15, `(.L_x_686) ;  /* 0x000000000f087348 */ /* 0x000fea0003c00000 */
[----:B------:R0:W1:Y:S02]  /*5320*/  SHFL.BFLY P6, R14, R13, R12, R11 ;  /* 0x0c00000c0d0e7389 */ /* 0x00006400000c000b */
[----:B01----:R-:W-:Y:S01]  /*5330*/  ENDCOLLECTIVE ;  /* 0x000000000000791b */ /* 0x003fe20003800000 */
.L_x_686:
[----:B------:R-:W-:Y:S01]  /*5340*/  HFMA2.MMA R12, -RZ, RZ, 0, 1.1920928955078125e-07 ;  /* 0x00000002ff0c7435 */ /* 0x000fe200000001ff */
[----:B------:R-:W-:Y:S02]  /*5350*/  IMAD.MOV.U32 R13, RZ, RZ, RZ ;  /* 0x000000ffff0d7224 */ /* 0x000fe400078e00ff */
[----:B------:R-:W-:-:S08]  /*5360*/  FADD.FTZ R27, R5, R14 ;  /* 0x0000000e051b7221 */ /* 0x000fd00000010000 */
[----:B------:R-:W-:Y:S05]  /*5370*/  WARPSYNC.COLLECTIVE R15, `(.L_x_687) ;  /* 0x000000000f087348 */ /* 0x000fea0003c00000 */
[----:B------:R0:W1:Y:S02]  /*5380*/  SHFL.BFLY P6, R14, R13, R12, R11 ;  /* 0x0c00000c0d0e7389 */ /* 0x00006400000c000b */
[----:B01----:R-:W-:Y:S01]  /*5390*/  ENDCOLLECTIVE ;  /* 0x000000000000791b */ /* 0x003fe20003800000 */
.L_x_687:
[----:B------:R-:W-:Y:S02]  /*53a0*/  IMAD.MOV.U32 R12, RZ, RZ, 0x1 ;  /* 0x00000001ff0c7424 */ /* 0x000fe400078e00ff */
[----:B------:R-:W-:-:S04]  /*53b0*/  IMAD.MOV.U32 R17, RZ, RZ, R14 ;  /* 0x000000ffff117224 */ /* 0x000fc800078e000e */
[----:B------:R-:W-:-:S05]  /*53c0*/  FADD.FTZ R17, RZ, R17 ;  /* 0x00000011ff117221 */ /* 0x000fca0000010000 */
[----:B------:R-:W-:-:S07]  /*53d0*/  MOV R13, R17 ;  /* 0x00000011000d7202 */ /* 0x000fce0000000f00 */
[----:B------:R-:W-:Y:S05]  /*53e0*/  WARPSYNC.COLLECTIVE R15, `(.L_x_688) ;  /* 0x000000000f087348 */ /* 0x000fea0003c00000 */
[----:B------:R0:W1:Y:S02]  /*53f0*/  SHFL.BFLY P6, R14, R13, R12, R11 ;  /* 0x0c00000c0d0e7389 */ /* 0x00006400000c000b */
[----:B01----:R-:W-:Y:S01]  /*5400*/  ENDCOLLECTIVE ;  /* 0x000000000000791b */ /* 0x003fe20003800000 */
.L_x_688:
[----:B------:R-:W-:Y:S01]  /*5410*/  HFMA2.MMA R12, -RZ, RZ, 0, 1.1920928955078125e-07 ;  /* 0x00000002ff0c7435 */ /* 0x000fe200000001ff */
[----:B------:R-:W-:Y:S01]  /*5420*/  IMAD.MOV.U32 R13, RZ, RZ, RZ ;  /* 0x000000ffff0d7224 */ /* 0x000fe200078e00ff */
[----:B------:R-:W-:-:S09]  /*5430*/  MOV R34, R14 ;  /* 0x0000000e00227202 */ /* 0x000fd20000000f00 */
[----:B------:R-:W-:Y:S05]  /*5440*/  WARPSYNC.COLLECTIVE R15, `(.L_x_689) ;  /* 0x000000000f087348 */ /* 0x000fea0003c00000 */
[----:B------:R0:W1:Y:S02]  /*5450*/  SHFL.BFLY P6, R14, R13, R12, R11 ;  /* 0x0c00000c0d0e7389 */ /* 0x00006400000c000b */
[----:B01----:R-:W-:Y:S01]  /*5460*/  ENDCOLLECTIVE ;  /* 0x000000000000791b */ /* 0x003fe20003800000 */
.L_x_689:
        /* <DEDUP_REMOVED lines=8> */
.L_x_690:
[----:B------:R-:W-:Y:S01]  /*54f0*/  HFMA2.MMA R12, -RZ, RZ, 0, 1.1920928955078125e-07 ;  /* 0x00000002ff0c7435 */ /* 0x000fe200000001ff */
[----:B------:R-:W-:Y:S01]  /*5500*/  IMAD.MOV.U32 R13, RZ, RZ, RZ ;  /* 0x000000ffff0d7224 */ /* 0x000fe200078e00ff */
[----:B------:R-:W-:-:S09]  /*5510*/  MOV R36, R14 ;  /* 0x0000000e00247202 */ /* 0x000fd20000000f00 */
[----:B------:R-:W-:Y:S05]  /*5520*/  WARPSYNC.COLLECTIVE R15, `(.L_x_691) ;  /* 0x000000000f087348 */ /* 0x000fea0003c00000 */
[----:B------:R0:W1:Y:S02]  /*5530*/  SHFL.BFLY P6, R14, R13, R12, R11 ;  /* 0x0c00000c0d0e7389 */ /* 0x00006400000c000b */
[----:B01----:R-:W-:Y:S01]  /*5540*/  ENDCOLLECTIVE ;  /* 0x000000000000791b */ /* 0x003fe20003800000 */
.L_x_691:
        /* <DEDUP_REMOVED lines=8> */
.L_x_692:
[----:B------:R-:W-:Y:S05]  /*55d0*/  BRA `(.L_x_693) ;  /* 0xffffffdc00707947 */ /* 0x000fea000383ffff */
.L_x_694:
        /* <DEDUP_REMOVED lines=10> */
.L_x_28037:


//--------------------- .text._ZN4vllm25paged_attention_v1_kernelI13__nv_bfloat16hLi120ELi32ELi128ELNS_18Fp8KVCacheDataTypeE2ELb1EEEvPT_PKS3_PKT0_S9_ifPKiSB_iPKfiiiSD_SD_iiiii --------------------------
	.section	.text._ZN4vllm25paged_attention_v1_kernelI13__nv_bfloat16hLi120ELi32ELi128ELNS_18Fp8KVCacheDataTypeE2ELb1EEEvPT_PKS3_PKT0_S9_ifPKiSB_iPKfiiiSD_SD_iiiii,"ax",@progbits
	.align	128
        .global         _ZN4vllm25paged_attention_v1_kernelI13__nv_bfloat16hLi120ELi32ELi128ELNS_18Fp8KVCacheDataTypeE2ELb1EEEvPT_PKS3_PKT0_S9_ifPKiSB_iPKfiiiSD_SD_iiiii
        .type           _ZN4vllm25paged_attention_v1_kernelI13__nv_bfloat16hLi120ELi32ELi128ELNS_18Fp8KVCacheDataTypeE2ELb1EEEvPT_PKS3_PKT0_S9_ifPKiSB_iPKfiiiSD_SD_iiiii,@function
        .size           _ZN4vllm25paged_attention_v1_kernelI13__nv_bfloat16hLi120ELi32ELi128ELNS_18Fp8KVCacheDataTypeE2ELb1EEEvPT_PKS3_PKT0_S9_ifPKiSB_iPKfiiiSD_SD_iiiii,(.L_x_28038 - _ZN4vllm25paged_attention_v1_kernelI13__nv_bfloat16hLi120ELi32ELi128ELNS_18Fp8KVCacheDataTypeE2ELb1EEEvPT_PKS3_PKT0_S9_ifPKiSB_iPKfiiiSD_SD_iiiii)
        .other          _ZN4vllm25paged_attention_v1_kernelI13__nv_bfloat16hLi120ELi32ELi128ELNS_18Fp8KVCacheDataTypeE2ELb1EEEvPT_PKS3_PKT0_S9_ifPKiSB_iPKfiiiSD_SD_iiiii,@"STO_CUDA_ENTRY STV_DEFAULT"
_ZN4vllm25paged_attention_v1_kernelI13__nv_bfloat16hLi120ELi32ELi128ELNS_18Fp8KVCacheDataTypeE2ELb1EEEvPT_PKS3_PKT0_S9_ifPKiSB_iPKfiiiSD_SD_iiiii:
.text._ZN4vllm25paged_attention_v1_kernelI13__nv_bfloat16hLi120ELi32ELi128ELNS_18Fp8KVCacheDataTypeE2ELb1EEEvPT_PKS3_PKT0_S9_ifPKiSB_iPKfiiiSD_SD_iiiii:
        /* <DEDUP_REMOVED lines=12> */
[----:B------:R-:W-:Y:S01]  /*00c0*/  LEA.HI R6, R5, R0, RZ, 0x5 ;  /* 0x0000000005067211 */ /* 0x000fe200078f28ff */
[----:B----4-:R-:W-:-:S03]  /*00d0*/  IMAD R5, R17, 0x78, RZ ;  /* 0x0000007811057824 */ /* 0x010fc600078e02ff */
[----:B------:R-:W-:Y:S02]  /*00e0*/  LOP3.LUT R7, R6, 0xffffffe0, RZ, 0xc0, !PT ;  /* 0xffffffe006077812 */ /* 0x000fe400078ec0ff */
[----:B------:R-:W-:-:S03]  /*00f0*/  SHF.R.S32.HI R6, RZ, 0x5, R6 ;  /* 0x00000005ff067819 */ /* 0x000fc60000011406 */
[----:B------:R-:W-:Y:S01]  /*0100*/  IMAD.IADD R7, R0, 0x1, -R7 ;  /* 0x0000000100077824 */ /* 0x000fe200078e0a07 */
[----:B012---:R-:W-:Y:S06]  /*0110*/  @P0 BRA `(.L_x_696) ;  /* 0x00000004005c0947 */ /* 0x007fec0003800000 */
[C---:B------:R-:W-:Y:S01]  /*0120*/  VIMNMX R9, R0.reuse, -0x71, !PT ;  /* 0xffffff8f00097848 */ /* 0x040fe20007fe0100 */
[----:B------:R-:W-:Y:S01]  /*0130*/  ULDC UR4, c[0x0][0x258] ;  /* 0x0000960000047ab9 */ /* 0x000fe20000000800 */
[----:B------:R-:W-:Y:S01]  /*0140*/  BSSY B1, `(.L_x_697) ;  /* 0x0000029000017945 */ /* 0x000fe20003800000 */
[----:B------:R-:W-:Y:S01]  /*0150*/  IMAD R18, R3, UR4, RZ ;  /* 0x0000000403127c24 */ /* 0x000fe2000f8e02ff */
[----:B------:R-:W-:Y:S01]  /*0160*/  IADD3 R9, -R0, 0x7f, R9 ;  /* 0x0000007f00097810 */ /* 0x000fe20007ffe109 */
        /* <DEDUP_REMOVED lines=23> */
.L_x_699:
        /* <DEDUP_REMOVED lines=15> */
.L_x_698:
[----:B------:R-:W-:Y:S05]  /*03d0*/  BSYNC B1 ;  /* 0x0000000000017941 */ /* 0x000fea0003800000 */
.L_x_697:
[----:B------:R-:W-:Y:S05]  /*03e0*/  @!P0 BRA `(.L_x_696) ;  /* 0x0000000000a88947 */ /* 0x000fea0003800000 */
[----:B------:R-:W0:Y:S01]  /*03f0*/  S2UR UR5, SR_CgaCtaId ;  /* 0x00000000000579c3 */ /* 0x000e220000008800 */
[----:B------:R-:W-:Y:S01]  /*0400*/  UMOV UR4, 0x400 ;  /* 0x0000040000047882 */ /* 0x000fe20000000000 */
[----:B------:R-:W-:Y:S01]  /*0410*/  IADD3 R18, P0, R18, R5, RZ ;  /* 0x0000000512127210 */ /* 0x000fe20007f1e0ff */
        /* <DEDUP_REMOVED lines=10> */
[----:B------:R-:W-:-:S09]  /*04c0*/  LEA.HI.X R18, R18, R9, R15, 0x1, P0 ;  /* 0x0000000912127211 */ /* 0x000fd200000f0c0f */
.L_x_700:
        /* <DEDUP_REMOVED lines=28> */
.L_x_696:
[----:B------:R-:W-:Y:S05]  /*0690*/  BSYNC B0 ;  /* 0x0000000000007941 */ /* 0x000fea0003800000 */
.L_x_695:
[----:B------:R-:W0:Y:S01]  /*06a0*/  LDC R8, c[0x0][0x284] ;  /* 0x0000a100ff087b82 */ /* 0x000e220000000800 */
[----:B-----5:R-:W-:-:S04]  /*06b0*/  IADD3 R9, R2, -0x1, RZ ;  /* 0xffffffff02097810 */ /* 0x020fc80007ffe0ff */
[----:B------:R-:W-:Y:S02]  /*06c0*/  IABS R14, R9 ;  /* 0x00000009000e7213 */ /* 0x000fe40000000000 */
[-C--:B0-----:R-:W-:Y:S02]  /*06d0*/  IABS R20, R8.reuse ;  /* 0x0000000800147213 */ /* 0x081fe40000000000 */
[----:B------:R-:W-:Y:S02]  /*06e0*/  LOP3.LUT R9, R9, R8, RZ, 0x3c, !PT ;  /* 0x0000000809097212 */ /* 0x000fe400078e3cff */
[----:B------:R-:W0:Y:S01]  /*06f0*/  I2F.RP R12, R20 ;  /* 0x00000014000c7306 */ /* 0x000e220000209400 */
[----:B------:R-:W-:Y:S01]  /*0700*/  BAR.SYNC.DEFER_BLOCKING 0x0 ;  /* 0x0000000000007b1d */ /* 0x000fe20000010000 */
[----:B------:R-:W-:Y:S02]  /*0710*/  ISETP.GE.AND P2, PT, R9, RZ, PT ;  /* 0x000000ff0900720c */ /* 0x000fe40003f46270 */
[----:B------:R-:W-:-:S04]  /*0720*/  IADD3 R9, R2, 0x1f, RZ ;  /* 0x0000001f02097810 */ /* 0x000fc80007ffe0ff */
[----:B0-----:R-:W0:Y:S02]  /*0730*/  MUFU.RCP R12, R12 ;  /* 0x0000000c000c7308 */ /* 0x001e240000001000 */
[----:B0-----:R-:W-:-:S06]  /*0740*/  VIADD R10, R12, 0xffffffe ;  /* 0x0ffffffe0c0a7836 */ /* 0x001fcc0000000000 */
[----:B------:R0:W1:Y:S02]  /*0750*/  F2I.FTZ.U32.TRUNC.NTZ R11, R10 ;  /* 0x0000000a000b7305 */ /* 0x000064000021f000 */
[----:B0-----:R-:W-:Y:S01]  /*0760*/  HFMA2.MMA R10, -RZ, RZ, 0, 0 ;  /* 0x00000000ff0a7435 */ /* 0x001fe200000001ff */
[----:B-1----:R-:W-:-:S04]  /*0770*/  IMAD R13, R11, R20, RZ ;  /* 0x000000140b0d7224 */ /* 0x002fc800078e02ff */
[----:B------:R-:W-:-:S05]  /*0780*/  IMAD.MOV R13, RZ, RZ, -R13 ;  /* 0x000000ffff0d7224 */ /* 0x000fca00078e0a0d */
[----:B------:R-:W-:Y:S01]  /*0790*/  IMAD.HI.U32 R11, R11, R13, R10 ;  /* 0x0000000d0b0b7227 */ /* 0x000fe200078e000a */
[----:B------:R-:W-:-:S03]  /*07a0*/  SHF.R.S32.HI R10, RZ, 0x1f, R9 ;  /* 0x0000001fff0a7819 */ /* 0x000fc60000011409 */
[----:B------:R-:W-:Y:S01]  /*07b0*/  IMAD.MOV.U32 R13, RZ, RZ, R14 ;  /* 0x000000ffff0d7224 */ /* 0x000fe200078e000e */
[----:B------:R-:W-:-:S03]  /*07c0*/  LEA.HI R10, R10, R9, RZ, 0x5 ;  /* 0x000000090a0a7211 */ /* 0x000fc600078f28ff */
[----:B------:R-:W-:Y:S01]  /*07d0*/  IMAD.HI.U32 R18, R11, R13, RZ ;  /* 0x0000000d0b127227 */ /* 0x000fe200078e00ff */
[----:B------:R-:W-:Y:S02]  /*07e0*/  SHF.R.S32.HI R19, RZ, 0x5, R10 ;  /* 0x00000005ff137819 */ /* 0x000fe4000001140a */
[----:B------:R-:W-:Y:S02]  /*07f0*/  MOV R10, R20 ;  /* 0x00000014000a7202 */ /* 0x000fe40000000f00 */
[----:B------:R-:W-:-:S05]  /*0800*/  IADD3 R12, -R18, RZ, RZ ;  /* 0x000000ff120c7210 */ /* 0x000fca0007ffe1ff */
[C---:B------:R-:W-:Y:S02]  /*0810*/  IMAD R13, R20.reuse, R12, R13 ;  /* 0x0000000c140d7224 */ /* 0x040fe400078e020d */
[----:B------:R-:W0:Y:S03]  /*0820*/  LDC R12, c[0x0][0x288] ;  /* 0x0000a200ff0c7b82 */ /* 0x000e260000000800 */
[----:B------:R-:W-:-:S13]  /*0830*/  ISETP.GT.U32.AND P1, PT, R20, R13, PT ;  /* 0x0000000d1400720c */ /* 0x000fda0003f24070 */
[----:B------:R-:W-:Y:S01]  /*0840*/  @!P1 IMAD.IADD R13, R13, 0x1, -R20 ;  /* 0x000000010d0d9824 */ /* 0x000fe200078e0a14 */
[----:B------:R-:W-:Y:S02]  /*0850*/  @!P1 IADD3 R18, R18, 0x1, RZ ;  /* 0x0000000112129810 */ /* 0x000fe40007ffe0ff */
[----:B------:R-:W-:Y:S02]  /*0860*/  ISETP.NE.AND P1, PT, R8, RZ, PT ;  /* 0x000000ff0800720c */ /* 0x000fe40003f25270 */
[----:B------:R-:W-:-:S13]  /*0870*/  ISETP.GE.U32.AND P0, PT, R13, R20, PT ;  /* 0x000000140d00720c */ /* 0x000fda0003f06070 */
[----:B------:R-:W-:Y:S01]  /*0880*/  @P0 VIADD R18, R18, 0x1 ;  /* 0x0000000112120836 */ /* 0x000fe20000000000 */
[----:B0-----:R-:W-:-:S03]  /*0890*/  ISETP.GT.AND P0, PT, R12, -0x1, PT ;  /* 0xffffffff0c00780c */ /* 0x001fc60003f04270 */
[----:B------:R-:W-:Y:S01]  /*08a0*/  @!P2 IMAD.MOV R18, RZ, RZ, -R18 ;  /* 0x000000ffff12a224 */ /* 0x000fe200078e0a12 */
[----:B------:R-:W-:-:S09]  /*08b0*/  @!P1 LOP3.LUT R18, RZ, R8, RZ, 0x33, !PT ;  /* 0x00000008ff129212 */ /* 0x000fd200078e33ff */
[----:B------:R-:W-:Y:S05]  /*08c0*/  @P0 BRA `(.L_x_701) ;  /* 0x0000000000dc0947 */ /* 0x000fea0003800000 */
[----:B------:R-:W0:Y:S01]  /*08d0*/  LDC R13, c[0x0][0x230] ;  /* 0x00008c00ff0d7b82 */ /* 0x000e220000000800 */
[----:B------:R-:W-:Y:S01]  /*08e0*/  IABS R16, R4 ;  /* 0x0000000400107213 */ /* 0x000fe20000000000 */
[----:B------:R-:W-:Y:S01]  /*08f0*/  ULDC UR4, c[0x0][0x278] ;  /* 0x00009e0000047ab9 */ /* 0x000fe20000000800 */
[----:B------:R-:W-:Y:S01]  /*0900*/  IABS R23, R17 ;  /* 0x0000001100177213 */ /* 0x000fe20000000000 */
        /* <DEDUP_REMOVED lines=10> */
[----:B------:R-:W-:-:S04]  /*09b0*/  LOP3.LUT R8, R4, R13, RZ, 0x3c, !PT ;  /* 0x0000000d04087212 */ /* 0x000fc800078e3cff */
[----:B------:R-:W-:Y:S01]  /*09c0*/  ISETP.GE.AND P2, PT, R8, RZ, PT ;  /* 0x000000ff0800720c */ /* 0x000fe20003f46270 */
        /* <DEDUP_REMOVED lines=13> */
[-C--:B------:R-:W-:Y:S02]  /*0aa0*/  IABS R24, R14.reuse ;  /* 0x0000000e00187213 */ /* 0x080fe40000000000 */
[----:B------:R-:W0:Y:S01]  /*0ab0*/  I2F.RP R16, R15 ;  /* 0x0000000f00107306 */ /* 0x000e220000209400 */
[----:B------:R-:W-:-:S04]  /*0ac0*/  LOP3.LUT R17, R17, R14, RZ, 0x3c, !PT ;  /* 0x0000000e11117212 */ /* 0x000fc800078e3cff */
[----:B------:R-:W-:-:S03]  /*0ad0*/  ISETP.GE.AND P2, PT, R17, RZ, PT ;  /* 0x000000ff1100720c */ /* 0x000fc60003f46270 */
[----:B0-----:R-:W0:Y:S02]  /*0ae0*/  MUFU.RCP R16, R16 ;  /* 0x0000001000107308 */ /* 0x001e240000001000 */
[----:B0-----:R-:W-:Y:S02]  /*0af0*/  IADD3 R8, R16, 0xffffffe, RZ ;  /* 0x0ffffffe10087810 */ /* 0x001fe40007ffe0ff */
[----:B------:R-:W-:-:S04]  /*0b00*/  IADD3 R16, RZ, -R24, RZ ;  /* 0x80000018ff107210 */ /* 0x000fc80007ffe0ff */
[----:B------:R0:W1:Y:S02]  /*0b10*/  F2I.FTZ.U32.TRUNC.NTZ R9, R8 ;  /* 0x0000000800097305 */ /* 0x000064000021f000 */
[----:B0-----:R-:W-:Y:S02]  /*0b20*/  IMAD.MOV.U32 R8, RZ, RZ, RZ ;  /* 0x000000ffff087224 */ /* 0x001fe400078e00ff */
[----:B-1----:R-:W-:-:S04]  /*0b30*/  IMAD.MOV R22, RZ, RZ, -R9 ;  /* 0x000000ffff167224 */ /* 0x002fc800078e0a09 */
[----:B------:R-:W-:Y:S01]  /*0b40*/  IMAD R21, R22, R15, RZ ;  /* 0x0000000f16157224 */ /* 0x000fe200078e02ff */
[----:B------:R-:W-:-:S03]  /*0b50*/  MOV R22, R23 ;  /* 0x0000001700167202 */ /* 0x000fc60000000f00 */
[----:B------:R-:W-:-:S06]  /*0b60*/  IMAD.HI.U32 R9, R9, R21, R8 ;  /* 0x0000001509097227 */ /* 0x000fcc00078e0008 */
[----:B------:R-:W-:-:S04]  /*0b70*/  IMAD.HI.U32 R9, R9, R22, RZ ;  /* 0x0000001609097227 */ /* 0x000fc800078e00ff */
[----:B------:R-:W-:-:S05]  /*0b80*/  IMAD R8, R9, R16, R22 ;  /* 0x0000001009087224 */ /* 0x000fca00078e0216 */
[----:B------:R-:W-:-:S13]  /*0b90*/  ISETP.GT.U32.AND P1, PT, R15, R8, PT ;  /* 0x000000080f00720c */ /* 0x000fda0003f24070 */
[----:B------:R-:W-:Y:S01]  /*0ba0*/  @!P1 IMAD.IADD R8, R8, 0x1, -R15 ;  /* 0x0000000108089824 */ /* 0x000fe200078e0a0f */
[----:B------:R-:W-:Y:S02]  /*0bb0*/  @!P1 IADD3 R9, R9, 0x1, RZ ;  /* 0x0000000109099810 */ /* 0x000fe40007ffe0ff */
[----:B------:R-:W-:Y:S02]  /*0bc0*/  ISETP.NE.AND P1, PT, R14, RZ, PT ;  /* 0x000000ff0e00720c */ /* 0x000fe40003f25270 */
[----:B------:R-:W-:-:S13]  /*0bd0*/  ISETP.GE.U32.AND P0, PT, R8, R15, PT ;  /* 0x0000000f0800720c */ /* 0x000fda0003f06070 */
[----:B------:R-:W-:-:S05]  /*0be0*/  @P0 VIADD R9, R9, 0x1 ;  /* 0x0000000109090836 */ /* 0x000fca0000000000 */
[----:B------:R-:W-:Y:S02]  /*0bf0*/  @!P2 IADD3 R9, -R9, RZ, RZ ;  /* 0x000000ff0909a210 */ /* 0x000fe40007ffe1ff */
[----:B------:R-:W-:-:S05]  /*0c00*/  @!P1 LOP3.LUT R9, RZ, R14, RZ, 0x33, !PT ;  /* 0x0000000eff099212 */ /* 0x000fca00078e33ff */
[----:B------:R-:W-:-:S04]  /*0c10*/  IMAD R9, R13, UR4, R9 ;  /* 0x000000040d097c24 */ /* 0x000fc8000f8e0209 */
[----:B------:R-:W-:Y:S01]  /*0c20*/  IMAD R21, R9, R12, RZ ;  /* 0x0000000c09157224 */ /* 0x000fe200078e02ff */
[----:B------:R-:W-:Y:S06]  /*0c30*/  BRA `(.L_x_702) ;  /* 0x00000000000c7947 */ /* 0x000fec0003800000 */
.L_x_701:
[----:B------:R-:W-:Y:S02]  /*0c40*/  ULDC UR4, c[0x0][0x278] ;  /* 0x00009e0000047ab9 */ /* 0x000fe40000000800 */
[----:B------:R-:W-:-:S04]  /*0c50*/  IMAD R17, R4, UR4, R17 ;  /* 0x0000000404117c24 */ /* 0x000fc8000f8e0211 */
[----:B------:R-:W-:-:S07]  /*0c60*/  IMAD R21, R17, R12, RZ ;  /* 0x0000000c11157224 */ /* 0x000fce00078e02ff */
.L_x_702:
[----:B------:R-:W-:Y:S01]  /*0c70*/  ISETP.GE.AND P1, PT, R6, R19, PT ;  /* 0x000000130600720c */ /* 0x000fe20003f26270 */
        /* <DEDUP_REMOVED lines=13> */
[----:B-1----:R-:W-:Y:S01]  /*0d50*/  LEA R13, R16, R13, 0x18 ;  /* 0x0000000d100d7211 */ /* 0x002fe200078ec0ff */
[----:B------:R-:W-:Y:S01]  /*0d60*/  IMAD.MOV.U32 R16, RZ, RZ, R6 ;  /* 0x000000ffff107224 */ /* 0x000fe200078e0006 */
[----:B------:R-:W-:-:S03]  /*0d70*/  IABS R20, R14 ;  /* 0x0000000e00147213 */ /* 0x000fc60000000000 */
[----:B0-----:R-:W0:Y:S02]  /*0d80*/  MUFU.RCP R15, R15 ;  /* 0x0000000f000f7308 */ /* 0x001e240000001000 */
[----:B0-----:R-:W-:-:S06]  /*0d90*/  VIADD R8, R15, 0xffffffe ;  /* 0x0ffffffe0f087836 */ /* 0x001fcc0000000000 */
[----:B------:R0:W1:Y:S02]  /*0da0*/  F2I.FTZ.U32.TRUNC.NTZ R9, R8 ;  /* 0x0000000800097305 */ /* 0x000064000021f000 */
[----:B0-----:R-:W-:Y:S01]  /*0db0*/  HFMA2.MMA R8, -RZ, RZ, 0, 0 ;  /* 0x00000000ff087435 */ /* 0x001fe200000001ff */
[----:B-1----:R-:W-:-:S05]  /*0dc0*/  IADD3 R17, RZ, -R9, RZ ;  /* 0x80000009ff117210 */ /* 0x002fca0007ffe0ff */
[----:B------:R-:W-:-:S04]  /*0dd0*/  IMAD R17, R17, R12, RZ ;  /* 0x0000000c11117224 */ /* 0x000fc800078e02ff */
[----:B------:R-:W-:Y:S01]  /*0de0*/  IMAD.HI.U32 R8, R9, R17, R8 ;  /* 0x0000001109087227 */ /* 0x000fe200078e0008 */
[----:B------:R-:W-:-:S07]  /*0df0*/  IADD3 R9, R18, -UR4, RZ ;  /* 0x8000000412097c10 */ /* 0x000fce000fffe0ff */
.L_x_706:
        /* <DEDUP_REMOVED lines=11> */
[----:B------:R-:W-:-:S06]  /*0eb0*/  @P0 VIADD R22, R22, 0x1 ;  /* 0x0000000116160836 */ /* 0x000fcc0000000000 */
        /* <DEDUP_REMOVED lines=24> */
.L_x_704:
[----:B------:R-:W-:Y:S05]  /*1040*/  BSYNC B7 ;  /* 0x0000000000077941 */ /* 0x000fea0003800000 */
.L_x_703:
        /* <DEDUP_REMOVED lines=13> */
.L_x_747:
[----:B------:R-:W-:Y:S01]  /*1120*/  ISETP.NE.AND P0, PT, R7, RZ, PT ;  /* 0x000000ff0700720c */ /* 0x000fe20003f05270 */
[----:B------:R-:W-:-:S12]  /*1130*/  WARPSYNC.ALL ;  /* 0x0000000000007948 */ /* 0x000fd80003800000 */
[----:B------:R-:W2:Y:S01]  /*1140*/  @!P0 S2R R11, SR_CgaCtaId ;  /* 0x00000000000b8919 */ /* 0x000ea20000008800 */
[----:B------:R-:W-:Y:S02]  /*1150*/  @!P0 MOV R8, 0x400 ;  /* 0x0000040000088802 */ /* 0x000fe40000000f00 */
[----:B-1----:R-:W-:Y:S02]  /*1160*/  @!P0 FMNMX.FTZ R14, R17, R14, !PT ;  /* 0x0000000e110e8209 */ /* 0x002fe40007810000 */
[----:B------:R-:W-:-:S04]  /*1170*/  @!P0 IADD3 R8, R8, 0xf0, RZ ;  /* 0x000000f008088810 */ /* 0x000fc80007ffe0ff */
[----:B--2---:R-:W-:-:S05]  /*1180*/  @!P0 LEA R11, R11, R8, 0x18 ;  /* 0x000000080b0b8211 */ /* 0x004fca00078ec0ff */
[----:B------:R-:W-:-:S05]  /*1190*/  @!P0 IMAD R11, R6, 0x4, R11 ;  /* 0x00000004060b8824 */ /* 0x000fca00078e020b */
[----:B------:R1:W-:Y:S01]  /*11a0*/  @!P0 STS [R11], R14 ;  /* 0x0000000e0b008388 */ /* 0x0003e20000000800 */
[----:B------:R-:W-:Y:S01]  /*11b0*/  BAR.SYNC.DEFER_BLOCKING 0x0 ;  /* 0x0000000000007b1d */ /* 0x000fe20000010000 */
[----:B------:R-:W-:-:S05]  /*11c0*/  ISETP.GT.AND P0, PT, R7, 0x3, PT ;  /* 0x000000030700780c */ /* 0x000fca0003f04270 */
[----:B------:R-:W-:Y:S08]  /*11d0*/  BSSY B0, `(.L_x_708) ;  /* 0x00000f5000007945 */ /* 0x000ff00003800000 */
[----:B-1----:R-:W1:Y:S01]  /*11e0*/  @!P0 S2R R11, SR_CgaCtaId ;  /* 0x00000000000b8919 */ /* 0x002e620000008800 */
[----:B------:R-:W-:-:S04]  /*11f0*/  @!P0 MOV R8, 0x400 ;  /* 0x0000040000088802 */ /* 0x000fc80000000f00 */
[----:B------:R-:W-:-:S04]  /*1200*/  @!P0 IADD3 R8, R8, 0xf0, RZ ;  /* 0x000000f008088810 */ /* 0x000fc80007ffe0ff */
[----:B-1----:R-:W-:Y:S02]  /*1210*/  @!P0 LEA R8, R11, R8, 0x18 ;  /* 0x000000080b088211 */ /* 0x002fe400078ec0ff */
[----:B------:R-:W-:-:S03]  /*1220*/  IADD3 R11, R2, 0x1f, RZ ;  /* 0x0000001f020b7810 */ /* 0x000fc60007ffe0ff */
[----:B------:R-:W-:Y:S01]  /*1230*/  @!P0 IMAD R10, R7, 0x4, R8 ;  /* 0x00000004070a8824 */ /* 0x000fe200078e0208 */
[----:B------:R-:W-:-:S04]  /*1240*/  SHF.R.S32.HI R12, RZ, 0x1f, R11 ;  /* 0x0000001fff0c7819 */ /* 0x000fc8000001140b */
[----:B------:R-:W1:Y:S01]  /*1250*/  @!P0 LDS R9, [R10] ;  /* 0x000000000a098984 */ /* 0x000e620000000800 */
[----:B------:R-:W-:Y:S01]  /*1260*/  LEA.HI R11, R12, R11, RZ, 0x5 ;  /* 0x0000000b0c0b7211 */ /* 0x000fe200078f28ff */
[----:B------:R-:W-:-:S03]  /*1270*/  IMAD.MOV.U32 R12, RZ, RZ, RZ ;  /* 0x000000ffff0c7224 */ /* 0x000fc600078e00ff */
[----:B------:R-:W-:-:S04]  /*1280*/  LOP3.LUT R11, R11, 0xffffffe0, RZ, 0xc0, !PT ;  /* 0xffffffe00b0b7812 */ /* 0x000fc800078ec0ff */
[----:B------:R-:W-:-:S04]  /*1290*/  VIMNMX R11, R2, R11, PT ;  /* 0x0000000b020b7248 */ /* 0x000fc80003fe0100 */
[----:B------:R-:W-:Y:S01]  /*12a0*/  ISETP.GE.AND P2, PT, R0, R11, PT ;  /* 0x0000000b0000720c */ /* 0x000fe20003f46270 */
[----:B-1----:R-:W1:Y:S02]  /*12b0*/  SHFL.BFLY PT, R8, R9, 0x2, 0x1f ;  /* 0x0c401f0009087f89 */ /* 0x002e6400000e0000 */
[----:B-1----:R-:W-:-:S05]  /*12c0*/  FMNMX.FTZ R13, R8, R9, !PT ;  /* 0x00000009080d7209 */ /* 0x002fca0007810000 */
[----:B------:R-:W1:Y:S02]  /*12d0*/  SHFL.BFLY PT, R8, R13, 0x1, 0x1f ;  /* 0x0c201f000d087f89 */ /* 0x000e6400000e0000 */
[----:B-1----:R-:W-:-:S06]  /*12e0*/  FMNMX.FTZ R8, R13, R8, !PT ;  /* 0x000000080d087209 */ /* 0x002fcc0007810000 */
[----:B------:R-:W1:Y:S01]  /*12f0*/  SHFL.IDX PT, R8, R8, RZ, 0x1f ;  /* 0x00001fff08087589 */ /* 0x000e6200000e0000 */
[----:B------:R-:W-:Y:S05]  /*1300*/  @P2 BRA `(.L_x_709) ;  /* 0x0000000c00842947 */ /* 0x000fea0003800000 */
[-C--:B------:R-:W-:Y:S01]  /*1310*/  LOP3.LUT R2, RZ, R0.reuse, RZ, 0x33, !PT ;  /* 0x00000000ff027212 */ /* 0x080fe200078e33ff */
[----:B------:R-:W-:Y:S01]  /*1320*/  BSSY B1, `(.L_x_710) ;  /* 0x000001a000017945 */ /* 0x000fe20003800000 */
[----:B------:R-:W-:Y:S01]  /*1330*/  IMAD.MOV.U32 R12, RZ, RZ, RZ ;  /* 0x000000ffff0c7224 */ /* 0x000fe200078e00ff */
[----:B------:R-:W-:Y:S02]  /*1340*/  MOV R10, R0 ;  /* 0x00000000000a7202 */ /* 0x000fe40000000f00 */
[----:B------:R-:W-:-:S04]  /*1350*/  IADD3 R2, R2, R11, RZ ;  /* 0x0000000b02027210 */ /* 0x000fc80007ffe0ff */
[C---:B------:R-:W-:Y:S02]  /*1360*/  LEA.HI R9, R2.reuse, 0x1, RZ, 0x19 ;  /* 0x0000000102097811 */ /* 0x040fe400078fc8ff */
[----:B------:R-:W-:Y:S02]  /*1370*/  ISETP.GE.U32.AND P3, PT, R2, 0x180, PT ;  /* 0x000001800200780c */ /* 0x000fe40003f66070 */
[----:B------:R-:W-:-:S13]  /*1380*/  LOP3.LUT P0, R9, R9, 0x3, RZ, 0xc0, !PT ;  /* 0x0000000309097812 */ /* 0x000fda000780c0ff */
        /* <DEDUP_REMOVED lines=8> */
.L_x_712:
        /* <DEDUP_REMOVED lines=11> */
.L_x_711:
[----:B------:R-:W-:Y:S05]  /*14c0*/  BSYNC B1 ;  /* 0x0000000000017941 */ /* 0x000fea0003800000 */
.L_x_710:
[----:B------:R-:W-:Y:S05]  /*14d0*/  @!P3 BRA `(.L_x_709) ;  /* 0x0000000c0010b947 */ /* 0x000fea0003800000 */
[----:B------:R-:W2:Y:S01]  /*14e0*/  S2UR UR5, SR_CgaCtaId ;  /* 0x00000000000579c3 */ /* 0x000ea20000008800 */
[----:B------:R-:W-:Y:S01]  /*14f0*/  IADD3 R2, -R10, R11, RZ ;  /* 0x0000000b0a027210 */ /* 0x000fe20007ffe1ff */
        /* <DEDUP_REMOVED lines=11> */
.L_x_715:
[----:B0-----:R-:W1:Y:S01]  /*15b0*/  LDS R17, [R9+-0x400] ;  /* 0xfffc000009117984 */ /* 0x001e620000000800 */
[----:B------:R-:W-:-:S03]  /*15c0*/  VIADD R10, R10, 0x800 ;  /* 0x000008000a0a7836 */ /* 0x000fc60000000000 */
[----:B------:R-:W0:Y:S02]  /*15d0*/  LDS R27, [R9+-0x200] ;  /* 0xfffe0000091b7984 */ /* 0x000e240000000800 */
[----:B------:R-:W-:Y:S02]  /*15e0*/  ISETP.GE.AND P3, PT, R10, R2, PT ;  /* 0x000000020a00720c */ /* 0x000fe40003f66270 */
[----:B------:R-:W2:Y:S04]  /*15f0*/  LDS R29, [R9] ;  /* 0x00000000091d7984 */ /* 0x000ea80000000800 */
[----:B------:R-:W3:Y:S04]  /*1600*/  LDS R25, [R9+0x200] ;  /* 0x0002000009197984 */ /* 0x000ee80000000800 */
[----:B------:R-:W4:Y:S04]  /*1610*/  LDS R15, [R9+0x400] ;  /* 0x00040000090f7984 */ /* 0x000f280000000800 */
[----:B------:R-:W5:Y:S04]  /*1620*/  LDS R13, [R9+0x600] ;  /* 0x00060000090d7984 */ /* 0x000f680000000800 */
[----:B------:R-:W-:Y:S01]  /*1630*/  LDS R14, [R9+0xa00] ;  /* 0x000a0000090e7984 */ /* 0x000fe20000000800 */
[----:B-1----:R-:W-:-:S04]  /*1640*/  FADD.FTZ R17, -R8, R17 ;  /* 0x0000001108117221 */ /* 0x002fc80000010100 */
[----:B------:R-:W-:Y:S01]  /*1650*/  FMUL.FTZ R23, R17, 1.4426950216293334961 ;  /* 0x3fb8aa3b11177820 */ /* 0x000fe20000410000 */
[C---:B0-----:R-:W-:Y:S01]  /*1660*/  FADD.FTZ R27, -R8.reuse, R27 ;  /* 0x0000001b081b7221 */ /* 0x041fe20000010100 */
[----:B------:R-:W0:Y:S01]  /*1670*/  LDS R17, [R9+0x800] ;  /* 0x0008000009117984 */ /* 0x000e220000000800 */
[C---:B--2---:R-:W-:Y:S02]  /*1680*/  FADD.FTZ R29, -R8.reuse, R29 ;  /* 0x0000001d081d7221 */ /* 0x044fe40000010100 */
[----:B------:R-:W-:Y:S01]  /*1690*/  FMUL.FTZ R26, R27, 1.4426950216293334961 ;  /* 0x3fb8aa3b1b1a7820 */ /* 0x000fe20000410000 */
[----:B------:R-:W1:Y:S01]  /*16a0*/  MUFU.EX2 R23, R23 ;  /* 0x0000001700177308 */ /* 0x000e620000000800 */
[----:B------:R-:W2:Y:S01]  /*16b0*/  LDS R27, [R9+0xc00] ;  /* 0x000c0000091b7984 */ /* 0x000ea20000000800 */
[----:B------:R-:W-:Y:S01]  /*16c0*/  FMUL.FTZ R24, R29, 1.4426950216293334961 ;  /* 0x3fb8aa3b1d187820 */ /* 0x000fe20000410000 */
[C---:B---3--:R-:W-:Y:S02]  /*16d0*/  FADD.FTZ R25, -R8.reuse, R25 ;  /* 0x0000001908197221 */ /* 0x048fe40000010100 */
[----:B------:R-:W3:Y:S01]  /*16e0*/  LDS R29, [R9+0xe00] ;  /* 0x000e0000091d7984 */ /* 0x000ee20000000800 */
[C---:B----4-:R-:W-:Y:S01]  /*16f0*/  FADD.FTZ R15, -R8.reuse, R15 ;  /* 0x0000000f080f7221 */ /* 0x050fe20000010100 */
[----:B------:R-:W-:Y:S01]  /*1700*/  FMUL.FTZ R16, R25, 1.4426950216293334961 ;  /* 0x3fb8aa3b19107820 */ /* 0x000fe20000410000 */
[----:B------:R-:W4:Y:S02]  /*1710*/  MUFU.EX2 R26, R26 ;  /* 0x0000001a001a7308 */ /* 0x000f240000000800 */
[----:B------:R-:W-:Y:S01]  /*1720*/  FMUL.FTZ R15, R15, 1.4426950216293334961 ;  /* 0x3fb8aa3b0f0f7820 */ /* 0x000fe20000410000 */
[----:B-----5:R-:W-:-:S04]  /*1730*/  FADD.FTZ R25, -R8, R13 ;  /* 0x0000000d08197221 */ /* 0x020fc80000010100 */
[----:B------:R-:W-:Y:S01]  /*1740*/  FMUL.FTZ R28, R25, 1.4426950216293334961 ;  /* 0x3fb8aa3b191c7820 */ /* 0x000fe20000410000 */
[----:B------:R-:W5:Y:S01]  /*1750*/  MUFU.EX2 R24, R24 ;  /* 0x0000001800187308 */ /* 0x000f620000000800 */
[----:B-1----:R-:W-:Y:S01]  /*1760*/  FADD.FTZ R13, R23, R12 ;  /* 0x0000000c170d7221 */ /* 0x002fe20000010000 */
[----:B------:R-:W-:Y:S04]  /*1770*/  STS [R9+-0x400], R23 ;  /* 0xfffc001709007388 */ /* 0x000fe80000000800 */
[----:B------:R-:W1:Y:S02]  /*1780*/  LDS R25, [R9+0x1000] ;  /* 0x0010000009197984 */ /* 0x000e640000000800 */
[----:B------:R-:W2:Y:S01]  /*1790*/  MUFU.EX2 R16, R16 ;  /* 0x0000001000107308 */ /* 0x000ea20000000800 */
[----:B----4-:R-:W-:Y:S01]  /*17a0*/  FADD.FTZ R13, R13, R26 ;  /* 0x0000001a0d0d7221 */ /* 0x010fe20000010000 */
[----:B------:R4:W-:Y:S06]  /*17b0*/  STS [R9+-0x200], R26 ;  /* 0xfffe001a09007388 */ /* 0x0009ec0000000800 */
[----:B------:R2:W3:Y:S01]  /*17c0*/  MUFU.EX2 R22, R15 ;  /* 0x0000000f00167308 */ /* 0x0004e20000000800 */
[----:B-----5:R-:W-:Y:S01]  /*17d0*/  FADD.FTZ R13, R13, R24 ;  /* 0x000000180d0d7221 */ /* 0x020fe20000010000 */
[----:B------:R5:W-:Y:S01]  /*17e0*/  STS [R9], R24 ;  /* 0x0000001809007388 */ /* 0x000be20000000800 */
[C---:B0-----:R-:W-:Y:S01]  /*17f0*/  FADD.FTZ R17, -R8.reuse, R17 ;  /* 0x0000001108117221 */ /* 0x041fe20000010100 */
[----:B----4-:R-:W-:-:S02]  /*1800*/  FADD.FTZ R26, -R8, R14 ;  /* 0x0000000e081a7221 */ /* 0x010fc40000010100 */
[----:B------:R-:W-:Y:S02]  /*1810*/  LDS R14, [R9+0x1a00] ;  /* 0x001a0000090e7984 */ /* 0x000fe40000000800 */
[----:B------:R-:W0:Y:S01]  /*1820*/  MUFU.EX2 R28, R28 ;  /* 0x0000001c001c7308 */ /* 0x000e220000000800 */
[----:B--2---:R-:W-:Y:S01]  /*1830*/  FADD.FTZ R23, R13, R16 ;  /* 0x000000100d177221 */ /* 0x004fe20000010000 */
[C---:B------:R-:W-:Y:S01]  /*1840*/  FADD.FTZ R27, -R8.reuse, R27 ;  /* 0x0000001b081b7221 */ /* 0x040fe20000010100 */
[----:B------:R-:W2:Y:S01]  /*1850*/  LDS R15, [R9+0x1200] ;  /* 0x00120000090f7984 */ /* 0x000ea20000000800 */
[----:B-----5:R-:W-:Y:S01]  /*1860*/  FMUL.FTZ R24, R17, 1.4426950216293334961 ;  /* 0x3fb8aa3b11187820 */ /* 0x020fe20000410000 */
[----:B---3--:R-:W-:Y:S01]  /*1870*/  FADD.FTZ R29, -R8, R29 ;  /* 0x0000001d081d7221 */ /* 0x008fe20000010100 */
[----:B------:R-:W-:Y:S01]  /*1880*/  FMUL.FTZ R27, R27, 1.4426950216293334961 ;  /* 0x3fb8aa3b1b1b7820 */ /* 0x000fe20000410000 */
[----:B------:R-:W-:Y:S01]  /*1890*/  LDS R17, [R9+0x1800] ;  /* 0x0018000009117984 */ /* 0x000fe20000000800 */
[----:B------:R-:W-:-:S03]  /*18a0*/  FADD.FTZ R12, R23, R22 ;  /* 0x00000016170c7221 */ /* 0x000fc60000010000 */
[----:B------:R-:W3:Y:S04]  /*18b0*/  LDS R23, [R9+0x1600] ;  /* 0x0016000009177984 */ /* 0x000ee80000000800 */
[----:B------:R-:W4:Y:S01]  /*18c0*/  LDS R13, [R9+0x1400] ;  /* 0x00140000090d7984 */ /* 0x000f220000000800 */
[----:B0-----:R-:W-:-:S03]  /*18d0*/  FADD.FTZ R12, R12, R28 ;  /* 0x0000001c0c0c7221 */ /* 0x001fc60000010000 */
[----:B------:R0:W-:Y:S01]  /*18e0*/  STS [R9+0x400], R22 ;  /* 0x0004001609007388 */ /* 0x0001e20000000800 */
[----:B-1----:R-:W-:-:S03]  /*18f0*/  FADD.FTZ R25, -R8, R25 ;  /* 0x0000001908197221 */ /* 0x002fc60000010100 */
[----:B------:R1:W-:Y:S01]  /*1900*/  STS [R9+0x200], R16 ;  /* 0x0002001009007388 */ /* 0x0003e20000000800 */
[----:B------:R-:W-:-:S03]  /*1910*/  FMUL.FTZ R25, R25, 1.4426950216293334961 ;  /* 0x3fb8aa3b19197820 */ /* 0x000fc60000410000 */
[----:B------:R5:W-:Y:S01]  /*1920*/  STS [R9+0x600], R28 ;  /* 0x0006001c09007388 */ /* 0x000be20000000800 */
[----:B0-----:R-:W-:Y:S01]  /*1930*/  FMUL.FTZ R22, R26, 1.4426950216293334961 ;  /* 0x3fb8aa3b1a167820 */ /* 0x001fe20000410000 */
[----:B------:R-:W-:Y:S01]  /*1940*/  FMUL.FTZ R26, R29, 1.4426950216293334961 ;  /* 0x3fb8aa3b1d1a7820 */ /* 0x000fe20000410000 */
[----:B-1----:R-:W0:Y:S08]  /*1950*/  MUFU.EX2 R16, R24 ;  /* 0x0000001800107308 */ /* 0x002e300000000800 */
[----:B------:R-:W1:Y:S01]  /*1960*/  MUFU.EX2 R22, R22 ;  /* 0x0000001600167308 */ /* 0x000e620000000800 */
[----:B--2---:R-:W-:-:S04]  /*1970*/  FADD.FTZ R15, -R8, R15 ;  /* 0x0000000f080f7221 */ /* 0x004fc80000010100 */
[----:B------:R-:W-:-:S03]  /*1980*/  FMUL.FTZ R29, R15, 1.4426950216293334961 ;  /* 0x3fb8aa3b0f1d7820 */ /* 0x000fc60000410000 */
[----:B------:R2:W1:Y:S01]  /*1990*/  MUFU.EX2 R24, R27 ;  /* 0x0000001b00187308 */ /* 0x0004620000000800 */
[----:B0-----:R-:W-:Y:S01]  /*19a0*/  STS [R9+0x800], R16 ;  /* 0x0008001009007388 */ /* 0x001fe20000000800 */
[C---:B---3--:R-:W-:Y:S01]  /*19b0*/  FADD.FTZ R23, -R8.reuse, R23 ;  /* 0x0000001708177221 */ /* 0x048fe20000010100 */
[----:B----4-:R-:W-:-:S05]  /*19c0*/  FADD.FTZ R15, -R8, R13 ;  /* 0x0000000d080f7221 */ /* 0x010fca0000010100 */
[----:B-----5:R0:W3:Y:S01]  /*19d0*/  MUFU.EX2 R28, R25 ;  /* 0x00000019001c7308 */ /* 0x0200e20000000800 */
[----:B--2---:R-:W-:Y:S01]  /*19e0*/  FMUL.FTZ R27, R23, 1.4426950216293334961 ;  /* 0x3fb8aa3b171b7820 */ /* 0x004fe20000410000 */
[C---:B------:R-:W-:Y:S01]  /*19f0*/  FADD.FTZ R23, -R8.reuse, R17 ;  /* 0x0000001108177221 */ /* 0x040fe20000010100 */
[----:B------:R-:W-:Y:S01]  /*1a00*/  FMUL.FTZ R15, R15, 1.4426950216293334961 ;  /* 0x3fb8aa3b0f0f7820 */ /* 0x000fe20000410000 */
[----:B-1----:R-:W-:Y:S02]  /*1a10*/  STS [R9+0xa00], R22 ;  /* 0x000a001609007388 */ /* 0x002fe40000000800 */
[----:B------:R-:W-:Y:S02]  /*1a20*/  FMUL.FTZ R23, R23, 1.4426950216293334961 ;  /* 0x3fb8aa3b17177820 */ /* 0x000fe40000410000 */
[----:B------:R-:W1:Y:S01]  /*1a30*/  MUFU.EX2 R26, R26 ;  /* 0x0000001a001a7308 */ /* 0x000e620000000800 */
[----:B0-----:R-:W-:Y:S01]  /*1a40*/  FADD.FTZ R25, -R8, R14 ;  /* 0x0000000e08197221 */ /* 0x001fe20000010100 */
[----:B------:R-:W-:Y:S06]  /*1a50*/  STS [R9+0xc00], R24 ;  /* 0x000c001809007388 */ /* 0x000fec0000000800 */
[----:B------:R0:W2:Y:S01]  /*1a60*/  MUFU.EX2 R14, R23 ;  /* 0x00000017000e7308 */ /* 0x0000a20000000800 */
[----:B---3--:R-:W-:Y:S07]  /*1a70*/  STS [R9+0x1000], R28 ;  /* 0x0010001c09007388 */ /* 0x008fee0000000800 */
[----:B------:R-:W3:Y:S01]  /*1a80*/  MUFU.EX2 R13, R29 ;  /* 0x0000001d000d7308 */ /* 0x000ee20000000800 */
[----:B0-----:R-:W-:Y:S01]  /*1a90*/  FMUL.FTZ R23, R25, 1.4426950216293334961 ;  /* 0x3fb8aa3b19177820 */ /* 0x001fe20000410000 */
[----:B------:R-:W-:Y:S01]  /*1aa0*/  FADD.FTZ R25, R12, R16 ;  /* 0x000000100c197221 */ /* 0x000fe20000010000 */
[----:B-1----:R-:W-:Y:S03]  /*1ab0*/  STS [R9+0xe00], R26 ;  /* 0x000e001a09007388 */ /* 0x002fe60000000800 */
[----:B------:R-:W-:-:S02]  /*1ac0*/  FADD.FTZ R25, R25, R22 ;  /* 0x0000001619197221 */ /* 0x000fc40000010000 */
[----:B------:R-:W0:Y:S01]  /*1ad0*/  MUFU.EX2 R15, R15 ;  /* 0x0000000f000f7308 */ /* 0x000e220000000800 */
[----:B--2---:R-:W-:Y:S01]  /*1ae0*/  STS [R9+0x1800], R14 ;  /* 0x0018000e09007388 */ /* 0x004fe20000000800 */
[----:B------:R-:W-:-:S04]  /*1af0*/  FADD.FTZ R25, R25, R24 ;  /* 0x0000001819197221 */ /* 0x000fc80000010000 */
[----:B------:R-:W-:Y:S02]  /*1b00*/  FADD.FTZ R25, R25, R26 ;  /* 0x0000001a19197221 */ /* 0x000fe40000010000 */
[----:B------:R-:W1:Y:S01]  /*1b10*/  MUFU.EX2 R17, R27 ;  /* 0x0000001b00117308 */ /* 0x000e620000000800 */
[----:B---3--:R-:W-:Y:S01]  /*1b20*/  STS [R9+0x1200], R13 ;  /* 0x0012000d09007388 */ /* 0x008fe20000000800 */
[----:B------:R-:W-:-:S04]  /*1b30*/  FADD.FTZ R12, R25, R28 ;  /* 0x0000001c190c7221 */ /* 0x000fc80000010000 */
[----:B------:R-:W-:Y:S02]  /*1b40*/  FADD.FTZ R12, R12, R13 ;  /* 0x0000000d0c0c7221 */ /* 0x000fe40000010000 */
[----:B------:R-:W2:Y:S01]  /*1b50*/  MUFU.EX2 R23, R23 ;  /* 0x0000001700177308 */ /* 0x000ea20000000800 */
[----:B0-----:R-:W-:Y:S01]  /*1b60*/  STS [R9+0x1400], R15 ;  /* 0x0014000f09007388 */ /* 0x001fe20000000800 */
[----:B------:R-:W-:-:S04]  /*1b70*/  FADD.FTZ R12, R12, R15 ;  /* 0x0000000f0c0c7221 */ /* 0x000fc80000010000 */
[----:B-1----:R-:W-:Y:S01]  /*1b80*/  FADD.FTZ R25, R12, R17 ;  /* 0x000000110c197221 */ /* 0x002fe20000010000 */
[----:B------:R-:W-:Y:S03]  /*1b90*/  STS [R9+0x1600], R17 ;  /* 0x0016001109007388 */ /* 0x000fe60000000800 */
[----:B------:R-:W-:Y:S01]  /*1ba0*/  FADD.FTZ R12, R25, R14 ;  /* 0x0000000e190c7221 */ /* 0x000fe20000010000 */
[----:B--2---:R0:W-:Y:S03]  /*1bb0*/  STS [R9+0x1a00], R23 ;  /* 0x001a001709007388 */ /* 0x0041e60000000800 */
[----:B------:R-:W-:Y:S01]  /*1bc0*/  FADD.FTZ R12, R12, R23 ;  /* 0x000000170c0c7221 */ /* 0x000fe20000010000 */
[----:B0-----:R-:W-:Y:S01]  /*1bd0*/  IADD3 R9, R9, 0x2000, RZ ;  /* 0x0000200009097810 */ /* 0x001fe20007ffe0ff */
[----:B------:R-:W-:Y:S06]  /*1be0*/  @!P3 BRA `(.L_x_715) ;  /* 0xfffffff80070b947 */ /* 0x000fec000383ffff */
.L_x_714:
[----:B------:R-:W-:Y:S05]  /*1bf0*/  BSYNC B1 ;  /* 0x0000000000017941 */ /* 0x000fea0003800000 */
.L_x_713:
[----:B------:R-:W-:Y:S01]  /*1c00*/  IMAD.IADD R2, R11, 0x1, -R10 ;  /* 0x000000010b027824 */ /* 0x000fe200078e0a0a */
[----:B------:R-:W-:Y:S04]  /*1c10*/  BSSY B1, `(.L_x_716) ;  /* 0x0000036000017945 */ /* 0x000fe80003800000 */
[----:B------:R-:W-:-:S13]  /*1c20*/  ISETP.GT.AND P3, PT, R2, 0x200, PT ;  /* 0x000002000200780c */ /* 0x000fda0003f64270 */
[----:B------:R-:W-:Y:S05]  /*1c30*/  @!P3 BRA `(.L_x_717) ;  /* 0x0000000000ccb947 */ /* 0x000fea0003800000 */
[----:B------:R-:W1:Y:S01]  /*1c40*/  LDS R27, [R9+-0x400] ;  /* 0xfffc0000091b7984 */ /* 0x000e620000000800 */
[----:B------:R-:W-:Y:S02]  /*1c50*/  PLOP3.LUT P0, PT, PT, PT, PT, 0x8, 0x0 ;  /* 0x000000000000781c */ /* 0x000fe40003f0e170 */
[----:B------:R-:W-:Y:S01]  /*1c60*/  IADD3 R10, R10, 0x400, RZ ;  /* 0x000004000a0a7810 */ /* 0x000fe20007ffe0ff */
[----:B------:R-:W2:Y:S04]  /*1c70*/  LDS R29, [R9+-0x200] ;  /* 0xfffe0000091d7984 */ /* 0x000ea80000000800 */
[----:B------:R-:W3:Y:S04]  /*1c80*/  LDS R16, [R9] ;  /* 0x0000000009107984 */ /* 0x000ee80000000800 */
[----:B------:R-:W4:Y:S04]  /*1c90*/  LDS R25, [R9+0x200] ;  /* 0x0002000009197984 */ /* 0x000f280000000800 */
[----:B------:R-:W5:Y:S04]  /*1ca0*/  LDS R15, [R9+0x800] ;  /* 0x00080000090f7984 */ /* 0x000f680000000800 */
[----:B------:R-:W5:Y:S04]  /*1cb0*/  LDS R23, [R9+0x400] ;  /* 0x0004000009177984 */ /* 0x000f680000000800 */
[----:B0-----:R-:W0:Y:S04]  /*1cc0*/  LDS R17, [R9+0x600] ;  /* 0x0006000009117984 */ /* 0x001e280000000800 */
[----:B------:R-:W0:Y:S01]  /*1cd0*/  LDS R13, [R9+0xa00] ;  /* 0x000a0000090d7984 */ /* 0x000e220000000800 */
[----:B-1----:R-:W-:-:S04]  /*1ce0*/  FADD.FTZ R27, -R8, R27 ;  /* 0x0000001b081b7221 */ /* 0x002fc80000010100 */
[----:B------:R-:W-:Y:S01]  /*1cf0*/  FMUL.FTZ R2, R27, 1.4426950216293334961 ;  /* 0x3fb8aa3b1b027820 */ /* 0x000fe20000410000 */
[C---:B--2---:R-:W-:Y:S01]  /*1d00*/  FADD.FTZ R29, -R8.reuse, R29 ;  /* 0x0000001d081d7221 */ /* 0x044fe20000010100 */
[----:B---3--:R-:W-:-:S03]  /*1d10*/  FADD.FTZ R16, -R8, R16 ;  /* 0x0000001008107221 */ /* 0x008fc60000010100 */
[----:B------:R-:W-:Y:S01]  /*1d20*/  FMUL.FTZ R14, R29, 1.4426950216293334961 ;  /* 0x3fb8aa3b1d0e7820 */ /* 0x000fe20000410000 */
[----:B------:R-:W1:Y:S01]  /*1d30*/  MUFU.EX2 R2, R2 ;  /* 0x0000000200027308 */ /* 0x000e620000000800 */
[----:B------:R-:W-:Y:S01]  /*1d40*/  FMUL.FTZ R16, R16, 1.4426950216293334961 ;  /* 0x3fb8aa3b10107820 */ /* 0x000fe20000410000 */
[C---:B----4-:R-:W-:Y:S01]  /*1d50*/  FADD.FTZ R25, -R8.reuse, R25 ;  /* 0x0000001908197221 */ /* 0x050fe20000010100 */
[----:B-----5:R-:W-:-:S03]  /*1d60*/  FADD.FTZ R15, -R8, R15 ;  /* 0x0000000f080f7221 */ /* 0x020fc60000010100 */
[----:B------:R-:W-:Y:S02]  /*1d70*/  FMUL.FTZ R22, R25, 1.4426950216293334961 ;  /* 0x3fb8aa3b19167820 */ /* 0x000fe40000410000 */
[----:B------:R-:W2:Y:S01]  /*1d80*/  MUFU.EX2 R14, R14 ;  /* 0x0000000e000e7308 */ /* 0x000ea20000000800 */
[----:B------:R-:W-:Y:S01]  /*1d90*/  FADD.FTZ R23, -R8, R23 ;  /* 0x0000001708177221 */ /* 0x000fe20000010100 */
[----:B------:R-:W-:-:S03]  /*1da0*/  FMUL.FTZ R25, R15, 1.4426950216293334961 ;  /* 0x3fb8aa3b0f197820 */ /* 0x000fc60000410000 */
[----:B------:R-:W-:Y:S01]  /*1db0*/  FMUL.FTZ R23, R23, 1.4426950216293334961 ;  /* 0x3fb8aa3b17177820 */ /* 0x000fe20000410000 */
[C---:B0-----:R-:W-:Y:S02]  /*1dc0*/  FADD.FTZ R17, -R8.reuse, R17 ;  /* 0x0000001108117221 */ /* 0x041fe40000010100 */
[----:B------:R-:W0:Y:S01]  /*1dd0*/  MUFU.EX2 R16, R16 ;  /* 0x0000001000107308 */ /* 0x000e220000000800 */
[----:B-1----:R1:W-:Y:S01]  /*1de0*/  STS [R9+-0x400], R2 ;  /* 0xfffc000209007388 */ /* 0x0023e20000000800 */
[----:B------:R-:W-:Y:S01]  /*1df0*/  FADD.FTZ R15, -R8, R13 ;  /* 0x0000000d080f7221 */ /* 0x000fe20000010100 */
[----:B------:R-:W-:-:S03]  /*1e00*/  FMUL.FTZ R17, R17, 1.4426950216293334961 ;  /* 0x3fb8aa3b11117820 */ /* 0x000fc60000410000 */
[----:B------:R-:W-:Y:S01]  /*1e10*/  FMUL.FTZ R28, R15, 1.4426950216293334961 ;  /* 0x3fb8aa3b0f1c7820 */ /* 0x000fe20000410000 */
[----:B------:R-:W-:Y:S01]  /*1e20*/  FADD.FTZ R15, R12, R2 ;  /* 0x000000020c0f7221 */ /* 0x000fe20000010000 */
[----:B------:R-:W3:Y:S01]  /*1e30*/  MUFU.EX2 R22, R22 ;  /* 0x0000001600167308 */ /* 0x000ee20000000800 */
[----:B--2---:R-:W-:Y:S02]  /*1e40*/  STS [R9+-0x200], R14 ;  /* 0xfffe000e09007388 */ /* 0x004fe40000000800 */
[----:B------:R-:W-:-:S05]  /*1e50*/  FADD.FTZ R15, R15, R14 ;  /* 0x0000000e0f0f7221 */ /* 0x000fca0000010000 */
[----:B------:R-:W2:Y:S01]  /*1e60*/  MUFU.EX2 R24, R23 ;  /* 0x0000001700187308 */ /* 0x000ea20000000800 */
[----:B0-----:R-:W-:Y:S01]  /*1e70*/  FADD.FTZ R15, R15, R16 ;  /* 0x000000100f0f7221 */ /* 0x001fe20000010000 */
[----:B------:R-:W-:Y:S06]  /*1e80*/  STS [R9], R16 ;  /* 0x0000001009007388 */ /* 0x000fec0000000800 */
[----:B------:R-:W1:Y:S01]  /*1e90*/  MUFU.EX2 R26, R17 ;  /* 0x00000011001a7308 */ /* 0x000e620000000800 */
[----:B---3--:R-:W-:Y:S01]  /*1ea0*/  FADD.FTZ R15, R15, R22 ;  /* 0x000000160f0f7221 */ /* 0x008fe20000010000 */
[----:B------:R-:W-:Y:S06]  /*1eb0*/  STS [R9+0x200], R22 ;  /* 0x0002001609007388 */ /* 0x000fec0000000800 */
[----:B------:R-:W0:Y:S01]  /*1ec0*/  MUFU.EX2 R13, R25 ;  /* 0x00000019000d7308 */ /* 0x000e220000000800 */
[----:B--2---:R-:W-:Y:S01]  /*1ed0*/  FADD.FTZ R15, R15, R24 ;  /* 0x000000180f0f7221 */ /* 0x004fe20000010000 */
[----:B------:R-:W-:Y:S06]  /*1ee0*/  STS [R9+0x400], R24 ;  /* 0x0004001809007388 */ /* 0x000fec0000000800 */
[----:B------:R-:W2:Y:S01]  /*1ef0*/  MUFU.EX2 R28, R28 ;  /* 0x0000001c001c7308 */ /* 0x000ea20000000800 */
[----:B-1----:R-:W-:Y:S01]  /*1f00*/  FADD.FTZ R2, R15, R26 ;  /* 0x0000001a0f027221 */ /* 0x002fe20000010000 */
[----:B------:R-:W-:Y:S03]  /*1f10*/  STS [R9+0x600], R26 ;  /* 0x0006001a09007388 */ /* 0x000fe60000000800 */
[----:B0-----:R-:W-:Y:S01]  /*1f20*/  FADD.FTZ R15, R2, R13 ;  /* 0x0000000d020f7221 */ /* 0x001fe20000010000 */
[----:B------:R-:W-:Y:S04]  /*1f30*/  STS [R9+0x800], R13 ;  /* 0x0008000d09007388 */ /* 0x000fe80000000800 */
[----:B--2---:R0:W-:Y:S01]  /*1f40*/  STS [R9+0xa00], R28 ;  /* 0x000a001c09007388 */ /* 0x0041e20000000800 */
[----:B------:R-:W-:Y:S01]  /*1f50*/  FADD.FTZ R12, R15, R28 ;  /* 0x0000001c0f0c7221 */ /* 0x000fe20000010000 */
[----:B0-----:R-:W-:-:S07]  /*1f60*/  VIADD R9, R9, 0x1000 ;  /* 0x0000100009097836 */ /* 0x001fce0000000000 */
.L_x_717:
[----:B------:R-:W-:Y:S05]  /*1f70*/  BSYNC B1 ;  /* 0x0000000000017941 */ /* 0x000fea0003800000 */
.L_x_716:
[----:B------:R-:W-:-:S13]  /*1f80*/  ISETP.LT.OR P0, PT, R10, R11, P0 ;  /* 0x0000000b0a00720c */ /* 0x000fda0000701670 */
[----:B------:R-:W-:Y:S05]  /*1f90*/  @!P0 BRA `(.L_x_709) ;  /* 0x0000000000608947 */ /* 0x000fea0003800000 */
[----:B------:R-:W1:Y:S04]  /*1fa0*/  LDS R13, [R9+-0x400] ;  /* 0xfffc0000090d7984 */ /* 0x000e680000000800 */
[----:B------:R-:W2:Y:S04]  /*1fb0*/  LDS R15, [R9+-0x200] ;  /* 0xfffe0000090f7984 */ /* 0x000ea80000000800 */
[----:B0-----:R-:W0:Y:S04]  /*1fc0*/  LDS R17, [R9] ;  /* 0x0000000009117984 */ /* 0x001e280000000800 */
[----:B------:R-:W3:Y:S01]  /*1fd0*/  LDS R23, [R9+0x200] ;  /* 0x0002000009177984 */ /* 0x000ee20000000800 */
[C---:B-1----:R-:W-:Y:S01]  /*1fe0*/  FADD.FTZ R13, -R8.reuse, R13 ;  /* 0x0000000d080d7221 */ /* 0x042fe20000010100 */
[----:B--2---:R-:W-:-:S03]  /*1ff0*/  FADD.FTZ R15, -R8, R15 ;  /* 0x0000000f080f7221 */ /* 0x004fc60000010100 */
[----:B------:R-:W-:Y:S01]  /*2000*/  FMUL.FTZ R13, R13, 1.4426950216293334961 ;  /* 0x3fb8aa3b0d0d7820 */ /* 0x000fe20000410000 */
[----:B0-----:R-:W-:Y:S01]  /*2010*/  FADD.FTZ R17, -R8, R17 ;  /* 0x0000001108117221 */ /* 0x001fe20000010100 */
        /* <DEDUP_REMOVED lines=16> */
.L_x_709:
[----:B------:R-:W-:Y:S05]  /*2120*/  BSYNC B0 ;  /* 0x0000000000007941 */ /* 0x000fea0003800000 */
.L_x_708:
[----:B---3--:R-:W2:Y:S01]  /*2130*/  SHFL.BFLY PT, R9, R12, 0x10, 0x1f ;  /* 0x0e001f000c097f89 */ /* 0x008ea200000e0000 */
[----:B------:R-:W-:Y:S01]  /*2140*/  LOP3.LUT P0, R10, R0, 0x1f, RZ, 0xc0, !PT ;  /* 0x0000001f000a7812 */ /* 0x000fe2000780c0ff */
[----:B------:R-:W-:Y:S03]  /*2150*/  BSSY B0, `(.L_x_718) ;  /* 0x00000ab000007945 */ /* 0x000fe60003800000 */
[----:B------:R-:W-:-:S09]  /*2160*/  ISETP.GT.U32.AND P3, PT, R10, 0x3, PT ;  /* 0x000000030a00780c */ /* 0x000fd20003f64070 */
[----:B------:R-:W3:Y:S04]  /*2170*/  @!P0 S2R R14, SR_CgaCtaId ;  /* 0x00000000000e8919 */ /* 0x000ee80000008800 */
[----:B0-----:R-:W0:Y:S01]  /*2180*/  @!P3 S2R R17, SR_CgaCtaId ;  /* 0x000000000011b919 */ /* 0x001e220000008800 */
[----:B--2---:R-:W-:Y:S01]  /*2190*/  FADD.FTZ R9, R9, R12 ;  /* 0x0000000c09097221 */ /* 0x004fe20000010000 */
[----:B------:R-:W-:-:S04]  /*21a0*/  @!P3 MOV R12, 0x400 ;  /* 0x00000400000cb802 */ /* 0x000fc80000000f00 */
[----:B------:R-:W2:Y:S01]  /*21b0*/  SHFL.BFLY PT, R2, R9, 0x8, 0x1f ;  /* 0x0d001f0009027f89 */ /* 0x000ea200000e0000 */
[----:B------:R-:W-:-:S05]  /*21c0*/  @!P3 VIADD R12, R12, 0xf0 ;  /* 0x000000f00c0cb836 */ /* 0x000fca0000000000 */
[----:B0-----:R-:W-:Y:S01]  /*21d0*/  @!P3 LEA R17, R17, R12, 0x18 ;  /* 0x0000000c1111b211 */ /* 0x001fe200078ec0ff */
[----:B--2---:R-:W-:Y:S01]  /*21e0*/  FADD.FTZ R2, R9, R2 ;  /* 0x0000000209027221 */ /* 0x004fe20000010000 */
[----:B------:R-:W-:-:S03]  /*21f0*/  @!P0 MOV R9, 0x400 ;  /* 0x0000040000098802 */ /* 0x000fc60000000f00 */
[----:B------:R-:W-:Y:S01]  /*2200*/  @!P3 IMAD R10, R10, 0x4, R17 ;  /* 0x000000040a0ab824 */ /* 0x000fe200078e0211 */
[----:B------:R-:W0:Y:S01]  /*2210*/  SHFL.BFLY PT, R13, R2, 0x4, 0x1f ;  /* 0x0c801f00020d7f89 */ /* 0x000e2200000e0000 */
[----:B------:R-:W-:-:S04]  /*2220*/  @!P0 IADD3 R9, R9, 0xf0, RZ ;  /* 0x000000f009098810 */ /* 0x000fc80007ffe0ff */
[----:B---3--:R-:W-:Y:S01]  /*2230*/  @!P0 LEA R9, R14, R9, 0x18 ;  /* 0x000000090e098211 */ /* 0x008fe200078ec0ff */
[----:B0-----:R-:W-:Y:S01]  /*2240*/  FADD.FTZ R13, R2, R13 ;  /* 0x0000000d020d7221 */ /* 0x001fe20000010000 */
[----:B------:R-:W-:-:S04]  /*2250*/  @!P0 SHF.R.U32.HI R2, RZ, 0x3, R0 ;  /* 0x00000003ff028819 */ /* 0x000fc80000011600 */
[----:B-1----:R-:W0:Y:S01]  /*2260*/  SHFL.BFLY PT, R8, R13, 0x2, 0x1f ;  /* 0x0c401f000d087f89 */ /* 0x002e2200000e0000 */
        /* <DEDUP_REMOVED lines=15> */
[----:B------:R-:W-:Y:S03]  /*2360*/  BSSY B1, `(.L_x_720) ;  /* 0x0000018000017945 */ /* 0x000fe60003800000 */
[----:B------:R-:W-:-:S04]  /*2370*/  IADD3 R2, R2, R11, RZ ;  /* 0x0000000b02027210 */ /* 0x000fc80007ffe0ff */
[C---:B------:R-:W-:Y:S02]  /*2380*/  LEA.HI R8, R2.reuse, 0x1, RZ, 0x19 ;  /* 0x0000000102087811 */ /* 0x040fe400078fc8ff */
[----:B------:R-:W-:Y:S01]  /*2390*/  ISETP.GE.U32.AND P2, PT, R2, 0x180, PT ;  /* 0x000001800200780c */ /* 0x000fe20003f46070 */
[----:B0-----:R-:W-:Y:S01]  /*23a0*/  FADD.FTZ R2, R9, 9.9999999747524270788e-07 ;  /* 0x358637bd09027421 */ /* 0x001fe20000010000 */
[----:B------:R-:W-:Y:S01]  /*23b0*/  LOP3.LUT P0, R10, R8, 0x3, RZ, 0xc0, !PT ;  /* 0x00000003080a7812 */ /* 0x000fe2000780c0ff */
[----:B------:R-:W-:-:S04]  /*23c0*/  IMAD.MOV.U32 R8, RZ, RZ, R0 ;  /* 0x000000ffff087224 */ /* 0x000fc800078e0000 */
[----:B------:R-:W0:Y:S08]  /*23d0*/  MUFU.RCP R2, R2 ;  /* 0x0000000200027308 */ /* 0x000e300000001000 */
[----:B------:R-:W-:Y:S05]  /*23e0*/  @!P0 BRA `(.L_x_721) ;  /* 0x00000000003c8947 */ /* 0x000fea0003800000 */
[----:B------:R-:W1:Y:S01]  /*23f0*/  S2UR UR5, SR_CgaCtaId ;  /* 0x00000000000579c3 */ /* 0x000e620000008800 */
[----:B------:R-:W-:Y:S01]  /*2400*/  UMOV UR4, 0x400 ;  /* 0x0000040000047882 */ /* 0x000fe20000000000 */
[----:B------:R-:W-:Y:S01]  /*2410*/  MOV R9, R10 ;  /* 0x0000000a00097202 */ /* 0x000fe20000000f00 */
[----:B------:R-:W-:Y:S01]  /*2420*/  UIADD3 UR4, UR4, 0x110, URZ ;  /* 0x0000011004047890 */ /* 0x000fe2000fffe03f */
[----:B------:R-:W-:-:S03]  /*2430*/  IMAD.MOV.U32 R8, RZ, RZ, R0 ;  /* 0x000000ffff087224 */ /* 0x000fc600078e0000 */
[----:B-1----:R-:W-:-:S06]  /*2440*/  ULEA UR4, UR5, UR4, 0x18 ;  /* 0x0000000405047291 */ /* 0x002fcc000f8ec03f */
[----:B------:R-:W-:-:S07]  /*2450*/  LEA R10, R0, UR4, 0x2 ;  /* 0x00000004000a7c11 */ /* 0x000fce000f8e10ff */
.L_x_722:
        /* <DEDUP_REMOVED lines=8> */
.L_x_721:
[----:B------:R-:W-:Y:S05]  /*24e0*/  BSYNC B1 ;  /* 0x0000000000017941 */ /* 0x000fea0003800000 */
.L_x_720:
        /* <DEDUP_REMOVED lines=14> */
.L_x_725:
[----:B------:R-:W0:Y:S01]  /*25d0*/  LDS R15, [R9+-0x400] ;  /* 0xfffc0000090f7984 */ /* 0x000e220000000800 */
[----:B------:R-:W-:-:S03]  /*25e0*/  IADD3 R8, R8, 0x800, RZ ;  /* 0x0000080008087810 */ /* 0x000fc60007ffe0ff */
[----:B------:R-:W1:Y:S01]  /*25f0*/  LDS R16, [R9+0x400] ;  /* 0x0004000009107984 */ /* 0x000e620000000800 */
[----:B------:R-:W-:-:S03]  /*2600*/  ISETP.GE.AND P2, PT, R8, R13, PT ;  /* 0x0000000d0800720c */ /* 0x000fc60003f46270 */
[----:B------:R-:W2:Y:S04]  /*2610*/  LDS R29, [R9+-0x200] ;  /* 0xfffe0000091d7984 */ /* 0x000ea80000000800 */
[----:B------:R-:W3:Y:S04]  /*2620*/  LDS R12, [R9] ;  /* 0x00000000090c7984 */ /* 0x000ee80000000800 */
[----:B------:R-:W4:Y:S04]  /*2630*/  LDS R14, [R9+0x200] ;  /* 0x00020000090e7984 */ /* 0x000f280000000800 */
[----:B------:R-:W5:Y:S04]  /*2640*/  LDS R17, [R9+0x800] ;  /* 0x0008000009117984 */ /* 0x000f680000000800 */
[----:B------:R-:W-:Y:S04]  /*2650*/  LDS R25, [R9+0xa00] ;  /* 0x000a000009197984 */ /* 0x000fe80000000800 */
[----:B------:R-:W-:Y:S04]  /*2660*/  LDS R27, [R9+0xc00] ;  /* 0x000c0000091b7984 */ /* 0x000fe80000000800 */
[----:B------:R-:W-:Y:S04]  /*2670*/  LDS R23, [R9+0xe00] ;  /* 0x000e000009177984 */ /* 0x000fe80000000800 */
[----:B------:R-:W5:Y:S01]  /*2680*/  LDS R22, [R9+0x1200] ;  /* 0x0012000009167984 */ /* 0x000f620000000800 */
[----:B0-----:R-:W-:-:S03]  /*2690*/  FMUL.FTZ R10, R2, R15 ;  /* 0x0000000f020a7220 */ /* 0x001fc60000410000 */
[----:B------:R-:W0:Y:S01]  /*26a0*/  LDS R15, [R9+0x600] ;  /* 0x00060000090f7984 */ /* 0x000e220000000800 */
[----:B-1----:R-:W-:-:S03]  /*26b0*/  FMUL.FTZ R16, R2, R16 ;  /* 0x0000001002107220 */ /* 0x002fc60000410000 */
[----:B------:R-:W-:Y:S01]  /*26c0*/  STS [R9+-0x400], R10 ;  /* 0xfffc000a09007388 */ /* 0x000fe20000000800 */
[----:B--2---:R-:W-:-:S03]  /*26d0*/  FMUL.FTZ R24, R2, R29 ;  /* 0x0000001d02187220 */ /* 0x004fc60000410000 */
[----:B------:R-:W-:Y:S01]  /*26e0*/  STS [R9+0x400], R16 ;  /* 0x0004001009007388 */ /* 0x000fe20000000800 */
[----:B---3--:R-:W-:-:S03]  /*26f0*/  FMUL.FTZ R26, R2, R12 ;  /* 0x0000000c021a7220 */ /* 0x008fc60000410000 */
[----:B------:R-:W1:Y:S01]  /*2700*/  LDS R29, [R9+0x1000] ;  /* 0x00100000091d7984 */ /* 0x000e620000000800 */
[----:B----4-:R-:W-:-:S03]  /*2710*/  FMUL.FTZ R28, R2, R14 ;  /* 0x0000000e021c7220 */ /* 0x010fc60000410000 */
[----:B------:R-:W2:Y:S01]  /*2720*/  LDS R10, [R9+0x1400] ;  /* 0x00140000090a7984 */ /* 0x000ea20000000800 */
[----:B-----5:R-:W-:-:S03]  /*2730*/  FMUL.FTZ R17, R2, R17 ;  /* 0x0000001102117220 */ /* 0x020fc60000410000 */
[----:B------:R-:W3:Y:S04]  /*2740*/  LDS R16, [R9+0x1600] ;  /* 0x0016000009107984 */ /* 0x000ee80000000800 */
[----:B------:R-:W4:Y:S04]  /*2750*/  LDS R14, [R9+0x1800] ;  /* 0x00180000090e7984 */ /* 0x000f280000000800 */
[----:B------:R-:W5:Y:S04]  /*2760*/  LDS R12, [R9+0x1a00] ;  /* 0x001a0000090c7984 */ /* 0x000f680000000800 */
[----:B------:R0:W-:Y:S01]  /*2770*/  STS [R9+-0x200], R24 ;  /* 0xfffe001809007388 */ /* 0x0001e20000000800 */
[----:B------:R-:W-:-:S03]  /*2780*/  FMUL.FTZ R22, R2, R22 ;  /* 0x0000001602167220 */ /* 0x000fc60000410000 */
[----:B------:R0:W-:Y:S04]  /*2790*/  STS [R9], R26 ;  /* 0x0000001a09007388 */ /* 0x0001e80000000800 */
[----:B------:R1:W-:Y:S01]  /*27a0*/  STS [R9+0x200], R28 ;  /* 0x0002001c09007388 */ /* 0x0003e20000000800 */
[C---:B0-----:R-:W-:Y:S01]  /*27b0*/  FMUL.FTZ R15, R2.reuse, R15 ;  /* 0x0000000f020f7220 */ /* 0x041fe20000410000 */
[C---:B------:R-:W-:Y:S02]  /*27c0*/  FMUL.FTZ R24, R2.reuse, R25 ;  /* 0x0000001902187220 */ /* 0x040fe40000410000 */
[----:B------:R-:W-:Y:S01]  /*27d0*/  STS [R9+0x800], R17 ;  /* 0x0008001109007388 */ /* 0x000fe20000000800 */
[----:B------:R-:W-:-:S03]  /*27e0*/  FMUL.FTZ R26, R2, R27 ;  /* 0x0000001b021a7220 */ /* 0x000fc60000410000 */
[----:B------:R-:W-:Y:S01]  /*27f0*/  STS [R9+0x600], R15 ;  /* 0x0006000f09007388 */ /* 0x000fe20000000800 */
[C---:B-1----:R-:W-:Y:S01]  /*2800*/  FMUL.FTZ R28, R2.reuse, R23 ;  /* 0x00000017021c7220 */ /* 0x042fe20000410000 */
[C---:B------:R-:W-:Y:S02]  /*2810*/  FMUL.FTZ R29, R2.reuse, R29 ;  /* 0x0000001d021d7220 */ /* 0x040fe40000410000 */
        /* <DEDUP_REMOVED lines=12> */
[----:B------:R0:W-:Y:S02]  /*28e0*/  STS [R9+0x1a00], R12 ;  /* 0x001a000c09007388 */ /* 0x0001e40000000800 */
[----:B0-----:R-:W-:Y:S01]  /*28f0*/  VIADD R9, R9, 0x2000 ;  /* 0x0000200009097836 */ /* 0x001fe20000000000 */
[----:B------:R-:W-:Y:S06]  /*2900*/  @!P2 BRA `(.L_x_725) ;  /* 0xfffffffc0030a947 */ /* 0x000fec000383ffff */
.L_x_724:
[----:B------:R-:W-:Y:S05]  /*2910*/  BSYNC B1 ;  /* 0x0000000000017941 */ /* 0x000fea0003800000 */
.L_x_723:
        /* <DEDUP_REMOVED lines=31> */
.L_x_727:
[----:B------:R-:W-:Y:S05]  /*2b10*/  BSYNC B1 ;  /* 0x0000000000017941 */ /* 0x000fea0003800000 */
.L_x_726:
        /* <DEDUP_REMOVED lines=14> */
.L_x_719:
[----:B------:R-:W-:Y:S05]  /*2c00*/  BSYNC B0 ;  /* 0x0000000000007941 */ /* 0x000fea0003800000 */
.L_x_718:
[----:B------:R-:W-:Y:S06]  /*2c10*/  BAR.SYNC.DEFER_BLOCKING 0x0 ;  /* 0x0000000000007b1d */ /* 0x000fec0000010000 */
[----:B------:R-:W-:Y:S04]  /*2c20*/  BSSY B6, `(.L_x_728) ;  /* 0x000003c000067945 */ /* 0x000fe80003800000 */
[----:B------:R-:W-:Y:S05]  /*2c30*/  @P1 BRA `(.L_x_729) ;  /* 0x0000000000e81947 */ /* 0x000fea0003800000 */
[----:B------:R-:W0:Y:S01]  /*2c40*/  LDC R16, c[0x0][0x280] ;  /* 0x0000a000ff107b82 */ /* 0x000e220000000800 */
[----:B------:R-:W2:Y:S01]  /*2c50*/  I2F.RP R13, R20 ;  /* 0x00000014000d7306 */ /* 0x000ea20000209400 */
[----:B-1----:R-:W-:Y:S01]  /*2c60*/  IMAD.MOV.U32 R10, RZ, RZ, RZ ;  /* 0x000000ffff0a7224 */ /* 0x002fe200078e00ff */
[----:B------:R-:W-:Y:S02]  /*2c70*/  ULDC UR4, c[0x0][0x27c] ;  /* 0x00009f0000047ab9 */ /* 0x000fe40000000800 */
[----:B------:R-:W-:-:S03]  /*2c80*/  IADD3 R18, R18, -UR4, RZ ;  /* 0x8000000412127c10 */ /* 0x000fc6000fffe0ff */
[----:B------:R-:W1:Y:S01]  /*2c90*/  LDC R12, c[0x0][0x284] ;  /* 0x0000a100ff0c7b82 */ /* 0x000e620000000800 */
[----:B--2---:R-:W2:Y:S01]  /*2ca0*/  MUFU.RCP R13, R13 ;  /* 0x0000000d000d7308 */ /* 0x004ea20000001000 */
[----:B0-----:R-:W-:Y:S02]  /*2cb0*/  IABS R2, R16 ;  /* 0x0000001000027213 */ /* 0x001fe40000000000 */
[----:B------:R-:W-:-:S05]  /*2cc0*/  ISETP.NE.AND P1, PT, R16, RZ, PT ;  /* 0x000000ff1000720c */ /* 0x000fca0003f25270 */
[----:B------:R-:W0:Y:S01]  /*2cd0*/  I2F.RP R14, R2 ;  /* 0x00000002000e7306 */ /* 0x000e220000209400 */
[----:B-1----:R-:W-:Y:S01]  /*2ce0*/  ISETP.NE.AND P2, PT, R12, RZ, PT ;  /* 0x000000ff0c00720c */ /* 0x002fe20003f45270 */
[----:B--2---:R-:W-:-:S06]  /*2cf0*/  VIADD R11, R13, 0xffffffe ;  /* 0x0ffffffe0d0b7836 */ /* 0x004fcc0000000000 */
[----:B------:R-:W1:Y:S08]  /*2d00*/  F2I.FTZ.U32.TRUNC.NTZ R11, R11 ;  /* 0x0000000b000b7305 */ /* 0x000e70000021f000 */
[----:B0-----:R-:W0:Y:S01]  /*2d10*/  MUFU.RCP R14, R14 ;  /* 0x0000000e000e7308 */ /* 0x001e220000001000 */
[----:B-1----:R-:W-:-:S04]  /*2d20*/  IMAD.MOV R15, RZ, RZ, -R11 ;  /* 0x000000ffff0f7224 */ /* 0x002fc800078e0a0b */
[----:B------:R-:W-:-:S04]  /*2d30*/  IMAD R15, R15, R20, RZ ;  /* 0x000000140f0f7224 */ /* 0x000fc800078e02ff */
[----:B------:R-:W-:Y:S01]  /*2d40*/  IMAD.HI.U32 R10, R11, R15, R10 ;  /* 0x0000000f0b0a7227 */ /* 0x000fe200078e000a */
[----:B0-----:R-:W-:-:S04]  /*2d50*/  IADD3 R8, R14, 0xffffffe, RZ ;  /* 0x0ffffffe0e087810 */ /* 0x001fc80007ffe0ff */
[----:B------:R0:W1:Y:S02]  /*2d60*/  F2I.FTZ.U32.TRUNC.NTZ R9, R8 ;  /* 0x0000000800097305 */ /* 0x000064000021f000 */
[----:B0-----:R-:W-:Y:S01]  /*2d70*/  HFMA2.MMA R8, -RZ, RZ, 0, 0 ;  /* 0x00000000ff087435 */ /* 0x001fe200000001ff */
[----:B-1----:R-:W-:-:S05]  /*2d80*/  IADD3 R13, RZ, -R9, RZ ;  /* 0x80000009ff0d7210 */ /* 0x002fca0007ffe0ff */
[----:B------:R-:W-:-:S04]  /*2d90*/  IMAD R11, R13, R2, RZ ;  /* 0x000000020d0b7224 */ /* 0x000fc800078e02ff */
[----:B------:R-:W-:Y:S01]  /*2da0*/  IMAD.HI.U32 R9, R9, R11, R8 ;  /* 0x0000000b09097227 */ /* 0x000fe200078e0008 */
[----:B------:R-:W-:-:S03]  /*2db0*/  IABS R11, R12 ;  /* 0x0000000c000b7213 */ /* 0x000fc60000000000 */
[----:B------:R-:W-:-:S07]  /*2dc0*/  IMAD.MOV.U32 R8, RZ, RZ, R6 ;  /* 0x000000ffff087224 */ /* 0x000fce00078e0006 */
.L_x_731:
        /* <DEDUP_REMOVED lines=33> */
.L_x_729:
[----:B------:R-:W-:Y:S05]  /*2fe0*/  BSYNC B6 ;  /* 0x0000000000067941 */ /* 0x000fea0003800000 */
.L_x_728:
[----:B------:R-:W-:-:S03]  /*2ff0*/  UMOV UR4, 0xffffffff ;  /* 0xffffffff00047882 */ /* 0x000fc60000000000 */
[----:B------:R-:W-:Y:S05]  /*3000*/  BRA.DIV UR4, `(.L_x_732) ;  /* 0x0000001604c87947 */ /* 0x000fea000b800000 */
[----:B------:R-:W-:Y:S01]  /*3010*/  IMAD.MOV.U32 R27, RZ, RZ, RZ ;  /* 0x000000ffff1b7224 */ /* 0x000fe200078e00ff */
[----:B------:R-:W-:Y:S01]  /*3020*/  HFMA2.MMA R14, -RZ, RZ, 0, 0 ;  /* 0x00000000ff0e7435 */ /* 0x000fe200000001ff */
[----:B-1----:R-:W-:Y:S01]  /*3030*/  MOV R8, RZ ;  /* 0x000000ff00087202 */ /* 0x002fe20000000f00 */
[----:B------:R-:W-:Y:S02]  /*3040*/  IMAD.MOV.U32 R20, RZ, RZ, RZ ;  /* 0x000000ffff147224 */ /* 0x000fe400078e00ff */
[----:B------:R-:W-:Y:S01]  /*3050*/  FADD.FTZ R27, RZ, R27 ;  /* 0x0000001bff1b7221 */ /* 0x000fe20000010000 */
[----:B------:R-:W-:Y:S01]  /*3060*/  CS2R R18, SRZ ;  /* 0x0000000000127805 */ /* 0x000fe2000001ff00 */
[----:B------:R-:W-:Y:S01]  /*3070*/  HFMA2.MMA R16, -RZ, RZ, 0, 0 ;  /* 0x00000000ff107435 */ /* 0x000fe200000001ff */
[----:B------:R-:W-:Y:S01]  /*3080*/  FADD.FTZ R20, RZ, R20 ;  /* 0x00000014ff147221 */ /* 0x000fe20000010000 */
[----:B------:R-:W-:Y:S01]  /*3090*/  FADD.FTZ R8, RZ, R8 ;  /* 0x00000008ff087221 */ /* 0x000fe20000010000 */
[----:B------:R-:W1:Y:S01]  /*30a0*/  SHFL.BFLY PT, R22, R27, 0x1, 0x1f ;  /* 0x0c201f001b167f89 */ /* 0x000e6200000e0000 */
[----:B------:R-:W-:Y:S01]  /*30b0*/  FADD.FTZ R24, RZ, R14 ;  /* 0x0000000eff187221 */ /* 0x000fe20000010000 */
[----:B------:R-:W-:-:S02]  /*30c0*/  FADD.FTZ R18, RZ, R18 ;  /* 0x00000012ff127221 */ /* 0x000fc40000010000 */
[----:B------:R-:W2:Y:S01]  /*30d0*/  SHFL.BFLY PT, R25, R20, 0x1, 0x1f ;  /* 0x0c201f0014197f89 */ /* 0x000ea200000e0000 */
[----:B------:R-:W-:Y:S01]  /*30e0*/  FADD.FTZ R19, RZ, R19 ;  /* 0x00000013ff137221 */ /* 0x000fe20000010000 */
[----:B------:R-:W-:Y:S01]  /*30f0*/  FADD.FTZ R10, RZ, R14 ;  /* 0x0000000eff0a7221 */ /* 0x000fe20000010000 */
[----:B------:R-:W-:Y:S01]  /*3100*/  FADD.FTZ R16, RZ, R16 ;  /* 0x00000010ff107221 */ /* 0x000fe20000010000 */
[----:B------:R-:W3:Y:S04]  /*3110*/  SHFL.BFLY PT, R23, R24, 0x1, 0x1f ;  /* 0x0c201f0018177f89 */ /* 0x000ee800000e0000 */
[----:B------:R-:W4:Y:S04]  /*3120*/  SHFL.BFLY PT, R21, R8, 0x1, 0x1f ;  /* 0x0c201f0008157f89 */ /* 0x000f2800000e0000 */
[----:B------:R-:W5:Y:S04]  /*3130*/  SHFL.BFLY PT, R17, R18, 0x1, 0x1f ;  /* 0x0c201f0012117f89 */ /* 0x000f6800000e0000 */
[----:B0-----:R-:W0:Y:S01]  /*3140*/  SHFL.BFLY PT, R2, R19, 0x1, 0x1f ;  /* 0x0c201f0013027f89 */ /* 0x001e2200000e0000 */
[----:B-1----:R-:W-:Y:S01]  /*3150*/  FADD.FTZ R22, R27, R22 ;  /* 0x000000161b167221 */ /* 0x002fe20000010000 */
[----:B------:R-:W-:-:S02]  /*3160*/  FADD.FTZ R27, RZ, R14 ;  /* 0x0000000eff1b7221 */ /* 0x000fc40000010000 */
[----:B------:R-:W1:Y:S01]  /*3170*/  SHFL.BFLY PT, R9, R16, 0x1, 0x1f ;  /* 0x0c201f0010097f89 */ /* 0x000e6200000e0000 */
[----:B--2---:R-:W-:-:S03]  /*3180*/  FADD.FTZ R20, R20, R25 ;  /* 0x0000001914147221 */ /* 0x004fc60000010000 */
[----:B------:R-:W2:Y:S01]  /*3190*/  SHFL.BFLY PT, R26, R27, 0x1, 0x1f ;  /* 0x0c201f001b1a7f89 */ /* 0x000ea200000e0000 */
[----:B---3--:R-:W-:Y:S01]  /*31a0*/  FADD.FTZ R23, R24, R23 ;  /* 0x0000001718177221 */ /* 0x008fe20000010000 */
[----:B------:R-:W-:Y:S02]  /*31b0*/  CS2R R24, SRZ ;  /* 0x0000000000187805 */ /* 0x000fe4000001ff00 */
[----:B------:R-:W3:Y:S01]  /*31c0*/  SHFL.BFLY PT, R29, R10, 0x1, 0x1f ;  /* 0x0c201f000a1d7f89 */ /* 0x000ee200000e0000 */
[----:B----4-:R-:W-:Y:S01]  /*31d0*/  FADD.FTZ R21, R8, R21 ;  /* 0x0000001508157221 */ /* 0x010fe20000010000 */
[----:B------:R-:W-:Y:S02]  /*31e0*/  MOV R8, RZ ;  /* 0x000000ff00087202 */ /* 0x000fe40000000f00 */
[----:B------:R-:W-:Y:S01]  /*31f0*/  FADD.FTZ R13, RZ, R25 ;  /* 0x00000019ff0d7221 */ /* 0x000fe20000010000 */
[----:B-----5:R-:W-:Y:S01]  /*3200*/  FADD.FTZ R18, R18, R17 ;  /* 0x0000001112127221 */ /* 0x020fe20000010000 */
[----:B------:R-:W-:-:S02]  /*3210*/  IMAD.MOV.U32 R17, RZ, RZ, RZ ;  /* 0x000000ffff117224 */ /* 0x000fc400078e00ff */
[----:B------:R-:W-:Y:S01]  /*3220*/  FADD.FTZ R8, RZ, R8 ;  /* 0x00000008ff087221 */ /* 0x000fe20000010000 */
[----:B------:R-:W-:Y:S01]  /*3230*/  FADD.FTZ R24, RZ, R24 ;  /* 0x00000018ff187221 */ /* 0x000fe20000010000 */
[----:B------:R-:W-:Y:S01]  /*3240*/  FADD.FTZ R25, RZ, R14 ;  /* 0x0000000eff197221 */ /* 0x000fe20000010000 */
[----:B------:R-:W-:Y:S01]  /*3250*/  FADD.FTZ R17, RZ, R17 ;  /* 0x00000011ff117221 */ /* 0x000fe20000010000 */
[----:B0-----:R-:W-:Y:S01]  /*3260*/  FADD.FTZ R19, R19, R2 ;  /* 0x0000000213137221 */ /* 0x001fe20000010000 */
[----:B------:R-:W-:Y:S01]  /*3270*/  SHFL.BFLY PT, R14, R13, 0x1, 0x1f ;  /* 0x0c201f000d0e7f89 */ /* 0x000fe200000e0000 */
[----:B-1----:R-:W-:-:S03]  /*3280*/  FADD.FTZ R16, R16, R9 ;  /* 0x0000000910107221 */ /* 0x002fc60000010000 */
[----:B------:R-:W0:Y:S01]  /*3290*/  SHFL.BFLY PT, R2, R8, 0x1, 0x1f ;  /* 0x0c201f0008027f89 */ /* 0x000e2200000e0000 */
[----:B--2---:R-:W-:Y:S01]  /*32a0*/  FADD.FTZ R26, R27, R26 ;  /* 0x0000001a1b1a7221 */ /* 0x004fe20000010000 */
[----:B------:R-:W-:Y:S02]  /*32b0*/  IMAD.MOV.U32 R27, RZ, RZ, RZ ;  /* 0x000000ffff1b7224 */ /* 0x000fe400078e00ff */
[----:B------:R-:W1:Y:S01]  /*32c0*/  SHFL.BFLY PT, R9, R17, 0x1, 0x1f ;  /* 0x0c201f0011097f89 */ /* 0x000e6200000e0000 */
[----:B---3--:R-:W-:Y:S01]  /*32d0*/  FADD.FTZ R10, R10, R29 ;  /* 0x0000001d0a0a7221 */ /* 0x008fe20000010000 */
[----:B------:R-:W-:Y:S02]  /*32e0*/  FADD.FTZ R27, RZ, R27 ;  /* 0x0000001bff1b7221 */ /* 0x000fe40000010000 */
[----:B------:R-:W2:Y:S04]  /*32f0*/  SHFL.BFLY PT, R11, R24, 0x1, 0x1f ;  /* 0x0c201f00180b7f89 */ /* 0x000ea800000e0000 */
[----:B------:R-:W3:Y:S04]  /*3300*/  SHFL.BFLY PT, R12, R25, 0x1, 0x1f ;  /* 0x0c201f00190c7f89 */ /* 0x000ee800000e0000 */
[----:B------:R4:W4:Y:S01]  /*3310*/  SHFL.BFLY PT, R15, R27, 0x1, 0x1f ;  /* 0x0c201f001b0f7f89 */ /* 0x00092200000e0000 */
[----:B0-----:R-:W-:Y:S01]  /*3320*/  FADD.FTZ R2, R8, R2 ;  /* 0x0000000208027221 */ /* 0x001fe20000010000 */
[----:B------:R-:W-:Y:S01]  /*3330*/  FADD.FTZ R8, R13, R14 ;  /* 0x0000000e0d087221 */ /* 0x000fe20000010000 */
[----:B-1----:R-:W-:Y:S01]  /*3340*/  FADD.FTZ R9, R17, R9 ;  /* 0x0000000911097221 */ /* 0x002fe20000010000 */
[----:B--2---:R-:W-:Y:S01]  /*3350*/  FADD.FTZ R24, R24, R11 ;  /* 0x0000000b18187221 */ /* 0x004fe20000010000 */
[----:B---3--:R-:W-:-:S07]  /*3360*/  FADD.FTZ R25, R25, R12 ;  /* 0x0000000c19197221 */ /* 0x008fce0000010000 */
.L_x_778:
[----:B------:R-:W-:Y:S05]  /*3370*/  WARPSYNC.ALL ;  /* 0x0000000000007948 */ /* 0x000fea0003800000 */
[----:B------:R-:W0:Y:S01]  /*3380*/  S2UR UR5, SR_CgaCtaId ;  /* 0x00000000000579c3 */ /* 0x000e220000008800 */
[----:B------:R-:W-:Y:S01]  /*3390*/  LOP3.LUT R11, R7, 0x3, RZ, 0xc0, !PT ;  /* 0x00000003070b7812 */ /* 0x000fe200078ec0ff */
[----:B------:R-:W-:Y:S01]  /*33a0*/  UMOV UR4, 0x400 ;  /* 0x0000040000047882 */ /* 0x000fe20000000000 */
[----:B------:R-:W-:Y:S01]  /*33b0*/  SHF.R.S32.HI R12, RZ, 0x1f, R7 ;  /* 0x0000001fff0c7819 */ /* 0x000fe20000011407 */
[----:B------:R-:W-:-:S04]  /*33c0*/  UIADD3 UR4, UR4, 0x110, URZ ;  /* 0x0000011004047890 */ /* 0x000fc8000fffe03f */
[----:B------:R-:W-:Y:S01]  /*33d0*/  BAR.SYNC.DEFER_BLOCKING 0x0 ;  /* 0x0000000000007b1d */ /* 0x000fe20000010000 */
[----:B------:R-:W-:Y:S01]  /*33e0*/  ISETP.NE.AND P0, PT, R11, RZ, PT ;  /* 0x000000ff0b00720c */ /* 0x000fe20003f05270 */
[----:B----4-:R-:W-:Y:S01]  /*33f0*/  FADD.FTZ R15, R27, R15 ;  /* 0x0000000f1b0f7221 */ /* 0x010fe20000010000 */
[----:B------:R-:W-:Y:S02]  /*3400*/  LEA.HI R11, R12, R7, RZ, 0x2 ;  /* 0x000000070c0b7211 */ /* 0x000fe400078f10ff */
[C---:B------:R-:W-:Y:S01]  /*3410*/  LOP3.LUT R7, R0.reuse, 0xffffffc0, RZ, 0xc0, !PT ;  /* 0xffffffc000077812 */ /* 0x040fe200078ec0ff */
[----:B------:R-:W-:Y:S01]  /*3420*/  BSSY B0, `(.L_x_733) ;  /* 0x000001c000007945 */ /* 0x000fe20003800000 */
[----:B------:R-:W-:Y:S02]  /*3430*/  SHF.R.S32.HI R11, RZ, 0x2, R11 ;  /* 0x00000002ff0b7819 */ /* 0x000fe4000001140b */
[----:B------:R-:W-:Y:S02]  /*3440*/  ISETP.NE.OR P5, PT, R7, 0x40, P0 ;  /* 0x000000400700780c */ /* 0x000fe400007a5670 */
[----:B------:R-:W-:Y:S01]  /*3450*/  IADD3 R13, R0, 0x1f, RZ ;  /* 0x0000001f000d7810 */ /* 0x000fe20007ffe0ff */
[----:B------:R-:W-:Y:S01]  /*3460*/  IMAD R7, R6, 0x78, R11 ;  /* 0x0000007806077824 */ /* 0x000fe200078e020b */
[----:B------:R-:W-:-:S02]  /*3470*/  LOP3.LUT R12, R0, 0xffffffe0, RZ, 0xc0, !PT ;  /* 0xffffffe0000c7812 */ /* 0x000fc400078ec0ff */
[----:B------:R-:W-:Y:S02]  /*3480*/  ISETP.GT.U32.AND P3, PT, R13, 0x3e, PT ;  /* 0x0000003e0d00780c */ /* 0x000fe40003f64070 */
[----:B------:R-:W-:Y:S01]  /*3490*/  ISETP.NE.OR P4, PT, R12, 0x20, P0 ;  /* 0x000000200c00780c */ /* 0x000fe20000785670 */
[----:B0-----:R-:W-:Y:S01]  /*34a0*/  ULEA UR4, UR5, UR4, 0x18 ;  /* 0x0000000405047291 */ /* 0x001fe2000f8ec03f */
[C---:B------:R-:W-:Y:S02]  /*34b0*/  ISETP.GT.OR P1, PT, R0.reuse, 0x3f, P0 ;  /* 0x0000003f0000780c */ /* 0x040fe40000724670 */
[----:B------:R-:W-:-:S03]  /*34c0*/  ISETP.GT.OR P2, PT, R0, 0x1f, P0 ;  /* 0x0000001f0000780c */ /* 0x000fc60000744670 */
[----:B------:R-:W-:Y:S01]  /*34d0*/  LEA R7, R7, UR4, 0x2 ;  /* 0x0000000407077c11 */ /* 0x000fe2000f8e10ff */
[----:B------:R-:W-:Y:S09]  /*34e0*/  @P5 BRA `(.L_x_734) ;  /* 0x00000000003c5947 */ /* 0x000ff20003800000 */
        /* <DEDUP_REMOVED lines=15> */
.L_x_734:
[----:B------:R-:W-:Y:S05]  /*35e0*/  BSYNC B0 ;  /* 0x0000000000007941 */ /* 0x000fea0003800000 */
.L_x_733:
        /* <DEDUP_REMOVED lines=28> */
[----:B---3--:R-:W-:Y:S01]  /*37b0*/  FADD.FTZ R8, R8, R17 ;  /* 0x0000001108087221 */ /* 0x008fe20000010000 */
[----:B----4-:R-:W-:Y:S01]  /*37c0*/  FADD.FTZ R24, R24, R27 ;  /* 0x0000001b18187221 */ /* 0x010fe20000010000 */
[----:B0-----:R-:W-:Y:S01]  /*37d0*/  FADD.FTZ R9, R9, R0 ;  /* 0x0000000009097221 */ /* 0x001fe20000010000 */
[----:B-1----:R-:W-:Y:S01]  /*37e0*/  FADD.FTZ R2, R2, R13 ;  /* 0x0000000d02027221 */ /* 0x002fe20000010000 */
[----:B--2---:R-:W-:-:S07]  /*37f0*/  FADD.FTZ R25, R25, R6 ;  /* 0x0000000619197221 */ /* 0x004fce0000010000 */
.L_x_736:
[----:B------:R-:W-:Y:S05]  /*3800*/  BSYNC B0 ;  /* 0x0000000000007941 */ /* 0x000fea0003800000 */
.L_x_735:
        /* <DEDUP_REMOVED lines=18> */
.L_x_738:
[----:B------:R-:W-:Y:S05]  /*3930*/  BSYNC B0 ;  /* 0x0000000000007941 */ /* 0x000fea0003800000 */
.L_x_737:
        /* <DEDUP_REMOVED lines=34> */
.L_x_740:
[----:B------:R-:W-:Y:S05]  /*3b60*/  BSYNC B0 ;  /* 0x0000000000007941 */ /* 0x000fea0003800000 */
.L_x_739:
[----:B------:R-:W-:Y:S06]  /*3b70*/  BAR.SYNC.DEFER_BLOCKING 0x0 ;  /* 0x0000000000007b1d */ /* 0x000fec0000010000 */
[----:B------:R-:W-:Y:S05]  /*3b80*/  @P3 EXIT ;  /* 0x000000000000394d */ /* 0x000fea0003800000 */
[----:B------:R-:W2:Y:S01]  /*3b90*/  S2UR UR4, SR_CTAID.Z ;  /* 0x00000000000479c3 */ /* 0x000ea20000002700 */
[----:B------:R-:W-:Y:S01]  /*3ba0*/  IMAD R3, R3, R4, RZ ;  /* 0x0000000403037224 */ /* 0x000fe200078e02ff */
[----:B------:R-:W-:Y:S02]  /*3bb0*/  ULDC UR5, c[0x0][0x14] ;  /* 0x0000050000057ab9 */ /* 0x000fe40000000800 */
[----:B------:R-:W-:Y:S02]  /*3bc0*/  IMAD R0, R5, UR5, RZ ;  /* 0x0000000505007c24 */ /* 0x000fe4000f8e02ff */
[----:B------:R-:W-:-:S03]  /*3bd0*/  IMAD R3, R3, UR5, RZ ;  /* 0x0000000503037c24 */ /* 0x000fc6000f8e02ff */
[----:B------:R-:W-:Y:S01]  /*3be0*/  SHF.R.S32.HI R4, RZ, 0x1f, R0 ;  /* 0x0000001fff047819 */ /* 0x000fe20000011400 */
[----:B------:R-:W-:Y:S01]  /*3bf0*/  IMAD R3, R3, 0x78, RZ ;  /* 0x0000007803037824 */ /* 0x000fe200078e02ff */
[----:B--2---:R-:W-:-:S04]  /*3c00*/  UIMAD UR4, UR4, 0x78, URZ ;  /* 0x00000078040478a4 */ /* 0x004fc8000f8e023f */
[----:B------:R-:W-:Y:S02]  /*3c10*/  USHF.R.S32.HI UR5, URZ, 0x1f, UR4 ;  /* 0x0000001f3f057899 */ /* 0x000fe40008011404 */
[----:B------:R-:W-:Y:S02]  /*3c20*/  IADD3 R0, P1, P2, R3, UR4, R0 ;  /* 0x0000000403007c10 */ /* 0x000fe4000fa3e000 */
[----:B------:R-:W-:-:S04]  /*3c30*/  SHF.R.S32.HI R3, RZ, 0x1f, R3 ;  /* 0x0000001fff037819 */ /* 0x000fc80000011403 */
[----:B------:R-:W-:Y:S01]  /*3c40*/  IADD3.X R3, R3, UR5, R4, P1, P2 ;  /* 0x0000000503037c10 */ /* 0x000fe20008fe4404 */
[----:B------:R-:W-:Y:S06]  /*3c50*/  @P0 EXIT ;  /* 0x000000000000094d */ /* 0x000fec0003800000 */
[C---:B------:R-:W-:Y:S01]  /*3c60*/  VIADD R4, R11.reuse, 0x8 ;  /* 0x000000080b047836 */ /* 0x040fe20000000000 */
[CC--:B01----:R-:W-:Y:S01]  /*3c70*/  IADD3 R7, P0, R11.reuse, R0.reuse, RZ ;  /* 0x000000000b077210 */ /* 0x0c3fe20007f1e0ff */
[----:B------:R-:W-:Y:S01]  /*3c80*/  ULDC.64 UR4, c[0x0][0x210] ;  /* 0x0000840000047ab9 */ /* 0x000fe20000000a00 */
[----:B------:R-:W-:Y:S01]  /*3c90*/  F2FP.BF16.F32.PACK_AB R22, R22, R23 ;  /* 0x000000171616723e */ /* 0x000fe200000010ff */
[C---:B------:R-:W-:Y:S01]  /*3ca0*/  VIADD R17, R11.reuse, 0x18 ;  /* 0x000000180b117836 */ /* 0x040fe20000000000 */
[C---:B------:R-:W-:Y:S02]  /*3cb0*/  IADD3 R5, P1, R4.reuse, R0, RZ ;  /* 0x0000000004057210 */ /* 0x040fe40007f3e0ff */
[-C--:B------:R-:W-:Y:S02]  /*3cc0*/  LEA.HI.X.SX32 R14, R11, R3.reuse, 0x1, P0 ;  /* 0x000000030b0e7211 */ /* 0x080fe400000f0eff */
[----:B------:R-:W-:Y:S02]  /*3cd0*/  LEA.HI.X.SX32 R12, R4, R3, 0x1, P1 ;  /* 0x00000003040c7211 */ /* 0x000fe400008f0eff */
[----:B------:R-:W-:-:S02]  /*3ce0*/  LEA R4, P1, R5, UR4, 0x1 ;  /* 0x0000000405047c11 */ /* 0x000fc4000f8208ff */
[----:B------:R-:W-:Y:S02]  /*3cf0*/  LEA R6, P0, R7, UR4, 0x1 ;  /* 0x0000000407067c11 */ /* 0x000fe4000f8008ff */
[----:B------:R-:W-:Y:S02]  /*3d00*/  LEA.HI.X R5, R5, UR5, R12, 0x1, P1 ;  /* 0x0000000505057c11 */ /* 0x000fe400088f0c0c */
[----:B------:R-:W-:Y:S02]  /*3d10*/  IADD3 R12, R11, 0x10, RZ ;  /* 0x000000100b0c7810 */ /* 0x000fe40007ffe0ff */
[----:B------:R-:W-:Y:S02]  /*3d20*/  LEA.HI.X R7, R7, UR5, R14, 0x1, P0 ;  /* 0x0000000507077c11 */ /* 0x000fe400080f0c0e */
[C---:B------:R-:W-:Y:S02]  /*3d30*/  PRMT R27, R22.reuse, 0x7610, R27 ;  /* 0x00007610161b7816 */ /* 0x040fe4000000001b */
[----:B------:R-:W-:-:S02]  /*3d40*/  PRMT R29, R22, 0x7632, R29 ;  /* 0x00007632161d7816 */ /* 0x000fc4000000001d */
[CC--:B------:R-:W-:Y:S01]  /*3d50*/  IADD3 R23, P0, R12.reuse, R0.reuse, RZ ;  /* 0x000000000c177210 */ /* 0x0c0fe20007f1e0ff */
[----:B------:R0:W-:Y:S01]  /*3d60*/  STG.E.U16 desc[UR36][R6.64], R27 ;  /* 0x0000001b06007986 */ /* 0x0001e2000c101524 */
[----:B------:R-:W-:Y:S02]  /*3d70*/  IADD3 R22, R11, 0x20, RZ ;  /* 0x000000200b167810 */ /* 0x000fe40007ffe0ff */
[-C--:B------:R-:W-:Y:S01]  /*3d80*/  LEA.HI.X.SX32 R12, R12, R3.reuse, 0x1, P0 ;  /* 0x000000030c0c7211 */ /* 0x080fe200000f0eff */
[----:B------:R1:W-:Y:S01]  /*3d90*/  STG.E.U16 desc[UR36][R4.64], R29 ;  /* 0x0000001d04007986 */ /* 0x0003e2000c101524 */
[CC--:B------:R-:W-:Y:S02]  /*3da0*/  IADD3 R13, P1, R17.reuse, R0.reuse, RZ ;  /* 0x00000000110d7210 */ /* 0x0c0fe40007f3e0ff */
[----:B------:R-:W-:Y:S02]  /*3db0*/  IADD3 R14, P2, R22, R0, RZ ;  /* 0x00000000160e7210 */ /* 0x000fe40007f5e0ff */
[----:B------:R-:W-:-:S02]  /*3dc0*/  LEA.HI.X.SX32 R28, R17, R3, 0x1, P1 ;  /* 0x00000003111c7211 */ /* 0x000fc400008f0eff */
[----:B------:R-:W-:Y:S01]  /*3dd0*/  LEA.HI.X.SX32 R17, R22, R3, 0x1, P2 ;  /* 0x0000000316117211 */ /* 0x000fe200010f0eff */
[----:B0-----:R-:W-:Y:S01]  /*3de0*/  VIADD R27, R11, 0x38 ;  /* 0x000000380b1b7836 */ /* 0x001fe20000000000 */
[----:B------:R-:W-:Y:S02]  /*3df0*/  F2FP.BF16.F32.PACK_AB R22, R20, R21 ;  /* 0x000000151416723e */ /* 0x000fe400000010ff */
[----:B------:R-:W-:Y:S01]  /*3e00*/  F2FP.BF16.F32.PACK_AB R9, R9, R26 ;  /* 0x0000001a0909723e */ /* 0x000fe200000010ff */
[----:B-1----:R-:W-:Y:S01]  /*3e10*/  VIADD R29, R11, 0x48 ;  /* 0x000000480b1d7836 */ /* 0x002fe20000000000 */
[C---:B------:R-:W-:Y:S02]  /*3e20*/  LEA R4, P0, R23.reuse, UR4, 0x1 ;  /* 0x0000000417047c11 */ /* 0x040fe4000f8008ff */
[----:B------:R-:W-:Y:S02]  /*3e30*/  F2FP.BF16.F32.PACK_AB R2, R8, R2 ;  /* 0x000000020802723e */ /* 0x000fe400000010ff */
[----:B------:R-:W-:Y:S01]  /*3e40*/  LEA.HI.X R5, R23, UR5, R12, 0x1, P0 ;  /* 0x0000000517057c11 */ /* 0x000fe200080f0c0c */
[----:B------:R-:W-:Y:S01]  /*3e50*/  VIADD R23, R11, 0x28 ;  /* 0x000000280b177836 */ /* 0x000fe20000000000 */
[----:B------:R-:W-:-:S02]  /*3e60*/  LEA R6, P0, R13, UR4, 0x1 ;  /* 0x000000040d067c11 */ /* 0x000fc4000f8008ff */
[C---:B------:R-:W-:Y:S01]  /*3e70*/  LEA R12, P1, R14.reuse, UR4, 0x1 ;  /* 0x000000040e0c7c11 */ /* 0x040fe2000f8208ff */
[----:B------:R0:W-:Y:S01]  /*3e80*/  STG.E.U16 desc[UR36][R4.64], R22 ;  /* 0x0000001604007986 */ /* 0x0001e2000c101524 */
[----:B------:R-:W-:Y:S01]  /*3e90*/  LEA.HI.X R7, R13, UR5, R28, 0x1, P0 ;  /* 0x000000050d077c11 */ /* 0x000fe200080f0c1c */
[----:B------:R-:W-:Y:S01]  /*3ea0*/  VIADD R28, R11, 0x68 ;  /* 0x000000680b1c7836 */ /* 0x000fe20000000000 */
[----:B------:R-:W-:Y:S02]  /*3eb0*/  LEA.HI.X R13, R14, UR5, R17, 0x1, P1 ;  /* 0x000000050e0d7c11 */ /* 0x000fe400088f0c11 */
[----:B------:R-:W-:Y:S02]  /*3ec0*/  IADD3 R14, P0, R23, R0, RZ ;  /* 0x00000000170e7210 */ /* 0x000fe40007f1e0ff */
[----:B------:R-:W-:Y:S02]  /*3ed0*/  F2FP.BF16.F32.PACK_AB R17, R18, R19 ;  /* 0x000000131211723e */ /* 0x000fe400000010ff */
[----:B------:R-:W-:-:S02]  /*3ee0*/  IADD3 R18, R11, 0x30, RZ ;  /* 0x000000300b127810 */ /* 0x000fc40007ffe0ff */
[-C--:B------:R-:W-:Y:S02]  /*3ef0*/  LEA.HI.X.SX32 R23, R23, R3.reuse, 0x1, P0 ;  /* 0x0000000317177211 */ /* 0x080fe400000f0eff */
[----:B------:R-:W-:Y:S02]  /*3f00*/  LEA R20, P0, R14, UR4, 0x1 ;  /* 0x000000040e147c11 */ /* 0x000fe4000f8008ff */
[----:B------:R-:W-:Y:S02]  /*3f10*/  IADD3 R19, P1, R18, R0, RZ ;  /* 0x0000000012137210 */ /* 0x000fe40007f3e0ff */
[----:B------:R-:W-:Y:S02]  /*3f20*/  LEA.HI.X R21, R14, UR5, R23, 0x1, P0 ;  /* 0x000000050e157c11 */ /* 0x000fe400080f0c17 */
[----:B------:R-:W-:Y:S02]  /*3f30*/  LEA.HI.X.SX32 R14, R18, R3, 0x1, P1 ;  /* 0x00000003120e7211 */ /* 0x000fe400008f0eff */
[----:B------:R-:W-:-:S02]  /*3f40*/  LEA R18, P0, R19, UR4, 0x1 ;  /* 0x0000000413127c11 */ /* 0x000fc4000f8008ff */
[----:B------:R-:W-:Y:S02]  /*3f50*/  PRMT R23, R22, 0x7632, R23 ;  /* 0x0000763216177816 */ /* 0x000fe40000000017 */
[----:B------:R-:W-:Y:S02]  /*3f60*/  LEA.HI.X R19, R19, UR5, R14, 0x1, P0 ;  /* 0x0000000513137c11 */ /* 0x000fe400080f0c0e */
[C---:B0-----:R-:W-:Y:S01]  /*3f70*/  PRMT R5, R17.reuse, 0x7610, R5 ;  /* 0x0000761011057816 */ /* 0x041fe20000000005 */
[----:B------:R0:W-:Y:S01]  /*3f80*/  STG.E.U16 desc[UR36][R6.64], R23 ;  /* 0x0000001706007986 */ /* 0x0001e2000c101524 */
[----:B------:R-:W-:Y:S02]  /*3f90*/  F2FP.BF16.F32.PACK_AB R14, R10, R16 ;  /* 0x000000100a0e723e */ /* 0x000fe400000010ff */
[----:B------:R-:W-:Y:S01]  /*3fa0*/  PRMT R10, R17, 0x7632, R10 ;  /* 0x00007632110a7816 */ /* 0x000fe2000000000a */
[----:B------:R1:W-:Y:S01]  /*3fb0*/  STG.E.U16 desc[UR36][R12.64], R5 ;  /* 0x000000050c007986 */ /* 0x0003e2000c101524 */
[----:B------:R-:W-:-:S02]  /*3fc0*/  IADD3 R16, R11, 0x40, RZ ;  /* 0x000000400b107810 */ /* 0x000fc40007ffe0ff */
[C---:B------:R-:W-:Y:S01]  /*3fd0*/  IADD3 R17, R11.reuse, 0x50, RZ ;  /* 0x000000500b117810 */ /* 0x040fe20007ffe0ff */
[----:B------:R2:W-:Y:S01]  /*3fe0*/  STG.E.U16 desc[UR36][R20.64], R10 ;  /* 0x0000000a14007986 */ /* 0x0005e2000c101524 */
[----:B------:R-:W-:Y:S02]  /*3ff0*/  IADD3 R22, R11, 0x60, RZ ;  /* 0x000000600b167810 */ /* 0x000fe40007ffe0ff */
[----:B------:R-:W-:Y:S01]  /*4000*/  F2FP.BF16.F32.PACK_AB R24, R25, R24 ;  /* 0x000000181918723e */ /* 0x000fe200000010ff */
[----:B0-----:R-:W-:Y:S01]  /*4010*/  VIADD R23, R11, 0x58 ;  /* 0x000000580b177836 */ /* 0x001fe20000000000 */
[-C--:B------:R-:W-:Y:S01]  /*4020*/  IADD3 R7, P5, R27, R0.reuse, RZ ;  /* 0x000000001b077210 */ /* 0x080fe20007fbe0ff */
[----:B------:R0:W-:Y:S01]  /*4030*/  STG.E.U16 desc[UR36][R18.64], R14 ;  /* 0x0000000e12007986 */ /* 0x0001e2000c101524 */
[----:B------:R-:W-:Y:S02]  /*4040*/  IADD3 R6, R11, 0x70, RZ ;  /* 0x000000700b067810 */ /* 0x000fe40007ffe0ff */
[----:B-1----:R-:W-:-:S02]  /*4050*/  IADD3 R12, P4, R16, R0, RZ ;  /* 0x00000000100c7210 */ /* 0x002fc40007f9e0ff */
[-C--:B------:R-:W-:Y:S02]  /*4060*/  IADD3 R13, P3, R29, R0.reuse, RZ ;  /* 0x000000001d0d7210 */ /* 0x080fe40007f7e0ff */
[-C--:B--2---:R-:W-:Y:S02]  /*4070*/  IADD3 R10, P2, R17, R0.reuse, RZ ;  /* 0x00000000110a7210 */ /* 0x084fe40007f5e0ff */
[-C--:B------:R-:W-:Y:S02]  /*4080*/  IADD3 R4, P1, R23, R0.reuse, RZ ;  /* 0x0000000017047210 */ /* 0x080fe40007f3e0ff */
[-C--:B------:R-:W-:Y:S02]  /*4090*/  IADD3 R5, P0, R22, R0.reuse, RZ ;  /* 0x0000000016057210 */ /* 0x080fe40007f1e0ff */
[----:B0-----:R-:W-:Y:S02]  /*40a0*/  LEA.HI.X.SX32 R18, R27, R3, 0x1, P5 ;  /* 0x000000031b127211 */ /* 0x001fe400028f0eff */
[----:B------:R-:W-:-:S02]  /*40b0*/  IADD3 R21, P5, R28, R0, RZ ;  /* 0x000000001c157210 */ /* 0x000fc40007fbe0ff */
[----:B------:R-:W-:Y:S02]  /*40c0*/  IADD3 R0, P6, R6, R0, RZ ;  /* 0x0000000006007210 */ /* 0x000fe40007fde0ff */
[-C--:B------:R-:W-:Y:S02]  /*40d0*/  LEA.HI.X.SX32 R19, R16, R3.reuse, 0x1, P4 ;  /* 0x0000000310137211 */ /* 0x080fe400020f0eff */
[-C--:B------:R-:W-:Y:S02]  /*40e0*/  LEA.HI.X.SX32 R16, R29, R3.reuse, 0x1, P3 ;  /* 0x000000031d107211 */ /* 0x080fe400018f0eff */
[-C--:B------:R-:W-:Y:S02]  /*40f0*/  LEA.HI.X.SX32 R17, R17, R3.reuse, 0x1, P2 ;  /* 0x0000000311117211 */ /* 0x080fe400010f0eff */
[-C--:B------:R-:W-:Y:S02]  /*4100*/  LEA.HI.X.SX32 R11, R23, R3.reuse, 0x1, P1 ;  /* 0x00000003170b7211 */ /* 0x080fe400008f0eff */
[----:B------:R-:W-:-:S02]  /*4110*/  LEA.HI.X.SX32 R20, R22, R3, 0x1, P0 ;  /* 0x0000000316147211 */ /* 0x000fc400000f0eff */
[-C--:B------:R-:W-:Y:S02]  /*4120*/  LEA.HI.X.SX32 R28, R28, R3.reuse, 0x1, P5 ;  /* 0x000000031c1c7211 */ /* 0x080fe400028f0eff */
[----:B------:R-:W-:Y:S02]  /*4130*/  LEA.HI.X.SX32 R3, R6, R3, 0x1, P6 ;  /* 0x0000000306037211 */ /* 0x000fe400030f0eff */
[C---:B------:R-:W-:Y:S02]  /*4140*/  LEA R6, P0, R7.reuse, UR4, 0x1 ;  /* 0x0000000407067c11 */ /* 0x040fe4000f8008ff */
[----:B------:R-:W-:Y:S02]  /*4150*/  LEA R22, P1, R0, UR4, 0x1 ;  /* 0x0000000400167c11 */ /* 0x000fe4000f8208ff */
[----:B------:R-:W-:Y:S02]  /*4160*/  LEA.HI.X R7, R7, UR5, R18, 0x1, P0 ;  /* 0x0000000507077c11 */ /* 0x000fe400080f0c12 */
[----:B------:R-:W-:-:S02]  /*4170*/  LEA R18, P0, R12, UR4, 0x1 ;  /* 0x000000040c127c11 */ /* 0x000fc4000f8008ff */
[----:B------:R-:W-:Y:S02]  /*4180*/  PRMT R14, R14, 0x7632, R14 ;  /* 0x000076320e0e7816 */ /* 0x000fe4000000000e */
[----:B------:R-:W-:Y:S02]  /*4190*/  LEA.HI.X R19, R12, UR5, R19, 0x1, P0 ;  /* 0x000000050c137c11 */ /* 0x000fe400080f0c13 */
[C---:B------:R-:W-:Y:S01]  /*41a0*/  LEA R12, P0, R13.reuse, UR4, 0x1 ;  /* 0x000000040d0c7c11 */ /* 0x040fe2000f8008ff */
[----:B------:R0:W-:Y:S01]  /*41b0*/  STG.E.U16 desc[UR36][R6.64], R14 ;  /* 0x0000000e06007986 */ /* 0x0001e2000c101524 */
[----:B------:R-:W-:Y:S02]  /*41c0*/  LEA.HI.X R23, R0, UR5, R3, 0x1, P1 ;  /* 0x0000000500177c11 */ /* 0x000fe400088f0c03 */
[----:B------:R-:W-:Y:S01]  /*41d0*/  LEA.HI.X R13, R13, UR5, R16, 0x1, P0 ;  /* 0x000000050d0d7c11 */ /* 0x000fe200080f0c10 */
[----:B------:R-:W-:Y:S01]  /*41e0*/  STG.E.U16 desc[UR36][R18.64], R9 ;  /* 0x0000000912007986 */ /* 0x000fe2000c101524 */
[----:B------:R-:W-:-:S02]  /*41f0*/  LEA R16, P0, R10, UR4, 0x1 ;  /* 0x000000040a107c11 */ /* 0x000fc4000f8008ff */
[----:B------:R-:W-:Y:S02]  /*4200*/  PRMT R0, R9, 0x7632, R0 ;  /* 0x0000763209007816 */ /* 0x000fe40000000000 */
[----:B------:R-:W-:Y:S02]  /*4210*/  LEA.HI.X R17, R10, UR5, R17, 0x1, P0 ;  /* 0x000000050a117c11 */ /* 0x000fe400080f0c11 */
[----:B------:R-:W-:Y:S01]  /*4220*/  LEA R10, P0, R4, UR4, 0x1 ;  /* 0x00000004040a7c11 */ /* 0x000fe2000f8008ff */
[----:B------:R-:W-:Y:S01]  /*4230*/  STG.E.U16 desc[UR36][R12.64], R0 ;  /* 0x000000000c007986 */ /* 0x000fe2000c101524 */
[----:B------:R-:W-:Y:S02]  /*4240*/  PRMT R3, R2, 0x7632, R3 ;  /* 0x0000763202037816 */ /* 0x000fe40000000003 */
[----:B------:R-:W-:Y:S01]  /*4250*/  LEA.HI.X R11, R4, UR5, R11, 0x1, P0 ;  /* 0x00000005040b7c11 */ /* 0x000fe200080f0c0b */
[----:B------:R-:W-:Y:S01]  /*4260*/  STG.E.U16 desc[UR36][R16.64], R2 ;  /* 0x0000000210007986 */ /* 0x000fe2000c101524 */
[----:B------:R-:W-:-:S02]  /*4270*/  LEA R4, P0, R5, UR4, 0x1 ;  /* 0x0000000405047c11 */ /* 0x000fc4000f8008ff */
[----:B0-----:R-:W-:Y:S01]  /*4280*/  PRMT R6, R24, 0x7632, R6 ;  /* 0x0000763218067816 */ /* 0x001fe20000000006 */
[----:B------:R-:W-:Y:S01]  /*4290*/  STG.E.U16 desc[UR36][R10.64], R3 ;  /* 0x000000030a007986 */ /* 0x000fe2000c101524 */
[----:B------:R-:W-:Y:S02]  /*42a0*/  LEA.HI.X R5, R5, UR5, R20, 0x1, P0 ;  /* 0x0000000505057c11 */ /* 0x000fe400080f0c14 */
[C---:B------:R-:W-:Y:S02]  /*42b0*/  LEA R20, P0, R21.reuse, UR4, 0x1 ;  /* 0x0000000415147c11 */ /* 0x040fe4000f8008ff */
[----:B------:R-:W-:Y:S01]  /*42c0*/  F2FP.BF16.F32.PACK_AB R15, RZ, R15 ;  /* 0x0000000fff0f723e */ /* 0x000fe200000010ff */
[----:B------:R-:W-:Y:S01]  /*42d0*/  STG.E.U16 desc[UR36][R4.64], R24 ;  /* 0x0000001804007986 */ /* 0x000fe2000c101524 */
[----:B------:R-:W-:-:S05]  /*42e0*/  LEA.HI.X R21, R21, UR5, R28, 0x1, P0 ;  /* 0x0000000515157c11 */ /* 0x000fca00080f0c1c */
[----:B------:R-:W-:Y:S04]  /*42f0*/  STG.E.U16 desc[UR36][R20.64], R6 ;  /* 0x0000000614007986 */ /* 0x000fe8000c101524 */
[----:B------:R-:W-:Y:S01]  /*4300*/  STG.E.U16 desc[UR36][R22.64], R15 ;  /* 0x0000000f16007986 */ /* 0x000fe2000c101524 */
[----:B------:R-:W-:Y:S05]  /*4310*/  EXIT ;  /* 0x000000000000794d */ /* 0x000fea0003800000 */
.L_x_705:
        /* <DEDUP_REMOVED lines=16> */
.L_x_730:
        /* <DEDUP_REMOVED lines=16> */
.L_x_741:
[----:B------:R-:W-:Y:S05]  /*4520*/  EXIT ;  /* 0x000000000000794d */ /* 0x000fea0003800000 */
.L_x_707:
[----:B------:R-:W-:Y:S01]  /*4530*/  HFMA2.MMA R11, -RZ, RZ, 0, 1.847743988037109375e-06 ;  /* 0x0000001fff0b7435 */ /* 0x000fe200000001ff */
[----:B------:R-:W-:Y:S01]  /*4540*/  IMAD.MOV.U32 R12, RZ, RZ, 0x10 ;  /* 0x00000010ff0c7424 */ /* 0x000fe200078e00ff */
[----:B------:R-:W-:Y:S01]  /*4550*/  MOV R9, 0xff7fffff ;  /* 0xff7fffff00097802 */ /* 0x000fe20000000f00 */
[----:B------:R-:W-:-:S08]  /*4560*/  IMAD.MOV.U32 R15, RZ, RZ, -0x1 ;  /* 0xffffffffff0f7424 */ /* 0x000fd000078e00ff */
[----:B------:R-:W-:Y:S05]  /*4570*/  WARPSYNC.COLLECTIVE R15, `(.L_x_742) ;  /* 0x000000000f087348 */ /* 0x000fea0003c00000 */
[----:B------:R0:W1:Y:S02]  /*4580*/  SHFL.BFLY P6, R14, R13, R12, R11 ;  /* 0x0c00000c0d0e7389 */ /* 0x00006400000c000b */
[----:B01----:R-:W-:Y:S01]  /*4590*/  ENDCOLLECTIVE ;  /* 0x000000000000791b */ /* 0x003fe20003800000 */
.L_x_742:
[----:B------:R-:W-:Y:S01]  /*45a0*/  IMAD.MOV.U32 R12, RZ, RZ, 0x8 ;  /* 0x00000008ff0c7424 */ /* 0x000fe200078e00ff */
[----:B------:R-:W-:-:S04]  /*45b0*/  FMNMX.FTZ R8, R14, -3.40282346638528859812e+38, !PT ;  /* 0xff7fffff0e087809 */ /* 0x000fc80007810000 */
[----:B------:R-:W-:-:S07]  /*45c0*/  MOV R13, R8 ;  /* 0x00000008000d7202 */ /* 0x000fce0000000f00 */
[----:B------:R-:W-:Y:S05]  /*45d0*/  WARPSYNC.COLLECTIVE R15, `(.L_x_743) ;  /* 0x000000000f087348 */ /* 0x000fea0003c00000 */
[----:B------:R0:W1:Y:S02]  /*45e0*/  SHFL.BFLY P6, R14, R13, R12, R11 ;  /* 0x0c00000c0d0e7389 */ /* 0x00006400000c000b */
[----:B01----:R-:W-:Y:S01]  /*45f0*/  ENDCOLLECTIVE ;  /* 0x000000000000791b */ /* 0x003fe20003800000 */
.L_x_743:
[----:B------:R-:W-:Y:S01]  /*4600*/  IMAD.MOV.U32 R12, RZ, RZ, 0x4 ;  /* 0x00000004ff0c7424 */ /* 0x000fe200078e00ff */
[----:B------:R-:W-:-:S04]  /*4610*/  FMNMX.FTZ R10, R8, R14, !PT ;  /* 0x0000000e080a7209 */ /* 0x000fc80007810000 */
[----:B------:R-:W-:-:S07]  /*4620*/  MOV R13, R10 ;  /* 0x0000000a000d7202 */ /* 0x000fce0000000f00 */
[----:B------:R-:W-:Y:S05]  /*4630*/  WARPSYNC.COLLECTIVE R15, `(.L_x_744) ;  /* 0x000000000f087348 */ /* 0x000fea0003c00000 */
[----:B------:R0:W1:Y:S02]  /*4640*/  SHFL.BFLY P6, R14, R13, R12, R11 ;  /* 0x0c00000c0d0e7389 */ /* 0x00006400000c000b */
[----:B01----:R-:W-:Y:S01]  /*4650*/  ENDCOLLECTIVE ;  /* 0x000000000000791b */ /* 0x003fe20003800000 */
.L_x_744:
[----:B------:R-:W-:Y:S01]  /*4660*/  IMAD.MOV.U32 R12, RZ, RZ, 0x2 ;  /* 0x00000002ff0c7424 */ /* 0x000fe200078e00ff */
[----:B------:R-:W-:-:S04]  /*4670*/  FMNMX.FTZ R16, R10, R14, !PT ;  /* 0x0000000e0a107209 */ /* 0x000fc80007810000 */
[----:B------:R-:W-:-:S07]  /*4680*/  MOV R13, R16 ;  /* 0x00000010000d7202 */ /* 0x000fce0000000f00 */
[----:B------:R-:W-:Y:S05]  /*4690*/  WARPSYNC.COLLECTIVE R15, `(.L_x_745) ;  /* 0x000000000f087348 */ /* 0x000fea0003c00000 */
[----:B------:R0:W1:Y:S02]  /*46a0*/  SHFL.BFLY P6, R14, R13, R12, R11 ;  /* 0x0c00000c0d0e7389 */ /* 0x00006400000c000b */
[----:B01----:R-:W-:Y:S01]  /*46b0*/  ENDCOLLECTIVE ;  /* 0x000000000000791b */ /* 0x003fe20003800000 */
.L_x_745:
[----:B------:R-:W-:Y:S01]  /*46c0*/  IMAD.MOV.U32 R12, RZ, RZ, 0x1 ;  /* 0x00000001ff0c7424 */ /* 0x000fe200078e00ff */
[----:B------:R-:W-:-:S04]  /*46d0*/  FMNMX.FTZ R17, R16, R14, !PT ;  /* 0x0000000e10117209 */ /* 0x000fc80007810000 */
[----:B------:R-:W-:-:S07]  /*46e0*/  MOV R13, R17 ;  /* 0x00000011000d7202 */ /* 0x000fce0000000f00 */
[----:B------:R-:W-:Y:S05]  /*46f0*/  WARPSYNC.COLLECTIVE R15, `(.L_x_746) ;  /* 0x000000000f087348 */ /* 0x000fea0003c00000 */
[----:B------:R0:W1:Y:S02]  /*4700*/  SHFL.BFLY P6, R14, R13, R12, R11 ;  /* 0x0c00000c0d0e7389 */ /* 0x00006400000c000b */
[----:B01----:R-:W-:Y:S01]  /*4710*/  ENDCOLLECTIVE ;  /* 0x000000000000791b */ /* 0x003fe20003800000 */
.L_x_746:
[----:B------:R-:W-:Y:S05]  /*4720*/  BRA `(.L_x_747) ;  /* 0xffffffc8007c7947 */ /* 0x000fea000383ffff */
.L_x_732:
[----:B-1----:R-:W-:Y:S01]  /*4730*/  HFMA2.MMA R12, -RZ, RZ, 0, 1.1920928955078125e-07 ;  /* 0x00000002ff0c7435 */ /* 0x002fe200000001ff */
[----:B------:R-:W-:Y:S01]  /*4740*/  IMAD.MOV.U32 R13, RZ, RZ, RZ ;  /* 0x000000ffff0d7224 */ /* 0x000fe200078e00ff */
[----:B------:R-:W-:Y:S01]  /*4750*/  MOV R15, 0xffffffff ;  /* 0xffffffff000f7802 */ /* 0x000fe20000000f00 */
[----:B------:R-:W-:-:S08]  /*4760*/  IMAD.MOV.U32 R11, RZ, RZ, 0x1f ;  /* 0x0000001fff0b7424 */ /* 0x000fd000078e00ff */
[----:B0-----:R-:W-:Y:S05]  /*4770*/  WARPSYNC.COLLECTIVE R15, `(.L_x_748) ;  /* 0x000000000f087348 */ /* 0x001fea0003c00000 */
[----:B------:R1:W2:Y:S02]  /*4780*/  SHFL.BFLY P6, R14, R13, R12, R11 ;  /* 0x0c00000c0d0e7389 */ /* 0x0002a400000c000b */
[----:B012---:R-:W-:Y:S01]  /*4790*/  ENDCOLLECTIVE ;  /* 0x000000000000791b */ /* 0x007fe20003800000 */
.L_x_748:
[----:B------:R-:W-:Y:S01]  /*47a0*/  HFMA2.MMA R12, -RZ, RZ, 0, 5.9604644775390625e-08 ;  /* 0x00000001ff0c7435 */ /* 0x000fe200000001ff */
[----:B------:R-:W-:-:S04]  /*47b0*/  FADD.FTZ R24, RZ, R14 ;  /* 0x0000000eff187221 */ /* 0x000fc80000010000 */
[----:B------:R-:W-:-:S07]  /*47c0*/  IMAD.MOV.U32 R13, RZ, RZ, R24 ;  /* 0x000000ffff0d7224 */ /* 0x000fce00078e0018 */
[----:B------:R-:W-:Y:S05]  /*47d0*/  WARPSYNC.COLLECTIVE R15, `(.L_x_749) ;  /* 0x000000000f087348 */ /* 0x000fea0003c00000 */
[----:B------:R0:W1:Y:S02]  /*47e0*/  SHFL.BFLY P6, R14, R13, R12, R11 ;  /* 0x0c00000c0d0e7389 */ /* 0x00006400000c000b */
[----:B01----:R-:W-:Y:S01]  /*47f0*/  ENDCOLLECTIVE ;  /* 0x000000000000791b */ /* 0x003fe20003800000 */
.L_x_749:
[----:B------:R-:W-:Y:S01]  /*4800*/  MOV R13, RZ ;  /* 0x000000ff000d7202 */ /* 0x000fe20000000f00 */
[----:B------:R-:W-:Y:S02]  /*4810*/  IMAD.MOV.U32 R12, RZ, RZ, 0x2 ;  /* 0x00000002ff0c7424 */ /* 0x000fe400078e00ff */
[----:B------:R-:W-:-:S07]  /*4820*/  IMAD.MOV.U32 R23, RZ, RZ, R14 ;  /* 0x000000ffff177224 */ /* 0x000fce00078e000e */
[----:B------:R-:W-:Y:S05]  /*4830*/  WARPSYNC.COLLECTIVE R15, `(.L_x_750) ;  /* 0x000000000f087348 */ /* 0x000fea0003c00000 */
[----:B------:R0:W1:Y:S02]  /*4840*/  SHFL.BFLY P6, R14, R13, R12, R11 ;  /* 0x0c00000c0d0e7389 */ /* 0x00006400000c000b */
[----:B01----:R-:W-:Y:S01]  /*4850*/  ENDCOLLECTIVE ;  /* 0x000000000000791b */ /* 0x003fe20003800000 */
.L_x_750:
        /* <DEDUP_REMOVED lines=8> */
.L_x_751:
[----:B------:R-:W-:Y:S01]  /*48e0*/  MOV R13, RZ ;  /* 0x000000ff000d7202 */ /* 0x000fe20000000f00 */
[----:B------:R-:W-:Y:S02]  /*48f0*/  IMAD.MOV.U32 R12, RZ, RZ, 0x2 ;  /* 0x00000002ff0c7424 */ /* 0x000fe400078e00ff */
[----:B------:R-:W-:-:S07]  /*4900*/  IMAD.MOV.U32 R22, RZ, RZ, R14 ;  /* 0x000000ffff167224 */ /* 0x000fce00078e000e */
[----:B------:R-:W-:Y:S05]  /*4910*/  WARPSYNC.COLLECTIVE R15, `(.L_x_752) ;  /* 0x000000000f087348 */ /* 0x000fea0003c00000 */
[----:B------:R0:W1:Y:S02]  /*4920*/  SHFL.BFLY P6, R14, R13, R12, R11 ;  /* 0x0c00000c0d0e7389 */ /* 0x00006400000c000b */
[----:B01----:R-:W-:Y:S01]  /*4930*/  ENDCOLLECTIVE ;  /* 0x000000000000791b */ /* 0x003fe20003800000 */
.L_x_752:
        /* <DEDUP_REMOVED lines=8> */
.L_x_753:
[----:B------:R-:W-:Y:S01]  /*49c0*/  MOV R13, RZ ;  /* 0x000000ff000d7202 */ /* 0x000fe20000000f00 */
[----:B------:R-:W-:Y:S02]  /*49d0*/  IMAD.MOV.U32 R12, RZ, RZ, 0x2 ;  /* 0x00000002ff0c7424 */ /* 0x000fe400078e00ff */
[----:B------:R-:W-:-:S07]  /*49e0*/  IMAD.MOV.U32 R21, RZ, RZ, R14 ;  /* 0x000000ffff157224 */ /* 0x000fce00078e000e */
[----:B------:R-:W-:Y:S05]  /*49f0*/  WARPSYNC.COLLECTIVE R15, `(.L_x_754) ;  /* 0x000000000f087348 */ /* 0x000fea0003c00000 */
[----:B------:R0:W1:Y:S02]  /*4a00*/  SHFL.BFLY P6, R14, R13, R12, R11 ;  /* 0x0c00000c0d0e7389 */ /* 0x00006400000c000b */
[----:B01----:R-:W-:Y:S01]  /*4a10*/  ENDCOLLECTIVE ;  /* 0x000000000000791b */ /* 0x003fe20003800000 */
.L_x_754:
        /* <DEDUP_REMOVED lines=8> */
.L_x_755:
[----:B------:R-:W-:Y:S01]  /*4aa0*/  MOV R13, RZ ;  /* 0x000000ff000d7202 */ /* 0x000fe20000000f00 */
[----:B------:R-:W-:Y:S02]  /*4ab0*/  IMAD.MOV.U32 R12, RZ, RZ, 0x2 ;  /* 0x00000002ff0c7424 */ /* 0x000fe400078e00ff */
[----:B------:R-:W-:-:S07]  /*4ac0*/  IMAD.MOV.U32 R25, RZ, RZ, R14 ;  /* 0x000000ffff197224 */ /* 0x000fce00078e000e */
[----:B------:R-:W-:Y:S05]  /*4ad0*/  WARPSYNC.COLLECTIVE R15, `(.L_x_756) ;  /* 0x000000000f087348 */ /* 0x000fea0003c00000 */
[----:B------:R0:W1:Y:S02]  /*4ae0*/  SHFL.BFLY P6, R14, R13, R12, R11 ;  /* 0x0c00000c0d0e7389 */ /* 0x00006400000c000b */
[----:B01----:R-:W-:Y:S01]  /*4af0*/  ENDCOLLECTIVE ;  /* 0x000000000000791b */ /* 0x003fe20003800000 */
.L_x_756:
        /* <DEDUP_REMOVED lines=8> */
.L_x_757:
[----:B------:R-:W-:Y:S01]  /*4b80*/  MOV R13, RZ ;  /* 0x000000ff000d7202 */ /* 0x000fe20000000f00 */
[----:B------:R-:W-:Y:S02]  /*4b90*/  IMAD.MOV.U32 R12, RZ, RZ, 0x2 ;  /* 0x00000002ff0c7424 */ /* 0x000fe400078e00ff */
[----:B------:R-:W-:-:S07]  /*4ba0*/  IMAD.MOV.U32 R2, RZ, RZ, R14 ;  /* 0x000000ffff027224 */ /* 0x000fce00078e000e */
[----:B------:R-:W-:Y:S05]  /*4bb0*/  WARPSYNC.COLLECTIVE R15, `(.L_x_758) ;  /* 0x000000000f087348 */ /* 0x000fea0003c00000 */
[----:B------:R0:W1:Y:S02]  /*4bc0*/  SHFL.BFLY P6, R14, R13, R12, R11 ;  /* 0x0c00000c0d0e7389 */ /* 0x00006400000c000b */
[----:B01----:R-:W-:Y:S01]  /*4bd0*/  ENDCOLLECTIVE ;  /* 0x000000000000791b */ /* 0x003fe20003800000 */
.L_x_758:
        /* <DEDUP_REMOVED lines=8> */
.L_x_759:
[----:B------:R-:W-:Y:S01]  /*4c60*/  MOV R13, RZ ;  /* 0x000000ff000d7202 */ /* 0x000fe20000000f00 */
[----:B------:R-:W-:Y:S02]  /*4c70*/  IMAD.MOV.U32 R12, RZ, RZ, 0x2 ;  /* 0x00000002ff0c7424 */ /* 0x000fe400078e00ff */
[----:B------:R-:W-:-:S07]  /*4c80*/  IMAD.MOV.U32 R17, RZ, RZ, R14 ;  /* 0x000000ffff117224 */ /* 0x000fce00078e000e */
[----:B------:R-:W-:Y:S05]  /*4c90*/  WARPSYNC.COLLECTIVE R15, `(.L_x_760) ;  /* 0x000000000f087348 */ /* 0x000fea0003c00000 */
[----:B------:R0:W1:Y:S02]  /*4ca0*/  SHFL.BFLY P6, R14, R13, R12, R11 ;  /* 0x0c00000c0d0e7389 */ /* 0x00006400000c000b */
[----:B01----:R-:W-:Y:S01]  /*4cb0*/  ENDCOLLECTIVE ;  /* 0x000000000000791b */ /* 0x003fe20003800000 */
.L_x_760:
        /* <DEDUP_REMOVED lines=8> */
.L_x_761:
[----:B------:R-:W-:Y:S01]  /*4d40*/  MOV R13, RZ ;  /* 0x000000ff000d7202 */ /* 0x000fe20000000f00 */
[----:B------:R-:W-:Y:S02]  /*4d50*/  IMAD.MOV.U32 R12, RZ, RZ, 0x2 ;  /* 0x00000002ff0c7424 */ /* 0x000fe400078e00ff */
[----:B------:R-:W-:-:S07]  /*4d60*/  IMAD.MOV.U32 R9, RZ, RZ, R14 ;  /* 0x000000ffff097224 */ /* 0x000fce00078e000e */
[----:B------:R-:W-:Y:S05]  /*4d70*/  WARPSYNC.COLLECTIVE R15, `(.L_x_762) ;  /* 0x000000000f087348 */ /* 0x000fea0003c00000 */
[----:B------:R0:W1:Y:S02]  /*4d80*/  SHFL.BFLY P6, R14, R13, R12, R11 ;  /* 0x0c00000c0d0e7389 */ /* 0x00006400000c000b */
[----:B01----:R-:W-:Y:S01]  /*4d90*/  ENDCOLLECTIVE ;  /* 0x000000000000791b */ /* 0x003fe20003800000 */
.L_x_762:
[----:B------:R-:W-:Y:S01]  /*4da0*/  FADD.FTZ R16, R16, R9 ;  /* 0x0000000910107221 */ /* 0x000fe20000010000 */
[----:B------:R-:W-:Y:S02]  /*4db0*/  IMAD.MOV.U32 R12, RZ, RZ, 0x1 ;  /* 0x00000001ff0c7424 */ /* 0x000fe400078e00ff */
[----:B------:R-:W-:-:S05]  /*4dc0*/  FADD.FTZ R10, RZ, R14 ;  /* 0x0000000eff0a7221 */ /* 0x000fca0000010000 */
[----:B------:R-:W-:-:S07]  /*4dd0*/  MOV R13, R10 ;  /* 0x0000000a000d7202 */ /* 0x000fce0000000f00 */
[----:B------:R-:W-:Y:S05]  /*4de0*/  WARPSYNC.COLLECTIVE R15, `(.L_x_763) ;  /* 0x000000000f087348 */ /* 0x000fea0003c00000 */
[----:B------:R0:W1:Y:S02]  /*4df0*/  SHFL.BFLY P6, R14, R13, R12, R11 ;  /* 0x0c00000c0d0e7389 */ /* 0x00006400000c000b */
[----:B01----:R-:W-:Y:S01]  /*4e00*/  ENDCOLLECTIVE ;  /* 0x000000000000791b */ /* 0x003fe20003800000 */
.L_x_763:
[----:B------:R-:W-:Y:S01]  /*4e10*/  HFMA2.MMA R12, -RZ, RZ, 0, 1.1920928955078125e-07 ;  /* 0x00000002ff0c7435 */ /* 0x000fe200000001ff */
[----:B------:R-:W-:Y:S01]  /*4e20*/  IMAD.MOV.U32 R13, RZ, RZ, RZ ;  /* 0x000000ffff0d7224 */ /* 0x000fe200078e00ff */
[----:B------:R-:W-:-:S09]  /*4e30*/  MOV R29, R14 ;  /* 0x0000000e001d7202 */ /* 0x000fd20000000f00 */
[----:B------:R-:W-:Y:S05]  /*4e40*/  WARPSYNC.COLLECTIVE R15, `(.L_x_764) ;  /* 0x000000000f087348 */ /* 0x000fea0003c00000 */
[----:B------:R0:W1:Y:S02]  /*4e50*/  SHFL.BFLY P6, R14, R13, R12, R11 ;  /* 0x0c00000c0d0e7389 */ /* 0x00006400000c000b */
[----:B01----:R-:W-:Y:S01]  /*4e60*/  ENDCOLLECTIVE ;  /* 0x000000000000791b */ /* 0x003fe20003800000 */
.L_x_764:
[----:B------:R-:W-:Y:S01]  /*4e70*/  FADD.FTZ R10, R10, R29 ;  /* 0x0000001d0a0a7221 */ /* 0x000fe20000010000 */
[----:B------:R-:W-:Y:S01]  /*4e80*/  MOV R12, 0x1 ;  /* 0x00000001000c7802 */ /* 0x000fe20000000f00 */
[----:B------:R-:W-:-:S04]  /*4e90*/  FADD.FTZ R27, RZ, R14 ;  /* 0x0000000eff1b7221 */ /* 0x000fc80000010000 */
[----:B------:R-:W-:-:S07]  /*4ea0*/  IMAD.MOV.U32 R13, RZ, RZ, R27 ;  /* 0x000000ffff0d7224 */ /* 0x000fce00078e001b */
[----:B------:R-:W-:Y:S05]  /*4eb0*/  WARPSYNC.COLLECTIVE R15, `(.L_x_765) ;  /* 0x000000000f087348 */ /* 0x000fea0003c00000 */
[----:B------:R0:W1:Y:S02]  /*4ec0*/  SHFL.BFLY P6, R14, R13, R12, R11 ;  /* 0x0c00000c0d0e7389 */ /* 0x00006400000c000b */
[----:B01----:R-:W-:Y:S01]  /*4ed0*/  ENDCOLLECTIVE ;  /* 0x000000000000791b */ /* 0x003fe20003800000 */
.L_x_765:
[----:B------:R-:W-:Y:S01]  /*4ee0*/  HFMA2.MMA R13, -RZ, RZ, 0, 0 ;  /* 0x00000000ff0d7435 */ /* 0x000fe200000001ff */
[----:B------:R-:W-:Y:S02]  /*4ef0*/  IMAD.MOV.U32 R12, RZ, RZ, 0x2 ;  /* 0x00000002ff0c7424 */ /* 0x000fe400078e00ff */
[----:B------:R-:W-:-:S08]  /*4f00*/  IMAD.MOV.U32 R26, RZ, RZ, R14 ;  /* 0x000000ffff1a7224 */ /* 0x000fd000078e000e */
[----:B------:R-:W-:Y:S05]  /*4f10*/  WARPSYNC.COLLECTIVE R15, `(.L_x_766) ;  /* 0x000000000f087348 */ /* 0x000fea0003c00000 */
[----:B------:R0:W1:Y:S02]  /*4f20*/  SHFL.BFLY P6, R14, R13, R12, R11 ;  /* 0x0c00000c0d0e7389 */ /* 0x00006400000c000b */
[----:B01----:R-:W-:Y:S01]  /*4f30*/  ENDCOLLECTIVE ;  /* 0x000000000000791b */ /* 0x003fe20003800000 */
.L_x_766:
        /* <DEDUP_REMOVED lines=8> */
.L_x_767:
[----:B------:R-:W-:Y:S01]  /*4fc0*/  MOV R13, RZ ;  /* 0x000000ff000d7202 */ /* 0x000fe20000000f00 */
[----:B------:R-:W-:Y:S02]  /*4fd0*/  IMAD.MOV.U32 R12, RZ, RZ, 0x2 ;  /* 0x00000002ff0c7424 */ /* 0x000fe400078e00ff */
[----:B------:R-:W-:-:S07]  /*4fe0*/  IMAD.MOV.U32 R9, RZ, RZ, R14 ;  /* 0x000000ffff097224 */ /* 0x000fce00078e000e */
[----:B------:R-:W-:Y:S05]  /*4ff0*/  WARPSYNC.COLLECTIVE R15, `(.L_x_768) ;  /* 0x000000000f087348 */ /* 0x000fea0003c00000 */
[----:B------:R0:W1:Y:S02]  /*5000*/  SHFL.BFLY P6, R14, R13, R12, R11 ;  /* 0x0c00000c0d0e7389 */ /* 0x00006400000c000b */
[----:B01----:R-:W-:Y:S01]  /*5010*/  ENDCOLLECTIVE ;  /* 0x000000000000791b */ /* 0x003fe20003800000 */
.L_x_768:
        /* <DEDUP_REMOVED lines=8> */
.L_x_769:
[----:B------:R-:W-:Y:S01]  /*50a0*/  MOV R13, RZ ;  /* 0x000000ff000d7202 */ /* 0x000fe20000000f00 */
[----:B------:R-:W-:Y:S02]  /*50b0*/  IMAD.MOV.U32 R12, RZ, RZ, 0x2 ;  /* 0x00000002ff0c7424 */ /* 0x000fe400078e00ff */
[----:B------:R-:W-:-:S07]  /*50c0*/  IMAD.MOV.U32 R2, RZ, RZ, R14 ;  /* 0x000000ffff027224 */ /* 0x000fce00078e000e */
[----:B------:R-:W-:Y:S05]  /*50d0*/  WARPSYNC.COLLECTIVE R15, `(.L_x_770) ;  /* 0x000000000f087348 */ /* 0x000fea0003c00000 */
[----:B------:R0:W1:Y:S02]  /*50e0*/  SHFL.BFLY P6, R14, R13, R12, R11 ;  /* 0x0c00000c0d0e7389 */ /* 0x00006400000c000b */
[----:B01----:R-:W-:Y:S01]  /*50f0*/  ENDCOLLECTIVE ;  /* 0x000000000000791b */ /* 0x003fe20003800000 */
.L_x_770:
[----:B------:R-:W-:Y:S01]  /*5100*/  FADD.FTZ R2, R8, R2 ;  /* 0x0000000208027221 */ /* 0x000fe20000010000 */
[----:B------:R-:W-:Y:S01]  /*5110*/  IMAD.MOV.U32 R12, RZ, RZ, 0x1 ;  /* 0x00000001ff0c7424 */ /* 0x000fe200078e00ff */
[----:B------:R-:W-:-:S05]  /*5120*/  MOV R25, R14 ;  /* 0x0000000e00197202 */ /* 0x000fca0000000f00 */
[----:B------:R-:W-:-:S07]  /*5130*/  FADD.FTZ R13, RZ, R25 ;  /* 0x00000019ff0d7221 */ /* 0x000fce0000010000 */
[----:B------:R-:W-:Y:S05]  /*5140*/  WARPSYNC.COLLECTIVE R15, `(.L_x_771) ;  /* 0x000000000f087348 */ /* 0x000fea0003c00000 */
[----:B------:R0:W1:Y:S02]  /*5150*/  SHFL.BFLY P6, R14, R13, R12, R11 ;  /* 0x0c00000c0d0e7389 */ /* 0x00006400000c000b */
[----:B01----:R-:W-:Y:S01]  /*5160*/  ENDCOLLECTIVE ;  /* 0x000000000000791b */ /* 0x003fe20003800000 */
.L_x_771:
[----:B------:R-:W-:Y:S02]  /*5170*/  IMAD.MOV.U32 R12, RZ, RZ, 0x2 ;  /* 0x00000002ff0c7424 */ /* 0x000fe400078e00ff */
[----:B------:R-:W-:Y:S01]  /*5180*/  FADD.FTZ R8, R13, R14 ;  /* 0x0000000e0d087221 */ /* 0x000fe20000010000 */
[----:B------:R-:W-:-:S11]  /*5190*/  HFMA2.MMA R13, -RZ, RZ, 0, 0 ;  /* 0x00000000ff0d7435 */ /* 0x000fd600000001ff */
[----:B------:R-:W-:Y:S05]  /*51a0*/  WARPSYNC.COLLECTIVE R15, `(.L_x_772) ;  /* 0x000000000f087348 */ /* 0x000fea0003c00000 */
[----:B------:R0:W1:Y:S02]  /*51b0*/  SHFL.BFLY P6, R14, R13, R12, R11 ;  /* 0x0c00000c0d0e7389 */ /* 0x00006400000c000b */
[----:B01----:R-:W-:Y:S01]  /*51c0*/  ENDCOLLECTIVE ;  /* 0x000000000000791b */ /* 0x003fe20003800000 */
.L_x_772:
[----:B------:R-:W-:Y:S01]  /*51d0*/  HFMA2.MMA R12, -RZ, RZ, 0, 5.9604644775390625e-08 ;  /* 0x00000001ff0c7435 */ /* 0x000fe200000001ff */
[----:B------:R-:W-:-:S05]  /*51e0*/  MOV R24, R14 ;  /* 0x0000000e00187202 */ /* 0x000fca0000000f00 */
[----:B------:R-:W-:-:S04]  /*51f0*/  FADD.FTZ R24, RZ, R24 ;  /* 0x00000018ff187221 */ /* 0x000fc80000010000 */
[----:B------:R-:W-:-:S07]  /*5200*/  IMAD.MOV.U32 R13, RZ, RZ, R24 ;  /* 0x000000ffff0d7224 */ /* 0x000fce00078e0018 */
[----:B------:R-:W-:Y:S05]  /*5210*/  WARPSYNC.COLLECTIVE R15, `(.L_x_773) ;  /* 0x000000000f087348 */ /* 0x000fea0003c00000 */
[----:B------:R0:W1:Y:S02]  /*5220*/  SHFL.BFLY P6, R14, R13, R12, R11 ;  /* 0x0c00000c0d0e7389 */ /* 0x00006400000c000b */
[----:B01----:R-:W-:Y:S01]  /*5230*/  ENDCOLLECTIVE ;  /* 0x000000000000791b */ /* 0x003fe20003800000 */
.L_x_773:
[----:B------:R-:W-:Y:S01]  /*5240*/  MOV R13, RZ ;  /* 0x000000ff000d7202 */ /* 0x000fe20000000f00 */
[----:B------:R-:W-:Y:S02]  /*5250*/  IMAD.MOV.U32 R12, RZ, RZ, 0x2 ;  /* 0x00000002ff0c7424 */ /* 0x000fe400078e00ff */
[----:B------:R-:W-:-:S04]  /*5260*/  IMAD.MOV.U32 R11, RZ, RZ, R14 ;  /* 0x000000ffff0b7224 */ /* 0x000fc800078e000e */
[----:B------:R-:W-:Y:S01]  /*5270*/  FADD.FTZ R24, R24, R11 ;  /* 0x0000000b18187221 */ /* 0x000fe20000010000 */
[----:B------:R-:W-:-:S11]  /*5280*/  HFMA2.MMA R11, -RZ, RZ, 0, 1.847743988037109375e-06 ;  /* 0x0000001fff0b7435 */ /* 0x000fd600000001ff */
[----:B------:R-:W-:Y:S05]  /*5290*/  WARPSYNC.COLLECTIVE R15, `(.L_x_774) ;  /* 0x000000000f087348 */ /* 0x000fea0003c00000 */
[----:B------:R0:W1:Y:S02]  /*52a0*/  SHFL.BFLY P6, R14, R13, R12, R11 ;  /* 0x0c00000c0d0e7389 */ /* 0x00006400000c000b */
[----:B01----:R-:W-:Y:S01]  /*52b0*/  ENDCOLLECTIVE ;  /* 0x000000000000791b */ /* 0x003fe20003800000 */
.L_x_774:
[----:B------:R-:W-:Y:S01]  /*52c0*/  MOV R12, 0x1 ;  /* 0x00000001000c7802 */ /* 0x000fe20000000f00 */
[----:B------:R-:W-:-:S04]  /*52d0*/  FADD.FTZ R25, RZ, R14 ;  /* 0x0000000eff197221 */ /* 0x000fc80000010000 */
[----:B------:R-:W-:-:S07]  /*52e0*/  IMAD.MOV.U32 R13, RZ, RZ, R25 ;  /* 0x000000ffff0d7224 */ /* 0x000fce00078e0019 */
[----:B------:R-:W-:Y:S05]  /*52f0*/  WARPSYNC.COLLECTIVE R15, `(.L_x_775) ;  /* 0x000000000f087348 */ /* 0x000fea0003c00000 */
[----:B------:R0:W1:Y:S02]  /*5300*/  SHFL.BFLY P6, R14, R13, R12, R11 ;  /* 0x0c00000c0d0e7389 */ /* 0x00006400000c000b */
[----:B01----:R-:W-:Y:S01]  /*5310*/  ENDCOLLECTIVE ;  /* 0x000000000000791b */ /* 0x003fe20003800000 */
.L_x_775:
[----:B------:R-:W-:Y:S01]  /*5320*/  HFMA2.MMA R13, -RZ, RZ, 0, 0 ;  /* 0x00000000ff0d7435 */ /* 0x000fe200000001ff */
[----:B------:R-:W-:-:S04]  /*5330*/  IMAD.MOV.U32 R12, RZ, RZ, R14 ;  /* 0x000000ffff0c7224 */ /* 0x000fc800078e000e */
[----:B------:R-:W-:Y:S01]  /*5340*/  FADD.FTZ R25, R25, R12 ;  /* 0x0000000c19197221 */ /* 0x000fe20000010000 */
[----:B------:R-:W-:-:S07]  /*5350*/  IMAD.MOV.U32 R12, RZ, RZ, 0x2 ;  /* 0x00000002ff0c7424 */ /* 0x000fce00078e00ff */
[----:B------:R-:W-:Y:S05]  /*5360*/  WARPSYNC.COLLECTIVE R15, `(.L_x_776) ;  /* 0x000000000f087348 */ /* 0x000fea0003c00000 */
[----:B------:R0:W1:Y:S02]  /*5370*/  SHFL.BFLY P6, R14, R13, R12, R11 ;  /* 0x0c00000c0d0e7389 */ /* 0x00006400000c000b */
[----:B01----:R-:W-:Y:S01]  /*5380*/  ENDCOLLECTIVE ;  /* 0x000000000000791b */ /* 0x003fe20003800000 */
.L_x_776:
[----:B------:R-:W-:Y:S01]  /*5390*/  HFMA2.MMA R12, -RZ, RZ, 0, 5.9604644775390625e-08 ;  /* 0x00000001ff0c7435 */ /* 0x000fe200000001ff */
[----:B------:R-:W-:-:S05]  /*53a0*/  MOV R27, R14 ;  /* 0x0000000e001b7202 */ /* 0x000fca0000000f00 */
[----:B------:R-:W-:-:S04]  /*53b0*/  FADD.FTZ R27, RZ, R27 ;  /* 0x0000001bff1b7221 */ /* 0x000fc80000010000 */
[----:B------:R-:W-:-:S07]  /*53c0*/  IMAD.MOV.U32 R13, RZ, RZ, R27 ;  /* 0x000000ffff0d7224 */ /* 0x000fce00078e001b */
[----:B------:R-:W-:Y:S05]  /*53d0*/  WARPSYNC.COLLECTIVE R15, `(.L_x_777) ;  /* 0x000000000f087348 */ /* 0x000fea0003c00000 */
[----:B------:R0:W1:Y:S02]  /*53e0*/  SHFL.BFLY P6, R14, R13, R12, R11 ;  /* 0x0c00000c0d0e7389 */ /* 0x00006400000c000b */
[----:B01----:R-:W-:Y:S01]  /*53f0*/  ENDCOLLECTIVE ;  /* 0x000000000000791b */ /* 0x003fe20003800000 */
.L_x_777:
[----:B------:R-:W-:Y:S01]  /*5400*/  IMAD.MOV.U32 R15, RZ, RZ, R14 ;  /* 0x000000ffff0f7224 */ /* 0x000fe200078e000e */
[----:B------:R-:W-:Y:S06]  /*5410*/  BRA `(.L_x_778) ;  /* 0xffffffdc00d47947 */ /* 0x000fec000383ffff */
.L_x_779:
        /* <DEDUP_REMOVED lines=14> */
.L_x_28038:


//--------------------- .text._ZN4vllm25paged_attention_v1_kernelI13__nv_bfloat16hLi112ELi32ELi128ELNS_18Fp8KVCacheDataTypeE2ELb1EEEvPT_PKS3_PKT0_S9_ifPKiSB_iPKfiiiSD_SD_iiiii --------------------------
	.section	.text._ZN4vllm25paged_attention_v1_kernelI13__nv_bfloat16hLi112ELi32ELi128ELNS_18Fp8KVCacheDataTypeE2ELb1EEEvPT_PKS3_PKT0_S9_ifPKiSB_iPKfiiiSD_SD_iiiii,"ax",@progbits
	.align	128
        .global         _ZN4vllm25paged_attention_v1_kernelI13__nv_bfloat16hLi112ELi32ELi128ELNS_18Fp8KVCacheDataTypeE2ELb1EEEvPT_PKS3_PKT0_S9_ifPKiSB_iPKfiiiSD_SD_iiiii
        .type           _ZN4vllm25paged_attention_v1_kernelI13__nv_bfloat16hLi112ELi32ELi128ELNS_18Fp8KVCacheDataTypeE2ELb1EEEvPT_PKS3_PKT0_S9_ifPKiSB_iPKfiiiSD_SD_iiiii,@function
        .size           _ZN4vllm25paged_attention_v1_kernelI13__nv_bfloat16hLi112ELi32ELi128ELNS_18Fp8KVCacheDataTypeE2ELb1EEEvPT_PKS3_PKT0_S9_ifPKiSB_iPKfiiiSD_SD_iiiii,(.L_x_28039 - _ZN4vllm25paged_attention_v1_kernelI13__nv_bfloat16hLi112ELi32ELi128ELNS_18Fp8KVCacheDataTypeE2ELb1EEEvPT_PKS3_PKT0_S9_ifPKiSB_iPKfiiiSD_SD_iiiii)
        .other          _ZN4vllm25paged_attention_v1_kernelI13__nv_bfloat16hLi112ELi32ELi128ELNS_18Fp8KVCacheDataTypeE2ELb1EEEvPT_PKS3_PKT0_S9_ifPKiSB_iPKfiiiSD_SD_iiiii,@"STO_CUDA_ENTRY STV_DEFAULT"
_ZN4vllm25paged_attention_v1_kernelI13__nv_bfloat16hLi112ELi32ELi128ELNS_18Fp8KVCacheDataTypeE2ELb1EEEvPT_PKS3_PKT0_S9_ifPKiSB_iPKfiiiSD_SD_iiiii:
.text._ZN4vllm25paged_attention_v1_kernelI13__nv_bfloat16hLi112ELi32ELi128ELNS_18Fp8KVCacheDataTypeE2ELb1EEEvPT_PKS3_PKT0_S9_ifPKiSB_iPKfiiiSD_SD_iiiii:
        /* <DEDUP_REMOVED lines=11> */
[----:B------:R-:W-:Y:S01]  /*00b0*/  SHF.R.S32.HI R2, RZ, 0x1f, R23 ;  /* 0x0000001fff027819 */ /* 0x000fe20000011417 */
[----:B----4-:R-:W-:-:S03]  /*00c0*/  IMAD R21, R27, 0x70, RZ ;  /* 0x000000701b157824 */ /* 0x010fc600078e02ff */
[----:B------:R-:W-:-:S04]  /*00d0*/  LEA.HI R2, R2, R23, RZ, 0x5 ;  /* 0x0000001702027211 */ /* 0x000fc800078f28ff */
[----:B------:R-:W-:Y:S02]  /*00e0*/  LOP3.LUT R6, R2, 0xffffffe0, RZ, 0xc0, !PT ;  /* 0xffffffe002067812 */ /* 0x000fe400078ec0ff */
[----:B------:R-:W-:-:S03]  /*00f0*/  SHF.R.S32.HI R20, RZ, 0x5, R2 ;  /* 0x00000005ff147819 */ /* 0x000fc60000011402 */
[----:B------:R-:W-:Y:S01]  /*0100*/  IMAD.IADD R3, R23, 0x1, -R6 ;  /* 0x0000000117037824 */ /* 0x000fe200078e0a06 */
[----:B012---:R-:W-:Y:S06]  /*0110*/  @P0 BRA `(.L_x_781) ;  /* 0x00000004005c0947 */ /* 0x007fec0003800000 */
[----:B------:R-:W-:Y:S01]  /*0120*/  VIMNMX R2, R23, -0x72, !PT ;  /* 0xffffff8e17027848 */ /* 0x000fe20007fe0100 */
        /* <DEDUP_REMOVED lines=27> */
.L_x_784:
        /* <DEDUP_REMOVED lines=15> */
.L_x_783:
[----:B------:R-:W-:Y:S05]  /*03d0*/  BSYNC B1 ;  /* 0x0000000000017941 */ /* 0x000fea0003800000 */
.L_x_782:
        /* <DEDUP_REMOVED lines=12> */
[----:B-1----:R-:W-:Y:S02]  /*04a0*/  LEA R2, P0, R12, R4, 0x1 ;  /* 0x000000040c027211 */ /* 0x002fe400078008ff */
[----:B------:R-:W-:Y:S02]  /*04b0*/  IADD3 R28, R28, 0x1000, RZ ;  /* 0x000010001c1c7810 */ /* 0x000fe40007ffe0ff */
[----:B------:R-:W-:-:S09]  /*04c0*/  LEA.HI.X R24, R12, R5, R11, 0x1, P0 ;  /* 0x000000050c187211 */ /* 0x000fd200000f0c0b */
.L_x_785:
        /* <DEDUP_REMOVED lines=18> */
[----:B------:R-:W-:-:S04]  /*05f0*/  IADD3 R26, R26, 0x200, RZ ;  /* 0x000002001a1a7810 */ /* 0x000fc80007ffe0ff */
[----:B------:R-:W-:Y:S02]  /*0600*/  ISETP.GE.AND P0, PT, R26, -0x1f2, PT ;  /* 0xfffffe0e1a00780c */ /* 0x000fe40003f06270 */
[----:B------:R-:W-:-:S05]  /*0610*/  IADD3 R2, P1, R2, 0x2000, RZ ;  /* 0x0000200002027810 */ /* 0x000fca0007f3e0ff */
[----:B------:R-:W-:Y:S01]  /*0620*/  IMAD.X R24, RZ, RZ, R24, P1 ;  /* 0x000000ffff187224 */ /* 0x000fe200008e0618 */
[----:B--2---:R-:W-:Y:S04]  /*0630*/  STS.128 [R28+-0x1000], R12 ;  /* 0xfff0000c1c007388 */ /* 0x004fe80000000c00 */
[----:B---3--:R-:W-:Y:S04]  /*0640*/  STS.128 [R28+-0x800], R4 ;  /* 0xfff800041c007388 */ /* 0x008fe80000000c00 */
[----:B----4-:R-:W-:Y:S04]  /*0650*/  STS.128 [R28], R8 ;  /* 0x000000081c007388 */ /* 0x010fe80000000c00 */
[----:B------:R0:W-:Y:S02]  /*0660*/  STS.128 [R28+0x800], R16 ;  /* 0x000800101c007388 */ /* 0x0001e40000000c00 */
[----:B0-----:R-:W-:Y:S01]  /*0670*/  IADD3 R28, R28, 0x2000, RZ ;  /* 0x000020001c1c7810 */ /* 0x001fe20007ffe0ff */
[----:B------:R-:W-:Y:S06]  /*0680*/  @!P0 BRA `(.L_x_785) ;  /* 0xfffffffc00908947 */ /* 0x000fec000383ffff */
.L_x_781:
[----:B------:R-:W-:Y:S05]  /*0690*/  BSYNC B0 ;  /* 0x0000000000007941 */ /* 0x000fea0003800000 */
.L_x_780:
[----:B------:R-:W0:Y:S01]  /*06a0*/  LDC R2, c[0x0][0x284] ;  /* 0x0000a100ff027b82 */ /* 0x000e220000000800 */
[----:B-----5:R-:W-:-:S04]  /*06b0*/  IADD3 R5, R0, -0x1, RZ ;  /* 0xffffffff00057810 */ /* 0x020fc80007ffe0ff */
[----:B------:R-:W-:Y:S02]  /*06c0*/  IABS R8, R5 ;  /* 0x0000000500087213 */ /* 0x000fe40000000000 */
[-C--:B0-----:R-:W-:Y:S02]  /*06d0*/  IABS R10, R2.reuse ;  /* 0x00000002000a7213 */ /* 0x081fe40000000000 */
[----:B------:R-:W-:Y:S02]  /*06e0*/  LOP3.LUT R5, R5, R2, RZ, 0x3c, !PT ;  /* 0x0000000205057212 */ /* 0x000fe400078e3cff */
[----:B------:R-:W0:Y:S01]  /*06f0*/  I2F.RP R4, R10 ;  /* 0x0000000a00047306 */ /* 0x000e220000209400 */
[----:B------:R-:W-:Y:S01]  /*0700*/  BAR.SYNC.DEFER_BLOCKING 0x0 ;  /* 0x0000000000007b1d */ /* 0x000fe20000010000 */
[----:B------:R-:W-:-:S06]  /*0710*/  ISETP.GE.AND P2, PT, R5, RZ, PT ;  /* 0x000000ff0500720c */ /* 0x000fcc0003f46270 */
[----:B0-----:R-:W0:Y:S02]  /*0720*/  MUFU.RCP R4, R4 ;  /* 0x0000000400047308 */ /* 0x001e240000001000 */
[----:B0-----:R-:W-:-:S06]  /*0730*/  VIADD R7, R4, 0xffffffe ;  /* 0x0ffffffe04077836 */ /* 0x001fcc0000000000 */
[----:B------:R-:W0:Y:S02]  /*0740*/  F2I.FTZ.U32.TRUNC.NTZ R7, R7 ;  /* 0x0000000700077305 */ /* 0x000e24000021f000 */
[----:B0-----:R-:W-:-:S04]  /*0750*/  IMAD R6, R7, R10, RZ ;  /* 0x0000000a07067224 */ /* 0x001fc800078e02ff */
[----:B------:R-:W-:Y:S01]  /*0760*/  IMAD.MOV R9, RZ, RZ, -R6 ;  /* 0x000000ffff097224 */ /* 0x000fe200078e0a06 */
[----:B------:R-:W-:-:S10]  /*0770*/  HFMA2.MMA R6, -RZ, RZ, 0, 0 ;  /* 0x00000000ff067435 */ /* 0x000fd400000001ff */
[----:B------:R-:W-:Y:S02]  /*0780*/  IMAD.HI.U32 R6, R7, R9, R6 ;  /* 0x0000000907067227 */ /* 0x000fe400078e0006 */
[----:B------:R-:W0:Y:S02]  /*0790*/  LDC R7, c[0x0][0x288] ;  /* 0x0000a200ff077b82 */ /* 0x000e240000000800 */
[----:B------:R-:W-:-:S04]  /*07a0*/  IMAD.MOV.U32 R9, RZ, RZ, R8 ;  /* 0x000000ffff097224 */ /* 0x000fc800078e0008 */
[----:B------:R-:W-:-:S05]  /*07b0*/  IMAD.HI.U32 R8, R6, R9, RZ ;  /* 0x0000000906087227 */ /* 0x000fca00078e00ff */
[----:B------:R-:W-:-:S05]  /*07c0*/  IADD3 R4, -R8, RZ, RZ ;  /* 0x000000ff08047210 */ /* 0x000fca0007ffe1ff */
[----:B------:R-:W-:Y:S01]  /*07d0*/  IMAD R9, R10, R4, R9 ;  /* 0x000000040a097224 */ /* 0x000fe200078e0209 */
[----:B------:R-:W-:-:S04]  /*07e0*/  IADD3 R4, R0, 0x1f, RZ ;  /* 0x0000001f00047810 */ /* 0x000fc80007ffe0ff */
[----:B------:R-:W-:Y:S02]  /*07f0*/  ISETP.GT.U32.AND P1, PT, R10, R9, PT ;  /* 0x000000090a00720c */ /* 0x000fe40003f24070 */
[----:B------:R-:W-:-:S04]  /*0800*/  SHF.R.S32.HI R5, RZ, 0x1f, R4 ;  /* 0x0000001fff057819 */ /* 0x000fc80000011404 */
[----:B------:R-:W-:-:S07]  /*0810*/  LEA.HI R5, R5, R4, RZ, 0x5 ;  /* 0x0000000405057211 */ /* 0x000fce00078f28ff */
[----:B------:R-:W-:Y:S01]  /*0820*/  @!P1 IMAD.IADD R9, R9, 0x1, -R10 ;  /* 0x0000000109099824 */ /* 0x000fe200078e0a0a */
[----:B------:R-:W-:Y:S02]  /*0830*/  @!P1 IADD3 R8, R8, 0x1, RZ ;  /* 0x0000000108089810 */ /* 0x000fe40007ffe0ff */
[----:B------:R-:W-:Y:S02]  /*0840*/  ISETP.NE.AND P1, PT, R2, RZ, PT ;  /* 0x000000ff0200720c */ /* 0x000fe40003f25270 */
[----:B------:R-:W-:Y:S02]  /*0850*/  ISETP.GE.U32.AND P0, PT, R9, R10, PT ;  /* 0x0000000a0900720c */ /* 0x000fe40003f06070 */
[----:B------:R-:W-:-:S11]  /*0860*/  SHF.R.S32.HI R9, RZ, 0x5, R5 ;  /* 0x00000005ff097819 */ /* 0x000fd60000011405 */
[----:B------:R-:W-:Y:S01]  /*0870*/  @P0 VIADD R8, R8, 0x1 ;  /* 0x0000000108080836 */ /* 0x000fe20000000000 */
[----:B0-----:R-:W-:-:S03]  /*0880*/  ISETP.GT.AND P0, PT, R7, -0x1, PT ;  /* 0xffffffff0700780c */ /* 0x001fc60003f04270 */
[----:B------:R-:W-:Y:S01]  /*0890*/  @!P2 IMAD.MOV R8, RZ, RZ, -R8 ;  /* 0x000000ffff08a224 */ /* 0x000fe200078e0a08 */
[----:B------:R-:W-:Y:S02]  /*08a0*/  @!P1 LOP3.LUT R8, RZ, R2, RZ, 0x33, !PT ;  /* 0x00000002ff089212 */ /* 0x000fe400078e33ff */
[----:B------:R-:W-:-:S07]  /*08b0*/  MOV R2, R10 ;  /* 0x0000000a00027202 */ /* 0x000fce0000000f00 */
[----:B------:R-:W-:Y:S05]  /*08c0*/  @P0 BRA `(.L_x_786) ;  /* 0x0000000000dc0947 */ /* 0x000fea0003800000 */
[----:B------:R-:W0:Y:S01]  /*08d0*/  LDC R11, c[0x0][0x230] ;  /* 0x00008c00ff0b7b82 */ /* 0x000e220000000800 */
[----:B------:R-:W-:Y:S01]  /*08e0*/  IABS R14, R22 ;  /* 0x00000016000e7213 */ /* 0x000fe20000000000 */
[----:B------:R-:W-:Y:S01]  /*08f0*/  ULDC UR4, c[0x0][0x278] ;  /* 0x00009e0000047ab9 */ /* 0x000fe20000000800 */
[----:B------:R-:W-:Y:S02]  /*0900*/  IABS R17, R27 ;  /* 0x0000001b00117213 */ /* 0x000fe40000000000 */
        /* <DEDUP_REMOVED lines=38> */
[----:B------:R-:W-:Y:S02]  /*0b70*/  IMAD R4, R5, R14, R16 ;  /* 0x0000000e05047224 */ /* 0x000fe400078e0210 */
[----:B------:R-:W-:-:S03]  /*0b80*/  IMAD.MOV R16, RZ, RZ, -R7 ;  /* 0x000000ffff107224 */ /* 0x000fc600078e0a07 */
        /* <DEDUP_REMOVED lines=11> */
.L_x_786:
[----:B------:R-:W-:Y:S02]  /*0c40*/  ULDC UR4, c[0x0][0x278] ;  /* 0x00009e0000047ab9 */ /* 0x000fe40000000800 */
[----:B------:R-:W-:-:S04]  /*0c50*/  IMAD R4, R22, UR4, R27 ;  /* 0x0000000416047c24 */ /* 0x000fc8000f8e021b */
[----:B------:R-:W-:-:S07]  /*0c60*/  IMAD R16, R4, R7, RZ ;  /* 0x0000000704107224 */ /* 0x000fce00078e02ff */
.L_x_787:
        /* <DEDUP_REMOVED lines=15> */
[----:B------:R-:W-:-:S04]  /*0d60*/  IMAD.MOV.U32 R14, RZ, RZ, R20 ;  /* 0x000000ffff0e7224 */ /* 0x000fc800078e0014 */
[----:B0-----:R-:W0:Y:S02]  /*0d70*/  MUFU.RCP R10, R10 ;  /* 0x0000000a000a7308 */ /* 0x001e240000001000 */
[----:B0-----:R-:W-:Y:S01]  /*0d80*/  VIADD R4, R10, 0xffffffe ;  /* 0x0ffffffe0a047836 */ /* 0x001fe20000000000 */
[----:B------:R-:W-:-:S05]  /*0d90*/  IABS R10, R12 ;  /* 0x0000000c000a7213 */ /* 0x000fca0000000000 */
[----:B------:R0:W1:Y:S02]  /*0da0*/  F2I.FTZ.U32.TRUNC.NTZ R5, R4 ;  /* 0x0000000400057305 */ /* 0x000064000021f000 */
[----:B0-----:R-:W-:Y:S01]  /*0db0*/  HFMA2.MMA R4, -RZ, RZ, 0, 0 ;  /* 0x00000000ff047435 */ /* 0x001fe200000001ff */
[----:B-1----:R-:W-:-:S05]  /*0dc0*/  IADD3 R24, RZ, -R5, RZ ;  /* 0x80000005ff187210 */ /* 0x002fca0007ffe0ff */
[----:B------:R-:W-:-:S04]  /*0dd0*/  IMAD R13, R24, R7, RZ ;  /* 0x00000007180d7224 */ /* 0x000fc800078e02ff */
[----:B------:R-:W-:Y:S01]  /*0de0*/  IMAD.HI.U32 R4, R5, R13, R4 ;  /* 0x0000000d05047227 */ /* 0x000fe200078e0004 */
[----:B------:R-:W-:-:S07]  /*0df0*/  IADD3 R5, R8, -UR4, RZ ;  /* 0x8000000408057c10 */ /* 0x000fce000fffe0ff */
.L_x_791:
        /* <DEDUP_REMOVED lines=36> */
.L_x_789:
[----:B------:R-:W-:Y:S05]  /*1040*/  BSYNC B7 ;  /* 0x0000000000077941 */ /* 0x000fea0003800000 */
.L_x_788:
        /* <DEDUP_REMOVED lines=13> */
.L_x_832:
        /* <DEDUP_REMOVED lines=10> */
[----:B------:R-:W-:Y:S02]  /*11c0*/  ISETP.GT.AND P0, PT, R3, 0x3, PT ;  /* 0x000000030300780c */ /* 0x000fe40003f04270 */
[----:B------:R-:W-:-:S03]  /*11d0*/  IADD3 R6, R0, 0x1f, RZ ;  /* 0x0000001f00067810 */ /* 0x000fc60007ffe0ff */
[----:B------:R-:W-:Y:S01]  /*11e0*/  BSSY B0, `(.L_x_793) ;  /* 0x00000f4000007945 */ /* 0x000fe20003800000 */
[----:B------:R-:W-:-:S04]  /*11f0*/  SHF.R.S32.HI R11, RZ, 0x1f, R6 ;  /* 0x0000001fff0b7819 */ /* 0x000fc80000011406 */
[----:B------:R-:W-:Y:S01]  /*1200*/  LEA.HI R11, R11, R6, RZ, 0x5 ;  /* 0x000000060b0b7211 */ /* 0x000fe200078f28ff */
[----:B------:R-:W-:Y:S02]  /*1210*/  IMAD.MOV.U32 R6, RZ, RZ, RZ ;  /* 0x000000ffff067224 */ /* 0x000fe400078e00ff */
[----:B-1----:R-:W1:Y:S01]  /*1220*/  @!P0 S2R R5, SR_CgaCtaId ;  /* 0x0000000000058919 */ /* 0x002e620000008800 */
[----:B------:R-:W-:Y:S02]  /*1230*/  @!P0 MOV R2, 0x400 ;  /* 0x0000040000028802 */ /* 0x000fe40000000f00 */
[----:B------:R-:W-:Y:S02]  /*1240*/  LOP3.LUT R11, R11, 0xffffffe0, RZ, 0xc0, !PT ;  /* 0xffffffe00b0b7812 */ /* 0x000fe400078ec0ff */
[----:B------:R-:W-:Y:S02]  /*1250*/  @!P0 IADD3 R2, R2, 0xe0, RZ ;  /* 0x000000e002028810 */ /* 0x000fe40007ffe0ff */
[----:B------:R-:W-:-:S04]  /*1260*/  VIMNMX R0, R0, R11, PT ;  /* 0x0000000b00007248 */ /* 0x000fc80003fe0100 */
[----:B------:R-:W-:Y:S02]  /*1270*/  ISETP.GE.AND P2, PT, R23, R0, PT ;  /* 0x000000001700720c */ /* 0x000fe40003f46270 */
[----:B-1----:R-:W-:-:S05]  /*1280*/  @!P0 LEA R2, R5, R2, 0x18 ;  /* 0x0000000205028211 */ /* 0x002fca00078ec0ff */
[----:B------:R-:W-:-:S05]  /*1290*/  @!P0 IMAD R5, R3, 0x4, R2 ;  /* 0x0000000403058824 */ /* 0x000fca00078e0202 */
[----:B------:R-:W0:Y:S04]  /*12a0*/  @!P0 LDS R4, [R5] ;  /* 0x0000000005048984 */ /* 0x000e280000000800 */
[----:B0-----:R-:W0:Y:S02]  /*12b0*/  SHFL.BFLY PT, R7, R4, 0x2, 0x1f ;  /* 0x0c401f0004077f89 */ /* 0x001e2400000e0000 */
[----:B0-----:R-:W-:-:S05]  /*12c0*/  FMNMX.FTZ R7, R7, R4, !PT ;  /* 0x0000000407077209 */ /* 0x001fca0007810000 */
[----:B------:R-:W0:Y:S02]  /*12d0*/  SHFL.BFLY PT, R2, R7, 0x1, 0x1f ;  /* 0x0c201f0007027f89 */ /* 0x000e2400000e0000 */
[----:B0-----:R-:W-:-:S06]  /*12e0*/  FMNMX.FTZ R2, R7, R2, !PT ;  /* 0x0000000207027209 */ /* 0x001fcc0007810000 */
[----:B------:R-:W0:Y:S01]  /*12f0*/  SHFL.IDX PT, R2, R2, RZ, 0x1f ;  /* 0x00001fff02027589 */ /* 0x000e2200000e0000 */
        /* <DEDUP_REMOVED lines=17> */
.L_x_797:
        /* <DEDUP_REMOVED lines=11> */
.L_x_796:
[----:B------:R-:W-:Y:S05]  /*14c0*/  BSYNC B1 ;  /* 0x0000000000017941 */ /* 0x000fea0003800000 */
.L_x_795:
        /* <DEDUP_REMOVED lines=14> */
.L_x_800:
        /* <DEDUP_REMOVED lines=22> */
[----:B------:R-:W4:Y:S01]  /*1710*/  MUFU.EX2 R24, R24 ;  /* 0x0000001800187308 */ /* 0x000f220000000800 */
[----:B-----5:R-:W-:Y:S01]  /*1720*/  FADD.FTZ R19, -R2, R11 ;  /* 0x0000000b02137221 */ /* 0x020fe20000010100 */
[----:B------:R-:W-:-:S03]  /*1730*/  FMUL.FTZ R13, R13, 1.4426950216293334961 ;  /* 0x3fb8aa3b0d0d7820 */ /* 0x000fc60000410000 */
[----:B------:R-:W-:-:S03]  /*1740*/  FMUL.FTZ R26, R19, 1.4426950216293334961 ;  /* 0x3fb8aa3b131a7820 */ /* 0x000fc60000410000 */
[----:B------:R-:W5:Y:S01]  /*1750*/  MUFU.EX2 R18, R18 ;  /* 0x0000001200127308 */ /* 0x000f620000000800 */
[----:B-1----:R-:W-:Y:S01]  /*1760*/  FADD.FTZ R11, R17, R6 ;  /* 0x00000006110b7221 */ /* 0x002fe20000010000 */
[----:B------:R-:W1:Y:S04]  /*1770*/  LDS R19, [R5+0x1000] ;  /* 0x0010000005137984 */ /* 0x000e680000000800 */
[----:B------:R0:W-:Y:S02]  /*1780*/  STS [R5+-0x400], R17 ;  /* 0xfffc001105007388 */ /* 0x0001e40000000800 */
[----:B------:R-:W2:Y:S01]  /*1790*/  MUFU.EX2 R12, R12 ;  /* 0x0000000c000c7308 */ /* 0x000ea20000000800 */
[----:B----4-:R-:W-:Y:S01]  /*17a0*/  FADD.FTZ R11, R11, R24 ;  /* 0x000000180b0b7221 */ /* 0x010fe20000010000 */
[----:B------:R-:W-:Y:S06]  /*17b0*/  STS [R5+-0x200], R24 ;  /* 0xfffe001805007388 */ /* 0x000fec0000000800 */
[----:B------:R4:W3:Y:S01]  /*17c0*/  MUFU.EX2 R14, R13 ;  /* 0x0000000d000e7308 */ /* 0x0008e20000000800 */
[----:B-----5:R-:W-:Y:S01]  /*17d0*/  FADD.FTZ R11, R11, R18 ;  /* 0x000000120b0b7221 */ /* 0x020fe20000010000 */
[----:B------:R5:W-:Y:S01]  /*17e0*/  STS [R5], R18 ;  /* 0x0000001205007388 */ /* 0x000be20000000800 */
[----:B0-----:R-:W-:-:S04]  /*17f0*/  FADD.FTZ R15, -R2, R15 ;  /* 0x0000000f020f7221 */ /* 0x001fc80000010100 */
[----:B------:R-:W-:Y:S01]  /*1800*/  FMUL.FTZ R28, R15, 1.4426950216293334961 ;  /* 0x3fb8aa3b0f1c7820 */ /* 0x000fe20000410000 */
[----:B--2---:R-:W-:Y:S01]  /*1810*/  FADD.FTZ R17, R11, R12 ;  /* 0x0000000c0b117221 */ /* 0x004fe20000010000 */
[----:B----4-:R-:W0:Y:S01]  /*1820*/  LDS R13, [R5+0x1200] ;  /* 0x00120000050d7984 */ /* 0x010e220000000800 */
[----:B------:R-:W2:Y:S01]  /*1830*/  MUFU.EX2 R26, R26 ;  /* 0x0000001a001a7308 */ /* 0x000ea20000000800 */
[C---:B-----5:R-:W-:Y:S01]  /*1840*/  FADD.FTZ R18, -R2.reuse, R31 ;  /* 0x0000001f02127221 */ /* 0x060fe20000010100 */
[C---:B------:R-:W-:Y:S01]  /*1850*/  FADD.FTZ R27, -R2.reuse, R27 ;  /* 0x0000001b021b7221 */ /* 0x040fe20000010100 */
[----:B------:R-:W4:Y:S01]  /*1860*/  LDS R11, [R5+0x1400] ;  /* 0x00140000050b7984 */ /* 0x000f220000000800 */
[----:B---3--:R-:W-:Y:S01]  /*1870*/  FADD.FTZ R29, -R2, R29 ;  /* 0x0000001d021d7221 */ /* 0x008fe20000010100 */
[----:B------:R-:W-:Y:S02]  /*1880*/  FADD.FTZ R33, R17, R14 ;  /* 0x0000000e11217221 */ /* 0x000fe40000010000 */
[----:B------:R-:W3:Y:S01]  /*1890*/  LDS R15, [R5+0x1800] ;  /* 0x00180000050f7984 */ /* 0x000ee20000000800 */
[----:B------:R-:W-:-:S03]  /*18a0*/  FMUL.FTZ R24, R29, 1.4426950216293334961 ;  /* 0x3fb8aa3b1d187820 */ /* 0x000fc60000410000 */
[----:B------:R-:W5:Y:S03]  /*18b0*/  LDS R17, [R5+0x1600] ;  /* 0x0016000005117984 */ /* 0x000f660000000800 */
[----:B------:R-:W0:Y:S01]  /*18c0*/  MUFU.EX2 R24, R24 ;  /* 0x0000001800187308 */ /* 0x000e220000000800 */
[----:B------:R-:W5:Y:S01]  /*18d0*/  LDS R31, [R5+0x1a00] ;  /* 0x001a0000051f7984 */ /* 0x000f620000000800 */
[----:B-1----:R-:W-:Y:S01]  /*18e0*/  FADD.FTZ R19, -R2, R19 ;  /* 0x0000001302137221 */ /* 0x002fe20000010100 */
[----:B--2---:R-:W-:Y:S02]  /*18f0*/  FADD.FTZ R6, R33, R26 ;  /* 0x0000001a21067221 */ /* 0x004fe40000010000 */
[----:B------:R1:W-:Y:S01]  /*1900*/  STS [R5+0x400], R14 ;  /* 0x0004000e05007388 */ /* 0x0003e20000000800 */
[----:B------:R-:W-:-:S03]  /*1910*/  FMUL.FTZ R19, R19, 1.4426950216293334961 ;  /* 0x3fb8aa3b13137820 */ /* 0x000fc60000410000 */
[----:B------:R2:W-:Y:S04]  /*1920*/  STS [R5+0x200], R12 ;  /* 0x0002000c05007388 */ /* 0x0005e80000000800 */
[----:B------:R5:W-:Y:S01]  /*1930*/  STS [R5+0x600], R26 ;  /* 0x0006001a05007388 */ /* 0x000be20000000800 */
[----:B-1----:R-:W-:Y:S01]  /*1940*/  FMUL.FTZ R14, R18, 1.4426950216293334961 ;  /* 0x3fb8aa3b120e7820 */ /* 0x002fe20000410000 */
[----:B------:R-:W-:Y:S02]  /*1950*/  FMUL.FTZ R18, R27, 1.4426950216293334961 ;  /* 0x3fb8aa3b1b127820 */ /* 0x000fe40000410000 */
[----:B0-----:R-:W-:Y:S01]  /*1960*/  STS [R5+0xe00], R24 ;  /* 0x000e001805007388 */ /* 0x001fe20000000800 */
[----:B--2---:R-:W0:Y:S01]  /*1970*/  MUFU.EX2 R12, R28 ;  /* 0x0000001c000c7308 */ /* 0x004e220000000800 */
[----:B------:R-:W-:-:S07]  /*1980*/  FADD.FTZ R13, -R2, R13 ;  /* 0x0000000d020d7221 */ /* 0x000fce0000010100 */
[----:B------:R-:W1:Y:S01]  /*1990*/  MUFU.EX2 R14, R14 ;  /* 0x0000000e000e7308 */ /* 0x000e620000000800 */
[----:B----4-:R-:W-:Y:S01]  /*19a0*/  FADD.FTZ R11, -R2, R11 ;  /* 0x0000000b020b7221 */ /* 0x010fe20000010100 */
[----:B------:R-:W-:-:S03]  /*19b0*/  FMUL.FTZ R13, R13, 1.4426950216293334961 ;  /* 0x3fb8aa3b0d0d7820 */ /* 0x000fc60000410000 */
[----:B------:R-:W-:Y:S01]  /*19c0*/  FMUL.FTZ R30, R11, 1.4426950216293334961 ;  /* 0x3fb8aa3b0b1e7820 */ /* 0x000fe20000410000 */
[----:B---3--:R-:W-:Y:S02]  /*19d0*/  FADD.FTZ R15, -R2, R15 ;  /* 0x0000000f020f7221 */ /* 0x008fe40000010100 */
[----:B------:R-:W2:Y:S01]  /*19e0*/  MUFU.EX2 R18, R18 ;  /* 0x0000001200127308 */ /* 0x000ea20000000800 */
[----:B0-----:R-:W-:Y:S01]  /*19f0*/  FADD.FTZ R11, R6, R12 ;  /* 0x0000000c060b7221 */ /* 0x001fe20000010000 */
[C---:B-----5:R-:W-:Y:S01]  /*1a00*/  FADD.FTZ R17, -R2.reuse, R17 ;  /* 0x0000001102117221 */ /* 0x060fe20000010100 */
[----:B------:R-:W-:Y:S01]  /*1a10*/  FMUL.FTZ R15, R15, 1.4426950216293334961 ;  /* 0x3fb8aa3b0f0f7820 */ /* 0x000fe20000410000 */
[----:B------:R-:W-:Y:S02]  /*1a20*/  STS [R5+0x800], R12 ;  /* 0x0008000c05007388 */ /* 0x000fe40000000800 */
[----:B------:R-:W-:Y:S01]  /*1a30*/  FMUL.FTZ R17, R17, 1.4426950216293334961 ;  /* 0x3fb8aa3b11117820 */ /* 0x000fe20000410000 */
[----:B------:R-:W-:Y:S01]  /*1a40*/  FADD.FTZ R31, -R2, R31 ;  /* 0x0000001f021f7221 */ /* 0x000fe20000010100 */
[----:B------:R-:W0:Y:S01]  /*1a50*/  MUFU.EX2 R26, R19 ;  /* 0x00000013001a7308 */ /* 0x000e220000000800 */
[----:B-1----:R-:W-:Y:S01]  /*1a60*/  FADD.FTZ R11, R11, R14 ;  /* 0x0000000e0b0b7221 */ /* 0x002fe20000010000 */
[----:B------:R-:W-:Y:S01]  /*1a70*/  STS [R5+0xa00], R14 ;  /* 0x000a000e05007388 */ /* 0x000fe20000000800 */
[----:B------:R-:W-:-:S05]  /*1a80*/  FMUL.FTZ R31, R31, 1.4426950216293334961 ;  /* 0x3fb8aa3b1f1f7820 */ /* 0x000fca0000410000 */
[----:B------:R-:W1:Y:S01]  /*1a90*/  MUFU.EX2 R28, R13 ;  /* 0x0000000d001c7308 */ /* 0x000e620000000800 */
[----:B--2---:R-:W-:Y:S01]  /*1aa0*/  FADD.FTZ R11, R11, R18 ;  /* 0x000000120b0b7221 */ /* 0x004fe20000010000 */
[----:B------:R-:W-:Y:S03]  /*1ab0*/  STS [R5+0xc00], R18 ;  /* 0x000c001205007388 */ /* 0x000fe60000000800 */
[----:B------:R-:W-:-:S03]  /*1ac0*/  FADD.FTZ R11, R11, R24 ;  /* 0x000000180b0b7221 */ /* 0x000fc60000010000 */
        /* <DEDUP_REMOVED lines=18> */
.L_x_799:
[----:B------:R-:W-:Y:S05]  /*1bf0*/  BSYNC B1 ;  /* 0x0000000000017941 */ /* 0x000fea0003800000 */
.L_x_798:
        /* <DEDUP_REMOVED lines=55> */
.L_x_802:
[----:B------:R-:W-:Y:S05]  /*1f70*/  BSYNC B1 ;  /* 0x0000000000017941 */ /* 0x000fea0003800000 */
.L_x_801:
        /* <DEDUP_REMOVED lines=26> */
.L_x_794:
[----:B------:R-:W-:Y:S05]  /*2120*/  BSYNC B0 ;  /* 0x0000000000007941 */ /* 0x000fea0003800000 */
.L_x_793:
        /* <DEDUP_REMOVED lines=38> */
[----:B------:R-:W-:Y:S02]  /*2390*/  ISETP.GE.U32.AND P2, PT, R7, 0x180, PT ;  /* 0x000001800700780c */ /* 0x000fe40003f46070 */
[----:B------:R-:W-:Y:S01]  /*23a0*/  LOP3.LUT P0, R4, R2, 0x3, RZ, 0xc0, !PT ;  /* 0x0000000302047812 */ /* 0x000fe2000780c0ff */
[----:B0-----:R-:W-:Y:S01]  /*23b0*/  FADD.FTZ R2, R5, 9.9999999747524270788e-07 ;  /* 0x358637bd05027421 */ /* 0x001fe20000010000 */
[----:B------:R-:W-:-:S05]  /*23c0*/  IMAD.MOV.U32 R5, RZ, RZ, R23 ;  /* 0x000000ffff057224 */ /* 0x000fca00078e0017 */
[----:B------:R-:W0:Y:S06]  /*23d0*/  MUFU.RCP R2, R2 ;  /* 0x0000000200027308 */ /* 0x000e2c0000001000 */
[----:B------:R-:W-:Y:S05]  /*23e0*/  @!P0 BRA `(.L_x_806) ;  /* 0x0000000000388947 */ /* 0x000fea0003800000 */
[----:B------:R-:W1:Y:S01]  /*23f0*/  S2UR UR5, SR_CgaCtaId ;  /* 0x00000000000579c3 */ /* 0x000e620000008800 */
[----:B------:R-:W-:Y:S01]  /*2400*/  UMOV UR4, 0x400 ;  /* 0x0000040000047882 */ /* 0x000fe20000000000 */
[----:B------:R-:W-:Y:S01]  /*2410*/  MOV R5, R23 ;  /* 0x0000001700057202 */ /* 0x000fe20000000f00 */
[----:B------:R-:W-:-:S04]  /*2420*/  UIADD3 UR4, UR4, 0x100, URZ ;  /* 0x0000010004047890 */ /* 0x000fc8000fffe03f */
[----:B-1----:R-:W-:-:S06]  /*2430*/  ULEA UR4, UR5, UR4, 0x18 ;  /* 0x0000000405047291 */ /* 0x002fcc000f8ec03f */
[----:B------:R-:W-:-:S07]  /*2440*/  LEA R6, R23, UR4, 0x2 ;  /* 0x0000000417067c11 */ /* 0x000fce000f8e10ff */
.L_x_807:
        /* <DEDUP_REMOVED lines=8> */
.L_x_806:
[----:B------:R-:W-:Y:S05]  /*24d0*/  BSYNC B1 ;  /* 0x0000000000017941 */ /* 0x000fea0003800000 */
.L_x_805:
        /* <DEDUP_REMOVED lines=14> */
.L_x_810:
        /* <DEDUP_REMOVED lines=52> */
.L_x_809:
[----:B------:R-:W-:Y:S05]  /*2900*/  BSYNC B1 ;  /* 0x0000000000017941 */ /* 0x000fea0003800000 */
.L_x_808:
        /* <DEDUP_REMOVED lines=31> */
.L_x_812:
[----:B------:R-:W-:Y:S05]  /*2b00*/  BSYNC B1 ;  /* 0x0000000000017941 */ /* 0x000fea0003800000 */
.L_x_811:
        /* <DEDUP_REMOVED lines=14> */
.L_x_804:
[----:B------:R-:W-:Y:S05]  /*2bf0*/  BSYNC B0 ;  /* 0x0000000000007941 */ /* 0x000fea0003800000 */
.L_x_803:
[----:B------:R-:W-:Y:S06]  /*2c00*/  BAR.SYNC.DEFER_BLOCKING 0x0 ;  /* 0x0000000000007b1d */ /* 0x000fec0000010000 */
[----:B------:R-:W-:Y:S04]  /*2c10*/  BSSY B6, `(.L_x_813) ;  /* 0x000003c000067945 */ /* 0x000fe80003800000 */
[----:B------:R-:W-:Y:S05]  /*2c20*/  @P1 BRA `(.L_x_814) ;  /* 0x0000000000e81947 */ /* 0x000fea0003800000 */
[----:B------:R-:W2:Y:S01]  /*2c30*/  LDC R14, c[0x0][0x280] ;  /* 0x0000a000ff0e7b82 */ /* 0x000ea20000000800 */
[----:B-1----:R-:W1:Y:S01]  /*2c40*/  I2F.RP R11, R10 ;  /* 0x0000000a000b7306 */ /* 0x002e620000209400 */
[----:B------:R-:W-:Y:S01]  /*2c50*/  HFMA2.MMA R6, -RZ, RZ, 0, 0 ;  /* 0x00000000ff067435 */ /* 0x000fe200000001ff */
[----:B------:R-:W-:Y:S02]  /*2c60*/  ULDC UR4, c[0x0][0x27c] ;  /* 0x00009f0000047ab9 */ /* 0x000fe40000000800 */
[----:B------:R-:W-:-:S03]  /*2c70*/  VIADD R8, R8, -UR4 ;  /* 0x8000000408087c36 */ /* 0x000fc60008000000 */
[----:B0-----:R-:W0:Y:S01]  /*2c80*/  LDC R2, c[0x0][0x284] ;  /* 0x0000a100ff027b82 */ /* 0x001e220000000800 */
[----:B-1----:R-:W1:Y:S01]  /*2c90*/  MUFU.RCP R11, R11 ;  /* 0x0000000b000b7308 */ /* 0x002e620000001000 */
[----:B--2---:R-:W-:Y:S02]  /*2ca0*/  IABS R0, R14 ;  /* 0x0000000e00007213 */ /* 0x004fe40000000000 */
[----:B------:R-:W-:-:S05]  /*2cb0*/  ISETP.NE.AND P1, PT, R14, RZ, PT ;  /* 0x000000ff0e00720c */ /* 0x000fca0003f25270 */
[----:B------:R-:W2:Y:S01]  /*2cc0*/  I2F.RP R12, R0 ;  /* 0x00000000000c7306 */ /* 0x000ea20000209400 */
[----:B0-----:R-:W-:Y:S02]  /*2cd0*/  ISETP.NE.AND P2, PT, R2, RZ, PT ;  /* 0x000000ff0200720c */ /* 0x001fe40003f45270 */
[----:B-1----:R-:W-:-:S06]  /*2ce0*/  IADD3 R7, R11, 0xffffffe, RZ ;  /* 0x0ffffffe0b077810 */ /* 0x002fcc0007ffe0ff */
[----:B------:R-:W0:Y:S08]  /*2cf0*/  F2I.FTZ.U32.TRUNC.NTZ R7, R7 ;  /* 0x0000000700077305 */ /* 0x000e30000021f000 */
[----:B--2---:R-:W1:Y:S01]  /*2d00*/  MUFU.RCP R12, R12 ;  /* 0x0000000c000c7308 */ /* 0x004e620000001000 */
[----:B0-----:R-:W-:-:S05]  /*2d10*/  IADD3 R13, RZ, -R7, RZ ;  /* 0x80000007ff0d7210 */ /* 0x001fca0007ffe0ff */
[----:B------:R-:W-:-:S04]  /*2d20*/  IMAD R13, R13, R10, RZ ;  /* 0x0000000a0d0d7224 */ /* 0x000fc800078e02ff */
[----:B------:R-:W-:-:S04]  /*2d30*/  IMAD.HI.U32 R6, R7, R13, R6 ;  /* 0x0000000d07067227 */ /* 0x000fc800078e0006 */
[----:B-1----:R-:W-:-:S04]  /*2d40*/  VIADD R4, R12, 0xffffffe ;  /* 0x0ffffffe0c047836 */ /* 0x002fc80000000000 */
[----:B------:R0:W1:Y:S02]  /*2d50*/  F2I.FTZ.U32.TRUNC.NTZ R5, R4 ;  /* 0x0000000400057305 */ /* 0x000064000021f000 */
[----:B0-----:R-:W-:Y:S02]  /*2d60*/  IMAD.MOV.U32 R4, RZ, RZ, RZ ;  /* 0x000000ffff047224 */ /* 0x001fe400078e00ff */
[----:B-1----:R-:W-:-:S04]  /*2d70*/  IMAD.MOV R11, RZ, RZ, -R5 ;  /* 0x000000ffff0b7224 */ /* 0x002fc800078e0a05 */
[----:B------:R-:W-:-:S04]  /*2d80*/  IMAD R7, R11, R0, RZ ;  /* 0x000000000b077224 */ /* 0x000fc800078e02ff */
[----:B------:R-:W-:Y:S01]  /*2d90*/  IMAD.HI.U32 R5, R5, R7, R4 ;  /* 0x0000000705057227 */ /* 0x000fe200078e0004 */
[----:B------:R-:W-:Y:S02]  /*2da0*/  IABS R7, R2 ;  /* 0x0000000200077213 */ /* 0x000fe40000000000 */
[----:B------:R-:W-:-:S07]  /*2db0*/  MOV R4, R20 ;  /* 0x0000001400047202 */ /* 0x000fce0000000f00 */
.L_x_816:
        /* <DEDUP_REMOVED lines=31> */
[----:B------:R-:W-:-:S13]  /*2fb0*/  ISETP.GE.AND P0, PT, R4, R9, PT ;  /* 0x000000090400720c */ /* 0x000fda0003f06270 */
[----:B------:R-:W-:Y:S05]  /*2fc0*/  @!P0 BRA `(.L_x_816) ;  /* 0xfffffffc007c8947 */ /* 0x000fea000383ffff */
.L_x_814:
[----:B------:R-:W-:Y:S05]  /*2fd0*/  BSYNC B6 ;  /* 0x0000000000067941 */ /* 0x000fea0003800000 */
.L_x_813:
[----:B------:R-:W-:-:S03]  /*2fe0*/  UMOV UR4, 0xffffffff ;  /* 0xffffffff00047882 */ /* 0x000fc60000000000 */
[----:B------:R-:W-:Y:S05]  /*2ff0*/  BRA.DIV UR4, `(.L_x_817) ;  /* 0x0000001604847947 */ /* 0x000fea000b800000 */
[----:B-1----:R-:W-:Y:S01]  /*3000*/  IMAD.MOV.U32 R7, RZ, RZ, RZ ;  /* 0x000000ffff077224 */ /* 0x002fe200078e00ff */
[----:B------:R-:W-:Y:S01]  /*3010*/  CS2R R16, SRZ ;  /* 0x0000000000107805 */ /* 0x000fe2000001ff00 */
[----:B------:R-:W-:Y:S01]  /*3020*/  HFMA2.MMA R8, -RZ, RZ, 0, 0 ;  /* 0x00000000ff087435 */ /* 0x000fe200000001ff */
[----:B------:R-:W-:Y:S02]  /*3030*/  IMAD.MOV.U32 R14, RZ, RZ, RZ ;  /* 0x000000ffff0e7224 */ /* 0x000fe400078e00ff */
[----:B------:R-:W-:Y:S01]  /*3040*/  FADD.FTZ R7, RZ, R7 ;  /* 0x00000007ff077221 */ /* 0x000fe20000010000 */
[----:B------:R-:W-:Y:S01]  /*3050*/  MOV R4, RZ ;  /* 0x000000ff00047202 */ /* 0x000fe20000000f00 */
[----:B------:R-:W-:Y:S02]  /*3060*/  IMAD.MOV.U32 R18, RZ, RZ, RZ ;  /* 0x000000ffff127224 */ /* 0x000fe400078e00ff */
[----:B------:R-:W-:Y:S01]  /*3070*/  FADD.FTZ R16, RZ, R16 ;  /* 0x00000010ff107221 */ /* 0x000fe20000010000 */
[--C-:B------:R-:W-:Y:S01]  /*3080*/  FADD.FTZ R29, RZ, R14.reuse ;  /* 0x0000000eff1d7221 */ /* 0x100fe20000010000 */
[----:B------:R-:W1:Y:S01]  /*3090*/  SHFL.BFLY PT, R6, R7, 0x1, 0x1f ;  /* 0x0c201f0007067f89 */ /* 0x000e6200000e0000 */
[----:B------:R-:W-:Y:S01]  /*30a0*/  FADD.FTZ R17, RZ, R17 ;  /* 0x00000011ff117221 */ /* 0x000fe20000010000 */
[----:B------:R-:W-:Y:S01]  /*30b0*/  FADD.FTZ R10, RZ, R14 ;  /* 0x0000000eff0a7221 */ /* 0x000fe20000010000 */
[----:B------:R-:W-:Y:S01]  /*30c0*/  FADD.FTZ R8, RZ, R8 ;  /* 0x00000008ff087221 */ /* 0x000fe20000010000 */
[----:B------:R-:W2:Y:S01]  /*30d0*/  SHFL.BFLY PT, R9, R16, 0x1, 0x1f ;  /* 0x0c201f0010097f89 */ /* 0x000ea200000e0000 */
[----:B------:R-:W-:Y:S01]  /*30e0*/  FADD.FTZ R27, RZ, R14 ;  /* 0x0000000eff1b7221 */ /* 0x000fe20000010000 */
[----:B------:R-:W-:Y:S01]  /*30f0*/  FADD.FTZ R4, RZ, R4 ;  /* 0x00000004ff047221 */ /* 0x000fe20000010000 */
[----:B------:R-:W-:Y:S01]  /*3100*/  MOV R26, RZ ;  /* 0x000000ff001a7202 */ /* 0x000fe20000000f00 */
[----:B0-----:R-:W0:Y:S01]  /*3110*/  SHFL.BFLY PT, R5, R8, 0x1, 0x1f ;  /* 0x0c201f0008057f89 */ /* 0x001e2200000e0000 */
[----:B------:R-:W-:Y:S01]  /*3120*/  FADD.FTZ R18, RZ, R18 ;  /* 0x00000012ff127221 */ /* 0x000fe20000010000 */
[----:B------:R-:W-:-:S02]  /*3130*/  FADD.FTZ R24, RZ, R14 ;  /* 0x0000000eff187221 */ /* 0x000fc40000010000 */
[----:B------:R-:W3:Y:S01]  /*3140*/  SHFL.BFLY PT, R28, R29, 0x1, 0x1f ;  /* 0x0c201f001d1c7f89 */ /* 0x000ee200000e0000 */
[----:B------:R-:W-:-:S03]  /*3150*/  FADD.FTZ R26, RZ, R26 ;  /* 0x0000001aff1a7221 */ /* 0x000fc60000010000 */
[----:B------:R-:W4:Y:S04]  /*3160*/  SHFL.BFLY PT, R2, R17, 0x1, 0x1f ;  /* 0x0c201f0011027f89 */ /* 0x000f2800000e0000 */
[----:B------:R-:W5:Y:S04]  /*3170*/  SHFL.BFLY PT, R19, R10, 0x1, 0x1f ;  /* 0x0c201f000a137f89 */ /* 0x000f6800000e0000 */
[----:B------:R-:W5:Y:S01]  /*3180*/  SHFL.BFLY PT, R0, R27, 0x1, 0x1f ;  /* 0x0c201f001b007f89 */ /* 0x000f6200000e0000 */
[----:B-1----:R-:W-:-:S03]  /*3190*/  FADD.FTZ R6, R7, R6 ;  /* 0x0000000607067221 */ /* 0x002fc60000010000 */
[----:B------:R-:W1:Y:S01]  /*31a0*/  SHFL.BFLY PT, R7, R4, 0x1, 0x1f ;  /* 0x0c201f0004077f89 */ /* 0x000e6200000e0000 */
[----:B--2---:R-:W-:Y:S01]  /*31b0*/  FADD.FTZ R9, R16, R9 ;  /* 0x0000000910097221 */ /* 0x004fe20000010000 */
[----:B------:R-:W-:Y:S01]  /*31c0*/  HFMA2.MMA R16, -RZ, RZ, 0, 0 ;  /* 0x00000000ff107435 */ /* 0x000fe200000001ff */
[----:B0-----:R-:W-:Y:S01]  /*31d0*/  FADD.FTZ R5, R8, R5 ;  /* 0x0000000508057221 */ /* 0x001fe20000010000 */
[----:B------:R-:W-:Y:S01]  /*31e0*/  IMAD.MOV.U32 R8, RZ, RZ, RZ ;  /* 0x000000ffff087224 */ /* 0x000fe200078e00ff */
[----:B------:R-:W-:Y:S01]  /*31f0*/  SHFL.BFLY PT, R14, R26, 0x1, 0x1f ;  /* 0x0c201f001a0e7f89 */ /* 0x000fe200000e0000 */
[----:B---3--:R-:W-:Y:S02]  /*3200*/  FADD.FTZ R28, R29, R28 ;  /* 0x0000001c1d1c7221 */ /* 0x008fe40000010000 */
[----:B------:R-:W-:Y:S01]  /*3210*/  FADD.FTZ R8, RZ, R8 ;  /* 0x00000008ff087221 */ /* 0x000fe20000010000 */
[----:B------:R-:W-:Y:S01]  /*3220*/  IMAD.MOV.U32 R29, RZ, RZ, RZ ;  /* 0x000000ffff1d7224 */ /* 0x000fe200078e00ff */
[----:B------:R-:W-:Y:S02]  /*3230*/  SHFL.BFLY PT, R11, R24, 0x1, 0x1f ;  /* 0x0c201f00180b7f89 */ /* 0x000fe400000e0000 */
[----:B------:R-:W-:Y:S01]  /*3240*/  FADD.FTZ R16, RZ, R16 ;  /* 0x00000010ff107221 */ /* 0x000fe20000010000 */
[----:B----4-:R-:W-:Y:S01]  /*3250*/  FADD.FTZ R2, R17, R2 ;  /* 0x0000000211027221 */ /* 0x010fe20000010000 */
[----:B------:R-:W-:Y:S01]  /*3260*/  FADD.FTZ R29, RZ, R29 ;  /* 0x0000001dff1d7221 */ /* 0x000fe20000010000 */
[----:B------:R-:W0:Y:S01]  /*3270*/  SHFL.BFLY PT, R17, R8, 0x1, 0x1f ;  /* 0x0c201f0008117f89 */ /* 0x000e2200000e0000 */
[----:B-----5:R-:W-:-:S03]  /*3280*/  FADD.FTZ R10, R10, R19 ;  /* 0x000000130a0a7221 */ /* 0x020fc60000010000 */
[----:B------:R-:W2:Y:S01]  /*3290*/  SHFL.BFLY PT, R19, R16, 0x1, 0x1f ;  /* 0x0c201f0010137f89 */ /* 0x000ea200000e0000 */
[----:B------:R-:W-:-:S03]  /*32a0*/  FADD.FTZ R0, R27, R0 ;  /* 0x000000001b007221 */ /* 0x000fc60000010000 */
[----:B------:R-:W3:Y:S01]  /*32b0*/  SHFL.BFLY PT, R27, R18, 0x1, 0x1f ;  /* 0x0c201f00121b7f89 */ /* 0x000ee200000e0000 */
[----:B-1----:R-:W-:-:S03]  /*32c0*/  FADD.FTZ R7, R4, R7 ;  /* 0x0000000704077221 */ /* 0x002fc60000010000 */
[----:B------:R1:W4:Y:S01]  /*32d0*/  SHFL.BFLY PT, R4, R29, 0x1, 0x1f ;  /* 0x0c201f001d047f89 */ /* 0x00032200000e0000 */
[----:B0-----:R-:W-:Y:S01]  /*32e0*/  FADD.FTZ R17, R8, R17 ;  /* 0x0000001108117221 */ /* 0x001fe20000010000 */
[----:B------:R-:W-:Y:S01]  /*32f0*/  FADD.FTZ R8, R26, R14 ;  /* 0x0000000e1a087221 */ /* 0x000fe20000010000 */
[----:B--2---:R-:W-:Y:S01]  /*3300*/  FADD.FTZ R19, R16, R19 ;  /* 0x0000001310137221 */ /* 0x004fe20000010000 */
[----:B------:R-:W-:Y:S01]  /*3310*/  FADD.FTZ R16, R24, R11 ;  /* 0x0000000b18107221 */ /* 0x000fe20000010000 */
[----:B-1-3--:R-:W-:-:S07]  /*3320*/  FADD.FTZ R27, R18, R27 ;  /* 0x0000001b121b7221 */ /* 0x00afce0000010000 */
.L_x_861:
        /* <DEDUP_REMOVED lines=8> */
[----:B------:R-:W-:Y:S01]  /*33b0*/  ISETP.NE.AND P0, PT, R11, RZ, PT ;  /* 0x000000ff0b00720c */ /* 0x000fe20003f05270 */
[----:B----4-:R-:W-:Y:S01]  /*33c0*/  FADD.FTZ R29, R29, R4 ;  /* 0x000000041d1d7221 */ /* 0x010fe20000010000 */
[C---:B------:R-:W-:Y:S02]  /*33d0*/  LOP3.LUT R3, R23.reuse, 0xffffffc0, RZ, 0xc0, !PT ;  /* 0xffffffc017037812 */ /* 0x040fe400078ec0ff */
[----:B------:R-:W-:Y:S01]  /*33e0*/  IADD3 R13, R23, 0x1f, RZ ;  /* 0x0000001f170d7810 */ /* 0x000fe20007ffe0ff */
[----:B------:R-:W-:Y:S01]  /*33f0*/  BSSY B0, `(.L_x_818) ;  /* 0x000001a000007945 */ /* 0x000fe20003800000 */
[----:B------:R-:W-:Y:S02]  /*3400*/  ISETP.NE.OR P5, PT, R3, 0x40, P0 ;  /* 0x000000400300780c */ /* 0x000fe400007a5670 */
[----:B------:R-:W-:Y:S02]  /*3410*/  ISETP.GT.U32.AND P3, PT, R13, 0x3e, PT ;  /* 0x0000003e0d00780c */ /* 0x000fe40003f64070 */
[----:B------:R-:W-:-:S02]  /*3420*/  SHF.R.S32.HI R13, RZ, 0x2, R12 ;  /* 0x00000002ff0d7819 */ /* 0x000fc4000001140c */
[C---:B------:R-:W-:Y:S02]  /*3430*/  LOP3.LUT R11, R23.reuse, 0xffffffe0, RZ, 0xc0, !PT ;  /* 0xffffffe0170b7812 */ /* 0x040fe400078ec0ff */
[----:B------:R-:W-:Y:S01]  /*3440*/  ISETP.GT.OR P1, PT, R23, 0x3f, P0 ;  /* 0x0000003f1700780c */ /* 0x000fe20000724670 */
[----:B------:R-:W-:Y:S01]  /*3450*/  IMAD R3, R20, 0x70, R13 ;  /* 0x0000007014037824 */ /* 0x000fe200078e020d */
[----:B------:R-:W-:Y:S01]  /*3460*/  ISETP.NE.OR P4, PT, R11, 0x20, P0 ;  /* 0x000000200b00780c */ /* 0x000fe20000785670 */
[----:B0-----:R-:W-:Y:S01]  /*3470*/  ULEA UR4, UR5, UR4, 0x18 ;  /* 0x0000000405047291 */ /* 0x001fe2000f8ec03f */
[----:B------:R-:W-:-:S05]  /*3480*/  ISETP.GT.OR P2, PT, R23, 0x1f, P0 ;  /* 0x0000001f1700780c */ /* 0x000fca0000744670 */
[----:B------:R-:W-:Y:S01]  /*3490*/  LEA R3, R3, UR4, 0x2 ;  /* 0x0000000403037c11 */ /* 0x000fe2000f8e10ff */
[----:B------:R-:W-:Y:S07]  /*34a0*/  @P5 BRA `(.L_x_819) ;  /* 0x0000000000385947 */ /* 0x000fee0003800000 */
        /* <DEDUP_REMOVED lines=14> */
.L_x_819:
[----:B------:R-:W-:Y:S05]  /*3590*/  BSYNC B0 ;  /* 0x0000000000007941 */ /* 0x000fea0003800000 */
.L_x_818:
        /* <DEDUP_REMOVED lines=23> */
[----:B------:R-:W-:Y:S01]  /*3710*/  FADD.FTZ R28, R28, R33 ;  /* 0x000000211c1c7221 */ /* 0x000fe20000010000 */
[----:B------:R-:W-:Y:S01]  /*3720*/  FADD.FTZ R19, R19, R14 ;  /* 0x0000000e13137221 */ /* 0x000fe20000010000 */
[----:B------:R-:W-:Y:S01]  /*3730*/  FADD.FTZ R27, R27, R18 ;  /* 0x000000121b1b7221 */ /* 0x000fe20000010000 */
[----:B------:R-:W-:Y:S01]  /*3740*/  FADD.FTZ R29, R29, R20 ;  /* 0x000000141d1d7221 */ /* 0x000fe20000010000 */
[----:B0-----:R-:W-:Y:S01]  /*3750*/  FADD.FTZ R8, R8, R11 ;  /* 0x0000000b08087221 */ /* 0x001fe20000010000 */
[----:B-1----:R-:W-:Y:S01]  /*3760*/  FADD.FTZ R16, R16, R15 ;  /* 0x0000000f10107221 */ /* 0x002fe20000010000 */
[----:B--2---:R-:W-:Y:S01]  /*3770*/  FADD.FTZ R7, R7, R4 ;  /* 0x0000000407077221 */ /* 0x004fe20000010000 */
[----:B---3--:R-:W-:-:S07]  /*3780*/  FADD.FTZ R17, R17, R12 ;  /* 0x0000000c11117221 */ /* 0x008fce0000010000 */
.L_x_821:
[----:B------:R-:W-:Y:S05]  /*3790*/  BSYNC B0 ;  /* 0x0000000000007941 */ /* 0x000fea0003800000 */
.L_x_820:
        /* <DEDUP_REMOVED lines=17> */
.L_x_823:
[----:B------:R-:W-:Y:S05]  /*38b0*/  BSYNC B0 ;  /* 0x0000000000007941 */ /* 0x000fea0003800000 */
.L_x_822:
        /* <DEDUP_REMOVED lines=32> */
.L_x_825:
[----:B------:R-:W-:Y:S05]  /*3ac0*/  BSYNC B0 ;  /* 0x0000000000007941 */ /* 0x000fea0003800000 */
.L_x_824:
[----:B------:R-:W-:Y:S06]  /*3ad0*/  BAR.SYNC.DEFER_BLOCKING 0x0 ;  /* 0x0000000000007b1d */ /* 0x000fec0000010000 */
[----:B------:R-:W-:Y:S05]  /*3ae0*/  @P3 EXIT ;  /* 0x000000000000394d */ /* 0x000fea0003800000 */
[----:B------:R-:W2:Y:S01]  /*3af0*/  S2UR UR4, SR_CTAID.Z ;  /* 0x00000000000479c3 */ /* 0x000ea20000002700 */
[----:B------:R-:W-:Y:S01]  /*3b00*/  IMAD R22, R25, R22, RZ ;  /* 0x0000001619167224 */ /* 0x000fe200078e02ff */
[----:B------:R-:W-:Y:S02]  /*3b10*/  ULDC UR5, c[0x0][0x14] ;  /* 0x0000050000057ab9 */ /* 0x000fe40000000800 */
[----:B------:R-:W-:Y:S02]  /*3b20*/  IMAD R11, R21, UR5, RZ ;  /* 0x00000005150b7c24 */ /* 0x000fe4000f8e02ff */
[----:B------:R-:W-:-:S03]  /*3b30*/  IMAD R22, R22, UR5, RZ ;  /* 0x0000000516167c24 */ /* 0x000fc6000f8e02ff */
[----:B01----:R-:W-:Y:S01]  /*3b40*/  SHF.R.S32.HI R3, RZ, 0x1f, R11 ;  /* 0x0000001fff037819 */ /* 0x003fe2000001140b */
[----:B------:R-:W-:-:S05]  /*3b50*/  IMAD R22, R22, 0x70, RZ ;  /* 0x0000007016167824 */ /* 0x000fca00078e02ff */
[----:B------:R-:W-:Y:S01]  /*3b60*/  SHF.R.S32.HI R12, RZ, 0x1f, R22 ;  /* 0x0000001fff0c7819 */ /* 0x000fe20000011416 */
[----:B--2---:R-:W-:-:S04]  /*3b70*/  UIMAD UR4, UR4, 0x70, URZ ;  /* 0x00000070040478a4 */ /* 0x004fc8000f8e023f */
[----:B------:R-:W-:Y:S02]  /*3b80*/  USHF.R.S32.HI UR5, URZ, 0x1f, UR4 ;  /* 0x0000001f3f057899 */ /* 0x000fe40008011404 */
[----:B------:R-:W-:-:S04]  /*3b90*/  IADD3 R11, P1, P2, R22, UR4, R11 ;  /* 0x00000004160b7c10 */ /* 0x000fc8000fa3e00b */
[----:B------:R-:W-:Y:S01]  /*3ba0*/  IADD3.X R12, R12, UR5, R3, P1, P2 ;  /* 0x000000050c0c7c10 */ /* 0x000fe20008fe4403 */
[----:B------:R-:W-:Y:S08]  /*3bb0*/  @P0 EXIT ;  /* 0x000000000000094d */ /* 0x000ff00003800000 */
[----:B------:R-:W-:Y:S01]  /*3bc0*/  F2FP.BF16.F32.PACK_AB R18, R2, R0 ;  /* 0x000000000212723e */ /* 0x000fe200000010ff */
[C---:B------:R-:W-:Y:S01]  /*3bd0*/  VIADD R22, R13.reuse, 0x8 ;  /* 0x000000080d167836 */ /* 0x040fe20000000000 */
[C---:B------:R-:W-:Y:S01]  /*3be0*/  IADD3 R2, R13.reuse, 0x10, RZ ;  /* 0x000000100d027810 */ /* 0x040fe20007ffe0ff */
[----:B------:R-:W-:Y:S01]  /*3bf0*/  ULDC.64 UR4, c[0x0][0x210] ;  /* 0x0000840000047ab9 */ /* 0x000fe20000000a00 */
[CC--:B------:R-:W-:Y:S02]  /*3c00*/  IADD3 R0, P0, R13.reuse, R11.reuse, RZ ;  /* 0x0000000b0d007210 */ /* 0x0c0fe40007f1e0ff */
[----:B------:R-:W-:Y:S02]  /*3c10*/  IADD3 R4, P2, R2, R11, RZ ;  /* 0x0000000b02047210 */ /* 0x000fe40007f5e0ff */
[----:B------:R-:W-:Y:S02]  /*3c20*/  LEA.HI.X.SX32 R3, R13, R12, 0x1, P0 ;  /* 0x0000000c0d037211 */ /* 0x000fe400000f0eff */
[----:B------:R-:W-:-:S02]  /*3c30*/  LEA R20, P0, R0, UR4, 0x1 ;  /* 0x0000000400147c11 */ /* 0x000fc4000f8008ff */
[-C--:B------:R-:W-:Y:S02]  /*3c40*/  LEA.HI.X.SX32 R23, R2, R12.reuse, 0x1, P2 ;  /* 0x0000000c02177211 */ /* 0x080fe400010f0eff */
[----:B------:R-:W-:Y:S02]  /*3c50*/  LEA R2, P2, R4, UR4, 0x1 ;  /* 0x0000000404027c11 */ /* 0x000fe4000f8408ff */
[----:B------:R-:W-:Y:S02]  /*3c60*/  IADD3 R15, P1, R22, R11, RZ ;  /* 0x0000000b160f7210 */ /* 0x000fe40007f3e0ff */
[----:B------:R-:W-:Y:S02]  /*3c70*/  LEA.HI.X R21, R0, UR5, R3, 0x1, P0 ;  /* 0x0000000500157c11 */ /* 0x000fe400080f0c03 */
[----:B------:R-:W-:Y:S01]  /*3c80*/  LEA.HI.X R3, R4, UR5, R23, 0x1, P2 ;  /* 0x0000000504037c11 */ /* 0x000fe200090f0c17 */
[C---:B------:R-:W-:Y:S01]  /*3c90*/  VIADD R4, R13.reuse, 0x18 ;  /* 0x000000180d047836 */ /* 0x040fe20000000000 */
[----:B------:R-:W-:Y:S01]  /*3ca0*/  LEA.HI.X.SX32 R22, R22, R12, 0x1, P1 ;  /* 0x0000000c16167211 */ /* 0x000fe200008f0eff */
[----:B------:R-:W-:Y:S01]  /*3cb0*/  VIADD R23, R13, 0x28 ;  /* 0x000000280d177836 */ /* 0x000fe20000000000 */
[----:B------:R-:W-:-:S02]  /*3cc0*/  LEA R14, P1, R15, UR4, 0x1 ;  /* 0x000000040f0e7c11 */ /* 0x000fc4000f8208ff */
[----:B------:R-:W-:Y:S02]  /*3cd0*/  IADD3 R24, R13, 0x20, RZ ;  /* 0x000000200d187810 */ /* 0x000fe40007ffe0ff */
[----:B------:R-:W-:Y:S02]  /*3ce0*/  PRMT R26, R18, 0x7610, R26 ;  /* 0x00007610121a7816 */ /* 0x000fe4000000001a */
[-C--:B------:R-:W-:Y:S02]  /*3cf0*/  IADD3 R0, P0, R4, R11.reuse, RZ ;  /* 0x0000000b04007210 */ /* 0x080fe40007f1e0ff */
[----:B------:R-:W-:Y:S01]  /*3d00*/  LEA.HI.X R15, R15, UR5, R22, 0x1, P1 ;  /* 0x000000050f0f7c11 */ /* 0x000fe200088f0c16 */
[----:B------:R0:W-:Y:S01]  /*3d10*/  STG.E.U16 desc[UR36][R20.64], R26 ;  /* 0x0000001a14007986 */ /* 0x0001e2000c101524 */
[----:B------:R-:W-:Y:S02]  /*3d20*/  PRMT R30, R18, 0x7632, R30 ;  /* 0x00007632121e7816 */ /* 0x000fe4000000001e */
[----:B------:R-:W-:-:S02]  /*3d30*/  IADD3 R18, P1, R24, R11, RZ ;  /* 0x0000000b18127210 */ /* 0x000fc40007f3e0ff */
[----:B------:R-:W-:Y:S01]  /*3d40*/  F2FP.BF16.F32.PACK_AB R6, R6, R5 ;  /* 0x000000050606723e */ /* 0x000fe200000010ff */
[----:B------:R1:W-:Y:S01]  /*3d50*/  STG.E.U16 desc[UR36][R14.64], R30 ;  /* 0x0000001e0e007986 */ /* 0x0003e2000c101524 */
[----:B------:R-:W-:Y:S02]  /*3d60*/  IADD3 R22, P2, R23, R11, RZ ;  /* 0x0000000b17167210 */ /* 0x000fe40007f5e0ff */
[-C--:B------:R-:W-:Y:S01]  /*3d70*/  LEA.HI.X.SX32 R5, R4, R12.reuse, 0x1, P0 ;  /* 0x0000000c04057211 */ /* 0x080fe200000f0eff */
[----:B------:R2:W-:Y:S01]  /*3d80*/  STG.E.U16 desc[UR36][R2.64], R6 ;  /* 0x0000000602007986 */ /* 0x0005e2000c101524 */
[----:B------:R-:W-:Y:S02]  /*3d90*/  LEA.HI.X.SX32 R25, R24, R12, 0x1, P1 ;  /* 0x0000000c18197211 */ /* 0x000fe400008f0eff */
[----:B0-----:R-:W-:Y:S02]  /*3da0*/  LEA R20, P0, R0, UR4, 0x1 ;  /* 0x0000000400147c11 */ /* 0x001fe4000f8008ff */
[----:B------:R-:W-:-:S02]  /*3db0*/  LEA R4, P1, R18, UR4, 0x1 ;  /* 0x0000000412047c11 */ /* 0x000fc4000f8208ff */
[----:B------:R-:W-:Y:S02]  /*3dc0*/  LEA.HI.X.SX32 R23, R23, R12, 0x1, P2 ;  /* 0x0000000c17177211 */ /* 0x000fe400010f0eff */
[----:B-1----:R-:W-:Y:S02]  /*3dd0*/  LEA R14, P2, R22, UR4, 0x1 ;  /* 0x00000004160e7c11 */ /* 0x002fe4000f8408ff */
[----:B------:R-:W-:Y:S02]  /*3de0*/  F2FP.BF16.F32.PACK_AB R9, R10, R9 ;  /* 0x000000090a09723e */ /* 0x000fe400000010ff */
[----:B------:R-:W-:Y:S02]  /*3df0*/  LEA.HI.X R21, R0, UR5, R5, 0x1, P0 ;  /* 0x0000000500157c11 */ /* 0x000fe400080f0c05 */
[----:B------:R-:W-:Y:S01]  /*3e00*/  PRMT R0, R6, 0x7632, R0 ;  /* 0x0000763206007816 */ /* 0x000fe20000000000 */
[C---:B--2---:R-:W-:Y:S01]  /*3e10*/  VIADD R6, R13.reuse, 0x58 ;  /* 0x000000580d067836 */ /* 0x044fe20000000000 */
[----:B------:R-:W-:Y:S01]  /*3e20*/  LEA.HI.X R5, R18, UR5, R25, 0x1, P1 ;  /* 0x0000000512057c11 */ /* 0x000fe200088f0c19 */
[----:B------:R-:W-:Y:S01]  /*3e30*/  VIADD R18, R13, 0x38 ;  /* 0x000000380d127836 */ /* 0x000fe20000000000 */
[----:B------:R-:W-:Y:S01]  /*3e40*/  LEA.HI.X R15, R22, UR5, R23, 0x1, P2 ;  /* 0x00000005160f7c11 */ /* 0x000fe200090f0c17 */
[----:B------:R0:W-:Y:S01]  /*3e50*/  STG.E.U16 desc[UR36][R20.64], R0 ;  /* 0x0000000014007986 */ /* 0x0001e2000c101524 */
[----:B------:R-:W-:Y:S01]  /*3e60*/  PRMT R3, R9, 0x7632, R3 ;  /* 0x0000763209037816 */ /* 0x000fe20000000003 */
[C---:B------:R-:W-:Y:S01]  /*3e70*/  VIADD R25, R13.reuse, 0x48 ;  /* 0x000000480d197836 */ /* 0x040fe20000000000 */
[C---:B------:R-:W-:Y:S01]  /*3e80*/  IADD3 R23, R13.reuse, 0x30, RZ ;  /* 0x000000300d177810 */ /* 0x040fe20007ffe0ff */
[----:B------:R1:W-:Y:S01]  /*3e90*/  STG.E.U16 desc[UR36][R4.64], R9 ;  /* 0x0000000904007986 */ /* 0x0003e2000c101524 */
[----:B------:R-:W-:-:S02]  /*3ea0*/  IADD3 R10, R13, 0x50, RZ ;  /* 0x000000500d0a7810 */ /* 0x000fc40007ffe0ff */
[-C--:B------:R-:W-:Y:S01]  /*3eb0*/  IADD3 R24, P5, R23, R11.reuse, RZ ;  /* 0x0000000b17187210 */ /* 0x080fe20007fbe0ff */
[----:B------:R2:W-:Y:S01]  /*3ec0*/  STG.E.U16 desc[UR36][R14.64], R3 ;  /* 0x000000030e007986 */ /* 0x0005e2000c101524 */
[C---:B------:R-:W-:Y:S02]  /*3ed0*/  IADD3 R26, R13.reuse, 0x40, RZ ;  /* 0x000000400d1a7810 */ /* 0x040fe40007ffe0ff */
[C---:B------:R-:W-:Y:S01]  /*3ee0*/  IADD3 R22, R13.reuse, 0x60, RZ ;  /* 0x000000600d167810 */ /* 0x040fe20007ffe0ff */
[----:B0-----:R-:W-:Y:S01]  /*3ef0*/  VIADD R21, R13, 0x68 ;  /* 0x000000680d157836 */ /* 0x001fe20000000000 */
[-C--:B------:R-:W-:Y:S02]  /*3f00*/  IADD3 R2, P4, R18, R11.reuse, RZ ;  /* 0x0000000b12027210 */ /* 0x080fe40007f9e0ff */
[----:B------:R-:W-:Y:S02]  /*3f10*/  LEA.HI.X.SX32 R23, R23, R12, 0x1, P5 ;  /* 0x0000000c17177211 */ /* 0x000fe400028f0eff */
[----:B-1----:R-:W-:-:S02]  /*3f20*/  IADD3 R4, P1, R10, R11, RZ ;  /* 0x0000000b0a047210 */ /* 0x002fc40007f3e0ff */
[-C--:B------:R-:W-:Y:S02]  /*3f30*/  IADD3 R0, P3, R26, R11.reuse, RZ ;  /* 0x0000000b1a007210 */ /* 0x080fe40007f7e0ff */
[CC--:B--2---:R-:W-:Y:S02]  /*3f40*/  IADD3 R3, P0, R6.reuse, R11.reuse, RZ ;  /* 0x0000000b06037210 */ /* 0x0c4fe40007f1e0ff */
[-C--:B------:R-:W-:Y:S02]  /*3f50*/  IADD3 R5, P2, R25, R11.reuse, RZ ;  /* 0x0000000b19057210 */ /* 0x080fe40007f5e0ff */
[----:B------:R-:W-:Y:S02]  /*3f60*/  LEA.HI.X.SX32 R20, R6, R12, 0x1, P0 ;  /* 0x0000000c06147211 */ /* 0x000fe400000f0eff */
[-C--:B------:R-:W-:Y:S02]  /*3f70*/  IADD3 R9, P5, R22, R11.reuse, RZ ;  /* 0x0000000b16097210 */ /* 0x080fe40007fbe0ff */
[----:B------:R-:W-:-:S02]  /*3f80*/  IADD3 R14, P6, R21, R11, RZ ;  /* 0x0000000b150e7210 */ /* 0x000fc40007fde0ff */
[----:B------:R-:W-:Y:S02]  /*3f90*/  LEA R6, P0, R24, UR4, 0x1 ;  /* 0x0000000418067c11 */ /* 0x000fe4000f8008ff */
[-C--:B------:R-:W-:Y:S02]  /*3fa0*/  LEA.HI.X.SX32 R15, R10, R12.reuse, 0x1, P1 ;  /* 0x0000000c0a0f7211 */ /* 0x080fe400008f0eff */
[----:B------:R-:W-:Y:S02]  /*3fb0*/  LEA.HI.X.SX32 R11, R18, R12, 0x1, P4 ;  /* 0x0000000c120b7211 */ /* 0x000fe400020f0eff */
[----:B------:R-:W-:Y:S02]  /*3fc0*/  F2FP.BF16.F32.PACK_AB R28, R7, R28 ;  /* 0x0000001c071c723e */ /* 0x000fe400000010ff */
[----:B------:R-:W-:Y:S02]  /*3fd0*/  LEA R10, P1, R2, UR4, 0x1 ;  /* 0x00000004020a7c11 */ /* 0x000fe4000f8208ff */
[----:B------:R-:W-:-:S02]  /*3fe0*/  LEA.HI.X.SX32 R13, R26, R12, 0x1, P3 ;  /* 0x0000000c1a0d7211 */ /* 0x000fc400018f0eff */
[-C--:B------:R-:W-:Y:S02]  /*3ff0*/  LEA.HI.X.SX32 R18, R25, R12.reuse, 0x1, P2 ;  /* 0x0000000c19127211 */ /* 0x080fe400010f0eff */
[-C--:B------:R-:W-:Y:S02]  /*4000*/  LEA.HI.X.SX32 R22, R22, R12.reuse, 0x1, P5 ;  /* 0x0000000c16167211 */ /* 0x080fe400028f0eff */
[----:B------:R-:W-:Y:S02]  /*4010*/  LEA.HI.X.SX32 R21, R21, R12, 0x1, P6 ;  /* 0x0000000c15157211 */ /* 0x000fe400030f0eff */
[----:B------:R-:W-:Y:S02]  /*4020*/  LEA.HI.X R7, R24, UR5, R23, 0x1, P0 ;  /* 0x0000000518077c11 */ /* 0x000fe400080f0c17 */
[----:B------:R-:W-:Y:S02]  /*4030*/  LEA R12, P0, R0, UR4, 0x1 ;  /* 0x00000004000c7c11 */ /* 0x000fe4000f8008ff */
[----:B------:R-:W-:Y:S01]  /*4040*/  LEA.HI.X R11, R2, UR5, R11, 0x1, P1 ;  /* 0x00000005020b7c11 */ /* 0x000fe200088f0c0b */
[----:B------:R0:W-:Y:S01]  /*4050*/  STG.E.U16 desc[UR36][R6.64], R28 ;  /* 0x0000001c06007986 */ /* 0x0001e2000c101524 */
[----:B------:R-:W-:-:S02]  /*4060*/  LEA R24, P1, R5, UR4, 0x1 ;  /* 0x0000000405187c11 */ /* 0x000fc4000f8208ff */
[----:B------:R-:W-:Y:S02]  /*4070*/  LEA.HI.X R13, R0, UR5, R13, 0x1, P0 ;  /* 0x00000005000d7c11 */ /* 0x000fe400080f0c0d */
[C---:B------:R-:W-:Y:S02]  /*4080*/  LEA R30, P0, R4.reuse, UR4, 0x1 ;  /* 0x00000004041e7c11 */ /* 0x040fe4000f8008ff */
[----:B------:R-:W-:Y:S02]  /*4090*/  LEA.HI.X R25, R5, UR5, R18, 0x1, P1 ;  /* 0x0000000505197c11 */ /* 0x000fe400088f0c12 */
[----:B------:R-:W-:Y:S02]  /*40a0*/  LEA R2, P1, R3, UR4, 0x1 ;  /* 0x0000000403027c11 */ /* 0x000fe4000f8208ff */
[----:B------:R-:W-:Y:S02]  /*40b0*/  LEA.HI.X R31, R4, UR5, R15, 0x1, P0 ;  /* 0x00000005041f7c11 */ /* 0x000fe400080f0c0f */
[----:B------:R-:W-:-:S02]  /*40c0*/  F2FP.BF16.F32.PACK_AB R17, R19, R17 ;  /* 0x000000111311723e */ /* 0x000fc400000010ff */
[----:B------:R-:W-:Y:S02]  /*40d0*/  LEA R4, P0, R9, UR4, 0x1 ;  /* 0x0000000409047c11 */ /* 0x000fe4000f8008ff */
[----:B------:R-:W-:Y:S02]  /*40e0*/  PRMT R0, R28, 0x7632, R0 ;  /* 0x000076321c007816 */ /* 0x000fe40000000000 */
[----:B------:R-:W-:Y:S02]  /*40f0*/  F2FP.BF16.F32.PACK_AB R8, R8, R27 ;  /* 0x0000001b0808723e */ /* 0x000fe400000010ff */
[----:B------:R-:W-:Y:S01]  /*4100*/  LEA.HI.X R3, R3, UR5, R20, 0x1, P1 ;  /* 0x0000000503037c11 */ /* 0x000fe200088f0c14 */
[----:B------:R-:W-:Y:S01]  /*4110*/  STG.E.U16 desc[UR36][R10.64], R0 ;  /* 0x000000000a007986 */ /* 0x000fe2000c101524 */
[----:B------:R-:W-:Y:S02]  /*4120*/  LEA R20, P1, R14, UR4, 0x1 ;  /* 0x000000040e147c11 */ /* 0x000fe4000f8208ff */
[----:B0-----:R-:W-:Y:S01]  /*4130*/  PRMT R7, R17, 0x7632, R7 ;  /* 0x0000763211077816 */ /* 0x001fe20000000007 */
[----:B------:R-:W-:Y:S01]  /*4140*/  STG.E.U16 desc[UR36][R12.64], R17 ;  /* 0x000000110c007986 */ /* 0x000fe2000c101524 */
[----:B------:R-:W-:-:S02]  /*4150*/  F2FP.BF16.F32.PACK_AB R16, R29, R16 ;  /* 0x000000101d10723e */ /* 0x000fc400000010ff */
[----:B------:R-:W-:Y:S01]  /*4160*/  LEA.HI.X R5, R9, UR5, R22, 0x1, P0 ;  /* 0x0000000509057c11 */ /* 0x000fe200080f0c16 */
[----:B------:R-:W-:Y:S01]  /*4170*/  STG.E.U16 desc[UR36][R24.64], R7 ;  /* 0x0000000718007986 */ /* 0x000fe2000c101524 */
[----:B------:R-:W-:Y:S02]  /*4180*/  PRMT R9, R8, 0x7632, R9 ;  /* 0x0000763208097816 */ /* 0x000fe40000000009 */
[----:B------:R-:W-:Y:S01]  /*4190*/  LEA.HI.X R21, R14, UR5, R21, 0x1, P1 ;  /* 0x000000050e157c11 */ /* 0x000fe200088f0c15 */
[----:B------:R-:W-:Y:S01]  /*41a0*/  STG.E.U16 desc[UR36][R30.64], R8 ;  /* 0x000000081e007986 */ /* 0x000fe2000c101524 */
[----:B------:R-:W-:-:S03]  /*41b0*/  PRMT R6, R16, 0x7632, R6 ;  /* 0x0000763210067816 */ /* 0x000fc60000000006 */
[----:B------:R-:W-:Y:S04]  /*41c0*/  STG.E.U16 desc[UR36][R2.64], R9 ;  /* 0x0000000902007986 */ /* 0x000fe8000c101524 */
[----:B------:R-:W-:Y:S04]  /*41d0*/  STG.E.U16 desc[UR36][R4.64], R16 ;  /* 0x0000001004007986 */ /* 0x000fe8000c101524 */
[----:B------:R-:W-:Y:S01]  /*41e0*/  STG.E.U16 desc[UR36][R20.64], R6 ;  /* 0x0000000614007986 */ /* 0x000fe2000c101524 */
[----:B------:R-:W-:Y:S05]  /*41f0*/  EXIT ;  /* 0x000000000000794d */ /* 0x000fea0003800000 */
.L_x_790:
        /* <DEDUP_REMOVED lines=16> */
.L_x_815:
        /* <DEDUP_REMOVED lines=16> */
.L_x_826:
[----:B------:R-:W-:Y:S05]  /*4400*/  EXIT ;  /* 0x000000000000794d */ /* 0x000fea0003800000 */
.L_x_792:
[----:B------:R-:W-:Y:S01]  /*4410*/  MOV R12, 0x10 ;  /* 0x00000010000c7802 */ /* 0x000fe20000000f00 */
[----:B------:R-:W-:Y:S01]  /*4420*/  IMAD.MOV.U32 R11, RZ, RZ, 0x1f ;  /* 0x0000001fff0b7424 */ /* 0x000fe200078e00ff */
[----:B------:R-:W-:Y:S01]  /*4430*/  MOV R15, 0xffffffff ;  /* 0xffffffff000f7802 */ /* 0x000fe20000000f00 */
[----:B------:R-:W-:-:S07]  /*4440*/  IMAD.MOV.U32 R4, RZ, RZ, -0x800001 ;  /* 0xff7fffffff047424 */ /* 0x000fce00078e00ff */
[----:B------:R-:W-:Y:S05]  /*4450*/  WARPSYNC.COLLECTIVE R15, `(.L_x_827) ;  /* 0x000000000f087348 */ /* 0x000fea0003c00000 */
[----:B------:R0:W1:Y:S02]  /*4460*/  SHFL.BFLY P6, R14, R13, R12, R11 ;  /* 0x0c00000c0d0e7389 */ /* 0x00006400000c000b */
[----:B01----:R-:W-:Y:S01]  /*4470*/  ENDCOLLECTIVE ;  /* 0x000000000000791b */ /* 0x003fe20003800000 */
.L_x_827:
[----:B------:R-:W-:Y:S01]  /*4480*/  HFMA2.MMA R12, -RZ, RZ, 0, 4.76837158203125e-07 ;  /* 0x00000008ff0c7435 */ /* 0x000fe200000001ff */
[----:B------:R-:W-:-:S05]  /*4490*/  FMNMX.FTZ R2, R14, -3.40282346638528859812e+38, !PT ;  /* 0xff7fffff0e027809 */ /* 0x000fca0007810000 */
[----:B------:R-:W-:-:S07]  /*44a0*/  IMAD.MOV.U32 R13, RZ, RZ, R2 ;  /* 0x000000ffff0d7224 */ /* 0x000fce00078e0002 */
[----:B------:R-:W-:Y:S05]  /*44b0*/  WARPSYNC.COLLECTIVE R15, `(.L_x_828) ;  /* 0x000000000f087348 */ /* 0x000fea0003c00000 */
[----:B------:R0:W1:Y:S02]  /*44c0*/  SHFL.BFLY P6, R14, R13, R12, R11 ;  /* 0x0c00000c0d0e7389 */ /* 0x00006400000c000b */
[----:B01----:R-:W-:Y:S01]  /*44d0*/  ENDCOLLECTIVE ;  /* 0x000000000000791b */ /* 0x003fe20003800000 */
.L_x_828:
[----:B------:R-:W-:Y:S02]  /*44e0*/  MOV R12, 0x4 ;  /* 0x00000004000c7802 */ /* 0x000fe40000000f00 */
[----:B------:R-:W-:-:S05]  /*44f0*/  FMNMX.FTZ R5, R2, R14, !PT ;  /* 0x0000000e02057209 */ /* 0x000fca0007810000 */
[----:B------:R-:W-:-:S07]  /*4500*/  IMAD.MOV.U32 R13, RZ, RZ, R5 ;  /* 0x000000ffff0d7224 */ /* 0x000fce00078e0005 */
[----:B------:R-:W-:Y:S05]  /*4510*/  WARPSYNC.COLLECTIVE R15, `(.L_x_829) ;  /* 0x000000000f087348 */ /* 0x000fea0003c00000 */
[----:B------:R0:W1:Y:S02]  /*4520*/  SHFL.BFLY P6, R14, R13, R12, R11 ;  /* 0x0c00000c0d0e7389 */ /* 0x00006400000c000b */
[----:B01----:R-:W-:Y:S01]  /*4530*/  ENDCOLLECTIVE ;  /* 0x000000000000791b */ /* 0x003fe20003800000 */
.L_x_829:
[----:B------:R-:W-:Y:S01]  /*4540*/  HFMA2.MMA R12, -RZ, RZ, 0, 1.1920928955078125e-07 ;  /* 0x00000002ff0c7435 */ /* 0x000fe200000001ff */
[----:B------:R-:W-:-:S05]  /*4550*/  FMNMX.FTZ R6, R5, R14, !PT ;  /* 0x0000000e05067209 */ /* 0x000fca0007810000 */
[----:B------:R-:W-:-:S07]  /*4560*/  IMAD.MOV.U32 R13, RZ, RZ, R6 ;  /* 0x000000ffff0d7224 */ /* 0x000fce00078e0006 */
[----:B------:R-:W-:Y:S05]  /*4570*/  WARPSYNC.COLLECTIVE R15, `(.L_x_830) ;  /* 0x000000000f087348 */ /* 0x000fea0003c00000 */
[----:B------:R0:W1:Y:S02]  /*4580*/  SHFL.BFLY P6, R14, R13, R12, R11 ;  /* 0x0c00000c0d0e7389 */ /* 0x00006400000c000b */
[----:B01----:R-:W-:Y:S01]  /*4590*/  ENDCOLLECTIVE ;  /* 0x000000000000791b */ /* 0x003fe20003800000 */
.L_x_830:
[----:B------:R-:W-:Y:S02]  /*45a0*/  MOV R12, 0x1 ;  /* 0x00000001000c7802 */ /* 0x000fe40000000f00 */
[----:B------:R-:W-:-:S05]  /*45b0*/  FMNMX.FTZ R7, R6, R14, !PT ;  /* 0x0000000e06077209 */ /* 0x000fca0007810000 */
[----:B------:R-:W-:-:S07]  /*45c0*/  IMAD.MOV.U32 R13, RZ, RZ, R7 ;  /* 0x000000ffff0d7224 */ /* 0x000fce00078e0007 */
[----:B------:R-:W-:Y:S05]  /*45d0*/  WARPSYNC.COLLECTIVE R15, `(.L_x_831) ;  /* 0x000000000f087348 */ /* 0x000fea0003c00000 */
[----:B------:R0:W1:Y:S02]  /*45e0*/  SHFL.BFLY P6, R14, R13, R12, R11 ;  /* 0x0c00000c0d0e7389 */ /* 0x00006400000c000b */
[----:B01----:R-:W-:Y:S01]  /*45f0*/  ENDCOLLECTIVE ;  /* 0x000000000000791b */ /* 0x003fe20003800000 */
.L_x_831:
[----:B------:R-:W-:Y:S05]  /*4600*/  BRA `(.L_x_832) ;  /* 0xffffffc800c47947 */ /* 0x000fea000383ffff */
.L_x_817:
[----:B-1----:R-:W-:Y:S01]  /*4610*/  HFMA2.MMA R13, -RZ, RZ, 0, 0 ;  /* 0x00000000ff0d7435 */ /* 0x002fe200000001ff */
[----:B------:R-:W-:Y:S01]  /*4620*/  IMAD.MOV.U32 R12, RZ, RZ, 0x2 ;  /* 0x00000002ff0c7424 */ /* 0x000fe200078e00ff */
[----:B------:R-:W-:Y:S01]  /*4630*/  MOV R11, 0x1f ;  /* 0x0000001f000b7802 */ /* 0x000fe20000000f00 */
[----:B------:R-:W-:-:S08]  /*4640*/  IMAD.MOV.U32 R15, RZ, RZ, -0x1 ;  /* 0xffffffffff0f7424 */ /* 0x000fd000078e00ff */
[----:B0-----:R-:W-:Y:S05]  /*4650*/  WARPSYNC.COLLECTIVE R15, `(.L_x_833) ;  /* 0x000000000f087348 */ /* 0x001fea0003c00000 */
[----:B------:R1:W2:Y:S02]  /*4660*/  SHFL.BFLY P6, R14, R13, R12, R11 ;  /* 0x0c00000c0d0e7389 */ /* 0x0002a400000c000b */
[----:B012---:R-:W-:Y:S01]  /*4670*/  ENDCOLLECTIVE ;  /* 0x000000000000791b */ /* 0x007fe20003800000 */
.L_x_833:
[----:B------:R-:W-:Y:S02]  /*4680*/  IMAD.MOV.U32 R12, RZ, RZ, 0x1 ;  /* 0x00000001ff0c7424 */ /* 0x000fe400078e00ff */
[----:B------:R-:W-:-:S05]  /*4690*/  FADD.FTZ R27, RZ, R14 ;  /* 0x0000000eff1b7221 */ /* 0x000fca0000010000 */
[----:B------:R-:W-:-:S07]  /*46a0*/  MOV R13, R27 ;  /* 0x0000001b000d7202 */ /* 0x000fce0000000f00 */
[----:B------:R-:W-:Y:S05]  /*46b0*/  WARPSYNC.COLLECTIVE R15, `(.L_x_834) ;  /* 0x000000000f087348 */ /* 0x000fea0003c00000 */
[----:B------:R0:W1:Y:S02]  /*46c0*/  SHFL.BFLY P6, R14, R13, R12, R11 ;  /* 0x0c00000c0d0e7389 */ /* 0x00006400000c000b */
[----:B01----:R-:W-:Y:S01]  /*46d0*/  ENDCOLLECTIVE ;  /* 0x000000000000791b */ /* 0x003fe20003800000 */
.L_x_834:
[----:B------:R-:W-:Y:S01]  /*46e0*/  HFMA2.MMA R12, -RZ, RZ, 0, 1.1920928955078125e-07 ;  /* 0x00000002ff0c7435 */ /* 0x000fe200000001ff */
[----:B------:R-:W-:Y:S01]  /*46f0*/  IMAD.MOV.U32 R13, RZ, RZ, RZ ;  /* 0x000000ffff0d7224 */ /* 0x000fe200078e00ff */
[----:B------:R-:W-:-:S09]  /*4700*/  MOV R0, R14 ;  /* 0x0000000e00007202 */ /* 0x000fd20000000f00 */
[----:B------:R-:W-:Y:S05]  /*4710*/  WARPSYNC.COLLECTIVE R15, `(.L_x_835) ;  /* 0x000000000f087348 */ /* 0x000fea0003c00000 */
[----:B------:R0:W1:Y:S02]  /*4720*/  SHFL.BFLY P6, R14, R13, R12, R11 ;  /* 0x0c00000c0d0e7389 */ /* 0x00006400000c000b */
[----:B01----:R-:W-:Y:S01]  /*4730*/  ENDCOLLECTIVE ;  /* 0x000000000000791b */ /* 0x003fe20003800000 */
.L_x_835:
        /* <DEDUP_REMOVED lines=8> */
.L_x_836:
[----:B------:R-:W-:Y:S01]  /*47c0*/  HFMA2.MMA R12, -RZ, RZ, 0, 1.1920928955078125e-07 ;  /* 0x00000002ff0c7435 */ /* 0x000fe200000001ff */
[----:B------:R-:W-:Y:S01]  /*47d0*/  IMAD.MOV.U32 R13, RZ, RZ, RZ ;  /* 0x000000ffff0d7224 */ /* 0x000fe200078e00ff */
[----:B------:R-:W-:-:S09]  /*47e0*/  MOV R2, R14 ;  /* 0x0000000e00027202 */ /* 0x000fd20000000f00 */
[----:B------:R-:W-:Y:S05]  /*47f0*/  WARPSYNC.COLLECTIVE R15, `(.L_x_837) ;  /* 0x000000000f087348 */ /* 0x000fea0003c00000 */
[----:B------:R0:W1:Y:S02]  /*4800*/  SHFL.BFLY P6, R14, R13, R12, R11 ;  /* 0x0c00000c0d0e7389 */ /* 0x00006400000c000b */
[----:B01----:R-:W-:Y:S01]  /*4810*/  ENDCOLLECTIVE ;  /* 0x000000000000791b */ /* 0x003fe20003800000 */
.L_x_837:
        /* <DEDUP_REMOVED lines=8> */
.L_x_838:
[----:B------:R-:W-:Y:S01]  /*48a0*/  HFMA2.MMA R12, -RZ, RZ, 0, 1.1920928955078125e-07 ;  /* 0x00000002ff0c7435 */ /* 0x000fe200000001ff */
[----:B------:R-:W-:Y:S01]  /*48b0*/  IMAD.MOV.U32 R13, RZ, RZ, RZ ;  /* 0x000000ffff0d7224 */ /* 0x000fe200078e00ff */
[----:B------:R-:W-:-:S09]  /*48c0*/  MOV R5, R14 ;  /* 0x0000000e00057202 */ /* 0x000fd20000000f00 */
[----:B------:R-:W-:Y:S05]  /*48d0*/  WARPSYNC.COLLECTIVE R15, `(.L_x_839) ;  /* 0x000000000f087348 */ /* 0x000fea0003c00000 */
[----:B------:R0:W1:Y:S02]  /*48e0*/  SHFL.BFLY P6, R14, R13, R12, R11 ;  /* 0x0c00000c0d0e7389 */ /* 0x00006400000c000b */
[----:B01----:R-:W-:Y:S01]  /*48f0*/  ENDCOLLECTIVE ;  /* 0x000000000000791b */ /* 0x003fe20003800000 */
.L_x_839:
        /* <DEDUP_REMOVED lines=8> */
.L_x_840:
[----:B------:R-:W-:Y:S01]  /*4980*/  HFMA2.MMA R12, -RZ, RZ, 0, 1.1920928955078125e-07 ;  /* 0x00000002ff0c7435 */ /* 0x000fe200000001ff */
[----:B------:R-:W-:Y:S01]  /*4990*/  IMAD.MOV.U32 R13, RZ, RZ, RZ ;  /* 0x000000ffff0d7224 */ /* 0x000fe200078e00ff */
[----:B------:R-:W-:-:S09]  /*49a0*/  MOV R6, R14 ;  /* 0x0000000e00067202 */ /* 0x000fd20000000f00 */
[----:B------:R-:W-:Y:S05]  /*49b0*/  WARPSYNC.COLLECTIVE R15, `(.L_x_841) ;  /* 0x000000000f087348 */ /* 0x000fea0003c00000 */
[----:B------:R0:W1:Y:S02]  /*49c0*/  SHFL.BFLY P6, R14, R13, R12, R11 ;  /* 0x0c00000c0d0e7389 */ /* 0x00006400000c000b */
[----:B01----:R-:W-:Y:S01]  /*49d0*/  ENDCOLLECTIVE ;  /* 0x000000000000791b */ /* 0x003fe20003800000 */
.L_x_841:
        /* <DEDUP_REMOVED lines=8> */
.L_x_842:
[----:B------:R-:W-:Y:S01]  /*4a60*/  HFMA2.MMA R12, -RZ, RZ, 0, 1.1920928955078125e-07 ;  /* 0x00000002ff0c7435 */ /* 0x000fe200000001ff */
[----:B------:R-:W-:Y:S01]  /*4a70*/  IMAD.MOV.U32 R13, RZ, RZ, RZ ;  /* 0x000000ffff0d7224 */ /* 0x000fe200078e00ff */
[----:B------:R-:W-:-:S09]  /*4a80*/  MOV R9, R14 ;  /* 0x0000000e00097202 */ /* 0x000fd20000000f00 */
[----:B------:R-:W-:Y:S05]  /*4a90*/  WARPSYNC.COLLECTIVE R15, `(.L_x_843) ;  /* 0x000000000f087348 */ /* 0x000fea0003c00000 */
[----:B------:R0:W1:Y:S02]  /*4aa0*/  SHFL.BFLY P6, R14, R13, R12, R11 ;  /* 0x0c00000c0d0e7389 */ /* 0x00006400000c000b */
[----:B01----:R-:W-:Y:S01]  /*4ab0*/  ENDCOLLECTIVE ;  /* 0x000000000000791b */ /* 0x003fe20003800000 */
.L_x_843:
[----:B------:R-:W-:Y:S01]  /*4ac0*/  FADD.FTZ R9, R16, R9 ;  /* 0x0000000910097221 */ /* 0x000fe20000010000 */
[----:B------:R-:W-:Y:S01]  /*4ad0*/  MOV R12, 0x1 ;  /* 0x00000001000c7802 */ /* 0x000fe20000000f00 */
[----:B------:R-:W-:-:S04]  /*4ae0*/  FADD.FTZ R10, RZ, R14 ;  /* 0x0000000eff0a7221 */ /* 0x000fc80000010000 */
[----:B------:R-:W-:-:S07]  /*4af0*/  IMAD.MOV.U32 R13, RZ, RZ, R10 ;  /* 0x000000ffff0d7224 */ /* 0x000fce00078e000a */
[----:B------:R-:W-:Y:S05]  /*4b00*/  WARPSYNC.COLLECTIVE R15, `(.L_x_844) ;  /* 0x000000000f087348 */ /* 0x000fea0003c00000 */
[----:B------:R0:W1:Y:S02]  /*4b10*/  SHFL.BFLY P6, R14, R13, R12, R11 ;  /* 0x0c00000c0d0e7389 */ /* 0x00006400000c000b */
[----:B01----:R-:W-:Y:S01]  /*4b20*/  ENDCOLLECTIVE ;  /* 0x000000000000791b */ /* 0x003fe20003800000 */
.L_x_844:
[----:B------:R-:W-:Y:S01]  /*4b30*/  HFMA2.MMA R13, -RZ, RZ, 0, 0 ;  /* 0x00000000ff0d7435 */ /* 0x000fe200000001ff */
[----:B------:R-:W-:Y:S02]  /*4b40*/  IMAD.MOV.U32 R12, RZ, RZ, 0x2 ;  /* 0x00000002ff0c7424 */ /* 0x000fe400078e00ff */
[----:B------:R-:W-:-:S08]  /*4b50*/  IMAD.MOV.U32 R19, RZ, RZ, R14 ;  /* 0x000000ffff137224 */ /* 0x000fd000078e000e */
[----:B------:R-:W-:Y:S05]  /*4b60*/  WARPSYNC.COLLECTIVE R15, `(.L_x_845) ;  /* 0x000000000f087348 */ /* 0x000fea0003c00000 */
[----:B------:R0:W1:Y:S02]  /*4b70*/  SHFL.BFLY P6, R14, R13, R12, R11 ;  /* 0x0c00000c0d0e7389 */ /* 0x00006400000c000b */
[----:B01----:R-:W-:Y:S01]  /*4b80*/  ENDCOLLECTIVE ;  /* 0x000000000000791b */ /* 0x003fe20003800000 */
.L_x_845:
[----:B------:R-:W-:Y:S01]  /*4b90*/  FADD.FTZ R10, R10, R19 ;  /* 0x000000130a0a7221 */ /* 0x000fe20000010000 */
[----:B------:R-:W-:Y:S02]  /*4ba0*/  IMAD.MOV.U32 R12, RZ, RZ, 0x1 ;  /* 0x00000001ff0c7424 */ /* 0x000fe400078e00ff */
[----:B------:R-:W-:-:S05]  /*4bb0*/  FADD.FTZ R29, RZ, R14 ;  /* 0x0000000eff1d7221 */ /* 0x000fca0000010000 */
[----:B------:R-:W-:-:S07]  /*4bc0*/  MOV R13, R29 ;  /* 0x0000001d000d7202 */ /* 0x000fce0000000f00 */
[----:B------:R-:W-:Y:S05]  /*4bd0*/  WARPSYNC.COLLECTIVE R15, `(.L_x_846) ;  /* 0x000000000f087348 */ /* 0x000fea0003c00000 */
[----:B------:R0:W1:Y:S02]  /*4be0*/  SHFL.BFLY P6, R14, R13, R12, R11 ;  /* 0x0c00000c0d0e7389 */ /* 0x00006400000c000b */
[----:B01----:R-:W-:Y:S01]  /*4bf0*/  ENDCOLLECTIVE ;  /* 0x000000000000791b */ /* 0x003fe20003800000 */
.L_x_846:
[----:B------:R-:W-:Y:S01]  /*4c00*/  HFMA2.MMA R12, -RZ, RZ, 0, 1.1920928955078125e-07 ;  /* 0x00000002ff0c7435 */ /* 0x000fe200000001ff */
[----:B------:R-:W-:Y:S01]  /*4c10*/  IMAD.MOV.U32 R13, RZ, RZ, RZ ;  /* 0x000000ffff0d7224 */ /* 0x000fe200078e00ff */
[----:B------:R-:W-:-:S09]  /*4c20*/  MOV R28, R14 ;  /* 0x0000000e001c7202 */ /* 0x000fd20000000f00 */
[----:B------:R-:W-:Y:S05]  /*4c30*/  WARPSYNC.COLLECTIVE R15, `(.L_x_847) ;  /* 0x000000000f087348 */ /* 0x000fea0003c00000 */
[----:B------:R0:W1:Y:S02]  /*4c40*/  SHFL.BFLY P6, R14, R13, R12, R11 ;  /* 0x0c00000c0d0e7389 */ /* 0x00006400000c000b */
[----:B01----:R-:W-:Y:S01]  /*4c50*/  ENDCOLLECTIVE ;  /* 0x000000000000791b */ /* 0x003fe20003800000 */
.L_x_847:
        /* <DEDUP_REMOVED lines=8> */
.L_x_848:
[----:B------:R-:W-:Y:S01]  /*4ce0*/  HFMA2.MMA R12, -RZ, RZ, 0, 1.1920928955078125e-07 ;  /* 0x00000002ff0c7435 */ /* 0x000fe200000001ff */
[----:B------:R-:W-:Y:S01]  /*4cf0*/  IMAD.MOV.U32 R13, RZ, RZ, RZ ;  /* 0x000000ffff0d7224 */ /* 0x000fe200078e00ff */
[----:B------:R-:W-:-:S09]  /*4d00*/  MOV R7, R14 ;  /* 0x0000000e00077202 */ /* 0x000fd20000000f00 */
[----:B------:R-:W-:Y:S05]  /*4d10*/  WARPSYNC.COLLECTIVE R15, `(.L_x_849) ;  /* 0x000000000f087348 */ /* 0x000fea0003c00000 */
[----:B------:R0:W1:Y:S02]  /*4d20*/  SHFL.BFLY P6, R14, R13, R12, R11 ;  /* 0x0c00000c0d0e7389 */ /* 0x00006400000c000b */
[----:B01----:R-:W-:Y:S01]  /*4d30*/  ENDCOLLECTIVE ;  /* 0x000000000000791b */ /* 0x003fe20003800000 */
.L_x_849:
        /* <DEDUP_REMOVED lines=8> */
.L_x_850:
[----:B------:R-:W-:Y:S01]  /*4dc0*/  HFMA2.MMA R12, -RZ, RZ, 0, 1.1920928955078125e-07 ;  /* 0x00000002ff0c7435 */ /* 0x000fe200000001ff */
[----:B------:R-:W-:Y:S01]  /*4dd0*/  IMAD.MOV.U32 R13, RZ, RZ, RZ ;  /* 0x000000ffff0d7224 */ /* 0x000fe200078e00ff */
[----:B------:R-:W-:-:S09]  /*4de0*/  MOV R17, R14 ;  /* 0x0000000e00117202 */ /* 0x000fd20000000f00 */
[----:B------:R-:W-:Y:S05]  /*4df0*/  WARPSYNC.COLLECTIVE R15, `(.L_x_851) ;  /* 0x000000000f087348 */ /* 0x000fea0003c00000 */
[----:B------:R0:W1:Y:S02]  /*4e00*/  SHFL.BFLY P6, R14, R13, R12, R11 ;  /* 0x0c00000c0d0e7389 */ /* 0x00006400000c000b */
[----:B01----:R-:W-:Y:S01]  /*4e10*/  ENDCOLLECTIVE ;  /* 0x000000000000791b */ /* 0x003fe20003800000 */
.L_x_851:
        /* <DEDUP_REMOVED lines=8> */
.L_x_852:
[----:B------:R-:W-:Y:S01]  /*4ea0*/  HFMA2.MMA R12, -RZ, RZ, 0, 1.1920928955078125e-07 ;  /* 0x00000002ff0c7435 */ /* 0x000fe200000001ff */
[----:B------:R-:W-:Y:S01]  /*4eb0*/  IMAD.MOV.U32 R13, RZ, RZ, RZ ;  /* 0x000000ffff0d7224 */ /* 0x000fe200078e00ff */
[----:B------:R-:W-:-:S09]  /*4ec0*/  MOV R19, R14 ;  /* 0x0000000e00137202 */ /* 0x000fd20000000f00 */
[----:B------:R-:W-:Y:S05]  /*4ed0*/  WARPSYNC.COLLECTIVE R15, `(.L_x_853) ;  /* 0x000000000f087348 */ /* 0x000fea0003c00000 */
[----:B------:R0:W1:Y:S02]  /*4ee0*/  SHFL.BFLY P6, R14, R13, R12, R11 ;  /* 0x0c00000c0d0e7389 */ /* 0x00006400000c000b */
[----:B01----:R-:W-:Y:S01]  /*4ef0*/  ENDCOLLECTIVE ;  /* 0x000000000000791b */ /* 0x003fe20003800000 */
.L_x_853:
        /* <DEDUP_REMOVED lines=8> */
.L_x_854:
[----:B------:R-:W-:Y:S01]  /*4f80*/  HFMA2.MMA R12, -RZ, RZ, 0, 1.1920928955078125e-07 ;  /* 0x00000002ff0c7435 */ /* 0x000fe200000001ff */
[----:B------:R-:W-:Y:S01]  /*4f90*/  IMAD.MOV.U32 R13, RZ, RZ, RZ ;  /* 0x000000ffff0d7224 */ /* 0x000fe200078e00ff */
[----:B------:R-:W-:-:S09]  /*4fa0*/  MOV R27, R14 ;  /* 0x0000000e001b7202 */ /* 0x000fd20000000f00 */
[----:B------:R-:W-:Y:S05]  /*4fb0*/  WARPSYNC.COLLECTIVE R15, `(.L_x_855) ;  /* 0x000000000f087348 */ /* 0x000fea0003c00000 */
[----:B------:R0:W1:Y:S02]  /*4fc0*/  SHFL.BFLY P6, R14, R13, R12, R11 ;  /* 0x0c00000c0d0e7389 */ /* 0x00006400000c000b */
[----:B01----:R-:W-:Y:S01]  /*4fd0*/  ENDCOLLECTIVE ;  /* 0x000000000000791b */ /* 0x003fe20003800000 */
.L_x_855:
        /* <DEDUP_REMOVED lines=8> */
.L_x_856:
[----:B------:R-:W-:Y:S01]  /*5060*/  HFMA2.MMA R13, -RZ, RZ, 0, 0 ;  /* 0x00000000ff0d7435 */ /* 0x000fe200000001ff */
[----:B------:R-:W-:Y:S02]  /*5070*/  IMAD.MOV.U32 R12, RZ, RZ, 0x2 ;  /* 0x00000002ff0c7424 */ /* 0x000fe400078e00ff */
[----:B------:R-:W-:-:S08]  /*5080*/  FADD.FTZ R8, R26, R14 ;  /* 0x0000000e1a087221 */ /* 0x000fd00000010000 */
[----:B------:R-:W-:Y:S05]  /*5090*/  WARPSYNC.COLLECTIVE R15, `(.L_x_857) ;  /* 0x000000000f087348 */ /* 0x000fea0003c00000 */
[----:B------:R0:W1:Y:S02]  /*50a0*/  SHFL.BFLY P6, R14, R13, R12, R11 ;  /* 0x0c00000c0d0e7389 */ /* 0x00006400000c000b */
[----:B01----:R-:W-:Y:S01]  /*50b0*/  ENDCOLLECTIVE ;  /* 0x000000000000791b */ /* 0x003fe20003800000 */
.L_x_857:
[----:B------:R-:W-:Y:S02]  /*50c0*/  IMAD.MOV.U32 R12, RZ, RZ, 0x1 ;  /* 0x00000001ff0c7424 */ /* 0x000fe400078e00ff */
[----:B------:R-:W-:-:S05]  /*50d0*/  FADD.FTZ R24, RZ, R14 ;  /* 0x0000000eff187221 */ /* 0x000fca0000010000 */
[----:B------:R-:W-:-:S07]  /*50e0*/  MOV R13, R24 ;  /* 0x00000018000d7202 */ /* 0x000fce0000000f00 */
[----:B------:R-:W-:Y:S05]  /*50f0*/  WARPSYNC.COLLECTIVE R15, `(.L_x_858) ;  /* 0x000000000f087348 */ /* 0x000fea0003c00000 */
[----:B------:R0:W1:Y:S02]  /*5100*/  SHFL.BFLY P6, R14, R13, R12, R11 ;  /* 0x0c00000c0d0e7389 */ /* 0x00006400000c000b */
[----:B01----:R-:W-:Y:S01]  /*5110*/  ENDCOLLECTIVE ;  /* 0x000000000000791b */ /* 0x003fe20003800000 */
.L_x_858:
[----:B------:R-:W-:Y:S01]  /*5120*/  HFMA2.MMA R12, -RZ, RZ, 0, 1.1920928955078125e-07 ;  /* 0x00000002ff0c7435 */ /* 0x000fe200000001ff */
[----:B------:R-:W-:Y:S01]  /*5130*/  IMAD.MOV.U32 R13, RZ, RZ, RZ ;  /* 0x000000ffff0d7224 */ /* 0x000fe200078e00ff */
[----:B------:R-:W-:-:S05]  /*5140*/  MOV R11, R14 ;  /* 0x0000000e000b7202 */ /* 0x000fca0000000f00 */
[----:B------:R-:W-:Y:S01]  /*5150*/  FADD.FTZ R16, R24, R11 ;  /* 0x0000000b18107221 */ /* 0x000fe20000010000 */
[----:B------:R-:W-:-:S07]  /*5160*/  IMAD.MOV.U32 R11, RZ, RZ, 0x1f ;  /* 0x0000001fff0b7424 */ /* 0x000fce00078e00ff */
[----:B------:R-:W-:Y:S05]  /*5170*/  WARPSYNC.COLLECTIVE R15, `(.L_x_859) ;  /* 0x000000000f087348 */ /* 0x000fea0003c00000 */
[----:B------:R0:W1:Y:S02]  /*5180*/  SHFL.BFLY P6, R14, R13, R12, R11 ;  /* 0x0c00000c0d0e7389 */ /* 0x00006400000c000b */
[----:B01----:R-:W-:Y:S01]  /*5190*/  ENDCOLLECTIVE ;  /* 0x000000000000791b */ /* 0x003fe20003800000 */
.L_x_859:
[----:B------:R-:W-:Y:S01]  /*51a0*/  HFMA2.MMA R12, -RZ, RZ, 0, 5.9604644775390625e-08 ;  /* 0x00000001ff0c7435 */ /* 0x000fe200000001ff */
[----:B------:R-:W-:-:S05]  /*51b0*/  MOV R29, R14 ;  /* 0x0000000e001d7202 */ /* 0x000fca0000000f00 */
[----:B------:R-:W-:-:S04]  /*51c0*/  FADD.FTZ R29, RZ, R29 ;  /* 0x0000001dff1d7221 */ /* 0x000fc80000010000 */
[----:B------:R-:W-:-:S07]  /*51d0*/  IMAD.MOV.U32 R13, RZ, RZ, R29 ;  /* 0x000000ffff0d7224 */ /* 0x000fce00078e001d */
[----:B------:R-:W-:Y:S05]  /*51e0*/  WARPSYNC.COLLECTIVE R15, `(.L_x_860) ;  /* 0x000000000f087348 */ /* 0x000fea0003c00000 */
[----:B------:R0:W1:Y:S02]  /*51f0*/  SHFL.BFLY P6, R14, R13, R12, R11 ;  /* 0x0c00000c0d0e7389 */ /* 0x00006400000c000b */
[----:B01----:R-:W-:Y:S01]  /*5200*/  ENDCOLLECTIVE ;  /* 0x000000000000791b */ /* 0x003fe20003800000 */
.L_x_860:
[----:B------:R-:W-:Y:S01]  /*5210*/  IMAD.MOV.U32 R4, RZ, RZ, R14 ;  /* 0x000000ffff047224 */ /* 0x000fe200078e000e */
[----:B------:R-:W-:Y:S06]  /*5220*/  BRA `(.L_x_861) ;  /* 0xffffffe000407947 */ /* 0x000fec000383ffff */
.L_x_862:
        /* <DEDUP_REMOVED lines=13> */
.L_x_28039:


//--------------------- .text._ZN4vllm25paged_attention_v1_kernelI13__nv_bfloat16hLi96ELi32ELi128ELNS_18Fp8KVCacheDataTypeE2ELb1EEEvPT_PKS3_PKT0_S9_ifPKiSB_iPKfiiiSD_SD_iiiii --------------------------
	.section	.text._ZN4vllm25paged_attention_v1_kernelI13__nv_bfloat16hLi96ELi32ELi128ELNS_18Fp8KVCacheDataTypeE2ELb1EEEvPT_PKS3_PKT0_S9_ifPKiSB_iPKfiiiSD_SD_iiiii,"ax",@progbits
	.align	128
        .global         _ZN4vllm25paged_attention_v1_kernelI13__nv_bfloat16hLi96ELi32ELi128ELNS_18Fp8KVCacheDataTypeE2ELb1EEEvPT_PKS3_PKT0_S9_ifPKiSB_iPKfiiiSD_SD_iiiii
        .type           _ZN4vllm25paged_attention_v1_kernelI13__nv_bfloat16hLi96ELi32ELi128ELNS_18Fp8KVCacheDataTypeE2ELb1EEEvPT_PKS3_PKT0_S9_ifPKiSB_iPKfiiiSD_SD_iiiii,@function
        .size           _ZN4vllm25paged_attention_v1_kernelI13__nv_bfloat16hLi96ELi32ELi128ELNS_18Fp8KVCacheDataTypeE2ELb1EEEvPT_PKS3_PKT0_S9_ifPKiSB_iPKfiiiSD_SD_iiiii,(.L_x_28040 - _ZN4vllm25paged_attention_v1_kernelI13__nv_bfloat16hLi96ELi32ELi128ELNS_18Fp8KVCacheDataTypeE2ELb1EEEvPT_PKS3_PKT0_S9_ifPKiSB_iPKfiiiSD_SD_iiiii)
        .other          _ZN4vllm25paged_attention_v1_kernelI13__nv_bfloat16hLi96ELi32ELi128ELNS_18Fp8KVCacheDataTypeE2ELb1EEEvPT_PKS3_PKT0_S9_ifPKiSB_iPKfiiiSD_SD_iiiii,@"STO_CUDA_ENTRY STV_DEFAULT"
_ZN4vllm25paged_attention_v1_kernelI13__nv_bfloat16hLi96ELi32ELi128ELNS_18Fp8KVCacheDataTypeE2ELb1EEEvPT_PKS3_PKT0_S9_ifPKiSB_iPKfiiiSD_SD_iiiii:
.text._ZN4vllm25paged_attention_v1_kernelI13__nv_bfloat16hLi96ELi32ELi128ELNS_18Fp8KVCacheDataTypeE2ELb1EEEvPT_PKS3_PKT0_S9_ifPKiSB_iPKfiiiSD_SD_iiiii:
        /* <DEDUP_REMOVED lines=46> */
.L_x_867:
        /* <DEDUP_REMOVED lines=15> */
.L_x_866:
[----:B------:R-:W-:Y:S05]  /*03d0*/  BSYNC B1 ;  /* 0x0000000000017941 */ /* 0x000fea0003800000 */
.L_x_865:
        /* <DEDUP_REMOVED lines=15> */
.L_x_868:
        /* <DEDUP_REMOVED lines=28> */
.L_x_864:
[----:B------:R-:W-:Y:S05]  /*0690*/  BSYNC B0 ;  /* 0x0000000000007941 */ /* 0x000fea0003800000 */
.L_x_863:
        /* <DEDUP_REMOVED lines=90> */
.L_x_869:
[----:B------:R-:W-:Y:S02]  /*0c40*/  ULDC UR4, c[0x0][0x278] ;  /* 0x00009e0000047ab9 */ /* 0x000fe40000000800 */
[----:B------:R-:W-:-:S04]  /*0c50*/  IMAD R4, R22, UR4, R27 ;  /* 0x0000000416047c24 */ /* 0x000fc8000f8e021b */
[----:B------:R-:W-:-:S07]  /*0c60*/  IMAD R16, R4, R7, RZ ;  /* 0x0000000704107224 */ /* 0x000fce00078e02ff */
.L_x_870:
        /* <DEDUP_REMOVED lines=25> */
.L_x_874:
        /* <DEDUP_REMOVED lines=36> */
.L_x_872:
[----:B------:R-:W-:Y:S05]  /*1040*/  BSYNC B7 ;  /* 0x0000000000077941 */ /* 0x000fea0003800000 */
.L_x_871:
        /* <DEDUP_REMOVED lines=13> */
.L_x_915:
        /* <DEDUP_REMOVED lines=47> */
.L_x_880:
        /* <DEDUP_REMOVED lines=11> */
.L_x_879:
[----:B------:R-:W-:Y:S05]  /*14c0*/  BSYNC B1 ;  /* 0x0000000000017941 */ /* 0x000fea0003800000 */
.L_x_878:
        /* <DEDUP_REMOVED lines=14> */
.L_x_883:
        /* <DEDUP_REMOVED lines=100> */
.L_x_882:
[----:B------:R-:W-:Y:S05]  /*1bf0*/  BSYNC B1 ;  /* 0x0000000000017941 */ /* 0x000fea0003800000 */
.L_x_881:
        /* <DEDUP_REMOVED lines=55> */
.L_x_885:
[----:B------:R-:W-:Y:S05]  /*1f70*/  BSYNC B1 ;  /* 0x0000000000017941 */ /* 0x000fea0003800000 */
.L_x_884:
        /* <DEDUP_REMOVED lines=26> */
.L_x_877:
[----:B------:R-:W-:Y:S05]  /*2120*/  BSYNC B0 ;  /* 0x0000000000007941 */ /* 0x000fea0003800000 */
.L_x_876:
        /* <DEDUP_REMOVED lines=50> */
.L_x_890:
        /* <DEDUP_REMOVED lines=8> */
.L_x_889:
[----:B------:R-:W-:Y:S05]  /*24d0*/  BSYNC B1 ;  /* 0x0000000000017941 */ /* 0x000fea0003800000 */
.L_x_888:
        /* <DEDUP_REMOVED lines=14> */
.L_x_893:
        /* <DEDUP_REMOVED lines=52> */
.L_x_892:
[----:B------:R-:W-:Y:S05]  /*2900*/  BSYNC B1 ;  /* 0x0000000000017941 */ /* 0x000fea0003800000 */
.L_x_891:
        /* <DEDUP_REMOVED lines=31> */
.L_x_895:
[----:B------:R-:W-:Y:S05]  /*2b00*/  BSYNC B1 ;  /* 0x0000000000017941 */ /* 0x000fea0003800000 */
.L_x_894:
        /* <DEDUP_REMOVED lines=14> */
.L_x_887:
[----:B------:R-:W-:Y:S05]  /*2bf0*/  BSYNC B0 ;  /* 0x0000000000007941 */ /* 0x000fea0003800000 */
.L_x_886:
        /* <DEDUP_REMOVED lines=28> */
.L_x_899:
        /* <DEDUP_REMOVED lines=33> */
.L_x_897:
[----:B------:R-:W-:Y:S05]  /*2fd0*/  BSYNC B6 ;  /* 0x0000000000067941 */ /* 0x000fea0003800000 */
.L_x_896:
[----:B------:R-:W-:-:S03]  /*2fe0*/  UMOV UR4, 0xffffffff ;  /* 0xffffffff00047882 */ /* 0x000fc60000000000 */
[----:B------:R-:W-:Y:S05]  /*2ff0*/  BRA.DIV UR4, `(.L_x_900) ;  /* 0x0000001204f07947 */ /* 0x000fea000b800000 */
[----:B------:R-:W-:Y:S01]  /*3000*/  IMAD.MOV.U32 R14, RZ, RZ, RZ ;  /* 0x000000ffff0e7224 */ /* 0x000fe200078e00ff */
[----:B------:R-:W-:Y:S01]  /*3010*/  CS2R R18, SRZ ;  /* 0x0000000000127805 */ /* 0x000fe2000001ff00 */
[----:B------:R-:W-:Y:S01]  /*3020*/  HFMA2.MMA R16, -RZ, RZ, 0, 0 ;  /* 0x00000000ff107435 */ /* 0x000fe200000001ff */
[----:B01----:R-:W-:Y:S01]  /*3030*/  MOV R5, RZ ;  /* 0x000000ff00057202 */ /* 0x003fe20000000f00 */
[----:B------:R-:W-:Y:S01]  /*3040*/  FADD.FTZ R10, RZ, R14 ;  /* 0x0000000eff0a7221 */ /* 0x000fe20000010000 */
[----:B------:R-:W-:Y:S01]  /*3050*/  HFMA2.MMA R9, -RZ, RZ, 0, 0 ;  /* 0x00000000ff097435 */ /* 0x000fe200000001ff */
[----:B------:R-:W-:Y:S02]  /*3060*/  IMAD.MOV.U32 R7, RZ, RZ, RZ ;  /* 0x000000ffff077224 */ /* 0x000fe400078e00ff */
[----:B------:R-:W-:Y:S01]  /*3070*/  FADD.FTZ R19, RZ, R19 ;  /* 0x00000013ff137221 */ /* 0x000fe20000010000 */
[----:B------:R-:W-:Y:S01]  /*3080*/  IMAD.MOV.U32 R0, RZ, RZ, RZ ;  /* 0x000000ffff007224 */ /* 0x000fe200078e00ff */
[----:B------:R-:W0:Y:S01]  /*3090*/  SHFL.BFLY PT, R31, R10, 0x1, 0x1f ;  /* 0x0c201f000a1f7f89 */ /* 0x000e2200000e0000 */
[----:B------:R-:W-:-:S02]  /*30a0*/  IMAD.MOV.U32 R24, RZ, RZ, RZ ;  /* 0x000000ffff187224 */ /* 0x000fc400078e00ff */
[----:B------:R-:W-:Y:S01]  /*30b0*/  FADD.FTZ R17, RZ, R14 ;  /* 0x0000000eff117221 */ /* 0x000fe20000010000 */
[----:B------:R-:W-:Y:S01]  /*30c0*/  FADD.FTZ R7, RZ, R7 ;  /* 0x00000007ff077221 */ /* 0x000fe20000010000 */
[----:B------:R-:W1:Y:S01]  /*30d0*/  SHFL.BFLY PT, R30, R19, 0x1, 0x1f ;  /* 0x0c201f00131e7f89 */ /* 0x000e6200000e0000 */
[----:B------:R-:W-:Y:S01]  /*30e0*/  FADD.FTZ R5, RZ, R5 ;  /* 0x00000005ff057221 */ /* 0x000fe20000010000 */
[----:B------:R-:W-:Y:S01]  /*30f0*/  FADD.FTZ R9, RZ, R9 ;  /* 0x00000009ff097221 */ /* 0x000fe20000010000 */
[----:B------:R-:W-:Y:S01]  /*3100*/  FADD.FTZ R0, RZ, R0 ;  /* 0x00000000ff007221 */ /* 0x000fe20000010000 */
[----:B------:R-:W-:Y:S01]  /*3110*/  FADD.FTZ R18, RZ, R18 ;  /* 0x00000012ff127221 */ /* 0x000fe20000010000 */
[----:B------:R-:W-:Y:S01]  /*3120*/  FADD.FTZ R26, RZ, R14 ;  /* 0x0000000eff1a7221 */ /* 0x000fe20000010000 */
[----:B------:R-:W2:Y:S04]  /*3130*/  SHFL.BFLY PT, R8, R17, 0x1, 0x1f ;  /* 0x0c201f0011087f89 */ /* 0x000ea800000e0000 */
[----:B------:R-:W3:Y:S04]  /*3140*/  SHFL.BFLY PT, R6, R9, 0x1, 0x1f ;  /* 0x0c201f0009067f89 */ /* 0x000ee800000e0000 */
[----:B------:R-:W4:Y:S04]  /*3150*/  SHFL.BFLY PT, R4, R7, 0x1, 0x1f ;  /* 0x0c201f0007047f89 */ /* 0x000f2800000e0000 */
[----:B------:R-:W5:Y:S01]  /*3160*/  SHFL.BFLY PT, R2, R5, 0x1, 0x1f ;  /* 0x0c201f0005027f89 */ /* 0x000f6200000e0000 */
[----:B0-----:R-:W-:Y:S01]  /*3170*/  FADD.FTZ R31, R10, R31 ;  /* 0x0000001f0a1f7221 */ /* 0x001fe20000010000 */
[----:B------:R-:W-:Y:S01]  /*3180*/  FADD.FTZ R10, RZ, R16 ;  /* 0x00000010ff0a7221 */ /* 0x000fe20000010000 */
[----:B------:R-:W-:Y:S01]  /*3190*/  FADD.FTZ R16, RZ, R24 ;  /* 0x00000018ff107221 */ /* 0x000fe20000010000 */
[----:B------:R-:W0:Y:S01]  /*31a0*/  SHFL.BFLY PT, R28, R26, 0x1, 0x1f ;  /* 0x0c201f001a1c7f89 */ /* 0x000e2200000e0000 */
[----:B-1----:R-:W-:-:S03]  /*31b0*/  FADD.FTZ R30, R19, R30 ;  /* 0x0000001e131e7221 */ /* 0x002fc60000010000 */
[----:B------:R-:W1:Y:S01]  /*31c0*/  SHFL.BFLY PT, R19, R0, 0x1, 0x1f ;  /* 0x0c201f0000137f89 */ /* 0x000e6200000e0000 */
[----:B--2---:R-:W-:-:S03]  /*31d0*/  FADD.FTZ R8, R17, R8 ;  /* 0x0000000811087221 */ /* 0x004fc60000010000 */
[----:B------:R-:W2:Y:S01]  /*31e0*/  SHFL.BFLY PT, R27, R10, 0x1, 0x1f ;  /* 0x0c201f000a1b7f89 */ /* 0x000ea200000e0000 */
[----:B---3--:R-:W-:-:S03]  /*31f0*/  FADD.FTZ R6, R9, R6 ;  /* 0x0000000609067221 */ /* 0x008fc60000010000 */
[----:B------:R-:W3:Y:S01]  /*3200*/  SHFL.BFLY PT, R29, R16, 0x1, 0x1f ;  /* 0x0c201f00101d7f89 */ /* 0x000ee200000e0000 */
[----:B----4-:R-:W-:-:S03]  /*3210*/  FADD.FTZ R4, R7, R4 ;  /* 0x0000000407047221 */ /* 0x010fc60000010000 */
[----:B------:R-:W4:Y:S01]  /*3220*/  SHFL.BFLY PT, R24, R18, 0x1, 0x1f ;  /* 0x0c201f0012187f89 */ /* 0x000f2200000e0000 */
[----:B-----5:R-:W-:-:S03]  /*3230*/  FADD.FTZ R2, R5, R2 ;  /* 0x0000000205027221 */ /* 0x020fc60000010000 */
[----:B------:R2:W4:Y:S01]  /*3240*/  SHFL.BFLY PT, R14, R17, 0x1, 0x1f ;  /* 0x0c201f00110e7f89 */ /* 0x00052200000e0000 */
[----:B0-----:R-:W-:Y:S01]  /*3250*/  FADD.FTZ R26, R26, R28 ;  /* 0x0000001c1a1a7221 */ /* 0x001fe20000010000 */
[----:B-1----:R-:W-:Y:S01]  /*3260*/  FADD.FTZ R0, R0, R19 ;  /* 0x0000001300007221 */ /* 0x002fe20000010000 */
[----:B--2---:R-:W-:Y:S01]  /*3270*/  FADD.FTZ R10, R10, R27 ;  /* 0x0000001b0a0a7221 */ /* 0x004fe20000010000 */
[----:B---3--:R-:W-:Y:S01]  /*3280*/  FADD.FTZ R16, R16, R29 ;  /* 0x0000001d10107221 */ /* 0x008fe20000010000 */
[----:B----4-:R-:W-:-:S07]  /*3290*/  FADD.FTZ R18, R18, R24 ;  /* 0x0000001812127221 */ /* 0x010fce0000010000 */
.L_x_940:
        /* <DEDUP_REMOVED lines=8> */
[----:B------:R-:W-:Y:S01]  /*3320*/  FADD.FTZ R17, R17, R14 ;  /* 0x0000000e11117221 */ /* 0x000fe20000010000 */
[----:B------:R-:W-:Y:S02]  /*3330*/  LOP3.LUT R5, R23, 0xffffffc0, RZ, 0xc0, !PT ;  /* 0xffffffc017057812 */ /* 0x000fe400078ec0ff */
[----:B------:R-:W-:Y:S01]  /*3340*/  LEA.HI R3, R12, R3, RZ, 0x2 ;  /* 0x000000030c037211 */ /* 0x000fe200078f10ff */
[----:B------:R-:W-:Y:S01]  /*3350*/  BSSY B0, `(.L_x_901) ;  /* 0x0000019000007945 */ /* 0x000fe20003800000 */
[----:B------:R-:W-:Y:S02]  /*3360*/  ISETP.NE.OR P5, PT, R5, 0x40, P0 ;  /* 0x000000400500780c */ /* 0x000fe400007a5670 */
[----:B------:R-:W-:Y:S02]  /*3370*/  SHF.R.S32.HI R3, RZ, 0x2, R3 ;  /* 0x00000002ff037819 */ /* 0x000fe40000011403 */
[----:B------:R-:W-:-:S02]  /*3380*/  IADD3 R7, R23, 0x1f, RZ ;  /* 0x0000001f17077810 */ /* 0x000fc40007ffe0ff */
[----:B------:R-:W-:Y:S01]  /*3390*/  ISETP.GT.OR P1, PT, R23, 0x3f, P0 ;  /* 0x0000003f1700780c */ /* 0x000fe20000724670 */
[----:B------:R-:W-:Y:S01]  /*33a0*/  IMAD R5, R20, 0x60, R3 ;  /* 0x0000006014057824 */ /* 0x000fe200078e0203 */
[----:B------:R-:W-:Y:S02]  /*33b0*/  ISETP.GT.U32.AND P3, PT, R7, 0x3e, PT ;  /* 0x0000003e0700780c */ /* 0x000fe40003f64070 */
[C---:B------:R-:W-:Y:S01]  /*33c0*/  LOP3.LUT R7, R23.reuse, 0xffffffe0, RZ, 0xc0, !PT ;  /* 0xffffffe017077812 */ /* 0x040fe200078ec0ff */
[----:B0-----:R-:W-:Y:S01]  /*33d0*/  ULEA UR4, UR5, UR4, 0x18 ;  /* 0x0000000405047291 */ /* 0x001fe2000f8ec03f */
[----:B------:R-:W-:Y:S02]  /*33e0*/  ISETP.GT.OR P2, PT, R23, 0x1f, P0 ;  /* 0x0000001f1700780c */ /* 0x000fe40000744670 */
[----:B------:R-:W-:-:S03]  /*33f0*/  ISETP.NE.OR P4, PT, R7, 0x20, P0 ;  /* 0x000000200700780c */ /* 0x000fc60000785670 */
        /* <DEDUP_REMOVED lines=14> */
.L_x_902:
[----:B------:R-:W-:Y:S05]  /*34e0*/  BSYNC B0 ;  /* 0x0000000000007941 */ /* 0x000fea0003800000 */
.L_x_901:
        /* <DEDUP_REMOVED lines=18> */
[----:B---3--:R-:W-:Y:S01]  /*3610*/  FADD.FTZ R2, R2, R11 ;  /* 0x0000000b02027221 */ /* 0x008fe20000010000 */
[----:B----4-:R-:W-:Y:S01]  /*3620*/  FADD.FTZ R0, R0, R13 ;  /* 0x0000000d00007221 */ /* 0x010fe20000010000 */
[----:B-----5:R-:W-:Y:S01]  /*3630*/  FADD.FTZ R10, R10, R15 ;  /* 0x0000000f0a0a7221 */ /* 0x020fe20000010000 */
[----:B------:R-:W-:Y:S01]  /*3640*/  FADD.FTZ R16, R16, R19 ;  /* 0x0000001310107221 */ /* 0x000fe20000010000 */
[----:B------:R-:W-:Y:S01]  /*3650*/  FADD.FTZ R18, R18, R23 ;  /* 0x0000001712127221 */ /* 0x000fe20000010000 */
[----:B------:R-:W-:Y:S01]  /*3660*/  FADD.FTZ R26, R26, R27 ;  /* 0x0000001b1a1a7221 */ /* 0x000fe20000010000 */
[----:B0-----:R-:W-:Y:S01]  /*3670*/  FADD.FTZ R17, R17, R12 ;  /* 0x0000000c11117221 */ /* 0x001fe20000010000 */
[----:B-1----:R-:W-:Y:S01]  /*3680*/  FADD.FTZ R6, R6, R7 ;  /* 0x0000000706067221 */ /* 0x002fe20000010000 */
[----:B--2---:R-:W-:-:S07]  /*3690*/  FADD.FTZ R4, R4, R9 ;  /* 0x0000000904047221 */ /* 0x004fce0000010000 */
.L_x_904:
[----:B------:R-:W-:Y:S05]  /*36a0*/  BSYNC B0 ;  /* 0x0000000000007941 */ /* 0x000fea0003800000 */
.L_x_903:
        /* <DEDUP_REMOVED lines=15> */
.L_x_906:
[----:B------:R-:W-:Y:S05]  /*37a0*/  BSYNC B0 ;  /* 0x0000000000007941 */ /* 0x000fea0003800000 */
.L_x_905:
        /* <DEDUP_REMOVED lines=27> */
.L_x_908:
[----:B------:R-:W-:Y:S05]  /*3960*/  BSYNC B0 ;  /* 0x0000000000007941 */ /* 0x000fea0003800000 */
.L_x_907:
        /* <DEDUP_REMOVED lines=8> */
[----:B01----:R-:W-:-:S05]  /*39f0*/  IMAD R5, R22, 0x60, RZ ;  /* 0x0000006016057824 */ /* 0x003fca00078e02ff */
[----:B------:R-:W-:Y:S01]  /*3a00*/  SHF.R.S32.HI R28, RZ, 0x1f, R5 ;  /* 0x0000001fff1c7819 */ /* 0x000fe20000011405 */
[----:B--2---:R-:W-:-:S04]  /*3a10*/  UIMAD UR4, UR4, 0x60, URZ ;  /* 0x00000060040478a4 */ /* 0x004fc8000f8e023f */
[----:B------:R-:W-:Y:S02]  /*3a20*/  USHF.R.S32.HI UR5, URZ, 0x1f, UR4 ;  /* 0x0000001f3f057899 */ /* 0x000fe40008011404 */
[----:B------:R-:W-:-:S04]  /*3a30*/  IADD3 R22, P1, P2, R5, UR4, R12 ;  /* 0x0000000405167c10 */ /* 0x000fc8000fa3e00c */
[----:B------:R-:W-:Y:S01]  /*3a40*/  IADD3.X R28, R28, UR5, R7, P1, P2 ;  /* 0x000000051c1c7c10 */ /* 0x000fe20008fe4407 */
[----:B------:R-:W-:Y:S08]  /*3a50*/  @P0 EXIT ;  /* 0x000000000000094d */ /* 0x000ff00003800000 */
[C---:B------:R-:W-:Y:S01]  /*3a60*/  IADD3 R5, P0, R3.reuse, R22, RZ ;  /* 0x0000001603057210 */ /* 0x040fe20007f1e0ff */
[----:B------:R-:W-:Y:S01]  /*3a70*/  ULDC.64 UR4, c[0x0][0x210] ;  /* 0x0000840000047ab9 */ /* 0x000fe20000000a00 */
[C---:B------:R-:W-:Y:S01]  /*3a80*/  VIADD R15, R3.reuse, 0x8 ;  /* 0x00000008030f7836 */ /* 0x040fe20000000000 */
[C---:B------:R-:W-:Y:S01]  /*3a90*/  IADD3 R19, R3.reuse, 0x10, RZ ;  /* 0x0000001003137810 */ /* 0x040fe20007ffe0ff */
[C---:B------:R-:W-:Y:S01]  /*3aa0*/  VIADD R11, R3.reuse, 0x18 ;  /* 0x00000018030b7836 */ /* 0x040fe20000000000 */
[C---:B------:R-:W-:Y:S01]  /*3ab0*/  LEA.HI.X.SX32 R14, R3.reuse, R28, 0x1, P0 ;  /* 0x0000001c030e7211 */ /* 0x040fe200000f0eff */
[----:B------:R-:W-:Y:S01]  /*3ac0*/  VIADD R33, R3, 0x38 ;  /* 0x0000003803217836 */ /* 0x000fe20000000000 */
[----:B------:R-:W-:Y:S01]  /*3ad0*/  LEA R12, P0, R5, UR4, 0x1 ;  /* 0x00000004050c7c11 */ /* 0x000fe2000f8008ff */
[----:B------:R-:W-:Y:S01]  /*3ae0*/  VIADD R27, R3, 0x48 ;  /* 0x00000048031b7836 */ /* 0x000fe20000000000 */
[----:B------:R-:W-:Y:S02]  /*3af0*/  IADD3 R7, P1, R19, R22, RZ ;  /* 0x0000001613077210 */ /* 0x000fe40007f3e0ff */
[----:B------:R-:W-:-:S02]  /*3b00*/  LEA.HI.X R13, R5, UR5, R14, 0x1, P0 ;  /* 0x00000005050d7c11 */ /* 0x000fc400080f0c0e */
[----:B------:R-:W-:Y:S02]  /*3b10*/  IADD3 R5, P0, R15, R22, RZ ;  /* 0x000000160f057210 */ /* 0x000fe40007f1e0ff */
[----:B------:R-:W-:Y:S01]  /*3b20*/  F2FP.BF16.F32.PACK_AB R30, R30, R31 ;  /* 0x0000001f1e1e723e */ /* 0x000fe200000010ff */
[----:B------:R-:W-:Y:S01]  /*3b30*/  VIADD R31, R3, 0x28 ;  /* 0x00000028031f7836 */ /* 0x000fe20000000000 */
[----:B------:R-:W-:Y:S02]  /*3b40*/  LEA.HI.X.SX32 R32, R15, R28, 0x1, P0 ;  /* 0x0000001c0f207211 */ /* 0x000fe400000f0eff */
[----:B------:R-:W-:Y:S01]  /*3b50*/  LEA R24, P0, R5, UR4, 0x1 ;  /* 0x0000000405187c11 */ /* 0x000fe2000f8008ff */
[----:B------:R-:W-:Y:S01]  /*3b60*/  STG.E.U16 desc[UR36][R12.64], R30 ;  /* 0x0000001e0c007986 */ /* 0x000fe2000c101524 */
[----:B------:R-:W-:Y:S02]  /*3b70*/  IADD3 R9, P2, R11, R22, RZ ;  /* 0x000000160b097210 */ /* 0x000fe40007f5e0ff */
[----:B------:R-:W-:-:S02]  /*3b80*/  LEA.HI.X R25, R5, UR5, R32, 0x1, P0 ;  /* 0x0000000505197c11 */ /* 0x000fc400080f0c20 */
[-C--:B------:R-:W-:Y:S02]  /*3b90*/  LEA.HI.X.SX32 R36, R19, R28.reuse, 0x1, P1 ;  /* 0x0000001c13247211 */ /* 0x080fe400008f0eff */
[----:B------:R-:W-:Y:S02]  /*3ba0*/  PRMT R5, R30, 0x7632, R5 ;  /* 0x000076321e057816 */ /* 0x000fe40000000005 */
[----:B------:R-:W-:Y:S02]  /*3bb0*/  LEA R14, P1, R7, UR4, 0x1 ;  /* 0x00000004070e7c11 */ /* 0x000fe4000f8208ff */
[----:B------:R-:W-:Y:S01]  /*3bc0*/  LEA.HI.X.SX32 R34, R11, R28, 0x1, P2 ;  /* 0x0000001c0b227211 */ /* 0x000fe200010f0eff */
[----:B------:R0:W-:Y:S01]  /*3bd0*/  STG.E.U16 desc[UR36][R24.64], R5 ;  /* 0x0000000518007986 */ /* 0x0001e2000c101524 */
[----:B------:R-:W-:Y:S02]  /*3be0*/  IADD3 R11, R3, 0x20, RZ ;  /* 0x00000020030b7810 */ /* 0x000fe40007ffe0ff */
[----:B------:R-:W-:-:S02]  /*3bf0*/  LEA.HI.X R15, R7, UR5, R36, 0x1, P1 ;  /* 0x00000005070f7c11 */ /* 0x000fc400088f0c24 */
[----:B------:R-:W-:Y:S02]  /*3c00*/  F2FP.BF16.F32.PACK_AB R6, R6, R8 ;  /* 0x000000080606723e */ /* 0x000fe400000010ff */
[----:B------:R-:W-:Y:S02]  /*3c10*/  LEA R20, P2, R9, UR4, 0x1 ;  /* 0x0000000409147c11 */ /* 0x000fe4000f8408ff */
[C---:B------:R-:W-:Y:S01]  /*3c20*/  IADD3 R35, R3.reuse, 0x30, RZ ;  /* 0x0000003003237810 */ /* 0x040fe20007ffe0ff */
[----:B------:R1:W-:Y:S01]  /*3c30*/  STG.E.U16 desc[UR36][R14.64], R6 ;  /* 0x000000060e007986 */ /* 0x0003e2000c101524 */
[C---:B------:R-:W-:Y:S01]  /*3c40*/  IADD3 R29, R3.reuse, 0x40, RZ ;  /* 0x00000040031d7810 */ /* 0x040fe20007ffe0ff */
[C---:B0-----:R-:W-:Y:S01]  /*3c50*/  VIADD R25, R3.reuse, 0x58 ;  /* 0x0000005803197836 */ /* 0x041fe20000000000 */
[----:B------:R-:W-:Y:S02]  /*3c60*/  IADD3 R23, R3, 0x50, RZ ;  /* 0x0000005003177810 */ /* 0x000fe40007ffe0ff */
[----:B------:R-:W-:-:S02]  /*3c70*/  IADD3 R3, P5, R11, R22, RZ ;  /* 0x000000160b037210 */ /* 0x000fc40007fbe0ff */
[----:B------:R-:W-:Y:S02]  /*3c80*/  LEA.HI.X R21, R9, UR5, R34, 0x1, P2 ;  /* 0x0000000509157c11 */ /* 0x000fe400090f0c22 */
[----:B------:R-:W-:Y:S02]  /*3c90*/  PRMT R8, R6, 0x7632, R8 ;  /* 0x0000763206087816 */ /* 0x000fe40000000008 */
[----:B------:R-:W-:Y:S02]  /*3ca0*/  IADD3 R5, P4, R31, R22, RZ ;  /* 0x000000161f057210 */ /* 0x000fe40007f9e0ff */
[----:B-1----:R-:W-:Y:S01]  /*3cb0*/  LEA.HI.X.SX32 R6, R11, R28, 0x1, P5 ;  /* 0x0000001c0b067211 */ /* 0x002fe200028f0eff */
[----:B------:R0:W-:Y:S01]  /*3cc0*/  STG.E.U16 desc[UR36][R20.64], R8 ;  /* 0x0000000814007986 */ /* 0x0001e2000c101524 */
[-C--:B------:R-:W-:Y:S02]  /*3cd0*/  IADD3 R7, P3, R35, R22.reuse, RZ ;  /* 0x0000001623077210 */ /* 0x080fe40007f7e0ff */
[----:B------:R-:W-:-:S02]  /*3ce0*/  IADD3 R9, P2, R33, R22, RZ ;  /* 0x0000001621097210 */ /* 0x000fc40007f5e0ff */
[-C--:B------:R-:W-:Y:S02]  /*3cf0*/  IADD3 R13, P1, R29, R22.reuse, RZ ;  /* 0x000000161d0d7210 */ /* 0x080fe40007f3e0ff */
[-C--:B------:R-:W-:Y:S02]  /*3d00*/  IADD3 R15, P0, R27, R22.reuse, RZ ;  /* 0x000000161b0f7210 */ /* 0x080fe40007f1e0ff */
[-C--:B------:R-:W-:Y:S02]  /*3d10*/  IADD3 R19, P5, R23, R22.reuse, RZ ;  /* 0x0000001617137210 */ /* 0x080fe40007fbe0ff */
[----:B------:R-:W-:Y:S02]  /*3d20*/  IADD3 R11, P6, R25, R22, RZ ;  /* 0x00000016190b7210 */ /* 0x000fe40007fde0ff */
[-C--:B0-----:R-:W-:Y:S02]  /*3d30*/  LEA.HI.X.SX32 R8, R31, R28.reuse, 0x1, P4 ;  /* 0x0000001c1f087211 */ /* 0x081fe400020f0eff */
[----:B------:R-:W-:-:S02]  /*3d40*/  LEA.HI.X.SX32 R12, R35, R28, 0x1, P3 ;  /* 0x0000001c230c7211 */ /* 0x000fc400018f0eff */
[-C--:B------:R-:W-:Y:S02]  /*3d50*/  LEA.HI.X.SX32 R14, R33, R28.reuse, 0x1, P2 ;  /* 0x0000001c210e7211 */ /* 0x080fe400010f0eff */
[-C--:B------:R-:W-:Y:S02]  /*3d60*/  LEA.HI.X.SX32 R20, R29, R28.reuse, 0x1, P1 ;  /* 0x0000001c1d147211 */ /* 0x080fe400008f0eff */
[-C--:B------:R-:W-:Y:S02]  /*3d70*/  LEA.HI.X.SX32 R22, R27, R28.reuse, 0x1, P0 ;  /* 0x0000001c1b167211 */ /* 0x080fe400000f0eff */
[-C--:B------:R-:W-:Y:S02]  /*3d80*/  LEA.HI.X.SX32 R24, R23, R28.reuse, 0x1, P5 ;  /* 0x0000001c17187211 */ /* 0x080fe400028f0eff */
[----:B------:R-:W-:Y:S02]  /*3d90*/  LEA.HI.X.SX32 R28, R25, R28, 0x1, P6 ;  /* 0x0000001c191c7211 */ /* 0x000fe400030f0eff */
[----:B------:R-:W-:-:S02]  /*3da0*/  F2FP.BF16.F32.PACK_AB R25, R2, R4 ;  /* 0x000000040219723e */ /* 0x000fc400000010ff */
[----:B------:R-:W-:Y:S02]  /*3db0*/  LEA R2, P0, R3, UR4, 0x1 ;  /* 0x0000000403027c11 */ /* 0x000fe4000f8008ff */
[----:B------:R-:W-:Y:S02]  /*3dc0*/  LEA R4, P1, R5, UR4, 0x1 ;  /* 0x0000000405047c11 */ /* 0x000fe4000f8208ff */
[----:B------:R-:W-:Y:S02]  /*3dd0*/  LEA.HI.X R3, R3, UR5, R6, 0x1, P0 ;  /* 0x0000000503037c11 */ /* 0x000fe400080f0c06 */
[----:B------:R-:W-:Y:S02]  /*3de0*/  LEA.HI.X R5, R5, UR5, R8, 0x1, P1 ;  /* 0x0000000505057c11 */ /* 0x000fe400088f0c08 */
[----:B------:R-:W-:Y:S01]  /*3df0*/  LEA R6, P0, R7, UR4, 0x1 ;  /* 0x0000000407067c11 */ /* 0x000fe2000f8008ff */
[----:B------:R0:W-:Y:S01]  /*3e00*/  STG.E.U16 desc[UR36][R2.64], R25 ;  /* 0x0000001902007986 */ /* 0x0001e2000c101524 */
[----:B------:R-:W-:-:S02]  /*3e10*/  LEA R8, P1, R9, UR4, 0x1 ;  /* 0x0000000409087c11 */ /* 0x000fc4000f8208ff */
[----:B------:R-:W-:Y:S02]  /*3e20*/  LEA.HI.X R7, R7, UR5, R12, 0x1, P0 ;  /* 0x0000000507077c11 */ /* 0x000fe400080f0c0c */
[----:B------:R-:W-:Y:S02]  /*3e30*/  LEA.HI.X R9, R9, UR5, R14, 0x1, P1 ;  /* 0x0000000509097c11 */ /* 0x000fe400088f0c0e */
[----:B------:R-:W-:Y:S02]  /*3e40*/  LEA R12, P0, R13, UR4, 0x1 ;  /* 0x000000040d0c7c11 */ /* 0x000fe4000f8008ff */
[----:B------:R-:W-:Y:S02]  /*3e50*/  LEA R14, P1, R15, UR4, 0x1 ;  /* 0x000000040f0e7c11 */ /* 0x000fe4000f8208ff */
[----:B------:R-:W-:Y:S02]  /*3e60*/  F2FP.BF16.F32.PACK_AB R0, R10, R0 ;  /* 0x000000000a00723e */ /* 0x000fe400000010ff */
[----:B------:R-:W-:-:S02]  /*3e70*/  PRMT R10, R25, 0x7632, R10 ;  /* 0x00007632190a7816 */ /* 0x000fc4000000000a */
[----:B------:R-:W-:Y:S02]  /*3e80*/  LEA.HI.X R13, R13, UR5, R20, 0x1, P0 ;  /* 0x000000050d0d7c11 */ /* 0x000fe400080f0c14 */
[----:B------:R-:W-:Y:S01]  /*3e90*/  LEA.HI.X R15, R15, UR5, R22, 0x1, P1 ;  /* 0x000000050f0f7c11 */ /* 0x000fe200088f0c16 */
[----:B------:R-:W-:Y:S01]  /*3ea0*/  STG.E.U16 desc[UR36][R4.64], R10 ;  /* 0x0000000a04007986 */ /* 0x000fe2000c101524 */
[----:B------:R-:W-:Y:S02]  /*3eb0*/  F2FP.BF16.F32.PACK_AB R16, R18, R16 ;  /* 0x000000101210723e */ /* 0x000fe400000010ff */
[----:B------:R-:W-:Y:S01]  /*3ec0*/  LEA R20, P0, R19, UR4, 0x1 ;  /* 0x0000000413147c11 */ /* 0x000fe2000f8008ff */
[----:B------:R1:W-:Y:S01]  /*3ed0*/  STG.E.U16 desc[UR36][R6.64], R0 ;  /* 0x0000000006007986 */ /* 0x0003e2000c101524 */
[----:B------:R-:W-:Y:S02]  /*3ee0*/  LEA R22, P1, R11, UR4, 0x1 ;  /* 0x000000040b167c11 */ /* 0x000fe4000f8208ff */
[----:B0-----:R-:W-:-:S02]  /*3ef0*/  PRMT R3, R0, 0x7632, R3 ;  /* 0x0000763200037816 */ /* 0x001fc40000000003 */
[----:B------:R-:W-:Y:S02]  /*3f00*/  F2FP.BF16.F32.PACK_AB R17, R17, R26 ;  /* 0x0000001a1111723e */ /* 0x000fe400000010ff */
[----:B------:R-:W-:Y:S01]  /*3f10*/  LEA.HI.X R21, R19, UR5, R24, 0x1, P0 ;  /* 0x0000000513157c11 */ /* 0x000fe200080f0c18 */
[----:B------:R-:W-:Y:S01]  /*3f20*/  STG.E.U16 desc[UR36][R8.64], R3 ;  /* 0x0000000308007986 */ /* 0x000fe2000c101524 */
[----:B------:R-:W-:Y:S02]  /*3f30*/  LEA.HI.X R23, R11, UR5, R28, 0x1, P1 ;  /* 0x000000050b177c11 */ /* 0x000fe400088f0c1c */
[----:B------:R-:W-:Y:S01]  /*3f40*/  PRMT R11, R17, 0x7632, R11 ;  /* 0x00007632110b7816 */ /* 0x000fe2000000000b */
[----:B------:R-:W-:Y:S01]  /*3f50*/  STG.E.U16 desc[UR36][R12.64], R16 ;  /* 0x000000100c007986 */ /* 0x000fe2000c101524 */
[----:B-1----:R-:W-:-:S05]  /*3f60*/  PRMT R7, R16, 0x7632, R7 ;  /* 0x0000763210077816 */ /* 0x002fca0000000007 */
[----:B------:R-:W-:Y:S04]  /*3f70*/  STG.E.U16 desc[UR36][R14.64], R7 ;  /* 0x000000070e007986 */ /* 0x000fe8000c101524 */
[----:B------:R-:W-:Y:S04]  /*3f80*/  STG.E.U16 desc[UR36][R20.64], R17 ;  /* 0x0000001114007986 */ /* 0x000fe8000c101524 */
[----:B------:R-:W-:Y:S01]  /*3f90*/  STG.E.U16 desc[UR36][R22.64], R11 ;  /* 0x0000000b16007986 */ /* 0x000fe2000c101524 */
[----:B------:R-:W-:Y:S05]  /*3fa0*/  EXIT ;  /* 0x000000000000794d */ /* 0x000fea0003800000 */
.L_x_873:
        /* <DEDUP_REMOVED lines=16> */
.L_x_898:
        /* <DEDUP_REMOVED lines=16> */
.L_x_909:
[----:B------:R-:W-:Y:S05]  /*41b0*/  EXIT ;  /* 0x000000000000794d */ /* 0x000fea0003800000 */
.L_x_875:
[----:B------:R-:W-:Y:S01]  /*41c0*/  MOV R12, 0x10 ;  /* 0x00000010000c7802 */ /* 0x000fe20000000f00 */
[----:B------:R-:W-:Y:S01]  /*41d0*/  IMAD.MOV.U32 R11, RZ, RZ, 0x1f ;  /* 0x0000001fff0b7424 */ /* 0x000fe200078e00ff */
[----:B------:R-:W-:Y:S01]  /*41e0*/  MOV R15, 0xffffffff ;  /* 0xffffffff000f7802 */ /* 0x000fe20000000f00 */
[----:B------:R-:W-:-:S07]  /*41f0*/  IMAD.MOV.U32 R4, RZ, RZ, -0x800001 ;  /* 0xff7fffffff047424 */ /* 0x000fce00078e00ff */
[----:B------:R-:W-:Y:S05]  /*4200*/  WARPSYNC.COLLECTIVE R15, `(.L_x_910) ;  /* 0x000000000f087348 */ /* 0x000fea0003c00000 */
[----:B------:R0:W1:Y:S02]  /*4210*/  SHFL.BFLY P6, R14, R13, R12, R11 ;  /* 0x0c00000c0d0e7389 */ /* 0x00006400000c000b */
[----:B01----:R-:W-:Y:S01]  /*4220*/  ENDCOLLECTIVE ;  /* 0x000000000000791b */ /* 0x003fe20003800000 */
.L_x_910:
[----:B------:R-:W-:Y:S01]  /*4230*/  HFMA2.MMA R12, -RZ, RZ, 0, 4.76837158203125e-07 ;  /* 0x00000008ff0c7435 */ /* 0x000fe200000001ff */
[----:B------:R-:W-:-:S05]  /*4240*/  FMNMX.FTZ R2, R14, -3.40282346638528859812e+38, !PT ;  /* 0xff7fffff0e027809 */ /* 0x000fca0007810000 */
[----:B------:R-:W-:-:S07]  /*4250*/  IMAD.MOV.U32 R13, RZ, RZ, R2 ;  /* 0x000000ffff0d7224 */ /* 0x000fce00078e0002 */
[----:B------:R-:W-:Y:S05]  /*4260*/  WARPSYNC.COLLECTIVE R15, `(.L_x_911) ;  /* 0x000000000f087348 */ /* 0x000fea0003c00000 */
[----:B------:R0:W1:Y:S02]  /*4270*/  SHFL.BFLY P6, R14, R13, R12, R11 ;  /* 0x0c00000c0d0e7389 */ /* 0x00006400000c000b */
[----:B01----:R-:W-:Y:S01]  /*4280*/  ENDCOLLECTIVE ;  /* 0x000000000000791b */ /* 0x003fe20003800000 */
.L_x_911:
[----:B------:R-:W-:Y:S02]  /*4290*/  MOV R12, 0x4 ;  /* 0x00000004000c7802 */ /* 0x000fe40000000f00 */
[----:B------:R-:W-:-:S05]  /*42a0*/  FMNMX.FTZ R5, R2, R14, !PT ;  /* 0x0000000e02057209 */ /* 0x000fca0007810000 */
[----:B------:R-:W-:-:S07]  /*42b0*/  IMAD.MOV.U32 R13, RZ, RZ, R5 ;  /* 0x000000ffff0d7224 */ /* 0x000fce00078e0005 */
[----:B------:R-:W-:Y:S05]  /*42c0*/  WARPSYNC.COLLECTIVE R15, `(.L_x_912) ;  /* 0x000000000f087348 */ /* 0x000fea0003c00000 */
[----:B------:R0:W1:Y:S02]  /*42d0*/  SHFL.BFLY P6, R14, R13, R12, R11 ;  /* 0x0c00000c0d0e7389 */ /* 0x00006400000c000b */
[----:B01----:R-:W-:Y:S01]  /*42e0*/  ENDCOLLECTIVE ;  /* 0x000000000000791b */ /* 0x003fe20003800000 */
.L_x_912:
[----:B------:R-:W-:Y:S01]  /*42f0*/  HFMA2.MMA R12, -RZ, RZ, 0, 1.1920928955078125e-07 ;  /* 0x00000002ff0c7435 */ /* 0x000fe200000001ff */
[----:B------:R-:W-:-:S05]  /*4300*/  FMNMX.FTZ R6, R5, R14, !PT ;  /* 0x0000000e05067209 */ /* 0x000fca0007810000 */
[----:B------:R-:W-:-:S07]  /*4310*/  IMAD.MOV.U32 R13, RZ, RZ, R6 ;  /* 0x000000ffff0d7224 */ /* 0x000fce00078e0006 */
[----:B------:R-:W-:Y:S05]  /*4320*/  WARPSYNC.COLLECTIVE R15, `(.L_x_913) ;  /* 0x000000000f087348 */ /* 0x000fea0003c00000 */
[----:B------:R0:W1:Y:S02]  /*4330*/  SHFL.BFLY P6, R14, R13, R12, R11 ;  /* 0x0c00000c0d0e7389 */ /* 0x00006400000c000b */
[----:B01----:R-:W-:Y:S01]  /*4340*/  ENDCOLLECTIVE ;  /* 0x000000000000791b */ /* 0x003fe20003800000 */
.L_x_913:
[----:B------:R-:W-:Y:S02]  /*4350*/  MOV R12, 0x1 ;  /* 0x00000001000c7802 */ /* 0x000fe40000000f00 */
[----:B------:R-:W-:-:S05]  /*4360*/  FMNMX.FTZ R7, R6, R14, !PT ;  /* 0x0000000e06077209 */ /* 0x000fca0007810000 */
[----:B------:R-:W-:-:S07]  /*4370*/  IMAD.MOV.U32 R13, RZ, RZ, R7 ;  /* 0x000000ffff0d7224 */ /* 0x000fce00078e0007 */
[----:B------:R-:W-:Y:S05]  /*4380*/  WARPSYNC.COLLECTIVE R15, `(.L_x_914) ;  /* 0x000000000f087348 */ /* 0x000fea0003c00000 */
[----:B------:R0:W1:Y:S02]  /*4390*/  SHFL.BFLY P6, R14, R13, R12, R11 ;  /* 0x0c00000c0d0e7389 */ /* 0x00006400000c000b */
[----:B01----:R-:W-:Y:S01]  /*43a0*/  ENDCOLLECTIVE ;  /* 0x000000000000791b */ /* 0x003fe20003800000 */
.L_x_914:
[----:B------:R-:W-:Y:S05]  /*43b0*/  BRA `(.L_x_915) ;  /* 0xffffffcc00587947 */ /* 0x000fea000383ffff */
.L_x_900:
[----:B-1----:R-:W-:Y:S01]  /*43c0*/  HFMA2.MMA R13, -RZ, RZ, 0, 0 ;  /* 0x00000000ff0d7435 */ /* 0x002fe200000001ff */
[----:B------:R-:W-:Y:S01]  /*43d0*/  IMAD.MOV.U32 R12, RZ, RZ, 0x2 ;  /* 0x00000002ff0c7424 */ /* 0x000fe200078e00ff */
[----:B------:R-:W-:Y:S01]  /*43e0*/  MOV R11, 0x1f ;  /* 0x0000001f000b7802 */ /* 0x000fe20000000f00 */
[----:B------:R-:W-:-:S08]  /*43f0*/  IMAD.MOV.U32 R15, RZ, RZ, -0x1 ;  /* 0xffffffffff0f7424 */ /* 0x000fd000078e00ff */
[----:B0-----:R-:W-:Y:S05]  /*4400*/  WARPSYNC.COLLECTIVE R15, `(.L_x_916) ;  /* 0x000000000f087348 */ /* 0x001fea0003c00000 */
[----:B------:R1:W2:Y:S02]  /*4410*/  SHFL.BFLY P6, R14, R13, R12, R11 ;  /* 0x0c00000c0d0e7389 */ /* 0x0002a400000c000b */
[----:B012---:R-:W-:Y:S01]  /*4420*/  ENDCOLLECTIVE ;  /* 0x000000000000791b */ /* 0x007fe20003800000 */
.L_x_916:
[----:B------:R-:W-:Y:S02]  /*4430*/  IMAD.MOV.U32 R12, RZ, RZ, 0x1 ;  /* 0x00000001ff0c7424 */ /* 0x000fe400078e00ff */
[----:B------:R-:W-:-:S05]  /*4440*/  FADD.FTZ R10, RZ, R14 ;  /* 0x0000000eff0a7221 */ /* 0x000fca0000010000 */
[----:B------:R-:W-:-:S07]  /*4450*/  MOV R13, R10 ;  /* 0x0000000a000d7202 */ /* 0x000fce0000000f00 */
[----:B------:R-:W-:Y:S05]  /*4460*/  WARPSYNC.COLLECTIVE R15, `(.L_x_917) ;  /* 0x000000000f087348 */ /* 0x000fea0003c00000 */
[----:B------:R0:W1:Y:S02]  /*4470*/  SHFL.BFLY P6, R14, R13, R12, R11 ;  /* 0x0c00000c0d0e7389 */ /* 0x00006400000c000b */
[----:B01----:R-:W-:Y:S01]  /*4480*/  ENDCOLLECTIVE ;  /* 0x000000000000791b */ /* 0x003fe20003800000 */
.L_x_917:
[----:B------:R-:W-:Y:S01]  /*4490*/  HFMA2.MMA R12, -RZ, RZ, 0, 1.1920928955078125e-07 ;  /* 0x00000002ff0c7435 */ /* 0x000fe200000001ff */
[----:B------:R-:W-:Y:S01]  /*44a0*/  IMAD.MOV.U32 R13, RZ, RZ, RZ ;  /* 0x000000ffff0d7224 */ /* 0x000fe200078e00ff */
[----:B------:R-:W-:-:S09]  /*44b0*/  MOV R31, R14 ;  /* 0x0000000e001f7202 */ /* 0x000fd20000000f00 */
[----:B------:R-:W-:Y:S05]  /*44c0*/  WARPSYNC.COLLECTIVE R15, `(.L_x_918) ;  /* 0x000000000f087348 */ /* 0x000fea0003c00000 */
[----:B------:R0:W1:Y:S02]  /*44d0*/  SHFL.BFLY P6, R14, R13, R12, R11 ;  /* 0x0c00000c0d0e7389 */ /* 0x00006400000c000b */
[----:B01----:R-:W-:Y:S01]  /*44e0*/  ENDCOLLECTIVE ;  /* 0x000000000000791b */ /* 0x003fe20003800000 */
.L_x_918:
        /* <DEDUP_REMOVED lines=8> */
.L_x_919:
[----:B------:R-:W-:Y:S01]  /*4570*/  HFMA2.MMA R12, -RZ, RZ, 0, 1.1920928955078125e-07 ;  /* 0x00000002ff0c7435 */ /* 0x000fe200000001ff */
[----:B------:R-:W-:Y:S01]  /*4580*/  IMAD.MOV.U32 R13, RZ, RZ, RZ ;  /* 0x000000ffff0d7224 */ /* 0x000fe200078e00ff */
[----:B------:R-:W-:-:S09]  /*4590*/  MOV R30, R14 ;  /* 0x0000000e001e7202 */ /* 0x000fd20000000f00 */
[----:B------:R-:W-:Y:S05]  /*45a0*/  WARPSYNC.COLLECTIVE R15, `(.L_x_920) ;  /* 0x000000000f087348 */ /* 0x000fea0003c00000 */
[----:B------:R0:W1:Y:S02]  /*45b0*/  SHFL.BFLY P6, R14, R13, R12, R11 ;  /* 0x0c00000c0d0e7389 */ /* 0x00006400000c000b */
[----:B01----:R-:W-:Y:S01]  /*45c0*/  ENDCOLLECTIVE ;  /* 0x000000000000791b */ /* 0x003fe20003800000 */
.L_x_920:
[----:B------:R-:W-:Y:S01]  /*45d0*/  FADD.FTZ R30, R19, R30 ;  /* 0x0000001e131e7221 */ /* 0x000fe20000010000 */
[----:B------:R-:W-:Y:S01]  /*45e0*/  MOV R12, 0x1 ;  /* 0x00000001000c7802 */ /* 0x000fe20000000f00 */
[----:B------:R-:W-:-:S04]  /*45f0*/  FADD.FTZ R17, RZ, R14 ;  /* 0x0000000eff117221 */ /* 0x000fc80000010000 */
[----:B------:R-:W-:-:S07]  /*4600*/  IMAD.MOV.U32 R13, RZ, RZ, R17 ;  /* 0x000000ffff0d7224 */ /* 0x000fce00078e0011 */
[----:B------:R-:W-:Y:S05]  /*4610*/  WARPSYNC.COLLECTIVE R15, `(.L_x_921) ;  /* 0x000000000f087348 */ /* 0x000fea0003c00000 */
[----:B------:R0:W1:Y:S02]  /*4620*/  SHFL.BFLY P6, R14, R13, R12, R11 ;  /* 0x0c00000c0d0e7389 */ /* 0x00006400000c000b */
[----:B01----:R-:W-:Y:S01]  /*4630*/  ENDCOLLECTIVE ;  /* 0x000000000000791b */ /* 0x003fe20003800000 */
.L_x_921:
[----:B------:R-:W-:Y:S01]  /*4640*/  HFMA2.MMA R13, -RZ, RZ, 0, 0 ;  /* 0x00000000ff0d7435 */ /* 0x000fe200000001ff */
[----:B------:R-:W-:Y:S02]  /*4650*/  IMAD.MOV.U32 R12, RZ, RZ, 0x2 ;  /* 0x00000002ff0c7424 */ /* 0x000fe400078e00ff */
[----:B------:R-:W-:-:S08]  /*4660*/  IMAD.MOV.U32 R8, RZ, RZ, R14 ;  /* 0x000000ffff087224 */ /* 0x000fd000078e000e */
[----:B------:R-:W-:Y:S05]  /*4670*/  WARPSYNC.COLLECTIVE R15, `(.L_x_922) ;  /* 0x000000000f087348 */ /* 0x000fea0003c00000 */
[----:B------:R0:W1:Y:S02]  /*4680*/  SHFL.BFLY P6, R14, R13, R12, R11 ;  /* 0x0c00000c0d0e7389 */ /* 0x00006400000c000b */
[----:B01----:R-:W-:Y:S01]  /*4690*/  ENDCOLLECTIVE ;  /* 0x000000000000791b */ /* 0x003fe20003800000 */
.L_x_922:
        /* <DEDUP_REMOVED lines=8> */
.L_x_923:
[----:B------:R-:W-:Y:S01]  /*4720*/  MOV R13, RZ ;  /* 0x000000ff000d7202 */ /* 0x000fe20000000f00 */
[----:B------:R-:W-:Y:S02]  /*4730*/  IMAD.MOV.U32 R12, RZ, RZ, 0x2 ;  /* 0x00000002ff0c7424 */ /* 0x000fe400078e00ff */
[----:B------:R-:W-:-:S07]  /*4740*/  IMAD.MOV.U32 R6, RZ, RZ, R14 ;  /* 0x000000ffff067224 */ /* 0x000fce00078e000e */
[----:B------:R-:W-:Y:S05]  /*4750*/  WARPSYNC.COLLECTIVE R15, `(.L_x_924) ;  /* 0x000000000f087348 */ /* 0x000fea0003c00000 */
[----:B------:R0:W1:Y:S02]  /*4760*/  SHFL.BFLY P6, R14, R13, R12, R11 ;  /* 0x0c00000c0d0e7389 */ /* 0x00006400000c000b */
[----:B01----:R-:W-:Y:S01]  /*4770*/  ENDCOLLECTIVE ;  /* 0x000000000000791b */ /* 0x003fe20003800000 */
.L_x_924:
        /* <DEDUP_REMOVED lines=8> */
.L_x_925:
[----:B------:R-:W-:Y:S01]  /*4800*/  MOV R13, RZ ;  /* 0x000000ff000d7202 */ /* 0x000fe20000000f00 */
[----:B------:R-:W-:Y:S02]  /*4810*/  IMAD.MOV.U32 R12, RZ, RZ, 0x2 ;  /* 0x00000002ff0c7424 */ /* 0x000fe400078e00ff */
[----:B------:R-:W-:-:S07]  /*4820*/  IMAD.MOV.U32 R4, RZ, RZ, R14 ;  /* 0x000000ffff047224 */ /* 0x000fce00078e000e */
[----:B------:R-:W-:Y:S05]  /*4830*/  WARPSYNC.COLLECTIVE R15, `(.L_x_926) ;  /* 0x000000000f087348 */ /* 0x000fea0003c00000 */
[----:B------:R0:W1:Y:S02]  /*4840*/  SHFL.BFLY P6, R14, R13, R12, R11 ;  /* 0x0c00000c0d0e7389 */ /* 0x00006400000c000b */
[----:B01----:R-:W-:Y:S01]  /*4850*/  ENDCOLLECTIVE ;  /* 0x000000000000791b */ /* 0x003fe20003800000 */
.L_x_926:
        /* <DEDUP_REMOVED lines=8> */
.L_x_927:
[----:B------:R-:W-:Y:S01]  /*48e0*/  MOV R13, RZ ;  /* 0x000000ff000d7202 */ /* 0x000fe20000000f00 */
[----:B------:R-:W-:Y:S02]  /*48f0*/  IMAD.MOV.U32 R12, RZ, RZ, 0x2 ;  /* 0x00000002ff0c7424 */ /* 0x000fe400078e00ff */
[----:B------:R-:W-:-:S07]  /*4900*/  IMAD.MOV.U32 R2, RZ, RZ, R14 ;  /* 0x000000ffff027224 */ /* 0x000fce00078e000e */
[----:B------:R-:W-:Y:S05]  /*4910*/  WARPSYNC.COLLECTIVE R15, `(.L_x_928) ;  /* 0x000000000f087348 */ /* 0x000fea0003c00000 */
[----:B------:R0:W1:Y:S02]  /*4920*/  SHFL.BFLY P6, R14, R13, R12, R11 ;  /* 0x0c00000c0d0e7389 */ /* 0x00006400000c000b */
[----:B01----:R-:W-:Y:S01]  /*4930*/  ENDCOLLECTIVE ;  /* 0x000000000000791b */ /* 0x003fe20003800000 */
.L_x_928:
        /* <DEDUP_REMOVED lines=8> */
.L_x_929:
[----:B------:R-:W-:Y:S01]  /*49c0*/  MOV R13, RZ ;  /* 0x000000ff000d7202 */ /* 0x000fe20000000f00 */
[----:B------:R-:W-:Y:S02]  /*49d0*/  IMAD.MOV.U32 R12, RZ, RZ, 0x2 ;  /* 0x00000002ff0c7424 */ /* 0x000fe400078e00ff */
[----:B------:R-:W-:-:S07]  /*49e0*/  IMAD.MOV.U32 R19, RZ, RZ, R14 ;  /* 0x000000ffff137224 */ /* 0x000fce00078e000e */
[----:B------:R-:W-:Y:S05]  /*49f0*/  WARPSYNC.COLLECTIVE R15, `(.L_x_930) ;  /* 0x000000000f087348 */ /* 0x000fea0003c00000 */
[----:B------:R0:W1:Y:S02]  /*4a00*/  SHFL.BFLY P6, R14, R13, R12, R11 ;  /* 0x0c00000c0d0e7389 */ /* 0x00006400000c000b */
[----:B01----:R-:W-:Y:S01]  /*4a10*/  ENDCOLLECTIVE ;  /* 0x000000000000791b */ /* 0x003fe20003800000 */
.L_x_930:
        /* <DEDUP_REMOVED lines=8> */
.L_x_931:
[----:B------:R-:W-:Y:S01]  /*4aa0*/  MOV R13, RZ ;  /* 0x000000ff000d7202 */ /* 0x000fe20000000f00 */
[----:B------:R-:W-:Y:S02]  /*4ab0*/  IMAD.MOV.U32 R12, RZ, RZ, 0x2 ;  /* 0x00000002ff0c7424 */ /* 0x000fe400078e00ff */
[----:B------:R-:W-:-:S07]  /*4ac0*/  IMAD.MOV.U32 R27, RZ, RZ, R14 ;  /* 0x000000ffff1b7224 */ /* 0x000fce00078e000e */
[----:B------:R-:W-:Y:S05]  /*4ad0*/  WARPSYNC.COLLECTIVE R15, `(.L_x_932) ;  /* 0x000000000f087348 */ /* 0x000fea0003c00000 */
[----:B------:R0:W1:Y:S02]  /*4ae0*/  SHFL.BFLY P6, R14, R13, R12, R11 ;  /* 0x0c00000c0d0e7389 */ /* 0x00006400000c000b */
[----:B01----:R-:W-:Y:S01]  /*4af0*/  ENDCOLLECTIVE ;  /* 0x000000000000791b */ /* 0x003fe20003800000 */
.L_x_932:
        /* <DEDUP_REMOVED lines=8> */
.L_x_933:
[----:B------:R-:W-:Y:S01]  /*4b80*/  MOV R13, RZ ;  /* 0x000000ff000d7202 */ /* 0x000fe20000000f00 */
[----:B------:R-:W-:Y:S02]  /*4b90*/  IMAD.MOV.U32 R12, RZ, RZ, 0x2 ;  /* 0x00000002ff0c7424 */ /* 0x000fe400078e00ff */
[----:B------:R-:W-:-:S07]  /*4ba0*/  IMAD.MOV.U32 R29, RZ, RZ, R14 ;  /* 0x000000ffff1d7224 */ /* 0x000fce00078e000e */
[----:B------:R-:W-:Y:S05]  /*4bb0*/  WARPSYNC.COLLECTIVE R15, `(.L_x_934) ;  /* 0x000000000f087348 */ /* 0x000fea0003c00000 */
[----:B------:R0:W1:Y:S02]  /*4bc0*/  SHFL.BFLY P6, R14, R13, R12, R11 ;  /* 0x0c00000c0d0e7389 */ /* 0x00006400000c000b */
[----:B01----:R-:W-:Y:S01]  /*4bd0*/  ENDCOLLECTIVE ;  /* 0x000000000000791b */ /* 0x003fe20003800000 */
.L_x_934:
        /* <DEDUP_REMOVED lines=8> */
.L_x_935:
[----:B------:R-:W-:Y:S01]  /*4c60*/  MOV R13, RZ ;  /* 0x000000ff000d7202 */ /* 0x000fe20000000f00 */
[----:B------:R-:W-:Y:S02]  /*4c70*/  IMAD.MOV.U32 R12, RZ, RZ, 0x2 ;  /* 0x00000002ff0c7424 */ /* 0x000fe400078e00ff */
[----:B------:R-:W-:-:S07]  /*4c80*/  IMAD.MOV.U32 R24, RZ, RZ, R14 ;  /* 0x000000ffff187224 */ /* 0x000fce00078e000e */
[----:B------:R-:W-:Y:S05]  /*4c90*/  WARPSYNC.COLLECTIVE R15, `(.L_x_936) ;  /* 0x000000000f087348 */ /* 0x000fea0003c00000 */
[----:B------:R0:W1:Y:S02]  /*4ca0*/  SHFL.BFLY P6, R14, R13, R12, R11 ;  /* 0x0c00000c0d0e7389 */ /* 0x00006400000c000b */
[----:B01----:R-:W-:Y:S01]  /*4cb0*/  ENDCOLLECTIVE ;  /* 0x000000000000791b */ /* 0x003fe20003800000 */
.L_x_936:
[----:B------:R-:W-:Y:S01]  /*4cc0*/  FADD.FTZ R18, R18, R24 ;  /* 0x0000001812127221 */ /* 0x000fe20000010000 */
[----:B------:R-:W-:Y:S02]  /*4cd0*/  IMAD.MOV.U32 R12, RZ, RZ, 0x1 ;  /* 0x00000001ff0c7424 */ /* 0x000fe400078e00ff */
[----:B------:R-:W-:-:S05]  /*4ce0*/  FADD.FTZ R26, RZ, R14 ;  /* 0x0000000eff1a7221 */ /* 0x000fca0000010000 */
[----:B------:R-:W-:-:S07]  /*4cf0*/  MOV R13, R26 ;  /* 0x0000001a000d7202 */ /* 0x000fce0000000f00 */
[----:B------:R-:W-:Y:S05]  /*4d00*/  WARPSYNC.COLLECTIVE R15, `(.L_x_937) ;  /* 0x000000000f087348 */ /* 0x000fea0003c00000 */
[----:B------:R0:W1:Y:S02]  /*4d10*/  SHFL.BFLY P6, R14, R13, R12, R11 ;  /* 0x0c00000c0d0e7389 */ /* 0x00006400000c000b */
[----:B01----:R-:W-:Y:S01]  /*4d20*/  ENDCOLLECTIVE ;  /* 0x000000000000791b */ /* 0x003fe20003800000 */
.L_x_937:
[----:B------:R-:W-:Y:S01]  /*4d30*/  HFMA2.MMA R12, -RZ, RZ, 0, 1.1920928955078125e-07 ;  /* 0x00000002ff0c7435 */ /* 0x000fe200000001ff */
[----:B------:R-:W-:Y:S01]  /*4d40*/  IMAD.MOV.U32 R13, RZ, RZ, RZ ;  /* 0x000000ffff0d7224 */ /* 0x000fe200078e00ff */
[----:B------:R-:W-:-:S09]  /*4d50*/  MOV R28, R14 ;  /* 0x0000000e001c7202 */ /* 0x000fd20000000f00 */
[----:B------:R-:W-:Y:S05]  /*4d60*/  WARPSYNC.COLLECTIVE R15, `(.L_x_938) ;  /* 0x000000000f087348 */ /* 0x000fea0003c00000 */
[----:B------:R0:W1:Y:S02]  /*4d70*/  SHFL.BFLY P6, R14, R13, R12, R11 ;  /* 0x0c00000c0d0e7389 */ /* 0x00006400000c000b */
[----:B01----:R-:W-:Y:S01]  /*4d80*/  ENDCOLLECTIVE ;  /* 0x000000000000791b */ /* 0x003fe20003800000 */
.L_x_938:
[----:B------:R-:W-:Y:S01]  /*4d90*/  FADD.FTZ R26, R26, R28 ;  /* 0x0000001c1a1a7221 */ /* 0x000fe20000010000 */
[----:B------:R-:W-:Y:S01]  /*4da0*/  MOV R12, 0x1 ;  /* 0x00000001000c7802 */ /* 0x000fe20000000f00 */
[----:B------:R-:W-:-:S04]  /*4db0*/  FADD.FTZ R17, RZ, R14 ;  /* 0x0000000eff117221 */ /* 0x000fc80000010000 */
[----:B------:R-:W-:-:S07]  /*4dc0*/  IMAD.MOV.U32 R13, RZ, RZ, R17 ;  /* 0x000000ffff0d7224 */ /* 0x000fce00078e0011 */
[----:B------:R-:W-:Y:S05]  /*4dd0*/  WARPSYNC.COLLECTIVE R15, `(.L_x_939) ;  /* 0x000000000f087348 */ /* 0x000fea0003c00000 */
[----:B------:R0:W1:Y:S02]  /*4de0*/  SHFL.BFLY P6, R14, R13, R12, R11 ;  /* 0x0c00000c0d0e7389 */ /* 0x00006400000c000b */
[----:B01----:R-:W-:Y:S01]  /*4df0*/  ENDCOLLECTIVE ;  /* 0x000000000000791b */ /* 0x003fe20003800000 */
.L_x_939:
[----:B------:R-:W-:Y:S05]  /*4e00*/  BRA `(.L_x_940) ;  /* 0xffffffe400247947 */ /* 0x000fea000383ffff */
.L_x_941:
        /* <DEDUP_REMOVED lines=15> */
.L_x_28040:


//--------------------- .text._ZN4vllm25paged_attention_v1_kernelI13__nv_bfloat16hLi80ELi32ELi128ELNS_18Fp8KVCacheDataTypeE2ELb1EEEvPT_PKS3_PKT0_S9_ifPKiSB_iPKfiiiSD_SD_iiiii --------------------------
	.section	.text._ZN4vllm25paged_attention_v1_kernelI13__nv_bfloat16hLi80ELi32ELi128ELNS_18Fp8KVCacheDataTypeE2ELb1EEEvPT_PKS3_PKT0_S9_ifPKiSB_iPKfiiiSD_SD_iiiii,"ax",@progbits
	.align	128
        .global         _ZN4vllm25paged_attention_v1_kernelI13__nv_bfloat16hLi80ELi32ELi128ELNS_18Fp8KVCacheDataTypeE2ELb1EEEvPT_PKS3_PKT0_S9_ifPKiSB_iPKfiiiSD_SD_iiiii
        .type           _ZN4vllm25paged_attention_v1_kernelI13__nv_bfloat16hLi80ELi32ELi128ELNS_18Fp8KVCacheDataTypeE2ELb1EEEvPT_PKS3_PKT0_S9_ifPKiSB_iPKfiiiSD_SD_iiiii,@function
        .size           _ZN4vllm25paged_attention_v1_kernelI13__nv_bfloat16hLi80ELi32ELi128ELNS_18Fp8KVCacheDataTypeE2ELb1EEEvPT_PKS3_PKT0_S9_ifPKiSB_iPKfiiiSD_SD_iiiii,(.L_x_28041 - _ZN4vllm25paged_attention_v1_kernelI13__nv_bfloat16hLi80ELi32ELi128ELNS_18Fp8KVCacheDataTypeE2ELb1EEEvPT_PKS3_PKT0_S9_ifPKiSB_iPKfiiiSD_SD_iiiii)
        .other          _ZN4vllm25paged_attention_v1_kernelI13__nv_bfloat16hLi80ELi32ELi128ELNS_18Fp8KVCacheDataTypeE2ELb1EEEvPT_PKS3_PKT0_S9_ifPKiSB_iPKfiiiSD_SD_iiiii,@"STO_CUDA_ENTRY STV_DEFAULT"
_ZN4vllm25paged_attention_v1_kernelI13__nv_bfloat16hLi80ELi32ELi128ELNS_18Fp8KVCacheDataTypeE2ELb1EEEvPT_PKS3_PKT0_S9_ifPKiSB_iPKfiiiSD_SD_iiiii:
.text._ZN4vllm25paged_attention_v1_kernelI13__nv_bfloat16hLi80ELi32ELi128ELNS_18Fp8KVCacheDataTypeE2ELb1EEEvPT_PKS3_PKT0_S9_ifPKiSB_iPKfiiiSD_SD_iiiii:
        /* <DEDUP_REMOVED lines=35> */
[----:B------:R-:W-:Y:S01]  /*0230*/  IADD3 R22, P1, P2, R18, R9, R5 ;  /* 0x0000000912167210 */ /* 0x000fe20007a3e005 */
[----:B------:R-:W-:Y:S01]  /*0240*/  IMAD.MOV.U32 R14, RZ, RZ, R0 ;  /* 0x000000ffff0e7224 */ /* 0x000fe200078e0000 */
[----:B------:R-:W-:Y:S02]  /*0250*/  SHF.R.S32.HI R9, RZ, 0x1f, R9 ;  /* 0x0000001fff097819 */ /* 0x000fe40000011409 */
[----:B------:R-:W-:Y:S02]  /*0260*/  LEA R21, P3, R22, UR6, 0x1 ;  /* 0x0000000616157c11 */ /* 0x000fe4000f8608ff */
[----:B------:R-:W-:-:S02]  /*0270*/  IADD3.X R11, R15, R9, R16, P1, P2 ;  /* 0x000000090f0b7210 */ /* 0x000fc40000fe4410 */
[----:B------:R-:W-:Y:S02]  /*0280*/  IADD3 R21, P1, R21, 0x8, RZ ;  /* 0x0000000815157810 */ /* 0x000fe40007f3e0ff */
[----:B------:R-:W-:-:S05]  /*0290*/  LEA.HI.X R22, R22, UR7, R11, 0x1, P3 ;  /* 0x0000000716167c11 */ /* 0x000fca00098f0c0b */
[----:B------:R-:W-:Y:S01]  /*02a0*/  IMAD.X R22, RZ, RZ, R22, P1 ;  /* 0x000000ffff167224 */ /* 0x000fe200008e0616 */
[----:B0-----:R-:W-:-:S06]  /*02b0*/  ULEA UR4, UR5, UR4, 0x18 ;  /* 0x0000000405047291 */ /* 0x001fcc000f8ec03f */
[----:B------:R-:W-:-:S04]  /*02c0*/  LEA R9, R0, UR4, 0x4 ;  /* 0x0000000400097c11 */ /* 0x000fc8000f8e20ff */
[----:B------:R-:W-:-:S07]  /*02d0*/  IADD3 R20, R9, 0x8, RZ ;  /* 0x0000000809147810 */ /* 0x000fce0007ffe0ff */
.L_x_946:
        /* <DEDUP_REMOVED lines=15> */
.L_x_945:
[----:B------:R-:W-:Y:S05]  /*03d0*/  BSYNC B1 ;  /* 0x0000000000017941 */ /* 0x000fea0003800000 */
.L_x_944:
        /* <DEDUP_REMOVED lines=15> */
.L_x_947:
        /* <DEDUP_REMOVED lines=28> */
.L_x_943:
[----:B------:R-:W-:Y:S05]  /*0690*/  BSYNC B0 ;  /* 0x0000000000007941 */ /* 0x000fea0003800000 */
.L_x_942:
        /* <DEDUP_REMOVED lines=90> */
.L_x_948:
[----:B------:R-:W-:Y:S02]  /*0c40*/  ULDC UR4, c[0x0][0x278] ;  /* 0x00009e0000047ab9 */ /* 0x000fe40000000800 */
[----:B------:R-:W-:-:S04]  /*0c50*/  IMAD R17, R4, UR4, R17 ;  /* 0x0000000404117c24 */ /* 0x000fc8000f8e0211 */
[----:B------:R-:W-:-:S07]  /*0c60*/  IMAD R21, R17, R12, RZ ;  /* 0x0000000c11157224 */ /* 0x000fce00078e02ff */
.L_x_949:
        /* <DEDUP_REMOVED lines=25> */
.L_x_953:
        /* <DEDUP_REMOVED lines=36> */
.L_x_951:
[----:B------:R-:W-:Y:S05]  /*1040*/  BSYNC B7 ;  /* 0x0000000000077941 */ /* 0x000fea0003800000 */
.L_x_950:
        /* <DEDUP_REMOVED lines=13> */
.L_x_994:
        /* <DEDUP_REMOVED lines=47> */
.L_x_959:
        /* <DEDUP_REMOVED lines=11> */
.L_x_958:
[----:B------:R-:W-:Y:S05]  /*14c0*/  BSYNC B1 ;  /* 0x0000000000017941 */ /* 0x000fea0003800000 */
.L_x_957:
        /* <DEDUP_REMOVED lines=14> */
.L_x_962:
        /* <DEDUP_REMOVED lines=100> */
.L_x_961:
[----:B------:R-:W-:Y:S05]  /*1bf0*/  BSYNC B1 ;  /* 0x0000000000017941 */ /* 0x000fea0003800000 */
.L_x_960:
        /* <DEDUP_REMOVED lines=55> */
.L_x_964:
[----:B------:R-:W-:Y:S05]  /*1f70*/  BSYNC B1 ;  /* 0x0000000000017941 */ /* 0x000fea0003800000 */
.L_x_963:
        /* <DEDUP_REMOVED lines=26> */
.L_x_956:
[----:B------:R-:W-:Y:S05]  /*2120*/  BSYNC B0 ;  /* 0x0000000000007941 */ /* 0x000fea0003800000 */
.L_x_955:
        /* <DEDUP_REMOVED lines=51> */
.L_x_969:
        /* <DEDUP_REMOVED lines=8> */
.L_x_968:
[----:B------:R-:W-:Y:S05]  /*24e0*/  BSYNC B1 ;  /* 0x0000000000017941 */ /* 0x000fea0003800000 */
.L_x_967:
        /* <DEDUP_REMOVED lines=14> */
.L_x_972:
        /* <DEDUP_REMOVED lines=52> */
.L_x_971:
[----:B------:R-:W-:Y:S05]  /*2910*/  BSYNC B1 ;  /* 0x0000000000017941 */ /* 0x000fea0003800000 */
.L_x_970:
        /* <DEDUP_REMOVED lines=31> */
.L_x_974:
[----:B------:R-:W-:Y:S05]  /*2b10*/  BSYNC B1 ;  /* 0x0000000000017941 */ /* 0x000fea0003800000 */
.L_x_973:
        /* <DEDUP_REMOVED lines=14> */
.L_x_966:
[----:B------:R-:W-:Y:S05]  /*2c00*/  BSYNC B0 ;  /* 0x0000000000007941 */ /* 0x000fea0003800000 */
.L_x_965:
        /* <DEDUP_REMOVED lines=28> */
.L_x_978:
        /* <DEDUP_REMOVED lines=33> */
.L_x_976:
[----:B------:R-:W-:Y:S05]  /*2fe0*/  BSYNC B6 ;  /* 0x0000000000067941 */ /* 0x000fea0003800000 */
.L_x_975:
[----:B------:R-:W-:-:S03]  /*2ff0*/  UMOV UR4, 0xffffffff ;  /* 0xffffffff00047882 */ /* 0x000fc60000000000 */
[----:B------:R-:W-:Y:S05]  /*3000*/  BRA.DIV UR4, `(.L_x_979) ;  /* 0x0000001204787947 */ /* 0x000fea000b800000 */
[----:B------:R-:W-:Y:S01]  /*3010*/  HFMA2.MMA R27, -RZ, RZ, 0, 0 ;  /* 0x00000000ff1b7435 */ /* 0x000fe200000001ff */
[----:B------:R-:W-:Y:S01]  /*3020*/  CS2R R28, SRZ ;  /* 0x00000000001c7805 */ /* 0x000fe2000001ff00 */
[----:B------:R-:W-:Y:S01]  /*3030*/  HFMA2.MMA R19, -RZ, RZ, 0, 0 ;  /* 0x00000000ff137435 */ /* 0x000fe200000001ff */
[----:B------:R-:W-:Y:S01]  /*3040*/  MOV R23, RZ ;  /* 0x000000ff00177202 */ /* 0x000fe20000000f00 */
[----:B------:R-:W-:Y:S01]  /*3050*/  IMAD.MOV.U32 R25, RZ, RZ, RZ ;  /* 0x000000ffff197224 */ /* 0x000fe200078e00ff */
[----:B------:R-:W-:Y:S01]  /*3060*/  MOV R14, RZ ;  /* 0x000000ff000e7202 */ /* 0x000fe20000000f00 */
[----:B------:R-:W-:Y:S02]  /*3070*/  IMAD.MOV.U32 R21, RZ, RZ, RZ ;  /* 0x000000ffff157224 */ /* 0x000fe400078e00ff */
[----:B------:R-:W-:Y:S01]  /*3080*/  FADD.FTZ R28, RZ, R28 ;  /* 0x0000001cff1c7221 */ /* 0x000fe20000010000 */
[----:B------:R-:W-:Y:S02]  /*3090*/  IMAD.MOV.U32 R17, RZ, RZ, RZ ;  /* 0x000000ffff117224 */ /* 0x000fe400078e00ff */
[----:B------:R-:W-:Y:S01]  /*30a0*/  FADD.FTZ R29, RZ, R29 ;  /* 0x0000001dff1d7221 */ /* 0x000fe20000010000 */
[----:B------:R-:W-:Y:S01]  /*30b0*/  FADD.FTZ R27, RZ, R27 ;  /* 0x0000001bff1b7221 */ /* 0x000fe20000010000 */
[----:B------:R-:W-:Y:S01]  /*30c0*/  FADD.FTZ R25, RZ, R25 ;  /* 0x00000019ff197221 */ /* 0x000fe20000010000 */
[----:B------:R-:W-:Y:S01]  /*30d0*/  FADD.FTZ R23, RZ, R23 ;  /* 0x00000017ff177221 */ /* 0x000fe20000010000 */
[----:B------:R-:W-:Y:S01]  /*30e0*/  FADD.FTZ R21, RZ, R21 ;  /* 0x00000015ff157221 */ /* 0x000fe20000010000 */
[----:B------:R-:W-:Y:S01]  /*30f0*/  FADD.FTZ R19, RZ, R19 ;  /* 0x00000013ff137221 */ /* 0x000fe20000010000 */
[----:B------:R-:W-:Y:S01]  /*3100*/  FADD.FTZ R17, RZ, R17 ;  /* 0x00000011ff117221 */ /* 0x000fe20000010000 */
[--C-:B01----:R-:W-:Y:S01]  /*3110*/  FADD.FTZ R9, RZ, R14.reuse ;  /* 0x0000000eff097221 */ /* 0x103fe20000010000 */
[----:B------:R-:W-:Y:S01]  /*3120*/  FADD.FTZ R13, RZ, R14 ;  /* 0x0000000eff0d7221 */ /* 0x000fe20000010000 */
[----:B------:R-:W0:Y:S04]  /*3130*/  SHFL.BFLY PT, R26, R28, 0x1, 0x1f ;  /* 0x0c201f001c1a7f89 */ /* 0x000e2800000e0000 */
[----:B------:R-:W1:Y:S04]  /*3140*/  SHFL.BFLY PT, R24, R29, 0x1, 0x1f ;  /* 0x0c201f001d187f89 */ /* 0x000e6800000e0000 */
[----:B------:R-:W2:Y:S04]  /*3150*/  SHFL.BFLY PT, R22, R27, 0x1, 0x1f ;  /* 0x0c201f001b167f89 */ /* 0x000ea800000e0000 */
[----:B------:R-:W3:Y:S04]  /*3160*/  SHFL.BFLY PT, R20, R25, 0x1, 0x1f ;  /* 0x0c201f0019147f89 */ /* 0x000ee800000e0000 */
[----:B------:R-:W4:Y:S04]  /*3170*/  SHFL.BFLY PT, R18, R23, 0x1, 0x1f ;  /* 0x0c201f0017127f89 */ /* 0x000f2800000e0000 */
[----:B------:R-:W5:Y:S04]  /*3180*/  SHFL.BFLY PT, R16, R21, 0x1, 0x1f ;  /* 0x0c201f0015107f89 */ /* 0x000f6800000e0000 */
[----:B------:R-:W5:Y:S01]  /*3190*/  SHFL.BFLY PT, R10, R19, 0x1, 0x1f ;  /* 0x0c201f00130a7f89 */ /* 0x000f6200000e0000 */
[----:B0-----:R-:W-:-:S03]  /*31a0*/  FADD.FTZ R26, R28, R26 ;  /* 0x0000001a1c1a7221 */ /* 0x001fc60000010000 */
[----:B------:R-:W0:Y:S01]  /*31b0*/  SHFL.BFLY PT, R8, R17, 0x1, 0x1f ;  /* 0x0c201f0011087f89 */ /* 0x000e2200000e0000 */
[----:B-1----:R-:W-:-:S03]  /*31c0*/  FADD.FTZ R24, R29, R24 ;  /* 0x000000181d187221 */ /* 0x002fc60000010000 */
[----:B------:R-:W1:Y:S01]  /*31d0*/  SHFL.BFLY PT, R2, R9, 0x1, 0x1f ;  /* 0x0c201f0009027f89 */ /* 0x000e6200000e0000 */
[----:B--2---:R-:W-:-:S03]  /*31e0*/  FADD.FTZ R22, R27, R22 ;  /* 0x000000161b167221 */ /* 0x004fc60000010000 */
[----:B------:R2:W2:Y:S01]  /*31f0*/  SHFL.BFLY PT, R14, R13, 0x1, 0x1f ;  /* 0x0c201f000d0e7f89 */ /* 0x0004a200000e0000 */
[----:B---3--:R-:W-:Y:S01]  /*3200*/  FADD.FTZ R20, R25, R20 ;  /* 0x0000001419147221 */ /* 0x008fe20000010000 */
[----:B----4-:R-:W-:Y:S01]  /*3210*/  FADD.FTZ R18, R23, R18 ;  /* 0x0000001217127221 */ /* 0x010fe20000010000 */
[----:B-----5:R-:W-:Y:S01]  /*3220*/  FADD.FTZ R16, R21, R16 ;  /* 0x0000001015107221 */ /* 0x020fe20000010000 */
[----:B------:R-:W-:Y:S01]  /*3230*/  FADD.FTZ R10, R19, R10 ;  /* 0x0000000a130a7221 */ /* 0x000fe20000010000 */
[----:B0-----:R-:W-:Y:S01]  /*3240*/  FADD.FTZ R8, R17, R8 ;  /* 0x0000000811087221 */ /* 0x001fe20000010000 */
[----:B-1----:R-:W-:-:S07]  /*3250*/  FADD.FTZ R2, R9, R2 ;  /* 0x0000000209027221 */ /* 0x002fce0000010000 */
.L_x_1015:
[----:B------:R-:W-:Y:S05]  /*3260*/  WARPSYNC.ALL ;  /* 0x0000000000007948 */ /* 0x000fea0003800000 */
[----:B------:R-:W0:Y:S01]  /*3270*/  S2UR UR5, SR_CgaCtaId ;  /* 0x00000000000579c3 */ /* 0x000e220000008800 */
[----:B------:R-:W-:Y:S01]  /*3280*/  SHF.R.S32.HI R12, RZ, 0x1f, R7 ;  /* 0x0000001fff0c7819 */ /* 0x000fe20000011407 */
[----:B------:R-:W-:Y:S01]  /*3290*/  UMOV UR4, 0x400 ;  /* 0x0000040000047882 */ /* 0x000fe20000000000 */
[----:B------:R-:W-:Y:S01]  /*32a0*/  LOP3.LUT R9, R7, 0x3, RZ, 0xc0, !PT ;  /* 0x0000000307097812 */ /* 0x000fe200078ec0ff */
[----:B------:R-:W-:Y:S01]  /*32b0*/  UIADD3 UR4, UR4, 0xc0, URZ ;  /* 0x000000c004047890 */ /* 0x000fe2000fffe03f */
[----:B------:R-:W-:Y:S01]  /*32c0*/  LEA.HI R11, R12, R7, RZ, 0x2 ;  /* 0x000000070c0b7211 */ /* 0x000fe200078f10ff */
[----:B------:R-:W-:-:S02]  /*32d0*/  VIADD R15, R0, 0x1f ;  /* 0x0000001f000f7836 */ /* 0x000fc40000000000 */
[----:B------:R-:W-:Y:S01]  /*32e0*/  BAR.SYNC.DEFER_BLOCKING 0x0 ;  /* 0x0000000000007b1d */ /* 0x000fe20000010000 */
[----:B------:R-:W-:Y:S01]  /*32f0*/  ISETP.NE.AND P0, PT, R9, RZ, PT ;  /* 0x000000ff0900720c */ /* 0x000fe20003f05270 */
[----:B--2---:R-:W-:Y:S01]  /*3300*/  FADD.FTZ R13, R13, R14 ;  /* 0x0000000e0d0d7221 */ /* 0x004fe20000010000 */
[C---:B------:R-:W-:Y:S02]  /*3310*/  LOP3.LUT R7, R0.reuse, 0xffffffc0, RZ, 0xc0, !PT ;  /* 0xffffffc000077812 */ /* 0x040fe400078ec0ff */
[----:B------:R-:W-:Y:S01]  /*3320*/  SHF.R.S32.HI R11, RZ, 0x2, R11 ;  /* 0x00000002ff0b7819 */ /* 0x000fe2000001140b */
[----:B------:R-:W-:Y:S01]  /*3330*/  BSSY B0, `(.L_x_980) ;  /* 0x0000015000007945 */ /* 0x000fe20003800000 */
[----:B------:R-:W-:Y:S02]  /*3340*/  ISETP.NE.OR P5, PT, R7, 0x40, P0 ;  /* 0x000000400700780c */ /* 0x000fe400007a5670 */
[----:B------:R-:W-:Y:S01]  /*3350*/  LOP3.LUT R9, R0, 0xffffffe0, RZ, 0xc0, !PT ;  /* 0xffffffe000097812 */ /* 0x000fe200078ec0ff */
[----:B------:R-:W-:Y:S01]  /*3360*/  IMAD R7, R6, 0x50, R11 ;  /* 0x0000005006077824 */ /* 0x000fe200078e020b */
[----:B------:R-:W-:-:S02]  /*3370*/  ISETP.GT.U32.AND P3, PT, R15, 0x3e, PT ;  /* 0x0000003e0f00780c */ /* 0x000fc40003f64070 */
[----:B------:R-:W-:Y:S02]  /*3380*/  ISETP.NE.OR P4, PT, R9, 0x20, P0 ;  /* 0x000000200900780c */ /* 0x000fe40000785670 */
[C---:B------:R-:W-:Y:S01]  /*3390*/  ISETP.GT.OR P1, PT, R0.reuse, 0x3f, P0 ;  /* 0x0000003f0000780c */ /* 0x040fe20000724670 */
        /* <DEDUP_REMOVED lines=14> */
.L_x_981:
[----:B------:R-:W-:Y:S05]  /*3480*/  BSYNC B0 ;  /* 0x0000000000007941 */ /* 0x000fea0003800000 */
.L_x_980:
        /* <DEDUP_REMOVED lines=23> */
.L_x_983:
[----:B------:R-:W-:Y:S05]  /*3600*/  BSYNC B0 ;  /* 0x0000000000007941 */ /* 0x000fea0003800000 */
.L_x_982:
        /* <DEDUP_REMOVED lines=13> */
.L_x_985:
[----:B------:R-:W-:Y:S05]  /*36e0*/  BSYNC B0 ;  /* 0x0000000000007941 */ /* 0x000fea0003800000 */
.L_x_984:
        /* <DEDUP_REMOVED lines=23> */
.L_x_987:
[----:B------:R-:W-:Y:S05]  /*3860*/  BSYNC B0 ;  /* 0x0000000000007941 */ /* 0x000fea0003800000 */
.L_x_986:
        /* <DEDUP_REMOVED lines=8> */
[----:B------:R-:W-:-:S05]  /*38f0*/  IMAD R3, R3, 0x50, RZ ;  /* 0x0000005003037824 */ /* 0x000fca00078e02ff */
[----:B------:R-:W-:Y:S01]  /*3900*/  SHF.R.S32.HI R9, RZ, 0x1f, R3 ;  /* 0x0000001fff097819 */ /* 0x000fe20000011403 */
[----:B--2---:R-:W-:-:S04]  /*3910*/  UIMAD UR4, UR4, 0x50, URZ ;  /* 0x00000050040478a4 */ /* 0x004fc8000f8e023f */
[----:B------:R-:W-:Y:S02]  /*3920*/  USHF.R.S32.HI UR5, URZ, 0x1f, UR4 ;  /* 0x0000001f3f057899 */ /* 0x000fe40008011404 */
[----:B------:R-:W-:-:S04]  /*3930*/  IADD3 R0, P1, P2, R3, UR4, R0 ;  /* 0x0000000403007c10 */ /* 0x000fc8000fa3e000 */
[----:B------:R-:W-:Y:S01]  /*3940*/  IADD3.X R9, R9, UR5, R4, P1, P2 ;  /* 0x0000000509097c10 */ /* 0x000fe20008fe4404 */
[----:B------:R-:W-:Y:S08]  /*3950*/  @P0 EXIT ;  /* 0x000000000000094d */ /* 0x000ff00003800000 */
[C---:B------:R-:W-:Y:S01]  /*3960*/  IADD3 R3, R11.reuse, 0x8, RZ ;  /* 0x000000080b037810 */ /* 0x040fe20007ffe0ff */
[----:B------:R-:W-:Y:S01]  /*3970*/  ULDC.64 UR4, c[0x0][0x210] ;  /* 0x0000840000047ab9 */ /* 0x000fe20000000a00 */
[CC--:B------:R-:W-:Y:S01]  /*3980*/  IADD3 R5, P0, R11.reuse, R0.reuse, RZ ;  /* 0x000000000b057210 */ /* 0x0c0fe20007f1e0ff */
[----:B------:R-:W-:Y:S01]  /*3990*/  VIADD R14, R11, 0x10 ;  /* 0x000000100b0e7836 */ /* 0x000fe20000000000 */
[----:B------:R-:W-:Y:S01]  /*39a0*/  IADD3 R4, P1, R3, R0, RZ ;  /* 0x0000000003047210 */ /* 0x000fe20007f3e0ff */
[C---:B------:R-:W-:Y:S01]  /*39b0*/  VIADD R23, R11.reuse, 0x20 ;  /* 0x000000200b177836 */ /* 0x040fe20000000000 */
[-C--:B------:R-:W-:Y:S02]  /*39c0*/  LEA.HI.X.SX32 R12, R11, R9.reuse, 0x1, P0 ;  /* 0x000000090b0c7211 */ /* 0x080fe400000f0eff */
[----:B01----:R-:W-:Y:S02]  /*39d0*/  F2FP.BF16.F32.PACK_AB R26, R24, R26 ;  /* 0x0000001a181a723e */ /* 0x003fe400000010ff */
[----:B------:R-:W-:-:S02]  /*39e0*/  LEA.HI.X.SX32 R3, R3, R9, 0x1, P1 ;  /* 0x0000000903037211 */ /* 0x000fc400008f0eff */
[C---:B------:R-:W-:Y:S02]  /*39f0*/  LEA R6, P0, R5.reuse, UR4, 0x1 ;  /* 0x0000000405067c11 */ /* 0x040fe4000f8008ff */
[----:B------:R-:W-:Y:S02]  /*3a00*/  LEA R24, P1, R4, UR4, 0x1 ;  /* 0x0000000404187c11 */ /* 0x000fe4000f8208ff */
[----:B------:R-:W-:Y:S01]  /*3a10*/  LEA.HI.X R7, R5, UR5, R12, 0x1, P0 ;  /* 0x0000000505077c11 */ /* 0x000fe200080f0c0c */
[C---:B------:R-:W-:Y:S01]  /*3a20*/  VIADD R12, R11.reuse, 0x40 ;  /* 0x000000400b0c7836 */ /* 0x040fe20000000000 */
[----:B------:R-:W-:Y:S02]  /*3a30*/  PRMT R15, R26, 0x7610, R15 ;  /* 0x000076101a0f7816 */ /* 0x000fe4000000000f */
[--C-:B------:R-:W-:Y:S02]  /*3a40*/  LEA.HI.X R25, R4, UR5, R3.reuse, 0x1, P1 ;  /* 0x0000000504197c11 */ /* 0x100fe400088f0c03 */
[----:B------:R-:W-:Y:S01]  /*3a50*/  PRMT R3, R26, 0x7632, R3 ;  /* 0x000076321a037816 */ /* 0x000fe20000000003 */
[C---:B------:R-:W-:Y:S01]  /*3a60*/  VIADD R26, R11.reuse, 0x30 ;  /* 0x000000300b1a7836 */ /* 0x040fe20000000000 */
[----:B------:R-:W-:Y:S01]  /*3a70*/  IADD3 R5, P5, R14, R0, RZ ;  /* 0x000000000e057210 */ /* 0x000fe20007fbe0ff */
[----:B------:R0:W-:Y:S01]  /*3a80*/  STG.E.U16 desc[UR36][R6.64], R15 ;  /* 0x0000000f06007986 */ /* 0x0001e2000c101524 */
[----:B------:R-:W-:-:S02]  /*3a90*/  IADD3 R17, R11, 0x18, RZ ;  /* 0x000000180b117810 */ /* 0x000fc40007ffe0ff */
[C---:B------:R-:W-:Y:S01]  /*3aa0*/  IADD3 R27, R11.reuse, 0x28, RZ ;  /* 0x000000280b1b7810 */ /* 0x040fe20007ffe0ff */
[----:B------:R1:W-:Y:S01]  /*3ab0*/  STG.E.U16 desc[UR36][R24.64], R3 ;  /* 0x0000000318007986 */ /* 0x0003e2000c101524 */
[C---:B------:R-:W-:Y:S02]  /*3ac0*/  IADD3 R28, R11.reuse, 0x38, RZ ;  /* 0x000000380b1c7810 */ /* 0x040fe40007ffe0ff */
[----:B------:R-:W-:Y:S02]  /*3ad0*/  IADD3 R4, R11, 0x48, RZ ;  /* 0x000000480b047810 */ /* 0x000fe40007ffe0ff */
[----:B------:R-:W-:Y:S02]  /*3ae0*/  LEA.HI.X.SX32 R14, R14, R9, 0x1, P5 ;  /* 0x000000090e0e7211 */ /* 0x000fe400028f0eff */
[-C--:B------:R-:W-:Y:S02]  /*3af0*/  IADD3 R21, P2, R27, R0.reuse, RZ ;  /* 0x000000001b157210 */ /* 0x080fe40007f5e0ff */
[----:B0-----:R-:W-:-:S02]  /*3b00*/  IADD3 R7, P4, R17, R0, RZ ;  /* 0x0000000011077210 */ /* 0x001fc40007f9e0ff */
[-C--:B------:R-:W-:Y:S02]  /*3b10*/  IADD3 R15, P3, R23, R0.reuse, RZ ;  /* 0x00000000170f7210 */ /* 0x080fe40007f7e0ff */
[-C--:B------:R-:W-:Y:S02]  /*3b20*/  IADD3 R19, P1, R26, R0.reuse, RZ ;  /* 0x000000001a137210 */ /* 0x080fe40007f3e0ff */
[-C--:B------:R-:W-:Y:S02]  /*3b30*/  IADD3 R11, P0, R28, R0.reuse, RZ ;  /* 0x000000001c0b7210 */ /* 0x080fe40007f1e0ff */
[-C--:B-1----:R-:W-:Y:S02]  /*3b40*/  IADD3 R3, P5, R12, R0.reuse, RZ ;  /* 0x000000000c037210 */ /* 0x082fe40007fbe0ff */
[----:B------:R-:W-:Y:S02]  /*3b50*/  IADD3 R0, P6, R4, R0, RZ ;  /* 0x0000000004007210 */ /* 0x000fe40007fde0ff */
[----:B------:R-:W-:-:S02]  /*3b60*/  LEA.HI.X.SX32 R25, R17, R9, 0x1, P4 ;  /* 0x0000000911197211 */ /* 0x000fc400020f0eff */
        /* <DEDUP_REMOVED lines=9> */
[C---:B------:R-:W-:Y:S02]  /*3c00*/  LEA R14, P0, R15.reuse, UR4, 0x1 ;  /* 0x000000040f0e7c11 */ /* 0x040fe4000f8008ff */
[----:B------:R-:W-:Y:S02]  /*3c10*/  F2FP.BF16.F32.PACK_AB R17, R20, R22 ;  /* 0x000000161411723e */ /* 0x000fe400000010ff */
[----:B------:R-:W-:-:S02]  /*3c20*/  LEA.HI.X R15, R15, UR5, R23, 0x1, P0 ;  /* 0x000000050f0f7c11 */ /* 0x000fc400080f0c17 */
[----:B------:R-:W-:Y:S01]  /*3c30*/  LEA.HI.X R7, R7, UR5, R25, 0x1, P1 ;  /* 0x0000000507077c11 */ /* 0x000fe200088f0c19 */
[----:B------:R-:W-:Y:S01]  /*3c40*/  STG.E.U16 desc[UR36][R4.64], R17 ;  /* 0x0000001104007986 */ /* 0x000fe2000c101524 */
[----:B------:R-:W-:Y:S02]  /*3c50*/  LEA R22, P0, R19, UR4, 0x1 ;  /* 0x0000000413167c11 */ /* 0x000fe4000f8008ff */
[----:B------:R-:W-:Y:S02]  /*3c60*/  LEA R20, P1, R21, UR4, 0x1 ;  /* 0x0000000415147c11 */ /* 0x000fe4000f8208ff */
[----:B------:R-:W-:Y:S02]  /*3c70*/  LEA.HI.X R23, R19, UR5, R26, 0x1, P0 ;  /* 0x0000000513177c11 */ /* 0x000fe400080f0c1a */
[----:B------:R-:W-:Y:S02]  /*3c80*/  LEA.HI.X R21, R21, UR5, R24, 0x1, P1 ;  /* 0x0000000515157c11 */ /* 0x000fe400088f0c18 */
[----:B------:R-:W-:-:S02]  /*3c90*/  LEA R26, P0, R3, UR4, 0x1 ;  /* 0x00000004031a7c11 */ /* 0x000fc4000f8008ff */
[----:B------:R-:W-:Y:S02]  /*3ca0*/  LEA R24, P1, R11, UR4, 0x1 ;  /* 0x000000040b187c11 */ /* 0x000fe4000f8208ff */
[----:B------:R-:W-:Y:S02]  /*3cb0*/  F2FP.BF16.F32.PACK_AB R16, R16, R18 ;  /* 0x000000121010723e */ /* 0x000fe400000010ff */
[----:B------:R-:W-:Y:S02]  /*3cc0*/  LEA.HI.X R27, R3, UR5, R12, 0x1, P0 ;  /* 0x00000005031b7c11 */ /* 0x000fe400080f0c0c */
[----:B------:R-:W-:Y:S02]  /*3cd0*/  LEA.HI.X R25, R11, UR5, R28, 0x1, P1 ;  /* 0x000000050b197c11 */ /* 0x000fe400088f0c1c */
[----:B------:R-:W-:Y:S02]  /*3ce0*/  PRMT R3, R17, 0x7632, R3 ;  /* 0x0000763211037816 */ /* 0x000fe40000000003 */
[----:B------:R-:W-:-:S02]  /*3cf0*/  F2FP.BF16.F32.PACK_AB R8, R8, R10 ;  /* 0x0000000a0808723e */ /* 0x000fc400000010ff */
[----:B------:R-:W-:Y:S01]  /*3d00*/  LEA R28, P1, R0, UR4, 0x1 ;  /* 0x00000004001c7c11 */ /* 0x000fe2000f8208ff */
[----:B------:R-:W-:Y:S01]  /*3d10*/  STG.E.U16 desc[UR36][R6.64], R3 ;  /* 0x0000000306007986 */ /* 0x000fe2000c101524 */
[----:B------:R-:W-:Y:S02]  /*3d20*/  PRMT R10, R16, 0x7632, R10 ;  /* 0x00007632100a7816 */ /* 0x000fe4000000000a */
[----:B------:R-:W-:Y:S01]  /*3d30*/  F2FP.BF16.F32.PACK_AB R2, R13, R2 ;  /* 0x000000020d02723e */ /* 0x000fe200000010ff */
[----:B------:R-:W-:Y:S01]  /*3d40*/  STG.E.U16 desc[UR36][R14.64], R16 ;  /* 0x000000100e007986 */ /* 0x000fe2000c101524 */
[----:B------:R-:W-:Y:S02]  /*3d50*/  PRMT R12, R8, 0x7632, R12 ;  /* 0x00007632080c7816 */ /* 0x000fe4000000000c */
[----:B------:R-:W-:Y:S01]  /*3d60*/  LEA.HI.X R29, R0, UR5, R9, 0x1, P1 ;  /* 0x00000005001d7c11 */ /* 0x000fe200088f0c09 */
[----:B------:R-:W-:Y:S01]  /*3d70*/  STG.E.U16 desc[UR36][R20.64], R10 ;  /* 0x0000000a14007986 */ /* 0x000fe2000c101524 */
[----:B------:R-:W-:-:S03]  /*3d80*/  PRMT R0, R2, 0x7632, R0 ;  /* 0x0000763202007816 */ /* 0x000fc60000000000 */
[----:B------:R-:W-:Y:S04]  /*3d90*/  STG.E.U16 desc[UR36][R22.64], R8 ;  /* 0x0000000816007986 */ /* 0x000fe8000c101524 */
[----:B------:R-:W-:Y:S04]  /*3da0*/  STG.E.U16 desc[UR36][R24.64], R12 ;  /* 0x0000000c18007986 */ /* 0x000fe8000c101524 */
[----:B------:R-:W-:Y:S04]  /*3db0*/  STG.E.U16 desc[UR36][R26.64], R2 ;  /* 0x000000021a007986 */ /* 0x000fe8000c101524 */
[----:B------:R-:W-:Y:S01]  /*3dc0*/  STG.E.U16 desc[UR36][R28.64], R0 ;  /* 0x000000001c007986 */ /* 0x000fe2000c101524 */
[----:B------:R-:W-:Y:S05]  /*3dd0*/  EXIT ;  /* 0x000000000000794d */ /* 0x000fea0003800000 */
.L_x_952:
        /* <DEDUP_REMOVED lines=16> */
.L_x_977:
        /* <DEDUP_REMOVED lines=16> */
.L_x_988:
[----:B------:R-:W-:Y:S05]  /*3fe0*/  EXIT ;  /* 0x000000000000794d */ /* 0x000fea0003800000 */
.L_x_954:
[----:B------:R-:W-:Y:S01]  /*3ff0*/  HFMA2.MMA R11, -RZ, RZ, 0, 1.847743988037109375e-06 ;  /* 0x0000001fff0b7435 */ /* 0x000fe200000001ff */
[----:B------:R-:W-:Y:S01]  /*4000*/  IMAD.MOV.U32 R12, RZ, RZ, 0x10 ;  /* 0x00000010ff0c7424 */ /* 0x000fe200078e00ff */
[----:B------:R-:W-:Y:S01]  /*4010*/  MOV R9, 0xff7fffff ;  /* 0xff7fffff00097802 */ /* 0x000fe20000000f00 */
[----:B------:R-:W-:-:S08]  /*4020*/  IMAD.MOV.U32 R15, RZ, RZ, -0x1 ;  /* 0xffffffffff0f7424 */ /* 0x000fd000078e00ff */
[----:B------:R-:W-:Y:S05]  /*4030*/  WARPSYNC.COLLECTIVE R15, `(.L_x_989) ;  /* 0x000000000f087348 */ /* 0x000fea0003c00000 */
[----:B------:R0:W1:Y:S02]  /*4040*/  SHFL.BFLY P6, R14, R13, R12, R11 ;  /* 0x0c00000c0d0e7389 */ /* 0x00006400000c000b */
[----:B01----:R-:W-:Y:S01]  /*4050*/  ENDCOLLECTIVE ;  /* 0x000000000000791b */ /* 0x003fe20003800000 */
.L_x_989:
[----:B------:R-:W-:Y:S01]  /*4060*/  IMAD.MOV.U32 R12, RZ, RZ, 0x8 ;  /* 0x00000008ff0c7424 */ /* 0x000fe200078e00ff */
[----:B------:R-:W-:-:S04]  /*4070*/  FMNMX.FTZ R8, R14, -3.40282346638528859812e+38, !PT ;  /* 0xff7fffff0e087809 */ /* 0x000fc80007810000 */
[----:B------:R-:W-:-:S07]  /*4080*/  MOV R13, R8 ;  /* 0x00000008000d7202 */ /* 0x000fce0000000f00 */
[----:B------:R-:W-:Y:S05]  /*4090*/  WARPSYNC.COLLECTIVE R15, `(.L_x_990) ;  /* 0x000000000f087348 */ /* 0x000fea0003c00000 */
[----:B------:R0:W1:Y:S02]  /*40a0*/  SHFL.BFLY P6, R14, R13, R12, R11 ;  /* 0x0c00000c0d0e7389 */ /* 0x00006400000c000b */
[----:B01----:R-:W-:Y:S01]  /*40b0*/  ENDCOLLECTIVE ;  /* 0x000000000000791b */ /* 0x003fe20003800000 */
.L_x_990:
[----:B------:R-:W-:Y:S01]  /*40c0*/  IMAD.MOV.U32 R12, RZ, RZ, 0x4 ;  /* 0x00000004ff0c7424 */ /* 0x000fe200078e00ff */
[----:B------:R-:W-:-:S04]  /*40d0*/  FMNMX.FTZ R10, R8, R14, !PT ;  /* 0x0000000e080a7209 */ /* 0x000fc80007810000 */
[----:B------:R-:W-:-:S07]  /*40e0*/  MOV R13, R10 ;  /* 0x0000000a000d7202 */ /* 0x000fce0000000f00 */
[----:B------:R-:W-:Y:S05]  /*40f0*/  WARPSYNC.COLLECTIVE R15, `(.L_x_991) ;  /* 0x000000000f087348 */ /* 0x000fea0003c00000 */
[----:B------:R0:W1:Y:S02]  /*4100*/  SHFL.BFLY P6, R14, R13, R12, R11 ;  /* 0x0c00000c0d0e7389 */ /* 0x00006400000c000b */
[----:B01----:R-:W-:Y:S01]  /*4110*/  ENDCOLLECTIVE ;  /* 0x000000000000791b */ /* 0x003fe20003800000 */
.L_x_991:
[----:B------:R-:W-:Y:S01]  /*4120*/  IMAD.MOV.U32 R12, RZ, RZ, 0x2 ;  /* 0x00000002ff0c7424 */ /* 0x000fe200078e00ff */
[----:B------:R-:W-:-:S04]  /*4130*/  FMNMX.FTZ R16, R10, R14, !PT ;  /* 0x0000000e0a107209 */ /* 0x000fc80007810000 */
[----:B------:R-:W-:-:S07]  /*4140*/  MOV R13, R16 ;  /* 0x00000010000d7202 */ /* 0x000fce0000000f00 */
[----:B------:R-:W-:Y:S05]  /*4150*/  WARPSYNC.COLLECTIVE R15, `(.L_x_992) ;  /* 0x000000000f087348 */ /* 0x000fea0003c00000 */
[----:B------:R0:W1:Y:S02]  /*4160*/  SHFL.BFLY P6, R14, R13, R12, R11 ;  /* 0x0c00000c0d0e7389 */ /* 0x00006400000c000b */
[----:B01----:R-:W-:Y:S01]  /*4170*/  ENDCOLLECTIVE ;  /* 0x000000000000791b */ /* 0x003fe20003800000 */
.L_x_992:
[----:B------:R-:W-:Y:S01]  /*4180*/  IMAD.MOV.U32 R12, RZ, RZ, 0x1 ;  /* 0x00000001ff0c7424 */ /* 0x000fe200078e00ff */
[----:B------:R-:W-:-:S04]  /*4190*/  FMNMX.FTZ R17, R16, R14, !PT ;  /* 0x0000000e10117209 */ /* 0x000fc80007810000 */
[----:B------:R-:W-:-:S07]  /*41a0*/  MOV R13, R17 ;  /* 0x00000011000d7202 */ /* 0x000fce0000000f00 */
[----:B------:R-:W-:Y:S05]  /*41b0*/  WARPSYNC.COLLECTIVE R15, `(.L_x_993) ;  /* 0x000000000f087348 */ /* 0x000fea0003c00000 */
[----:B------:R0:W1:Y:S02]  /*41c0*/  SHFL.BFLY P6, R14, R13, R12, R11 ;  /* 0x0c00000c0d0e7389 */ /* 0x00006400000c000b */
[----:B01----:R-:W-:Y:S01]  /*41d0*/  ENDCOLLECTIVE ;  /* 0x000000000000791b */ /* 0x003fe20003800000 */
.L_x_993:
[----:B------:R-:W-:Y:S05]  /*41e0*/  BRA `(.L_x_994) ;  /* 0xffffffcc00cc7947 */ /* 0x000fea000383ffff */
.L_x_979:
[----:B-1----:R-:W-:Y:S01]  /*41f0*/  HFMA2.MMA R12, -RZ, RZ, 0, 1.1920928955078125e-07 ;  /* 0x00000002ff0c7435 */ /* 0x002fe200000001ff */
[----:B------:R-:W-:Y:S01]  /*4200*/  IMAD.MOV.U32 R13, RZ, RZ, RZ ;  /* 0x000000ffff0d7224 */ /* 0x000fe200078e00ff */
[----:B------:R-:W-:Y:S01]  /*4210*/  MOV R15, 0xffffffff ;  /* 0xffffffff000f7802 */ /* 0x000fe20000000f00 */
[----:B------:R-:W-:-:S08]  /*4220*/  IMAD.MOV.U32 R11, RZ, RZ, 0x1f ;  /* 0x0000001fff0b7424 */ /* 0x000fd000078e00ff */
[----:B0-----:R-:W-:Y:S05]  /*4230*/  WARPSYNC.COLLECTIVE R15, `(.L_x_995) ;  /* 0x000000000f087348 */ /* 0x001fea0003c00000 */
[----:B------:R1:W2:Y:S02]  /*4240*/  SHFL.BFLY P6, R14, R13, R12, R11 ;  /* 0x0c00000c0d0e7389 */ /* 0x0002a400000c000b */
[----:B012---:R-:W-:Y:S01]  /*4250*/  ENDCOLLECTIVE ;  /* 0x000000000000791b */ /* 0x007fe20003800000 */
.L_x_995:
[----:B------:R-:W-:Y:S02]  /*4260*/  IMAD.MOV.U32 R12, RZ, RZ, 0x1 ;  /* 0x00000001ff0c7424 */ /* 0x000fe400078e00ff */
[----:B------:R-:W-:-:S04]  /*4270*/  IMAD.MOV.U32 R28, RZ, RZ, R14 ;  /* 0x000000ffff1c7224 */ /* 0x000fc800078e000e */
[----:B------:R-:W-:-:S05]  /*4280*/  FADD.FTZ R28, RZ, R28 ;  /* 0x0000001cff1c7221 */ /* 0x000fca0000010000 */
[----:B------:R-:W-:-:S07]  /*4290*/  MOV R13, R28 ;  /* 0x0000001c000d7202 */ /* 0x000fce0000000f00 */
[----:B------:R-:W-:Y:S05]  /*42a0*/  WARPSYNC.COLLECTIVE R15, `(.L_x_996) ;  /* 0x000000000f087348 */ /* 0x000fea0003c00000 */
[----:B------:R0:W1:Y:S02]  /*42b0*/  SHFL.BFLY P6, R14, R13, R12, R11 ;  /* 0x0c00000c0d0e7389 */ /* 0x00006400000c000b */
[----:B01----:R-:W-:Y:S01]  /*42c0*/  ENDCOLLECTIVE ;  /* 0x000000000000791b */ /* 0x003fe20003800000 */
.L_x_996:
[----:B------:R-:W-:Y:S01]  /*42d0*/  HFMA2.MMA R12, -RZ, RZ, 0, 1.1920928955078125e-07 ;  /* 0x00000002ff0c7435 */ /* 0x000fe200000001ff */
[----:B------:R-:W-:Y:S01]  /*42e0*/  IMAD.MOV.U32 R13, RZ, RZ, RZ ;  /* 0x000000ffff0d7224 */ /* 0x000fe200078e00ff */
[----:B------:R-:W-:-:S09]  /*42f0*/  MOV R26, R14 ;  /* 0x0000000e001a7202 */ /* 0x000fd20000000f00 */
[----:B------:R-:W-:Y:S05]  /*4300*/  WARPSYNC.COLLECTIVE R15, `(.L_x_997) ;  /* 0x000000000f087348 */ /* 0x000fea0003c00000 */
[----:B------:R0:W1:Y:S02]  /*4310*/  SHFL.BFLY P6, R14, R13, R12, R11 ;  /* 0x0c00000c0d0e7389 */ /* 0x00006400000c000b */
[----:B01----:R-:W-:Y:S01]  /*4320*/  ENDCOLLECTIVE ;  /* 0x000000000000791b */ /* 0x003fe20003800000 */
.L_x_997:
        /* <DEDUP_REMOVED lines=8> */
.L_x_998:
[----:B------:R-:W-:Y:S01]  /*43b0*/  HFMA2.MMA R12, -RZ, RZ, 0, 1.1920928955078125e-07 ;  /* 0x00000002ff0c7435 */ /* 0x000fe200000001ff */
[----:B------:R-:W-:Y:S01]  /*43c0*/  IMAD.MOV.U32 R13, RZ, RZ, RZ ;  /* 0x000000ffff0d7224 */ /* 0x000fe200078e00ff */
[----:B------:R-:W-:-:S09]  /*43d0*/  MOV R24, R14 ;  /* 0x0000000e00187202 */ /* 0x000fd20000000f00 */
[----:B------:R-:W-:Y:S05]  /*43e0*/  WARPSYNC.COLLECTIVE R15, `(.L_x_999) ;  /* 0x000000000f087348 */ /* 0x000fea0003c00000 */
[----:B------:R0:W1:Y:S02]  /*43f0*/  SHFL.BFLY P6, R14, R13, R12, R11 ;  /* 0x0c00000c0d0e7389 */ /* 0x00006400000c000b */
[----:B01----:R-:W-:Y:S01]  /*4400*/  ENDCOLLECTIVE ;  /* 0x000000000000791b */ /* 0x003fe20003800000 */
.L_x_999:
        /* <DEDUP_REMOVED lines=8> */
.L_x_1000:
[----:B------:R-:W-:Y:S01]  /*4490*/  HFMA2.MMA R12, -RZ, RZ, 0, 1.1920928955078125e-07 ;  /* 0x00000002ff0c7435 */ /* 0x000fe200000001ff */
[----:B------:R-:W-:Y:S01]  /*44a0*/  IMAD.MOV.U32 R13, RZ, RZ, RZ ;  /* 0x000000ffff0d7224 */ /* 0x000fe200078e00ff */
[----:B------:R-:W-:-:S09]  /*44b0*/  MOV R22, R14 ;  /* 0x0000000e00167202 */ /* 0x000fd20000000f00 */
[----:B------:R-:W-:Y:S05]  /*44c0*/  WARPSYNC.COLLECTIVE R15, `(.L_x_1001) ;  /* 0x000000000f087348 */ /* 0x000fea0003c00000 */
[----:B------:R0:W1:Y:S02]  /*44d0*/  SHFL.BFLY P6, R14, R13, R12, R11 ;  /* 0x0c00000c0d0e7389 */ /* 0x00006400000c000b */
[----:B01----:R-:W-:Y:S01]  /*44e0*/  ENDCOLLECTIVE ;  /* 0x000000000000791b */ /* 0x003fe20003800000 */
.L_x_1001:
        /* <DEDUP_REMOVED lines=8> */
.L_x_1002:
[----:B------:R-:W-:Y:S01]  /*4570*/  HFMA2.MMA R12, -RZ, RZ, 0, 1.1920928955078125e-07 ;  /* 0x00000002ff0c7435 */ /* 0x000fe200000001ff */
[----:B------:R-:W-:Y:S01]  /*4580*/  IMAD.MOV.U32 R13, RZ, RZ, RZ ;  /* 0x000000ffff0d7224 */ /* 0x000fe200078e00ff */
[----:B------:R-:W-:-:S09]  /*4590*/  MOV R20, R14 ;  /* 0x0000000e00147202 */ /* 0x000fd20000000f00 */
[----:B------:R-:W-:Y:S05]  /*45a0*/  WARPSYNC.COLLECTIVE R15, `(.L_x_1003) ;  /* 0x000000000f087348 */ /* 0x000fea0003c00000 */
[----:B------:R0:W1:Y:S02]  /*45b0*/  SHFL.BFLY P6, R14, R13, R12, R11 ;  /* 0x0c00000c0d0e7389 */ /* 0x00006400000c000b */
[----:B01----:R-:W-:Y:S01]  /*45c0*/  ENDCOLLECTIVE ;  /* 0x000000000000791b */ /* 0x003fe20003800000 */
.L_x_1003:
        /* <DEDUP_REMOVED lines=8> */
.L_x_1004:
[----:B------:R-:W-:Y:S01]  /*4650*/  HFMA2.MMA R12, -RZ, RZ, 0, 1.1920928955078125e-07 ;  /* 0x00000002ff0c7435 */ /* 0x000fe200000001ff */
[----:B------:R-:W-:Y:S01]  /*4660*/  IMAD.MOV.U32 R13, RZ, RZ, RZ ;  /* 0x000000ffff0d7224 */ /* 0x000fe200078e00ff */
[----:B------:R-:W-:-:S09]  /*4670*/  MOV R18, R14 ;  /* 0x0000000e00127202 */ /* 0x000fd20000000f00 */
[----:B------:R-:W-:Y:S05]  /*4680*/  WARPSYNC.COLLECTIVE R15, `(.L_x_1005) ;  /* 0x000000000f087348 */ /* 0x000fea0003c00000 */
[----:B------:R0:W1:Y:S02]  /*4690*/  SHFL.BFLY P6, R14, R13, R12, R11 ;  /* 0x0c00000c0d0e7389 */ /* 0x00006400000c000b */
[----:B01----:R-:W-:Y:S01]  /*46a0*/  ENDCOLLECTIVE ;  /* 0x000000000000791b */ /* 0x003fe20003800000 */
.L_x_1005:
        /* <DEDUP_REMOVED lines=8> */
.L_x_1006:
[----:B------:R-:W-:Y:S01]  /*4730*/  HFMA2.MMA R12, -RZ, RZ, 0, 1.1920928955078125e-07 ;  /* 0x00000002ff0c7435 */ /* 0x000fe200000001ff */
[----:B------:R-:W-:Y:S01]  /*4740*/  IMAD.MOV.U32 R13, RZ, RZ, RZ ;  /* 0x000000ffff0d7224 */ /* 0x000fe200078e00ff */
[----:B------:R-:W-:-:S09]  /*4750*/  MOV R16, R14 ;  /* 0x0000000e00107202 */ /* 0x000fd20000000f00 */
[----:B------:R-:W-:Y:S05]  /*4760*/  WARPSYNC.COLLECTIVE R15, `(.L_x_1007) ;  /* 0x000000000f087348 */ /* 0x000fea0003c00000 */
[----:B------:R0:W1:Y:S02]  /*4770*/  SHFL.BFLY P6, R14, R13, R12, R11 ;  /* 0x0c00000c0d0e7389 */ /* 0x00006400000c000b */
[----:B01----:R-:W-:Y:S01]  /*4780*/  ENDCOLLECTIVE ;  /* 0x000000000000791b */ /* 0x003fe20003800000 */
.L_x_1007:
        /* <DEDUP_REMOVED lines=8> */
.L_x_1008:
[----:B------:R-:W-:Y:S01]  /*4810*/  HFMA2.MMA R12, -RZ, RZ, 0, 1.1920928955078125e-07 ;  /* 0x00000002ff0c7435 */ /* 0x000fe200000001ff */
[----:B------:R-:W-:Y:S01]  /*4820*/  IMAD.MOV.U32 R13, RZ, RZ, RZ ;  /* 0x000000ffff0d7224 */ /* 0x000fe200078e00ff */
[----:B------:R-:W-:-:S09]  /*4830*/  MOV R10, R14 ;  /* 0x0000000e000a7202 */ /* 0x000fd20000000f00 */
[----:B------:R-:W-:Y:S05]  /*4840*/  WARPSYNC.COLLECTIVE R15, `(.L_x_1009) ;  /* 0x000000000f087348 */ /* 0x000fea0003c00000 */
[----:B------:R0:W1:Y:S02]  /*4850*/  SHFL.BFLY P6, R14, R13, R12, R11 ;  /* 0x0c00000c0d0e7389 */ /* 0x00006400000c000b */
[----:B01----:R-:W-:Y:S01]  /*4860*/  ENDCOLLECTIVE ;  /* 0x000000000000791b */ /* 0x003fe20003800000 */
.L_x_1009:
        /* <DEDUP_REMOVED lines=8> */
.L_x_1010:
[----:B------:R-:W-:Y:S01]  /*48f0*/  HFMA2.MMA R12, -RZ, RZ, 0, 1.1920928955078125e-07 ;  /* 0x00000002ff0c7435 */ /* 0x000fe200000001ff */
[----:B------:R-:W-:Y:S01]  /*4900*/  IMAD.MOV.U32 R13, RZ, RZ, RZ ;  /* 0x000000ffff0d7224 */ /* 0x000fe200078e00ff */
[----:B------:R-:W-:-:S09]  /*4910*/  MOV R8, R14 ;  /* 0x0000000e00087202 */ /* 0x000fd20000000f00 */
[----:B------:R-:W-:Y:S05]  /*4920*/  WARPSYNC.COLLECTIVE R15, `(.L_x_1011) ;  /* 0x000000000f087348 */ /* 0x000fea0003c00000 */
[----:B------:R0:W1:Y:S02]  /*4930*/  SHFL.BFLY P6, R14, R13, R12, R11 ;  /* 0x0c00000c0d0e7389 */ /* 0x00006400000c000b */
[----:B01----:R-:W-:Y:S01]  /*4940*/  ENDCOLLECTIVE ;  /* 0x000000000000791b */ /* 0x003fe20003800000 */
.L_x_1011:
[----:B------:R-:W-:Y:S01]  /*4950*/  FADD.FTZ R8, R17, R8 ;  /* 0x0000000811087221 */ /* 0x000fe20000010000 */
[----:B------:R-:W-:Y:S01]  /*4960*/  MOV R12, 0x1 ;  /* 0x00000001000c7802 */ /* 0x000fe20000000f00 */
[----:B------:R-:W-:-:S04]  /*4970*/  FADD.FTZ R9, RZ, R14 ;  /* 0x0000000eff097221 */ /* 0x000fc80000010000 */
[----:B------:R-:W-:-:S07]  /*4980*/  IMAD.MOV.U32 R13, RZ, RZ, R9 ;  /* 0x000000ffff0d7224 */ /* 0x000fce00078e0009 */
[----:B------:R-:W-:Y:S05]  /*4990*/  WARPSYNC.COLLECTIVE R15, `(.L_x_1012) ;  /* 0x000000000f087348 */ /* 0x000fea0003c00000 */
[----:B------:R0:W1:Y:S02]  /*49a0*/  SHFL.BFLY P6, R14, R13, R12, R11 ;  /* 0x0c00000c0d0e7389 */ /* 0x00006400000c000b */
[----:B01----:R-:W-:Y:S01]  /*49b0*/  ENDCOLLECTIVE ;  /* 0x000000000000791b */ /* 0x003fe20003800000 */
.L_x_1012:
[----:B------:R-:W-:Y:S01]  /*49c0*/  HFMA2.MMA R13, -RZ, RZ, 0, 0 ;  /* 0x00000000ff0d7435 */ /* 0x000fe200000001ff */
[----:B------:R-:W-:Y:S02]  /*49d0*/  IMAD.MOV.U32 R12, RZ, RZ, 0x2 ;  /* 0x00000002ff0c7424 */ /* 0x000fe400078e00ff */
[----:B------:R-:W-:-:S08]  /*49e0*/  IMAD.MOV.U32 R2, RZ, RZ, R14 ;  /* 0x000000ffff027224 */ /* 0x000fd000078e000e */
[----:B------:R-:W-:Y:S05]  /*49f0*/  WARPSYNC.COLLECTIVE R15, `(.L_x_1013) ;  /* 0x000000000f087348 */ /* 0x000fea0003c00000 */
[----:B------:R0:W1:Y:S02]  /*4a00*/  SHFL.BFLY P6, R14, R13, R12, R11 ;  /* 0x0c00000c0d0e7389 */ /* 0x00006400000c000b */
[----:B01----:R-:W-:Y:S01]  /*4a10*/  ENDCOLLECTIVE ;  /* 0x000000000000791b */ /* 0x003fe20003800000 */
.L_x_1013:
[----:B------:R-:W-:Y:S01]  /*4a20*/  FADD.FTZ R2, R9, R2 ;  /* 0x0000000209027221 */ /* 0x000fe20000010000 */
[----:B------:R-:W-:Y:S01]  /*4a30*/  MOV R12, 0x1 ;  /* 0x00000001000c7802 */ /* 0x000fe20000000f00 */
[----:B------:R-:W-:-:S07]  /*4a40*/  FADD.FTZ R13, RZ, R14 ;  /* 0x0000000eff0d7221 */ /* 0x000fce0000010000 */
[----:B------:R-:W-:Y:S05]  /*4a50*/  WARPSYNC.COLLECTIVE R15, `(.L_x_1014) ;  /* 0x000000000f087348 */ /* 0x000fea0003c00000 */
[----:B------:R0:W1:Y:S02]  /*4a60*/  SHFL.BFLY P6, R14, R13, R12, R11 ;  /* 0x0c00000c0d0e7389 */ /* 0x00006400000c000b */
[----:B01----:R-:W-:Y:S01]  /*4a70*/  ENDCOLLECTIVE ;  /* 0x000000000000791b */ /* 0x003fe20003800000 */
.L_x_1014:
[----:B------:R-:W-:Y:S05]  /*4a80*/  BRA `(.L_x_1015) ;  /* 0xffffffe400f47947 */ /* 0x000fea000383ffff */
.L_x_1016:
        /* <DEDUP_REMOVED lines=15> */
.L_x_28041:


//--------------------- .text._ZN4vllm25paged_attention_v1_kernelI13__nv_bfloat16hLi64ELi32ELi128ELNS_18Fp8KVCacheDataTypeE2ELb1EEEvPT_PKS3_PKT0_S9_ifPKiSB_iPKfiiiSD_SD_iiiii --------------------------
	.section	.text._ZN4vllm25paged_attention_v1_kernelI13__nv_bfloat16hLi64ELi32ELi128ELNS_18Fp8KVCacheDataTypeE2ELb1EEEvPT_PKS3_PKT0_S9_ifPKiSB_iPKfiiiSD_SD_iiiii,"ax",@progbits
	.align	128
        .global         _ZN4vllm25paged_attention_v1_kernelI13__nv_bfloat16hLi64ELi32ELi128ELNS_18Fp8KVCacheDataTypeE2ELb1EEEvPT_PKS3_PKT0_S9_ifPKiSB_iPKfiiiSD_SD_iiiii
        .type           _ZN4vllm25paged_attention_v1_kernelI13__nv_bfloat16hLi64ELi32ELi128ELNS_18Fp8KVCacheDataTypeE2ELb1EEEvPT_PKS3_PKT0_S9_ifPKiSB_iPKfiiiSD_SD_iiiii,@function
        .size           _ZN4vllm25paged_attention_v1_kernelI13__nv_bfloat16hLi64ELi32ELi128ELNS_18Fp8KVCacheDataTypeE2ELb1EEEvPT_PKS3_PKT0_S9_ifPKiSB_iPKfiiiSD_SD_iiiii,(.L_x_28042 - _ZN4vllm25paged_attention_v1_kernelI13__nv_bfloat16hLi64ELi32ELi128ELNS_18Fp8KVCacheDataTypeE2ELb1EEEvPT_PKS3_PKT0_S9_ifPKiSB_iPKfiiiSD_SD_iiiii)
        .other          _ZN4vllm25paged_attention_v1_kernelI13__nv_bfloat16hLi64ELi32ELi128ELNS_18Fp8KVCacheDataTypeE2ELb1EEEvPT_PKS3_PKT0_S9_ifPKiSB_iPKfiiiSD_SD_iiiii,@"STO_CUDA_ENTRY STV_DEFAULT"
_ZN4vllm25paged_attention_v1_kernelI13__nv_bfloat16hLi64ELi32ELi128ELNS_18Fp8KVCacheDataTypeE2ELb1EEEvPT_PKS3_PKT0_S9_ifPKiSB_iPKfiiiSD_SD_iiiii:
.text._ZN4vllm25paged_attention_v1_kernelI13__nv_bfloat16hLi64ELi32ELi128ELNS_18Fp8KVCacheDataTypeE2ELb1EEEvPT_PKS3_PKT0_S9_ifPKiSB_iPKfiiiSD_SD_iiiii:
        /* <DEDUP_REMOVED lines=46> */
.L_x_1021:
        /* <DEDUP_REMOVED lines=15> */
.L_x_1020:
[----:B------:R-:W-:Y:S05]  /*03d0*/  BSYNC B1 ;  /* 0x0000000000017941 */ /* 0x000fea0003800000 */
.L_x_1019:
        /* <DEDUP_REMOVED lines=8> */
[----:B0-----:R-:W-:-:S06]  /*0460*/  ULEA UR4, UR5, UR4, 0x18 ;  /* 0x0000000405047291 */ /* 0x001fcc000f8ec03f */
[----:B------:R-:W-:Y:S02]  /*0470*/  LEA R20, R14, UR4, 0x4 ;  /* 0x000000040e147c11 */ /* 0x000fe4000f8e20ff */
[C---:B-1----:R-:W-:Y:S02]  /*0480*/  LEA R16, P0, R19.reuse, R16, 0x1 ;  /* 0x0000001013107211 */ /* 0x042fe400078008ff */
[----:B------:R-:W-:Y:S02]  /*0490*/  IADD3 R20, R20, 0x1000, RZ ;  /* 0x0000100014147810 */ /* 0x000fe40007ffe0ff */
[----:B------:R-:W-:Y:S01]  /*04a0*/  LEA.HI.X R17, R19, R17, R18, 0x1, P0 ;  /* 0x0000001113117211 */ /* 0x000fe200000f0c12 */
[----:B------:R-:W-:Y:S01]  /*04b0*/  VIADD R18, R14, 0xfffffe00 ;  /* 0xfffffe000e127836 */ /* 0x000fe20000000000 */
[----:B------:R-:W-:-:S07]  /*04c0*/  LOP3.LUT R19, R22, 0xc, RZ, 0xfc, !PT ;  /* 0x0000000c16137812 */ /* 0x000fce00078efcff */
.L_x_1022:
        /* <DEDUP_REMOVED lines=28> */
.L_x_1018:
[----:B------:R-:W-:Y:S05]  /*0690*/  BSYNC B0 ;  /* 0x0000000000007941 */ /* 0x000fea0003800000 */
.L_x_1017:
[----:B------:R-:W0:Y:S01]  /*06a0*/  LDC R8, c[0x0][0x284] ;  /* 0x0000a100ff087b82 */ /* 0x000e220000000800 */
[----:B-----5:R-:W-:-:S05]  /*06b0*/  VIADD R9, R6, 0xffffffff ;  /* 0xffffffff06097836 */ /* 0x020fca0000000000 */
        /* <DEDUP_REMOVED lines=8> */
[----:B0-----:R-:W-:-:S06]  /*0740*/  IADD3 R11, R12, 0xffffffe, RZ ;  /* 0x0ffffffe0c0b7810 */ /* 0x001fcc0007ffe0ff */
[----:B------:R-:W0:Y:S02]  /*0750*/  F2I.FTZ.U32.TRUNC.NTZ R11, R11 ;  /* 0x0000000b000b7305 */ /* 0x000e24000021f000 */
[----:B0-----:R-:W-:-:S05]  /*0760*/  IMAD R10, R11, R21, RZ ;  /* 0x000000150b0a7224 */ /* 0x001fca00078e02ff */
[----:B------:R-:W-:Y:S01]  /*0770*/  IADD3 R13, -R10, RZ, RZ ;  /* 0x000000ff0a0d7210 */ /* 0x000fe20007ffe1ff */
[----:B------:R-:W-:-:S04]  /*0780*/  IMAD.MOV.U32 R10, RZ, RZ, RZ ;  /* 0x000000ffff0a7224 */ /* 0x000fc800078e00ff */
[----:B------:R-:W-:Y:S01]  /*0790*/  IMAD.HI.U32 R10, R11, R13, R10 ;  /* 0x0000000d0b0a7227 */ /* 0x000fe200078e000a */
[----:B------:R-:W-:-:S05]  /*07a0*/  MOV R11, R21 ;  /* 0x00000015000b7202 */ /* 0x000fca0000000f00 */
[----:B------:R-:W-:-:S05]  /*07b0*/  IMAD.HI.U32 R20, R10, R14, RZ ;  /* 0x0000000e0a147227 */ /* 0x000fca00078e00ff */
[----:B------:R-:W-:-:S05]  /*07c0*/  IADD3 R12, -R20, RZ, RZ ;  /* 0x000000ff140c7210 */ /* 0x000fca0007ffe1ff */
[C---:B------:R-:W-:Y:S02]  /*07d0*/  IMAD R14, R21.reuse, R12, R14 ;  /* 0x0000000c150e7224 */ /* 0x040fe400078e020e */
[----:B------:R-:W0:Y:S03]  /*07e0*/  LDC R12, c[0x0][0x288] ;  /* 0x0000a200ff0c7b82 */ /* 0x000e260000000800 */
[----:B------:R-:W-:-:S13]  /*07f0*/  ISETP.GT.U32.AND P1, PT, R21, R14, PT ;  /* 0x0000000e1500720c */ /* 0x000fda0003f24070 */
[----:B------:R-:W-:Y:S01]  /*0800*/  @!P1 IMAD.IADD R14, R14, 0x1, -R21 ;  /* 0x000000010e0e9824 */ /* 0x000fe200078e0a15 */
[----:B------:R-:W-:Y:S02]  /*0810*/  @!P1 IADD3 R20, R20, 0x1, RZ ;  /* 0x0000000114149810 */ /* 0x000fe40007ffe0ff */
[----:B------:R-:W-:Y:S02]  /*0820*/  ISETP.NE.AND P1, PT, R8, RZ, PT ;  /* 0x000000ff0800720c */ /* 0x000fe40003f25270 */
[----:B------:R-:W-:Y:S02]  /*0830*/  ISETP.GE.U32.AND P0, PT, R14, R21, PT ;  /* 0x000000150e00720c */ /* 0x000fe40003f06070 */
[----:B------:R-:W-:-:S04]  /*0840*/  SHF.R.S32.HI R14, RZ, 0x1f, R9 ;  /* 0x0000001fff0e7819 */ /* 0x000fc80000011409 */
[----:B------:R-:W-:-:S04]  /*0850*/  LEA.HI R14, R14, R9, RZ, 0x5 ;  /* 0x000000090e0e7211 */ /* 0x000fc800078f28ff */
[----:B------:R-:W-:-:S03]  /*0860*/  SHF.R.S32.HI R19, RZ, 0x5, R14 ;  /* 0x00000005ff137819 */ /* 0x000fc6000001140e */
        /* <DEDUP_REMOVED lines=8> */
[----:B------:R-:W-:Y:S02]  /*08f0*/  IABS R22, R4 ;  /* 0x0000000400167213 */ /* 0x000fe40000000000 */
[----:B------:R-:W-:Y:S02]  /*0900*/  IADD3 R12, -R12, RZ, RZ ;  /* 0x000000ff0c0c7210 */ /* 0x000fe40007ffe1ff */
        /* <DEDUP_REMOVED lines=9> */
[----:B------:R-:W-:Y:S02]  /*09a0*/  MOV R15, R17 ;  /* 0x00000011000f7202 */ /* 0x000fe40000000f00 */
[----:B------:R-:W-:-:S03]  /*09b0*/  LOP3.LUT R8, R3, R14, RZ, 0x3c, !PT ;  /* 0x0000000e03087212 */ /* 0x000fc600078e3cff */
[----:B------:R-:W-:Y:S01]  /*09c0*/  IMAD.HI.U32 R9, R9, R15, RZ ;  /* 0x0000000f09097227 */ /* 0x000fe200078e00ff */
[----:B------:R-:W-:-:S03]  /*09d0*/  ISETP.GE.AND P2, PT, R8, RZ, PT ;  /* 0x000000ff0800720c */ /* 0x000fc60003f46270 */
[----:B------:R-:W-:-:S04]  /*09e0*/  IMAD.MOV R13, RZ, RZ, -R9 ;  /* 0x000000ffff0d7224 */ /* 0x000fc800078e0a09 */
[----:B------:R-:W-:-:S05]  /*09f0*/  IMAD R13, R16, R13, R15 ;  /* 0x0000000d100d7224 */ /* 0x000fca00078e020f */
[----:B------:R-:W-:-:S13]  /*0a00*/  ISETP.GT.U32.AND P1, PT, R16, R13, PT ;  /* 0x0000000d1000720c */ /* 0x000fda0003f24070 */
[-C--:B------:R-:W-:Y:S01]  /*0a10*/  @!P1 IADD3 R13, R13, -R16.reuse, RZ ;  /* 0x800000100d0d9210 */ /* 0x080fe20007ffe0ff */
[----:B------:R-:W-:Y:S01]  /*0a20*/  @!P1 VIADD R9, R9, 0x1 ;  /* 0x0000000109099836 */ /* 0x000fe20000000000 */
[----:B------:R-:W-:Y:S02]  /*0a30*/  ISETP.NE.AND P1, PT, R14, RZ, PT ;  /* 0x000000ff0e00720c */ /* 0x000fe40003f25270 */
[----:B------:R-:W-:-:S13]  /*0a40*/  ISETP.GE.U32.AND P0, PT, R13, R16, PT ;  /* 0x000000100d00720c */ /* 0x000fda0003f06070 */
        /* <DEDUP_REMOVED lines=8> */
[----:B0-----:R-:W-:-:S02]  /*0ad0*/  VIADD R8, R16, 0xffffffe ;  /* 0x0ffffffe10087836 */ /* 0x001fc40000000000 */
[----:B------:R-:W-:-:S04]  /*0ae0*/  IMAD.MOV R16, RZ, RZ, -R23 ;  /* 0x000000ffff107224 */ /* 0x000fc800078e0a17 */
[----:B------:R0:W1:Y:S02]  /*0af0*/  F2I.FTZ.U32.TRUNC.NTZ R9, R8 ;  /* 0x0000000800097305 */ /* 0x000064000021f000 */
[----:B0-----:R-:W-:Y:S01]  /*0b00*/  HFMA2.MMA R8, -RZ, RZ, 0, 0 ;  /* 0x00000000ff087435 */ /* 0x001fe200000001ff */
[----:B-1----:R-:W-:-:S05]  /*0b10*/  IADD3 R18, RZ, -R9, RZ ;  /* 0x80000009ff127210 */ /* 0x002fca0007ffe0ff */
[----:B------:R-:W-:Y:S02]  /*0b20*/  IMAD R17, R18, R15, RZ ;  /* 0x0000000f12117224 */ /* 0x000fe400078e02ff */
[----:B------:R-:W-:Y:S02]  /*0b30*/  IMAD.MOV.U32 R18, RZ, RZ, R22 ;  /* 0x000000ffff127224 */ /* 0x000fe400078e0016 */
        /* <DEDUP_REMOVED lines=8> */
[----:B------:R-:W-:-:S04]  /*0bc0*/  LOP3.LUT R8, R4, R13, RZ, 0x3c, !PT ;  /* 0x0000000d04087212 */ /* 0x000fc800078e3cff */
[----:B------:R-:W-:-:S07]  /*0bd0*/  ISETP.GE.AND P2, PT, R8, RZ, PT ;  /* 0x000000ff0800720c */ /* 0x000fce0003f46270 */
[----:B------:R-:W-:-:S06]  /*0be0*/  @P0 IADD3 R9, R9, 0x1, RZ ;  /* 0x0000000109090810 */ /* 0x000fcc0007ffe0ff */
[----:B------:R-:W-:Y:S01]  /*0bf0*/  @!P2 IMAD.MOV R9, RZ, RZ, -R9 ;  /* 0x000000ffff09a224 */ /* 0x000fe200078e0a09 */
[----:B------:R-:W-:-:S05]  /*0c00*/  @!P1 LOP3.LUT R9, RZ, R13, RZ, 0x33, !PT ;  /* 0x0000000dff099212 */ /* 0x000fca00078e33ff */
[----:B------:R-:W-:-:S04]  /*0c10*/  IMAD R9, R14, UR4, R9 ;  /* 0x000000040e097c24 */ /* 0x000fc8000f8e0209 */
[----:B------:R-:W-:Y:S01]  /*0c20*/  IMAD R18, R9, R12, RZ ;  /* 0x0000000c09127224 */ /* 0x000fe200078e02ff */
[----:B------:R-:W-:Y:S06]  /*0c30*/  BRA `(.L_x_1024) ;  /* 0x00000000000c7947 */ /* 0x000fec0003800000 */
.L_x_1023:
[----:B------:R-:W-:Y:S02]  /*0c40*/  ULDC UR4, c[0x0][0x278] ;  /* 0x00009e0000047ab9 */ /* 0x000fe40000000800 */
[----:B------:R-:W-:-:S04]  /*0c50*/  IMAD R9, R3, UR4, R4 ;  /* 0x0000000403097c24 */ /* 0x000fc8000f8e0204 */
[----:B------:R-:W-:-:S07]  /*0c60*/  IMAD R18, R9, R12, RZ ;  /* 0x0000000c09127224 */ /* 0x000fce00078e02ff */
.L_x_1024:
        /* <DEDUP_REMOVED lines=15> */
[----:B------:R-:W-:Y:S02]  /*0d60*/  IABS R21, R14 ;  /* 0x0000000e00157213 */ /* 0x000fe40000000000 */
[----:B------:R-:W-:Y:S01]  /*0d70*/  MOV R16, R2 ;  /* 0x0000000200107202 */ /* 0x000fe20000000f00 */
[----:B0-----:R-:W0:Y:S02]  /*0d80*/  MUFU.RCP R15, R15 ;  /* 0x0000000f000f7308 */ /* 0x001e240000001000 */
[----:B0-----:R-:W-:-:S06]  /*0d90*/  IADD3 R8, R15, 0xffffffe, RZ ;  /* 0x0ffffffe0f087810 */ /* 0x001fcc0007ffe0ff */
[----:B------:R0:W1:Y:S02]  /*0da0*/  F2I.FTZ.U32.TRUNC.NTZ R9, R8 ;  /* 0x0000000800097305 */ /* 0x000064000021f000 */
[----:B0-----:R-:W-:Y:S02]  /*0db0*/  IMAD.MOV.U32 R8, RZ, RZ, RZ ;  /* 0x000000ffff087224 */ /* 0x001fe400078e00ff */
[----:B-1----:R-:W-:-:S04]  /*0dc0*/  IMAD.MOV R17, RZ, RZ, -R9 ;  /* 0x000000ffff117224 */ /* 0x002fc800078e0a09 */
[----:B------:R-:W-:-:S04]  /*0dd0*/  IMAD R17, R17, R12, RZ ;  /* 0x0000000c11117224 */ /* 0x000fc800078e02ff */
[----:B------:R-:W-:-:S04]  /*0de0*/  IMAD.HI.U32 R8, R9, R17, R8 ;  /* 0x0000001109087227 */ /* 0x000fc800078e0008 */
[----:B------:R-:W-:-:S07]  /*0df0*/  VIADD R9, R20, -UR4 ;  /* 0x8000000414097c36 */ /* 0x000fce0008000000 */
.L_x_1028:
        /* <DEDUP_REMOVED lines=36> */
.L_x_1026:
[----:B------:R-:W-:Y:S05]  /*1040*/  BSYNC B7 ;  /* 0x0000000000077941 */ /* 0x000fea0003800000 */
.L_x_1025:
        /* <DEDUP_REMOVED lines=13> */
.L_x_1065:
        /* <DEDUP_REMOVED lines=40> */
[----:B------:R-:W2:Y:S01]  /*13a0*/  S2UR UR5, SR_CgaCtaId ;  /* 0x00000000000579c3 */ /* 0x000ea20000008800 */
[----:B------:R-:W-:Y:S01]  /*13b0*/  UMOV UR4, 0x400 ;  /* 0x0000040000047882 */ /* 0x000fe20000000000 */
[----:B------:R-:W-:Y:S01]  /*13c0*/  MOV R12, RZ ;  /* 0x000000ff000c7202 */ /* 0x000fe20000000f00 */
[----:B------:R-:W-:Y:S01]  /*13d0*/  UIADD3 UR4, UR4, 0xa0, URZ ;  /* 0x000000a004047890 */ /* 0x000fe2000fffe03f */
[----:B------:R-:W-:-:S03]  /*13e0*/  IMAD.MOV.U32 R11, RZ, RZ, R5 ;  /* 0x000000ffff0b7224 */ /* 0x000fc600078e0005 */
[----:B--2---:R-:W-:-:S06]  /*13f0*/  ULEA UR4, UR5, UR4, 0x18 ;  /* 0x0000000405047291 */ /* 0x004fcc000f8ec03f */
[----:B------:R-:W-:-:S07]  /*1400*/  LEA R9, R5, UR4, 0x2 ;  /* 0x0000000405097c11 */ /* 0x000fce000f8e10ff */
.L_x_1034:
        /* <DEDUP_REMOVED lines=9> */
[----:B-1----:R-:W-:Y:S01]  /*14a0*/  IADD3 R9, R9, 0x200, RZ ;  /* 0x0000020009097810 */ /* 0x002fe20007ffe0ff */
[----:B------:R-:W-:Y:S06]  /*14b0*/  @P0 BRA `(.L_x_1034) ;  /* 0xfffffffc00d40947 */ /* 0x000fec000383ffff */
.L_x_1033:
[----:B------:R-:W-:Y:S05]  /*14c0*/  BSYNC B1 ;  /* 0x0000000000017941 */ /* 0x000fea0003800000 */
.L_x_1032:
        /* <DEDUP_REMOVED lines=14> */
.L_x_1037:
[----:B0-----:R-:W1:Y:S01]  /*15b0*/  LDS R17, [R10+-0x400] ;  /* 0xfffc00000a117984 */ /* 0x001e620000000800 */
[----:B------:R-:W-:-:S03]  /*15c0*/  IADD3 R11, R11, 0x800, RZ ;  /* 0x000008000b0b7810 */ /* 0x000fc60007ffe0ff */
[----:B------:R-:W0:Y:S01]  /*15d0*/  LDS R27, [R10+-0x200] ;  /* 0xfffe00000a1b7984 */ /* 0x000e220000000800 */
[----:B------:R-:W-:-:S03]  /*15e0*/  ISETP.GE.AND P3, PT, R11, R9, PT ;  /* 0x000000090b00720c */ /* 0x000fc60003f66270 */
        /* <DEDUP_REMOVED lines=24> */
[----:B------:R-:W-:Y:S04]  /*1770*/  LDS R25, [R10+0x1000] ;  /* 0x001000000a197984 */ /* 0x000fe80000000800 */
[----:B------:R-:W-:Y:S02]  /*1780*/  STS [R10+-0x400], R23 ;  /* 0xfffc00170a007388 */ /* 0x000fe40000000800 */
[----:B------:R-:W1:Y:S01]  /*1790*/  MUFU.EX2 R16, R16 ;  /* 0x0000001000107308 */ /* 0x000e620000000800 */
        /* <DEDUP_REMOVED lines=9> */
[----:B-1----:R-:W-:Y:S01]  /*1830*/  FADD.FTZ R23, R13, R16 ;  /* 0x000000100d177221 */ /* 0x002fe20000010000 */
[----:B------:R-:W-:Y:S01]  /*1840*/  FMUL.FTZ R26, R26, 1.4426950216293334961 ;  /* 0x3fb8aa3b1a1a7820 */ /* 0x000fe20000410000 */
[----:B--2---:R-:W-:Y:S01]  /*1850*/  LDS R15, [R10+0x1200] ;  /* 0x001200000a0f7984 */ /* 0x004fe20000000800 */
[----:B-----5:R-:W-:-:S03]  /*1860*/  FMUL.FTZ R24, R17, 1.4426950216293334961 ;  /* 0x3fb8aa3b11187820 */ /* 0x020fc60000410000 */
[----:B------:R-:W1:Y:S01]  /*1870*/  LDS R13, [R10+0x1400] ;  /* 0x001400000a0d7984 */ /* 0x000e620000000800 */
[----:B---3--:R-:W-:-:S03]  /*1880*/  FADD.FTZ R12, R23, R22 ;  /* 0x00000016170c7221 */ /* 0x008fc60000010000 */
[----:B------:R-:W-:Y:S04]  /*1890*/  LDS R23, [R10+0x1600] ;  /* 0x001600000a177984 */ /* 0x000fe80000000800 */
[----:B------:R-:W2:Y:S01]  /*18a0*/  LDS R17, [R10+0x1800] ;  /* 0x001800000a117984 */ /* 0x000ea20000000800 */
[----:B0-----:R-:W-:-:S03]  /*18b0*/  FADD.FTZ R12, R12, R28 ;  /* 0x0000001c0c0c7221 */ /* 0x001fc60000010000 */
[----:B------:R0:W-:Y:S04]  /*18c0*/  STS [R10+0x400], R22 ;  /* 0x000400160a007388 */ /* 0x0001e80000000800 */
[----:B------:R-:W-:Y:S04]  /*18d0*/  STS [R10+0x200], R16 ;  /* 0x000200100a007388 */ /* 0x000fe80000000800 */
[----:B------:R3:W-:Y:S01]  /*18e0*/  STS [R10+0x600], R28 ;  /* 0x0006001c0a007388 */ /* 0x0007e20000000800 */
[----:B0-----:R-:W-:Y:S02]  /*18f0*/  FADD.FTZ R22, -R8, R27 ;  /* 0x0000001b08167221 */ /* 0x001fe40000010100 */
[----:B------:R1:W0:Y:S02]  /*1900*/  MUFU.EX2 R27, R26 ;  /* 0x0000001a001b7308 */ /* 0x0002240000000800 */
[----:B------:R-:W-:Y:S01]  /*1910*/  FMUL.FTZ R22, R22, 1.4426950216293334961 ;  /* 0x3fb8aa3b16167820 */ /* 0x000fe20000410000 */
[----:B---3--:R-:W-:-:S05]  /*1920*/  FADD.FTZ R28, -R8, R29 ;  /* 0x0000001d081c7221 */ /* 0x008fca0000010100 */
[----:B------:R-:W3:Y:S01]  /*1930*/  MUFU.EX2 R16, R24 ;  /* 0x0000001800107308 */ /* 0x000ee20000000800 */
[----:B------:R-:W-:-:S07]  /*1940*/  FMUL.FTZ R28, R28, 1.4426950216293334961 ;  /* 0x3fb8aa3b1c1c7820 */ /* 0x000fce0000410000 */
[----:B------:R4:W5:Y:S01]  /*1950*/  MUFU.EX2 R29, R22 ;  /* 0x00000016001d7308 */ /* 0x0009620000000800 */
[----:B-1----:R-:W-:Y:S01]  /*1960*/  FADD.FTZ R26, -R8, R13 ;  /* 0x0000000d081a7221 */ /* 0x002fe20000010100 */
[----:B0-----:R-:W-:Y:S03]  /*1970*/  STS [R10+0xa00], R27 ;  /* 0x000a001b0a007388 */ /* 0x001fe60000000800 */
[----:B------:R-:W-:Y:S01]  /*1980*/  FMUL.FTZ R26, R26, 1.4426950216293334961 ;  /* 0x3fb8aa3b1a1a7820 */ /* 0x000fe20000410000 */
[----:B----4-:R-:W-:Y:S01]  /*1990*/  FADD.FTZ R22, -R8, R25 ;  /* 0x0000001908167221 */ /* 0x010fe20000010100 */
[----:B---3--:R-:W-:Y:S01]  /*19a0*/  FADD.FTZ R12, R12, R16 ;  /* 0x000000100c0c7221 */ /* 0x008fe20000010000 */
[----:B------:R2:W0:Y:S01]  /*19b0*/  MUFU.EX2 R25, R28 ;  /* 0x0000001c00197308 */ /* 0x0004220000000800 */
[----:B------:R-:W-:Y:S01]  /*19c0*/  STS [R10+0x800], R16 ;  /* 0x000800100a007388 */ /* 0x000fe20000000800 */
[----:B------:R-:W-:Y:S01]  /*19d0*/  FMUL.FTZ R24, R22, 1.4426950216293334961 ;  /* 0x3fb8aa3b16187820 */ /* 0x000fe20000410000 */
[----:B------:R-:W-:Y:S01]  /*19e0*/  FADD.FTZ R22, -R8, R15 ;  /* 0x0000000f08167221 */ /* 0x000fe20000010100 */
[----:B------:R-:W-:Y:S01]  /*19f0*/  FADD.FTZ R12, R12, R27 ;  /* 0x0000001b0c0c7221 */ /* 0x000fe20000010000 */
[----:B-----5:R-:W-:Y:S02]  /*1a00*/  STS [R10+0xc00], R29 ;  /* 0x000c001d0a007388 */ /* 0x020fe40000000800 */
[----:B------:R-:W-:Y:S01]  /*1a10*/  FMUL.FTZ R22, R22, 1.4426950216293334961 ;  /* 0x3fb8aa3b16167820 */ /* 0x000fe20000410000 */
[----:B------:R-:W1:Y:S01]  /*1a20*/  MUFU.EX2 R15, R24 ;  /* 0x00000018000f7308 */ /* 0x000e620000000800 */
[----:B--2---:R-:W-:Y:S01]  /*1a30*/  FADD.FTZ R28, -R8, R17 ;  /* 0x00000011081c7221 */ /* 0x004fe20000010100 */
[----:B------:R-:W-:-:S03]  /*1a40*/  FADD.FTZ R12, R12, R29 ;  /* 0x0000001d0c0c7221 */ /* 0x000fc60000010000 */
[----:B------:R-:W-:-:S03]  /*1a50*/  FMUL.FTZ R28, R28, 1.4426950216293334961 ;  /* 0x3fb8aa3b1c1c7820 */ /* 0x000fc60000410000 */
[----:B------:R2:W3:Y:S01]  /*1a60*/  MUFU.EX2 R13, R22 ;  /* 0x00000016000d7308 */ /* 0x0004e20000000800 */
[----:B0-----:R-:W-:Y:S01]  /*1a70*/  FADD.FTZ R12, R12, R25 ;  /* 0x000000190c0c7221 */ /* 0x001fe20000010000 */
[----:B------:R0:W-:Y:S01]  /*1a80*/  STS [R10+0xe00], R25 ;  /* 0x000e00190a007388 */ /* 0x0001e20000000800 */
[----:B--2---:R-:W-:Y:S02]  /*1a90*/  FADD.FTZ R22, -R8, R23 ;  /* 0x0000001708167221 */ /* 0x004fe40000010100 */
[----:B-1----:R-:W-:-:S03]  /*1aa0*/  FADD.FTZ R12, R12, R15 ;  /* 0x0000000f0c0c7221 */ /* 0x002fc60000010000 */
[----:B------:R-:W1:Y:S01]  /*1ab0*/  MUFU.EX2 R23, R26 ;  /* 0x0000001a00177308 */ /* 0x000e620000000800 */
[----:B------:R-:W-:Y:S01]  /*1ac0*/  STS [R10+0x1000], R15 ;  /* 0x0010000f0a007388 */ /* 0x000fe20000000800 */
[----:B------:R-:W-:Y:S01]  /*1ad0*/  FMUL.FTZ R24, R22, 1.4426950216293334961 ;  /* 0x3fb8aa3b16187820 */ /* 0x000fe20000410000 */
[----:B------:R-:W-:Y:S01]  /*1ae0*/  FADD.FTZ R22, -R8, R14 ;  /* 0x0000000e08167221 */ /* 0x000fe20000010100 */
[----:B---3--:R-:W-:-:S03]  /*1af0*/  FADD.FTZ R12, R12, R13 ;  /* 0x0000000d0c0c7221 */ /* 0x008fc60000010000 */
[----:B------:R-:W-:Y:S01]  /*1b00*/  FMUL.FTZ R22, R22, 1.4426950216293334961 ;  /* 0x3fb8aa3b16167820 */ /* 0x000fe20000410000 */
[----:B------:R-:W0:Y:S01]  /*1b10*/  MUFU.EX2 R17, R24 ;  /* 0x0000001800117308 */ /* 0x000e220000000800 */
[----:B------:R-:W-:Y:S07]  /*1b20*/  STS [R10+0x1200], R13 ;  /* 0x0012000d0a007388 */ /* 0x000fee0000000800 */
[----:B------:R-:W2:Y:S01]  /*1b30*/  MUFU.EX2 R14, R28 ;  /* 0x0000001c000e7308 */ /* 0x000ea20000000800 */
[----:B-1----:R-:W-:Y:S01]  /*1b40*/  FADD.FTZ R12, R12, R23 ;  /* 0x000000170c0c7221 */ /* 0x002fe20000010000 */
[----:B------:R-:W-:Y:S06]  /*1b50*/  STS [R10+0x1400], R23 ;  /* 0x001400170a007388 */ /* 0x000fec0000000800 */
[----:B------:R-:W1:Y:S01]  /*1b60*/  MUFU.EX2 R22, R22 ;  /* 0x0000001600167308 */ /* 0x000e620000000800 */
[----:B0-----:R-:W-:Y:S01]  /*1b70*/  FADD.FTZ R25, R12, R17 ;  /* 0x000000110c197221 */ /* 0x001fe20000010000 */
[----:B------:R-:W-:Y:S03]  /*1b80*/  STS [R10+0x1600], R17 ;  /* 0x001600110a007388 */ /* 0x000fe60000000800 */
[----:B--2---:R-:W-:Y:S01]  /*1b90*/  FADD.FTZ R25, R25, R14 ;  /* 0x0000000e19197221 */ /* 0x004fe20000010000 */
[----:B------:R-:W-:Y:S04]  /*1ba0*/  STS [R10+0x1800], R14 ;  /* 0x0018000e0a007388 */ /* 0x000fe80000000800 */
[----:B-1----:R0:W-:Y:S01]  /*1bb0*/  STS [R10+0x1a00], R22 ;  /* 0x001a00160a007388 */ /* 0x0021e20000000800 */
[----:B------:R-:W-:Y:S01]  /*1bc0*/  FADD.FTZ R12, R25, R22 ;  /* 0x00000016190c7221 */ /* 0x000fe20000010000 */
[----:B0-----:R-:W-:Y:S01]  /*1bd0*/  VIADD R10, R10, 0x2000 ;  /* 0x000020000a0a7836 */ /* 0x001fe20000000000 */
[----:B------:R-:W-:Y:S06]  /*1be0*/  @!P3 BRA `(.L_x_1037) ;  /* 0xfffffff80070b947 */ /* 0x000fec000383ffff */
.L_x_1036:
[----:B------:R-:W-:Y:S05]  /*1bf0*/  BSYNC B1 ;  /* 0x0000000000017941 */ /* 0x000fea0003800000 */
.L_x_1035:
[----:B------:R-:W-:Y:S01]  /*1c00*/  IADD3 R9, -R11, R6, RZ ;  /* 0x000000060b097210 */ /* 0x000fe20007ffe1ff */
[----:B------:R-:W-:Y:S03]  /*1c10*/  BSSY B1, `(.L_x_1038) ;  /* 0x0000036000017945 */ /* 0x000fe60003800000 */
[----:B------:R-:W-:-:S13]  /*1c20*/  ISETP.GT.AND P3, PT, R9, 0x200, PT ;  /* 0x000002000900780c */ /* 0x000fda0003f64270 */
[----:B------:R-:W-:Y:S05]  /*1c30*/  @!P3 BRA `(.L_x_1039) ;  /* 0x0000000000ccb947 */ /* 0x000fea0003800000 */
[----:B------:R-:W1:Y:S01]  /*1c40*/  LDS R15, [R10+-0x400] ;  /* 0xfffc00000a0f7984 */ /* 0x000e620000000800 */
[----:B------:R-:W-:Y:S01]  /*1c50*/  PLOP3.LUT P0, PT, PT, PT, PT, 0x8, 0x0 ;  /* 0x000000000000781c */ /* 0x000fe20003f0e170 */
[----:B------:R-:W-:Y:S02]  /*1c60*/  VIADD R11, R11, 0x400 ;  /* 0x000004000b0b7836 */ /* 0x000fe40000000000 */
[----:B------:R-:W2:Y:S04]  /*1c70*/  LDS R23, [R10+-0x200] ;  /* 0xfffe00000a177984 */ /* 0x000ea80000000800 */
[----:B------:R-:W3:Y:S04]  /*1c80*/  LDS R29, [R10] ;  /* 0x000000000a1d7984 */ /* 0x000ee80000000800 */
[----:B------:R-:W4:Y:S04]  /*1c90*/  LDS R27, [R10+0x200] ;  /* 0x000200000a1b7984 */ /* 0x000f280000000800 */
[----:B------:R-:W5:Y:S04]  /*1ca0*/  LDS R25, [R10+0x400] ;  /* 0x000400000a197984 */ /* 0x000f680000000800 */
[----:B0-----:R-:W0:Y:S04]  /*1cb0*/  LDS R17, [R10+0x600] ;  /* 0x000600000a117984 */ /* 0x001e280000000800 */
[----:B------:R-:W0:Y:S04]  /*1cc0*/  LDS R13, [R10+0x800] ;  /* 0x000800000a0d7984 */ /* 0x000e280000000800 */
        /* <DEDUP_REMOVED lines=12> */
[----:B------:R-:W-:Y:S01]  /*1d90*/  FMUL.FTZ R16, R16, 1.4426950216293334961 ;  /* 0x3fb8aa3b10107820 */ /* 0x000fe20000410000 */
[C---:B0-----:R-:W-:Y:S01]  /*1da0*/  FADD.FTZ R22, -R8.reuse, R17 ;  /* 0x0000001108167221 */ /* 0x041fe20000010100 */
[----:B------:R-:W-:-:S03]  /*1db0*/  FADD.FTZ R24, -R8, R13 ;  /* 0x0000000d08187221 */ /* 0x000fc60000010100 */
[----:B------:R-:W-:Y:S02]  /*1dc0*/  FMUL.FTZ R22, R22, 1.4426950216293334961 ;  /* 0x3fb8aa3b16167820 */ /* 0x000fe40000410000 */
[----:B------:R-:W0:Y:S01]  /*1dd0*/  MUFU.EX2 R27, R29 ;  /* 0x0000001d001b7308 */ /* 0x000e220000000800 */
[----:B-1----:R-:W-:Y:S01]  /*1de0*/  FADD.FTZ R12, R12, R15 ;  /* 0x0000000f0c0c7221 */ /* 0x002fe20000010000 */
[----:B------:R-:W-:Y:S01]  /*1df0*/  FADD.FTZ R9, -R8, R9 ;  /* 0x0000000908097221 */ /* 0x000fe20000010100 */
[----:B------:R-:W-:Y:S01]  /*1e00*/  FMUL.FTZ R24, R24, 1.4426950216293334961 ;  /* 0x3fb8aa3b18187820 */ /* 0x000fe20000410000 */
[----:B------:R-:W-:Y:S02]  /*1e10*/  STS [R10+-0x400], R15 ;  /* 0xfffc000f0a007388 */ /* 0x000fe40000000800 */
[----:B------:R-:W-:Y:S02]  /*1e20*/  FMUL.FTZ R9, R9, 1.4426950216293334961 ;  /* 0x3fb8aa3b09097820 */ /* 0x000fe40000410000 */
[----:B------:R-:W1:Y:S01]  /*1e30*/  MUFU.EX2 R25, R14 ;  /* 0x0000000e00197308 */ /* 0x000e620000000800 */
[----:B--2---:R-:W-:Y:S01]  /*1e40*/  FADD.FTZ R12, R12, R23 ;  /* 0x000000170c0c7221 */ /* 0x004fe20000010000 */
[----:B------:R-:W-:Y:S06]  /*1e50*/  STS [R10+-0x200], R23 ;  /* 0xfffe00170a007388 */ /* 0x000fec0000000800 */
[----:B------:R-:W2:Y:S01]  /*1e60*/  MUFU.EX2 R17, R16 ;  /* 0x0000001000117308 */ /* 0x000ea20000000800 */
[----:B0-----:R-:W-:Y:S01]  /*1e70*/  FADD.FTZ R12, R12, R27 ;  /* 0x0000001b0c0c7221 */ /* 0x001fe20000010000 */
[----:B------:R-:W-:Y:S06]  /*1e80*/  STS [R10], R27 ;  /* 0x0000001b0a007388 */ /* 0x000fec0000000800 */
        /* <DEDUP_REMOVED lines=13> */
[----:B0-----:R-:W-:-:S07]  /*1f60*/  IADD3 R10, R10, 0x1000, RZ ;  /* 0x000010000a0a7810 */ /* 0x001fce0007ffe0ff */
.L_x_1039:
[----:B------:R-:W-:Y:S05]  /*1f70*/  BSYNC B1 ;  /* 0x0000000000017941 */ /* 0x000fea0003800000 */
.L_x_1038:
        /* <DEDUP_REMOVED lines=26> */
.L_x_1031:
[----:B------:R-:W-:Y:S05]  /*2120*/  BSYNC B0 ;  /* 0x0000000000007941 */ /* 0x000fea0003800000 */
.L_x_1030:
        /* <DEDUP_REMOVED lines=12> */
[----:B------:R-:W-:Y:S02]  /*21f0*/  @!P0 MOV R9, 0x400 ;  /* 0x0000040000098802 */ /* 0x000fe40000000f00 */
[----:B------:R-:W-:Y:S02]  /*2200*/  @!P3 LEA R14, R14, R15, 0x2 ;  /* 0x0000000f0e0eb211 */ /* 0x000fe400078e10ff */
        /* <DEDUP_REMOVED lines=21> */
[----:B------:R-:W-:Y:S04]  /*2360*/  BSSY B1, `(.L_x_1042) ;  /* 0x0000017000017945 */ /* 0x000fe80003800000 */
[----:B------:R-:W-:-:S05]  /*2370*/  IMAD.IADD R11, R11, 0x1, R6 ;  /* 0x000000010b0b7824 */ /* 0x000fca00078e0206 */
[C---:B------:R-:W-:Y:S02]  /*2380*/  LEA.HI R8, R11.reuse, 0x1, RZ, 0x19 ;  /* 0x000000010b087811 */ /* 0x040fe400078fc8ff */
[----:B------:R-:W-:Y:S02]  /*2390*/  ISETP.GE.U32.AND P2, PT, R11, 0x180, PT ;  /* 0x000001800b00780c */ /* 0x000fe40003f46070 */
[----:B------:R-:W-:Y:S01]  /*23a0*/  LOP3.LUT P0, R10, R8, 0x3, RZ, 0xc0, !PT ;  /* 0x00000003080a7812 */ /* 0x000fe2000780c0ff */
[----:B-1----:R-:W-:Y:S01]  /*23b0*/  FADD.FTZ R8, R9, 9.9999999747524270788e-07 ;  /* 0x358637bd09087421 */ /* 0x002fe20000010000 */
[----:B------:R-:W-:-:S05]  /*23c0*/  MOV R9, R5 ;  /* 0x0000000500097202 */ /* 0x000fca0000000f00 */
[----:B------:R-:W1:Y:S06]  /*23d0*/  MUFU.RCP R8, R8 ;  /* 0x0000000800087308 */ /* 0x000e6c0000001000 */
[----:B------:R-:W-:Y:S05]  /*23e0*/  @!P0 BRA `(.L_x_1043) ;  /* 0x0000000000388947 */ /* 0x000fea0003800000 */
[----:B------:R-:W2:Y:S01]  /*23f0*/  S2UR UR5, SR_CgaCtaId ;  /* 0x00000000000579c3 */ /* 0x000ea20000008800 */
[----:B------:R-:W-:Y:S01]  /*2400*/  UMOV UR4, 0x400 ;  /* 0x0000040000047882 */ /* 0x000fe20000000000 */
[----:B------:R-:W-:Y:S01]  /*2410*/  IMAD.MOV.U32 R9, RZ, RZ, R5 ;  /* 0x000000ffff097224 */ /* 0x000fe200078e0005 */
[----:B------:R-:W-:-:S04]  /*2420*/  UIADD3 UR4, UR4, 0xa0, URZ ;  /* 0x000000a004047890 */ /* 0x000fc8000fffe03f */
[----:B--2---:R-:W-:-:S06]  /*2430*/  ULEA UR4, UR5, UR4, 0x18 ;  /* 0x0000000405047291 */ /* 0x004fcc000f8ec03f */
[----:B------:R-:W-:-:S07]  /*2440*/  LEA R11, R5, UR4, 0x2 ;  /* 0x00000004050b7c11 */ /* 0x000fce000f8e10ff */
.L_x_1044:
        /* <DEDUP_REMOVED lines=8> */
.L_x_1043:
[----:B------:R-:W-:Y:S05]  /*24d0*/  BSYNC B1 ;  /* 0x0000000000017941 */ /* 0x000fea0003800000 */
.L_x_1042:
        /* <DEDUP_REMOVED lines=14> */
.L_x_1047:
[----:B------:R-:W1:Y:S01]  /*25c0*/  LDS R11, [R10+-0x400] ;  /* 0xfffc00000a0b7984 */ /* 0x000e620000000800 */
[----:B------:R-:W-:-:S03]  /*25d0*/  IADD3 R9, R9, 0x800, RZ ;  /* 0x0000080009097810 */ /* 0x000fc60007ffe0ff */
[----:B------:R-:W2:Y:S01]  /*25e0*/  LDS R29, [R10] ;  /* 0x000000000a1d7984 */ /* 0x000ea20000000800 */
[----:B------:R-:W-:-:S03]  /*25f0*/  ISETP.GE.AND P2, PT, R9, R12, PT ;  /* 0x0000000c0900720c */ /* 0x000fc60003f46270 */
[----:B------:R-:W3:Y:S04]  /*2600*/  LDS R16, [R10+0x400] ;  /* 0x000400000a107984 */ /* 0x000ee80000000800 */
[----:B------:R-:W4:Y:S04]  /*2610*/  LDS R25, [R10+-0x200] ;  /* 0xfffe00000a197984 */ /* 0x000f280000000800 */
[----:B------:R-:W5:Y:S04]  /*2620*/  LDS R14, [R10+0x200] ;  /* 0x000200000a0e7984 */ /* 0x000f680000000800 */
[----:B------:R-:W5:Y:S04]  /*2630*/  LDS R13, [R10+0x800] ;  /* 0x000800000a0d7984 */ /* 0x000f680000000800 */
[----:B0-----:R-:W0:Y:S04]  /*2640*/  LDS R17, [R10+0xa00] ;  /* 0x000a00000a117984 */ /* 0x001e280000000800 */
[----:B------:R-:W0:Y:S04]  /*2650*/  LDS R23, [R10+0xc00] ;  /* 0x000c00000a177984 */ /* 0x000e280000000800 */
[----:B------:R-:W0:Y:S04]  /*2660*/  LDS R15, [R10+0xe00] ;  /* 0x000e00000a0f7984 */ /* 0x000e280000000800 */
[----:B------:R-:W0:Y:S01]  /*2670*/  LDS R22, [R10+0x1200] ;  /* 0x001200000a167984 */ /* 0x000e220000000800 */
[----:B-1----:R-:W-:-:S03]  /*2680*/  FMUL.FTZ R27, R8, R11 ;  /* 0x0000000b081b7220 */ /* 0x002fc60000410000 */
[----:B------:R-:W1:Y:S01]  /*2690*/  LDS R11, [R10+0x600] ;  /* 0x000600000a0b7984 */ /* 0x000e620000000800 */
[----:B--2---:R-:W-:-:S03]  /*26a0*/  FMUL.FTZ R26, R8, R29 ;  /* 0x0000001d081a7220 */ /* 0x004fc60000410000 */
[----:B------:R-:W-:Y:S01]  /*26b0*/  STS [R10+-0x400], R27 ;  /* 0xfffc001b0a007388 */ /* 0x000fe20000000800 */
[----:B---3--:R-:W-:-:S03]  /*26c0*/  FMUL.FTZ R29, R8, R16 ;  /* 0x00000010081d7220 */ /* 0x008fc60000410000 */
[----:B------:R-:W2:Y:S01]  /*26d0*/  LDS R27, [R10+0x1400] ;  /* 0x001400000a1b7984 */ /* 0x000ea20000000800 */
[----:B----4-:R-:W-:-:S03]  /*26e0*/  FMUL.FTZ R24, R8, R25 ;  /* 0x0000001908187220 */ /* 0x010fc60000410000 */
[----:B------:R-:W-:Y:S01]  /*26f0*/  STS [R10+0x400], R29 ;  /* 0x0004001d0a007388 */ /* 0x000fe20000000800 */
[----:B-----5:R-:W-:-:S03]  /*2700*/  FMUL.FTZ R28, R8, R14 ;  /* 0x0000000e081c7220 */ /* 0x020fc60000410000 */
[----:B------:R-:W3:Y:S01]  /*2710*/  LDS R25, [R10+0x1000] ;  /* 0x001000000a197984 */ /* 0x000ee20000000800 */
[----:B------:R-:W-:-:S03]  /*2720*/  FMUL.FTZ R13, R8, R13 ;  /* 0x0000000d080d7220 */ /* 0x000fc60000410000 */
[----:B------:R-:W4:Y:S01]  /*2730*/  LDS R16, [R10+0x1600] ;  /* 0x001600000a107984 */ /* 0x000f220000000800 */
[----:B0-----:R-:W-:-:S03]  /*2740*/  FMUL.FTZ R17, R8, R17 ;  /* 0x0000001108117220 */ /* 0x001fc60000410000 */
[----:B------:R-:W0:Y:S01]  /*2750*/  LDS R14, [R10+0x1800] ;  /* 0x001800000a0e7984 */ /* 0x000e220000000800 */
[----:B------:R-:W-:-:S03]  /*2760*/  FMUL.FTZ R23, R8, R23 ;  /* 0x0000001708177220 */ /* 0x000fc60000410000 */
[----:B------:R-:W5:Y:S01]  /*2770*/  LDS R29, [R10+0x1a00] ;  /* 0x001a00000a1d7984 */ /* 0x000f620000000800 */
[----:B------:R-:W-:-:S03]  /*2780*/  FMUL.FTZ R15, R8, R15 ;  /* 0x0000000f080f7220 */ /* 0x000fc60000410000 */
[----:B------:R-:W-:Y:S01]  /*2790*/  STS [R10+0x800], R13 ;  /* 0x0008000d0a007388 */ /* 0x000fe20000000800 */
[----:B------:R-:W-:-:S03]  /*27a0*/  FMUL.FTZ R22, R8, R22 ;  /* 0x0000001608167220 */ /* 0x000fc60000410000 */
[----:B------:R-:W-:Y:S01]  /*27b0*/  STS [R10+-0x200], R24 ;  /* 0xfffe00180a007388 */ /* 0x000fe20000000800 */
[----:B-1----:R-:W-:-:S03]  /*27c0*/  FMUL.FTZ R11, R8, R11 ;  /* 0x0000000b080b7220 */ /* 0x002fc60000410000 */
[----:B------:R-:W-:Y:S04]  /*27d0*/  STS [R10], R26 ;  /* 0x0000001a0a007388 */ /* 0x000fe80000000800 */
[----:B------:R4:W-:Y:S01]  /*27e0*/  STS [R10+0x600], R11 ;  /* 0x0006000b0a007388 */ /* 0x0009e20000000800 */
[----:B--2---:R-:W-:-:S03]  /*27f0*/  FMUL.FTZ R27, R8, R27 ;  /* 0x0000001b081b7220 */ /* 0x004fc60000410000 */
[----:B------:R-:W-:Y:S04]  /*2800*/  STS [R10+0x200], R28 ;  /* 0x0002001c0a007388 */ /* 0x000fe80000000800 */
[----:B------:R-:W-:Y:S01]  /*2810*/  STS [R10+0xa00], R17 ;  /* 0x000a00110a007388 */ /* 0x000fe20000000800 */
[----:B---3--:R-:W-:-:S03]  /*2820*/  FMUL.FTZ R25, R8, R25 ;  /* 0x0000001908197220 */ /* 0x008fc60000410000 */
[----:B------:R-:W-:Y:S01]  /*2830*/  STS [R10+0xc00], R23 ;  /* 0x000c00170a007388 */ /* 0x000fe20000000800 */
[----:B----4-:R-:W-:-:S03]  /*2840*/  FMUL.FTZ R11, R8, R16 ;  /* 0x00000010080b7220 */ /* 0x010fc60000410000 */
[----:B------:R-:W-:Y:S01]  /*2850*/  STS [R10+0xe00], R15 ;  /* 0x000e000f0a007388 */ /* 0x000fe20000000800 */
[----:B0-----:R-:W-:-:S03]  /*2860*/  FMUL.FTZ R13, R8, R14 ;  /* 0x0000000e080d7220 */ /* 0x001fc60000410000 */
        /* <DEDUP_REMOVED lines=9> */
.L_x_1046:
[----:B------:R-:W-:Y:S05]  /*2900*/  BSYNC B1 ;  /* 0x0000000000017941 */ /* 0x000fea0003800000 */
.L_x_1045:
        /* <DEDUP_REMOVED lines=9> */
[----:B0-----:R-:W0:Y:S04]  /*29a0*/  LDS R17, [R10+0x200] ;  /* 0x000200000a117984 */ /* 0x001e280000000800 */
[----:B------:R-:W4:Y:S04]  /*29b0*/  LDS R23, [R10+0x400] ;  /* 0x000400000a177984 */ /* 0x000f280000000800 */
[----:B------:R-:W5:Y:S04]  /*29c0*/  LDS R25, [R10+0x600] ;  /* 0x000600000a197984 */ /* 0x000f680000000800 */
[----:B------:R-:W5:Y:S04]  /*29d0*/  LDS R27, [R10+0x800] ;  /* 0x000800000a1b7984 */ /* 0x000f680000000800 */
[----:B------:R-:W5:Y:S01]  /*29e0*/  LDS R29, [R10+0xa00] ;  /* 0x000a00000a1d7984 */ /* 0x000f620000000800 */
[C---:B-1----:R-:W-:Y:S01]  /*29f0*/  FMUL.FTZ R11, R8.reuse, R11 ;  /* 0x0000000b080b7220 */ /* 0x042fe20000410000 */
[----:B--2---:R-:W-:-:S04]  /*2a00*/  FMUL.FTZ R13, R8, R13 ;  /* 0x0000000d080d7220 */ /* 0x004fc80000410000 */
[----:B------:R-:W-:Y:S01]  /*2a10*/  STS [R10+-0x400], R11 ;  /* 0xfffc000b0a007388 */ /* 0x000fe20000000800 */
[----:B---3--:R-:W-:-:S03]  /*2a20*/  FMUL.FTZ R15, R8, R15 ;  /* 0x0000000f080f7220 */ /* 0x008fc60000410000 */
[----:B------:R-:W-:Y:S01]  /*2a30*/  STS [R10+-0x200], R13 ;  /* 0xfffe000d0a007388 */ /* 0x000fe20000000800 */
[----:B0-----:R-:W-:-:S03]  /*2a40*/  FMUL.FTZ R17, R8, R17 ;  /* 0x0000001108117220 */ /* 0x001fc60000410000 */
        /* <DEDUP_REMOVED lines=11> */
.L_x_1049:
[----:B------:R-:W-:Y:S05]  /*2b00*/  BSYNC B1 ;  /* 0x0000000000017941 */ /* 0x000fea0003800000 */
.L_x_1048:
[----:B------:R-:W-:-:S13]  /*2b10*/  ISETP.LT.OR P0, PT, R9, R6, P0 ;  /* 0x000000060900720c */ /* 0x000fda0000701670 */
[----:B------:R-:W-:Y:S05]  /*2b20*/  @!P0 BRA `(.L_x_1041) ;  /* 0x0000000000308947 */ /* 0x000fea0003800000 */
[----:B------:R-:W1:Y:S04]  /*2b30*/  LDS R9, [R10+-0x400] ;  /* 0xfffc00000a097984 */ /* 0x000e680000000800 */
[----:B------:R-:W2:Y:S04]  /*2b40*/  LDS R11, [R10+-0x200] ;  /* 0xfffe00000a0b7984 */ /* 0x000ea80000000800 */
[----:B------:R-:W3:Y:S04]  /*2b50*/  LDS R13, [R10] ;  /* 0x000000000a0d7984 */ /* 0x000ee80000000800 */
[----:B------:R-:W4:Y:S01]  /*2b60*/  LDS R15, [R10+0x200] ;  /* 0x000200000a0f7984 */ /* 0x000f220000000800 */
[-C--:B-1----:R-:W-:Y:S01]  /*2b70*/  FMUL.FTZ R9, R9, R8.reuse ;  /* 0x0000000809097220 */ /* 0x082fe20000410000 */
[----:B--2---:R-:W-:-:S04]  /*2b80*/  FMUL.FTZ R11, R11, R8 ;  /* 0x000000080b0b7220 */ /* 0x004fc80000410000 */
[----:B------:R2:W-:Y:S01]  /*2b90*/  STS [R10+-0x400], R9 ;  /* 0xfffc00090a007388 */ /* 0x0005e20000000800 */
[----:B---3--:R-:W-:-:S03]  /*2ba0*/  FMUL.FTZ R13, R13, R8 ;  /* 0x000000080d0d7220 */ /* 0x008fc60000410000 */
[----:B------:R2:W-:Y:S01]  /*2bb0*/  STS [R10+-0x200], R11 ;  /* 0xfffe000b0a007388 */ /* 0x0005e20000000800 */
[----:B----4-:R-:W-:-:S03]  /*2bc0*/  FMUL.FTZ R15, R15, R8 ;  /* 0x000000080f0f7220 */ /* 0x010fc60000410000 */
[----:B------:R2:W-:Y:S04]  /*2bd0*/  STS [R10], R13 ;  /* 0x0000000d0a007388 */ /* 0x0005e80000000800 */
[----:B------:R2:W-:Y:S02]  /*2be0*/  STS [R10+0x200], R15 ;  /* 0x0002000f0a007388 */ /* 0x0005e40000000800 */
.L_x_1041:
[----:B------:R-:W-:Y:S05]  /*2bf0*/  BSYNC B0 ;  /* 0x0000000000007941 */ /* 0x000fea0003800000 */
.L_x_1040:
[----:B------:R-:W-:Y:S06]  /*2c00*/  BAR.SYNC.DEFER_BLOCKING 0x0 ;  /* 0x0000000000007b1d */ /* 0x000fec0000010000 */
[----:B------:R-:W-:Y:S04]  /*2c10*/  BSSY B6, `(.L_x_1050) ;  /* 0x000003c000067945 */ /* 0x000fe80003800000 */
[----:B------:R-:W-:Y:S05]  /*2c20*/  @P1 BRA `(.L_x_1051) ;  /* 0x0000000000e81947 */ /* 0x000fea0003800000 */
[----:B--2---:R-:W2:Y:S01]  /*2c30*/  LDC R15, c[0x0][0x280] ;  /* 0x0000a000ff0f7b82 */ /* 0x004ea20000000800 */
[----:B------:R-:W3:Y:S01]  /*2c40*/  I2F.RP R13, R21 ;  /* 0x00000015000d7306 */ /* 0x000ee20000209400 */
[----:B------:R-:W-:Y:S02]  /*2c50*/  ULDC UR4, c[0x0][0x27c] ;  /* 0x00009f0000047ab9 */ /* 0x000fe40000000800 */
[----:B------:R-:W-:-:S04]  /*2c60*/  IADD3 R20, R20, -UR4, RZ ;  /* 0x8000000414147c10 */ /* 0x000fc8000fffe0ff */
[----:B------:R-:W4:Y:S01]  /*2c70*/  LDC R12, c[0x0][0x284] ;  /* 0x0000a100ff0c7b82 */ /* 0x000f220000000800 */
[----:B---3--:R-:W3:Y:S01]  /*2c80*/  MUFU.RCP R13, R13 ;  /* 0x0000000d000d7308 */ /* 0x008ee20000001000 */
[----:B--2---:R-:W-:Y:S02]  /*2c90*/  IABS R6, R15 ;  /* 0x0000000f00067213 */ /* 0x004fe40000000000 */
[----:B------:R-:W-:-:S05]  /*2ca0*/  ISETP.NE.AND P1, PT, R15, RZ, PT ;  /* 0x000000ff0f00720c */ /* 0x000fca0003f25270 */
[----:B------:R-:W2:Y:S01]  /*2cb0*/  I2F.RP R14, R6 ;  /* 0x00000006000e7306 */ /* 0x000ea20000209400 */
[----:B----4-:R-:W-:Y:S01]  /*2cc0*/  ISETP.NE.AND P2, PT, R12, RZ, PT ;  /* 0x000000ff0c00720c */ /* 0x010fe20003f45270 */
[----:B---3--:R-:W-:-:S06]  /*2cd0*/  VIADD R11, R13, 0xffffffe ;  /* 0x0ffffffe0d0b7836 */ /* 0x008fcc0000000000 */
[----:B------:R-:W3:Y:S08]  /*2ce0*/  F2I.FTZ.U32.TRUNC.NTZ R11, R11 ;  /* 0x0000000b000b7305 */ /* 0x000ef0000021f000 */
[----:B--2---:R-:W1:Y:S01]  /*2cf0*/  MUFU.RCP R14, R14 ;  /* 0x0000000e000e7308 */ /* 0x004e620000001000 */
[----:B---3--:R-:W-:-:S04]  /*2d00*/  IMAD.MOV R10, RZ, RZ, -R11 ;  /* 0x000000ffff0a7224 */ /* 0x008fc800078e0a0b */
[----:B0-----:R-:W-:Y:S02]  /*2d10*/  IMAD R17, R10, R21, RZ ;  /* 0x000000150a117224 */ /* 0x001fe400078e02ff */
[----:B------:R-:W-:Y:S01]  /*2d20*/  IMAD.MOV.U32 R10, RZ, RZ, RZ ;  /* 0x000000ffff0a7224 */ /* 0x000fe200078e00ff */
[----:B-1----:R-:W-:-:S03]  /*2d30*/  IADD3 R8, R14, 0xffffffe, RZ ;  /* 0x0ffffffe0e087810 */ /* 0x002fc60007ffe0ff */
[----:B------:R-:W-:Y:S01]  /*2d40*/  IMAD.HI.U32 R10, R11, R17, R10 ;  /* 0x000000110b0a7227 */ /* 0x000fe200078e000a */
[----:B------:R0:W1:Y:S02]  /*2d50*/  F2I.FTZ.U32.TRUNC.NTZ R9, R8 ;  /* 0x0000000800097305 */ /* 0x000064000021f000 */
[----:B0-----:R-:W-:Y:S01]  /*2d60*/  HFMA2.MMA R8, -RZ, RZ, 0, 0 ;  /* 0x00000000ff087435 */ /* 0x001fe200000001ff */
[----:B-1----:R-:W-:-:S05]  /*2d70*/  IADD3 R13, RZ, -R9, RZ ;  /* 0x80000009ff0d7210 */ /* 0x002fca0007ffe0ff */
[----:B------:R-:W-:-:S04]  /*2d80*/  IMAD R11, R13, R6, RZ ;  /* 0x000000060d0b7224 */ /* 0x000fc800078e02ff */
[----:B------:R-:W-:Y:S01]  /*2d90*/  IMAD.HI.U32 R9, R9, R11, R8 ;  /* 0x0000000b09097227 */ /* 0x000fe200078e0008 */
[----:B------:R-:W-:-:S03]  /*2da0*/  IABS R11, R12 ;  /* 0x0000000c000b7213 */ /* 0x000fc60000000000 */
[----:B------:R-:W-:-:S07]  /*2db0*/  IMAD.MOV.U32 R8, RZ, RZ, R2 ;  /* 0x000000ffff087224 */ /* 0x000fce00078e0002 */
.L_x_1053:
        /* <DEDUP_REMOVED lines=33> */
.L_x_1051:
[----:B------:R-:W-:Y:S05]  /*2fd0*/  BSYNC B6 ;  /* 0x0000000000067941 */ /* 0x000fea0003800000 */
.L_x_1050:
[----:B------:R-:W-:-:S03]  /*2fe0*/  UMOV UR4, 0xffffffff ;  /* 0xffffffff00047882 */ /* 0x000fc60000000000 */
[----:B------:R-:W-:Y:S05]  /*2ff0*/  BRA.DIV UR4, `(.L_x_1054) ;  /* 0x0000000e04e47947 */ /* 0x000fea000b800000 */
[----:B------:R-:W-:Y:S01]  /*3000*/  HFMA2.MMA R19, -RZ, RZ, 0, 0 ;  /* 0x00000000ff137435 */ /* 0x000fe200000001ff */
[----:B------:R-:W-:Y:S01]  /*3010*/  IMAD.MOV.U32 R21, RZ, RZ, RZ ;  /* 0x000000ffff157224 */ /* 0x000fe200078e00ff */
[----:B------:R-:W-:Y:S01]  /*3020*/  HFMA2.MMA R14, -RZ, RZ, 0, 0 ;  /* 0x00000000ff0e7435 */ /* 0x000fe200000001ff */
[----:B0-----:R-:W-:Y:S01]  /*3030*/  IMAD.MOV.U32 R17, RZ, RZ, RZ ;  /* 0x000000ffff117224 */ /* 0x001fe200078e00ff */
[----:B-12---:R-:W-:Y:S01]  /*3040*/  MOV R9, RZ ;  /* 0x000000ff00097202 */ /* 0x006fe20000000f00 */
[----:B------:R-:W-:Y:S01]  /*3050*/  IMAD.MOV.U32 R25, RZ, RZ, RZ ;  /* 0x000000ffff197224 */ /* 0x000fe200078e00ff */
[----:B------:R-:W-:Y:S01]  /*3060*/  MOV R23, RZ ;  /* 0x000000ff00177202 */ /* 0x000fe20000000f00 */
[----:B------:R-:W-:Y:S01]  /*3070*/  FADD.FTZ R21, RZ, R21 ;  /* 0x00000015ff157221 */ /* 0x000fe20000010000 */
[----:B------:R-:W-:Y:S01]  /*3080*/  FADD.FTZ R17, RZ, R17 ;  /* 0x00000011ff117221 */ /* 0x000fe20000010000 */
[----:B------:R-:W-:Y:S01]  /*3090*/  FADD.FTZ R9, RZ, R9 ;  /* 0x00000009ff097221 */ /* 0x000fe20000010000 */
[----:B------:R-:W-:Y:S01]  /*30a0*/  FADD.FTZ R19, RZ, R19 ;  /* 0x00000013ff137221 */ /* 0x000fe20000010000 */
[----:B------:R-:W-:Y:S01]  /*30b0*/  FADD.FTZ R25, RZ, R25 ;  /* 0x00000019ff197221 */ /* 0x000fe20000010000 */
[--C-:B------:R-:W-:Y:S01]  /*30c0*/  FADD.FTZ R27, RZ, R14.reuse ;  /* 0x0000000eff1b7221 */ /* 0x100fe20000010000 */
[----:B------:R-:W-:Y:S01]  /*30d0*/  FADD.FTZ R23, RZ, R23 ;  /* 0x00000017ff177221 */ /* 0x000fe20000010000 */
[----:B------:R-:W0:Y:S01]  /*30e0*/  SHFL.BFLY PT, R16, R21, 0x1, 0x1f ;  /* 0x0c201f0015107f89 */ /* 0x000e2200000e0000 */
[----:B------:R-:W-:-:S03]  /*30f0*/  FADD.FTZ R18, RZ, R14 ;  /* 0x0000000eff127221 */ /* 0x000fc60000010000 */
[----:B------:R-:W1:Y:S04]  /*3100*/  SHFL.BFLY PT, R10, R19, 0x1, 0x1f ;  /* 0x0c201f00130a7f89 */ /* 0x000e6800000e0000 */
[----:B------:R-:W2:Y:S04]  /*3110*/  SHFL.BFLY PT, R8, R17, 0x1, 0x1f ;  /* 0x0c201f0011087f89 */ /* 0x000ea800000e0000 */
[----:B------:R-:W3:Y:S04]  /*3120*/  SHFL.BFLY PT, R6, R9, 0x1, 0x1f ;  /* 0x0c201f0009067f89 */ /* 0x000ee800000e0000 */
[----:B------:R-:W4:Y:S04]  /*3130*/  SHFL.BFLY PT, R24, R27, 0x1, 0x1f ;  /* 0x0c201f001b187f89 */ /* 0x000f2800000e0000 */
[----:B------:R-:W5:Y:S04]  /*3140*/  SHFL.BFLY PT, R22, R25, 0x1, 0x1f ;  /* 0x0c201f0019167f89 */ /* 0x000f6800000e0000 */
[----:B------:R-:W5:Y:S01]  /*3150*/  SHFL.BFLY PT, R20, R23, 0x1, 0x1f ;  /* 0x0c201f0017147f89 */ /* 0x000f6200000e0000 */
[----:B0-----:R-:W-:-:S03]  /*3160*/  FADD.FTZ R16, R21, R16 ;  /* 0x0000001015107221 */ /* 0x001fc60000010000 */
[----:B------:R0:W0:Y:S01]  /*3170*/  SHFL.BFLY PT, R14, R18, 0x1, 0x1f ;  /* 0x0c201f00120e7f89 */ /* 0x00002200000e0000 */
[----:B-1----:R-:W-:Y:S01]  /*3180*/  FADD.FTZ R10, R19, R10 ;  /* 0x0000000a130a7221 */ /* 0x002fe20000010000 */
[----:B--2---:R-:W-:Y:S01]  /*3190*/  FADD.FTZ R8, R17, R8 ;  /* 0x0000000811087221 */ /* 0x004fe20000010000 */
[----:B---3--:R-:W-:Y:S01]  /*31a0*/  FADD.FTZ R17, R9, R6 ;  /* 0x0000000609117221 */ /* 0x008fe20000010000 */
[----:B------:R-:W-:Y:S02]  /*31b0*/  IMAD.MOV.U32 R9, RZ, RZ, R16 ;  /* 0x000000ffff097224 */ /* 0x000fe400078e0010 */
[----:B------:R-:W-:Y:S01]  /*31c0*/  MOV R6, R10 ;  /* 0x0000000a00067202 */ /* 0x000fe20000000f00 */
[----:B----4-:R-:W-:Y:S01]  /*31d0*/  FADD.FTZ R24, R27, R24 ;  /* 0x000000181b187221 */ /* 0x010fe20000010000 */
[----:B-----5:R-:W-:Y:S01]  /*31e0*/  FADD.FTZ R22, R25, R22 ;  /* 0x0000001619167221 */ /* 0x020fe20000010000 */
[----:B------:R-:W-:-:S07]  /*31f0*/  FADD.FTZ R20, R23, R20 ;  /* 0x0000001417147221 */ /* 0x000fce0000010000 */
.L_x_1082:
[----:B------:R-:W-:Y:S05]  /*3200*/  WARPSYNC.ALL ;  /* 0x0000000000007948 */ /* 0x000fea0003800000 */
[----:B------:R-:W1:Y:S08]  /*3210*/  S2UR UR5, SR_CgaCtaId ;  /* 0x00000000000579c3 */ /* 0x000e700000008800 */
[----:B------:R-:W-:Y:S01]  /*3220*/  BAR.SYNC.DEFER_BLOCKING 0x0 ;  /* 0x0000000000007b1d */ /* 0x000fe20000010000 */
[----:B------:R-:W-:-:S02]  /*3230*/  SHF.R.S32.HI R11, RZ, 0x1f, R0 ;  /* 0x0000001fff0b7819 */ /* 0x000fc40000011400 */
[----:B------:R-:W-:Y:S02]  /*3240*/  LOP3.LUT R10, R0, 0x3, RZ, 0xc0, !PT ;  /* 0x00000003000a7812 */ /* 0x000fe400078ec0ff */
[----:B------:R-:W-:Y:S01]  /*3250*/  LEA.HI R11, R11, R0, RZ, 0x2 ;  /* 0x000000000b0b7211 */ /* 0x000fe200078f10ff */
[----:B------:R-:W-:Y:S01]  /*3260*/  UMOV UR4, 0x400 ;  /* 0x0000040000047882 */ /* 0x000fe20000000000 */
[----:B------:R-:W-:Y:S01]  /*3270*/  ISETP.NE.AND P0, PT, R10, RZ, PT ;  /* 0x000000ff0a00720c */ /* 0x000fe20003f05270 */
[----:B------:R-:W-:Y:S01]  /*3280*/  UIADD3 UR4, UR4, 0xa0, URZ ;  /* 0x000000a004047890 */ /* 0x000fe2000fffe03f */
[C---:B------:R-:W-:Y:S01]  /*3290*/  LOP3.LUT R0, R5.reuse, 0xffffffc0, RZ, 0xc0, !PT ;  /* 0xffffffc005007812 */ /* 0x040fe200078ec0ff */
[C---:B------:R-:W-:Y:S01]  /*32a0*/  VIADD R10, R5.reuse, 0x1f ;  /* 0x0000001f050a7836 */ /* 0x040fe20000000000 */
[----:B------:R-:W-:Y:S01]  /*32b0*/  SHF.R.S32.HI R11, RZ, 0x2, R11 ;  /* 0x00000002ff0b7819 */ /* 0x000fe2000001140b */
[----:B------:R-:W-:Y:S01]  /*32c0*/  BSSY B0, `(.L_x_1055) ;  /* 0x0000025000007945 */ /* 0x000fe20003800000 */
[----:B------:R-:W-:Y:S01]  /*32d0*/  ISETP.NE.OR P5, PT, R0, 0x40, P0 ;  /* 0x000000400000780c */ /* 0x000fe200007a5670 */
[----:B0-----:R-:W-:Y:S01]  /*32e0*/  FADD.FTZ R0, R18, R14 ;  /* 0x0000000e12007221 */ /* 0x001fe20000010000 */
[----:B------:R-:W-:-:S02]  /*32f0*/  ISETP.GT.OR P1, PT, R5, 0x3f, P0 ;  /* 0x0000003f0500780c */ /* 0x000fc40000724670 */
[----:B------:R-:W-:Y:S02]  /*3300*/  LEA R13, R2, R11, 0x6 ;  /* 0x0000000b020d7211 */ /* 0x000fe400078e30ff */
[C---:B------:R-:W-:Y:S02]  /*3310*/  LOP3.LUT R2, R5.reuse, 0xffffffe0, RZ, 0xc0, !PT ;  /* 0xffffffe005027812 */ /* 0x040fe400078ec0ff */
[----:B------:R-:W-:Y:S01]  /*3320*/  ISETP.GT.U32.AND P3, PT, R10, 0x3e, PT ;  /* 0x0000003e0a00780c */ /* 0x000fe20003f64070 */
[----:B-1----:R-:W-:Y:S01]  /*3330*/  ULEA UR4, UR5, UR4, 0x18 ;  /* 0x0000000405047291 */ /* 0x002fe2000f8ec03f */
[----:B------:R-:W-:Y:S02]  /*3340*/  ISETP.GT.OR P2, PT, R5, 0x1f, P0 ;  /* 0x0000001f0500780c */ /* 0x000fe40000744670 */
[----:B------:R-:W-:-:S03]  /*3350*/  ISETP.NE.OR P4, PT, R2, 0x20, P0 ;  /* 0x000000200200780c */ /* 0x000fc60000785670 */
        /* <DEDUP_REMOVED lines=26> */
[----:B------:R-:W-:-:S07]  /*3500*/  FADD.FTZ R0, R0, R25 ;  /* 0x0000001900007221 */ /* 0x000fce0000010000 */
.L_x_1056:
[----:B------:R-:W-:Y:S05]  /*3510*/  BSYNC B0 ;  /* 0x0000000000007941 */ /* 0x000fea0003800000 */
.L_x_1055:
        /* <DEDUP_REMOVED lines=13> */
[----:B------:R-:W2:Y:S04]  /*35f0*/  LDS R15, [R13+0x20] ;  /* 0x000020000d0f7984 */ /* 0x000ea80000000800 */
[----:B------:R-:W3:Y:S04]  /*3600*/  LDS R19, [R13+0x40] ;  /* 0x000040000d137984 */ /* 0x000ee80000000800 */
[----:B------:R-:W4:Y:S04]  /*3610*/  LDS R2, [R13+0x60] ;  /* 0x000060000d027984 */ /* 0x000f280000000800 */
[----:B------:R-:W5:Y:S04]  /*3620*/  @!P0 LDS R21, [R13+0x80] ;  /* 0x000080000d158984 */ /* 0x000f680000000800 */
[----:B------:R-:W5:Y:S04]  /*3630*/  @!P0 LDS R23, [R13+0xa0] ;  /* 0x0000a0000d178984 */ /* 0x000f680000000800 */
[----:B------:R-:W5:Y:S04]  /*3640*/  @!P0 LDS R10, [R13+0xc0] ;  /* 0x0000c0000d0a8984 */ /* 0x000f680000000800 */
[----:B------:R-:W5:Y:S01]  /*3650*/  @!P0 LDS R25, [R13+0xe0] ;  /* 0x0000e0000d198984 */ /* 0x000f620000000800 */
[----:B01----:R-:W-:Y:S01]  /*3660*/  FADD.FTZ R24, R24, R5 ;  /* 0x0000000518187221 */ /* 0x003fe20000010000 */
[----:B--2---:R-:W-:Y:S01]  /*3670*/  FADD.FTZ R22, R22, R15 ;  /* 0x0000000f16167221 */ /* 0x004fe20000010000 */
[----:B---3--:R-:W-:Y:S01]  /*3680*/  FADD.FTZ R20, R20, R19 ;  /* 0x0000001314147221 */ /* 0x008fe20000010000 */
[----:B----4-:R-:W-:Y:S01]  /*3690*/  FADD.FTZ R9, R9, R2 ;  /* 0x0000000209097221 */ /* 0x010fe20000010000 */
[----:B-----5:R-:W-:Y:S01]  /*36a0*/  @!P0 FADD.FTZ R6, R6, R21 ;  /* 0x0000001506068221 */ /* 0x020fe20000010000 */
[----:B------:R-:W-:Y:S01]  /*36b0*/  @!P0 FADD.FTZ R8, R8, R23 ;  /* 0x0000001708088221 */ /* 0x000fe20000010000 */
[----:B------:R-:W-:Y:S01]  /*36c0*/  @!P0 FADD.FTZ R17, R17, R10 ;  /* 0x0000000a11118221 */ /* 0x000fe20000010000 */
[----:B------:R-:W-:-:S07]  /*36d0*/  @!P0 FADD.FTZ R0, R0, R25 ;  /* 0x0000001900008221 */ /* 0x000fce0000010000 */
.L_x_1058:
[----:B------:R-:W-:Y:S05]  /*36e0*/  BSYNC B0 ;  /* 0x0000000000007941 */ /* 0x000fea0003800000 */
.L_x_1057:
[----:B------:R-:W-:Y:S06]  /*36f0*/  BAR.SYNC.DEFER_BLOCKING 0x0 ;  /* 0x0000000000007b1d */ /* 0x000fec0000010000 */
[----:B------:R-:W-:Y:S05]  /*3700*/  @P3 EXIT ;  /* 0x000000000000394d */ /* 0x000fea0003800000 */
[----:B------:R-:W2:Y:S01]  /*3710*/  S2UR UR4, SR_CTAID.Z ;  /* 0x00000000000479c3 */ /* 0x000ea20000002700 */
[----:B------:R-:W-:Y:S01]  /*3720*/  IMAD R3, R7, R3, RZ ;  /* 0x0000000307037224 */ /* 0x000fe200078e02ff */
[----:B------:R-:W-:Y:S02]  /*3730*/  ULDC UR5, c[0x0][0x14] ;  /* 0x0000050000057ab9 */ /* 0x000fe40000000800 */
[----:B------:R-:W-:Y:S02]  /*3740*/  IMAD R4, R4, UR5, RZ ;  /* 0x0000000504047c24 */ /* 0x000fe4000f8e02ff */
[----:B------:R-:W-:-:S03]  /*3750*/  IMAD R3, R3, UR5, RZ ;  /* 0x0000000503037c24 */ /* 0x000fc6000f8e02ff */
[----:B------:R-:W-:Y:S01]  /*3760*/  SHF.L.U32 R4, R4, 0x6, RZ ;  /* 0x0000000604047819 */ /* 0x000fe200000006ff */
[----:B------:R-:W-:-:S05]  /*3770*/  IMAD.SHL.U32 R3, R3, 0x40, RZ ;  /* 0x0000004003037824 */ /* 0x000fca00078e00ff */
[----:B------:R-:W-:Y:S01]  /*3780*/  SHF.R.S32.HI R26, RZ, 0x1f, R3 ;  /* 0x0000001fff1a7819 */ /* 0x000fe20000011403 */
[----:B--2---:R-:W-:-:S04]  /*3790*/  USHF.L.U32 UR4, UR4, 0x6, URZ ;  /* 0x0000000604047899 */ /* 0x004fc8000800063f */
[----:B------:R-:W-:Y:S02]  /*37a0*/  USHF.R.S32.HI UR5, URZ, 0x1f, UR4 ;  /* 0x0000001f3f057899 */ /* 0x000fe40008011404 */
[--C-:B------:R-:W-:Y:S02]  /*37b0*/  IADD3 R2, P1, P2, R3, UR4, R4.reuse ;  /* 0x0000000403027c10 */ /* 0x100fe4000fa3e004 */
[----:B------:R-:W-:-:S04]  /*37c0*/  SHF.R.S32.HI R3, RZ, 0x1f, R4 ;  /* 0x0000001fff037819 */ /* 0x000fc80000011404 */
[----:B------:R-:W-:Y:S01]  /*37d0*/  IADD3.X R26, R26, UR5, R3, P1, P2 ;  /* 0x000000051a1a7c10 */ /* 0x000fe20008fe4403 */
[----:B------:R-:W-:Y:S06]  /*37e0*/  @P0 EXIT ;  /* 0x000000000000094d */ /* 0x000fec0003800000 */
[C---:B------:R-:W-:Y:S01]  /*37f0*/  IADD3 R3, P0, R11.reuse, R2, RZ ;  /* 0x000000020b037210 */ /* 0x040fe20007f1e0ff */
[C---:B------:R-:W-:Y:S01]  /*3800*/  VIADD R29, R11.reuse, 0x8 ;  /* 0x000000080b1d7836 */ /* 0x040fe20000000000 */
[C---:B------:R-:W-:Y:S01]  /*3810*/  IADD3 R14, R11.reuse, 0x10, RZ ;  /* 0x000000100b0e7810 */ /* 0x040fe20007ffe0ff */
[C---:B------:R-:W-:Y:S01]  /*3820*/  VIADD R18, R11.reuse, 0x18 ;  /* 0x000000180b127836 */ /* 0x040fe20000000000 */
[C---:B------:R-:W-:Y:S01]  /*3830*/  IADD3 R23, R11.reuse, 0x20, RZ ;  /* 0x000000200b177810 */ /* 0x040fe20007ffe0ff */
[C---:B------:R-:W-:Y:S01]  /*3840*/  VIADD R27, R11.reuse, 0x28 ;  /* 0x000000280b1b7836 */ /* 0x040fe20000000000 */
[C---:B------:R-:W-:Y:S01]  /*3850*/  IADD3 R21, R11.reuse, 0x30, RZ ;  /* 0x000000300b157810 */ /* 0x040fe20007ffe0ff */
[C---:B------:R-:W-:Y:S01]  /*3860*/  VIADD R25, R11.reuse, 0x38 ;  /* 0x000000380b197836 */ /* 0x040fe20000000000 */
[----:B------:R-:W-:Y:S01]  /*3870*/  LEA.HI.X.SX32 R10, R11, R26, 0x1, P0 ;  /* 0x0000001a0b0a7211 */ /* 0x000fe200000f0eff */
[----:B------:R-:W-:Y:S01]  /*3880*/  ULDC.64 UR4, c[0x0][0x210] ;  /* 0x0000840000047ab9 */ /* 0x000fe20000000a00 */
[----:B------:R-:W-:-:S02]  /*3890*/  IADD3 R11, P1, R14, R2, RZ ;  /* 0x000000020e0b7210 */ /* 0x000fc40007f3e0ff */
[C---:B------:R-:W-:Y:S02]  /*38a0*/  IADD3 R5, P0, R29.reuse, R2, RZ ;  /* 0x000000021d057210 */ /* 0x040fe40007f1e0ff */
[-C--:B------:R-:W-:Y:S02]  /*38b0*/  LEA.HI.X.SX32 R14, R14, R26.reuse, 0x1, P1 ;  /* 0x0000001a0e0e7211 */ /* 0x080fe400008f0eff */
[----:B------:R-:W-:Y:S02]  /*38c0*/  LEA.HI.X.SX32 R12, R29, R26, 0x1, P0 ;  /* 0x0000001a1d0c7211 */ /* 0x000fe400000f0eff */
[C---:B------:R-:W-:Y:S02]  /*38d0*/  LEA R4, P1, R5.reuse, UR4, 0x1 ;  /* 0x0000000405047c11 */ /* 0x040fe4000f8208ff */
[----:B01----:R-:W-:Y:S02]  /*38e0*/  IADD3 R13, P2, R18, R2, RZ ;  /* 0x00000002120d7210 */ /* 0x003fe40007f5e0ff */
[----:B------:R-:W-:-:S02]  /*38f0*/  LEA.HI.X R5, R5, UR5, R12, 0x1, P1 ;  /* 0x0000000505057c11 */ /* 0x000fc400088f0c0c */
[----:B------:R-:W-:Y:S02]  /*3900*/  LEA.HI.X.SX32 R18, R18, R26, 0x1, P2 ;  /* 0x0000001a12127211 */ /* 0x000fe400010f0eff */
[----:B------:R-:W-:Y:S02]  /*3910*/  LEA R12, P1, R13, UR4, 0x1 ;  /* 0x000000040d0c7c11 */ /* 0x000fe4000f8208ff */
[-C--:B------:R-:W-:Y:S02]  /*3920*/  IADD3 R19, P4, R27, R2.reuse, RZ ;  /* 0x000000021b137210 */ /* 0x080fe40007f9e0ff */
[-C--:B------:R-:W-:Y:S02]  /*3930*/  IADD3 R15, P3, R23, R2.reuse, RZ ;  /* 0x00000002170f7210 */ /* 0x080fe40007f7e0ff */
[-C--:B------:R-:W-:Y:S02]  /*3940*/  IADD3 R16, P5, R21, R2.reuse, RZ ;  /* 0x0000000215107210 */ /* 0x080fe40007fbe0ff */
[----:B------:R-:W-:-:S02]  /*3950*/  IADD3 R7, P6, R25, R2, RZ ;  /* 0x0000000219077210 */ /* 0x000fc40007fde0ff */
[----:B------:R-:W-:Y:S02]  /*3960*/  LEA R2, P0, R3, UR4, 0x1 ;  /* 0x0000000403027c11 */ /* 0x000fe4000f8008ff */
[----:B------:R-:W-:Y:S02]  /*3970*/  LEA.HI.X R13, R13, UR5, R18, 0x1, P1 ;  /* 0x000000050d0d7c11 */ /* 0x000fe400088f0c12 */
[----:B------:R-:W-:Y:S02]  /*3980*/  LEA.HI.X.SX32 R28, R27, R26, 0x1, P4 ;  /* 0x0000001a1b1c7211 */ /* 0x000fe400020f0eff */
[----:B------:R-:W-:Y:S02]  /*3990*/  LEA R18, P1, R19, UR4, 0x1 ;  /* 0x0000000413127c11 */ /* 0x000fe4000f8208ff */
[----:B------:R-:W-:Y:S02]  /*39a0*/  LEA.HI.X R3, R3, UR5, R10, 0x1, P0 ;  /* 0x0000000503037c11 */ /* 0x000fe400080f0c0a */
[----:B------:R-:W-:-:S02]  /*39b0*/  LEA R10, P0, R11, UR4, 0x1 ;  /* 0x000000040b0a7c11 */ /* 0x000fc4000f8008ff */
[-C--:B------:R-:W-:Y:S02]  /*39c0*/  LEA.HI.X.SX32 R23, R23, R26.reuse, 0x1, P3 ;  /* 0x0000001a17177211 */ /* 0x080fe400018f0eff */
[----:B------:R-:W-:Y:S02]  /*39d0*/  LEA.HI.X.SX32 R21, R21, R26, 0x1, P5 ;  /* 0x0000001a15157211 */ /* 0x000fe400028f0eff */
[----:B------:R-:W-:Y:S02]  /*39e0*/  F2FP.BF16.F32.PACK_AB R27, R22, R24 ;  /* 0x00000018161b723e */ /* 0x000fe400000010ff */
[----:B------:R-:W-:Y:S02]  /*39f0*/  LEA.HI.X R19, R19, UR5, R28, 0x1, P1 ;  /* 0x0000000513137c11 */ /* 0x000fe400088f0c1c */
[----:B------:R-:W-:Y:S01]  /*3a00*/  LEA.HI.X.SX32 R26, R25, R26, 0x1, P6 ;  /* 0x0000001a191a7211 */ /* 0x000fe200030f0eff */
[----:B------:R0:W-:Y:S01]  /*3a10*/  STG.E.U16 desc[UR36][R2.64], R27 ;  /* 0x0000001b02007986 */ /* 0x0001e2000c101524 */
[----:B------:R-:W-:-:S02]  /*3a20*/  LEA R24, P1, R7, UR4, 0x1 ;  /* 0x0000000407187c11 */ /* 0x000fc4000f8208ff */
[----:B------:R-:W-:Y:S02]  /*3a30*/  LEA.HI.X R11, R11, UR5, R14, 0x1, P0 ;  /* 0x000000050b0b7c11 */ /* 0x000fe400080f0c0e */
[----:B------:R-:W-:Y:S02]  /*3a40*/  LEA R14, P0, R15, UR4, 0x1 ;  /* 0x000000040f0e7c11 */ /* 0x000fe4000f8008ff */
[----:B------:R-:W-:Y:S02]  /*3a50*/  LEA.HI.X R25, R7, UR5, R26, 0x1, P1 ;  /* 0x0000000507197c11 */ /* 0x000fe400088f0c1a */
[----:B------:R-:W-:Y:S02]  /*3a60*/  F2FP.BF16.F32.PACK_AB R9, R9, R20 ;  /* 0x000000140909723e */ /* 0x000fe400000010ff */
[----:B------:R-:W-:Y:S02]  /*3a70*/  PRMT R7, R27, 0x7632, R7 ;  /* 0x000076321b077816 */ /* 0x000fe40000000007 */
[----:B------:R-:W-:-:S02]  /*3a80*/  LEA.HI.X R15, R15, UR5, R23, 0x1, P0 ;  /* 0x000000050f0f7c11 */ /* 0x000fc400080f0c17 */
[----:B------:R-:W-:Y:S01]  /*3a90*/  F2FP.BF16.F32.PACK_AB R6, R8, R6 ;  /* 0x000000060806723e */ /* 0x000fe200000010ff */
[----:B------:R1:W-:Y:S01]  /*3aa0*/  STG.E.U16 desc[UR36][R4.64], R7 ;  /* 0x0000000704007986 */ /* 0x0003e2000c101524 */
[----:B------:R-:W-:Y:S02]  /*3ab0*/  LEA R22, P0, R16, UR4, 0x1 ;  /* 0x0000000410167c11 */ /* 0x000fe4000f8008ff */
[----:B0-----:R-:W-:Y:S01]  /*3ac0*/  PRMT R3, R9, 0x7632, R3 ;  /* 0x0000763209037816 */ /* 0x001fe20000000003 */
[----:B------:R-:W-:Y:S01]  /*3ad0*/  STG.E.U16 desc[UR36][R10.64], R9 ;  /* 0x000000090a007986 */ /* 0x000fe2000c101524 */
[----:B------:R-:W-:Y:S02]  /*3ae0*/  F2FP.BF16.F32.PACK_AB R0, R0, R17 ;  /* 0x000000110000723e */ /* 0x000fe400000010ff */
[----:B------:R-:W-:Y:S01]  /*3af0*/  LEA.HI.X R23, R16, UR5, R21, 0x1, P0 ;  /* 0x0000000510177c11 */ /* 0x000fe200080f0c15 */
[----:B------:R-:W-:Y:S01]  /*3b00*/  STG.E.U16 desc[UR36][R12.64], R3 ;  /* 0x000000030c007986 */ /* 0x000fe2000c101524 */
[----:B------:R-:W-:-:S02]  /*3b10*/  PRMT R2, R0, 0x7632, R2 ;  /* 0x0000763200027816 */ /* 0x000fc40000000002 */
[----:B-1----:R-:W-:Y:S01]  /*3b20*/  PRMT R5, R6, 0x7632, R5 ;  /* 0x0000763206057816 */ /* 0x002fe20000000005 */
[----:B------:R-:W-:Y:S04]  /*3b30*/  STG.E.U16 desc[UR36][R14.64], R6 ;  /* 0x000000060e007986 */ /* 0x000fe8000c101524 */
[----:B------:R-:W-:Y:S04]  /*3b40*/  STG.E.U16 desc[UR36][R18.64], R5 ;  /* 0x0000000512007986 */ /* 0x000fe8000c101524 */
[----:B------:R-:W-:Y:S04]  /*3b50*/  STG.E.U16 desc[UR36][R22.64], R0 ;  /* 0x0000000016007986 */ /* 0x000fe8000c101524 */
[----:B------:R-:W-:Y:S01]  /*3b60*/  STG.E.U16 desc[UR36][R24.64], R2 ;  /* 0x0000000218007986 */ /* 0x000fe2000c101524 */
[----:B------:R-:W-:Y:S05]  /*3b70*/  EXIT ;  /* 0x000000000000794d */ /* 0x000fea0003800000 */
.L_x_1027:
        /* <DEDUP_REMOVED lines=16> */
.L_x_1052:
        /* <DEDUP_REMOVED lines=16> */
.L_x_1059:
[----:B------:R-:W-:Y:S05]  /*3d80*/  EXIT ;  /* 0x000000000000794d */ /* 0x000fea0003800000 */
.L_x_1029:
[----:B------:R-:W-:Y:S01]  /*3d90*/  MOV R12, 0x10 ;  /* 0x00000010000c7802 */ /* 0x000fe20000000f00 */
[----:B------:R-:W-:Y:S01]  /*3da0*/  IMAD.MOV.U32 R11, RZ, RZ, 0x1f ;  /* 0x0000001fff0b7424 */ /* 0x000fe200078e00ff */
[----:B------:R-:W-:Y:S01]  /*3db0*/  MOV R15, 0xffffffff ;  /* 0xffffffff000f7802 */ /* 0x000fe20000000f00 */
[----:B------:R-:W-:-:S07]  /*3dc0*/  IMAD.MOV.U32 R9, RZ, RZ, -0x800001 ;  /* 0xff7fffffff097424 */ /* 0x000fce00078e00ff */
[----:B------:R-:W-:Y:S05]  /*3dd0*/  WARPSYNC.COLLECTIVE R15, `(.L_x_1060) ;  /* 0x000000000f087348 */ /* 0x000fea0003c00000 */
[----:B------:R0:W1:Y:S02]  /*3de0*/  SHFL.BFLY P6, R14, R13, R12, R11 ;  /* 0x0c00000c0d0e7389 */ /* 0x00006400000c000b */
[----:B01----:R-:W-:Y:S01]  /*3df0*/  ENDCOLLECTIVE ;  /* 0x000000000000791b */ /* 0x003fe20003800000 */
.L_x_1060:
[----:B------:R-:W-:Y:S01]  /*3e00*/  HFMA2.MMA R12, -RZ, RZ, 0, 4.76837158203125e-07 ;  /* 0x00000008ff0c7435 */ /* 0x000fe200000001ff */
[----:B------:R-:W-:-:S05]  /*3e10*/  FMNMX.FTZ R8, R14, -3.40282346638528859812e+38, !PT ;  /* 0xff7fffff0e087809 */ /* 0x000fca0007810000 */
[----:B------:R-:W-:-:S07]  /*3e20*/  IMAD.MOV.U32 R13, RZ, RZ, R8 ;  /* 0x000000ffff0d7224 */ /* 0x000fce00078e0008 */
[----:B------:R-:W-:Y:S05]  /*3e30*/  WARPSYNC.COLLECTIVE R15, `(.L_x_1061) ;  /* 0x000000000f087348 */ /* 0x000fea0003c00000 */
[----:B------:R0:W1:Y:S02]  /*3e40*/  SHFL.BFLY P6, R14, R13, R12, R11 ;  /* 0x0c00000c0d0e7389 */ /* 0x00006400000c000b */
[----:B01----:R-:W-:Y:S01]  /*3e50*/  ENDCOLLECTIVE ;  /* 0x000000000000791b */ /* 0x003fe20003800000 */
.L_x_1061:
[----:B------:R-:W-:Y:S02]  /*3e60*/  MOV R12, 0x4 ;  /* 0x00000004000c7802 */ /* 0x000fe40000000f00 */
[----:B------:R-:W-:-:S05]  /*3e70*/  FMNMX.FTZ R10, R8, R14, !PT ;  /* 0x0000000e080a7209 */ /* 0x000fca0007810000 */
[----:B------:R-:W-:-:S07]  /*3e80*/  IMAD.MOV.U32 R13, RZ, RZ, R10 ;  /* 0x000000ffff0d7224 */ /* 0x000fce00078e000a */
[----:B------:R-:W-:Y:S05]  /*3e90*/  WARPSYNC.COLLECTIVE R15, `(.L_x_1062) ;  /* 0x000000000f087348 */ /* 0x000fea0003c00000 */
[----:B------:R0:W1:Y:S02]  /*3ea0*/  SHFL.BFLY P6, R14, R13, R12, R11 ;  /* 0x0c00000c0d0e7389 */ /* 0x00006400000c000b */
[----:B01----:R-:W-:Y:S01]  /*3eb0*/  ENDCOLLECTIVE ;  /* 0x000000000000791b */ /* 0x003fe20003800000 */
.L_x_1062:
[----:B------:R-:W-:Y:S01]  /*3ec0*/  HFMA2.MMA R12, -RZ, RZ, 0, 1.1920928955078125e-07 ;  /* 0x00000002ff0c7435 */ /* 0x000fe200000001ff */
[----:B------:R-:W-:-:S05]  /*3ed0*/  FMNMX.FTZ R16, R10, R14, !PT ;  /* 0x0000000e0a107209 */ /* 0x000fca0007810000 */
[----:B------:R-:W-:-:S07]  /*3ee0*/  IMAD.MOV.U32 R13, RZ, RZ, R16 ;  /* 0x000000ffff0d7224 */ /* 0x000fce00078e0010 */
[----:B------:R-:W-:Y:S05]  /*3ef0*/  WARPSYNC.COLLECTIVE R15, `(.L_x_1063) ;  /* 0x000000000f087348 */ /* 0x000fea0003c00000 */
[----:B------:R0:W1:Y:S02]  /*3f00*/  SHFL.BFLY P6, R14, R13, R12, R11 ;  /* 0x0c00000c0d0e7389 */ /* 0x00006400000c000b */
[----:B01----:R-:W-:Y:S01]  /*3f10*/  ENDCOLLECTIVE ;  /* 0x000000000000791b */ /* 0x003fe20003800000 */
.L_x_1063:
[----:B------:R-:W-:Y:S02]  /*3f20*/  MOV R12, 0x1 ;  /* 0x00000001000c7802 */ /* 0x000fe40000000f00 */
[----:B------:R-:W-:-:S05]  /*3f30*/  FMNMX.FTZ R17, R16, R14, !PT ;  /* 0x0000000e10117209 */ /* 0x000fca0007810000 */
[----:B------:R-:W-:-:S07]  /*3f40*/  IMAD.MOV.U32 R13, RZ, RZ, R17 ;  /* 0x000000ffff0d7224 */ /* 0x000fce00078e0011 */
[----:B------:R-:W-:Y:S05]  /*3f50*/  WARPSYNC.COLLECTIVE R15, `(.L_x_1064) ;  /* 0x000000000f087348 */ /* 0x000fea0003c00000 */
[----:B------:R0:W1:Y:S02]  /*3f60*/  SHFL.BFLY P6, R14, R13, R12, R11 ;  /* 0x0c00000c0d0e7389 */ /* 0x00006400000c000b */
[----:B01----:R-:W-:Y:S01]  /*3f70*/  ENDCOLLECTIVE ;  /* 0x000000000000791b */ /* 0x003fe20003800000 */
.L_x_1064:
[----:B------:R-:W-:Y:S05]  /*3f80*/  BRA `(.L_x_1065) ;  /* 0xffffffd000647947 */ /* 0x000fea000383ffff */
.L_x_1054:
[----:B--2---:R-:W-:Y:S01]  /*3f90*/  HFMA2.MMA R13, -RZ, RZ, 0, 0 ;  /* 0x00000000ff0d7435 */ /* 0x004fe200000001ff */
[----:B------:R-:W-:Y:S01]  /*3fa0*/  IMAD.MOV.U32 R12, RZ, RZ, 0x2 ;  /* 0x00000002ff0c7424 */ /* 0x000fe200078e00ff */
[----:B------:R-:W-:Y:S01]  /*3fb0*/  MOV R11, 0x1f ;  /* 0x0000001f000b7802 */ /* 0x000fe20000000f00 */
[----:B------:R-:W-:-:S08]  /*3fc0*/  IMAD.MOV.U32 R15, RZ, RZ, -0x1 ;  /* 0xffffffffff0f7424 */ /* 0x000fd000078e00ff */
[----:B01----:R-:W-:Y:S05]  /*3fd0*/  WARPSYNC.COLLECTIVE R15, `(.L_x_1066) ;  /* 0x000000000f087348 */ /* 0x003fea0003c00000 */
[----:B------:R2:W3:Y:S02]  /*3fe0*/  SHFL.BFLY P6, R14, R13, R12, R11 ;  /* 0x0c00000c0d0e7389 */ /* 0x0004e400000c000b */
[----:B0123--:R-:W-:Y:S01]  /*3ff0*/  ENDCOLLECTIVE ;  /* 0x000000000000791b */ /* 0x00ffe20003800000 */
.L_x_1066:
[----:B------:R-:W-:Y:S02]  /*4000*/  IMAD.MOV.U32 R12, RZ, RZ, 0x1 ;  /* 0x00000001ff0c7424 */ /* 0x000fe400078e00ff */
[----:B------:R-:W-:-:S05]  /*4010*/  FADD.FTZ R27, RZ, R14 ;  /* 0x0000000eff1b7221 */ /* 0x000fca0000010000 */
[----:B------:R-:W-:-:S07]  /*4020*/  MOV R13, R27 ;  /* 0x0000001b000d7202 */ /* 0x000fce0000000f00 */
[----:B------:R-:W-:Y:S05]  /*4030*/  WARPSYNC.COLLECTIVE R15, `(.L_x_1067) ;  /* 0x000000000f087348 */ /* 0x000fea0003c00000 */
[----:B------:R0:W1:Y:S02]  /*4040*/  SHFL.BFLY P6, R14, R13, R12, R11 ;  /* 0x0c00000c0d0e7389 */ /* 0x00006400000c000b */
[----:B01----:R-:W-:Y:S01]  /*4050*/  ENDCOLLECTIVE ;  /* 0x000000000000791b */ /* 0x003fe20003800000 */
.L_x_1067:
[----:B------:R-:W-:Y:S01]  /*4060*/  HFMA2.MMA R12, -RZ, RZ, 0, 1.1920928955078125e-07 ;  /* 0x00000002ff0c7435 */ /* 0x000fe200000001ff */
[----:B------:R-:W-:Y:S01]  /*4070*/  IMAD.MOV.U32 R13, RZ, RZ, RZ ;  /* 0x000000ffff0d7224 */ /* 0x000fe200078e00ff */
[----:B------:R-:W-:-:S09]  /*4080*/  MOV R24, R14 ;  /* 0x0000000e00187202 */ /* 0x000fd20000000f00 */
[----:B------:R-:W-:Y:S05]  /*4090*/  WARPSYNC.COLLECTIVE R15, `(.L_x_1068) ;  /* 0x000000000f087348 */ /* 0x000fea0003c00000 */
[----:B------:R0:W1:Y:S02]  /*40a0*/  SHFL.BFLY P6, R14, R13, R12, R11 ;  /* 0x0c00000c0d0e7389 */ /* 0x00006400000c000b */
[----:B01----:R-:W-:Y:S01]  /*40b0*/  ENDCOLLECTIVE ;  /* 0x000000000000791b */ /* 0x003fe20003800000 */
.L_x_1068:
        /* <DEDUP_REMOVED lines=8> */
.L_x_1069:
[----:B------:R-:W-:Y:S01]  /*4140*/  HFMA2.MMA R12, -RZ, RZ, 0, 1.1920928955078125e-07 ;  /* 0x00000002ff0c7435 */ /* 0x000fe200000001ff */
[----:B------:R-:W-:Y:S01]  /*4150*/  IMAD.MOV.U32 R13, RZ, RZ, RZ ;  /* 0x000000ffff0d7224 */ /* 0x000fe200078e00ff */
[----:B------:R-:W-:-:S09]  /*4160*/  MOV R22, R14 ;  /* 0x0000000e00167202 */ /* 0x000fd20000000f00 */
[----:B------:R-:W-:Y:S05]  /*4170*/  WARPSYNC.COLLECTIVE R15, `(.L_x_1070) ;  /* 0x000000000f087348 */ /* 0x000fea0003c00000 */
[----:B------:R0:W1:Y:S02]  /*4180*/  SHFL.BFLY P6, R14, R13, R12, R11 ;  /* 0x0c00000c0d0e7389 */ /* 0x00006400000c000b */
[----:B01----:R-:W-:Y:S01]  /*4190*/  ENDCOLLECTIVE ;  /* 0x000000000000791b */ /* 0x003fe20003800000 */
.L_x_1070:
        /* <DEDUP_REMOVED lines=8> */
.L_x_1071:
[----:B------:R-:W-:Y:S01]  /*4220*/  HFMA2.MMA R12, -RZ, RZ, 0, 1.1920928955078125e-07 ;  /* 0x00000002ff0c7435 */ /* 0x000fe200000001ff */
[----:B------:R-:W-:Y:S01]  /*4230*/  IMAD.MOV.U32 R13, RZ, RZ, RZ ;  /* 0x000000ffff0d7224 */ /* 0x000fe200078e00ff */
[----:B------:R-:W-:-:S09]  /*4240*/  MOV R20, R14 ;  /* 0x0000000e00147202 */ /* 0x000fd20000000f00 */
[----:B------:R-:W-:Y:S05]  /*4250*/  WARPSYNC.COLLECTIVE R15, `(.L_x_1072) ;  /* 0x000000000f087348 */ /* 0x000fea0003c00000 */
[----:B------:R0:W1:Y:S02]  /*4260*/  SHFL.BFLY P6, R14, R13, R12, R11 ;  /* 0x0c00000c0d0e7389 */ /* 0x00006400000c000b */
[----:B01----:R-:W-:Y:S01]  /*4270*/  ENDCOLLECTIVE ;  /* 0x000000000000791b */ /* 0x003fe20003800000 */
.L_x_1072:
        /* <DEDUP_REMOVED lines=8> */
.L_x_1073:
[----:B------:R-:W-:Y:S01]  /*4300*/  HFMA2.MMA R12, -RZ, RZ, 0, 1.1920928955078125e-07 ;  /* 0x00000002ff0c7435 */ /* 0x000fe200000001ff */
[----:B------:R-:W-:Y:S01]  /*4310*/  IMAD.MOV.U32 R13, RZ, RZ, RZ ;  /* 0x000000ffff0d7224 */ /* 0x000fe200078e00ff */
[----:B------:R-:W-:-:S09]  /*4320*/  MOV R16, R14 ;  /* 0x0000000e00107202 */ /* 0x000fd20000000f00 */
[----:B------:R-:W-:Y:S05]  /*4330*/  WARPSYNC.COLLECTIVE R15, `(.L_x_1074) ;  /* 0x000000000f087348 */ /* 0x000fea0003c00000 */
[----:B------:R0:W1:Y:S02]  /*4340*/  SHFL.BFLY P6, R14, R13, R12, R11 ;  /* 0x0c00000c0d0e7389 */ /* 0x00006400000c000b */
[----:B01----:R-:W-:Y:S01]  /*4350*/  ENDCOLLECTIVE ;  /* 0x000000000000791b */ /* 0x003fe20003800000 */
.L_x_1074:
        /* <DEDUP_REMOVED lines=8> */
.L_x_1075:
[----:B------:R-:W-:Y:S01]  /*43e0*/  HFMA2.MMA R12, -RZ, RZ, 0, 1.1920928955078125e-07 ;  /* 0x00000002ff0c7435 */ /* 0x000fe200000001ff */
[----:B------:R-:W-:Y:S01]  /*43f0*/  IMAD.MOV.U32 R13, RZ, RZ, RZ ;  /* 0x000000ffff0d7224 */ /* 0x000fe200078e00ff */
[----:B------:R-:W-:-:S09]  /*4400*/  MOV R10, R14 ;  /* 0x0000000e000a7202 */ /* 0x000fd20000000f00 */
[----:B------:R-:W-:Y:S05]  /*4410*/  WARPSYNC.COLLECTIVE R15, `(.L_x_1076) ;  /* 0x000000000f087348 */ /* 0x000fea0003c00000 */
[----:B------:R0:W1:Y:S02]  /*4420*/  SHFL.BFLY P6, R14, R13, R12, R11 ;  /* 0x0c00000c0d0e7389 */ /* 0x00006400000c000b */
[----:B01----:R-:W-:Y:S01]  /*4430*/  ENDCOLLECTIVE ;  /* 0x000000000000791b */ /* 0x003fe20003800000 */
.L_x_1076:
        /* <DEDUP_REMOVED lines=8> */
.L_x_1077:
[----:B------:R-:W-:Y:S01]  /*44c0*/  HFMA2.MMA R12, -RZ, RZ, 0, 1.1920928955078125e-07 ;  /* 0x00000002ff0c7435 */ /* 0x000fe200000001ff */
[----:B------:R-:W-:Y:S01]  /*44d0*/  IMAD.MOV.U32 R13, RZ, RZ, RZ ;  /* 0x000000ffff0d7224 */ /* 0x000fe200078e00ff */
[----:B------:R-:W-:-:S09]  /*44e0*/  MOV R8, R14 ;  /* 0x0000000e00087202 */ /* 0x000fd20000000f00 */
[----:B------:R-:W-:Y:S05]  /*44f0*/  WARPSYNC.COLLECTIVE R15, `(.L_x_1078) ;  /* 0x000000000f087348 */ /* 0x000fea0003c00000 */
[----:B------:R0:W1:Y:S02]  /*4500*/  SHFL.BFLY P6, R14, R13, R12, R11 ;  /* 0x0c00000c0d0e7389 */ /* 0x00006400000c000b */
[----:B01----:R-:W-:Y:S01]  /*4510*/  ENDCOLLECTIVE ;  /* 0x000000000000791b */ /* 0x003fe20003800000 */
.L_x_1078:
        /* <DEDUP_REMOVED lines=8> */
.L_x_1079:
[----:B------:R-:W-:Y:S01]  /*45a0*/  HFMA2.MMA R12, -RZ, RZ, 0, 1.1920928955078125e-07 ;  /* 0x00000002ff0c7435 */ /* 0x000fe200000001ff */
[----:B------:R-:W-:Y:S01]  /*45b0*/  IMAD.MOV.U32 R13, RZ, RZ, RZ ;  /* 0x000000ffff0d7224 */ /* 0x000fe200078e00ff */
[----:B------:R-:W-:-:S09]  /*45c0*/  MOV R6, R14 ;  /* 0x0000000e00067202 */ /* 0x000fd20000000f00 */
[----:B------:R-:W-:Y:S05]  /*45d0*/  WARPSYNC.COLLECTIVE R15, `(.L_x_1080) ;  /* 0x000000000f087348 */ /* 0x000fea0003c00000 */
[----:B------:R0:W1:Y:S02]  /*45e0*/  SHFL.BFLY P6, R14, R13, R12, R11 ;  /* 0x0c00000c0d0e7389 */ /* 0x00006400000c000b */
[----:B01----:R-:W-:Y:S01]  /*45f0*/  ENDCOLLECTIVE ;  /* 0x000000000000791b */ /* 0x003fe20003800000 */
.L_x_1080:
[----:B------:R-:W-:Y:S01]  /*4600*/  FADD.FTZ R17, R9, R6 ;  /* 0x0000000609117221 */ /* 0x000fe20000010000 */
[----:B------:R-:W-:Y:S01]  /*4610*/  IMAD.MOV.U32 R9, RZ, RZ, R16 ;  /* 0x000000ffff097224 */ /* 0x000fe200078e0010 */
[----:B------:R-:W-:Y:S02]  /*4620*/  MOV R6, R10 ;  /* 0x0000000a00067202 */ /* 0x000fe40000000f00 */
[----:B------:R-:W-:Y:S01]  /*4630*/  MOV R12, 0x1 ;  /* 0x00000001000c7802 */ /* 0x000fe20000000f00 */
[----:B------:R-:W-:-:S04]  /*4640*/  FADD.FTZ R18, RZ, R14 ;  /* 0x0000000eff127221 */ /* 0x000fc80000010000 */
[----:B------:R-:W-:-:S07]  /*4650*/  IMAD.MOV.U32 R13, RZ, RZ, R18 ;  /* 0x000000ffff0d7224 */ /* 0x000fce00078e0012 */
[----:B------:R-:W-:Y:S05]  /*4660*/  WARPSYNC.COLLECTIVE R15, `(.L_x_1081) ;  /* 0x000000000f087348 */ /* 0x000fea0003c00000 */
[----:B------:R0:W1:Y:S02]  /*4670*/  SHFL.BFLY P6, R14, R13, R12, R11 ;  /* 0x0c00000c0d0e7389 */ /* 0x00006400000c000b */
[----:B01----:R-:W-:Y:S01]  /*4680*/  ENDCOLLECTIVE ;  /* 0x000000000000791b */ /* 0x003fe20003800000 */
.L_x_1081:
[----:B------:R-:W-:Y:S05]  /*4690*/  BRA `(.L_x_1082) ;  /* 0xffffffe800d87947 */ /* 0x000fea000383ffff */
.L_x_1083:
        /* <DEDUP_REMOVED lines=14> */
.L_x_28042:


//--------------------- .text._ZN4vllm25paged_attention_v1_kernelI13__nv_bfloat16hLi32ELi32ELi128ELNS_18Fp8KVCacheDataTypeE2ELb1EEEvPT_PKS3_PKT0_S9_ifPKiSB_iPKfiiiSD_SD_iiiii --------------------------
	.section	.text._ZN4vllm25paged_attention_v1_kernelI13__nv_bfloat16hLi32ELi32ELi128ELNS_18Fp8KVCacheDataTypeE2ELb1EEEvPT_PKS3_PKT0_S9_ifPKiSB_iPKfiiiSD_SD_iiiii,"ax",@progbits
	.align	128
        .global         _ZN4vllm25paged_attention_v1_kernelI13__nv_bfloat16hLi32ELi32ELi128ELNS_18Fp8KVCacheDataTypeE2ELb1EEEvPT_PKS3_PKT0_S9_ifPKiSB_iPKfiiiSD_SD_iiiii
        .type           _ZN4vllm25paged_attention_v1_kernelI13__nv_bfloat16hLi32ELi32ELi128ELNS_18Fp8KVCacheDataTypeE2ELb1EEEvPT_PKS3_PKT0_S9_ifPKiSB_iPKfiiiSD_SD_iiiii,@function
        .size           _ZN4vllm25paged_attention_v1_kernelI13__nv_bfloat16hLi32ELi32ELi128ELNS_18Fp8KVCacheDataTypeE2ELb1EEEvPT_PKS3_PKT0_S9_ifPKiSB_iPKfiiiSD_SD_iiiii,(.L_x_28043 - _ZN4vllm25paged_attention_v1_kernelI13__nv_bfloat16hLi32ELi32ELi128ELNS_18Fp8KVCacheDataTypeE2ELb1EEEvPT_PKS3_PKT0_S9_ifPKiSB_iPKfiiiSD_SD_iiiii)
        .other          _ZN4vllm25paged_attention_v1_kernelI13__nv_bfloat16hLi32ELi32ELi128ELNS_18Fp8KVCacheDataTypeE2ELb1EEEvPT_PKS3_PKT0_S9_ifPKiSB_iPKfiiiSD_SD_iiiii,@"STO_CUDA_ENTRY STV_DEFAULT"
_ZN4vllm25paged_attention_v1_kernelI13__nv_bfloat16hLi32ELi32ELi128ELNS_18Fp8KVCacheDataTypeE2ELb1EEEvPT_PKS3_PKT0_S9_ifPKiSB_iPKfiiiSD_SD_iiiii:
.text._ZN4vllm25paged_attention_v1_kernelI13__nv_bfloat16hLi32ELi32ELi128ELNS_18Fp8KVCacheDataTypeE2ELb1EEEvPT_PKS3_PKT0_S9_ifPKiSB_iPKfiiiSD_SD_iiiii:
        /* <DEDUP_REMOVED lines=46> */
.L_x_1088:
        /* <DEDUP_REMOVED lines=15> */
.L_x_1087:
[----:B------:R-:W-:Y:S05]  /*03d0*/  BSYNC B1 ;  /* 0x0000000000017941 */ /* 0x000fea0003800000 */
.L_x_1086:
        /* <DEDUP_REMOVED lines=15> */
.L_x_1089:
        /* <DEDUP_REMOVED lines=28> */
.L_x_1085:
[----:B------:R-:W-:Y:S05]  /*0690*/  BSYNC B0 ;  /* 0x0000000000007941 */ /* 0x000fea0003800000 */
.L_x_1084:
[----:B------:R-:W0:Y:S01]  /*06a0*/  LDC R8, c[0x0][0x284] ;  /* 0x0000a100ff087b82 */ /* 0x000e220000000800 */
[----:B-----5:R-:W-:-:S04]  /*06b0*/  IADD3 R9, R6, -0x1, RZ ;  /* 0xffffffff06097810 */ /* 0x020fc80007ffe0ff */
        /* <DEDUP_REMOVED lines=8> */
[----:B0-----:R-:W-:-:S06]  /*0740*/  VIADD R11, R12, 0xffffffe ;  /* 0x0ffffffe0c0b7836 */ /* 0x001fcc0000000000 */
[----:B------:R-:W0:Y:S02]  /*0750*/  F2I.FTZ.U32.TRUNC.NTZ R11, R11 ;  /* 0x0000000b000b7305 */ /* 0x000e24000021f000 */
[----:B0-----:R-:W-:-:S04]  /*0760*/  IMAD R10, R11, R21, RZ ;  /* 0x000000150b0a7224 */ /* 0x001fc800078e02ff */
[----:B------:R-:W-:Y:S02]  /*0770*/  IMAD.MOV R13, RZ, RZ, -R10 ;  /* 0x000000ffff0d7224 */ /* 0x000fe400078e0a0a */
        /* <DEDUP_REMOVED lines=8> */
[----:B------:R-:W-:Y:S02]  /*0800*/  @!P1 IMAD.IADD R14, R14, 0x1, -R21 ;  /* 0x000000010e0e9824 */ /* 0x000fe400078e0a15 */
[----:B------:R-:W-:Y:S01]  /*0810*/  @!P1 VIADD R20, R20, 0x1 ;  /* 0x0000000114149836 */ /* 0x000fe20000000000 */
[----:B------:R-:W-:Y:S02]  /*0820*/  ISETP.NE.AND P1, PT, R8, RZ, PT ;  /* 0x000000ff0800720c */ /* 0x000fe40003f25270 */
[----:B------:R-:W-:Y:S02]  /*0830*/  ISETP.GE.U32.AND P0, PT, R14, R21, PT ;  /* 0x000000150e00720c */ /* 0x000fe40003f06070 */
[----:B------:R-:W-:-:S04]  /*0840*/  SHF.R.S32.HI R14, RZ, 0x1f, R9 ;  /* 0x0000001fff0e7819 */ /* 0x000fc80000011409 */
[----:B------:R-:W-:-:S04]  /*0850*/  LEA.HI R14, R14, R9, RZ, 0x5 ;  /* 0x000000090e0e7211 */ /* 0x000fc800078f28ff */
[----:B------:R-:W-:-:S03]  /*0860*/  SHF.R.S32.HI R19, RZ, 0x5, R14 ;  /* 0x00000005ff137819 */ /* 0x000fc6000001140e */
[----:B------:R-:W-:Y:S02]  /*0870*/  @P0 IADD3 R20, R20, 0x1, RZ ;  /* 0x0000000114140810 */ /* 0x000fe40007ffe0ff */
        /* <DEDUP_REMOVED lines=60> */
.L_x_1090:
[----:B------:R-:W-:Y:S02]  /*0c40*/  ULDC UR4, c[0x0][0x278] ;  /* 0x00009e0000047ab9 */ /* 0x000fe40000000800 */
[----:B------:R-:W-:-:S04]  /*0c50*/  IMAD R9, R3, UR4, R4 ;  /* 0x0000000403097c24 */ /* 0x000fc8000f8e0204 */
[----:B------:R-:W-:-:S07]  /*0c60*/  IMAD R18, R9, R12, RZ ;  /* 0x0000000c09127224 */ /* 0x000fce00078e02ff */
.L_x_1091:
        /* <DEDUP_REMOVED lines=25> */
.L_x_1095:
        /* <DEDUP_REMOVED lines=36> */
.L_x_1093:
[----:B------:R-:W-:Y:S05]  /*1040*/  BSYNC B7 ;  /* 0x0000000000077941 */ /* 0x000fea0003800000 */
.L_x_1092:
        /* <DEDUP_REMOVED lines=13> */
.L_x_1130:
        /* <DEDUP_REMOVED lines=47> */
.L_x_1101:
        /* <DEDUP_REMOVED lines=11> */
.L_x_1100:
[----:B------:R-:W-:Y:S05]  /*14c0*/  BSYNC B1 ;  /* 0x0000000000017941 */ /* 0x000fea0003800000 */
.L_x_1099:
        /* <DEDUP_REMOVED lines=14> */
.L_x_1104:
        /* <DEDUP_REMOVED lines=100> */
.L_x_1103:
[----:B------:R-:W-:Y:S05]  /*1bf0*/  BSYNC B1 ;  /* 0x0000000000017941 */ /* 0x000fea0003800000 */
.L_x_1102:
        /* <DEDUP_REMOVED lines=55> */
.L_x_1106:
[----:B------:R-:W-:Y:S05]  /*1f70*/  BSYNC B1 ;  /* 0x0000000000017941 */ /* 0x000fea0003800000 */
.L_x_1105:
        /* <DEDUP_REMOVED lines=26> */
.L_x_1098:
[----:B------:R-:W-:Y:S05]  /*2120*/  BSYNC B0 ;  /* 0x0000000000007941 */ /* 0x000fea0003800000 */
.L_x_1097:
        /* <DEDUP_REMOVED lines=50> */
.L_x_1111:
        /* <DEDUP_REMOVED lines=8> */
.L_x_1110:
[----:B------:R-:W-:Y:S05]  /*24d0*/  BSYNC B1 ;  /* 0x0000000000017941 */ /* 0x000fea0003800000 */
.L_x_1109:
        /* <DEDUP_REMOVED lines=14> */
.L_x_1114:
        /* <DEDUP_REMOVED lines=52> */
.L_x_1113:
[----:B------:R-:W-:Y:S05]  /*2900*/  BSYNC B1 ;  /* 0x0000000000017941 */ /* 0x000fea0003800000 */
.L_x_1112:
        /* <DEDUP_REMOVED lines=31> */
.L_x_1116:
[----:B------:R-:W-:Y:S05]  /*2b00*/  BSYNC B1 ;  /* 0x0000000000017941 */ /* 0x000fea0003800000 */
.L_x_1115:
        /* <DEDUP_REMOVED lines=14> */
.L_x_1108:
[----:B------:R-:W-:Y:S05]  /*2bf0*/  BSYNC B0 ;  /* 0x0000000000007941 */ /* 0x000fea0003800000 */
.L_x_1107:
        /* <DEDUP_REMOVED lines=28> */
.L_x_1120:
        /* <DEDUP_REMOVED lines=33> */
.L_x_1118:
[----:B------:R-:W-:Y:S05]  /*2fd0*/  BSYNC B6 ;  /* 0x0000000000067941 */ /* 0x000fea0003800000 */
.L_x_1117:
[----:B------:R-:W-:-:S03]  /*2fe0*/  UMOV UR4, 0xffffffff ;  /* 0xffffffff00047882 */ /* 0x000fc60000000000 */
[----:B------:R-:W-:Y:S05]  /*2ff0*/  BRA.DIV UR4, `(.L_x_1121) ;  /* 0x0000000a04c07947 */ /* 0x000fea000b800000 */
[----:B------:R-:W-:Y:S01]  /*3000*/  HFMA2.MMA R14, -RZ, RZ, 0, 0 ;  /* 0x00000000ff0e7435 */ /* 0x000fe200000001ff */
[----:B--2---:R-:W-:Y:S01]  /*3010*/  MOV R10, RZ ;  /* 0x000000ff000a7202 */ /* 0x004fe20000000f00 */
[----:B------:R-:W-:-:S04]  /*3020*/  IMAD.MOV.U32 R6, RZ, RZ, RZ ;  /* 0x000000ffff067224 */ /* 0x000fc800078e00ff */
[----:B------:R-:W-:Y:S01]  /*3030*/  FADD.FTZ R16, RZ, R6 ;  /* 0x00000006ff107221 */ /* 0x000fe20000010000 */
[----:B------:R-:W-:-:S03]  /*3040*/  FADD.FTZ R18, RZ, R10 ;  /* 0x0000000aff127221 */ /* 0x000fc60000010000 */
[--C-:B-1----:R-:W-:Y:S01]  /*3050*/  FADD.FTZ R8, RZ, R14.reuse ;  /* 0x0000000eff087221 */ /* 0x102fe20000010000 */
[----:B------:R-:W-:Y:S01]  /*3060*/  FADD.FTZ R10, RZ, R14 ;  /* 0x0000000eff0a7221 */ /* 0x000fe20000010000 */
[----:B0-----:R-:W-:Y:S04]  /*3070*/  SHFL.BFLY PT, R17, R16, 0x1, 0x1f ;  /* 0x0c201f0010117f89 */ /* 0x001fe800000e0000 */
[----:B------:R-:W0:Y:S04]  /*3080*/  SHFL.BFLY PT, R9, R8, 0x1, 0x1f ;  /* 0x0c201f0008097f89 */ /* 0x000e2800000e0000 */
[----:B------:R-:W1:Y:S04]  /*3090*/  SHFL.BFLY PT, R19, R18, 0x1, 0x1f ;  /* 0x0c201f0012137f89 */ /* 0x000e6800000e0000 */
[----:B------:R2:W3:Y:S01]  /*30a0*/  SHFL.BFLY PT, R14, R10, 0x1, 0x1f ;  /* 0x0c201f000a0e7f89 */ /* 0x0004e200000e0000 */
[----:B0-----:R-:W-:Y:S01]  /*30b0*/  FADD.FTZ R6, R8, R9 ;  /* 0x0000000908067221 */ /* 0x001fe20000010000 */
[----:B------:R-:W-:Y:S01]  /*30c0*/  FADD.FTZ R9, R16, R17 ;  /* 0x0000001110097221 */ /* 0x000fe20000010000 */
[----:B-12---:R-:W-:-:S07]  /*30d0*/  FADD.FTZ R8, R18, R19 ;  /* 0x0000001312087221 */ /* 0x006fce0000010000 */
.L_x_1139:
[----:B------:R-:W-:Y:S05]  /*30e0*/  WARPSYNC.ALL ;  /* 0x0000000000007948 */ /* 0x000fea0003800000 */
[----:B------:R-:W0:Y:S08]  /*30f0*/  S2UR UR5, SR_CgaCtaId ;  /* 0x00000000000579c3 */ /* 0x000e300000008800 */
[----:B------:R-:W-:Y:S01]  /*3100*/  BAR.SYNC.DEFER_BLOCKING 0x0 ;  /* 0x0000000000007b1d */ /* 0x000fe20000010000 */
[----:B------:R-:W-:-:S02]  /*3110*/  SHF.R.S32.HI R11, RZ, 0x1f, R0 ;  /* 0x0000001fff0b7819 */ /* 0x000fc40000011400 */
[----:B------:R-:W-:Y:S02]  /*3120*/  LOP3.LUT R12, R0, 0x3, RZ, 0xc0, !PT ;  /* 0x00000003000c7812 */ /* 0x000fe400078ec0ff */
[----:B------:R-:W-:Y:S01]  /*3130*/  LEA.HI R11, R11, R0, RZ, 0x2 ;  /* 0x000000000b0b7211 */ /* 0x000fe200078f10ff */
[----:B------:R-:W-:Y:S01]  /*3140*/  UMOV UR4, 0x400 ;  /* 0x0000040000047882 */ /* 0x000fe20000000000 */
[----:B------:R-:W-:Y:S01]  /*3150*/  ISETP.NE.AND P0, PT, R12, RZ, PT ;  /* 0x000000ff0c00720c */ /* 0x000fe20003f05270 */
[----:B------:R-:W-:Y:S01]  /*3160*/  UIADD3 UR4, UR4, 0x60, URZ ;  /* 0x0000006004047890 */ /* 0x000fe2000fffe03f */
[----:B------:R-:W-:Y:S01]  /*3170*/  LOP3.LUT R0, R5, 0xffffffc0, RZ, 0xc0, !PT ;  /* 0xffffffc005007812 */ /* 0x000fe200078ec0ff */
[----:B------:R-:W-:Y:S01]  /*3180*/  BSSY B0, `(.L_x_1122) ;  /* 0x0000029000007945 */ /* 0x000fe20003800000 */
[----:B------:R-:W-:Y:S01]  /*3190*/  SHF.R.S32.HI R13, RZ, 0x2, R11 ;  /* 0x00000002ff0d7819 */ /* 0x000fe2000001140b */
[----:B---3--:R-:W-:Y:S01]  /*31a0*/  FADD.FTZ R11, R10, R14 ;  /* 0x0000000e0a0b7221 */ /* 0x008fe20000010000 */
[----:B------:R-:W-:-:S02]  /*31b0*/  ISETP.NE.OR P2, PT, R0, 0x40, P0 ;  /* 0x000000400000780c */ /* 0x000fc40000745670 */
[C---:B------:R-:W-:Y:S01]  /*31c0*/  ISETP.GT.OR P1, PT, R5.reuse, 0x3f, P0 ;  /* 0x0000003f0500780c */ /* 0x040fe20000724670 */
[----:B------:R-:W-:Y:S01]  /*31d0*/  IMAD R2, R2, 0x20, R13 ;  /* 0x0000002002027824 */ /* 0x000fe200078e020d */
[----:B------:R-:W-:-:S04]  /*31e0*/  LOP3.LUT R12, R5, 0xffffffe0, RZ, 0xc0, !PT ;  /* 0xffffffe0050c7812 */ /* 0x000fc800078ec0ff */
[----:B------:R-:W-:Y:S01]  /*31f0*/  ISETP.NE.OR P4, PT, R12, 0x20, P0 ;  /* 0x000000200c00780c */ /* 0x000fe20000785670 */
[----:B0-----:R-:W-:Y:S01]  /*3200*/  ULEA UR4, UR5, UR4, 0x18 ;  /* 0x0000000405047291 */ /* 0x001fe2000f8ec03f */
[----:B------:R-:W-:-:S04]  /*3210*/  IADD3 R12, R5, 0x1f, RZ ;  /* 0x0000001f050c7810 */ /* 0x000fc80007ffe0ff */
[----:B------:R-:W-:Y:S02]  /*3220*/  ISETP.GT.U32.AND P3, PT, R12, 0x3e, PT ;  /* 0x0000003e0c00780c */ /* 0x000fe40003f64070 */
[----:B------:R-:W-:-:S05]  /*3230*/  LEA R2, R2, UR4, 0x2 ;  /* 0x0000000402027c11 */ /* 0x000fca000f8e10ff */
[----:B------:R-:W-:Y:S04]  /*3240*/  @!P2 STS [R2+-0x100], R6 ;  /* 0xffff00060200a388 */ /* 0x000fe80000000800 */
[----:B------:R-:W-:Y:S04]  /*3250*/  @!P2 STS [R2+-0xe0], R9 ;  /* 0xffff20090200a388 */ /* 0x000fe80000000800 */
[----:B------:R-:W-:Y:S04]  /*3260*/  @!P2 STS [R2+-0xc0], R8 ;  /* 0xffff40080200a388 */ /* 0x000fe80000000800 */
[----:B------:R-:W-:Y:S01]  /*3270*/  @!P2 STS [R2+-0xa0], R11 ;  /* 0xffff600b0200a388 */ /* 0x000fe20000000800 */
[----:B------:R-:W-:Y:S01]  /*3280*/  BAR.SYNC.DEFER_BLOCKING 0x0 ;  /* 0x0000000000007b1d */ /* 0x000fe20000010000 */
[----:B------:R-:W-:-:S05]  /*3290*/  ISETP.GT.OR P2, PT, R5, 0x1f, P0 ;  /* 0x0000001f0500780c */ /* 0x000fca0000744670 */
[----:B------:R-:W0:Y:S04]  /*32a0*/  @!P1 LDS R15, [R2] ;  /* 0x00000000020f9984 */ /* 0x000e280000000800 */
[----:B------:R-:W1:Y:S04]  /*32b0*/  @!P1 LDS R0, [R2+0x20] ;  /* 0x0000200002009984 */ /* 0x000e680000000800 */
[----:B------:R-:W2:Y:S04]  /*32c0*/  @!P1 LDS R17, [R2+0x40] ;  /* 0x0000400002119984 */ /* 0x000ea80000000800 */
[----:B------:R-:W3:Y:S01]  /*32d0*/  @!P1 LDS R10, [R2+0x60] ;  /* 0x00006000020a9984 */ /* 0x000ee20000000800 */
[----:B0-----:R-:W-:Y:S01]  /*32e0*/  @!P1 FADD.FTZ R6, R6, R15 ;  /* 0x0000000f06069221 */ /* 0x001fe20000010000 */
[----:B------:R-:W-:Y:S01]  /*32f0*/  BAR.SYNC.DEFER_BLOCKING 0x0 ;  /* 0x0000000000007b1d */ /* 0x000fe20000010000 */
[----:B-1----:R-:W-:Y:S01]  /*3300*/  @!P1 FADD.FTZ R9, R9, R0 ;  /* 0x0000000009099221 */ /* 0x002fe20000010000 */
[----:B--2---:R-:W-:Y:S01]  /*3310*/  @!P1 FADD.FTZ R8, R8, R17 ;  /* 0x0000001108089221 */ /* 0x004fe20000010000 */
[----:B---3--:R-:W-:-:S03]  /*3320*/  @!P1 FADD.FTZ R11, R11, R10 ;  /* 0x0000000a0b0b9221 */ /* 0x008fc60000010000 */
        /* <DEDUP_REMOVED lines=8> */
[----:B------:R-:W2:Y:S04]  /*33b0*/  @!P0 LDS R15, [R2+0x40] ;  /* 0x00004000020f8984 */ /* 0x000ea80000000800 */
[----:B------:R-:W3:Y:S01]  /*33c0*/  @!P0 LDS R10, [R2+0x60] ;  /* 0x00006000020a8984 */ /* 0x000ee20000000800 */
[----:B0-----:R-:W-:Y:S01]  /*33d0*/  FADD.FTZ R6, R6, R5 ;  /* 0x0000000506067221 */ /* 0x001fe20000010000 */
[----:B-1----:R-:W-:Y:S01]  /*33e0*/  FADD.FTZ R9, R9, R0 ;  /* 0x0000000009097221 */ /* 0x002fe20000010000 */
[----:B--2---:R-:W-:Y:S01]  /*33f0*/  @!P0 FADD.FTZ R8, R8, R15 ;  /* 0x0000000f08088221 */ /* 0x004fe20000010000 */
[----:B---3--:R-:W-:-:S07]  /*3400*/  @!P0 FADD.FTZ R11, R11, R10 ;  /* 0x0000000a0b0b8221 */ /* 0x008fce0000010000 */
.L_x_1123:
[----:B------:R-:W-:Y:S05]  /*3410*/  BSYNC B0 ;  /* 0x0000000000007941 */ /* 0x000fea0003800000 */
.L_x_1122:
[----:B------:R-:W-:Y:S06]  /*3420*/  BAR.SYNC.DEFER_BLOCKING 0x0 ;  /* 0x0000000000007b1d */ /* 0x000fec0000010000 */
[----:B------:R-:W-:Y:S05]  /*3430*/  @P3 EXIT ;  /* 0x000000000000394d */ /* 0x000fea0003800000 */
[----:B------:R-:W1:Y:S01]  /*3440*/  S2UR UR4, SR_CTAID.Z ;  /* 0x00000000000479c3 */ /* 0x000e620000002700 */
[----:B------:R-:W-:Y:S01]  /*3450*/  IMAD R3, R7, R3, RZ ;  /* 0x0000000307037224 */ /* 0x000fe200078e02ff */
[----:B------:R-:W-:Y:S02]  /*3460*/  ULDC UR5, c[0x0][0x14] ;  /* 0x0000050000057ab9 */ /* 0x000fe40000000800 */
[----:B------:R-:W-:Y:S02]  /*3470*/  IMAD R4, R4, UR5, RZ ;  /* 0x0000000504047c24 */ /* 0x000fe4000f8e02ff */
[----:B------:R-:W-:-:S03]  /*3480*/  IMAD R3, R3, UR5, RZ ;  /* 0x0000000503037c24 */ /* 0x000fc6000f8e02ff */
[----:B------:R-:W-:Y:S01]  /*3490*/  SHF.L.U32 R4, R4, 0x5, RZ ;  /* 0x0000000504047819 */ /* 0x000fe200000006ff */
[----:B------:R-:W-:-:S05]  /*34a0*/  IMAD.SHL.U32 R3, R3, 0x20, RZ ;  /* 0x0000002003037824 */ /* 0x000fca00078e00ff */
[----:B------:R-:W-:Y:S01]  /*34b0*/  SHF.R.S32.HI R0, RZ, 0x1f, R3 ;  /* 0x0000001fff007819 */ /* 0x000fe20000011403 */
[----:B-1----:R-:W-:-:S04]  /*34c0*/  USHF.L.U32 UR4, UR4, 0x5, URZ ;  /* 0x0000000504047899 */ /* 0x002fc8000800063f */
[----:B------:R-:W-:Y:S02]  /*34d0*/  USHF.R.S32.HI UR5, URZ, 0x1f, UR4 ;  /* 0x0000001f3f057899 */ /* 0x000fe40008011404 */
[--C-:B------:R-:W-:Y:S02]  /*34e0*/  IADD3 R7, P1, P2, R3, UR4, R4.reuse ;  /* 0x0000000403077c10 */ /* 0x100fe4000fa3e004 */
[----:B------:R-:W-:-:S04]  /*34f0*/  SHF.R.S32.HI R3, RZ, 0x1f, R4 ;  /* 0x0000001fff037819 */ /* 0x000fc80000011404 */
[----:B------:R-:W-:Y:S01]  /*3500*/  IADD3.X R16, R0, UR5, R3, P1, P2 ;  /* 0x0000000500107c10 */ /* 0x000fe20008fe4403 */
[----:B------:R-:W-:Y:S06]  /*3510*/  @P0 EXIT ;  /* 0x000000000000094d */ /* 0x000fec0003800000 */
[C---:B------:R-:W-:Y:S01]  /*3520*/  VIADD R0, R13.reuse, 0x8 ;  /* 0x000000080d007836 */ /* 0x040fe20000000000 */
[CC--:B------:R-:W-:Y:S01]  /*3530*/  IADD3 R3, P0, R13.reuse, R7.reuse, RZ ;  /* 0x000000070d037210 */ /* 0x0c0fe20007f1e0ff */
[C---:B------:R-:W-:Y:S01]  /*3540*/  VIADD R5, R13.reuse, 0x18 ;  /* 0x000000180d057836 */ /* 0x040fe20000000000 */
[C---:B------:R-:W-:Y:S01]  /*3550*/  IADD3 R4, R13.reuse, 0x10, RZ ;  /* 0x000000100d047810 */ /* 0x040fe20007ffe0ff */
[----:B------:R-:W-:Y:S01]  /*3560*/  ULDC.64 UR4, c[0x0][0x210] ;  /* 0x0000840000047ab9 */ /* 0x000fe20000000a00 */
[----:B------:R-:W-:Y:S02]  /*3570*/  LEA.HI.X.SX32 R12, R13, R16, 0x1, P0 ;  /* 0x000000100d0c7211 */ /* 0x000fe400000f0eff */
[-C--:B------:R-:W-:Y:S02]  /*3580*/  IADD3 R14, P1, R0, R7.reuse, RZ ;  /* 0x00000007000e7210 */ /* 0x080fe40007f3e0ff */
[----:B------:R-:W-:Y:S02]  /*3590*/  IADD3 R10, P2, R4, R7, RZ ;  /* 0x00000007040a7210 */ /* 0x000fe40007f5e0ff */
[----:B0-----:R-:W-:-:S02]  /*35a0*/  LEA R2, P0, R3, UR4, 0x1 ;  /* 0x0000000403027c11 */ /* 0x001fc4000f8008ff */
[----:B------:R-:W-:Y:S02]  /*35b0*/  IADD3 R7, P3, R5, R7, RZ ;  /* 0x0000000705077210 */ /* 0x000fe40007f7e0ff */
[-C--:B------:R-:W-:Y:S02]  /*35c0*/  LEA.HI.X.SX32 R15, R0, R16.reuse, 0x1, P1 ;  /* 0x00000010000f7211 */ /* 0x080fe400008f0eff */
[----:B------:R-:W-:Y:S02]  /*35d0*/  LEA.HI.X.SX32 R13, R4, R16, 0x1, P2 ;  /* 0x00000010040d7211 */ /* 0x000fe400010f0eff */
[----:B------:R-:W-:Y:S02]  /*35e0*/  F2FP.BF16.F32.PACK_AB R9, R9, R6 ;  /* 0x000000060909723e */ /* 0x000fe400000010ff */
[----:B------:R-:W-:Y:S02]  /*35f0*/  LEA.HI.X R3, R3, UR5, R12, 0x1, P0 ;  /* 0x0000000503037c11 */ /* 0x000fe400080f0c0c */
[----:B------:R-:W-:-:S02]  /*3600*/  LEA.HI.X.SX32 R0, R5, R16, 0x1, P3 ;  /* 0x0000001005007211 */ /* 0x000fc400018f0eff */
[----:B------:R-:W-:Y:S01]  /*3610*/  LEA R6, P2, R7, UR4, 0x1 ;  /* 0x0000000407067c11 */ /* 0x000fe2000f8408ff */
[----:B------:R0:W-:Y:S01]  /*3620*/  STG.E.U16 desc[UR36][R2.64], R9 ;  /* 0x0000000902007986 */ /* 0x0001e2000c101524 */
[----:B------:R-:W-:Y:S02]  /*3630*/  LEA R4, P0, R14, UR4, 0x1 ;  /* 0x000000040e047c11 */ /* 0x000fe4000f8008ff */
[----:B------:R-:W-:Y:S02]  /*3640*/  LEA R12, P1, R10, UR4, 0x1 ;  /* 0x000000040a0c7c11 */ /* 0x000fe4000f8208ff */
[----:B------:R-:W-:Y:S02]  /*3650*/  F2FP.BF16.F32.PACK_AB R8, R11, R8 ;  /* 0x000000080b08723e */ /* 0x000fe400000010ff */
[----:B------:R-:W-:Y:S02]  /*3660*/  LEA.HI.X R7, R7, UR5, R0, 0x1, P2 ;  /* 0x0000000507077c11 */ /* 0x000fe400090f0c00 */
[----:B------:R-:W-:-:S02]  /*3670*/  LEA.HI.X R5, R14, UR5, R15, 0x1, P0 ;  /* 0x000000050e057c11 */ /* 0x000fc400080f0c0f */
[----:B------:R-:W-:Y:S02]  /*3680*/  PRMT R0, R9, 0x7632, R0 ;  /* 0x0000763209007816 */ /* 0x000fe40000000000 */
[----:B------:R-:W-:Y:S02]  /*3690*/  LEA.HI.X R13, R10, UR5, R13, 0x1, P1 ;  /* 0x000000050a0d7c11 */ /* 0x000fe400088f0c0d */
[----:B0-----:R-:W-:Y:S01]  /*36a0*/  PRMT R3, R8, 0x7632, R3 ;  /* 0x0000763208037816 */ /* 0x001fe20000000003 */
[----:B------:R-:W-:Y:S04]  /*36b0*/  STG.E.U16 desc[UR36][R4.64], R0 ;  /* 0x0000000004007986 */ /* 0x000fe8000c101524 */
[----:B------:R-:W-:Y:S04]  /*36c0*/  STG.E.U16 desc[UR36][R12.64], R8 ;  /* 0x000000080c007986 */ /* 0x000fe8000c101524 */
[----:B------:R-:W-:Y:S01]  /*36d0*/  STG.E.U16 desc[UR36][R6.64], R3 ;  /* 0x0000000306007986 */ /* 0x000fe2000c101524 */
[----:B------:R-:W-:Y:S05]  /*36e0*/  EXIT ;  /* 0x000000000000794d */ /* 0x000fea0003800000 */
.L_x_1094:
        /* <DEDUP_REMOVED lines=16> */
.L_x_1119:
        /* <DEDUP_REMOVED lines=16> */
.L_x_1124:
[----:B------:R-:W-:Y:S05]  /*38f0*/  EXIT ;  /* 0x000000000000794d */ /* 0x000fea0003800000 */
.L_x_1096:
[----:B------:R-:W-:Y:S01]  /*3900*/  MOV R12, 0x10 ;  /* 0x00000010000c7802 */ /* 0x000fe20000000f00 */
[----:B------:R-:W-:Y:S01]  /*3910*/  IMAD.MOV.U32 R11, RZ, RZ, 0x1f ;  /* 0x0000001fff0b7424 */ /* 0x000fe200078e00ff */
[----:B------:R-:W-:Y:S01]  /*3920*/  MOV R15, 0xffffffff ;  /* 0xffffffff000f7802 */ /* 0x000fe20000000f00 */
[----:B------:R-:W-:-:S07]  /*3930*/  IMAD.MOV.U32 R9, RZ, RZ, -0x800001 ;  /* 0xff7fffffff097424 */ /* 0x000fce00078e00ff */
[----:B------:R-:W-:Y:S05]  /*3940*/  WARPSYNC.COLLECTIVE R15, `(.L_x_1125) ;  /* 0x000000000f087348 */ /* 0x000fea0003c00000 */
[----:B------:R0:W1:Y:S02]  /*3950*/  SHFL.BFLY P6, R14, R13, R12, R11 ;  /* 0x0c00000c0d0e7389 */ /* 0x00006400000c000b */
[----:B01----:R-:W-:Y:S01]  /*3960*/  ENDCOLLECTIVE ;  /* 0x000000000000791b */ /* 0x003fe20003800000 */
.L_x_1125:
[----:B------:R-:W-:Y:S01]  /*3970*/  HFMA2.MMA R12, -RZ, RZ, 0, 4.76837158203125e-07 ;  /* 0x00000008ff0c7435 */ /* 0x000fe200000001ff */
[----:B------:R-:W-:-:S05]  /*3980*/  FMNMX.FTZ R8, R14, -3.40282346638528859812e+38, !PT ;  /* 0xff7fffff0e087809 */ /* 0x000fca0007810000 */
[----:B------:R-:W-:-:S07]  /*3990*/  IMAD.MOV.U32 R13, RZ, RZ, R8 ;  /* 0x000000ffff0d7224 */ /* 0x000fce00078e0008 */
[----:B------:R-:W-:Y:S05]  /*39a0*/  WARPSYNC.COLLECTIVE R15, `(.L_x_1126) ;  /* 0x000000000f087348 */ /* 0x000fea0003c00000 */
[----:B------:R0:W1:Y:S02]  /*39b0*/  SHFL.BFLY P6, R14, R13, R12, R11 ;  /* 0x0c00000c0d0e7389 */ /* 0x00006400000c000b */
[----:B01----:R-:W-:Y:S01]  /*39c0*/  ENDCOLLECTIVE ;  /* 0x000000000000791b */ /* 0x003fe20003800000 */
.L_x_1126:
[----:B------:R-:W-:Y:S02]  /*39d0*/  MOV R12, 0x4 ;  /* 0x00000004000c7802 */ /* 0x000fe40000000f00 */
[----:B------:R-:W-:-:S05]  /*39e0*/  FMNMX.FTZ R10, R8, R14, !PT ;  /* 0x0000000e080a7209 */ /* 0x000fca0007810000 */
[----:B------:R-:W-:-:S07]  /*39f0*/  IMAD.MOV.U32 R13, RZ, RZ, R10 ;  /* 0x000000ffff0d7224 */ /* 0x000fce00078e000a */
[----:B------:R-:W-:Y:S05]  /*3a00*/  WARPSYNC.COLLECTIVE R15, `(.L_x_1127) ;  /* 0x000000000f087348 */ /* 0x000fea0003c00000 */
[----:B------:R0:W1:Y:S02]  /*3a10*/  SHFL.BFLY P6, R14, R13, R12, R11 ;  /* 0x0c00000c0d0e7389 */ /* 0x00006400000c000b */
[----:B01----:R-:W-:Y:S01]  /*3a20*/  ENDCOLLECTIVE ;  /* 0x000000000000791b */ /* 0x003fe20003800000 */
.L_x_1127:
[----:B------:R-:W-:Y:S01]  /*3a30*/  HFMA2.MMA R12, -RZ, RZ, 0, 1.1920928955078125e-07 ;  /* 0x00000002ff0c7435 */ /* 0x000fe200000001ff */
[----:B------:R-:W-:-:S05]  /*3a40*/  FMNMX.FTZ R16, R10, R14, !PT ;  /* 0x0000000e0a107209 */ /* 0x000fca0007810000 */
[----:B------:R-:W-:-:S07]  /*3a50*/  IMAD.MOV.U32 R13, RZ, RZ, R16 ;  /* 0x000000ffff0d7224 */ /* 0x000fce00078e0010 */
[----:B------:R-:W-:Y:S05]  /*3a60*/  WARPSYNC.COLLECTIVE R15, `(.L_x_1128) ;  /* 0x000000000f087348 */ /* 0x000fea0003c00000 */
[----:B------:R0:W1:Y:S02]  /*3a70*/  SHFL.BFLY P6, R14, R13, R12, R11 ;  /* 0x0c00000c0d0e7389 */ /* 0x00006400000c000b */
[----:B01----:R-:W-:Y:S01]  /*3a80*/  ENDCOLLECTIVE ;  /* 0x000000000000791b */ /* 0x003fe20003800000 */
.L_x_1128:
[----:B------:R-:W-:Y:S02]  /*3a90*/  MOV R12, 0x1 ;  /* 0x00000001000c7802 */ /* 0x000fe40000000f00 */
[----:B------:R-:W-:-:S05]  /*3aa0*/  FMNMX.FTZ R17, R16, R14, !PT ;  /* 0x0000000e10117209 */ /* 0x000fca0007810000 */
[----:B------:R-:W-:-:S07]  /*3ab0*/  IMAD.MOV.U32 R13, RZ, RZ, R17 ;  /* 0x000000ffff0d7224 */ /* 0x000fce00078e0011 */
[----:B------:R-:W-:Y:S05]  /*3ac0*/  WARPSYNC.COLLECTIVE R15, `(.L_x_1129) ;  /* 0x000000000f087348 */ /* 0x000fea0003c00000 */
[----:B------:R0:W1:Y:S02]  /*3ad0*/  SHFL.BFLY P6, R14, R13, R12, R11 ;  /* 0x0c00000c0d0e7389 */ /* 0x00006400000c000b */
[----:B01----:R-:W-:Y:S01]  /*3ae0*/  ENDCOLLECTIVE ;  /* 0x000000000000791b */ /* 0x003fe20003800000 */
.L_x_1129:
[----:B------:R-:W-:Y:S05]  /*3af0*/  BRA `(.L_x_1130) ;  /* 0xffffffd400887947 */ /* 0x000fea000383ffff */
.L_x_1121:
[----:B--2---:R-:W-:Y:S01]  /*3b00*/  HFMA2.MMA R13, -RZ, RZ, 0, 0 ;  /* 0x00000000ff0d7435 */ /* 0x004fe200000001ff */
[----:B------:R-:W-:Y:S01]  /*3b10*/  IMAD.MOV.U32 R12, RZ, RZ, 0x2 ;  /* 0x00000002ff0c7424 */ /* 0x000fe200078e00ff */
[----:B------:R-:W-:Y:S01]  /*3b20*/  MOV R11, 0x1f ;  /* 0x0000001f000b7802 */ /* 0x000fe20000000f00 */
[----:B------:R-:W-:-:S08]  /*3b30*/  IMAD.MOV.U32 R15, RZ, RZ, -0x1 ;  /* 0xffffffffff0f7424 */ /* 0x000fd000078e00ff */
[----:B01----:R-:W-:Y:S05]  /*3b40*/  WARPSYNC.COLLECTIVE R15, `(.L_x_1131) ;  /* 0x000000000f087348 */ /* 0x003fea0003c00000 */
[----:B------:R2:W3:Y:S02]  /*3b50*/  SHFL.BFLY P6, R14, R13, R12, R11 ;  /* 0x0c00000c0d0e7389 */ /* 0x0004e400000c000b */
[----:B0123--:R-:W-:Y:S01]  /*3b60*/  ENDCOLLECTIVE ;  /* 0x000000000000791b */ /* 0x00ffe20003800000 */
.L_x_1131:
[----:B------:R-:W-:Y:S02]  /*3b70*/  IMAD.MOV.U32 R12, RZ, RZ, 0x1 ;  /* 0x00000001ff0c7424 */ /* 0x000fe400078e00ff */
[----:B------:R-:W-:-:S05]  /*3b80*/  FADD.FTZ R8, RZ, R14 ;  /* 0x0000000eff087221 */ /* 0x000fca0000010000 */
[----:B------:R-:W-:-:S07]  /*3b90*/  MOV R13, R8 ;  /* 0x00000008000d7202 */ /* 0x000fce0000000f00 */
[----:B------:R-:W-:Y:S05]  /*3ba0*/  WARPSYNC.COLLECTIVE R15, `(.L_x_1132) ;  /* 0x000000000f087348 */ /* 0x000fea0003c00000 */
[----:B------:R0:W1:Y:S02]  /*3bb0*/  SHFL.BFLY P6, R14, R13, R12, R11 ;  /* 0x0c00000c0d0e7389 */ /* 0x00006400000c000b */
[----:B01----:R-:W-:Y:S01]  /*3bc0*/  ENDCOLLECTIVE ;  /* 0x000000000000791b */ /* 0x003fe20003800000 */
.L_x_1132:
[----:B------:R-:W-:Y:S01]  /*3bd0*/  HFMA2.MMA R12, -RZ, RZ, 0, 1.1920928955078125e-07 ;  /* 0x00000002ff0c7435 */ /* 0x000fe200000001ff */
[----:B------:R-:W-:Y:S01]  /*3be0*/  IMAD.MOV.U32 R13, RZ, RZ, RZ ;  /* 0x000000ffff0d7224 */ /* 0x000fe200078e00ff */
[----:B------:R-:W-:-:S09]  /*3bf0*/  MOV R9, R14 ;  /* 0x0000000e00097202 */ /* 0x000fd20000000f00 */
[----:B------:R-:W-:Y:S05]  /*3c00*/  WARPSYNC.COLLECTIVE R15, `(.L_x_1133) ;  /* 0x000000000f087348 */ /* 0x000fea0003c00000 */
[----:B------:R0:W1:Y:S02]  /*3c10*/  SHFL.BFLY P6, R14, R13, R12, R11 ;  /* 0x0c00000c0d0e7389 */ /* 0x00006400000c000b */
[----:B01----:R-:W-:Y:S01]  /*3c20*/  ENDCOLLECTIVE ;  /* 0x000000000000791b */ /* 0x003fe20003800000 */
.L_x_1133:
[----:B------:R-:W-:Y:S02]  /*3c30*/  IMAD.MOV.U32 R12, RZ, RZ, 0x1 ;  /* 0x00000001ff0c7424 */ /* 0x000fe400078e00ff */
[----:B------:R-:W-:-:S04]  /*3c40*/  IMAD.MOV.U32 R6, RZ, RZ, R14 ;  /* 0x000000ffff067224 */ /* 0x000fc800078e000e */
[----:B------:R-:W-:Y:S01]  /*3c50*/  FADD.FTZ R16, RZ, R6 ;  /* 0x00000006ff107221 */ /* 0x000fe20000010000 */
[----:B------:R-:W-:-:S04]  /*3c60*/  FADD.FTZ R6, R8, R9 ;  /* 0x0000000908067221 */ /* 0x000fc80000010000 */
[----:B------:R-:W-:-:S07]  /*3c70*/  MOV R13, R16 ;  /* 0x00000010000d7202 */ /* 0x000fce0000000f00 */
[----:B------:R-:W-:Y:S05]  /*3c80*/  WARPSYNC.COLLECTIVE R15, `(.L_x_1134) ;  /* 0x000000000f087348 */ /* 0x000fea0003c00000 */
[----:B------:R0:W1:Y:S02]  /*3c90*/  SHFL.BFLY P6, R14, R13, R12, R11 ;  /* 0x0c00000c0d0e7389 */ /* 0x00006400000c000b */
[----:B01----:R-:W-:Y:S01]  /*3ca0*/  ENDCOLLECTIVE ;  /* 0x000000000000791b */ /* 0x003fe20003800000 */
.L_x_1134:
[----:B------:R-:W-:Y:S01]  /*3cb0*/  HFMA2.MMA R12, -RZ, RZ, 0, 1.1920928955078125e-07 ;  /* 0x00000002ff0c7435 */ /* 0x000fe200000001ff */
[----:B------:R-:W-:Y:S01]  /*3cc0*/  IMAD.MOV.U32 R13, RZ, RZ, RZ ;  /* 0x000000ffff0d7224 */ /* 0x000fe200078e00ff */
[----:B------:R-:W-:-:S09]  /*3cd0*/  MOV R17, R14 ;  /* 0x0000000e00117202 */ /* 0x000fd20000000f00 */
[----:B------:R-:W-:Y:S05]  /*3ce0*/  WARPSYNC.COLLECTIVE R15, `(.L_x_1135) ;  /* 0x000000000f087348 */ /* 0x000fea0003c00000 */
[----:B------:R0:W1:Y:S02]  /*3cf0*/  SHFL.BFLY P6, R14, R13, R12, R11 ;  /* 0x0c00000c0d0e7389 */ /* 0x00006400000c000b */
[----:B01----:R-:W-:Y:S01]  /*3d00*/  ENDCOLLECTIVE ;  /* 0x000000000000791b */ /* 0x003fe20003800000 */
.L_x_1135:
        /* <DEDUP_REMOVED lines=8> */
.L_x_1136:
[----:B------:R-:W-:Y:S01]  /*3d90*/  HFMA2.MMA R12, -RZ, RZ, 0, 1.1920928955078125e-07 ;  /* 0x00000002ff0c7435 */ /* 0x000fe200000001ff */
[----:B------:R-:W-:Y:S01]  /*3da0*/  IMAD.MOV.U32 R13, RZ, RZ, RZ ;  /* 0x000000ffff0d7224 */ /* 0x000fe200078e00ff */
[----:B------:R-:W-:-:S09]  /*3db0*/  MOV R19, R14 ;  /* 0x0000000e00137202 */ /* 0x000fd20000000f00 */
[----:B------:R-:W-:Y:S05]  /*3dc0*/  WARPSYNC.COLLECTIVE R15, `(.L_x_1137) ;  /* 0x000000000f087348 */ /* 0x000fea0003c00000 */
[----:B------:R0:W1:Y:S02]  /*3dd0*/  SHFL.BFLY P6, R14, R13, R12, R11 ;  /* 0x0c00000c0d0e7389 */ /* 0x00006400000c000b */
[----:B01----:R-:W-:Y:S01]  /*3de0*/  ENDCOLLECTIVE ;  /* 0x000000000000791b */ /* 0x003fe20003800000 */
.L_x_1137:
[----:B------:R-:W-:Y:S01]  /*3df0*/  FADD.FTZ R8, R18, R19 ;  /* 0x0000001312087221 */ /* 0x000fe20000010000 */
[----:B------:R-:W-:Y:S01]  /*3e00*/  MOV R12, 0x1 ;  /* 0x00000001000c7802 */ /* 0x000fe20000000f00 */
[----:B------:R-:W-:-:S04]  /*3e10*/  FADD.FTZ R10, RZ, R14 ;  /* 0x0000000eff0a7221 */ /* 0x000fc80000010000 */
[----:B------:R-:W-:-:S07]  /*3e20*/  IMAD.MOV.U32 R13, RZ, RZ, R10 ;  /* 0x000000ffff0d7224 */ /* 0x000fce00078e000a */
[----:B------:R-:W-:Y:S05]  /*3e30*/  WARPSYNC.COLLECTIVE R15, `(.L_x_1138) ;  /* 0x000000000f087348 */ /* 0x000fea0003c00000 */
[----:B------:R0:W1:Y:S02]  /*3e40*/  SHFL.BFLY P6, R14, R13, R12, R11 ;  /* 0x0c00000c0d0e7389 */ /* 0x00006400000c000b */
[----:B01----:R-:W-:Y:S01]  /*3e50*/  ENDCOLLECTIVE ;  /* 0x000000000000791b */ /* 0x003fe20003800000 */
.L_x_1138:
[----:B------:R-:W-:Y:S05]  /*3e60*/  BRA `(.L_x_1139) ;  /* 0xfffffff0009c7947 */ /* 0x000fea000383ffff */
.L_x_1140:
        /* <DEDUP_REMOVED lines=9> */
.L_x_28043:


//--------------------- .text._ZN4vllm25paged_attention_v1_kernelI13__nv_bfloat16hLi256ELi16ELi128ELNS_18Fp8KVCacheDataTypeE2ELb0EEEvPT_PKS3_PKT0_S9_ifPKiSB_iPKfiiiSD_SD_iiiii --------------------------
	.section	.text._ZN4vllm25paged_attention_v1_kernelI13__nv_bfloat16hLi256ELi16ELi128ELNS_18Fp8KVCacheDataTypeE2ELb0EEEvPT_PKS3_PKT0_S9_ifPKiSB_iPKfiiiSD_SD_iiiii,"ax",@progbits
	.align	128
        .global         _ZN4vllm25paged_attention_v1_kernelI13__nv_bfloat16hLi256ELi16ELi128ELNS_18Fp8KVCacheDataTypeE2ELb0EEEvPT_PKS3_PKT0_S9_ifPKiSB_iPKfiiiSD_SD_iiiii
        .type           _ZN4vllm25paged_attention_v1_kernelI13__nv_bfloat16hLi256ELi16ELi128ELNS_18Fp8KVCacheDataTypeE2ELb0EEEvPT_PKS3_PKT0_S9_ifPKiSB_iPKfiiiSD_SD_iiiii,@function
        .size           _ZN4vllm25paged_attention_v1_kernelI13__nv_bfloat16hLi256ELi16ELi128ELNS_18Fp8KVCacheDataTypeE2ELb0EEEvPT_PKS3_PKT0_S9_ifPKiSB_iPKfiiiSD_SD_iiiii,(.L_x_28044 - _ZN4vllm25paged_attention_v1_kernelI13__nv_bfloat16hLi256ELi16ELi128ELNS_18Fp8KVCacheDataTypeE2ELb0EEEvPT_PKS3_PKT0_S9_ifPKiSB_iPKfiiiSD_SD_iiiii)
        .other          _ZN4vllm25paged_attention_v1_kernelI13__nv_bfloat16hLi256ELi16ELi128ELNS_18Fp8KVCacheDataTypeE2ELb0EEEvPT_PKS3_PKT0_S9_ifPKiSB_iPKfiiiSD_SD_iiiii,@"STO_CUDA_ENTRY STV_DEFAULT"
_ZN4vllm25paged_attention_v1_kernelI13__nv_bfloat16hLi256ELi16ELi128ELNS_18Fp8KVCacheDataTypeE2ELb0EEEvPT_PKS3_PKT0_S9_ifPKiSB_iPKfiiiSD_SD_iiiii:
.text._ZN4vllm25paged_attention_v1_kernelI13__nv_bfloat16hLi256ELi16ELi128ELNS_18Fp8KVCacheDataTypeE2ELb0EEEvPT_PKS3_PKT0_S9_ifPKiSB_iPKfiiiSD_SD_iiiii:
[----:B------:R-:W0:Y:S01]  /*0000*/  LDC R1, c[0x0][0x28] ;  /* 0x00000a00ff017b82 */ /* 0x000e220000000800 */
[----:B------:R-:W1:Y:S07]  /*0010*/  S2R R6, SR_CTAID.Y ;  /* 0x0000000000067919 */ /* 0x000e6e0000002600 */
[----:B------:R-:W1:Y:S01]  /*0020*/  LDC.64 R2, c[0x0][0x240] ;  /* 0x00009000ff027b82 */ /* 0x000e620000000a00 */
[----:B------:R-:W-:Y:S01]  /*0030*/  ULDC.64 UR36, c[0x0][0x208] ;  /* 0x0000820000247ab9 */ /* 0x000fe20000000a00 */
[----:B-1----:R-:W-:-:S06]  /*0040*/  IMAD.WIDE R2, R6, 0x4, R2 ;  /* 0x0000000406027825 */ /* 0x002fcc00078e0202 */
[----:B------:R-:W2:Y:S01]  /*0050*/  LDG.E.CONSTANT R2, desc[UR36][R2.64] ;  /* 0x0000002402027981 */ /* 0x000ea2000c1e9900 */
[----:B------:R-:W-:Y:S01]  /*0060*/  BSSY B0, `(.L_x_1141) ;  /* 0x0000061000007945 */ /* 0x000fe20003800000 */
[----:B------:R-:W1:Y:S01]  /*0070*/  S2R R7, SR_TID.X ;  /* 0x0000000000077919 */ /* 0x000e620000002100 */
[----:B------:R-:W3:Y:S01]  /*0080*/  S2R R5, SR_CTAID.X ;  /* 0x0000000000057919 */ /* 0x000ee20000002500 */
[----:B-1----:R-:W-:Y:S02]  /*0090*/  ISETP.GT.AND P0, PT, R7, 0x3f, PT ;  /* 0x0000003f0700780c */ /* 0x002fe40003f04270 */
[----:B------:R-:W-:-:S04]  /*00a0*/  SHF.R.S32.HI R4, RZ, 0x1f, R7 ;  /* 0x0000001fff047819 */ /* 0x000fc80000011407 */
[----:B------:R-:W-:-:S04]  /*00b0*/  LEA.HI R4, R4, R7, RZ, 0x5 ;  /* 0x0000000704047211 */ /* 0x000fc800078f28ff */
[----:B------:R-:W-:Y:S02]  /*00c0*/  LOP3.LUT R12, R4, 0xffffffe0, RZ, 0xc0, !PT ;  /* 0xffffffe0040c7812 */ /* 0x000fe400078ec0ff */
[----:B------:R-:W-:Y:S01]  /*00d0*/  SHF.R.S32.HI R8, RZ, 0x5, R4 ;  /* 0x00000005ff087819 */ /* 0x000fe20000011404 */
[----:B--2---:R-:W-:-:S05]  /*00e0*/  VIADD R0, R2, 0xf ;  /* 0x0000000f02007836 */ /* 0x004fca0000000000 */
[----:B------:R-:W-:-:S04]  /*00f0*/  SHF.R.S32.HI R9, RZ, 0x1f, R0 ;  /* 0x0000001fff097819 */ /* 0x000fc80000011400 */
[----:B------:R-:W-:-:S04]  /*0100*/  LEA.HI R0, R9, R0, RZ, 0x4 ;  /* 0x0000000009007211 */ /* 0x000fc800078f20ff */
[----:B------:R-:W-:Y:S02]  /*0110*/  LOP3.LUT R9, R0, 0xfffffff0, RZ, 0xc0, !PT ;  /* 0xfffffff000097812 */ /* 0x000fe400078ec0ff */
[----:B------:R-:W-:Y:S02]  /*0120*/  SHF.R.S32.HI R11, RZ, 0x4, R0 ;  /* 0x00000004ff0b7819 */ /* 0x000fe40000011400 */
[----:B------:R-:W-:Y:S01]  /*0130*/  VIMNMX R10, R2, R9, PT ;  /* 0x00000009020a7248 */ /* 0x000fe20003fe0100 */
[----:B------:R-:W-:Y:S01]  /*0140*/  IMAD.IADD R9, R7, 0x1, -R12 ;  /* 0x0000000107097824 */ /* 0x000fe200078e0a0c */
[----:B0--3--:R-:W-:Y:S06]  /*0150*/  @P0 BRA `(.L_x_1142) ;  /* 0x0000000400440947 */ /* 0x009fec0003800000 */
[----:B------:R-:W-:Y:S01]  /*0160*/  LEA.HI R2, R7, R7, RZ, 0x1 ;  /* 0x0000000707027211 */ /* 0x000fe200078f08ff */
[----:B------:R-:W-:Y:S01]  /*0170*/  ULDC UR4, c[0x0][0x258] ;  /* 0x0000960000047ab9 */ /* 0x000fe20000000800 */
[----:B------:R-:W-:Y:S01]  /*0180*/  SHF.L.U32 R13, R5, 0x8, RZ ;  /* 0x00000008050d7819 */ /* 0x000fe200000006ff */
[----:B------:R-:W-:Y:S01]  /*0190*/  IMAD R14, R6, UR4, RZ ;  /* 0x00000004060e7c24 */ /* 0x000fe2000f8e02ff */
[----:B------:R-:W-:Y:S01]  /*01a0*/  SHF.R.S32.HI R0, RZ, 0x1, R2 ;  /* 0x00000001ff007819 */ /* 0x000fe20000011402 */
[----:B------:R-:W-:Y:S01]  /*01b0*/  BSSY B1, `(.L_x_1143) ;  /* 0x0000028000017945 */ /* 0x000fe20003800000 */
[----:B------:R-:W-:Y:S02]  /*01c0*/  LOP3.LUT R12, R2, 0xfffffffe, RZ, 0xc0, !PT ;  /* 0xfffffffe020c7812 */ /* 0x000fe400078ec0ff */
[C---:B------:R-:W-:Y:S02]  /*01d0*/  VIMNMX R3, R0.reuse, -0x20, !PT ;  /* 0xffffffe000037848 */ /* 0x040fe40007fe0100 */
[----:B------:R-:W-:Y:S01]  /*01e0*/  SHF.R.S32.HI R15, RZ, 0x1f, R14 ;  /* 0x0000001fff0f7819 */ /* 0x000fe2000001140e */
[----:B------:R-:W-:Y:S01]  /*01f0*/  IMAD.IADD R12, R7, 0x1, -R12 ;  /* 0x00000001070c7824 */ /* 0x000fe200078e0a0c */
[----:B------:R-:W-:-:S04]  /*0200*/  IADD3 R3, -R0, 0x3f, R3 ;  /* 0x0000003f00037810 */ /* 0x000fc80007ffe103 */
[C---:B------:R-:W-:Y:S02]  /*0210*/  LEA.HI R4, R3.reuse, 0x1, RZ, 0x1a ;  /* 0x0000000103047811 */ /* 0x040fe400078fd0ff */
[----:B------:R-:W-:Y:S02]  /*0220*/  ISETP.GE.U32.AND P0, PT, R3, 0xc0, PT ;  /* 0x000000c00300780c */ /* 0x000fe40003f06070 */
[----:B------:R-:W-:Y:S02]  /*0230*/  LOP3.LUT P1, R3, R4, 0x3, RZ, 0xc0, !PT ;  /* 0x0000000304037812 */ /* 0x000fe4000782c0ff */
[----:B------:R-:W-:-:S11]  /*0240*/  SHF.R.S32.HI R4, RZ, 0x1f, R13 ;  /* 0x0000001fff047819 */ /* 0x000fd6000001140d */
[----:B------:R-:W-:Y:S05]  /*0250*/  @!P1 BRA `(.L_x_1144) ;  /* 0x0000000000749947 */ /* 0x000fea0003800000 */
[----:B------:R-:W0:Y:S01]  /*0260*/  S2UR UR5, SR_CgaCtaId ;  /* 0x00000000000579c3 */ /* 0x000e220000008800 */
[----:B------:R-:W-:Y:S01]  /*0270*/  IMAD.SHL.U32 R17, R0, 0x8, RZ ;  /* 0x0000000800117824 */ /* 0x000fe200078e00ff */
[----:B------:R-:W-:Y:S01]  /*0280*/  UMOV UR4, 0x400 ;  /* 0x0000040000047882 */ /* 0x000fe20000000000 */
[----:B------:R-:W-:Y:S01]  /*0290*/  ULDC.64 UR6, c[0x0][0x218] ;  /* 0x0000860000067ab9 */ /* 0x000fe20000000a00 */
[----:B------:R-:W-:Y:S02]  /*02a0*/  IMAD.MOV.U32 R16, RZ, RZ, R3 ;  /* 0x000000ffff107224 */ /* 0x000fe400078e0003 */
[----:B------:R-:W-:-:S04]  /*02b0*/  LEA R2, R12, R17, 0x2 ;  /* 0x000000110c027211 */ /* 0x000fc800078e10ff */
[----:B------:R-:W-:Y:S02]  /*02c0*/  IADD3 R22, P1, P2, R14, R2, R13 ;  /* 0x000000020e167210 */ /* 0x000fe40007a3e00d */
[----:B------:R-:W-:Y:S02]  /*02d0*/  SHF.R.S32.HI R2, RZ, 0x1f, R2 ;  /* 0x0000001fff027819 */ /* 0x000fe40000011402 */
[C---:B------:R-:W-:Y:S02]  /*02e0*/  LEA R19, P3, R22.reuse, UR6, 0x1 ;  /* 0x0000000616137c11 */ /* 0x040fe4000f8608ff */
[----:B------:R-:W-:Y:S02]  /*02f0*/  IADD3.X R21, R15, R2, R4, P1, P2 ;  /* 0x000000020f157210 */ /* 0x000fe40000fe4404 */
[----:B------:R-:W-:Y:S02]  /*0300*/  IADD3 R19, P1, R19, 0x4, RZ ;  /* 0x0000000413137810 */ /* 0x000fe40007f3e0ff */
[----:B------:R-:W-:Y:S01]  /*0310*/  LEA.HI.X R22, R22, UR7, R21, 0x1, P3 ;  /* 0x0000000716167c11 */ /* 0x000fe200098f0c15 */
[----:B0-----:R-:W-:-:S04]  /*0320*/  ULEA UR4, UR5, UR4, 0x18 ;  /* 0x0000000405047291 */ /* 0x001fc8000f8ec03f */
[----:B------:R-:W-:Y:S02]  /*0330*/  IMAD.X R22, RZ, RZ, R22, P1 ;  /* 0x000000ffff167224 */ /* 0x000fe400008e0616 */
[----:B------:R-:W-:-:S04]  /*0340*/  LEA R2, R12, UR4, 0x8 ;  /* 0x000000040c027c11 */ /* 0x000fc8000f8e40ff */
[----:B------:R-:W-:-:S07]  /*0350*/  IADD3 R17, R2, 0x4, R17 ;  /* 0x0000000402117810 */ /* 0x000fce0007ffe011 */
.L_x_1145:
[----:B------:R-:W-:Y:S01]  /*0360*/  MOV R2, R19 ;  /* 0x0000001300027202 */ /* 0x000fe20000000f00 */
[----:B------:R-:W-:-:S05]  /*0370*/  IMAD.MOV.U32 R3, RZ, RZ, R22 ;  /* 0x000000ffff037224 */ /* 0x000fca00078e0016 */
[----:B------:R-:W2:Y:S04]  /*0380*/  LDG.E.CONSTANT R18, desc[UR36][R2.64+-0x4] ;  /* 0xfffffc2402127981 */ /* 0x000ea8000c1e9900 */
[----:B------:R-:W3:Y:S01]  /*0390*/  LDG.E.CONSTANT R20, desc[UR36][R2.64] ;  /* 0x0000002402147981 */ /* 0x000ee2000c1e9900 */
[----:B------:R-:W-:Y:S01]  /*03a0*/  VIADD R16, R16, 0xffffffff ;  /* 0xffffffff10107836 */ /* 0x000fe20000000000 */
[----:B------:R-:W-:Y:S01]  /*03b0*/  IADD3 R19, P2, R2, 0x400, RZ ;  /* 0x0000040002137810 */ /* 0x000fe20007f5e0ff */
[----:B------:R-:W-:-:S03]  /*03c0*/  VIADD R0, R0, 0x40 ;  /* 0x0000004000007836 */ /* 0x000fc60000000000 */
[----:B------:R-:W-:Y:S02]  /*03d0*/  ISETP.NE.AND P1, PT, R16, RZ, PT ;  /* 0x000000ff1000720c */ /* 0x000fe40003f25270 */
[----:B------:R-:W-:Y:S01]  /*03e0*/  IADD3.X R22, RZ, R3, RZ, P2, !PT ;  /* 0x00000003ff167210 */ /* 0x000fe200017fe4ff */
[----:B--2---:R-:W-:Y:S04]  /*03f0*/  STS [R17+-0x4], R18 ;  /* 0xfffffc1211007388 */ /* 0x004fe80000000800 */
[----:B---3--:R0:W-:Y:S02]  /*0400*/  STS [R17], R20 ;  /* 0x0000001411007388 */ /* 0x0081e40000000800 */
[----:B0-----:R-:W-:-:S04]  /*0410*/  VIADD R17, R17, 0x200 ;  /* 0x0000020011117836 */ /* 0x001fc80000000000 */
[----:B------:R-:W-:Y:S05]  /*0420*/  @P1 BRA `(.L_x_1145) ;  /* 0xfffffffc00cc1947 */ /* 0x000fea000383ffff */
.L_x_1144:
[----:B------:R-:W-:Y:S05]  /*0430*/  BSYNC B1 ;  /* 0x0000000000017941 */ /* 0x000fea0003800000 */
.L_x_1143:
[----:B------:R-:W-:Y:S05]  /*0440*/  @!P0 BRA `(.L_x_1142) ;  /* 0x0000000000888947 */ /* 0x000fea0003800000 */
[----:B------:R-:W0:Y:S01]  /*0450*/  S2UR UR5, SR_CgaCtaId ;  /* 0x00000000000579c3 */ /* 0x000e220000008800 */
[----:B------:R-:W-:Y:S01]  /*0460*/  UMOV UR4, 0x400 ;  /* 0x0000040000047882 */ /* 0x000fe20000000000 */
[----:B------:R-:W-:Y:S01]  /*0470*/  IADD3 R14, P0, R14, R13, RZ ;  /* 0x0000000d0e0e7210 */ /* 0x000fe20007f1e0ff */
[C---:B------:R-:W-:Y:S01]  /*0480*/  IMAD.SHL.U32 R13, R0.reuse, 0x8, RZ ;  /* 0x00000008000d7824 */ /* 0x040fe200078e00ff */
[----:B------:R-:W-:Y:S02]  /*0490*/  IADD3 R0, R0, -0x100, RZ ;  /* 0xffffff0000007810 */ /* 0x000fe40007ffe0ff */
[----:B------:R-:W-:Y:S01]  /*04a0*/  IADD3.X R15, R15, R4, RZ, P0, !PT ;  /* 0x000000040f0f7210 */ /* 0x000fe200007fe4ff */
[----:B------:R-:W-:Y:S01]  /*04b0*/  IMAD R20, R12, 0x4, R13 ;  /* 0x000000040c147824 */ /* 0x000fe200078e020d */
[----:B------:R-:W1:Y:S01]  /*04c0*/  LDC.64 R2, c[0x0][0x218] ;  /* 0x00008600ff027b82 */ /* 0x000e620000000a00 */
[----:B0-----:R-:W-:Y:S01]  /*04d0*/  ULEA UR4, UR5, UR4, 0x18 ;  /* 0x0000000405047291 */ /* 0x001fe2000f8ec03f */
[----:B-1----:R-:W-:-:S05]  /*04e0*/  LEA R4, P0, R14, R2, 0x1 ;  /* 0x000000020e047211 */ /* 0x002fca00078008ff */
[----:B------:R-:W-:Y:S02]  /*04f0*/  LEA R2, R12, UR4, 0x8 ;  /* 0x000000040c027c11 */ /* 0x000fe4000f8e40ff */
[----:B------:R-:W-:Y:S02]  /*0500*/  LEA.HI.X R23, R14, R3, R15, 0x1, P0 ;  /* 0x000000030e177211 */ /* 0x000fe400000f0c0f */
[----:B------:R-:W-:-:S07]  /*0510*/  IADD3 R21, R2, 0x400, R13 ;  /* 0x0000040002157810 */ /* 0x000fce0007ffe00d */
.L_x_1146:
[----:B------:R-:W-:Y:S02]  /*0520*/  IMAD.MOV.U32 R2, RZ, RZ, R4 ;  /* 0x000000ffff027224 */ /* 0x000fe400078e0004 */
[----:B------:R-:W-:Y:S02]  /*0530*/  IMAD.MOV.U32 R3, RZ, RZ, R23 ;  /* 0x000000ffff037224 */ /* 0x000fe400078e0017 */
[----:B------:R-:W-:-:S05]  /*0540*/  IMAD.WIDE R2, R20, 0x2, R2 ;  /* 0x0000000214027825 */ /* 0x000fca00078e0202 */
[----:B------:R-:W2:Y:S04]  /*0550*/  LDG.E.CONSTANT R12, desc[UR36][R2.64] ;  /* 0x00000024020c7981 */ /* 0x000ea8000c1e9900 */
[----:B------:R-:W2:Y:S04]  /*0560*/  LDG.E.CONSTANT R13, desc[UR36][R2.64+0x4] ;  /* 0x00000424020d7981 */ /* 0x000ea8000c1e9900 */
[----:B------:R-:W3:Y:S04]  /*0570*/  LDG.E.CONSTANT R14, desc[UR36][R2.64+0x400] ;  /* 0x00040024020e7981 */ /* 0x000ee8000c1e9900 */
[----:B------:R-:W3:Y:S04]  /*0580*/  LDG.E.CONSTANT R15, desc[UR36][R2.64+0x404] ;  /* 0x00040424020f7981 */ /* 0x000ee8000c1e9900 */
[----:B------:R-:W4:Y:S04]  /*0590*/  LDG.E.CONSTANT R16, desc[UR36][R2.64+0x800] ;  /* 0x0008002402107981 */ /* 0x000f28000c1e9900 */
[----:B------:R-:W4:Y:S04]  /*05a0*/  LDG.E.CONSTANT R17, desc[UR36][R2.64+0x804] ;  /* 0x0008042402117981 */ /* 0x000f28000c1e9900 */
[----:B------:R-:W5:Y:S04]  /*05b0*/  LDG.E.CONSTANT R18, desc[UR36][R2.64+0xc00] ;  /* 0x000c002402127981 */ /* 0x000f68000c1e9900 */
[----:B------:R-:W5:Y:S01]  /*05c0*/  LDG.E.CONSTANT R19, desc[UR36][R2.64+0xc04] ;  /* 0x000c042402137981 */ /* 0x000f62000c1e9900 */
[----:B------:R-:W-:-:S02]  /*05d0*/  IADD3 R0, R0, 0x100, RZ ;  /* 0x0000010000007810 */ /* 0x000fc40007ffe0ff */
[----:B------:R-:W-:Y:S02]  /*05e0*/  IADD3 R4, P1, R4, 0x1000, RZ ;  /* 0x0000100004047810 */ /* 0x000fe40007f3e0ff */
[----:B------:R-:W-:-:S03]  /*05f0*/  ISETP.GE.AND P0, PT, R0, -0xe0, PT ;  /* 0xffffff200000780c */ /* 0x000fc60003f06270 */
[----:B------:R-:W-:Y:S01]  /*0600*/  IMAD.X R23, RZ, RZ, R23, P1 ;  /* 0x000000ffff177224 */ /* 0x000fe200008e0617 */
[----:B--2---:R-:W-:Y:S04]  /*0610*/  STS.64 [R21+-0x400], R12 ;  /* 0xfffc000c15007388 */ /* 0x004fe80000000a00 */
[----:B---3--:R-:W-:Y:S04]  /*0620*/  STS.64 [R21+-0x200], R14 ;  /* 0xfffe000e15007388 */ /* 0x008fe80000000a00 */
[----:B----4-:R-:W-:Y:S04]  /*0630*/  STS.64 [R21], R16 ;  /* 0x0000001015007388 */ /* 0x010fe80000000a00 */
[----:B-----5:R0:W-:Y:S02]  /*0640*/  STS.64 [R21+0x200], R18 ;  /* 0x0002001215007388 */ /* 0x0201e40000000a00 */
[----:B0-----:R-:W-:Y:S01]  /*0650*/  VIADD R21, R21, 0x800 ;  /* 0x0000080015157836 */ /* 0x001fe20000000000 */
[----:B------:R-:W-:Y:S06]  /*0660*/  @!P0 BRA `(.L_x_1146) ;  /* 0xfffffffc00ac8947 */ /* 0x000fec000383ffff */
.L_x_1142:
[----:B------:R-:W-:Y:S05]  /*0670*/  BSYNC B0 ;  /* 0x0000000000007941 */ /* 0x000fea0003800000 */
.L_x_1141:
        /* <DEDUP_REMOVED lines=13> */
[----:B------:R0:W1:Y:S02]  /*0750*/  SHFL.BFLY PT, R14, R4, 0x2, 0x1f ;  /* 0x0c401f00040e7f89 */ /* 0x00006400000e0000 */
.L_x_1182:
        /* <DEDUP_REMOVED lines=41> */
[----:B0-----:R-:W-:-:S07]  /*09f0*/  LEA R4, R7, UR4, 0x2 ;  /* 0x0000000407047c11 */ /* 0x001fce000f8e10ff */
.L_x_1153:
[----:B------:R-:W1:Y:S01]  /*0a00*/  LDS R11, [R4] ;  /* 0x00000000040b7984 */ /* 0x000e620000000800 */
[----:B------:R-:W-:Y:S01]  /*0a10*/  IADD3 R2, R2, -0x1, RZ ;  /* 0xffffffff02027810 */ /* 0x000fe20007ffe0ff */
[----:B------:R-:W-:-:S03]  /*0a20*/  VIADD R3, R3, 0x80 ;  /* 0x0000008003037836 */ /* 0x000fc60000000000 */
[----:B------:R-:W-:Y:S01]  /*0a30*/  ISETP.NE.AND P0, PT, R2, RZ, PT ;  /* 0x000000ff0200720c */ /* 0x000fe20003f05270 */
[----:B-1----:R-:W-:-:S04]  /*0a40*/  FADD.FTZ R11, -R0, R11 ;  /* 0x0000000b000b7221 */ /* 0x002fc80000010100 */
[----:B------:R-:W-:-:S06]  /*0a50*/  FMUL.FTZ R11, R11, 1.4426950216293334961 ;  /* 0x3fb8aa3b0b0b7820 */ /* 0x000fcc0000410000 */
[----:B------:R-:W0:Y:S02]  /*0a60*/  MUFU.EX2 R11, R11 ;  /* 0x0000000b000b7308 */ /* 0x000e240000000800 */
[----:B0-----:R0:W-:Y:S01]  /*0a70*/  STS [R4], R11 ;  /* 0x0000000b04007388 */ /* 0x0011e20000000800 */
[----:B------:R-:W-:Y:S01]  /*0a80*/  FADD.FTZ R12, R11, R12 ;  /* 0x0000000c0b0c7221 */ /* 0x000fe20000010000 */
[----:B0-----:R-:W-:Y:S01]  /*0a90*/  VIADD R4, R4, 0x200 ;  /* 0x0000020004047836 */ /* 0x001fe20000000000 */
[----:B------:R-:W-:Y:S06]  /*0aa0*/  @P0 BRA `(.L_x_1153) ;  /* 0xfffffffc00d40947 */ /* 0x000fec000383ffff */
.L_x_1152:
[----:B------:R-:W-:Y:S05]  /*0ab0*/  BSYNC B1 ;  /* 0x0000000000017941 */ /* 0x000fea0003800000 */
.L_x_1151:
        /* <DEDUP_REMOVED lines=13> */
[----:B0-----:R-:W-:-:S12]  /*0b90*/  VIADD R4, R10, 0xfffffa00 ;  /* 0xfffffa000a047836 */ /* 0x001fd80000000000 */
.L_x_1156:
[----:B------:R-:W1:Y:S01]  /*0ba0*/  LDS R11, [R2+-0x400] ;  /* 0xfffc0000020b7984 */ /* 0x000e620000000800 */
[----:B------:R-:W-:-:S03]  /*0bb0*/  IADD3 R3, R3, 0x800, RZ ;  /* 0x0000080003037810 */ /* 0x000fc60007ffe0ff */
[----:B------:R-:W0:Y:S01]  /*0bc0*/  LDS R13, [R2+-0x200] ;  /* 0xfffe0000020d7984 */ /* 0x000e220000000800 */
        /* <DEDUP_REMOVED lines=8> */
[----:B------:R-:W-:Y:S01]  /*0c50*/  LDS R16, [R2+0xe00] ;  /* 0x000e000002107984 */ /* 0x000fe20000000800 */
[----:B-1----:R-:W-:-:S03]  /*0c60*/  FADD.FTZ R11, -R0, R11 ;  /* 0x0000000b000b7221 */ /* 0x002fc60000010100 */
[----:B------:R-:W1:Y:S01]  /*0c70*/  LDS R27, [R2+0x1000] ;  /* 0x00100000021b7984 */ /* 0x000e620000000800 */
[C---:B0-----:R-:W-:Y:S01]  /*0c80*/  FADD.FTZ R13, -R0.reuse, R13 ;  /* 0x0000000d000d7221 */ /* 0x041fe20000010100 */
[----:B------:R-:W-:Y:S02]  /*0c90*/  FMUL.FTZ R22, R11, 1.4426950216293334961 ;  /* 0x3fb8aa3b0b167820 */ /* 0x000fe40000410000 */
[----:B------:R-:W0:Y:S01]  /*0ca0*/  LDS R25, [R2+0x1200] ;  /* 0x0012000002197984 */ /* 0x000e220000000800 */
[C---:B--2---:R-:W-:Y:S01]  /*0cb0*/  FADD.FTZ R19, -R0.reuse, R19 ;  /* 0x0000001300137221 */ /* 0x044fe20000010100 */
[----:B------:R-:W-:Y:S02]  /*0cc0*/  FMUL.FTZ R11, R13, 1.4426950216293334961 ;  /* 0x3fb8aa3b0d0b7820 */ /* 0x000fe40000410000 */
[----:B------:R-:W2:Y:S01]  /*0cd0*/  MUFU.EX2 R22, R22 ;  /* 0x0000001600167308 */ /* 0x000ea20000000800 */
[----:B------:R-:W-:Y:S01]  /*0ce0*/  FMUL.FTZ R13, R19, 1.4426950216293334961 ;  /* 0x3fb8aa3b130d7820 */ /* 0x000fe20000410000 */
[C---:B---3--:R-:W-:Y:S01]  /*0cf0*/  FADD.FTZ R23, -R0.reuse, R23 ;  /* 0x0000001700177221 */ /* 0x048fe20000010100 */
[----:B----4-:R-:W-:-:S03]  /*0d00*/  FADD.FTZ R19, -R0, R15 ;  /* 0x0000000f00137221 */ /* 0x010fc60000010100 */
[----:B------:R-:W-:Y:S02]  /*0d10*/  FMUL.FTZ R14, R23, 1.4426950216293334961 ;  /* 0x3fb8aa3b170e7820 */ /* 0x000fe40000410000 */
[----:B------:R-:W3:Y:S01]  /*0d20*/  MUFU.EX2 R11, R11 ;  /* 0x0000000b000b7308 */ /* 0x000ee20000000800 */
[C---:B-----5:R-:W-:Y:S01]  /*0d30*/  FADD.FTZ R23, -R0.reuse, R17 ;  /* 0x0000001100177221 */ /* 0x060fe20000010100 */
[----:B------:R-:W-:Y:S02]  /*0d40*/  FMUL.FTZ R20, R19, 1.4426950216293334961 ;  /* 0x3fb8aa3b13147820 */ /* 0x000fe40000410000 */
[----:B------:R-:W-:Y:S01]  /*0d50*/  LDS R19, [R2+0x1400] ;  /* 0x0014000002137984 */ /* 0x000fe20000000800 */
[----:B------:R-:W-:Y:S01]  /*0d60*/  FMUL.FTZ R24, R23, 1.4426950216293334961 ;  /* 0x3fb8aa3b17187820 */ /* 0x000fe20000410000 */
[C---:B------:R-:W-:Y:S02]  /*0d70*/  FADD.FTZ R18, -R0.reuse, R18 ;  /* 0x0000001200127221 */ /* 0x040fe40000010100 */
[----:B------:R-:W4:Y:S01]  /*0d80*/  LDS R23, [R2+0x1600] ;  /* 0x0016000002177984 */ /* 0x000f220000000800 */
[----:B------:R-:W-:Y:S01]  /*0d90*/  FADD.FTZ R26, -R0, R21 ;  /* 0x00000015001a7221 */ /* 0x000fe20000010100 */
[----:B------:R-:W5:Y:S01]  /*0da0*/  MUFU.EX2 R13, R13 ;  /* 0x0000000d000d7308 */ /* 0x000f620000000800 */
[----:B--2---:R-:W-:Y:S01]  /*0db0*/  FADD.FTZ R12, R22, R12 ;  /* 0x0000000c160c7221 */ /* 0x004fe20000010000 */
[----:B------:R1:W-:Y:S01]  /*0dc0*/  STS [R2+-0x400], R22 ;  /* 0xfffc001602007388 */ /* 0x0003e20000000800 */
[----:B------:R-:W-:Y:S01]  /*0dd0*/  FADD.FTZ R28, -R0, R29 ;  /* 0x0000001d001c7221 */ /* 0x000fe20000010100 */
[----:B------:R-:W-:-:S02]  /*0de0*/  FMUL.FTZ R26, R26, 1.4426950216293334961 ;  /* 0x3fb8aa3b1a1a7820 */ /* 0x000fc40000410000 */
[----:B------:R-:W2:Y:S01]  /*0df0*/  LDS R29, [R2+0x1800] ;  /* 0x00180000021d7984 */ /* 0x000ea20000000800 */
[----:B---3--:R-:W-:Y:S01]  /*0e00*/  FADD.FTZ R12, R12, R11 ;  /* 0x0000000b0c0c7221 */ /* 0x008fe20000010000 */
[----:B------:R3:W0:Y:S02]  /*0e10*/  MUFU.EX2 R21, R24 ;  /* 0x0000001800157308 */ /* 0x0006240000000800 */
[----:B------:R-:W-:Y:S01]  /*0e20*/  STS [R2+-0x200], R11 ;  /* 0xfffe000b02007388 */ /* 0x000fe20000000800 */
[----:B-1----:R-:W-:-:S05]  /*0e30*/  FADD.FTZ R22, -R0, R27 ;  /* 0x0000001b00167221 */ /* 0x002fca0000010100 */
[----:B------:R-:W1:Y:S01]  /*0e40*/  MUFU.EX2 R15, R14 ;  /* 0x0000000e000f7308 */ /* 0x000e620000000800 */
[----:B---3--:R-:W-:Y:S01]  /*0e50*/  FMUL.FTZ R24, R18, 1.4426950216293334961 ;  /* 0x3fb8aa3b12187820 */ /* 0x008fe20000410000 */
[----:B-----5:R-:W-:Y:S01]  /*0e60*/  FADD.FTZ R12, R12, R13 ;  /* 0x0000000d0c0c7221 */ /* 0x020fe20000010000 */
[----:B------:R-:W3:Y:S01]  /*0e70*/  LDS R18, [R2+0x1a00] ;  /* 0x001a000002127984 */ /* 0x000ee20000000800 */
[----:B------:R-:W-:-:S03]  /*0e80*/  FMUL.FTZ R22, R22, 1.4426950216293334961 ;  /* 0x3fb8aa3b16167820 */ /* 0x000fc60000410000 */
[----:B------:R5:W-:Y:S01]  /*0e90*/  STS [R2], R13 ;  /* 0x0000000d02007388 */ /* 0x000be20000000800 */
[----:B------:R1:W5:Y:S03]  /*0ea0*/  MUFU.EX2 R17, R20 ;  /* 0x0000001400117308 */ /* 0x0003660000000800 */
[----:B0-----:R-:W-:Y:S05]  /*0eb0*/  STS [R2+0x600], R21 ;  /* 0x0006001502007388 */ /* 0x001fea0000000800 */
[----:B------:R0:W4:Y:S01]  /*0ec0*/  MUFU.EX2 R14, R26 ;  /* 0x0000001a000e7308 */ /* 0x0001220000000800 */
[----:B-1----:R-:W-:Y:S01]  /*0ed0*/  FMUL.FTZ R20, R28, 1.4426950216293334961 ;  /* 0x3fb8aa3b1c147820 */ /* 0x002fe20000410000 */
[----:B------:R-:W-:Y:S01]  /*0ee0*/  FADD.FTZ R28, -R0, R16 ;  /* 0x00000010001c7221 */ /* 0x000fe20000010100 */
[----:B------:R-:W-:Y:S01]  /*0ef0*/  FADD.FTZ R12, R12, R15 ;  /* 0x0000000f0c0c7221 */ /* 0x000fe20000010000 */
[----:B------:R-:W-:Y:S02]  /*0f00*/  STS [R2+0x200], R15 ;  /* 0x0002000f02007388 */ /* 0x000fe40000000800 */
[----:B------:R-:W-:-:S02]  /*0f10*/  FMUL.FTZ R28, R28, 1.4426950216293334961 ;  /* 0x3fb8aa3b1c1c7820 */ /* 0x000fc40000410000 */
[----:B------:R-:W1:Y:S01]  /*0f20*/  MUFU.EX2 R20, R20 ;  /* 0x0000001400147308 */ /* 0x000e620000000800 */
[----:B-----5:R-:W-:Y:S01]  /*0f30*/  FADD.FTZ R12, R12, R17 ;  /* 0x000000110c0c7221 */ /* 0x020fe20000010000 */
[----:B0-----:R-:W-:Y:S01]  /*0f40*/  FADD.FTZ R26, -R0, R25 ;  /* 0x00000019001a7221 */ /* 0x001fe20000010100 */
[----:B------:R-:W-:Y:S02]  /*0f50*/  STS [R2+0x400], R17 ;  /* 0x0004001102007388 */ /* 0x000fe40000000800 */
[----:B------:R-:W-:Y:S01]  /*0f60*/  FADD.FTZ R12, R12, R21 ;  /* 0x000000150c0c7221 */ /* 0x000fe20000010000 */
[----:B------:R-:W-:Y:S02]  /*0f70*/  FMUL.FTZ R26, R26, 1.4426950216293334961 ;  /* 0x3fb8aa3b1a1a7820 */ /* 0x000fe40000410000 */
[----:B------:R0:W5:Y:S01]  /*0f80*/  MUFU.EX2 R16, R24 ;  /* 0x0000001800107308 */ /* 0x0001620000000800 */
[----:B----4-:R-:W-:Y:S01]  /*0f90*/  FADD.FTZ R12, R12, R14 ;  /* 0x0000000e0c0c7221 */ /* 0x010fe20000010000 */
[----:B------:R-:W-:Y:S06]  /*0fa0*/  STS [R2+0x800], R14 ;  /* 0x0008000e02007388 */ /* 0x000fec0000000800 */
[----:B------:R2:W4:Y:S01]  /*0fb0*/  MUFU.EX2 R27, R28 ;  /* 0x0000001c001b7308 */ /* 0x0005220000000800 */
[----:B0-----:R-:W-:Y:S01]  /*0fc0*/  FADD.FTZ R24, -R0, R23 ;  /* 0x0000001700187221 */ /* 0x001fe20000010100 */
[----:B-1----:R-:W-:Y:S01]  /*0fd0*/  FADD.FTZ R12, R12, R20 ;  /* 0x000000140c0c7221 */ /* 0x002fe20000010000 */
[----:B------:R-:W-:Y:S02]  /*0fe0*/  STS [R2+0xa00], R20 ;  /* 0x000a001402007388 */ /* 0x000fe40000000800 */
[----:B------:R-:W-:-:S03]  /*0ff0*/  FMUL.FTZ R24, R24, 1.4426950216293334961 ;  /* 0x3fb8aa3b18187820 */ /* 0x000fc60000410000 */
[----:B------:R0:W1:Y:S01]  /*1000*/  MUFU.EX2 R25, R22 ;  /* 0x0000001600197308 */ /* 0x0000620000000800 */
[----:B--2---:R-:W-:Y:S01]  /*1010*/  FADD.FTZ R28, -R0, R29 ;  /* 0x0000001d001c7221 */ /* 0x004fe20000010100 */
[----:B-----5:R-:W-:Y:S01]  /*1020*/  FADD.FTZ R12, R12, R16 ;  /* 0x000000100c0c7221 */ /* 0x020fe20000010000 */
[----:B------:R-:W-:Y:S02]  /*1030*/  STS [R2+0xc00], R16 ;  /* 0x000c001002007388 */ /* 0x000fe40000000800 */
[----:B------:R-:W-:-:S03]  /*1040*/  FMUL.FTZ R28, R28, 1.4426950216293334961 ;  /* 0x3fb8aa3b1c1c7820 */ /* 0x000fc60000410000 */
[----:B------:R-:W2:Y:S01]  /*1050*/  MUFU.EX2 R29, R24 ;  /* 0x00000018001d7308 */ /* 0x000ea20000000800 */
[----:B0-----:R-:W-:Y:S01]  /*1060*/  FADD.FTZ R22, -R0, R19 ;  /* 0x0000001300167221 */ /* 0x001fe20000010100 */
[----:B----4-:R-:W-:Y:S01]  /*1070*/  FADD.FTZ R12, R12, R27 ;  /* 0x0000001b0c0c7221 */ /* 0x010fe20000010000 */
[----:B------:R-:W-:Y:S02]  /*1080*/  STS [R2+0xe00], R27 ;  /* 0x000e001b02007388 */ /* 0x000fe40000000800 */
[----:B------:R-:W-:-:S03]  /*1090*/  FMUL.FTZ R22, R22, 1.4426950216293334961 ;  /* 0x3fb8aa3b16167820 */ /* 0x000fc60000410000 */
[----:B------:R3:W0:Y:S01]  /*10a0*/  MUFU.EX2 R19, R26 ;  /* 0x0000001a00137308 */ /* 0x0006220000000800 */
[----:B-1----:R-:W-:Y:S01]  /*10b0*/  FADD.FTZ R12, R12, R25 ;  /* 0x000000190c0c7221 */ /* 0x002fe20000010000 */
[----:B------:R-:W-:Y:S06]  /*10c0*/  STS [R2+0x1000], R25 ;  /* 0x0010001902007388 */ /* 0x000fec0000000800 */
[----:B------:R-:W1:Y:S01]  /*10d0*/  MUFU.EX2 R23, R22 ;  /* 0x0000001600177308 */ /* 0x000e620000000800 */
[----:B---3--:R-:W-:Y:S01]  /*10e0*/  FADD.FTZ R26, -R0, R18 ;  /* 0x00000012001a7221 */ /* 0x008fe20000010100 */
[----:B--2---:R-:W-:Y:S03]  /*10f0*/  STS [R2+0x1600], R29 ;  /* 0x0016001d02007388 */ /* 0x004fe60000000800 */
        /* <DEDUP_REMOVED lines=14> */
.L_x_1155:
[----:B------:R-:W-:Y:S05]  /*11e0*/  BSYNC B1 ;  /* 0x0000000000017941 */ /* 0x000fea0003800000 */
.L_x_1154:
[----:B0-----:R-:W-:Y:S01]  /*11f0*/  IMAD.IADD R4, R10, 0x1, -R3 ;  /* 0x000000010a047824 */ /* 0x001fe200078e0a03 */
[----:B------:R-:W-:Y:S04]  /*1200*/  BSSY B1, `(.L_x_1157) ;  /* 0x0000036000017945 */ /* 0x000fe80003800000 */
[----:B------:R-:W-:-:S13]  /*1210*/  ISETP.GT.AND P2, PT, R4, 0x200, PT ;  /* 0x000002000400780c */ /* 0x000fda0003f44270 */
[----:B------:R-:W-:Y:S05]  /*1220*/  @!P2 BRA `(.L_x_1158) ;  /* 0x0000000000cca947 */ /* 0x000fea0003800000 */
[----:B------:R-:W1:Y:S01]  /*1230*/  LDS R17, [R2+-0x400] ;  /* 0xfffc000002117984 */ /* 0x000e620000000800 */
        /* <DEDUP_REMOVED lines=50> */
.L_x_1158:
[----:B------:R-:W-:Y:S05]  /*1560*/  BSYNC B1 ;  /* 0x0000000000017941 */ /* 0x000fea0003800000 */
.L_x_1157:
[----:B------:R-:W-:-:S13]  /*1570*/  ISETP.LT.OR P0, PT, R3, R10, P0 ;  /* 0x0000000a0300720c */ /* 0x000fda0000701670 */
[----:B------:R-:W-:Y:S05]  /*1580*/  @!P0 BRA `(.L_x_1150) ;  /* 0x0000000000608947 */ /* 0x000fea0003800000 */
[----:B------:R-:W1:Y:S04]  /*1590*/  LDS R3, [R2+-0x400] ;  /* 0xfffc000002037984 */ /* 0x000e680000000800 */
[----:B------:R-:W0:Y:S04]  /*15a0*/  LDS R11, [R2+-0x200] ;  /* 0xfffe0000020b7984 */ /* 0x000e280000000800 */
[----:B------:R-:W2:Y:S04]  /*15b0*/  LDS R13, [R2] ;  /* 0x00000000020d7984 */ /* 0x000ea80000000800 */
[----:B------:R-:W3:Y:S01]  /*15c0*/  LDS R15, [R2+0x200] ;  /* 0x00020000020f7984 */ /* 0x000ee20000000800 */
[C---:B-1----:R-:W-:Y:S01]  /*15d0*/  FADD.FTZ R3, -R0.reuse, R3 ;  /* 0x0000000300037221 */ /* 0x042fe20000010100 */
[----:B0-----:R-:W-:-:S03]  /*15e0*/  FADD.FTZ R11, -R0, R11 ;  /* 0x0000000b000b7221 */ /* 0x001fc60000010100 */
        /* <DEDUP_REMOVED lines=18> */
.L_x_1150:
[----:B------:R-:W-:Y:S05]  /*1710*/  BSYNC B0 ;  /* 0x0000000000007941 */ /* 0x000fea0003800000 */
.L_x_1149:
[----:B---3--:R-:W2:Y:S01]  /*1720*/  SHFL.BFLY PT, R3, R12, 0x10, 0x1f ;  /* 0x0e001f000c037f89 */ /* 0x008ea200000e0000 */
[----:B0-----:R-:W-:Y:S01]  /*1730*/  LOP3.LUT P0, R4, R7, 0x1f, RZ, 0xc0, !PT ;  /* 0x0000001f07047812 */ /* 0x001fe2000780c0ff */
[----:B------:R-:W-:Y:S03]  /*1740*/  BSSY B0, `(.L_x_1159) ;  /* 0x00000aa000007945 */ /* 0x000fe60003800000 */
[----:B------:R-:W-:-:S09]  /*1750*/  ISETP.GT.U32.AND P2, PT, R4, 0x3, PT ;  /* 0x000000030400780c */ /* 0x000fd20003f44070 */
[----:B------:R-:W0:Y:S04]  /*1760*/  @!P0 S2R R14, SR_CgaCtaId ;  /* 0x00000000000e8919 */ /* 0x000e280000008800 */
[----:B------:R-:W3:Y:S01]  /*1770*/  @!P2 S2R R15, SR_CgaCtaId ;  /* 0x00000000000fa919 */ /* 0x000ee20000008800 */
[----:B--2---:R-:W-:Y:S01]  /*1780*/  FADD.FTZ R3, R3, R12 ;  /* 0x0000000c03037221 */ /* 0x004fe20000010000 */
[----:B------:R-:W-:-:S04]  /*1790*/  @!P2 MOV R12, 0x400 ;  /* 0x00000400000ca802 */ /* 0x000fc80000000f00 */
[----:B-1----:R-:W1:Y:S01]  /*17a0*/  SHFL.BFLY PT, R0, R3, 0x8, 0x1f ;  /* 0x0d001f0003007f89 */ /* 0x002e6200000e0000 */
[----:B------:R-:W-:-:S04]  /*17b0*/  @!P2 IADD3 R12, R12, 0x200, RZ ;  /* 0x000002000c0ca810 */ /* 0x000fc80007ffe0ff */
[----:B---3--:R-:W-:Y:S01]  /*17c0*/  @!P2 LEA R15, R15, R12, 0x18 ;  /* 0x0000000c0f0fa211 */ /* 0x008fe200078ec0ff */
[----:B-1----:R-:W-:Y:S01]  /*17d0*/  FADD.FTZ R0, R3, R0 ;  /* 0x0000000003007221 */ /* 0x002fe20000010000 */
[----:B------:R-:W-:-:S03]  /*17e0*/  @!P0 MOV R3, 0x400 ;  /* 0x0000040000038802 */ /* 0x000fc60000000f00 */
[----:B------:R-:W-:Y:S01]  /*17f0*/  @!P2 IMAD R4, R4, 0x4, R15 ;  /* 0x000000040404a824 */ /* 0x000fe200078e020f */
[----:B------:R-:W1:Y:S01]  /*1800*/  SHFL.BFLY PT, R11, R0, 0x4, 0x1f ;  /* 0x0c801f00000b7f89 */ /* 0x000e6200000e0000 */
[----:B------:R-:W-:-:S05]  /*1810*/  @!P0 VIADD R3, R3, 0x200 ;  /* 0x0000020003038836 */ /* 0x000fca0000000000 */
[----:B0-----:R-:W-:Y:S01]  /*1820*/  @!P0 LEA R3, R14, R3, 0x18 ;  /* 0x000000030e038211 */ /* 0x001fe200078ec0ff */
[----:B-1----:R-:W-:Y:S01]  /*1830*/  FADD.FTZ R11, R0, R11 ;  /* 0x0000000b000b7221 */ /* 0x002fe20000010000 */
        /* <DEDUP_REMOVED lines=32> */
.L_x_1163:
[----:B------:R-:W0:Y:S01]  /*1a40*/  LDS R11, [R4] ;  /* 0x00000000040b7984 */ /* 0x000e220000000800 */
[----:B------:R-:W-:Y:S01]  /*1a50*/  IADD3 R2, R2, -0x1, RZ ;  /* 0xffffffff02027810 */ /* 0x000fe20007ffe0ff */
[----:B------:R-:W-:-:S03]  /*1a60*/  VIADD R3, R3, 0x80 ;  /* 0x0000008003037836 */ /* 0x000fc60000000000 */
[----:B------:R-:W-:Y:S01]  /*1a70*/  ISETP.NE.AND P0, PT, R2, RZ, PT ;  /* 0x000000ff0200720c */ /* 0x000fe20003f05270 */
[----:B0-----:R-:W-:-:S05]  /*1a80*/  FMUL.FTZ R11, R11, R0 ;  /* 0x000000000b0b7220 */ /* 0x001fca0000410000 */
[----:B------:R0:W-:Y:S02]  /*1a90*/  STS [R4], R11 ;  /* 0x0000000b04007388 */ /* 0x0001e40000000800 */
[----:B0-----:R-:W-:-:S05]  /*1aa0*/  VIADD R4, R4, 0x200 ;  /* 0x0000020004047836 */ /* 0x001fca0000000000 */
[----:B------:R-:W-:Y:S05]  /*1ab0*/  @P0 BRA `(.L_x_1163) ;  /* 0xfffffffc00e00947 */ /* 0x000fea000383ffff */
.L_x_1162:
[----:B------:R-:W-:Y:S05]  /*1ac0*/  BSYNC B1 ;  /* 0x0000000000017941 */ /* 0x000fea0003800000 */
.L_x_1161:
[----:B------:R-:W-:Y:S05]  /*1ad0*/  @!P1 BRA `(.L_x_1160) ;  /* 0x0000000400c09947 */ /* 0x000fea0003800000 */
[----:B------:R-:W1:Y:S01]  /*1ae0*/  S2UR UR5, SR_CgaCtaId ;  /* 0x00000000000579c3 */ /* 0x000e620000008800 */
[----:B------:R-:W-:Y:S01]  /*1af0*/  IADD3 R2, R10, -R3, RZ ;  /* 0x800000030a027210 */ /* 0x000fe20007ffe0ff */
        /* <DEDUP_REMOVED lines=9> */
[----:B------:R-:W-:Y:S01]  /*1b90*/  PLOP3.LUT P0, PT, PT, PT, PT, 0x8, 0x0 ;  /* 0x000000000000781c */ /* 0x000fe20003f0e170 */
[----:B------:R-:W-:-:S12]  /*1ba0*/  VIADD R4, R10, 0xfffffa00 ;  /* 0xfffffa000a047836 */ /* 0x000fd80000000000 */
.L_x_1166:
        /* <DEDUP_REMOVED lines=52> */
.L_x_1165:
[----:B------:R-:W-:Y:S05]  /*1ef0*/  BSYNC B1 ;  /* 0x0000000000017941 */ /* 0x000fea0003800000 */
.L_x_1164:
        /* <DEDUP_REMOVED lines=31> */
.L_x_1168:
[----:B------:R-:W-:Y:S05]  /*20f0*/  BSYNC B1 ;  /* 0x0000000000017941 */ /* 0x000fea0003800000 */
.L_x_1167:
        /* <DEDUP_REMOVED lines=14> */
.L_x_1160:
[----:B------:R-:W-:Y:S05]  /*21e0*/  BSYNC B0 ;  /* 0x0000000000007941 */ /* 0x000fea0003800000 */
.L_x_1159:
[----:B------:R-:W2:Y:S08]  /*21f0*/  S2UR UR5, SR_CgaCtaId ;  /* 0x00000000000579c3 */ /* 0x000eb00000008800 */
[----:B------:R-:W-:Y:S01]  /*2200*/  BAR.SYNC.DEFER_BLOCKING 0x0 ;  /* 0x0000000000007b1d */ /* 0x000fe20000010000 */
[----:B0-----:R-:W-:Y:S01]  /*2210*/  LOP3.LUT R0, R9, 0x1, RZ, 0xc0, !PT ;  /* 0x0000000109007812 */ /* 0x001fe200078ec0ff */
[C---:B-1----:R-:W-:Y:S01]  /*2220*/  VIADD R3, R7.reuse, 0x1f ;  /* 0x0000001f07037836 */ /* 0x042fe20000000000 */
[----:B------:R-:W-:Y:S01]  /*2230*/  LOP3.LUT R2, R7, 0xffffffc0, RZ, 0xc0, !PT ;  /* 0xffffffc007027812 */ /* 0x000fe200078ec0ff */
[----:B------:R-:W-:Y:S01]  /*2240*/  HFMA2.MMA R23, -RZ, RZ, 0, 0 ;  /* 0x00000000ff177435 */ /* 0x000fe200000001ff */
[----:B------:R-:W-:Y:S01]  /*2250*/  ISETP.NE.AND P0, PT, R0, RZ, PT ;  /* 0x000000ff0000720c */ /* 0x000fe20003f05270 */
[----:B------:R-:W-:Y:S01]  /*2260*/  UMOV UR4, 0x400 ;  /* 0x0000040000047882 */ /* 0x000fe20000000000 */
[----:B------:R-:W-:Y:S01]  /*2270*/  LEA.HI R13, R9, R9, RZ, 0x1 ;  /* 0x00000009090d7211 */ /* 0x000fe200078f08ff */
[----:B------:R-:W-:Y:S01]  /*2280*/  UIADD3 UR4, UR4, 0x220, URZ ;  /* 0x0000022004047890 */ /* 0x000fe2000fffe03f */
[----:B------:R-:W-:Y:S01]  /*2290*/  ISETP.NE.OR P5, PT, R2, 0x40, P0 ;  /* 0x000000400200780c */ /* 0x000fe200007a5670 */
[----:B------:R-:W-:Y:S01]  /*22a0*/  BSSY B0, `(.L_x_1169) ;  /* 0x0000027000007945 */ /* 0x000fe20003800000 */
[----:B------:R-:W-:Y:S01]  /*22b0*/  SHF.R.S32.HI R13, RZ, 0x1, R13 ;  /* 0x00000001ff0d7819 */ /* 0x000fe2000001140d */
[----:B------:R-:W-:Y:S01]  /*22c0*/  HFMA2.MMA R9, -RZ, RZ, 0, 0 ;  /* 0x00000000ff097435 */ /* 0x000fe200000001ff */
[----:B------:R-:W-:Y:S01]  /*22d0*/  LOP3.LUT R0, R7, 0xffffffe0, RZ, 0xc0, !PT ;  /* 0xffffffe007007812 */ /* 0x000fe200078ec0ff */
[----:B------:R-:W-:Y:S01]  /*22e0*/  IMAD.MOV.U32 R16, RZ, RZ, RZ ;  /* 0x000000ffff107224 */ /* 0x000fe200078e00ff */
[----:B------:R-:W-:Y:S01]  /*22f0*/  ISETP.GT.U32.AND P3, PT, R3, 0x3e, PT ;  /* 0x0000003e0300780c */ /* 0x000fe20003f64070 */
[----:B------:R-:W-:Y:S01]  /*2300*/  IMAD R4, R8, 0x100, R13 ;  /* 0x0000010008047824 */ /* 0x000fe200078e020d */
[----:B------:R-:W-:-:S02]  /*2310*/  ISETP.NE.OR P4, PT, R0, 0x20, P0 ;  /* 0x000000200000780c */ /* 0x000fc40000785670 */
[----:B------:R-:W-:Y:S02]  /*2320*/  CS2R R14, SRZ ;  /* 0x00000000000e7805 */ /* 0x000fe4000001ff00 */
[C---:B------:R-:W-:Y:S02]  /*2330*/  ISETP.GT.OR P1, PT, R7.reuse, 0x3f, P0 ;  /* 0x0000003f0700780c */ /* 0x040fe40000724670 */
[----:B------:R-:W-:Y:S02]  /*2340*/  CS2R R2, SRZ ;  /* 0x0000000000027805 */ /* 0x000fe4000001ff00 */
[----:B------:R-:W-:Y:S01]  /*2350*/  ISETP.GT.OR P2, PT, R7, 0x1f, P0 ;  /* 0x0000001f0700780c */ /* 0x000fe20000744670 */
[----:B------:R-:W-:Y:S01]  /*2360*/  IMAD.MOV.U32 R7, RZ, RZ, RZ ;  /* 0x000000ffff077224 */ /* 0x000fe200078e00ff */
[----:B--2---:R-:W-:Y:S01]  /*2370*/  ULEA UR4, UR5, UR4, 0x18 ;  /* 0x0000000405047291 */ /* 0x004fe2000f8ec03f */
[----:B------:R-:W-:Y:S01]  /*2380*/  BAR.SYNC.DEFER_BLOCKING 0x0 ;  /* 0x0000000000007b1d */ /* 0x000fe20000010000 */
[----:B------:R-:W-:Y:S01]  /*2390*/  MOV R10, RZ ;  /* 0x000000ff000a7202 */ /* 0x000fe20000000f00 */
[----:B------:R-:W-:Y:S01]  /*23a0*/  IMAD.MOV.U32 R12, RZ, RZ, RZ ;  /* 0x000000ffff0c7224 */ /* 0x000fe200078e00ff */
[----:B------:R-:W-:Y:S01]  /*23b0*/  CS2R R20, SRZ ;  /* 0x0000000000147805 */ /* 0x000fe2000001ff00 */
[----:B------:R-:W-:Y:S01]  /*23c0*/  IMAD.MOV.U32 R25, RZ, RZ, RZ ;  /* 0x000000ffff197224 */ /* 0x000fe200078e00ff */
[----:B------:R-:W-:-:S02]  /*23d0*/  LEA R4, R4, UR4, 0x2 ;  /* 0x0000000404047c11 */ /* 0x000fc4000f8e10ff */
        /* <DEDUP_REMOVED lines=19> */
.L_x_1170:
[----:B------:R-:W-:Y:S05]  /*2510*/  BSYNC B0 ;  /* 0x0000000000007941 */ /* 0x000fea0003800000 */
.L_x_1169:
        /* <DEDUP_REMOVED lines=31> */
[----:B0-----:R-:W-:Y:S01]  /*2710*/  FADD.FTZ R23, R23, R8 ;  /* 0x0000000817177221 */ /* 0x001fe20000010000 */
[----:B-1----:R-:W-:Y:S01]  /*2720*/  FADD.FTZ R20, R20, R11 ;  /* 0x0000000b14147221 */ /* 0x002fe20000010000 */
[----:B--2---:R-:W-:Y:S01]  /*2730*/  FADD.FTZ R21, R21, R22 ;  /* 0x0000001615157221 */ /* 0x004fe20000010000 */
[----:B---3--:R-:W-:-:S07]  /*2740*/  FADD.FTZ R18, R18, R17 ;  /* 0x0000001112127221 */ /* 0x008fce0000010000 */
.L_x_1172:
[----:B------:R-:W-:Y:S05]  /*2750*/  BSYNC B0 ;  /* 0x0000000000007941 */ /* 0x000fea0003800000 */
.L_x_1171:
        /* <DEDUP_REMOVED lines=19> */
.L_x_1174:
[----:B------:R-:W-:Y:S05]  /*2890*/  BSYNC B0 ;  /* 0x0000000000007941 */ /* 0x000fea0003800000 */
.L_x_1173:
        /* <DEDUP_REMOVED lines=36> */
.L_x_1176:
[----:B------:R-:W-:Y:S05]  /*2ae0*/  BSYNC B0 ;  /* 0x0000000000007941 */ /* 0x000fea0003800000 */
.L_x_1175:
        /* <DEDUP_REMOVED lines=9> */
[----:B------:R-:W-:Y:S01]  /*2b80*/  SHF.R.S32.HI R11, RZ, 0x1f, R5 ;  /* 0x0000001fff0b7819 */ /* 0x000fe20000011405 */
        /* <DEDUP_REMOVED lines=8> */
[C---:B------:R-:W-:Y:S01]  /*2c10*/  IADD3 R11, P0, R13.reuse, R17, RZ ;  /* 0x000000110d0b7210 */ /* 0x040fe20007f1e0ff */
[----:B------:R-:W-:Y:S01]  /*2c20*/  ULDC.64 UR4, c[0x0][0x210] ;  /* 0x0000840000047ab9 */ /* 0x000fe20000000a00 */
[----:B01----:R-:W-:Y:S01]  /*2c30*/  F2FP.BF16.F32.PACK_AB R16, R16, R9 ;  /* 0x000000091010723e */ /* 0x003fe200000010ff */
[----:B------:R-:W-:Y:S01]  /*2c40*/  VIADD R28, R13, 0x40 ;  /* 0x000000400d1c7836 */ /* 0x000fe20000000000 */
[----:B------:R-:W-:Y:S01]  /*2c50*/  IADD3 R6, P1, R5, R17, RZ ;  /* 0x0000001105067210 */ /* 0x000fe20007f3e0ff */
[C---:B------:R-:W-:Y:S01]  /*2c60*/  VIADD R27, R13.reuse, 0x30 ;  /* 0x000000300d1b7836 */ /* 0x040fe20000000000 */
[-C--:B------:R-:W-:Y:S02]  /*2c70*/  LEA.HI.X.SX32 R22, R13, R24.reuse, 0x1, P0 ;  /* 0x000000180d167211 */ /* 0x080fe400000f0eff */
[----:B------:R-:W-:Y:S02]  /*2c80*/  LEA R4, P0, R11, UR4, 0x1 ;  /* 0x000000040b047c11 */ /* 0x000fe4000f8008ff */
[----:B------:R-:W-:-:S02]  /*2c90*/  LEA.HI.X.SX32 R9, R5, R24, 0x1, P1 ;  /* 0x0000001805097211 */ /* 0x000fc400008f0eff */
[----:B------:R-:W-:Y:S02]  /*2ca0*/  LEA R8, P1, R6, UR4, 0x1 ;  /* 0x0000000406087c11 */ /* 0x000fe4000f8208ff */
[----:B------:R-:W-:Y:S02]  /*2cb0*/  LEA.HI.X R5, R11, UR5, R22, 0x1, P0 ;  /* 0x000000050b057c11 */ /* 0x000fe400080f0c16 */
[----:B------:R-:W-:Y:S02]  /*2cc0*/  PRMT R29, R16, 0x7610, R29 ;  /* 0x00007610101d7816 */ /* 0x000fe4000000001d */
[----:B------:R-:W-:Y:S02]  /*2cd0*/  IADD3 R26, R13, 0x20, RZ ;  /* 0x000000200d1a7810 */ /* 0x000fe40007ffe0ff */
[----:B------:R-:W-:Y:S01]  /*2ce0*/  IADD3 R22, P2, R28, R17, RZ ;  /* 0x000000111c167210 */ /* 0x000fe20007f5e0ff */
[----:B------:R0:W-:Y:S01]  /*2cf0*/  STG.E.U16 desc[UR36][R4.64], R29 ;  /* 0x0000001d04007986 */ /* 0x0001e2000c101524 */
[----:B------:R-:W-:-:S02]  /*2d00*/  LEA.HI.X R9, R6, UR5, R9, 0x1, P1 ;  /* 0x0000000506097c11 */ /* 0x000fc400088f0c09 */
[----:B------:R-:W-:Y:S02]  /*2d10*/  PRMT R6, R16, 0x7632, R6 ;  /* 0x0000763210067816 */ /* 0x000fe40000000006 */
[CC--:B------:R-:W-:Y:S02]  /*2d20*/  IADD3 R11, P0, R26.reuse, R17.reuse, RZ ;  /* 0x000000111a0b7210 */ /* 0x0c0fe40007f1e0ff */
[C---:B------:R-:W-:Y:S01]  /*2d30*/  IADD3 R16, P1, R27.reuse, R17, RZ ;  /* 0x000000111b107210 */ /* 0x040fe20007f3e0ff */
[----:B------:R1:W-:Y:S01]  /*2d40*/  STG.E.U16 desc[UR36][R8.64], R6 ;  /* 0x0000000608007986 */ /* 0x0003e2000c101524 */
[-C--:B------:R-:W-:Y:S02]  /*2d50*/  LEA.HI.X.SX32 R26, R26, R24.reuse, 0x1, P0 ;  /* 0x000000181a1a7211 */ /* 0x080fe400000f0eff */
[-C--:B------:R-:W-:Y:S02]  /*2d60*/  LEA.HI.X.SX32 R27, R27, R24.reuse, 0x1, P1 ;  /* 0x000000181b1b7211 */ /* 0x080fe400008f0eff */
[----:B0-----:R-:W-:-:S02]  /*2d70*/  LEA.HI.X.SX32 R5, R28, R24, 0x1, P2 ;  /* 0x000000181c057211 */ /* 0x001fc400010f0eff */
[C---:B------:R-:W-:Y:S02]  /*2d80*/  LEA R4, P2, R22.reuse, UR4, 0x1 ;  /* 0x0000000416047c11 */ /* 0x040fe4000f8408ff */
[----:B------:R-:W-:Y:S02]  /*2d90*/  F2FP.BF16.F32.PACK_AB R14, R15, R14 ;  /* 0x0000000e0f0e723e */ /* 0x000fe400000010ff */
[----:B------:R-:W-:Y:S01]  /*2da0*/  LEA.HI.X R5, R22, UR5, R5, 0x1, P2 ;  /* 0x0000000516057c11 */ /* 0x000fe200090f0c05 */
[----:B-1----:R-:W-:Y:S01]  /*2db0*/  VIADD R8, R13, 0x60 ;  /* 0x000000600d087836 */ /* 0x002fe20000000000 */
[----:B------:R-:W-:Y:S02]  /*2dc0*/  F2FP.BF16.F32.PACK_AB R9, R10, R7 ;  /* 0x000000070a09723e */ /* 0x000fe400000010ff */
[----:B------:R-:W-:Y:S02]  /*2dd0*/  LEA R6, P0, R11, UR4, 0x1 ;  /* 0x000000040b067c11 */ /* 0x000fe4000f8008ff */
[----:B------:R-:W-:-:S02]  /*2de0*/  LEA R10, P1, R16, UR4, 0x1 ;  /* 0x00000004100a7c11 */ /* 0x000fc4000f8208ff */
[----:B------:R-:W-:Y:S02]  /*2df0*/  IADD3 R22, R13, 0x50, RZ ;  /* 0x000000500d167810 */ /* 0x000fe40007ffe0ff */
[----:B------:R-:W-:Y:S01]  /*2e00*/  LEA.HI.X R7, R11, UR5, R26, 0x1, P0 ;  /* 0x000000050b077c11 */ /* 0x000fe200080f0c1a */
[----:B------:R-:W-:Y:S01]  /*2e10*/  VIADD R26, R13, 0x70 ;  /* 0x000000700d1a7836 */ /* 0x000fe20000000000 */
[C---:B------:R-:W-:Y:S02]  /*2e20*/  PRMT R28, R9.reuse, 0x7610, R28 ;  /* 0x00007610091c7816 */ /* 0x040fe4000000001c */
[----:B------:R-:W-:Y:S02]  /*2e30*/  PRMT R29, R9, 0x7632, R29 ;  /* 0x00007632091d7816 */ /* 0x000fe4000000001d */
[----:B------:R-:W-:Y:S01]  /*2e40*/  LEA.HI.X R11, R16, UR5, R27, 0x1, P1 ;  /* 0x00000005100b7c11 */ /* 0x000fe200088f0c1b */
[----:B------:R0:W-:Y:S01]  /*2e50*/  STG.E.U16 desc[UR36][R6.64], R28 ;  /* 0x0000001c06007986 */ /* 0x0001e2000c101524 */
[----:B------:R-:W-:-:S02]  /*2e60*/  IADD3 R9, P0, R22, R17, RZ ;  /* 0x0000001116097210 */ /* 0x000fc40007f1e0ff */
[-C--:B------:R-:W-:Y:S01]  /*2e70*/  IADD3 R16, P1, R8, R17.reuse, RZ ;  /* 0x0000001108107210 */ /* 0x080fe20007f3e0ff */
[----:B------:R1:W-:Y:S01]  /*2e80*/  STG.E.U16 desc[UR36][R10.64], R29 ;  /* 0x0000001d0a007986 */ /* 0x0003e2000c101524 */
[-C--:B------:R-:W-:Y:S02]  /*2e90*/  LEA.HI.X.SX32 R22, R22, R24.reuse, 0x1, P0 ;  /* 0x0000001816167211 */ /* 0x080fe400000f0eff */
[----:B------:R-:W-:Y:S02]  /*2ea0*/  LEA.HI.X.SX32 R27, R8, R24, 0x1, P1 ;  /* 0x00000018081b7211 */ /* 0x000fe400008f0eff */
[----:B------:R-:W-:Y:S02]  /*2eb0*/  LEA R8, P1, R16, UR4, 0x1 ;  /* 0x0000000410087c11 */ /* 0x000fe4000f8208ff */
[----:B------:R-:W-:Y:S02]  /*2ec0*/  IADD3 R15, P2, R26, R17, RZ ;  /* 0x000000111a0f7210 */ /* 0x000fe40007f5e0ff */
[----:B0-----:R-:W-:-:S02]  /*2ed0*/  LEA R6, P0, R9, UR4, 0x1 ;  /* 0x0000000409067c11 */ /* 0x001fc4000f8008ff */
[----:B------:R-:W-:Y:S02]  /*2ee0*/  LEA.HI.X.SX32 R26, R26, R24, 0x1, P2 ;  /* 0x000000181a1a7211 */ /* 0x000fe400010f0eff */
[----:B------:R-:W-:Y:S02]  /*2ef0*/  LEA.HI.X R7, R9, UR5, R22, 0x1, P0 ;  /* 0x0000000509077c11 */ /* 0x000fe400080f0c16 */
[----:B------:R-:W-:Y:S01]  /*2f00*/  LEA.HI.X R9, R16, UR5, R27, 0x1, P1 ;  /* 0x0000000510097c11 */ /* 0x000fe200088f0c1b */
[----:B------:R-:W-:Y:S01]  /*2f10*/  VIADD R27, R13, 0xa0 ;  /* 0x000000a00d1b7836 */ /* 0x000fe20000000000 */
[----:B------:R-:W-:Y:S02]  /*2f20*/  PRMT R16, R14, 0x7610, R16 ;  /* 0x000076100e107816 */ /* 0x000fe40000000010 */
[C---:B-1----:R-:W-:Y:S02]  /*2f30*/  LEA R10, P2, R15.reuse, UR4, 0x1 ;  /* 0x000000040f0a7c11 */ /* 0x042fe4000f8408ff */
[----:B------:R-:W-:Y:S01]  /*2f40*/  F2FP.BF16.F32.PACK_AB R3, R12, R3 ;  /* 0x000000030c03723e */ /* 0x000fe200000010ff */
[----:B------:R0:W-:Y:S01]  /*2f50*/  STG.E.U16 desc[UR36][R4.64], R16 ;  /* 0x0000001004007986 */ /* 0x0001e2000c101524 */
[----:B------:R-:W-:Y:S01]  /*2f60*/  LEA.HI.X R11, R15, UR5, R26, 0x1, P2 ;  /* 0x000000050f0b7c11 */ /* 0x000fe200090f0c1a */
[C---:B------:R-:W-:Y:S01]  /*2f70*/  VIADD R12, R13.reuse, 0x90 ;  /* 0x000000900d0c7836 */ /* 0x040fe20000000000 */
[----:B------:R-:W-:-:S02]  /*2f80*/  IADD3 R15, R13, 0x80, RZ ;  /* 0x000000800d0f7810 */ /* 0x000fc40007ffe0ff */
[----:B------:R-:W-:Y:S01]  /*2f90*/  PRMT R28, R14, 0x7632, R28 ;  /* 0x000076320e1c7816 */ /* 0x000fe2000000001c */
[C---:B------:R-:W-:Y:S01]  /*2fa0*/  VIADD R14, R13.reuse, 0xc0 ;  /* 0x000000c00d0e7836 */ /* 0x040fe20000000000 */
[C---:B------:R-:W-:Y:S02]  /*2fb0*/  IADD3 R26, R13.reuse, 0xb0, RZ ;  /* 0x000000b00d1a7810 */ /* 0x040fe40007ffe0ff */
[----:B------:R-:W-:Y:S01]  /*2fc0*/  IADD3 R22, R13, 0xe0, RZ ;  /* 0x000000e00d167810 */ /* 0x000fe20007ffe0ff */
[----:B------:R1:W-:Y:S01]  /*2fd0*/  STG.E.U16 desc[UR36][R6.64], R28 ;  /* 0x0000001c06007986 */ /* 0x0003e2000c101524 */
[----:B------:R-:W-:Y:S01]  /*2fe0*/  PRMT R29, R3, 0x7632, R29 ;  /* 0x00007632031d7816 */ /* 0x000fe2000000001d */
[----:B0-----:R-:W-:Y:S01]  /*2ff0*/  VIADD R16, R13, 0xd0 ;  /* 0x000000d00d107836 */ /* 0x001fe20000000000 */
[----:B------:R-:W-:Y:S01]  /*3000*/  PRMT R5, R3, 0x7610, R5 ;  /* 0x0000761003057816 */ /* 0x000fe20000000005 */
[----:B------:R-:W-:Y:S01]  /*3010*/  VIADD R4, R13, 0xf0 ;  /* 0x000000f00d047836 */ /* 0x000fe20000000000 */
[----:B------:R-:W-:-:S02]  /*3020*/  IADD3 R3, P5, R15, R17, RZ ;  /* 0x000000110f037210 */ /* 0x000fc40007fbe0ff */
[----:B------:R-:W-:Y:S01]  /*3030*/  IADD3 R13, P0, R16, R17, RZ ;  /* 0x00000011100d7210 */ /* 0x000fe20007f1e0ff */
[----:B------:R0:W-:Y:S01]  /*3040*/  STG.E.U16 desc[UR36][R8.64], R5 ;  /* 0x0000000508007986 */ /* 0x0001e2000c101524 */
[----:B------:R-:W-:Y:S02]  /*3050*/  F2FP.BF16.F32.PACK_AB R25, R2, R25 ;  /* 0x000000190219723e */ /* 0x000fe400000010ff */
[-C--:B------:R-:W-:Y:S01]  /*3060*/  LEA.HI.X.SX32 R16, R16, R24.reuse, 0x1, P0 ;  /* 0x0000001810107211 */ /* 0x080fe200000f0eff */
[----:B------:R2:W-:Y:S01]  /*3070*/  STG.E.U16 desc[UR36][R10.64], R29 ;  /* 0x0000001d0a007986 */ /* 0x0005e2000c101524 */
[----:B-1----:R-:W-:Y:S02]  /*3080*/  LEA.HI.X.SX32 R6, R15, R24, 0x1, P5 ;  /* 0x000000180f067211 */ /* 0x002fe400028f0eff */
[----:B------:R-:W-:Y:S02]  /*3090*/  LEA R2, P0, R3, UR4, 0x1 ;  /* 0x0000000403027c11 */ /* 0x000fe4000f8008ff */
[----:B------:R-:W-:-:S02]  /*30a0*/  IADD3 R7, P3, R27, R17, RZ ;  /* 0x000000111b077210 */ /* 0x000fc40007f7e0ff */
[-C--:B------:R-:W-:Y:S02]  /*30b0*/  IADD3 R15, P5, R22, R17.reuse, RZ ;  /* 0x00000011160f7210 */ /* 0x080fe40007fbe0ff */
[-C--:B0-----:R-:W-:Y:S02]  /*30c0*/  IADD3 R5, P4, R12, R17.reuse, RZ ;  /* 0x000000110c057210 */ /* 0x081fe40007f9e0ff */
[-C--:B------:R-:W-:Y:S02]  /*30d0*/  IADD3 R9, P2, R26, R17.reuse, RZ ;  /* 0x000000111a097210 */ /* 0x080fe40007f5e0ff */
[-C--:B--2---:R-:W-:Y:S02]  /*30e0*/  IADD3 R11, P1, R14, R17.reuse, RZ ;  /* 0x000000110e0b7210 */ /* 0x084fe40007f3e0ff */
[----:B------:R-:W-:Y:S02]  /*30f0*/  IADD3 R17, P6, R4, R17, RZ ;  /* 0x0000001104117210 */ /* 0x000fe40007fde0ff */
[----:B------:R-:W-:-:S02]  /*3100*/  LEA.HI.X R3, R3, UR5, R6, 0x1, P0 ;  /* 0x0000000503037c11 */ /* 0x000fc400080f0c06 */
[-C--:B------:R-:W-:Y:S02]  /*3110*/  LEA.HI.X.SX32 R10, R27, R24.reuse, 0x1, P3 ;  /* 0x000000181b0a7211 */ /* 0x080fe400018f0eff */
[----:B------:R-:W-:Y:S01]  /*3120*/  LEA R6, P0, R7, UR4, 0x1 ;  /* 0x0000000407067c11 */ /* 0x000fe2000f8008ff */
[----:B------:R0:W-:Y:S01]  /*3130*/  STG.E.U16 desc[UR36][R2.64], R25 ;  /* 0x0000001902007986 */ /* 0x0001e2000c101524 */
[-C--:B------:R-:W-:Y:S02]  /*3140*/  LEA.HI.X.SX32 R8, R12, R24.reuse, 0x1, P4 ;  /* 0x000000180c087211 */ /* 0x080fe400020f0eff */
[-C--:B------:R-:W-:Y:S02]  /*3150*/  LEA.HI.X.SX32 R12, R26, R24.reuse, 0x1, P2 ;  /* 0x000000181a0c7211 */ /* 0x080fe400010f0eff */
[-C--:B------:R-:W-:Y:S02]  /*3160*/  LEA.HI.X.SX32 R14, R14, R24.reuse, 0x1, P1 ;  /* 0x000000180e0e7211 */ /* 0x080fe400008f0eff */
[----:B------:R-:W-:-:S02]  /*3170*/  LEA.HI.X.SX32 R22, R22, R24, 0x1, P5 ;  /* 0x0000001816167211 */ /* 0x000fc400028f0eff */
[----:B------:R-:W-:Y:S02]  /*3180*/  LEA.HI.X.SX32 R24, R4, R24, 0x1, P6 ;  /* 0x0000001804187211 */ /* 0x000fe400030f0eff */
[----:B------:R-:W-:Y:S02]  /*3190*/  LEA R4, P1, R5, UR4, 0x1 ;  /* 0x0000000405047c11 */ /* 0x000fe4000f8208ff */
[----:B------:R-:W-:Y:S02]  /*31a0*/  LEA.HI.X R7, R7, UR5, R10, 0x1, P0 ;  /* 0x0000000507077c11 */ /* 0x000fe400080f0c0a */
[----:B------:R-:W-:Y:S02]  /*31b0*/  LEA R10, P0, R11, UR4, 0x1 ;  /* 0x000000040b0a7c11 */ /* 0x000fe4000f8008ff */
[----:B------:R-:W-:Y:S02]  /*31c0*/  LEA.HI.X R5, R5, UR5, R8, 0x1, P1 ;  /* 0x0000000505057c11 */ /* 0x000fe400088f0c08 */
[----:B------:R-:W-:-:S02]  /*31d0*/  LEA R8, P1, R9, UR4, 0x1 ;  /* 0x0000000409087c11 */ /* 0x000fc4000f8208ff */
[----:B------:R-:W-:Y:S02]  /*31e0*/  LEA.HI.X R11, R11, UR5, R14, 0x1, P0 ;  /* 0x000000050b0b7c11 */ /* 0x000fe400080f0c0e */
[----:B------:R-:W-:Y:S02]  /*31f0*/  LEA R14, P0, R15, UR4, 0x1 ;  /* 0x000000040f0e7c11 */ /* 0x000fe4000f8008ff */
[----:B------:R-:W-:Y:S02]  /*3200*/  LEA.HI.X R9, R9, UR5, R12, 0x1, P1 ;  /* 0x0000000509097c11 */ /* 0x000fe400088f0c0c */
[----:B------:R-:W-:Y:S02]  /*3210*/  LEA R12, P1, R13, UR4, 0x1 ;  /* 0x000000040d0c7c11 */ /* 0x000fe4000f8208ff */
[----:B------:R-:W-:Y:S02]  /*3220*/  LEA.HI.X R15, R15, UR5, R22, 0x1, P0 ;  /* 0x000000050f0f7c11 */ /* 0x000fe400080f0c16 */
[----:B------:R-:W-:-:S02]  /*3230*/  F2FP.BF16.F32.PACK_AB R20, R23, R20 ;  /* 0x000000141714723e */ /* 0x000fc400000010ff */
[----:B------:R-:W-:Y:S02]  /*3240*/  PRMT R22, R25, 0x7632, R22 ;  /* 0x0000763219167816 */ /* 0x000fe40000000016 */
[----:B------:R-:W-:Y:S02]  /*3250*/  F2FP.BF16.F32.PACK_AB R18, R21, R18 ;  /* 0x000000121512723e */ /* 0x000fe400000010ff */
[----:B------:R-:W-:Y:S01]  /*3260*/  LEA.HI.X R13, R13, UR5, R16, 0x1, P1 ;  /* 0x000000050d0d7c11 */ /* 0x000fe200088f0c10 */
[----:B------:R1:W-:Y:S01]  /*3270*/  STG.E.U16 desc[UR36][R4.64], R22 ;  /* 0x0000001604007986 */ /* 0x0003e2000c101524 */
[----:B------:R-:W-:Y:S02]  /*3280*/  LEA R16, P1, R17, UR4, 0x1 ;  /* 0x0000000411107c11 */ /* 0x000fe4000f8208ff */
[----:B0-----:R-:W-:Y:S01]  /*3290*/  PRMT R3, R20, 0x7632, R3 ;  /* 0x0000763214037816 */ /* 0x001fe20000000003 */
[----:B------:R-:W-:Y:S01]  /*32a0*/  STG.E.U16 desc[UR36][R6.64], R20 ;  /* 0x0000001406007986 */ /* 0x000fe2000c101524 */
[----:B------:R-:W-:-:S02]  /*32b0*/  F2FP.BF16.F32.PACK_AB R0, R19, R0 ;  /* 0x000000001300723e */ /* 0x000fc400000010ff */
        /* <DEDUP_REMOVED lines=9> */
.L_x_1147:
[----:B------:R-:W-:Y:S01]  /*3350*/  MOV R0, 0x0 ;  /* 0x0000000000007802 */ /* 0x000fe20000000f00 */
[----:B------:R-:W-:Y:S01]  /*3360*/  ULDC.64 UR4, c[0x4][0x178] ;  /* 0x01005e0000047ab9 */ /* 0x000fe20000000a00 */
[----:B------:R-:W-:Y:S01]  /*3370*/  ULDC.64 UR6, c[0x4][0x90] ;  /* 0x0100240000067ab9 */ /* 0x000fe20000000a00 */
[----:B------:R-:W-:Y:S01]  /*3380*/  IMAD.U32 R4, RZ, RZ, UR4 ;  /* 0x00000004ff047e24 */ /* 0x000fe2000f8e00ff */
[----:B------:R0:W1:Y:S01]  /*3390*/  LDC.64 R2, c[0x4][R0] ;  /* 0x0100000000027b82 */ /* 0x0000620000000a00 */
[----:B------:R-:W-:Y:S01]  /*33a0*/  MOV R5, UR5 ;  /* 0x0000000500057c02 */ /* 0x000fe20008000f00 */
[----:B------:R-:W-:Y:S01]  /*33b0*/  ULDC.64 UR4, c[0x4][0x180] ;  /* 0x0100600000047ab9 */ /* 0x000fe20000000a00 */
[----:B------:R-:W-:Y:S01]  /*33c0*/  HFMA2.MMA R8, -RZ, RZ, 0, 3.2007694244384765625e-05 ;  /* 0x00000219ff087435 */ /* 0x000fe200000001ff */
[----:B------:R-:W-:Y:S01]  /*33d0*/  IMAD.U32 R6, RZ, RZ, UR4 ;  /* 0x00000004ff067e24 */ /* 0x000fe2000f8e00ff */
[----:B------:R-:W-:Y:S01]  /*33e0*/  MOV R10, UR6 ;  /* 0x00000006000a7c02 */ /* 0x000fe20008000f00 */
[----:B------:R-:W-:Y:S01]  /*33f0*/  IMAD.U32 R7, RZ, RZ, UR5 ;  /* 0x00000005ff077e24 */ /* 0x000fe2000f8e00ff */
[----:B------:R-:W-:Y:S01]  /*3400*/  MOV R13, RZ ;  /* 0x000000ff000d7202 */ /* 0x000fe20000000f00 */
[----:B------:R-:W-:-:S02]  /*3410*/  IMAD.U32 R11, RZ, RZ, UR7 ;  /* 0x00000007ff0b7e24 */ /* 0x000fc4000f8e00ff */
[----:B0-----:R-:W-:-:S07]  /*3420*/  IMAD.MOV.U32 R12, RZ, RZ, 0x1 ;  /* 0x00000001ff0c7424 */ /* 0x001fce00078e00ff */
[----:B------:R-:W-:-:S07]  /*3430*/  LEPC R20, `(.L_x_1177) ;  /* 0x000000001014794e */ /* 0x000fce0000000000 */
[----:B-1----:R-:W-:Y:S05]  /*3440*/  CALL.ABS.NOINC R2 ;  /* 0x0000000002007343 */ /* 0x002fea0003c00000 */
.L_x_1177:
[----:B------:R-:W-:Y:S05]  /*3450*/  EXIT ;  /* 0x000000000000794d */ /* 0x000fea0003800000 */
.L_x_1148:
[----:B------:R-:W-:Y:S01]  /*3460*/  HFMA2.MMA R11, -RZ, RZ, 0, 1.847743988037109375e-06 ;  /* 0x0000001fff0b7435 */ /* 0x000fe200000001ff */
[----:B------:R-:W-:Y:S01]  /*3470*/  IMAD.MOV.U32 R12, RZ, RZ, 0x10 ;  /* 0x00000010ff0c7424 */ /* 0x000fe200078e00ff */
[----:B------:R-:W-:Y:S01]  /*3480*/  MOV R2, 0xff7fffff ;  /* 0xff7fffff00027802 */ /* 0x000fe20000000f00 */
[----:B------:R-:W-:-:S08]  /*3490*/  IMAD.MOV.U32 R15, RZ, RZ, -0x1 ;  /* 0xffffffffff0f7424 */ /* 0x000fd000078e00ff */
[----:B------:R-:W-:Y:S05]  /*34a0*/  WARPSYNC.COLLECTIVE R15, `(.L_x_1178) ;  /* 0x000000000f087348 */ /* 0x000fea0003c00000 */
[----:B------:R0:W1:Y:S02]  /*34b0*/  SHFL.BFLY P6, R14, R13, R12, R11 ;  /* 0x0c00000c0d0e7389 */ /* 0x00006400000c000b */
[----:B01----:R-:W-:Y:S01]  /*34c0*/  ENDCOLLECTIVE ;  /* 0x000000000000791b */ /* 0x003fe20003800000 */
.L_x_1178:
[----:B------:R-:W-:Y:S01]  /*34d0*/  IMAD.MOV.U32 R12, RZ, RZ, 0x8 ;  /* 0x00000008ff0c7424 */ /* 0x000fe200078e00ff */
[----:B------:R-:W-:-:S04]  /*34e0*/  FMNMX.FTZ R0, R14, -3.40282346638528859812e+38, !PT ;  /* 0xff7fffff0e007809 */ /* 0x000fc80007810000 */
[----:B------:R-:W-:-:S07]  /*34f0*/  MOV R13, R0 ;  /* 0x00000000000d7202 */ /* 0x000fce0000000f00 */
[----:B------:R-:W-:Y:S05]  /*3500*/  WARPSYNC.COLLECTIVE R15, `(.L_x_1179) ;  /* 0x000000000f087348 */ /* 0x000fea0003c00000 */
[----:B------:R0:W1:Y:S02]  /*3510*/  SHFL.BFLY P6, R14, R13, R12, R11 ;  /* 0x0c00000c0d0e7389 */ /* 0x00006400000c000b */
[----:B01----:R-:W-:Y:S01]  /*3520*/  ENDCOLLECTIVE ;  /* 0x000000000000791b */ /* 0x003fe20003800000 */
.L_x_1179:
[----:B------:R-:W-:Y:S01]  /*3530*/  IMAD.MOV.U32 R12, RZ, RZ, 0x4 ;  /* 0x00000004ff0c7424 */ /* 0x000fe200078e00ff */
[----:B------:R-:W-:-:S04]  /*3540*/  FMNMX.FTZ R3, R0, R14, !PT ;  /* 0x0000000e00037209 */ /* 0x000fc80007810000 */
[----:B------:R-:W-:-:S07]  /*3550*/  MOV R13, R3 ;  /* 0x00000003000d7202 */ /* 0x000fce0000000f00 */
[----:B------:R-:W-:Y:S05]  /*3560*/  WARPSYNC.COLLECTIVE R15, `(.L_x_1180) ;  /* 0x000000000f087348 */ /* 0x000fea0003c00000 */
[----:B------:R0:W1:Y:S02]  /*3570*/  SHFL.BFLY P6, R14, R13, R12, R11 ;  /* 0x0c00000c0d0e7389 */ /* 0x00006400000c000b */
[----:B01----:R-:W-:Y:S01]  /*3580*/  ENDCOLLECTIVE ;  /* 0x000000000000791b */ /* 0x003fe20003800000 */
.L_x_1180:
[----:B------:R-:W-:Y:S01]  /*3590*/  IMAD.MOV.U32 R12, RZ, RZ, 0x2 ;  /* 0x00000002ff0c7424 */ /* 0x000fe200078e00ff */
[----:B------:R-:W-:-:S04]  /*35a0*/  FMNMX.FTZ R4, R3, R14, !PT ;  /* 0x0000000e03047209 */ /* 0x000fc80007810000 */
[----:B------:R-:W-:-:S07]  /*35b0*/  MOV R13, R4 ;  /* 0x00000004000d7202 */ /* 0x000fce0000000f00 */
[----:B------:R-:W-:Y:S05]  /*35c0*/  WARPSYNC.COLLECTIVE R15, `(.L_x_1181) ;  /* 0x000000000f087348 */ /* 0x000fea0003c00000 */
[----:B------:R0:W1:Y:S02]  /*35d0*/  SHFL.BFLY P6, R14, R13, R12, R11 ;  /* 0x0c00000c0d0e7389 */ /* 0x00006400000c000b */
[----:B01----:R-:W-:Y:S01]  /*35e0*/  ENDCOLLECTIVE ;  /* 0x000000000000791b */ /* 0x003fe20003800000 */
.L_x_1181:
[----:B------:R-:W-:Y:S05]  /*35f0*/  BRA `(.L_x_1182) ;  /* 0xffffffd000587947 */ /* 0x000fea000383ffff */
.L_x_1183:
        /* <DEDUP_REMOVED lines=16> */
.L_x_28044:


//--------------------- .text._ZN4vllm25paged_attention_v1_kernelI13__nv_bfloat16hLi192ELi16ELi128ELNS_18Fp8KVCacheDataTypeE2ELb0EEEvPT_PKS3_PKT0_S9_ifPKiSB_iPKfiiiSD_SD_iiiii --------------------------
	.section	.text._ZN4vllm25paged_attention_v1_kernelI13__nv_bfloat16hLi192ELi16ELi128ELNS_18Fp8KVCacheDataTypeE2ELb0EEEvPT_PKS3_PKT0_S9_ifPKiSB_iPKfiiiSD_SD_iiiii,"ax",@progbits
	.align	128
        .global         _ZN4vllm25paged_attention_v1_kernelI13__nv_bfloat16hLi192ELi16ELi128ELNS_18Fp8KVCacheDataTypeE2ELb0EEEvPT_PKS3_PKT0_S9_ifPKiSB_iPKfiiiSD_SD_iiiii
        .type           _ZN4vllm25paged_attention_v1_kernelI13__nv_bfloat16hLi192ELi16ELi128ELNS_18Fp8KVCacheDataTypeE2ELb0EEEvPT_PKS3_PKT0_S9_ifPKiSB_iPKfiiiSD_SD_iiiii,@function
        .size           _ZN4vllm25paged_attention_v1_kernelI13__nv_bfloat16hLi192ELi16ELi128ELNS_18Fp8KVCacheDataTypeE2ELb0EEEvPT_PKS3_PKT0_S9_ifPKiSB_iPKfiiiSD_SD_iiiii,(.L_x_28045 - _ZN4vllm25paged_attention_v1_kernelI13__nv_bfloat16hLi192ELi16ELi128ELNS_18Fp8KVCacheDataTypeE2ELb0EEEvPT_PKS3_PKT0_S9_ifPKiSB_iPKfiiiSD_SD_iiiii)
        .other          _ZN4vllm25paged_attention_v1_kernelI13__nv_bfloat16hLi192ELi16ELi128ELNS_18Fp8KVCacheDataTypeE2ELb0EEEvPT_PKS3_PKT0_S9_ifPKiSB_iPKfiiiSD_SD_iiiii,@"STO_CUDA_ENTRY STV_DEFAULT"
_ZN4vllm25paged_attention_v1_kernelI13__nv_bfloat16hLi192ELi16ELi128ELNS_18Fp8KVCacheDataTypeE2ELb0EEEvPT_PKS3_PKT0_S9_ifPKiSB_iPKfiiiSD_SD_iiiii:
.text._ZN4vllm25paged_attention_v1_kernelI13__nv_bfloat16hLi192ELi16ELi128ELNS_18Fp8KVCacheDataTypeE2ELb0EEEvPT_PKS3_PKT0_S9_ifPKiSB_iPKfiiiSD_SD_iiiii:
        /* <DEDUP_REMOVED lines=13> */
[----:B------:R-:W-:-:S03]  /*00d0*/  SHF.R.S32.HI R7, RZ, 0x5, R7 ;  /* 0x00000005ff077819 */ /* 0x000fc60000011407 */
[----:B------:R-:W-:Y:S02]  /*00e0*/  IMAD.IADD R10, R8, 0x1, -R11 ;  /* 0x00000001080a7824 */ /* 0x000fe400078e0a0b */
[----:B--2---:R-:W-:-:S05]  /*00f0*/  VIADD R0, R2, 0xf ;  /* 0x0000000f02007836 */ /* 0x004fca0000000000 */
[----:B------:R-:W-:-:S04]  /*0100*/  SHF.R.S32.HI R5, RZ, 0x1f, R0 ;  /* 0x0000001fff057819 */ /* 0x000fc80000011400 */
[----:B------:R-:W-:Y:S01]  /*0110*/  LEA.HI R0, R5, R0, RZ, 0x4 ;  /* 0x0000000005007211 */ /* 0x000fe200078f20ff */
[----:B---3--:R-:W-:-:S03]  /*0120*/  IMAD R5, R4, 0xc0, RZ ;  /* 0x000000c004057824 */ /* 0x008fc600078e02ff */
[----:B------:R-:W-:Y:S02]  /*0130*/  LOP3.LUT R9, R0, 0xfffffff0, RZ, 0xc0, !PT ;  /* 0xfffffff000097812 */ /* 0x000fe400078ec0ff */
[----:B------:R-:W-:Y:S02]  /*0140*/  SHF.R.S32.HI R0, RZ, 0x4, R0 ;  /* 0x00000004ff007819 */ /* 0x000fe40000011400 */
[----:B------:R-:W-:Y:S01]  /*0150*/  VIMNMX R9, R2, R9, PT ;  /* 0x0000000902097248 */ /* 0x000fe20003fe0100 */
[----:B0-----:R-:W-:Y:S06]  /*0160*/  @P0 BRA `(.L_x_1185) ;  /* 0x0000000400340947 */ /* 0x001fec0003800000 */
[----:B------:R-:W-:Y:S01]  /*0170*/  LEA.HI R2, R8, R8, RZ, 0x1 ;  /* 0x0000000808027211 */ /* 0x000fe200078f08ff */
[----:B------:R-:W-:Y:S01]  /*0180*/  ULDC UR4, c[0x0][0x258] ;  /* 0x0000960000047ab9 */ /* 0x000fe20000000800 */
[----:B------:R-:W-:Y:S01]  /*0190*/  BSSY B1, `(.L_x_1186) ;  /* 0x0000029000017945 */ /* 0x000fe20003800000 */
[----:B------:R-:W-:Y:S01]  /*01a0*/  IMAD R14, R6, UR4, RZ ;  /* 0x00000004060e7c24 */ /* 0x000fe2000f8e02ff */
[----:B------:R-:W-:Y:S02]  /*01b0*/  SHF.R.S32.HI R4, RZ, 0x1, R2 ;  /* 0x00000001ff047819 */ /* 0x000fe40000011402 */
[----:B------:R-:W-:Y:S02]  /*01c0*/  SHF.R.S32.HI R12, RZ, 0x1f, R5 ;  /* 0x0000001fff0c7819 */ /* 0x000fe40000011405 */
[----:B------:R-:W-:Y:S02]  /*01d0*/  VIMNMX R3, R4, -0x28, !PT ;  /* 0xffffffd804037848 */ /* 0x000fe40007fe0100 */
[----:B------:R-:W-:-:S02]  /*01e0*/  SHF.R.S32.HI R13, RZ, 0x1f, R14 ;  /* 0x0000001fff0d7819 */ /* 0x000fc4000001140e */
[----:B------:R-:W-:-:S04]  /*01f0*/  IADD3 R3, -R4, 0x3f, R3 ;  /* 0x0000003f04037810 */ /* 0x000fc80007ffe103 */
[C---:B------:R-:W-:Y:S02]  /*0200*/  LEA.HI R11, R3.reuse, 0x1, RZ, 0x1a ;  /* 0x00000001030b7811 */ /* 0x040fe400078fd0ff */
[----:B------:R-:W-:Y:S02]  /*0210*/  ISETP.GE.U32.AND P0, PT, R3, 0xc0, PT ;  /* 0x000000c00300780c */ /* 0x000fe40003f06070 */
[----:B------:R-:W-:Y:S02]  /*0220*/  LOP3.LUT P1, R15, R11, 0x3, RZ, 0xc0, !PT ;  /* 0x000000030b0f7812 */ /* 0x000fe4000782c0ff */
[----:B------:R-:W-:-:S04]  /*0230*/  LOP3.LUT R11, R2, 0xfffffffe, RZ, 0xc0, !PT ;  /* 0xfffffffe020b7812 */ /* 0x000fc800078ec0ff */
[----:B------:R-:W-:-:S07]  /*0240*/  IADD3 R11, -R11, R8, RZ ;  /* 0x000000080b0b7210 */ /* 0x000fce0007ffe1ff */
[----:B------:R-:W-:Y:S05]  /*0250*/  @!P1 BRA `(.L_x_1187) ;  /* 0x0000000000709947 */ /* 0x000fea0003800000 */
[----:B------:R-:W0:Y:S01]  /*0260*/  S2R R17, SR_CgaCtaId ;  /* 0x0000000000117919 */ /* 0x000e220000008800 */
[----:B------:R-:W-:Y:S01]  /*0270*/  IMAD.SHL.U32 R3, R4, 0x8, RZ ;  /* 0x0000000804037824 */ /* 0x000fe200078e00ff */
[----:B------:R-:W-:Y:S01]  /*0280*/  MOV R2, 0x400 ;  /* 0x0000040000027802 */ /* 0x000fe20000000f00 */
[----:B------:R-:W-:Y:S02]  /*0290*/  ULDC.64 UR4, c[0x0][0x218] ;  /* 0x0000860000047ab9 */ /* 0x000fe40000000a00 */
[----:B------:R-:W-:-:S05]  /*02a0*/  IMAD R16, R11, 0x4, R3 ;  /* 0x000000040b107824 */ /* 0x000fca00078e0203 */
[----:B------:R-:W-:Y:S02]  /*02b0*/  IADD3 R21, P1, P2, R14, R16, R5 ;  /* 0x000000100e157210 */ /* 0x000fe40007a3e005 */
[----:B------:R-:W-:Y:S02]  /*02c0*/  SHF.R.S32.HI R16, RZ, 0x1f, R16 ;  /* 0x0000001fff107819 */ /* 0x000fe40000011410 */
[----:B------:R-:W-:Y:S02]  /*02d0*/  LEA R18, P3, R21, UR4, 0x1 ;  /* 0x0000000415127c11 */ /* 0x000fe4000f8608ff */
[----:B------:R-:W-:Y:S02]  /*02e0*/  IADD3.X R16, R13, R16, R12, P1, P2 ;  /* 0x000000100d107210 */ /* 0x000fe40000fe440c */
[----:B------:R-:W-:Y:S02]  /*02f0*/  IADD3 R18, P1, R18, 0x4, RZ ;  /* 0x0000000412127810 */ /* 0x000fe40007f3e0ff */
[----:B------:R-:W-:-:S04]  /*0300*/  LEA.HI.X R21, R21, UR5, R16, 0x1, P3 ;  /* 0x0000000515157c11 */ /* 0x000fc800098f0c10 */
[----:B------:R-:W-:Y:S02]  /*0310*/  IADD3.X R21, RZ, R21, RZ, P1, !PT ;  /* 0x00000015ff157210 */ /* 0x000fe40000ffe4ff */
[----:B0-----:R-:W-:-:S05]  /*0320*/  LEA R2, R17, R2, 0x18 ;  /* 0x0000000211027211 */ /* 0x001fca00078ec0ff */
[----:B------:R-:W-:-:S05]  /*0330*/  IMAD R2, R11, 0xc0, R2 ;  /* 0x000000c00b027824 */ /* 0x000fca00078e0202 */
[----:B------:R-:W-:-:S07]  /*0340*/  IADD3 R16, R2, 0x4, R3 ;  /* 0x0000000402107810 */ /* 0x000fce0007ffe003 */
.L_x_1188:
[----:B------:R-:W-:Y:S02]  /*0350*/  IMAD.MOV.U32 R2, RZ, RZ, R18 ;  /* 0x000000ffff027224 */ /* 0x000fe400078e0012 */
[----:B------:R-:W-:-:S05]  /*0360*/  IMAD.MOV.U32 R3, RZ, RZ, R21 ;  /* 0x000000ffff037224 */ /* 0x000fca00078e0015 */
[----:B------:R-:W2:Y:S04]  /*0370*/  LDG.E.CONSTANT R17, desc[UR36][R2.64+-0x4] ;  /* 0xfffffc2402117981 */ /* 0x000ea8000c1e9900 */
[----:B------:R-:W3:Y:S01]  /*0380*/  LDG.E.CONSTANT R19, desc[UR36][R2.64] ;  /* 0x0000002402137981 */ /* 0x000ee2000c1e9900 */
[----:B------:R-:W-:Y:S01]  /*0390*/  IADD3 R15, R15, -0x1, RZ ;  /* 0xffffffff0f0f7810 */ /* 0x000fe20007ffe0ff */
[----:B------:R-:W-:Y:S01]  /*03a0*/  VIADD R4, R4, 0x40 ;  /* 0x0000004004047836 */ /* 0x000fe20000000000 */
[----:B------:R-:W-:Y:S02]  /*03b0*/  IADD3 R18, P2, R2, 0x400, RZ ;  /* 0x0000040002127810 */ /* 0x000fe40007f5e0ff */
[----:B------:R-:W-:-:S03]  /*03c0*/  ISETP.NE.AND P1, PT, R15, RZ, PT ;  /* 0x000000ff0f00720c */ /* 0x000fc60003f25270 */
[----:B------:R-:W-:Y:S01]  /*03d0*/  IMAD.X R21, RZ, RZ, R3, P2 ;  /* 0x000000ffff157224 */ /* 0x000fe200010e0603 */
[----:B--2---:R-:W-:Y:S04]  /*03e0*/  STS [R16+-0x4], R17 ;  /* 0xfffffc1110007388 */ /* 0x004fe80000000800 */
[----:B---3--:R0:W-:Y:S02]  /*03f0*/  STS [R16], R19 ;  /* 0x0000001310007388 */ /* 0x0081e40000000800 */
[----:B0-----:R-:W-:-:S03]  /*0400*/  IADD3 R16, R16, 0x200, RZ ;  /* 0x0000020010107810 */ /* 0x001fc60007ffe0ff */
[----:B------:R-:W-:Y:S05]  /*0410*/  @P1 BRA `(.L_x_1188) ;  /* 0xfffffffc00cc1947 */ /* 0x000fea000383ffff */
.L_x_1187:
[----:B------:R-:W-:Y:S05]  /*0420*/  BSYNC B1 ;  /* 0x0000000000017941 */ /* 0x000fea0003800000 */
.L_x_1186:
[----:B------:R-:W-:Y:S05]  /*0430*/  @!P0 BRA `(.L_x_1185) ;  /* 0x0000000000808947 */ /* 0x000fea0003800000 */
[----:B------:R-:W0:Y:S01]  /*0440*/  S2R R16, SR_CgaCtaId ;  /* 0x0000000000107919 */ /* 0x000e220000008800 */
[----:B------:R-:W1:Y:S01]  /*0450*/  LDC.64 R2, c[0x0][0x218] ;  /* 0x00008600ff027b82 */ /* 0x000e620000000a00 */
[----:B------:R-:W-:Y:S02]  /*0460*/  MOV R15, 0x400 ;  /* 0x00000400000f7802 */ /* 0x000fe40000000f00 */
[----:B------:R-:W-:-:S05]  /*0470*/  IADD3 R14, P0, R14, R5, RZ ;  /* 0x000000050e0e7210 */ /* 0x000fca0007f1e0ff */
[----:B------:R-:W-:Y:S02]  /*0480*/  IMAD.X R13, R13, 0x1, R12, P0 ;  /* 0x000000010d0d7824 */ /* 0x000fe400000e060c */
[C---:B------:R-:W-:Y:S02]  /*0490*/  IMAD.SHL.U32 R12, R4.reuse, 0x8, RZ ;  /* 0x00000008040c7824 */ /* 0x040fe400078e00ff */
[----:B------:R-:W-:Y:S01]  /*04a0*/  VIADD R4, R4, 0xffffff00 ;  /* 0xffffff0004047836 */ /* 0x000fe20000000000 */
[----:B-1----:R-:W-:-:S04]  /*04b0*/  LEA R20, P0, R14, R2, 0x1 ;  /* 0x000000020e147211 */ /* 0x002fc800078008ff */
[----:B------:R-:W-:Y:S02]  /*04c0*/  LEA.HI.X R21, R14, R3, R13, 0x1, P0 ;  /* 0x000000030e157211 */ /* 0x000fe400000f0c0d */
[----:B0-----:R-:W-:-:S05]  /*04d0*/  LEA R16, R16, R15, 0x18 ;  /* 0x0000000f10107211 */ /* 0x001fca00078ec0ff */
[C---:B------:R-:W-:Y:S01]  /*04e0*/  IMAD R15, R11.reuse, 0xc0, R16 ;  /* 0x000000c00b0f7824 */ /* 0x040fe200078e0210 */
[----:B------:R-:W-:-:S04]  /*04f0*/  LEA R11, R11, R12, 0x2 ;  /* 0x0000000c0b0b7211 */ /* 0x000fc800078e10ff */
[----:B------:R-:W-:-:S07]  /*0500*/  IADD3 R22, R15, 0x400, R12 ;  /* 0x000004000f167810 */ /* 0x000fce0007ffe00c */
.L_x_1189:
        /* <DEDUP_REMOVED lines=9> */
[----:B------:R-:W-:Y:S01]  /*05a0*/  VIADD R4, R4, 0x100 ;  /* 0x0000010004047836 */ /* 0x000fe20000000000 */
[----:B------:R-:W-:-:S04]  /*05b0*/  IADD3 R20, P1, R20, 0x1000, RZ ;  /* 0x0000100014147810 */ /* 0x000fc80007f3e0ff */
[----:B------:R-:W-:Y:S02]  /*05c0*/  ISETP.GE.AND P0, PT, R4, -0xe8, PT ;  /* 0xffffff180400780c */ /* 0x000fe40003f06270 */
[----:B------:R-:W-:Y:S01]  /*05d0*/  IADD3.X R21, RZ, R21, RZ, P1, !PT ;  /* 0x00000015ff157210 */ /* 0x000fe20000ffe4ff */
[----:B--2---:R-:W-:Y:S04]  /*05e0*/  STS.64 [R22+-0x400], R12 ;  /* 0xfffc000c16007388 */ /* 0x004fe80000000a00 */
[----:B---3--:R-:W-:Y:S04]  /*05f0*/  STS.64 [R22+-0x200], R14 ;  /* 0xfffe000e16007388 */ /* 0x008fe80000000a00 */
[----:B----4-:R-:W-:Y:S04]  /*0600*/  STS.64 [R22], R16 ;  /* 0x0000001016007388 */ /* 0x010fe80000000a00 */
[----:B-----5:R0:W-:Y:S02]  /*0610*/  STS.64 [R22+0x200], R18 ;  /* 0x0002001216007388 */ /* 0x0201e40000000a00 */
[----:B0-----:R-:W-:Y:S01]  /*0620*/  VIADD R22, R22, 0x800 ;  /* 0x0000080016167836 */ /* 0x001fe20000000000 */
[----:B------:R-:W-:Y:S06]  /*0630*/  @!P0 BRA `(.L_x_1189) ;  /* 0xfffffffc00b48947 */ /* 0x000fec000383ffff */
.L_x_1185:
[----:B------:R-:W-:Y:S05]  /*0640*/  BSYNC B0 ;  /* 0x0000000000007941 */ /* 0x000fea0003800000 */
.L_x_1184:
        /* <DEDUP_REMOVED lines=13> */
[----:B------:R0:W1:Y:S02]  /*0720*/  SHFL.BFLY PT, R14, R4, 0x2, 0x1f ;  /* 0x0c401f00040e7f89 */ /* 0x00006400000e0000 */
.L_x_1225:
[----:B------:R-:W-:Y:S01]  /*0730*/  ISETP.NE.AND P0, PT, R10, RZ, PT ;  /* 0x000000ff0a00720c */ /* 0x000fe20003f05270 */
[----:B------:R-:W-:-:S12]  /*0740*/  WARPSYNC.ALL ;  /* 0x0000000000007948 */ /* 0x000fd80003800000 */
[----:B------:R-:W2:Y:S01]  /*0750*/  @!P0 S2R R3, SR_CgaCtaId ;  /* 0x0000000000038919 */ /* 0x000ea20000008800 */
[----:B------:R-:W-:-:S05]  /*0760*/  @!P0 MOV R0, 0x400 ;  /* 0x0000040000008802 */ /* 0x000fca0000000f00 */
[----:B------:R-:W-:-:S05]  /*0770*/  @!P0 VIADD R0, R0, 0x180 ;  /* 0x0000018000008836 */ /* 0x000fca0000000000 */
[----:B--2---:R-:W-:Y:S02]  /*0780*/  @!P0 LEA R0, R3, R0, 0x18 ;  /* 0x0000000003008211 */ /* 0x004fe400078ec0ff */
[----:B-1----:R-:W-:-:S03]  /*0790*/  @!P0 FMNMX.FTZ R3, R4, R14, !PT ;  /* 0x0000000e04038209 */ /* 0x002fc60007810000 */
[----:B------:R-:W-:-:S05]  /*07a0*/  @!P0 IMAD R0, R7, 0x4, R0 ;  /* 0x0000000407008824 */ /* 0x000fca00078e0200 */
[----:B------:R1:W-:Y:S01]  /*07b0*/  @!P0 STS [R0], R3 ;  /* 0x0000000300008388 */ /* 0x0003e20000000800 */
[----:B------:R-:W-:Y:S01]  /*07c0*/  BAR.SYNC.DEFER_BLOCKING 0x0 ;  /* 0x0000000000007b1d */ /* 0x000fe20000010000 */
[----:B------:R-:W-:Y:S01]  /*07d0*/  ISETP.GT.AND P0, PT, R10, 0x3, PT ;  /* 0x000000030a00780c */ /* 0x000fe20003f04270 */
[----:B------:R-:W-:Y:S01]  /*07e0*/  IMAD.MOV.U32 R19, RZ, RZ, RZ ;  /* 0x000000ffff137224 */ /* 0x000fe200078e00ff */
[----:B------:R-:W-:-:S03]  /*07f0*/  ISETP.GE.AND P1, PT, R8, R9, PT ;  /* 0x000000090800720c */ /* 0x000fc60003f26270 */
[----:B------:R-:W-:Y:S08]  /*0800*/  BSSY B0, `(.L_x_1192) ;  /* 0x00000ee000007945 */ /* 0x000ff00003800000 */
[----:B-1----:R-:W1:Y:S01]  /*0810*/  @!P0 S2R R3, SR_CgaCtaId ;  /* 0x0000000000038919 */ /* 0x002e620000008800 */
[----:B------:R-:W-:-:S04]  /*0820*/  @!P0 MOV R0, 0x400 ;  /* 0x0000040000008802 */ /* 0x000fc80000000f00 */
[----:B------:R-:W-:-:S04]  /*0830*/  @!P0 IADD3 R0, R0, 0x180, RZ ;  /* 0x0000018000008810 */ /* 0x000fc80007ffe0ff */
        /* <DEDUP_REMOVED lines=24> */
[----:B0-----:R-:W-:-:S07]  /*09c0*/  LEA R4, R8, UR4, 0x2 ;  /* 0x0000000408047c11 */ /* 0x001fce000f8e10ff */
.L_x_1196:
[----:B------:R-:W1:Y:S01]  /*09d0*/  LDS R11, [R4] ;  /* 0x00000000040b7984 */ /* 0x000e620000000800 */
[----:B------:R-:W-:Y:S01]  /*09e0*/  VIADD R3, R3, 0xffffffff ;  /* 0xffffffff03037836 */ /* 0x000fe20000000000 */
[----:B------:R-:W-:-:S04]  /*09f0*/  IADD3 R2, R2, 0x80, RZ ;  /* 0x0000008002027810 */ /* 0x000fc80007ffe0ff */
        /* <DEDUP_REMOVED lines=8> */
.L_x_1195:
[----:B------:R-:W-:Y:S05]  /*0a80*/  BSYNC B1 ;  /* 0x0000000000017941 */ /* 0x000fea0003800000 */
.L_x_1194:
        /* <DEDUP_REMOVED lines=14> */
.L_x_1199:
[----:B------:R-:W1:Y:S01]  /*0b70*/  LDS R25, [R3+-0x200] ;  /* 0xfffe000003197984 */ /* 0x000e620000000800 */
[----:B------:R-:W-:-:S03]  /*0b80*/  VIADD R2, R2, 0x800 ;  /* 0x0000080002027836 */ /* 0x000fc60000000000 */
[----:B------:R-:W2:Y:S02]  /*0b90*/  LDS R21, [R3+-0x400] ;  /* 0xfffc000003157984 */ /* 0x000ea40000000800 */
[----:B------:R-:W-:Y:S02]  /*0ba0*/  ISETP.GE.AND P2, PT, R2, R11, PT ;  /* 0x0000000b0200720c */ /* 0x000fe40003f46270 */
[----:B------:R-:W3:Y:S04]  /*0bb0*/  LDS R17, [R3+0x400] ;  /* 0x0004000003117984 */ /* 0x000ee80000000800 */
[----:B------:R-:W4:Y:S04]  /*0bc0*/  LDS R29, [R3] ;  /* 0x00000000031d7984 */ /* 0x000f280000000800 */
[----:B------:R-:W5:Y:S04]  /*0bd0*/  LDS R13, [R3+0x600] ;  /* 0x00060000030d7984 */ /* 0x000f680000000800 */
[----:B------:R-:W5:Y:S04]  /*0be0*/  LDS R14, [R3+0x200] ;  /* 0x00020000030e7984 */ /* 0x000f680000000800 */
[----:B------:R-:W5:Y:S04]  /*0bf0*/  LDS R15, [R3+0x800] ;  /* 0x00080000030f7984 */ /* 0x000f680000000800 */
[----:B------:R-:W5:Y:S04]  /*0c00*/  LDS R27, [R3+0xc00] ;  /* 0x000c0000031b7984 */ /* 0x000f680000000800 */
[----:B------:R-:W5:Y:S01]  /*0c10*/  LDS R23, [R3+0xa00] ;  /* 0x000a000003177984 */ /* 0x000f620000000800 */
[C---:B-1----:R-:W-:Y:S01]  /*0c20*/  FADD.FTZ R25, -R0.reuse, R25 ;  /* 0x0000001900197221 */ /* 0x042fe20000010100 */
[----:B--2---:R-:W-:-:S03]  /*0c30*/  FADD.FTZ R21, -R0, R21 ;  /* 0x0000001500157221 */ /* 0x004fc60000010100 */
[----:B0-----:R-:W-:Y:S02]  /*0c40*/  FMUL.FTZ R4, R25, 1.4426950216293334961 ;  /* 0x3fb8aa3b19047820 */ /* 0x001fe40000410000 */
[----:B------:R-:W0:Y:S01]  /*0c50*/  LDS R25, [R3+0xe00] ;  /* 0x000e000003197984 */ /* 0x000e220000000800 */
[----:B------:R-:W-:Y:S01]  /*0c60*/  FMUL.FTZ R24, R21, 1.4426950216293334961 ;  /* 0x3fb8aa3b15187820 */ /* 0x000fe20000410000 */
[C---:B---3--:R-:W-:Y:S02]  /*0c70*/  FADD.FTZ R16, -R0.reuse, R17 ;  /* 0x0000001100107221 */ /* 0x048fe40000010100 */
[----:B------:R-:W1:Y:S01]  /*0c80*/  LDS R21, [R3+0x1000] ;  /* 0x0010000003157984 */ /* 0x000e620000000800 */
[----:B----4-:R-:W-:Y:S01]  /*0c90*/  FADD.FTZ R29, -R0, R29 ;  /* 0x0000001d001d7221 */ /* 0x010fe20000010100 */
[----:B------:R-:W2:Y:S01]  /*0ca0*/  MUFU.EX2 R4, R4 ;  /* 0x0000000400047308 */ /* 0x000ea20000000800 */
[----:B------:R-:W-:Y:S01]  /*0cb0*/  FMUL.FTZ R16, R16, 1.4426950216293334961 ;  /* 0x3fb8aa3b10107820 */ /* 0x000fe20000410000 */
[----:B------:R-:W3:Y:S01]  /*0cc0*/  LDS R17, [R3+0x1200] ;  /* 0x0012000003117984 */ /* 0x000ee20000000800 */
[----:B-----5:R-:W-:Y:S01]  /*0cd0*/  FADD.FTZ R18, -R0, R13 ;  /* 0x0000000d00127221 */ /* 0x020fe20000010100 */
[----:B------:R-:W-:-:S02]  /*0ce0*/  FMUL.FTZ R12, R29, 1.4426950216293334961 ;  /* 0x3fb8aa3b1d0c7820 */ /* 0x000fc40000410000 */
[----:B------:R-:W-:Y:S01]  /*0cf0*/  LDS R13, [R3+0x1400] ;  /* 0x00140000030d7984 */ /* 0x000fe20000000800 */
[----:B------:R-:W-:Y:S01]  /*0d00*/  FADD.FTZ R14, -R0, R14 ;  /* 0x0000000e000e7221 */ /* 0x000fe20000010100 */
        /* <DEDUP_REMOVED lines=20> */
[C---:B0-----:R-:W-:Y:S01]  /*0e50*/  FADD.FTZ R25, -R0.reuse, R25 ;  /* 0x0000001900197221 */ /* 0x041fe20000010100 */
[----:B------:R0:W-:Y:S01]  /*0e60*/  STS [R3], R12 ;  /* 0x0000000c03007388 */ /* 0x0001e20000000800 */
[----:B-1----:R-:W-:-:S02]  /*0e70*/  FADD.FTZ R21, -R0, R21 ;  /* 0x0000001500157221 */ /* 0x002fc40000010100 */
[----:B------:R-:W-:Y:S02]  /*0e80*/  FMUL.FTZ R25, R25, 1.4426950216293334961 ;  /* 0x3fb8aa3b19197820 */ /* 0x000fe40000410000 */
[----:B------:R-:W1:Y:S01]  /*0e90*/  MUFU.EX2 R18, R18 ;  /* 0x0000001200127308 */ /* 0x000e620000000800 */
        /* <DEDUP_REMOVED lines=9> */
[----:B-1----:R-:W-:Y:S01]  /*0f30*/  FADD.FTZ R19, R19, R18 ;  /* 0x0000001213137221 */ /* 0x002fe20000010000 */
        /* <DEDUP_REMOVED lines=9> */
[----:B-1----:R-:W-:Y:S01]  /*0fd0*/  FADD.FTZ R29, -R0, R15 ;  /* 0x0000000f001d7221 */ /* 0x002fe20000010100 */
[----:B-----5:R-:W-:Y:S01]  /*0fe0*/  FADD.FTZ R19, R19, R22 ;  /* 0x0000001613137221 */ /* 0x020fe20000010000 */
[----:B------:R-:W-:Y:S02]  /*0ff0*/  STS [R3+0xa00], R22 ;  /* 0x000a001603007388 */ /* 0x000fe40000000800 */
[----:B------:R-:W-:-:S03]  /*1000*/  FMUL.FTZ R29, R29, 1.4426950216293334961 ;  /* 0x3fb8aa3b1d1d7820 */ /* 0x000fc60000410000 */
[----:B------:R1:W0:Y:S01]  /*1010*/  MUFU.EX2 R28, R21 ;  /* 0x00000015001c7308 */ /* 0x0002220000000800 */
[----:B--2---:R-:W-:Y:S01]  /*1020*/  FADD.FTZ R19, R19, R24 ;  /* 0x0000001813137221 */ /* 0x004fe20000010000 */
[----:B------:R-:W-:Y:S06]  /*1030*/  STS [R3+0xc00], R24 ;  /* 0x000c001803007388 */ /* 0x000fec0000000800 */
[----:B------:R-:W2:Y:S01]  /*1040*/  MUFU.EX2 R4, R4 ;  /* 0x0000000400047308 */ /* 0x000ea20000000800 */
[----:B-1----:R-:W-:Y:S01]  /*1050*/  FADD.FTZ R21, -R0, R13 ;  /* 0x0000000d00157221 */ /* 0x002fe20000010100 */
[----:B---3--:R-:W-:Y:S01]  /*1060*/  FADD.FTZ R19, R19, R26 ;  /* 0x0000001a13137221 */ /* 0x008fe20000010000 */
[----:B------:R-:W-:Y:S02]  /*1070*/  STS [R3+0xe00], R26 ;  /* 0x000e001a03007388 */ /* 0x000fe40000000800 */
[----:B------:R-:W-:-:S03]  /*1080*/  FMUL.FTZ R21, R21, 1.4426950216293334961 ;  /* 0x3fb8aa3b15157820 */ /* 0x000fc60000410000 */
[----:B------:R-:W1:Y:S01]  /*1090*/  MUFU.EX2 R13, R17 ;  /* 0x00000011000d7308 */ /* 0x000e620000000800 */
[----:B0-----:R-:W-:Y:S01]  /*10a0*/  FADD.FTZ R12, R19, R28 ;  /* 0x0000001c130c7221 */ /* 0x001fe20000010000 */
[----:B------:R-:W-:Y:S06]  /*10b0*/  STS [R3+0x1000], R28 ;  /* 0x0010001c03007388 */ /* 0x000fec0000000800 */
[----:B------:R-:W0:Y:S01]  /*10c0*/  MUFU.EX2 R15, R21 ;  /* 0x00000015000f7308 */ /* 0x000e220000000800 */
[----:B--2---:R-:W-:Y:S07]  /*10d0*/  STS [R3+0x1a00], R4 ;  /* 0x001a000403007388 */ /* 0x004fee0000000800 */
[----:B------:R-:W2:Y:S01]  /*10e0*/  MUFU.EX2 R17, R29 ;  /* 0x0000001d00117308 */ /* 0x000ea20000000800 */
[----:B-1----:R-:W-:Y:S01]  /*10f0*/  FADD.FTZ R12, R12, R13 ;  /* 0x0000000d0c0c7221 */ /* 0x002fe20000010000 */
[----:B------:R-:W-:Y:S06]  /*1100*/  STS [R3+0x1200], R13 ;  /* 0x0012000d03007388 */ /* 0x000fec0000000800 */
[----:B------:R-:W1:Y:S01]  /*1110*/  MUFU.EX2 R21, R23 ;  /* 0x0000001700157308 */ /* 0x000e620000000800 */
[----:B0-----:R-:W-:Y:S01]  /*1120*/  FADD.FTZ R12, R12, R15 ;  /* 0x0000000f0c0c7221 */ /* 0x001fe20000010000 */
[----:B------:R-:W-:Y:S03]  /*1130*/  STS [R3+0x1400], R15 ;  /* 0x0014000f03007388 */ /* 0x000fe60000000800 */
[----:B--2---:R-:W-:Y:S01]  /*1140*/  FADD.FTZ R12, R12, R17 ;  /* 0x000000110c0c7221 */ /* 0x004fe20000010000 */
[----:B------:R-:W-:Y:S03]  /*1150*/  STS [R3+0x1600], R17 ;  /* 0x0016001103007388 */ /* 0x000fe60000000800 */
[----:B-1----:R-:W-:Y:S01]  /*1160*/  FADD.FTZ R19, R12, R21 ;  /* 0x000000150c137221 */ /* 0x002fe20000010000 */
[----:B------:R0:W-:Y:S03]  /*1170*/  STS [R3+0x1800], R21 ;  /* 0x0018001503007388 */ /* 0x0001e60000000800 */
[----:B------:R-:W-:Y:S01]  /*1180*/  FADD.FTZ R19, R19, R4 ;  /* 0x0000000413137221 */ /* 0x000fe20000010000 */
[----:B0-----:R-:W-:Y:S01]  /*1190*/  IADD3 R3, R3, 0x2000, RZ ;  /* 0x0000200003037810 */ /* 0x001fe20007ffe0ff */
[----:B------:R-:W-:Y:S06]  /*11a0*/  @!P2 BRA `(.L_x_1199) ;  /* 0xfffffff80070a947 */ /* 0x000fec000383ffff */
.L_x_1198:
[----:B------:R-:W-:Y:S05]  /*11b0*/  BSYNC B1 ;  /* 0x0000000000017941 */ /* 0x000fea0003800000 */
.L_x_1197:
[----:B0-----:R-:W-:Y:S01]  /*11c0*/  IMAD.IADD R4, R9, 0x1, -R2 ;  /* 0x0000000109047824 */ /* 0x001fe200078e0a02 */
[----:B------:R-:W-:Y:S04]  /*11d0*/  BSSY B1, `(.L_x_1200) ;  /* 0x0000036000017945 */ /* 0x000fe80003800000 */
[----:B------:R-:W-:-:S13]  /*11e0*/  ISETP.GT.AND P2, PT, R4, 0x200, PT ;  /* 0x000002000400780c */ /* 0x000fda0003f44270 */
[----:B------:R-:W-:Y:S05]  /*11f0*/  @!P2 BRA `(.L_x_1201) ;  /* 0x0000000000cca947 */ /* 0x000fea0003800000 */
[----:B------:R-:W1:Y:S01]  /*1200*/  LDS R17, [R3+-0x400] ;  /* 0xfffc000003117984 */ /* 0x000e620000000800 */
        /* <DEDUP_REMOVED lines=50> */
.L_x_1201:
[----:B------:R-:W-:Y:S05]  /*1530*/  BSYNC B1 ;  /* 0x0000000000017941 */ /* 0x000fea0003800000 */
.L_x_1200:
        /* <DEDUP_REMOVED lines=9> */
[C---:B--2---:R-:W-:Y:S01]  /*15d0*/  FADD.FTZ R15, -R0.reuse, R15 ;  /* 0x0000000f000f7221 */ /* 0x044fe20000010100 */
[----:B------:R-:W-:Y:S02]  /*15e0*/  FMUL.FTZ R13, R13, 1.4426950216293334961 ;  /* 0x3fb8aa3b0d0d7820 */ /* 0x000fe40000410000 */
        /* <DEDUP_REMOVED lines=15> */
.L_x_1193:
[----:B------:R-:W-:Y:S05]  /*16e0*/  BSYNC B0 ;  /* 0x0000000000007941 */ /* 0x000fea0003800000 */
.L_x_1192:
[----:B-1-3--:R-:W1:Y:S01]  /*16f0*/  SHFL.BFLY PT, R0, R19, 0x10, 0x1f ;  /* 0x0e001f0013007f89 */ /* 0x00ae6200000e0000 */
[----:B------:R-:W-:Y:S01]  /*1700*/  LOP3.LUT P0, R12, R8, 0x1f, RZ, 0xc0, !PT ;  /* 0x0000001f080c7812 */ /* 0x000fe2000780c0ff */
[----:B------:R-:W-:Y:S03]  /*1710*/  BSSY B0, `(.L_x_1202) ;  /* 0x00000ab000007945 */ /* 0x000fe60003800000 */
[----:B------:R-:W-:-:S09]  /*1720*/  ISETP.GT.U32.AND P2, PT, R12, 0x3, PT ;  /* 0x000000030c00780c */ /* 0x000fd20003f44070 */
[----:B------:R-:W2:Y:S04]  /*1730*/  @!P0 S2R R14, SR_CgaCtaId ;  /* 0x00000000000e8919 */ /* 0x000ea80000008800 */
[----:B------:R-:W3:Y:S01]  /*1740*/  @!P2 S2R R16, SR_CgaCtaId ;  /* 0x000000000010a919 */ /* 0x000ee20000008800 */
[----:B------:R-:W-:-:S04]  /*1750*/  @!P2 MOV R15, 0x400 ;  /* 0x00000400000fa802 */ /* 0x000fc80000000f00 */
[----:B------:R-:W-:Y:S01]  /*1760*/  @!P2 IADD3 R15, R15, 0x180, RZ ;  /* 0x000001800f0fa810 */ /* 0x000fe20007ffe0ff */
[----:B-1----:R-:W-:-:S05]  /*1770*/  FADD.FTZ R0, R0, R19 ;  /* 0x0000001300007221 */ /* 0x002fca0000010000 */
[----:B------:R-:W1:Y:S01]  /*1780*/  SHFL.BFLY PT, R3, R0, 0x8, 0x1f ;  /* 0x0d001f0000037f89 */ /* 0x000e6200000e0000 */
[----:B---3--:R-:W-:Y:S01]  /*1790*/  @!P2 LEA R15, R16, R15, 0x18 ;  /* 0x0000000f100fa211 */ /* 0x008fe200078ec0ff */
[----:B-1----:R-:W-:Y:S01]  /*17a0*/  FADD.FTZ R3, R0, R3 ;  /* 0x0000000300037221 */ /* 0x002fe20000010000 */
[----:B------:R-:W-:Y:S02]  /*17b0*/  @!P0 MOV R0, 0x400 ;  /* 0x0000040000008802 */ /* 0x000fe40000000f00 */
[----:B------:R-:W-:Y:S02]  /*17c0*/  @!P2 LEA R12, R12, R15, 0x2 ;  /* 0x0000000f0c0ca211 */ /* 0x000fe400078e10ff */
[----:B------:R-:W1:Y:S01]  /*17d0*/  SHFL.BFLY PT, R2, R3, 0x4, 0x1f ;  /* 0x0c801f0003027f89 */ /* 0x000e6200000e0000 */
[----:B------:R-:W-:Y:S01]  /*17e0*/  @!P0 VIADD R13, R0, 0x180 ;  /* 0x00000180000d8836 */ /* 0x000fe20000000000 */
[----:B------:R-:W-:-:S04]  /*17f0*/  @!P0 SHF.R.U32.HI R0, RZ, 0x3, R8 ;  /* 0x00000003ff008819 */ /* 0x000fc80000011608 */
[----:B------:R-:W-:Y:S01]  /*1800*/  @!P0 LOP3.LUT R0, R0, 0x1ffffffc, RZ, 0xc0, !PT ;  /* 0x1ffffffc00008812 */ /* 0x000fe200078ec0ff */
[----:B-1----:R-:W-:Y:S01]  /*1810*/  FADD.FTZ R2, R3, R2 ;  /* 0x0000000203027221 */ /* 0x002fe20000010000 */
[----:B--2---:R-:W-:-:S04]  /*1820*/  @!P0 LEA R3, R14, R13, 0x18 ;  /* 0x0000000d0e038211 */ /* 0x004fc800078ec0ff */
[----:B------:R-:W1:Y:S01]  /*1830*/  SHFL.BFLY PT, R11, R2, 0x2, 0x1f ;  /* 0x0c401f00020b7f89 */ /* 0x000e6200000e0000 */
[----:B------:R-:W-:Y:S02]  /*1840*/  @!P0 IMAD.IADD R3, R3, 0x1, R0 ;  /* 0x0000000103038824 */ /* 0x000fe400078e0200 */
[----:B-1----:R-:W-:-:S05]  /*1850*/  FADD.FTZ R11, R2, R11 ;  /* 0x0000000b020b7221 */ /* 0x002fca0000010000 */
[----:B0-----:R-:W0:Y:S02]  /*1860*/  SHFL.BFLY PT, R4, R11, 0x1, 0x1f ;  /* 0x0c201f000b047f89 */ /* 0x001e2400000e0000 */
        /* <DEDUP_REMOVED lines=10> */
[-C--:B------:R-:W-:Y:S01]  /*1910*/  LOP3.LUT R2, RZ, R8.reuse, RZ, 0x33, !PT ;  /* 0x00000008ff027212 */ /* 0x080fe200078e33ff */
[----:B0-----:R-:W-:Y:S01]  /*1920*/  FADD.FTZ R0, R0, 9.9999999747524270788e-07 ;  /* 0x358637bd00007421 */ /* 0x001fe20000010000 */
[----:B------:R-:W-:Y:S01]  /*1930*/  BSSY B1, `(.L_x_1204) ;  /* 0x0000017000017945 */ /* 0x000fe20003800000 */
[----:B------:R-:W-:Y:S02]  /*1940*/  MOV R4, R8 ;  /* 0x0000000800047202 */ /* 0x000fe40000000f00 */
[----:B------:R-:W-:Y:S02]  /*1950*/  IMAD.IADD R2, R9, 0x1, R2 ;  /* 0x0000000109027824 */ /* 0x000fe400078e0202 */
[----:B------:R-:W0:Y:S03]  /*1960*/  MUFU.RCP R0, R0 ;  /* 0x0000000000007308 */ /* 0x000e260000001000 */
[----:B------:R-:W-:-:S02]  /*1970*/  LEA.HI R3, R2, 0x1, RZ, 0x19 ;  /* 0x0000000102037811 */ /* 0x000fc400078fc8ff */
[----:B------:R-:W-:Y:S02]  /*1980*/  ISETP.GE.U32.AND P1, PT, R2, 0x180, PT ;  /* 0x000001800200780c */ /* 0x000fe40003f26070 */
[----:B------:R-:W-:-:S13]  /*1990*/  LOP3.LUT P0, R3, R3, 0x3, RZ, 0xc0, !PT ;  /* 0x0000000303037812 */ /* 0x000fda000780c0ff */
[----:B0-----:R-:W-:Y:S05]  /*19a0*/  @!P0 BRA `(.L_x_1205) ;  /* 0x00000000003c8947 */ /* 0x001fea0003800000 */
[----:B------:R-:W0:Y:S01]  /*19b0*/  S2UR UR5, SR_CgaCtaId ;  /* 0x00000000000579c3 */ /* 0x000e220000008800 */
[----:B------:R-:W-:Y:S01]  /*19c0*/  UMOV UR4, 0x400 ;  /* 0x0000040000047882 */ /* 0x000fe20000000000 */
[----:B------:R-:W-:Y:S01]  /*19d0*/  IMAD.MOV.U32 R2, RZ, RZ, R3 ;  /* 0x000000ffff027224 */ /* 0x000fe200078e0003 */
[----:B------:R-:W-:Y:S01]  /*19e0*/  UIADD3 UR4, UR4, 0x1a0, URZ ;  /* 0x000001a004047890 */ /* 0x000fe2000fffe03f */
[----:B------:R-:W-:-:S03]  /*19f0*/  MOV R4, R8 ;  /* 0x0000000800047202 */ /* 0x000fc60000000f00 */
[----:B0-----:R-:W-:-:S06]  /*1a00*/  ULEA UR4, UR5, UR4, 0x18 ;  /* 0x0000000405047291 */ /* 0x001fcc000f8ec03f */
[----:B------:R-:W-:-:S07]  /*1a10*/  LEA R3, R8, UR4, 0x2 ;  /* 0x0000000408037c11 */ /* 0x000fce000f8e10ff */
.L_x_1206:
        /* <DEDUP_REMOVED lines=8> */
.L_x_1205:
[----:B------:R-:W-:Y:S05]  /*1aa0*/  BSYNC B1 ;  /* 0x0000000000017941 */ /* 0x000fea0003800000 */
.L_x_1204:
        /* <DEDUP_REMOVED lines=14> */
.L_x_1209:
        /* <DEDUP_REMOVED lines=52> */
.L_x_1208:
[----:B------:R-:W-:Y:S05]  /*1ed0*/  BSYNC B1 ;  /* 0x0000000000017941 */ /* 0x000fea0003800000 */
.L_x_1207:
        /* <DEDUP_REMOVED lines=31> */
.L_x_1211:
[----:B------:R-:W-:Y:S05]  /*20d0*/  BSYNC B1 ;  /* 0x0000000000017941 */ /* 0x000fea0003800000 */
.L_x_1210:
        /* <DEDUP_REMOVED lines=14> */
.L_x_1203:
[----:B------:R-:W-:Y:S05]  /*21c0*/  BSYNC B0 ;  /* 0x0000000000007941 */ /* 0x000fea0003800000 */
.L_x_1202:
[----:B------:R-:W2:Y:S08]  /*21d0*/  S2UR UR5, SR_CgaCtaId ;  /* 0x00000000000579c3 */ /* 0x000eb00000008800 */
[----:B------:R-:W-:Y:S01]  /*21e0*/  BAR.SYNC.DEFER_BLOCKING 0x0 ;  /* 0x0000000000007b1d */ /* 0x000fe20000010000 */
[C---:B0-----:R-:W-:Y:S01]  /*21f0*/  LOP3.LUT R0, R10.reuse, 0x1, RZ, 0xc0, !PT ;  /* 0x000000010a007812 */ /* 0x041fe200078ec0ff */
[----:B------:R-:W-:Y:S01]  /*2200*/  HFMA2.MMA R25, -RZ, RZ, 0, 0 ;  /* 0x00000000ff197435 */ /* 0x000fe200000001ff */
[----:B------:R-:W-:Y:S01]  /*2210*/  LEA.HI R12, R10, R10, RZ, 0x1 ;  /* 0x0000000a0a0c7211 */ /* 0x000fe200078f08ff */
[----:B------:R-:W-:Y:S01]  /*2220*/  IMAD.MOV.U32 R14, RZ, RZ, RZ ;  /* 0x000000ffff0e7224 */ /* 0x000fe200078e00ff */
[----:B------:R-:W-:Y:S01]  /*2230*/  ISETP.NE.AND P0, PT, R0, RZ, PT ;  /* 0x000000ff0000720c */ /* 0x000fe20003f05270 */
[----:B------:R-:W-:Y:S01]  /*2240*/  UMOV UR4, 0x400 ;  /* 0x0000040000047882 */ /* 0x000fe20000000000 */
[----:B------:R-:W-:Y:S01]  /*2250*/  LOP3.LUT R0, R8, 0xffffffc0, RZ, 0xc0, !PT ;  /* 0xffffffc008007812 */ /* 0x000fe200078ec0ff */
[----:B------:R-:W-:Y:S01]  /*2260*/  UIADD3 UR4, UR4, 0x1a0, URZ ;  /* 0x000001a004047890 */ /* 0x000fe2000fffe03f */
[----:B------:R-:W-:Y:S01]  /*2270*/  SHF.R.S32.HI R12, RZ, 0x1, R12 ;  /* 0x00000001ff0c7819 */ /* 0x000fe2000001140c */
[----:B------:R-:W-:Y:S01]  /*2280*/  BSSY B0, `(.L_x_1212) ;  /* 0x000001f000007945 */ /* 0x000fe20003800000 */
[----:B------:R-:W-:-:S02]  /*2290*/  ISETP.NE.OR P5, PT, R0, 0x40, P0 ;  /* 0x000000400000780c */ /* 0x000fc400007a5670 */
[----:B------:R-:W-:Y:S02]  /*22a0*/  CS2R R20, SRZ ;  /* 0x0000000000147805 */ /* 0x000fe4000001ff00 */
[C---:B-1----:R-:W-:Y:S01]  /*22b0*/  IADD3 R3, R8.reuse, 0x1f, RZ ;  /* 0x0000001f08037810 */ /* 0x042fe20007ffe0ff */
[----:B------:R-:W-:Y:S01]  /*22c0*/  IMAD R4, R7, 0xc0, R12 ;  /* 0x000000c007047824 */ /* 0x000fe200078e020c */
[----:B------:R-:W-:Y:S01]  /*22d0*/  LOP3.LUT R2, R8, 0xffffffe0, RZ, 0xc0, !PT ;  /* 0xffffffe008027812 */ /* 0x000fe200078ec0ff */
[----:B------:R-:W-:Y:S01]  /*22e0*/  IMAD.MOV.U32 R23, RZ, RZ, RZ ;  /* 0x000000ffff177224 */ /* 0x000fe200078e00ff */
[----:B------:R-:W-:Y:S01]  /*22f0*/  BAR.SYNC.DEFER_BLOCKING 0x0 ;  /* 0x0000000000007b1d */ /* 0x000fe20000010000 */
[----:B--2---:R-:W-:Y:S01]  /*2300*/  ULEA UR4, UR5, UR4, 0x18 ;  /* 0x0000000405047291 */ /* 0x004fe2000f8ec03f */
[----:B------:R-:W-:Y:S02]  /*2310*/  ISETP.GT.U32.AND P3, PT, R3, 0x3e, PT ;  /* 0x0000003e0300780c */ /* 0x000fe40003f64070 */
[----:B------:R-:W-:-:S02]  /*2320*/  CS2R R18, SRZ ;  /* 0x0000000000127805 */ /* 0x000fc4000001ff00 */
[----:B------:R-:W-:Y:S02]  /*2330*/  ISETP.NE.OR P4, PT, R2, 0x20, P0 ;  /* 0x000000200200780c */ /* 0x000fe40000785670 */
[----:B------:R-:W-:Y:S02]  /*2340*/  CS2R R2, SRZ ;  /* 0x0000000000027805 */ /* 0x000fe4000001ff00 */
[----:B------:R-:W-:Y:S02]  /*2350*/  ISETP.GT.OR P1, PT, R8, 0x3f, P0 ;  /* 0x0000003f0800780c */ /* 0x000fe40000724670 */
[----:B------:R-:W-:Y:S02]  /*2360*/  LEA R4, R4, UR4, 0x2 ;  /* 0x0000000404047c11 */ /* 0x000fe4000f8e10ff */
[----:B------:R-:W-:Y:S02]  /*2370*/  ISETP.GT.OR P2, PT, R8, 0x1f, P0 ;  /* 0x0000001f0800780c */ /* 0x000fe40000744670 */
[----:B------:R-:W-:-:S02]  /*2380*/  CS2R R8, SRZ ;  /* 0x0000000000087805 */ /* 0x000fc4000001ff00 */
[----:B------:R-:W-:Y:S01]  /*2390*/  MOV R0, RZ ;  /* 0x000000ff00007202 */ /* 0x000fe20000000f00 */
        /* <DEDUP_REMOVED lines=13> */
.L_x_1213:
[----:B------:R-:W-:Y:S05]  /*2470*/  BSYNC B0 ;  /* 0x0000000000007941 */ /* 0x000fea0003800000 */
.L_x_1212:
        /* <DEDUP_REMOVED lines=27> */
.L_x_1215:
[----:B------:R-:W-:Y:S05]  /*2630*/  BSYNC B0 ;  /* 0x0000000000007941 */ /* 0x000fea0003800000 */
.L_x_1214:
        /* <DEDUP_REMOVED lines=15> */
.L_x_1217:
[----:B------:R-:W-:Y:S05]  /*2730*/  BSYNC B0 ;  /* 0x0000000000007941 */ /* 0x000fea0003800000 */
.L_x_1216:
        /* <DEDUP_REMOVED lines=27> */
.L_x_1219:
[----:B------:R-:W-:Y:S05]  /*28f0*/  BSYNC B0 ;  /* 0x0000000000007941 */ /* 0x000fea0003800000 */
.L_x_1218:
        /* <DEDUP_REMOVED lines=19> */
[C---:B------:R-:W-:Y:S01]  /*2a30*/  IADD3 R6, R12.reuse, 0x20, RZ ;  /* 0x000000200c067810 */ /* 0x040fe20007ffe0ff */
[C---:B------:R-:W-:Y:S01]  /*2a40*/  VIADD R27, R12.reuse, 0x70 ;  /* 0x000000700c1b7836 */ /* 0x040fe20000000000 */
[----:B------:R-:W-:Y:S02]  /*2a50*/  LEA.HI.X.SX32 R10, R12, R24, 0x1, P0 ;  /* 0x000000180c0a7211 */ /* 0x000fe400000f0eff */
[C---:B01----:R-:W-:Y:S02]  /*2a60*/  LEA R4, P0, R5.reuse, UR4, 0x1 ;  /* 0x0000000405047c11 */ /* 0x043fe4000f8008ff */
[-C--:B------:R-:W-:Y:S02]  /*2a70*/  IADD3 R11, P1, R6, R17.reuse, RZ ;  /* 0x00000011060b7210 */ /* 0x080fe40007f3e0ff */
[----:B------:R-:W-:Y:S01]  /*2a80*/  LEA.HI.X R5, R5, UR5, R10, 0x1, P0 ;  /* 0x0000000505057c11 */ /* 0x000fe200080f0c0a */
[----:B------:R-:W-:Y:S01]  /*2a90*/  VIADD R10, R12, 0x30 ;  /* 0x000000300c0a7836 */ /* 0x000fe20000000000 */
[----:B------:R-:W-:-:S02]  /*2aa0*/  IADD3 R7, P0, R16, R17, RZ ;  /* 0x0000001110077210 */ /* 0x000fc40007f1e0ff */
[----:B------:R-:W-:Y:S02]  /*2ab0*/  F2FP.BF16.F32.PACK_AB R13, R9, R8 ;  /* 0x00000008090d723e */ /* 0x000fe400000010ff */
[----:B------:R-:W-:Y:S02]  /*2ac0*/  IADD3 R15, P2, R10, R17, RZ ;  /* 0x000000110a0f7210 */ /* 0x000fe40007f5e0ff */
[-C--:B------:R-:W-:Y:S01]  /*2ad0*/  LEA.HI.X.SX32 R16, R16, R24.reuse, 0x1, P0 ;  /* 0x0000001810107211 */ /* 0x080fe200000f0eff */
[----:B------:R0:W-:Y:S01]  /*2ae0*/  STG.E.U16 desc[UR36][R4.64], R13 ;  /* 0x0000000d04007986 */ /* 0x0001e2000c101524 */
[----:B------:R-:W-:Y:S02]  /*2af0*/  LEA.HI.X.SX32 R26, R6, R24, 0x1, P1 ;  /* 0x00000018061a7211 */ /* 0x000fe400008f0eff */
[----:B------:R-:W-:Y:S02]  /*2b00*/  LEA R6, P0, R7, UR4, 0x1 ;  /* 0x0000000407067c11 */ /* 0x000fe4000f8008ff */
[----:B------:R-:W-:-:S02]  /*2b10*/  LEA R8, P1, R11, UR4, 0x1 ;  /* 0x000000040b087c11 */ /* 0x000fc4000f8208ff */
[----:B------:R-:W-:Y:S02]  /*2b20*/  LEA.HI.X.SX32 R22, R10, R24, 0x1, P2 ;  /* 0x000000180a167211 */ /* 0x000fe400010f0eff */
[----:B------:R-:W-:Y:S02]  /*2b30*/  F2FP.BF16.F32.PACK_AB R3, R14, R3 ;  /* 0x000000030e03723e */ /* 0x000fe400000010ff */
[----:B------:R-:W-:Y:S01]  /*2b40*/  LEA R10, P2, R15, UR4, 0x1 ;  /* 0x000000040f0a7c11 */ /* 0x000fe2000f8408ff */
[C---:B0-----:R-:W-:Y:S01]  /*2b50*/  VIADD R4, R12.reuse, 0xb0 ;  /* 0x000000b00c047836 */ /* 0x041fe20000000000 */
[----:B------:R-:W-:Y:S01]  /*2b60*/  LEA.HI.X R7, R7, UR5, R16, 0x1, P0 ;  /* 0x0000000507077c11 */ /* 0x000fe200080f0c10 */
[C---:B------:R-:W-:Y:S01]  /*2b70*/  VIADD R16, R12.reuse, 0x90 ;  /* 0x000000900c107836 */ /* 0x040fe20000000000 */
[----:B------:R-:W-:Y:S02]  /*2b80*/  PRMT R29, R13, 0x7632, R29 ;  /* 0x000076320d1d7816 */ /* 0x000fe4000000001d */
[----:B------:R-:W-:Y:S01]  /*2b90*/  LEA.HI.X R9, R11, UR5, R26, 0x1, P1 ;  /* 0x000000050b097c11 */ /* 0x000fe200088f0c1a */
[----:B------:R-:W-:Y:S01]  /*2ba0*/  VIADD R26, R12, 0x50 ;  /* 0x000000500c1a7836 */ /* 0x000fe20000000000 */
[----:B------:R-:W-:Y:S01]  /*2bb0*/  PRMT R5, R3, 0x7610, R5 ;  /* 0x0000761003057816 */ /* 0x000fe20000000005 */
[----:B------:R0:W-:Y:S01]  /*2bc0*/  STG.E.U16 desc[UR36][R6.64], R29 ;  /* 0x0000001d06007986 */ /* 0x0001e2000c101524 */
[----:B------:R-:W-:-:S02]  /*2bd0*/  LEA.HI.X R11, R15, UR5, R22, 0x1, P2 ;  /* 0x000000050f0b7c11 */ /* 0x000fc400090f0c16 */
[----:B------:R-:W-:Y:S01]  /*2be0*/  PRMT R3, R3, 0x7632, R3 ;  /* 0x0000763203037816 */ /* 0x000fe20000000003 */
[----:B------:R-:W-:Y:S01]  /*2bf0*/  STG.E.U16 desc[UR36][R8.64], R5 ;  /* 0x0000000508007986 */ /* 0x000fe2000c101524 */
[----:B------:R-:W-:Y:S02]  /*2c00*/  IADD3 R15, R12, 0x40, RZ ;  /* 0x000000400c0f7810 */ /* 0x000fe40007ffe0ff */
[----:B------:R-:W-:Y:S01]  /*2c10*/  IADD3 R13, P0, R16, R17, RZ ;  /* 0x00000011100d7210 */ /* 0x000fe20007f1e0ff */
[----:B------:R1:W-:Y:S01]  /*2c20*/  STG.E.U16 desc[UR36][R10.64], R3 ;  /* 0x000000030a007986 */ /* 0x0003e2000c101524 */
[C---:B------:R-:W-:Y:S02]  /*2c30*/  IADD3 R28, R12.reuse, 0x60, RZ ;  /* 0x000000600c1c7810 */ /* 0x040fe40007ffe0ff */
[C---:B------:R-:W-:Y:S02]  /*2c40*/  IADD3 R14, R12.reuse, 0x80, RZ ;  /* 0x000000800c0e7810 */ /* 0x040fe40007ffe0ff */
[----:B------:R-:W-:-:S02]  /*2c50*/  IADD3 R22, R12, 0xa0, RZ ;  /* 0x000000a00c167810 */ /* 0x000fc40007ffe0ff */
[-C--:B------:R-:W-:Y:S02]  /*2c60*/  LEA.HI.X.SX32 R16, R16, R24.reuse, 0x1, P0 ;  /* 0x0000001810107211 */ /* 0x080fe400000f0eff */
[----:B------:R-:W-:Y:S02]  /*2c70*/  F2FP.BF16.F32.PACK_AB R25, R2, R25 ;  /* 0x000000190219723e */ /* 0x000fe400000010ff */
[-C--:B0-----:R-:W-:Y:S02]  /*2c80*/  IADD3 R7, P3, R28, R17.reuse, RZ ;  /* 0x000000111c077210 */ /* 0x081fe40007f7e0ff */
[CC--:B-1----:R-:W-:Y:S02]  /*2c90*/  IADD3 R3, P5, R15.reuse, R17.reuse, RZ ;  /* 0x000000110f037210 */ /* 0x0c2fe40007fbe0ff */
[----:B------:R-:W-:Y:S02]  /*2ca0*/  IADD3 R5, P4, R26, R17, RZ ;  /* 0x000000111a057210 */ /* 0x000fe40007f9e0ff */
[----:B------:R-:W-:-:S02]  /*2cb0*/  LEA.HI.X.SX32 R6, R15, R24, 0x1, P5 ;  /* 0x000000180f067211 */ /* 0x000fc400028f0eff */
[----:B------:R-:W-:Y:S02]  /*2cc0*/  LEA R2, P0, R3, UR4, 0x1 ;  /* 0x0000000403027c11 */ /* 0x000fe4000f8008ff */
[-C--:B------:R-:W-:Y:S02]  /*2cd0*/  IADD3 R9, P2, R27, R17.reuse, RZ ;  /* 0x000000111b097210 */ /* 0x080fe40007f5e0ff */
[-C--:B------:R-:W-:Y:S02]  /*2ce0*/  IADD3 R11, P1, R14, R17.reuse, RZ ;  /* 0x000000110e0b7210 */ /* 0x080fe40007f3e0ff */
[-C--:B------:R-:W-:Y:S02]  /*2cf0*/  IADD3 R15, P5, R22, R17.reuse, RZ ;  /* 0x00000011160f7210 */ /* 0x080fe40007fbe0ff */
        /* <DEDUP_REMOVED lines=38> */
.L_x_1190:
        /* <DEDUP_REMOVED lines=16> */
.L_x_1220:
[----:B------:R-:W-:Y:S05]  /*3060*/  EXIT ;  /* 0x000000000000794d */ /* 0x000fea0003800000 */
.L_x_1191:
[----:B------:R-:W-:Y:S01]  /*3070*/  HFMA2.MMA R11, -RZ, RZ, 0, 1.847743988037109375e-06 ;  /* 0x0000001fff0b7435 */ /* 0x000fe200000001ff */
[----:B------:R-:W-:Y:S01]  /*3080*/  IMAD.MOV.U32 R12, RZ, RZ, 0x10 ;  /* 0x00000010ff0c7424 */ /* 0x000fe200078e00ff */
[----:B------:R-:W-:Y:S01]  /*3090*/  MOV R2, 0xff7fffff ;  /* 0xff7fffff00027802 */ /* 0x000fe20000000f00 */
[----:B------:R-:W-:-:S08]  /*30a0*/  IMAD.MOV.U32 R15, RZ, RZ, -0x1 ;  /* 0xffffffffff0f7424 */ /* 0x000fd000078e00ff */
[----:B------:R-:W-:Y:S05]  /*30b0*/  WARPSYNC.COLLECTIVE R15, `(.L_x_1221) ;  /* 0x000000000f087348 */ /* 0x000fea0003c00000 */
[----:B------:R0:W1:Y:S02]  /*30c0*/  SHFL.BFLY P6, R14, R13, R12, R11 ;  /* 0x0c00000c0d0e7389 */ /* 0x00006400000c000b */
[----:B01----:R-:W-:Y:S01]  /*30d0*/  ENDCOLLECTIVE ;  /* 0x000000000000791b */ /* 0x003fe20003800000 */
.L_x_1221:
[----:B------:R-:W-:Y:S01]  /*30e0*/  IMAD.MOV.U32 R12, RZ, RZ, 0x8 ;  /* 0x00000008ff0c7424 */ /* 0x000fe200078e00ff */
[----:B------:R-:W-:-:S04]  /*30f0*/  FMNMX.FTZ R0, R14, -3.40282346638528859812e+38, !PT ;  /* 0xff7fffff0e007809 */ /* 0x000fc80007810000 */
[----:B------:R-:W-:-:S07]  /*3100*/  MOV R13, R0 ;  /* 0x00000000000d7202 */ /* 0x000fce0000000f00 */
[----:B------:R-:W-:Y:S05]  /*3110*/  WARPSYNC.COLLECTIVE R15, `(.L_x_1222) ;  /* 0x000000000f087348 */ /* 0x000fea0003c00000 */
[----:B------:R0:W1:Y:S02]  /*3120*/  SHFL.BFLY P6, R14, R13, R12, R11 ;  /* 0x0c00000c0d0e7389 */ /* 0x00006400000c000b */
[----:B01----:R-:W-:Y:S01]  /*3130*/  ENDCOLLECTIVE ;  /* 0x000000000000791b */ /* 0x003fe20003800000 */
.L_x_1222:
[----:B------:R-:W-:Y:S01]  /*3140*/  IMAD.MOV.U32 R12, RZ, RZ, 0x4 ;  /* 0x00000004ff0c7424 */ /* 0x000fe200078e00ff */
[----:B------:R-:W-:-:S04]  /*3150*/  FMNMX.FTZ R3, R0, R14, !PT ;  /* 0x0000000e00037209 */ /* 0x000fc80007810000 */
[----:B------:R-:W-:-:S07]  /*3160*/  MOV R13, R3 ;  /* 0x00000003000d7202 */ /* 0x000fce0000000f00 */
[----:B------:R-:W-:Y:S05]  /*3170*/  WARPSYNC.COLLECTIVE R15, `(.L_x_1223) ;  /* 0x000000000f087348 */ /* 0x000fea0003c00000 */
[----:B------:R0:W1:Y:S02]  /*3180*/  SHFL.BFLY P6, R14, R13, R12, R11 ;  /* 0x0c00000c0d0e7389 */ /* 0x00006400000c000b */
[----:B01----:R-:W-:Y:S01]  /*3190*/  ENDCOLLECTIVE ;  /* 0x000000000000791b */ /* 0x003fe20003800000 */
.L_x_1223:
[----:B------:R-:W-:Y:S01]  /*31a0*/  IMAD.MOV.U32 R12, RZ, RZ, 0x2 ;  /* 0x00000002ff0c7424 */ /* 0x000fe200078e00ff */
[----:B------:R-:W-:-:S04]  /*31b0*/  FMNMX.FTZ R4, R3, R14, !PT ;  /* 0x0000000e03047209 */ /* 0x000fc80007810000 */
[----:B------:R-:W-:-:S07]  /*31c0*/  MOV R13, R4 ;  /* 0x00000004000d7202 */ /* 0x000fce0000000f00 */
[----:B------:R-:W-:Y:S05]  /*31d0*/  WARPSYNC.COLLECTIVE R15, `(.L_x_1224) ;  /* 0x000000000f087348 */ /* 0x000fea0003c00000 */
[----:B------:R0:W1:Y:S02]  /*31e0*/  SHFL.BFLY P6, R14, R13, R12, R11 ;  /* 0x0c00000c0d0e7389 */ /* 0x00006400000c000b */
[----:B01----:R-:W-:Y:S01]  /*31f0*/  ENDCOLLECTIVE ;  /* 0x000000000000791b */ /* 0x003fe20003800000 */
.L_x_1224:
[----:B------:R-:W-:Y:S05]  /*3200*/  BRA `(.L_x_1225) ;  /* 0xffffffd400487947 */ /* 0x000fea000383ffff */
.L_x_1226:
        /* <DEDUP_REMOVED lines=15> */
.L_x_28045:


//--------------------- .text._ZN4vllm25paged_attention_v1_kernelI13__nv_bfloat16hLi128ELi16ELi128ELNS_18Fp8KVCacheDataTypeE2ELb0EEEvPT_PKS3_PKT0_S9_ifPKiSB_iPKfiiiSD_SD_iiiii --------------------------
	.section	.text._ZN4vllm25paged_attention_v1_kernelI13__nv_bfloat16hLi128ELi16ELi128ELNS_18Fp8KVCacheDataTypeE2ELb0EEEvPT_PKS3_PKT0_S9_ifPKiSB_iPKfiiiSD_SD_iiiii,"ax",@progbits
	.align	128
        .global         _ZN4vllm25paged_attention_v1_kernelI13__nv_bfloat16hLi128ELi16ELi128ELNS_18Fp8KVCacheDataTypeE2ELb0EEEvPT_PKS3_PKT0_S9_ifPKiSB_iPKfiiiSD_SD_iiiii
        .type           _ZN4vllm25paged_attention_v1_kernelI13__nv_bfloat16hLi128ELi16ELi128ELNS_18Fp8KVCacheDataTypeE2ELb0EEEvPT_PKS3_PKT0_S9_ifPKiSB_iPKfiiiSD_SD_iiiii,@function
        .size           _ZN4vllm25paged_attention_v1_kernelI13__nv_bfloat16hLi128ELi16ELi128ELNS_18Fp8KVCacheDataTypeE2ELb0EEEvPT_PKS3_PKT0_S9_ifPKiSB_iPKfiiiSD_SD_iiiii,(.L_x_28046 - _ZN4vllm25paged_attention_v1_kernelI13__nv_bfloat16hLi128ELi16ELi128ELNS_18Fp8KVCacheDataTypeE2ELb0EEEvPT_PKS3_PKT0_S9_ifPKiSB_iPKfiiiSD_SD_iiiii)
        .other          _ZN4vllm25paged_attention_v1_kernelI13__nv_bfloat16hLi128ELi16ELi128ELNS_18Fp8KVCacheDataTypeE2ELb0EEEvPT_PKS3_PKT0_S9_ifPKiSB_iPKfiiiSD_SD_iiiii,@"STO_CUDA_ENTRY STV_DEFAULT"
_ZN4vllm25paged_attention_v1_kernelI13__nv_bfloat16hLi128ELi16ELi128ELNS_18Fp8KVCacheDataTypeE2ELb0EEEvPT_PKS3_PKT0_S9_ifPKiSB_iPKfiiiSD_SD_iiiii:
.text._ZN4vllm25paged_attention_v1_kernelI13__nv_bfloat16hLi128ELi16ELi128ELNS_18Fp8KVCacheDataTypeE2ELb0EEEvPT_PKS3_PKT0_S9_ifPKiSB_iPKfiiiSD_SD_iiiii:
        /* <DEDUP_REMOVED lines=12> */
[----:B------:R-:W-:-:S05]  /*00c0*/  LOP3.LUT R10, R4, 0xffffffe0, RZ, 0xc0, !PT ;  /* 0xffffffe0040a7812 */ /* 0x000fca00078ec0ff */
[----:B------:R-:W-:Y:S02]  /*00d0*/  IMAD.IADD R10, R7, 0x1, -R10 ;  /* 0x00000001070a7824 */ /* 0x000fe400078e0a0a */
[----:B--2---:R-:W-:-:S05]  /*00e0*/  VIADD R0, R2, 0xf ;  /* 0x0000000f02007836 */ /* 0x004fca0000000000 */
[----:B------:R-:W-:-:S04]  /*00f0*/  SHF.R.S32.HI R9, RZ, 0x1f, R0 ;  /* 0x0000001fff097819 */ /* 0x000fc80000011400 */
[----:B------:R-:W-:-:S04]  /*0100*/  LEA.HI R0, R9, R0, RZ, 0x4 ;  /* 0x0000000009007211 */ /* 0x000fc800078f20ff */
[----:B------:R-:W-:Y:S02]  /*0110*/  LOP3.LUT R9, R0, 0xfffffff0, RZ, 0xc0, !PT ;  /* 0xfffffff000097812 */ /* 0x000fe400078ec0ff */
[----:B------:R-:W-:Y:S02]  /*0120*/  SHF.R.S32.HI R0, RZ, 0x4, R0 ;  /* 0x00000004ff007819 */ /* 0x000fe40000011400 */
[----:B------:R-:W-:Y:S02]  /*0130*/  VIMNMX R8, R2, R9, PT ;  /* 0x0000000902087248 */ /* 0x000fe40003fe0100 */
[----:B------:R-:W-:Y:S01]  /*0140*/  SHF.R.S32.HI R9, RZ, 0x5, R4 ;  /* 0x00000005ff097819 */ /* 0x000fe20000011404 */
        /* <DEDUP_REMOVED lines=8> */
[----:B------:R-:W-:Y:S02]  /*01d0*/  VIMNMX R3, R4, -0x30, !PT ;  /* 0xffffffd004037848 */ /* 0x000fe40007fe0100 */
[----:B------:R-:W-:-:S02]  /*01e0*/  SHF.R.S32.HI R12, RZ, 0x1f, R13 ;  /* 0x0000001fff0c7819 */ /* 0x000fc4000001140d */
[----:B------:R-:W-:Y:S02]  /*01f0*/  IADD3 R3, -R4, 0x3f, R3 ;  /* 0x0000003f04037810 */ /* 0x000fe40007ffe103 */
[----:B------:R-:W-:Y:S02]  /*0200*/  SHF.R.S32.HI R15, RZ, 0x1f, R14 ;  /* 0x0000001fff0f7819 */ /* 0x000fe4000001140e */
[C---:B------:R-:W-:Y:S02]  /*0210*/  LEA.HI R11, R3.reuse, 0x1, RZ, 0x1a ;  /* 0x00000001030b7811 */ /* 0x040fe400078fd0ff */
[----:B------:R-:W-:Y:S02]  /*0220*/  ISETP.GE.U32.AND P0, PT, R3, 0xc0, PT ;  /* 0x000000c00300780c */ /* 0x000fe40003f06070 */
[----:B------:R-:W-:Y:S01]  /*0230*/  LOP3.LUT P1, R3, R11, 0x3, RZ, 0xc0, !PT ;  /* 0x000000030b037812 */ /* 0x000fe2000782c0ff */
[----:B------:R-:W-:-:S12]  /*0240*/  IMAD.IADD R11, R7, 0x1, -R2 ;  /* 0x00000001070b7824 */ /* 0x000fd800078e0a02 */
[----:B------:R-:W-:Y:S05]  /*0250*/  @!P1 BRA `(.L_x_1230) ;  /* 0x0000000000749947 */ /* 0x000fea0003800000 */
[----:B------:R-:W0:Y:S01]  /*0260*/  S2UR UR5, SR_CgaCtaId ;  /* 0x00000000000579c3 */ /* 0x000e220000008800 */
[----:B------:R-:W-:Y:S01]  /*0270*/  IMAD.SHL.U32 R16, R4, 0x8, RZ ;  /* 0x0000000804107824 */ /* 0x000fe200078e00ff */
[----:B------:R-:W-:Y:S01]  /*0280*/  UMOV UR4, 0x400 ;  /* 0x0000040000047882 */ /* 0x000fe20000000000 */
[----:B------:R-:W-:-:S03]  /*0290*/  ULDC.64 UR6, c[0x0][0x218] ;  /* 0x0000860000067ab9 */ /* 0x000fc60000000a00 */
[----:B------:R-:W-:-:S04]  /*02a0*/  LEA R2, R11, R16, 0x2 ;  /* 0x000000100b027211 */ /* 0x000fc800078e10ff */
[----:B------:R-:W-:Y:S02]  /*02b0*/  IADD3 R22, P1, P2, R14, R2, R13 ;  /* 0x000000020e167210 */ /* 0x000fe40007a3e00d */
[----:B------:R-:W-:Y:S02]  /*02c0*/  SHF.R.S32.HI R2, RZ, 0x1f, R2 ;  /* 0x0000001fff027819 */ /* 0x000fe40000011402 */
[C---:B------:R-:W-:Y:S02]  /*02d0*/  LEA R19, P3, R22.reuse, UR6, 0x1 ;  /* 0x0000000616137c11 */ /* 0x040fe4000f8608ff */
[----:B------:R-:W-:Y:S02]  /*02e0*/  IADD3.X R17, R15, R2, R12, P1, P2 ;  /* 0x000000020f117210 */ /* 0x000fe40000fe440c */
[----:B------:R-:W-:Y:S02]  /*02f0*/  IADD3 R19, P1, R19, 0x4, RZ ;  /* 0x0000000413137810 */ /* 0x000fe40007f3e0ff */
[----:B------:R-:W-:Y:S01]  /*0300*/  LEA.HI.X R22, R22, UR7, R17, 0x1, P3 ;  /* 0x0000000716167c11 */ /* 0x000fe200098f0c11 */
[----:B0-----:R-:W-:-:S03]  /*0310*/  ULEA UR4, UR5, UR4, 0x18 ;  /* 0x0000000405047291 */ /* 0x001fc6000f8ec03f */
[----:B------:R-:W-:-:S03]  /*0320*/  IADD3.X R22, RZ, R22, RZ, P1, !PT ;  /* 0x00000016ff167210 */ /* 0x000fc60000ffe4ff */
[----:B------:R-:W-:-:S04]  /*0330*/  LEA R2, R11, UR4, 0x7 ;  /* 0x000000040b027c11 */ /* 0x000fc8000f8e38ff */
[----:B------:R-:W-:Y:S01]  /*0340*/  IADD3 R17, R2, 0x4, R16 ;  /* 0x0000000402117810 */ /* 0x000fe20007ffe010 */
[----:B------:R-:W-:-:S07]  /*0350*/  IMAD.MOV.U32 R16, RZ, RZ, R3 ;  /* 0x000000ffff107224 */ /* 0x000fce00078e0003 */
.L_x_1231:
[----:B------:R-:W-:Y:S01]  /*0360*/  IMAD.MOV.U32 R2, RZ, RZ, R19 ;  /* 0x000000ffff027224 */ /* 0x000fe200078e0013 */
[----:B------:R-:W-:-:S05]  /*0370*/  MOV R3, R22 ;  /* 0x0000001600037202 */ /* 0x000fca0000000f00 */
        /* <DEDUP_REMOVED lines=9> */
[----:B0-----:R-:W-:-:S04]  /*0410*/  IADD3 R17, R17, 0x200, RZ ;  /* 0x0000020011117810 */ /* 0x001fc80007ffe0ff */
[----:B------:R-:W-:Y:S05]  /*0420*/  @P1 BRA `(.L_x_1231) ;  /* 0xfffffffc00cc1947 */ /* 0x000fea000383ffff */
.L_x_1230:
[----:B------:R-:W-:Y:S05]  /*0430*/  BSYNC B1 ;  /* 0x0000000000017941 */ /* 0x000fea0003800000 */
.L_x_1229:
[----:B------:R-:W-:Y:S05]  /*0440*/  @!P0 BRA `(.L_x_1228) ;  /* 0x0000000000808947 */ /* 0x000fea0003800000 */
[----:B------:R-:W0:Y:S01]  /*0450*/  S2UR UR5, SR_CgaCtaId ;  /* 0x00000000000579c3 */ /* 0x000e220000008800 */
[----:B------:R-:W-:Y:S01]  /*0460*/  UMOV UR4, 0x400 ;  /* 0x0000040000047882 */ /* 0x000fe20000000000 */
[----:B------:R-:W-:-:S05]  /*0470*/  IADD3 R13, P0, R14, R13, RZ ;  /* 0x0000000d0e0d7210 */ /* 0x000fca0007f1e0ff */
[----:B------:R-:W-:Y:S01]  /*0480*/  IMAD.X R14, R15, 0x1, R12, P0 ;  /* 0x000000010f0e7824 */ /* 0x000fe200000e060c */
[----:B------:R-:W1:Y:S01]  /*0490*/  LDC.64 R2, c[0x0][0x218] ;  /* 0x00008600ff027b82 */ /* 0x000e620000000a00 */
[C---:B------:R-:W-:Y:S02]  /*04a0*/  SHF.L.U32 R12, R4.reuse, 0x3, RZ ;  /* 0x00000003040c7819 */ /* 0x040fe400000006ff */
[----:B------:R-:W-:Y:S01]  /*04b0*/  IADD3 R4, R4, -0x100, RZ ;  /* 0xffffff0004047810 */ /* 0x000fe20007ffe0ff */
[----:B0-----:R-:W-:-:S06]  /*04c0*/  ULEA UR4, UR5, UR4, 0x18 ;  /* 0x0000000405047291 */ /* 0x001fcc000f8ec03f */
[C---:B------:R-:W-:Y:S01]  /*04d0*/  LEA R15, R11.reuse, UR4, 0x7 ;  /* 0x000000040b0f7c11 */ /* 0x040fe2000f8e38ff */
[--C-:B------:R-:W-:Y:S01]  /*04e0*/  IMAD R11, R11, 0x4, R12.reuse ;  /* 0x000000040b0b7824 */ /* 0x100fe200078e020c */
[----:B-1----:R-:W-:Y:S02]  /*04f0*/  LEA R20, P0, R13, R2, 0x1 ;  /* 0x000000020d147211 */ /* 0x002fe400078008ff */
[----:B------:R-:W-:Y:S02]  /*0500*/  IADD3 R22, R15, 0x400, R12 ;  /* 0x000004000f167810 */ /* 0x000fe40007ffe00c */
[----:B------:R-:W-:-:S09]  /*0510*/  LEA.HI.X R21, R13, R3, R14, 0x1, P0 ;  /* 0x000000030d157211 */ /* 0x000fd200000f0c0e */
.L_x_1232:
        /* <DEDUP_REMOVED lines=19> */
.L_x_1228:
[----:B------:R-:W-:Y:S05]  /*0650*/  BSYNC B0 ;  /* 0x0000000000007941 */ /* 0x000fea0003800000 */
.L_x_1227:
        /* <DEDUP_REMOVED lines=14> */
.L_x_1264:
[----:B------:R-:W-:Y:S01]  /*0740*/  ISETP.NE.AND P0, PT, R10, RZ, PT ;  /* 0x000000ff0a00720c */ /* 0x000fe20003f05270 */
[----:B------:R-:W-:-:S12]  /*0750*/  WARPSYNC.ALL ;  /* 0x0000000000007948 */ /* 0x000fd80003800000 */
[----:B------:R-:W2:Y:S01]  /*0760*/  @!P0 S2R R3, SR_CgaCtaId ;  /* 0x0000000000038919 */ /* 0x000ea20000008800 */
[----:B------:R-:W-:-:S04]  /*0770*/  @!P0 MOV R0, 0x400 ;  /* 0x0000040000008802 */ /* 0x000fc80000000f00 */
[----:B------:R-:W-:-:S04]  /*0780*/  @!P0 IADD3 R0, R0, 0x100, RZ ;  /* 0x0000010000008810 */ /* 0x000fc80007ffe0ff */
[----:B--2---:R-:W-:Y:S02]  /*0790*/  @!P0 LEA R0, R3, R0, 0x18 ;  /* 0x0000000003008211 */ /* 0x004fe400078ec0ff */
[----:B-1----:R-:W-:-:S03]  /*07a0*/  @!P0 FMNMX.FTZ R3, R4, R14, !PT ;  /* 0x0000000e04038209 */ /* 0x002fc60007810000 */
[----:B------:R-:W-:-:S05]  /*07b0*/  @!P0 IMAD R0, R9, 0x4, R0 ;  /* 0x0000000409008824 */ /* 0x000fca00078e0200 */
[----:B------:R1:W-:Y:S01]  /*07c0*/  @!P0 STS [R0], R3 ;  /* 0x0000000300008388 */ /* 0x0003e20000000800 */
[----:B------:R-:W-:Y:S01]  /*07d0*/  BAR.SYNC.DEFER_BLOCKING 0x0 ;  /* 0x0000000000007b1d */ /* 0x000fe20000010000 */
[----:B------:R-:W-:Y:S01]  /*07e0*/  ISETP.GT.AND P0, PT, R10, 0x3, PT ;  /* 0x000000030a00780c */ /* 0x000fe20003f04270 */
[----:B------:R-:W-:Y:S01]  /*07f0*/  HFMA2.MMA R12, -RZ, RZ, 0, 0 ;  /* 0x00000000ff0c7435 */ /* 0x000fe200000001ff */
        /* <DEDUP_REMOVED lines=16> */
[----:B------:R-:W-:-:S03]  /*0900*/  MOV R12, RZ ;  /* 0x000000ff000c7202 */ /* 0x000fc60000000f00 */
[----:B------:R-:W-:-:S05]  /*0910*/  IMAD.IADD R3, R8, 0x1, R3 ;  /* 0x0000000108037824 */ /* 0x000fca00078e0203 */
[C---:B------:R-:W-:Y:S02]  /*0920*/  LEA.HI R2, R3.reuse, 0x1, RZ, 0x19 ;  /* 0x0000000103027811 */ /* 0x040fe400078fc8ff */
[----:B------:R-:W-:Y:S01]  /*0930*/  ISETP.GE.U32.AND P2, PT, R3, 0x180, PT ;  /* 0x000001800300780c */ /* 0x000fe20003f46070 */
[----:B------:R-:W-:Y:S01]  /*0940*/  IMAD.MOV.U32 R3, RZ, RZ, R7 ;  /* 0x000000ffff037224 */ /* 0x000fe200078e0007 */
        /* <DEDUP_REMOVED lines=8> */
[----:B0-----:R-:W-:-:S07]  /*09d0*/  LEA R4, R7, UR4, 0x2 ;  /* 0x0000000407047c11 */ /* 0x001fce000f8e10ff */
.L_x_1239:
        /* <DEDUP_REMOVED lines=9> */
[----:B0-----:R-:W-:Y:S01]  /*0a70*/  IADD3 R4, R4, 0x200, RZ ;  /* 0x0000020004047810 */ /* 0x001fe20007ffe0ff */
[----:B------:R-:W-:Y:S06]  /*0a80*/  @P0 BRA `(.L_x_1239) ;  /* 0xfffffffc00d40947 */ /* 0x000fec000383ffff */
.L_x_1238:
[----:B------:R-:W-:Y:S05]  /*0a90*/  BSYNC B1 ;  /* 0x0000000000017941 */ /* 0x000fea0003800000 */
.L_x_1237:
        /* <DEDUP_REMOVED lines=13> */
[----:B0-----:R-:W-:-:S12]  /*0b70*/  VIADD R4, R8, 0xfffffa00 ;  /* 0xfffffa0008047836 */ /* 0x001fd80000000000 */
.L_x_1242:
        /* <DEDUP_REMOVED lines=100> */
.L_x_1241:
[----:B------:R-:W-:Y:S05]  /*11c0*/  BSYNC B1 ;  /* 0x0000000000017941 */ /* 0x000fea0003800000 */
.L_x_1240:
[----:B0-----:R-:W-:Y:S01]  /*11d0*/  IADD3 R4, R8, -R3, RZ ;  /* 0x8000000308047210 */ /* 0x001fe20007ffe0ff */
[----:B------:R-:W-:Y:S03]  /*11e0*/  BSSY B1, `(.L_x_1243) ;  /* 0x0000036000017945 */ /* 0x000fe60003800000 */
        /* <DEDUP_REMOVED lines=53> */
.L_x_1244:
[----:B------:R-:W-:Y:S05]  /*1540*/  BSYNC B1 ;  /* 0x0000000000017941 */ /* 0x000fea0003800000 */
.L_x_1243:
        /* <DEDUP_REMOVED lines=26> */
.L_x_1236:
[----:B------:R-:W-:Y:S05]  /*16f0*/  BSYNC B0 ;  /* 0x0000000000007941 */ /* 0x000fea0003800000 */
.L_x_1235:
        /* <DEDUP_REMOVED lines=12> */
[----:B------:R-:W-:Y:S02]  /*17c0*/  @!P0 MOV R3, 0x400 ;  /* 0x0000040000038802 */ /* 0x000fe40000000f00 */
[----:B------:R-:W-:Y:S02]  /*17d0*/  @!P2 LEA R4, R4, R15, 0x2 ;  /* 0x0000000f0404a211 */ /* 0x000fe400078e10ff */
        /* <DEDUP_REMOVED lines=36> */
.L_x_1249:
        /* <DEDUP_REMOVED lines=8> */
.L_x_1248:
[----:B------:R-:W-:Y:S05]  /*1aa0*/  BSYNC B1 ;  /* 0x0000000000017941 */ /* 0x000fea0003800000 */
.L_x_1247:
        /* <DEDUP_REMOVED lines=14> */
.L_x_1252:
        /* <DEDUP_REMOVED lines=52> */
.L_x_1251:
[----:B------:R-:W-:Y:S05]  /*1ed0*/  BSYNC B1 ;  /* 0x0000000000017941 */ /* 0x000fea0003800000 */
.L_x_1250:
        /* <DEDUP_REMOVED lines=31> */
.L_x_1254:
[----:B------:R-:W-:Y:S05]  /*20d0*/  BSYNC B1 ;  /* 0x0000000000017941 */ /* 0x000fea0003800000 */
.L_x_1253:
        /* <DEDUP_REMOVED lines=14> */
.L_x_1246:
[----:B------:R-:W-:Y:S05]  /*21c0*/  BSYNC B0 ;  /* 0x0000000000007941 */ /* 0x000fea0003800000 */
.L_x_1245:
[----:B------:R-:W-:Y:S01]  /*21d0*/  BAR.SYNC.DEFER_BLOCKING 0x0 ;  /* 0x0000000000007b1d */ /* 0x000fe20000010000 */
[C---:B0-----:R-:W-:Y:S01]  /*21e0*/  LOP3.LUT R0, R10.reuse, 0x1, RZ, 0xc0, !PT ;  /* 0x000000010a007812 */ /* 0x041fe200078ec0ff */
[----:B-1----:R-:W-:Y:S01]  /*21f0*/  VIADD R2, R7, 0x1f ;  /* 0x0000001f07027836 */ /* 0x002fe20000000000 */
[----:B------:R-:W-:Y:S01]  /*2200*/  LEA.HI R4, R10, R10, RZ, 0x1 ;  /* 0x0000000a0a047211 */ /* 0x000fe200078f08ff */
[----:B------:R-:W-:Y:S01]  /*2210*/  IMAD.MOV.U32 R25, RZ, RZ, RZ ;  /* 0x000000ffff197224 */ /* 0x000fe200078e00ff */
[----:B------:R-:W-:-:S03]  /*2220*/  ISETP.NE.AND P0, PT, R0, RZ, PT ;  /* 0x000000ff0000720c */ /* 0x000fc60003f05270 */
[----:B------:R-:W0:Y:S01]  /*2230*/  S2UR UR5, SR_CgaCtaId ;  /* 0x00000000000579c3 */ /* 0x000e220000008800 */
[C---:B------:R-:W-:Y:S01]  /*2240*/  LOP3.LUT R0, R7.reuse, 0xffffffc0, RZ, 0xc0, !PT ;  /* 0xffffffc007007812 */ /* 0x040fe200078ec0ff */
[----:B------:R-:W-:Y:S01]  /*2250*/  UMOV UR4, 0x400 ;  /* 0x0000040000047882 */ /* 0x000fe20000000000 */
[----:B------:R-:W-:Y:S01]  /*2260*/  SHF.R.S32.HI R4, RZ, 0x1, R4 ;  /* 0x00000001ff047819 */ /* 0x000fe20000011404 */
[----:B------:R-:W-:Y:S01]  /*2270*/  UIADD3 UR4, UR4, 0x120, URZ ;  /* 0x0000012004047890 */ /* 0x000fe2000fffe03f */
[----:B------:R-:W-:Y:S02]  /*2280*/  ISETP.NE.OR P5, PT, R0, 0x40, P0 ;  /* 0x000000400000780c */ /* 0x000fe400007a5670 */
[----:B------:R-:W-:Y:S02]  /*2290*/  CS2R R20, SRZ ;  /* 0x0000000000147805 */ /* 0x000fe4000001ff00 */
[C---:B------:R-:W-:Y:S01]  /*22a0*/  ISETP.GT.OR P1, PT, R7.reuse, 0x3f, P0 ;  /* 0x0000003f0700780c */ /* 0x040fe20000724670 */
[----:B------:R-:W-:Y:S01]  /*22b0*/  IMAD.MOV.U32 R23, RZ, RZ, RZ ;  /* 0x000000ffff177224 */ /* 0x000fe200078e00ff */
[----:B------:R-:W-:-:S02]  /*22c0*/  LOP3.LUT R0, R7, 0xffffffe0, RZ, 0xc0, !PT ;  /* 0xffffffe007007812 */ /* 0x000fc400078ec0ff */
[----:B------:R-:W-:Y:S02]  /*22d0*/  CS2R R18, SRZ ;  /* 0x0000000000127805 */ /* 0x000fe4000001ff00 */
[----:B------:R-:W-:Y:S01]  /*22e0*/  LEA R9, R9, R4, 0x7 ;  /* 0x0000000409097211 */ /* 0x000fe200078e38ff */
[----:B------:R-:W-:Y:S01]  /*22f0*/  BSSY B0, `(.L_x_1255) ;  /* 0x0000023000007945 */ /* 0x000fe20003800000 */
[----:B------:R-:W-:Y:S01]  /*2300*/  BAR.SYNC.DEFER_BLOCKING 0x0 ;  /* 0x0000000000007b1d */ /* 0x000fe20000010000 */
[----:B------:R-:W-:Y:S01]  /*2310*/  ISETP.GT.U32.AND P3, PT, R2, 0x3e, PT ;  /* 0x0000003e0200780c */ /* 0x000fe20003f64070 */
[----:B------:R-:W-:Y:S01]  /*2320*/  HFMA2.MMA R2, -RZ, RZ, 0, 0 ;  /* 0x00000000ff027435 */ /* 0x000fe200000001ff */
[----:B------:R-:W-:Y:S02]  /*2330*/  ISETP.NE.OR P4, PT, R0, 0x20, P0 ;  /* 0x000000200000780c */ /* 0x000fe40000785670 */
[----:B------:R-:W-:Y:S01]  /*2340*/  MOV R0, RZ ;  /* 0x000000ff00007202 */ /* 0x000fe20000000f00 */
[----:B0-----:R-:W-:Y:S01]  /*2350*/  ULEA UR4, UR5, UR4, 0x18 ;  /* 0x0000000405047291 */ /* 0x001fe2000f8ec03f */
[----:B------:R-:W-:-:S05]  /*2360*/  ISETP.GT.OR P2, PT, R7, 0x1f, P0 ;  /* 0x0000001f0700780c */ /* 0x000fca0000744670 */
        /* <DEDUP_REMOVED lines=27> */
.L_x_1256:
[----:B------:R-:W-:Y:S05]  /*2520*/  BSYNC B0 ;  /* 0x0000000000007941 */ /* 0x000fea0003800000 */
.L_x_1255:
        /* <DEDUP_REMOVED lines=28> */
.L_x_1258:
[----:B------:R-:W-:Y:S05]  /*26f0*/  BSYNC B0 ;  /* 0x0000000000007941 */ /* 0x000fea0003800000 */
.L_x_1257:
        /* <DEDUP_REMOVED lines=12> */
[----:B--2---:R-:W-:-:S04]  /*27c0*/  USHF.L.U32 UR4, UR4, 0x7, URZ ;  /* 0x0000000704047899 */ /* 0x004fc8000800063f */
[----:B------:R-:W-:Y:S02]  /*27d0*/  USHF.R.S32.HI UR5, URZ, 0x1f, UR4 ;  /* 0x0000001f3f057899 */ /* 0x000fe40008011404 */
[----:B------:R-:W-:-:S04]  /*27e0*/  IADD3 R17, P1, P2, R6, UR4, R5 ;  /* 0x0000000406117c10 */ /* 0x000fc8000fa3e005 */
[----:B------:R-:W-:Y:S01]  /*27f0*/  IADD3.X R27, R27, UR5, R8, P1, P2 ;  /* 0x000000051b1b7c10 */ /* 0x000fe20008fe4408 */
[----:B------:R-:W-:Y:S08]  /*2800*/  @P0 EXIT ;  /* 0x000000000000094d */ /* 0x000ff00003800000 */
[C---:B------:R-:W-:Y:S01]  /*2810*/  IADD3 R3, P0, R4.reuse, R17, RZ ;  /* 0x0000001104037210 */ /* 0x040fe20007f1e0ff */
[C---:B------:R-:W-:Y:S01]  /*2820*/  VIADD R8, R4.reuse, 0x10 ;  /* 0x0000001004087836 */ /* 0x040fe20000000000 */
[C---:B------:R-:W-:Y:S01]  /*2830*/  IADD3 R10, R4.reuse, 0x20, RZ ;  /* 0x00000020040a7810 */ /* 0x040fe20007ffe0ff */
[----:B------:R-:W-:Y:S01]  /*2840*/  ULDC.64 UR4, c[0x0][0x210] ;  /* 0x0000840000047ab9 */ /* 0x000fe20000000a00 */
[C---:B------:R-:W-:Y:S01]  /*2850*/  LEA.HI.X.SX32 R6, R4.reuse, R27, 0x1, P0 ;  /* 0x0000001b04067211 */ /* 0x040fe200000f0eff */
[----:B------:R-:W-:Y:S01]  /*2860*/  VIADD R12, R4, 0x30 ;  /* 0x00000030040c7836 */ /* 0x000fe20000000000 */
[----:B------:R-:W-:Y:S01]  /*2870*/  IADD3 R5, P0, R8, R17, RZ ;  /* 0x0000001108057210 */ /* 0x000fe20007f1e0ff */
[C---:B------:R-:W-:Y:S01]  /*2880*/  VIADD R16, R4.reuse, 0x50 ;  /* 0x0000005004107836 */ /* 0x040fe20000000000 */
[----:B01----:R-:W-:Y:S01]  /*2890*/  F2FP.BF16.F32.PACK_AB R25, R25, R2 ;  /* 0x000000021919723e */ /* 0x003fe200000010ff */
[----:B------:R-:W-:Y:S01]  /*28a0*/  VIADD R24, R4, 0x70 ;  /* 0x0000007004187836 */ /* 0x000fe20000000000 */
[----:B------:R-:W-:-:S02]  /*28b0*/  LEA.HI.X.SX32 R8, R8, R27, 0x1, P0 ;  /* 0x0000001b08087211 */ /* 0x000fc400000f0eff */
[C---:B------:R-:W-:Y:S02]  /*28c0*/  LEA R2, P0, R3.reuse, UR4, 0x1 ;  /* 0x0000000403027c11 */ /* 0x040fe4000f8008ff */
[----:B------:R-:W-:Y:S02]  /*28d0*/  IADD3 R7, P1, R10, R17, RZ ;  /* 0x000000110a077210 */ /* 0x000fe40007f3e0ff */
[----:B------:R-:W-:Y:S02]  /*28e0*/  IADD3 R14, R4, 0x40, RZ ;  /* 0x00000040040e7810 */ /* 0x000fe40007ffe0ff */
[----:B------:R-:W-:Y:S02]  /*28f0*/  LEA.HI.X R3, R3, UR5, R6, 0x1, P0 ;  /* 0x0000000503037c11 */ /* 0x000fe400080f0c06 */
[----:B------:R-:W-:Y:S02]  /*2900*/  LEA.HI.X.SX32 R10, R10, R27, 0x1, P1 ;  /* 0x0000001b0a0a7211 */ /* 0x000fe400008f0eff */
[----:B------:R-:W-:Y:S01]  /*2910*/  LEA R6, P0, R7, UR4, 0x1 ;  /* 0x0000000407067c11 */ /* 0x000fe2000f8008ff */
[----:B------:R0:W-:Y:S01]  /*2920*/  STG.E.U16 desc[UR36][R2.64], R25 ;  /* 0x0000001902007986 */ /* 0x0001e2000c101524 */
[----:B------:R-:W-:-:S02]  /*2930*/  IADD3 R11, P3, R14, R17, RZ ;  /* 0x000000110e0b7210 */ /* 0x000fc40007f7e0ff */
[----:B------:R-:W-:Y:S02]  /*2940*/  IADD3 R22, R4, 0x60, RZ ;  /* 0x0000006004167810 */ /* 0x000fe40007ffe0ff */
[----:B------:R-:W-:Y:S02]  /*2950*/  LEA R4, P1, R5, UR4, 0x1 ;  /* 0x0000000405047c11 */ /* 0x000fe4000f8208ff */
[----:B------:R-:W-:Y:S02]  /*2960*/  LEA.HI.X R7, R7, UR5, R10, 0x1, P0 ;  /* 0x0000000507077c11 */ /* 0x000fe400080f0c0a */
[----:B------:R-:W-:Y:S02]  /*2970*/  IADD3 R9, P2, R12, R17, RZ ;  /* 0x000000110c097210 */ /* 0x000fe40007f5e0ff */
[----:B------:R-:W-:Y:S02]  /*2980*/  LEA.HI.X.SX32 R14, R14, R27, 0x1, P3 ;  /* 0x0000001b0e0e7211 */ /* 0x000fe400018f0eff */
[----:B------:R-:W-:-:S02]  /*2990*/  LEA R10, P0, R11, UR4, 0x1 ;  /* 0x000000040b0a7c11 */ /* 0x000fc4000f8008ff */
[----:B------:R-:W-:Y:S02]  /*29a0*/  IADD3 R15, P5, R22, R17, RZ ;  /* 0x00000011160f7210 */ /* 0x000fe40007fbe0ff */
[----:B------:R-:W-:Y:S02]  /*29b0*/  LEA.HI.X R5, R5, UR5, R8, 0x1, P1 ;  /* 0x0000000505057c11 */ /* 0x000fe400088f0c08 */
[----:B------:R-:W-:Y:S02]  /*29c0*/  LEA.HI.X.SX32 R12, R12, R27, 0x1, P2 ;  /* 0x0000001b0c0c7211 */ /* 0x000fe400010f0eff */
[----:B------:R-:W-:Y:S02]  /*29d0*/  LEA R8, P1, R9, UR4, 0x1 ;  /* 0x0000000409087c11 */ /* 0x000fe4000f8208ff */
[----:B------:R-:W-:Y:S02]  /*29e0*/  LEA.HI.X R11, R11, UR5, R14, 0x1, P0 ;  /* 0x000000050b0b7c11 */ /* 0x000fe400080f0c0e */
[----:B------:R-:W-:-:S02]  /*29f0*/  IADD3 R13, P4, R16, R17, RZ ;  /* 0x00000011100d7210 */ /* 0x000fc40007f9e0ff */
[-C--:B------:R-:W-:Y:S02]  /*2a00*/  LEA.HI.X.SX32 R22, R22, R27.reuse, 0x1, P5 ;  /* 0x0000001b16167211 */ /* 0x080fe400028f0eff */
[----:B------:R-:W-:Y:S02]  /*2a10*/  LEA R14, P0, R15, UR4, 0x1 ;  /* 0x000000040f0e7c11 */ /* 0x000fe4000f8008ff */
[----:B------:R-:W-:Y:S02]  /*2a20*/  LEA.HI.X R9, R9, UR5, R12, 0x1, P1 ;  /* 0x0000000509097c11 */ /* 0x000fe400088f0c0c */
[----:B------:R-:W-:Y:S02]  /*2a30*/  LEA.HI.X.SX32 R16, R16, R27, 0x1, P4 ;  /* 0x0000001b10107211 */ /* 0x000fe400020f0eff */
[----:B------:R-:W-:Y:S02]  /*2a40*/  LEA R12, P1, R13, UR4, 0x1 ;  /* 0x000000040d0c7c11 */ /* 0x000fe4000f8208ff */
[----:B------:R-:W-:-:S02]  /*2a50*/  LEA.HI.X R15, R15, UR5, R22, 0x1, P0 ;  /* 0x000000050f0f7c11 */ /* 0x000fc400080f0c16 */
[C---:B------:R-:W-:Y:S02]  /*2a60*/  IADD3 R17, P6, R24.reuse, R17, RZ ;  /* 0x0000001118117210 */ /* 0x040fe40007fde0ff */
        /* <DEDUP_REMOVED lines=19> */
.L_x_1233:
        /* <DEDUP_REMOVED lines=16> */
.L_x_1259:
[----:B------:R-:W-:Y:S05]  /*2ca0*/  EXIT ;  /* 0x000000000000794d */ /* 0x000fea0003800000 */
.L_x_1234:
[----:B------:R-:W-:Y:S01]  /*2cb0*/  HFMA2.MMA R11, -RZ, RZ, 0, 1.847743988037109375e-06 ;  /* 0x0000001fff0b7435 */ /* 0x000fe200000001ff */
[----:B------:R-:W-:Y:S01]  /*2cc0*/  IMAD.MOV.U32 R12, RZ, RZ, 0x10 ;  /* 0x00000010ff0c7424 */ /* 0x000fe200078e00ff */
[----:B------:R-:W-:Y:S01]  /*2cd0*/  MOV R2, 0xff7fffff ;  /* 0xff7fffff00027802 */ /* 0x000fe20000000f00 */
[----:B------:R-:W-:-:S08]  /*2ce0*/  IMAD.MOV.U32 R15, RZ, RZ, -0x1 ;  /* 0xffffffffff0f7424 */ /* 0x000fd000078e00ff */
[----:B------:R-:W-:Y:S05]  /*2cf0*/  WARPSYNC.COLLECTIVE R15, `(.L_x_1260) ;  /* 0x000000000f087348 */ /* 0x000fea0003c00000 */
[----:B------:R0:W1:Y:S02]  /*2d00*/  SHFL.BFLY P6, R14, R13, R12, R11 ;  /* 0x0c00000c0d0e7389 */ /* 0x00006400000c000b */
[----:B01----:R-:W-:Y:S01]  /*2d10*/  ENDCOLLECTIVE ;  /* 0x000000000000791b */ /* 0x003fe20003800000 */
.L_x_1260:
[----:B------:R-:W-:Y:S01]  /*2d20*/  IMAD.MOV.U32 R12, RZ, RZ, 0x8 ;  /* 0x00000008ff0c7424 */ /* 0x000fe200078e00ff */
[----:B------:R-:W-:-:S04]  /*2d30*/  FMNMX.FTZ R0, R14, -3.40282346638528859812e+38, !PT ;  /* 0xff7fffff0e007809 */ /* 0x000fc80007810000 */
[----:B------:R-:W-:-:S07]  /*2d40*/  MOV R13, R0 ;  /* 0x00000000000d7202 */ /* 0x000fce0000000f00 */
[----:B------:R-:W-:Y:S05]  /*2d50*/  WARPSYNC.COLLECTIVE R15, `(.L_x_1261) ;  /* 0x000000000f087348 */ /* 0x000fea0003c00000 */
[----:B------:R0:W1:Y:S02]  /*2d60*/  SHFL.BFLY P6, R14, R13, R12, R11 ;  /* 0x0c00000c0d0e7389 */ /* 0x00006400000c000b */
[----:B01----:R-:W-:Y:S01]  /*2d70*/  ENDCOLLECTIVE ;  /* 0x000000000000791b */ /* 0x003fe20003800000 */
.L_x_1261:
[----:B------:R-:W-:Y:S01]  /*2d80*/  IMAD.MOV.U32 R12, RZ, RZ, 0x4 ;  /* 0x00000004ff0c7424 */ /* 0x000fe200078e00ff */
[----:B------:R-:W-:-:S04]  /*2d90*/  FMNMX.FTZ R3, R0, R14, !PT ;  /* 0x0000000e00037209 */ /* 0x000fc80007810000 */
[----:B------:R-:W-:-:S07]  /*2da0*/  MOV R13, R3 ;  /* 0x00000003000d7202 */ /* 0x000fce0000000f00 */
[----:B------:R-:W-:Y:S05]  /*2db0*/  WARPSYNC.COLLECTIVE R15, `(.L_x_1262) ;  /* 0x000000000f087348 */ /* 0x000fea0003c00000 */
[----:B------:R0:W1:Y:S02]  /*2dc0*/  SHFL.BFLY P6, R14, R13, R12, R11 ;  /* 0x0c00000c0d0e7389 */ /* 0x00006400000c000b */
[----:B01----:R-:W-:Y:S01]  /*2dd0*/  ENDCOLLECTIVE ;  /* 0x000000000000791b */ /* 0x003fe20003800000 */
.L_x_1262:
[----:B------:R-:W-:Y:S01]  /*2de0*/  IMAD.MOV.U32 R12, RZ, RZ, 0x2 ;  /* 0x00000002ff0c7424 */ /* 0x000fe200078e00ff */
[----:B------:R-:W-:-:S04]  /*2df0*/  FMNMX.FTZ R4, R3, R14, !PT ;  /* 0x0000000e03047209 */ /* 0x000fc80007810000 */
[----:B------:R-:W-:-:S07]  /*2e00*/  MOV R13, R4 ;  /* 0x00000004000d7202 */ /* 0x000fce0000000f00 */
[----:B------:R-:W-:Y:S05]  /*2e10*/  WARPSYNC.COLLECTIVE R15, `(.L_x_1263) ;  /* 0x000000000f087348 */ /* 0x000fea0003c00000 */
[----:B------:R0:W1:Y:S02]  /*2e20*/  SHFL.BFLY P6, R14, R13, R12, R11 ;  /* 0x0c00000c0d0e7389 */ /* 0x00006400000c000b */
[----:B01----:R-:W-:Y:S01]  /*2e30*/  ENDCOLLECTIVE ;  /* 0x000000000000791b */ /* 0x003fe20003800000 */
.L_x_1263:
[----:B------:R-:W-:Y:S05]  /*2e40*/  BRA `(.L_x_1264) ;  /* 0xffffffd8003c7947 */ /* 0x000fea000383ffff */
.L_x_1265:
        /* <DEDUP_REMOVED lines=11> */
.L_x_28046:


//--------------------- .text._ZN4vllm25paged_attention_v1_kernelI13__nv_bfloat16hLi120ELi16ELi128ELNS_18Fp8KVCacheDataTypeE2ELb0EEEvPT_PKS3_PKT0_S9_ifPKiSB_iPKfiiiSD_SD_iiiii --------------------------
	.section	.text._ZN4vllm25paged_attention_v1_kernelI13__nv_bfloat16hLi120ELi16ELi128ELNS_18Fp8KVCacheDataTypeE2ELb0EEEvPT_PKS3_PKT0_S9_ifPKiSB_iPKfiiiSD_SD_iiiii,"ax",@progbits
	.align	128
        .global         _ZN4vllm25paged_attention_v1_kernelI13__nv_bfloat16hLi120ELi16ELi128ELNS_18Fp8KVCacheDataTypeE2ELb0EEEvPT_PKS3_PKT0_S9_ifPKiSB_iPKfiiiSD_SD_iiiii
        .type           _ZN4vllm25paged_attention_v1_kernelI13__nv_bfloat16hLi120ELi16ELi128ELNS_18Fp8KVCacheDataTypeE2ELb0EEEvPT_PKS3_PKT0_S9_ifPKiSB_iPKfiiiSD_SD_iiiii,@function
        .size           _ZN4vllm25paged_attention_v1_kernelI13__nv_bfloat16hLi120ELi16ELi128ELNS_18Fp8KVCacheDataTypeE2ELb0EEEvPT_PKS3_PKT0_S9_ifPKiSB_iPKfiiiSD_SD_iiiii,(.L_x_28047 - _ZN4vllm25paged_attention_v1_kernelI13__nv_bfloat16hLi120ELi16ELi128ELNS_18Fp8KVCacheDataTypeE2ELb0EEEvPT_PKS3_PKT0_S9_ifPKiSB_iPKfiiiSD_SD_iiiii)
        .other          _ZN4vllm25paged_attention_v1_kernelI13__nv_bfloat16hLi120ELi16ELi128ELNS_18Fp8KVCacheDataTypeE2ELb0EEEvPT_PKS3_PKT0_S9_ifPKiSB_iPKfiiiSD_SD_iiiii,@"STO_CUDA_ENTRY STV_DEFAULT"
_ZN4vllm25paged_attention_v1_kernelI13__nv_bfloat16hLi120ELi16ELi128ELNS_18Fp8KVCacheDataTypeE2ELb0EEEvPT_PKS3_PKT0_S9_ifPKiSB_iPKfiiiSD_SD_iiiii:
.text._ZN4vllm25paged_attention_v1_kernelI13__nv_bfloat16hLi120ELi16ELi128ELNS_18Fp8KVCacheDataTypeE2ELb0EEEvPT_PKS3_PKT0_S9_ifPKiSB_iPKfiiiSD_SD_iiiii:
        /* <DEDUP_REMOVED lines=10> */
[----:B------:R-:W-:Y:S01]  /*00a0*/  SHF.R.S32.HI R9, RZ, 0x1f, R6 ;  /* 0x0000001fff097819 */ /* 0x000fe20000011406 */
[----:B---3--:R-:W-:-:S03]  /*00b0*/  IMAD R8, R8, 0x78, RZ ;  /* 0x0000007808087824 */ /* 0x008fc600078e02ff */
        /* <DEDUP_REMOVED lines=41> */
.L_x_1270:
        /* <DEDUP_REMOVED lines=13> */
.L_x_1269:
[----:B------:R-:W-:Y:S05]  /*0420*/  BSYNC B1 ;  /* 0x0000000000017941 */ /* 0x000fea0003800000 */
.L_x_1268:
[----:B------:R-:W-:Y:S05]  /*0430*/  @!P0 BRA `(.L_x_1267) ;  /* 0x0000000000808947 */ /* 0x000fea0003800000 */
[----:B------:R-:W0:Y:S01]  /*0440*/  S2R R17, SR_CgaCtaId ;  /* 0x0000000000117919 */ /* 0x000e220000008800 */
[----:B------:R-:W1:Y:S01]  /*0450*/  LDC.64 R2, c[0x0][0x218] ;  /* 0x00008600ff027b82 */ /* 0x000e620000000a00 */
[----:B------:R-:W-:Y:S02]  /*0460*/  MOV R14, 0x400 ;  /* 0x00000400000e7802 */ /* 0x000fe40000000f00 */
[----:B------:R-:W-:Y:S02]  /*0470*/  IADD3 R15, P0, R15, R8, RZ ;  /* 0x000000080f0f7210 */ /* 0x000fe40007f1e0ff */
[----:B0-----:R-:W-:-:S03]  /*0480*/  LEA R16, R17, R14, 0x18 ;  /* 0x0000000e11107211 */ /* 0x001fc600078ec0ff */
[----:B------:R-:W-:Y:S01]  /*0490*/  IMAD.X R14, R13, 0x1, R12, P0 ;  /* 0x000000010d0e7824 */ /* 0x000fe200000e060c */
[----:B-1----:R-:W-:Y:S01]  /*04a0*/  LEA R20, P0, R15, R2, 0x1 ;  /* 0x000000020f147211 */ /* 0x002fe200078008ff */
[C---:B------:R-:W-:Y:S02]  /*04b0*/  IMAD.SHL.U32 R12, R4.reuse, 0x8, RZ ;  /* 0x00000008040c7824 */ /* 0x040fe400078e00ff */
[----:B------:R-:W-:Y:S01]  /*04c0*/  IMAD R13, R11, 0x78, R16 ;  /* 0x000000780b0d7824 */ /* 0x000fe200078e0210 */
[----:B------:R-:W-:Y:S01]  /*04d0*/  LEA.HI.X R21, R15, R3, R14, 0x1, P0 ;  /* 0x000000030f157211 */ /* 0x000fe200000f0c0e */
[----:B------:R-:W-:Y:S01]  /*04e0*/  VIADD R4, R4, 0xffffff00 ;  /* 0xffffff0004047836 */ /* 0x000fe20000000000 */
[----:B------:R-:W-:Y:S02]  /*04f0*/  LEA R11, R11, R12, 0x2 ;  /* 0x0000000c0b0b7211 */ /* 0x000fe400078e10ff */
[----:B------:R-:W-:-:S07]  /*0500*/  IADD3 R22, R13, 0x400, R12 ;  /* 0x000004000d167810 */ /* 0x000fce0007ffe00c */
.L_x_1271:
        /* <DEDUP_REMOVED lines=19> */
.L_x_1267:
[----:B------:R-:W-:Y:S05]  /*0640*/  BSYNC B0 ;  /* 0x0000000000007941 */ /* 0x000fea0003800000 */
.L_x_1266:
        /* <DEDUP_REMOVED lines=14> */
.L_x_1313:
        /* <DEDUP_REMOVED lines=42> */
.L_x_1278:
        /* <DEDUP_REMOVED lines=11> */
.L_x_1277:
[----:B------:R-:W-:Y:S05]  /*0a80*/  BSYNC B1 ;  /* 0x0000000000017941 */ /* 0x000fea0003800000 */
.L_x_1276:
        /* <DEDUP_REMOVED lines=14> */
.L_x_1281:
        /* <DEDUP_REMOVED lines=100> */
.L_x_1280:
[----:B------:R-:W-:Y:S05]  /*11b0*/  BSYNC B1 ;  /* 0x0000000000017941 */ /* 0x000fea0003800000 */
.L_x_1279:
        /* <DEDUP_REMOVED lines=55> */
.L_x_1283:
[----:B------:R-:W-:Y:S05]  /*1530*/  BSYNC B1 ;  /* 0x0000000000017941 */ /* 0x000fea0003800000 */
.L_x_1282:
        /* <DEDUP_REMOVED lines=26> */
.L_x_1275:
[----:B------:R-:W-:Y:S05]  /*16e0*/  BSYNC B0 ;  /* 0x0000000000007941 */ /* 0x000fea0003800000 */
.L_x_1274:
        /* <DEDUP_REMOVED lines=51> */
.L_x_1288:
        /* <DEDUP_REMOVED lines=8> */
.L_x_1287:
[----:B------:R-:W-:Y:S05]  /*1aa0*/  BSYNC B1 ;  /* 0x0000000000017941 */ /* 0x000fea0003800000 */
.L_x_1286:
        /* <DEDUP_REMOVED lines=14> */
.L_x_1291:
        /* <DEDUP_REMOVED lines=52> */
.L_x_1290:
[----:B------:R-:W-:Y:S05]  /*1ed0*/  BSYNC B1 ;  /* 0x0000000000017941 */ /* 0x000fea0003800000 */
.L_x_1289:
        /* <DEDUP_REMOVED lines=31> */
.L_x_1293:
[----:B------:R-:W-:Y:S05]  /*20d0*/  BSYNC B1 ;  /* 0x0000000000017941 */ /* 0x000fea0003800000 */
.L_x_1292:
        /* <DEDUP_REMOVED lines=14> */
.L_x_1285:
[----:B------:R-:W-:Y:S05]  /*21c0*/  BSYNC B0 ;  /* 0x0000000000007941 */ /* 0x000fea0003800000 */
.L_x_1284:
[----:B------:R-:W2:Y:S08]  /*21d0*/  S2UR UR5, SR_CgaCtaId ;  /* 0x00000000000579c3 */ /* 0x000eb00000008800 */
[----:B------:R-:W-:Y:S01]  /*21e0*/  BAR.SYNC.DEFER_BLOCKING 0x0 ;  /* 0x0000000000007b1d */ /* 0x000fe20000010000 */
[----:B0-----:R-:W-:Y:S01]  /*21f0*/  LOP3.LUT R0, R6, 0xffffffc0, RZ, 0xc0, !PT ;  /* 0xffffffc006007812 */ /* 0x001fe200078ec0ff */
[----:B------:R-:W-:Y:S01]  /*2200*/  HFMA2.MMA R19, -RZ, RZ, 0, 0 ;  /* 0x00000000ff137435 */ /* 0x000fe200000001ff */
[----:B------:R-:W-:-:S02]  /*2210*/  LEA.HI R18, R10, R10, RZ, 0x1 ;  /* 0x0000000a0a127211 */ /* 0x000fc400078f08ff */
[----:B-1----:R-:W-:-:S03]  /*2220*/  CS2R R12, SRZ ;  /* 0x00000000000c7805 */ /* 0x002fc6000001ff00 */
[----:B------:R-:W-:Y:S01]  /*2230*/  BAR.SYNC.DEFER_BLOCKING 0x0 ;  /* 0x0000000000007b1d */ /* 0x000fe20000010000 */
[----:B------:R-:W-:Y:S02]  /*2240*/  ISETP.NE.AND P0, PT, R0, 0x40, PT ;  /* 0x000000400000780c */ /* 0x000fe40003f05270 */
[----:B------:R-:W-:Y:S02]  /*2250*/  CS2R R16, SRZ ;  /* 0x0000000000107805 */ /* 0x000fe4000001ff00 */
[----:B------:R-:W-:Y:S01]  /*2260*/  SHF.R.S32.HI R18, RZ, 0x1, R18 ;  /* 0x00000001ff127819 */ /* 0x000fe20000011412 */
[----:B------:R-:W-:Y:S01]  /*2270*/  IMAD.MOV.U32 R0, RZ, RZ, RZ ;  /* 0x000000ffff007224 */ /* 0x000fe200078e00ff */
[----:B------:R-:W-:Y:S01]  /*2280*/  CS2R R20, SRZ ;  /* 0x0000000000147805 */ /* 0x000fe2000001ff00 */
[----:B------:R-:W-:Y:S01]  /*2290*/  UMOV UR4, 0x400 ;  /* 0x0000040000047882 */ /* 0x000fe20000000000 */
[----:B------:R-:W-:Y:S01]  /*22a0*/  BSSY B0, `(.L_x_1294) ;  /* 0x0000012000007945 */ /* 0x000fe20003800000 */
[----:B------:R-:W-:Y:S01]  /*22b0*/  UIADD3 UR4, UR4, 0x110, URZ ;  /* 0x0000011004047890 */ /* 0x000fe2000fffe03f */
[----:B------:R-:W-:Y:S01]  /*22c0*/  IMAD R2, R9, 0x78, R18 ;  /* 0x0000007809027824 */ /* 0x000fe200078e0212 */
[----:B------:R-:W-:-:S02]  /*22d0*/  LOP3.LUT R15, R10, 0x1, RZ, 0xc0, !PT ;  /* 0x000000010a0f7812 */ /* 0x000fc400078ec0ff */
[----:B--2---:R-:W-:-:S06]  /*22e0*/  ULEA UR4, UR5, UR4, 0x18 ;  /* 0x0000000405047291 */ /* 0x004fcc000f8ec03f */
[----:B------:R-:W-:Y:S01]  /*22f0*/  LEA R2, R2, UR4, 0x2 ;  /* 0x0000000402027c11 */ /* 0x000fe2000f8e10ff */
[----:B------:R-:W-:Y:S06]  /*2300*/  @P0 BRA `(.L_x_1295) ;  /* 0x00000000002c0947 */ /* 0x000fec0003800000 */
[----:B------:R-:W-:Y:S02]  /*2310*/  ISETP.GT.AND P0, PT, R10, 0xf, PT ;  /* 0x0000000f0a00780c */ /* 0x000fe40003f04270 */
[C---:B------:R-:W-:Y:S02]  /*2320*/  ISETP.NE.AND P1, PT, R15.reuse, RZ, PT ;  /* 0x000000ff0f00720c */ /* 0x040fe40003f25270 */
[----:B------:R-:W-:-:S11]  /*2330*/  ISETP.NE.OR P0, PT, R15, RZ, P0 ;  /* 0x000000ff0f00720c */ /* 0x000fd60000705670 */
[----:B------:R0:W-:Y:S04]  /*2340*/  @!P1 STS [R2+-0x3c0], R13 ;  /* 0xfffc400d02009388 */ /* 0x0001e80000000800 */
[----:B------:R0:W-:Y:S04]  /*2350*/  @!P1 STS [R2+-0x380], R12 ;  /* 0xfffc800c02009388 */ /* 0x0001e80000000800 */
[----:B------:R0:W-:Y:S04]  /*2360*/  @!P1 STS [R2+-0x340], R19 ;  /* 0xfffcc01302009388 */ /* 0x0001e80000000800 */
[----:B------:R0:W-:Y:S04]  /*2370*/  @!P1 STS [R2+-0x300], R16 ;  /* 0xfffd001002009388 */ /* 0x0001e80000000800 */
[----:B------:R0:W-:Y:S04]  /*2380*/  @!P1 STS [R2+-0x2c0], R17 ;  /* 0xfffd401102009388 */ /* 0x0001e80000000800 */
[----:B------:R0:W-:Y:S04]  /*2390*/  @!P1 STS [R2+-0x280], R0 ;  /* 0xfffd800002009388 */ /* 0x0001e80000000800 */
[----:B------:R0:W-:Y:S04]  /*23a0*/  @!P1 STS [R2+-0x240], R21 ;  /* 0xfffdc01502009388 */ /* 0x0001e80000000800 */
[----:B------:R0:W-:Y:S02]  /*23b0*/  @!P0 STS [R2+-0x200], R20 ;  /* 0xfffe001402008388 */ /* 0x0001e40000000800 */
.L_x_1295:
[----:B------:R-:W-:Y:S05]  /*23c0*/  BSYNC B0 ;  /* 0x0000000000007941 */ /* 0x000fea0003800000 */
.L_x_1294:
[----:B------:R-:W-:Y:S01]  /*23d0*/  BAR.SYNC.DEFER_BLOCKING 0x0 ;  /* 0x0000000000007b1d */ /* 0x000fe20000010000 */
[----:B------:R-:W-:-:S05]  /*23e0*/  ISETP.GT.AND P0, PT, R6, 0x3f, PT ;  /* 0x0000003f0600780c */ /* 0x000fca0003f04270 */
[----:B------:R-:W-:Y:S08]  /*23f0*/  BSSY B0, `(.L_x_1296) ;  /* 0x0000018000007945 */ /* 0x000ff00003800000 */
[----:B------:R-:W-:Y:S05]  /*2400*/  @P0 BRA `(.L_x_1297) ;  /* 0x0000000000580947 */ /* 0x000fea0003800000 */
[----:B------:R-:W-:Y:S01]  /*2410*/  ISETP.GT.AND P0, PT, R10, 0xf, PT ;  /* 0x0000000f0a00780c */ /* 0x000fe20003f04270 */
[----:B------:R-:W-:Y:S01]  /*2420*/  BSSY B1, `(.L_x_1298) ;  /* 0x0000013000017945 */ /* 0x000fe20003800000 */
[C---:B------:R-:W-:Y:S02]  /*2430*/  ISETP.NE.AND P1, PT, R15.reuse, RZ, PT ;  /* 0x000000ff0f00720c */ /* 0x040fe40003f25270 */
[----:B------:R-:W-:-:S13]  /*2440*/  ISETP.NE.OR P0, PT, R15, RZ, P0 ;  /* 0x000000ff0f00720c */ /* 0x000fda0000705670 */
[----:B------:R1:W2:Y:S01]  /*2450*/  @!P0 LDS R11, [R2+0x1c0] ;  /* 0x0001c000020b8984 */ /* 0x0002a20000000800 */
[----:B------:R-:W-:Y:S05]  /*2460*/  @P1 BRA `(.L_x_1299) ;  /* 0x0000000000381947 */ /* 0x000fea0003800000 */
[----:B------:R-:W0:Y:S04]  /*2470*/  LDS R4, [R2] ;  /* 0x0000000002047984 */ /* 0x000e280000000800 */
[----:B------:R-:W3:Y:S04]  /*2480*/  LDS R3, [R2+0x40] ;  /* 0x0000400002037984 */ /* 0x000ee80000000800 */
[----:B------:R-:W4:Y:S04]  /*2490*/  LDS R14, [R2+0x80] ;  /* 0x00008000020e7984 */ /* 0x000f280000000800 */
[----:B------:R-:W5:Y:S04]  /*24a0*/  LDS R7, [R2+0xc0] ;  /* 0x0000c00002077984 */ /* 0x000f680000000800 */
[----:B------:R-:W1:Y:S04]  /*24b0*/  LDS R22, [R2+0x100] ;  /* 0x0001000002167984 */ /* 0x000e680000000800 */
[----:B------:R-:W2:Y:S04]  /*24c0*/  LDS R9, [R2+0x140] ;  /* 0x0001400002097984 */ /* 0x000ea80000000800 */
[----:B------:R-:W2:Y:S01]  /*24d0*/  LDS R24, [R2+0x180] ;  /* 0x0001800002187984 */ /* 0x000ea20000000800 */
[----:B0-----:R-:W-:Y:S01]  /*24e0*/  FADD.FTZ R13, R13, R4 ;  /* 0x000000040d0d7221 */ /* 0x001fe20000010000 */
[----:B---3--:R-:W-:Y:S01]  /*24f0*/  FADD.FTZ R12, R12, R3 ;  /* 0x000000030c0c7221 */ /* 0x008fe20000010000 */
[----:B----4-:R-:W-:Y:S01]  /*2500*/  FADD.FTZ R19, R19, R14 ;  /* 0x0000000e13137221 */ /* 0x010fe20000010000 */
[----:B-----5:R-:W-:Y:S01]  /*2510*/  FADD.FTZ R16, R16, R7 ;  /* 0x0000000710107221 */ /* 0x020fe20000010000 */
[----:B-1----:R-:W-:Y:S01]  /*2520*/  FADD.FTZ R17, R17, R22 ;  /* 0x0000001611117221 */ /* 0x002fe20000010000 */
[----:B--2---:R-:W-:Y:S01]  /*2530*/  FADD.FTZ R0, R0, R9 ;  /* 0x0000000900007221 */ /* 0x004fe20000010000 */
[----:B------:R-:W-:-:S07]  /*2540*/  FADD.FTZ R21, R21, R24 ;  /* 0x0000001815157221 */ /* 0x000fce0000010000 */
.L_x_1299:
[----:B------:R-:W-:Y:S05]  /*2550*/  BSYNC B1 ;  /* 0x0000000000017941 */ /* 0x000fea0003800000 */
.L_x_1298:
[----:B0-2---:R-:W-:-:S07]  /*2560*/  @!P0 FADD.FTZ R20, R20, R11 ;  /* 0x0000000b14148221 */ /* 0x005fce0000010000 */
.L_x_1297:
[----:B------:R-:W-:Y:S05]  /*2570*/  BSYNC B0 ;  /* 0x0000000000007941 */ /* 0x000fea0003800000 */
.L_x_1296:
[----:B------:R-:W-:Y:S01]  /*2580*/  LOP3.LUT R3, R6, 0xffffffe0, RZ, 0xc0, !PT ;  /* 0xffffffe006037812 */ /* 0x000fe200078ec0ff */
[----:B------:R-:W-:Y:S03]  /*2590*/  BAR.SYNC.DEFER_BLOCKING 0x0 ;  /* 0x0000000000007b1d */ /* 0x000fe60000010000 */
[----:B------:R-:W-:-:S03]  /*25a0*/  ISETP.NE.AND P0, PT, R3, 0x20, PT ;  /* 0x000000200300780c */ /* 0x000fc60003f05270 */
[----:B------:R-:W-:Y:S10]  /*25b0*/  BSSY B0, `(.L_x_1300) ;  /* 0x000000d000007945 */ /* 0x000ff40003800000 */
[----:B------:R-:W-:Y:S05]  /*25c0*/  @P0 BRA `(.L_x_1301) ;  /* 0x00000000002c0947 */ /* 0x000fea0003800000 */
        /* <DEDUP_REMOVED lines=11> */
.L_x_1301:
[----:B------:R-:W-:Y:S05]  /*2680*/  BSYNC B0 ;  /* 0x0000000000007941 */ /* 0x000fea0003800000 */
.L_x_1300:
        /* <DEDUP_REMOVED lines=8> */
[----:B------:R3:W4:Y:S01]  /*2710*/  @!P0 LDS R11, [R2+0x1c0] ;  /* 0x0001c000020b8984 */ /* 0x0007220000000800 */
[----:B------:R-:W-:Y:S05]  /*2720*/  @P1 BRA `(.L_x_1305) ;  /* 0x0000000000381947 */ /* 0x000fea0003800000 */
[----:B------:R-:W0:Y:S04]  /*2730*/  LDS R4, [R2] ;  /* 0x0000000002047984 */ /* 0x000e280000000800 */
[----:B------:R-:W5:Y:S04]  /*2740*/  LDS R3, [R2+0x40] ;  /* 0x0000400002037984 */ /* 0x000f680000000800 */
[----:B------:R-:W1:Y:S04]  /*2750*/  LDS R14, [R2+0x80] ;  /* 0x00008000020e7984 */ /* 0x000e680000000800 */
[----:B------:R-:W3:Y:S04]  /*2760*/  LDS R7, [R2+0xc0] ;  /* 0x0000c00002077984 */ /* 0x000ee80000000800 */
[----:B------:R-:W4:Y:S04]  /*2770*/  LDS R22, [R2+0x100] ;  /* 0x0001000002167984 */ /* 0x000f280000000800 */
[----:B------:R-:W4:Y:S04]  /*2780*/  LDS R9, [R2+0x140] ;  /* 0x0001400002097984 */ /* 0x000f280000000800 */
[----:B------:R-:W4:Y:S01]  /*2790*/  LDS R24, [R2+0x180] ;  /* 0x0001800002187984 */ /* 0x000f220000000800 */
[----:B0-2---:R-:W-:Y:S01]  /*27a0*/  FADD.FTZ R13, R13, R4 ;  /* 0x000000040d0d7221 */ /* 0x005fe20000010000 */
[----:B-----5:R-:W-:Y:S01]  /*27b0*/  FADD.FTZ R12, R12, R3 ;  /* 0x000000030c0c7221 */ /* 0x020fe20000010000 */
[----:B-1----:R-:W-:Y:S01]  /*27c0*/  FADD.FTZ R19, R19, R14 ;  /* 0x0000000e13137221 */ /* 0x002fe20000010000 */
[----:B---3--:R-:W-:Y:S01]  /*27d0*/  FADD.FTZ R16, R16, R7 ;  /* 0x0000000710107221 */ /* 0x008fe20000010000 */
[----:B----4-:R-:W-:Y:S01]  /*27e0*/  FADD.FTZ R17, R17, R22 ;  /* 0x0000001611117221 */ /* 0x010fe20000010000 */
[----:B------:R-:W-:Y:S01]  /*27f0*/  FADD.FTZ R0, R0, R9 ;  /* 0x0000000900007221 */ /* 0x000fe20000010000 */
[----:B------:R-:W-:-:S07]  /*2800*/  FADD.FTZ R21, R21, R24 ;  /* 0x0000001815157221 */ /* 0x000fce0000010000 */
.L_x_1305:
[----:B------:R-:W-:Y:S05]  /*2810*/  BSYNC B1 ;  /* 0x0000000000017941 */ /* 0x000fea0003800000 */
.L_x_1304:
[----:B0-2-4-:R-:W-:-:S07]  /*2820*/  @!P0 FADD.FTZ R20, R20, R11 ;  /* 0x0000000b14148221 */ /* 0x015fce0000010000 */
.L_x_1303:
[----:B------:R-:W-:Y:S05]  /*2830*/  BSYNC B0 ;  /* 0x0000000000007941 */ /* 0x000fea0003800000 */
.L_x_1302:
[----:B------:R-:W-:Y:S01]  /*2840*/  BAR.SYNC.DEFER_BLOCKING 0x0 ;  /* 0x0000000000007b1d */ /* 0x000fe20000010000 */
[----:B------:R-:W-:-:S04]  /*2850*/  IADD3 R6, R6, 0x1f, RZ ;  /* 0x0000001f06067810 */ /* 0x000fc80007ffe0ff */
[----:B------:R-:W-:-:S13]  /*2860*/  ISETP.GT.U32.AND P0, PT, R6, 0x3e, PT ;  /* 0x0000003e0600780c */ /* 0x000fda0003f04070 */
[----:B------:R-:W-:Y:S05]  /*2870*/  @P0 EXIT ;  /* 0x000000000000094d */ /* 0x000fea0003800000 */
[----:B------:R-:W4:Y:S01]  /*2880*/  S2UR UR4, SR_CTAID.Z ;  /* 0x00000000000479c3 */ /* 0x000f220000002700 */
[----:B------:R-:W-:Y:S01]  /*2890*/  ULDC UR5, c[0x0][0x14] ;  /* 0x0000050000057ab9 */ /* 0x000fe20000000800 */
[----:B------:R-:W-:Y:S01]  /*28a0*/  ULDC UR6, c[0x0][0xc] ;  /* 0x0000030000067ab9 */ /* 0x000fe20000000800 */
[----:B------:R-:W-:Y:S01]  /*28b0*/  ISETP.NE.AND P1, PT, R15, RZ, PT ;  /* 0x000000ff0f00720c */ /* 0x000fe20003f25270 */
[----:B------:R-:W-:Y:S01]  /*28c0*/  IMAD R5, R5, UR6, RZ ;  /* 0x0000000605057c24 */ /* 0x000fe2000f8e02ff */
[----:B------:R-:W-:Y:S01]  /*28d0*/  ISETP.GT.AND P0, PT, R10, 0xf, PT ;  /* 0x0000000f0a00780c */ /* 0x000fe20003f04270 */
[----:B------:R-:W-:Y:S01]  /*28e0*/  IMAD R8, R8, UR5, RZ ;  /* 0x0000000508087c24 */ /* 0x000fe2000f8e02ff */
[----:B------:R-:W-:Y:S01]  /*28f0*/  BSSY B0, `(.L_x_1306) ;  /* 0x000003c000007945 */ /* 0x000fe20003800000 */
[----:B------:R-:W-:Y:S01]  /*2900*/  IMAD R5, R5, UR5, RZ ;  /* 0x0000000505057c24 */ /* 0x000fe2000f8e02ff */
[----:B------:R-:W-:Y:S02]  /*2910*/  ISETP.NE.OR P0, PT, R15, RZ, P0 ;  /* 0x000000ff0f00720c */ /* 0x000fe40000705670 */
[----:B0123--:R-:W-:Y:S01]  /*2920*/  SHF.R.S32.HI R2, RZ, 0x1f, R8 ;  /* 0x0000001fff027819 */ /* 0x00ffe20000011408 */
[----:B------:R-:W-:-:S05]  /*2930*/  IMAD R5, R5, 0x78, RZ ;  /* 0x0000007805057824 */ /* 0x000fca00078e02ff */
[----:B------:R-:W-:Y:S01]  /*2940*/  SHF.R.S32.HI R25, RZ, 0x1f, R5 ;  /* 0x0000001fff197819 */ /* 0x000fe20000011405 */
[----:B----4-:R-:W-:-:S04]  /*2950*/  UIMAD UR4, UR4, 0x78, URZ ;  /* 0x00000078040478a4 */ /* 0x010fc8000f8e023f */
[----:B------:R-:W-:Y:S02]  /*2960*/  USHF.R.S32.HI UR5, URZ, 0x1f, UR4 ;  /* 0x0000001f3f057899 */ /* 0x000fe40008011404 */
[----:B------:R-:W-:-:S04]  /*2970*/  IADD3 R23, P2, P3, R5, UR4, R8 ;  /* 0x0000000405177c10 */ /* 0x000fc8000fb5e008 */
[----:B------:R-:W-:Y:S01]  /*2980*/  IADD3.X R25, R25, UR5, R2, P2, P3 ;  /* 0x0000000519197c10 */ /* 0x000fe200097e6402 */
[----:B------:R-:W-:Y:S08]  /*2990*/  @P1 BRA `(.L_x_1307) ;  /* 0x0000000000c41947 */ /* 0x000ff00003800000 */
[C---:B------:R-:W-:Y:S01]  /*29a0*/  VIADD R4, R18.reuse, 0x10 ;  /* 0x0000001012047836 */ /* 0x040fe20000000000 */
[C---:B------:R-:W-:Y:S01]  /*29b0*/  IADD3 R3, P1, R18.reuse, R23, RZ ;  /* 0x0000001712037210 */ /* 0x040fe20007f3e0ff */
[----:B------:R-:W-:Y:S01]  /*29c0*/  ULDC.64 UR4, c[0x0][0x210] ;  /* 0x0000840000047ab9 */ /* 0x000fe20000000a00 */
[C---:B------:R-:W-:Y:S01]  /*29d0*/  IADD3 R22, R18.reuse, 0x20, RZ ;  /* 0x0000002012167810 */ /* 0x040fe20007ffe0ff */
[C---:B------:R-:W-:Y:S01]  /*29e0*/  VIADD R14, R18.reuse, 0x50 ;  /* 0x00000050120e7836 */ /* 0x040fe20000000000 */
[----:B------:R-:W-:Y:S02]  /*29f0*/  LEA.HI.X.SX32 R6, R18, R25, 0x1, P1 ;  /* 0x0000001912067211 */ /* 0x000fe400008f0eff */
[C---:B------:R-:W-:Y:S02]  /*2a00*/  IADD3 R5, P2, R4.reuse, R23, RZ ;  /* 0x0000001704057210 */ /* 0x040fe40007f5e0ff */
[----:B------:R-:W-:Y:S02]  /*2a10*/  LEA R2, P1, R3, UR4, 0x1 ;  /* 0x0000000403027c11 */ /* 0x000fe4000f8208ff */
[----:B------:R-:W-:-:S02]  /*2a20*/  LEA.HI.X.SX32 R8, R4, R25, 0x1, P2 ;  /* 0x0000001904087211 */ /* 0x000fc400010f0eff */
[----:B------:R-:W-:Y:S01]  /*2a30*/  LEA.HI.X R3, R3, UR5, R6, 0x1, P1 ;  /* 0x0000000503037c11 */ /* 0x000fe200088f0c06 */
[----:B------:R-:W-:Y:S01]  /*2a40*/  VIADD R6, R18, 0x30 ;  /* 0x0000003012067836 */ /* 0x000fe20000000000 */
[C---:B------:R-:W-:Y:S02]  /*2a50*/  LEA R4, P2, R5.reuse, UR4, 0x1 ;  /* 0x0000000405047c11 */ /* 0x040fe4000f8408ff */
[-C--:B------:R-:W-:Y:S02]  /*2a60*/  IADD3 R7, P1, R22, R23.reuse, RZ ;  /* 0x0000001716077210 */ /* 0x080fe40007f3e0ff */
[----:B------:R-:W-:Y:S02]  /*2a70*/  LEA.HI.X R5, R5, UR5, R8, 0x1, P2 ;  /* 0x0000000505057c11 */ /* 0x000fe400090f0c08 */
[----:B------:R-:W-:Y:S02]  /*2a80*/  IADD3 R9, P2, R6, R23, RZ ;  /* 0x0000001706097210 */ /* 0x000fe40007f5e0ff */
[----:B------:R-:W-:-:S02]  /*2a90*/  IADD3 R10, R18, 0x40, RZ ;  /* 0x00000040120a7810 */ /* 0x000fc40007ffe0ff */
[-C--:B------:R-:W-:Y:S02]  /*2aa0*/  LEA.HI.X.SX32 R22, R22, R25.reuse, 0x1, P1 ;  /* 0x0000001916167211 */ /* 0x080fe400008f0eff */
[----:B------:R-:W-:Y:S02]  /*2ab0*/  LEA.HI.X.SX32 R26, R6, R25, 0x1, P2 ;  /* 0x00000019061a7211 */ /* 0x000fe400010f0eff */
[----:B------:R-:W-:Y:S02]  /*2ac0*/  LEA R8, P1, R9, UR4, 0x1 ;  /* 0x0000000409087c11 */ /* 0x000fe4000f8208ff */
[----:B------:R-:W-:Y:S02]  /*2ad0*/  IADD3 R11, P3, R10, R23, RZ ;  /* 0x000000170a0b7210 */ /* 0x000fe40007f7e0ff */
[----:B------:R-:W-:Y:S02]  /*2ae0*/  LEA R6, P2, R7, UR4, 0x1 ;  /* 0x0000000407067c11 */ /* 0x000fe4000f8408ff */
[----:B------:R-:W-:-:S02]  /*2af0*/  LEA.HI.X R9, R9, UR5, R26, 0x1, P1 ;  /* 0x0000000509097c11 */ /* 0x000fc400088f0c1a */
[----:B------:R-:W-:Y:S02]  /*2b00*/  LEA.HI.X.SX32 R24, R10, R25, 0x1, P3 ;  /* 0x000000190a187211 */ /* 0x000fe400018f0eff */
[----:B------:R-:W-:Y:S02]  /*2b10*/  IADD3 R15, P1, R14, R23, RZ ;  /* 0x000000170e0f7210 */ /* 0x000fe40007f3e0ff */
[----:B------:R-:W-:Y:S02]  /*2b20*/  LEA R10, P3, R11, UR4, 0x1 ;  /* 0x000000040b0a7c11 */ /* 0x000fe4000f8608ff */
[----:B------:R-:W-:Y:S02]  /*2b30*/  LEA.HI.X R7, R7, UR5, R22, 0x1, P2 ;  /* 0x0000000507077c11 */ /* 0x000fe400090f0c16 */
[----:B------:R-:W-:Y:S02]  /*2b40*/  IADD3 R26, R18, 0x60, RZ ;  /* 0x00000060121a7810 */ /* 0x000fe40007ffe0ff */
[----:B------:R-:W-:-:S02]  /*2b50*/  F2FP.BF16.F32.PACK_AB R22, R12, R13 ;  /* 0x0000000d0c16723e */ /* 0x000fc400000010ff */
[----:B------:R-:W-:Y:S02]  /*2b60*/  LEA.HI.X.SX32 R14, R14, R25, 0x1, P1 ;  /* 0x000000190e0e7211 */ /* 0x000fe400008f0eff */
[----:B------:R-:W-:Y:S01]  /*2b70*/  LEA.HI.X R11, R11, UR5, R24, 0x1, P3 ;  /* 0x000000050b0b7c11 */ /* 0x000fe200098f0c18 */
[----:B------:R0:W-:Y:S01]  /*2b80*/  STG.E.U16 desc[UR36][R2.64], R22 ;  /* 0x0000001602007986 */ /* 0x0001e2000c101524 */
[----:B------:R-:W-:Y:S02]  /*2b90*/  LEA R12, P1, R15, UR4, 0x1 ;  /* 0x000000040f0c7c11 */ /* 0x000fe4000f8208ff */
[----:B------:R-:W-:Y:S02]  /*2ba0*/  IADD3 R24, P2, R26, R23, RZ ;  /* 0x000000171a187210 */ /* 0x000fe40007f5e0ff */
[----:B------:R-:W-:Y:S02]  /*2bb0*/  F2FP.BF16.F32.PACK_AB R16, R16, R19 ;  /* 0x000000131010723e */ /* 0x000fe400000010ff */
[----:B------:R-:W-:-:S02]  /*2bc0*/  PRMT R19, R22, 0x7632, R19 ;  /* 0x0000763216137816 */ /* 0x000fc40000000013 */
[----:B------:R-:W-:Y:S02]  /*2bd0*/  LEA.HI.X R13, R15, UR5, R14, 0x1, P1 ;  /* 0x000000050f0d7c11 */ /* 0x000fe400088f0c0e */
[----:B------:R-:W-:Y:S01]  /*2be0*/  F2FP.BF16.F32.PACK_AB R0, R0, R17 ;  /* 0x000000110000723e */ /* 0x000fe200000010ff */
[----:B------:R1:W-:Y:S01]  /*2bf0*/  STG.E.U16 desc[UR36][R4.64], R19 ;  /* 0x0000001304007986 */ /* 0x0003e2000c101524 */
[----:B------:R-:W-:Y:S02]  /*2c00*/  LEA.HI.X.SX32 R15, R26, R25, 0x1, P2 ;  /* 0x000000191a0f7211 */ /* 0x000fe400010f0eff */
[----:B------:R-:W-:Y:S01]  /*2c10*/  LEA R14, P1, R24, UR4, 0x1 ;  /* 0x00000004180e7c11 */ /* 0x000fe2000f8208ff */
[----:B------:R2:W-:Y:S01]  /*2c20*/  STG.E.U16 desc[UR36][R6.64], R16 ;  /* 0x0000001006007986 */ /* 0x0005e2000c101524 */
[----:B0-----:R-:W-:Y:S02]  /*2c30*/  PRMT R3, R16, 0x7632, R3 ;  /* 0x0000763210037816 */ /* 0x001fe40000000003 */
[----:B------:R-:W-:-:S02]  /*2c40*/  LEA.HI.X R15, R24, UR5, R15, 0x1, P1 ;  /* 0x00000005180f7c11 */ /* 0x000fc400088f0c0f */
[----:B------:R-:W-:Y:S01]  /*2c50*/  F2FP.BF16.F32.PACK_AB R21, RZ, R21 ;  /* 0x00000015ff15723e */ /* 0x000fe200000010ff */
[----:B------:R2:W-:Y:S01]  /*2c60*/  STG.E.U16 desc[UR36][R8.64], R3 ;  /* 0x0000000308007986 */ /* 0x0005e2000c101524 */
[----:B-1----:R-:W-:-:S03]  /*2c70*/  PRMT R5, R0, 0x7632, R5 ;  /* 0x0000763200057816 */ /* 0x002fc60000000005 */
[----:B------:R2:W-:Y:S04]  /*2c80*/  STG.E.U16 desc[UR36][R10.64], R0 ;  /* 0x000000000a007986 */ /* 0x0005e8000c101524 */
[----:B------:R2:W-:Y:S04]  /*2c90*/  STG.E.U16 desc[UR36][R12.64], R5 ;  /* 0x000000050c007986 */ /* 0x0005e8000c101524 */
[----:B------:R2:W-:Y:S02]  /*2ca0*/  STG.E.U16 desc[UR36][R14.64], R21 ;  /* 0x000000150e007986 */ /* 0x0005e4000c101524 */
.L_x_1307:
[----:B------:R-:W-:Y:S05]  /*2cb0*/  BSYNC B0 ;  /* 0x0000000000007941 */ /* 0x000fea0003800000 */
.L_x_1306:
[----:B------:R-:W-:Y:S05]  /*2cc0*/  @P0 EXIT ;  /* 0x000000000000094d */ /* 0x000fea0003800000 */
[----:B------:R-:W-:Y:S01]  /*2cd0*/  VIADD R18, R18, 0x70 ;  /* 0x0000007012127836 */ /* 0x000fe20000000000 */
[----:B------:R-:W-:Y:S01]  /*2ce0*/  ULDC.64 UR4, c[0x0][0x210] ;  /* 0x0000840000047ab9 */ /* 0x000fe20000000a00 */
[----:B------:R-:W-:-:S03]  /*2cf0*/  F2FP.BF16.F32.PACK_AB R20, RZ, R20 ;  /* 0x00000014ff14723e */ /* 0x000fc600000010ff */
[----:B------:R-:W-:-:S04]  /*2d00*/  IADD3 R23, P0, R18, R23, RZ ;  /* 0x0000001712177210 */ /* 0x000fc80007f1e0ff */
[----:B------:R-:W-:Y:S02]  /*2d10*/  LEA.HI.X.SX32 R18, R18, R25, 0x1, P0 ;  /* 0x0000001912127211 */ /* 0x000fe400000f0eff */
[----:B------:R-:W-:-:S04]  /*2d20*/  LEA R2, P0, R23, UR4, 0x1 ;  /* 0x0000000417027c11 */ /* 0x000fc8000f8008ff */
[----:B--2---:R-:W-:-:S05]  /*2d30*/  LEA.HI.X R3, R23, UR5, R18, 0x1, P0 ;  /* 0x0000000517037c11 */ /* 0x004fca00080f0c12 */
[----:B------:R-:W-:Y:S01]  /*2d40*/  STG.E.U16 desc[UR36][R2.64], R20 ;  /* 0x0000001402007986 */ /* 0x000fe2000c101524 */
[----:B------:R-:W-:Y:S05]  /*2d50*/  EXIT ;  /* 0x000000000000794d */ /* 0x000fea0003800000 */
.L_x_1272:
        /* <DEDUP_REMOVED lines=16> */
.L_x_1308:
[----:B------:R-:W-:Y:S05]  /*2e60*/  EXIT ;  /* 0x000000000000794d */ /* 0x000fea0003800000 */
.L_x_1273:
[----:B------:R-:W-:Y:S01]  /*2e70*/  HFMA2.MMA R11, -RZ, RZ, 0, 1.847743988037109375e-06 ;  /* 0x0000001fff0b7435 */ /* 0x000fe200000001ff */
[----:B------:R-:W-:Y:S01]  /*2e80*/  IMAD.MOV.U32 R12, RZ, RZ, 0x10 ;  /* 0x00000010ff0c7424 */ /* 0x000fe200078e00ff */
[----:B------:R-:W-:Y:S01]  /*2e90*/  MOV R2, 0xff7fffff ;  /* 0xff7fffff00027802 */ /* 0x000fe20000000f00 */
[----:B------:R-:W-:-:S08]  /*2ea0*/  IMAD.MOV.U32 R15, RZ, RZ, -0x1 ;  /* 0xffffffffff0f7424 */ /* 0x000fd000078e00ff */
[----:B------:R-:W-:Y:S05]  /*2eb0*/  WARPSYNC.COLLECTIVE R15, `(.L_x_1309) ;  /* 0x000000000f087348 */ /* 0x000fea0003c00000 */
[----:B------:R0:W1:Y:S02]  /*2ec0*/  SHFL.BFLY P6, R14, R13, R12, R11 ;  /* 0x0c00000c0d0e7389 */ /* 0x00006400000c000b */
[----:B01----:R-:W-:Y:S01]  /*2ed0*/  ENDCOLLECTIVE ;  /* 0x000000000000791b */ /* 0x003fe20003800000 */
.L_x_1309:
[----:B------:R-:W-:Y:S01]  /*2ee0*/  IMAD.MOV.U32 R12, RZ, RZ, 0x8 ;  /* 0x00000008ff0c7424 */ /* 0x000fe200078e00ff */
[----:B------:R-:W-:-:S04]  /*2ef0*/  FMNMX.FTZ R0, R14, -3.40282346638528859812e+38, !PT ;  /* 0xff7fffff0e007809 */ /* 0x000fc80007810000 */
[----:B------:R-:W-:-:S07]  /*2f00*/  MOV R13, R0 ;  /* 0x00000000000d7202 */ /* 0x000fce0000000f00 */
[----:B------:R-:W-:Y:S05]  /*2f10*/  WARPSYNC.COLLECTIVE R15, `(.L_x_1310) ;  /* 0x000000000f087348 */ /* 0x000fea0003c00000 */
[----:B------:R0:W1:Y:S02]  /*2f20*/  SHFL.BFLY P6, R14, R13, R12, R11 ;  /* 0x0c00000c0d0e7389 */ /* 0x00006400000c000b */
[----:B01----:R-:W-:Y:S01]  /*2f30*/  ENDCOLLECTIVE ;  /* 0x000000000000791b */ /* 0x003fe20003800000 */
.L_x_1310:
[----:B------:R-:W-:Y:S01]  /*2f40*/  IMAD.MOV.U32 R12, RZ, RZ, 0x4 ;  /* 0x00000004ff0c7424 */ /* 0x000fe200078e00ff */
[----:B------:R-:W-:-:S04]  /*2f50*/  FMNMX.FTZ R3, R0, R14, !PT ;  /* 0x0000000e00037209 */ /* 0x000fc80007810000 */
[----:B------:R-:W-:-:S07]  /*2f60*/  MOV R13, R3 ;  /* 0x00000003000d7202 */ /* 0x000fce0000000f00 */
[----:B------:R-:W-:Y:S05]  /*2f70*/  WARPSYNC.COLLECTIVE R15, `(.L_x_1311) ;  /* 0x000000000f087348 */ /* 0x000fea0003c00000 */
[----:B------:R0:W1:Y:S02]  /*2f80*/  SHFL.BFLY P6, R14, R13, R12, R11 ;  /* 0x0c00000c0d0e7389 */ /* 0x00006400000c000b */
[----:B01----:R-:W-:Y:S01]  /*2f90*/  ENDCOLLECTIVE ;  /* 0x000000000000791b */ /* 0x003fe20003800000 */
.L_x_1311:
[----:B------:R-:W-:Y:S01]  /*2fa0*/  IMAD.MOV.U32 R12, RZ, RZ, 0x2 ;  /* 0x00000002ff0c7424 */ /* 0x000fe200078e00ff */
[----:B------:R-:W-:-:S04]  /*2fb0*/  FMNMX.FTZ R4, R3, R14, !PT ;  /* 0x0000000e03047209 */ /* 0x000fc80007810000 */
[----:B------:R-:W-:-:S07]  /*2fc0*/  MOV R13, R4 ;  /* 0x00000004000d7202 */ /* 0x000fce0000000f00 */
[----:B------:R-:W-:Y:S05]  /*2fd0*/  WARPSYNC.COLLECTIVE R15, `(.L_x_1312) ;  /* 0x000000000f087348 */ /* 0x000fea0003c00000 */
[----:B------:R0:W1:Y:S02]  /*2fe0*/  SHFL.BFLY P6, R14, R13, R12, R11 ;  /* 0x0c00000c0d0e7389 */ /* 0x00006400000c000b */
[----:B01----:R-:W-:Y:S01]  /*2ff0*/  ENDCOLLECTIVE ;  /* 0x000000000000791b */ /* 0x003fe20003800000 */
.L_x_1312:
[----:B------:R-:W-:Y:S05]  /*3000*/  BRA `(.L_x_1313) ;  /* 0xffffffd400c87947 */ /* 0x000fea000383ffff */
.L_x_1314:
        /* <DEDUP_REMOVED lines=15> */
.L_x_28047:


//--------------------- .text._ZN4vllm25paged_attention_v1_kernelI13__nv_bfloat16hLi112ELi16ELi128ELNS_18Fp8KVCacheDataTypeE2ELb0EEEvPT_PKS3_PKT0_S9_ifPKiSB_iPKfiiiSD_SD_iiiii --------------------------
	.section	.text._ZN4vllm25paged_attention_v1_kernelI13__nv_bfloat16hLi112ELi16ELi128ELNS_18Fp8KVCacheDataTypeE2ELb0EEEvPT_PKS3_PKT0_S9_ifPKiSB_iPKfiiiSD_SD_iiiii,"ax",@progbits
	.align	128
        .global         _ZN4vllm25paged_attention_v1_kernelI13__nv_bfloat16hLi112ELi16ELi128ELNS_18Fp8KVCacheDataTypeE2ELb0EEEvPT_PKS3_PKT0_S9_ifPKiSB_iPKfiiiSD_SD_iiiii
        .type           _ZN4vllm25paged_attention_v1_kernelI13__nv_bfloat16hLi112ELi16ELi128ELNS_18Fp8KVCacheDataTypeE2ELb0EEEvPT_PKS3_PKT0_S9_ifPKiSB_iPKfiiiSD_SD_iiiii,@function
        .size           _ZN4vllm25paged_attention_v1_kernelI13__nv_bfloat16hLi112ELi16ELi128ELNS_18Fp8KVCacheDataTypeE2ELb0EEEvPT_PKS3_PKT0_S9_ifPKiSB_iPKfiiiSD_SD_iiiii,(.L_x_28048 - _ZN4vllm25paged_attention_v1_kernelI13__nv_bfloat16hLi112ELi16ELi128ELNS_18Fp8KVCacheDataTypeE2ELb0EEEvPT_PKS3_PKT0_S9_ifPKiSB_iPKfiiiSD_SD_iiiii)
        .other          _ZN4vllm25paged_attention_v1_kernelI13__nv_bfloat16hLi112ELi16ELi128ELNS_18Fp8KVCacheDataTypeE2ELb0EEEvPT_PKS3_PKT0_S9_ifPKiSB_iPKfiiiSD_SD_iiiii,@"STO_CUDA_ENTRY STV_DEFAULT"
_ZN4vllm25paged_attention_v1_kernelI13__nv_bfloat16hLi112ELi16ELi128ELNS_18Fp8KVCacheDataTypeE2ELb0EEEvPT_PKS3_PKT0_S9_ifPKiSB_iPKfiiiSD_SD_iiiii:
.text._ZN4vllm25paged_attention_v1_kernelI13__nv_bfloat16hLi112ELi16ELi128ELNS_18Fp8KVCacheDataTypeE2ELb0EEEvPT_PKS3_PKT0_S9_ifPKiSB_iPKfiiiSD_SD_iiiii:
        /* <DEDUP_REMOVED lines=13> */
[----:B------:R-:W-:-:S05]  /*00d0*/  LOP3.LUT R10, R4, 0xffffffe0, RZ, 0xc0, !PT ;  /* 0xffffffe0040a7812 */ /* 0x000fca00078ec0ff */
[----:B------:R-:W-:Y:S01]  /*00e0*/  IMAD.IADD R10, R7, 0x1, -R10 ;  /* 0x00000001070a7824 */ /* 0x000fe200078e0a0a */
[----:B--2---:R-:W-:-:S04]  /*00f0*/  IADD3 R0, R2, 0xf, RZ ;  /* 0x0000000f02007810 */ /* 0x004fc80007ffe0ff */
[----:B------:R-:W-:-:S04]  /*0100*/  SHF.R.S32.HI R9, RZ, 0x1f, R0 ;  /* 0x0000001fff097819 */ /* 0x000fc80000011400 */
[----:B------:R-:W-:-:S04]  /*0110*/  LEA.HI R0, R9, R0, RZ, 0x4 ;  /* 0x0000000009007211 */ /* 0x000fc800078f20ff */
[----:B------:R-:W-:Y:S02]  /*0120*/  LOP3.LUT R9, R0, 0xfffffff0, RZ, 0xc0, !PT ;  /* 0xfffffff000097812 */ /* 0x000fe400078ec0ff */
[----:B------:R-:W-:Y:S02]  /*0130*/  SHF.R.S32.HI R0, RZ, 0x4, R0 ;  /* 0x00000004ff007819 */ /* 0x000fe40000011400 */
[----:B------:R-:W-:Y:S02]  /*0140*/  VIMNMX R8, R2, R9, PT ;  /* 0x0000000902087248 */ /* 0x000fe40003fe0100 */
[----:B------:R-:W-:Y:S01]  /*0150*/  SHF.R.S32.HI R9, RZ, 0x5, R4 ;  /* 0x00000005ff097819 */ /* 0x000fe20000011404 */
[----:B0-----:R-:W-:Y:S06]  /*0160*/  @P0 BRA `(.L_x_1316) ;  /* 0x0000000400340947 */ /* 0x001fec0003800000 */
[----:B------:R-:W-:Y:S01]  /*0170*/  LEA.HI R2, R7, R7, RZ, 0x1 ;  /* 0x0000000707027211 */ /* 0x000fe200078f08ff */
[----:B------:R-:W-:Y:S01]  /*0180*/  ULDC UR4, c[0x0][0x258] ;  /* 0x0000960000047ab9 */ /* 0x000fe20000000800 */
[----:B------:R-:W-:Y:S01]  /*0190*/  BSSY B1, `(.L_x_1317) ;  /* 0x0000029000017945 */ /* 0x000fe20003800000 */
[----:B------:R-:W-:Y:S01]  /*01a0*/  IMAD R15, R5, UR4, RZ ;  /* 0x00000004050f7c24 */ /* 0x000fe2000f8e02ff */
[----:B------:R-:W-:Y:S02]  /*01b0*/  SHF.R.S32.HI R4, RZ, 0x1, R2 ;  /* 0x00000001ff047819 */ /* 0x000fe40000011402 */
[----:B------:R-:W-:Y:S02]  /*01c0*/  LOP3.LUT R2, R2, 0xfffffffe, RZ, 0xc0, !PT ;  /* 0xfffffffe02027812 */ /* 0x000fe400078ec0ff */
[----:B------:R-:W-:Y:S02]  /*01d0*/  VIMNMX R3, R4, -0x32, !PT ;  /* 0xffffffce04037848 */ /* 0x000fe40007fe0100 */
[----:B------:R-:W-:-:S02]  /*01e0*/  SHF.R.S32.HI R12, RZ, 0x1f, R6 ;  /* 0x0000001fff0c7819 */ /* 0x000fc40000011406 */
[----:B------:R-:W-:Y:S02]  /*01f0*/  IADD3 R3, -R4, 0x3f, R3 ;  /* 0x0000003f04037810 */ /* 0x000fe40007ffe103 */
[----:B------:R-:W-:Y:S02]  /*0200*/  SHF.R.S32.HI R13, RZ, 0x1f, R15 ;  /* 0x0000001fff0d7819 */ /* 0x000fe4000001140f */
[C---:B------:R-:W-:Y:S02]  /*0210*/  LEA.HI R11, R3.reuse, 0x1, RZ, 0x1a ;  /* 0x00000001030b7811 */ /* 0x040fe400078fd0ff */
[----:B------:R-:W-:Y:S02]  /*0220*/  ISETP.GE.U32.AND P0, PT, R3, 0xc0, PT ;  /* 0x000000c00300780c */ /* 0x000fe40003f06070 */
[----:B------:R-:W-:Y:S02]  /*0230*/  LOP3.LUT P1, R14, R11, 0x3, RZ, 0xc0, !PT ;  /* 0x000000030b0e7812 */ /* 0x000fe4000782c0ff */
[----:B------:R-:W-:-:S11]  /*0240*/  IADD3 R11, -R2, R7, RZ ;  /* 0x00000007020b7210 */ /* 0x000fd60007ffe1ff */
[----:B------:R-:W-:Y:S05]  /*0250*/  @!P1 BRA `(.L_x_1318) ;  /* 0x0000000000709947 */ /* 0x000fea0003800000 */
[----:B------:R-:W0:Y:S01]  /*0260*/  S2R R17, SR_CgaCtaId ;  /* 0x0000000000117919 */ /* 0x000e220000008800 */
[----:B------:R-:W-:Y:S01]  /*0270*/  IMAD.SHL.U32 R3, R4, 0x8, RZ ;  /* 0x0000000804037824 */ /* 0x000fe200078e00ff */
[----:B------:R-:W-:Y:S01]  /*0280*/  MOV R2, 0x400 ;  /* 0x0000040000027802 */ /* 0x000fe20000000f00 */
[----:B------:R-:W-:-:S03]  /*0290*/  ULDC.64 UR4, c[0x0][0x218] ;  /* 0x0000860000047ab9 */ /* 0x000fc60000000a00 */
[----:B------:R-:W-:-:S04]  /*02a0*/  LEA R16, R11, R3, 0x2 ;  /* 0x000000030b107211 */ /* 0x000fc800078e10ff */
[----:B------:R-:W-:Y:S02]  /*02b0*/  IADD3 R21, P1, P2, R15, R16, R6 ;  /* 0x000000100f157210 */ /* 0x000fe40007a3e006 */
[----:B------:R-:W-:Y:S02]  /*02c0*/  SHF.R.S32.HI R16, RZ, 0x1f, R16 ;  /* 0x0000001fff107819 */ /* 0x000fe40000011410 */
[----:B------:R-:W-:Y:S02]  /*02d0*/  LEA R18, P3, R21, UR4, 0x1 ;  /* 0x0000000415127c11 */ /* 0x000fe4000f8608ff */
[----:B------:R-:W-:Y:S02]  /*02e0*/  IADD3.X R16, R13, R16, R12, P1, P2 ;  /* 0x000000100d107210 */ /* 0x000fe40000fe440c */
[----:B------:R-:W-:Y:S02]  /*02f0*/  IADD3 R18, P1, R18, 0x4, RZ ;  /* 0x0000000412127810 */ /* 0x000fe40007f3e0ff */
[----:B------:R-:W-:-:S05]  /*0300*/  LEA.HI.X R21, R21, UR5, R16, 0x1, P3 ;  /* 0x0000000515157c11 */ /* 0x000fca00098f0c10 */
[----:B------:R-:W-:Y:S01]  /*0310*/  IMAD.X R21, RZ, RZ, R21, P1 ;  /* 0x000000ffff157224 */ /* 0x000fe200008e0615 */
[----:B0-----:R-:W-:-:S05]  /*0320*/  LEA R2, R17, R2, 0x18 ;  /* 0x0000000211027211 */ /* 0x001fca00078ec0ff */
[----:B------:R-:W-:-:S05]  /*0330*/  IMAD R2, R11, 0x70, R2 ;  /* 0x000000700b027824 */ /* 0x000fca00078e0202 */
[----:B------:R-:W-:-:S07]  /*0340*/  IADD3 R16, R2, 0x4, R3 ;  /* 0x0000000402107810 */ /* 0x000fce0007ffe003 */
.L_x_1319:
[----:B------:R-:W-:Y:S01]  /*0350*/  MOV R2, R18 ;  /* 0x0000001200027202 */ /* 0x000fe20000000f00 */
[----:B------:R-:W-:-:S05]  /*0360*/  IMAD.MOV.U32 R3, RZ, RZ, R21 ;  /* 0x000000ffff037224 */ /* 0x000fca00078e0015 */
[----:B------:R-:W2:Y:S04]  /*0370*/  LDG.E.CONSTANT R17, desc[UR36][R2.64+-0x4] ;  /* 0xfffffc2402117981 */ /* 0x000ea8000c1e9900 */
[----:B------:R-:W3:Y:S01]  /*0380*/  LDG.E.CONSTANT R19, desc[UR36][R2.64] ;  /* 0x0000002402137981 */ /* 0x000ee2000c1e9900 */
[----:B------:R-:W-:Y:S02]  /*0390*/  IADD3 R14, R14, -0x1, RZ ;  /* 0xffffffff0e0e7810 */ /* 0x000fe40007ffe0ff */
[----:B------:R-:W-:Y:S02]  /*03a0*/  IADD3 R18, P2, R2, 0x400, RZ ;  /* 0x0000040002127810 */ /* 0x000fe40007f5e0ff */
[----:B------:R-:W-:Y:S02]  /*03b0*/  ISETP.NE.AND P1, PT, R14, RZ, PT ;  /* 0x000000ff0e00720c */ /* 0x000fe40003f25270 */
[----:B------:R-:W-:Y:S01]  /*03c0*/  IADD3 R4, R4, 0x40, RZ ;  /* 0x0000004004047810 */ /* 0x000fe20007ffe0ff */
[----:B------:R-:W-:Y:S01]  /*03d0*/  IMAD.X R21, RZ, RZ, R3, P2 ;  /* 0x000000ffff157224 */ /* 0x000fe200010e0603 */
[----:B--2---:R-:W-:Y:S04]  /*03e0*/  STS [R16+-0x4], R17 ;  /* 0xfffffc1110007388 */ /* 0x004fe80000000800 */
[----:B---3--:R0:W-:Y:S02]  /*03f0*/  STS [R16], R19 ;  /* 0x0000001310007388 */ /* 0x0081e40000000800 */
[----:B0-----:R-:W-:-:S03]  /*0400*/  VIADD R16, R16, 0x200 ;  /* 0x0000020010107836 */ /* 0x001fc60000000000 */
[----:B------:R-:W-:Y:S05]  /*0410*/  @P1 BRA `(.L_x_1319) ;  /* 0xfffffffc00cc1947 */ /* 0x000fea000383ffff */
.L_x_1318:
[----:B------:R-:W-:Y:S05]  /*0420*/  BSYNC B1 ;  /* 0x0000000000017941 */ /* 0x000fea0003800000 */
.L_x_1317:
[----:B------:R-:W-:Y:S05]  /*0430*/  @!P0 BRA `(.L_x_1316) ;  /* 0x0000000000808947 */ /* 0x000fea0003800000 */
[----:B------:R-:W0:Y:S01]  /*0440*/  S2R R17, SR_CgaCtaId ;  /* 0x0000000000117919 */ /* 0x000e220000008800 */
[----:B------:R-:W1:Y:S01]  /*0450*/  LDC.64 R2, c[0x0][0x218] ;  /* 0x00008600ff027b82 */ /* 0x000e620000000a00 */
[----:B------:R-:W-:Y:S02]  /*0460*/  MOV R14, 0x400 ;  /* 0x00000400000e7802 */ /* 0x000fe40000000f00 */
[----:B------:R-:W-:Y:S02]  /*0470*/  IADD3 R15, P0, R15, R6, RZ ;  /* 0x000000060f0f7210 */ /* 0x000fe40007f1e0ff */
[----:B0-----:R-:W-:Y:S02]  /*0480*/  LEA R16, R17, R14, 0x18 ;  /* 0x0000000e11107211 */ /* 0x001fe400078ec0ff */
[----:B------:R-:W-:Y:S01]  /*0490*/  IADD3.X R14, R13, R12, RZ, P0, !PT ;  /* 0x0000000c0d0e7210 */ /* 0x000fe200007fe4ff */
[----:B------:R-:W-:Y:S01]  /*04a0*/  IMAD.SHL.U32 R12, R4, 0x8, RZ ;  /* 0x00000008040c7824 */ /* 0x000fe200078e00ff */
[----:B-1----:R-:W-:Y:S01]  /*04b0*/  LEA R20, P0, R15, R2, 0x1 ;  /* 0x000000020f147211 */ /* 0x002fe200078008ff */
[----:B------:R-:W-:-:S02]  /*04c0*/  IMAD R13, R11, 0x70, R16 ;  /* 0x000000700b0d7824 */ /* 0x000fc400078e0210 */
[----:B------:R-:W-:Y:S01]  /*04d0*/  VIADD R4, R4, 0xffffff00 ;  /* 0xffffff0004047836 */ /* 0x000fe20000000000 */
[----:B------:R-:W-:Y:S02]  /*04e0*/  LEA R11, R11, R12, 0x2 ;  /* 0x0000000c0b0b7211 */ /* 0x000fe400078e10ff */
[----:B------:R-:W-:Y:S02]  /*04f0*/  LEA.HI.X R21, R15, R3, R14, 0x1, P0 ;  /* 0x000000030f157211 */ /* 0x000fe400000f0c0e */
[----:B------:R-:W-:-:S07]  /*0500*/  IADD3 R22, R13, 0x400, R12 ;  /* 0x000004000d167810 */ /* 0x000fce0007ffe00c */
.L_x_1320:
        /* <DEDUP_REMOVED lines=17> */
[----:B0-----:R-:W-:Y:S01]  /*0620*/  IADD3 R22, R22, 0x800, RZ ;  /* 0x0000080016167810 */ /* 0x001fe20007ffe0ff */
[----:B------:R-:W-:Y:S06]  /*0630*/  @!P0 BRA `(.L_x_1320) ;  /* 0xfffffffc00b48947 */ /* 0x000fec000383ffff */
.L_x_1316:
[----:B------:R-:W-:Y:S05]  /*0640*/  BSYNC B0 ;  /* 0x0000000000007941 */ /* 0x000fea0003800000 */
.L_x_1315:
        /* <DEDUP_REMOVED lines=14> */
.L_x_1352:
        /* <DEDUP_REMOVED lines=41> */
[----:B0-----:R-:W-:-:S07]  /*09c0*/  LEA R4, R7, UR4, 0x2 ;  /* 0x0000000407047c11 */ /* 0x001fce000f8e10ff */
.L_x_1327:
        /* <DEDUP_REMOVED lines=11> */
.L_x_1326:
[----:B------:R-:W-:Y:S05]  /*0a80*/  BSYNC B1 ;  /* 0x0000000000017941 */ /* 0x000fea0003800000 */
.L_x_1325:
        /* <DEDUP_REMOVED lines=13> */
[----:B0-----:R-:W-:-:S11]  /*0b60*/  IADD3 R4, R8, -0x600, RZ ;  /* 0xfffffa0008047810 */ /* 0x001fd60007ffe0ff */
.L_x_1330:
[----:B------:R-:W1:Y:S01]  /*0b70*/  LDS R11, [R2+-0x400] ;  /* 0xfffc0000020b7984 */ /* 0x000e620000000800 */
[----:B------:R-:W-:-:S03]  /*0b80*/  VIADD R3, R3, 0x800 ;  /* 0x0000080003037836 */ /* 0x000fc60000000000 */
[----:B------:R-:W0:Y:S02]  /*0b90*/  LDS R13, [R2+-0x200] ;  /* 0xfffe0000020d7984 */ /* 0x000e240000000800 */
        /* <DEDUP_REMOVED lines=97> */
.L_x_1329:
[----:B------:R-:W-:Y:S05]  /*11b0*/  BSYNC B1 ;  /* 0x0000000000017941 */ /* 0x000fea0003800000 */
.L_x_1328:
        /* <DEDUP_REMOVED lines=55> */
.L_x_1332:
[----:B------:R-:W-:Y:S05]  /*1530*/  BSYNC B1 ;  /* 0x0000000000017941 */ /* 0x000fea0003800000 */
.L_x_1331:
        /* <DEDUP_REMOVED lines=26> */
.L_x_1324:
[----:B------:R-:W-:Y:S05]  /*16e0*/  BSYNC B0 ;  /* 0x0000000000007941 */ /* 0x000fea0003800000 */
.L_x_1323:
        /* <DEDUP_REMOVED lines=9> */
[----:B------:R-:W-:-:S05]  /*1780*/  @!P2 VIADD R12, R12, 0xe0 ;  /* 0x000000e00c0ca836 */ /* 0x000fca0000000000 */
[----:B---3--:R-:W-:Y:S01]  /*1790*/  @!P2 LEA R15, R15, R12, 0x18 ;  /* 0x0000000c0f0fa211 */ /* 0x008fe200078ec0ff */
[----:B-1----:R-:W-:Y:S01]  /*17a0*/  FADD.FTZ R0, R3, R0 ;  /* 0x0000000003007221 */ /* 0x002fe20000010000 */
[----:B------:R-:W-:-:S03]  /*17b0*/  @!P0 MOV R3, 0x400 ;  /* 0x0000040000038802 */ /* 0x000fc60000000f00 */
[----:B------:R-:W-:Y:S01]  /*17c0*/  @!P2 IMAD R4, R4, 0x4, R15 ;  /* 0x000000040404a824 */ /* 0x000fe200078e020f */
[----:B------:R-:W1:Y:S01]  /*17d0*/  SHFL.BFLY PT, R11, R0, 0x4, 0x1f ;  /* 0x0c801f00000b7f89 */ /* 0x000e6200000e0000 */
[----:B------:R-:W-:-:S04]  /*17e0*/  @!P0 IADD3 R3, R3, 0xe0, RZ ;  /* 0x000000e003038810 */ /* 0x000fc80007ffe0ff */
[----:B0-----:R-:W-:Y:S01]  /*17f0*/  @!P0 LEA R3, R14, R3, 0x18 ;  /* 0x000000030e038211 */ /* 0x001fe200078ec0ff */
[----:B-1----:R-:W-:Y:S01]  /*1800*/  FADD.FTZ R11, R0, R11 ;  /* 0x0000000b000b7221 */ /* 0x002fe20000010000 */
        /* <DEDUP_REMOVED lines=32> */
.L_x_1337:
        /* <DEDUP_REMOVED lines=8> */
.L_x_1336:
[----:B------:R-:W-:Y:S05]  /*1a90*/  BSYNC B1 ;  /* 0x0000000000017941 */ /* 0x000fea0003800000 */
.L_x_1335:
        /* <DEDUP_REMOVED lines=14> */
.L_x_1340:
        /* <DEDUP_REMOVED lines=52> */
.L_x_1339:
[----:B------:R-:W-:Y:S05]  /*1ec0*/  BSYNC B1 ;  /* 0x0000000000017941 */ /* 0x000fea0003800000 */
.L_x_1338:
        /* <DEDUP_REMOVED lines=31> */
.L_x_1342:
[----:B------:R-:W-:Y:S05]  /*20c0*/  BSYNC B1 ;  /* 0x0000000000017941 */ /* 0x000fea0003800000 */
.L_x_1341:
        /* <DEDUP_REMOVED lines=14> */
.L_x_1334:
[----:B------:R-:W-:Y:S05]  /*21b0*/  BSYNC B0 ;  /* 0x0000000000007941 */ /* 0x000fea0003800000 */
.L_x_1333:
[----:B------:R-:W-:Y:S01]  /*21c0*/  BAR.SYNC.DEFER_BLOCKING 0x0 ;  /* 0x0000000000007b1d */ /* 0x000fe20000010000 */
[----:B-1----:R-:W-:Y:S01]  /*21d0*/  IADD3 R2, R7, 0x1f, RZ ;  /* 0x0000001f07027810 */ /* 0x002fe20007ffe0ff */
[----:B------:R-:W-:Y:S01]  /*21e0*/  HFMA2.MMA R14, -RZ, RZ, 0, 0 ;  /* 0x00000000ff0e7435 */ /* 0x000fe200000001ff */
[----:B0-----:R-:W-:Y:S01]  /*21f0*/  LOP3.LUT R0, R10, 0x1, RZ, 0xc0, !PT ;  /* 0x000000010a007812 */ /* 0x001fe200078ec0ff */
[----:B------:R-:W-:-:S04]  /*2200*/  IMAD.MOV.U32 R11, RZ, RZ, RZ ;  /* 0x000000ffff0b7224 */ /* 0x000fc800078e00ff */
[----:B------:R-:W-:Y:S01]  /*2210*/  BAR.SYNC.DEFER_BLOCKING 0x0 ;  /* 0x0000000000007b1d */ /* 0x000fe20000010000 */
[----:B------:R-:W-:Y:S02]  /*2220*/  ISETP.GT.U32.AND P3, PT, R2, 0x3e, PT ;  /* 0x0000003e0200780c */ /* 0x000fe40003f64070 */
[----:B------:R-:W-:Y:S02]  /*2230*/  CS2R R16, SRZ ;  /* 0x0000000000107805 */ /* 0x000fe4000001ff00 */
[----:B------:R-:W-:Y:S02]  /*2240*/  LEA.HI R2, R10, R10, RZ, 0x1 ;  /* 0x0000000a0a027211 */ /* 0x000fe400078f08ff */
[----:B------:R-:W-:Y:S02]  /*2250*/  CS2R R18, SRZ ;  /* 0x0000000000127805 */ /* 0x000fe4000001ff00 */
[----:B------:R-:W-:Y:S01]  /*2260*/  ISETP.NE.AND P0, PT, R0, RZ, PT ;  /* 0x000000ff0000720c */ /* 0x000fe20003f05270 */
[----:B------:R-:W0:Y:S01]  /*2270*/  S2UR UR5, SR_CgaCtaId ;  /* 0x00000000000579c3 */ /* 0x000e220000008800 */
[C---:B------:R-:W-:Y:S01]  /*2280*/  LOP3.LUT R0, R7.reuse, 0xffffffc0, RZ, 0xc0, !PT ;  /* 0xffffffc007007812 */ /* 0x040fe200078ec0ff */
[----:B------:R-:W-:Y:S01]  /*2290*/  UMOV UR4, 0x400 ;  /* 0x0000040000047882 */ /* 0x000fe20000000000 */
[----:B------:R-:W-:Y:S01]  /*22a0*/  SHF.R.S32.HI R2, RZ, 0x1, R2 ;  /* 0x00000001ff027819 */ /* 0x000fe20000011402 */
[----:B------:R-:W-:Y:S01]  /*22b0*/  UIADD3 UR4, UR4, 0x100, URZ ;  /* 0x0000010004047890 */ /* 0x000fe2000fffe03f */
[----:B------:R-:W-:Y:S01]  /*22c0*/  ISETP.NE.OR P5, PT, R0, 0x40, P0 ;  /* 0x000000400000780c */ /* 0x000fe200007a5670 */
[----:B------:R-:W-:Y:S01]  /*22d0*/  BSSY B0, `(.L_x_1343) ;  /* 0x0000020000007945 */ /* 0x000fe20003800000 */
[----:B------:R-:W-:Y:S01]  /*22e0*/  ISETP.GT.OR P1, PT, R7, 0x3f, P0 ;  /* 0x0000003f0700780c */ /* 0x000fe20000724670 */
[----:B------:R-:W-:Y:S01]  /*22f0*/  IMAD R9, R9, 0x70, R2 ;  /* 0x0000007009097824 */ /* 0x000fe200078e0202 */
[----:B------:R-:W-:-:S02]  /*2300*/  LOP3.LUT R0, R7, 0xffffffe0, RZ, 0xc0, !PT ;  /* 0xffffffe007007812 */ /* 0x000fc400078ec0ff */
[----:B------:R-:W-:Y:S02]  /*2310*/  ISETP.GT.OR P2, PT, R7, 0x1f, P0 ;  /* 0x0000001f0700780c */ /* 0x000fe40000744670 */
[----:B------:R-:W-:Y:S01]  /*2320*/  ISETP.NE.OR P4, PT, R0, 0x20, P0 ;  /* 0x000000200000780c */ /* 0x000fe20000785670 */
[----:B------:R-:W-:Y:S01]  /*2330*/  IMAD.MOV.U32 R0, RZ, RZ, RZ ;  /* 0x000000ffff007224 */ /* 0x000fe200078e00ff */
[----:B0-----:R-:W-:-:S06]  /*2340*/  ULEA UR4, UR5, UR4, 0x18 ;  /* 0x0000000405047291 */ /* 0x001fcc000f8ec03f */
[----:B------:R-:W-:-:S05]  /*2350*/  LEA R9, R9, UR4, 0x2 ;  /* 0x0000000409097c11 */ /* 0x000fca000f8e10ff */
        /* <DEDUP_REMOVED lines=23> */
.L_x_1344:
[----:B------:R-:W-:Y:S05]  /*24d0*/  BSYNC B0 ;  /* 0x0000000000007941 */ /* 0x000fea0003800000 */
.L_x_1343:
        /* <DEDUP_REMOVED lines=24> */
[----:B------:R-:W-:-:S07]  /*2660*/  @!P0 FADD.FTZ R16, R16, R15 ;  /* 0x0000000f10108221 */ /* 0x000fce0000010000 */
.L_x_1346:
[----:B------:R-:W-:Y:S05]  /*2670*/  BSYNC B0 ;  /* 0x0000000000007941 */ /* 0x000fea0003800000 */
.L_x_1345:
        /* <DEDUP_REMOVED lines=9> */
[----:B------:R-:W-:Y:S01]  /*2710*/  IMAD R5, R5, 0x70, RZ ;  /* 0x0000007005057824 */ /* 0x000fe200078e02ff */
[----:B--2---:R-:W-:-:S04]  /*2720*/  UIMAD UR4, UR4, 0x70, URZ ;  /* 0x00000070040478a4 */ /* 0x004fc8000f8e023f */
[----:B------:R-:W-:Y:S02]  /*2730*/  USHF.R.S32.HI UR5, URZ, 0x1f, UR4 ;  /* 0x0000001f3f057899 */ /* 0x000fe40008011404 */
[----:B------:R-:W-:Y:S02]  /*2740*/  IADD3 R23, P1, P2, R5, UR4, R6 ;  /* 0x0000000405177c10 */ /* 0x000fe4000fa3e006 */
[----:B------:R-:W-:-:S04]  /*2750*/  SHF.R.S32.HI R5, RZ, 0x1f, R5 ;  /* 0x0000001fff057819 */ /* 0x000fc80000011405 */
[----:B------:R-:W-:Y:S01]  /*2760*/  IADD3.X R25, R5, UR5, R4, P1, P2 ;  /* 0x0000000505197c10 */ /* 0x000fe20008fe4404 */
[----:B------:R-:W-:Y:S06]  /*2770*/  @P0 EXIT ;  /* 0x000000000000094d */ /* 0x000fec0003800000 */
[C---:B------:R-:W-:Y:S01]  /*2780*/  IADD3 R3, P0, R2.reuse, R23, RZ ;  /* 0x0000001702037210 */ /* 0x040fe20007f1e0ff */
[C---:B------:R-:W-:Y:S01]  /*2790*/  VIADD R26, R2.reuse, 0x20 ;  /* 0x00000020021a7836 */ /* 0x040fe20000000000 */
[C---:B------:R-:W-:Y:S01]  /*27a0*/  IADD3 R12, R2.reuse, 0x10, RZ ;  /* 0x00000010020c7810 */ /* 0x040fe20007ffe0ff */
[C---:B------:R-:W-:Y:S01]  /*27b0*/  VIADD R22, R2.reuse, 0x40 ;  /* 0x0000004002167836 */ /* 0x040fe20000000000 */
[C---:B------:R-:W-:Y:S01]  /*27c0*/  LEA.HI.X.SX32 R10, R2.reuse, R25, 0x1, P0 ;  /* 0x00000019020a7211 */ /* 0x040fe200000f0eff */
[C---:B------:R-:W-:Y:S01]  /*27d0*/  VIADD R21, R2.reuse, 0x60 ;  /* 0x0000006002157836 */ /* 0x040fe20000000000 */
[----:B------:R-:W-:Y:S01]  /*27e0*/  IADD3 R28, R2, 0x30, RZ ;  /* 0x00000030021c7810 */ /* 0x000fe20007ffe0ff */
[----:B------:R-:W-:Y:S01]  /*27f0*/  ULDC.64 UR4, c[0x0][0x210] ;  /* 0x0000840000047ab9 */ /* 0x000fe20000000a00 */
[----:B------:R-:W-:Y:S02]  /*2800*/  IADD3 R5, P0, R12, R23, RZ ;  /* 0x000000170c057210 */ /* 0x000fe40007f1e0ff */
[----:B------:R-:W-:-:S02]  /*2810*/  IADD3 R24, R2, 0x50, RZ ;  /* 0x0000005002187810 */ /* 0x000fc40007ffe0ff */
[-C--:B------:R-:W-:Y:S02]  /*2820*/  IADD3 R7, P1, R26, R23.reuse, RZ ;  /* 0x000000171a077210 */ /* 0x080fe40007f3e0ff */
[----:B01----:R-:W-:Y:S02]  /*2830*/  IADD3 R9, P2, R28, R23, RZ ;  /* 0x000000171c097210 */ /* 0x003fe40007f5e0ff */
[----:B------:R-:W-:Y:S02]  /*2840*/  LEA.HI.X.SX32 R12, R12, R25, 0x1, P0 ;  /* 0x000000190c0c7211 */ /* 0x000fe400000f0eff */
[----:B------:R-:W-:Y:S02]  /*2850*/  LEA R2, P0, R3, UR4, 0x1 ;  /* 0x0000000403027c11 */ /* 0x000fe4000f8008ff */
[-C--:B------:R-:W-:Y:S02]  /*2860*/  IADD3 R13, P3, R22, R23.reuse, RZ ;  /* 0x00000017160d7210 */ /* 0x080fe40007f7e0ff */
[----:B------:R-:W-:-:S02]  /*2870*/  IADD3 R15, P4, R24, R23, RZ ;  /* 0x00000017180f7210 */ /* 0x000fc40007f9e0ff */
[----:B------:R-:W-:Y:S02]  /*2880*/  IADD3 R20, P5, R21, R23, RZ ;  /* 0x0000001715147210 */ /* 0x000fe40007fbe0ff */
[----:B------:R-:W-:Y:S02]  /*2890*/  LEA.HI.X.SX32 R26, R26, R25, 0x1, P1 ;  /* 0x000000191a1a7211 */ /* 0x000fe400008f0eff */
[----:B------:R-:W-:Y:S02]  /*28a0*/  LEA R4, P1, R5, UR4, 0x1 ;  /* 0x0000000405047c11 */ /* 0x000fe4000f8208ff */
[----:B------:R-:W-:Y:S02]  /*28b0*/  F2FP.BF16.F32.PACK_AB R23, R14, R11 ;  /* 0x0000000b0e17723e */ /* 0x000fe400000010ff */
[----:B------:R-:W-:Y:S02]  /*28c0*/  LEA.HI.X.SX32 R28, R28, R25, 0x1, P2 ;  /* 0x000000191c1c7211 */ /* 0x000fe400010f0eff */
[----:B------:R-:W-:-:S02]  /*28d0*/  LEA R6, P2, R7, UR4, 0x1 ;  /* 0x0000000407067c11 */ /* 0x000fc4000f8408ff */
[----:B------:R-:W-:Y:S02]  /*28e0*/  LEA.HI.X R3, R3, UR5, R10, 0x1, P0 ;  /* 0x0000000503037c11 */ /* 0x000fe400080f0c0a */
[----:B------:R-:W-:Y:S02]  /*28f0*/  LEA.HI.X.SX32 R22, R22, R25, 0x1, P3 ;  /* 0x0000001916167211 */ /* 0x000fe400018f0eff */
[----:B------:R-:W-:Y:S01]  /*2900*/  F2FP.BF16.F32.PACK_AB R0, R0, R17 ;  /* 0x000000110000723e */ /* 0x000fe200000010ff */
[----:B------:R0:W-:Y:S01]  /*2910*/  STG.E.U16 desc[UR36][R2.64], R23 ;  /* 0x0000001702007986 */ /* 0x0001e2000c101524 */
[----:B------:R-:W-:Y:S02]  /*2920*/  LEA R8, P3, R9, UR4, 0x1 ;  /* 0x0000000409087c11 */ /* 0x000fe4000f8608ff */
[----:B------:R-:W-:Y:S02]  /*2930*/  LEA.HI.X R5, R5, UR5, R12, 0x1, P1 ;  /* 0x0000000505057c11 */ /* 0x000fe400088f0c0c */
[----:B------:R-:W-:-:S02]  /*2940*/  PRMT R17, R23, 0x7632, R17 ;  /* 0x0000763217117816 */ /* 0x000fc40000000011 */
[----:B------:R-:W-:Y:S02]  /*2950*/  LEA R10, P0, R13, UR4, 0x1 ;  /* 0x000000040d0a7c11 */ /* 0x000fe4000f8008ff */
[-C--:B------:R-:W-:Y:S01]  /*2960*/  LEA.HI.X.SX32 R24, R24, R25.reuse, 0x1, P4 ;  /* 0x0000001918187211 */ /* 0x080fe200020f0eff */
[----:B------:R1:W-:Y:S01]  /*2970*/  STG.E.U16 desc[UR36][R4.64], R17 ;  /* 0x0000001104007986 */ /* 0x0003e2000c101524 */
[----:B------:R-:W-:Y:S02]  /*2980*/  LEA.HI.X R7, R7, UR5, R26, 0x1, P2 ;  /* 0x0000000507077c11 */ /* 0x000fe400090f0c1a */
[----:B------:R-:W-:Y:S02]  /*2990*/  LEA R12, P1, R15, UR4, 0x1 ;  /* 0x000000040f0c7c11 */ /* 0x000fe4000f8208ff */
[----:B------:R-:W-:Y:S01]  /*29a0*/  F2FP.BF16.F32.PACK_AB R18, R19, R18 ;  /* 0x000000121312723e */ /* 0x000fe200000010ff */
[----:B------:R-:W-:Y:S01]  /*29b0*/  STG.E.U16 desc[UR36][R6.64], R0 ;  /* 0x0000000006007986 */ /* 0x000fe2000c101524 */
[----:B------:R-:W-:-:S02]  /*29c0*/  LEA.HI.X.SX32 R21, R21, R25, 0x1, P5 ;  /* 0x0000001915157211 */ /* 0x000fc400028f0eff */
[----:B------:R-:W-:Y:S02]  /*29d0*/  LEA R14, P2, R20, UR4, 0x1 ;  /* 0x00000004140e7c11 */ /* 0x000fe4000f8408ff */
[----:B------:R-:W-:Y:S02]  /*29e0*/  LEA.HI.X R9, R9, UR5, R28, 0x1, P3 ;  /* 0x0000000509097c11 */ /* 0x000fe400098f0c1c */
[----:B0-----:R-:W-:Y:S02]  /*29f0*/  PRMT R3, R0, 0x7632, R3 ;  /* 0x0000763200037816 */ /* 0x001fe40000000003 */
[----:B------:R-:W-:Y:S02]  /*2a00*/  LEA.HI.X R11, R13, UR5, R22, 0x1, P0 ;  /* 0x000000050d0b7c11 */ /* 0x000fe400080f0c16 */
[----:B------:R-:W-:Y:S01]  /*2a10*/  LEA.HI.X R13, R15, UR5, R24, 0x1, P1 ;  /* 0x000000050f0d7c11 */ /* 0x000fe200088f0c18 */
[----:B------:R-:W-:Y:S01]  /*2a20*/  STG.E.U16 desc[UR36][R8.64], R3 ;  /* 0x0000000308007986 */ /* 0x000fe2000c101524 */
[----:B-1----:R-:W-:-:S02]  /*2a30*/  PRMT R5, R18, 0x7632, R5 ;  /* 0x0000763212057816 */ /* 0x002fc40000000005 */
[----:B------:R-:W-:Y:S01]  /*2a40*/  LEA.HI.X R15, R20, UR5, R21, 0x1, P2 ;  /* 0x00000005140f7c11 */ /* 0x000fe200090f0c15 */
[----:B------:R-:W-:Y:S01]  /*2a50*/  STG.E.U16 desc[UR36][R10.64], R18 ;  /* 0x000000120a007986 */ /* 0x000fe2000c101524 */
[----:B------:R-:W-:-:S03]  /*2a60*/  F2FP.BF16.F32.PACK_AB R16, RZ, R16 ;  /* 0x00000010ff10723e */ /* 0x000fc600000010ff */
[----:B------:R-:W-:Y:S04]  /*2a70*/  STG.E.U16 desc[UR36][R12.64], R5 ;  /* 0x000000050c007986 */ /* 0x000fe8000c101524 */
[----:B------:R-:W-:Y:S01]  /*2a80*/  STG.E.U16 desc[UR36][R14.64], R16 ;  /* 0x000000100e007986 */ /* 0x000fe2000c101524 */
[----:B------:R-:W-:Y:S05]  /*2a90*/  EXIT ;  /* 0x000000000000794d */ /* 0x000fea0003800000 */
.L_x_1321:
        /* <DEDUP_REMOVED lines=16> */
.L_x_1347:
[----:B------:R-:W-:Y:S05]  /*2ba0*/  EXIT ;  /* 0x000000000000794d */ /* 0x000fea0003800000 */
.L_x_1322:
[----:B------:R-:W-:Y:S01]  /*2bb0*/  HFMA2.MMA R11, -RZ, RZ, 0, 1.847743988037109375e-06 ;  /* 0x0000001fff0b7435 */ /* 0x000fe200000001ff */
[----:B------:R-:W-:Y:S01]  /*2bc0*/  IMAD.MOV.U32 R12, RZ, RZ, 0x10 ;  /* 0x00000010ff0c7424 */ /* 0x000fe200078e00ff */
[----:B------:R-:W-:Y:S01]  /*2bd0*/  MOV R2, 0xff7fffff ;  /* 0xff7fffff00027802 */ /* 0x000fe20000000f00 */
[----:B------:R-:W-:-:S08]  /*2be0*/  IMAD.MOV.U32 R15, RZ, RZ, -0x1 ;  /* 0xffffffffff0f7424 */ /* 0x000fd000078e00ff */
[----:B------:R-:W-:Y:S05]  /*2bf0*/  WARPSYNC.COLLECTIVE R15, `(.L_x_1348) ;  /* 0x000000000f087348 */ /* 0x000fea0003c00000 */
[----:B------:R0:W1:Y:S02]  /*2c00*/  SHFL.BFLY P6, R14, R13, R12, R11 ;  /* 0x0c00000c0d0e7389 */ /* 0x00006400000c000b */
[----:B01----:R-:W-:Y:S01]  /*2c10*/  ENDCOLLECTIVE ;  /* 0x000000000000791b */ /* 0x003fe20003800000 */
.L_x_1348:
[----:B------:R-:W-:Y:S01]  /*2c20*/  IMAD.MOV.U32 R12, RZ, RZ, 0x8 ;  /* 0x00000008ff0c7424 */ /* 0x000fe200078e00ff */
[----:B------:R-:W-:-:S04]  /*2c30*/  FMNMX.FTZ R0, R14, -3.40282346638528859812e+38, !PT ;  /* 0xff7fffff0e007809 */ /* 0x000fc80007810000 */
[----:B------:R-:W-:-:S07]  /*2c40*/  MOV R13, R0 ;  /* 0x00000000000d7202 */ /* 0x000fce0000000f00 */
[----:B------:R-:W-:Y:S05]  /*2c50*/  WARPSYNC.COLLECTIVE R15, `(.L_x_1349) ;  /* 0x000000000f087348 */ /* 0x000fea0003c00000 */
[----:B------:R0:W1:Y:S02]  /*2c60*/  SHFL.BFLY P6, R14, R13, R12, R11 ;  /* 0x0c00000c0d0e7389 */ /* 0x00006400000c000b */
[----:B01----:R-:W-:Y:S01]  /*2c70*/  ENDCOLLECTIVE ;  /* 0x000000000000791b */ /* 0x003fe20003800000 */
.L_x_1349:
[----:B------:R-:W-:Y:S01]  /*2c80*/  HFMA2.MMA R12, -RZ, RZ, 0, 2.384185791015625e-07 ;  /* 0x00000004ff0c7435 */ /* 0x000fe200000001ff */
[----:B------:R-:W-:-:S04]  /*2c90*/  FMNMX.FTZ R3, R0, R14, !PT ;  /* 0x0000000e00037209 */ /* 0x000fc80007810000 */
[----:B------:R-:W-:-:S07]  /*2ca0*/  MOV R13, R3 ;  /* 0x00000003000d7202 */ /* 0x000fce0000000f00 */
[----:B------:R-:W-:Y:S05]  /*2cb0*/  WARPSYNC.COLLECTIVE R15, `(.L_x_1350) ;  /* 0x000000000f087348 */ /* 0x000fea0003c00000 */
[----:B------:R0:W1:Y:S02]  /*2cc0*/  SHFL.BFLY P6, R14, R13, R12, R11 ;  /* 0x0c00000c0d0e7389 */ /* 0x00006400000c000b */
[----:B01----:R-:W-:Y:S01]  /*2cd0*/  ENDCOLLECTIVE ;  /* 0x000000000000791b */ /* 0x003fe20003800000 */
.L_x_1350:
[----:B------:R-:W-:Y:S02]  /*2ce0*/  MOV R12, 0x2 ;  /* 0x00000002000c7802 */ /* 0x000fe40000000f00 */
[----:B------:R-:W-:-:S05]  /*2cf0*/  FMNMX.FTZ R4, R3, R14, !PT ;  /* 0x0000000e03047209 */ /* 0x000fca0007810000 */
[----:B------:R-:W-:-:S07]  /*2d00*/  IMAD.MOV.U32 R13, RZ, RZ, R4 ;  /* 0x000000ffff0d7224 */ /* 0x000fce00078e0004 */
[----:B------:R-:W-:Y:S05]  /*2d10*/  WARPSYNC.COLLECTIVE R15, `(.L_x_1351) ;  /* 0x000000000f087348 */ /* 0x000fea0003c00000 */
[----:B------:R0:W1:Y:S02]  /*2d20*/  SHFL.BFLY P6, R14, R13, R12, R11 ;  /* 0x0c00000c0d0e7389 */ /* 0x00006400000c000b */
[----:B01----:R-:W-:Y:S01]  /*2d30*/  ENDCOLLECTIVE ;  /* 0x000000000000791b */ /* 0x003fe20003800000 */
.L_x_1351:
[----:B------:R-:W-:Y:S05]  /*2d40*/  BRA `(.L_x_1352) ;  /* 0xffffffd800787947 */ /* 0x000fea000383ffff */
.L_x_1353:
        /* <DEDUP_REMOVED lines=11> */
.L_x_28048:


//--------------------- .text._ZN4vllm25paged_attention_v1_kernelI13__nv_bfloat16hLi96ELi16ELi128ELNS_18Fp8KVCacheDataTypeE2ELb0EEEvPT_PKS3_PKT0_S9_ifPKiSB_iPKfiiiSD_SD_iiiii --------------------------
	.section	.text._ZN4vllm25paged_attention_v1_kernelI13__nv_bfloat16hLi96ELi16ELi128ELNS_18Fp8KVCacheDataTypeE2ELb0EEEvPT_PKS3_PKT0_S9_ifPKiSB_iPKfiiiSD_SD_iiiii,"ax",@progbits
	.align	128
        .global         _ZN4vllm25paged_attention_v1_kernelI13__nv_bfloat16hLi96ELi16ELi128ELNS_18Fp8KVCacheDataTypeE2ELb0EEEvPT_PKS3_PKT0_S9_ifPKiSB_iPKfiiiSD_SD_iiiii
        .type           _ZN4vllm25paged_attention_v1_kernelI13__nv_bfloat16hLi96ELi16ELi128ELNS_18Fp8KVCacheDataTypeE2ELb0EEEvPT_PKS3_PKT0_S9_ifPKiSB_iPKfiiiSD_SD_iiiii,@function
        .size           _ZN4vllm25paged_attention_v1_kernelI13__nv_bfloat16hLi96ELi16ELi128ELNS_18Fp8KVCacheDataTypeE2ELb0EEEvPT_PKS3_PKT0_S9_ifPKiSB_iPKfiiiSD_SD_iiiii,(.L_x_28049 - _ZN4vllm25paged_attention_v1_kernelI13__nv_bfloat16hLi96ELi16ELi128ELNS_18Fp8KVCacheDataTypeE2ELb0EEEvPT_PKS3_PKT0_S9_ifPKiSB_iPKfiiiSD_SD_iiiii)
        .other          _ZN4vllm25paged_attention_v1_kernelI13__nv_bfloat16hLi96ELi16ELi128ELNS_18Fp8KVCacheDataTypeE2ELb0EEEvPT_PKS3_PKT0_S9_ifPKiSB_iPKfiiiSD_SD_iiiii,@"STO_CUDA_ENTRY STV_DEFAULT"
_ZN4vllm25paged_attention_v1_kernelI13__nv_bfloat16hLi96ELi16ELi128ELNS_18Fp8KVCacheDataTypeE2ELb0EEEvPT_PKS3_PKT0_S9_ifPKiSB_iPKfiiiSD_SD_iiiii:
.text._ZN4vllm25paged_attention_v1_kernelI13__nv_bfloat16hLi96ELi16ELi128ELNS_18Fp8KVCacheDataTypeE2ELb0EEEvPT_PKS3_PKT0_S9_ifPKiSB_iPKfiiiSD_SD_iiiii:
        /* <DEDUP_REMOVED lines=15> */
[----:B------:R-:W-:Y:S01]  /*00f0*/  IMAD.IADD R10, R6, 0x1, -R11 ;  /* 0x00000001060a7824 */ /* 0x000fe200078e0a0b */
[----:B--2---:R-:W-:-:S04]  /*0100*/  IADD3 R0, R2, 0xf, RZ ;  /* 0x0000000f02007810 */ /* 0x004fc80007ffe0ff */
        /* <DEDUP_REMOVED lines=36> */
.L_x_1358:
        /* <DEDUP_REMOVED lines=13> */
.L_x_1357:
[----:B------:R-:W-:Y:S05]  /*0420*/  BSYNC B1 ;  /* 0x0000000000017941 */ /* 0x000fea0003800000 */
.L_x_1356:
        /* <DEDUP_REMOVED lines=14> */
.L_x_1359:
        /* <DEDUP_REMOVED lines=19> */
.L_x_1355:
[----:B------:R-:W-:Y:S05]  /*0640*/  BSYNC B0 ;  /* 0x0000000000007941 */ /* 0x000fea0003800000 */
.L_x_1354:
        /* <DEDUP_REMOVED lines=14> */
.L_x_1391:
        /* <DEDUP_REMOVED lines=42> */
.L_x_1366:
        /* <DEDUP_REMOVED lines=11> */
.L_x_1365:
[----:B------:R-:W-:Y:S05]  /*0a80*/  BSYNC B1 ;  /* 0x0000000000017941 */ /* 0x000fea0003800000 */
.L_x_1364:
        /* <DEDUP_REMOVED lines=14> */
.L_x_1369:
        /* <DEDUP_REMOVED lines=100> */
.L_x_1368:
[----:B------:R-:W-:Y:S05]  /*11b0*/  BSYNC B1 ;  /* 0x0000000000017941 */ /* 0x000fea0003800000 */
.L_x_1367:
        /* <DEDUP_REMOVED lines=55> */
.L_x_1371:
[----:B------:R-:W-:Y:S05]  /*1530*/  BSYNC B1 ;  /* 0x0000000000017941 */ /* 0x000fea0003800000 */
.L_x_1370:
        /* <DEDUP_REMOVED lines=26> */
.L_x_1363:
[----:B------:R-:W-:Y:S05]  /*16e0*/  BSYNC B0 ;  /* 0x0000000000007941 */ /* 0x000fea0003800000 */
.L_x_1362:
[----:B-1-3--:R-:W1:Y:S01]  /*16f0*/  SHFL.BFLY PT, R0, R19, 0x10, 0x1f ;  /* 0x0e001f0013007f89 */ /* 0x00ae6200000e0000 */
[----:B------:R-:W-:Y:S01]  /*1700*/  LOP3.LUT P0, R12, R6, 0x1f, RZ, 0xc0, !PT ;  /* 0x0000001f060c7812 */ /* 0x000fe2000780c0ff */
[----:B------:R-:W-:Y:S03]  /*1710*/  BSSY B0, `(.L_x_1372) ;  /* 0x00000ab000007945 */ /* 0x000fe60003800000 */
[----:B------:R-:W-:-:S09]  /*1720*/  ISETP.GT.U32.AND P2, PT, R12, 0x3, PT ;  /* 0x000000030c00780c */ /* 0x000fd20003f44070 */
[----:B------:R-:W2:Y:S04]  /*1730*/  @!P0 S2R R14, SR_CgaCtaId ;  /* 0x00000000000e8919 */ /* 0x000ea80000008800 */
[----:B------:R-:W3:Y:S01]  /*1740*/  @!P2 S2R R16, SR_CgaCtaId ;  /* 0x000000000010a919 */ /* 0x000ee20000008800 */
[----:B------:R-:W-:Y:S01]  /*1750*/  @!P2 MOV R15, 0x400 ;  /* 0x00000400000fa802 */ /* 0x000fe20000000f00 */
[----:B-1----:R-:W-:-:S04]  /*1760*/  FADD.FTZ R0, R0, R19 ;  /* 0x0000001300007221 */ /* 0x002fc80000010000 */
[----:B------:R-:W-:Y:S01]  /*1770*/  @!P2 VIADD R15, R15, 0xc0 ;  /* 0x000000c00f0fa836 */ /* 0x000fe20000000000 */
[----:B------:R-:W1:Y:S04]  /*1780*/  SHFL.BFLY PT, R3, R0, 0x8, 0x1f ;  /* 0x0d001f0000037f89 */ /* 0x000e6800000e0000 */
[----:B---3--:R-:W-:Y:S01]  /*1790*/  @!P2 LEA R15, R16, R15, 0x18 ;  /* 0x0000000f100fa211 */ /* 0x008fe200078ec0ff */
[----:B-1----:R-:W-:Y:S01]  /*17a0*/  FADD.FTZ R3, R0, R3 ;  /* 0x0000000300037221 */ /* 0x002fe20000010000 */
[----:B------:R-:W-:-:S03]  /*17b0*/  @!P0 MOV R0, 0x400 ;  /* 0x0000040000008802 */ /* 0x000fc60000000f00 */
[----:B------:R-:W-:Y:S01]  /*17c0*/  @!P2 IMAD R12, R12, 0x4, R15 ;  /* 0x000000040c0ca824 */ /* 0x000fe200078e020f */
[----:B------:R-:W1:Y:S01]  /*17d0*/  SHFL.BFLY PT, R2, R3, 0x4, 0x1f ;  /* 0x0c801f0003027f89 */ /* 0x000e6200000e0000 */
[----:B------:R-:W-:Y:S02]  /*17e0*/  @!P0 IADD3 R13, R0, 0xc0, RZ ;  /* 0x000000c0000d8810 */ /* 0x000fe40007ffe0ff */
[----:B------:R-:W-:-:S04]  /*17f0*/  @!P0 SHF.R.U32.HI R0, RZ, 0x3, R6 ;  /* 0x00000003ff008819 */ /* 0x000fc80000011606 */
[----:B------:R-:W-:Y:S01]  /*1800*/  @!P0 LOP3.LUT R0, R0, 0x1ffffffc, RZ, 0xc0, !PT ;  /* 0x1ffffffc00008812 */ /* 0x000fe200078ec0ff */
[----:B-1----:R-:W-:Y:S01]  /*1810*/  FADD.FTZ R2, R3, R2 ;  /* 0x0000000203027221 */ /* 0x002fe20000010000 */
[----:B--2---:R-:W-:-:S04]  /*1820*/  @!P0 LEA R3, R14, R13, 0x18 ;  /* 0x0000000d0e038211 */ /* 0x004fc800078ec0ff */
[----:B------:R-:W1:Y:S01]  /*1830*/  SHFL.BFLY PT, R11, R2, 0x2, 0x1f ;  /* 0x0c401f00020b7f89 */ /* 0x000e6200000e0000 */
[----:B------:R-:W-:Y:S01]  /*1840*/  @!P0 IADD3 R3, R3, R0, RZ ;  /* 0x0000000003038210 */ /* 0x000fe20007ffe0ff */
        /* <DEDUP_REMOVED lines=14> */
[----:B------:R-:W-:Y:S01]  /*1930*/  BSSY B1, `(.L_x_1374) ;  /* 0x0000017000017945 */ /* 0x000fe20003800000 */
[----:B------:R-:W-:Y:S01]  /*1940*/  IMAD.MOV.U32 R4, RZ, RZ, R6 ;  /* 0x000000ffff047224 */ /* 0x000fe200078e0006 */
[----:B------:R-:W-:-:S03]  /*1950*/  IADD3 R2, R7, R2, RZ ;  /* 0x0000000207027210 */ /* 0x000fc60007ffe0ff */
[----:B------:R-:W0:Y:S01]  /*1960*/  MUFU.RCP R0, R0 ;  /* 0x0000000000007308 */ /* 0x000e220000001000 */
[C---:B------:R-:W-:Y:S02]  /*1970*/  LEA.HI R3, R2.reuse, 0x1, RZ, 0x19 ;  /* 0x0000000102037811 */ /* 0x040fe400078fc8ff */
[----:B------:R-:W-:Y:S02]  /*1980*/  ISETP.GE.U32.AND P1, PT, R2, 0x180, PT ;  /* 0x000001800200780c */ /* 0x000fe40003f26070 */
[----:B------:R-:W-:-:S13]  /*1990*/  LOP3.LUT P0, R3, R3, 0x3, RZ, 0xc0, !PT ;  /* 0x0000000303037812 */ /* 0x000fda000780c0ff */
[----:B0-----:R-:W-:Y:S05]  /*19a0*/  @!P0 BRA `(.L_x_1375) ;  /* 0x00000000003c8947 */ /* 0x001fea0003800000 */
[----:B------:R-:W0:Y:S01]  /*19b0*/  S2UR UR5, SR_CgaCtaId ;  /* 0x00000000000579c3 */ /* 0x000e220000008800 */
[----:B------:R-:W-:Y:S01]  /*19c0*/  UMOV UR4, 0x400 ;  /* 0x0000040000047882 */ /* 0x000fe20000000000 */
[----:B------:R-:W-:Y:S01]  /*19d0*/  MOV R2, R3 ;  /* 0x0000000300027202 */ /* 0x000fe20000000f00 */
[----:B------:R-:W-:Y:S01]  /*19e0*/  UIADD3 UR4, UR4, 0xe0, URZ ;  /* 0x000000e004047890 */ /* 0x000fe2000fffe03f */
[----:B------:R-:W-:-:S03]  /*19f0*/  IMAD.MOV.U32 R4, RZ, RZ, R6 ;  /* 0x000000ffff047224 */ /* 0x000fc600078e0006 */
[----:B0-----:R-:W-:-:S06]  /*1a00*/  ULEA UR4, UR5, UR4, 0x18 ;  /* 0x0000000405047291 */ /* 0x001fcc000f8ec03f */
[----:B------:R-:W-:-:S07]  /*1a10*/  LEA R3, R6, UR4, 0x2 ;  /* 0x0000000406037c11 */ /* 0x000fce000f8e10ff */
.L_x_1376:
        /* <DEDUP_REMOVED lines=8> */
.L_x_1375:
[----:B------:R-:W-:Y:S05]  /*1aa0*/  BSYNC B1 ;  /* 0x0000000000017941 */ /* 0x000fea0003800000 */
.L_x_1374:
        /* <DEDUP_REMOVED lines=14> */
.L_x_1379:
        /* <DEDUP_REMOVED lines=52> */
.L_x_1378:
[----:B------:R-:W-:Y:S05]  /*1ed0*/  BSYNC B1 ;  /* 0x0000000000017941 */ /* 0x000fea0003800000 */
.L_x_1377:
        /* <DEDUP_REMOVED lines=31> */
.L_x_1381:
[----:B------:R-:W-:Y:S05]  /*20d0*/  BSYNC B1 ;  /* 0x0000000000017941 */ /* 0x000fea0003800000 */
.L_x_1380:
        /* <DEDUP_REMOVED lines=14> */
.L_x_1373:
[----:B------:R-:W-:Y:S05]  /*21c0*/  BSYNC B0 ;  /* 0x0000000000007941 */ /* 0x000fea0003800000 */
.L_x_1372:
[----:B------:R-:W-:Y:S01]  /*21d0*/  BAR.SYNC.DEFER_BLOCKING 0x0 ;  /* 0x0000000000007b1d */ /* 0x000fe20000010000 */
[----:B0-----:R-:W-:Y:S01]  /*21e0*/  LOP3.LUT R0, R10, 0x1, RZ, 0xc0, !PT ;  /* 0x000000010a007812 */ /* 0x001fe200078ec0ff */
[----:B-1----:R-:W-:Y:S01]  /*21f0*/  VIADD R2, R6, 0x1f ;  /* 0x0000001f06027836 */ /* 0x002fe20000000000 */
[----:B------:R-:W-:Y:S01]  /*2200*/  LEA.HI R4, R10, R10, RZ, 0x1 ;  /* 0x0000000a0a047211 */ /* 0x000fe200078f08ff */
[----:B------:R-:W-:Y:S01]  /*2210*/  IMAD.MOV.U32 R12, RZ, RZ, RZ ;  /* 0x000000ffff0c7224 */ /* 0x000fe200078e00ff */
[----:B------:R-:W-:-:S03]  /*2220*/  ISETP.NE.AND P0, PT, R0, RZ, PT ;  /* 0x000000ff0000720c */ /* 0x000fc60003f05270 */
[----:B------:R-:W0:Y:S01]  /*2230*/  S2UR UR5, SR_CgaCtaId ;  /* 0x00000000000579c3 */ /* 0x000e220000008800 */
[----:B------:R-:W-:Y:S01]  /*2240*/  LOP3.LUT R0, R6, 0xffffffc0, RZ, 0xc0, !PT ;  /* 0xffffffc006007812 */ /* 0x000fe200078ec0ff */
[----:B------:R-:W-:Y:S01]  /*2250*/  UMOV UR4, 0x400 ;  /* 0x0000040000047882 */ /* 0x000fe20000000000 */
[----:B------:R-:W-:Y:S01]  /*2260*/  SHF.R.S32.HI R4, RZ, 0x1, R4 ;  /* 0x00000001ff047819 */ /* 0x000fe20000011404 */
[----:B------:R-:W-:Y:S01]  /*2270*/  UIADD3 UR4, UR4, 0xe0, URZ ;  /* 0x000000e004047890 */ /* 0x000fe2000fffe03f */
[----:B------:R-:W-:Y:S02]  /*2280*/  ISETP.NE.OR P5, PT, R0, 0x40, P0 ;  /* 0x000000400000780c */ /* 0x000fe400007a5670 */
[----:B------:R-:W-:Y:S01]  /*2290*/  CS2R R14, SRZ ;  /* 0x00000000000e7805 */ /* 0x000fe2000001ff00 */
[----:B------:R-:W-:Y:S01]  /*22a0*/  BAR.SYNC.DEFER_BLOCKING 0x0 ;  /* 0x0000000000007b1d */ /* 0x000fe20000010000 */
[----:B------:R-:W-:Y:S01]  /*22b0*/  ISETP.GT.U32.AND P3, PT, R2, 0x3e, PT ;  /* 0x0000003e0200780c */ /* 0x000fe20003f64070 */
[----:B------:R-:W-:Y:S01]  /*22c0*/  IMAD R2, R9, 0x60, R4 ;  /* 0x0000006009027824 */ /* 0x000fe200078e0204 */
[C---:B------:R-:W-:Y:S01]  /*22d0*/  ISETP.GT.OR P1, PT, R6.reuse, 0x3f, P0 ;  /* 0x0000003f0600780c */ /* 0x040fe20000724670 */
[----:B------:R-:W-:Y:S01]  /*22e0*/  HFMA2.MMA R9, -RZ, RZ, 0, 0 ;  /* 0x00000000ff097435 */ /* 0x000fe200000001ff */
[----:B------:R-:W-:Y:S01]  /*22f0*/  LOP3.LUT R0, R6, 0xffffffe0, RZ, 0xc0, !PT ;  /* 0xffffffe006007812 */ /* 0x000fe200078ec0ff */
[----:B0-----:R-:W-:Y:S01]  /*2300*/  ULEA UR4, UR5, UR4, 0x18 ;  /* 0x0000000405047291 */ /* 0x001fe2000f8ec03f */
[----:B------:R-:W-:Y:S01]  /*2310*/  IMAD.MOV.U32 R17, RZ, RZ, RZ ;  /* 0x000000ffff117224 */ /* 0x000fe200078e00ff */
[----:B------:R-:W-:Y:S01]  /*2320*/  BSSY B0, `(.L_x_1382) ;  /* 0x0000019000007945 */ /* 0x000fe20003800000 */
[----:B------:R-:W-:-:S02]  /*2330*/  ISETP.NE.OR P4, PT, R0, 0x20, P0 ;  /* 0x000000200000780c */ /* 0x000fc40000785670 */
[----:B------:R-:W-:Y:S02]  /*2340*/  MOV R0, RZ ;  /* 0x000000ff00007202 */ /* 0x000fe40000000f00 */
[----:B------:R-:W-:Y:S02]  /*2350*/  LEA R2, R2, UR4, 0x2 ;  /* 0x0000000402027c11 */ /* 0x000fe4000f8e10ff */
[----:B------:R-:W-:-:S03]  /*2360*/  ISETP.GT.OR P2, PT, R6, 0x1f, P0 ;  /* 0x0000001f0600780c */ /* 0x000fc60000744670 */
        /* <DEDUP_REMOVED lines=20> */
.L_x_1383:
[----:B------:R-:W-:Y:S05]  /*24b0*/  BSYNC B0 ;  /* 0x0000000000007941 */ /* 0x000fea0003800000 */
.L_x_1382:
[----:B------:R-:W-:Y:S06]  /*24c0*/  BAR.SYNC.DEFER_BLOCKING 0x0 ;  /* 0x0000000000007b1d */ /* 0x000fec0000010000 */
[----:B------:R-:W-:Y:S01]  /*24d0*/  BSSY B0, `(.L_x_1384) ;  /* 0x0000015000007945 */ /* 0x000fe20003800000 */
        /* <DEDUP_REMOVED lines=13> */
[----:B------:R-:W5:Y:S01]  /*25b0*/  @!P0 LDS R11, [R2+0x140] ;  /* 0x00014000020b8984 */ /* 0x000f620000000800 */
[----:B01----:R-:W-:Y:S01]  /*25c0*/  FADD.FTZ R9, R9, R6 ;  /* 0x0000000609097221 */ /* 0x003fe20000010000 */
[----:B--2---:R-:W-:Y:S01]  /*25d0*/  FADD.FTZ R12, R12, R3 ;  /* 0x000000030c0c7221 */ /* 0x004fe20000010000 */
[----:B---3--:R-:W-:Y:S01]  /*25e0*/  FADD.FTZ R0, R0, R7 ;  /* 0x0000000700007221 */ /* 0x008fe20000010000 */
[----:B----4-:R-:W-:Y:S01]  /*25f0*/  FADD.FTZ R15, R15, R10 ;  /* 0x0000000a0f0f7221 */ /* 0x010fe20000010000 */
[----:B-----5:R-:W-:Y:S01]  /*2600*/  @!P0 FADD.FTZ R17, R17, R16 ;  /* 0x0000001011118221 */ /* 0x020fe20000010000 */
[----:B------:R-:W-:-:S07]  /*2610*/  @!P0 FADD.FTZ R14, R14, R11 ;  /* 0x0000000b0e0e8221 */ /* 0x000fce0000010000 */
.L_x_1385:
[----:B------:R-:W-:Y:S05]  /*2620*/  BSYNC B0 ;  /* 0x0000000000007941 */ /* 0x000fea0003800000 */
.L_x_1384:
[----:B------:R-:W-:Y:S06]  /*2630*/  BAR.SYNC.DEFER_BLOCKING 0x0 ;  /* 0x0000000000007b1d */ /* 0x000fec0000010000 */
[----:B------:R-:W-:Y:S05]  /*2640*/  @P3 EXIT ;  /* 0x000000000000394d */ /* 0x000fea0003800000 */
[----:B------:R-:W2:Y:S01]  /*2650*/  S2UR UR4, SR_CTAID.Z ;  /* 0x00000000000479c3 */ /* 0x000ea20000002700 */
[----:B------:R-:W-:Y:S01]  /*2660*/  ULDC UR5, c[0x0][0x14] ;  /* 0x0000050000057ab9 */ /* 0x000fe20000000800 */
[----:B------:R-:W-:Y:S01]  /*2670*/  ULDC UR6, c[0x0][0xc] ;  /* 0x0000030000067ab9 */ /* 0x000fe20000000800 */
[----:B------:R-:W-:Y:S02]  /*2680*/  IMAD R8, R8, UR5, RZ ;  /* 0x0000000508087c24 */ /* 0x000fe4000f8e02ff */
[----:B------:R-:W-:-:S03]  /*2690*/  IMAD R5, R5, UR6, RZ ;  /* 0x0000000605057c24 */ /* 0x000fc6000f8e02ff */
[----:B01----:R-:W-:Y:S01]  /*26a0*/  SHF.R.S32.HI R2, RZ, 0x1f, R8 ;  /* 0x0000001fff027819 */ /* 0x003fe20000011408 */
        /* <DEDUP_REMOVED lines=9> */
[----:B------:R-:W-:Y:S01]  /*2740*/  ULDC.64 UR4, c[0x0][0x210] ;  /* 0x0000840000047ab9 */ /* 0x000fe20000000a00 */
[C---:B------:R-:W-:Y:S01]  /*2750*/  IADD3 R6, R4.reuse, 0x10, RZ ;  /* 0x0000001004067810 */ /* 0x040fe20007ffe0ff */
[C---:B------:R-:W-:Y:S01]  /*2760*/  VIADD R8, R4.reuse, 0x20 ;  /* 0x0000002004087836 */ /* 0x040fe20000000000 */
[C---:B------:R-:W-:Y:S01]  /*2770*/  LEA.HI.X.SX32 R10, R4.reuse, R5, 0x1, P0 ;  /* 0x00000005040a7211 */ /* 0x040fe200000f0eff */
[C---:B------:R-:W-:Y:S01]  /*2780*/  VIADD R20, R4.reuse, 0x40 ;  /* 0x0000004004147836 */ /* 0x040fe20000000000 */
[C---:B------:R-:W-:Y:S02]  /*2790*/  LEA R2, P0, R3.reuse, UR4, 0x1 ;  /* 0x0000000403027c11 */ /* 0x040fe4000f8008ff */
[----:B------:R-:W-:Y:S02]  /*27a0*/  IADD3 R18, R4, 0x30, RZ ;  /* 0x0000003004127810 */ /* 0x000fe40007ffe0ff */
[----:B------:R-:W-:-:S02]  /*27b0*/  LEA.HI.X R3, R3, UR5, R10, 0x1, P0 ;  /* 0x0000000503037c11 */ /* 0x000fc400080f0c0a */
[----:B------:R-:W-:Y:S02]  /*27c0*/  IADD3 R10, R4, 0x50, RZ ;  /* 0x00000050040a7810 */ /* 0x000fe40007ffe0ff */
[-C--:B------:R-:W-:Y:S02]  /*27d0*/  IADD3 R21, P2, R6, R19.reuse, RZ ;  /* 0x0000001306157210 */ /* 0x080fe40007f5e0ff */
[-C--:B------:R-:W-:Y:S02]  /*27e0*/  IADD3 R7, P3, R8, R19.reuse, RZ ;  /* 0x0000001308077210 */ /* 0x080fe40007f7e0ff */
[-C--:B------:R-:W-:Y:S02]  /*27f0*/  IADD3 R11, P4, R18, R19.reuse, RZ ;  /* 0x00000013120b7210 */ /* 0x080fe40007f9e0ff */
[-C--:B------:R-:W-:Y:S02]  /*2800*/  IADD3 R13, P0, R20, R19.reuse, RZ ;  /* 0x00000013140d7210 */ /* 0x080fe40007f1e0ff */
[----:B------:R-:W-:-:S02]  /*2810*/  IADD3 R16, P1, R10, R19, RZ ;  /* 0x000000130a107210 */ /* 0x000fc40007f3e0ff */
[-C--:B------:R-:W-:Y:S02]  /*2820*/  LEA.HI.X.SX32 R22, R6, R5.reuse, 0x1, P2 ;  /* 0x0000000506167211 */ /* 0x080fe400010f0eff */
[----:B------:R-:W-:Y:S02]  /*2830*/  LEA R4, P2, R21, UR4, 0x1 ;  /* 0x0000000415047c11 */ /* 0x000fe4000f8408ff */
[-C--:B------:R-:W-:Y:S02]  /*2840*/  LEA.HI.X.SX32 R8, R8, R5.reuse, 0x1, P3 ;  /* 0x0000000508087211 */ /* 0x080fe400018f0eff */
[-C--:B------:R-:W-:Y:S02]  /*2850*/  LEA.HI.X.SX32 R18, R18, R5.reuse, 0x1, P4 ;  /* 0x0000000512127211 */ /* 0x080fe400020f0eff */
[-C--:B------:R-:W-:Y:S02]  /*2860*/  LEA.HI.X.SX32 R20, R20, R5.reuse, 0x1, P0 ;  /* 0x0000000514147211 */ /* 0x080fe400000f0eff */
[----:B------:R-:W-:-:S02]  /*2870*/  LEA.HI.X.SX32 R19, R10, R5, 0x1, P1 ;  /* 0x000000050a137211 */ /* 0x000fc400008f0eff */
[----:B------:R-:W-:Y:S02]  /*2880*/  LEA R6, P3, R7, UR4, 0x1 ;  /* 0x0000000407067c11 */ /* 0x000fe4000f8608ff */
[----:B------:R-:W-:Y:S02]  /*2890*/  LEA.HI.X R5, R21, UR5, R22, 0x1, P2 ;  /* 0x0000000515057c11 */ /* 0x000fe400090f0c16 */
[----:B------:R-:W-:Y:S02]  /*28a0*/  F2FP.BF16.F32.PACK_AB R21, R12, R9 ;  /* 0x000000090c15723e */ /* 0x000fe400000010ff */
[----:B------:R-:W-:Y:S02]  /*28b0*/  LEA.HI.X R7, R7, UR5, R8, 0x1, P3 ;  /* 0x0000000507077c11 */ /* 0x000fe400098f0c08 */
[----:B------:R-:W-:Y:S01]  /*28c0*/  F2FP.BF16.F32.PACK_AB R0, R15, R0 ;  /* 0x000000000f00723e */ /* 0x000fe200000010ff */
[----:B------:R0:W-:Y:S01]  /*28d0*/  STG.E.U16 desc[UR36][R2.64], R21 ;  /* 0x0000001502007986 */ /* 0x0001e2000c101524 */
[----:B------:R-:W-:-:S02]  /*28e0*/  LEA R8, P0, R11, UR4, 0x1 ;  /* 0x000000040b087c11 */ /* 0x000fc4000f8008ff */
[----:B------:R-:W-:Y:S02]  /*28f0*/  PRMT R15, R21, 0x7632, R15 ;  /* 0x00007632150f7816 */ /* 0x000fe4000000000f */
[----:B------:R-:W-:Y:S02]  /*2900*/  LEA R10, P1, R13, UR4, 0x1 ;  /* 0x000000040d0a7c11 */ /* 0x000fe4000f8208ff */
[----:B------:R-:W-:Y:S01]  /*2910*/  LEA R12, P2, R16, UR4, 0x1 ;  /* 0x00000004100c7c11 */ /* 0x000fe2000f8408ff */
[----:B------:R1:W-:Y:S01]  /*2920*/  STG.E.U16 desc[UR36][R4.64], R15 ;  /* 0x0000000f04007986 */ /* 0x0003e2000c101524 */
[----:B------:R-:W-:Y:S02]  /*2930*/  F2FP.BF16.F32.PACK_AB R14, R14, R17 ;  /* 0x000000110e0e723e */ /* 0x000fe400000010ff */
[----:B------:R-:W-:Y:S01]  /*2940*/  LEA.HI.X R9, R11, UR5, R18, 0x1, P0 ;  /* 0x000000050b097c11 */ /* 0x000fe200080f0c12 */
[----:B------:R-:W-:Y:S01]  /*2950*/  STG.E.U16 desc[UR36][R6.64], R0 ;  /* 0x0000000006007986 */ /* 0x000fe2000c101524 */
[----:B0-----:R-:W-:-:S02]  /*2960*/  PRMT R3, R0, 0x7632, R3 ;  /* 0x0000763200037816 */ /* 0x001fc40000000003 */
[----:B------:R-:W-:Y:S02]  /*2970*/  LEA.HI.X R11, R13, UR5, R20, 0x1, P1 ;  /* 0x000000050d0b7c11 */ /* 0x000fe400088f0c14 */
[----:B------:R-:W-:Y:S01]  /*2980*/  LEA.HI.X R13, R16, UR5, R19, 0x1, P2 ;  /* 0x00000005100d7c11 */ /* 0x000fe200090f0c13 */
[----:B------:R-:W-:Y:S01]  /*2990*/  STG.E.U16 desc[UR36][R8.64], R3 ;  /* 0x0000000308007986 */ /* 0x000fe2000c101524 */
[----:B-1----:R-:W-:-:S03]  /*29a0*/  PRMT R5, R14, 0x7632, R5 ;  /* 0x000076320e057816 */ /* 0x002fc60000000005 */
[----:B------:R-:W-:Y:S04]  /*29b0*/  STG.E.U16 desc[UR36][R10.64], R14 ;  /* 0x0000000e0a007986 */ /* 0x000fe8000c101524 */
[----:B------:R-:W-:Y:S01]  /*29c0*/  STG.E.U16 desc[UR36][R12.64], R5 ;  /* 0x000000050c007986 */ /* 0x000fe2000c101524 */
[----:B------:R-:W-:Y:S05]  /*29d0*/  EXIT ;  /* 0x000000000000794d */ /* 0x000fea0003800000 */
.L_x_1360:
        /* <DEDUP_REMOVED lines=11> */
[----:B------:R-:W-:Y:S01]  /*2a90*/  MOV R11, UR7 ;  /* 0x00000007000b7c02 */ /* 0x000fe20008000f00 */
[----:B------:R-:W-:Y:S01]  /*2aa0*/  IMAD.MOV.U32 R12, RZ, RZ, 0x1 ;  /* 0x00000001ff0c7424 */ /* 0x000fe200078e00ff */
[----:B0-----:R-:W-:-:S07]  /*2ab0*/  MOV R13, RZ ;  /* 0x000000ff000d7202 */ /* 0x001fce0000000f00 */
[----:B------:R-:W-:-:S07]  /*2ac0*/  LEPC R20, `(.L_x_1386) ;  /* 0x000000001014794e */ /* 0x000fce0000000000 */
[----:B-1----:R-:W-:Y:S05]  /*2ad0*/  CALL.ABS.NOINC R2 ;  /* 0x0000000002007343 */ /* 0x002fea0003c00000 */
.L_x_1386:
[----:B------:R-:W-:Y:S05]  /*2ae0*/  EXIT ;  /* 0x000000000000794d */ /* 0x000fea0003800000 */
.L_x_1361:
[----:B------:R-:W-:Y:S01]  /*2af0*/  HFMA2.MMA R12, -RZ, RZ, 0, 9.5367431640625e-07 ;  /* 0x00000010ff0c7435 */ /* 0x000fe200000001ff */
[----:B------:R-:W-:Y:S01]  /*2b00*/  IMAD.MOV.U32 R11, RZ, RZ, 0x1f ;  /* 0x0000001fff0b7424 */ /* 0x000fe200078e00ff */
[----:B------:R-:W-:Y:S02]  /*2b10*/  MOV R15, 0xffffffff ;  /* 0xffffffff000f7802 */ /* 0x000fe40000000f00 */
[----:B------:R-:W-:-:S07]  /*2b20*/  MOV R2, 0xff7fffff ;  /* 0xff7fffff00027802 */ /* 0x000fce0000000f00 */
[----:B------:R-:W-:Y:S05]  /*2b30*/  WARPSYNC.COLLECTIVE R15, `(.L_x_1387) ;  /* 0x000000000f087348 */ /* 0x000fea0003c00000 */
[----:B------:R0:W1:Y:S02]  /*2b40*/  SHFL.BFLY P6, R14, R13, R12, R11 ;  /* 0x0c00000c0d0e7389 */ /* 0x00006400000c000b */
[----:B01----:R-:W-:Y:S01]  /*2b50*/  ENDCOLLECTIVE ;  /* 0x000000000000791b */ /* 0x003fe20003800000 */
.L_x_1387:
[----:B------:R-:W-:Y:S01]  /*2b60*/  IMAD.MOV.U32 R12, RZ, RZ, 0x8 ;  /* 0x00000008ff0c7424 */ /* 0x000fe200078e00ff */
[----:B------:R-:W-:-:S04]  /*2b70*/  FMNMX.FTZ R0, R14, -3.40282346638528859812e+38, !PT ;  /* 0xff7fffff0e007809 */ /* 0x000fc80007810000 */
[----:B------:R-:W-:-:S07]  /*2b80*/  MOV R13, R0 ;  /* 0x00000000000d7202 */ /* 0x000fce0000000f00 */
[----:B------:R-:W-:Y:S05]  /*2b90*/  WARPSYNC.COLLECTIVE R15, `(.L_x_1388) ;  /* 0x000000000f087348 */ /* 0x000fea0003c00000 */
[----:B------:R0:W1:Y:S02]  /*2ba0*/  SHFL.BFLY P6, R14, R13, R12, R11 ;  /* 0x0c00000c0d0e7389 */ /* 0x00006400000c000b */
[----:B01----:R-:W-:Y:S01]  /*2bb0*/  ENDCOLLECTIVE ;  /* 0x000000000000791b */ /* 0x003fe20003800000 */
.L_x_1388:
[----:B------:R-:W-:Y:S01]  /*2bc0*/  HFMA2.MMA R12, -RZ, RZ, 0, 2.384185791015625e-07 ;  /* 0x00000004ff0c7435 */ /* 0x000fe200000001ff */
[----:B------:R-:W-:-:S04]  /*2bd0*/  FMNMX.FTZ R3, R0, R14, !PT ;  /* 0x0000000e00037209 */ /* 0x000fc80007810000 */
[----:B------:R-:W-:-:S07]  /*2be0*/  MOV R13, R3 ;  /* 0x00000003000d7202 */ /* 0x000fce0000000f00 */
[----:B------:R-:W-:Y:S05]  /*2bf0*/  WARPSYNC.COLLECTIVE R15, `(.L_x_1389) ;  /* 0x000000000f087348 */ /* 0x000fea0003c00000 */
[----:B------:R0:W1:Y:S02]  /*2c00*/  SHFL.BFLY P6, R14, R13, R12, R11 ;  /* 0x0c00000c0d0e7389 */ /* 0x00006400000c000b */
[----:B01----:R-:W-:Y:S01]  /*2c10*/  ENDCOLLECTIVE ;  /* 0x000000000000791b */ /* 0x003fe20003800000 */
.L_x_1389:
[----:B------:R-:W-:Y:S02]  /*2c20*/  MOV R12, 0x2 ;  /* 0x00000002000c7802 */ /* 0x000fe40000000f00 */
[----:B------:R-:W-:-:S05]  /*2c30*/  FMNMX.FTZ R4, R3, R14, !PT ;  /* 0x0000000e03047209 */ /* 0x000fca0007810000 */
[----:B------:R-:W-:-:S07]  /*2c40*/  IMAD.MOV.U32 R13, RZ, RZ, R4 ;  /* 0x000000ffff0d7224 */ /* 0x000fce00078e0004 */
[----:B------:R-:W-:Y:S05]  /*2c50*/  WARPSYNC.COLLECTIVE R15, `(.L_x_1390) ;  /* 0x000000000f087348 */ /* 0x000fea0003c00000 */
[----:B------:R0:W1:Y:S02]  /*2c60*/  SHFL.BFLY P6, R14, R13, R12, R11 ;  /* 0x0c00000c0d0e7389 */ /* 0x00006400000c000b */
[----:B01----:R-:W-:Y:S01]  /*2c70*/  ENDCOLLECTIVE ;  /* 0x000000000000791b */ /* 0x003fe20003800000 */
.L_x_1390:
[----:B------:R-:W-:Y:S05]  /*2c80*/  BRA `(.L_x_1391) ;  /* 0xffffffd800a87947 */ /* 0x000fea000383ffff */
.L_x_1392:
        /* <DEDUP_REMOVED lines=15> */
.L_x_28049:


//--------------------- .text._ZN4vllm25paged_attention_v1_kernelI13__nv_bfloat16hLi80ELi16ELi128ELNS_18Fp8KVCacheDataTypeE2ELb0EEEvPT_PKS3_PKT0_S9_ifPKiSB_iPKfiiiSD_SD_iiiii --------------------------
	.section	.text._ZN4vllm25paged_attention_v1_kernelI13__nv_bfloat16hLi80ELi16ELi128ELNS_18Fp8KVCacheDataTypeE2ELb0EEEvPT_PKS3_PKT0_S9_ifPKiSB_iPKfiiiSD_SD_iiiii,"ax",@progbits
	.align	128
        .global         _ZN4vllm25paged_attention_v1_kernelI13__nv_bfloat16hLi80ELi16ELi128ELNS_18Fp8KVCacheDataTypeE2ELb0EEEvPT_PKS3_PKT0_S9_ifPKiSB_iPKfiiiSD_SD_iiiii
        .type           _ZN4vllm25paged_attention_v1_kernelI13__nv_bfloat16hLi80ELi16ELi128ELNS_18Fp8KVCacheDataTypeE2ELb0EEEvPT_PKS3_PKT0_S9_ifPKiSB_iPKfiiiSD_SD_iiiii,@function
        .size           _ZN4vllm25paged_attention_v1_kernelI13__nv_bfloat16hLi80ELi16ELi128ELNS_18Fp8KVCacheDataTypeE2ELb0EEEvPT_PKS3_PKT0_S9_ifPKiSB_iPKfiiiSD_SD_iiiii,(.L_x_28050 - _ZN4vllm25paged_attention_v1_kernelI13__nv_bfloat16hLi80ELi16ELi128ELNS_18Fp8KVCacheDataTypeE2ELb0EEEvPT_PKS3_PKT0_S9_ifPKiSB_iPKfiiiSD_SD_iiiii)
        .other          _ZN4vllm25paged_attention_v1_kernelI13__nv_bfloat16hLi80ELi16ELi128ELNS_18Fp8KVCacheDataTypeE2ELb0EEEvPT_PKS3_PKT0_S9_ifPKiSB_iPKfiiiSD_SD_iiiii,@"STO_CUDA_ENTRY STV_DEFAULT"
_ZN4vllm25paged_attention_v1_kernelI13__nv_bfloat16hLi80ELi16ELi128ELNS_18Fp8KVCacheDataTypeE2ELb0EEEvPT_PKS3_PKT0_S9_ifPKiSB_iPKfiiiSD_SD_iiiii:
.text._ZN4vllm25paged_attention_v1_kernelI13__nv_bfloat16hLi80ELi16ELi128ELNS_18Fp8KVCacheDataTypeE2ELb0EEEvPT_PKS3_PKT0_S9_ifPKiSB_iPKfiiiSD_SD_iiiii:
        /* <DEDUP_REMOVED lines=53> */
.L_x_1397:
        /* <DEDUP_REMOVED lines=13> */
.L_x_1396:
[----:B------:R-:W-:Y:S05]  /*0420*/  BSYNC B1 ;  /* 0x0000000000017941 */ /* 0x000fea0003800000 */
.L_x_1395:
        /* <DEDUP_REMOVED lines=14> */
.L_x_1398:
        /* <DEDUP_REMOVED lines=19> */
.L_x_1394:
[----:B------:R-:W-:Y:S05]  /*0640*/  BSYNC B0 ;  /* 0x0000000000007941 */ /* 0x000fea0003800000 */
.L_x_1393:
        /* <DEDUP_REMOVED lines=14> */
.L_x_1430:
        /* <DEDUP_REMOVED lines=42> */
.L_x_1405:
        /* <DEDUP_REMOVED lines=11> */
.L_x_1404:
[----:B------:R-:W-:Y:S05]  /*0a80*/  BSYNC B1 ;  /* 0x0000000000017941 */ /* 0x000fea0003800000 */
.L_x_1403:
        /* <DEDUP_REMOVED lines=14> */
.L_x_1408:
        /* <DEDUP_REMOVED lines=100> */
.L_x_1407:
[----:B------:R-:W-:Y:S05]  /*11b0*/  BSYNC B1 ;  /* 0x0000000000017941 */ /* 0x000fea0003800000 */
.L_x_1406:
        /* <DEDUP_REMOVED lines=55> */
.L_x_1410:
[----:B------:R-:W-:Y:S05]  /*1530*/  BSYNC B1 ;  /* 0x0000000000017941 */ /* 0x000fea0003800000 */
.L_x_1409:
        /* <DEDUP_REMOVED lines=26> */
.L_x_1402:
[----:B------:R-:W-:Y:S05]  /*16e0*/  BSYNC B0 ;  /* 0x0000000000007941 */ /* 0x000fea0003800000 */
.L_x_1401:
        /* <DEDUP_REMOVED lines=51> */
.L_x_1415:
        /* <DEDUP_REMOVED lines=8> */
.L_x_1414:
[----:B------:R-:W-:Y:S05]  /*1aa0*/  BSYNC B1 ;  /* 0x0000000000017941 */ /* 0x000fea0003800000 */
.L_x_1413:
        /* <DEDUP_REMOVED lines=14> */
.L_x_1418:
        /* <DEDUP_REMOVED lines=52> */
.L_x_1417:
[----:B------:R-:W-:Y:S05]  /*1ed0*/  BSYNC B1 ;  /* 0x0000000000017941 */ /* 0x000fea0003800000 */
.L_x_1416:
        /* <DEDUP_REMOVED lines=31> */
.L_x_1420:
[----:B------:R-:W-:Y:S05]  /*20d0*/  BSYNC B1 ;  /* 0x0000000000017941 */ /* 0x000fea0003800000 */
.L_x_1419:
        /* <DEDUP_REMOVED lines=14> */
.L_x_1412:
[----:B------:R-:W-:Y:S05]  /*21c0*/  BSYNC B0 ;  /* 0x0000000000007941 */ /* 0x000fea0003800000 */
.L_x_1411:
[----:B------:R-:W-:Y:S01]  /*21d0*/  BAR.SYNC.DEFER_BLOCKING 0x0 ;  /* 0x0000000000007b1d */ /* 0x000fe20000010000 */
[----:B0-----:R-:W-:Y:S01]  /*21e0*/  LOP3.LUT R0, R10, 0x1, RZ, 0xc0, !PT ;  /* 0x000000010a007812 */ /* 0x001fe200078ec0ff */
[----:B-1----:R-:W-:Y:S01]  /*21f0*/  VIADD R2, R6, 0x1f ;  /* 0x0000001f06027836 */ /* 0x002fe20000000000 */
[----:B------:R-:W-:Y:S01]  /*2200*/  LEA.HI R10, R10, R10, RZ, 0x1 ;  /* 0x0000000a0a0a7211 */ /* 0x000fe200078f08ff */
[----:B------:R-:W-:-:S04]  /*2210*/  HFMA2.MMA R7, -RZ, RZ, 0, 0 ;  /* 0x00000000ff077435 */ /* 0x000fc800000001ff */
[----:B------:R-:W-:Y:S01]  /*2220*/  BAR.SYNC.DEFER_BLOCKING 0x0 ;  /* 0x0000000000007b1d */ /* 0x000fe20000010000 */
[----:B------:R-:W-:Y:S02]  /*2230*/  ISETP.NE.AND P0, PT, R0, RZ, PT ;  /* 0x000000ff0000720c */ /* 0x000fe40003f05270 */
[----:B------:R-:W-:Y:S02]  /*2240*/  LOP3.LUT R0, R6, 0xffffffc0, RZ, 0xc0, !PT ;  /* 0xffffffc006007812 */ /* 0x000fe400078ec0ff */
[----:B------:R-:W-:-:S03]  /*2250*/  SHF.R.S32.HI R10, RZ, 0x1, R10 ;  /* 0x00000001ff0a7819 */ /* 0x000fc6000001140a */
[----:B------:R-:W0:Y:S01]  /*2260*/  S2UR UR5, SR_CgaCtaId ;  /* 0x00000000000579c3 */ /* 0x000e220000008800 */
[----:B------:R-:W-:Y:S01]  /*2270*/  UMOV UR4, 0x400 ;  /* 0x0000040000047882 */ /* 0x000fe20000000000 */
[----:B------:R-:W-:Y:S01]  /*2280*/  ISETP.NE.OR P5, PT, R0, 0x40, P0 ;  /* 0x000000400000780c */ /* 0x000fe200007a5670 */
[----:B------:R-:W-:Y:S01]  /*2290*/  UIADD3 UR4, UR4, 0xc0, URZ ;  /* 0x000000c004047890 */ /* 0x000fe2000fffe03f */
[C---:B------:R-:W-:Y:S01]  /*22a0*/  ISETP.GT.OR P1, PT, R6.reuse, 0x3f, P0 ;  /* 0x0000003f0600780c */ /* 0x040fe20000724670 */
[----:B------:R-:W-:Y:S01]  /*22b0*/  IMAD R9, R9, 0x50, R10 ;  /* 0x0000005009097824 */ /* 0x000fe200078e020a */
[----:B------:R-:W-:Y:S01]  /*22c0*/  LOP3.LUT R0, R6, 0xffffffe0, RZ, 0xc0, !PT ;  /* 0xffffffe006007812 */ /* 0x000fe200078ec0ff */
[----:B------:R-:W-:Y:S01]  /*22d0*/  BSSY B0, `(.L_x_1421) ;  /* 0x000001a000007945 */ /* 0x000fe20003800000 */
[----:B------:R-:W-:Y:S02]  /*22e0*/  ISETP.GT.U32.AND P3, PT, R2, 0x3e, PT ;  /* 0x0000003e0200780c */ /* 0x000fe40003f64070 */
[----:B------:R-:W-:-:S02]  /*22f0*/  CS2R R2, SRZ ;  /* 0x0000000000027805 */ /* 0x000fc4000001ff00 */
[----:B------:R-:W-:Y:S01]  /*2300*/  ISETP.NE.OR P4, PT, R0, 0x20, P0 ;  /* 0x000000200000780c */ /* 0x000fe20000785670 */
[----:B------:R-:W-:Y:S01]  /*2310*/  IMAD.MOV.U32 R0, RZ, RZ, RZ ;  /* 0x000000ffff007224 */ /* 0x000fe200078e00ff */
[----:B------:R-:W-:Y:S02]  /*2320*/  MOV R4, RZ ;  /* 0x000000ff00047202 */ /* 0x000fe40000000f00 */
[----:B------:R-:W-:Y:S01]  /*2330*/  ISETP.GT.OR P2, PT, R6, 0x1f, P0 ;  /* 0x0000001f0600780c */ /* 0x000fe20000744670 */
[----:B0-----:R-:W-:-:S06]  /*2340*/  ULEA UR4, UR5, UR4, 0x18 ;  /* 0x0000000405047291 */ /* 0x001fcc000f8ec03f */
[----:B------:R-:W-:-:S05]  /*2350*/  LEA R9, R9, UR4, 0x2 ;  /* 0x0000000409097c11 */ /* 0x000fca000f8e10ff */
        /* <DEDUP_REMOVED lines=11> */
[----:B------:R-:W4:Y:S01]  /*2410*/  LDS R15, [R9+0x100] ;  /* 0x00010000090f7984 */ /* 0x000f220000000800 */
[----:B0-----:R-:W-:Y:S01]  /*2420*/  FADD.FTZ R7, R7, R6 ;  /* 0x0000000607077221 */ /* 0x001fe20000010000 */
[----:B-1----:R-:W-:Y:S01]  /*2430*/  FADD.FTZ R4, R4, R11 ;  /* 0x0000000b04047221 */ /* 0x002fe20000010000 */
[----:B--2---:R-:W-:Y:S01]  /*2440*/  FADD.FTZ R3, R3, R12 ;  /* 0x0000000c03037221 */ /* 0x004fe20000010000 */
[----:B---3--:R-:W-:Y:S01]  /*2450*/  FADD.FTZ R2, R2, R13 ;  /* 0x0000000d02027221 */ /* 0x008fe20000010000 */
[----:B----4-:R-:W-:-:S07]  /*2460*/  FADD.FTZ R0, R0, R15 ;  /* 0x0000000f00007221 */ /* 0x010fce0000010000 */
.L_x_1422:
[----:B------:R-:W-:Y:S05]  /*2470*/  BSYNC B0 ;  /* 0x0000000000007941 */ /* 0x000fea0003800000 */
.L_x_1421:
[----:B------:R-:W-:Y:S06]  /*2480*/  BAR.SYNC.DEFER_BLOCKING 0x0 ;  /* 0x0000000000007b1d */ /* 0x000fec0000010000 */
[----:B------:R-:W-:Y:S01]  /*2490*/  BSSY B0, `(.L_x_1423) ;  /* 0x0000012000007945 */ /* 0x000fe20003800000 */
        /* <DEDUP_REMOVED lines=11> */
[----:B------:R-:W5:Y:S01]  /*2550*/  @!P0 LDS R15, [R9+0x100] ;  /* 0x00010000090f8984 */ /* 0x000f620000000800 */
[----:B01----:R-:W-:Y:S01]  /*2560*/  FADD.FTZ R7, R7, R6 ;  /* 0x0000000607077221 */ /* 0x003fe20000010000 */
[----:B--2---:R-:W-:Y:S01]  /*2570*/  FADD.FTZ R4, R4, R11 ;  /* 0x0000000b04047221 */ /* 0x004fe20000010000 */
[----:B---3--:R-:W-:Y:S01]  /*2580*/  FADD.FTZ R3, R3, R12 ;  /* 0x0000000c03037221 */ /* 0x008fe20000010000 */
[----:B----4-:R-:W-:Y:S01]  /*2590*/  FADD.FTZ R2, R2, R13 ;  /* 0x0000000d02027221 */ /* 0x010fe20000010000 */
[----:B-----5:R-:W-:-:S07]  /*25a0*/  @!P0 FADD.FTZ R0, R0, R15 ;  /* 0x0000000f00008221 */ /* 0x020fce0000010000 */
.L_x_1424:
[----:B------:R-:W-:Y:S05]  /*25b0*/  BSYNC B0 ;  /* 0x0000000000007941 */ /* 0x000fea0003800000 */
.L_x_1423:
        /* <DEDUP_REMOVED lines=18> */
[C---:B------:R-:W-:Y:S02]  /*26e0*/  IADD3 R6, R10.reuse, 0x10, RZ ;  /* 0x000000100a067810 */ /* 0x040fe40007ffe0ff */
[C---:B------:R-:W-:Y:S02]  /*26f0*/  LEA.HI.X.SX32 R12, R10.reuse, R21, 0x1, P0 ;  /* 0x000000150a0c7211 */ /* 0x040fe400000f0eff */
[C---:B------:R-:W-:Y:S02]  /*2700*/  LEA R8, P0, R5.reuse, UR4, 0x1 ;  /* 0x0000000405087c11 */ /* 0x040fe4000f8008ff */
[C---:B------:R-:W-:Y:S02]  /*2710*/  IADD3 R11, R10.reuse, 0x20, RZ ;  /* 0x000000200a0b7810 */ /* 0x040fe40007ffe0ff */
[----:B01----:R-:W-:Y:S01]  /*2720*/  LEA.HI.X R9, R5, UR5, R12, 0x1, P0 ;  /* 0x0000000505097c11 */ /* 0x003fe200080f0c0c */
[C---:B------:R-:W-:Y:S01]  /*2730*/  VIADD R12, R10.reuse, 0x30 ;  /* 0x000000300a0c7836 */ /* 0x040fe20000000000 */
[----:B------:R-:W-:-:S02]  /*2740*/  IADD3 R15, R10, 0x40, RZ ;  /* 0x000000400a0f7810 */ /* 0x000fc40007ffe0ff */
[CC--:B------:R-:W-:Y:S02]  /*2750*/  IADD3 R19, P0, R6.reuse, R17.reuse, RZ ;  /* 0x0000001106137210 */ /* 0x0c0fe40007f1e0ff */
[-C--:B------:R-:W-:Y:S02]  /*2760*/  IADD3 R5, P1, R11, R17.reuse, RZ ;  /* 0x000000110b057210 */ /* 0x080fe40007f3e0ff */
[----:B------:R-:W-:Y:S02]  /*2770*/  IADD3 R14, P3, R15, R17, RZ ;  /* 0x000000110f0e7210 */ /* 0x000fe40007f7e0ff */
[----:B------:R-:W-:Y:S02]  /*2780*/  LEA.HI.X.SX32 R6, R6, R21, 0x1, P0 ;  /* 0x0000001506067211 */ /* 0x000fe400000f0eff */
[----:B------:R-:W-:Y:S02]  /*2790*/  LEA R10, P0, R19, UR4, 0x1 ;  /* 0x00000004130a7c11 */ /* 0x000fe4000f8008ff */
[----:B------:R-:W-:-:S02]  /*27a0*/  IADD3 R13, P2, R12, R17, RZ ;  /* 0x000000110c0d7210 */ /* 0x000fc40007f5e0ff */
[-C--:B------:R-:W-:Y:S02]  /*27b0*/  LEA.HI.X.SX32 R18, R11, R21.reuse, 0x1, P1 ;  /* 0x000000150b127211 */ /* 0x080fe400008f0eff */
[----:B------:R-:W-:Y:S02]  /*27c0*/  LEA.HI.X.SX32 R17, R15, R21, 0x1, P3 ;  /* 0x000000150f117211 */ /* 0x000fe400018f0eff */
[----:B------:R-:W-:Y:S02]  /*27d0*/  LEA.HI.X R11, R19, UR5, R6, 0x1, P0 ;  /* 0x00000005130b7c11 */ /* 0x000fe400080f0c06 */
[----:B------:R-:W-:Y:S02]  /*27e0*/  F2FP.BF16.F32.PACK_AB R15, R4, R7 ;  /* 0x00000007040f723e */ /* 0x000fe400000010ff */
[----:B------:R-:W-:Y:S02]  /*27f0*/  LEA.HI.X.SX32 R16, R12, R21, 0x1, P2 ;  /* 0x000000150c107211 */ /* 0x000fe400010f0eff */
[----:B------:R-:W-:Y:S01]  /*2800*/  LEA R6, P0, R5, UR4, 0x1 ;  /* 0x0000000405067c11 */ /* 0x000fe2000f8008ff */
[----:B------:R0:W-:Y:S01]  /*2810*/  STG.E.U16 desc[UR36][R8.64], R15 ;  /* 0x0000000f08007986 */ /* 0x0001e2000c101524 */
[----:B------:R-:W-:-:S02]  /*2820*/  LEA R12, P1, R13, UR4, 0x1 ;  /* 0x000000040d0c7c11 */ /* 0x000fc4000f8208ff */
[----:B------:R-:W-:Y:S02]  /*2830*/  F2FP.BF16.F32.PACK_AB R2, R2, R3 ;  /* 0x000000030202723e */ /* 0x000fe400000010ff */
[----:B------:R-:W-:Y:S02]  /*2840*/  LEA R4, P2, R14, UR4, 0x1 ;  /* 0x000000040e047c11 */ /* 0x000fe4000f8408ff */
[----:B------:R-:W-:Y:S02]  /*2850*/  PRMT R3, R15, 0x7632, R3 ;  /* 0x000076320f037816 */ /* 0x000fe40000000003 */
[----:B------:R-:W-:Y:S02]  /*2860*/  LEA.HI.X R7, R5, UR5, R18, 0x1, P0 ;  /* 0x0000000505077c11 */ /* 0x000fe400080f0c12 */
[----:B------:R-:W-:Y:S01]  /*2870*/  LEA.HI.X R13, R13, UR5, R16, 0x1, P1 ;  /* 0x000000050d0d7c11 */ /* 0x000fe200088f0c10 */
[----:B------:R-:W-:Y:S01]  /*2880*/  STG.E.U16 desc[UR36][R10.64], R3 ;  /* 0x000000030a007986 */ /* 0x000fe2000c101524 */
[----:B0-----:R-:W-:-:S02]  /*2890*/  PRMT R9, R2, 0x7632, R9 ;  /* 0x0000763202097816 */ /* 0x001fc40000000009 */
[----:B------:R-:W-:Y:S01]  /*28a0*/  LEA.HI.X R5, R14, UR5, R17, 0x1, P2 ;  /* 0x000000050e057c11 */ /* 0x000fe200090f0c11 */
[----:B------:R-:W-:Y:S01]  /*28b0*/  STG.E.U16 desc[UR36][R6.64], R2 ;  /* 0x0000000206007986 */ /* 0x000fe2000c101524 */
[----:B------:R-:W-:-:S03]  /*28c0*/  F2FP.BF16.F32.PACK_AB R0, RZ, R0 ;  /* 0x00000000ff00723e */ /* 0x000fc600000010ff */
[----:B------:R-:W-:Y:S04]  /*28d0*/  STG.E.U16 desc[UR36][R12.64], R9 ;  /* 0x000000090c007986 */ /* 0x000fe8000c101524 */
[----:B------:R-:W-:Y:S01]  /*28e0*/  STG.E.U16 desc[UR36][R4.64], R0 ;  /* 0x0000000004007986 */ /* 0x000fe2000c101524 */
[----:B------:R-:W-:Y:S05]  /*28f0*/  EXIT ;  /* 0x000000000000794d */ /* 0x000fea0003800000 */
.L_x_1399:
        /* <DEDUP_REMOVED lines=16> */
.L_x_1425:
[----:B------:R-:W-:Y:S05]  /*2a00*/  EXIT ;  /* 0x000000000000794d */ /* 0x000fea0003800000 */
.L_x_1400:
[----:B------:R-:W-:Y:S01]  /*2a10*/  HFMA2.MMA R12, -RZ, RZ, 0, 9.5367431640625e-07 ;  /* 0x00000010ff0c7435 */ /* 0x000fe200000001ff */
[----:B------:R-:W-:Y:S01]  /*2a20*/  IMAD.MOV.U32 R11, RZ, RZ, 0x1f ;  /* 0x0000001fff0b7424 */ /* 0x000fe200078e00ff */
[----:B------:R-:W-:Y:S02]  /*2a30*/  MOV R15, 0xffffffff ;  /* 0xffffffff000f7802 */ /* 0x000fe40000000f00 */
[----:B------:R-:W-:-:S07]  /*2a40*/  MOV R2, 0xff7fffff ;  /* 0xff7fffff00027802 */ /* 0x000fce0000000f00 */
[----:B------:R-:W-:Y:S05]  /*2a50*/  WARPSYNC.COLLECTIVE R15, `(.L_x_1426) ;  /* 0x000000000f087348 */ /* 0x000fea0003c00000 */
[----:B------:R0:W1:Y:S02]  /*2a60*/  SHFL.BFLY P6, R14, R13, R12, R11 ;  /* 0x0c00000c0d0e7389 */ /* 0x00006400000c000b */
[----:B01----:R-:W-:Y:S01]  /*2a70*/  ENDCOLLECTIVE ;  /* 0x000000000000791b */ /* 0x003fe20003800000 */
.L_x_1426:
[----:B------:R-:W-:Y:S01]  /*2a80*/  IMAD.MOV.U32 R12, RZ, RZ, 0x8 ;  /* 0x00000008ff0c7424 */ /* 0x000fe200078e00ff */
[----:B------:R-:W-:-:S04]  /*2a90*/  FMNMX.FTZ R0, R14, -3.40282346638528859812e+38, !PT ;  /* 0xff7fffff0e007809 */ /* 0x000fc80007810000 */
[----:B------:R-:W-:-:S07]  /*2aa0*/  MOV R13, R0 ;  /* 0x00000000000d7202 */ /* 0x000fce0000000f00 */
[----:B------:R-:W-:Y:S05]  /*2ab0*/  WARPSYNC.COLLECTIVE R15, `(.L_x_1427) ;  /* 0x000000000f087348 */ /* 0x000fea0003c00000 */
[----:B------:R0:W1:Y:S02]  /*2ac0*/  SHFL.BFLY P6, R14, R13, R12, R11 ;  /* 0x0c00000c0d0e7389 */ /* 0x00006400000c000b */
[----:B01----:R-:W-:Y:S01]  /*2ad0*/  ENDCOLLECTIVE ;  /* 0x000000000000791b */ /* 0x003fe20003800000 */
.L_x_1427:
[----:B------:R-:W-:Y:S01]  /*2ae0*/  HFMA2.MMA R12, -RZ, RZ, 0, 2.384185791015625e-07 ;  /* 0x00000004ff0c7435 */ /* 0x000fe200000001ff */
[----:B------:R-:W-:-:S04]  /*2af0*/  FMNMX.FTZ R3, R0, R14, !PT ;  /* 0x0000000e00037209 */ /* 0x000fc80007810000 */
[----:B------:R-:W-:-:S07]  /*2b00*/  MOV R13, R3 ;  /* 0x00000003000d7202 */ /* 0x000fce0000000f00 */
[----:B------:R-:W-:Y:S05]  /*2b10*/  WARPSYNC.COLLECTIVE R15, `(.L_x_1428) ;  /* 0x000000000f087348 */ /* 0x000fea0003c00000 */
[----:B------:R0:W1:Y:S02]  /*2b20*/  SHFL.BFLY P6, R14, R13, R12, R11 ;  /* 0x0c00000c0d0e7389 */ /* 0x00006400000c000b */
[----:B01----:R-:W-:Y:S01]  /*2b30*/  ENDCOLLECTIVE ;  /* 0x000000000000791b */ /* 0x003fe20003800000 */
.L_x_1428:
[----:B------:R-:W-:Y:S02]  /*2b40*/  MOV R12, 0x2 ;  /* 0x00000002000c7802 */ /* 0x000fe40000000f00 */
[----:B------:R-:W-:-:S05]  /*2b50*/  FMNMX.FTZ R4, R3, R14, !PT ;  /* 0x0000000e03047209 */ /* 0x000fca0007810000 */
[----:B------:R-:W-:-:S07]  /*2b60*/  IMAD.MOV.U32 R13, RZ, RZ, R4 ;  /* 0x000000ffff0d7224 */ /* 0x000fce00078e0004 */
[----:B------:R-:W-:Y:S05]  /*2b70*/  WARPSYNC.COLLECTIVE R15, `(.L_x_1429) ;  /* 0x000000000f087348 */ /* 0x000fea0003c00000 */
[----:B------:R0:W1:Y:S02]  /*2b80*/  SHFL.BFLY P6, R14, R13, R12, R11 ;  /* 0x0c00000c0d0e7389 */ /* 0x00006400000c000b */
[----:B01----:R-:W-:Y:S01]  /*2b90*/  ENDCOLLECTIVE ;  /* 0x000000000000791b */ /* 0x003fe20003800000 */
.L_x_1429:
[----:B------:R-:W-:Y:S05]  /*2ba0*/  BRA `(.L_x_1430) ;  /* 0xffffffd800e07947 */ /* 0x000fea000383ffff */
.L_x_1431:
        /* <DEDUP_REMOVED lines=13> */
.L_x_28050:


//--------------------- .text._ZN4vllm25paged_attention_v1_kernelI13__nv_bfloat16hLi64ELi16ELi128ELNS_18Fp8KVCacheDataTypeE2ELb0EEEvPT_PKS3_PKT0_S9_ifPKiSB_iPKfiiiSD_SD_iiiii --------------------------
	.section	.text._ZN4vllm25paged_attention_v1_kernelI13__nv_bfloat16hLi64ELi16ELi128ELNS_18Fp8KVCacheDataTypeE2ELb0EEEvPT_PKS3_PKT0_S9_ifPKiSB_iPKfiiiSD_SD_iiiii,"ax",@progbits
	.align	128
        .global         _ZN4vllm25paged_attention_v1_kernelI13__nv_bfloat16hLi64ELi16ELi128ELNS_18Fp8KVCacheDataTypeE2ELb0EEEvPT_PKS3_PKT0_S9_ifPKiSB_iPKfiiiSD_SD_iiiii
        .type           _ZN4vllm25paged_attention_v1_kernelI13__nv_bfloat16hLi64ELi16ELi128ELNS_18Fp8KVCacheDataTypeE2ELb0EEEvPT_PKS3_PKT0_S9_ifPKiSB_iPKfiiiSD_SD_iiiii,@function
        .size           _ZN4vllm25paged_attention_v1_kernelI13__nv_bfloat16hLi64ELi16ELi128ELNS_18Fp8KVCacheDataTypeE2ELb0EEEvPT_PKS3_PKT0_S9_ifPKiSB_iPKfiiiSD_SD_iiiii,(.L_x_28051 - _ZN4vllm25paged_attention_v1_kernelI13__nv_bfloat16hLi64ELi16ELi128ELNS_18Fp8KVCacheDataTypeE2ELb0EEEvPT_PKS3_PKT0_S9_ifPKiSB_iPKfiiiSD_SD_iiiii)
        .other          _ZN4vllm25paged_attention_v1_kernelI13__nv_bfloat16hLi64ELi16ELi128ELNS_18Fp8KVCacheDataTypeE2ELb0EEEvPT_PKS3_PKT0_S9_ifPKiSB_iPKfiiiSD_SD_iiiii,@"STO_CUDA_ENTRY STV_DEFAULT"
_ZN4vllm25paged_attention_v1_kernelI13__nv_bfloat16hLi64ELi16ELi128ELNS_18Fp8KVCacheDataTypeE2ELb0EEEvPT_PKS3_PKT0_S9_ifPKiSB_iPKfiiiSD_SD_iiiii:
.text._ZN4vllm25paged_attention_v1_kernelI13__nv_bfloat16hLi64ELi16ELi128ELNS_18Fp8KVCacheDataTypeE2ELb0EEEvPT_PKS3_PKT0_S9_ifPKiSB_iPKfiiiSD_SD_iiiii:
        /* <DEDUP_REMOVED lines=21> */
[----:B0--3--:R-:W-:Y:S06]  /*0150*/  @P0 BRA `(.L_x_1433) ;  /* 0x0000000400400947 */ /* 0x009fec0003800000 */
[----:B------:R-:W-:Y:S01]  /*0160*/  LEA.HI R2, R6, R6, RZ, 0x1 ;  /* 0x0000000606027211 */ /* 0x000fe200078f08ff */
[----:B------:R-:W-:Y:S01]  /*0170*/  ULDC UR4, c[0x0][0x258] ;  /* 0x0000960000047ab9 */ /* 0x000fe20000000800 */
[----:B------:R-:W-:Y:S01]  /*0180*/  SHF.L.U32 R13, R7, 0x6, RZ ;  /* 0x00000006070d7819 */ /* 0x000fe200000006ff */
[----:B------:R-:W-:Y:S01]  /*0190*/  IMAD R14, R5, UR4, RZ ;  /* 0x00000004050e7c24 */ /* 0x000fe2000f8e02ff */
[----:B------:R-:W-:Y:S01]  /*01a0*/  SHF.R.S32.HI R0, RZ, 0x1, R2 ;  /* 0x00000001ff007819 */ /* 0x000fe20000011402 */
[----:B------:R-:W-:Y:S03]  /*01b0*/  BSSY B1, `(.L_x_1434) ;  /* 0x0000027000017945 */ /* 0x000fe60003800000 */
[----:B------:R-:W-:Y:S02]  /*01c0*/  VIMNMX R3, R0, -0x38, !PT ;  /* 0xffffffc800037848 */ /* 0x000fe40007fe0100 */
[----:B------:R-:W-:-:S02]  /*01d0*/  SHF.R.S32.HI R15, RZ, 0x1f, R14 ;  /* 0x0000001fff0f7819 */ /* 0x000fc4000001140e */
[----:B------:R-:W-:-:S04]  /*01e0*/  IADD3 R3, -R0, 0x3f, R3 ;  /* 0x0000003f00037810 */ /* 0x000fc80007ffe103 */
[C---:B------:R-:W-:Y:S02]  /*01f0*/  LEA.HI R4, R3.reuse, 0x1, RZ, 0x1a ;  /* 0x0000000103047811 */ /* 0x040fe400078fd0ff */
[----:B------:R-:W-:Y:S02]  /*0200*/  ISETP.GE.U32.AND P0, PT, R3, 0xc0, PT ;  /* 0x000000c00300780c */ /* 0x000fe40003f06070 */
[----:B------:R-:W-:Y:S02]  /*0210*/  LOP3.LUT P1, R16, R4, 0x3, RZ, 0xc0, !PT ;  /* 0x0000000304107812 */ /* 0x000fe4000782c0ff */
[----:B------:R-:W-:Y:S02]  /*0220*/  LOP3.LUT R3, R2, 0xfffffffe, RZ, 0xc0, !PT ;  /* 0xfffffffe02037812 */ /* 0x000fe400078ec0ff */
[----:B------:R-:W-:-:S03]  /*0230*/  SHF.R.S32.HI R4, RZ, 0x1f, R13 ;  /* 0x0000001fff047819 */ /* 0x000fc6000001140d */
[----:B------:R-:W-:-:S06]  /*0240*/  IMAD.IADD R12, R6, 0x1, -R3 ;  /* 0x00000001060c7824 */ /* 0x000fcc00078e0a03 */
[----:B------:R-:W-:Y:S05]  /*0250*/  @!P1 BRA `(.L_x_1435) ;  /* 0x0000000000709947 */ /* 0x000fea0003800000 */
[----:B------:R-:W0:Y:S01]  /*0260*/  S2UR UR5, SR_CgaCtaId ;  /* 0x00000000000579c3 */ /* 0x000e220000008800 */
[----:B------:R-:W-:Y:S01]  /*0270*/  SHF.L.U32 R3, R0, 0x3, RZ ;  /* 0x0000000300037819 */ /* 0x000fe200000006ff */
[----:B------:R-:W-:Y:S01]  /*0280*/  UMOV UR4, 0x400 ;  /* 0x0000040000047882 */ /* 0x000fe20000000000 */
[----:B------:R-:W-:-:S03]  /*0290*/  ULDC.64 UR6, c[0x0][0x218] ;  /* 0x0000860000067ab9 */ /* 0x000fc60000000a00 */
[----:B------:R-:W-:-:S05]  /*02a0*/  IMAD R2, R12, 0x4, R3 ;  /* 0x000000040c027824 */ /* 0x000fca00078e0203 */
        /* <DEDUP_REMOVED lines=9> */
[----:B------:R-:W-:-:S07]  /*0340*/  IADD3 R17, R2, 0x4, R3 ;  /* 0x0000000402117810 */ /* 0x000fce0007ffe003 */
.L_x_1436:
        /* <DEDUP_REMOVED lines=13> */
.L_x_1435:
[----:B------:R-:W-:Y:S05]  /*0420*/  BSYNC B1 ;  /* 0x0000000000017941 */ /* 0x000fea0003800000 */
.L_x_1434:
        /* <DEDUP_REMOVED lines=8> */
[----:B------:R-:W-:Y:S01]  /*04b0*/  IMAD R20, R12, 0x4, R13 ;  /* 0x000000040c147824 */ /* 0x000fe200078e020d */
[----:B0-----:R-:W-:Y:S01]  /*04c0*/  ULEA UR4, UR5, UR4, 0x18 ;  /* 0x0000000405047291 */ /* 0x001fe2000f8ec03f */
[----:B-1----:R-:W-:-:S05]  /*04d0*/  LEA R4, P0, R14, R2, 0x1 ;  /* 0x000000020e047211 */ /* 0x002fca00078008ff */
[----:B------:R-:W-:Y:S02]  /*04e0*/  LEA R2, R12, UR4, 0x6 ;  /* 0x000000040c027c11 */ /* 0x000fe4000f8e30ff */
[----:B------:R-:W-:Y:S02]  /*04f0*/  LEA.HI.X R23, R14, R3, R15, 0x1, P0 ;  /* 0x000000030e177211 */ /* 0x000fe400000f0c0f */
[----:B------:R-:W-:-:S07]  /*0500*/  IADD3 R21, R2, 0x400, R13 ;  /* 0x0000040002157810 */ /* 0x000fce0007ffe00d */
.L_x_1437:
[----:B------:R-:W-:Y:S01]  /*0510*/  MOV R3, R23 ;  /* 0x0000001700037202 */ /* 0x000fe20000000f00 */
[----:B------:R-:W-:-:S04]  /*0520*/  IMAD.MOV.U32 R2, RZ, RZ, R4 ;  /* 0x000000ffff027224 */ /* 0x000fc800078e0004 */
        /* <DEDUP_REMOVED lines=19> */
.L_x_1433:
[----:B------:R-:W-:Y:S05]  /*0660*/  BSYNC B0 ;  /* 0x0000000000007941 */ /* 0x000fea0003800000 */
.L_x_1432:
        /* <DEDUP_REMOVED lines=14> */
.L_x_1467:
        /* <DEDUP_REMOVED lines=42> */
.L_x_1444:
        /* <DEDUP_REMOVED lines=11> */
.L_x_1443:
[----:B------:R-:W-:Y:S05]  /*0aa0*/  BSYNC B1 ;  /* 0x0000000000017941 */ /* 0x000fea0003800000 */
.L_x_1442:
        /* <DEDUP_REMOVED lines=14> */
.L_x_1447:
[----:B------:R-:W1:Y:S01]  /*0b90*/  LDS R25, [R3+-0x200] ;  /* 0xfffe000003197984 */ /* 0x000e620000000800 */
[----:B------:R-:W-:-:S03]  /*0ba0*/  IADD3 R2, R2, 0x800, RZ ;  /* 0x0000080002027810 */ /* 0x000fc60007ffe0ff */
[----:B------:R-:W2:Y:S01]  /*0bb0*/  LDS R21, [R3+-0x400] ;  /* 0xfffc000003157984 */ /* 0x000ea20000000800 */
[----:B------:R-:W-:-:S03]  /*0bc0*/  ISETP.GE.AND P2, PT, R2, R11, PT ;  /* 0x0000000b0200720c */ /* 0x000fc60003f46270 */
        /* <DEDUP_REMOVED lines=94> */
[----:B0-----:R-:W-:Y:S01]  /*11b0*/  VIADD R3, R3, 0x2000 ;  /* 0x0000200003037836 */ /* 0x001fe20000000000 */
[----:B------:R-:W-:Y:S06]  /*11c0*/  @!P2 BRA `(.L_x_1447) ;  /* 0xfffffff80070a947 */ /* 0x000fec000383ffff */
.L_x_1446:
[----:B------:R-:W-:Y:S05]  /*11d0*/  BSYNC B1 ;  /* 0x0000000000017941 */ /* 0x000fea0003800000 */
.L_x_1445:
        /* <DEDUP_REMOVED lines=55> */
.L_x_1449:
[----:B------:R-:W-:Y:S05]  /*1550*/  BSYNC B1 ;  /* 0x0000000000017941 */ /* 0x000fea0003800000 */
.L_x_1448:
        /* <DEDUP_REMOVED lines=26> */
.L_x_1441:
[----:B------:R-:W-:Y:S05]  /*1700*/  BSYNC B0 ;  /* 0x0000000000007941 */ /* 0x000fea0003800000 */
.L_x_1440:
        /* <DEDUP_REMOVED lines=51> */
.L_x_1454:
        /* <DEDUP_REMOVED lines=8> */
.L_x_1453:
[----:B------:R-:W-:Y:S05]  /*1ac0*/  BSYNC B1 ;  /* 0x0000000000017941 */ /* 0x000fea0003800000 */
.L_x_1452:
        /* <DEDUP_REMOVED lines=14> */
.L_x_1457:
        /* <DEDUP_REMOVED lines=52> */
.L_x_1456:
[----:B------:R-:W-:Y:S05]  /*1ef0*/  BSYNC B1 ;  /* 0x0000000000017941 */ /* 0x000fea0003800000 */
.L_x_1455:
        /* <DEDUP_REMOVED lines=31> */
.L_x_1459:
[----:B------:R-:W-:Y:S05]  /*20f0*/  BSYNC B1 ;  /* 0x0000000000017941 */ /* 0x000fea0003800000 */
.L_x_1458:
        /* <DEDUP_REMOVED lines=14> */
.L_x_1451:
[----:B------:R-:W-:Y:S05]  /*21e0*/  BSYNC B0 ;  /* 0x0000000000007941 */ /* 0x000fea0003800000 */
.L_x_1450:
[----:B------:R-:W-:Y:S01]  /*21f0*/  BAR.SYNC.DEFER_BLOCKING 0x0 ;  /* 0x0000000000007b1d */ /* 0x000fe20000010000 */
[C---:B0-----:R-:W-:Y:S02]  /*2200*/  LOP3.LUT R0, R10.reuse, 0x1, RZ, 0xc0, !PT ;  /* 0x000000010a007812 */ /* 0x041fe400078ec0ff */
[----:B-1----:R-:W-:Y:S02]  /*2210*/  CS2R R2, SRZ ;  /* 0x0000000000027805 */ /* 0x002fe4000001ff00 */
[----:B------:R-:W-:Y:S01]  /*2220*/  LEA.HI R11, R10, R10, RZ, 0x1 ;  /* 0x0000000a0a0b7211 */ /* 0x000fe200078f08ff */
[----:B------:R-:W-:Y:S02]  /*2230*/  IMAD.MOV.U32 R9, RZ, RZ, RZ ;  /* 0x000000ffff097224 */ /* 0x000fe400078e00ff */
[----:B------:R-:W-:Y:S01]  /*2240*/  BAR.SYNC.DEFER_BLOCKING 0x0 ;  /* 0x0000000000007b1d */ /* 0x000fe20000010000 */
[----:B------:R-:W-:Y:S02]  /*2250*/  ISETP.NE.AND P0, PT, R0, RZ, PT ;  /* 0x000000ff0000720c */ /* 0x000fe40003f05270 */
[----:B------:R-:W-:-:S02]  /*2260*/  LOP3.LUT R0, R6, 0xffffffc0, RZ, 0xc0, !PT ;  /* 0xffffffc006007812 */ /* 0x000fc400078ec0ff */
[----:B------:R-:W-:-:S03]  /*2270*/  SHF.R.S32.HI R11, RZ, 0x1, R11 ;  /* 0x00000001ff0b7819 */ /* 0x000fc6000001140b */
[----:B------:R-:W0:Y:S01]  /*2280*/  S2UR UR5, SR_CgaCtaId ;  /* 0x00000000000579c3 */ /* 0x000e220000008800 */
[----:B------:R-:W-:Y:S01]  /*2290*/  UMOV UR4, 0x400 ;  /* 0x0000040000047882 */ /* 0x000fe20000000000 */
[----:B------:R-:W-:Y:S01]  /*22a0*/  ISETP.NE.OR P2, PT, R0, 0x40, P0 ;  /* 0x000000400000780c */ /* 0x000fe20000745670 */
[----:B------:R-:W-:Y:S01]  /*22b0*/  UIADD3 UR4, UR4, 0xa0, URZ ;  /* 0x000000a004047890 */ /* 0x000fe2000fffe03f */
[----:B------:R-:W-:Y:S01]  /*22c0*/  LEA R8, R8, R11, 0x6 ;  /* 0x0000000b08087211 */ /* 0x000fe200078e30ff */
[----:B------:R-:W-:Y:S01]  /*22d0*/  HFMA2.MMA R0, -RZ, RZ, 0, 0 ;  /* 0x00000000ff007435 */ /* 0x000fe200000001ff */
[C---:B------:R-:W-:Y:S01]  /*22e0*/  ISETP.GT.OR P1, PT, R6.reuse, 0x3f, P0 ;  /* 0x0000003f0600780c */ /* 0x040fe20000724670 */
[----:B------:R-:W-:Y:S01]  /*22f0*/  BSSY B0, `(.L_x_1460) ;  /* 0x0000024000007945 */ /* 0x000fe20003800000 */
[----:B------:R-:W-:-:S04]  /*2300*/  LOP3.LUT R12, R6, 0xffffffe0, RZ, 0xc0, !PT ;  /* 0xffffffe0060c7812 */ /* 0x000fc800078ec0ff */
[----:B------:R-:W-:Y:S02]  /*2310*/  ISETP.NE.OR P4, PT, R12, 0x20, P0 ;  /* 0x000000200c00780c */ /* 0x000fe40000785670 */
[----:B------:R-:W-:-:S04]  /*2320*/  IADD3 R12, R6, 0x1f, RZ ;  /* 0x0000001f060c7810 */ /* 0x000fc80007ffe0ff */
[----:B------:R-:W-:Y:S01]  /*2330*/  ISETP.GT.U32.AND P3, PT, R12, 0x3e, PT ;  /* 0x0000003e0c00780c */ /* 0x000fe20003f64070 */
[----:B0-----:R-:W-:-:S06]  /*2340*/  ULEA UR4, UR5, UR4, 0x18 ;  /* 0x0000000405047291 */ /* 0x001fcc000f8ec03f */
        /* <DEDUP_REMOVED lines=30> */
.L_x_1461:
[----:B------:R-:W-:Y:S05]  /*2530*/  BSYNC B0 ;  /* 0x0000000000007941 */ /* 0x000fea0003800000 */
.L_x_1460:
[----:B------:R-:W-:Y:S06]  /*2540*/  BAR.SYNC.DEFER_BLOCKING 0x0 ;  /* 0x0000000000007b1d */ /* 0x000fec0000010000 */
[----:B------:R-:W-:Y:S05]  /*2550*/  @P3 EXIT ;  /* 0x000000000000394d */ /* 0x000fea0003800000 */
[----:B------:R-:W1:Y:S01]  /*2560*/  S2UR UR4, SR_CTAID.Z ;  /* 0x00000000000479c3 */ /* 0x000e620000002700 */
        /* <DEDUP_REMOVED lines=8> */
[----:B-1----:R-:W-:-:S04]  /*25f0*/  USHF.L.U32 UR4, UR4, 0x6, URZ ;  /* 0x0000000604047899 */ /* 0x002fc8000800063f */
[----:B------:R-:W-:Y:S02]  /*2600*/  USHF.R.S32.HI UR5, URZ, 0x1f, UR4 ;  /* 0x0000001f3f057899 */ /* 0x000fe40008011404 */
[----:B------:R-:W-:Y:S02]  /*2610*/  IADD3 R12, P1, P2, R5, UR4, R4 ;  /* 0x00000004050c7c10 */ /* 0x000fe4000fa3e004 */
[----:B------:R-:W-:-:S04]  /*2620*/  SHF.R.S32.HI R5, RZ, 0x1f, R5 ;  /* 0x0000001fff057819 */ /* 0x000fc80000011405 */
[----:B------:R-:W-:Y:S01]  /*2630*/  IADD3.X R17, R5, UR5, R6, P1, P2 ;  /* 0x0000000505117c10 */ /* 0x000fe20008fe4406 */
[----:B------:R-:W-:Y:S06]  /*2640*/  @P0 EXIT ;  /* 0x000000000000094d */ /* 0x000fec0003800000 */
[CC--:B------:R-:W-:Y:S01]  /*2650*/  IADD3 R5, P0, R11.reuse, R12.reuse, RZ ;  /* 0x0000000c0b057210 */ /* 0x0c0fe20007f1e0ff */
[C---:B------:R-:W-:Y:S01]  /*2660*/  VIADD R7, R11.reuse, 0x20 ;  /* 0x000000200b077836 */ /* 0x040fe20000000000 */
[C---:B------:R-:W-:Y:S01]  /*2670*/  IADD3 R6, R11.reuse, 0x10, RZ ;  /* 0x000000100b067810 */ /* 0x040fe20007ffe0ff */
[----:B------:R-:W-:Y:S01]  /*2680*/  ULDC.64 UR4, c[0x0][0x210] ;  /* 0x0000840000047ab9 */ /* 0x000fe20000000a00 */
[C---:B0-----:R-:W-:Y:S02]  /*2690*/  IADD3 R8, R11.reuse, 0x30, RZ ;  /* 0x000000300b087810 */ /* 0x041fe40007ffe0ff */
[----:B------:R-:W-:Y:S02]  /*26a0*/  LEA.HI.X.SX32 R10, R11, R17, 0x1, P0 ;  /* 0x000000110b0a7211 */ /* 0x000fe400000f0eff */
[----:B------:R-:W-:Y:S02]  /*26b0*/  LEA R4, P0, R5, UR4, 0x1 ;  /* 0x0000000405047c11 */ /* 0x000fe4000f8008ff */
[----:B------:R-:W-:-:S02]  /*26c0*/  IADD3 R15, P1, R6, R12, RZ ;  /* 0x0000000c060f7210 */ /* 0x000fc40007f3e0ff */
[-C--:B------:R-:W-:Y:S02]  /*26d0*/  IADD3 R11, P3, R8, R12.reuse, RZ ;  /* 0x0000000c080b7210 */ /* 0x080fe40007f7e0ff */
[----:B------:R-:W-:Y:S02]  /*26e0*/  IADD3 R13, P2, R7, R12, RZ ;  /* 0x0000000c070d7210 */ /* 0x000fe40007f5e0ff */
[----:B------:R-:W-:Y:S02]  /*26f0*/  LEA.HI.X R5, R5, UR5, R10, 0x1, P0 ;  /* 0x0000000505057c11 */ /* 0x000fe400080f0c0a */
[-C--:B------:R-:W-:Y:S02]  /*2700*/  LEA.HI.X.SX32 R16, R6, R17.reuse, 0x1, P1 ;  /* 0x0000001106107211 */ /* 0x080fe400008f0eff */
        /* <DEDUP_REMOVED lines=17> */
.L_x_1438:
        /* <DEDUP_REMOVED lines=16> */
.L_x_1462:
[----:B------:R-:W-:Y:S05]  /*2920*/  EXIT ;  /* 0x000000000000794d */ /* 0x000fea0003800000 */
.L_x_1439:
[----:B------:R-:W-:Y:S01]  /*2930*/  HFMA2.MMA R12, -RZ, RZ, 0, 9.5367431640625e-07 ;  /* 0x00000010ff0c7435 */ /* 0x000fe200000001ff */
[----:B------:R-:W-:Y:S01]  /*2940*/  IMAD.MOV.U32 R11, RZ, RZ, 0x1f ;  /* 0x0000001fff0b7424 */ /* 0x000fe200078e00ff */
[----:B------:R-:W-:Y:S02]  /*2950*/  MOV R15, 0xffffffff ;  /* 0xffffffff000f7802 */ /* 0x000fe40000000f00 */
[----:B------:R-:W-:-:S07]  /*2960*/  MOV R2, 0xff7fffff ;  /* 0xff7fffff00027802 */ /* 0x000fce0000000f00 */
[----:B------:R-:W-:Y:S05]  /*2970*/  WARPSYNC.COLLECTIVE R15, `(.L_x_1463) ;  /* 0x000000000f087348 */ /* 0x000fea0003c00000 */
[----:B------:R0:W1:Y:S02]  /*2980*/  SHFL.BFLY P6, R14, R13, R12, R11 ;  /* 0x0c00000c0d0e7389 */ /* 0x00006400000c000b */
[----:B01----:R-:W-:Y:S01]  /*2990*/  ENDCOLLECTIVE ;  /* 0x000000000000791b */ /* 0x003fe20003800000 */
.L_x_1463:
[----:B------:R-:W-:Y:S01]  /*29a0*/  IMAD.MOV.U32 R12, RZ, RZ, 0x8 ;  /* 0x00000008ff0c7424 */ /* 0x000fe200078e00ff */
[----:B------:R-:W-:-:S04]  /*29b0*/  FMNMX.FTZ R0, R14, -3.40282346638528859812e+38, !PT ;  /* 0xff7fffff0e007809 */ /* 0x000fc80007810000 */
[----:B------:R-:W-:-:S07]  /*29c0*/  MOV R13, R0 ;  /* 0x00000000000d7202 */ /* 0x000fce0000000f00 */
[----:B------:R-:W-:Y:S05]  /*29d0*/  WARPSYNC.COLLECTIVE R15, `(.L_x_1464) ;  /* 0x000000000f087348 */ /* 0x000fea0003c00000 */
[----:B------:R0:W1:Y:S02]  /*29e0*/  SHFL.BFLY P6, R14, R13, R12, R11 ;  /* 0x0c00000c0d0e7389 */ /* 0x00006400000c000b */
[----:B01----:R-:W-:Y:S01]  /*29f0*/  ENDCOLLECTIVE ;  /* 0x000000000000791b */ /* 0x003fe20003800000 */
.L_x_1464:
[----:B------:R-:W-:Y:S01]  /*2a00*/  HFMA2.MMA R12, -RZ, RZ, 0, 2.384185791015625e-07 ;  /* 0x00000004ff0c7435 */ /* 0x000fe200000001ff */
[----:B------:R-:W-:-:S04]  /*2a10*/  FMNMX.FTZ R3, R0, R14, !PT ;  /* 0x0000000e00037209 */ /* 0x000fc80007810000 */
[----:B------:R-:W-:-:S07]  /*2a20*/  MOV R13, R3 ;  /* 0x00000003000d7202 */ /* 0x000fce0000000f00 */
[----:B------:R-:W-:Y:S05]  /*2a30*/  WARPSYNC.COLLECTIVE R15, `(.L_x_1465) ;  /* 0x000000000f087348 */ /* 0x000fea0003c00000 */
[----:B------:R0:W1:Y:S02]  /*2a40*/  SHFL.BFLY P6, R14, R13, R12, R11 ;  /* 0x0c00000c0d0e7389 */ /* 0x00006400000c000b */
[----:B01----:R-:W-:Y:S01]  /*2a50*/  ENDCOLLECTIVE ;  /* 0x000000000000791b */ /* 0x003fe20003800000 */
.L_x_1465:
[----:B------:R-:W-:Y:S02]  /*2a60*/  MOV R12, 0x2 ;  /* 0x00000002000c7802 */ /* 0x000fe40000000f00 */
[----:B------:R-:W-:-:S05]  /*2a70*/  FMNMX.FTZ R4, R3, R14, !PT ;  /* 0x0000000e03047209 */ /* 0x000fca0007810000 */
[----:B------:R-:W-:-:S07]  /*2a80*/  IMAD.MOV.U32 R13, RZ, RZ, R4 ;  /* 0x000000ffff0d7224 */ /* 0x000fce00078e0004 */
[----:B------:R-:W-:Y:S05]  /*2a90*/  WARPSYNC.COLLECTIVE R15, `(.L_x_1466) ;  /* 0x000000000f087348 */ /* 0x000fea0003c00000 */
[----:B------:R0:W1:Y:S02]  /*2aa0*/  SHFL.BFLY P6, R14, R13, R12, R11 ;  /* 0x0c00000c0d0e7389 */ /* 0x00006400000c000b */
[----:B01----:R-:W-:Y:S01]  /*2ab0*/  ENDCOLLECTIVE ;  /* 0x000000000000791b */ /* 0x003fe20003800000 */
.L_x_1466:
[----:B------:R-:W-:Y:S05]  /*2ac0*/  BRA `(.L_x_1467) ;  /* 0xffffffdc00207947 */ /* 0x000fea000383ffff */
.L_x_1468:
        /* <DEDUP_REMOVED lines=11> */
.L_x_28051:


//--------------------- .text._ZN4vllm25paged_attention_v1_kernelI13__nv_bfloat16hLi32ELi16ELi128ELNS_18Fp8KVCacheDataTypeE2ELb0EEEvPT_PKS3_PKT0_S9_ifPKiSB_iPKfiiiSD_SD_iiiii --------------------------
	.section	.text._ZN4vllm25paged_attention_v1_kernelI13__nv_bfloat16hLi32ELi16ELi128ELNS_18Fp8KVCacheDataTypeE2ELb0EEEvPT_PKS3_PKT0_S9_ifPKiSB_iPKfiiiSD_SD_iiiii,"ax",@progbits
	.align	128
        .global         _ZN4vllm25paged_attention_v1_kernelI13__nv_bfloat16hLi32ELi16ELi128ELNS_18Fp8KVCacheDataTypeE2ELb0EEEvPT_PKS3_PKT0_S9_ifPKiSB_iPKfiiiSD_SD_iiiii
        .type           _ZN4vllm25paged_attention_v1_kernelI13__nv_bfloat16hLi32ELi16ELi128ELNS_18Fp8KVCacheDataTypeE2ELb0EEEvPT_PKS3_PKT0_S9_ifPKiSB_iPKfiiiSD_SD_iiiii,@function
        .size           _ZN4vllm25paged_attention_v1_kernelI13__nv_bfloat16hLi32ELi16ELi128ELNS_18Fp8KVCacheDataTypeE2ELb0EEEvPT_PKS3_PKT0_S9_ifPKiSB_iPKfiiiSD_SD_iiiii,(.L_x_28052 - _ZN4vllm25paged_attention_v1_kernelI13__nv_bfloat16hLi32ELi16ELi128ELNS_18Fp8KVCacheDataTypeE2ELb0EEEvPT_PKS3_PKT0_S9_ifPKiSB_iPKfiiiSD_SD_iiiii)
        .other          _ZN4vllm25paged_attention_v1_kernelI13__nv_bfloat16hLi32ELi16ELi128ELNS_18Fp8KVCacheDataTypeE2ELb0EEEvPT_PKS3_PKT0_S9_ifPKiSB_iPKfiiiSD_SD_iiiii,@"STO_CUDA_ENTRY STV_DEFAULT"
_ZN4vllm25paged_attention_v1_kernelI13__nv_bfloat16hLi32ELi16ELi128ELNS_18Fp8KVCacheDataTypeE2ELb0EEEvPT_PKS3_PKT0_S9_ifPKiSB_iPKfiiiSD_SD_iiiii:
.text._ZN4vllm25paged_attention_v1_kernelI13__nv_bfloat16hLi32ELi16ELi128ELNS_18Fp8KVCacheDataTypeE2ELb0EEEvPT_PKS3_PKT0_S9_ifPKiSB_iPKfiiiSD_SD_iiiii:
        /* <DEDUP_REMOVED lines=53> */
.L_x_1473:
        /* <DEDUP_REMOVED lines=13> */
.L_x_1472:
[----:B------:R-:W-:Y:S05]  /*0420*/  BSYNC B1 ;  /* 0x0000000000017941 */ /* 0x000fea0003800000 */
.L_x_1471:
        /* <DEDUP_REMOVED lines=14> */
.L_x_1474:
        /* <DEDUP_REMOVED lines=21> */
.L_x_1470:
[----:B------:R-:W-:Y:S05]  /*0660*/  BSYNC B0 ;  /* 0x0000000000007941 */ /* 0x000fea0003800000 */
.L_x_1469:
        /* <DEDUP_REMOVED lines=14> */
.L_x_1506:
        /* <DEDUP_REMOVED lines=42> */
.L_x_1481:
        /* <DEDUP_REMOVED lines=11> */
.L_x_1480:
[----:B------:R-:W-:Y:S05]  /*0aa0*/  BSYNC B1 ;  /* 0x0000000000017941 */ /* 0x000fea0003800000 */
.L_x_1479:
        /* <DEDUP_REMOVED lines=14> */
.L_x_1484:
        /* <DEDUP_REMOVED lines=100> */
.L_x_1483:
[----:B------:R-:W-:Y:S05]  /*11d0*/  BSYNC B1 ;  /* 0x0000000000017941 */ /* 0x000fea0003800000 */
.L_x_1482:
        /* <DEDUP_REMOVED lines=55> */
.L_x_1486:
[----:B------:R-:W-:Y:S05]  /*1550*/  BSYNC B1 ;  /* 0x0000000000017941 */ /* 0x000fea0003800000 */
.L_x_1485:
        /* <DEDUP_REMOVED lines=26> */
.L_x_1478:
[----:B------:R-:W-:Y:S05]  /*1700*/  BSYNC B0 ;  /* 0x0000000000007941 */ /* 0x000fea0003800000 */
.L_x_1477:
        /* <DEDUP_REMOVED lines=12> */
[----:B------:R-:W-:-:S03]  /*17d0*/  @!P0 MOV R0, 0x400 ;  /* 0x0000040000008802 */ /* 0x000fc60000000f00 */
[----:B------:R-:W-:Y:S01]  /*17e0*/  @!P2 IMAD R12, R12, 0x4, R15 ;  /* 0x000000040c0ca824 */ /* 0x000fe200078e020f */
[----:B------:R-:W1:Y:S01]  /*17f0*/  SHFL.BFLY PT, R2, R3, 0x4, 0x1f ;  /* 0x0c801f0003027f89 */ /* 0x000e6200000e0000 */
[----:B------:R-:W-:Y:S01]  /*1800*/  @!P0 VIADD R13, R0, 0x40 ;  /* 0x00000040000d8836 */ /* 0x000fe20000000000 */
        /* <DEDUP_REMOVED lines=22> */
[----:B------:R-:W-:Y:S02]  /*1970*/  IADD3 R2, R9, R2, RZ ;  /* 0x0000000209027210 */ /* 0x000fe40007ffe0ff */
[----:B------:R-:W0:Y:S02]  /*1980*/  MUFU.RCP R0, R0 ;  /* 0x0000000000007308 */ /* 0x000e240000001000 */
[C---:B------:R-:W-:Y:S02]  /*1990*/  LEA.HI R3, R2.reuse, 0x1, RZ, 0x19 ;  /* 0x0000000102037811 */ /* 0x040fe400078fc8ff */
[----:B------:R-:W-:-:S02]  /*19a0*/  ISETP.GE.U32.AND P1, PT, R2, 0x180, PT ;  /* 0x000001800200780c */ /* 0x000fc40003f26070 */
        /* <DEDUP_REMOVED lines=9> */
.L_x_1491:
        /* <DEDUP_REMOVED lines=8> */
.L_x_1490:
[----:B------:R-:W-:Y:S05]  /*1ac0*/  BSYNC B1 ;  /* 0x0000000000017941 */ /* 0x000fea0003800000 */
.L_x_1489:
        /* <DEDUP_REMOVED lines=14> */
.L_x_1494:
        /* <DEDUP_REMOVED lines=52> */
.L_x_1493:
[----:B------:R-:W-:Y:S05]  /*1ef0*/  BSYNC B1 ;  /* 0x0000000000017941 */ /* 0x000fea0003800000 */
.L_x_1492:
[----:B------:R-:W-:Y:S01]  /*1f00*/  IADD3 R3, R9, -R4, RZ ;  /* 0x8000000409037210 */ /* 0x000fe20007ffe0ff */
        /* <DEDUP_REMOVED lines=30> */
.L_x_1496:
[----:B------:R-:W-:Y:S05]  /*20f0*/  BSYNC B1 ;  /* 0x0000000000017941 */ /* 0x000fea0003800000 */
.L_x_1495:
        /* <DEDUP_REMOVED lines=14> */
.L_x_1488:
[----:B------:R-:W-:Y:S05]  /*21e0*/  BSYNC B0 ;  /* 0x0000000000007941 */ /* 0x000fea0003800000 */
.L_x_1487:
[----:B------:R-:W-:Y:S01]  /*21f0*/  BAR.SYNC.DEFER_BLOCKING 0x0 ;  /* 0x0000000000007b1d */ /* 0x000fe20000010000 */
[C---:B0-----:R-:W-:Y:S01]  /*2200*/  LOP3.LUT R0, R10.reuse, 0x1, RZ, 0xc0, !PT ;  /* 0x000000010a007812 */ /* 0x041fe200078ec0ff */
[----:B-1----:R-:W-:Y:S01]  /*2210*/  HFMA2.MMA R3, -RZ, RZ, 0, 0 ;  /* 0x00000000ff037435 */ /* 0x002fe200000001ff */
[----:B------:R-:W-:-:S05]  /*2220*/  LEA.HI R10, R10, R10, RZ, 0x1 ;  /* 0x0000000a0a0a7211 */ /* 0x000fca00078f08ff */
        /* <DEDUP_REMOVED lines=9> */
[----:B------:R-:W-:Y:S01]  /*22c0*/  BSSY B0, `(.L_x_1497) ;  /* 0x0000012000007945 */ /* 0x000fe20003800000 */
[----:B------:R-:W-:Y:S02]  /*22d0*/  LOP3.LUT R0, R6, 0xffffffe0, RZ, 0xc0, !PT ;  /* 0xffffffe006007812 */ /* 0x000fe400078ec0ff */
[----:B------:R-:W-:Y:S02]  /*22e0*/  LEA R8, R8, R9, 0x5 ;  /* 0x0000000908087211 */ /* 0x000fe400078e28ff */
[----:B------:R-:W-:Y:S01]  /*22f0*/  ISETP.NE.OR P4, PT, R0, 0x20, P0 ;  /* 0x000000200000780c */ /* 0x000fe20000785670 */
[----:B------:R-:W-:Y:S01]  /*2300*/  IMAD.MOV.U32 R0, RZ, RZ, RZ ;  /* 0x000000ffff007224 */ /* 0x000fe200078e00ff */
[----:B------:R-:W-:-:S02]  /*2310*/  IADD3 R2, R6, 0x1f, RZ ;  /* 0x0000001f06027810 */ /* 0x000fc40007ffe0ff */
[----:B------:R-:W-:Y:S02]  /*2320*/  ISETP.GT.OR P2, PT, R6, 0x1f, P0 ;  /* 0x0000001f0600780c */ /* 0x000fe40000744670 */
[----:B------:R-:W-:Y:S01]  /*2330*/  ISETP.GT.U32.AND P3, PT, R2, 0x3e, PT ;  /* 0x0000003e0200780c */ /* 0x000fe20003f64070 */
[----:B0-----:R-:W-:-:S06]  /*2340*/  ULEA UR4, UR5, UR4, 0x18 ;  /* 0x0000000405047291 */ /* 0x001fcc000f8ec03f */
[----:B------:R-:W-:-:S05]  /*2350*/  LEA R8, R8, UR4, 0x2 ;  /* 0x0000000408087c11 */ /* 0x000fca000f8e10ff */
[----:B------:R0:W-:Y:S04]  /*2360*/  @!P5 STS [R8+-0x100], R0 ;  /* 0xffff00000800d388 */ /* 0x0001e80000000800 */
[----:B------:R0:W-:Y:S01]  /*2370*/  @!P5 STS [R8+-0xc0], R3 ;  /* 0xffff40030800d388 */ /* 0x0001e20000000800 */
[----:B------:R-:W-:Y:S06]  /*2380*/  BAR.SYNC.DEFER_BLOCKING 0x0 ;  /* 0x0000000000007b1d */ /* 0x000fec0000010000 */
[----:B------:R-:W-:Y:S05]  /*2390*/  @P1 BRA `(.L_x_1498) ;  /* 0x0000000000101947 */ /* 0x000fea0003800000 */
[----:B------:R-:W0:Y:S04]  /*23a0*/  LDS R11, [R8] ;  /* 0x00000000080b7984 */ /* 0x000e280000000800 */
[----:B------:R-:W1:Y:S01]  /*23b0*/  @!P0 LDS R2, [R8+0x40] ;  /* 0x0000400008028984 */ /* 0x000e620000000800 */
[----:B0-----:R-:W-:Y:S01]  /*23c0*/  FADD.FTZ R0, R0, R11 ;  /* 0x0000000b00007221 */ /* 0x001fe20000010000 */
[----:B-1----:R-:W-:-:S07]  /*23d0*/  @!P0 FADD.FTZ R3, R3, R2 ;  /* 0x0000000203038221 */ /* 0x002fce0000010000 */
.L_x_1498:
[----:B------:R-:W-:Y:S05]  /*23e0*/  BSYNC B0 ;  /* 0x0000000000007941 */ /* 0x000fea0003800000 */
.L_x_1497:
[----:B------:R-:W-:Y:S06]  /*23f0*/  BAR.SYNC.DEFER_BLOCKING 0x0 ;  /* 0x0000000000007b1d */ /* 0x000fec0000010000 */
[----:B------:R-:W-:Y:S01]  /*2400*/  BSSY B0, `(.L_x_1499) ;  /* 0x0000009000007945 */ /* 0x000fe20003800000 */
[----:B------:R1:W-:Y:S04]  /*2410*/  @!P4 STS [R8+-0x80], R0 ;  /* 0xffff80000800c388 */ /* 0x0003e80000000800 */
[----:B------:R1:W-:Y:S01]  /*2420*/  @!P4 STS [R8+-0x40], R3 ;  /* 0xffffc0030800c388 */ /* 0x0003e20000000800 */
[----:B------:R-:W-:Y:S06]  /*2430*/  BAR.SYNC.DEFER_BLOCKING 0x0 ;  /* 0x0000000000007b1d */ /* 0x000fec0000010000 */
[----:B------:R-:W-:Y:S05]  /*2440*/  @P2 BRA `(.L_x_1500) ;  /* 0x0000000000102947 */ /* 0x000fea0003800000 */
[----:B------:R-:W0:Y:S04]  /*2450*/  LDS R11, [R8] ;  /* 0x00000000080b7984 */ /* 0x000e280000000800 */
[----:B------:R-:W2:Y:S01]  /*2460*/  @!P0 LDS R2, [R8+0x40] ;  /* 0x0000400008028984 */ /* 0x000ea20000000800 */
[----:B01----:R-:W-:Y:S01]  /*2470*/  FADD.FTZ R0, R0, R11 ;  /* 0x0000000b00007221 */ /* 0x003fe20000010000 */
[----:B--2---:R-:W-:-:S07]  /*2480*/  @!P0 FADD.FTZ R3, R3, R2 ;  /* 0x0000000203038221 */ /* 0x004fce0000010000 */
.L_x_1500:
[----:B------:R-:W-:Y:S05]  /*2490*/  BSYNC B0 ;  /* 0x0000000000007941 */ /* 0x000fea0003800000 */
.L_x_1499:
        /* <DEDUP_REMOVED lines=10> */
[----:B------:R-:W-:Y:S01]  /*2540*/  IMAD.SHL.U32 R5, R5, 0x20, RZ ;  /* 0x0000002005057824 */ /* 0x000fe200078e00ff */
[----:B--2---:R-:W-:-:S04]  /*2550*/  USHF.L.U32 UR4, UR4, 0x5, URZ ;  /* 0x0000000504047899 */ /* 0x004fc8000800063f */
[----:B------:R-:W-:Y:S02]  /*2560*/  USHF.R.S32.HI UR5, URZ, 0x1f, UR4 ;  /* 0x0000001f3f057899 */ /* 0x000fe40008011404 */
[----:B------:R-:W-:Y:S02]  /*2570*/  IADD3 R2, P1, P2, R5, UR4, R2 ;  /* 0x0000000405027c10 */ /* 0x000fe4000fa3e002 */
[----:B------:R-:W-:-:S04]  /*2580*/  SHF.R.S32.HI R5, RZ, 0x1f, R5 ;  /* 0x0000001fff057819 */ /* 0x000fc80000011405 */
[----:B------:R-:W-:Y:S01]  /*2590*/  IADD3.X R6, R5, UR5, R4, P1, P2 ;  /* 0x0000000505067c10 */ /* 0x000fe20008fe4404 */
[----:B------:R-:W-:Y:S06]  /*25a0*/  @P0 EXIT ;  /* 0x000000000000094d */ /* 0x000fec0003800000 */
[C---:B------:R-:W-:Y:S01]  /*25b0*/  IADD3 R4, R9.reuse, 0x10, RZ ;  /* 0x0000001009047810 */ /* 0x040fe20007ffe0ff */
[----:B------:R-:W-:Y:S01]  /*25c0*/  ULDC.64 UR4, c[0x0][0x210] ;  /* 0x0000840000047ab9 */ /* 0x000fe20000000a00 */
[CC--:B------:R-:W-:Y:S02]  /*25d0*/  IADD3 R7, P0, R9.reuse, R2.reuse, RZ ;  /* 0x0000000209077210 */ /* 0x0c0fe40007f1e0ff */
[C---:B------:R-:W-:Y:S02]  /*25e0*/  IADD3 R5, P1, R4.reuse, R2, RZ ;  /* 0x0000000204057210 */ /* 0x040fe40007f3e0ff */
[-C--:B01----:R-:W-:Y:S02]  /*25f0*/  LEA.HI.X.SX32 R8, R9, R6.reuse, 0x1, P0 ;  /* 0x0000000609087211 */ /* 0x083fe400000f0eff */
[----:B------:R-:W-:Y:S02]  /*2600*/  LEA.HI.X.SX32 R6, R4, R6, 0x1, P1 ;  /* 0x0000000604067211 */ /* 0x000fe400008f0eff */
[----:B------:R-:W-:-:S02]  /*2610*/  LEA R2, P0, R7, UR4, 0x1 ;  /* 0x0000000407027c11 */ /* 0x000fc4000f8008ff */
[----:B------:R-:W-:Y:S02]  /*2620*/  LEA R4, P1, R5, UR4, 0x1 ;  /* 0x0000000405047c11 */ /* 0x000fe4000f8208ff */
[----:B------:R-:W-:Y:S02]  /*2630*/  F2FP.BF16.F32.PACK_AB R0, R3, R0 ;  /* 0x000000000300723e */ /* 0x000fe400000010ff */
[----:B------:R-:W-:Y:S02]  /*2640*/  LEA.HI.X R3, R7, UR5, R8, 0x1, P0 ;  /* 0x0000000507037c11 */ /* 0x000fe400080f0c08 */
[--C-:B------:R-:W-:Y:S02]  /*2650*/  LEA.HI.X R5, R5, UR5, R6.reuse, 0x1, P1 ;  /* 0x0000000505057c11 */ /* 0x100fe400088f0c06 */
[----:B------:R-:W-:Y:S01]  /*2660*/  PRMT R6, R0, 0x7632, R6 ;  /* 0x0000763200067816 */ /* 0x000fe20000000006 */
[----:B------:R-:W-:Y:S04]  /*2670*/  STG.E.U16 desc[UR36][R2.64], R0 ;  /* 0x0000000002007986 */ /* 0x000fe8000c101524 */
[----:B------:R-:W-:Y:S01]  /*2680*/  STG.E.U16 desc[UR36][R4.64], R6 ;  /* 0x0000000604007986 */ /* 0x000fe2000c101524 */
[----:B------:R-:W-:Y:S05]  /*2690*/  EXIT ;  /* 0x000000000000794d */ /* 0x000fea0003800000 */
.L_x_1475:
        /* <DEDUP_REMOVED lines=16> */
.L_x_1501:
[----:B------:R-:W-:Y:S05]  /*27a0*/  EXIT ;  /* 0x000000000000794d */ /* 0x000fea0003800000 */
.L_x_1476:
[----:B------:R-:W-:Y:S01]  /*27b0*/  HFMA2.MMA R12, -RZ, RZ, 0, 9.5367431640625e-07 ;  /* 0x00000010ff0c7435 */ /* 0x000fe200000001ff */
[----:B------:R-:W-:Y:S01]  /*27c0*/  IMAD.MOV.U32 R11, RZ, RZ, 0x1f ;  /* 0x0000001fff0b7424 */ /* 0x000fe200078e00ff */
[----:B------:R-:W-:Y:S02]  /*27d0*/  MOV R15, 0xffffffff ;  /* 0xffffffff000f7802 */ /* 0x000fe40000000f00 */
[----:B------:R-:W-:-:S07]  /*27e0*/  MOV R2, 0xff7fffff ;  /* 0xff7fffff00027802 */ /* 0x000fce0000000f00 */
[----:B------:R-:W-:Y:S05]  /*27f0*/  WARPSYNC.COLLECTIVE R15, `(.L_x_1502) ;  /* 0x000000000f087348 */ /* 0x000fea0003c00000 */
[----:B------:R0:W1:Y:S02]  /*2800*/  SHFL.BFLY P6, R14, R13, R12, R11 ;  /* 0x0c00000c0d0e7389 */ /* 0x00006400000c000b */
[----:B01----:R-:W-:Y:S01]  /*2810*/  ENDCOLLECTIVE ;  /* 0x000000000000791b */ /* 0x003fe20003800000 */
.L_x_1502:
[----:B------:R-:W-:Y:S01]  /*2820*/  IMAD.MOV.U32 R12, RZ, RZ, 0x8 ;  /* 0x00000008ff0c7424 */ /* 0x000fe200078e00ff */
[----:B------:R-:W-:-:S04]  /*2830*/  FMNMX.FTZ R0, R14, -3.40282346638528859812e+38, !PT ;  /* 0xff7fffff0e007809 */ /* 0x000fc80007810000 */
[----:B------:R-:W-:-:S07]  /*2840*/  MOV R13, R0 ;  /* 0x00000000000d7202 */ /* 0x000fce0000000f00 */
[----:B------:R-:W-:Y:S05]  /*2850*/  WARPSYNC.COLLECTIVE R15, `(.L_x_1503) ;  /* 0x000000000f087348 */ /* 0x000fea0003c00000 */
[----:B------:R0:W1:Y:S02]  /*2860*/  SHFL.BFLY P6, R14, R13, R12, R11 ;  /* 0x0c00000c0d0e7389 */ /* 0x00006400000c000b */
[----:B01----:R-:W-:Y:S01]  /*2870*/  ENDCOLLECTIVE ;  /* 0x000000000000791b */ /* 0x003fe20003800000 */
.L_x_1503:
[----:B------:R-:W-:Y:S01]  /*2880*/  HFMA2.MMA R12, -RZ, RZ, 0, 2.384185791015625e-07 ;  /* 0x00000004ff0c7435 */ /* 0x000fe200000001ff */
[----:B------:R-:W-:-:S04]  /*2890*/  FMNMX.FTZ R3, R0, R14, !PT ;  /* 0x0000000e00037209 */ /* 0x000fc80007810000 */
[----:B------:R-:W-:-:S07]  /*28a0*/  MOV R13, R3 ;  /* 0x00000003000d7202 */ /* 0x000fce0000000f00 */
[----:B------:R-:W-:Y:S05]  /*28b0*/  WARPSYNC.COLLECTIVE R15, `(.L_x_1504) ;  /* 0x000000000f087348 */ /* 0x000fea0003c00000 */
[----:B------:R0:W1:Y:S02]  /*28c0*/  SHFL.BFLY P6, R14, R13, R12, R11 ;  /* 0x0c00000c0d0e7389 */ /* 0x00006400000c000b */
[----:B01----:R-:W-:Y:S01]  /*28d0*/  ENDCOLLECTIVE ;  /* 0x000000000000791b */ /* 0x003fe20003800000 */
.L_x_1504:
[----:B------:R-:W-:Y:S02]  /*28e0*/  MOV R12, 0x2 ;  /* 0x00000002000c7802 */ /* 0x000fe40000000f00 */
[----:B------:R-:W-:-:S05]  /*28f0*/  FMNMX.FTZ R4, R3, R14, !PT ;  /* 0x0000000e03047209 */ /* 0x000fca0007810000 */
[----:B------:R-:W-:-:S07]  /*2900*/  IMAD.MOV.U32 R13, RZ, RZ, R4 ;  /* 0x000000ffff0d7224 */ /* 0x000fce00078e0004 */
[----:B------:R-:W-:Y:S05]  /*2910*/  WARPSYNC.COLLECTIVE R15, `(.L_x_1505) ;  /* 0x000000000f087348 */ /* 0x000fea0003c00000 */
[----:B------:R0:W1:Y:S02]  /*2920*/  SHFL.BFLY P6, R14, R13, R12, R11 ;  /* 0x0c00000c0d0e7389 */ /* 0x00006400000c000b */
[----:B01----:R-:W-:Y:S01]  /*2930*/  ENDCOLLECTIVE ;  /* 0x000000000000791b */ /* 0x003fe20003800000 */
.L_x_1505:
[----:B------:R-:W-:Y:S05]  /*2940*/  BRA `(.L_x_1506) ;  /* 0xffffffdc00807947 */ /* 0x000fea000383ffff */
.L_x_1507:
        /* <DEDUP_REMOVED lines=11> */
.L_x_28052:


//--------------------- .text._ZN4vllm25paged_attention_v1_kernelI13__nv_bfloat16hLi256ELi16ELi128ELNS_18Fp8KVCacheDataTypeE2ELb1EEEvPT_PKS3_PKT0_S9_ifPKiSB_iPKfiiiSD_SD_iiiii --------------------------
	.section	.text._ZN4vllm25paged_attention_v1_kernelI13__nv_bfloat16hLi256ELi16ELi128ELNS_18Fp8KVCacheDataTypeE2ELb1EEEvPT_PKS3_PKT0_S9_ifPKiSB_iPKfiiiSD_SD_iiiii,"ax",@progbits
	.align	128
        .global         _ZN4vllm25paged_attention_v1_kernelI13__nv_bfloat16hLi256ELi16ELi128ELNS_18Fp8KVCacheDataTypeE2ELb1EEEvPT_PKS3_PKT0_S9_ifPKiSB_iPKfiiiSD_SD_iiiii
        .type           _ZN4vllm25paged_attention_v1_kernelI13__nv_bfloat16hLi256ELi16ELi128ELNS_18Fp8KVCacheDataTypeE2ELb1EEEvPT_PKS3_PKT0_S9_ifPKiSB_iPKfiiiSD_SD_iiiii,@function
        .size           _ZN4vllm25paged_attention_v1_kernelI13__nv_bfloat16hLi256ELi16ELi128ELNS_18Fp8KVCacheDataTypeE2ELb1EEEvPT_PKS3_PKT0_S9_ifPKiSB_iPKfiiiSD_SD_iiiii,(.L_x_28053 - _ZN4vllm25paged_attention_v1_kernelI13__nv_bfloat16hLi256ELi16ELi128ELNS_18Fp8KVCacheDataTypeE2ELb1EEEvPT_PKS3_PKT0_S9_ifPKiSB_iPKfiiiSD_SD_iiiii)
        .other          _ZN4vllm25paged_attention_v1_kernelI13__nv_bfloat16hLi256ELi16ELi128ELNS_18Fp8KVCacheDataTypeE2ELb1EEEvPT_PKS3_PKT0_S9_ifPKiSB_iPKfiiiSD_SD_iiiii,@"STO_CUDA_ENTRY STV_DEFAULT"
_ZN4vllm25paged_attention_v1_kernelI13__nv_bfloat16hLi256ELi16ELi128ELNS_18Fp8KVCacheDataTypeE2ELb1EEEvPT_PKS3_PKT0_S9_ifPKiSB_iPKfiiiSD_SD_iiiii:
.text._ZN4vllm25paged_attention_v1_kernelI13__nv_bfloat16hLi256ELi16ELi128ELNS_18Fp8KVCacheDataTypeE2ELb1EEEvPT_PKS3_PKT0_S9_ifPKiSB_iPKfiiiSD_SD_iiiii:
        /* <DEDUP_REMOVED lines=10> */
[C---:B---3--:R-:W-:Y:S02]  /*00a0*/  ISETP.GT.AND P0, PT, R25.reuse, 0x3f, PT ;  /* 0x0000003f1900780c */ /* 0x048fe40003f04270 */
[----:B------:R-:W-:Y:S02]  /*00b0*/  SHF.R.S32.HI R0, RZ, 0x1f, R25 ;  /* 0x0000001fff007819 */ /* 0x000fe40000011419 */
[-C--:B------:R-:W-:Y:S02]  /*00c0*/  LEA.HI R6, R25, R25.reuse, RZ, 0x1 ;  /* 0x0000001919067211 */ /* 0x080fe400078f08ff */
[----:B------:R-:W-:-:S02]  /*00d0*/  LEA.HI R4, R0, R25, RZ, 0x5 ;  /* 0x0000001900047211 */ /* 0x000fc400078f28ff */
[----:B------:R-:W-:Y:S02]  /*00e0*/  LOP3.LUT R10, R6, 0xfffffffe, RZ, 0xc0, !PT ;  /* 0xfffffffe060a7812 */ /* 0x000fe400078ec0ff */
[----:B------:R-:W-:Y:S02]  /*00f0*/  LOP3.LUT R22, R4, 0xffffffe0, RZ, 0xc0, !PT ;  /* 0xffffffe004167812 */ /* 0x000fe400078ec0ff */
[----:B------:R-:W-:Y:S01]  /*0100*/  SHF.R.S32.HI R0, RZ, 0x1, R6 ;  /* 0x00000001ff007819 */ /* 0x000fe20000011406 */
[C---:B------:R-:W-:Y:S01]  /*0110*/  IMAD.IADD R10, R25.reuse, 0x1, -R10 ;  /* 0x00000001190a7824 */ /* 0x040fe200078e0a0a */
[----:B------:R-:W-:Y:S01]  /*0120*/  SHF.R.S32.HI R4, RZ, 0x5, R4 ;  /* 0x00000005ff047819 */ /* 0x000fe20000011404 */
[----:B------:R-:W-:Y:S01]  /*0130*/  IMAD.IADD R22, R25, 0x1, -R22 ;  /* 0x0000000119167824 */ /* 0x000fe200078e0a16 */
[----:B012-4-:R-:W-:Y:S06]  /*0140*/  @P0 BRA `(.L_x_1509) ;  /* 0x0000000400340947 */ /* 0x017fec0003800000 */
[----:B------:R-:W-:Y:S01]  /*0150*/  VIMNMX R3, R0, -0x20, !PT ;  /* 0xffffffe000037848 */ /* 0x000fe20007fe0100 */
        /* <DEDUP_REMOVED lines=19> */
[----:B------:R-:W-:Y:S02]  /*0290*/  LEA R15, P3, R18, UR6, 0x1 ;  /* 0x00000006120f7c11 */ /* 0x000fe4000f8608ff */
[----:B------:R-:W-:Y:S02]  /*02a0*/  IADD3.X R11, R6, R3, R7, P1, P2 ;  /* 0x00000003060b7210 */ /* 0x000fe40000fe4407 */
[----:B------:R-:W-:Y:S02]  /*02b0*/  IADD3 R15, P1, R15, 0x4, RZ ;  /* 0x000000040f0f7810 */ /* 0x000fe40007f3e0ff */
[----:B------:R-:W-:Y:S01]  /*02c0*/  LEA.HI.X R18, R18, UR7, R11, 0x1, P3 ;  /* 0x0000000712127c11 */ /* 0x000fe200098f0c0b */
[----:B------:R-:W-:Y:S01]  /*02d0*/  IMAD.MOV.U32 R11, RZ, RZ, R2 ;  /* 0x000000ffff0b7224 */ /* 0x000fe200078e0002 */
[----:B0-----:R-:W-:-:S02]  /*02e0*/  ULEA UR4, UR5, UR4, 0x18 ;  /* 0x0000000405047291 */ /* 0x001fc4000f8ec03f */
[----:B------:R-:W-:-:S04]  /*02f0*/  IADD3.X R18, RZ, R18, RZ, P1, !PT ;  /* 0x00000012ff127210 */ /* 0x000fc80000ffe4ff */
[----:B------:R-:W-:-:S04]  /*0300*/  LEA R3, R10, UR4, 0x8 ;  /* 0x000000040a037c11 */ /* 0x000fc8000f8e40ff */
[----:B------:R-:W-:Y:S01]  /*0310*/  IADD3 R13, R3, 0x4, R8 ;  /* 0x00000004030d7810 */ /* 0x000fe20007ffe008 */
[----:B------:R-:W-:-:S07]  /*0320*/  IMAD.MOV.U32 R8, RZ, RZ, R0 ;  /* 0x000000ffff087224 */ /* 0x000fce00078e0000 */
.L_x_1512:
        /* <DEDUP_REMOVED lines=13> */
.L_x_1511:
[----:B------:R-:W-:Y:S05]  /*0400*/  BSYNC B1 ;  /* 0x0000000000017941 */ /* 0x000fea0003800000 */
.L_x_1510:
[----:B------:R-:W-:Y:S05]  /*0410*/  @!P0 BRA `(.L_x_1509) ;  /* 0x0000000000808947 */ /* 0x000fea0003800000 */
[----:B------:R-:W0:Y:S01]  /*0420*/  S2UR UR5, SR_CgaCtaId ;  /* 0x00000000000579c3 */ /* 0x000e220000008800 */
[----:B------:R-:W-:Y:S01]  /*0430*/  UMOV UR4, 0x400 ;  /* 0x0000040000047882 */ /* 0x000fe20000000000 */
[----:B------:R-:W-:Y:S02]  /*0440*/  IADD3 R9, P0, R12, R9, RZ ;  /* 0x000000090c097210 */ /* 0x000fe40007f1e0ff */
[----:B------:R-:W-:-:S03]  /*0450*/  IADD3 R11, R8, -0x100, RZ ;  /* 0xffffff00080b7810 */ /* 0x000fc60007ffe0ff */
[----:B------:R-:W-:Y:S01]  /*0460*/  IMAD.X R6, R6, 0x1, R7, P0 ;  /* 0x0000000106067824 */ /* 0x000fe200000e0607 */
[----:B------:R-:W1:Y:S01]  /*0470*/  LDC.64 R2, c[0x0][0x218] ;  /* 0x00008600ff027b82 */ /* 0x000e620000000a00 */
[----:B------:R-:W-:-:S04]  /*0480*/  IMAD.SHL.U32 R7, R8, 0x8, RZ ;  /* 0x0000000808077824 */ /* 0x000fc800078e00ff */
[----:B------:R-:W-:Y:S01]  /*0490*/  IMAD R19, R10, 0x4, R7 ;  /* 0x000000040a137824 */ /* 0x000fe200078e0207 */
[----:B0-----:R-:W-:-:S06]  /*04a0*/  ULEA UR4, UR5, UR4, 0x18 ;  /* 0x0000000405047291 */ /* 0x001fcc000f8ec03f */
[----:B------:R-:W-:Y:S02]  /*04b0*/  LEA R18, R10, UR4, 0x8 ;  /* 0x000000040a127c11 */ /* 0x000fe4000f8e40ff */
[C---:B-1----:R-:W-:Y:S02]  /*04c0*/  LEA R16, P0, R9.reuse, R2, 0x1 ;  /* 0x0000000209107211 */ /* 0x042fe400078008ff */
[----:B------:R-:W-:Y:S02]  /*04d0*/  IADD3 R18, R18, 0x400, R7 ;  /* 0x0000040012127810 */ /* 0x000fe40007ffe007 */
[----:B------:R-:W-:-:S09]  /*04e0*/  LEA.HI.X R17, R9, R3, R6, 0x1, P0 ;  /* 0x0000000309117211 */ /* 0x000fd200000f0c06 */
.L_x_1513:
[----:B------:R-:W-:-:S05]  /*04f0*/  IMAD.WIDE R2, R19, 0x2, R16 ;  /* 0x0000000213027825 */ /* 0x000fca00078e0210 */
[----:B------:R-:W2:Y:S04]  /*0500*/  LDG.E.CONSTANT R6, desc[UR36][R2.64] ;  /* 0x0000002402067981 */ /* 0x000ea8000c1e9900 */
[----:B------:R-:W2:Y:S04]  /*0510*/  LDG.E.CONSTANT R7, desc[UR36][R2.64+0x4] ;  /* 0x0000042402077981 */ /* 0x000ea8000c1e9900 */
[----:B------:R-:W3:Y:S04]  /*0520*/  LDG.E.CONSTANT R8, desc[UR36][R2.64+0x400] ;  /* 0x0004002402087981 */ /* 0x000ee8000c1e9900 */
[----:B------:R-:W3:Y:S04]  /*0530*/  LDG.E.CONSTANT R9, desc[UR36][R2.64+0x404] ;  /* 0x0004042402097981 */ /* 0x000ee8000c1e9900 */
        /* <DEDUP_REMOVED lines=8> */
[----:B--2---:R-:W-:Y:S04]  /*05c0*/  STS.64 [R18+-0x400], R6 ;  /* 0xfffc000612007388 */ /* 0x004fe80000000a00 */
[----:B---3--:R-:W-:Y:S04]  /*05d0*/  STS.64 [R18+-0x200], R8 ;  /* 0xfffe000812007388 */ /* 0x008fe80000000a00 */
[----:B----4-:R-:W-:Y:S04]  /*05e0*/  STS.64 [R18], R12 ;  /* 0x0000000c12007388 */ /* 0x010fe80000000a00 */
[----:B------:R0:W-:Y:S02]  /*05f0*/  STS.64 [R18+0x200], R14 ;  /* 0x0002000e12007388 */ /* 0x0001e40000000a00 */
[----:B0-----:R-:W-:Y:S01]  /*0600*/  VIADD R18, R18, 0x800 ;  /* 0x0000080012127836 */ /* 0x001fe20000000000 */
[----:B------:R-:W-:Y:S06]  /*0610*/  @!P0 BRA `(.L_x_1513) ;  /* 0xfffffffc00b48947 */ /* 0x000fec000383ffff */
.L_x_1509:
[----:B------:R-:W-:Y:S05]  /*0620*/  BSYNC B0 ;  /* 0x0000000000007941 */ /* 0x000fea0003800000 */
.L_x_1508:
[----:B------:R-:W0:Y:S01]  /*0630*/  LDC R2, c[0x0][0x284] ;  /* 0x0000a100ff027b82 */ /* 0x000e220000000800 */
[----:B-----5:R-:W-:Y:S01]  /*0640*/  IADD3 R3, R5, -0x1, RZ ;  /* 0xffffffff05037810 */ /* 0x020fe20007ffe0ff */
[----:B------:R-:W-:-:S03]  /*0650*/  IMAD.MOV.U32 R12, RZ, RZ, RZ ;  /* 0x000000ffff0c7224 */ /* 0x000fc600078e00ff */
[----:B------:R-:W-:Y:S02]  /*0660*/  IABS R9, R3 ;  /* 0x0000000300097213 */ /* 0x000fe40000000000 */
[-C--:B0-----:R-:W-:Y:S02]  /*0670*/  IABS R8, R2.reuse ;  /* 0x0000000200087213 */ /* 0x081fe40000000000 */
[----:B------:R-:W-:Y:S02]  /*0680*/  LOP3.LUT R3, R3, R2, RZ, 0x3c, !PT ;  /* 0x0000000203037212 */ /* 0x000fe400078e3cff */
[----:B------:R-:W0:Y:S01]  /*0690*/  I2F.RP R6, R8 ;  /* 0x0000000800067306 */ /* 0x000e220000209400 */
[----:B------:R-:W-:Y:S01]  /*06a0*/  IMAD.MOV.U32 R11, RZ, RZ, R8 ;  /* 0x000000ffff0b7224 */ /* 0x000fe200078e0008 */
[----:B------:R-:W-:Y:S01]  /*06b0*/  BAR.SYNC.DEFER_BLOCKING 0x0 ;  /* 0x0000000000007b1d */ /* 0x000fe20000010000 */
[----:B------:R-:W-:Y:S01]  /*06c0*/  ISETP.GE.AND P2, PT, R3, RZ, PT ;  /* 0x000000ff0300720c */ /* 0x000fe20003f46270 */
[----:B------:R-:W-:-:S05]  /*06d0*/  VIADD R3, R5, 0xf ;  /* 0x0000000f05037836 */ /* 0x000fca0000000000 */
[----:B------:R-:W-:Y:S01]  /*06e0*/  SHF.R.S32.HI R14, RZ, 0x1f, R3 ;  /* 0x0000001fff0e7819 */ /* 0x000fe20000011403 */
[----:B0-----:R-:W0:Y:S02]  /*06f0*/  MUFU.RCP R6, R6 ;  /* 0x0000000600067308 */ /* 0x001e240000001000 */
[----:B0-----:R-:W-:-:S06]  /*0700*/  VIADD R13, R6, 0xffffffe ;  /* 0x0ffffffe060d7836 */ /* 0x001fcc0000000000 */
[----:B------:R-:W0:Y:S02]  /*0710*/  F2I.FTZ.U32.TRUNC.NTZ R13, R13 ;  /* 0x0000000d000d7305 */ /* 0x000e24000021f000 */
[----:B0-----:R-:W-:-:S04]  /*0720*/  IMAD R7, R13, R8, RZ ;  /* 0x000000080d077224 */ /* 0x001fc800078e02ff */
[----:B------:R-:W-:-:S04]  /*0730*/  IMAD.MOV R7, RZ, RZ, -R7 ;  /* 0x000000ffff077224 */ /* 0x000fc800078e0a07 */
[----:B------:R-:W-:Y:S01]  /*0740*/  IMAD.HI.U32 R12, R13, R7, R12 ;  /* 0x000000070d0c7227 */ /* 0x000fe200078e000c */
[----:B------:R-:W-:-:S05]  /*0750*/  MOV R7, R9 ;  /* 0x0000000900077202 */ /* 0x000fca0000000f00 */
[----:B------:R-:W-:-:S04]  /*0760*/  IMAD.HI.U32 R6, R12, R7, RZ ;  /* 0x000000070c067227 */ /* 0x000fc800078e00ff */
[----:B------:R-:W-:-:S04]  /*0770*/  IMAD.MOV R9, RZ, RZ, -R6 ;  /* 0x000000ffff097224 */ /* 0x000fc800078e0a06 */
[C---:B------:R-:W-:Y:S02]  /*0780*/  IMAD R7, R8.reuse, R9, R7 ;  /* 0x0000000908077224 */ /* 0x040fe400078e0207 */
[----:B------:R-:W0:Y:S03]  /*0790*/  LDC R9, c[0x0][0x288] ;  /* 0x0000a200ff097b82 */ /* 0x000e260000000800 */
[----:B------:R-:W-:-:S13]  /*07a0*/  ISETP.GT.U32.AND P1, PT, R8, R7, PT ;  /* 0x000000070800720c */ /* 0x000fda0003f24070 */
[----:B------:R-:W-:Y:S01]  /*07b0*/  @!P1 IMAD.IADD R7, R7, 0x1, -R8 ;  /* 0x0000000107079824 */ /* 0x000fe200078e0a08 */
[----:B------:R-:W-:Y:S02]  /*07c0*/  @!P1 IADD3 R6, R6, 0x1, RZ ;  /* 0x0000000106069810 */ /* 0x000fe40007ffe0ff */
[----:B------:R-:W-:Y:S02]  /*07d0*/  ISETP.NE.AND P1, PT, R2, RZ, PT ;  /* 0x000000ff0200720c */ /* 0x000fe40003f25270 */
[----:B------:R-:W-:Y:S02]  /*07e0*/  ISETP.GE.U32.AND P0, PT, R7, R8, PT ;  /* 0x000000080700720c */ /* 0x000fe40003f06070 */
[----:B------:R-:W-:-:S04]  /*07f0*/  LEA.HI R7, R14, R3, RZ, 0x4 ;  /* 0x000000030e077211 */ /* 0x000fc800078f20ff */
[----:B------:R-:W-:-:S07]  /*0800*/  SHF.R.S32.HI R7, RZ, 0x4, R7 ;  /* 0x00000004ff077819 */ /* 0x000fce0000011407 */
[----:B------:R-:W-:Y:S01]  /*0810*/  @P0 VIADD R6, R6, 0x1 ;  /* 0x0000000106060836 */ /* 0x000fe20000000000 */
[----:B0-----:R-:W-:-:S04]  /*0820*/  ISETP.GT.AND P0, PT, R9, -0x1, PT ;  /* 0xffffffff0900780c */ /* 0x001fc80003f04270 */
[----:B------:R-:W-:Y:S02]  /*0830*/  @!P2 IADD3 R6, -R6, RZ, RZ ;  /* 0x000000ff0606a210 */ /* 0x000fe40007ffe1ff */
[----:B------:R-:W-:-:S07]  /*0840*/  @!P1 LOP3.LUT R6, RZ, R2, RZ, 0x33, !PT ;  /* 0x00000002ff069212 */ /* 0x000fce00078e33ff */
[----:B------:R-:W-:Y:S05]  /*0850*/  @P0 BRA `(.L_x_1514) ;  /* 0x0000000000dc0947 */ /* 0x000fea0003800000 */
[----:B------:R-:W0:Y:S01]  /*0860*/  LDC R14, c[0x0][0x230] ;  /* 0x00008c00ff0e7b82 */ /* 0x000e220000000800 */
[----:B------:R-:W-:Y:S01]  /*0870*/  IABS R19, R24 ;  /* 0x0000001800137213 */ /* 0x000fe20000000000 */
[----:B------:R-:W-:Y:S01]  /*0880*/  ULDC UR4, c[0x0][0x278] ;  /* 0x00009e0000047ab9 */ /* 0x000fe20000000800 */
[----:B0-----:R-:W-:-:S04]  /*0890*/  IABS R13, R14 ;  /* 0x0000000e000d7213 */ /* 0x001fc80000000000 */
[----:B------:R-:W0:Y:S08]  /*08a0*/  I2F.RP R15, R13 ;  /* 0x0000000d000f7306 */ /* 0x000e300000209400 */
[----:B0-----:R-:W0:Y:S02]  /*08b0*/  MUFU.RCP R15, R15 ;  /* 0x0000000f000f7308 */ /* 0x001e240000001000 */
[----:B0-----:R-:W-:-:S06]  /*08c0*/  VIADD R2, R15, 0xffffffe ;  /* 0x0ffffffe0f027836 */ /* 0x001fcc0000000000 */
[----:B------:R0:W1:Y:S02]  /*08d0*/  F2I.FTZ.U32.TRUNC.NTZ R3, R2 ;  /* 0x0000000200037305 */ /* 0x000064000021f000 */
[----:B0-----:R-:W-:Y:S01]  /*08e0*/  IMAD.MOV.U32 R2, RZ, RZ, RZ ;  /* 0x000000ffff027224 */ /* 0x001fe200078e00ff */
[----:B-1----:R-:W-:-:S05]  /*08f0*/  IADD3 R16, RZ, -R3, RZ ;  /* 0x80000003ff107210 */ /* 0x002fca0007ffe0ff */
[----:B------:R-:W-:Y:S01]  /*0900*/  IMAD R17, R16, R13, RZ ;  /* 0x0000000d10117224 */ /* 0x000fe200078e02ff */
[----:B------:R-:W-:-:S03]  /*0910*/  IABS R16, R23 ;  /* 0x0000001700107213 */ /* 0x000fc60000000000 */
[----:B------:R-:W-:Y:S01]  /*0920*/  IMAD.HI.U32 R3, R3, R17, R2 ;  /* 0x0000001103037227 */ /* 0x000fe200078e0002 */
[----:B------:R-:W-:-:S04]  /*0930*/  LOP3.LUT R2, R23, R14, RZ, 0x3c, !PT ;  /* 0x0000000e17027212 */ /* 0x000fc800078e3cff */
[----:B------:R-:W-:Y:S01]  /*0940*/  ISETP.GE.AND P2, PT, R2, RZ, PT ;  /* 0x000000ff0200720c */ /* 0x000fe20003f46270 */
[----:B------:R-:W-:-:S04]  /*0950*/  IMAD.HI.U32 R3, R3, R16, RZ ;  /* 0x0000001003037227 */ /* 0x000fc800078e00ff */
[----:B------:R-:W-:-:S04]  /*0960*/  IMAD.MOV R15, RZ, RZ, -R3 ;  /* 0x000000ffff0f7224 */ /* 0x000fc800078e0a03 */
[----:B------:R-:W-:-:S05]  /*0970*/  IMAD R16, R13, R15, R16 ;  /* 0x0000000f0d107224 */ /* 0x000fca00078e0210 */
[----:B------:R-:W-:-:S13]  /*0980*/  ISETP.GT.U32.AND P1, PT, R13, R16, PT ;  /* 0x000000100d00720c */ /* 0x000fda0003f24070 */
[-C--:B------:R-:W-:Y:S01]  /*0990*/  @!P1 IADD3 R16, R16, -R13.reuse, RZ ;  /* 0x8000000d10109210 */ /* 0x080fe20007ffe0ff */
[----:B------:R-:W-:Y:S01]  /*09a0*/  @!P1 VIADD R3, R3, 0x1 ;  /* 0x0000000103039836 */ /* 0x000fe20000000000 */
        /* <DEDUP_REMOVED lines=15> */
[----:B------:R-:W-:Y:S02]  /*0aa0*/  IMAD R17, R18, R15, RZ ;  /* 0x0000000f12117224 */ /* 0x000fe400078e02ff */
[----:B------:R-:W-:Y:S02]  /*0ab0*/  IMAD.MOV.U32 R18, RZ, RZ, R19 ;  /* 0x000000ffff127224 */ /* 0x000fe400078e0013 */
[----:B------:R-:W-:-:S06]  /*0ac0*/  IMAD.HI.U32 R3, R3, R17, R2 ;  /* 0x0000001103037227 */ /* 0x000fcc00078e0002 */
[----:B------:R-:W-:-:S04]  /*0ad0*/  IMAD.HI.U32 R3, R3, R18, RZ ;  /* 0x0000001203037227 */ /* 0x000fc800078e00ff */
[----:B------:R-:W-:-:S05]  /*0ae0*/  IMAD R2, R3, R16, R18 ;  /* 0x0000001003027224 */ /* 0x000fca00078e0212 */
[----:B------:R-:W-:-:S13]  /*0af0*/  ISETP.GT.U32.AND P1, PT, R15, R2, PT ;  /* 0x000000020f00720c */ /* 0x000fda0003f24070 */
[----:B------:R-:W-:Y:S02]  /*0b00*/  @!P1 IMAD.IADD R2, R2, 0x1, -R15 ;  /* 0x0000000102029824 */ /* 0x000fe400078e0a0f */
[----:B------:R-:W-:Y:S01]  /*0b10*/  @!P1 VIADD R3, R3, 0x1 ;  /* 0x0000000103039836 */ /* 0x000fe20000000000 */
[----:B------:R-:W-:Y:S02]  /*0b20*/  ISETP.NE.AND P1, PT, R13, RZ, PT ;  /* 0x000000ff0d00720c */ /* 0x000fe40003f25270 */
[----:B------:R-:W-:Y:S02]  /*0b30*/  ISETP.GE.U32.AND P0, PT, R2, R15, PT ;  /* 0x0000000f0200720c */ /* 0x000fe40003f06070 */
[----:B------:R-:W-:-:S04]  /*0b40*/  LOP3.LUT R2, R24, R13, RZ, 0x3c, !PT ;  /* 0x0000000d18027212 */ /* 0x000fc800078e3cff */
[----:B------:R-:W-:Y:S01]  /*0b50*/  ISETP.GE.AND P2, PT, R2, RZ, PT ;  /* 0x000000ff0200720c */ /* 0x000fe20003f46270 */
[----:B------:R-:W-:-:S06]  /*0b60*/  IMAD.MOV R2, RZ, RZ, -R9 ;  /* 0x000000ffff027224 */ /* 0x000fcc00078e0a09 */
[----:B------:R-:W-:-:S06]  /*0b70*/  @P0 IADD3 R3, R3, 0x1, RZ ;  /* 0x0000000103030810 */ /* 0x000fcc0007ffe0ff */
[----:B------:R-:W-:Y:S01]  /*0b80*/  @!P2 IMAD.MOV R3, RZ, RZ, -R3 ;  /* 0x000000ffff03a224 */ /* 0x000fe200078e0a03 */
[----:B------:R-:W-:-:S05]  /*0b90*/  @!P1 LOP3.LUT R3, RZ, R13, RZ, 0x33, !PT ;  /* 0x0000000dff039212 */ /* 0x000fca00078e33ff */
[----:B------:R-:W-:-:S04]  /*0ba0*/  IMAD R3, R14, UR4, R3 ;  /* 0x000000040e037c24 */ /* 0x000fc8000f8e0203 */
[----:B------:R-:W-:Y:S01]  /*0bb0*/  IMAD R9, R3, R2, RZ ;  /* 0x0000000203097224 */ /* 0x000fe200078e02ff */
[----:B------:R-:W-:Y:S06]  /*0bc0*/  BRA `(.L_x_1515) ;  /* 0x00000000000c7947 */ /* 0x000fec0003800000 */
.L_x_1514:
[----:B------:R-:W-:Y:S02]  /*0bd0*/  ULDC UR4, c[0x0][0x278] ;  /* 0x00009e0000047ab9 */ /* 0x000fe40000000800 */
[----:B------:R-:W-:-:S04]  /*0be0*/  IMAD R2, R23, UR4, R24 ;  /* 0x0000000417027c24 */ /* 0x000fc8000f8e0218 */
[----:B------:R-:W-:-:S07]  /*0bf0*/  IMAD R9, R2, R9, RZ ;  /* 0x0000000902097224 */ /* 0x000fce00078e02ff */
.L_x_1515:
[----:B------:R-:W-:Y:S01]  /*0c00*/  ISETP.GE.AND P1, PT, R4, R7, PT ;  /* 0x000000070400720c */ /* 0x000fe20003f26270 */
[----:B------:R-:W-:Y:S01]  /*0c10*/  BSSY B7, `(.L_x_1516) ;  /* 0x0000040000077945 */ /* 0x000fe20003800000 */
[----:B------:R-:W-:-:S11]  /*0c20*/  IADD3 R9, R9, 0x1, RZ ;  /* 0x0000000109097810 */ /* 0x000fd60007ffe0ff */
[----:B------:R-:W-:Y:S05]  /*0c30*/  @P1 BRA `(.L_x_1517) ;  /* 0x0000000000f41947 */ /* 0x000fea0003800000 */
[----:B------:R-:W0:Y:S01]  /*0c40*/  LDC R17, c[0x0][0x280] ;  /* 0x0000a000ff117b82 */ /* 0x000e220000000800 */
[----:B------:R-:W-:Y:S01]  /*0c50*/  SHF.R.S32.HI R15, RZ, 0x1f, R0 ;  /* 0x0000001fff0f7819 */ /* 0x000fe20000011400 */
[----:B------:R-:W-:-:S03]  /*0c60*/  ULDC UR4, c[0x0][0x27c] ;  /* 0x00009f0000047ab9 */ /* 0x000fc60000000800 */
[----:B------:R-:W-:-:S03]  /*0c70*/  LEA.HI R15, R15, R0, RZ, 0x4 ;  /* 0x000000000f0f7211 */ /* 0x000fc600078f20ff */
[----:B------:R-:W1:Y:S01]  /*0c80*/  LDC R14, c[0x0][0x284] ;  /* 0x0000a100ff0e7b82 */ /* 0x000e620000000800 */
[----:B------:R-:W-:-:S04]  /*0c90*/  LOP3.LUT R15, R15, 0xfffffff0, RZ, 0xc0, !PT ;  /* 0xfffffff00f0f7812 */ /* 0x000fc800078ec0ff */
[----:B------:R-:W-:Y:S02]  /*0ca0*/  IADD3 R0, R0, -R15, RZ ;  /* 0x8000000f00007210 */ /* 0x000fe40007ffe0ff */
[----:B0-----:R-:W-:Y:S02]  /*0cb0*/  IABS R13, R17 ;  /* 0x00000011000d7213 */ /* 0x001fe40000000000 */
[----:B------:R-:W-:Y:S02]  /*0cc0*/  ISETP.NE.AND P2, PT, R17, RZ, PT ;  /* 0x000000ff1100720c */ /* 0x000fe40003f45270 */
[----:B------:R-:W0:Y:S01]  /*0cd0*/  I2F.RP R8, R13 ;  /* 0x0000000d00087306 */ /* 0x000e220000209400 */
[----:B-1----:R-:W-:-:S07]  /*0ce0*/  ISETP.NE.AND P3, PT, R14, RZ, PT ;  /* 0x000000ff0e00720c */ /* 0x002fce0003f65270 */
[----:B0-----:R-:W0:Y:S02]  /*0cf0*/  MUFU.RCP R8, R8 ;  /* 0x0000000800087308 */ /* 0x001e240000001000 */
[----:B0-----:R-:W-:Y:S01]  /*0d00*/  VIADD R2, R8, 0xffffffe ;  /* 0x0ffffffe08027836 */ /* 0x001fe20000000000 */
[----:B------:R-:W-:-:S05]  /*0d10*/  IABS R8, R14 ;  /* 0x0000000e00087213 */ /* 0x000fca0000000000 */
[----:B------:R0:W1:Y:S02]  /*0d20*/  F2I.FTZ.U32.TRUNC.NTZ R3, R2 ;  /* 0x0000000200037305 */ /* 0x000064000021f000 */
[----:B0-----:R-:W-:Y:S02]  /*0d30*/  IMAD.MOV.U32 R2, RZ, RZ, RZ ;  /* 0x000000ffff027224 */ /* 0x001fe400078e00ff */
[----:B-1----:R-:W-:-:S04]  /*0d40*/  IMAD.MOV R16, RZ, RZ, -R3 ;  /* 0x000000ffff107224 */ /* 0x002fc800078e0a03 */
[----:B------:R-:W-:-:S04]  /*0d50*/  IMAD R15, R16, R13, RZ ;  /* 0x0000000d100f7224 */ /* 0x000fc800078e02ff */
[----:B------:R-:W-:-:S04]  /*0d60*/  IMAD.HI.U32 R2, R3, R15, R2 ;  /* 0x0000000f03027227 */ /* 0x000fc800078e0002 */
[----:B------:R-:W-:-:S07]  /*0d70*/  VIADD R3, R6, -UR4 ;  /* 0x8000000406037c36 */ /* 0x000fce0008000000 */
.L_x_1519:
[----:B------:R-:W-:-:S04]  /*0d80*/  SHF.L.U32 R15, R4, 0x4, RZ ;  /* 0x00000004040f7819 */ /* 0x000fc800000006ff */
[----:B------:R-:W-:-:S05]  /*0d90*/  IABS R19, R15 ;  /* 0x0000000f00137213 */ /* 0x000fca0000000000 */
[----:B------:R-:W-:-:S04]  /*0da0*/  IMAD.HI.U32 R16, R12, R19, RZ ;  /* 0x000000130c107227 */ /* 0x000fc800078e00ff */
[----:B------:R-:W-:-:S04]  /*0db0*/  IMAD.MOV R18, RZ, RZ, -R16 ;  /* 0x000000ffff127224 */ /* 0x000fc800078e0a10 */
        /* <DEDUP_REMOVED lines=25> */
[----:B------:R-:W-:Y:S02]  /*0f50*/  ISETP.NE.AND P0, PT, R10, RZ, PT ;  /* 0x000000ff0a00720c */ /* 0x000fe40003f05270 */
[----:B------:R-:W-:-:S11]  /*0f60*/  IADD3 R4, R4, 0x4, RZ ;  /* 0x0000000404047810 */ /* 0x000fd60007ffe0ff */
[----:B------:R-:W0:Y:S01]  /*0f70*/  @!P0 S2R R19, SR_CgaCtaId ;  /* 0x0000000000138919 */ /* 0x000e220000008800 */
[----:B------:R-:W-:Y:S01]  /*0f80*/  @!P0 MOV R16, 0x400 ;  /* 0x0000040000108802 */ /* 0x000fe20000000f00 */
[----:B------:R-:W-:Y:S01]  /*0f90*/  @!P0 IMAD.MOV.U32 R18, RZ, RZ, -0x800001 ;  /* 0xff7fffffff128424 */ /* 0x000fe200078e00ff */
[----:B------:R-:W-:-:S03]  /*0fa0*/  @!P0 IADD3 R15, R0, R15, RZ ;  /* 0x0000000f000f8210 */ /* 0x000fc60007ffe0ff */
[----:B------:R-:W-:-:S05]  /*0fb0*/  @!P0 VIADD R16, R16, 0x220 ;  /* 0x0000022010108836 */ /* 0x000fca0000000000 */
[----:B0-----:R-:W-:-:S05]  /*0fc0*/  @!P0 LEA R16, R19, R16, 0x18 ;  /* 0x0000001013108211 */ /* 0x001fca00078ec0ff */
[----:B------:R-:W-:-:S05]  /*0fd0*/  @!P0 IMAD R15, R15, 0x4, R16 ;  /* 0x000000040f0f8824 */ /* 0x000fca00078e0210 */
[----:B------:R0:W-:Y:S01]  /*0fe0*/  @!P0 STS [R15], R18 ;  /* 0x000000120f008388 */ /* 0x0001e20000000800 */
[----:B------:R-:W-:-:S13]  /*0ff0*/  ISETP.GE.AND P0, PT, R4, R7, PT ;  /* 0x000000070400720c */ /* 0x000fda0003f06270 */
[----:B0-----:R-:W-:Y:S05]  /*1000*/  @!P0 BRA `(.L_x_1519) ;  /* 0xfffffffc005c8947 */ /* 0x001fea000383ffff */
.L_x_1517:
[----:B------:R-:W-:Y:S05]  /*1010*/  BSYNC B7 ;  /* 0x0000000000077941 */ /* 0x000fea0003800000 */
.L_x_1516:
[----:B------:R-:W-:Y:S01]  /*1020*/  SHF.R.S32.HI R0, RZ, 0x1f, R25 ;  /* 0x0000001fff007819 */ /* 0x000fe20000011419 */
[----:B------:R-:W-:Y:S01]  /*1030*/  UMOV UR4, 0xffffffff ;  /* 0xffffffff00047882 */ /* 0x000fe20000000000 */
[----:B------:R-:W-:Y:S02]  /*1040*/  IMAD.MOV.U32 R13, RZ, RZ, -0x800001 ;  /* 0xff7fffffff0d7424 */ /* 0x000fe400078e00ff */
[----:B------:R-:W-:-:S04]  /*1050*/  LEA.HI R0, R0, R25, RZ, 0x5 ;  /* 0x0000001900007211 */ /* 0x000fc800078f28ff */
[----:B------:R-:W-:Y:S01]  /*1060*/  SHF.R.S32.HI R21, RZ, 0x5, R0 ;  /* 0x00000005ff157819 */ /* 0x000fe20000011400 */
[----:B------:R-:W-:Y:S06]  /*1070*/  BRA.DIV UR4, `(.L_x_1520) ;  /* 0x0000003204e47947 */ /* 0x000fec000b800000 */
        /* <DEDUP_REMOVED lines=8> */
.L_x_1559:
        /* <DEDUP_REMOVED lines=11> */
[----:B0-----:R-:W-:Y:S02]  /*11b0*/  VIADD R4, R5, 0xf ;  /* 0x0000000f05047836 */ /* 0x001fe40000000000 */
[----:B------:R-:W-:Y:S02]  /*11c0*/  IMAD.MOV.U32 R10, RZ, RZ, RZ ;  /* 0x000000ffff0a7224 */ /* 0x000fe400078e00ff */
[----:B------:R-:W-:Y:S01]  /*11d0*/  BSSY B0, `(.L_x_1521) ;  /* 0x00000f3000007945 */ /* 0x000fe20003800000 */
[----:B------:R-:W-:-:S04]  /*11e0*/  SHF.R.S32.HI R13, RZ, 0x1f, R4 ;  /* 0x0000001fff0d7819 */ /* 0x000fc80000011404 */
[----:B------:R-:W-:-:S03]  /*11f0*/  LEA.HI R4, R13, R4, RZ, 0x4 ;  /* 0x000000040d047211 */ /* 0x000fc600078f20ff */
[----:B-1----:R-:W0:Y:S01]  /*1200*/  @!P0 S2R R3, SR_CgaCtaId ;  /* 0x0000000000038919 */ /* 0x002e220000008800 */
[----:B------:R-:W-:Y:S02]  /*1210*/  @!P0 MOV R0, 0x400 ;  /* 0x0000040000008802 */ /* 0x000fe40000000f00 */
[----:B------:R-:W-:-:S03]  /*1220*/  LOP3.LUT R4, R4, 0xfffffff0, RZ, 0xc0, !PT ;  /* 0xfffffff004047812 */ /* 0x000fc600078ec0ff */
[----:B------:R-:W-:Y:S01]  /*1230*/  @!P0 VIADD R0, R0, 0x200 ;  /* 0x0000020000008836 */ /* 0x000fe20000000000 */
[----:B------:R-:W-:-:S04]  /*1240*/  VIMNMX R4, R5, R4, PT ;  /* 0x0000000405047248 */ /* 0x000fc80003fe0100 */
[----:B------:R-:W-:Y:S02]  /*1250*/  ISETP.GE.AND P2, PT, R25, R4, PT ;  /* 0x000000041900720c */ /* 0x000fe40003f46270 */
[----:B0-----:R-:W-:-:S04]  /*1260*/  @!P0 LEA R3, R3, R0, 0x18 ;  /* 0x0000000003038211 */ /* 0x001fc800078ec0ff */
        /* <DEDUP_REMOVED lines=11> */
[----:B------:R-:W-:Y:S01]  /*1320*/  IADD3 R3, R3, R4, RZ ;  /* 0x0000000403037210 */ /* 0x000fe20007ffe0ff */
[----:B------:R-:W-:-:S03]  /*1330*/  IMAD.MOV.U32 R5, RZ, RZ, R25 ;  /* 0x000000ffff057224 */ /* 0x000fc600078e0019 */
[C---:B------:R-:W-:Y:S02]  /*1340*/  LEA.HI R2, R3.reuse, 0x1, RZ, 0x19 ;  /* 0x0000000103027811 */ /* 0x040fe400078fc8ff */
[----:B------:R-:W-:Y:S02]  /*1350*/  ISETP.GE.U32.AND P3, PT, R3, 0x180, PT ;  /* 0x000001800300780c */ /* 0x000fe40003f66070 */
[----:B------:R-:W-:-:S13]  /*1360*/  LOP3.LUT P0, R2, R2, 0x3, RZ, 0xc0, !PT ;  /* 0x0000000302027812 */ /* 0x000fda000780c0ff */
[----:B------:R-:W-:Y:S05]  /*1370*/  @!P0 BRA `(.L_x_1524) ;  /* 0x0000000000488947 */ /* 0x000fea0003800000 */
[----:B------:R-:W1:Y:S01]  /*1380*/  S2UR UR5, SR_CgaCtaId ;  /* 0x00000000000579c3 */ /* 0x000e620000008800 */
[----:B------:R-:W-:Y:S01]  /*1390*/  UMOV UR4, 0x400 ;  /* 0x0000040000047882 */ /* 0x000fe20000000000 */
[----:B------:R-:W-:Y:S01]  /*13a0*/  HFMA2.MMA R10, -RZ, RZ, 0, 0 ;  /* 0x00000000ff0a7435 */ /* 0x000fe200000001ff */
[----:B------:R-:W-:Y:S01]  /*13b0*/  UIADD3 UR4, UR4, 0x220, URZ ;  /* 0x0000022004047890 */ /* 0x000fe2000fffe03f */
[----:B------:R-:W-:-:S03]  /*13c0*/  IMAD.MOV.U32 R5, RZ, RZ, R25 ;  /* 0x000000ffff057224 */ /* 0x000fc600078e0019 */
[----:B-1----:R-:W-:-:S06]  /*13d0*/  ULEA UR4, UR5, UR4, 0x18 ;  /* 0x0000000405047291 */ /* 0x002fcc000f8ec03f */
[----:B------:R-:W-:-:S07]  /*13e0*/  LEA R3, R25, UR4, 0x2 ;  /* 0x0000000419037c11 */ /* 0x000fce000f8e10ff */
.L_x_1525:
        /* <DEDUP_REMOVED lines=11> */
.L_x_1524:
[----:B------:R-:W-:Y:S05]  /*14a0*/  BSYNC B1 ;  /* 0x0000000000017941 */ /* 0x000fea0003800000 */
.L_x_1523:
        /* <DEDUP_REMOVED lines=14> */
.L_x_1528:
        /* <DEDUP_REMOVED lines=100> */
.L_x_1527:
[----:B------:R-:W-:Y:S05]  /*1bd0*/  BSYNC B1 ;  /* 0x0000000000017941 */ /* 0x000fea0003800000 */
.L_x_1526:
        /* <DEDUP_REMOVED lines=55> */
.L_x_1530:
[----:B------:R-:W-:Y:S05]  /*1f50*/  BSYNC B1 ;  /* 0x0000000000017941 */ /* 0x000fea0003800000 */
.L_x_1529:
        /* <DEDUP_REMOVED lines=26> */
.L_x_1522:
[----:B------:R-:W-:Y:S05]  /*2100*/  BSYNC B0 ;  /* 0x0000000000007941 */ /* 0x000fea0003800000 */
.L_x_1521:
        /* <DEDUP_REMOVED lines=15> */
[----:B------:R-:W-:-:S05]  /*2200*/  @!P0 VIADD R3, R3, 0x200 ;  /* 0x0000020003038836 */ /* 0x000fca0000000000 */
        /* <DEDUP_REMOVED lines=34> */
.L_x_1535:
        /* <DEDUP_REMOVED lines=8> */
.L_x_1534:
[----:B------:R-:W-:Y:S05]  /*24b0*/  BSYNC B1 ;  /* 0x0000000000017941 */ /* 0x000fea0003800000 */
.L_x_1533:
        /* <DEDUP_REMOVED lines=14> */
.L_x_1538:
        /* <DEDUP_REMOVED lines=52> */
.L_x_1537:
[----:B------:R-:W-:Y:S05]  /*28e0*/  BSYNC B1 ;  /* 0x0000000000017941 */ /* 0x000fea0003800000 */
.L_x_1536:
        /* <DEDUP_REMOVED lines=31> */
.L_x_1540:
[----:B------:R-:W-:Y:S05]  /*2ae0*/  BSYNC B1 ;  /* 0x0000000000017941 */ /* 0x000fea0003800000 */
.L_x_1539:
        /* <DEDUP_REMOVED lines=14> */
.L_x_1532:
[----:B------:R-:W-:Y:S05]  /*2bd0*/  BSYNC B0 ;  /* 0x0000000000007941 */ /* 0x000fea0003800000 */
.L_x_1531:
[----:B------:R-:W-:Y:S06]  /*2be0*/  BAR.SYNC.DEFER_BLOCKING 0x0 ;  /* 0x0000000000007b1d */ /* 0x000fec0000010000 */
[----:B------:R-:W-:Y:S04]  /*2bf0*/  BSSY B6, `(.L_x_1541) ;  /* 0x000003c000067945 */ /* 0x000fe80003800000 */
[----:B------:R-:W-:Y:S05]  /*2c00*/  @P1 BRA `(.L_x_1542) ;  /* 0x0000000000e81947 */ /* 0x000fea0003800000 */
[----:B------:R-:W0:Y:S01]  /*2c10*/  LDC R14, c[0x0][0x280] ;  /* 0x0000a000ff0e7b82 */ /* 0x000e220000000800 */
[----:B-1----:R-:W1:Y:S01]  /*2c20*/  I2F.RP R11, R8 ;  /* 0x00000008000b7306 */ /* 0x002e620000209400 */
[----:B------:R-:W-:Y:S01]  /*2c30*/  IMAD.MOV.U32 R4, RZ, RZ, RZ ;  /* 0x000000ffff047224 */ /* 0x000fe200078e00ff */
[----:B------:R-:W-:Y:S02]  /*2c40*/  ULDC UR4, c[0x0][0x27c] ;  /* 0x00009f0000047ab9 */ /* 0x000fe40000000800 */
[----:B------:R-:W-:-:S03]  /*2c50*/  VIADD R6, R6, -UR4 ;  /* 0x8000000406067c36 */ /* 0x000fc60008000000 */
[----:B------:R-:W2:Y:S01]  /*2c60*/  LDC R10, c[0x0][0x284] ;  /* 0x0000a100ff0a7b82 */ /* 0x000ea20000000800 */
[----:B-1----:R-:W1:Y:S01]  /*2c70*/  MUFU.RCP R11, R11 ;  /* 0x0000000b000b7308 */ /* 0x002e620000001000 */
[----:B0-----:R-:W-:Y:S02]  /*2c80*/  IABS R0, R14 ;  /* 0x0000000e00007213 */ /* 0x001fe40000000000 */
[----:B------:R-:W-:-:S05]  /*2c90*/  ISETP.NE.AND P1, PT, R14, RZ, PT ;  /* 0x000000ff0e00720c */ /* 0x000fca0003f25270 */
[----:B------:R-:W0:Y:S01]  /*2ca0*/  I2F.RP R12, R0 ;  /* 0x00000000000c7306 */ /* 0x000e220000209400 */
[----:B--2---:R-:W-:Y:S01]  /*2cb0*/  ISETP.NE.AND P2, PT, R10, RZ, PT ;  /* 0x000000ff0a00720c */ /* 0x004fe20003f45270 */
[----:B-1----:R-:W-:-:S06]  /*2cc0*/  VIADD R5, R11, 0xffffffe ;  /* 0x0ffffffe0b057836 */ /* 0x002fcc0000000000 */
[----:B------:R-:W1:Y:S08]  /*2cd0*/  F2I.FTZ.U32.TRUNC.NTZ R5, R5 ;  /* 0x0000000500057305 */ /* 0x000e70000021f000 */
[----:B0-----:R-:W0:Y:S01]  /*2ce0*/  MUFU.RCP R12, R12 ;  /* 0x0000000c000c7308 */ /* 0x001e220000001000 */
[----:B-1----:R-:W-:-:S05]  /*2cf0*/  IADD3 R13, RZ, -R5, RZ ;  /* 0x80000005ff0d7210 */ /* 0x002fca0007ffe0ff */
[----:B------:R-:W-:-:S04]  /*2d00*/  IMAD R13, R13, R8, RZ ;  /* 0x000000080d0d7224 */ /* 0x000fc800078e02ff */
[----:B------:R-:W-:-:S04]  /*2d10*/  IMAD.HI.U32 R4, R5, R13, R4 ;  /* 0x0000000d05047227 */ /* 0x000fc800078e0004 */
[----:B0-----:R-:W-:-:S04]  /*2d20*/  VIADD R2, R12, 0xffffffe ;  /* 0x0ffffffe0c027836 */ /* 0x001fc80000000000 */
[----:B------:R0:W1:Y:S02]  /*2d30*/  F2I.FTZ.U32.TRUNC.NTZ R3, R2 ;  /* 0x0000000200037305 */ /* 0x000064000021f000 */
[----:B0-----:R-:W-:Y:S01]  /*2d40*/  HFMA2.MMA R2, -RZ, RZ, 0, 0 ;  /* 0x00000000ff027435 */ /* 0x001fe200000001ff */
[----:B-1----:R-:W-:-:S04]  /*2d50*/  IMAD.MOV R11, RZ, RZ, -R3 ;  /* 0x000000ffff0b7224 */ /* 0x002fc800078e0a03 */
[----:B------:R-:W-:-:S05]  /*2d60*/  IMAD R5, R11, R0, RZ ;  /* 0x000000000b057224 */ /* 0x000fca00078e02ff */
[----:B------:R-:W-:Y:S01]  /*2d70*/  IMAD.HI.U32 R3, R3, R5, R2 ;  /* 0x0000000503037227 */ /* 0x000fe200078e0002 */
[----:B------:R-:W-:-:S03]  /*2d80*/  IABS R5, R10 ;  /* 0x0000000a00057213 */ /* 0x000fc60000000000 */
[----:B------:R-:W-:-:S07]  /*2d90*/  IMAD.MOV.U32 R2, RZ, RZ, R21 ;  /* 0x000000ffff027224 */ /* 0x000fce00078e0015 */
.L_x_1544:
        /* <DEDUP_REMOVED lines=8> */
[----:B------:R-:W-:Y:S01]  /*2e20*/  @!P3 IMAD.IADD R13, R13, 0x1, -R5 ;  /* 0x000000010d0db824 */ /* 0x000fe200078e0a05 */
[----:B------:R-:W-:-:S04]  /*2e30*/  @!P3 IADD3 R12, R12, 0x1, RZ ;  /* 0x000000010c0cb810 */ /* 0x000fc80007ffe0ff */
[----:B------:R-:W-:-:S13]  /*2e40*/  ISETP.GE.U32.AND P0, PT, R13, R8, PT ;  /* 0x000000080d00720c */ /* 0x000fda0003f06070 */
[----:B------:R-:W-:-:S04]  /*2e50*/  @P0 VIADD R12, R12, 0x1 ;  /* 0x000000010c0c0836 */ /* 0x000fc80000000000 */
[----:B------:R-:W-:-:S05]  /*2e60*/  IMAD.MOV.U32 R13, RZ, RZ, R12 ;  /* 0x000000ffff0d7224 */ /* 0x000fca00078e000c */
[----:B------:R-:W-:Y:S02]  /*2e70*/  @!P4 IADD3 R13, -R13, RZ, RZ ;  /* 0x000000ff0d0dc210 */ /* 0x000fe40007ffe1ff */
[----:B------:R-:W-:-:S05]  /*2e80*/  @!P2 LOP3.LUT R13, RZ, R10, RZ, 0x33, !PT ;  /* 0x0000000aff0da212 */ /* 0x000fca00078e33ff */
[----:B------:R-:W-:-:S05]  /*2e90*/  IMAD.IADD R15, R9, 0x1, R13 ;  /* 0x00000001090f7824 */ /* 0x000fca00078e020d */
        /* <DEDUP_REMOVED lines=8> */
[----:B------:R-:W-:-:S04]  /*2f20*/  @!P0 IMAD.IADD R11, R11, 0x1, -R0 ;  /* 0x000000010b0b8824 */ /* 0x000fc800078e0a00 */
        /* <DEDUP_REMOVED lines=8> */
.L_x_1542:
[----:B------:R-:W-:Y:S05]  /*2fb0*/  BSYNC B6 ;  /* 0x0000000000067941 */ /* 0x000fea0003800000 */
.L_x_1541:
[----:B------:R-:W-:-:S03]  /*2fc0*/  UMOV UR4, 0xffffffff ;  /* 0xffffffff00047882 */ /* 0x000fc60000000000 */
[----:B------:R-:W-:Y:S05]  /*2fd0*/  BRA.DIV UR4, `(.L_x_1545) ;  /* 0x0000001604747947 */ /* 0x000fea000b800000 */
[----:B------:R-:W-:Y:S01]  /*2fe0*/  HFMA2.MMA R20, -RZ, RZ, 0, 0 ;  /* 0x00000000ff147435 */ /* 0x000fe200000001ff */
[----:B01----:R-:W-:Y:S02]  /*2ff0*/  CS2R R2, SRZ ;  /* 0x0000000000027805 */ /* 0x003fe4000001ff00 */
[----:B------:R-:W-:Y:S02]  /*3000*/  CS2R R18, SRZ ;  /* 0x0000000000127805 */ /* 0x000fe4000001ff00 */
[----:B------:R-:W-:Y:S02]  /*3010*/  CS2R R16, SRZ ;  /* 0x0000000000107805 */ /* 0x000fe4000001ff00 */
[----:B------:R-:W-:Y:S02]  /*3020*/  CS2R R8, SRZ ;  /* 0x0000000000087805 */ /* 0x000fe4000001ff00 */
[----:B------:R-:W-:Y:S02]  /*3030*/  CS2R R6, SRZ ;  /* 0x0000000000067805 */ /* 0x000fe4000001ff00 */
[----:B------:R-:W-:Y:S01]  /*3040*/  CS2R R4, SRZ ;  /* 0x0000000000047805 */ /* 0x000fe2000001ff00 */
[----:B------:R-:W-:Y:S01]  /*3050*/  IMAD.MOV.U32 R0, RZ, RZ, RZ ;  /* 0x000000ffff007224 */ /* 0x000fe200078e00ff */
[----:B------:R-:W-:Y:S01]  /*3060*/  MOV R14, RZ ;  /* 0x000000ff000e7202 */ /* 0x000fe20000000f00 */
[----:B------:R-:W-:-:S02]  /*3070*/  IMAD.MOV.U32 R10, RZ, RZ, RZ ;  /* 0x000000ffff0a7224 */ /* 0x000fc400078e00ff */
[----:B------:R-:W-:Y:S01]  /*3080*/  FADD.FTZ R3, RZ, R3 ;  /* 0x00000003ff037221 */ /* 0x000fe20000010000 */
        /* <DEDUP_REMOVED lines=13> */
[----:B------:R-:W-:-:S07]  /*3160*/  FADD.FTZ R9, RZ, R9 ;  /* 0x00000009ff097221 */ /* 0x000fce0000010000 */
.L_x_1576:
[----:B------:R-:W-:Y:S05]  /*3170*/  WARPSYNC.ALL ;  /* 0x0000000000007948 */ /* 0x000fea0003800000 */
[----:B------:R-:W0:Y:S01]  /*3180*/  S2UR UR5, SR_CgaCtaId ;  /* 0x00000000000579c3 */ /* 0x000e220000008800 */
[C---:B------:R-:W-:Y:S01]  /*3190*/  LOP3.LUT R11, R22.reuse, 0x1, RZ, 0xc0, !PT ;  /* 0x00000001160b7812 */ /* 0x040fe200078ec0ff */
[----:B------:R-:W-:Y:S01]  /*31a0*/  UMOV UR4, 0x400 ;  /* 0x0000040000047882 */ /* 0x000fe20000000000 */
[----:B------:R-:W-:Y:S01]  /*31b0*/  LEA.HI R28, R22, R22, RZ, 0x1 ;  /* 0x00000016161c7211 */ /* 0x000fe200078f08ff */
[----:B------:R-:W-:-:S04]  /*31c0*/  UIADD3 UR4, UR4, 0x220, URZ ;  /* 0x0000022004047890 */ /* 0x000fc8000fffe03f */
[----:B------:R-:W-:Y:S01]  /*31d0*/  BAR.SYNC.DEFER_BLOCKING 0x0 ;  /* 0x0000000000007b1d */ /* 0x000fe20000010000 */
[----:B------:R-:W-:Y:S01]  /*31e0*/  ISETP.NE.AND P0, PT, R11, RZ, PT ;  /* 0x000000ff0b00720c */ /* 0x000fe20003f05270 */
[C---:B------:R-:W-:Y:S01]  /*31f0*/  VIADD R12, R25.reuse, 0x1f ;  /* 0x0000001f190c7836 */ /* 0x040fe20000000000 */
[----:B------:R-:W-:Y:S01]  /*3200*/  LOP3.LUT R11, R25, 0xffffffc0, RZ, 0xc0, !PT ;  /* 0xffffffc0190b7812 */ /* 0x000fe200078ec0ff */
[----:B------:R-:W-:Y:S01]  /*3210*/  FADD.FTZ R14, RZ, R14 ;  /* 0x0000000eff0e7221 */ /* 0x000fe20000010000 */
[----:B------:R-:W-:Y:S01]  /*3220*/  SHF.R.S32.HI R28, RZ, 0x1, R28 ;  /* 0x00000001ff1c7819 */ /* 0x000fe2000001141c */
[----:B------:R-:W-:Y:S01]  /*3230*/  BSSY B0, `(.L_x_1546) ;  /* 0x000001b000007945 */ /* 0x000fe20003800000 */
[----:B------:R-:W-:Y:S02]  /*3240*/  ISETP.NE.OR P5, PT, R11, 0x40, P0 ;  /* 0x000000400b00780c */ /* 0x000fe400007a5670 */
[----:B------:R-:W-:Y:S02]  /*3250*/  LEA R11, R21, R28, 0x8 ;  /* 0x0000001c150b7211 */ /* 0x000fe400078e40ff */
[----:B------:R-:W-:-:S02]  /*3260*/  ISETP.GT.U32.AND P3, PT, R12, 0x3e, PT ;  /* 0x0000003e0c00780c */ /* 0x000fc40003f64070 */
[C---:B------:R-:W-:Y:S02]  /*3270*/  LOP3.LUT R12, R25.reuse, 0xffffffe0, RZ, 0xc0, !PT ;  /* 0xffffffe0190c7812 */ /* 0x040fe400078ec0ff */
[C---:B------:R-:W-:Y:S02]  /*3280*/  ISETP.GT.OR P1, PT, R25.reuse, 0x3f, P0 ;  /* 0x0000003f1900780c */ /* 0x040fe40000724670 */
        /* <DEDUP_REMOVED lines=21> */
.L_x_1547:
[----:B------:R-:W-:Y:S05]  /*33e0*/  BSYNC B0 ;  /* 0x0000000000007941 */ /* 0x000fea0003800000 */
.L_x_1546:
        /* <DEDUP_REMOVED lines=35> */
.L_x_1549:
[----:B------:R-:W-:Y:S05]  /*3620*/  BSYNC B0 ;  /* 0x0000000000007941 */ /* 0x000fea0003800000 */
.L_x_1548:
        /* <DEDUP_REMOVED lines=19> */
.L_x_1551:
[----:B------:R-:W-:Y:S05]  /*3760*/  BSYNC B0 ;  /* 0x0000000000007941 */ /* 0x000fea0003800000 */
.L_x_1550:
        /* <DEDUP_REMOVED lines=36> */
.L_x_1553:
[----:B------:R-:W-:Y:S05]  /*39b0*/  BSYNC B0 ;  /* 0x0000000000007941 */ /* 0x000fea0003800000 */
.L_x_1552:
        /* <DEDUP_REMOVED lines=9> */
[----:B01----:R-:W-:Y:S01]  /*3a50*/  SHF.R.S32.HI R11, RZ, 0x1f, R23 ;  /* 0x0000001fff0b7819 */ /* 0x003fe20000011417 */
[----:B--2---:R-:W-:-:S04]  /*3a60*/  USHF.L.U32 UR4, UR4, 0x8, URZ ;  /* 0x0000000804047899 */ /* 0x004fc8000800063f */
[----:B------:R-:W-:Y:S02]  /*3a70*/  USHF.R.S32.HI UR5, URZ, 0x1f, UR4 ;  /* 0x0000001f3f057899 */ /* 0x000fe40008011404 */
[--C-:B------:R-:W-:Y:S02]  /*3a80*/  IADD3 R22, P1, P2, R23, UR4, R24.reuse ;  /* 0x0000000417167c10 */ /* 0x100fe4000fa3e018 */
[----:B------:R-:W-:-:S04]  /*3a90*/  SHF.R.S32.HI R24, RZ, 0x1f, R24 ;  /* 0x0000001fff187819 */ /* 0x000fc80000011418 */
[----:B------:R-:W-:Y:S01]  /*3aa0*/  IADD3.X R11, R11, UR5, R24, P1, P2 ;  /* 0x000000050b0b7c10 */ /* 0x000fe20008fe4418 */
[----:B------:R-:W-:Y:S06]  /*3ab0*/  @P0 EXIT ;  /* 0x000000000000094d */ /* 0x000fec0003800000 */
[C---:B------:R-:W-:Y:S01]  /*3ac0*/  VIADD R13, R28.reuse, 0x10 ;  /* 0x000000101c0d7836 */ /* 0x040fe20000000000 */
[-C--:B------:R-:W-:Y:S01]  /*3ad0*/  IADD3 R21, P0, R28, R22.reuse, RZ ;  /* 0x000000161c157210 */ /* 0x080fe20007f1e0ff */
[----:B------:R-:W-:Y:S01]  /*3ae0*/  ULDC.64 UR4, c[0x0][0x210] ;  /* 0x0000840000047ab9 */ /* 0x000fe20000000a00 */
[----:B------:R-:W-:Y:S02]  /*3af0*/  F2FP.BF16.F32.PACK_AB R0, R0, R3 ;  /* 0x000000030000723e */ /* 0x000fe400000010ff */
[----:B------:R-:W-:Y:S02]  /*3b00*/  IADD3 R15, P1, R13, R22, RZ ;  /* 0x000000160d0f7210 */ /* 0x000fe40007f3e0ff */
[-C--:B------:R-:W-:Y:S02]  /*3b10*/  LEA.HI.X.SX32 R30, R28, R11.reuse, 0x1, P0 ;  /* 0x0000000b1c1e7211 */ /* 0x080fe400000f0eff */
[----:B------:R-:W-:Y:S02]  /*3b20*/  LEA R12, P0, R21, UR4, 0x1 ;  /* 0x00000004150c7c11 */ /* 0x000fe4000f8008ff */
[----:B------:R-:W-:-:S02]  /*3b30*/  LEA.HI.X.SX32 R26, R13, R11, 0x1, P1 ;  /* 0x0000000b0d1a7211 */ /* 0x000fc400008f0eff */
[----:B------:R-:W-:Y:S02]  /*3b40*/  LEA R24, P1, R15, UR4, 0x1 ;  /* 0x000000040f187c11 */ /* 0x000fe4000f8208ff */
[----:B------:R-:W-:Y:S01]  /*3b50*/  LEA.HI.X R13, R21, UR5, R30, 0x1, P0 ;  /* 0x00000005150d7c11 */ /* 0x000fe200080f0c1e */
[C---:B------:R-:W-:Y:S01]  /*3b60*/  VIADD R30, R28.reuse, 0x30 ;  /* 0x000000301c1e7836 */ /* 0x040fe20000000000 */
[C---:B------:R-:W-:Y:S02]  /*3b70*/  IADD3 R21, R28.reuse, 0x20, RZ ;  /* 0x000000201c157810 */ /* 0x040fe40007ffe0ff */
[----:B------:R-:W-:Y:S02]  /*3b80*/  IADD3 R23, R28, 0x40, RZ ;  /* 0x000000401c177810 */ /* 0x000fe40007ffe0ff */
[----:B------:R-:W-:Y:S02]  /*3b90*/  PRMT R27, R0, 0x7610, R27 ;  /* 0x00007610001b7816 */ /* 0x000fe4000000001b */
[----:B------:R-:W-:-:S02]  /*3ba0*/  LEA.HI.X R25, R15, UR5, R26, 0x1, P1 ;  /* 0x000000050f197c11 */ /* 0x000fc400088f0c1a */
[----:B------:R-:W-:Y:S01]  /*3bb0*/  PRMT R29, R0, 0x7632, R29 ;  /* 0x00007632001d7816 */ /* 0x000fe2000000001d */
[----:B------:R-:W-:Y:S01]  /*3bc0*/  STG.E.U16 desc[UR36][R12.64], R27 ;  /* 0x0000001b0c007986 */ /* 0x000fe2000c101524 */
[-C--:B------:R-:W-:Y:S02]  /*3bd0*/  IADD3 R0, P0, R21, R22.reuse, RZ ;  /* 0x0000001615007210 */ /* 0x080fe40007f1e0ff */
[----:B------:R-:W-:Y:S01]  /*3be0*/  IADD3 R3, P1, R30, R22, RZ ;  /* 0x000000161e037210 */ /* 0x000fe20007f3e0ff */
[----:B------:R0:W-:Y:S01]  /*3bf0*/  STG.E.U16 desc[UR36][R24.64], R29 ;  /* 0x0000001d18007986 */ /* 0x0001e2000c101524 */
[----:B------:R-:W-:Y:S02]  /*3c00*/  F2FP.BF16.F32.PACK_AB R18, R18, R20 ;  /* 0x000000141212723e */ /* 0x000fe400000010ff */
[----:B------:R-:W-:Y:S02]  /*3c10*/  IADD3 R15, P2, R23, R22, RZ ;  /* 0x00000016170f7210 */ /* 0x000fe40007f5e0ff */
[----:B------:R-:W-:-:S02]  /*3c20*/  LEA.HI.X.SX32 R21, R21, R11, 0x1, P0 ;  /* 0x0000000b15157211 */ /* 0x000fc400000f0eff */
[-C--:B------:R-:W-:Y:S02]  /*3c30*/  LEA.HI.X.SX32 R30, R30, R11.reuse, 0x1, P1 ;  /* 0x0000000b1e1e7211 */ /* 0x080fe400008f0eff */
[----:B------:R-:W-:Y:S02]  /*3c40*/  LEA R26, P0, R0, UR4, 0x1 ;  /* 0x00000004001a7c11 */ /* 0x000fe4000f8008ff */
[----:B------:R-:W-:Y:S01]  /*3c50*/  LEA.HI.X.SX32 R32, R23, R11, 0x1, P2 ;  /* 0x0000000b17207211 */ /* 0x000fe200010f0eff */
[----:B------:R-:W-:Y:S01]  /*3c60*/  VIADD R23, R28, 0x50 ;  /* 0x000000501c177836 */ /* 0x000fe20000000000 */
[C---:B0-----:R-:W-:Y:S02]  /*3c70*/  PRMT R25, R18.reuse, 0x7610, R25 ;  /* 0x0000761012197816 */ /* 0x041fe40000000019 */
[----:B------:R-:W-:Y:S01]  /*3c80*/  PRMT R29, R18, 0x7632, R29 ;  /* 0x00007632121d7816 */ /* 0x000fe2000000001d */
[----:B------:R-:W-:Y:S01]  /*3c90*/  VIADD R18, R28, 0x70 ;  /* 0x000000701c127836 */ /* 0x000fe20000000000 */
[----:B------:R-:W-:-:S02]  /*3ca0*/  LEA R20, P1, R3, UR4, 0x1 ;  /* 0x0000000403147c11 */ /* 0x000fc4000f8208ff */
[----:B------:R-:W-:Y:S02]  /*3cb0*/  LEA R12, P2, R15, UR4, 0x1 ;  /* 0x000000040f0c7c11 */ /* 0x000fe4000f8408ff */
[----:B------:R-:W-:Y:S02]  /*3cc0*/  IADD3 R24, R28, 0x60, RZ ;  /* 0x000000601c187810 */ /* 0x000fe40007ffe0ff */
[----:B------:R-:W-:Y:S02]  /*3cd0*/  LEA.HI.X R27, R0, UR5, R21, 0x1, P0 ;  /* 0x00000005001b7c11 */ /* 0x000fe400080f0c15 */
[----:B------:R-:W-:Y:S02]  /*3ce0*/  LEA.HI.X R21, R3, UR5, R30, 0x1, P1 ;  /* 0x0000000503157c11 */ /* 0x000fe400088f0c1e */
[----:B------:R-:W-:Y:S01]  /*3cf0*/  LEA.HI.X R13, R15, UR5, R32, 0x1, P2 ;  /* 0x000000050f0d7c11 */ /* 0x000fe200090f0c20 */
[----:B------:R-:W-:Y:S01]  /*3d00*/  STG.E.U16 desc[UR36][R26.64], R25 ;  /* 0x000000191a007986 */ /* 0x000fe2000c101524 */
[----:B------:R-:W-:-:S02]  /*3d10*/  IADD3 R3, P1, R24, R22, RZ ;  /* 0x0000001618037210 */ /* 0x000fc40007f3e0ff */
[-C--:B------:R-:W-:Y:S01]  /*3d20*/  IADD3 R15, P2, R18, R22.reuse, RZ ;  /* 0x00000016120f7210 */ /* 0x080fe20007f5e0ff */
[----:B------:R0:W-:Y:S01]  /*3d30*/  STG.E.U16 desc[UR36][R20.64], R29 ;  /* 0x0000001d14007986 */ /* 0x0001e2000c101524 */
[C---:B------:R-:W-:Y:S02]  /*3d40*/  IADD3 R0, P0, R23.reuse, R22, RZ ;  /* 0x0000001617007210 */ /* 0x040fe40007f1e0ff */
[----:B------:R-:W-:Y:S02]  /*3d50*/  F2FP.BF16.F32.PACK_AB R10, R16, R10 ;  /* 0x0000000a100a723e */ /* 0x000fe400000010ff */
[-C--:B------:R-:W-:Y:S02]  /*3d60*/  LEA.HI.X.SX32 R16, R24, R11.reuse, 0x1, P1 ;  /* 0x0000000b18107211 */ /* 0x080fe400008f0eff */
[-C--:B------:R-:W-:Y:S01]  /*3d70*/  LEA.HI.X.SX32 R18, R18, R11.reuse, 0x1, P2 ;  /* 0x0000000b12127211 */ /* 0x080fe200010f0eff */
[----:B------:R1:W-:Y:S01]  /*3d80*/  STG.E.U16 desc[UR36][R12.64], R10 ;  /* 0x0000000a0c007986 */ /* 0x0003e2000c101524 */
[----:B------:R-:W-:-:S02]  /*3d90*/  LEA.HI.X.SX32 R23, R23, R11, 0x1, P0 ;  /* 0x0000000b17177211 */ /* 0x000fc400000f0eff */
[C---:B------:R-:W-:Y:S01]  /*3da0*/  LEA R24, P2, R15.reuse, UR4, 0x1 ;  /* 0x000000040f187c11 */ /* 0x040fe2000f8408ff */
[----:B0-----:R-:W-:Y:S01]  /*3db0*/  VIADD R21, R28, 0x90 ;  /* 0x000000901c157836 */ /* 0x001fe20000000000 */
[----:B------:R-:W-:Y:S01]  /*3dc0*/  LEA R30, P0, R0, UR4, 0x1 ;  /* 0x00000004001e7c11 */ /* 0x000fe2000f8008ff */
[C---:B------:R-:W-:Y:S01]  /*3dd0*/  VIADD R29, R28.reuse, 0xb0 ;  /* 0x000000b01c1d7836 */ /* 0x040fe20000000000 */
[----:B------:R-:W-:Y:S01]  /*3de0*/  LEA.HI.X R25, R15, UR5, R18, 0x1, P2 ;  /* 0x000000050f197c11 */ /* 0x000fe200090f0c12 */
[----:B------:R-:W-:Y:S01]  /*3df0*/  VIADD R18, R28, 0xf0 ;  /* 0x000000f01c127836 */ /* 0x000fe20000000000 */
[----:B------:R-:W-:Y:S02]  /*3e00*/  LEA.HI.X R31, R0, UR5, R23, 0x1, P0 ;  /* 0x00000005001f7c11 */ /* 0x000fe400080f0c17 */
[----:B------:R-:W-:Y:S02]  /*3e10*/  PRMT R15, R10, 0x7632, R15 ;  /* 0x000076320a0f7816 */ /* 0x000fe4000000000f */
[----:B------:R-:W-:Y:S01]  /*3e20*/  F2FP.BF16.F32.PACK_AB R17, R17, R19 ;  /* 0x000000131111723e */ /* 0x000fe200000010ff */
[----:B------:R-:W-:Y:S01]  /*3e30*/  VIADD R19, R28, 0xd0 ;  /* 0x000000d01c137836 */ /* 0x000fe20000000000 */
[----:B------:R-:W-:Y:S01]  /*3e40*/  LEA R26, P1, R3, UR4, 0x1 ;  /* 0x00000004031a7c11 */ /* 0x000fe2000f8208ff */
[----:B------:R0:W-:Y:S01]  /*3e50*/  STG.E.U16 desc[UR36][R30.64], R15 ;  /* 0x0000000f1e007986 */ /* 0x0001e2000c101524 */
[----:B-1----:R-:W-:-:S02]  /*3e60*/  PRMT R13, R17, 0x7610, R13 ;  /* 0x00007610110d7816 */ /* 0x002fc4000000000d */
[----:B------:R-:W-:Y:S02]  /*3e70*/  LEA.HI.X R27, R3, UR5, R16, 0x1, P1 ;  /* 0x00000005031b7c11 */ /* 0x000fe400088f0c10 */
[C---:B------:R-:W-:Y:S02]  /*3e80*/  IADD3 R16, R28.reuse, 0xe0, RZ ;  /* 0x000000e01c107810 */ /* 0x040fe40007ffe0ff */
[C---:B------:R-:W-:Y:S01]  /*3e90*/  IADD3 R32, R28.reuse, 0xa0, RZ ;  /* 0x000000a01c207810 */ /* 0x040fe20007ffe0ff */
[----:B------:R1:W-:Y:S01]  /*3ea0*/  STG.E.U16 desc[UR36][R26.64], R13 ;  /* 0x0000000d1a007986 */ /* 0x0003e2000c101524 */
[----:B------:R-:W-:Y:S02]  /*3eb0*/  IADD3 R23, R28, 0xc0, RZ ;  /* 0x000000c01c177810 */ /* 0x000fe40007ffe0ff */
[----:B------:R-:W-:Y:S02]  /*3ec0*/  IADD3 R10, P0, R19, R22, RZ ;  /* 0x00000016130a7210 */ /* 0x000fe40007f1e0ff */
[----:B0-----:R-:W-:-:S02]  /*3ed0*/  PRMT R31, R17, 0x7632, R31 ;  /* 0x00007632111f7816 */ /* 0x001fc4000000001f */
[----:B------:R-:W-:Y:S02]  /*3ee0*/  IADD3 R17, R28, 0x80, RZ ;  /* 0x000000801c117810 */ /* 0x000fe40007ffe0ff */
[-C--:B------:R-:W-:Y:S01]  /*3ef0*/  IADD3 R3, P4, R21, R22.reuse, RZ ;  /* 0x0000001615037210 */ /* 0x080fe20007f9e0ff */
[----:B------:R0:W-:Y:S01]  /*3f00*/  STG.E.U16 desc[UR36][R24.64], R31 ;  /* 0x0000001f18007986 */ /* 0x0001e2000c101524 */
[CC--:B------:R-:W-:Y:S02]  /*3f10*/  IADD3 R20, P5, R17.reuse, R22.reuse, RZ ;  /* 0x0000001611147210 */ /* 0x0c0fe40007fbe0ff */
[-C--:B------:R-:W-:Y:S02]  /*3f20*/  IADD3 R0, P3, R32, R22.reuse, RZ ;  /* 0x0000001620007210 */ /* 0x080fe40007f7e0ff */
[----:B------:R-:W-:Y:S02]  /*3f30*/  LEA.HI.X.SX32 R17, R17, R11, 0x1, P5 ;  /* 0x0000000b11117211 */ /* 0x000fe400028f0eff */
[----:B------:R-:W-:-:S02]  /*3f40*/  IADD3 R15, P5, R16, R22, RZ ;  /* 0x00000016100f7210 */ /* 0x000fc40007fbe0ff */
[-C--:B-1----:R-:W-:Y:S02]  /*3f50*/  IADD3 R13, P2, R29, R22.reuse, RZ ;  /* 0x000000161d0d7210 */ /* 0x082fe40007f5e0ff */
[-C--:B------:R-:W-:Y:S02]  /*3f60*/  IADD3 R12, P1, R23, R22.reuse, RZ ;  /* 0x00000016170c7210 */ /* 0x080fe40007f3e0ff */
[-C--:B0-----:R-:W-:Y:S02]  /*3f70*/  LEA.HI.X.SX32 R25, R19, R11.reuse, 0x1, P0 ;  /* 0x0000000b13197211 */ /* 0x081fe400000f0eff */
[----:B------:R-:W-:Y:S02]  /*3f80*/  LEA.HI.X.SX32 R28, R16, R11, 0x1, P5 ;  /* 0x0000000b101c7211 */ /* 0x000fe400028f0eff */
[----:B------:R-:W-:Y:S02]  /*3f90*/  IADD3 R22, P6, R18, R22, RZ ;  /* 0x0000001612167210 */ /* 0x000fe40007fde0ff */
[----:B------:R-:W-:-:S02]  /*3fa0*/  LEA R16, P0, R20, UR4, 0x1 ;  /* 0x0000000414107c11 */ /* 0x000fc4000f8008ff */
[-C--:B------:R-:W-:Y:S02]  /*3fb0*/  LEA.HI.X.SX32 R24, R21, R11.reuse, 0x1, P4 ;  /* 0x0000000b15187211 */ /* 0x080fe400020f0eff */
[-C--:B------:R-:W-:Y:S02]  /*3fc0*/  LEA.HI.X.SX32 R21, R32, R11.reuse, 0x1, P3 ;  /* 0x0000000b20157211 */ /* 0x080fe400018f0eff */
[-C--:B------:R-:W-:Y:S02]  /*3fd0*/  LEA.HI.X.SX32 R26, R29, R11.reuse, 0x1, P2 ;  /* 0x0000000b1d1a7211 */ /* 0x080fe400010f0eff */
[-C--:B------:R-:W-:Y:S02]  /*3fe0*/  LEA.HI.X.SX32 R23, R23, R11.reuse, 0x1, P1 ;  /* 0x0000000b17177211 */ /* 0x080fe400008f0eff */
[----:B------:R-:W-:Y:S02]  /*3ff0*/  LEA.HI.X.SX32 R11, R18, R11, 0x1, P6 ;  /* 0x0000000b120b7211 */ /* 0x000fe400030f0eff */
[----:B------:R-:W-:-:S02]  /*4000*/  LEA.HI.X R17, R20, UR5, R17, 0x1, P0 ;  /* 0x0000000514117c11 */ /* 0x000fc400080f0c11 */
[C---:B------:R-:W-:Y:S02]  /*4010*/  LEA R18, P1, R3.reuse, UR4, 0x1 ;  /* 0x0000000403127c11 */ /* 0x040fe4000f8208ff */
[C---:B------:R-:W-:Y:S02]  /*4020*/  LEA R20, P0, R0.reuse, UR4, 0x1 ;  /* 0x0000000400147c11 */ /* 0x040fe4000f8008ff */
[----:B------:R-:W-:Y:S02]  /*4030*/  LEA.HI.X R19, R3, UR5, R24, 0x1, P1 ;  /* 0x0000000503137c11 */ /* 0x000fe400088f0c18 */
[----:B------:R-:W-:Y:S02]  /*4040*/  LEA.HI.X R21, R0, UR5, R21, 0x1, P0 ;  /* 0x0000000500157c11 */ /* 0x000fe400080f0c15 */
[----:B------:R-:W-:Y:S02]  /*4050*/  LEA R30, P1, R13, UR4, 0x1 ;  /* 0x000000040d1e7c11 */ /* 0x000fe4000f8208ff */
[----:B------:R-:W-:-:S02]  /*4060*/  LEA R32, P0, R12, UR4, 0x1 ;  /* 0x000000040c207c11 */ /* 0x000fc4000f8008ff */
[----:B------:R-:W-:Y:S02]  /*4070*/  F2FP.BF16.F32.PACK_AB R7, R7, R8 ;  /* 0x000000080707723e */ /* 0x000fe400000010ff */
[----:B------:R-:W-:Y:S02]  /*4080*/  LEA.HI.X R31, R13, UR5, R26, 0x1, P1 ;  /* 0x000000050d1f7c11 */ /* 0x000fe400088f0c1a */
[----:B------:R-:W-:Y:S01]  /*4090*/  LEA.HI.X R33, R12, UR5, R23, 0x1, P0 ;  /* 0x000000050c217c11 */ /* 0x000fe200080f0c17 */
[----:B------:R-:W-:Y:S01]  /*40a0*/  STG.E.U16 desc[UR36][R16.64], R7 ;  /* 0x0000000710007986 */ /* 0x000fe2000c101524 */
[----:B------:R-:W-:Y:S02]  /*40b0*/  LEA R24, P1, R10, UR4, 0x1 ;  /* 0x000000040a187c11 */ /* 0x000fe4000f8208ff */
[----:B------:R-:W-:Y:S02]  /*40c0*/  LEA R12, P0, R15, UR4, 0x1 ;  /* 0x000000040f0c7c11 */ /* 0x000fe4000f8008ff */
[----:B------:R-:W-:-:S02]  /*40d0*/  F2FP.BF16.F32.PACK_AB R5, R5, R6 ;  /* 0x000000060505723e */ /* 0x000fc400000010ff */
[----:B------:R-:W-:Y:S02]  /*40e0*/  PRMT R0, R7, 0x7632, R0 ;  /* 0x0000763207007816 */ /* 0x000fe40000000000 */
[----:B------:R-:W-:Y:S02]  /*40f0*/  F2FP.BF16.F32.PACK_AB R2, R2, R4 ;  /* 0x000000040202723e */ /* 0x000fe400000010ff */
[----:B------:R-:W-:Y:S01]  /*4100*/  LEA.HI.X R25, R10, UR5, R25, 0x1, P1 ;  /* 0x000000050a197c11 */ /* 0x000fe200088f0c19 */
[----:B------:R-:W-:Y:S01]  /*4110*/  STG.E.U16 desc[UR36][R18.64], R0 ;  /* 0x0000000012007986 */ /* 0x000fe2000c101524 */
[----:B------:R-:W-:Y:S02]  /*4120*/  LEA.HI.X R13, R15, UR5, R28, 0x1, P0 ;  /* 0x000000050f0d7c11 */ /* 0x000fe400080f0c1c */
[----:B------:R-:W-:Y:S01]  /*4130*/  LEA R10, P1, R22, UR4, 0x1 ;  /* 0x00000004160a7c11 */ /* 0x000fe2000f8208ff */
[----:B------:R-:W-:Y:S01]  /*4140*/  STG.E.U16 desc[UR36][R20.64], R5 ;  /* 0x0000000514007986 */ /* 0x000fe2000c101524 */
[----:B------:R-:W-:-:S02]  /*4150*/  PRMT R15, R5, 0x7632, R15 ;  /* 0x00007632050f7816 */ /* 0x000fc4000000000f */
[----:B------:R-:W-:Y:S02]  /*4160*/  F2FP.BF16.F32.PACK_AB R9, R14, R9 ;  /* 0x000000090e09723e */ /* 0x000fe400000010ff */
[----:B------:R-:W-:Y:S01]  /*4170*/  PRMT R3, R2, 0x7632, R3 ;  /* 0x0000763202037816 */ /* 0x000fe20000000003 */
[----:B------:R-:W-:Y:S01]  /*4180*/  STG.E.U16 desc[UR36][R30.64], R15 ;  /* 0x0000000f1e007986 */ /* 0x000fe2000c101524 */
[----:B------:R-:W-:Y:S02]  /*4190*/  LEA.HI.X R11, R22, UR5, R11, 0x1, P1 ;  /* 0x00000005160b7c11 */ /* 0x000fe400088f0c0b */
[----:B------:R-:W-:Y:S01]  /*41a0*/  PRMT R4, R9, 0x7632, R4 ;  /* 0x0000763209047816 */ /* 0x000fe20000000004 */
[----:B------:R-:W-:Y:S04]  /*41b0*/  STG.E.U16 desc[UR36][R32.64], R2 ;  /* 0x0000000220007986 */ /* 0x000fe8000c101524 */
[----:B------:R-:W-:Y:S04]  /*41c0*/  STG.E.U16 desc[UR36][R24.64], R3 ;  /* 0x0000000318007986 */ /* 0x000fe8000c101524 */
[----:B------:R-:W-:Y:S04]  /*41d0*/  STG.E.U16 desc[UR36][R12.64], R9 ;  /* 0x000000090c007986 */ /* 0x000fe8000c101524 */
[----:B------:R-:W-:Y:S01]  /*41e0*/  STG.E.U16 desc[UR36][R10.64], R4 ;  /* 0x000000040a007986 */ /* 0x000fe2000c101524 */
[----:B------:R-:W-:Y:S05]  /*41f0*/  EXIT ;  /* 0x000000000000794d */ /* 0x000fea0003800000 */
.L_x_1518:
        /* <DEDUP_REMOVED lines=16> */
.L_x_1543:
        /* <DEDUP_REMOVED lines=16> */
.L_x_1554:
[----:B------:R-:W-:Y:S05]  /*4400*/  EXIT ;  /* 0x000000000000794d */ /* 0x000fea0003800000 */
.L_x_1520:
[----:B------:R-:W-:Y:S01]  /*4410*/  MOV R12, 0x10 ;  /* 0x00000010000c7802 */ /* 0x000fe20000000f00 */
[----:B------:R-:W-:Y:S01]  /*4420*/  IMAD.MOV.U32 R11, RZ, RZ, 0x1f ;  /* 0x0000001fff0b7424 */ /* 0x000fe200078e00ff */
[----:B------:R-:W-:Y:S01]  /*4430*/  MOV R15, 0xffffffff ;  /* 0xffffffff000f7802 */ /* 0x000fe20000000f00 */
[----:B------:R-:W-:-:S07]  /*4440*/  IMAD.MOV.U32 R2, RZ, RZ, -0x800001 ;  /* 0xff7fffffff027424 */ /* 0x000fce00078e00ff */
[----:B------:R-:W-:Y:S05]  /*4450*/  WARPSYNC.COLLECTIVE R15, `(.L_x_1555) ;  /* 0x000000000f087348 */ /* 0x000fea0003c00000 */
[----:B------:R0:W1:Y:S02]  /*4460*/  SHFL.BFLY P6, R14, R13, R12, R11 ;  /* 0x0c00000c0d0e7389 */ /* 0x00006400000c000b */
[----:B01----:R-:W-:Y:S01]  /*4470*/  ENDCOLLECTIVE ;  /* 0x000000000000791b */ /* 0x003fe20003800000 */
.L_x_1555:
[----:B------:R-:W-:Y:S01]  /*4480*/  HFMA2.MMA R12, -RZ, RZ, 0, 4.76837158203125e-07 ;  /* 0x00000008ff0c7435 */ /* 0x000fe200000001ff */
[----:B------:R-:W-:-:S05]  /*4490*/  FMNMX.FTZ R0, R14, -3.40282346638528859812e+38, !PT ;  /* 0xff7fffff0e007809 */ /* 0x000fca0007810000 */
[----:B------:R-:W-:-:S07]  /*44a0*/  IMAD.MOV.U32 R13, RZ, RZ, R0 ;  /* 0x000000ffff0d7224 */ /* 0x000fce00078e0000 */
[----:B------:R-:W-:Y:S05]  /*44b0*/  WARPSYNC.COLLECTIVE R15, `(.L_x_1556) ;  /* 0x000000000f087348 */ /* 0x000fea0003c00000 */
[----:B------:R0:W1:Y:S02]  /*44c0*/  SHFL.BFLY P6, R14, R13, R12, R11 ;  /* 0x0c00000c0d0e7389 */ /* 0x00006400000c000b */
[----:B01----:R-:W-:Y:S01]  /*44d0*/  ENDCOLLECTIVE ;  /* 0x000000000000791b */ /* 0x003fe20003800000 */
.L_x_1556:
[----:B------:R-:W-:Y:S02]  /*44e0*/  MOV R12, 0x4 ;  /* 0x00000004000c7802 */ /* 0x000fe40000000f00 */
[----:B------:R-:W-:-:S05]  /*44f0*/  FMNMX.FTZ R3, R0, R14, !PT ;  /* 0x0000000e00037209 */ /* 0x000fca0007810000 */
[----:B------:R-:W-:-:S07]  /*4500*/  IMAD.MOV.U32 R13, RZ, RZ, R3 ;  /* 0x000000ffff0d7224 */ /* 0x000fce00078e0003 */
[----:B------:R-:W-:Y:S05]  /*4510*/  WARPSYNC.COLLECTIVE R15, `(.L_x_1557) ;  /* 0x000000000f087348 */ /* 0x000fea0003c00000 */
[----:B------:R0:W1:Y:S02]  /*4520*/  SHFL.BFLY P6, R14, R13, R12, R11 ;  /* 0x0c00000c0d0e7389 */ /* 0x00006400000c000b */
[----:B01----:R-:W-:Y:S01]  /*4530*/  ENDCOLLECTIVE ;  /* 0x000000000000791b */ /* 0x003fe20003800000 */
.L_x_1557:
[----:B------:R-:W-:Y:S01]  /*4540*/  HFMA2.MMA R12, -RZ, RZ, 0, 1.1920928955078125e-07 ;  /* 0x00000002ff0c7435 */ /* 0x000fe200000001ff */
[----:B------:R-:W-:-:S05]  /*4550*/  FMNMX.FTZ R4, R3, R14, !PT ;  /* 0x0000000e03047209 */ /* 0x000fca0007810000 */
[----:B------:R-:W-:-:S07]  /*4560*/  IMAD.MOV.U32 R13, RZ, RZ, R4 ;  /* 0x000000ffff0d7224 */ /* 0x000fce00078e0004 */
[----:B------:R-:W-:Y:S05]  /*4570*/  WARPSYNC.COLLECTIVE R15, `(.L_x_1558) ;  /* 0x000000000f087348 */ /* 0x000fea0003c00000 */
[----:B------:R0:W1:Y:S02]  /*4580*/  SHFL.BFLY P6, R14, R13, R12, R11 ;  /* 0x0c00000c0d0e7389 */ /* 0x00006400000c000b */
[----:B01----:R-:W-:Y:S01]  /*4590*/  ENDCOLLECTIVE ;  /* 0x000000000000791b */ /* 0x003fe20003800000 */
.L_x_1558:
[----:B------:R-:W-:Y:S05]  /*45a0*/  BRA `(.L_x_1559) ;  /* 0xffffffc800d47947 */ /* 0x000fea000383ffff */
.L_x_1545:
[----:B-1----:R-:W-:Y:S01]  /*45b0*/  HFMA2.MMA R11, -RZ, RZ, 0, 1.847743988037109375e-06 ;  /* 0x0000001fff0b7435 */ /* 0x002fe200000001ff */
[----:B------:R-:W-:Y:S01]  /*45c0*/  MOV R13, RZ ;  /* 0x000000ff000d7202 */ /* 0x000fe20000000f00 */
[----:B------:R-:W-:Y:S02]  /*45d0*/  IMAD.MOV.U32 R12, RZ, RZ, 0x1 ;  /* 0x00000001ff0c7424 */ /* 0x000fe400078e00ff */
[----:B------:R-:W-:-:S07]  /*45e0*/  IMAD.MOV.U32 R15, RZ, RZ, -0x1 ;  /* 0xffffffffff0f7424 */ /* 0x000fce00078e00ff */
[----:B0-----:R-:W-:Y:S05]  /*45f0*/  WARPSYNC.COLLECTIVE R15, `(.L_x_1560) ;  /* 0x000000000f087348 */ /* 0x001fea0003c00000 */
[----:B------:R1:W2:Y:S02]  /*4600*/  SHFL.BFLY P6, R14, R13, R12, R11 ;  /* 0x0c00000c0d0e7389 */ /* 0x0002a400000c000b */
[----:B012---:R-:W-:Y:S01]  /*4610*/  ENDCOLLECTIVE ;  /* 0x000000000000791b */ /* 0x007fe20003800000 */
.L_x_1560:
[----:B------:R-:W-:-:S07]  /*4620*/  MOV R3, R14 ;  /* 0x0000000e00037202 */ /* 0x000fce0000000f00 */
[----:B------:R-:W-:Y:S05]  /*4630*/  WARPSYNC.COLLECTIVE R15, `(.L_x_1561) ;  /* 0x000000000f087348 */ /* 0x000fea0003c00000 */
[----:B------:R0:W1:Y:S02]  /*4640*/  SHFL.BFLY P6, R14, R13, R12, R11 ;  /* 0x0c00000c0d0e7389 */ /* 0x00006400000c000b */
[----:B01----:R-:W-:Y:S01]  /*4650*/  ENDCOLLECTIVE ;  /* 0x000000000000791b */ /* 0x003fe20003800000 */
.L_x_1561:
[----:B------:R-:W-:Y:S01]  /*4660*/  FADD.FTZ R3, RZ, R3 ;  /* 0x00000003ff037221 */ /* 0x000fe20000010000 */
[----:B------:R-:W-:-:S07]  /*4670*/  IMAD.MOV.U32 R0, RZ, RZ, R14 ;  /* 0x000000ffff007224 */ /* 0x000fce00078e000e */
[----:B------:R-:W-:Y:S05]  /*4680*/  WARPSYNC.COLLECTIVE R15, `(.L_x_1562) ;  /* 0x000000000f087348 */ /* 0x000fea0003c00000 */
[----:B------:R0:W1:Y:S02]  /*4690*/  SHFL.BFLY P6, R14, R13, R12, R11 ;  /* 0x0c00000c0d0e7389 */ /* 0x00006400000c000b */
[----:B01----:R-:W-:Y:S01]  /*46a0*/  ENDCOLLECTIVE ;  /* 0x000000000000791b */ /* 0x003fe20003800000 */
.L_x_1562:
[----:B------:R-:W-:Y:S01]  /*46b0*/  FADD.FTZ R0, RZ, R0 ;  /* 0x00000000ff007221 */ /* 0x000fe20000010000 */
[----:B------:R-:W-:-:S07]  /*46c0*/  MOV R20, R14 ;  /* 0x0000000e00147202 */ /* 0x000fce0000000f00 */
[----:B------:R-:W-:Y:S05]  /*46d0*/  WARPSYNC.COLLECTIVE R15, `(.L_x_1563) ;  /* 0x000000000f087348 */ /* 0x000fea0003c00000 */
[----:B------:R0:W1:Y:S02]  /*46e0*/  SHFL.BFLY P6, R14, R13, R12, R11 ;  /* 0x0c00000c0d0e7389 */ /* 0x00006400000c000b */
[----:B01----:R-:W-:Y:S01]  /*46f0*/  ENDCOLLECTIVE ;  /* 0x000000000000791b */ /* 0x003fe20003800000 */
.L_x_1563:
[----:B------:R-:W-:Y:S01]  /*4700*/  FADD.FTZ R20, RZ, R20 ;  /* 0x00000014ff147221 */ /* 0x000fe20000010000 */
[----:B------:R-:W-:-:S07]  /*4710*/  IMAD.MOV.U32 R18, RZ, RZ, R14 ;  /* 0x000000ffff127224 */ /* 0x000fce00078e000e */
[----:B------:R-:W-:Y:S05]  /*4720*/  WARPSYNC.COLLECTIVE R15, `(.L_x_1564) ;  /* 0x000000000f087348 */ /* 0x000fea0003c00000 */
[----:B------:R0:W1:Y:S02]  /*4730*/  SHFL.BFLY P6, R14, R13, R12, R11 ;  /* 0x0c00000c0d0e7389 */ /* 0x00006400000c000b */
[----:B01----:R-:W-:Y:S01]  /*4740*/  ENDCOLLECTIVE ;  /* 0x000000000000791b */ /* 0x003fe20003800000 */
.L_x_1564:
[----:B------:R-:W-:Y:S01]  /*4750*/  FADD.FTZ R18, RZ, R18 ;  /* 0x00000012ff127221 */ /* 0x000fe20000010000 */
[----:B------:R-:W-:-:S07]  /*4760*/  MOV R10, R14 ;  /* 0x0000000e000a7202 */ /* 0x000fce0000000f00 */
[----:B------:R-:W-:Y:S05]  /*4770*/  WARPSYNC.COLLECTIVE R15, `(.L_x_1565) ;  /* 0x000000000f087348 */ /* 0x000fea0003c00000 */
[----:B------:R0:W1:Y:S02]  /*4780*/  SHFL.BFLY P6, R14, R13, R12, R11 ;  /* 0x0c00000c0d0e7389 */ /* 0x00006400000c000b */
[----:B01----:R-:W-:Y:S01]  /*4790*/  ENDCOLLECTIVE ;  /* 0x000000000000791b */ /* 0x003fe20003800000 */
.L_x_1565:
[----:B------:R-:W-:Y:S01]  /*47a0*/  FADD.FTZ R10, RZ, R10 ;  /* 0x0000000aff0a7221 */ /* 0x000fe20000010000 */
[----:B------:R-:W-:-:S07]  /*47b0*/  IMAD.MOV.U32 R16, RZ, RZ, R14 ;  /* 0x000000ffff107224 */ /* 0x000fce00078e000e */
[----:B------:R-:W-:Y:S05]  /*47c0*/  WARPSYNC.COLLECTIVE R15, `(.L_x_1566) ;  /* 0x000000000f087348 */ /* 0x000fea0003c00000 */
[----:B------:R0:W1:Y:S02]  /*47d0*/  SHFL.BFLY P6, R14, R13, R12, R11 ;  /* 0x0c00000c0d0e7389 */ /* 0x00006400000c000b */
[----:B01----:R-:W-:Y:S01]  /*47e0*/  ENDCOLLECTIVE ;  /* 0x000000000000791b */ /* 0x003fe20003800000 */
.L_x_1566:
[----:B------:R-:W-:Y:S01]  /*47f0*/  FADD.FTZ R16, RZ, R16 ;  /* 0x00000010ff107221 */ /* 0x000fe20000010000 */
[----:B------:R-:W-:-:S07]  /*4800*/  MOV R19, R14 ;  /* 0x0000000e00137202 */ /* 0x000fce0000000f00 */
[----:B------:R-:W-:Y:S05]  /*4810*/  WARPSYNC.COLLECTIVE R15, `(.L_x_1567) ;  /* 0x000000000f087348 */ /* 0x000fea0003c00000 */
[----:B------:R0:W1:Y:S02]  /*4820*/  SHFL.BFLY P6, R14, R13, R12, R11 ;  /* 0x0c00000c0d0e7389 */ /* 0x00006400000c000b */
[----:B01----:R-:W-:Y:S01]  /*4830*/  ENDCOLLECTIVE ;  /* 0x000000000000791b */ /* 0x003fe20003800000 */
.L_x_1567:
[----:B------:R-:W-:Y:S01]  /*4840*/  FADD.FTZ R19, RZ, R19 ;  /* 0x00000013ff137221 */ /* 0x000fe20000010000 */
[----:B------:R-:W-:-:S07]  /*4850*/  IMAD.MOV.U32 R17, RZ, RZ, R14 ;  /* 0x000000ffff117224 */ /* 0x000fce00078e000e */
[----:B------:R-:W-:Y:S05]  /*4860*/  WARPSYNC.COLLECTIVE R15, `(.L_x_1568) ;  /* 0x000000000f087348 */ /* 0x000fea0003c00000 */
[----:B------:R0:W1:Y:S02]  /*4870*/  SHFL.BFLY P6, R14, R13, R12, R11 ;  /* 0x0c00000c0d0e7389 */ /* 0x00006400000c000b */
[----:B01----:R-:W-:Y:S01]  /*4880*/  ENDCOLLECTIVE ;  /* 0x000000000000791b */ /* 0x003fe20003800000 */
.L_x_1568:
[----:B------:R-:W-:Y:S01]  /*4890*/  FADD.FTZ R17, RZ, R17 ;  /* 0x00000011ff117221 */ /* 0x000fe20000010000 */
[----:B------:R-:W-:-:S07]  /*48a0*/  MOV R8, R14 ;  /* 0x0000000e00087202 */ /* 0x000fce0000000f00 */
[----:B------:R-:W-:Y:S05]  /*48b0*/  WARPSYNC.COLLECTIVE R15, `(.L_x_1569) ;  /* 0x000000000f087348 */ /* 0x000fea0003c00000 */
[----:B------:R0:W1:Y:S02]  /*48c0*/  SHFL.BFLY P6, R14, R13, R12, R11 ;  /* 0x0c00000c0d0e7389 */ /* 0x00006400000c000b */
[----:B01----:R-:W-:Y:S01]  /*48d0*/  ENDCOLLECTIVE ;  /* 0x000000000000791b */ /* 0x003fe20003800000 */
.L_x_1569:
[----:B------:R-:W-:Y:S01]  /*48e0*/  FADD.FTZ R8, RZ, R8 ;  /* 0x00000008ff087221 */ /* 0x000fe20000010000 */
[----:B------:R-:W-:-:S07]  /*48f0*/  IMAD.MOV.U32 R7, RZ, RZ, R14 ;  /* 0x000000ffff077224 */ /* 0x000fce00078e000e */
[----:B------:R-:W-:Y:S05]  /*4900*/  WARPSYNC.COLLECTIVE R15, `(.L_x_1570) ;  /* 0x000000000f087348 */ /* 0x000fea0003c00000 */
[----:B------:R0:W1:Y:S02]  /*4910*/  SHFL.BFLY P6, R14, R13, R12, R11 ;  /* 0x0c00000c0d0e7389 */ /* 0x00006400000c000b */
[----:B01----:R-:W-:Y:S01]  /*4920*/  ENDCOLLECTIVE ;  /* 0x000000000000791b */ /* 0x003fe20003800000 */
.L_x_1570:
[----:B------:R-:W-:Y:S01]  /*4930*/  FADD.FTZ R7, RZ, R7 ;  /* 0x00000007ff077221 */ /* 0x000fe20000010000 */
[----:B------:R-:W-:-:S07]  /*4940*/  MOV R6, R14 ;  /* 0x0000000e00067202 */ /* 0x000fce0000000f00 */
[----:B------:R-:W-:Y:S05]  /*4950*/  WARPSYNC.COLLECTIVE R15, `(.L_x_1571) ;  /* 0x000000000f087348 */ /* 0x000fea0003c00000 */
[----:B------:R0:W1:Y:S02]  /*4960*/  SHFL.BFLY P6, R14, R13, R12, R11 ;  /* 0x0c00000c0d0e7389 */ /* 0x00006400000c000b */
[----:B01----:R-:W-:Y:S01]  /*4970*/  ENDCOLLECTIVE ;  /* 0x000000000000791b */ /* 0x003fe20003800000 */
.L_x_1571:
[----:B------:R-:W-:Y:S01]  /*4980*/  FADD.FTZ R6, RZ, R6 ;  /* 0x00000006ff067221 */ /* 0x000fe20000010000 */
[----:B------:R-:W-:-:S07]  /*4990*/  IMAD.MOV.U32 R5, RZ, RZ, R14 ;  /* 0x000000ffff057224 */ /* 0x000fce00078e000e */
[----:B------:R-:W-:Y:S05]  /*49a0*/  WARPSYNC.COLLECTIVE R15, `(.L_x_1572) ;  /* 0x000000000f087348 */ /* 0x000fea0003c00000 */
[----:B------:R0:W1:Y:S02]  /*49b0*/  SHFL.BFLY P6, R14, R13, R12, R11 ;  /* 0x0c00000c0d0e7389 */ /* 0x00006400000c000b */
[----:B01----:R-:W-:Y:S01]  /*49c0*/  ENDCOLLECTIVE ;  /* 0x000000000000791b */ /* 0x003fe20003800000 */
.L_x_1572:
[----:B------:R-:W-:Y:S01]  /*49d0*/  FADD.FTZ R5, RZ, R5 ;  /* 0x00000005ff057221 */ /* 0x000fe20000010000 */
[----:B------:R-:W-:-:S07]  /*49e0*/  MOV R4, R14 ;  /* 0x0000000e00047202 */ /* 0x000fce0000000f00 */
[----:B------:R-:W-:Y:S05]  /*49f0*/  WARPSYNC.COLLECTIVE R15, `(.L_x_1573) ;  /* 0x000000000f087348 */ /* 0x000fea0003c00000 */
[----:B------:R0:W1:Y:S02]  /*4a00*/  SHFL.BFLY P6, R14, R13, R12, R11 ;  /* 0x0c00000c0d0e7389 */ /* 0x00006400000c000b */
[----:B01----:R-:W-:Y:S01]  /*4a10*/  ENDCOLLECTIVE ;  /* 0x000000000000791b */ /* 0x003fe20003800000 */
.L_x_1573:
[----:B------:R-:W-:Y:S01]  /*4a20*/  FADD.FTZ R4, RZ, R4 ;  /* 0x00000004ff047221 */ /* 0x000fe20000010000 */
[----:B------:R-:W-:-:S07]  /*4a30*/  IMAD.MOV.U32 R2, RZ, RZ, R14 ;  /* 0x000000ffff027224 */ /* 0x000fce00078e000e */
[----:B------:R-:W-:Y:S05]  /*4a40*/  WARPSYNC.COLLECTIVE R15, `(.L_x_1574) ;  /* 0x000000000f087348 */ /* 0x000fea0003c00000 */
[----:B------:R0:W1:Y:S02]  /*4a50*/  SHFL.BFLY P6, R14, R13, R12, R11 ;  /* 0x0c00000c0d0e7389 */ /* 0x00006400000c000b */
[----:B01----:R-:W-:Y:S01]  /*4a60*/  ENDCOLLECTIVE ;  /* 0x000000000000791b */ /* 0x003fe20003800000 */
.L_x_1574:
[----:B------:R-:W-:Y:S01]  /*4a70*/  FADD.FTZ R2, RZ, R2 ;  /* 0x00000002ff027221 */ /* 0x000fe20000010000 */
[----:B------:R-:W-:-:S07]  /*4a80*/  MOV R9, R14 ;  /* 0x0000000e00097202 */ /* 0x000fce0000000f00 */
[----:B------:R-:W-:Y:S05]  /*4a90*/  WARPSYNC.COLLECTIVE R15, `(.L_x_1575) ;  /* 0x000000000f087348 */ /* 0x000fea0003c00000 */
[----:B------:R0:W1:Y:S02]  /*4aa0*/  SHFL.BFLY P6, R14, R13, R12, R11 ;  /* 0x0c00000c0d0e7389 */ /* 0x00006400000c000b */
[----:B01----:R-:W-:Y:S01]  /*4ab0*/  ENDCOLLECTIVE ;  /* 0x000000000000791b */ /* 0x003fe20003800000 */
.L_x_1575:
[----:B------:R-:W-:Y:S01]  /*4ac0*/  FADD.FTZ R9, RZ, R9 ;  /* 0x00000009ff097221 */ /* 0x000fe20000010000 */
[----:B------:R-:W-:Y:S06]  /*4ad0*/  BRA `(.L_x_1576) ;  /* 0xffffffe400a47947 */ /* 0x000fec000383ffff */
.L_x_1577:
        /* <DEDUP_REMOVED lines=10> */
.L_x_28053:


//--------------------- .text._ZN4vllm25paged_attention_v1_kernelI13__nv_bfloat16hLi192ELi16ELi128ELNS_18Fp8KVCacheDataTypeE2ELb1EEEvPT_PKS3_PKT0_S9_ifPKiSB_iPKfiiiSD_SD_iiiii --------------------------
	.section	.text._ZN4vllm25paged_attention_v1_kernelI13__nv_bfloat16hLi192ELi16ELi128ELNS_18Fp8KVCacheDataTypeE2ELb1EEEvPT_PKS3_PKT0_S9_ifPKiSB_iPKfiiiSD_SD_iiiii,"ax",@progbits
	.align	128
        .global         _ZN4vllm25paged_attention_v1_kernelI13__nv_bfloat16hLi192ELi16ELi128ELNS_18Fp8KVCacheDataTypeE2ELb1EEEvPT_PKS3_PKT0_S9_ifPKiSB_iPKfiiiSD_SD_iiiii
        .type           _ZN4vllm25paged_attention_v1_kernelI13__nv_bfloat16hLi192ELi16ELi128ELNS_18Fp8KVCacheDataTypeE2ELb1EEEvPT_PKS3_PKT0_S9_ifPKiSB_iPKfiiiSD_SD_iiiii,@function
        .size           _ZN4vllm25paged_attention_v1_kernelI13__nv_bfloat16hLi192ELi16ELi128ELNS_18Fp8KVCacheDataTypeE2ELb1EEEvPT_PKS3_PKT0_S9_ifPKiSB_iPKfiiiSD_SD_iiiii,(.L_x_28054 - _ZN4vllm25paged_attention_v1_kernelI13__nv_bfloat16hLi192ELi16ELi128ELNS_18Fp8KVCacheDataTypeE2ELb1EEEvPT_PKS3_PKT0_S9_ifPKiSB_iPKfiiiSD_SD_iiiii)
        .other          _ZN4vllm25paged_attention_v1_kernelI13__nv_bfloat16hLi192ELi16ELi128ELNS_18Fp8KVCacheDataTypeE2ELb1EEEvPT_PKS3_PKT0_S9_ifPKiSB_iPKfiiiSD_SD_iiiii,@"STO_CUDA_ENTRY STV_DEFAULT"
_ZN4vllm25paged_attention_v1_kernelI13__nv_bfloat16hLi192ELi16ELi128ELNS_18Fp8KVCacheDataTypeE2ELb1EEEvPT_PKS3_PKT0_S9_ifPKiSB_iPKfiiiSD_SD_iiiii:
.text._ZN4vllm25paged_attention_v1_kernelI13__nv_bfloat16hLi192ELi16ELi128ELNS_18Fp8KVCacheDataTypeE2ELb1EEEvPT_PKS3_PKT0_S9_ifPKiSB_iPKfiiiSD_SD_iiiii:
[----:B------:R-:W0:Y:S01]  /*0000*/  LDC R1, c[0x0][0x28] ;  /* 0x00000a00ff017b82 */ /* 0x000e220000000800 */
[----:B------:R-:W1:Y:S07]  /*0010*/  S2R R26, SR_TID.X ;  /* 0x00000000001a7919 */ /* 0x000e6e0000002100 */
[----:B------:R-:W2:Y:S01]  /*0020*/  LDC.64 R2, c[0x0][0x240] ;  /* 0x00009000ff027b82 */ /* 0x000ea20000000a00 */
[----:B------:R-:W-:Y:S01]  /*0030*/  ULDC.64 UR36, c[0x0][0x208] ;  /* 0x0000820000247ab9 */ /* 0x000fe20000000a00 */
[----:B------:R-:W2:Y:S01]  /*0040*/  S2R R27, SR_CTAID.Y ;  /* 0x00000000001b7919 */ /* 0x000ea20000002600 */
[----:B------:R-:W3:Y:S05]  /*0050*/  S2R R21, SR_CTAID.X ;  /* 0x0000000000157919 */ /* 0x000eea0000002500 */
[----:B------:R-:W4:Y:S01]  /*0060*/  LDC R24, c[0x0][0xc] ;  /* 0x00000300ff187b82 */ /* 0x000f220000000800 */
[----:B------:R-:W-:Y:S01]  /*0070*/  BSSY B0, `(.L_x_1578) ;  /* 0x000005d000007945 */ /* 0x000fe20003800000 */
[----:B-1----:R-:W-:-:S02]  /*0080*/  ISETP.GT.AND P0, PT, R26, 0x2f, PT ;  /* 0x0000002f1a00780c */ /* 0x002fc40003f04270 */
[----:B------:R-:W-:Y:S02]  /*0090*/  SHF.R.S32.HI R7, RZ, 0x1f, R26 ;  /* 0x0000001fff077819 */ /* 0x000fe4000001141a */
[-C--:B------:R-:W-:Y:S01]  /*00a0*/  LEA.HI R0, R26, R26.reuse, RZ, 0x1 ;  /* 0x0000001a1a007211 */ /* 0x080fe200078f08ff */
[----:B--2---:R-:W-:Y:S01]  /*00b0*/  IMAD.WIDE R2, R27, 0x4, R2 ;  /* 0x000000041b027825 */ /* 0x004fe200078e0202 */
[----:B------:R-:W-:Y:S02]  /*00c0*/  LEA.HI R7, R7, R26, RZ, 0x5 ;  /* 0x0000001a07077211 */ /* 0x000fe400078f28ff */
[----:B------:R-:W-:Y:S02]  /*00d0*/  LOP3.LUT R9, R0, 0xfffffffe, RZ, 0xc0, !PT ;  /* 0xfffffffe00097812 */ /* 0x000fe400078ec0ff */
[----:B------:R-:W-:Y:S01]  /*00e0*/  LOP3.LUT R19, R7, 0xffffffe0, RZ, 0xc0, !PT ;  /* 0xffffffe007137812 */ /* 0x000fe200078ec0ff */
[----:B------:R1:W5:Y:S01]  /*00f0*/  LDG.E.CONSTANT R5, desc[UR36][R2.64] ;  /* 0x0000002402057981 */ /* 0x000362000c1e9900 */
[----:B---3--:R-:W-:Y:S01]  /*0100*/  IMAD R17, R21, 0xc0, RZ ;  /* 0x000000c015117824 */ /* 0x008fe200078e02ff */
[----:B------:R-:W-:-:S02]  /*0110*/  SHF.R.S32.HI R0, RZ, 0x1, R0 ;  /* 0x00000001ff007819 */ /* 0x000fc40000011400 */
[C---:B------:R-:W-:Y:S01]  /*0120*/  IMAD.IADD R19, R26.reuse, 0x1, -R19 ;  /* 0x000000011a137824 */ /* 0x040fe200078e0a13 */
[----:B-1----:R-:W-:Y:S01]  /*0130*/  SHF.R.S32.HI R3, RZ, 0x5, R7 ;  /* 0x00000005ff037819 */ /* 0x002fe20000011407 */
[----:B------:R-:W-:Y:S01]  /*0140*/  IMAD.IADD R2, R26, 0x1, -R9 ;  /* 0x000000011a027824 */ /* 0x000fe200078e0a09 */
[----:B0---4-:R-:W-:Y:S06]  /*0150*/  @P0 BRA `(.L_x_1579) ;  /* 0x0000000400380947 */ /* 0x011fec0003800000 */
[C---:B------:R-:W-:Y:S01]  /*0160*/  VIMNMX R7, R0.reuse, -0x28, !PT ;  /* 0xffffffd800077848 */ /* 0x040fe20007fe0100 */
[----:B------:R-:W-:Y:S01]  /*0170*/  ULDC UR4, c[0x0][0x258] ;  /* 0x0000960000047ab9 */ /* 0x000fe20000000800 */
[----:B------:R-:W-:Y:S01]  /*0180*/  BSSY B1, `(.L_x_1580) ;  /* 0x0000028000017945 */ /* 0x000fe20003800000 */
[----:B------:R-:W-:Y:S02]  /*0190*/  SHF.R.S32.HI R8, RZ, 0x1f, R17 ;  /* 0x0000001fff087819 */ /* 0x000fe40000011411 */
[----:B------:R-:W-:Y:S02]  /*01a0*/  IADD3 R7, -R0, 0x3f, R7 ;  /* 0x0000003f00077810 */ /* 0x000fe40007ffe107 */
[----:B------:R-:W-:Y:S02]  /*01b0*/  MOV R10, R0 ;  /* 0x00000000000a7202 */ /* 0x000fe40000000f00 */
[C---:B------:R-:W-:Y:S02]  /*01c0*/  LEA.HI R4, R7.reuse, 0x1, RZ, 0x1a ;  /* 0x0000000107047811 */ /* 0x040fe400078fd0ff */
[----:B------:R-:W-:-:S02]  /*01d0*/  ISETP.GE.U32.AND P0, PT, R7, 0xc0, PT ;  /* 0x000000c00700780c */ /* 0x000fc40003f06070 */
[----:B------:R-:W-:Y:S01]  /*01e0*/  LOP3.LUT P1, R6, R4, 0x3, RZ, 0xc0, !PT ;  /* 0x0000000304067812 */ /* 0x000fe2000782c0ff */
[----:B------:R-:W-:-:S05]  /*01f0*/  IMAD R4, R27, UR4, RZ ;  /* 0x000000041b047c24 */ /* 0x000fca000f8e02ff */
[----:B------:R-:W-:-:S07]  /*0200*/  SHF.R.S32.HI R9, RZ, 0x1f, R4 ;  /* 0x0000001fff097819 */ /* 0x000fce0000011404 */
        /* <DEDUP_REMOVED lines=9> */
[----:B0-----:R-:W-:Y:S02]  /*02a0*/  LEA R7, R12, R7, 0x18 ;  /* 0x000000070c077211 */ /* 0x001fe400078ec0ff */
[----:B------:R-:W-:Y:S02]  /*02b0*/  IADD3.X R12, R9, R11, R8, P1, P2 ;  /* 0x0000000b090c7210 */ /* 0x000fe40000fe4408 */
[----:B------:R-:W-:Y:S01]  /*02c0*/  IADD3 R14, P1, R14, 0x4, RZ ;  /* 0x000000040e0e7810 */ /* 0x000fe20007f3e0ff */
[----:B------:R-:W-:Y:S01]  /*02d0*/  IMAD R7, R2, 0xc0, R7 ;  /* 0x000000c002077824 */ /* 0x000fe200078e0207 */
[----:B------:R-:W-:-:S02]  /*02e0*/  LEA.HI.X R23, R23, UR5, R12, 0x1, P3 ;  /* 0x0000000517177c11 */ /* 0x000fc400098f0c0c */
[----:B------:R-:W-:Y:S02]  /*02f0*/  MOV R11, R6 ;  /* 0x00000006000b7202 */ /* 0x000fe40000000f00 */
[----:B------:R-:W-:Y:S01]  /*0300*/  IADD3 R12, R7, 0x4, R10 ;  /* 0x00000004070c7810 */ /* 0x000fe20007ffe00a */
[----:B------:R-:W-:Y:S02]  /*0310*/  IMAD.MOV.U32 R10, RZ, RZ, R0 ;  /* 0x000000ffff0a7224 */ /* 0x000fe400078e0000 */
[----:B------:R-:W-:-:S07]  /*0320*/  IMAD.X R23, RZ, RZ, R23, P1 ;  /* 0x000000ffff177224 */ /* 0x000fce00008e0617 */
.L_x_1582:
        /* <DEDUP_REMOVED lines=13> */
.L_x_1581:
[----:B------:R-:W-:Y:S05]  /*0400*/  BSYNC B1 ;  /* 0x0000000000017941 */ /* 0x000fea0003800000 */
.L_x_1580:
[----:B------:R-:W-:Y:S05]  /*0410*/  @!P0 BRA `(.L_x_1579) ;  /* 0x0000000000888947 */ /* 0x000fea0003800000 */
[----:B------:R-:W0:Y:S01]  /*0420*/  S2R R12, SR_CgaCtaId ;  /* 0x00000000000c7919 */ /* 0x000e220000008800 */
[----:B------:R-:W1:Y:S01]  /*0430*/  LDC.64 R6, c[0x0][0x218] ;  /* 0x00008600ff067b82 */ /* 0x000e620000000a00 */
[----:B------:R-:W-:Y:S01]  /*0440*/  MOV R11, 0x400 ;  /* 0x00000400000b7802 */ /* 0x000fe20000000f00 */
[----:B------:R-:W-:Y:S01]  /*0450*/  VIADD R16, R10, 0xffffff00 ;  /* 0xffffff000a107836 */ /* 0x000fe20000000000 */
[----:B------:R-:W-:-:S04]  /*0460*/  IADD3 R23, P0, R4, R17, RZ ;  /* 0x0000001104177210 */ /* 0x000fc80007f1e0ff */
[----:B------:R-:W-:Y:S01]  /*0470*/  IADD3.X R8, R9, R8, RZ, P0, !PT ;  /* 0x0000000809087210 */ /* 0x000fe200007fe4ff */
[----:B------:R-:W-:-:S05]  /*0480*/  IMAD.SHL.U32 R9, R10, 0x8, RZ ;  /* 0x000000080a097824 */ /* 0x000fca00078e00ff */
[----:B------:R-:W-:Y:S02]  /*0490*/  LEA R25, R2, R9, 0x2 ;  /* 0x0000000902197211 */ /* 0x000fe400078e10ff */
[----:B-1----:R-:W-:-:S04]  /*04a0*/  LEA R4, P0, R23, R6, 0x1 ;  /* 0x0000000617047211 */ /* 0x002fc800078008ff */
[----:B------:R-:W-:Y:S02]  /*04b0*/  LEA.HI.X R23, R23, R7, R8, 0x1, P0 ;  /* 0x0000000717177211 */ /* 0x000fe400000f0c08 */
[----:B0-----:R-:W-:-:S05]  /*04c0*/  LEA R11, R12, R11, 0x18 ;  /* 0x0000000b0c0b7211 */ /* 0x001fca00078ec0ff */
[----:B------:R-:W-:-:S05]  /*04d0*/  IMAD R18, R2, 0xc0, R11 ;  /* 0x000000c002127824 */ /* 0x000fca00078e020b */
[----:B------:R-:W-:-:S07]  /*04e0*/  IADD3 R18, R18, 0x400, R9 ;  /* 0x0000040012127810 */ /* 0x000fce0007ffe009 */
.L_x_1583:
        /* <DEDUP_REMOVED lines=11> */
[----:B------:R-:W-:-:S02]  /*05a0*/  IADD3 R16, R16, 0x100, RZ ;  /* 0x0000010010107810 */ /* 0x000fc40007ffe0ff */
[----:B------:R-:W-:Y:S02]  /*05b0*/  IADD3 R4, P1, R4, 0x1000, RZ ;  /* 0x0000100004047810 */ /* 0x000fe40007f3e0ff */
[----:B------:R-:W-:-:S03]  /*05c0*/  ISETP.GE.AND P0, PT, R16, -0xe8, PT ;  /* 0xffffff181000780c */ /* 0x000fc60003f06270 */
[----:B------:R-:W-:Y:S01]  /*05d0*/  IMAD.X R23, RZ, RZ, R23, P1 ;  /* 0x000000ffff177224 */ /* 0x000fe200008e0617 */
[----:B--2---:R-:W-:Y:S04]  /*05e0*/  STS.64 [R18+-0x400], R8 ;  /* 0xfffc000812007388 */ /* 0x004fe80000000a00 */
[----:B---3--:R-:W-:Y:S04]  /*05f0*/  STS.64 [R18+-0x200], R10 ;  /* 0xfffe000a12007388 */ /* 0x008fe80000000a00 */
[----:B----4-:R-:W-:Y:S04]  /*0600*/  STS.64 [R18], R12 ;  /* 0x0000000c12007388 */ /* 0x010fe80000000a00 */
[----:B------:R0:W-:Y:S02]  /*0610*/  STS.64 [R18+0x200], R14 ;  /* 0x0002000e12007388 */ /* 0x0001e40000000a00 */
[----:B0-----:R-:W-:Y:S01]  /*0620*/  VIADD R18, R18, 0x800 ;  /* 0x0000080012127836 */ /* 0x001fe20000000000 */
[----:B------:R-:W-:Y:S06]  /*0630*/  @!P0 BRA `(.L_x_1583) ;  /* 0xfffffffc00ac8947 */ /* 0x000fec000383ffff */
.L_x_1579:
[----:B------:R-:W-:Y:S05]  /*0640*/  BSYNC B0 ;  /* 0x0000000000007941 */ /* 0x000fea0003800000 */
.L_x_1578:
[----:B------:R-:W0:Y:S01]  /*0650*/  LDC R4, c[0x0][0x284] ;  /* 0x0000a100ff047b82 */ /* 0x000e220000000800 */
[----:B------:R-:W-:Y:S01]  /*0660*/  HFMA2.MMA R12, -RZ, RZ, 0, 0 ;  /* 0x00000000ff0c7435 */ /* 0x000fe200000001ff */
        /* <DEDUP_REMOVED lines=9> */
[----:B------:R-:W0:Y:S02]  /*0700*/  F2I.FTZ.U32.TRUNC.NTZ R13, R13 ;  /* 0x0000000d000d7305 */ /* 0x000e24000021f000 */
[----:B0-----:R-:W-:-:S04]  /*0710*/  IMAD R9, R13, R6, RZ ;  /* 0x000000060d097224 */ /* 0x001fc800078e02ff */
[----:B------:R-:W-:-:S04]  /*0720*/  IMAD.MOV R9, RZ, RZ, -R9 ;  /* 0x000000ffff097224 */ /* 0x000fc800078e0a09 */
[----:B------:R-:W-:Y:S02]  /*0730*/  IMAD.HI.U32 R12, R13, R9, R12 ;  /* 0x000000090d0c7227 */ /* 0x000fe400078e000c */
[----:B------:R-:W0:Y:S04]  /*0740*/  LDC R9, c[0x0][0x288] ;  /* 0x0000a200ff097b82 */ /* 0x000e280000000800 */
[----:B------:R-:W-:-:S04]  /*0750*/  IMAD.HI.U32 R10, R12, R11, RZ ;  /* 0x0000000b0c0a7227 */ /* 0x000fc800078e00ff */
[----:B------:R-:W-:-:S04]  /*0760*/  IMAD.MOV R8, RZ, RZ, -R10 ;  /* 0x000000ffff087224 */ /* 0x000fc800078e0a0a */
[----:B------:R-:W-:Y:S02]  /*0770*/  IMAD R11, R6, R8, R11 ;  /* 0x00000008060b7224 */ /* 0x000fe400078e020b */
[----:B------:R-:W-:-:S03]  /*0780*/  VIADD R8, R5, 0xf ;  /* 0x0000000f05087836 */ /* 0x000fc60000000000 */
        /* <DEDUP_REMOVED lines=9> */
[----:B0-----:R-:W-:-:S04]  /*0820*/  ISETP.GT.AND P0, PT, R9, -0x1, PT ;  /* 0xffffffff0900780c */ /* 0x001fc80003f04270 */
[----:B------:R-:W-:-:S05]  /*0830*/  MOV R7, R10 ;  /* 0x0000000a00077202 */ /* 0x000fca0000000f00 */
[----:B------:R-:W-:Y:S01]  /*0840*/  @!P2 IMAD.MOV R7, RZ, RZ, -R7 ;  /* 0x000000ffff07a224 */ /* 0x000fe200078e0a07 */
[----:B------:R-:W-:Y:S01]  /*0850*/  @!P1 LOP3.LUT R7, RZ, R4, RZ, 0x33, !PT ;  /* 0x00000004ff079212 */ /* 0x000fe200078e33ff */
[----:B------:R-:W-:Y:S02]  /*0860*/  IMAD.MOV.U32 R4, RZ, RZ, R6 ;  /* 0x000000ffff047224 */ /* 0x000fe400078e0006 */
[----:B------:R-:W-:Y:S05]  /*0870*/  @P0 BRA `(.L_x_1584) ;  /* 0x0000000000d80947 */ /* 0x000fea0003800000 */
[----:B------:R-:W0:Y:S01]  /*0880*/  LDC R13, c[0x0][0x230] ;  /* 0x00008c00ff0d7b82 */ /* 0x000e220000000800 */
[----:B------:R-:W-:Y:S01]  /*0890*/  IABS R16, R24 ;  /* 0x0000001800107213 */ /* 0x000fe20000000000 */
[----:B------:R-:W-:Y:S01]  /*08a0*/  ULDC UR4, c[0x0][0x278] ;  /* 0x00009e0000047ab9 */ /* 0x000fe20000000800 */
[----:B0-----:R-:W-:-:S04]  /*08b0*/  IABS R14, R13 ;  /* 0x0000000d000e7213 */ /* 0x001fc80000000000 */
[----:B------:R-:W0:Y:S08]  /*08c0*/  I2F.RP R15, R14 ;  /* 0x0000000e000f7306 */ /* 0x000e300000209400 */
[----:B0-----:R-:W0:Y:S02]  /*08d0*/  MUFU.RCP R15, R15 ;  /* 0x0000000f000f7308 */ /* 0x001e240000001000 */
[----:B0-----:R-:W-:-:S06]  /*08e0*/  IADD3 R10, R15, 0xffffffe, RZ ;  /* 0x0ffffffe0f0a7810 */ /* 0x001fcc0007ffe0ff */
[----:B------:R0:W1:Y:S02]  /*08f0*/  F2I.FTZ.U32.TRUNC.NTZ R11, R10 ;  /* 0x0000000a000b7305 */ /* 0x000064000021f000 */
[----:B0-----:R-:W-:Y:S02]  /*0900*/  IMAD.MOV.U32 R10, RZ, RZ, RZ ;  /* 0x000000ffff0a7224 */ /* 0x001fe400078e00ff */
[----:B-1----:R-:W-:-:S04]  /*0910*/  IMAD.MOV R23, RZ, RZ, -R11 ;  /* 0x000000ffff177224 */ /* 0x002fc800078e0a0b */
        /* <DEDUP_REMOVED lines=8> */
[----:B------:R-:W-:Y:S02]  /*09a0*/  @!P1 IMAD.IADD R15, R15, 0x1, -R14 ;  /* 0x000000010f0f9824 */ /* 0x000fe400078e0a0e */
[----:B------:R-:W-:Y:S01]  /*09b0*/  @!P1 VIADD R11, R11, 0x1 ;  /* 0x000000010b0b9836 */ /* 0x000fe20000000000 */
[----:B------:R-:W-:Y:S02]  /*09c0*/  ISETP.NE.AND P1, PT, R13, RZ, PT ;  /* 0x000000ff0d00720c */ /* 0x000fe40003f25270 */
[----:B------:R-:W-:-:S13]  /*09d0*/  ISETP.GE.U32.AND P0, PT, R15, R14, PT ;  /* 0x0000000e0f00720c */ /* 0x000fda0003f06070 */
[----:B------:R-:W-:-:S05]  /*09e0*/  @P0 IADD3 R11, R11, 0x1, RZ ;  /* 0x000000010b0b0810 */ /* 0x000fca0007ffe0ff */
[----:B------:R-:W-:-:S04]  /*09f0*/  IMAD.MOV.U32 R14, RZ, RZ, R11 ;  /* 0x000000ffff0e7224 */ /* 0x000fc800078e000b */
[----:B------:R-:W-:Y:S01]  /*0a00*/  @!P2 IMAD.MOV R14, RZ, RZ, -R14 ;  /* 0x000000ffff0ea224 */ /* 0x000fe200078e0a0e */
[----:B------:R-:W-:-:S04]  /*0a10*/  @!P1 LOP3.LUT R14, RZ, R13, RZ, 0x33, !PT ;  /* 0x0000000dff0e9212 */ /* 0x000fc800078e33ff */
[-C--:B------:R-:W-:Y:S02]  /*0a20*/  IABS R15, R14.reuse ;  /* 0x0000000e000f7213 */ /* 0x080fe40000000000 */
[----:B------:R-:W-:Y:S02]  /*0a30*/  IABS R20, R14 ;  /* 0x0000000e00147213 */ /* 0x000fe40000000000 */
[----:B------:R-:W0:Y:S08]  /*0a40*/  I2F.RP R16, R15 ;  /* 0x0000000f00107306 */ /* 0x000e300000209400 */
[----:B0-----:R-:W0:Y:S02]  /*0a50*/  MUFU.RCP R16, R16 ;  /* 0x0000001000107308 */ /* 0x001e240000001000 */
[----:B0-----:R-:W-:-:S02]  /*0a60*/  IADD3 R10, R16, 0xffffffe, RZ ;  /* 0x0ffffffe100a7810 */ /* 0x001fc40007ffe0ff */
[----:B------:R-:W-:-:S04]  /*0a70*/  IADD3 R16, RZ, -R20, RZ ;  /* 0x80000014ff107210 */ /* 0x000fc80007ffe0ff */
[----:B------:R0:W1:Y:S02]  /*0a80*/  F2I.FTZ.U32.TRUNC.NTZ R11, R10 ;  /* 0x0000000a000b7305 */ /* 0x000064000021f000 */
[----:B0-----:R-:W-:Y:S02]  /*0a90*/  IMAD.MOV.U32 R10, RZ, RZ, RZ ;  /* 0x000000ffff0a7224 */ /* 0x001fe400078e00ff */
[----:B-1----:R-:W-:-:S04]  /*0aa0*/  IMAD.MOV R18, RZ, RZ, -R11 ;  /* 0x000000ffff127224 */ /* 0x002fc800078e0a0b */
[----:B------:R-:W-:Y:S01]  /*0ab0*/  IMAD R23, R18, R15, RZ ;  /* 0x0000000f12177224 */ /* 0x000fe200078e02ff */
[----:B------:R-:W-:Y:S02]  /*0ac0*/  IABS R18, R21 ;  /* 0x0000001500127213 */ /* 0x000fe40000000000 */
[----:B------:R-:W-:Y:S01]  /*0ad0*/  LOP3.LUT R21, R21, R14, RZ, 0x3c, !PT ;  /* 0x0000000e15157212 */ /* 0x000fe200078e3cff */
[----:B------:R-:W-:-:S03]  /*0ae0*/  IMAD.HI.U32 R11, R11, R23, R10 ;  /* 0x000000170b0b7227 */ /* 0x000fc600078e000a */
[----:B------:R-:W-:-:S03]  /*0af0*/  ISETP.GE.AND P2, PT, R21, RZ, PT ;  /* 0x000000ff1500720c */ /* 0x000fc60003f46270 */
[----:B------:R-:W-:-:S04]  /*0b00*/  IMAD.HI.U32 R11, R11, R18, RZ ;  /* 0x000000120b0b7227 */ /* 0x000fc800078e00ff */
[----:B------:R-:W-:-:S05]  /*0b10*/  IMAD R10, R11, R16, R18 ;  /* 0x000000100b0a7224 */ /* 0x000fca00078e0212 */
[----:B------:R-:W-:-:S13]  /*0b20*/  ISETP.GT.U32.AND P1, PT, R15, R10, PT ;  /* 0x0000000a0f00720c */ /* 0x000fda0003f24070 */
[----:B------:R-:W-:Y:S02]  /*0b30*/  @!P1 IMAD.IADD R10, R10, 0x1, -R15 ;  /* 0x000000010a0a9824 */ /* 0x000fe400078e0a0f */
[----:B------:R-:W-:Y:S01]  /*0b40*/  @!P1 VIADD R11, R11, 0x1 ;  /* 0x000000010b0b9836 */ /* 0x000fe20000000000 */
[----:B------:R-:W-:Y:S02]  /*0b50*/  ISETP.NE.AND P1, PT, R14, RZ, PT ;  /* 0x000000ff0e00720c */ /* 0x000fe40003f25270 */
[----:B------:R-:W-:Y:S01]  /*0b60*/  ISETP.GE.U32.AND P0, PT, R10, R15, PT ;  /* 0x0000000f0a00720c */ /* 0x000fe20003f06070 */
[----:B------:R-:W-:-:S12]  /*0b70*/  IMAD.MOV R10, RZ, RZ, -R9 ;  /* 0x000000ffff0a7224 */ /* 0x000fd800078e0a09 */
[----:B------:R-:W-:-:S05]  /*0b80*/  @P0 IADD3 R11, R11, 0x1, RZ ;  /* 0x000000010b0b0810 */ /* 0x000fca0007ffe0ff */
[----:B------:R-:W-:Y:S01]  /*0b90*/  @!P2 IMAD.MOV R11, RZ, RZ, -R11 ;  /* 0x000000ffff0ba224 */ /* 0x000fe200078e0a0b */
[----:B------:R-:W-:-:S05]  /*0ba0*/  @!P1 LOP3.LUT R11, RZ, R14, RZ, 0x33, !PT ;  /* 0x0000000eff0b9212 */ /* 0x000fca00078e33ff */
[----:B------:R-:W-:-:S04]  /*0bb0*/  IMAD R9, R13, UR4, R11 ;  /* 0x000000040d097c24 */ /* 0x000fc8000f8e020b */
[----:B------:R-:W-:Y:S01]  /*0bc0*/  IMAD R9, R9, R10, RZ ;  /* 0x0000000a09097224 */ /* 0x000fe200078e02ff */
[----:B------:R-:W-:Y:S06]  /*0bd0*/  BRA `(.L_x_1585) ;  /* 0x00000000000c7947 */ /* 0x000fec0003800000 */
.L_x_1584:
[----:B------:R-:W-:Y:S02]  /*0be0*/  ULDC UR4, c[0x0][0x278] ;  /* 0x00009e0000047ab9 */ /* 0x000fe40000000800 */
[----:B------:R-:W-:-:S04]  /*0bf0*/  IMAD R10, R24, UR4, R21 ;  /* 0x00000004180a7c24 */ /* 0x000fc8000f8e0215 */
[----:B------:R-:W-:-:S07]  /*0c00*/  IMAD R9, R10, R9, RZ ;  /* 0x000000090a097224 */ /* 0x000fce00078e02ff */
.L_x_1585:
        /* <DEDUP_REMOVED lines=23> */
[----:B------:R-:W-:Y:S01]  /*0d80*/  IMAD.MOV.U32 R11, RZ, RZ, R3 ;  /* 0x000000ffff0b7224 */ /* 0x000fe200078e0003 */
[----:B------:R-:W-:-:S07]  /*0d90*/  IADD3 R3, R7, -UR4, RZ ;  /* 0x8000000407037c10 */ /* 0x000fce000fffe0ff */
.L_x_1589:
[----:B------:R-:W-:-:S05]  /*0da0*/  IMAD.SHL.U32 R15, R11, 0x10, RZ ;  /* 0x000000100b0f7824 */ /* 0x000fca00078e00ff */
[----:B------:R-:W-:-:S05]  /*0db0*/  IABS R21, R15 ;  /* 0x0000000f00157213 */ /* 0x000fca0000000000 */
[----:B------:R-:W-:-:S04]  /*0dc0*/  IMAD.HI.U32 R16, R12, R21, RZ ;  /* 0x000000150c107227 */ /* 0x000fc800078e00ff */
[----:B------:R-:W-:-:S04]  /*0dd0*/  IMAD.MOV R20, RZ, RZ, -R16 ;  /* 0x000000ffff147224 */ /* 0x000fc800078e0a10 */
[----:B------:R-:W-:Y:S01]  /*0de0*/  IMAD R21, R6, R20, R21 ;  /* 0x0000001406157224 */ /* 0x000fe200078e0215 */
[----:B------:R-:W-:-:S04]  /*0df0*/  LOP3.LUT R20, R15, R14, RZ, 0x3c, !PT ;  /* 0x0000000e0f147212 */ /* 0x000fc800078e3cff */
[----:B------:R-:W-:Y:S02]  /*0e00*/  ISETP.GT.U32.AND P4, PT, R4, R21, PT ;  /* 0x000000150400720c */ /* 0x000fe40003f84070 */
[----:B------:R-:W-:-:S11]  /*0e10*/  ISETP.GE.AND P5, PT, R20, RZ, PT ;  /* 0x000000ff1400720c */ /* 0x000fd60003fa6270 */
[----:B------:R-:W-:Y:S01]  /*0e20*/  @!P4 IADD3 R21, R21, -R6, RZ ;  /* 0x800000061515c210 */ /* 0x000fe20007ffe0ff */
[----:B------:R-:W-:-:S03]  /*0e30*/  @!P4 VIADD R16, R16, 0x1 ;  /* 0x000000011010c836 */ /* 0x000fc60000000000 */
[----:B------:R-:W-:-:S13]  /*0e40*/  ISETP.GE.U32.AND P0, PT, R21, R4, PT ;  /* 0x000000041500720c */ /* 0x000fda0003f06070 */
[----:B------:R-:W-:-:S05]  /*0e50*/  @P0 VIADD R16, R16, 0x1 ;  /* 0x0000000110100836 */ /* 0x000fca0000000000 */
        /* <DEDUP_REMOVED lines=15> */
[----:B------:R-:W-:-:S13]  /*0f50*/  ISETP.LE.AND P0, PT, R16, R3, P0 ;  /* 0x000000031000720c */ /* 0x000fda0000703270 */
[----:B------:R-:W-:Y:S05]  /*0f60*/  @!P0 BRA `(.L_x_1588) ;  /* 0x0000002c00bc8947 */ /* 0x000fea0003800000 */
[----:B------:R-:W-:Y:S01]  /*0f70*/  ISETP.NE.AND P0, PT, R2, RZ, PT ;  /* 0x000000ff0200720c */ /* 0x000fe20003f05270 */
[----:B------:R-:W-:-:S12]  /*0f80*/  VIADD R11, R11, 0x4 ;  /* 0x000000040b0b7836 */ /* 0x000fd80000000000 */
[----:B------:R-:W0:Y:S01]  /*0f90*/  @!P0 S2R R21, SR_CgaCtaId ;  /* 0x0000000000158919 */ /* 0x000e220000008800 */
[----:B------:R-:W-:Y:S01]  /*0fa0*/  @!P0 MOV R16, 0x400 ;  /* 0x0000040000108802 */ /* 0x000fe20000000f00 */
[----:B------:R-:W-:Y:S02]  /*0fb0*/  @!P0 IMAD.IADD R15, R0, 0x1, R15 ;  /* 0x00000001000f8824 */ /* 0x000fe400078e020f */
[----:B------:R-:W-:Y:S01]  /*0fc0*/  @!P0 IMAD.MOV.U32 R20, RZ, RZ, -0x800001 ;  /* 0xff7fffffff148424 */ /* 0x000fe200078e00ff */
[----:B------:R-:W-:-:S04]  /*0fd0*/  @!P0 IADD3 R16, R16, 0x1a0, RZ ;  /* 0x000001a010108810 */ /* 0x000fc80007ffe0ff */
[----:B0-----:R-:W-:-:S04]  /*0fe0*/  @!P0 LEA R16, R21, R16, 0x18 ;  /* 0x0000001015108211 */ /* 0x001fc800078ec0ff */
[----:B------:R-:W-:-:S05]  /*0ff0*/  @!P0 LEA R15, R15, R16, 0x2 ;  /* 0x000000100f0f8211 */ /* 0x000fca00078e10ff */
[----:B------:R0:W-:Y:S01]  /*1000*/  @!P0 STS [R15], R20 ;  /* 0x000000140f008388 */ /* 0x0001e20000000800 */
[----:B------:R-:W-:-:S13]  /*1010*/  ISETP.GE.AND P0, PT, R11, R8, PT ;  /* 0x000000080b00720c */ /* 0x000fda0003f06270 */
[----:B0-----:R-:W-:Y:S05]  /*1020*/  @!P0 BRA `(.L_x_1589) ;  /* 0xfffffffc005c8947 */ /* 0x001fea000383ffff */
.L_x_1587:
[----:B------:R-:W-:Y:S05]  /*1030*/  BSYNC B7 ;  /* 0x0000000000077941 */ /* 0x000fea0003800000 */
.L_x_1586:
[----:B------:R-:W-:Y:S01]  /*1040*/  SHF.R.S32.HI R3, RZ, 0x1f, R26 ;  /* 0x0000001fff037819 */ /* 0x000fe2000001141a */
[----:B------:R-:W-:Y:S01]  /*1050*/  UMOV UR4, 0xffffffff ;  /* 0xffffffff00047882 */ /* 0x000fe20000000000 */
[----:B------:R-:W-:Y:S02]  /*1060*/  IMAD.MOV.U32 R13, RZ, RZ, -0x800001 ;  /* 0xff7fffffff0d7424 */ /* 0x000fe400078e00ff */
[----:B------:R-:W-:-:S04]  /*1070*/  LEA.HI R3, R3, R26, RZ, 0x5 ;  /* 0x0000001a03037211 */ /* 0x000fc800078f28ff */
[----:B------:R-:W-:Y:S01]  /*1080*/  SHF.R.S32.HI R18, RZ, 0x5, R3 ;  /* 0x00000005ff127819 */ /* 0x000fe20000011403 */
[----:B------:R-:W-:Y:S06]  /*1090*/  BRA.DIV UR4, `(.L_x_1590) ;  /* 0x0000002e04f47947 */ /* 0x000fec000b800000 */
        /* <DEDUP_REMOVED lines=8> */
.L_x_1629:
        /* <DEDUP_REMOVED lines=11> */
[----:B0-----:R-:W-:Y:S01]  /*11d0*/  VIADD R4, R5, 0xf ;  /* 0x0000000f05047836 */ /* 0x001fe20000000000 */
[----:B------:R-:W-:-:S03]  /*11e0*/  HFMA2.MMA R10, -RZ, RZ, 0, 0 ;  /* 0x00000000ff0a7435 */ /* 0x000fc600000001ff */
[----:B------:R-:W-:Y:S01]  /*11f0*/  BSSY B0, `(.L_x_1591) ;  /* 0x00000f3000007945 */ /* 0x000fe20003800000 */
[----:B------:R-:W-:-:S04]  /*1200*/  SHF.R.S32.HI R13, RZ, 0x1f, R4 ;  /* 0x0000001fff0d7819 */ /* 0x000fc80000011404 */
[----:B------:R-:W-:-:S03]  /*1210*/  LEA.HI R4, R13, R4, RZ, 0x4 ;  /* 0x000000040d047211 */ /* 0x000fc600078f20ff */
[----:B-1----:R-:W0:Y:S01]  /*1220*/  @!P0 S2R R3, SR_CgaCtaId ;  /* 0x0000000000038919 */ /* 0x002e220000008800 */
[----:B------:R-:W-:Y:S02]  /*1230*/  @!P0 MOV R0, 0x400 ;  /* 0x0000040000008802 */ /* 0x000fe40000000f00 */
[----:B------:R-:W-:Y:S02]  /*1240*/  LOP3.LUT R4, R4, 0xfffffff0, RZ, 0xc0, !PT ;  /* 0xfffffff004047812 */ /* 0x000fe400078ec0ff */
[----:B------:R-:W-:Y:S02]  /*1250*/  @!P0 IADD3 R0, R0, 0x180, RZ ;  /* 0x0000018000008810 */ /* 0x000fe40007ffe0ff */
[----:B------:R-:W-:-:S04]  /*1260*/  VIMNMX R5, R5, R4, PT ;  /* 0x0000000405057248 */ /* 0x000fc80003fe0100 */
[----:B------:R-:W-:Y:S02]  /*1270*/  ISETP.GE.AND P2, PT, R26, R5, PT ;  /* 0x000000051a00720c */ /* 0x000fe40003f46270 */
[----:B0-----:R-:W-:-:S05]  /*1280*/  @!P0 LEA R0, R3, R0, 0x18 ;  /* 0x0000000003008211 */ /* 0x001fca00078ec0ff */
        /* <DEDUP_REMOVED lines=12> */
[----:B------:R-:W-:-:S05]  /*1350*/  IMAD.IADD R2, R2, 0x1, R5 ;  /* 0x0000000102027824 */ /* 0x000fca00078e0205 */
        /* <DEDUP_REMOVED lines=11> */
.L_x_1595:
        /* <DEDUP_REMOVED lines=11> */
.L_x_1594:
[----:B------:R-:W-:Y:S05]  /*14c0*/  BSYNC B1 ;  /* 0x0000000000017941 */ /* 0x000fea0003800000 */
.L_x_1593:
        /* <DEDUP_REMOVED lines=14> */
.L_x_1598:
        /* <DEDUP_REMOVED lines=98> */
[----:B0-----:R-:W-:Y:S01]  /*1bd0*/  VIADD R3, R3, 0x2000 ;  /* 0x0000200003037836 */ /* 0x001fe20000000000 */
[----:B------:R-:W-:Y:S06]  /*1be0*/  @!P3 BRA `(.L_x_1598) ;  /* 0xfffffff80070b947 */ /* 0x000fec000383ffff */
.L_x_1597:
[----:B------:R-:W-:Y:S05]  /*1bf0*/  BSYNC B1 ;  /* 0x0000000000017941 */ /* 0x000fea0003800000 */
.L_x_1596:
        /* <DEDUP_REMOVED lines=25> */
[----:B-----5:R-:W-:Y:S01]  /*1d90*/  FADD.FTZ R13, -R0, R13 ;  /* 0x0000000d000d7221 */ /* 0x020fe20000010100 */
[----:B------:R-:W-:-:S03]  /*1da0*/  FMUL.FTZ R20, R21, 1.4426950216293334961 ;  /* 0x3fb8aa3b15147820 */ /* 0x000fc60000410000 */
[----:B------:R-:W-:Y:S01]  /*1db0*/  FMUL.FTZ R21, R13, 1.4426950216293334961 ;  /* 0x3fb8aa3b0d157820 */ /* 0x000fe20000410000 */
[C---:B------:R-:W-:Y:S02]  /*1dc0*/  FADD.FTZ R15, -R0.reuse, R15 ;  /* 0x0000000f000f7221 */ /* 0x040fe40000010100 */
[----:B------:R-:W2:Y:S01]  /*1dd0*/  MUFU.EX2 R14, R14 ;  /* 0x0000000e000e7308 */ /* 0x000ea20000000800 */
[----:B0-----:R0:W-:Y:S01]  /*1de0*/  STS [R3+-0x400], R2 ;  /* 0xfffc000203007388 */ /* 0x0011e20000000800 */
[----:B------:R-:W-:Y:S01]  /*1df0*/  FADD.FTZ R13, -R0, R11 ;  /* 0x0000000b000d7221 */ /* 0x000fe20000010100 */
[----:B------:R-:W-:-:S03]  /*1e00*/  FMUL.FTZ R15, R15, 1.4426950216293334961 ;  /* 0x3fb8aa3b0f0f7820 */ /* 0x000fc60000410000 */
[----:B------:R-:W-:Y:S01]  /*1e10*/  FMUL.FTZ R28, R13, 1.4426950216293334961 ;  /* 0x3fb8aa3b0d1c7820 */ /* 0x000fe20000410000 */
[----:B------:R-:W-:Y:S01]  /*1e20*/  FADD.FTZ R13, R10, R2 ;  /* 0x000000020a0d7221 */ /* 0x000fe20000010000 */
[----:B------:R-:W3:Y:S01]  /*1e30*/  MUFU.EX2 R16, R16 ;  /* 0x0000001000107308 */ /* 0x000ee20000000800 */
[----:B-1----:R-:W-:Y:S02]  /*1e40*/  STS [R3+-0x200], R12 ;  /* 0xfffe000c03007388 */ /* 0x002fe40000000800 */
[----:B------:R-:W-:-:S05]  /*1e50*/  FADD.FTZ R13, R13, R12 ;  /* 0x0000000c0d0d7221 */ /* 0x000fca0000010000 */
[----:B------:R-:W1:Y:S01]  /*1e60*/  MUFU.EX2 R20, R20 ;  /* 0x0000001400147308 */ /* 0x000e620000000800 */
[----:B--2---:R-:W-:Y:S01]  /*1e70*/  FADD.FTZ R13, R13, R14 ;  /* 0x0000000e0d0d7221 */ /* 0x004fe20000010000 */
[----:B------:R-:W-:Y:S06]  /*1e80*/  STS [R3], R14 ;  /* 0x0000000e03007388 */ /* 0x000fec0000000800 */
[----:B------:R-:W0:Y:S01]  /*1e90*/  MUFU.EX2 R22, R15 ;  /* 0x0000000f00167308 */ /* 0x000e220000000800 */
[----:B---3--:R-:W-:Y:S01]  /*1ea0*/  FADD.FTZ R13, R13, R16 ;  /* 0x000000100d0d7221 */ /* 0x008fe20000010000 */
[----:B------:R-:W-:Y:S06]  /*1eb0*/  STS [R3+0x200], R16 ;  /* 0x0002001003007388 */ /* 0x000fec0000000800 */
        /* <DEDUP_REMOVED lines=10> */
[----:B0-----:R-:W-:-:S07]  /*1f60*/  VIADD R3, R3, 0x1000 ;  /* 0x0000100003037836 */ /* 0x001fce0000000000 */
.L_x_1600:
[----:B------:R-:W-:Y:S05]  /*1f70*/  BSYNC B1 ;  /* 0x0000000000017941 */ /* 0x000fea0003800000 */
.L_x_1599:
        /* <DEDUP_REMOVED lines=26> */
.L_x_1592:
[----:B------:R-:W-:Y:S05]  /*2120*/  BSYNC B0 ;  /* 0x0000000000007941 */ /* 0x000fea0003800000 */
.L_x_1591:
        /* <DEDUP_REMOVED lines=46> */
[----:B------:R-:W-:Y:S01]  /*2410*/  IMAD.MOV.U32 R3, RZ, RZ, R4 ;  /* 0x000000ffff037224 */ /* 0x000fe200078e0004 */
[----:B------:R-:W-:Y:S01]  /*2420*/  UIADD3 UR4, UR4, 0x1a0, URZ ;  /* 0x000001a004047890 */ /* 0x000fe2000fffe03f */
[----:B------:R-:W-:-:S03]  /*2430*/  MOV R2, R26 ;  /* 0x0000001a00027202 */ /* 0x000fc60000000f00 */
[----:B-1----:R-:W-:-:S06]  /*2440*/  ULEA UR4, UR5, UR4, 0x18 ;  /* 0x0000000405047291 */ /* 0x002fcc000f8ec03f */
[----:B------:R-:W-:-:S07]  /*2450*/  LEA R4, R26, UR4, 0x2 ;  /* 0x000000041a047c11 */ /* 0x000fce000f8e10ff */
.L_x_1605:
        /* <DEDUP_REMOVED lines=8> */
.L_x_1604:
[----:B------:R-:W-:Y:S05]  /*24e0*/  BSYNC B1 ;  /* 0x0000000000017941 */ /* 0x000fea0003800000 */
.L_x_1603:
        /* <DEDUP_REMOVED lines=14> */
.L_x_1608:
        /* <DEDUP_REMOVED lines=52> */
.L_x_1607:
[----:B------:R-:W-:Y:S05]  /*2910*/  BSYNC B1 ;  /* 0x0000000000017941 */ /* 0x000fea0003800000 */
.L_x_1606:
        /* <DEDUP_REMOVED lines=31> */
.L_x_1610:
[----:B------:R-:W-:Y:S05]  /*2b10*/  BSYNC B1 ;  /* 0x0000000000017941 */ /* 0x000fea0003800000 */
.L_x_1609:
        /* <DEDUP_REMOVED lines=14> */
.L_x_1602:
[----:B------:R-:W-:Y:S05]  /*2c00*/  BSYNC B0 ;  /* 0x0000000000007941 */ /* 0x000fea0003800000 */
.L_x_1601:
        /* <DEDUP_REMOVED lines=28> */
.L_x_1614:
        /* <DEDUP_REMOVED lines=32> */
.L_x_1612:
[----:B------:R-:W-:Y:S05]  /*2fd0*/  BSYNC B6 ;  /* 0x0000000000067941 */ /* 0x000fea0003800000 */
.L_x_1611:
[----:B------:R-:W-:-:S03]  /*2fe0*/  UMOV UR4, 0xffffffff ;  /* 0xffffffff00047882 */ /* 0x000fc60000000000 */
[----:B------:R-:W-:Y:S05]  /*2ff0*/  BRA.DIV UR4, `(.L_x_1615) ;  /* 0x0000001204847947 */ /* 0x000fea000b800000 */
[----:B-1----:R-:W-:Y:S01]  /*3000*/  HFMA2.MMA R10, -RZ, RZ, 0, 0 ;  /* 0x00000000ff0a7435 */ /* 0x002fe200000001ff */
[----:B------:R-:W-:Y:S02]  /*3010*/  CS2R R6, SRZ ;  /* 0x0000000000067805 */ /* 0x000fe4000001ff00 */
[----:B0-----:R-:W-:Y:S02]  /*3020*/  CS2R R2, SRZ ;  /* 0x0000000000027805 */ /* 0x001fe4000001ff00 */
        /* <DEDUP_REMOVED lines=16> */
.L_x_1642:
        /* <DEDUP_REMOVED lines=9> */
[C---:B------:R-:W-:Y:S01]  /*31c0*/  LOP3.LUT R5, R26.reuse, 0xffffffc0, RZ, 0xc0, !PT ;  /* 0xffffffc01a057812 */ /* 0x040fe200078ec0ff */
[----:B------:R-:W-:Y:S01]  /*31d0*/  FADD.FTZ R19, RZ, R14 ;  /* 0x0000000eff137221 */ /* 0x000fe20000010000 */
[----:B------:R-:W-:Y:S01]  /*31e0*/  SHF.R.S32.HI R13, RZ, 0x1, R13 ;  /* 0x00000001ff0d7819 */ /* 0x000fe2000001140d */
[----:B------:R-:W-:Y:S01]  /*31f0*/  BSSY B0, `(.L_x_1616) ;  /* 0x0000018000007945 */ /* 0x000fe20003800000 */
[----:B------:R-:W-:Y:S02]  /*3200*/  ISETP.NE.OR P5, PT, R5, 0x40, P0 ;  /* 0x000000400500780c */ /* 0x000fe400007a5670 */
[----:B------:R-:W-:Y:S02]  /*3210*/  LOP3.LUT R5, R26, 0xffffffe0, RZ, 0xc0, !PT ;  /* 0xffffffe01a057812 */ /* 0x000fe400078ec0ff */
[----:B------:R-:W-:-:S02]  /*3220*/  ISETP.GT.U32.AND P3, PT, R8, 0x3e, PT ;  /* 0x0000003e0800780c */ /* 0x000fc40003f64070 */
[----:B------:R-:W-:Y:S01]  /*3230*/  ISETP.NE.OR P4, PT, R5, 0x20, P0 ;  /* 0x000000200500780c */ /* 0x000fe20000785670 */
[----:B------:R-:W-:Y:S01]  /*3240*/  IMAD R5, R18, 0xc0, R13 ;  /* 0x000000c012057824 */ /* 0x000fe200078e020d */
[----:B------:R-:W-:Y:S02]  /*3250*/  MOV R18, R4 ;  /* 0x0000000400127202 */ /* 0x000fe40000000f00 */
        /* <DEDUP_REMOVED lines=17> */
.L_x_1617:
[----:B------:R-:W-:Y:S05]  /*3370*/  BSYNC B0 ;  /* 0x0000000000007941 */ /* 0x000fea0003800000 */
.L_x_1616:
        /* <DEDUP_REMOVED lines=27> */
.L_x_1619:
[----:B------:R-:W-:Y:S05]  /*3530*/  BSYNC B0 ;  /* 0x0000000000007941 */ /* 0x000fea0003800000 */
.L_x_1618:
        /* <DEDUP_REMOVED lines=15> */
.L_x_1621:
[----:B------:R-:W-:Y:S05]  /*3630*/  BSYNC B0 ;  /* 0x0000000000007941 */ /* 0x000fea0003800000 */
.L_x_1620:
        /* <DEDUP_REMOVED lines=9> */
[----:B------:R-:W5:Y:S04]  /*36d0*/  @!P0 LDS R15, [R4+0x200] ;  /* 0x00020000040f8984 */ /* 0x000f680000000800 */
[----:B------:R-:W5:Y:S04]  /*36e0*/  @!P0 LDS R14, [R4+0x240] ;  /* 0x00024000040e8984 */ /* 0x000f680000000800 */
[----:B------:R-:W5:Y:S04]  /*36f0*/  @!P0 LDS R29, [R4+0x280] ;  /* 0x00028000041d8984 */ /* 0x000f680000000800 */
[----:B------:R-:W5:Y:S01]  /*3700*/  @!P0 LDS R16, [R4+0x2c0] ;  /* 0x0002c00004108984 */ /* 0x000f620000000800 */
        /* <DEDUP_REMOVED lines=8> */
[----:B------:R-:W-:Y:S01]  /*3790*/  @!P0 FADD.FTZ R20, R20, R15 ;  /* 0x0000000f14148221 */ /* 0x000fe20000010000 */
[----:B------:R-:W-:Y:S01]  /*37a0*/  @!P0 FADD.FTZ R21, R21, R14 ;  /* 0x0000000e15158221 */ /* 0x000fe20000010000 */
[----:B------:R-:W-:Y:S01]  /*37b0*/  @!P0 FADD.FTZ R18, R18, R29 ;  /* 0x0000001d12128221 */ /* 0x000fe20000010000 */
[----:B------:R-:W-:Y:S01]  /*37c0*/  @!P0 FADD.FTZ R19, R19, R16 ;  /* 0x0000001013138221 */ /* 0x000fe20000010000 */
[----:B0-----:R-:W-:Y:S01]  /*37d0*/  FADD.FTZ R0, R0, R5 ;  /* 0x0000000500007221 */ /* 0x001fe20000010000 */
[----:B-1----:R-:W-:-:S07]  /*37e0*/  FADD.FTZ R3, R3, R8 ;  /* 0x0000000803037221 */ /* 0x002fce0000010000 */
.L_x_1623:
[----:B------:R-:W-:Y:S05]  /*37f0*/  BSYNC B0 ;  /* 0x0000000000007941 */ /* 0x000fea0003800000 */
.L_x_1622:
        /* <DEDUP_REMOVED lines=28> */
[-C--:B------:R-:W-:Y:S02]  /*39c0*/  LEA.HI.X.SX32 R16, R16, R26.reuse, 0x1, P0 ;  /* 0x0000001a10107211 */ /* 0x080fe400000f0eff */
[----:B------:R-:W-:Y:S02]  /*39d0*/  LEA R6, P0, R9, UR4, 0x1 ;  /* 0x0000000409067c11 */ /* 0x000fe4000f8008ff */
[----:B------:R-:W-:Y:S02]  /*39e0*/  LEA.HI.X.SX32 R24, R8, R26, 0x1, P1 ;  /* 0x0000001a08187211 */ /* 0x000fe400008f0eff */
[----:B------:R-:W-:-:S02]  /*39f0*/  LEA R8, P1, R11, UR4, 0x1 ;  /* 0x000000040b087c11 */ /* 0x000fc4000f8208ff */
[----:B------:R-:W-:Y:S02]  /*3a00*/  LEA.HI.X.SX32 R15, R10, R26, 0x1, P2 ;  /* 0x0000001a0a0f7211 */ /* 0x000fe400010f0eff */
[----:B------:R-:W-:Y:S02]  /*3a10*/  LEA R10, P2, R14, UR4, 0x1 ;  /* 0x000000040e0a7c11 */ /* 0x000fe4000f8408ff */
[--C-:B------:R-:W-:Y:S02]  /*3a20*/  LEA.HI.X R7, R9, UR5, R16.reuse, 0x1, P0 ;  /* 0x0000000509077c11 */ /* 0x100fe400080f0c10 */
[C---:B------:R-:W-:Y:S02]  /*3a30*/  PRMT R16, R12.reuse, 0x7610, R16 ;  /* 0x000076100c107816 */ /* 0x040fe40000000010 */
[----:B------:R-:W-:Y:S02]  /*3a40*/  F2FP.BF16.F32.PACK_AB R2, R3, R2 ;  /* 0x000000020302723e */ /* 0x000fe400000010ff */
[----:B------:R-:W-:Y:S01]  /*3a50*/  LEA.HI.X R9, R11, UR5, R24, 0x1, P1 ;  /* 0x000000050b097c11 */ /* 0x000fe200088f0c18 */
[----:B------:R0:W-:Y:S01]  /*3a60*/  STG.E.U16 desc[UR36][R4.64], R16 ;  /* 0x0000001004007986 */ /* 0x0001e2000c101524 */
[----:B------:R-:W-:Y:S01]  /*3a70*/  PRMT R3, R12, 0x7632, R3 ;  /* 0x000076320c037816 */ /* 0x000fe20000000003 */
[----:B------:R-:W-:Y:S01]  /*3a80*/  VIADD R12, R13, 0x50 ;  /* 0x000000500d0c7836 */ /* 0x000fe20000000000 */
[----:B------:R-:W-:-:S02]  /*3a90*/  LEA.HI.X R11, R14, UR5, R15, 0x1, P2 ;  /* 0x000000050e0b7c11 */ /* 0x000fc400090f0c0f */
[C---:B------:R-:W-:Y:S01]  /*3aa0*/  IADD3 R15, R13.reuse, 0x40, RZ ;  /* 0x000000400d0f7810 */ /* 0x040fe20007ffe0ff */
[----:B------:R1:W-:Y:S01]  /*3ab0*/  STG.E.U16 desc[UR36][R6.64], R3 ;  /* 0x0000000306007986 */ /* 0x0003e2000c101524 */
[C---:B------:R-:W-:Y:S02]  /*3ac0*/  PRMT R29, R2.reuse, 0x7632, R29 ;  /* 0x00007632021d7816 */ /* 0x040fe4000000001d */
[C---:B------:R-:W-:Y:S02]  /*3ad0*/  IADD3 R28, R13.reuse, 0x60, RZ ;  /* 0x000000600d1c7810 */ /* 0x040fe40007ffe0ff */
[C---:B------:R-:W-:Y:S01]  /*3ae0*/  IADD3 R14, R13.reuse, 0x80, RZ ;  /* 0x000000800d0e7810 */ /* 0x040fe20007ffe0ff */
[C---:B0-----:R-:W-:Y:S01]  /*3af0*/  VIADD R16, R13.reuse, 0x90 ;  /* 0x000000900d107836 */ /* 0x041fe20000000000 */
[----:B------:R-:W-:Y:S01]  /*3b00*/  PRMT R5, R2, 0x7610, R5 ;  /* 0x0000761002057816 */ /* 0x000fe20000000005 */
[C---:B------:R-:W-:Y:S01]  /*3b10*/  VIADD R2, R13.reuse, 0xb0 ;  /* 0x000000b00d027836 */ /* 0x040fe20000000000 */
[----:B------:R-:W-:-:S02]  /*3b20*/  IADD3 R24, R13, 0xa0, RZ ;  /* 0x000000a00d187810 */ /* 0x000fc40007ffe0ff */
[-C--:B------:R-:W-:Y:S01]  /*3b30*/  IADD3 R13, P0, R16, R17.reuse, RZ ;  /* 0x00000011100d7210 */ /* 0x080fe20007f1e0ff */
[----:B------:R0:W-:Y:S01]  /*3b40*/  STG.E.U16 desc[UR36][R8.64], R5 ;  /* 0x0000000508007986 */ /* 0x0001e2000c101524 */
[CC--:B-1----:R-:W-:Y:S02]  /*3b50*/  IADD3 R3, P5, R15.reuse, R17.reuse, RZ ;  /* 0x000000110f037210 */ /* 0x0c2fe40007fbe0ff */
[-C--:B------:R-:W-:Y:S01]  /*3b60*/  IADD3 R7, P3, R28, R17.reuse, RZ ;  /* 0x000000111c077210 */ /* 0x080fe20007f7e0ff */
[----:B------:R1:W-:Y:S01]  /*3b70*/  STG.E.U16 desc[UR36][R10.64], R29 ;  /* 0x0000001d0a007986 */ /* 0x0003e2000c101524 */
[-C--:B------:R-:W-:Y:S02]  /*3b80*/  LEA.HI.X.SX32 R6, R15, R26.reuse, 0x1, P5 ;  /* 0x0000001a0f067211 */ /* 0x080fe400028f0eff */
[----:B------:R-:W-:Y:S02]  /*3b90*/  IADD3 R15, P5, R24, R17, RZ ;  /* 0x00000011180f7210 */ /* 0x000fe40007fbe0ff */
[----:B------:R-:W-:-:S02]  /*3ba0*/  LEA.HI.X.SX32 R16, R16, R26, 0x1, P0 ;  /* 0x0000001a10107211 */ /* 0x000fc400000f0eff */
[-C--:B------:R-:W-:Y:S02]  /*3bb0*/  LEA.HI.X.SX32 R24, R24, R26.reuse, 0x1, P5 ;  /* 0x0000001a18187211 */ /* 0x080fe400028f0eff */
[-C--:B0-----:R-:W-:Y:S02]  /*3bc0*/  IADD3 R5, P4, R12, R17.reuse, RZ ;  /* 0x000000110c057210 */ /* 0x081fe40007f9e0ff */
[-C--:B------:R-:W-:Y:S02]  /*3bd0*/  IADD3 R9, P2, R27, R17.reuse, RZ ;  /* 0x000000111b097210 */ /* 0x080fe40007f5e0ff */
[-C--:B-1----:R-:W-:Y:S02]  /*3be0*/  IADD3 R11, P1, R14, R17.reuse, RZ ;  /* 0x000000110e0b7210 */ /* 0x082fe40007f3e0ff */
[----:B------:R-:W-:Y:S02]  /*3bf0*/  IADD3 R17, P6, R2, R17, RZ ;  /* 0x0000001102117210 */ /* 0x000fe40007fde0ff */
        /* <DEDUP_REMOVED lines=38> */
.L_x_1588:
        /* <DEDUP_REMOVED lines=16> */
.L_x_1613:
        /* <DEDUP_REMOVED lines=16> */
.L_x_1624:
[----:B------:R-:W-:Y:S05]  /*4060*/  EXIT ;  /* 0x000000000000794d */ /* 0x000fea0003800000 */
.L_x_1590:
[----:B------:R-:W-:Y:S01]  /*4070*/  MOV R12, 0x10 ;  /* 0x00000010000c7802 */ /* 0x000fe20000000f00 */
[----:B------:R-:W-:Y:S01]  /*4080*/  IMAD.MOV.U32 R11, RZ, RZ, 0x1f ;  /* 0x0000001fff0b7424 */ /* 0x000fe200078e00ff */
[----:B------:R-:W-:Y:S01]  /*4090*/  MOV R15, 0xffffffff ;  /* 0xffffffff000f7802 */ /* 0x000fe20000000f00 */
[----:B------:R-:W-:-:S07]  /*40a0*/  IMAD.MOV.U32 R2, RZ, RZ, -0x800001 ;  /* 0xff7fffffff027424 */ /* 0x000fce00078e00ff */
[----:B------:R-:W-:Y:S05]  /*40b0*/  WARPSYNC.COLLECTIVE R15, `(.L_x_1625) ;  /* 0x000000000f087348 */ /* 0x000fea0003c00000 */
[----:B------:R0:W1:Y:S02]  /*40c0*/  SHFL.BFLY P6, R14, R13, R12, R11 ;  /* 0x0c00000c0d0e7389 */ /* 0x00006400000c000b */
[----:B01----:R-:W-:Y:S01]  /*40d0*/  ENDCOLLECTIVE ;  /* 0x000000000000791b */ /* 0x003fe20003800000 */
.L_x_1625:
[----:B------:R-:W-:Y:S01]  /*40e0*/  HFMA2.MMA R12, -RZ, RZ, 0, 4.76837158203125e-07 ;  /* 0x00000008ff0c7435 */ /* 0x000fe200000001ff */
[----:B------:R-:W-:-:S05]  /*40f0*/  FMNMX.FTZ R0, R14, -3.40282346638528859812e+38, !PT ;  /* 0xff7fffff0e007809 */ /* 0x000fca0007810000 */
[----:B------:R-:W-:-:S07]  /*4100*/  IMAD.MOV.U32 R13, RZ, RZ, R0 ;  /* 0x000000ffff0d7224 */ /* 0x000fce00078e0000 */
[----:B------:R-:W-:Y:S05]  /*4110*/  WARPSYNC.COLLECTIVE R15, `(.L_x_1626) ;  /* 0x000000000f087348 */ /* 0x000fea0003c00000 */
[----:B------:R0:W1:Y:S02]  /*4120*/  SHFL.BFLY P6, R14, R13, R12, R11 ;  /* 0x0c00000c0d0e7389 */ /* 0x00006400000c000b */
[----:B01----:R-:W-:Y:S01]  /*4130*/  ENDCOLLECTIVE ;  /* 0x000000000000791b */ /* 0x003fe20003800000 */
.L_x_1626:
[----:B------:R-:W-:Y:S02]  /*4140*/  MOV R12, 0x4 ;  /* 0x00000004000c7802 */ /* 0x000fe40000000f00 */
[----:B------:R-:W-:-:S05]  /*4150*/  FMNMX.FTZ R3, R0, R14, !PT ;  /* 0x0000000e00037209 */ /* 0x000fca0007810000 */
[----:B------:R-:W-:-:S07]  /*4160*/  IMAD.MOV.U32 R13, RZ, RZ, R3 ;  /* 0x000000ffff0d7224 */ /* 0x000fce00078e0003 */
[----:B------:R-:W-:Y:S05]  /*4170*/  WARPSYNC.COLLECTIVE R15, `(.L_x_1627) ;  /* 0x000000000f087348 */ /* 0x000fea0003c00000 */
[----:B------:R0:W1:Y:S02]  /*4180*/  SHFL.BFLY P6, R14, R13, R12, R11 ;  /* 0x0c00000c0d0e7389 */ /* 0x00006400000c000b */
[----:B01----:R-:W-:Y:S01]  /*4190*/  ENDCOLLECTIVE ;  /* 0x000000000000791b */ /* 0x003fe20003800000 */
.L_x_1627:
[----:B------:R-:W-:Y:S01]  /*41a0*/  HFMA2.MMA R12, -RZ, RZ, 0, 1.1920928955078125e-07 ;  /* 0x00000002ff0c7435 */ /* 0x000fe200000001ff */
[----:B------:R-:W-:-:S05]  /*41b0*/  FMNMX.FTZ R4, R3, R14, !PT ;  /* 0x0000000e03047209 */ /* 0x000fca0007810000 */
[----:B------:R-:W-:-:S07]  /*41c0*/  IMAD.MOV.U32 R13, RZ, RZ, R4 ;  /* 0x000000ffff0d7224 */ /* 0x000fce00078e0004 */
[----:B------:R-:W-:Y:S05]  /*41d0*/  WARPSYNC.COLLECTIVE R15, `(.L_x_1628) ;  /* 0x000000000f087348 */ /* 0x000fea0003c00000 */
[----:B------:R0:W1:Y:S02]  /*41e0*/  SHFL.BFLY P6, R14, R13, R12, R11 ;  /* 0x0c00000c0d0e7389 */ /* 0x00006400000c000b */
[----:B01----:R-:W-:Y:S01]  /*41f0*/  ENDCOLLECTIVE ;  /* 0x000000000000791b */ /* 0x003fe20003800000 */
.L_x_1628:
[----:B------:R-:W-:Y:S05]  /*4200*/  BRA `(.L_x_1629) ;  /* 0xffffffcc00c47947 */ /* 0x000fea000383ffff */
.L_x_1615:
[----:B------:R-:W-:Y:S01]  /*4210*/  HFMA2.MMA R11, -RZ, RZ, 0, 1.847743988037109375e-06 ;  /* 0x0000001fff0b7435 */ /* 0x000fe200000001ff */
[----:B------:R-:W-:Y:S01]  /*4220*/  MOV R13, RZ ;  /* 0x000000ff000d7202 */ /* 0x000fe20000000f00 */
[----:B------:R-:W-:Y:S02]  /*4230*/  IMAD.MOV.U32 R12, RZ, RZ, 0x1 ;  /* 0x00000001ff0c7424 */ /* 0x000fe400078e00ff */
[----:B------:R-:W-:-:S07]  /*4240*/  IMAD.MOV.U32 R15, RZ, RZ, -0x1 ;  /* 0xffffffffff0f7424 */ /* 0x000fce00078e00ff */
[----:B01----:R-:W-:Y:S05]  /*4250*/  WARPSYNC.COLLECTIVE R15, `(.L_x_1630) ;  /* 0x000000000f087348 */ /* 0x003fea0003c00000 */
[----:B------:R2:W3:Y:S02]  /*4260*/  SHFL.BFLY P6, R14, R13, R12, R11 ;  /* 0x0c00000c0d0e7389 */ /* 0x0004e400000c000b */
[----:B0123--:R-:W-:Y:S01]  /*4270*/  ENDCOLLECTIVE ;  /* 0x000000000000791b */ /* 0x00ffe20003800000 */
.L_x_1630:
[----:B------:R-:W-:-:S07]  /*4280*/  MOV R6, R14 ;  /* 0x0000000e00067202 */ /* 0x000fce0000000f00 */
[----:B------:R-:W-:Y:S05]  /*4290*/  WARPSYNC.COLLECTIVE R15, `(.L_x_1631) ;  /* 0x000000000f087348 */ /* 0x000fea0003c00000 */
[----:B------:R0:W1:Y:S02]  /*42a0*/  SHFL.BFLY P6, R14, R13, R12, R11 ;  /* 0x0c00000c0d0e7389 */ /* 0x00006400000c000b */
[----:B01----:R-:W-:Y:S01]  /*42b0*/  ENDCOLLECTIVE ;  /* 0x000000000000791b */ /* 0x003fe20003800000 */
.L_x_1631:
[----:B------:R-:W-:Y:S01]  /*42c0*/  FADD.FTZ R6, RZ, R6 ;  /* 0x00000006ff067221 */ /* 0x000fe20000010000 */
[----:B------:R-:W-:-:S07]  /*42d0*/  IMAD.MOV.U32 R7, RZ, RZ, R14 ;  /* 0x000000ffff077224 */ /* 0x000fce00078e000e */
[----:B------:R-:W-:Y:S05]  /*42e0*/  WARPSYNC.COLLECTIVE R15, `(.L_x_1632) ;  /* 0x000000000f087348 */ /* 0x000fea0003c00000 */
[----:B------:R0:W1:Y:S02]  /*42f0*/  SHFL.BFLY P6, R14, R13, R12, R11 ;  /* 0x0c00000c0d0e7389 */ /* 0x00006400000c000b */
[----:B01----:R-:W-:Y:S01]  /*4300*/  ENDCOLLECTIVE ;  /* 0x000000000000791b */ /* 0x003fe20003800000 */
.L_x_1632:
[----:B------:R-:W-:Y:S01]  /*4310*/  FADD.FTZ R7, RZ, R7 ;  /* 0x00000007ff077221 */ /* 0x000fe20000010000 */
[----:B------:R-:W-:-:S07]  /*4320*/  MOV R2, R14 ;  /* 0x0000000e00027202 */ /* 0x000fce0000000f00 */
[----:B------:R-:W-:Y:S05]  /*4330*/  WARPSYNC.COLLECTIVE R15, `(.L_x_1633) ;  /* 0x000000000f087348 */ /* 0x000fea0003c00000 */
[----:B------:R0:W1:Y:S02]  /*4340*/  SHFL.BFLY P6, R14, R13, R12, R11 ;  /* 0x0c00000c0d0e7389 */ /* 0x00006400000c000b */
[----:B01----:R-:W-:Y:S01]  /*4350*/  ENDCOLLECTIVE ;  /* 0x000000000000791b */ /* 0x003fe20003800000 */
.L_x_1633:
[----:B------:R-:W-:Y:S01]  /*4360*/  FADD.FTZ R2, RZ, R2 ;  /* 0x00000002ff027221 */ /* 0x000fe20000010000 */
[----:B------:R-:W-:-:S07]  /*4370*/  IMAD.MOV.U32 R3, RZ, RZ, R14 ;  /* 0x000000ffff037224 */ /* 0x000fce00078e000e */
[----:B------:R-:W-:Y:S05]  /*4380*/  WARPSYNC.COLLECTIVE R15, `(.L_x_1634) ;  /* 0x000000000f087348 */ /* 0x000fea0003c00000 */
[----:B------:R0:W1:Y:S02]  /*4390*/  SHFL.BFLY P6, R14, R13, R12, R11 ;  /* 0x0c00000c0d0e7389 */ /* 0x00006400000c000b */
[----:B01----:R-:W-:Y:S01]  /*43a0*/  ENDCOLLECTIVE ;  /* 0x000000000000791b */ /* 0x003fe20003800000 */
.L_x_1634:
[----:B------:R-:W-:Y:S01]  /*43b0*/  FADD.FTZ R3, RZ, R3 ;  /* 0x00000003ff037221 */ /* 0x000fe20000010000 */
[----:B------:R-:W-:-:S07]  /*43c0*/  MOV R0, R14 ;  /* 0x0000000e00007202 */ /* 0x000fce0000000f00 */
[----:B------:R-:W-:Y:S05]  /*43d0*/  WARPSYNC.COLLECTIVE R15, `(.L_x_1635) ;  /* 0x000000000f087348 */ /* 0x000fea0003c00000 */
[----:B------:R0:W1:Y:S02]  /*43e0*/  SHFL.BFLY P6, R14, R13, R12, R11 ;  /* 0x0c00000c0d0e7389 */ /* 0x00006400000c000b */
[----:B01----:R-:W-:Y:S01]  /*43f0*/  ENDCOLLECTIVE ;  /* 0x000000000000791b */ /* 0x003fe20003800000 */
.L_x_1635:
[----:B------:R-:W-:Y:S01]  /*4400*/  FADD.FTZ R0, RZ, R0 ;  /* 0x00000000ff007221 */ /* 0x000fe20000010000 */
[----:B------:R-:W-:-:S07]  /*4410*/  IMAD.MOV.U32 R5, RZ, RZ, R14 ;  /* 0x000000ffff057224 */ /* 0x000fce00078e000e */
[----:B------:R-:W-:Y:S05]  /*4420*/  WARPSYNC.COLLECTIVE R15, `(.L_x_1636) ;  /* 0x000000000f087348 */ /* 0x000fea0003c00000 */
[----:B------:R0:W1:Y:S02]  /*4430*/  SHFL.BFLY P6, R14, R13, R12, R11 ;  /* 0x0c00000c0d0e7389 */ /* 0x00006400000c000b */
[----:B01----:R-:W-:Y:S01]  /*4440*/  ENDCOLLECTIVE ;  /* 0x000000000000791b */ /* 0x003fe20003800000 */
.L_x_1636:
[----:B------:R-:W-:Y:S01]  /*4450*/  FADD.FTZ R25, RZ, R5 ;  /* 0x00000005ff197221 */ /* 0x000fe20000010000 */
[----:B------:R-:W-:-:S07]  /*4460*/  MOV R8, R14 ;  /* 0x0000000e00087202 */ /* 0x000fce0000000f00 */
[----:B------:R-:W-:Y:S05]  /*4470*/  WARPSYNC.COLLECTIVE R15, `(.L_x_1637) ;  /* 0x000000000f087348 */ /* 0x000fea0003c00000 */
[----:B------:R0:W1:Y:S02]  /*4480*/  SHFL.BFLY P6, R14, R13, R12, R11 ;  /* 0x0c00000c0d0e7389 */ /* 0x00006400000c000b */
[----:B01----:R-:W-:Y:S01]  /*4490*/  ENDCOLLECTIVE ;  /* 0x000000000000791b */ /* 0x003fe20003800000 */
.L_x_1637:
[----:B------:R-:W-:Y:S01]  /*44a0*/  FADD.FTZ R22, RZ, R8 ;  /* 0x00000008ff167221 */ /* 0x000fe20000010000 */
[----:B------:R-:W-:-:S07]  /*44b0*/  IMAD.MOV.U32 R9, RZ, RZ, R14 ;  /* 0x000000ffff097224 */ /* 0x000fce00078e000e */
[----:B------:R-:W-:Y:S05]  /*44c0*/  WARPSYNC.COLLECTIVE R15, `(.L_x_1638) ;  /* 0x000000000f087348 */ /* 0x000fea0003c00000 */
[----:B------:R0:W1:Y:S02]  /*44d0*/  SHFL.BFLY P6, R14, R13, R12, R11 ;  /* 0x0c00000c0d0e7389 */ /* 0x00006400000c000b */
[----:B01----:R-:W-:Y:S01]  /*44e0*/  ENDCOLLECTIVE ;  /* 0x000000000000791b */ /* 0x003fe20003800000 */
.L_x_1638:
[----:B------:R-:W-:Y:S01]  /*44f0*/  FADD.FTZ R23, RZ, R9 ;  /* 0x00000009ff177221 */ /* 0x000fe20000010000 */
[----:B------:R-:W-:-:S07]  /*4500*/  MOV R10, R14 ;  /* 0x0000000e000a7202 */ /* 0x000fce0000000f00 */
[----:B------:R-:W-:Y:S05]  /*4510*/  WARPSYNC.COLLECTIVE R15, `(.L_x_1639) ;  /* 0x000000000f087348 */ /* 0x000fea0003c00000 */
[----:B------:R0:W1:Y:S02]  /*4520*/  SHFL.BFLY P6, R14, R13, R12, R11 ;  /* 0x0c00000c0d0e7389 */ /* 0x00006400000c000b */
[----:B01----:R-:W-:Y:S01]  /*4530*/  ENDCOLLECTIVE ;  /* 0x000000000000791b */ /* 0x003fe20003800000 */
.L_x_1639:
[----:B------:R-:W-:Y:S01]  /*4540*/  FADD.FTZ R20, RZ, R10 ;  /* 0x0000000aff147221 */ /* 0x000fe20000010000 */
[----:B------:R-:W-:-:S07]  /*4550*/  IMAD.MOV.U32 R16, RZ, RZ, R14 ;  /* 0x000000ffff107224 */ /* 0x000fce00078e000e */
[----:B------:R-:W-:Y:S05]  /*4560*/  WARPSYNC.COLLECTIVE R15, `(.L_x_1640) ;  /* 0x000000000f087348 */ /* 0x000fea0003c00000 */
[----:B------:R0:W1:Y:S02]  /*4570*/  SHFL.BFLY P6, R14, R13, R12, R11 ;  /* 0x0c00000c0d0e7389 */ /* 0x00006400000c000b */
[----:B01----:R-:W-:Y:S01]  /*4580*/  ENDCOLLECTIVE ;  /* 0x000000000000791b */ /* 0x003fe20003800000 */
.L_x_1640:
[----:B------:R-:W-:Y:S01]  /*4590*/  FADD.FTZ R21, RZ, R16 ;  /* 0x00000010ff157221 */ /* 0x000fe20000010000 */
[----:B------:R-:W-:-:S07]  /*45a0*/  MOV R4, R14 ;  /* 0x0000000e00047202 */ /* 0x000fce0000000f00 */
[----:B------:R-:W-:Y:S05]  /*45b0*/  WARPSYNC.COLLECTIVE R15, `(.L_x_1641) ;  /* 0x000000000f087348 */ /* 0x000fea0003c00000 */
[----:B------:R0:W1:Y:S02]  /*45c0*/  SHFL.BFLY P6, R14, R13, R12, R11 ;  /* 0x0c00000c0d0e7389 */ /* 0x00006400000c000b */
[----:B01----:R-:W-:Y:S01]  /*45d0*/  ENDCOLLECTIVE ;  /* 0x000000000000791b */ /* 0x003fe20003800000 */
.L_x_1641:
[----:B------:R-:W-:Y:S01]  /*45e0*/  FADD.FTZ R4, RZ, R4 ;  /* 0x00000004ff047221 */ /* 0x000fe20000010000 */
[----:B------:R-:W-:Y:S06]  /*45f0*/  BRA `(.L_x_1642) ;  /* 0xffffffe800cc7947 */ /* 0x000fec000383ffff */
.L_x_1643:
        /* <DEDUP_REMOVED lines=16> */
.L_x_28054:


//--------------------- .text._ZN4vllm25paged_attention_v1_kernelI13__nv_bfloat16hLi128ELi16ELi128ELNS_18Fp8KVCacheDataTypeE2ELb1EEEvPT_PKS3_PKT0_S9_ifPKiSB_iPKfiiiSD_SD_iiiii --------------------------
	.section	.text._ZN4vllm25paged_attention_v1_kernelI13__nv_bfloat16hLi128ELi16ELi128ELNS_18Fp8KVCacheDataTypeE2ELb1EEEvPT_PKS3_PKT0_S9_ifPKiSB_iPKfiiiSD_SD_iiiii,"ax",@progbits
	.align	128
        .global         _ZN4vllm25paged_attention_v1_kernelI13__nv_bfloat16hLi128ELi16ELi128ELNS_18Fp8KVCacheDataTypeE2ELb1EEEvPT_PKS3_PKT0_S9_ifPKiSB_iPKfiiiSD_SD_iiiii
        .type           _ZN4vllm25paged_attention_v1_kernelI13__nv_bfloat16hLi128ELi16ELi128ELNS_18Fp8KVCacheDataTypeE2ELb1EEEvPT_PKS3_PKT0_S9_ifPKiSB_iPKfiiiSD_SD_iiiii,@function
        .size           _ZN4vllm25paged_attention_v1_kernelI13__nv_bfloat16hLi128ELi16ELi128ELNS_18Fp8KVCacheDataTypeE2ELb1EEEvPT_PKS3_PKT0_S9_ifPKiSB_iPKfiiiSD_SD_iiiii,(.L_x_28055 - _ZN4vllm25paged_attention_v1_kernelI13__nv_bfloat16hLi128ELi16ELi128ELNS_18Fp8KVCacheDataTypeE2ELb1EEEvPT_PKS3_PKT0_S9_ifPKiSB_iPKfiiiSD_SD_iiiii)
        .other          _ZN4vllm25paged_attention_v1_kernelI13__nv_bfloat16hLi128ELi16ELi128ELNS_18Fp8KVCacheDataTypeE2ELb1EEEvPT_PKS3_PKT0_S9_ifPKiSB_iPKfiiiSD_SD_iiiii,@"STO_CUDA_ENTRY STV_DEFAULT"
_ZN4vllm25paged_attention_v1_kernelI13__nv_bfloat16hLi128ELi16ELi128ELNS_18Fp8KVCacheDataTypeE2ELb1EEEvPT_PKS3_PKT0_S9_ifPKiSB_iPKfiiiSD_SD_iiiii:
.text._ZN4vllm25paged_attention_v1_kernelI13__nv_bfloat16hLi128ELi16ELi128ELNS_18Fp8KVCacheDataTypeE2ELb1EEEvPT_PKS3_PKT0_S9_ifPKiSB_iPKfiiiSD_SD_iiiii:
        /* <DEDUP_REMOVED lines=51> */
.L_x_1648:
        /* <DEDUP_REMOVED lines=13> */
.L_x_1647:
[----:B------:R-:W-:Y:S05]  /*0400*/  BSYNC B1 ;  /* 0x0000000000017941 */ /* 0x000fea0003800000 */
.L_x_1646:
        /* <DEDUP_REMOVED lines=11> */
[----:B-1----:R-:W-:Y:S02]  /*04c0*/  LEA R6, P0, R14, R2, 0x1 ;  /* 0x000000020e067211 */ /* 0x002fe400078008ff */
[----:B------:R-:W-:Y:S02]  /*04d0*/  IADD3 R22, R22, 0x400, R13 ;  /* 0x0000040016167810 */ /* 0x000fe40007ffe00d */
[----:B------:R-:W-:-:S09]  /*04e0*/  LEA.HI.X R23, R14, R3, R23, 0x1, P0 ;  /* 0x000000030e177211 */ /* 0x000fd200000f0c17 */
.L_x_1649:
        /* <DEDUP_REMOVED lines=13> */
[----:B------:R-:W-:Y:S01]  /*05c0*/  ISETP.GE.AND P0, PT, R16, -0xf0, PT ;  /* 0xffffff101000780c */ /* 0x000fe20003f06270 */
[----:B------:R-:W-:Y:S01]  /*05d0*/  IMAD.X R23, RZ, RZ, R23, P1 ;  /* 0x000000ffff177224 */ /* 0x000fe200008e0617 */
[----:B--2---:R-:W-:Y:S04]  /*05e0*/  STS.64 [R22+-0x400], R12 ;  /* 0xfffc000c16007388 */ /* 0x004fe80000000a00 */
[----:B---3--:R-:W-:Y:S04]  /*05f0*/  STS.64 [R22+-0x200], R14 ;  /* 0xfffe000e16007388 */ /* 0x008fe80000000a00 */
[----:B----4-:R-:W-:Y:S04]  /*0600*/  STS.64 [R22], R18 ;  /* 0x0000001216007388 */ /* 0x010fe80000000a00 */
[----:B------:R0:W-:Y:S02]  /*0610*/  STS.64 [R22+0x200], R20 ;  /* 0x0002001416007388 */ /* 0x0001e40000000a00 */
[----:B0-----:R-:W-:Y:S01]  /*0620*/  IADD3 R22, R22, 0x800, RZ ;  /* 0x0000080016167810 */ /* 0x001fe20007ffe0ff */
[----:B------:R-:W-:Y:S06]  /*0630*/  @!P0 BRA `(.L_x_1649) ;  /* 0xfffffffc00ac8947 */ /* 0x000fec000383ffff */
.L_x_1645:
[----:B------:R-:W-:Y:S05]  /*0640*/  BSYNC B0 ;  /* 0x0000000000007941 */ /* 0x000fea0003800000 */
.L_x_1644:
        /* <DEDUP_REMOVED lines=11> */
[----:B------:R-:W0:Y:S02]  /*0700*/  F2I.FTZ.U32.TRUNC.NTZ R13, R13 ;  /* 0x0000000d000d7305 */ /* 0x000e24000021f000 */
[----:B0-----:R-:W-:-:S05]  /*0710*/  IMAD R12, R13, R19, RZ ;  /* 0x000000130d0c7224 */ /* 0x001fca00078e02ff */
[----:B------:R-:W-:Y:S01]  /*0720*/  IADD3 R15, -R12, RZ, RZ ;  /* 0x000000ff0c0f7210 */ /* 0x000fe20007ffe1ff */
[----:B------:R-:W-:-:S04]  /*0730*/  IMAD.MOV.U32 R12, RZ, RZ, RZ ;  /* 0x000000ffff0c7224 */ /* 0x000fc800078e00ff */
[----:B------:R-:W-:Y:S02]  /*0740*/  IMAD.HI.U32 R12, R13, R15, R12 ;  /* 0x0000000f0d0c7227 */ /* 0x000fe400078e000c */
[----:B------:R-:W0:Y:S04]  /*0750*/  LDC R13, c[0x0][0x288] ;  /* 0x0000a200ff0d7b82 */ /* 0x000e280000000800 */
[----:B------:R-:W-:-:S04]  /*0760*/  IMAD.HI.U32 R16, R12, R14, RZ ;  /* 0x0000000e0c107227 */ /* 0x000fc800078e00ff */
[----:B------:R-:W-:-:S04]  /*0770*/  IMAD.MOV R6, RZ, RZ, -R16 ;  /* 0x000000ffff067224 */ /* 0x000fc800078e0a10 */
[----:B------:R-:W-:-:S05]  /*0780*/  IMAD R6, R19, R6, R14 ;  /* 0x0000000613067224 */ /* 0x000fca00078e020e */
[----:B------:R-:W-:-:S13]  /*0790*/  ISETP.GT.U32.AND P1, PT, R19, R6, PT ;  /* 0x000000061300720c */ /* 0x000fda0003f24070 */
[-C--:B------:R-:W-:Y:S01]  /*07a0*/  @!P1 IADD3 R6, R6, -R19.reuse, RZ ;  /* 0x8000001306069210 */ /* 0x080fe20007ffe0ff */
[----:B------:R-:W-:Y:S01]  /*07b0*/  @!P1 VIADD R16, R16, 0x1 ;  /* 0x0000000110109836 */ /* 0x000fe20000000000 */
[----:B------:R-:W-:Y:S02]  /*07c0*/  ISETP.NE.AND P1, PT, R2, RZ, PT ;  /* 0x000000ff0200720c */ /* 0x000fe40003f25270 */
[----:B------:R-:W-:Y:S02]  /*07d0*/  ISETP.GE.U32.AND P0, PT, R6, R19, PT ;  /* 0x000000130600720c */ /* 0x000fe40003f06070 */
[----:B------:R-:W-:-:S04]  /*07e0*/  SHF.R.S32.HI R6, RZ, 0x1f, R3 ;  /* 0x0000001fff067819 */ /* 0x000fc80000011403 */
[----:B------:R-:W-:-:S04]  /*07f0*/  LEA.HI R6, R6, R3, RZ, 0x4 ;  /* 0x0000000306067211 */ /* 0x000fc800078f20ff */
[----:B------:R-:W-:Y:S01]  /*0800*/  SHF.R.S32.HI R18, RZ, 0x4, R6 ;  /* 0x00000004ff127819 */ /* 0x000fe20000011406 */
[----:B------:R-:W-:Y:S02]  /*0810*/  IMAD.MOV.U32 R6, RZ, RZ, R19 ;  /* 0x000000ffff067224 */ /* 0x000fe400078e0013 */
        /* <DEDUP_REMOVED lines=17> */
[----:B------:R-:W-:Y:S02]  /*0930*/  MOV R21, R22 ;  /* 0x0000001600157202 */ /* 0x000fe40000000f00 */
[----:B------:R-:W-:Y:S02]  /*0940*/  LOP3.LUT R2, R8, R15, RZ, 0x3c, !PT ;  /* 0x0000000f08027212 */ /* 0x000fe400078e3cff */
[----:B------:R-:W-:Y:S01]  /*0950*/  IABS R22, R9 ;  /* 0x0000000900167213 */ /* 0x000fe20000000000 */
[----:B------:R-:W-:Y:S01]  /*0960*/  IMAD.HI.U32 R3, R3, R21, RZ ;  /* 0x0000001503037227 */ /* 0x000fe200078e00ff */
[----:B------:R-:W-:-:S03]  /*0970*/  ISETP.GE.AND P2, PT, R2, RZ, PT ;  /* 0x000000ff0200720c */ /* 0x000fc60003f46270 */
[----:B------:R-:W-:-:S04]  /*0980*/  IMAD.MOV R20, RZ, RZ, -R3 ;  /* 0x000000ffff147224 */ /* 0x000fc800078e0a03 */
[----:B------:R-:W-:-:S05]  /*0990*/  IMAD R21, R14, R20, R21 ;  /* 0x000000140e157224 */ /* 0x000fca00078e0215 */
[----:B------:R-:W-:-:S13]  /*09a0*/  ISETP.GT.U32.AND P1, PT, R14, R21, PT ;  /* 0x000000150e00720c */ /* 0x000fda0003f24070 */
[----:B------:R-:W-:Y:S01]  /*09b0*/  @!P1 IMAD.IADD R21, R21, 0x1, -R14 ;  /* 0x0000000115159824 */ /* 0x000fe200078e0a0e */
[----:B------:R-:W-:Y:S02]  /*09c0*/  @!P1 IADD3 R3, R3, 0x1, RZ ;  /* 0x0000000103039810 */ /* 0x000fe40007ffe0ff */
[----:B------:R-:W-:Y:S02]  /*09d0*/  ISETP.NE.AND P1, PT, R15, RZ, PT ;  /* 0x000000ff0f00720c */ /* 0x000fe40003f25270 */
[----:B------:R-:W-:-:S13]  /*09e0*/  ISETP.GE.U32.AND P0, PT, R21, R14, PT ;  /* 0x0000000e1500720c */ /* 0x000fda0003f06070 */
[----:B------:R-:W-:-:S04]  /*09f0*/  @P0 VIADD R3, R3, 0x1 ;  /* 0x0000000103030836 */ /* 0x000fc80000000000 */
        /* <DEDUP_REMOVED lines=19> */
[----:B------:R-:W-:Y:S01]  /*0b30*/  @!P1 IMAD.IADD R21, R21, 0x1, -R20 ;  /* 0x0000000115159824 */ /* 0x000fe200078e0a14 */
[----:B------:R-:W-:Y:S02]  /*0b40*/  @!P1 IADD3 R3, R3, 0x1, RZ ;  /* 0x0000000103039810 */ /* 0x000fe40007ffe0ff */
[----:B------:R-:W-:Y:S02]  /*0b50*/  ISETP.NE.AND P1, PT, R14, RZ, PT ;  /* 0x000000ff0e00720c */ /* 0x000fe40003f25270 */
[----:B------:R-:W-:Y:S02]  /*0b60*/  ISETP.GE.U32.AND P0, PT, R21, R20, PT ;  /* 0x000000141500720c */ /* 0x000fe40003f06070 */
[----:B------:R-:W-:-:S11]  /*0b70*/  IADD3 R20, -R13, RZ, RZ ;  /* 0x000000ff0d147210 */ /* 0x000fd60007ffe1ff */
[----:B------:R-:W-:-:S04]  /*0b80*/  @P0 VIADD R3, R3, 0x1 ;  /* 0x0000000103030836 */ /* 0x000fc80000000000 */
[----:B------:R-:W-:Y:S01]  /*0b90*/  @!P2 IMAD.MOV R3, RZ, RZ, -R3 ;  /* 0x000000ffff03a224 */ /* 0x000fe200078e0a03 */
[----:B------:R-:W-:-:S05]  /*0ba0*/  @!P1 LOP3.LUT R3, RZ, R14, RZ, 0x33, !PT ;  /* 0x0000000eff039212 */ /* 0x000fca00078e33ff */
[----:B------:R-:W-:-:S04]  /*0bb0*/  IMAD R3, R15, UR4, R3 ;  /* 0x000000040f037c24 */ /* 0x000fc8000f8e0203 */
[----:B------:R-:W-:Y:S01]  /*0bc0*/  IMAD R20, R3, R20, RZ ;  /* 0x0000001403147224 */ /* 0x000fe200078e02ff */
[----:B------:R-:W-:Y:S06]  /*0bd0*/  BRA `(.L_x_1651) ;  /* 0x00000000000c7947 */ /* 0x000fec0003800000 */
.L_x_1650:
[----:B------:R-:W-:Y:S02]  /*0be0*/  ULDC UR4, c[0x0][0x278] ;  /* 0x00009e0000047ab9 */ /* 0x000fe40000000800 */
[----:B------:R-:W-:-:S04]  /*0bf0*/  IMAD R2, R8, UR4, R9 ;  /* 0x0000000408027c24 */ /* 0x000fc8000f8e0209 */
[----:B------:R-:W-:-:S07]  /*0c00*/  IMAD R20, R2, R13, RZ ;  /* 0x0000000d02147224 */ /* 0x000fce00078e02ff */
.L_x_1651:
[----:B------:R-:W-:Y:S01]  /*0c10*/  ISETP.GE.AND P1, PT, R11, R18, PT ;  /* 0x000000120b00720c */ /* 0x000fe20003f26270 */
[----:B------:R-:W-:Y:S01]  /*0c20*/  BSSY B7, `(.L_x_1652) ;  /* 0x0000040000077945 */ /* 0x000fe20003800000 */
[----:B------:R-:W-:-:S11]  /*0c30*/  VIADD R20, R20, 0x1 ;  /* 0x0000000114147836 */ /* 0x000fd60000000000 */
[----:B------:R-:W-:Y:S05]  /*0c40*/  @P1 BRA `(.L_x_1653) ;  /* 0x0000000000f41947 */ /* 0x000fea0003800000 */
[----:B------:R-:W0:Y:S01]  /*0c50*/  LDC R22, c[0x0][0x280] ;  /* 0x0000a000ff167b82 */ /* 0x000e220000000800 */
[----:B------:R-:W-:Y:S01]  /*0c60*/  SHF.R.S32.HI R15, RZ, 0x1f, R0 ;  /* 0x0000001fff0f7819 */ /* 0x000fe20000011400 */
[----:B------:R-:W-:-:S03]  /*0c70*/  ULDC UR4, c[0x0][0x27c] ;  /* 0x00009f0000047ab9 */ /* 0x000fc60000000800 */
[----:B------:R-:W-:-:S03]  /*0c80*/  LEA.HI R15, R15, R0, RZ, 0x4 ;  /* 0x000000000f0f7211 */ /* 0x000fc600078f20ff */
[----:B------:R-:W1:Y:S01]  /*0c90*/  LDC R14, c[0x0][0x284] ;  /* 0x0000a100ff0e7b82 */ /* 0x000e620000000800 */
[----:B------:R-:W-:-:S05]  /*0ca0*/  LOP3.LUT R15, R15, 0xfffffff0, RZ, 0xc0, !PT ;  /* 0xfffffff00f0f7812 */ /* 0x000fca00078ec0ff */
[----:B------:R-:W-:Y:S01]  /*0cb0*/  IMAD.IADD R0, R0, 0x1, -R15 ;  /* 0x0000000100007824 */ /* 0x000fe200078e0a0f */
        /* <DEDUP_REMOVED lines=8> */
[----:B0-----:R-:W-:Y:S01]  /*0d40*/  IMAD.MOV.U32 R2, RZ, RZ, RZ ;  /* 0x000000ffff027224 */ /* 0x001fe200078e00ff */
[----:B-1----:R-:W-:-:S05]  /*0d50*/  IADD3 R24, RZ, -R3, RZ ;  /* 0x80000003ff187210 */ /* 0x002fca0007ffe0ff */
[----:B------:R-:W-:-:S04]  /*0d60*/  IMAD R15, R24, R13, RZ ;  /* 0x0000000d180f7224 */ /* 0x000fc800078e02ff */
[----:B------:R-:W-:Y:S01]  /*0d70*/  IMAD.HI.U32 R2, R3, R15, R2 ;  /* 0x0000000f03027227 */ /* 0x000fe200078e0002 */
[----:B------:R-:W-:-:S07]  /*0d80*/  IADD3 R3, R16, -UR4, RZ ;  /* 0x8000000410037c10 */ /* 0x000fce000fffe0ff */
.L_x_1655:
[----:B------:R-:W-:-:S05]  /*0d90*/  IMAD.SHL.U32 R15, R11, 0x10, RZ ;  /* 0x000000100b0f7824 */ /* 0x000fca00078e00ff */
        /* <DEDUP_REMOVED lines=40> */
.L_x_1653:
[----:B------:R-:W-:Y:S05]  /*1020*/  BSYNC B7 ;  /* 0x0000000000077941 */ /* 0x000fea0003800000 */
.L_x_1652:
        /* <DEDUP_REMOVED lines=14> */
.L_x_1691:
        /* <DEDUP_REMOVED lines=11> */
[----:B------:R-:W-:-:S04]  /*11c0*/  VIADD R12, R5, 0xf ;  /* 0x0000000f050c7836 */ /* 0x000fc80000000000 */
[----:B------:R-:W-:Y:S01]  /*11d0*/  BSSY B0, `(.L_x_1657) ;  /* 0x00000f4000007945 */ /* 0x000fe20003800000 */
[----:B------:R-:W-:-:S04]  /*11e0*/  SHF.R.S32.HI R13, RZ, 0x1f, R12 ;  /* 0x0000001fff0d7819 */ /* 0x000fc8000001140c */
[----:B------:R-:W-:-:S03]  /*11f0*/  LEA.HI R12, R13, R12, RZ, 0x4 ;  /* 0x0000000c0d0c7211 */ /* 0x000fc600078f20ff */
        /* <DEDUP_REMOVED lines=8> */
[----:B------:R-:W1:Y:S04]  /*1280*/  @!P0 LDS R2, [R3] ;  /* 0x0000000003028984 */ /* 0x000e680000000800 */
[----:B-1----:R-:W0:Y:S02]  /*1290*/  SHFL.BFLY PT, R11, R2, 0x2, 0x1f ;  /* 0x0c401f00020b7f89 */ /* 0x002e2400000e0000 */
[----:B0-----:R-:W-:-:S05]  /*12a0*/  FMNMX.FTZ R4, R11, R2, !PT ;  /* 0x000000020b047209 */ /* 0x001fca0007810000 */
[----:B------:R-:W0:Y:S02]  /*12b0*/  SHFL.BFLY PT, R11, R4, 0x1, 0x1f ;  /* 0x0c201f00040b7f89 */ /* 0x000e2400000e0000 */
[----:B0-----:R-:W-:Y:S01]  /*12c0*/  FMNMX.FTZ R0, R4, R11, !PT ;  /* 0x0000000b04007209 */ /* 0x001fe20007810000 */
[----:B------:R-:W-:-:S05]  /*12d0*/  HFMA2.MMA R11, -RZ, RZ, 0, 0 ;  /* 0x00000000ff0b7435 */ /* 0x000fca00000001ff */
        /* <DEDUP_REMOVED lines=18> */
.L_x_1661:
        /* <DEDUP_REMOVED lines=11> */
.L_x_1660:
[----:B------:R-:W-:Y:S05]  /*14b0*/  BSYNC B1 ;  /* 0x0000000000017941 */ /* 0x000fea0003800000 */
.L_x_1659:
        /* <DEDUP_REMOVED lines=14> */
.L_x_1664:
        /* <DEDUP_REMOVED lines=22> */
[----:B------:R-:W2:Y:S01]  /*1700*/  LDS R23, [R3+0x1000] ;  /* 0x0010000003177984 */ /* 0x000ea20000000800 */
[----:B-----5:R-:W-:Y:S01]  /*1710*/  FADD.FTZ R13, -R0, R13 ;  /* 0x0000000d000d7221 */ /* 0x020fe20000010100 */
[----:B------:R-:W-:-:S03]  /*1720*/  FMUL.FTZ R21, R21, 1.4426950216293334961 ;  /* 0x3fb8aa3b15157820 */ /* 0x000fc60000410000 */
[----:B------:R-:W-:Y:S02]  /*1730*/  FMUL.FTZ R28, R13, 1.4426950216293334961 ;  /* 0x3fb8aa3b0d1c7820 */ /* 0x000fe40000410000 */
[----:B------:R-:W5:Y:S01]  /*1740*/  MUFU.EX2 R12, R12 ;  /* 0x0000000c000c7308 */ /* 0x000f620000000800 */
[----:B-1----:R-:W-:Y:S01]  /*1750*/  FADD.FTZ R11, R24, R11 ;  /* 0x0000000b180b7221 */ /* 0x002fe20000010000 */
[----:B---3--:R-:W1:Y:S04]  /*1760*/  LDS R25, [R3+0xc00] ;  /* 0x000c000003197984 */ /* 0x008e680000000800 */
[----:B------:R-:W3:Y:S02]  /*1770*/  LDS R13, [R3+0x1200] ;  /* 0x00120000030d7984 */ /* 0x000ee40000000800 */
[----:B------:R-:W2:Y:S01]  /*1780*/  MUFU.EX2 R14, R14 ;  /* 0x0000000e000e7308 */ /* 0x000ea20000000800 */
[----:B----4-:R-:W-:Y:S01]  /*1790*/  FADD.FTZ R11, R11, R26 ;  /* 0x0000001a0b0b7221 */ /* 0x010fe20000010000 */
[----:B------:R-:W-:Y:S04]  /*17a0*/  STS [R3+-0x400], R24 ;  /* 0xfffc001803007388 */ /* 0x000fe80000000800 */
[----:B------:R4:W-:Y:S02]  /*17b0*/  STS [R3+-0x200], R26 ;  /* 0xfffe001a03007388 */ /* 0x0009e40000000800 */
[----:B------:R2:W4:Y:S01]  /*17c0*/  MUFU.EX2 R22, R21 ;  /* 0x0000001500167308 */ /* 0x0005220000000800 */
[----:B-----5:R-:W-:Y:S01]  /*17d0*/  FADD.FTZ R11, R11, R12 ;  /* 0x0000000c0b0b7221 */ /* 0x020fe20000010000 */
[----:B------:R5:W-:Y:S01]  /*17e0*/  STS [R3], R12 ;  /* 0x0000000c03007388 */ /* 0x000be20000000800 */
[----:B0-----:R-:W-:-:S05]  /*17f0*/  FADD.FTZ R15, -R0, R15 ;  /* 0x0000000f000f7221 */ /* 0x001fca0000010100 */
[----:B------:R-:W5:Y:S01]  /*1800*/  MUFU.EX2 R28, R28 ;  /* 0x0000001c001c7308 */ /* 0x000f620000000800 */
[----:B--2---:R-:W-:Y:S01]  /*1810*/  FADD.FTZ R21, R11, R14 ;  /* 0x0000000e0b157221 */ /* 0x004fe20000010000 */
[C---:B----4-:R-:W-:Y:S01]  /*1820*/  FADD.FTZ R26, -R0.reuse, R29 ;  /* 0x0000001d001a7221 */ /* 0x050fe20000010100 */
[----:B------:R-:W0:Y:S01]  /*1830*/  LDS R11, [R3+0x1400] ;  /* 0x00140000030b7984 */ /* 0x000e220000000800 */
[----:B------:R-:W-:-:S03]  /*1840*/  FADD.FTZ R27, -R0, R27 ;  /* 0x0000001b001b7221 */ /* 0x000fc60000010100 */
[----:B------:R-:W2:Y:S01]  /*1850*/  LDS R29, [R3+0x1a00] ;  /* 0x001a0000031d7984 */ /* 0x000ea20000000800 */
[----:B------:R-:W-:Y:S01]  /*1860*/  FADD.FTZ R24, R21, R22 ;  /* 0x0000001615187221 */ /* 0x000fe20000010000 */
[----:B------:R-:W-:Y:S02]  /*1870*/  FADD.FTZ R23, -R0, R23 ;  /* 0x0000001700177221 */ /* 0x000fe40000010100 */
[----:B------:R-:W4:Y:S02]  /*1880*/  LDS R21, [R3+0x1600] ;  /* 0x0016000003157984 */ /* 0x000f240000000800 */
[----:B------:R-:W-:Y:S02]  /*1890*/  FMUL.FTZ R23, R23, 1.4426950216293334961 ;  /* 0x3fb8aa3b17177820 */ /* 0x000fe40000410000 */
[----:B------:R3:W-:Y:S01]  /*18a0*/  STS [R3+0x400], R22 ;  /* 0x0004001603007388 */ /* 0x0007e20000000800 */
[----:B-----5:R-:W-:Y:S01]  /*18b0*/  FADD.FTZ R12, R24, R28 ;  /* 0x0000001c180c7221 */ /* 0x020fe20000010000 */
[----:B------:R-:W-:-:S02]  /*18c0*/  FMUL.FTZ R24, R15, 1.4426950216293334961 ;  /* 0x3fb8aa3b0f187820 */ /* 0x000fc40000410000 */
[----:B------:R5:W-:Y:S01]  /*18d0*/  STS [R3+0x200], R14 ;  /* 0x0002000e03007388 */ /* 0x000be20000000800 */
[C---:B-1----:R-:W-:Y:S01]  /*18e0*/  FADD.FTZ R25, -R0.reuse, R25 ;  /* 0x0000001900197221 */ /* 0x042fe20000010100 */
[----:B---3--:R-:W-:Y:S02]  /*18f0*/  FADD.FTZ R13, -R0, R13 ;  /* 0x0000000d000d7221 */ /* 0x008fe40000010100 */
[----:B------:R-:W1:Y:S01]  /*1900*/  LDS R15, [R3+0x1800] ;  /* 0x00180000030f7984 */ /* 0x000e620000000800 */
[----:B------:R-:W-:Y:S01]  /*1910*/  FMUL.FTZ R25, R25, 1.4426950216293334961 ;  /* 0x3fb8aa3b19197820 */ /* 0x000fe20000410000 */
[----:B------:R-:W-:Y:S01]  /*1920*/  FMUL.FTZ R22, R26, 1.4426950216293334961 ;  /* 0x3fb8aa3b1a167820 */ /* 0x000fe20000410000 */
[----:B------:R-:W-:Y:S01]  /*1930*/  FMUL.FTZ R26, R27, 1.4426950216293334961 ;  /* 0x3fb8aa3b1b1a7820 */ /* 0x000fe20000410000 */
[----:B------:R-:W-:Y:S01]  /*1940*/  FMUL.FTZ R27, R13, 1.4426950216293334961 ;  /* 0x3fb8aa3b0d1b7820 */ /* 0x000fe20000410000 */
[----:B------:R3:W-:Y:S01]  /*1950*/  STS [R3+0x600], R28 ;  /* 0x0006001c03007388 */ /* 0x0007e20000000800 */
[----:B-----5:R-:W5:Y:S08]  /*1960*/  MUFU.EX2 R14, R24 ;  /* 0x00000018000e7308 */ /* 0x020f700000000800 */
[----:B------:R-:W3:Y:S01]  /*1970*/  MUFU.EX2 R22, R22 ;  /* 0x0000001600167308 */ /* 0x000ee20000000800 */
[----:B0-----:R-:W-:-:S07]  /*1980*/  FADD.FTZ R13, -R0, R11 ;  /* 0x0000000b000d7221 */ /* 0x001fce0000010100 */
[----:B------:R0:W1:Y:S01]  /*1990*/  MUFU.EX2 R24, R25 ;  /* 0x0000001900187308 */ /* 0x0000620000000800 */
[----:B-----5:R5:W-:Y:S01]  /*19a0*/  STS [R3+0x800], R14 ;  /* 0x0008000e03007388 */ /* 0x020be20000000800 */
[----:B------:R-:W-:Y:S01]  /*19b0*/  FMUL.FTZ R13, R13, 1.4426950216293334961 ;  /* 0x3fb8aa3b0d0d7820 */ /* 0x000fe20000410000 */
[C---:B--2---:R-:W-:Y:S01]  /*19c0*/  FADD.FTZ R29, -R0.reuse, R29 ;  /* 0x0000001d001d7221 */ /* 0x044fe20000010100 */
[----:B----4-:R-:W-:-:S03]  /*19d0*/  FADD.FTZ R21, -R0, R21 ;  /* 0x0000001500157221 */ /* 0x010fc60000010100 */
[----:B------:R-:W-:Y:S01]  /*19e0*/  FMUL.FTZ R29, R29, 1.4426950216293334961 ;  /* 0x3fb8aa3b1d1d7820 */ /* 0x000fe20000410000 */
[----:B------:R-:W2:Y:S01]  /*19f0*/  MUFU.EX2 R26, R26 ;  /* 0x0000001a001a7308 */ /* 0x000ea20000000800 */
[----:B---3--:R-:W-:Y:S01]  /*1a00*/  STS [R3+0xa00], R22 ;  /* 0x000a001603007388 */ /* 0x008fe20000000800 */
[----:B0-----:R-:W-:-:S06]  /*1a10*/  FMUL.FTZ R25, R21, 1.4426950216293334961 ;  /* 0x3fb8aa3b15197820 */ /* 0x001fcc0000410000 */
[----:B------:R0:W3:Y:S01]  /*1a20*/  MUFU.EX2 R28, R23 ;  /* 0x00000017001c7308 */ /* 0x0000e20000000800 */
[----:B-1----:R-:W-:Y:S01]  /*1a30*/  STS [R3+0xc00], R24 ;  /* 0x000c001803007388 */ /* 0x002fe20000000800 */
[----:B------:R-:W-:-:S04]  /*1a40*/  FADD.FTZ R21, -R0, R15 ;  /* 0x0000000f00157221 */ /* 0x000fc80000010100 */
[----:B------:R-:W-:Y:S02]  /*1a50*/  FMUL.FTZ R21, R21, 1.4426950216293334961 ;  /* 0x3fb8aa3b15157820 */ /* 0x000fe40000410000 */
[----:B------:R-:W1:Y:S01]  /*1a60*/  MUFU.EX2 R11, R27 ;  /* 0x0000001b000b7308 */ /* 0x000e620000000800 */
[----:B0-----:R-:W-:Y:S01]  /*1a70*/  FADD.FTZ R23, R12, R14 ;  /* 0x0000000e0c177221 */ /* 0x001fe20000010000 */
[----:B--2---:R-:W-:Y:S03]  /*1a80*/  STS [R3+0xe00], R26 ;  /* 0x000e001a03007388 */ /* 0x004fe60000000800 */
[----:B------:R-:W-:-:S03]  /*1a90*/  FADD.FTZ R23, R23, R22 ;  /* 0x0000001617177221 */ /* 0x000fc60000010000 */
[----:B------:R-:W0:Y:S01]  /*1aa0*/  MUFU.EX2 R13, R13 ;  /* 0x0000000d000d7308 */ /* 0x000e220000000800 */
[----:B------:R-:W-:Y:S01]  /*1ab0*/  FADD.FTZ R23, R23, R24 ;  /* 0x0000001817177221 */ /* 0x000fe20000010000 */
[----:B---3--:R-:W-:Y:S03]  /*1ac0*/  STS [R3+0x1000], R28 ;  /* 0x0010001c03007388 */ /* 0x008fe60000000800 */
[----:B------:R-:W-:-:S03]  /*1ad0*/  FADD.FTZ R23, R23, R26 ;  /* 0x0000001a17177221 */ /* 0x000fc60000010000 */
[----:B------:R-:W2:Y:S01]  /*1ae0*/  MUFU.EX2 R15, R25 ;  /* 0x00000019000f7308 */ /* 0x000ea20000000800 */
[----:B------:R-:W-:Y:S01]  /*1af0*/  FADD.FTZ R23, R23, R28 ;  /* 0x0000001c17177221 */ /* 0x000fe20000010000 */
[----:B-1----:R1:W-:Y:S03]  /*1b00*/  STS [R3+0x1200], R11 ;  /* 0x0012000b03007388 */ /* 0x0023e60000000800 */
[----:B-----5:R-:W-:-:S03]  /*1b10*/  FADD.FTZ R14, R23, R11 ;  /* 0x0000000b170e7221 */ /* 0x020fc60000010000 */
[----:B------:R-:W3:Y:S01]  /*1b20*/  MUFU.EX2 R21, R21 ;  /* 0x0000001500157308 */ /* 0x000ee20000000800 */
[----:B0-----:R-:W-:Y:S01]  /*1b30*/  FADD.FTZ R14, R14, R13 ;  /* 0x0000000d0e0e7221 */ /* 0x001fe20000010000 */
[----:B------:R-:W-:Y:S06]  /*1b40*/  STS [R3+0x1400], R13 ;  /* 0x0014000d03007388 */ /* 0x000fec0000000800 */
[----:B------:R-:W0:Y:S01]  /*1b50*/  MUFU.EX2 R12, R29 ;  /* 0x0000001d000c7308 */ /* 0x000e220000000800 */
[----:B--2---:R-:W-:Y:S01]  /*1b60*/  FADD.FTZ R14, R14, R15 ;  /* 0x0000000f0e0e7221 */ /* 0x004fe20000010000 */
[----:B------:R-:W-:Y:S03]  /*1b70*/  STS [R3+0x1600], R15 ;  /* 0x0016000f03007388 */ /* 0x000fe60000000800 */
[----:B---3--:R-:W-:Y:S01]  /*1b80*/  FADD.FTZ R23, R14, R21 ;  /* 0x000000150e177221 */ /* 0x008fe20000010000 */
[----:B------:R-:W-:Y:S04]  /*1b90*/  STS [R3+0x1800], R21 ;  /* 0x0018001503007388 */ /* 0x000fe80000000800 */
[----:B0-----:R0:W-:Y:S01]  /*1ba0*/  STS [R3+0x1a00], R12 ;  /* 0x001a000c03007388 */ /* 0x0011e20000000800 */
[----:B-1----:R-:W-:Y:S01]  /*1bb0*/  FADD.FTZ R11, R23, R12 ;  /* 0x0000000c170b7221 */ /* 0x002fe20000010000 */
[----:B0-----:R-:W-:Y:S01]  /*1bc0*/  IADD3 R3, R3, 0x2000, RZ ;  /* 0x0000200003037810 */ /* 0x001fe20007ffe0ff */
[----:B------:R-:W-:Y:S06]  /*1bd0*/  @!P3 BRA `(.L_x_1664) ;  /* 0xfffffff80070b947 */ /* 0x000fec000383ffff */
.L_x_1663:
[----:B------:R-:W-:Y:S05]  /*1be0*/  BSYNC B1 ;  /* 0x0000000000017941 */ /* 0x000fea0003800000 */
.L_x_1662:
        /* <DEDUP_REMOVED lines=33> */
[----:B------:R0:W-:Y:S02]  /*1e00*/  STS [R3+-0x400], R2 ;  /* 0xfffc000203007388 */ /* 0x0001e40000000800 */
[----:B------:R-:W-:Y:S02]  /*1e10*/  FMUL.FTZ R25, R25, 1.4426950216293334961 ;  /* 0x3fb8aa3b19197820 */ /* 0x000fe40000410000 */
[----:B------:R-:W3:Y:S01]  /*1e20*/  MUFU.EX2 R22, R22 ;  /* 0x0000001600167308 */ /* 0x000ee20000000800 */
[----:B-1----:R-:W-:Y:S01]  /*1e30*/  FADD.FTZ R11, R11, R12 ;  /* 0x0000000c0b0b7221 */ /* 0x002fe20000010000 */
[----:B------:R-:W-:Y:S06]  /*1e40*/  STS [R3+-0x200], R12 ;  /* 0xfffe000c03007388 */ /* 0x000fec0000000800 */
        /* <DEDUP_REMOVED lines=17> */
.L_x_1666:
[----:B------:R-:W-:Y:S05]  /*1f60*/  BSYNC B1 ;  /* 0x0000000000017941 */ /* 0x000fea0003800000 */
.L_x_1665:
        /* <DEDUP_REMOVED lines=26> */
.L_x_1658:
[----:B------:R-:W-:Y:S05]  /*2110*/  BSYNC B0 ;  /* 0x0000000000007941 */ /* 0x000fea0003800000 */
.L_x_1657:
[----:B0--3--:R-:W0:Y:S01]  /*2120*/  SHFL.BFLY PT, R0, R11, 0x10, 0x1f ;  /* 0x0e001f000b007f89 */ /* 0x009e2200000e0000 */
[----:B------:R-:W-:Y:S01]  /*2130*/  LOP3.LUT P0, R12, R10, 0x1f, RZ, 0xc0, !PT ;  /* 0x0000001f0a0c7812 */ /* 0x000fe2000780c0ff */
[----:B------:R-:W-:Y:S03]  /*2140*/  BSSY B0, `(.L_x_1667) ;  /* 0x00000aa000007945 */ /* 0x000fe60003800000 */
[----:B------:R-:W-:-:S09]  /*2150*/  ISETP.GT.U32.AND P3, PT, R12, 0x3, PT ;  /* 0x000000030c00780c */ /* 0x000fd20003f64070 */
[----:B------:R-:W1:Y:S04]  /*2160*/  @!P0 S2R R14, SR_CgaCtaId ;  /* 0x00000000000e8919 */ /* 0x000e680000008800 */
[----:B------:R-:W2:Y:S01]  /*2170*/  @!P3 S2R R22, SR_CgaCtaId ;  /* 0x000000000016b919 */ /* 0x000ea20000008800 */
[----:B------:R-:W-:Y:S01]  /*2180*/  @!P3 MOV R15, 0x400 ;  /* 0x00000400000fb802 */ /* 0x000fe20000000f00 */
[----:B0-----:R-:W-:-:S04]  /*2190*/  FADD.FTZ R0, R0, R11 ;  /* 0x0000000b00007221 */ /* 0x001fc80000010000 */
[----:B------:R-:W-:Y:S01]  /*21a0*/  @!P3 VIADD R15, R15, 0x100 ;  /* 0x000001000f0fb836 */ /* 0x000fe20000000000 */
[----:B------:R-:W0:Y:S04]  /*21b0*/  SHFL.BFLY PT, R3, R0, 0x8, 0x1f ;  /* 0x0d001f0000037f89 */ /* 0x000e2800000e0000 */
[----:B--2---:R-:W-:Y:S01]  /*21c0*/  @!P3 LEA R15, R22, R15, 0x18 ;  /* 0x0000000f160fb211 */ /* 0x004fe200078ec0ff */
[----:B0-----:R-:W-:Y:S01]  /*21d0*/  FADD.FTZ R3, R0, R3 ;  /* 0x0000000300037221 */ /* 0x001fe20000010000 */
[----:B------:R-:W-:-:S03]  /*21e0*/  @!P0 MOV R0, 0x400 ;  /* 0x0000040000008802 */ /* 0x000fc60000000f00 */
[----:B------:R-:W-:Y:S01]  /*21f0*/  @!P3 IMAD R12, R12, 0x4, R15 ;  /* 0x000000040c0cb824 */ /* 0x000fe200078e020f */
[----:B------:R-:W0:Y:S01]  /*2200*/  SHFL.BFLY PT, R2, R3, 0x4, 0x1f ;  /* 0x0c801f0003027f89 */ /* 0x000e2200000e0000 */
[----:B------:R-:W-:Y:S02]  /*2210*/  @!P0 IADD3 R11, R0, 0x100, RZ ;  /* 0x00000100000b8810 */ /* 0x000fe40007ffe0ff */
[----:B------:R-:W-:-:S04]  /*2220*/  @!P0 SHF.R.U32.HI R0, RZ, 0x3, R10 ;  /* 0x00000003ff008819 */ /* 0x000fc8000001160a */
[----:B------:R-:W-:Y:S01]  /*2230*/  @!P0 LOP3.LUT R0, R0, 0x1ffffffc, RZ, 0xc0, !PT ;  /* 0x1ffffffc00008812 */ /* 0x000fe200078ec0ff */
[----:B0-----:R-:W-:Y:S01]  /*2240*/  FADD.FTZ R2, R3, R2 ;  /* 0x0000000203027221 */ /* 0x001fe20000010000 */
[----:B-1----:R-:W-:-:S04]  /*2250*/  @!P0 LEA R3, R14, R11, 0x18 ;  /* 0x0000000b0e038211 */ /* 0x002fc800078ec0ff */
        /* <DEDUP_REMOVED lines=30> */
.L_x_1671:
        /* <DEDUP_REMOVED lines=8> */
.L_x_1670:
[----:B------:R-:W-:Y:S05]  /*24c0*/  BSYNC B1 ;  /* 0x0000000000017941 */ /* 0x000fea0003800000 */
.L_x_1669:
[----:B------:R-:W-:Y:S05]  /*24d0*/  @!P2 BRA `(.L_x_1668) ;  /* 0x0000000400c0a947 */ /* 0x000fea0003800000 */
[----:B------:R-:W0:Y:S01]  /*24e0*/  S2UR UR5, SR_CgaCtaId ;  /* 0x00000000000579c3 */ /* 0x000e220000008800 */
[----:B------:R-:W-:Y:S01]  /*24f0*/  IADD3 R3, -R2, R5, RZ ;  /* 0x0000000502037210 */ /* 0x000fe20007ffe1ff */
        /* <DEDUP_REMOVED lines=11> */
.L_x_1674:
[----:B------:R-:W0:Y:S01]  /*25b0*/  LDS R13, [R3+-0x400] ;  /* 0xfffc0000030d7984 */ /* 0x000e220000000800 */
[----:B------:R-:W-:-:S03]  /*25c0*/  VIADD R2, R2, 0x800 ;  /* 0x0000080002027836 */ /* 0x000fc60000000000 */
[----:B------:R-:W1:Y:S02]  /*25d0*/  LDS R14, [R3+0x400] ;  /* 0x00040000030e7984 */ /* 0x000e640000000800 */
[----:B------:R-:W-:Y:S02]  /*25e0*/  ISETP.GE.AND P2, PT, R2, R11, PT ;  /* 0x0000000b0200720c */ /* 0x000fe40003f46270 */
        /* <DEDUP_REMOVED lines=46> */
[----:B0-----:R-:W-:Y:S01]  /*28d0*/  IADD3 R3, R3, 0x2000, RZ ;  /* 0x0000200003037810 */ /* 0x001fe20007ffe0ff */
[----:B------:R-:W-:Y:S06]  /*28e0*/  @!P2 BRA `(.L_x_1674) ;  /* 0xfffffffc0030a947 */ /* 0x000fec000383ffff */
.L_x_1673:
[----:B------:R-:W-:Y:S05]  /*28f0*/  BSYNC B1 ;  /* 0x0000000000017941 */ /* 0x000fea0003800000 */
.L_x_1672:
        /* <DEDUP_REMOVED lines=31> */
.L_x_1676:
[----:B------:R-:W-:Y:S05]  /*2af0*/  BSYNC B1 ;  /* 0x0000000000017941 */ /* 0x000fea0003800000 */
.L_x_1675:
        /* <DEDUP_REMOVED lines=14> */
.L_x_1668:
[----:B------:R-:W-:Y:S05]  /*2be0*/  BSYNC B0 ;  /* 0x0000000000007941 */ /* 0x000fea0003800000 */
.L_x_1667:
[----:B------:R-:W-:Y:S06]  /*2bf0*/  BAR.SYNC.DEFER_BLOCKING 0x0 ;  /* 0x0000000000007b1d */ /* 0x000fec0000010000 */
[----:B------:R-:W-:Y:S04]  /*2c00*/  BSSY B6, `(.L_x_1677) ;  /* 0x000003c000067945 */ /* 0x000fe80003800000 */
[----:B------:R-:W-:Y:S05]  /*2c10*/  @P1 BRA `(.L_x_1678) ;  /* 0x0000000000e81947 */ /* 0x000fea0003800000 */
[----:B------:R-:W0:Y:S01]  /*2c20*/  LDC R15, c[0x0][0x280] ;  /* 0x0000a000ff0f7b82 */ /* 0x000e220000000800 */
[----:B-1----:R-:W1:Y:S01]  /*2c30*/  I2F.RP R12, R19 ;  /* 0x00000013000c7306 */ /* 0x002e620000209400 */
[----:B------:R-:W-:Y:S02]  /*2c40*/  ULDC UR4, c[0x0][0x27c] ;  /* 0x00009f0000047ab9 */ /* 0x000fe40000000800 */
[----:B------:R-:W-:-:S04]  /*2c50*/  VIADD R16, R16, -UR4 ;  /* 0x8000000410107c36 */ /* 0x000fc80008000000 */
[----:B------:R-:W2:Y:S01]  /*2c60*/  LDC R11, c[0x0][0x284] ;  /* 0x0000a100ff0b7b82 */ /* 0x000ea20000000800 */
[----:B-1----:R-:W1:Y:S01]  /*2c70*/  MUFU.RCP R12, R12 ;  /* 0x0000000c000c7308 */ /* 0x002e620000001000 */
[----:B0-----:R-:W-:Y:S02]  /*2c80*/  IABS R0, R15 ;  /* 0x0000000f00007213 */ /* 0x001fe40000000000 */
[----:B------:R-:W-:-:S05]  /*2c90*/  ISETP.NE.AND P1, PT, R15, RZ, PT ;  /* 0x000000ff0f00720c */ /* 0x000fca0003f25270 */
[----:B------:R-:W0:Y:S01]  /*2ca0*/  I2F.RP R14, R0 ;  /* 0x00000000000e7306 */ /* 0x000e220000209400 */
[----:B--2---:R-:W-:Y:S02]  /*2cb0*/  ISETP.NE.AND P2, PT, R11, RZ, PT ;  /* 0x000000ff0b00720c */ /* 0x004fe40003f45270 */
[----:B-1----:R-:W-:-:S06]  /*2cc0*/  IADD3 R5, R12, 0xffffffe, RZ ;  /* 0x0ffffffe0c057810 */ /* 0x002fcc0007ffe0ff */
[----:B------:R-:W1:Y:S08]  /*2cd0*/  F2I.FTZ.U32.TRUNC.NTZ R5, R5 ;  /* 0x0000000500057305 */ /* 0x000e70000021f000 */
[----:B0-----:R-:W0:Y:S01]  /*2ce0*/  MUFU.RCP R14, R14 ;  /* 0x0000000e000e7308 */ /* 0x001e220000001000 */
[----:B-1----:R-:W-:-:S05]  /*2cf0*/  IADD3 R4, RZ, -R5, RZ ;  /* 0x80000005ff047210 */ /* 0x002fca0007ffe0ff */
[----:B------:R-:W-:Y:S01]  /*2d00*/  IMAD R13, R4, R19, RZ ;  /* 0x00000013040d7224 */ /* 0x000fe200078e02ff */
[----:B------:R-:W-:Y:S01]  /*2d10*/  HFMA2.MMA R4, -RZ, RZ, 0, 0 ;  /* 0x00000000ff047435 */ /* 0x000fe200000001ff */
[----:B0-----:R-:W-:-:S04]  /*2d20*/  VIADD R2, R14, 0xffffffe ;  /* 0x0ffffffe0e027836 */ /* 0x001fc80000000000 */
[----:B------:R0:W1:Y:S05]  /*2d30*/  F2I.FTZ.U32.TRUNC.NTZ R3, R2 ;  /* 0x0000000200037305 */ /* 0x00006a000021f000 */
[----:B------:R-:W-:-:S04]  /*2d40*/  IMAD.HI.U32 R4, R5, R13, R4 ;  /* 0x0000000d05047227 */ /* 0x000fc800078e0004 */
[----:B0-----:R-:W-:Y:S02]  /*2d50*/  IMAD.MOV.U32 R2, RZ, RZ, RZ ;  /* 0x000000ffff027224 */ /* 0x001fe400078e00ff */
[----:B-1----:R-:W-:-:S04]  /*2d60*/  IMAD.MOV R21, RZ, RZ, -R3 ;  /* 0x000000ffff157224 */ /* 0x002fc800078e0a03 */
[----:B------:R-:W-:-:S04]  /*2d70*/  IMAD R5, R21, R0, RZ ;  /* 0x0000000015057224 */ /* 0x000fc800078e02ff */
[----:B------:R-:W-:Y:S01]  /*2d80*/  IMAD.HI.U32 R2, R3, R5, R2 ;  /* 0x0000000503027227 */ /* 0x000fe200078e0002 */
[----:B------:R-:W-:Y:S02]  /*2d90*/  IABS R5, R11 ;  /* 0x0000000b00057213 */ /* 0x000fe40000000000 */
[----:B------:R-:W-:-:S07]  /*2da0*/  MOV R3, R6 ;  /* 0x0000000600037202 */ /* 0x000fce0000000f00 */
.L_x_1680:
        /* <DEDUP_REMOVED lines=33> */
.L_x_1678:
[----:B------:R-:W-:Y:S05]  /*2fc0*/  BSYNC B6 ;  /* 0x0000000000067941 */ /* 0x000fea0003800000 */
.L_x_1677:
[----:B------:R-:W-:-:S03]  /*2fd0*/  UMOV UR4, 0xffffffff ;  /* 0xffffffff00047882 */ /* 0x000fc60000000000 */
[----:B------:R-:W-:Y:S05]  /*2fe0*/  BRA.DIV UR4, `(.L_x_1681) ;  /* 0x0000000e047c7947 */ /* 0x000fea000b800000 */
[----:B------:R-:W-:Y:S01]  /*2ff0*/  HFMA2.MMA R16, -RZ, RZ, 0, 0 ;  /* 0x00000000ff107435 */ /* 0x000fe200000001ff */
[----:B-1----:R-:W-:Y:S02]  /*3000*/  CS2R R4, SRZ ;  /* 0x0000000000047805 */ /* 0x002fe4000001ff00 */
[----:B------:R-:W-:Y:S01]  /*3010*/  CS2R R18, SRZ ;  /* 0x0000000000127805 */ /* 0x000fe2000001ff00 */
[----:B------:R-:W-:Y:S01]  /*3020*/  IMAD.MOV.U32 R2, RZ, RZ, RZ ;  /* 0x000000ffff027224 */ /* 0x000fe200078e00ff */
[----:B------:R-:W-:Y:S01]  /*3030*/  MOV R14, RZ ;  /* 0x000000ff000e7202 */ /* 0x000fe20000000f00 */
[----:B0-----:R-:W-:Y:S02]  /*3040*/  IMAD.MOV.U32 R0, RZ, RZ, RZ ;  /* 0x000000ffff007224 */ /* 0x001fe400078e00ff */
[----:B------:R-:W-:Y:S01]  /*3050*/  FADD.FTZ R3, RZ, R2 ;  /* 0x00000002ff037221 */ /* 0x000fe20000010000 */
[----:B------:R-:W-:Y:S01]  /*3060*/  FADD.FTZ R4, RZ, R4 ;  /* 0x00000004ff047221 */ /* 0x000fe20000010000 */
[----:B------:R-:W-:Y:S01]  /*3070*/  FADD.FTZ R2, RZ, R5 ;  /* 0x00000005ff027221 */ /* 0x000fe20000010000 */
[----:B------:R-:W-:Y:S01]  /*3080*/  FADD.FTZ R16, RZ, R16 ;  /* 0x00000010ff107221 */ /* 0x000fe20000010000 */
[----:B------:R-:W-:Y:S01]  /*3090*/  FADD.FTZ R18, RZ, R18 ;  /* 0x00000012ff127221 */ /* 0x000fe20000010000 */
[----:B------:R-:W-:Y:S01]  /*30a0*/  FADD.FTZ R19, RZ, R19 ;  /* 0x00000013ff137221 */ /* 0x000fe20000010000 */
[----:B------:R-:W-:-:S07]  /*30b0*/  FADD.FTZ R0, RZ, R0 ;  /* 0x00000000ff007221 */ /* 0x000fce0000010000 */
.L_x_1700:
[----:B------:R-:W-:Y:S05]  /*30c0*/  WARPSYNC.ALL ;  /* 0x0000000000007948 */ /* 0x000fea0003800000 */
[----:B------:R-:W0:Y:S08]  /*30d0*/  S2UR UR5, SR_CgaCtaId ;  /* 0x00000000000579c3 */ /* 0x000e300000008800 */
[----:B------:R-:W-:Y:S01]  /*30e0*/  BAR.SYNC.DEFER_BLOCKING 0x0 ;  /* 0x0000000000007b1d */ /* 0x000fe20000010000 */
[----:B------:R-:W-:Y:S01]  /*30f0*/  LOP3.LUT R5, R7, 0x1, RZ, 0xc0, !PT ;  /* 0x0000000107057812 */ /* 0x000fe200078ec0ff */
[----:B------:R-:W-:Y:S01]  /*3100*/  FADD.FTZ R25, RZ, R14 ;  /* 0x0000000eff197221 */ /* 0x000fe20000010000 */
[----:B------:R-:W-:-:S02]  /*3110*/  LOP3.LUT R11, R10, 0xffffffc0, RZ, 0xc0, !PT ;  /* 0xffffffc00a0b7812 */ /* 0x000fc400078ec0ff */
[----:B------:R-:W-:Y:S01]  /*3120*/  ISETP.NE.AND P0, PT, R5, RZ, PT ;  /* 0x000000ff0500720c */ /* 0x000fe20003f05270 */
[----:B------:R-:W-:Y:S01]  /*3130*/  UMOV UR4, 0x400 ;  /* 0x0000040000047882 */ /* 0x000fe20000000000 */
[----:B------:R-:W-:Y:S01]  /*3140*/  LEA.HI R7, R7, R7, RZ, 0x1 ;  /* 0x0000000707077211 */ /* 0x000fe200078f08ff */
[----:B------:R-:W-:Y:S01]  /*3150*/  UIADD3 UR4, UR4, 0x120, URZ ;  /* 0x0000012004047890 */ /* 0x000fe2000fffe03f */
[C---:B------:R-:W-:Y:S01]  /*3160*/  VIADD R5, R10.reuse, 0x1f ;  /* 0x0000001f0a057836 */ /* 0x040fe20000000000 */
[----:B------:R-:W-:Y:S01]  /*3170*/  ISETP.NE.OR P5, PT, R11, 0x40, P0 ;  /* 0x000000400b00780c */ /* 0x000fe200007a5670 */
[----:B------:R-:W-:Y:S01]  /*3180*/  BSSY B0, `(.L_x_1682) ;  /* 0x0000024000007945 */ /* 0x000fe20003800000 */
[----:B------:R-:W-:Y:S02]  /*3190*/  SHF.R.S32.HI R7, RZ, 0x1, R7 ;  /* 0x00000001ff077819 */ /* 0x000fe40000011407 */
[----:B------:R-:W-:Y:S02]  /*31a0*/  ISETP.GT.OR P1, PT, R10, 0x3f, P0 ;  /* 0x0000003f0a00780c */ /* 0x000fe40000724670 */
[----:B------:R-:W-:-:S02]  /*31b0*/  ISETP.GT.U32.AND P3, PT, R5, 0x3e, PT ;  /* 0x0000003e0500780c */ /* 0x000fc40003f64070 */
[----:B------:R-:W-:Y:S02]  /*31c0*/  LEA R5, R6, R7, 0x7 ;  /* 0x0000000706057211 */ /* 0x000fe400078e38ff */
[C---:B------:R-:W-:Y:S02]  /*31d0*/  LOP3.LUT R6, R10.reuse, 0xffffffe0, RZ, 0xc0, !PT ;  /* 0xffffffe00a067812 */ /* 0x040fe400078ec0ff */
[----:B------:R-:W-:Y:S01]  /*31e0*/  ISETP.GT.OR P2, PT, R10, 0x1f, P0 ;  /* 0x0000001f0a00780c */ /* 0x000fe20000744670 */
[----:B0-----:R-:W-:Y:S01]  /*31f0*/  ULEA UR4, UR5, UR4, 0x18 ;  /* 0x0000000405047291 */ /* 0x001fe2000f8ec03f */
[----:B------:R-:W-:-:S05]  /*3200*/  ISETP.NE.OR P4, PT, R6, 0x20, P0 ;  /* 0x000000200600780c */ /* 0x000fca0000785670 */
        /* <DEDUP_REMOVED lines=27> */
.L_x_1683:
[----:B------:R-:W-:Y:S05]  /*33c0*/  BSYNC B0 ;  /* 0x0000000000007941 */ /* 0x000fea0003800000 */
.L_x_1682:
        /* <DEDUP_REMOVED lines=28> */
.L_x_1685:
[----:B------:R-:W-:Y:S05]  /*3590*/  BSYNC B0 ;  /* 0x0000000000007941 */ /* 0x000fea0003800000 */
.L_x_1684:
        /* <DEDUP_REMOVED lines=16> */
[CC--:B01----:R-:W-:Y:S01]  /*36a0*/  IADD3 R5, P0, R7.reuse, R17.reuse, RZ ;  /* 0x0000001107057210 */ /* 0x0c3fe20007f1e0ff */
        /* <DEDUP_REMOVED lines=10> */
[----:B------:R-:W-:Y:S02]  /*3750*/  IADD3 R9, P1, R12, R17, RZ ;  /* 0x000000110c097210 */ /* 0x000fe40007f3e0ff */
[-C--:B------:R-:W-:Y:S02]  /*3760*/  LEA.HI.X.SX32 R10, R10, R26.reuse, 0x1, P0 ;  /* 0x0000001a0a0a7211 */ /* 0x080fe400000f0eff */
[----:B------:R-:W-:Y:S02]  /*3770*/  F2FP.BF16.F32.PACK_AB R3, R4, R3 ;  /* 0x000000030403723e */ /* 0x000fe400000010ff */
[----:B------:R-:W-:Y:S02]  /*3780*/  LEA.HI.X.SX32 R12, R12, R26, 0x1, P1 ;  /* 0x0000001a0c0c7211 */ /* 0x000fe400008f0eff */
[----:B------:R-:W-:Y:S02]  /*3790*/  LEA R4, P0, R5, UR4, 0x1 ;  /* 0x0000000405047c11 */ /* 0x000fe4000f8008ff */
[----:B------:R-:W-:-:S02]  /*37a0*/  LEA R6, P1, R7, UR4, 0x1 ;  /* 0x0000000407067c11 */ /* 0x000fc4000f8208ff */
[-C--:B------:R-:W-:Y:S02]  /*37b0*/  IADD3 R11, P2, R14, R17.reuse, RZ ;  /* 0x000000110e0b7210 */ /* 0x080fe40007f5e0ff */
[----:B------:R-:W-:Y:S02]  /*37c0*/  LEA.HI.X R5, R5, UR5, R8, 0x1, P0 ;  /* 0x0000000505057c11 */ /* 0x000fe400080f0c08 */
[----:B------:R-:W-:Y:S02]  /*37d0*/  LEA R8, P0, R9, UR4, 0x1 ;  /* 0x0000000409087c11 */ /* 0x000fe4000f8008ff */
[----:B------:R-:W-:Y:S01]  /*37e0*/  LEA.HI.X R7, R7, UR5, R10, 0x1, P1 ;  /* 0x0000000507077c11 */ /* 0x000fe200088f0c0a */
[----:B------:R0:W-:Y:S01]  /*37f0*/  STG.E.U16 desc[UR36][R4.64], R3 ;  /* 0x0000000304007986 */ /* 0x0001e2000c101524 */
[----:B------:R-:W-:Y:S02]  /*3800*/  IADD3 R13, P3, R20, R17, RZ ;  /* 0x00000011140d7210 */ /* 0x000fe40007f7e0ff */
[----:B------:R-:W-:-:S02]  /*3810*/  LEA.HI.X.SX32 R14, R14, R26, 0x1, P2 ;  /* 0x0000001a0e0e7211 */ /* 0x000fc400010f0eff */
[----:B------:R-:W-:Y:S02]  /*3820*/  LEA R10, P1, R11, UR4, 0x1 ;  /* 0x000000040b0a7c11 */ /* 0x000fe4000f8208ff */
[----:B------:R-:W-:Y:S02]  /*3830*/  IADD3 R15, P4, R29, R17, RZ ;  /* 0x000000111d0f7210 */ /* 0x000fe40007f9e0ff */
[----:B------:R-:W-:Y:S02]  /*3840*/  LEA.HI.X R9, R9, UR5, R12, 0x1, P0 ;  /* 0x0000000509097c11 */ /* 0x000fe400080f0c0c */
[----:B------:R-:W-:Y:S02]  /*3850*/  LEA.HI.X.SX32 R20, R20, R26, 0x1, P3 ;  /* 0x0000001a14147211 */ /* 0x000fe400018f0eff */
[----:B------:R-:W-:Y:S02]  /*3860*/  LEA R12, P0, R13, UR4, 0x1 ;  /* 0x000000040d0c7c11 */ /* 0x000fe4000f8008ff */
[----:B------:R-:W-:-:S02]  /*3870*/  LEA.HI.X R11, R11, UR5, R14, 0x1, P1 ;  /* 0x000000050b0b7c11 */ /* 0x000fc400088f0c0e */
[----:B------:R-:W-:Y:S02]  /*3880*/  F2FP.BF16.F32.PACK_AB R2, R16, R2 ;  /* 0x000000021002723e */ /* 0x000fe400000010ff */
[-C--:B------:R-:W-:Y:S02]  /*3890*/  IADD3 R21, P5, R27, R17.reuse, RZ ;  /* 0x000000111b157210 */ /* 0x080fe40007fbe0ff */
[----:B------:R-:W-:Y:S02]  /*38a0*/  LEA.HI.X.SX32 R22, R29, R26, 0x1, P4 ;  /* 0x0000001a1d167211 */ /* 0x000fe400020f0eff */
[----:B------:R-:W-:Y:S02]  /*38b0*/  LEA R14, P1, R15, UR4, 0x1 ;  /* 0x000000040f0e7c11 */ /* 0x000fe4000f8208ff */
[----:B------:R-:W-:Y:S02]  /*38c0*/  IADD3 R17, P6, R23, R17, RZ ;  /* 0x0000001117117210 */ /* 0x000fe40007fde0ff */
[----:B------:R-:W-:-:S02]  /*38d0*/  PRMT R16, R3, 0x7632, R16 ;  /* 0x0000763203107816 */ /* 0x000fc40000000010 */
[----:B------:R-:W-:Y:S02]  /*38e0*/  LEA.HI.X R13, R13, UR5, R20, 0x1, P0 ;  /* 0x000000050d0d7c11 */ /* 0x000fe400080f0c14 */
[----:B------:R-:W-:Y:S01]  /*38f0*/  F2FP.BF16.F32.PACK_AB R18, R19, R18 ;  /* 0x000000121312723e */ /* 0x000fe200000010ff */
[----:B------:R1:W-:Y:S01]  /*3900*/  STG.E.U16 desc[UR36][R6.64], R16 ;  /* 0x0000001006007986 */ /* 0x0003e2000c101524 */
[----:B0-----:R-:W-:Y:S02]  /*3910*/  PRMT R5, R2, 0x7632, R5 ;  /* 0x0000763202057816 */ /* 0x001fe40000000005 */
[-C--:B------:R-:W-:Y:S01]  /*3920*/  LEA.HI.X.SX32 R24, R27, R26.reuse, 0x1, P5 ;  /* 0x0000001a1b187211 */ /* 0x080fe200028f0eff */
[----:B------:R-:W-:Y:S01]  /*3930*/  STG.E.U16 desc[UR36][R8.64], R2 ;  /* 0x0000000208007986 */ /* 0x000fe2000c101524 */
[----:B------:R-:W-:Y:S02]  /*3940*/  LEA R20, P0, R21, UR4, 0x1 ;  /* 0x0000000415147c11 */ /* 0x000fe4000f8008ff */
[----:B------:R-:W-:Y:S01]  /*3950*/  LEA.HI.X R15, R15, UR5, R22, 0x1, P1 ;  /* 0x000000050f0f7c11 */ /* 0x000fe200088f0c16 */
[----:B------:R0:W-:Y:S01]  /*3960*/  STG.E.U16 desc[UR36][R10.64], R5 ;  /* 0x000000050a007986 */ /* 0x0001e2000c101524 */
[----:B------:R-:W-:-:S02]  /*3970*/  LEA.HI.X.SX32 R26, R23, R26, 0x1, P6 ;  /* 0x0000001a171a7211 */ /* 0x000fc400030f0eff */
[----:B------:R-:W-:Y:S01]  /*3980*/  LEA R22, P1, R17, UR4, 0x1 ;  /* 0x0000000411167c11 */ /* 0x000fe2000f8208ff */
[----:B------:R-:W-:Y:S01]  /*3990*/  STG.E.U16 desc[UR36][R12.64], R18 ;  /* 0x000000120c007986 */ /* 0x000fe2000c101524 */
[----:B------:R-:W-:Y:S02]  /*39a0*/  F2FP.BF16.F32.PACK_AB R0, R25, R0 ;  /* 0x000000001900723e */ /* 0x000fe400000010ff */
[----:B-1----:R-:W-:Y:S02]  /*39b0*/  PRMT R7, R18, 0x7632, R7 ;  /* 0x0000763212077816 */ /* 0x002fe40000000007 */
[----:B------:R-:W-:Y:S02]  /*39c0*/  LEA.HI.X R21, R21, UR5, R24, 0x1, P0 ;  /* 0x0000000515157c11 */ /* 0x000fe400080f0c18 */
[----:B------:R-:W-:Y:S01]  /*39d0*/  LEA.HI.X R23, R17, UR5, R26, 0x1, P1 ;  /* 0x0000000511177c11 */ /* 0x000fe200088f0c1a */
[----:B------:R-:W-:Y:S01]  /*39e0*/  STG.E.U16 desc[UR36][R14.64], R7 ;  /* 0x000000070e007986 */ /* 0x000fe2000c101524 */
[----:B0-----:R-:W-:-:S03]  /*39f0*/  PRMT R11, R0, 0x7632, R11 ;  /* 0x00007632000b7816 */ /* 0x001fc6000000000b */
[----:B------:R-:W-:Y:S04]  /*3a00*/  STG.E.U16 desc[UR36][R20.64], R0 ;  /* 0x0000000014007986 */ /* 0x000fe8000c101524 */
[----:B------:R-:W-:Y:S01]  /*3a10*/  STG.E.U16 desc[UR36][R22.64], R11 ;  /* 0x0000000b16007986 */ /* 0x000fe2000c101524 */
[----:B------:R-:W-:Y:S05]  /*3a20*/  EXIT ;  /* 0x000000000000794d */ /* 0x000fea0003800000 */
.L_x_1654:
        /* <DEDUP_REMOVED lines=16> */
.L_x_1679:
        /* <DEDUP_REMOVED lines=16> */
.L_x_1686:
[----:B------:R-:W-:Y:S05]  /*3c30*/  EXIT ;  /* 0x000000000000794d */ /* 0x000fea0003800000 */
.L_x_1656:
[----:B------:R-:W-:Y:S01]  /*3c40*/  MOV R12, 0x10 ;  /* 0x00000010000c7802 */ /* 0x000fe20000000f00 */
[----:B------:R-:W-:Y:S01]  /*3c50*/  IMAD.MOV.U32 R11, RZ, RZ, 0x1f ;  /* 0x0000001fff0b7424 */ /* 0x000fe200078e00ff */
[----:B------:R-:W-:Y:S01]  /*3c60*/  MOV R15, 0xffffffff ;  /* 0xffffffff000f7802 */ /* 0x000fe20000000f00 */
[----:B------:R-:W-:-:S07]  /*3c70*/  IMAD.MOV.U32 R2, RZ, RZ, -0x800001 ;  /* 0xff7fffffff027424 */ /* 0x000fce00078e00ff */
[----:B------:R-:W-:Y:S05]  /*3c80*/  WARPSYNC.COLLECTIVE R15, `(.L_x_1687) ;  /* 0x000000000f087348 */ /* 0x000fea0003c00000 */
[----:B------:R0:W1:Y:S02]  /*3c90*/  SHFL.BFLY P6, R14, R13, R12, R11 ;  /* 0x0c00000c0d0e7389 */ /* 0x00006400000c000b */
[----:B01----:R-:W-:Y:S01]  /*3ca0*/  ENDCOLLECTIVE ;  /* 0x000000000000791b */ /* 0x003fe20003800000 */
.L_x_1687:
[----:B------:R-:W-:Y:S01]  /*3cb0*/  HFMA2.MMA R12, -RZ, RZ, 0, 4.76837158203125e-07 ;  /* 0x00000008ff0c7435 */ /* 0x000fe200000001ff */
[----:B------:R-:W-:-:S05]  /*3cc0*/  FMNMX.FTZ R0, R14, -3.40282346638528859812e+38, !PT ;  /* 0xff7fffff0e007809 */ /* 0x000fca0007810000 */
[----:B------:R-:W-:-:S07]  /*3cd0*/  IMAD.MOV.U32 R13, RZ, RZ, R0 ;  /* 0x000000ffff0d7224 */ /* 0x000fce00078e0000 */
[----:B------:R-:W-:Y:S05]  /*3ce0*/  WARPSYNC.COLLECTIVE R15, `(.L_x_1688) ;  /* 0x000000000f087348 */ /* 0x000fea0003c00000 */
[----:B------:R0:W1:Y:S02]  /*3cf0*/  SHFL.BFLY P6, R14, R13, R12, R11 ;  /* 0x0c00000c0d0e7389 */ /* 0x00006400000c000b */
[----:B01----:R-:W-:Y:S01]  /*3d00*/  ENDCOLLECTIVE ;  /* 0x000000000000791b */ /* 0x003fe20003800000 */
.L_x_1688:
[----:B------:R-:W-:Y:S02]  /*3d10*/  MOV R12, 0x4 ;  /* 0x00000004000c7802 */ /* 0x000fe40000000f00 */
[----:B------:R-:W-:-:S05]  /*3d20*/  FMNMX.FTZ R3, R0, R14, !PT ;  /* 0x0000000e00037209 */ /* 0x000fca0007810000 */
[----:B------:R-:W-:-:S07]  /*3d30*/  IMAD.MOV.U32 R13, RZ, RZ, R3 ;  /* 0x000000ffff0d7224 */ /* 0x000fce00078e0003 */
[----:B------:R-:W-:Y:S05]  /*3d40*/  WARPSYNC.COLLECTIVE R15, `(.L_x_1689) ;  /* 0x000000000f087348 */ /* 0x000fea0003c00000 */
[----:B------:R0:W1:Y:S02]  /*3d50*/  SHFL.BFLY P6, R14, R13, R12, R11 ;  /* 0x0c00000c0d0e7389 */ /* 0x00006400000c000b */
[----:B01----:R-:W-:Y:S01]  /*3d60*/  ENDCOLLECTIVE ;  /* 0x000000000000791b */ /* 0x003fe20003800000 */
.L_x_1689:
[----:B------:R-:W-:Y:S01]  /*3d70*/  HFMA2.MMA R12, -RZ, RZ, 0, 1.1920928955078125e-07 ;  /* 0x00000002ff0c7435 */ /* 0x000fe200000001ff */
[----:B------:R-:W-:-:S05]  /*3d80*/  FMNMX.FTZ R4, R3, R14, !PT ;  /* 0x0000000e03047209 */ /* 0x000fca0007810000 */
[----:B------:R-:W-:-:S07]  /*3d90*/  IMAD.MOV.U32 R13, RZ, RZ, R4 ;  /* 0x000000ffff0d7224 */ /* 0x000fce00078e0004 */
[----:B------:R-:W-:Y:S05]  /*3da0*/  WARPSYNC.COLLECTIVE R15, `(.L_x_1690) ;  /* 0x000000000f087348 */ /* 0x000fea0003c00000 */
[----:B------:R0:W1:Y:S02]  /*3db0*/  SHFL.BFLY P6, R14, R13, R12, R11 ;  /* 0x0c00000c0d0e7389 */ /* 0x00006400000c000b */
[----:B01----:R-:W-:Y:S01]  /*3dc0*/  ENDCOLLECTIVE ;  /* 0x000000000000791b */ /* 0x003fe20003800000 */
.L_x_1690:
[----:B------:R-:W-:Y:S05]  /*3dd0*/  BRA `(.L_x_1691) ;  /* 0xffffffd000cc7947 */ /* 0x000fea000383ffff */
.L_x_1681:
[----:B------:R-:W-:Y:S01]  /*3de0*/  HFMA2.MMA R11, -RZ, RZ, 0, 1.847743988037109375e-06 ;  /* 0x0000001fff0b7435 */ /* 0x000fe200000001ff */
[----:B------:R-:W-:Y:S01]  /*3df0*/  MOV R13, RZ ;  /* 0x000000ff000d7202 */ /* 0x000fe20000000f00 */
[----:B-1----:R-:W-:Y:S02]  /*3e00*/  IMAD.MOV.U32 R12, RZ, RZ, 0x1 ;  /* 0x00000001ff0c7424 */ /* 0x002fe400078e00ff */
[----:B------:R-:W-:-:S07]  /*3e10*/  IMAD.MOV.U32 R15, RZ, RZ, -0x1 ;  /* 0xffffffffff0f7424 */ /* 0x000fce00078e00ff */
[----:B0-----:R-:W-:Y:S05]  /*3e20*/  WARPSYNC.COLLECTIVE R15, `(.L_x_1692) ;  /* 0x000000000f087348 */ /* 0x001fea0003c00000 */
[----:B------:R1:W2:Y:S02]  /*3e30*/  SHFL.BFLY P6, R14, R13, R12, R11 ;  /* 0x0c00000c0d0e7389 */ /* 0x0002a400000c000b */
[----:B012---:R-:W-:Y:S01]  /*3e40*/  ENDCOLLECTIVE ;  /* 0x000000000000791b */ /* 0x007fe20003800000 */
.L_x_1692:
[----:B------:R-:W-:-:S07]  /*3e50*/  MOV R2, R14 ;  /* 0x0000000e00027202 */ /* 0x000fce0000000f00 */
[----:B------:R-:W-:Y:S05]  /*3e60*/  WARPSYNC.COLLECTIVE R15, `(.L_x_1693) ;  /* 0x000000000f087348 */ /* 0x000fea0003c00000 */
[----:B------:R0:W1:Y:S02]  /*3e70*/  SHFL.BFLY P6, R14, R13, R12, R11 ;  /* 0x0c00000c0d0e7389 */ /* 0x00006400000c000b */
[----:B01----:R-:W-:Y:S01]  /*3e80*/  ENDCOLLECTIVE ;  /* 0x000000000000791b */ /* 0x003fe20003800000 */
.L_x_1693:
[----:B------:R-:W-:Y:S01]  /*3e90*/  FADD.FTZ R3, RZ, R2 ;  /* 0x00000002ff037221 */ /* 0x000fe20000010000 */
[----:B------:R-:W-:-:S07]  /*3ea0*/  IMAD.MOV.U32 R4, RZ, RZ, R14 ;  /* 0x000000ffff047224 */ /* 0x000fce00078e000e */
[----:B------:R-:W-:Y:S05]  /*3eb0*/  WARPSYNC.COLLECTIVE R15, `(.L_x_1694) ;  /* 0x000000000f087348 */ /* 0x000fea0003c00000 */
[----:B------:R0:W1:Y:S02]  /*3ec0*/  SHFL.BFLY P6, R14, R13, R12, R11 ;  /* 0x0c00000c0d0e7389 */ /* 0x00006400000c000b */
[----:B01----:R-:W-:Y:S01]  /*3ed0*/  ENDCOLLECTIVE ;  /* 0x000000000000791b */ /* 0x003fe20003800000 */
.L_x_1694:
[----:B------:R-:W-:Y:S01]  /*3ee0*/  FADD.FTZ R4, RZ, R4 ;  /* 0x00000004ff047221 */ /* 0x000fe20000010000 */
[----:B------:R-:W-:-:S07]  /*3ef0*/  MOV R5, R14 ;  /* 0x0000000e00057202 */ /* 0x000fce0000000f00 */
[----:B------:R-:W-:Y:S05]  /*3f00*/  WARPSYNC.COLLECTIVE R15, `(.L_x_1695) ;  /* 0x000000000f087348 */ /* 0x000fea0003c00000 */
[----:B------:R0:W1:Y:S02]  /*3f10*/  SHFL.BFLY P6, R14, R13, R12, R11 ;  /* 0x0c00000c0d0e7389 */ /* 0x00006400000c000b */
[----:B01----:R-:W-:Y:S01]  /*3f20*/  ENDCOLLECTIVE ;  /* 0x000000000000791b */ /* 0x003fe20003800000 */
.L_x_1695:
[----:B------:R-:W-:Y:S01]  /*3f30*/  FADD.FTZ R2, RZ, R5 ;  /* 0x00000005ff027221 */ /* 0x000fe20000010000 */
[----:B------:R-:W-:-:S07]  /*3f40*/  IMAD.MOV.U32 R16, RZ, RZ, R14 ;  /* 0x000000ffff107224 */ /* 0x000fce00078e000e */
[----:B------:R-:W-:Y:S05]  /*3f50*/  WARPSYNC.COLLECTIVE R15, `(.L_x_1696) ;  /* 0x000000000f087348 */ /* 0x000fea0003c00000 */
[----:B------:R0:W1:Y:S02]  /*3f60*/  SHFL.BFLY P6, R14, R13, R12, R11 ;  /* 0x0c00000c0d0e7389 */ /* 0x00006400000c000b */
[----:B01----:R-:W-:Y:S01]  /*3f70*/  ENDCOLLECTIVE ;  /* 0x000000000000791b */ /* 0x003fe20003800000 */
.L_x_1696:
[----:B------:R-:W-:Y:S01]  /*3f80*/  FADD.FTZ R16, RZ, R16 ;  /* 0x00000010ff107221 */ /* 0x000fe20000010000 */
[----:B------:R-:W-:-:S07]  /*3f90*/  MOV R18, R14 ;  /* 0x0000000e00127202 */ /* 0x000fce0000000f00 */
[----:B------:R-:W-:Y:S05]  /*3fa0*/  WARPSYNC.COLLECTIVE R15, `(.L_x_1697) ;  /* 0x000000000f087348 */ /* 0x000fea0003c00000 */
[----:B------:R0:W1:Y:S02]  /*3fb0*/  SHFL.BFLY P6, R14, R13, R12, R11 ;  /* 0x0c00000c0d0e7389 */ /* 0x00006400000c000b */
[----:B01----:R-:W-:Y:S01]  /*3fc0*/  ENDCOLLECTIVE ;  /* 0x000000000000791b */ /* 0x003fe20003800000 */
.L_x_1697:
[----:B------:R-:W-:Y:S01]  /*3fd0*/  FADD.FTZ R18, RZ, R18 ;  /* 0x00000012ff127221 */ /* 0x000fe20000010000 */
[----:B------:R-:W-:-:S07]  /*3fe0*/  IMAD.MOV.U32 R19, RZ, RZ, R14 ;  /* 0x000000ffff137224 */ /* 0x000fce00078e000e */
[----:B------:R-:W-:Y:S05]  /*3ff0*/  WARPSYNC.COLLECTIVE R15, `(.L_x_1698) ;  /* 0x000000000f087348 */ /* 0x000fea0003c00000 */
[----:B------:R0:W1:Y:S02]  /*4000*/  SHFL.BFLY P6, R14, R13, R12, R11 ;  /* 0x0c00000c0d0e7389 */ /* 0x00006400000c000b */
[----:B01----:R-:W-:Y:S01]  /*4010*/  ENDCOLLECTIVE ;  /* 0x000000000000791b */ /* 0x003fe20003800000 */
.L_x_1698:
[----:B------:R-:W-:Y:S01]  /*4020*/  FADD.FTZ R19, RZ, R19 ;  /* 0x00000013ff137221 */ /* 0x000fe20000010000 */
[----:B------:R-:W-:-:S07]  /*4030*/  MOV R0, R14 ;  /* 0x0000000e00007202 */ /* 0x000fce0000000f00 */
[----:B------:R-:W-:Y:S05]  /*4040*/  WARPSYNC.COLLECTIVE R15, `(.L_x_1699) ;  /* 0x000000000f087348 */ /* 0x000fea0003c00000 */
[----:B------:R0:W1:Y:S02]  /*4050*/  SHFL.BFLY P6, R14, R13, R12, R11 ;  /* 0x0c00000c0d0e7389 */ /* 0x00006400000c000b */
[----:B01----:R-:W-:Y:S01]  /*4060*/  ENDCOLLECTIVE ;  /* 0x000000000000791b */ /* 0x003fe20003800000 */
.L_x_1699:
[----:B------:R-:W-:Y:S01]  /*4070*/  FADD.FTZ R0, RZ, R0 ;  /* 0x00000000ff007221 */ /* 0x000fe20000010000 */
[----:B------:R-:W-:Y:S06]  /*4080*/  BRA `(.L_x_1700) ;  /* 0xfffffff0000c7947 */ /* 0x000fec000383ffff */
.L_x_1701:
        /* <DEDUP_REMOVED lines=15> */
.L_x_28055:


//--------------------- .text._ZN4vllm25paged_attention_v1_kernelI13__nv_bfloat16hLi120ELi16ELi128ELNS_18Fp8KVCacheDataTypeE2ELb1EEEvPT_PKS3_PKT0_S9_ifPKiSB_iPKfiiiSD_SD_iiiii --------------------------
	.section	.text._ZN4vllm25paged_attention_v1_kernelI13__nv_bfloat16hLi120ELi16ELi128ELNS_18Fp8KVCacheDataTypeE2ELb1EEEvPT_PKS3_PKT0_S9_ifPKiSB_iPKfiiiSD_SD_iiiii,"ax",@progbits
	.align	128
        .global         _ZN4vllm25paged_attention_v1_kernelI13__nv_bfloat16hLi120ELi16ELi128ELNS_18Fp8KVCacheDataTypeE2ELb1EEEvPT_PKS3_PKT0_S9_ifPKiSB_iPKfiiiSD_SD_iiiii
        .type           _ZN4vllm25paged_attention_v1_kernelI13__nv_bfloat16hLi120ELi16ELi128ELNS_18Fp8KVCacheDataTypeE2ELb1EEEvPT_PKS3_PKT0_S9_ifPKiSB_iPKfiiiSD_SD_iiiii,@function
        .size           _ZN4vllm25paged_attention_v1_kernelI13__nv_bfloat16hLi120ELi16ELi128ELNS_18Fp8KVCacheDataTypeE2ELb1EEEvPT_PKS3_PKT0_S9_ifPKiSB_iPKfiiiSD_SD_iiiii,(.L_x_28056 - _ZN4vllm25paged_attention_v1_kernelI13__nv_bfloat16hLi120ELi16ELi128ELNS_18Fp8KVCacheDataTypeE2ELb1EEEvPT_PKS3_PKT0_S9_ifPKiSB_iPKfiiiSD_SD_iiiii)
        .other          _ZN4vllm25paged_attention_v1_kernelI13__nv_bfloat16hLi120ELi16ELi128ELNS_18Fp8KVCacheDataTypeE2ELb1EEEvPT_PKS3_PKT0_S9_ifPKiSB_iPKfiiiSD_SD_iiiii,@"STO_CUDA_ENTRY STV_DEFAULT"
_ZN4vllm25paged_attention_v1_kernelI13__nv_bfloat16hLi120ELi16ELi128ELNS_18Fp8KVCacheDataTypeE2ELb1EEEvPT_PKS3_PKT0_S9_ifPKiSB_iPKfiiiSD_SD_iiiii:
.text._ZN4vllm25paged_attention_v1_kernelI13__nv_bfloat16hLi120ELi16ELi128ELNS_18Fp8KVCacheDataTypeE2ELb1EEEvPT_PKS3_PKT0_S9_ifPKiSB_iPKfiiiSD_SD_iiiii:
        /* <DEDUP_REMOVED lines=25> */
[----:B------:R-:W-:Y:S01]  /*0190*/  IMAD R12, R17, UR4, RZ ;  /* 0x00000004110c7c24 */ /* 0x000fe2000f8e02ff */
[----:B------:R-:W-:Y:S02]  /*01a0*/  IADD3 R5, -R0, 0x3f, R5 ;  /* 0x0000003f00057810 */ /* 0x000fe40007ffe105 */
[----:B------:R-:W-:Y:S02]  /*01b0*/  SHF.R.S32.HI R13, RZ, 0x1f, R7 ;  /* 0x0000001fff0d7819 */ /* 0x000fe40000011407 */
[C---:B------:R-:W-:Y:S02]  /*01c0*/  LEA.HI R4, R5.reuse, 0x1, RZ, 0x1a ;  /* 0x0000000105047811 */ /* 0x040fe400078fd0ff */
[----:B------:R-:W-:-:S02]  /*01d0*/  ISETP.GE.U32.AND P0, PT, R5, 0xc0, PT ;  /* 0x000000c00500780c */ /* 0x000fc40003f06070 */
[----:B------:R-:W-:Y:S02]  /*01e0*/  LOP3.LUT P1, R4, R4, 0x3, RZ, 0xc0, !PT ;  /* 0x0000000304047812 */ /* 0x000fe4000782c0ff */
[----:B------:R-:W-:Y:S02]  /*01f0*/  MOV R15, R0 ;  /* 0x00000000000f7202 */ /* 0x000fe40000000f00 */
[----:B------:R-:W-:-:S09]  /*0200*/  SHF.R.S32.HI R14, RZ, 0x1f, R12 ;  /* 0x0000001fff0e7819 */ /* 0x000fd2000001140c */
        /* <DEDUP_REMOVED lines=8> */
[C---:B------:R-:W-:Y:S02]  /*0290*/  LEA R20, P3, R23.reuse, UR4, 0x1 ;  /* 0x0000000417147c11 */ /* 0x040fe4000f8608ff */
[----:B------:R-:W-:Y:S02]  /*02a0*/  IADD3.X R18, R14, R18, R13, P1, P2 ;  /* 0x000000120e127210 */ /* 0x000fe40000fe440d */
[----:B------:R-:W-:Y:S02]  /*02b0*/  IADD3 R20, P1, R20, 0x4, RZ ;  /* 0x0000000414147810 */ /* 0x000fe40007f3e0ff */
[----:B------:R-:W-:-:S05]  /*02c0*/  LEA.HI.X R23, R23, UR5, R18, 0x1, P3 ;  /* 0x0000000517177c11 */ /* 0x000fca00098f0c12 */
[----:B------:R-:W-:Y:S01]  /*02d0*/  IMAD.X R23, RZ, RZ, R23, P1 ;  /* 0x000000ffff177224 */ /* 0x000fe200008e0617 */
[----:B0-----:R-:W-:-:S05]  /*02e0*/  LEA R16, R16, R5, 0x18 ;  /* 0x0000000510107211 */ /* 0x001fca00078ec0ff */
[----:B------:R-:W-:-:S05]  /*02f0*/  IMAD R16, R3, 0x78, R16 ;  /* 0x0000007803107824 */ /* 0x000fca00078e0210 */
[----:B------:R-:W-:Y:S01]  /*0300*/  IADD3 R18, R16, 0x4, R15 ;  /* 0x0000000410127810 */ /* 0x000fe20007ffe00f */
[----:B------:R-:W-:Y:S01]  /*0310*/  IMAD.MOV.U32 R15, RZ, RZ, R0 ;  /* 0x000000ffff0f7224 */ /* 0x000fe200078e0000 */
[----:B------:R-:W-:-:S07]  /*0320*/  MOV R16, R4 ;  /* 0x0000000400107202 */ /* 0x000fce0000000f00 */
.L_x_1706:
        /* <DEDUP_REMOVED lines=13> */
.L_x_1705:
[----:B------:R-:W-:Y:S05]  /*0400*/  BSYNC B1 ;  /* 0x0000000000017941 */ /* 0x000fea0003800000 */
.L_x_1704:
[----:B------:R-:W-:Y:S05]  /*0410*/  @!P0 BRA `(.L_x_1703) ;  /* 0x0000000000888947 */ /* 0x000fea0003800000 */
[----:B------:R-:W0:Y:S01]  /*0420*/  S2R R19, SR_CgaCtaId ;  /* 0x0000000000137919 */ /* 0x000e220000008800 */
[----:B------:R-:W1:Y:S01]  /*0430*/  LDC.64 R4, c[0x0][0x218] ;  /* 0x00008600ff047b82 */ /* 0x000e620000000a00 */
[----:B------:R-:W-:Y:S01]  /*0440*/  MOV R16, 0x400 ;  /* 0x0000040000107802 */ /* 0x000fe20000000f00 */
[----:B------:R-:W-:Y:S01]  /*0450*/  VIADD R22, R15, 0xffffff00 ;  /* 0xffffff000f167836 */ /* 0x000fe20000000000 */
[----:B------:R-:W-:-:S04]  /*0460*/  IADD3 R12, P0, R12, R7, RZ ;  /* 0x000000070c0c7210 */ /* 0x000fc80007f1e0ff */
[----:B------:R-:W-:Y:S02]  /*0470*/  IADD3.X R13, R14, R13, RZ, P0, !PT ;  /* 0x0000000d0e0d7210 */ /* 0x000fe400007fe4ff */
[----:B0-----:R-:W-:Y:S02]  /*0480*/  LEA R18, R19, R16, 0x18 ;  /* 0x0000001013127211 */ /* 0x001fe400078ec0ff */
[C---:B-1----:R-:W-:Y:S01]  /*0490*/  LEA R16, P0, R12.reuse, R4, 0x1 ;  /* 0x000000040c107211 */ /* 0x042fe200078008ff */
[----:B------:R-:W-:Y:S02]  /*04a0*/  IMAD.SHL.U32 R4, R15, 0x8, RZ ;  /* 0x000000080f047824 */ /* 0x000fe400078e00ff */
[C---:B------:R-:W-:Y:S01]  /*04b0*/  IMAD R19, R3.reuse, 0x78, R18 ;  /* 0x0000007803137824 */ /* 0x040fe200078e0212 */
[----:B------:R-:W-:Y:S02]  /*04c0*/  LEA.HI.X R23, R12, R5, R13, 0x1, P0 ;  /* 0x000000050c177211 */ /* 0x000fe400000f0c0d */
[----:B------:R-:W-:-:S02]  /*04d0*/  LEA R25, R3, R4, 0x2 ;  /* 0x0000000403197211 */ /* 0x000fc400078e10ff */
[----:B------:R-:W-:-:S07]  /*04e0*/  IADD3 R24, R19, 0x400, R4 ;  /* 0x0000040013187810 */ /* 0x000fce0007ffe004 */
.L_x_1707:
        /* <DEDUP_REMOVED lines=21> */
.L_x_1703:
[----:B------:R-:W-:Y:S05]  /*0640*/  BSYNC B0 ;  /* 0x0000000000007941 */ /* 0x000fea0003800000 */
.L_x_1702:
        /* <DEDUP_REMOVED lines=11> */
[----:B0-----:R-:W-:Y:S01]  /*0700*/  HFMA2.MMA R4, -RZ, RZ, 0, 0 ;  /* 0x00000000ff047435 */ /* 0x001fe200000001ff */
[----:B-1----:R-:W-:-:S04]  /*0710*/  IMAD R13, R5, R16, RZ ;  /* 0x00000010050d7224 */ /* 0x002fc800078e02ff */
[----:B------:R-:W-:-:S05]  /*0720*/  IMAD.MOV R13, RZ, RZ, -R13 ;  /* 0x000000ffff0d7224 */ /* 0x000fca00078e0a0d */
[----:B------:R-:W-:Y:S01]  /*0730*/  IMAD.HI.U32 R13, R5, R13, R4 ;  /* 0x0000000d050d7227 */ /* 0x000fe200078e0004 */
[----:B------:R-:W-:-:S03]  /*0740*/  IADD3 R4, R10, 0xf, RZ ;  /* 0x0000000f0a047810 */ /* 0x000fc60007ffe0ff */
[----:B------:R-:W-:-:S04]  /*0750*/  IMAD.MOV.U32 R5, RZ, RZ, R18 ;  /* 0x000000ffff057224 */ /* 0x000fc800078e0012 */
        /* <DEDUP_REMOVED lines=15> */
[----:B------:R-:W-:Y:S01]  /*0850*/  @!P1 LOP3.LUT R18, RZ, R12, RZ, 0x33, !PT ;  /* 0x0000000cff129212 */ /* 0x000fe200078e33ff */
[----:B------:R-:W-:-:S08]  /*0860*/  IMAD.MOV.U32 R12, RZ, RZ, R16 ;  /* 0x000000ffff0c7224 */ /* 0x000fd000078e0010 */
[----:B------:R-:W-:Y:S05]  /*0870*/  @P0 BRA `(.L_x_1708) ;  /* 0x0000000000d80947 */ /* 0x000fea0003800000 */
[----:B------:R-:W0:Y:S01]  /*0880*/  LDC R15, c[0x0][0x230] ;  /* 0x00008c00ff0f7b82 */ /* 0x000e220000000800 */
[----:B------:R-:W-:Y:S01]  /*0890*/  IABS R22, R8 ;  /* 0x0000000800167213 */ /* 0x000fe20000000000 */
[----:B------:R-:W-:Y:S01]  /*08a0*/  ULDC UR4, c[0x0][0x278] ;  /* 0x00009e0000047ab9 */ /* 0x000fe20000000800 */
[----:B------:R-:W-:Y:S01]  /*08b0*/  IMAD.MOV R14, RZ, RZ, -R14 ;  /* 0x000000ffff0e7224 */ /* 0x000fe200078e0a0e */
        /* <DEDUP_REMOVED lines=50> */
.L_x_1708:
[----:B------:R-:W-:Y:S02]  /*0be0*/  ULDC UR4, c[0x0][0x278] ;  /* 0x00009e0000047ab9 */ /* 0x000fe40000000800 */
[----:B------:R-:W-:-:S04]  /*0bf0*/  IMAD R11, R8, UR4, R11 ;  /* 0x00000004080b7c24 */ /* 0x000fc8000f8e020b */
[----:B------:R-:W-:-:S07]  /*0c00*/  IMAD R20, R11, R14, RZ ;  /* 0x0000000e0b147224 */ /* 0x000fce00078e02ff */
.L_x_1709:
        /* <DEDUP_REMOVED lines=21> */
[----:B------:R-:W-:Y:S02]  /*0d60*/  IMAD R15, R22, R11, RZ ;  /* 0x0000000b160f7224 */ /* 0x000fe400078e02ff */
[----:B------:R-:W-:Y:S01]  /*0d70*/  IMAD.MOV.U32 R22, RZ, RZ, R2 ;  /* 0x000000ffff167224 */ /* 0x000fe200078e0002 */
[----:B------:R-:W-:Y:S01]  /*0d80*/  IADD3 R2, R18, -UR4, RZ ;  /* 0x8000000412027c10 */ /* 0x000fe2000fffe0ff */
[----:B------:R-:W-:-:S07]  /*0d90*/  IMAD.HI.U32 R4, R5, R15, R4 ;  /* 0x0000000f05047227 */ /* 0x000fce00078e0004 */
.L_x_1713:
        /* <DEDUP_REMOVED lines=41> */
.L_x_1711:
[----:B------:R-:W-:Y:S05]  /*1030*/  BSYNC B7 ;  /* 0x0000000000077941 */ /* 0x000fea0003800000 */
.L_x_1710:
        /* <DEDUP_REMOVED lines=14> */
.L_x_1759:
        /* <DEDUP_REMOVED lines=11> */
[----:B0-----:R-:W-:-:S04]  /*11d0*/  VIADD R4, R10, 0xf ;  /* 0x0000000f0a047836 */ /* 0x001fc80000000000 */
[----:B------:R-:W-:Y:S01]  /*11e0*/  BSSY B0, `(.L_x_1715) ;  /* 0x00000f4000007945 */ /* 0x000fe20003800000 */
[----:B------:R-:W-:-:S04]  /*11f0*/  SHF.R.S32.HI R13, RZ, 0x1f, R4 ;  /* 0x0000001fff0d7819 */ /* 0x000fc80000011404 */
[----:B------:R-:W-:Y:S01]  /*1200*/  LEA.HI R13, R13, R4, RZ, 0x4 ;  /* 0x000000040d0d7211 */ /* 0x000fe200078f20ff */
[----:B------:R-:W-:Y:S02]  /*1210*/  HFMA2.MMA R4, -RZ, RZ, 0, 0 ;  /* 0x00000000ff047435 */ /* 0x000fe400000001ff */
        /* <DEDUP_REMOVED lines=31> */
.L_x_1719:
        /* <DEDUP_REMOVED lines=11> */
.L_x_1718:
[----:B------:R-:W-:Y:S05]  /*14c0*/  BSYNC B1 ;  /* 0x0000000000017941 */ /* 0x000fea0003800000 */
.L_x_1717:
        /* <DEDUP_REMOVED lines=14> */
.L_x_1722:
        /* <DEDUP_REMOVED lines=100> */
.L_x_1721:
[----:B------:R-:W-:Y:S05]  /*1bf0*/  BSYNC B1 ;  /* 0x0000000000017941 */ /* 0x000fea0003800000 */
.L_x_1720:
        /* <DEDUP_REMOVED lines=55> */
.L_x_1724:
[----:B------:R-:W-:Y:S05]  /*1f70*/  BSYNC B1 ;  /* 0x0000000000017941 */ /* 0x000fea0003800000 */
.L_x_1723:
        /* <DEDUP_REMOVED lines=26> */
.L_x_1716:
[----:B------:R-:W-:Y:S05]  /*2120*/  BSYNC B0 ;  /* 0x0000000000007941 */ /* 0x000fea0003800000 */
.L_x_1715:
        /* <DEDUP_REMOVED lines=50> */
.L_x_1729:
        /* <DEDUP_REMOVED lines=8> */
.L_x_1728:
[----:B------:R-:W-:Y:S05]  /*24d0*/  BSYNC B1 ;  /* 0x0000000000017941 */ /* 0x000fea0003800000 */
.L_x_1727:
        /* <DEDUP_REMOVED lines=14> */
.L_x_1732:
[----:B------:R-:W0:Y:S01]  /*25c0*/  LDS R11, [R2+-0x400] ;  /* 0xfffc0000020b7984 */ /* 0x000e220000000800 */
[----:B------:R-:W-:-:S03]  /*25d0*/  IADD3 R3, R3, 0x800, RZ ;  /* 0x0000080003037810 */ /* 0x000fc60007ffe0ff */
[----:B------:R-:W1:Y:S01]  /*25e0*/  LDS R29, [R2] ;  /* 0x00000000021d7984 */ /* 0x000e620000000800 */
[----:B------:R-:W-:-:S03]  /*25f0*/  ISETP.GE.AND P2, PT, R3, R4, PT ;  /* 0x000000040300720c */ /* 0x000fc60003f46270 */
[----:B------:R-:W2:Y:S04]  /*2600*/  LDS R14, [R2+0x400] ;  /* 0x00040000020e7984 */ /* 0x000ea80000000800 */
[----:B------:R-:W3:Y:S04]  /*2610*/  LDS R25, [R2+-0x200] ;  /* 0xfffe000002197984 */ /* 0x000ee80000000800 */
        /* <DEDUP_REMOVED lines=13> */
[----:B------:R-:W-:Y:S01]  /*26f0*/  STS [R2+0x400], R29 ;  /* 0x0004001d02007388 */ /* 0x000fe20000000800 */
[----:B----4-:R-:W-:-:S03]  /*2700*/  FMUL.FTZ R28, R0, R12 ;  /* 0x0000000c001c7220 */ /* 0x010fc60000410000 */
[----:B------:R-:W2:Y:S01]  /*2710*/  LDS R25, [R2+0x1000] ;  /* 0x0010000002197984 */ /* 0x000ea20000000800 */
[----:B-----5:R-:W-:-:S03]  /*2720*/  FMUL.FTZ R13, R0, R13 ;  /* 0x0000000d000d7220 */ /* 0x020fc60000410000 */
[----:B------:R-:W3:Y:S01]  /*2730*/  LDS R14, [R2+0x1600] ;  /* 0x00160000020e7984 */ /* 0x000ee20000000800 */
[----:B------:R-:W-:-:S03]  /*2740*/  FMUL.FTZ R21, R0, R21 ;  /* 0x0000001500157220 */ /* 0x000fc60000410000 */
[----:B------:R-:W4:Y:S01]  /*2750*/  LDS R12, [R2+0x1800] ;  /* 0x00180000020c7984 */ /* 0x000f220000000800 */
[----:B------:R-:W-:-:S03]  /*2760*/  FMUL.FTZ R23, R0, R23 ;  /* 0x0000001700177220 */ /* 0x000fc60000410000 */
[----:B------:R-:W5:Y:S01]  /*2770*/  LDS R29, [R2+0x1a00] ;  /* 0x001a0000021d7984 */ /* 0x000f620000000800 */
[----:B------:R-:W-:-:S03]  /*2780*/  FMUL.FTZ R15, R0, R15 ;  /* 0x0000000f000f7220 */ /* 0x000fc60000410000 */
[----:B------:R-:W-:Y:S01]  /*2790*/  STS [R2+0x800], R13 ;  /* 0x0008000d02007388 */ /* 0x000fe20000000800 */
[----:B------:R-:W-:-:S03]  /*27a0*/  FMUL.FTZ R22, R0, R22 ;  /* 0x0000001600167220 */ /* 0x000fc60000410000 */
[----:B------:R-:W-:Y:S01]  /*27b0*/  STS [R2+-0x200], R24 ;  /* 0xfffe001802007388 */ /* 0x000fe20000000800 */
[----:B0-----:R-:W-:-:S03]  /*27c0*/  FMUL.FTZ R11, R0, R11 ;  /* 0x0000000b000b7220 */ /* 0x001fc60000410000 */
[----:B------:R-:W-:Y:S04]  /*27d0*/  STS [R2], R26 ;  /* 0x0000001a02007388 */ /* 0x000fe80000000800 */
[----:B------:R3:W-:Y:S01]  /*27e0*/  STS [R2+0x600], R11 ;  /* 0x0006000b02007388 */ /* 0x0007e20000000800 */
[----:B-1----:R-:W-:-:S03]  /*27f0*/  FMUL.FTZ R27, R0, R27 ;  /* 0x0000001b001b7220 */ /* 0x002fc60000410000 */
[----:B------:R-:W-:Y:S04]  /*2800*/  STS [R2+0x200], R28 ;  /* 0x0002001c02007388 */ /* 0x000fe80000000800 */
        /* <DEDUP_REMOVED lines=15> */
.L_x_1731:
[----:B------:R-:W-:Y:S05]  /*2900*/  BSYNC B1 ;  /* 0x0000000000017941 */ /* 0x000fea0003800000 */
.L_x_1730:
        /* <DEDUP_REMOVED lines=31> */
.L_x_1734:
[----:B------:R-:W-:Y:S05]  /*2b00*/  BSYNC B1 ;  /* 0x0000000000017941 */ /* 0x000fea0003800000 */
.L_x_1733:
        /* <DEDUP_REMOVED lines=14> */
.L_x_1726:
[----:B------:R-:W-:Y:S05]  /*2bf0*/  BSYNC B0 ;  /* 0x0000000000007941 */ /* 0x000fea0003800000 */
.L_x_1725:
[----:B------:R-:W-:Y:S06]  /*2c00*/  BAR.SYNC.DEFER_BLOCKING 0x0 ;  /* 0x0000000000007b1d */ /* 0x000fec0000010000 */
[----:B------:R-:W-:Y:S04]  /*2c10*/  BSSY B6, `(.L_x_1735) ;  /* 0x000003c000067945 */ /* 0x000fe80003800000 */
[----:B------:R-:W-:Y:S05]  /*2c20*/  @P1 BRA `(.L_x_1736) ;  /* 0x0000000000e81947 */ /* 0x000fea0003800000 */
[----:B------:R-:W0:Y:S01]  /*2c30*/  LDC R14, c[0x0][0x280] ;  /* 0x0000a000ff0e7b82 */ /* 0x000e220000000800 */
[----:B------:R-:W2:Y:S01]  /*2c40*/  I2F.RP R12, R16 ;  /* 0x00000010000c7306 */ /* 0x000ea20000209400 */
[----:B------:R-:W-:Y:S01]  /*2c50*/  HFMA2.MMA R10, -RZ, RZ, 0, 0 ;  /* 0x00000000ff0a7435 */ /* 0x000fe200000001ff */
[----:B------:R-:W-:Y:S02]  /*2c60*/  ULDC UR4, c[0x0][0x27c] ;  /* 0x00009f0000047ab9 */ /* 0x000fe40000000800 */
[----:B------:R-:W-:-:S03]  /*2c70*/  VIADD R18, R18, -UR4 ;  /* 0x8000000412127c36 */ /* 0x000fc60008000000 */
[----:B------:R-:W3:Y:S01]  /*2c80*/  LDC R4, c[0x0][0x284] ;  /* 0x0000a100ff047b82 */ /* 0x000ee20000000800 */
[----:B--2---:R-:W2:Y:S01]  /*2c90*/  MUFU.RCP R12, R12 ;  /* 0x0000000c000c7308 */ /* 0x004ea20000001000 */
[----:B0-----:R-:W-:Y:S02]  /*2ca0*/  IABS R0, R14 ;  /* 0x0000000e00007213 */ /* 0x001fe40000000000 */
[----:B------:R-:W-:-:S05]  /*2cb0*/  ISETP.NE.AND P1, PT, R14, RZ, PT ;  /* 0x000000ff0e00720c */ /* 0x000fca0003f25270 */
[----:B-1----:R-:W0:Y:S01]  /*2cc0*/  I2F.RP R15, R0 ;  /* 0x00000000000f7306 */ /* 0x002e220000209400 */
[----:B---3--:R-:W-:Y:S01]  /*2cd0*/  ISETP.NE.AND P2, PT, R4, RZ, PT ;  /* 0x000000ff0400720c */ /* 0x008fe20003f45270 */
        /* <DEDUP_REMOVED lines=8> */
[----:B0-----:R-:W-:Y:S02]  /*2d60*/  IMAD.MOV.U32 R2, RZ, RZ, RZ ;  /* 0x000000ffff027224 */ /* 0x001fe400078e00ff */
[----:B-1----:R-:W-:-:S04]  /*2d70*/  IMAD.MOV R21, RZ, RZ, -R3 ;  /* 0x000000ffff157224 */ /* 0x002fc800078e0a03 */
[----:B------:R-:W-:-:S04]  /*2d80*/  IMAD R11, R21, R0, RZ ;  /* 0x00000000150b7224 */ /* 0x000fc800078e02ff */
[----:B------:R-:W-:Y:S01]  /*2d90*/  IMAD.HI.U32 R3, R3, R11, R2 ;  /* 0x0000000b03037227 */ /* 0x000fe200078e0002 */
[----:B------:R-:W-:Y:S02]  /*2da0*/  IABS R11, R4 ;  /* 0x00000004000b7213 */ /* 0x000fe40000000000 */
[----:B------:R-:W-:-:S07]  /*2db0*/  MOV R2, R5 ;  /* 0x0000000500027202 */ /* 0x000fce0000000f00 */
.L_x_1738:
        /* <DEDUP_REMOVED lines=33> */
.L_x_1736:
[----:B------:R-:W-:Y:S05]  /*2fd0*/  BSYNC B6 ;  /* 0x0000000000067941 */ /* 0x000fea0003800000 */
.L_x_1735:
[----:B------:R-:W-:-:S03]  /*2fe0*/  UMOV UR4, 0xffffffff ;  /* 0xffffffff00047882 */ /* 0x000fc60000000000 */
[----:B------:R-:W-:Y:S05]  /*2ff0*/  BRA.DIV UR4, `(.L_x_1739) ;  /* 0x0000000e04f87947 */ /* 0x000fea000b800000 */
[----:B------:R-:W-:Y:S01]  /*3000*/  HFMA2.MMA R4, -RZ, RZ, 0, 0 ;  /* 0x00000000ff047435 */ /* 0x000fe200000001ff */
[----:B01----:R-:W-:Y:S02]  /*3010*/  CS2R R2, SRZ ;  /* 0x0000000000027805 */ /* 0x003fe4000001ff00 */
[----:B------:R-:W-:Y:S01]  /*3020*/  MOV R16, RZ ;  /* 0x000000ff00107202 */ /* 0x000fe20000000f00 */
[----:B------:R-:W-:Y:S01]  /*3030*/  IMAD.MOV.U32 R0, RZ, RZ, RZ ;  /* 0x000000ffff007224 */ /* 0x000fe200078e00ff */
[----:B------:R-:W-:Y:S01]  /*3040*/  HFMA2.MMA R14, -RZ, RZ, 0, 0 ;  /* 0x00000000ff0e7435 */ /* 0x000fe200000001ff */
[----:B------:R-:W-:Y:S02]  /*3050*/  IMAD.MOV.U32 R10, RZ, RZ, RZ ;  /* 0x000000ffff0a7224 */ /* 0x000fe400078e00ff */
[----:B------:R-:W-:Y:S02]  /*3060*/  IMAD.MOV.U32 R18, RZ, RZ, RZ ;  /* 0x000000ffff127224 */ /* 0x000fe400078e00ff */
[----:B------:R-:W-:Y:S01]  /*3070*/  FADD.FTZ R0, RZ, R0 ;  /* 0x00000000ff007221 */ /* 0x000fe20000010000 */
[----:B------:R-:W-:Y:S01]  /*3080*/  FADD.FTZ R3, RZ, R3 ;  /* 0x00000003ff037221 */ /* 0x000fe20000010000 */
[----:B------:R-:W-:Y:S01]  /*3090*/  FADD.FTZ R4, RZ, R4 ;  /* 0x00000004ff047221 */ /* 0x000fe20000010000 */
[----:B------:R-:W-:Y:S01]  /*30a0*/  FADD.FTZ R10, RZ, R10 ;  /* 0x0000000aff0a7221 */ /* 0x000fe20000010000 */
[----:B------:R-:W-:Y:S01]  /*30b0*/  FADD.FTZ R16, RZ, R16 ;  /* 0x00000010ff107221 */ /* 0x000fe20000010000 */
[----:B------:R-:W-:Y:S01]  /*30c0*/  FADD.FTZ R18, RZ, R18 ;  /* 0x00000012ff127221 */ /* 0x000fe20000010000 */
[----:B------:R-:W-:-:S07]  /*30d0*/  FADD.FTZ R11, RZ, R2 ;  /* 0x00000002ff0b7221 */ /* 0x000fce0000010000 */
.L_x_1768:
[----:B------:R-:W-:Y:S05]  /*30e0*/  WARPSYNC.ALL ;  /* 0x0000000000007948 */ /* 0x000fea0003800000 */
[----:B------:R-:W0:Y:S01]  /*30f0*/  S2UR UR5, SR_CgaCtaId ;  /* 0x00000000000579c3 */ /* 0x000e220000008800 */
[----:B------:R-:W-:Y:S01]  /*3100*/  LOP3.LUT R12, R9, 0xffffffc0, RZ, 0xc0, !PT ;  /* 0xffffffc0090c7812 */ /* 0x000fe200078ec0ff */
[----:B------:R-:W-:Y:S01]  /*3110*/  UMOV UR4, 0x400 ;  /* 0x0000040000047882 */ /* 0x000fe20000000000 */
[----:B------:R-:W-:Y:S01]  /*3120*/  LEA.HI R2, R6, R6, RZ, 0x1 ;  /* 0x0000000606027211 */ /* 0x000fe200078f08ff */
[----:B------:R-:W-:-:S04]  /*3130*/  UIADD3 UR4, UR4, 0x110, URZ ;  /* 0x0000011004047890 */ /* 0x000fc8000fffe03f */
[----:B------:R-:W-:Y:S01]  /*3140*/  BAR.SYNC.DEFER_BLOCKING 0x0 ;  /* 0x0000000000007b1d */ /* 0x000fe20000010000 */
[----:B------:R-:W-:Y:S02]  /*3150*/  ISETP.NE.AND P0, PT, R12, 0x40, PT ;  /* 0x000000400c00780c */ /* 0x000fe40003f05270 */
[----:B------:R-:W-:Y:S02]  /*3160*/  SHF.R.S32.HI R2, RZ, 0x1, R2 ;  /* 0x00000001ff027819 */ /* 0x000fe40000011402 */
[----:B------:R-:W-:Y:S01]  /*3170*/  LOP3.LUT R22, R6, 0x1, RZ, 0xc0, !PT ;  /* 0x0000000106167812 */ /* 0x000fe200078ec0ff */
[----:B------:R-:W-:Y:S02]  /*3180*/  BSSY B0, `(.L_x_1740) ;  /* 0x0000012000007945 */ /* 0x000fe40003800000 */
[----:B------:R-:W-:Y:S02]  /*3190*/  IMAD R13, R5, 0x78, R2 ;  /* 0x00000078050d7824 */ /* 0x000fe400078e0202 */
[----:B------:R-:W-:-:S02]  /*31a0*/  IMAD.MOV.U32 R5, RZ, RZ, R11 ;  /* 0x000000ffff057224 */ /* 0x000fc400078e000b */
[----:B------:R-:W-:Y:S01]  /*31b0*/  FADD.FTZ R11, RZ, R14 ;  /* 0x0000000eff0b7221 */ /* 0x000fe20000010000 */
[----:B0-----:R-:W-:-:S06]  /*31c0*/  ULEA UR4, UR5, UR4, 0x18 ;  /* 0x0000000405047291 */ /* 0x001fcc000f8ec03f */
        /* <DEDUP_REMOVED lines=13> */
.L_x_1741:
[----:B------:R-:W-:Y:S05]  /*32a0*/  BSYNC B0 ;  /* 0x0000000000007941 */ /* 0x000fea0003800000 */
.L_x_1740:
        /* <DEDUP_REMOVED lines=24> */
.L_x_1745:
[----:B------:R-:W-:Y:S05]  /*3430*/  BSYNC B1 ;  /* 0x0000000000017941 */ /* 0x000fea0003800000 */
.L_x_1744:
[----:B0-2---:R-:W-:-:S07]  /*3440*/  @!P0 FADD.FTZ R11, R11, R20 ;  /* 0x000000140b0b8221 */ /* 0x005fce0000010000 */
.L_x_1743:
[----:B------:R-:W-:Y:S05]  /*3450*/  BSYNC B0 ;  /* 0x0000000000007941 */ /* 0x000fea0003800000 */
.L_x_1742:
        /* <DEDUP_REMOVED lines=16> */
.L_x_1747:
[----:B------:R-:W-:Y:S05]  /*3560*/  BSYNC B0 ;  /* 0x0000000000007941 */ /* 0x000fea0003800000 */
.L_x_1746:
        /* <DEDUP_REMOVED lines=24> */
.L_x_1751:
[----:B------:R-:W-:Y:S05]  /*36f0*/  BSYNC B1 ;  /* 0x0000000000017941 */ /* 0x000fea0003800000 */
.L_x_1750:
[----:B0-2-4-:R-:W-:-:S07]  /*3700*/  @!P0 FADD.FTZ R11, R11, R20 ;  /* 0x000000140b0b8221 */ /* 0x015fce0000010000 */
.L_x_1749:
[----:B------:R-:W-:Y:S05]  /*3710*/  BSYNC B0 ;  /* 0x0000000000007941 */ /* 0x000fea0003800000 */
.L_x_1748:
[----:B------:R-:W-:Y:S01]  /*3720*/  BAR.SYNC.DEFER_BLOCKING 0x0 ;  /* 0x0000000000007b1d */ /* 0x000fe20000010000 */
[----:B------:R-:W-:-:S04]  /*3730*/  IADD3 R9, R9, 0x1f, RZ ;  /* 0x0000001f09097810 */ /* 0x000fc80007ffe0ff */
[----:B------:R-:W-:-:S13]  /*3740*/  ISETP.GT.U32.AND P0, PT, R9, 0x3e, PT ;  /* 0x0000003e0900780c */ /* 0x000fda0003f04070 */
[----:B------:R-:W-:Y:S05]  /*3750*/  @P0 EXIT ;  /* 0x000000000000094d */ /* 0x000fea0003800000 */
[----:B------:R-:W4:Y:S01]  /*3760*/  S2UR UR4, SR_CTAID.Z ;  /* 0x00000000000479c3 */ /* 0x000f220000002700 */
[----:B------:R-:W-:Y:S01]  /*3770*/  IMAD R8, R17, R8, RZ ;  /* 0x0000000811087224 */ /* 0x000fe200078e02ff */
[----:B------:R-:W-:Y:S01]  /*3780*/  ULDC UR5, c[0x0][0x14] ;  /* 0x0000050000057ab9 */ /* 0x000fe20000000800 */
[----:B------:R-:W-:Y:S01]  /*3790*/  ISETP.NE.AND P3, PT, R22, RZ, PT ;  /* 0x000000ff1600720c */ /* 0x000fe20003f65270 */
[----:B------:R-:W-:Y:S01]  /*37a0*/  IMAD R7, R7, UR5, RZ ;  /* 0x0000000507077c24 */ /* 0x000fe2000f8e02ff */
[----:B------:R-:W-:Y:S01]  /*37b0*/  ISETP.GT.AND P0, PT, R6, 0xf, PT ;  /* 0x0000000f0600780c */ /* 0x000fe20003f04270 */
[----:B------:R-:W-:Y:S01]  /*37c0*/  IMAD R8, R8, UR5, RZ ;  /* 0x0000000508087c24 */ /* 0x000fe2000f8e02ff */
[----:B------:R-:W-:Y:S02]  /*37d0*/  BSSY B0, `(.L_x_1752) ;  /* 0x000003b000007945 */ /* 0x000fe40003800000 */
[----:B------:R-:W-:Y:S01]  /*37e0*/  SHF.R.S32.HI R6, RZ, 0x1f, R7 ;  /* 0x0000001fff067819 */ /* 0x000fe20000011407 */
[----:B------:R-:W-:Y:S01]  /*37f0*/  IMAD R8, R8, 0x78, RZ ;  /* 0x0000007808087824 */ /* 0x000fe200078e02ff */
[----:B------:R-:W-:-:S04]  /*3800*/  ISETP.NE.OR P0, PT, R22, RZ, P0 ;  /* 0x000000ff1600720c */ /* 0x000fc80000705670 */
[----:B------:R-:W-:Y:S01]  /*3810*/  SHF.R.S32.HI R19, RZ, 0x1f, R8 ;  /* 0x0000001fff137819 */ /* 0x000fe20000011408 */
[----:B----4-:R-:W-:-:S04]  /*3820*/  UIMAD UR4, UR4, 0x78, URZ ;  /* 0x00000078040478a4 */ /* 0x010fc8000f8e023f */
[----:B------:R-:W-:Y:S02]  /*3830*/  USHF.R.S32.HI UR5, URZ, 0x1f, UR4 ;  /* 0x0000001f3f057899 */ /* 0x000fe40008011404 */
[----:B------:R-:W-:-:S04]  /*3840*/  IADD3 R17, P1, P2, R8, UR4, R7 ;  /* 0x0000000408117c10 */ /* 0x000fc8000fa3e007 */
[----:B------:R-:W-:Y:S01]  /*3850*/  IADD3.X R19, R19, UR5, R6, P1, P2 ;  /* 0x0000000513137c10 */ /* 0x000fe20008fe4406 */
[----:B------:R-:W-:Y:S08]  /*3860*/  @P3 BRA `(.L_x_1753) ;  /* 0x0000000000c43947 */ /* 0x000ff00003800000 */
[C---:B------:R-:W-:Y:S01]  /*3870*/  VIADD R6, R2.reuse, 0x10 ;  /* 0x0000001002067836 */ /* 0x040fe20000000000 */
[CC--:B------:R-:W-:Y:S01]  /*3880*/  IADD3 R9, P1, R2.reuse, R17.reuse, RZ ;  /* 0x0000001102097210 */ /* 0x0c0fe20007f3e0ff */
[----:B------:R-:W-:Y:S01]  /*3890*/  ULDC.64 UR4, c[0x0][0x210] ;  /* 0x0000840000047ab9 */ /* 0x000fe20000000a00 */
[C---:B------:R-:W-:Y:S01]  /*38a0*/  IADD3 R24, R2.reuse, 0x20, RZ ;  /* 0x0000002002187810 */ /* 0x040fe20007ffe0ff */
[----:B------:R-:W-:Y:S01]  /*38b0*/  VIADD R22, R2, 0x50 ;  /* 0x0000005002167836 */ /* 0x000fe20000000000 */
[----:B------:R-:W-:Y:S02]  /*38c0*/  IADD3 R7, P2, R6, R17, RZ ;  /* 0x0000001106077210 */ /* 0x000fe40007f5e0ff */
[-C--:B------:R-:W-:Y:S02]  /*38d0*/  LEA.HI.X.SX32 R14, R2, R19.reuse, 0x1, P1 ;  /* 0x00000013020e7211 */ /* 0x080fe400008f0eff */
[----:B------:R-:W-:Y:S02]  /*38e0*/  LEA R20, P1, R9, UR4, 0x1 ;  /* 0x0000000409147c11 */ /* 0x000fe4000f8208ff */
[----:B------:R-:W-:Y:S01]  /*38f0*/  LEA.HI.X.SX32 R8, R6, R19, 0x1, P2 ;  /* 0x0000001306087211 */ /* 0x000fe200010f0eff */
[----:B------:R-:W-:Y:S01]  /*3900*/  VIADD R6, R2, 0x30 ;  /* 0x0000003002067836 */ /* 0x000fe20000000000 */
[----:B------:R-:W-:-:S02]  /*3910*/  LEA R12, P2, R7, UR4, 0x1 ;  /* 0x00000004070c7c11 */ /* 0x000fc4000f8408ff */
[----:B------:R-:W-:Y:S02]  /*3920*/  LEA.HI.X R21, R9, UR5, R14, 0x1, P1 ;  /* 0x0000000509157c11 */ /* 0x000fe400088f0c0e */
[----:B------:R-:W-:Y:S02]  /*3930*/  IADD3 R26, R2, 0x40, RZ ;  /* 0x00000040021a7810 */ /* 0x000fe40007ffe0ff */
[-C--:B------:R-:W-:Y:S02]  /*3940*/  IADD3 R15, P1, R24, R17.reuse, RZ ;  /* 0x00000011180f7210 */ /* 0x080fe40007f3e0ff */
[----:B0123--:R-:W-:Y:S02]  /*3950*/  LEA.HI.X R13, R7, UR5, R8, 0x1, P2 ;  /* 0x00000005070d7c11 */ /* 0x00ffe400090f0c08 */
[-C--:B------:R-:W-:Y:S02]  /*3960*/  IADD3 R9, P2, R6, R17.reuse, RZ ;  /* 0x0000001106097210 */ /* 0x080fe40007f5e0ff */
[----:B------:R-:W-:-:S02]  /*3970*/  IADD3 R7, P3, R26, R17, RZ ;  /* 0x000000111a077210 */ /* 0x000fc40007f7e0ff */
[-C--:B------:R-:W-:Y:S02]  /*3980*/  LEA.HI.X.SX32 R24, R24, R19.reuse, 0x1, P1 ;  /* 0x0000001318187211 */ /* 0x080fe400008f0eff */
[----:B------:R-:W-:Y:S02]  /*3990*/  LEA R14, P1, R15, UR4, 0x1 ;  /* 0x000000040f0e7c11 */ /* 0x000fe4000f8208ff */
[-C--:B------:R-:W-:Y:S02]  /*39a0*/  LEA.HI.X.SX32 R28, R6, R19.reuse, 0x1, P2 ;  /* 0x00000013061c7211 */ /* 0x080fe400010f0eff */
[----:B------:R-:W-:Y:S02]  /*39b0*/  LEA.HI.X.SX32 R26, R26, R19, 0x1, P3 ;  /* 0x000000131a1a7211 */ /* 0x000fe400018f0eff */
[----:B------:R-:W-:Y:S02]  /*39c0*/  LEA R6, P3, R7, UR4, 0x1 ;  /* 0x0000000407067c11 */ /* 0x000fe4000f8608ff */
[----:B------:R-:W-:-:S02]  /*39d0*/  LEA.HI.X R15, R15, UR5, R24, 0x1, P1 ;  /* 0x000000050f0f7c11 */ /* 0x000fc400088f0c18 */
[----:B------:R-:W-:Y:S02]  /*39e0*/  IADD3 R23, P1, R22, R17, RZ ;  /* 0x0000001116177210 */ /* 0x000fe40007f3e0ff */
[----:B------:R-:W-:Y:S02]  /*39f0*/  LEA R8, P2, R9, UR4, 0x1 ;  /* 0x0000000409087c11 */ /* 0x000fe4000f8408ff */
[----:B------:R-:W-:Y:S02]  /*3a00*/  IADD3 R24, R2, 0x60, RZ ;  /* 0x0000006002187810 */ /* 0x000fe40007ffe0ff */
[----:B------:R-:W-:Y:S02]  /*3a10*/  LEA.HI.X R7, R7, UR5, R26, 0x1, P3 ;  /* 0x0000000507077c11 */ /* 0x000fe400098f0c1a */
[----:B------:R-:W-:Y:S02]  /*3a20*/  LEA.HI.X.SX32 R26, R22, R19, 0x1, P1 ;  /* 0x00000013161a7211 */ /* 0x000fe400008f0eff */
[----:B------:R-:W-:-:S02]  /*3a30*/  LEA.HI.X R9, R9, UR5, R28, 0x1, P2 ;  /* 0x0000000509097c11 */ /* 0x000fc400090f0c1c */
[----:B------:R-:W-:Y:S02]  /*3a40*/  F2FP.BF16.F32.PACK_AB R0, R3, R0 ;  /* 0x000000000300723e */ /* 0x000fe400000010ff */
[C---:B------:R-:W-:Y:S02]  /*3a50*/  LEA R22, P1, R23.reuse, UR4, 0x1 ;  /* 0x0000000417167c11 */ /* 0x040fe4000f8208ff */
[C---:B------:R-:W-:Y:S01]  /*3a60*/  IADD3 R3, P2, R24.reuse, R17, RZ ;  /* 0x0000001118037210 */ /* 0x040fe20007f5e0ff */
[----:B------:R-:W-:Y:S01]  /*3a70*/  STG.E.U16 desc[UR36][R20.64], R0 ;  /* 0x0000000014007986 */ /* 0x000fe2000c101524 */
[----:B------:R-:W-:Y:S02]  /*3a80*/  LEA.HI.X R23, R23, UR5, R26, 0x1, P1 ;  /* 0x0000000517177c11 */ /* 0x000fe400088f0c1a */
[----:B------:R-:W-:Y:S02]  /*3a90*/  LEA.HI.X.SX32 R26, R24, R19, 0x1, P2 ;  /* 0x00000013181a7211 */ /* 0x000fe400010f0eff */
[----:B------:R-:W-:-:S02]  /*3aa0*/  LEA R24, P1, R3, UR4, 0x1 ;  /* 0x0000000403187c11 */ /* 0x000fc4000f8208ff */
[----:B------:R-:W-:Y:S02]  /*3ab0*/  F2FP.BF16.F32.PACK_AB R4, R10, R4 ;  /* 0x000000040a04723e */ /* 0x000fe400000010ff */
[----:B------:R-:W-:Y:S02]  /*3ac0*/  LEA.HI.X R25, R3, UR5, R26, 0x1, P1 ;  /* 0x0000000503197c11 */ /* 0x000fe400088f0c1a */
[----:B------:R-:W-:Y:S02]  /*3ad0*/  PRMT R3, R0, 0x7632, R3 ;  /* 0x0000763200037816 */ /* 0x000fe40000000003 */
[----:B------:R-:W-:Y:S02]  /*3ae0*/  PRMT R10, R4, 0x7632, R10 ;  /* 0x00007632040a7816 */ /* 0x000fe4000000000a */
[----:B------:R-:W-:Y:S01]  /*3af0*/  F2FP.BF16.F32.PACK_AB R16, R18, R16 ;  /* 0x000000101210723e */ /* 0x000fe200000010ff */
[----:B------:R-:W-:Y:S01]  /*3b00*/  STG.E.U16 desc[UR36][R12.64], R3 ;  /* 0x000000030c007986 */ /* 0x000fe2000c101524 */
[----:B------:R-:W-:-:S03]  /*3b10*/  F2FP.BF16.F32.PACK_AB R5, RZ, R5 ;  /* 0x00000005ff05723e */ /* 0x000fc600000010ff */
[----:B------:R-:W-:Y:S04]  /*3b20*/  STG.E.U16 desc[UR36][R14.64], R4 ;  /* 0x000000040e007986 */ /* 0x000fe8000c101524 */
[----:B------:R0:W-:Y:S04]  /*3b30*/  STG.E.U16 desc[UR36][R8.64], R10 ;  /* 0x0000000a08007986 */ /* 0x0001e8000c101524 */
[----:B------:R4:W-:Y:S01]  /*3b40*/  STG.E.U16 desc[UR36][R6.64], R16 ;  /* 0x0000001006007986 */ /* 0x0009e2000c101524 */
[----:B0-----:R-:W-:-:S05]  /*3b50*/  PRMT R9, R16, 0x7632, R9 ;  /* 0x0000763210097816 */ /* 0x001fca0000000009 */
[----:B------:R4:W-:Y:S04]  /*3b60*/  STG.E.U16 desc[UR36][R22.64], R9 ;  /* 0x0000000916007986 */ /* 0x0009e8000c101524 */
[----:B------:R4:W-:Y:S02]  /*3b70*/  STG.E.U16 desc[UR36][R24.64], R5 ;  /* 0x0000000518007986 */ /* 0x0009e4000c101524 */
.L_x_1753:
[----:B------:R-:W-:Y:S05]  /*3b80*/  BSYNC B0 ;  /* 0x0000000000007941 */ /* 0x000fea0003800000 */
.L_x_1752:
[----:B------:R-:W-:Y:S05]  /*3b90*/  @P0 EXIT ;  /* 0x000000000000094d */ /* 0x000fea0003800000 */
[----:B------:R-:W-:Y:S01]  /*3ba0*/  VIADD R2, R2, 0x70 ;  /* 0x0000007002027836 */ /* 0x000fe20000000000 */
[----:B------:R-:W-:Y:S01]  /*3bb0*/  ULDC.64 UR4, c[0x0][0x210] ;  /* 0x0000840000047ab9 */ /* 0x000fe20000000a00 */
[----:B0-2---:R-:W-:-:S03]  /*3bc0*/  F2FP.BF16.F32.PACK_AB R11, RZ, R11 ;  /* 0x0000000bff0b723e */ /* 0x005fc600000010ff */
[----:B------:R-:W-:-:S04]  /*3bd0*/  IADD3 R17, P0, R2, R17, RZ ;  /* 0x0000001102117210 */ /* 0x000fc80007f1e0ff */
[----:B------:R-:W-:Y:S02]  /*3be0*/  LEA.HI.X.SX32 R0, R2, R19, 0x1, P0 ;  /* 0x0000001302007211 */ /* 0x000fe400000f0eff */
[----:B------:R-:W-:-:S04]  /*3bf0*/  LEA R2, P0, R17, UR4, 0x1 ;  /* 0x0000000411027c11 */ /* 0x000fc8000f8008ff */
[----:B------:R-:W-:-:S05]  /*3c00*/  LEA.HI.X R3, R17, UR5, R0, 0x1, P0 ;  /* 0x0000000511037c11 */ /* 0x000fca00080f0c00 */
[----:B------:R-:W-:Y:S01]  /*3c10*/  STG.E.U16 desc[UR36][R2.64], R11 ;  /* 0x0000000b02007986 */ /* 0x000fe2000c101524 */
[----:B------:R-:W-:Y:S05]  /*3c20*/  EXIT ;  /* 0x000000000000794d */ /* 0x000fea0003800000 */
.L_x_1712:
        /* <DEDUP_REMOVED lines=16> */
.L_x_1737:
        /* <DEDUP_REMOVED lines=16> */
.L_x_1754:
[----:B------:R-:W-:Y:S05]  /*3e30*/  EXIT ;  /* 0x000000000000794d */ /* 0x000fea0003800000 */
.L_x_1714:
[----:B------:R-:W-:Y:S01]  /*3e40*/  MOV R12, 0x10 ;  /* 0x00000010000c7802 */ /* 0x000fe20000000f00 */
[----:B------:R-:W-:Y:S01]  /*3e50*/  IMAD.MOV.U32 R11, RZ, RZ, 0x1f ;  /* 0x0000001fff0b7424 */ /* 0x000fe200078e00ff */
[----:B------:R-:W-:Y:S01]  /*3e60*/  MOV R15, 0xffffffff ;  /* 0xffffffff000f7802 */ /* 0x000fe20000000f00 */
[----:B------:R-:W-:-:S07]  /*3e70*/  IMAD.MOV.U32 R2, RZ, RZ, -0x800001 ;  /* 0xff7fffffff027424 */ /* 0x000fce00078e00ff */
[----:B------:R-:W-:Y:S05]  /*3e80*/  WARPSYNC.COLLECTIVE R15, `(.L_x_1755) ;  /* 0x000000000f087348 */ /* 0x000fea0003c00000 */
[----:B------:R0:W1:Y:S02]  /*3e90*/  SHFL.BFLY P6, R14, R13, R12, R11 ;  /* 0x0c00000c0d0e7389 */ /* 0x00006400000c000b */
[----:B01----:R-:W-:Y:S01]  /*3ea0*/  ENDCOLLECTIVE ;  /* 0x000000000000791b */ /* 0x003fe20003800000 */
.L_x_1755:
[----:B------:R-:W-:Y:S01]  /*3eb0*/  HFMA2.MMA R12, -RZ, RZ, 0, 4.76837158203125e-07 ;  /* 0x00000008ff0c7435 */ /* 0x000fe200000001ff */
[----:B------:R-:W-:-:S05]  /*3ec0*/  FMNMX.FTZ R0, R14, -3.40282346638528859812e+38, !PT ;  /* 0xff7fffff0e007809 */ /* 0x000fca0007810000 */
[----:B------:R-:W-:-:S07]  /*3ed0*/  IMAD.MOV.U32 R13, RZ, RZ, R0 ;  /* 0x000000ffff0d7224 */ /* 0x000fce00078e0000 */
[----:B------:R-:W-:Y:S05]  /*3ee0*/  WARPSYNC.COLLECTIVE R15, `(.L_x_1756) ;  /* 0x000000000f087348 */ /* 0x000fea0003c00000 */
[----:B------:R0:W1:Y:S02]  /*3ef0*/  SHFL.BFLY P6, R14, R13, R12, R11 ;  /* 0x0c00000c0d0e7389 */ /* 0x00006400000c000b */
[----:B01----:R-:W-:Y:S01]  /*3f00*/  ENDCOLLECTIVE ;  /* 0x000000000000791b */ /* 0x003fe20003800000 */
.L_x_1756:
[----:B------:R-:W-:Y:S02]  /*3f10*/  MOV R12, 0x4 ;  /* 0x00000004000c7802 */ /* 0x000fe40000000f00 */
[----:B------:R-:W-:-:S05]  /*3f20*/  FMNMX.FTZ R3, R0, R14, !PT ;  /* 0x0000000e00037209 */ /* 0x000fca0007810000 */
[----:B------:R-:W-:-:S07]  /*3f30*/  IMAD.MOV.U32 R13, RZ, RZ, R3 ;  /* 0x000000ffff0d7224 */ /* 0x000fce00078e0003 */
[----:B------:R-:W-:Y:S05]  /*3f40*/  WARPSYNC.COLLECTIVE R15, `(.L_x_1757) ;  /* 0x000000000f087348 */ /* 0x000fea0003c00000 */
[----:B------:R0:W1:Y:S02]  /*3f50*/  SHFL.BFLY P6, R14, R13, R12, R11 ;  /* 0x0c00000c0d0e7389 */ /* 0x00006400000c000b */
[----:B01----:R-:W-:Y:S01]  /*3f60*/  ENDCOLLECTIVE ;  /* 0x000000000000791b */ /* 0x003fe20003800000 */
.L_x_1757:
[----:B------:R-:W-:Y:S01]  /*3f70*/  HFMA2.MMA R12, -RZ, RZ, 0, 1.1920928955078125e-07 ;  /* 0x00000002ff0c7435 */ /* 0x000fe200000001ff */
[----:B------:R-:W-:-:S05]  /*3f80*/  FMNMX.FTZ R4, R3, R14, !PT ;  /* 0x0000000e03047209 */ /* 0x000fca0007810000 */
[----:B------:R-:W-:-:S07]  /*3f90*/  IMAD.MOV.U32 R13, RZ, RZ, R4 ;  /* 0x000000ffff0d7224 */ /* 0x000fce00078e0004 */
[----:B------:R-:W-:Y:S05]  /*3fa0*/  WARPSYNC.COLLECTIVE R15, `(.L_x_1758) ;  /* 0x000000000f087348 */ /* 0x000fea0003c00000 */
[----:B------:R0:W1:Y:S02]  /*3fb0*/  SHFL.BFLY P6, R14, R13, R12, R11 ;  /* 0x0c00000c0d0e7389 */ /* 0x00006400000c000b */
[----:B01----:R-:W-:Y:S01]  /*3fc0*/  ENDCOLLECTIVE ;  /* 0x000000000000791b */ /* 0x003fe20003800000 */
.L_x_1758:
[----:B------:R-:W-:Y:S05]  /*3fd0*/  BRA `(.L_x_1759) ;  /* 0xffffffd000507947 */ /* 0x000fea000383ffff */
.L_x_1739:
[----:B-1----:R-:W-:Y:S01]  /*3fe0*/  HFMA2.MMA R11, -RZ, RZ, 0, 1.847743988037109375e-06 ;  /* 0x0000001fff0b7435 */ /* 0x002fe200000001ff */
[----:B------:R-:W-:Y:S01]  /*3ff0*/  MOV R13, RZ ;  /* 0x000000ff000d7202 */ /* 0x000fe20000000f00 */
[----:B------:R-:W-:Y:S02]  /*4000*/  IMAD.MOV.U32 R12, RZ, RZ, 0x1 ;  /* 0x00000001ff0c7424 */ /* 0x000fe400078e00ff */
[----:B------:R-:W-:-:S07]  /*4010*/  IMAD.MOV.U32 R15, RZ, RZ, -0x1 ;  /* 0xffffffffff0f7424 */ /* 0x000fce00078e00ff */
[----:B0-----:R-:W-:Y:S05]  /*4020*/  WARPSYNC.COLLECTIVE R15, `(.L_x_1760) ;  /* 0x000000000f087348 */ /* 0x001fea0003c00000 */
[----:B------:R1:W2:Y:S02]  /*4030*/  SHFL.BFLY P6, R14, R13, R12, R11 ;  /* 0x0c00000c0d0e7389 */ /* 0x0002a400000c000b */
[----:B012---:R-:W-:Y:S01]  /*4040*/  ENDCOLLECTIVE ;  /* 0x000000000000791b */ /* 0x007fe20003800000 */
.L_x_1760:
[----:B------:R-:W-:-:S07]  /*4050*/  MOV R0, R14 ;  /* 0x0000000e00007202 */ /* 0x000fce0000000f00 */
[----:B------:R-:W-:Y:S05]  /*4060*/  WARPSYNC.COLLECTIVE R15, `(.L_x_1761) ;  /* 0x000000000f087348 */ /* 0x000fea0003c00000 */
[----:B------:R0:W1:Y:S02]  /*4070*/  SHFL.BFLY P6, R14, R13, R12, R11 ;  /* 0x0c00000c0d0e7389 */ /* 0x00006400000c000b */
[----:B01----:R-:W-:Y:S01]  /*4080*/  ENDCOLLECTIVE ;  /* 0x000000000000791b */ /* 0x003fe20003800000 */
.L_x_1761:
[----:B------:R-:W-:Y:S01]  /*4090*/  FADD.FTZ R0, RZ, R0 ;  /* 0x00000000ff007221 */ /* 0x000fe20000010000 */
[----:B------:R-:W-:-:S07]  /*40a0*/  IMAD.MOV.U32 R3, RZ, RZ, R14 ;  /* 0x000000ffff037224 */ /* 0x000fce00078e000e */
[----:B------:R-:W-:Y:S05]  /*40b0*/  WARPSYNC.COLLECTIVE R15, `(.L_x_1762) ;  /* 0x000000000f087348 */ /* 0x000fea0003c00000 */
[----:B------:R0:W1:Y:S02]  /*40c0*/  SHFL.BFLY P6, R14, R13, R12, R11 ;  /* 0x0c00000c0d0e7389 */ /* 0x00006400000c000b */
[----:B01----:R-:W-:Y:S01]  /*40d0*/  ENDCOLLECTIVE ;  /* 0x000000000000791b */ /* 0x003fe20003800000 */
.L_x_1762:
[----:B------:R-:W-:Y:S01]  /*40e0*/  FADD.FTZ R3, RZ, R3 ;  /* 0x00000003ff037221 */ /* 0x000fe20000010000 */
[----:B------:R-:W-:-:S07]  /*40f0*/  MOV R4, R14 ;  /* 0x0000000e00047202 */ /* 0x000fce0000000f00 */
[----:B------:R-:W-:Y:S05]  /*4100*/  WARPSYNC.COLLECTIVE R15, `(.L_x_1763) ;  /* 0x000000000f087348 */ /* 0x000fea0003c00000 */
[----:B------:R0:W1:Y:S02]  /*4110*/  SHFL.BFLY P6, R14, R13, R12, R11 ;  /* 0x0c00000c0d0e7389 */ /* 0x00006400000c000b */
[----:B01----:R-:W-:Y:S01]  /*4120*/  ENDCOLLECTIVE ;  /* 0x000000000000791b */ /* 0x003fe20003800000 */
.L_x_1763:
[----:B------:R-:W-:Y:S01]  /*4130*/  FADD.FTZ R4, RZ, R4 ;  /* 0x00000004ff047221 */ /* 0x000fe20000010000 */
[----:B------:R-:W-:-:S07]  /*4140*/  IMAD.MOV.U32 R10, RZ, RZ, R14 ;  /* 0x000000ffff0a7224 */ /* 0x000fce00078e000e */
[----:B------:R-:W-:Y:S05]  /*4150*/  WARPSYNC.COLLECTIVE R15, `(.L_x_1764) ;  /* 0x000000000f087348 */ /* 0x000fea0003c00000 */
[----:B------:R0:W1:Y:S02]  /*4160*/  SHFL.BFLY P6, R14, R13, R12, R11 ;  /* 0x0c00000c0d0e7389 */ /* 0x00006400000c000b */
[----:B01----:R-:W-:Y:S01]  /*4170*/  ENDCOLLECTIVE ;  /* 0x000000000000791b */ /* 0x003fe20003800000 */
.L_x_1764:
[----:B------:R-:W-:Y:S01]  /*4180*/  FADD.FTZ R10, RZ, R10 ;  /* 0x0000000aff0a7221 */ /* 0x000fe20000010000 */
[----:B------:R-:W-:-:S07]  /*4190*/  MOV R16, R14 ;  /* 0x0000000e00107202 */ /* 0x000fce0000000f00 */
[----:B------:R-:W-:Y:S05]  /*41a0*/  WARPSYNC.COLLECTIVE R15, `(.L_x_1765) ;  /* 0x000000000f087348 */ /* 0x000fea0003c00000 */
[----:B------:R0:W1:Y:S02]  /*41b0*/  SHFL.BFLY P6, R14, R13, R12, R11 ;  /* 0x0c00000c0d0e7389 */ /* 0x00006400000c000b */
[----:B01----:R-:W-:Y:S01]  /*41c0*/  ENDCOLLECTIVE ;  /* 0x000000000000791b */ /* 0x003fe20003800000 */
.L_x_1765:
[----:B------:R-:W-:Y:S01]  /*41d0*/  FADD.FTZ R16, RZ, R16 ;  /* 0x00000010ff107221 */ /* 0x000fe20000010000 */
[----:B------:R-:W-:-:S07]  /*41e0*/  IMAD.MOV.U32 R18, RZ, RZ, R14 ;  /* 0x000000ffff127224 */ /* 0x000fce00078e000e */
[----:B------:R-:W-:Y:S05]  /*41f0*/  WARPSYNC.COLLECTIVE R15, `(.L_x_1766) ;  /* 0x000000000f087348 */ /* 0x000fea0003c00000 */
[----:B------:R0:W1:Y:S02]  /*4200*/  SHFL.BFLY P6, R14, R13, R12, R11 ;  /* 0x0c00000c0d0e7389 */ /* 0x00006400000c000b */
[----:B01----:R-:W-:Y:S01]  /*4210*/  ENDCOLLECTIVE ;  /* 0x000000000000791b */ /* 0x003fe20003800000 */
.L_x_1766:
[----:B------:R-:W-:Y:S01]  /*4220*/  FADD.FTZ R18, RZ, R18 ;  /* 0x00000012ff127221 */ /* 0x000fe20000010000 */
[----:B------:R-:W-:-:S07]  /*4230*/  MOV R2, R14 ;  /* 0x0000000e00027202 */ /* 0x000fce0000000f00 */
[----:B------:R-:W-:Y:S05]  /*4240*/  WARPSYNC.COLLECTIVE R15, `(.L_x_1767) ;  /* 0x000000000f087348 */ /* 0x000fea0003c00000 */
[----:B------:R0:W1:Y:S02]  /*4250*/  SHFL.BFLY P6, R14, R13, R12, R11 ;  /* 0x0c00000c0d0e7389 */ /* 0x00006400000c000b */
[----:B01----:R-:W-:Y:S01]  /*4260*/  ENDCOLLECTIVE ;  /* 0x000000000000791b */ /* 0x003fe20003800000 */
.L_x_1767:
[----:B------:R-:W-:Y:S01]  /*4270*/  FADD.FTZ R11, RZ, R2 ;  /* 0x00000002ff0b7221 */ /* 0x000fe20000010000 */
[----:B------:R-:W-:Y:S06]  /*4280*/  BRA `(.L_x_1768) ;  /* 0xffffffec00947947 */ /* 0x000fec000383ffff */
.L_x_1769:
        /* <DEDUP_REMOVED lines=15> */
.L_x_28056:


//--------------------- .text._ZN4vllm25paged_attention_v1_kernelI13__nv_bfloat16hLi112ELi16ELi128ELNS_18Fp8KVCacheDataTypeE2ELb1EEEvPT_PKS3_PKT0_S9_ifPKiSB_iPKfiiiSD_SD_iiiii --------------------------
	.section	.text._ZN4vllm25paged_attention_v1_kernelI13__nv_bfloat16hLi112ELi16ELi128ELNS_18Fp8KVCacheDataTypeE2ELb1EEEvPT_PKS3_PKT0_S9_ifPKiSB_iPKfiiiSD_SD_iiiii,"ax",@progbits
	.align	128
        .global         _ZN4vllm25paged_attention_v1_kernelI13__nv_bfloat16hLi112ELi16ELi128ELNS_18Fp8KVCacheDataTypeE2ELb1EEEvPT_PKS3_PKT0_S9_ifPKiSB_iPKfiiiSD_SD_iiiii
        .type           _ZN4vllm25paged_attention_v1_kernelI13__nv_bfloat16hLi112ELi16ELi128ELNS_18Fp8KVCacheDataTypeE2ELb1EEEvPT_PKS3_PKT0_S9_ifPKiSB_iPKfiiiSD_SD_iiiii,@function
        .size           _ZN4vllm25paged_attention_v1_kernelI13__nv_bfloat16hLi112ELi16ELi128ELNS_18Fp8KVCacheDataTypeE2ELb1EEEvPT_PKS3_PKT0_S9_ifPKiSB_iPKfiiiSD_SD_iiiii,(.L_x_28057 - _ZN4vllm25paged_attention_v1_kernelI13__nv_bfloat16hLi112ELi16ELi128ELNS_18Fp8KVCacheDataTypeE2ELb1EEEvPT_PKS3_PKT0_S9_ifPKiSB_iPKfiiiSD_SD_iiiii)
        .other          _ZN4vllm25paged_attention_v1_kernelI13__nv_bfloat16hLi112ELi16ELi128ELNS_18Fp8KVCacheDataTypeE2ELb1EEEvPT_PKS3_PKT0_S9_ifPKiSB_iPKfiiiSD_SD_iiiii,@"STO_CUDA_ENTRY STV_DEFAULT"
_ZN4vllm25paged_attention_v1_kernelI13__nv_bfloat16hLi112ELi16ELi128ELNS_18Fp8KVCacheDataTypeE2ELb1EEEvPT_PKS3_PKT0_S9_ifPKiSB_iPKfiiiSD_SD_iiiii:
.text._ZN4vllm25paged_attention_v1_kernelI13__nv_bfloat16hLi112ELi16ELi128ELNS_18Fp8KVCacheDataTypeE2ELb1EEEvPT_PKS3_PKT0_S9_ifPKiSB_iPKfiiiSD_SD_iiiii:
        /* <DEDUP_REMOVED lines=18> */
[----:B-1----:R-:W-:Y:S01]  /*0120*/  SHF.R.S32.HI R2, RZ, 0x5, R7 ;  /* 0x00000005ff027819 */ /* 0x002fe20000011407 */
[C---:B------:R-:W-:Y:S02]  /*0130*/  IMAD.IADD R3, R10.reuse, 0x1, -R13 ;  /* 0x000000010a037824 */ /* 0x040fe400078e0a0d */
[----:B------:R-:W-:Y:S01]  /*0140*/  IMAD.IADD R7, R10, 0x1, -R11 ;  /* 0x000000010a077824 */ /* 0x000fe200078e0a0b */
[----:B0---4-:R-:W-:Y:S06]  /*0150*/  @P0 BRA `(.L_x_1771) ;  /* 0x0000000400380947 */ /* 0x011fec0003800000 */
[C---:B------:R-:W-:Y:S01]  /*0160*/  VIMNMX R11, R0.reuse, -0x32, !PT ;  /* 0xffffffce000b7848 */ /* 0x040fe20007fe0100 */
[----:B------:R-:W-:Y:S01]  /*0170*/  ULDC UR4, c[0x0][0x258] ;  /* 0x0000960000047ab9 */ /* 0x000fe20000000800 */
[----:B------:R-:W-:Y:S01]  /*0180*/  BSSY B1, `(.L_x_1772) ;  /* 0x0000028000017945 */ /* 0x000fe20003800000 */
[----:B------:R-:W-:Y:S02]  /*0190*/  MOV R14, R0 ;  /* 0x00000000000e7202 */ /* 0x000fe40000000f00 */
[----:B------:R-:W-:-:S04]  /*01a0*/  IADD3 R11, -R0, 0x3f, R11 ;  /* 0x0000003f000b7810 */ /* 0x000fc80007ffe10b */
[C---:B------:R-:W-:Y:S02]  /*01b0*/  LEA.HI R6, R11.reuse, 0x1, RZ, 0x1a ;  /* 0x000000010b067811 */ /* 0x040fe400078fd0ff */
[----:B------:R-:W-:Y:S01]  /*01c0*/  ISETP.GE.U32.AND P0, PT, R11, 0xc0, PT ;  /* 0x000000c00b00780c */ /* 0x000fe20003f06070 */
[----:B------:R-:W-:Y:S01]  /*01d0*/  IMAD R11, R16, UR4, RZ ;  /* 0x00000004100b7c24 */ /* 0x000fe2000f8e02ff */
[----:B------:R-:W-:Y:S02]  /*01e0*/  LOP3.LUT P1, R12, R6, 0x3, RZ, 0xc0, !PT ;  /* 0x00000003060c7812 */ /* 0x000fe4000782c0ff */
[----:B------:R-:W-:Y:S02]  /*01f0*/  SHF.R.S32.HI R6, RZ, 0x1f, R8 ;  /* 0x0000001fff067819 */ /* 0x000fe40000011408 */
        /* <DEDUP_REMOVED lines=19> */
.L_x_1774:
        /* <DEDUP_REMOVED lines=13> */
.L_x_1773:
[----:B------:R-:W-:Y:S05]  /*0400*/  BSYNC B1 ;  /* 0x0000000000017941 */ /* 0x000fea0003800000 */
.L_x_1772:
[----:B------:R-:W-:Y:S05]  /*0410*/  @!P0 BRA `(.L_x_1771) ;  /* 0x0000000000888947 */ /* 0x000fea0003800000 */
[----:B------:R-:W0:Y:S01]  /*0420*/  S2R R18, SR_CgaCtaId ;  /* 0x0000000000127919 */ /* 0x000e220000008800 */
[----:B------:R-:W1:Y:S01]  /*0430*/  LDC.64 R12, c[0x0][0x218] ;  /* 0x00008600ff0c7b82 */ /* 0x000e620000000a00 */
[----:B------:R-:W-:Y:S02]  /*0440*/  MOV R17, 0x400 ;  /* 0x0000040000117802 */ /* 0x000fe40000000f00 */
[----:B------:R-:W-:Y:S02]  /*0450*/  IADD3 R11, P0, R11, R8, RZ ;  /* 0x000000080b0b7210 */ /* 0x000fe40007f1e0ff */
[----:B0-----:R-:W-:Y:S01]  /*0460*/  LEA R20, R18, R17, 0x18 ;  /* 0x0000001112147211 */ /* 0x001fe200078ec0ff */
[----:B------:R-:W-:Y:S01]  /*0470*/  VIADD R17, R14, 0xffffff00 ;  /* 0xffffff000e117836 */ /* 0x000fe20000000000 */
[----:B------:R-:W-:Y:S02]  /*0480*/  IADD3.X R18, R15, R6, RZ, P0, !PT ;  /* 0x000000060f127210 */ /* 0x000fe400007fe4ff */
[----:B-1----:R-:W-:Y:S01]  /*0490*/  LEA R6, P0, R11, R12, 0x1 ;  /* 0x0000000c0b067211 */ /* 0x002fe200078008ff */
[----:B------:R-:W-:-:S02]  /*04a0*/  IMAD R15, R3, 0x70, R20 ;  /* 0x00000070030f7824 */ /* 0x000fc400078e0214 */
[----:B------:R-:W-:Y:S01]  /*04b0*/  IMAD.SHL.U32 R12, R14, 0x8, RZ ;  /* 0x000000080e0c7824 */ /* 0x000fe200078e00ff */
[----:B------:R-:W-:-:S04]  /*04c0*/  LEA.HI.X R11, R11, R13, R18, 0x1, P0 ;  /* 0x0000000d0b0b7211 */ /* 0x000fc800000f0c12 */
[----:B------:R-:W-:Y:S02]  /*04d0*/  IADD3 R24, R15, 0x400, R12 ;  /* 0x000004000f187810 */ /* 0x000fe40007ffe00c */
[----:B------:R-:W-:-:S07]  /*04e0*/  LEA R25, R3, R12, 0x2 ;  /* 0x0000000c03197211 */ /* 0x000fce00078e10ff */
.L_x_1775:
        /* <DEDUP_REMOVED lines=21> */
.L_x_1771:
[----:B------:R-:W-:Y:S05]  /*0640*/  BSYNC B0 ;  /* 0x0000000000007941 */ /* 0x000fea0003800000 */
.L_x_1770:
        /* <DEDUP_REMOVED lines=9> */
[----:B0-----:R-:W-:Y:S02]  /*06e0*/  IADD3 R12, R14, 0xffffffe, RZ ;  /* 0x0ffffffe0e0c7810 */ /* 0x001fe40007ffe0ff */
[----:B------:R-:W0:Y:S04]  /*06f0*/  LDC R14, c[0x0][0x288] ;  /* 0x0000a200ff0e7b82 */ /* 0x000e280000000800 */
[----:B------:R1:W2:Y:S02]  /*0700*/  F2I.FTZ.U32.TRUNC.NTZ R13, R12 ;  /* 0x0000000c000d7305 */ /* 0x0002a4000021f000 */
[----:B-1----:R-:W-:Y:S01]  /*0710*/  HFMA2.MMA R12, -RZ, RZ, 0, 0 ;  /* 0x00000000ff0c7435 */ /* 0x002fe200000001ff */
[----:B--2---:R-:W-:-:S04]  /*0720*/  IMAD R11, R13, R17, RZ ;  /* 0x000000110d0b7224 */ /* 0x004fc800078e02ff */
[----:B------:R-:W-:-:S05]  /*0730*/  IMAD.MOV R11, RZ, RZ, -R11 ;  /* 0x000000ffff0b7224 */ /* 0x000fca00078e0a0b */
[----:B------:R-:W-:-:S04]  /*0740*/  IMAD.HI.U32 R11, R13, R11, R12 ;  /* 0x0000000b0d0b7227 */ /* 0x000fc800078e000c */
[----:B------:R-:W-:Y:S02]  /*0750*/  VIADD R12, R5, 0xf ;  /* 0x0000000f050c7836 */ /* 0x000fe40000000000 */
[----:B------:R-:W-:-:S04]  /*0760*/  IMAD.HI.U32 R18, R11, R20, RZ ;  /* 0x000000140b127227 */ /* 0x000fc800078e00ff */
[----:B------:R-:W-:-:S04]  /*0770*/  IMAD.MOV R13, RZ, RZ, -R18 ;  /* 0x000000ffff0d7224 */ /* 0x000fc800078e0a12 */
[----:B------:R-:W-:Y:S01]  /*0780*/  IMAD R20, R17, R13, R20 ;  /* 0x0000000d11147224 */ /* 0x000fe200078e0214 */
[----:B------:R-:W-:-:S04]  /*0790*/  SHF.R.S32.HI R13, RZ, 0x1f, R12 ;  /* 0x0000001fff0d7819 */ /* 0x000fc8000001140c */
[----:B------:R-:W-:Y:S02]  /*07a0*/  ISETP.GT.U32.AND P1, PT, R17, R20, PT ;  /* 0x000000141100720c */ /* 0x000fe40003f24070 */
[----:B------:R-:W-:-:S04]  /*07b0*/  LEA.HI R13, R13, R12, RZ, 0x4 ;  /* 0x0000000c0d0d7211 */ /* 0x000fc800078f20ff */
[----:B------:R-:W-:-:S07]  /*07c0*/  SHF.R.S32.HI R19, RZ, 0x4, R13 ;  /* 0x00000004ff137819 */ /* 0x000fce000001140d */
[----:B------:R-:W-:Y:S01]  /*07d0*/  @!P1 IMAD.IADD R20, R20, 0x1, -R17 ;  /* 0x0000000114149824 */ /* 0x000fe200078e0a11 */
[----:B------:R-:W-:Y:S02]  /*07e0*/  @!P1 IADD3 R18, R18, 0x1, RZ ;  /* 0x0000000112129810 */ /* 0x000fe40007ffe0ff */
[----:B------:R-:W-:Y:S02]  /*07f0*/  ISETP.NE.AND P1, PT, R6, RZ, PT ;  /* 0x000000ff0600720c */ /* 0x000fe40003f25270 */
[----:B------:R-:W-:-:S13]  /*0800*/  ISETP.GE.U32.AND P0, PT, R20, R17, PT ;  /* 0x000000111400720c */ /* 0x000fda0003f06070 */
[----:B------:R-:W-:Y:S01]  /*0810*/  @P0 VIADD R18, R18, 0x1 ;  /* 0x0000000112120836 */ /* 0x000fe20000000000 */
[----:B0-----:R-:W-:-:S04]  /*0820*/  ISETP.GT.AND P0, PT, R14, -0x1, PT ;  /* 0xffffffff0e00780c */ /* 0x001fc80003f04270 */
[----:B------:R-:W-:Y:S02]  /*0830*/  @!P2 IADD3 R18, -R18, RZ, RZ ;  /* 0x000000ff1212a210 */ /* 0x000fe40007ffe1ff */
[----:B------:R-:W-:Y:S01]  /*0840*/  @!P1 LOP3.LUT R18, RZ, R6, RZ, 0x33, !PT ;  /* 0x00000006ff129212 */ /* 0x000fe200078e33ff */
[----:B------:R-:W-:-:S06]  /*0850*/  IMAD.MOV.U32 R6, RZ, RZ, R17 ;  /* 0x000000ffff067224 */ /* 0x000fcc00078e0011 */
[----:B------:R-:W-:Y:S05]  /*0860*/  @P0 BRA `(.L_x_1776) ;  /* 0x0000000000d80947 */ /* 0x000fea0003800000 */
[----:B------:R-:W0:Y:S01]  /*0870*/  LDC R20, c[0x0][0x230] ;  /* 0x00008c00ff147b82 */ /* 0x000e220000000800 */
        /* <DEDUP_REMOVED lines=32> */
[----:B0-----:R-:W-:Y:S01]  /*0a80*/  IMAD.MOV.U32 R12, RZ, RZ, RZ ;  /* 0x000000ffff0c7224 */ /* 0x001fe200078e00ff */
[----:B-1----:R-:W-:-:S05]  /*0a90*/  IADD3 R24, RZ, -R13, RZ ;  /* 0x8000000dff187210 */ /* 0x002fca0007ffe0ff */
        /* <DEDUP_REMOVED lines=8> */
[-C--:B------:R-:W-:Y:S01]  /*0b20*/  @!P1 IADD3 R12, R12, -R21.reuse, RZ ;  /* 0x800000150c0c9210 */ /* 0x080fe20007ffe0ff */
[----:B------:R-:W-:Y:S01]  /*0b30*/  @!P1 VIADD R13, R13, 0x1 ;  /* 0x000000010d0d9836 */ /* 0x000fe20000000000 */
[----:B------:R-:W-:Y:S02]  /*0b40*/  ISETP.NE.AND P1, PT, R15, RZ, PT ;  /* 0x000000ff0f00720c */ /* 0x000fe40003f25270 */
[----:B------:R-:W-:-:S13]  /*0b50*/  ISETP.GE.U32.AND P0, PT, R12, R21, PT ;  /* 0x000000150c00720c */ /* 0x000fda0003f06070 */
[----:B------:R-:W-:-:S05]  /*0b60*/  @P0 VIADD R13, R13, 0x1 ;  /* 0x000000010d0d0836 */ /* 0x000fca0000000000 */
[----:B------:R-:W-:Y:S02]  /*0b70*/  @!P2 IADD3 R13, -R13, RZ, RZ ;  /* 0x000000ff0d0da210 */ /* 0x000fe40007ffe1ff */
[----:B------:R-:W-:Y:S01]  /*0b80*/  @!P1 LOP3.LUT R13, RZ, R15, RZ, 0x33, !PT ;  /* 0x0000000fff0d9212 */ /* 0x000fe200078e33ff */
[----:B------:R-:W-:-:S04]  /*0b90*/  IMAD.MOV R15, RZ, RZ, -R14 ;  /* 0x000000ffff0f7224 */ /* 0x000fc800078e0a0e */
[----:B------:R-:W-:-:S04]  /*0ba0*/  IMAD R20, R20, UR4, R13 ;  /* 0x0000000414147c24 */ /* 0x000fc8000f8e020d */
[----:B------:R-:W-:Y:S01]  /*0bb0*/  IMAD R20, R20, R15, RZ ;  /* 0x0000000f14147224 */ /* 0x000fe200078e02ff */
[----:B------:R-:W-:Y:S06]  /*0bc0*/  BRA `(.L_x_1777) ;  /* 0x00000000000c7947 */ /* 0x000fec0003800000 */
.L_x_1776:
[----:B------:R-:W-:Y:S02]  /*0bd0*/  ULDC UR4, c[0x0][0x278] ;  /* 0x00009e0000047ab9 */ /* 0x000fe40000000800 */
[----:B------:R-:W-:-:S04]  /*0be0*/  IMAD R13, R9, UR4, R4 ;  /* 0x00000004090d7c24 */ /* 0x000fc8000f8e0204 */
[----:B------:R-:W-:-:S07]  /*0bf0*/  IMAD R20, R13, R14, RZ ;  /* 0x0000000e0d147224 */ /* 0x000fce00078e02ff */
.L_x_1777:
[----:B------:R-:W-:Y:S01]  /*0c00*/  ISETP.GE.AND P1, PT, R2, R19, PT ;  /* 0x000000130200720c */ /* 0x000fe20003f26270 */
[----:B------:R-:W-:Y:S01]  /*0c10*/  BSSY B7, `(.L_x_1778) ;  /* 0x0000041000077945 */ /* 0x000fe20003800000 */
[----:B------:R-:W-:-:S11]  /*0c20*/  VIADD R20, R20, 0x1 ;  /* 0x0000000114147836 */ /* 0x000fd60000000000 */
[----:B------:R-:W-:Y:S05]  /*0c30*/  @P1 BRA `(.L_x_1779) ;  /* 0x0000000000f81947 */ /* 0x000fea0003800000 */
[----:B------:R-:W0:Y:S01]  /*0c40*/  LDC R21, c[0x0][0x280] ;  /* 0x0000a000ff157b82 */ /* 0x000e220000000800 */
[----:B------:R-:W-:Y:S01]  /*0c50*/  SHF.R.S32.HI R15, RZ, 0x1f, R0 ;  /* 0x0000001fff0f7819 */ /* 0x000fe20000011400 */
[----:B------:R-:W-:Y:S01]  /*0c60*/  ULDC UR4, c[0x0][0x27c] ;  /* 0x00009f0000047ab9 */ /* 0x000fe20000000800 */
[----:B------:R-:W-:Y:S02]  /*0c70*/  IMAD.MOV.U32 R22, RZ, RZ, R2 ;  /* 0x000000ffff167224 */ /* 0x000fe400078e0002 */
[----:B------:R-:W-:Y:S01]  /*0c80*/  LEA.HI R15, R15, R0, RZ, 0x4 ;  /* 0x000000000f0f7211 */ /* 0x000fe200078f20ff */
[----:B------:R-:W-:Y:S02]  /*0c90*/  VIADD R2, R18, -UR4 ;  /* 0x8000000412027c36 */ /* 0x000fe40008000000 */
        /* <DEDUP_REMOVED lines=8> */
[----:B0-----:R-:W-:Y:S02]  /*0d20*/  IADD3 R12, R17, 0xffffffe, RZ ;  /* 0x0ffffffe110c7810 */ /* 0x001fe40007ffe0ff */
[----:B------:R-:W-:-:S04]  /*0d30*/  IABS R17, R14 ;  /* 0x0000000e00117213 */ /* 0x000fc80000000000 */
[----:B------:R0:W1:Y:S02]  /*0d40*/  F2I.FTZ.U32.TRUNC.NTZ R13, R12 ;  /* 0x0000000c000d7305 */ /* 0x000064000021f000 */
[----:B0-----:R-:W-:Y:S01]  /*0d50*/  MOV R12, RZ ;  /* 0x000000ff000c7202 */ /* 0x001fe20000000f00 */
[----:B-1----:R-:W-:-:S04]  /*0d60*/  IMAD.MOV R23, RZ, RZ, -R13 ;  /* 0x000000ffff177224 */ /* 0x002fc800078e0a0d */
[----:B------:R-:W-:-:S04]  /*0d70*/  IMAD R15, R23, R4, RZ ;  /* 0x00000004170f7224 */ /* 0x000fc800078e02ff */
[----:B------:R-:W-:-:S07]  /*0d80*/  IMAD.HI.U32 R12, R13, R15, R12 ;  /* 0x0000000f0d0c7227 */ /* 0x000fce00078e000c */
.L_x_1781:
        /* <DEDUP_REMOVED lines=41> */
.L_x_1779:
[----:B------:R-:W-:Y:S05]  /*1020*/  BSYNC B7 ;  /* 0x0000000000077941 */ /* 0x000fea0003800000 */
.L_x_1778:
        /* <DEDUP_REMOVED lines=14> */
.L_x_1817:
        /* <DEDUP_REMOVED lines=28> */
[----:B------:R-:W-:-:S05]  /*12d0*/  IMAD.MOV.U32 R11, RZ, RZ, RZ ;  /* 0x000000ffff0b7224 */ /* 0x000fca00078e00ff */
        /* <DEDUP_REMOVED lines=18> */
.L_x_1787:
        /* <DEDUP_REMOVED lines=11> */
.L_x_1786:
[----:B------:R-:W-:Y:S05]  /*14b0*/  BSYNC B1 ;  /* 0x0000000000017941 */ /* 0x000fea0003800000 */
.L_x_1785:
        /* <DEDUP_REMOVED lines=14> */
.L_x_1790:
        /* <DEDUP_REMOVED lines=100> */
.L_x_1789:
[----:B------:R-:W-:Y:S05]  /*1be0*/  BSYNC B1 ;  /* 0x0000000000017941 */ /* 0x000fea0003800000 */
.L_x_1788:
        /* <DEDUP_REMOVED lines=55> */
.L_x_1792:
[----:B------:R-:W-:Y:S05]  /*1f60*/  BSYNC B1 ;  /* 0x0000000000017941 */ /* 0x000fea0003800000 */
.L_x_1791:
        /* <DEDUP_REMOVED lines=26> */
.L_x_1784:
[----:B------:R-:W-:Y:S05]  /*2110*/  BSYNC B0 ;  /* 0x0000000000007941 */ /* 0x000fea0003800000 */
.L_x_1783:
        /* <DEDUP_REMOVED lines=50> */
.L_x_1797:
        /* <DEDUP_REMOVED lines=8> */
.L_x_1796:
[----:B------:R-:W-:Y:S05]  /*24c0*/  BSYNC B1 ;  /* 0x0000000000017941 */ /* 0x000fea0003800000 */
.L_x_1795:
        /* <DEDUP_REMOVED lines=14> */
.L_x_1800:
        /* <DEDUP_REMOVED lines=52> */
.L_x_1799:
[----:B------:R-:W-:Y:S05]  /*28f0*/  BSYNC B1 ;  /* 0x0000000000017941 */ /* 0x000fea0003800000 */
.L_x_1798:
        /* <DEDUP_REMOVED lines=31> */
.L_x_1802:
[----:B------:R-:W-:Y:S05]  /*2af0*/  BSYNC B1 ;  /* 0x0000000000017941 */ /* 0x000fea0003800000 */
.L_x_1801:
        /* <DEDUP_REMOVED lines=14> */
.L_x_1794:
[----:B------:R-:W-:Y:S05]  /*2be0*/  BSYNC B0 ;  /* 0x0000000000007941 */ /* 0x000fea0003800000 */
.L_x_1793:
        /* <DEDUP_REMOVED lines=28> */
.L_x_1806:
        /* <DEDUP_REMOVED lines=33> */
.L_x_1804:
[----:B------:R-:W-:Y:S05]  /*2fc0*/  BSYNC B6 ;  /* 0x0000000000067941 */ /* 0x000fea0003800000 */
.L_x_1803:
[----:B------:R-:W-:-:S03]  /*2fd0*/  UMOV UR4, 0xffffffff ;  /* 0xffffffff00047882 */ /* 0x000fc60000000000 */
[----:B------:R-:W-:Y:S05]  /*2fe0*/  BRA.DIV UR4, `(.L_x_1807) ;  /* 0x0000000e04407947 */ /* 0x000fea000b800000 */
[----:B-1----:R-:W-:Y:S01]  /*2ff0*/  HFMA2.MMA R3, -RZ, RZ, 0, 0 ;  /* 0x00000000ff037435 */ /* 0x002fe200000001ff */
[----:B------:R-:W-:Y:S01]  /*3000*/  CS2R R18, SRZ ;  /* 0x0000000000127805 */ /* 0x000fe2000001ff00 */
[----:B0-----:R-:W-:Y:S01]  /*3010*/  IMAD.MOV.U32 R0, RZ, RZ, RZ ;  /* 0x000000ffff007224 */ /* 0x001fe200078e00ff */
        /* <DEDUP_REMOVED lines=8> */
[----:B------:R-:W-:-:S07]  /*30a0*/  FADD.FTZ R19, RZ, R19 ;  /* 0x00000013ff137221 */ /* 0x000fce0000010000 */
.L_x_1825:
[----:B------:R-:W-:Y:S05]  /*30b0*/  WARPSYNC.ALL ;  /* 0x0000000000007948 */ /* 0x000fea0003800000 */
[----:B------:R-:W0:Y:S08]  /*30c0*/  S2UR UR5, SR_CgaCtaId ;  /* 0x00000000000579c3 */ /* 0x000e300000008800 */
[----:B------:R-:W-:Y:S01]  /*30d0*/  BAR.SYNC.DEFER_BLOCKING 0x0 ;  /* 0x0000000000007b1d */ /* 0x000fe20000010000 */
[C---:B------:R-:W-:Y:S01]  /*30e0*/  LOP3.LUT R4, R7.reuse, 0x1, RZ, 0xc0, !PT ;  /* 0x0000000107047812 */ /* 0x040fe200078ec0ff */
[----:B------:R-:W-:Y:S01]  /*30f0*/  FADD.FTZ R20, RZ, R14 ;  /* 0x0000000eff147221 */ /* 0x000fe20000010000 */
[----:B------:R-:W-:-:S02]  /*3100*/  LEA.HI R7, R7, R7, RZ, 0x1 ;  /* 0x0000000707077211 */ /* 0x000fc400078f08ff */
[----:B------:R-:W-:Y:S01]  /*3110*/  ISETP.NE.AND P0, PT, R4, RZ, PT ;  /* 0x000000ff0400720c */ /* 0x000fe20003f05270 */
[----:B------:R-:W-:Y:S01]  /*3120*/  UMOV UR4, 0x400 ;  /* 0x0000040000047882 */ /* 0x000fe20000000000 */
[----:B------:R-:W-:Y:S01]  /*3130*/  LOP3.LUT R4, R10, 0xffffffc0, RZ, 0xc0, !PT ;  /* 0xffffffc00a047812 */ /* 0x000fe200078ec0ff */
[----:B------:R-:W-:Y:S01]  /*3140*/  UIADD3 UR4, UR4, 0x100, URZ ;  /* 0x0000010004047890 */ /* 0x000fe2000fffe03f */
[----:B------:R-:W-:Y:S01]  /*3150*/  SHF.R.S32.HI R7, RZ, 0x1, R7 ;  /* 0x00000001ff077819 */ /* 0x000fe20000011407 */
[----:B------:R-:W-:Y:S01]  /*3160*/  BSSY B0, `(.L_x_1808) ;  /* 0x0000022000007945 */ /* 0x000fe20003800000 */
[----:B------:R-:W-:Y:S02]  /*3170*/  ISETP.NE.OR P5, PT, R4, 0x40, P0 ;  /* 0x000000400400780c */ /* 0x000fe400007a5670 */
[----:B------:R-:W-:Y:S01]  /*3180*/  ISETP.GT.OR P1, PT, R10, 0x3f, P0 ;  /* 0x0000003f0a00780c */ /* 0x000fe20000724670 */
[----:B------:R-:W-:Y:S01]  /*3190*/  IMAD R6, R6, 0x70, R7 ;  /* 0x0000007006067824 */ /* 0x000fe200078e0207 */
[----:B------:R-:W-:-:S02]  /*31a0*/  IADD3 R4, R10, 0x1f, RZ ;  /* 0x0000001f0a047810 */ /* 0x000fc40007ffe0ff */
[----:B------:R-:W-:Y:S02]  /*31b0*/  ISETP.GT.OR P2, PT, R10, 0x1f, P0 ;  /* 0x0000001f0a00780c */ /* 0x000fe40000744670 */
[----:B------:R-:W-:Y:S02]  /*31c0*/  ISETP.GT.U32.AND P3, PT, R4, 0x3e, PT ;  /* 0x0000003e0400780c */ /* 0x000fe40003f64070 */
[----:B------:R-:W-:Y:S01]  /*31d0*/  LOP3.LUT R4, R10, 0xffffffe0, RZ, 0xc0, !PT ;  /* 0xffffffe00a047812 */ /* 0x000fe200078ec0ff */
[----:B0-----:R-:W-:-:S03]  /*31e0*/  ULEA UR4, UR5, UR4, 0x18 ;  /* 0x0000000405047291 */ /* 0x001fc6000f8ec03f */
        /* <DEDUP_REMOVED lines=25> */
.L_x_1809:
[----:B------:R-:W-:Y:S05]  /*3380*/  BSYNC B0 ;  /* 0x0000000000007941 */ /* 0x000fea0003800000 */
.L_x_1808:
        /* <DEDUP_REMOVED lines=25> */
.L_x_1811:
[----:B------:R-:W-:Y:S05]  /*3520*/  BSYNC B0 ;  /* 0x0000000000007941 */ /* 0x000fea0003800000 */
.L_x_1810:
        /* <DEDUP_REMOVED lines=22> */
[----:B------:R-:W-:Y:S01]  /*3690*/  ULDC.64 UR4, c[0x0][0x210] ;  /* 0x0000840000047ab9 */ /* 0x000fe20000000a00 */
[----:B------:R-:W-:Y:S02]  /*36a0*/  LEA.HI.X.SX32 R7, R7, R23, 0x1, P0 ;  /* 0x0000001707077211 */ /* 0x000fe400000f0eff */
[----:B------:R-:W-:-:S02]  /*36b0*/  IADD3 R9, P0, R14, R21, RZ ;  /* 0x000000150e097210 */ /* 0x000fc40007f1e0ff */
[-C--:B01----:R-:W-:Y:S02]  /*36c0*/  IADD3 R11, P1, R16, R21.reuse, RZ ;  /* 0x00000015100b7210 */ /* 0x083fe40007f3e0ff */
[----:B------:R-:W-:Y:S02]  /*36d0*/  IADD3 R13, P2, R28, R21, RZ ;  /* 0x000000151c0d7210 */ /* 0x000fe40007f5e0ff */
[----:B------:R-:W-:Y:S02]  /*36e0*/  LEA.HI.X.SX32 R14, R14, R23, 0x1, P0 ;  /* 0x000000170e0e7211 */ /* 0x000fe400000f0eff */
[----:B------:R-:W-:Y:S02]  /*36f0*/  LEA R6, P0, R4, UR4, 0x1 ;  /* 0x0000000404067c11 */ /* 0x000fe4000f8008ff */
[----:B------:R-:W-:Y:S02]  /*3700*/  IADD3 R15, P3, R22, R21, RZ ;  /* 0x00000015160f7210 */ /* 0x000fe40007f7e0ff */
[----:B------:R-:W-:-:S02]  /*3710*/  LEA.HI.X.SX32 R16, R16, R23, 0x1, P1 ;  /* 0x0000001710107211 */ /* 0x000fc400008f0eff */
[----:B------:R-:W-:Y:S02]  /*3720*/  LEA R8, P1, R9, UR4, 0x1 ;  /* 0x0000000409087c11 */ /* 0x000fe4000f8208ff */
[----:B------:R-:W-:Y:S02]  /*3730*/  F2FP.BF16.F32.PACK_AB R2, R5, R2 ;  /* 0x000000020502723e */ /* 0x000fe400000010ff */
[----:B------:R-:W-:Y:S02]  /*3740*/  LEA.HI.X.SX32 R28, R28, R23, 0x1, P2 ;  /* 0x000000171c1c7211 */ /* 0x000fe400010f0eff */
[----:B------:R-:W-:Y:S02]  /*3750*/  IADD3 R17, P4, R24, R21, RZ ;  /* 0x0000001518117210 */ /* 0x000fe40007f9e0ff */
[----:B------:R-:W-:Y:S02]  /*3760*/  LEA R10, P2, R11, UR4, 0x1 ;  /* 0x000000040b0a7c11 */ /* 0x000fe4000f8408ff */
[----:B------:R-:W-:-:S02]  /*3770*/  LEA.HI.X R7, R4, UR5, R7, 0x1, P0 ;  /* 0x0000000504077c11 */ /* 0x000fc400080f0c07 */
[----:B------:R-:W-:Y:S02]  /*3780*/  IADD3 R21, P5, R26, R21, RZ ;  /* 0x000000151a157210 */ /* 0x000fe40007fbe0ff */
[----:B------:R-:W-:Y:S01]  /*3790*/  LEA.HI.X.SX32 R22, R22, R23, 0x1, P3 ;  /* 0x0000001716167211 */ /* 0x000fe200018f0eff */
[----:B------:R0:W-:Y:S01]  /*37a0*/  STG.E.U16 desc[UR36][R6.64], R2 ;  /* 0x0000000206007986 */ /* 0x0001e2000c101524 */
[----:B------:R-:W-:Y:S02]  /*37b0*/  F2FP.BF16.F32.PACK_AB R0, R3, R0 ;  /* 0x000000000300723e */ /* 0x000fe400000010ff */
        /* <DEDUP_REMOVED lines=24> */
.L_x_1780:
        /* <DEDUP_REMOVED lines=16> */
.L_x_1805:
        /* <DEDUP_REMOVED lines=16> */
.L_x_1812:
[----:B------:R-:W-:Y:S05]  /*3b40*/  EXIT ;  /* 0x000000000000794d */ /* 0x000fea0003800000 */
.L_x_1782:
[----:B------:R-:W-:Y:S01]  /*3b50*/  HFMA2.MMA R11, -RZ, RZ, 0, 1.847743988037109375e-06 ;  /* 0x0000001fff0b7435 */ /* 0x000fe200000001ff */
[----:B------:R-:W-:Y:S01]  /*3b60*/  IMAD.MOV.U32 R12, RZ, RZ, 0x10 ;  /* 0x00000010ff0c7424 */ /* 0x000fe200078e00ff */
[----:B------:R-:W-:Y:S01]  /*3b70*/  MOV R2, 0xff7fffff ;  /* 0xff7fffff00027802 */ /* 0x000fe20000000f00 */
[----:B------:R-:W-:-:S08]  /*3b80*/  IMAD.MOV.U32 R15, RZ, RZ, -0x1 ;  /* 0xffffffffff0f7424 */ /* 0x000fd000078e00ff */
[----:B------:R-:W-:Y:S05]  /*3b90*/  WARPSYNC.COLLECTIVE R15, `(.L_x_1813) ;  /* 0x000000000f087348 */ /* 0x000fea0003c00000 */
[----:B------:R0:W1:Y:S02]  /*3ba0*/  SHFL.BFLY P6, R14, R13, R12, R11 ;  /* 0x0c00000c0d0e7389 */ /* 0x00006400000c000b */
[----:B01----:R-:W-:Y:S01]  /*3bb0*/  ENDCOLLECTIVE ;  /* 0x000000000000791b */ /* 0x003fe20003800000 */
.L_x_1813:
[----:B------:R-:W-:Y:S01]  /*3bc0*/  IMAD.MOV.U32 R12, RZ, RZ, 0x8 ;  /* 0x00000008ff0c7424 */ /* 0x000fe200078e00ff */
[----:B------:R-:W-:-:S04]  /*3bd0*/  FMNMX.FTZ R0, R14, -3.40282346638528859812e+38, !PT ;  /* 0xff7fffff0e007809 */ /* 0x000fc80007810000 */
[----:B------:R-:W-:-:S07]  /*3be0*/  MOV R13, R0 ;  /* 0x00000000000d7202 */ /* 0x000fce0000000f00 */
[----:B------:R-:W-:Y:S05]  /*3bf0*/  WARPSYNC.COLLECTIVE R15, `(.L_x_1814) ;  /* 0x000000000f087348 */ /* 0x000fea0003c00000 */
[----:B------:R0:W1:Y:S02]  /*3c00*/  SHFL.BFLY P6, R14, R13, R12, R11 ;  /* 0x0c00000c0d0e7389 */ /* 0x00006400000c000b */
[----:B01----:R-:W-:Y:S01]  /*3c10*/  ENDCOLLECTIVE ;  /* 0x000000000000791b */ /* 0x003fe20003800000 */
.L_x_1814:
[----:B------:R-:W-:Y:S01]  /*3c20*/  IMAD.MOV.U32 R12, RZ, RZ, 0x4 ;  /* 0x00000004ff0c7424 */ /* 0x000fe200078e00ff */
[----:B------:R-:W-:-:S04]  /*3c30*/  FMNMX.FTZ R3, R0, R14, !PT ;  /* 0x0000000e00037209 */ /* 0x000fc80007810000 */
[----:B------:R-:W-:-:S07]  /*3c40*/  MOV R13, R3 ;  /* 0x00000003000d7202 */ /* 0x000fce0000000f00 */
[----:B------:R-:W-:Y:S05]  /*3c50*/  WARPSYNC.COLLECTIVE R15, `(.L_x_1815) ;  /* 0x000000000f087348 */ /* 0x000fea0003c00000 */
[----:B------:R0:W1:Y:S02]  /*3c60*/  SHFL.BFLY P6, R14, R13, R12, R11 ;  /* 0x0c00000c0d0e7389 */ /* 0x00006400000c000b */
[----:B01----:R-:W-:Y:S01]  /*3c70*/  ENDCOLLECTIVE ;  /* 0x000000000000791b */ /* 0x003fe20003800000 */
.L_x_1815:
[----:B------:R-:W-:Y:S01]  /*3c80*/  IMAD.MOV.U32 R12, RZ, RZ, 0x2 ;  /* 0x00000002ff0c7424 */ /* 0x000fe200078e00ff */
[----:B------:R-:W-:-:S04]  /*3c90*/  FMNMX.FTZ R4, R3, R14, !PT ;  /* 0x0000000e03047209 */ /* 0x000fc80007810000 */
[----:B------:R-:W-:-:S07]  /*3ca0*/  MOV R13, R4 ;  /* 0x00000004000d7202 */ /* 0x000fce0000000f00 */
[----:B------:R-:W-:Y:S05]  /*3cb0*/  WARPSYNC.COLLECTIVE R15, `(.L_x_1816) ;  /* 0x000000000f087348 */ /* 0x000fea0003c00000 */
[----:B------:R0:W1:Y:S02]  /*3cc0*/  SHFL.BFLY P6, R14, R13, R12, R11 ;  /* 0x0c00000c0d0e7389 */ /* 0x00006400000c000b */
[----:B01----:R-:W-:Y:S01]  /*3cd0*/  ENDCOLLECTIVE ;  /* 0x000000000000791b */ /* 0x003fe20003800000 */
.L_x_1816:
[----:B------:R-:W-:Y:S05]  /*3ce0*/  BRA `(.L_x_1817) ;  /* 0xffffffd400087947 */ /* 0x000fea000383ffff */
.L_x_1807:
[----:B-1----:R-:W-:Y:S01]  /*3cf0*/  HFMA2.MMA R12, -RZ, RZ, 0, 5.9604644775390625e-08 ;  /* 0x00000001ff0c7435 */ /* 0x002fe200000001ff */
[----:B------:R-:W-:Y:S01]  /*3d00*/  IMAD.MOV.U32 R13, RZ, RZ, RZ ;  /* 0x000000ffff0d7224 */ /* 0x000fe200078e00ff */
[----:B------:R-:W-:Y:S01]  /*3d10*/  MOV R15, 0xffffffff ;  /* 0xffffffff000f7802 */ /* 0x000fe20000000f00 */
[----:B------:R-:W-:-:S08]  /*3d20*/  IMAD.MOV.U32 R11, RZ, RZ, 0x1f ;  /* 0x0000001fff0b7424 */ /* 0x000fd000078e00ff */
[----:B0-----:R-:W-:Y:S05]  /*3d30*/  WARPSYNC.COLLECTIVE R15, `(.L_x_1818) ;  /* 0x000000000f087348 */ /* 0x001fea0003c00000 */
[----:B------:R1:W2:Y:S02]  /*3d40*/  SHFL.BFLY P6, R14, R13, R12, R11 ;  /* 0x0c00000c0d0e7389 */ /* 0x0002a400000c000b */
[----:B012---:R-:W-:Y:S01]  /*3d50*/  ENDCOLLECTIVE ;  /* 0x000000000000791b */ /* 0x007fe20003800000 */
.L_x_1818:
[----:B------:R-:W-:-:S07]  /*3d60*/  IMAD.MOV.U32 R0, RZ, RZ, R14 ;  /* 0x000000ffff007224 */ /* 0x000fce00078e000e */
[----:B------:R-:W-:Y:S05]  /*3d70*/  WARPSYNC.COLLECTIVE R15, `(.L_x_1819) ;  /* 0x000000000f087348 */ /* 0x000fea0003c00000 */
[----:B------:R0:W1:Y:S02]  /*3d80*/  SHFL.BFLY P6, R14, R13, R12, R11 ;  /* 0x0c00000c0d0e7389 */ /* 0x00006400000c000b */
[----:B01----:R-:W-:Y:S01]  /*3d90*/  ENDCOLLECTIVE ;  /* 0x000000000000791b */ /* 0x003fe20003800000 */
.L_x_1819:
[----:B------:R-:W-:Y:S01]  /*3da0*/  FADD.FTZ R2, RZ, R0 ;  /* 0x00000000ff027221 */ /* 0x000fe20000010000 */
[----:B------:R-:W-:-:S07]  /*3db0*/  MOV R3, R14 ;  /* 0x0000000e00037202 */ /* 0x000fce0000000f00 */
[----:B------:R-:W-:Y:S05]  /*3dc0*/  WARPSYNC.COLLECTIVE R15, `(.L_x_1820) ;  /* 0x000000000f087348 */ /* 0x000fea0003c00000 */
[----:B------:R0:W1:Y:S02]  /*3dd0*/  SHFL.BFLY P6, R14, R13, R12, R11 ;  /* 0x0c00000c0d0e7389 */ /* 0x00006400000c000b */
[----:B01----:R-:W-:Y:S01]  /*3de0*/  ENDCOLLECTIVE ;  /* 0x000000000000791b */ /* 0x003fe20003800000 */
.L_x_1820:
[----:B------:R-:W-:Y:S01]  /*3df0*/  FADD.FTZ R5, RZ, R3 ;  /* 0x00000003ff057221 */ /* 0x000fe20000010000 */
[----:B------:R-:W-:-:S07]  /*3e00*/  IMAD.MOV.U32 R4, RZ, RZ, R14 ;  /* 0x000000ffff047224 */ /* 0x000fce00078e000e */
[----:B------:R-:W-:Y:S05]  /*3e10*/  WARPSYNC.COLLECTIVE R15, `(.L_x_1821) ;  /* 0x000000000f087348 */ /* 0x000fea0003c00000 */
[----:B------:R0:W1:Y:S02]  /*3e20*/  SHFL.BFLY P6, R14, R13, R12, R11 ;  /* 0x0c00000c0d0e7389 */ /* 0x00006400000c000b */
[----:B01----:R-:W-:Y:S01]  /*3e30*/  ENDCOLLECTIVE ;  /* 0x000000000000791b */ /* 0x003fe20003800000 */
.L_x_1821:
[----:B------:R-:W-:Y:S01]  /*3e40*/  FADD.FTZ R0, RZ, R4 ;  /* 0x00000004ff007221 */ /* 0x000fe20000010000 */
[----:B------:R-:W-:-:S07]  /*3e50*/  MOV R17, R14 ;  /* 0x0000000e00117202 */ /* 0x000fce0000000f00 */
[----:B------:R-:W-:Y:S05]  /*3e60*/  WARPSYNC.COLLECTIVE R15, `(.L_x_1822) ;  /* 0x000000000f087348 */ /* 0x000fea0003c00000 */
[----:B------:R0:W1:Y:S02]  /*3e70*/  SHFL.BFLY P6, R14, R13, R12, R11 ;  /* 0x0c00000c0d0e7389 */ /* 0x00006400000c000b */
[----:B01----:R-:W-:Y:S01]  /*3e80*/  ENDCOLLECTIVE ;  /* 0x000000000000791b */ /* 0x003fe20003800000 */
.L_x_1822:
[----:B------:R-:W-:Y:S01]  /*3e90*/  FADD.FTZ R3, RZ, R17 ;  /* 0x00000011ff037221 */ /* 0x000fe20000010000 */
[----:B------:R-:W-:-:S07]  /*3ea0*/  IMAD.MOV.U32 R18, RZ, RZ, R14 ;  /* 0x000000ffff127224 */ /* 0x000fce00078e000e */
[----:B------:R-:W-:Y:S05]  /*3eb0*/  WARPSYNC.COLLECTIVE R15, `(.L_x_1823) ;  /* 0x000000000f087348 */ /* 0x000fea0003c00000 */
[----:B------:R0:W1:Y:S02]  /*3ec0*/  SHFL.BFLY P6, R14, R13, R12, R11 ;  /* 0x0c00000c0d0e7389 */ /* 0x00006400000c000b */
[----:B01----:R-:W-:Y:S01]  /*3ed0*/  ENDCOLLECTIVE ;  /* 0x000000000000791b */ /* 0x003fe20003800000 */
.L_x_1823:
[----:B------:R-:W-:Y:S01]  /*3ee0*/  FADD.FTZ R18, RZ, R18 ;  /* 0x00000012ff127221 */ /* 0x000fe20000010000 */
[----:B------:R-:W-:-:S07]  /*3ef0*/  MOV R19, R14 ;  /* 0x0000000e00137202 */ /* 0x000fce0000000f00 */
[----:B------:R-:W-:Y:S05]  /*3f00*/  WARPSYNC.COLLECTIVE R15, `(.L_x_1824) ;  /* 0x000000000f087348 */ /* 0x000fea0003c00000 */
[----:B------:R0:W1:Y:S02]  /*3f10*/  SHFL.BFLY P6, R14, R13, R12, R11 ;  /* 0x0c00000c0d0e7389 */ /* 0x00006400000c000b */
[----:B01----:R-:W-:Y:S01]  /*3f20*/  ENDCOLLECTIVE ;  /* 0x000000000000791b */ /* 0x003fe20003800000 */
.L_x_1824:
[----:B------:R-:W-:Y:S01]  /*3f30*/  FADD.FTZ R19, RZ, R19 ;  /* 0x00000013ff137221 */ /* 0x000fe20000010000 */
[----:B------:R-:W-:Y:S06]  /*3f40*/  BRA `(.L_x_1825) ;  /* 0xfffffff000587947 */ /* 0x000fec000383ffff */
.L_x_1826:
        /* <DEDUP_REMOVED lines=11> */
.L_x_28057:


//--------------------- .text._ZN4vllm25paged_attention_v1_kernelI13__nv_bfloat16hLi96ELi16ELi128ELNS_18Fp8KVCacheDataTypeE2ELb1EEEvPT_PKS3_PKT0_S9_ifPKiSB_iPKfiiiSD_SD_iiiii --------------------------
	.section	.text._ZN4vllm25paged_attention_v1_kernelI13__nv_bfloat16hLi96ELi16ELi128ELNS_18Fp8KVCacheDataTypeE2ELb1EEEvPT_PKS3_PKT0_S9_ifPKiSB_iPKfiiiSD_SD_iiiii,"ax",@progbits
	.align	128
        .global         _ZN4vllm25paged_attention_v1_kernelI13__nv_bfloat16hLi96ELi16ELi128ELNS_18Fp8KVCacheDataTypeE2ELb1EEEvPT_PKS3_PKT0_S9_ifPKiSB_iPKfiiiSD_SD_iiiii
        .type           _ZN4vllm25paged_attention_v1_kernelI13__nv_bfloat16hLi96ELi16ELi128ELNS_18Fp8KVCacheDataTypeE2ELb1EEEvPT_PKS3_PKT0_S9_ifPKiSB_iPKfiiiSD_SD_iiiii,@function
        .size           _ZN4vllm25paged_attention_v1_kernelI13__nv_bfloat16hLi96ELi16ELi128ELNS_18Fp8KVCacheDataTypeE2ELb1EEEvPT_PKS3_PKT0_S9_ifPKiSB_iPKfiiiSD_SD_iiiii,(.L_x_28058 - _ZN4vllm25paged_attention_v1_kernelI13__nv_bfloat16hLi96ELi16ELi128ELNS_18Fp8KVCacheDataTypeE2ELb1EEEvPT_PKS3_PKT0_S9_ifPKiSB_iPKfiiiSD_SD_iiiii)
        .other          _ZN4vllm25paged_attention_v1_kernelI13__nv_bfloat16hLi96ELi16ELi128ELNS_18Fp8KVCacheDataTypeE2ELb1EEEvPT_PKS3_PKT0_S9_ifPKiSB_iPKfiiiSD_SD_iiiii,@"STO_CUDA_ENTRY STV_DEFAULT"
_ZN4vllm25paged_attention_v1_kernelI13__nv_bfloat16hLi96ELi16ELi128ELNS_18Fp8KVCacheDataTypeE2ELb1EEEvPT_PKS3_PKT0_S9_ifPKiSB_iPKfiiiSD_SD_iiiii:
.text._ZN4vllm25paged_attention_v1_kernelI13__nv_bfloat16hLi96ELi16ELi128ELNS_18Fp8KVCacheDataTypeE2ELb1EEEvPT_PKS3_PKT0_S9_ifPKiSB_iPKfiiiSD_SD_iiiii:
        /* <DEDUP_REMOVED lines=51> */
.L_x_1831:
        /* <DEDUP_REMOVED lines=13> */
.L_x_1830:
[----:B------:R-:W-:Y:S05]  /*0400*/  BSYNC B1 ;  /* 0x0000000000017941 */ /* 0x000fea0003800000 */
.L_x_1829:
        /* <DEDUP_REMOVED lines=14> */
.L_x_1832:
        /* <DEDUP_REMOVED lines=21> */
.L_x_1828:
[----:B------:R-:W-:Y:S05]  /*0640*/  BSYNC B0 ;  /* 0x0000000000007941 */ /* 0x000fea0003800000 */
.L_x_1827:
        /* <DEDUP_REMOVED lines=88> */
.L_x_1833:
[----:B------:R-:W-:Y:S02]  /*0bd0*/  ULDC UR4, c[0x0][0x278] ;  /* 0x00009e0000047ab9 */ /* 0x000fe40000000800 */
[----:B------:R-:W-:-:S04]  /*0be0*/  IMAD R13, R9, UR4, R4 ;  /* 0x00000004090d7c24 */ /* 0x000fc8000f8e0204 */
[----:B------:R-:W-:-:S07]  /*0bf0*/  IMAD R20, R13, R14, RZ ;  /* 0x0000000e0d147224 */ /* 0x000fce00078e02ff */
.L_x_1834:
        /* <DEDUP_REMOVED lines=25> */
.L_x_1838:
        /* <DEDUP_REMOVED lines=41> */
.L_x_1836:
[----:B------:R-:W-:Y:S05]  /*1020*/  BSYNC B7 ;  /* 0x0000000000077941 */ /* 0x000fea0003800000 */
.L_x_1835:
        /* <DEDUP_REMOVED lines=14> */
.L_x_1874:
        /* <DEDUP_REMOVED lines=47> */
.L_x_1844:
        /* <DEDUP_REMOVED lines=11> */
.L_x_1843:
[----:B------:R-:W-:Y:S05]  /*14b0*/  BSYNC B1 ;  /* 0x0000000000017941 */ /* 0x000fea0003800000 */
.L_x_1842:
        /* <DEDUP_REMOVED lines=14> */
.L_x_1847:
        /* <DEDUP_REMOVED lines=100> */
.L_x_1846:
[----:B------:R-:W-:Y:S05]  /*1be0*/  BSYNC B1 ;  /* 0x0000000000017941 */ /* 0x000fea0003800000 */
.L_x_1845:
        /* <DEDUP_REMOVED lines=55> */
.L_x_1849:
[----:B------:R-:W-:Y:S05]  /*1f60*/  BSYNC B1 ;  /* 0x0000000000017941 */ /* 0x000fea0003800000 */
.L_x_1848:
        /* <DEDUP_REMOVED lines=26> */
.L_x_1841:
[----:B------:R-:W-:Y:S05]  /*2110*/  BSYNC B0 ;  /* 0x0000000000007941 */ /* 0x000fea0003800000 */
.L_x_1840:
        /* <DEDUP_REMOVED lines=50> */
.L_x_1854:
        /* <DEDUP_REMOVED lines=8> */
.L_x_1853:
[----:B------:R-:W-:Y:S05]  /*24c0*/  BSYNC B1 ;  /* 0x0000000000017941 */ /* 0x000fea0003800000 */
.L_x_1852:
        /* <DEDUP_REMOVED lines=14> */
.L_x_1857:
        /* <DEDUP_REMOVED lines=52> */
.L_x_1856:
[----:B------:R-:W-:Y:S05]  /*28f0*/  BSYNC B1 ;  /* 0x0000000000017941 */ /* 0x000fea0003800000 */
.L_x_1855:
        /* <DEDUP_REMOVED lines=31> */
.L_x_1859:
[----:B------:R-:W-:Y:S05]  /*2af0*/  BSYNC B1 ;  /* 0x0000000000017941 */ /* 0x000fea0003800000 */
.L_x_1858:
        /* <DEDUP_REMOVED lines=14> */
.L_x_1851:
[----:B------:R-:W-:Y:S05]  /*2be0*/  BSYNC B0 ;  /* 0x0000000000007941 */ /* 0x000fea0003800000 */
.L_x_1850:
        /* <DEDUP_REMOVED lines=28> */
.L_x_1863:
        /* <DEDUP_REMOVED lines=33> */
.L_x_1861:
[----:B------:R-:W-:Y:S05]  /*2fc0*/  BSYNC B6 ;  /* 0x0000000000067941 */ /* 0x000fea0003800000 */
.L_x_1860:
        /* <DEDUP_REMOVED lines=8> */
[----:B------:R-:W-:Y:S01]  /*3050*/  FADD.FTZ R5, RZ, R5 ;  /* 0x00000005ff057221 */ /* 0x000fe20000010000 */
[----:B------:R-:W-:Y:S02]  /*3060*/  FADD.FTZ R17, RZ, R17 ;  /* 0x00000011ff117221 */ /* 0x000fe40000010000 */
[----:B------:R-:W-:Y:S01]  /*3070*/  FADD.FTZ R3, RZ, R2 ;  /* 0x00000002ff037221 */ /* 0x000fe20000010000 */
[----:B------:R-:W-:-:S07]  /*3080*/  FADD.FTZ R2, RZ, R4 ;  /* 0x00000004ff027221 */ /* 0x000fce0000010000 */
.L_x_1881:
[----:B------:R-:W-:Y:S05]  /*3090*/  WARPSYNC.ALL ;  /* 0x0000000000007948 */ /* 0x000fea0003800000 */
[----:B------:R-:W0:Y:S01]  /*30a0*/  S2UR UR5, SR_CgaCtaId ;  /* 0x00000000000579c3 */ /* 0x000e220000008800 */
[----:B------:R-:W-:-:S07]  /*30b0*/  LOP3.LUT R4, R7, 0x1, RZ, 0xc0, !PT ;  /* 0x0000000107047812 */ /* 0x000fce00078ec0ff */
[----:B------:R-:W-:Y:S01]  /*30c0*/  BAR.SYNC.DEFER_BLOCKING 0x0 ;  /* 0x0000000000007b1d */ /* 0x000fe20000010000 */
[----:B------:R-:W-:Y:S01]  /*30d0*/  LEA.HI R11, R7, R7, RZ, 0x1 ;  /* 0x00000007070b7211 */ /* 0x000fe200078f08ff */
[----:B------:R-:W-:Y:S01]  /*30e0*/  FADD.FTZ R19, RZ, R14 ;  /* 0x0000000eff137221 */ /* 0x000fe20000010000 */
[----:B------:R-:W-:Y:S02]  /*30f0*/  ISETP.NE.AND P0, PT, R4, RZ, PT ;  /* 0x000000ff0400720c */ /* 0x000fe40003f05270 */
[----:B------:R-:W-:Y:S01]  /*3100*/  LOP3.LUT R4, R10, 0xffffffc0, RZ, 0xc0, !PT ;  /* 0xffffffc00a047812 */ /* 0x000fe200078ec0ff */
[----:B------:R-:W-:Y:S01]  /*3110*/  UMOV UR4, 0x400 ;  /* 0x0000040000047882 */ /* 0x000fe20000000000 */
[----:B------:R-:W-:Y:S01]  /*3120*/  SHF.R.S32.HI R11, RZ, 0x1, R11 ;  /* 0x00000001ff0b7819 */ /* 0x000fe2000001140b */
[----:B------:R-:W-:Y:S01]  /*3130*/  UIADD3 UR4, UR4, 0xe0, URZ ;  /* 0x000000e004047890 */ /* 0x000fe2000fffe03f */
[----:B------:R-:W-:Y:S01]  /*3140*/  ISETP.NE.OR P5, PT, R4, 0x40, P0 ;  /* 0x000000400400780c */ /* 0x000fe200007a5670 */
[C---:B------:R-:W-:Y:S01]  /*3150*/  VIADD R4, R10.reuse, 0x1f ;  /* 0x0000001f0a047836 */ /* 0x040fe20000000000 */
[----:B------:R-:W-:Y:S01]  /*3160*/  ISETP.GT.OR P1, PT, R10, 0x3f, P0 ;  /* 0x0000003f0a00780c */ /* 0x000fe20000724670 */
[----:B------:R-:W-:Y:S01]  /*3170*/  IMAD R6, R6, 0x60, R11 ;  /* 0x0000006006067824 */ /* 0x000fe200078e020b */
[----:B------:R-:W-:Y:S01]  /*3180*/  BSSY B0, `(.L_x_1865) ;  /* 0x000001c000007945 */ /* 0x000fe20003800000 */
[----:B------:R-:W-:-:S02]  /*3190*/  ISETP.GT.OR P2, PT, R10, 0x1f, P0 ;  /* 0x0000001f0a00780c */ /* 0x000fc40000744670 */
[----:B------:R-:W-:Y:S02]  /*31a0*/  ISETP.GT.U32.AND P3, PT, R4, 0x3e, PT ;  /* 0x0000003e0400780c */ /* 0x000fe40003f64070 */
[----:B------:R-:W-:Y:S01]  /*31b0*/  LOP3.LUT R4, R10, 0xffffffe0, RZ, 0xc0, !PT ;  /* 0xffffffe00a047812 */ /* 0x000fe200078ec0ff */
[----:B0-----:R-:W-:-:S03]  /*31c0*/  ULEA UR4, UR5, UR4, 0x18 ;  /* 0x0000000405047291 */ /* 0x001fc6000f8ec03f */
[----:B------:R-:W-:Y:S02]  /*31d0*/  ISETP.NE.OR P4, PT, R4, 0x20, P0 ;  /* 0x000000200400780c */ /* 0x000fe40000785670 */
[----:B------:R-:W-:Y:S02]  /*31e0*/  MOV R4, R17 ;  /* 0x0000001100047202 */ /* 0x000fe40000000f00 */
[----:B------:R-:W-:-:S05]  /*31f0*/  LEA R6, R6, UR4, 0x2 ;  /* 0x0000000406067c11 */ /* 0x000fca000f8e10ff */
        /* <DEDUP_REMOVED lines=20> */
.L_x_1866:
[----:B------:R-:W-:Y:S05]  /*3340*/  BSYNC B0 ;  /* 0x0000000000007941 */ /* 0x000fea0003800000 */
.L_x_1865:
        /* <DEDUP_REMOVED lines=22> */
.L_x_1868:
[----:B------:R-:W-:Y:S05]  /*34b0*/  BSYNC B0 ;  /* 0x0000000000007941 */ /* 0x000fea0003800000 */
.L_x_1867:
        /* <DEDUP_REMOVED lines=20> */
[C---:B------:R-:W-:Y:S01]  /*3600*/  VIADD R23, R11.reuse, 0x30 ;  /* 0x000000300b177836 */ /* 0x040fe20000000000 */
[C---:B------:R-:W-:Y:S01]  /*3610*/  IADD3 R25, R11.reuse, 0x40, RZ ;  /* 0x000000400b197810 */ /* 0x040fe20007ffe0ff */
[----:B------:R-:W-:Y:S01]  /*3620*/  VIADD R11, R11, 0x50 ;  /* 0x000000500b0b7836 */ /* 0x000fe20000000000 */
[----:B01----:R-:W-:Y:S02]  /*3630*/  LEA R6, P0, R7, UR4, 0x1 ;  /* 0x0000000407067c11 */ /* 0x003fe4000f8008ff */
[----:B------:R-:W-:-:S02]  /*3640*/  IADD3 R14, P3, R21, R10, RZ ;  /* 0x0000000a150e7210 */ /* 0x000fc40007f7e0ff */
[-C--:B------:R-:W-:Y:S02]  /*3650*/  IADD3 R16, P2, R9, R10.reuse, RZ ;  /* 0x0000000a09107210 */ /* 0x080fe40007f5e0ff */
[----:B------:R-:W-:Y:S02]  /*3660*/  LEA.HI.X R7, R7, UR5, R8, 0x1, P0 ;  /* 0x0000000507077c11 */ /* 0x000fe400080f0c08 */
[-C--:B------:R-:W-:Y:S02]  /*3670*/  IADD3 R13, P4, R23, R10.reuse, RZ ;  /* 0x0000000a170d7210 */ /* 0x080fe40007f9e0ff */
[-C--:B------:R-:W-:Y:S02]  /*3680*/  IADD3 R15, P0, R25, R10.reuse, RZ ;  /* 0x0000000a190f7210 */ /* 0x080fe40007f1e0ff */
[----:B------:R-:W-:Y:S02]  /*3690*/  IADD3 R17, P1, R11, R10, RZ ;  /* 0x0000000a0b117210 */ /* 0x000fe40007f3e0ff */
[----:B------:R-:W-:-:S02]  /*36a0*/  LEA.HI.X.SX32 R21, R21, R12, 0x1, P3 ;  /* 0x0000000c15157211 */ /* 0x000fc400018f0eff */
[----:B------:R-:W-:Y:S02]  /*36b0*/  LEA.HI.X.SX32 R9, R9, R12, 0x1, P2 ;  /* 0x0000000c09097211 */ /* 0x000fe400010f0eff */
[----:B------:R-:W-:Y:S02]  /*36c0*/  LEA R10, P3, R14, UR4, 0x1 ;  /* 0x000000040e0a7c11 */ /* 0x000fe4000f8608ff */
[----:B------:R-:W-:Y:S02]  /*36d0*/  LEA R8, P2, R16, UR4, 0x1 ;  /* 0x0000000410087c11 */ /* 0x000fe4000f8408ff */
[----:B------:R-:W-:Y:S02]  /*36e0*/  F2FP.BF16.F32.PACK_AB R0, R3, R0 ;  /* 0x000000000300723e */ /* 0x000fe400000010ff */
[-C--:B------:R-:W-:Y:S02]  /*36f0*/  LEA.HI.X.SX32 R18, R23, R12.reuse, 0x1, P4 ;  /* 0x0000000c17127211 */ /* 0x080fe400020f0eff */
[-C--:B------:R-:W-:Y:S01]  /*3700*/  LEA.HI.X.SX32 R20, R25, R12.reuse, 0x1, P0 ;  /* 0x0000000c19147211 */ /* 0x080fe200000f0eff */
[----:B------:R0:W-:Y:S01]  /*3710*/  STG.E.U16 desc[UR36][R6.64], R0 ;  /* 0x0000000006007986 */ /* 0x0001e2000c101524 */
[----:B------:R-:W-:-:S02]  /*3720*/  LEA.HI.X.SX32 R22, R11, R12, 0x1, P1 ;  /* 0x0000000c0b167211 */ /* 0x000fc400008f0eff */
[----:B------:R-:W-:Y:S02]  /*3730*/  LEA.HI.X R11, R14, UR5, R21, 0x1, P3 ;  /* 0x000000050e0b7c11 */ /* 0x000fe400098f0c15 */
[----:B------:R-:W-:Y:S02]  /*3740*/  LEA R12, P0, R13, UR4, 0x1 ;  /* 0x000000040d0c7c11 */ /* 0x000fe4000f8008ff */
[----:B------:R-:W-:Y:S02]  /*3750*/  F2FP.BF16.F32.PACK_AB R2, R5, R2 ;  /* 0x000000020502723e */ /* 0x000fe400000010ff */
[----:B------:R-:W-:Y:S02]  /*3760*/  LEA.HI.X R9, R16, UR5, R9, 0x1, P2 ;  /* 0x0000000510097c11 */ /* 0x000fe400090f0c09 */
[----:B------:R-:W-:Y:S02]  /*3770*/  LEA R14, P1, R15, UR4, 0x1 ;  /* 0x000000040f0e7c11 */ /* 0x000fe4000f8208ff */
[----:B------:R-:W-:-:S02]  /*3780*/  LEA R16, P2, R17, UR4, 0x1 ;  /* 0x0000000411107c11 */ /* 0x000fc4000f8408ff */
[----:B------:R-:W-:Y:S02]  /*3790*/  PRMT R3, R0, 0x7632, R3 ;  /* 0x0000763200037816 */ /* 0x000fe40000000003 */
[----:B------:R-:W-:Y:S02]  /*37a0*/  F2FP.BF16.F32.PACK_AB R4, R19, R4 ;  /* 0x000000041304723e */ /* 0x000fe400000010ff */
[----:B------:R-:W-:Y:S01]  /*37b0*/  LEA.HI.X R13, R13, UR5, R18, 0x1, P0 ;  /* 0x000000050d0d7c11 */ /* 0x000fe200080f0c12 */
[----:B------:R-:W-:Y:S01]  /*37c0*/  STG.E.U16 desc[UR36][R8.64], R3 ;  /* 0x0000000308007986 */ /* 0x000fe2000c101524 */
[----:B------:R-:W-:Y:S02]  /*37d0*/  PRMT R5, R2, 0x7632, R5 ;  /* 0x0000763202057816 */ /* 0x000fe40000000005 */
[----:B------:R-:W-:Y:S01]  /*37e0*/  LEA.HI.X R15, R15, UR5, R20, 0x1, P1 ;  /* 0x000000050f0f7c11 */ /* 0x000fe200088f0c14 */
[----:B------:R-:W-:Y:S01]  /*37f0*/  STG.E.U16 desc[UR36][R10.64], R2 ;  /* 0x000000020a007986 */ /* 0x000fe2000c101524 */
[----:B------:R-:W-:-:S02]  /*3800*/  LEA.HI.X R17, R17, UR5, R22, 0x1, P2 ;  /* 0x0000000511117c11 */ /* 0x000fc400090f0c16 */
[----:B0-----:R-:W-:Y:S01]  /*3810*/  PRMT R7, R4, 0x7632, R7 ;  /* 0x0000763204077816 */ /* 0x001fe20000000007 */
[----:B------:R-:W-:Y:S04]  /*3820*/  STG.E.U16 desc[UR36][R12.64], R5 ;  /* 0x000000050c007986 */ /* 0x000fe8000c101524 */
[----:B------:R-:W-:Y:S04]  /*3830*/  STG.E.U16 desc[UR36][R14.64], R4 ;  /* 0x000000040e007986 */ /* 0x000fe8000c101524 */
[----:B------:R-:W-:Y:S01]  /*3840*/  STG.E.U16 desc[UR36][R16.64], R7 ;  /* 0x0000000710007986 */ /* 0x000fe2000c101524 */
[----:B------:R-:W-:Y:S05]  /*3850*/  EXIT ;  /* 0x000000000000794d */ /* 0x000fea0003800000 */
.L_x_1837:
        /* <DEDUP_REMOVED lines=16> */
.L_x_1862:
        /* <DEDUP_REMOVED lines=16> */
.L_x_1869:
[----:B------:R-:W-:Y:S05]  /*3a60*/  EXIT ;  /* 0x000000000000794d */ /* 0x000fea0003800000 */
.L_x_1839:
[----:B------:R-:W-:Y:S01]  /*3a70*/  MOV R12, 0x10 ;  /* 0x00000010000c7802 */ /* 0x000fe20000000f00 */
[----:B------:R-:W-:Y:S01]  /*3a80*/  IMAD.MOV.U32 R11, RZ, RZ, 0x1f ;  /* 0x0000001fff0b7424 */ /* 0x000fe200078e00ff */
[----:B------:R-:W-:Y:S01]  /*3a90*/  MOV R15, 0xffffffff ;  /* 0xffffffff000f7802 */ /* 0x000fe20000000f00 */
[----:B------:R-:W-:-:S07]  /*3aa0*/  IMAD.MOV.U32 R2, RZ, RZ, -0x800001 ;  /* 0xff7fffffff027424 */ /* 0x000fce00078e00ff */
[----:B------:R-:W-:Y:S05]  /*3ab0*/  WARPSYNC.COLLECTIVE R15, `(.L_x_1870) ;  /* 0x000000000f087348 */ /* 0x000fea0003c00000 */
[----:B------:R0:W1:Y:S02]  /*3ac0*/  SHFL.BFLY P6, R14, R13, R12, R11 ;  /* 0x0c00000c0d0e7389 */ /* 0x00006400000c000b */
[----:B01----:R-:W-:Y:S01]  /*3ad0*/  ENDCOLLECTIVE ;  /* 0x000000000000791b */ /* 0x003fe20003800000 */
.L_x_1870:
[----:B------:R-:W-:Y:S01]  /*3ae0*/  HFMA2.MMA R12, -RZ, RZ, 0, 4.76837158203125e-07 ;  /* 0x00000008ff0c7435 */ /* 0x000fe200000001ff */
[----:B------:R-:W-:-:S05]  /*3af0*/  FMNMX.FTZ R0, R14, -3.40282346638528859812e+38, !PT ;  /* 0xff7fffff0e007809 */ /* 0x000fca0007810000 */
[----:B------:R-:W-:-:S07]  /*3b00*/  IMAD.MOV.U32 R13, RZ, RZ, R0 ;  /* 0x000000ffff0d7224 */ /* 0x000fce00078e0000 */
[----:B------:R-:W-:Y:S05]  /*3b10*/  WARPSYNC.COLLECTIVE R15, `(.L_x_1871) ;  /* 0x000000000f087348 */ /* 0x000fea0003c00000 */
[----:B------:R0:W1:Y:S02]  /*3b20*/  SHFL.BFLY P6, R14, R13, R12, R11 ;  /* 0x0c00000c0d0e7389 */ /* 0x00006400000c000b */
[----:B01----:R-:W-:Y:S01]  /*3b30*/  ENDCOLLECTIVE ;  /* 0x000000000000791b */ /* 0x003fe20003800000 */
.L_x_1871:
[----:B------:R-:W-:Y:S02]  /*3b40*/  MOV R12, 0x4 ;  /* 0x00000004000c7802 */ /* 0x000fe40000000f00 */
[----:B------:R-:W-:-:S05]  /*3b50*/  FMNMX.FTZ R3, R0, R14, !PT ;  /* 0x0000000e00037209 */ /* 0x000fca0007810000 */
[----:B------:R-:W-:-:S07]  /*3b60*/  IMAD.MOV.U32 R13, RZ, RZ, R3 ;  /* 0x000000ffff0d7224 */ /* 0x000fce00078e0003 */
[----:B------:R-:W-:Y:S05]  /*3b70*/  WARPSYNC.COLLECTIVE R15, `(.L_x_1872) ;  /* 0x000000000f087348 */ /* 0x000fea0003c00000 */
[----:B------:R0:W1:Y:S02]  /*3b80*/  SHFL.BFLY P6, R14, R13, R12, R11 ;  /* 0x0c00000c0d0e7389 */ /* 0x00006400000c000b */
[----:B01----:R-:W-:Y:S01]  /*3b90*/  ENDCOLLECTIVE ;  /* 0x000000000000791b */ /* 0x003fe20003800000 */
.L_x_1872:
[----:B------:R-:W-:Y:S01]  /*3ba0*/  HFMA2.MMA R12, -RZ, RZ, 0, 1.1920928955078125e-07 ;  /* 0x00000002ff0c7435 */ /* 0x000fe200000001ff */
[----:B------:R-:W-:-:S05]  /*3bb0*/  FMNMX.FTZ R4, R3, R14, !PT ;  /* 0x0000000e03047209 */ /* 0x000fca0007810000 */
[----:B------:R-:W-:-:S07]  /*3bc0*/  IMAD.MOV.U32 R13, RZ, RZ, R4 ;  /* 0x000000ffff0d7224 */ /* 0x000fce00078e0004 */
[----:B------:R-:W-:Y:S05]  /*3bd0*/  WARPSYNC.COLLECTIVE R15, `(.L_x_1873) ;  /* 0x000000000f087348 */ /* 0x000fea0003c00000 */
[----:B------:R0:W1:Y:S02]  /*3be0*/  SHFL.BFLY P6, R14, R13, R12, R11 ;  /* 0x0c00000c0d0e7389 */ /* 0x00006400000c000b */
[----:B01----:R-:W-:Y:S01]  /*3bf0*/  ENDCOLLECTIVE ;  /* 0x000000000000791b */ /* 0x003fe20003800000 */
.L_x_1873:
[----:B------:R-:W-:Y:S05]  /*3c00*/  BRA `(.L_x_1874) ;  /* 0xffffffd400407947 */ /* 0x000fea000383ffff */
.L_x_1864:
[----:B------:R-:W-:Y:S01]  /*3c10*/  HFMA2.MMA R11, -RZ, RZ, 0, 1.847743988037109375e-06 ;  /* 0x0000001fff0b7435 */ /* 0x000fe200000001ff */
[----:B------:R-:W-:Y:S01]  /*3c20*/  MOV R13, RZ ;  /* 0x000000ff000d7202 */ /* 0x000fe20000000f00 */
[----:B-1----:R-:W-:Y:S02]  /*3c30*/  IMAD.MOV.U32 R12, RZ, RZ, 0x1 ;  /* 0x00000001ff0c7424 */ /* 0x002fe400078e00ff */
[----:B------:R-:W-:-:S07]  /*3c40*/  IMAD.MOV.U32 R15, RZ, RZ, -0x1 ;  /* 0xffffffffff0f7424 */ /* 0x000fce00078e00ff */
[----:B0-----:R-:W-:Y:S05]  /*3c50*/  WARPSYNC.COLLECTIVE R15, `(.L_x_1875) ;  /* 0x000000000f087348 */ /* 0x001fea0003c00000 */
[----:B------:R1:W2:Y:S02]  /*3c60*/  SHFL.BFLY P6, R14, R13, R12, R11 ;  /* 0x0c00000c0d0e7389 */ /* 0x0002a400000c000b */
[----:B012---:R-:W-:Y:S01]  /*3c70*/  ENDCOLLECTIVE ;  /* 0x000000000000791b */ /* 0x007fe20003800000 */
.L_x_1875:
[----:B------:R-:W-:-:S07]  /*3c80*/  MOV R0, R14 ;  /* 0x0000000e00007202 */ /* 0x000fce0000000f00 */
[----:B------:R-:W-:Y:S05]  /*3c90*/  WARPSYNC.COLLECTIVE R15, `(.L_x_1876) ;  /* 0x000000000f087348 */ /* 0x000fea0003c00000 */
[----:B------:R0:W1:Y:S02]  /*3ca0*/  SHFL.BFLY P6, R14, R13, R12, R11 ;  /* 0x0c00000c0d0e7389 */ /* 0x00006400000c000b */
[----:B01----:R-:W-:Y:S01]  /*3cb0*/  ENDCOLLECTIVE ;  /* 0x000000000000791b */ /* 0x003fe20003800000 */
.L_x_1876:
[----:B------:R-:W-:Y:S01]  /*3cc0*/  FADD.FTZ R0, RZ, R0 ;  /* 0x00000000ff007221 */ /* 0x000fe20000010000 */
[----:B------:R-:W-:-:S07]  /*3cd0*/  IMAD.MOV.U32 R2, RZ, RZ, R14 ;  /* 0x000000ffff027224 */ /* 0x000fce00078e000e */
[----:B------:R-:W-:Y:S05]  /*3ce0*/  WARPSYNC.COLLECTIVE R15, `(.L_x_1877) ;  /* 0x000000000f087348 */ /* 0x000fea0003c00000 */
[----:B------:R0:W1:Y:S02]  /*3cf0*/  SHFL.BFLY P6, R14, R13, R12, R11 ;  /* 0x0c00000c0d0e7389 */ /* 0x00006400000c000b */
[----:B01----:R-:W-:Y:S01]  /*3d00*/  ENDCOLLECTIVE ;  /* 0x000000000000791b */ /* 0x003fe20003800000 */
.L_x_1877:
[----:B------:R-:W-:Y:S01]  /*3d10*/  FADD.FTZ R3, RZ, R2 ;  /* 0x00000002ff037221 */ /* 0x000fe20000010000 */
[----:B------:R-:W-:-:S07]  /*3d20*/  MOV R4, R14 ;  /* 0x0000000e00047202 */ /* 0x000fce0000000f00 */
[----:B------:R-:W-:Y:S05]  /*3d30*/  WARPSYNC.COLLECTIVE R15, `(.L_x_1878) ;  /* 0x000000000f087348 */ /* 0x000fea0003c00000 */
[----:B------:R0:W1:Y:S02]  /*3d40*/  SHFL.BFLY P6, R14, R13, R12, R11 ;  /* 0x0c00000c0d0e7389 */ /* 0x00006400000c000b */
[----:B01----:R-:W-:Y:S01]  /*3d50*/  ENDCOLLECTIVE ;  /* 0x000000000000791b */ /* 0x003fe20003800000 */
.L_x_1878:
[----:B------:R-:W-:Y:S01]  /*3d60*/  FADD.FTZ R2, RZ, R4 ;  /* 0x00000004ff027221 */ /* 0x000fe20000010000 */
[----:B------:R-:W-:-:S07]  /*3d70*/  IMAD.MOV.U32 R5, RZ, RZ, R14 ;  /* 0x000000ffff057224 */ /* 0x000fce00078e000e */
[----:B------:R-:W-:Y:S05]  /*3d80*/  WARPSYNC.COLLECTIVE R15, `(.L_x_1879) ;  /* 0x000000000f087348 */ /* 0x000fea0003c00000 */
[----:B------:R0:W1:Y:S02]  /*3d90*/  SHFL.BFLY P6, R14, R13, R12, R11 ;  /* 0x0c00000c0d0e7389 */ /* 0x00006400000c000b */
[----:B01----:R-:W-:Y:S01]  /*3da0*/  ENDCOLLECTIVE ;  /* 0x000000000000791b */ /* 0x003fe20003800000 */
.L_x_1879:
[----:B------:R-:W-:Y:S01]  /*3db0*/  FADD.FTZ R5, RZ, R5 ;  /* 0x00000005ff057221 */ /* 0x000fe20000010000 */
[----:B------:R-:W-:-:S07]  /*3dc0*/  MOV R17, R14 ;  /* 0x0000000e00117202 */ /* 0x000fce0000000f00 */
[----:B------:R-:W-:Y:S05]  /*3dd0*/  WARPSYNC.COLLECTIVE R15, `(.L_x_1880) ;  /* 0x000000000f087348 */ /* 0x000fea0003c00000 */
[----:B------:R0:W1:Y:S02]  /*3de0*/  SHFL.BFLY P6, R14, R13, R12, R11 ;  /* 0x0c00000c0d0e7389 */ /* 0x00006400000c000b */
[----:B01----:R-:W-:Y:S01]  /*3df0*/  ENDCOLLECTIVE ;  /* 0x000000000000791b */ /* 0x003fe20003800000 */
.L_x_1880:
[----:B------:R-:W-:Y:S01]  /*3e00*/  FADD.FTZ R17, RZ, R17 ;  /* 0x00000011ff117221 */ /* 0x000fe20000010000 */
[----:B------:R-:W-:Y:S06]  /*3e10*/  BRA `(.L_x_1881) ;  /* 0xfffffff0009c7947 */ /* 0x000fec000383ffff */
.L_x_1882:
        /* <DEDUP_REMOVED lines=14> */
.L_x_28058:


//--------------------- .text._ZN4vllm25paged_attention_v1_kernelI13__nv_bfloat16hLi80ELi16ELi128ELNS_18Fp8KVCacheDataTypeE2ELb1EEEvPT_PKS3_PKT0_S9_ifPKiSB_iPKfiiiSD_SD_iiiii --------------------------
	.section	.text._ZN4vllm25paged_attention_v1_kernelI13__nv_bfloat16hLi80ELi16ELi128ELNS_18Fp8KVCacheDataTypeE2ELb1EEEvPT_PKS3_PKT0_S9_ifPKiSB_iPKfiiiSD_SD_iiiii,"ax",@progbits
	.align	128
        .global         _ZN4vllm25paged_attention_v1_kernelI13__nv_bfloat16hLi80ELi16ELi128ELNS_18Fp8KVCacheDataTypeE2ELb1EEEvPT_PKS3_PKT0_S9_ifPKiSB_iPKfiiiSD_SD_iiiii
        .type           _ZN4vllm25paged_attention_v1_kernelI13__nv_bfloat16hLi80ELi16ELi128ELNS_18Fp8KVCacheDataTypeE2ELb1EEEvPT_PKS3_PKT0_S9_ifPKiSB_iPKfiiiSD_SD_iiiii,@function
        .size           _ZN4vllm25paged_attention_v1_kernelI13__nv_bfloat16hLi80ELi16ELi128ELNS_18Fp8KVCacheDataTypeE2ELb1EEEvPT_PKS3_PKT0_S9_ifPKiSB_iPKfiiiSD_SD_iiiii,(.L_x_28059 - _ZN4vllm25paged_attention_v1_kernelI13__nv_bfloat16hLi80ELi16ELi128ELNS_18Fp8KVCacheDataTypeE2ELb1EEEvPT_PKS3_PKT0_S9_ifPKiSB_iPKfiiiSD_SD_iiiii)
        .other          _ZN4vllm25paged_attention_v1_kernelI13__nv_bfloat16hLi80ELi16ELi128ELNS_18Fp8KVCacheDataTypeE2ELb1EEEvPT_PKS3_PKT0_S9_ifPKiSB_iPKfiiiSD_SD_iiiii,@"STO_CUDA_ENTRY STV_DEFAULT"
_ZN4vllm25paged_attention_v1_kernelI13__nv_bfloat16hLi80ELi16ELi128ELNS_18Fp8KVCacheDataTypeE2ELb1EEEvPT_PKS3_PKT0_S9_ifPKiSB_iPKfiiiSD_SD_iiiii:
.text._ZN4vllm25paged_attention_v1_kernelI13__nv_bfloat16hLi80ELi16ELi128ELNS_18Fp8KVCacheDataTypeE2ELb1EEEvPT_PKS3_PKT0_S9_ifPKiSB_iPKfiiiSD_SD_iiiii:
        /* <DEDUP_REMOVED lines=51> */
.L_x_1887:
        /* <DEDUP_REMOVED lines=13> */
.L_x_1886:
[----:B------:R-:W-:Y:S05]  /*0400*/  BSYNC B1 ;  /* 0x0000000000017941 */ /* 0x000fea0003800000 */
.L_x_1885:
        /* <DEDUP_REMOVED lines=14> */
.L_x_1888:
        /* <DEDUP_REMOVED lines=21> */
.L_x_1884:
[----:B------:R-:W-:Y:S05]  /*0640*/  BSYNC B0 ;  /* 0x0000000000007941 */ /* 0x000fea0003800000 */
.L_x_1883:
        /* <DEDUP_REMOVED lines=88> */
.L_x_1889:
[----:B------:R-:W-:Y:S02]  /*0bd0*/  ULDC UR4, c[0x0][0x278] ;  /* 0x00009e0000047ab9 */ /* 0x000fe40000000800 */
[----:B------:R-:W-:-:S04]  /*0be0*/  IMAD R13, R9, UR4, R4 ;  /* 0x00000004090d7c24 */ /* 0x000fc8000f8e0204 */
[----:B------:R-:W-:-:S07]  /*0bf0*/  IMAD R20, R13, R14, RZ ;  /* 0x0000000e0d147224 */ /* 0x000fce00078e02ff */
.L_x_1890:
        /* <DEDUP_REMOVED lines=25> */
.L_x_1894:
        /* <DEDUP_REMOVED lines=33> */
[----:B------:R-:W-:Y:S01]  /*0fa0*/  @!P0 IMAD.MOV.U32 R26, RZ, RZ, -0x800001 ;  /* 0xff7fffffff1a8424 */ /* 0x000fe200078e00ff */
[----:B------:R-:W-:-:S03]  /*0fb0*/  @!P0 IADD3 R13, R0, R13, RZ ;  /* 0x0000000d000d8210 */ /* 0x000fc60007ffe0ff */
[----:B------:R-:W-:-:S05]  /*0fc0*/  @!P0 VIADD R15, R15, 0xc0 ;  /* 0x000000c00f0f8836 */ /* 0x000fca0000000000 */
[----:B0-----:R-:W-:-:S04]  /*0fd0*/  @!P0 LEA R24, R24, R15, 0x18 ;  /* 0x0000000f18188211 */ /* 0x001fc800078ec0ff */
[----:B------:R-:W-:-:S05]  /*0fe0*/  @!P0 LEA R13, R13, R24, 0x2 ;  /* 0x000000180d0d8211 */ /* 0x000fca00078e10ff */
[----:B------:R0:W-:Y:S01]  /*0ff0*/  @!P0 STS [R13], R26 ;  /* 0x0000001a0d008388 */ /* 0x0001e20000000800 */
[----:B------:R-:W-:-:S13]  /*1000*/  ISETP.GE.AND P0, PT, R22, R19, PT ;  /* 0x000000131600720c */ /* 0x000fda0003f06270 */
[----:B0-----:R-:W-:Y:S05]  /*1010*/  @!P0 BRA `(.L_x_1894) ;  /* 0xfffffffc005c8947 */ /* 0x001fea000383ffff */
.L_x_1892:
[----:B------:R-:W-:Y:S05]  /*1020*/  BSYNC B7 ;  /* 0x0000000000077941 */ /* 0x000fea0003800000 */
.L_x_1891:
[----:B------:R-:W-:Y:S01]  /*1030*/  SHF.R.S32.HI R3, RZ, 0x1f, R10 ;  /* 0x0000001fff037819 */ /* 0x000fe2000001140a */
[----:B------:R-:W-:Y:S01]  /*1040*/  UMOV UR4, 0xffffffff ;  /* 0xffffffff00047882 */ /* 0x000fe20000000000 */
[----:B------:R-:W-:Y:S02]  /*1050*/  MOV R13, 0xff7fffff ;  /* 0xff7fffff000d7802 */ /* 0x000fe40000000f00 */
        /* <DEDUP_REMOVED lines=11> */
.L_x_1930:
        /* <DEDUP_REMOVED lines=47> */
.L_x_1900:
        /* <DEDUP_REMOVED lines=11> */
.L_x_1899:
[----:B------:R-:W-:Y:S05]  /*14b0*/  BSYNC B1 ;  /* 0x0000000000017941 */ /* 0x000fea0003800000 */
.L_x_1898:
        /* <DEDUP_REMOVED lines=14> */
.L_x_1903:
        /* <DEDUP_REMOVED lines=100> */
.L_x_1902:
[----:B------:R-:W-:Y:S05]  /*1be0*/  BSYNC B1 ;  /* 0x0000000000017941 */ /* 0x000fea0003800000 */
.L_x_1901:
        /* <DEDUP_REMOVED lines=55> */
.L_x_1905:
[----:B------:R-:W-:Y:S05]  /*1f60*/  BSYNC B1 ;  /* 0x0000000000017941 */ /* 0x000fea0003800000 */
.L_x_1904:
        /* <DEDUP_REMOVED lines=26> */
.L_x_1897:
[----:B------:R-:W-:Y:S05]  /*2110*/  BSYNC B0 ;  /* 0x0000000000007941 */ /* 0x000fea0003800000 */
.L_x_1896:
        /* <DEDUP_REMOVED lines=50> */
.L_x_1910:
        /* <DEDUP_REMOVED lines=8> */
.L_x_1909:
[----:B------:R-:W-:Y:S05]  /*24c0*/  BSYNC B1 ;  /* 0x0000000000017941 */ /* 0x000fea0003800000 */
.L_x_1908:
        /* <DEDUP_REMOVED lines=14> */
.L_x_1913:
        /* <DEDUP_REMOVED lines=52> */
.L_x_1912:
[----:B------:R-:W-:Y:S05]  /*28f0*/  BSYNC B1 ;  /* 0x0000000000017941 */ /* 0x000fea0003800000 */
.L_x_1911:
        /* <DEDUP_REMOVED lines=31> */
.L_x_1915:
[----:B------:R-:W-:Y:S05]  /*2af0*/  BSYNC B1 ;  /* 0x0000000000017941 */ /* 0x000fea0003800000 */
.L_x_1914:
        /* <DEDUP_REMOVED lines=14> */
.L_x_1907:
[----:B------:R-:W-:Y:S05]  /*2be0*/  BSYNC B0 ;  /* 0x0000000000007941 */ /* 0x000fea0003800000 */
.L_x_1906:
        /* <DEDUP_REMOVED lines=28> */
.L_x_1919:
        /* <DEDUP_REMOVED lines=33> */
.L_x_1917:
[----:B------:R-:W-:Y:S05]  /*2fc0*/  BSYNC B6 ;  /* 0x0000000000067941 */ /* 0x000fea0003800000 */
.L_x_1916:
[----:B------:R-:W-:-:S03]  /*2fd0*/  UMOV UR4, 0xffffffff ;  /* 0xffffffff00047882 */ /* 0x000fc60000000000 */
[----:B------:R-:W-:Y:S05]  /*2fe0*/  BRA.DIV UR4, `(.L_x_1920) ;  /* 0x0000000a04c87947 */ /* 0x000fea000b800000 */
[----:B-1----:R-:W-:Y:S01]  /*2ff0*/  HFMA2.MMA R2, -RZ, RZ, 0, 0 ;  /* 0x00000000ff027435 */ /* 0x002fe200000001ff */
[----:B------:R-:W-:Y:S01]  /*3000*/  CS2R R4, SRZ ;  /* 0x0000000000047805 */ /* 0x000fe2000001ff00 */
[----:B0-----:R-:W-:Y:S02]  /*3010*/  IMAD.MOV.U32 R0, RZ, RZ, RZ ;  /* 0x000000ffff007224 */ /* 0x001fe400078e00ff */
[----:B------:R-:W-:Y:S02]  /*3020*/  IMAD.MOV.U32 R14, RZ, RZ, RZ ;  /* 0x000000ffff0e7224 */ /* 0x000fe400078e00ff */
[----:B------:R-:W-:Y:S01]  /*3030*/  FADD.FTZ R0, RZ, R0 ;  /* 0x00000000ff007221 */ /* 0x000fe20000010000 */
[----:B------:R-:W-:-:S03]  /*3040*/  FADD.FTZ R5, RZ, R5 ;  /* 0x00000005ff057221 */ /* 0x000fc60000010000 */
[----:B------:R-:W-:Y:S01]  /*3050*/  FADD.FTZ R3, RZ, R2 ;  /* 0x00000002ff037221 */ /* 0x000fe20000010000 */
[----:B------:R-:W-:-:S07]  /*3060*/  FADD.FTZ R2, RZ, R4 ;  /* 0x00000004ff027221 */ /* 0x000fce0000010000 */
.L_x_1936:
        /* <DEDUP_REMOVED lines=39> */
.L_x_1922:
[----:B------:R-:W-:Y:S05]  /*32e0*/  BSYNC B0 ;  /* 0x0000000000007941 */ /* 0x000fea0003800000 */
.L_x_1921:
        /* <DEDUP_REMOVED lines=19> */
.L_x_1924:
[----:B------:R-:W-:Y:S05]  /*3420*/  BSYNC B0 ;  /* 0x0000000000007941 */ /* 0x000fea0003800000 */
.L_x_1923:
        /* <DEDUP_REMOVED lines=17> */
[C---:B------:R-:W-:Y:S01]  /*3540*/  VIADD R6, R7.reuse, 0x10 ;  /* 0x0000001007067836 */ /* 0x040fe20000000000 */
[C---:B------:R-:W-:Y:S01]  /*3550*/  IADD3 R10, R7.reuse, 0x20, RZ ;  /* 0x00000020070a7810 */ /* 0x040fe20007ffe0ff */
[C---:B01----:R-:W-:Y:S01]  /*3560*/  VIADD R11, R7.reuse, 0x30 ;  /* 0x00000030070b7836 */ /* 0x043fe20000000000 */
[C---:B------:R-:W-:Y:S02]  /*3570*/  LEA.HI.X.SX32 R9, R7.reuse, R18, 0x1, P0 ;  /* 0x0000001207097211 */ /* 0x040fe400000f0eff */
[C---:B------:R-:W-:Y:S02]  /*3580*/  LEA R8, P0, R4.reuse, UR4, 0x1 ;  /* 0x0000000404087c11 */ /* 0x040fe4000f8008ff */
[----:B------:R-:W-:Y:S02]  /*3590*/  IADD3 R7, R7, 0x40, RZ ;  /* 0x0000004007077810 */ /* 0x000fe40007ffe0ff */
[----:B------:R-:W-:-:S02]  /*35a0*/  LEA.HI.X R9, R4, UR5, R9, 0x1, P0 ;  /* 0x0000000504097c11 */ /* 0x000fc400080f0c09 */
[-C--:B------:R-:W-:Y:S02]  /*35b0*/  IADD3 R12, P0, R6, R16.reuse, RZ ;  /* 0x00000010060c7210 */ /* 0x080fe40007f1e0ff */
[-C--:B------:R-:W-:Y:S02]  /*35c0*/  IADD3 R4, P1, R10, R16.reuse, RZ ;  /* 0x000000100a047210 */ /* 0x080fe40007f3e0ff */
[-C--:B------:R-:W-:Y:S02]  /*35d0*/  IADD3 R13, P2, R11, R16.reuse, RZ ;  /* 0x000000100b0d7210 */ /* 0x080fe40007f5e0ff */
[----:B------:R-:W-:Y:S02]  /*35e0*/  IADD3 R15, P3, R7, R16, RZ ;  /* 0x00000010070f7210 */ /* 0x000fe40007f7e0ff */
[----:B------:R-:W-:Y:S02]  /*35f0*/  LEA.HI.X.SX32 R19, R6, R18, 0x1, P0 ;  /* 0x0000001206137211 */ /* 0x000fe400000f0eff */
[----:B------:R-:W-:-:S02]  /*3600*/  LEA R6, P0, R12, UR4, 0x1 ;  /* 0x000000040c067c11 */ /* 0x000fc4000f8008ff */
[-C--:B------:R-:W-:Y:S02]  /*3610*/  LEA.HI.X.SX32 R17, R10, R18.reuse, 0x1, P1 ;  /* 0x000000120a117211 */ /* 0x080fe400008f0eff */
[-C--:B------:R-:W-:Y:S02]  /*3620*/  LEA.HI.X.SX32 R20, R11, R18.reuse, 0x1, P2 ;  /* 0x000000120b147211 */ /* 0x080fe400010f0eff */
[----:B------:R-:W-:Y:S02]  /*3630*/  LEA.HI.X.SX32 R18, R7, R18, 0x1, P3 ;  /* 0x0000001207127211 */ /* 0x000fe400018f0eff */
[----:B------:R-:W-:Y:S02]  /*3640*/  LEA.HI.X R7, R12, UR5, R19, 0x1, P0 ;  /* 0x000000050c077c11 */ /* 0x000fe400080f0c13 */
[----:B------:R-:W-:Y:S02]  /*3650*/  F2FP.BF16.F32.PACK_AB R0, R3, R0 ;  /* 0x000000000300723e */ /* 0x000fe400000010ff */
[----:B------:R-:W-:-:S02]  /*3660*/  LEA R10, P0, R4, UR4, 0x1 ;  /* 0x00000004040a7c11 */ /* 0x000fc4000f8008ff */
[----:B------:R-:W-:Y:S01]  /*3670*/  LEA R12, P1, R13, UR4, 0x1 ;  /* 0x000000040d0c7c11 */ /* 0x000fe2000f8208ff */
[----:B------:R-:W-:Y:S01]  /*3680*/  STG.E.U16 desc[UR36][R8.64], R0 ;  /* 0x0000000008007986 */ /* 0x000fe2000c101524 */
[----:B------:R-:W-:Y:S02]  /*3690*/  F2FP.BF16.F32.PACK_AB R2, R5, R2 ;  /* 0x000000020502723e */ /* 0x000fe400000010ff */
[----:B------:R-:W-:Y:S02]  /*36a0*/  LEA R16, P2, R15, UR4, 0x1 ;  /* 0x000000040f107c11 */ /* 0x000fe4000f8408ff */
[----:B------:R-:W-:Y:S02]  /*36b0*/  PRMT R3, R0, 0x7632, R3 ;  /* 0x0000763200037816 */ /* 0x000fe40000000003 */
[----:B------:R-:W-:Y:S02]  /*36c0*/  LEA.HI.X R11, R4, UR5, R17, 0x1, P0 ;  /* 0x00000005040b7c11 */ /* 0x000fe400080f0c11 */
[----:B------:R-:W-:Y:S01]  /*36d0*/  LEA.HI.X R13, R13, UR5, R20, 0x1, P1 ;  /* 0x000000050d0d7c11 */ /* 0x000fe200088f0c14 */
[----:B------:R-:W-:Y:S01]  /*36e0*/  STG.E.U16 desc[UR36][R6.64], R3 ;  /* 0x0000000306007986 */ /* 0x000fe2000c101524 */
[----:B------:R-:W-:-:S02]  /*36f0*/  PRMT R4, R2, 0x7632, R4 ;  /* 0x0000763202047816 */ /* 0x000fc40000000004 */
[----:B------:R-:W-:Y:S01]  /*3700*/  LEA.HI.X R17, R15, UR5, R18, 0x1, P2 ;  /* 0x000000050f117c11 */ /* 0x000fe200090f0c12 */
[----:B------:R-:W-:Y:S01]  /*3710*/  STG.E.U16 desc[UR36][R10.64], R2 ;  /* 0x000000020a007986 */ /* 0x000fe2000c101524 */
[----:B------:R-:W-:-:S03]  /*3720*/  F2FP.BF16.F32.PACK_AB R14, RZ, R14 ;  /* 0x0000000eff0e723e */ /* 0x000fc600000010ff */
[----:B------:R-:W-:Y:S04]  /*3730*/  STG.E.U16 desc[UR36][R12.64], R4 ;  /* 0x000000040c007986 */ /* 0x000fe8000c101524 */
[----:B------:R-:W-:Y:S01]  /*3740*/  STG.E.U16 desc[UR36][R16.64], R14 ;  /* 0x0000000e10007986 */ /* 0x000fe2000c101524 */
[----:B------:R-:W-:Y:S05]  /*3750*/  EXIT ;  /* 0x000000000000794d */ /* 0x000fea0003800000 */
.L_x_1893:
        /* <DEDUP_REMOVED lines=16> */
.L_x_1918:
        /* <DEDUP_REMOVED lines=16> */
.L_x_1925:
[----:B------:R-:W-:Y:S05]  /*3960*/  EXIT ;  /* 0x000000000000794d */ /* 0x000fea0003800000 */
.L_x_1895:
[----:B------:R-:W-:Y:S01]  /*3970*/  HFMA2.MMA R11, -RZ, RZ, 0, 1.847743988037109375e-06 ;  /* 0x0000001fff0b7435 */ /* 0x000fe200000001ff */
[----:B------:R-:W-:Y:S01]  /*3980*/  IMAD.MOV.U32 R12, RZ, RZ, 0x10 ;  /* 0x00000010ff0c7424 */ /* 0x000fe200078e00ff */
[----:B------:R-:W-:Y:S01]  /*3990*/  MOV R2, 0xff7fffff ;  /* 0xff7fffff00027802 */ /* 0x000fe20000000f00 */
[----:B------:R-:W-:-:S08]  /*39a0*/  IMAD.MOV.U32 R15, RZ, RZ, -0x1 ;  /* 0xffffffffff0f7424 */ /* 0x000fd000078e00ff */
[----:B------:R-:W-:Y:S05]  /*39b0*/  WARPSYNC.COLLECTIVE R15, `(.L_x_1926) ;  /* 0x000000000f087348 */ /* 0x000fea0003c00000 */
[----:B------:R0:W1:Y:S02]  /*39c0*/  SHFL.BFLY P6, R14, R13, R12, R11 ;  /* 0x0c00000c0d0e7389 */ /* 0x00006400000c000b */
[----:B01----:R-:W-:Y:S01]  /*39d0*/  ENDCOLLECTIVE ;  /* 0x000000000000791b */ /* 0x003fe20003800000 */
.L_x_1926:
[----:B------:R-:W-:Y:S01]  /*39e0*/  IMAD.MOV.U32 R12, RZ, RZ, 0x8 ;  /* 0x00000008ff0c7424 */ /* 0x000fe200078e00ff */
[----:B------:R-:W-:-:S04]  /*39f0*/  FMNMX.FTZ R0, R14, -3.40282346638528859812e+38, !PT ;  /* 0xff7fffff0e007809 */ /* 0x000fc80007810000 */
[----:B------:R-:W-:-:S07]  /*3a00*/  MOV R13, R0 ;  /* 0x00000000000d7202 */ /* 0x000fce0000000f00 */
[----:B------:R-:W-:Y:S05]  /*3a10*/  WARPSYNC.COLLECTIVE R15, `(.L_x_1927) ;  /* 0x000000000f087348 */ /* 0x000fea0003c00000 */
[----:B------:R0:W1:Y:S02]  /*3a20*/  SHFL.BFLY P6, R14, R13, R12, R11 ;  /* 0x0c00000c0d0e7389 */ /* 0x00006400000c000b */
[----:B01----:R-:W-:Y:S01]  /*3a30*/  ENDCOLLECTIVE ;  /* 0x000000000000791b */ /* 0x003fe20003800000 */
.L_x_1927:
[----:B------:R-:W-:Y:S01]  /*3a40*/  IMAD.MOV.U32 R12, RZ, RZ, 0x4 ;  /* 0x00000004ff0c7424 */ /* 0x000fe200078e00ff */
[----:B------:R-:W-:-:S04]  /*3a50*/  FMNMX.FTZ R3, R0, R14, !PT ;  /* 0x0000000e00037209 */ /* 0x000fc80007810000 */
[----:B------:R-:W-:-:S07]  /*3a60*/  MOV R13, R3 ;  /* 0x00000003000d7202 */ /* 0x000fce0000000f00 */
[----:B------:R-:W-:Y:S05]  /*3a70*/  WARPSYNC.COLLECTIVE R15, `(.L_x_1928) ;  /* 0x000000000f087348 */ /* 0x000fea0003c00000 */
[----:B------:R0:W1:Y:S02]  /*3a80*/  SHFL.BFLY P6, R14, R13, R12, R11 ;  /* 0x0c00000c0d0e7389 */ /* 0x00006400000c000b */
[----:B01----:R-:W-:Y:S01]  /*3a90*/  ENDCOLLECTIVE ;  /* 0x000000000000791b */ /* 0x003fe20003800000 */
.L_x_1928:
[----:B------:R-:W-:Y:S01]  /*3aa0*/  IMAD.MOV.U32 R12, RZ, RZ, 0x2 ;  /* 0x00000002ff0c7424 */ /* 0x000fe200078e00ff */
[----:B------:R-:W-:-:S04]  /*3ab0*/  FMNMX.FTZ R4, R3, R14, !PT ;  /* 0x0000000e03047209 */ /* 0x000fc80007810000 */
[----:B------:R-:W-:-:S07]  /*3ac0*/  MOV R13, R4 ;  /* 0x00000004000d7202 */ /* 0x000fce0000000f00 */
[----:B------:R-:W-:Y:S05]  /*3ad0*/  WARPSYNC.COLLECTIVE R15, `(.L_x_1929) ;  /* 0x000000000f087348 */ /* 0x000fea0003c00000 */
[----:B------:R0:W1:Y:S02]  /*3ae0*/  SHFL.BFLY P6, R14, R13, R12, R11 ;  /* 0x0c00000c0d0e7389 */ /* 0x00006400000c000b */
[----:B01----:R-:W-:Y:S01]  /*3af0*/  ENDCOLLECTIVE ;  /* 0x000000000000791b */ /* 0x003fe20003800000 */
.L_x_1929:
[----:B------:R-:W-:Y:S05]  /*3b00*/  BRA `(.L_x_1930) ;  /* 0xffffffd400807947 */ /* 0x000fea000383ffff */
.L_x_1920:
[----:B-1----:R-:W-:Y:S01]  /*3b10*/  HFMA2.MMA R12, -RZ, RZ, 0, 5.9604644775390625e-08 ;  /* 0x00000001ff0c7435 */ /* 0x002fe200000001ff */
[----:B------:R-:W-:Y:S01]  /*3b20*/  IMAD.MOV.U32 R13, RZ, RZ, RZ ;  /* 0x000000ffff0d7224 */ /* 0x000fe200078e00ff */
[----:B------:R-:W-:Y:S01]  /*3b30*/  MOV R15, 0xffffffff ;  /* 0xffffffff000f7802 */ /* 0x000fe20000000f00 */
[----:B------:R-:W-:-:S08]  /*3b40*/  IMAD.MOV.U32 R11, RZ, RZ, 0x1f ;  /* 0x0000001fff0b7424 */ /* 0x000fd000078e00ff */
[----:B0-----:R-:W-:Y:S05]  /*3b50*/  WARPSYNC.COLLECTIVE R15, `(.L_x_1931) ;  /* 0x000000000f087348 */ /* 0x001fea0003c00000 */
[----:B------:R1:W2:Y:S02]  /*3b60*/  SHFL.BFLY P6, R14, R13, R12, R11 ;  /* 0x0c00000c0d0e7389 */ /* 0x0002a400000c000b */
[----:B012---:R-:W-:Y:S01]  /*3b70*/  ENDCOLLECTIVE ;  /* 0x000000000000791b */ /* 0x007fe20003800000 */
.L_x_1931:
[----:B------:R-:W-:-:S07]  /*3b80*/  IMAD.MOV.U32 R0, RZ, RZ, R14 ;  /* 0x000000ffff007224 */ /* 0x000fce00078e000e */
[----:B------:R-:W-:Y:S05]  /*3b90*/  WARPSYNC.COLLECTIVE R15, `(.L_x_1932) ;  /* 0x000000000f087348 */ /* 0x000fea0003c00000 */
[----:B------:R0:W1:Y:S02]  /*3ba0*/  SHFL.BFLY P6, R14, R13, R12, R11 ;  /* 0x0c00000c0d0e7389 */ /* 0x00006400000c000b */
[----:B01----:R-:W-:Y:S01]  /*3bb0*/  ENDCOLLECTIVE ;  /* 0x000000000000791b */ /* 0x003fe20003800000 */
.L_x_1932:
[----:B------:R-:W-:Y:S01]  /*3bc0*/  FADD.FTZ R0, RZ, R0 ;  /* 0x00000000ff007221 */ /* 0x000fe20000010000 */
[----:B------:R-:W-:-:S07]  /*3bd0*/  MOV R2, R14 ;  /* 0x0000000e00027202 */ /* 0x000fce0000000f00 */
[----:B------:R-:W-:Y:S05]  /*3be0*/  WARPSYNC.COLLECTIVE R15, `(.L_x_1933) ;  /* 0x000000000f087348 */ /* 0x000fea0003c00000 */
[----:B------:R0:W1:Y:S02]  /*3bf0*/  SHFL.BFLY P6, R14, R13, R12, R11 ;  /* 0x0c00000c0d0e7389 */ /* 0x00006400000c000b */
[----:B01----:R-:W-:Y:S01]  /*3c00*/  ENDCOLLECTIVE ;  /* 0x000000000000791b */ /* 0x003fe20003800000 */
.L_x_1933:
[----:B------:R-:W-:Y:S01]  /*3c10*/  FADD.FTZ R3, RZ, R2 ;  /* 0x00000002ff037221 */ /* 0x000fe20000010000 */
[----:B------:R-:W-:-:S07]  /*3c20*/  IMAD.MOV.U32 R4, RZ, RZ, R14 ;  /* 0x000000ffff047224 */ /* 0x000fce00078e000e */
[----:B------:R-:W-:Y:S05]  /*3c30*/  WARPSYNC.COLLECTIVE R15, `(.L_x_1934) ;  /* 0x000000000f087348 */ /* 0x000fea0003c00000 */
[----:B------:R0:W1:Y:S02]  /*3c40*/  SHFL.BFLY P6, R14, R13, R12, R11 ;  /* 0x0c00000c0d0e7389 */ /* 0x00006400000c000b */
[----:B01----:R-:W-:Y:S01]  /*3c50*/  ENDCOLLECTIVE ;  /* 0x000000000000791b */ /* 0x003fe20003800000 */
.L_x_1934:
[----:B------:R-:W-:Y:S01]  /*3c60*/  FADD.FTZ R2, RZ, R4 ;  /* 0x00000004ff027221 */ /* 0x000fe20000010000 */
[----:B------:R-:W-:-:S07]  /*3c70*/  MOV R5, R14 ;  /* 0x0000000e00057202 */ /* 0x000fce0000000f00 */
[----:B------:R-:W-:Y:S05]  /*3c80*/  WARPSYNC.COLLECTIVE R15, `(.L_x_1935) ;  /* 0x000000000f087348 */ /* 0x000fea0003c00000 */
[----:B------:R0:W1:Y:S02]  /*3c90*/  SHFL.BFLY P6, R14, R13, R12, R11 ;  /* 0x0c00000c0d0e7389 */ /* 0x00006400000c000b */
[----:B01----:R-:W-:Y:S01]  /*3ca0*/  ENDCOLLECTIVE ;  /* 0x000000000000791b */ /* 0x003fe20003800000 */
.L_x_1935:
[----:B------:R-:W-:Y:S01]  /*3cb0*/  FADD.FTZ R5, RZ, R5 ;  /* 0x00000005ff057221 */ /* 0x000fe20000010000 */
[----:B------:R-:W-:Y:S06]  /*3cc0*/  BRA `(.L_x_1936) ;  /* 0xfffffff000e87947 */ /* 0x000fec000383ffff */
.L_x_1937:
        /* <DEDUP_REMOVED lines=11> */
.L_x_28059:


//--------------------- .text._ZN4vllm25paged_attention_v1_kernelI13__nv_bfloat16hLi64ELi16ELi128ELNS_18Fp8KVCacheDataTypeE2ELb1EEEvPT_PKS3_PKT0_S9_ifPKiSB_iPKfiiiSD_SD_iiiii --------------------------
	.section	.text._ZN4vllm25paged_attention_v1_kernelI13__nv_bfloat16hLi64ELi16ELi128ELNS_18Fp8KVCacheDataTypeE2ELb1EEEvPT_PKS3_PKT0_S9_ifPKiSB_iPKfiiiSD_SD_iiiii,"ax",@progbits
	.align	128
        .global         _ZN4vllm25paged_attention_v1_kernelI13__nv_bfloat16hLi64ELi16ELi128ELNS_18Fp8KVCacheDataTypeE2ELb1EEEvPT_PKS3_PKT0_S9_ifPKiSB_iPKfiiiSD_SD_iiiii
        .type           _ZN4vllm25paged_attention_v1_kernelI13__nv_bfloat16hLi64ELi16ELi128ELNS_18Fp8KVCacheDataTypeE2ELb1EEEvPT_PKS3_PKT0_S9_ifPKiSB_iPKfiiiSD_SD_iiiii,@function
        .size           _ZN4vllm25paged_attention_v1_kernelI13__nv_bfloat16hLi64ELi16ELi128ELNS_18Fp8KVCacheDataTypeE2ELb1EEEvPT_PKS3_PKT0_S9_ifPKiSB_iPKfiiiSD_SD_iiiii,(.L_x_28060 - _ZN4vllm25paged_attention_v1_kernelI13__nv_bfloat16hLi64ELi16ELi128ELNS_18Fp8KVCacheDataTypeE2ELb1EEEvPT_PKS3_PKT0_S9_ifPKiSB_iPKfiiiSD_SD_iiiii)
        .other          _ZN4vllm25paged_attention_v1_kernelI13__nv_bfloat16hLi64ELi16ELi128ELNS_18Fp8KVCacheDataTypeE2ELb1EEEvPT_PKS3_PKT0_S9_ifPKiSB_iPKfiiiSD_SD_iiiii,@"STO_CUDA_ENTRY STV_DEFAULT"
_ZN4vllm25paged_attention_v1_kernelI13__nv_bfloat16hLi64ELi16ELi128ELNS_18Fp8KVCacheDataTypeE2ELb1EEEvPT_PKS3_PKT0_S9_ifPKiSB_iPKfiiiSD_SD_iiiii:
.text._ZN4vllm25paged_attention_v1_kernelI13__nv_bfloat16hLi64ELi16ELi128ELNS_18Fp8KVCacheDataTypeE2ELb1EEEvPT_PKS3_PKT0_S9_ifPKiSB_iPKfiiiSD_SD_iiiii:
[----:B------:R-:W0:Y:S01]  /*0000*/  LDC R1, c[0x0][0x28] ;  /* 0x00000a00ff017b82 */ /* 0x000e220000000800 */
[----:B------:R-:W1:Y:S07]  /*0010*/  S2R R5, SR_CTAID.Y ;  /* 0x0000000000057919 */ /* 0x000e6e0000002600 */
[----:B------:R-:W1:Y:S01]  /*0020*/  LDC.64 R16, c[0x0][0x240] ;  /* 0x00009000ff107b82 */ /* 0x000e620000000a00 */
[----:B------:R-:W-:Y:S01]  /*0030*/  ULDC.64 UR36, c[0x0][0x208] ;  /* 0x0000820000247ab9 */ /* 0x000fe20000000a00 */
[----:B-1----:R-:W-:-:S06]  /*0040*/  IMAD.WIDE R16, R5, 0x4, R16 ;  /* 0x0000000405107825 */ /* 0x002fcc00078e0210 */
        /* <DEDUP_REMOVED lines=46> */
.L_x_1942:
        /* <DEDUP_REMOVED lines=13> */
.L_x_1941:
[----:B------:R-:W-:Y:S05]  /*0400*/  BSYNC B1 ;  /* 0x0000000000017941 */ /* 0x000fea0003800000 */
.L_x_1940:
        /* <DEDUP_REMOVED lines=14> */
.L_x_1943:
        /* <DEDUP_REMOVED lines=21> */
.L_x_1939:
[----:B------:R-:W-:Y:S05]  /*0640*/  BSYNC B0 ;  /* 0x0000000000007941 */ /* 0x000fea0003800000 */
.L_x_1938:
        /* <DEDUP_REMOVED lines=89> */
.L_x_1944:
[----:B------:R-:W-:Y:S02]  /*0be0*/  ULDC UR4, c[0x0][0x278] ;  /* 0x00009e0000047ab9 */ /* 0x000fe40000000800 */
[----:B------:R-:W-:-:S04]  /*0bf0*/  IMAD R2, R8, UR4, R7 ;  /* 0x0000000408027c24 */ /* 0x000fc8000f8e0207 */
[----:B------:R-:W-:-:S07]  /*0c00*/  IMAD R20, R2, R13, RZ ;  /* 0x0000000d02147224 */ /* 0x000fce00078e02ff */
.L_x_1945:
        /* <DEDUP_REMOVED lines=24> */
.L_x_1949:
        /* <DEDUP_REMOVED lines=41> */
.L_x_1947:
[----:B------:R-:W-:Y:S05]  /*1020*/  BSYNC B7 ;  /* 0x0000000000077941 */ /* 0x000fea0003800000 */
.L_x_1946:
        /* <DEDUP_REMOVED lines=14> */
.L_x_1983:
        /* <DEDUP_REMOVED lines=13> */
[----:B-1----:R-:W-:-:S07]  /*11e0*/  SHF.R.S32.HI R14, RZ, 0x1f, R11 ;  /* 0x0000001fff0e7819 */ /* 0x002fce000001140b */
[----:B------:R-:W1:Y:S01]  /*11f0*/  @!P0 S2R R3, SR_CgaCtaId ;  /* 0x0000000000038919 */ /* 0x000e620000008800 */
[----:B------:R-:W-:-:S05]  /*1200*/  @!P0 MOV R0, 0x400 ;  /* 0x0000040000008802 */ /* 0x000fca0000000f00 */
[----:B------:R-:W-:-:S05]  /*1210*/  @!P0 VIADD R0, R0, 0x80 ;  /* 0x0000008000008836 */ /* 0x000fca0000000000 */
[----:B-1----:R-:W-:-:S04]  /*1220*/  @!P0 LEA R0, R3, R0, 0x18 ;  /* 0x0000000003008211 */ /* 0x002fc800078ec0ff */
[----:B0-----:R-:W-:-:S05]  /*1230*/  @!P0 LEA R4, R9, R0, 0x2 ;  /* 0x0000000009048211 */ /* 0x001fca00078e10ff */
[----:B------:R-:W0:Y:S04]  /*1240*/  @!P0 LDS R2, [R4] ;  /* 0x0000000004028984 */ /* 0x000e280000000800 */
[----:B0-----:R-:W0:Y:S02]  /*1250*/  SHFL.BFLY PT, R3, R2, 0x2, 0x1f ;  /* 0x0c401f0002037f89 */ /* 0x001e2400000e0000 */
[----:B0-----:R-:W-:-:S05]  /*1260*/  FMNMX.FTZ R12, R3, R2, !PT ;  /* 0x00000002030c7209 */ /* 0x001fca0007810000 */
[----:B------:R-:W0:Y:S02]  /*1270*/  SHFL.BFLY PT, R3, R12, 0x1, 0x1f ;  /* 0x0c201f000c037f89 */ /* 0x000e2400000e0000 */
[----:B0-----:R-:W-:Y:S02]  /*1280*/  FMNMX.FTZ R0, R12, R3, !PT ;  /* 0x000000030c007209 */ /* 0x001fe40007810000 */
[----:B------:R-:W-:Y:S01]  /*1290*/  LEA.HI R3, R14, R11, RZ, 0x4 ;  /* 0x0000000b0e037211 */ /* 0x000fe200078f20ff */
[----:B------:R-:W-:-:S03]  /*12a0*/  HFMA2.MMA R11, -RZ, RZ, 0, 0 ;  /* 0x00000000ff0b7435 */ /* 0x000fc600000001ff */
[----:B------:R-:W-:Y:S01]  /*12b0*/  LOP3.LUT R3, R3, 0xfffffff0, RZ, 0xc0, !PT ;  /* 0xfffffff003037812 */ /* 0x000fe200078ec0ff */
[----:B------:R-:W0:Y:S03]  /*12c0*/  SHFL.IDX PT, R0, R0, RZ, 0x1f ;  /* 0x00001fff00007589 */ /* 0x000e2600000e0000 */
[----:B------:R-:W-:-:S04]  /*12d0*/  VIMNMX R3, R16, R3, PT ;  /* 0x0000000310037248 */ /* 0x000fc80003fe0100 */
[----:B------:R-:W-:-:S13]  /*12e0*/  ISETP.GE.AND P2, PT, R6, R3, PT ;  /* 0x000000030600720c */ /* 0x000fda0003f46270 */
        /* <DEDUP_REMOVED lines=17> */
.L_x_1955:
        /* <DEDUP_REMOVED lines=11> */
.L_x_1954:
[----:B------:R-:W-:Y:S05]  /*14b0*/  BSYNC B1 ;  /* 0x0000000000017941 */ /* 0x000fea0003800000 */
.L_x_1953:
        /* <DEDUP_REMOVED lines=14> */
.L_x_1958:
        /* <DEDUP_REMOVED lines=18> */
[----:B------:R-:W-:Y:S01]  /*16c0*/  LDS R27, [R4+0xe00] ;  /* 0x000e0000041b7984 */ /* 0x000fe20000000800 */
[----:B----4-:R-:W-:-:S02]  /*16d0*/  FADD.FTZ R21, -R0, R21 ;  /* 0x0000001500157221 */ /* 0x010fc40000010100 */
[----:B------:R-:W-:Y:S02]  /*16e0*/  FMUL.FTZ R16, R23, 1.4426950216293334961 ;  /* 0x3fb8aa3b17107820 */ /* 0x000fe40000410000 */
[----:B------:R2:W3:Y:S01]  /*16f0*/  MUFU.EX2 R26, R25 ;  /* 0x00000019001a7308 */ /* 0x0004e20000000800 */
[----:B------:R-:W-:Y:S01]  /*1700*/  LDS R23, [R4+0x1000] ;  /* 0x0010000004177984 */ /* 0x000fe20000000800 */
[----:B------:R-:W-:Y:S01]  /*1710*/  FMUL.FTZ R21, R21, 1.4426950216293334961 ;  /* 0x3fb8aa3b15157820 */ /* 0x000fe20000410000 */
[----:B-----5:R-:W-:-:S04]  /*1720*/  FADD.FTZ R13, -R0, R13 ;  /* 0x0000000d000d7221 */ /* 0x020fc80000010100 */
[----:B------:R-:W-:Y:S01]  /*1730*/  FMUL.FTZ R28, R13, 1.4426950216293334961 ;  /* 0x3fb8aa3b0d1c7820 */ /* 0x000fe20000410000 */
[----:B------:R-:W4:Y:S01]  /*1740*/  MUFU.EX2 R14, R14 ;  /* 0x0000000e000e7308 */ /* 0x000f220000000800 */
[----:B--2---:R-:W2:Y:S01]  /*1750*/  LDS R25, [R4+0xc00] ;  /* 0x000c000004197984 */ /* 0x004ea20000000800 */
[----:B-1----:R-:W-:-:S03]  /*1760*/  FADD.FTZ R11, R24, R11 ;  /* 0x0000000b180b7221 */ /* 0x002fc60000010000 */
[----:B------:R-:W-:Y:S03]  /*1770*/  LDS R13, [R4+0x1200] ;  /* 0x00120000040d7984 */ /* 0x000fe60000000800 */
[----:B------:R-:W1:Y:S01]  /*1780*/  MUFU.EX2 R16, R16 ;  /* 0x0000001000107308 */ /* 0x000e620000000800 */
[----:B---3--:R-:W-:Y:S01]  /*1790*/  FADD.FTZ R11, R11, R26 ;  /* 0x0000001a0b0b7221 */ /* 0x008fe20000010000 */
[----:B------:R-:W-:Y:S04]  /*17a0*/  STS [R4+-0x400], R24 ;  /* 0xfffc001804007388 */ /* 0x000fe80000000800 */
[----:B------:R3:W-:Y:S02]  /*17b0*/  STS [R4+-0x200], R26 ;  /* 0xfffe001a04007388 */ /* 0x0007e40000000800 */
[----:B------:R1:W5:Y:S01]  /*17c0*/  MUFU.EX2 R22, R21 ;  /* 0x0000001500167308 */ /* 0x0003620000000800 */
[----:B----4-:R-:W-:Y:S01]  /*17d0*/  FADD.FTZ R11, R11, R14 ;  /* 0x0000000e0b0b7221 */ /* 0x010fe20000010000 */
[----:B------:R4:W-:Y:S01]  /*17e0*/  STS [R4], R14 ;  /* 0x0000000e04007388 */ /* 0x0009e20000000800 */
[----:B0-----:R-:W-:-:S05]  /*17f0*/  FADD.FTZ R15, -R0, R15 ;  /* 0x0000000f000f7221 */ /* 0x001fca0000010100 */
[----:B------:R-:W4:Y:S01]  /*1800*/  MUFU.EX2 R28, R28 ;  /* 0x0000001c001c7308 */ /* 0x000f220000000800 */
[----:B-1----:R-:W-:Y:S01]  /*1810*/  FADD.FTZ R21, R11, R16 ;  /* 0x000000100b157221 */ /* 0x002fe20000010000 */
[----:B---3--:R-:W-:Y:S01]  /*1820*/  FADD.FTZ R26, -R0, R29 ;  /* 0x0000001d001a7221 */ /* 0x008fe20000010100 */
[----:B------:R-:W0:Y:S03]  /*1830*/  LDS R11, [R4+0x1400] ;  /* 0x00140000040b7984 */ /* 0x000e260000000800 */
[----:B------:R-:W-:Y:S01]  /*1840*/  FMUL.FTZ R26, R26, 1.4426950216293334961 ;  /* 0x3fb8aa3b1a1a7820 */ /* 0x000fe20000410000 */
[----:B------:R-:W-:Y:S01]  /*1850*/  LDS R29, [R4+0x1a00] ;  /* 0x001a0000041d7984 */ /* 0x000fe20000000800 */
[----:B-----5:R-:W-:-:S03]  /*1860*/  FADD.FTZ R24, R21, R22 ;  /* 0x0000001615187221 */ /* 0x020fc60000010000 */
[----:B------:R-:W-:Y:S04]  /*1870*/  LDS R21, [R4+0x1600] ;  /* 0x0016000004157984 */ /* 0x000fe80000000800 */
[----:B------:R2:W-:Y:S01]  /*1880*/  STS [R4+0x400], R22 ;  /* 0x0004001604007388 */ /* 0x0005e20000000800 */
[----:B----4-:R-:W-:Y:S01]  /*1890*/  FADD.FTZ R14, R24, R28 ;  /* 0x0000001c180e7221 */ /* 0x010fe20000010000 */
[----:B------:R-:W-:Y:S02]  /*18a0*/  FMUL.FTZ R24, R15, 1.4426950216293334961 ;  /* 0x3fb8aa3b0f187820 */ /* 0x000fe40000410000 */
[----:B------:R1:W-:Y:S04]  /*18b0*/  STS [R4+0x600], R28 ;  /* 0x0006001c04007388 */ /* 0x0003e80000000800 */
[----:B------:R-:W3:Y:S01]  /*18c0*/  LDS R15, [R4+0x1800] ;  /* 0x00180000040f7984 */ /* 0x000ee20000000800 */
[----:B--2---:R-:W-:-:S03]  /*18d0*/  FADD.FTZ R22, -R0, R25 ;  /* 0x0000001900167221 */ /* 0x004fc60000010100 */
[----:B------:R2:W-:Y:S01]  /*18e0*/  STS [R4+0x200], R16 ;  /* 0x0002001004007388 */ /* 0x0005e20000000800 */
[----:B------:R0:W4:Y:S01]  /*18f0*/  MUFU.EX2 R25, R26 ;  /* 0x0000001a00197308 */ /* 0x0001220000000800 */
[----:B------:R-:W-:Y:S01]  /*1900*/  FMUL.FTZ R22, R22, 1.4426950216293334961 ;  /* 0x3fb8aa3b16167820 */ /* 0x000fe20000410000 */
[----:B-1----:R-:W-:-:S04]  /*1910*/  FADD.FTZ R28, -R0, R27 ;  /* 0x0000001b001c7221 */ /* 0x002fc80000010100 */
[----:B------:R-:W-:Y:S02]  /*1920*/  FMUL.FTZ R28, R28, 1.4426950216293334961 ;  /* 0x3fb8aa3b1c1c7820 */ /* 0x000fe40000410000 */
[----:B------:R1:W5:Y:S01]  /*1930*/  MUFU.EX2 R27, R22 ;  /* 0x00000016001b7308 */ /* 0x0003620000000800 */
[----:B0-----:R-:W-:-:S07]  /*1940*/  FADD.FTZ R26, -R0, R11 ;  /* 0x0000000b001a7221 */ /* 0x001fce0000010100 */
[----:B--2---:R0:W2:Y:S01]  /*1950*/  MUFU.EX2 R16, R24 ;  /* 0x0000001800107308 */ /* 0x0040a20000000800 */
[----:B-1----:R-:W-:Y:S01]  /*1960*/  FADD.FTZ R22, -R0, R23 ;  /* 0x0000001700167221 */ /* 0x002fe20000010100 */
[----:B----4-:R-:W-:Y:S01]  /*1970*/  STS [R4+0xa00], R25 ;  /* 0x000a001904007388 */ /* 0x010fe20000000800 */
[----:B------:R-:W-:-:S05]  /*1980*/  FMUL.FTZ R26, R26, 1.4426950216293334961 ;  /* 0x3fb8aa3b1a1a7820 */ /* 0x000fca0000410000 */
[----:B------:R3:W1:Y:S01]  /*1990*/  MUFU.EX2 R23, R28 ;  /* 0x0000001c00177308 */ /* 0x0006620000000800 */
[----:B0-----:R-:W-:Y:S01]  /*19a0*/  FMUL.FTZ R24, R22, 1.4426950216293334961 ;  /* 0x3fb8aa3b16187820 */ /* 0x001fe20000410000 */
[----:B------:R-:W-:Y:S01]  /*19b0*/  FADD.FTZ R22, -R0, R13 ;  /* 0x0000000d00167221 */ /* 0x000fe20000010100 */
[----:B-----5:R-:W-:Y:S03]  /*19c0*/  STS [R4+0xc00], R27 ;  /* 0x000c001b04007388 */ /* 0x020fe60000000800 */
[----:B------:R-:W-:Y:S02]  /*19d0*/  FMUL.FTZ R22, R22, 1.4426950216293334961 ;  /* 0x3fb8aa3b16167820 */ /* 0x000fe40000410000 */
[----:B------:R-:W0:Y:S01]  /*19e0*/  MUFU.EX2 R13, R24 ;  /* 0x00000018000d7308 */ /* 0x000e220000000800 */
[----:B--2---:R-:W-:Y:S01]  /*19f0*/  STS [R4+0x800], R16 ;  /* 0x0008001004007388 */ /* 0x004fe20000000800 */
[----:B---3--:R-:W-:-:S04]  /*1a00*/  FADD.FTZ R28, -R0, R15 ;  /* 0x0000000f001c7221 */ /* 0x008fc80000010100 */
[----:B------:R-:W-:Y:S02]  /*1a10*/  FMUL.FTZ R28, R28, 1.4426950216293334961 ;  /* 0x3fb8aa3b1c1c7820 */ /* 0x000fe40000410000 */
[----:B------:R2:W3:Y:S01]  /*1a20*/  MUFU.EX2 R11, R22 ;  /* 0x00000016000b7308 */ /* 0x0004e20000000800 */
[----:B-1----:R-:W-:Y:S01]  /*1a30*/  STS [R4+0xe00], R23 ;  /* 0x000e001704007388 */ /* 0x002fe20000000800 */
[----:B--2---:R-:W-:-:S03]  /*1a40*/  FADD.FTZ R22, -R0, R21 ;  /* 0x0000001500167221 */ /* 0x004fc60000010100 */
[----:B0-----:R0:W-:Y:S03]  /*1a50*/  STS [R4+0x1000], R13 ;  /* 0x0010000d04007388 */ /* 0x0011e60000000800 */
[----:B------:R-:W1:Y:S01]  /*1a60*/  MUFU.EX2 R21, R26 ;  /* 0x0000001a00157308 */ /* 0x000e620000000800 */
[----:B------:R-:W-:Y:S01]  /*1a70*/  FMUL.FTZ R24, R22, 1.4426950216293334961 ;  /* 0x3fb8aa3b16187820 */ /* 0x000fe20000410000 */
[----:B------:R-:W-:Y:S01]  /*1a80*/  FADD.FTZ R22, -R0, R29 ;  /* 0x0000001d00167221 */ /* 0x000fe20000010100 */
[----:B---3--:R-:W-:Y:S05]  /*1a90*/  STS [R4+0x1200], R11 ;  /* 0x0012000b04007388 */ /* 0x008fea0000000800 */
[----:B------:R2:W3:Y:S08]  /*1aa0*/  MUFU.EX2 R15, R24 ;  /* 0x00000018000f7308 */ /* 0x0004f00000000800 */
[----:B------:R-:W4:Y:S01]  /*1ab0*/  MUFU.EX2 R29, R28 ;  /* 0x0000001c001d7308 */ /* 0x000f220000000800 */
[----:B--2---:R-:W-:Y:S01]  /*1ac0*/  FMUL.FTZ R24, R22, 1.4426950216293334961 ;  /* 0x3fb8aa3b16187820 */ /* 0x004fe20000410000 */
[----:B------:R-:W-:Y:S01]  /*1ad0*/  FADD.FTZ R22, R14, R16 ;  /* 0x000000100e167221 */ /* 0x000fe20000010000 */
[----:B-1----:R-:W-:Y:S03]  /*1ae0*/  STS [R4+0x1400], R21 ;  /* 0x0014001504007388 */ /* 0x002fe60000000800 */
[----:B------:R-:W-:-:S02]  /*1af0*/  FADD.FTZ R22, R22, R25 ;  /* 0x0000001916167221 */ /* 0x000fc40000010000 */
[----:B------:R-:W1:Y:S01]  /*1b00*/  MUFU.EX2 R14, R24 ;  /* 0x00000018000e7308 */ /* 0x000e620000000800 */
[----:B---3--:R-:W-:Y:S01]  /*1b10*/  STS [R4+0x1600], R15 ;  /* 0x0016000f04007388 */ /* 0x008fe20000000800 */
[----:B------:R-:W-:-:S04]  /*1b20*/  FADD.FTZ R22, R22, R27 ;  /* 0x0000001b16167221 */ /* 0x000fc80000010000 */
[----:B------:R-:W-:Y:S01]  /*1b30*/  FADD.FTZ R22, R22, R23 ;  /* 0x0000001716167221 */ /* 0x000fe20000010000 */
[----:B----4-:R-:W-:Y:S03]  /*1b40*/  STS [R4+0x1800], R29 ;  /* 0x0018001d04007388 */ /* 0x010fe60000000800 */
[----:B------:R-:W-:-:S04]  /*1b50*/  FADD.FTZ R22, R22, R13 ;  /* 0x0000000d16167221 */ /* 0x000fc80000010000 */
[----:B------:R-:W-:Y:S01]  /*1b60*/  FADD.FTZ R22, R22, R11 ;  /* 0x0000000b16167221 */ /* 0x000fe20000010000 */
[----:B-1----:R1:W-:Y:S03]  /*1b70*/  STS [R4+0x1a00], R14 ;  /* 0x001a000e04007388 */ /* 0x0023e60000000800 */
[----:B------:R-:W-:-:S04]  /*1b80*/  FADD.FTZ R22, R22, R21 ;  /* 0x0000001516167221 */ /* 0x000fc80000010000 */
[----:B------:R-:W-:-:S04]  /*1b90*/  FADD.FTZ R22, R22, R15 ;  /* 0x0000000f16167221 */ /* 0x000fc80000010000 */
[----:B0-----:R-:W-:Y:S01]  /*1ba0*/  FADD.FTZ R13, R22, R29 ;  /* 0x0000001d160d7221 */ /* 0x001fe20000010000 */
[----:B-1----:R-:W-:-:S03]  /*1bb0*/  VIADD R4, R4, 0x2000 ;  /* 0x0000200004047836 */ /* 0x002fc60000000000 */
[----:B------:R-:W-:Y:S01]  /*1bc0*/  FADD.FTZ R11, R13, R14 ;  /* 0x0000000e0d0b7221 */ /* 0x000fe20000010000 */
[----:B------:R-:W-:Y:S06]  /*1bd0*/  @!P3 BRA `(.L_x_1958) ;  /* 0xfffffff80070b947 */ /* 0x000fec000383ffff */
.L_x_1957:
[----:B------:R-:W-:Y:S05]  /*1be0*/  BSYNC B1 ;  /* 0x0000000000017941 */ /* 0x000fea0003800000 */
.L_x_1956:
        /* <DEDUP_REMOVED lines=29> */
[----:B------:R2:W3:Y:S01]  /*1dc0*/  MUFU.EX2 R27, R14 ;  /* 0x0000000e001b7308 */ /* 0x0004e20000000800 */
[----:B0-----:R-:W-:Y:S01]  /*1dd0*/  STS [R4+-0x400], R2 ;  /* 0xfffc000204007388 */ /* 0x001fe20000000800 */
[----:B------:R-:W-:Y:S01]  /*1de0*/  FADD.FTZ R13, -R0, R13 ;  /* 0x0000000d000d7221 */ /* 0x000fe20000010100 */
[----:B------:R-:W-:-:S03]  /*1df0*/  FMUL.FTZ R26, R26, 1.4426950216293334961 ;  /* 0x3fb8aa3b1a1a7820 */ /* 0x000fc60000410000 */
[----:B------:R-:W-:Y:S02]  /*1e00*/  FMUL.FTZ R13, R13, 1.4426950216293334961 ;  /* 0x3fb8aa3b0d0d7820 */ /* 0x000fe40000410000 */
[----:B------:R-:W0:Y:S01]  /*1e10*/  MUFU.EX2 R25, R16 ;  /* 0x0000001000197308 */ /* 0x000e220000000800 */
[----:B--2---:R-:W-:Y:S01]  /*1e20*/  FADD.FTZ R14, R11, R2 ;  /* 0x000000020b0e7221 */ /* 0x004fe20000010000 */
[----:B-1----:R-:W-:Y:S03]  /*1e30*/  STS [R4+-0x200], R23 ;  /* 0xfffe001704007388 */ /* 0x002fe60000000800 */
[----:B------:R-:W-:-:S03]  /*1e40*/  FADD.FTZ R14, R14, R23 ;  /* 0x000000170e0e7221 */ /* 0x000fc60000010000 */
[----:B------:R-:W1:Y:S01]  /*1e50*/  MUFU.EX2 R21, R22 ;  /* 0x0000001600157308 */ /* 0x000e620000000800 */
[----:B---3--:R-:W-:Y:S01]  /*1e60*/  FADD.FTZ R14, R14, R27 ;  /* 0x0000001b0e0e7221 */ /* 0x008fe20000010000 */
        /* <DEDUP_REMOVED lines=15> */
.L_x_1960:
[----:B------:R-:W-:Y:S05]  /*1f60*/  BSYNC B1 ;  /* 0x0000000000017941 */ /* 0x000fea0003800000 */
.L_x_1959:
        /* <DEDUP_REMOVED lines=26> */
.L_x_1952:
[----:B------:R-:W-:Y:S05]  /*2110*/  BSYNC B0 ;  /* 0x0000000000007941 */ /* 0x000fea0003800000 */
.L_x_1951:
        /* <DEDUP_REMOVED lines=19> */
[----:B------:R-:W-:-:S04]  /*2250*/  @!P3 IADD3 R13, R13, 0x80, RZ ;  /* 0x000000800d0db810 */ /* 0x000fc80007ffe0ff */
[----:B--2---:R-:W-:-:S04]  /*2260*/  @!P3 LEA R13, R16, R13, 0x18 ;  /* 0x0000000d100db211 */ /* 0x004fc800078ec0ff */
[----:B------:R-:W-:Y:S01]  /*2270*/  @!P3 LEA R12, R12, R13, 0x2 ;  /* 0x0000000d0c0cb211 */ /* 0x000fe200078e10ff */
        /* <DEDUP_REMOVED lines=28> */
.L_x_1965:
        /* <DEDUP_REMOVED lines=8> */
.L_x_1964:
[----:B------:R-:W-:Y:S05]  /*24c0*/  BSYNC B1 ;  /* 0x0000000000017941 */ /* 0x000fea0003800000 */
.L_x_1963:
        /* <DEDUP_REMOVED lines=14> */
.L_x_1968:
        /* <DEDUP_REMOVED lines=34> */
[----:B------:R3:W-:Y:S04]  /*27d0*/  STS [R4+0x600], R13 ;  /* 0x0006000d04007388 */ /* 0x0007e80000000800 */
        /* <DEDUP_REMOVED lines=17> */
.L_x_1967:
[----:B------:R-:W-:Y:S05]  /*28f0*/  BSYNC B1 ;  /* 0x0000000000017941 */ /* 0x000fea0003800000 */
.L_x_1966:
        /* <DEDUP_REMOVED lines=31> */
.L_x_1970:
[----:B------:R-:W-:Y:S05]  /*2af0*/  BSYNC B1 ;  /* 0x0000000000017941 */ /* 0x000fea0003800000 */
.L_x_1969:
        /* <DEDUP_REMOVED lines=14> */
.L_x_1962:
[----:B------:R-:W-:Y:S05]  /*2be0*/  BSYNC B0 ;  /* 0x0000000000007941 */ /* 0x000fea0003800000 */
.L_x_1961:
[----:B------:R-:W-:Y:S06]  /*2bf0*/  BAR.SYNC.DEFER_BLOCKING 0x0 ;  /* 0x0000000000007b1d */ /* 0x000fec0000010000 */
[----:B------:R-:W-:Y:S04]  /*2c00*/  BSSY B6, `(.L_x_1971) ;  /* 0x000003b000067945 */ /* 0x000fe80003800000 */
[----:B------:R-:W-:Y:S05]  /*2c10*/  @P1 BRA `(.L_x_1972) ;  /* 0x0000000000e41947 */ /* 0x000fea0003800000 */
[----:B-1----:R-:W0:Y:S01]  /*2c20*/  LDC R15, c[0x0][0x280] ;  /* 0x0000a000ff0f7b82 */ /* 0x002e220000000800 */
[----:B------:R-:W1:Y:S01]  /*2c30*/  I2F.RP R11, R19 ;  /* 0x00000013000b7306 */ /* 0x000e620000209400 */
[----:B------:R-:W-:Y:S02]  /*2c40*/  ULDC UR4, c[0x0][0x27c] ;  /* 0x00009f0000047ab9 */ /* 0x000fe40000000800 */
[----:B------:R-:W-:-:S04]  /*2c50*/  IADD3 R17, R17, -UR4, RZ ;  /* 0x8000000411117c10 */ /* 0x000fc8000fffe0ff */
        /* <DEDUP_REMOVED lines=9> */
[----:B-1----:R-:W-:-:S04]  /*2cf0*/  IMAD.MOV R12, RZ, RZ, -R13 ;  /* 0x000000ffff0c7224 */ /* 0x002fc800078e0a0d */
[----:B------:R-:W-:Y:S02]  /*2d00*/  IMAD R21, R12, R19, RZ ;  /* 0x000000130c157224 */ /* 0x000fe400078e02ff */
[----:B------:R-:W-:Y:S01]  /*2d10*/  IMAD.MOV.U32 R12, RZ, RZ, RZ ;  /* 0x000000ffff0c7224 */ /* 0x000fe200078e00ff */
[----:B0-----:R-:W-:-:S03]  /*2d20*/  IADD3 R2, R14, 0xffffffe, RZ ;  /* 0x0ffffffe0e027810 */ /* 0x001fc60007ffe0ff */
        /* <DEDUP_REMOVED lines=8> */
.L_x_1974:
        /* <DEDUP_REMOVED lines=32> */
.L_x_1972:
[----:B------:R-:W-:Y:S05]  /*2fb0*/  BSYNC B6 ;  /* 0x0000000000067941 */ /* 0x000fea0003800000 */
.L_x_1971:
[----:B------:R-:W-:-:S03]  /*2fc0*/  UMOV UR4, 0xffffffff ;  /* 0xffffffff00047882 */ /* 0x000fc60000000000 */
[----:B------:R-:W-:Y:S05]  /*2fd0*/  BRA.DIV UR4, `(.L_x_1975) ;  /* 0x0000000a04887947 */ /* 0x000fea000b800000 */
[----:B------:R-:W-:Y:S01]  /*2fe0*/  HFMA2.MMA R2, -RZ, RZ, 0, 0 ;  /* 0x00000000ff027435 */ /* 0x000fe200000001ff */
[----:B0-----:R-:W-:Y:S01]  /*2ff0*/  IMAD.MOV.U32 R0, RZ, RZ, RZ ;  /* 0x000000ffff007224 */ /* 0x001fe200078e00ff */
[----:B------:R-:W-:Y:S01]  /*3000*/  MOV R14, RZ ;  /* 0x000000ff000e7202 */ /* 0x000fe20000000f00 */
[----:B-1----:R-:W-:Y:S02]  /*3010*/  IMAD.MOV.U32 R4, RZ, RZ, RZ ;  /* 0x000000ffff047224 */ /* 0x002fe400078e00ff */
[----:B------:R-:W-:Y:S02]  /*3020*/  FADD.FTZ R0, RZ, R0 ;  /* 0x00000000ff007221 */ /* 0x000fe40000010000 */
[----:B------:R-:W-:-:S03]  /*3030*/  FADD.FTZ R4, RZ, R4 ;  /* 0x00000004ff047221 */ /* 0x000fc60000010000 */
[----:B------:R-:W-:-:S07]  /*3040*/  FADD.FTZ R3, RZ, R2 ;  /* 0x00000002ff037221 */ /* 0x000fce0000010000 */
.L_x_1988:
[----:B------:R-:W-:Y:S05]  /*3050*/  WARPSYNC.ALL ;  /* 0x0000000000007948 */ /* 0x000fea0003800000 */
[----:B------:R-:W0:Y:S08]  /*3060*/  S2UR UR5, SR_CgaCtaId ;  /* 0x00000000000579c3 */ /* 0x000e300000008800 */
[----:B------:R-:W-:Y:S01]  /*3070*/  BAR.SYNC.DEFER_BLOCKING 0x0 ;  /* 0x0000000000007b1d */ /* 0x000fe20000010000 */
[----:B------:R-:W-:-:S02]  /*3080*/  LOP3.LUT R2, R9, 0x1, RZ, 0xc0, !PT ;  /* 0x0000000109027812 */ /* 0x000fc400078ec0ff */
[----:B------:R-:W-:Y:S01]  /*3090*/  LEA.HI R11, R9, R9, RZ, 0x1 ;  /* 0x00000009090b7211 */ /* 0x000fe200078f08ff */
[----:B------:R-:W-:Y:S01]  /*30a0*/  FADD.FTZ R9, RZ, R14 ;  /* 0x0000000eff097221 */ /* 0x000fe20000010000 */
        /* <DEDUP_REMOVED lines=9> */
[----:B------:R-:W-:-:S04]  /*3140*/  LOP3.LUT R14, R6, 0xffffffe0, RZ, 0xc0, !PT ;  /* 0xffffffe0060e7812 */ /* 0x000fc800078ec0ff */
[----:B------:R-:W-:Y:S02]  /*3150*/  ISETP.NE.OR P4, PT, R14, 0x20, P0 ;  /* 0x000000200e00780c */ /* 0x000fe40000785670 */
[----:B------:R-:W-:Y:S01]  /*3160*/  IADD3 R14, R6, 0x1f, RZ ;  /* 0x0000001f060e7810 */ /* 0x000fe20007ffe0ff */
[----:B0-----:R-:W-:-:S03]  /*3170*/  ULEA UR4, UR5, UR4, 0x18 ;  /* 0x0000000405047291 */ /* 0x001fc6000f8ec03f */
[----:B------:R-:W-:-:S03]  /*3180*/  ISETP.GT.U32.AND P3, PT, R14, 0x3e, PT ;  /* 0x0000003e0e00780c */ /* 0x000fc60003f64070 */
        /* <DEDUP_REMOVED lines=30> */
.L_x_1977:
[----:B------:R-:W-:Y:S05]  /*3370*/  BSYNC B0 ;  /* 0x0000000000007941 */ /* 0x000fea0003800000 */
.L_x_1976:
        /* <DEDUP_REMOVED lines=16> */
[CC--:B------:R-:W-:Y:S01]  /*3480*/  IADD3 R7, P0, R11.reuse, R13.reuse, RZ ;  /* 0x0000000d0b077210 */ /* 0x0c0fe20007f1e0ff */
[C---:B------:R-:W-:Y:S01]  /*3490*/  VIADD R2, R11.reuse, 0x10 ;  /* 0x000000100b027836 */ /* 0x040fe20000000000 */
[C---:B------:R-:W-:Y:S01]  /*34a0*/  IADD3 R5, R11.reuse, 0x20, RZ ;  /* 0x000000200b057810 */ /* 0x040fe20007ffe0ff */
[C---:B------:R-:W-:Y:S01]  /*34b0*/  VIADD R8, R11.reuse, 0x30 ;  /* 0x000000300b087836 */ /* 0x040fe20000000000 */
[----:B------:R-:W-:Y:S01]  /*34c0*/  ULDC.64 UR4, c[0x0][0x210] ;  /* 0x0000840000047ab9 */ /* 0x000fe20000000a00 */
[----:B0-----:R-:W-:Y:S02]  /*34d0*/  LEA.HI.X.SX32 R10, R11, R12, 0x1, P0 ;  /* 0x0000000c0b0a7211 */ /* 0x001fe400000f0eff */
[----:B------:R-:W-:Y:S02]  /*34e0*/  LEA R6, P0, R7, UR4, 0x1 ;  /* 0x0000000407067c11 */ /* 0x000fe4000f8008ff */
[-C--:B------:R-:W-:Y:S02]  /*34f0*/  IADD3 R15, P1, R2, R13.reuse, RZ ;  /* 0x0000000d020f7210 */ /* 0x080fe40007f3e0ff */
[----:B------:R-:W-:-:S02]  /*3500*/  IADD3 R11, P2, R5, R13, RZ ;  /* 0x0000000d050b7210 */ /* 0x000fc40007f5e0ff */
[----:B------:R-:W-:Y:S02]  /*3510*/  IADD3 R13, P3, R8, R13, RZ ;  /* 0x0000000d080d7210 */ /* 0x000fe40007f7e0ff */
[----:B------:R-:W-:Y:S02]  /*3520*/  LEA.HI.X R7, R7, UR5, R10, 0x1, P0 ;  /* 0x0000000507077c11 */ /* 0x000fe400080f0c0a */
[----:B------:R-:W-:Y:S02]  /*3530*/  LEA.HI.X.SX32 R16, R2, R12, 0x1, P1 ;  /* 0x0000000c02107211 */ /* 0x000fe400008f0eff */
[----:B------:R-:W-:Y:S02]  /*3540*/  LEA R2, P0, R15, UR4, 0x1 ;  /* 0x000000040f027c11 */ /* 0x000fe4000f8008ff */
[----:B------:R-:W-:Y:S02]  /*3550*/  F2FP.BF16.F32.PACK_AB R0, R3, R0 ;  /* 0x000000000300723e */ /* 0x000fe400000010ff */
[----:B------:R-:W-:-:S02]  /*3560*/  LEA.HI.X.SX32 R14, R5, R12, 0x1, P2 ;  /* 0x0000000c050e7211 */ /* 0x000fc400010f0eff */
[----:B------:R-:W-:Y:S01]  /*3570*/  LEA.HI.X.SX32 R8, R8, R12, 0x1, P3 ;  /* 0x0000000c08087211 */ /* 0x000fe200018f0eff */
[----:B------:R0:W-:Y:S01]  /*3580*/  STG.E.U16 desc[UR36][R6.64], R0 ;  /* 0x0000000006007986 */ /* 0x0001e2000c101524 */
[----:B------:R-:W-:Y:S02]  /*3590*/  LEA R10, P1, R11, UR4, 0x1 ;  /* 0x000000040b0a7c11 */ /* 0x000fe4000f8208ff */
[----:B------:R-:W-:Y:S02]  /*35a0*/  LEA R12, P2, R13, UR4, 0x1 ;  /* 0x000000040d0c7c11 */ /* 0x000fe4000f8408ff */
[----:B------:R-:W-:Y:S02]  /*35b0*/  F2FP.BF16.F32.PACK_AB R4, R9, R4 ;  /* 0x000000040904723e */ /* 0x000fe400000010ff */
[----:B------:R-:W-:Y:S02]  /*35c0*/  LEA.HI.X R3, R15, UR5, R16, 0x1, P0 ;  /* 0x000000050f037c11 */ /* 0x000fe400080f0c10 */
[----:B------:R-:W-:-:S02]  /*35d0*/  PRMT R5, R0, 0x7632, R5 ;  /* 0x0000763200057816 */ /* 0x000fc40000000005 */
[----:B------:R-:W-:Y:S02]  /*35e0*/  LEA.HI.X R11, R11, UR5, R14, 0x1, P1 ;  /* 0x000000050b0b7c11 */ /* 0x000fe400088f0c0e */
[----:B------:R-:W-:Y:S01]  /*35f0*/  LEA.HI.X R13, R13, UR5, R8, 0x1, P2 ;  /* 0x000000050d0d7c11 */ /* 0x000fe200090f0c08 */
[----:B------:R-:W-:Y:S01]  /*3600*/  STG.E.U16 desc[UR36][R2.64], R5 ;  /* 0x0000000502007986 */ /* 0x000fe2000c101524 */
[----:B0-----:R-:W-:-:S03]  /*3610*/  PRMT R7, R4, 0x7632, R7 ;  /* 0x0000763204077816 */ /* 0x001fc60000000007 */
[----:B------:R-:W-:Y:S04]  /*3620*/  STG.E.U16 desc[UR36][R10.64], R4 ;  /* 0x000000040a007986 */ /* 0x000fe8000c101524 */
[----:B------:R-:W-:Y:S01]  /*3630*/  STG.E.U16 desc[UR36][R12.64], R7 ;  /* 0x000000070c007986 */ /* 0x000fe2000c101524 */
[----:B------:R-:W-:Y:S05]  /*3640*/  EXIT ;  /* 0x000000000000794d */ /* 0x000fea0003800000 */
.L_x_1948:
        /* <DEDUP_REMOVED lines=16> */
.L_x_1973:
        /* <DEDUP_REMOVED lines=16> */
.L_x_1978:
[----:B------:R-:W-:Y:S05]  /*3850*/  EXIT ;  /* 0x000000000000794d */ /* 0x000fea0003800000 */
.L_x_1950:
[----:B------:R-:W-:Y:S01]  /*3860*/  MOV R12, 0x10 ;  /* 0x00000010000c7802 */ /* 0x000fe20000000f00 */
[----:B------:R-:W-:Y:S01]  /*3870*/  IMAD.MOV.U32 R11, RZ, RZ, 0x1f ;  /* 0x0000001fff0b7424 */ /* 0x000fe200078e00ff */
[----:B------:R-:W-:Y:S01]  /*3880*/  MOV R15, 0xffffffff ;  /* 0xffffffff000f7802 */ /* 0x000fe20000000f00 */
[----:B------:R-:W-:-:S07]  /*3890*/  IMAD.MOV.U32 R2, RZ, RZ, -0x800001 ;  /* 0xff7fffffff027424 */ /* 0x000fce00078e00ff */
[----:B------:R-:W-:Y:S05]  /*38a0*/  WARPSYNC.COLLECTIVE R15, `(.L_x_1979) ;  /* 0x000000000f087348 */ /* 0x000fea0003c00000 */
[----:B------:R0:W1:Y:S02]  /*38b0*/  SHFL.BFLY P6, R14, R13, R12, R11 ;  /* 0x0c00000c0d0e7389 */ /* 0x00006400000c000b */
[----:B01----:R-:W-:Y:S01]  /*38c0*/  ENDCOLLECTIVE ;  /* 0x000000000000791b */ /* 0x003fe20003800000 */
.L_x_1979:
[----:B------:R-:W-:Y:S01]  /*38d0*/  HFMA2.MMA R12, -RZ, RZ, 0, 4.76837158203125e-07 ;  /* 0x00000008ff0c7435 */ /* 0x000fe200000001ff */
[----:B------:R-:W-:-:S05]  /*38e0*/  FMNMX.FTZ R0, R14, -3.40282346638528859812e+38, !PT ;  /* 0xff7fffff0e007809 */ /* 0x000fca0007810000 */
[----:B------:R-:W-:-:S07]  /*38f0*/  IMAD.MOV.U32 R13, RZ, RZ, R0 ;  /* 0x000000ffff0d7224 */ /* 0x000fce00078e0000 */
[----:B------:R-:W-:Y:S05]  /*3900*/  WARPSYNC.COLLECTIVE R15, `(.L_x_1980) ;  /* 0x000000000f087348 */ /* 0x000fea0003c00000 */
[----:B------:R0:W1:Y:S02]  /*3910*/  SHFL.BFLY P6, R14, R13, R12, R11 ;  /* 0x0c00000c0d0e7389 */ /* 0x00006400000c000b */
[----:B01----:R-:W-:Y:S01]  /*3920*/  ENDCOLLECTIVE ;  /* 0x000000000000791b */ /* 0x003fe20003800000 */
.L_x_1980:
[----:B------:R-:W-:Y:S02]  /*3930*/  MOV R12, 0x4 ;  /* 0x00000004000c7802 */ /* 0x000fe40000000f00 */
[----:B------:R-:W-:-:S05]  /*3940*/  FMNMX.FTZ R3, R0, R14, !PT ;  /* 0x0000000e00037209 */ /* 0x000fca0007810000 */
[----:B------:R-:W-:-:S07]  /*3950*/  IMAD.MOV.U32 R13, RZ, RZ, R3 ;  /* 0x000000ffff0d7224 */ /* 0x000fce00078e0003 */
[----:B------:R-:W-:Y:S05]  /*3960*/  WARPSYNC.COLLECTIVE R15, `(.L_x_1981) ;  /* 0x000000000f087348 */ /* 0x000fea0003c00000 */
[----:B------:R0:W1:Y:S02]  /*3970*/  SHFL.BFLY P6, R14, R13, R12, R11 ;  /* 0x0c00000c0d0e7389 */ /* 0x00006400000c000b */
[----:B01----:R-:W-:Y:S01]  /*3980*/  ENDCOLLECTIVE ;  /* 0x000000000000791b */ /* 0x003fe20003800000 */
.L_x_1981:
[----:B------:R-:W-:Y:S01]  /*3990*/  HFMA2.MMA R12, -RZ, RZ, 0, 1.1920928955078125e-07 ;  /* 0x00000002ff0c7435 */ /* 0x000fe200000001ff */
[----:B------:R-:W-:-:S05]  /*39a0*/  FMNMX.FTZ R4, R3, R14, !PT ;  /* 0x0000000e03047209 */ /* 0x000fca0007810000 */
[----:B------:R-:W-:-:S07]  /*39b0*/  IMAD.MOV.U32 R13, RZ, RZ, R4 ;  /* 0x000000ffff0d7224 */ /* 0x000fce00078e0004 */
[----:B------:R-:W-:Y:S05]  /*39c0*/  WARPSYNC.COLLECTIVE R15, `(.L_x_1982) ;  /* 0x000000000f087348 */ /* 0x000fea0003c00000 */
[----:B------:R0:W1:Y:S02]  /*39d0*/  SHFL.BFLY P6, R14, R13, R12, R11 ;  /* 0x0c00000c0d0e7389 */ /* 0x00006400000c000b */
[----:B01----:R-:W-:Y:S01]  /*39e0*/  ENDCOLLECTIVE ;  /* 0x000000000000791b */ /* 0x003fe20003800000 */
.L_x_1982:
[----:B------:R-:W-:Y:S05]  /*39f0*/  BRA `(.L_x_1983) ;  /* 0xffffffd400c47947 */ /* 0x000fea000383ffff */
.L_x_1975:
[----:B-1----:R-:W-:Y:S01]  /*3a00*/  HFMA2.MMA R11, -RZ, RZ, 0, 1.847743988037109375e-06 ;  /* 0x0000001fff0b7435 */ /* 0x002fe200000001ff */
[----:B------:R-:W-:Y:S01]  /*3a10*/  MOV R13, RZ ;  /* 0x000000ff000d7202 */ /* 0x000fe20000000f00 */
[----:B------:R-:W-:Y:S02]  /*3a20*/  IMAD.MOV.U32 R12, RZ, RZ, 0x1 ;  /* 0x00000001ff0c7424 */ /* 0x000fe400078e00ff */
[----:B------:R-:W-:-:S07]  /*3a30*/  IMAD.MOV.U32 R15, RZ, RZ, -0x1 ;  /* 0xffffffffff0f7424 */ /* 0x000fce00078e00ff */
[----:B0-----:R-:W-:Y:S05]  /*3a40*/  WARPSYNC.COLLECTIVE R15, `(.L_x_1984) ;  /* 0x000000000f087348 */ /* 0x001fea0003c00000 */
[----:B------:R1:W2:Y:S02]  /*3a50*/  SHFL.BFLY P6, R14, R13, R12, R11 ;  /* 0x0c00000c0d0e7389 */ /* 0x0002a400000c000b */
[----:B012---:R-:W-:Y:S01]  /*3a60*/  ENDCOLLECTIVE ;  /* 0x000000000000791b */ /* 0x007fe20003800000 */
.L_x_1984:
[----:B------:R-:W-:-:S07]  /*3a70*/  MOV R0, R14 ;  /* 0x0000000e00007202 */ /* 0x000fce0000000f00 */
[----:B------:R-:W-:Y:S05]  /*3a80*/  WARPSYNC.COLLECTIVE R15, `(.L_x_1985) ;  /* 0x000000000f087348 */ /* 0x000fea0003c00000 */
[----:B------:R0:W1:Y:S02]  /*3a90*/  SHFL.BFLY P6, R14, R13, R12, R11 ;  /* 0x0c00000c0d0e7389 */ /* 0x00006400000c000b */
[----:B01----:R-:W-:Y:S01]  /*3aa0*/  ENDCOLLECTIVE ;  /* 0x000000000000791b */ /* 0x003fe20003800000 */
.L_x_1985:
[----:B------:R-:W-:Y:S01]  /*3ab0*/  FADD.FTZ R0, RZ, R0 ;  /* 0x00000000ff007221 */ /* 0x000fe20000010000 */
[----:B------:R-:W-:-:S07]  /*3ac0*/  IMAD.MOV.U32 R2, RZ, RZ, R14 ;  /* 0x000000ffff027224 */ /* 0x000fce00078e000e */
[----:B------:R-:W-:Y:S05]  /*3ad0*/  WARPSYNC.COLLECTIVE R15, `(.L_x_1986) ;  /* 0x000000000f087348 */ /* 0x000fea0003c00000 */
[----:B------:R0:W1:Y:S02]  /*3ae0*/  SHFL.BFLY P6, R14, R13, R12, R11 ;  /* 0x0c00000c0d0e7389 */ /* 0x00006400000c000b */
[----:B01----:R-:W-:Y:S01]  /*3af0*/  ENDCOLLECTIVE ;  /* 0x000000000000791b */ /* 0x003fe20003800000 */
.L_x_1986:
[----:B------:R-:W-:Y:S01]  /*3b00*/  FADD.FTZ R3, RZ, R2 ;  /* 0x00000002ff037221 */ /* 0x000fe20000010000 */
[----:B------:R-:W-:-:S07]  /*3b10*/  MOV R4, R14 ;  /* 0x0000000e00047202 */ /* 0x000fce0000000f00 */
[----:B------:R-:W-:Y:S05]  /*3b20*/  WARPSYNC.COLLECTIVE R15, `(.L_x_1987) ;  /* 0x000000000f087348 */ /* 0x000fea0003c00000 */
[----:B------:R0:W1:Y:S02]  /*3b30*/  SHFL.BFLY P6, R14, R13, R12, R11 ;  /* 0x0c00000c0d0e7389 */ /* 0x00006400000c000b */
[----:B01----:R-:W-:Y:S01]  /*3b40*/  ENDCOLLECTIVE ;  /* 0x000000000000791b */ /* 0x003fe20003800000 */
.L_x_1987:
[----:B------:R-:W-:Y:S01]  /*3b50*/  FADD.FTZ R4, RZ, R4 ;  /* 0x00000004ff047221 */ /* 0x000fe20000010000 */
[----:B------:R-:W-:Y:S06]  /*3b60*/  BRA `(.L_x_1988) ;  /* 0xfffffff400387947 */ /* 0x000fec000383ffff */
.L_x_1989:
        /* <DEDUP_REMOVED lines=9> */
.L_x_28060:


//--------------------- .text._ZN4vllm25paged_attention_v1_kernelI13__nv_bfloat16hLi32ELi16ELi128ELNS_18Fp8KVCacheDataTypeE2ELb1EEEvPT_PKS3_PKT0_S9_ifPKiSB_iPKfiiiSD_SD_iiiii --------------------------
	.section	.text._ZN4vllm25paged_attention_v1_kernelI13__nv_bfloat16hLi32ELi16ELi128ELNS_18Fp8KVCacheDataTypeE2ELb1EEEvPT_PKS3_PKT0_S9_ifPKiSB_iPKfiiiSD_SD_iiiii,"ax",@progbits
	.align	128
        .global         _ZN4vllm25paged_attention_v1_kernelI13__nv_bfloat16hLi32ELi16ELi128ELNS_18Fp8KVCacheDataTypeE2ELb1EEEvPT_PKS3_PKT0_S9_ifPKiSB_iPKfiiiSD_SD_iiiii
        .type           _ZN4vllm25paged_attention_v1_kernelI13__nv_bfloat16hLi32ELi16ELi128ELNS_18Fp8KVCacheDataTypeE2ELb1EEEvPT_PKS3_PKT0_S9_ifPKiSB_iPKfiiiSD_SD_iiiii,@function
        .size           _ZN4vllm25paged_attention_v1_kernelI13__nv_bfloat16hLi32ELi16ELi128ELNS_18Fp8KVCacheDataTypeE2ELb1EEEvPT_PKS3_PKT0_S9_ifPKiSB_iPKfiiiSD_SD_iiiii,(.L_x_28061 - _ZN4vllm25paged_attention_v1_kernelI13__nv_bfloat16hLi32ELi16ELi128ELNS_18Fp8KVCacheDataTypeE2ELb1EEEvPT_PKS3_PKT0_S9_ifPKiSB_iPKfiiiSD_SD_iiiii)
        .other          _ZN4vllm25paged_attention_v1_kernelI13__nv_bfloat16hLi32ELi16ELi128ELNS_18Fp8KVCacheDataTypeE2ELb1EEEvPT_PKS3_PKT0_S9_ifPKiSB_iPKfiiiSD_SD_iiiii,@"STO_CUDA_ENTRY STV_DEFAULT"
_ZN4vllm25paged_attention_v1_kernelI13__nv_bfloat16hLi32ELi16ELi128ELNS_18Fp8KVCacheDataTypeE2ELb1EEEvPT_PKS3_PKT0_S9_ifPKiSB_iPKfiiiSD_SD_iiiii:
.text._ZN4vllm25paged_attention_v1_kernelI13__nv_bfloat16hLi32ELi16ELi128ELNS_18Fp8KVCacheDataTypeE2ELb1EEEvPT_PKS3_PKT0_S9_ifPKiSB_iPKfiiiSD_SD_iiiii:
        /* <DEDUP_REMOVED lines=16> */
[----:B------:R-:W-:-:S02]  /*0100*/  SHF.R.S32.HI R0, RZ, 0x1, R0 ;  /* 0x00000001ff007819 */ /* 0x000fc40000011400 */
[----:B------:R-:W-:Y:S01]  /*0110*/  SHF.R.S32.HI R4, RZ, 0x5, R3 ;  /* 0x00000005ff047819 */ /* 0x000fe20000011403 */
[C---:B------:R-:W-:Y:S02]  /*0120*/  IMAD.IADD R9, R6.reuse, 0x1, -R9 ;  /* 0x0000000106097824 */ /* 0x040fe400078e0a09 */
[----:B-1----:R-:W-:Y:S01]  /*0130*/  IMAD.IADD R11, R6, 0x1, -R13 ;  /* 0x00000001060b7824 */ /* 0x002fe200078e0a0d */
[----:B0--34-:R-:W-:Y:S06]  /*0140*/  @P0 BRA `(.L_x_1991) ;  /* 0x0000000400340947 */ /* 0x019fec0003800000 */
        /* <DEDUP_REMOVED lines=30> */
.L_x_1994:
        /* <DEDUP_REMOVED lines=13> */
.L_x_1993:
[----:B------:R-:W-:Y:S05]  /*0400*/  BSYNC B1 ;  /* 0x0000000000017941 */ /* 0x000fea0003800000 */
.L_x_1992:
[----:B------:R-:W-:Y:S05]  /*0410*/  @!P0 BRA `(.L_x_1991) ;  /* 0x0000000000808947 */ /* 0x000fea0003800000 */
[----:B------:R-:W0:Y:S01]  /*0420*/  S2UR UR5, SR_CgaCtaId ;  /* 0x00000000000579c3 */ /* 0x000e220000008800 */
[----:B------:R-:W-:Y:S01]  /*0430*/  UMOV UR4, 0x400 ;  /* 0x0000040000047882 */ /* 0x000fe20000000000 */
[----:B------:R-:W-:Y:S02]  /*0440*/  IADD3 R15, P0, R16, R15, RZ ;  /* 0x0000000f100f7210 */ /* 0x000fe40007f1e0ff */
[----:B------:R-:W-:-:S03]  /*0450*/  IADD3 R22, R14, -0x100, RZ ;  /* 0xffffff000e167810 */ /* 0x000fc60007ffe0ff */
[----:B------:R-:W-:Y:S01]  /*0460*/  IMAD.X R12, R12, 0x1, R13, P0 ;  /* 0x000000010c0c7824 */ /* 0x000fe200000e060d */
[----:B------:R-:W1:Y:S01]  /*0470*/  LDC.64 R2, c[0x0][0x218] ;  /* 0x00008600ff027b82 */ /* 0x000e620000000a00 */
[----:B0-----:R-:W-:-:S06]  /*0480*/  ULEA UR4, UR5, UR4, 0x18 ;  /* 0x0000000405047291 */ /* 0x001fcc000f8ec03f */
[----:B------:R-:W-:Y:S02]  /*0490*/  LEA R23, R11, UR4, 0x5 ;  /* 0x000000040b177c11 */ /* 0x000fe4000f8e28ff */
[----:B-1----:R-:W-:Y:S01]  /*04a0*/  LEA R20, P0, R15, R2, 0x1 ;  /* 0x000000020f147211 */ /* 0x002fe200078008ff */
[----:B------:R-:W-:-:S03]  /*04b0*/  IMAD.SHL.U32 R2, R14, 0x8, RZ ;  /* 0x000000080e027824 */ /* 0x000fc600078e00ff */
[----:B------:R-:W-:Y:S01]  /*04c0*/  LEA.HI.X R21, R15, R3, R12, 0x1, P0 ;  /* 0x000000030f157211 */ /* 0x000fe200000f0c0c */
[--C-:B------:R-:W-:Y:S01]  /*04d0*/  IMAD R25, R11, 0x4, R2.reuse ;  /* 0x000000040b197824 */ /* 0x100fe200078e0202 */
[----:B------:R-:W-:-:S07]  /*04e0*/  IADD3 R23, R23, 0x400, R2 ;  /* 0x0000040017177810 */ /* 0x000fce0007ffe002 */
.L_x_1995:
        /* <DEDUP_REMOVED lines=19> */
.L_x_1991:
[----:B------:R-:W-:Y:S05]  /*0620*/  BSYNC B0 ;  /* 0x0000000000007941 */ /* 0x000fea0003800000 */
.L_x_1990:
        /* <DEDUP_REMOVED lines=10> */
[----:B------:R0:W1:Y:S02]  /*06d0*/  F2I.FTZ.U32.TRUNC.NTZ R3, R2 ;  /* 0x0000000200037305 */ /* 0x000064000021f000 */
[----:B0-----:R-:W-:Y:S02]  /*06e0*/  IMAD.MOV.U32 R2, RZ, RZ, RZ ;  /* 0x000000ffff027224 */ /* 0x001fe400078e00ff */
[----:B-1----:R-:W-:-:S04]  /*06f0*/  IMAD R13, R3, R18, RZ ;  /* 0x00000012030d7224 */ /* 0x002fc800078e02ff */
[----:B------:R-:W-:-:S04]  /*0700*/  IMAD.MOV R13, RZ, RZ, -R13 ;  /* 0x000000ffff0d7224 */ /* 0x000fc800078e0a0d */
        /* <DEDUP_REMOVED lines=17> */
[----:B------:R-:W-:Y:S02]  /*0820*/  @!P2 IADD3 R16, -R16, RZ, RZ ;  /* 0x000000ff1010a210 */ /* 0x000fe40007ffe1ff */
[----:B------:R-:W-:Y:S01]  /*0830*/  @!P1 LOP3.LUT R16, RZ, R12, RZ, 0x33, !PT ;  /* 0x0000000cff109212 */ /* 0x000fe200078e33ff */
[----:B------:R-:W-:-:S06]  /*0840*/  IMAD.MOV.U32 R12, RZ, RZ, R18 ;  /* 0x000000ffff0c7224 */ /* 0x000fcc00078e0012 */
        /* <DEDUP_REMOVED lines=56> */
.L_x_1996:
[----:B------:R-:W-:Y:S02]  /*0bd0*/  ULDC UR4, c[0x0][0x278] ;  /* 0x00009e0000047ab9 */ /* 0x000fe40000000800 */
[----:B------:R-:W-:-:S04]  /*0be0*/  IMAD R3, R8, UR4, R7 ;  /* 0x0000000408037c24 */ /* 0x000fc8000f8e0207 */
[----:B------:R-:W-:-:S07]  /*0bf0*/  IMAD R20, R3, R14, RZ ;  /* 0x0000000e03147224 */ /* 0x000fce00078e02ff */
.L_x_1997:
        /* <DEDUP_REMOVED lines=24> */
.L_x_2001:
        /* <DEDUP_REMOVED lines=41> */
.L_x_1999:
[----:B------:R-:W-:Y:S05]  /*1010*/  BSYNC B7 ;  /* 0x0000000000077941 */ /* 0x000fea0003800000 */
.L_x_1998:
        /* <DEDUP_REMOVED lines=14> */
.L_x_2037:
        /* <DEDUP_REMOVED lines=10> */
[----:B------:R-:W-:Y:S02]  /*11a0*/  ISETP.GT.AND P0, PT, R9, 0x3, PT ;  /* 0x000000030900780c */ /* 0x000fe40003f04270 */
[----:B------:R-:W-:-:S03]  /*11b0*/  IADD3 R11, R10, 0xf, RZ ;  /* 0x0000000f0a0b7810 */ /* 0x000fc60007ffe0ff */
[----:B------:R-:W-:Y:S01]  /*11c0*/  BSSY B0, `(.L_x_2003) ;  /* 0x00000f4000007945 */ /* 0x000fe20003800000 */
[----:B------:R-:W-:-:S07]  /*11d0*/  SHF.R.S32.HI R14, RZ, 0x1f, R11 ;  /* 0x0000001fff0e7819 */ /* 0x000fce000001140b */
[----:B-1----:R-:W1:Y:S01]  /*11e0*/  @!P0 S2R R3, SR_CgaCtaId ;  /* 0x0000000000038919 */ /* 0x002e620000008800 */
[----:B------:R-:W-:-:S04]  /*11f0*/  @!P0 MOV R0, 0x400 ;  /* 0x0000040000008802 */ /* 0x000fc80000000f00 */
[----:B------:R-:W-:-:S04]  /*1200*/  @!P0 IADD3 R0, R0, 0x40, RZ ;  /* 0x0000004000008810 */ /* 0x000fc80007ffe0ff */
[----:B-1----:R-:W-:-:S05]  /*1210*/  @!P0 LEA R0, R3, R0, 0x18 ;  /* 0x0000000003008211 */ /* 0x002fca00078ec0ff */
[----:B0-----:R-:W-:-:S05]  /*1220*/  @!P0 IMAD R4, R9, 0x4, R0 ;  /* 0x0000000409048824 */ /* 0x001fca00078e0200 */
[----:B------:R-:W0:Y:S04]  /*1230*/  @!P0 LDS R2, [R4] ;  /* 0x0000000004028984 */ /* 0x000e280000000800 */
[----:B0-----:R-:W0:Y:S02]  /*1240*/  SHFL.BFLY PT, R3, R2, 0x2, 0x1f ;  /* 0x0c401f0002037f89 */ /* 0x001e2400000e0000 */
[----:B0-----:R-:W-:-:S05]  /*1250*/  FMNMX.FTZ R12, R3, R2, !PT ;  /* 0x00000002030c7209 */ /* 0x001fca0007810000 */
[----:B------:R-:W0:Y:S02]  /*1260*/  SHFL.BFLY PT, R3, R12, 0x1, 0x1f ;  /* 0x0c201f000c037f89 */ /* 0x000e2400000e0000 */
[----:B0-----:R-:W-:Y:S02]  /*1270*/  FMNMX.FTZ R0, R12, R3, !PT ;  /* 0x000000030c007209 */ /* 0x001fe40007810000 */
[----:B------:R-:W-:Y:S01]  /*1280*/  LEA.HI R3, R14, R11, RZ, 0x4 ;  /* 0x0000000b0e037211 */ /* 0x000fe200078f20ff */
[----:B------:R-:W-:-:S03]  /*1290*/  IMAD.MOV.U32 R11, RZ, RZ, RZ ;  /* 0x000000ffff0b7224 */ /* 0x000fc600078e00ff */
[----:B------:R-:W-:Y:S01]  /*12a0*/  LOP3.LUT R3, R3, 0xfffffff0, RZ, 0xc0, !PT ;  /* 0xfffffff003037812 */ /* 0x000fe200078ec0ff */
[----:B------:R-:W0:Y:S03]  /*12b0*/  SHFL.IDX PT, R0, R0, RZ, 0x1f ;  /* 0x00001fff00007589 */ /* 0x000e2600000e0000 */
[----:B------:R-:W-:-:S04]  /*12c0*/  VIMNMX R3, R10, R3, PT ;  /* 0x000000030a037248 */ /* 0x000fc80003fe0100 */
[----:B------:R-:W-:-:S13]  /*12d0*/  ISETP.GE.AND P2, PT, R6, R3, PT ;  /* 0x000000030600720c */ /* 0x000fda0003f46270 */
        /* <DEDUP_REMOVED lines=17> */
.L_x_2007:
        /* <DEDUP_REMOVED lines=11> */
.L_x_2006:
[----:B------:R-:W-:Y:S05]  /*14a0*/  BSYNC B1 ;  /* 0x0000000000017941 */ /* 0x000fea0003800000 */
.L_x_2005:
        /* <DEDUP_REMOVED lines=14> */
.L_x_2010:
        /* <DEDUP_REMOVED lines=97> */
[----:B-1----:R-:W-:-:S03]  /*1ba0*/  IADD3 R4, R4, 0x2000, RZ ;  /* 0x0000200004047810 */ /* 0x002fc60007ffe0ff */
[----:B------:R-:W-:Y:S01]  /*1bb0*/  FADD.FTZ R11, R13, R12 ;  /* 0x0000000c0d0b7221 */ /* 0x000fe20000010000 */
[----:B------:R-:W-:Y:S06]  /*1bc0*/  @!P3 BRA `(.L_x_2010) ;  /* 0xfffffff80070b947 */ /* 0x000fec000383ffff */
.L_x_2009:
[----:B------:R-:W-:Y:S05]  /*1bd0*/  BSYNC B1 ;  /* 0x0000000000017941 */ /* 0x000fea0003800000 */
.L_x_2008:
        /* <DEDUP_REMOVED lines=55> */
.L_x_2012:
[----:B------:R-:W-:Y:S05]  /*1f50*/  BSYNC B1 ;  /* 0x0000000000017941 */ /* 0x000fea0003800000 */
.L_x_2011:
        /* <DEDUP_REMOVED lines=26> */
.L_x_2004:
[----:B------:R-:W-:Y:S05]  /*2100*/  BSYNC B0 ;  /* 0x0000000000007941 */ /* 0x000fea0003800000 */
.L_x_2003:
        /* <DEDUP_REMOVED lines=11> */
[----:B------:R-:W-:Y:S02]  /*21c0*/  @!P0 IADD3 R11, R0, 0x40, RZ ;  /* 0x00000040000b8810 */ /* 0x000fe40007ffe0ff */
[----:B------:R-:W-:Y:S02]  /*21d0*/  @!P0 SHF.R.U32.HI R0, RZ, 0x3, R6 ;  /* 0x00000003ff008819 */ /* 0x000fe40000011606 */
[----:B-1----:R-:W-:Y:S02]  /*21e0*/  @!P0 LEA R11, R12, R11, 0x18 ;  /* 0x0000000b0c0b8211 */ /* 0x002fe400078ec0ff */
[----:B------:R-:W-:-:S04]  /*21f0*/  @!P0 LOP3.LUT R0, R0, 0x1ffffffc, RZ, 0xc0, !PT ;  /* 0x1ffffffc00008812 */ /* 0x000fc800078ec0ff */
[----:B------:R-:W-:Y:S01]  /*2200*/  @!P0 IADD3 R11, R11, R0, RZ ;  /* 0x000000000b0b8210 */ /* 0x000fe20007ffe0ff */
        /* <DEDUP_REMOVED lines=34> */
.L_x_2017:
        /* <DEDUP_REMOVED lines=8> */
.L_x_2016:
[----:B------:R-:W-:Y:S05]  /*24b0*/  BSYNC B1 ;  /* 0x0000000000017941 */ /* 0x000fea0003800000 */
.L_x_2015:
        /* <DEDUP_REMOVED lines=14> */
.L_x_2020:
        /* <DEDUP_REMOVED lines=52> */
.L_x_2019:
[----:B------:R-:W-:Y:S05]  /*28e0*/  BSYNC B1 ;  /* 0x0000000000017941 */ /* 0x000fea0003800000 */
.L_x_2018:
        /* <DEDUP_REMOVED lines=31> */
.L_x_2022:
[----:B------:R-:W-:Y:S05]  /*2ae0*/  BSYNC B1 ;  /* 0x0000000000017941 */ /* 0x000fea0003800000 */
.L_x_2021:
        /* <DEDUP_REMOVED lines=14> */
.L_x_2014:
[----:B------:R-:W-:Y:S05]  /*2bd0*/  BSYNC B0 ;  /* 0x0000000000007941 */ /* 0x000fea0003800000 */
.L_x_2013:
        /* <DEDUP_REMOVED lines=8> */
[----:B-1----:R-:W1:Y:S01]  /*2c60*/  LDC R4, c[0x0][0x284] ;  /* 0x0000a100ff047b82 */ /* 0x002e620000000800 */
[----:B--2---:R-:W2:Y:S01]  /*2c70*/  MUFU.RCP R12, R12 ;  /* 0x0000000c000c7308 */ /* 0x004ea20000001000 */
[----:B0-----:R-:W-:Y:S02]  /*2c80*/  IABS R0, R14 ;  /* 0x0000000e00007213 */ /* 0x001fe40000000000 */
[----:B------:R-:W-:-:S05]  /*2c90*/  ISETP.NE.AND P1, PT, R14, RZ, PT ;  /* 0x000000ff0e00720c */ /* 0x000fca0003f25270 */
[----:B------:R-:W0:Y:S01]  /*2ca0*/  I2F.RP R15, R0 ;  /* 0x00000000000f7306 */ /* 0x000e220000209400 */
[----:B-1----:R-:W-:Y:S02]  /*2cb0*/  ISETP.NE.AND P2, PT, R4, RZ, PT ;  /* 0x000000ff0400720c */ /* 0x002fe40003f45270 */
[----:B--2---:R-:W-:-:S06]  /*2cc0*/  IADD3 R11, R12, 0xffffffe, RZ ;  /* 0x0ffffffe0c0b7810 */ /* 0x004fcc0007ffe0ff */
[----:B------:R-:W1:Y:S08]  /*2cd0*/  F2I.FTZ.U32.TRUNC.NTZ R11, R11 ;  /* 0x0000000b000b7305 */ /* 0x000e70000021f000 */
[----:B0-----:R-:W0:Y:S01]  /*2ce0*/  MUFU.RCP R15, R15 ;  /* 0x0000000f000f7308 */ /* 0x001e220000001000 */
[----:B-1----:R-:W-:-:S05]  /*2cf0*/  IADD3 R13, RZ, -R11, RZ ;  /* 0x8000000bff0d7210 */ /* 0x002fca0007ffe0ff */
[----:B------:R-:W-:-:S04]  /*2d00*/  IMAD R13, R13, R18, RZ ;  /* 0x000000120d0d7224 */ /* 0x000fc800078e02ff */
[----:B------:R-:W-:-:S04]  /*2d10*/  IMAD.HI.U32 R10, R11, R13, R10 ;  /* 0x0000000d0b0a7227 */ /* 0x000fc800078e000a */
[----:B0-----:R-:W-:-:S04]  /*2d20*/  VIADD R2, R15, 0xffffffe ;  /* 0x0ffffffe0f027836 */ /* 0x001fc80000000000 */
[----:B------:R0:W1:Y:S02]  /*2d30*/  F2I.FTZ.U32.TRUNC.NTZ R3, R2 ;  /* 0x0000000200037305 */ /* 0x000064000021f000 */
[----:B0-----:R-:W-:Y:S02]  /*2d40*/  IMAD.MOV.U32 R2, RZ, RZ, RZ ;  /* 0x000000ffff027224 */ /* 0x001fe400078e00ff */
[----:B-1----:R-:W-:-:S04]  /*2d50*/  IMAD.MOV R21, RZ, RZ, -R3 ;  /* 0x000000ffff157224 */ /* 0x002fc800078e0a03 */
[----:B------:R-:W-:-:S04]  /*2d60*/  IMAD R11, R21, R0, RZ ;  /* 0x00000000150b7224 */ /* 0x000fc800078e02ff */
[----:B------:R-:W-:Y:S01]  /*2d70*/  IMAD.HI.U32 R3, R3, R11, R2 ;  /* 0x0000000b03037227 */ /* 0x000fe200078e0002 */
[----:B------:R-:W-:Y:S02]  /*2d80*/  IABS R11, R4 ;  /* 0x00000004000b7213 */ /* 0x000fe40000000000 */
[----:B------:R-:W-:-:S07]  /*2d90*/  MOV R2, R19 ;  /* 0x0000001300027202 */ /* 0x000fce0000000f00 */
.L_x_2026:
        /* <DEDUP_REMOVED lines=33> */
.L_x_2024:
[----:B------:R-:W-:Y:S05]  /*2fb0*/  BSYNC B6 ;  /* 0x0000000000067941 */ /* 0x000fea0003800000 */
.L_x_2023:
[----:B------:R-:W-:-:S03]  /*2fc0*/  UMOV UR4, 0xffffffff ;  /* 0xffffffff00047882 */ /* 0x000fc60000000000 */
[----:B------:R-:W-:Y:S05]  /*2fd0*/  BRA.DIV UR4, `(.L_x_2027) ;  /* 0x0000000a041c7947 */ /* 0x000fea000b800000 */
[----:B0-----:R-:W-:Y:S01]  /*2fe0*/  IMAD.MOV.U32 R0, RZ, RZ, RZ ;  /* 0x000000ffff007224 */ /* 0x001fe200078e00ff */
[----:B------:R-:W-:-:S03]  /*2ff0*/  HFMA2.MMA R14, -RZ, RZ, 0, 0 ;  /* 0x00000000ff0e7435 */ /* 0x000fc600000001ff */
[----:B------:R-:W-:-:S08]  /*3000*/  FADD.FTZ R0, RZ, R0 ;  /* 0x00000000ff007221 */ /* 0x000fd00000010000 */
.L_x_2040:
[----:B------:R-:W-:Y:S05]  /*3010*/  WARPSYNC.ALL ;  /* 0x0000000000007948 */ /* 0x000fea0003800000 */
[----:B------:R-:W0:Y:S08]  /*3020*/  S2UR UR5, SR_CgaCtaId ;  /* 0x00000000000579c3 */ /* 0x000e300000008800 */
[----:B------:R-:W-:Y:S01]  /*3030*/  BAR.SYNC.DEFER_BLOCKING 0x0 ;  /* 0x0000000000007b1d */ /* 0x000fe20000010000 */
[----:B------:R-:W-:Y:S01]  /*3040*/  LOP3.LUT R2, R9, 0x1, RZ, 0xc0, !PT ;  /* 0x0000000109027812 */ /* 0x000fe200078ec0ff */
[C---:B-1----:R-:W-:Y:S01]  /*3050*/  VIADD R4, R6.reuse, 0x1f ;  /* 0x0000001f06047836 */ /* 0x042fe20000000000 */
[----:B------:R-:W-:-:S02]  /*3060*/  LOP3.LUT R3, R6, 0xffffffc0, RZ, 0xc0, !PT ;  /* 0xffffffc006037812 */ /* 0x000fc400078ec0ff */
[----:B------:R-:W-:Y:S01]  /*3070*/  ISETP.NE.AND P0, PT, R2, RZ, PT ;  /* 0x000000ff0200720c */ /* 0x000fe20003f05270 */
[----:B------:R-:W-:Y:S01]  /*3080*/  UMOV UR4, 0x400 ;  /* 0x0000040000047882 */ /* 0x000fe20000000000 */
[----:B------:R-:W-:Y:S01]  /*3090*/  LEA.HI R2, R9, R9, RZ, 0x1 ;  /* 0x0000000909027211 */ /* 0x000fe200078f08ff */
[----:B------:R-:W-:Y:S01]  /*30a0*/  UIADD3 UR4, UR4, 0x60, URZ ;  /* 0x0000006004047890 */ /* 0x000fe2000fffe03f */
[----:B------:R-:W-:Y:S01]  /*30b0*/  ISETP.NE.OR P5, PT, R3, 0x40, P0 ;  /* 0x000000400300780c */ /* 0x000fe200007a5670 */
[----:B------:R-:W-:Y:S01]  /*30c0*/  BSSY B0, `(.L_x_2028) ;  /* 0x0000013000007945 */ /* 0x000fe20003800000 */
[----:B------:R-:W-:Y:S02]  /*30d0*/  SHF.R.S32.HI R2, RZ, 0x1, R2 ;  /* 0x00000001ff027819 */ /* 0x000fe40000011402 */
[C---:B------:R-:W-:Y:S02]  /*30e0*/  ISETP.GT.OR P1, PT, R6.reuse, 0x3f, P0 ;  /* 0x0000003f0600780c */ /* 0x040fe40000724670 */
[----:B------:R-:W-:-:S02]  /*30f0*/  LOP3.LUT R3, R6, 0xffffffe0, RZ, 0xc0, !PT ;  /* 0xffffffe006037812 */ /* 0x000fc400078ec0ff */
[----:B------:R-:W-:Y:S02]  /*3100*/  LEA R19, R19, R2, 0x5 ;  /* 0x0000000213137211 */ /* 0x000fe400078e28ff */
[----:B------:R-:W-:Y:S01]  /*3110*/  ISETP.NE.OR P4, PT, R3, 0x20, P0 ;  /* 0x000000200300780c */ /* 0x000fe20000785670 */
[----:B------:R-:W-:Y:S01]  /*3120*/  FADD.FTZ R3, RZ, R14 ;  /* 0x0000000eff037221 */ /* 0x000fe20000010000 */
[----:B------:R-:W-:Y:S01]  /*3130*/  ISETP.GT.U32.AND P3, PT, R4, 0x3e, PT ;  /* 0x0000003e0400780c */ /* 0x000fe20003f64070 */
[----:B0-----:R-:W-:Y:S01]  /*3140*/  ULEA UR4, UR5, UR4, 0x18 ;  /* 0x0000000405047291 */ /* 0x001fe2000f8ec03f */
[----:B------:R-:W-:-:S05]  /*3150*/  ISETP.GT.OR P2, PT, R6, 0x1f, P0 ;  /* 0x0000001f0600780c */ /* 0x000fca0000744670 */
        /* <DEDUP_REMOVED lines=9> */
.L_x_2029:
[----:B------:R-:W-:Y:S05]  /*31f0*/  BSYNC B0 ;  /* 0x0000000000007941 */ /* 0x000fea0003800000 */
.L_x_2028:
        /* <DEDUP_REMOVED lines=10> */
.L_x_2031:
[----:B------:R-:W-:Y:S05]  /*32a0*/  BSYNC B0 ;  /* 0x0000000000007941 */ /* 0x000fea0003800000 */
.L_x_2030:
        /* <DEDUP_REMOVED lines=19> */
[----:B01----:R-:W-:Y:S02]  /*33e0*/  F2FP.BF16.F32.PACK_AB R0, R3, R0 ;  /* 0x000000000300723e */ /* 0x003fe400000010ff */
[----:B------:R-:W-:Y:S02]  /*33f0*/  IADD3 R5, P1, R4, R9, RZ ;  /* 0x0000000904057210 */ /* 0x000fe40007f3e0ff */
[-C--:B------:R-:W-:Y:S02]  /*3400*/  LEA.HI.X.SX32 R8, R2, R11.reuse, 0x1, P0 ;  /* 0x0000000b02087211 */ /* 0x080fe400000f0eff */
[----:B------:R-:W-:Y:S02]  /*3410*/  LEA.HI.X.SX32 R6, R4, R11, 0x1, P1 ;  /* 0x0000000b04067211 */ /* 0x000fe400008f0eff */
[----:B------:R-:W-:-:S02]  /*3420*/  LEA R2, P0, R7, UR4, 0x1 ;  /* 0x0000000407027c11 */ /* 0x000fc4000f8008ff */
[----:B------:R-:W-:Y:S02]  /*3430*/  LEA R4, P1, R5, UR4, 0x1 ;  /* 0x0000000405047c11 */ /* 0x000fe4000f8208ff */
[----:B------:R-:W-:Y:S02]  /*3440*/  LEA.HI.X R3, R7, UR5, R8, 0x1, P0 ;  /* 0x0000000507037c11 */ /* 0x000fe400080f0c08 */
[--C-:B------:R-:W-:Y:S02]  /*3450*/  LEA.HI.X R5, R5, UR5, R6.reuse, 0x1, P1 ;  /* 0x0000000505057c11 */ /* 0x100fe400088f0c06 */
[----:B------:R-:W-:Y:S01]  /*3460*/  PRMT R6, R0, 0x7632, R6 ;  /* 0x0000763200067816 */ /* 0x000fe20000000006 */
[----:B------:R-:W-:Y:S04]  /*3470*/  STG.E.U16 desc[UR36][R2.64], R0 ;  /* 0x0000000002007986 */ /* 0x000fe8000c101524 */
[----:B------:R-:W-:Y:S01]  /*3480*/  STG.E.U16 desc[UR36][R4.64], R6 ;  /* 0x0000000604007986 */ /* 0x000fe2000c101524 */
[----:B------:R-:W-:Y:S05]  /*3490*/  EXIT ;  /* 0x000000000000794d */ /* 0x000fea0003800000 */
.L_x_2000:
        /* <DEDUP_REMOVED lines=16> */
.L_x_2025:
        /* <DEDUP_REMOVED lines=16> */
.L_x_2032:
[----:B------:R-:W-:Y:S05]  /*36a0*/  EXIT ;  /* 0x000000000000794d */ /* 0x000fea0003800000 */
.L_x_2002:
[----:B------:R-:W-:Y:S01]  /*36b0*/  MOV R12, 0x10 ;  /* 0x00000010000c7802 */ /* 0x000fe20000000f00 */
[----:B------:R-:W-:Y:S01]  /*36c0*/  IMAD.MOV.U32 R11, RZ, RZ, 0x1f ;  /* 0x0000001fff0b7424 */ /* 0x000fe200078e00ff */
[----:B------:R-:W-:Y:S01]  /*36d0*/  MOV R15, 0xffffffff ;  /* 0xffffffff000f7802 */ /* 0x000fe20000000f00 */
[----:B------:R-:W-:-:S07]  /*36e0*/  IMAD.MOV.U32 R2, RZ, RZ, -0x800001 ;  /* 0xff7fffffff027424 */ /* 0x000fce00078e00ff */
[----:B------:R-:W-:Y:S05]  /*36f0*/  WARPSYNC.COLLECTIVE R15, `(.L_x_2033) ;  /* 0x000000000f087348 */ /* 0x000fea0003c00000 */
[----:B------:R0:W1:Y:S02]  /*3700*/  SHFL.BFLY P6, R14, R13, R12, R11 ;  /* 0x0c00000c0d0e7389 */ /* 0x00006400000c000b */
[----:B01----:R-:W-:Y:S01]  /*3710*/  ENDCOLLECTIVE ;  /* 0x000000000000791b */ /* 0x003fe20003800000 */
.L_x_2033:
[----:B------:R-:W-:Y:S01]  /*3720*/  HFMA2.MMA R12, -RZ, RZ, 0, 4.76837158203125e-07 ;  /* 0x00000008ff0c7435 */ /* 0x000fe200000001ff */
[----:B------:R-:W-:-:S05]  /*3730*/  FMNMX.FTZ R0, R14, -3.40282346638528859812e+38, !PT ;  /* 0xff7fffff0e007809 */ /* 0x000fca0007810000 */
[----:B------:R-:W-:-:S07]  /*3740*/  IMAD.MOV.U32 R13, RZ, RZ, R0 ;  /* 0x000000ffff0d7224 */ /* 0x000fce00078e0000 */
[----:B------:R-:W-:Y:S05]  /*3750*/  WARPSYNC.COLLECTIVE R15, `(.L_x_2034) ;  /* 0x000000000f087348 */ /* 0x000fea0003c00000 */
[----:B------:R0:W1:Y:S02]  /*3760*/  SHFL.BFLY P6, R14, R13, R12, R11 ;  /* 0x0c00000c0d0e7389 */ /* 0x00006400000c000b */
[----:B01----:R-:W-:Y:S01]  /*3770*/  ENDCOLLECTIVE ;  /* 0x000000000000791b */ /* 0x003fe20003800000 */
.L_x_2034:
[----:B------:R-:W-:Y:S02]  /*3780*/  MOV R12, 0x4 ;  /* 0x00000004000c7802 */ /* 0x000fe40000000f00 */
[----:B------:R-:W-:-:S05]  /*3790*/  FMNMX.FTZ R3, R0, R14, !PT ;  /* 0x0000000e00037209 */ /* 0x000fca0007810000 */
[----:B------:R-:W-:-:S07]  /*37a0*/  IMAD.MOV.U32 R13, RZ, RZ, R3 ;  /* 0x000000ffff0d7224 */ /* 0x000fce00078e0003 */
[----:B------:R-:W-:Y:S05]  /*37b0*/  WARPSYNC.COLLECTIVE R15, `(.L_x_2035) ;  /* 0x000000000f087348 */ /* 0x000fea0003c00000 */
[----:B------:R0:W1:Y:S02]  /*37c0*/  SHFL.BFLY P6, R14, R13, R12, R11 ;  /* 0x0c00000c0d0e7389 */ /* 0x00006400000c000b */
[----:B01----:R-:W-:Y:S01]  /*37d0*/  ENDCOLLECTIVE ;  /* 0x000000000000791b */ /* 0x003fe20003800000 */
.L_x_2035:
[----:B------:R-:W-:Y:S01]  /*37e0*/  HFMA2.MMA R12, -RZ, RZ, 0, 1.1920928955078125e-07 ;  /* 0x00000002ff0c7435 */ /* 0x000fe200000001ff */
[----:B------:R-:W-:-:S05]  /*37f0*/  FMNMX.FTZ R4, R3, R14, !PT ;  /* 0x0000000e03047209 */ /* 0x000fca0007810000 */
[----:B------:R-:W-:-:S07]  /*3800*/  IMAD.MOV.U32 R13, RZ, RZ, R4 ;  /* 0x000000ffff0d7224 */ /* 0x000fce00078e0004 */
[----:B------:R-:W-:Y:S05]  /*3810*/  WARPSYNC.COLLECTIVE R15, `(.L_x_2036) ;  /* 0x000000000f087348 */ /* 0x000fea0003c00000 */
[----:B------:R0:W1:Y:S02]  /*3820*/  SHFL.BFLY P6, R14, R13, R12, R11 ;  /* 0x0c00000c0d0e7389 */ /* 0x00006400000c000b */
[----:B01----:R-:W-:Y:S01]  /*3830*/  ENDCOLLECTIVE ;  /* 0x000000000000791b */ /* 0x003fe20003800000 */
.L_x_2036:
[----:B------:R-:W-:Y:S05]  /*3840*/  BRA `(.L_x_2037) ;  /* 0xffffffd8002c7947 */ /* 0x000fea000383ffff */
.L_x_2027:
[----:B-1----:R-:W-:Y:S01]  /*3850*/  HFMA2.MMA R11, -RZ, RZ, 0, 1.847743988037109375e-06 ;  /* 0x0000001fff0b7435 */ /* 0x002fe200000001ff */
[----:B------:R-:W-:Y:S01]  /*3860*/  MOV R13, RZ ;  /* 0x000000ff000d7202 */ /* 0x000fe20000000f00 */
[----:B------:R-:W-:Y:S02]  /*3870*/  IMAD.MOV.U32 R12, RZ, RZ, 0x1 ;  /* 0x00000001ff0c7424 */ /* 0x000fe400078e00ff */
[----:B------:R-:W-:-:S07]  /*3880*/  IMAD.MOV.U32 R15, RZ, RZ, -0x1 ;  /* 0xffffffffff0f7424 */ /* 0x000fce00078e00ff */
[----:B0-----:R-:W-:Y:S05]  /*3890*/  WARPSYNC.COLLECTIVE R15, `(.L_x_2038) ;  /* 0x000000000f087348 */ /* 0x001fea0003c00000 */
[----:B------:R1:W2:Y:S02]  /*38a0*/  SHFL.BFLY P6, R14, R13, R12, R11 ;  /* 0x0c00000c0d0e7389 */ /* 0x0002a400000c000b */
[----:B012---:R-:W-:Y:S01]  /*38b0*/  ENDCOLLECTIVE ;  /* 0x000000000000791b */ /* 0x007fe20003800000 */
.L_x_2038:
[----:B------:R-:W-:-:S07]  /*38c0*/  MOV R0, R14 ;  /* 0x0000000e00007202 */ /* 0x000fce0000000f00 */
[----:B------:R-:W-:Y:S05]  /*38d0*/  WARPSYNC.COLLECTIVE R15, `(.L_x_2039) ;  /* 0x000000000f087348 */ /* 0x000fea0003c00000 */
[----:B------:R0:W1:Y:S02]  /*38e0*/  SHFL.BFLY P6, R14, R13, R12, R11 ;  /* 0x0c00000c0d0e7389 */ /* 0x00006400000c000b */
[----:B01----:R-:W-:Y:S01]  /*38f0*/  ENDCOLLECTIVE ;  /* 0x000000000000791b */ /* 0x003fe20003800000 */
.L_x_2039:
[----:B------:R-:W-:Y:S01]  /*3900*/  FADD.FTZ R0, RZ, R0 ;  /* 0x00000000ff007221 */ /* 0x000fe20000010000 */
[----:B------:R-:W-:Y:S06]  /*3910*/  BRA `(.L_x_2040) ;  /* 0xfffffff400bc7947 */ /* 0x000fec000383ffff */
.L_x_2041:
        /* <DEDUP_REMOVED lines=14> */
.L_x_28061:


//--------------------- .text._ZN4vllm25paged_attention_v1_kernelI13__nv_bfloat16hLi256ELi8ELi128ELNS_18Fp8KVCacheDataTypeE2ELb0EEEvPT_PKS3_PKT0_S9_ifPKiSB_iPKfiiiSD_SD_iiiii --------------------------
	.section	.text._ZN4vllm25paged_attention_v1_kernelI13__nv_bfloat16hLi256ELi8ELi128ELNS_18Fp8KVCacheDataTypeE2ELb0EEEvPT_PKS3_PKT0_S9_ifPKiSB_iPKfiiiSD_SD_iiiii,"ax",@progbits
	.align	128
        .global         _ZN4vllm25paged_attention_v1_kernelI13__nv_bfloat16hLi256ELi8ELi128ELNS_18Fp8KVCacheDataTypeE2ELb0EEEvPT_PKS3_PKT0_S9_ifPKiSB_iPKfiiiSD_SD_iiiii
        .type           _ZN4vllm25paged_attention_v1_kernelI13__nv_bfloat16hLi256ELi8ELi128ELNS_18Fp8KVCacheDataTypeE2ELb0EEEvPT_PKS3_PKT0_S9_ifPKiSB_iPKfiiiSD_SD_iiiii,@function
        .size           _ZN4vllm25paged_attention_v1_kernelI13__nv_bfloat16hLi256ELi8ELi128ELNS_18Fp8KVCacheDataTypeE2ELb0EEEvPT_PKS3_PKT0_S9_ifPKiSB_iPKfiiiSD_SD_iiiii,(.L_x_28062 - _ZN4vllm25paged_attention_v1_kernelI13__nv_bfloat16hLi256ELi8ELi128ELNS_18Fp8KVCacheDataTypeE2ELb0EEEvPT_PKS3_PKT0_S9_ifPKiSB_iPKfiiiSD_SD_iiiii)
        .other          _ZN4vllm25paged_attention_v1_kernelI13__nv_bfloat16hLi256ELi8ELi128ELNS_18Fp8KVCacheDataTypeE2ELb0EEEvPT_PKS3_PKT0_S9_ifPKiSB_iPKfiiiSD_SD_iiiii,@"STO_CUDA_ENTRY STV_DEFAULT"
_ZN4vllm25paged_attention_v1_kernelI13__nv_bfloat16hLi256ELi8ELi128ELNS_18Fp8KVCacheDataTypeE2ELb0EEEvPT_PKS3_PKT0_S9_ifPKiSB_iPKfiiiSD_SD_iiiii:
.text._ZN4vllm25paged_attention_v1_kernelI13__nv_bfloat16hLi256ELi8ELi128ELNS_18Fp8KVCacheDataTypeE2ELb0EEEvPT_PKS3_PKT0_S9_ifPKiSB_iPKfiiiSD_SD_iiiii:
        /* <DEDUP_REMOVED lines=13> */
[----:B--2---:R-:W-:-:S04]  /*00d0*/  IADD3 R0, R2, 0x7, RZ ;  /* 0x0000000702007810 */ /* 0x004fc80007ffe0ff */
[----:B------:R-:W-:-:S04]  /*00e0*/  SHF.R.S32.HI R9, RZ, 0x1f, R0 ;  /* 0x0000001fff097819 */ /* 0x000fc80000011400 */
[----:B------:R-:W-:-:S04]  /*00f0*/  LEA.HI R0, R9, R0, RZ, 0x3 ;  /* 0x0000000009007211 */ /* 0x000fc800078f18ff */
[----:B------:R-:W-:Y:S02]  /*0100*/  LOP3.LUT R9, R0, 0xfffffff8, RZ, 0xc0, !PT ;  /* 0xfffffff800097812 */ /* 0x000fe400078ec0ff */
[----:B------:R-:W-:Y:S02]  /*0110*/  SHF.R.S32.HI R0, RZ, 0x3, R0 ;  /* 0x00000003ff007819 */ /* 0x000fe40000011400 */
[----:B------:R-:W-:Y:S02]  /*0120*/  VIMNMX R8, R2, R9, PT ;  /* 0x0000000902087248 */ /* 0x000fe40003fe0100 */
[----:B------:R-:W-:Y:S01]  /*0130*/  LEA.HI R2, R4, R7, RZ, 0x2 ;  /* 0x0000000704027211 */ /* 0x000fe200078f10ff */
[----:B------:R-:W-:Y:S01]  /*0140*/  IMAD.IADD R4, R7, 0x1, -R12 ;  /* 0x0000000107047824 */ /* 0x000fe200078e0a0c */
[----:B------:R-:W-:Y:S01]  /*0150*/  SHF.R.S32.HI R9, RZ, 0x5, R10 ;  /* 0x00000005ff097819 */ /* 0x000fe2000001140a */
[----:B0--3--:R-:W-:Y:S06]  /*0160*/  @P0 BRA `(.L_x_2043) ;  /* 0x0000000400240947 */ /* 0x009fec0003800000 */
[----:B------:R-:W-:Y:S01]  /*0170*/  SHF.R.S32.HI R10, RZ, 0x2, R2 ;  /* 0x00000002ff0a7819 */ /* 0x000fe20000011402 */
[----:B------:R-:W-:Y:S01]  /*0180*/  ULDC UR4, c[0x0][0x258] ;  /* 0x0000960000047ab9 */ /* 0x000fe20000000800 */
[----:B------:R-:W-:Y:S01]  /*0190*/  LOP3.LUT R2, R2, 0xfffffffc, RZ, 0xc0, !PT ;  /* 0xfffffffc02027812 */ /* 0x000fe200078ec0ff */
[----:B------:R-:W-:Y:S01]  /*01a0*/  IMAD R13, R5, UR4, RZ ;  /* 0x00000004050d7c24 */ /* 0x000fe2000f8e02ff */
[----:B------:R-:W-:Y:S01]  /*01b0*/  VIMNMX R3, RZ, R10, !PT ;  /* 0x0000000aff037248 */ /* 0x000fe20007fe0100 */
[----:B------:R-:W-:Y:S01]  /*01c0*/  BSSY B1, `(.L_x_2044) ;  /* 0x0000023000017945 */ /* 0x000fe20003800000 */
[----:B------:R-:W-:Y:S02]  /*01d0*/  SHF.L.U32 R12, R6, 0x8, RZ ;  /* 0x00000008060c7819 */ /* 0x000fe400000006ff */
[----:B------:R-:W-:Y:S02]  /*01e0*/  IADD3 R3, -R10, 0x1f, R3 ;  /* 0x0000001f0a037810 */ /* 0x000fe40007ffe103 */
[----:B------:R-:W-:-:S02]  /*01f0*/  SHF.R.S32.HI R14, RZ, 0x1f, R12 ;  /* 0x0000001fff0e7819 */ /* 0x000fc4000001140c */
[C---:B------:R-:W-:Y:S02]  /*0200*/  LEA.HI R11, R3.reuse, 0x1, RZ, 0x1b ;  /* 0x00000001030b7811 */ /* 0x040fe400078fd8ff */
[----:B------:R-:W-:Y:S02]  /*0210*/  ISETP.GE.U32.AND P1, PT, R3, 0x60, PT ;  /* 0x000000600300780c */ /* 0x000fe40003f26070 */
[----:B------:R-:W-:Y:S01]  /*0220*/  LOP3.LUT P0, R3, R11, 0x3, RZ, 0xc0, !PT ;  /* 0x000000030b037812 */ /* 0x000fe2000780c0ff */
[----:B------:R-:W-:Y:S01]  /*0230*/  IMAD.IADD R11, R7, 0x1, -R2 ;  /* 0x00000001070b7824 */ /* 0x000fe200078e0a02 */
[----:B------:R-:W-:-:S11]  /*0240*/  SHF.R.S32.HI R15, RZ, 0x1f, R13 ;  /* 0x0000001fff0f7819 */ /* 0x000fd6000001140d */
[----:B------:R-:W-:Y:S05]  /*0250*/  @!P0 BRA `(.L_x_2045) ;  /* 0x0000000000648947 */ /* 0x000fea0003800000 */
[----:B------:R-:W0:Y:S01]  /*0260*/  S2UR UR5, SR_CgaCtaId ;  /* 0x00000000000579c3 */ /* 0x000e220000008800 */
[----:B------:R-:W-:Y:S01]  /*0270*/  LEA R2, R10, R11, 0x2 ;  /* 0x0000000b0a027211 */ /* 0x000fe200078e10ff */
[----:B------:R-:W-:Y:S01]  /*0280*/  UMOV UR4, 0x400 ;  /* 0x0000040000047882 */ /* 0x000fe20000000000 */
[----:B------:R-:W-:Y:S01]  /*0290*/  ULDC.64 UR6, c[0x0][0x218] ;  /* 0x0000860000067ab9 */ /* 0x000fe20000000a00 */
[----:B------:R-:W-:Y:S02]  /*02a0*/  MOV R16, R3 ;  /* 0x0000000300107202 */ /* 0x000fe40000000f00 */
[----:B------:R-:W-:-:S05]  /*02b0*/  IMAD.SHL.U32 R2, R2, 0x2, RZ ;  /* 0x0000000202027824 */ /* 0x000fca00078e00ff */
[----:B------:R-:W-:Y:S02]  /*02c0*/  IADD3 R19, P0, P2, R2, R13, R12 ;  /* 0x0000000d02137210 */ /* 0x000fe40007a1e00c */
[----:B------:R-:W-:Y:S02]  /*02d0*/  SHF.R.S32.HI R2, RZ, 0x1f, R2 ;  /* 0x0000001fff027819 */ /* 0x000fe40000011402 */
[----:B------:R-:W-:Y:S02]  /*02e0*/  LEA R18, P3, R19, UR6, 0x1 ;  /* 0x0000000613127c11 */ /* 0x000fe4000f8608ff */
[----:B------:R-:W-:-:S04]  /*02f0*/  IADD3.X R2, R2, R15, R14, P0, P2 ;  /* 0x0000000f02027210 */ /* 0x000fc800007e440e */
[----:B------:R-:W-:Y:S01]  /*0300*/  LEA.HI.X R19, R19, UR7, R2, 0x1, P3 ;  /* 0x0000000713137c11 */ /* 0x000fe200098f0c02 */
[----:B0-----:R-:W-:-:S06]  /*0310*/  ULEA UR4, UR5, UR4, 0x18 ;  /* 0x0000000405047291 */ /* 0x001fcc000f8ec03f */
[----:B------:R-:W-:-:S05]  /*0320*/  LEA R17, R11, UR4, 0x7 ;  /* 0x000000040b117c11 */ /* 0x000fca000f8e38ff */
[----:B------:R-:W-:-:S07]  /*0330*/  IMAD R17, R10, 0x4, R17 ;  /* 0x000000040a117824 */ /* 0x000fce00078e0211 */
.L_x_2046:
[----:B------:R-:W-:Y:S01]  /*0340*/  MOV R2, R18 ;  /* 0x0000001200027202 */ /* 0x000fe20000000f00 */
[----:B------:R-:W-:-:S05]  /*0350*/  IMAD.MOV.U32 R3, RZ, RZ, R19 ;  /* 0x000000ffff037224 */ /* 0x000fca00078e0013 */
[----:B------:R-:W2:Y:S01]  /*0360*/  LDG.E.CONSTANT R2, desc[UR36][R2.64] ;  /* 0x0000002402027981 */ /* 0x000ea2000c1e9900 */
[----:B------:R-:W-:Y:S01]  /*0370*/  IADD3 R16, R16, -0x1, RZ ;  /* 0xffffffff10107810 */ /* 0x000fe20007ffe0ff */
[----:B------:R-:W-:Y:S01]  /*0380*/  VIADD R10, R10, 0x20 ;  /* 0x000000200a0a7836 */ /* 0x000fe20000000000 */
[----:B------:R-:W-:Y:S02]  /*0390*/  IADD3 R18, P2, R18, 0x200, RZ ;  /* 0x0000020012127810 */ /* 0x000fe40007f5e0ff */
[----:B------:R-:W-:Y:S02]  /*03a0*/  ISETP.NE.AND P0, PT, R16, RZ, PT ;  /* 0x000000ff1000720c */ /* 0x000fe40003f05270 */
[----:B------:R-:W-:Y:S01]  /*03b0*/  IADD3.X R19, RZ, R19, RZ, P2, !PT ;  /* 0x00000013ff137210 */ /* 0x000fe200017fe4ff */
[----:B--2---:R0:W-:Y:S02]  /*03c0*/  STS [R17], R2 ;  /* 0x0000000211007388 */ /* 0x0041e40000000800 */
[----:B0-----:R-:W-:-:S08]  /*03d0*/  VIADD R17, R17, 0x80 ;  /* 0x0000008011117836 */ /* 0x001fd00000000000 */
[----:B------:R-:W-:Y:S05]  /*03e0*/  @P0 BRA `(.L_x_2046) ;  /* 0xfffffffc00d40947 */ /* 0x000fea000383ffff */
.L_x_2045:
[----:B------:R-:W-:Y:S05]  /*03f0*/  BSYNC B1 ;  /* 0x0000000000017941 */ /* 0x000fea0003800000 */
.L_x_2044:
[----:B------:R-:W-:Y:S05]  /*0400*/  @!P1 BRA `(.L_x_2043) ;  /* 0x00000000007c9947 */ /* 0x000fea0003800000 */
[----:B------:R-:W0:Y:S01]  /*0410*/  S2UR UR5, SR_CgaCtaId ;  /* 0x00000000000579c3 */ /* 0x000e220000008800 */
[----:B------:R-:W-:Y:S01]  /*0420*/  UMOV UR4, 0x400 ;  /* 0x0000040000047882 */ /* 0x000fe20000000000 */
[----:B------:R-:W-:-:S04]  /*0430*/  IADD3 R12, P0, R13, R12, RZ ;  /* 0x0000000c0d0c7210 */ /* 0x000fc80007f1e0ff */
[----:B------:R-:W-:Y:S02]  /*0440*/  IADD3.X R14, R15, R14, RZ, P0, !PT ;  /* 0x0000000e0f0e7210 */ /* 0x000fe400007fe4ff */
[----:B------:R-:W1:Y:S01]  /*0450*/  LDC.64 R2, c[0x0][0x218] ;  /* 0x00008600ff027b82 */ /* 0x000e620000000a00 */
[----:B0-----:R-:W-:-:S06]  /*0460*/  ULEA UR4, UR5, UR4, 0x18 ;  /* 0x0000000405047291 */ /* 0x001fcc000f8ec03f */
[----:B------:R-:W-:Y:S01]  /*0470*/  LEA R15, R11, UR4, 0x7 ;  /* 0x000000040b0f7c11 */ /* 0x000fe2000f8e38ff */
[----:B------:R-:W-:Y:S01]  /*0480*/  IMAD R11, R10, 0x4, R11 ;  /* 0x000000040a0b7824 */ /* 0x000fe200078e020b */
[----:B-1----:R-:W-:Y:S02]  /*0490*/  LEA R13, P0, R12, R2, 0x1 ;  /* 0x000000020c0d7211 */ /* 0x002fe400078008ff */
[C---:B------:R-:W-:Y:S01]  /*04a0*/  LEA R2, R10.reuse, R15, 0x2 ;  /* 0x0000000f0a027211 */ /* 0x040fe200078e10ff */
[----:B------:R-:W-:Y:S01]  /*04b0*/  VIADD R10, R10, 0xffffff80 ;  /* 0xffffff800a0a7836 */ /* 0x000fe20000000000 */
[----:B------:R-:W-:Y:S02]  /*04c0*/  SHF.L.U32 R15, R11, 0x1, RZ ;  /* 0x000000010b0f7819 */ /* 0x000fe400000006ff */
[----:B------:R-:W-:Y:S01]  /*04d0*/  LEA.HI.X R20, R12, R3, R14, 0x1, P0 ;  /* 0x000000030c147211 */ /* 0x000fe200000f0c0e */
[----:B------:R-:W-:-:S07]  /*04e0*/  VIADD R11, R2, 0x100 ;  /* 0x00000100020b7836 */ /* 0x000fce0000000000 */
.L_x_2047:
[----:B------:R-:W-:Y:S01]  /*04f0*/  MOV R2, R13 ;  /* 0x0000000d00027202 */ /* 0x000fe20000000f00 */
[----:B------:R-:W-:-:S04]  /*0500*/  IMAD.MOV.U32 R3, RZ, RZ, R20 ;  /* 0x000000ffff037224 */ /* 0x000fc800078e0014 */
[----:B------:R-:W-:-:S05]  /*0510*/  IMAD.WIDE R2, R15, 0x2, R2 ;  /* 0x000000020f027825 */ /* 0x000fca00078e0202 */
[----:B------:R-:W2:Y:S04]  /*0520*/  LDG.E.CONSTANT R12, desc[UR36][R2.64] ;  /* 0x00000024020c7981 */ /* 0x000ea8000c1e9900 */
[----:B------:R-:W3:Y:S04]  /*0530*/  LDG.E.CONSTANT R14, desc[UR36][R2.64+0x200] ;  /* 0x00020024020e7981 */ /* 0x000ee8000c1e9900 */
[----:B------:R-:W4:Y:S04]  /*0540*/  LDG.E.CONSTANT R16, desc[UR36][R2.64+0x400] ;  /* 0x0004002402107981 */ /* 0x000f28000c1e9900 */
[----:B------:R-:W5:Y:S01]  /*0550*/  LDG.E.CONSTANT R18, desc[UR36][R2.64+0x600] ;  /* 0x0006002402127981 */ /* 0x000f62000c1e9900 */
[----:B------:R-:W-:-:S02]  /*0560*/  IADD3 R10, R10, 0x80, RZ ;  /* 0x000000800a0a7810 */ /* 0x000fc40007ffe0ff */
[----:B------:R-:W-:Y:S02]  /*0570*/  IADD3 R13, P1, R13, 0x800, RZ ;  /* 0x000008000d0d7810 */ /* 0x000fe40007f3e0ff */
[----:B------:R-:W-:-:S03]  /*0580*/  ISETP.GE.AND P0, PT, R10, -0x60, PT ;  /* 0xffffffa00a00780c */ /* 0x000fc60003f06270 */
[----:B------:R-:W-:Y:S01]  /*0590*/  IMAD.X R20, RZ, RZ, R20, P1 ;  /* 0x000000ffff147224 */ /* 0x000fe200008e0614 */
[----:B--2---:R-:W-:Y:S04]  /*05a0*/  STS [R11+-0x100], R12 ;  /* 0xffff000c0b007388 */ /* 0x004fe80000000800 */
[----:B---3--:R-:W-:Y:S04]  /*05b0*/  STS [R11+-0x80], R14 ;  /* 0xffff800e0b007388 */ /* 0x008fe80000000800 */
[----:B----4-:R-:W-:Y:S04]  /*05c0*/  STS [R11], R16 ;  /* 0x000000100b007388 */ /* 0x010fe80000000800 */
[----:B-----5:R0:W-:Y:S02]  /*05d0*/  STS [R11+0x80], R18 ;  /* 0x000080120b007388 */ /* 0x0201e40000000800 */
[----:B0-----:R-:W-:Y:S01]  /*05e0*/  IADD3 R11, R11, 0x200, RZ ;  /* 0x000002000b0b7810 */ /* 0x001fe20007ffe0ff */
[----:B------:R-:W-:Y:S06]  /*05f0*/  @!P0 BRA `(.L_x_2047) ;  /* 0xfffffffc00bc8947 */ /* 0x000fec000383ffff */
.L_x_2043:
[----:B------:R-:W-:Y:S05]  /*0600*/  BSYNC B0 ;  /* 0x0000000000007941 */ /* 0x000fea0003800000 */
.L_x_2042:
        /* <DEDUP_REMOVED lines=11> */
[----:B------:R0:W1:Y:S02]  /*06c0*/  SHFL.BFLY PT, R14, R3, 0x4, 0x1f ;  /* 0x0c801f00030e7f89 */ /* 0x00006400000e0000 */
.L_x_2078:
        /* <DEDUP_REMOVED lines=14> */
[----:B0-----:R-:W0:Y:S01]  /*07b0*/  @!P0 S2R R3, SR_CgaCtaId ;  /* 0x0000000000038919 */ /* 0x001e220000008800 */
[----:B------:R-:W-:-:S05]  /*07c0*/  @!P0 MOV R0, 0x400 ;  /* 0x0000040000008802 */ /* 0x000fca0000000f00 */
[----:B------:R-:W-:-:S05]  /*07d0*/  @!P0 VIADD R0, R0, 0x200 ;  /* 0x0000020000008836 */ /* 0x000fca0000000000 */
        /* <DEDUP_REMOVED lines=25> */
.L_x_2054:
        /* <DEDUP_REMOVED lines=11> */
.L_x_2053:
[----:B------:R-:W-:Y:S05]  /*0a20*/  BSYNC B1 ;  /* 0x0000000000017941 */ /* 0x000fea0003800000 */
.L_x_2052:
        /* <DEDUP_REMOVED lines=14> */
.L_x_2057:
        /* <DEDUP_REMOVED lines=12> */
[----:B0-----:R-:W-:-:S03]  /*0bd0*/  FADD.FTZ R11, -R0, R11 ;  /* 0x0000000b000b7221 */ /* 0x001fc60000010100 */
[----:B------:R-:W0:Y:S01]  /*0be0*/  LDS R27, [R2+0x1000] ;  /* 0x00100000021b7984 */ /* 0x000e220000000800 */
[C---:B-1----:R-:W-:Y:S01]  /*0bf0*/  FADD.FTZ R13, -R0.reuse, R13 ;  /* 0x0000000d000d7221 */ /* 0x042fe20000010100 */
[----:B------:R-:W-:Y:S02]  /*0c00*/  FMUL.FTZ R22, R11, 1.4426950216293334961 ;  /* 0x3fb8aa3b0b167820 */ /* 0x000fe40000410000 */
[----:B------:R-:W1:Y:S01]  /*0c10*/  LDS R25, [R2+0x1200] ;  /* 0x0012000002197984 */ /* 0x000e620000000800 */
        /* <DEDUP_REMOVED lines=22> */
[----:B------:R3:W1:Y:S02]  /*0d80*/  MUFU.EX2 R21, R24 ;  /* 0x0000001800157308 */ /* 0x0006640000000800 */
[----:B------:R-:W-:Y:S01]  /*0d90*/  STS [R2+-0x200], R11 ;  /* 0xfffe000b02007388 */ /* 0x000fe20000000800 */
[----:B0-----:R-:W-:-:S05]  /*0da0*/  FADD.FTZ R22, -R0, R27 ;  /* 0x0000001b00167221 */ /* 0x001fca0000010100 */
[----:B------:R-:W0:Y:S01]  /*0db0*/  MUFU.EX2 R15, R14 ;  /* 0x0000000e000f7308 */ /* 0x000e220000000800 */
[----:B---3--:R-:W-:Y:S01]  /*0dc0*/  FMUL.FTZ R24, R18, 1.4426950216293334961 ;  /* 0x3fb8aa3b12187820 */ /* 0x008fe20000410000 */
[----:B-----5:R-:W-:Y:S01]  /*0dd0*/  FADD.FTZ R12, R12, R13 ;  /* 0x0000000d0c0c7221 */ /* 0x020fe20000010000 */
[----:B------:R-:W3:Y:S01]  /*0de0*/  LDS R18, [R2+0x1a00] ;  /* 0x001a000002127984 */ /* 0x000ee20000000800 */
[----:B------:R-:W-:-:S03]  /*0df0*/  FMUL.FTZ R22, R22, 1.4426950216293334961 ;  /* 0x3fb8aa3b16167820 */ /* 0x000fc60000410000 */
[----:B------:R5:W-:Y:S01]  /*0e00*/  STS [R2], R13 ;  /* 0x0000000d02007388 */ /* 0x000be20000000800 */
[----:B------:R0:W5:Y:S03]  /*0e10*/  MUFU.EX2 R17, R20 ;  /* 0x0000001400117308 */ /* 0x0001660000000800 */
[----:B-1----:R-:W-:Y:S05]  /*0e20*/  STS [R2+0x600], R21 ;  /* 0x0006001502007388 */ /* 0x002fea0000000800 */
[----:B------:R1:W4:Y:S01]  /*0e30*/  MUFU.EX2 R14, R26 ;  /* 0x0000001a000e7308 */ /* 0x0003220000000800 */
[----:B0-----:R-:W-:Y:S01]  /*0e40*/  FMUL.FTZ R20, R28, 1.4426950216293334961 ;  /* 0x3fb8aa3b1c147820 */ /* 0x001fe20000410000 */
[----:B------:R-:W-:Y:S01]  /*0e50*/  FADD.FTZ R28, -R0, R16 ;  /* 0x00000010001c7221 */ /* 0x000fe20000010100 */
[----:B------:R-:W-:Y:S01]  /*0e60*/  FADD.FTZ R12, R12, R15 ;  /* 0x0000000f0c0c7221 */ /* 0x000fe20000010000 */
[----:B------:R-:W-:Y:S02]  /*0e70*/  STS [R2+0x200], R15 ;  /* 0x0002000f02007388 */ /* 0x000fe40000000800 */
[----:B------:R-:W-:-:S02]  /*0e80*/  FMUL.FTZ R28, R28, 1.4426950216293334961 ;  /* 0x3fb8aa3b1c1c7820 */ /* 0x000fc40000410000 */
[----:B------:R-:W0:Y:S01]  /*0e90*/  MUFU.EX2 R20, R20 ;  /* 0x0000001400147308 */ /* 0x000e220000000800 */
[----:B-----5:R-:W-:Y:S01]  /*0ea0*/  FADD.FTZ R12, R12, R17 ;  /* 0x000000110c0c7221 */ /* 0x020fe20000010000 */
[----:B-1----:R-:W-:Y:S01]  /*0eb0*/  FADD.FTZ R26, -R0, R25 ;  /* 0x00000019001a7221 */ /* 0x002fe20000010100 */
[----:B------:R-:W-:Y:S02]  /*0ec0*/  STS [R2+0x400], R17 ;  /* 0x0004001102007388 */ /* 0x000fe40000000800 */
[----:B------:R-:W-:Y:S01]  /*0ed0*/  FADD.FTZ R12, R12, R21 ;  /* 0x000000150c0c7221 */ /* 0x000fe20000010000 */
[----:B------:R-:W-:Y:S02]  /*0ee0*/  FMUL.FTZ R26, R26, 1.4426950216293334961 ;  /* 0x3fb8aa3b1a1a7820 */ /* 0x000fe40000410000 */
[----:B------:R1:W5:Y:S01]  /*0ef0*/  MUFU.EX2 R16, R24 ;  /* 0x0000001800107308 */ /* 0x0003620000000800 */
[----:B----4-:R-:W-:Y:S01]  /*0f00*/  FADD.FTZ R12, R12, R14 ;  /* 0x0000000e0c0c7221 */ /* 0x010fe20000010000 */
[----:B------:R-:W-:Y:S06]  /*0f10*/  STS [R2+0x800], R14 ;  /* 0x0008000e02007388 */ /* 0x000fec0000000800 */
[----:B------:R2:W4:Y:S01]  /*0f20*/  MUFU.EX2 R27, R28 ;  /* 0x0000001c001b7308 */ /* 0x0005220000000800 */
[----:B-1----:R-:W-:Y:S01]  /*0f30*/  FADD.FTZ R24, -R0, R23 ;  /* 0x0000001700187221 */ /* 0x002fe20000010100 */
[----:B0-----:R-:W-:Y:S01]  /*0f40*/  FADD.FTZ R12, R12, R20 ;  /* 0x000000140c0c7221 */ /* 0x001fe20000010000 */
        /* <DEDUP_REMOVED lines=32> */
.L_x_2056:
[----:B------:R-:W-:Y:S05]  /*1150*/  BSYNC B1 ;  /* 0x0000000000017941 */ /* 0x000fea0003800000 */
.L_x_2055:
        /* <DEDUP_REMOVED lines=55> */
.L_x_2059:
[----:B------:R-:W-:Y:S05]  /*14d0*/  BSYNC B1 ;  /* 0x0000000000017941 */ /* 0x000fea0003800000 */
.L_x_2058:
        /* <DEDUP_REMOVED lines=26> */
.L_x_2051:
[----:B------:R-:W-:Y:S05]  /*1680*/  BSYNC B0 ;  /* 0x0000000000007941 */ /* 0x000fea0003800000 */
.L_x_2050:
        /* <DEDUP_REMOVED lines=50> */
.L_x_2064:
        /* <DEDUP_REMOVED lines=8> */
.L_x_2063:
[----:B------:R-:W-:Y:S05]  /*1a30*/  BSYNC B1 ;  /* 0x0000000000017941 */ /* 0x000fea0003800000 */
.L_x_2062:
        /* <DEDUP_REMOVED lines=14> */
.L_x_2067:
        /* <DEDUP_REMOVED lines=52> */
.L_x_2066:
[----:B------:R-:W-:Y:S05]  /*1e60*/  BSYNC B1 ;  /* 0x0000000000017941 */ /* 0x000fea0003800000 */
.L_x_2065:
        /* <DEDUP_REMOVED lines=31> */
.L_x_2069:
[----:B------:R-:W-:Y:S05]  /*2060*/  BSYNC B1 ;  /* 0x0000000000017941 */ /* 0x000fea0003800000 */
.L_x_2068:
        /* <DEDUP_REMOVED lines=14> */
.L_x_2061:
[----:B------:R-:W-:Y:S05]  /*2150*/  BSYNC B0 ;  /* 0x0000000000007941 */ /* 0x000fea0003800000 */
.L_x_2060:
[----:B------:R-:W-:Y:S01]  /*2160*/  BAR.SYNC.DEFER_BLOCKING 0x0 ;  /* 0x0000000000007b1d */ /* 0x000fe20000010000 */
[----:B0-----:R-:W-:Y:S01]  /*2170*/  LOP3.LUT R0, R7, 0xffffffc0, RZ, 0xc0, !PT ;  /* 0xffffffc007007812 */ /* 0x001fe200078ec0ff */
[----:B------:R-:W-:Y:S01]  /*2180*/  IMAD R9, R9, 0x100, R4 ;  /* 0x0000010009097824 */ /* 0x000fe200078e0204 */
[C---:B------:R-:W-:Y:S02]  /*2190*/  ISETP.GT.AND P1, PT, R7.reuse, 0x3f, PT ;  /* 0x0000003f0700780c */ /* 0x040fe40003f24270 */
[----:B------:R-:W-:Y:S02]  /*21a0*/  CS2R R18, SRZ ;  /* 0x0000000000127805 */ /* 0x000fe4000001ff00 */
[----:B------:R-:W-:Y:S01]  /*21b0*/  ISETP.NE.AND P0, PT, R0, 0x40, PT ;  /* 0x000000400000780c */ /* 0x000fe20003f05270 */
[----:B------:R-:W0:Y:S01]  /*21c0*/  S2UR UR5, SR_CgaCtaId ;  /* 0x00000000000579c3 */ /* 0x000e220000008800 */
[----:B------:R-:W-:Y:S01]  /*21d0*/  UMOV UR4, 0x400 ;  /* 0x0000040000047882 */ /* 0x000fe20000000000 */
[C---:B------:R-:W-:Y:S01]  /*21e0*/  LOP3.LUT R0, R7.reuse, 0xffffffe0, RZ, 0xc0, !PT ;  /* 0xffffffe007007812 */ /* 0x040fe200078ec0ff */
[----:B------:R-:W-:Y:S01]  /*21f0*/  UIADD3 UR4, UR4, 0x220, URZ ;  /* 0x0000022004047890 */ /* 0x000fe2000fffe03f */
[C---:B------:R-:W-:Y:S01]  /*2200*/  ISETP.GT.AND P3, PT, R7.reuse, 0x1f, PT ;  /* 0x0000001f0700780c */ /* 0x040fe20003f64270 */
[----:B------:R-:W-:Y:S01]  /*2210*/  BSSY B0, `(.L_x_2070) ;  /* 0x0000026000007945 */ /* 0x000fe20003800000 */
[----:B------:R-:W-:-:S02]  /*2220*/  IADD3 R7, R7, 0x1f, RZ ;  /* 0x0000001f07077810 */ /* 0x000fc40007ffe0ff */
[----:B------:R-:W-:Y:S01]  /*2230*/  CS2R R20, SRZ ;  /* 0x0000000000147805 */ /* 0x000fe2000001ff00 */
[----:B------:R-:W-:Y:S01]  /*2240*/  BAR.SYNC.DEFER_BLOCKING 0x0 ;  /* 0x0000000000007b1d */ /* 0x000fe20000010000 */
[----:B------:R-:W-:Y:S01]  /*2250*/  ISETP.NE.AND P2, PT, R0, 0x20, PT ;  /* 0x000000200000780c */ /* 0x000fe20003f45270 */
[----:B------:R-:W-:Y:S01]  /*2260*/  HFMA2.MMA R0, -RZ, RZ, 0, 0 ;  /* 0x00000000ff007435 */ /* 0x000fe200000001ff */
[----:B------:R-:W-:Y:S01]  /*2270*/  ISETP.GT.U32.AND P4, PT, R7, 0x3e, PT ;  /* 0x0000003e0700780c */ /* 0x000fe20003f84070 */
[----:B------:R-:W-:Y:S01]  /*2280*/  IMAD.MOV.U32 R23, RZ, RZ, RZ ;  /* 0x000000ffff177224 */ /* 0x000fe200078e00ff */
[----:B------:R-:W-:Y:S01]  /*2290*/  MOV R25, RZ ;  /* 0x000000ff00197202 */ /* 0x000fe20000000f00 */
[----:B0-----:R-:W-:Y:S01]  /*22a0*/  ULEA UR4, UR5, UR4, 0x18 ;  /* 0x0000000405047291 */ /* 0x001fe2000f8ec03f */
[----:B-1----:R-:W-:-:S05]  /*22b0*/  IMAD.MOV.U32 R2, RZ, RZ, RZ ;  /* 0x000000ffff027224 */ /* 0x002fca00078e00ff */
[----:B------:R-:W-:-:S05]  /*22c0*/  LEA R9, R9, UR4, 0x2 ;  /* 0x0000000409097c11 */ /* 0x000fca000f8e10ff */
[----:B------:R0:W-:Y:S04]  /*22d0*/  @!P0 STS [R9+-0x800], RZ ;  /* 0xfff800ff09008388 */ /* 0x0001e80000000800 */
[----:B------:R0:W-:Y:S04]  /*22e0*/  @!P0 STS [R9+-0x780], RZ ;  /* 0xfff880ff09008388 */ /* 0x0001e80000000800 */
[----:B------:R0:W-:Y:S04]  /*22f0*/  @!P0 STS [R9+-0x700], RZ ;  /* 0xfff900ff09008388 */ /* 0x0001e80000000800 */
[----:B------:R0:W-:Y:S04]  /*2300*/  @!P0 STS [R9+-0x680], RZ ;  /* 0xfff980ff09008388 */ /* 0x0001e80000000800 */
[----:B------:R0:W-:Y:S04]  /*2310*/  @!P0 STS [R9+-0x600], RZ ;  /* 0xfffa00ff09008388 */ /* 0x0001e80000000800 */
[----:B------:R0:W-:Y:S04]  /*2320*/  @!P0 STS [R9+-0x580], RZ ;  /* 0xfffa80ff09008388 */ /* 0x0001e80000000800 */
[----:B------:R0:W-:Y:S04]  /*2330*/  @!P0 STS [R9+-0x500], RZ ;  /* 0xfffb00ff09008388 */ /* 0x0001e80000000800 */
[----:B------:R0:W-:Y:S01]  /*2340*/  @!P0 STS [R9+-0x480], RZ ;  /* 0xfffb80ff09008388 */ /* 0x0001e20000000800 */
        /* <DEDUP_REMOVED lines=10> */
[----:B-1----:R-:W-:Y:S01]  /*23f0*/  FADD.FTZ R2, RZ, R2 ;  /* 0x00000002ff027221 */ /* 0x002fe20000010000 */
[----:B--2---:R-:W-:Y:S01]  /*2400*/  FADD.FTZ R25, RZ, R25 ;  /* 0x00000019ff197221 */ /* 0x004fe20000010000 */
[----:B---3--:R-:W-:Y:S01]  /*2410*/  FADD.FTZ R20, RZ, R20 ;  /* 0x00000014ff147221 */ /* 0x008fe20000010000 */
[----:B----4-:R-:W-:Y:S01]  /*2420*/  FADD.FTZ R23, RZ, R23 ;  /* 0x00000017ff177221 */ /* 0x010fe20000010000 */
[----:B-----5:R-:W-:Y:S01]  /*2430*/  FADD.FTZ R18, RZ, R18 ;  /* 0x00000012ff127221 */ /* 0x020fe20000010000 */
[----:B0-----:R-:W-:Y:S01]  /*2440*/  FADD.FTZ R21, RZ, R21 ;  /* 0x00000015ff157221 */ /* 0x001fe20000010000 */
[----:B------:R-:W-:Y:S01]  /*2450*/  FADD.FTZ R0, RZ, R0 ;  /* 0x00000000ff007221 */ /* 0x000fe20000010000 */
[----:B------:R-:W-:-:S07]  /*2460*/  FADD.FTZ R19, RZ, R19 ;  /* 0x00000013ff137221 */ /* 0x000fce0000010000 */
.L_x_2071:
[----:B------:R-:W-:Y:S05]  /*2470*/  BSYNC B0 ;  /* 0x0000000000007941 */ /* 0x000fea0003800000 */
.L_x_2070:
        /* <DEDUP_REMOVED lines=28> */
.L_x_2073:
[----:B------:R-:W-:Y:S05]  /*2640*/  BSYNC B0 ;  /* 0x0000000000007941 */ /* 0x000fea0003800000 */
.L_x_2072:
[----:B------:R-:W-:Y:S06]  /*2650*/  BAR.SYNC.DEFER_BLOCKING 0x0 ;  /* 0x0000000000007b1d */ /* 0x000fec0000010000 */
[----:B------:R-:W-:Y:S05]  /*2660*/  @P4 EXIT ;  /* 0x000000000000494d */ /* 0x000fea0003800000 */
[----:B------:R-:W2:Y:S01]  /*2670*/  S2UR UR4, SR_CTAID.Z ;  /* 0x00000000000479c3 */ /* 0x000ea20000002700 */
[----:B------:R-:W-:Y:S01]  /*2680*/  ULDC UR5, c[0x0][0x14] ;  /* 0x0000050000057ab9 */ /* 0x000fe20000000800 */
[----:B------:R-:W-:Y:S01]  /*2690*/  ULDC UR6, c[0x0][0xc] ;  /* 0x0000030000067ab9 */ /* 0x000fe20000000800 */
[----:B------:R-:W-:Y:S01]  /*26a0*/  IMAD R6, R6, UR5, RZ ;  /* 0x0000000506067c24 */ /* 0x000fe2000f8e02ff */
[C---:B------:R-:W-:Y:S01]  /*26b0*/  IADD3 R16, R4.reuse, 0xa0, RZ ;  /* 0x000000a004107810 */ /* 0x040fe20007ffe0ff */
[----:B------:R-:W-:Y:S01]  /*26c0*/  IMAD R5, R5, UR6, RZ ;  /* 0x0000000605057c24 */ /* 0x000fe2000f8e02ff */
[----:B-1----:R-:W-:Y:S01]  /*26d0*/  F2FP.BF16.F32.PACK_AB R25, R25, R2 ;  /* 0x000000021919723e */ /* 0x002fe200000010ff */
[----:B------:R-:W-:Y:S01]  /*26e0*/  VIADD R10, R4, 0x40 ;  /* 0x00000040040a7836 */ /* 0x000fe20000000000 */
[----:B------:R-:W-:Y:S01]  /*26f0*/  SHF.L.U32 R6, R6, 0x8, RZ ;  /* 0x0000000806067819 */ /* 0x000fe200000006ff */
[----:B------:R-:W-:Y:S01]  /*2700*/  IMAD R5, R5, UR5, RZ ;  /* 0x0000000505057c24 */ /* 0x000fe2000f8e02ff */
[C---:B------:R-:W-:Y:S01]  /*2710*/  IADD3 R8, R4.reuse, 0x20, RZ ;  /* 0x0000002004087810 */ /* 0x040fe20007ffe0ff */
[C---:B------:R-:W-:Y:S01]  /*2720*/  VIADD R14, R4.reuse, 0x80 ;  /* 0x00000080040e7836 */ /* 0x040fe20000000000 */
[----:B------:R-:W-:Y:S01]  /*2730*/  SHF.R.S32.HI R12, RZ, 0x1f, R6 ;  /* 0x0000001fff0c7819 */ /* 0x000fe20000011406 */
[----:B------:R-:W-:Y:S01]  /*2740*/  IMAD.SHL.U32 R5, R5, 0x100, RZ ;  /* 0x0000010005057824 */ /* 0x000fe200078e00ff */
[C---:B------:R-:W-:Y:S01]  /*2750*/  IADD3 R24, R4.reuse, 0xe0, RZ ;  /* 0x000000e004187810 */ /* 0x040fe20007ffe0ff */
[----:B------:R-:W-:Y:S01]  /*2760*/  VIADD R22, R4, 0xc0 ;  /* 0x000000c004167836 */ /* 0x000fe20000000000 */
[----:B------:R-:W-:-:S02]  /*2770*/  F2FP.BF16.F32.PACK_AB R20, R23, R20 ;  /* 0x000000141714723e */ /* 0x000fc400000010ff */
[----:B------:R-:W-:Y:S02]  /*2780*/  SHF.R.S32.HI R27, RZ, 0x1f, R5 ;  /* 0x0000001fff1b7819 */ /* 0x000fe40000011405 */
[----:B------:R-:W-:Y:S02]  /*2790*/  F2FP.BF16.F32.PACK_AB R18, R21, R18 ;  /* 0x000000121512723e */ /* 0x000fe400000010ff */
[----:B------:R-:W-:Y:S01]  /*27a0*/  F2FP.BF16.F32.PACK_AB R0, R19, R0 ;  /* 0x000000001300723e */ /* 0x000fe200000010ff */
[----:B--2---:R-:W-:-:S04]  /*27b0*/  USHF.L.U32 UR4, UR4, 0x8, URZ ;  /* 0x0000000804047899 */ /* 0x004fc8000800063f */
[----:B------:R-:W-:Y:S02]  /*27c0*/  USHF.R.S32.HI UR5, URZ, 0x1f, UR4 ;  /* 0x0000001f3f057899 */ /* 0x000fe40008011404 */
[----:B------:R-:W-:-:S04]  /*27d0*/  IADD3 R17, P0, P1, R5, UR4, R6 ;  /* 0x0000000405117c10 */ /* 0x000fc8000f91e006 */
[----:B------:R-:W-:Y:S01]  /*27e0*/  IADD3.X R27, R27, UR5, R12, P0, P1 ;  /* 0x000000051b1b7c10 */ /* 0x000fe200087e240c */
[----:B------:R-:W-:Y:S01]  /*27f0*/  ULDC.64 UR4, c[0x0][0x210] ;  /* 0x0000840000047ab9 */ /* 0x000fe20000000a00 */
[-C--:B------:R-:W-:Y:S02]  /*2800*/  IADD3 R13, P0, R16, R17.reuse, RZ ;  /* 0x00000011100d7210 */ /* 0x080fe40007f1e0ff */
[----:B------:R-:W-:Y:S02]  /*2810*/  IADD3 R3, P5, R4, R17, RZ ;  /* 0x0000001104037210 */ /* 0x000fe40007fbe0ff */
[-C--:B------:R-:W-:Y:S02]  /*2820*/  LEA.HI.X.SX32 R16, R16, R27.reuse, 0x1, P0 ;  /* 0x0000001b10107211 */ /* 0x080fe400000f0eff */
[----:B------:R-:W-:Y:S02]  /*2830*/  LEA.HI.X.SX32 R6, R4, R27, 0x1, P5 ;  /* 0x0000001b04067211 */ /* 0x000fe400028f0eff */
[----:B------:R-:W-:-:S02]  /*2840*/  LEA R2, P0, R3, UR4, 0x1 ;  /* 0x0000000403027c11 */ /* 0x000fc4000f8008ff */
[-C--:B------:R-:W-:Y:S02]  /*2850*/  IADD3 R7, P3, R10, R17.reuse, RZ ;  /* 0x000000110a077210 */ /* 0x080fe40007f7e0ff */
[-C--:B------:R-:W-:Y:S02]  /*2860*/  IADD3 R11, P1, R14, R17.reuse, RZ ;  /* 0x000000110e0b7210 */ /* 0x080fe40007f3e0ff */
[----:B------:R-:W-:Y:S02]  /*2870*/  LEA.HI.X R3, R3, UR5, R6, 0x1, P0 ;  /* 0x0000000503037c11 */ /* 0x000fe400080f0c06 */
[----:B------:R-:W-:Y:S02]  /*2880*/  IADD3 R5, P4, R8, R17, RZ ;  /* 0x0000001108057210 */ /* 0x000fe40007f9e0ff */
[----:B------:R-:W-:Y:S01]  /*2890*/  LEA.HI.X.SX32 R10, R10, R27, 0x1, P3 ;  /* 0x0000001b0a0a7211 */ /* 0x000fe200018f0eff */
[----:B------:R1:W-:Y:S01]  /*28a0*/  STG.E.U16 desc[UR36][R2.64], R25 ;  /* 0x0000001902007986 */ /* 0x0003e2000c101524 */
[----:B------:R-:W-:-:S02]  /*28b0*/  LEA R6, P0, R7, UR4, 0x1 ;  /* 0x0000000407067c11 */ /* 0x000fc4000f8008ff */
[----:B------:R-:W-:Y:S02]  /*28c0*/  IADD3 R12, R4, 0x60, RZ ;  /* 0x00000060040c7810 */ /* 0x000fe40007ffe0ff */
[-C--:B------:R-:W-:Y:S02]  /*28d0*/  LEA.HI.X.SX32 R14, R14, R27.reuse, 0x1, P1 ;  /* 0x0000001b0e0e7211 */ /* 0x080fe400008f0eff */
[----:B------:R-:W-:Y:S02]  /*28e0*/  LEA.HI.X.SX32 R8, R8, R27, 0x1, P4 ;  /* 0x0000001b08087211 */ /* 0x000fe400020f0eff */
[----:B------:R-:W-:Y:S02]  /*28f0*/  LEA R4, P1, R5, UR4, 0x1 ;  /* 0x0000000405047c11 */ /* 0x000fe4000f8208ff */
[----:B------:R-:W-:Y:S02]  /*2900*/  LEA.HI.X R7, R7, UR5, R10, 0x1, P0 ;  /* 0x0000000507077c11 */ /* 0x000fe400080f0c0a */
[----:B0-----:R-:W-:-:S02]  /*2910*/  IADD3 R9, P2, R12, R17, RZ ;  /* 0x000000110c097210 */ /* 0x001fc40007f5e0ff */
[----:B------:R-:W-:Y:S02]  /*2920*/  LEA R10, P0, R11, UR4, 0x1 ;  /* 0x000000040b0a7c11 */ /* 0x000fe4000f8008ff */
[----:B------:R-:W-:Y:S02]  /*2930*/  IADD3 R15, P5, R22, R17, RZ ;  /* 0x00000011160f7210 */ /* 0x000fe40007fbe0ff */
[----:B------:R-:W-:Y:S02]  /*2940*/  LEA.HI.X R5, R5, UR5, R8, 0x1, P1 ;  /* 0x0000000505057c11 */ /* 0x000fe400088f0c08 */
[----:B------:R-:W-:Y:S02]  /*2950*/  LEA.HI.X.SX32 R12, R12, R27, 0x1, P2 ;  /* 0x0000001b0c0c7211 */ /* 0x000fe400010f0eff */
[----:B------:R-:W-:Y:S02]  /*2960*/  LEA R8, P1, R9, UR4, 0x1 ;  /* 0x0000000409087c11 */ /* 0x000fe4000f8208ff */
[----:B------:R-:W-:-:S02]  /*2970*/  LEA.HI.X R11, R11, UR5, R14, 0x1, P0 ;  /* 0x000000050b0b7c11 */ /* 0x000fc400080f0c0e */
[----:B------:R-:W-:Y:S02]  /*2980*/  LEA.HI.X.SX32 R22, R22, R27, 0x1, P5 ;  /* 0x0000001b16167211 */ /* 0x000fe400028f0eff */
[----:B------:R-:W-:Y:S02]  /*2990*/  LEA R14, P0, R15, UR4, 0x1 ;  /* 0x000000040f0e7c11 */ /* 0x000fe4000f8008ff */
[----:B------:R-:W-:Y:S02]  /*29a0*/  LEA.HI.X R9, R9, UR5, R12, 0x1, P1 ;  /* 0x0000000509097c11 */ /* 0x000fe400088f0c0c */
[----:B------:R-:W-:Y:S02]  /*29b0*/  LEA R12, P1, R13, UR4, 0x1 ;  /* 0x000000040d0c7c11 */ /* 0x000fe4000f8208ff */
[----:B------:R-:W-:Y:S02]  /*29c0*/  LEA.HI.X R15, R15, UR5, R22, 0x1, P0 ;  /* 0x000000050f0f7c11 */ /* 0x000fe400080f0c16 */
[----:B------:R-:W-:-:S02]  /*29d0*/  IADD3 R17, P6, R24, R17, RZ ;  /* 0x0000001118117210 */ /* 0x000fc40007fde0ff */
[----:B------:R-:W-:Y:S02]  /*29e0*/  PRMT R22, R25, 0x7632, R22 ;  /* 0x0000763219167816 */ /* 0x000fe40000000016 */
[----:B------:R-:W-:Y:S02]  /*29f0*/  LEA.HI.X R13, R13, UR5, R16, 0x1, P1 ;  /* 0x000000050d0d7c11 */ /* 0x000fe400088f0c10 */
[----:B------:R-:W-:Y:S01]  /*2a00*/  LEA.HI.X.SX32 R24, R24, R27, 0x1, P6 ;  /* 0x0000001b18187211 */ /* 0x000fe200030f0eff */
[----:B------:R0:W-:Y:S01]  /*2a10*/  STG.E.U16 desc[UR36][R4.64], R22 ;  /* 0x0000001604007986 */ /* 0x0001e2000c101524 */
[C---:B------:R-:W-:Y:S02]  /*2a20*/  LEA R16, P1, R17.reuse, UR4, 0x1 ;  /* 0x0000000411107c11 */ /* 0x040fe4000f8208ff */
[----:B-1----:R-:W-:Y:S01]  /*2a30*/  PRMT R3, R20, 0x7632, R3 ;  /* 0x0000763214037816 */ /* 0x002fe20000000003 */
[----:B------:R-:W-:Y:S01]  /*2a40*/  STG.E.U16 desc[UR36][R6.64], R20 ;  /* 0x0000001406007986 */ /* 0x000fe2000c101524 */
[----:B------:R-:W-:-:S02]  /*2a50*/  LEA.HI.X R17, R17, UR5, R24, 0x1, P1 ;  /* 0x0000000511117c11 */ /* 0x000fc400088f0c18 */
[----:B------:R-:W-:Y:S01]  /*2a60*/  PRMT R2, R0, 0x7632, R2 ;  /* 0x0000763200027816 */ /* 0x000fe20000000002 */
[----:B------:R-:W-:Y:S01]  /*2a70*/  STG.E.U16 desc[UR36][R8.64], R3 ;  /* 0x0000000308007986 */ /* 0x000fe2000c101524 */
[----:B0-----:R-:W-:-:S03]  /*2a80*/  PRMT R5, R18, 0x7632, R5 ;  /* 0x0000763212057816 */ /* 0x001fc60000000005 */
[----:B------:R-:W-:Y:S04]  /*2a90*/  STG.E.U16 desc[UR36][R10.64], R18 ;  /* 0x000000120a007986 */ /* 0x000fe8000c101524 */
[----:B------:R-:W-:Y:S04]  /*2aa0*/  STG.E.U16 desc[UR36][R12.64], R5 ;  /* 0x000000050c007986 */ /* 0x000fe8000c101524 */
[----:B------:R-:W-:Y:S04]  /*2ab0*/  STG.E.U16 desc[UR36][R14.64], R0 ;  /* 0x000000000e007986 */ /* 0x000fe8000c101524 */
[----:B------:R-:W-:Y:S01]  /*2ac0*/  STG.E.U16 desc[UR36][R16.64], R2 ;  /* 0x0000000210007986 */ /* 0x000fe2000c101524 */
[----:B------:R-:W-:Y:S05]  /*2ad0*/  EXIT ;  /* 0x000000000000794d */ /* 0x000fea0003800000 */
.L_x_2048:
        /* <DEDUP_REMOVED lines=12> */
[----:B------:R-:W-:Y:S01]  /*2ba0*/  IMAD.MOV.U32 R13, RZ, RZ, RZ ;  /* 0x000000ffff0d7224 */ /* 0x000fe200078e00ff */
[----:B0-----:R-:W-:-:S07]  /*2bb0*/  MOV R12, 0x1 ;  /* 0x00000001000c7802 */ /* 0x001fce0000000f00 */
[----:B------:R-:W-:-:S07]  /*2bc0*/  LEPC R20, `(.L_x_2074) ;  /* 0x000000001014794e */ /* 0x000fce0000000000 */
[----:B-1----:R-:W-:Y:S05]  /*2bd0*/  CALL.ABS.NOINC R2 ;  /* 0x0000000002007343 */ /* 0x002fea0003c00000 */
.L_x_2074:
[----:B------:R-:W-:Y:S05]  /*2be0*/  EXIT ;  /* 0x000000000000794d */ /* 0x000fea0003800000 */
.L_x_2049:
[----:B------:R-:W-:Y:S01]  /*2bf0*/  HFMA2.MMA R12, -RZ, RZ, 0, 9.5367431640625e-07 ;  /* 0x00000010ff0c7435 */ /* 0x000fe200000001ff */
[----:B------:R-:W-:Y:S01]  /*2c00*/  MOV R11, 0x1f ;  /* 0x0000001f000b7802 */ /* 0x000fe20000000f00 */
[----:B------:R-:W-:Y:S01]  /*2c10*/  IMAD.MOV.U32 R15, RZ, RZ, -0x1 ;  /* 0xffffffffff0f7424 */ /* 0x000fe200078e00ff */
[----:B------:R-:W-:-:S08]  /*2c20*/  MOV R2, 0xff7fffff ;  /* 0xff7fffff00027802 */ /* 0x000fd00000000f00 */
[----:B------:R-:W-:Y:S05]  /*2c30*/  WARPSYNC.COLLECTIVE R15, `(.L_x_2075) ;  /* 0x000000000f087348 */ /* 0x000fea0003c00000 */
[----:B------:R0:W1:Y:S02]  /*2c40*/  SHFL.BFLY P6, R14, R13, R12, R11 ;  /* 0x0c00000c0d0e7389 */ /* 0x00006400000c000b */
[----:B01----:R-:W-:Y:S01]  /*2c50*/  ENDCOLLECTIVE ;  /* 0x000000000000791b */ /* 0x003fe20003800000 */
.L_x_2075:
[----:B------:R-:W-:Y:S01]  /*2c60*/  HFMA2.MMA R12, -RZ, RZ, 0, 4.76837158203125e-07 ;  /* 0x00000008ff0c7435 */ /* 0x000fe200000001ff */
[----:B------:R-:W-:-:S04]  /*2c70*/  FMNMX.FTZ R0, R14, -3.40282346638528859812e+38, !PT ;  /* 0xff7fffff0e007809 */ /* 0x000fc80007810000 */
[----:B------:R-:W-:-:S07]  /*2c80*/  MOV R13, R0 ;  /* 0x00000000000d7202 */ /* 0x000fce0000000f00 */
[----:B------:R-:W-:Y:S05]  /*2c90*/  WARPSYNC.COLLECTIVE R15, `(.L_x_2076) ;  /* 0x000000000f087348 */ /* 0x000fea0003c00000 */
[----:B------:R0:W1:Y:S02]  /*2ca0*/  SHFL.BFLY P6, R14, R13, R12, R11 ;  /* 0x0c00000c0d0e7389 */ /* 0x00006400000c000b */
[----:B01----:R-:W-:Y:S01]  /*2cb0*/  ENDCOLLECTIVE ;  /* 0x000000000000791b */ /* 0x003fe20003800000 */
.L_x_2076:
[----:B------:R-:W-:Y:S02]  /*2cc0*/  MOV R12, 0x4 ;  /* 0x00000004000c7802 */ /* 0x000fe40000000f00 */
[----:B------:R-:W-:-:S05]  /*2cd0*/  FMNMX.FTZ R3, R0, R14, !PT ;  /* 0x0000000e00037209 */ /* 0x000fca0007810000 */
[----:B------:R-:W-:-:S07]  /*2ce0*/  IMAD.MOV.U32 R13, RZ, RZ, R3 ;  /* 0x000000ffff0d7224 */ /* 0x000fce00078e0003 */
[----:B------:R-:W-:Y:S05]  /*2cf0*/  WARPSYNC.COLLECTIVE R15, `(.L_x_2077) ;  /* 0x000000000f087348 */ /* 0x000fea0003c00000 */
[----:B------:R0:W1:Y:S02]  /*2d00*/  SHFL.BFLY P6, R14, R13, R12, R11 ;  /* 0x0c00000c0d0e7389 */ /* 0x00006400000c000b */
[----:B01----:R-:W-:Y:S01]  /*2d10*/  ENDCOLLECTIVE ;  /* 0x000000000000791b */ /* 0x003fe20003800000 */
.L_x_2077:
[----:B------:R-:W-:Y:S05]  /*2d20*/  BRA `(.L_x_2078) ;  /* 0xffffffd800687947 */ /* 0x000fea000383ffff */
.L_x_2079:
        /* <DEDUP_REMOVED lines=13> */
.L_x_28062:


//--------------------- .text._ZN4vllm25paged_attention_v1_kernelI13__nv_bfloat16hLi192ELi8ELi128ELNS_18Fp8KVCacheDataTypeE2ELb0EEEvPT_PKS3_PKT0_S9_ifPKiSB_iPKfiiiSD_SD_iiiii --------------------------
	.section	.text._ZN4vllm25paged_attention_v1_kernelI13__nv_bfloat16hLi192ELi8ELi128ELNS_18Fp8KVCacheDataTypeE2ELb0EEEvPT_PKS3_PKT0_S9_ifPKiSB_iPKfiiiSD_SD_iiiii,"ax",@progbits
	.align	128
        .global         _ZN4vllm25paged_attention_v1_kernelI13__nv_bfloat16hLi192ELi8ELi128ELNS_18Fp8KVCacheDataTypeE2ELb0EEEvPT_PKS3_PKT0_S9_ifPKiSB_iPKfiiiSD_SD_iiiii
        .type           _ZN4vllm25paged_attention_v1_kernelI13__nv_bfloat16hLi192ELi8ELi128ELNS_18Fp8KVCacheDataTypeE2ELb0EEEvPT_PKS3_PKT0_S9_ifPKiSB_iPKfiiiSD_SD_iiiii,@function
        .size           _ZN4vllm25paged_attention_v1_kernelI13__nv_bfloat16hLi192ELi8ELi128ELNS_18Fp8KVCacheDataTypeE2ELb0EEEvPT_PKS3_PKT0_S9_ifPKiSB_iPKfiiiSD_SD_iiiii,(.L_x_28063 - _ZN4vllm25paged_attention_v1_kernelI13__nv_bfloat16hLi192ELi8ELi128ELNS_18Fp8KVCacheDataTypeE2ELb0EEEvPT_PKS3_PKT0_S9_ifPKiSB_iPKfiiiSD_SD_iiiii)
        .other          _ZN4vllm25paged_attention_v1_kernelI13__nv_bfloat16hLi192ELi8ELi128ELNS_18Fp8KVCacheDataTypeE2ELb0EEEvPT_PKS3_PKT0_S9_ifPKiSB_iPKfiiiSD_SD_iiiii,@"STO_CUDA_ENTRY STV_DEFAULT"
_ZN4vllm25paged_attention_v1_kernelI13__nv_bfloat16hLi192ELi8ELi128ELNS_18Fp8KVCacheDataTypeE2ELb0EEEvPT_PKS3_PKT0_S9_ifPKiSB_iPKfiiiSD_SD_iiiii:
.text._ZN4vllm25paged_attention_v1_kernelI13__nv_bfloat16hLi192ELi8ELi128ELNS_18Fp8KVCacheDataTypeE2ELb0EEEvPT_PKS3_PKT0_S9_ifPKiSB_iPKfiiiSD_SD_iiiii:
        /* <DEDUP_REMOVED lines=11> */
[----:B------:R-:W-:Y:S02]  /*00b0*/  LEA.HI R9, R8, R5, RZ, 0x5 ;  /* 0x0000000508097211 */ /* 0x000fe400078f28ff */
[----:B--2---:R-:W-:-:S04]  /*00c0*/  IADD3 R0, R2, 0x7, RZ ;  /* 0x0000000702007810 */ /* 0x004fc80007ffe0ff */
[----:B------:R-:W-:-:S04]  /*00d0*/  SHF.R.S32.HI R7, RZ, 0x1f, R0 ;  /* 0x0000001fff077819 */ /* 0x000fc80000011400 */
[----:B------:R-:W-:-:S04]  /*00e0*/  LEA.HI R0, R7, R0, RZ, 0x3 ;  /* 0x0000000007007211 */ /* 0x000fc800078f18ff */
[----:B------:R-:W-:Y:S02]  /*00f0*/  LOP3.LUT R7, R0, 0xfffffff8, RZ, 0xc0, !PT ;  /* 0xfffffff800077812 */ /* 0x000fe400078ec0ff */
[----:B------:R-:W-:Y:S02]  /*0100*/  SHF.R.S32.HI R3, RZ, 0x3, R0 ;  /* 0x00000003ff037819 */ /* 0x000fe40000011400 */
[----:B------:R-:W-:Y:S01]  /*0110*/  VIMNMX R6, R2, R7, PT ;  /* 0x0000000702067248 */ /* 0x000fe20003fe0100 */
[----:B---3--:R-:W-:Y:S01]  /*0120*/  IMAD R7, R10, 0xc0, RZ ;  /* 0x000000c00a077824 */ /* 0x008fe200078e02ff */
[----:B------:R-:W-:Y:S02]  /*0130*/  LOP3.LUT R2, R9, 0xffffffe0, RZ, 0xc0, !PT ;  /* 0xffffffe009027812 */ /* 0x000fe400078ec0ff */
[----:B------:R-:W-:Y:S02]  /*0140*/  LEA.HI R10, R8, R5, RZ, 0x2 ;  /* 0x00000005080a7211 */ /* 0x000fe400078f10ff */
[----:B------:R-:W-:Y:S01]  /*0150*/  SHF.R.S32.HI R8, RZ, 0x5, R9 ;  /* 0x00000005ff087819 */ /* 0x000fe20000011409 */
[----:B------:R-:W-:Y:S01]  /*0160*/  IMAD.IADD R9, R5, 0x1, -R2 ;  /* 0x0000000105097824 */ /* 0x000fe200078e0a02 */
[----:B0-----:R-:W-:Y:S06]  /*0170*/  @P0 BRA `(.L_x_2081) ;  /* 0x0000000400180947 */ /* 0x001fec0003800000 */
[----:B------:R-:W-:Y:S01]  /*0180*/  SHF.R.S32.HI R0, RZ, 0x2, R10 ;  /* 0x00000002ff007819 */ /* 0x000fe2000001140a */
[----:B------:R-:W-:Y:S01]  /*0190*/  ULDC UR4, c[0x0][0x258] ;  /* 0x0000960000047ab9 */ /* 0x000fe20000000800 */
[----:B------:R-:W-:Y:S01]  /*01a0*/  LOP3.LUT R10, R10, 0xfffffffc, RZ, 0xc0, !PT ;  /* 0xfffffffc0a0a7812 */ /* 0x000fe200078ec0ff */
[----:B------:R-:W-:Y:S01]  /*01b0*/  IMAD R12, R4, UR4, RZ ;  /* 0x00000004040c7c24 */ /* 0x000fe2000f8e02ff */
[----:B------:R-:W-:Y:S01]  /*01c0*/  VIMNMX R11, R0, -0x8, !PT ;  /* 0xfffffff8000b7848 */ /* 0x000fe20007fe0100 */
[----:B------:R-:W-:Y:S01]  /*01d0*/  BSSY B1, `(.L_x_2082) ;  /* 0x0000020000017945 */ /* 0x000fe20003800000 */
[----:B------:R-:W-:Y:S02]  /*01e0*/  IADD3 R13, -R10, R5, RZ ;  /* 0x000000050a0d7210 */ /* 0x000fe40007ffe1ff */
[----:B------:R-:W-:Y:S02]  /*01f0*/  IADD3 R11, -R0, 0x1f, R11 ;  /* 0x0000001f000b7810 */ /* 0x000fe40007ffe10b */
[----:B------:R-:W-:-:S02]  /*0200*/  SHF.R.S32.HI R15, RZ, 0x1f, R12 ;  /* 0x0000001fff0f7819 */ /* 0x000fc4000001140c */
[C---:B------:R-:W-:Y:S02]  /*0210*/  LEA.HI R2, R11.reuse, 0x1, RZ, 0x1b ;  /* 0x000000010b027811 */ /* 0x040fe400078fd8ff */
[----:B------:R-:W-:Y:S02]  /*0220*/  ISETP.GE.U32.AND P0, PT, R11, 0x60, PT ;  /* 0x000000600b00780c */ /* 0x000fe40003f06070 */
[----:B------:R-:W-:Y:S02]  /*0230*/  LOP3.LUT P1, R14, R2, 0x3, RZ, 0xc0, !PT ;  /* 0x00000003020e7812 */ /* 0x000fe4000782c0ff */
[----:B------:R-:W-:-:S11]  /*0240*/  SHF.R.S32.HI R2, RZ, 0x1f, R7 ;  /* 0x0000001fff027819 */ /* 0x000fd60000011407 */
[----:B------:R-:W-:Y:S05]  /*0250*/  @!P1 BRA `(.L_x_2083) ;  /* 0x00000000005c9947 */ /* 0x000fea0003800000 */
[----:B------:R-:W0:Y:S01]  /*0260*/  S2R R17, SR_CgaCtaId ;  /* 0x0000000000117919 */ /* 0x000e220000008800 */
[----:B------:R-:W-:Y:S01]  /*0270*/  IMAD R11, R0, 0x4, R13 ;  /* 0x00000004000b7824 */ /* 0x000fe200078e020d */
[----:B------:R-:W-:Y:S01]  /*0280*/  MOV R10, 0x400 ;  /* 0x00000400000a7802 */ /* 0x000fe20000000f00 */
[----:B------:R-:W-:-:S03]  /*0290*/  ULDC.64 UR4, c[0x0][0x218] ;  /* 0x0000860000047ab9 */ /* 0x000fc60000000a00 */
[----:B------:R-:W-:-:S04]  /*02a0*/  SHF.L.U32 R11, R11, 0x1, RZ ;  /* 0x000000010b0b7819 */ /* 0x000fc800000006ff */
[----:B------:R-:W-:Y:S02]  /*02b0*/  SHF.R.S32.HI R16, RZ, 0x1f, R11 ;  /* 0x0000001fff107819 */ /* 0x000fe4000001140b */
[----:B0-----:R-:W-:Y:S02]  /*02c0*/  LEA R10, R17, R10, 0x18 ;  /* 0x0000000a110a7211 */ /* 0x001fe400078ec0ff */
[----:B------:R-:W-:-:S03]  /*02d0*/  IADD3 R17, P1, P2, R11, R12, R7 ;  /* 0x0000000c0b117210 */ /* 0x000fc60007a3e007 */
[----:B------:R-:W-:Y:S01]  /*02e0*/  IMAD R11, R13, 0x60, R10 ;  /* 0x000000600d0b7824 */ /* 0x000fe200078e020a */
[----:B------:R-:W-:Y:S02]  /*02f0*/  LEA R10, P3, R17, UR4, 0x1 ;  /* 0x00000004110a7c11 */ /* 0x000fe4000f8608ff */
[----:B------:R-:W-:Y:S01]  /*0300*/  IADD3.X R18, R16, R15, R2, P1, P2 ;  /* 0x0000000f10127210 */ /* 0x000fe20000fe4402 */
[----:B------:R-:W-:-:S03]  /*0310*/  IMAD R16, R0, 0x4, R11 ;  /* 0x0000000400107824 */ /* 0x000fc600078e020b */
[----:B------:R-:W-:-:S07]  /*0320*/  LEA.HI.X R17, R17, UR5, R18, 0x1, P3 ;  /* 0x0000000511117c11 */ /* 0x000fce00098f0c12 */
.L_x_2084:
[----:B------:R-:W-:-:S06]  /*0330*/  MOV R11, R17 ;  /* 0x00000011000b7202 */ /* 0x000fcc0000000f00 */
[----:B------:R0:W2:Y:S01]  /*0340*/  LDG.E.CONSTANT R11, desc[UR36][R10.64] ;  /* 0x000000240a0b7981 */ /* 0x0000a2000c1e9900 */
[----:B------:R-:W-:Y:S01]  /*0350*/  VIADD R14, R14, 0xffffffff ;  /* 0xffffffff0e0e7836 */ /* 0x000fe20000000000 */
[----:B------:R-:W-:-:S04]  /*0360*/  IADD3 R0, R0, 0x20, RZ ;  /* 0x0000002000007810 */ /* 0x000fc80007ffe0ff */
[----:B------:R-:W-:Y:S02]  /*0370*/  ISETP.NE.AND P1, PT, R14, RZ, PT ;  /* 0x000000ff0e00720c */ /* 0x000fe40003f25270 */
[----:B0-----:R-:W-:-:S05]  /*0380*/  IADD3 R10, P2, R10, 0x200, RZ ;  /* 0x000002000a0a7810 */ /* 0x001fca0007f5e0ff */
[----:B------:R-:W-:Y:S01]  /*0390*/  IMAD.X R17, RZ, RZ, R17, P2 ;  /* 0x000000ffff117224 */ /* 0x000fe200010e0611 */
[----:B--2---:R0:W-:Y:S02]  /*03a0*/  STS [R16], R11 ;  /* 0x0000000b10007388 */ /* 0x0041e40000000800 */
[----:B0-----:R-:W-:-:S03]  /*03b0*/  IADD3 R16, R16, 0x80, RZ ;  /* 0x0000008010107810 */ /* 0x001fc60007ffe0ff */
[----:B------:R-:W-:Y:S05]  /*03c0*/  @P1 BRA `(.L_x_2084) ;  /* 0xfffffffc00d81947 */ /* 0x000fea000383ffff */
.L_x_2083:
[----:B------:R-:W-:Y:S05]  /*03d0*/  BSYNC B1 ;  /* 0x0000000000017941 */ /* 0x000fea0003800000 */
.L_x_2082:
[----:B------:R-:W-:Y:S05]  /*03e0*/  @!P0 BRA `(.L_x_2081) ;  /* 0x00000000007c8947 */ /* 0x000fea0003800000 */
[----:B------:R-:W0:Y:S01]  /*03f0*/  S2R R17, SR_CgaCtaId ;  /* 0x0000000000117919 */ /* 0x000e220000008800 */
[----:B------:R-:W1:Y:S01]  /*0400*/  LDC.64 R10, c[0x0][0x218] ;  /* 0x00008600ff0a7b82 */ /* 0x000e620000000a00 */
[----:B------:R-:W-:Y:S02]  /*0410*/  MOV R14, 0x400 ;  /* 0x00000400000e7802 */ /* 0x000fe40000000f00 */
[----:B------:R-:W-:Y:S02]  /*0420*/  IADD3 R21, P0, R12, R7, RZ ;  /* 0x000000070c157210 */ /* 0x000fe40007f1e0ff */
[----:B0-----:R-:W-:-:S05]  /*0430*/  LEA R14, R17, R14, 0x18 ;  /* 0x0000000e110e7211 */ /* 0x001fca00078ec0ff */
[----:B------:R-:W-:Y:S01]  /*0440*/  IMAD R17, R13, 0x60, R14 ;  /* 0x000000600d117824 */ /* 0x000fe200078e020e */
[C---:B------:R-:W-:Y:S01]  /*0450*/  LEA R13, R0.reuse, R13, 0x2 ;  /* 0x0000000d000d7211 */ /* 0x040fe200078e10ff */
[----:B------:R-:W-:Y:S01]  /*0460*/  IMAD.X R14, R15, 0x1, R2, P0 ;  /* 0x000000010f0e7824 */ /* 0x000fe200000e0602 */
[----:B-1----:R-:W-:Y:S01]  /*0470*/  LEA R12, P0, R21, R10, 0x1 ;  /* 0x0000000a150c7211 */ /* 0x002fe200078008ff */
[C---:B------:R-:W-:Y:S01]  /*0480*/  IMAD R2, R0.reuse, 0x4, R17 ;  /* 0x0000000400027824 */ /* 0x040fe200078e0211 */
[----:B------:R-:W-:Y:S01]  /*0490*/  IADD3 R0, R0, -0x80, RZ ;  /* 0xffffff8000007810 */ /* 0x000fe20007ffe0ff */
[----:B------:R-:W-:Y:S01]  /*04a0*/  IMAD.SHL.U32 R23, R13, 0x2, RZ ;  /* 0x000000020d177824 */ /* 0x000fe200078e00ff */
[----:B------:R-:W-:Y:S02]  /*04b0*/  LEA.HI.X R21, R21, R11, R14, 0x1, P0 ;  /* 0x0000000b15157211 */ /* 0x000fe400000f0c0e */
[----:B------:R-:W-:-:S07]  /*04c0*/  IADD3 R2, R2, 0x100, RZ ;  /* 0x0000010002027810 */ /* 0x000fce0007ffe0ff */
.L_x_2085:
[----:B------:R-:W-:Y:S01]  /*04d0*/  MOV R11, R21 ;  /* 0x00000015000b7202 */ /* 0x000fe20000000f00 */
[----:B------:R-:W-:-:S04]  /*04e0*/  IMAD.MOV.U32 R10, RZ, RZ, R12 ;  /* 0x000000ffff0a7224 */ /* 0x000fc800078e000c */
[----:B------:R-:W-:-:S05]  /*04f0*/  IMAD.WIDE R10, R23, 0x2, R10 ;  /* 0x00000002170a7825 */ /* 0x000fca00078e020a */
[----:B------:R-:W2:Y:S04]  /*0500*/  LDG.E.CONSTANT R13, desc[UR36][R10.64] ;  /* 0x000000240a0d7981 */ /* 0x000ea8000c1e9900 */
[----:B------:R-:W3:Y:S04]  /*0510*/  LDG.E.CONSTANT R15, desc[UR36][R10.64+0x200] ;  /* 0x000200240a0f7981 */ /* 0x000ee8000c1e9900 */
[----:B------:R-:W4:Y:S04]  /*0520*/  LDG.E.CONSTANT R17, desc[UR36][R10.64+0x400] ;  /* 0x000400240a117981 */ /* 0x000f28000c1e9900 */
[----:B------:R-:W5:Y:S01]  /*0530*/  LDG.E.CONSTANT R19, desc[UR36][R10.64+0x600] ;  /* 0x000600240a137981 */ /* 0x000f62000c1e9900 */
[----:B------:R-:W-:Y:S01]  /*0540*/  VIADD R0, R0, 0x80 ;  /* 0x0000008000007836 */ /* 0x000fe20000000000 */
[----:B------:R-:W-:-:S04]  /*0550*/  IADD3 R12, P1, R12, 0x800, RZ ;  /* 0x000008000c0c7810 */ /* 0x000fc80007f3e0ff */
[----:B------:R-:W-:Y:S02]  /*0560*/  ISETP.GE.AND P0, PT, R0, -0x68, PT ;  /* 0xffffff980000780c */ /* 0x000fe40003f06270 */
[----:B------:R-:W-:Y:S01]  /*0570*/  IADD3.X R21, RZ, R21, RZ, P1, !PT ;  /* 0x00000015ff157210 */ /* 0x000fe20000ffe4ff */
[----:B--2---:R-:W-:Y:S04]  /*0580*/  STS [R2+-0x100], R13 ;  /* 0xffff000d02007388 */ /* 0x004fe80000000800 */
[----:B---3--:R-:W-:Y:S04]  /*0590*/  STS [R2+-0x80], R15 ;  /* 0xffff800f02007388 */ /* 0x008fe80000000800 */
[----:B----4-:R-:W-:Y:S04]  /*05a0*/  STS [R2], R17 ;  /* 0x0000001102007388 */ /* 0x010fe80000000800 */
[----:B-----5:R0:W-:Y:S02]  /*05b0*/  STS [R2+0x80], R19 ;  /* 0x0000801302007388 */ /* 0x0201e40000000800 */
[----:B0-----:R-:W-:Y:S01]  /*05c0*/  VIADD R2, R2, 0x200 ;  /* 0x0000020002027836 */ /* 0x001fe20000000000 */
[----:B------:R-:W-:Y:S06]  /*05d0*/  @!P0 BRA `(.L_x_2085) ;  /* 0xfffffffc00bc8947 */ /* 0x000fec000383ffff */
.L_x_2081:
[----:B------:R-:W-:Y:S05]  /*05e0*/  BSYNC B0 ;  /* 0x0000000000007941 */ /* 0x000fea0003800000 */
.L_x_2080:
        /* <DEDUP_REMOVED lines=11> */
[----:B------:R0:W1:Y:S02]  /*06a0*/  SHFL.BFLY PT, R14, R3, 0x4, 0x1f ;  /* 0x0c801f00030e7f89 */ /* 0x00006400000e0000 */
.L_x_2116:
        /* <DEDUP_REMOVED lines=8> */
[----:B------:R-:W-:Y:S01]  /*0730*/  @!P0 STS [R11], R14 ;  /* 0x0000000e0b008388 */ /* 0x000fe20000000800 */
[----:B------:R-:W-:Y:S01]  /*0740*/  BAR.SYNC.DEFER_BLOCKING 0x0 ;  /* 0x0000000000007b1d */ /* 0x000fe20000010000 */
[----:B------:R-:W-:Y:S01]  /*0750*/  ISETP.GT.AND P0, PT, R9, 0x3, PT ;  /* 0x000000030900780c */ /* 0x000fe20003f04270 */
[----:B------:R-:W-:Y:S01]  /*0760*/  HFMA2.MMA R12, -RZ, RZ, 0, 0 ;  /* 0x00000000ff0c7435 */ /* 0x000fe200000001ff */
[----:B------:R-:W-:-:S03]  /*0770*/  ISETP.GE.AND P1, PT, R5, R6, PT ;  /* 0x000000060500720c */ /* 0x000fc60003f26270 */
[----:B------:R-:W-:Y:S08]  /*0780*/  BSSY B0, `(.L_x_2088) ;  /* 0x00000ee000007945 */ /* 0x000ff00003800000 */
[----:B0-----:R-:W0:Y:S01]  /*0790*/  @!P0 S2R R3, SR_CgaCtaId ;  /* 0x0000000000038919 */ /* 0x001e220000008800 */
[----:B------:R-:W-:-:S04]  /*07a0*/  @!P0 MOV R0, 0x400 ;  /* 0x0000040000008802 */ /* 0x000fc80000000f00 */
[----:B------:R-:W-:-:S04]  /*07b0*/  @!P0 IADD3 R0, R0, 0x180, RZ ;  /* 0x0000018000008810 */ /* 0x000fc80007ffe0ff */
        /* <DEDUP_REMOVED lines=25> */
.L_x_2092:
        /* <DEDUP_REMOVED lines=11> */
.L_x_2091:
[----:B------:R-:W-:Y:S05]  /*0a00*/  BSYNC B1 ;  /* 0x0000000000017941 */ /* 0x000fea0003800000 */
.L_x_2090:
        /* <DEDUP_REMOVED lines=14> */
.L_x_2095:
        /* <DEDUP_REMOVED lines=100> */
.L_x_2094:
[----:B------:R-:W-:Y:S05]  /*1130*/  BSYNC B1 ;  /* 0x0000000000017941 */ /* 0x000fea0003800000 */
.L_x_2093:
        /* <DEDUP_REMOVED lines=55> */
.L_x_2097:
[----:B------:R-:W-:Y:S05]  /*14b0*/  BSYNC B1 ;  /* 0x0000000000017941 */ /* 0x000fea0003800000 */
.L_x_2096:
        /* <DEDUP_REMOVED lines=26> */
.L_x_2089:
[----:B------:R-:W-:Y:S05]  /*1660*/  BSYNC B0 ;  /* 0x0000000000007941 */ /* 0x000fea0003800000 */
.L_x_2088:
        /* <DEDUP_REMOVED lines=50> */
.L_x_2102:
[----:B------:R-:W0:Y:S01]  /*1990*/  LDS R11, [R10] ;  /* 0x000000000a0b7984 */ /* 0x000e220000000800 */
[----:B------:R-:W-:Y:S02]  /*19a0*/  IADD3 R2, R2, -0x1, RZ ;  /* 0xffffffff02027810 */ /* 0x000fe40007ffe0ff */
[----:B------:R-:W-:Y:S02]  /*19b0*/  IADD3 R3, R3, 0x80, RZ ;  /* 0x0000008003037810 */ /* 0x000fe40007ffe0ff */
[----:B------:R-:W-:Y:S01]  /*19c0*/  ISETP.NE.AND P0, PT, R2, RZ, PT ;  /* 0x000000ff0200720c */ /* 0x000fe20003f05270 */
[----:B0-----:R-:W-:-:S05]  /*19d0*/  FMUL.FTZ R11, R11, R0 ;  /* 0x000000000b0b7220 */ /* 0x001fca0000410000 */
[----:B------:R0:W-:Y:S02]  /*19e0*/  STS [R10], R11 ;  /* 0x0000000b0a007388 */ /* 0x0001e40000000800 */
[----:B0-----:R-:W-:-:S05]  /*19f0*/  VIADD R10, R10, 0x200 ;  /* 0x000002000a0a7836 */ /* 0x001fca0000000000 */
[----:B------:R-:W-:Y:S05]  /*1a00*/  @P0 BRA `(.L_x_2102) ;  /* 0xfffffffc00e00947 */ /* 0x000fea000383ffff */
.L_x_2101:
[----:B------:R-:W-:Y:S05]  /*1a10*/  BSYNC B1 ;  /* 0x0000000000017941 */ /* 0x000fea0003800000 */
.L_x_2100:
        /* <DEDUP_REMOVED lines=12> */
[----:B------:R-:W-:Y:S01]  /*1ae0*/  PLOP3.LUT P0, PT, PT, PT, PT, 0x8, 0x0 ;  /* 0x000000000000781c */ /* 0x000fe20003f0e170 */
[----:B------:R-:W-:-:S12]  /*1af0*/  VIADD R10, R6, 0xfffffa00 ;  /* 0xfffffa00060a7836 */ /* 0x000fd80000000000 */
.L_x_2105:
        /* <DEDUP_REMOVED lines=52> */
.L_x_2104:
[----:B------:R-:W-:Y:S05]  /*1e40*/  BSYNC B1 ;  /* 0x0000000000017941 */ /* 0x000fea0003800000 */
.L_x_2103:
        /* <DEDUP_REMOVED lines=31> */
.L_x_2107:
[----:B------:R-:W-:Y:S05]  /*2040*/  BSYNC B1 ;  /* 0x0000000000017941 */ /* 0x000fea0003800000 */
.L_x_2106:
        /* <DEDUP_REMOVED lines=14> */
.L_x_2099:
[----:B------:R-:W-:Y:S05]  /*2130*/  BSYNC B0 ;  /* 0x0000000000007941 */ /* 0x000fea0003800000 */
.L_x_2098:
[----:B------:R-:W-:Y:S01]  /*2140*/  BAR.SYNC.DEFER_BLOCKING 0x0 ;  /* 0x0000000000007b1d */ /* 0x000fe20000010000 */
[C---:B0-----:R-:W-:Y:S01]  /*2150*/  LOP3.LUT R0, R5.reuse, 0xffffffc0, RZ, 0xc0, !PT ;  /* 0xffffffc005007812 */ /* 0x041fe200078ec0ff */
[----:B------:R-:W-:Y:S01]  /*2160*/  IMAD R8, R8, 0xc0, R9 ;  /* 0x000000c008087824 */ /* 0x000fe200078e0209 */
[----:B------:R-:W-:Y:S01]  /*2170*/  ISETP.GT.AND P1, PT, R5, 0x3f, PT ;  /* 0x0000003f0500780c */ /* 0x000fe20003f24270 */
[----:B-1----:R-:W-:Y:S01]  /*2180*/  HFMA2.MMA R11, -RZ, RZ, 0, 0 ;  /* 0x00000000ff0b7435 */ /* 0x002fe200000001ff */
[----:B------:R-:W-:-:S03]  /*2190*/  ISETP.NE.AND P0, PT, R0, 0x40, PT ;  /* 0x000000400000780c */ /* 0x000fc60003f05270 */
[----:B------:R-:W0:Y:S01]  /*21a0*/  S2UR UR5, SR_CgaCtaId ;  /* 0x00000000000579c3 */ /* 0x000e220000008800 */
[----:B------:R-:W-:Y:S01]  /*21b0*/  UMOV UR4, 0x400 ;  /* 0x0000040000047882 */ /* 0x000fe20000000000 */
[C---:B------:R-:W-:Y:S01]  /*21c0*/  ISETP.GT.AND P3, PT, R5.reuse, 0x1f, PT ;  /* 0x0000001f0500780c */ /* 0x040fe20003f64270 */
[----:B------:R-:W-:Y:S01]  /*21d0*/  UIADD3 UR4, UR4, 0x1a0, URZ ;  /* 0x000001a004047890 */ /* 0x000fe2000fffe03f */
[C---:B------:R-:W-:Y:S01]  /*21e0*/  LOP3.LUT R2, R5.reuse, 0xffffffe0, RZ, 0xc0, !PT ;  /* 0xffffffe005027812 */ /* 0x040fe200078ec0ff */
[----:B------:R-:W-:Y:S01]  /*21f0*/  VIADD R5, R5, 0x1f ;  /* 0x0000001f05057836 */ /* 0x000fe20000000000 */
[----:B------:R-:W-:Y:S01]  /*2200*/  BSSY B0, `(.L_x_2108) ;  /* 0x000001e000007945 */ /* 0x000fe20003800000 */
[----:B------:R-:W-:Y:S01]  /*2210*/  HFMA2.MMA R0, -RZ, RZ, 0, 0 ;  /* 0x00000000ff007435 */ /* 0x000fe200000001ff */
[----:B------:R-:W-:Y:S01]  /*2220*/  BAR.SYNC.DEFER_BLOCKING 0x0 ;  /* 0x0000000000007b1d */ /* 0x000fe20000010000 */
[----:B------:R-:W-:Y:S02]  /*2230*/  ISETP.NE.AND P2, PT, R2, 0x20, PT ;  /* 0x000000200200780c */ /* 0x000fe40003f45270 */
[----:B------:R-:W-:-:S02]  /*2240*/  CS2R R14, SRZ ;  /* 0x00000000000e7805 */ /* 0x000fc4000001ff00 */
[----:B------:R-:W-:Y:S01]  /*2250*/  ISETP.GT.U32.AND P4, PT, R5, 0x3e, PT ;  /* 0x0000003e0500780c */ /* 0x000fe20003f84070 */
[----:B------:R-:W-:Y:S01]  /*2260*/  IMAD.MOV.U32 R12, RZ, RZ, RZ ;  /* 0x000000ffff0c7224 */ /* 0x000fe200078e00ff */
[----:B------:R-:W-:Y:S01]  /*2270*/  MOV R17, RZ ;  /* 0x000000ff00117202 */ /* 0x000fe20000000f00 */
[----:B0-----:R-:W-:-:S06]  /*2280*/  ULEA UR4, UR5, UR4, 0x18 ;  /* 0x0000000405047291 */ /* 0x001fcc000f8ec03f */
[----:B------:R-:W-:-:S05]  /*2290*/  LEA R8, R8, UR4, 0x2 ;  /* 0x0000000408087c11 */ /* 0x000fca000f8e10ff */
        /* <DEDUP_REMOVED lines=13> */
[----:B------:R-:W0:Y:S01]  /*2370*/  LDS R15, [R8+0x280] ;  /* 0x00028000080f7984 */ /* 0x000e220000000800 */
[----:B-1----:R-:W-:Y:S01]  /*2380*/  FADD.FTZ R11, RZ, R11 ;  /* 0x0000000bff0b7221 */ /* 0x002fe20000010000 */
[----:B--2---:R-:W-:Y:S01]  /*2390*/  FADD.FTZ R12, RZ, R12 ;  /* 0x0000000cff0c7221 */ /* 0x004fe20000010000 */
[----:B---3--:R-:W-:Y:S01]  /*23a0*/  FADD.FTZ R14, RZ, R14 ;  /* 0x0000000eff0e7221 */ /* 0x008fe20000010000 */
[----:B----4-:R-:W-:Y:S01]  /*23b0*/  FADD.FTZ R17, RZ, R17 ;  /* 0x00000011ff117221 */ /* 0x010fe20000010000 */
[----:B-----5:R-:W-:Y:S01]  /*23c0*/  FADD.FTZ R0, RZ, R0 ;  /* 0x00000000ff007221 */ /* 0x020fe20000010000 */
[----:B0-----:R-:W-:-:S07]  /*23d0*/  FADD.FTZ R15, RZ, R15 ;  /* 0x0000000fff0f7221 */ /* 0x001fce0000010000 */
.L_x_2109:
[----:B------:R-:W-:Y:S05]  /*23e0*/  BSYNC B0 ;  /* 0x0000000000007941 */ /* 0x000fea0003800000 */
.L_x_2108:
        /* <DEDUP_REMOVED lines=16> */
[----:B-1----:R-:W-:Y:S01]  /*24f0*/  FADD.FTZ R11, R11, R2 ;  /* 0x000000020b0b7221 */ /* 0x002fe20000010000 */
[----:B--2---:R-:W-:Y:S01]  /*2500*/  FADD.FTZ R12, R12, R3 ;  /* 0x000000030c0c7221 */ /* 0x004fe20000010000 */
[----:B---3--:R-:W-:Y:S01]  /*2510*/  FADD.FTZ R14, R14, R5 ;  /* 0x000000050e0e7221 */ /* 0x008fe20000010000 */
[----:B----4-:R-:W-:Y:S01]  /*2520*/  FADD.FTZ R17, R17, R6 ;  /* 0x0000000611117221 */ /* 0x010fe20000010000 */
[----:B-----5:R-:W-:Y:S01]  /*2530*/  FADD.FTZ R0, R0, R13 ;  /* 0x0000000d00007221 */ /* 0x020fe20000010000 */
[----:B0-----:R-:W-:-:S07]  /*2540*/  FADD.FTZ R15, R15, R10 ;  /* 0x0000000a0f0f7221 */ /* 0x001fce0000010000 */
.L_x_2111:
[----:B------:R-:W-:Y:S05]  /*2550*/  BSYNC B0 ;  /* 0x0000000000007941 */ /* 0x000fea0003800000 */
.L_x_2110:
        /* <DEDUP_REMOVED lines=8> */
[C---:B------:R-:W-:Y:S01]  /*25e0*/  IADD3 R27, R9.reuse, 0x80, RZ ;  /* 0x00000080091b7810 */ /* 0x040fe20007ffe0ff */
[C---:B------:R-:W-:Y:S01]  /*25f0*/  VIADD R23, R9.reuse, 0x40 ;  /* 0x0000004009177836 */ /* 0x040fe20000000000 */
[----:B------:R-:W-:Y:S01]  /*2600*/  SHF.R.S32.HI R3, RZ, 0x1f, R7 ;  /* 0x0000001fff037819 */ /* 0x000fe20000011407 */
[----:B------:R-:W-:Y:S01]  /*2610*/  IMAD R4, R4, UR5, RZ ;  /* 0x0000000504047c24 */ /* 0x000fe2000f8e02ff */
[C---:B------:R-:W-:Y:S01]  /*2620*/  IADD3 R25, R9.reuse, 0x60, RZ ;  /* 0x0000006009197810 */ /* 0x040fe20007ffe0ff */
[----:B------:R-:W-:Y:S01]  /*2630*/  VIADD R21, R9, 0xa0 ;  /* 0x000000a009157836 */ /* 0x000fe20000000000 */
[----:B-1----:R-:W-:Y:S01]  /*2640*/  F2FP.BF16.F32.PACK_AB R14, R17, R14 ;  /* 0x0000000e110e723e */ /* 0x002fe200000010ff */
[----:B------:R-:W-:Y:S01]  /*2650*/  IMAD R4, R4, 0xc0, RZ ;  /* 0x000000c004047824 */ /* 0x000fe200078e02ff */
[----:B------:R-:W-:-:S04]  /*2660*/  F2FP.BF16.F32.PACK_AB R0, R15, R0 ;  /* 0x000000000f00723e */ /* 0x000fc800000010ff */
[----:B0-----:R-:W-:Y:S01]  /*2670*/  SHF.R.S32.HI R8, RZ, 0x1f, R4 ;  /* 0x0000001fff087819 */ /* 0x001fe20000011404 */
[----:B--2---:R-:W-:-:S04]  /*2680*/  UIMAD UR4, UR4, 0xc0, URZ ;  /* 0x000000c0040478a4 */ /* 0x004fc8000f8e023f */
[----:B------:R-:W-:Y:S02]  /*2690*/  USHF.R.S32.HI UR5, URZ, 0x1f, UR4 ;  /* 0x0000001f3f057899 */ /* 0x000fe40008011404 */
[----:B------:R-:W-:-:S04]  /*26a0*/  IADD3 R18, P0, P1, R4, UR4, R7 ;  /* 0x0000000404127c10 */ /* 0x000fc8000f91e007 */
[----:B------:R-:W-:Y:S01]  /*26b0*/  IADD3.X R8, R8, UR5, R3, P0, P1 ;  /* 0x0000000508087c10 */ /* 0x000fe200087e2403 */
[----:B------:R-:W-:Y:S01]  /*26c0*/  ULDC.64 UR4, c[0x0][0x210] ;  /* 0x0000840000047ab9 */ /* 0x000fe20000000a00 */
[-C--:B------:R-:W-:Y:S02]  /*26d0*/  IADD3 R3, P1, R9, R18.reuse, RZ ;  /* 0x0000001209037210 */ /* 0x080fe40007f3e0ff */
[----:B------:R-:W-:Y:S02]  /*26e0*/  IADD3 R7, P3, R23, R18, RZ ;  /* 0x0000001217077210 */ /* 0x000fe40007f7e0ff */
[----:B------:R-:W-:Y:S02]  /*26f0*/  LEA.HI.X.SX32 R10, R9, R8, 0x1, P1 ;  /* 0x00000008090a7211 */ /* 0x000fe400008f0eff */
[----:B------:R-:W-:Y:S02]  /*2700*/  IADD3 R5, P2, R19, R18, RZ ;  /* 0x0000001213057210 */ /* 0x000fe40007f5e0ff */
[----:B------:R-:W-:-:S02]  /*2710*/  LEA.HI.X.SX32 R22, R23, R8, 0x1, P3 ;  /* 0x0000000817167211 */ /* 0x000fc400018f0eff */
[----:B------:R-:W-:Y:S02]  /*2720*/  LEA R2, P1, R3, UR4, 0x1 ;  /* 0x0000000403027c11 */ /* 0x000fe4000f8208ff */
[-C--:B------:R-:W-:Y:S02]  /*2730*/  IADD3 R16, P5, R27, R18.reuse, RZ ;  /* 0x000000121b107210 */ /* 0x080fe40007fbe0ff */
[----:B------:R-:W-:Y:S02]  /*2740*/  LEA R6, P3, R7, UR4, 0x1 ;  /* 0x0000000407067c11 */ /* 0x000fe4000f8608ff */
[----:B------:R-:W-:Y:S02]  /*2750*/  IADD3 R13, P4, R25, R18, RZ ;  /* 0x00000012190d7210 */ /* 0x000fe40007f9e0ff */
[----:B------:R-:W-:Y:S02]  /*2760*/  LEA.HI.X.SX32 R24, R19, R8, 0x1, P2 ;  /* 0x0000000813187211 */ /* 0x000fe400010f0eff */
[----:B------:R-:W-:-:S02]  /*2770*/  LEA.HI.X R3, R3, UR5, R10, 0x1, P1 ;  /* 0x0000000503037c11 */ /* 0x000fc400088f0c0a */
[----:B------:R-:W-:Y:S02]  /*2780*/  IADD3 R18, P0, R21, R18, RZ ;  /* 0x0000001215127210 */ /* 0x000fe40007f1e0ff */
[----:B------:R-:W-:Y:S02]  /*2790*/  LEA.HI.X.SX32 R19, R27, R8, 0x1, P5 ;  /* 0x000000081b137211 */ /* 0x000fe400028f0eff */
[----:B------:R-:W-:Y:S02]  /*27a0*/  LEA.HI.X R7, R7, UR5, R22, 0x1, P3 ;  /* 0x0000000507077c11 */ /* 0x000fe400098f0c16 */
[----:B------:R-:W-:Y:S02]  /*27b0*/  LEA R10, P1, R16, UR4, 0x1 ;  /* 0x00000004100a7c11 */ /* 0x000fe4000f8208ff */
[----:B------:R-:W-:Y:S02]  /*27c0*/  LEA R4, P2, R5, UR4, 0x1 ;  /* 0x0000000405047c11 */ /* 0x000fe4000f8408ff */
[----:B------:R-:W-:-:S02]  /*27d0*/  F2FP.BF16.F32.PACK_AB R22, R12, R11 ;  /* 0x0000000b0c16723e */ /* 0x000fc400000010ff */
[-C--:B------:R-:W-:Y:S02]  /*27e0*/  LEA.HI.X.SX32 R20, R25, R8.reuse, 0x1, P4 ;  /* 0x0000000819147211 */ /* 0x080fe400020f0eff */
[----:B------:R-:W-:Y:S01]  /*27f0*/  LEA.HI.X.SX32 R21, R21, R8, 0x1, P0 ;  /* 0x0000000815157211 */ /* 0x000fe200000f0eff */
[----:B------:R0:W-:Y:S01]  /*2800*/  STG.E.U16 desc[UR36][R2.64], R22 ;  /* 0x0000001602007986 */ /* 0x0001e2000c101524 */
[----:B------:R-:W-:Y:S02]  /*2810*/  LEA.HI.X R11, R16, UR5, R19, 0x1, P1 ;  /* 0x00000005100b7c11 */ /* 0x000fe400088f0c13 */
[----:B------:R-:W-:Y:S02]  /*2820*/  LEA.HI.X R5, R5, UR5, R24, 0x1, P2 ;  /* 0x0000000505057c11 */ /* 0x000fe400090f0c18 */
[----:B------:R-:W-:Y:S02]  /*2830*/  LEA R8, P0, R13, UR4, 0x1 ;  /* 0x000000040d087c11 */ /* 0x000fe4000f8008ff */
[----:B------:R-:W-:-:S02]  /*2840*/  PRMT R16, R22, 0x7632, R16 ;  /* 0x0000763216107816 */ /* 0x000fc40000000010 */
[----:B------:R-:W-:Y:S02]  /*2850*/  LEA R12, P2, R18, UR4, 0x1 ;  /* 0x00000004120c7c11 */ /* 0x000fe4000f8408ff */
[----:B------:R-:W-:Y:S01]  /*2860*/  LEA.HI.X R9, R13, UR5, R20, 0x1, P0 ;  /* 0x000000050d097c11 */ /* 0x000fe200080f0c14 */
[----:B------:R1:W-:Y:S01]  /*2870*/  STG.E.U16 desc[UR36][R4.64], R16 ;  /* 0x0000001004007986 */ /* 0x0003e2000c101524 */
[----:B0-----:R-:W-:Y:S02]  /*2880*/  PRMT R3, R14, 0x7632, R3 ;  /* 0x000076320e037816 */ /* 0x001fe40000000003 */
[----:B------:R-:W-:Y:S01]  /*2890*/  LEA.HI.X R13, R18, UR5, R21, 0x1, P2 ;  /* 0x00000005120d7c11 */ /* 0x000fe200090f0c15 */
[----:B------:R-:W-:Y:S04]  /*28a0*/  STG.E.U16 desc[UR36][R6.64], R14 ;  /* 0x0000000e06007986 */ /* 0x000fe8000c101524 */
[----:B------:R-:W-:Y:S01]  /*28b0*/  STG.E.U16 desc[UR36][R8.64], R3 ;  /* 0x0000000308007986 */ /* 0x000fe2000c101524 */
[----:B-1----:R-:W-:-:S03]  /*28c0*/  PRMT R5, R0, 0x7632, R5 ;  /* 0x0000763200057816 */ /* 0x002fc60000000005 */
[----:B------:R-:W-:Y:S04]  /*28d0*/  STG.E.U16 desc[UR36][R10.64], R0 ;  /* 0x000000000a007986 */ /* 0x000fe8000c101524 */
[----:B------:R-:W-:Y:S01]  /*28e0*/  STG.E.U16 desc[UR36][R12.64], R5 ;  /* 0x000000050c007986 */ /* 0x000fe2000c101524 */
[----:B------:R-:W-:Y:S05]  /*28f0*/  EXIT ;  /* 0x000000000000794d */ /* 0x000fea0003800000 */
.L_x_2086:
[----:B------:R-:W-:Y:S01]  /*2900*/  MOV R0, 0x0 ;  /* 0x0000000000007802 */ /* 0x000fe20000000f00 */
[----:B------:R-:W-:Y:S01]  /*2910*/  ULDC.64 UR4, c[0x4][0x178] ;  /* 0x01005e0000047ab9 */ /* 0x000fe20000000a00 */
[----:B------:R-:W-:Y:S01]  /*2920*/  ULDC.64 UR6, c[0x4][0x80] ;  /* 0x0100200000067ab9 */ /* 0x000fe20000000a00 */
[----:B------:R-:W-:Y:S01]  /*2930*/  MOV R4, UR4 ;  /* 0x0000000400047c02 */ /* 0x000fe20008000f00 */
        /* <DEDUP_REMOVED lines=12> */
.L_x_2112:
[----:B------:R-:W-:Y:S05]  /*2a00*/  EXIT ;  /* 0x000000000000794d */ /* 0x000fea0003800000 */
.L_x_2087:
[----:B------:R-:W-:Y:S01]  /*2a10*/  HFMA2.MMA R12, -RZ, RZ, 0, 9.5367431640625e-07 ;  /* 0x00000010ff0c7435 */ /* 0x000fe200000001ff */
[----:B------:R-:W-:Y:S01]  /*2a20*/  MOV R11, 0x1f ;  /* 0x0000001f000b7802 */ /* 0x000fe20000000f00 */
[----:B------:R-:W-:Y:S01]  /*2a30*/  IMAD.MOV.U32 R15, RZ, RZ, -0x1 ;  /* 0xffffffffff0f7424 */ /* 0x000fe200078e00ff */
[----:B------:R-:W-:-:S08]  /*2a40*/  MOV R2, 0xff7fffff ;  /* 0xff7fffff00027802 */ /* 0x000fd00000000f00 */
[----:B------:R-:W-:Y:S05]  /*2a50*/  WARPSYNC.COLLECTIVE R15, `(.L_x_2113) ;  /* 0x000000000f087348 */ /* 0x000fea0003c00000 */
[----:B------:R0:W1:Y:S02]  /*2a60*/  SHFL.BFLY P6, R14, R13, R12, R11 ;  /* 0x0c00000c0d0e7389 */ /* 0x00006400000c000b */
[----:B01----:R-:W-:Y:S01]  /*2a70*/  ENDCOLLECTIVE ;  /* 0x000000000000791b */ /* 0x003fe20003800000 */
.L_x_2113:
[----:B------:R-:W-:Y:S01]  /*2a80*/  HFMA2.MMA R12, -RZ, RZ, 0, 4.76837158203125e-07 ;  /* 0x00000008ff0c7435 */ /* 0x000fe200000001ff */
[----:B------:R-:W-:-:S04]  /*2a90*/  FMNMX.FTZ R0, R14, -3.40282346638528859812e+38, !PT ;  /* 0xff7fffff0e007809 */ /* 0x000fc80007810000 */
[----:B------:R-:W-:-:S07]  /*2aa0*/  MOV R13, R0 ;  /* 0x00000000000d7202 */ /* 0x000fce0000000f00 */
[----:B------:R-:W-:Y:S05]  /*2ab0*/  WARPSYNC.COLLECTIVE R15, `(.L_x_2114) ;  /* 0x000000000f087348 */ /* 0x000fea0003c00000 */
[----:B------:R0:W1:Y:S02]  /*2ac0*/  SHFL.BFLY P6, R14, R13, R12, R11 ;  /* 0x0c00000c0d0e7389 */ /* 0x00006400000c000b */
[----:B01----:R-:W-:Y:S01]  /*2ad0*/  ENDCOLLECTIVE ;  /* 0x000000000000791b */ /* 0x003fe20003800000 */
.L_x_2114:
[----:B------:R-:W-:Y:S02]  /*2ae0*/  MOV R12, 0x4 ;  /* 0x00000004000c7802 */ /* 0x000fe40000000f00 */
[----:B------:R-:W-:-:S05]  /*2af0*/  FMNMX.FTZ R3, R0, R14, !PT ;  /* 0x0000000e00037209 */ /* 0x000fca0007810000 */
[----:B------:R-:W-:-:S07]  /*2b00*/  IMAD.MOV.U32 R13, RZ, RZ, R3 ;  /* 0x000000ffff0d7224 */ /* 0x000fce00078e0003 */
[----:B------:R-:W-:Y:S05]  /*2b10*/  WARPSYNC.COLLECTIVE R15, `(.L_x_2115) ;  /* 0x000000000f087348 */ /* 0x000fea0003c00000 */
[----:B------:R0:W1:Y:S02]  /*2b20*/  SHFL.BFLY P6, R14, R13, R12, R11 ;  /* 0x0c00000c0d0e7389 */ /* 0x00006400000c000b */
[----:B01----:R-:W-:Y:S01]  /*2b30*/  ENDCOLLECTIVE ;  /* 0x000000000000791b */ /* 0x003fe20003800000 */
.L_x_2115:
[----:B------:R-:W-:Y:S05]  /*2b40*/  BRA `(.L_x_2116) ;  /* 0xffffffd800d87947 */ /* 0x000fea000383ffff */
.L_x_2117:
        /* <DEDUP_REMOVED lines=11> */
.L_x_28063:


//--------------------- .text._ZN4vllm25paged_attention_v1_kernelI13__nv_bfloat16hLi128ELi8ELi128ELNS_18Fp8KVCacheDataTypeE2ELb0EEEvPT_PKS3_PKT0_S9_ifPKiSB_iPKfiiiSD_SD_iiiii --------------------------
	.section	.text._ZN4vllm25paged_attention_v1_kernelI13__nv_bfloat16hLi128ELi8ELi128ELNS_18Fp8KVCacheDataTypeE2ELb0EEEvPT_PKS3_PKT0_S9_ifPKiSB_iPKfiiiSD_SD_iiiii,"ax",@progbits
	.align	128
        .global         _ZN4vllm25paged_attention_v1_kernelI13__nv_bfloat16hLi128ELi8ELi128ELNS_18Fp8KVCacheDataTypeE2ELb0EEEvPT_PKS3_PKT0_S9_ifPKiSB_iPKfiiiSD_SD_iiiii
        .type           _ZN4vllm25paged_attention_v1_kernelI13__nv_bfloat16hLi128ELi8ELi128ELNS_18Fp8KVCacheDataTypeE2ELb0EEEvPT_PKS3_PKT0_S9_ifPKiSB_iPKfiiiSD_SD_iiiii,@function
        .size           _ZN4vllm25paged_attention_v1_kernelI13__nv_bfloat16hLi128ELi8ELi128ELNS_18Fp8KVCacheDataTypeE2ELb0EEEvPT_PKS3_PKT0_S9_ifPKiSB_iPKfiiiSD_SD_iiiii,(.L_x_28064 - _ZN4vllm25paged_attention_v1_kernelI13__nv_bfloat16hLi128ELi8ELi128ELNS_18Fp8KVCacheDataTypeE2ELb0EEEvPT_PKS3_PKT0_S9_ifPKiSB_iPKfiiiSD_SD_iiiii)
        .other          _ZN4vllm25paged_attention_v1_kernelI13__nv_bfloat16hLi128ELi8ELi128ELNS_18Fp8KVCacheDataTypeE2ELb0EEEvPT_PKS3_PKT0_S9_ifPKiSB_iPKfiiiSD_SD_iiiii,@"STO_CUDA_ENTRY STV_DEFAULT"
_ZN4vllm25paged_attention_v1_kernelI13__nv_bfloat16hLi128ELi8ELi128ELNS_18Fp8KVCacheDataTypeE2ELb0EEEvPT_PKS3_PKT0_S9_ifPKiSB_iPKfiiiSD_SD_iiiii:
.text._ZN4vllm25paged_attention_v1_kernelI13__nv_bfloat16hLi128ELi8ELi128ELNS_18Fp8KVCacheDataTypeE2ELb0EEEvPT_PKS3_PKT0_S9_ifPKiSB_iPKfiiiSD_SD_iiiii:
        /* <DEDUP_REMOVED lines=25> */
[----:B------:R-:W-:Y:S01]  /*0190*/  SHF.L.U32 R11, R6, 0x7, RZ ;  /* 0x00000007060b7819 */ /* 0x000fe200000006ff */
[----:B------:R-:W-:Y:S01]  /*01a0*/  IMAD R14, R4, UR4, RZ ;  /* 0x00000004040e7c24 */ /* 0x000fe2000f8e02ff */
[C---:B------:R-:W-:Y:S01]  /*01b0*/  VIMNMX R12, R9.reuse, -0x10, !PT ;  /* 0xfffffff0090c7848 */ /* 0x040fe20007fe0100 */
[----:B------:R-:W-:Y:S01]  /*01c0*/  BSSY B1, `(.L_x_2120) ;  /* 0x0000023000017945 */ /* 0x000fe20003800000 */
[----:B------:R-:W-:Y:S02]  /*01d0*/  SHF.R.S32.HI R13, RZ, 0x1f, R11 ;  /* 0x0000001fff0d7819 */ /* 0x000fe4000001140b */
[----:B------:R-:W-:Y:S02]  /*01e0*/  IADD3 R12, -R9, 0x1f, R12 ;  /* 0x0000001f090c7810 */ /* 0x000fe40007ffe10c */
[----:B------:R-:W-:-:S02]  /*01f0*/  SHF.R.S32.HI R16, RZ, 0x1f, R14 ;  /* 0x0000001fff107819 */ /* 0x000fc4000001140e */
[C---:B------:R-:W-:Y:S02]  /*0200*/  LEA.HI R3, R12.reuse, 0x1, RZ, 0x1b ;  /* 0x000000010c037811 */ /* 0x040fe400078fd8ff */
[----:B------:R-:W-:Y:S02]  /*0210*/  ISETP.GE.U32.AND P0, PT, R12, 0x60, PT ;  /* 0x000000600c00780c */ /* 0x000fe40003f06070 */
[----:B------:R-:W-:Y:S02]  /*0220*/  LOP3.LUT P2, R3, R3, 0x3, RZ, 0xc0, !PT ;  /* 0x0000000303037812 */ /* 0x000fe4000784c0ff */
[----:B------:R-:W-:-:S05]  /*0230*/  LOP3.LUT R12, R2, 0xfffffffc, RZ, 0xc0, !PT ;  /* 0xfffffffc020c7812 */ /* 0x000fca00078ec0ff */
[----:B------:R-:W-:-:S06]  /*0240*/  IMAD.IADD R12, R5, 0x1, -R12 ;  /* 0x00000001050c7824 */ /* 0x000fcc00078e0a0c */
[----:B------:R-:W-:Y:S05]  /*0250*/  @!P2 BRA `(.L_x_2121) ;  /* 0x000000000064a947 */ /* 0x000fea0003800000 */
[----:B------:R-:W0:Y:S01]  /*0260*/  S2UR UR5, SR_CgaCtaId ;  /* 0x00000000000579c3 */ /* 0x000e220000008800 */
[----:B------:R-:W-:Y:S01]  /*0270*/  LEA R2, R9, R12, 0x2 ;  /* 0x0000000c09027211 */ /* 0x000fe200078e10ff */
[----:B------:R-:W-:Y:S01]  /*0280*/  UMOV UR4, 0x400 ;  /* 0x0000040000047882 */ /* 0x000fe20000000000 */
[----:B------:R-:W-:-:S03]  /*0290*/  ULDC.64 UR6, c[0x0][0x218] ;  /* 0x0000860000067ab9 */ /* 0x000fc60000000a00 */
[----:B------:R-:W-:-:S05]  /*02a0*/  IMAD.SHL.U32 R2, R2, 0x2, RZ ;  /* 0x0000000202027824 */ /* 0x000fca00078e00ff */
[----:B------:R-:W-:Y:S02]  /*02b0*/  IADD3 R19, P2, P3, R2, R14, R11 ;  /* 0x0000000e02137210 */ /* 0x000fe40007b5e00b */
[----:B------:R-:W-:Y:S02]  /*02c0*/  SHF.R.S32.HI R15, RZ, 0x1f, R2 ;  /* 0x0000001fff0f7819 */ /* 0x000fe40000011402 */
[----:B------:R-:W-:Y:S02]  /*02d0*/  LEA R18, P4, R19, UR6, 0x1 ;  /* 0x0000000613127c11 */ /* 0x000fe4000f8808ff */
[----:B------:R-:W-:Y:S02]  /*02e0*/  IADD3.X R20, R15, R16, R13, P2, P3 ;  /* 0x000000100f147210 */ /* 0x000fe400017e640d */
[----:B------:R-:W-:Y:S02]  /*02f0*/  MOV R15, R3 ;  /* 0x00000003000f7202 */ /* 0x000fe40000000f00 */
[----:B------:R-:W-:Y:S01]  /*0300*/  LEA.HI.X R19, R19, UR7, R20, 0x1, P4 ;  /* 0x0000000713137c11 */ /* 0x000fe2000a0f0c14 */
[----:B0-----:R-:W-:-:S06]  /*0310*/  ULEA UR4, UR5, UR4, 0x18 ;  /* 0x0000000405047291 */ /* 0x001fcc000f8ec03f */
[----:B------:R-:W-:-:S05]  /*0320*/  LEA R2, R12, UR4, 0x6 ;  /* 0x000000040c027c11 */ /* 0x000fca000f8e30ff */
[----:B------:R-:W-:-:S07]  /*0330*/  IMAD R17, R9, 0x4, R2 ;  /* 0x0000000409117824 */ /* 0x000fce00078e0202 */
.L_x_2122:
        /* <DEDUP_REMOVED lines=11> */
.L_x_2121:
[----:B------:R-:W-:Y:S05]  /*03f0*/  BSYNC B1 ;  /* 0x0000000000017941 */ /* 0x000fea0003800000 */
.L_x_2120:
        /* <DEDUP_REMOVED lines=12> */
[----:B------:R-:W-:Y:S02]  /*04c0*/  LEA.HI.X R20, R11, R3, R16, 0x1, P0 ;  /* 0x000000030b147211 */ /* 0x000fe400000f0c10 */
[----:B------:R-:W-:Y:S01]  /*04d0*/  SHF.L.U32 R15, R12, 0x1, RZ ;  /* 0x000000010c0f7819 */ /* 0x000fe200000006ff */
[----:B------:R-:W-:-:S07]  /*04e0*/  VIADD R11, R2, 0x100 ;  /* 0x00000100020b7836 */ /* 0x000fce0000000000 */
.L_x_2123:
        /* <DEDUP_REMOVED lines=17> */
.L_x_2119:
[----:B------:R-:W-:Y:S05]  /*0600*/  BSYNC B0 ;  /* 0x0000000000007941 */ /* 0x000fea0003800000 */
.L_x_2118:
        /* <DEDUP_REMOVED lines=12> */
.L_x_2150:
        /* <DEDUP_REMOVED lines=42> */
.L_x_2130:
        /* <DEDUP_REMOVED lines=11> */
.L_x_2129:
[----:B------:R-:W-:Y:S05]  /*0a20*/  BSYNC B1 ;  /* 0x0000000000017941 */ /* 0x000fea0003800000 */
.L_x_2128:
        /* <DEDUP_REMOVED lines=14> */
.L_x_2133:
        /* <DEDUP_REMOVED lines=9> */
[----:B------:R-:W-:Y:S04]  /*0ba0*/  LDS R27, [R2+0xa00] ;  /* 0x000a0000021b7984 */ /* 0x000fe80000000800 */
        /* <DEDUP_REMOVED lines=19> */
[----:B------:R-:W-:Y:S02]  /*0ce0*/  FADD.FTZ R18, -R0, R18 ;  /* 0x0000001200127221 */ /* 0x000fe40000010100 */
[----:B------:R-:W4:Y:S01]  /*0cf0*/  LDS R21, [R2+0x1600] ;  /* 0x0016000002157984 */ /* 0x000f220000000800 */
[----:B------:R5:W1:Y:S01]  /*0d00*/  MUFU.EX2 R13, R20 ;  /* 0x00000014000d7308 */ /* 0x000a620000000800 */
[----:B--2---:R-:W-:-:S02]  /*0d10*/  FADD.FTZ R14, R22, R14 ;  /* 0x0000000e160e7221 */ /* 0x004fc40000010000 */
[----:B------:R0:W-:Y:S01]  /*0d20*/  STS [R2+-0x400], R22 ;  /* 0xfffc001602007388 */ /* 0x0001e20000000800 */
[----:B------:R-:W-:-:S04]  /*0d30*/  FADD.FTZ R28, -R0, R19 ;  /* 0x00000013001c7221 */ /* 0x000fc80000010100 */
[----:B------:R2:W1:Y:S01]  /*0d40*/  MUFU.EX2 R15, R24 ;  /* 0x00000018000f7308 */ /* 0x0004620000000800 */
[----:B-----5:R-:W-:Y:S01]  /*0d50*/  FADD.FTZ R20, -R0, R27 ;  /* 0x0000001b00147221 */ /* 0x020fe20000010100 */
[----:B------:R-:W-:Y:S01]  /*0d60*/  FMUL.FTZ R28, R28, 1.4426950216293334961 ;  /* 0x3fb8aa3b1c1c7820 */ /* 0x000fe20000410000 */
[----:B------:R-:W5:Y:S01]  /*0d70*/  LDS R27, [R2+0x1800] ;  /* 0x00180000021b7984 */ /* 0x000f620000000800 */
[----:B---3--:R-:W-:Y:S01]  /*0d80*/  FADD.FTZ R14, R14, R9 ;  /* 0x000000090e0e7221 */ /* 0x008fe20000010000 */
[----:B------:R-:W-:Y:S01]  /*0d90*/  FMUL.FTZ R20, R20, 1.4426950216293334961 ;  /* 0x3fb8aa3b14147820 */ /* 0x000fe20000410000 */
[----:B0-----:R-:W-:Y:S01]  /*0da0*/  FADD.FTZ R22, -R0, R25 ;  /* 0x0000001900167221 */ /* 0x001fe20000010100 */
[----:B------:R-:W-:Y:S01]  /*0db0*/  STS [R2+-0x200], R9 ;  /* 0xfffe000902007388 */ /* 0x000fe20000000800 */
[----:B------:R-:W0:Y:S01]  /*0dc0*/  MUFU.EX2 R11, R11 ;  /* 0x0000000b000b7308 */ /* 0x000e220000000800 */
[----:B--2---:R-:W-:Y:S01]  /*0dd0*/  FMUL.FTZ R24, R18, 1.4426950216293334961 ;  /* 0x3fb8aa3b12187820 */ /* 0x004fe20000410000 */
[----:B------:R-:W-:Y:S01]  /*0de0*/  FMUL.FTZ R22, R22, 1.4426950216293334961 ;  /* 0x3fb8aa3b16167820 */ /* 0x000fe20000410000 */
[----:B------:R-:W2:Y:S04]  /*0df0*/  LDS R18, [R2+0x1a00] ;  /* 0x001a000002127984 */ /* 0x000ea80000000800 */
[----:B-1----:R-:W-:Y:S01]  /*0e00*/  STS [R2+0x200], R13 ;  /* 0x0002000d02007388 */ /* 0x002fe20000000800 */
[----:B------:R1:W3:Y:S03]  /*0e10*/  MUFU.EX2 R19, R26 ;  /* 0x0000001a00137308 */ /* 0x0002e60000000800 */
[----:B------:R-:W-:Y:S05]  /*0e20*/  STS [R2+0x400], R15 ;  /* 0x0004000f02007388 */ /* 0x000fea0000000800 */
[----:B------:R4:W5:Y:S01]  /*0e30*/  MUFU.EX2 R29, R28 ;  /* 0x0000001c001d7308 */ /* 0x0009620000000800 */
[----:B0-----:R-:W-:Y:S01]  /*0e40*/  FADD.FTZ R14, R14, R11 ;  /* 0x0000000b0e0e7221 */ /* 0x001fe20000010000 */
[----:B-1----:R-:W-:Y:S01]  /*0e50*/  FADD.FTZ R26, -R0, R16 ;  /* 0x00000010001a7221 */ /* 0x002fe20000010100 */
[----:B------:R0:W-:Y:S02]  /*0e60*/  STS [R2], R11 ;  /* 0x0000000b02007388 */ /* 0x0001e40000000800 */
[----:B------:R-:W-:Y:S01]  /*0e70*/  FADD.FTZ R14, R14, R13 ;  /* 0x0000000d0e0e7221 */ /* 0x000fe20000010000 */
[----:B------:R-:W-:-:S02]  /*0e80*/  FMUL.FTZ R26, R26, 1.4426950216293334961 ;  /* 0x3fb8aa3b1a1a7820 */ /* 0x000fc40000410000 */
[----:B------:R-:W1:Y:S01]  /*0e90*/  MUFU.EX2 R20, R20 ;  /* 0x0000001400147308 */ /* 0x000e620000000800 */
[----:B------:R-:W-:Y:S01]  /*0ea0*/  FADD.FTZ R14, R14, R15 ;  /* 0x0000000f0e0e7221 */ /* 0x000fe20000010000 */
[----:B----4-:R-:W-:Y:S01]  /*0eb0*/  FADD.FTZ R28, -R0, R23 ;  /* 0x00000017001c7221 */ /* 0x010fe20000010100 */
[----:B---3--:R-:W-:Y:S02]  /*0ec0*/  STS [R2+0x600], R19 ;  /* 0x0006001302007388 */ /* 0x008fe40000000800 */
[----:B------:R-:W-:Y:S01]  /*0ed0*/  FADD.FTZ R14, R14, R19 ;  /* 0x000000130e0e7221 */ /* 0x000fe20000010000 */
[----:B------:R-:W-:Y:S02]  /*0ee0*/  FMUL.FTZ R28, R28, 1.4426950216293334961 ;  /* 0x3fb8aa3b1c1c7820 */ /* 0x000fe40000410000 */
[----:B------:R3:W4:Y:S01]  /*0ef0*/  MUFU.EX2 R16, R24 ;  /* 0x0000001800107308 */ /* 0x0007220000000800 */
[----:B-----5:R-:W-:Y:S01]  /*0f00*/  FADD.FTZ R14, R14, R29 ;  /* 0x0000001d0e0e7221 */ /* 0x020fe20000010000 */
[----:B------:R-:W-:Y:S06]  /*0f10*/  STS [R2+0x800], R29 ;  /* 0x0008001d02007388 */ /* 0x000fec0000000800 */
[----:B------:R5:W0:Y:S01]  /*0f20*/  MUFU.EX2 R25, R26 ;  /* 0x0000001a00197308 */ /* 0x000a220000000800 */
[----:B---3--:R-:W-:Y:S01]  /*0f30*/  FADD.FTZ R24, -R0, R21 ;  /* 0x0000001500187221 */ /* 0x008fe20000010100 */
[----:B-1----:R-:W-:Y:S01]  /*0f40*/  FADD.FTZ R14, R14, R20 ;  /* 0x000000140e0e7221 */ /* 0x002fe20000010000 */
[----:B------:R-:W-:Y:S02]  /*0f50*/  STS [R2+0xa00], R20 ;  /* 0x000a001402007388 */ /* 0x000fe40000000800 */
[----:B------:R-:W-:-:S03]  /*0f60*/  FMUL.FTZ R24, R24, 1.4426950216293334961 ;  /* 0x3fb8aa3b18187820 */ /* 0x000fc60000410000 */
[----:B------:R1:W3:Y:S01]  /*0f70*/  MUFU.EX2 R23, R22 ;  /* 0x0000001600177308 */ /* 0x0002e20000000800 */
[----:B-----5:R-:W-:Y:S01]  /*0f80*/  FADD.FTZ R26, -R0, R27 ;  /* 0x0000001b001a7221 */ /* 0x020fe20000010100 */
[----:B----4-:R-:W-:Y:S01]  /*0f90*/  FADD.FTZ R14, R14, R16 ;  /* 0x000000100e0e7221 */ /* 0x010fe20000010000 */
[----:B------:R-:W-:Y:S02]  /*0fa0*/  STS [R2+0xc00], R16 ;  /* 0x000c001002007388 */ /* 0x000fe40000000800 */
[----:B------:R-:W-:-:S03]  /*0fb0*/  FMUL.FTZ R26, R26, 1.4426950216293334961 ;  /* 0x3fb8aa3b1a1a7820 */ /* 0x000fc60000410000 */
[----:B------:R-:W4:Y:S01]  /*0fc0*/  MUFU.EX2 R27, R24 ;  /* 0x00000018001b7308 */ /* 0x000f220000000800 */
[----:B-1----:R-:W-:Y:S01]  /*0fd0*/  FADD.FTZ R22, -R0, R17 ;  /* 0x0000001100167221 */ /* 0x002fe20000010100 */
[----:B0-----:R-:W-:Y:S01]  /*0fe0*/  FADD.FTZ R14, R14, R25 ;  /* 0x000000190e0e7221 */ /* 0x001fe20000010000 */
[----:B------:R-:W-:Y:S02]  /*0ff0*/  STS [R2+0xe00], R25 ;  /* 0x000e001902007388 */ /* 0x000fe40000000800 */
[----:B------:R-:W-:-:S03]  /*1000*/  FMUL.FTZ R22, R22, 1.4426950216293334961 ;  /* 0x3fb8aa3b16167820 */ /* 0x000fc60000410000 */
[----:B------:R2:W0:Y:S01]  /*1010*/  MUFU.EX2 R17, R28 ;  /* 0x0000001c00117308 */ /* 0x0004220000000800 */
[----:B---3--:R-:W-:Y:S01]  /*1020*/  FADD.FTZ R14, R14, R23 ;  /* 0x000000170e0e7221 */ /* 0x008fe20000010000 */
[----:B------:R-:W-:Y:S06]  /*1030*/  STS [R2+0x1000], R23 ;  /* 0x0010001702007388 */ /* 0x000fec0000000800 */
[----:B------:R-:W1:Y:S01]  /*1040*/  MUFU.EX2 R21, R22 ;  /* 0x0000001600157308 */ /* 0x000e620000000800 */
[----:B--2---:R-:W-:Y:S01]  /*1050*/  FADD.FTZ R28, -R0, R18 ;  /* 0x00000012001c7221 */ /* 0x004fe20000010100 */
[----:B----4-:R-:W-:Y:S03]  /*1060*/  STS [R2+0x1600], R27 ;  /* 0x0016001b02007388 */ /* 0x010fe60000000800 */
        /* <DEDUP_REMOVED lines=14> */
.L_x_2132:
[----:B------:R-:W-:Y:S05]  /*1150*/  BSYNC B1 ;  /* 0x0000000000017941 */ /* 0x000fea0003800000 */
.L_x_2131:
        /* <DEDUP_REMOVED lines=55> */
.L_x_2135:
[----:B------:R-:W-:Y:S05]  /*14d0*/  BSYNC B1 ;  /* 0x0000000000017941 */ /* 0x000fea0003800000 */
.L_x_2134:
        /* <DEDUP_REMOVED lines=26> */
.L_x_2127:
[----:B------:R-:W-:Y:S05]  /*1680*/  BSYNC B0 ;  /* 0x0000000000007941 */ /* 0x000fea0003800000 */
.L_x_2126:
[----:B---3--:R-:W1:Y:S01]  /*1690*/  SHFL.BFLY PT, R3, R14, 0x10, 0x1f ;  /* 0x0e001f000e037f89 */ /* 0x008e6200000e0000 */
        /* <DEDUP_REMOVED lines=8> */
[----:B0-----:R-:W0:Y:S01]  /*1720*/  SHFL.BFLY PT, R0, R3, 0x8, 0x1f ;  /* 0x0d001f0003007f89 */ /* 0x001e2200000e0000 */
[----:B---3--:R-:W-:Y:S01]  /*1730*/  @!P3 LEA R13, R18, R13, 0x18 ;  /* 0x0000000d120db211 */ /* 0x008fe200078ec0ff */
[----:B0-----:R-:W-:Y:S01]  /*1740*/  FADD.FTZ R0, R3, R0 ;  /* 0x0000000003007221 */ /* 0x001fe20000010000 */
[----:B------:R-:W-:Y:S02]  /*1750*/  @!P0 MOV R3, 0x400 ;  /* 0x0000040000038802 */ /* 0x000fe40000000f00 */
[----:B------:R-:W-:Y:S02]  /*1760*/  @!P3 LEA R12, R12, R13, 0x2 ;  /* 0x0000000d0c0cb211 */ /* 0x000fe400078e10ff */
        /* <DEDUP_REMOVED lines=36> */
.L_x_2140:
        /* <DEDUP_REMOVED lines=8> */
.L_x_2139:
[----:B------:R-:W-:Y:S05]  /*1a30*/  BSYNC B1 ;  /* 0x0000000000017941 */ /* 0x000fea0003800000 */
.L_x_2138:
        /* <DEDUP_REMOVED lines=14> */
.L_x_2143:
        /* <DEDUP_REMOVED lines=52> */
.L_x_2142:
[----:B------:R-:W-:Y:S05]  /*1e60*/  BSYNC B1 ;  /* 0x0000000000017941 */ /* 0x000fea0003800000 */
.L_x_2141:
        /* <DEDUP_REMOVED lines=31> */
.L_x_2145:
[----:B------:R-:W-:Y:S05]  /*2060*/  BSYNC B1 ;  /* 0x0000000000017941 */ /* 0x000fea0003800000 */
.L_x_2144:
        /* <DEDUP_REMOVED lines=14> */
.L_x_2137:
[----:B------:R-:W-:Y:S05]  /*2150*/  BSYNC B0 ;  /* 0x0000000000007941 */ /* 0x000fea0003800000 */
.L_x_2136:
[----:B------:R-:W-:Y:S01]  /*2160*/  BAR.SYNC.DEFER_BLOCKING 0x0 ;  /* 0x0000000000007b1d */ /* 0x000fe20000010000 */
[----:B0-----:R-:W-:Y:S02]  /*2170*/  LOP3.LUT R0, R5, 0xffffffc0, RZ, 0xc0, !PT ;  /* 0xffffffc005007812 */ /* 0x001fe400078ec0ff */
[----:B-1----:R-:W-:Y:S02]  /*2180*/  CS2R R2, SRZ ;  /* 0x0000000000027805 */ /* 0x002fe4000001ff00 */
[----:B------:R-:W-:-:S03]  /*2190*/  LEA R7, R7, R10, 0x7 ;  /* 0x0000000a07077211 */ /* 0x000fc600078e38ff */
[----:B------:R-:W-:Y:S01]  /*21a0*/  BAR.SYNC.DEFER_BLOCKING 0x0 ;  /* 0x0000000000007b1d */ /* 0x000fe20000010000 */
[----:B------:R-:W-:Y:S02]  /*21b0*/  ISETP.NE.AND P0, PT, R0, 0x40, PT ;  /* 0x000000400000780c */ /* 0x000fe40003f05270 */
[C---:B------:R-:W-:Y:S02]  /*21c0*/  LOP3.LUT R0, R5.reuse, 0xffffffe0, RZ, 0xc0, !PT ;  /* 0xffffffe005007812 */ /* 0x040fe400078ec0ff */
[----:B------:R-:W-:-:S03]  /*21d0*/  IADD3 R13, R5, 0x1f, RZ ;  /* 0x0000001f050d7810 */ /* 0x000fc60007ffe0ff */
[----:B------:R-:W0:Y:S01]  /*21e0*/  S2UR UR5, SR_CgaCtaId ;  /* 0x00000000000579c3 */ /* 0x000e220000008800 */
[----:B------:R-:W-:Y:S01]  /*21f0*/  UMOV UR4, 0x400 ;  /* 0x0000040000047882 */ /* 0x000fe20000000000 */
[----:B------:R-:W-:Y:S01]  /*2200*/  ISETP.NE.AND P2, PT, R0, 0x20, PT ;  /* 0x000000200000780c */ /* 0x000fe20003f45270 */
[----:B------:R-:W-:Y:S01]  /*2210*/  UIADD3 UR4, UR4, 0x120, URZ ;  /* 0x0000012004047890 */ /* 0x000fe2000fffe03f */
[----:B------:R-:W-:Y:S01]  /*2220*/  HFMA2.MMA R0, -RZ, RZ, 0, 0 ;  /* 0x00000000ff007435 */ /* 0x000fe200000001ff */
[----:B------:R-:W-:Y:S02]  /*2230*/  ISETP.GT.U32.AND P3, PT, R13, 0x3e, PT ;  /* 0x0000003e0d00780c */ /* 0x000fe40003f64070 */
[----:B0-----:R-:W-:-:S06]  /*2240*/  ULEA UR4, UR5, UR4, 0x18 ;  /* 0x0000000405047291 */ /* 0x001fcc000f8ec03f */
[----:B------:R-:W-:-:S05]  /*2250*/  LEA R7, R7, UR4, 0x2 ;  /* 0x0000000407077c11 */ /* 0x000fca000f8e10ff */
[----:B------:R-:W-:Y:S04]  /*2260*/  @!P0 STS [R7+-0x400], RZ ;  /* 0xfffc00ff07008388 */ /* 0x000fe80000000800 */
[----:B------:R-:W-:Y:S04]  /*2270*/  @!P0 STS [R7+-0x380], RZ ;  /* 0xfffc80ff07008388 */ /* 0x000fe80000000800 */
[----:B------:R-:W-:Y:S04]  /*2280*/  @!P0 STS [R7+-0x300], RZ ;  /* 0xfffd00ff07008388 */ /* 0x000fe80000000800 */
[----:B------:R-:W-:Y:S01]  /*2290*/  @!P0 STS [R7+-0x280], RZ ;  /* 0xfffd80ff07008388 */ /* 0x000fe20000000800 */
[----:B------:R-:W-:Y:S01]  /*22a0*/  BAR.SYNC.DEFER_BLOCKING 0x0 ;  /* 0x0000000000007b1d */ /* 0x000fe20000010000 */
[----:B------:R-:W-:Y:S01]  /*22b0*/  ISETP.GT.AND P0, PT, R5, 0x1f, PT ;  /* 0x0000001f0500780c */ /* 0x000fe20003f04270 */
[----:B------:R-:W-:-:S04]  /*22c0*/  IMAD.MOV.U32 R5, RZ, RZ, RZ ;  /* 0x000000ffff057224 */ /* 0x000fc800078e00ff */
[----:B------:R-:W0:Y:S04]  /*22d0*/  @!P1 LDS R8, [R7] ;  /* 0x0000000007089984 */ /* 0x000e280000000800 */
[----:B------:R-:W1:Y:S04]  /*22e0*/  @!P1 LDS R9, [R7+0x80] ;  /* 0x0000800007099984 */ /* 0x000e680000000800 */
[----:B------:R-:W2:Y:S04]  /*22f0*/  @!P1 LDS R11, [R7+0x100] ;  /* 0x00010000070b9984 */ /* 0x000ea80000000800 */
[----:B------:R-:W3:Y:S01]  /*2300*/  @!P1 LDS R12, [R7+0x180] ;  /* 0x00018000070c9984 */ /* 0x000ee20000000800 */
[----:B0-----:R-:W-:Y:S01]  /*2310*/  @!P1 FADD.FTZ R2, RZ, R8 ;  /* 0x00000008ff029221 */ /* 0x001fe20000010000 */
[----:B------:R-:W-:Y:S01]  /*2320*/  BAR.SYNC.DEFER_BLOCKING 0x0 ;  /* 0x0000000000007b1d */ /* 0x000fe20000010000 */
[----:B-1----:R-:W-:Y:S01]  /*2330*/  @!P1 FADD.FTZ R5, RZ, R9 ;  /* 0x00000009ff059221 */ /* 0x002fe20000010000 */
[----:B--2---:R-:W-:Y:S01]  /*2340*/  @!P1 FADD.FTZ R3, RZ, R11 ;  /* 0x0000000bff039221 */ /* 0x004fe20000010000 */
[----:B---3--:R-:W-:-:S03]  /*2350*/  @!P1 FADD.FTZ R0, RZ, R12 ;  /* 0x0000000cff009221 */ /* 0x008fc60000010000 */
[----:B------:R0:W-:Y:S04]  /*2360*/  @!P2 STS [R7+-0x200], R2 ;  /* 0xfffe00020700a388 */ /* 0x0001e80000000800 */
[----:B------:R0:W-:Y:S04]  /*2370*/  @!P2 STS [R7+-0x180], R5 ;  /* 0xfffe80050700a388 */ /* 0x0001e80000000800 */
[----:B------:R0:W-:Y:S04]  /*2380*/  @!P2 STS [R7+-0x100], R3 ;  /* 0xffff00030700a388 */ /* 0x0001e80000000800 */
[----:B------:R0:W-:Y:S01]  /*2390*/  @!P2 STS [R7+-0x80], R0 ;  /* 0xffff80000700a388 */ /* 0x0001e20000000800 */
[----:B------:R-:W-:Y:S06]  /*23a0*/  BAR.SYNC.DEFER_BLOCKING 0x0 ;  /* 0x0000000000007b1d */ /* 0x000fec0000010000 */
[----:B------:R0:W1:Y:S04]  /*23b0*/  @!P0 LDS R9, [R7] ;  /* 0x0000000007098984 */ /* 0x0000680000000800 */
[----:B------:R0:W2:Y:S04]  /*23c0*/  @!P0 LDS R8, [R7+0x80] ;  /* 0x0000800007088984 */ /* 0x0000a80000000800 */
[----:B------:R0:W3:Y:S04]  /*23d0*/  @!P0 LDS R12, [R7+0x100] ;  /* 0x00010000070c8984 */ /* 0x0000e80000000800 */
[----:B------:R0:W4:Y:S01]  /*23e0*/  @!P0 LDS R11, [R7+0x180] ;  /* 0x00018000070b8984 */ /* 0x0001220000000800 */
[----:B------:R-:W-:Y:S06]  /*23f0*/  BAR.SYNC.DEFER_BLOCKING 0x0 ;  /* 0x0000000000007b1d */ /* 0x000fec0000010000 */
[----:B------:R-:W-:Y:S05]  /*2400*/  @P3 EXIT ;  /* 0x000000000000394d */ /* 0x000fea0003800000 */
[----:B------:R-:W5:Y:S01]  /*2410*/  S2UR UR4, SR_CTAID.Z ;  /* 0x00000000000479c3 */ /* 0x000f620000002700 */
[----:B------:R-:W-:Y:S01]  /*2420*/  ULDC UR5, c[0x0][0x14] ;  /* 0x0000050000057ab9 */ /* 0x000fe20000000800 */
[----:B------:R-:W-:Y:S01]  /*2430*/  ULDC UR6, c[0x0][0xc] ;  /* 0x0000030000067ab9 */ /* 0x000fe20000000800 */
[----:B------:R-:W-:Y:S02]  /*2440*/  IMAD R6, R6, UR5, RZ ;  /* 0x0000000506067c24 */ /* 0x000fe4000f8e02ff */
[----:B01----:R-:W-:Y:S01]  /*2450*/  @!P0 FADD.FTZ R2, R2, R9 ;  /* 0x0000000902028221 */ /* 0x003fe20000010000 */
[----:B------:R-:W-:Y:S02]  /*2460*/  IMAD R4, R4, UR6, RZ ;  /* 0x0000000604047c24 */ /* 0x000fe4000f8e02ff */
[----:B--2---:R-:W-:Y:S01]  /*2470*/  @!P0 FADD.FTZ R5, R5, R8 ;  /* 0x0000000805058221 */ /* 0x004fe20000010000 */
[----:B---3--:R-:W-:Y:S01]  /*2480*/  @!P0 FADD.FTZ R3, R3, R12 ;  /* 0x0000000c03038221 */ /* 0x008fe20000010000 */
[----:B------:R-:W-:Y:S01]  /*2490*/  SHF.L.U32 R7, R6, 0x7, RZ ;  /* 0x0000000706077819 */ /* 0x000fe200000006ff */
[----:B------:R-:W-:-:S02]  /*24a0*/  IMAD R4, R4, UR5, RZ ;  /* 0x0000000504047c24 */ /* 0x000fc4000f8e02ff */
[----:B----4-:R-:W-:Y:S01]  /*24b0*/  @!P0 FADD.FTZ R0, R0, R11 ;  /* 0x0000000b00008221 */ /* 0x010fe20000010000 */
[----:B------:R-:W-:Y:S01]  /*24c0*/  VIADD R8, R10, 0x60 ;  /* 0x000000600a087836 */ /* 0x000fe20000000000 */
[----:B------:R-:W-:Y:S01]  /*24d0*/  SHF.R.S32.HI R9, RZ, 0x1f, R7 ;  /* 0x0000001fff097819 */ /* 0x000fe20000011407 */
[----:B------:R-:W-:Y:S01]  /*24e0*/  IMAD.SHL.U32 R4, R4, 0x80, RZ ;  /* 0x0000008004047824 */ /* 0x000fe200078e00ff */
[----:B------:R-:W-:Y:S02]  /*24f0*/  F2FP.BF16.F32.PACK_AB R2, R5, R2 ;  /* 0x000000020502723e */ /* 0x000fe400000010ff */
[----:B------:R-:W-:Y:S02]  /*2500*/  F2FP.BF16.F32.PACK_AB R0, R0, R3 ;  /* 0x000000030000723e */ /* 0x000fe400000010ff */
[----:B------:R-:W-:Y:S01]  /*2510*/  PRMT R3, R2, 0x7632, R3 ;  /* 0x0000763202037816 */ /* 0x000fe20000000003 */
[----:B-----5:R-:W-:-:S04]  /*2520*/  USHF.L.U32 UR4, UR4, 0x7, URZ ;  /* 0x0000000704047899 */ /* 0x020fc8000800063f */
[----:B------:R-:W-:Y:S02]  /*2530*/  USHF.R.S32.HI UR5, URZ, 0x1f, UR4 ;  /* 0x0000001f3f057899 */ /* 0x000fe40008011404 */
[----:B------:R-:W-:Y:S02]  /*2540*/  IADD3 R17, P1, P2, R4, UR4, R7 ;  /* 0x0000000404117c10 */ /* 0x000fe4000fa3e007 */
[----:B------:R-:W-:Y:S02]  /*2550*/  SHF.R.S32.HI R4, RZ, 0x1f, R4 ;  /* 0x0000001fff047819 */ /* 0x000fe40000011404 */
[----:B------:R-:W-:Y:S02]  /*2560*/  IADD3 R7, R10, 0x40, RZ ;  /* 0x000000400a077810 */ /* 0x000fe40007ffe0ff */
[----:B------:R-:W-:Y:S01]  /*2570*/  IADD3.X R19, R4, UR5, R9, P1, P2 ;  /* 0x0000000504137c10 */ /* 0x000fe20008fe4409 */
[----:B------:R-:W-:Y:S01]  /*2580*/  ULDC.64 UR4, c[0x0][0x210] ;  /* 0x0000840000047ab9 */ /* 0x000fe20000000a00 */
[----:B------:R-:W-:-:S02]  /*2590*/  IADD3 R15, P0, R10, R17, RZ ;  /* 0x000000110a0f7210 */ /* 0x000fc40007f1e0ff */
[C---:B------:R-:W-:Y:S02]  /*25a0*/  IADD3 R4, R10.reuse, 0x20, RZ ;  /* 0x000000200a047810 */ /* 0x040fe40007ffe0ff */
[----:B------:R-:W-:Y:S02]  /*25b0*/  IADD3 R9, P2, R7, R17, RZ ;  /* 0x0000001107097210 */ /* 0x000fe40007f5e0ff */
[----:B------:R-:W-:Y:S02]  /*25c0*/  LEA.HI.X.SX32 R10, R10, R19, 0x1, P0 ;  /* 0x000000130a0a7211 */ /* 0x000fe400000f0eff */
[-C--:B------:R-:W-:Y:S02]  /*25d0*/  IADD3 R13, P1, R4, R17.reuse, RZ ;  /* 0x00000011040d7210 */ /* 0x080fe40007f3e0ff */
[----:B------:R-:W-:Y:S02]  /*25e0*/  LEA R6, P0, R15, UR4, 0x1 ;  /* 0x000000040f067c11 */ /* 0x000fe4000f8008ff */
[----:B------:R-:W-:-:S02]  /*25f0*/  IADD3 R11, P3, R8, R17, RZ ;  /* 0x00000011080b7210 */ /* 0x000fc40007f7e0ff */
[-C--:B------:R-:W-:Y:S02]  /*2600*/  LEA.HI.X.SX32 R14, R7, R19.reuse, 0x1, P2 ;  /* 0x00000013070e7211 */ /* 0x080fe400010f0eff */
[-C--:B------:R-:W-:Y:S02]  /*2610*/  LEA.HI.X.SX32 R16, R4, R19.reuse, 0x1, P1 ;  /* 0x0000001304107211 */ /* 0x080fe400008f0eff */
[----:B------:R-:W-:Y:S02]  /*2620*/  LEA.HI.X R7, R15, UR5, R10, 0x1, P0 ;  /* 0x000000050f077c11 */ /* 0x000fe400080f0c0a */
[----:B------:R-:W-:Y:S02]  /*2630*/  LEA.HI.X.SX32 R12, R8, R19, 0x1, P3 ;  /* 0x00000013080c7211 */ /* 0x000fe400018f0eff */
[----:B------:R-:W-:Y:S01]  /*2640*/  LEA R4, P0, R13, UR4, 0x1 ;  /* 0x000000040d047c11 */ /* 0x000fe2000f8008ff */
[----:B------:R0:W-:Y:S01]  /*2650*/  STG.E.U16 desc[UR36][R6.64], R2 ;  /* 0x0000000206007986 */ /* 0x0001e2000c101524 */
[----:B------:R-:W-:-:S02]  /*2660*/  LEA R8, P1, R9, UR4, 0x1 ;  /* 0x0000000409087c11 */ /* 0x000fc4000f8208ff */
[----:B------:R-:W-:Y:S02]  /*2670*/  LEA R10, P2, R11, UR4, 0x1 ;  /* 0x000000040b0a7c11 */ /* 0x000fe4000f8408ff */
[----:B------:R-:W-:Y:S02]  /*2680*/  LEA.HI.X R5, R13, UR5, R16, 0x1, P0 ;  /* 0x000000050d057c11 */ /* 0x000fe400080f0c10 */
[----:B------:R-:W-:Y:S02]  /*2690*/  LEA.HI.X R9, R9, UR5, R14, 0x1, P1 ;  /* 0x0000000509097c11 */ /* 0x000fe400088f0c0e */
[----:B------:R-:W-:Y:S01]  /*26a0*/  LEA.HI.X R11, R11, UR5, R12, 0x1, P2 ;  /* 0x000000050b0b7c11 */ /* 0x000fe200090f0c0c */
[----:B------:R-:W-:Y:S01]  /*26b0*/  STG.E.U16 desc[UR36][R4.64], R3 ;  /* 0x0000000304007986 */ /* 0x000fe2000c101524 */
[----:B0-----:R-:W-:-:S03]  /*26c0*/  PRMT R7, R0, 0x7632, R7 ;  /* 0x0000763200077816 */ /* 0x001fc60000000007 */
[----:B------:R-:W-:Y:S04]  /*26d0*/  STG.E.U16 desc[UR36][R8.64], R0 ;  /* 0x0000000008007986 */ /* 0x000fe8000c101524 */
[----:B------:R-:W-:Y:S01]  /*26e0*/  STG.E.U16 desc[UR36][R10.64], R7 ;  /* 0x000000070a007986 */ /* 0x000fe2000c101524 */
[----:B------:R-:W-:Y:S05]  /*26f0*/  EXIT ;  /* 0x000000000000794d */ /* 0x000fea0003800000 */
.L_x_2124:
        /* <DEDUP_REMOVED lines=16> */
.L_x_2146:
[----:B------:R-:W-:Y:S05]  /*2800*/  EXIT ;  /* 0x000000000000794d */ /* 0x000fea0003800000 */
.L_x_2125:
[----:B------:R-:W-:Y:S01]  /*2810*/  HFMA2.MMA R12, -RZ, RZ, 0, 9.5367431640625e-07 ;  /* 0x00000010ff0c7435 */ /* 0x000fe200000001ff */
[----:B------:R-:W-:Y:S01]  /*2820*/  MOV R11, 0x1f ;  /* 0x0000001f000b7802 */ /* 0x000fe20000000f00 */
[----:B------:R-:W-:Y:S01]  /*2830*/  IMAD.MOV.U32 R15, RZ, RZ, -0x1 ;  /* 0xffffffffff0f7424 */ /* 0x000fe200078e00ff */
[----:B------:R-:W-:-:S08]  /*2840*/  MOV R2, 0xff7fffff ;  /* 0xff7fffff00027802 */ /* 0x000fd00000000f00 */
[----:B------:R-:W-:Y:S05]  /*2850*/  WARPSYNC.COLLECTIVE R15, `(.L_x_2147) ;  /* 0x000000000f087348 */ /* 0x000fea0003c00000 */
[----:B------:R0:W1:Y:S02]  /*2860*/  SHFL.BFLY P6, R14, R13, R12, R11 ;  /* 0x0c00000c0d0e7389 */ /* 0x00006400000c000b */
[----:B01----:R-:W-:Y:S01]  /*2870*/  ENDCOLLECTIVE ;  /* 0x000000000000791b */ /* 0x003fe20003800000 */
.L_x_2147:
[----:B------:R-:W-:Y:S01]  /*2880*/  HFMA2.MMA R12, -RZ, RZ, 0, 4.76837158203125e-07 ;  /* 0x00000008ff0c7435 */ /* 0x000fe200000001ff */
[----:B------:R-:W-:-:S04]  /*2890*/  FMNMX.FTZ R0, R14, -3.40282346638528859812e+38, !PT ;  /* 0xff7fffff0e007809 */ /* 0x000fc80007810000 */
[----:B------:R-:W-:-:S07]  /*28a0*/  MOV R13, R0 ;  /* 0x00000000000d7202 */ /* 0x000fce0000000f00 */
[----:B------:R-:W-:Y:S05]  /*28b0*/  WARPSYNC.COLLECTIVE R15, `(.L_x_2148) ;  /* 0x000000000f087348 */ /* 0x000fea0003c00000 */
[----:B------:R0:W1:Y:S02]  /*28c0*/  SHFL.BFLY P6, R14, R13, R12, R11 ;  /* 0x0c00000c0d0e7389 */ /* 0x00006400000c000b */
[----:B01----:R-:W-:Y:S01]  /*28d0*/  ENDCOLLECTIVE ;  /* 0x000000000000791b */ /* 0x003fe20003800000 */
.L_x_2148:
[----:B------:R-:W-:Y:S02]  /*28e0*/  MOV R12, 0x4 ;  /* 0x00000004000c7802 */ /* 0x000fe40000000f00 */
[----:B------:R-:W-:-:S05]  /*28f0*/  FMNMX.FTZ R3, R0, R14, !PT ;  /* 0x0000000e00037209 */ /* 0x000fca0007810000 */
[----:B------:R-:W-:-:S07]  /*2900*/  IMAD.MOV.U32 R13, RZ, RZ, R3 ;  /* 0x000000ffff0d7224 */ /* 0x000fce00078e0003 */
[----:B------:R-:W-:Y:S05]  /*2910*/  WARPSYNC.COLLECTIVE R15, `(.L_x_2149) ;  /* 0x000000000f087348 */ /* 0x000fea0003c00000 */
[----:B------:R0:W1:Y:S02]  /*2920*/  SHFL.BFLY P6, R14, R13, R12, R11 ;  /* 0x0c00000c0d0e7389 */ /* 0x00006400000c000b */
[----:B01----:R-:W-:Y:S01]  /*2930*/  ENDCOLLECTIVE ;  /* 0x000000000000791b */ /* 0x003fe20003800000 */
.L_x_2149:
[----:B------:R-:W-:Y:S05]  /*2940*/  BRA `(.L_x_2150) ;  /* 0xffffffdc00607947 */ /* 0x000fea000383ffff */
.L_x_2151:
        /* <DEDUP_REMOVED lines=11> */
.L_x_28064:


//--------------------- .text._ZN4vllm25paged_attention_v1_kernelI13__nv_bfloat16hLi120ELi8ELi128ELNS_18Fp8KVCacheDataTypeE2ELb0EEEvPT_PKS3_PKT0_S9_ifPKiSB_iPKfiiiSD_SD_iiiii --------------------------
	.section	.text._ZN4vllm25paged_attention_v1_kernelI13__nv_bfloat16hLi120ELi8ELi128ELNS_18Fp8KVCacheDataTypeE2ELb0EEEvPT_PKS3_PKT0_S9_ifPKiSB_iPKfiiiSD_SD_iiiii,"ax",@progbits
	.align	128
        .global         _ZN4vllm25paged_attention_v1_kernelI13__nv_bfloat16hLi120ELi8ELi128ELNS_18Fp8KVCacheDataTypeE2ELb0EEEvPT_PKS3_PKT0_S9_ifPKiSB_iPKfiiiSD_SD_iiiii
        .type           _ZN4vllm25paged_attention_v1_kernelI13__nv_bfloat16hLi120ELi8ELi128ELNS_18Fp8KVCacheDataTypeE2ELb0EEEvPT_PKS3_PKT0_S9_ifPKiSB_iPKfiiiSD_SD_iiiii,@function
        .size           _ZN4vllm25paged_attention_v1_kernelI13__nv_bfloat16hLi120ELi8ELi128ELNS_18Fp8KVCacheDataTypeE2ELb0EEEvPT_PKS3_PKT0_S9_ifPKiSB_iPKfiiiSD_SD_iiiii,(.L_x_28065 - _ZN4vllm25paged_attention_v1_kernelI13__nv_bfloat16hLi120ELi8ELi128ELNS_18Fp8KVCacheDataTypeE2ELb0EEEvPT_PKS3_PKT0_S9_ifPKiSB_iPKfiiiSD_SD_iiiii)
        .other          _ZN4vllm25paged_attention_v1_kernelI13__nv_bfloat16hLi120ELi8ELi128ELNS_18Fp8KVCacheDataTypeE2ELb0EEEvPT_PKS3_PKT0_S9_ifPKiSB_iPKfiiiSD_SD_iiiii,@"STO_CUDA_ENTRY STV_DEFAULT"
_ZN4vllm25paged_attention_v1_kernelI13__nv_bfloat16hLi120ELi8ELi128ELNS_18Fp8KVCacheDataTypeE2ELb0EEEvPT_PKS3_PKT0_S9_ifPKiSB_iPKfiiiSD_SD_iiiii:
.text._ZN4vllm25paged_attention_v1_kernelI13__nv_bfloat16hLi120ELi8ELi128ELNS_18Fp8KVCacheDataTypeE2ELb0EEEvPT_PKS3_PKT0_S9_ifPKiSB_iPKfiiiSD_SD_iiiii:
        /* <DEDUP_REMOVED lines=51> */
.L_x_2156:
        /* <DEDUP_REMOVED lines=10> */
.L_x_2155:
[----:B------:R-:W-:Y:S05]  /*03d0*/  BSYNC B1 ;  /* 0x0000000000017941 */ /* 0x000fea0003800000 */
.L_x_2154:
        /* <DEDUP_REMOVED lines=15> */
.L_x_2157:
        /* <DEDUP_REMOVED lines=17> */
.L_x_2153:
[----:B------:R-:W-:Y:S05]  /*05e0*/  BSYNC B0 ;  /* 0x0000000000007941 */ /* 0x000fea0003800000 */
.L_x_2152:
        /* <DEDUP_REMOVED lines=12> */
.L_x_2192:
        /* <DEDUP_REMOVED lines=42> */
.L_x_2164:
        /* <DEDUP_REMOVED lines=11> */
.L_x_2163:
[----:B------:R-:W-:Y:S05]  /*0a00*/  BSYNC B1 ;  /* 0x0000000000017941 */ /* 0x000fea0003800000 */
.L_x_2162:
        /* <DEDUP_REMOVED lines=14> */
.L_x_2167:
        /* <DEDUP_REMOVED lines=100> */
.L_x_2166:
[----:B------:R-:W-:Y:S05]  /*1130*/  BSYNC B1 ;  /* 0x0000000000017941 */ /* 0x000fea0003800000 */
.L_x_2165:
        /* <DEDUP_REMOVED lines=55> */
.L_x_2169:
[----:B------:R-:W-:Y:S05]  /*14b0*/  BSYNC B1 ;  /* 0x0000000000017941 */ /* 0x000fea0003800000 */
.L_x_2168:
        /* <DEDUP_REMOVED lines=26> */
.L_x_2161:
[----:B------:R-:W-:Y:S05]  /*1660*/  BSYNC B0 ;  /* 0x0000000000007941 */ /* 0x000fea0003800000 */
.L_x_2160:
        /* <DEDUP_REMOVED lines=50> */
.L_x_2174:
        /* <DEDUP_REMOVED lines=8> */
.L_x_2173:
[----:B------:R-:W-:Y:S05]  /*1a10*/  BSYNC B1 ;  /* 0x0000000000017941 */ /* 0x000fea0003800000 */
.L_x_2172:
        /* <DEDUP_REMOVED lines=14> */
.L_x_2177:
        /* <DEDUP_REMOVED lines=52> */
.L_x_2176:
[----:B------:R-:W-:Y:S05]  /*1e40*/  BSYNC B1 ;  /* 0x0000000000017941 */ /* 0x000fea0003800000 */
.L_x_2175:
        /* <DEDUP_REMOVED lines=31> */
.L_x_2179:
[----:B------:R-:W-:Y:S05]  /*2040*/  BSYNC B1 ;  /* 0x0000000000017941 */ /* 0x000fea0003800000 */
.L_x_2178:
        /* <DEDUP_REMOVED lines=14> */
.L_x_2171:
[----:B------:R-:W-:Y:S05]  /*2130*/  BSYNC B0 ;  /* 0x0000000000007941 */ /* 0x000fea0003800000 */
.L_x_2170:
[----:B------:R-:W2:Y:S08]  /*2140*/  S2UR UR5, SR_CgaCtaId ;  /* 0x00000000000579c3 */ /* 0x000eb00000008800 */
[----:B------:R-:W-:Y:S01]  /*2150*/  BAR.SYNC.DEFER_BLOCKING 0x0 ;  /* 0x0000000000007b1d */ /* 0x000fe20000010000 */
[----:B0-----:R-:W-:Y:S01]  /*2160*/  LOP3.LUT R0, R5, 0xffffffc0, RZ, 0xc0, !PT ;  /* 0xffffffc005007812 */ /* 0x001fe200078ec0ff */
[----:B------:R-:W-:-:S06]  /*2170*/  IMAD R8, R8, 0x78, R9 ;  /* 0x0000007808087824 */ /* 0x000fcc00078e0209 */
[----:B------:R-:W-:Y:S01]  /*2180*/  BAR.SYNC.DEFER_BLOCKING 0x0 ;  /* 0x0000000000007b1d */ /* 0x000fe20000010000 */
[----:B------:R-:W-:Y:S02]  /*2190*/  ISETP.NE.AND P4, PT, R0, 0x40, PT ;  /* 0x000000400000780c */ /* 0x000fe40003f85270 */
[----:B-1----:R-:W-:Y:S02]  /*21a0*/  CS2R R2, SRZ ;  /* 0x0000000000027805 */ /* 0x002fe4000001ff00 */
[C---:B------:R-:W-:Y:S02]  /*21b0*/  ISETP.GT.AND P0, PT, R5.reuse, 0x3f, PT ;  /* 0x0000003f0500780c */ /* 0x040fe40003f04270 */
[C---:B------:R-:W-:Y:S01]  /*21c0*/  LOP3.LUT R0, R5.reuse, 0xffffffe0, RZ, 0xc0, !PT ;  /* 0xffffffe005007812 */ /* 0x040fe200078ec0ff */
[----:B------:R-:W-:Y:S01]  /*21d0*/  UMOV UR4, 0x400 ;  /* 0x0000040000047882 */ /* 0x000fe20000000000 */
[C---:B------:R-:W-:Y:S01]  /*21e0*/  ISETP.GT.AND P1, PT, R5.reuse, 0x1f, PT ;  /* 0x0000001f0500780c */ /* 0x040fe20003f24270 */
[----:B------:R-:W-:Y:S01]  /*21f0*/  UIADD3 UR4, UR4, 0x110, URZ ;  /* 0x0000011004047890 */ /* 0x000fe2000fffe03f */
[----:B------:R-:W-:Y:S01]  /*2200*/  IADD3 R5, R5, 0x1f, RZ ;  /* 0x0000001f05057810 */ /* 0x000fe20007ffe0ff */
[----:B------:R-:W-:Y:S01]  /*2210*/  BSSY B0, `(.L_x_2180) ;  /* 0x000000d000007945 */ /* 0x000fe20003800000 */
[----:B------:R-:W-:Y:S01]  /*2220*/  ISETP.NE.AND P2, PT, R0, 0x20, PT ;  /* 0x000000200000780c */ /* 0x000fe20003f45270 */
[----:B--2---:R-:W-:Y:S01]  /*2230*/  ULEA UR4, UR5, UR4, 0x18 ;  /* 0x0000000405047291 */ /* 0x004fe2000f8ec03f */
[----:B------:R-:W-:Y:S01]  /*2240*/  ISETP.GT.U32.AND P3, PT, R5, 0x3e, PT ;  /* 0x0000003e0500780c */ /* 0x000fe20003f64070 */
[----:B------:R-:W-:Y:S01]  /*2250*/  HFMA2.MMA R5, -RZ, RZ, 0, 0 ;  /* 0x00000000ff057435 */ /* 0x000fe200000001ff */
[----:B------:R-:W-:-:S03]  /*2260*/  IMAD.MOV.U32 R0, RZ, RZ, RZ ;  /* 0x000000ffff007224 */ /* 0x000fc600078e00ff */
[----:B------:R-:W-:Y:S01]  /*2270*/  LEA R8, R8, UR4, 0x2 ;  /* 0x0000000408087c11 */ /* 0x000fe2000f8e10ff */
[----:B------:R-:W-:Y:S07]  /*2280*/  @P4 BRA `(.L_x_2181) ;  /* 0x0000000000144947 */ /* 0x000fee0003800000 */
[----:B------:R-:W-:Y:S01]  /*2290*/  ISETP.GT.AND P4, PT, R9, 0x17, PT ;  /* 0x000000170900780c */ /* 0x000fe20003f84270 */
[----:B------:R0:W-:Y:S04]  /*22a0*/  STS [R8+-0x3c0], RZ ;  /* 0xfffc40ff08007388 */ /* 0x0001e80000000800 */
[----:B------:R0:W-:Y:S04]  /*22b0*/  STS [R8+-0x340], RZ ;  /* 0xfffcc0ff08007388 */ /* 0x0001e80000000800 */
[----:B------:R0:W-:Y:S04]  /*22c0*/  STS [R8+-0x2c0], RZ ;  /* 0xfffd40ff08007388 */ /* 0x0001e80000000800 */
[----:B------:R0:W-:Y:S02]  /*22d0*/  @!P4 STS [R8+-0x240], RZ ;  /* 0xfffdc0ff0800c388 */ /* 0x0001e40000000800 */
.L_x_2181:
[----:B------:R-:W-:Y:S05]  /*22e0*/  BSYNC B0 ;  /* 0x0000000000007941 */ /* 0x000fea0003800000 */
.L_x_2180:
[----:B------:R-:W-:Y:S06]  /*22f0*/  BAR.SYNC.DEFER_BLOCKING 0x0 ;  /* 0x0000000000007b1d */ /* 0x000fec0000010000 */
[----:B------:R-:W-:Y:S04]  /*2300*/  BSSY B0, `(.L_x_2182) ;  /* 0x000000b000007945 */ /* 0x000fe80003800000 */
[----:B------:R-:W-:Y:S05]  /*2310*/  @P0 BRA `(.L_x_2183) ;  /* 0x0000000000240947 */ /* 0x000fea0003800000 */
[----:B------:R-:W-:Y:S01]  /*2320*/  ISETP.GT.AND P0, PT, R9, 0x17, PT ;  /* 0x000000170900780c */ /* 0x000fe20003f04270 */
[----:B------:R-:W1:Y:S04]  /*2330*/  LDS R2, [R8] ;  /* 0x0000000008027984 */ /* 0x000e680000000800 */
[----:B------:R-:W2:Y:S04]  /*2340*/  LDS R3, [R8+0x80] ;  /* 0x0000800008037984 */ /* 0x000ea80000000800 */
[----:B------:R-:W3:Y:S04]  /*2350*/  LDS R5, [R8+0x100] ;  /* 0x0001000008057984 */ /* 0x000ee80000000800 */
[----:B------:R-:W4:Y:S01]  /*2360*/  @!P0 LDS R6, [R8+0x180] ;  /* 0x0001800008068984 */ /* 0x000f220000000800 */
[----:B-1----:R-:W-:Y:S01]  /*2370*/  FADD.FTZ R2, RZ, R2 ;  /* 0x00000002ff027221 */ /* 0x002fe20000010000 */
[----:B--2---:R-:W-:Y:S01]  /*2380*/  FADD.FTZ R3, RZ, R3 ;  /* 0x00000003ff037221 */ /* 0x004fe20000010000 */
[----:B---3--:R-:W-:Y:S01]  /*2390*/  FADD.FTZ R5, RZ, R5 ;  /* 0x00000005ff057221 */ /* 0x008fe20000010000 */
[----:B----4-:R-:W-:-:S07]  /*23a0*/  @!P0 FADD.FTZ R0, RZ, R6 ;  /* 0x00000006ff008221 */ /* 0x010fce0000010000 */
.L_x_2183:
[----:B------:R-:W-:Y:S05]  /*23b0*/  BSYNC B0 ;  /* 0x0000000000007941 */ /* 0x000fea0003800000 */
.L_x_2182:
[----:B------:R-:W-:Y:S06]  /*23c0*/  BAR.SYNC.DEFER_BLOCKING 0x0 ;  /* 0x0000000000007b1d */ /* 0x000fec0000010000 */
[----:B------:R-:W-:Y:S04]  /*23d0*/  BSSY B0, `(.L_x_2184) ;  /* 0x0000007000007945 */ /* 0x000fe80003800000 */
[----:B------:R-:W-:Y:S05]  /*23e0*/  @P2 BRA `(.L_x_2185) ;  /* 0x0000000000142947 */ /* 0x000fea0003800000 */
[----:B------:R-:W-:Y:S01]  /*23f0*/  ISETP.GT.AND P0, PT, R9, 0x17, PT ;  /* 0x000000170900780c */ /* 0x000fe20003f04270 */
[----:B------:R1:W-:Y:S04]  /*2400*/  STS [R8+-0x1e0], R2 ;  /* 0xfffe200208007388 */ /* 0x0003e80000000800 */
[----:B------:R1:W-:Y:S04]  /*2410*/  STS [R8+-0x160], R3 ;  /* 0xfffea00308007388 */ /* 0x0003e80000000800 */
[----:B------:R1:W-:Y:S04]  /*2420*/  STS [R8+-0xe0], R5 ;  /* 0xffff200508007388 */ /* 0x0003e80000000800 */
[----:B------:R1:W-:Y:S02]  /*2430*/  @!P0 STS [R8+-0x60], R0 ;  /* 0xffffa00008008388 */ /* 0x0003e40000000800 */
.L_x_2185:
[----:B------:R-:W-:Y:S05]  /*2440*/  BSYNC B0 ;  /* 0x0000000000007941 */ /* 0x000fea0003800000 */
.L_x_2184:
        /* <DEDUP_REMOVED lines=8> */
[----:B-1----:R-:W-:Y:S01]  /*24d0*/  FADD.FTZ R2, R2, R11 ;  /* 0x0000000b02027221 */ /* 0x002fe20000010000 */
[----:B--2---:R-:W-:Y:S01]  /*24e0*/  FADD.FTZ R3, R3, R6 ;  /* 0x0000000603037221 */ /* 0x004fe20000010000 */
[----:B---3--:R-:W-:Y:S01]  /*24f0*/  FADD.FTZ R5, R5, R10 ;  /* 0x0000000a05057221 */ /* 0x008fe20000010000 */
[----:B----4-:R-:W-:-:S07]  /*2500*/  @!P0 FADD.FTZ R0, R0, R13 ;  /* 0x0000000d00008221 */ /* 0x010fce0000010000 */
.L_x_2187:
[----:B------:R-:W-:Y:S05]  /*2510*/  BSYNC B0 ;  /* 0x0000000000007941 */ /* 0x000fea0003800000 */
.L_x_2186:
[----:B------:R-:W-:Y:S06]  /*2520*/  BAR.SYNC.DEFER_BLOCKING 0x0 ;  /* 0x0000000000007b1d */ /* 0x000fec0000010000 */
[----:B------:R-:W-:Y:S05]  /*2530*/  @P3 EXIT ;  /* 0x000000000000394d */ /* 0x000fea0003800000 */
[----:B------:R-:W2:Y:S01]  /*2540*/  S2UR UR4, SR_CTAID.Z ;  /* 0x00000000000479c3 */ /* 0x000ea20000002700 */
[----:B------:R-:W-:Y:S01]  /*2550*/  ULDC UR5, c[0x0][0x14] ;  /* 0x0000050000057ab9 */ /* 0x000fe20000000800 */
[----:B------:R-:W-:Y:S01]  /*2560*/  ULDC UR6, c[0x0][0xc] ;  /* 0x0000030000067ab9 */ /* 0x000fe20000000800 */
[----:B------:R-:W-:Y:S01]  /*2570*/  IMAD R7, R7, UR5, RZ ;  /* 0x0000000507077c24 */ /* 0x000fe2000f8e02ff */
[----:B------:R-:W-:Y:S01]  /*2580*/  IADD3 R11, R9, 0x40, RZ ;  /* 0x00000040090b7810 */ /* 0x000fe20007ffe0ff */
[----:B------:R-:W-:Y:S01]  /*2590*/  IMAD R4, R4, UR6, RZ ;  /* 0x0000000604047c24 */ /* 0x000fe2000f8e02ff */
[----:B-1----:R-:W-:Y:S02]  /*25a0*/  F2FP.BF16.F32.PACK_AB R2, R3, R2 ;  /* 0x000000020302723e */ /* 0x002fe400000010ff */
[----:B------:R-:W-:Y:S01]  /*25b0*/  SHF.R.S32.HI R13, RZ, 0x1f, R7 ;  /* 0x0000001fff0d7819 */ /* 0x000fe20000011407 */
[----:B------:R-:W-:Y:S01]  /*25c0*/  IMAD R4, R4, UR5, RZ ;  /* 0x0000000504047c24 */ /* 0x000fe2000f8e02ff */
[----:B------:R-:W-:-:S02]  /*25d0*/  PRMT R3, R2, 0x7632, R3 ;  /* 0x0000763202037816 */ /* 0x000fc40000000003 */
[----:B------:R-:W-:Y:S01]  /*25e0*/  F2FP.BF16.F32.PACK_AB R5, RZ, R5 ;  /* 0x00000005ff05723e */ /* 0x000fe200000010ff */
[----:B------:R-:W-:Y:S01]  /*25f0*/  IMAD R6, R4, 0x78, RZ ;  /* 0x0000007804067824 */ /* 0x000fe200078e02ff */
[----:B--2---:R-:W-:-:S04]  /*2600*/  UIMAD UR4, UR4, 0x78, URZ ;  /* 0x00000078040478a4 */ /* 0x004fc8000f8e023f */
[----:B------:R-:W-:Y:S02]  /*2610*/  USHF.R.S32.HI UR5, URZ, 0x1f, UR4 ;  /* 0x0000001f3f057899 */ /* 0x000fe40008011404 */
[----:B------:R-:W-:Y:S02]  /*2620*/  IADD3 R4, P0, P1, R6, UR4, R7 ;  /* 0x0000000406047c10 */ /* 0x000fe4000f91e007 */
[----:B------:R-:W-:Y:S02]  /*2630*/  SHF.R.S32.HI R6, RZ, 0x1f, R6 ;  /* 0x0000001fff067819 */ /* 0x000fe40000011406 */
[C---:B------:R-:W-:Y:S02]  /*2640*/  IADD3 R7, R9.reuse, 0x20, RZ ;  /* 0x0000002009077810 */ /* 0x040fe40007ffe0ff */
[----:B------:R-:W-:Y:S01]  /*2650*/  IADD3.X R18, R6, UR5, R13, P0, P1 ;  /* 0x0000000506127c10 */ /* 0x000fe200087e240d */
[----:B------:R-:W-:Y:S01]  /*2660*/  ULDC.64 UR4, c[0x0][0x210] ;  /* 0x0000840000047ab9 */ /* 0x000fe20000000a00 */
[----:B------:R-:W-:-:S02]  /*2670*/  IADD3 R15, P0, R9, R4, RZ ;  /* 0x00000004090f7210 */ /* 0x000fc40007f1e0ff */
[----:B------:R-:W-:Y:S02]  /*2680*/  IADD3 R13, P1, R7, R4, RZ ;  /* 0x00000004070d7210 */ /* 0x000fe40007f3e0ff */
[----:B------:R-:W-:Y:S02]  /*2690*/  LEA.HI.X.SX32 R16, R9, R18, 0x1, P0 ;  /* 0x0000001209107211 */ /* 0x000fe400000f0eff */
[----:B------:R-:W-:Y:S02]  /*26a0*/  LEA R6, P0, R15, UR4, 0x1 ;  /* 0x000000040f067c11 */ /* 0x000fe4000f8008ff */
[----:B0-----:R-:W-:Y:S02]  /*26b0*/  IADD3 R8, P2, R11, R4, RZ ;  /* 0x000000040b087210 */ /* 0x001fe40007f5e0ff */
[----:B------:R-:W-:Y:S02]  /*26c0*/  LEA.HI.X.SX32 R14, R7, R18, 0x1, P1 ;  /* 0x00000012070e7211 */ /* 0x000fe400008f0eff */
[----:B------:R-:W-:-:S02]  /*26d0*/  LEA.HI.X R7, R15, UR5, R16, 0x1, P0 ;  /* 0x000000050f077c11 */ /* 0x000fc400080f0c10 */
[----:B------:R-:W-:Y:S02]  /*26e0*/  ISETP.GT.AND P0, PT, R9, 0x17, PT ;  /* 0x000000170900780c */ /* 0x000fe40003f04270 */
[----:B------:R-:W-:Y:S01]  /*26f0*/  LEA.HI.X.SX32 R11, R11, R18, 0x1, P2 ;  /* 0x000000120b0b7211 */ /* 0x000fe200010f0eff */
[----:B------:R0:W-:Y:S01]  /*2700*/  STG.E.U16 desc[UR36][R6.64], R2 ;  /* 0x0000000206007986 */ /* 0x0001e2000c101524 */
[C---:B------:R-:W-:Y:S02]  /*2710*/  LEA R12, P1, R13.reuse, UR4, 0x1 ;  /* 0x000000040d0c7c11 */ /* 0x040fe4000f8208ff */
[C---:B------:R-:W-:Y:S02]  /*2720*/  LEA R10, P2, R8.reuse, UR4, 0x1 ;  /* 0x00000004080a7c11 */ /* 0x040fe4000f8408ff */
[----:B------:R-:W-:Y:S02]  /*2730*/  LEA.HI.X R13, R13, UR5, R14, 0x1, P1 ;  /* 0x000000050d0d7c11 */ /* 0x000fe400088f0c0e */
[----:B------:R-:W-:-:S03]  /*2740*/  LEA.HI.X R11, R8, UR5, R11, 0x1, P2 ;  /* 0x00000005080b7c11 */ /* 0x000fc600090f0c0b */
[----:B------:R0:W-:Y:S04]  /*2750*/  STG.E.U16 desc[UR36][R12.64], R3 ;  /* 0x000000030c007986 */ /* 0x0001e8000c101524 */
[----:B------:R0:W-:Y:S01]  /*2760*/  STG.E.U16 desc[UR36][R10.64], R5 ;  /* 0x000000050a007986 */ /* 0x0001e2000c101524 */
[----:B------:R-:W-:Y:S05]  /*2770*/  @P0 EXIT ;  /* 0x000000000000094d */ /* 0x000fea0003800000 */
[----:B------:R-:W-:Y:S01]  /*2780*/  VIADD R9, R9, 0x60 ;  /* 0x0000006009097836 */ /* 0x000fe20000000000 */
[----:B------:R-:W-:-:S04]  /*2790*/  F2FP.BF16.F32.PACK_AB R0, RZ, R0 ;  /* 0x00000000ff00723e */ /* 0x000fc800000010ff */
[----:B------:R-:W-:-:S04]  /*27a0*/  IADD3 R4, P0, R9, R4, RZ ;  /* 0x0000000409047210 */ /* 0x000fc80007f1e0ff */
[----:B------:R-:W-:Y:S02]  /*27b0*/  LEA.HI.X.SX32 R9, R9, R18, 0x1, P0 ;  /* 0x0000001209097211 */ /* 0x000fe400000f0eff */
[----:B0-----:R-:W-:-:S04]  /*27c0*/  LEA R2, P0, R4, UR4, 0x1 ;  /* 0x0000000404027c11 */ /* 0x001fc8000f8008ff */
[----:B------:R-:W-:-:S05]  /*27d0*/  LEA.HI.X R3, R4, UR5, R9, 0x1, P0 ;  /* 0x0000000504037c11 */ /* 0x000fca00080f0c09 */
[----:B------:R-:W-:Y:S01]  /*27e0*/  STG.E.U16 desc[UR36][R2.64], R0 ;  /* 0x0000000002007986 */ /* 0x000fe2000c101524 */
[----:B------:R-:W-:Y:S05]  /*27f0*/  EXIT ;  /* 0x000000000000794d */ /* 0x000fea0003800000 */
.L_x_2158:
        /* <DEDUP_REMOVED lines=16> */
.L_x_2188:
[----:B------:R-:W-:Y:S05]  /*2900*/  EXIT ;  /* 0x000000000000794d */ /* 0x000fea0003800000 */
.L_x_2159:
[----:B------:R-:W-:Y:S01]  /*2910*/  HFMA2.MMA R12, -RZ, RZ, 0, 9.5367431640625e-07 ;  /* 0x00000010ff0c7435 */ /* 0x000fe200000001ff */
[----:B------:R-:W-:Y:S01]  /*2920*/  MOV R11, 0x1f ;  /* 0x0000001f000b7802 */ /* 0x000fe20000000f00 */
[----:B------:R-:W-:Y:S01]  /*2930*/  IMAD.MOV.U32 R15, RZ, RZ, -0x1 ;  /* 0xffffffffff0f7424 */ /* 0x000fe200078e00ff */
[----:B------:R-:W-:-:S08]  /*2940*/  MOV R2, 0xff7fffff ;  /* 0xff7fffff00027802 */ /* 0x000fd00000000f00 */
[----:B------:R-:W-:Y:S05]  /*2950*/  WARPSYNC.COLLECTIVE R15, `(.L_x_2189) ;  /* 0x000000000f087348 */ /* 0x000fea0003c00000 */
[----:B------:R0:W1:Y:S02]  /*2960*/  SHFL.BFLY P6, R14, R13, R12, R11 ;  /* 0x0c00000c0d0e7389 */ /* 0x00006400000c000b */
[----:B01----:R-:W-:Y:S01]  /*2970*/  ENDCOLLECTIVE ;  /* 0x000000000000791b */ /* 0x003fe20003800000 */
.L_x_2189:
[----:B------:R-:W-:Y:S01]  /*2980*/  HFMA2.MMA R12, -RZ, RZ, 0, 4.76837158203125e-07 ;  /* 0x00000008ff0c7435 */ /* 0x000fe200000001ff */
[----:B------:R-:W-:-:S04]  /*2990*/  FMNMX.FTZ R0, R14, -3.40282346638528859812e+38, !PT ;  /* 0xff7fffff0e007809 */ /* 0x000fc80007810000 */
[----:B------:R-:W-:-:S07]  /*29a0*/  MOV R13, R0 ;  /* 0x00000000000d7202 */ /* 0x000fce0000000f00 */
[----:B------:R-:W-:Y:S05]  /*29b0*/  WARPSYNC.COLLECTIVE R15, `(.L_x_2190) ;  /* 0x000000000f087348 */ /* 0x000fea0003c00000 */
[----:B------:R0:W1:Y:S02]  /*29c0*/  SHFL.BFLY P6, R14, R13, R12, R11 ;  /* 0x0c00000c0d0e7389 */ /* 0x00006400000c000b */
[----:B01----:R-:W-:Y:S01]  /*29d0*/  ENDCOLLECTIVE ;  /* 0x000000000000791b */ /* 0x003fe20003800000 */
.L_x_2190:
[----:B------:R-:W-:Y:S02]  /*29e0*/  MOV R12, 0x4 ;  /* 0x00000004000c7802 */ /* 0x000fe40000000f00 */
[----:B------:R-:W-:-:S05]  /*29f0*/  FMNMX.FTZ R3, R0, R14, !PT ;  /* 0x0000000e00037209 */ /* 0x000fca0007810000 */
[----:B------:R-:W-:-:S07]  /*2a00*/  IMAD.MOV.U32 R13, RZ, RZ, R3 ;  /* 0x000000ffff0d7224 */ /* 0x000fce00078e0003 */
[----:B------:R-:W-:Y:S05]  /*2a10*/  WARPSYNC.COLLECTIVE R15, `(.L_x_2191) ;  /* 0x000000000f087348 */ /* 0x000fea0003c00000 */
[----:B------:R0:W1:Y:S02]  /*2a20*/  SHFL.BFLY P6, R14, R13, R12, R11 ;  /* 0x0c00000c0d0e7389 */ /* 0x00006400000c000b */
[----:B01----:R-:W-:Y:S01]  /*2a30*/  ENDCOLLECTIVE ;  /* 0x000000000000791b */ /* 0x003fe20003800000 */
.L_x_2191:
[----:B------:R-:W-:Y:S05]  /*2a40*/  BRA `(.L_x_2192) ;  /* 0xffffffdc00187947 */ /* 0x000fea000383ffff */
.L_x_2193:
        /* <DEDUP_REMOVED lines=11> */
.L_x_28065:


//--------------------- .text._ZN4vllm25paged_attention_v1_kernelI13__nv_bfloat16hLi112ELi8ELi128ELNS_18Fp8KVCacheDataTypeE2ELb0EEEvPT_PKS3_PKT0_S9_ifPKiSB_iPKfiiiSD_SD_iiiii --------------------------
	.section	.text._ZN4vllm25paged_attention_v1_kernelI13__nv_bfloat16hLi112ELi8ELi128ELNS_18Fp8KVCacheDataTypeE2ELb0EEEvPT_PKS3_PKT0_S9_ifPKiSB_iPKfiiiSD_SD_iiiii,"ax",@progbits
	.align	128
        .global         _ZN4vllm25paged_attention_v1_kernelI13__nv_bfloat16hLi112ELi8ELi128ELNS_18Fp8KVCacheDataTypeE2ELb0EEEvPT_PKS3_PKT0_S9_ifPKiSB_iPKfiiiSD_SD_iiiii
        .type           _ZN4vllm25paged_attention_v1_kernelI13__nv_bfloat16hLi112ELi8ELi128ELNS_18Fp8KVCacheDataTypeE2ELb0EEEvPT_PKS3_PKT0_S9_ifPKiSB_iPKfiiiSD_SD_iiiii,@function
        .size           _ZN4vllm25paged_attention_v1_kernelI13__nv_bfloat16hLi112ELi8ELi128ELNS_18Fp8KVCacheDataTypeE2ELb0EEEvPT_PKS3_PKT0_S9_ifPKiSB_iPKfiiiSD_SD_iiiii,(.L_x_28066 - _ZN4vllm25paged_attention_v1_kernelI13__nv_bfloat16hLi112ELi8ELi128ELNS_18Fp8KVCacheDataTypeE2ELb0EEEvPT_PKS3_PKT0_S9_ifPKiSB_iPKfiiiSD_SD_iiiii)
        .other          _ZN4vllm25paged_attention_v1_kernelI13__nv_bfloat16hLi112ELi8ELi128ELNS_18Fp8KVCacheDataTypeE2ELb0EEEvPT_PKS3_PKT0_S9_ifPKiSB_iPKfiiiSD_SD_iiiii,@"STO_CUDA_ENTRY STV_DEFAULT"
_ZN4vllm25paged_attention_v1_kernelI13__nv_bfloat16hLi112ELi8ELi128ELNS_18Fp8KVCacheDataTypeE2ELb0EEEvPT_PKS3_PKT0_S9_ifPKiSB_iPKfiiiSD_SD_iiiii:
.text._ZN4vllm25paged_attention_v1_kernelI13__nv_bfloat16hLi112ELi8ELi128ELNS_18Fp8KVCacheDataTypeE2ELb0EEEvPT_PKS3_PKT0_S9_ifPKiSB_iPKfiiiSD_SD_iiiii:
        /* <DEDUP_REMOVED lines=51> */
.L_x_2198:
        /* <DEDUP_REMOVED lines=10> */
.L_x_2197:
[----:B------:R-:W-:Y:S05]  /*03d0*/  BSYNC B1 ;  /* 0x0000000000017941 */ /* 0x000fea0003800000 */
.L_x_2196:
        /* <DEDUP_REMOVED lines=15> */
.L_x_2199:
        /* <DEDUP_REMOVED lines=17> */
.L_x_2195:
[----:B------:R-:W-:Y:S05]  /*05e0*/  BSYNC B0 ;  /* 0x0000000000007941 */ /* 0x000fea0003800000 */
.L_x_2194:
        /* <DEDUP_REMOVED lines=12> */
.L_x_2234:
        /* <DEDUP_REMOVED lines=42> */
.L_x_2206:
        /* <DEDUP_REMOVED lines=11> */
.L_x_2205:
[----:B------:R-:W-:Y:S05]  /*0a00*/  BSYNC B1 ;  /* 0x0000000000017941 */ /* 0x000fea0003800000 */
.L_x_2204:
        /* <DEDUP_REMOVED lines=14> */
.L_x_2209:
        /* <DEDUP_REMOVED lines=100> */
.L_x_2208:
[----:B------:R-:W-:Y:S05]  /*1130*/  BSYNC B1 ;  /* 0x0000000000017941 */ /* 0x000fea0003800000 */
.L_x_2207:
        /* <DEDUP_REMOVED lines=55> */
.L_x_2211:
[----:B------:R-:W-:Y:S05]  /*14b0*/  BSYNC B1 ;  /* 0x0000000000017941 */ /* 0x000fea0003800000 */
.L_x_2210:
        /* <DEDUP_REMOVED lines=26> */
.L_x_2203:
[----:B------:R-:W-:Y:S05]  /*1660*/  BSYNC B0 ;  /* 0x0000000000007941 */ /* 0x000fea0003800000 */
.L_x_2202:
        /* <DEDUP_REMOVED lines=50> */
.L_x_2216:
        /* <DEDUP_REMOVED lines=8> */
.L_x_2215:
[----:B------:R-:W-:Y:S05]  /*1a10*/  BSYNC B1 ;  /* 0x0000000000017941 */ /* 0x000fea0003800000 */
.L_x_2214:
        /* <DEDUP_REMOVED lines=14> */
.L_x_2219:
        /* <DEDUP_REMOVED lines=52> */
.L_x_2218:
[----:B------:R-:W-:Y:S05]  /*1e40*/  BSYNC B1 ;  /* 0x0000000000017941 */ /* 0x000fea0003800000 */
.L_x_2217:
        /* <DEDUP_REMOVED lines=31> */
.L_x_2221:
[----:B------:R-:W-:Y:S05]  /*2040*/  BSYNC B1 ;  /* 0x0000000000017941 */ /* 0x000fea0003800000 */
.L_x_2220:
        /* <DEDUP_REMOVED lines=14> */
.L_x_2213:
[----:B------:R-:W-:Y:S05]  /*2130*/  BSYNC B0 ;  /* 0x0000000000007941 */ /* 0x000fea0003800000 */
.L_x_2212:
        /* <DEDUP_REMOVED lines=26> */
.L_x_2223:
[----:B------:R-:W-:Y:S05]  /*22e0*/  BSYNC B0 ;  /* 0x0000000000007941 */ /* 0x000fea0003800000 */
.L_x_2222:
        /* <DEDUP_REMOVED lines=12> */
.L_x_2225:
[----:B------:R-:W-:Y:S05]  /*23b0*/  BSYNC B0 ;  /* 0x0000000000007941 */ /* 0x000fea0003800000 */
.L_x_2224:
        /* <DEDUP_REMOVED lines=8> */
.L_x_2227:
[----:B------:R-:W-:Y:S05]  /*2440*/  BSYNC B0 ;  /* 0x0000000000007941 */ /* 0x000fea0003800000 */
.L_x_2226:
        /* <DEDUP_REMOVED lines=12> */
.L_x_2229:
[----:B------:R-:W-:Y:S05]  /*2510*/  BSYNC B0 ;  /* 0x0000000000007941 */ /* 0x000fea0003800000 */
.L_x_2228:
        /* <DEDUP_REMOVED lines=46> */
.L_x_2200:
        /* <DEDUP_REMOVED lines=16> */
.L_x_2230:
[----:B------:R-:W-:Y:S05]  /*2900*/  EXIT ;  /* 0x000000000000794d */ /* 0x000fea0003800000 */
.L_x_2201:
[----:B------:R-:W-:Y:S01]  /*2910*/  HFMA2.MMA R12, -RZ, RZ, 0, 9.5367431640625e-07 ;  /* 0x00000010ff0c7435 */ /* 0x000fe200000001ff */
[----:B------:R-:W-:Y:S01]  /*2920*/  MOV R11, 0x1f ;  /* 0x0000001f000b7802 */ /* 0x000fe20000000f00 */
[----:B------:R-:W-:Y:S01]  /*2930*/  IMAD.MOV.U32 R15, RZ, RZ, -0x1 ;  /* 0xffffffffff0f7424 */ /* 0x000fe200078e00ff */
[----:B------:R-:W-:-:S08]  /*2940*/  MOV R2, 0xff7fffff ;  /* 0xff7fffff00027802 */ /* 0x000fd00000000f00 */
[----:B------:R-:W-:Y:S05]  /*2950*/  WARPSYNC.COLLECTIVE R15, `(.L_x_2231) ;  /* 0x000000000f087348 */ /* 0x000fea0003c00000 */
[----:B------:R0:W1:Y:S02]  /*2960*/  SHFL.BFLY P6, R14, R13, R12, R11 ;  /* 0x0c00000c0d0e7389 */ /* 0x00006400000c000b */
[----:B01----:R-:W-:Y:S01]  /*2970*/  ENDCOLLECTIVE ;  /* 0x000000000000791b */ /* 0x003fe20003800000 */
.L_x_2231:
[----:B------:R-:W-:Y:S01]  /*2980*/  HFMA2.MMA R12, -RZ, RZ, 0, 4.76837158203125e-07 ;  /* 0x00000008ff0c7435 */ /* 0x000fe200000001ff */
[----:B------:R-:W-:-:S04]  /*2990*/  FMNMX.FTZ R0, R14, -3.40282346638528859812e+38, !PT ;  /* 0xff7fffff0e007809 */ /* 0x000fc80007810000 */
[----:B------:R-:W-:-:S07]  /*29a0*/  MOV R13, R0 ;  /* 0x00000000000d7202 */ /* 0x000fce0000000f00 */
[----:B------:R-:W-:Y:S05]  /*29b0*/  WARPSYNC.COLLECTIVE R15, `(.L_x_2232) ;  /* 0x000000000f087348 */ /* 0x000fea0003c00000 */
[----:B------:R0:W1:Y:S02]  /*29c0*/  SHFL.BFLY P6, R14, R13, R12, R11 ;  /* 0x0c00000c0d0e7389 */ /* 0x00006400000c000b */
[----:B01----:R-:W-:Y:S01]  /*29d0*/  ENDCOLLECTIVE ;  /* 0x000000000000791b */ /* 0x003fe20003800000 */
.L_x_2232:
[----:B------:R-:W-:Y:S02]  /*29e0*/  MOV R12, 0x4 ;  /* 0x00000004000c7802 */ /* 0x000fe40000000f00 */
[----:B------:R-:W-:-:S05]  /*29f0*/  FMNMX.FTZ R3, R0, R14, !PT ;  /* 0x0000000e00037209 */ /* 0x000fca0007810000 */
[----:B------:R-:W-:-:S07]  /*2a00*/  IMAD.MOV.U32 R13, RZ, RZ, R3 ;  /* 0x000000ffff0d7224 */ /* 0x000fce00078e0003 */
[----:B------:R-:W-:Y:S05]  /*2a10*/  WARPSYNC.COLLECTIVE R15, `(.L_x_2233) ;  /* 0x000000000f087348 */ /* 0x000fea0003c00000 */
[----:B------:R0:W1:Y:S02]  /*2a20*/  SHFL.BFLY P6, R14, R13, R12, R11 ;  /* 0x0c00000c0d0e7389 */ /* 0x00006400000c000b */
[----:B01----:R-:W-:Y:S01]  /*2a30*/  ENDCOLLECTIVE ;  /* 0x000000000000791b */ /* 0x003fe20003800000 */
.L_x_2233:
[----:B------:R-:W-:Y:S05]  /*2a40*/  BRA `(.L_x_2234) ;  /* 0xffffffdc00187947 */ /* 0x000fea000383ffff */
.L_x_2235:
        /* <DEDUP_REMOVED lines=11> */
.L_x_28066:


//--------------------- .text._ZN4vllm25paged_attention_v1_kernelI13__nv_bfloat16hLi96ELi8ELi128ELNS_18Fp8KVCacheDataTypeE2ELb0EEEvPT_PKS3_PKT0_S9_ifPKiSB_iPKfiiiSD_SD_iiiii --------------------------
	.section	.text._ZN4vllm25paged_attention_v1_kernelI13__nv_bfloat16hLi96ELi8ELi128ELNS_18Fp8KVCacheDataTypeE2ELb0EEEvPT_PKS3_PKT0_S9_ifPKiSB_iPKfiiiSD_SD_iiiii,"ax",@progbits
	.align	128
        .global         _ZN4vllm25paged_attention_v1_kernelI13__nv_bfloat16hLi96ELi8ELi128ELNS_18Fp8KVCacheDataTypeE2ELb0EEEvPT_PKS3_PKT0_S9_ifPKiSB_iPKfiiiSD_SD_iiiii
        .type           _ZN4vllm25paged_attention_v1_kernelI13__nv_bfloat16hLi96ELi8ELi128ELNS_18Fp8KVCacheDataTypeE2ELb0EEEvPT_PKS3_PKT0_S9_ifPKiSB_iPKfiiiSD_SD_iiiii,@function
        .size           _ZN4vllm25paged_attention_v1_kernelI13__nv_bfloat16hLi96ELi8ELi128ELNS_18Fp8KVCacheDataTypeE2ELb0EEEvPT_PKS3_PKT0_S9_ifPKiSB_iPKfiiiSD_SD_iiiii,(.L_x_28067 - _ZN4vllm25paged_attention_v1_kernelI13__nv_bfloat16hLi96ELi8ELi128ELNS_18Fp8KVCacheDataTypeE2ELb0EEEvPT_PKS3_PKT0_S9_ifPKiSB_iPKfiiiSD_SD_iiiii)
        .other          _ZN4vllm25paged_attention_v1_kernelI13__nv_bfloat16hLi96ELi8ELi128ELNS_18Fp8KVCacheDataTypeE2ELb0EEEvPT_PKS3_PKT0_S9_ifPKiSB_iPKfiiiSD_SD_iiiii,@"STO_CUDA_ENTRY STV_DEFAULT"
_ZN4vllm25paged_attention_v1_kernelI13__nv_bfloat16hLi96ELi8ELi128ELNS_18Fp8KVCacheDataTypeE2ELb0EEEvPT_PKS3_PKT0_S9_ifPKiSB_iPKfiiiSD_SD_iiiii:
.text._ZN4vllm25paged_attention_v1_kernelI13__nv_bfloat16hLi96ELi8ELi128ELNS_18Fp8KVCacheDataTypeE2ELb0EEEvPT_PKS3_PKT0_S9_ifPKiSB_iPKfiiiSD_SD_iiiii:
        /* <DEDUP_REMOVED lines=51> */
.L_x_2240:
        /* <DEDUP_REMOVED lines=10> */
.L_x_2239:
[----:B------:R-:W-:Y:S05]  /*03d0*/  BSYNC B1 ;  /* 0x0000000000017941 */ /* 0x000fea0003800000 */
.L_x_2238:
        /* <DEDUP_REMOVED lines=15> */
.L_x_2241:
        /* <DEDUP_REMOVED lines=17> */
.L_x_2237:
[----:B------:R-:W-:Y:S05]  /*05e0*/  BSYNC B0 ;  /* 0x0000000000007941 */ /* 0x000fea0003800000 */
.L_x_2236:
[----:B------:R-:W-:Y:S01]  /*05f0*/  BAR.SYNC.DEFER_BLOCKING 0x0 ;  /* 0x0000000000007b1d */ /* 0x000fe20000010000 */
[----:B------:R-:W-:-:S13]  /*0600*/  ISETP.GE.AND P0, PT, R8, R3, PT ;  /* 0x000000030800720c */ /* 0x000fda0003f06270 */
[----:B------:R-:W-:Y:S05]  /*0610*/  @!P0 BRA `(.L_x_2242) ;  /* 0x0000001c00f88947 */ /* 0x000fea0003800000 */
[----:B------:R-:W-:Y:S01]  /*0620*/  UMOV UR4, 0xffffffff ;  /* 0xffffffff00047882 */ /* 0x000fe20000000000 */
[----:B------:R-:W-:Y:S02]  /*0630*/  MOV R13, 0xff7fffff ;  /* 0xff7fffff000d7802 */ /* 0x000fe40000000f00 */
[----:B------:R-:W-:Y:S05]  /*0640*/  BRA.DIV UR4, `(.L_x_2243) ;  /* 0x0000002204307947 */ /* 0x000fea000b800000 */
[----:B------:R-:W0:Y:S01]  /*0650*/  SHFL.BFLY PT, R14, R13, 0x10, 0x1f ;  /* 0x0e001f000d0e7f89 */ /* 0x000e2200000e0000 */
[----:B------:R-:W-:Y:S02]  /*0660*/  MOV R2, 0xff7fffff ;  /* 0xff7fffff00027802 */ /* 0x000fe40000000f00 */
[----:B0-----:R-:W-:-:S05]  /*0670*/  FMNMX.FTZ R0, R14, -3.40282346638528859812e+38, !PT ;  /* 0xff7fffff0e007809 */ /* 0x001fca0007810000 */
[----:B------:R-:W0:Y:S02]  /*0680*/  SHFL.BFLY PT, R14, R0, 0x8, 0x1f ;  /* 0x0d001f00000e7f89 */ /* 0x000e2400000e0000 */
[----:B0-----:R-:W-:-:S05]  /*0690*/  FMNMX.FTZ R3, R0, R14, !PT ;  /* 0x0000000e00037209 */ /* 0x001fca0007810000 */
[----:B------:R0:W1:Y:S02]  /*06a0*/  SHFL.BFLY PT, R14, R3, 0x4, 0x1f ;  /* 0x0c801f00030e7f89 */ /* 0x00006400000e0000 */
.L_x_2268:
        /* <DEDUP_REMOVED lines=42> */
.L_x_2248:
[----:B------:R-:W0:Y:S01]  /*0950*/  LDS R11, [R10] ;  /* 0x000000000a0b7984 */ /* 0x000e220000000800 */
[----:B------:R-:W-:Y:S02]  /*0960*/  IADD3 R2, R2, -0x1, RZ ;  /* 0xffffffff02027810 */ /* 0x000fe40007ffe0ff */
[----:B------:R-:W-:Y:S02]  /*0970*/  IADD3 R3, R3, 0x80, RZ ;  /* 0x0000008003037810 */ /* 0x000fe40007ffe0ff */
        /* <DEDUP_REMOVED lines=8> */
.L_x_2247:
[----:B------:R-:W-:Y:S05]  /*0a00*/  BSYNC B1 ;  /* 0x0000000000017941 */ /* 0x000fea0003800000 */
.L_x_2246:
        /* <DEDUP_REMOVED lines=14> */
.L_x_2251:
        /* <DEDUP_REMOVED lines=100> */
.L_x_2250:
[----:B------:R-:W-:Y:S05]  /*1130*/  BSYNC B1 ;  /* 0x0000000000017941 */ /* 0x000fea0003800000 */
.L_x_2249:
        /* <DEDUP_REMOVED lines=55> */
.L_x_2253:
[----:B------:R-:W-:Y:S05]  /*14b0*/  BSYNC B1 ;  /* 0x0000000000017941 */ /* 0x000fea0003800000 */
.L_x_2252:
        /* <DEDUP_REMOVED lines=26> */
.L_x_2245:
[----:B------:R-:W-:Y:S05]  /*1660*/  BSYNC B0 ;  /* 0x0000000000007941 */ /* 0x000fea0003800000 */
.L_x_2244:
        /* <DEDUP_REMOVED lines=50> */
.L_x_2258:
        /* <DEDUP_REMOVED lines=8> */
.L_x_2257:
[----:B------:R-:W-:Y:S05]  /*1a10*/  BSYNC B1 ;  /* 0x0000000000017941 */ /* 0x000fea0003800000 */
.L_x_2256:
        /* <DEDUP_REMOVED lines=14> */
.L_x_2261:
        /* <DEDUP_REMOVED lines=52> */
.L_x_2260:
[----:B------:R-:W-:Y:S05]  /*1e40*/  BSYNC B1 ;  /* 0x0000000000017941 */ /* 0x000fea0003800000 */
.L_x_2259:
        /* <DEDUP_REMOVED lines=31> */
.L_x_2263:
[----:B------:R-:W-:Y:S05]  /*2040*/  BSYNC B1 ;  /* 0x0000000000017941 */ /* 0x000fea0003800000 */
.L_x_2262:
        /* <DEDUP_REMOVED lines=14> */
.L_x_2255:
[----:B------:R-:W-:Y:S05]  /*2130*/  BSYNC B0 ;  /* 0x0000000000007941 */ /* 0x000fea0003800000 */
.L_x_2254:
[----:B------:R-:W-:Y:S01]  /*2140*/  BAR.SYNC.DEFER_BLOCKING 0x0 ;  /* 0x0000000000007b1d */ /* 0x000fe20000010000 */
[----:B0-----:R-:W-:Y:S01]  /*2150*/  LOP3.LUT R0, R5, 0xffffffc0, RZ, 0xc0, !PT ;  /* 0xffffffc005007812 */ /* 0x001fe200078ec0ff */
[----:B------:R-:W-:-:S06]  /*2160*/  IMAD R8, R8, 0x60, R9 ;  /* 0x0000006008087824 */ /* 0x000fcc00078e0209 */
[----:B------:R-:W-:Y:S01]  /*2170*/  BAR.SYNC.DEFER_BLOCKING 0x0 ;  /* 0x0000000000007b1d */ /* 0x000fe20000010000 */
[----:B------:R-:W-:Y:S02]  /*2180*/  ISETP.NE.AND P0, PT, R0, 0x40, PT ;  /* 0x000000400000780c */ /* 0x000fe40003f05270 */
[----:B-1----:R-:W-:Y:S02]  /*2190*/  CS2R R2, SRZ ;  /* 0x0000000000027805 */ /* 0x002fe4000001ff00 */
[C---:B------:R-:W-:Y:S02]  /*21a0*/  ISETP.GT.AND P1, PT, R5.reuse, 0x3f, PT ;  /* 0x0000003f0500780c */ /* 0x040fe40003f24270 */
[----:B------:R-:W-:Y:S01]  /*21b0*/  LOP3.LUT R0, R5, 0xffffffe0, RZ, 0xc0, !PT ;  /* 0xffffffe005007812 */ /* 0x000fe200078ec0ff */
[----:B------:R-:W0:Y:S01]  /*21c0*/  S2UR UR5, SR_CgaCtaId ;  /* 0x00000000000579c3 */ /* 0x000e220000008800 */
[----:B------:R-:W-:Y:S02]  /*21d0*/  UMOV UR4, 0x400 ;  /* 0x0000040000047882 */ /* 0x000fe40000000000 */
[----:B------:R-:W-:Y:S01]  /*21e0*/  UIADD3 UR4, UR4, 0xe0, URZ ;  /* 0x000000e004047890 */ /* 0x000fe2000fffe03f */
[----:B------:R-:W-:Y:S01]  /*21f0*/  ISETP.NE.AND P2, PT, R0, 0x20, PT ;  /* 0x000000200000780c */ /* 0x000fe20003f45270 */
[----:B------:R-:W-:-:S02]  /*2200*/  IMAD.MOV.U32 R0, RZ, RZ, RZ ;  /* 0x000000ffff007224 */ /* 0x000fc400078e00ff */
[----:B0-----:R-:W-:-:S06]  /*2210*/  ULEA UR4, UR5, UR4, 0x18 ;  /* 0x0000000405047291 */ /* 0x001fcc000f8ec03f */
[----:B------:R-:W-:-:S05]  /*2220*/  LEA R11, R8, UR4, 0x2 ;  /* 0x00000004080b7c11 */ /* 0x000fca000f8e10ff */
[----:B------:R-:W-:Y:S04]  /*2230*/  @!P0 STS [R11+-0x300], RZ ;  /* 0xfffd00ff0b008388 */ /* 0x000fe80000000800 */
[----:B------:R-:W-:Y:S04]  /*2240*/  @!P0 STS [R11+-0x280], RZ ;  /* 0xfffd80ff0b008388 */ /* 0x000fe80000000800 */
[----:B------:R-:W-:Y:S01]  /*2250*/  @!P0 STS [R11+-0x200], RZ ;  /* 0xfffe00ff0b008388 */ /* 0x000fe20000000800 */
[----:B------:R-:W-:Y:S01]  /*2260*/  BAR.SYNC.DEFER_BLOCKING 0x0 ;  /* 0x0000000000007b1d */ /* 0x000fe20000010000 */
[----:B------:R-:W-:-:S02]  /*2270*/  ISETP.GT.AND P0, PT, R5, 0x1f, PT ;  /* 0x0000001f0500780c */ /* 0x000fc40003f04270 */
[----:B------:R-:W-:-:S03]  /*2280*/  IADD3 R5, R5, 0x1f, RZ ;  /* 0x0000001f05057810 */ /* 0x000fc60007ffe0ff */
[----:B------:R-:W0:Y:S04]  /*2290*/  @!P1 LDS R6, [R11] ;  /* 0x000000000b069984 */ /* 0x000e280000000800 */
[----:B------:R-:W1:Y:S04]  /*22a0*/  @!P1 LDS R8, [R11+0x80] ;  /* 0x000080000b089984 */ /* 0x000e680000000800 */
[----:B------:R-:W2:Y:S01]  /*22b0*/  @!P1 LDS R10, [R11+0x100] ;  /* 0x000100000b0a9984 */ /* 0x000ea20000000800 */
[----:B0-----:R-:W-:Y:S01]  /*22c0*/  @!P1 FADD.FTZ R2, RZ, R6 ;  /* 0x00000006ff029221 */ /* 0x001fe20000010000 */
[----:B------:R-:W-:Y:S01]  /*22d0*/  BAR.SYNC.DEFER_BLOCKING 0x0 ;  /* 0x0000000000007b1d */ /* 0x000fe20000010000 */
[----:B-1----:R-:W-:Y:S01]  /*22e0*/  @!P1 FADD.FTZ R3, RZ, R8 ;  /* 0x00000008ff039221 */ /* 0x002fe20000010000 */
[----:B--2---:R-:W-:Y:S01]  /*22f0*/  @!P1 FADD.FTZ R0, RZ, R10 ;  /* 0x0000000aff009221 */ /* 0x004fe20000010000 */
[----:B------:R-:W-:-:S03]  /*2300*/  ISETP.GT.U32.AND P1, PT, R5, 0x3e, PT ;  /* 0x0000003e0500780c */ /* 0x000fc60003f24070 */
[----:B------:R0:W-:Y:S04]  /*2310*/  @!P2 STS [R11+-0x180], R2 ;  /* 0xfffe80020b00a388 */ /* 0x0001e80000000800 */
[----:B------:R0:W-:Y:S04]  /*2320*/  @!P2 STS [R11+-0x100], R3 ;  /* 0xffff00030b00a388 */ /* 0x0001e80000000800 */
[----:B------:R0:W-:Y:S01]  /*2330*/  @!P2 STS [R11+-0x80], R0 ;  /* 0xffff80000b00a388 */ /* 0x0001e20000000800 */
[----:B------:R-:W-:Y:S06]  /*2340*/  BAR.SYNC.DEFER_BLOCKING 0x0 ;  /* 0x0000000000007b1d */ /* 0x000fec0000010000 */
[----:B------:R0:W1:Y:S04]  /*2350*/  @!P0 LDS R5, [R11] ;  /* 0x000000000b058984 */ /* 0x0000680000000800 */
[----:B------:R0:W2:Y:S04]  /*2360*/  @!P0 LDS R6, [R11+0x80] ;  /* 0x000080000b068984 */ /* 0x0000a80000000800 */
[----:B------:R0:W3:Y:S01]  /*2370*/  @!P0 LDS R13, [R11+0x100] ;  /* 0x000100000b0d8984 */ /* 0x0000e20000000800 */
[----:B------:R-:W-:Y:S06]  /*2380*/  BAR.SYNC.DEFER_BLOCKING 0x0 ;  /* 0x0000000000007b1d */ /* 0x000fec0000010000 */
[----:B------:R-:W-:Y:S05]  /*2390*/  @P1 EXIT ;  /* 0x000000000000194d */ /* 0x000fea0003800000 */
[----:B------:R-:W4:Y:S01]  /*23a0*/  S2UR UR4, SR_CTAID.Z ;  /* 0x00000000000479c3 */ /* 0x000f220000002700 */
[----:B------:R-:W-:Y:S01]  /*23b0*/  ULDC UR5, c[0x0][0x14] ;  /* 0x0000050000057ab9 */ /* 0x000fe20000000800 */
[----:B------:R-:W-:Y:S01]  /*23c0*/  ULDC UR6, c[0x0][0xc] ;  /* 0x0000030000067ab9 */ /* 0x000fe20000000800 */
[----:B------:R-:W-:Y:S02]  /*23d0*/  IMAD R7, R7, UR5, RZ ;  /* 0x0000000507077c24 */ /* 0x000fe4000f8e02ff */
[----:B01----:R-:W-:Y:S01]  /*23e0*/  @!P0 FADD.FTZ R2, R2, R5 ;  /* 0x0000000502028221 */ /* 0x003fe20000010000 */
[----:B------:R-:W-:Y:S02]  /*23f0*/  IMAD R4, R4, UR6, RZ ;  /* 0x0000000604047c24 */ /* 0x000fe4000f8e02ff */
[----:B--2---:R-:W-:Y:S01]  /*2400*/  @!P0 FADD.FTZ R3, R3, R6 ;  /* 0x0000000603038221 */ /* 0x004fe20000010000 */
[----:B---3--:R-:W-:Y:S01]  /*2410*/  @!P0 FADD.FTZ R0, R0, R13 ;  /* 0x0000000d00008221 */ /* 0x008fe20000010000 */
[----:B------:R-:W-:Y:S01]  /*2420*/  SHF.R.S32.HI R11, RZ, 0x1f, R7 ;  /* 0x0000001fff0b7819 */ /* 0x000fe20000011407 */
[----:B------:R-:W-:Y:S01]  /*2430*/  IMAD R4, R4, UR5, RZ ;  /* 0x0000000504047c24 */ /* 0x000fe2000f8e02ff */
[C---:B------:R-:W-:Y:S01]  /*2440*/  IADD3 R5, R9.reuse, 0x20, RZ ;  /* 0x0000002009057810 */ /* 0x040fe20007ffe0ff */
[----:B------:R-:W-:Y:S01]  /*2450*/  VIADD R6, R9, 0x40 ;  /* 0x0000004009067836 */ /* 0x000fe20000000000 */
[----:B------:R-:W-:Y:S01]  /*2460*/  F2FP.BF16.F32.PACK_AB R0, RZ, R0 ;  /* 0x00000000ff00723e */ /* 0x000fe200000010ff */
[----:B------:R-:W-:Y:S01]  /*2470*/  IMAD R4, R4, 0x60, RZ ;  /* 0x0000006004047824 */ /* 0x000fe200078e02ff */
[----:B----4-:R-:W-:-:S04]  /*2480*/  UIMAD UR4, UR4, 0x60, URZ ;  /* 0x00000060040478a4 */ /* 0x010fc8000f8e023f */
[----:B------:R-:W-:Y:S02]  /*2490*/  USHF.R.S32.HI UR5, URZ, 0x1f, UR4 ;  /* 0x0000001f3f057899 */ /* 0x000fe40008011404 */
[----:B------:R-:W-:Y:S02]  /*24a0*/  IADD3 R10, P1, P2, R4, UR4, R7 ;  /* 0x00000004040a7c10 */ /* 0x000fe4000fa3e007 */
[----:B------:R-:W-:Y:S02]  /*24b0*/  SHF.R.S32.HI R4, RZ, 0x1f, R4 ;  /* 0x0000001fff047819 */ /* 0x000fe40000011404 */
[-C--:B------:R-:W-:Y:S02]  /*24c0*/  IADD3 R8, P0, R9, R10.reuse, RZ ;  /* 0x0000000a09087210 */ /* 0x080fe40007f1e0ff */
[----:B------:R-:W-:Y:S01]  /*24d0*/  IADD3.X R14, R4, UR5, R11, P1, P2 ;  /* 0x00000005040e7c10 */ /* 0x000fe20008fe440b */
[----:B------:R-:W-:Y:S01]  /*24e0*/  ULDC.64 UR4, c[0x0][0x210] ;  /* 0x0000840000047ab9 */ /* 0x000fe20000000a00 */
[----:B------:R-:W-:-:S02]  /*24f0*/  IADD3 R7, P1, R5, R10, RZ ;  /* 0x0000000a05077210 */ /* 0x000fc40007f3e0ff */
[----:B------:R-:W-:Y:S02]  /*2500*/  LEA.HI.X.SX32 R11, R9, R14, 0x1, P0 ;  /* 0x0000000e090b7211 */ /* 0x000fe400000f0eff */
[----:B------:R-:W-:Y:S02]  /*2510*/  LEA R4, P0, R8, UR4, 0x1 ;  /* 0x0000000408047c11 */ /* 0x000fe4000f8008ff */
[----:B------:R-:W-:Y:S02]  /*2520*/  IADD3 R10, P2, R6, R10, RZ ;  /* 0x0000000a060a7210 */ /* 0x000fe40007f5e0ff */
[----:B------:R-:W-:Y:S02]  /*2530*/  LEA.HI.X.SX32 R12, R5, R14, 0x1, P1 ;  /* 0x0000000e050c7211 */ /* 0x000fe400008f0eff */
[----:B------:R-:W-:Y:S02]  /*2540*/  LEA.HI.X R5, R8, UR5, R11, 0x1, P0 ;  /* 0x0000000508057c11 */ /* 0x000fe400080f0c0b */
[----:B------:R-:W-:-:S02]  /*2550*/  F2FP.BF16.F32.PACK_AB R8, R3, R2 ;  /* 0x000000020308723e */ /* 0x000fc400000010ff */
[----:B------:R-:W-:Y:S02]  /*2560*/  LEA.HI.X.SX32 R9, R6, R14, 0x1, P2 ;  /* 0x0000000e06097211 */ /* 0x000fe400010f0eff */
[C---:B------:R-:W-:Y:S01]  /*2570*/  LEA R2, P0, R10.reuse, UR4, 0x1 ;  /* 0x000000040a027c11 */ /* 0x040fe2000f8008ff */
[----:B------:R-:W-:Y:S01]  /*2580*/  STG.E.U16 desc[UR36][R4.64], R8 ;  /* 0x0000000804007986 */ /* 0x000fe2000c101524 */
[C---:B------:R-:W-:Y:S02]  /*2590*/  LEA R6, P1, R7.reuse, UR4, 0x1 ;  /* 0x0000000407067c11 */ /* 0x040fe4000f8208ff */
[--C-:B------:R-:W-:Y:S02]  /*25a0*/  LEA.HI.X R3, R10, UR5, R9.reuse, 0x1, P0 ;  /* 0x000000050a037c11 */ /* 0x100fe400080f0c09 */
[----:B------:R-:W-:Y:S02]  /*25b0*/  LEA.HI.X R7, R7, UR5, R12, 0x1, P1 ;  /* 0x0000000507077c11 */ /* 0x000fe400088f0c0c */
[----:B------:R-:W-:-:S05]  /*25c0*/  PRMT R9, R8, 0x7632, R9 ;  /* 0x0000763208097816 */ /* 0x000fca0000000009 */
[----:B------:R-:W-:Y:S04]  /*25d0*/  STG.E.U16 desc[UR36][R6.64], R9 ;  /* 0x0000000906007986 */ /* 0x000fe8000c101524 */
[----:B------:R-:W-:Y:S01]  /*25e0*/  STG.E.U16 desc[UR36][R2.64], R0 ;  /* 0x0000000002007986 */ /* 0x000fe2000c101524 */
[----:B------:R-:W-:Y:S05]  /*25f0*/  EXIT ;  /* 0x000000000000794d */ /* 0x000fea0003800000 */
.L_x_2242:
        /* <DEDUP_REMOVED lines=16> */
.L_x_2264:
[----:B------:R-:W-:Y:S05]  /*2700*/  EXIT ;  /* 0x000000000000794d */ /* 0x000fea0003800000 */
.L_x_2243:
[----:B------:R-:W-:Y:S01]  /*2710*/  HFMA2.MMA R12, -RZ, RZ, 0, 9.5367431640625e-07 ;  /* 0x00000010ff0c7435 */ /* 0x000fe200000001ff */
[----:B------:R-:W-:Y:S01]  /*2720*/  MOV R11, 0x1f ;  /* 0x0000001f000b7802 */ /* 0x000fe20000000f00 */
[----:B------:R-:W-:Y:S01]  /*2730*/  IMAD.MOV.U32 R15, RZ, RZ, -0x1 ;  /* 0xffffffffff0f7424 */ /* 0x000fe200078e00ff */
[----:B------:R-:W-:-:S08]  /*2740*/  MOV R2, 0xff7fffff ;  /* 0xff7fffff00027802 */ /* 0x000fd00000000f00 */
[----:B------:R-:W-:Y:S05]  /*2750*/  WARPSYNC.COLLECTIVE R15, `(.L_x_2265) ;  /* 0x000000000f087348 */ /* 0x000fea0003c00000 */
[----:B------:R0:W1:Y:S02]  /*2760*/  SHFL.BFLY P6, R14, R13, R12, R11 ;  /* 0x0c00000c0d0e7389 */ /* 0x00006400000c000b */
[----:B01----:R-:W-:Y:S01]  /*2770*/  ENDCOLLECTIVE ;  /* 0x000000000000791b */ /* 0x003fe20003800000 */
.L_x_2265:
[----:B------:R-:W-:Y:S01]  /*2780*/  HFMA2.MMA R12, -RZ, RZ, 0, 4.76837158203125e-07 ;  /* 0x00000008ff0c7435 */ /* 0x000fe200000001ff */
[----:B------:R-:W-:-:S04]  /*2790*/  FMNMX.FTZ R0, R14, -3.40282346638528859812e+38, !PT ;  /* 0xff7fffff0e007809 */ /* 0x000fc80007810000 */
[----:B------:R-:W-:-:S07]  /*27a0*/  MOV R13, R0 ;  /* 0x00000000000d7202 */ /* 0x000fce0000000f00 */
[----:B------:R-:W-:Y:S05]  /*27b0*/  WARPSYNC.COLLECTIVE R15, `(.L_x_2266) ;  /* 0x000000000f087348 */ /* 0x000fea0003c00000 */
[----:B------:R0:W1:Y:S02]  /*27c0*/  SHFL.BFLY P6, R14, R13, R12, R11 ;  /* 0x0c00000c0d0e7389 */ /* 0x00006400000c000b */
[----:B01----:R-:W-:Y:S01]  /*27d0*/  ENDCOLLECTIVE ;  /* 0x000000000000791b */ /* 0x003fe20003800000 */
.L_x_2266:
[----:B------:R-:W-:Y:S02]  /*27e0*/  MOV R12, 0x4 ;  /* 0x00000004000c7802 */ /* 0x000fe40000000f00 */
[----:B------:R-:W-:-:S05]  /*27f0*/  FMNMX.FTZ R3, R0, R14, !PT ;  /* 0x0000000e00037209 */ /* 0x000fca0007810000 */
[----:B------:R-:W-:-:S07]  /*2800*/  IMAD.MOV.U32 R13, RZ, RZ, R3 ;  /* 0x000000ffff0d7224 */ /* 0x000fce00078e0003 */
[----:B------:R-:W-:Y:S05]  /*2810*/  WARPSYNC.COLLECTIVE R15, `(.L_x_2267) ;  /* 0x000000000f087348 */ /* 0x000fea0003c00000 */
[----:B------:R0:W1:Y:S02]  /*2820*/  SHFL.BFLY P6, R14, R13, R12, R11 ;  /* 0x0c00000c0d0e7389 */ /* 0x00006400000c000b */
[----:B01----:R-:W-:Y:S01]  /*2830*/  ENDCOLLECTIVE ;  /* 0x000000000000791b */ /* 0x003fe20003800000 */
.L_x_2267:
[----:B------:R-:W-:Y:S05]  /*2840*/  BRA `(.L_x_2268) ;  /* 0xffffffdc00987947 */ /* 0x000fea000383ffff */
.L_x_2269:
        /* <DEDUP_REMOVED lines=11> */
.L_x_28067:


//--------------------- .text._ZN4vllm25paged_attention_v1_kernelI13__nv_bfloat16hLi80ELi8ELi128ELNS_18Fp8KVCacheDataTypeE2ELb0EEEvPT_PKS3_PKT0_S9_ifPKiSB_iPKfiiiSD_SD_iiiii --------------------------
	.section	.text._ZN4vllm25paged_attention_v1_kernelI13__nv_bfloat16hLi80ELi8ELi128ELNS_18Fp8KVCacheDataTypeE2ELb0EEEvPT_PKS3_PKT0_S9_ifPKiSB_iPKfiiiSD_SD_iiiii,"ax",@progbits
	.align	128
        .global         _ZN4vllm25paged_attention_v1_kernelI13__nv_bfloat16hLi80ELi8ELi128ELNS_18Fp8KVCacheDataTypeE2ELb0EEEvPT_PKS3_PKT0_S9_ifPKiSB_iPKfiiiSD_SD_iiiii
        .type           _ZN4vllm25paged_attention_v1_kernelI13__nv_bfloat16hLi80ELi8ELi128ELNS_18Fp8KVCacheDataTypeE2ELb0EEEvPT_PKS3_PKT0_S9_ifPKiSB_iPKfiiiSD_SD_iiiii,@function
        .size           _ZN4vllm25paged_attention_v1_kernelI13__nv_bfloat16hLi80ELi8ELi128ELNS_18Fp8KVCacheDataTypeE2ELb0EEEvPT_PKS3_PKT0_S9_ifPKiSB_iPKfiiiSD_SD_iiiii,(.L_x_28068 - _ZN4vllm25paged_attention_v1_kernelI13__nv_bfloat16hLi80ELi8ELi128ELNS_18Fp8KVCacheDataTypeE2ELb0EEEvPT_PKS3_PKT0_S9_ifPKiSB_iPKfiiiSD_SD_iiiii)
        .other          _ZN4vllm25paged_attention_v1_kernelI13__nv_bfloat16hLi80ELi8ELi128ELNS_18Fp8KVCacheDataTypeE2ELb0EEEvPT_PKS3_PKT0_S9_ifPKiSB_iPKfiiiSD_SD_iiiii,@"STO_CUDA_ENTRY STV_DEFAULT"
_ZN4vllm25paged_attention_v1_kernelI13__nv_bfloat16hLi80ELi8ELi128ELNS_18Fp8KVCacheDataTypeE2ELb0EEEvPT_PKS3_PKT0_S9_ifPKiSB_iPKfiiiSD_SD_iiiii:
.text._ZN4vllm25paged_attention_v1_kernelI13__nv_bfloat16hLi80ELi8ELi128ELNS_18Fp8KVCacheDataTypeE2ELb0EEEvPT_PKS3_PKT0_S9_ifPKiSB_iPKfiiiSD_SD_iiiii:
        /* <DEDUP_REMOVED lines=51> */
.L_x_2274:
        /* <DEDUP_REMOVED lines=10> */
.L_x_2273:
[----:B------:R-:W-:Y:S05]  /*03d0*/  BSYNC B1 ;  /* 0x0000000000017941 */ /* 0x000fea0003800000 */
.L_x_2272:
        /* <DEDUP_REMOVED lines=15> */
.L_x_2275:
        /* <DEDUP_REMOVED lines=17> */
.L_x_2271:
[----:B------:R-:W-:Y:S05]  /*05e0*/  BSYNC B0 ;  /* 0x0000000000007941 */ /* 0x000fea0003800000 */
.L_x_2270:
        /* <DEDUP_REMOVED lines=12> */
.L_x_2310:
        /* <DEDUP_REMOVED lines=42> */
.L_x_2282:
        /* <DEDUP_REMOVED lines=11> */
.L_x_2281:
[----:B------:R-:W-:Y:S05]  /*0a00*/  BSYNC B1 ;  /* 0x0000000000017941 */ /* 0x000fea0003800000 */
.L_x_2280:
        /* <DEDUP_REMOVED lines=14> */
.L_x_2285:
        /* <DEDUP_REMOVED lines=100> */
.L_x_2284:
[----:B------:R-:W-:Y:S05]  /*1130*/  BSYNC B1 ;  /* 0x0000000000017941 */ /* 0x000fea0003800000 */
.L_x_2283:
        /* <DEDUP_REMOVED lines=55> */
.L_x_2287:
[----:B------:R-:W-:Y:S05]  /*14b0*/  BSYNC B1 ;  /* 0x0000000000017941 */ /* 0x000fea0003800000 */
.L_x_2286:
        /* <DEDUP_REMOVED lines=26> */
.L_x_2279:
[----:B------:R-:W-:Y:S05]  /*1660*/  BSYNC B0 ;  /* 0x0000000000007941 */ /* 0x000fea0003800000 */
.L_x_2278:
        /* <DEDUP_REMOVED lines=50> */
.L_x_2292:
        /* <DEDUP_REMOVED lines=8> */
.L_x_2291:
[----:B------:R-:W-:Y:S05]  /*1a10*/  BSYNC B1 ;  /* 0x0000000000017941 */ /* 0x000fea0003800000 */
.L_x_2290:
        /* <DEDUP_REMOVED lines=14> */
.L_x_2295:
        /* <DEDUP_REMOVED lines=52> */
.L_x_2294:
[----:B------:R-:W-:Y:S05]  /*1e40*/  BSYNC B1 ;  /* 0x0000000000017941 */ /* 0x000fea0003800000 */
.L_x_2293:
        /* <DEDUP_REMOVED lines=31> */
.L_x_2297:
[----:B------:R-:W-:Y:S05]  /*2040*/  BSYNC B1 ;  /* 0x0000000000017941 */ /* 0x000fea0003800000 */
.L_x_2296:
        /* <DEDUP_REMOVED lines=14> */
.L_x_2289:
[----:B------:R-:W-:Y:S05]  /*2130*/  BSYNC B0 ;  /* 0x0000000000007941 */ /* 0x000fea0003800000 */
.L_x_2288:
[----:B------:R-:W2:Y:S08]  /*2140*/  S2UR UR5, SR_CgaCtaId ;  /* 0x00000000000579c3 */ /* 0x000eb00000008800 */
[----:B------:R-:W-:Y:S01]  /*2150*/  BAR.SYNC.DEFER_BLOCKING 0x0 ;  /* 0x0000000000007b1d */ /* 0x000fe20000010000 */
[----:B0-----:R-:W-:Y:S01]  /*2160*/  LOP3.LUT R0, R5, 0xffffffc0, RZ, 0xc0, !PT ;  /* 0xffffffc005007812 */ /* 0x001fe200078ec0ff */
[----:B------:R-:W-:-:S06]  /*2170*/  IMAD R8, R8, 0x50, R9 ;  /* 0x0000005008087824 */ /* 0x000fcc00078e0209 */
[----:B------:R-:W-:Y:S01]  /*2180*/  BAR.SYNC.DEFER_BLOCKING 0x0 ;  /* 0x0000000000007b1d */ /* 0x000fe20000010000 */
[----:B------:R-:W-:Y:S01]  /*2190*/  ISETP.NE.AND P4, PT, R0, 0x40, PT ;  /* 0x000000400000780c */ /* 0x000fe20003f85270 */
[----:B------:R-:W-:Y:S01]  /*21a0*/  HFMA2.MMA R6, -RZ, RZ, 0, 0 ;  /* 0x00000000ff067435 */ /* 0x000fe200000001ff */
[C---:B------:R-:W-:Y:S01]  /*21b0*/  ISETP.GT.AND P0, PT, R5.reuse, 0x3f, PT ;  /* 0x0000003f0500780c */ /* 0x040fe20003f04270 */
[----:B------:R-:W-:Y:S01]  /*21c0*/  IMAD.MOV.U32 R0, RZ, RZ, RZ ;  /* 0x000000ffff007224 */ /* 0x000fe200078e00ff */
[C---:B------:R-:W-:Y:S01]  /*21d0*/  ISETP.GT.AND P1, PT, R5.reuse, 0x1f, PT ;  /* 0x0000001f0500780c */ /* 0x040fe20003f24270 */
[----:B------:R-:W-:Y:S01]  /*21e0*/  UMOV UR4, 0x400 ;  /* 0x0000040000047882 */ /* 0x000fe20000000000 */
[C---:B-1----:R-:W-:Y:S01]  /*21f0*/  LOP3.LUT R2, R5.reuse, 0xffffffe0, RZ, 0xc0, !PT ;  /* 0xffffffe005027812 */ /* 0x042fe200078ec0ff */
[----:B------:R-:W-:Y:S01]  /*2200*/  UIADD3 UR4, UR4, 0xc0, URZ ;  /* 0x000000c004047890 */ /* 0x000fe2000fffe03f */
[----:B------:R-:W-:Y:S01]  /*2210*/  IADD3 R5, R5, 0x1f, RZ ;  /* 0x0000001f05057810 */ /* 0x000fe20007ffe0ff */
[----:B------:R-:W-:Y:S01]  /*2220*/  BSSY B0, `(.L_x_2298) ;  /* 0x000000b000007945 */ /* 0x000fe20003800000 */
[----:B------:R-:W-:Y:S01]  /*2230*/  ISETP.NE.AND P2, PT, R2, 0x20, PT ;  /* 0x000000200200780c */ /* 0x000fe20003f45270 */
[----:B--2---:R-:W-:Y:S01]  /*2240*/  ULEA UR4, UR5, UR4, 0x18 ;  /* 0x0000000405047291 */ /* 0x004fe2000f8ec03f */
[----:B------:R-:W-:-:S02]  /*2250*/  ISETP.GT.U32.AND P3, PT, R5, 0x3e, PT ;  /* 0x0000003e0500780c */ /* 0x000fc40003f64070 */
[----:B------:R-:W-:-:S03]  /*2260*/  MOV R5, RZ ;  /* 0x000000ff00057202 */ /* 0x000fc60000000f00 */
[----:B------:R-:W-:Y:S01]  /*2270*/  LEA R3, R8, UR4, 0x2 ;  /* 0x0000000408037c11 */ /* 0x000fe2000f8e10ff */
[----:B------:R-:W-:Y:S07]  /*2280*/  @P4 BRA `(.L_x_2299) ;  /* 0x0000000000104947 */ /* 0x000fee0003800000 */
[----:B------:R-:W-:Y:S01]  /*2290*/  ISETP.GT.AND P4, PT, R9, 0xf, PT ;  /* 0x0000000f0900780c */ /* 0x000fe20003f84270 */
[----:B------:R0:W-:Y:S04]  /*22a0*/  STS [R3+-0x280], RZ ;  /* 0xfffd80ff03007388 */ /* 0x0001e80000000800 */
[----:B------:R0:W-:Y:S08]  /*22b0*/  STS [R3+-0x200], RZ ;  /* 0xfffe00ff03007388 */ /* 0x0001f00000000800 */
[----:B------:R0:W-:Y:S02]  /*22c0*/  @!P4 STS [R3+-0x180], RZ ;  /* 0xfffe80ff0300c388 */ /* 0x0001e40000000800 */
.L_x_2299:
[----:B------:R-:W-:Y:S05]  /*22d0*/  BSYNC B0 ;  /* 0x0000000000007941 */ /* 0x000fea0003800000 */
.L_x_2298:
[----:B------:R-:W-:Y:S06]  /*22e0*/  BAR.SYNC.DEFER_BLOCKING 0x0 ;  /* 0x0000000000007b1d */ /* 0x000fec0000010000 */
[----:B------:R-:W-:Y:S04]  /*22f0*/  BSSY B0, `(.L_x_2300) ;  /* 0x0000009000007945 */ /* 0x000fe80003800000 */
[----:B------:R-:W-:Y:S05]  /*2300*/  @P0 BRA `(.L_x_2301) ;  /* 0x00000000001c0947 */ /* 0x000fea0003800000 */
[----:B------:R-:W-:Y:S01]  /*2310*/  ISETP.GT.AND P0, PT, R9, 0xf, PT ;  /* 0x0000000f0900780c */ /* 0x000fe20003f04270 */
[----:B------:R-:W1:Y:S04]  /*2320*/  LDS R5, [R3] ;  /* 0x0000000003057984 */ /* 0x000e680000000800 */
[----:B------:R-:W2:Y:S08]  /*2330*/  LDS R6, [R3+0x80] ;  /* 0x0000800003067984 */ /* 0x000eb00000000800 */
[----:B------:R-:W3:Y:S01]  /*2340*/  @!P0 LDS R2, [R3+0x100] ;  /* 0x0001000003028984 */ /* 0x000ee20000000800 */
[----:B-1----:R-:W-:Y:S01]  /*2350*/  FADD.FTZ R5, RZ, R5 ;  /* 0x00000005ff057221 */ /* 0x002fe20000010000 */
[----:B--2---:R-:W-:Y:S01]  /*2360*/  FADD.FTZ R6, RZ, R6 ;  /* 0x00000006ff067221 */ /* 0x004fe20000010000 */
[----:B---3--:R-:W-:-:S07]  /*2370*/  @!P0 FADD.FTZ R0, RZ, R2 ;  /* 0x00000002ff008221 */ /* 0x008fce0000010000 */
.L_x_2301:
[----:B------:R-:W-:Y:S05]  /*2380*/  BSYNC B0 ;  /* 0x0000000000007941 */ /* 0x000fea0003800000 */
.L_x_2300:
[----:B------:R-:W-:Y:S06]  /*2390*/  BAR.SYNC.DEFER_BLOCKING 0x0 ;  /* 0x0000000000007b1d */ /* 0x000fec0000010000 */
[----:B------:R-:W-:Y:S04]  /*23a0*/  BSSY B0, `(.L_x_2302) ;  /* 0x0000006000007945 */ /* 0x000fe80003800000 */
[----:B------:R-:W-:Y:S05]  /*23b0*/  @P2 BRA `(.L_x_2303) ;  /* 0x0000000000102947 */ /* 0x000fea0003800000 */
[----:B------:R-:W-:Y:S01]  /*23c0*/  ISETP.GT.AND P0, PT, R9, 0xf, PT ;  /* 0x0000000f0900780c */ /* 0x000fe20003f04270 */
[----:B------:R1:W-:Y:S04]  /*23d0*/  STS [R3+-0x140], R5 ;  /* 0xfffec00503007388 */ /* 0x0003e80000000800 */
[----:B------:R1:W-:Y:S08]  /*23e0*/  STS [R3+-0xc0], R6 ;  /* 0xffff400603007388 */ /* 0x0003f00000000800 */
[----:B------:R1:W-:Y:S02]  /*23f0*/  @!P0 STS [R3+-0x40], R0 ;  /* 0xffffc00003008388 */ /* 0x0003e40000000800 */
.L_x_2303:
[----:B------:R-:W-:Y:S05]  /*2400*/  BSYNC B0 ;  /* 0x0000000000007941 */ /* 0x000fea0003800000 */
.L_x_2302:
[----:B------:R-:W-:Y:S06]  /*2410*/  BAR.SYNC.DEFER_BLOCKING 0x0 ;  /* 0x0000000000007b1d */ /* 0x000fec0000010000 */
[----:B------:R-:W-:Y:S04]  /*2420*/  BSSY B0, `(.L_x_2304) ;  /* 0x0000009000007945 */ /* 0x000fe80003800000 */
[----:B------:R-:W-:Y:S05]  /*2430*/  @P1 BRA `(.L_x_2305) ;  /* 0x00000000001c1947 */ /* 0x000fea0003800000 */
[----:B------:R-:W-:Y:S01]  /*2440*/  ISETP.GT.AND P0, PT, R9, 0xf, PT ;  /* 0x0000000f0900780c */ /* 0x000fe20003f04270 */
[----:B------:R-:W1:Y:S04]  /*2450*/  LDS R2, [R3] ;  /* 0x0000000003027984 */ /* 0x000e680000000800 */
[----:B------:R-:W2:Y:S08]  /*2460*/  LDS R11, [R3+0x80] ;  /* 0x00008000030b7984 */ /* 0x000eb00000000800 */
[----:B------:R-:W3:Y:S01]  /*2470*/  @!P0 LDS R13, [R3+0x100] ;  /* 0x00010000030d8984 */ /* 0x000ee20000000800 */
[----:B-1----:R-:W-:Y:S01]  /*2480*/  FADD.FTZ R5, R5, R2 ;  /* 0x0000000205057221 */ /* 0x002fe20000010000 */
[----:B--2---:R-:W-:Y:S01]  /*2490*/  FADD.FTZ R6, R6, R11 ;  /* 0x0000000b06067221 */ /* 0x004fe20000010000 */
[----:B---3--:R-:W-:-:S07]  /*24a0*/  @!P0 FADD.FTZ R0, R0, R13 ;  /* 0x0000000d00008221 */ /* 0x008fce0000010000 */
.L_x_2305:
[----:B------:R-:W-:Y:S05]  /*24b0*/  BSYNC B0 ;  /* 0x0000000000007941 */ /* 0x000fea0003800000 */
.L_x_2304:
[----:B------:R-:W-:Y:S06]  /*24c0*/  BAR.SYNC.DEFER_BLOCKING 0x0 ;  /* 0x0000000000007b1d */ /* 0x000fec0000010000 */
[----:B------:R-:W-:Y:S05]  /*24d0*/  @P3 EXIT ;  /* 0x000000000000394d */ /* 0x000fea0003800000 */
[----:B------:R-:W2:Y:S01]  /*24e0*/  S2UR UR4, SR_CTAID.Z ;  /* 0x00000000000479c3 */ /* 0x000ea20000002700 */
[----:B------:R-:W-:Y:S01]  /*24f0*/  ULDC UR5, c[0x0][0x14] ;  /* 0x0000050000057ab9 */ /* 0x000fe20000000800 */
[----:B------:R-:W-:Y:S01]  /*2500*/  ULDC UR6, c[0x0][0xc] ;  /* 0x0000030000067ab9 */ /* 0x000fe20000000800 */
[----:B------:R-:W-:Y:S01]  /*2510*/  IMAD R7, R7, UR5, RZ ;  /* 0x0000000507077c24 */ /* 0x000fe2000f8e02ff */
[----:B01----:R-:W-:Y:S01]  /*2520*/  IADD3 R3, R9, 0x20, RZ ;  /* 0x0000002009037810 */ /* 0x003fe20007ffe0ff */
[----:B------:R-:W-:Y:S01]  /*2530*/  IMAD R4, R4, UR6, RZ ;  /* 0x0000000604047c24 */ /* 0x000fe2000f8e02ff */
[----:B------:R-:W-:Y:S02]  /*2540*/  F2FP.BF16.F32.PACK_AB R6, R6, R5 ;  /* 0x000000050606723e */ /* 0x000fe400000010ff */
        /* <DEDUP_REMOVED lines=8> */
[----:B------:R-:W-:Y:S01]  /*25d0*/  ULDC.64 UR4, c[0x0][0x210] ;  /* 0x0000840000047ab9 */ /* 0x000fe20000000a00 */
[-C--:B------:R-:W-:Y:S02]  /*25e0*/  IADD3 R10, P0, R9, R12.reuse, RZ ;  /* 0x0000000c090a7210 */ /* 0x080fe40007f1e0ff */
[----:B------:R-:W-:Y:S02]  /*25f0*/  IADD3 R7, P1, R3, R12, RZ ;  /* 0x0000000c03077210 */ /* 0x000fe40007f3e0ff */
[-C--:B------:R-:W-:Y:S02]  /*2600*/  LEA.HI.X.SX32 R11, R9, R14.reuse, 0x1, P0 ;  /* 0x0000000e090b7211 */ /* 0x080fe400000f0eff */
[----:B------:R-:W-:Y:S02]  /*2610*/  LEA R2, P0, R10, UR4, 0x1 ;  /* 0x000000040a027c11 */ /* 0x000fe4000f8008ff */
[----:B------:R-:W-:-:S02]  /*2620*/  LEA.HI.X.SX32 R8, R3, R14, 0x1, P1 ;  /* 0x0000000e03087211 */ /* 0x000fc400008f0eff */
[----:B------:R-:W-:Y:S02]  /*2630*/  LEA.HI.X R3, R10, UR5, R11, 0x1, P0 ;  /* 0x000000050a037c11 */ /* 0x000fe400080f0c0b */
[----:B------:R-:W-:Y:S02]  /*2640*/  ISETP.GT.AND P0, PT, R9, 0xf, PT ;  /* 0x0000000f0900780c */ /* 0x000fe40003f04270 */
[C---:B------:R-:W-:Y:S01]  /*2650*/  LEA R4, P1, R7.reuse, UR4, 0x1 ;  /* 0x0000000407047c11 */ /* 0x040fe2000f8208ff */
[----:B------:R0:W-:Y:S03]  /*2660*/  STG.E.U16 desc[UR36][R2.64], R6 ;  /* 0x0000000602007986 */ /* 0x0001e6000c101524 */
[----:B------:R-:W-:Y:S02]  /*2670*/  LEA.HI.X R5, R7, UR5, R8, 0x1, P1 ;  /* 0x0000000507057c11 */ /* 0x000fe400088f0c08 */
[----:B------:R-:W-:-:S05]  /*2680*/  PRMT R7, R6, 0x7632, R7 ;  /* 0x0000763206077816 */ /* 0x000fca0000000007 */
[----:B------:R0:W-:Y:S01]  /*2690*/  STG.E.U16 desc[UR36][R4.64], R7 ;  /* 0x0000000704007986 */ /* 0x0001e2000c101524 */
[----:B------:R-:W-:Y:S05]  /*26a0*/  @P0 EXIT ;  /* 0x000000000000094d */ /* 0x000fea0003800000 */
[----:B------:R-:W-:Y:S01]  /*26b0*/  VIADD R9, R9, 0x40 ;  /* 0x0000004009097836 */ /* 0x000fe20000000000 */
[----:B------:R-:W-:-:S04]  /*26c0*/  F2FP.BF16.F32.PACK_AB R0, RZ, R0 ;  /* 0x00000000ff00723e */ /* 0x000fc800000010ff */
[----:B0-----:R-:W-:-:S04]  /*26d0*/  IADD3 R3, P0, R9, R12, RZ ;  /* 0x0000000c09037210 */ /* 0x001fc80007f1e0ff */
[----:B------:R-:W-:Y:S02]  /*26e0*/  LEA.HI.X.SX32 R4, R9, R14, 0x1, P0 ;  /* 0x0000000e09047211 */ /* 0x000fe400000f0eff */
[----:B------:R-:W-:-:S04]  /*26f0*/  LEA R2, P0, R3, UR4, 0x1 ;  /* 0x0000000403027c11 */ /* 0x000fc8000f8008ff */
[----:B------:R-:W-:-:S05]  /*2700*/  LEA.HI.X R3, R3, UR5, R4, 0x1, P0 ;  /* 0x0000000503037c11 */ /* 0x000fca00080f0c04 */
[----:B------:R-:W-:Y:S01]  /*2710*/  STG.E.U16 desc[UR36][R2.64], R0 ;  /* 0x0000000002007986 */ /* 0x000fe2000c101524 */
[----:B------:R-:W-:Y:S05]  /*2720*/  EXIT ;  /* 0x000000000000794d */ /* 0x000fea0003800000 */
.L_x_2276:
        /* <DEDUP_REMOVED lines=16> */
.L_x_2306:
[----:B------:R-:W-:Y:S05]  /*2830*/  EXIT ;  /* 0x000000000000794d */ /* 0x000fea0003800000 */
.L_x_2277:
[----:B------:R-:W-:Y:S01]  /*2840*/  HFMA2.MMA R12, -RZ, RZ, 0, 9.5367431640625e-07 ;  /* 0x00000010ff0c7435 */ /* 0x000fe200000001ff */
[----:B------:R-:W-:Y:S01]  /*2850*/  MOV R11, 0x1f ;  /* 0x0000001f000b7802 */ /* 0x000fe20000000f00 */
[----:B------:R-:W-:Y:S01]  /*2860*/  IMAD.MOV.U32 R15, RZ, RZ, -0x1 ;  /* 0xffffffffff0f7424 */ /* 0x000fe200078e00ff */
[----:B------:R-:W-:-:S08]  /*2870*/  MOV R2, 0xff7fffff ;  /* 0xff7fffff00027802 */ /* 0x000fd00000000f00 */
[----:B------:R-:W-:Y:S05]  /*2880*/  WARPSYNC.COLLECTIVE R15, `(.L_x_2307) ;  /* 0x000000000f087348 */ /* 0x000fea0003c00000 */
[----:B------:R0:W1:Y:S02]  /*2890*/  SHFL.BFLY P6, R14, R13, R12, R11 ;  /* 0x0c00000c0d0e7389 */ /* 0x00006400000c000b */
[----:B01----:R-:W-:Y:S01]  /*28a0*/  ENDCOLLECTIVE ;  /* 0x000000000000791b */ /* 0x003fe20003800000 */
.L_x_2307:
[----:B------:R-:W-:Y:S01]  /*28b0*/  HFMA2.MMA R12, -RZ, RZ, 0, 4.76837158203125e-07 ;  /* 0x00000008ff0c7435 */ /* 0x000fe200000001ff */
[----:B------:R-:W-:-:S04]  /*28c0*/  FMNMX.FTZ R0, R14, -3.40282346638528859812e+38, !PT ;  /* 0xff7fffff0e007809 */ /* 0x000fc80007810000 */
[----:B------:R-:W-:-:S07]  /*28d0*/  MOV R13, R0 ;  /* 0x00000000000d7202 */ /* 0x000fce0000000f00 */
[----:B------:R-:W-:Y:S05]  /*28e0*/  WARPSYNC.COLLECTIVE R15, `(.L_x_2308) ;  /* 0x000000000f087348 */ /* 0x000fea0003c00000 */
[----:B------:R0:W1:Y:S02]  /*28f0*/  SHFL.BFLY P6, R14, R13, R12, R11 ;  /* 0x0c00000c0d0e7389 */ /* 0x00006400000c000b */
[----:B01----:R-:W-:Y:S01]  /*2900*/  ENDCOLLECTIVE ;  /* 0x000000000000791b */ /* 0x003fe20003800000 */
.L_x_2308:
[----:B------:R-:W-:Y:S02]  /*2910*/  MOV R12, 0x4 ;  /* 0x00000004000c7802 */ /* 0x000fe40000000f00 */
[----:B------:R-:W-:-:S05]  /*2920*/  FMNMX.FTZ R3, R0, R14, !PT ;  /* 0x0000000e00037209 */ /* 0x000fca0007810000 */
[----:B------:R-:W-:-:S07]  /*2930*/  IMAD.MOV.U32 R13, RZ, RZ, R3 ;  /* 0x000000ffff0d7224 */ /* 0x000fce00078e0003 */
[----:B------:R-:W-:Y:S05]  /*2940*/  WARPSYNC.COLLECTIVE R15, `(.L_x_2309) ;  /* 0x000000000f087348 */ /* 0x000fea0003c00000 */
[----:B------:R0:W1:Y:S02]  /*2950*/  SHFL.BFLY P6, R14, R13, R12, R11 ;  /* 0x0c00000c0d0e7389 */ /* 0x00006400000c000b */
[----:B01----:R-:W-:Y:S01]  /*2960*/  ENDCOLLECTIVE ;  /* 0x000000000000791b */ /* 0x003fe20003800000 */
.L_x_2309:
[----:B------:R-:W-:Y:S05]  /*2970*/  BRA `(.L_x_2310) ;  /* 0xffffffdc004c7947 */ /* 0x000fea000383ffff */
.L_x_2311:
        /* <DEDUP_REMOVED lines=16> */
.L_x_28068:


//--------------------- .text._ZN4vllm25paged_attention_v1_kernelI13__nv_bfloat16hLi64ELi8ELi128ELNS_18Fp8KVCacheDataTypeE2ELb0EEEvPT_PKS3_PKT0_S9_ifPKiSB_iPKfiiiSD_SD_iiiii --------------------------
	.section	.text._ZN4vllm25paged_attention_v1_kernelI13__nv_bfloat16hLi64ELi8ELi128ELNS_18Fp8KVCacheDataTypeE2ELb0EEEvPT_PKS3_PKT0_S9_ifPKiSB_iPKfiiiSD_SD_iiiii,"ax",@progbits
	.align	128
        .global         _ZN4vllm25paged_attention_v1_kernelI13__nv_bfloat16hLi64ELi8ELi128ELNS_18Fp8KVCacheDataTypeE2ELb0EEEvPT_PKS3_PKT0_S9_ifPKiSB_iPKfiiiSD_SD_iiiii
        .type           _ZN4vllm25paged_attention_v1_kernelI13__nv_bfloat16hLi64ELi8ELi128ELNS_18Fp8KVCacheDataTypeE2ELb0EEEvPT_PKS3_PKT0_S9_ifPKiSB_iPKfiiiSD_SD_iiiii,@function
        .size           _ZN4vllm25paged_attention_v1_kernelI13__nv_bfloat16hLi64ELi8ELi128ELNS_18Fp8KVCacheDataTypeE2ELb0EEEvPT_PKS3_PKT0_S9_ifPKiSB_iPKfiiiSD_SD_iiiii,(.L_x_28069 - _ZN4vllm25paged_attention_v1_kernelI13__nv_bfloat16hLi64ELi8ELi128ELNS_18Fp8KVCacheDataTypeE2ELb0EEEvPT_PKS3_PKT0_S9_ifPKiSB_iPKfiiiSD_SD_iiiii)
        .other          _ZN4vllm25paged_attention_v1_kernelI13__nv_bfloat16hLi64ELi8ELi128ELNS_18Fp8KVCacheDataTypeE2ELb0EEEvPT_PKS3_PKT0_S9_ifPKiSB_iPKfiiiSD_SD_iiiii,@"STO_CUDA_ENTRY STV_DEFAULT"
_ZN4vllm25paged_attention_v1_kernelI13__nv_bfloat16hLi64ELi8ELi128ELNS_18Fp8KVCacheDataTypeE2ELb0EEEvPT_PKS3_PKT0_S9_ifPKiSB_iPKfiiiSD_SD_iiiii:
.text._ZN4vllm25paged_attention_v1_kernelI13__nv_bfloat16hLi64ELi8ELi128ELNS_18Fp8KVCacheDataTypeE2ELb0EEEvPT_PKS3_PKT0_S9_ifPKiSB_iPKfiiiSD_SD_iiiii:
        /* <DEDUP_REMOVED lines=52> */
.L_x_2316:
        /* <DEDUP_REMOVED lines=11> */
.L_x_2315:
[----:B------:R-:W-:Y:S05]  /*03f0*/  BSYNC B1 ;  /* 0x0000000000017941 */ /* 0x000fea0003800000 */
.L_x_2314:
        /* <DEDUP_REMOVED lines=10> */
[----:B------:R-:W-:Y:S01]  /*04a0*/  LEA R2, R9, R14, 0x2 ;  /* 0x0000000e09027211 */ /* 0x000fe200078e10ff */
[----:B------:R-:W-:Y:S01]  /*04b0*/  IMAD.SHL.U32 R15, R12, 0x2, RZ ;  /* 0x000000020c0f7824 */ /* 0x000fe200078e00ff */
[----:B------:R-:W-:Y:S02]  /*04c0*/  LEA.HI.X R20, R11, R3, R16, 0x1, P0 ;  /* 0x000000030b147211 */ /* 0x000fe400000f0c10 */
[----:B------:R-:W-:Y:S02]  /*04d0*/  IADD3 R9, R9, -0x80, RZ ;  /* 0xffffff8009097810 */ /* 0x000fe40007ffe0ff */
[----:B------:R-:W-:-:S07]  /*04e0*/  IADD3 R11, R2, 0x100, RZ ;  /* 0x00000100020b7810 */ /* 0x000fce0007ffe0ff */
.L_x_2317:
        /* <DEDUP_REMOVED lines=17> */
.L_x_2313:
[----:B------:R-:W-:Y:S05]  /*0600*/  BSYNC B0 ;  /* 0x0000000000007941 */ /* 0x000fea0003800000 */
.L_x_2312:
        /* <DEDUP_REMOVED lines=12> */
.L_x_2344:
        /* <DEDUP_REMOVED lines=42> */
.L_x_2324:
        /* <DEDUP_REMOVED lines=11> */
.L_x_2323:
[----:B------:R-:W-:Y:S05]  /*0a20*/  BSYNC B1 ;  /* 0x0000000000017941 */ /* 0x000fea0003800000 */
.L_x_2322:
        /* <DEDUP_REMOVED lines=14> */
.L_x_2327:
        /* <DEDUP_REMOVED lines=100> */
.L_x_2326:
[----:B------:R-:W-:Y:S05]  /*1150*/  BSYNC B1 ;  /* 0x0000000000017941 */ /* 0x000fea0003800000 */
.L_x_2325:
        /* <DEDUP_REMOVED lines=55> */
.L_x_2329:
[----:B------:R-:W-:Y:S05]  /*14d0*/  BSYNC B1 ;  /* 0x0000000000017941 */ /* 0x000fea0003800000 */
.L_x_2328:
        /* <DEDUP_REMOVED lines=26> */
.L_x_2321:
[----:B------:R-:W-:Y:S05]  /*1680*/  BSYNC B0 ;  /* 0x0000000000007941 */ /* 0x000fea0003800000 */
.L_x_2320:
        /* <DEDUP_REMOVED lines=50> */
.L_x_2334:
        /* <DEDUP_REMOVED lines=8> */
.L_x_2333:
[----:B------:R-:W-:Y:S05]  /*1a30*/  BSYNC B1 ;  /* 0x0000000000017941 */ /* 0x000fea0003800000 */
.L_x_2332:
        /* <DEDUP_REMOVED lines=14> */
.L_x_2337:
        /* <DEDUP_REMOVED lines=52> */
.L_x_2336:
[----:B------:R-:W-:Y:S05]  /*1e60*/  BSYNC B1 ;  /* 0x0000000000017941 */ /* 0x000fea0003800000 */
.L_x_2335:
        /* <DEDUP_REMOVED lines=31> */
.L_x_2339:
[----:B------:R-:W-:Y:S05]  /*2060*/  BSYNC B1 ;  /* 0x0000000000017941 */ /* 0x000fea0003800000 */
.L_x_2338:
        /* <DEDUP_REMOVED lines=14> */
.L_x_2331:
[----:B------:R-:W-:Y:S05]  /*2150*/  BSYNC B0 ;  /* 0x0000000000007941 */ /* 0x000fea0003800000 */
.L_x_2330:
[----:B------:R-:W-:Y:S01]  /*2160*/  BAR.SYNC.DEFER_BLOCKING 0x0 ;  /* 0x0000000000007b1d */ /* 0x000fe20000010000 */
[----:B0-----:R-:W-:Y:S01]  /*2170*/  LOP3.LUT R0, R5, 0xffffffc0, RZ, 0xc0, !PT ;  /* 0xffffffc005007812 */ /* 0x001fe200078ec0ff */
[----:B------:R-:W-:-:S06]  /*2180*/  IMAD R7, R7, 0x40, R10 ;  /* 0x0000004007077824 */ /* 0x000fcc00078e020a */
[----:B------:R-:W-:Y:S01]  /*2190*/  BAR.SYNC.DEFER_BLOCKING 0x0 ;  /* 0x0000000000007b1d */ /* 0x000fe20000010000 */
[----:B------:R-:W-:Y:S01]  /*21a0*/  ISETP.NE.AND P0, PT, R0, 0x40, PT ;  /* 0x000000400000780c */ /* 0x000fe20003f05270 */
[----:B-1----:R-:W-:Y:S01]  /*21b0*/  HFMA2.MMA R3, -RZ, RZ, 0, 0 ;  /* 0x00000000ff037435 */ /* 0x002fe200000001ff */
[C---:B------:R-:W-:Y:S02]  /*21c0*/  ISETP.GT.AND P2, PT, R5.reuse, 0x3f, PT ;  /* 0x0000003f0500780c */ /* 0x040fe40003f44270 */
[----:B------:R-:W-:-:S03]  /*21d0*/  LOP3.LUT R0, R5, 0xffffffe0, RZ, 0xc0, !PT ;  /* 0xffffffe005007812 */ /* 0x000fc600078ec0ff */
[----:B------:R-:W0:Y:S01]  /*21e0*/  S2UR UR5, SR_CgaCtaId ;  /* 0x00000000000579c3 */ /* 0x000e220000008800 */
[----:B------:R-:W-:Y:S01]  /*21f0*/  UMOV UR4, 0x400 ;  /* 0x0000040000047882 */ /* 0x000fe20000000000 */
[----:B------:R-:W-:Y:S01]  /*2200*/  VIADD R5, R5, 0x1f ;  /* 0x0000001f05057836 */ /* 0x000fe20000000000 */
[----:B------:R-:W-:-:S04]  /*2210*/  UIADD3 UR4, UR4, 0xa0, URZ ;  /* 0x000000a004047890 */ /* 0x000fc8000fffe03f */
[----:B0-----:R-:W-:-:S06]  /*2220*/  ULEA UR4, UR5, UR4, 0x18 ;  /* 0x0000000405047291 */ /* 0x001fcc000f8ec03f */
[----:B------:R-:W-:-:S05]  /*2230*/  LEA R7, R7, UR4, 0x2 ;  /* 0x0000000407077c11 */ /* 0x000fca000f8e10ff */
[----:B------:R-:W-:Y:S04]  /*2240*/  @!P0 STS [R7+-0x200], RZ ;  /* 0xfffe00ff07008388 */ /* 0x000fe80000000800 */
[----:B------:R-:W-:Y:S01]  /*2250*/  @!P0 STS [R7+-0x180], RZ ;  /* 0xfffe80ff07008388 */ /* 0x000fe20000000800 */
[----:B------:R-:W-:Y:S01]  /*2260*/  BAR.SYNC.DEFER_BLOCKING 0x0 ;  /* 0x0000000000007b1d */ /* 0x000fe20000010000 */
[----:B------:R-:W-:Y:S02]  /*2270*/  ISETP.NE.AND P0, PT, R0, 0x20, PT ;  /* 0x000000200000780c */ /* 0x000fe40003f05270 */
[----:B------:R-:W-:-:S03]  /*2280*/  MOV R0, RZ ;  /* 0x000000ff00007202 */ /* 0x000fc60000000f00 */
[----:B------:R-:W0:Y:S04]  /*2290*/  @!P2 LDS R2, [R7] ;  /* 0x000000000702a984 */ /* 0x000e280000000800 */
[----:B------:R-:W1:Y:S01]  /*22a0*/  @!P2 LDS R8, [R7+0x80] ;  /* 0x000080000708a984 */ /* 0x000e620000000800 */
[----:B0-----:R-:W-:Y:S01]  /*22b0*/  @!P2 FADD.FTZ R3, RZ, R2 ;  /* 0x00000002ff03a221 */ /* 0x001fe20000010000 */
[----:B------:R-:W-:Y:S01]  /*22c0*/  BAR.SYNC.DEFER_BLOCKING 0x0 ;  /* 0x0000000000007b1d */ /* 0x000fe20000010000 */
[----:B-1----:R-:W-:Y:S01]  /*22d0*/  @!P2 FADD.FTZ R0, RZ, R8 ;  /* 0x00000008ff00a221 */ /* 0x002fe20000010000 */
[----:B------:R-:W-:-:S04]  /*22e0*/  ISETP.GT.U32.AND P2, PT, R5, 0x3e, PT ;  /* 0x0000003e0500780c */ /* 0x000fc80003f44070 */
[----:B------:R0:W-:Y:S04]  /*22f0*/  @!P0 STS [R7+-0x100], R3 ;  /* 0xffff000307008388 */ /* 0x0001e80000000800 */
[----:B------:R0:W-:Y:S01]  /*2300*/  @!P0 STS [R7+-0x80], R0 ;  /* 0xffff800007008388 */ /* 0x0001e20000000800 */
[----:B------:R-:W-:Y:S06]  /*2310*/  BAR.SYNC.DEFER_BLOCKING 0x0 ;  /* 0x0000000000007b1d */ /* 0x000fec0000010000 */
[----:B------:R0:W1:Y:S04]  /*2320*/  @!P1 LDS R2, [R7] ;  /* 0x0000000007029984 */ /* 0x0000680000000800 */
[----:B------:R0:W2:Y:S01]  /*2330*/  @!P1 LDS R5, [R7+0x80] ;  /* 0x0000800007059984 */ /* 0x0000a20000000800 */
[----:B------:R-:W-:Y:S06]  /*2340*/  BAR.SYNC.DEFER_BLOCKING 0x0 ;  /* 0x0000000000007b1d */ /* 0x000fec0000010000 */
[----:B------:R-:W-:Y:S05]  /*2350*/  @P2 EXIT ;  /* 0x000000000000294d */ /* 0x000fea0003800000 */
[----:B------:R-:W3:Y:S01]  /*2360*/  S2UR UR4, SR_CTAID.Z ;  /* 0x00000000000479c3 */ /* 0x000ee20000002700 */
[----:B------:R-:W-:Y:S01]  /*2370*/  ULDC UR5, c[0x0][0x14] ;  /* 0x0000050000057ab9 */ /* 0x000fe20000000800 */
[----:B------:R-:W-:Y:S01]  /*2380*/  ULDC UR6, c[0x0][0xc] ;  /* 0x0000030000067ab9 */ /* 0x000fe20000000800 */
[----:B------:R-:W-:Y:S02]  /*2390*/  IMAD R6, R6, UR5, RZ ;  /* 0x0000000506067c24 */ /* 0x000fe4000f8e02ff */
[----:B01----:R-:W-:Y:S01]  /*23a0*/  @!P1 FADD.FTZ R3, R3, R2 ;  /* 0x0000000203039221 */ /* 0x003fe20000010000 */
[----:B------:R-:W-:Y:S02]  /*23b0*/  IMAD R4, R4, UR6, RZ ;  /* 0x0000000604047c24 */ /* 0x000fe4000f8e02ff */
[----:B--2---:R-:W-:Y:S01]  /*23c0*/  @!P1 FADD.FTZ R0, R0, R5 ;  /* 0x0000000500009221 */ /* 0x004fe20000010000 */
[----:B------:R-:W-:Y:S01]  /*23d0*/  SHF.L.U32 R7, R6, 0x6, RZ ;  /* 0x0000000606077819 */ /* 0x000fe200000006ff */
[----:B------:R-:W-:-:S03]  /*23e0*/  IMAD R4, R4, UR5, RZ ;  /* 0x0000000504047c24 */ /* 0x000fc6000f8e02ff */
[----:B------:R-:W-:Y:S02]  /*23f0*/  F2FP.BF16.F32.PACK_AB R0, R0, R3 ;  /* 0x000000030000723e */ /* 0x000fe400000010ff */
[----:B------:R-:W-:Y:S02]  /*2400*/  SHF.R.S32.HI R9, RZ, 0x1f, R7 ;  /* 0x0000001fff097819 */ /* 0x000fe40000011407 */
[----:B------:R-:W-:-:S04]  /*2410*/  SHF.L.U32 R4, R4, 0x6, RZ ;  /* 0x0000000604047819 */ /* 0x000fc800000006ff */
[----:B------:R-:W-:Y:S01]  /*2420*/  SHF.R.S32.HI R6, RZ, 0x1f, R4 ;  /* 0x0000001fff067819 */ /* 0x000fe20000011404 */
[----:B---3--:R-:W-:-:S04]  /*2430*/  USHF.L.U32 UR4, UR4, 0x6, URZ ;  /* 0x0000000604047899 */ /* 0x008fc8000800063f */
[----:B------:R-:W-:Y:S02]  /*2440*/  USHF.R.S32.HI UR5, URZ, 0x1f, UR4 ;  /* 0x0000001f3f057899 */ /* 0x000fe40008011404 */
[----:B------:R-:W-:Y:S01]  /*2450*/  IADD3 R11, P0, P2, R4, UR4, R7 ;  /* 0x00000004040b7c10 */ /* 0x000fe2000fa1e007 */
[----:B------:R-:W-:-:S03]  /*2460*/  VIADD R4, R10, 0x20 ;  /* 0x000000200a047836 */ /* 0x000fc60000000000 */
[----:B------:R-:W-:Y:S01]  /*2470*/  IADD3.X R9, R6, UR5, R9, P0, P2 ;  /* 0x0000000506097c10 */ /* 0x000fe200087e4409 */
[----:B------:R-:W-:Y:S01]  /*2480*/  ULDC.64 UR4, c[0x0][0x210] ;  /* 0x0000840000047ab9 */ /* 0x000fe20000000a00 */
[-C--:B------:R-:W-:Y:S02]  /*2490*/  IADD3 R7, P0, R10, R11.reuse, RZ ;  /* 0x0000000b0a077210 */ /* 0x080fe40007f1e0ff */
[----:B------:R-:W-:Y:S02]  /*24a0*/  IADD3 R6, P2, R4, R11, RZ ;  /* 0x0000000b04067210 */ /* 0x000fe40007f5e0ff */
[-C--:B------:R-:W-:Y:S02]  /*24b0*/  LEA.HI.X.SX32 R10, R10, R9.reuse, 0x1, P0 ;  /* 0x000000090a0a7211 */ /* 0x080fe400000f0eff */
[----:B------:R-:W-:Y:S02]  /*24c0*/  LEA.HI.X.SX32 R5, R4, R9, 0x1, P2 ;  /* 0x0000000904057211 */ /* 0x000fe400010f0eff */
[----:B------:R-:W-:-:S02]  /*24d0*/  LEA R2, P0, R7, UR4, 0x1 ;  /* 0x0000000407027c11 */ /* 0x000fc4000f8008ff */
[C---:B------:R-:W-:Y:S02]  /*24e0*/  LEA R4, P1, R6.reuse, UR4, 0x1 ;  /* 0x0000000406047c11 */ /* 0x040fe4000f8208ff */
[----:B------:R-:W-:Y:S02]  /*24f0*/  LEA.HI.X R3, R7, UR5, R10, 0x1, P0 ;  /* 0x0000000507037c11 */ /* 0x000fe400080f0c0a */
[----:B------:R-:W-:Y:S02]  /*2500*/  LEA.HI.X R5, R6, UR5, R5, 0x1, P1 ;  /* 0x0000000506057c11 */ /* 0x000fe400088f0c05 */
[----:B------:R-:W-:Y:S01]  /*2510*/  PRMT R6, R0, 0x7632, R6 ;  /* 0x0000763200067816 */ /* 0x000fe20000000006 */
[----:B------:R-:W-:Y:S04]  /*2520*/  STG.E.U16 desc[UR36][R2.64], R0 ;  /* 0x0000000002007986 */ /* 0x000fe8000c101524 */
[----:B------:R-:W-:Y:S01]  /*2530*/  STG.E.U16 desc[UR36][R4.64], R6 ;  /* 0x0000000604007986 */ /* 0x000fe2000c101524 */
[----:B------:R-:W-:Y:S05]  /*2540*/  EXIT ;  /* 0x000000000000794d */ /* 0x000fea0003800000 */
.L_x_2318:
        /* <DEDUP_REMOVED lines=16> */
.L_x_2340:
[----:B------:R-:W-:Y:S05]  /*2650*/  EXIT ;  /* 0x000000000000794d */ /* 0x000fea0003800000 */
.L_x_2319:
[----:B------:R-:W-:Y:S01]  /*2660*/  HFMA2.MMA R12, -RZ, RZ, 0, 9.5367431640625e-07 ;  /* 0x00000010ff0c7435 */ /* 0x000fe200000001ff */
[----:B------:R-:W-:Y:S01]  /*2670*/  MOV R11, 0x1f ;  /* 0x0000001f000b7802 */ /* 0x000fe20000000f00 */
[----:B------:R-:W-:Y:S01]  /*2680*/  IMAD.MOV.U32 R15, RZ, RZ, -0x1 ;  /* 0xffffffffff0f7424 */ /* 0x000fe200078e00ff */
[----:B------:R-:W-:-:S08]  /*2690*/  MOV R2, 0xff7fffff ;  /* 0xff7fffff00027802 */ /* 0x000fd00000000f00 */
[----:B------:R-:W-:Y:S05]  /*26a0*/  WARPSYNC.COLLECTIVE R15, `(.L_x_2341) ;  /* 0x000000000f087348 */ /* 0x000fea0003c00000 */
[----:B------:R0:W1:Y:S02]  /*26b0*/  SHFL.BFLY P6, R14, R13, R12, R11 ;  /* 0x0c00000c0d0e7389 */ /* 0x00006400000c000b */
[----:B01----:R-:W-:Y:S01]  /*26c0*/  ENDCOLLECTIVE ;  /* 0x000000000000791b */ /* 0x003fe20003800000 */
.L_x_2341:
[----:B------:R-:W-:Y:S01]  /*26d0*/  HFMA2.MMA R12, -RZ, RZ, 0, 4.76837158203125e-07 ;  /* 0x00000008ff0c7435 */ /* 0x000fe200000001ff */
[----:B------:R-:W-:-:S04]  /*26e0*/  FMNMX.FTZ R0, R14, -3.40282346638528859812e+38, !PT ;  /* 0xff7fffff0e007809 */ /* 0x000fc80007810000 */
[----:B------:R-:W-:-:S07]  /*26f0*/  MOV R13, R0 ;  /* 0x00000000000d7202 */ /* 0x000fce0000000f00 */
[----:B------:R-:W-:Y:S05]  /*2700*/  WARPSYNC.COLLECTIVE R15, `(.L_x_2342) ;  /* 0x000000000f087348 */ /* 0x000fea0003c00000 */
[----:B------:R0:W1:Y:S02]  /*2710*/  SHFL.BFLY P6, R14, R13, R12, R11 ;  /* 0x0c00000c0d0e7389 */ /* 0x00006400000c000b */
[----:B01----:R-:W-:Y:S01]  /*2720*/  ENDCOLLECTIVE ;  /* 0x000000000000791b */ /* 0x003fe20003800000 */
.L_x_2342:
[----:B------:R-:W-:Y:S02]  /*2730*/  MOV R12, 0x4 ;  /* 0x00000004000c7802 */ /* 0x000fe40000000f00 */
[----:B------:R-:W-:-:S05]  /*2740*/  FMNMX.FTZ R3, R0, R14, !PT ;  /* 0x0000000e00037209 */ /* 0x000fca0007810000 */
[----:B------:R-:W-:-:S07]  /*2750*/  IMAD.MOV.U32 R13, RZ, RZ, R3 ;  /* 0x000000ffff0d7224 */ /* 0x000fce00078e0003 */
[----:B------:R-:W-:Y:S05]  /*2760*/  WARPSYNC.COLLECTIVE R15, `(.L_x_2343) ;  /* 0x000000000f087348 */ /* 0x000fea0003c00000 */
[----:B------:R0:W1:Y:S02]  /*2770*/  SHFL.BFLY P6, R14, R13, R12, R11 ;  /* 0x0c00000c0d0e7389 */ /* 0x00006400000c000b */
[----:B01----:R-:W-:Y:S01]  /*2780*/  ENDCOLLECTIVE ;  /* 0x000000000000791b */ /* 0x003fe20003800000 */
.L_x_2343:
[----:B------:R-:W-:Y:S05]  /*2790*/  BRA `(.L_x_2344) ;  /* 0xffffffdc00cc7947 */ /* 0x000fea000383ffff */
.L_x_2345:
        /* <DEDUP_REMOVED lines=14> */
.L_x_28069:


//--------------------- .text._ZN4vllm25paged_attention_v1_kernelI13__nv_bfloat16hLi32ELi8ELi128ELNS_18Fp8KVCacheDataTypeE2ELb0EEEvPT_PKS3_PKT0_S9_ifPKiSB_iPKfiiiSD_SD_iiiii --------------------------
	.section	.text._ZN4vllm25paged_attention_v1_kernelI13__nv_bfloat16hLi32ELi8ELi128ELNS_18Fp8KVCacheDataTypeE2ELb0EEEvPT_PKS3_PKT0_S9_ifPKiSB_iPKfiiiSD_SD_iiiii,"ax",@progbits
	.align	128
        .global         _ZN4vllm25paged_attention_v1_kernelI13__nv_bfloat16hLi32ELi8ELi128ELNS_18Fp8KVCacheDataTypeE2ELb0EEEvPT_PKS3_PKT0_S9_ifPKiSB_iPKfiiiSD_SD_iiiii
        .type           _ZN4vllm25paged_attention_v1_kernelI13__nv_bfloat16hLi32ELi8ELi128ELNS_18Fp8KVCacheDataTypeE2ELb0EEEvPT_PKS3_PKT0_S9_ifPKiSB_iPKfiiiSD_SD_iiiii,@function
        .size           _ZN4vllm25paged_attention_v1_kernelI13__nv_bfloat16hLi32ELi8ELi128ELNS_18Fp8KVCacheDataTypeE2ELb0EEEvPT_PKS3_PKT0_S9_ifPKiSB_iPKfiiiSD_SD_iiiii,(.L_x_28070 - _ZN4vllm25paged_attention_v1_kernelI13__nv_bfloat16hLi32ELi8ELi128ELNS_18Fp8KVCacheDataTypeE2ELb0EEEvPT_PKS3_PKT0_S9_ifPKiSB_iPKfiiiSD_SD_iiiii)
        .other          _ZN4vllm25paged_attention_v1_kernelI13__nv_bfloat16hLi32ELi8ELi128ELNS_18Fp8KVCacheDataTypeE2ELb0EEEvPT_PKS3_PKT0_S9_ifPKiSB_iPKfiiiSD_SD_iiiii,@"STO_CUDA_ENTRY STV_DEFAULT"
_ZN4vllm25paged_attention_v1_kernelI13__nv_bfloat16hLi32ELi8ELi128ELNS_18Fp8KVCacheDataTypeE2ELb0EEEvPT_PKS3_PKT0_S9_ifPKiSB_iPKfiiiSD_SD_iiiii:
.text._ZN4vllm25paged_attention_v1_kernelI13__nv_bfloat16hLi32ELi8ELi128ELNS_18Fp8KVCacheDataTypeE2ELb0EEEvPT_PKS3_PKT0_S9_ifPKiSB_iPKfiiiSD_SD_iiiii:
        /* <DEDUP_REMOVED lines=52> */
.L_x_2350:
[----:B------:R-:W-:Y:S02]  /*0340*/  MOV R2, R18 ;  /* 0x0000001200027202 */ /* 0x000fe40000000f00 */
[----:B------:R-:W-:-:S05]  /*0350*/  MOV R3, R19 ;  /* 0x0000001300037202 */ /* 0x000fca0000000f00 */
[----:B------:R-:W2:Y:S01]  /*0360*/  LDG.E.CONSTANT R2, desc[UR36][R2.64] ;  /* 0x0000002402027981 */ /* 0x000ea2000c1e9900 */
[----:B------:R-:W-:Y:S01]  /*0370*/  VIADD R15, R15, 0xffffffff ;  /* 0xffffffff0f0f7836 */ /* 0x000fe20000000000 */
[----:B------:R-:W-:Y:S02]  /*0380*/  IADD3 R18, P2, R18, 0x200, RZ ;  /* 0x0000020012127810 */ /* 0x000fe40007f5e0ff */
[----:B------:R-:W-:Y:S02]  /*0390*/  IADD3 R9, R9, 0x20, RZ ;  /* 0x0000002009097810 */ /* 0x000fe40007ffe0ff */
[----:B------:R-:W-:Y:S02]  /*03a0*/  ISETP.NE.AND P1, PT, R15, RZ, PT ;  /* 0x000000ff0f00720c */ /* 0x000fe40003f25270 */
[----:B------:R-:W-:Y:S01]  /*03b0*/  IADD3.X R19, RZ, R19, RZ, P2, !PT ;  /* 0x00000013ff137210 */ /* 0x000fe200017fe4ff */
[----:B--2---:R0:W-:Y:S02]  /*03c0*/  STS [R17], R2 ;  /* 0x0000000211007388 */ /* 0x0041e40000000800 */
[----:B0-----:R-:W-:-:S08]  /*03d0*/  VIADD R17, R17, 0x80 ;  /* 0x0000008011117836 */ /* 0x001fd00000000000 */
[----:B------:R-:W-:Y:S05]  /*03e0*/  @P1 BRA `(.L_x_2350) ;  /* 0xfffffffc00d41947 */ /* 0x000fea000383ffff */
.L_x_2349:
[----:B------:R-:W-:Y:S05]  /*03f0*/  BSYNC B1 ;  /* 0x0000000000017941 */ /* 0x000fea0003800000 */
.L_x_2348:
[----:B------:R-:W-:Y:S05]  /*0400*/  @!P0 BRA `(.L_x_2347) ;  /* 0x00000000007c8947 */ /* 0x000fea0003800000 */
[----:B------:R-:W0:Y:S01]  /*0410*/  S2UR UR5, SR_CgaCtaId ;  /* 0x00000000000579c3 */ /* 0x000e220000008800 */
[----:B------:R-:W-:Y:S01]  /*0420*/  UMOV UR4, 0x400 ;  /* 0x0000040000047882 */ /* 0x000fe20000000000 */
[----:B------:R-:W-:-:S04]  /*0430*/  IADD3 R11, P0, R14, R11, RZ ;  /* 0x0000000b0e0b7210 */ /* 0x000fc80007f1e0ff */
[----:B------:R-:W-:Y:S02]  /*0440*/  IADD3.X R16, R16, R13, RZ, P0, !PT ;  /* 0x0000000d10107210 */ /* 0x000fe400007fe4ff */
[----:B------:R-:W1:Y:S01]  /*0450*/  LDC.64 R2, c[0x0][0x218] ;  /* 0x00008600ff027b82 */ /* 0x000e620000000a00 */
[----:B0-----:R-:W-:-:S06]  /*0460*/  ULEA UR4, UR5, UR4, 0x18 ;  /* 0x0000000405047291 */ /* 0x001fcc000f8ec03f */
[----:B------:R-:W-:Y:S02]  /*0470*/  LEA R14, R12, UR4, 0x4 ;  /* 0x000000040c0e7c11 */ /* 0x000fe4000f8e20ff */
[----:B-1----:R-:W-:Y:S02]  /*0480*/  LEA R13, P0, R11, R2, 0x1 ;  /* 0x000000020b0d7211 */ /* 0x002fe400078008ff */
[C---:B------:R-:W-:Y:S01]  /*0490*/  LEA R12, R9.reuse, R12, 0x2 ;  /* 0x0000000c090c7211 */ /* 0x040fe200078e10ff */
[----:B------:R-:W-:Y:S01]  /*04a0*/  IMAD R2, R9, 0x4, R14 ;  /* 0x0000000409027824 */ /* 0x000fe200078e020e */
[----:B------:R-:W-:Y:S02]  /*04b0*/  LEA.HI.X R20, R11, R3, R16, 0x1, P0 ;  /* 0x000000030b147211 */ /* 0x000fe400000f0c10 */
[----:B------:R-:W-:Y:S01]  /*04c0*/  IADD3 R9, R9, -0x80, RZ ;  /* 0xffffff8009097810 */ /* 0x000fe20007ffe0ff */
[----:B------:R-:W-:Y:S01]  /*04d0*/  VIADD R11, R2, 0x100 ;  /* 0x00000100020b7836 */ /* 0x000fe20000000000 */
[----:B------:R-:W-:-:S07]  /*04e0*/  SHF.L.U32 R15, R12, 0x1, RZ ;  /* 0x000000010c0f7819 */ /* 0x000fce00000006ff */
.L_x_2351:
[----:B------:R-:W-:Y:S02]  /*04f0*/  MOV R2, R13 ;  /* 0x0000000d00027202 */ /* 0x000fe40000000f00 */
[----:B------:R-:W-:-:S03]  /*0500*/  MOV R3, R20 ;  /* 0x0000001400037202 */ /* 0x000fc60000000f00 */
        /* <DEDUP_REMOVED lines=13> */
[----:B0-----:R-:W-:Y:S01]  /*05e0*/  IADD3 R11, R11, 0x200, RZ ;  /* 0x000002000b0b7810 */ /* 0x001fe20007ffe0ff */
[----:B------:R-:W-:Y:S06]  /*05f0*/  @!P0 BRA `(.L_x_2351) ;  /* 0xfffffffc00bc8947 */ /* 0x000fec000383ffff */
.L_x_2347:
[----:B------:R-:W-:Y:S05]  /*0600*/  BSYNC B0 ;  /* 0x0000000000007941 */ /* 0x000fea0003800000 */
.L_x_2346:
        /* <DEDUP_REMOVED lines=12> */
.L_x_2378:
        /* <DEDUP_REMOVED lines=14> */
[----:B0-----:R-:W0:Y:S01]  /*07b0*/  @!P0 S2R R3, SR_CgaCtaId ;  /* 0x0000000000038919 */ /* 0x001e220000008800 */
[----:B------:R-:W-:-:S04]  /*07c0*/  @!P0 MOV R0, 0x400 ;  /* 0x0000040000008802 */ /* 0x000fc80000000f00 */
[----:B------:R-:W-:-:S04]  /*07d0*/  @!P0 IADD3 R0, R0, 0x40, RZ ;  /* 0x0000004000008810 */ /* 0x000fc80007ffe0ff */
        /* <DEDUP_REMOVED lines=11> */
[----:B------:R-:W-:Y:S02]  /*0890*/  HFMA2.MMA R14, -RZ, RZ, 0, 0 ;  /* 0x00000000ff0e7435 */ /* 0x000fe400000001ff */
[----:B------:R-:W-:-:S04]  /*08a0*/  IADD3 R3, R8, R3, RZ ;  /* 0x0000000308037210 */ /* 0x000fc80007ffe0ff */
        /* <DEDUP_REMOVED lines=9> */
[----:B------:R-:W-:-:S03]  /*0940*/  MOV R3, R5 ;  /* 0x0000000500037202 */ /* 0x000fc60000000f00 */
[----:B-1----:R-:W-:-:S06]  /*0950*/  ULEA UR4, UR5, UR4, 0x18 ;  /* 0x0000000405047291 */ /* 0x002fcc000f8ec03f */
[----:B------:R-:W-:-:S07]  /*0960*/  LEA R9, R5, UR4, 0x2 ;  /* 0x0000000405097c11 */ /* 0x000fce000f8e10ff */
.L_x_2358:
        /* <DEDUP_REMOVED lines=11> */
.L_x_2357:
[----:B------:R-:W-:Y:S05]  /*0a20*/  BSYNC B1 ;  /* 0x0000000000017941 */ /* 0x000fea0003800000 */
.L_x_2356:
        /* <DEDUP_REMOVED lines=12> */
[----:B------:R-:W-:Y:S02]  /*0af0*/  PLOP3.LUT P0, PT, PT, PT, PT, 0x8, 0x0 ;  /* 0x000000000000781c */ /* 0x000fe40003f0e170 */
[----:B------:R-:W-:-:S11]  /*0b00*/  IADD3 R12, R8, -0x600, RZ ;  /* 0xfffffa00080c7810 */ /* 0x000fd60007ffe0ff */
.L_x_2361:
        /* <DEDUP_REMOVED lines=100> */
.L_x_2360:
[----:B------:R-:W-:Y:S05]  /*1150*/  BSYNC B1 ;  /* 0x0000000000017941 */ /* 0x000fea0003800000 */
.L_x_2359:
        /* <DEDUP_REMOVED lines=55> */
.L_x_2363:
[----:B------:R-:W-:Y:S05]  /*14d0*/  BSYNC B1 ;  /* 0x0000000000017941 */ /* 0x000fea0003800000 */
.L_x_2362:
        /* <DEDUP_REMOVED lines=26> */
.L_x_2355:
[----:B------:R-:W-:Y:S05]  /*1680*/  BSYNC B0 ;  /* 0x0000000000007941 */ /* 0x000fea0003800000 */
.L_x_2354:
[----:B---3--:R-:W1:Y:S01]  /*1690*/  SHFL.BFLY PT, R3, R14, 0x10, 0x1f ;  /* 0x0e001f000e037f89 */ /* 0x008e6200000e0000 */
        /* <DEDUP_REMOVED lines=8> */
[----:B0-----:R-:W0:Y:S04]  /*1720*/  SHFL.BFLY PT, R0, R3, 0x8, 0x1f ;  /* 0x0d001f0003007f89 */ /* 0x001e2800000e0000 */
        /* <DEDUP_REMOVED lines=40> */
.L_x_2368:
[----:B------:R-:W0:Y:S01]  /*19b0*/  LDS R11, [R9] ;  /* 0x00000000090b7984 */ /* 0x000e220000000800 */
[----:B------:R-:W-:Y:S01]  /*19c0*/  VIADD R2, R2, 0xffffffff ;  /* 0xffffffff02027836 */ /* 0x000fe20000000000 */
[----:B------:R-:W-:-:S04]  /*19d0*/  IADD3 R3, R3, 0x80, RZ ;  /* 0x0000008003037810 */ /* 0x000fc80007ffe0ff */
[----:B------:R-:W-:Y:S01]  /*19e0*/  ISETP.NE.AND P0, PT, R2, RZ, PT ;  /* 0x000000ff0200720c */ /* 0x000fe20003f05270 */
[----:B0-----:R-:W-:-:S05]  /*19f0*/  FMUL.FTZ R12, R11, R0 ;  /* 0x000000000b0c7220 */ /* 0x001fca0000410000 */
[----:B------:R0:W-:Y:S02]  /*1a00*/  STS [R9], R12 ;  /* 0x0000000c09007388 */ /* 0x0001e40000000800 */
[----:B0-----:R-:W-:-:S05]  /*1a10*/  IADD3 R9, R9, 0x200, RZ ;  /* 0x0000020009097810 */ /* 0x001fca0007ffe0ff */
[----:B------:R-:W-:Y:S05]  /*1a20*/  @P0 BRA `(.L_x_2368) ;  /* 0xfffffffc00e00947 */ /* 0x000fea000383ffff */
.L_x_2367:
[----:B------:R-:W-:Y:S05]  /*1a30*/  BSYNC B1 ;  /* 0x0000000000017941 */ /* 0x000fea0003800000 */
.L_x_2366:
        /* <DEDUP_REMOVED lines=14> */
.L_x_2371:
        /* <DEDUP_REMOVED lines=52> */
.L_x_2370:
[----:B------:R-:W-:Y:S05]  /*1e60*/  BSYNC B1 ;  /* 0x0000000000017941 */ /* 0x000fea0003800000 */
.L_x_2369:
        /* <DEDUP_REMOVED lines=31> */
.L_x_2373:
[----:B------:R-:W-:Y:S05]  /*2060*/  BSYNC B1 ;  /* 0x0000000000017941 */ /* 0x000fea0003800000 */
.L_x_2372:
        /* <DEDUP_REMOVED lines=14> */
.L_x_2365:
[----:B------:R-:W-:Y:S05]  /*2150*/  BSYNC B0 ;  /* 0x0000000000007941 */ /* 0x000fea0003800000 */
.L_x_2364:
[----:B------:R-:W-:Y:S01]  /*2160*/  BAR.SYNC.DEFER_BLOCKING 0x0 ;  /* 0x0000000000007b1d */ /* 0x000fe20000010000 */
[----:B0-----:R-:W-:Y:S02]  /*2170*/  LOP3.LUT R0, R5, 0xffffffc0, RZ, 0xc0, !PT ;  /* 0xffffffc005007812 */ /* 0x001fe400078ec0ff */
[----:B------:R-:W-:-:S05]  /*2180*/  LEA R7, R7, R10, 0x5 ;  /* 0x0000000a07077211 */ /* 0x000fca00078e28ff */
[----:B------:R-:W-:Y:S01]  /*2190*/  BAR.SYNC.DEFER_BLOCKING 0x0 ;  /* 0x0000000000007b1d */ /* 0x000fe20000010000 */
[----:B------:R-:W-:Y:S02]  /*21a0*/  ISETP.NE.AND P0, PT, R0, 0x40, PT ;  /* 0x000000400000780c */ /* 0x000fe40003f05270 */
[C---:B------:R-:W-:Y:S02]  /*21b0*/  ISETP.GT.AND P1, PT, R5.reuse, 0x3f, PT ;  /* 0x0000003f0500780c */ /* 0x040fe40003f24270 */
[----:B------:R-:W-:-:S03]  /*21c0*/  LOP3.LUT R0, R5, 0xffffffe0, RZ, 0xc0, !PT ;  /* 0xffffffe005007812 */ /* 0x000fc600078ec0ff */
[----:B------:R-:W0:Y:S01]  /*21d0*/  S2UR UR5, SR_CgaCtaId ;  /* 0x00000000000579c3 */ /* 0x000e220000008800 */
[----:B------:R-:W-:Y:S02]  /*21e0*/  UMOV UR4, 0x400 ;  /* 0x0000040000047882 */ /* 0x000fe40000000000 */
[----:B------:R-:W-:Y:S01]  /*21f0*/  UIADD3 UR4, UR4, 0x60, URZ ;  /* 0x0000006004047890 */ /* 0x000fe2000fffe03f */
[----:B------:R-:W-:Y:S01]  /*2200*/  ISETP.NE.AND P2, PT, R0, 0x20, PT ;  /* 0x000000200000780c */ /* 0x000fe20003f45270 */
[----:B------:R-:W-:Y:S02]  /*2210*/  IMAD.MOV.U32 R0, RZ, RZ, RZ ;  /* 0x000000ffff007224 */ /* 0x000fe400078e00ff */
[----:B0-----:R-:W-:-:S06]  /*2220*/  ULEA UR4, UR5, UR4, 0x18 ;  /* 0x0000000405047291 */ /* 0x001fcc000f8ec03f */
[----:B------:R-:W-:-:S05]  /*2230*/  LEA R7, R7, UR4, 0x2 ;  /* 0x0000000407077c11 */ /* 0x000fca000f8e10ff */
[----:B------:R-:W-:Y:S01]  /*2240*/  @!P0 STS [R7+-0x100], RZ ;  /* 0xffff00ff07008388 */ /* 0x000fe20000000800 */
[----:B------:R-:W-:Y:S01]  /*2250*/  BAR.SYNC.DEFER_BLOCKING 0x0 ;  /* 0x0000000000007b1d */ /* 0x000fe20000010000 */
[C---:B------:R-:W-:Y:S02]  /*2260*/  ISETP.GT.AND P0, PT, R5.reuse, 0x1f, PT ;  /* 0x0000001f0500780c */ /* 0x040fe40003f04270 */
[----:B------:R-:W-:-:S03]  /*2270*/  IADD3 R5, R5, 0x1f, RZ ;  /* 0x0000001f05057810 */ /* 0x000fc60007ffe0ff */
[----:B-1----:R-:W0:Y:S02]  /*2280*/  @!P1 LDS R2, [R7] ;  /* 0x0000000007029984 */ /* 0x002e240000000800 */
[----:B0-----:R-:W-:Y:S01]  /*2290*/  @!P1 FADD.FTZ R0, RZ, R2 ;  /* 0x00000002ff009221 */ /* 0x001fe20000010000 */
[----:B------:R-:W-:Y:S01]  /*22a0*/  BAR.SYNC.DEFER_BLOCKING 0x0 ;  /* 0x0000000000007b1d */ /* 0x000fe20000010000 */
[----:B------:R-:W-:-:S05]  /*22b0*/  ISETP.GT.U32.AND P1, PT, R5, 0x3e, PT ;  /* 0x0000003e0500780c */ /* 0x000fca0003f24070 */
[----:B------:R0:W-:Y:S02]  /*22c0*/  @!P2 STS [R7+-0x80], R0 ;  /* 0xffff80000700a388 */ /* 0x0001e40000000800 */
[----:B------:R-:W-:Y:S06]  /*22d0*/  BAR.SYNC.DEFER_BLOCKING 0x0 ;  /* 0x0000000000007b1d */ /* 0x000fec0000010000 */
[----:B------:R0:W1:Y:S02]  /*22e0*/  @!P0 LDS R3, [R7] ;  /* 0x0000000007038984 */ /* 0x0000640000000800 */
[----:B------:R-:W-:Y:S06]  /*22f0*/  BAR.SYNC.DEFER_BLOCKING 0x0 ;  /* 0x0000000000007b1d */ /* 0x000fec0000010000 */
[----:B------:R-:W-:Y:S05]  /*2300*/  @P1 EXIT ;  /* 0x000000000000194d */ /* 0x000fea0003800000 */
[----:B------:R-:W2:Y:S01]  /*2310*/  S2UR UR4, SR_CTAID.Z ;  /* 0x00000000000479c3 */ /* 0x000ea20000002700 */
[----:B------:R-:W-:Y:S01]  /*2320*/  ULDC UR5, c[0x0][0x14] ;  /* 0x0000050000057ab9 */ /* 0x000fe20000000800 */
[----:B------:R-:W-:Y:S01]  /*2330*/  ULDC UR6, c[0x0][0xc] ;  /* 0x0000030000067ab9 */ /* 0x000fe20000000800 */
[----:B------:R-:W-:Y:S01]  /*2340*/  IMAD R6, R6, UR5, RZ ;  /* 0x0000000506067c24 */ /* 0x000fe2000f8e02ff */
[----:B------:R-:W-:Y:S01]  /*2350*/  SHF.R.S32.HI R2, RZ, 0x1f, R10 ;  /* 0x0000001fff027819 */ /* 0x000fe2000001140a */
[----:B------:R-:W-:Y:S02]  /*2360*/  IMAD R4, R4, UR6, RZ ;  /* 0x0000000604047c24 */ /* 0x000fe4000f8e02ff */
[----:B01----:R-:W-:Y:S01]  /*2370*/  @!P0 FADD.FTZ R0, R0, R3 ;  /* 0x0000000300008221 */ /* 0x003fe20000010000 */
[----:B------:R-:W-:Y:S01]  /*2380*/  SHF.L.U32 R5, R6, 0x5, RZ ;  /* 0x0000000506057819 */ /* 0x000fe200000006ff */
[----:B------:R-:W-:-:S03]  /*2390*/  IMAD R4, R4, UR5, RZ ;  /* 0x0000000504047c24 */ /* 0x000fc6000f8e02ff */
[----:B------:R-:W-:Y:S01]  /*23a0*/  F2FP.BF16.F32.PACK_AB R0, RZ, R0 ;  /* 0x00000000ff00723e */ /* 0x000fe200000010ff */
[----:B------:R-:W-:Y:S01]  /*23b0*/  IMAD.SHL.U32 R4, R4, 0x20, RZ ;  /* 0x0000002004047824 */ /* 0x000fe200078e00ff */
[----:B--2---:R-:W-:-:S04]  /*23c0*/  USHF.L.U32 UR4, UR4, 0x5, URZ ;  /* 0x0000000504047899 */ /* 0x004fc8000800063f */
[----:B------:R-:W-:Y:S02]  /*23d0*/  USHF.R.S32.HI UR5, URZ, 0x1f, UR4 ;  /* 0x0000001f3f057899 */ /* 0x000fe40008011404 */
[----:B------:R-:W-:Y:S02]  /*23e0*/  IADD3 R7, P1, P2, R5, UR4, R10 ;  /* 0x0000000405077c10 */ /* 0x000fe4000fa3e00a */
[----:B------:R-:W-:-:S04]  /*23f0*/  SHF.R.S32.HI R5, RZ, 0x1f, R5 ;  /* 0x0000001fff057819 */ /* 0x000fc80000011405 */
[----:B------:R-:W-:Y:S01]  /*2400*/  IADD3.X R9, R5, UR5, R2, P1, P2 ;  /* 0x0000000505097c10 */ /* 0x000fe20008fe4402 */
[----:B------:R-:W-:Y:S01]  /*2410*/  ULDC.64 UR4, c[0x0][0x210] ;  /* 0x0000840000047ab9 */ /* 0x000fe20000000a00 */
[----:B------:R-:W-:-:S04]  /*2420*/  IADD3 R5, P1, R4, R7, RZ ;  /* 0x0000000704057210 */ /* 0x000fc80007f3e0ff */
[----:B------:R-:W-:Y:S02]  /*2430*/  LEA.HI.X.SX32 R4, R4, R9, 0x1, P1 ;  /* 0x0000000904047211 */ /* 0x000fe400008f0eff */
[----:B------:R-:W-:-:S04]  /*2440*/  LEA R2, P0, R5, UR4, 0x1 ;  /* 0x0000000405027c11 */ /* 0x000fc8000f8008ff */
[----:B------:R-:W-:-:S05]  /*2450*/  LEA.HI.X R3, R5, UR5, R4, 0x1, P0 ;  /* 0x0000000505037c11 */ /* 0x000fca00080f0c04 */
[----:B------:R-:W-:Y:S01]  /*2460*/  STG.E.U16 desc[UR36][R2.64], R0 ;  /* 0x0000000002007986 */ /* 0x000fe2000c101524 */
[----:B------:R-:W-:Y:S05]  /*2470*/  EXIT ;  /* 0x000000000000794d */ /* 0x000fea0003800000 */
.L_x_2352:
        /* <DEDUP_REMOVED lines=16> */
.L_x_2374:
[----:B------:R-:W-:Y:S05]  /*2580*/  EXIT ;  /* 0x000000000000794d */ /* 0x000fea0003800000 */
.L_x_2353:
[----:B------:R-:W-:Y:S01]  /*2590*/  HFMA2.MMA R12, -RZ, RZ, 0, 9.5367431640625e-07 ;  /* 0x00000010ff0c7435 */ /* 0x000fe200000001ff */
[----:B------:R-:W-:Y:S01]  /*25a0*/  MOV R11, 0x1f ;  /* 0x0000001f000b7802 */ /* 0x000fe20000000f00 */
[----:B------:R-:W-:Y:S01]  /*25b0*/  IMAD.MOV.U32 R15, RZ, RZ, -0x1 ;  /* 0xffffffffff0f7424 */ /* 0x000fe200078e00ff */
[----:B------:R-:W-:-:S08]  /*25c0*/  MOV R2, 0xff7fffff ;  /* 0xff7fffff00027802 */ /* 0x000fd00000000f00 */
[----:B------:R-:W-:Y:S05]  /*25d0*/  WARPSYNC.COLLECTIVE R15, `(.L_x_2375) ;  /* 0x000000000f087348 */ /* 0x000fea0003c00000 */
[----:B------:R0:W1:Y:S02]  /*25e0*/  SHFL.BFLY P6, R14, R13, R12, R11 ;  /* 0x0c00000c0d0e7389 */ /* 0x00006400000c000b */
[----:B01----:R-:W-:Y:S01]  /*25f0*/  ENDCOLLECTIVE ;  /* 0x000000000000791b */ /* 0x003fe20003800000 */
.L_x_2375:
[----:B------:R-:W-:Y:S01]  /*2600*/  HFMA2.MMA R12, -RZ, RZ, 0, 4.76837158203125e-07 ;  /* 0x00000008ff0c7435 */ /* 0x000fe200000001ff */
[----:B------:R-:W-:-:S04]  /*2610*/  FMNMX.FTZ R0, R14, -3.40282346638528859812e+38, !PT ;  /* 0xff7fffff0e007809 */ /* 0x000fc80007810000 */
[----:B------:R-:W-:-:S07]  /*2620*/  MOV R13, R0 ;  /* 0x00000000000d7202 */ /* 0x000fce0000000f00 */
[----:B------:R-:W-:Y:S05]  /*2630*/  WARPSYNC.COLLECTIVE R15, `(.L_x_2376) ;  /* 0x000000000f087348 */ /* 0x000fea0003c00000 */
[----:B------:R0:W1:Y:S02]  /*2640*/  SHFL.BFLY P6, R14, R13, R12, R11 ;  /* 0x0c00000c0d0e7389 */ /* 0x00006400000c000b */
[----:B01----:R-:W-:Y:S01]  /*2650*/  ENDCOLLECTIVE ;  /* 0x000000000000791b */ /* 0x003fe20003800000 */
.L_x_2376:
[----:B------:R-:W-:Y:S02]  /*2660*/  MOV R12, 0x4 ;  /* 0x00000004000c7802 */ /* 0x000fe40000000f00 */
[----:B------:R-:W-:-:S05]  /*2670*/  FMNMX.FTZ R3, R0, R14, !PT ;  /* 0x0000000e00037209 */ /* 0x000fca0007810000 */
[----:B------:R-:W-:-:S07]  /*2680*/  IMAD.MOV.U32 R13, RZ, RZ, R3 ;  /* 0x000000ffff0d7224 */ /* 0x000fce00078e0003 */
[----:B------:R-:W-:Y:S05]  /*2690*/  WARPSYNC.COLLECTIVE R15, `(.L_x_2377) ;  /* 0x000000000f087348 */ /* 0x000fea0003c00000 */
[----:B------:R0:W1:Y:S02]  /*26a0*/  SHFL.BFLY P6, R14, R13, R12, R11 ;  /* 0x0c00000c0d0e7389 */ /* 0x00006400000c000b */
[----:B01----:R-:W-:Y:S01]  /*26b0*/  ENDCOLLECTIVE ;  /* 0x000000000000791b */ /* 0x003fe20003800000 */
.L_x_2377:
[----:B------:R-:W-:Y:S05]  /*26c0*/  BRA `(.L_x_2378) ;  /* 0xffffffe000007947 */ /* 0x000fea000383ffff */
.L_x_2379:
        /* <DEDUP_REMOVED lines=11> */
.L_x_28070:


//--------------------- .text._ZN4vllm25paged_attention_v1_kernelI13__nv_bfloat16hLi256ELi8ELi128ELNS_18Fp8KVCacheDataTypeE2ELb1EEEvPT_PKS3_PKT0_S9_ifPKiSB_iPKfiiiSD_SD_iiiii --------------------------
	.section	.text._ZN4vllm25paged_attention_v1_kernelI13__nv_bfloat16hLi256ELi8ELi128ELNS_18Fp8KVCacheDataTypeE2ELb1EEEvPT_PKS3_PKT0_S9_ifPKiSB_iPKfiiiSD_SD_iiiii,"ax",@progbits
	.align	128
        .global         _ZN4vllm25paged_attention_v1_kernelI13__nv_bfloat16hLi256ELi8ELi128ELNS_18Fp8KVCacheDataTypeE2ELb1EEEvPT_PKS3_PKT0_S9_ifPKiSB_iPKfiiiSD_SD_iiiii
        .type           _ZN4vllm25paged_attention_v1_kernelI13__nv_bfloat16hLi256ELi8ELi128ELNS_18Fp8KVCacheDataTypeE2ELb1EEEvPT_PKS3_PKT0_S9_ifPKiSB_iPKfiiiSD_SD_iiiii,@function
        .size           _ZN4vllm25paged_attention_v1_kernelI13__nv_bfloat16hLi256ELi8ELi128ELNS_18Fp8KVCacheDataTypeE2ELb1EEEvPT_PKS3_PKT0_S9_ifPKiSB_iPKfiiiSD_SD_iiiii,(.L_x_28071 - _ZN4vllm25paged_attention_v1_kernelI13__nv_bfloat16hLi256ELi8ELi128ELNS_18Fp8KVCacheDataTypeE2ELb1EEEvPT_PKS3_PKT0_S9_ifPKiSB_iPKfiiiSD_SD_iiiii)
        .other          _ZN4vllm25paged_attention_v1_kernelI13__nv_bfloat16hLi256ELi8ELi128ELNS_18Fp8KVCacheDataTypeE2ELb1EEEvPT_PKS3_PKT0_S9_ifPKiSB_iPKfiiiSD_SD_iiiii,@"STO_CUDA_ENTRY STV_DEFAULT"
_ZN4vllm25paged_attention_v1_kernelI13__nv_bfloat16hLi256ELi8ELi128ELNS_18Fp8KVCacheDataTypeE2ELb1EEEvPT_PKS3_PKT0_S9_ifPKiSB_iPKfiiiSD_SD_iiiii:
.text._ZN4vllm25paged_attention_v1_kernelI13__nv_bfloat16hLi256ELi8ELi128ELNS_18Fp8KVCacheDataTypeE2ELb1EEEvPT_PKS3_PKT0_S9_ifPKiSB_iPKfiiiSD_SD_iiiii:
        /* <DEDUP_REMOVED lines=10> */
[----:B---3--:R-:W-:Y:S02]  /*00a0*/  ISETP.GT.AND P0, PT, R10, 0x7f, PT ;  /* 0x0000007f0a00780c */ /* 0x008fe40003f04270 */
[----:B------:R-:W-:-:S04]  /*00b0*/  SHF.R.S32.HI R3, RZ, 0x1f, R10 ;  /* 0x0000001fff037819 */ /* 0x000fc8000001140a */
[CC--:B------:R-:W-:Y:S02]  /*00c0*/  LEA.HI R13, R3.reuse, R10.reuse, RZ, 0x5 ;  /* 0x0000000a030d7211 */ /* 0x0c0fe400078f28ff */
[----:B------:R-:W-:Y:S02]  /*00d0*/  LEA.HI R11, R3, R10, RZ, 0x2 ;  /* 0x0000000a030b7211 */ /* 0x000fe400078f10ff */
[----:B------:R-:W-:Y:S02]  /*00e0*/  LOP3.LUT R3, R13, 0xffffffe0, RZ, 0xc0, !PT ;  /* 0xffffffe00d037812 */ /* 0x000fe400078ec0ff */
[----:B------:R-:W-:Y:S02]  /*00f0*/  LOP3.LUT R9, R11, 0xfffffffc, RZ, 0xc0, !PT ;  /* 0xfffffffc0b097812 */ /* 0x000fe400078ec0ff */
[----:B------:R-:W-:Y:S01]  /*0100*/  SHF.R.S32.HI R13, RZ, 0x5, R13 ;  /* 0x00000005ff0d7819 */ /* 0x000fe2000001140d */
[C---:B------:R-:W-:Y:S01]  /*0110*/  IMAD.IADD R4, R10.reuse, 0x1, -R3 ;  /* 0x000000010a047824 */ /* 0x040fe200078e0a03 */
[----:B------:R-:W-:Y:S01]  /*0120*/  SHF.R.S32.HI R11, RZ, 0x2, R11 ;  /* 0x00000002ff0b7819 */ /* 0x000fe2000001140b */
[----:B------:R-:W-:Y:S01]  /*0130*/  IMAD.IADD R0, R10, 0x1, -R9 ;  /* 0x000000010a007824 */ /* 0x000fe200078e0a09 */
[----:B012-4-:R-:W-:Y:S06]  /*0140*/  @P0 BRA `(.L_x_2381) ;  /* 0x0000000400200947 */ /* 0x017fec0003800000 */
[----:B------:R-:W-:Y:S01]  /*0150*/  VIMNMX R2, RZ, R11, !PT ;  /* 0x0000000bff027248 */ /* 0x000fe20007fe0100 */
        /* <DEDUP_REMOVED lines=13> */
[----:B------:R-:W-:Y:S01]  /*0230*/  IMAD R2, R11, 0x4, R0 ;  /* 0x000000040b027824 */ /* 0x000fe200078e0200 */
[----:B------:R-:W-:Y:S01]  /*0240*/  UMOV UR4, 0x400 ;  /* 0x0000040000047882 */ /* 0x000fe20000000000 */
[----:B------:R-:W-:Y:S01]  /*0250*/  ULDC.64 UR6, c[0x0][0x218] ;  /* 0x0000860000067ab9 */ /* 0x000fe20000000a00 */
[----:B------:R-:W-:Y:S02]  /*0260*/  IMAD.MOV.U32 R14, RZ, RZ, R3 ;  /* 0x000000ffff0e7224 */ /* 0x000fe400078e0003 */
[----:B------:R-:W-:-:S04]  /*0270*/  SHF.L.U32 R2, R2, 0x1, RZ ;  /* 0x0000000102027819 */ /* 0x000fc800000006ff */
[----:B------:R-:W-:Y:S02]  /*0280*/  SHF.R.S32.HI R9, RZ, 0x1f, R2 ;  /* 0x0000001fff097819 */ /* 0x000fe40000011402 */
[----:B------:R-:W-:-:S04]  /*0290*/  IADD3 R20, P0, P2, R2, R17, R12 ;  /* 0x0000001102147210 */ /* 0x000fc80007a1e00c */
[----:B------:R-:W-:Y:S02]  /*02a0*/  IADD3.X R9, R9, R15, R8, P0, P2 ;  /* 0x0000000f09097210 */ /* 0x000fe400007e4408 */
[----:B------:R-:W-:-:S04]  /*02b0*/  LEA R19, P0, R20, UR6, 0x1 ;  /* 0x0000000614137c11 */ /* 0x000fc8000f8008ff */
[----:B------:R-:W-:Y:S01]  /*02c0*/  LEA.HI.X R20, R20, UR7, R9, 0x1, P0 ;  /* 0x0000000714147c11 */ /* 0x000fe200080f0c09 */
[----:B------:R-:W-:Y:S01]  /*02d0*/  IMAD.MOV.U32 R9, RZ, RZ, R11 ;  /* 0x000000ffff097224 */ /* 0x000fe200078e000b */
[----:B0-----:R-:W-:-:S06]  /*02e0*/  ULEA UR4, UR5, UR4, 0x18 ;  /* 0x0000000405047291 */ /* 0x001fcc000f8ec03f */
[----:B------:R-:W-:-:S04]  /*02f0*/  LEA R2, R0, UR4, 0x7 ;  /* 0x0000000400027c11 */ /* 0x000fc8000f8e38ff */
[----:B------:R-:W-:-:S07]  /*0300*/  LEA R18, R11, R2, 0x2 ;  /* 0x000000020b127211 */ /* 0x000fce00078e10ff */
.L_x_2384:
[----:B------:R-:W-:Y:S02]  /*0310*/  IMAD.MOV.U32 R3, RZ, RZ, R20 ;  /* 0x000000ffff037224 */ /* 0x000fe400078e0014 */
[----:B------:R-:W-:-:S05]  /*0320*/  IMAD.MOV.U32 R2, RZ, RZ, R19 ;  /* 0x000000ffff027224 */ /* 0x000fca00078e0013 */
[----:B------:R-:W2:Y:S01]  /*0330*/  LDG.E.CONSTANT R3, desc[UR36][R2.64] ;  /* 0x0000002402037981 */ /* 0x000ea2000c1e9900 */
[----:B------:R-:W-:Y:S01]  /*0340*/  IADD3 R14, R14, -0x1, RZ ;  /* 0xffffffff0e0e7810 */ /* 0x000fe20007ffe0ff */
[----:B------:R-:W-:Y:S01]  /*0350*/  VIADD R9, R9, 0x20 ;  /* 0x0000002009097836 */ /* 0x000fe20000000000 */
[----:B------:R-:W-:Y:S02]  /*0360*/  IADD3 R19, P2, R19, 0x200, RZ ;  /* 0x0000020013137810 */ /* 0x000fe40007f5e0ff */
[----:B------:R-:W-:-:S03]  /*0370*/  ISETP.NE.AND P0, PT, R14, RZ, PT ;  /* 0x000000ff0e00720c */ /* 0x000fc60003f05270 */
[----:B------:R-:W-:Y:S01]  /*0380*/  IMAD.X R20, RZ, RZ, R20, P2 ;  /* 0x000000ffff147224 */ /* 0x000fe200010e0614 */
[----:B--2---:R0:W-:Y:S02]  /*0390*/  STS [R18], R3 ;  /* 0x0000000312007388 */ /* 0x0041e40000000800 */
[----:B0-----:R-:W-:-:S07]  /*03a0*/  IADD3 R18, R18, 0x80, RZ ;  /* 0x0000008012127810 */ /* 0x001fce0007ffe0ff */
[----:B------:R-:W-:Y:S05]  /*03b0*/  @P0 BRA `(.L_x_2384) ;  /* 0xfffffffc00d40947 */ /* 0x000fea000383ffff */
.L_x_2383:
[----:B------:R-:W-:Y:S05]  /*03c0*/  BSYNC B1 ;  /* 0x0000000000017941 */ /* 0x000fea0003800000 */
.L_x_2382:
[----:B------:R-:W-:Y:S05]  /*03d0*/  @!P1 BRA `(.L_x_2381) ;  /* 0x00000000007c9947 */ /* 0x000fea0003800000 */
[----:B------:R-:W0:Y:S01]  /*03e0*/  S2UR UR5, SR_CgaCtaId ;  /* 0x00000000000579c3 */ /* 0x000e220000008800 */
[----:B------:R-:W-:Y:S01]  /*03f0*/  UMOV UR4, 0x400 ;  /* 0x0000040000047882 */ /* 0x000fe20000000000 */
[----:B------:R-:W-:Y:S01]  /*0400*/  IADD3 R17, P0, R17, R12, RZ ;  /* 0x0000000c11117210 */ /* 0x000fe20007f1e0ff */
[----:B------:R-:W-:-:S04]  /*0410*/  IMAD R12, R9, 0x4, R0 ;  /* 0x00000004090c7824 */ /* 0x000fc800078e0200 */
[----:B------:R-:W-:Y:S01]  /*0420*/  IMAD.X R8, R15, 0x1, R8, P0 ;  /* 0x000000010f087824 */ /* 0x000fe200000e0608 */
[----:B------:R-:W1:Y:S01]  /*0430*/  LDC.64 R2, c[0x0][0x218] ;  /* 0x00008600ff027b82 */ /* 0x000e620000000a00 */
[----:B0-----:R-:W-:-:S06]  /*0440*/  ULEA UR4, UR5, UR4, 0x18 ;  /* 0x0000000405047291 */ /* 0x001fcc000f8ec03f */
[----:B------:R-:W-:Y:S02]  /*0450*/  LEA R14, R0, UR4, 0x7 ;  /* 0x00000004000e7c11 */ /* 0x000fe4000f8e38ff */
[----:B-1----:R-:W-:Y:S02]  /*0460*/  LEA R15, P0, R17, R2, 0x1 ;  /* 0x00000002110f7211 */ /* 0x002fe400078008ff */
[----:B------:R-:W-:Y:S02]  /*0470*/  LEA R2, R9, R14, 0x2 ;  /* 0x0000000e09027211 */ /* 0x000fe400078e10ff */
[----:B------:R-:W-:Y:S01]  /*0480*/  LEA.HI.X R22, R17, R3, R8, 0x1, P0 ;  /* 0x0000000311167211 */ /* 0x000fe200000f0c08 */
[----:B------:R-:W-:Y:S01]  /*0490*/  VIADD R8, R9, 0xffffff80 ;  /* 0xffffff8009087836 */ /* 0x000fe20000000000 */
[----:B------:R-:W-:Y:S01]  /*04a0*/  IADD3 R9, R2, 0x100, RZ ;  /* 0x0000010002097810 */ /* 0x000fe20007ffe0ff */
[----:B------:R-:W-:-:S07]  /*04b0*/  IMAD.SHL.U32 R17, R12, 0x2, RZ ;  /* 0x000000020c117824 */ /* 0x000fce00078e00ff */
.L_x_2385:
[----:B------:R-:W-:Y:S02]  /*04c0*/  IMAD.MOV.U32 R2, RZ, RZ, R15 ;  /* 0x000000ffff027224 */ /* 0x000fe400078e000f */
[----:B------:R-:W-:Y:S02]  /*04d0*/  IMAD.MOV.U32 R3, RZ, RZ, R22 ;  /* 0x000000ffff037224 */ /* 0x000fe400078e0016 */
[----:B------:R-:W-:-:S05]  /*04e0*/  IMAD.WIDE R2, R17, 0x2, R2 ;  /* 0x0000000211027825 */ /* 0x000fca00078e0202 */
[----:B------:R-:W2:Y:S04]  /*04f0*/  LDG.E.CONSTANT R12, desc[UR36][R2.64] ;  /* 0x00000024020c7981 */ /* 0x000ea8000c1e9900 */
[----:B------:R-:W3:Y:S04]  /*0500*/  LDG.E.CONSTANT R14, desc[UR36][R2.64+0x200] ;  /* 0x00020024020e7981 */ /* 0x000ee8000c1e9900 */
[----:B------:R-:W4:Y:S04]  /*0510*/  LDG.E.CONSTANT R18, desc[UR36][R2.64+0x400] ;  /* 0x0004002402127981 */ /* 0x000f28000c1e9900 */
[----:B------:R-:W4:Y:S01]  /*0520*/  LDG.E.CONSTANT R20, desc[UR36][R2.64+0x600] ;  /* 0x0006002402147981 */ /* 0x000f22000c1e9900 */
[----:B------:R-:W-:-:S02]  /*0530*/  IADD3 R8, R8, 0x80, RZ ;  /* 0x0000008008087810 */ /* 0x000fc40007ffe0ff */
[----:B------:R-:W-:Y:S02]  /*0540*/  IADD3 R15, P1, R15, 0x800, RZ ;  /* 0x000008000f0f7810 */ /* 0x000fe40007f3e0ff */
[----:B------:R-:W-:-:S03]  /*0550*/  ISETP.GE.AND P0, PT, R8, -0x60, PT ;  /* 0xffffffa00800780c */ /* 0x000fc60003f06270 */
[----:B------:R-:W-:Y:S01]  /*0560*/  IMAD.X R22, RZ, RZ, R22, P1 ;  /* 0x000000ffff167224 */ /* 0x000fe200008e0616 */
[----:B--2---:R-:W-:Y:S04]  /*0570*/  STS [R9+-0x100], R12 ;  /* 0xffff000c09007388 */ /* 0x004fe80000000800 */
[----:B---3--:R-:W-:Y:S04]  /*0580*/  STS [R9+-0x80], R14 ;  /* 0xffff800e09007388 */ /* 0x008fe80000000800 */
[----:B----4-:R-:W-:Y:S04]  /*0590*/  STS [R9], R18 ;  /* 0x0000001209007388 */ /* 0x010fe80000000800 */
[----:B------:R0:W-:Y:S02]  /*05a0*/  STS [R9+0x80], R20 ;  /* 0x0000801409007388 */ /* 0x0001e40000000800 */
[----:B0-----:R-:W-:Y:S01]  /*05b0*/  VIADD R9, R9, 0x200 ;  /* 0x0000020009097836 */ /* 0x001fe20000000000 */
[----:B------:R-:W-:Y:S06]  /*05c0*/  @!P0 BRA `(.L_x_2385) ;  /* 0xfffffffc00bc8947 */ /* 0x000fec000383ffff */
.L_x_2381:
[----:B------:R-:W-:Y:S05]  /*05d0*/  BSYNC B0 ;  /* 0x0000000000007941 */ /* 0x000fea0003800000 */
.L_x_2380:
        /* <DEDUP_REMOVED lines=20> */
[----:B------:R-:W-:-:S03]  /*0720*/  IMAD.MOV.U32 R12, RZ, RZ, R17 ;  /* 0x000000ffff0c7224 */ /* 0x000fc600078e0011 */
        /* <DEDUP_REMOVED lines=11> */
[----:B------:R-:W-:-:S07]  /*07e0*/  @!P1 LOP3.LUT R9, RZ, R2, RZ, 0x33, !PT ;  /* 0x00000002ff099212 */ /* 0x000fce00078e33ff */
[----:B------:R-:W-:Y:S05]  /*07f0*/  @P0 BRA `(.L_x_2386) ;  /* 0x0000000000d80947 */ /* 0x000fea0003800000 */
[----:B------:R-:W0:Y:S01]  /*0800*/  LDC R18, c[0x0][0x230] ;  /* 0x00008c00ff127b82 */ /* 0x000e220000000800 */
        /* <DEDUP_REMOVED lines=16> */
[----:B------:R-:W-:Y:S01]  /*0910*/  IMAD R20, R19, R20, R22 ;  /* 0x0000001413147224 */ /* 0x000fe200078e0216 */
[----:B------:R-:W-:-:S04]  /*0920*/  IABS R22, R6 ;  /* 0x0000000600167213 */ /* 0x000fc80000000000 */
        /* <DEDUP_REMOVED lines=18> */
[----:B------:R-:W-:-:S04]  /*0a50*/  IMAD R23, R23, R20, RZ ;  /* 0x0000001417177224 */ /* 0x000fc800078e02ff */
        /* <DEDUP_REMOVED lines=16> */
.L_x_2386:
[----:B------:R-:W-:Y:S02]  /*0b60*/  ULDC UR4, c[0x0][0x278] ;  /* 0x00009e0000047ab9 */ /* 0x000fe40000000800 */
[----:B------:R-:W-:-:S04]  /*0b70*/  IMAD R2, R7, UR4, R6 ;  /* 0x0000000407027c24 */ /* 0x000fc8000f8e0206 */
[----:B------:R-:W-:-:S07]  /*0b80*/  IMAD R18, R2, R15, RZ ;  /* 0x0000000f02127224 */ /* 0x000fce00078e02ff */
.L_x_2387:
        /* <DEDUP_REMOVED lines=11> */
[----:B------:R-:W-:Y:S02]  /*0c40*/  MOV R2, RZ ;  /* 0x000000ff00027202 */ /* 0x000fe40000000f00 */
[----:B0-----:R-:W-:Y:S02]  /*0c50*/  IABS R15, R22 ;  /* 0x00000016000f7213 */ /* 0x001fe40000000000 */
[----:B------:R-:W-:Y:S02]  /*0c60*/  ISETP.NE.AND P2, PT, R22, RZ, PT ;  /* 0x000000ff1600720c */ /* 0x000fe40003f45270 */
[----:B------:R-:W0:Y:S01]  /*0c70*/  I2F.RP R17, R15 ;  /* 0x0000000f00117306 */ /* 0x000e220000209400 */
[----:B-1----:R-:W-:-:S07]  /*0c80*/  ISETP.NE.AND P3, PT, R19, RZ, PT ;  /* 0x000000ff1300720c */ /* 0x002fce0003f65270 */
[----:B0-----:R-:W0:Y:S02]  /*0c90*/  MUFU.RCP R17, R17 ;  /* 0x0000001100117308 */ /* 0x001e240000001000 */
[----:B0-----:R-:W-:Y:S02]  /*0ca0*/  IADD3 R3, R17, 0xffffffe, RZ ;  /* 0x0ffffffe11037810 */ /* 0x001fe40007ffe0ff */
[----:B------:R-:W-:-:S04]  /*0cb0*/  IABS R17, R19 ;  /* 0x0000001300117213 */ /* 0x000fc80000000000 */
[----:B------:R-:W0:Y:S02]  /*0cc0*/  F2I.FTZ.U32.TRUNC.NTZ R3, R3 ;  /* 0x0000000300037305 */ /* 0x000e24000021f000 */
[----:B0-----:R-:W-:-:S04]  /*0cd0*/  IMAD.MOV R20, RZ, RZ, -R3 ;  /* 0x000000ffff147224 */ /* 0x001fc800078e0a03 */
[----:B------:R-:W-:-:S04]  /*0ce0*/  IMAD R21, R20, R15, RZ ;  /* 0x0000000f14157224 */ /* 0x000fc800078e02ff */
[----:B------:R-:W-:-:S04]  /*0cf0*/  IMAD.HI.U32 R2, R3, R21, R2 ;  /* 0x0000001503027227 */ /* 0x000fc800078e0002 */
[----:B------:R-:W-:-:S07]  /*0d00*/  VIADD R3, R9, -UR4 ;  /* 0x8000000409037c36 */ /* 0x000fce0008000000 */
.L_x_2391:
[----:B------:R-:W-:-:S05]  /*0d10*/  IMAD.SHL.U32 R20, R13, 0x8, RZ ;  /* 0x000000080d147824 */ /* 0x000fca00078e00ff */
[----:B------:R-:W-:-:S05]  /*0d20*/  IABS R23, R20 ;  /* 0x0000001400177213 */ /* 0x000fca0000000000 */
[----:B------:R-:W-:-:S05]  /*0d30*/  IMAD.HI.U32 R21, R14, R23, RZ ;  /* 0x000000170e157227 */ /* 0x000fca00078e00ff */
[----:B------:R-:W-:-:S05]  /*0d40*/  IADD3 R24, -R21, RZ, RZ ;  /* 0x000000ff15187210 */ /* 0x000fca0007ffe1ff */
[----:B------:R-:W-:-:S05]  /*0d50*/  IMAD R23, R17, R24, R23 ;  /* 0x0000001811177224 */ /* 0x000fca00078e0217 */
[----:B------:R-:W-:-:S13]  /*0d60*/  ISETP.GT.U32.AND P4, PT, R12, R23, PT ;  /* 0x000000170c00720c */ /* 0x000fda0003f84070 */
[----:B------:R-:W-:Y:S02]  /*0d70*/  @!P4 IMAD.IADD R23, R23, 0x1, -R17 ;  /* 0x000000011717c824 */ /* 0x000fe400078e0a11 */
[----:B------:R-:W-:-:S03]  /*0d80*/  @!P4 VIADD R21, R21, 0x1 ;  /* 0x000000011515c836 */ /* 0x000fc60000000000 */
[----:B------:R-:W-:Y:S02]  /*0d90*/  ISETP.GE.U32.AND P0, PT, R23, R12, PT ;  /* 0x0000000c1700720c */ /* 0x000fe40003f06070 */
[----:B------:R-:W-:-:S04]  /*0da0*/  LOP3.LUT R23, R20, R19, RZ, 0x3c, !PT ;  /* 0x0000001314177212 */ /* 0x000fc800078e3cff */
[----:B------:R-:W-:-:S07]  /*0db0*/  ISETP.GE.AND P5, PT, R23, RZ, PT ;  /* 0x000000ff1700720c */ /* 0x000fce0003fa6270 */
[----:B------:R-:W-:-:S06]  /*0dc0*/  @P0 IADD3 R21, R21, 0x1, RZ ;  /* 0x0000000115150810 */ /* 0x000fcc0007ffe0ff */
[----:B------:R-:W-:Y:S01]  /*0dd0*/  @!P5 IMAD.MOV R21, RZ, RZ, -R21 ;  /* 0x000000ffff15d224 */ /* 0x000fe200078e0a15 */
        /* <DEDUP_REMOVED lines=10> */
[----:B------:R-:W-:-:S05]  /*0e80*/  @!P0 IMAD.IADD R24, R24, 0x1, -R15 ;  /* 0x0000000118188824 */ /* 0x000fca00078e0a0f */
[----:B------:R-:W-:Y:S02]  /*0e90*/  @!P4 IADD3 R24, -R24, RZ, RZ ;  /* 0x000000ff1818c210 */ /* 0x000fe40007ffe1ff */
        /* <DEDUP_REMOVED lines=8> */
[----:B------:R-:W-:Y:S01]  /*0f20*/  @!P0 IMAD.IADD R20, R11, 0x1, R20 ;  /* 0x000000010b148824 */ /* 0x000fe200078e0214 */
[----:B------:R-:W-:-:S03]  /*0f30*/  @!P0 MOV R23, 0xff7fffff ;  /* 0xff7fffff00178802 */ /* 0x000fc60000000f00 */
[----:B------:R-:W-:-:S05]  /*0f40*/  @!P0 VIADD R21, R21, 0x220 ;  /* 0x0000022015158836 */ /* 0x000fca0000000000 */
[----:B0-----:R-:W-:-:S05]  /*0f50*/  @!P0 LEA R21, R24, R21, 0x18 ;  /* 0x0000001518158211 */ /* 0x001fca00078ec0ff */
[----:B------:R-:W-:-:S05]  /*0f60*/  @!P0 IMAD R20, R20, 0x4, R21 ;  /* 0x0000000414148824 */ /* 0x000fca00078e0215 */
[----:B------:R0:W-:Y:S01]  /*0f70*/  @!P0 STS [R20], R23 ;  /* 0x0000001714008388 */ /* 0x0001e20000000800 */
[----:B------:R-:W-:-:S13]  /*0f80*/  ISETP.GE.AND P0, PT, R13, R8, PT ;  /* 0x000000080d00720c */ /* 0x000fda0003f06270 */
[----:B0-----:R-:W-:Y:S05]  /*0f90*/  @!P0 BRA `(.L_x_2391) ;  /* 0xfffffffc005c8947 */ /* 0x001fea000383ffff */
.L_x_2389:
[----:B------:R-:W-:Y:S05]  /*0fa0*/  BSYNC B6 ;  /* 0x0000000000067941 */ /* 0x000fea0003800000 */
.L_x_2388:
        /* <DEDUP_REMOVED lines=11> */
[----:B------:R0:W1:Y:S02]  /*1060*/  SHFL.BFLY PT, R14, R3, 0x4, 0x1f ;  /* 0x0c801f00030e7f89 */ /* 0x00006400000e0000 */
.L_x_2424:
        /* <DEDUP_REMOVED lines=10> */
[----:B------:R-:W-:Y:S02]  /*1110*/  ISETP.GT.AND P0, PT, R4, 0x3, PT ;  /* 0x000000030400780c */ /* 0x000fe40003f04270 */
[----:B------:R-:W-:-:S03]  /*1120*/  IADD3 R13, R16, 0x7, RZ ;  /* 0x00000007100d7810 */ /* 0x000fc60007ffe0ff */
[----:B------:R-:W-:Y:S01]  /*1130*/  BSSY B0, `(.L_x_2393) ;  /* 0x00000f4000007945 */ /* 0x000fe20003800000 */
[----:B------:R-:W-:-:S07]  /*1140*/  SHF.R.S32.HI R14, RZ, 0x1f, R13 ;  /* 0x0000001fff0e7819 */ /* 0x000fce000001140d */
[----:B0-----:R-:W0:Y:S01]  /*1150*/  @!P0 S2R R3, SR_CgaCtaId ;  /* 0x0000000000038919 */ /* 0x001e220000008800 */
[----:B------:R-:W-:-:S05]  /*1160*/  @!P0 MOV R0, 0x400 ;  /* 0x0000040000008802 */ /* 0x000fca0000000f00 */
[----:B------:R-:W-:-:S05]  /*1170*/  @!P0 VIADD R0, R0, 0x200 ;  /* 0x0000020000008836 */ /* 0x000fca0000000000 */
[----:B0-----:R-:W-:-:S05]  /*1180*/  @!P0 LEA R3, R3, R0, 0x18 ;  /* 0x0000000003038211 */ /* 0x001fca00078ec0ff */
[----:B------:R-:W-:-:S05]  /*1190*/  @!P0 IMAD R11, R4, 0x4, R3 ;  /* 0x00000004040b8824 */ /* 0x000fca00078e0203 */
        /* <DEDUP_REMOVED lines=12> */
[----:B------:R-:W-:Y:S01]  /*1260*/  LOP3.LUT R2, RZ, R10, RZ, 0x33, !PT ;  /* 0x0000000aff027212 */ /* 0x000fe200078e33ff */
[----:B------:R-:W-:Y:S01]  /*1270*/  BSSY B1, `(.L_x_2395) ;  /* 0x000001a000017945 */ /* 0x000fe20003800000 */
[----:B------:R-:W-:Y:S01]  /*1280*/  HFMA2.MMA R13, -RZ, RZ, 0, 0 ;  /* 0x00000000ff0d7435 */ /* 0x000fe200000001ff */
        /* <DEDUP_REMOVED lines=13> */
.L_x_2397:
        /* <DEDUP_REMOVED lines=11> */
.L_x_2396:
[----:B------:R-:W-:Y:S05]  /*1410*/  BSYNC B1 ;  /* 0x0000000000017941 */ /* 0x000fea0003800000 */
.L_x_2395:
        /* <DEDUP_REMOVED lines=12> */
[----:B------:R-:W-:Y:S02]  /*14e0*/  PLOP3.LUT P0, PT, PT, PT, PT, 0x8, 0x0 ;  /* 0x000000000000781c */ /* 0x000fe40003f0e170 */
[----:B------:R-:W-:-:S11]  /*14f0*/  IADD3 R2, R3, -0x600, RZ ;  /* 0xfffffa0003027810 */ /* 0x000fd60007ffe0ff */
.L_x_2400:
        /* <DEDUP_REMOVED lines=23> */
[----:B------:R-:W3:Y:S01]  /*1670*/  LDS R25, [R11+0x1000] ;  /* 0x001000000b197984 */ /* 0x000ee20000000800 */
        /* <DEDUP_REMOVED lines=10> */
[----:B------:R-:W3:Y:S01]  /*1720*/  MUFU.EX2 R22, R22 ;  /* 0x0000001600167308 */ /* 0x000ee20000000800 */
[----:B-----5:R-:W-:Y:S01]  /*1730*/  FADD.FTZ R13, R13, R14 ;  /* 0x0000000e0d0d7221 */ /* 0x020fe20000010000 */
[----:B------:R5:W-:Y:S01]  /*1740*/  STS [R11], R14 ;  /* 0x0000000e0b007388 */ /* 0x000be20000000800 */
[C---:B0-----:R-:W-:Y:S01]  /*1750*/  FADD.FTZ R21, -R0.reuse, R21 ;  /* 0x0000001500157221 */ /* 0x041fe20000010100 */
[----:B----4-:R-:W-:-:S02]  /*1760*/  FADD.FTZ R26, -R0, R16 ;  /* 0x00000010001a7221 */ /* 0x010fc40000010100 */
[----:B------:R-:W-:Y:S02]  /*1770*/  LDS R16, [R11+0x1a00] ;  /* 0x001a00000b107984 */ /* 0x000fe40000000800 */
[----:B------:R-:W5:Y:S01]  /*1780*/  MUFU.EX2 R28, R28 ;  /* 0x0000001c001c7308 */ /* 0x000f620000000800 */
[----:B--2---:R-:W-:Y:S01]  /*1790*/  FADD.FTZ R23, R13, R20 ;  /* 0x000000140d177221 */ /* 0x004fe20000010000 */
[C---:B------:R-:W-:Y:S01]  /*17a0*/  FADD.FTZ R27, -R0.reuse, R27 ;  /* 0x0000001b001b7221 */ /* 0x040fe20000010100 */
[----:B------:R-:W0:Y:S01]  /*17b0*/  LDS R13, [R11+0x1400] ;  /* 0x001400000b0d7984 */ /* 0x000e220000000800 */
[C---:B---3--:R-:W-:Y:S02]  /*17c0*/  FADD.FTZ R29, -R0.reuse, R29 ;  /* 0x0000001d001d7221 */ /* 0x048fe40000010100 */
[----:B------:R-:W-:Y:S01]  /*17d0*/  FMUL.FTZ R27, R27, 1.4426950216293334961 ;  /* 0x3fb8aa3b1b1b7820 */ /* 0x000fe20000410000 */
[----:B------:R2:W-:Y:S01]  /*17e0*/  STS [R11+0x200], R20 ;  /* 0x000200140b007388 */ /* 0x0005e20000000800 */
[----:B------:R-:W-:Y:S01]  /*17f0*/  FADD.FTZ R24, R23, R22 ;  /* 0x0000001617187221 */ /* 0x000fe20000010000 */
[----:B------:R-:W-:-:S02]  /*1800*/  FADD.FTZ R25, -R0, R25 ;  /* 0x0000001900197221 */ /* 0x000fc40000010100 */
[----:B------:R-:W3:Y:S02]  /*1810*/  LDS R23, [R11+0x1600] ;  /* 0x001600000b177984 */ /* 0x000ee40000000800 */
[----:B------:R-:W-:Y:S02]  /*1820*/  FMUL.FTZ R25, R25, 1.4426950216293334961 ;  /* 0x3fb8aa3b19197820 */ /* 0x000fe40000410000 */
[----:B------:R4:W-:Y:S01]  /*1830*/  STS [R11+0x400], R22 ;  /* 0x000400160b007388 */ /* 0x0009e20000000800 */
[----:B-----5:R-:W-:Y:S01]  /*1840*/  FADD.FTZ R14, R24, R28 ;  /* 0x0000001c180e7221 */ /* 0x020fe20000010000 */
[----:B------:R-:W-:Y:S02]  /*1850*/  FMUL.FTZ R24, R21, 1.4426950216293334961 ;  /* 0x3fb8aa3b15187820 */ /* 0x000fe40000410000 */
[----:B------:R5:W-:Y:S02]  /*1860*/  STS [R11+0x600], R28 ;  /* 0x0006001c0b007388 */ /* 0x000be40000000800 */
[----:B--2---:R-:W2:Y:S02]  /*1870*/  MUFU.EX2 R20, R24 ;  /* 0x0000001800147308 */ /* 0x004ea40000000800 */
[----:B------:R-:W3:Y:S01]  /*1880*/  LDS R21, [R11+0x1800] ;  /* 0x001800000b157984 */ /* 0x000ee20000000800 */
[----:B-1----:R-:W-:Y:S01]  /*1890*/  FADD.FTZ R15, -R0, R15 ;  /* 0x0000000f000f7221 */ /* 0x002fe20000010100 */
[----:B----4-:R-:W-:Y:S01]  /*18a0*/  FMUL.FTZ R22, R26, 1.4426950216293334961 ;  /* 0x3fb8aa3b1a167820 */ /* 0x010fe20000410000 */
[----:B------:R-:W-:-:S02]  /*18b0*/  FMUL.FTZ R26, R29, 1.4426950216293334961 ;  /* 0x3fb8aa3b1d1a7820 */ /* 0x000fc40000410000 */
[----:B------:R-:W-:Y:S01]  /*18c0*/  FMUL.FTZ R29, R15, 1.4426950216293334961 ;  /* 0x3fb8aa3b0f1d7820 */ /* 0x000fe20000410000 */
[----:B------:R-:W1:Y:S08]  /*18d0*/  MUFU.EX2 R24, R27 ;  /* 0x0000001b00187308 */ /* 0x000e700000000800 */
[----:B------:R-:W4:Y:S01]  /*18e0*/  MUFU.EX2 R22, R22 ;  /* 0x0000001600167308 */ /* 0x000f220000000800 */
[----:B--2---:R2:W-:Y:S01]  /*18f0*/  STS [R11+0x800], R20 ;  /* 0x000800140b007388 */ /* 0x0045e20000000800 */
[----:B0-----:R-:W-:-:S06]  /*1900*/  FADD.FTZ R15, -R0, R13 ;  /* 0x0000000d000f7221 */ /* 0x001fcc0000010100 */
[----:B-----5:R-:W0:Y:S01]  /*1910*/  MUFU.EX2 R28, R25 ;  /* 0x00000019001c7308 */ /* 0x020e220000000800 */
[----:B------:R-:W-:Y:S01]  /*1920*/  FMUL.FTZ R15, R15, 1.4426950216293334961 ;  /* 0x3fb8aa3b0f0f7820 */ /* 0x000fe20000410000 */
[----:B-1----:R-:W-:Y:S01]  /*1930*/  STS [R11+0xc00], R24 ;  /* 0x000c00180b007388 */ /* 0x002fe20000000800 */
[----:B---3--:R-:W-:-:S05]  /*1940*/  FADD.FTZ R23, -R0, R23 ;  /* 0x0000001700177221 */ /* 0x008fca0000010100 */
[----:B------:R-:W1:Y:S01]  /*1950*/  MUFU.EX2 R26, R26 ;  /* 0x0000001a001a7308 */ /* 0x000e620000000800 */
[----:B------:R-:W-:Y:S01]  /*1960*/  FMUL.FTZ R27, R23, 1.4426950216293334961 ;  /* 0x3fb8aa3b171b7820 */ /* 0x000fe20000410000 */
[----:B----4-:R-:W-:Y:S06]  /*1970*/  STS [R11+0xa00], R22 ;  /* 0x000a00160b007388 */ /* 0x010fec0000000800 */
[----:B------:R-:W3:Y:S01]  /*1980*/  MUFU.EX2 R13, R29 ;  /* 0x0000001d000d7308 */ /* 0x000ee20000000800 */
[C---:B------:R-:W-:Y:S01]  /*1990*/  FADD.FTZ R23, -R0.reuse, R21 ;  /* 0x0000001500177221 */ /* 0x040fe20000010100 */
[----:B0-----:R-:W-:Y:S03]  /*19a0*/  STS [R11+0x1000], R28 ;  /* 0x0010001c0b007388 */ /* 0x001fe60000000800 */
[----:B------:R-:W-:Y:S01]  /*19b0*/  FMUL.FTZ R25, R23, 1.4426950216293334961 ;  /* 0x3fb8aa3b17197820 */ /* 0x000fe20000410000 */
[----:B------:R-:W-:-:S02]  /*19c0*/  FADD.FTZ R23, -R0, R16 ;  /* 0x0000001000177221 */ /* 0x000fc40000010100 */
[----:B------:R-:W0:Y:S01]  /*19d0*/  MUFU.EX2 R15, R15 ;  /* 0x0000000f000f7308 */ /* 0x000e220000000800 */
[----:B-1----:R-:W-:Y:S07]  /*19e0*/  STS [R11+0xe00], R26 ;  /* 0x000e001a0b007388 */ /* 0x002fee0000000800 */
[----:B------:R1:W4:Y:S01]  /*19f0*/  MUFU.EX2 R16, R25 ;  /* 0x0000001900107308 */ /* 0x0003220000000800 */
[----:B---3--:R-:W-:Y:S07]  /*1a00*/  STS [R11+0x1200], R13 ;  /* 0x0012000d0b007388 */ /* 0x008fee0000000800 */
[----:B------:R-:W3:Y:S01]  /*1a10*/  MUFU.EX2 R21, R27 ;  /* 0x0000001b00157308 */ /* 0x000ee20000000800 */
[----:B-1----:R-:W-:Y:S01]  /*1a20*/  FMUL.FTZ R25, R23, 1.4426950216293334961 ;  /* 0x3fb8aa3b17197820 */ /* 0x002fe20000410000 */
[----:B------:R-:W-:Y:S01]  /*1a30*/  FADD.FTZ R23, R14, R20 ;  /* 0x000000140e177221 */ /* 0x000fe20000010000 */
[----:B0-----:R-:W-:Y:S03]  /*1a40*/  STS [R11+0x1400], R15 ;  /* 0x0014000f0b007388 */ /* 0x001fe60000000800 */
[----:B------:R-:W-:-:S02]  /*1a50*/  FADD.FTZ R23, R23, R22 ;  /* 0x0000001617177221 */ /* 0x000fc40000010000 */
[----:B------:R-:W0:Y:S01]  /*1a60*/  MUFU.EX2 R14, R25 ;  /* 0x00000019000e7308 */ /* 0x000e220000000800 */
[----:B----4-:R-:W-:Y:S01]  /*1a70*/  STS [R11+0x1800], R16 ;  /* 0x001800100b007388 */ /* 0x010fe20000000800 */
[----:B------:R-:W-:-:S04]  /*1a80*/  FADD.FTZ R23, R23, R24 ;  /* 0x0000001817177221 */ /* 0x000fc80000010000 */
[----:B------:R-:W-:Y:S01]  /*1a90*/  FADD.FTZ R23, R23, R26 ;  /* 0x0000001a17177221 */ /* 0x000fe20000010000 */
[----:B---3--:R-:W-:Y:S03]  /*1aa0*/  STS [R11+0x1600], R21 ;  /* 0x001600150b007388 */ /* 0x008fe60000000800 */
[----:B------:R-:W-:-:S04]  /*1ab0*/  FADD.FTZ R23, R23, R28 ;  /* 0x0000001c17177221 */ /* 0x000fc80000010000 */
[----:B--2---:R-:W-:Y:S01]  /*1ac0*/  FADD.FTZ R20, R23, R13 ;  /* 0x0000000d17147221 */ /* 0x004fe20000010000 */
[----:B0-----:R0:W-:Y:S03]  /*1ad0*/  STS [R11+0x1a00], R14 ;  /* 0x001a000e0b007388 */ /* 0x0011e60000000800 */
[----:B------:R-:W-:-:S04]  /*1ae0*/  FADD.FTZ R20, R20, R15 ;  /* 0x0000000f14147221 */ /* 0x000fc80000010000 */
[----:B------:R-:W-:-:S04]  /*1af0*/  FADD.FTZ R23, R20, R21 ;  /* 0x0000001514177221 */ /* 0x000fc80000010000 */
[----:B------:R-:W-:Y:S01]  /*1b00*/  FADD.FTZ R23, R23, R16 ;  /* 0x0000001017177221 */ /* 0x000fe20000010000 */
[----:B0-----:R-:W-:-:S03]  /*1b10*/  VIADD R11, R11, 0x2000 ;  /* 0x000020000b0b7836 */ /* 0x001fc60000000000 */
[----:B------:R-:W-:Y:S01]  /*1b20*/  FADD.FTZ R13, R23, R14 ;  /* 0x0000000e170d7221 */ /* 0x000fe20000010000 */
[----:B------:R-:W-:Y:S06]  /*1b30*/  @!P3 BRA `(.L_x_2400) ;  /* 0xfffffff80070b947 */ /* 0x000fec000383ffff */
.L_x_2399:
[----:B------:R-:W-:Y:S05]  /*1b40*/  BSYNC B1 ;  /* 0x0000000000017941 */ /* 0x000fea0003800000 */
.L_x_2398:
        /* <DEDUP_REMOVED lines=55> */
.L_x_2402:
[----:B------:R-:W-:Y:S05]  /*1ec0*/  BSYNC B1 ;  /* 0x0000000000017941 */ /* 0x000fea0003800000 */
.L_x_2401:
        /* <DEDUP_REMOVED lines=26> */
.L_x_2394:
[----:B------:R-:W-:Y:S05]  /*2070*/  BSYNC B0 ;  /* 0x0000000000007941 */ /* 0x000fea0003800000 */
.L_x_2393:
        /* <DEDUP_REMOVED lines=12> */
[----:B------:R-:W-:Y:S02]  /*2140*/  @!P0 MOV R0, 0x400 ;  /* 0x0000040000008802 */ /* 0x000fe40000000f00 */
[----:B------:R-:W-:Y:S02]  /*2150*/  @!P3 LEA R14, R14, R21, 0x2 ;  /* 0x000000150e0eb211 */ /* 0x000fe400078e10ff */
[----:B------:R-:W0:Y:S01]  /*2160*/  SHFL.BFLY PT, R2, R11, 0x4, 0x1f ;  /* 0x0c801f000b027f89 */ /* 0x000e2200000e0000 */
[----:B------:R-:W-:-:S02]  /*2170*/  @!P0 IADD3 R13, R0, 0x200, RZ ;  /* 0x00000200000d8810 */ /* 0x000fc40007ffe0ff */
[----:B------:R-:W-:-:S04]  /*2180*/  @!P0 SHF.R.U32.HI R0, RZ, 0x3, R10 ;  /* 0x00000003ff008819 */ /* 0x000fc8000001160a */
[----:B------:R-:W-:Y:S01]  /*2190*/  @!P0 LOP3.LUT R0, R0, 0x1ffffffc, RZ, 0xc0, !PT ;  /* 0x1ffffffc00008812 */ /* 0x000fe200078ec0ff */
[----:B0-----:R-:W-:Y:S01]  /*21a0*/  FADD.FTZ R2, R11, R2 ;  /* 0x000000020b027221 */ /* 0x001fe20000010000 */
[----:B-1----:R-:W-:-:S04]  /*21b0*/  @!P0 LEA R11, R16, R13, 0x18 ;  /* 0x0000000d100b8211 */ /* 0x002fc800078ec0ff */
[----:B------:R-:W0:Y:S01]  /*21c0*/  SHFL.BFLY PT, R15, R2, 0x2, 0x1f ;  /* 0x0c401f00020f7f89 */ /* 0x000e2200000e0000 */
        /* <DEDUP_REMOVED lines=29> */
.L_x_2407:
        /* <DEDUP_REMOVED lines=8> */
.L_x_2406:
[----:B------:R-:W-:Y:S05]  /*2420*/  BSYNC B1 ;  /* 0x0000000000017941 */ /* 0x000fea0003800000 */
.L_x_2405:
        /* <DEDUP_REMOVED lines=14> */
.L_x_2410:
        /* <DEDUP_REMOVED lines=52> */
.L_x_2409:
[----:B------:R-:W-:Y:S05]  /*2850*/  BSYNC B1 ;  /* 0x0000000000017941 */ /* 0x000fea0003800000 */
.L_x_2408:
        /* <DEDUP_REMOVED lines=31> */
.L_x_2412:
[----:B------:R-:W-:Y:S05]  /*2a50*/  BSYNC B1 ;  /* 0x0000000000017941 */ /* 0x000fea0003800000 */
.L_x_2411:
        /* <DEDUP_REMOVED lines=14> */
.L_x_2404:
[----:B------:R-:W-:Y:S05]  /*2b40*/  BSYNC B0 ;  /* 0x0000000000007941 */ /* 0x000fea0003800000 */
.L_x_2403:
[----:B------:R-:W-:Y:S06]  /*2b50*/  BAR.SYNC.DEFER_BLOCKING 0x0 ;  /* 0x0000000000007b1d */ /* 0x000fec0000010000 */
[----:B------:R-:W-:Y:S05]  /*2b60*/  @P1 BRA `(.L_x_2413) ;  /* 0x0000000000e81947 */ /* 0x000fea0003800000 */
[----:B------:R-:W0:Y:S01]  /*2b70*/  LDC R20, c[0x0][0x280] ;  /* 0x0000a000ff147b82 */ /* 0x000e220000000800 */
[----:B-1----:R-:W1:Y:S01]  /*2b80*/  I2F.RP R14, R17 ;  /* 0x00000011000e7306 */ /* 0x002e620000209400 */
        /* <DEDUP_REMOVED lines=23> */
.L_x_2415:
        /* <DEDUP_REMOVED lines=33> */
.L_x_2413:
[----:B------:R-:W-:Y:S05]  /*2f10*/  WARPSYNC.ALL ;  /* 0x0000000000007948 */ /* 0x000fea0003800000 */
[----:B------:R-:W2:Y:S08]  /*2f20*/  S2UR UR5, SR_CgaCtaId ;  /* 0x00000000000579c3 */ /* 0x000eb00000008800 */
[----:B------:R-:W-:Y:S01]  /*2f30*/  BAR.SYNC.DEFER_BLOCKING 0x0 ;  /* 0x0000000000007b1d */ /* 0x000fe20000010000 */
[C---:B01----:R-:W-:Y:S01]  /*2f40*/  LOP3.LUT R0, R10.reuse, 0xffffffc0, RZ, 0xc0, !PT ;  /* 0xffffffc00a007812 */ /* 0x043fe200078ec0ff */
[----:B------:R-:W-:Y:S01]  /*2f50*/  HFMA2.MMA R25, -RZ, RZ, 0, 0 ;  /* 0x00000000ff197435 */ /* 0x000fe200000001ff */
[----:B------:R-:W-:-:S02]  /*2f60*/  LOP3.LUT R2, R10, 0xffffffe0, RZ, 0xc0, !PT ;  /* 0xffffffe00a027812 */ /* 0x000fc400078ec0ff */
[----:B------:R-:W-:Y:S02]  /*2f70*/  CS2R R20, SRZ ;  /* 0x0000000000147805 */ /* 0x000fe4000001ff00 */
[----:B------:R-:W-:Y:S01]  /*2f80*/  ISETP.NE.AND P0, PT, R0, 0x40, PT ;  /* 0x000000400000780c */ /* 0x000fe20003f05270 */
[----:B------:R-:W-:Y:S01]  /*2f90*/  UMOV UR4, 0x400 ;  /* 0x0000040000047882 */ /* 0x000fe20000000000 */
[----:B------:R-:W-:Y:S01]  /*2fa0*/  ISETP.GT.AND P1, PT, R10, 0x3f, PT ;  /* 0x0000003f0a00780c */ /* 0x000fe20003f24270 */
[----:B------:R-:W-:Y:S01]  /*2fb0*/  UIADD3 UR4, UR4, 0x220, URZ ;  /* 0x0000022004047890 */ /* 0x000fe2000fffe03f */
[----:B------:R-:W-:Y:S01]  /*2fc0*/  ISETP.NE.AND P2, PT, R2, 0x20, PT ;  /* 0x000000200200780c */ /* 0x000fe20003f45270 */
[----:B------:R-:W-:Y:S01]  /*2fd0*/  IMAD R2, R19, 0x100, R4 ;  /* 0x0000010013027824 */ /* 0x000fe200078e0204 */
[C---:B------:R-:W-:Y:S01]  /*2fe0*/  ISETP.GT.AND P3, PT, R10.reuse, 0x1f, PT ;  /* 0x0000001f0a00780c */ /* 0x040fe20003f64270 */
[----:B------:R-:W-:Y:S01]  /*2ff0*/  BSSY B0, `(.L_x_2416) ;  /* 0x0000023000007945 */ /* 0x000fe20003800000 */
[----:B------:R-:W-:-:S02]  /*3000*/  IADD3 R10, R10, 0x1f, RZ ;  /* 0x0000001f0a0a7810 */ /* 0x000fc40007ffe0ff */
[----:B------:R-:W-:Y:S02]  /*3010*/  CS2R R18, SRZ ;  /* 0x0000000000127805 */ /* 0x000fe4000001ff00 */
[----:B------:R-:W-:Y:S01]  /*3020*/  MOV R0, RZ ;  /* 0x000000ff00007202 */ /* 0x000fe20000000f00 */
[----:B------:R-:W-:Y:S01]  /*3030*/  IMAD.MOV.U32 R23, RZ, RZ, RZ ;  /* 0x000000ffff177224 */ /* 0x000fe200078e00ff */
[----:B------:R-:W-:Y:S01]  /*3040*/  ISETP.GT.U32.AND P4, PT, R10, 0x3e, PT ;  /* 0x0000003e0a00780c */ /* 0x000fe20003f84070 */
[----:B--2---:R-:W-:-:S06]  /*3050*/  ULEA UR4, UR5, UR4, 0x18 ;  /* 0x0000000405047291 */ /* 0x004fcc000f8ec03f */
[----:B------:R-:W-:Y:S01]  /*3060*/  LEA R3, R2, UR4, 0x2 ;  /* 0x0000000402037c11 */ /* 0x000fe2000f8e10ff */
[----:B------:R-:W-:-:S04]  /*3070*/  IMAD.MOV.U32 R2, RZ, RZ, RZ ;  /* 0x000000ffff027224 */ /* 0x000fc800078e00ff */
        /* <DEDUP_REMOVED lines=26> */
.L_x_2417:
[----:B------:R-:W-:Y:S05]  /*3220*/  BSYNC B0 ;  /* 0x0000000000007941 */ /* 0x000fea0003800000 */
.L_x_2416:
        /* <DEDUP_REMOVED lines=28> */
.L_x_2419:
[----:B------:R-:W-:Y:S05]  /*33f0*/  BSYNC B0 ;  /* 0x0000000000007941 */ /* 0x000fea0003800000 */
.L_x_2418:
[----:B------:R-:W-:Y:S06]  /*3400*/  BAR.SYNC.DEFER_BLOCKING 0x0 ;  /* 0x0000000000007b1d */ /* 0x000fec0000010000 */
[----:B------:R-:W-:Y:S05]  /*3410*/  @P4 EXIT ;  /* 0x000000000000494d */ /* 0x000fea0003800000 */
[----:B------:R-:W2:Y:S01]  /*3420*/  S2UR UR4, SR_CTAID.Z ;  /* 0x00000000000479c3 */ /* 0x000ea20000002700 */
[----:B------:R-:W-:Y:S01]  /*3430*/  IMAD R5, R5, R7, RZ ;  /* 0x0000000705057224 */ /* 0x000fe200078e02ff */
[----:B------:R-:W-:Y:S01]  /*3440*/  ULDC UR5, c[0x0][0x14] ;  /* 0x0000050000057ab9 */ /* 0x000fe20000000800 */
[----:B------:R-:W-:Y:S01]  /*3450*/  IADD3 R16, R4, 0xa0, RZ ;  /* 0x000000a004107810 */ /* 0x000fe20007ffe0ff */
[----:B------:R-:W-:Y:S01]  /*3460*/  IMAD R6, R6, UR5, RZ ;  /* 0x0000000506067c24 */ /* 0x000fe2000f8e02ff */
[----:B-1----:R-:W-:Y:S01]  /*3470*/  F2FP.BF16.F32.PACK_AB R25, R25, R2 ;  /* 0x000000021919723e */ /* 0x002fe200000010ff */
[----:B------:R-:W-:Y:S01]  /*3480*/  IMAD R5, R5, UR5, RZ ;  /* 0x0000000505057c24 */ /* 0x000fe2000f8e02ff */
[----:B------:R-:W-:Y:S01]  /*3490*/  IADD3 R8, R4, 0x20, RZ ;  /* 0x0000002004087810 */ /* 0x000fe20007ffe0ff */
[----:B------:R-:W-:Y:S01]  /*34a0*/  IMAD.SHL.U32 R6, R6, 0x100, RZ ;  /* 0x0000010006067824 */ /* 0x000fe200078e00ff */
[C---:B------:R-:W-:Y:S01]  /*34b0*/  IADD3 R12, R4.reuse, 0x60, RZ ;  /* 0x00000060040c7810 */ /* 0x040fe20007ffe0ff */
[C---:B------:R-:W-:Y:S01]  /*34c0*/  VIADD R10, R4.reuse, 0x40 ;  /* 0x00000040040a7836 */ /* 0x040fe20000000000 */
[----:B------:R-:W-:Y:S01]  /*34d0*/  SHF.L.U32 R5, R5, 0x8, RZ ;  /* 0x0000000805057819 */ /* 0x000fe200000006ff */
[C---:B------:R-:W-:Y:S01]  /*34e0*/  VIADD R14, R4.reuse, 0x80 ;  /* 0x00000080040e7836 */ /* 0x040fe20000000000 */
[C---:B------:R-:W-:Y:S01]  /*34f0*/  IADD3 R24, R4.reuse, 0xe0, RZ ;  /* 0x000000e004187810 */ /* 0x040fe20007ffe0ff */
[----:B------:R-:W-:Y:S01]  /*3500*/  VIADD R22, R4, 0xc0 ;  /* 0x000000c004167836 */ /* 0x000fe20000000000 */
[----:B------:R-:W-:-:S02]  /*3510*/  SHF.R.S32.HI R27, RZ, 0x1f, R5 ;  /* 0x0000001fff1b7819 */ /* 0x000fc40000011405 */
[----:B------:R-:W-:Y:S02]  /*3520*/  F2FP.BF16.F32.PACK_AB R20, R23, R20 ;  /* 0x000000141714723e */ /* 0x000fe400000010ff */
[----:B------:R-:W-:Y:S02]  /*3530*/  F2FP.BF16.F32.PACK_AB R18, R21, R18 ;  /* 0x000000121512723e */ /* 0x000fe400000010ff */
[----:B------:R-:W-:Y:S01]  /*3540*/  F2FP.BF16.F32.PACK_AB R0, R19, R0 ;  /* 0x000000001300723e */ /* 0x000fe200000010ff */
[----:B--2---:R-:W-:-:S04]  /*3550*/  USHF.L.U32 UR4, UR4, 0x8, URZ ;  /* 0x0000000804047899 */ /* 0x004fc8000800063f */
[----:B------:R-:W-:Y:S02]  /*3560*/  USHF.R.S32.HI UR5, URZ, 0x1f, UR4 ;  /* 0x0000001f3f057899 */ /* 0x000fe40008011404 */
[--C-:B------:R-:W-:Y:S02]  /*3570*/  IADD3 R17, P0, P1, R5, UR4, R6.reuse ;  /* 0x0000000405117c10 */ /* 0x100fe4000f91e006 */
[----:B------:R-:W-:Y:S02]  /*3580*/  SHF.R.S32.HI R6, RZ, 0x1f, R6 ;  /* 0x0000001fff067819 */ /* 0x000fe40000011406 */
[-C--:B0-----:R-:W-:Y:S02]  /*3590*/  IADD3 R3, P5, R4, R17.reuse, RZ ;  /* 0x0000001104037210 */ /* 0x081fe40007fbe0ff */
[----:B------:R-:W-:Y:S01]  /*35a0*/  IADD3.X R27, R27, UR5, R6, P0, P1 ;  /* 0x000000051b1b7c10 */ /* 0x000fe200087e2406 */
[----:B------:R-:W-:Y:S01]  /*35b0*/  ULDC.64 UR4, c[0x0][0x210] ;  /* 0x0000840000047ab9 */ /* 0x000fe20000000a00 */
[----:B------:R-:W-:-:S02]  /*35c0*/  IADD3 R13, P0, R16, R17, RZ ;  /* 0x00000011100d7210 */ /* 0x000fc40007f1e0ff */
[-C--:B------:R-:W-:Y:S02]  /*35d0*/  LEA.HI.X.SX32 R6, R4, R27.reuse, 0x1, P5 ;  /* 0x0000001b04067211 */ /* 0x080fe400028f0eff */
[----:B------:R-:W-:Y:S02]  /*35e0*/  LEA.HI.X.SX32 R16, R16, R27, 0x1, P0 ;  /* 0x0000001b10107211 */ /* 0x000fe400000f0eff */
[C---:B------:R-:W-:Y:S02]  /*35f0*/  LEA R2, P0, R3.reuse, UR4, 0x1 ;  /* 0x0000000403027c11 */ /* 0x040fe4000f8008ff */
[-C--:B------:R-:W-:Y:S02]  /*3600*/  IADD3 R7, P3, R10, R17.reuse, RZ ;  /* 0x000000110a077210 */ /* 0x080fe40007f7e0ff */
[----:B------:R-:W-:Y:S02]  /*3610*/  IADD3 R11, P1, R14, R17, RZ ;  /* 0x000000110e0b7210 */ /* 0x000fe40007f3e0ff */
[----:B------:R-:W-:-:S02]  /*3620*/  LEA.HI.X R3, R3, UR5, R6, 0x1, P0 ;  /* 0x0000000503037c11 */ /* 0x000fc400080f0c06 */
[----:B------:R-:W-:Y:S02]  /*3630*/  IADD3 R5, P4, R8, R17, RZ ;  /* 0x0000001108057210 */ /* 0x000fe40007f9e0ff */
[-C--:B------:R-:W-:Y:S01]  /*3640*/  LEA.HI.X.SX32 R10, R10, R27.reuse, 0x1, P3 ;  /* 0x0000001b0a0a7211 */ /* 0x080fe200018f0eff */
[----:B------:R0:W-:Y:S01]  /*3650*/  STG.E.U16 desc[UR36][R2.64], R25 ;  /* 0x0000001902007986 */ /* 0x0001e2000c101524 */
[----:B------:R-:W-:Y:S02]  /*3660*/  LEA R6, P0, R7, UR4, 0x1 ;  /* 0x0000000407067c11 */ /* 0x000fe4000f8008ff */
[-C--:B------:R-:W-:Y:S02]  /*3670*/  LEA.HI.X.SX32 R14, R14, R27.reuse, 0x1, P1 ;  /* 0x0000001b0e0e7211 */ /* 0x080fe400008f0eff */
[----:B------:R-:W-:Y:S02]  /*3680*/  LEA.HI.X.SX32 R8, R8, R27, 0x1, P4 ;  /* 0x0000001b08087211 */ /* 0x000fe400020f0eff */
[----:B------:R-:W-:-:S02]  /*3690*/  LEA R4, P1, R5, UR4, 0x1 ;  /* 0x0000000405047c11 */ /* 0x000fc4000f8208ff */
[----:B------:R-:W-:Y:S02]  /*36a0*/  LEA.HI.X R7, R7, UR5, R10, 0x1, P0 ;  /* 0x0000000507077c11 */ /* 0x000fe400080f0c0a */
[-C--:B------:R-:W-:Y:S02]  /*36b0*/  IADD3 R9, P2, R12, R17.reuse, RZ ;  /* 0x000000110c097210 */ /* 0x080fe40007f5e0ff */
[----:B------:R-:W-:Y:S02]  /*36c0*/  LEA R10, P0, R11, UR4, 0x1 ;  /* 0x000000040b0a7c11 */ /* 0x000fe4000f8008ff */
[----:B------:R-:W-:Y:S02]  /*36d0*/  IADD3 R15, P5, R22, R17, RZ ;  /* 0x00000011160f7210 */ /* 0x000fe40007fbe0ff */
[----:B------:R-:W-:Y:S02]  /*36e0*/  LEA.HI.X R5, R5, UR5, R8, 0x1, P1 ;  /* 0x0000000505057c11 */ /* 0x000fe400088f0c08 */
[----:B------:R-:W-:-:S02]  /*36f0*/  LEA.HI.X.SX32 R12, R12, R27, 0x1, P2 ;  /* 0x0000001b0c0c7211 */ /* 0x000fc400010f0eff */
[----:B------:R-:W-:Y:S02]  /*3700*/  LEA R8, P1, R9, UR4, 0x1 ;  /* 0x0000000409087c11 */ /* 0x000fe4000f8208ff */
[----:B------:R-:W-:Y:S02]  /*3710*/  LEA.HI.X R11, R11, UR5, R14, 0x1, P0 ;  /* 0x000000050b0b7c11 */ /* 0x000fe400080f0c0e */
[----:B------:R-:W-:Y:S02]  /*3720*/  LEA.HI.X.SX32 R22, R22, R27, 0x1, P5 ;  /* 0x0000001b16167211 */ /* 0x000fe400028f0eff */
[----:B------:R-:W-:Y:S02]  /*3730*/  LEA R14, P0, R15, UR4, 0x1 ;  /* 0x000000040f0e7c11 */ /* 0x000fe4000f8008ff */
[----:B------:R-:W-:Y:S02]  /*3740*/  LEA.HI.X R9, R9, UR5, R12, 0x1, P1 ;  /* 0x0000000509097c11 */ /* 0x000fe400088f0c0c */
[----:B------:R-:W-:-:S02]  /*3750*/  LEA R12, P1, R13, UR4, 0x1 ;  /* 0x000000040d0c7c11 */ /* 0x000fc4000f8208ff */
[--C-:B------:R-:W-:Y:S02]  /*3760*/  LEA.HI.X R15, R15, UR5, R22.reuse, 0x1, P0 ;  /* 0x000000050f0f7c11 */ /* 0x100fe400080f0c16 */
[C---:B------:R-:W-:Y:S02]  /*3770*/  IADD3 R17, P6, R24.reuse, R17, RZ ;  /* 0x0000001118117210 */ /* 0x040fe40007fde0ff */
[----:B------:R-:W-:Y:S02]  /*3780*/  PRMT R22, R25, 0x7632, R22 ;  /* 0x0000763219167816 */ /* 0x000fe40000000016 */
[----:B------:R-:W-:Y:S02]  /*3790*/  LEA.HI.X R13, R13, UR5, R16, 0x1, P1 ;  /* 0x000000050d0d7c11 */ /* 0x000fe400088f0c10 */
[----:B------:R-:W-:Y:S01]  /*37a0*/  LEA.HI.X.SX32 R24, R24, R27, 0x1, P6 ;  /* 0x0000001b18187211 */ /* 0x000fe200030f0eff */
[----:B------:R1:W-:Y:S01]  /*37b0*/  STG.E.U16 desc[UR36][R4.64], R22 ;  /* 0x0000001604007986 */ /* 0x0003e2000c101524 */
[----:B------:R-:W-:-:S02]  /*37c0*/  LEA R16, P1, R17, UR4, 0x1 ;  /* 0x0000000411107c11 */ /* 0x000fc4000f8208ff */
[----:B0-----:R-:W-:Y:S01]  /*37d0*/  PRMT R3, R20, 0x7632, R3 ;  /* 0x0000763214037816 */ /* 0x001fe20000000003 */
[----:B------:R-:W-:Y:S01]  /*37e0*/  STG.E.U16 desc[UR36][R6.64], R20 ;  /* 0x0000001406007986 */ /* 0x000fe2000c101524 */
[----:B------:R-:W-:Y:S02]  /*37f0*/  LEA.HI.X R17, R17, UR5, R24, 0x1, P1 ;  /* 0x0000000511117c11 */ /* 0x000fe400088f0c18 */
[----:B------:R-:W-:Y:S01]  /*3800*/  PRMT R2, R0, 0x7632, R2 ;  /* 0x0000763200027816 */ /* 0x000fe20000000002 */
[----:B------:R-:W-:Y:S01]  /*3810*/  STG.E.U16 desc[UR36][R8.64], R3 ;  /* 0x0000000308007986 */ /* 0x000fe2000c101524 */
[----:B-1----:R-:W-:-:S03]  /*3820*/  PRMT R5, R18, 0x7632, R5 ;  /* 0x0000763212057816 */ /* 0x002fc60000000005 */
[----:B------:R-:W-:Y:S04]  /*3830*/  STG.E.U16 desc[UR36][R10.64], R18 ;  /* 0x000000120a007986 */ /* 0x000fe8000c101524 */
[----:B------:R-:W-:Y:S04]  /*3840*/  STG.E.U16 desc[UR36][R12.64], R5 ;  /* 0x000000050c007986 */ /* 0x000fe8000c101524 */
[----:B------:R-:W-:Y:S04]  /*3850*/  STG.E.U16 desc[UR36][R14.64], R0 ;  /* 0x000000000e007986 */ /* 0x000fe8000c101524 */
[----:B------:R-:W-:Y:S01]  /*3860*/  STG.E.U16 desc[UR36][R16.64], R2 ;  /* 0x0000000210007986 */ /* 0x000fe2000c101524 */
[----:B------:R-:W-:Y:S05]  /*3870*/  EXIT ;  /* 0x000000000000794d */ /* 0x000fea0003800000 */
.L_x_2390:
        /* <DEDUP_REMOVED lines=16> */
.L_x_2414:
        /* <DEDUP_REMOVED lines=16> */
.L_x_2420:
[----:B------:R-:W-:Y:S05]  /*3a80*/  EXIT ;  /* 0x000000000000794d */ /* 0x000fea0003800000 */
.L_x_2392:
[----:B------:R-:W-:Y:S01]  /*3a90*/  HFMA2.MMA R11, -RZ, RZ, 0, 1.847743988037109375e-06 ;  /* 0x0000001fff0b7435 */ /* 0x000fe200000001ff */
[----:B------:R-:W-:Y:S01]  /*3aa0*/  IMAD.MOV.U32 R12, RZ, RZ, 0x10 ;  /* 0x00000010ff0c7424 */ /* 0x000fe200078e00ff */
[----:B------:R-:W-:Y:S01]  /*3ab0*/  MOV R2, 0xff7fffff ;  /* 0xff7fffff00027802 */ /* 0x000fe20000000f00 */
[----:B------:R-:W-:-:S08]  /*3ac0*/  IMAD.MOV.U32 R15, RZ, RZ, -0x1 ;  /* 0xffffffffff0f7424 */ /* 0x000fd000078e00ff */
[----:B------:R-:W-:Y:S05]  /*3ad0*/  WARPSYNC.COLLECTIVE R15, `(.L_x_2421) ;  /* 0x000000000f087348 */ /* 0x000fea0003c00000 */
[----:B------:R0:W1:Y:S02]  /*3ae0*/  SHFL.BFLY P6, R14, R13, R12, R11 ;  /* 0x0c00000c0d0e7389 */ /* 0x00006400000c000b */
[----:B01----:R-:W-:Y:S01]  /*3af0*/  ENDCOLLECTIVE ;  /* 0x000000000000791b */ /* 0x003fe20003800000 */
.L_x_2421:
[----:B------:R-:W-:Y:S01]  /*3b00*/  IMAD.MOV.U32 R12, RZ, RZ, 0x8 ;  /* 0x00000008ff0c7424 */ /* 0x000fe200078e00ff */
[----:B------:R-:W-:-:S04]  /*3b10*/  FMNMX.FTZ R0, R14, -3.40282346638528859812e+38, !PT ;  /* 0xff7fffff0e007809 */ /* 0x000fc80007810000 */
[----:B------:R-:W-:-:S07]  /*3b20*/  MOV R13, R0 ;  /* 0x00000000000d7202 */ /* 0x000fce0000000f00 */
[----:B------:R-:W-:Y:S05]  /*3b30*/  WARPSYNC.COLLECTIVE R15, `(.L_x_2422) ;  /* 0x000000000f087348 */ /* 0x000fea0003c00000 */
[----:B------:R0:W1:Y:S02]  /*3b40*/  SHFL.BFLY P6, R14, R13, R12, R11 ;  /* 0x0c00000c0d0e7389 */ /* 0x00006400000c000b */
[----:B01----:R-:W-:Y:S01]  /*3b50*/  ENDCOLLECTIVE ;  /* 0x000000000000791b */ /* 0x003fe20003800000 */
.L_x_2422:
[----:B------:R-:W-:Y:S01]  /*3b60*/  IMAD.MOV.U32 R12, RZ, RZ, 0x4 ;  /* 0x00000004ff0c7424 */ /* 0x000fe200078e00ff */
[----:B------:R-:W-:-:S04]  /*3b70*/  FMNMX.FTZ R3, R0, R14, !PT ;  /* 0x0000000e00037209 */ /* 0x000fc80007810000 */
[----:B------:R-:W-:-:S07]  /*3b80*/  MOV R13, R3 ;  /* 0x00000003000d7202 */ /* 0x000fce0000000f00 */
[----:B------:R-:W-:Y:S05]  /*3b90*/  WARPSYNC.COLLECTIVE R15, `(.L_x_2423) ;  /* 0x000000000f087348 */ /* 0x000fea0003c00000 */
[----:B------:R0:W1:Y:S02]  /*3ba0*/  SHFL.BFLY P6, R14, R13, R12, R11 ;  /* 0x0c00000c0d0e7389 */ /* 0x00006400000c000b */
[----:B01----:R-:W-:Y:S01]  /*3bb0*/  ENDCOLLECTIVE ;  /* 0x000000000000791b */ /* 0x003fe20003800000 */
.L_x_2423:
[----:B------:R-:W-:Y:S05]  /*3bc0*/  BRA `(.L_x_2424) ;  /* 0xffffffd400287947 */ /* 0x000fea000383ffff */
.L_x_2425:
        /* <DEDUP_REMOVED lines=11> */
.L_x_28071:


//--------------------- .text._ZN4vllm25paged_attention_v1_kernelI13__nv_bfloat16hLi192ELi8ELi128ELNS_18Fp8KVCacheDataTypeE2ELb1EEEvPT_PKS3_PKT0_S9_ifPKiSB_iPKfiiiSD_SD_iiiii --------------------------
	.section	.text._ZN4vllm25paged_attention_v1_kernelI13__nv_bfloat16hLi192ELi8ELi128ELNS_18Fp8KVCacheDataTypeE2ELb1EEEvPT_PKS3_PKT0_S9_ifPKiSB_iPKfiiiSD_SD_iiiii,"ax",@progbits
	.align	128
        .global         _ZN4vllm25paged_attention_v1_kernelI13__nv_bfloat16hLi192ELi8ELi128ELNS_18Fp8KVCacheDataTypeE2ELb1EEEvPT_PKS3_PKT0_S9_ifPKiSB_iPKfiiiSD_SD_iiiii
        .type           _ZN4vllm25paged_attention_v1_kernelI13__nv_bfloat16hLi192ELi8ELi128ELNS_18Fp8KVCacheDataTypeE2ELb1EEEvPT_PKS3_PKT0_S9_ifPKiSB_iPKfiiiSD_SD_iiiii,@function
        .size           _ZN4vllm25paged_attention_v1_kernelI13__nv_bfloat16hLi192ELi8ELi128ELNS_18Fp8KVCacheDataTypeE2ELb1EEEvPT_PKS3_PKT0_S9_ifPKiSB_iPKfiiiSD_SD_iiiii,(.L_x_28072 - _ZN4vllm25paged_attention_v1_kernelI13__nv_bfloat16hLi192ELi8ELi128ELNS_18Fp8KVCacheDataTypeE2ELb1EEEvPT_PKS3_PKT0_S9_ifPKiSB_iPKfiiiSD_SD_iiiii)
        .other          _ZN4vllm25paged_attention_v1_kernelI13__nv_bfloat16hLi192ELi8ELi128ELNS_18Fp8KVCacheDataTypeE2ELb1EEEvPT_PKS3_PKT0_S9_ifPKiSB_iPKfiiiSD_SD_iiiii,@"STO_CUDA_ENTRY STV_DEFAULT"
_ZN4vllm25paged_attention_v1_kernelI13__nv_bfloat16hLi192ELi8ELi128ELNS_18Fp8KVCacheDataTypeE2ELb1EEEvPT_PKS3_PKT0_S9_ifPKiSB_iPKfiiiSD_SD_iiiii:
.text._ZN4vllm25paged_attention_v1_kernelI13__nv_bfloat16hLi192ELi8ELi128ELNS_18Fp8KVCacheDataTypeE2ELb1EEEvPT_PKS3_PKT0_S9_ifPKiSB_iPKfiiiSD_SD_iiiii:
        /* <DEDUP_REMOVED lines=9> */
[----:B------:R-:W-:Y:S01]  /*0090*/  SHF.R.S32.HI R0, RZ, 0x1f, R9 ;  /* 0x0000001fff007819 */ /* 0x000fe20000011409 */
[----:B--2---:R-:W-:-:S03]  /*00a0*/  IMAD.WIDE R10, R17, 0x4, R10 ;  /* 0x00000004110a7825 */ /* 0x004fc600078e020a */
[CC--:B------:R-:W-:Y:S02]  /*00b0*/  LEA.HI R2, R0.reuse, R9.reuse, RZ, 0x5 ;  /* 0x0000000900027211 */ /* 0x0c0fe400078f28ff */
[----:B------:R-:W-:Y:S02]  /*00c0*/  LEA.HI R0, R0, R9, RZ, 0x2 ;  /* 0x0000000900007211 */ /* 0x000fe400078f10ff */
[----:B------:R-:W-:Y:S01]  /*00d0*/  LOP3.LUT R6, R2, 0xffffffe0, RZ, 0xc0, !PT ;  /* 0xffffffe002067812 */ /* 0x000fe200078ec0ff */
[----:B------:R1:W5:Y:S01]  /*00e0*/  LDG.E.CONSTANT R10, desc[UR36][R10.64] ;  /* 0x000000240a0a7981 */ /* 0x000362000c1e9900 */
[----:B------:R-:W-:Y:S01]  /*00f0*/  LOP3.LUT R4, R0, 0xfffffffc, RZ, 0xc0, !PT ;  /* 0xfffffffc00047812 */ /* 0x000fe200078ec0ff */
[----:B---3--:R-:W-:Y:S01]  /*0100*/  IMAD R7, R15, 0xc0, RZ ;  /* 0x000000c00f077824 */ /* 0x008fe200078e02ff */
[----:B------:R-:W-:Y:S01]  /*0110*/  SHF.R.S32.HI R0, RZ, 0x2, R0 ;  /* 0x00000002ff007819 */ /* 0x000fe20000011400 */
[C---:B------:R-:W-:Y:S02]  /*0120*/  IMAD.IADD R6, R9.reuse, 0x1, -R6 ;  /* 0x0000000109067824 */ /* 0x040fe400078e0a06 */
[----:B------:R-:W-:Y:S01]  /*0130*/  IMAD.IADD R13, R9, 0x1, -R4 ;  /* 0x00000001090d7824 */ /* 0x000fe200078e0a04 */
[----:B-1----:R-:W-:Y:S01]  /*0140*/  SHF.R.S32.HI R11, RZ, 0x5, R2 ;  /* 0x00000005ff0b7819 */ /* 0x002fe20000011402 */
        /* <DEDUP_REMOVED lines=14> */
[----:B------:R-:W-:Y:S01]  /*0230*/  IMAD R12, R0, 0x4, R13 ;  /* 0x00000004000c7824 */ /* 0x000fe200078e020d */
[----:B------:R-:W-:Y:S01]  /*0240*/  MOV R3, 0x400 ;  /* 0x0000040000037802 */ /* 0x000fe20000000f00 */
[----:B------:R-:W-:Y:S02]  /*0250*/  ULDC.64 UR4, c[0x0][0x218] ;  /* 0x0000860000047ab9 */ /* 0x000fe40000000a00 */
[----:B------:R-:W-:-:S05]  /*0260*/  IMAD.SHL.U32 R12, R12, 0x2, RZ ;  /* 0x000000020c0c7824 */ /* 0x000fca00078e00ff */
[----:B------:R-:W-:Y:S02]  /*0270*/  SHF.R.S32.HI R18, RZ, 0x1f, R12 ;  /* 0x0000001fff127819 */ /* 0x000fe4000001140c */
[----:B------:R-:W-:-:S04]  /*0280*/  IADD3 R20, P1, P2, R12, R14, R7 ;  /* 0x0000000e0c147210 */ /* 0x000fc80007a3e007 */
[----:B------:R-:W-:Y:S02]  /*0290*/  IADD3.X R21, R18, R5, R4, P1, P2 ;  /* 0x0000000512157210 */ /* 0x000fe40000fe4404 */
[----:B------:R-:W-:-:S04]  /*02a0*/  LEA R19, P1, R20, UR4, 0x1 ;  /* 0x0000000414137c11 */ /* 0x000fc8000f8208ff */
[----:B------:R-:W-:Y:S02]  /*02b0*/  LEA.HI.X R20, R20, UR5, R21, 0x1, P1 ;  /* 0x0000000514147c11 */ /* 0x000fe400088f0c15 */
[----:B0-----:R-:W-:Y:S02]  /*02c0*/  LEA R12, R16, R3, 0x18 ;  /* 0x00000003100c7211 */ /* 0x001fe400078ec0ff */
[----:B------:R-:W-:-:S03]  /*02d0*/  MOV R16, R2 ;  /* 0x0000000200107202 */ /* 0x000fc60000000f00 */
[----:B------:R-:W-:Y:S02]  /*02e0*/  IMAD R3, R13, 0x60, R12 ;  /* 0x000000600d037824 */ /* 0x000fe400078e020c */
[----:B------:R-:W-:Y:S02]  /*02f0*/  IMAD.MOV.U32 R12, RZ, RZ, R0 ;  /* 0x000000ffff0c7224 */ /* 0x000fe400078e0000 */
[----:B------:R-:W-:-:S07]  /*0300*/  IMAD R18, R0, 0x4, R3 ;  /* 0x0000000400127824 */ /* 0x000fce00078e0203 */
.L_x_2430:
[----:B------:R-:W-:Y:S01]  /*0310*/  IMAD.MOV.U32 R3, RZ, RZ, R20 ;  /* 0x000000ffff037224 */ /* 0x000fe200078e0014 */
[----:B------:R-:W-:-:S05]  /*0320*/  MOV R2, R19 ;  /* 0x0000001300027202 */ /* 0x000fca0000000f00 */
[----:B------:R-:W2:Y:S01]  /*0330*/  LDG.E.CONSTANT R3, desc[UR36][R2.64] ;  /* 0x0000002402037981 */ /* 0x000ea2000c1e9900 */
[----:B------:R-:W-:Y:S01]  /*0340*/  VIADD R16, R16, 0xffffffff ;  /* 0xffffffff10107836 */ /* 0x000fe20000000000 */
[----:B------:R-:W-:Y:S02]  /*0350*/  IADD3 R19, P2, R19, 0x200, RZ ;  /* 0x0000020013137810 */ /* 0x000fe40007f5e0ff */
[----:B------:R-:W-:Y:S02]  /*0360*/  IADD3 R12, R12, 0x20, RZ ;  /* 0x000000200c0c7810 */ /* 0x000fe40007ffe0ff */
[----:B------:R-:W-:Y:S01]  /*0370*/  ISETP.NE.AND P1, PT, R16, RZ, PT ;  /* 0x000000ff1000720c */ /* 0x000fe20003f25270 */
[----:B------:R-:W-:Y:S01]  /*0380*/  IMAD.X R20, RZ, RZ, R20, P2 ;  /* 0x000000ffff147224 */ /* 0x000fe200010e0614 */
[----:B--2---:R0:W-:Y:S02]  /*0390*/  STS [R18], R3 ;  /* 0x0000000312007388 */ /* 0x0041e40000000800 */
[----:B0-----:R-:W-:-:S09]  /*03a0*/  VIADD R18, R18, 0x80 ;  /* 0x0000008012127836 */ /* 0x001fd20000000000 */
[----:B------:R-:W-:Y:S05]  /*03b0*/  @P1 BRA `(.L_x_2430) ;  /* 0xfffffffc00d41947 */ /* 0x000fea000383ffff */
.L_x_2429:
[----:B------:R-:W-:Y:S05]  /*03c0*/  BSYNC B1 ;  /* 0x0000000000017941 */ /* 0x000fea0003800000 */
.L_x_2428:
[----:B------:R-:W-:Y:S05]  /*03d0*/  @!P0 BRA `(.L_x_2427) ;  /* 0x00000000007c8947 */ /* 0x000fea0003800000 */
[----:B------:R-:W0:Y:S01]  /*03e0*/  S2R R19, SR_CgaCtaId ;  /* 0x0000000000137919 */ /* 0x000e220000008800 */
[----:B------:R-:W1:Y:S01]  /*03f0*/  LDC.64 R2, c[0x0][0x218] ;  /* 0x00008600ff027b82 */ /* 0x000e620000000a00 */
[----:B------:R-:W-:Y:S02]  /*0400*/  MOV R16, 0x400 ;  /* 0x0000040000107802 */ /* 0x000fe40000000f00 */
[----:B------:R-:W-:Y:S01]  /*0410*/  IADD3 R27, P0, R14, R7, RZ ;  /* 0x000000070e1b7210 */ /* 0x000fe20007f1e0ff */
[----:B------:R-:W-:-:S04]  /*0420*/  IMAD R14, R12, 0x4, R13 ;  /* 0x000000040c0e7824 */ /* 0x000fc800078e020d */
[----:B------:R-:W-:Y:S01]  /*0430*/  IMAD.SHL.U32 R29, R14, 0x2, RZ ;  /* 0x000000020e1d7824 */ /* 0x000fe200078e00ff */
[----:B0-----:R-:W-:-:S05]  /*0440*/  LEA R16, R19, R16, 0x18 ;  /* 0x0000001013107211 */ /* 0x001fca00078ec0ff */
[----:B------:R-:W-:Y:S01]  /*0450*/  IMAD R19, R13, 0x60, R16 ;  /* 0x000000600d137824 */ /* 0x000fe200078e0210 */
[----:B------:R-:W-:Y:S02]  /*0460*/  IADD3.X R16, R5, R4, RZ, P0, !PT ;  /* 0x0000000405107210 */ /* 0x000fe400007fe4ff */
[C---:B-1----:R-:W-:Y:S01]  /*0470*/  LEA R4, P0, R27.reuse, R2, 0x1 ;  /* 0x000000021b047211 */ /* 0x042fe200078008ff */
[C---:B------:R-:W-:Y:S01]  /*0480*/  IMAD R2, R12.reuse, 0x4, R19 ;  /* 0x000000040c027824 */ /* 0x040fe200078e0213 */
[----:B------:R-:W-:Y:S02]  /*0490*/  IADD3 R5, R12, -0x80, RZ ;  /* 0xffffff800c057810 */ /* 0x000fe40007ffe0ff */
[----:B------:R-:W-:Y:S01]  /*04a0*/  LEA.HI.X R27, R27, R3, R16, 0x1, P0 ;  /* 0x000000031b1b7211 */ /* 0x000fe200000f0c10 */
[----:B------:R-:W-:-:S08]  /*04b0*/  VIADD R12, R2, 0x100 ;  /* 0x00000100020c7836 */ /* 0x000fd00000000000 */
.L_x_2431:
[----:B------:R-:W-:Y:S01]  /*04c0*/  MOV R2, R4 ;  /* 0x0000000400027202 */ /* 0x000fe20000000f00 */
[----:B------:R-:W-:-:S04]  /*04d0*/  IMAD.MOV.U32 R3, RZ, RZ, R27 ;  /* 0x000000ffff037224 */ /* 0x000fc800078e001b */
[----:B------:R-:W-:-:S05]  /*04e0*/  IMAD.WIDE R2, R29, 0x2, R2 ;  /* 0x000000021d027825 */ /* 0x000fca00078e0202 */
[----:B------:R-:W2:Y:S04]  /*04f0*/  LDG.E.CONSTANT R19, desc[UR36][R2.64] ;  /* 0x0000002402137981 */ /* 0x000ea8000c1e9900 */
[----:B------:R-:W3:Y:S04]  /*0500*/  LDG.E.CONSTANT R21, desc[UR36][R2.64+0x200] ;  /* 0x0002002402157981 */ /* 0x000ee8000c1e9900 */
[----:B------:R-:W4:Y:S04]  /*0510*/  LDG.E.CONSTANT R23, desc[UR36][R2.64+0x400] ;  /* 0x0004002402177981 */ /* 0x000f28000c1e9900 */
[----:B------:R-:W4:Y:S01]  /*0520*/  LDG.E.CONSTANT R25, desc[UR36][R2.64+0x600] ;  /* 0x0006002402197981 */ /* 0x000f22000c1e9900 */
[----:B------:R-:W-:Y:S01]  /*0530*/  VIADD R5, R5, 0x80 ;  /* 0x0000008005057836 */ /* 0x000fe20000000000 */
[----:B------:R-:W-:-:S04]  /*0540*/  IADD3 R4, P1, R4, 0x800, RZ ;  /* 0x0000080004047810 */ /* 0x000fc80007f3e0ff */
[----:B------:R-:W-:Y:S02]  /*0550*/  ISETP.GE.AND P0, PT, R5, -0x68, PT ;  /* 0xffffff980500780c */ /* 0x000fe40003f06270 */
[----:B------:R-:W-:Y:S01]  /*0560*/  IADD3.X R27, RZ, R27, RZ, P1, !PT ;  /* 0x0000001bff1b7210 */ /* 0x000fe20000ffe4ff */
[----:B--2---:R-:W-:Y:S04]  /*0570*/  STS [R12+-0x100], R19 ;  /* 0xffff00130c007388 */ /* 0x004fe80000000800 */
[----:B---3--:R-:W-:Y:S04]  /*0580*/  STS [R12+-0x80], R21 ;  /* 0xffff80150c007388 */ /* 0x008fe80000000800 */
[----:B----4-:R-:W-:Y:S04]  /*0590*/  STS [R12], R23 ;  /* 0x000000170c007388 */ /* 0x010fe80000000800 */
[----:B------:R0:W-:Y:S02]  /*05a0*/  STS [R12+0x80], R25 ;  /* 0x000080190c007388 */ /* 0x0001e40000000800 */
[----:B0-----:R-:W-:Y:S01]  /*05b0*/  VIADD R12, R12, 0x200 ;  /* 0x000002000c0c7836 */ /* 0x001fe20000000000 */
[----:B------:R-:W-:Y:S06]  /*05c0*/  @!P0 BRA `(.L_x_2431) ;  /* 0xfffffffc00bc8947 */ /* 0x000fec000383ffff */
.L_x_2427:
[----:B------:R-:W-:Y:S05]  /*05d0*/  BSYNC B0 ;  /* 0x0000000000007941 */ /* 0x000fea0003800000 */
.L_x_2426:
        /* <DEDUP_REMOVED lines=15> */
[----:B------:R-:W-:Y:S02]  /*06d0*/  MOV R19, R18 ;  /* 0x0000001200137202 */ /* 0x000fe40000000f00 */
[----:B------:R-:W0:Y:S01]  /*06e0*/  LDC R18, c[0x0][0x288] ;  /* 0x0000a200ff127b82 */ /* 0x000e220000000800 */
[----:B------:R-:W-:Y:S02]  /*06f0*/  VIADD R2, R10, 0x7 ;  /* 0x000000070a027836 */ /* 0x000fe40000000000 */
        /* <DEDUP_REMOVED lines=8> */
[----:B------:R-:W-:-:S13]  /*0780*/  ISETP.GE.U32.AND P0, PT, R19, R16, PT ;  /* 0x000000101300720c */ /* 0x000fda0003f06070 */
[----:B------:R-:W-:Y:S01]  /*0790*/  @P0 VIADD R3, R3, 0x1 ;  /* 0x0000000103030836 */ /* 0x000fe20000000000 */
[----:B0-----:R-:W-:-:S04]  /*07a0*/  ISETP.GT.AND P0, PT, R18, -0x1, PT ;  /* 0xffffffff1200780c */ /* 0x001fc80003f04270 */
[----:B------:R-:W-:Y:S02]  /*07b0*/  MOV R5, R3 ;  /* 0x0000000300057202 */ /* 0x000fe40000000f00 */
[----:B------:R-:W-:-:S03]  /*07c0*/  SHF.R.S32.HI R3, RZ, 0x1f, R2 ;  /* 0x0000001fff037819 */ /* 0x000fc60000011402 */
[----:B------:R-:W-:Y:S01]  /*07d0*/  @!P2 IMAD.MOV R5, RZ, RZ, -R5 ;  /* 0x000000ffff05a224 */ /* 0x000fe200078e0a05 */
[----:B------:R-:W-:Y:S02]  /*07e0*/  LEA.HI R3, R3, R2, RZ, 0x3 ;  /* 0x0000000203037211 */ /* 0x000fe400078f18ff */
[----:B------:R-:W-:Y:S02]  /*07f0*/  @!P1 LOP3.LUT R5, RZ, R4, RZ, 0x33, !PT ;  /* 0x00000004ff059212 */ /* 0x000fe400078e33ff */
[----:B------:R-:W-:Y:S01]  /*0800*/  SHF.R.S32.HI R4, RZ, 0x3, R3 ;  /* 0x00000003ff047819 */ /* 0x000fe20000011403 */
[----:B------:R-:W-:Y:S06]  /*0810*/  @P0 BRA `(.L_x_2432) ;  /* 0x0000000000d80947 */ /* 0x000fec0003800000 */
        /* <DEDUP_REMOVED lines=54> */
.L_x_2432:
[----:B------:R-:W-:Y:S02]  /*0b80*/  ULDC UR4, c[0x0][0x278] ;  /* 0x00009e0000047ab9 */ /* 0x000fe40000000800 */
[----:B------:R-:W-:-:S04]  /*0b90*/  IMAD R15, R8, UR4, R15 ;  /* 0x00000004080f7c24 */ /* 0x000fc8000f8e020f */
[----:B------:R-:W-:-:S07]  /*0ba0*/  IMAD R18, R15, R18, RZ ;  /* 0x000000120f127224 */ /* 0x000fce00078e02ff */
.L_x_2433:
        /* <DEDUP_REMOVED lines=24> */
.L_x_2437:
        /* <DEDUP_REMOVED lines=41> */
.L_x_2435:
[----:B------:R-:W-:Y:S05]  /*0fc0*/  BSYNC B6 ;  /* 0x0000000000067941 */ /* 0x000fea0003800000 */
.L_x_2434:
        /* <DEDUP_REMOVED lines=12> */
.L_x_2470:
        /* <DEDUP_REMOVED lines=16> */
[----:B0-----:R-:W0:Y:S01]  /*1190*/  @!P0 S2R R3, SR_CgaCtaId ;  /* 0x0000000000038919 */ /* 0x001e220000008800 */
        /* <DEDUP_REMOVED lines=30> */
.L_x_2443:
        /* <DEDUP_REMOVED lines=11> */
.L_x_2442:
[----:B------:R-:W-:Y:S05]  /*1430*/  BSYNC B1 ;  /* 0x0000000000017941 */ /* 0x000fea0003800000 */
.L_x_2441:
        /* <DEDUP_REMOVED lines=14> */
.L_x_2446:
        /* <DEDUP_REMOVED lines=100> */
.L_x_2445:
[----:B------:R-:W-:Y:S05]  /*1b60*/  BSYNC B1 ;  /* 0x0000000000017941 */ /* 0x000fea0003800000 */
.L_x_2444:
        /* <DEDUP_REMOVED lines=54> */
[----:B0-----:R-:W-:-:S07]  /*1ed0*/  IADD3 R3, R3, 0x1000, RZ ;  /* 0x0000100003037810 */ /* 0x001fce0007ffe0ff */
.L_x_2448:
[----:B------:R-:W-:Y:S05]  /*1ee0*/  BSYNC B1 ;  /* 0x0000000000017941 */ /* 0x000fea0003800000 */
.L_x_2447:
        /* <DEDUP_REMOVED lines=26> */
.L_x_2440:
[----:B------:R-:W-:Y:S05]  /*2090*/  BSYNC B0 ;  /* 0x0000000000007941 */ /* 0x000fea0003800000 */
.L_x_2439:
        /* <DEDUP_REMOVED lines=50> */
.L_x_2453:
        /* <DEDUP_REMOVED lines=8> */
.L_x_2452:
[----:B------:R-:W-:Y:S05]  /*2440*/  BSYNC B1 ;  /* 0x0000000000017941 */ /* 0x000fea0003800000 */
.L_x_2451:
        /* <DEDUP_REMOVED lines=14> */
.L_x_2456:
        /* <DEDUP_REMOVED lines=52> */
.L_x_2455:
[----:B------:R-:W-:Y:S05]  /*2870*/  BSYNC B1 ;  /* 0x0000000000017941 */ /* 0x000fea0003800000 */
.L_x_2454:
        /* <DEDUP_REMOVED lines=31> */
.L_x_2458:
[----:B------:R-:W-:Y:S05]  /*2a70*/  BSYNC B1 ;  /* 0x0000000000017941 */ /* 0x000fea0003800000 */
.L_x_2457:
        /* <DEDUP_REMOVED lines=14> */
.L_x_2450:
[----:B------:R-:W-:Y:S05]  /*2b60*/  BSYNC B0 ;  /* 0x0000000000007941 */ /* 0x000fea0003800000 */
.L_x_2449:
[----:B------:R-:W-:Y:S06]  /*2b70*/  BAR.SYNC.DEFER_BLOCKING 0x0 ;  /* 0x0000000000007b1d */ /* 0x000fec0000010000 */
[----:B------:R-:W-:Y:S05]  /*2b80*/  @P1 BRA `(.L_x_2459) ;  /* 0x0000000000e41947 */ /* 0x000fea0003800000 */
[----:B------:R-:W0:Y:S01]  /*2b90*/  LDC R20, c[0x0][0x280] ;  /* 0x0000a000ff147b82 */ /* 0x000e220000000800 */
[----:B-1----:R-:W1:Y:S01]  /*2ba0*/  I2F.RP R13, R16 ;  /* 0x00000010000d7306 */ /* 0x002e620000209400 */
[----:B------:R-:W-:Y:S01]  /*2bb0*/  IMAD.MOV.U32 R10, RZ, RZ, RZ ;  /* 0x000000ffff0a7224 */ /* 0x000fe200078e00ff */
[----:B------:R-:W-:Y:S02]  /*2bc0*/  ULDC UR4, c[0x0][0x27c] ;  /* 0x00009f0000047ab9 */ /* 0x000fe40000000800 */
[----:B------:R-:W-:-:S03]  /*2bd0*/  IADD3 R5, R5, -UR4, RZ ;  /* 0x8000000405057c10 */ /* 0x000fc6000fffe0ff */
        /* <DEDUP_REMOVED lines=20> */
.L_x_2461:
        /* <DEDUP_REMOVED lines=32> */
.L_x_2459:
[----:B------:R-:W-:Y:S05]  /*2f20*/  WARPSYNC.ALL ;  /* 0x0000000000007948 */ /* 0x000fea0003800000 */
[----:B------:R-:W2:Y:S08]  /*2f30*/  S2UR UR5, SR_CgaCtaId ;  /* 0x00000000000579c3 */ /* 0x000eb00000008800 */
[----:B------:R-:W-:Y:S01]  /*2f40*/  BAR.SYNC.DEFER_BLOCKING 0x0 ;  /* 0x0000000000007b1d */ /* 0x000fe20000010000 */
[----:B0-----:R-:W-:Y:S01]  /*2f50*/  LOP3.LUT R0, R9, 0xffffffc0, RZ, 0xc0, !PT ;  /* 0xffffffc009007812 */ /* 0x001fe200078ec0ff */
[----:B-1----:R-:W-:Y:S01]  /*2f60*/  IMAD R2, R19, 0xc0, R6 ;  /* 0x000000c013027824 */ /* 0x002fe200078e0206 */
[C---:B------:R-:W-:Y:S01]  /*2f70*/  ISETP.GT.AND P1, PT, R9.reuse, 0x3f, PT ;  /* 0x0000003f0900780c */ /* 0x040fe20003f24270 */
[----:B------:R-:W-:Y:S01]  /*2f80*/  HFMA2.MMA R12, -RZ, RZ, 0, 0 ;  /* 0x00000000ff0c7435 */ /* 0x000fe200000001ff */
[----:B------:R-:W-:Y:S01]  /*2f90*/  ISETP.NE.AND P0, PT, R0, 0x40, PT ;  /* 0x000000400000780c */ /* 0x000fe20003f05270 */
[----:B------:R-:W-:Y:S01]  /*2fa0*/  UMOV UR4, 0x400 ;  /* 0x0000040000047882 */ /* 0x000fe20000000000 */
[C---:B------:R-:W-:Y:S01]  /*2fb0*/  LOP3.LUT R0, R9.reuse, 0xffffffe0, RZ, 0xc0, !PT ;  /* 0xffffffe009007812 */ /* 0x040fe200078ec0ff */
[----:B------:R-:W-:Y:S01]  /*2fc0*/  UIADD3 UR4, UR4, 0x1a0, URZ ;  /* 0x000001a004047890 */ /* 0x000fe2000fffe03f */
[C---:B------:R-:W-:Y:S01]  /*2fd0*/  ISETP.GT.AND P3, PT, R9.reuse, 0x1f, PT ;  /* 0x0000001f0900780c */ /* 0x040fe20003f64270 */
[----:B------:R-:W-:Y:S01]  /*2fe0*/  VIADD R9, R9, 0x1f ;  /* 0x0000001f09097836 */ /* 0x000fe20000000000 */
[----:B------:R-:W-:Y:S01]  /*2ff0*/  BSSY B0, `(.L_x_2462) ;  /* 0x000001d000007945 */ /* 0x000fe20003800000 */
[----:B------:R-:W-:-:S02]  /*3000*/  ISETP.NE.AND P2, PT, R0, 0x20, PT ;  /* 0x000000200000780c */ /* 0x000fc40003f45270 */
[----:B------:R-:W-:Y:S02]  /*3010*/  CS2R R14, SRZ ;  /* 0x00000000000e7805 */ /* 0x000fe4000001ff00 */
[----:B------:R-:W-:Y:S01]  /*3020*/  MOV R0, RZ ;  /* 0x000000ff00007202 */ /* 0x000fe20000000f00 */
[----:B------:R-:W-:Y:S01]  /*3030*/  IMAD.MOV.U32 R19, RZ, RZ, RZ ;  /* 0x000000ffff137224 */ /* 0x000fe200078e00ff */
[----:B------:R-:W-:Y:S01]  /*3040*/  ISETP.GT.U32.AND P4, PT, R9, 0x3e, PT ;  /* 0x0000003e0900780c */ /* 0x000fe20003f84070 */
[----:B------:R-:W-:Y:S01]  /*3050*/  IMAD.MOV.U32 R9, RZ, RZ, RZ ;  /* 0x000000ffff097224 */ /* 0x000fe200078e00ff */
[----:B--2---:R-:W-:-:S06]  /*3060*/  ULEA UR4, UR5, UR4, 0x18 ;  /* 0x0000000405047291 */ /* 0x004fcc000f8ec03f */
        /* <DEDUP_REMOVED lines=21> */
.L_x_2463:
[----:B------:R-:W-:Y:S05]  /*31c0*/  BSYNC B0 ;  /* 0x0000000000007941 */ /* 0x000fea0003800000 */
.L_x_2462:
        /* <DEDUP_REMOVED lines=22> */
.L_x_2465:
[----:B------:R-:W-:Y:S05]  /*3330*/  BSYNC B0 ;  /* 0x0000000000007941 */ /* 0x000fea0003800000 */
.L_x_2464:
[----:B------:R-:W-:Y:S06]  /*3340*/  BAR.SYNC.DEFER_BLOCKING 0x0 ;  /* 0x0000000000007b1d */ /* 0x000fec0000010000 */
[----:B------:R-:W-:Y:S05]  /*3350*/  @P4 EXIT ;  /* 0x000000000000494d */ /* 0x000fea0003800000 */
[----:B------:R-:W2:Y:S01]  /*3360*/  S2UR UR4, SR_CTAID.Z ;  /* 0x00000000000479c3 */ /* 0x000ea20000002700 */
[----:B------:R-:W-:Y:S01]  /*3370*/  IMAD R8, R17, R8, RZ ;  /* 0x0000000811087224 */ /* 0x000fe200078e02ff */
[----:B------:R-:W-:Y:S01]  /*3380*/  ULDC UR5, c[0x0][0x14] ;  /* 0x0000050000057ab9 */ /* 0x000fe20000000800 */
[C---:B------:R-:W-:Y:S01]  /*3390*/  IADD3 R21, R6.reuse, 0x20, RZ ;  /* 0x0000002006157810 */ /* 0x040fe20007ffe0ff */
[----:B------:R-:W-:Y:S01]  /*33a0*/  IMAD R7, R7, UR5, RZ ;  /* 0x0000000507077c24 */ /* 0x000fe2000f8e02ff */
[----:B------:R-:W-:Y:S01]  /*33b0*/  IADD3 R25, R6, 0x60, RZ ;  /* 0x0000006006197810 */ /* 0x000fe20007ffe0ff */
[----:B------:R-:W-:Y:S01]  /*33c0*/  IMAD R8, R8, UR5, RZ ;  /* 0x0000000508087c24 */ /* 0x000fe2000f8e02ff */
[C---:B------:R-:W-:Y:S01]  /*33d0*/  IADD3 R17, R6.reuse, 0xa0, RZ ;  /* 0x000000a006117810 */ /* 0x040fe20007ffe0ff */
[----:B------:R-:W-:Y:S01]  /*33e0*/  VIADD R23, R6, 0x40 ;  /* 0x0000004006177836 */ /* 0x000fe20000000000 */
[----:B------:R-:W-:Y:S01]  /*33f0*/  SHF.R.S32.HI R3, RZ, 0x1f, R7 ;  /* 0x0000001fff037819 */ /* 0x000fe20000011407 */
[----:B------:R-:W-:Y:S01]  /*3400*/  IMAD R8, R8, 0xc0, RZ ;  /* 0x000000c008087824 */ /* 0x000fe200078e02ff */
[----:B-1----:R-:W-:Y:S01]  /*3410*/  F2FP.BF16.F32.PACK_AB R14, R19, R14 ;  /* 0x0000000e130e723e */ /* 0x002fe200000010ff */
[----:B------:R-:W-:Y:S01]  /*3420*/  VIADD R27, R6, 0x80 ;  /* 0x00000080061b7836 */ /* 0x000fe20000000000 */
[----:B------:R-:W-:Y:S01]  /*3430*/  F2FP.BF16.F32.PACK_AB R0, R15, R0 ;  /* 0x000000000f00723e */ /* 0x000fe200000010ff */
[----:B--2---:R-:W-:-:S04]  /*3440*/  UIMAD UR4, UR4, 0xc0, URZ ;  /* 0x000000c0040478a4 */ /* 0x004fc8000f8e023f */
[----:B------:R-:W-:Y:S02]  /*3450*/  USHF.R.S32.HI UR5, URZ, 0x1f, UR4 ;  /* 0x0000001f3f057899 */ /* 0x000fe40008011404 */
[----:B------:R-:W-:Y:S02]  /*3460*/  IADD3 R16, P0, P1, R8, UR4, R7 ;  /* 0x0000000408107c10 */ /* 0x000fe4000f91e007 */
[----:B------:R-:W-:Y:S02]  /*3470*/  SHF.R.S32.HI R8, RZ, 0x1f, R8 ;  /* 0x0000001fff087819 */ /* 0x000fe40000011408 */
[-C--:B------:R-:W-:Y:S02]  /*3480*/  IADD3 R5, P2, R21, R16.reuse, RZ ;  /* 0x0000001015057210 */ /* 0x080fe40007f5e0ff */
[----:B------:R-:W-:Y:S01]  /*3490*/  IADD3.X R8, R8, UR5, R3, P0, P1 ;  /* 0x0000000508087c10 */ /* 0x000fe200087e2403 */
[----:B------:R-:W-:Y:S01]  /*34a0*/  ULDC.64 UR4, c[0x0][0x210] ;  /* 0x0000840000047ab9 */ /* 0x000fe20000000a00 */
[----:B------:R-:W-:-:S02]  /*34b0*/  IADD3 R3, P1, R6, R16, RZ ;  /* 0x0000001006037210 */ /* 0x000fc40007f3e0ff */
[-C--:B------:R-:W-:Y:S02]  /*34c0*/  IADD3 R7, P3, R23, R16.reuse, RZ ;  /* 0x0000001017077210 */ /* 0x080fe40007f7e0ff */
[-C--:B------:R-:W-:Y:S02]  /*34d0*/  IADD3 R11, P4, R25, R16.reuse, RZ ;  /* 0x00000010190b7210 */ /* 0x080fe40007f9e0ff */
[-C--:B------:R-:W-:Y:S02]  /*34e0*/  IADD3 R13, P5, R27, R16.reuse, RZ ;  /* 0x000000101b0d7210 */ /* 0x080fe40007fbe0ff */
[----:B------:R-:W-:Y:S02]  /*34f0*/  IADD3 R16, P0, R17, R16, RZ ;  /* 0x0000001011107210 */ /* 0x000fe40007f1e0ff */
[-C--:B------:R-:W-:Y:S02]  /*3500*/  LEA.HI.X.SX32 R10, R6, R8.reuse, 0x1, P1 ;  /* 0x00000008060a7211 */ /* 0x080fe400008f0eff */
[----:B------:R-:W-:-:S02]  /*3510*/  LEA.HI.X.SX32 R24, R21, R8, 0x1, P2 ;  /* 0x0000000815187211 */ /* 0x000fc400010f0eff */
[----:B0-----:R-:W-:Y:S02]  /*3520*/  LEA R2, P1, R3, UR4, 0x1 ;  /* 0x0000000403027c11 */ /* 0x001fe4000f8208ff */
[----:B------:R-:W-:Y:S02]  /*3530*/  LEA R4, P2, R5, UR4, 0x1 ;  /* 0x0000000405047c11 */ /* 0x000fe4000f8408ff */
[-C--:B------:R-:W-:Y:S02]  /*3540*/  LEA.HI.X.SX32 R22, R23, R8.reuse, 0x1, P3 ;  /* 0x0000000817167211 */ /* 0x080fe400018f0eff */
[-C--:B------:R-:W-:Y:S02]  /*3550*/  LEA.HI.X.SX32 R18, R25, R8.reuse, 0x1, P4 ;  /* 0x0000000819127211 */ /* 0x080fe400020f0eff */
[-C--:B------:R-:W-:Y:S02]  /*3560*/  LEA.HI.X.SX32 R20, R27, R8.reuse, 0x1, P5 ;  /* 0x000000081b147211 */ /* 0x080fe400028f0eff */
[----:B------:R-:W-:-:S02]  /*3570*/  LEA.HI.X.SX32 R17, R17, R8, 0x1, P0 ;  /* 0x0000000811117211 */ /* 0x000fc400000f0eff */
[----:B------:R-:W-:Y:S02]  /*3580*/  LEA.HI.X R3, R3, UR5, R10, 0x1, P1 ;  /* 0x0000000503037c11 */ /* 0x000fe400088f0c0a */
[----:B------:R-:W-:Y:S02]  /*3590*/  LEA R8, P0, R11, UR4, 0x1 ;  /* 0x000000040b087c11 */ /* 0x000fe4000f8008ff */
[----:B------:R-:W-:Y:S02]  /*35a0*/  LEA.HI.X R5, R5, UR5, R24, 0x1, P2 ;  /* 0x0000000505057c11 */ /* 0x000fe400090f0c18 */
[----:B------:R-:W-:Y:S02]  /*35b0*/  LEA R10, P1, R13, UR4, 0x1 ;  /* 0x000000040d0a7c11 */ /* 0x000fe4000f8208ff */
[----:B------:R-:W-:Y:S02]  /*35c0*/  F2FP.BF16.F32.PACK_AB R21, R12, R9 ;  /* 0x000000090c15723e */ /* 0x000fe400000010ff */
[----:B------:R-:W-:-:S02]  /*35d0*/  LEA R12, P2, R16, UR4, 0x1 ;  /* 0x00000004100c7c11 */ /* 0x000fc4000f8408ff */
[----:B------:R-:W-:Y:S01]  /*35e0*/  LEA.HI.X R9, R11, UR5, R18, 0x1, P0 ;  /* 0x000000050b097c11 */ /* 0x000fe200080f0c12 */
[----:B------:R0:W-:Y:S01]  /*35f0*/  STG.E.U16 desc[UR36][R2.64], R21 ;  /* 0x0000001502007986 */ /* 0x0001e2000c101524 */
[----:B------:R-:W-:Y:S02]  /*3600*/  LEA.HI.X R11, R13, UR5, R20, 0x1, P1 ;  /* 0x000000050d0b7c11 */ /* 0x000fe400088f0c14 */
[----:B------:R-:W-:Y:S02]  /*3610*/  LEA R6, P3, R7, UR4, 0x1 ;  /* 0x0000000407067c11 */ /* 0x000fe4000f8608ff */
[----:B------:R-:W-:Y:S02]  /*3620*/  LEA.HI.X R13, R16, UR5, R17, 0x1, P2 ;  /* 0x00000005100d7c11 */ /* 0x000fe400090f0c11 */
[----:B------:R-:W-:Y:S02]  /*3630*/  PRMT R16, R21, 0x7632, R16 ;  /* 0x0000763215107816 */ /* 0x000fe40000000010 */
[----:B------:R-:W-:-:S02]  /*3640*/  LEA.HI.X R7, R7, UR5, R22, 0x1, P3 ;  /* 0x0000000507077c11 */ /* 0x000fc400098f0c16 */
[----:B0-----:R-:W-:Y:S01]  /*3650*/  PRMT R3, R14, 0x7632, R3 ;  /* 0x000076320e037816 */ /* 0x001fe20000000003 */
[----:B------:R0:W-:Y:S04]  /*3660*/  STG.E.U16 desc[UR36][R4.64], R16 ;  /* 0x0000001004007986 */ /* 0x0001e8000c101524 */
[----:B------:R-:W-:Y:S04]  /*3670*/  STG.E.U16 desc[UR36][R6.64], R14 ;  /* 0x0000000e06007986 */ /* 0x000fe8000c101524 */
[----:B------:R-:W-:Y:S01]  /*3680*/  STG.E.U16 desc[UR36][R8.64], R3 ;  /* 0x0000000308007986 */ /* 0x000fe2000c101524 */
[----:B0-----:R-:W-:-:S03]  /*3690*/  PRMT R5, R0, 0x7632, R5 ;  /* 0x0000763200057816 */ /* 0x001fc60000000005 */
[----:B------:R-:W-:Y:S04]  /*36a0*/  STG.E.U16 desc[UR36][R10.64], R0 ;  /* 0x000000000a007986 */ /* 0x000fe8000c101524 */
[----:B------:R-:W-:Y:S01]  /*36b0*/  STG.E.U16 desc[UR36][R12.64], R5 ;  /* 0x000000050c007986 */ /* 0x000fe2000c101524 */
[----:B------:R-:W-:Y:S05]  /*36c0*/  EXIT ;  /* 0x000000000000794d */ /* 0x000fea0003800000 */
.L_x_2436:
        /* <DEDUP_REMOVED lines=16> */
.L_x_2460:
        /* <DEDUP_REMOVED lines=16> */
.L_x_2466:
[----:B------:R-:W-:Y:S05]  /*38d0*/  EXIT ;  /* 0x000000000000794d */ /* 0x000fea0003800000 */
.L_x_2438:
[----:B------:R-:W-:Y:S01]  /*38e0*/  HFMA2.MMA R11, -RZ, RZ, 0, 1.847743988037109375e-06 ;  /* 0x0000001fff0b7435 */ /* 0x000fe200000001ff */
[----:B------:R-:W-:Y:S01]  /*38f0*/  IMAD.MOV.U32 R12, RZ, RZ, 0x10 ;  /* 0x00000010ff0c7424 */ /* 0x000fe200078e00ff */
[----:B------:R-:W-:Y:S01]  /*3900*/  MOV R2, 0xff7fffff ;  /* 0xff7fffff00027802 */ /* 0x000fe20000000f00 */
[----:B------:R-:W-:-:S08]  /*3910*/  IMAD.MOV.U32 R15, RZ, RZ, -0x1 ;  /* 0xffffffffff0f7424 */ /* 0x000fd000078e00ff */
[----:B------:R-:W-:Y:S05]  /*3920*/  WARPSYNC.COLLECTIVE R15, `(.L_x_2467) ;  /* 0x000000000f087348 */ /* 0x000fea0003c00000 */
[----:B------:R0:W1:Y:S02]  /*3930*/  SHFL.BFLY P6, R14, R13, R12, R11 ;  /* 0x0c00000c0d0e7389 */ /* 0x00006400000c000b */
[----:B01----:R-:W-:Y:S01]  /*3940*/  ENDCOLLECTIVE ;  /* 0x000000000000791b */ /* 0x003fe20003800000 */
.L_x_2467:
[----:B------:R-:W-:Y:S01]  /*3950*/  IMAD.MOV.U32 R12, RZ, RZ, 0x8 ;  /* 0x00000008ff0c7424 */ /* 0x000fe200078e00ff */
[----:B------:R-:W-:-:S04]  /*3960*/  FMNMX.FTZ R0, R14, -3.40282346638528859812e+38, !PT ;  /* 0xff7fffff0e007809 */ /* 0x000fc80007810000 */
[----:B------:R-:W-:-:S07]  /*3970*/  MOV R13, R0 ;  /* 0x00000000000d7202 */ /* 0x000fce0000000f00 */
[----:B------:R-:W-:Y:S05]  /*3980*/  WARPSYNC.COLLECTIVE R15, `(.L_x_2468) ;  /* 0x000000000f087348 */ /* 0x000fea0003c00000 */
[----:B------:R0:W1:Y:S02]  /*3990*/  SHFL.BFLY P6, R14, R13, R12, R11 ;  /* 0x0c00000c0d0e7389 */ /* 0x00006400000c000b */
[----:B01----:R-:W-:Y:S01]  /*39a0*/  ENDCOLLECTIVE ;  /* 0x000000000000791b */ /* 0x003fe20003800000 */
.L_x_2468:
[----:B------:R-:W-:Y:S01]  /*39b0*/  IMAD.MOV.U32 R12, RZ, RZ, 0x4 ;  /* 0x00000004ff0c7424 */ /* 0x000fe200078e00ff */
[----:B------:R-:W-:-:S04]  /*39c0*/  FMNMX.FTZ R3, R0, R14, !PT ;  /* 0x0000000e00037209 */ /* 0x000fc80007810000 */
[----:B------:R-:W-:-:S07]  /*39d0*/  MOV R13, R3 ;  /* 0x00000003000d7202 */ /* 0x000fce0000000f00 */
[----:B------:R-:W-:Y:S05]  /*39e0*/  WARPSYNC.COLLECTIVE R15, `(.L_x_2469) ;  /* 0x000000000f087348 */ /* 0x000fea0003c00000 */
[----:B------:R0:W1:Y:S02]  /*39f0*/  SHFL.BFLY P6, R14, R13, R12, R11 ;  /* 0x0c00000c0d0e7389 */ /* 0x00006400000c000b */
[----:B01----:R-:W-:Y:S01]  /*3a00*/  ENDCOLLECTIVE ;  /* 0x000000000000791b */ /* 0x003fe20003800000 */
.L_x_2469:
[----:B------:R-:W-:Y:S05]  /*3a10*/  BRA `(.L_x_2470) ;  /* 0xffffffd4009c7947 */ /* 0x000fea000383ffff */
.L_x_2471:
        /* <DEDUP_REMOVED lines=14> */
.L_x_28072:


//--------------------- .text._ZN4vllm25paged_attention_v1_kernelI13__nv_bfloat16hLi128ELi8ELi128ELNS_18Fp8KVCacheDataTypeE2ELb1EEEvPT_PKS3_PKT0_S9_ifPKiSB_iPKfiiiSD_SD_iiiii --------------------------
	.section	.text._ZN4vllm25paged_attention_v1_kernelI13__nv_bfloat16hLi128ELi8ELi128ELNS_18Fp8KVCacheDataTypeE2ELb1EEEvPT_PKS3_PKT0_S9_ifPKiSB_iPKfiiiSD_SD_iiiii,"ax",@progbits
	.align	128
        .global         _ZN4vllm25paged_attention_v1_kernelI13__nv_bfloat16hLi128ELi8ELi128ELNS_18Fp8KVCacheDataTypeE2ELb1EEEvPT_PKS3_PKT0_S9_ifPKiSB_iPKfiiiSD_SD_iiiii
        .type           _ZN4vllm25paged_attention_v1_kernelI13__nv_bfloat16hLi128ELi8ELi128ELNS_18Fp8KVCacheDataTypeE2ELb1EEEvPT_PKS3_PKT0_S9_ifPKiSB_iPKfiiiSD_SD_iiiii,@function
        .size           _ZN4vllm25paged_attention_v1_kernelI13__nv_bfloat16hLi128ELi8ELi128ELNS_18Fp8KVCacheDataTypeE2ELb1EEEvPT_PKS3_PKT0_S9_ifPKiSB_iPKfiiiSD_SD_iiiii,(.L_x_28073 - _ZN4vllm25paged_attention_v1_kernelI13__nv_bfloat16hLi128ELi8ELi128ELNS_18Fp8KVCacheDataTypeE2ELb1EEEvPT_PKS3_PKT0_S9_ifPKiSB_iPKfiiiSD_SD_iiiii)
        .other          _ZN4vllm25paged_attention_v1_kernelI13__nv_bfloat16hLi128ELi8ELi128ELNS_18Fp8KVCacheDataTypeE2ELb1EEEvPT_PKS3_PKT0_S9_ifPKiSB_iPKfiiiSD_SD_iiiii,@"STO_CUDA_ENTRY STV_DEFAULT"
_ZN4vllm25paged_attention_v1_kernelI13__nv_bfloat16hLi128ELi8ELi128ELNS_18Fp8KVCacheDataTypeE2ELb1EEEvPT_PKS3_PKT0_S9_ifPKiSB_iPKfiiiSD_SD_iiiii:
.text._ZN4vllm25paged_attention_v1_kernelI13__nv_bfloat16hLi128ELi8ELi128ELNS_18Fp8KVCacheDataTypeE2ELb1EEEvPT_PKS3_PKT0_S9_ifPKiSB_iPKfiiiSD_SD_iiiii:
        /* <DEDUP_REMOVED lines=42> */
[----:B------:R-:W-:Y:S01]  /*02a0*/  IADD3.X R14, R9, R15, R8, P2, P3 ;  /* 0x0000000f090e7210 */ /* 0x000fe200017e6408 */
[----:B------:R-:W-:Y:S01]  /*02b0*/  IMAD.MOV.U32 R9, RZ, RZ, R13 ;  /* 0x000000ffff097224 */ /* 0x000fe200078e000d */
[----:B------:R-:W-:-:S04]  /*02c0*/  LEA R16, P2, R21, UR6, 0x1 ;  /* 0x0000000615107c11 */ /* 0x000fc8000f8408ff */
[----:B------:R-:W-:Y:S01]  /*02d0*/  LEA.HI.X R21, R21, UR7, R14, 0x1, P2 ;  /* 0x0000000715157c11 */ /* 0x000fe200090f0c0e */
[----:B0-----:R-:W-:-:S06]  /*02e0*/  ULEA UR4, UR5, UR4, 0x18 ;  /* 0x0000000405047291 */ /* 0x001fcc000f8ec03f */
[----:B------:R-:W-:-:S04]  /*02f0*/  LEA R2, R0, UR4, 0x6 ;  /* 0x0000000400027c11 */ /* 0x000fc8000f8e30ff */
[----:B------:R-:W-:-:S07]  /*0300*/  LEA R14, R13, R2, 0x2 ;  /* 0x000000020d0e7211 */ /* 0x000fce00078e10ff */
.L_x_2476:
        /* <DEDUP_REMOVED lines=11> */
.L_x_2475:
[----:B------:R-:W-:Y:S05]  /*03c0*/  BSYNC B1 ;  /* 0x0000000000017941 */ /* 0x000fea0003800000 */
.L_x_2474:
        /* <DEDUP_REMOVED lines=15> */
.L_x_2477:
        /* <DEDUP_REMOVED lines=17> */
.L_x_2473:
[----:B------:R-:W-:Y:S05]  /*05d0*/  BSYNC B0 ;  /* 0x0000000000007941 */ /* 0x000fea0003800000 */
.L_x_2472:
[----:B------:R-:W0:Y:S01]  /*05e0*/  LDC R2, c[0x0][0x284] ;  /* 0x0000a100ff027b82 */ /* 0x000e220000000800 */
[----:B------:R-:W-:Y:S01]  /*05f0*/  HFMA2.MMA R14, -RZ, RZ, 0, 0 ;  /* 0x00000000ff0e7435 */ /* 0x000fe200000001ff */
[----:B-----5:R-:W-:Y:S01]  /*0600*/  VIADD R3, R19, 0xffffffff ;  /* 0xffffffff13037836 */ /* 0x020fe20000000000 */
[----:B0-----:R-:W-:-:S04]  /*0610*/  IABS R8, R2 ;  /* 0x0000000200087213 */ /* 0x001fc80000000000 */
[----:B------:R-:W0:Y:S01]  /*0620*/  I2F.RP R9, R8 ;  /* 0x0000000800097306 */ /* 0x000e220000209400 */
[----:B------:R-:W-:-:S07]  /*0630*/  IMAD.MOV.U32 R12, RZ, RZ, R8 ;  /* 0x000000ffff0c7224 */ /* 0x000fce00078e0008 */
[----:B0-----:R-:W0:Y:S02]  /*0640*/  MUFU.RCP R9, R9 ;  /* 0x0000000900097308 */ /* 0x001e240000001000 */
[----:B0-----:R-:W-:-:S06]  /*0650*/  IADD3 R15, R9, 0xffffffe, RZ ;  /* 0x0ffffffe090f7810 */ /* 0x001fcc0007ffe0ff */
[----:B------:R-:W0:Y:S02]  /*0660*/  F2I.FTZ.U32.TRUNC.NTZ R15, R15 ;  /* 0x0000000f000f7305 */ /* 0x000e24000021f000 */
[----:B0-----:R-:W-:-:S04]  /*0670*/  IMAD R10, R15, R8, RZ ;  /* 0x000000080f0a7224 */ /* 0x001fc800078e02ff */
[----:B------:R-:W-:Y:S01]  /*0680*/  IMAD.MOV R17, RZ, RZ, -R10 ;  /* 0x000000ffff117224 */ /* 0x000fe200078e0a0a */
[----:B------:R-:W-:Y:S02]  /*0690*/  IABS R10, R3 ;  /* 0x00000003000a7213 */ /* 0x000fe40000000000 */
[----:B------:R-:W-:Y:S01]  /*06a0*/  LOP3.LUT R3, R3, R2, RZ, 0x3c, !PT ;  /* 0x0000000203037212 */ /* 0x000fe200078e3cff */
[----:B------:R-:W-:Y:S02]  /*06b0*/  IMAD.HI.U32 R14, R15, R17, R14 ;  /* 0x000000110f0e7227 */ /* 0x000fe400078e000e */
[----:B------:R-:W0:Y:S08]  /*06c0*/  LDC R15, c[0x0][0x288] ;  /* 0x0000a200ff0f7b82 */ /* 0x000e300000000800 */
[----:B------:R-:W-:Y:S01]  /*06d0*/  BAR.SYNC.DEFER_BLOCKING 0x0 ;  /* 0x0000000000007b1d */ /* 0x000fe20000010000 */
[----:B------:R-:W-:Y:S01]  /*06e0*/  IMAD.MOV.U32 R17, RZ, RZ, R10 ;  /* 0x000000ffff117224 */ /* 0x000fe200078e000a */
[----:B------:R-:W-:-:S02]  /*06f0*/  ISETP.GE.AND P3, PT, R3, RZ, PT ;  /* 0x000000ff0300720c */ /* 0x000fc40003f66270 */
[----:B------:R-:W-:Y:S01]  /*0700*/  IADD3 R3, R19, 0x7, RZ ;  /* 0x0000000713037810 */ /* 0x000fe20007ffe0ff */
[----:B------:R-:W-:-:S04]  /*0710*/  IMAD.HI.U32 R9, R14, R17, RZ ;  /* 0x000000110e097227 */ /* 0x000fc800078e00ff */
[----:B------:R-:W-:-:S04]  /*0720*/  IMAD.MOV R10, RZ, RZ, -R9 ;  /* 0x000000ffff0a7224 */ /* 0x000fc800078e0a09 */
[----:B------:R-:W-:Y:S01]  /*0730*/  IMAD R17, R8, R10, R17 ;  /* 0x0000000a08117224 */ /* 0x000fe200078e0211 */
[----:B------:R-:W-:-:S04]  /*0740*/  SHF.R.S32.HI R10, RZ, 0x1f, R3 ;  /* 0x0000001fff0a7819 */ /* 0x000fc80000011403 */
[----:B------:R-:W-:Y:S02]  /*0750*/  ISETP.GT.U32.AND P2, PT, R8, R17, PT ;  /* 0x000000110800720c */ /* 0x000fe40003f44070 */
[----:B------:R-:W-:-:S04]  /*0760*/  LEA.HI R10, R10, R3, RZ, 0x3 ;  /* 0x000000030a0a7211 */ /* 0x000fc800078f18ff */
[----:B------:R-:W-:-:S07]  /*0770*/  SHF.R.S32.HI R10, RZ, 0x3, R10 ;  /* 0x00000003ff0a7819 */ /* 0x000fce000001140a */
[-C--:B------:R-:W-:Y:S01]  /*0780*/  @!P2 IADD3 R17, R17, -R8.reuse, RZ ;  /* 0x800000081111a210 */ /* 0x080fe20007ffe0ff */
[----:B------:R-:W-:Y:S01]  /*0790*/  @!P2 VIADD R9, R9, 0x1 ;  /* 0x000000010909a836 */ /* 0x000fe20000000000 */
        /* <DEDUP_REMOVED lines=39> */
[----:B0-----:R-:W-:-:S06]  /*0a10*/  VIADD R2, R20, 0xffffffe ;  /* 0x0ffffffe14027836 */ /* 0x001fcc0000000000 */
[----:B------:R0:W1:Y:S02]  /*0a20*/  F2I.FTZ.U32.TRUNC.NTZ R3, R2 ;  /* 0x0000000200037305 */ /* 0x000064000021f000 */
[----:B0-----:R-:W-:Y:S01]  /*0a30*/  MOV R2, RZ ;  /* 0x000000ff00027202 */ /* 0x001fe20000000f00 */
[----:B-1----:R-:W-:-:S04]  /*0a40*/  IMAD.MOV R21, RZ, RZ, -R3 ;  /* 0x000000ffff157224 */ /* 0x002fc800078e0a03 */
[----:B------:R-:W-:-:S04]  /*0a50*/  IMAD R21, R21, R18, RZ ;  /* 0x0000001215157224 */ /* 0x000fc800078e02ff */
[----:B------:R-:W-:Y:S01]  /*0a60*/  IMAD.HI.U32 R3, R3, R21, R2 ;  /* 0x0000001503037227 */ /* 0x000fe200078e0002 */
[----:B------:R-:W-:-:S03]  /*0a70*/  LOP3.LUT R2, R5, R16, RZ, 0x3c, !PT ;  /* 0x0000001005027212 */ /* 0x000fc600078e3cff */
[----:B------:R-:W-:Y:S01]  /*0a80*/  IMAD.MOV R21, RZ, RZ, -R23 ;  /* 0x000000ffff157224 */ /* 0x000fe200078e0a17 */
[----:B------:R-:W-:Y:S01]  /*0a90*/  ISETP.GE.AND P3, PT, R2, RZ, PT ;  /* 0x000000ff0200720c */ /* 0x000fe20003f66270 */
[----:B------:R-:W-:-:S04]  /*0aa0*/  IMAD.HI.U32 R3, R3, R22, RZ ;  /* 0x0000001603037227 */ /* 0x000fc800078e00ff */
[----:B------:R-:W-:-:S05]  /*0ab0*/  IMAD R21, R3, R21, R22 ;  /* 0x0000001503157224 */ /* 0x000fca00078e0216 */
[----:B------:R-:W-:-:S13]  /*0ac0*/  ISETP.GT.U32.AND P2, PT, R18, R21, PT ;  /* 0x000000151200720c */ /* 0x000fda0003f44070 */
[----:B------:R-:W-:Y:S01]  /*0ad0*/  @!P2 IMAD.IADD R21, R21, 0x1, -R18 ;  /* 0x000000011515a824 */ /* 0x000fe200078e0a12 */
[----:B------:R-:W-:Y:S02]  /*0ae0*/  @!P2 IADD3 R3, R3, 0x1, RZ ;  /* 0x000000010303a810 */ /* 0x000fe40007ffe0ff */
[----:B------:R-:W-:Y:S02]  /*0af0*/  ISETP.NE.AND P2, PT, R16, RZ, PT ;  /* 0x000000ff1000720c */ /* 0x000fe40003f45270 */
[----:B------:R-:W-:-:S13]  /*0b00*/  ISETP.GE.U32.AND P0, PT, R21, R18, PT ;  /* 0x000000121500720c */ /* 0x000fda0003f06070 */
[----:B------:R-:W-:-:S04]  /*0b10*/  @P0 VIADD R3, R3, 0x1 ;  /* 0x0000000103030836 */ /* 0x000fc80000000000 */
[----:B------:R-:W-:Y:S01]  /*0b20*/  @!P3 IMAD.MOV R3, RZ, RZ, -R3 ;  /* 0x000000ffff03b224 */ /* 0x000fe200078e0a03 */
[----:B------:R-:W-:Y:S02]  /*0b30*/  @!P2 LOP3.LUT R3, RZ, R16, RZ, 0x33, !PT ;  /* 0x00000010ff03a212 */ /* 0x000fe400078e33ff */
[----:B------:R-:W-:-:S03]  /*0b40*/  IADD3 R16, -R15, RZ, RZ ;  /* 0x000000ff0f107210 */ /* 0x000fc60007ffe1ff */
[----:B------:R-:W-:-:S04]  /*0b50*/  IMAD R3, R17, UR4, R3 ;  /* 0x0000000411037c24 */ /* 0x000fc8000f8e0203 */
[----:B------:R-:W-:Y:S01]  /*0b60*/  IMAD R16, R3, R16, RZ ;  /* 0x0000001003107224 */ /* 0x000fe200078e02ff */
[----:B------:R-:W-:Y:S06]  /*0b70*/  BRA `(.L_x_2479) ;  /* 0x00000000000c7947 */ /* 0x000fec0003800000 */
.L_x_2478:
[----:B------:R-:W-:Y:S02]  /*0b80*/  ULDC UR4, c[0x0][0x278] ;  /* 0x00009e0000047ab9 */ /* 0x000fe40000000800 */
[----:B------:R-:W-:-:S04]  /*0b90*/  IMAD R2, R6, UR4, R5 ;  /* 0x0000000406027c24 */ /* 0x000fc8000f8e0205 */
[----:B------:R-:W-:-:S07]  /*0ba0*/  IMAD R16, R2, R15, RZ ;  /* 0x0000000f02107224 */ /* 0x000fce00078e02ff */
.L_x_2479:
        /* <DEDUP_REMOVED lines=10> */
[----:B------:R-:W-:Y:S02]  /*0c50*/  IMAD.IADD R13, R13, 0x1, -R2 ;  /* 0x000000010d0d7824 */ /* 0x000fe400078e0a02 */
[----:B------:R-:W-:Y:S01]  /*0c60*/  IMAD.MOV.U32 R2, RZ, RZ, RZ ;  /* 0x000000ffff027224 */ /* 0x000fe200078e00ff */
[----:B0-----:R-:W-:Y:S02]  /*0c70*/  IABS R15, R21 ;  /* 0x00000015000f7213 */ /* 0x001fe40000000000 */
[----:B------:R-:W-:Y:S02]  /*0c80*/  ISETP.NE.AND P3, PT, R21, RZ, PT ;  /* 0x000000ff1500720c */ /* 0x000fe40003f65270 */
[----:B------:R-:W0:Y:S01]  /*0c90*/  I2F.RP R8, R15 ;  /* 0x0000000f00087306 */ /* 0x000e220000209400 */
[----:B-1----:R-:W-:-:S07]  /*0ca0*/  ISETP.NE.AND P4, PT, R17, RZ, PT ;  /* 0x000000ff1100720c */ /* 0x002fce0003f85270 */
[----:B0-----:R-:W0:Y:S02]  /*0cb0*/  MUFU.RCP R8, R8 ;  /* 0x0000000800087308 */ /* 0x001e240000001000 */
[----:B0-----:R-:W-:Y:S01]  /*0cc0*/  VIADD R3, R8, 0xffffffe ;  /* 0x0ffffffe08037836 */ /* 0x001fe20000000000 */
[----:B------:R-:W-:-:S05]  /*0cd0*/  IABS R8, R17 ;  /* 0x0000001100087213 */ /* 0x000fca0000000000 */
[----:B------:R-:W0:Y:S02]  /*0ce0*/  F2I.FTZ.U32.TRUNC.NTZ R3, R3 ;  /* 0x0000000300037305 */ /* 0x000e24000021f000 */
[----:B0-----:R-:W-:-:S05]  /*0cf0*/  IADD3 R18, RZ, -R3, RZ ;  /* 0x80000003ff127210 */ /* 0x001fca0007ffe0ff */
[----:B------:R-:W-:-:S04]  /*0d00*/  IMAD R23, R18, R15, RZ ;  /* 0x0000000f12177224 */ /* 0x000fc800078e02ff */
[----:B------:R-:W-:Y:S01]  /*0d10*/  IMAD.HI.U32 R2, R3, R23, R2 ;  /* 0x0000001703027227 */ /* 0x000fe200078e0002 */
[----:B------:R-:W-:-:S07]  /*0d20*/  IADD3 R3, R9, -UR4, RZ ;  /* 0x8000000409037c10 */ /* 0x000fce000fffe0ff */
.L_x_2483:
        /* <DEDUP_REMOVED lines=12> */
[----:B------:R-:W-:-:S05]  /*0df0*/  MOV R23, R20 ;  /* 0x0000001400177202 */ /* 0x000fca0000000f00 */
        /* <DEDUP_REMOVED lines=21> */
[----:B------:R-:W-:Y:S01]  /*0f50*/  @!P0 IMAD.IADD R18, R13, 0x1, R18 ;  /* 0x000000010d128824 */ /* 0x000fe200078e0212 */
[----:B------:R-:W-:Y:S02]  /*0f60*/  @!P0 MOV R25, 0xff7fffff ;  /* 0xff7fffff00198802 */ /* 0x000fe40000000f00 */
[----:B------:R-:W-:-:S04]  /*0f70*/  @!P0 IADD3 R20, R20, 0x120, RZ ;  /* 0x0000012014148810 */ /* 0x000fc80007ffe0ff */
[----:B0-----:R-:W-:-:S05]  /*0f80*/  @!P0 LEA R23, R23, R20, 0x18 ;  /* 0x0000001417178211 */ /* 0x001fca00078ec0ff */
[----:B------:R-:W-:-:S05]  /*0f90*/  @!P0 IMAD R18, R18, 0x4, R23 ;  /* 0x0000000412128824 */ /* 0x000fca00078e0217 */
[----:B------:R0:W-:Y:S01]  /*0fa0*/  @!P0 STS [R18], R25 ;  /* 0x0000001912008388 */ /* 0x0001e20000000800 */
[----:B------:R-:W-:-:S13]  /*0fb0*/  ISETP.GE.AND P0, PT, R11, R10, PT ;  /* 0x0000000a0b00720c */ /* 0x000fda0003f06270 */
[----:B0-----:R-:W-:Y:S05]  /*0fc0*/  @!P0 BRA `(.L_x_2483) ;  /* 0xfffffffc00588947 */ /* 0x001fea000383ffff */
.L_x_2481:
[----:B------:R-:W-:Y:S05]  /*0fd0*/  BSYNC B6 ;  /* 0x0000000000067941 */ /* 0x000fea0003800000 */
.L_x_2480:
[----:B------:R-:W0:Y:S01]  /*0fe0*/  S2R R17, SR_TID.X ;  /* 0x0000000000117919 */ /* 0x000e220000002100 */
[----:B------:R-:W-:Y:S01]  /*0ff0*/  UMOV UR4, 0xffffffff ;  /* 0xffffffff00047882 */ /* 0x000fe20000000000 */
[----:B------:R-:W-:Y:S01]  /*1000*/  IMAD.MOV.U32 R13, RZ, RZ, -0x800001 ;  /* 0xff7fffffff0d7424 */ /* 0x000fe200078e00ff */
[----:B0-----:R-:W-:-:S04]  /*1010*/  SHF.R.S32.HI R0, RZ, 0x1f, R17 ;  /* 0x0000001fff007819 */ /* 0x001fc80000011411 */
        /* <DEDUP_REMOVED lines=8> */
[----:B------:R0:W1:Y:S02]  /*10a0*/  SHFL.BFLY PT, R14, R3, 0x4, 0x1f ;  /* 0x0c801f00030e7f89 */ /* 0x00006400000e0000 */
.L_x_2512:
        /* <DEDUP_REMOVED lines=47> */
.L_x_2489:
[----:B------:R-:W0:Y:S01]  /*13a0*/  LDS R15, [R3] ;  /* 0x00000000030f7984 */ /* 0x000e220000000800 */
[----:B------:R-:W-:Y:S01]  /*13b0*/  IADD3 R2, R2, -0x1, RZ ;  /* 0xffffffff02027810 */ /* 0x000fe20007ffe0ff */
[----:B------:R-:W-:-:S03]  /*13c0*/  VIADD R11, R11, 0x80 ;  /* 0x000000800b0b7836 */ /* 0x000fc60000000000 */
[----:B------:R-:W-:Y:S01]  /*13d0*/  ISETP.NE.AND P0, PT, R2, RZ, PT ;  /* 0x000000ff0200720c */ /* 0x000fe20003f05270 */
[----:B0-----:R-:W-:-:S04]  /*13e0*/  FADD.FTZ R15, -R0, R15 ;  /* 0x0000000f000f7221 */ /* 0x001fc80000010100 */
[----:B------:R-:W-:-:S04]  /*13f0*/  FMUL.FTZ R15, R15, 1.4426950216293334961 ;  /* 0x3fb8aa3b0f0f7820 */ /* 0x000fc80000410000 */
[----:B------:R-:W0:Y:S02]  /*1400*/  MUFU.EX2 R14, R15 ;  /* 0x0000000f000e7308 */ /* 0x000e240000000800 */
[----:B0-----:R0:W-:Y:S01]  /*1410*/  STS [R3], R14 ;  /* 0x0000000e03007388 */ /* 0x0011e20000000800 */
[----:B------:R-:W-:Y:S01]  /*1420*/  FADD.FTZ R13, R14, R13 ;  /* 0x0000000d0e0d7221 */ /* 0x000fe20000010000 */
[----:B0-----:R-:W-:Y:S01]  /*1430*/  IADD3 R3, R3, 0x200, RZ ;  /* 0x0000020003037810 */ /* 0x001fe20007ffe0ff */
[----:B------:R-:W-:Y:S06]  /*1440*/  @P0 BRA `(.L_x_2489) ;  /* 0xfffffffc00d40947 */ /* 0x000fec000383ffff */
.L_x_2488:
[----:B------:R-:W-:Y:S05]  /*1450*/  BSYNC B1 ;  /* 0x0000000000017941 */ /* 0x000fea0003800000 */
.L_x_2487:
        /* <DEDUP_REMOVED lines=14> */
.L_x_2492:
        /* <DEDUP_REMOVED lines=98> */
[----:B0-----:R-:W-:Y:S01]  /*1b60*/  VIADD R3, R3, 0x2000 ;  /* 0x0000200003037836 */ /* 0x001fe20000000000 */
[----:B------:R-:W-:Y:S06]  /*1b70*/  @!P4 BRA `(.L_x_2492) ;  /* 0xfffffff80070c947 */ /* 0x000fec000383ffff */
.L_x_2491:
[----:B------:R-:W-:Y:S05]  /*1b80*/  BSYNC B1 ;  /* 0x0000000000017941 */ /* 0x000fea0003800000 */
.L_x_2490:
        /* <DEDUP_REMOVED lines=55> */
.L_x_2494:
[----:B------:R-:W-:Y:S05]  /*1f00*/  BSYNC B1 ;  /* 0x0000000000017941 */ /* 0x000fea0003800000 */
.L_x_2493:
        /* <DEDUP_REMOVED lines=26> */
.L_x_2486:
[----:B------:R-:W-:Y:S05]  /*20b0*/  BSYNC B0 ;  /* 0x0000000000007941 */ /* 0x000fea0003800000 */
.L_x_2485:
[----:B0--3--:R-:W0:Y:S01]  /*20c0*/  SHFL.BFLY PT, R0, R13, 0x10, 0x1f ;  /* 0x0e001f000d007f89 */ /* 0x009e2200000e0000 */
[----:B------:R-:W-:Y:S01]  /*20d0*/  LOP3.LUT P0, R15, R17, 0x1f, RZ, 0xc0, !PT ;  /* 0x0000001f110f7812 */ /* 0x000fe2000780c0ff */
[----:B------:R-:W-:Y:S03]  /*20e0*/  BSSY B0, `(.L_x_2495) ;  /* 0x00000aa000007945 */ /* 0x000fe60003800000 */
[----:B------:R-:W-:-:S09]  /*20f0*/  ISETP.GT.U32.AND P4, PT, R15, 0x3, PT ;  /* 0x000000030f00780c */ /* 0x000fd20003f84070 */
[----:B------:R-:W1:Y:S04]  /*2100*/  @!P0 S2R R20, SR_CgaCtaId ;  /* 0x0000000000148919 */ /* 0x000e680000008800 */
[----:B------:R-:W2:Y:S01]  /*2110*/  @!P4 S2R R22, SR_CgaCtaId ;  /* 0x000000000016c919 */ /* 0x000ea20000008800 */
[----:B------:R-:W-:-:S04]  /*2120*/  @!P4 MOV R19, 0x400 ;  /* 0x000004000013c802 */ /* 0x000fc80000000f00 */
[----:B------:R-:W-:Y:S01]  /*2130*/  @!P4 IADD3 R19, R19, 0x100, RZ ;  /* 0x000001001313c810 */ /* 0x000fe20007ffe0ff */
[----:B0-----:R-:W-:-:S05]  /*2140*/  FADD.FTZ R0, R0, R13 ;  /* 0x0000000d00007221 */ /* 0x001fca0000010000 */
[----:B------:R-:W0:Y:S01]  /*2150*/  SHFL.BFLY PT, R3, R0, 0x8, 0x1f ;  /* 0x0d001f0000037f89 */ /* 0x000e2200000e0000 */
[----:B--2---:R-:W-:Y:S01]  /*2160*/  @!P4 LEA R22, R22, R19, 0x18 ;  /* 0x000000131616c211 */ /* 0x004fe200078ec0ff */
[----:B0-----:R-:W-:Y:S01]  /*2170*/  FADD.FTZ R3, R0, R3 ;  /* 0x0000000300037221 */ /* 0x001fe20000010000 */
[----:B------:R-:W-:Y:S02]  /*2180*/  @!P0 MOV R0, 0x400 ;  /* 0x0000040000008802 */ /* 0x000fe40000000f00 */
[----:B------:R-:W-:Y:S02]  /*2190*/  @!P4 LEA R15, R15, R22, 0x2 ;  /* 0x000000160f0fc211 */ /* 0x000fe400078e10ff */
[----:B------:R-:W0:Y:S01]  /*21a0*/  SHFL.BFLY PT, R2, R3, 0x4, 0x1f ;  /* 0x0c801f0003027f89 */ /* 0x000e2200000e0000 */
[----:B------:R-:W-:Y:S01]  /*21b0*/  @!P0 VIADD R13, R0, 0x100 ;  /* 0x00000100000d8836 */ /* 0x000fe20000000000 */
        /* <DEDUP_REMOVED lines=34> */
.L_x_2499:
        /* <DEDUP_REMOVED lines=8> */
.L_x_2498:
[----:B------:R-:W-:Y:S05]  /*2460*/  BSYNC B1 ;  /* 0x0000000000017941 */ /* 0x000fea0003800000 */
.L_x_2497:
        /* <DEDUP_REMOVED lines=14> */
.L_x_2502:
        /* <DEDUP_REMOVED lines=29> */
[----:B------:R-:W-:Y:S01]  /*2720*/  STS [R2+-0x200], R24 ;  /* 0xfffe001802007388 */ /* 0x000fe20000000800 */
[----:B------:R-:W-:-:S03]  /*2730*/  FMUL.FTZ R22, R0, R22 ;  /* 0x0000001600167220 */ /* 0x000fc60000410000 */
[----:B------:R-:W-:Y:S01]  /*2740*/  STS [R2], R26 ;  /* 0x0000001a02007388 */ /* 0x000fe20000000800 */
[----:B0-----:R-:W-:-:S03]  /*2750*/  FMUL.FTZ R11, R0, R11 ;  /* 0x0000000b000b7220 */ /* 0x001fc60000410000 */
[----:B------:R-:W-:Y:S04]  /*2760*/  STS [R2+0x200], R28 ;  /* 0x0002001c02007388 */ /* 0x000fe80000000800 */
        /* <DEDUP_REMOVED lines=18> */
.L_x_2501:
[----:B------:R-:W-:Y:S05]  /*2890*/  BSYNC B1 ;  /* 0x0000000000017941 */ /* 0x000fea0003800000 */
.L_x_2500:
        /* <DEDUP_REMOVED lines=31> */
.L_x_2504:
[----:B------:R-:W-:Y:S05]  /*2a90*/  BSYNC B1 ;  /* 0x0000000000017941 */ /* 0x000fea0003800000 */
.L_x_2503:
        /* <DEDUP_REMOVED lines=14> */
.L_x_2496:
[----:B------:R-:W-:Y:S05]  /*2b80*/  BSYNC B0 ;  /* 0x0000000000007941 */ /* 0x000fea0003800000 */
.L_x_2495:
[----:B------:R-:W-:Y:S06]  /*2b90*/  BAR.SYNC.DEFER_BLOCKING 0x0 ;  /* 0x0000000000007b1d */ /* 0x000fec0000010000 */
[----:B------:R-:W-:Y:S05]  /*2ba0*/  @P2 BRA `(.L_x_2505) ;  /* 0x0000000000e82947 */ /* 0x000fea0003800000 */
[----:B------:R-:W0:Y:S01]  /*2bb0*/  LDC R20, c[0x0][0x280] ;  /* 0x0000a000ff147b82 */ /* 0x000e220000000800 */
[----:B------:R-:W2:Y:S01]  /*2bc0*/  I2F.RP R14, R8 ;  /* 0x00000008000e7306 */ /* 0x000ea20000209400 */
[----:B------:R-:W-:Y:S01]  /*2bd0*/  IMAD.MOV.U32 R12, RZ, RZ, RZ ;  /* 0x000000ffff0c7224 */ /* 0x000fe200078e00ff */
[----:B------:R-:W-:Y:S02]  /*2be0*/  ULDC UR4, c[0x0][0x27c] ;  /* 0x00009f0000047ab9 */ /* 0x000fe40000000800 */
[----:B------:R-:W-:-:S03]  /*2bf0*/  IADD3 R9, R9, -UR4, RZ ;  /* 0x8000000409097c10 */ /* 0x000fc6000fffe0ff */
[----:B-1----:R-:W1:Y:S01]  /*2c00*/  LDC R11, c[0x0][0x284] ;  /* 0x0000a100ff0b7b82 */ /* 0x002e620000000800 */
        /* <DEDUP_REMOVED lines=19> */
.L_x_2507:
        /* <DEDUP_REMOVED lines=33> */
.L_x_2505:
[----:B------:R-:W-:Y:S05]  /*2f50*/  WARPSYNC.ALL ;  /* 0x0000000000007948 */ /* 0x000fea0003800000 */
[----:B------:R-:W2:Y:S08]  /*2f60*/  S2UR UR5, SR_CgaCtaId ;  /* 0x00000000000579c3 */ /* 0x000eb00000008800 */
[----:B------:R-:W-:Y:S01]  /*2f70*/  BAR.SYNC.DEFER_BLOCKING 0x0 ;  /* 0x0000000000007b1d */ /* 0x000fe20000010000 */
[----:B0-----:R-:W-:-:S02]  /*2f80*/  LOP3.LUT R0, R17, 0xffffffc0, RZ, 0xc0, !PT ;  /* 0xffffffc011007812 */ /* 0x001fc400078ec0ff */
[----:B-1----:R-:W-:Y:S02]  /*2f90*/  CS2R R2, SRZ ;  /* 0x0000000000027805 */ /* 0x002fe4000001ff00 */
[----:B------:R-:W-:Y:S02]  /*2fa0*/  LEA R18, R18, R7, 0x7 ;  /* 0x0000000712127211 */ /* 0x000fe400078e38ff */
[----:B------:R-:W-:Y:S01]  /*2fb0*/  ISETP.NE.AND P0, PT, R0, 0x40, PT ;  /* 0x000000400000780c */ /* 0x000fe20003f05270 */
[----:B------:R-:W-:Y:S01]  /*2fc0*/  UMOV UR4, 0x400 ;  /* 0x0000040000047882 */ /* 0x000fe20000000000 */
[C---:B------:R-:W-:Y:S01]  /*2fd0*/  LOP3.LUT R0, R17.reuse, 0xffffffe0, RZ, 0xc0, !PT ;  /* 0xffffffe011007812 */ /* 0x040fe200078ec0ff */
[----:B------:R-:W-:Y:S01]  /*2fe0*/  UIADD3 UR4, UR4, 0x120, URZ ;  /* 0x0000012004047890 */ /* 0x000fe2000fffe03f */
[----:B------:R-:W-:Y:S02]  /*2ff0*/  MOV R9, RZ ;  /* 0x000000ff00097202 */ /* 0x000fe40000000f00 */
[C---:B------:R-:W-:Y:S01]  /*3000*/  ISETP.GT.AND P2, PT, R17.reuse, 0x1f, PT ;  /* 0x0000001f1100780c */ /* 0x040fe20003f44270 */
[----:B------:R-:W-:-:S05]  /*3010*/  VIADD R17, R17, 0x1f ;  /* 0x0000001f11117836 */ /* 0x000fca0000000000 */
[----:B------:R-:W-:Y:S01]  /*3020*/  ISETP.GT.U32.AND P3, PT, R17, 0x3e, PT ;  /* 0x0000003e1100780c */ /* 0x000fe20003f64070 */
[----:B--2---:R-:W-:-:S06]  /*3030*/  ULEA UR4, UR5, UR4, 0x18 ;  /* 0x0000000405047291 */ /* 0x004fcc000f8ec03f */
[----:B------:R-:W-:-:S05]  /*3040*/  LEA R18, R18, UR4, 0x2 ;  /* 0x0000000412127c11 */ /* 0x000fca000f8e10ff */
[----:B------:R-:W-:Y:S04]  /*3050*/  @!P0 STS [R18+-0x400], RZ ;  /* 0xfffc00ff12008388 */ /* 0x000fe80000000800 */
[----:B------:R-:W-:Y:S04]  /*3060*/  @!P0 STS [R18+-0x380], RZ ;  /* 0xfffc80ff12008388 */ /* 0x000fe80000000800 */
[----:B------:R-:W-:Y:S04]  /*3070*/  @!P0 STS [R18+-0x300], RZ ;  /* 0xfffd00ff12008388 */ /* 0x000fe80000000800 */
[----:B------:R-:W-:Y:S01]  /*3080*/  @!P0 STS [R18+-0x280], RZ ;  /* 0xfffd80ff12008388 */ /* 0x000fe20000000800 */
[----:B------:R-:W-:Y:S01]  /*3090*/  BAR.SYNC.DEFER_BLOCKING 0x0 ;  /* 0x0000000000007b1d */ /* 0x000fe20000010000 */
[----:B------:R-:W-:Y:S01]  /*30a0*/  ISETP.NE.AND P0, PT, R0, 0x20, PT ;  /* 0x000000200000780c */ /* 0x000fe20003f05270 */
        /* <DEDUP_REMOVED lines=22> */
[----:B------:R-:W-:Y:S01]  /*3210*/  IMAD R4, R4, R6, RZ ;  /* 0x0000000604047224 */ /* 0x000fe200078e02ff */
[----:B------:R-:W-:Y:S01]  /*3220*/  ULDC UR5, c[0x0][0x14] ;  /* 0x0000050000057ab9 */ /* 0x000fe20000000800 */
[----:B0-2---:R-:W-:Y:S01]  /*3230*/  @!P2 FADD.FTZ R9, R9, R8 ;  /* 0x000000080909a221 */ /* 0x005fe20000010000 */
[----:B------:R-:W-:Y:S02]  /*3240*/  IMAD R5, R5, UR5, RZ ;  /* 0x0000000505057c24 */ /* 0x000fe4000f8e02ff */
[----:B---3--:R-:W-:Y:S01]  /*3250*/  @!P2 FADD.FTZ R3, R3, R10 ;  /* 0x0000000a0303a221 */ /* 0x008fe20000010000 */
[----:B------:R-:W-:Y:S01]  /*3260*/  IMAD R4, R4, UR5, RZ ;  /* 0x0000000504047c24 */ /* 0x000fe2000f8e02ff */
[----:B------:R-:W-:Y:S01]  /*3270*/  IADD3 R8, R7, 0x60, RZ ;  /* 0x0000006007087810 */ /* 0x000fe20007ffe0ff */
[----:B------:R-:W-:Y:S02]  /*3280*/  IMAD.SHL.U32 R5, R5, 0x80, RZ ;  /* 0x0000008005057824 */ /* 0x000fe400078e00ff */
[----:B-1----:R-:W-:Y:S01]  /*3290*/  @!P2 FADD.FTZ R2, R2, R11 ;  /* 0x0000000b0202a221 */ /* 0x002fe20000010000 */
[----:B----4-:R-:W-:Y:S01]  /*32a0*/  @!P2 FADD.FTZ R0, R0, R13 ;  /* 0x0000000d0000a221 */ /* 0x010fe20000010000 */
[----:B------:R-:W-:-:S03]  /*32b0*/  SHF.L.U32 R4, R4, 0x7, RZ ;  /* 0x0000000704047819 */ /* 0x000fc600000006ff */
[----:B------:R-:W-:Y:S02]  /*32c0*/  F2FP.BF16.F32.PACK_AB R2, R9, R2 ;  /* 0x000000020902723e */ /* 0x000fe400000010ff */
[----:B------:R-:W-:Y:S02]  /*32d0*/  SHF.R.S32.HI R6, RZ, 0x1f, R4 ;  /* 0x0000001fff067819 */ /* 0x000fe40000011404 */
[----:B------:R-:W-:Y:S02]  /*32e0*/  F2FP.BF16.F32.PACK_AB R0, R0, R3 ;  /* 0x000000030000723e */ /* 0x000fe400000010ff */
[----:B------:R-:W-:Y:S01]  /*32f0*/  PRMT R3, R2, 0x7632, R3 ;  /* 0x0000763202037816 */ /* 0x000fe20000000003 */
[----:B-----5:R-:W-:-:S04]  /*3300*/  USHF.L.U32 UR4, UR4, 0x7, URZ ;  /* 0x0000000704047899 */ /* 0x020fc8000800063f */
[----:B------:R-:W-:Y:S02]  /*3310*/  USHF.R.S32.HI UR5, URZ, 0x1f, UR4 ;  /* 0x0000001f3f057899 */ /* 0x000fe40008011404 */
[--C-:B------:R-:W-:Y:S02]  /*3320*/  IADD3 R4, P0, P1, R4, UR4, R5.reuse ;  /* 0x0000000404047c10 */ /* 0x100fe4000f91e005 */
[----:B------:R-:W-:Y:S02]  /*3330*/  SHF.R.S32.HI R5, RZ, 0x1f, R5 ;  /* 0x0000001fff057819 */ /* 0x000fe40000011405 */
[-C--:B------:R-:W-:Y:S02]  /*3340*/  IADD3 R11, P3, R8, R4.reuse, RZ ;  /* 0x00000004080b7210 */ /* 0x080fe40007f7e0ff */
[----:B------:R-:W-:Y:S01]  /*3350*/  IADD3.X R12, R6, UR5, R5, P0, P1 ;  /* 0x00000005060c7c10 */ /* 0x000fe200087e2405 */
[C---:B------:R-:W-:Y:S01]  /*3360*/  VIADD R6, R7.reuse, 0x40 ;  /* 0x0000004007067836 */ /* 0x040fe20000000000 */
[C---:B------:R-:W-:Y:S01]  /*3370*/  IADD3 R5, R7.reuse, 0x20, RZ ;  /* 0x0000002007057810 */ /* 0x040fe20007ffe0ff */
[----:B------:R-:W-:Y:S01]  /*3380*/  ULDC.64 UR4, c[0x0][0x210] ;  /* 0x0000840000047ab9 */ /* 0x000fe20000000a00 */
[----:B------:R-:W-:-:S02]  /*3390*/  IADD3 R10, P0, R7, R4, RZ ;  /* 0x00000004070a7210 */ /* 0x000fc40007f1e0ff */
[-C--:B------:R-:W-:Y:S02]  /*33a0*/  IADD3 R15, P1, R5, R4.reuse, RZ ;  /* 0x00000004050f7210 */ /* 0x080fe40007f3e0ff */
[----:B------:R-:W-:Y:S02]  /*33b0*/  IADD3 R13, P2, R6, R4, RZ ;  /* 0x00000004060d7210 */ /* 0x000fe40007f5e0ff */
[-C--:B------:R-:W-:Y:S02]  /*33c0*/  LEA.HI.X.SX32 R7, R7, R12.reuse, 0x1, P0 ;  /* 0x0000000c07077211 */ /* 0x080fe400000f0eff */
[----:B------:R-:W-:Y:S02]  /*33d0*/  LEA R4, P0, R10, UR4, 0x1 ;  /* 0x000000040a047c11 */ /* 0x000fe4000f8008ff */
[-C--:B------:R-:W-:Y:S02]  /*33e0*/  LEA.HI.X.SX32 R16, R5, R12.reuse, 0x1, P1 ;  /* 0x0000000c05107211 */ /* 0x080fe400008f0eff */
[----:B------:R-:W-:-:S02]  /*33f0*/  LEA.HI.X.SX32 R14, R6, R12, 0x1, P2 ;  /* 0x0000000c060e7211 */ /* 0x000fc400010f0eff */
[----:B------:R-:W-:Y:S02]  /*3400*/  LEA.HI.X R5, R10, UR5, R7, 0x1, P0 ;  /* 0x000000050a057c11 */ /* 0x000fe400080f0c07 */
[----:B------:R-:W-:Y:S02]  /*3410*/  LEA.HI.X.SX32 R12, R8, R12, 0x1, P3 ;  /* 0x0000000c080c7211 */ /* 0x000fe400018f0eff */
[----:B------:R-:W-:Y:S01]  /*3420*/  LEA R6, P0, R15, UR4, 0x1 ;  /* 0x000000040f067c11 */ /* 0x000fe2000f8008ff */
[----:B------:R0:W-:Y:S01]  /*3430*/  STG.E.U16 desc[UR36][R4.64], R2 ;  /* 0x0000000204007986 */ /* 0x0001e2000c101524 */
[----:B------:R-:W-:Y:S02]  /*3440*/  LEA R8, P1, R13, UR4, 0x1 ;  /* 0x000000040d087c11 */ /* 0x000fe4000f8208ff */
[----:B------:R-:W-:Y:S02]  /*3450*/  LEA R10, P2, R11, UR4, 0x1 ;  /* 0x000000040b0a7c11 */ /* 0x000fe4000f8408ff */
[----:B------:R-:W-:-:S02]  /*3460*/  LEA.HI.X R7, R15, UR5, R16, 0x1, P0 ;  /* 0x000000050f077c11 */ /* 0x000fc400080f0c10 */
[----:B------:R-:W-:Y:S02]  /*3470*/  LEA.HI.X R9, R13, UR5, R14, 0x1, P1 ;  /* 0x000000050d097c11 */ /* 0x000fe400088f0c0e */
[----:B------:R-:W-:Y:S01]  /*3480*/  LEA.HI.X R11, R11, UR5, R12, 0x1, P2 ;  /* 0x000000050b0b7c11 */ /* 0x000fe200090f0c0c */
[----:B------:R-:W-:Y:S01]  /*3490*/  STG.E.U16 desc[UR36][R6.64], R3 ;  /* 0x0000000306007986 */ /* 0x000fe2000c101524 */
[----:B0-----:R-:W-:-:S03]  /*34a0*/  PRMT R5, R0, 0x7632, R5 ;  /* 0x0000763200057816 */ /* 0x001fc60000000005 */
[----:B------:R-:W-:Y:S04]  /*34b0*/  STG.E.U16 desc[UR36][R8.64], R0 ;  /* 0x0000000008007986 */ /* 0x000fe8000c101524 */
[----:B------:R-:W-:Y:S01]  /*34c0*/  STG.E.U16 desc[UR36][R10.64], R5 ;  /* 0x000000050a007986 */ /* 0x000fe2000c101524 */
[----:B------:R-:W-:Y:S05]  /*34d0*/  EXIT ;  /* 0x000000000000794d */ /* 0x000fea0003800000 */
.L_x_2482:
        /* <DEDUP_REMOVED lines=16> */
.L_x_2506:
        /* <DEDUP_REMOVED lines=16> */
.L_x_2508:
[----:B------:R-:W-:Y:S05]  /*36e0*/  EXIT ;  /* 0x000000000000794d */ /* 0x000fea0003800000 */
.L_x_2484:
[----:B------:R-:W-:Y:S01]  /*36f0*/  HFMA2.MMA R11, -RZ, RZ, 0, 1.847743988037109375e-06 ;  /* 0x0000001fff0b7435 */ /* 0x000fe200000001ff */
[----:B------:R-:W-:Y:S01]  /*3700*/  IMAD.MOV.U32 R12, RZ, RZ, 0x10 ;  /* 0x00000010ff0c7424 */ /* 0x000fe200078e00ff */
[----:B------:R-:W-:Y:S01]  /*3710*/  MOV R2, 0xff7fffff ;  /* 0xff7fffff00027802 */ /* 0x000fe20000000f00 */
[----:B------:R-:W-:-:S08]  /*3720*/  IMAD.MOV.U32 R15, RZ, RZ, -0x1 ;  /* 0xffffffffff0f7424 */ /* 0x000fd000078e00ff */
[----:B------:R-:W-:Y:S05]  /*3730*/  WARPSYNC.COLLECTIVE R15, `(.L_x_2509) ;  /* 0x000000000f087348 */ /* 0x000fea0003c00000 */
[----:B------:R0:W1:Y:S02]  /*3740*/  SHFL.BFLY P6, R14, R13, R12, R11 ;  /* 0x0c00000c0d0e7389 */ /* 0x00006400000c000b */
[----:B01----:R-:W-:Y:S01]  /*3750*/  ENDCOLLECTIVE ;  /* 0x000000000000791b */ /* 0x003fe20003800000 */
.L_x_2509:
[----:B------:R-:W-:Y:S01]  /*3760*/  IMAD.MOV.U32 R12, RZ, RZ, 0x8 ;  /* 0x00000008ff0c7424 */ /* 0x000fe200078e00ff */
[----:B------:R-:W-:-:S04]  /*3770*/  FMNMX.FTZ R0, R14, -3.40282346638528859812e+38, !PT ;  /* 0xff7fffff0e007809 */ /* 0x000fc80007810000 */
[----:B------:R-:W-:-:S07]  /*3780*/  MOV R13, R0 ;  /* 0x00000000000d7202 */ /* 0x000fce0000000f00 */
[----:B------:R-:W-:Y:S05]  /*3790*/  WARPSYNC.COLLECTIVE R15, `(.L_x_2510) ;  /* 0x000000000f087348 */ /* 0x000fea0003c00000 */
[----:B------:R0:W1:Y:S02]  /*37a0*/  SHFL.BFLY P6, R14, R13, R12, R11 ;  /* 0x0c00000c0d0e7389 */ /* 0x00006400000c000b */
[----:B01----:R-:W-:Y:S01]  /*37b0*/  ENDCOLLECTIVE ;  /* 0x000000000000791b */ /* 0x003fe20003800000 */
.L_x_2510:
[----:B------:R-:W-:Y:S01]  /*37c0*/  IMAD.MOV.U32 R12, RZ, RZ, 0x4 ;  /* 0x00000004ff0c7424 */ /* 0x000fe200078e00ff */
[----:B------:R-:W-:-:S04]  /*37d0*/  FMNMX.FTZ R3, R0, R14, !PT ;  /* 0x0000000e00037209 */ /* 0x000fc80007810000 */
[----:B------:R-:W-:-:S07]  /*37e0*/  MOV R13, R3 ;  /* 0x00000003000d7202 */ /* 0x000fce0000000f00 */
[----:B------:R-:W-:Y:S05]  /*37f0*/  WARPSYNC.COLLECTIVE R15, `(.L_x_2511) ;  /* 0x000000000f087348 */ /* 0x000fea0003c00000 */
[----:B------:R0:W1:Y:S02]  /*3800*/  SHFL.BFLY P6, R14, R13, R12, R11 ;  /* 0x0c00000c0d0e7389 */ /* 0x00006400000c000b */
[----:B01----:R-:W-:Y:S01]  /*3810*/  ENDCOLLECTIVE ;  /* 0x000000000000791b */ /* 0x003fe20003800000 */
.L_x_2511:
[----:B------:R-:W-:Y:S05]  /*3820*/  BRA `(.L_x_2512) ;  /* 0xffffffd800207947 */ /* 0x000fea000383ffff */
.L_x_2513:
        /* <DEDUP_REMOVED lines=13> */
.L_x_28073:


//--------------------- .text._ZN4vllm25paged_attention_v1_kernelI13__nv_bfloat16hLi120ELi8ELi128ELNS_18Fp8KVCacheDataTypeE2ELb1EEEvPT_PKS3_PKT0_S9_ifPKiSB_iPKfiiiSD_SD_iiiii --------------------------
	.section	.text._ZN4vllm25paged_attention_v1_kernelI13__nv_bfloat16hLi120ELi8ELi128ELNS_18Fp8KVCacheDataTypeE2ELb1EEEvPT_PKS3_PKT0_S9_ifPKiSB_iPKfiiiSD_SD_iiiii,"ax",@progbits
	.align	128
        .global         _ZN4vllm25paged_attention_v1_kernelI13__nv_bfloat16hLi120ELi8ELi128ELNS_18Fp8KVCacheDataTypeE2ELb1EEEvPT_PKS3_PKT0_S9_ifPKiSB_iPKfiiiSD_SD_iiiii
        .type           _ZN4vllm25paged_attention_v1_kernelI13__nv_bfloat16hLi120ELi8ELi128ELNS_18Fp8KVCacheDataTypeE2ELb1EEEvPT_PKS3_PKT0_S9_ifPKiSB_iPKfiiiSD_SD_iiiii,@function
        .size           _ZN4vllm25paged_attention_v1_kernelI13__nv_bfloat16hLi120ELi8ELi128ELNS_18Fp8KVCacheDataTypeE2ELb1EEEvPT_PKS3_PKT0_S9_ifPKiSB_iPKfiiiSD_SD_iiiii,(.L_x_28074 - _ZN4vllm25paged_attention_v1_kernelI13__nv_bfloat16hLi120ELi8ELi128ELNS_18Fp8KVCacheDataTypeE2ELb1EEEvPT_PKS3_PKT0_S9_ifPKiSB_iPKfiiiSD_SD_iiiii)
        .other          _ZN4vllm25paged_attention_v1_kernelI13__nv_bfloat16hLi120ELi8ELi128ELNS_18Fp8KVCacheDataTypeE2ELb1EEEvPT_PKS3_PKT0_S9_ifPKiSB_iPKfiiiSD_SD_iiiii,@"STO_CUDA_ENTRY STV_DEFAULT"
_ZN4vllm25paged_attention_v1_kernelI13__nv_bfloat16hLi120ELi8ELi128ELNS_18Fp8KVCacheDataTypeE2ELb1EEEvPT_PKS3_PKT0_S9_ifPKiSB_iPKfiiiSD_SD_iiiii:
.text._ZN4vllm25paged_attention_v1_kernelI13__nv_bfloat16hLi120ELi8ELi128ELNS_18Fp8KVCacheDataTypeE2ELb1EEEvPT_PKS3_PKT0_S9_ifPKiSB_iPKfiiiSD_SD_iiiii:
        /* <DEDUP_REMOVED lines=49> */
.L_x_2518:
        /* <DEDUP_REMOVED lines=11> */
.L_x_2517:
[----:B------:R-:W-:Y:S05]  /*03c0*/  BSYNC B1 ;  /* 0x0000000000017941 */ /* 0x000fea0003800000 */
.L_x_2516:
        /* <DEDUP_REMOVED lines=15> */
.L_x_2519:
        /* <DEDUP_REMOVED lines=17> */
.L_x_2515:
[----:B------:R-:W-:Y:S05]  /*05d0*/  BSYNC B0 ;  /* 0x0000000000007941 */ /* 0x000fea0003800000 */
.L_x_2514:
        /* <DEDUP_REMOVED lines=90> */
.L_x_2520:
[----:B------:R-:W-:Y:S02]  /*0b80*/  ULDC UR4, c[0x0][0x278] ;  /* 0x00009e0000047ab9 */ /* 0x000fe40000000800 */
[----:B------:R-:W-:-:S04]  /*0b90*/  IMAD R15, R8, UR4, R15 ;  /* 0x00000004080f7c24 */ /* 0x000fc8000f8e020f */
[----:B------:R-:W-:-:S07]  /*0ba0*/  IMAD R18, R15, R18, RZ ;  /* 0x000000120f127224 */ /* 0x000fce00078e02ff */
.L_x_2521:
        /* <DEDUP_REMOVED lines=24> */
.L_x_2525:
        /* <DEDUP_REMOVED lines=41> */
.L_x_2523:
[----:B------:R-:W-:Y:S05]  /*0fc0*/  BSYNC B6 ;  /* 0x0000000000067941 */ /* 0x000fea0003800000 */
.L_x_2522:
        /* <DEDUP_REMOVED lines=12> */
.L_x_2562:
        /* <DEDUP_REMOVED lines=47> */
.L_x_2531:
        /* <DEDUP_REMOVED lines=11> */
.L_x_2530:
[----:B------:R-:W-:Y:S05]  /*1430*/  BSYNC B1 ;  /* 0x0000000000017941 */ /* 0x000fea0003800000 */
.L_x_2529:
        /* <DEDUP_REMOVED lines=14> */
.L_x_2534:
        /* <DEDUP_REMOVED lines=100> */
.L_x_2533:
[----:B------:R-:W-:Y:S05]  /*1b60*/  BSYNC B1 ;  /* 0x0000000000017941 */ /* 0x000fea0003800000 */
.L_x_2532:
        /* <DEDUP_REMOVED lines=55> */
.L_x_2536:
[----:B------:R-:W-:Y:S05]  /*1ee0*/  BSYNC B1 ;  /* 0x0000000000017941 */ /* 0x000fea0003800000 */
.L_x_2535:
        /* <DEDUP_REMOVED lines=26> */
.L_x_2528:
[----:B------:R-:W-:Y:S05]  /*2090*/  BSYNC B0 ;  /* 0x0000000000007941 */ /* 0x000fea0003800000 */
.L_x_2527:
        /* <DEDUP_REMOVED lines=50> */
.L_x_2541:
        /* <DEDUP_REMOVED lines=8> */
.L_x_2540:
[----:B------:R-:W-:Y:S05]  /*2440*/  BSYNC B1 ;  /* 0x0000000000017941 */ /* 0x000fea0003800000 */
.L_x_2539:
        /* <DEDUP_REMOVED lines=14> */
.L_x_2544:
        /* <DEDUP_REMOVED lines=52> */
.L_x_2543:
[----:B------:R-:W-:Y:S05]  /*2870*/  BSYNC B1 ;  /* 0x0000000000017941 */ /* 0x000fea0003800000 */
.L_x_2542:
        /* <DEDUP_REMOVED lines=31> */
.L_x_2546:
[----:B------:R-:W-:Y:S05]  /*2a70*/  BSYNC B1 ;  /* 0x0000000000017941 */ /* 0x000fea0003800000 */
.L_x_2545:
        /* <DEDUP_REMOVED lines=14> */
.L_x_2538:
[----:B------:R-:W-:Y:S05]  /*2b60*/  BSYNC B0 ;  /* 0x0000000000007941 */ /* 0x000fea0003800000 */
.L_x_2537:
        /* <DEDUP_REMOVED lines=27> */
.L_x_2549:
        /* <DEDUP_REMOVED lines=32> */
.L_x_2547:
[----:B------:R-:W-:Y:S05]  /*2f20*/  WARPSYNC.ALL ;  /* 0x0000000000007948 */ /* 0x000fea0003800000 */
[----:B------:R-:W2:Y:S01]  /*2f30*/  S2UR UR5, SR_CgaCtaId ;  /* 0x00000000000579c3 */ /* 0x000ea20000008800 */
[----:B0-----:R-:W-:Y:S01]  /*2f40*/  LOP3.LUT R0, R9, 0xffffffc0, RZ, 0xc0, !PT ;  /* 0xffffffc009007812 */ /* 0x001fe200078ec0ff */
[----:B------:R-:W-:Y:S01]  /*2f50*/  UMOV UR4, 0x400 ;  /* 0x0000040000047882 */ /* 0x000fe20000000000 */
[----:B------:R-:W-:Y:S01]  /*2f60*/  IMAD R19, R19, 0x78, R6 ;  /* 0x0000007813137824 */ /* 0x000fe200078e0206 */
[----:B------:R-:W-:-:S04]  /*2f70*/  UIADD3 UR4, UR4, 0x110, URZ ;  /* 0x0000011004047890 */ /* 0x000fc8000fffe03f */
[----:B------:R-:W-:Y:S01]  /*2f80*/  BAR.SYNC.DEFER_BLOCKING 0x0 ;  /* 0x0000000000007b1d */ /* 0x000fe20000010000 */
[----:B------:R-:W-:Y:S01]  /*2f90*/  ISETP.NE.AND P3, PT, R0, 0x40, PT ;  /* 0x000000400000780c */ /* 0x000fe20003f65270 */
[----:B------:R-:W-:Y:S01]  /*2fa0*/  IMAD.MOV.U32 R5, RZ, RZ, RZ ;  /* 0x000000ffff057224 */ /* 0x000fe200078e00ff */
[C---:B------:R-:W-:Y:S02]  /*2fb0*/  ISETP.GT.AND P4, PT, R9.reuse, 0x3f, PT ;  /* 0x0000003f0900780c */ /* 0x040fe40003f84270 */
[C---:B------:R-:W-:Y:S01]  /*2fc0*/  ISETP.GT.AND P0, PT, R9.reuse, 0x1f, PT ;  /* 0x0000001f0900780c */ /* 0x040fe20003f04270 */
[----:B------:R-:W-:Y:S01]  /*2fd0*/  BSSY B0, `(.L_x_2550) ;  /* 0x000000f000007945 */ /* 0x000fe20003800000 */
[C---:B-1----:R-:W-:Y:S01]  /*2fe0*/  LOP3.LUT R2, R9.reuse, 0xffffffe0, RZ, 0xc0, !PT ;  /* 0xffffffe009027812 */ /* 0x042fe200078ec0ff */
[----:B------:R-:W-:Y:S01]  /*2ff0*/  VIADD R9, R9, 0x1f ;  /* 0x0000001f09097836 */ /* 0x000fe20000000000 */
[----:B------:R-:W-:Y:S02]  /*3000*/  MOV R0, RZ ;  /* 0x000000ff00007202 */ /* 0x000fe40000000f00 */
[----:B------:R-:W-:-:S02]  /*3010*/  ISETP.NE.AND P1, PT, R2, 0x20, PT ;  /* 0x000000200200780c */ /* 0x000fc40003f25270 */
[----:B------:R-:W-:Y:S02]  /*3020*/  CS2R R2, SRZ ;  /* 0x0000000000027805 */ /* 0x000fe4000001ff00 */
[----:B------:R-:W-:Y:S01]  /*3030*/  ISETP.GT.U32.AND P2, PT, R9, 0x3e, PT ;  /* 0x0000003e0900780c */ /* 0x000fe20003f44070 */
[----:B--2---:R-:W-:-:S06]  /*3040*/  ULEA UR4, UR5, UR4, 0x18 ;  /* 0x0000000405047291 */ /* 0x004fcc000f8ec03f */
[----:B------:R-:W-:Y:S01]  /*3050*/  LEA R19, R19, UR4, 0x2 ;  /* 0x0000000413137c11 */ /* 0x000fe2000f8e10ff */
[----:B------:R-:W-:Y:S06]  /*3060*/  @P3 BRA `(.L_x_2551) ;  /* 0x0000000000143947 */ /* 0x000fec0003800000 */
[----:B------:R-:W-:Y:S01]  /*3070*/  ISETP.GT.AND P3, PT, R6, 0x17, PT ;  /* 0x000000170600780c */ /* 0x000fe20003f64270 */
[----:B------:R0:W-:Y:S04]  /*3080*/  STS [R19+-0x3c0], RZ ;  /* 0xfffc40ff13007388 */ /* 0x0001e80000000800 */
[----:B------:R0:W-:Y:S04]  /*3090*/  STS [R19+-0x340], RZ ;  /* 0xfffcc0ff13007388 */ /* 0x0001e80000000800 */
[----:B------:R0:W-:Y:S04]  /*30a0*/  STS [R19+-0x2c0], RZ ;  /* 0xfffd40ff13007388 */ /* 0x0001e80000000800 */
[----:B------:R0:W-:Y:S02]  /*30b0*/  @!P3 STS [R19+-0x240], RZ ;  /* 0xfffdc0ff1300b388 */ /* 0x0001e40000000800 */
.L_x_2551:
[----:B------:R-:W-:Y:S05]  /*30c0*/  BSYNC B0 ;  /* 0x0000000000007941 */ /* 0x000fea0003800000 */
.L_x_2550:
        /* <DEDUP_REMOVED lines=12> */
.L_x_2553:
[----:B------:R-:W-:Y:S05]  /*3190*/  BSYNC B0 ;  /* 0x0000000000007941 */ /* 0x000fea0003800000 */
.L_x_2552:
        /* <DEDUP_REMOVED lines=8> */
.L_x_2555:
[----:B------:R-:W-:Y:S05]  /*3220*/  BSYNC B0 ;  /* 0x0000000000007941 */ /* 0x000fea0003800000 */
.L_x_2554:
        /* <DEDUP_REMOVED lines=12> */
.L_x_2557:
[----:B------:R-:W-:Y:S05]  /*32f0*/  BSYNC B0 ;  /* 0x0000000000007941 */ /* 0x000fea0003800000 */
.L_x_2556:
[----:B------:R-:W-:Y:S06]  /*3300*/  BAR.SYNC.DEFER_BLOCKING 0x0 ;  /* 0x0000000000007b1d */ /* 0x000fec0000010000 */
[----:B------:R-:W-:Y:S05]  /*3310*/  @P2 EXIT ;  /* 0x000000000000294d */ /* 0x000fea0003800000 */
[----:B------:R-:W2:Y:S01]  /*3320*/  S2UR UR4, SR_CTAID.Z ;  /* 0x00000000000479c3 */ /* 0x000ea20000002700 */
[----:B------:R-:W-:Y:S01]  /*3330*/  IMAD R8, R17, R8, RZ ;  /* 0x0000000811087224 */ /* 0x000fe200078e02ff */
[----:B------:R-:W-:Y:S01]  /*3340*/  ULDC UR5, c[0x0][0x14] ;  /* 0x0000050000057ab9 */ /* 0x000fe20000000800 */
[----:B------:R-:W-:Y:S01]  /*3350*/  VIADD R4, R6, 0x20 ;  /* 0x0000002006047836 */ /* 0x000fe20000000000 */
[----:B-1----:R-:W-:Y:S01]  /*3360*/  F2FP.BF16.F32.PACK_AB R2, R5, R2 ;  /* 0x000000020502723e */ /* 0x002fe200000010ff */
[----:B------:R-:W-:Y:S01]  /*3370*/  IMAD R8, R8, UR5, RZ ;  /* 0x0000000508087c24 */ /* 0x000fe2000f8e02ff */
[----:B------:R-:W-:Y:S01]  /*3380*/  F2FP.BF16.F32.PACK_AB R3, RZ, R3 ;  /* 0x00000003ff03723e */ /* 0x000fe200000010ff */
[----:B------:R-:W-:Y:S02]  /*3390*/  IMAD R7, R7, UR5, RZ ;  /* 0x0000000507077c24 */ /* 0x000fe4000f8e02ff */
[----:B------:R-:W-:-:S03]  /*33a0*/  IMAD R8, R8, 0x78, RZ ;  /* 0x0000007808087824 */ /* 0x000fc600078e02ff */
[----:B------:R-:W-:Y:S02]  /*33b0*/  SHF.R.S32.HI R10, RZ, 0x1f, R7 ;  /* 0x0000001fff0a7819 */ /* 0x000fe40000011407 */
[----:B------:R-:W-:Y:S01]  /*33c0*/  SHF.R.S32.HI R9, RZ, 0x1f, R8 ;  /* 0x0000001fff097819 */ /* 0x000fe20000011408 */
[----:B--2---:R-:W-:-:S04]  /*33d0*/  UIMAD UR4, UR4, 0x78, URZ ;  /* 0x00000078040478a4 */ /* 0x004fc8000f8e023f */
[----:B------:R-:W-:Y:S02]  /*33e0*/  USHF.R.S32.HI UR5, URZ, 0x1f, UR4 ;  /* 0x0000001f3f057899 */ /* 0x000fe40008011404 */
[----:B------:R-:W-:Y:S02]  /*33f0*/  IADD3 R7, P0, P1, R8, UR4, R7 ;  /* 0x0000000408077c10 */ /* 0x000fe4000f91e007 */
[----:B------:R-:W-:Y:S02]  /*3400*/  IADD3 R8, R6, 0x40, RZ ;  /* 0x0000004006087810 */ /* 0x000fe40007ffe0ff */
[----:B------:R-:W-:Y:S01]  /*3410*/  IADD3.X R15, R9, UR5, R10, P0, P1 ;  /* 0x00000005090f7c10 */ /* 0x000fe200087e240a */
[----:B------:R-:W-:Y:S01]  /*3420*/  ULDC.64 UR4, c[0x0][0x210] ;  /* 0x0000840000047ab9 */ /* 0x000fe20000000a00 */
[-C--:B------:R-:W-:Y:S02]  /*3430*/  IADD3 R11, P2, R8, R7.reuse, RZ ;  /* 0x00000007080b7210 */ /* 0x080fe40007f5e0ff */
[----:B------:R-:W-:-:S02]  /*3440*/  IADD3 R9, P0, R6, R7, RZ ;  /* 0x0000000706097210 */ /* 0x000fc40007f1e0ff */
[-C--:B------:R-:W-:Y:S02]  /*3450*/  LEA.HI.X.SX32 R12, R8, R15.reuse, 0x1, P2 ;  /* 0x0000000f080c7211 */ /* 0x080fe400010f0eff */
[----:B------:R-:W-:Y:S02]  /*3460*/  LEA.HI.X.SX32 R16, R6, R15, 0x1, P0 ;  /* 0x0000000f06107211 */ /* 0x000fe400000f0eff */
[C---:B------:R-:W-:Y:S02]  /*3470*/  LEA R8, P0, R9.reuse, UR4, 0x1 ;  /* 0x0000000409087c11 */ /* 0x040fe4000f8008ff */
[C---:B------:R-:W-:Y:S02]  /*3480*/  IADD3 R13, P1, R4.reuse, R7, RZ ;  /* 0x00000007040d7210 */ /* 0x040fe40007f3e0ff */
[----:B------:R-:W-:Y:S02]  /*3490*/  LEA.HI.X R9, R9, UR5, R16, 0x1, P0 ;  /* 0x0000000509097c11 */ /* 0x000fe400080f0c10 */
[----:B------:R-:W-:-:S02]  /*34a0*/  LEA.HI.X.SX32 R14, R4, R15, 0x1, P1 ;  /* 0x0000000f040e7211 */ /* 0x000fc400008f0eff */
[----:B------:R-:W-:Y:S01]  /*34b0*/  ISETP.GT.AND P0, PT, R6, 0x17, PT ;  /* 0x000000170600780c */ /* 0x000fe20003f04270 */
[----:B------:R1:W-:Y:S01]  /*34c0*/  STG.E.U16 desc[UR36][R8.64], R2 ;  /* 0x0000000208007986 */ /* 0x0003e2000c101524 */
[----:B------:R-:W-:Y:S02]  /*34d0*/  LEA R4, P2, R11, UR4, 0x1 ;  /* 0x000000040b047c11 */ /* 0x000fe4000f8408ff */
[----:B------:R-:W-:Y:S02]  /*34e0*/  LEA R10, P1, R13, UR4, 0x1 ;  /* 0x000000040d0a7c11 */ /* 0x000fe4000f8208ff */
[----:B------:R-:W-:Y:S02]  /*34f0*/  LEA.HI.X R5, R11, UR5, R12, 0x1, P2 ;  /* 0x000000050b057c11 */ /* 0x000fe400090f0c0c */
[----:B------:R-:W-:Y:S02]  /*3500*/  LEA.HI.X R11, R13, UR5, R14, 0x1, P1 ;  /* 0x000000050d0b7c11 */ /* 0x000fe400088f0c0e */
[----:B------:R-:W-:-:S05]  /*3510*/  PRMT R12, R2, 0x7632, R12 ;  /* 0x00007632020c7816 */ /* 0x000fca000000000c */
[----:B------:R1:W-:Y:S04]  /*3520*/  STG.E.U16 desc[UR36][R10.64], R12 ;  /* 0x0000000c0a007986 */ /* 0x0003e8000c101524 */
[----:B------:R1:W-:Y:S01]  /*3530*/  STG.E.U16 desc[UR36][R4.64], R3 ;  /* 0x0000000304007986 */ /* 0x0003e2000c101524 */
[----:B------:R-:W-:Y:S05]  /*3540*/  @P0 EXIT ;  /* 0x000000000000094d */ /* 0x000fea0003800000 */
[----:B------:R-:W-:Y:S02]  /*3550*/  IADD3 R6, R6, 0x60, RZ ;  /* 0x0000006006067810 */ /* 0x000fe40007ffe0ff */
[----:B------:R-:W-:Y:S02]  /*3560*/  F2FP.BF16.F32.PACK_AB R0, RZ, R0 ;  /* 0x00000000ff00723e */ /* 0x000fe400000010ff */
[----:B------:R-:W-:-:S04]  /*3570*/  IADD3 R7, P0, R6, R7, RZ ;  /* 0x0000000706077210 */ /* 0x000fc80007f1e0ff */
[----:B------:R-:W-:Y:S02]  /*3580*/  LEA.HI.X.SX32 R6, R6, R15, 0x1, P0 ;  /* 0x0000000f06067211 */ /* 0x000fe400000f0eff */
[----:B-1----:R-:W-:-:S04]  /*3590*/  LEA R2, P0, R7, UR4, 0x1 ;  /* 0x0000000407027c11 */ /* 0x002fc8000f8008ff */
[----:B------:R-:W-:-:S05]  /*35a0*/  LEA.HI.X R3, R7, UR5, R6, 0x1, P0 ;  /* 0x0000000507037c11 */ /* 0x000fca00080f0c06 */
[----:B------:R-:W-:Y:S01]  /*35b0*/  STG.E.U16 desc[UR36][R2.64], R0 ;  /* 0x0000000002007986 */ /* 0x000fe2000c101524 */
[----:B------:R-:W-:Y:S05]  /*35c0*/  EXIT ;  /* 0x000000000000794d */ /* 0x000fea0003800000 */
.L_x_2524:
        /* <DEDUP_REMOVED lines=16> */
.L_x_2548:
        /* <DEDUP_REMOVED lines=16> */
.L_x_2558:
[----:B------:R-:W-:Y:S05]  /*37d0*/  EXIT ;  /* 0x000000000000794d */ /* 0x000fea0003800000 */
.L_x_2526:
[----:B------:R-:W-:Y:S01]  /*37e0*/  HFMA2.MMA R11, -RZ, RZ, 0, 1.847743988037109375e-06 ;  /* 0x0000001fff0b7435 */ /* 0x000fe200000001ff */
[----:B------:R-:W-:Y:S01]  /*37f0*/  IMAD.MOV.U32 R12, RZ, RZ, 0x10 ;  /* 0x00000010ff0c7424 */ /* 0x000fe200078e00ff */
[----:B------:R-:W-:Y:S01]  /*3800*/  MOV R2, 0xff7fffff ;  /* 0xff7fffff00027802 */ /* 0x000fe20000000f00 */
[----:B------:R-:W-:-:S08]  /*3810*/  IMAD.MOV.U32 R15, RZ, RZ, -0x1 ;  /* 0xffffffffff0f7424 */ /* 0x000fd000078e00ff */
[----:B------:R-:W-:Y:S05]  /*3820*/  WARPSYNC.COLLECTIVE R15, `(.L_x_2559) ;  /* 0x000000000f087348 */ /* 0x000fea0003c00000 */
[----:B------:R0:W1:Y:S02]  /*3830*/  SHFL.BFLY P6, R14, R13, R12, R11 ;  /* 0x0c00000c0d0e7389 */ /* 0x00006400000c000b */
[----:B01----:R-:W-:Y:S01]  /*3840*/  ENDCOLLECTIVE ;  /* 0x000000000000791b */ /* 0x003fe20003800000 */
.L_x_2559:
[----:B------:R-:W-:Y:S01]  /*3850*/  IMAD.MOV.U32 R12, RZ, RZ, 0x8 ;  /* 0x00000008ff0c7424 */ /* 0x000fe200078e00ff */
[----:B------:R-:W-:-:S04]  /*3860*/  FMNMX.FTZ R0, R14, -3.40282346638528859812e+38, !PT ;  /* 0xff7fffff0e007809 */ /* 0x000fc80007810000 */
[----:B------:R-:W-:-:S07]  /*3870*/  MOV R13, R0 ;  /* 0x00000000000d7202 */ /* 0x000fce0000000f00 */
[----:B------:R-:W-:Y:S05]  /*3880*/  WARPSYNC.COLLECTIVE R15, `(.L_x_2560) ;  /* 0x000000000f087348 */ /* 0x000fea0003c00000 */
[----:B------:R0:W1:Y:S02]  /*3890*/  SHFL.BFLY P6, R14, R13, R12, R11 ;  /* 0x0c00000c0d0e7389 */ /* 0x00006400000c000b */
[----:B01----:R-:W-:Y:S01]  /*38a0*/  ENDCOLLECTIVE ;  /* 0x000000000000791b */ /* 0x003fe20003800000 */
.L_x_2560:
[----:B------:R-:W-:Y:S01]  /*38b0*/  IMAD.MOV.U32 R12, RZ, RZ, 0x4 ;  /* 0x00000004ff0c7424 */ /* 0x000fe200078e00ff */
[----:B------:R-:W-:-:S04]  /*38c0*/  FMNMX.FTZ R3, R0, R14, !PT ;  /* 0x0000000e00037209 */ /* 0x000fc80007810000 */
[----:B------:R-:W-:-:S07]  /*38d0*/  MOV R13, R3 ;  /* 0x00000003000d7202 */ /* 0x000fce0000000f00 */
[----:B------:R-:W-:Y:S05]  /*38e0*/  WARPSYNC.COLLECTIVE R15, `(.L_x_2561) ;  /* 0x000000000f087348 */ /* 0x000fea0003c00000 */
[----:B------:R0:W1:Y:S02]  /*38f0*/  SHFL.BFLY P6, R14, R13, R12, R11 ;  /* 0x0c00000c0d0e7389 */ /* 0x00006400000c000b */
[----:B01----:R-:W-:Y:S01]  /*3900*/  ENDCOLLECTIVE ;  /* 0x000000000000791b */ /* 0x003fe20003800000 */
.L_x_2561:
[----:B------:R-:W-:Y:S05]  /*3910*/  BRA `(.L_x_2562) ;  /* 0xffffffd400dc7947 */ /* 0x000fea000383ffff */
.L_x_2563:
        /* <DEDUP_REMOVED lines=14> */
.L_x_28074:


//--------------------- .text._ZN4vllm25paged_attention_v1_kernelI13__nv_bfloat16hLi112ELi8ELi128ELNS_18Fp8KVCacheDataTypeE2ELb1EEEvPT_PKS3_PKT0_S9_ifPKiSB_iPKfiiiSD_SD_iiiii --------------------------
	.section	.text._ZN4vllm25paged_attention_v1_kernelI13__nv_bfloat16hLi112ELi8ELi128ELNS_18Fp8KVCacheDataTypeE2ELb1EEEvPT_PKS3_PKT0_S9_ifPKiSB_iPKfiiiSD_SD_iiiii,"ax",@progbits
	.align	128
        .global         _ZN4vllm25paged_attention_v1_kernelI13__nv_bfloat16hLi112ELi8ELi128ELNS_18Fp8KVCacheDataTypeE2ELb1EEEvPT_PKS3_PKT0_S9_ifPKiSB_iPKfiiiSD_SD_iiiii
        .type           _ZN4vllm25paged_attention_v1_kernelI13__nv_bfloat16hLi112ELi8ELi128ELNS_18Fp8KVCacheDataTypeE2ELb1EEEvPT_PKS3_PKT0_S9_ifPKiSB_iPKfiiiSD_SD_iiiii,@function
        .size           _ZN4vllm25paged_attention_v1_kernelI13__nv_bfloat16hLi112ELi8ELi128ELNS_18Fp8KVCacheDataTypeE2ELb1EEEvPT_PKS3_PKT0_S9_ifPKiSB_iPKfiiiSD_SD_iiiii,(.L_x_28075 - _ZN4vllm25paged_attention_v1_kernelI13__nv_bfloat16hLi112ELi8ELi128ELNS_18Fp8KVCacheDataTypeE2ELb1EEEvPT_PKS3_PKT0_S9_ifPKiSB_iPKfiiiSD_SD_iiiii)
        .other          _ZN4vllm25paged_attention_v1_kernelI13__nv_bfloat16hLi112ELi8ELi128ELNS_18Fp8KVCacheDataTypeE2ELb1EEEvPT_PKS3_PKT0_S9_ifPKiSB_iPKfiiiSD_SD_iiiii,@"STO_CUDA_ENTRY STV_DEFAULT"
_ZN4vllm25paged_attention_v1_kernelI13__nv_bfloat16hLi112ELi8ELi128ELNS_18Fp8KVCacheDataTypeE2ELb1EEEvPT_PKS3_PKT0_S9_ifPKiSB_iPKfiiiSD_SD_iiiii:
.text._ZN4vllm25paged_attention_v1_kernelI13__nv_bfloat16hLi112ELi8ELi128ELNS_18Fp8KVCacheDataTypeE2ELb1EEEvPT_PKS3_PKT0_S9_ifPKiSB_iPKfiiiSD_SD_iiiii:
        /* <DEDUP_REMOVED lines=49> */
.L_x_2568:
        /* <DEDUP_REMOVED lines=11> */
.L_x_2567:
[----:B------:R-:W-:Y:S05]  /*03c0*/  BSYNC B1 ;  /* 0x0000000000017941 */ /* 0x000fea0003800000 */
.L_x_2566:
        /* <DEDUP_REMOVED lines=15> */
.L_x_2569:
        /* <DEDUP_REMOVED lines=17> */
.L_x_2565:
[----:B------:R-:W-:Y:S05]  /*05d0*/  BSYNC B0 ;  /* 0x0000000000007941 */ /* 0x000fea0003800000 */
.L_x_2564:
        /* <DEDUP_REMOVED lines=90> */
.L_x_2570:
[----:B------:R-:W-:Y:S02]  /*0b80*/  ULDC UR4, c[0x0][0x278] ;  /* 0x00009e0000047ab9 */ /* 0x000fe40000000800 */
[----:B------:R-:W-:-:S04]  /*0b90*/  IMAD R15, R8, UR4, R15 ;  /* 0x00000004080f7c24 */ /* 0x000fc8000f8e020f */
[----:B------:R-:W-:-:S07]  /*0ba0*/  IMAD R18, R15, R18, RZ ;  /* 0x000000120f127224 */ /* 0x000fce00078e02ff */
.L_x_2571:
        /* <DEDUP_REMOVED lines=24> */
.L_x_2575:
        /* <DEDUP_REMOVED lines=41> */
.L_x_2573:
[----:B------:R-:W-:Y:S05]  /*0fc0*/  BSYNC B6 ;  /* 0x0000000000067941 */ /* 0x000fea0003800000 */
.L_x_2572:
        /* <DEDUP_REMOVED lines=12> */
.L_x_2612:
        /* <DEDUP_REMOVED lines=47> */
.L_x_2581:
        /* <DEDUP_REMOVED lines=11> */
.L_x_2580:
[----:B------:R-:W-:Y:S05]  /*1430*/  BSYNC B1 ;  /* 0x0000000000017941 */ /* 0x000fea0003800000 */
.L_x_2579:
        /* <DEDUP_REMOVED lines=14> */
.L_x_2584:
        /* <DEDUP_REMOVED lines=100> */
.L_x_2583:
[----:B------:R-:W-:Y:S05]  /*1b60*/  BSYNC B1 ;  /* 0x0000000000017941 */ /* 0x000fea0003800000 */
.L_x_2582:
        /* <DEDUP_REMOVED lines=55> */
.L_x_2586:
[----:B------:R-:W-:Y:S05]  /*1ee0*/  BSYNC B1 ;  /* 0x0000000000017941 */ /* 0x000fea0003800000 */
.L_x_2585:
        /* <DEDUP_REMOVED lines=26> */
.L_x_2578:
[----:B------:R-:W-:Y:S05]  /*2090*/  BSYNC B0 ;  /* 0x0000000000007941 */ /* 0x000fea0003800000 */
.L_x_2577:
        /* <DEDUP_REMOVED lines=50> */
.L_x_2591:
        /* <DEDUP_REMOVED lines=8> */
.L_x_2590:
[----:B------:R-:W-:Y:S05]  /*2440*/  BSYNC B1 ;  /* 0x0000000000017941 */ /* 0x000fea0003800000 */
.L_x_2589:
        /* <DEDUP_REMOVED lines=14> */
.L_x_2594:
        /* <DEDUP_REMOVED lines=52> */
.L_x_2593:
[----:B------:R-:W-:Y:S05]  /*2870*/  BSYNC B1 ;  /* 0x0000000000017941 */ /* 0x000fea0003800000 */
.L_x_2592:
        /* <DEDUP_REMOVED lines=31> */
.L_x_2596:
[----:B------:R-:W-:Y:S05]  /*2a70*/  BSYNC B1 ;  /* 0x0000000000017941 */ /* 0x000fea0003800000 */
.L_x_2595:
        /* <DEDUP_REMOVED lines=14> */
.L_x_2588:
[----:B------:R-:W-:Y:S05]  /*2b60*/  BSYNC B0 ;  /* 0x0000000000007941 */ /* 0x000fea0003800000 */
.L_x_2587:
        /* <DEDUP_REMOVED lines=27> */
.L_x_2599:
        /* <DEDUP_REMOVED lines=32> */
.L_x_2597:
        /* <DEDUP_REMOVED lines=26> */
.L_x_2601:
[----:B------:R-:W-:Y:S05]  /*30c0*/  BSYNC B0 ;  /* 0x0000000000007941 */ /* 0x000fea0003800000 */
.L_x_2600:
        /* <DEDUP_REMOVED lines=12> */
.L_x_2603:
[----:B------:R-:W-:Y:S05]  /*3190*/  BSYNC B0 ;  /* 0x0000000000007941 */ /* 0x000fea0003800000 */
.L_x_2602:
        /* <DEDUP_REMOVED lines=8> */
.L_x_2605:
[----:B------:R-:W-:Y:S05]  /*3220*/  BSYNC B0 ;  /* 0x0000000000007941 */ /* 0x000fea0003800000 */
.L_x_2604:
        /* <DEDUP_REMOVED lines=12> */
.L_x_2607:
[----:B------:R-:W-:Y:S05]  /*32f0*/  BSYNC B0 ;  /* 0x0000000000007941 */ /* 0x000fea0003800000 */
.L_x_2606:
        /* <DEDUP_REMOVED lines=45> */
.L_x_2574:
        /* <DEDUP_REMOVED lines=16> */
.L_x_2598:
        /* <DEDUP_REMOVED lines=16> */
.L_x_2608:
[----:B------:R-:W-:Y:S05]  /*37d0*/  EXIT ;  /* 0x000000000000794d */ /* 0x000fea0003800000 */
.L_x_2576:
[----:B------:R-:W-:Y:S01]  /*37e0*/  HFMA2.MMA R11, -RZ, RZ, 0, 1.847743988037109375e-06 ;  /* 0x0000001fff0b7435 */ /* 0x000fe200000001ff */
[----:B------:R-:W-:Y:S01]  /*37f0*/  IMAD.MOV.U32 R12, RZ, RZ, 0x10 ;  /* 0x00000010ff0c7424 */ /* 0x000fe200078e00ff */
[----:B------:R-:W-:Y:S01]  /*3800*/  MOV R2, 0xff7fffff ;  /* 0xff7fffff00027802 */ /* 0x000fe20000000f00 */
[----:B------:R-:W-:-:S08]  /*3810*/  IMAD.MOV.U32 R15, RZ, RZ, -0x1 ;  /* 0xffffffffff0f7424 */ /* 0x000fd000078e00ff */
[----:B------:R-:W-:Y:S05]  /*3820*/  WARPSYNC.COLLECTIVE R15, `(.L_x_2609) ;  /* 0x000000000f087348 */ /* 0x000fea0003c00000 */
[----:B------:R0:W1:Y:S02]  /*3830*/  SHFL.BFLY P6, R14, R13, R12, R11 ;  /* 0x0c00000c0d0e7389 */ /* 0x00006400000c000b */
[----:B01----:R-:W-:Y:S01]  /*3840*/  ENDCOLLECTIVE ;  /* 0x000000000000791b */ /* 0x003fe20003800000 */
.L_x_2609:
[----:B------:R-:W-:Y:S01]  /*3850*/  IMAD.MOV.U32 R12, RZ, RZ, 0x8 ;  /* 0x00000008ff0c7424 */ /* 0x000fe200078e00ff */
[----:B------:R-:W-:-:S04]  /*3860*/  FMNMX.FTZ R0, R14, -3.40282346638528859812e+38, !PT ;  /* 0xff7fffff0e007809 */ /* 0x000fc80007810000 */
[----:B------:R-:W-:-:S07]  /*3870*/  MOV R13, R0 ;  /* 0x00000000000d7202 */ /* 0x000fce0000000f00 */
[----:B------:R-:W-:Y:S05]  /*3880*/  WARPSYNC.COLLECTIVE R15, `(.L_x_2610) ;  /* 0x000000000f087348 */ /* 0x000fea0003c00000 */
[----:B------:R0:W1:Y:S02]  /*3890*/  SHFL.BFLY P6, R14, R13, R12, R11 ;  /* 0x0c00000c0d0e7389 */ /* 0x00006400000c000b */
[----:B01----:R-:W-:Y:S01]  /*38a0*/  ENDCOLLECTIVE ;  /* 0x000000000000791b */ /* 0x003fe20003800000 */
.L_x_2610:
[----:B------:R-:W-:Y:S01]  /*38b0*/  IMAD.MOV.U32 R12, RZ, RZ, 0x4 ;  /* 0x00000004ff0c7424 */ /* 0x000fe200078e00ff */
[----:B------:R-:W-:-:S04]  /*38c0*/  FMNMX.FTZ R3, R0, R14, !PT ;  /* 0x0000000e00037209 */ /* 0x000fc80007810000 */
[----:B------:R-:W-:-:S07]  /*38d0*/  MOV R13, R3 ;  /* 0x00000003000d7202 */ /* 0x000fce0000000f00 */
[----:B------:R-:W-:Y:S05]  /*38e0*/  WARPSYNC.COLLECTIVE R15, `(.L_x_2611) ;  /* 0x000000000f087348 */ /* 0x000fea0003c00000 */
[----:B------:R0:W1:Y:S02]  /*38f0*/  SHFL.BFLY P6, R14, R13, R12, R11 ;  /* 0x0c00000c0d0e7389 */ /* 0x00006400000c000b */
[----:B01----:R-:W-:Y:S01]  /*3900*/  ENDCOLLECTIVE ;  /* 0x000000000000791b */ /* 0x003fe20003800000 */
.L_x_2611:
[----:B------:R-:W-:Y:S05]  /*3910*/  BRA `(.L_x_2612) ;  /* 0xffffffd400dc7947 */ /* 0x000fea000383ffff */
.L_x_2613:
        /* <DEDUP_REMOVED lines=14> */
.L_x_28075:


//--------------------- .text._ZN4vllm25paged_attention_v1_kernelI13__nv_bfloat16hLi96ELi8ELi128ELNS_18Fp8KVCacheDataTypeE2ELb1EEEvPT_PKS3_PKT0_S9_ifPKiSB_iPKfiiiSD_SD_iiiii --------------------------
	.section	.text._ZN4vllm25paged_attention_v1_kernelI13__nv_bfloat16hLi96ELi8ELi128ELNS_18Fp8KVCacheDataTypeE2ELb1EEEvPT_PKS3_PKT0_S9_ifPKiSB_iPKfiiiSD_SD_iiiii,"ax",@progbits
	.align	128
        .global         _ZN4vllm25paged_attention_v1_kernelI13__nv_bfloat16hLi96ELi8ELi128ELNS_18Fp8KVCacheDataTypeE2ELb1EEEvPT_PKS3_PKT0_S9_ifPKiSB_iPKfiiiSD_SD_iiiii
        .type           _ZN4vllm25paged_attention_v1_kernelI13__nv_bfloat16hLi96ELi8ELi128ELNS_18Fp8KVCacheDataTypeE2ELb1EEEvPT_PKS3_PKT0_S9_ifPKiSB_iPKfiiiSD_SD_iiiii,@function
        .size           _ZN4vllm25paged_attention_v1_kernelI13__nv_bfloat16hLi96ELi8ELi128ELNS_18Fp8KVCacheDataTypeE2ELb1EEEvPT_PKS3_PKT0_S9_ifPKiSB_iPKfiiiSD_SD_iiiii,(.L_x_28076 - _ZN4vllm25paged_attention_v1_kernelI13__nv_bfloat16hLi96ELi8ELi128ELNS_18Fp8KVCacheDataTypeE2ELb1EEEvPT_PKS3_PKT0_S9_ifPKiSB_iPKfiiiSD_SD_iiiii)
        .other          _ZN4vllm25paged_attention_v1_kernelI13__nv_bfloat16hLi96ELi8ELi128ELNS_18Fp8KVCacheDataTypeE2ELb1EEEvPT_PKS3_PKT0_S9_ifPKiSB_iPKfiiiSD_SD_iiiii,@"STO_CUDA_ENTRY STV_DEFAULT"
_ZN4vllm25paged_attention_v1_kernelI13__nv_bfloat16hLi96ELi8ELi128ELNS_18Fp8KVCacheDataTypeE2ELb1EEEvPT_PKS3_PKT0_S9_ifPKiSB_iPKfiiiSD_SD_iiiii:
.text._ZN4vllm25paged_attention_v1_kernelI13__nv_bfloat16hLi96ELi8ELi128ELNS_18Fp8KVCacheDataTypeE2ELb1EEEvPT_PKS3_PKT0_S9_ifPKiSB_iPKfiiiSD_SD_iiiii:
        /* <DEDUP_REMOVED lines=49> */
.L_x_2618:
        /* <DEDUP_REMOVED lines=11> */
.L_x_2617:
[----:B------:R-:W-:Y:S05]  /*03c0*/  BSYNC B1 ;  /* 0x0000000000017941 */ /* 0x000fea0003800000 */
.L_x_2616:
        /* <DEDUP_REMOVED lines=15> */
.L_x_2619:
        /* <DEDUP_REMOVED lines=17> */
.L_x_2615:
[----:B------:R-:W-:Y:S05]  /*05d0*/  BSYNC B0 ;  /* 0x0000000000007941 */ /* 0x000fea0003800000 */
.L_x_2614:
        /* <DEDUP_REMOVED lines=90> */
.L_x_2620:
[----:B------:R-:W-:Y:S02]  /*0b80*/  ULDC UR4, c[0x0][0x278] ;  /* 0x00009e0000047ab9 */ /* 0x000fe40000000800 */
[----:B------:R-:W-:-:S04]  /*0b90*/  IMAD R15, R8, UR4, R15 ;  /* 0x00000004080f7c24 */ /* 0x000fc8000f8e020f */
[----:B------:R-:W-:-:S07]  /*0ba0*/  IMAD R18, R15, R18, RZ ;  /* 0x000000120f127224 */ /* 0x000fce00078e02ff */
.L_x_2621:
        /* <DEDUP_REMOVED lines=23> */
[----:B------:R-:W-:-:S07]  /*0d20*/  IADD3 R3, R5, -UR4, RZ ;  /* 0x8000000405037c10 */ /* 0x000fce000fffe0ff */
.L_x_2625:
        /* <DEDUP_REMOVED lines=41> */
.L_x_2623:
[----:B------:R-:W-:Y:S05]  /*0fc0*/  BSYNC B6 ;  /* 0x0000000000067941 */ /* 0x000fea0003800000 */
.L_x_2622:
        /* <DEDUP_REMOVED lines=12> */
.L_x_2654:
        /* <DEDUP_REMOVED lines=47> */
.L_x_2631:
        /* <DEDUP_REMOVED lines=11> */
.L_x_2630:
[----:B------:R-:W-:Y:S05]  /*1430*/  BSYNC B1 ;  /* 0x0000000000017941 */ /* 0x000fea0003800000 */
.L_x_2629:
        /* <DEDUP_REMOVED lines=14> */
.L_x_2634:
        /* <DEDUP_REMOVED lines=100> */
.L_x_2633:
[----:B------:R-:W-:Y:S05]  /*1b60*/  BSYNC B1 ;  /* 0x0000000000017941 */ /* 0x000fea0003800000 */
.L_x_2632:
        /* <DEDUP_REMOVED lines=55> */
.L_x_2636:
[----:B------:R-:W-:Y:S05]  /*1ee0*/  BSYNC B1 ;  /* 0x0000000000017941 */ /* 0x000fea0003800000 */
.L_x_2635:
        /* <DEDUP_REMOVED lines=26> */
.L_x_2628:
[----:B------:R-:W-:Y:S05]  /*2090*/  BSYNC B0 ;  /* 0x0000000000007941 */ /* 0x000fea0003800000 */
.L_x_2627:
        /* <DEDUP_REMOVED lines=50> */
.L_x_2641:
        /* <DEDUP_REMOVED lines=8> */
.L_x_2640:
[----:B------:R-:W-:Y:S05]  /*2440*/  BSYNC B1 ;  /* 0x0000000000017941 */ /* 0x000fea0003800000 */
.L_x_2639:
        /* <DEDUP_REMOVED lines=14> */
.L_x_2644:
        /* <DEDUP_REMOVED lines=52> */
.L_x_2643:
[----:B------:R-:W-:Y:S05]  /*2870*/  BSYNC B1 ;  /* 0x0000000000017941 */ /* 0x000fea0003800000 */
.L_x_2642:
        /* <DEDUP_REMOVED lines=31> */
.L_x_2646:
[----:B------:R-:W-:Y:S05]  /*2a70*/  BSYNC B1 ;  /* 0x0000000000017941 */ /* 0x000fea0003800000 */
.L_x_2645:
        /* <DEDUP_REMOVED lines=14> */
.L_x_2638:
[----:B------:R-:W-:Y:S05]  /*2b60*/  BSYNC B0 ;  /* 0x0000000000007941 */ /* 0x000fea0003800000 */
.L_x_2637:
        /* <DEDUP_REMOVED lines=27> */
.L_x_2649:
        /* <DEDUP_REMOVED lines=32> */
.L_x_2647:
[----:B------:R-:W-:Y:S05]  /*2f20*/  WARPSYNC.ALL ;  /* 0x0000000000007948 */ /* 0x000fea0003800000 */
[----:B------:R-:W2:Y:S08]  /*2f30*/  S2UR UR5, SR_CgaCtaId ;  /* 0x00000000000579c3 */ /* 0x000eb00000008800 */
[----:B------:R-:W-:Y:S01]  /*2f40*/  BAR.SYNC.DEFER_BLOCKING 0x0 ;  /* 0x0000000000007b1d */ /* 0x000fe20000010000 */
[----:B0-----:R-:W-:Y:S01]  /*2f50*/  LOP3.LUT R0, R9, 0xffffffc0, RZ, 0xc0, !PT ;  /* 0xffffffc009007812 */ /* 0x001fe200078ec0ff */
[----:B------:R-:W-:Y:S01]  /*2f60*/  IMAD R19, R19, 0x60, R6 ;  /* 0x0000006013137824 */ /* 0x000fe200078e0206 */
[----:B------:R-:W-:-:S02]  /*2f70*/  ISETP.GT.AND P1, PT, R9, 0x3f, PT ;  /* 0x0000003f0900780c */ /* 0x000fc40003f24270 */
[----:B-1----:R-:W-:Y:S02]  /*2f80*/  CS2R R2, SRZ ;  /* 0x0000000000027805 */ /* 0x002fe4000001ff00 */
[----:B------:R-:W-:Y:S01]  /*2f90*/  ISETP.NE.AND P0, PT, R0, 0x40, PT ;  /* 0x000000400000780c */ /* 0x000fe20003f05270 */
[----:B------:R-:W-:Y:S01]  /*2fa0*/  UMOV UR4, 0x400 ;  /* 0x0000040000047882 */ /* 0x000fe20000000000 */
[C---:B------:R-:W-:Y:S01]  /*2fb0*/  LOP3.LUT R0, R9.reuse, 0xffffffe0, RZ, 0xc0, !PT ;  /* 0xffffffe009007812 */ /* 0x040fe200078ec0ff */
[----:B------:R-:W-:Y:S01]  /*2fc0*/  UIADD3 UR4, UR4, 0xe0, URZ ;  /* 0x000000e004047890 */ /* 0x000fe2000fffe03f */
[C---:B------:R-:W-:Y:S02]  /*2fd0*/  ISETP.GT.AND P2, PT, R9.reuse, 0x1f, PT ;  /* 0x0000001f0900780c */ /* 0x040fe40003f44270 */
[----:B------:R-:W-:Y:S01]  /*2fe0*/  IADD3 R9, R9, 0x1f, RZ ;  /* 0x0000001f09097810 */ /* 0x000fe20007ffe0ff */
[----:B--2---:R-:W-:-:S06]  /*2ff0*/  ULEA UR4, UR5, UR4, 0x18 ;  /* 0x0000000405047291 */ /* 0x004fcc000f8ec03f */
[----:B------:R-:W-:-:S05]  /*3000*/  LEA R19, R19, UR4, 0x2 ;  /* 0x0000000413137c11 */ /* 0x000fca000f8e10ff */
        /* <DEDUP_REMOVED lines=24> */
[----:B------:R-:W-:Y:S01]  /*3190*/  IMAD R8, R17, R8, RZ ;  /* 0x0000000811087224 */ /* 0x000fe200078e02ff */
[----:B------:R-:W-:Y:S01]  /*31a0*/  ULDC UR5, c[0x0][0x14] ;  /* 0x0000050000057ab9 */ /* 0x000fe20000000800 */
[----:B01----:R-:W-:Y:S01]  /*31b0*/  @!P2 FADD.FTZ R2, R2, R5 ;  /* 0x000000050202a221 */ /* 0x003fe20000010000 */
[----:B------:R-:W-:Y:S02]  /*31c0*/  IMAD R7, R7, UR5, RZ ;  /* 0x0000000507077c24 */ /* 0x000fe4000f8e02ff */
[----:B--2---:R-:W-:Y:S01]  /*31d0*/  @!P2 FADD.FTZ R3, R3, R4 ;  /* 0x000000040303a221 */ /* 0x004fe20000010000 */
[----:B------:R-:W-:Y:S02]  /*31e0*/  IMAD R8, R8, UR5, RZ ;  /* 0x0000000508087c24 */ /* 0x000fe4000f8e02ff */
[----:B---3--:R-:W-:Y:S01]  /*31f0*/  @!P2 FADD.FTZ R0, R0, R9 ;  /* 0x000000090000a221 */ /* 0x008fe20000010000 */
[----:B------:R-:W-:Y:S01]  /*3200*/  VIADD R5, R6, 0x20 ;  /* 0x0000002006057836 */ /* 0x000fe20000000000 */
[----:B------:R-:W-:Y:S01]  /*3210*/  SHF.R.S32.HI R11, RZ, 0x1f, R7 ;  /* 0x0000001fff0b7819 */ /* 0x000fe20000011407 */
[----:B------:R-:W-:-:S02]  /*3220*/  IMAD R8, R8, 0x60, RZ ;  /* 0x0000006008087824 */ /* 0x000fc400078e02ff */
[----:B------:R-:W-:Y:S01]  /*3230*/  F2FP.BF16.F32.PACK_AB R0, RZ, R0 ;  /* 0x00000000ff00723e */ /* 0x000fe200000010ff */
[----:B----4-:R-:W-:-:S04]  /*3240*/  UIMAD UR4, UR4, 0x60, URZ ;  /* 0x00000060040478a4 */ /* 0x010fc8000f8e023f */
[----:B------:R-:W-:Y:S02]  /*3250*/  USHF.R.S32.HI UR5, URZ, 0x1f, UR4 ;  /* 0x0000001f3f057899 */ /* 0x000fe40008011404 */
[----:B------:R-:W-:Y:S02]  /*3260*/  IADD3 R10, P0, P1, R8, UR4, R7 ;  /* 0x00000004080a7c10 */ /* 0x000fe4000f91e007 */
[----:B------:R-:W-:Y:S02]  /*3270*/  SHF.R.S32.HI R8, RZ, 0x1f, R8 ;  /* 0x0000001fff087819 */ /* 0x000fe40000011408 */
[----:B------:R-:W-:Y:S02]  /*3280*/  IADD3 R7, R6, 0x40, RZ ;  /* 0x0000004006077810 */ /* 0x000fe40007ffe0ff */
[----:B------:R-:W-:Y:S01]  /*3290*/  IADD3.X R14, R8, UR5, R11, P0, P1 ;  /* 0x00000005080e7c10 */ /* 0x000fe200087e240b */
[----:B------:R-:W-:Y:S01]  /*32a0*/  ULDC.64 UR4, c[0x0][0x210] ;  /* 0x0000840000047ab9 */ /* 0x000fe20000000a00 */
[----:B------:R-:W-:-:S02]  /*32b0*/  IADD3 R8, P0, R6, R10, RZ ;  /* 0x0000000a06087210 */ /* 0x000fc40007f1e0ff */
[----:B------:R-:W-:Y:S02]  /*32c0*/  IADD3 R11, P1, R5, R10, RZ ;  /* 0x0000000a050b7210 */ /* 0x000fe40007f3e0ff */
[----:B------:R-:W-:Y:S02]  /*32d0*/  LEA.HI.X.SX32 R13, R6, R14, 0x1, P0 ;  /* 0x0000000e060d7211 */ /* 0x000fe400000f0eff */
[C---:B------:R-:W-:Y:S02]  /*32e0*/  LEA R4, P0, R8.reuse, UR4, 0x1 ;  /* 0x0000000408047c11 */ /* 0x040fe4000f8008ff */
[----:B------:R-:W-:Y:S02]  /*32f0*/  IADD3 R9, P2, R7, R10, RZ ;  /* 0x0000000a07097210 */ /* 0x000fe40007f5e0ff */
[----:B------:R-:W-:Y:S02]  /*3300*/  LEA.HI.X.SX32 R12, R5, R14, 0x1, P1 ;  /* 0x0000000e050c7211 */ /* 0x000fe400008f0eff */
[----:B------:R-:W-:-:S02]  /*3310*/  LEA.HI.X R5, R8, UR5, R13, 0x1, P0 ;  /* 0x0000000508057c11 */ /* 0x000fc400080f0c0d */
[----:B------:R-:W-:Y:S02]  /*3320*/  F2FP.BF16.F32.PACK_AB R8, R3, R2 ;  /* 0x000000020308723e */ /* 0x000fe400000010ff */
[----:B------:R-:W-:Y:S02]  /*3330*/  LEA.HI.X.SX32 R10, R7, R14, 0x1, P2 ;  /* 0x0000000e070a7211 */ /* 0x000fe400010f0eff */
[----:B------:R-:W-:Y:S01]  /*3340*/  LEA R2, P0, R9, UR4, 0x1 ;  /* 0x0000000409027c11 */ /* 0x000fe2000f8008ff */
[----:B------:R-:W-:Y:S01]  /*3350*/  STG.E.U16 desc[UR36][R4.64], R8 ;  /* 0x0000000804007986 */ /* 0x000fe2000c101524 */
[----:B------:R-:W-:Y:S02]  /*3360*/  LEA R6, P1, R11, UR4, 0x1 ;  /* 0x000000040b067c11 */ /* 0x000fe4000f8208ff */
[----:B------:R-:W-:Y:S02]  /*3370*/  LEA.HI.X R3, R9, UR5, R10, 0x1, P0 ;  /* 0x0000000509037c11 */ /* 0x000fe400080f0c0a */
[----:B------:R-:W-:-:S02]  /*3380*/  LEA.HI.X R7, R11, UR5, R12, 0x1, P1 ;  /* 0x000000050b077c11 */ /* 0x000fc400088f0c0c */
[----:B------:R-:W-:-:S05]  /*3390*/  PRMT R9, R8, 0x7632, R9 ;  /* 0x0000763208097816 */ /* 0x000fca0000000009 */
[----:B------:R-:W-:Y:S04]  /*33a0*/  STG.E.U16 desc[UR36][R6.64], R9 ;  /* 0x0000000906007986 */ /* 0x000fe8000c101524 */
[----:B------:R-:W-:Y:S01]  /*33b0*/  STG.E.U16 desc[UR36][R2.64], R0 ;  /* 0x0000000002007986 */ /* 0x000fe2000c101524 */
[----:B------:R-:W-:Y:S05]  /*33c0*/  EXIT ;  /* 0x000000000000794d */ /* 0x000fea0003800000 */
.L_x_2624:
        /* <DEDUP_REMOVED lines=16> */
.L_x_2648:
        /* <DEDUP_REMOVED lines=16> */
.L_x_2650:
[----:B------:R-:W-:Y:S05]  /*35d0*/  EXIT ;  /* 0x000000000000794d */ /* 0x000fea0003800000 */
.L_x_2626:
[----:B------:R-:W-:Y:S01]  /*35e0*/  HFMA2.MMA R11, -RZ, RZ, 0, 1.847743988037109375e-06 ;  /* 0x0000001fff0b7435 */ /* 0x000fe200000001ff */
[----:B------:R-:W-:Y:S01]  /*35f0*/  IMAD.MOV.U32 R12, RZ, RZ, 0x10 ;  /* 0x00000010ff0c7424 */ /* 0x000fe200078e00ff */
[----:B------:R-:W-:Y:S01]  /*3600*/  MOV R2, 0xff7fffff ;  /* 0xff7fffff00027802 */ /* 0x000fe20000000f00 */
[----:B------:R-:W-:-:S08]  /*3610*/  IMAD.MOV.U32 R15, RZ, RZ, -0x1 ;  /* 0xffffffffff0f7424 */ /* 0x000fd000078e00ff */
[----:B------:R-:W-:Y:S05]  /*3620*/  WARPSYNC.COLLECTIVE R15, `(.L_x_2651) ;  /* 0x000000000f087348 */ /* 0x000fea0003c00000 */
[----:B------:R0:W1:Y:S02]  /*3630*/  SHFL.BFLY P6, R14, R13, R12, R11 ;  /* 0x0c00000c0d0e7389 */ /* 0x00006400000c000b */
[----:B01----:R-:W-:Y:S01]  /*3640*/  ENDCOLLECTIVE ;  /* 0x000000000000791b */ /* 0x003fe20003800000 */
.L_x_2651:
[----:B------:R-:W-:Y:S01]  /*3650*/  IMAD.MOV.U32 R12, RZ, RZ, 0x8 ;  /* 0x00000008ff0c7424 */ /* 0x000fe200078e00ff */
[----:B------:R-:W-:-:S04]  /*3660*/  FMNMX.FTZ R0, R14, -3.40282346638528859812e+38, !PT ;  /* 0xff7fffff0e007809 */ /* 0x000fc80007810000 */
[----:B------:R-:W-:-:S07]  /*3670*/  MOV R13, R0 ;  /* 0x00000000000d7202 */ /* 0x000fce0000000f00 */
[----:B------:R-:W-:Y:S05]  /*3680*/  WARPSYNC.COLLECTIVE R15, `(.L_x_2652) ;  /* 0x000000000f087348 */ /* 0x000fea0003c00000 */
[----:B------:R0:W1:Y:S02]  /*3690*/  SHFL.BFLY P6, R14, R13, R12, R11 ;  /* 0x0c00000c0d0e7389 */ /* 0x00006400000c000b */
[----:B01----:R-:W-:Y:S01]  /*36a0*/  ENDCOLLECTIVE ;  /* 0x000000000000791b */ /* 0x003fe20003800000 */
.L_x_2652:
[----:B------:R-:W-:Y:S01]  /*36b0*/  IMAD.MOV.U32 R12, RZ, RZ, 0x4 ;  /* 0x00000004ff0c7424 */ /* 0x000fe200078e00ff */
[----:B------:R-:W-:-:S04]  /*36c0*/  FMNMX.FTZ R3, R0, R14, !PT ;  /* 0x0000000e00037209 */ /* 0x000fc80007810000 */
[----:B------:R-:W-:-:S07]  /*36d0*/  MOV R13, R3 ;  /* 0x00000003000d7202 */ /* 0x000fce0000000f00 */
[----:B------:R-:W-:Y:S05]  /*36e0*/  WARPSYNC.COLLECTIVE R15, `(.L_x_2653) ;  /* 0x000000000f087348 */ /* 0x000fea0003c00000 */
[----:B------:R0:W1:Y:S02]  /*36f0*/  SHFL.BFLY P6, R14, R13, R12, R11 ;  /* 0x0c00000c0d0e7389 */ /* 0x00006400000c000b */
[----:B01----:R-:W-:Y:S01]  /*3700*/  ENDCOLLECTIVE ;  /* 0x000000000000791b */ /* 0x003fe20003800000 */
.L_x_2653:
[----:B------:R-:W-:Y:S05]  /*3710*/  BRA `(.L_x_2654) ;  /* 0xffffffd8005c7947 */ /* 0x000fea000383ffff */
.L_x_2655:
        /* <DEDUP_REMOVED lines=14> */
.L_x_28076:


//--------------------- .text._ZN4vllm25paged_attention_v1_kernelI13__nv_bfloat16hLi80ELi8ELi128ELNS_18Fp8KVCacheDataTypeE2ELb1EEEvPT_PKS3_PKT0_S9_ifPKiSB_iPKfiiiSD_SD_iiiii --------------------------
	.section	.text._ZN4vllm25paged_attention_v1_kernelI13__nv_bfloat16hLi80ELi8ELi128ELNS_18Fp8KVCacheDataTypeE2ELb1EEEvPT_PKS3_PKT0_S9_ifPKiSB_iPKfiiiSD_SD_iiiii,"ax",@progbits
	.align	128
        .global         _ZN4vllm25paged_attention_v1_kernelI13__nv_bfloat16hLi80ELi8ELi128ELNS_18Fp8KVCacheDataTypeE2ELb1EEEvPT_PKS3_PKT0_S9_ifPKiSB_iPKfiiiSD_SD_iiiii
        .type           _ZN4vllm25paged_attention_v1_kernelI13__nv_bfloat16hLi80ELi8ELi128ELNS_18Fp8KVCacheDataTypeE2ELb1EEEvPT_PKS3_PKT0_S9_ifPKiSB_iPKfiiiSD_SD_iiiii,@function
        .size           _ZN4vllm25paged_attention_v1_kernelI13__nv_bfloat16hLi80ELi8ELi128ELNS_18Fp8KVCacheDataTypeE2ELb1EEEvPT_PKS3_PKT0_S9_ifPKiSB_iPKfiiiSD_SD_iiiii,(.L_x_28077 - _ZN4vllm25paged_attention_v1_kernelI13__nv_bfloat16hLi80ELi8ELi128ELNS_18Fp8KVCacheDataTypeE2ELb1EEEvPT_PKS3_PKT0_S9_ifPKiSB_iPKfiiiSD_SD_iiiii)
        .other          _ZN4vllm25paged_attention_v1_kernelI13__nv_bfloat16hLi80ELi8ELi128ELNS_18Fp8KVCacheDataTypeE2ELb1EEEvPT_PKS3_PKT0_S9_ifPKiSB_iPKfiiiSD_SD_iiiii,@"STO_CUDA_ENTRY STV_DEFAULT"
_ZN4vllm25paged_attention_v1_kernelI13__nv_bfloat16hLi80ELi8ELi128ELNS_18Fp8KVCacheDataTypeE2ELb1EEEvPT_PKS3_PKT0_S9_ifPKiSB_iPKfiiiSD_SD_iiiii:
.text._ZN4vllm25paged_attention_v1_kernelI13__nv_bfloat16hLi80ELi8ELi128ELNS_18Fp8KVCacheDataTypeE2ELb1EEEvPT_PKS3_PKT0_S9_ifPKiSB_iPKfiiiSD_SD_iiiii:
        /* <DEDUP_REMOVED lines=49> */
.L_x_2660:
        /* <DEDUP_REMOVED lines=11> */
.L_x_2659:
[----:B------:R-:W-:Y:S05]  /*03c0*/  BSYNC B1 ;  /* 0x0000000000017941 */ /* 0x000fea0003800000 */
.L_x_2658:
        /* <DEDUP_REMOVED lines=15> */
.L_x_2661:
        /* <DEDUP_REMOVED lines=17> */
.L_x_2657:
[----:B------:R-:W-:Y:S05]  /*05d0*/  BSYNC B0 ;  /* 0x0000000000007941 */ /* 0x000fea0003800000 */
.L_x_2656:
        /* <DEDUP_REMOVED lines=90> */
.L_x_2662:
[----:B------:R-:W-:Y:S02]  /*0b80*/  ULDC UR4, c[0x0][0x278] ;  /* 0x00009e0000047ab9 */ /* 0x000fe40000000800 */
[----:B------:R-:W-:-:S04]  /*0b90*/  IMAD R15, R8, UR4, R15 ;  /* 0x00000004080f7c24 */ /* 0x000fc8000f8e020f */
[----:B------:R-:W-:-:S07]  /*0ba0*/  IMAD R18, R15, R18, RZ ;  /* 0x000000120f127224 */ /* 0x000fce00078e02ff */
.L_x_2663:
        /* <DEDUP_REMOVED lines=24> */
.L_x_2667:
        /* <DEDUP_REMOVED lines=41> */
.L_x_2665:
[----:B------:R-:W-:Y:S05]  /*0fc0*/  BSYNC B6 ;  /* 0x0000000000067941 */ /* 0x000fea0003800000 */
.L_x_2664:
        /* <DEDUP_REMOVED lines=12> */
.L_x_2704:
        /* <DEDUP_REMOVED lines=47> */
.L_x_2673:
        /* <DEDUP_REMOVED lines=11> */
.L_x_2672:
[----:B------:R-:W-:Y:S05]  /*1430*/  BSYNC B1 ;  /* 0x0000000000017941 */ /* 0x000fea0003800000 */
.L_x_2671:
        /* <DEDUP_REMOVED lines=14> */
.L_x_2676:
        /* <DEDUP_REMOVED lines=100> */
.L_x_2675:
[----:B------:R-:W-:Y:S05]  /*1b60*/  BSYNC B1 ;  /* 0x0000000000017941 */ /* 0x000fea0003800000 */
.L_x_2674:
        /* <DEDUP_REMOVED lines=55> */
.L_x_2678:
[----:B------:R-:W-:Y:S05]  /*1ee0*/  BSYNC B1 ;  /* 0x0000000000017941 */ /* 0x000fea0003800000 */
.L_x_2677:
        /* <DEDUP_REMOVED lines=26> */
.L_x_2670:
[----:B------:R-:W-:Y:S05]  /*2090*/  BSYNC B0 ;  /* 0x0000000000007941 */ /* 0x000fea0003800000 */
.L_x_2669:
        /* <DEDUP_REMOVED lines=50> */
.L_x_2683:
        /* <DEDUP_REMOVED lines=8> */
.L_x_2682:
[----:B------:R-:W-:Y:S05]  /*2440*/  BSYNC B1 ;  /* 0x0000000000017941 */ /* 0x000fea0003800000 */
.L_x_2681:
        /* <DEDUP_REMOVED lines=14> */
.L_x_2686:
        /* <DEDUP_REMOVED lines=52> */
.L_x_2685:
[----:B------:R-:W-:Y:S05]  /*2870*/  BSYNC B1 ;  /* 0x0000000000017941 */ /* 0x000fea0003800000 */
.L_x_2684:
        /* <DEDUP_REMOVED lines=31> */
.L_x_2688:
[----:B------:R-:W-:Y:S05]  /*2a70*/  BSYNC B1 ;  /* 0x0000000000017941 */ /* 0x000fea0003800000 */
.L_x_2687:
        /* <DEDUP_REMOVED lines=14> */
.L_x_2680:
[----:B------:R-:W-:Y:S05]  /*2b60*/  BSYNC B0 ;  /* 0x0000000000007941 */ /* 0x000fea0003800000 */
.L_x_2679:
        /* <DEDUP_REMOVED lines=27> */
.L_x_2691:
        /* <DEDUP_REMOVED lines=32> */
.L_x_2689:
[----:B------:R-:W-:Y:S05]  /*2f20*/  WARPSYNC.ALL ;  /* 0x0000000000007948 */ /* 0x000fea0003800000 */
[----:B------:R-:W2:Y:S01]  /*2f30*/  S2UR UR5, SR_CgaCtaId ;  /* 0x00000000000579c3 */ /* 0x000ea20000008800 */
[----:B0-----:R-:W-:Y:S01]  /*2f40*/  LOP3.LUT R0, R9, 0xffffffc0, RZ, 0xc0, !PT ;  /* 0xffffffc009007812 */ /* 0x001fe200078ec0ff */
[----:B------:R-:W-:Y:S01]  /*2f50*/  UMOV UR4, 0x400 ;  /* 0x0000040000047882 */ /* 0x000fe20000000000 */
[----:B------:R-:W-:Y:S01]  /*2f60*/  IMAD R19, R19, 0x50, R6 ;  /* 0x0000005013137824 */ /* 0x000fe200078e0206 */
[----:B------:R-:W-:Y:S01]  /*2f70*/  UIADD3 UR4, UR4, 0xc0, URZ ;  /* 0x000000c004047890 */ /* 0x000fe2000fffe03f */
[----:B------:R-:W-:-:S03]  /*2f80*/  ISETP.NE.AND P3, PT, R0, 0x40, PT ;  /* 0x000000400000780c */ /* 0x000fc60003f65270 */
[----:B------:R-:W-:Y:S01]  /*2f90*/  BAR.SYNC.DEFER_BLOCKING 0x0 ;  /* 0x0000000000007b1d */ /* 0x000fe20000010000 */
[C---:B------:R-:W-:Y:S01]  /*2fa0*/  ISETP.GT.AND P4, PT, R9.reuse, 0x3f, PT ;  /* 0x0000003f0900780c */ /* 0x040fe20003f84270 */
[----:B-1----:R-:W-:Y:S01]  /*2fb0*/  HFMA2.MMA R3, -RZ, RZ, 0, 0 ;  /* 0x00000000ff037435 */ /* 0x002fe200000001ff */
[C---:B------:R-:W-:Y:S01]  /*2fc0*/  ISETP.GT.AND P0, PT, R9.reuse, 0x1f, PT ;  /* 0x0000001f0900780c */ /* 0x040fe20003f04270 */
[----:B------:R-:W-:Y:S01]  /*2fd0*/  IMAD.MOV.U32 R0, RZ, RZ, RZ ;  /* 0x000000ffff007224 */ /* 0x000fe200078e00ff */
[C---:B------:R-:W-:Y:S01]  /*2fe0*/  LOP3.LUT R2, R9.reuse, 0xffffffe0, RZ, 0xc0, !PT ;  /* 0xffffffe009027812 */ /* 0x040fe200078ec0ff */
[----:B------:R-:W-:Y:S01]  /*2ff0*/  VIADD R9, R9, 0x1f ;  /* 0x0000001f09097836 */ /* 0x000fe20000000000 */
[----:B------:R-:W-:Y:S01]  /*3000*/  BSSY B0, `(.L_x_2692) ;  /* 0x000000b000007945 */ /* 0x000fe20003800000 */
[----:B------:R-:W-:Y:S02]  /*3010*/  MOV R4, RZ ;  /* 0x000000ff00047202 */ /* 0x000fe40000000f00 */
[----:B------:R-:W-:-:S02]  /*3020*/  ISETP.NE.AND P1, PT, R2, 0x20, PT ;  /* 0x000000200200780c */ /* 0x000fc40003f25270 */
[----:B------:R-:W-:Y:S01]  /*3030*/  ISETP.GT.U32.AND P2, PT, R9, 0x3e, PT ;  /* 0x0000003e0900780c */ /* 0x000fe20003f44070 */
[----:B--2---:R-:W-:-:S06]  /*3040*/  ULEA UR4, UR5, UR4, 0x18 ;  /* 0x0000000405047291 */ /* 0x004fcc000f8ec03f */
[----:B------:R-:W-:Y:S01]  /*3050*/  LEA R19, R19, UR4, 0x2 ;  /* 0x0000000413137c11 */ /* 0x000fe2000f8e10ff */
[----:B------:R-:W-:Y:S06]  /*3060*/  @P3 BRA `(.L_x_2693) ;  /* 0x0000000000103947 */ /* 0x000fec0003800000 */
[----:B------:R-:W-:Y:S01]  /*3070*/  ISETP.GT.AND P3, PT, R6, 0xf, PT ;  /* 0x0000000f0600780c */ /* 0x000fe20003f64270 */
[----:B------:R0:W-:Y:S04]  /*3080*/  STS [R19+-0x280], RZ ;  /* 0xfffd80ff13007388 */ /* 0x0001e80000000800 */
[----:B------:R0:W-:Y:S08]  /*3090*/  STS [R19+-0x200], RZ ;  /* 0xfffe00ff13007388 */ /* 0x0001f00000000800 */
[----:B------:R0:W-:Y:S02]  /*30a0*/  @!P3 STS [R19+-0x180], RZ ;  /* 0xfffe80ff1300b388 */ /* 0x0001e40000000800 */
.L_x_2693:
[----:B------:R-:W-:Y:S05]  /*30b0*/  BSYNC B0 ;  /* 0x0000000000007941 */ /* 0x000fea0003800000 */
.L_x_2692:
        /* <DEDUP_REMOVED lines=10> */
.L_x_2695:
[----:B------:R-:W-:Y:S05]  /*3160*/  BSYNC B0 ;  /* 0x0000000000007941 */ /* 0x000fea0003800000 */
.L_x_2694:
[----:B------:R-:W-:Y:S06]  /*3170*/  BAR.SYNC.DEFER_BLOCKING 0x0 ;  /* 0x0000000000007b1d */ /* 0x000fec0000010000 */
[----:B------:R-:W-:Y:S04]  /*3180*/  BSSY B0, `(.L_x_2696) ;  /* 0x0000006000007945 */ /* 0x000fe80003800000 */
[----:B------:R-:W-:Y:S05]  /*3190*/  @P1 BRA `(.L_x_2697) ;  /* 0x0000000000101947 */ /* 0x000fea0003800000 */
[----:B------:R-:W-:Y:S01]  /*31a0*/  ISETP.GT.AND P1, PT, R6, 0xf, PT ;  /* 0x0000000f0600780c */ /* 0x000fe20003f24270 */
[----:B------:R1:W-:Y:S04]  /*31b0*/  STS [R19+-0x140], R3 ;  /* 0xfffec00313007388 */ /* 0x0003e80000000800 */
[----:B------:R1:W-:Y:S08]  /*31c0*/  STS [R19+-0xc0], R4 ;  /* 0xffff400413007388 */ /* 0x0003f00000000800 */
[----:B------:R1:W-:Y:S02]  /*31d0*/  @!P1 STS [R19+-0x40], R0 ;  /* 0xffffc00013009388 */ /* 0x0003e40000000800 */
.L_x_2697:
[----:B------:R-:W-:Y:S05]  /*31e0*/  BSYNC B0 ;  /* 0x0000000000007941 */ /* 0x000fea0003800000 */
.L_x_2696:
        /* <DEDUP_REMOVED lines=10> */
.L_x_2699:
[----:B------:R-:W-:Y:S05]  /*3290*/  BSYNC B0 ;  /* 0x0000000000007941 */ /* 0x000fea0003800000 */
.L_x_2698:
[----:B------:R-:W-:Y:S06]  /*32a0*/  BAR.SYNC.DEFER_BLOCKING 0x0 ;  /* 0x0000000000007b1d */ /* 0x000fec0000010000 */
[----:B------:R-:W-:Y:S05]  /*32b0*/  @P2 EXIT ;  /* 0x000000000000294d */ /* 0x000fea0003800000 */
[----:B------:R-:W2:Y:S01]  /*32c0*/  S2UR UR4, SR_CTAID.Z ;  /* 0x00000000000479c3 */ /* 0x000ea20000002700 */
[----:B------:R-:W-:Y:S01]  /*32d0*/  IMAD R8, R17, R8, RZ ;  /* 0x0000000811087224 */ /* 0x000fe200078e02ff */
[----:B------:R-:W-:Y:S01]  /*32e0*/  ULDC UR5, c[0x0][0x14] ;  /* 0x0000050000057ab9 */ /* 0x000fe20000000800 */
[----:B------:R-:W-:Y:S02]  /*32f0*/  VIADD R5, R6, 0x20 ;  /* 0x0000002006057836 */ /* 0x000fe40000000000 */
[----:B------:R-:W-:Y:S02]  /*3300*/  IMAD R8, R8, UR5, RZ ;  /* 0x0000000508087c24 */ /* 0x000fe4000f8e02ff */
[----:B------:R-:W-:Y:S02]  /*3310*/  IMAD R7, R7, UR5, RZ ;  /* 0x0000000507077c24 */ /* 0x000fe4000f8e02ff */
[----:B------:R-:W-:-:S03]  /*3320*/  IMAD R8, R8, 0x50, RZ ;  /* 0x0000005008087824 */ /* 0x000fc600078e02ff */
[----:B------:R-:W-:Y:S01]  /*3330*/  SHF.R.S32.HI R9, RZ, 0x1f, R7 ;  /* 0x0000001fff097819 */ /* 0x000fe20000011407 */
[----:B--2---:R-:W-:-:S04]  /*3340*/  UIMAD UR4, UR4, 0x50, URZ ;  /* 0x00000050040478a4 */ /* 0x004fc8000f8e023f */
[----:B------:R-:W-:Y:S02]  /*3350*/  USHF.R.S32.HI UR5, URZ, 0x1f, UR4 ;  /* 0x0000001f3f057899 */ /* 0x000fe40008011404 */
[----:B------:R-:W-:Y:S02]  /*3360*/  IADD3 R11, P0, P1, R8, UR4, R7 ;  /* 0x00000004080b7c10 */ /* 0x000fe4000f91e007 */
[----:B------:R-:W-:Y:S02]  /*3370*/  SHF.R.S32.HI R8, RZ, 0x1f, R8 ;  /* 0x0000001fff087819 */ /* 0x000fe40000011408 */
[----:B------:R-:W-:Y:S02]  /*3380*/  F2FP.BF16.F32.PACK_AB R7, R4, R3 ;  /* 0x000000030407723e */ /* 0x000fe400000010ff */
[----:B------:R-:W-:Y:S01]  /*3390*/  IADD3.X R13, R8, UR5, R9, P0, P1 ;  /* 0x00000005080d7c10 */ /* 0x000fe200087e2409 */
[----:B------:R-:W-:Y:S01]  /*33a0*/  ULDC.64 UR4, c[0x0][0x210] ;  /* 0x0000840000047ab9 */ /* 0x000fe20000000a00 */
[----:B------:R-:W-:-:S02]  /*33b0*/  IADD3 R9, P0, R6, R11, RZ ;  /* 0x0000000b06097210 */ /* 0x000fc40007f1e0ff */
[----:B------:R-:W-:Y:S02]  /*33c0*/  IADD3 R8, P1, R5, R11, RZ ;  /* 0x0000000b05087210 */ /* 0x000fe40007f3e0ff */
[CC--:B------:R-:W-:Y:S02]  /*33d0*/  LEA.HI.X.SX32 R10, R6.reuse, R13.reuse, 0x1, P0 ;  /* 0x0000000d060a7211 */ /* 0x0c0fe400000f0eff */
[----:B------:R-:W-:Y:S02]  /*33e0*/  LEA R2, P0, R9, UR4, 0x1 ;  /* 0x0000000409027c11 */ /* 0x000fe4000f8008ff */
[----:B------:R-:W-:Y:S02]  /*33f0*/  LEA.HI.X.SX32 R5, R5, R13, 0x1, P1 ;  /* 0x0000000d05057211 */ /* 0x000fe400008f0eff */
[----:B-1----:R-:W-:Y:S02]  /*3400*/  LEA.HI.X R3, R9, UR5, R10, 0x1, P0 ;  /* 0x0000000509037c11 */ /* 0x002fe400080f0c0a */
[----:B------:R-:W-:-:S02]  /*3410*/  ISETP.GT.AND P0, PT, R6, 0xf, PT ;  /* 0x0000000f0600780c */ /* 0x000fc40003f04270 */
[C---:B------:R-:W-:Y:S01]  /*3420*/  LEA R4, P1, R8.reuse, UR4, 0x1 ;  /* 0x0000000408047c11 */ /* 0x040fe2000f8208ff */
[----:B------:R1:W-:Y:S03]  /*3430*/  STG.E.U16 desc[UR36][R2.64], R7 ;  /* 0x0000000702007986 */ /* 0x0003e6000c101524 */
[----:B------:R-:W-:Y:S02]  /*3440*/  LEA.HI.X R5, R8, UR5, R5, 0x1, P1 ;  /* 0x0000000508057c11 */ /* 0x000fe400088f0c05 */
[----:B------:R-:W-:-:S05]  /*3450*/  PRMT R8, R7, 0x7632, R8 ;  /* 0x0000763207087816 */ /* 0x000fca0000000008 */
[----:B------:R1:W-:Y:S01]  /*3460*/  STG.E.U16 desc[UR36][R4.64], R8 ;  /* 0x0000000804007986 */ /* 0x0003e2000c101524 */
[----:B------:R-:W-:Y:S05]  /*3470*/  @P0 EXIT ;  /* 0x000000000000094d */ /* 0x000fea0003800000 */
[----:B------:R-:W-:Y:S02]  /*3480*/  IADD3 R6, R6, 0x40, RZ ;  /* 0x0000004006067810 */ /* 0x000fe40007ffe0ff */
[----:B------:R-:W-:Y:S02]  /*3490*/  F2FP.BF16.F32.PACK_AB R0, RZ, R0 ;  /* 0x00000000ff00723e */ /* 0x000fe400000010ff */
[----:B-1----:R-:W-:-:S04]  /*34a0*/  IADD3 R3, P0, R6, R11, RZ ;  /* 0x0000000b06037210 */ /* 0x002fc80007f1e0ff */
[----:B------:R-:W-:Y:S02]  /*34b0*/  LEA.HI.X.SX32 R6, R6, R13, 0x1, P0 ;  /* 0x0000000d06067211 */ /* 0x000fe400000f0eff */
[----:B------:R-:W-:-:S04]  /*34c0*/  LEA R2, P0, R3, UR4, 0x1 ;  /* 0x0000000403027c11 */ /* 0x000fc8000f8008ff */
[----:B------:R-:W-:-:S05]  /*34d0*/  LEA.HI.X R3, R3, UR5, R6, 0x1, P0 ;  /* 0x0000000503037c11 */ /* 0x000fca00080f0c06 */
[----:B------:R-:W-:Y:S01]  /*34e0*/  STG.E.U16 desc[UR36][R2.64], R0 ;  /* 0x0000000002007986 */ /* 0x000fe2000c101524 */
[----:B------:R-:W-:Y:S05]  /*34f0*/  EXIT ;  /* 0x000000000000794d */ /* 0x000fea0003800000 */
.L_x_2666:
        /* <DEDUP_REMOVED lines=16> */
.L_x_2690:
        /* <DEDUP_REMOVED lines=16> */
.L_x_2700:
[----:B------:R-:W-:Y:S05]  /*3700*/  EXIT ;  /* 0x000000000000794d */ /* 0x000fea0003800000 */
.L_x_2668:
[----:B------:R-:W-:Y:S01]  /*3710*/  HFMA2.MMA R11, -RZ, RZ, 0, 1.847743988037109375e-06 ;  /* 0x0000001fff0b7435 */ /* 0x000fe200000001ff */
[----:B------:R-:W-:Y:S01]  /*3720*/  IMAD.MOV.U32 R12, RZ, RZ, 0x10 ;  /* 0x00000010ff0c7424 */ /* 0x000fe200078e00ff */
[----:B------:R-:W-:Y:S01]  /*3730*/  MOV R2, 0xff7fffff ;  /* 0xff7fffff00027802 */ /* 0x000fe20000000f00 */
[----:B------:R-:W-:-:S08]  /*3740*/  IMAD.MOV.U32 R15, RZ, RZ, -0x1 ;  /* 0xffffffffff0f7424 */ /* 0x000fd000078e00ff */
[----:B------:R-:W-:Y:S05]  /*3750*/  WARPSYNC.COLLECTIVE R15, `(.L_x_2701) ;  /* 0x000000000f087348 */ /* 0x000fea0003c00000 */
[----:B------:R0:W1:Y:S02]  /*3760*/  SHFL.BFLY P6, R14, R13, R12, R11 ;  /* 0x0c00000c0d0e7389 */ /* 0x00006400000c000b */
[----:B01----:R-:W-:Y:S01]  /*3770*/  ENDCOLLECTIVE ;  /* 0x000000000000791b */ /* 0x003fe20003800000 */
.L_x_2701:
[----:B------:R-:W-:Y:S01]  /*3780*/  IMAD.MOV.U32 R12, RZ, RZ, 0x8 ;  /* 0x00000008ff0c7424 */ /* 0x000fe200078e00ff */
[----:B------:R-:W-:-:S04]  /*3790*/  FMNMX.FTZ R0, R14, -3.40282346638528859812e+38, !PT ;  /* 0xff7fffff0e007809 */ /* 0x000fc80007810000 */
[----:B------:R-:W-:-:S07]  /*37a0*/  MOV R13, R0 ;  /* 0x00000000000d7202 */ /* 0x000fce0000000f00 */
[----:B------:R-:W-:Y:S05]  /*37b0*/  WARPSYNC.COLLECTIVE R15, `(.L_x_2702) ;  /* 0x000000000f087348 */ /* 0x000fea0003c00000 */
[----:B------:R0:W1:Y:S02]  /*37c0*/  SHFL.BFLY P6, R14, R13, R12, R11 ;  /* 0x0c00000c0d0e7389 */ /* 0x00006400000c000b */
[----:B01----:R-:W-:Y:S01]  /*37d0*/  ENDCOLLECTIVE ;  /* 0x000000000000791b */ /* 0x003fe20003800000 */
.L_x_2702:
[----:B------:R-:W-:Y:S01]  /*37e0*/  IMAD.MOV.U32 R12, RZ, RZ, 0x4 ;  /* 0x00000004ff0c7424 */ /* 0x000fe200078e00ff */
[----:B------:R-:W-:-:S04]  /*37f0*/  FMNMX.FTZ R3, R0, R14, !PT ;  /* 0x0000000e00037209 */ /* 0x000fc80007810000 */
[----:B------:R-:W-:-:S07]  /*3800*/  MOV R13, R3 ;  /* 0x00000003000d7202 */ /* 0x000fce0000000f00 */
[----:B------:R-:W-:Y:S05]  /*3810*/  WARPSYNC.COLLECTIVE R15, `(.L_x_2703) ;  /* 0x000000000f087348 */ /* 0x000fea0003c00000 */
[----:B------:R0:W1:Y:S02]  /*3820*/  SHFL.BFLY P6, R14, R13, R12, R11 ;  /* 0x0c00000c0d0e7389 */ /* 0x00006400000c000b */
[----:B01----:R-:W-:Y:S01]  /*3830*/  ENDCOLLECTIVE ;  /* 0x000000000000791b */ /* 0x003fe20003800000 */
.L_x_2703:
[----:B------:R-:W-:Y:S05]  /*3840*/  BRA `(.L_x_2704) ;  /* 0xffffffd800107947 */ /* 0x000fea000383ffff */
.L_x_2705:
        /* <DEDUP_REMOVED lines=11> */
.L_x_28077:


//--------------------- .text._ZN4vllm25paged_attention_v1_kernelI13__nv_bfloat16hLi64ELi8ELi128ELNS_18Fp8KVCacheDataTypeE2ELb1EEEvPT_PKS3_PKT0_S9_ifPKiSB_iPKfiiiSD_SD_iiiii --------------------------
	.section	.text._ZN4vllm25paged_attention_v1_kernelI13__nv_bfloat16hLi64ELi8ELi128ELNS_18Fp8KVCacheDataTypeE2ELb1EEEvPT_PKS3_PKT0_S9_ifPKiSB_iPKfiiiSD_SD_iiiii,"ax",@progbits
	.align	128
        .global         _ZN4vllm25paged_attention_v1_kernelI13__nv_bfloat16hLi64ELi8ELi128ELNS_18Fp8KVCacheDataTypeE2ELb1EEEvPT_PKS3_PKT0_S9_ifPKiSB_iPKfiiiSD_SD_iiiii
        .type           _ZN4vllm25paged_attention_v1_kernelI13__nv_bfloat16hLi64ELi8ELi128ELNS_18Fp8KVCacheDataTypeE2ELb1EEEvPT_PKS3_PKT0_S9_ifPKiSB_iPKfiiiSD_SD_iiiii,@function
        .size           _ZN4vllm25paged_attention_v1_kernelI13__nv_bfloat16hLi64ELi8ELi128ELNS_18Fp8KVCacheDataTypeE2ELb1EEEvPT_PKS3_PKT0_S9_ifPKiSB_iPKfiiiSD_SD_iiiii,(.L_x_28078 - _ZN4vllm25paged_attention_v1_kernelI13__nv_bfloat16hLi64ELi8ELi128ELNS_18Fp8KVCacheDataTypeE2ELb1EEEvPT_PKS3_PKT0_S9_ifPKiSB_iPKfiiiSD_SD_iiiii)
        .other          _ZN4vllm25paged_attention_v1_kernelI13__nv_bfloat16hLi64ELi8ELi128ELNS_18Fp8KVCacheDataTypeE2ELb1EEEvPT_PKS3_PKT0_S9_ifPKiSB_iPKfiiiSD_SD_iiiii,@"STO_CUDA_ENTRY STV_DEFAULT"
_ZN4vllm25paged_attention_v1_kernelI13__nv_bfloat16hLi64ELi8ELi128ELNS_18Fp8KVCacheDataTypeE2ELb1EEEvPT_PKS3_PKT0_S9_ifPKiSB_iPKfiiiSD_SD_iiiii:
.text._ZN4vllm25paged_attention_v1_kernelI13__nv_bfloat16hLi64ELi8ELi128ELNS_18Fp8KVCacheDataTypeE2ELb1EEEvPT_PKS3_PKT0_S9_ifPKiSB_iPKfiiiSD_SD_iiiii:
        /* <DEDUP_REMOVED lines=49> */
.L_x_2710:
        /* <DEDUP_REMOVED lines=11> */
.L_x_2709:
[----:B------:R-:W-:Y:S05]  /*03c0*/  BSYNC B1 ;  /* 0x0000000000017941 */ /* 0x000fea0003800000 */
.L_x_2708:
        /* <DEDUP_REMOVED lines=15> */
.L_x_2711:
        /* <DEDUP_REMOVED lines=17> */
.L_x_2707:
[----:B------:R-:W-:Y:S05]  /*05d0*/  BSYNC B0 ;  /* 0x0000000000007941 */ /* 0x000fea0003800000 */
.L_x_2706:
        /* <DEDUP_REMOVED lines=73> */
[----:B------:R-:W-:Y:S02]  /*0a70*/  IADD3 R21, RZ, -R23, RZ ;  /* 0x80000017ff157210 */ /* 0x000fe40007ffe0ff */
[----:B------:R-:W-:-:S03]  /*0a80*/  LOP3.LUT R2, R5, R16, RZ, 0x3c, !PT ;  /* 0x0000001005027212 */ /* 0x000fc600078e3cff */
[----:B------:R-:W-:Y:S01]  /*0a90*/  IMAD.HI.U32 R3, R3, R22, RZ ;  /* 0x0000001603037227 */ /* 0x000fe200078e00ff */
[----:B------:R-:W-:-:S03]  /*0aa0*/  ISETP.GE.AND P3, PT, R2, RZ, PT ;  /* 0x000000ff0200720c */ /* 0x000fc60003f66270 */
        /* <DEDUP_REMOVED lines=13> */
.L_x_2712:
[----:B------:R-:W-:Y:S02]  /*0b80*/  ULDC UR4, c[0x0][0x278] ;  /* 0x00009e0000047ab9 */ /* 0x000fe40000000800 */
[----:B------:R-:W-:-:S04]  /*0b90*/  IMAD R2, R6, UR4, R5 ;  /* 0x0000000406027c24 */ /* 0x000fc8000f8e0205 */
[----:B------:R-:W-:-:S07]  /*0ba0*/  IMAD R16, R2, R15, RZ ;  /* 0x0000000f02107224 */ /* 0x000fce00078e02ff */
.L_x_2713:
        /* <DEDUP_REMOVED lines=22> */
[----:B------:R-:W-:-:S04]  /*0d10*/  IMAD.HI.U32 R2, R3, R23, R2 ;  /* 0x0000001703027227 */ /* 0x000fc800078e0002 */
[----:B------:R-:W-:-:S07]  /*0d20*/  VIADD R3, R9, -UR4 ;  /* 0x8000000409037c36 */ /* 0x000fce0008000000 */
.L_x_2717:
[----:B------:R-:W-:-:S04]  /*0d30*/  SHF.L.U32 R18, R11, 0x3, RZ ;  /* 0x000000030b127819 */ /* 0x000fc800000006ff */
        /* <DEDUP_REMOVED lines=41> */
.L_x_2715:
[----:B------:R-:W-:Y:S05]  /*0fd0*/  BSYNC B6 ;  /* 0x0000000000067941 */ /* 0x000fea0003800000 */
.L_x_2714:
        /* <DEDUP_REMOVED lines=13> */
.L_x_2746:
        /* <DEDUP_REMOVED lines=47> */
.L_x_2723:
        /* <DEDUP_REMOVED lines=11> */
.L_x_2722:
[----:B------:R-:W-:Y:S05]  /*1450*/  BSYNC B1 ;  /* 0x0000000000017941 */ /* 0x000fea0003800000 */
.L_x_2721:
        /* <DEDUP_REMOVED lines=14> */
.L_x_2726:
        /* <DEDUP_REMOVED lines=100> */
.L_x_2725:
[----:B------:R-:W-:Y:S05]  /*1b80*/  BSYNC B1 ;  /* 0x0000000000017941 */ /* 0x000fea0003800000 */
.L_x_2724:
        /* <DEDUP_REMOVED lines=55> */
.L_x_2728:
[----:B------:R-:W-:Y:S05]  /*1f00*/  BSYNC B1 ;  /* 0x0000000000017941 */ /* 0x000fea0003800000 */
.L_x_2727:
        /* <DEDUP_REMOVED lines=26> */
.L_x_2720:
[----:B------:R-:W-:Y:S05]  /*20b0*/  BSYNC B0 ;  /* 0x0000000000007941 */ /* 0x000fea0003800000 */
.L_x_2719:
        /* <DEDUP_REMOVED lines=50> */
.L_x_2733:
        /* <DEDUP_REMOVED lines=8> */
.L_x_2732:
[----:B------:R-:W-:Y:S05]  /*2460*/  BSYNC B1 ;  /* 0x0000000000017941 */ /* 0x000fea0003800000 */
.L_x_2731:
        /* <DEDUP_REMOVED lines=14> */
.L_x_2736:
        /* <DEDUP_REMOVED lines=52> */
.L_x_2735:
[----:B------:R-:W-:Y:S05]  /*2890*/  BSYNC B1 ;  /* 0x0000000000017941 */ /* 0x000fea0003800000 */
.L_x_2734:
        /* <DEDUP_REMOVED lines=31> */
.L_x_2738:
[----:B------:R-:W-:Y:S05]  /*2a90*/  BSYNC B1 ;  /* 0x0000000000017941 */ /* 0x000fea0003800000 */
.L_x_2737:
        /* <DEDUP_REMOVED lines=14> */
.L_x_2730:
[----:B------:R-:W-:Y:S05]  /*2b80*/  BSYNC B0 ;  /* 0x0000000000007941 */ /* 0x000fea0003800000 */
.L_x_2729:
        /* <DEDUP_REMOVED lines=27> */
.L_x_2741:
        /* <DEDUP_REMOVED lines=33> */
.L_x_2739:
[----:B------:R-:W-:Y:S05]  /*2f50*/  WARPSYNC.ALL ;  /* 0x0000000000007948 */ /* 0x000fea0003800000 */
[----:B------:R-:W2:Y:S08]  /*2f60*/  S2UR UR5, SR_CgaCtaId ;  /* 0x00000000000579c3 */ /* 0x000eb00000008800 */
[----:B------:R-:W-:Y:S01]  /*2f70*/  BAR.SYNC.DEFER_BLOCKING 0x0 ;  /* 0x0000000000007b1d */ /* 0x000fe20000010000 */
[----:B0-----:R-:W-:-:S02]  /*2f80*/  LOP3.LUT R0, R17, 0xffffffc0, RZ, 0xc0, !PT ;  /* 0xffffffc011007812 */ /* 0x001fc400078ec0ff */
[----:B------:R-:W-:Y:S02]  /*2f90*/  LEA R18, R18, R7, 0x6 ;  /* 0x0000000712127211 */ /* 0x000fe400078e30ff */
[----:B------:R-:W-:Y:S01]  /*2fa0*/  ISETP.NE.AND P0, PT, R0, 0x40, PT ;  /* 0x000000400000780c */ /* 0x000fe20003f05270 */
[----:B------:R-:W-:Y:S01]  /*2fb0*/  UMOV UR4, 0x400 ;  /* 0x0000040000047882 */ /* 0x000fe20000000000 */
[C---:B------:R-:W-:Y:S01]  /*2fc0*/  ISETP.GT.AND P2, PT, R17.reuse, 0x3f, PT ;  /* 0x0000003f1100780c */ /* 0x040fe20003f44270 */
[----:B------:R-:W-:Y:S01]  /*2fd0*/  UIADD3 UR4, UR4, 0xa0, URZ ;  /* 0x000000a004047890 */ /* 0x000fe2000fffe03f */
[C---:B------:R-:W-:Y:S01]  /*2fe0*/  LOP3.LUT R0, R17.reuse, 0xffffffe0, RZ, 0xc0, !PT ;  /* 0xffffffe011007812 */ /* 0x040fe200078ec0ff */
[----:B------:R-:W-:Y:S01]  /*2ff0*/  VIADD R17, R17, 0x1f ;  /* 0x0000001f11117836 */ /* 0x000fe20000000000 */
[----:B-1----:R-:W-:Y:S01]  /*3000*/  MOV R3, RZ ;  /* 0x000000ff00037202 */ /* 0x002fe20000000f00 */
[----:B--2---:R-:W-:-:S06]  /*3010*/  ULEA UR4, UR5, UR4, 0x18 ;  /* 0x0000000405047291 */ /* 0x004fcc000f8ec03f */
[----:B------:R-:W-:-:S05]  /*3020*/  LEA R18, R18, UR4, 0x2 ;  /* 0x0000000412127c11 */ /* 0x000fca000f8e10ff */
[----:B------:R-:W-:Y:S04]  /*3030*/  @!P0 STS [R18+-0x200], RZ ;  /* 0xfffe00ff12008388 */ /* 0x000fe80000000800 */
[----:B------:R-:W-:Y:S01]  /*3040*/  @!P0 STS [R18+-0x180], RZ ;  /* 0xfffe80ff12008388 */ /* 0x000fe20000000800 */
[----:B------:R-:W-:Y:S01]  /*3050*/  BAR.SYNC.DEFER_BLOCKING 0x0 ;  /* 0x0000000000007b1d */ /* 0x000fe20000010000 */
[----:B------:R-:W-:Y:S01]  /*3060*/  ISETP.NE.AND P0, PT, R0, 0x20, PT ;  /* 0x000000200000780c */ /* 0x000fe20003f05270 */
[----:B------:R-:W-:-:S04]  /*3070*/  IMAD.MOV.U32 R0, RZ, RZ, RZ ;  /* 0x000000ffff007224 */ /* 0x000fc800078e00ff */
        /* <DEDUP_REMOVED lines=14> */
[----:B------:R-:W-:Y:S01]  /*3160*/  IMAD R4, R4, R6, RZ ;  /* 0x0000000604047224 */ /* 0x000fe200078e02ff */
[----:B------:R-:W-:Y:S01]  /*3170*/  ULDC UR5, c[0x0][0x14] ;  /* 0x0000050000057ab9 */ /* 0x000fe20000000800 */
[----:B01----:R-:W-:Y:S01]  /*3180*/  @!P1 FADD.FTZ R0, R0, R9 ;  /* 0x0000000900009221 */ /* 0x003fe20000010000 */
[----:B------:R-:W-:Y:S02]  /*3190*/  IMAD R5, R5, UR5, RZ ;  /* 0x0000000505057c24 */ /* 0x000fe4000f8e02ff */
[----:B--2---:R-:W-:Y:S01]  /*31a0*/  @!P1 FADD.FTZ R3, R3, R2 ;  /* 0x0000000203039221 */ /* 0x004fe20000010000 */
[----:B------:R-:W-:Y:S02]  /*31b0*/  IMAD R4, R4, UR5, RZ ;  /* 0x0000000504047c24 */ /* 0x000fe4000f8e02ff */
[----:B------:R-:W-:Y:S02]  /*31c0*/  IMAD.SHL.U32 R5, R5, 0x40, RZ ;  /* 0x0000004005057824 */ /* 0x000fe400078e00ff */
[----:B------:R-:W-:-:S02]  /*31d0*/  F2FP.BF16.F32.PACK_AB R0, R3, R0 ;  /* 0x000000000300723e */ /* 0x000fc400000010ff */
[----:B------:R-:W-:-:S04]  /*31e0*/  SHF.L.U32 R4, R4, 0x6, RZ ;  /* 0x0000000604047819 */ /* 0x000fc800000006ff */
[----:B------:R-:W-:Y:S01]  /*31f0*/  SHF.R.S32.HI R6, RZ, 0x1f, R4 ;  /* 0x0000001fff067819 */ /* 0x000fe20000011404 */
[----:B---3--:R-:W-:-:S04]  /*3200*/  USHF.L.U32 UR4, UR4, 0x6, URZ ;  /* 0x0000000604047899 */ /* 0x008fc8000800063f */
[----:B------:R-:W-:Y:S02]  /*3210*/  USHF.R.S32.HI UR5, URZ, 0x1f, UR4 ;  /* 0x0000001f3f057899 */ /* 0x000fe40008011404 */
[--C-:B------:R-:W-:Y:S02]  /*3220*/  IADD3 R10, P0, P2, R4, UR4, R5.reuse ;  /* 0x00000004040a7c10 */ /* 0x100fe4000fa1e005 */
[----:B------:R-:W-:Y:S02]  /*3230*/  SHF.R.S32.HI R5, RZ, 0x1f, R5 ;  /* 0x0000001fff057819 */ /* 0x000fe40000011405 */
[C---:B------:R-:W-:Y:S02]  /*3240*/  IADD3 R4, R7.reuse, 0x20, RZ ;  /* 0x0000002007047810 */ /* 0x040fe40007ffe0ff */
[----:B------:R-:W-:Y:S01]  /*3250*/  IADD3.X R6, R6, UR5, R5, P0, P2 ;  /* 0x0000000506067c10 */ /* 0x000fe200087e4405 */
[----:B------:R-:W-:Y:S01]  /*3260*/  ULDC.64 UR4, c[0x0][0x210] ;  /* 0x0000840000047ab9 */ /* 0x000fe20000000a00 */
[----:B------:R-:W-:-:S02]  /*3270*/  IADD3 R8, P0, R7, R10, RZ ;  /* 0x0000000a07087210 */ /* 0x000fc40007f1e0ff */
[C---:B------:R-:W-:Y:S02]  /*3280*/  IADD3 R5, P2, R4.reuse, R10, RZ ;  /* 0x0000000a04057210 */ /* 0x040fe40007f5e0ff */
[-C--:B------:R-:W-:Y:S02]  /*3290*/  LEA.HI.X.SX32 R7, R7, R6.reuse, 0x1, P0 ;  /* 0x0000000607077211 */ /* 0x080fe400000f0eff */
[----:B------:R-:W-:Y:S02]  /*32a0*/  LEA.HI.X.SX32 R6, R4, R6, 0x1, P2 ;  /* 0x0000000604067211 */ /* 0x000fe400010f0eff */
[C---:B------:R-:W-:Y:S02]  /*32b0*/  LEA R2, P0, R8.reuse, UR4, 0x1 ;  /* 0x0000000408027c11 */ /* 0x040fe4000f8008ff */
[----:B------:R-:W-:Y:S02]  /*32c0*/  LEA R4, P1, R5, UR4, 0x1 ;  /* 0x0000000405047c11 */ /* 0x000fe4000f8208ff */
[----:B------:R-:W-:-:S02]  /*32d0*/  LEA.HI.X R3, R8, UR5, R7, 0x1, P0 ;  /* 0x0000000508037c11 */ /* 0x000fc400080f0c07 */
[--C-:B------:R-:W-:Y:S02]  /*32e0*/  LEA.HI.X R5, R5, UR5, R6.reuse, 0x1, P1 ;  /* 0x0000000505057c11 */ /* 0x100fe400088f0c06 */
[----:B------:R-:W-:Y:S01]  /*32f0*/  PRMT R6, R0, 0x7632, R6 ;  /* 0x0000763200067816 */ /* 0x000fe20000000006 */
[----:B------:R-:W-:Y:S04]  /*3300*/  STG.E.U16 desc[UR36][R2.64], R0 ;  /* 0x0000000002007986 */ /* 0x000fe8000c101524 */
[----:B------:R-:W-:Y:S01]  /*3310*/  STG.E.U16 desc[UR36][R4.64], R6 ;  /* 0x0000000604007986 */ /* 0x000fe2000c101524 */
[----:B------:R-:W-:Y:S05]  /*3320*/  EXIT ;  /* 0x000000000000794d */ /* 0x000fea0003800000 */
.L_x_2716:
        /* <DEDUP_REMOVED lines=16> */
.L_x_2740:
        /* <DEDUP_REMOVED lines=16> */
.L_x_2742:
[----:B------:R-:W-:Y:S05]  /*3530*/  EXIT ;  /* 0x000000000000794d */ /* 0x000fea0003800000 */
.L_x_2718:
[----:B------:R-:W-:Y:S01]  /*3540*/  HFMA2.MMA R11, -RZ, RZ, 0, 1.847743988037109375e-06 ;  /* 0x0000001fff0b7435 */ /* 0x000fe200000001ff */
[----:B------:R-:W-:Y:S01]  /*3550*/  IMAD.MOV.U32 R12, RZ, RZ, 0x10 ;  /* 0x00000010ff0c7424 */ /* 0x000fe200078e00ff */
[----:B------:R-:W-:Y:S01]  /*3560*/  MOV R2, 0xff7fffff ;  /* 0xff7fffff00027802 */ /* 0x000fe20000000f00 */
[----:B------:R-:W-:-:S08]  /*3570*/  IMAD.MOV.U32 R15, RZ, RZ, -0x1 ;  /* 0xffffffffff0f7424 */ /* 0x000fd000078e00ff */
[----:B------:R-:W-:Y:S05]  /*3580*/  WARPSYNC.COLLECTIVE R15, `(.L_x_2743) ;  /* 0x000000000f087348 */ /* 0x000fea0003c00000 */
[----:B------:R0:W1:Y:S02]  /*3590*/  SHFL.BFLY P6, R14, R13, R12, R11 ;  /* 0x0c00000c0d0e7389 */ /* 0x00006400000c000b */
[----:B01----:R-:W-:Y:S01]  /*35a0*/  ENDCOLLECTIVE ;  /* 0x000000000000791b */ /* 0x003fe20003800000 */
.L_x_2743:
[----:B------:R-:W-:Y:S01]  /*35b0*/  IMAD.MOV.U32 R12, RZ, RZ, 0x8 ;  /* 0x00000008ff0c7424 */ /* 0x000fe200078e00ff */
[----:B------:R-:W-:-:S04]  /*35c0*/  FMNMX.FTZ R0, R14, -3.40282346638528859812e+38, !PT ;  /* 0xff7fffff0e007809 */ /* 0x000fc80007810000 */
[----:B------:R-:W-:-:S07]  /*35d0*/  MOV R13, R0 ;  /* 0x00000000000d7202 */ /* 0x000fce0000000f00 */
[----:B------:R-:W-:Y:S05]  /*35e0*/  WARPSYNC.COLLECTIVE R15, `(.L_x_2744) ;  /* 0x000000000f087348 */ /* 0x000fea0003c00000 */
[----:B------:R0:W1:Y:S02]  /*35f0*/  SHFL.BFLY P6, R14, R13, R12, R11 ;  /* 0x0c00000c0d0e7389 */ /* 0x00006400000c000b */
[----:B01----:R-:W-:Y:S01]  /*3600*/  ENDCOLLECTIVE ;  /* 0x000000000000791b */ /* 0x003fe20003800000 */
.L_x_2744:
[----:B------:R-:W-:Y:S01]  /*3610*/  IMAD.MOV.U32 R12, RZ, RZ, 0x4 ;  /* 0x00000004ff0c7424 */ /* 0x000fe200078e00ff */
[----:B------:R-:W-:-:S04]  /*3620*/  FMNMX.FTZ R3, R0, R14, !PT ;  /* 0x0000000e00037209 */ /* 0x000fc80007810000 */
[----:B------:R-:W-:-:S07]  /*3630*/  MOV R13, R3 ;  /* 0x00000003000d7202 */ /* 0x000fce0000000f00 */
[----:B------:R-:W-:Y:S05]  /*3640*/  WARPSYNC.COLLECTIVE R15, `(.L_x_2745) ;  /* 0x000000000f087348 */ /* 0x000fea0003c00000 */
[----:B------:R0:W1:Y:S02]  /*3650*/  SHFL.BFLY P6, R14, R13, R12, R11 ;  /* 0x0c00000c0d0e7389 */ /* 0x00006400000c000b */
[----:B01----:R-:W-:Y:S01]  /*3660*/  ENDCOLLECTIVE ;  /* 0x000000000000791b */ /* 0x003fe20003800000 */
.L_x_2745:
[----:B------:R-:W-:Y:S05]  /*3670*/  BRA `(.L_x_2746) ;  /* 0xffffffd8008c7947 */ /* 0x000fea000383ffff */
.L_x_2747:
        /* <DEDUP_REMOVED lines=16> */
.L_x_28078:


//--------------------- .text._ZN4vllm25paged_attention_v1_kernelI13__nv_bfloat16hLi32ELi8ELi128ELNS_18Fp8KVCacheDataTypeE2ELb1EEEvPT_PKS3_PKT0_S9_ifPKiSB_iPKfiiiSD_SD_iiiii --------------------------
	.section	.text._ZN4vllm25paged_attention_v1_kernelI13__nv_bfloat16hLi32ELi8ELi128ELNS_18Fp8KVCacheDataTypeE2ELb1EEEvPT_PKS3_PKT0_S9_ifPKiSB_iPKfiiiSD_SD_iiiii,"ax",@progbits
	.align	128
        .global         _ZN4vllm25paged_attention_v1_kernelI13__nv_bfloat16hLi32ELi8ELi128ELNS_18Fp8KVCacheDataTypeE2ELb1EEEvPT_PKS3_PKT0_S9_ifPKiSB_iPKfiiiSD_SD_iiiii
        .type           _ZN4vllm25paged_attention_v1_kernelI13__nv_bfloat16hLi32ELi8ELi128ELNS_18Fp8KVCacheDataTypeE2ELb1EEEvPT_PKS3_PKT0_S9_ifPKiSB_iPKfiiiSD_SD_iiiii,@function
        .size           _ZN4vllm25paged_attention_v1_kernelI13__nv_bfloat16hLi32ELi8ELi128ELNS_18Fp8KVCacheDataTypeE2ELb1EEEvPT_PKS3_PKT0_S9_ifPKiSB_iPKfiiiSD_SD_iiiii,(.L_x_28079 - _ZN4vllm25paged_attention_v1_kernelI13__nv_bfloat16hLi32ELi8ELi128ELNS_18Fp8KVCacheDataTypeE2ELb1EEEvPT_PKS3_PKT0_S9_ifPKiSB_iPKfiiiSD_SD_iiiii)
        .other          _ZN4vllm25paged_attention_v1_kernelI13__nv_bfloat16hLi32ELi8ELi128ELNS_18Fp8KVCacheDataTypeE2ELb1EEEvPT_PKS3_PKT0_S9_ifPKiSB_iPKfiiiSD_SD_iiiii,@"STO_CUDA_ENTRY STV_DEFAULT"
_ZN4vllm25paged_attention_v1_kernelI13__nv_bfloat16hLi32ELi8ELi128ELNS_18Fp8KVCacheDataTypeE2ELb1EEEvPT_PKS3_PKT0_S9_ifPKiSB_iPKfiiiSD_SD_iiiii:
.text._ZN4vllm25paged_attention_v1_kernelI13__nv_bfloat16hLi32ELi8ELi128ELNS_18Fp8KVCacheDataTypeE2ELb1EEEvPT_PKS3_PKT0_S9_ifPKiSB_iPKfiiiSD_SD_iiiii:
        /* <DEDUP_REMOVED lines=15> */
[----:B------:R-:W-:Y:S02]  /*00f0*/  LOP3.LUT R2, R0, 0xfffffffc, RZ, 0xc0, !PT ;  /* 0xfffffffc00027812 */ /* 0x000fe400078ec0ff */
[----:B------:R-:W-:Y:S01]  /*0100*/  SHF.R.S32.HI R13, RZ, 0x5, R13 ;  /* 0x00000005ff0d7819 */ /* 0x000fe2000001140d */
[C---:B------:R-:W-:Y:S01]  /*0110*/  IMAD.IADD R6, R9.reuse, 0x1, -R6 ;  /* 0x0000000109067824 */ /* 0x040fe200078e0a06 */
[----:B-1----:R-:W-:Y:S01]  /*0120*/  SHF.R.S32.HI R11, RZ, 0x2, R0 ;  /* 0x00000002ff0b7819 */ /* 0x002fe20000011400 */
[----:B------:R-:W-:Y:S01]  /*0130*/  IMAD.IADD R0, R9, 0x1, -R2 ;  /* 0x0000000109007824 */ /* 0x000fe200078e0a02 */
        /* <DEDUP_REMOVED lines=29> */
.L_x_2752:
        /* <DEDUP_REMOVED lines=11> */
.L_x_2751:
[----:B------:R-:W-:Y:S05]  /*03c0*/  BSYNC B1 ;  /* 0x0000000000017941 */ /* 0x000fea0003800000 */
.L_x_2750:
        /* <DEDUP_REMOVED lines=15> */
.L_x_2753:
        /* <DEDUP_REMOVED lines=17> */
.L_x_2749:
[----:B------:R-:W-:Y:S05]  /*05d0*/  BSYNC B0 ;  /* 0x0000000000007941 */ /* 0x000fea0003800000 */
.L_x_2748:
        /* <DEDUP_REMOVED lines=88> */
.L_x_2754:
[----:B------:R-:W-:Y:S02]  /*0b60*/  ULDC UR4, c[0x0][0x278] ;  /* 0x00009e0000047ab9 */ /* 0x000fe40000000800 */
[----:B------:R-:W-:-:S04]  /*0b70*/  IMAD R2, R7, UR4, R8 ;  /* 0x0000000407027c24 */ /* 0x000fc8000f8e0208 */
[----:B------:R-:W-:-:S07]  /*0b80*/  IMAD R18, R2, R15, RZ ;  /* 0x0000000f02127224 */ /* 0x000fce00078e02ff */
.L_x_2755:
        /* <DEDUP_REMOVED lines=24> */
.L_x_2759:
        /* <DEDUP_REMOVED lines=41> */
.L_x_2757:
[----:B------:R-:W-:Y:S05]  /*0fa0*/  BSYNC B6 ;  /* 0x0000000000067941 */ /* 0x000fea0003800000 */
.L_x_2756:
        /* <DEDUP_REMOVED lines=12> */
.L_x_2788:
        /* <DEDUP_REMOVED lines=16> */
[----:B0-----:R-:W0:Y:S01]  /*1170*/  @!P0 S2R R3, SR_CgaCtaId ;  /* 0x0000000000038919 */ /* 0x001e220000008800 */
        /* <DEDUP_REMOVED lines=30> */
.L_x_2765:
        /* <DEDUP_REMOVED lines=11> */
.L_x_2764:
[----:B------:R-:W-:Y:S05]  /*1410*/  BSYNC B1 ;  /* 0x0000000000017941 */ /* 0x000fea0003800000 */
.L_x_2763:
        /* <DEDUP_REMOVED lines=14> */
.L_x_2768:
        /* <DEDUP_REMOVED lines=100> */
.L_x_2767:
[----:B------:R-:W-:Y:S05]  /*1b40*/  BSYNC B1 ;  /* 0x0000000000017941 */ /* 0x000fea0003800000 */
.L_x_2766:
        /* <DEDUP_REMOVED lines=55> */
.L_x_2770:
[----:B------:R-:W-:Y:S05]  /*1ec0*/  BSYNC B1 ;  /* 0x0000000000017941 */ /* 0x000fea0003800000 */
.L_x_2769:
        /* <DEDUP_REMOVED lines=26> */
.L_x_2762:
[----:B------:R-:W-:Y:S05]  /*2070*/  BSYNC B0 ;  /* 0x0000000000007941 */ /* 0x000fea0003800000 */
.L_x_2761:
        /* <DEDUP_REMOVED lines=50> */
.L_x_2775:
        /* <DEDUP_REMOVED lines=8> */
.L_x_2774:
[----:B------:R-:W-:Y:S05]  /*2420*/  BSYNC B1 ;  /* 0x0000000000017941 */ /* 0x000fea0003800000 */
.L_x_2773:
        /* <DEDUP_REMOVED lines=14> */
.L_x_2778:
[----:B------:R-:W0:Y:S01]  /*2510*/  LDS R11, [R2+-0x400] ;  /* 0xfffc0000020b7984 */ /* 0x000e220000000800 */
[----:B------:R-:W-:-:S03]  /*2520*/  VIADD R3, R3, 0x800 ;  /* 0x0000080003037836 */ /* 0x000fc60000000000 */
[----:B------:R-:W1:Y:S02]  /*2530*/  LDS R29, [R2] ;  /* 0x00000000021d7984 */ /* 0x000e640000000800 */
[----:B------:R-:W-:Y:S02]  /*2540*/  ISETP.GE.AND P2, PT, R3, R12, PT ;  /* 0x0000000c0300720c */ /* 0x000fe40003f46270 */
        /* <DEDUP_REMOVED lines=48> */
.L_x_2777:
[----:B------:R-:W-:Y:S05]  /*2850*/  BSYNC B1 ;  /* 0x0000000000017941 */ /* 0x000fea0003800000 */
.L_x_2776:
        /* <DEDUP_REMOVED lines=31> */
.L_x_2780:
[----:B------:R-:W-:Y:S05]  /*2a50*/  BSYNC B1 ;  /* 0x0000000000017941 */ /* 0x000fea0003800000 */
.L_x_2779:
        /* <DEDUP_REMOVED lines=14> */
.L_x_2772:
[----:B------:R-:W-:Y:S05]  /*2b40*/  BSYNC B0 ;  /* 0x0000000000007941 */ /* 0x000fea0003800000 */
.L_x_2771:
[----:B------:R-:W-:Y:S06]  /*2b50*/  BAR.SYNC.DEFER_BLOCKING 0x0 ;  /* 0x0000000000007b1d */ /* 0x000fec0000010000 */
[----:B------:R-:W-:Y:S05]  /*2b60*/  @P1 BRA `(.L_x_2781) ;  /* 0x0000000000e41947 */ /* 0x000fea0003800000 */
[----:B-1----:R-:W0:Y:S01]  /*2b70*/  LDC R15, c[0x0][0x280] ;  /* 0x0000a000ff0f7b82 */ /* 0x002e220000000800 */
[----:B------:R-:W1:Y:S01]  /*2b80*/  I2F.RP R13, R17 ;  /* 0x00000011000d7306 */ /* 0x000e620000209400 */
        /* <DEDUP_REMOVED lines=23> */
.L_x_2783:
        /* <DEDUP_REMOVED lines=32> */
.L_x_2781:
        /* <DEDUP_REMOVED lines=9> */
[----:B------:R-:W-:-:S04]  /*2f90*/  LOP3.LUT R0, R9, 0xffffffe0, RZ, 0xc0, !PT ;  /* 0xffffffe009007812 */ /* 0x000fc800078ec0ff */
[----:B------:R-:W-:Y:S01]  /*2fa0*/  ISETP.NE.AND P2, PT, R0, 0x20, PT ;  /* 0x000000200000780c */ /* 0x000fe20003f45270 */
[----:B------:R-:W-:Y:S01]  /*2fb0*/  IMAD.MOV.U32 R0, RZ, RZ, RZ ;  /* 0x000000ffff007224 */ /* 0x000fe200078e00ff */
[----:B--2---:R-:W-:-:S06]  /*2fc0*/  ULEA UR4, UR5, UR4, 0x18 ;  /* 0x0000000405047291 */ /* 0x004fcc000f8ec03f */
        /* <DEDUP_REMOVED lines=16> */
[----:B------:R-:W-:Y:S01]  /*30d0*/  IMAD R7, R16, R7, RZ ;  /* 0x0000000710077224 */ /* 0x000fe200078e02ff */
[----:B------:R-:W-:Y:S01]  /*30e0*/  SHF.R.S32.HI R2, RZ, 0x1f, R6 ;  /* 0x0000001fff027819 */ /* 0x000fe20000011406 */
[----:B------:R-:W-:Y:S02]  /*30f0*/  IMAD R8, R8, UR5, RZ ;  /* 0x0000000508087c24 */ /* 0x000fe4000f8e02ff */
[----:B01----:R-:W-:Y:S01]  /*3100*/  @!P0 FADD.FTZ R0, R0, R3 ;  /* 0x0000000300008221 */ /* 0x003fe20000010000 */
[----:B------:R-:W-:Y:S02]  /*3110*/  IMAD R7, R7, UR5, RZ ;  /* 0x0000000507077c24 */ /* 0x000fe4000f8e02ff */
[----:B------:R-:W-:Y:S02]  /*3120*/  IMAD.SHL.U32 R5, R8, 0x20, RZ ;  /* 0x0000002008057824 */ /* 0x000fe400078e00ff */
[----:B------:R-:W-:-:S02]  /*3130*/  F2FP.BF16.F32.PACK_AB R0, RZ, R0 ;  /* 0x00000000ff00723e */ /* 0x000fc400000010ff */
[----:B------:R-:W-:Y:S01]  /*3140*/  SHF.L.U32 R7, R7, 0x5, RZ ;  /* 0x0000000507077819 */ /* 0x000fe200000006ff */
        /* <DEDUP_REMOVED lines=12> */
.L_x_2758:
        /* <DEDUP_REMOVED lines=16> */
.L_x_2782:
        /* <DEDUP_REMOVED lines=16> */
.L_x_2784:
[----:B------:R-:W-:Y:S05]  /*3410*/  EXIT ;  /* 0x000000000000794d */ /* 0x000fea0003800000 */
.L_x_2760:
[----:B------:R-:W-:Y:S01]  /*3420*/  HFMA2.MMA R11, -RZ, RZ, 0, 1.847743988037109375e-06 ;  /* 0x0000001fff0b7435 */ /* 0x000fe200000001ff */
[----:B------:R-:W-:Y:S01]  /*3430*/  IMAD.MOV.U32 R12, RZ, RZ, 0x10 ;  /* 0x00000010ff0c7424 */ /* 0x000fe200078e00ff */
[----:B------:R-:W-:Y:S01]  /*3440*/  MOV R2, 0xff7fffff ;  /* 0xff7fffff00027802 */ /* 0x000fe20000000f00 */
[----:B------:R-:W-:-:S08]  /*3450*/  IMAD.MOV.U32 R15, RZ, RZ, -0x1 ;  /* 0xffffffffff0f7424 */ /* 0x000fd000078e00ff */
[----:B------:R-:W-:Y:S05]  /*3460*/  WARPSYNC.COLLECTIVE R15, `(.L_x_2785) ;  /* 0x000000000f087348 */ /* 0x000fea0003c00000 */
[----:B------:R0:W1:Y:S02]  /*3470*/  SHFL.BFLY P6, R14, R13, R12, R11 ;  /* 0x0c00000c0d0e7389 */ /* 0x00006400000c000b */
[----:B01----:R-:W-:Y:S01]  /*3480*/  ENDCOLLECTIVE ;  /* 0x000000000000791b */ /* 0x003fe20003800000 */
.L_x_2785:
[----:B------:R-:W-:Y:S01]  /*3490*/  IMAD.MOV.U32 R12, RZ, RZ, 0x8 ;  /* 0x00000008ff0c7424 */ /* 0x000fe200078e00ff */
[----:B------:R-:W-:-:S04]  /*34a0*/  FMNMX.FTZ R0, R14, -3.40282346638528859812e+38, !PT ;  /* 0xff7fffff0e007809 */ /* 0x000fc80007810000 */
[----:B------:R-:W-:-:S07]  /*34b0*/  MOV R13, R0 ;  /* 0x00000000000d7202 */ /* 0x000fce0000000f00 */
[----:B------:R-:W-:Y:S05]  /*34c0*/  WARPSYNC.COLLECTIVE R15, `(.L_x_2786) ;  /* 0x000000000f087348 */ /* 0x000fea0003c00000 */
[----:B------:R0:W1:Y:S02]  /*34d0*/  SHFL.BFLY P6, R14, R13, R12, R11 ;  /* 0x0c00000c0d0e7389 */ /* 0x00006400000c000b */
[----:B01----:R-:W-:Y:S01]  /*34e0*/  ENDCOLLECTIVE ;  /* 0x000000000000791b */ /* 0x003fe20003800000 */
.L_x_2786:
[----:B------:R-:W-:Y:S01]  /*34f0*/  IMAD.MOV.U32 R12, RZ, RZ, 0x4 ;  /* 0x00000004ff0c7424 */ /* 0x000fe200078e00ff */
[----:B------:R-:W-:-:S04]  /*3500*/  FMNMX.FTZ R3, R0, R14, !PT ;  /* 0x0000000e00037209 */ /* 0x000fc80007810000 */
[----:B------:R-:W-:-:S07]  /*3510*/  MOV R13, R3 ;  /* 0x00000003000d7202 */ /* 0x000fce0000000f00 */
[----:B------:R-:W-:Y:S05]  /*3520*/  WARPSYNC.COLLECTIVE R15, `(.L_x_2787) ;  /* 0x000000000f087348 */ /* 0x000fea0003c00000 */
[----:B------:R0:W1:Y:S02]  /*3530*/  SHFL.BFLY P6, R14, R13, R12, R11 ;  /* 0x0c00000c0d0e7389 */ /* 0x00006400000c000b */
[----:B01----:R-:W-:Y:S01]  /*3540*/  ENDCOLLECTIVE ;  /* 0x000000000000791b */ /* 0x003fe20003800000 */
.L_x_2787:
[----:B------:R-:W-:Y:S05]  /*3550*/  BRA `(.L_x_2788) ;  /* 0xffffffd800c47947 */ /* 0x000fea000383ffff */
.L_x_2789:
        /* <DEDUP_REMOVED lines=10> */
.L_x_28079:


//--------------------- .text._ZN4vllm25paged_attention_v1_kernelIthLi256ELi32ELi128ELNS_18Fp8KVCacheDataTypeE2ELb0EEEvPT_PKS2_PKT0_S8_ifPKiSA_iPKfiiiSC_SC_iiiii --------------------------
	.section	.text._ZN4vllm25paged_attention_v1_kernelIthLi256ELi32ELi128ELNS_18Fp8KVCacheDataTypeE2ELb0EEEvPT_PKS2_PKT0_S8_ifPKiSA_iPKfiiiSC_SC_iiiii,"ax",@progbits
	.align	128
        .global         _ZN4vllm25paged_attention_v1_kernelIthLi256ELi32ELi128ELNS_18Fp8KVCacheDataTypeE2ELb0EEEvPT_PKS2_PKT0_S8_ifPKiSA_iPKfiiiSC_SC_iiiii
        .type           _ZN4vllm25paged_attention_v1_kernelIthLi256ELi32ELi128ELNS_18Fp8KVCacheDataTypeE2ELb0EEEvPT_PKS2_PKT0_S8_ifPKiSA_iPKfiiiSC_SC_iiiii,@function
        .size           _ZN4vllm25paged_attention_v1_kernelIthLi256ELi32ELi128ELNS_18Fp8KVCacheDataTypeE2ELb0EEEvPT_PKS2_PKT0_S8_ifPKiSA_iPKfiiiSC_SC_iiiii,(.L_x_28080 - _ZN4vllm25paged_attention_v1_kernelIthLi256ELi32ELi128ELNS_18Fp8KVCacheDataTypeE2ELb0EEEvPT_PKS2_PKT0_S8_ifPKiSA_iPKfiiiSC_SC_iiiii)
        .other          _ZN4vllm25paged_attention_v1_kernelIthLi256ELi32ELi128ELNS_18Fp8KVCacheDataTypeE2ELb0EEEvPT_PKS2_PKT0_S8_ifPKiSA_iPKfiiiSC_SC_iiiii,@"STO_CUDA_ENTRY STV_DEFAULT"
_ZN4vllm25paged_attention_v1_kernelIthLi256ELi32ELi128ELNS_18Fp8KVCacheDataTypeE2ELb0EEEvPT_PKS2_PKT0_S8_ifPKiSA_iPKfiiiSC_SC_iiiii:
.text._ZN4vllm25paged_attention_v1_kernelIthLi256ELi32ELi128ELNS_18Fp8KVCacheDataTypeE2ELb0EEEvPT_PKS2_PKT0_S8_ifPKiSA_iPKfiiiSC_SC_iiiii:
        /* <DEDUP_REMOVED lines=8> */
[----:B------:R-:W1:Y:S02]  /*0080*/  S2R R16, SR_TID.X ;  /* 0x0000000000107919 */ /* 0x000e640000002100 */
[----:B-1----:R-:W-:-:S04]  /*0090*/  SHF.R.S32.HI R7, RZ, 0x1f, R16 ;  /* 0x0000001fff077819 */ /* 0x002fc80000011410 */
[----:B------:R-:W-:-:S04]  /*00a0*/  LEA.HI R4, R7, R16, RZ, 0x5 ;  /* 0x0000001007047211 */ /* 0x000fc800078f28ff */
[----:B------:R-:W-:Y:S01]  /*00b0*/  SHF.R.S32.HI R6, RZ, 0x5, R4 ;  /* 0x00000005ff067819 */ /* 0x000fe20000011404 */
[----:B------:R-:W-:Y:S01]  /*00c0*/  BAR.SYNC.DEFER_BLOCKING 0x0 ;  /* 0x0000000000007b1d */ /* 0x000fe20000010000 */
[----:B--2---:R-:W-:-:S05]  /*00d0*/  VIADD R0, R2, 0x1f ;  /* 0x0000001f02007836 */ /* 0x004fca0000000000 */
[----:B------:R-:W-:-:S04]  /*00e0*/  SHF.R.S32.HI R5, RZ, 0x1f, R0 ;  /* 0x0000001fff057819 */ /* 0x000fc80000011400 */
[----:B------:R-:W-:-:S04]  /*00f0*/  LEA.HI R5, R5, R0, RZ, 0x5 ;  /* 0x0000000005057211 */ /* 0x000fc800078f28ff */
[----:B------:R-:W-:-:S04]  /*0100*/  SHF.R.S32.HI R7, RZ, 0x5, R5 ;  /* 0x00000005ff077819 */ /* 0x000fc80000011405 */
[----:B------:R-:W-:Y:S02]  /*0110*/  ISETP.GE.AND P0, PT, R6, R7, PT ;  /* 0x000000070600720c */ /* 0x000fe40003f06270 */
[----:B------:R-:W-:-:S04]  /*0120*/  LOP3.LUT R7, R5, 0xffffffe0, RZ, 0xc0, !PT ;  /* 0xffffffe005077812 */ /* 0x000fc800078ec0ff */
[----:B------:R-:W-:-:S07]  /*0130*/  VIMNMX R7, R2, R7, PT ;  /* 0x0000000702077248 */ /* 0x000fce0003fe0100 */
[----:B0-----:R-:W-:Y:S05]  /*0140*/  @!P0 BRA `(.L_x_2790) ;  /* 0x0000003c00048947 */ /* 0x001fea0003800000 */
[----:B------:R-:W-:Y:S01]  /*0150*/  LOP3.LUT R17, R4, 0xffffffe0, RZ, 0xc0, !PT ;  /* 0xffffffe004117812 */ /* 0x000fe200078ec0ff */
[----:B------:R-:W-:Y:S01]  /*0160*/  UMOV UR4, 0xffffffff ;  /* 0xffffffff00047882 */ /* 0x000fe20000000000 */
[----:B------:R-:W-:-:S03]  /*0170*/  IMAD.MOV.U32 R13, RZ, RZ, -0x800001 ;  /* 0xff7fffffff0d7424 */ /* 0x000fc600078e00ff */
[----:B------:R-:W-:Y:S01]  /*0180*/  IMAD.IADD R17, R16, 0x1, -R17 ;  /* 0x0000000110117824 */ /* 0x000fe200078e0a11 */
        /* <DEDUP_REMOVED lines=11> */
.L_x_2826:
[----:B------:R-:W-:Y:S01]  /*0240*/  ISETP.NE.AND P0, PT, R17, RZ, PT ;  /* 0x000000ff1100720c */ /* 0x000fe20003f05270 */
[----:B------:R-:W-:-:S12]  /*0250*/  WARPSYNC.ALL ;  /* 0x0000000000007948 */ /* 0x000fd80003800000 */
[----:B------:R-:W2:Y:S01]  /*0260*/  @!P0 S2R R3, SR_CgaCtaId ;  /* 0x0000000000038919 */ /* 0x000ea20000008800 */
[----:B------:R-:W-:Y:S02]  /*0270*/  @!P0 MOV R0, 0x400 ;  /* 0x0000040000008802 */ /* 0x000fe40000000f00 */
[----:B-1----:R-:W-:Y:S02]  /*0280*/  @!P0 FMNMX.FTZ R14, R5, R14, !PT ;  /* 0x0000000e050e8209 */ /* 0x002fe40007810000 */
[----:B--2---:R-:W-:-:S05]  /*0290*/  @!P0 LEA R3, R3, R0, 0x18 ;  /* 0x0000000003038211 */ /* 0x004fca00078ec0ff */
[----:B------:R-:W-:-:S05]  /*02a0*/  @!P0 IMAD R3, R6, 0x4, R3 ;  /* 0x0000000406038824 */ /* 0x000fca00078e0203 */
[----:B------:R1:W-:Y:S01]  /*02b0*/  @!P0 STS [R3], R14 ;  /* 0x0000000e03008388 */ /* 0x0003e20000000800 */
[----:B------:R-:W-:Y:S01]  /*02c0*/  BAR.SYNC.DEFER_BLOCKING 0x0 ;  /* 0x0000000000007b1d */ /* 0x000fe20000010000 */
[----:B------:R-:W-:Y:S02]  /*02d0*/  ISETP.GT.AND P0, PT, R17, 0x3, PT ;  /* 0x000000031100780c */ /* 0x000fe40003f04270 */
[----:B------:R-:W-:-:S03]  /*02e0*/  ISETP.GE.AND P1, PT, R16, R7, PT ;  /* 0x000000071000720c */ /* 0x000fc60003f26270 */
[----:B------:R-:W-:Y:S08]  /*02f0*/  BSSY B0, `(.L_x_2792) ;  /* 0x00000ee000007945 */ /* 0x000ff00003800000 */
[----:B-1----:R-:W1:Y:S01]  /*0300*/  @!P0 S2R R3, SR_CgaCtaId ;  /* 0x0000000000038919 */ /* 0x002e620000008800 */
[----:B------:R-:W-:-:S04]  /*0310*/  @!P0 MOV R0, 0x400 ;  /* 0x0000040000008802 */ /* 0x000fc80000000f00 */
[----:B-1----:R-:W-:-:S05]  /*0320*/  @!P0 LEA R0, R3, R0, 0x18 ;  /* 0x0000000003008211 */ /* 0x002fca00078ec0ff */
[----:B------:R-:W-:-:S05]  /*0330*/  @!P0 IMAD R4, R17, 0x4, R0 ;  /* 0x0000000411048824 */ /* 0x000fca00078e0200 */
[----:B------:R-:W1:Y:S04]  /*0340*/  @!P0 LDS R2, [R4] ;  /* 0x0000000004028984 */ /* 0x000e680000000800 */
[----:B-1----:R-:W0:Y:S02]  /*0350*/  SHFL.BFLY PT, R3, R2, 0x2, 0x1f ;  /* 0x0c401f0002037f89 */ /* 0x002e2400000e0000 */
[----:B0-----:R-:W-:Y:S01]  /*0360*/  FMNMX.FTZ R5, R3, R2, !PT ;  /* 0x0000000203057209 */ /* 0x001fe20007810000 */
[----:B------:R-:W-:-:S04]  /*0370*/  IMAD.MOV.U32 R3, RZ, RZ, RZ ;  /* 0x000000ffff037224 */ /* 0x000fc800078e00ff */
        /* <DEDUP_REMOVED lines=9> */
[----:B------:R-:W-:Y:S02]  /*0410*/  ISETP.GE.U32.AND P2, PT, R2, 0x180, PT ;  /* 0x000001800200780c */ /* 0x000fe40003f46070 */
[----:B------:R-:W-:Y:S01]  /*0420*/  LOP3.LUT P0, R5, R3, 0x3, RZ, 0xc0, !PT ;  /* 0x0000000303057812 */ /* 0x000fe2000780c0ff */
[----:B------:R-:W-:-:S12]  /*0430*/  IMAD.MOV.U32 R3, RZ, RZ, RZ ;  /* 0x000000ffff037224 */ /* 0x000fd800078e00ff */
        /* <DEDUP_REMOVED lines=8> */
.L_x_2796:
        /* <DEDUP_REMOVED lines=11> */
.L_x_2795:
[----:B------:R-:W-:Y:S05]  /*0570*/  BSYNC B1 ;  /* 0x0000000000017941 */ /* 0x000fea0003800000 */
.L_x_2794:
        /* <DEDUP_REMOVED lines=14> */
.L_x_2799:
        /* <DEDUP_REMOVED lines=100> */
.L_x_2798:
[----:B------:R-:W-:Y:S05]  /*0ca0*/  BSYNC B1 ;  /* 0x0000000000017941 */ /* 0x000fea0003800000 */
.L_x_2797:
        /* <DEDUP_REMOVED lines=55> */
.L_x_2801:
[----:B------:R-:W-:Y:S05]  /*1020*/  BSYNC B1 ;  /* 0x0000000000017941 */ /* 0x000fea0003800000 */
.L_x_2800:
        /* <DEDUP_REMOVED lines=26> */
.L_x_2793:
[----:B------:R-:W-:Y:S05]  /*11d0*/  BSYNC B0 ;  /* 0x0000000000007941 */ /* 0x000fea0003800000 */
.L_x_2792:
[----:B0-----:R-:W0:Y:S01]  /*11e0*/  SHFL.BFLY PT, R0, R3, 0x10, 0x1f ;  /* 0x0e001f0003007f89 */ /* 0x001e2200000e0000 */
[----:B------:R-:W-:Y:S01]  /*11f0*/  LOP3.LUT P0, R8, R16, 0x1f, RZ, 0xc0, !PT ;  /* 0x0000001f10087812 */ /* 0x000fe2000780c0ff */
[----:B------:R-:W-:Y:S03]  /*1200*/  BSSY B0, `(.L_x_2802) ;  /* 0x00000a9000007945 */ /* 0x000fe60003800000 */
[----:B------:R-:W-:-:S09]  /*1210*/  ISETP.GT.U32.AND P2, PT, R8, 0x3, PT ;  /* 0x000000030800780c */ /* 0x000fd20003f44070 */
[----:B------:R-:W1:Y:S04]  /*1220*/  @!P0 S2R R10, SR_CgaCtaId ;  /* 0x00000000000a8919 */ /* 0x000e680000008800 */
[----:B------:R-:W2:Y:S01]  /*1230*/  @!P2 S2R R12, SR_CgaCtaId ;  /* 0x00000000000ca919 */ /* 0x000ea20000008800 */
[----:B0-----:R-:W-:Y:S01]  /*1240*/  FADD.FTZ R0, R0, R3 ;  /* 0x0000000300007221 */ /* 0x001fe20000010000 */
[----:B------:R-:W-:-:S04]  /*1250*/  @!P0 MOV R3, 0x400 ;  /* 0x0000040000038802 */ /* 0x000fc80000000f00 */
[----:B---3--:R-:W0:Y:S01]  /*1260*/  SHFL.BFLY PT, R5, R0, 0x8, 0x1f ;  /* 0x0d001f0000057f89 */ /* 0x008e2200000e0000 */
[----:B-1----:R-:W-:Y:S01]  /*1270*/  @!P0 LEA R3, R10, R3, 0x18 ;  /* 0x000000030a038211 */ /* 0x002fe200078ec0ff */
[----:B0-----:R-:W-:Y:S01]  /*1280*/  FADD.FTZ R5, R0, R5 ;  /* 0x0000000500057221 */ /* 0x001fe20000010000 */
[----:B------:R-:W-:-:S04]  /*1290*/  @!P0 SHF.R.U32.HI R0, RZ, 0x3, R16 ;  /* 0x00000003ff008819 */ /* 0x000fc80000011610 */
[----:B------:R-:W0:Y:S01]  /*12a0*/  SHFL.BFLY PT, R2, R5, 0x4, 0x1f ;  /* 0x0c801f0005027f89 */ /* 0x000e2200000e0000 */
[----:B------:R-:W-:-:S05]  /*12b0*/  @!P0 LOP3.LUT R0, R0, 0x1ffffffc, RZ, 0xc0, !PT ;  /* 0x1ffffffc00008812 */ /* 0x000fca00078ec0ff */
[----:B------:R-:W-:Y:S02]  /*12c0*/  @!P0 IMAD.IADD R3, R3, 0x1, R0 ;  /* 0x0000000103038824 */ /* 0x000fe400078e0200 */
[----:B0-----:R-:W-:Y:S01]  /*12d0*/  FADD.FTZ R2, R5, R2 ;  /* 0x0000000205027221 */ /* 0x001fe20000010000 */
[----:B------:R-:W-:-:S04]  /*12e0*/  @!P2 MOV R5, 0x400 ;  /* 0x000004000005a802 */ /* 0x000fc80000000f00 */
[----:B------:R-:W0:Y:S01]  /*12f0*/  SHFL.BFLY PT, R9, R2, 0x2, 0x1f ;  /* 0x0c401f0002097f89 */ /* 0x000e2200000e0000 */
        /* <DEDUP_REMOVED lines=17> */
[----:B------:R-:W-:Y:S02]  /*1410*/  IMAD.MOV.U32 R4, RZ, RZ, R16 ;  /* 0x000000ffff047224 */ /* 0x000fe400078e0010 */
        /* <DEDUP_REMOVED lines=10> */
[----:B------:R-:W-:-:S03]  /*14c0*/  IMAD.MOV.U32 R4, RZ, RZ, R16 ;  /* 0x000000ffff047224 */ /* 0x000fc600078e0010 */
[----:B0-----:R-:W-:-:S06]  /*14d0*/  ULEA UR4, UR5, UR4, 0x18 ;  /* 0x0000000405047291 */ /* 0x001fcc000f8ec03f */
[----:B------:R-:W-:-:S07]  /*14e0*/  LEA R3, R16, UR4, 0x2 ;  /* 0x0000000410037c11 */ /* 0x000fce000f8e10ff */
.L_x_2806:
        /* <DEDUP_REMOVED lines=8> */
.L_x_2805:
[----:B------:R-:W-:Y:S05]  /*1570*/  BSYNC B1 ;  /* 0x0000000000017941 */ /* 0x000fea0003800000 */
.L_x_2804:
        /* <DEDUP_REMOVED lines=14> */
.L_x_2809:
        /* <DEDUP_REMOVED lines=52> */
.L_x_2808:
[----:B------:R-:W-:Y:S05]  /*19a0*/  BSYNC B1 ;  /* 0x0000000000017941 */ /* 0x000fea0003800000 */
.L_x_2807:
        /* <DEDUP_REMOVED lines=31> */
.L_x_2811:
[----:B------:R-:W-:Y:S05]  /*1ba0*/  BSYNC B1 ;  /* 0x0000000000017941 */ /* 0x000fea0003800000 */
.L_x_2810:
        /* <DEDUP_REMOVED lines=14> */
.L_x_2803:
[----:B------:R-:W-:Y:S05]  /*1c90*/  BSYNC B0 ;  /* 0x0000000000007941 */ /* 0x000fea0003800000 */
.L_x_2802:
        /* <DEDUP_REMOVED lines=66> */
.L_x_2813:
[----:B------:R-:W-:Y:S05]  /*20c0*/  BSYNC B0 ;  /* 0x0000000000007941 */ /* 0x000fea0003800000 */
.L_x_2812:
[----:B------:R-:W-:Y:S01]  /*20d0*/  BAR.SYNC.DEFER_BLOCKING 0x0 ;  /* 0x0000000000007b1d */ /* 0x000fe20000010000 */
[----:B------:R-:W-:-:S05]  /*20e0*/  ISETP.GT.OR P1, PT, R16, 0x3f, P0 ;  /* 0x0000003f1000780c */ /* 0x000fca0000724670 */
[----:B------:R-:W-:Y:S08]  /*20f0*/  BSSY B0, `(.L_x_2814) ;  /* 0x000004a000007945 */ /* 0x000ff00003800000 */
[----:B------:R-:W-:Y:S05]  /*2100*/  @P1 BRA `(.L_x_2815) ;  /* 0x0000000400201947 */ /* 0x000fea0003800000 */
[----:B------:R-:W1:Y:S01]  /*2110*/  S2UR UR5, SR_CgaCtaId ;  /* 0x00000000000579c3 */ /* 0x000e620000008800 */
[----:B------:R-:W-:Y:S01]  /*2120*/  UMOV UR4, 0x400 ;  /* 0x0000040000047882 */ /* 0x000fe20000000000 */
[----:B------:R-:W-:Y:S01]  /*2130*/  SHF.R.S32.HI R20, RZ, 0x1f, R17 ;  /* 0x0000001fff147819 */ /* 0x000fe20000011411 */
[----:B------:R-:W-:-:S03]  /*2140*/  UIADD3 UR4, UR4, 0x20, URZ ;  /* 0x0000002004047890 */ /* 0x000fc6000fffe03f */
[----:B0-----:R-:W-:-:S04]  /*2150*/  LEA.HI R21, R20, R17, RZ, 0x2 ;  /* 0x0000001114157211 */ /* 0x001fc800078f10ff */
        /* <DEDUP_REMOVED lines=67> */
.L_x_2815:
[----:B------:R-:W-:Y:S05]  /*2590*/  BSYNC B0 ;  /* 0x0000000000007941 */ /* 0x000fea0003800000 */
.L_x_2814:
[C---:B------:R-:W-:Y:S01]  /*25a0*/  LOP3.LUT R20, R16.reuse, 0xffffffe0, RZ, 0xc0, !PT ;  /* 0xffffffe010147812 */ /* 0x040fe200078ec0ff */
[----:B------:R-:W-:Y:S01]  /*25b0*/  BAR.SYNC.DEFER_BLOCKING 0x0 ;  /* 0x0000000000007b1d */ /* 0x000fe20000010000 */
[----:B------:R-:W-:Y:S02]  /*25c0*/  VIADD R22, R16, 0x1f ;  /* 0x0000001f10167836 */ /* 0x000fe40000000000 */
[----:B------:R-:W-:-:S03]  /*25d0*/  ISETP.NE.OR P1, PT, R20, 0x20, P0 ;  /* 0x000000201400780c */ /* 0x000fc60000725670 */
[----:B------:R-:W-:Y:S10]  /*25e0*/  BSSY B0, `(.L_x_2816) ;  /* 0x000002a000007945 */ /* 0x000ff40003800000 */
        /* <DEDUP_REMOVED lines=41> */
.L_x_2817:
[----:B------:R-:W-:Y:S05]  /*2880*/  BSYNC B0 ;  /* 0x0000000000007941 */ /* 0x000fea0003800000 */
.L_x_2816:
        /* <DEDUP_REMOVED lines=9> */
[----:B01----:R-:W-:-:S04]  /*2920*/  LEA.HI R21, R16, R17, RZ, 0x2 ;  /* 0x0000001110157211 */ /* 0x003fc800078f10ff */
        /* <DEDUP_REMOVED lines=61> */
[----:B0-----:R-:W-:Y:S01]  /*2d00*/  FADD.FTZ R14, R14, R21 ;  /* 0x000000150e0e7221 */ /* 0x001fe20000010000 */
[----:B-1----:R-:W-:Y:S01]  /*2d10*/  FADD.FTZ R35, R35, R16 ;  /* 0x0000001023237221 */ /* 0x002fe20000010000 */
[----:B--2---:R-:W-:Y:S01]  /*2d20*/  FADD.FTZ R12, R12, R23 ;  /* 0x000000170c0c7221 */ /* 0x004fe20000010000 */
[----:B---3--:R-:W-:Y:S01]  /*2d30*/  FADD.FTZ R33, R33, R20 ;  /* 0x0000001421217221 */ /* 0x008fe20000010000 */
[----:B----4-:R-:W-:Y:S01]  /*2d40*/  FADD.FTZ R10, R10, R31 ;  /* 0x0000001f0a0a7221 */ /* 0x010fe20000010000 */
[----:B-----5:R-:W-:-:S07]  /*2d50*/  FADD.FTZ R13, R13, R22 ;  /* 0x000000160d0d7221 */ /* 0x020fce0000010000 */
.L_x_2819:
[----:B------:R-:W-:Y:S05]  /*2d60*/  BSYNC B0 ;  /* 0x0000000000007941 */ /* 0x000fea0003800000 */
.L_x_2818:
[----:B------:R-:W-:Y:S06]  /*2d70*/  BAR.SYNC.DEFER_BLOCKING 0x0 ;  /* 0x0000000000007b1d */ /* 0x000fec0000010000 */
[----:B------:R-:W-:Y:S05]  /*2d80*/  @P2 EXIT ;  /* 0x000000000000294d */ /* 0x000fea0003800000 */
[----:B------:R-:W-:Y:S05]  /*2d90*/  @P0 EXIT ;  /* 0x000000000000094d */ /* 0x000fea0003800000 */
[----:B------:R-:W2:Y:S01]  /*2da0*/  S2UR UR5, SR_CTAID.X ;  /* 0x00000000000579c3 */ /* 0x000ea20000002500 */
[----:B------:R-:W-:Y:S01]  /*2db0*/  ULDC UR7, c[0x0][0x14] ;  /* 0x0000050000077ab9 */ /* 0x000fe20000000800 */
[----:B------:R-:W-:Y:S01]  /*2dc0*/  ULDC UR6, c[0x0][0xc] ;  /* 0x0000030000067ab9 */ /* 0x000fe20000000800 */
[----:B------:R-:W-:Y:S01]  /*2dd0*/  SHF.R.S32.HI R4, RZ, 0x1f, R17 ;  /* 0x0000001fff047819 */ /* 0x000fe20000011411 */
[----:B------:R-:W-:Y:S01]  /*2de0*/  UIMAD UR6, UR38, UR6, URZ ;  /* 0x00000006260672a4 */ /* 0x000fe2000f8e023f */
[----:B01----:R-:W-:Y:S02]  /*2df0*/  F2FP.F16.F32.PACK_AB R28, R29, R28 ;  /* 0x0000001c1d1c723e */ /* 0x003fe400000000ff */
[----:B------:R-:W-:Y:S01]  /*2e00*/  LEA.HI R4, R4, R17, RZ, 0x2 ;  /* 0x0000001104047211 */ /* 0x000fe200078f10ff */
[----:B------:R-:W0:Y:S01]  /*2e10*/  S2UR UR4, SR_CTAID.Z ;  /* 0x00000000000479c3 */ /* 0x000e220000002700 */
[----:B------:R-:W-:Y:S01]  /*2e20*/  UIMAD UR6, UR6, UR7, URZ ;  /* 0x00000007060672a4 */ /* 0x000fe2000f8e023f */
[----:B------:R-:W-:-:S02]  /*2e30*/  F2FP.F16.F32.PACK_AB R29, R19, R18 ;  /* 0x00000012131d723e */ /* 0x000fc400000000ff */
[----:B------:R-:W-:Y:S01]  /*2e40*/  SHF.R.S32.HI R4, RZ, 0x2, R4 ;  /* 0x00000002ff047819 */ /* 0x000fe20000011404 */
[----:B------:R-:W-:Y:S01]  /*2e50*/  USHF.L.U32 UR6, UR6, 0x8, URZ ;  /* 0x0000000806067899 */ /* 0x000fe2000800063f */
[C---:B------:R-:W-:Y:S02]  /*2e60*/  PRMT R43, R29.reuse, 0x7610, R43 ;  /* 0x000076101d2b7816 */ /* 0x040fe4000000002b */
[----:B------:R-:W-:Y:S01]  /*2e70*/  PRMT R45, R28, 0x7632, R45 ;  /* 0x000076321c2d7816 */ /* 0x000fe2000000002d */
[----:B------:R-:W-:Y:S01]  /*2e80*/  USHF.R.S32.HI UR9, URZ, 0x1f, UR6 ;  /* 0x0000001f3f097899 */ /* 0x000fe20008011406 */
[C---:B------:R-:W-:Y:S01]  /*2e90*/  VIADD R16, R4.reuse, 0x8 ;  /* 0x0000000804107836 */ /* 0x040fe20000000000 */
[----:B------:R-:W-:Y:S01]  /*2ea0*/  PRMT R44, R29, 0x7632, R44 ;  /* 0x000076321d2c7816 */ /* 0x000fe2000000002c */
[C---:B------:R-:W-:Y:S01]  /*2eb0*/  VIADD R17, R4.reuse, 0x10 ;  /* 0x0000001004117836 */ /* 0x040fe20000000000 */
[C---:B------:R-:W-:Y:S01]  /*2ec0*/  IADD3 R42, R4.reuse, 0x30, RZ ;  /* 0x00000030042a7810 */ /* 0x040fe20007ffe0ff */
[----:B------:R-:W-:Y:S01]  /*2ed0*/  VIADD R29, R4, 0x28 ;  /* 0x00000028041d7836 */ /* 0x000fe20000000000 */
[----:B------:R-:W-:Y:S01]  /*2ee0*/  F2FP.F16.F32.PACK_AB R39, R40, R39 ;  /* 0x000000272827723e */ /* 0x000fe200000000ff */
[----:B--2---:R-:W-:Y:S01]  /*2ef0*/  UIMAD UR5, UR7, UR5, URZ ;  /* 0x00000005070572a4 */ /* 0x004fe2000f8e023f */
[----:B------:R-:W-:-:S02]  /*2f00*/  F2FP.F16.F32.PACK_AB R38, R38, R41 ;  /* 0x000000292626723e */ /* 0x000fc400000000ff */
[----:B------:R-:W-:Y:S01]  /*2f10*/  PRMT R41, R39, 0x7610, R41 ;  /* 0x0000761027297816 */ /* 0x000fe20000000029 */
[----:B------:R-:W-:Y:S01]  /*2f20*/  USHF.L.U32 UR5, UR5, 0x8, URZ ;  /* 0x0000000805057899 */ /* 0x000fe2000800063f */
[----:B------:R-:W-:Y:S02]  /*2f30*/  F2FP.F16.F32.PACK_AB R3, R32, R3 ;  /* 0x000000032003723e */ /* 0x000fe400000000ff */
[----:B------:R-:W-:Y:S01]  /*2f40*/  F2FP.F16.F32.PACK_AB R32, R37, R36 ;  /* 0x000000242520723e */ /* 0x000fe200000000ff */
[----:B0-----:R-:W-:Y:S01]  /*2f50*/  USHF.L.U32 UR4, UR4, 0x8, URZ ;  /* 0x0000000804047899 */ /* 0x001fe2000800063f */
[----:B------:R-:W-:Y:S01]  /*2f60*/  F2FP.F16.F32.PACK_AB R15, R2, R15 ;  /* 0x0000000f020f723e */ /* 0x000fe200000000ff */
[----:B------:R-:W-:Y:S01]  /*2f70*/  USHF.R.S32.HI UR7, URZ, 0x1f, UR5 ;  /* 0x0000001f3f077899 */ /* 0x000fe20008011405 */
[----:B------:R-:W-:Y:S01]  /*2f80*/  F2FP.F16.F32.PACK_AB R0, R0, R5 ;  /* 0x000000050000723e */ /* 0x000fe200000000ff */
[----:B------:R-:W-:Y:S01]  /*2f90*/  USHF.R.S32.HI UR8, URZ, 0x1f, UR4 ;  /* 0x0000001f3f087899 */ /* 0x000fe20008011404 */
[----:B------:R-:W-:Y:S01]  /*2fa0*/  F2FP.F16.F32.PACK_AB R34, R35, R34 ;  /* 0x000000222322723e */ /* 0x000fe200000000ff */
[----:B------:R-:W-:Y:S01]  /*2fb0*/  UIADD3 UR4, UP0, UP1, UR6, UR5, UR4 ;  /* 0x0000000506047290 */ /* 0x000fe2000f91e004 */
[----:B------:R-:W-:-:S02]  /*2fc0*/  F2FP.F16.F32.PACK_AB R14, R33, R14 ;  /* 0x0000000e210e723e */ /* 0x000fc400000000ff */
[----:B------:R-:W-:Y:S01]  /*2fd0*/  F2FP.F16.F32.PACK_AB R12, R13, R12 ;  /* 0x0000000c0d0c723e */ /* 0x000fe200000000ff */
[----:B------:R-:W-:Y:S01]  /*2fe0*/  UIADD3.X UR7, UR9, UR7, UR8, UP0, UP1 ;  /* 0x0000000709077290 */ /* 0x000fe200087e2408 */
[----:B------:R-:W-:Y:S02]  /*2ff0*/  PRMT R13, R14, 0x7632, R13 ;  /* 0x000076320e0d7816 */ /* 0x000fe4000000000d */
[----:B------:R-:W-:Y:S01]  /*3000*/  IADD3 R21, P1, R16, UR4, RZ ;  /* 0x0000000410157c10 */ /* 0x000fe2000ff3e0ff */
[----:B------:R-:W-:Y:S01]  /*3010*/  ULDC.64 UR8, c[0x0][0x210] ;  /* 0x0000840000087ab9 */ /* 0x000fe20000000a00 */
[----:B------:R-:W-:Y:S02]  /*3020*/  IADD3 R23, P0, R4, UR4, RZ ;  /* 0x0000000404177c10 */ /* 0x000fe4000ff1e0ff */
[----:B------:R-:W-:Y:S02]  /*3030*/  LEA.HI.X.SX32 R16, R16, UR7, 0x1, P1 ;  /* 0x0000000710107c11 */ /* 0x000fe400088f0eff */
[----:B------:R-:W-:-:S02]  /*3040*/  LEA.HI.X.SX32 R30, R4, UR7, 0x1, P0 ;  /* 0x00000007041e7c11 */ /* 0x000fc400080f0eff */
[----:B------:R-:W-:Y:S02]  /*3050*/  LEA R22, P0, R23, UR8, 0x1 ;  /* 0x0000000817167c11 */ /* 0x000fe4000f8008ff */
[----:B------:R-:W-:Y:S02]  /*3060*/  LEA R20, P1, R21, UR8, 0x1 ;  /* 0x0000000815147c11 */ /* 0x000fe4000f8208ff */
[----:B------:R-:W-:Y:S01]  /*3070*/  LEA.HI.X R23, R23, UR9, R30, 0x1, P0 ;  /* 0x0000000917177c11 */ /* 0x000fe200080f0c1e */
[----:B------:R-:W-:Y:S01]  /*3080*/  VIADD R30, R4, 0x18 ;  /* 0x00000018041e7836 */ /* 0x000fe20000000000 */
[----:B------:R-:W-:Y:S02]  /*3090*/  LEA.HI.X R21, R21, UR9, R16, 0x1, P1 ;  /* 0x0000000915157c11 */ /* 0x000fe400088f0c10 */
[----:B------:R-:W-:Y:S01]  /*30a0*/  IADD3 R16, P0, R17, UR4, RZ ;  /* 0x0000000411107c10 */ /* 0x000fe2000ff1e0ff */
[----:B------:R0:W-:Y:S01]  /*30b0*/  STG.E.U16 desc[UR36][R22.64], R43 ;  /* 0x0000002b16007986 */ /* 0x0001e2000c101524 */
[----:B------:R-:W-:-:S02]  /*30c0*/  F2FP.F16.F32.PACK_AB R10, R11, R10 ;  /* 0x0000000a0b0a723e */ /* 0x000fc400000000ff */
[----:B------:R-:W-:Y:S01]  /*30d0*/  LEA.HI.X.SX32 R19, R17, UR7, 0x1, P0 ;  /* 0x0000000711137c11 */ /* 0x000fe200080f0eff */
[----:B------:R1:W-:Y:S01]  /*30e0*/  STG.E.U16 desc[UR36][R20.64], R44 ;  /* 0x0000002c14007986 */ /* 0x0003e2000c101524 */
[----:B------:R-:W-:Y:S02]  /*30f0*/  LEA R18, P0, R16, UR8, 0x1 ;  /* 0x0000000810127c11 */ /* 0x000fe4000f8008ff */
[----:B------:R-:W-:Y:S02]  /*3100*/  IADD3 R17, P1, R30, UR4, RZ ;  /* 0x000000041e117c10 */ /* 0x000fe4000ff3e0ff */
[----:B------:R-:W-:Y:S02]  /*3110*/  LEA.HI.X R19, R16, UR9, R19, 0x1, P0 ;  /* 0x0000000910137c11 */ /* 0x000fe400080f0c13 */
[----:B------:R-:W-:Y:S01]  /*3120*/  LEA.HI.X.SX32 R30, R30, UR7, 0x1, P1 ;  /* 0x000000071e1e7c11 */ /* 0x000fe200088f0eff */
[----:B0-----:R-:W-:Y:S01]  /*3130*/  VIADD R43, R4, 0x38 ;  /* 0x00000038042b7836 */ /* 0x001fe20000000000 */
[----:B------:R-:W-:Y:S01]  /*3140*/  PRMT R23, R28, 0x7610, R23 ;  /* 0x000076101c177816 */ /* 0x000fe20000000017 */
[----:B------:R-:W-:Y:S01]  /*3150*/  VIADD R28, R4, 0x20 ;  /* 0x00000020041c7836 */ /* 0x000fe20000000000 */
[----:B------:R-:W-:-:S02]  /*3160*/  LEA R16, P0, R17, UR8, 0x1 ;  /* 0x0000000811107c11 */ /* 0x000fc4000f8008ff */
[----:B------:R-:W-:Y:S01]  /*3170*/  IADD3 R31, P1, R29, UR4, RZ ;  /* 0x000000041d1f7c10 */ /* 0x000fe2000ff3e0ff */
[----:B------:R0:W-:Y:S01]  /*3180*/  STG.E.U16 desc[UR36][R18.64], R23 ;  /* 0x0000001712007986 */ /* 0x0001e2000c101524 */
[----:B------:R-:W-:Y:S02]  /*3190*/  LEA.HI.X R17, R17, UR9, R30, 0x1, P0 ;  /* 0x0000000911117c11 */ /* 0x000fe400080f0c1e */
[C---:B------:R-:W-:Y:S02]  /*31a0*/  IADD3 R30, P0, R28.reuse, UR4, RZ ;  /* 0x000000041c1e7c10 */ /* 0x040fe4000ff1e0ff */
[----:B-1----:R-:W-:Y:S01]  /*31b0*/  LEA.HI.X.SX32 R44, R29, UR7, 0x1, P1 ;  /* 0x000000071d2c7c11 */ /* 0x002fe200088f0eff */
[----:B------:R1:W-:Y:S01]  /*31c0*/  STG.E.U16 desc[UR36][R16.64], R45 ;  /* 0x0000002d10007986 */ /* 0x0003e2000c101524 */
[----:B------:R-:W-:Y:S02]  /*31d0*/  LEA.HI.X.SX32 R21, R28, UR7, 0x1, P0 ;  /* 0x000000071c157c11 */ /* 0x000fe400080f0eff */
[----:B------:R-:W-:-:S02]  /*31e0*/  LEA R22, P0, R30, UR8, 0x1 ;  /* 0x000000081e167c11 */ /* 0x000fc4000f8008ff */
[----:B------:R-:W-:Y:S02]  /*31f0*/  LEA R20, P1, R31, UR8, 0x1 ;  /* 0x000000081f147c11 */ /* 0x000fe4000f8208ff */
[----:B------:R-:W-:Y:S02]  /*3200*/  IADD3 R29, P2, R42, UR4, RZ ;  /* 0x000000042a1d7c10 */ /* 0x000fe4000ff5e0ff */
[----:B------:R-:W-:Y:S02]  /*3210*/  IADD3 R28, P3, R43, UR4, RZ ;  /* 0x000000042b1c7c10 */ /* 0x000fe4000ff7e0ff */
[----:B0-----:R-:W-:Y:S01]  /*3220*/  LEA.HI.X R23, R30, UR9, R21, 0x1, P0 ;  /* 0x000000091e177c11 */ /* 0x001fe200080f0c15 */
[----:B------:R-:W-:Y:S01]  /*3230*/  VIADD R30, R4, 0x40 ;  /* 0x00000040041e7836 */ /* 0x000fe20000000000 */
[----:B------:R-:W-:Y:S02]  /*3240*/  LEA.HI.X R21, R31, UR9, R44, 0x1, P1 ;  /* 0x000000091f157c11 */ /* 0x000fe400088f0c2c */
[----:B------:R-:W-:-:S02]  /*3250*/  LEA.HI.X.SX32 R42, R42, UR7, 0x1, P2 ;  /* 0x000000072a2a7c11 */ /* 0x000fc400090f0eff */
[----:B------:R-:W-:Y:S02]  /*3260*/  LEA.HI.X.SX32 R43, R43, UR7, 0x1, P3 ;  /* 0x000000072b2b7c11 */ /* 0x000fe400098f0eff */
[C---:B------:R-:W-:Y:S02]  /*3270*/  LEA R18, P0, R29.reuse, UR8, 0x1 ;  /* 0x000000081d127c11 */ /* 0x040fe4000f8008ff */
[----:B-1----:R-:W-:Y:S02]  /*3280*/  LEA R16, P1, R28, UR8, 0x1 ;  /* 0x000000081c107c11 */ /* 0x002fe4000f8208ff */
[----:B------:R-:W-:Y:S01]  /*3290*/  LEA.HI.X R19, R29, UR9, R42, 0x1, P0 ;  /* 0x000000091d137c11 */ /* 0x000fe200080f0c2a */
[----:B------:R-:W-:Y:S01]  /*32a0*/  VIADD R42, R4, 0x60 ;  /* 0x00000060042a7836 */ /* 0x000fe20000000000 */
[----:B------:R-:W-:Y:S02]  /*32b0*/  LEA.HI.X R17, R28, UR9, R43, 0x1, P1 ;  /* 0x000000091c117c11 */ /* 0x000fe400088f0c2b */
[----:B------:R-:W-:-:S02]  /*32c0*/  IADD3 R29, P0, R30, UR4, RZ ;  /* 0x000000041e1d7c10 */ /* 0x000fc4000ff1e0ff */
[----:B------:R-:W-:Y:S01]  /*32d0*/  F2FP.F16.F32.PACK_AB R28, R27, R26 ;  /* 0x0000001a1b1c723e */ /* 0x000fe200000000ff */
[----:B------:R-:W-:Y:S01]  /*32e0*/  VIADD R26, R4, 0x48 ;  /* 0x00000048041a7836 */ /* 0x000fe20000000000 */
[----:B------:R-:W-:Y:S02]  /*32f0*/  F2FP.F16.F32.PACK_AB R31, R25, R24 ;  /* 0x00000018191f723e */ /* 0x000fe400000000ff */
[----:B------:R-:W-:Y:S02]  /*3300*/  LEA.HI.X.SX32 R30, R30, UR7, 0x1, P0 ;  /* 0x000000071e1e7c11 */ /* 0x000fe400080f0eff */
[C---:B------:R-:W-:Y:S02]  /*3310*/  LEA R24, P0, R29.reuse, UR8, 0x1 ;  /* 0x000000081d187c11 */ /* 0x040fe4000f8008ff */
[----:B------:R-:W-:Y:S02]  /*3320*/  IADD3 R27, P1, R26, UR4, RZ ;  /* 0x000000041a1b7c10 */ /* 0x000fe4000ff3e0ff */
[----:B------:R-:W-:Y:S01]  /*3330*/  LEA.HI.X R25, R29, UR9, R30, 0x1, P0 ;  /* 0x000000091d197c11 */ /* 0x000fe200080f0c1e */
[----:B------:R-:W-:Y:S01]  /*3340*/  VIADD R29, R4, 0x58 ;  /* 0x00000058041d7836 */ /* 0x000fe20000000000 */
[----:B------:R-:W-:-:S02]  /*3350*/  LEA.HI.X.SX32 R30, R26, UR7, 0x1, P1 ;  /* 0x000000071a1e7c11 */ /* 0x000fc400088f0eff */
[----:B------:R-:W-:Y:S02]  /*3360*/  LEA R26, P0, R27, UR8, 0x1 ;  /* 0x000000081b1a7c11 */ /* 0x000fe4000f8008ff */
[----:B------:R-:W-:Y:S02]  /*3370*/  PRMT R44, R31, 0x7610, R44 ;  /* 0x000076101f2c7816 */ /* 0x000fe4000000002c */
[--C-:B------:R-:W-:Y:S02]  /*3380*/  LEA.HI.X R27, R27, UR9, R30.reuse, 0x1, P0 ;  /* 0x000000091b1b7c11 */ /* 0x100fe400080f0c1e */
[----:B------:R-:W-:Y:S01]  /*3390*/  PRMT R30, R31, 0x7632, R30 ;  /* 0x000076321f1e7816 */ /* 0x000fe2000000001e */
[----:B------:R0:W-:Y:S01]  /*33a0*/  STG.E.U16 desc[UR36][R22.64], R44 ;  /* 0x0000002c16007986 */ /* 0x0001e2000c101524 */
[----:B------:R-:W-:Y:S02]  /*33b0*/  IADD3 R31, P1, R29, UR4, RZ ;  /* 0x000000041d1f7c10 */ /* 0x000fe4000ff3e0ff */
[----:B------:R-:W-:Y:S01]  /*33c0*/  PRMT R45, R38, 0x7632, R45 ;  /* 0x00007632262d7816 */ /* 0x000fe2000000002d */
[----:B------:R1:W-:Y:S01]  /*33d0*/  STG.E.U16 desc[UR36][R20.64], R30 ;  /* 0x0000001e14007986 */ /* 0x0003e2000c101524 */
[----:B------:R-:W-:-:S04]  /*33e0*/  F2FP.F16.F32.PACK_AB R6, R7, R6 ;  /* 0x000000060706723e */ /* 0x000fc800000000ff */
[----:B------:R-:W-:Y:S02]  /*33f0*/  PRMT R7, R6, 0x7632, R7 ;  /* 0x0000763206077816 */ /* 0x000fe40000000007 */
[----:B0-----:R-:W-:Y:S01]  /*3400*/  PRMT R23, R28, 0x7610, R23 ;  /* 0x000076101c177816 */ /* 0x001fe20000000017 */
[----:B------:R-:W-:Y:S01]  /*3410*/  VIADD R22, R4, 0x68 ;  /* 0x0000006804167836 */ /* 0x000fe20000000000 */
[----:B-1----:R-:W-:Y:S01]  /*3420*/  PRMT R21, R28, 0x7632, R21 ;  /* 0x000076321c157816 */ /* 0x002fe20000000015 */
[----:B------:R-:W-:Y:S02]  /*3430*/  VIADD R28, R4, 0x50 ;  /* 0x00000050041c7836 */ /* 0x000fe40000000000 */
[----:B------:R0:W-:Y:S01]  /*3440*/  STG.E.U16 desc[UR36][R18.64], R23 ;  /* 0x0000001712007986 */ /* 0x0001e2000c101524 */
[----:B------:R-:W-:Y:S02]  /*3450*/  LEA.HI.X.SX32 R20, R29, UR7, 0x1, P1 ;  /* 0x000000071d147c11 */ /* 0x000fe400088f0eff */
[----:B------:R-:W-:Y:S01]  /*3460*/  LEA R30, P1, R31, UR8, 0x1 ;  /* 0x000000081f1e7c11 */ /* 0x000fe2000f8208ff */
[----:B------:R1:W-:Y:S01]  /*3470*/  STG.E.U16 desc[UR36][R16.64], R21 ;  /* 0x0000001510007986 */ /* 0x0003e2000c101524 */
[----:B------:R-:W-:-:S02]  /*3480*/  IADD3 R43, P0, R28, UR4, RZ ;  /* 0x000000041c2b7c10 */ /* 0x000fc4000ff1e0ff */
[----:B------:R-:W-:Y:S01]  /*3490*/  LEA.HI.X R31, R31, UR9, R20, 0x1, P1 ;  /* 0x000000091f1f7c11 */ /* 0x000fe200088f0c14 */
[----:B------:R2:W-:Y:S01]  /*34a0*/  STG.E.U16 desc[UR36][R24.64], R41 ;  /* 0x0000002918007986 */ /* 0x0005e2000c101524 */
[----:B------:R-:W-:Y:S02]  /*34b0*/  LEA.HI.X.SX32 R44, R28, UR7, 0x1, P0 ;  /* 0x000000071c2c7c11 */ /* 0x000fe400080f0eff */
[----:B------:R-:W-:Y:S02]  /*34c0*/  LEA R28, P0, R43, UR8, 0x1 ;  /* 0x000000082b1c7c11 */ /* 0x000fe4000f8008ff */
[----:B0-----:R-:W-:Y:S02]  /*34d0*/  IADD3 R18, P2, R42, UR4, RZ ;  /* 0x000000042a127c10 */ /* 0x001fe4000ff5e0ff */
[----:B------:R-:W-:Y:S01]  /*34e0*/  IADD3 R19, P3, R22, UR4, RZ ;  /* 0x0000000416137c10 */ /* 0x000fe2000ff7e0ff */
[----:B-1----:R-:W-:Y:S01]  /*34f0*/  VIADD R16, R4, 0x70 ;  /* 0x0000007004107836 */ /* 0x002fe20000000000 */
[----:B------:R-:W-:-:S02]  /*3500*/  LEA.HI.X.SX32 R17, R42, UR7, 0x1, P2 ;  /* 0x000000072a117c11 */ /* 0x000fc400090f0eff */
[----:B------:R-:W-:Y:S01]  /*3510*/  LEA.HI.X R29, R43, UR9, R44, 0x1, P0 ;  /* 0x000000092b1d7c11 */ /* 0x000fe200080f0c2c */
[----:B--2---:R-:W-:Y:S01]  /*3520*/  VIADD R41, R4, 0x98 ;  /* 0x0000009804297836 */ /* 0x004fe20000000000 */
[----:B------:R-:W-:Y:S02]  /*3530*/  LEA.HI.X.SX32 R42, R22, UR7, 0x1, P3 ;  /* 0x00000007162a7c11 */ /* 0x000fe400098f0eff */
[C---:B------:R-:W-:Y:S02]  /*3540*/  LEA R22, P0, R18.reuse, UR8, 0x1 ;  /* 0x0000000812167c11 */ /* 0x040fe4000f8008ff */
[----:B------:R-:W-:Y:S02]  /*3550*/  LEA R20, P1, R19, UR8, 0x1 ;  /* 0x0000000813147c11 */ /* 0x000fe4000f8208ff */
[----:B------:R-:W-:Y:S01]  /*3560*/  LEA.HI.X R23, R18, UR9, R17, 0x1, P0 ;  /* 0x0000000912177c11 */ /* 0x000fe200080f0c11 */
[----:B------:R-:W-:Y:S01]  /*3570*/  VIADD R18, R4, 0x78 ;  /* 0x0000007804127836 */ /* 0x000fe20000000000 */
[----:B------:R-:W-:-:S02]  /*3580*/  IADD3 R17, P0, R16, UR4, RZ ;  /* 0x0000000410117c10 */ /* 0x000fc4000ff1e0ff */
[----:B------:R-:W-:Y:S02]  /*3590*/  LEA.HI.X R21, R19, UR9, R42, 0x1, P1 ;  /* 0x0000000913157c11 */ /* 0x000fe400088f0c2a */
[----:B------:R-:W-:Y:S02]  /*35a0*/  LEA.HI.X.SX32 R40, R16, UR7, 0x1, P0 ;  /* 0x0000000710287c11 */ /* 0x000fe400080f0eff */
[C---:B------:R-:W-:Y:S02]  /*35b0*/  LEA R16, P0, R17.reuse, UR8, 0x1 ;  /* 0x0000000811107c11 */ /* 0x040fe4000f8008ff */
[----:B------:R-:W-:Y:S02]  /*35c0*/  IADD3 R19, P1, R18, UR4, RZ ;  /* 0x0000000412137c10 */ /* 0x000fe4000ff3e0ff */
[----:B------:R-:W-:Y:S02]  /*35d0*/  LEA.HI.X R17, R17, UR9, R40, 0x1, P0 ;  /* 0x0000000911117c11 */ /* 0x000fe400080f0c28 */
[----:B------:R-:W-:Y:S01]  /*35e0*/  PRMT R44, R39, 0x7632, R44 ;  /* 0x00007632272c7816 */ /* 0x000fe2000000002c */
[----:B------:R-:W-:Y:S01]  /*35f0*/  VIADD R39, R4, 0x88 ;  /* 0x0000008804277836 */ /* 0x000fe20000000000 */
[----:B------:R-:W-:-:S02]  /*3600*/  LEA.HI.X.SX32 R40, R18, UR7, 0x1, P1 ;  /* 0x0000000712287c11 */ /* 0x000fc400088f0eff */
[----:B------:R-:W-:Y:S01]  /*3610*/  PRMT R25, R38, 0x7610, R25 ;  /* 0x0000761026197816 */ /* 0x000fe20000000019 */
[C---:B------:R-:W-:Y:S01]  /*3620*/  VIADD R38, R4.reuse, 0x80 ;  /* 0x0000008004267836 */ /* 0x040fe20000000000 */
[----:B------:R-:W-:Y:S01]  /*3630*/  LEA R18, P0, R19, UR8, 0x1 ;  /* 0x0000000813127c11 */ /* 0x000fe2000f8008ff */
[----:B------:R0:W-:Y:S01]  /*3640*/  STG.E.U16 desc[UR36][R26.64], R44 ;  /* 0x0000002c1a007986 */ /* 0x0001e2000c101524 */
[----:B------:R-:W-:Y:S02]  /*3650*/  IADD3 R42, P1, R39, UR4, RZ ;  /* 0x00000004272a7c10 */ /* 0x000fe4000ff3e0ff */
[----:B------:R-:W-:Y:S01]  /*3660*/  LEA.HI.X R19, R19, UR9, R40, 0x1, P0 ;  /* 0x0000000913137c11 */ /* 0x000fe200080f0c28 */
[----:B------:R-:W-:Y:S01]  /*3670*/  VIADD R40, R4, 0x90 ;  /* 0x0000009004287836 */ /* 0x000fe20000000000 */
[C---:B------:R-:W-:Y:S01]  /*3680*/  IADD3 R43, P0, R38.reuse, UR4, RZ ;  /* 0x00000004262b7c10 */ /* 0x040fe2000ff1e0ff */
[----:B------:R1:W-:Y:S03]  /*3690*/  STG.E.U16 desc[UR36][R28.64], R25 ;  /* 0x000000191c007986 */ /* 0x0003e6000c101524 */
[----:B------:R-:W-:Y:S01]  /*36a0*/  LEA.HI.X.SX32 R38, R38, UR7, 0x1, P0 ;  /* 0x0000000726267c11 */ /* 0x000fe200080f0eff */
[----:B------:R2:W-:Y:S01]  /*36b0*/  STG.E.U16 desc[UR36][R30.64], R45 ;  /* 0x0000002d1e007986 */ /* 0x0005e2000c101524 */
[----:B------:R-:W-:-:S02]  /*36c0*/  LEA R24, P0, R43, UR8, 0x1 ;  /* 0x000000082b187c11 */ /* 0x000fc4000f8008ff */
[----:B0-----:R-:W-:Y:S02]  /*36d0*/  LEA.HI.X.SX32 R27, R39, UR7, 0x1, P1 ;  /* 0x00000007271b7c11 */ /* 0x001fe400088f0eff */
        /* <DEDUP_REMOVED lines=14> */
[----:B------:R-:W-:Y:S02]  /*37c0*/  PRMT R41, R32, 0x7610, R41 ;  /* 0x0000761020297816 */ /* 0x000fe40000000029 */
[----:B------:R-:W-:Y:S02]  /*37d0*/  LEA.HI.X.SX32 R36, R38, UR7, 0x1, P0 ;  /* 0x0000000726247c11 */ /* 0x000fe400080f0eff */
[----:B------:R-:W-:Y:S01]  /*37e0*/  PRMT R45, R32, 0x7632, R45 ;  /* 0x00007632202d7816 */ /* 0x000fe2000000002d */
[----:B------:R0:W-:Y:S01]  /*37f0*/  STG.E.U16 desc[UR36][R22.64], R41 ;  /* 0x0000002916007986 */ /* 0x0001e2000c101524 */
[C---:B------:R-:W-:Y:S01]  /*3800*/  LEA R38, P0, R39.reuse, UR8, 0x1 ;  /* 0x0000000827267c11 */ /* 0x040fe2000f8008ff */
[----:B------:R-:W-:Y:S01]  /*3810*/  VIADD R32, R4, 0xb8 ;  /* 0x000000b804207836 */ /* 0x000fe20000000000 */
        /* <DEDUP_REMOVED lines=8> */
[----:B------:R-:W-:Y:S01]  /*38a0*/  LEA.HI.X R37, R37, UR9, R40, 0x1, P0 ;  /* 0x0000000925257c11 */ /* 0x000fe200080f0c28 */
[C---:B------:R-:W-:Y:S01]  /*38b0*/  VIADD R40, R4.reuse, 0xc0 ;  /* 0x000000c004287836 */ /* 0x040fe20000000000 */
[----:B-1----:R-:W-:Y:S01]  /*38c0*/  PRMT R21, R3, 0x7632, R21 ;  /* 0x0000763203157816 */ /* 0x002fe20000000015 */
        /* <DEDUP_REMOVED lines=26> */
[----:B------:R-:W-:-:S02]  /*3a70*/  F2FP.F16.F32.PACK_AB R32, R8, R9 ;  /* 0x000000090820723e */ /* 0x000fc400000000ff */
        /* <DEDUP_REMOVED lines=46> */
.L_x_2790:
        /* <DEDUP_REMOVED lines=16> */
.L_x_2820:
[----:B------:R-:W-:Y:S05]  /*3e60*/  EXIT ;  /* 0x000000000000794d */ /* 0x000fea0003800000 */
.L_x_2791:
[----:B------:R-:W-:Y:S02]  /*3e70*/  IMAD.MOV.U32 R12, RZ, RZ, 0x10 ;  /* 0x00000010ff0c7424 */ /* 0x000fe400078e00ff */
[----:B------:R-:W-:Y:S02]  /*3e80*/  IMAD.MOV.U32 R11, RZ, RZ, 0x1f ;  /* 0x0000001fff0b7424 */ /* 0x000fe400078e00ff */
[----:B------:R-:W-:Y:S02]  /*3e90*/  IMAD.MOV.U32 R15, RZ, RZ, -0x1 ;  /* 0xffffffffff0f7424 */ /* 0x000fe400078e00ff */
[----:B------:R-:W-:-:S07]  /*3ea0*/  IMAD.MOV.U32 R2, RZ, RZ, -0x800001 ;  /* 0xff7fffffff027424 */ /* 0x000fce00078e00ff */
[----:B------:R-:W-:Y:S05]  /*3eb0*/  WARPSYNC.COLLECTIVE R15, `(.L_x_2821) ;  /* 0x000000000f087348 */ /* 0x000fea0003c00000 */
[----:B------:R0:W1:Y:S02]  /*3ec0*/  SHFL.BFLY P6, R14, R13, R12, R11 ;  /* 0x0c00000c0d0e7389 */ /* 0x00006400000c000b */
[----:B01----:R-:W-:Y:S01]  /*3ed0*/  ENDCOLLECTIVE ;  /* 0x000000000000791b */ /* 0x003fe20003800000 */
.L_x_2821:
[----:B------:R-:W-:Y:S01]  /*3ee0*/  IMAD.MOV.U32 R12, RZ, RZ, 0x8 ;  /* 0x00000008ff0c7424 */ /* 0x000fe200078e00ff */
[----:B------:R-:W-:-:S05]  /*3ef0*/  FMNMX.FTZ R0, R14, -3.40282346638528859812e+38, !PT ;  /* 0xff7fffff0e007809 */ /* 0x000fca0007810000 */
[----:B------:R-:W-:-:S07]  /*3f00*/  IMAD.MOV.U32 R13, RZ, RZ, R0 ;  /* 0x000000ffff0d7224 */ /* 0x000fce00078e0000 */
[----:B------:R-:W-:Y:S05]  /*3f10*/  WARPSYNC.COLLECTIVE R15, `(.L_x_2822) ;  /* 0x000000000f087348 */ /* 0x000fea0003c00000 */
[----:B------:R0:W1:Y:S02]  /*3f20*/  SHFL.BFLY P6, R14, R13, R12, R11 ;  /* 0x0c00000c0d0e7389 */ /* 0x00006400000c000b */
[----:B01----:R-:W-:Y:S01]  /*3f30*/  ENDCOLLECTIVE ;  /* 0x000000000000791b */ /* 0x003fe20003800000 */
.L_x_2822:
[----:B------:R-:W-:Y:S01]  /*3f40*/  IMAD.MOV.U32 R12, RZ, RZ, 0x4 ;  /* 0x00000004ff0c7424 */ /* 0x000fe200078e00ff */
[----:B------:R-:W-:-:S05]  /*3f50*/  FMNMX.FTZ R3, R0, R14, !PT ;  /* 0x0000000e00037209 */ /* 0x000fca0007810000 */
[----:B------:R-:W-:-:S07]  /*3f60*/  IMAD.MOV.U32 R13, RZ, RZ, R3 ;  /* 0x000000ffff0d7224 */ /* 0x000fce00078e0003 */
[----:B------:R-:W-:Y:S05]  /*3f70*/  WARPSYNC.COLLECTIVE R15, `(.L_x_2823) ;  /* 0x000000000f087348 */ /* 0x000fea0003c00000 */
[----:B------:R0:W1:Y:S02]  /*3f80*/  SHFL.BFLY P6, R14, R13, R12, R11 ;  /* 0x0c00000c0d0e7389 */ /* 0x00006400000c000b */
[----:B01----:R-:W-:Y:S01]  /*3f90*/  ENDCOLLECTIVE ;  /* 0x000000000000791b */ /* 0x003fe20003800000 */
.L_x_2823:
[----:B------:R-:W-:Y:S01]  /*3fa0*/  IMAD.MOV.U32 R12, RZ, RZ, 0x2 ;  /* 0x00000002ff0c7424 */ /* 0x000fe200078e00ff */
[----:B------:R-:W-:-:S05]  /*3fb0*/  FMNMX.FTZ R4, R3, R14, !PT ;  /* 0x0000000e03047209 */ /* 0x000fca0007810000 */
[----:B------:R-:W-:-:S07]  /*3fc0*/  IMAD.MOV.U32 R13, RZ, RZ, R4 ;  /* 0x000000ffff0d7224 */ /* 0x000fce00078e0004 */
[----:B------:R-:W-:Y:S05]  /*3fd0*/  WARPSYNC.COLLECTIVE R15, `(.L_x_2824) ;  /* 0x000000000f087348 */ /* 0x000fea0003c00000 */
[----:B------:R0:W1:Y:S02]  /*3fe0*/  SHFL.BFLY P6, R14, R13, R12, R11 ;  /* 0x0c00000c0d0e7389 */ /* 0x00006400000c000b */
[----:B01----:R-:W-:Y:S01]  /*3ff0*/  ENDCOLLECTIVE ;  /* 0x000000000000791b */ /* 0x003fe20003800000 */
.L_x_2824:
[----:B------:R-:W-:Y:S01]  /*4000*/  IMAD.MOV.U32 R12, RZ, RZ, 0x1 ;  /* 0x00000001ff0c7424 */ /* 0x000fe200078e00ff */
[----:B------:R-:W-:-:S05]  /*4010*/  FMNMX.FTZ R5, R4, R14, !PT ;  /* 0x0000000e04057209 */ /* 0x000fca0007810000 */
[----:B------:R-:W-:-:S07]  /*4020*/  IMAD.MOV.U32 R13, RZ, RZ, R5 ;  /* 0x000000ffff0d7224 */ /* 0x000fce00078e0005 */
[----:B------:R-:W-:Y:S05]  /*4030*/  WARPSYNC.COLLECTIVE R15, `(.L_x_2825) ;  /* 0x000000000f087348 */ /* 0x000fea0003c00000 */
[----:B------:R0:W1:Y:S02]  /*4040*/  SHFL.BFLY P6, R14, R13, R12, R11 ;  /* 0x0c00000c0d0e7389 */ /* 0x00006400000c000b */
[----:B01----:R-:W-:Y:S01]  /*4050*/  ENDCOLLECTIVE ;  /* 0x000000000000791b */ /* 0x003fe20003800000 */
.L_x_2825:
[----:B------:R-:W-:Y:S05]  /*4060*/  BRA `(.L_x_2826) ;  /* 0xffffffc000747947 */ /* 0x000fea000383ffff */
.L_x_2827:
        /* <DEDUP_REMOVED lines=9> */
.L_x_28080:


//--------------------- .text._ZN4vllm25paged_attention_v1_kernelIthLi192ELi32ELi128ELNS_18Fp8KVCacheDataTypeE2ELb0EEEvPT_PKS2_PKT0_S8_ifPKiSA_iPKfiiiSC_SC_iiiii --------------------------
	.section	.text._ZN4vllm25paged_attention_v1_kernelIthLi192ELi32ELi128ELNS_18Fp8KVCacheDataTypeE2ELb0EEEvPT_PKS2_PKT0_S8_ifPKiSA_iPKfiiiSC_SC_iiiii,"ax",@progbits
	.align	128
        .global         _ZN4vllm25paged_attention_v1_kernelIthLi192ELi32ELi128ELNS_18Fp8KVCacheDataTypeE2ELb0EEEvPT_PKS2_PKT0_S8_ifPKiSA_iPKfiiiSC_SC_iiiii
        .type           _ZN4vllm25paged_attention_v1_kernelIthLi192ELi32ELi128ELNS_18Fp8KVCacheDataTypeE2ELb0EEEvPT_PKS2_PKT0_S8_ifPKiSA_iPKfiiiSC_SC_iiiii,@function
        .size           _ZN4vllm25paged_attention_v1_kernelIthLi192ELi32ELi128ELNS_18Fp8KVCacheDataTypeE2ELb0EEEvPT_PKS2_PKT0_S8_ifPKiSA_iPKfiiiSC_SC_iiiii,(.L_x_28081 - _ZN4vllm25paged_attention_v1_kernelIthLi192ELi32ELi128ELNS_18Fp8KVCacheDataTypeE2ELb0EEEvPT_PKS2_PKT0_S8_ifPKiSA_iPKfiiiSC_SC_iiiii)
        .other          _ZN4vllm25paged_attention_v1_kernelIthLi192ELi32ELi128ELNS_18Fp8KVCacheDataTypeE2ELb0EEEvPT_PKS2_PKT0_S8_ifPKiSA_iPKfiiiSC_SC_iiiii,@"STO_CUDA_ENTRY STV_DEFAULT"
_ZN4vllm25paged_attention_v1_kernelIthLi192ELi32ELi128ELNS_18Fp8KVCacheDataTypeE2ELb0EEEvPT_PKS2_PKT0_S8_ifPKiSA_iPKfiiiSC_SC_iiiii:
.text._ZN4vllm25paged_attention_v1_kernelIthLi192ELi32ELi128ELNS_18Fp8KVCacheDataTypeE2ELb0EEEvPT_PKS2_PKT0_S8_ifPKiSA_iPKfiiiSC_SC_iiiii:
        /* <DEDUP_REMOVED lines=16> */
[----:B------:R-:W-:Y:S02]  /*0100*/  SHF.R.S32.HI R0, RZ, 0x5, R5 ;  /* 0x00000005ff007819 */ /* 0x000fe40000011405 */
[----:B------:R-:W-:Y:S02]  /*0110*/  LOP3.LUT R7, R5, 0xffffffe0, RZ, 0xc0, !PT ;  /* 0xffffffe005077812 */ /* 0x000fe400078ec0ff */
[----:B------:R-:W-:Y:S02]  /*0120*/  ISETP.GE.AND P0, PT, R17, R0, PT ;  /* 0x000000001100720c */ /* 0x000fe40003f06270 */
[----:B------:R-:W-:-:S11]  /*0130*/  VIMNMX R7, R2, R7, PT ;  /* 0x0000000702077248 */ /* 0x000fd60003fe0100 */
[----:B0-----:R-:W-:Y:S05]  /*0140*/  @!P0 BRA `(.L_x_2828) ;  /* 0x0000003000d08947 */ /* 0x001fea0003800000 */
[----:B------:R-:W-:Y:S01]  /*0150*/  LOP3.LUT R3, R4, 0xffffffe0, RZ, 0xc0, !PT ;  /* 0xffffffe004037812 */ /* 0x000fe200078ec0ff */
[----:B------:R-:W-:Y:S01]  /*0160*/  UMOV UR4, 0xffffffff ;  /* 0xffffffff00047882 */ /* 0x000fe20000000000 */
[----:B------:R-:W-:-:S03]  /*0170*/  MOV R13, 0xff7fffff ;  /* 0xff7fffff000d7802 */ /* 0x000fc60000000f00 */
        /* <DEDUP_REMOVED lines=12> */
.L_x_2864:
[----:B------:R-:W-:Y:S01]  /*0240*/  ISETP.NE.AND P0, PT, R8, RZ, PT ;  /* 0x000000ff0800720c */ /* 0x000fe20003f05270 */
[----:B------:R-:W-:-:S12]  /*0250*/  WARPSYNC.ALL ;  /* 0x0000000000007948 */ /* 0x000fd80003800000 */
[----:B------:R-:W2:Y:S01]  /*0260*/  @!P0 S2R R3, SR_CgaCtaId ;  /* 0x0000000000038919 */ /* 0x000ea20000008800 */
[----:B------:R-:W-:Y:S02]  /*0270*/  @!P0 MOV R0, 0x400 ;  /* 0x0000040000008802 */ /* 0x000fe40000000f00 */
[----:B01----:R-:W-:Y:S02]  /*0280*/  @!P0 FMNMX.FTZ R5, R5, R14, !PT ;  /* 0x0000000e05058209 */ /* 0x003fe40007810000 */
        /* <DEDUP_REMOVED lines=8> */
[----:B0-----:R-:W-:-:S04]  /*0310*/  @!P0 MOV R0, 0x400 ;  /* 0x0000040000008802 */ /* 0x001fc80000000f00 */
[----:B-1----:R-:W-:-:S04]  /*0320*/  @!P0 LEA R3, R3, R0, 0x18 ;  /* 0x0000000003038211 */ /* 0x002fc800078ec0ff */
[----:B------:R-:W-:-:S05]  /*0330*/  @!P0 LEA R4, R8, R3, 0x2 ;  /* 0x0000000308048211 */ /* 0x000fca00078e10ff */
[----:B------:R-:W0:Y:S04]  /*0340*/  @!P0 LDS R2, [R4] ;  /* 0x0000000004028984 */ /* 0x000e280000000800 */
[----:B0-----:R-:W0:Y:S02]  /*0350*/  SHFL.BFLY PT, R3, R2, 0x2, 0x1f ;  /* 0x0c401f0002037f89 */ /* 0x001e2400000e0000 */
[----:B0-----:R-:W-:Y:S01]  /*0360*/  FMNMX.FTZ R5, R3, R2, !PT ;  /* 0x0000000203057209 */ /* 0x001fe20007810000 */
[----:B------:R-:W-:-:S04]  /*0370*/  IMAD.MOV.U32 R3, RZ, RZ, RZ ;  /* 0x000000ffff037224 */ /* 0x000fc800078e00ff */
[----:B------:R-:W0:Y:S02]  /*0380*/  SHFL.BFLY PT, R0, R5, 0x1, 0x1f ;  /* 0x0c201f0005007f89 */ /* 0x000e2400000e0000 */
[----:B0-----:R-:W-:-:S06]  /*0390*/  FMNMX.FTZ R0, R5, R0, !PT ;  /* 0x0000000005007209 */ /* 0x001fcc0007810000 */
        /* <DEDUP_REMOVED lines=8> */
[----:B------:R-:W-:Y:S01]  /*0420*/  IMAD.MOV.U32 R3, RZ, RZ, RZ ;  /* 0x000000ffff037224 */ /* 0x000fe200078e00ff */
[----:B------:R-:W-:-:S11]  /*0430*/  MOV R2, R6 ;  /* 0x0000000600027202 */ /* 0x000fd60000000f00 */
        /* <DEDUP_REMOVED lines=8> */
.L_x_2834:
[----:B------:R-:W0:Y:S01]  /*04c0*/  LDS R9, [R5] ;  /* 0x0000000005097984 */ /* 0x000e220000000800 */
[----:B------:R-:W-:Y:S01]  /*04d0*/  VIADD R4, R4, 0xffffffff ;  /* 0xffffffff04047836 */ /* 0x000fe20000000000 */
[----:B------:R-:W-:-:S04]  /*04e0*/  IADD3 R2, R2, 0x80, RZ ;  /* 0x0000008002027810 */ /* 0x000fc80007ffe0ff */
[----:B------:R-:W-:Y:S01]  /*04f0*/  ISETP.NE.AND P0, PT, R4, RZ, PT ;  /* 0x000000ff0400720c */ /* 0x000fe20003f05270 */
[----:B0-----:R-:W-:-:S04]  /*0500*/  FADD.FTZ R9, -R0, R9 ;  /* 0x0000000900097221 */ /* 0x001fc80000010100 */
[----:B------:R-:W-:-:S04]  /*0510*/  FMUL.FTZ R9, R9, 1.4426950216293334961 ;  /* 0x3fb8aa3b09097820 */ /* 0x000fc80000410000 */
[----:B------:R-:W0:Y:S02]  /*0520*/  MUFU.EX2 R10, R9 ;  /* 0x00000009000a7308 */ /* 0x000e240000000800 */
[----:B0-----:R0:W-:Y:S01]  /*0530*/  STS [R5], R10 ;  /* 0x0000000a05007388 */ /* 0x0011e20000000800 */
[----:B------:R-:W-:Y:S01]  /*0540*/  FADD.FTZ R3, R10, R3 ;  /* 0x000000030a037221 */ /* 0x000fe20000010000 */
[----:B0-----:R-:W-:Y:S01]  /*0550*/  VIADD R5, R5, 0x200 ;  /* 0x0000020005057836 */ /* 0x001fe20000000000 */
[----:B------:R-:W-:Y:S06]  /*0560*/  @P0 BRA `(.L_x_2834) ;  /* 0xfffffffc00d40947 */ /* 0x000fec000383ffff */
.L_x_2833:
[----:B------:R-:W-:Y:S05]  /*0570*/  BSYNC B1 ;  /* 0x0000000000017941 */ /* 0x000fea0003800000 */
.L_x_2832:
        /* <DEDUP_REMOVED lines=14> */
.L_x_2837:
[----:B------:R-:W0:Y:S01]  /*0660*/  LDS R33, [R4+0x600] ;  /* 0x0006000004217984 */ /* 0x000e220000000800 */
[----:B------:R-:W-:-:S03]  /*0670*/  VIADD R2, R2, 0x800 ;  /* 0x0000080002027836 */ /* 0x000fc60000000000 */
[----:B------:R-:W1:Y:S02]  /*0680*/  LDS R9, [R4+-0x400] ;  /* 0xfffc000004097984 */ /* 0x000e640000000800 */
[----:B------:R-:W-:Y:S02]  /*0690*/  ISETP.GE.AND P2, PT, R2, R5, PT ;  /* 0x000000050200720c */ /* 0x000fe40003f46270 */
[----:B------:R-:W2:Y:S04]  /*06a0*/  LDS R11, [R4+-0x200] ;  /* 0xfffe0000040b7984 */ /* 0x000ea80000000800 */
[----:B------:R-:W3:Y:S04]  /*06b0*/  LDS R23, [R4+0x800] ;  /* 0x0008000004177984 */ /* 0x000ee80000000800 */
[----:B------:R-:W-:Y:S04]  /*06c0*/  LDS R27, [R4+0xe00] ;  /* 0x000e0000041b7984 */ /* 0x000fe80000000800 */
[----:B------:R-:W4:Y:S04]  /*06d0*/  LDS R13, [R4] ;  /* 0x00000000040d7984 */ /* 0x000f280000000800 */
[----:B------:R-:W5:Y:S04]  /*06e0*/  LDS R15, [R4+0x200] ;  /* 0x00020000040f7984 */ /* 0x000f680000000800 */
[----:B------:R-:W5:Y:S04]  /*06f0*/  LDS R21, [R4+0xa00] ;  /* 0x000a000004157984 */ /* 0x000f680000000800 */
[----:B------:R-:W5:Y:S04]  /*0700*/  LDS R29, [R4+0x1000] ;  /* 0x00100000041d7984 */ /* 0x000f680000000800 */
[----:B------:R-:W5:Y:S04]  /*0710*/  LDS R19, [R4+0x400] ;  /* 0x0004000004137984 */ /* 0x000f680000000800 */
[----:B------:R-:W-:Y:S01]  /*0720*/  LDS R31, [R4+0x1200] ;  /* 0x00120000041f7984 */ /* 0x000fe20000000800 */
[----:B0-----:R-:W-:-:S03]  /*0730*/  FADD.FTZ R10, -R0, R33 ;  /* 0x00000021000a7221 */ /* 0x001fc60000010100 */
[----:B------:R-:W0:Y:S01]  /*0740*/  LDS R25, [R4+0xc00] ;  /* 0x000c000004197984 */ /* 0x000e220000000800 */
[----:B-1----:R-:W-:Y:S01]  /*0750*/  FADD.FTZ R9, -R0, R9 ;  /* 0x0000000900097221 */ /* 0x002fe20000010100 */
[----:B------:R-:W-:Y:S02]  /*0760*/  FMUL.FTZ R12, R10, 1.4426950216293334961 ;  /* 0x3fb8aa3b0a0c7820 */ /* 0x000fe40000410000 */
[----:B------:R-:W-:Y:S01]  /*0770*/  LDS R33, [R4+0x1400] ;  /* 0x0014000004217984 */ /* 0x000fe20000000800 */
[----:B------:R-:W-:Y:S01]  /*0780*/  FMUL.FTZ R9, R9, 1.4426950216293334961 ;  /* 0x3fb8aa3b09097820 */ /* 0x000fe20000410000 */
[C---:B--2---:R-:W-:Y:S01]  /*0790*/  FADD.FTZ R11, -R0.reuse, R11 ;  /* 0x0000000b000b7221 */ /* 0x044fe20000010100 */
[----:B---3--:R-:W-:Y:S01]  /*07a0*/  FADD.FTZ R14, -R0, R23 ;  /* 0x00000017000e7221 */ /* 0x008fe20000010100 */
[----:B------:R-:W1:Y:S01]  /*07b0*/  LDS R10, [R4+0x1600] ;  /* 0x00160000040a7984 */ /* 0x000e620000000800 */
[----:B------:R2:W3:Y:S01]  /*07c0*/  MUFU.EX2 R23, R12 ;  /* 0x0000000c00177308 */ /* 0x0004e20000000800 */
[----:B------:R-:W-:Y:S01]  /*07d0*/  FMUL.FTZ R11, R11, 1.4426950216293334961 ;  /* 0x3fb8aa3b0b0b7820 */ /* 0x000fe20000410000 */
[----:B------:R-:W-:Y:S01]  /*07e0*/  FMUL.FTZ R14, R14, 1.4426950216293334961 ;  /* 0x3fb8aa3b0e0e7820 */ /* 0x000fe20000410000 */
[----:B------:R-:W1:Y:S01]  /*07f0*/  LDS R35, [R4+0x1800] ;  /* 0x0018000004237984 */ /* 0x000e620000000800 */
[----:B----4-:R-:W-:-:S03]  /*0800*/  FADD.FTZ R13, -R0, R13 ;  /* 0x0000000d000d7221 */ /* 0x010fc60000010100 */
[----:B------:R-:W4:Y:S01]  /*0810*/  LDS R37, [R4+0x1a00] ;  /* 0x001a000004257984 */ /* 0x000f220000000800 */
[----:B------:R-:W0:Y:S01]  /*0820*/  MUFU.EX2 R9, R9 ;  /* 0x0000000900097308 */ /* 0x000e220000000800 */
[C---:B--2---:R-:W-:Y:S01]  /*0830*/  FADD.FTZ R12, -R0.reuse, R27 ;  /* 0x0000001b000c7221 */ /* 0x044fe20000010100 */
[----:B------:R-:W-:Y:S01]  /*0840*/  FMUL.FTZ R13, R13, 1.4426950216293334961 ;  /* 0x3fb8aa3b0d0d7820 */ /* 0x000fe20000410000 */
[----:B-----5:R-:W-:Y:S02]  /*0850*/  FADD.FTZ R15, -R0, R15 ;  /* 0x0000000f000f7221 */ /* 0x020fe40000010100 */
[----:B------:R-:W-:Y:S01]  /*0860*/  FMUL.FTZ R20, R12, 1.4426950216293334961 ;  /* 0x3fb8aa3b0c147820 */ /* 0x000fe20000410000 */
[C---:B------:R-:W-:Y:S01]  /*0870*/  FADD.FTZ R16, -R0.reuse, R21 ;  /* 0x0000001500107221 */ /* 0x040fe20000010100 */
[----:B------:R-:W-:Y:S01]  /*0880*/  FMUL.FTZ R15, R15, 1.4426950216293334961 ;  /* 0x3fb8aa3b0f0f7820 */ /* 0x000fe20000410000 */
[----:B------:R-:W2:Y:S01]  /*0890*/  MUFU.EX2 R11, R11 ;  /* 0x0000000b000b7308 */ /* 0x000ea20000000800 */
[----:B---3--:R-:W-:Y:S01]  /*08a0*/  STS [R4+0x600], R23 ;  /* 0x0006001704007388 */ /* 0x008fe20000000800 */
[----:B------:R-:W-:Y:S01]  /*08b0*/  FADD.FTZ R12, -R0, R29 ;  /* 0x0000001d000c7221 */ /* 0x000fe20000010100 */
[----:B------:R-:W-:Y:S01]  /*08c0*/  FMUL.FTZ R16, R16, 1.4426950216293334961 ;  /* 0x3fb8aa3b10107820 */ /* 0x000fe20000410000 */
[----:B------:R-:W-:-:S04]  /*08d0*/  FADD.FTZ R19, -R0, R19 ;  /* 0x0000001300137221 */ /* 0x000fc80000010100 */
[----:B------:R3:W5:Y:S01]  /*08e0*/  MUFU.EX2 R21, R14 ;  /* 0x0000000e00157308 */ /* 0x0007620000000800 */
[----:B0-----:R-:W-:Y:S01]  /*08f0*/  STS [R4+-0x400], R9 ;  /* 0xfffc000904007388 */ /* 0x001fe20000000800 */
[----:B------:R-:W-:Y:S01]  /*0900*/  FMUL.FTZ R19, R19, 1.4426950216293334961 ;  /* 0x3fb8aa3b13137820 */ /* 0x000fe20000410000 */
[----:B------:R-:W-:-:S05]  /*0910*/  FADD.FTZ R18, -R0, R25 ;  /* 0x0000001900127221 */ /* 0x000fca0000010100 */
[----:B------:R-:W0:Y:S01]  /*0920*/  MUFU.EX2 R13, R13 ;  /* 0x0000000d000d7308 */ /* 0x000e220000000800 */
[----:B---3--:R-:W-:Y:S01]  /*0930*/  FMUL.FTZ R14, R12, 1.4426950216293334961 ;  /* 0x3fb8aa3b0c0e7820 */ /* 0x008fe20000410000 */
[----:B------:R-:W-:Y:S01]  /*0940*/  FADD.FTZ R12, -R0, R31 ;  /* 0x0000001f000c7221 */ /* 0x000fe20000010100 */
[----:B------:R-:W-:Y:S01]  /*0950*/  FMUL.FTZ R18, R18, 1.4426950216293334961 ;  /* 0x3fb8aa3b12127820 */ /* 0x000fe20000410000 */
[----:B--2---:R-:W-:Y:S01]  /*0960*/  STS [R4+-0x200], R11 ;  /* 0xfffe000b04007388 */ /* 0x004fe20000000800 */
[----:B-1----:R-:W-:-:S03]  /*0970*/  FADD.FTZ R10, -R0, R10 ;  /* 0x0000000a000a7221 */ /* 0x002fc60000010100 */
[----:B------:R1:W2:Y:S01]  /*0980*/  MUFU.EX2 R25, R16 ;  /* 0x0000001000197308 */ /* 0x0002a20000000800 */
[----:B-----5:R-:W-:Y:S01]  /*0990*/  STS [R4+0x800], R21 ;  /* 0x0008001504007388 */ /* 0x020fe20000000800 */
[----:B------:R-:W-:-:S06]  /*09a0*/  FMUL.FTZ R10, R10, 1.4426950216293334961 ;  /* 0x3fb8aa3b0a0a7820 */ /* 0x000fcc0000410000 */
[----:B------:R-:W3:Y:S01]  /*09b0*/  MUFU.EX2 R15, R15 ;  /* 0x0000000f000f7308 */ /* 0x000ee20000000800 */
[----:B-1----:R-:W-:Y:S01]  /*09c0*/  FMUL.FTZ R16, R12, 1.4426950216293334961 ;  /* 0x3fb8aa3b0c107820 */ /* 0x002fe20000410000 */
[----:B------:R-:W-:Y:S01]  /*09d0*/  FADD.FTZ R12, -R0, R33 ;  /* 0x00000021000c7221 */ /* 0x000fe20000010100 */
[----:B0-----:R-:W-:Y:S03]  /*09e0*/  STS [R4], R13 ;  /* 0x0000000d04007388 */ /* 0x001fe60000000800 */
[----:B------:R-:W-:Y:S01]  /*09f0*/  FMUL.FTZ R22, R12, 1.4426950216293334961 ;  /* 0x3fb8aa3b0c167820 */ /* 0x000fe20000410000 */
[----:B------:R-:W-:Y:S01]  /*0a00*/  FADD.FTZ R12, R9, R3 ;  /* 0x00000003090c7221 */ /* 0x000fe20000010000 */
[----:B------:R-:W0:Y:S01]  /*0a10*/  MUFU.EX2 R19, R19 ;  /* 0x0000001300137308 */ /* 0x000e220000000800 */
[----:B--2---:R-:W-:Y:S02]  /*0a20*/  STS [R4+0xa00], R25 ;  /* 0x000a001904007388 */ /* 0x004fe40000000800 */
[----:B------:R-:W-:-:S04]  /*0a30*/  FADD.FTZ R12, R12, R11 ;  /* 0x0000000b0c0c7221 */ /* 0x000fc80000010000 */
[----:B------:R-:W-:Y:S01]  /*0a40*/  FADD.FTZ R12, R12, R13 ;  /* 0x0000000d0c0c7221 */ /* 0x000fe20000010000 */
[----:B------:R-:W1:Y:S01]  /*0a50*/  MUFU.EX2 R27, R18 ;  /* 0x00000012001b7308 */ /* 0x000e620000000800 */
[----:B---3--:R-:W-:Y:S02]  /*0a60*/  STS [R4+0x200], R15 ;  /* 0x0002000f04007388 */ /* 0x008fe40000000800 */
[----:B------:R-:W-:-:S05]  /*0a70*/  FADD.FTZ R12, R12, R15 ;  /* 0x0000000f0c0c7221 */ /* 0x000fca0000010000 */
[----:B------:R-:W2:Y:S01]  /*0a80*/  MUFU.EX2 R29, R20 ;  /* 0x00000014001d7308 */ /* 0x000ea20000000800 */
[----:B0-----:R-:W-:Y:S01]  /*0a90*/  FADD.FTZ R12, R12, R19 ;  /* 0x000000130c0c7221 */ /* 0x001fe20000010000 */
[----:B------:R-:W-:Y:S03]  /*0aa0*/  STS [R4+0x400], R19 ;  /* 0x0004001304007388 */ /* 0x000fe60000000800 */
[----:B------:R-:W-:-:S03]  /*0ab0*/  FADD.FTZ R12, R12, R23 ;  /* 0x000000170c0c7221 */ /* 0x000fc60000010000 */
[----:B------:R0:W3:Y:S01]  /*0ac0*/  MUFU.EX2 R31, R14 ;  /* 0x0000000e001f7308 */ /* 0x0000e20000000800 */
[----:B------:R-:W-:Y:S01]  /*0ad0*/  FADD.FTZ R12, R12, R21 ;  /* 0x000000150c0c7221 */ /* 0x000fe20000010000 */
[----:B-1----:R-:W-:Y:S03]  /*0ae0*/  STS [R4+0xc00], R27 ;  /* 0x000c001b04007388 */ /* 0x002fe60000000800 */
[----:B------:R-:W-:-:S03]  /*0af0*/  FADD.FTZ R12, R12, R25 ;  /* 0x000000190c0c7221 */ /* 0x000fc60000010000 */
[----:B------:R4:W1:Y:S01]  /*0b00*/  MUFU.EX2 R33, R16 ;  /* 0x0000001000217308 */ /* 0x0008620000000800 */
[----:B0-----:R-:W-:Y:S01]  /*0b10*/  FADD.FTZ R14, -R0, R35 ;  /* 0x00000023000e7221 */ /* 0x001fe20000010100 */
[----:B------:R-:W-:Y:S01]  /*0b20*/  FADD.FTZ R12, R12, R27 ;  /* 0x0000001b0c0c7221 */ /* 0x000fe20000010000 */
[----:B--2---:R-:W-:Y:S02]  /*0b30*/  STS [R4+0xe00], R29 ;  /* 0x000e001d04007388 */ /* 0x004fe40000000800 */
[----:B------:R-:W-:Y:S01]  /*0b40*/  FMUL.FTZ R14, R14, 1.4426950216293334961 ;  /* 0x3fb8aa3b0e0e7820 */ /* 0x000fe20000410000 */
[----:B------:R-:W-:Y:S02]  /*0b50*/  FADD.FTZ R12, R12, R29 ;  /* 0x0000001d0c0c7221 */ /* 0x000fe40000010000 */
[----:B------:R-:W0:Y:S01]  /*0b60*/  MUFU.EX2 R3, R22 ;  /* 0x0000001600037308 */ /* 0x000e220000000800 */
[----:B----4-:R-:W-:Y:S01]  /*0b70*/  FADD.FTZ R16, -R0, R37 ;  /* 0x0000002500107221 */ /* 0x010fe20000010100 */
[----:B---3--:R-:W-:Y:S01]  /*0b80*/  FADD.FTZ R12, R12, R31 ;  /* 0x0000001f0c0c7221 */ /* 0x008fe20000010000 */
[----:B------:R-:W-:Y:S02]  /*0b90*/  STS [R4+0x1000], R31 ;  /* 0x0010001f04007388 */ /* 0x000fe40000000800 */
[----:B------:R-:W-:-:S03]  /*0ba0*/  FMUL.FTZ R16, R16, 1.4426950216293334961 ;  /* 0x3fb8aa3b10107820 */ /* 0x000fc60000410000 */
[----:B------:R-:W2:Y:S01]  /*0bb0*/  MUFU.EX2 R35, R10 ;  /* 0x0000000a00237308 */ /* 0x000ea20000000800 */
[----:B-1----:R-:W-:Y:S01]  /*0bc0*/  FADD.FTZ R12, R12, R33 ;  /* 0x000000210c0c7221 */ /* 0x002fe20000010000 */
[----:B------:R-:W-:Y:S06]  /*0bd0*/  STS [R4+0x1200], R33 ;  /* 0x0012002104007388 */ /* 0x000fec0000000800 */
[----:B------:R-:W1:Y:S01]  /*0be0*/  MUFU.EX2 R37, R14 ;  /* 0x0000000e00257308 */ /* 0x000e620000000800 */
[----:B0-----:R-:W-:Y:S01]  /*0bf0*/  FADD.FTZ R12, R12, R3 ;  /* 0x000000030c0c7221 */ /* 0x001fe20000010000 */
[----:B------:R0:W-:Y:S06]  /*0c00*/  STS [R4+0x1400], R3 ;  /* 0x0014000304007388 */ /* 0x0001ec0000000800 */
        /* <DEDUP_REMOVED lines=9> */
.L_x_2836:
[----:B------:R-:W-:Y:S05]  /*0ca0*/  BSYNC B1 ;  /* 0x0000000000017941 */ /* 0x000fea0003800000 */
.L_x_2835:
        /* <DEDUP_REMOVED lines=55> */
.L_x_2839:
[----:B------:R-:W-:Y:S05]  /*1020*/  BSYNC B1 ;  /* 0x0000000000017941 */ /* 0x000fea0003800000 */
.L_x_2838:
        /* <DEDUP_REMOVED lines=26> */
.L_x_2831:
[----:B------:R-:W-:Y:S05]  /*11d0*/  BSYNC B0 ;  /* 0x0000000000007941 */ /* 0x000fea0003800000 */
.L_x_2830:
        /* <DEDUP_REMOVED lines=49> */
.L_x_2844:
        /* <DEDUP_REMOVED lines=8> */
.L_x_2843:
[----:B------:R-:W-:Y:S05]  /*1570*/  BSYNC B1 ;  /* 0x0000000000017941 */ /* 0x000fea0003800000 */
.L_x_2842:
        /* <DEDUP_REMOVED lines=14> */
.L_x_2847:
        /* <DEDUP_REMOVED lines=52> */
.L_x_2846:
[----:B------:R-:W-:Y:S05]  /*19a0*/  BSYNC B1 ;  /* 0x0000000000017941 */ /* 0x000fea0003800000 */
.L_x_2845:
        /* <DEDUP_REMOVED lines=31> */
.L_x_2849:
[----:B------:R-:W-:Y:S05]  /*1ba0*/  BSYNC B1 ;  /* 0x0000000000017941 */ /* 0x000fea0003800000 */
.L_x_2848:
        /* <DEDUP_REMOVED lines=14> */
.L_x_2841:
[----:B------:R-:W-:Y:S05]  /*1c90*/  BSYNC B0 ;  /* 0x0000000000007941 */ /* 0x000fea0003800000 */
.L_x_2840:
[----:B------:R-:W2:Y:S08]  /*1ca0*/  S2UR UR5, SR_CgaCtaId ;  /* 0x00000000000579c3 */ /* 0x000eb00000008800 */
[----:B------:R-:W-:Y:S01]  /*1cb0*/  BAR.SYNC.DEFER_BLOCKING 0x0 ;  /* 0x0000000000007b1d */ /* 0x000fe20000010000 */
[----:B0-----:R-:W-:Y:S01]  /*1cc0*/  LOP3.LUT R0, R8, 0x3, RZ, 0xc0, !PT ;  /* 0x0000000308007812 */ /* 0x001fe200078ec0ff */
[----:B------:R-:W-:Y:S01]  /*1cd0*/  VIADD R4, R6, 0x1f ;  /* 0x0000001f06047836 */ /* 0x000fe20000000000 */
[----:B-1----:R-:W-:-:S02]  /*1ce0*/  SHF.R.S32.HI R3, RZ, 0x1f, R8 ;  /* 0x0000001fff037819 */ /* 0x002fc40000011408 */
        /* <DEDUP_REMOVED lines=9> */
[----:B------:R-:W-:-:S02]  /*1d80*/  LOP3.LUT R2, R6, 0xffffffe0, RZ, 0xc0, !PT ;  /* 0xffffffe006027812 */ /* 0x000fc400078ec0ff */
[----:B------:R-:W-:Y:S02]  /*1d90*/  CS2R R20, SRZ ;  /* 0x0000000000147805 */ /* 0x000fe4000001ff00 */
[C---:B------:R-:W-:Y:S02]  /*1da0*/  ISETP.GT.OR P0, PT, R6.reuse, 0x3f, P2 ;  /* 0x0000003f0600780c */ /* 0x040fe40001704670 */
[----:B------:R-:W-:Y:S02]  /*1db0*/  CS2R R18, SRZ ;  /* 0x0000000000127805 */ /* 0x000fe4000001ff00 */
[----:B------:R-:W-:Y:S02]  /*1dc0*/  ISETP.GT.OR P1, PT, R6, 0x1f, P2 ;  /* 0x0000001f0600780c */ /* 0x000fe40001724670 */
[----:B------:R-:W-:Y:S02]  /*1dd0*/  CS2R R30, SRZ ;  /* 0x00000000001e7805 */ /* 0x000fe4000001ff00 */
[----:B------:R-:W-:-:S02]  /*1de0*/  SHF.R.S32.HI R6, RZ, 0x2, R8 ;  /* 0x00000002ff067819 */ /* 0x000fc40000011408 */
[----:B------:R-:W-:Y:S02]  /*1df0*/  CS2R R26, SRZ ;  /* 0x00000000001a7805 */ /* 0x000fe4000001ff00 */
[----:B------:R-:W-:Y:S02]  /*1e00*/  ISETP.GT.U32.AND P3, PT, R4, 0x3e, PT ;  /* 0x0000003e0400780c */ /* 0x000fe40003f64070 */
[----:B------:R-:W-:Y:S01]  /*1e10*/  CS2R R24, SRZ ;  /* 0x0000000000187805 */ /* 0x000fe2000001ff00 */
[----:B--2---:R-:W-:Y:S01]  /*1e20*/  ULEA UR4, UR5, UR4, 0x18 ;  /* 0x0000000405047291 */ /* 0x004fe2000f8ec03f */
[----:B------:R-:W-:Y:S01]  /*1e30*/  IMAD R14, R17, 0xc0, R6 ;  /* 0x000000c0110e7824 */ /* 0x000fe200078e0206 */
[----:B------:R-:W-:Y:S01]  /*1e40*/  BAR.SYNC.DEFER_BLOCKING 0x0 ;  /* 0x0000000000007b1d */ /* 0x000fe20000010000 */
[----:B------:R-:W-:Y:S02]  /*1e50*/  ISETP.NE.OR P4, PT, R2, 0x20, P2 ;  /* 0x000000200200780c */ /* 0x000fe40001785670 */
[----:B------:R-:W-:-:S02]  /*1e60*/  CS2R R2, SRZ ;  /* 0x0000000000027805 */ /* 0x000fc4000001ff00 */
[----:B------:R-:W-:Y:S02]  /*1e70*/  CS2R R4, SRZ ;  /* 0x0000000000047805 */ /* 0x000fe4000001ff00 */
[----:B------:R-:W-:Y:S01]  /*1e80*/  LEA R14, R14, UR4, 0x2 ;  /* 0x000000040e0e7c11 */ /* 0x000fe2000f8e10ff */
[----:B------:R-:W-:Y:S01]  /*1e90*/  IMAD.MOV.U32 R7, RZ, RZ, RZ ;  /* 0x000000ffff077224 */ /* 0x000fe200078e00ff */
[----:B------:R-:W-:Y:S02]  /*1ea0*/  CS2R R8, SRZ ;  /* 0x0000000000087805 */ /* 0x000fe4000001ff00 */
[----:B------:R-:W-:Y:S02]  /*1eb0*/  CS2R R10, SRZ ;  /* 0x00000000000a7805 */ /* 0x000fe4000001ff00 */
        /* <DEDUP_REMOVED lines=26> */
.L_x_2851:
[----:B------:R-:W-:Y:S05]  /*2060*/  BSYNC B0 ;  /* 0x0000000000007941 */ /* 0x000fea0003800000 */
.L_x_2850:
        /* <DEDUP_REMOVED lines=51> */
.L_x_2853:
[----:B------:R-:W-:Y:S05]  /*23a0*/  BSYNC B0 ;  /* 0x0000000000007941 */ /* 0x000fea0003800000 */
.L_x_2852:
        /* <DEDUP_REMOVED lines=27> */
.L_x_2855:
[----:B------:R-:W-:Y:S05]  /*2560*/  BSYNC B0 ;  /* 0x0000000000007941 */ /* 0x000fea0003800000 */
.L_x_2854:
[----:B------:R-:W-:Y:S06]  /*2570*/  BAR.SYNC.DEFER_BLOCKING 0x0 ;  /* 0x0000000000007b1d */ /* 0x000fec0000010000 */
[----:B------:R-:W-:Y:S04]  /*2580*/  BSSY B0, `(.L_x_2856) ;  /* 0x0000032000007945 */ /* 0x000fe80003800000 */
[----:B------:R-:W-:Y:S05]  /*2590*/  @P1 BRA `(.L_x_2857) ;  /* 0x0000000000c01947 */ /* 0x000fea0003800000 */
[----:B------:R-:W0:Y:S04]  /*25a0*/  LDS R34, [R14+0x2e0] ;  /* 0x0002e0000e227984 */ /* 0x000e280000000800 */
        /* <DEDUP_REMOVED lines=8> */
[----:B01----:R-:W-:-:S03]  /*2630*/  FADD.FTZ R29, R29, R34 ;  /* 0x000000221d1d7221 */ /* 0x003fc60000010000 */
        /* <DEDUP_REMOVED lines=31> */
[----:B0-----:R-:W-:Y:S01]  /*2830*/  FADD.FTZ R11, R11, R34 ;  /* 0x000000220b0b7221 */ /* 0x001fe20000010000 */
[----:B-1----:R-:W-:Y:S01]  /*2840*/  FADD.FTZ R5, R5, R16 ;  /* 0x0000001005057221 */ /* 0x002fe20000010000 */
[----:B--2---:R-:W-:Y:S01]  /*2850*/  FADD.FTZ R2, R2, R15 ;  /* 0x0000000f02027221 */ /* 0x004fe20000010000 */
[----:B---3--:R-:W-:Y:S01]  /*2860*/  FADD.FTZ R4, R4, R17 ;  /* 0x0000001104047221 */ /* 0x008fe20000010000 */
[----:B----4-:R-:W-:Y:S01]  /*2870*/  FADD.FTZ R7, R7, R22 ;  /* 0x0000001607077221 */ /* 0x010fe20000010000 */
[----:B-----5:R-:W-:Y:S01]  /*2880*/  FADD.FTZ R8, R8, R23 ;  /* 0x0000001708087221 */ /* 0x020fe20000010000 */
[----:B------:R-:W-:-:S07]  /*2890*/  FADD.FTZ R9, R9, R32 ;  /* 0x0000002009097221 */ /* 0x000fce0000010000 */
.L_x_2857:
[----:B------:R-:W-:Y:S05]  /*28a0*/  BSYNC B0 ;  /* 0x0000000000007941 */ /* 0x000fea0003800000 */
.L_x_2856:
[----:B------:R-:W-:Y:S06]  /*28b0*/  BAR.SYNC.DEFER_BLOCKING 0x0 ;  /* 0x0000000000007b1d */ /* 0x000fec0000010000 */
[----:B------:R-:W-:Y:S05]  /*28c0*/  @P3 EXIT ;  /* 0x000000000000394d */ /* 0x000fea0003800000 */
[----:B------:R-:W-:Y:S05]  /*28d0*/  @P2 EXIT ;  /* 0x000000000000294d */ /* 0x000fea0003800000 */
[----:B------:R-:W2:Y:S01]  /*28e0*/  S2UR UR5, SR_CTAID.Z ;  /* 0x00000000000579c3 */ /* 0x000ea20000002700 */
[----:B------:R-:W-:Y:S01]  /*28f0*/  ULDC UR4, c[0x0][0x14] ;  /* 0x0000050000047ab9 */ /* 0x000fe20000000800 */
[----:B------:R-:W-:Y:S01]  /*2900*/  ULDC UR6, c[0x0][0xc] ;  /* 0x0000030000067ab9 */ /* 0x000fe20000000800 */
[----:B------:R-:W-:Y:S01]  /*2910*/  UIMAD UR8, UR4, 0xc0, URZ ;  /* 0x000000c0040878a4 */ /* 0x000fe2000f8e023f */
[C---:B01----:R-:W-:Y:S01]  /*2920*/  VIADD R14, R6.reuse, 0x8 ;  /* 0x00000008060e7836 */ /* 0x043fe20000000000 */
[----:B------:R-:W-:Y:S01]  /*2930*/  UIMAD UR6, UR38, UR6, URZ ;  /* 0x00000006260672a4 */ /* 0x000fe2000f8e023f */
[----:B------:R-:W-:Y:S01]  /*2940*/  VIADD R32, R6, 0x10 ;  /* 0x0000001006207836 */ /* 0x000fe20000000000 */
[----:B------:R-:W-:Y:S01]  /*2950*/  F2FP.F16.F32.PACK_AB R23, R12, R13 ;  /* 0x0000000d0c17723e */ /* 0x000fe200000000ff */
[----:B------:R-:W0:Y:S01]  /*2960*/  S2UR UR7, SR_CTAID.X ;  /* 0x00000000000779c3 */ /* 0x000e220000002500 */
[----:B------:R-:W-:Y:S01]  /*2970*/  UIMAD UR6, UR6, UR8, URZ ;  /* 0x00000008060672a4 */ /* 0x000fe2000f8e023f */
[----:B------:R-:W-:Y:S01]  /*2980*/  VIADD R35, R6, 0x28 ;  /* 0x0000002806237836 */ /* 0x000fe20000000000 */
[----:B------:R-:W-:-:S02]  /*2990*/  PRMT R36, R23, 0x7610, R36 ;  /* 0x0000761017247816 */ /* 0x000fc40000000024 */
[----:B------:R-:W-:Y:S01]  /*29a0*/  USHF.R.S32.HI UR9, URZ, 0x1f, UR6 ;  /* 0x0000001f3f097899 */ /* 0x000fe20008011406 */
[----:B------:R-:W-:Y:S02]  /*29b0*/  PRMT R37, R23, 0x7632, R37 ;  /* 0x0000763217257816 */ /* 0x000fe40000000025 */
[----:B------:R-:W-:Y:S01]  /*29c0*/  F2FP.F16.F32.PACK_AB R21, R21, R20 ;  /* 0x000000141515723e */ /* 0x000fe200000000ff */
[C---:B------:R-:W-:Y:S01]  /*29d0*/  VIADD R20, R6.reuse, 0x30 ;  /* 0x0000003006147836 */ /* 0x040fe20000000000 */
[----:B------:R-:W-:Y:S02]  /*29e0*/  F2FP.F16.F32.PACK_AB R30, R31, R30 ;  /* 0x0000001e1f1e723e */ /* 0x000fe400000000ff */
[----:B------:R-:W-:Y:S01]  /*29f0*/  F2FP.F16.F32.PACK_AB R27, R27, R26 ;  /* 0x0000001a1b1b723e */ /* 0x000fe200000000ff */
[----:B------:R-:W-:Y:S01]  /*2a00*/  VIADD R26, R6, 0x78 ;  /* 0x00000078061a7836 */ /* 0x000fe20000000000 */
[----:B------:R-:W-:Y:S01]  /*2a10*/  F2FP.F16.F32.PACK_AB R0, R3, R0 ;  /* 0x000000000300723e */ /* 0x000fe200000000ff */
[----:B--2---:R-:W-:Y:S01]  /*2a20*/  UIMAD UR4, UR5, 0xc0, URZ ;  /* 0x000000c0050478a4 */ /* 0x004fe2000f8e023f */
[----:B------:R-:W-:-:S02]  /*2a30*/  F2FP.F16.F32.PACK_AB R5, R5, R2 ;  /* 0x000000020505723e */ /* 0x000fc400000000ff */
[----:B------:R-:W-:Y:S02]  /*2a40*/  F2FP.F16.F32.PACK_AB R4, R7, R4 ;  /* 0x000000040704723e */ /* 0x000fe400000000ff */
[----:B------:R-:W-:Y:S02]  /*2a50*/  F2FP.F16.F32.PACK_AB R8, R9, R8 ;  /* 0x000000080908723e */ /* 0x000fe400000000ff */
[----:B------:R-:W-:Y:S01]  /*2a60*/  F2FP.F16.F32.PACK_AB R10, R11, R10 ;  /* 0x0000000a0b0a723e */ /* 0x000fe200000000ff */
[----:B0-----:R-:W-:Y:S01]  /*2a70*/  UIMAD UR5, UR7, UR8, URZ ;  /* 0x00000008070572a4 */ /* 0x001fe2000f8e023f */
[----:B------:R-:W-:Y:S01]  /*2a80*/  PRMT R7, R8, 0x7632, R7 ;  /* 0x0000763208077816 */ /* 0x000fe20000000007 */
[----:B------:R-:W-:Y:S01]  /*2a90*/  USHF.R.S32.HI UR7, URZ, 0x1f, UR4 ;  /* 0x0000001f3f077899 */ /* 0x000fe20008011404 */
[----:B------:R-:W-:Y:S01]  /*2aa0*/  F2FP.F16.F32.PACK_AB R28, R29, R28 ;  /* 0x0000001c1d1c723e */ /* 0x000fe200000000ff */
[----:B------:R-:W-:Y:S02]  /*2ab0*/  USHF.R.S32.HI UR8, URZ, 0x1f, UR5 ;  /* 0x0000001f3f087899 */ /* 0x000fe40008011405 */
[----:B------:R-:W-:-:S04]  /*2ac0*/  UIADD3 UR4, UP0, UP1, UR6, UR5, UR4 ;  /* 0x0000000506047290 */ /* 0x000fc8000f91e004 */
[----:B------:R-:W-:Y:S02]  /*2ad0*/  UIADD3.X UR7, UR9, UR8, UR7, UP0, UP1 ;  /* 0x0000000809077290 */ /* 0x000fe400087e2407 */
[----:B------:R-:W-:Y:S01]  /*2ae0*/  IADD3 R17, P0, R6, UR4, RZ ;  /* 0x0000000406117c10 */ /* 0x000fe2000ff1e0ff */
[----:B------:R-:W-:Y:S01]  /*2af0*/  ULDC.64 UR8, c[0x0][0x210] ;  /* 0x0000840000087ab9 */ /* 0x000fe20000000a00 */
[----:B------:R-:W-:Y:S02]  /*2b00*/  IADD3 R15, P1, R14, UR4, RZ ;  /* 0x000000040e0f7c10 */ /* 0x000fe4000ff3e0ff */
[----:B------:R-:W-:Y:S02]  /*2b10*/  LEA.HI.X.SX32 R22, R6, UR7, 0x1, P0 ;  /* 0x0000000706167c11 */ /* 0x000fe400080f0eff */
[----:B------:R-:W-:Y:S02]  /*2b20*/  LEA R16, P0, R17, UR8, 0x1 ;  /* 0x0000000811107c11 */ /* 0x000fe4000f8008ff */
[----:B------:R-:W-:-:S02]  /*2b30*/  LEA.HI.X.SX32 R34, R14, UR7, 0x1, P1 ;  /* 0x000000070e227c11 */ /* 0x000fc400088f0eff */
[----:B------:R-:W-:Y:S02]  /*2b40*/  LEA.HI.X R17, R17, UR9, R22, 0x1, P0 ;  /* 0x0000000911117c11 */ /* 0x000fe400080f0c16 */
[C---:B------:R-:W-:Y:S02]  /*2b50*/  IADD3 R22, P2, R32.reuse, UR4, RZ ;  /* 0x0000000420167c10 */ /* 0x040fe4000ff5e0ff */
[C---:B------:R-:W-:Y:S01]  /*2b60*/  LEA R12, P0, R15.reuse, UR8, 0x1 ;  /* 0x000000080f0c7c11 */ /* 0x040fe2000f8008ff */
[----:B------:R0:W-:Y:S01]  /*2b70*/  STG.E.U16 desc[UR36][R16.64], R36 ;  /* 0x0000002410007986 */ /* 0x0001e2000c101524 */
[----:B------:R-:W-:Y:S02]  /*2b80*/  LEA.HI.X.SX32 R33, R32, UR7, 0x1, P2 ;  /* 0x0000000720217c11 */ /* 0x000fe400090f0eff */
[----:B------:R-:W-:Y:S02]  /*2b90*/  LEA R14, P1, R22, UR8, 0x1 ;  /* 0x00000008160e7c11 */ /* 0x000fe4000f8208ff */
[----:B------:R-:W-:Y:S01]  /*2ba0*/  LEA.HI.X R13, R15, UR9, R34, 0x1, P0 ;  /* 0x000000090f0d7c11 */ /* 0x000fe200080f0c22 */
[----:B------:R-:W-:Y:S01]  /*2bb0*/  VIADD R34, R6, 0x20 ;  /* 0x0000002006227836 */ /* 0x000fe20000000000 */
[----:B------:R-:W-:-:S02]  /*2bc0*/  LEA.HI.X R15, R22, UR9, R33, 0x1, P1 ;  /* 0x00000009160f7c11 */ /* 0x000fc400088f0c21 */
[----:B------:R-:W-:Y:S01]  /*2bd0*/  IADD3 R33, R6, 0x18, RZ ;  /* 0x0000001806217810 */ /* 0x000fe20007ffe0ff */
[----:B------:R1:W-:Y:S01]  /*2be0*/  STG.E.U16 desc[UR36][R12.64], R37 ;  /* 0x000000250c007986 */ /* 0x0003e2000c101524 */
[C---:B------:R-:W-:Y:S02]  /*2bf0*/  IADD3 R32, P1, R34.reuse, UR4, RZ ;  /* 0x0000000422207c10 */ /* 0x040fe4000ff3e0ff */
[----:B------:R-:W-:Y:S01]  /*2c00*/  IADD3 R23, P0, R33, UR4, RZ ;  /* 0x0000000421177c10 */ /* 0x000fe2000ff1e0ff */
[----:B------:R2:W-:Y:S01]  /*2c10*/  STG.E.U16 desc[UR36][R14.64], R21 ;  /* 0x000000150e007986 */ /* 0x0005e2000c101524 */
[----:B------:R-:W-:Y:S02]  /*2c20*/  IADD3 R22, P2, R35, UR4, RZ ;  /* 0x0000000423167c10 */ /* 0x000fe4000ff5e0ff */
[----:B0-----:R-:W-:Y:S02]  /*2c30*/  LEA.HI.X.SX32 R36, R33, UR7, 0x1, P0 ;  /* 0x0000000721247c11 */ /* 0x001fe400080f0eff */
[----:B------:R-:W-:-:S02]  /*2c40*/  LEA.HI.X.SX32 R17, R34, UR7, 0x1, P1 ;  /* 0x0000000722117c11 */ /* 0x000fc400088f0eff */
[----:B------:R-:W-:Y:S02]  /*2c50*/  LEA R16, P1, R32, UR8, 0x1 ;  /* 0x0000000820107c11 */ /* 0x000fe4000f8208ff */
[----:B-1----:R-:W-:Y:S02]  /*2c60*/  LEA R12, P0, R23, UR8, 0x1 ;  /* 0x00000008170c7c11 */ /* 0x002fe4000f8008ff */
[----:B------:R-:W-:Y:S02]  /*2c70*/  LEA.HI.X.SX32 R35, R35, UR7, 0x1, P2 ;  /* 0x0000000723237c11 */ /* 0x000fe400090f0eff */
[----:B--2---:R-:W-:Y:S02]  /*2c80*/  LEA R14, P2, R22, UR8, 0x1 ;  /* 0x00000008160e7c11 */ /* 0x004fe4000f8408ff */
[----:B------:R-:W-:Y:S02]  /*2c90*/  LEA.HI.X R13, R23, UR9, R36, 0x1, P0 ;  /* 0x00000009170d7c11 */ /* 0x000fe400080f0c24 */
[----:B------:R-:W-:-:S02]  /*2ca0*/  IADD3 R23, P0, R20, UR4, RZ ;  /* 0x0000000414177c10 */ /* 0x000fc4000ff1e0ff */
[----:B------:R-:W-:Y:S02]  /*2cb0*/  LEA.HI.X R17, R32, UR9, R17, 0x1, P1 ;  /* 0x0000000920117c11 */ /* 0x000fe400088f0c11 */
[----:B------:R-:W-:Y:S02]  /*2cc0*/  IADD3 R32, R6, 0x38, RZ ;  /* 0x0000003806207810 */ /* 0x000fe40007ffe0ff */
[----:B------:R-:W-:Y:S02]  /*2cd0*/  LEA.HI.X R15, R22, UR9, R35, 0x1, P2 ;  /* 0x00000009160f7c11 */ /* 0x000fe400090f0c23 */
[----:B------:R-:W-:Y:S02]  /*2ce0*/  F2FP.F16.F32.PACK_AB R22, R19, R18 ;  /* 0x000000121316723e */ /* 0x000fe400000000ff */
[----:B------:R-:W-:Y:S02]  /*2cf0*/  LEA.HI.X.SX32 R20, R20, UR7, 0x1, P0 ;  /* 0x0000000714147c11 */ /* 0x000fe400080f0eff */
[----:B------:R-:W-:-:S02]  /*2d00*/  LEA R18, P0, R23, UR8, 0x1 ;  /* 0x0000000817127c11 */ /* 0x000fc4000f8008ff */
[C---:B------:R-:W-:Y:S02]  /*2d10*/  IADD3 R33, P1, R32.reuse, UR4, RZ ;  /* 0x0000000420217c10 */ /* 0x040fe4000ff3e0ff */
[----:B------:R-:W-:Y:S02]  /*2d20*/  LEA.HI.X R19, R23, UR9, R20, 0x1, P0 ;  /* 0x0000000917137c11 */ /* 0x000fe400080f0c14 */
[----:B------:R-:W-:Y:S02]  /*2d30*/  LEA.HI.X.SX32 R32, R32, UR7, 0x1, P1 ;  /* 0x0000000720207c11 */ /* 0x000fe400088f0eff */
[----:B------:R-:W-:Y:S02]  /*2d40*/  LEA R20, P0, R33, UR8, 0x1 ;  /* 0x0000000821147c11 */ /* 0x000fe4000f8008ff */
[----:B------:R-:W-:Y:S02]  /*2d50*/  PRMT R37, R21, 0x7632, R37 ;  /* 0x0000763215257816 */ /* 0x000fe40000000025 */
[----:B------:R-:W-:Y:S01]  /*2d60*/  LEA.HI.X R21, R33, UR9, R32, 0x1, P0 ;  /* 0x0000000921157c11 */ /* 0x000fe200080f0c20 */
[C---:B------:R-:W-:Y:S01]  /*2d70*/  VIADD R32, R6.reuse, 0x40 ;  /* 0x0000004006207836 */ /* 0x040fe20000000000 */
[C---:B------:R-:W-:Y:S01]  /*2d80*/  IADD3 R34, R6.reuse, 0x50, RZ ;  /* 0x0000005006227810 */ /* 0x040fe20007ffe0ff */
[----:B------:R-:W-:Y:S01]  /*2d90*/  VIADD R33, R6, 0x48 ;  /* 0x0000004806217836 */ /* 0x000fe20000000000 */
[----:B------:R0:W-:Y:S02]  /*2da0*/  STG.E.U16 desc[UR36][R12.64], R37 ;  /* 0x000000250c007986 */ /* 0x0001e4000c101524 */
[----:B------:R-:W-:-:S02]  /*2db0*/  IADD3 R23, P0, R32, UR4, RZ ;  /* 0x0000000420177c10 */ /* 0x000fc4000ff1e0ff */
[C---:B------:R-:W-:Y:S01]  /*2dc0*/  IADD3 R35, P1, R33.reuse, UR4, RZ ;  /* 0x0000000421237c10 */ /* 0x040fe2000ff3e0ff */
[----:B------:R1:W-:Y:S01]  /*2dd0*/  STG.E.U16 desc[UR36][R16.64], R22 ;  /* 0x0000001610007986 */ /* 0x0003e2000c101524 */
[----:B------:R-:W-:Y:S02]  /*2de0*/  LEA.HI.X.SX32 R36, R32, UR7, 0x1, P0 ;  /* 0x0000000720247c11 */ /* 0x000fe400080f0eff */
[----:B------:R-:W-:Y:S01]  /*2df0*/  LEA.HI.X.SX32 R32, R33, UR7, 0x1, P1 ;  /* 0x0000000721207c11 */ /* 0x000fe200088f0eff */
[----:B------:R-:W-:Y:S01]  /*2e00*/  VIADD R33, R6, 0x58 ;  /* 0x0000005806217836 */ /* 0x000fe20000000000 */
[----:B0-----:R-:W-:Y:S02]  /*2e10*/  PRMT R13, R22, 0x7632, R13 ;  /* 0x00007632160d7816 */ /* 0x001fe4000000000d */
[----:B------:R-:W-:Y:S02]  /*2e20*/  LEA R12, P1, R35, UR8, 0x1 ;  /* 0x00000008230c7c11 */ /* 0x000fe4000f8208ff */
[----:B------:R-:W-:Y:S01]  /*2e30*/  PRMT R37, R30, 0x7632, R37 ;  /* 0x000076321e257816 */ /* 0x000fe20000000025 */
[----:B------:R0:W-:Y:S01]  /*2e40*/  STG.E.U16 desc[UR36][R14.64], R13 ;  /* 0x0000000d0e007986 */ /* 0x0001e2000c101524 */
[----:B-1----:R-:W-:-:S04]  /*2e50*/  LEA R22, P0, R23, UR8, 0x1 ;  /* 0x0000000817167c11 */ /* 0x002fc8000f8008ff */
[--C-:B------:R-:W-:Y:S02]  /*2e60*/  LEA.HI.X R23, R23, UR9, R36.reuse, 0x1, P0 ;  /* 0x0000000917177c11 */ /* 0x100fe400080f0c24 */
[----:B------:R-:W-:Y:S02]  /*2e70*/  IADD3 R17, P0, R34, UR4, RZ ;  /* 0x0000000422117c10 */ /* 0x000fe4000ff1e0ff */
[----:B------:R-:W-:Y:S02]  /*2e80*/  PRMT R36, R30, 0x7610, R36 ;  /* 0x000076101e247816 */ /* 0x000fe40000000024 */
[----:B------:R-:W-:Y:S02]  /*2e90*/  LEA.HI.X.SX32 R34, R34, UR7, 0x1, P0 ;  /* 0x0000000722227c11 */ /* 0x000fe400080f0eff */
[----:B0-----:R-:W-:Y:S01]  /*2ea0*/  LEA.HI.X R13, R35, UR9, R32, 0x1, P1 ;  /* 0x00000009230d7c11 */ /* 0x001fe200088f0c20 */
[----:B------:R-:W-:Y:S01]  /*2eb0*/  VIADD R35, R6, 0x70 ;  /* 0x0000007006237836 */ /* 0x000fe20000000000 */
[----:B------:R-:W-:Y:S01]  /*2ec0*/  IADD3 R32, P1, R33, UR4, RZ ;  /* 0x0000000421207c10 */ /* 0x000fe2000ff3e0ff */
[----:B------:R0:W-:Y:S01]  /*2ed0*/  STG.E.U16 desc[UR36][R18.64], R36 ;  /* 0x0000002412007986 */ /* 0x0001e2000c101524 */
[----:B------:R-:W-:-:S02]  /*2ee0*/  LEA R14, P0, R17, UR8, 0x1 ;  /* 0x00000008110e7c11 */ /* 0x000fc4000f8008ff */
[----:B------:R-:W-:Y:S01]  /*2ef0*/  LEA.HI.X.SX32 R33, R33, UR7, 0x1, P1 ;  /* 0x0000000721217c11 */ /* 0x000fe200088f0eff */
[----:B------:R1:W-:Y:S01]  /*2f00*/  STG.E.U16 desc[UR36][R20.64], R37 ;  /* 0x0000002514007986 */ /* 0x0003e2000c101524 */
[C---:B------:R-:W-:Y:S02]  /*2f10*/  LEA R16, P1, R32.reuse, UR8, 0x1 ;  /* 0x0000000820107c11 */ /* 0x040fe4000f8208ff */
[----:B------:R-:W-:Y:S01]  /*2f20*/  LEA.HI.X R15, R17, UR9, R34, 0x1, P0 ;  /* 0x00000009110f7c11 */ /* 0x000fe200080f0c22 */
[----:B------:R2:W-:Y:S01]  /*2f30*/  STG.E.U16 desc[UR36][R22.64], R27 ;  /* 0x0000001b16007986 */ /* 0x0005e2000c101524 */
[----:B------:R-:W-:Y:S01]  /*2f40*/  LEA.HI.X R17, R32, UR9, R33, 0x1, P1 ;  /* 0x0000000920117c11 */ /* 0x000fe200088f0c21 */
[C---:B------:R-:W-:Y:S01]  /*2f50*/  VIADD R33, R6.reuse, 0x60 ;  /* 0x0000006006217836 */ /* 0x040fe20000000000 */
[----:B------:R-:W-:Y:S02]  /*2f60*/  IADD3 R34, R6, 0x68, RZ ;  /* 0x0000006806227810 */ /* 0x000fe40007ffe0ff */
[----:B------:R-:W-:-:S02]  /*2f70*/  IADD3 R30, P2, R35, UR4, RZ ;  /* 0x00000004231e7c10 */ /* 0x000fc4000ff5e0ff */
[C---:B------:R-:W-:Y:S02]  /*2f80*/  IADD3 R31, P0, R33.reuse, UR4, RZ ;  /* 0x00000004211f7c10 */ /* 0x040fe4000ff1e0ff */
[C---:B------:R-:W-:Y:S02]  /*2f90*/  IADD3 R32, P1, R34.reuse, UR4, RZ ;  /* 0x0000000422207c10 */ /* 0x040fe4000ff3e0ff */
[----:B0-----:R-:W-:Y:S02]  /*2fa0*/  LEA.HI.X.SX32 R36, R33, UR7, 0x1, P0 ;  /* 0x0000000721247c11 */ /* 0x001fe400080f0eff */
[----:B------:R-:W-:Y:S02]  /*2fb0*/  LEA R18, P0, R31, UR8, 0x1 ;  /* 0x000000081f127c11 */ /* 0x000fe4000f8008ff */
[----:B------:R-:W-:Y:S02]  /*2fc0*/  LEA.HI.X.SX32 R33, R34, UR7, 0x1, P1 ;  /* 0x0000000722217c11 */ /* 0x000fe400088f0eff */
[----:B-1----:R-:W-:-:S02]  /*2fd0*/  LEA R20, P1, R32, UR8, 0x1 ;  /* 0x0000000820147c11 */ /* 0x002fc4000f8208ff */
[----:B------:R-:W-:Y:S02]  /*2fe0*/  LEA.HI.X.SX32 R35, R35, UR7, 0x1, P2 ;  /* 0x0000000723237c11 */ /* 0x000fe400090f0eff */
[----:B--2---:R-:W-:Y:S02]  /*2ff0*/  LEA R22, P2, R30, UR8, 0x1 ;  /* 0x000000081e167c11 */ /* 0x004fe4000f8408ff */
[----:B------:R-:W-:Y:S02]  /*3000*/  LEA.HI.X R19, R31, UR9, R36, 0x1, P0 ;  /* 0x000000091f137c11 */ /* 0x000fe400080f0c24 */
[----:B------:R-:W-:Y:S02]  /*3010*/  IADD3 R31, P0, R26, UR4, RZ ;  /* 0x000000041a1f7c10 */ /* 0x000fe4000ff1e0ff */
[----:B------:R-:W-:Y:S02]  /*3020*/  LEA.HI.X R21, R32, UR9, R33, 0x1, P1 ;  /* 0x0000000920157c11 */ /* 0x000fe400088f0c21 */
[----:B------:R-:W-:-:S02]  /*3030*/  IADD3 R32, R6, 0x80, RZ ;  /* 0x0000008006207810 */ /* 0x000fc40007ffe0ff */
[----:B------:R-:W-:Y:S01]  /*3040*/  LEA.HI.X R23, R30, UR9, R35, 0x1, P2 ;  /* 0x000000091e177c11 */ /* 0x000fe200090f0c23 */
[----:B------:R-:W-:Y:S01]  /*3050*/  VIADD R35, R6, 0x90 ;  /* 0x0000009006237836 */ /* 0x000fe20000000000 */
[----:B------:R-:W-:Y:S02]  /*3060*/  F2FP.F16.F32.PACK_AB R30, R24, R25 ;  /* 0x00000019181e723e */ /* 0x000fe400000000ff */
[----:B------:R-:W-:Y:S02]  /*3070*/  LEA.HI.X.SX32 R26, R26, UR7, 0x1, P0 ;  /* 0x000000071a1a7c11 */ /* 0x000fe400080f0eff */
[C---:B------:R-:W-:Y:S02]  /*3080*/  LEA R24, P0, R31.reuse, UR8, 0x1 ;  /* 0x000000081f187c11 */ /* 0x040fe4000f8008ff */
[----:B------:R-:W-:Y:S02]  /*3090*/  IADD3 R33, P1, R32, UR4, RZ ;  /* 0x0000000420217c10 */ /* 0x000fe4000ff3e0ff */
[----:B------:R-:W-:-:S02]  /*30a0*/  LEA.HI.X R25, R31, UR9, R26, 0x1, P0 ;  /* 0x000000091f197c11 */ /* 0x000fc400080f0c1a */
[----:B------:R-:W-:Y:S02]  /*30b0*/  LEA.HI.X.SX32 R32, R32, UR7, 0x1, P1 ;  /* 0x0000000720207c11 */ /* 0x000fe400088f0eff */
[----:B------:R-:W-:Y:S02]  /*30c0*/  LEA R26, P0, R33, UR8, 0x1 ;  /* 0x00000008211a7c11 */ /* 0x000fe4000f8008ff */
[----:B------:R-:W-:Y:S02]  /*30d0*/  PRMT R34, R27, 0x7632, R34 ;  /* 0x000076321b227816 */ /* 0x000fe40000000022 */
[----:B------:R-:W-:Y:S01]  /*30e0*/  LEA.HI.X R27, R33, UR9, R32, 0x1, P0 ;  /* 0x00000009211b7c11 */ /* 0x000fe200080f0c20 */
[----:B------:R-:W-:Y:S01]  /*30f0*/  VIADD R32, R6, 0x88 ;  /* 0x0000008806207836 */ /* 0x000fe20000000000 */
[----:B------:R-:W-:Y:S01]  /*3100*/  PRMT R37, R30, 0x7610, R37 ;  /* 0x000076101e257816 */ /* 0x000fe20000000025 */
[----:B------:R0:W-:Y:S01]  /*3110*/  STG.E.U16 desc[UR36][R12.64], R34 ;  /* 0x000000220c007986 */ /* 0x0001e2000c101524 */
[----:B------:R-:W-:-:S02]  /*3120*/  IADD3 R36, P1, R35, UR4, RZ ;  /* 0x0000000423247c10 */ /* 0x000fc4000ff3e0ff */
[----:B------:R-:W-:Y:S01]  /*3130*/  IADD3 R31, P0, R32, UR4, RZ ;  /* 0x00000004201f7c10 */ /* 0x000fe2000ff1e0ff */
[----:B------:R1:W-:Y:S01]  /*3140*/  STG.E.U16 desc[UR36][R14.64], R37 ;  /* 0x000000250e007986 */ /* 0x0003e2000c101524 */
[----:B------:R-:W-:Y:S02]  /*3150*/  IADD3 R33, R6, 0x98, RZ ;  /* 0x0000009806217810 */ /* 0x000fe40007ffe0ff */
[----:B------:R-:W-:Y:S02]  /*3160*/  LEA.HI.X.SX32 R32, R32, UR7, 0x1, P0 ;  /* 0x0000000720207c11 */ /* 0x000fe400080f0eff */
[----:B------:R-:W-:Y:S02]  /*3170*/  LEA.HI.X.SX32 R35, R35, UR7, 0x1, P1 ;  /* 0x0000000723237c11 */ /* 0x000fe400088f0eff */
[----:B0-----:R-:W-:Y:S01]  /*3180*/  PRMT R13, R30, 0x7632, R13 ;  /* 0x000076321e0d7816 */ /* 0x001fe2000000000d */
[----:B------:R-:W-:Y:S01]  /*3190*/  VIADD R34, R6, 0xa0 ;  /* 0x000000a006227836 */ /* 0x000fe20000000000 */
[----:B------:R-:W-:-:S02]  /*31a0*/  LEA R30, P0, R31, UR8, 0x1 ;  /* 0x000000081f1e7c11 */ /* 0x000fc4000f8008ff */
[----:B------:R-:W-:Y:S01]  /*31b0*/  LEA R12, P1, R36, UR8, 0x1 ;  /* 0x00000008240c7c11 */ /* 0x000fe2000f8208ff */
[----:B------:R0:W-:Y:S01]  /*31c0*/  STG.E.U16 desc[UR36][R16.64], R13 ;  /* 0x0000000d10007986 */ /* 0x0001e2000c101524 */
[----:B------:R-:W-:Y:S02]  /*31d0*/  LEA.HI.X R31, R31, UR9, R32, 0x1, P0 ;  /* 0x000000091f1f7c11 */ /* 0x000fe400080f0c20 */
[C---:B-1----:R-:W-:Y:S02]  /*31e0*/  IADD3 R15, P0, R33.reuse, UR4, RZ ;  /* 0x00000004210f7c10 */ /* 0x042fe4000ff1e0ff */
[----:B------:R-:W-:Y:S02]  /*31f0*/  IADD3 R32, P2, R34, UR4, RZ ;  /* 0x0000000422207c10 */ /* 0x000fe4000ff5e0ff */
[----:B------:R-:W-:Y:S02]  /*3200*/  PRMT R37, R0, 0x7610, R37 ;  /* 0x0000761000257816 */ /* 0x000fe40000000025 */
[----:B------:R-:W-:Y:S01]  /*3210*/  LEA.HI.X.SX32 R3, R34, UR7, 0x1, P2 ;  /* 0x0000000722037c11 */ /* 0x000fe200090f0eff */
[----:B------:R-:W-:Y:S01]  /*3220*/  VIADD R34, R6, 0xb8 ;  /* 0x000000b806227836 */ /* 0x000fe20000000000 */
[----:B0-----:R-:W-:Y:S01]  /*3230*/  LEA.HI.X R13, R36, UR9, R35, 0x1, P1 ;  /* 0x00000009240d7c11 */ /* 0x001fe200088f0c23 */
[----:B------:R0:W-:Y:S01]  /*3240*/  STG.E.U16 desc[UR36][R18.64], R37 ;  /* 0x0000002512007986 */ /* 0x0001e2000c101524 */
[----:B------:R-:W-:-:S02]  /*3250*/  LEA.HI.X.SX32 R36, R33, UR7, 0x1, P0 ;  /* 0x0000000721247c11 */ /* 0x000fc400080f0eff */
[C---:B------:R-:W-:Y:S02]  /*3260*/  LEA R16, P0, R15.reuse, UR8, 0x1 ;  /* 0x000000080f107c11 */ /* 0x040fe4000f8008ff */
[----:B------:R-:W-:Y:S02]  /*3270*/  LEA R14, P1, R32, UR8, 0x1 ;  /* 0x00000008200e7c11 */ /* 0x000fe4000f8208ff */
[----:B------:R-:W-:Y:S02]  /*3280*/  IADD3 R33, R6, 0xb0, RZ ;  /* 0x000000b006217810 */ /* 0x000fe40007ffe0ff */
[--C-:B------:R-:W-:Y:S02]  /*3290*/  LEA.HI.X R17, R15, UR9, R36.reuse, 0x1, P0 ;  /* 0x000000090f117c11 */ /* 0x100fe400080f0c24 */
[----:B------:R-:W-:Y:S01]  /*32a0*/  LEA.HI.X R15, R32, UR9, R3, 0x1, P1 ;  /* 0x00000009200f7c11 */ /* 0x000fe200088f0c03 */
[----:B------:R-:W-:Y:S01]  /*32b0*/  VIADD R32, R6, 0xa8 ;  /* 0x000000a806207836 */ /* 0x000fe20000000000 */
[----:B------:R-:W-:-:S02]  /*32c0*/  PRMT R36, R0, 0x7632, R36 ;  /* 0x0000763200247816 */ /* 0x000fc40000000024 */
[C---:B------:R-:W-:Y:S02]  /*32d0*/  IADD3 R0, P1, R33.reuse, UR4, RZ ;  /* 0x0000000421007c10 */ /* 0x040fe4000ff3e0ff */
[----:B------:R-:W-:Y:S01]  /*32e0*/  IADD3 R6, P2, R34, UR4, RZ ;  /* 0x0000000422067c10 */ /* 0x000fe2000ff5e0ff */
[----:B------:R1:W-:Y:S01]  /*32f0*/  STG.E.U16 desc[UR36][R20.64], R36 ;  /* 0x0000002414007986 */ /* 0x0003e2000c101524 */
[----:B------:R-:W-:Y:S02]  /*3300*/  LEA.HI.X.SX32 R35, R33, UR7, 0x1, P1 ;  /* 0x0000000721237c11 */ /* 0x000fe400088f0eff */
[----:B0-----:R-:W-:Y:S01]  /*3310*/  LEA R18, P1, R0, UR8, 0x1 ;  /* 0x0000000800127c11 */ /* 0x001fe2000f8208ff */
[----:B------:R-:W-:Y:S01]  /*3320*/  STG.E.U16 desc[UR36][R22.64], R5 ;  /* 0x0000000516007986 */ /* 0x000fe2000c101524 */
[----:B------:R-:W-:Y:S02]  /*3330*/  LEA.HI.X.SX32 R33, R34, UR7, 0x1, P2 ;  /* 0x0000000722217c11 */ /* 0x000fe400090f0eff */
[----:B------:R-:W-:-:S02]  /*3340*/  IADD3 R3, P0, R32, UR4, RZ ;  /* 0x0000000420037c10 */ /* 0x000fc4000ff1e0ff */
[----:B------:R-:W-:Y:S02]  /*3350*/  LEA.HI.X R19, R0, UR9, R35, 0x1, P1 ;  /* 0x0000000900137c11 */ /* 0x000fe400088f0c23 */
[----:B------:R-:W-:Y:S02]  /*3360*/  PRMT R0, R5, 0x7632, R0 ;  /* 0x0000763205007816 */ /* 0x000fe40000000000 */
[----:B-1----:R-:W-:Y:S02]  /*3370*/  LEA R20, P2, R6, UR8, 0x1 ;  /* 0x0000000806147c11 */ /* 0x002fe4000f8408ff */
[----:B------:R-:W-:Y:S01]  /*3380*/  LEA.HI.X.SX32 R32, R32, UR7, 0x1, P0 ;  /* 0x0000000720207c11 */ /* 0x000fe200080f0eff */
[----:B------:R0:W-:Y:S01]  /*3390*/  STG.E.U16 desc[UR36][R24.64], R0 ;  /* 0x0000000018007986 */ /* 0x0001e2000c101524 */
[----:B------:R-:W-:Y:S02]  /*33a0*/  LEA.HI.X R21, R6, UR9, R33, 0x1, P2 ;  /* 0x0000000906157c11 */ /* 0x000fe400090f0c21 */
[----:B------:R-:W-:Y:S01]  /*33b0*/  LEA R2, P0, R3, UR8, 0x1 ;  /* 0x0000000803027c11 */ /* 0x000fe2000f8008ff */
[----:B------:R1:W-:Y:S01]  /*33c0*/  STG.E.U16 desc[UR36][R26.64], R4 ;  /* 0x000000041a007986 */ /* 0x0003e2000c101524 */
[----:B------:R-:W-:-:S02]  /*33d0*/  PRMT R6, R4, 0x7632, R6 ;  /* 0x0000763204067816 */ /* 0x000fc40000000006 */
[----:B------:R-:W-:-:S03]  /*33e0*/  LEA.HI.X R3, R3, UR9, R32, 0x1, P0 ;  /* 0x0000000903037c11 */ /* 0x000fc600080f0c20 */
[----:B------:R-:W-:Y:S01]  /*33f0*/  STG.E.U16 desc[UR36][R30.64], R6 ;  /* 0x000000061e007986 */ /* 0x000fe2000c101524 */
[----:B0-----:R-:W-:-:S03]  /*3400*/  PRMT R0, R10, 0x7632, R0 ;  /* 0x000076320a007816 */ /* 0x001fc60000000000 */
[----:B------:R-:W-:Y:S01]  /*3410*/  STG.E.U16 desc[UR36][R12.64], R8 ;  /* 0x000000080c007986 */ /* 0x000fe2000c101524 */
[----:B-1----:R-:W-:-:S03]  /*3420*/  PRMT R4, R28, 0x7632, R4 ;  /* 0x000076321c047816 */ /* 0x002fc60000000004 */
[----:B------:R-:W-:Y:S04]  /*3430*/  STG.E.U16 desc[UR36][R16.64], R7 ;  /* 0x0000000710007986 */ /* 0x000fe8000c101524 */
[----:B------:R-:W-:Y:S04]  /*3440*/  STG.E.U16 desc[UR36][R14.64], R10 ;  /* 0x0000000a0e007986 */ /* 0x000fe8000c101524 */
[----:B------:R-:W-:Y:S04]  /*3450*/  STG.E.U16 desc[UR36][R2.64], R0 ;  /* 0x0000000002007986 */ /* 0x000fe8000c101524 */
[----:B------:R-:W-:Y:S04]  /*3460*/  STG.E.U16 desc[UR36][R18.64], R28 ;  /* 0x0000001c12007986 */ /* 0x000fe8000c101524 */
[----:B------:R-:W-:Y:S01]  /*3470*/  STG.E.U16 desc[UR36][R20.64], R4 ;  /* 0x0000000414007986 */ /* 0x000fe2000c101524 */
[----:B------:R-:W-:Y:S05]  /*3480*/  EXIT ;  /* 0x000000000000794d */ /* 0x000fea0003800000 */
.L_x_2828:
        /* <DEDUP_REMOVED lines=10> */
[----:B------:R-:W-:-:S02]  /*3530*/  IMAD.U32 R7, RZ, RZ, UR5 ;  /* 0x00000005ff077e24 */ /* 0x000fc4000f8e00ff */
[----:B------:R-:W-:Y:S02]  /*3540*/  IMAD.U32 R11, RZ, RZ, UR7 ;  /* 0x00000007ff0b7e24 */ /* 0x000fe4000f8e00ff */
[----:B------:R-:W-:Y:S02]  /*3550*/  IMAD.MOV.U32 R8, RZ, RZ, 0x219 ;  /* 0x00000219ff087424 */ /* 0x000fe400078e00ff */
[----:B0-----:R-:W-:-:S07]  /*3560*/  IMAD.MOV.U32 R13, RZ, RZ, RZ ;  /* 0x000000ffff0d7224 */ /* 0x001fce00078e00ff */
[----:B------:R-:W-:-:S07]  /*3570*/  LEPC R20, `(.L_x_2858) ;  /* 0x000000001014794e */ /* 0x000fce0000000000 */
[----:B-1----:R-:W-:Y:S05]  /*3580*/  CALL.ABS.NOINC R2 ;  /* 0x0000000002007343 */ /* 0x002fea0003c00000 */
.L_x_2858:
[----:B------:R-:W-:Y:S05]  /*3590*/  EXIT ;  /* 0x000000000000794d */ /* 0x000fea0003800000 */
.L_x_2829:
[----:B------:R-:W-:Y:S01]  /*35a0*/  IMAD.MOV.U32 R12, RZ, RZ, 0x10 ;  /* 0x00000010ff0c7424 */ /* 0x000fe200078e00ff */
[----:B------:R-:W-:Y:S01]  /*35b0*/  MOV R11, 0x1f ;  /* 0x0000001f000b7802 */ /* 0x000fe20000000f00 */
[----:B------:R-:W-:Y:S02]  /*35c0*/  IMAD.MOV.U32 R15, RZ, RZ, -0x1 ;  /* 0xffffffffff0f7424 */ /* 0x000fe400078e00ff */
[----:B------:R-:W-:-:S07]  /*35d0*/  IMAD.MOV.U32 R2, RZ, RZ, -0x800001 ;  /* 0xff7fffffff027424 */ /* 0x000fce00078e00ff */
[----:B------:R-:W-:Y:S05]  /*35e0*/  WARPSYNC.COLLECTIVE R15, `(.L_x_2859) ;  /* 0x000000000f087348 */ /* 0x000fea0003c00000 */
[----:B------:R0:W1:Y:S02]  /*35f0*/  SHFL.BFLY P6, R14, R13, R12, R11 ;  /* 0x0c00000c0d0e7389 */ /* 0x00006400000c000b */
[----:B01----:R-:W-:Y:S01]  /*3600*/  ENDCOLLECTIVE ;  /* 0x000000000000791b */ /* 0x003fe20003800000 */
.L_x_2859:
[----:B------:R-:W-:Y:S01]  /*3610*/  HFMA2.MMA R12, -RZ, RZ, 0, 4.76837158203125e-07 ;  /* 0x00000008ff0c7435 */ /* 0x000fe200000001ff */
[----:B------:R-:W-:-:S05]  /*3620*/  FMNMX.FTZ R0, R14, -3.40282346638528859812e+38, !PT ;  /* 0xff7fffff0e007809 */ /* 0x000fca0007810000 */
[----:B------:R-:W-:-:S07]  /*3630*/  IMAD.MOV.U32 R13, RZ, RZ, R0 ;  /* 0x000000ffff0d7224 */ /* 0x000fce00078e0000 */
[----:B------:R-:W-:Y:S05]  /*3640*/  WARPSYNC.COLLECTIVE R15, `(.L_x_2860) ;  /* 0x000000000f087348 */ /* 0x000fea0003c00000 */
[----:B------:R0:W1:Y:S02]  /*3650*/  SHFL.BFLY P6, R14, R13, R12, R11 ;  /* 0x0c00000c0d0e7389 */ /* 0x00006400000c000b */
[----:B01----:R-:W-:Y:S01]  /*3660*/  ENDCOLLECTIVE ;  /* 0x000000000000791b */ /* 0x003fe20003800000 */
.L_x_2860:
[----:B------:R-:W-:Y:S01]  /*3670*/  IMAD.MOV.U32 R12, RZ, RZ, 0x4 ;  /* 0x00000004ff0c7424 */ /* 0x000fe200078e00ff */
[----:B------:R-:W-:-:S05]  /*3680*/  FMNMX.FTZ R3, R0, R14, !PT ;  /* 0x0000000e00037209 */ /* 0x000fca0007810000 */
[----:B------:R-:W-:-:S07]  /*3690*/  IMAD.MOV.U32 R13, RZ, RZ, R3 ;  /* 0x000000ffff0d7224 */ /* 0x000fce00078e0003 */
[----:B------:R-:W-:Y:S05]  /*36a0*/  WARPSYNC.COLLECTIVE R15, `(.L_x_2861) ;  /* 0x000000000f087348 */ /* 0x000fea0003c00000 */
[----:B------:R0:W1:Y:S02]  /*36b0*/  SHFL.BFLY P6, R14, R13, R12, R11 ;  /* 0x0c00000c0d0e7389 */ /* 0x00006400000c000b */
[----:B01----:R-:W-:Y:S01]  /*36c0*/  ENDCOLLECTIVE ;  /* 0x000000000000791b */ /* 0x003fe20003800000 */
.L_x_2861:
[----:B------:R-:W-:Y:S01]  /*36d0*/  IMAD.MOV.U32 R12, RZ, RZ, 0x2 ;  /* 0x00000002ff0c7424 */ /* 0x000fe200078e00ff */
[----:B------:R-:W-:-:S04]  /*36e0*/  FMNMX.FTZ R4, R3, R14, !PT ;  /* 0x0000000e03047209 */ /* 0x000fc80007810000 */
[----:B------:R-:W-:-:S07]  /*36f0*/  MOV R13, R4 ;  /* 0x00000004000d7202 */ /* 0x000fce0000000f00 */
[----:B------:R-:W-:Y:S05]  /*3700*/  WARPSYNC.COLLECTIVE R15, `(.L_x_2862) ;  /* 0x000000000f087348 */ /* 0x000fea0003c00000 */
[----:B------:R0:W1:Y:S02]  /*3710*/  SHFL.BFLY P6, R14, R13, R12, R11 ;  /* 0x0c00000c0d0e7389 */ /* 0x00006400000c000b */
[----:B01----:R-:W-:Y:S01]  /*3720*/  ENDCOLLECTIVE ;  /* 0x000000000000791b */ /* 0x003fe20003800000 */
.L_x_2862:
[----:B------:R-:W-:Y:S01]  /*3730*/  HFMA2.MMA R12, -RZ, RZ, 0, 5.9604644775390625e-08 ;  /* 0x00000001ff0c7435 */ /* 0x000fe200000001ff */
[----:B------:R-:W-:-:S05]  /*3740*/  FMNMX.FTZ R5, R4, R14, !PT ;  /* 0x0000000e04057209 */ /* 0x000fca0007810000 */
[----:B------:R-:W-:-:S07]  /*3750*/  IMAD.MOV.U32 R13, RZ, RZ, R5 ;  /* 0x000000ffff0d7224 */ /* 0x000fce00078e0005 */
[----:B------:R-:W-:Y:S05]  /*3760*/  WARPSYNC.COLLECTIVE R15, `(.L_x_2863) ;  /* 0x000000000f087348 */ /* 0x000fea0003c00000 */
[----:B------:R0:W1:Y:S02]  /*3770*/  SHFL.BFLY P6, R14, R13, R12, R11 ;  /* 0x0c00000c0d0e7389 */ /* 0x00006400000c000b */
[----:B01----:R-:W-:Y:S01]  /*3780*/  ENDCOLLECTIVE ;  /* 0x000000000000791b */ /* 0x003fe20003800000 */
.L_x_2863:
[----:B------:R-:W-:Y:S05]  /*3790*/  BRA `(.L_x_2864) ;  /* 0xffffffc800a87947 */ /* 0x000fea000383ffff */
.L_x_2865:
        /* <DEDUP_REMOVED lines=14> */
.L_x_28081:


//--------------------- .text._ZN4vllm25paged_attention_v1_kernelIthLi128ELi32ELi128ELNS_18Fp8KVCacheDataTypeE2ELb0EEEvPT_PKS2_PKT0_S8_ifPKiSA_iPKfiiiSC_SC_iiiii --------------------------
	.section	.text._ZN4vllm25paged_attention_v1_kernelIthLi128ELi32ELi128ELNS_18Fp8KVCacheDataTypeE2ELb0EEEvPT_PKS2_PKT0_S8_ifPKiSA_iPKfiiiSC_SC_iiiii,"ax",@progbits
	.align	128
        .global         _ZN4vllm25paged_attention_v1_kernelIthLi128ELi32ELi128ELNS_18Fp8KVCacheDataTypeE2ELb0EEEvPT_PKS2_PKT0_S8_ifPKiSA_iPKfiiiSC_SC_iiiii
        .type           _ZN4vllm25paged_attention_v1_kernelIthLi128ELi32ELi128ELNS_18Fp8KVCacheDataTypeE2ELb0EEEvPT_PKS2_PKT0_S8_ifPKiSA_iPKfiiiSC_SC_iiiii,@function
        .size           _ZN4vllm25paged_attention_v1_kernelIthLi128ELi32ELi128ELNS_18Fp8KVCacheDataTypeE2ELb0EEEvPT_PKS2_PKT0_S8_ifPKiSA_iPKfiiiSC_SC_iiiii,(.L_x_28082 - _ZN4vllm25paged_attention_v1_kernelIthLi128ELi32ELi128ELNS_18Fp8KVCacheDataTypeE2ELb0EEEvPT_PKS2_PKT0_S8_ifPKiSA_iPKfiiiSC_SC_iiiii)
        .other          _ZN4vllm25paged_attention_v1_kernelIthLi128ELi32ELi128ELNS_18Fp8KVCacheDataTypeE2ELb0EEEvPT_PKS2_PKT0_S8_ifPKiSA_iPKfiiiSC_SC_iiiii,@"STO_CUDA_ENTRY STV_DEFAULT"
_ZN4vllm25paged_attention_v1_kernelIthLi128ELi32ELi128ELNS_18Fp8KVCacheDataTypeE2ELb0EEEvPT_PKS2_PKT0_S8_ifPKiSA_iPKfiiiSC_SC_iiiii:
.text._ZN4vllm25paged_attention_v1_kernelIthLi128ELi32ELi128ELNS_18Fp8KVCacheDataTypeE2ELb0EEEvPT_PKS2_PKT0_S8_ifPKiSA_iPKfiiiSC_SC_iiiii:
[----:B------:R-:W0:Y:S01]  /*0000*/  LDC R1, c[0x0][0x28] ;  /* 0x00000a00ff017b82 */ /* 0x000e220000000800 */
[----:B------:R-:W1:Y:S07]  /*0010*/  S2R R6, SR_CTAID.Y ;  /* 0x0000000000067919 */ /* 0x000e6e0000002600 */
[----:B------:R-:W1:Y:S01]  /*0020*/  LDC.64 R2, c[0x0][0x240] ;  /* 0x00009000ff027b82 */ /* 0x000e620000000a00 */
[----:B------:R-:W-:Y:S01]  /*0030*/  ULDC.64 UR36, c[0x0][0x208] ;  /* 0x0000820000247ab9 */ /* 0x000fe20000000a00 */
[----:B-1----:R-:W-:-:S06]  /*0040*/  IMAD.WIDE R2, R6, 0x4, R2 ;  /* 0x0000000406027825 */ /* 0x002fcc00078e0202 */
        /* <DEDUP_REMOVED lines=14> */
[----:B------:R-:W-:Y:S01]  /*0130*/  UMOV UR4, 0xffffffff ;  /* 0xffffffff00047882 */ /* 0x000fe20000000000 */
[----:B------:R-:W-:Y:S01]  /*0140*/  LOP3.LUT R4, R4, 0xffffffe0, RZ, 0xc0, !PT ;  /* 0xffffffe004047812 */ /* 0x000fe200078ec0ff */
[----:B------:R-:W-:-:S03]  /*0150*/  IMAD.MOV.U32 R13, RZ, RZ, -0x800001 ;  /* 0xff7fffffff0d7424 */ /* 0x000fc600078e00ff */
[----:B------:R-:W-:Y:S01]  /*0160*/  IADD3 R9, -R4, R7, RZ ;  /* 0x0000000704097210 */ /* 0x000fe20007ffe1ff */
        /* <DEDUP_REMOVED lines=11> */
.L_x_2902:
        /* <DEDUP_REMOVED lines=40> */
.L_x_2872:
        /* <DEDUP_REMOVED lines=11> */
.L_x_2871:
[----:B------:R-:W-:Y:S05]  /*0550*/  BSYNC B1 ;  /* 0x0000000000017941 */ /* 0x000fea0003800000 */
.L_x_2870:
        /* <DEDUP_REMOVED lines=14> */
.L_x_2875:
[----:B------:R-:W0:Y:S01]  /*0640*/  LDS R19, [R3+-0x200] ;  /* 0xfffe000003137984 */ /* 0x000e220000000800 */
[----:B------:R-:W-:-:S03]  /*0650*/  VIADD R5, R5, 0x800 ;  /* 0x0000080005057836 */ /* 0x000fc60000000000 */
[----:B------:R-:W1:Y:S02]  /*0660*/  LDS R21, [R3] ;  /* 0x0000000003157984 */ /* 0x000e640000000800 */
[----:B------:R-:W-:Y:S02]  /*0670*/  ISETP.GE.AND P2, PT, R5, R2, PT ;  /* 0x000000020500720c */ /* 0x000fe40003f46270 */
[----:B------:R-:W2:Y:S04]  /*0680*/  LDS R23, [R3+0x200] ;  /* 0x0002000003177984 */ /* 0x000ea80000000800 */
[----:B------:R-:W3:Y:S04]  /*0690*/  LDS R17, [R3+0x800] ;  /* 0x0008000003117984 */ /* 0x000ee80000000800 */
[----:B------:R-:W4:Y:S04]  /*06a0*/  LDS R13, [R3+0x400] ;  /* 0x00040000030d7984 */ /* 0x000f280000000800 */
[----:B------:R-:W5:Y:S04]  /*06b0*/  LDS R11, [R3+-0x400] ;  /* 0xfffc0000030b7984 */ /* 0x000f680000000800 */
        /* <DEDUP_REMOVED lines=8> */
[----:B------:R-:W2:Y:S01]  /*0740*/  LDS R23, [R3+0xe00] ;  /* 0x000e000003177984 */ /* 0x000ea20000000800 */
[----:B------:R-:W5:Y:S01]  /*0750*/  MUFU.EX2 R12, R12 ;  /* 0x0000000c000c7308 */ /* 0x000f620000000800 */
[----:B---3--:R-:W-:Y:S01]  /*0760*/  FADD.FTZ R22, -R0, R17 ;  /* 0x0000001100167221 */ /* 0x008fe20000010100 */
[----:B------:R-:W-:Y:S01]  /*0770*/  FMUL.FTZ R16, R16, 1.4426950216293334961 ;  /* 0x3fb8aa3b10107820 */ /* 0x000fe20000410000 */
[----:B------:R-:W3:Y:S01]  /*0780*/  LDS R17, [R3+0x1400] ;  /* 0x0014000003117984 */ /* 0x000ee20000000800 */
[----:B----4-:R-:W-:Y:S01]  /*0790*/  FADD.FTZ R18, -R0, R13 ;  /* 0x0000000d00127221 */ /* 0x010fe20000010100 */
[----:B------:R-:W-:-:S02]  /*07a0*/  FMUL.FTZ R22, R22, 1.4426950216293334961 ;  /* 0x3fb8aa3b16167820 */ /* 0x000fc40000410000 */
[----:B------:R-:W4:Y:S01]  /*07b0*/  LDS R13, [R3+0x1000] ;  /* 0x00100000030d7984 */ /* 0x000f220000000800 */
[----:B------:R-:W0:Y:S01]  /*07c0*/  MUFU.EX2 R14, R14 ;  /* 0x0000000e000e7308 */ /* 0x000e220000000800 */
[----:B-----5:R-:W-:Y:S01]  /*07d0*/  FADD.FTZ R11, -R0, R11 ;  /* 0x0000000b000b7221 */ /* 0x020fe20000010100 */
[----:B------:R-:W-:Y:S01]  /*07e0*/  FMUL.FTZ R18, R18, 1.4426950216293334961 ;  /* 0x3fb8aa3b12127820 */ /* 0x000fe20000410000 */
[----:B------:R-:W-:Y:S02]  /*07f0*/  FADD.FTZ R20, -R0, R15 ;  /* 0x0000000f00147221 */ /* 0x000fe40000010100 */
[----:B------:R-:W-:Y:S01]  /*0800*/  FMUL.FTZ R11, R11, 1.4426950216293334961 ;  /* 0x3fb8aa3b0b0b7820 */ /* 0x000fe20000410000 */
[----:B------:R-:W5:Y:S02]  /*0810*/  LDS R15, [R3+0x1200] ;  /* 0x00120000030f7984 */ /* 0x000f640000000800 */
[----:B------:R-:W-:Y:S01]  /*0820*/  MUFU.EX2 R16, R16 ;  /* 0x0000001000107308 */ /* 0x000fe20000000800 */
[----:B------:R-:W-:Y:S01]  /*0830*/  FMUL.FTZ R20, R20, 1.4426950216293334961 ;  /* 0x3fb8aa3b14147820 */ /* 0x000fe20000410000 */
[----:B------:R-:W-:Y:S06]  /*0840*/  STS [R3+-0x200], R12 ;  /* 0xfffe000c03007388 */ /* 0x000fec0000000800 */
[----:B------:R-:W3:Y:S01]  /*0850*/  MUFU.EX2 R11, R11 ;  /* 0x0000000b000b7308 */ /* 0x000ee20000000800 */
[----:B0-----:R-:W-:Y:S01]  /*0860*/  STS [R3], R14 ;  /* 0x0000000e03007388 */ /* 0x001fe20000000800 */
[----:B------:R-:W-:-:S06]  /*0870*/  FADD.FTZ R24, -R0, R19 ;  /* 0x0000001300187221 */ /* 0x000fcc0000010100 */
[----:B------:R-:W0:Y:S01]  /*0880*/  MUFU.EX2 R18, R18 ;  /* 0x0000001200127308 */ /* 0x000e220000000800 */
[----:B------:R-:W0:Y:S01]  /*0890*/  LDS R19, [R3+0x1600] ;  /* 0x0016000003137984 */ /* 0x000e220000000800 */
[----:B-1----:R-:W-:Y:S01]  /*08a0*/  FADD.FTZ R25, -R0, R21 ;  /* 0x0000001500197221 */ /* 0x002fe20000010100 */
[----:B------:R-:W-:Y:S02]  /*08b0*/  FMUL.FTZ R24, R24, 1.4426950216293334961 ;  /* 0x3fb8aa3b18187820 */ /* 0x000fe40000410000 */
[----:B------:R-:W1:Y:S01]  /*08c0*/  LDS R21, [R3+0x1800] ;  /* 0x0018000003157984 */ /* 0x000e620000000800 */
[C---:B--2---:R-:W-:Y:S01]  /*08d0*/  FADD.FTZ R27, -R0.reuse, R23 ;  /* 0x00000017001b7221 */ /* 0x044fe20000010100 */
[----:B------:R-:W-:Y:S02]  /*08e0*/  FMUL.FTZ R25, R25, 1.4426950216293334961 ;  /* 0x3fb8aa3b19197820 */ /* 0x000fe40000410000 */
[----:B------:R-:W2:Y:S01]  /*08f0*/  LDS R23, [R3+0x1a00] ;  /* 0x001a000003177984 */ /* 0x000ea20000000800 */
[----:B------:R-:W0:Y:S01]  /*0900*/  MUFU.EX2 R20, R20 ;  /* 0x0000001400147308 */ /* 0x000e220000000800 */
[C---:B---3--:R-:W-:Y:S01]  /*0910*/  FADD.FTZ R29, -R0.reuse, R17 ;  /* 0x00000011001d7221 */ /* 0x048fe20000010100 */
[----:B------:R-:W-:Y:S01]  /*0920*/  FADD.FTZ R17, R11, R4 ;  /* 0x000000040b117221 */ /* 0x000fe20000010000 */
[----:B------:R-:W-:Y:S01]  /*0930*/  FMUL.FTZ R27, R27, 1.4426950216293334961 ;  /* 0x3fb8aa3b1b1b7820 */ /* 0x000fe20000410000 */
[----:B------:R3:W-:Y:S01]  /*0940*/  STS [R3+-0x400], R11 ;  /* 0xfffc000b03007388 */ /* 0x0007e20000000800 */
[C---:B----4-:R-:W-:Y:S01]  /*0950*/  FADD.FTZ R13, -R0.reuse, R13 ;  /* 0x0000000d000d7221 */ /* 0x050fe20000010100 */
[----:B------:R-:W-:Y:S01]  /*0960*/  FADD.FTZ R17, R17, R12 ;  /* 0x0000000c11117221 */ /* 0x000fe20000010000 */
[----:B------:R-:W-:Y:S01]  /*0970*/  FMUL.FTZ R4, R29, 1.4426950216293334961 ;  /* 0x3fb8aa3b1d047820 */ /* 0x000fe20000410000 */
[----:B------:R-:W4:Y:S01]  /*0980*/  MUFU.EX2 R26, R25 ;  /* 0x00000019001a7308 */ /* 0x000f220000000800 */
[----:B------:R-:W-:Y:S01]  /*0990*/  FMUL.FTZ R13, R13, 1.4426950216293334961 ;  /* 0x3fb8aa3b0d0d7820 */ /* 0x000fe20000410000 */
[----:B------:R-:W-:Y:S01]  /*09a0*/  STS [R3+0x200], R16 ;  /* 0x0002001003007388 */ /* 0x000fe20000000800 */
[----:B-----5:R-:W-:-:S03]  /*09b0*/  FADD.FTZ R15, -R0, R15 ;  /* 0x0000000f000f7221 */ /* 0x020fc60000010100 */
[----:B0-----:R-:W-:Y:S02]  /*09c0*/  STS [R3+0x400], R18 ;  /* 0x0004001203007388 */ /* 0x001fe40000000800 */
[----:B------:R-:W0:Y:S01]  /*09d0*/  MUFU.EX2 R22, R22 ;  /* 0x0000001600167308 */ /* 0x000e220000000800 */
[----:B------:R-:W-:Y:S01]  /*09e0*/  FMUL.FTZ R15, R15, 1.4426950216293334961 ;  /* 0x3fb8aa3b0f0f7820 */ /* 0x000fe20000410000 */
[----:B------:R-:W-:Y:S06]  /*09f0*/  STS [R3+0x600], R20 ;  /* 0x0006001403007388 */ /* 0x000fec0000000800 */
[----:B------:R-:W5:Y:S01]  /*0a00*/  MUFU.EX2 R24, R24 ;  /* 0x0000001800187308 */ /* 0x000f620000000800 */
[----:B----4-:R-:W-:Y:S01]  /*0a10*/  STS [R3+0xc00], R26 ;  /* 0x000c001a03007388 */ /* 0x010fe20000000800 */
[----:B------:R-:W-:-:S06]  /*0a20*/  FADD.FTZ R19, -R0, R19 ;  /* 0x0000001300137221 */ /* 0x000fcc0000010100 */
[----:B------:R-:W4:Y:S01]  /*0a30*/  MUFU.EX2 R28, R27 ;  /* 0x0000001b001c7308 */ /* 0x000f220000000800 */
[----:B0-----:R-:W-:Y:S01]  /*0a40*/  STS [R3+0x800], R22 ;  /* 0x0008001603007388 */ /* 0x001fe20000000800 */
[----:B------:R-:W-:Y:S01]  /*0a50*/  FMUL.FTZ R25, R19, 1.4426950216293334961 ;  /* 0x3fb8aa3b13197820 */ /* 0x000fe20000410000 */
[----:B------:R-:W-:Y:S01]  /*0a60*/  FADD.FTZ R19, R17, R14 ;  /* 0x0000000e11137221 */ /* 0x000fe20000010000 */
[C---:B-1----:R-:W-:Y:S01]  /*0a70*/  FADD.FTZ R21, -R0.reuse, R21 ;  /* 0x0000001500157221 */ /* 0x042fe20000010100 */
[----:B--2---:R-:W-:Y:S02]  /*0a80*/  FADD.FTZ R23, -R0, R23 ;  /* 0x0000001700177221 */ /* 0x004fe40000010100 */
[----:B------:R-:W-:Y:S01]  /*0a90*/  FADD.FTZ R19, R19, R16 ;  /* 0x0000001013137221 */ /* 0x000fe20000010000 */
[----:B------:R-:W0:Y:S01]  /*0aa0*/  MUFU.EX2 R13, R13 ;  /* 0x0000000d000d7308 */ /* 0x000e220000000800 */
[----:B---3--:R-:W-:Y:S01]  /*0ab0*/  FMUL.FTZ R11, R21, 1.4426950216293334961 ;  /* 0x3fb8aa3b150b7820 */ /* 0x008fe20000410000 */
[----:B------:R-:W-:Y:S01]  /*0ac0*/  FMUL.FTZ R23, R23, 1.4426950216293334961 ;  /* 0x3fb8aa3b17177820 */ /* 0x000fe20000410000 */
[----:B------:R-:W-:Y:S01]  /*0ad0*/  FADD.FTZ R19, R19, R18 ;  /* 0x0000001213137221 */ /* 0x000fe20000010000 */
[----:B-----5:R-:W-:Y:S03]  /*0ae0*/  STS [R3+0xa00], R24 ;  /* 0x000a001803007388 */ /* 0x020fe60000000800 */
[----:B------:R-:W-:Y:S01]  /*0af0*/  FADD.FTZ R19, R19, R20 ;  /* 0x0000001413137221 */ /* 0x000fe20000010000 */
[----:B------:R-:W1:Y:S01]  /*0b00*/  MUFU.EX2 R15, R15 ;  /* 0x0000000f000f7308 */ /* 0x000e620000000800 */
[----:B----4-:R-:W-:Y:S02]  /*0b10*/  STS [R3+0xe00], R28 ;  /* 0x000e001c03007388 */ /* 0x010fe40000000800 */
[----:B------:R-:W-:-:S04]  /*0b20*/  FADD.FTZ R21, R19, R22 ;  /* 0x0000001613157221 */ /* 0x000fc80000010000 */
[----:B------:R-:W-:Y:S01]  /*0b30*/  FADD.FTZ R21, R21, R24 ;  /* 0x0000001815157221 */ /* 0x000fe20000010000 */
[----:B------:R-:W2:Y:S01]  /*0b40*/  MUFU.EX2 R4, R4 ;  /* 0x0000000400047308 */ /* 0x000ea20000000800 */
[----:B0-----:R-:W-:Y:S02]  /*0b50*/  STS [R3+0x1000], R13 ;  /* 0x0010000d03007388 */ /* 0x001fe40000000800 */
[----:B------:R-:W-:-:S04]  /*0b60*/  FADD.FTZ R21, R21, R26 ;  /* 0x0000001a15157221 */ /* 0x000fc80000010000 */
[----:B------:R-:W-:Y:S01]  /*0b70*/  FADD.FTZ R21, R21, R28 ;  /* 0x0000001c15157221 */ /* 0x000fe20000010000 */
[----:B------:R-:W0:Y:S01]  /*0b80*/  MUFU.EX2 R17, R25 ;  /* 0x0000001900117308 */ /* 0x000e220000000800 */
[----:B-1----:R-:W-:Y:S02]  /*0b90*/  STS [R3+0x1200], R15 ;  /* 0x0012000f03007388 */ /* 0x002fe40000000800 */
[----:B------:R-:W-:-:S04]  /*0ba0*/  FADD.FTZ R12, R21, R13 ;  /* 0x0000000d150c7221 */ /* 0x000fc80000010000 */
[----:B------:R-:W-:Y:S01]  /*0bb0*/  FADD.FTZ R21, R12, R15 ;  /* 0x0000000f0c157221 */ /* 0x000fe20000010000 */
[----:B------:R-:W1:Y:S01]  /*0bc0*/  MUFU.EX2 R11, R11 ;  /* 0x0000000b000b7308 */ /* 0x000e620000000800 */
[----:B--2---:R2:W-:Y:S02]  /*0bd0*/  STS [R3+0x1400], R4 ;  /* 0x0014000403007388 */ /* 0x0045e40000000800 */
[----:B------:R-:W-:-:S05]  /*0be0*/  FADD.FTZ R12, R21, R4 ;  /* 0x00000004150c7221 */ /* 0x000fca0000010000 */
[----:B------:R-:W3:Y:S01]  /*0bf0*/  MUFU.EX2 R19, R23 ;  /* 0x0000001700137308 */ /* 0x000ee20000000800 */
[----:B0-----:R-:W-:Y:S01]  /*0c00*/  FADD.FTZ R12, R12, R17 ;  /* 0x000000110c0c7221 */ /* 0x001fe20000010000 */
[----:B------:R-:W-:Y:S03]  /*0c10*/  STS [R3+0x1600], R17 ;  /* 0x0016001103007388 */ /* 0x000fe60000000800 */
[----:B-1----:R-:W-:Y:S01]  /*0c20*/  FADD.FTZ R12, R12, R11 ;  /* 0x0000000b0c0c7221 */ /* 0x002fe20000010000 */
[----:B------:R-:W-:Y:S04]  /*0c30*/  STS [R3+0x1800], R11 ;  /* 0x0018000b03007388 */ /* 0x000fe80000000800 */
[----:B---3--:R0:W-:Y:S01]  /*0c40*/  STS [R3+0x1a00], R19 ;  /* 0x001a001303007388 */ /* 0x0081e20000000800 */
[----:B--2---:R-:W-:Y:S01]  /*0c50*/  FADD.FTZ R4, R12, R19 ;  /* 0x000000130c047221 */ /* 0x004fe20000010000 */
[----:B0-----:R-:W-:Y:S01]  /*0c60*/  VIADD R3, R3, 0x2000 ;  /* 0x0000200003037836 */ /* 0x001fe20000000000 */
[----:B------:R-:W-:Y:S06]  /*0c70*/  @!P2 BRA `(.L_x_2875) ;  /* 0xfffffff80070a947 */ /* 0x000fec000383ffff */
.L_x_2874:
[----:B------:R-:W-:Y:S05]  /*0c80*/  BSYNC B1 ;  /* 0x0000000000017941 */ /* 0x000fea0003800000 */
.L_x_2873:
        /* <DEDUP_REMOVED lines=55> */
.L_x_2877:
[----:B------:R-:W-:Y:S05]  /*1000*/  BSYNC B1 ;  /* 0x0000000000017941 */ /* 0x000fea0003800000 */
.L_x_2876:
        /* <DEDUP_REMOVED lines=26> */
.L_x_2869:
[----:B------:R-:W-:Y:S05]  /*11b0*/  BSYNC B0 ;  /* 0x0000000000007941 */ /* 0x000fea0003800000 */
.L_x_2868:
        /* <DEDUP_REMOVED lines=8> */
[----:B0-----:R-:W0:Y:S02]  /*1240*/  SHFL.BFLY PT, R0, R3, 0x8, 0x1f ;  /* 0x0d001f0003007f89 */ /* 0x001e2400000e0000 */
[----:B0-----:R-:W-:Y:S01]  /*1250*/  FADD.FTZ R0, R3, R0 ;  /* 0x0000000003007221 */ /* 0x001fe20000010000 */
[----:B------:R-:W-:-:S04]  /*1260*/  @!P0 SHF.R.U32.HI R3, RZ, 0x3, R7 ;  /* 0x00000003ff038819 */ /* 0x000fc80000011607 */
[----:B------:R-:W0:Y:S01]  /*1270*/  SHFL.BFLY PT, R5, R0, 0x4, 0x1f ;  /* 0x0c801f0000057f89 */ /* 0x000e2200000e0000 */
[----:B------:R-:W-:Y:S01]  /*1280*/  @!P0 LOP3.LUT R3, R3, 0x1ffffffc, RZ, 0xc0, !PT ;  /* 0x1ffffffc03038812 */ /* 0x000fe200078ec0ff */
[----:B0-----:R-:W-:Y:S01]  /*1290*/  FADD.FTZ R5, R0, R5 ;  /* 0x0000000500057221 */ /* 0x001fe20000010000 */
[----:B--2---:R-:W-:Y:S02]  /*12a0*/  @!P0 LEA R0, R13, R4, 0x18 ;  /* 0x000000040d008211 */ /* 0x004fe400078ec0ff */
[----:B------:R-:W-:Y:S02]  /*12b0*/  @!P2 MOV R4, 0x400 ;  /* 0x000004000004a802 */ /* 0x000fe40000000f00 */
[----:B------:R-:W0:Y:S01]  /*12c0*/  SHFL.BFLY PT, R2, R5, 0x2, 0x1f ;  /* 0x0c401f0005027f89 */ /* 0x000e2200000e0000 */
[----:B------:R-:W-:Y:S02]  /*12d0*/  @!P0 IADD3 R0, R0, R3, RZ ;  /* 0x0000000300008210 */ /* 0x000fe40007ffe0ff */
[----:B---3--:R-:W-:-:S05]  /*12e0*/  @!P2 LEA R15, R15, R4, 0x18 ;  /* 0x000000040f0fa211 */ /* 0x008fca00078ec0ff */
        /* <DEDUP_REMOVED lines=29> */
.L_x_2882:
        /* <DEDUP_REMOVED lines=8> */
.L_x_2881:
[----:B------:R-:W-:Y:S05]  /*1540*/  BSYNC B1 ;  /* 0x0000000000017941 */ /* 0x000fea0003800000 */
.L_x_2880:
        /* <DEDUP_REMOVED lines=14> */
.L_x_2885:
        /* <DEDUP_REMOVED lines=52> */
.L_x_2884:
[----:B------:R-:W-:Y:S05]  /*1970*/  BSYNC B1 ;  /* 0x0000000000017941 */ /* 0x000fea0003800000 */
.L_x_2883:
        /* <DEDUP_REMOVED lines=31> */
.L_x_2887:
[----:B------:R-:W-:Y:S05]  /*1b70*/  BSYNC B1 ;  /* 0x0000000000017941 */ /* 0x000fea0003800000 */
.L_x_2886:
        /* <DEDUP_REMOVED lines=14> */
.L_x_2879:
[----:B------:R-:W-:Y:S05]  /*1c60*/  BSYNC B0 ;  /* 0x0000000000007941 */ /* 0x000fea0003800000 */
.L_x_2878:
[----:B------:R-:W2:Y:S08]  /*1c70*/  S2UR UR5, SR_CgaCtaId ;  /* 0x00000000000579c3 */ /* 0x000eb00000008800 */
[----:B------:R-:W-:Y:S01]  /*1c80*/  BAR.SYNC.DEFER_BLOCKING 0x0 ;  /* 0x0000000000007b1d */ /* 0x000fe20000010000 */
[----:B-1----:R-:W-:Y:S01]  /*1c90*/  LOP3.LUT R2, R9, 0x3, RZ, 0xc0, !PT ;  /* 0x0000000309027812 */ /* 0x002fe200078ec0ff */
[C---:B------:R-:W-:Y:S01]  /*1ca0*/  VIADD R4, R7.reuse, 0x1f ;  /* 0x0000001f07047836 */ /* 0x040fe20000000000 */
[----:B0-----:R-:W-:Y:S01]  /*1cb0*/  SHF.R.S32.HI R0, RZ, 0x1f, R9 ;  /* 0x0000001fff007819 */ /* 0x001fe20000011409 */
[----:B------:R-:W-:Y:S01]  /*1cc0*/  HFMA2.MMA R16, -RZ, RZ, 0, 0 ;  /* 0x00000000ff107435 */ /* 0x000fe200000001ff */
[----:B------:R-:W-:Y:S01]  /*1cd0*/  ISETP.NE.AND P2, PT, R2, RZ, PT ;  /* 0x000000ff0200720c */ /* 0x000fe20003f45270 */
[----:B------:R-:W-:Y:S01]  /*1ce0*/  UMOV UR4, 0x400 ;  /* 0x0000040000047882 */ /* 0x000fe20000000000 */
[C---:B------:R-:W-:Y:S01]  /*1cf0*/  LOP3.LUT R2, R7.reuse, 0xffffffc0, RZ, 0xc0, !PT ;  /* 0xffffffc007027812 */ /* 0x040fe200078ec0ff */
[----:B------:R-:W-:Y:S01]  /*1d00*/  UIADD3 UR4, UR4, 0x20, URZ ;  /* 0x0000002004047890 */ /* 0x000fe2000fffe03f */
[----:B------:R-:W-:Y:S01]  /*1d10*/  LEA.HI R0, R0, R9, RZ, 0x2 ;  /* 0x0000000900007211 */ /* 0x000fe200078f10ff */
[----:B------:R-:W-:Y:S01]  /*1d20*/  BSSY B0, `(.L_x_2888) ;  /* 0x0000028000007945 */ /* 0x000fe20003800000 */
[----:B------:R-:W-:Y:S01]  /*1d30*/  ISETP.NE.OR P5, PT, R2, 0x40, P2 ;  /* 0x000000400200780c */ /* 0x000fe200017a5670 */
[----:B------:R-:W-:Y:S01]  /*1d40*/  HFMA2.MMA R12, -RZ, RZ, 0, 0 ;  /* 0x00000000ff0c7435 */ /* 0x000fe200000001ff */
[----:B------:R-:W-:Y:S01]  /*1d50*/  SHF.R.S32.HI R13, RZ, 0x2, R0 ;  /* 0x00000002ff0d7819 */ /* 0x000fe20000011400 */
[----:B------:R-:W-:Y:S01]  /*1d60*/  HFMA2.MMA R0, -RZ, RZ, 0, 0 ;  /* 0x00000000ff007435 */ /* 0x000fe200000001ff */
[----:B------:R-:W-:Y:S01]  /*1d70*/  ISETP.GT.U32.AND P3, PT, R4, 0x3e, PT ;  /* 0x0000003e0400780c */ /* 0x000fe20003f64070 */
[----:B------:R-:W-:Y:S01]  /*1d80*/  IMAD.MOV.U32 R5, RZ, RZ, RZ ;  /* 0x000000ffff057224 */ /* 0x000fe200078e00ff */
[C---:B------:R-:W-:Y:S01]  /*1d90*/  LOP3.LUT R3, R7.reuse, 0xffffffe0, RZ, 0xc0, !PT ;  /* 0xffffffe007037812 */ /* 0x040fe200078ec0ff */
[----:B------:R-:W-:Y:S01]  /*1da0*/  IMAD R4, R8, 0x80, R13 ;  /* 0x0000008008047824 */ /* 0x000fe200078e020d */
[----:B------:R-:W-:-:S02]  /*1db0*/  ISETP.GT.OR P0, PT, R7, 0x3f, P2 ;  /* 0x0000003f0700780c */ /* 0x000fc40001704670 */
[----:B------:R-:W-:Y:S02]  /*1dc0*/  CS2R R14, SRZ ;  /* 0x00000000000e7805 */ /* 0x000fe4000001ff00 */
[----:B------:R-:W-:Y:S02]  /*1dd0*/  ISETP.NE.OR P4, PT, R3, 0x20, P2 ;  /* 0x000000200300780c */ /* 0x000fe40001785670 */
[----:B------:R-:W-:Y:S01]  /*1de0*/  CS2R R2, SRZ ;  /* 0x0000000000027805 */ /* 0x000fe2000001ff00 */
[----:B--2---:R-:W-:Y:S01]  /*1df0*/  ULEA UR4, UR5, UR4, 0x18 ;  /* 0x0000000405047291 */ /* 0x004fe2000f8ec03f */
[----:B------:R-:W-:Y:S01]  /*1e00*/  BAR.SYNC.DEFER_BLOCKING 0x0 ;  /* 0x0000000000007b1d */ /* 0x000fe20000010000 */
[----:B------:R-:W-:Y:S01]  /*1e10*/  ISETP.GT.OR P1, PT, R7, 0x1f, P2 ;  /* 0x0000001f0700780c */ /* 0x000fe20001724670 */
[----:B------:R-:W-:Y:S01]  /*1e20*/  IMAD.MOV.U32 R7, RZ, RZ, RZ ;  /* 0x000000ffff077224 */ /* 0x000fe200078e00ff */
[----:B------:R-:W-:Y:S01]  /*1e30*/  MOV R10, RZ ;  /* 0x000000ff000a7202 */ /* 0x000fe20000000f00 */
[----:B------:R-:W-:Y:S01]  /*1e40*/  IMAD.MOV.U32 R25, RZ, RZ, RZ ;  /* 0x000000ffff197224 */ /* 0x000fe200078e00ff */
[----:B------:R-:W-:-:S02]  /*1e50*/  LEA R4, R4, UR4, 0x2 ;  /* 0x0000000404047c11 */ /* 0x000fc4000f8e10ff */
[----:B------:R-:W-:Y:S02]  /*1e60*/  CS2R R20, SRZ ;  /* 0x0000000000147805 */ /* 0x000fe4000001ff00 */
[----:B------:R-:W-:Y:S02]  /*1e70*/  MOV R23, RZ ;  /* 0x000000ff00177202 */ /* 0x000fe40000000f00 */
        /* <DEDUP_REMOVED lines=18> */
.L_x_2889:
[----:B------:R-:W-:Y:S05]  /*1fa0*/  BSYNC B0 ;  /* 0x0000000000007941 */ /* 0x000fea0003800000 */
.L_x_2888:
        /* <DEDUP_REMOVED lines=35> */
.L_x_2891:
[----:B------:R-:W-:Y:S05]  /*21e0*/  BSYNC B0 ;  /* 0x0000000000007941 */ /* 0x000fea0003800000 */
.L_x_2890:
        /* <DEDUP_REMOVED lines=19> */
.L_x_2893:
[----:B------:R-:W-:Y:S05]  /*2320*/  BSYNC B0 ;  /* 0x0000000000007941 */ /* 0x000fea0003800000 */
.L_x_2892:
        /* <DEDUP_REMOVED lines=36> */
.L_x_2895:
[----:B------:R-:W-:Y:S05]  /*2570*/  BSYNC B0 ;  /* 0x0000000000007941 */ /* 0x000fea0003800000 */
.L_x_2894:
[----:B------:R-:W-:Y:S06]  /*2580*/  BAR.SYNC.DEFER_BLOCKING 0x0 ;  /* 0x0000000000007b1d */ /* 0x000fec0000010000 */
[----:B------:R-:W-:Y:S05]  /*2590*/  @P3 EXIT ;  /* 0x000000000000394d */ /* 0x000fea0003800000 */
[----:B------:R-:W-:Y:S05]  /*25a0*/  @P2 EXIT ;  /* 0x000000000000294d */ /* 0x000fea0003800000 */
[----:B01----:R-:W0:Y:S01]  /*25b0*/  S2R R4, SR_CTAID.X ;  /* 0x0000000000047919 */ /* 0x003e220000002500 */
[----:B------:R-:W-:Y:S01]  /*25c0*/  ULDC UR5, c[0x0][0x14] ;  /* 0x0000050000057ab9 */ /* 0x000fe20000000800 */
[----:B------:R-:W1:Y:S01]  /*25d0*/  LDC R9, c[0x0][0xc] ;  /* 0x00000300ff097b82 */ /* 0x000e620000000800 */
[----:B------:R-:W-:Y:S01]  /*25e0*/  VIADD R8, R13, 0x8 ;  /* 0x000000080d087836 */ /* 0x000fe20000000000 */
[----:B------:R-:W-:Y:S01]  /*25f0*/  F2FP.F16.F32.PACK_AB R16, R5, R16 ;  /* 0x000000100510723e */ /* 0x000fe200000000ff */
[C---:B------:R-:W-:Y:S01]  /*2600*/  VIADD R27, R13.reuse, 0x18 ;  /* 0x000000180d1b7836 */ /* 0x040fe20000000000 */
[C---:B------:R-:W-:Y:S02]  /*2610*/  IADD3 R28, R13.reuse, 0x20, RZ ;  /* 0x000000200d1c7810 */ /* 0x040fe40007ffe0ff */
[----:B------:R-:W-:Y:S02]  /*2620*/  PRMT R29, R16, 0x7610, R29 ;  /* 0x00007610101d7816 */ /* 0x000fe4000000001d */
[----:B------:R-:W2:Y:S01]  /*2630*/  S2UR UR4, SR_CTAID.Z ;  /* 0x00000000000479c3 */ /* 0x000ea20000002700 */
[----:B------:R-:W-:-:S02]  /*2640*/  IADD3 R26, R13, 0x10, RZ ;  /* 0x000000100d1a7810 */ /* 0x000fc40007ffe0ff */
[----:B------:R-:W-:Y:S02]  /*2650*/  F2FP.F16.F32.PACK_AB R14, R15, R14 ;  /* 0x0000000e0f0e723e */ /* 0x000fe400000000ff */
[----:B------:R-:W-:Y:S01]  /*2660*/  F2FP.F16.F32.PACK_AB R3, R12, R3 ;  /* 0x000000030c03723e */ /* 0x000fe200000000ff */
[----:B------:R-:W-:Y:S01]  /*2670*/  VIADD R12, R13, 0x48 ;  /* 0x000000480d0c7836 */ /* 0x000fe20000000000 */
[----:B------:R-:W-:Y:S02]  /*2680*/  F2FP.F16.F32.PACK_AB R25, R2, R25 ;  /* 0x000000190219723e */ /* 0x000fe400000000ff */
[----:B------:R-:W-:Y:S02]  /*2690*/  F2FP.F16.F32.PACK_AB R20, R23, R20 ;  /* 0x000000141714723e */ /* 0x000fe400000000ff */
[----:B------:R-:W-:Y:S02]  /*26a0*/  F2FP.F16.F32.PACK_AB R18, R21, R18 ;  /* 0x000000121512723e */ /* 0x000fe400000000ff */
[----:B------:R-:W-:Y:S01]  /*26b0*/  F2FP.F16.F32.PACK_AB R0, R19, R0 ;  /* 0x000000001300723e */ /* 0x000fe200000000ff */
[----:B-1----:R-:W-:-:S04]  /*26c0*/  IMAD R6, R6, R9, RZ ;  /* 0x0000000906067224 */ /* 0x002fc800078e02ff */
[----:B------:R-:W-:Y:S02]  /*26d0*/  IMAD R6, R6, UR5, RZ ;  /* 0x0000000506067c24 */ /* 0x000fe4000f8e02ff */
[----:B0-----:R-:W-:Y:S01]  /*26e0*/  IMAD R4, R4, UR5, RZ ;  /* 0x0000000504047c24 */ /* 0x001fe2000f8e02ff */
[----:B--2---:R-:W-:Y:S02]  /*26f0*/  USHF.L.U32 UR4, UR4, 0x7, URZ ;  /* 0x0000000704047899 */ /* 0x004fe4000800063f */
[----:B------:R-:W-:Y:S01]  /*2700*/  SHF.L.U32 R9, R6, 0x7, RZ ;  /* 0x0000000706097819 */ /* 0x000fe200000006ff */
[----:B------:R-:W-:Y:S01]  /*2710*/  IMAD.SHL.U32 R4, R4, 0x80, RZ ;  /* 0x0000008004047824 */ /* 0x000fe200078e00ff */
[----:B------:R-:W-:-:S04]  /*2720*/  USHF.R.S32.HI UR5, URZ, 0x1f, UR4 ;  /* 0x0000001f3f057899 */ /* 0x000fc80008011404 */
[--C-:B------:R-:W-:Y:S02]  /*2730*/  IADD3 R17, P0, P1, R9, UR4, R4.reuse ;  /* 0x0000000409117c10 */ /* 0x100fe4000f91e004 */
[----:B------:R-:W-:Y:S02]  /*2740*/  SHF.R.S32.HI R24, RZ, 0x1f, R4 ;  /* 0x0000001fff187819 */ /* 0x000fe40000011404 */
[----:B------:R-:W-:-:S04]  /*2750*/  SHF.R.S32.HI R9, RZ, 0x1f, R9 ;  /* 0x0000001fff097819 */ /* 0x000fc80000011409 */
[----:B------:R-:W-:Y:S01]  /*2760*/  IADD3.X R24, R9, UR5, R24, P0, P1 ;  /* 0x0000000509187c10 */ /* 0x000fe200087e2418 */
[----:B------:R-:W-:Y:S01]  /*2770*/  ULDC.64 UR4, c[0x0][0x210] ;  /* 0x0000840000047ab9 */ /* 0x000fe20000000a00 */
[CC--:B------:R-:W-:Y:S02]  /*2780*/  IADD3 R11, P0, R13.reuse, R17.reuse, RZ ;  /* 0x000000110d0b7210 */ /* 0x0c0fe40007f1e0ff */
[C---:B------:R-:W-:Y:S02]  /*2790*/  IADD3 R6, P1, R8.reuse, R17, RZ ;  /* 0x0000001108067210 */ /* 0x040fe40007f3e0ff */
[-C--:B------:R-:W-:Y:S02]  /*27a0*/  LEA.HI.X.SX32 R22, R13, R24.reuse, 0x1, P0 ;  /* 0x000000180d167211 */ /* 0x080fe400000f0eff */
[----:B------:R-:W-:Y:S02]  /*27b0*/  LEA R4, P0, R11, UR4, 0x1 ;  /* 0x000000040b047c11 */ /* 0x000fe4000f8008ff */
[----:B------:R-:W-:-:S02]  /*27c0*/  LEA.HI.X.SX32 R9, R8, R24, 0x1, P1 ;  /* 0x0000001808097211 */ /* 0x000fc400008f0eff */
[----:B------:R-:W-:Y:S02]  /*27d0*/  LEA.HI.X R5, R11, UR5, R22, 0x1, P0 ;  /* 0x000000050b057c11 */ /* 0x000fe400080f0c16 */
[----:B------:R-:W-:Y:S02]  /*27e0*/  LEA R8, P1, R6, UR4, 0x1 ;  /* 0x0000000406087c11 */ /* 0x000fe4000f8208ff */
[-C--:B------:R-:W-:Y:S01]  /*27f0*/  IADD3 R22, P2, R28, R17.reuse, RZ ;  /* 0x000000111c167210 */ /* 0x080fe20007f5e0ff */
[----:B------:R0:W-:Y:S01]  /*2800*/  STG.E.U16 desc[UR36][R4.64], R29 ;  /* 0x0000001d04007986 */ /* 0x0001e2000c101524 */
[----:B------:R-:W-:Y:S02]  /*2810*/  LEA.HI.X R9, R6, UR5, R9, 0x1, P1 ;  /* 0x0000000506097c11 */ /* 0x000fe400088f0c09 */
[----:B------:R-:W-:Y:S02]  /*2820*/  PRMT R6, R16, 0x7632, R6 ;  /* 0x0000763210067816 */ /* 0x000fe40000000006 */
[----:B------:R-:W-:-:S02]  /*2830*/  IADD3 R11, P0, R26, R17, RZ ;  /* 0x000000111a0b7210 */ /* 0x000fc40007f1e0ff */
[C---:B------:R-:W-:Y:S01]  /*2840*/  IADD3 R16, P1, R27.reuse, R17, RZ ;  /* 0x000000111b107210 */ /* 0x040fe20007f3e0ff */
[----:B------:R1:W-:Y:S01]  /*2850*/  STG.E.U16 desc[UR36][R8.64], R6 ;  /* 0x0000000608007986 */ /* 0x0003e2000c101524 */
[-C--:B------:R-:W-:Y:S02]  /*2860*/  LEA.HI.X.SX32 R26, R26, R24.reuse, 0x1, P0 ;  /* 0x000000181a1a7211 */ /* 0x080fe400000f0eff */
[-C--:B------:R-:W-:Y:S02]  /*2870*/  LEA.HI.X.SX32 R27, R27, R24.reuse, 0x1, P1 ;  /* 0x000000181b1b7211 */ /* 0x080fe400008f0eff */
[----:B0-----:R-:W-:Y:S02]  /*2880*/  LEA.HI.X.SX32 R5, R28, R24, 0x1, P2 ;  /* 0x000000181c057211 */ /* 0x001fe400010f0eff */
[----:B------:R-:W-:-:S04]  /*2890*/  LEA R4, P2, R22, UR4, 0x1 ;  /* 0x0000000416047c11 */ /* 0x000fc8000f8408ff */
[----:B------:R-:W-:Y:S01]  /*28a0*/  LEA.HI.X R5, R22, UR5, R5, 0x1, P2 ;  /* 0x0000000516057c11 */ /* 0x000fe200090f0c05 */
[----:B------:R-:W-:Y:S01]  /*28b0*/  VIADD R22, R13, 0x28 ;  /* 0x000000280d167836 */ /* 0x000fe20000000000 */
[----:B-1----:R-:W-:Y:S02]  /*28c0*/  F2FP.F16.F32.PACK_AB R9, R7, R10 ;  /* 0x0000000a0709723e */ /* 0x002fe400000000ff */
[----:B------:R-:W-:Y:S02]  /*28d0*/  LEA R6, P0, R11, UR4, 0x1 ;  /* 0x000000040b067c11 */ /* 0x000fe4000f8008ff */
[----:B------:R-:W-:Y:S02]  /*28e0*/  LEA R10, P1, R16, UR4, 0x1 ;  /* 0x00000004100a7c11 */ /* 0x000fe4000f8208ff */
[----:B------:R-:W-:Y:S02]  /*28f0*/  IADD3 R8, R13, 0x30, RZ ;  /* 0x000000300d087810 */ /* 0x000fe40007ffe0ff */
[----:B------:R-:W-:Y:S01]  /*2900*/  LEA.HI.X R7, R11, UR5, R26, 0x1, P0 ;  /* 0x000000050b077c11 */ /* 0x000fe200080f0c1a */
[----:B------:R-:W-:Y:S01]  /*2910*/  VIADD R26, R13, 0x38 ;  /* 0x000000380d1a7836 */ /* 0x000fe20000000000 */
[----:B------:R-:W-:-:S02]  /*2920*/  PRMT R28, R9, 0x7610, R28 ;  /* 0x00007610091c7816 */ /* 0x000fc4000000001c */
[----:B------:R-:W-:Y:S02]  /*2930*/  PRMT R29, R9, 0x7632, R29 ;  /* 0x00007632091d7816 */ /* 0x000fe4000000001d */
[----:B------:R-:W-:Y:S01]  /*2940*/  LEA.HI.X R11, R16, UR5, R27, 0x1, P1 ;  /* 0x00000005100b7c11 */ /* 0x000fe200088f0c1b */
[----:B------:R0:W-:Y:S01]  /*2950*/  STG.E.U16 desc[UR36][R6.64], R28 ;  /* 0x0000001c06007986 */ /* 0x0001e2000c101524 */
[-C--:B------:R-:W-:Y:S02]  /*2960*/  IADD3 R9, P0, R22, R17.reuse, RZ ;  /* 0x0000001116097210 */ /* 0x080fe40007f1e0ff */
[----:B------:R-:W-:Y:S01]  /*2970*/  IADD3 R16, P1, R8, R17, RZ ;  /* 0x0000001108107210 */ /* 0x000fe20007f3e0ff */
[----:B------:R1:W-:Y:S01]  /*2980*/  STG.E.U16 desc[UR36][R10.64], R29 ;  /* 0x0000001d0a007986 */ /* 0x0003e2000c101524 */
[-C--:B------:R-:W-:Y:S02]  /*2990*/  LEA.HI.X.SX32 R22, R22, R24.reuse, 0x1, P0 ;  /* 0x0000001816167211 */ /* 0x080fe400000f0eff */
[----:B------:R-:W-:-:S02]  /*29a0*/  LEA.HI.X.SX32 R27, R8, R24, 0x1, P1 ;  /* 0x00000018081b7211 */ /* 0x000fc400008f0eff */
[----:B------:R-:W-:Y:S02]  /*29b0*/  LEA R8, P1, R16, UR4, 0x1 ;  /* 0x0000000410087c11 */ /* 0x000fe4000f8208ff */
[C---:B------:R-:W-:Y:S02]  /*29c0*/  IADD3 R15, P2, R26.reuse, R17, RZ ;  /* 0x000000111a0f7210 */ /* 0x040fe40007f5e0ff */
[C---:B0-----:R-:W-:Y:S02]  /*29d0*/  LEA R6, P0, R9.reuse, UR4, 0x1 ;  /* 0x0000000409067c11 */ /* 0x041fe4000f8008ff */
[----:B------:R-:W-:Y:S02]  /*29e0*/  LEA.HI.X.SX32 R26, R26, R24, 0x1, P2 ;  /* 0x000000181a1a7211 */ /* 0x000fe400010f0eff */
[----:B------:R-:W-:Y:S02]  /*29f0*/  LEA.HI.X R7, R9, UR5, R22, 0x1, P0 ;  /* 0x0000000509077c11 */ /* 0x000fe400080f0c16 */
[----:B------:R-:W-:-:S02]  /*2a00*/  LEA.HI.X R9, R16, UR5, R27, 0x1, P1 ;  /* 0x0000000510097c11 */ /* 0x000fc400088f0c1b */
[C---:B------:R-:W-:Y:S02]  /*2a10*/  PRMT R16, R14.reuse, 0x7610, R16 ;  /* 0x000076100e107816 */ /* 0x040fe40000000010 */
[C---:B-1----:R-:W-:Y:S02]  /*2a20*/  LEA R10, P2, R15.reuse, UR4, 0x1 ;  /* 0x000000040f0a7c11 */ /* 0x042fe4000f8408ff */
[----:B------:R-:W-:Y:S01]  /*2a30*/  PRMT R28, R14, 0x7632, R28 ;  /* 0x000076320e1c7816 */ /* 0x000fe2000000001c */
[----:B------:R0:W-:Y:S01]  /*2a40*/  STG.E.U16 desc[UR36][R4.64], R16 ;  /* 0x0000001004007986 */ /* 0x0001e2000c101524 */
[----:B------:R-:W-:Y:S01]  /*2a50*/  LEA.HI.X R11, R15, UR5, R26, 0x1, P2 ;  /* 0x000000050f0b7c11 */ /* 0x000fe200090f0c1a */
[C---:B------:R-:W-:Y:S01]  /*2a60*/  VIADD R26, R13.reuse, 0x58 ;  /* 0x000000580d1a7836 */ /* 0x040fe20000000000 */
[C---:B------:R-:W-:Y:S01]  /*2a70*/  IADD3 R15, R13.reuse, 0x40, RZ ;  /* 0x000000400d0f7810 */ /* 0x040fe20007ffe0ff */
[----:B------:R1:W-:Y:S01]  /*2a80*/  STG.E.U16 desc[UR36][R6.64], R28 ;  /* 0x0000001c06007986 */ /* 0x0003e2000c101524 */
[----:B------:R-:W-:-:S02]  /*2a90*/  IADD3 R27, R13, 0x50, RZ ;  /* 0x000000500d1b7810 */ /* 0x000fc40007ffe0ff */
[C---:B------:R-:W-:Y:S02]  /*2aa0*/  IADD3 R14, R13.reuse, 0x60, RZ ;  /* 0x000000600d0e7810 */ /* 0x040fe40007ffe0ff */
[----:B------:R-:W-:Y:S02]  /*2ab0*/  IADD3 R22, R13, 0x70, RZ ;  /* 0x000000700d167810 */ /* 0x000fe40007ffe0ff */
[----:B------:R-:W-:Y:S01]  /*2ac0*/  PRMT R29, R3, 0x7632, R29 ;  /* 0x00007632031d7816 */ /* 0x000fe2000000001d */
[----:B0-----:R-:W-:Y:S01]  /*2ad0*/  VIADD R16, R13, 0x68 ;  /* 0x000000680d107836 */ /* 0x001fe20000000000 */
[----:B------:R-:W-:Y:S01]  /*2ae0*/  PRMT R5, R3, 0x7610, R5 ;  /* 0x0000761003057816 */ /* 0x000fe20000000005 */
[----:B------:R-:W-:Y:S01]  /*2af0*/  VIADD R4, R13, 0x78 ;  /* 0x000000780d047836 */ /* 0x000fe20000000000 */
[CC--:B------:R-:W-:Y:S02]  /*2b00*/  IADD3 R3, P5, R15.reuse, R17.reuse, RZ ;  /* 0x000000110f037210 */ /* 0x0c0fe40007fbe0ff */
[----:B------:R-:W-:Y:S01]  /*2b10*/  IADD3 R13, P0, R16, R17, RZ ;  /* 0x00000011100d7210 */ /* 0x000fe20007f1e0ff */
[----:B------:R0:W-:Y:S01]  /*2b20*/  STG.E.U16 desc[UR36][R8.64], R5 ;  /* 0x0000000508007986 */ /* 0x0001e2000c101524 */
[----:B-1----:R-:W-:-:S02]  /*2b30*/  LEA.HI.X.SX32 R6, R15, R24, 0x1, P5 ;  /* 0x000000180f067211 */ /* 0x002fc400028f0eff */
[----:B------:R-:W-:Y:S01]  /*2b40*/  LEA.HI.X.SX32 R16, R16, R24, 0x1, P0 ;  /* 0x0000001810107211 */ /* 0x000fe200000f0eff */
[----:B------:R1:W-:Y:S01]  /*2b50*/  STG.E.U16 desc[UR36][R10.64], R29 ;  /* 0x0000001d0a007986 */ /* 0x0003e2000c101524 */
[----:B------:R-:W-:Y:S02]  /*2b60*/  LEA R2, P0, R3, UR4, 0x1 ;  /* 0x0000000403027c11 */ /* 0x000fe4000f8008ff */
[-C--:B------:R-:W-:Y:S02]  /*2b70*/  IADD3 R7, P3, R27, R17.reuse, RZ ;  /* 0x000000111b077210 */ /* 0x080fe40007f7e0ff */
[-C--:B------:R-:W-:Y:S02]  /*2b80*/  IADD3 R15, P5, R22, R17.reuse, RZ ;  /* 0x00000011160f7210 */ /* 0x080fe40007fbe0ff */
[----:B------:R-:W-:Y:S02]  /*2b90*/  LEA.HI.X R3, R3, UR5, R6, 0x1, P0 ;  /* 0x0000000503037c11 */ /* 0x000fe400080f0c06 */
[----:B0-----:R-:W-:-:S02]  /*2ba0*/  IADD3 R5, P4, R12, R17, RZ ;  /* 0x000000110c057210 */ /* 0x001fc40007f9e0ff */
[-C--:B------:R-:W-:Y:S01]  /*2bb0*/  IADD3 R9, P2, R26, R17.reuse, RZ ;  /* 0x000000111a097210 */ /* 0x080fe20007f5e0ff */
[----:B------:R0:W-:Y:S01]  /*2bc0*/  STG.E.U16 desc[UR36][R2.64], R25 ;  /* 0x0000001902007986 */ /* 0x0001e2000c101524 */
[-C--:B-1----:R-:W-:Y:S02]  /*2bd0*/  IADD3 R11, P1, R14, R17.reuse, RZ ;  /* 0x000000110e0b7210 */ /* 0x082fe40007f3e0ff */
[----:B------:R-:W-:Y:S02]  /*2be0*/  IADD3 R17, P6, R4, R17, RZ ;  /* 0x0000001104117210 */ /* 0x000fe40007fde0ff */
[-C--:B------:R-:W-:Y:S02]  /*2bf0*/  LEA.HI.X.SX32 R10, R27, R24.reuse, 0x1, P3 ;  /* 0x000000181b0a7211 */ /* 0x080fe400018f0eff */
[----:B------:R-:W-:Y:S02]  /*2c00*/  LEA R6, P0, R7, UR4, 0x1 ;  /* 0x0000000407067c11 */ /* 0x000fe4000f8008ff */
[----:B------:R-:W-:-:S02]  /*2c10*/  LEA.HI.X.SX32 R8, R12, R24, 0x1, P4 ;  /* 0x000000180c087211 */ /* 0x000fc400020f0eff */
[-C--:B------:R-:W-:Y:S02]  /*2c20*/  LEA.HI.X.SX32 R12, R26, R24.reuse, 0x1, P2 ;  /* 0x000000181a0c7211 */ /* 0x080fe400010f0eff */
[-C--:B------:R-:W-:Y:S02]  /*2c30*/  LEA.HI.X.SX32 R14, R14, R24.reuse, 0x1, P1 ;  /* 0x000000180e0e7211 */ /* 0x080fe400008f0eff */
[-C--:B------:R-:W-:Y:S02]  /*2c40*/  LEA.HI.X.SX32 R22, R22, R24.reuse, 0x1, P5 ;  /* 0x0000001816167211 */ /* 0x080fe400028f0eff */
[----:B------:R-:W-:Y:S02]  /*2c50*/  LEA.HI.X.SX32 R24, R4, R24, 0x1, P6 ;  /* 0x0000001804187211 */ /* 0x000fe400030f0eff */
[----:B------:R-:W-:Y:S02]  /*2c60*/  LEA R4, P1, R5, UR4, 0x1 ;  /* 0x0000000405047c11 */ /* 0x000fe4000f8208ff */
[----:B------:R-:W-:-:S02]  /*2c70*/  LEA.HI.X R7, R7, UR5, R10, 0x1, P0 ;  /* 0x0000000507077c11 */ /* 0x000fc400080f0c0a */
[----:B------:R-:W-:Y:S02]  /*2c80*/  LEA R10, P0, R11, UR4, 0x1 ;  /* 0x000000040b0a7c11 */ /* 0x000fe4000f8008ff */
[----:B------:R-:W-:Y:S02]  /*2c90*/  LEA.HI.X R5, R5, UR5, R8, 0x1, P1 ;  /* 0x0000000505057c11 */ /* 0x000fe400088f0c08 */
[----:B------:R-:W-:Y:S02]  /*2ca0*/  LEA R8, P1, R9, UR4, 0x1 ;  /* 0x0000000409087c11 */ /* 0x000fe4000f8208ff */
[----:B------:R-:W-:Y:S02]  /*2cb0*/  LEA.HI.X R11, R11, UR5, R14, 0x1, P0 ;  /* 0x000000050b0b7c11 */ /* 0x000fe400080f0c0e */
[----:B------:R-:W-:Y:S02]  /*2cc0*/  LEA R14, P0, R15, UR4, 0x1 ;  /* 0x000000040f0e7c11 */ /* 0x000fe4000f8008ff */
[----:B------:R-:W-:-:S02]  /*2cd0*/  LEA.HI.X R9, R9, UR5, R12, 0x1, P1 ;  /* 0x0000000509097c11 */ /* 0x000fc400088f0c0c */
[----:B------:R-:W-:Y:S02]  /*2ce0*/  LEA R12, P1, R13, UR4, 0x1 ;  /* 0x000000040d0c7c11 */ /* 0x000fe4000f8208ff */
[--C-:B------:R-:W-:Y:S02]  /*2cf0*/  LEA.HI.X R15, R15, UR5, R22.reuse, 0x1, P0 ;  /* 0x000000050f0f7c11 */ /* 0x100fe400080f0c16 */
[----:B------:R-:W-:Y:S02]  /*2d00*/  PRMT R22, R25, 0x7632, R22 ;  /* 0x0000763219167816 */ /* 0x000fe40000000016 */
[----:B------:R-:W-:Y:S02]  /*2d10*/  LEA.HI.X R13, R13, UR5, R16, 0x1, P1 ;  /* 0x000000050d0d7c11 */ /* 0x000fe400088f0c10 */
[----:B------:R-:W-:Y:S01]  /*2d20*/  LEA R16, P1, R17, UR4, 0x1 ;  /* 0x0000000411107c11 */ /* 0x000fe2000f8208ff */
[----:B------:R1:W-:Y:S01]  /*2d30*/  STG.E.U16 desc[UR36][R4.64], R22 ;  /* 0x0000001604007986 */ /* 0x0003e2000c101524 */
[----:B0-----:R-:W-:-:S02]  /*2d40*/  PRMT R3, R20, 0x7632, R3 ;  /* 0x0000763214037816 */ /* 0x001fc40000000003 */
[----:B------:R-:W-:Y:S01]  /*2d50*/  LEA.HI.X R17, R17, UR5, R24, 0x1, P1 ;  /* 0x0000000511117c11 */ /* 0x000fe200088f0c18 */
[----:B------:R-:W-:Y:S01]  /*2d60*/  STG.E.U16 desc[UR36][R6.64], R20 ;  /* 0x0000001406007986 */ /* 0x000fe2000c101524 */
[----:B------:R-:W-:-:S03]  /*2d70*/  PRMT R2, R0, 0x7632, R2 ;  /* 0x0000763200027816 */ /* 0x000fc60000000002 */
[----:B------:R-:W-:Y:S01]  /*2d80*/  STG.E.U16 desc[UR36][R8.64], R3 ;  /* 0x0000000308007986 */ /* 0x000fe2000c101524 */
[----:B-1----:R-:W-:-:S03]  /*2d90*/  PRMT R5, R18, 0x7632, R5 ;  /* 0x0000763212057816 */ /* 0x002fc60000000005 */
[----:B------:R-:W-:Y:S04]  /*2da0*/  STG.E.U16 desc[UR36][R10.64], R18 ;  /* 0x000000120a007986 */ /* 0x000fe8000c101524 */
[----:B------:R-:W-:Y:S04]  /*2db0*/  STG.E.U16 desc[UR36][R12.64], R5 ;  /* 0x000000050c007986 */ /* 0x000fe8000c101524 */
[----:B------:R-:W-:Y:S04]  /*2dc0*/  STG.E.U16 desc[UR36][R14.64], R0 ;  /* 0x000000000e007986 */ /* 0x000fe8000c101524 */
[----:B------:R-:W-:Y:S01]  /*2dd0*/  STG.E.U16 desc[UR36][R16.64], R2 ;  /* 0x0000000210007986 */ /* 0x000fe2000c101524 */
[----:B------:R-:W-:Y:S05]  /*2de0*/  EXIT ;  /* 0x000000000000794d */ /* 0x000fea0003800000 */
.L_x_2866:
        /* <DEDUP_REMOVED lines=16> */
.L_x_2896:
[----:B------:R-:W-:Y:S05]  /*2ef0*/  EXIT ;  /* 0x000000000000794d */ /* 0x000fea0003800000 */
.L_x_2867:
[----:B------:R-:W-:Y:S01]  /*2f00*/  HFMA2.MMA R11, -RZ, RZ, 0, 1.847743988037109375e-06 ;  /* 0x0000001fff0b7435 */ /* 0x000fe200000001ff */
[----:B------:R-:W-:Y:S01]  /*2f10*/  IMAD.MOV.U32 R12, RZ, RZ, 0x10 ;  /* 0x00000010ff0c7424 */ /* 0x000fe200078e00ff */
[----:B------:R-:W-:Y:S01]  /*2f20*/  MOV R2, 0xff7fffff ;  /* 0xff7fffff00027802 */ /* 0x000fe20000000f00 */
[----:B------:R-:W-:-:S08]  /*2f30*/  IMAD.MOV.U32 R15, RZ, RZ, -0x1 ;  /* 0xffffffffff0f7424 */ /* 0x000fd000078e00ff */
[----:B------:R-:W-:Y:S05]  /*2f40*/  WARPSYNC.COLLECTIVE R15, `(.L_x_2897) ;  /* 0x000000000f087348 */ /* 0x000fea0003c00000 */
[----:B------:R0:W1:Y:S02]  /*2f50*/  SHFL.BFLY P6, R14, R13, R12, R11 ;  /* 0x0c00000c0d0e7389 */ /* 0x00006400000c000b */
[----:B01----:R-:W-:Y:S01]  /*2f60*/  ENDCOLLECTIVE ;  /* 0x000000000000791b */ /* 0x003fe20003800000 */
.L_x_2897:
[----:B------:R-:W-:Y:S01]  /*2f70*/  IMAD.MOV.U32 R12, RZ, RZ, 0x8 ;  /* 0x00000008ff0c7424 */ /* 0x000fe200078e00ff */
[----:B------:R-:W-:-:S04]  /*2f80*/  FMNMX.FTZ R0, R14, -3.40282346638528859812e+38, !PT ;  /* 0xff7fffff0e007809 */ /* 0x000fc80007810000 */
[----:B------:R-:W-:-:S07]  /*2f90*/  MOV R13, R0 ;  /* 0x00000000000d7202 */ /* 0x000fce0000000f00 */
[----:B------:R-:W-:Y:S05]  /*2fa0*/  WARPSYNC.COLLECTIVE R15, `(.L_x_2898) ;  /* 0x000000000f087348 */ /* 0x000fea0003c00000 */
[----:B------:R0:W1:Y:S02]  /*2fb0*/  SHFL.BFLY P6, R14, R13, R12, R11 ;  /* 0x0c00000c0d0e7389 */ /* 0x00006400000c000b */
[----:B01----:R-:W-:Y:S01]  /*2fc0*/  ENDCOLLECTIVE ;  /* 0x000000000000791b */ /* 0x003fe20003800000 */
.L_x_2898:
[----:B------:R-:W-:Y:S01]  /*2fd0*/  IMAD.MOV.U32 R12, RZ, RZ, 0x4 ;  /* 0x00000004ff0c7424 */ /* 0x000fe200078e00ff */
[----:B------:R-:W-:-:S04]  /*2fe0*/  FMNMX.FTZ R3, R0, R14, !PT ;  /* 0x0000000e00037209 */ /* 0x000fc80007810000 */
[----:B------:R-:W-:-:S07]  /*2ff0*/  MOV R13, R3 ;  /* 0x00000003000d7202 */ /* 0x000fce0000000f00 */
[----:B------:R-:W-:Y:S05]  /*3000*/  WARPSYNC.COLLECTIVE R15, `(.L_x_2899) ;  /* 0x000000000f087348 */ /* 0x000fea0003c00000 */
[----:B------:R0:W1:Y:S02]  /*3010*/  SHFL.BFLY P6, R14, R13, R12, R11 ;  /* 0x0c00000c0d0e7389 */ /* 0x00006400000c000b */
[----:B01----:R-:W-:Y:S01]  /*3020*/  ENDCOLLECTIVE ;  /* 0x000000000000791b */ /* 0x003fe20003800000 */
.L_x_2899:
[----:B------:R-:W-:Y:S01]  /*3030*/  IMAD.MOV.U32 R12, RZ, RZ, 0x2 ;  /* 0x00000002ff0c7424 */ /* 0x000fe200078e00ff */
[----:B------:R-:W-:-:S04]  /*3040*/  FMNMX.FTZ R4, R3, R14, !PT ;  /* 0x0000000e03047209 */ /* 0x000fc80007810000 */
[----:B------:R-:W-:-:S07]  /*3050*/  MOV R13, R4 ;  /* 0x00000004000d7202 */ /* 0x000fce0000000f00 */
[----:B------:R-:W-:Y:S05]  /*3060*/  WARPSYNC.COLLECTIVE R15, `(.L_x_2900) ;  /* 0x000000000f087348 */ /* 0x000fea0003c00000 */
[----:B------:R0:W1:Y:S02]  /*3070*/  SHFL.BFLY P6, R14, R13, R12, R11 ;  /* 0x0c00000c0d0e7389 */ /* 0x00006400000c000b */
[----:B01----:R-:W-:Y:S01]  /*3080*/  ENDCOLLECTIVE ;  /* 0x000000000000791b */ /* 0x003fe20003800000 */
.L_x_2900:
[----:B------:R-:W-:Y:S01]  /*3090*/  IMAD.MOV.U32 R12, RZ, RZ, 0x1 ;  /* 0x00000001ff0c7424 */ /* 0x000fe200078e00ff */
[----:B------:R-:W-:-:S04]  /*30a0*/  FMNMX.FTZ R5, R4, R14, !PT ;  /* 0x0000000e04057209 */ /* 0x000fc80007810000 */
[----:B------:R-:W-:-:S07]  /*30b0*/  MOV R13, R5 ;  /* 0x00000005000d7202 */ /* 0x000fce0000000f00 */
[----:B------:R-:W-:Y:S05]  /*30c0*/  WARPSYNC.COLLECTIVE R15, `(.L_x_2901) ;  /* 0x000000000f087348 */ /* 0x000fea0003c00000 */
[----:B------:R0:W1:Y:S02]  /*30d0*/  SHFL.BFLY P6, R14, R13, R12, R11 ;  /* 0x0c00000c0d0e7389 */ /* 0x00006400000c000b */
[----:B01----:R-:W-:Y:S01]  /*30e0*/  ENDCOLLECTIVE ;  /* 0x000000000000791b */ /* 0x003fe20003800000 */
.L_x_2901:
[----:B------:R-:W-:Y:S05]  /*30f0*/  BRA `(.L_x_2902) ;  /* 0xffffffd000487947 */ /* 0x000fea000383ffff */
.L_x_2903:
        /* <DEDUP_REMOVED lines=16> */
.L_x_28082:


//--------------------- .text._ZN4vllm25paged_attention_v1_kernelIthLi120ELi32ELi128ELNS_18Fp8KVCacheDataTypeE2ELb0EEEvPT_PKS2_PKT0_S8_ifPKiSA_iPKfiiiSC_SC_iiiii --------------------------
	.section	.text._ZN4vllm25paged_attention_v1_kernelIthLi120ELi32ELi128ELNS_18Fp8KVCacheDataTypeE2ELb0EEEvPT_PKS2_PKT0_S8_ifPKiSA_iPKfiiiSC_SC_iiiii,"ax",@progbits
	.align	128
        .global         _ZN4vllm25paged_attention_v1_kernelIthLi120ELi32ELi128ELNS_18Fp8KVCacheDataTypeE2ELb0EEEvPT_PKS2_PKT0_S8_ifPKiSA_iPKfiiiSC_SC_iiiii
        .type           _ZN4vllm25paged_attention_v1_kernelIthLi120ELi32ELi128ELNS_18Fp8KVCacheDataTypeE2ELb0EEEvPT_PKS2_PKT0_S8_ifPKiSA_iPKfiiiSC_SC_iiiii,@function
        .size           _ZN4vllm25paged_attention_v1_kernelIthLi120ELi32ELi128ELNS_18Fp8KVCacheDataTypeE2ELb0EEEvPT_PKS2_PKT0_S8_ifPKiSA_iPKfiiiSC_SC_iiiii,(.L_x_28083 - _ZN4vllm25paged_attention_v1_kernelIthLi120ELi32ELi128ELNS_18Fp8KVCacheDataTypeE2ELb0EEEvPT_PKS2_PKT0_S8_ifPKiSA_iPKfiiiSC_SC_iiiii)
        .other          _ZN4vllm25paged_attention_v1_kernelIthLi120ELi32ELi128ELNS_18Fp8KVCacheDataTypeE2ELb0EEEvPT_PKS2_PKT0_S8_ifPKiSA_iPKfiiiSC_SC_iiiii,@"STO_CUDA_ENTRY STV_DEFAULT"
_ZN4vllm25paged_attention_v1_kernelIthLi120ELi32ELi128ELNS_18Fp8KVCacheDataTypeE2ELb0EEEvPT_PKS2_PKT0_S8_ifPKiSA_iPKfiiiSC_SC_iiiii:
.text._ZN4vllm25paged_attention_v1_kernelIthLi120ELi32ELi128ELNS_18Fp8KVCacheDataTypeE2ELb0EEEvPT_PKS2_PKT0_S8_ifPKiSA_iPKfiiiSC_SC_iiiii:
        /* <DEDUP_REMOVED lines=34> */
.L_x_2940:
        /* <DEDUP_REMOVED lines=18> */
[----:B0-----:R-:W-:-:S05]  /*0340*/  FMNMX.FTZ R4, R5, R2, !PT ;  /* 0x0000000205047209 */ /* 0x001fca0007810000 */
[----:B------:R-:W0:Y:S02]  /*0350*/  SHFL.BFLY PT, R5, R4, 0x1, 0x1f ;  /* 0x0c201f0004057f89 */ /* 0x000e2400000e0000 */
[----:B0-----:R-:W-:Y:S01]  /*0360*/  FMNMX.FTZ R0, R4, R5, !PT ;  /* 0x0000000504007209 */ /* 0x001fe20007810000 */
[----:B------:R-:W-:-:S05]  /*0370*/  IMAD.MOV.U32 R5, RZ, RZ, RZ ;  /* 0x000000ffff057224 */ /* 0x000fca00078e00ff */
        /* <DEDUP_REMOVED lines=18> */
.L_x_2910:
        /* <DEDUP_REMOVED lines=11> */
.L_x_2909:
[----:B------:R-:W-:Y:S05]  /*0550*/  BSYNC B1 ;  /* 0x0000000000017941 */ /* 0x000fea0003800000 */
.L_x_2908:
        /* <DEDUP_REMOVED lines=14> */
.L_x_2913:
[----:B------:R-:W0:Y:S01]  /*0640*/  LDS R15, [R3+-0x400] ;  /* 0xfffc0000030f7984 */ /* 0x000e220000000800 */
[----:B------:R-:W-:-:S03]  /*0650*/  IADD3 R4, R4, 0x800, RZ ;  /* 0x0000080004047810 */ /* 0x000fc60007ffe0ff */
[----:B------:R-:W1:Y:S01]  /*0660*/  LDS R17, [R3+-0x200] ;  /* 0xfffe000003117984 */ /* 0x000e620000000800 */
[----:B------:R-:W-:-:S03]  /*0670*/  ISETP.GE.AND P2, PT, R4, R2, PT ;  /* 0x000000020400720c */ /* 0x000fc60003f46270 */
[----:B------:R-:W2:Y:S04]  /*0680*/  LDS R19, [R3] ;  /* 0x0000000003137984 */ /* 0x000ea80000000800 */
[----:B------:R-:W3:Y:S04]  /*0690*/  LDS R11, [R3+0x400] ;  /* 0x00040000030b7984 */ /* 0x000ee80000000800 */
[----:B------:R-:W4:Y:S04]  /*06a0*/  LDS R21, [R3+0x200] ;  /* 0x0002000003157984 */ /* 0x000f280000000800 */
        /* <DEDUP_REMOVED lines=12> */
[----:B------:R-:W-:Y:S01]  /*0770*/  LDS R11, [R3+0x1000] ;  /* 0x00100000030b7984 */ /* 0x000fe20000000800 */
[----:B----4-:R-:W-:Y:S01]  /*0780*/  FADD.FTZ R18, -R0, R21 ;  /* 0x0000001500127221 */ /* 0x010fe20000010100 */
[----:B------:R-:W-:-:S02]  /*0790*/  FMUL.FTZ R20, R20, 1.4426950216293334961 ;  /* 0x3fb8aa3b14147820 */ /* 0x000fc40000410000 */
[----:B------:R-:W3:Y:S01]  /*07a0*/  LDS R21, [R3+0xe00] ;  /* 0x000e000003157984 */ /* 0x000ee20000000800 */
[----:B------:R-:W4:Y:S01]  /*07b0*/  MUFU.EX2 R14, R14 ;  /* 0x0000000e000e7308 */ /* 0x000f220000000800 */
[----:B-----5:R-:W-:Y:S01]  /*07c0*/  FADD.FTZ R22, -R0, R13 ;  /* 0x0000000d00167221 */ /* 0x020fe20000010100 */
[----:B------:R-:W-:Y:S01]  /*07d0*/  FMUL.FTZ R18, R18, 1.4426950216293334961 ;  /* 0x3fb8aa3b12127820 */ /* 0x000fe20000410000 */
[----:B------:R-:W5:Y:S02]  /*07e0*/  LDS R13, [R3+0x1200] ;  /* 0x00120000030d7984 */ /* 0x000f640000000800 */
[----:B------:R-:W-:-:S03]  /*07f0*/  FMUL.FTZ R22, R22, 1.4426950216293334961 ;  /* 0x3fb8aa3b16167820 */ /* 0x000fc60000410000 */
[----:B------:R-:W2:Y:S01]  /*0800*/  MUFU.EX2 R16, R16 ;  /* 0x0000001000107308 */ /* 0x000ea20000000800 */
[----:B------:R-:W-:Y:S07]  /*0810*/  STS [R3+-0x400], R12 ;  /* 0xfffc000c03007388 */ /* 0x000fee0000000800 */
[----:B------:R-:W3:Y:S01]  /*0820*/  MUFU.EX2 R18, R18 ;  /* 0x0000001200127308 */ /* 0x000ee20000000800 */
[----:B----4-:R-:W-:Y:S01]  /*0830*/  STS [R3+-0x200], R14 ;  /* 0xfffe000e03007388 */ /* 0x010fe20000000800 */
[----:B0-----:R-:W-:-:S06]  /*0840*/  FADD.FTZ R23, -R0, R15 ;  /* 0x0000000f00177221 */ /* 0x001fcc0000010100 */
[----:B------:R-:W0:Y:S01]  /*0850*/  MUFU.EX2 R20, R20 ;  /* 0x0000001400147308 */ /* 0x000e220000000800 */
[----:B------:R-:W-:Y:S01]  /*0860*/  LDS R15, [R3+0x1400] ;  /* 0x00140000030f7984 */ /* 0x000fe20000000800 */
[C---:B-1----:R-:W-:Y:S01]  /*0870*/  FADD.FTZ R25, -R0.reuse, R17 ;  /* 0x0000001100197221 */ /* 0x042fe20000010100 */
[----:B------:R-:W-:Y:S02]  /*0880*/  FMUL.FTZ R23, R23, 1.4426950216293334961 ;  /* 0x3fb8aa3b17177820 */ /* 0x000fe40000410000 */
[----:B------:R-:W1:Y:S01]  /*0890*/  LDS R17, [R3+0x1600] ;  /* 0x0016000003117984 */ /* 0x000e620000000800 */
[----:B--2---:R-:W-:Y:S02]  /*08a0*/  FADD.FTZ R27, -R0, R19 ;  /* 0x00000013001b7221 */ /* 0x004fe40000010100 */
[----:B------:R2:W4:Y:S01]  /*08b0*/  MUFU.EX2 R24, R23 ;  /* 0x0000001700187308 */ /* 0x0005220000000800 */
[----:B------:R-:W-:Y:S01]  /*08c0*/  FMUL.FTZ R25, R25, 1.4426950216293334961 ;  /* 0x3fb8aa3b19197820 */ /* 0x000fe20000410000 */
[----:B------:R-:W1:Y:S01]  /*08d0*/  LDS R19, [R3+0x1800] ;  /* 0x0018000003137984 */ /* 0x000e620000000800 */
[----:B------:R-:W-:-:S03]  /*08e0*/  FMUL.FTZ R27, R27, 1.4426950216293334961 ;  /* 0x3fb8aa3b1b1b7820 */ /* 0x000fc60000410000 */
[----:B------:R-:W-:Y:S01]  /*08f0*/  STS [R3], R16 ;  /* 0x0000001003007388 */ /* 0x000fe20000000800 */
[C---:B---3--:R-:W-:Y:S01]  /*0900*/  FADD.FTZ R29, -R0.reuse, R21 ;  /* 0x00000015001d7221 */ /* 0x048fe20000010100 */
[----:B------:R3:W4:Y:S01]  /*0910*/  MUFU.EX2 R26, R25 ;  /* 0x00000019001a7308 */ /* 0x0007220000000800 */
[----:B--2---:R-:W-:Y:S01]  /*0920*/  FADD.FTZ R23, -R0, R11 ;  /* 0x0000000b00177221 */ /* 0x004fe20000010100 */
[----:B------:R-:W2:Y:S01]  /*0930*/  LDS R21, [R3+0x1a00] ;  /* 0x001a000003157984 */ /* 0x000ea20000000800 */
[----:B------:R-:W-:-:S03]  /*0940*/  FMUL.FTZ R29, R29, 1.4426950216293334961 ;  /* 0x3fb8aa3b1d1d7820 */ /* 0x000fc60000410000 */
[----:B------:R-:W-:Y:S02]  /*0950*/  STS [R3+0x200], R18 ;  /* 0x0002001203007388 */ /* 0x000fe40000000800 */
[----:B------:R-:W1:Y:S01]  /*0960*/  MUFU.EX2 R22, R22 ;  /* 0x0000001600167308 */ /* 0x000e620000000800 */
[----:B---3--:R-:W-:Y:S01]  /*0970*/  FMUL.FTZ R25, R23, 1.4426950216293334961 ;  /* 0x3fb8aa3b17197820 */ /* 0x008fe20000410000 */
[----:B-----5:R-:W-:Y:S01]  /*0980*/  FADD.FTZ R23, -R0, R13 ;  /* 0x0000000d00177221 */ /* 0x020fe20000010100 */
[----:B0-----:R-:W-:Y:S04]  /*0990*/  STS [R3+0x400], R20 ;  /* 0x0004001403007388 */ /* 0x001fe80000000800 */
[----:B----4-:R-:W-:Y:S01]  /*09a0*/  STS [R3+0x800], R24 ;  /* 0x0008001803007388 */ /* 0x010fe20000000800 */
[----:B------:R0:W3:Y:S03]  /*09b0*/  MUFU.EX2 R13, R25 ;  /* 0x00000019000d7308 */ /* 0x0000e60000000800 */
[----:B------:R-:W-:Y:S05]  /*09c0*/  STS [R3+0xa00], R26 ;  /* 0x000a001a03007388 */ /* 0x000fea0000000800 */
[----:B------:R4:W5:Y:S01]  /*09d0*/  MUFU.EX2 R28, R27 ;  /* 0x0000001b001c7308 */ /* 0x0009620000000800 */
[----:B0-----:R-:W-:Y:S01]  /*09e0*/  FMUL.FTZ R25, R23, 1.4426950216293334961 ;  /* 0x3fb8aa3b17197820 */ /* 0x001fe20000410000 */
[----:B------:R-:W-:Y:S01]  /*09f0*/  FADD.FTZ R23, R12, R5 ;  /* 0x000000050c177221 */ /* 0x000fe20000010000 */
[----:B-1----:R-:W-:Y:S01]  /*0a00*/  STS [R3+0x600], R22 ;  /* 0x0006001603007388 */ /* 0x002fe20000000800 */
[----:B------:R-:W-:-:S02]  /*0a10*/  FADD.FTZ R17, -R0, R17 ;  /* 0x0000001100117221 */ /* 0x000fc40000010100 */
[----:B------:R-:W-:Y:S02]  /*0a20*/  FADD.FTZ R23, R23, R14 ;  /* 0x0000000e17177221 */ /* 0x000fe40000010000 */
[----:B------:R-:W0:Y:S01]  /*0a30*/  MUFU.EX2 R11, R29 ;  /* 0x0000001d000b7308 */ /* 0x000e220000000800 */
[C---:B----4-:R-:W-:Y:S01]  /*0a40*/  FADD.FTZ R27, -R0.reuse, R15 ;  /* 0x0000000f001b7221 */ /* 0x050fe20000010100 */
[----:B------:R-:W-:Y:S01]  /*0a50*/  FADD.FTZ R23, R23, R16 ;  /* 0x0000001017177221 */ /* 0x000fe20000010000 */
[----:B------:R-:W-:Y:S01]  /*0a60*/  FMUL.FTZ R17, R17, 1.4426950216293334961 ;  /* 0x3fb8aa3b11117820 */ /* 0x000fe20000410000 */
[C---:B------:R-:W-:Y:S01]  /*0a70*/  FADD.FTZ R19, -R0.reuse, R19 ;  /* 0x0000001300137221 */ /* 0x040fe20000010100 */
[----:B------:R-:W-:Y:S01]  /*0a80*/  FMUL.FTZ R5, R27, 1.4426950216293334961 ;  /* 0x3fb8aa3b1b057820 */ /* 0x000fe20000410000 */
[----:B------:R-:W-:Y:S01]  /*0a90*/  FADD.FTZ R23, R23, R18 ;  /* 0x0000001217177221 */ /* 0x000fe20000010000 */
[----:B---3--:R-:W-:Y:S01]  /*0aa0*/  STS [R3+0x1000], R13 ;  /* 0x0010000d03007388 */ /* 0x008fe20000000800 */
[----:B------:R-:W1:Y:S01]  /*0ab0*/  MUFU.EX2 R15, R25 ;  /* 0x00000019000f7308 */ /* 0x000e620000000800 */
[----:B------:R-:W-:Y:S01]  /*0ac0*/  FMUL.FTZ R12, R19, 1.4426950216293334961 ;  /* 0x3fb8aa3b130c7820 */ /* 0x000fe20000410000 */
[----:B------:R-:W-:Y:S01]  /*0ad0*/  FADD.FTZ R23, R23, R20 ;  /* 0x0000001417177221 */ /* 0x000fe20000010000 */
[----:B--2---:R-:W-:Y:S01]  /*0ae0*/  FADD.FTZ R21, -R0, R21 ;  /* 0x0000001500157221 */ /* 0x004fe20000010100 */
[----:B-----5:R-:W-:Y:S02]  /*0af0*/  STS [R3+0xc00], R28 ;  /* 0x000c001c03007388 */ /* 0x020fe40000000800 */
[----:B------:R-:W-:Y:S01]  /*0b00*/  FADD.FTZ R23, R23, R22 ;  /* 0x0000001617177221 */ /* 0x000fe20000010000 */
[----:B------:R-:W-:Y:S01]  /*0b10*/  FMUL.FTZ R19, R21, 1.4426950216293334961 ;  /* 0x3fb8aa3b15137820 */ /* 0x000fe20000410000 */
[----:B------:R-:W2:Y:S01]  /*0b20*/  MUFU.EX2 R5, R5 ;  /* 0x0000000500057308 */ /* 0x000ea20000000800 */
[----:B0-----:R0:W-:Y:S01]  /*0b30*/  STS [R3+0xe00], R11 ;  /* 0x000e000b03007388 */ /* 0x0011e20000000800 */
[----:B------:R-:W-:-:S04]  /*0b40*/  FADD.FTZ R23, R23, R24 ;  /* 0x0000001817177221 */ /* 0x000fc80000010000 */
[----:B------:R-:W-:Y:S02]  /*0b50*/  FADD.FTZ R23, R23, R26 ;  /* 0x0000001a17177221 */ /* 0x000fe40000010000 */
[----:B------:R-:W3:Y:S01]  /*0b60*/  MUFU.EX2 R17, R17 ;  /* 0x0000001100117308 */ /* 0x000ee20000000800 */
[----:B-1----:R-:W-:Y:S01]  /*0b70*/  STS [R3+0x1200], R15 ;  /* 0x0012000f03007388 */ /* 0x002fe20000000800 */
[----:B------:R-:W-:-:S04]  /*0b80*/  FADD.FTZ R23, R23, R28 ;  /* 0x0000001c17177221 */ /* 0x000fc80000010000 */
[----:B------:R-:W-:Y:S02]  /*0b90*/  FADD.FTZ R23, R23, R11 ;  /* 0x0000000b17177221 */ /* 0x000fe40000010000 */
[----:B------:R-:W1:Y:S01]  /*0ba0*/  MUFU.EX2 R12, R12 ;  /* 0x0000000c000c7308 */ /* 0x000e620000000800 */
[----:B--2---:R2:W-:Y:S01]  /*0bb0*/  STS [R3+0x1400], R5 ;  /* 0x0014000503007388 */ /* 0x0045e20000000800 */
[----:B------:R-:W-:-:S04]  /*0bc0*/  FADD.FTZ R14, R23, R13 ;  /* 0x0000000d170e7221 */ /* 0x000fc80000010000 */
[----:B------:R-:W-:Y:S02]  /*0bd0*/  FADD.FTZ R14, R14, R15 ;  /* 0x0000000f0e0e7221 */ /* 0x000fe40000010000 */
[----:B------:R-:W4:Y:S01]  /*0be0*/  MUFU.EX2 R19, R19 ;  /* 0x0000001300137308 */ /* 0x000f220000000800 */
[----:B---3--:R-:W-:Y:S01]  /*0bf0*/  STS [R3+0x1600], R17 ;  /* 0x0016001103007388 */ /* 0x008fe20000000800 */
[----:B------:R-:W-:-:S04]  /*0c00*/  FADD.FTZ R14, R14, R5 ;  /* 0x000000050e0e7221 */ /* 0x000fc80000010000 */
[----:B0-----:R-:W-:Y:S01]  /*0c10*/  FADD.FTZ R11, R14, R17 ;  /* 0x000000110e0b7221 */ /* 0x001fe20000010000 */
[----:B-1----:R-:W-:Y:S03]  /*0c20*/  STS [R3+0x1800], R12 ;  /* 0x0018000c03007388 */ /* 0x002fe60000000800 */
[----:B------:R-:W-:Y:S01]  /*0c30*/  FADD.FTZ R14, R11, R12 ;  /* 0x0000000c0b0e7221 */ /* 0x000fe20000010000 */
[----:B----4-:R0:W-:Y:S03]  /*0c40*/  STS [R3+0x1a00], R19 ;  /* 0x001a001303007388 */ /* 0x0101e60000000800 */
[----:B--2---:R-:W-:Y:S01]  /*0c50*/  FADD.FTZ R5, R14, R19 ;  /* 0x000000130e057221 */ /* 0x004fe20000010000 */
[----:B0-----:R-:W-:Y:S01]  /*0c60*/  VIADD R3, R3, 0x2000 ;  /* 0x0000200003037836 */ /* 0x001fe20000000000 */
[----:B------:R-:W-:Y:S06]  /*0c70*/  @!P2 BRA `(.L_x_2913) ;  /* 0xfffffff80070a947 */ /* 0x000fec000383ffff */
.L_x_2912:
[----:B------:R-:W-:Y:S05]  /*0c80*/  BSYNC B1 ;  /* 0x0000000000017941 */ /* 0x000fea0003800000 */
.L_x_2911:
        /* <DEDUP_REMOVED lines=55> */
.L_x_2915:
[----:B------:R-:W-:Y:S05]  /*1000*/  BSYNC B1 ;  /* 0x0000000000017941 */ /* 0x000fea0003800000 */
.L_x_2914:
        /* <DEDUP_REMOVED lines=26> */
.L_x_2907:
[----:B------:R-:W-:Y:S05]  /*11b0*/  BSYNC B0 ;  /* 0x0000000000007941 */ /* 0x000fea0003800000 */
.L_x_2906:
[----:B0--3--:R-:W0:Y:S01]  /*11c0*/  SHFL.BFLY PT, R0, R5, 0x10, 0x1f ;  /* 0x0e001f0005007f89 */ /* 0x009e2200000e0000 */
[----:B------:R-:W-:Y:S01]  /*11d0*/  LOP3.LUT P0, R12, R8, 0x1f, RZ, 0xc0, !PT ;  /* 0x0000001f080c7812 */ /* 0x000fe2000780c0ff */
[----:B------:R-:W-:Y:S03]  /*11e0*/  BSSY B0, `(.L_x_2916) ;  /* 0x00000a9000007945 */ /* 0x000fe60003800000 */
[----:B------:R-:W-:-:S09]  /*11f0*/  ISETP.GT.U32.AND P2, PT, R12, 0x3, PT ;  /* 0x000000030c00780c */ /* 0x000fd20003f44070 */
[----:B------:R-:W1:Y:S04]  /*1200*/  @!P0 S2R R14, SR_CgaCtaId ;  /* 0x00000000000e8919 */ /* 0x000e680000008800 */
[----:B------:R-:W2:Y:S01]  /*1210*/  @!P2 S2R R16, SR_CgaCtaId ;  /* 0x000000000010a919 */ /* 0x000ea20000008800 */
[----:B0-----:R-:W-:Y:S01]  /*1220*/  FADD.FTZ R0, R0, R5 ;  /* 0x0000000500007221 */ /* 0x001fe20000010000 */
[----:B------:R-:W-:-:S04]  /*1230*/  @!P0 MOV R5, 0x400 ;  /* 0x0000040000058802 */ /* 0x000fc80000000f00 */
[----:B------:R-:W0:Y:S02]  /*1240*/  SHFL.BFLY PT, R3, R0, 0x8, 0x1f ;  /* 0x0d001f0000037f89 */ /* 0x000e2400000e0000 */
[----:B0-----:R-:W-:Y:S01]  /*1250*/  FADD.FTZ R3, R0, R3 ;  /* 0x0000000300037221 */ /* 0x001fe20000010000 */
[----:B------:R-:W-:-:S04]  /*1260*/  @!P0 SHF.R.U32.HI R0, RZ, 0x3, R8 ;  /* 0x00000003ff008819 */ /* 0x000fc80000011608 */
[----:B------:R-:W0:Y:S01]  /*1270*/  SHFL.BFLY PT, R2, R3, 0x4, 0x1f ;  /* 0x0c801f0003027f89 */ /* 0x000e2200000e0000 */
[----:B------:R-:W-:Y:S01]  /*1280*/  @!P0 LOP3.LUT R0, R0, 0x1ffffffc, RZ, 0xc0, !PT ;  /* 0x1ffffffc00008812 */ /* 0x000fe200078ec0ff */
[----:B0-----:R-:W-:Y:S01]  /*1290*/  FADD.FTZ R2, R3, R2 ;  /* 0x0000000203027221 */ /* 0x001fe20000010000 */
[----:B-1----:R-:W-:Y:S02]  /*12a0*/  @!P0 LEA R3, R14, R5, 0x18 ;  /* 0x000000050e038211 */ /* 0x002fe400078ec0ff */
[----:B------:R-:W-:Y:S02]  /*12b0*/  @!P2 MOV R5, 0x400 ;  /* 0x000004000005a802 */ /* 0x000fe40000000f00 */
[----:B------:R-:W0:Y:S01]  /*12c0*/  SHFL.BFLY PT, R11, R2, 0x2, 0x1f ;  /* 0x0c401f00020b7f89 */ /* 0x000e2200000e0000 */
[----:B------:R-:W-:Y:S01]  /*12d0*/  @!P0 IMAD.IADD R3, R3, 0x1, R0 ;  /* 0x0000000103038824 */ /* 0x000fe200078e0200 */
        /* <DEDUP_REMOVED lines=31> */
.L_x_2920:
        /* <DEDUP_REMOVED lines=8> */
.L_x_2919:
[----:B------:R-:W-:Y:S05]  /*1550*/  BSYNC B1 ;  /* 0x0000000000017941 */ /* 0x000fea0003800000 */
.L_x_2918:
        /* <DEDUP_REMOVED lines=14> */
.L_x_2923:
        /* <DEDUP_REMOVED lines=52> */
.L_x_2922:
[----:B------:R-:W-:Y:S05]  /*1980*/  BSYNC B1 ;  /* 0x0000000000017941 */ /* 0x000fea0003800000 */
.L_x_2921:
        /* <DEDUP_REMOVED lines=31> */
.L_x_2925:
[----:B------:R-:W-:Y:S05]  /*1b80*/  BSYNC B1 ;  /* 0x0000000000017941 */ /* 0x000fea0003800000 */
.L_x_2924:
        /* <DEDUP_REMOVED lines=14> */
.L_x_2917:
[----:B------:R-:W-:Y:S05]  /*1c70*/  BSYNC B0 ;  /* 0x0000000000007941 */ /* 0x000fea0003800000 */
.L_x_2916:
[----:B------:R-:W2:Y:S08]  /*1c80*/  S2UR UR5, SR_CgaCtaId ;  /* 0x00000000000579c3 */ /* 0x000eb00000008800 */
[----:B------:R-:W-:Y:S01]  /*1c90*/  BAR.SYNC.DEFER_BLOCKING 0x0 ;  /* 0x0000000000007b1d */ /* 0x000fe20000010000 */
[----:B0-----:R-:W-:Y:S02]  /*1ca0*/  LOP3.LUT R0, R10, 0x3, RZ, 0xc0, !PT ;  /* 0x000000030a007812 */ /* 0x001fe400078ec0ff */
[----:B------:R-:W-:-:S02]  /*1cb0*/  CS2R R14, SRZ ;  /* 0x00000000000e7805 */ /* 0x000fc4000001ff00 */
[----:B-1----:R-:W-:Y:S01]  /*1cc0*/  SHF.R.S32.HI R3, RZ, 0x1f, R10 ;  /* 0x0000001fff037819 */ /* 0x002fe2000001140a */
        /* <DEDUP_REMOVED lines=9> */
[----:B------:R-:W-:-:S02]  /*1d60*/  SHF.R.S32.HI R12, RZ, 0x2, R12 ;  /* 0x00000002ff0c7819 */ /* 0x000fc4000001140c */
[----:B------:R-:W-:Y:S02]  /*1d70*/  CS2R R24, SRZ ;  /* 0x0000000000187805 */ /* 0x000fe4000001ff00 */
[C---:B------:R-:W-:Y:S01]  /*1d80*/  LOP3.LUT R2, R8.reuse, 0xffffffe0, RZ, 0xc0, !PT ;  /* 0xffffffe008027812 */ /* 0x040fe200078ec0ff */
[----:B------:R-:W-:Y:S01]  /*1d90*/  IMAD.MOV.U32 R13, RZ, RZ, RZ ;  /* 0x000000ffff0d7224 */ /* 0x000fe200078e00ff */
[----:B------:R-:W-:Y:S01]  /*1da0*/  IADD3 R4, R8, 0x1f, RZ ;  /* 0x0000001f08047810 */ /* 0x000fe20007ffe0ff */
[----:B------:R-:W-:Y:S01]  /*1db0*/  IMAD R5, R7, 0x78, R12 ;  /* 0x0000007807057824 */ /* 0x000fe200078e020c */
[----:B------:R-:W-:Y:S02]  /*1dc0*/  ISETP.NE.OR P4, PT, R2, 0x20, P2 ;  /* 0x000000200200780c */ /* 0x000fe40001785670 */
[----:B------:R-:W-:Y:S01]  /*1dd0*/  CS2R R2, SRZ ;  /* 0x0000000000027805 */ /* 0x000fe2000001ff00 */
[----:B------:R-:W-:Y:S01]  /*1de0*/  BAR.SYNC.DEFER_BLOCKING 0x0 ;  /* 0x0000000000007b1d */ /* 0x000fe20000010000 */
[----:B--2---:R-:W-:Y:S01]  /*1df0*/  ULEA UR4, UR5, UR4, 0x18 ;  /* 0x0000000405047291 */ /* 0x004fe2000f8ec03f */
[----:B------:R-:W-:-:S02]  /*1e00*/  ISETP.GT.U32.AND P3, PT, R4, 0x3e, PT ;  /* 0x0000003e0400780c */ /* 0x000fc40003f64070 */
[----:B------:R-:W-:Y:S02]  /*1e10*/  CS2R R22, SRZ ;  /* 0x0000000000167805 */ /* 0x000fe4000001ff00 */
[C---:B------:R-:W-:Y:S02]  /*1e20*/  ISETP.GT.OR P0, PT, R8.reuse, 0x3f, P2 ;  /* 0x0000003f0800780c */ /* 0x040fe40001704670 */
[----:B------:R-:W-:Y:S02]  /*1e30*/  CS2R R20, SRZ ;  /* 0x0000000000147805 */ /* 0x000fe4000001ff00 */
[----:B------:R-:W-:Y:S02]  /*1e40*/  ISETP.GT.OR P1, PT, R8, 0x1f, P2 ;  /* 0x0000001f0800780c */ /* 0x000fe40001724670 */
[----:B------:R-:W-:Y:S02]  /*1e50*/  CS2R R18, SRZ ;  /* 0x0000000000127805 */ /* 0x000fe4000001ff00 */
        /* <DEDUP_REMOVED lines=17> */
.L_x_2927:
[----:B------:R-:W-:Y:S05]  /*1f70*/  BSYNC B0 ;  /* 0x0000000000007941 */ /* 0x000fea0003800000 */
.L_x_2926:
        /* <DEDUP_REMOVED lines=33> */
.L_x_2929:
[----:B------:R-:W-:Y:S05]  /*2190*/  BSYNC B0 ;  /* 0x0000000000007941 */ /* 0x000fea0003800000 */
.L_x_2928:
        /* <DEDUP_REMOVED lines=18> */
.L_x_2931:
[----:B------:R-:W-:Y:S05]  /*22c0*/  BSYNC B0 ;  /* 0x0000000000007941 */ /* 0x000fea0003800000 */
.L_x_2930:
        /* <DEDUP_REMOVED lines=34> */
.L_x_2933:
[----:B------:R-:W-:Y:S05]  /*24f0*/  BSYNC B0 ;  /* 0x0000000000007941 */ /* 0x000fea0003800000 */
.L_x_2932:
[----:B------:R-:W-:Y:S06]  /*2500*/  BAR.SYNC.DEFER_BLOCKING 0x0 ;  /* 0x0000000000007b1d */ /* 0x000fec0000010000 */
[----:B------:R-:W-:Y:S05]  /*2510*/  @P3 EXIT ;  /* 0x000000000000394d */ /* 0x000fea0003800000 */
[----:B------:R-:W-:Y:S05]  /*2520*/  @P2 EXIT ;  /* 0x000000000000294d */ /* 0x000fea0003800000 */
[----:B------:R-:W2:Y:S01]  /*2530*/  S2R R17, SR_CTAID.X ;  /* 0x0000000000117919 */ /* 0x000ea20000002500 */
[----:B------:R-:W-:Y:S01]  /*2540*/  ULDC UR4, c[0x0][0x14] ;  /* 0x0000050000047ab9 */ /* 0x000fe20000000800 */
[----:B01----:R-:W0:Y:S01]  /*2550*/  LDC R5, c[0x0][0xc] ;  /* 0x00000300ff057b82 */ /* 0x003e220000000800 */
[----:B------:R-:W-:Y:S01]  /*2560*/  UIMAD UR6, UR4, 0x78, URZ ;  /* 0x00000078040678a4 */ /* 0x000fe2000f8e023f */
[C---:B------:R-:W-:Y:S01]  /*2570*/  IADD3 R4, R12.reuse, 0x8, RZ ;  /* 0x000000080c047810 */ /* 0x040fe20007ffe0ff */
[----:B------:R-:W-:Y:S01]  /*2580*/  VIADD R11, R12, 0x20 ;  /* 0x000000200c0b7836 */ /* 0x000fe20000000000 */
[----:B------:R-:W-:Y:S02]  /*2590*/  F2FP.F16.F32.PACK_AB R15, R16, R15 ;  /* 0x0000000f100f723e */ /* 0x000fe400000000ff */
[----:B------:R-:W-:Y:S02]  /*25a0*/  F2FP.F16.F32.PACK_AB R24, R25, R24 ;  /* 0x000000181918723e */ /* 0x000fe400000000ff */
[----:B------:R-:W1:Y:S01]  /*25b0*/  S2UR UR5, SR_CTAID.Z ;  /* 0x00000000000579c3 */ /* 0x000e620000002700 */
[----:B------:R-:W-:-:S02]  /*25c0*/  PRMT R25, R15, 0x7610, R25 ;  /* 0x000076100f197816 */ /* 0x000fc40000000019 */
[----:B------:R-:W-:Y:S02]  /*25d0*/  F2FP.F16.F32.PACK_AB R0, R13, R0 ;  /* 0x000000000d00723e */ /* 0x000fe400000000ff */
[----:B------:R-:W-:Y:S02]  /*25e0*/  F2FP.F16.F32.PACK_AB R23, R14, R23 ;  /* 0x000000170e17723e */ /* 0x000fe400000000ff */
[----:B------:R-:W-:Y:S02]  /*25f0*/  F2FP.F16.F32.PACK_AB R21, R22, R21 ;  /* 0x000000151615723e */ /* 0x000fe400000000ff */
[----:B------:R-:W-:Y:S02]  /*2600*/  F2FP.F16.F32.PACK_AB R19, R20, R19 ;  /* 0x000000131413723e */ /* 0x000fe400000000ff */
[----:B------:R-:W-:Y:S01]  /*2610*/  F2FP.F16.F32.PACK_AB R18, RZ, R18 ;  /* 0x00000012ff12723e */ /* 0x000fe200000000ff */
[----:B0-----:R-:W-:-:S04]  /*2620*/  IMAD R6, R6, R5, RZ ;  /* 0x0000000506067224 */ /* 0x001fc800078e02ff */
[----:B------:R-:W-:Y:S02]  /*2630*/  IMAD R6, R6, UR6, RZ ;  /* 0x0000000606067c24 */ /* 0x000fe4000f8e02ff */
[----:B--2---:R-:W-:Y:S01]  /*2640*/  IMAD R17, R17, UR6, RZ ;  /* 0x0000000611117c24 */ /* 0x004fe2000f8e02ff */
[----:B-1----:R-:W-:Y:S02]  /*2650*/  UIMAD UR4, UR5, 0x78, URZ ;  /* 0x00000078050478a4 */ /* 0x002fe4000f8e023f */
[----:B------:R-:W-:Y:S02]  /*2660*/  SHF.R.S32.HI R5, RZ, 0x1f, R6 ;  /* 0x0000001fff057819 */ /* 0x000fe40000011406 */
[--C-:B------:R-:W-:Y:S01]  /*2670*/  SHF.R.S32.HI R26, RZ, 0x1f, R17.reuse ;  /* 0x0000001fff1a7819 */ /* 0x100fe20000011411 */
[----:B------:R-:W-:Y:S02]  /*2680*/  USHF.R.S32.HI UR5, URZ, 0x1f, UR4 ;  /* 0x0000001f3f057899 */ /* 0x000fe40008011404 */
[----:B------:R-:W-:-:S02]  /*2690*/  IADD3 R17, P0, P1, R6, UR4, R17 ;  /* 0x0000000406117c10 */ /* 0x000fc4000f91e011 */
[----:B------:R-:W-:Y:S02]  /*26a0*/  F2FP.F16.F32.PACK_AB R6, R2, R3 ;  /* 0x000000030206723e */ /* 0x000fe400000000ff */
[----:B------:R-:W-:Y:S01]  /*26b0*/  IADD3.X R26, R5, UR5, R26, P0, P1 ;  /* 0x00000005051a7c10 */ /* 0x000fe200087e241a */
[----:B------:R-:W-:Y:S01]  /*26c0*/  ULDC.64 UR4, c[0x0][0x210] ;  /* 0x0000840000047ab9 */ /* 0x000fe20000000a00 */
[-C--:B------:R-:W-:Y:S02]  /*26d0*/  IADD3 R7, P0, R12, R17.reuse, RZ ;  /* 0x000000110c077210 */ /* 0x080fe40007f1e0ff */
[----:B------:R-:W-:Y:S02]  /*26e0*/  IADD3 R5, P1, R4, R17, RZ ;  /* 0x0000001104057210 */ /* 0x000fe40007f3e0ff */
[----:B------:R-:W-:Y:S02]  /*26f0*/  LEA.HI.X.SX32 R10, R12, R26, 0x1, P0 ;  /* 0x0000001a0c0a7211 */ /* 0x000fe400000f0eff */
[----:B------:R-:W-:-:S02]  /*2700*/  LEA R2, P0, R7, UR4, 0x1 ;  /* 0x0000000407027c11 */ /* 0x000fc4000f8008ff */
[----:B------:R-:W-:Y:S02]  /*2710*/  LEA.HI.X.SX32 R8, R4, R26, 0x1, P1 ;  /* 0x0000001a04087211 */ /* 0x000fe400008f0eff */
[----:B------:R-:W-:Y:S01]  /*2720*/  LEA.HI.X R3, R7, UR5, R10, 0x1, P0 ;  /* 0x0000000507037c11 */ /* 0x000fe200080f0c0a */
[----:B------:R-:W-:Y:S01]  /*2730*/  VIADD R7, R12, 0x10 ;  /* 0x000000100c077836 */ /* 0x000fe20000000000 */
[C---:B------:R-:W-:Y:S02]  /*2740*/  LEA R4, P1, R5.reuse, UR4, 0x1 ;  /* 0x0000000405047c11 */ /* 0x040fe4000f8208ff */
[C---:B------:R-:W-:Y:S02]  /*2750*/  PRMT R29, R6.reuse, 0x7610, R29 ;  /* 0x00007610061d7816 */ /* 0x040fe4000000001d */
[----:B------:R-:W-:Y:S02]  /*2760*/  LEA.HI.X R5, R5, UR5, R8, 0x1, P1 ;  /* 0x0000000505057c11 */ /* 0x000fe400088f0c08 */
[----:B------:R-:W-:Y:S01]  /*2770*/  PRMT R6, R6, 0x7632, R6 ;  /* 0x0000763206067816 */ /* 0x000fe20000000006 */
[----:B------:R0:W-:Y:S01]  /*2780*/  STG.E.U16 desc[UR36][R2.64], R29 ;  /* 0x0000001d02007986 */ /* 0x0001e2000c101524 */
[----:B------:R-:W-:-:S02]  /*2790*/  IADD3 R9, P0, R7, R17, RZ ;  /* 0x0000001107097210 */ /* 0x000fc40007f1e0ff */
[----:B------:R-:W-:Y:S01]  /*27a0*/  IADD3 R10, R12, 0x18, RZ ;  /* 0x000000180c0a7810 */ /* 0x000fe20007ffe0ff */
[----:B------:R1:W-:Y:S01]  /*27b0*/  STG.E.U16 desc[UR36][R4.64], R6 ;  /* 0x0000000604007986 */ /* 0x0003e2000c101524 */
[-C--:B------:R-:W-:Y:S02]  /*27c0*/  LEA.HI.X.SX32 R28, R7, R26.reuse, 0x1, P0 ;  /* 0x0000001a071c7211 */ /* 0x080fe400000f0eff */
[----:B------:R-:W-:Y:S02]  /*27d0*/  LEA R8, P0, R9, UR4, 0x1 ;  /* 0x0000000409087c11 */ /* 0x000fe4000f8008ff */
[----:B------:R-:W-:Y:S02]  /*27e0*/  IADD3 R7, P2, R11, R17, RZ ;  /* 0x000000110b077210 */ /* 0x000fe40007f5e0ff */
[----:B------:R-:W-:Y:S02]  /*27f0*/  LEA.HI.X R9, R9, UR5, R28, 0x1, P0 ;  /* 0x0000000509097c11 */ /* 0x000fe400080f0c1c */
[----:B------:R-:W-:-:S02]  /*2800*/  LEA.HI.X.SX32 R28, R11, R26, 0x1, P2 ;  /* 0x0000001a0b1c7211 */ /* 0x000fc400010f0eff */
[----:B0-----:R-:W-:Y:S01]  /*2810*/  IADD3 R29, R12, 0x48, RZ ;  /* 0x000000480c1d7810 */ /* 0x001fe20007ffe0ff */
[----:B------:R0:W-:Y:S01]  /*2820*/  STG.E.U16 desc[UR36][R8.64], R25 ;  /* 0x0000001908007986 */ /* 0x0001e2000c101524 */
[----:B-1----:R-:W-:Y:S02]  /*2830*/  IADD3 R6, P1, R10, R17, RZ ;  /* 0x000000110a067210 */ /* 0x002fe40007f3e0ff */
[----:B------:R-:W-:Y:S02]  /*2840*/  IADD3 R4, R12, 0x28, RZ ;  /* 0x000000280c047810 */ /* 0x000fe40007ffe0ff */
[----:B------:R-:W-:Y:S02]  /*2850*/  LEA.HI.X.SX32 R27, R10, R26, 0x1, P1 ;  /* 0x0000001a0a1b7211 */ /* 0x000fe400008f0eff */
[----:B------:R-:W-:Y:S02]  /*2860*/  LEA R10, P0, R6, UR4, 0x1 ;  /* 0x00000004060a7c11 */ /* 0x000fe4000f8008ff */
[----:B------:R-:W-:-:S02]  /*2870*/  LEA R2, P1, R7, UR4, 0x1 ;  /* 0x0000000407027c11 */ /* 0x000fc4000f8208ff */
[----:B------:R-:W-:Y:S01]  /*2880*/  LEA.HI.X R11, R6, UR5, R27, 0x1, P0 ;  /* 0x00000005060b7c11 */ /* 0x000fe200080f0c1b */
[----:B------:R-:W-:Y:S01]  /*2890*/  VIADD R6, R12, 0x30 ;  /* 0x000000300c067836 */ /* 0x000fe20000000000 */
[-C--:B------:R-:W-:Y:S01]  /*28a0*/  IADD3 R5, P0, R4, R17.reuse, RZ ;  /* 0x0000001104057210 */ /* 0x080fe20007f1e0ff */
[C---:B------:R-:W-:Y:S01]  /*28b0*/  VIADD R27, R12.reuse, 0x40 ;  /* 0x000000400c1b7836 */ /* 0x040fe20000000000 */
[----:B------:R-:W-:Y:S01]  /*28c0*/  LEA.HI.X R3, R7, UR5, R28, 0x1, P1 ;  /* 0x0000000507037c11 */ /* 0x000fe200088f0c1c */
[----:B------:R-:W-:Y:S01]  /*28d0*/  VIADD R28, R12, 0x50 ;  /* 0x000000500c1c7836 */ /* 0x000fe20000000000 */
[----:B------:R-:W-:Y:S02]  /*28e0*/  LEA.HI.X.SX32 R16, R4, R26, 0x1, P0 ;  /* 0x0000001a04107211 */ /* 0x000fe400000f0eff */
[----:B------:R-:W-:Y:S02]  /*28f0*/  LEA R4, P0, R5, UR4, 0x1 ;  /* 0x0000000405047c11 */ /* 0x000fe4000f8008ff */
[----:B------:R-:W-:-:S02]  /*2900*/  IADD3 R7, P1, R6, R17, RZ ;  /* 0x0000001106077210 */ /* 0x000fc40007f3e0ff */
[----:B------:R-:W-:Y:S02]  /*2910*/  LEA.HI.X R5, R5, UR5, R16, 0x1, P0 ;  /* 0x0000000505057c11 */ /* 0x000fe400080f0c10 */
[----:B------:R-:W-:Y:S02]  /*2920*/  LEA.HI.X.SX32 R16, R6, R26, 0x1, P1 ;  /* 0x0000001a06107211 */ /* 0x000fe400008f0eff */
[C---:B------:R-:W-:Y:S02]  /*2930*/  LEA R6, P0, R7.reuse, UR4, 0x1 ;  /* 0x0000000407067c11 */ /* 0x040fe4000f8008ff */
[----:B0-----:R-:W-:Y:S02]  /*2940*/  PRMT R9, R24, 0x7610, R9 ;  /* 0x0000761018097816 */ /* 0x001fe40000000009 */
[--C-:B------:R-:W-:Y:S02]  /*2950*/  LEA.HI.X R7, R7, UR5, R16.reuse, 0x1, P0 ;  /* 0x0000000507077c11 */ /* 0x100fe400080f0c10 */
[----:B------:R-:W-:-:S02]  /*2960*/  PRMT R16, R15, 0x7632, R16 ;  /* 0x000076320f107816 */ /* 0x000fc40000000010 */
[C---:B------:R-:W-:Y:S02]  /*2970*/  IADD3 R15, R12.reuse, 0x38, RZ ;  /* 0x000000380c0f7810 */ /* 0x040fe40007ffe0ff */
[----:B------:R-:W-:Y:S01]  /*2980*/  IADD3 R25, R12, 0x58, RZ ;  /* 0x000000580c197810 */ /* 0x000fe20007ffe0ff */
[----:B------:R0:W-:Y:S01]  /*2990*/  STG.E.U16 desc[UR36][R10.64], R16 ;  /* 0x000000100a007986 */ /* 0x0001e2000c101524 */
[----:B------:R-:W-:-:S03]  /*29a0*/  IADD3 R8, P3, R29, R17, RZ ;  /* 0x000000111d087210 */ /* 0x000fc60007f7e0ff */
[----:B------:R1:W-:Y:S01]  /*29b0*/  STG.E.U16 desc[UR36][R2.64], R9 ;  /* 0x0000000902007986 */ /* 0x0003e2000c101524 */
[----:B0-----:R-:W-:Y:S01]  /*29c0*/  PRMT R11, R24, 0x7632, R11 ;  /* 0x00007632180b7816 */ /* 0x001fe2000000000b */
[C---:B------:R-:W-:Y:S01]  /*29d0*/  VIADD R16, R12.reuse, 0x60 ;  /* 0x000000600c107836 */ /* 0x040fe20000000000 */
[C---:B------:R-:W-:Y:S02]  /*29e0*/  IADD3 R24, R12.reuse, 0x68, RZ ;  /* 0x000000680c187810 */ /* 0x040fe40007ffe0ff */
[-C--:B-1----:R-:W-:Y:S01]  /*29f0*/  IADD3 R3, P5, R15, R17.reuse, RZ ;  /* 0x000000110f037210 */ /* 0x082fe20007fbe0ff */
[----:B------:R-:W-:Y:S01]  /*2a00*/  VIADD R2, R12, 0x70 ;  /* 0x000000700c027836 */ /* 0x000fe20000000000 */
[----:B------:R0:W-:Y:S01]  /*2a10*/  STG.E.U16 desc[UR36][R4.64], R11 ;  /* 0x0000000b04007986 */ /* 0x0001e2000c101524 */
[-C--:B------:R-:W-:Y:S02]  /*2a20*/  IADD3 R9, P2, R28, R17.reuse, RZ ;  /* 0x000000111c097210 */ /* 0x080fe40007f5e0ff */
[----:B------:R-:W-:Y:S01]  /*2a30*/  IADD3 R13, P0, R16, R17, RZ ;  /* 0x00000011100d7210 */ /* 0x000fe20007f1e0ff */
[----:B------:R1:W-:Y:S01]  /*2a40*/  STG.E.U16 desc[UR36][R6.64], R0 ;  /* 0x0000000006007986 */ /* 0x0003e2000c101524 */
[----:B------:R-:W-:-:S02]  /*2a50*/  LEA.HI.X.SX32 R10, R28, R26, 0x1, P2 ;  /* 0x0000001a1c0a7211 */ /* 0x000fc400010f0eff */
[-C--:B------:R-:W-:Y:S02]  /*2a60*/  LEA.HI.X.SX32 R16, R16, R26.reuse, 0x1, P0 ;  /* 0x0000001a10107211 */ /* 0x080fe400000f0eff */
[----:B0-----:R-:W-:Y:S02]  /*2a70*/  LEA.HI.X.SX32 R4, R15, R26, 0x1, P5 ;  /* 0x0000001a0f047211 */ /* 0x001fe400028f0eff */
[-C--:B------:R-:W-:Y:S02]  /*2a80*/  IADD3 R5, P4, R27, R17.reuse, RZ ;  /* 0x000000111b057210 */ /* 0x080fe40007f9e0ff */
[-C--:B------:R-:W-:Y:S02]  /*2a90*/  IADD3 R11, P1, R25, R17.reuse, RZ ;  /* 0x00000011190b7210 */ /* 0x080fe40007f3e0ff */
[-C--:B------:R-:W-:Y:S02]  /*2aa0*/  IADD3 R15, P5, R24, R17.reuse, RZ ;  /* 0x00000011180f7210 */ /* 0x080fe40007fbe0ff */
[----:B------:R-:W-:-:S02]  /*2ab0*/  IADD3 R17, P6, R2, R17, RZ ;  /* 0x0000001102117210 */ /* 0x000fc40007fde0ff */
[-C--:B-1----:R-:W-:Y:S02]  /*2ac0*/  LEA.HI.X.SX32 R6, R27, R26.reuse, 0x1, P4 ;  /* 0x0000001a1b067211 */ /* 0x082fe400020f0eff */
[-C--:B------:R-:W-:Y:S02]  /*2ad0*/  LEA.HI.X.SX32 R7, R29, R26.reuse, 0x1, P3 ;  /* 0x0000001a1d077211 */ /* 0x080fe400018f0eff */
[-C--:B------:R-:W-:Y:S02]  /*2ae0*/  LEA.HI.X.SX32 R12, R25, R26.reuse, 0x1, P1 ;  /* 0x0000001a190c7211 */ /* 0x080fe400008f0eff */
[-C--:B------:R-:W-:Y:S02]  /*2af0*/  LEA.HI.X.SX32 R24, R24, R26.reuse, 0x1, P5 ;  /* 0x0000001a18187211 */ /* 0x080fe400028f0eff */
[----:B------:R-:W-:Y:S02]  /*2b00*/  LEA.HI.X.SX32 R26, R2, R26, 0x1, P6 ;  /* 0x0000001a021a7211 */ /* 0x000fe400030f0eff */
[----:B------:R-:W-:-:S02]  /*2b10*/  LEA R2, P0, R3, UR4, 0x1 ;  /* 0x0000000403027c11 */ /* 0x000fc4000f8008ff */
        /* <DEDUP_REMOVED lines=19> */
[----:B------:R-:W-:Y:S02]  /*2c50*/  LEA R14, P0, R15, UR4, 0x1 ;  /* 0x000000040f0e7c11 */ /* 0x000fe4000f8008ff */
        /* <DEDUP_REMOVED lines=8> */
.L_x_2904:
        /* <DEDUP_REMOVED lines=16> */
.L_x_2934:
[----:B------:R-:W-:Y:S05]  /*2de0*/  EXIT ;  /* 0x000000000000794d */ /* 0x000fea0003800000 */
.L_x_2905:
[----:B------:R-:W-:Y:S01]  /*2df0*/  HFMA2.MMA R11, -RZ, RZ, 0, 1.847743988037109375e-06 ;  /* 0x0000001fff0b7435 */ /* 0x000fe200000001ff */
[----:B------:R-:W-:Y:S01]  /*2e00*/  IMAD.MOV.U32 R12, RZ, RZ, 0x10 ;  /* 0x00000010ff0c7424 */ /* 0x000fe200078e00ff */
[----:B------:R-:W-:Y:S01]  /*2e10*/  MOV R2, 0xff7fffff ;  /* 0xff7fffff00027802 */ /* 0x000fe20000000f00 */
[----:B------:R-:W-:-:S08]  /*2e20*/  IMAD.MOV.U32 R15, RZ, RZ, -0x1 ;  /* 0xffffffffff0f7424 */ /* 0x000fd000078e00ff */
[----:B------:R-:W-:Y:S05]  /*2e30*/  WARPSYNC.COLLECTIVE R15, `(.L_x_2935) ;  /* 0x000000000f087348 */ /* 0x000fea0003c00000 */
[----:B------:R0:W1:Y:S02]  /*2e40*/  SHFL.BFLY P6, R14, R13, R12, R11 ;  /* 0x0c00000c0d0e7389 */ /* 0x00006400000c000b */
[----:B01----:R-:W-:Y:S01]  /*2e50*/  ENDCOLLECTIVE ;  /* 0x000000000000791b */ /* 0x003fe20003800000 */
.L_x_2935:
[----:B------:R-:W-:Y:S01]  /*2e60*/  IMAD.MOV.U32 R12, RZ, RZ, 0x8 ;  /* 0x00000008ff0c7424 */ /* 0x000fe200078e00ff */
[----:B------:R-:W-:-:S04]  /*2e70*/  FMNMX.FTZ R0, R14, -3.40282346638528859812e+38, !PT ;  /* 0xff7fffff0e007809 */ /* 0x000fc80007810000 */
[----:B------:R-:W-:-:S07]  /*2e80*/  MOV R13, R0 ;  /* 0x00000000000d7202 */ /* 0x000fce0000000f00 */
[----:B------:R-:W-:Y:S05]  /*2e90*/  WARPSYNC.COLLECTIVE R15, `(.L_x_2936) ;  /* 0x000000000f087348 */ /* 0x000fea0003c00000 */
[----:B------:R0:W1:Y:S02]  /*2ea0*/  SHFL.BFLY P6, R14, R13, R12, R11 ;  /* 0x0c00000c0d0e7389 */ /* 0x00006400000c000b */
[----:B01----:R-:W-:Y:S01]  /*2eb0*/  ENDCOLLECTIVE ;  /* 0x000000000000791b */ /* 0x003fe20003800000 */
.L_x_2936:
[----:B------:R-:W-:Y:S01]  /*2ec0*/  IMAD.MOV.U32 R12, RZ, RZ, 0x4 ;  /* 0x00000004ff0c7424 */ /* 0x000fe200078e00ff */
[----:B------:R-:W-:-:S04]  /*2ed0*/  FMNMX.FTZ R3, R0, R14, !PT ;  /* 0x0000000e00037209 */ /* 0x000fc80007810000 */
[----:B------:R-:W-:-:S07]  /*2ee0*/  MOV R13, R3 ;  /* 0x00000003000d7202 */ /* 0x000fce0000000f00 */
[----:B------:R-:W-:Y:S05]  /*2ef0*/  WARPSYNC.COLLECTIVE R15, `(.L_x_2937) ;  /* 0x000000000f087348 */ /* 0x000fea0003c00000 */
[----:B------:R0:W1:Y:S02]  /*2f00*/  SHFL.BFLY P6, R14, R13, R12, R11 ;  /* 0x0c00000c0d0e7389 */ /* 0x00006400000c000b */
[----:B01----:R-:W-:Y:S01]  /*2f10*/  ENDCOLLECTIVE ;  /* 0x000000000000791b */ /* 0x003fe20003800000 */
.L_x_2937:
[----:B------:R-:W-:Y:S01]  /*2f20*/  IMAD.MOV.U32 R12, RZ, RZ, 0x2 ;  /* 0x00000002ff0c7424 */ /* 0x000fe200078e00ff */
[----:B------:R-:W-:-:S04]  /*2f30*/  FMNMX.FTZ R4, R3, R14, !PT ;  /* 0x0000000e03047209 */ /* 0x000fc80007810000 */
[----:B------:R-:W-:-:S07]  /*2f40*/  MOV R13, R4 ;  /* 0x00000004000d7202 */ /* 0x000fce0000000f00 */
[----:B------:R-:W-:Y:S05]  /*2f50*/  WARPSYNC.COLLECTIVE R15, `(.L_x_2938) ;  /* 0x000000000f087348 */ /* 0x000fea0003c00000 */
[----:B------:R0:W1:Y:S02]  /*2f60*/  SHFL.BFLY P6, R14, R13, R12, R11 ;  /* 0x0c00000c0d0e7389 */ /* 0x00006400000c000b */
[----:B01----:R-:W-:Y:S01]  /*2f70*/  ENDCOLLECTIVE ;  /* 0x000000000000791b */ /* 0x003fe20003800000 */
.L_x_2938:
[----:B------:R-:W-:Y:S01]  /*2f80*/  IMAD.MOV.U32 R12, RZ, RZ, 0x1 ;  /* 0x00000001ff0c7424 */ /* 0x000fe200078e00ff */
[----:B------:R-:W-:-:S04]  /*2f90*/  FMNMX.FTZ R5, R4, R14, !PT ;  /* 0x0000000e04057209 */ /* 0x000fc80007810000 */
[----:B------:R-:W-:-:S07]  /*2fa0*/  MOV R13, R5 ;  /* 0x00000005000d7202 */ /* 0x000fce0000000f00 */
[----:B------:R-:W-:Y:S05]  /*2fb0*/  WARPSYNC.COLLECTIVE R15, `(.L_x_2939) ;  /* 0x000000000f087348 */ /* 0x000fea0003c00000 */
[----:B------:R0:W1:Y:S02]  /*2fc0*/  SHFL.BFLY P6, R14, R13, R12, R11 ;  /* 0x0c00000c0d0e7389 */ /* 0x00006400000c000b */
[----:B01----:R-:W-:Y:S01]  /*2fd0*/  ENDCOLLECTIVE ;  /* 0x000000000000791b */ /* 0x003fe20003800000 */
.L_x_2939:
[----:B------:R-:W-:Y:S05]  /*2fe0*/  BRA `(.L_x_2940) ;  /* 0xffffffd0008c7947 */ /* 0x000fea000383ffff */
.L_x_2941:
        /* <DEDUP_REMOVED lines=9> */
.L_x_28083:


//--------------------- .text._ZN4vllm25paged_attention_v1_kernelIthLi112ELi32ELi128ELNS_18Fp8KVCacheDataTypeE2ELb0EEEvPT_PKS2_PKT0_S8_ifPKiSA_iPKfiiiSC_SC_iiiii --------------------------
	.section	.text._ZN4vllm25paged_attention_v1_kernelIthLi112ELi32ELi128ELNS_18Fp8KVCacheDataTypeE2ELb0EEEvPT_PKS2_PKT0_S8_ifPKiSA_iPKfiiiSC_SC_iiiii,"ax",@progbits
	.align	128
        .global         _ZN4vllm25paged_attention_v1_kernelIthLi112ELi32ELi128ELNS_18Fp8KVCacheDataTypeE2ELb0EEEvPT_PKS2_PKT0_S8_ifPKiSA_iPKfiiiSC_SC_iiiii
        .type           _ZN4vllm25paged_attention_v1_kernelIthLi112ELi32ELi128ELNS_18Fp8KVCacheDataTypeE2ELb0EEEvPT_PKS2_PKT0_S8_ifPKiSA_iPKfiiiSC_SC_iiiii,@function
        .size           _ZN4vllm25paged_attention_v1_kernelIthLi112ELi32ELi128ELNS_18Fp8KVCacheDataTypeE2ELb0EEEvPT_PKS2_PKT0_S8_ifPKiSA_iPKfiiiSC_SC_iiiii,(.L_x_28084 - _ZN4vllm25paged_attention_v1_kernelIthLi112ELi32ELi128ELNS_18Fp8KVCacheDataTypeE2ELb0EEEvPT_PKS2_PKT0_S8_ifPKiSA_iPKfiiiSC_SC_iiiii)
        .other          _ZN4vllm25paged_attention_v1_kernelIthLi112ELi32ELi128ELNS_18Fp8KVCacheDataTypeE2ELb0EEEvPT_PKS2_PKT0_S8_ifPKiSA_iPKfiiiSC_SC_iiiii,@"STO_CUDA_ENTRY STV_DEFAULT"
_ZN4vllm25paged_attention_v1_kernelIthLi112ELi32ELi128ELNS_18Fp8KVCacheDataTypeE2ELb0EEEvPT_PKS2_PKT0_S8_ifPKiSA_iPKfiiiSC_SC_iiiii:
.text._ZN4vllm25paged_attention_v1_kernelIthLi112ELi32ELi128ELNS_18Fp8KVCacheDataTypeE2ELb0EEEvPT_PKS2_PKT0_S8_ifPKiSA_iPKfiiiSC_SC_iiiii:
        /* <DEDUP_REMOVED lines=34> */
.L_x_2978:
[----:B------:R-:W-:Y:S01]  /*0220*/  ISETP.NE.AND P0, PT, R10, RZ, PT ;  /* 0x000000ff0a00720c */ /* 0x000fe20003f05270 */
[----:B------:R-:W-:-:S12]  /*0230*/  WARPSYNC.ALL ;  /* 0x0000000000007948 */ /* 0x000fd80003800000 */
[----:B------:R-:W2:Y:S01]  /*0240*/  @!P0 S2R R3, SR_CgaCtaId ;  /* 0x0000000000038919 */ /* 0x000ea20000008800 */
[----:B------:R-:W-:Y:S02]  /*0250*/  @!P0 MOV R0, 0x400 ;  /* 0x0000040000008802 */ /* 0x000fe40000000f00 */
[----:B01----:R-:W-:Y:S02]  /*0260*/  @!P0 FMNMX.FTZ R5, R5, R14, !PT ;  /* 0x0000000e05058209 */ /* 0x003fe40007810000 */
[----:B--2---:R-:W-:-:S04]  /*0270*/  @!P0 LEA R0, R3, R0, 0x18 ;  /* 0x0000000003008211 */ /* 0x004fc800078ec0ff */
[----:B------:R-:W-:-:S05]  /*0280*/  @!P0 LEA R0, R7, R0, 0x2 ;  /* 0x0000000007008211 */ /* 0x000fca00078e10ff */
[----:B------:R0:W-:Y:S01]  /*0290*/  @!P0 STS [R0], R5 ;  /* 0x0000000500008388 */ /* 0x0001e20000000800 */
[----:B------:R-:W-:Y:S01]  /*02a0*/  BAR.SYNC.DEFER_BLOCKING 0x0 ;  /* 0x0000000000007b1d */ /* 0x000fe20000010000 */
[----:B------:R-:W-:Y:S02]  /*02b0*/  ISETP.GT.AND P0, PT, R10, 0x3, PT ;  /* 0x000000030a00780c */ /* 0x000fe40003f04270 */
[----:B------:R-:W-:-:S03]  /*02c0*/  ISETP.GE.AND P1, PT, R8, R9, PT ;  /* 0x000000090800720c */ /* 0x000fc60003f26270 */
[----:B------:R-:W-:Y:S08]  /*02d0*/  BSSY B0, `(.L_x_2944) ;  /* 0x00000ee000007945 */ /* 0x000ff00003800000 */
[----:B------:R-:W1:Y:S01]  /*02e0*/  @!P0 S2R R3, SR_CgaCtaId ;  /* 0x0000000000038919 */ /* 0x000e620000008800 */
[----:B0-----:R-:W-:-:S04]  /*02f0*/  @!P0 MOV R0, 0x400 ;  /* 0x0000040000008802 */ /* 0x001fc80000000f00 */
[----:B-1----:R-:W-:-:S05]  /*0300*/  @!P0 LEA R3, R3, R0, 0x18 ;  /* 0x0000000003038211 */ /* 0x002fca00078ec0ff */
[----:B------:R-:W-:-:S05]  /*0310*/  @!P0 IMAD R3, R10, 0x4, R3 ;  /* 0x000000040a038824 */ /* 0x000fca00078e0203 */
[----:B------:R-:W0:Y:S04]  /*0320*/  @!P0 LDS R2, [R3] ;  /* 0x0000000003028984 */ /* 0x000e280000000800 */
[----:B0-----:R-:W0:Y:S02]  /*0330*/  SHFL.BFLY PT, R5, R2, 0x2, 0x1f ;  /* 0x0c401f0002057f89 */ /* 0x001e2400000e0000 */
[----:B0-----:R-:W-:-:S05]  /*0340*/  FMNMX.FTZ R4, R5, R2, !PT ;  /* 0x0000000205047209 */ /* 0x001fca0007810000 */
[----:B------:R-:W0:Y:S02]  /*0350*/  SHFL.BFLY PT, R5, R4, 0x1, 0x1f ;  /* 0x0c201f0004057f89 */ /* 0x000e2400000e0000 */
[----:B0-----:R-:W-:Y:S01]  /*0360*/  FMNMX.FTZ R0, R4, R5, !PT ;  /* 0x0000000504007209 */ /* 0x001fe20007810000 */
[----:B------:R-:W-:-:S05]  /*0370*/  HFMA2.MMA R5, -RZ, RZ, 0, 0 ;  /* 0x00000000ff057435 */ /* 0x000fca00000001ff */
        /* <DEDUP_REMOVED lines=18> */
.L_x_2948:
        /* <DEDUP_REMOVED lines=11> */
.L_x_2947:
[----:B------:R-:W-:Y:S05]  /*0550*/  BSYNC B1 ;  /* 0x0000000000017941 */ /* 0x000fea0003800000 */
.L_x_2946:
        /* <DEDUP_REMOVED lines=14> */
.L_x_2951:
        /* <DEDUP_REMOVED lines=100> */
.L_x_2950:
[----:B------:R-:W-:Y:S05]  /*0c80*/  BSYNC B1 ;  /* 0x0000000000017941 */ /* 0x000fea0003800000 */
.L_x_2949:
        /* <DEDUP_REMOVED lines=55> */
.L_x_2953:
[----:B------:R-:W-:Y:S05]  /*1000*/  BSYNC B1 ;  /* 0x0000000000017941 */ /* 0x000fea0003800000 */
.L_x_2952:
        /* <DEDUP_REMOVED lines=26> */
.L_x_2945:
[----:B------:R-:W-:Y:S05]  /*11b0*/  BSYNC B0 ;  /* 0x0000000000007941 */ /* 0x000fea0003800000 */
.L_x_2944:
        /* <DEDUP_REMOVED lines=49> */
.L_x_2958:
        /* <DEDUP_REMOVED lines=8> */
.L_x_2957:
[----:B------:R-:W-:Y:S05]  /*1550*/  BSYNC B1 ;  /* 0x0000000000017941 */ /* 0x000fea0003800000 */
.L_x_2956:
        /* <DEDUP_REMOVED lines=14> */
.L_x_2961:
        /* <DEDUP_REMOVED lines=52> */
.L_x_2960:
[----:B------:R-:W-:Y:S05]  /*1980*/  BSYNC B1 ;  /* 0x0000000000017941 */ /* 0x000fea0003800000 */
.L_x_2959:
        /* <DEDUP_REMOVED lines=31> */
.L_x_2963:
[----:B------:R-:W-:Y:S05]  /*1b80*/  BSYNC B1 ;  /* 0x0000000000017941 */ /* 0x000fea0003800000 */
.L_x_2962:
        /* <DEDUP_REMOVED lines=14> */
.L_x_2955:
[----:B------:R-:W-:Y:S05]  /*1c70*/  BSYNC B0 ;  /* 0x0000000000007941 */ /* 0x000fea0003800000 */
.L_x_2954:
[----:B------:R-:W2:Y:S08]  /*1c80*/  S2UR UR5, SR_CgaCtaId ;  /* 0x00000000000579c3 */ /* 0x000eb00000008800 */
[----:B------:R-:W-:Y:S01]  /*1c90*/  BAR.SYNC.DEFER_BLOCKING 0x0 ;  /* 0x0000000000007b1d */ /* 0x000fe20000010000 */
[----:B0-----:R-:W-:Y:S01]  /*1ca0*/  LOP3.LUT R0, R10, 0x3, RZ, 0xc0, !PT ;  /* 0x000000030a007812 */ /* 0x001fe200078ec0ff */
[----:B------:R-:W-:Y:S01]  /*1cb0*/  HFMA2.MMA R25, -RZ, RZ, 0, 0 ;  /* 0x00000000ff197435 */ /* 0x000fe200000001ff */
        /* <DEDUP_REMOVED lines=12> */
[C---:B------:R-:W-:Y:S02]  /*1d80*/  IADD3 R4, R8.reuse, 0x1f, RZ ;  /* 0x0000001f08047810 */ /* 0x040fe40007ffe0ff */
[----:B------:R-:W-:Y:S02]  /*1d90*/  CS2R R18, SRZ ;  /* 0x0000000000127805 */ /* 0x000fe4000001ff00 */
[----:B------:R-:W-:Y:S01]  /*1da0*/  LOP3.LUT R2, R8, 0xffffffe0, RZ, 0xc0, !PT ;  /* 0xffffffe008027812 */ /* 0x000fe200078ec0ff */
[----:B------:R-:W-:Y:S01]  /*1db0*/  IMAD R7, R7, 0x70, R12 ;  /* 0x0000007007077824 */ /* 0x000fe200078e020c */
[----:B------:R-:W-:Y:S01]  /*1dc0*/  BAR.SYNC.DEFER_BLOCKING 0x0 ;  /* 0x0000000000007b1d */ /* 0x000fe20000010000 */
[----:B--2---:R-:W-:Y:S01]  /*1dd0*/  ULEA UR4, UR5, UR4, 0x18 ;  /* 0x0000000405047291 */ /* 0x004fe2000f8ec03f */
[----:B------:R-:W-:-:S02]  /*1de0*/  ISETP.GT.U32.AND P3, PT, R4, 0x3e, PT ;  /* 0x0000003e0400780c */ /* 0x000fc40003f64070 */
[----:B------:R-:W-:Y:S02]  /*1df0*/  CS2R R4, SRZ ;  /* 0x0000000000047805 */ /* 0x000fe4000001ff00 */
[----:B------:R-:W-:Y:S02]  /*1e00*/  ISETP.NE.OR P4, PT, R2, 0x20, P2 ;  /* 0x000000200200780c */ /* 0x000fe40001785670 */
[----:B------:R-:W-:Y:S02]  /*1e10*/  CS2R R2, SRZ ;  /* 0x0000000000027805 */ /* 0x000fe4000001ff00 */
[C---:B------:R-:W-:Y:S02]  /*1e20*/  ISETP.GT.OR P0, PT, R8.reuse, 0x3f, P2 ;  /* 0x0000003f0800780c */ /* 0x040fe40001704670 */
[----:B------:R-:W-:Y:S02]  /*1e30*/  LEA R7, R7, UR4, 0x2 ;  /* 0x0000000407077c11 */ /* 0x000fe4000f8e10ff */
[----:B------:R-:W-:-:S02]  /*1e40*/  ISETP.GT.OR P1, PT, R8, 0x1f, P2 ;  /* 0x0000001f0800780c */ /* 0x000fc40001724670 */
[----:B------:R-:W-:Y:S02]  /*1e50*/  CS2R R8, SRZ ;  /* 0x0000000000087805 */ /* 0x000fe4000001ff00 */
        /* <DEDUP_REMOVED lines=16> */
.L_x_2965:
[----:B------:R-:W-:Y:S05]  /*1f60*/  BSYNC B0 ;  /* 0x0000000000007941 */ /* 0x000fea0003800000 */
.L_x_2964:
        /* <DEDUP_REMOVED lines=25> */
[----:B------:R-:W-:Y:S01]  /*2100*/  FADD.FTZ R19, R19, R24 ;  /* 0x0000001813137221 */ /* 0x000fe20000010000 */
[----:B0-----:R-:W-:Y:S01]  /*2110*/  FADD.FTZ R14, R14, R11 ;  /* 0x0000000b0e0e7221 */ /* 0x001fe20000010000 */
[----:B-1----:R-:W-:Y:S01]  /*2120*/  FADD.FTZ R25, R25, R10 ;  /* 0x0000000a19197221 */ /* 0x002fe20000010000 */
[----:B--2---:R-:W-:Y:S01]  /*2130*/  FADD.FTZ R23, R23, R16 ;  /* 0x0000001017177221 */ /* 0x004fe20000010000 */
[----:B---3--:R-:W-:Y:S01]  /*2140*/  FADD.FTZ R2, R2, R13 ;  /* 0x0000000d02027221 */ /* 0x008fe20000010000 */
[----:B----4-:R-:W-:-:S07]  /*2150*/  FADD.FTZ R21, R21, R22 ;  /* 0x0000001615157221 */ /* 0x010fce0000010000 */
.L_x_2967:
[----:B------:R-:W-:Y:S05]  /*2160*/  BSYNC B0 ;  /* 0x0000000000007941 */ /* 0x000fea0003800000 */
.L_x_2966:
        /* <DEDUP_REMOVED lines=17> */
.L_x_2969:
[----:B------:R-:W-:Y:S05]  /*2280*/  BSYNC B0 ;  /* 0x0000000000007941 */ /* 0x000fea0003800000 */
.L_x_2968:
        /* <DEDUP_REMOVED lines=32> */
.L_x_2971:
[----:B------:R-:W-:Y:S05]  /*2490*/  BSYNC B0 ;  /* 0x0000000000007941 */ /* 0x000fea0003800000 */
.L_x_2970:
[----:B------:R-:W-:Y:S06]  /*24a0*/  BAR.SYNC.DEFER_BLOCKING 0x0 ;  /* 0x0000000000007b1d */ /* 0x000fec0000010000 */
[----:B------:R-:W-:Y:S05]  /*24b0*/  @P3 EXIT ;  /* 0x000000000000394d */ /* 0x000fea0003800000 */
[----:B------:R-:W-:Y:S05]  /*24c0*/  @P2 EXIT ;  /* 0x000000000000294d */ /* 0x000fea0003800000 */
[----:B------:R-:W2:Y:S01]  /*24d0*/  S2R R17, SR_CTAID.X ;  /* 0x0000000000117919 */ /* 0x000ea20000002500 */
[----:B------:R-:W-:Y:S01]  /*24e0*/  ULDC UR4, c[0x0][0x14] ;  /* 0x0000050000047ab9 */ /* 0x000fe20000000800 */
[----:B01----:R-:W0:Y:S01]  /*24f0*/  LDC R7, c[0x0][0xc] ;  /* 0x00000300ff077b82 */ /* 0x003e220000000800 */
[----:B------:R-:W-:Y:S01]  /*2500*/  UIMAD UR6, UR4, 0x70, URZ ;  /* 0x00000070040678a4 */ /* 0x000fe2000f8e023f */
[C---:B------:R-:W-:Y:S01]  /*2510*/  VIADD R16, R12.reuse, 0x8 ;  /* 0x000000080c107836 */ /* 0x040fe20000000000 */
[----:B------:R-:W-:Y:S01]  /*2520*/  F2FP.F16.F32.PACK_AB R13, R5, R4 ;  /* 0x00000004050d723e */ /* 0x000fe200000000ff */
[C---:B------:R-:W-:Y:S01]  /*2530*/  VIADD R27, R12.reuse, 0x28 ;  /* 0x000000280c1b7836 */ /* 0x040fe20000000000 */
[----:B------:R-:W-:Y:S02]  /*2540*/  IADD3 R4, R12, 0x10, RZ ;  /* 0x000000100c047810 */ /* 0x000fe40007ffe0ff */
[C---:B------:R-:W-:Y:S01]  /*2550*/  PRMT R29, R13.reuse, 0x7610, R29 ;  /* 0x000076100d1d7816 */ /* 0x040fe2000000001d */
[----:B------:R-:W1:Y:S01]  /*2560*/  S2UR UR5, SR_CTAID.Z ;  /* 0x00000000000579c3 */ /* 0x000e620000002700 */
[----:B------:R-:W-:-:S02]  /*2570*/  PRMT R13, R13, 0x7632, R13 ;  /* 0x000076320d0d7816 */ /* 0x000fc4000000000d */
[----:B------:R-:W-:Y:S02]  /*2580*/  IADD3 R28, R12, 0x20, RZ ;  /* 0x000000200c1c7810 */ /* 0x000fe40007ffe0ff */
[----:B------:R-:W-:Y:S02]  /*2590*/  F2FP.F16.F32.PACK_AB R3, R14, R3 ;  /* 0x000000030e03723e */ /* 0x000fe400000000ff */
[----:B------:R-:W-:Y:S02]  /*25a0*/  IADD3 R14, R12, 0x50, RZ ;  /* 0x000000500c0e7810 */ /* 0x000fe40007ffe0ff */
[----:B------:R-:W-:Y:S02]  /*25b0*/  F2FP.F16.F32.PACK_AB R25, R2, R25 ;  /* 0x000000190219723e */ /* 0x000fe400000000ff */
[----:B------:R-:W-:Y:S02]  /*25c0*/  F2FP.F16.F32.PACK_AB R20, R23, R20 ;  /* 0x000000141714723e */ /* 0x000fe400000000ff */
[----:B------:R-:W-:-:S02]  /*25d0*/  F2FP.F16.F32.PACK_AB R18, R21, R18 ;  /* 0x000000121512723e */ /* 0x000fc400000000ff */
[----:B------:R-:W-:Y:S01]  /*25e0*/  F2FP.F16.F32.PACK_AB R0, R19, R0 ;  /* 0x000000001300723e */ /* 0x000fe200000000ff */
[----:B0-----:R-:W-:-:S04]  /*25f0*/  IMAD R6, R6, R7, RZ ;  /* 0x0000000706067224 */ /* 0x001fc800078e02ff */
[----:B------:R-:W-:Y:S02]  /*2600*/  IMAD R6, R6, UR6, RZ ;  /* 0x0000000606067c24 */ /* 0x000fe4000f8e02ff */
[----:B--2---:R-:W-:Y:S01]  /*2610*/  IMAD R17, R17, UR6, RZ ;  /* 0x0000000611117c24 */ /* 0x004fe2000f8e02ff */
[----:B-1----:R-:W-:Y:S02]  /*2620*/  UIMAD UR4, UR5, 0x70, URZ ;  /* 0x00000070050478a4 */ /* 0x002fe4000f8e023f */
[----:B------:R-:W-:Y:S02]  /*2630*/  SHF.R.S32.HI R7, RZ, 0x1f, R6 ;  /* 0x0000001fff077819 */ /* 0x000fe40000011406 */
[--C-:B------:R-:W-:Y:S01]  /*2640*/  SHF.R.S32.HI R24, RZ, 0x1f, R17.reuse ;  /* 0x0000001fff187819 */ /* 0x100fe20000011411 */
        /* <DEDUP_REMOVED lines=9> */
[----:B------:R-:W-:Y:S02]  /*26e0*/  LEA R10, P1, R11, UR4, 0x1 ;  /* 0x000000040b0a7c11 */ /* 0x000fe4000f8208ff */
[----:B------:R-:W-:Y:S02]  /*26f0*/  IADD3 R15, P2, R4, R17, RZ ;  /* 0x00000011040f7210 */ /* 0x000fe40007f5e0ff */
[----:B------:R-:W-:Y:S01]  /*2700*/  LEA.HI.X R7, R5, UR5, R26, 0x1, P0 ;  /* 0x0000000505077c11 */ /* 0x000fe200080f0c1a */
[----:B------:R-:W-:Y:S01]  /*2710*/  VIADD R26, R12, 0x18 ;  /* 0x000000180c1a7836 */ /* 0x000fe20000000000 */
[----:B------:R-:W-:Y:S02]  /*2720*/  LEA.HI.X R11, R11, UR5, R16, 0x1, P1 ;  /* 0x000000050b0b7c11 */ /* 0x000fe400088f0c10 */
[----:B------:R-:W-:Y:S01]  /*2730*/  LEA.HI.X.SX32 R22, R4, R24, 0x1, P2 ;  /* 0x0000001804167211 */ /* 0x000fe200010f0eff */
[----:B------:R-:W-:Y:S01]  /*2740*/  STG.E.U16 desc[UR36][R6.64], R29 ;  /* 0x0000001d06007986 */ /* 0x000fe2000c101524 */
[----:B------:R-:W-:-:S02]  /*2750*/  LEA R4, P2, R15, UR4, 0x1 ;  /* 0x000000040f047c11 */ /* 0x000fc4000f8408ff */
[----:B------:R-:W-:Y:S01]  /*2760*/  F2FP.F16.F32.PACK_AB R16, R8, R9 ;  /* 0x000000090810723e */ /* 0x000fe200000000ff */
[----:B------:R0:W-:Y:S01]  /*2770*/  STG.E.U16 desc[UR36][R10.64], R13 ;  /* 0x0000000d0a007986 */ /* 0x0001e2000c101524 */
[----:B------:R-:W-:Y:S02]  /*2780*/  LEA.HI.X R5, R15, UR5, R22, 0x1, P2 ;  /* 0x000000050f057c11 */ /* 0x000fe400090f0c16 */
[CC--:B------:R-:W-:Y:S02]  /*2790*/  IADD3 R15, P1, R28.reuse, R17.reuse, RZ ;  /* 0x000000111c0f7210 */ /* 0x0c0fe40007f3e0ff */
[----:B------:R-:W-:Y:S01]  /*27a0*/  IADD3 R22, P2, R27, R17, RZ ;  /* 0x000000111b167210 */ /* 0x000fe20007f5e0ff */
[----:B------:R1:W-:Y:S01]  /*27b0*/  STG.E.U16 desc[UR36][R4.64], R16 ;  /* 0x0000001004007986 */ /* 0x0003e2000c101524 */
[----:B------:R-:W-:Y:S02]  /*27c0*/  LEA.HI.X.SX32 R28, R28, R24, 0x1, P1 ;  /* 0x000000181c1c7211 */ /* 0x000fe400008f0eff */
[----:B------:R-:W-:-:S02]  /*27d0*/  LEA R8, P1, R15, UR4, 0x1 ;  /* 0x000000040f087c11 */ /* 0x000fc4000f8208ff */
[-C--:B------:R-:W-:Y:S02]  /*27e0*/  LEA.HI.X.SX32 R27, R27, R24.reuse, 0x1, P2 ;  /* 0x000000181b1b7211 */ /* 0x080fe400010f0eff */
[C---:B0-----:R-:W-:Y:S02]  /*27f0*/  IADD3 R13, P0, R26.reuse, R17, RZ ;  /* 0x000000111a0d7210 */ /* 0x041fe40007f1e0ff */
[----:B------:R-:W-:Y:S02]  /*2800*/  LEA.HI.X R9, R15, UR5, R28, 0x1, P1 ;  /* 0x000000050f097c11 */ /* 0x000fe400088f0c1c */
[----:B------:R-:W-:Y:S01]  /*2810*/  LEA.HI.X.SX32 R26, R26, R24, 0x1, P0 ;  /* 0x000000181a1a7211 */ /* 0x000fe200000f0eff */
[C---:B-1----:R-:W-:Y:S01]  /*2820*/  VIADD R4, R12.reuse, 0x68 ;  /* 0x000000680c047836 */ /* 0x042fe20000000000 */
[----:B------:R-:W-:Y:S02]  /*2830*/  LEA R6, P0, R13, UR4, 0x1 ;  /* 0x000000040d067c11 */ /* 0x000fe4000f8008ff */
[----:B------:R-:W-:-:S02]  /*2840*/  IADD3 R15, R12, 0x30, RZ ;  /* 0x000000300c0f7810 */ /* 0x000fc40007ffe0ff */
[----:B------:R-:W-:Y:S01]  /*2850*/  LEA.HI.X R7, R13, UR5, R26, 0x1, P0 ;  /* 0x000000050d077c11 */ /* 0x000fe200080f0c1a */
[----:B------:R-:W-:Y:S01]  /*2860*/  VIADD R26, R12, 0x38 ;  /* 0x000000380c1a7836 */ /* 0x000fe20000000000 */
[----:B------:R-:W-:Y:S01]  /*2870*/  PRMT R13, R16, 0x7632, R13 ;  /* 0x00007632100d7816 */ /* 0x000fe2000000000d */
[----:B------:R-:W-:Y:S01]  /*2880*/  VIADD R16, R12, 0x58 ;  /* 0x000000580c107836 */ /* 0x000fe20000000000 */
[C---:B------:R-:W-:Y:S02]  /*2890*/  LEA R10, P2, R22.reuse, UR4, 0x1 ;  /* 0x00000004160a7c11 */ /* 0x040fe4000f8408ff */
[C---:B------:R-:W-:Y:S01]  /*28a0*/  PRMT R5, R3.reuse, 0x7610, R5 ;  /* 0x0000761003057816 */ /* 0x040fe20000000005 */
[----:B------:R0:W-:Y:S01]  /*28b0*/  STG.E.U16 desc[UR36][R6.64], R13 ;  /* 0x0000000d06007986 */ /* 0x0001e2000c101524 */
[----:B------:R-:W-:Y:S02]  /*28c0*/  PRMT R29, R3, 0x7632, R29 ;  /* 0x00007632031d7816 */ /* 0x000fe4000000001d */
[----:B------:R-:W-:Y:S01]  /*28d0*/  IADD3 R3, P5, R15, R17, RZ ;  /* 0x000000110f037210 */ /* 0x000fe20007fbe0ff */
[----:B------:R1:W-:Y:S01]  /*28e0*/  STG.E.U16 desc[UR36][R8.64], R5 ;  /* 0x0000000508007986 */ /* 0x0003e2000c101524 */
[----:B------:R-:W-:Y:S01]  /*28f0*/  LEA.HI.X R11, R22, UR5, R27, 0x1, P2 ;  /* 0x00000005160b7c11 */ /* 0x000fe200090f0c1b */
[C---:B------:R-:W-:Y:S01]  /*2900*/  VIADD R27, R12.reuse, 0x48 ;  /* 0x000000480c1b7836 */ /* 0x040fe20000000000 */
[----:B------:R-:W-:-:S02]  /*2910*/  IADD3 R28, R12, 0x40, RZ ;  /* 0x000000400c1c7810 */ /* 0x000fc40007ffe0ff */
[----:B------:R-:W-:Y:S01]  /*2920*/  IADD3 R22, R12, 0x60, RZ ;  /* 0x000000600c167810 */ /* 0x000fe20007ffe0ff */
[----:B------:R2:W-:Y:S01]  /*2930*/  STG.E.U16 desc[UR36][R10.64], R29 ;  /* 0x0000001d0a007986 */ /* 0x0005e2000c101524 */
[CC--:B0-----:R-:W-:Y:S02]  /*2940*/  IADD3 R13, P0, R16.reuse, R17.reuse, RZ ;  /* 0x00000011100d7210 */ /* 0x0c1fe40007f1e0ff */
[-C--:B------:R-:W-:Y:S02]  /*2950*/  LEA.HI.X.SX32 R6, R15, R24.reuse, 0x1, P5 ;  /* 0x000000180f067211 */ /* 0x080fe400028f0eff */
[----:B------:R-:W-:Y:S02]  /*2960*/  LEA.HI.X.SX32 R16, R16, R24, 0x1, P0 ;  /* 0x0000001810107211 */ /* 0x000fe400000f0eff */
[----:B------:R-:W-:Y:S02]  /*2970*/  LEA R2, P0, R3, UR4, 0x1 ;  /* 0x0000000403027c11 */ /* 0x000fe4000f8008ff */
[----:B------:R-:W-:-:S02]  /*2980*/  IADD3 R7, P3, R28, R17, RZ ;  /* 0x000000111c077210 */ /* 0x000fc40007f7e0ff */
[-C--:B-1----:R-:W-:Y:S02]  /*2990*/  IADD3 R5, P4, R26, R17.reuse, RZ ;  /* 0x000000111a057210 */ /* 0x082fe40007f9e0ff */
[-C--:B------:R-:W-:Y:S02]  /*29a0*/  IADD3 R9, P2, R27, R17.reuse, RZ ;  /* 0x000000111b097210 */ /* 0x080fe40007f5e0ff */
[-C--:B--2---:R-:W-:Y:S02]  /*29b0*/  IADD3 R11, P1, R14, R17.reuse, RZ ;  /* 0x000000110e0b7210 */ /* 0x084fe40007f3e0ff */
        /* <DEDUP_REMOVED lines=20> */
[--C-:B------:R-:W-:Y:S02]  /*2b00*/  LEA.HI.X R15, R15, UR5, R22.reuse, 0x1, P0 ;  /* 0x000000050f0f7c11 */ /* 0x100fe400080f0c16 */
[----:B------:R-:W-:-:S02]  /*2b10*/  PRMT R22, R25, 0x7632, R22 ;  /* 0x0000763219167816 */ /* 0x000fc40000000016 */
[----:B------:R-:W-:Y:S02]  /*2b20*/  LEA.HI.X R13, R13, UR5, R16, 0x1, P1 ;  /* 0x000000050d0d7c11 */ /* 0x000fe400088f0c10 */
[C---:B------:R-:W-:Y:S01]  /*2b30*/  LEA R16, P1, R17.reuse, UR4, 0x1 ;  /* 0x0000000411107c11 */ /* 0x040fe2000f8208ff */
[----:B------:R1:W-:Y:S01]  /*2b40*/  STG.E.U16 desc[UR36][R4.64], R22 ;  /* 0x0000001604007986 */ /* 0x0003e2000c101524 */
[----:B0-----:R-:W-:Y:S02]  /*2b50*/  PRMT R3, R20, 0x7632, R3 ;  /* 0x0000763214037816 */ /* 0x001fe40000000003 */
        /* <DEDUP_REMOVED lines=10> */
.L_x_2942:
        /* <DEDUP_REMOVED lines=16> */
.L_x_2972:
[----:B------:R-:W-:Y:S05]  /*2d00*/  EXIT ;  /* 0x000000000000794d */ /* 0x000fea0003800000 */
.L_x_2943:
[----:B------:R-:W-:Y:S01]  /*2d10*/  HFMA2.MMA R11, -RZ, RZ, 0, 1.847743988037109375e-06 ;  /* 0x0000001fff0b7435 */ /* 0x000fe200000001ff */
[----:B------:R-:W-:Y:S01]  /*2d20*/  IMAD.MOV.U32 R12, RZ, RZ, 0x10 ;  /* 0x00000010ff0c7424 */ /* 0x000fe200078e00ff */
[----:B------:R-:W-:Y:S01]  /*2d30*/  MOV R2, 0xff7fffff ;  /* 0xff7fffff00027802 */ /* 0x000fe20000000f00 */
[----:B------:R-:W-:-:S08]  /*2d40*/  IMAD.MOV.U32 R15, RZ, RZ, -0x1 ;  /* 0xffffffffff0f7424 */ /* 0x000fd000078e00ff */
[----:B------:R-:W-:Y:S05]  /*2d50*/  WARPSYNC.COLLECTIVE R15, `(.L_x_2973) ;  /* 0x000000000f087348 */ /* 0x000fea0003c00000 */
[----:B------:R0:W1:Y:S02]  /*2d60*/  SHFL.BFLY P6, R14, R13, R12, R11 ;  /* 0x0c00000c0d0e7389 */ /* 0x00006400000c000b */
[----:B01----:R-:W-:Y:S01]  /*2d70*/  ENDCOLLECTIVE ;  /* 0x000000000000791b */ /* 0x003fe20003800000 */
.L_x_2973:
[----:B------:R-:W-:Y:S01]  /*2d80*/  IMAD.MOV.U32 R12, RZ, RZ, 0x8 ;  /* 0x00000008ff0c7424 */ /* 0x000fe200078e00ff */
[----:B------:R-:W-:-:S04]  /*2d90*/  FMNMX.FTZ R0, R14, -3.40282346638528859812e+38, !PT ;  /* 0xff7fffff0e007809 */ /* 0x000fc80007810000 */
[----:B------:R-:W-:-:S07]  /*2da0*/  MOV R13, R0 ;  /* 0x00000000000d7202 */ /* 0x000fce0000000f00 */
[----:B------:R-:W-:Y:S05]  /*2db0*/  WARPSYNC.COLLECTIVE R15, `(.L_x_2974) ;  /* 0x000000000f087348 */ /* 0x000fea0003c00000 */
[----:B------:R0:W1:Y:S02]  /*2dc0*/  SHFL.BFLY P6, R14, R13, R12, R11 ;  /* 0x0c00000c0d0e7389 */ /* 0x00006400000c000b */
[----:B01----:R-:W-:Y:S01]  /*2dd0*/  ENDCOLLECTIVE ;  /* 0x000000000000791b */ /* 0x003fe20003800000 */
.L_x_2974:
[----:B------:R-:W-:Y:S01]  /*2de0*/  IMAD.MOV.U32 R12, RZ, RZ, 0x4 ;  /* 0x00000004ff0c7424 */ /* 0x000fe200078e00ff */
[----:B------:R-:W-:-:S04]  /*2df0*/  FMNMX.FTZ R3, R0, R14, !PT ;  /* 0x0000000e00037209 */ /* 0x000fc80007810000 */
[----:B------:R-:W-:-:S07]  /*2e00*/  MOV R13, R3 ;  /* 0x00000003000d7202 */ /* 0x000fce0000000f00 */
[----:B------:R-:W-:Y:S05]  /*2e10*/  WARPSYNC.COLLECTIVE R15, `(.L_x_2975) ;  /* 0x000000000f087348 */ /* 0x000fea0003c00000 */
[----:B------:R0:W1:Y:S02]  /*2e20*/  SHFL.BFLY P6, R14, R13, R12, R11 ;  /* 0x0c00000c0d0e7389 */ /* 0x00006400000c000b */
[----:B01----:R-:W-:Y:S01]  /*2e30*/  ENDCOLLECTIVE ;  /* 0x000000000000791b */ /* 0x003fe20003800000 */
.L_x_2975:
[----:B------:R-:W-:Y:S01]  /*2e40*/  IMAD.MOV.U32 R12, RZ, RZ, 0x2 ;  /* 0x00000002ff0c7424 */ /* 0x000fe200078e00ff */
[----:B------:R-:W-:-:S04]  /*2e50*/  FMNMX.FTZ R4, R3, R14, !PT ;  /* 0x0000000e03047209 */ /* 0x000fc80007810000 */
[----:B------:R-:W-:-:S07]  /*2e60*/  MOV R13, R4 ;  /* 0x00000004000d7202 */ /* 0x000fce0000000f00 */
[----:B------:R-:W-:Y:S05]  /*2e70*/  WARPSYNC.COLLECTIVE R15, `(.L_x_2976) ;  /* 0x000000000f087348 */ /* 0x000fea0003c00000 */
[----:B------:R0:W1:Y:S02]  /*2e80*/  SHFL.BFLY P6, R14, R13, R12, R11 ;  /* 0x0c00000c0d0e7389 */ /* 0x00006400000c000b */
[----:B01----:R-:W-:Y:S01]  /*2e90*/  ENDCOLLECTIVE ;  /* 0x000000000000791b */ /* 0x003fe20003800000 */
.L_x_2976:
[----:B------:R-:W-:Y:S01]  /*2ea0*/  IMAD.MOV.U32 R12, RZ, RZ, 0x1 ;  /* 0x00000001ff0c7424 */ /* 0x000fe200078e00ff */
[----:B------:R-:W-:-:S04]  /*2eb0*/  FMNMX.FTZ R5, R4, R14, !PT ;  /* 0x0000000e04057209 */ /* 0x000fc80007810000 */
[----:B------:R-:W-:-:S07]  /*2ec0*/  MOV R13, R5 ;  /* 0x00000005000d7202 */ /* 0x000fce0000000f00 */
[----:B------:R-:W-:Y:S05]  /*2ed0*/  WARPSYNC.COLLECTIVE R15, `(.L_x_2977) ;  /* 0x000000000f087348 */ /* 0x000fea0003c00000 */
[----:B------:R0:W1:Y:S02]  /*2ee0*/  SHFL.BFLY P6, R14, R13, R12, R11 ;  /* 0x0c00000c0d0e7389 */ /* 0x00006400000c000b */
[----:B01----:R-:W-:Y:S01]  /*2ef0*/  ENDCOLLECTIVE ;  /* 0x000000000000791b */ /* 0x003fe20003800000 */
.L_x_2977:
[----:B------:R-:W-:Y:S05]  /*2f00*/  BRA `(.L_x_2978) ;  /* 0xffffffd000c47947 */ /* 0x000fea000383ffff */
.L_x_2979:
        /* <DEDUP_REMOVED lines=15> */
.L_x_28084:


//--------------------- .text._ZN4vllm25paged_attention_v1_kernelIthLi96ELi32ELi128ELNS_18Fp8KVCacheDataTypeE2ELb0EEEvPT_PKS2_PKT0_S8_ifPKiSA_iPKfiiiSC_SC_iiiii --------------------------
	.section	.text._ZN4vllm25paged_attention_v1_kernelIthLi96ELi32ELi128ELNS_18Fp8KVCacheDataTypeE2ELb0EEEvPT_PKS2_PKT0_S8_ifPKiSA_iPKfiiiSC_SC_iiiii,"ax",@progbits
	.align	128
        .global         _ZN4vllm25paged_attention_v1_kernelIthLi96ELi32ELi128ELNS_18Fp8KVCacheDataTypeE2ELb0EEEvPT_PKS2_PKT0_S8_ifPKiSA_iPKfiiiSC_SC_iiiii
        .type           _ZN4vllm25paged_attention_v1_kernelIthLi96ELi32ELi128ELNS_18Fp8KVCacheDataTypeE2ELb0EEEvPT_PKS2_PKT0_S8_ifPKiSA_iPKfiiiSC_SC_iiiii,@function
        .size           _ZN4vllm25paged_attention_v1_kernelIthLi96ELi32ELi128ELNS_18Fp8KVCacheDataTypeE2ELb0EEEvPT_PKS2_PKT0_S8_ifPKiSA_iPKfiiiSC_SC_iiiii,(.L_x_28085 - _ZN4vllm25paged_attention_v1_kernelIthLi96ELi32ELi128ELNS_18Fp8KVCacheDataTypeE2ELb0EEEvPT_PKS2_PKT0_S8_ifPKiSA_iPKfiiiSC_SC_iiiii)
        .other          _ZN4vllm25paged_attention_v1_kernelIthLi96ELi32ELi128ELNS_18Fp8KVCacheDataTypeE2ELb0EEEvPT_PKS2_PKT0_S8_ifPKiSA_iPKfiiiSC_SC_iiiii,@"STO_CUDA_ENTRY STV_DEFAULT"
_ZN4vllm25paged_attention_v1_kernelIthLi96ELi32ELi128ELNS_18Fp8KVCacheDataTypeE2ELb0EEEvPT_PKS2_PKT0_S8_ifPKiSA_iPKfiiiSC_SC_iiiii:
.text._ZN4vllm25paged_attention_v1_kernelIthLi96ELi32ELi128ELNS_18Fp8KVCacheDataTypeE2ELb0EEEvPT_PKS2_PKT0_S8_ifPKiSA_iPKfiiiSC_SC_iiiii:
        /* <DEDUP_REMOVED lines=11> */
[----:B--2---:R-:W-:-:S04]  /*00b0*/  IADD3 R0, R2, 0x1f, RZ ;  /* 0x0000001f02007810 */ /* 0x004fc80007ffe0ff */
        /* <DEDUP_REMOVED lines=22> */
.L_x_3016:
        /* <DEDUP_REMOVED lines=40> */
.L_x_2986:
        /* <DEDUP_REMOVED lines=11> */
.L_x_2985:
[----:B------:R-:W-:Y:S05]  /*0550*/  BSYNC B1 ;  /* 0x0000000000017941 */ /* 0x000fea0003800000 */
.L_x_2984:
        /* <DEDUP_REMOVED lines=14> */
.L_x_2989:
        /* <DEDUP_REMOVED lines=100> */
.L_x_2988:
[----:B------:R-:W-:Y:S05]  /*0c80*/  BSYNC B1 ;  /* 0x0000000000017941 */ /* 0x000fea0003800000 */
.L_x_2987:
        /* <DEDUP_REMOVED lines=55> */
.L_x_2991:
[----:B------:R-:W-:Y:S05]  /*1000*/  BSYNC B1 ;  /* 0x0000000000017941 */ /* 0x000fea0003800000 */
.L_x_2990:
        /* <DEDUP_REMOVED lines=26> */
.L_x_2983:
[----:B------:R-:W-:Y:S05]  /*11b0*/  BSYNC B0 ;  /* 0x0000000000007941 */ /* 0x000fea0003800000 */
.L_x_2982:
        /* <DEDUP_REMOVED lines=49> */
.L_x_2996:
        /* <DEDUP_REMOVED lines=8> */
.L_x_2995:
[----:B------:R-:W-:Y:S05]  /*1550*/  BSYNC B1 ;  /* 0x0000000000017941 */ /* 0x000fea0003800000 */
.L_x_2994:
        /* <DEDUP_REMOVED lines=14> */
.L_x_2999:
        /* <DEDUP_REMOVED lines=52> */
.L_x_2998:
[----:B------:R-:W-:Y:S05]  /*1980*/  BSYNC B1 ;  /* 0x0000000000017941 */ /* 0x000fea0003800000 */
.L_x_2997:
        /* <DEDUP_REMOVED lines=31> */
.L_x_3001:
[----:B------:R-:W-:Y:S05]  /*1b80*/  BSYNC B1 ;  /* 0x0000000000017941 */ /* 0x000fea0003800000 */
.L_x_3000:
        /* <DEDUP_REMOVED lines=14> */
.L_x_2993:
[----:B------:R-:W-:Y:S05]  /*1c70*/  BSYNC B0 ;  /* 0x0000000000007941 */ /* 0x000fea0003800000 */
.L_x_2992:
        /* <DEDUP_REMOVED lines=14> */
[----:B------:R-:W-:Y:S01]  /*1d60*/  IADD3 R4, R8, 0x1f, RZ ;  /* 0x0000001f08047810 */ /* 0x000fe20007ffe0ff */
[----:B------:R-:W-:Y:S01]  /*1d70*/  IMAD.MOV.U32 R23, RZ, RZ, RZ ;  /* 0x000000ffff177224 */ /* 0x000fe200078e00ff */
[----:B------:R-:W-:Y:S02]  /*1d80*/  SHF.R.S32.HI R12, RZ, 0x2, R12 ;  /* 0x00000002ff0c7819 */ /* 0x000fe4000001140c */
[----:B------:R-:W-:Y:S01]  /*1d90*/  CS2R R18, SRZ ;  /* 0x0000000000127805 */ /* 0x000fe2000001ff00 */
[----:B------:R-:W-:Y:S01]  /*1da0*/  BAR.SYNC.DEFER_BLOCKING 0x0 ;  /* 0x0000000000007b1d */ /* 0x000fe20000010000 */
[----:B------:R-:W-:Y:S01]  /*1db0*/  ISETP.GT.U32.AND P3, PT, R4, 0x3e, PT ;  /* 0x0000003e0400780c */ /* 0x000fe20003f64070 */
[----:B--2---:R-:W-:Y:S01]  /*1dc0*/  ULEA UR4, UR5, UR4, 0x18 ;  /* 0x0000000405047291 */ /* 0x004fe2000f8ec03f */
[----:B------:R-:W-:Y:S01]  /*1dd0*/  IMAD R4, R7, 0x60, R12 ;  /* 0x0000006007047824 */ /* 0x000fe200078e020c */
[----:B------:R-:W-:-:S02]  /*1de0*/  LOP3.LUT R2, R8, 0xffffffe0, RZ, 0xc0, !PT ;  /* 0xffffffe008027812 */ /* 0x000fc400078ec0ff */
[----:B------:R-:W-:Y:S02]  /*1df0*/  ISETP.GT.OR P0, PT, R8, 0x3f, P2 ;  /* 0x0000003f0800780c */ /* 0x000fe40001704670 */
[----:B------:R-:W-:Y:S02]  /*1e00*/  LEA R4, R4, UR4, 0x2 ;  /* 0x0000000404047c11 */ /* 0x000fe4000f8e10ff */
[----:B------:R-:W-:Y:S02]  /*1e10*/  ISETP.NE.OR P4, PT, R2, 0x20, P2 ;  /* 0x000000200200780c */ /* 0x000fe40001785670 */
[----:B------:R-:W-:Y:S02]  /*1e20*/  CS2R R2, SRZ ;  /* 0x0000000000027805 */ /* 0x000fe4000001ff00 */
        /* <DEDUP_REMOVED lines=16> */
.L_x_3003:
[----:B------:R-:W-:Y:S05]  /*1f30*/  BSYNC B0 ;  /* 0x0000000000007941 */ /* 0x000fea0003800000 */
.L_x_3002:
        /* <DEDUP_REMOVED lines=27> */
.L_x_3005:
[----:B------:R-:W-:Y:S05]  /*20f0*/  BSYNC B0 ;  /* 0x0000000000007941 */ /* 0x000fea0003800000 */
.L_x_3004:
        /* <DEDUP_REMOVED lines=15> */
.L_x_3007:
[----:B------:R-:W-:Y:S05]  /*21f0*/  BSYNC B0 ;  /* 0x0000000000007941 */ /* 0x000fea0003800000 */
.L_x_3006:
        /* <DEDUP_REMOVED lines=24> */
[----:B------:R-:W-:Y:S01]  /*2380*/  @!P2 FADD.FTZ R21, R21, R26 ;  /* 0x0000001a1515a221 */ /* 0x000fe20000010000 */
[----:B------:R-:W-:Y:S01]  /*2390*/  @!P2 FADD.FTZ R0, R0, R17 ;  /* 0x000000110000a221 */ /* 0x000fe20000010000 */
[----:B0-----:R-:W-:-:S07]  /*23a0*/  @!P2 FADD.FTZ R19, R19, R28 ;  /* 0x0000001c1313a221 */ /* 0x001fce0000010000 */
.L_x_3009:
[----:B------:R-:W-:Y:S05]  /*23b0*/  BSYNC B0 ;  /* 0x0000000000007941 */ /* 0x000fea0003800000 */
.L_x_3008:
[----:B------:R-:W-:Y:S06]  /*23c0*/  BAR.SYNC.DEFER_BLOCKING 0x0 ;  /* 0x0000000000007b1d */ /* 0x000fec0000010000 */
[----:B------:R-:W-:Y:S05]  /*23d0*/  @P3 EXIT ;  /* 0x000000000000394d */ /* 0x000fea0003800000 */
[----:B------:R-:W-:Y:S05]  /*23e0*/  @P2 EXIT ;  /* 0x000000000000294d */ /* 0x000fea0003800000 */
[----:B------:R-:W2:Y:S01]  /*23f0*/  S2R R17, SR_CTAID.X ;  /* 0x0000000000117919 */ /* 0x000ea20000002500 */
[----:B------:R-:W-:Y:S01]  /*2400*/  ULDC UR4, c[0x0][0x14] ;  /* 0x0000050000047ab9 */ /* 0x000fe20000000800 */
[----:B------:R-:W3:Y:S01]  /*2410*/  LDC R5, c[0x0][0xc] ;  /* 0x00000300ff057b82 */ /* 0x000ee20000000800 */
[----:B------:R-:W-:Y:S01]  /*2420*/  UIMAD UR6, UR4, 0x60, URZ ;  /* 0x00000060040678a4 */ /* 0x000fe2000f8e023f */
[----:B------:R-:W-:Y:S01]  /*2430*/  VIADD R16, R12, 0x8 ;  /* 0x000000080c107836 */ /* 0x000fe20000000000 */
[----:B------:R-:W-:Y:S01]  /*2440*/  F2FP.F16.F32.PACK_AB R13, R8, R9 ;  /* 0x00000009080d723e */ /* 0x000fe200000000ff */
[----:B------:R-:W-:Y:S01]  /*2450*/  VIADD R27, R12, 0x38 ;  /* 0x000000380c1b7836 */ /* 0x000fe20000000000 */
[----:B01----:R-:W-:Y:S02]  /*2460*/  F2FP.F16.F32.PACK_AB R3, R14, R3 ;  /* 0x000000030e03723e */ /* 0x003fe400000000ff */
[----:B------:R-:W-:Y:S01]  /*2470*/  PRMT R29, R13, 0x7632, R29 ;  /* 0x000076320d1d7816 */ /* 0x000fe2000000001d */
[----:B------:R-:W0:Y:S01]  /*2480*/  S2UR UR5, SR_CTAID.Z ;  /* 0x00000000000579c3 */ /* 0x000e220000002700 */
[----:B------:R-:W-:-:S02]  /*2490*/  IADD3 R28, R12, 0x30, RZ ;  /* 0x000000300c1c7810 */ /* 0x000fc40007ffe0ff */
[----:B------:R-:W-:Y:S02]  /*24a0*/  IADD3 R14, R12, 0x40, RZ ;  /* 0x000000400c0e7810 */ /* 0x000fe40007ffe0ff */
[----:B------:R-:W-:Y:S02]  /*24b0*/  F2FP.F16.F32.PACK_AB R25, R2, R25 ;  /* 0x000000190219723e */ /* 0x000fe400000000ff */
[----:B------:R-:W-:Y:S02]  /*24c0*/  F2FP.F16.F32.PACK_AB R20, R23, R20 ;  /* 0x000000141714723e */ /* 0x000fe400000000ff */
[----:B------:R-:W-:Y:S02]  /*24d0*/  F2FP.F16.F32.PACK_AB R18, R21, R18 ;  /* 0x000000121512723e */ /* 0x000fe400000000ff */
[----:B------:R-:W-:Y:S01]  /*24e0*/  F2FP.F16.F32.PACK_AB R0, R19, R0 ;  /* 0x000000001300723e */ /* 0x000fe200000000ff */
[----:B---3--:R-:W-:-:S04]  /*24f0*/  IMAD R6, R6, R5, RZ ;  /* 0x0000000506067224 */ /* 0x008fc800078e02ff */
[----:B------:R-:W-:Y:S02]  /*2500*/  IMAD R6, R6, UR6, RZ ;  /* 0x0000000606067c24 */ /* 0x000fe4000f8e02ff */
[----:B--2---:R-:W-:Y:S01]  /*2510*/  IMAD R17, R17, UR6, RZ ;  /* 0x0000000611117c24 */ /* 0x004fe2000f8e02ff */
[----:B0-----:R-:W-:Y:S02]  /*2520*/  UIMAD UR4, UR5, 0x60, URZ ;  /* 0x00000060050478a4 */ /* 0x001fe4000f8e023f */
[----:B------:R-:W-:Y:S02]  /*2530*/  SHF.R.S32.HI R5, RZ, 0x1f, R6 ;  /* 0x0000001fff057819 */ /* 0x000fe40000011406 */
[--C-:B------:R-:W-:Y:S01]  /*2540*/  SHF.R.S32.HI R24, RZ, 0x1f, R17.reuse ;  /* 0x0000001fff187819 */ /* 0x100fe20000011411 */
[----:B------:R-:W-:Y:S02]  /*2550*/  USHF.R.S32.HI UR5, URZ, 0x1f, UR4 ;  /* 0x0000001f3f057899 */ /* 0x000fe40008011404 */
[----:B------:R-:W-:-:S02]  /*2560*/  IADD3 R17, P0, P1, R6, UR4, R17 ;  /* 0x0000000406117c10 */ /* 0x000fc4000f91e011 */
[C---:B------:R-:W-:Y:S02]  /*2570*/  IADD3 R6, R12.reuse, 0x10, RZ ;  /* 0x000000100c067810 */ /* 0x040fe40007ffe0ff */
[----:B------:R-:W-:Y:S01]  /*2580*/  IADD3.X R24, R5, UR5, R24, P0, P1 ;  /* 0x0000000505187c10 */ /* 0x000fe200087e2418 */
[----:B------:R-:W-:Y:S01]  /*2590*/  ULDC.64 UR4, c[0x0][0x210] ;  /* 0x0000840000047ab9 */ /* 0x000fe20000000a00 */
[-C--:B------:R-:W-:Y:S02]  /*25a0*/  IADD3 R5, P0, R12, R17.reuse, RZ ;  /* 0x000000110c057210 */ /* 0x080fe40007f1e0ff */
[----:B------:R-:W-:Y:S02]  /*25b0*/  IADD3 R11, P1, R6, R17, RZ ;  /* 0x00000011060b7210 */ /* 0x000fe40007f3e0ff */
[----:B------:R-:W-:Y:S02]  /*25c0*/  LEA.HI.X.SX32 R10, R12, R24, 0x1, P0 ;  /* 0x000000180c0a7211 */ /* 0x000fe400000f0eff */
[----:B------:R-:W-:-:S02]  /*25d0*/  LEA R4, P0, R5, UR4, 0x1 ;  /* 0x0000000405047c11 */ /* 0x000fc4000f8008ff */
[-C--:B------:R-:W-:Y:S02]  /*25e0*/  LEA.HI.X.SX32 R26, R6, R24.reuse, 0x1, P1 ;  /* 0x00000018061a7211 */ /* 0x080fe400008f0eff */
[----:B------:R-:W-:Y:S01]  /*25f0*/  LEA.HI.X R5, R5, UR5, R10, 0x1, P0 ;  /* 0x0000000505057c11 */ /* 0x000fe200080f0c0a */
[----:B------:R-:W-:Y:S01]  /*2600*/  VIADD R10, R12, 0x18 ;  /* 0x000000180c0a7836 */ /* 0x000fe20000000000 */
[-C--:B------:R-:W-:Y:S02]  /*2610*/  IADD3 R7, P0, R16, R17.reuse, RZ ;  /* 0x0000001110077210 */ /* 0x080fe40007f1e0ff */
[----:B------:R-:W-:Y:S01]  /*2620*/  LEA R8, P1, R11, UR4, 0x1 ;  /* 0x000000040b087c11 */ /* 0x000fe2000f8208ff */
[----:B------:R0:W-:Y:S01]  /*2630*/  STG.E.U16 desc[UR36][R4.64], R13 ;  /* 0x0000000d04007986 */ /* 0x0001e2000c101524 */
[----:B------:R-:W-:Y:S02]  /*2640*/  IADD3 R15, P2, R10, R17, RZ ;  /* 0x000000110a0f7210 */ /* 0x000fe40007f5e0ff */
[----:B------:R-:W-:-:S02]  /*2650*/  LEA.HI.X.SX32 R16, R16, R24, 0x1, P0 ;  /* 0x0000001810107211 */ /* 0x000fc400000f0eff */
[----:B------:R-:W-:Y:S02]  /*2660*/  LEA R6, P0, R7, UR4, 0x1 ;  /* 0x0000000407067c11 */ /* 0x000fe4000f8008ff */
[----:B------:R-:W-:Y:S02]  /*2670*/  LEA.HI.X.SX32 R22, R10, R24, 0x1, P2 ;  /* 0x000000180a167211 */ /* 0x000fe400010f0eff */
[----:B------:R-:W-:Y:S02]  /*2680*/  LEA R10, P2, R15, UR4, 0x1 ;  /* 0x000000040f0a7c11 */ /* 0x000fe4000f8408ff */
[----:B------:R-:W-:Y:S01]  /*2690*/  LEA.HI.X R7, R7, UR5, R16, 0x1, P0 ;  /* 0x0000000507077c11 */ /* 0x000fe200080f0c10 */
[C---:B------:R-:W-:Y:S01]  /*26a0*/  VIADD R16, R12.reuse, 0x48 ;  /* 0x000000480c107836 */ /* 0x040fe20000000000 */
[----:B------:R-:W-:Y:S01]  /*26b0*/  LEA.HI.X R9, R11, UR5, R26, 0x1, P1 ;  /* 0x000000050b097c11 */ /* 0x000fe200088f0c1a */
[C---:B------:R-:W-:Y:S01]  /*26c0*/  VIADD R26, R12.reuse, 0x28 ;  /* 0x000000280c1a7836 */ /* 0x040fe20000000000 */
[----:B0-----:R-:W-:Y:S01]  /*26d0*/  PRMT R5, R3, 0x7610, R5 ;  /* 0x0000761003057816 */ /* 0x001fe20000000005 */
[----:B------:R0:W-:Y:S01]  /*26e0*/  STG.E.U16 desc[UR36][R6.64], R29 ;  /* 0x0000001d06007986 */ /* 0x0001e2000c101524 */
[----:B------:R-:W-:Y:S01]  /*26f0*/  LEA.HI.X R11, R15, UR5, R22, 0x1, P2 ;  /* 0x000000050f0b7c11 */ /* 0x000fe200090f0c16 */
[C---:B------:R-:W-:Y:S01]  /*2700*/  VIADD R4, R12.reuse, 0x58 ;  /* 0x000000580c047836 */ /* 0x040fe20000000000 */
[----:B------:R-:W-:Y:S01]  /*2710*/  PRMT R3, R3, 0x7632, R3 ;  /* 0x0000763203037816 */ /* 0x000fe20000000003 */
[----:B------:R1:W-:Y:S01]  /*2720*/  STG.E.U16 desc[UR36][R8.64], R5 ;  /* 0x0000000508007986 */ /* 0x0003e2000c101524 */
[----:B------:R-:W-:-:S02]  /*2730*/  IADD3 R15, R12, 0x20, RZ ;  /* 0x000000200c0f7810 */ /* 0x000fc40007ffe0ff */
[-C--:B------:R-:W-:Y:S01]  /*2740*/  IADD3 R13, P0, R16, R17.reuse, RZ ;  /* 0x00000011100d7210 */ /* 0x080fe20007f1e0ff */
[----:B------:R2:W-:Y:S01]  /*2750*/  STG.E.U16 desc[UR36][R10.64], R3 ;  /* 0x000000030a007986 */ /* 0x0005e2000c101524 */
[----:B------:R-:W-:Y:S02]  /*2760*/  IADD3 R22, R12, 0x50, RZ ;  /* 0x000000500c167810 */ /* 0x000fe40007ffe0ff */
[----:B------:R-:W-:Y:S02]  /*2770*/  LEA.HI.X.SX32 R16, R16, R24, 0x1, P0 ;  /* 0x0000001810107211 */ /* 0x000fe400000f0eff */
[-C--:B0-----:R-:W-:Y:S02]  /*2780*/  IADD3 R7, P3, R28, R17.reuse, RZ ;  /* 0x000000111c077210 */ /* 0x081fe40007f7e0ff */
[-C--:B-1----:R-:W-:Y:S02]  /*2790*/  IADD3 R5, P4, R26, R17.reuse, RZ ;  /* 0x000000111a057210 */ /* 0x082fe40007f9e0ff */
[----:B------:R-:W-:-:S02]  /*27a0*/  IADD3 R9, P2, R27, R17, RZ ;  /* 0x000000111b097210 */ /* 0x000fc40007f5e0ff */
[CC--:B--2---:R-:W-:Y:S02]  /*27b0*/  IADD3 R3, P5, R15.reuse, R17.reuse, RZ ;  /* 0x000000110f037210 */ /* 0x0c4fe40007fbe0ff */
[-C--:B------:R-:W-:Y:S02]  /*27c0*/  IADD3 R11, P1, R14, R17.reuse, RZ ;  /* 0x000000110e0b7210 */ /* 0x080fe40007f3e0ff */
[----:B------:R-:W-:Y:S02]  /*27d0*/  LEA.HI.X.SX32 R6, R15, R24, 0x1, P5 ;  /* 0x000000180f067211 */ /* 0x000fe400028f0eff */
[----:B------:R-:W-:Y:S02]  /*27e0*/  LEA R2, P0, R3, UR4, 0x1 ;  /* 0x0000000403027c11 */ /* 0x000fe4000f8008ff */
[-C--:B------:R-:W-:Y:S02]  /*27f0*/  IADD3 R15, P5, R22, R17.reuse, RZ ;  /* 0x00000011160f7210 */ /* 0x080fe40007fbe0ff */
[----:B------:R-:W-:-:S02]  /*2800*/  IADD3 R17, P6, R4, R17, RZ ;  /* 0x0000001104117210 */ /* 0x000fc40007fde0ff */
[----:B------:R-:W-:Y:S02]  /*2810*/  LEA.HI.X R3, R3, UR5, R6, 0x1, P0 ;  /* 0x0000000503037c11 */ /* 0x000fe400080f0c06 */
[-C--:B------:R-:W-:Y:S02]  /*2820*/  LEA.HI.X.SX32 R10, R28, R24.reuse, 0x1, P3 ;  /* 0x000000181c0a7211 */ /* 0x080fe400018f0eff */
[----:B------:R-:W-:Y:S01]  /*2830*/  LEA R6, P0, R7, UR4, 0x1 ;  /* 0x0000000407067c11 */ /* 0x000fe2000f8008ff */
[----:B------:R0:W-:Y:S01]  /*2840*/  STG.E.U16 desc[UR36][R2.64], R25 ;  /* 0x0000001902007986 */ /* 0x0001e2000c101524 */
[-C--:B------:R-:W-:Y:S02]  /*2850*/  LEA.HI.X.SX32 R8, R26, R24.reuse, 0x1, P4 ;  /* 0x000000181a087211 */ /* 0x080fe400020f0eff */
[-C--:B------:R-:W-:Y:S02]  /*2860*/  LEA.HI.X.SX32 R12, R27, R24.reuse, 0x1, P2 ;  /* 0x000000181b0c7211 */ /* 0x080fe400010f0eff */
[----:B------:R-:W-:-:S02]  /*2870*/  LEA.HI.X.SX32 R14, R14, R24, 0x1, P1 ;  /* 0x000000180e0e7211 */ /* 0x000fc400008f0eff */
[-C--:B------:R-:W-:Y:S02]  /*2880*/  LEA.HI.X.SX32 R22, R22, R24.reuse, 0x1, P5 ;  /* 0x0000001816167211 */ /* 0x080fe400028f0eff */
[----:B------:R-:W-:Y:S02]  /*2890*/  LEA.HI.X.SX32 R24, R4, R24, 0x1, P6 ;  /* 0x0000001804187211 */ /* 0x000fe400030f0eff */
[----:B------:R-:W-:Y:S02]  /*28a0*/  LEA R4, P1, R5, UR4, 0x1 ;  /* 0x0000000405047c11 */ /* 0x000fe4000f8208ff */
[----:B------:R-:W-:Y:S02]  /*28b0*/  LEA.HI.X R7, R7, UR5, R10, 0x1, P0 ;  /* 0x0000000507077c11 */ /* 0x000fe400080f0c0a */
        /* <DEDUP_REMOVED lines=8> */
[----:B------:R-:W-:Y:S02]  /*2940*/  PRMT R22, R25, 0x7632, R22 ;  /* 0x0000763219167816 */ /* 0x000fe40000000016 */
        /* <DEDUP_REMOVED lines=14> */
.L_x_2980:
        /* <DEDUP_REMOVED lines=16> */
.L_x_3010:
[----:B------:R-:W-:Y:S05]  /*2b30*/  EXIT ;  /* 0x000000000000794d */ /* 0x000fea0003800000 */
.L_x_2981:
[----:B------:R-:W-:Y:S01]  /*2b40*/  HFMA2.MMA R11, -RZ, RZ, 0, 1.847743988037109375e-06 ;  /* 0x0000001fff0b7435 */ /* 0x000fe200000001ff */
[----:B------:R-:W-:Y:S01]  /*2b50*/  IMAD.MOV.U32 R12, RZ, RZ, 0x10 ;  /* 0x00000010ff0c7424 */ /* 0x000fe200078e00ff */
[----:B------:R-:W-:Y:S02]  /*2b60*/  MOV R15, 0xffffffff ;  /* 0xffffffff000f7802 */ /* 0x000fe40000000f00 */
[----:B------:R-:W-:-:S07]  /*2b70*/  MOV R2, 0xff7fffff ;  /* 0xff7fffff00027802 */ /* 0x000fce0000000f00 */
[----:B------:R-:W-:Y:S05]  /*2b80*/  WARPSYNC.COLLECTIVE R15, `(.L_x_3011) ;  /* 0x000000000f087348 */ /* 0x000fea0003c00000 */
[----:B------:R0:W1:Y:S02]  /*2b90*/  SHFL.BFLY P6, R14, R13, R12, R11 ;  /* 0x0c00000c0d0e7389 */ /* 0x00006400000c000b */
[----:B01----:R-:W-:Y:S01]  /*2ba0*/  ENDCOLLECTIVE ;  /* 0x000000000000791b */ /* 0x003fe20003800000 */
.L_x_3011:
[----:B------:R-:W-:Y:S01]  /*2bb0*/  HFMA2.MMA R12, -RZ, RZ, 0, 4.76837158203125e-07 ;  /* 0x00000008ff0c7435 */ /* 0x000fe200000001ff */
[----:B------:R-:W-:-:S05]  /*2bc0*/  FMNMX.FTZ R0, R14, -3.40282346638528859812e+38, !PT ;  /* 0xff7fffff0e007809 */ /* 0x000fca0007810000 */
[----:B------:R-:W-:-:S07]  /*2bd0*/  IMAD.MOV.U32 R13, RZ, RZ, R0 ;  /* 0x000000ffff0d7224 */ /* 0x000fce00078e0000 */
[----:B------:R-:W-:Y:S05]  /*2be0*/  WARPSYNC.COLLECTIVE R15, `(.L_x_3012) ;  /* 0x000000000f087348 */ /* 0x000fea0003c00000 */
[----:B------:R0:W1:Y:S02]  /*2bf0*/  SHFL.BFLY P6, R14, R13, R12, R11 ;  /* 0x0c00000c0d0e7389 */ /* 0x00006400000c000b */
[----:B01----:R-:W-:Y:S01]  /*2c00*/  ENDCOLLECTIVE ;  /* 0x000000000000791b */ /* 0x003fe20003800000 */
.L_x_3012:
[----:B------:R-:W-:Y:S01]  /*2c10*/  IMAD.MOV.U32 R12, RZ, RZ, 0x4 ;  /* 0x00000004ff0c7424 */ /* 0x000fe200078e00ff */
[----:B------:R-:W-:-:S04]  /*2c20*/  FMNMX.FTZ R3, R0, R14, !PT ;  /* 0x0000000e00037209 */ /* 0x000fc80007810000 */
[----:B------:R-:W-:-:S07]  /*2c30*/  MOV R13, R3 ;  /* 0x00000003000d7202 */ /* 0x000fce0000000f00 */
[----:B------:R-:W-:Y:S05]  /*2c40*/  WARPSYNC.COLLECTIVE R15, `(.L_x_3013) ;  /* 0x000000000f087348 */ /* 0x000fea0003c00000 */
[----:B------:R0:W1:Y:S02]  /*2c50*/  SHFL.BFLY P6, R14, R13, R12, R11 ;  /* 0x0c00000c0d0e7389 */ /* 0x00006400000c000b */
[----:B01----:R-:W-:Y:S01]  /*2c60*/  ENDCOLLECTIVE ;  /* 0x000000000000791b */ /* 0x003fe20003800000 */
.L_x_3013:
[----:B------:R-:W-:Y:S01]  /*2c70*/  HFMA2.MMA R12, -RZ, RZ, 0, 1.1920928955078125e-07 ;  /* 0x00000002ff0c7435 */ /* 0x000fe200000001ff */
[----:B------:R-:W-:-:S04]  /*2c80*/  FMNMX.FTZ R4, R3, R14, !PT ;  /* 0x0000000e03047209 */ /* 0x000fc80007810000 */
[----:B------:R-:W-:-:S07]  /*2c90*/  MOV R13, R4 ;  /* 0x00000004000d7202 */ /* 0x000fce0000000f00 */
[----:B------:R-:W-:Y:S05]  /*2ca0*/  WARPSYNC.COLLECTIVE R15, `(.L_x_3014) ;  /* 0x000000000f087348 */ /* 0x000fea0003c00000 */
[----:B------:R0:W1:Y:S02]  /*2cb0*/  SHFL.BFLY P6, R14, R13, R12, R11 ;  /* 0x0c00000c0d0e7389 */ /* 0x00006400000c000b */
[----:B01----:R-:W-:Y:S01]  /*2cc0*/  ENDCOLLECTIVE ;  /* 0x000000000000791b */ /* 0x003fe20003800000 */
.L_x_3014:
[----:B------:R-:W-:Y:S02]  /*2cd0*/  MOV R12, 0x1 ;  /* 0x00000001000c7802 */ /* 0x000fe40000000f00 */
[----:B------:R-:W-:-:S05]  /*2ce0*/  FMNMX.FTZ R5, R4, R14, !PT ;  /* 0x0000000e04057209 */ /* 0x000fca0007810000 */
[----:B------:R-:W-:-:S07]  /*2cf0*/  IMAD.MOV.U32 R13, RZ, RZ, R5 ;  /* 0x000000ffff0d7224 */ /* 0x000fce00078e0005 */
[----:B------:R-:W-:Y:S05]  /*2d00*/  WARPSYNC.COLLECTIVE R15, `(.L_x_3015) ;  /* 0x000000000f087348 */ /* 0x000fea0003c00000 */
[----:B------:R0:W1:Y:S02]  /*2d10*/  SHFL.BFLY P6, R14, R13, R12, R11 ;  /* 0x0c00000c0d0e7389 */ /* 0x00006400000c000b */
[----:B01----:R-:W-:Y:S01]  /*2d20*/  ENDCOLLECTIVE ;  /* 0x000000000000791b */ /* 0x003fe20003800000 */
.L_x_3015:
[----:B------:R-:W-:Y:S05]  /*2d30*/  BRA `(.L_x_3016) ;  /* 0xffffffd400387947 */ /* 0x000fea000383ffff */
.L_x_3017:
        /* <DEDUP_REMOVED lines=12> */
.L_x_28085:


//--------------------- .text._ZN4vllm25paged_attention_v1_kernelIthLi80ELi32ELi128ELNS_18Fp8KVCacheDataTypeE2ELb0EEEvPT_PKS2_PKT0_S8_ifPKiSA_iPKfiiiSC_SC_iiiii --------------------------
	.section	.text._ZN4vllm25paged_attention_v1_kernelIthLi80ELi32ELi128ELNS_18Fp8KVCacheDataTypeE2ELb0EEEvPT_PKS2_PKT0_S8_ifPKiSA_iPKfiiiSC_SC_iiiii,"ax",@progbits
	.align	128
        .global         _ZN4vllm25paged_attention_v1_kernelIthLi80ELi32ELi128ELNS_18Fp8KVCacheDataTypeE2ELb0EEEvPT_PKS2_PKT0_S8_ifPKiSA_iPKfiiiSC_SC_iiiii
        .type           _ZN4vllm25paged_attention_v1_kernelIthLi80ELi32ELi128ELNS_18Fp8KVCacheDataTypeE2ELb0EEEvPT_PKS2_PKT0_S8_ifPKiSA_iPKfiiiSC_SC_iiiii,@function
        .size           _ZN4vllm25paged_attention_v1_kernelIthLi80ELi32ELi128ELNS_18Fp8KVCacheDataTypeE2ELb0EEEvPT_PKS2_PKT0_S8_ifPKiSA_iPKfiiiSC_SC_iiiii,(.L_x_28086 - _ZN4vllm25paged_attention_v1_kernelIthLi80ELi32ELi128ELNS_18Fp8KVCacheDataTypeE2ELb0EEEvPT_PKS2_PKT0_S8_ifPKiSA_iPKfiiiSC_SC_iiiii)
        .other          _ZN4vllm25paged_attention_v1_kernelIthLi80ELi32ELi128ELNS_18Fp8KVCacheDataTypeE2ELb0EEEvPT_PKS2_PKT0_S8_ifPKiSA_iPKfiiiSC_SC_iiiii,@"STO_CUDA_ENTRY STV_DEFAULT"
_ZN4vllm25paged_attention_v1_kernelIthLi80ELi32ELi128ELNS_18Fp8KVCacheDataTypeE2ELb0EEEvPT_PKS2_PKT0_S8_ifPKiSA_iPKfiiiSC_SC_iiiii:
.text._ZN4vllm25paged_attention_v1_kernelIthLi80ELi32ELi128ELNS_18Fp8KVCacheDataTypeE2ELb0EEEvPT_PKS2_PKT0_S8_ifPKiSA_iPKfiiiSC_SC_iiiii:
        /* <DEDUP_REMOVED lines=34> */
.L_x_3054:
        /* <DEDUP_REMOVED lines=40> */
.L_x_3024:
        /* <DEDUP_REMOVED lines=11> */
.L_x_3023:
[----:B------:R-:W-:Y:S05]  /*0550*/  BSYNC B1 ;  /* 0x0000000000017941 */ /* 0x000fea0003800000 */
.L_x_3022:
        /* <DEDUP_REMOVED lines=14> */
.L_x_3027:
        /* <DEDUP_REMOVED lines=100> */
.L_x_3026:
[----:B------:R-:W-:Y:S05]  /*0c80*/  BSYNC B1 ;  /* 0x0000000000017941 */ /* 0x000fea0003800000 */
.L_x_3025:
        /* <DEDUP_REMOVED lines=55> */
.L_x_3029:
[----:B------:R-:W-:Y:S05]  /*1000*/  BSYNC B1 ;  /* 0x0000000000017941 */ /* 0x000fea0003800000 */
.L_x_3028:
        /* <DEDUP_REMOVED lines=26> */
.L_x_3021:
[----:B------:R-:W-:Y:S05]  /*11b0*/  BSYNC B0 ;  /* 0x0000000000007941 */ /* 0x000fea0003800000 */
.L_x_3020:
        /* <DEDUP_REMOVED lines=49> */
.L_x_3034:
        /* <DEDUP_REMOVED lines=8> */
.L_x_3033:
[----:B------:R-:W-:Y:S05]  /*1550*/  BSYNC B1 ;  /* 0x0000000000017941 */ /* 0x000fea0003800000 */
.L_x_3032:
        /* <DEDUP_REMOVED lines=14> */
.L_x_3037:
        /* <DEDUP_REMOVED lines=52> */
.L_x_3036:
[----:B------:R-:W-:Y:S05]  /*1980*/  BSYNC B1 ;  /* 0x0000000000017941 */ /* 0x000fea0003800000 */
.L_x_3035:
        /* <DEDUP_REMOVED lines=31> */
.L_x_3039:
[----:B------:R-:W-:Y:S05]  /*1b80*/  BSYNC B1 ;  /* 0x0000000000017941 */ /* 0x000fea0003800000 */
.L_x_3038:
        /* <DEDUP_REMOVED lines=14> */
.L_x_3031:
[----:B------:R-:W-:Y:S05]  /*1c70*/  BSYNC B0 ;  /* 0x0000000000007941 */ /* 0x000fea0003800000 */
.L_x_3030:
[----:B------:R-:W2:Y:S08]  /*1c80*/  S2UR UR5, SR_CgaCtaId ;  /* 0x00000000000579c3 */ /* 0x000eb00000008800 */
[----:B------:R-:W-:Y:S01]  /*1c90*/  BAR.SYNC.DEFER_BLOCKING 0x0 ;  /* 0x0000000000007b1d */ /* 0x000fe20000010000 */
[----:B0-----:R-:W-:Y:S01]  /*1ca0*/  LOP3.LUT R0, R10, 0x3, RZ, 0xc0, !PT ;  /* 0x000000030a007812 */ /* 0x001fe200078ec0ff */
[----:B------:R-:W-:Y:S01]  /*1cb0*/  IMAD.MOV.U32 R25, RZ, RZ, RZ ;  /* 0x000000ffff197224 */ /* 0x000fe200078e00ff */
        /* <DEDUP_REMOVED lines=12> */
[----:B------:R-:W-:Y:S01]  /*1d80*/  SHF.R.S32.HI R26, RZ, 0x2, R26 ;  /* 0x00000002ff1a7819 */ /* 0x000fe2000001141a */
[----:B------:R-:W-:Y:S01]  /*1d90*/  BAR.SYNC.DEFER_BLOCKING 0x0 ;  /* 0x0000000000007b1d */ /* 0x000fe20000010000 */
[----:B------:R-:W-:Y:S01]  /*1da0*/  ISETP.GT.U32.AND P3, PT, R4, 0x3e, PT ;  /* 0x0000003e0400780c */ /* 0x000fe20003f64070 */
[----:B--2---:R-:W-:Y:S02]  /*1db0*/  ULEA UR4, UR5, UR4, 0x18 ;  /* 0x0000000405047291 */ /* 0x004fe4000f8ec03f */
[----:B------:R-:W-:Y:S01]  /*1dc0*/  IMAD R4, R7, 0x50, R26 ;  /* 0x0000005007047824 */ /* 0x000fe200078e021a */
[C---:B------:R-:W-:Y:S02]  /*1dd0*/  LOP3.LUT R2, R8.reuse, 0xffffffe0, RZ, 0xc0, !PT ;  /* 0xffffffe008027812 */ /* 0x040fe400078ec0ff */
[----:B------:R-:W-:-:S02]  /*1de0*/  ISETP.GT.OR P0, PT, R8, 0x3f, P2 ;  /* 0x0000003f0800780c */ /* 0x000fc40001704670 */
[----:B------:R-:W-:Y:S01]  /*1df0*/  ISETP.GT.OR P1, PT, R8, 0x1f, P2 ;  /* 0x0000001f0800780c */ /* 0x000fe20001724670 */
[----:B------:R-:W-:Y:S01]  /*1e00*/  HFMA2.MMA R8, -RZ, RZ, 0, 0 ;  /* 0x00000000ff087435 */ /* 0x000fe200000001ff */
[----:B------:R-:W-:Y:S02]  /*1e10*/  LEA R4, R4, UR4, 0x2 ;  /* 0x0000000404047c11 */ /* 0x000fe4000f8e10ff */
[----:B------:R-:W-:Y:S02]  /*1e20*/  ISETP.NE.OR P4, PT, R2, 0x20, P2 ;  /* 0x000000200200780c */ /* 0x000fe40001785670 */
        /* <DEDUP_REMOVED lines=13> */
.L_x_3041:
[----:B------:R-:W-:Y:S05]  /*1f00*/  BSYNC B0 ;  /* 0x0000000000007941 */ /* 0x000fea0003800000 */
.L_x_3040:
        /* <DEDUP_REMOVED lines=23> */
.L_x_3043:
[----:B------:R-:W-:Y:S05]  /*2080*/  BSYNC B0 ;  /* 0x0000000000007941 */ /* 0x000fea0003800000 */
.L_x_3042:
        /* <DEDUP_REMOVED lines=13> */
.L_x_3045:
[----:B------:R-:W-:Y:S05]  /*2160*/  BSYNC B0 ;  /* 0x0000000000007941 */ /* 0x000fea0003800000 */
.L_x_3044:
        /* <DEDUP_REMOVED lines=23> */
.L_x_3047:
[----:B------:R-:W-:Y:S05]  /*22e0*/  BSYNC B0 ;  /* 0x0000000000007941 */ /* 0x000fea0003800000 */
.L_x_3046:
[----:B------:R-:W-:Y:S06]  /*22f0*/  BAR.SYNC.DEFER_BLOCKING 0x0 ;  /* 0x0000000000007b1d */ /* 0x000fec0000010000 */
[----:B------:R-:W-:Y:S05]  /*2300*/  @P3 EXIT ;  /* 0x000000000000394d */ /* 0x000fea0003800000 */
[----:B------:R-:W-:Y:S05]  /*2310*/  @P2 EXIT ;  /* 0x000000000000294d */ /* 0x000fea0003800000 */
[----:B------:R-:W2:Y:S01]  /*2320*/  S2R R17, SR_CTAID.X ;  /* 0x0000000000117919 */ /* 0x000ea20000002500 */
[----:B------:R-:W-:Y:S01]  /*2330*/  ULDC UR4, c[0x0][0x14] ;  /* 0x0000050000047ab9 */ /* 0x000fe20000000800 */
[----:B------:R-:W3:Y:S01]  /*2340*/  LDC R5, c[0x0][0xc] ;  /* 0x00000300ff057b82 */ /* 0x000ee20000000800 */
[----:B------:R-:W-:Y:S01]  /*2350*/  UIMAD UR6, UR4, 0x50, URZ ;  /* 0x00000050040678a4 */ /* 0x000fe2000f8e023f */
[----:B01----:R-:W-:Y:S01]  /*2360*/  F2FP.F16.F32.PACK_AB R3, R3, R8 ;  /* 0x000000080303723e */ /* 0x003fe200000000ff */
[----:B------:R-:W-:Y:S01]  /*2370*/  VIADD R16, R26, 0x38 ;  /* 0x000000381a107836 */ /* 0x000fe20000000000 */
[----:B------:R-:W-:Y:S01]  /*2380*/  F2FP.F16.F32.PACK_AB R25, R2, R25 ;  /* 0x000000190219723e */ /* 0x000fe200000000ff */
[C---:B------:R-:W-:Y:S01]  /*2390*/  VIADD R27, R26.reuse, 0x20 ;  /* 0x000000201a1b7836 */ /* 0x040fe20000000000 */
[----:B------:R-:W-:Y:S02]  /*23a0*/  PRMT R13, R3, 0x7632, R13 ;  /* 0x00007632030d7816 */ /* 0x000fe4000000000d */
[----:B------:R-:W0:Y:S01]  /*23b0*/  S2UR UR5, SR_CTAID.Z ;  /* 0x00000000000579c3 */ /* 0x000e220000002700 */
[----:B------:R-:W-:-:S02]  /*23c0*/  IADD3 R14, R26, 0x30, RZ ;  /* 0x000000301a0e7810 */ /* 0x000fc40007ffe0ff */
[C---:B------:R-:W-:Y:S02]  /*23d0*/  IADD3 R8, R26.reuse, 0x18, RZ ;  /* 0x000000181a087810 */ /* 0x040fe40007ffe0ff */
[----:B------:R-:W-:Y:S02]  /*23e0*/  IADD3 R22, R26, 0x40, RZ ;  /* 0x000000401a167810 */ /* 0x000fe40007ffe0ff */
[----:B------:R-:W-:Y:S02]  /*23f0*/  F2FP.F16.F32.PACK_AB R20, R23, R20 ;  /* 0x000000141714723e */ /* 0x000fe400000000ff */
[----:B------:R-:W-:Y:S02]  /*2400*/  F2FP.F16.F32.PACK_AB R18, R21, R18 ;  /* 0x000000121512723e */ /* 0x000fe400000000ff */
[----:B------:R-:W-:Y:S01]  /*2410*/  F2FP.F16.F32.PACK_AB R0, R19, R0 ;  /* 0x000000001300723e */ /* 0x000fe200000000ff */
[----:B---3--:R-:W-:Y:S02]  /*2420*/  IMAD R6, R6, R5, RZ ;  /* 0x0000000506067224 */ /* 0x008fe400078e02ff */
[----:B------:R-:W-:-:S02]  /*2430*/  VIADD R5, R26, 0x8 ;  /* 0x000000081a057836 */ /* 0x000fc40000000000 */
[----:B------:R-:W-:Y:S02]  /*2440*/  IMAD R6, R6, UR6, RZ ;  /* 0x0000000606067c24 */ /* 0x000fe4000f8e02ff */
[----:B--2---:R-:W-:Y:S01]  /*2450*/  IMAD R17, R17, UR6, RZ ;  /* 0x0000000611117c24 */ /* 0x004fe2000f8e02ff */
[----:B0-----:R-:W-:Y:S02]  /*2460*/  UIMAD UR4, UR5, 0x50, URZ ;  /* 0x00000050050478a4 */ /* 0x001fe4000f8e023f */
[----:B------:R-:W-:Y:S02]  /*2470*/  SHF.R.S32.HI R7, RZ, 0x1f, R6 ;  /* 0x0000001fff077819 */ /* 0x000fe40000011406 */
[--C-:B------:R-:W-:Y:S01]  /*2480*/  SHF.R.S32.HI R24, RZ, 0x1f, R17.reuse ;  /* 0x0000001fff187819 */ /* 0x100fe20000011411 */
[----:B------:R-:W-:Y:S02]  /*2490*/  USHF.R.S32.HI UR5, URZ, 0x1f, UR4 ;  /* 0x0000001f3f057899 */ /* 0x000fe40008011404 */
[----:B------:R-:W-:-:S04]  /*24a0*/  IADD3 R17, P0, P1, R6, UR4, R17 ;  /* 0x0000000406117c10 */ /* 0x000fc8000f91e011 */
[----:B------:R-:W-:Y:S01]  /*24b0*/  IADD3.X R24, R7, UR5, R24, P0, P1 ;  /* 0x0000000507187c10 */ /* 0x000fe200087e2418 */
[----:B------:R-:W-:Y:S01]  /*24c0*/  ULDC.64 UR4, c[0x0][0x210] ;  /* 0x0000840000047ab9 */ /* 0x000fe20000000a00 */
[CC--:B------:R-:W-:Y:S02]  /*24d0*/  IADD3 R9, P0, R26.reuse, R17.reuse, RZ ;  /* 0x000000111a097210 */ /* 0x0c0fe40007f1e0ff */
[----:B------:R-:W-:Y:S02]  /*24e0*/  IADD3 R6, P1, R5, R17, RZ ;  /* 0x0000001105067210 */ /* 0x000fe40007f3e0ff */
[-C--:B------:R-:W-:Y:S02]  /*24f0*/  LEA.HI.X.SX32 R12, R26, R24.reuse, 0x1, P0 ;  /* 0x000000181a0c7211 */ /* 0x080fe400000f0eff */
[----:B------:R-:W-:Y:S02]  /*2500*/  LEA R4, P0, R9, UR4, 0x1 ;  /* 0x0000000409047c11 */ /* 0x000fe4000f8008ff */
[----:B------:R-:W-:-:S02]  /*2510*/  LEA.HI.X.SX32 R7, R5, R24, 0x1, P1 ;  /* 0x0000001805077211 */ /* 0x000fc400008f0eff */
[C---:B------:R-:W-:Y:S02]  /*2520*/  LEA R10, P1, R6.reuse, UR4, 0x1 ;  /* 0x00000004060a7c11 */ /* 0x040fe4000f8208ff */
[----:B------:R-:W-:Y:S02]  /*2530*/  LEA.HI.X R5, R9, UR5, R12, 0x1, P0 ;  /* 0x0000000509057c11 */ /* 0x000fe400080f0c0c */
[----:B------:R-:W-:Y:S02]  /*2540*/  PRMT R9, R3, 0x7610, R9 ;  /* 0x0000761003097816 */ /* 0x000fe40000000009 */
[----:B------:R-:W-:Y:S02]  /*2550*/  LEA.HI.X R11, R6, UR5, R7, 0x1, P1 ;  /* 0x00000005060b7c11 */ /* 0x000fe400088f0c07 */
[----:B------:R-:W-:Y:S01]  /*2560*/  IADD3 R6, R26, 0x10, RZ ;  /* 0x000000101a067810 */ /* 0x000fe20007ffe0ff */
[----:B------:R0:W-:Y:S01]  /*2570*/  STG.E.U16 desc[UR36][R4.64], R9 ;  /* 0x0000000904007986 */ /* 0x0001e2000c101524 */
[----:B------:R-:W-:-:S02]  /*2580*/  IADD3 R7, P3, R27, R17, RZ ;  /* 0x000000111b077210 */ /* 0x000fc40007f7e0ff */
[-C--:B------:R-:W-:Y:S01]  /*2590*/  IADD3 R3, P5, R6, R17.reuse, RZ ;  /* 0x0000001106037210 */ /* 0x080fe20007fbe0ff */
[----:B------:R1:W-:Y:S01]  /*25a0*/  STG.E.U16 desc[UR36][R10.64], R13 ;  /* 0x0000000d0a007986 */ /* 0x0003e2000c101524 */
[----:B------:R-:W-:Y:S02]  /*25b0*/  IADD3 R12, R26, 0x28, RZ ;  /* 0x000000281a0c7810 */ /* 0x000fe40007ffe0ff */
[----:B------:R-:W-:Y:S02]  /*25c0*/  LEA.HI.X.SX32 R6, R6, R24, 0x1, P5 ;  /* 0x0000001806067211 */ /* 0x000fe400028f0eff */
[-C--:B------:R-:W-:Y:S02]  /*25d0*/  IADD3 R15, P5, R22, R17.reuse, RZ ;  /* 0x00000011160f7210 */ /* 0x080fe40007fbe0ff */
[----:B------:R-:W-:Y:S02]  /*25e0*/  IADD3 R26, R26, 0x48, RZ ;  /* 0x000000481a1a7810 */ /* 0x000fe40007ffe0ff */
[----:B0-----:R-:W-:-:S02]  /*25f0*/  IADD3 R5, P4, R8, R17, RZ ;  /* 0x0000001108057210 */ /* 0x001fc40007f9e0ff */
[-C--:B------:R-:W-:Y:S02]  /*2600*/  IADD3 R9, P2, R12, R17.reuse, RZ ;  /* 0x000000110c097210 */ /* 0x080fe40007f5e0ff */
[-C--:B-1----:R-:W-:Y:S02]  /*2610*/  IADD3 R13, P0, R16, R17.reuse, RZ ;  /* 0x00000011100d7210 */ /* 0x082fe40007f1e0ff */
[----:B------:R-:W-:Y:S02]  /*2620*/  IADD3 R11, P1, R14, R17, RZ ;  /* 0x000000110e0b7210 */ /* 0x000fe40007f3e0ff */
[-C--:B------:R-:W-:Y:S02]  /*2630*/  LEA.HI.X.SX32 R16, R16, R24.reuse, 0x1, P0 ;  /* 0x0000001810107211 */ /* 0x080fe400000f0eff */
[----:B------:R-:W-:Y:S02]  /*2640*/  LEA R2, P0, R3, UR4, 0x1 ;  /* 0x0000000403027c11 */ /* 0x000fe4000f8008ff */
[----:B------:R-:W-:-:S02]  /*2650*/  LEA.HI.X.SX32 R10, R27, R24, 0x1, P3 ;  /* 0x000000181b0a7211 */ /* 0x000fc400018f0eff */
[----:B------:R-:W-:Y:S02]  /*2660*/  LEA.HI.X R3, R3, UR5, R6, 0x1, P0 ;  /* 0x0000000503037c11 */ /* 0x000fe400080f0c06 */
[----:B------:R-:W-:Y:S02]  /*2670*/  LEA R6, P0, R7, UR4, 0x1 ;  /* 0x0000000407067c11 */ /* 0x000fe4000f8008ff */
[-C--:B------:R-:W-:Y:S01]  /*2680*/  LEA.HI.X.SX32 R14, R14, R24.reuse, 0x1, P1 ;  /* 0x000000180e0e7211 */ /* 0x080fe200008f0eff */
[----:B------:R0:W-:Y:S01]  /*2690*/  STG.E.U16 desc[UR36][R2.64], R25 ;  /* 0x0000001902007986 */ /* 0x0001e2000c101524 */
[----:B------:R-:W-:Y:S02]  /*26a0*/  LEA.HI.X.SX32 R8, R8, R24, 0x1, P4 ;  /* 0x0000001808087211 */ /* 0x000fe400020f0eff */
[----:B------:R-:W-:Y:S02]  /*26b0*/  LEA R4, P1, R5, UR4, 0x1 ;  /* 0x0000000405047c11 */ /* 0x000fe4000f8208ff */
[----:B------:R-:W-:-:S02]  /*26c0*/  LEA.HI.X R7, R7, UR5, R10, 0x1, P0 ;  /* 0x0000000507077c11 */ /* 0x000fc400080f0c0a */
[----:B------:R-:W-:Y:S02]  /*26d0*/  LEA R10, P0, R11, UR4, 0x1 ;  /* 0x000000040b0a7c11 */ /* 0x000fe4000f8008ff */
[----:B------:R-:W-:Y:S02]  /*26e0*/  LEA.HI.X R5, R5, UR5, R8, 0x1, P1 ;  /* 0x0000000505057c11 */ /* 0x000fe400088f0c08 */
[-C--:B------:R-:W-:Y:S02]  /*26f0*/  LEA.HI.X.SX32 R12, R12, R24.reuse, 0x1, P2 ;  /* 0x000000180c0c7211 */ /* 0x080fe400010f0eff */
[----:B------:R-:W-:Y:S02]  /*2700*/  LEA R8, P1, R9, UR4, 0x1 ;  /* 0x0000000409087c11 */ /* 0x000fe4000f8208ff */
[----:B------:R-:W-:Y:S02]  /*2710*/  LEA.HI.X R11, R11, UR5, R14, 0x1, P0 ;  /* 0x000000050b0b7c11 */ /* 0x000fe400080f0c0e */
[----:B------:R-:W-:-:S02]  /*2720*/  LEA.HI.X.SX32 R22, R22, R24, 0x1, P5 ;  /* 0x0000001816167211 */ /* 0x000fc400028f0eff */
[----:B------:R-:W-:Y:S02]  /*2730*/  LEA R14, P0, R15, UR4, 0x1 ;  /* 0x000000040f0e7c11 */ /* 0x000fe4000f8008ff */
[----:B------:R-:W-:Y:S02]  /*2740*/  LEA.HI.X R9, R9, UR5, R12, 0x1, P1 ;  /* 0x0000000509097c11 */ /* 0x000fe400088f0c0c */
[----:B------:R-:W-:Y:S02]  /*2750*/  LEA R12, P1, R13, UR4, 0x1 ;  /* 0x000000040d0c7c11 */ /* 0x000fe4000f8208ff */
[--C-:B------:R-:W-:Y:S02]  /*2760*/  LEA.HI.X R15, R15, UR5, R22.reuse, 0x1, P0 ;  /* 0x000000050f0f7c11 */ /* 0x100fe400080f0c16 */
[----:B------:R-:W-:Y:S02]  /*2770*/  IADD3 R17, P6, R26, R17, RZ ;  /* 0x000000111a117210 */ /* 0x000fe40007fde0ff */
[----:B------:R-:W-:-:S02]  /*2780*/  PRMT R22, R25, 0x7632, R22 ;  /* 0x0000763219167816 */ /* 0x000fc40000000016 */
[----:B------:R-:W-:Y:S02]  /*2790*/  LEA.HI.X R13, R13, UR5, R16, 0x1, P1 ;  /* 0x000000050d0d7c11 */ /* 0x000fe400088f0c10 */
[----:B------:R-:W-:Y:S01]  /*27a0*/  LEA.HI.X.SX32 R24, R26, R24, 0x1, P6 ;  /* 0x000000181a187211 */ /* 0x000fe200030f0eff */
[----:B------:R1:W-:Y:S01]  /*27b0*/  STG.E.U16 desc[UR36][R4.64], R22 ;  /* 0x0000001604007986 */ /* 0x0003e2000c101524 */
[C---:B------:R-:W-:Y:S02]  /*27c0*/  LEA R16, P1, R17.reuse, UR4, 0x1 ;  /* 0x0000000411107c11 */ /* 0x040fe4000f8208ff */
        /* <DEDUP_REMOVED lines=11> */
.L_x_3018:
        /* <DEDUP_REMOVED lines=16> */
.L_x_3048:
[----:B------:R-:W-:Y:S05]  /*2980*/  EXIT ;  /* 0x000000000000794d */ /* 0x000fea0003800000 */
.L_x_3019:
[----:B------:R-:W-:Y:S01]  /*2990*/  HFMA2.MMA R11, -RZ, RZ, 0, 1.847743988037109375e-06 ;  /* 0x0000001fff0b7435 */ /* 0x000fe200000001ff */
[----:B------:R-:W-:Y:S01]  /*29a0*/  IMAD.MOV.U32 R12, RZ, RZ, 0x10 ;  /* 0x00000010ff0c7424 */ /* 0x000fe200078e00ff */
[----:B------:R-:W-:Y:S02]  /*29b0*/  MOV R15, 0xffffffff ;  /* 0xffffffff000f7802 */ /* 0x000fe40000000f00 */
[----:B------:R-:W-:-:S07]  /*29c0*/  MOV R2, 0xff7fffff ;  /* 0xff7fffff00027802 */ /* 0x000fce0000000f00 */
[----:B------:R-:W-:Y:S05]  /*29d0*/  WARPSYNC.COLLECTIVE R15, `(.L_x_3049) ;  /* 0x000000000f087348 */ /* 0x000fea0003c00000 */
[----:B------:R0:W1:Y:S02]  /*29e0*/  SHFL.BFLY P6, R14, R13, R12, R11 ;  /* 0x0c00000c0d0e7389 */ /* 0x00006400000c000b */
[----:B01----:R-:W-:Y:S01]  /*29f0*/  ENDCOLLECTIVE ;  /* 0x000000000000791b */ /* 0x003fe20003800000 */
.L_x_3049:
[----:B------:R-:W-:Y:S01]  /*2a00*/  HFMA2.MMA R12, -RZ, RZ, 0, 4.76837158203125e-07 ;  /* 0x00000008ff0c7435 */ /* 0x000fe200000001ff */
[----:B------:R-:W-:-:S05]  /*2a10*/  FMNMX.FTZ R0, R14, -3.40282346638528859812e+38, !PT ;  /* 0xff7fffff0e007809 */ /* 0x000fca0007810000 */
[----:B------:R-:W-:-:S07]  /*2a20*/  IMAD.MOV.U32 R13, RZ, RZ, R0 ;  /* 0x000000ffff0d7224 */ /* 0x000fce00078e0000 */
[----:B------:R-:W-:Y:S05]  /*2a30*/  WARPSYNC.COLLECTIVE R15, `(.L_x_3050) ;  /* 0x000000000f087348 */ /* 0x000fea0003c00000 */
[----:B------:R0:W1:Y:S02]  /*2a40*/  SHFL.BFLY P6, R14, R13, R12, R11 ;  /* 0x0c00000c0d0e7389 */ /* 0x00006400000c000b */
[----:B01----:R-:W-:Y:S01]  /*2a50*/  ENDCOLLECTIVE ;  /* 0x000000000000791b */ /* 0x003fe20003800000 */
.L_x_3050:
[----:B------:R-:W-:Y:S01]  /*2a60*/  IMAD.MOV.U32 R12, RZ, RZ, 0x4 ;  /* 0x00000004ff0c7424 */ /* 0x000fe200078e00ff */
[----:B------:R-:W-:-:S04]  /*2a70*/  FMNMX.FTZ R3, R0, R14, !PT ;  /* 0x0000000e00037209 */ /* 0x000fc80007810000 */
[----:B------:R-:W-:-:S07]  /*2a80*/  MOV R13, R3 ;  /* 0x00000003000d7202 */ /* 0x000fce0000000f00 */
[----:B------:R-:W-:Y:S05]  /*2a90*/  WARPSYNC.COLLECTIVE R15, `(.L_x_3051) ;  /* 0x000000000f087348 */ /* 0x000fea0003c00000 */
[----:B------:R0:W1:Y:S02]  /*2aa0*/  SHFL.BFLY P6, R14, R13, R12, R11 ;  /* 0x0c00000c0d0e7389 */ /* 0x00006400000c000b */
[----:B01----:R-:W-:Y:S01]  /*2ab0*/  ENDCOLLECTIVE ;  /* 0x000000000000791b */ /* 0x003fe20003800000 */
.L_x_3051:
[----:B------:R-:W-:Y:S01]  /*2ac0*/  HFMA2.MMA R12, -RZ, RZ, 0, 1.1920928955078125e-07 ;  /* 0x00000002ff0c7435 */ /* 0x000fe200000001ff */
[----:B------:R-:W-:-:S04]  /*2ad0*/  FMNMX.FTZ R4, R3, R14, !PT ;  /* 0x0000000e03047209 */ /* 0x000fc80007810000 */
[----:B------:R-:W-:-:S07]  /*2ae0*/  MOV R13, R4 ;  /* 0x00000004000d7202 */ /* 0x000fce0000000f00 */
[----:B------:R-:W-:Y:S05]  /*2af0*/  WARPSYNC.COLLECTIVE R15, `(.L_x_3052) ;  /* 0x000000000f087348 */ /* 0x000fea0003c00000 */
[----:B------:R0:W1:Y:S02]  /*2b00*/  SHFL.BFLY P6, R14, R13, R12, R11 ;  /* 0x0c00000c0d0e7389 */ /* 0x00006400000c000b */
[----:B01----:R-:W-:Y:S01]  /*2b10*/  ENDCOLLECTIVE ;  /* 0x000000000000791b */ /* 0x003fe20003800000 */
.L_x_3052:
[----:B------:R-:W-:Y:S02]  /*2b20*/  MOV R12, 0x1 ;  /* 0x00000001000c7802 */ /* 0x000fe40000000f00 */
[----:B------:R-:W-:-:S05]  /*2b30*/  FMNMX.FTZ R5, R4, R14, !PT ;  /* 0x0000000e04057209 */ /* 0x000fca0007810000 */
[----:B------:R-:W-:-:S07]  /*2b40*/  IMAD.MOV.U32 R13, RZ, RZ, R5 ;  /* 0x000000ffff0d7224 */ /* 0x000fce00078e0005 */
[----:B------:R-:W-:Y:S05]  /*2b50*/  WARPSYNC.COLLECTIVE R15, `(.L_x_3053) ;  /* 0x000000000f087348 */ /* 0x000fea0003c00000 */
[----:B------:R0:W1:Y:S02]  /*2b60*/  SHFL.BFLY P6, R14, R13, R12, R11 ;  /* 0x0c00000c0d0e7389 */ /* 0x00006400000c000b */
[----:B01----:R-:W-:Y:S01]  /*2b70*/  ENDCOLLECTIVE ;  /* 0x000000000000791b */ /* 0x003fe20003800000 */
.L_x_3053:
[----:B------:R-:W-:Y:S05]  /*2b80*/  BRA `(.L_x_3054) ;  /* 0xffffffd400a47947 */ /* 0x000fea000383ffff */
.L_x_3055:
        /* <DEDUP_REMOVED lines=15> */
.L_x_28086:


//--------------------- .text._ZN4vllm25paged_attention_v1_kernelIthLi64ELi32ELi128ELNS_18Fp8KVCacheDataTypeE2ELb0EEEvPT_PKS2_PKT0_S8_ifPKiSA_iPKfiiiSC_SC_iiiii --------------------------
	.section	.text._ZN4vllm25paged_attention_v1_kernelIthLi64ELi32ELi128ELNS_18Fp8KVCacheDataTypeE2ELb0EEEvPT_PKS2_PKT0_S8_ifPKiSA_iPKfiiiSC_SC_iiiii,"ax",@progbits
	.align	128
        .global         _ZN4vllm25paged_attention_v1_kernelIthLi64ELi32ELi128ELNS_18Fp8KVCacheDataTypeE2ELb0EEEvPT_PKS2_PKT0_S8_ifPKiSA_iPKfiiiSC_SC_iiiii
        .type           _ZN4vllm25paged_attention_v1_kernelIthLi64ELi32ELi128ELNS_18Fp8KVCacheDataTypeE2ELb0EEEvPT_PKS2_PKT0_S8_ifPKiSA_iPKfiiiSC_SC_iiiii,@function
        .size           _ZN4vllm25paged_attention_v1_kernelIthLi64ELi32ELi128ELNS_18Fp8KVCacheDataTypeE2ELb0EEEvPT_PKS2_PKT0_S8_ifPKiSA_iPKfiiiSC_SC_iiiii,(.L_x_28087 - _ZN4vllm25paged_attention_v1_kernelIthLi64ELi32ELi128ELNS_18Fp8KVCacheDataTypeE2ELb0EEEvPT_PKS2_PKT0_S8_ifPKiSA_iPKfiiiSC_SC_iiiii)
        .other          _ZN4vllm25paged_attention_v1_kernelIthLi64ELi32ELi128ELNS_18Fp8KVCacheDataTypeE2ELb0EEEvPT_PKS2_PKT0_S8_ifPKiSA_iPKfiiiSC_SC_iiiii,@"STO_CUDA_ENTRY STV_DEFAULT"
_ZN4vllm25paged_attention_v1_kernelIthLi64ELi32ELi128ELNS_18Fp8KVCacheDataTypeE2ELb0EEEvPT_PKS2_PKT0_S8_ifPKiSA_iPKfiiiSC_SC_iiiii:
.text._ZN4vllm25paged_attention_v1_kernelIthLi64ELi32ELi128ELNS_18Fp8KVCacheDataTypeE2ELb0EEEvPT_PKS2_PKT0_S8_ifPKiSA_iPKfiiiSC_SC_iiiii:
        /* <DEDUP_REMOVED lines=34> */
.L_x_3088:
        /* <DEDUP_REMOVED lines=40> */
.L_x_3062:
        /* <DEDUP_REMOVED lines=11> */
.L_x_3061:
[----:B------:R-:W-:Y:S05]  /*0550*/  BSYNC B1 ;  /* 0x0000000000017941 */ /* 0x000fea0003800000 */
.L_x_3060:
        /* <DEDUP_REMOVED lines=14> */
.L_x_3065:
        /* <DEDUP_REMOVED lines=100> */
.L_x_3064:
[----:B------:R-:W-:Y:S05]  /*0c80*/  BSYNC B1 ;  /* 0x0000000000017941 */ /* 0x000fea0003800000 */
.L_x_3063:
        /* <DEDUP_REMOVED lines=55> */
.L_x_3067:
[----:B------:R-:W-:Y:S05]  /*1000*/  BSYNC B1 ;  /* 0x0000000000017941 */ /* 0x000fea0003800000 */
.L_x_3066:
        /* <DEDUP_REMOVED lines=26> */
.L_x_3059:
[----:B------:R-:W-:Y:S05]  /*11b0*/  BSYNC B0 ;  /* 0x0000000000007941 */ /* 0x000fea0003800000 */
.L_x_3058:
        /* <DEDUP_REMOVED lines=17> */
[----:B------:R-:W-:Y:S02]  /*12d0*/  @!P0 IADD3 R3, R3, R0, RZ ;  /* 0x0000000003038210 */ /* 0x000fe40007ffe0ff */
        /* <DEDUP_REMOVED lines=31> */
.L_x_3072:
        /* <DEDUP_REMOVED lines=8> */
.L_x_3071:
[----:B------:R-:W-:Y:S05]  /*1550*/  BSYNC B1 ;  /* 0x0000000000017941 */ /* 0x000fea0003800000 */
.L_x_3070:
        /* <DEDUP_REMOVED lines=9> */
[----:B------:R-:W-:-:S04]  /*15f0*/  LEA R2, R4, UR4, 0x2 ;  /* 0x0000000404027c11 */ /* 0x000fc8000f8e10ff */
[----:B------:R-:W-:Y:S01]  /*1600*/  IADD3 R2, R2, 0x400, RZ ;  /* 0x0000040002027810 */ /* 0x000fe20007ffe0ff */
[----:B------:R-:W-:Y:S06]  /*1610*/  @!P1 BRA `(.L_x_3074) ;  /* 0x0000000000d89947 */ /* 0x000fec0003800000 */
[----:B------:R-:W-:Y:S01]  /*1620*/  PLOP3.LUT P0, PT, PT, PT, PT, 0x8, 0x0 ;  /* 0x000000000000781c */ /* 0x000fe20003f0e170 */
[----:B------:R-:W-:-:S12]  /*1630*/  VIADD R3, R9, 0xfffffa00 ;  /* 0xfffffa0009037836 */ /* 0x000fd80000000000 */
.L_x_3075:
        /* <DEDUP_REMOVED lines=52> */
.L_x_3074:
[----:B------:R-:W-:Y:S05]  /*1980*/  BSYNC B1 ;  /* 0x0000000000017941 */ /* 0x000fea0003800000 */
.L_x_3073:
        /* <DEDUP_REMOVED lines=31> */
.L_x_3077:
[----:B------:R-:W-:Y:S05]  /*1b80*/  BSYNC B1 ;  /* 0x0000000000017941 */ /* 0x000fea0003800000 */
.L_x_3076:
        /* <DEDUP_REMOVED lines=14> */
.L_x_3069:
[----:B------:R-:W-:Y:S05]  /*1c70*/  BSYNC B0 ;  /* 0x0000000000007941 */ /* 0x000fea0003800000 */
.L_x_3068:
[----:B------:R-:W-:Y:S01]  /*1c80*/  BAR.SYNC.DEFER_BLOCKING 0x0 ;  /* 0x0000000000007b1d */ /* 0x000fe20000010000 */
[----:B-1----:R-:W-:Y:S01]  /*1c90*/  SHF.R.S32.HI R3, RZ, 0x1f, R10 ;  /* 0x0000001fff037819 */ /* 0x002fe2000001140a */
[----:B------:R-:W-:Y:S01]  /*1ca0*/  VIADD R2, R8, 0x1f ;  /* 0x0000001f08027836 */ /* 0x000fe20000000000 */
[----:B0-----:R-:W-:Y:S01]  /*1cb0*/  LOP3.LUT R0, R10, 0x3, RZ, 0xc0, !PT ;  /* 0x000000030a007812 */ /* 0x001fe200078ec0ff */
[----:B------:R-:W-:Y:S01]  /*1cc0*/  HFMA2.MMA R23, -RZ, RZ, 0, 0 ;  /* 0x00000000ff177435 */ /* 0x000fe200000001ff */
[----:B------:R-:W-:-:S03]  /*1cd0*/  LEA.HI R3, R3, R10, RZ, 0x2 ;  /* 0x0000000a03037211 */ /* 0x000fc600078f10ff */
[----:B------:R-:W0:Y:S01]  /*1ce0*/  S2UR UR5, SR_CgaCtaId ;  /* 0x00000000000579c3 */ /* 0x000e220000008800 */
[----:B------:R-:W-:Y:S01]  /*1cf0*/  ISETP.NE.AND P2, PT, R0, RZ, PT ;  /* 0x000000ff0000720c */ /* 0x000fe20003f45270 */
[----:B------:R-:W-:Y:S01]  /*1d00*/  UMOV UR4, 0x400 ;  /* 0x0000040000047882 */ /* 0x000fe20000000000 */
[----:B------:R-:W-:Y:S01]  /*1d10*/  LOP3.LUT R0, R8, 0xffffffc0, RZ, 0xc0, !PT ;  /* 0xffffffc008007812 */ /* 0x000fe200078ec0ff */
[----:B------:R-:W-:Y:S01]  /*1d20*/  UIADD3 UR4, UR4, 0x20, URZ ;  /* 0x0000002004047890 */ /* 0x000fe2000fffe03f */
[----:B------:R-:W-:Y:S02]  /*1d30*/  SHF.R.S32.HI R4, RZ, 0x2, R3 ;  /* 0x00000002ff047819 */ /* 0x000fe40000011403 */
[----:B------:R-:W-:Y:S02]  /*1d40*/  CS2R R20, SRZ ;  /* 0x0000000000147805 */ /* 0x000fe4000001ff00 */
[----:B------:R-:W-:Y:S02]  /*1d50*/  ISETP.NE.OR P5, PT, R0, 0x40, P2 ;  /* 0x000000400000780c */ /* 0x000fe400017a5670 */
[----:B------:R-:W-:-:S02]  /*1d60*/  CS2R R18, SRZ ;  /* 0x0000000000127805 */ /* 0x000fc4000001ff00 */
[C---:B------:R-:W-:Y:S01]  /*1d70*/  ISETP.GT.OR P0, PT, R8.reuse, 0x3f, P2 ;  /* 0x0000003f0800780c */ /* 0x040fe20001704670 */
[----:B------:R-:W-:Y:S01]  /*1d80*/  IMAD R7, R7, 0x40, R4 ;  /* 0x0000004007077824 */ /* 0x000fe200078e0204 */
[----:B------:R-:W-:Y:S01]  /*1d90*/  LOP3.LUT R0, R8, 0xffffffe0, RZ, 0xc0, !PT ;  /* 0xffffffe008007812 */ /* 0x000fe200078ec0ff */
[----:B------:R-:W-:Y:S01]  /*1da0*/  BSSY B0, `(.L_x_3078) ;  /* 0x0000024000007945 */ /* 0x000fe20003800000 */
[----:B------:R-:W-:Y:S01]  /*1db0*/  BAR.SYNC.DEFER_BLOCKING 0x0 ;  /* 0x0000000000007b1d */ /* 0x000fe20000010000 */
[----:B------:R-:W-:Y:S01]  /*1dc0*/  ISETP.GT.U32.AND P3, PT, R2, 0x3e, PT ;  /* 0x0000003e0200780c */ /* 0x000fe20003f64070 */
[----:B------:R-:W-:Y:S01]  /*1dd0*/  HFMA2.MMA R2, -RZ, RZ, 0, 0 ;  /* 0x00000000ff027435 */ /* 0x000fe200000001ff */
[----:B------:R-:W-:Y:S02]  /*1de0*/  ISETP.NE.OR P4, PT, R0, 0x20, P2 ;  /* 0x000000200000780c */ /* 0x000fe40001785670 */
[----:B------:R-:W-:Y:S01]  /*1df0*/  MOV R25, RZ ;  /* 0x000000ff00197202 */ /* 0x000fe20000000f00 */
[----:B0-----:R-:W-:Y:S01]  /*1e00*/  ULEA UR4, UR5, UR4, 0x18 ;  /* 0x0000000405047291 */ /* 0x001fe2000f8ec03f */
[----:B------:R-:W-:-:S02]  /*1e10*/  MOV R0, RZ ;  /* 0x000000ff00007202 */ /* 0x000fc40000000f00 */
[----:B------:R-:W-:-:S03]  /*1e20*/  ISETP.GT.OR P1, PT, R8, 0x1f, P2 ;  /* 0x0000001f0800780c */ /* 0x000fc60001724670 */
        /* <DEDUP_REMOVED lines=27> */
.L_x_3079:
[----:B------:R-:W-:Y:S05]  /*1fe0*/  BSYNC B0 ;  /* 0x0000000000007941 */ /* 0x000fea0003800000 */
.L_x_3078:
        /* <DEDUP_REMOVED lines=28> */
.L_x_3081:
[----:B------:R-:W-:Y:S05]  /*21b0*/  BSYNC B0 ;  /* 0x0000000000007941 */ /* 0x000fea0003800000 */
.L_x_3080:
[----:B------:R-:W-:Y:S06]  /*21c0*/  BAR.SYNC.DEFER_BLOCKING 0x0 ;  /* 0x0000000000007b1d */ /* 0x000fec0000010000 */
[----:B------:R-:W-:Y:S05]  /*21d0*/  @P3 EXIT ;  /* 0x000000000000394d */ /* 0x000fea0003800000 */
[----:B------:R-:W-:Y:S05]  /*21e0*/  @P2 EXIT ;  /* 0x000000000000294d */ /* 0x000fea0003800000 */
[----:B------:R-:W2:Y:S01]  /*21f0*/  S2R R3, SR_CTAID.X ;  /* 0x0000000000037919 */ /* 0x000ea20000002500 */
[----:B------:R-:W-:Y:S01]  /*2200*/  ULDC UR5, c[0x0][0x14] ;  /* 0x0000050000057ab9 */ /* 0x000fe20000000800 */
[----:B------:R-:W3:Y:S01]  /*2210*/  LDC R5, c[0x0][0xc] ;  /* 0x00000300ff057b82 */ /* 0x000ee20000000800 */
[C---:B------:R-:W-:Y:S01]  /*2220*/  VIADD R16, R4.reuse, 0x28 ;  /* 0x0000002804107836 */ /* 0x040fe20000000000 */
[----:B01----:R-:W-:Y:S01]  /*2230*/  F2FP.F16.F32.PACK_AB R25, R25, R2 ;  /* 0x000000021919723e */ /* 0x003fe200000000ff */
[C---:B------:R-:W-:Y:S01]  /*2240*/  VIADD R10, R4.reuse, 0x10 ;  /* 0x00000010040a7836 */ /* 0x040fe20000000000 */
[C---:B------:R-:W-:Y:S02]  /*2250*/  IADD3 R14, R4.reuse, 0x20, RZ ;  /* 0x00000020040e7810 */ /* 0x040fe40007ffe0ff */
[C---:B------:R-:W-:Y:S02]  /*2260*/  IADD3 R8, R4.reuse, 0x8, RZ ;  /* 0x0000000804087810 */ /* 0x040fe40007ffe0ff */
[----:B------:R-:W0:Y:S01]  /*2270*/  S2UR UR4, SR_CTAID.Z ;  /* 0x00000000000479c3 */ /* 0x000e220000002700 */
[----:B------:R-:W-:-:S02]  /*2280*/  IADD3 R12, R4, 0x18, RZ ;  /* 0x00000018040c7810 */ /* 0x000fc40007ffe0ff */
[C---:B------:R-:W-:Y:S02]  /*2290*/  IADD3 R29, R4.reuse, 0x30, RZ ;  /* 0x00000030041d7810 */ /* 0x040fe40007ffe0ff */
[----:B------:R-:W-:Y:S02]  /*22a0*/  IADD3 R27, R4, 0x38, RZ ;  /* 0x00000038041b7810 */ /* 0x000fe40007ffe0ff */
[----:B------:R-:W-:Y:S02]  /*22b0*/  F2FP.F16.F32.PACK_AB R20, R23, R20 ;  /* 0x000000141714723e */ /* 0x000fe400000000ff */
[----:B------:R-:W-:Y:S02]  /*22c0*/  F2FP.F16.F32.PACK_AB R18, R21, R18 ;  /* 0x000000121512723e */ /* 0x000fe400000000ff */
[----:B------:R-:W-:Y:S01]  /*22d0*/  F2FP.F16.F32.PACK_AB R0, R19, R0 ;  /* 0x000000001300723e */ /* 0x000fe200000000ff */
[----:B---3--:R-:W-:-:S04]  /*22e0*/  IMAD R6, R6, R5, RZ ;  /* 0x0000000506067224 */ /* 0x008fc800078e02ff */
[----:B------:R-:W-:Y:S02]  /*22f0*/  IMAD R6, R6, UR5, RZ ;  /* 0x0000000506067c24 */ /* 0x000fe4000f8e02ff */
[----:B--2---:R-:W-:Y:S01]  /*2300*/  IMAD R3, R3, UR5, RZ ;  /* 0x0000000503037c24 */ /* 0x004fe2000f8e02ff */
[----:B0-----:R-:W-:Y:S02]  /*2310*/  USHF.L.U32 UR4, UR4, 0x6, URZ ;  /* 0x0000000604047899 */ /* 0x001fe4000800063f */
[----:B------:R-:W-:Y:S01]  /*2320*/  SHF.L.U32 R6, R6, 0x6, RZ ;  /* 0x0000000606067819 */ /* 0x000fe200000006ff */
[----:B------:R-:W-:Y:S01]  /*2330*/  IMAD.SHL.U32 R3, R3, 0x40, RZ ;  /* 0x0000004003037824 */ /* 0x000fe200078e00ff */
[----:B------:R-:W-:-:S04]  /*2340*/  USHF.R.S32.HI UR5, URZ, 0x1f, UR4 ;  /* 0x0000001f3f057899 */ /* 0x000fc80008011404 */
[--C-:B------:R-:W-:Y:S02]  /*2350*/  SHF.R.S32.HI R24, RZ, 0x1f, R3.reuse ;  /* 0x0000001fff187819 */ /* 0x100fe40000011403 */
[----:B------:R-:W-:Y:S02]  /*2360*/  IADD3 R17, P0, P1, R6, UR4, R3 ;  /* 0x0000000406117c10 */ /* 0x000fe4000f91e003 */
[----:B------:R-:W-:Y:S02]  /*2370*/  SHF.R.S32.HI R3, RZ, 0x1f, R6 ;  /* 0x0000001fff037819 */ /* 0x000fe40000011406 */
[-C--:B------:R-:W-:Y:S02]  /*2380*/  IADD3 R7, P3, R10, R17.reuse, RZ ;  /* 0x000000110a077210 */ /* 0x080fe40007f7e0ff */
[----:B------:R-:W-:Y:S01]  /*2390*/  IADD3.X R24, R3, UR5, R24, P0, P1 ;  /* 0x0000000503187c10 */ /* 0x000fe200087e2418 */
[----:B------:R-:W-:Y:S01]  /*23a0*/  ULDC.64 UR4, c[0x0][0x210] ;  /* 0x0000840000047ab9 */ /* 0x000fe20000000a00 */
[----:B------:R-:W-:-:S02]  /*23b0*/  IADD3 R13, P0, R16, R17, RZ ;  /* 0x00000011100d7210 */ /* 0x000fc40007f1e0ff */
[-C--:B------:R-:W-:Y:S02]  /*23c0*/  IADD3 R3, P5, R4, R17.reuse, RZ ;  /* 0x0000001104037210 */ /* 0x080fe40007fbe0ff */
[-C--:B------:R-:W-:Y:S02]  /*23d0*/  LEA.HI.X.SX32 R16, R16, R24.reuse, 0x1, P0 ;  /* 0x0000001810107211 */ /* 0x080fe400000f0eff */
[----:B------:R-:W-:Y:S02]  /*23e0*/  LEA.HI.X.SX32 R6, R4, R24, 0x1, P5 ;  /* 0x0000001804067211 */ /* 0x000fe400028f0eff */
[C---:B------:R-:W-:Y:S02]  /*23f0*/  LEA R2, P0, R3.reuse, UR4, 0x1 ;  /* 0x0000000403027c11 */ /* 0x040fe4000f8008ff */
        /* <DEDUP_REMOVED lines=10> */
[CC--:B------:R-:W-:Y:S02]  /*24a0*/  IADD3 R9, P2, R12.reuse, R17.reuse, RZ ;  /* 0x000000110c097210 */ /* 0x0c0fe40007f5e0ff */
        /* <DEDUP_REMOVED lines=11> */
[----:B------:R-:W-:Y:S02]  /*2560*/  IADD3 R17, P6, R27, R17, RZ ;  /* 0x000000111b117210 */ /* 0x000fe40007fde0ff */
        /* <DEDUP_REMOVED lines=16> */
.L_x_3056:
        /* <DEDUP_REMOVED lines=16> */
.L_x_3082:
[----:B------:R-:W-:Y:S05]  /*2770*/  EXIT ;  /* 0x000000000000794d */ /* 0x000fea0003800000 */
.L_x_3057:
[----:B------:R-:W-:Y:S01]  /*2780*/  HFMA2.MMA R11, -RZ, RZ, 0, 1.847743988037109375e-06 ;  /* 0x0000001fff0b7435 */ /* 0x000fe200000001ff */
[----:B------:R-:W-:Y:S01]  /*2790*/  IMAD.MOV.U32 R12, RZ, RZ, 0x10 ;  /* 0x00000010ff0c7424 */ /* 0x000fe200078e00ff */
[----:B------:R-:W-:Y:S02]  /*27a0*/  MOV R15, 0xffffffff ;  /* 0xffffffff000f7802 */ /* 0x000fe40000000f00 */
[----:B------:R-:W-:-:S07]  /*27b0*/  MOV R2, 0xff7fffff ;  /* 0xff7fffff00027802 */ /* 0x000fce0000000f00 */
[----:B------:R-:W-:Y:S05]  /*27c0*/  WARPSYNC.COLLECTIVE R15, `(.L_x_3083) ;  /* 0x000000000f087348 */ /* 0x000fea0003c00000 */
[----:B------:R0:W1:Y:S02]  /*27d0*/  SHFL.BFLY P6, R14, R13, R12, R11 ;  /* 0x0c00000c0d0e7389 */ /* 0x00006400000c000b */
[----:B01----:R-:W-:Y:S01]  /*27e0*/  ENDCOLLECTIVE ;  /* 0x000000000000791b */ /* 0x003fe20003800000 */
.L_x_3083:
[----:B------:R-:W-:Y:S01]  /*27f0*/  HFMA2.MMA R12, -RZ, RZ, 0, 4.76837158203125e-07 ;  /* 0x00000008ff0c7435 */ /* 0x000fe200000001ff */
[----:B------:R-:W-:-:S05]  /*2800*/  FMNMX.FTZ R0, R14, -3.40282346638528859812e+38, !PT ;  /* 0xff7fffff0e007809 */ /* 0x000fca0007810000 */
[----:B------:R-:W-:-:S07]  /*2810*/  IMAD.MOV.U32 R13, RZ, RZ, R0 ;  /* 0x000000ffff0d7224 */ /* 0x000fce00078e0000 */
[----:B------:R-:W-:Y:S05]  /*2820*/  WARPSYNC.COLLECTIVE R15, `(.L_x_3084) ;  /* 0x000000000f087348 */ /* 0x000fea0003c00000 */
[----:B------:R0:W1:Y:S02]  /*2830*/  SHFL.BFLY P6, R14, R13, R12, R11 ;  /* 0x0c00000c0d0e7389 */ /* 0x00006400000c000b */
[----:B01----:R-:W-:Y:S01]  /*2840*/  ENDCOLLECTIVE ;  /* 0x000000000000791b */ /* 0x003fe20003800000 */
.L_x_3084:
[----:B------:R-:W-:Y:S01]  /*2850*/  IMAD.MOV.U32 R12, RZ, RZ, 0x4 ;  /* 0x00000004ff0c7424 */ /* 0x000fe200078e00ff */
[----:B------:R-:W-:-:S04]  /*2860*/  FMNMX.FTZ R3, R0, R14, !PT ;  /* 0x0000000e00037209 */ /* 0x000fc80007810000 */
[----:B------:R-:W-:-:S07]  /*2870*/  MOV R13, R3 ;  /* 0x00000003000d7202 */ /* 0x000fce0000000f00 */
[----:B------:R-:W-:Y:S05]  /*2880*/  WARPSYNC.COLLECTIVE R15, `(.L_x_3085) ;  /* 0x000000000f087348 */ /* 0x000fea0003c00000 */
[----:B------:R0:W1:Y:S02]  /*2890*/  SHFL.BFLY P6, R14, R13, R12, R11 ;  /* 0x0c00000c0d0e7389 */ /* 0x00006400000c000b */
[----:B01----:R-:W-:Y:S01]  /*28a0*/  ENDCOLLECTIVE ;  /* 0x000000000000791b */ /* 0x003fe20003800000 */
.L_x_3085:
[----:B------:R-:W-:Y:S01]  /*28b0*/  HFMA2.MMA R12, -RZ, RZ, 0, 1.1920928955078125e-07 ;  /* 0x00000002ff0c7435 */ /* 0x000fe200000001ff */
[----:B------:R-:W-:-:S04]  /*28c0*/  FMNMX.FTZ R4, R3, R14, !PT ;  /* 0x0000000e03047209 */ /* 0x000fc80007810000 */
[----:B------:R-:W-:-:S07]  /*28d0*/  MOV R13, R4 ;  /* 0x00000004000d7202 */ /* 0x000fce0000000f00 */
[----:B------:R-:W-:Y:S05]  /*28e0*/  WARPSYNC.COLLECTIVE R15, `(.L_x_3086) ;  /* 0x000000000f087348 */ /* 0x000fea0003c00000 */
[----:B------:R0:W1:Y:S02]  /*28f0*/  SHFL.BFLY P6, R14, R13, R12, R11 ;  /* 0x0c00000c0d0e7389 */ /* 0x00006400000c000b */
[----:B01----:R-:W-:Y:S01]  /*2900*/  ENDCOLLECTIVE ;  /* 0x000000000000791b */ /* 0x003fe20003800000 */
.L_x_3086:
[----:B------:R-:W-:Y:S02]  /*2910*/  MOV R12, 0x1 ;  /* 0x00000001000c7802 */ /* 0x000fe40000000f00 */
[----:B------:R-:W-:-:S05]  /*2920*/  FMNMX.FTZ R5, R4, R14, !PT ;  /* 0x0000000e04057209 */ /* 0x000fca0007810000 */
[----:B------:R-:W-:-:S07]  /*2930*/  IMAD.MOV.U32 R13, RZ, RZ, R5 ;  /* 0x000000ffff0d7224 */ /* 0x000fce00078e0005 */
[----:B------:R-:W-:Y:S05]  /*2940*/  WARPSYNC.COLLECTIVE R15, `(.L_x_3087) ;  /* 0x000000000f087348 */ /* 0x000fea0003c00000 */
[----:B------:R0:W1:Y:S02]  /*2950*/  SHFL.BFLY P6, R14, R13, R12, R11 ;  /* 0x0c00000c0d0e7389 */ /* 0x00006400000c000b */
[----:B01----:R-:W-:Y:S01]  /*2960*/  ENDCOLLECTIVE ;  /* 0x000000000000791b */ /* 0x003fe20003800000 */
.L_x_3087:
[----:B------:R-:W-:Y:S05]  /*2970*/  BRA `(.L_x_3088) ;  /* 0xffffffd800287947 */ /* 0x000fea000383ffff */
.L_x_3089:
        /* <DEDUP_REMOVED lines=16> */
.L_x_28087:


//--------------------- .text._ZN4vllm25paged_attention_v1_kernelIthLi32ELi32ELi128ELNS_18Fp8KVCacheDataTypeE2ELb0EEEvPT_PKS2_PKT0_S8_ifPKiSA_iPKfiiiSC_SC_iiiii --------------------------
	.section	.text._ZN4vllm25paged_attention_v1_kernelIthLi32ELi32ELi128ELNS_18Fp8KVCacheDataTypeE2ELb0EEEvPT_PKS2_PKT0_S8_ifPKiSA_iPKfiiiSC_SC_iiiii,"ax",@progbits
	.align	128
        .global         _ZN4vllm25paged_attention_v1_kernelIthLi32ELi32ELi128ELNS_18Fp8KVCacheDataTypeE2ELb0EEEvPT_PKS2_PKT0_S8_ifPKiSA_iPKfiiiSC_SC_iiiii
        .type           _ZN4vllm25paged_attention_v1_kernelIthLi32ELi32ELi128ELNS_18Fp8KVCacheDataTypeE2ELb0EEEvPT_PKS2_PKT0_S8_ifPKiSA_iPKfiiiSC_SC_iiiii,@function
        .size           _ZN4vllm25paged_attention_v1_kernelIthLi32ELi32ELi128ELNS_18Fp8KVCacheDataTypeE2ELb0EEEvPT_PKS2_PKT0_S8_ifPKiSA_iPKfiiiSC_SC_iiiii,(.L_x_28088 - _ZN4vllm25paged_attention_v1_kernelIthLi32ELi32ELi128ELNS_18Fp8KVCacheDataTypeE2ELb0EEEvPT_PKS2_PKT0_S8_ifPKiSA_iPKfiiiSC_SC_iiiii)
        .other          _ZN4vllm25paged_attention_v1_kernelIthLi32ELi32ELi128ELNS_18Fp8KVCacheDataTypeE2ELb0EEEvPT_PKS2_PKT0_S8_ifPKiSA_iPKfiiiSC_SC_iiiii,@"STO_CUDA_ENTRY STV_DEFAULT"
_ZN4vllm25paged_attention_v1_kernelIthLi32ELi32ELi128ELNS_18Fp8KVCacheDataTypeE2ELb0EEEvPT_PKS2_PKT0_S8_ifPKiSA_iPKfiiiSC_SC_iiiii:
.text._ZN4vllm25paged_attention_v1_kernelIthLi32ELi32ELi128ELNS_18Fp8KVCacheDataTypeE2ELb0EEEvPT_PKS2_PKT0_S8_ifPKiSA_iPKfiiiSC_SC_iiiii:
        /* <DEDUP_REMOVED lines=34> */
.L_x_3120:
[----:B------:R-:W-:Y:S01]  /*0220*/  ISETP.NE.AND P0, PT, R9, RZ, PT ;  /* 0x000000ff0900720c */ /* 0x000fe20003f05270 */
[----:B------:R-:W-:-:S12]  /*0230*/  WARPSYNC.ALL ;  /* 0x0000000000007948 */ /* 0x000fd80003800000 */
[----:B------:R-:W2:Y:S01]  /*0240*/  @!P0 S2R R3, SR_CgaCtaId ;  /* 0x0000000000038919 */ /* 0x000ea20000008800 */
[----:B------:R-:W-:Y:S02]  /*0250*/  @!P0 MOV R0, 0x400 ;  /* 0x0000040000008802 */ /* 0x000fe40000000f00 */
[----:B-1----:R-:W-:Y:S02]  /*0260*/  @!P0 FMNMX.FTZ R14, R5, R14, !PT ;  /* 0x0000000e050e8209 */ /* 0x002fe40007810000 */
        /* <DEDUP_REMOVED lines=35> */
.L_x_3096:
        /* <DEDUP_REMOVED lines=11> */
.L_x_3095:
[----:B------:R-:W-:Y:S05]  /*0550*/  BSYNC B1 ;  /* 0x0000000000017941 */ /* 0x000fea0003800000 */
.L_x_3094:
        /* <DEDUP_REMOVED lines=14> */
.L_x_3099:
[----:B------:R-:W0:Y:S01]  /*0640*/  LDS R19, [R3+-0x200] ;  /* 0xfffe000003137984 */ /* 0x000e220000000800 */
[----:B------:R-:W-:-:S03]  /*0650*/  IADD3 R5, R5, 0x800, RZ ;  /* 0x0000080005057810 */ /* 0x000fc60007ffe0ff */
[----:B------:R-:W1:Y:S01]  /*0660*/  LDS R21, [R3] ;  /* 0x0000000003157984 */ /* 0x000e620000000800 */
[----:B------:R-:W-:-:S03]  /*0670*/  ISETP.GE.AND P2, PT, R5, R2, PT ;  /* 0x000000020500720c */ /* 0x000fc60003f46270 */
        /* <DEDUP_REMOVED lines=96> */
.L_x_3098:
[----:B------:R-:W-:Y:S05]  /*0c80*/  BSYNC B1 ;  /* 0x0000000000017941 */ /* 0x000fea0003800000 */
.L_x_3097:
        /* <DEDUP_REMOVED lines=55> */
.L_x_3101:
[----:B------:R-:W-:Y:S05]  /*1000*/  BSYNC B1 ;  /* 0x0000000000017941 */ /* 0x000fea0003800000 */
.L_x_3100:
        /* <DEDUP_REMOVED lines=26> */
.L_x_3093:
[----:B------:R-:W-:Y:S05]  /*11b0*/  BSYNC B0 ;  /* 0x0000000000007941 */ /* 0x000fea0003800000 */
.L_x_3092:
        /* <DEDUP_REMOVED lines=18> */
[----:B---3--:R-:W-:-:S04]  /*12e0*/  @!P2 LEA R15, R15, R4, 0x18 ;  /* 0x000000040f0fa211 */ /* 0x008fc800078ec0ff */
        /* <DEDUP_REMOVED lines=29> */
.L_x_3106:
        /* <DEDUP_REMOVED lines=8> */
.L_x_3105:
[----:B------:R-:W-:Y:S05]  /*1540*/  BSYNC B1 ;  /* 0x0000000000017941 */ /* 0x000fea0003800000 */
.L_x_3104:
        /* <DEDUP_REMOVED lines=14> */
.L_x_3109:
        /* <DEDUP_REMOVED lines=52> */
.L_x_3108:
[----:B------:R-:W-:Y:S05]  /*1970*/  BSYNC B1 ;  /* 0x0000000000017941 */ /* 0x000fea0003800000 */
.L_x_3107:
        /* <DEDUP_REMOVED lines=31> */
.L_x_3111:
[----:B------:R-:W-:Y:S05]  /*1b70*/  BSYNC B1 ;  /* 0x0000000000017941 */ /* 0x000fea0003800000 */
.L_x_3110:
        /* <DEDUP_REMOVED lines=14> */
.L_x_3103:
[----:B------:R-:W-:Y:S05]  /*1c60*/  BSYNC B0 ;  /* 0x0000000000007941 */ /* 0x000fea0003800000 */
.L_x_3102:
[----:B------:R-:W-:Y:S01]  /*1c70*/  BAR.SYNC.DEFER_BLOCKING 0x0 ;  /* 0x0000000000007b1d */ /* 0x000fe20000010000 */
[----:B0-----:R-:W-:Y:S01]  /*1c80*/  SHF.R.S32.HI R0, RZ, 0x1f, R9 ;  /* 0x0000001fff007819 */ /* 0x001fe20000011409 */
[----:B-1----:R-:W-:Y:S01]  /*1c90*/  HFMA2.MMA R5, -RZ, RZ, 0, 0 ;  /* 0x00000000ff057435 */ /* 0x002fe200000001ff */
[----:B------:R-:W-:Y:S02]  /*1ca0*/  LOP3.LUT R2, R9, 0x3, RZ, 0xc0, !PT ;  /* 0x0000000309027812 */ /* 0x000fe400078ec0ff */
[----:B------:R-:W-:-:S03]  /*1cb0*/  LEA.HI R9, R0, R9, RZ, 0x2 ;  /* 0x0000000900097211 */ /* 0x000fc600078f10ff */
[----:B------:R-:W0:Y:S08]  /*1cc0*/  S2UR UR5, SR_CgaCtaId ;  /* 0x00000000000579c3 */ /* 0x000e300000008800 */
[----:B------:R-:W-:Y:S01]  /*1cd0*/  BAR.SYNC.DEFER_BLOCKING 0x0 ;  /* 0x0000000000007b1d */ /* 0x000fe20000010000 */
[----:B------:R-:W-:Y:S02]  /*1ce0*/  ISETP.NE.AND P0, PT, R2, RZ, PT ;  /* 0x000000ff0200720c */ /* 0x000fe40003f05270 */
[----:B------:R-:W-:-:S02]  /*1cf0*/  CS2R R2, SRZ ;  /* 0x0000000000027805 */ /* 0x000fc4000001ff00 */
[C---:B------:R-:W-:Y:S02]  /*1d00*/  LOP3.LUT R0, R7.reuse, 0xffffffc0, RZ, 0xc0, !PT ;  /* 0xffffffc007007812 */ /* 0x040fe400078ec0ff */
[----:B------:R-:W-:Y:S01]  /*1d10*/  SHF.R.S32.HI R9, RZ, 0x2, R9 ;  /* 0x00000002ff097819 */ /* 0x000fe20000011409 */
[----:B------:R-:W-:Y:S01]  /*1d20*/  UMOV UR4, 0x400 ;  /* 0x0000040000047882 */ /* 0x000fe20000000000 */
[----:B------:R-:W-:Y:S01]  /*1d30*/  ISETP.NE.OR P2, PT, R0, 0x40, P0 ;  /* 0x000000400000780c */ /* 0x000fe20000745670 */
[----:B------:R-:W-:Y:S01]  /*1d40*/  UIADD3 UR4, UR4, 0x20, URZ ;  /* 0x0000002004047890 */ /* 0x000fe2000fffe03f */
[----:B------:R-:W-:Y:S01]  /*1d50*/  LEA R8, R8, R9, 0x5 ;  /* 0x0000000908087211 */ /* 0x000fe200078e28ff */
[----:B------:R-:W-:Y:S01]  /*1d60*/  IMAD.MOV.U32 R0, RZ, RZ, RZ ;  /* 0x000000ffff007224 */ /* 0x000fe200078e00ff */
[C---:B------:R-:W-:Y:S01]  /*1d70*/  ISETP.GT.OR P1, PT, R7.reuse, 0x3f, P0 ;  /* 0x0000003f0700780c */ /* 0x040fe20000724670 */
[----:B0-----:R-:W-:Y:S01]  /*1d80*/  ULEA UR4, UR5, UR4, 0x18 ;  /* 0x0000000405047291 */ /* 0x001fe2000f8ec03f */
[----:B------:R-:W-:Y:S01]  /*1d90*/  LOP3.LUT R12, R7, 0xffffffe0, RZ, 0xc0, !PT ;  /* 0xffffffe0070c7812 */ /* 0x000fe200078ec0ff */
[----:B------:R-:W-:Y:S03]  /*1da0*/  BSSY B0, `(.L_x_3112) ;  /* 0x0000022000007945 */ /* 0x000fe60003800000 */
[----:B------:R-:W-:-:S02]  /*1db0*/  ISETP.NE.OR P4, PT, R12, 0x20, P0 ;  /* 0x000000200c00780c */ /* 0x000fc40000785670 */
[----:B------:R-:W-:Y:S02]  /*1dc0*/  LEA R8, R8, UR4, 0x2 ;  /* 0x0000000408087c11 */ /* 0x000fe4000f8e10ff */
[----:B------:R-:W-:-:S03]  /*1dd0*/  IADD3 R12, R7, 0x1f, RZ ;  /* 0x0000001f070c7810 */ /* 0x000fc60007ffe0ff */
[----:B------:R-:W-:Y:S01]  /*1de0*/  @!P2 STS [R8+-0x100], R2 ;  /* 0xffff00020800a388 */ /* 0x000fe20000000800 */
[----:B------:R-:W-:-:S03]  /*1df0*/  ISETP.GT.U32.AND P3, PT, R12, 0x3e, PT ;  /* 0x0000003e0c00780c */ /* 0x000fc60003f64070 */
        /* <DEDUP_REMOVED lines=28> */
.L_x_3113:
[----:B------:R-:W-:Y:S05]  /*1fc0*/  BSYNC B0 ;  /* 0x0000000000007941 */ /* 0x000fea0003800000 */
.L_x_3112:
[----:B------:R-:W-:Y:S06]  /*1fd0*/  BAR.SYNC.DEFER_BLOCKING 0x0 ;  /* 0x0000000000007b1d */ /* 0x000fec0000010000 */
[----:B------:R-:W-:Y:S05]  /*1fe0*/  @P3 EXIT ;  /* 0x000000000000394d */ /* 0x000fea0003800000 */
[----:B------:R-:W-:Y:S05]  /*1ff0*/  @P0 EXIT ;  /* 0x000000000000094d */ /* 0x000fea0003800000 */
[----:B------:R-:W1:Y:S01]  /*2000*/  S2R R4, SR_CTAID.X ;  /* 0x0000000000047919 */ /* 0x000e620000002500 */
[----:B------:R-:W-:Y:S01]  /*2010*/  ULDC UR5, c[0x0][0x14] ;  /* 0x0000050000057ab9 */ /* 0x000fe20000000800 */
[----:B------:R-:W2:Y:S01]  /*2020*/  LDC R7, c[0x0][0xc] ;  /* 0x00000300ff077b82 */ /* 0x000ea20000000800 */
[----:B0-----:R-:W-:Y:S02]  /*2030*/  IADD3 R8, R9, 0x18, RZ ;  /* 0x0000001809087810 */ /* 0x001fe40007ffe0ff */
[----:B------:R-:W-:Y:S02]  /*2040*/  F2FP.F16.F32.PACK_AB R2, R5, R2 ;  /* 0x000000020502723e */ /* 0x000fe400000000ff */
[----:B------:R-:W-:Y:S02]  /*2050*/  F2FP.F16.F32.PACK_AB R0, R3, R0 ;  /* 0x000000000300723e */ /* 0x000fe400000000ff */
[----:B------:R-:W-:Y:S01]  /*2060*/  PRMT R3, R2, 0x7632, R3 ;  /* 0x0000763202037816 */ /* 0x000fe20000000003 */
[----:B------:R-:W0:Y:S01]  /*2070*/  S2UR UR4, SR_CTAID.Z ;  /* 0x00000000000479c3 */ /* 0x000e220000002700 */
[----:B--2---:R-:W-:-:S04]  /*2080*/  IMAD R6, R6, R7, RZ ;  /* 0x0000000706067224 */ /* 0x004fc800078e02ff */
[----:B------:R-:W-:Y:S02]  /*2090*/  IMAD R6, R6, UR5, RZ ;  /* 0x0000000506067c24 */ /* 0x000fe4000f8e02ff */
[----:B-1----:R-:W-:Y:S01]  /*20a0*/  IMAD R4, R4, UR5, RZ ;  /* 0x0000000504047c24 */ /* 0x002fe2000f8e02ff */
[----:B0-----:R-:W-:Y:S02]  /*20b0*/  USHF.L.U32 UR4, UR4, 0x5, URZ ;  /* 0x0000000504047899 */ /* 0x001fe4000800063f */
[----:B------:R-:W-:Y:S02]  /*20c0*/  SHF.L.U32 R7, R6, 0x5, RZ ;  /* 0x0000000506077819 */ /* 0x000fe400000006ff */
[----:B------:R-:W-:Y:S01]  /*20d0*/  SHF.L.U32 R4, R4, 0x5, RZ ;  /* 0x0000000504047819 */ /* 0x000fe200000006ff */
[----:B------:R-:W-:Y:S01]  /*20e0*/  USHF.R.S32.HI UR5, URZ, 0x1f, UR4 ;  /* 0x0000001f3f057899 */ /* 0x000fe20008011404 */
[----:B------:R-:W-:Y:S02]  /*20f0*/  SHF.R.S32.HI R11, RZ, 0x1f, R7 ;  /* 0x0000001fff0b7819 */ /* 0x000fe40000011407 */
[----:B------:R-:W-:-:S02]  /*2100*/  SHF.R.S32.HI R6, RZ, 0x1f, R4 ;  /* 0x0000001fff067819 */ /* 0x000fc40000011404 */
[----:B------:R-:W-:Y:S01]  /*2110*/  IADD3 R12, P0, P1, R7, UR4, R4 ;  /* 0x00000004070c7c10 */ /* 0x000fe2000f91e004 */
[C---:B------:R-:W-:Y:S01]  /*2120*/  VIADD R4, R9.reuse, 0x8 ;  /* 0x0000000809047836 */ /* 0x040fe20000000000 */
[----:B------:R-:W-:Y:S02]  /*2130*/  IADD3 R7, R9, 0x10, RZ ;  /* 0x0000001009077810 */ /* 0x000fe40007ffe0ff */
[----:B------:R-:W-:Y:S01]  /*2140*/  IADD3.X R17, R11, UR5, R6, P0, P1 ;  /* 0x000000050b117c10 */ /* 0x000fe200087e2406 */
[----:B------:R-:W-:Y:S01]  /*2150*/  ULDC.64 UR4, c[0x0][0x210] ;  /* 0x0000840000047ab9 */ /* 0x000fe20000000a00 */
[-C--:B------:R-:W-:Y:S02]  /*2160*/  IADD3 R10, P0, R9, R12.reuse, RZ ;  /* 0x0000000c090a7210 */ /* 0x080fe40007f1e0ff */
[----:B------:R-:W-:Y:S02]  /*2170*/  IADD3 R13, P2, R7, R12, RZ ;  /* 0x0000000c070d7210 */ /* 0x000fe40007f5e0ff */
[----:B------:R-:W-:-:S02]  /*2180*/  LEA.HI.X.SX32 R9, R9, R17, 0x1, P0 ;  /* 0x0000001109097211 */ /* 0x000fc400000f0eff */
[-C--:B------:R-:W-:Y:S02]  /*2190*/  IADD3 R15, P1, R4, R12.reuse, RZ ;  /* 0x0000000c040f7210 */ /* 0x080fe40007f3e0ff */
[----:B------:R-:W-:Y:S02]  /*21a0*/  LEA R6, P0, R10, UR4, 0x1 ;  /* 0x000000040a067c11 */ /* 0x000fe4000f8008ff */
[----:B------:R-:W-:Y:S02]  /*21b0*/  IADD3 R11, P3, R8, R12, RZ ;  /* 0x0000000c080b7210 */ /* 0x000fe40007f7e0ff */
[-C--:B------:R-:W-:Y:S02]  /*21c0*/  LEA.HI.X.SX32 R14, R7, R17.reuse, 0x1, P2 ;  /* 0x00000011070e7211 */ /* 0x080fe400010f0eff */
[----:B------:R-:W-:Y:S02]  /*21d0*/  LEA.HI.X.SX32 R16, R4, R17, 0x1, P1 ;  /* 0x0000001104107211 */ /* 0x000fe400008f0eff */
[----:B------:R-:W-:-:S02]  /*21e0*/  LEA.HI.X R7, R10, UR5, R9, 0x1, P0 ;  /* 0x000000050a077c11 */ /* 0x000fc400080f0c09 */
[----:B------:R-:W-:Y:S02]  /*21f0*/  LEA.HI.X.SX32 R12, R8, R17, 0x1, P3 ;  /* 0x00000011080c7211 */ /* 0x000fe400018f0eff */
[----:B------:R-:W-:Y:S01]  /*2200*/  LEA R4, P0, R15, UR4, 0x1 ;  /* 0x000000040f047c11 */ /* 0x000fe2000f8008ff */
[----:B------:R0:W-:Y:S01]  /*2210*/  STG.E.U16 desc[UR36][R6.64], R2 ;  /* 0x0000000206007986 */ /* 0x0001e2000c101524 */
[----:B------:R-:W-:Y:S02]  /*2220*/  LEA R8, P1, R13, UR4, 0x1 ;  /* 0x000000040d087c11 */ /* 0x000fe4000f8208ff */
[----:B------:R-:W-:Y:S02]  /*2230*/  LEA R10, P2, R11, UR4, 0x1 ;  /* 0x000000040b0a7c11 */ /* 0x000fe4000f8408ff */
[----:B------:R-:W-:Y:S02]  /*2240*/  LEA.HI.X R5, R15, UR5, R16, 0x1, P0 ;  /* 0x000000050f057c11 */ /* 0x000fe400080f0c10 */
[----:B------:R-:W-:-:S02]  /*2250*/  LEA.HI.X R9, R13, UR5, R14, 0x1, P1 ;  /* 0x000000050d097c11 */ /* 0x000fc400088f0c0e */
[----:B------:R-:W-:Y:S01]  /*2260*/  LEA.HI.X R11, R11, UR5, R12, 0x1, P2 ;  /* 0x000000050b0b7c11 */ /* 0x000fe200090f0c0c */
[----:B------:R-:W-:Y:S01]  /*2270*/  STG.E.U16 desc[UR36][R4.64], R3 ;  /* 0x0000000304007986 */ /* 0x000fe2000c101524 */
[----:B0-----:R-:W-:-:S03]  /*2280*/  PRMT R7, R0, 0x7632, R7 ;  /* 0x0000763200077816 */ /* 0x001fc60000000007 */
[----:B------:R-:W-:Y:S04]  /*2290*/  STG.E.U16 desc[UR36][R8.64], R0 ;  /* 0x0000000008007986 */ /* 0x000fe8000c101524 */
[----:B------:R-:W-:Y:S01]  /*22a0*/  STG.E.U16 desc[UR36][R10.64], R7 ;  /* 0x000000070a007986 */ /* 0x000fe2000c101524 */
[----:B------:R-:W-:Y:S05]  /*22b0*/  EXIT ;  /* 0x000000000000794d */ /* 0x000fea0003800000 */
.L_x_3090:
        /* <DEDUP_REMOVED lines=9> */
[----:B------:R-:W-:Y:S01]  /*2350*/  HFMA2.MMA R13, -RZ, RZ, 0, 0 ;  /* 0x00000000ff0d7435 */ /* 0x000fe200000001ff */
[----:B------:R-:W-:Y:S01]  /*2360*/  MOV R7, UR5 ;  /* 0x0000000500077c02 */ /* 0x000fe20008000f00 */
[----:B------:R-:W-:Y:S01]  /*2370*/  IMAD.U32 R11, RZ, RZ, UR7 ;  /* 0x00000007ff0b7e24 */ /* 0x000fe2000f8e00ff */
[----:B------:R-:W-:-:S02]  /*2380*/  MOV R10, UR6 ;  /* 0x00000006000a7c02 */ /* 0x000fc40008000f00 */
[----:B0-----:R-:W-:-:S07]  /*2390*/  MOV R12, 0x1 ;  /* 0x00000001000c7802 */ /* 0x001fce0000000f00 */
[----:B------:R-:W-:-:S07]  /*23a0*/  LEPC R20, `(.L_x_3114) ;  /* 0x000000001014794e */ /* 0x000fce0000000000 */
[----:B-1----:R-:W-:Y:S05]  /*23b0*/  CALL.ABS.NOINC R2 ;  /* 0x0000000002007343 */ /* 0x002fea0003c00000 */
.L_x_3114:
[----:B------:R-:W-:Y:S05]  /*23c0*/  EXIT ;  /* 0x000000000000794d */ /* 0x000fea0003800000 */
.L_x_3091:
[----:B------:R-:W-:Y:S01]  /*23d0*/  IMAD.MOV.U32 R12, RZ, RZ, 0x10 ;  /* 0x00000010ff0c7424 */ /* 0x000fe200078e00ff */
[----:B------:R-:W-:Y:S02]  /*23e0*/  MOV R11, 0x1f ;  /* 0x0000001f000b7802 */ /* 0x000fe40000000f00 */
[----:B------:R-:W-:Y:S02]  /*23f0*/  MOV R15, 0xffffffff ;  /* 0xffffffff000f7802 */ /* 0x000fe40000000f00 */
[----:B------:R-:W-:-:S07]  /*2400*/  MOV R2, 0xff7fffff ;  /* 0xff7fffff00027802 */ /* 0x000fce0000000f00 */
[----:B------:R-:W-:Y:S05]  /*2410*/  WARPSYNC.COLLECTIVE R15, `(.L_x_3115) ;  /* 0x000000000f087348 */ /* 0x000fea0003c00000 */
[----:B------:R0:W1:Y:S02]  /*2420*/  SHFL.BFLY P6, R14, R13, R12, R11 ;  /* 0x0c00000c0d0e7389 */ /* 0x00006400000c000b */
[----:B01----:R-:W-:Y:S01]  /*2430*/  ENDCOLLECTIVE ;  /* 0x000000000000791b */ /* 0x003fe20003800000 */
.L_x_3115:
[----:B------:R-:W-:Y:S01]  /*2440*/  IMAD.MOV.U32 R12, RZ, RZ, 0x8 ;  /* 0x00000008ff0c7424 */ /* 0x000fe200078e00ff */
[----:B------:R-:W-:-:S04]  /*2450*/  FMNMX.FTZ R0, R14, -3.40282346638528859812e+38, !PT ;  /* 0xff7fffff0e007809 */ /* 0x000fc80007810000 */
[----:B------:R-:W-:-:S07]  /*2460*/  MOV R13, R0 ;  /* 0x00000000000d7202 */ /* 0x000fce0000000f00 */
[----:B------:R-:W-:Y:S05]  /*2470*/  WARPSYNC.COLLECTIVE R15, `(.L_x_3116) ;  /* 0x000000000f087348 */ /* 0x000fea0003c00000 */
[----:B------:R0:W1:Y:S02]  /*2480*/  SHFL.BFLY P6, R14, R13, R12, R11 ;  /* 0x0c00000c0d0e7389 */ /* 0x00006400000c000b */
[----:B01----:R-:W-:Y:S01]  /*2490*/  ENDCOLLECTIVE ;  /* 0x000000000000791b */ /* 0x003fe20003800000 */
.L_x_3116:
[----:B------:R-:W-:Y:S01]  /*24a0*/  HFMA2.MMA R12, -RZ, RZ, 0, 2.384185791015625e-07 ;  /* 0x00000004ff0c7435 */ /* 0x000fe200000001ff */
[----:B------:R-:W-:-:S04]  /*24b0*/  FMNMX.FTZ R3, R0, R14, !PT ;  /* 0x0000000e00037209 */ /* 0x000fc80007810000 */
[----:B------:R-:W-:-:S07]  /*24c0*/  MOV R13, R3 ;  /* 0x00000003000d7202 */ /* 0x000fce0000000f00 */
[----:B------:R-:W-:Y:S05]  /*24d0*/  WARPSYNC.COLLECTIVE R15, `(.L_x_3117) ;  /* 0x000000000f087348 */ /* 0x000fea0003c00000 */
[----:B------:R0:W1:Y:S02]  /*24e0*/  SHFL.BFLY P6, R14, R13, R12, R11 ;  /* 0x0c00000c0d0e7389 */ /* 0x00006400000c000b */
[----:B01----:R-:W-:Y:S01]  /*24f0*/  ENDCOLLECTIVE ;  /* 0x000000000000791b */ /* 0x003fe20003800000 */
.L_x_3117:
[----:B------:R-:W-:Y:S01]  /*2500*/  IMAD.MOV.U32 R12, RZ, RZ, 0x2 ;  /* 0x00000002ff0c7424 */ /* 0x000fe200078e00ff */
[----:B------:R-:W-:-:S04]  /*2510*/  FMNMX.FTZ R4, R3, R14, !PT ;  /* 0x0000000e03047209 */ /* 0x000fc80007810000 */
[----:B------:R-:W-:-:S07]  /*2520*/  MOV R13, R4 ;  /* 0x00000004000d7202 */ /* 0x000fce0000000f00 */
[----:B------:R-:W-:Y:S05]  /*2530*/  WARPSYNC.COLLECTIVE R15, `(.L_x_3118) ;  /* 0x000000000f087348 */ /* 0x000fea0003c00000 */
[----:B------:R0:W1:Y:S02]  /*2540*/  SHFL.BFLY P6, R14, R13, R12, R11 ;  /* 0x0c00000c0d0e7389 */ /* 0x00006400000c000b */
[----:B01----:R-:W-:Y:S01]  /*2550*/  ENDCOLLECTIVE ;  /* 0x000000000000791b */ /* 0x003fe20003800000 */
.L_x_3118:
[----:B------:R-:W-:Y:S01]  /*2560*/  HFMA2.MMA R12, -RZ, RZ, 0, 5.9604644775390625e-08 ;  /* 0x00000001ff0c7435 */ /* 0x000fe200000001ff */
[----:B------:R-:W-:-:S04]  /*2570*/  FMNMX.FTZ R5, R4, R14, !PT ;  /* 0x0000000e04057209 */ /* 0x000fc80007810000 */
[----:B------:R-:W-:-:S07]  /*2580*/  MOV R13, R5 ;  /* 0x00000005000d7202 */ /* 0x000fce0000000f00 */
[----:B------:R-:W-:Y:S05]  /*2590*/  WARPSYNC.COLLECTIVE R15, `(.L_x_3119) ;  /* 0x000000000f087348 */ /* 0x000fea0003c00000 */
[----:B------:R0:W1:Y:S02]  /*25a0*/  SHFL.BFLY P6, R14, R13, R12, R11 ;  /* 0x0c00000c0d0e7389 */ /* 0x00006400000c000b */
[----:B01----:R-:W-:Y:S01]  /*25b0*/  ENDCOLLECTIVE ;  /* 0x000000000000791b */ /* 0x003fe20003800000 */
.L_x_3119:
[----:B------:R-:W-:Y:S05]  /*25c0*/  BRA `(.L_x_3120) ;  /* 0xffffffdc00147947 */ /* 0x000fea000383ffff */
.L_x_3121:
        /* <DEDUP_REMOVED lines=11> */
.L_x_28088:


//--------------------- .text._ZN4vllm25paged_attention_v1_kernelIthLi256ELi32ELi128ELNS_18Fp8KVCacheDataTypeE2ELb1EEEvPT_PKS2_PKT0_S8_ifPKiSA_iPKfiiiSC_SC_iiiii --------------------------
	.section	.text._ZN4vllm25paged_attention_v1_kernelIthLi256ELi32ELi128ELNS_18Fp8KVCacheDataTypeE2ELb1EEEvPT_PKS2_PKT0_S8_ifPKiSA_iPKfiiiSC_SC_iiiii,"ax",@progbits
	.align	128
        .global         _ZN4vllm25paged_attention_v1_kernelIthLi256ELi32ELi128ELNS_18Fp8KVCacheDataTypeE2ELb1EEEvPT_PKS2_PKT0_S8_ifPKiSA_iPKfiiiSC_SC_iiiii
        .type           _ZN4vllm25paged_attention_v1_kernelIthLi256ELi32ELi128ELNS_18Fp8KVCacheDataTypeE2ELb1EEEvPT_PKS2_PKT0_S8_ifPKiSA_iPKfiiiSC_SC_iiiii,@function
        .size           _ZN4vllm25paged_attention_v1_kernelIthLi256ELi32ELi128ELNS_18Fp8KVCacheDataTypeE2ELb1EEEvPT_PKS2_PKT0_S8_ifPKiSA_iPKfiiiSC_SC_iiiii,(.L_x_28089 - _ZN4vllm25paged_attention_v1_kernelIthLi256ELi32ELi128ELNS_18Fp8KVCacheDataTypeE2ELb1EEEvPT_PKS2_PKT0_S8_ifPKiSA_iPKfiiiSC_SC_iiiii)
        .other          _ZN4vllm25paged_attention_v1_kernelIthLi256ELi32ELi128ELNS_18Fp8KVCacheDataTypeE2ELb1EEEvPT_PKS2_PKT0_S8_ifPKiSA_iPKfiiiSC_SC_iiiii,@"STO_CUDA_ENTRY STV_DEFAULT"
_ZN4vllm25paged_attention_v1_kernelIthLi256ELi32ELi128ELNS_18Fp8KVCacheDataTypeE2ELb1EEEvPT_PKS2_PKT0_S8_ifPKiSA_iPKfiiiSC_SC_iiiii:
.text._ZN4vllm25paged_attention_v1_kernelIthLi256ELi32ELi128ELNS_18Fp8KVCacheDataTypeE2ELb1EEEvPT_PKS2_PKT0_S8_ifPKiSA_iPKfiiiSC_SC_iiiii:
[----:B------:R-:W0:Y:S08]  /*0000*/  LDC R1, c[0x0][0x28] ;  /* 0x00000a00ff017b82 */ /* 0x000e300000000800 */
[----:B------:R-:W1:Y:S01]  /*0010*/  S2UR UR38, SR_CTAID.Y ;  /* 0x00000000002679c3 */ /* 0x000e620000002600 */
[----:B------:R-:W-:Y:S01]  /*0020*/  ULDC.64 UR4, c[0x0][0x240] ;  /* 0x0000900000047ab9 */ /* 0x000fe20000000a00 */
[----:B------:R-:W-:-:S06]  /*0030*/  ULDC.64 UR36, c[0x0][0x208] ;  /* 0x0000820000247ab9 */ /* 0x000fcc0000000a00 */
[----:B------:R-:W2:Y:S01]  /*0040*/  LDC R10, c[0x0][0x284] ;  /* 0x0000a100ff0a7b82 */ /* 0x000ea20000000800 */
[----:B-1----:R-:W-:-:S06]  /*0050*/  UIMAD.WIDE UR4, UR38, 0x4, UR4 ;  /* 0x00000004260478a5 */ /* 0x002fcc000f8e0204 */
[----:B------:R-:W-:Y:S01]  /*0060*/  MOV R2, UR4 ;  /* 0x0000000400027c02 */ /* 0x000fe20008000f00 */
[----:B------:R-:W-:-:S05]  /*0070*/  IMAD.U32 R3, RZ, RZ, UR5 ;  /* 0x00000005ff037e24 */ /* 0x000fca000f8e00ff */
[----:B------:R-:W3:Y:S01]  /*0080*/  LDG.E.CONSTANT R2, desc[UR36][R2.64] ;  /* 0x0000002402027981 */ /* 0x000ee2000c1e9900 */
[----:B--2---:R-:W-:Y:S01]  /*0090*/  IABS R6, R10 ;  /* 0x0000000a00067213 */ /* 0x004fe20000000000 */
[----:B------:R-:W1:Y:S01]  /*00a0*/  S2UR UR39, SR_CTAID.X ;  /* 0x00000000002779c3 */ /* 0x000e620000002500 */
[----:B------:R-:W-:Y:S01]  /*00b0*/  ULDC UR40, c[0x0][0xc] ;  /* 0x0000030000287ab9 */ /* 0x000fe20000000800 */
[----:B------:R-:W2:Y:S01]  /*00c0*/  S2R R44, SR_TID.X ;  /* 0x00000000002c7919 */ /* 0x000ea20000002100 */
[----:B------:R-:W4:Y:S08]  /*00d0*/  I2F.RP R8, R6 ;  /* 0x0000000600087306 */ /* 0x000f300000209400 */
[----:B----4-:R-:W4:Y:S01]  /*00e0*/  MUFU.RCP R8, R8 ;  /* 0x0000000800087308 */ /* 0x010f220000001000 */
[----:B--2---:R-:W-:-:S02]  /*00f0*/  SHF.R.S32.HI R11, RZ, 0x1f, R44 ;  /* 0x0000001fff0b7819 */ /* 0x004fc4000001142c */
[----:B----4-:R-:W-:Y:S02]  /*0100*/  IADD3 R4, R8, 0xffffffe, RZ ;  /* 0x0ffffffe08047810 */ /* 0x010fe40007ffe0ff */
[----:B------:R-:W-:-:S03]  /*0110*/  LEA.HI R11, R11, R44, RZ, 0x5 ;  /* 0x0000002c0b0b7211 */ /* 0x000fc600078f28ff */
[----:B------:R2:W4:Y:S01]  /*0120*/  F2I.FTZ.U32.TRUNC.NTZ R5, R4 ;  /* 0x0000000400057305 */ /* 0x000522000021f000 */
[----:B------:R-:W-:Y:S02]  /*0130*/  LOP3.LUT R13, R11, 0xffffffe0, RZ, 0xc0, !PT ;  /* 0xffffffe00b0d7812 */ /* 0x000fe400078ec0ff */
[----:B------:R-:W-:-:S03]  /*0140*/  SHF.R.S32.HI R47, RZ, 0x5, R11 ;  /* 0x00000005ff2f7819 */ /* 0x000fc6000001140b */
[----:B------:R-:W-:Y:S02]  /*0150*/  IMAD.IADD R46, R44, 0x1, -R13 ;  /* 0x000000012c2e7824 */ /* 0x000fe400078e0a0d */
[----:B--2---:R-:W-:Y:S02]  /*0160*/  IMAD.MOV.U32 R4, RZ, RZ, RZ ;  /* 0x000000ffff047224 */ /* 0x004fe400078e00ff */
[----:B----4-:R-:W-:-:S05]  /*0170*/  IMAD R0, R5, R6, RZ ;  /* 0x0000000605007224 */ /* 0x010fca00078e02ff */
[----:B------:R-:W-:-:S05]  /*0180*/  IADD3 R9, -R0, RZ, RZ ;  /* 0x000000ff00097210 */ /* 0x000fca0007ffe1ff */
[----:B------:R-:W-:Y:S01]  /*0190*/  IMAD.HI.U32 R0, R5, R9, R4 ;  /* 0x0000000905007227 */ /* 0x000fe200078e0004 */
[----:B------:R-:W-:Y:S03]  /*01a0*/  BAR.SYNC.DEFER_BLOCKING 0x0 ;  /* 0x0000000000007b1d */ /* 0x000fe60000010000 */
[C---:B---3--:R-:W-:Y:S02]  /*01b0*/  VIADD R7, R2.reuse, 0xffffffff ;  /* 0xffffffff02077836 */ /* 0x048fe40000000000 */
[----:B------:R-:W-:-:S03]  /*01c0*/  VIADD R4, R2, 0x1f ;  /* 0x0000001f02047836 */ /* 0x000fc60000000000 */
[----:B------:R-:W-:Y:S02]  /*01d0*/  IABS R3, R7 ;  /* 0x0000000700037213 */ /* 0x000fe40000000000 */
[----:B------:R-:W-:Y:S02]  /*01e0*/  LOP3.LUT R7, R7, R10, RZ, 0x3c, !PT ;  /* 0x0000000a07077212 */ /* 0x000fe400078e3cff */
[----:B------:R-:W-:Y:S02]  /*01f0*/  MOV R5, R3 ;  /* 0x0000000300057202 */ /* 0x000fe40000000f00 */
[----:B------:R-:W-:-:S03]  /*0200*/  ISETP.GE.AND P2, PT, R7, RZ, PT ;  /* 0x000000ff0700720c */ /* 0x000fc60003f46270 */
[----:B------:R-:W-:-:S04]  /*0210*/  IMAD.HI.U32 R9, R0, R5, RZ ;  /* 0x0000000500097227 */ /* 0x000fc800078e00ff */
[----:B------:R-:W-:-:S04]  /*0220*/  IMAD.MOV R3, RZ, RZ, -R9 ;  /* 0x000000ffff037224 */ /* 0x000fc800078e0a09 */
[C---:B------:R-:W-:Y:S02]  /*0230*/  IMAD R5, R6.reuse, R3, R5 ;  /* 0x0000000306057224 */ /* 0x040fe400078e0205 */
[----:B------:R-:W2:Y:S03]  /*0240*/  LDC R3, c[0x0][0x288] ;  /* 0x0000a200ff037b82 */ /* 0x000ea60000000800 */
[----:B------:R-:W-:-:S13]  /*0250*/  ISETP.GT.U32.AND P1, PT, R6, R5, PT ;  /* 0x000000050600720c */ /* 0x000fda0003f24070 */
[-C--:B------:R-:W-:Y:S02]  /*0260*/  @!P1 IADD3 R5, R5, -R6.reuse, RZ ;  /* 0x8000000605059210 */ /* 0x080fe40007ffe0ff */
[----:B------:R-:W-:Y:S02]  /*0270*/  @!P1 IADD3 R9, R9, 0x1, RZ ;  /* 0x0000000109099810 */ /* 0x000fe40007ffe0ff */
[----:B------:R-:W-:Y:S02]  /*0280*/  ISETP.GE.U32.AND P0, PT, R5, R6, PT ;  /* 0x000000060500720c */ /* 0x000fe40003f06070 */
[----:B------:R-:W-:Y:S02]  /*0290*/  SHF.R.S32.HI R5, RZ, 0x1f, R4 ;  /* 0x0000001fff057819 */ /* 0x000fe40000011404 */
[----:B------:R-:W-:Y:S02]  /*02a0*/  ISETP.NE.AND P1, PT, R10, RZ, PT ;  /* 0x000000ff0a00720c */ /* 0x000fe40003f25270 */
[----:B------:R-:W-:-:S04]  /*02b0*/  LEA.HI R5, R5, R4, RZ, 0x5 ;  /* 0x0000000405057211 */ /* 0x000fc800078f28ff */
[----:B------:R-:W-:-:S03]  /*02c0*/  SHF.R.S32.HI R8, RZ, 0x5, R5 ;  /* 0x00000005ff087819 */ /* 0x000fc60000011405 */
[----:B------:R-:W-:Y:S01]  /*02d0*/  @P0 VIADD R9, R9, 0x1 ;  /* 0x0000000109090836 */ /* 0x000fe20000000000 */
[----:B--2---:R-:W-:-:S04]  /*02e0*/  ISETP.GT.AND P0, PT, R3, -0x1, PT ;  /* 0xffffffff0300780c */ /* 0x004fc80003f04270 */
[----:B------:R-:W-:Y:S02]  /*02f0*/  MOV R7, R9 ;  /* 0x0000000900077202 */ /* 0x000fe40000000f00 */
[----:B------:R-:W-:-:S03]  /*0300*/  LOP3.LUT R9, R5, 0xffffffe0, RZ, 0xc0, !PT ;  /* 0xffffffe005097812 */ /* 0x000fc600078ec0ff */
[----:B------:R-:W-:Y:S01]  /*0310*/  @!P2 IMAD.MOV R7, RZ, RZ, -R7 ;  /* 0x000000ffff07a224 */ /* 0x000fe200078e0a07 */
[----:B------:R-:W-:Y:S02]  /*0320*/  VIMNMX R9, R2, R9, PT ;  /* 0x0000000902097248 */ /* 0x000fe40003fe0100 */
[----:B------:R-:W-:Y:S02]  /*0330*/  @!P1 LOP3.LUT R7, RZ, R10, RZ, 0x33, !PT ;  /* 0x0000000aff079212 */ /* 0x000fe400078e33ff */
[----:B------:R-:W-:Y:S01]  /*0340*/  MOV R2, R6 ;  /* 0x0000000600027202 */ /* 0x000fe20000000f00 */
[----:B01----:R-:W-:Y:S06]  /*0350*/  @P0 BRA `(.L_x_3122) ;  /* 0x0000000000dc0947 */ /* 0x003fec0003800000 */
[----:B------:R-:W0:Y:S01]  /*0360*/  LDC R4, c[0x0][0x230] ;  /* 0x00008c00ff047b82 */ /* 0x000e220000000800 */
[----:B------:R-:W-:Y:S01]  /*0370*/  IABS R14, UR40 ;  /* 0x00000028000e7c13 */ /* 0x000fe20008000000 */
        /* <DEDUP_REMOVED lines=11> */
[----:B------:R-:W-:Y:S01]  /*0430*/  IMAD.MOV.U32 R13, RZ, RZ, R14 ;  /* 0x000000ffff0d7224 */ /* 0x000fe200078e000e */
[----:B------:R-:W-:-:S03]  /*0440*/  IABS R14, UR39 ;  /* 0x00000027000e7c13 */ /* 0x000fc60008000000 */
        /* <DEDUP_REMOVED lines=40> */
.L_x_3122:
[----:B------:R-:W-:Y:S02]  /*06d0*/  ULDC UR4, c[0x0][0x278] ;  /* 0x00009e0000047ab9 */ /* 0x000fe40000000800 */
[----:B------:R-:W-:-:S06]  /*06e0*/  UIMAD UR4, UR40, UR4, UR39 ;  /* 0x00000004280472a4 */ /* 0x000fcc000f8e0227 */
[----:B------:R-:W-:-:S07]  /*06f0*/  IMAD R10, R3, UR4, RZ ;  /* 0x00000004030a7c24 */ /* 0x000fce000f8e02ff */
.L_x_3123:
        /* <DEDUP_REMOVED lines=25> */
.L_x_3127:
        /* <DEDUP_REMOVED lines=37> */
.L_x_3125:
[----:B------:R-:W-:Y:S05]  /*0ae0*/  BSYNC B7 ;  /* 0x0000000000077941 */ /* 0x000fea0003800000 */
.L_x_3124:
        /* <DEDUP_REMOVED lines=13> */
.L_x_3168:
        /* <DEDUP_REMOVED lines=30> */
[----:B------:R-:W-:Y:S02]  /*0da0*/  LOP3.LUT P0, R5, R3, 0x3, RZ, 0xc0, !PT ;  /* 0x0000000303057812 */ /* 0x000fe4000780c0ff */
[----:B------:R-:W-:-:S11]  /*0db0*/  MOV R3, RZ ;  /* 0x000000ff00037202 */ /* 0x000fd60000000f00 */
        /* <DEDUP_REMOVED lines=8> */
.L_x_3133:
        /* <DEDUP_REMOVED lines=11> */
.L_x_3132:
[----:B------:R-:W-:Y:S05]  /*0ef0*/  BSYNC B1 ;  /* 0x0000000000017941 */ /* 0x000fea0003800000 */
.L_x_3131:
        /* <DEDUP_REMOVED lines=14> */
.L_x_3136:
        /* <DEDUP_REMOVED lines=11> */
[----:B------:R-:W5:Y:S04]  /*1090*/  LDS R25, [R2+0x600] ;  /* 0x0006000002197984 */ /* 0x000f680000000800 */
[----:B------:R-:W-:Y:S01]  /*10a0*/  LDS R33, [R2+0x1400] ;  /* 0x0014000002217984 */ /* 0x000fe20000000800 */
        /* <DEDUP_REMOVED lines=8> */
[C---:B---3--:R-:W-:Y:S01]  /*1130*/  FADD.FTZ R35, -R0.reuse, R35 ;  /* 0x0000002300237221 */ /* 0x048fe20000010100 */
[----:B------:R-:W-:Y:S01]  /*1140*/  FMUL.FTZ R15, R15, 1.4426950216293334961 ;  /* 0x3fb8aa3b0f0f7820 */ /* 0x000fe20000410000 */
[----:B------:R-:W3:Y:S01]  /*1150*/  LDS R37, [R2+0x1600] ;  /* 0x0016000002257984 */ /* 0x000ee20000000800 */
[----:B----4-:R-:W-:Y:S01]  /*1160*/  FADD.FTZ R17, -R0, R17 ;  /* 0x0000001100117221 */ /* 0x010fe20000010100 */
[----:B------:R-:W-:-:S02]  /*1170*/  FMUL.FTZ R12, R35, 1.4426950216293334961 ;  /* 0x3fb8aa3b230c7820 */ /* 0x000fc40000410000 */
[----:B------:R-:W4:Y:S01]  /*1180*/  LDS R39, [R2+0x1a00] ;  /* 0x001a000002277984 */ /* 0x000f220000000800 */
[----:B------:R-:W0:Y:S01]  /*1190*/  MUFU.EX2 R13, R13 ;  /* 0x0000000d000d7308 */ /* 0x000e220000000800 */
[C---:B-----5:R-:W-:Y:S01]  /*11a0*/  FADD.FTZ R14, -R0.reuse, R21 ;  /* 0x00000015000e7221 */ /* 0x060fe20000010100 */
[----:B------:R-:W-:Y:S01]  /*11b0*/  FMUL.FTZ R17, R17, 1.4426950216293334961 ;  /* 0x3fb8aa3b11117820 */ /* 0x000fe20000410000 */
[----:B------:R-:W5:Y:S01]  /*11c0*/  LDS R35, [R2+0x1800] ;  /* 0x0018000002237984 */ /* 0x000f620000000800 */
[----:B------:R-:W-:Y:S01]  /*11d0*/  FADD.FTZ R19, -R0, R19 ;  /* 0x0000001300137221 */ /* 0x000fe20000010100 */
[----:B------:R-:W-:-:S03]  /*11e0*/  FMUL.FTZ R14, R14, 1.4426950216293334961 ;  /* 0x3fb8aa3b0e0e7820 */ /* 0x000fc60000410000 */
[----:B------:R0:W1:Y:S01]  /*11f0*/  MUFU.EX2 R21, R12 ;  /* 0x0000000c00157308 */ /* 0x0000620000000800 */
[----:B------:R-:W-:Y:S01]  /*1200*/  FMUL.FTZ R19, R19, 1.4426950216293334961 ;  /* 0x3fb8aa3b13137820 */ /* 0x000fe20000410000 */
[----:B--2---:R-:W-:Y:S01]  /*1210*/  STS [R2+-0x400], R11 ;  /* 0xfffc000b02007388 */ /* 0x004fe20000000800 */
[----:B------:R-:W-:-:S05]  /*1220*/  FADD.FTZ R16, -R0, R27 ;  /* 0x0000001b00107221 */ /* 0x000fca0000010100 */
[----:B------:R-:W2:Y:S01]  /*1230*/  MUFU.EX2 R15, R15 ;  /* 0x0000000f000f7308 */ /* 0x000ea20000000800 */
[C---:B0-----:R-:W-:Y:S01]  /*1240*/  FADD.FTZ R12, -R0.reuse, R31 ;  /* 0x0000001f000c7221 */ /* 0x041fe20000010100 */
[----:B------:R-:W-:Y:S01]  /*1250*/  FADD.FTZ R25, -R0, R25 ;  /* 0x0000001900197221 */ /* 0x000fe20000010100 */
[----:B------:R-:W-:Y:S01]  /*1260*/  FMUL.FTZ R16, R16, 1.4426950216293334961 ;  /* 0x3fb8aa3b10107820 */ /* 0x000fe20000410000 */
[----:B------:R-:W-:Y:S02]  /*1270*/  STS [R2+-0x200], R13 ;  /* 0xfffe000d02007388 */ /* 0x000fe40000000800 */
[----:B------:R-:W-:Y:S02]  /*1280*/  FMUL.FTZ R25, R25, 1.4426950216293334961 ;  /* 0x3fb8aa3b19197820 */ /* 0x000fe40000410000 */
[----:B------:R0:W5:Y:S01]  /*1290*/  MUFU.EX2 R27, R14 ;  /* 0x0000000e001b7308 */ /* 0x0001620000000800 */
[----:B------:R-:W-:Y:S01]  /*12a0*/  FADD.FTZ R18, -R0, R23 ;  /* 0x0000001700127221 */ /* 0x000fe20000010100 */
[----:B-1----:R-:W-:Y:S03]  /*12b0*/  STS [R2+0x800], R21 ;  /* 0x0008001502007388 */ /* 0x002fe60000000800 */
[----:B------:R-:W-:Y:S01]  /*12c0*/  FMUL.FTZ R18, R18, 1.4426950216293334961 ;  /* 0x3fb8aa3b12127820 */ /* 0x000fe20000410000 */
[----:B------:R-:W-:-:S02]  /*12d0*/  FADD.FTZ R20, -R0, R29 ;  /* 0x0000001d00147221 */ /* 0x000fc40000010100 */
[----:B------:R-:W1:Y:S01]  /*12e0*/  MUFU.EX2 R17, R17 ;  /* 0x0000001100117308 */ /* 0x000e620000000800 */
[----:B0-----:R-:W-:Y:S01]  /*12f0*/  FMUL.FTZ R14, R12, 1.4426950216293334961 ;  /* 0x3fb8aa3b0c0e7820 */ /* 0x001fe20000410000 */
[----:B------:R-:W-:Y:S01]  /*1300*/  FADD.FTZ R12, -R0, R33 ;  /* 0x00000021000c7221 */ /* 0x000fe20000010100 */
[----:B------:R-:W-:Y:S01]  /*1310*/  FMUL.FTZ R20, R20, 1.4426950216293334961 ;  /* 0x3fb8aa3b14147820 */ /* 0x000fe20000410000 */
[----:B---3--:R-:W-:Y:S01]  /*1320*/  FADD.FTZ R37, -R0, R37 ;  /* 0x0000002500257221 */ /* 0x008fe20000010100 */
[----:B--2---:R-:W-:Y:S01]  /*1330*/  STS [R2], R15 ;  /* 0x0000000f02007388 */ /* 0x004fe20000000800 */
[----:B------:R-:W-:Y:S01]  /*1340*/  FMUL.FTZ R22, R12, 1.4426950216293334961 ;  /* 0x3fb8aa3b0c167820 */ /* 0x000fe20000410000 */
[----:B------:R-:W-:Y:S01]  /*1350*/  FADD.FTZ R12, R11, R3 ;  /* 0x000000030b0c7221 */ /* 0x000fe20000010000 */
[----:B------:R-:W0:Y:S01]  /*1360*/  MUFU.EX2 R19, R19 ;  /* 0x0000001300137308 */ /* 0x000e220000000800 */
[----:B------:R-:W-:Y:S01]  /*1370*/  FMUL.FTZ R37, R37, 1.4426950216293334961 ;  /* 0x3fb8aa3b25257820 */ /* 0x000fe20000410000 */
[----:B----4-:R-:W-:Y:S01]  /*1380*/  FADD.FTZ R39, -R0, R39 ;  /* 0x0000002700277221 */ /* 0x010fe20000010100 */
[----:B------:R-:W-:Y:S01]  /*1390*/  FADD.FTZ R12, R12, R13 ;  /* 0x0000000d0c0c7221 */ /* 0x000fe20000010000 */
[----:B-----5:R-:W-:Y:S01]  /*13a0*/  FADD.FTZ R35, -R0, R35 ;  /* 0x0000002300237221 */ /* 0x020fe20000010100 */
[----:B------:R-:W-:Y:S01]  /*13b0*/  STS [R2+0xa00], R27 ;  /* 0x000a001b02007388 */ /* 0x000fe20000000800 */
[----:B------:R-:W-:Y:S01]  /*13c0*/  FMUL.FTZ R39, R39, 1.4426950216293334961 ;  /* 0x3fb8aa3b27277820 */ /* 0x000fe20000410000 */
[----:B------:R-:W-:Y:S01]  /*13d0*/  FADD.FTZ R12, R12, R15 ;  /* 0x0000000f0c0c7221 */ /* 0x000fe20000010000 */
[----:B------:R-:W2:Y:S01]  /*13e0*/  MUFU.EX2 R25, R25 ;  /* 0x0000001900197308 */ /* 0x000ea20000000800 */
[----:B------:R-:W-:Y:S01]  /*13f0*/  FMUL.FTZ R35, R35, 1.4426950216293334961 ;  /* 0x3fb8aa3b23237820 */ /* 0x000fe20000410000 */
[----:B-1----:R-:W-:Y:S01]  /*1400*/  STS [R2+0x200], R17 ;  /* 0x0002001102007388 */ /* 0x002fe20000000800 */
[----:B------:R-:W-:-:S05]  /*1410*/  FADD.FTZ R12, R12, R17 ;  /* 0x000000110c0c7221 */ /* 0x000fca0000010000 */
[----:B------:R-:W1:Y:S01]  /*1420*/  MUFU.EX2 R23, R16 ;  /* 0x0000001000177308 */ /* 0x000e620000000800 */
[----:B0-----:R-:W-:Y:S01]  /*1430*/  FADD.FTZ R12, R12, R19 ;  /* 0x000000130c0c7221 */ /* 0x001fe20000010000 */
[----:B------:R-:W-:Y:S06]  /*1440*/  STS [R2+0x400], R19 ;  /* 0x0004001302007388 */ /* 0x000fec0000000800 */
[----:B------:R-:W0:Y:S01]  /*1450*/  MUFU.EX2 R29, R18 ;  /* 0x00000012001d7308 */ /* 0x000e220000000800 */
[----:B--2---:R-:W-:Y:S01]  /*1460*/  FADD.FTZ R12, R12, R25 ;  /* 0x000000190c0c7221 */ /* 0x004fe20000010000 */
[----:B------:R-:W-:Y:S03]  /*1470*/  STS [R2+0x600], R25 ;  /* 0x0006001902007388 */ /* 0x000fe60000000800 */
[----:B------:R-:W-:-:S03]  /*1480*/  FADD.FTZ R12, R12, R21 ;  /* 0x000000150c0c7221 */ /* 0x000fc60000010000 */
[----:B------:R-:W2:Y:S01]  /*1490*/  MUFU.EX2 R31, R20 ;  /* 0x00000014001f7308 */ /* 0x000ea20000000800 */
[----:B------:R-:W-:Y:S01]  /*14a0*/  FADD.FTZ R12, R12, R27 ;  /* 0x0000001b0c0c7221 */ /* 0x000fe20000010000 */
[----:B-1----:R-:W-:Y:S03]  /*14b0*/  STS [R2+0xc00], R23 ;  /* 0x000c001702007388 */ /* 0x002fe60000000800 */
[----:B------:R-:W-:-:S03]  /*14c0*/  FADD.FTZ R12, R12, R23 ;  /* 0x000000170c0c7221 */ /* 0x000fc60000010000 */
[----:B------:R-:W1:Y:S01]  /*14d0*/  MUFU.EX2 R33, R14 ;  /* 0x0000000e00217308 */ /* 0x000e620000000800 */
[----:B0-----:R-:W-:Y:S01]  /*14e0*/  FADD.FTZ R12, R12, R29 ;  /* 0x0000001d0c0c7221 */ /* 0x001fe20000010000 */
[----:B------:R-:W-:Y:S06]  /*14f0*/  STS [R2+0xe00], R29 ;  /* 0x000e001d02007388 */ /* 0x000fec0000000800 */
[----:B------:R-:W0:Y:S01]  /*1500*/  MUFU.EX2 R3, R22 ;  /* 0x0000001600037308 */ /* 0x000e220000000800 */
[----:B--2---:R-:W-:Y:S01]  /*1510*/  FADD.FTZ R12, R12, R31 ;  /* 0x0000001f0c0c7221 */ /* 0x004fe20000010000 */
[----:B------:R-:W-:Y:S06]  /*1520*/  STS [R2+0x1000], R31 ;  /* 0x0010001f02007388 */ /* 0x000fec0000000800 */
        /* <DEDUP_REMOVED lines=15> */
.L_x_3135:
[----:B------:R-:W-:Y:S05]  /*1620*/  BSYNC B1 ;  /* 0x0000000000017941 */ /* 0x000fea0003800000 */
.L_x_3134:
        /* <DEDUP_REMOVED lines=55> */
.L_x_3138:
[----:B------:R-:W-:Y:S05]  /*19a0*/  BSYNC B1 ;  /* 0x0000000000017941 */ /* 0x000fea0003800000 */
.L_x_3137:
        /* <DEDUP_REMOVED lines=26> */
.L_x_3130:
[----:B------:R-:W-:Y:S05]  /*1b50*/  BSYNC B0 ;  /* 0x0000000000007941 */ /* 0x000fea0003800000 */
.L_x_3129:
        /* <DEDUP_REMOVED lines=49> */
.L_x_3143:
        /* <DEDUP_REMOVED lines=8> */
.L_x_3142:
[----:B------:R-:W-:Y:S05]  /*1ef0*/  BSYNC B1 ;  /* 0x0000000000017941 */ /* 0x000fea0003800000 */
.L_x_3141:
        /* <DEDUP_REMOVED lines=14> */
.L_x_3146:
        /* <DEDUP_REMOVED lines=52> */
.L_x_3145:
[----:B------:R-:W-:Y:S05]  /*2320*/  BSYNC B1 ;  /* 0x0000000000017941 */ /* 0x000fea0003800000 */
.L_x_3144:
        /* <DEDUP_REMOVED lines=31> */
.L_x_3148:
[----:B------:R-:W-:Y:S05]  /*2520*/  BSYNC B1 ;  /* 0x0000000000017941 */ /* 0x000fea0003800000 */
.L_x_3147:
        /* <DEDUP_REMOVED lines=14> */
.L_x_3140:
[----:B------:R-:W-:Y:S05]  /*2610*/  BSYNC B0 ;  /* 0x0000000000007941 */ /* 0x000fea0003800000 */
.L_x_3139:
        /* <DEDUP_REMOVED lines=13> */
[----:B-1----:R-:W-:Y:S02]  /*26f0*/  IADD3 R2, R9, 0xffffffe, RZ ;  /* 0x0ffffffe09027810 */ /* 0x002fe40007ffe0ff */
[----:B------:R-:W-:-:S03]  /*2700*/  IABS R16, R13 ;  /* 0x0000000d00107213 */ /* 0x000fc60000000000 */
[----:B------:R1:W2:Y:S08]  /*2710*/  F2I.FTZ.U32.TRUNC.NTZ R3, R2 ;  /* 0x0000000200037305 */ /* 0x0002b0000021f000 */
[----:B0-----:R-:W0:Y:S01]  /*2720*/  MUFU.RCP R12, R12 ;  /* 0x0000000c000c7308 */ /* 0x001e220000001000 */
[----:B-1----:R-:W-:Y:S01]  /*2730*/  HFMA2.MMA R2, -RZ, RZ, 0, 0 ;  /* 0x00000000ff027435 */ /* 0x002fe200000001ff */
[----:B--2---:R-:W-:-:S05]  /*2740*/  IADD3 R11, RZ, -R3, RZ ;  /* 0x80000003ff0b7210 */ /* 0x004fca0007ffe0ff */
        /* <DEDUP_REMOVED lines=8> */
[----:B------:R-:W-:-:S07]  /*27d0*/  MOV R3, R47 ;  /* 0x0000002f00037202 */ /* 0x000fce0000000f00 */
.L_x_3152:
        /* <DEDUP_REMOVED lines=32> */
.L_x_3150:
[----:B------:R-:W-:Y:S05]  /*29e0*/  BSYNC B6 ;  /* 0x0000000000067941 */ /* 0x000fea0003800000 */
.L_x_3149:
        /* <DEDUP_REMOVED lines=125> */
.L_x_3233:
        /* <DEDUP_REMOVED lines=50> */
.L_x_3155:
[----:B------:R-:W-:Y:S05]  /*34e0*/  BSYNC B0 ;  /* 0x0000000000007941 */ /* 0x000fea0003800000 */
.L_x_3154:
        /* <DEDUP_REMOVED lines=76> */
.L_x_3157:
[----:B------:R-:W-:Y:S05]  /*39b0*/  BSYNC B0 ;  /* 0x0000000000007941 */ /* 0x000fea0003800000 */
.L_x_3156:
        /* <DEDUP_REMOVED lines=46> */
.L_x_3159:
[----:B------:R-:W-:Y:S05]  /*3ca0*/  BSYNC B0 ;  /* 0x0000000000007941 */ /* 0x000fea0003800000 */
.L_x_3158:
        /* <DEDUP_REMOVED lines=77> */
.L_x_3161:
[----:B------:R-:W-:Y:S05]  /*4180*/  BSYNC B0 ;  /* 0x0000000000007941 */ /* 0x000fea0003800000 */
.L_x_3160:
        /* <DEDUP_REMOVED lines=10> */
[----:B------:R-:W-:Y:S01]  /*4230*/  F2FP.F16.F32.PACK_AB R24, R28, R24 ;  /* 0x000000181c18723e */ /* 0x000fe200000000ff */
[----:B------:R-:W-:Y:S01]  /*4240*/  USHF.L.U32 UR7, UR6, 0x8, URZ ;  /* 0x0000000806077899 */ /* 0x000fe2000800063f */
[----:B------:R-:W-:Y:S01]  /*4250*/  LEA.HI R13, R13, R46, RZ, 0x2 ;  /* 0x0000002e0d0d7211 */ /* 0x000fe200078f10ff */
[----:B------:R-:W-:Y:S01]  /*4260*/  USHF.R.S32.HI UR11, URZ, 0x1f, UR5 ;  /* 0x0000001f3f0b7899 */ /* 0x000fe20008011405 */
[----:B------:R-:W-:Y:S01]  /*4270*/  F2FP.F16.F32.PACK_AB R29, R32, R29 ;  /* 0x0000001d201d723e */ /* 0x000fe200000000ff */
        /* <DEDUP_REMOVED lines=10> */
[----:B------:R-:W-:Y:S01]  /*4320*/  F2FP.F16.F32.PACK_AB R2, R4, R2 ;  /* 0x000000020402723e */ /* 0x000fe200000000ff */
[----:B--2---:R-:W-:Y:S01]  /*4330*/  USHF.L.U32 UR8, UR8, 0x8, URZ ;  /* 0x0000000808087899 */ /* 0x004fe2000800063f */
[----:B------:R-:W-:Y:S01]  /*4340*/  VIADD R4, R17, 0x48 ;  /* 0x0000004811047836 */ /* 0x000fe20000000000 */
[----:B------:R-:W-:-:S02]  /*4350*/  F2FP.F16.F32.PACK_AB R0, R0, R33 ;  /* 0x000000210000723e */ /* 0x000fc400000000ff */
[----:B------:R-:W-:Y:S01]  /*4360*/  USHF.R.S32.HI UR9, URZ, 0x1f, UR8 ;  /* 0x0000001f3f097899 */ /* 0x000fe20008011408 */
[----:B------:R-:W-:Y:S01]  /*4370*/  F2FP.F16.F32.PACK_AB R6, R8, R6 ;  /* 0x000000060806723e */ /* 0x000fe200000000ff */
[----:B------:R-:W-:Y:S01]  /*4380*/  UIADD3 UR5, UP0, UP1, UR5, UR7, UR8 ;  /* 0x0000000705057290 */ /* 0x000fe2000f91e008 */
[----:B------:R-:W-:Y:S01]  /*4390*/  F2FP.F16.F32.PACK_AB R10, R16, R10 ;  /* 0x0000000a100a723e */ /* 0x000fe200000000ff */
[C---:B------:R-:W-:Y:S01]  /*43a0*/  VIADD R8, R17.reuse, 0x98 ;  /* 0x0000009811087836 */ /* 0x040fe20000000000 */
[----:B------:R-:W-:Y:S01]  /*43b0*/  F2FP.F16.F32.PACK_AB R26, R26, R22 ;  /* 0x000000161a1a723e */ /* 0x000fe200000000ff */
[----:B------:R-:W-:Y:S01]  /*43c0*/  UIADD3.X UR9, UR11, UR10, UR9, UP0, UP1 ;  /* 0x0000000a0b097290 */ /* 0x000fe200087e2409 */
[----:B------:R-:W-:Y:S02]  /*43d0*/  F2FP.F16.F32.PACK_AB R18, R20, R18 ;  /* 0x000000121412723e */ /* 0x000fe400000000ff */
        /* <DEDUP_REMOVED lines=56> */
[----:B------:R-:W-:-:S02]  /*4760*/  F2FP.F16.F32.PACK_AB R43, R45, R43 ;  /* 0x0000002b2d2b723e */ /* 0x000fc400000000ff */
[----:B------:R-:W-:Y:S02]  /*4770*/  F2FP.F16.F32.PACK_AB R3, R5, R3 ;  /* 0x000000030503723e */ /* 0x000fe400000000ff */
[----:B------:R-:W-:Y:S02]  /*4780*/  F2FP.F16.F32.PACK_AB R7, R48, R7 ;  /* 0x000000073007723e */ /* 0x000fe400000000ff */
        /* <DEDUP_REMOVED lines=44> */
[----:B------:R-:W-:Y:S01]  /*4a50*/  F2FP.F16.F32.PACK_AB R19, R30, R19 ;  /* 0x000000131e13723e */ /* 0x000fe200000000ff */
        /* <DEDUP_REMOVED lines=53> */
[----:B------:R-:W-:Y:S02]  /*4db0*/  F2FP.F16.F32.PACK_AB R0, R38, R39 ;  /* 0x000000272600723e */ /* 0x000fe400000000ff */
[----:B------:R-:W-:Y:S02]  /*4dc0*/  LEA.HI.X.SX32 R31, R4, UR9, 0x1, P0 ;  /* 0x00000009041f7c11 */ /* 0x000fe400080f0eff */
[----:B------:R-:W-:Y:S02]  /*4dd0*/  LEA R38, P0, R2, UR10, 0x1 ;  /* 0x0000000a02267c11 */ /* 0x000fe4000f8008ff */
[----:B------:R-:W-:Y:S02]  /*4de0*/  IADD3 R4, P1, R8, UR5, RZ ;  /* 0x0000000508047c10 */ /* 0x000fe4000ff3e0ff */
[----:B------:R-:W-:-:S02]  /*4df0*/  F2FP.F16.F32.PACK_AB R6, R34, R35 ;  /* 0x000000232206723e */ /* 0x000fc400000000ff */
        /* <DEDUP_REMOVED lines=32> */
[----:B------:R-:W-:Y:S01]  /*5000*/  F2FP.F16.F32.PACK_AB R9, R50, R9 ;  /* 0x000000093209723e */ /* 0x000fe200000000ff */
[----:B------:R-:W-:Y:S01]  /*5010*/  STG.E.U16 desc[UR36][R20.64], R10 ;  /* 0x0000000a14007986 */ /* 0x000fe2000c101524 */
[C---:B------:R-:W-:Y:S02]  /*5020*/  LEA R28, P1, R4.reuse, UR10, 0x1 ;  /* 0x0000000a041c7c11 */ /* 0x040fe4000f8208ff */
[----:B------:R-:W-:Y:S01]  /*5030*/  F2FP.F16.F32.PACK_AB R11, R11, R52 ;  /* 0x000000340b0b723e */ /* 0x000fe200000000ff */
        /* <DEDUP_REMOVED lines=15> */
.L_x_3126:
        /* <DEDUP_REMOVED lines=16> */
.L_x_3151:
        /* <DEDUP_REMOVED lines=16> */
.L_x_3162:
[----:B------:R-:W-:Y:S05]  /*5330*/  EXIT ;  /* 0x000000000000794d */ /* 0x000fea0003800000 */
.L_x_3128:
[----:B------:R-:W-:Y:S01]  /*5340*/  MOV R12, 0x10 ;  /* 0x00000010000c7802 */ /* 0x000fe20000000f00 */
[----:B------:R-:W-:Y:S01]  /*5350*/  IMAD.MOV.U32 R11, RZ, RZ, 0x1f ;  /* 0x0000001fff0b7424 */ /* 0x000fe200078e00ff */
[----:B------:R-:W-:Y:S01]  /*5360*/  MOV R15, 0xffffffff ;  /* 0xffffffff000f7802 */ /* 0x000fe20000000f00 */
[----:B------:R-:W-:-:S07]  /*5370*/  IMAD.MOV.U32 R2, RZ, RZ, -0x800001 ;  /* 0xff7fffffff027424 */ /* 0x000fce00078e00ff */
[----:B------:R-:W-:Y:S05]  /*5380*/  WARPSYNC.COLLECTIVE R15, `(.L_x_3163) ;  /* 0x000000000f087348 */ /* 0x000fea0003c00000 */
[----:B------:R0:W1:Y:S02]  /*5390*/  SHFL.BFLY P6, R14, R13, R12, R11 ;  /* 0x0c00000c0d0e7389 */ /* 0x00006400000c000b */
[----:B01----:R-:W-:Y:S01]  /*53a0*/  ENDCOLLECTIVE ;  /* 0x000000000000791b */ /* 0x003fe20003800000 */
.L_x_3163:
[----:B------:R-:W-:Y:S01]  /*53b0*/  HFMA2.MMA R12, -RZ, RZ, 0, 4.76837158203125e-07 ;  /* 0x00000008ff0c7435 */ /* 0x000fe200000001ff */
[----:B------:R-:W-:-:S05]  /*53c0*/  FMNMX.FTZ R0, R14, -3.40282346638528859812e+38, !PT ;  /* 0xff7fffff0e007809 */ /* 0x000fca0007810000 */
[----:B------:R-:W-:-:S07]  /*53d0*/  IMAD.MOV.U32 R13, RZ, RZ, R0 ;  /* 0x000000ffff0d7224 */ /* 0x000fce00078e0000 */
[----:B------:R-:W-:Y:S05]  /*53e0*/  WARPSYNC.COLLECTIVE R15, `(.L_x_3164) ;  /* 0x000000000f087348 */ /* 0x000fea0003c00000 */
[----:B------:R0:W1:Y:S02]  /*53f0*/  SHFL.BFLY P6, R14, R13, R12, R11 ;  /* 0x0c00000c0d0e7389 */ /* 0x00006400000c000b */
[----:B01----:R-:W-:Y:S01]  /*5400*/  ENDCOLLECTIVE ;  /* 0x000000000000791b */ /* 0x003fe20003800000 */
.L_x_3164:
[----:B------:R-:W-:Y:S02]  /*5410*/  MOV R12, 0x4 ;  /* 0x00000004000c7802 */ /* 0x000fe40000000f00 */
[----:B------:R-:W-:-:S05]  /*5420*/  FMNMX.FTZ R3, R0, R14, !PT ;  /* 0x0000000e00037209 */ /* 0x000fca0007810000 */
[----:B------:R-:W-:-:S07]  /*5430*/  IMAD.MOV.U32 R13, RZ, RZ, R3 ;  /* 0x000000ffff0d7224 */ /* 0x000fce00078e0003 */
[----:B------:R-:W-:Y:S05]  /*5440*/  WARPSYNC.COLLECTIVE R15, `(.L_x_3165) ;  /* 0x000000000f087348 */ /* 0x000fea0003c00000 */
[----:B------:R0:W1:Y:S02]  /*5450*/  SHFL.BFLY P6, R14, R13, R12, R11 ;  /* 0x0c00000c0d0e7389 */ /* 0x00006400000c000b */
[----:B01----:R-:W-:Y:S01]  /*5460*/  ENDCOLLECTIVE ;  /* 0x000000000000791b */ /* 0x003fe20003800000 */
.L_x_3165:
[----:B------:R-:W-:Y:S01]  /*5470*/  HFMA2.MMA R12, -RZ, RZ, 0, 1.1920928955078125e-07 ;  /* 0x00000002ff0c7435 */ /* 0x000fe200000001ff */
[----:B------:R-:W-:-:S05]  /*5480*/  FMNMX.FTZ R4, R3, R14, !PT ;  /* 0x0000000e03047209 */ /* 0x000fca0007810000 */
[----:B------:R-:W-:-:S07]  /*5490*/  IMAD.MOV.U32 R13, RZ, RZ, R4 ;  /* 0x000000ffff0d7224 */ /* 0x000fce00078e0004 */
[----:B------:R-:W-:Y:S05]  /*54a0*/  WARPSYNC.COLLECTIVE R15, `(.L_x_3166) ;  /* 0x000000000f087348 */ /* 0x000fea0003c00000 */
[----:B------:R0:W1:Y:S02]  /*54b0*/  SHFL.BFLY P6, R14, R13, R12, R11 ;  /* 0x0c00000c0d0e7389 */ /* 0x00006400000c000b */
[----:B01----:R-:W-:Y:S01]  /*54c0*/  ENDCOLLECTIVE ;  /* 0x000000000000791b */ /* 0x003fe20003800000 */
.L_x_3166:
[----:B------:R-:W-:Y:S02]  /*54d0*/  MOV R12, 0x1 ;  /* 0x00000001000c7802 */ /* 0x000fe40000000f00 */
[----:B------:R-:W-:-:S05]  /*54e0*/  FMNMX.FTZ R5, R4, R14, !PT ;  /* 0x0000000e04057209 */ /* 0x000fca0007810000 */
[----:B------:R-:W-:-:S07]  /*54f0*/  IMAD.MOV.U32 R13, RZ, RZ, R5 ;  /* 0x000000ffff0d7224 */ /* 0x000fce00078e0005 */
[----:B------:R-:W-:Y:S05]  /*5500*/  WARPSYNC.COLLECTIVE R15, `(.L_x_3167) ;  /* 0x000000000f087348 */ /* 0x000fea0003c00000 */
[----:B------:R0:W1:Y:S02]  /*5510*/  SHFL.BFLY P6, R14, R13, R12, R11 ;  /* 0x0c00000c0d0e7389 */ /* 0x00006400000c000b */
[----:B01----:R-:W-:Y:S01]  /*5520*/  ENDCOLLECTIVE ;  /* 0x000000000000791b */ /* 0x003fe20003800000 */
.L_x_3167:
[----:B------:R-:W-:Y:S05]  /*5530*/  BRA `(.L_x_3168) ;  /* 0xffffffb400a07947 */ /* 0x000fea000383ffff */
.L_x_3153:
[----:B------:R-:W-:Y:S01]  /*5540*/  HFMA2.MMA R13, -RZ, RZ, 0, 0 ;  /* 0x00000000ff0d7435 */ /* 0x000fe200000001ff */
[----:B------:R-:W-:Y:S01]  /*5550*/  IMAD.MOV.U32 R12, RZ, RZ, 0x2 ;  /* 0x00000002ff0c7424 */ /* 0x000fe200078e00ff */
[----:B-1----:R-:W-:Y:S01]  /*5560*/  MOV R11, 0x1f ;  /* 0x0000001f000b7802 */ /* 0x002fe20000000f00 */
[----:B------:R-:W-:-:S08]  /*5570*/  IMAD.MOV.U32 R15, RZ, RZ, -0x1 ;  /* 0xffffffffff0f7424 */ /* 0x000fd000078e00ff */
[----:B0-----:R-:W-:Y:S05]  /*5580*/  WARPSYNC.COLLECTIVE R15, `(.L_x_3169) ;  /* 0x000000000f087348 */ /* 0x001fea0003c00000 */
[----:B------:R1:W2:Y:S02]  /*5590*/  SHFL.BFLY P6, R14, R13, R12, R11 ;  /* 0x0c00000c0d0e7389 */ /* 0x0002a400000c000b */
[----:B012---:R-:W-:Y:S01]  /*55a0*/  ENDCOLLECTIVE ;  /* 0x000000000000791b */ /* 0x007fe20003800000 */
.L_x_3169:
[----:B------:R-:W-:Y:S02]  /*55b0*/  IMAD.MOV.U32 R12, RZ, RZ, 0x1 ;  /* 0x00000001ff0c7424 */ /* 0x000fe400078e00ff */
[----:B------:R-:W-:-:S05]  /*55c0*/  FADD.FTZ R27, RZ, R14 ;  /* 0x0000000eff1b7221 */ /* 0x000fca0000010000 */
[----:B------:R-:W-:-:S07]  /*55d0*/  MOV R13, R27 ;  /* 0x0000001b000d7202 */ /* 0x000fce0000000f00 */
[----:B------:R-:W-:Y:S05]  /*55e0*/  WARPSYNC.COLLECTIVE R15, `(.L_x_3170) ;  /* 0x000000000f087348 */ /* 0x000fea0003c00000 */
[----:B------:R0:W1:Y:S02]  /*55f0*/  SHFL.BFLY P6, R14, R13, R12, R11 ;  /* 0x0c00000c0d0e7389 */ /* 0x00006400000c000b */
[----:B01----:R-:W-:Y:S01]  /*5600*/  ENDCOLLECTIVE ;  /* 0x000000000000791b */ /* 0x003fe20003800000 */
.L_x_3170:
[----:B------:R-:W-:Y:S01]  /*5610*/  HFMA2.MMA R12, -RZ, RZ, 0, 1.1920928955078125e-07 ;  /* 0x00000002ff0c7435 */ /* 0x000fe200000001ff */
[----:B------:R-:W-:Y:S01]  /*5620*/  IMAD.MOV.U32 R13, RZ, RZ, RZ ;  /* 0x000000ffff0d7224 */ /* 0x000fe200078e00ff */
[----:B------:R-:W-:-:S09]  /*5630*/  MOV R24, R14 ;  /* 0x0000000e00187202 */ /* 0x000fd20000000f00 */
[----:B------:R-:W-:Y:S05]  /*5640*/  WARPSYNC.COLLECTIVE R15, `(.L_x_3171) ;  /* 0x000000000f087348 */ /* 0x000fea0003c00000 */
[----:B------:R0:W1:Y:S02]  /*5650*/  SHFL.BFLY P6, R14, R13, R12, R11 ;  /* 0x0c00000c0d0e7389 */ /* 0x00006400000c000b */
[----:B01----:R-:W-:Y:S01]  /*5660*/  ENDCOLLECTIVE ;  /* 0x000000000000791b */ /* 0x003fe20003800000 */
.L_x_3171:
        /* <DEDUP_REMOVED lines=8> */
.L_x_3172:
[----:B------:R-:W-:Y:S01]  /*56f0*/  HFMA2.MMA R12, -RZ, RZ, 0, 1.1920928955078125e-07 ;  /* 0x00000002ff0c7435 */ /* 0x000fe200000001ff */
[----:B------:R-:W-:Y:S01]  /*5700*/  IMAD.MOV.U32 R13, RZ, RZ, RZ ;  /* 0x000000ffff0d7224 */ /* 0x000fe200078e00ff */
[----:B------:R-:W-:-:S09]  /*5710*/  MOV R28, R14 ;  /* 0x0000000e001c7202 */ /* 0x000fd20000000f00 */
[----:B------:R-:W-:Y:S05]  /*5720*/  WARPSYNC.COLLECTIVE R15, `(.L_x_3173) ;  /* 0x000000000f087348 */ /* 0x000fea0003c00000 */
[----:B------:R0:W1:Y:S02]  /*5730*/  SHFL.BFLY P6, R14, R13, R12, R11 ;  /* 0x0c00000c0d0e7389 */ /* 0x00006400000c000b */
[----:B01----:R-:W-:Y:S01]  /*5740*/  ENDCOLLECTIVE ;  /* 0x000000000000791b */ /* 0x003fe20003800000 */
.L_x_3173:
        /* <DEDUP_REMOVED lines=8> */
.L_x_3174:
[----:B------:R-:W-:Y:S01]  /*57d0*/  HFMA2.MMA R12, -RZ, RZ, 0, 1.1920928955078125e-07 ;  /* 0x00000002ff0c7435 */ /* 0x000fe200000001ff */
[----:B------:R-:W-:Y:S01]  /*57e0*/  IMAD.MOV.U32 R13, RZ, RZ, RZ ;  /* 0x000000ffff0d7224 */ /* 0x000fe200078e00ff */
[----:B------:R-:W-:-:S09]  /*57f0*/  MOV R29, R14 ;  /* 0x0000000e001d7202 */ /* 0x000fd20000000f00 */
[----:B------:R-:W-:Y:S05]  /*5800*/  WARPSYNC.COLLECTIVE R15, `(.L_x_3175) ;  /* 0x000000000f087348 */ /* 0x000fea0003c00000 */
[----:B------:R0:W1:Y:S02]  /*5810*/  SHFL.BFLY P6, R14, R13, R12, R11 ;  /* 0x0c00000c0d0e7389 */ /* 0x00006400000c000b */
[----:B01----:R-:W-:Y:S01]  /*5820*/  ENDCOLLECTIVE ;  /* 0x000000000000791b */ /* 0x003fe20003800000 */
.L_x_3175:
        /* <DEDUP_REMOVED lines=8> */
.L_x_3176:
[----:B------:R-:W-:Y:S01]  /*58b0*/  HFMA2.MMA R12, -RZ, RZ, 0, 1.1920928955078125e-07 ;  /* 0x00000002ff0c7435 */ /* 0x000fe200000001ff */
[----:B------:R-:W-:Y:S01]  /*58c0*/  IMAD.MOV.U32 R13, RZ, RZ, RZ ;  /* 0x000000ffff0d7224 */ /* 0x000fe200078e00ff */
[----:B------:R-:W-:-:S09]  /*58d0*/  MOV R35, R14 ;  /* 0x0000000e00237202 */ /* 0x000fd20000000f00 */
[----:B------:R-:W-:Y:S05]  /*58e0*/  WARPSYNC.COLLECTIVE R15, `(.L_x_3177) ;  /* 0x000000000f087348 */ /* 0x000fea0003c00000 */
[----:B------:R0:W1:Y:S02]  /*58f0*/  SHFL.BFLY P6, R14, R13, R12, R11 ;  /* 0x0c00000c0d0e7389 */ /* 0x00006400000c000b */
[----:B01----:R-:W-:Y:S01]  /*5900*/  ENDCOLLECTIVE ;  /* 0x000000000000791b */ /* 0x003fe20003800000 */
.L_x_3177:
        /* <DEDUP_REMOVED lines=8> */
.L_x_3178:
[----:B------:R-:W-:Y:S01]  /*5990*/  HFMA2.MMA R12, -RZ, RZ, 0, 1.1920928955078125e-07 ;  /* 0x00000002ff0c7435 */ /* 0x000fe200000001ff */
[----:B------:R-:W-:Y:S01]  /*59a0*/  IMAD.MOV.U32 R13, RZ, RZ, RZ ;  /* 0x000000ffff0d7224 */ /* 0x000fe200078e00ff */
[----:B------:R-:W-:-:S09]  /*59b0*/  MOV R33, R14 ;  /* 0x0000000e00217202 */ /* 0x000fd20000000f00 */
[----:B------:R-:W-:Y:S05]  /*59c0*/  WARPSYNC.COLLECTIVE R15, `(.L_x_3179) ;  /* 0x000000000f087348 */ /* 0x000fea0003c00000 */
[----:B------:R0:W1:Y:S02]  /*59d0*/  SHFL.BFLY P6, R14, R13, R12, R11 ;  /* 0x0c00000c0d0e7389 */ /* 0x00006400000c000b */
[----:B01----:R-:W-:Y:S01]  /*59e0*/  ENDCOLLECTIVE ;  /* 0x000000000000791b */ /* 0x003fe20003800000 */
.L_x_3179:
        /* <DEDUP_REMOVED lines=8> */
.L_x_3180:
[----:B------:R-:W-:Y:S01]  /*5a70*/  HFMA2.MMA R12, -RZ, RZ, 0, 1.1920928955078125e-07 ;  /* 0x00000002ff0c7435 */ /* 0x000fe200000001ff */
[----:B------:R-:W-:Y:S01]  /*5a80*/  IMAD.MOV.U32 R13, RZ, RZ, RZ ;  /* 0x000000ffff0d7224 */ /* 0x000fe200078e00ff */
[----:B------:R-:W-:-:S09]  /*5a90*/  MOV R3, R14 ;  /* 0x0000000e00037202 */ /* 0x000fd20000000f00 */
[----:B------:R-:W-:Y:S05]  /*5aa0*/  WARPSYNC.COLLECTIVE R15, `(.L_x_3181) ;  /* 0x000000000f087348 */ /* 0x000fea0003c00000 */
[----:B------:R0:W1:Y:S02]  /*5ab0*/  SHFL.BFLY P6, R14, R13, R12, R11 ;  /* 0x0c00000c0d0e7389 */ /* 0x00006400000c000b */
[----:B01----:R-:W-:Y:S01]  /*5ac0*/  ENDCOLLECTIVE ;  /* 0x000000000000791b */ /* 0x003fe20003800000 */
.L_x_3181:
        /* <DEDUP_REMOVED lines=8> */
.L_x_3182:
[----:B------:R-:W-:Y:S01]  /*5b50*/  HFMA2.MMA R12, -RZ, RZ, 0, 1.1920928955078125e-07 ;  /* 0x00000002ff0c7435 */ /* 0x000fe200000001ff */
[----:B------:R-:W-:Y:S01]  /*5b60*/  IMAD.MOV.U32 R13, RZ, RZ, RZ ;  /* 0x000000ffff0d7224 */ /* 0x000fe200078e00ff */
[----:B------:R-:W-:-:S09]  /*5b70*/  MOV R5, R14 ;  /* 0x0000000e00057202 */ /* 0x000fd20000000f00 */
[----:B------:R-:W-:Y:S05]  /*5b80*/  WARPSYNC.COLLECTIVE R15, `(.L_x_3183) ;  /* 0x000000000f087348 */ /* 0x000fea0003c00000 */
[----:B------:R0:W1:Y:S02]  /*5b90*/  SHFL.BFLY P6, R14, R13, R12, R11 ;  /* 0x0c00000c0d0e7389 */ /* 0x00006400000c000b */
[----:B01----:R-:W-:Y:S01]  /*5ba0*/  ENDCOLLECTIVE ;  /* 0x000000000000791b */ /* 0x003fe20003800000 */
.L_x_3183:
        /* <DEDUP_REMOVED lines=8> */
.L_x_3184:
[----:B------:R-:W-:Y:S01]  /*5c30*/  HFMA2.MMA R12, -RZ, RZ, 0, 1.1920928955078125e-07 ;  /* 0x00000002ff0c7435 */ /* 0x000fe200000001ff */
[----:B------:R-:W-:Y:S01]  /*5c40*/  IMAD.MOV.U32 R13, RZ, RZ, RZ ;  /* 0x000000ffff0d7224 */ /* 0x000fe200078e00ff */
[----:B------:R-:W-:-:S09]  /*5c50*/  MOV R7, R14 ;  /* 0x0000000e00077202 */ /* 0x000fd20000000f00 */
[----:B------:R-:W-:Y:S05]  /*5c60*/  WARPSYNC.COLLECTIVE R15, `(.L_x_3185) ;  /* 0x000000000f087348 */ /* 0x000fea0003c00000 */
[----:B------:R0:W1:Y:S02]  /*5c70*/  SHFL.BFLY P6, R14, R13, R12, R11 ;  /* 0x0c00000c0d0e7389 */ /* 0x00006400000c000b */
[----:B01----:R-:W-:Y:S01]  /*5c80*/  ENDCOLLECTIVE ;  /* 0x000000000000791b */ /* 0x003fe20003800000 */
.L_x_3185:
        /* <DEDUP_REMOVED lines=8> */
.L_x_3186:
[----:B------:R-:W-:Y:S01]  /*5d10*/  HFMA2.MMA R12, -RZ, RZ, 0, 1.1920928955078125e-07 ;  /* 0x00000002ff0c7435 */ /* 0x000fe200000001ff */
[----:B------:R-:W-:Y:S01]  /*5d20*/  IMAD.MOV.U32 R13, RZ, RZ, RZ ;  /* 0x000000ffff0d7224 */ /* 0x000fe200078e00ff */
[----:B------:R-:W-:-:S09]  /*5d30*/  MOV R9, R14 ;  /* 0x0000000e00097202 */ /* 0x000fd20000000f00 */
[----:B------:R-:W-:Y:S05]  /*5d40*/  WARPSYNC.COLLECTIVE R15, `(.L_x_3187) ;  /* 0x000000000f087348 */ /* 0x000fea0003c00000 */
[----:B------:R0:W1:Y:S02]  /*5d50*/  SHFL.BFLY P6, R14, R13, R12, R11 ;  /* 0x0c00000c0d0e7389 */ /* 0x00006400000c000b */
[----:B01----:R-:W-:Y:S01]  /*5d60*/  ENDCOLLECTIVE ;  /* 0x000000000000791b */ /* 0x003fe20003800000 */
.L_x_3187:
        /* <DEDUP_REMOVED lines=8> */
.L_x_3188:
[----:B------:R-:W-:Y:S01]  /*5df0*/  HFMA2.MMA R12, -RZ, RZ, 0, 1.1920928955078125e-07 ;  /* 0x00000002ff0c7435 */ /* 0x000fe200000001ff */
[----:B------:R-:W-:Y:S01]  /*5e00*/  IMAD.MOV.U32 R13, RZ, RZ, RZ ;  /* 0x000000ffff0d7224 */ /* 0x000fe200078e00ff */
[----:B------:R-:W-:-:S09]  /*5e10*/  MOV R17, R14 ;  /* 0x0000000e00117202 */ /* 0x000fd20000000f00 */
[----:B------:R-:W-:Y:S05]  /*5e20*/  WARPSYNC.COLLECTIVE R15, `(.L_x_3189) ;  /* 0x000000000f087348 */ /* 0x000fea0003c00000 */
[----:B------:R0:W1:Y:S02]  /*5e30*/  SHFL.BFLY P6, R14, R13, R12, R11 ;  /* 0x0c00000c0d0e7389 */ /* 0x00006400000c000b */
[----:B01----:R-:W-:Y:S01]  /*5e40*/  ENDCOLLECTIVE ;  /* 0x000000000000791b */ /* 0x003fe20003800000 */
.L_x_3189:
        /* <DEDUP_REMOVED lines=8> */
.L_x_3190:
[----:B------:R-:W-:Y:S01]  /*5ed0*/  HFMA2.MMA R12, -RZ, RZ, 0, 1.1920928955078125e-07 ;  /* 0x00000002ff0c7435 */ /* 0x000fe200000001ff */
[----:B------:R-:W-:Y:S01]  /*5ee0*/  IMAD.MOV.U32 R13, RZ, RZ, RZ ;  /* 0x000000ffff0d7224 */ /* 0x000fe200078e00ff */
[----:B------:R-:W-:-:S09]  /*5ef0*/  MOV R19, R14 ;  /* 0x0000000e00137202 */ /* 0x000fd20000000f00 */
[----:B------:R-:W-:Y:S05]  /*5f00*/  WARPSYNC.COLLECTIVE R15, `(.L_x_3191) ;  /* 0x000000000f087348 */ /* 0x000fea0003c00000 */
[----:B------:R0:W1:Y:S02]  /*5f10*/  SHFL.BFLY P6, R14, R13, R12, R11 ;  /* 0x0c00000c0d0e7389 */ /* 0x00006400000c000b */
[----:B01----:R-:W-:Y:S01]  /*5f20*/  ENDCOLLECTIVE ;  /* 0x000000000000791b */ /* 0x003fe20003800000 */
.L_x_3191:
        /* <DEDUP_REMOVED lines=8> */
.L_x_3192:
[----:B------:R-:W-:Y:S01]  /*5fb0*/  HFMA2.MMA R12, -RZ, RZ, 0, 1.1920928955078125e-07 ;  /* 0x00000002ff0c7435 */ /* 0x000fe200000001ff */
[----:B------:R-:W-:Y:S01]  /*5fc0*/  IMAD.MOV.U32 R13, RZ, RZ, RZ ;  /* 0x000000ffff0d7224 */ /* 0x000fe200078e00ff */
[----:B------:R-:W-:-:S09]  /*5fd0*/  MOV R21, R14 ;  /* 0x0000000e00157202 */ /* 0x000fd20000000f00 */
[----:B------:R-:W-:Y:S05]  /*5fe0*/  WARPSYNC.COLLECTIVE R15, `(.L_x_3193) ;  /* 0x000000000f087348 */ /* 0x000fea0003c00000 */
[----:B------:R0:W1:Y:S02]  /*5ff0*/  SHFL.BFLY P6, R14, R13, R12, R11 ;  /* 0x0c00000c0d0e7389 */ /* 0x00006400000c000b */
[----:B01----:R-:W-:Y:S01]  /*6000*/  ENDCOLLECTIVE ;  /* 0x000000000000791b */ /* 0x003fe20003800000 */
.L_x_3193:
        /* <DEDUP_REMOVED lines=8> */
.L_x_3194:
[----:B------:R-:W-:Y:S01]  /*6090*/  HFMA2.MMA R12, -RZ, RZ, 0, 1.1920928955078125e-07 ;  /* 0x00000002ff0c7435 */ /* 0x000fe200000001ff */
[----:B------:R-:W-:Y:S01]  /*60a0*/  IMAD.MOV.U32 R13, RZ, RZ, RZ ;  /* 0x000000ffff0d7224 */ /* 0x000fe200078e00ff */
[----:B------:R-:W-:-:S09]  /*60b0*/  MOV R23, R14 ;  /* 0x0000000e00177202 */ /* 0x000fd20000000f00 */
[----:B------:R-:W-:Y:S05]  /*60c0*/  WARPSYNC.COLLECTIVE R15, `(.L_x_3195) ;  /* 0x000000000f087348 */ /* 0x000fea0003c00000 */
[----:B------:R0:W1:Y:S02]  /*60d0*/  SHFL.BFLY P6, R14, R13, R12, R11 ;  /* 0x0c00000c0d0e7389 */ /* 0x00006400000c000b */
[----:B01----:R-:W-:Y:S01]  /*60e0*/  ENDCOLLECTIVE ;  /* 0x000000000000791b */ /* 0x003fe20003800000 */
.L_x_3195:
        /* <DEDUP_REMOVED lines=8> */
.L_x_3196:
[----:B------:R-:W-:Y:S01]  /*6170*/  HFMA2.MMA R12, -RZ, RZ, 0, 1.1920928955078125e-07 ;  /* 0x00000002ff0c7435 */ /* 0x000fe200000001ff */
[----:B------:R-:W-:Y:S01]  /*6180*/  IMAD.MOV.U32 R13, RZ, RZ, RZ ;  /* 0x000000ffff0d7224 */ /* 0x000fe200078e00ff */
[----:B------:R-:W-:-:S09]  /*6190*/  MOV R25, R14 ;  /* 0x0000000e00197202 */ /* 0x000fd20000000f00 */
[----:B------:R-:W-:Y:S05]  /*61a0*/  WARPSYNC.COLLECTIVE R15, `(.L_x_3197) ;  /* 0x000000000f087348 */ /* 0x000fea0003c00000 */
[----:B------:R0:W1:Y:S02]  /*61b0*/  SHFL.BFLY P6, R14, R13, R12, R11 ;  /* 0x0c00000c0d0e7389 */ /* 0x00006400000c000b */
[----:B01----:R-:W-:Y:S01]  /*61c0*/  ENDCOLLECTIVE ;  /* 0x000000000000791b */ /* 0x003fe20003800000 */
.L_x_3197:
        /* <DEDUP_REMOVED lines=8> */
.L_x_3198:
[----:B------:R-:W-:Y:S01]  /*6250*/  HFMA2.MMA R12, -RZ, RZ, 0, 1.1920928955078125e-07 ;  /* 0x00000002ff0c7435 */ /* 0x000fe200000001ff */
[----:B------:R-:W-:Y:S01]  /*6260*/  IMAD.MOV.U32 R13, RZ, RZ, RZ ;  /* 0x000000ffff0d7224 */ /* 0x000fe200078e00ff */
[----:B------:R-:W-:-:S09]  /*6270*/  MOV R27, R14 ;  /* 0x0000000e001b7202 */ /* 0x000fd20000000f00 */
[----:B------:R-:W-:Y:S05]  /*6280*/  WARPSYNC.COLLECTIVE R15, `(.L_x_3199) ;  /* 0x000000000f087348 */ /* 0x000fea0003c00000 */
[----:B------:R0:W1:Y:S02]  /*6290*/  SHFL.BFLY P6, R14, R13, R12, R11 ;  /* 0x0c00000c0d0e7389 */ /* 0x00006400000c000b */
[----:B01----:R-:W-:Y:S01]  /*62a0*/  ENDCOLLECTIVE ;  /* 0x000000000000791b */ /* 0x003fe20003800000 */
.L_x_3199:
        /* <DEDUP_REMOVED lines=8> */
.L_x_3200:
[----:B------:R-:W-:Y:S01]  /*6330*/  HFMA2.MMA R12, -RZ, RZ, 0, 1.1920928955078125e-07 ;  /* 0x00000002ff0c7435 */ /* 0x000fe200000001ff */
[----:B------:R-:W-:Y:S01]  /*6340*/  IMAD.MOV.U32 R13, RZ, RZ, RZ ;  /* 0x000000ffff0d7224 */ /* 0x000fe200078e00ff */
[----:B------:R-:W-:-:S09]  /*6350*/  MOV R31, R14 ;  /* 0x0000000e001f7202 */ /* 0x000fd20000000f00 */
[----:B------:R-:W-:Y:S05]  /*6360*/  WARPSYNC.COLLECTIVE R15, `(.L_x_3201) ;  /* 0x000000000f087348 */ /* 0x000fea0003c00000 */
[----:B------:R0:W1:Y:S02]  /*6370*/  SHFL.BFLY P6, R14, R13, R12, R11 ;  /* 0x0c00000c0d0e7389 */ /* 0x00006400000c000b */
[----:B01----:R-:W-:Y:S01]  /*6380*/  ENDCOLLECTIVE ;  /* 0x000000000000791b */ /* 0x003fe20003800000 */
.L_x_3201:
        /* <DEDUP_REMOVED lines=8> */
.L_x_3202:
[----:B------:R-:W-:Y:S01]  /*6410*/  HFMA2.MMA R12, -RZ, RZ, 0, 1.1920928955078125e-07 ;  /* 0x00000002ff0c7435 */ /* 0x000fe200000001ff */
[----:B------:R-:W-:Y:S01]  /*6420*/  IMAD.MOV.U32 R13, RZ, RZ, RZ ;  /* 0x000000ffff0d7224 */ /* 0x000fe200078e00ff */
[----:B------:R-:W-:-:S09]  /*6430*/  MOV R35, R14 ;  /* 0x0000000e00237202 */ /* 0x000fd20000000f00 */
[----:B------:R-:W-:Y:S05]  /*6440*/  WARPSYNC.COLLECTIVE R15, `(.L_x_3203) ;  /* 0x000000000f087348 */ /* 0x000fea0003c00000 */
[----:B------:R0:W1:Y:S02]  /*6450*/  SHFL.BFLY P6, R14, R13, R12, R11 ;  /* 0x0c00000c0d0e7389 */ /* 0x00006400000c000b */
[----:B01----:R-:W-:Y:S01]  /*6460*/  ENDCOLLECTIVE ;  /* 0x000000000000791b */ /* 0x003fe20003800000 */
.L_x_3203:
        /* <DEDUP_REMOVED lines=8> */
.L_x_3204:
[----:B------:R-:W-:Y:S01]  /*64f0*/  HFMA2.MMA R12, -RZ, RZ, 0, 1.1920928955078125e-07 ;  /* 0x00000002ff0c7435 */ /* 0x000fe200000001ff */
[----:B------:R-:W-:Y:S01]  /*6500*/  IMAD.MOV.U32 R13, RZ, RZ, RZ ;  /* 0x000000ffff0d7224 */ /* 0x000fe200078e00ff */
[----:B------:R-:W-:-:S09]  /*6510*/  MOV R37, R14 ;  /* 0x0000000e00257202 */ /* 0x000fd20000000f00 */
[----:B------:R-:W-:Y:S05]  /*6520*/  WARPSYNC.COLLECTIVE R15, `(.L_x_3205) ;  /* 0x000000000f087348 */ /* 0x000fea0003c00000 */
[----:B------:R0:W1:Y:S02]  /*6530*/  SHFL.BFLY P6, R14, R13, R12, R11 ;  /* 0x0c00000c0d0e7389 */ /* 0x00006400000c000b */
[----:B01----:R-:W-:Y:S01]  /*6540*/  ENDCOLLECTIVE ;  /* 0x000000000000791b */ /* 0x003fe20003800000 */
.L_x_3205:
        /* <DEDUP_REMOVED lines=8> */
.L_x_3206:
[----:B------:R-:W-:Y:S01]  /*65d0*/  HFMA2.MMA R12, -RZ, RZ, 0, 1.1920928955078125e-07 ;  /* 0x00000002ff0c7435 */ /* 0x000fe200000001ff */
[----:B------:R-:W-:Y:S01]  /*65e0*/  IMAD.MOV.U32 R13, RZ, RZ, RZ ;  /* 0x000000ffff0d7224 */ /* 0x000fe200078e00ff */
[----:B------:R-:W-:-:S09]  /*65f0*/  MOV R39, R14 ;  /* 0x0000000e00277202 */ /* 0x000fd20000000f00 */
[----:B------:R-:W-:Y:S05]  /*6600*/  WARPSYNC.COLLECTIVE R15, `(.L_x_3207) ;  /* 0x000000000f087348 */ /* 0x000fea0003c00000 */
[----:B------:R0:W1:Y:S02]  /*6610*/  SHFL.BFLY P6, R14, R13, R12, R11 ;  /* 0x0c00000c0d0e7389 */ /* 0x00006400000c000b */
[----:B01----:R-:W-:Y:S01]  /*6620*/  ENDCOLLECTIVE ;  /* 0x000000000000791b */ /* 0x003fe20003800000 */
.L_x_3207:
        /* <DEDUP_REMOVED lines=8> */
.L_x_3208:
[----:B------:R-:W-:Y:S01]  /*66b0*/  HFMA2.MMA R12, -RZ, RZ, 0, 1.1920928955078125e-07 ;  /* 0x00000002ff0c7435 */ /* 0x000fe200000001ff */
[----:B------:R-:W-:Y:S01]  /*66c0*/  IMAD.MOV.U32 R13, RZ, RZ, RZ ;  /* 0x000000ffff0d7224 */ /* 0x000fe200078e00ff */
[----:B------:R-:W-:-:S09]  /*66d0*/  MOV R41, R14 ;  /* 0x0000000e00297202 */ /* 0x000fd20000000f00 */
[----:B------:R-:W-:Y:S05]  /*66e0*/  WARPSYNC.COLLECTIVE R15, `(.L_x_3209) ;  /* 0x000000000f087348 */ /* 0x000fea0003c00000 */
[----:B------:R0:W1:Y:S02]  /*66f0*/  SHFL.BFLY P6, R14, R13, R12, R11 ;  /* 0x0c00000c0d0e7389 */ /* 0x00006400000c000b */
[----:B01----:R-:W-:Y:S01]  /*6700*/  ENDCOLLECTIVE ;  /* 0x000000000000791b */ /* 0x003fe20003800000 */
.L_x_3209:
        /* <DEDUP_REMOVED lines=8> */
.L_x_3210:
[----:B------:R-:W-:Y:S01]  /*6790*/  HFMA2.MMA R12, -RZ, RZ, 0, 1.1920928955078125e-07 ;  /* 0x00000002ff0c7435 */ /* 0x000fe200000001ff */
[----:B------:R-:W-:Y:S01]  /*67a0*/  IMAD.MOV.U32 R13, RZ, RZ, RZ ;  /* 0x000000ffff0d7224 */ /* 0x000fe200078e00ff */
[----:B------:R-:W-:-:S09]  /*67b0*/  MOV R43, R14 ;  /* 0x0000000e002b7202 */ /* 0x000fd20000000f00 */
[----:B------:R-:W-:Y:S05]  /*67c0*/  WARPSYNC.COLLECTIVE R15, `(.L_x_3211) ;  /* 0x000000000f087348 */ /* 0x000fea0003c00000 */
[----:B------:R0:W1:Y:S02]  /*67d0*/  SHFL.BFLY P6, R14, R13, R12, R11 ;  /* 0x0c00000c0d0e7389 */ /* 0x00006400000c000b */
[----:B01----:R-:W-:Y:S01]  /*67e0*/  ENDCOLLECTIVE ;  /* 0x000000000000791b */ /* 0x003fe20003800000 */
.L_x_3211:
[----:B------:R-:W-:Y:S01]  /*67f0*/  FADD.FTZ R43, R40, R43 ;  /* 0x0000002b282b7221 */ /* 0x000fe20000010000 */
[----:B------:R-:W-:Y:S01]  /*6800*/  MOV R12, 0x1 ;  /* 0x00000001000c7802 */ /* 0x000fe20000000f00 */
[----:B------:R-:W-:-:S04]  /*6810*/  FADD.FTZ R42, RZ, R14 ;  /* 0x0000000eff2a7221 */ /* 0x000fc80000010000 */
[----:B------:R-:W-:-:S07]  /*6820*/  IMAD.MOV.U32 R13, RZ, RZ, R42 ;  /* 0x000000ffff0d7224 */ /* 0x000fce00078e002a */
[----:B------:R-:W-:Y:S05]  /*6830*/  WARPSYNC.COLLECTIVE R15, `(.L_x_3212) ;  /* 0x000000000f087348 */ /* 0x000fea0003c00000 */
[----:B------:R0:W1:Y:S02]  /*6840*/  SHFL.BFLY P6, R14, R13, R12, R11 ;  /* 0x0c00000c0d0e7389 */ /* 0x00006400000c000b */
[----:B01----:R-:W-:Y:S01]  /*6850*/  ENDCOLLECTIVE ;  /* 0x000000000000791b */ /* 0x003fe20003800000 */
.L_x_3212:
[----:B------:R-:W-:Y:S01]  /*6860*/  HFMA2.MMA R13, -RZ, RZ, 0, 0 ;  /* 0x00000000ff0d7435 */ /* 0x000fe200000001ff */
[----:B------:R-:W-:Y:S02]  /*6870*/  IMAD.MOV.U32 R12, RZ, RZ, 0x2 ;  /* 0x00000002ff0c7424 */ /* 0x000fe400078e00ff */
[----:B------:R-:W-:-:S08]  /*6880*/  IMAD.MOV.U32 R45, RZ, RZ, R14 ;  /* 0x000000ffff2d7224 */ /* 0x000fd000078e000e */
[----:B------:R-:W-:Y:S05]  /*6890*/  WARPSYNC.COLLECTIVE R15, `(.L_x_3213) ;  /* 0x000000000f087348 */ /* 0x000fea0003c00000 */
[----:B------:R0:W1:Y:S02]  /*68a0*/  SHFL.BFLY P6, R14, R13, R12, R11 ;  /* 0x0c00000c0d0e7389 */ /* 0x00006400000c000b */
[----:B01----:R-:W-:Y:S01]  /*68b0*/  ENDCOLLECTIVE ;  /* 0x000000000000791b */ /* 0x003fe20003800000 */
.L_x_3213:
[----:B------:R-:W-:Y:S01]  /*68c0*/  FADD.FTZ R45, R42, R45 ;  /* 0x0000002d2a2d7221 */ /* 0x000fe20000010000 */
[----:B------:R-:W-:Y:S02]  /*68d0*/  IMAD.MOV.U32 R12, RZ, RZ, 0x1 ;  /* 0x00000001ff0c7424 */ /* 0x000fe400078e00ff */
[----:B------:R-:W-:-:S05]  /*68e0*/  FADD.FTZ R3, RZ, R14 ;  /* 0x0000000eff037221 */ /* 0x000fca0000010000 */
[----:B------:R-:W-:-:S07]  /*68f0*/  MOV R13, R3 ;  /* 0x00000003000d7202 */ /* 0x000fce0000000f00 */
[----:B------:R-:W-:Y:S05]  /*6900*/  WARPSYNC.COLLECTIVE R15, `(.L_x_3214) ;  /* 0x000000000f087348 */ /* 0x000fea0003c00000 */
[----:B------:R0:W1:Y:S02]  /*6910*/  SHFL.BFLY P6, R14, R13, R12, R11 ;  /* 0x0c00000c0d0e7389 */ /* 0x00006400000c000b */
[----:B01----:R-:W-:Y:S01]  /*6920*/  ENDCOLLECTIVE ;  /* 0x000000000000791b */ /* 0x003fe20003800000 */
.L_x_3214:
[----:B------:R-:W-:Y:S01]  /*6930*/  HFMA2.MMA R12, -RZ, RZ, 0, 1.1920928955078125e-07 ;  /* 0x00000002ff0c7435 */ /* 0x000fe200000001ff */
[----:B------:R-:W-:Y:S01]  /*6940*/  IMAD.MOV.U32 R13, RZ, RZ, RZ ;  /* 0x000000ffff0d7224 */ /* 0x000fe200078e00ff */
[----:B------:R-:W-:-:S09]  /*6950*/  MOV R30, R14 ;  /* 0x0000000e001e7202 */ /* 0x000fd20000000f00 */
[----:B------:R-:W-:Y:S05]  /*6960*/  WARPSYNC.COLLECTIVE R15, `(.L_x_3215) ;  /* 0x000000000f087348 */ /* 0x000fea0003c00000 */
[----:B------:R0:W1:Y:S02]  /*6970*/  SHFL.BFLY P6, R14, R13, R12, R11 ;  /* 0x0c00000c0d0e7389 */ /* 0x00006400000c000b */
[----:B01----:R-:W-:Y:S01]  /*6980*/  ENDCOLLECTIVE ;  /* 0x000000000000791b */ /* 0x003fe20003800000 */
.L_x_3215:
[----:B------:R-:W-:Y:S01]  /*6990*/  FADD.FTZ R3, R3, R30 ;  /* 0x0000001e03037221 */ /* 0x000fe20000010000 */
[----:B------:R-:W-:Y:S01]  /*69a0*/  HFMA2.MMA R12, -RZ, RZ, 0, 5.9604644775390625e-08 ;  /* 0x00000001ff0c7435 */ /* 0x000fe200000001ff */
[----:B------:R-:W-:-:S04]  /*69b0*/  IMAD.MOV.U32 R5, RZ, RZ, R14 ;  /* 0x000000ffff057224 */ /* 0x000fc800078e000e */
[----:B------:R-:W-:-:S05]  /*69c0*/  FADD.FTZ R5, RZ, R5 ;  /* 0x00000005ff057221 */ /* 0x000fca0000010000 */
[----:B------:R-:W-:-:S07]  /*69d0*/  MOV R13, R5 ;  /* 0x00000005000d7202 */ /* 0x000fce0000000f00 */
[----:B------:R-:W-:Y:S05]  /*69e0*/  WARPSYNC.COLLECTIVE R15, `(.L_x_3216) ;  /* 0x000000000f087348 */ /* 0x000fea0003c00000 */
[----:B------:R0:W1:Y:S02]  /*69f0*/  SHFL.BFLY P6, R14, R13, R12, R11 ;  /* 0x0c00000c0d0e7389 */ /* 0x00006400000c000b */
[----:B01----:R-:W-:Y:S01]  /*6a00*/  ENDCOLLECTIVE ;  /* 0x000000000000791b */ /* 0x003fe20003800000 */
.L_x_3216:
[----:B------:R-:W-:Y:S01]  /*6a10*/  HFMA2.MMA R12, -RZ, RZ, 0, 1.1920928955078125e-07 ;  /* 0x00000002ff0c7435 */ /* 0x000fe200000001ff */
[----:B------:R-:W-:Y:S01]  /*6a20*/  MOV R13, RZ ;  /* 0x000000ff000d7202 */ /* 0x000fe20000000f00 */
[----:B------:R-:W-:-:S09]  /*6a30*/  IMAD.MOV.U32 R36, RZ, RZ, R14 ;  /* 0x000000ffff247224 */ /* 0x000fd200078e000e */
[----:B------:R-:W-:Y:S05]  /*6a40*/  WARPSYNC.COLLECTIVE R15, `(.L_x_3217) ;  /* 0x000000000f087348 */ /* 0x000fea0003c00000 */
[----:B------:R0:W1:Y:S02]  /*6a50*/  SHFL.BFLY P6, R14, R13, R12, R11 ;  /* 0x0c00000c0d0e7389 */ /* 0x00006400000c000b */
[----:B01----:R-:W-:Y:S01]  /*6a60*/  ENDCOLLECTIVE ;  /* 0x000000000000791b */ /* 0x003fe20003800000 */
.L_x_3217:
        /* <DEDUP_REMOVED lines=8> */
.L_x_3218:
[----:B------:R-:W-:Y:S01]  /*6af0*/  HFMA2.MMA R12, -RZ, RZ, 0, 1.1920928955078125e-07 ;  /* 0x00000002ff0c7435 */ /* 0x000fe200000001ff */
[----:B------:R-:W-:Y:S01]  /*6b00*/  MOV R13, RZ ;  /* 0x000000ff000d7202 */ /* 0x000fe20000000f00 */
[----:B------:R-:W-:-:S09]  /*6b10*/  IMAD.MOV.U32 R40, RZ, RZ, R14 ;  /* 0x000000ffff287224 */ /* 0x000fd200078e000e */
[----:B------:R-:W-:Y:S05]  /*6b20*/  WARPSYNC.COLLECTIVE R15, `(.L_x_3219) ;  /* 0x000000000f087348 */ /* 0x000fea0003c00000 */
[----:B------:R0:W1:Y:S02]  /*6b30*/  SHFL.BFLY P6, R14, R13, R12, R11 ;  /* 0x0c00000c0d0e7389 */ /* 0x00006400000c000b */
[----:B01----:R-:W-:Y:S01]  /*6b40*/  ENDCOLLECTIVE ;  /* 0x000000000000791b */ /* 0x003fe20003800000 */
.L_x_3219:
        /* <DEDUP_REMOVED lines=8> */
.L_x_3220:
[----:B------:R-:W-:Y:S01]  /*6bd0*/  HFMA2.MMA R12, -RZ, RZ, 0, 1.1920928955078125e-07 ;  /* 0x00000002ff0c7435 */ /* 0x000fe200000001ff */
[----:B------:R-:W-:Y:S01]  /*6be0*/  MOV R13, RZ ;  /* 0x000000ff000d7202 */ /* 0x000fe20000000f00 */
[----:B------:R-:W-:-:S09]  /*6bf0*/  IMAD.MOV.U32 R48, RZ, RZ, R14 ;  /* 0x000000ffff307224 */ /* 0x000fd200078e000e */
[----:B------:R-:W-:Y:S05]  /*6c00*/  WARPSYNC.COLLECTIVE R15, `(.L_x_3221) ;  /* 0x000000000f087348 */ /* 0x000fea0003c00000 */
[----:B------:R0:W1:Y:S02]  /*6c10*/  SHFL.BFLY P6, R14, R13, R12, R11 ;  /* 0x0c00000c0d0e7389 */ /* 0x00006400000c000b */
[----:B01----:R-:W-:Y:S01]  /*6c20*/  ENDCOLLECTIVE ;  /* 0x000000000000791b */ /* 0x003fe20003800000 */
.L_x_3221:
        /* <DEDUP_REMOVED lines=8> */
.L_x_3222:
[----:B------:R-:W-:Y:S01]  /*6cb0*/  HFMA2.MMA R12, -RZ, RZ, 0, 1.1920928955078125e-07 ;  /* 0x00000002ff0c7435 */ /* 0x000fe200000001ff */
[----:B------:R-:W-:Y:S01]  /*6cc0*/  MOV R13, RZ ;  /* 0x000000ff000d7202 */ /* 0x000fe20000000f00 */
[----:B------:R-:W-:-:S09]  /*6cd0*/  IMAD.MOV.U32 R19, RZ, RZ, R14 ;  /* 0x000000ffff137224 */ /* 0x000fd200078e000e */
[----:B------:R-:W-:Y:S05]  /*6ce0*/  WARPSYNC.COLLECTIVE R15, `(.L_x_3223) ;  /* 0x000000000f087348 */ /* 0x000fea0003c00000 */
[----:B------:R0:W1:Y:S02]  /*6cf0*/  SHFL.BFLY P6, R14, R13, R12, R11 ;  /* 0x0c00000c0d0e7389 */ /* 0x00006400000c000b */
[----:B01----:R-:W-:Y:S01]  /*6d00*/  ENDCOLLECTIVE ;  /* 0x000000000000791b */ /* 0x003fe20003800000 */
.L_x_3223:
        /* <DEDUP_REMOVED lines=8> */
.L_x_3224:
[----:B------:R-:W-:Y:S01]  /*6d90*/  HFMA2.MMA R12, -RZ, RZ, 0, 1.1920928955078125e-07 ;  /* 0x00000002ff0c7435 */ /* 0x000fe200000001ff */
[----:B------:R-:W-:Y:S01]  /*6da0*/  MOV R13, RZ ;  /* 0x000000ff000d7202 */ /* 0x000fe20000000f00 */
[----:B------:R-:W-:-:S09]  /*6db0*/  IMAD.MOV.U32 R30, RZ, RZ, R14 ;  /* 0x000000ffff1e7224 */ /* 0x000fd200078e000e */
[----:B------:R-:W-:Y:S05]  /*6dc0*/  WARPSYNC.COLLECTIVE R15, `(.L_x_3225) ;  /* 0x000000000f087348 */ /* 0x000fea0003c00000 */
[----:B------:R0:W1:Y:S02]  /*6dd0*/  SHFL.BFLY P6, R14, R13, R12, R11 ;  /* 0x0c00000c0d0e7389 */ /* 0x00006400000c000b */
[----:B01----:R-:W-:Y:S01]  /*6de0*/  ENDCOLLECTIVE ;  /* 0x000000000000791b */ /* 0x003fe20003800000 */
.L_x_3225:
        /* <DEDUP_REMOVED lines=8> */
.L_x_3226:
[----:B------:R-:W-:Y:S01]  /*6e70*/  IMAD.MOV.U32 R13, RZ, RZ, RZ ;  /* 0x000000ffff0d7224 */ /* 0x000fe200078e00ff */
[----:B------:R-:W-:Y:S01]  /*6e80*/  MOV R12, 0x2 ;  /* 0x00000002000c7802 */ /* 0x000fe20000000f00 */
[----:B------:R-:W-:-:S07]  /*6e90*/  FADD.FTZ R9, R21, R14 ;  /* 0x0000000e15097221 */ /* 0x000fce0000010000 */
[----:B------:R-:W-:Y:S05]  /*6ea0*/  WARPSYNC.COLLECTIVE R15, `(.L_x_3227) ;  /* 0x000000000f087348 */ /* 0x000fea0003c00000 */
[----:B------:R0:W1:Y:S02]  /*6eb0*/  SHFL.BFLY P6, R14, R13, R12, R11 ;  /* 0x0c00000c0d0e7389 */ /* 0x00006400000c000b */
[----:B01----:R-:W-:Y:S01]  /*6ec0*/  ENDCOLLECTIVE ;  /* 0x000000000000791b */ /* 0x003fe20003800000 */
.L_x_3227:
[----:B------:R-:W-:Y:S01]  /*6ed0*/  HFMA2.MMA R12, -RZ, RZ, 0, 5.9604644775390625e-08 ;  /* 0x00000001ff0c7435 */ /* 0x000fe200000001ff */
[----:B------:R-:W-:-:S05]  /*6ee0*/  MOV R23, R14 ;  /* 0x0000000e00177202 */ /* 0x000fca0000000f00 */
[----:B------:R-:W-:-:S04]  /*6ef0*/  FADD.FTZ R23, RZ, R23 ;  /* 0x00000017ff177221 */ /* 0x000fc80000010000 */
[----:B------:R-:W-:-:S07]  /*6f00*/  IMAD.MOV.U32 R13, RZ, RZ, R23 ;  /* 0x000000ffff0d7224 */ /* 0x000fce00078e0017 */
[----:B------:R-:W-:Y:S05]  /*6f10*/  WARPSYNC.COLLECTIVE R15, `(.L_x_3228) ;  /* 0x000000000f087348 */ /* 0x000fea0003c00000 */
[----:B------:R0:W1:Y:S02]  /*6f20*/  SHFL.BFLY P6, R14, R13, R12, R11 ;  /* 0x0c00000c0d0e7389 */ /* 0x00006400000c000b */
[----:B01----:R-:W-:Y:S01]  /*6f30*/  ENDCOLLECTIVE ;  /* 0x000000000000791b */ /* 0x003fe20003800000 */
.L_x_3228:
[----:B------:R-:W-:Y:S01]  /*6f40*/  HFMA2.MMA R12, -RZ, RZ, 0, 1.1920928955078125e-07 ;  /* 0x00000002ff0c7435 */ /* 0x000fe200000001ff */
[----:B------:R-:W-:Y:S01]  /*6f50*/  IMAD.MOV.U32 R13, RZ, RZ, RZ ;  /* 0x000000ffff0d7224 */ /* 0x000fe200078e00ff */
[----:B------:R-:W-:-:S09]  /*6f60*/  MOV R50, R14 ;  /* 0x0000000e00327202 */ /* 0x000fd20000000f00 */
[----:B------:R-:W-:Y:S05]  /*6f70*/  WARPSYNC.COLLECTIVE R15, `(.L_x_3229) ;  /* 0x000000000f087348 */ /* 0x000fea0003c00000 */
[----:B------:R0:W1:Y:S02]  /*6f80*/  SHFL.BFLY P6, R14, R13, R12, R11 ;  /* 0x0c00000c0d0e7389 */ /* 0x00006400000c000b */
[----:B01----:R-:W-:Y:S01]  /*6f90*/  ENDCOLLECTIVE ;  /* 0x000000000000791b */ /* 0x003fe20003800000 */
.L_x_3229:
[----:B------:R-:W-:Y:S01]  /*6fa0*/  FADD.FTZ R50, R23, R50 ;  /* 0x0000003217327221 */ /* 0x000fe20000010000 */
[----:B------:R-:W-:Y:S02]  /*6fb0*/  IMAD.MOV.U32 R12, RZ, RZ, 0x1 ;  /* 0x00000001ff0c7424 */ /* 0x000fe400078e00ff */
[----:B------:R-:W-:-:S05]  /*6fc0*/  FADD.FTZ R25, RZ, R14 ;  /* 0x0000000eff197221 */ /* 0x000fca0000010000 */
[----:B------:R-:W-:-:S07]  /*6fd0*/  MOV R13, R25 ;  /* 0x00000019000d7202 */ /* 0x000fce0000000f00 */
[----:B------:R-:W-:Y:S05]  /*6fe0*/  WARPSYNC.COLLECTIVE R15, `(.L_x_3230) ;  /* 0x000000000f087348 */ /* 0x000fea0003c00000 */
[----:B------:R0:W1:Y:S02]  /*6ff0*/  SHFL.BFLY P6, R14, R13, R12, R11 ;  /* 0x0c00000c0d0e7389 */ /* 0x00006400000c000b */
[----:B01----:R-:W-:Y:S01]  /*7000*/  ENDCOLLECTIVE ;  /* 0x000000000000791b */ /* 0x003fe20003800000 */
.L_x_3230:
[----:B------:R-:W-:Y:S01]  /*7010*/  HFMA2.MMA R13, -RZ, RZ, 0, 0 ;  /* 0x00000000ff0d7435 */ /* 0x000fe200000001ff */
[----:B------:R-:W-:Y:S01]  /*7020*/  IMAD.MOV.U32 R12, RZ, RZ, 0x2 ;  /* 0x00000002ff0c7424 */ /* 0x000fe200078e00ff */
[----:B------:R-:W-:-:S09]  /*7030*/  MOV R52, R14 ;  /* 0x0000000e00347202 */ /* 0x000fd20000000f00 */
[----:B------:R-:W-:Y:S05]  /*7040*/  WARPSYNC.COLLECTIVE R15, `(.L_x_3231) ;  /* 0x000000000f087348 */ /* 0x000fea0003c00000 */
[----:B------:R0:W1:Y:S02]  /*7050*/  SHFL.BFLY P6, R14, R13, R12, R11 ;  /* 0x0c00000c0d0e7389 */ /* 0x00006400000c000b */
[----:B01----:R-:W-:Y:S01]  /*7060*/  ENDCOLLECTIVE ;  /* 0x000000000000791b */ /* 0x003fe20003800000 */
.L_x_3231:
[----:B------:R-:W-:Y:S01]  /*7070*/  FADD.FTZ R52, R25, R52 ;  /* 0x0000003419347221 */ /* 0x000fe20000010000 */
[----:B------:R-:W-:Y:S01]  /*7080*/  HFMA2.MMA R12, -RZ, RZ, 0, 5.9604644775390625e-08 ;  /* 0x00000001ff0c7435 */ /* 0x000fe200000001ff */
[----:B------:R-:W-:-:S05]  /*7090*/  MOV R27, R14 ;  /* 0x0000000e001b7202 */ /* 0x000fca0000000f00 */
[----:B------:R-:W-:-:S07]  /*70a0*/  FADD.FTZ R13, RZ, R27 ;  /* 0x0000001bff0d7221 */ /* 0x000fce0000010000 */
[----:B------:R-:W-:Y:S05]  /*70b0*/  WARPSYNC.COLLECTIVE R15, `(.L_x_3232) ;  /* 0x000000000f087348 */ /* 0x000fea0003c00000 */
[----:B------:R0:W1:Y:S02]  /*70c0*/  SHFL.BFLY P6, R14, R13, R12, R11 ;  /* 0x0c00000c0d0e7389 */ /* 0x00006400000c000b */
[----:B01----:R-:W-:Y:S01]  /*70d0*/  ENDCOLLECTIVE ;  /* 0x000000000000791b */ /* 0x003fe20003800000 */
.L_x_3232:
[----:B------:R-:W-:Y:S05]  /*70e0*/  BRA `(.L_x_3233) ;  /* 0xffffffc000347947 */ /* 0x000fea000383ffff */
.L_x_3234:
        /* <DEDUP_REMOVED lines=9> */
.L_x_28089:


//--------------------- .text._ZN4vllm25paged_attention_v1_kernelIthLi192ELi32ELi128ELNS_18Fp8KVCacheDataTypeE2ELb1EEEvPT_PKS2_PKT0_S8_ifPKiSA_iPKfiiiSC_SC_iiiii --------------------------
	.section	.text._ZN4vllm25paged_attention_v1_kernelIthLi192ELi32ELi128ELNS_18Fp8KVCacheDataTypeE2ELb1EEEvPT_PKS2_PKT0_S8_ifPKiSA_iPKfiiiSC_SC_iiiii,"ax",@progbits
	.align	128
        .global         _ZN4vllm25paged_attention_v1_kernelIthLi192ELi32ELi128ELNS_18Fp8KVCacheDataTypeE2ELb1EEEvPT_PKS2_PKT0_S8_ifPKiSA_iPKfiiiSC_SC_iiiii
        .type           _ZN4vllm25paged_attention_v1_kernelIthLi192ELi32ELi128ELNS_18Fp8KVCacheDataTypeE2ELb1EEEvPT_PKS2_PKT0_S8_ifPKiSA_iPKfiiiSC_SC_iiiii,@function
        .size           _ZN4vllm25paged_attention_v1_kernelIthLi192ELi32ELi128ELNS_18Fp8KVCacheDataTypeE2ELb1EEEvPT_PKS2_PKT0_S8_ifPKiSA_iPKfiiiSC_SC_iiiii,(.L_x_28090 - _ZN4vllm25paged_attention_v1_kernelIthLi192ELi32ELi128ELNS_18Fp8KVCacheDataTypeE2ELb1EEEvPT_PKS2_PKT0_S8_ifPKiSA_iPKfiiiSC_SC_iiiii)
        .other          _ZN4vllm25paged_attention_v1_kernelIthLi192ELi32ELi128ELNS_18Fp8KVCacheDataTypeE2ELb1EEEvPT_PKS2_PKT0_S8_ifPKiSA_iPKfiiiSC_SC_iiiii,@"STO_CUDA_ENTRY STV_DEFAULT"
_ZN4vllm25paged_attention_v1_kernelIthLi192ELi32ELi128ELNS_18Fp8KVCacheDataTypeE2ELb1EEEvPT_PKS2_PKT0_S8_ifPKiSA_iPKfiiiSC_SC_iiiii:
.text._ZN4vllm25paged_attention_v1_kernelIthLi192ELi32ELi128ELNS_18Fp8KVCacheDataTypeE2ELb1EEEvPT_PKS2_PKT0_S8_ifPKiSA_iPKfiiiSC_SC_iiiii:
        /* <DEDUP_REMOVED lines=8> */
[----:B------:R1:W3:Y:S01]  /*0080*/  LDG.E.CONSTANT R2, desc[UR36][R2.64] ;  /* 0x0000002402027981 */ /* 0x0002e2000c1e9900 */
[----:B--2---:R-:W-:Y:S01]  /*0090*/  IABS R6, R8 ;  /* 0x0000000800067213 */ /* 0x004fe20000000000 */
[----:B------:R-:W2:Y:S01]  /*00a0*/  S2UR UR41, SR_CTAID.X ;  /* 0x00000000002979c3 */ /* 0x000ea20000002500 */
[----:B------:R-:W-:Y:S01]  /*00b0*/  ULDC UR42, c[0x0][0xc] ;  /* 0x00000300002a7ab9 */ /* 0x000fe20000000800 */
[----:B------:R-:W4:Y:S01]  /*00c0*/  S2R R36, SR_TID.X ;  /* 0x0000000000247919 */ /* 0x000f220000002100 */
[----:B------:R-:W5:Y:S08]  /*00d0*/  I2F.RP R7, R6 ;  /* 0x0000000600077306 */ /* 0x000f700000209400 */
[----:B-----5:R-:W5:Y:S02]  /*00e0*/  MUFU.RCP R7, R7 ;  /* 0x0000000700077308 */ /* 0x020f640000001000 */
[----:B-----5:R-:W-:-:S06]  /*00f0*/  IADD3 R4, R7, 0xffffffe, RZ ;  /* 0x0ffffffe07047810 */ /* 0x020fcc0007ffe0ff */
[----:B------:R5:W0:Y:S02]  /*0100*/  F2I.FTZ.U32.TRUNC.NTZ R5, R4 ;  /* 0x0000000400057305 */ /* 0x000a24000021f000 */
[----:B-----5:R-:W-:Y:S02]  /*0110*/  IMAD.MOV.U32 R4, RZ, RZ, RZ ;  /* 0x000000ffff047224 */ /* 0x020fe400078e00ff */
[----:B0-----:R-:W-:-:S05]  /*0120*/  IMAD R0, R5, R6, RZ ;  /* 0x0000000605007224 */ /* 0x001fca00078e02ff */
[----:B-1----:R-:W-:-:S05]  /*0130*/  IADD3 R3, -R0, RZ, RZ ;  /* 0x000000ff00037210 */ /* 0x002fca0007ffe1ff */
[----:B------:R-:W-:Y:S02]  /*0140*/  IMAD.HI.U32 R0, R5, R3, R4 ;  /* 0x0000000305007227 */ /* 0x000fe400078e0004 */
[----:B------:R-:W0:Y:S08]  /*0150*/  LDC R3, c[0x0][0x288] ;  /* 0x0000a200ff037b82 */ /* 0x000e300000000800 */
[----:B------:R-:W-:Y:S01]  /*0160*/  BAR.SYNC.DEFER_BLOCKING 0x0 ;  /* 0x0000000000007b1d */ /* 0x000fe20000010000 */
[----:B---3--:R-:W-:-:S13]  /*0170*/  R2UR UR39, R2 ;  /* 0x00000000022772ca */ /* 0x008fda00000e0000 */
[----:B------:R-:W-:Y:S02]  /*0180*/  UIADD3 UR5, UR39, -0x1, URZ ;  /* 0xffffffff27057890 */ /* 0x000fe4000fffe03f */
[----:B------:R-:W-:-:S04]  /*0190*/  UIADD3 UR4, UR39, 0x1f, URZ ;  /* 0x0000001f27047890 */ /* 0x000fc8000fffe03f */
[----:B------:R-:W-:-:S05]  /*01a0*/  IMAD.U32 R2, RZ, RZ, UR5 ;  /* 0x00000005ff027e24 */ /* 0x000fca000f8e00ff */
[----:B------:R-:W-:-:S04]  /*01b0*/  IABS R2, R2 ;  /* 0x0000000200027213 */ /* 0x000fc80000000000 */
[----:B------:R-:W-:-:S05]  /*01c0*/  MOV R5, R2 ;  /* 0x0000000200057202 */ /* 0x000fca0000000f00 */
[----:B------:R-:W-:-:S04]  /*01d0*/  IMAD.HI.U32 R7, R0, R5, RZ ;  /* 0x0000000500077227 */ /* 0x000fc800078e00ff */
[----:B------:R-:W-:-:S04]  /*01e0*/  IMAD.MOV R2, RZ, RZ, -R7 ;  /* 0x000000ffff027224 */ /* 0x000fc800078e0a07 */
[----:B------:R-:W-:Y:S01]  /*01f0*/  IMAD R5, R6, R2, R5 ;  /* 0x0000000206057224 */ /* 0x000fe200078e0205 */
[----:B------:R-:W-:Y:S01]  /*0200*/  LOP3.LUT R2, R8, UR5, RZ, 0x3c, !PT ;  /* 0x0000000508027c12 */ /* 0x000fe2000f8e3cff */
[----:B------:R-:W-:-:S03]  /*0210*/  USHF.R.S32.HI UR5, URZ, 0x1f, UR4 ;  /* 0x0000001f3f057899 */ /* 0x000fc60008011404 */
[----:B------:R-:W-:Y:S01]  /*0220*/  ISETP.GT.U32.AND P1, PT, R6, R5, PT ;  /* 0x000000050600720c */ /* 0x000fe20003f24070 */
[----:B------:R-:W-:Y:S01]  /*0230*/  ULEA.HI UR5, UR5, UR4, URZ, 0x5 ;  /* 0x0000000405057291 */ /* 0x000fe2000f8f283f */
[----:B------:R-:W-:Y:S02]  /*0240*/  ISETP.GE.AND P2, PT, R2, RZ, PT ;  /* 0x000000ff0200720c */ /* 0x000fe40003f46270 */
[----:B------:R-:W-:Y:S01]  /*0250*/  MOV R2, R6 ;  /* 0x0000000600027202 */ /* 0x000fe20000000f00 */
[----:B------:R-:W-:Y:S02]  /*0260*/  ULOP3.LUT UR4, UR5, 0xffffffe0, URZ, 0xc0, !UPT ;  /* 0xffffffe005047892 */ /* 0x000fe4000f8ec03f */
[----:B------:R-:W-:Y:S02]  /*0270*/  USHF.R.S32.HI UR38, URZ, 0x5, UR5 ;  /* 0x000000053f267899 */ /* 0x000fe40008011405 */
[----:B------:R-:W-:-:S04]  /*0280*/  UISETP.LT.AND UP0, UPT, UR39, UR4, UPT ;  /* 0x000000042700728c */ /* 0x000fc8000bf01270 */
[-C--:B------:R-:W-:Y:S01]  /*0290*/  @!P1 IADD3 R5, R5, -R6.reuse, RZ ;  /* 0x8000000605059210 */ /* 0x080fe20007ffe0ff */
[----:B------:R-:W-:Y:S01]  /*02a0*/  @!P1 VIADD R7, R7, 0x1 ;  /* 0x0000000107079836 */ /* 0x000fe20000000000 */
[----:B------:R-:W-:Y:S01]  /*02b0*/  ISETP.NE.AND P1, PT, R8, RZ, PT ;  /* 0x000000ff0800720c */ /* 0x000fe20003f25270 */
[----:B------:R-:W-:Y:S01]  /*02c0*/  USEL UR39, UR39, UR4, UP0 ;  /* 0x0000000427277287 */ /* 0x000fe20008000000 */
[----:B------:R-:W-:Y:S02]  /*02d0*/  ISETP.GE.U32.AND P0, PT, R5, R6, PT ;  /* 0x000000060500720c */ /* 0x000fe40003f06070 */
[----:B----4-:R-:W-:-:S04]  /*02e0*/  SHF.R.S32.HI R5, RZ, 0x1f, R36 ;  /* 0x0000001fff057819 */ /* 0x010fc80000011424 */
[----:B------:R-:W-:-:S04]  /*02f0*/  LEA.HI R5, R5, R36, RZ, 0x5 ;  /* 0x0000002405057211 */ /* 0x000fc800078f28ff */
[----:B------:R-:W-:Y:S02]  /*0300*/  LOP3.LUT R9, R5, 0xffffffe0, RZ, 0xc0, !PT ;  /* 0xffffffe005097812 */ /* 0x000fe400078ec0ff */
[----:B------:R-:W-:Y:S02]  /*0310*/  SHF.R.S32.HI R35, RZ, 0x5, R5 ;  /* 0x00000005ff237819 */ /* 0x000fe40000011405 */
[----:B------:R-:W-:Y:S01]  /*0320*/  @P0 IADD3 R7, R7, 0x1, RZ ;  /* 0x0000000107070810 */ /* 0x000fe20007ffe0ff */
[----:B------:R-:W-:Y:S01]  /*0330*/  IMAD.IADD R34, R36, 0x1, -R9 ;  /* 0x0000000124227824 */ /* 0x000fe200078e0a09 */
[----:B0-----:R-:W-:-:S03]  /*0340*/  ISETP.GT.AND P0, PT, R3, -0x1, PT ;  /* 0xffffffff0300780c */ /* 0x001fc60003f04270 */
[----:B------:R-:W-:Y:S01]  /*0350*/  @!P2 IMAD.MOV R7, RZ, RZ, -R7 ;  /* 0x000000ffff07a224 */ /* 0x000fe200078e0a07 */
[----:B------:R-:W-:-:S09]  /*0360*/  @!P1 LOP3.LUT R7, RZ, R8, RZ, 0x33, !PT ;  /* 0x00000008ff079212 */ /* 0x000fd200078e33ff */
[----:B--2---:R-:W-:Y:S05]  /*0370*/  @P0 BRA `(.L_x_3235) ;  /* 0x0000000000dc0947 */ /* 0x004fea0003800000 */
        /* <DEDUP_REMOVED lines=55> */
.L_x_3235:
[----:B------:R-:W-:Y:S02]  /*06f0*/  ULDC UR4, c[0x0][0x278] ;  /* 0x00009e0000047ab9 */ /* 0x000fe40000000800 */
[----:B------:R-:W-:-:S06]  /*0700*/  UIMAD UR4, UR42, UR4, UR41 ;  /* 0x000000042a0472a4 */ /* 0x000fcc000f8e0229 */
[----:B------:R-:W-:-:S07]  /*0710*/  IMAD R8, R3, UR4, RZ ;  /* 0x0000000403087c24 */ /* 0x000fce000f8e02ff */
.L_x_3236:
[----:B------:R-:W-:Y:S01]  /*0720*/  ISETP.GE.AND P1, PT, R35, UR38, PT ;  /* 0x0000002623007c0c */ /* 0x000fe2000bf26270 */
        /* <DEDUP_REMOVED lines=20> */
[----:B------:R-:W-:Y:S02]  /*0870*/  IMAD R9, R14, R3, RZ ;  /* 0x000000030e097224 */ /* 0x000fe400078e02ff */
[----:B------:R-:W-:Y:S02]  /*0880*/  VIADD R14, R7, -UR4 ;  /* 0x80000004070e7c36 */ /* 0x000fe40008000000 */
[----:B------:R-:W-:Y:S01]  /*0890*/  IMAD.HI.U32 R12, R11, R9, R10 ;  /* 0x000000090b0c7227 */ /* 0x000fe200078e000a */
[----:B------:R-:W-:-:S07]  /*08a0*/  MOV R9, R35 ;  /* 0x0000002300097202 */ /* 0x000fce0000000f00 */
.L_x_3240:
        /* <DEDUP_REMOVED lines=34> */
[----:B------:R-:W-:Y:S01]  /*0ad0*/  ISETP.GE.AND P0, PT, R9, UR38, PT ;  /* 0x0000002609007c0c */ /* 0x000fe2000bf06270 */
[----:B------:R0:W-:-:S12]  /*0ae0*/  STS [R10], R11 ;  /* 0x0000000b0a007388 */ /* 0x0001d80000000800 */
[----:B0-----:R-:W-:Y:S05]  /*0af0*/  @!P0 BRA `(.L_x_3240) ;  /* 0xfffffffc006c8947 */ /* 0x001fea000383ffff */
.L_x_3238:
[----:B------:R-:W-:Y:S05]  /*0b00*/  BSYNC B7 ;  /* 0x0000000000077941 */ /* 0x000fea0003800000 */
.L_x_3237:
        /* <DEDUP_REMOVED lines=13> */
.L_x_3281:
        /* <DEDUP_REMOVED lines=9> */
[----:B------:R-:W-:Y:S01]  /*0c70*/  ISETP.GT.AND P0, PT, R34, 0x3, PT ;  /* 0x000000032200780c */ /* 0x000fe20003f04270 */
[----:B------:R-:W-:Y:S01]  /*0c80*/  HFMA2.MMA R4, -RZ, RZ, 0, 0 ;  /* 0x00000000ff047435 */ /* 0x000fe200000001ff */
[----:B------:R-:W-:-:S03]  /*0c90*/  ISETP.GE.AND P2, PT, R36, UR39, PT ;  /* 0x0000002724007c0c */ /* 0x000fc6000bf46270 */
        /* <DEDUP_REMOVED lines=15> */
[----:B------:R-:W-:-:S05]  /*0d90*/  VIADD R2, R2, UR39 ;  /* 0x0000002702027c36 */ /* 0x000fca0008000000 */
        /* <DEDUP_REMOVED lines=12> */
.L_x_3246:
        /* <DEDUP_REMOVED lines=11> */
.L_x_3245:
[----:B------:R-:W-:Y:S05]  /*0f10*/  BSYNC B1 ;  /* 0x0000000000017941 */ /* 0x000fea0003800000 */
.L_x_3244:
        /* <DEDUP_REMOVED lines=15> */
.L_x_3249:
        /* <DEDUP_REMOVED lines=19> */
[----:B------:R-:W-:Y:S02]  /*1140*/  FMUL.FTZ R14, R19, 1.4426950216293334961 ;  /* 0x3fb8aa3b130e7820 */ /* 0x000fe40000410000 */
[----:B------:R-:W3:Y:S01]  /*1150*/  LDS R19, [R3+0x1000] ;  /* 0x0010000003137984 */ /* 0x000ee20000000800 */
[----:B------:R-:W-:Y:S01]  /*1160*/  FMUL.FTZ R9, R9, 1.4426950216293334961 ;  /* 0x3fb8aa3b09097820 */ /* 0x000fe20000410000 */
[----:B----4-:R-:W-:-:S02]  /*1170*/  FADD.FTZ R12, -R0, R21 ;  /* 0x00000015000c7221 */ /* 0x010fc40000010100 */
[----:B------:R-:W4:Y:S01]  /*1180*/  LDS R21, [R3+0x1200] ;  /* 0x0012000003157984 */ /* 0x000f220000000800 */
[----:B-----5:R-:W-:Y:S01]  /*1190*/  FADD.FTZ R18, -R0, R23 ;  /* 0x0000001700127221 */ /* 0x020fe20000010100 */
[----:B------:R-:W5:Y:S01]  /*11a0*/  MUFU.EX2 R10, R10 ;  /* 0x0000000a000a7308 */ /* 0x000f620000000800 */
[----:B------:R-:W-:Y:S01]  /*11b0*/  FMUL.FTZ R12, R12, 1.4426950216293334961 ;  /* 0x3fb8aa3b0c0c7820 */ /* 0x000fe20000410000 */
[----:B------:R-:W4:Y:S01]  /*11c0*/  LDS R23, [R3+0x1400] ;  /* 0x0014000003177984 */ /* 0x000f220000000800 */
[----:B------:R-:W-:Y:S01]  /*11d0*/  FADD.FTZ R20, -R0, R13 ;  /* 0x0000000d00147221 */ /* 0x000fe20000010100 */
[----:B------:R-:W-:Y:S02]  /*11e0*/  FMUL.FTZ R18, R18, 1.4426950216293334961 ;  /* 0x3fb8aa3b12127820 */ /* 0x000fe40000410000 */
[----:B------:R-:W4:Y:S01]  /*11f0*/  LDS R13, [R3+0x1600] ;  /* 0x00160000030d7984 */ /* 0x000f220000000800 */
[----:B------:R-:W-:Y:S01]  /*1200*/  FADD.FTZ R22, -R0, R11 ;  /* 0x0000000b00167221 */ /* 0x000fe20000010100 */
[----:B------:R-:W0:Y:S01]  /*1210*/  MUFU.EX2 R9, R9 ;  /* 0x0000000900097308 */ /* 0x000e220000000800 */
[----:B------:R-:W-:Y:S01]  /*1220*/  FMUL.FTZ R20, R20, 1.4426950216293334961 ;  /* 0x3fb8aa3b14147820 */ /* 0x000fe20000410000 */
[----:B------:R-:W4:Y:S01]  /*1230*/  LDS R11, [R3+0x1800] ;  /* 0x00180000030b7984 */ /* 0x000f220000000800 */
[----:B------:R-:W-:-:S03]  /*1240*/  FMUL.FTZ R22, R22, 1.4426950216293334961 ;  /* 0x3fb8aa3b16167820 */ /* 0x000fc60000410000 */
[----:B--2---:R-:W-:Y:S02]  /*1250*/  STS [R3+-0x200], R16 ;  /* 0xfffe001003007388 */ /* 0x004fe40000000800 */
[----:B------:R-:W2:Y:S02]  /*1260*/  MUFU.EX2 R14, R14 ;  /* 0x0000000e000e7308 */ /* 0x000ea40000000800 */
[----:B-----5:R-:W-:Y:S06]  /*1270*/  STS [R3], R10 ;  /* 0x0000000a03007388 */ /* 0x020fec0000000800 */
[----:B------:R-:W5:Y:S01]  /*1280*/  MUFU.EX2 R12, R12 ;  /* 0x0000000c000c7308 */ /* 0x000f620000000800 */
[C---:B0-----:R-:W-:Y:S01]  /*1290*/  FADD.FTZ R24, -R0.reuse, R15 ;  /* 0x0000000f00187221 */ /* 0x041fe20000010100 */
[----:B------:R-:W-:Y:S01]  /*12a0*/  STS [R3+-0x400], R9 ;  /* 0xfffc000903007388 */ /* 0x000fe20000000800 */
[----:B-1----:R-:W-:-:S03]  /*12b0*/  FADD.FTZ R17, -R0, R17 ;  /* 0x0000001100117221 */ /* 0x002fc60000010100 */
[----:B------:R-:W0:Y:S01]  /*12c0*/  LDS R15, [R3+0x1a00] ;  /* 0x001a0000030f7984 */ /* 0x000e220000000800 */
[----:B------:R-:W-:Y:S01]  /*12d0*/  FMUL.FTZ R24, R24, 1.4426950216293334961 ;  /* 0x3fb8aa3b18187820 */ /* 0x000fe20000410000 */
[----:B------:R-:W1:Y:S01]  /*12e0*/  MUFU.EX2 R18, R18 ;  /* 0x0000001200127308 */ /* 0x000e620000000800 */
[----:B------:R-:W-:Y:S01]  /*12f0*/  FMUL.FTZ R26, R17, 1.4426950216293334961 ;  /* 0x3fb8aa3b111a7820 */ /* 0x000fe20000410000 */
[----:B------:R-:W-:Y:S01]  /*1300*/  FADD.FTZ R17, R9, R4 ;  /* 0x0000000409117221 */ /* 0x000fe20000010000 */
[C---:B---3--:R-:W-:Y:S01]  /*1310*/  FADD.FTZ R19, -R0.reuse, R19 ;  /* 0x0000001300137221 */ /* 0x048fe20000010100 */
[----:B--2---:R-:W-:Y:S02]  /*1320*/  STS [R3+0x200], R14 ;  /* 0x0002000e03007388 */ /* 0x004fe40000000800 */
[----:B------:R-:W-:Y:S01]  /*1330*/  FADD.FTZ R17, R17, R16 ;  /* 0x0000001011117221 */ /* 0x000fe20000010000 */
[----:B------:R-:W-:Y:S01]  /*1340*/  FMUL.FTZ R19, R19, 1.4426950216293334961 ;  /* 0x3fb8aa3b13137820 */ /* 0x000fe20000410000 */
[----:B------:R-:W2:Y:S01]  /*1350*/  MUFU.EX2 R20, R20 ;  /* 0x0000001400147308 */ /* 0x000ea20000000800 */
[C---:B----4-:R-:W-:Y:S01]  /*1360*/  FADD.FTZ R21, -R0.reuse, R21 ;  /* 0x0000001500157221 */ /* 0x050fe20000010100 */
[----:B------:R-:W-:Y:S01]  /*1370*/  FADD.FTZ R17, R17, R10 ;  /* 0x0000000a11117221 */ /* 0x000fe20000010000 */
[C---:B------:R-:W-:Y:S01]  /*1380*/  FADD.FTZ R23, -R0.reuse, R23 ;  /* 0x0000001700177221 */ /* 0x040fe20000010100 */
[----:B-----5:R-:W-:Y:S01]  /*1390*/  STS [R3+0x400], R12 ;  /* 0x0004000c03007388 */ /* 0x020fe20000000800 */
[----:B------:R-:W-:Y:S01]  /*13a0*/  FMUL.FTZ R21, R21, 1.4426950216293334961 ;  /* 0x3fb8aa3b15157820 */ /* 0x000fe20000410000 */
[----:B------:R-:W-:Y:S01]  /*13b0*/  FADD.FTZ R17, R17, R14 ;  /* 0x0000000e11117221 */ /* 0x000fe20000010000 */
[----:B------:R-:W-:Y:S01]  /*13c0*/  FMUL.FTZ R23, R23, 1.4426950216293334961 ;  /* 0x3fb8aa3b17177820 */ /* 0x000fe20000410000 */
[----:B------:R-:W3:Y:S01]  /*13d0*/  MUFU.EX2 R22, R22 ;  /* 0x0000001600167308 */ /* 0x000ee20000000800 */
[C---:B------:R-:W-:Y:S01]  /*13e0*/  FADD.FTZ R13, -R0.reuse, R13 ;  /* 0x0000000d000d7221 */ /* 0x040fe20000010100 */
[----:B------:R-:W-:Y:S01]  /*13f0*/  FADD.FTZ R17, R17, R12 ;  /* 0x0000000c11117221 */ /* 0x000fe20000010000 */
[----:B------:R-:W-:Y:S01]  /*1400*/  FADD.FTZ R11, -R0, R11 ;  /* 0x0000000b000b7221 */ /* 0x000fe20000010100 */
[----:B-1----:R-:W-:Y:S01]  /*1410*/  STS [R3+0x600], R18 ;  /* 0x0006001203007388 */ /* 0x002fe20000000800 */
[----:B------:R-:W-:Y:S01]  /*1420*/  FMUL.FTZ R13, R13, 1.4426950216293334961 ;  /* 0x3fb8aa3b0d0d7820 */ /* 0x000fe20000410000 */
[----:B------:R-:W-:Y:S01]  /*1430*/  FADD.FTZ R17, R17, R18 ;  /* 0x0000001211117221 */ /* 0x000fe20000010000 */
[----:B------:R-:W-:Y:S01]  /*1440*/  FMUL.FTZ R11, R11, 1.4426950216293334961 ;  /* 0x3fb8aa3b0b0b7820 */ /* 0x000fe20000410000 */
[----:B------:R-:W1:Y:S01]  /*1450*/  MUFU.EX2 R24, R24 ;  /* 0x0000001800187308 */ /* 0x000e620000000800 */
[----:B--2---:R-:W-:Y:S01]  /*1460*/  STS [R3+0x800], R20 ;  /* 0x0008001403007388 */ /* 0x004fe20000000800 */
[----:B------:R-:W-:-:S06]  /*1470*/  FADD.FTZ R17, R17, R20 ;  /* 0x0000001411117221 */ /* 0x000fcc0000010000 */
[----:B------:R-:W2:Y:S01]  /*1480*/  MUFU.EX2 R26, R26 ;  /* 0x0000001a001a7308 */ /* 0x000ea20000000800 */
[----:B---3--:R-:W-:Y:S01]  /*1490*/  FADD.FTZ R17, R17, R22 ;  /* 0x0000001611117221 */ /* 0x008fe20000010000 */
[----:B------:R-:W-:Y:S01]  /*14a0*/  STS [R3+0xa00], R22 ;  /* 0x000a001603007388 */ /* 0x000fe20000000800 */
[----:B0-----:R-:W-:-:S05]  /*14b0*/  FADD.FTZ R15, -R0, R15 ;  /* 0x0000000f000f7221 */ /* 0x001fca0000010100 */
[----:B------:R-:W0:Y:S01]  /*14c0*/  MUFU.EX2 R28, R19 ;  /* 0x00000013001c7308 */ /* 0x000e220000000800 */
[----:B-1----:R-:W-:Y:S01]  /*14d0*/  FADD.FTZ R17, R17, R24 ;  /* 0x0000001811117221 */ /* 0x002fe20000010000 */
[----:B------:R-:W-:Y:S01]  /*14e0*/  FMUL.FTZ R15, R15, 1.4426950216293334961 ;  /* 0x3fb8aa3b0f0f7820 */ /* 0x000fe20000410000 */
[----:B------:R-:W-:Y:S05]  /*14f0*/  STS [R3+0xc00], R24 ;  /* 0x000c001803007388 */ /* 0x000fea0000000800 */
        /* <DEDUP_REMOVED lines=11> */
[----:B------:R2:W-:Y:S06]  /*15b0*/  STS [R3+0x1400], R4 ;  /* 0x0014000403007388 */ /* 0x0005ec0000000800 */
        /* <DEDUP_REMOVED lines=9> */
.L_x_3248:
[----:B------:R-:W-:Y:S05]  /*1650*/  BSYNC B1 ;  /* 0x0000000000017941 */ /* 0x000fea0003800000 */
.L_x_3247:
        /* <DEDUP_REMOVED lines=55> */
.L_x_3251:
[----:B------:R-:W-:Y:S05]  /*19d0*/  BSYNC B1 ;  /* 0x0000000000017941 */ /* 0x000fea0003800000 */
.L_x_3250:
        /* <DEDUP_REMOVED lines=26> */
.L_x_3243:
[----:B------:R-:W-:Y:S05]  /*1b80*/  BSYNC B0 ;  /* 0x0000000000007941 */ /* 0x000fea0003800000 */
.L_x_3242:
        /* <DEDUP_REMOVED lines=34> */
[----:B------:R-:W-:-:S04]  /*1db0*/  IADD3 R0, R0, UR39, RZ ;  /* 0x0000002700007c10 */ /* 0x000fc8000fffe0ff */
        /* <DEDUP_REMOVED lines=13> */
.L_x_3256:
        /* <DEDUP_REMOVED lines=8> */
.L_x_3255:
[----:B------:R-:W-:Y:S05]  /*1f10*/  BSYNC B1 ;  /* 0x0000000000017941 */ /* 0x000fea0003800000 */
.L_x_3254:
        /* <DEDUP_REMOVED lines=15> */
.L_x_3259:
        /* <DEDUP_REMOVED lines=52> */
.L_x_3258:
[----:B------:R-:W-:Y:S05]  /*2350*/  BSYNC B1 ;  /* 0x0000000000017941 */ /* 0x000fea0003800000 */
.L_x_3257:
        /* <DEDUP_REMOVED lines=31> */
.L_x_3261:
[----:B------:R-:W-:Y:S05]  /*2550*/  BSYNC B1 ;  /* 0x0000000000017941 */ /* 0x000fea0003800000 */
.L_x_3260:
        /* <DEDUP_REMOVED lines=14> */
.L_x_3253:
[----:B------:R-:W-:Y:S05]  /*2640*/  BSYNC B0 ;  /* 0x0000000000007941 */ /* 0x000fea0003800000 */
.L_x_3252:
        /* <DEDUP_REMOVED lines=11> */
[----:B-1----:R-:W-:Y:S01]  /*2700*/  ISETP.NE.AND P2, PT, R2, RZ, PT ;  /* 0x000000ff0200720c */ /* 0x002fe20003f45270 */
[----:B0-----:R-:W-:Y:S01]  /*2710*/  VIADD R4, R3, 0xffffffe ;  /* 0x0ffffffe03047836 */ /* 0x001fe20000000000 */
[----:B------:R-:W-:-:S05]  /*2720*/  IABS R16, R2 ;  /* 0x0000000200107213 */ /* 0x000fca0000000000 */
[----:B------:R0:W1:Y:S08]  /*2730*/  F2I.FTZ.U32.TRUNC.NTZ R5, R4 ;  /* 0x0000000400057305 */ /* 0x000070000021f000 */
[----:B--2---:R-:W2:Y:S01]  /*2740*/  MUFU.RCP R12, R12 ;  /* 0x0000000c000c7308 */ /* 0x004ea20000001000 */
[----:B0-----:R-:W-:Y:S02]  /*2750*/  IMAD.MOV.U32 R4, RZ, RZ, RZ ;  /* 0x000000ffff047224 */ /* 0x001fe400078e00ff */
[----:B-1----:R-:W-:-:S04]  /*2760*/  IMAD.MOV R9, RZ, RZ, -R5 ;  /* 0x000000ffff097224 */ /* 0x002fc800078e0a05 */
[----:B------:R-:W-:-:S04]  /*2770*/  IMAD R9, R9, R6, RZ ;  /* 0x0000000609097224 */ /* 0x000fc800078e02ff */
[----:B------:R-:W-:Y:S01]  /*2780*/  IMAD.HI.U32 R14, R5, R9, R4 ;  /* 0x00000009050e7227 */ /* 0x000fe200078e0004 */
[----:B--2---:R-:W-:Y:S02]  /*2790*/  IADD3 R10, R12, 0xffffffe, RZ ;  /* 0x0ffffffe0c0a7810 */ /* 0x004fe40007ffe0ff */
[----:B------:R-:W-:Y:S02]  /*27a0*/  IADD3 R12, R7, -UR4, RZ ;  /* 0x80000004070c7c10 */ /* 0x000fe4000fffe0ff */
[----:B------:R0:W1:Y:S02]  /*27b0*/  F2I.FTZ.U32.TRUNC.NTZ R11, R10 ;  /* 0x0000000a000b7305 */ /* 0x000064000021f000 */
[----:B0-----:R-:W-:Y:S01]  /*27c0*/  HFMA2.MMA R10, -RZ, RZ, 0, 0 ;  /* 0x00000000ff0a7435 */ /* 0x001fe200000001ff */
[----:B-1----:R-:W-:-:S05]  /*27d0*/  IADD3 R3, RZ, -R11, RZ ;  /* 0x8000000bff037210 */ /* 0x002fca0007ffe0ff */
[----:B------:R-:W-:-:S04]  /*27e0*/  IMAD R3, R3, R0, RZ ;  /* 0x0000000003037224 */ /* 0x000fc800078e02ff */
[----:B------:R-:W-:-:S04]  /*27f0*/  IMAD.HI.U32 R18, R11, R3, R10 ;  /* 0x000000030b127227 */ /* 0x000fc800078e000a */
[----:B------:R-:W-:-:S07]  /*2800*/  IMAD.MOV.U32 R3, RZ, RZ, R35 ;  /* 0x000000ffff037224 */ /* 0x000fce00078e0023 */
.L_x_3265:
        /* <DEDUP_REMOVED lines=31> */
[----:B------:R-:W-:-:S13]  /*2a00*/  ISETP.GE.AND P0, PT, R3, UR38, PT ;  /* 0x0000002603007c0c */ /* 0x000fda000bf06270 */
[----:B------:R-:W-:Y:S05]  /*2a10*/  @!P0 BRA `(.L_x_3265) ;  /* 0xfffffffc007c8947 */ /* 0x000fea000383ffff */
.L_x_3263:
[----:B------:R-:W-:Y:S05]  /*2a20*/  BSYNC B6 ;  /* 0x0000000000067941 */ /* 0x000fea0003800000 */
.L_x_3262:
[----:B------:R-:W-:-:S03]  /*2a30*/  UMOV UR4, 0xffffffff ;  /* 0xffffffff00047882 */ /* 0x000fc60000000000 */
[----:B------:R-:W-:Y:S05]  /*2a40*/  BRA.DIV UR4, `(.L_x_3266) ;  /* 0x0000002204387947 */ /* 0x000fea000b800000 */
[----:B-1----:R-:W-:Y:S01]  /*2a50*/  HFMA2.MMA R9, -RZ, RZ, 0, 0 ;  /* 0x00000000ff097435 */ /* 0x002fe200000001ff */
[----:B------:R-:W-:Y:S01]  /*2a60*/  MOV R17, RZ ;  /* 0x000000ff00117202 */ /* 0x000fe20000000f00 */
[----:B------:R-:W-:Y:S01]  /*2a70*/  IMAD.MOV.U32 R30, RZ, RZ, RZ ;  /* 0x000000ffff1e7224 */ /* 0x000fe200078e00ff */
[----:B------:R-:W-:Y:S01]  /*2a80*/  CS2R R4, SRZ ;  /* 0x0000000000047805 */ /* 0x000fe2000001ff00 */
[----:B------:R-:W-:Y:S01]  /*2a90*/  IMAD.MOV.U32 R18, RZ, RZ, RZ ;  /* 0x000000ffff127224 */ /* 0x000fe200078e00ff */
[----:B------:R-:W-:Y:S01]  /*2aa0*/  HFMA2.MMA R21, -RZ, RZ, 0, 0 ;  /* 0x00000000ff157435 */ /* 0x000fe200000001ff */
[----:B------:R-:W-:Y:S01]  /*2ab0*/  FADD.FTZ R17, RZ, R17 ;  /* 0x00000011ff117221 */ /* 0x000fe20000010000 */
[----:B------:R-:W-:Y:S01]  /*2ac0*/  FADD.FTZ R30, RZ, R30 ;  /* 0x0000001eff1e7221 */ /* 0x000fe20000010000 */
[----:B------:R-:W-:Y:S01]  /*2ad0*/  FADD.FTZ R18, RZ, R18 ;  /* 0x00000012ff127221 */ /* 0x000fe20000010000 */
[----:B------:R-:W-:Y:S01]  /*2ae0*/  FADD.FTZ R4, RZ, R4 ;  /* 0x00000004ff047221 */ /* 0x000fe20000010000 */
[----:B------:R-:W-:Y:S01]  /*2af0*/  FADD.FTZ R9, RZ, R9 ;  /* 0x00000009ff097221 */ /* 0x000fe20000010000 */
[----:B------:R-:W1:Y:S01]  /*2b00*/  SHFL.BFLY PT, R20, R17, 0x1, 0x1f ;  /* 0x0c201f0011147f89 */ /* 0x000e6200000e0000 */
[----:B0-----:R-:W-:Y:S01]  /*2b10*/  IMAD.MOV.U32 R0, RZ, RZ, RZ ;  /* 0x000000ffff007224 */ /* 0x001fe200078e00ff */
[----:B------:R-:W-:Y:S01]  /*2b20*/  HFMA2.MMA R37, -RZ, RZ, 0, 0 ;  /* 0x00000000ff257435 */ /* 0x000fe200000001ff */
[----:B------:R-:W-:Y:S01]  /*2b30*/  IMAD.MOV.U32 R14, RZ, RZ, RZ ;  /* 0x000000ffff0e7224 */ /* 0x000fe200078e00ff */
[----:B------:R-:W0:Y:S01]  /*2b40*/  SHFL.BFLY PT, R16, R9, 0x1, 0x1f ;  /* 0x0c201f0009107f89 */ /* 0x000e2200000e0000 */
[----:B------:R-:W-:Y:S01]  /*2b50*/  FADD.FTZ R0, RZ, R0 ;  /* 0x00000000ff007221 */ /* 0x000fe20000010000 */
[----:B------:R-:W-:Y:S01]  /*2b60*/  CS2R R2, SRZ ;  /* 0x0000000000027805 */ /* 0x000fe2000001ff00 */
[----:B------:R-:W-:Y:S01]  /*2b70*/  FADD.FTZ R22, RZ, R14 ;  /* 0x0000000eff167221 */ /* 0x000fe20000010000 */
[----:B------:R-:W2:Y:S01]  /*2b80*/  SHFL.BFLY PT, R7, R30, 0x1, 0x1f ;  /* 0x0c201f001e077f89 */ /* 0x000ea200000e0000 */
[----:B------:R-:W-:Y:S01]  /*2b90*/  FADD.FTZ R21, RZ, R21 ;  /* 0x00000015ff157221 */ /* 0x000fe20000010000 */
[----:B------:R-:W-:-:S02]  /*2ba0*/  IMAD.MOV.U32 R10, RZ, RZ, RZ ;  /* 0x000000ffff0a7224 */ /* 0x000fc400078e00ff */
[----:B------:R-:W-:Y:S01]  /*2bb0*/  FADD.FTZ R5, RZ, R5 ;  /* 0x00000005ff057221 */ /* 0x000fe20000010000 */
[----:B------:R-:W3:Y:S01]  /*2bc0*/  SHFL.BFLY PT, R25, R4, 0x1, 0x1f ;  /* 0x0c201f0004197f89 */ /* 0x000ee200000e0000 */
[----:B------:R-:W-:Y:S01]  /*2bd0*/  FADD.FTZ R37, RZ, R37 ;  /* 0x00000025ff257221 */ /* 0x000fe20000010000 */
[----:B------:R-:W-:Y:S01]  /*2be0*/  FADD.FTZ R3, RZ, R3 ;  /* 0x00000003ff037221 */ /* 0x000fe20000010000 */
[----:B------:R-:W-:Y:S01]  /*2bf0*/  MOV R6, RZ ;  /* 0x000000ff00067202 */ /* 0x000fe20000000f00 */
[----:B------:R-:W4:Y:S01]  /*2c00*/  SHFL.BFLY PT, R19, R18, 0x1, 0x1f ;  /* 0x0c201f0012137f89 */ /* 0x000f2200000e0000 */
[----:B------:R-:W-:Y:S01]  /*2c10*/  FADD.FTZ R10, RZ, R10 ;  /* 0x0000000aff0a7221 */ /* 0x000fe20000010000 */
[----:B------:R-:W-:Y:S01]  /*2c20*/  FADD.FTZ R2, RZ, R2 ;  /* 0x00000002ff027221 */ /* 0x000fe20000010000 */
[----:B------:R-:W-:Y:S01]  /*2c30*/  FADD.FTZ R32, RZ, R14 ;  /* 0x0000000eff207221 */ /* 0x000fe20000010000 */
[----:B------:R-:W5:Y:S01]  /*2c40*/  SHFL.BFLY PT, R29, R0, 0x1, 0x1f ;  /* 0x0c201f00001d7f89 */ /* 0x000f6200000e0000 */
[----:B------:R-:W-:-:S03]  /*2c50*/  FADD.FTZ R6, RZ, R6 ;  /* 0x00000006ff067221 */ /* 0x000fc60000010000 */
[----:B------:R-:W5:Y:S01]  /*2c60*/  SHFL.BFLY PT, R23, R22, 0x1, 0x1f ;  /* 0x0c201f0016177f89 */ /* 0x000f6200000e0000 */
[----:B-1----:R-:W-:Y:S01]  /*2c70*/  FADD.FTZ R17, R17, R20 ;  /* 0x0000001411117221 */ /* 0x002fe20000010000 */
[----:B------:R-:W-:Y:S01]  /*2c80*/  HFMA2.MMA R20, -RZ, RZ, 0, 0 ;  /* 0x00000000ff147435 */ /* 0x000fe200000001ff */
[----:B0-----:R-:W-:Y:S01]  /*2c90*/  FADD.FTZ R9, R9, R16 ;  /* 0x0000001009097221 */ /* 0x001fe20000010000 */
[----:B------:R-:W0:Y:S01]  /*2ca0*/  SHFL.BFLY PT, R24, R21, 0x1, 0x1f ;  /* 0x0c201f0015187f89 */ /* 0x000e2200000e0000 */
[----:B------:R-:W-:Y:S02]  /*2cb0*/  IMAD.MOV.U32 R16, RZ, RZ, RZ ;  /* 0x000000ffff107224 */ /* 0x000fe400078e00ff */
[----:B--2---:R-:W-:Y:S01]  /*2cc0*/  FADD.FTZ R7, R30, R7 ;  /* 0x000000071e077221 */ /* 0x004fe20000010000 */
[----:B------:R-:W-:Y:S01]  /*2cd0*/  HFMA2.MMA R30, -RZ, RZ, 0, 0 ;  /* 0x00000000ff1e7435 */ /* 0x000fe200000001ff */
[----:B------:R-:W1:Y:S01]  /*2ce0*/  SHFL.BFLY PT, R8, R37, 0x1, 0x1f ;  /* 0x0c201f0025087f89 */ /* 0x000e6200000e0000 */
[----:B------:R-:W-:Y:S01]  /*2cf0*/  FADD.FTZ R16, RZ, R16 ;  /* 0x00000010ff107221 */ /* 0x000fe20000010000 */
[----:B---3--:R-:W-:Y:S01]  /*2d00*/  FADD.FTZ R4, R4, R25 ;  /* 0x0000001904047221 */ /* 0x008fe20000010000 */
[----:B------:R-:W-:Y:S01]  /*2d10*/  FADD.FTZ R25, RZ, R14 ;  /* 0x0000000eff197221 */ /* 0x000fe20000010000 */
[----:B------:R-:W2:Y:S01]  /*2d20*/  SHFL.BFLY PT, R26, R3, 0x1, 0x1f ;  /* 0x0c201f00031a7f89 */ /* 0x000ea200000e0000 */
[----:B------:R-:W-:Y:S01]  /*2d30*/  FADD.FTZ R20, RZ, R20 ;  /* 0x00000014ff147221 */ /* 0x000fe20000010000 */
[----:B----4-:R-:W-:-:S02]  /*2d40*/  FADD.FTZ R18, R18, R19 ;  /* 0x0000001312127221 */ /* 0x010fc40000010000 */
[----:B------:R-:W3:Y:S01]  /*2d50*/  SHFL.BFLY PT, R28, R5, 0x1, 0x1f ;  /* 0x0c201f00051c7f89 */ /* 0x000ee200000e0000 */
[----:B------:R-:W-:Y:S01]  /*2d60*/  FADD.FTZ R30, RZ, R30 ;  /* 0x0000001eff1e7221 */ /* 0x000fe20000010000 */
[----:B-----5:R-:W-:Y:S02]  /*2d70*/  FADD.FTZ R0, R0, R29 ;  /* 0x0000001d00007221 */ /* 0x020fe40000010000 */
[----:B------:R-:W4:Y:S01]  /*2d80*/  SHFL.BFLY PT, R27, R10, 0x1, 0x1f ;  /* 0x0c201f000a1b7f89 */ /* 0x000f2200000e0000 */
[----:B------:R-:W-:-:S03]  /*2d90*/  FADD.FTZ R22, R22, R23 ;  /* 0x0000001716167221 */ /* 0x000fc60000010000 */
[----:B------:R-:W5:Y:S01]  /*2da0*/  SHFL.BFLY PT, R19, R16, 0x1, 0x1f ;  /* 0x0c201f0010137f89 */ /* 0x000f6200000e0000 */
[----:B0-----:R-:W-:-:S03]  /*2db0*/  FADD.FTZ R21, R21, R24 ;  /* 0x0000001815157221 */ /* 0x001fc60000010000 */
[----:B------:R-:W0:Y:S01]  /*2dc0*/  SHFL.BFLY PT, R33, R6, 0x1, 0x1f ;  /* 0x0c201f0006217f89 */ /* 0x000e2200000e0000 */
[----:B------:R-:W-:-:S03]  /*2dd0*/  IMAD.MOV.U32 R24, RZ, RZ, RZ ;  /* 0x000000ffff187224 */ /* 0x000fc600078e00ff */
[----:B------:R-:W0:Y:S01]  /*2de0*/  SHFL.BFLY PT, R31, R2, 0x1, 0x1f ;  /* 0x0c201f00021f7f89 */ /* 0x000e2200000e0000 */
[----:B-1----:R-:W-:Y:S01]  /*2df0*/  FADD.FTZ R8, R37, R8 ;  /* 0x0000000825087221 */ /* 0x002fe20000010000 */
[----:B------:R-:W-:Y:S01]  /*2e00*/  MOV R37, RZ ;  /* 0x000000ff00257202 */ /* 0x000fe20000000f00 */
[----:B------:R-:W-:Y:S01]  /*2e10*/  FADD.FTZ R24, RZ, R24 ;  /* 0x00000018ff187221 */ /* 0x000fe20000010000 */
[----:B------:R-:W1:Y:S01]  /*2e20*/  SHFL.BFLY PT, R29, R25, 0x1, 0x1f ;  /* 0x0c201f00191d7f89 */ /* 0x000e6200000e0000 */
[----:B--2---:R-:W-:Y:S01]  /*2e30*/  FADD.FTZ R3, R3, R26 ;  /* 0x0000001a03037221 */ /* 0x004fe20000010000 */
[----:B------:R-:W-:Y:S01]  /*2e40*/  MOV R26, RZ ;  /* 0x000000ff001a7202 */ /* 0x000fe20000000f00 */
[----:B------:R-:W-:Y:S01]  /*2e50*/  FADD.FTZ R37, RZ, R37 ;  /* 0x00000025ff257221 */ /* 0x000fe20000010000 */
[----:B------:R-:W2:Y:S01]  /*2e60*/  SHFL.BFLY PT, R23, R20, 0x1, 0x1f ;  /* 0x0c201f0014177f89 */ /* 0x000ea200000e0000 */
[----:B---3--:R-:W-:Y:S01]  /*2e70*/  FADD.FTZ R5, R5, R28 ;  /* 0x0000001c05057221 */ /* 0x008fe20000010000 */
[----:B------:R-:W-:-:S02]  /*2e80*/  IMAD.MOV.U32 R28, RZ, RZ, RZ ;  /* 0x000000ffff1c7224 */ /* 0x000fc400078e00ff */
[----:B------:R-:W-:Y:S01]  /*2e90*/  FADD.FTZ R26, RZ, R26 ;  /* 0x0000001aff1a7221 */ /* 0x000fe20000010000 */
[----:B------:R-:W3:Y:S01]  /*2ea0*/  SHFL.BFLY PT, R14, R30, 0x1, 0x1f ;  /* 0x0c201f001e0e7f89 */ /* 0x000ee200000e0000 */
[----:B----4-:R-:W-:Y:S01]  /*2eb0*/  FADD.FTZ R10, R10, R27 ;  /* 0x0000001b0a0a7221 */ /* 0x010fe20000010000 */
[----:B------:R-:W-:Y:S01]  /*2ec0*/  FADD.FTZ R28, RZ, R28 ;  /* 0x0000001cff1c7221 */ /* 0x000fe20000010000 */
[----:B-----5:R-:W-:Y:S01]  /*2ed0*/  FADD.FTZ R16, R16, R19 ;  /* 0x0000001310107221 */ /* 0x020fe20000010000 */
[----:B------:R-:W4:Y:S01]  /*2ee0*/  SHFL.BFLY PT, R27, R24, 0x1, 0x1f ;  /* 0x0c201f00181b7f89 */ /* 0x000f2200000e0000 */
[----:B------:R-:W-:Y:S02]  /*2ef0*/  IMAD.MOV.U32 R19, RZ, RZ, RZ ;  /* 0x000000ffff137224 */ /* 0x000fe400078e00ff */
[----:B0-----:R-:W-:Y:S01]  /*2f00*/  FADD.FTZ R6, R6, R33 ;  /* 0x0000002106067221 */ /* 0x001fe20000010000 */
[----:B------:R-:W0:Y:S01]  /*2f10*/  SHFL.BFLY PT, R11, R32, 0x1, 0x1f ;  /* 0x0c201f00200b7f89 */ /* 0x000e2200000e0000 */
[----:B------:R-:W-:Y:S01]  /*2f20*/  FADD.FTZ R19, RZ, R19 ;  /* 0x00000013ff137221 */ /* 0x000fe20000010000 */
[----:B------:R-:W-:-:S02]  /*2f30*/  FADD.FTZ R2, R2, R31 ;  /* 0x0000001f02027221 */ /* 0x000fc40000010000 */
[----:B------:R-:W5:Y:S01]  /*2f40*/  SHFL.BFLY PT, R33, R37, 0x1, 0x1f ;  /* 0x0c201f0025217f89 */ /* 0x000f6200000e0000 */
[----:B-1----:R-:W-:-:S03]  /*2f50*/  FADD.FTZ R25, R25, R29 ;  /* 0x0000001d19197221 */ /* 0x002fc60000010000 */
[----:B------:R-:W1:Y:S01]  /*2f60*/  SHFL.BFLY PT, R31, R28, 0x1, 0x1f ;  /* 0x0c201f001c1f7f89 */ /* 0x000e6200000e0000 */
[----:B--2---:R-:W-:-:S03]  /*2f70*/  FADD.FTZ R23, R20, R23 ;  /* 0x0000001714177221 */ /* 0x004fc60000010000 */
[----:B------:R-:W2:Y:S01]  /*2f80*/  SHFL.BFLY PT, R29, R26, 0x1, 0x1f ;  /* 0x0c201f001a1d7f89 */ /* 0x000ea200000e0000 */
[----:B---3--:R-:W-:-:S03]  /*2f90*/  FADD.FTZ R20, R30, R14 ;  /* 0x0000000e1e147221 */ /* 0x008fc60000010000 */
[----:B------:R3:W3:Y:S01]  /*2fa0*/  SHFL.BFLY PT, R14, R19, 0x1, 0x1f ;  /* 0x0c201f00130e7f89 */ /* 0x0006e200000e0000 */
[----:B----4-:R-:W-:Y:S01]  /*2fb0*/  FADD.FTZ R27, R24, R27 ;  /* 0x0000001b181b7221 */ /* 0x010fe20000010000 */
[----:B0-----:R-:W-:-:S04]  /*2fc0*/  FADD.FTZ R24, R32, R11 ;  /* 0x0000000b20187221 */ /* 0x001fc80000010000 */
[----:B------:R-:W-:Y:S01]  /*2fd0*/  MOV R11, R27 ;  /* 0x0000001b000b7202 */ /* 0x000fe20000000f00 */
[----:B-----5:R-:W-:Y:S01]  /*2fe0*/  FADD.FTZ R33, R37, R33 ;  /* 0x0000002125217221 */ /* 0x020fe20000010000 */
[----:B-1----:R-:W-:Y:S01]  /*2ff0*/  FADD.FTZ R31, R28, R31 ;  /* 0x0000001f1c1f7221 */ /* 0x002fe20000010000 */
[----:B--2---:R-:W-:-:S07]  /*3000*/  FADD.FTZ R29, R26, R29 ;  /* 0x0000001d1a1d7221 */ /* 0x004fce0000010000 */
.L_x_3330:
        /* <DEDUP_REMOVED lines=8> */
[C---:B------:R-:W-:Y:S01]  /*3090*/  VIADD R15, R36.reuse, 0x1f ;  /* 0x0000001f240f7836 */ /* 0x040fe20000000000 */
[----:B------:R-:W-:Y:S01]  /*30a0*/  LOP3.LUT R12, R36, 0xffffffc0, RZ, 0xc0, !PT ;  /* 0xffffffc0240c7812 */ /* 0x000fe200078ec0ff */
[----:B---3--:R-:W-:Y:S01]  /*30b0*/  FADD.FTZ R19, R19, R14 ;  /* 0x0000000e13137221 */ /* 0x008fe20000010000 */
[----:B------:R-:W-:Y:S01]  /*30c0*/  LEA.HI R13, R13, R34, RZ, 0x2 ;  /* 0x000000220d0d7211 */ /* 0x000fe200078f10ff */
[----:B------:R-:W-:Y:S01]  /*30d0*/  BSSY B0, `(.L_x_3267) ;  /* 0x0000024000007945 */ /* 0x000fe20003800000 */
[----:B------:R-:W-:Y:S02]  /*30e0*/  ISETP.NE.OR P5, PT, R12, 0x40, P2 ;  /* 0x000000400c00780c */ /* 0x000fe400017a5670 */
[----:B------:R-:W-:Y:S02]  /*30f0*/  SHF.R.S32.HI R28, RZ, 0x2, R13 ;  /* 0x00000002ff1c7819 */ /* 0x000fe4000001140d */
[----:B------:R-:W-:-:S02]  /*3100*/  ISETP.GT.U32.AND P3, PT, R15, 0x3e, PT ;  /* 0x0000003e0f00780c */ /* 0x000fc40003f64070 */
[C---:B------:R-:W-:Y:S01]  /*3110*/  LOP3.LUT R15, R36.reuse, 0xffffffe0, RZ, 0xc0, !PT ;  /* 0xffffffe0240f7812 */ /* 0x040fe200078ec0ff */
[----:B------:R-:W-:Y:S01]  /*3120*/  IMAD R12, R35, 0xc0, R28 ;  /* 0x000000c0230c7824 */ /* 0x000fe200078e021c */
        /* <DEDUP_REMOVED lines=30> */
.L_x_3268:
[----:B------:R-:W-:Y:S05]  /*3310*/  BSYNC B0 ;  /* 0x0000000000007941 */ /* 0x000fea0003800000 */
.L_x_3267:
        /* <DEDUP_REMOVED lines=51> */
.L_x_3270:
[----:B------:R-:W-:Y:S05]  /*3650*/  BSYNC B0 ;  /* 0x0000000000007941 */ /* 0x000fea0003800000 */
.L_x_3269:
        /* <DEDUP_REMOVED lines=27> */
.L_x_3272:
[----:B------:R-:W-:Y:S05]  /*3810*/  BSYNC B0 ;  /* 0x0000000000007941 */ /* 0x000fea0003800000 */
.L_x_3271:
        /* <DEDUP_REMOVED lines=51> */
.L_x_3274:
[----:B------:R-:W-:Y:S05]  /*3b50*/  BSYNC B0 ;  /* 0x0000000000007941 */ /* 0x000fea0003800000 */
.L_x_3273:
[----:B------:R-:W-:Y:S06]  /*3b60*/  BAR.SYNC.DEFER_BLOCKING 0x0 ;  /* 0x0000000000007b1d */ /* 0x000fec0000010000 */
[----:B------:R-:W-:Y:S05]  /*3b70*/  @P3 EXIT ;  /* 0x000000000000394d */ /* 0x000fea0003800000 */
[----:B------:R-:W-:Y:S01]  /*3b80*/  ULDC UR5, c[0x0][0x14] ;  /* 0x0000050000057ab9 */ /* 0x000fe20000000800 */
[----:B------:R-:W-:Y:S02]  /*3b90*/  UIMAD UR4, UR40, UR42, URZ ;  /* 0x0000002a280472a4 */ /* 0x000fe4000f8e023f */
[----:B------:R-:W-:-:S04]  /*3ba0*/  UIMAD UR5, UR5, 0xc0, URZ ;  /* 0x000000c0050578a4 */ /* 0x000fc8000f8e023f */
[----:B------:R-:W-:Y:S02]  /*3bb0*/  UIMAD UR4, UR4, UR5, URZ ;  /* 0x00000005040472a4 */ /* 0x000fe4000f8e023f */
[----:B------:R-:W-:Y:S01]  /*3bc0*/  UIMAD UR5, UR41, UR5, URZ ;  /* 0x00000005290572a4 */ /* 0x000fe2000f8e023f */
[----:B------:R-:W-:Y:S11]  /*3bd0*/  @P2 EXIT ;  /* 0x000000000000294d */ /* 0x000ff60003800000 */
[----:B------:R-:W2:Y:S01]  /*3be0*/  S2UR UR6, SR_CTAID.Z ;  /* 0x00000000000679c3 */ /* 0x000ea20000002700 */
[----:B------:R-:W-:Y:S01]  /*3bf0*/  USHF.R.S32.HI UR8, URZ, 0x1f, UR5 ;  /* 0x0000001f3f087899 */ /* 0x000fe20008011405 */
[C---:B------:R-:W-:Y:S01]  /*3c00*/  IADD3 R14, R28.reuse, 0x8, RZ ;  /* 0x000000081c0e7810 */ /* 0x040fe20007ffe0ff */
[----:B------:R-:W-:Y:S01]  /*3c10*/  USHF.R.S32.HI UR9, URZ, 0x1f, UR4 ;  /* 0x0000001f3f097899 */ /* 0x000fe20008011404 */
[C---:B------:R-:W-:Y:S01]  /*3c20*/  VIADD R26, R28.reuse, 0x10 ;  /* 0x000000101c1a7836 */ /* 0x040fe20000000000 */
[----:B01----:R-:W-:Y:S01]  /*3c30*/  F2FP.F16.F32.PACK_AB R7, R7, R8 ;  /* 0x000000080707723e */ /* 0x003fe200000000ff */
[C---:B------:R-:W-:Y:S01]  /*3c40*/  VIADD R34, R28.reuse, 0x20 ;  /* 0x000000201c227836 */ /* 0x040fe20000000000 */
[----:B------:R-:W-:Y:S02]  /*3c50*/  F2FP.F16.F32.PACK_AB R5, R5, R6 ;  /* 0x000000060505723e */ /* 0x000fe400000000ff */
[----:B------:R-:W-:Y:S02]  /*3c60*/  IADD3 R6, R28, 0x18, RZ ;  /* 0x000000181c067810 */ /* 0x000fe40007ffe0ff */
[----:B------:R-:W-:-:S02]  /*3c70*/  PRMT R36, R7, 0x7610, R36 ;  /* 0x0000761007247816 */ /* 0x000fc40000000024 */
[----:B------:R-:W-:Y:S02]  /*3c80*/  PRMT R7, R7, 0x7632, R7 ;  /* 0x0000763207077816 */ /* 0x000fe40000000007 */
[----:B------:R-:W-:Y:S02]  /*3c90*/  IADD3 R35, R28, 0x28, RZ ;  /* 0x000000281c237810 */ /* 0x000fe40007ffe0ff */
[----:B------:R-:W-:Y:S02]  /*3ca0*/  F2FP.F16.F32.PACK_AB R3, R3, R4 ;  /* 0x000000040303723e */ /* 0x000fe400000000ff */
[----:B------:R-:W-:Y:S02]  /*3cb0*/  F2FP.F16.F32.PACK_AB R0, R0, R2 ;  /* 0x000000020000723e */ /* 0x000fe400000000ff */
[----:B------:R-:W-:Y:S02]  /*3cc0*/  F2FP.F16.F32.PACK_AB R10, R10, R9 ;  /* 0x000000090a0a723e */ /* 0x000fe400000000ff */
[----:B------:R-:W-:Y:S01]  /*3cd0*/  F2FP.F16.F32.PACK_AB R17, R18, R17 ;  /* 0x000000111211723e */ /* 0x000fe200000000ff */
[----:B--2---:R-:W-:Y:S01]  /*3ce0*/  UIMAD UR6, UR6, 0xc0, URZ ;  /* 0x000000c0060678a4 */ /* 0x004fe2000f8e023f */
[----:B------:R-:W-:-:S02]  /*3cf0*/  PRMT R18, R10, 0x7632, R18 ;  /* 0x000076320a127816 */ /* 0x000fc40000000012 */
[----:B------:R-:W-:Y:S01]  /*3d00*/  F2FP.F16.F32.PACK_AB R21, R22, R21 ;  /* 0x000000151615723e */ /* 0x000fe200000000ff */
[----:B------:R-:W-:Y:S01]  /*3d10*/  USHF.R.S32.HI UR7, URZ, 0x1f, UR6 ;  /* 0x0000001f3f077899 */ /* 0x000fe20008011406 */
[----:B------:R-:W-:Y:S01]  /*3d20*/  F2FP.F16.F32.PACK_AB R25, R33, R25 ;  /* 0x000000192119723e */ /* 0x000fe200000000ff */
[----:B------:R-:W-:Y:S01]  /*3d30*/  UIADD3 UR6, UP0, UP1, UR4, UR5, UR6 ;  /* 0x0000000504067290 */ /* 0x000fe2000f91e006 */
[----:B------:R-:W-:Y:S02]  /*3d40*/  PRMT R22, R21, 0x7610, R22 ;  /* 0x0000761015167816 */ /* 0x000fe40000000016 */
[----:B------:R-:W-:Y:S01]  /*3d50*/  F2FP.F16.F32.PACK_AB R16, R23, R16 ;  /* 0x000000101710723e */ /* 0x000fe200000000ff */
[----:B------:R-:W-:Y:S01]  /*3d60*/  UIADD3.X UR7, UR9, UR8, UR7, UP0, UP1 ;  /* 0x0000000809077290 */ /* 0x000fe200087e2407 */
[----:B------:R-:W-:Y:S02]  /*3d70*/  F2FP.F16.F32.PACK_AB R11, R29, R11 ;  /* 0x0000000b1d0b723e */ /* 0x000fe400000000ff */
[----:B------:R-:W-:Y:S01]  /*3d80*/  IADD3 R13, P0, R28, UR6, RZ ;  /* 0x000000061c0d7c10 */ /* 0x000fe2000ff1e0ff */
[----:B------:R-:W-:Y:S01]  /*3d90*/  ULDC.64 UR8, c[0x0][0x210] ;  /* 0x0000840000087ab9 */ /* 0x000fe20000000a00 */
[----:B------:R-:W-:-:S02]  /*3da0*/  IADD3 R15, P1, R14, UR6, RZ ;  /* 0x000000060e0f7c10 */ /* 0x000fc4000ff3e0ff */
[----:B------:R-:W-:Y:S02]  /*3db0*/  LEA.HI.X.SX32 R30, R28, UR7, 0x1, P0 ;  /* 0x000000071c1e7c11 */ /* 0x000fe400080f0eff */
[C---:B------:R-:W-:Y:S02]  /*3dc0*/  LEA R12, P0, R13.reuse, UR8, 0x1 ;  /* 0x000000080d0c7c11 */ /* 0x040fe4000f8008ff */
[----:B------:R-:W-:Y:S02]  /*3dd0*/  IADD3 R27, P2, R26, UR6, RZ ;  /* 0x000000061a1b7c10 */ /* 0x000fe4000ff5e0ff */
[----:B------:R-:W-:Y:S02]  /*3de0*/  LEA.HI.X R13, R13, UR9, R30, 0x1, P0 ;  /* 0x000000090d0d7c11 */ /* 0x000fe400080f0c1e */
[----:B------:R-:W-:Y:S02]  /*3df0*/  LEA.HI.X.SX32 R30, R14, UR7, 0x1, P1 ;  /* 0x000000070e1e7c11 */ /* 0x000fe400088f0eff */
[----:B------:R-:W-:Y:S01]  /*3e00*/  LEA R14, P0, R15, UR8, 0x1 ;  /* 0x000000080f0e7c11 */ /* 0x000fe2000f8008ff */
[----:B------:R0:W-:Y:S01]  /*3e10*/  STG.E.U16 desc[UR36][R12.64], R36 ;  /* 0x000000240c007986 */ /* 0x0001e2000c101524 */
[----:B------:R-:W-:-:S02]  /*3e20*/  LEA.HI.X.SX32 R8, R26, UR7, 0x1, P2 ;  /* 0x000000071a087c11 */ /* 0x000fc400090f0eff */
[----:B------:R-:W-:Y:S02]  /*3e30*/  LEA.HI.X R15, R15, UR9, R30, 0x1, P0 ;  /* 0x000000090f0f7c11 */ /* 0x000fe400080f0c1e */
[C---:B------:R-:W-:Y:S02]  /*3e40*/  LEA R26, P1, R27.reuse, UR8, 0x1 ;  /* 0x000000081b1a7c11 */ /* 0x040fe4000f8208ff */
[----:B------:R-:W-:Y:S01]  /*3e50*/  IADD3 R30, P0, R6, UR6, RZ ;  /* 0x00000006061e7c10 */ /* 0x000fe2000ff1e0ff */
[----:B------:R1:W-:Y:S01]  /*3e60*/  STG.E.U16 desc[UR36][R14.64], R7 ;  /* 0x000000070e007986 */ /* 0x0003e2000c101524 */
[----:B------:R-:W-:Y:S01]  /*3e70*/  LEA.HI.X R27, R27, UR9, R8, 0x1, P1 ;  /* 0x000000091b1b7c11 */ /* 0x000fe200088f0c08 */
[----:B------:R-:W-:Y:S01]  /*3e80*/  VIADD R8, R28, 0x30 ;  /* 0x000000301c087836 */ /* 0x000fe20000000000 */
[----:B------:R-:W-:Y:S02]  /*3e90*/  LEA.HI.X.SX32 R37, R6, UR7, 0x1, P0 ;  /* 0x0000000706257c11 */ /* 0x000fe400080f0eff */
[----:B------:R-:W-:Y:S01]  /*3ea0*/  IADD3 R32, P1, R34, UR6, RZ ;  /* 0x0000000622207c10 */ /* 0x000fe2000ff3e0ff */
[----:B------:R2:W-:Y:S01]  /*3eb0*/  STG.E.U16 desc[UR36][R26.64], R5 ;  /* 0x000000051a007986 */ /* 0x0005e2000c101524 */
[----:B------:R-:W-:-:S02]  /*3ec0*/  F2FP.F16.F32.PACK_AB R20, R20, R31 ;  /* 0x0000001f1414723e */ /* 0x000fc400000000ff */
[----:B0-----:R-:W-:Y:S02]  /*3ed0*/  LEA.HI.X.SX32 R13, R34, UR7, 0x1, P1 ;  /* 0x00000007220d7c11 */ /* 0x001fe400088f0eff */
[----:B------:R-:W-:Y:S02]  /*3ee0*/  LEA R12, P1, R32, UR8, 0x1 ;  /* 0x00000008200c7c11 */ /* 0x000fe4000f8208ff */
[C---:B-1----:R-:W-:Y:S02]  /*3ef0*/  LEA R14, P0, R30.reuse, UR8, 0x1 ;  /* 0x000000081e0e7c11 */ /* 0x042fe4000f8008ff */
[----:B------:R-:W-:Y:S02]  /*3f00*/  IADD3 R7, P2, R35, UR6, RZ ;  /* 0x0000000623077c10 */ /* 0x000fe4000ff5e0ff */
[----:B------:R-:W-:Y:S02]  /*3f10*/  LEA.HI.X R15, R30, UR9, R37, 0x1, P0 ;  /* 0x000000091e0f7c11 */ /* 0x000fe400080f0c25 */
[----:B--2---:R-:W-:-:S02]  /*3f20*/  IADD3 R27, P0, R8, UR6, RZ ;  /* 0x00000006081b7c10 */ /* 0x004fc4000ff1e0ff */
[----:B------:R-:W-:Y:S02]  /*3f30*/  IADD3 R30, R28, 0x38, RZ ;  /* 0x000000381c1e7810 */ /* 0x000fe40007ffe0ff */
[----:B------:R-:W-:Y:S02]  /*3f40*/  LEA.HI.X.SX32 R4, R8, UR7, 0x1, P0 ;  /* 0x0000000708047c11 */ /* 0x000fe400080f0eff */
[----:B------:R-:W-:Y:S01]  /*3f50*/  LEA.HI.X R13, R32, UR9, R13, 0x1, P1 ;  /* 0x00000009200d7c11 */ /* 0x000fe200088f0c0d */
[----:B------:R-:W-:Y:S01]  /*3f60*/  VIADD R32, R28, 0x50 ;  /* 0x000000501c207836 */ /* 0x000fe20000000000 */
[----:B------:R-:W-:Y:S02]  /*3f70*/  LEA R26, P0, R27, UR8, 0x1 ;  /* 0x000000081b1a7c11 */ /* 0x000fe4000f8008ff */
[----:B------:R-:W-:Y:S02]  /*3f80*/  IADD3 R8, P1, R30, UR6, RZ ;  /* 0x000000061e087c10 */ /* 0x000fe4000ff3e0ff */
[----:B------:R-:W-:-:S02]  /*3f90*/  LEA.HI.X.SX32 R34, R35, UR7, 0x1, P2 ;  /* 0x0000000723227c11 */ /* 0x000fc400090f0eff */
[----:B------:R-:W-:Y:S02]  /*3fa0*/  LEA.HI.X R27, R27, UR9, R4, 0x1, P0 ;  /* 0x000000091b1b7c11 */ /* 0x000fe400080f0c04 */
[----:B------:R-:W-:Y:S02]  /*3fb0*/  LEA.HI.X.SX32 R35, R30, UR7, 0x1, P1 ;  /* 0x000000071e237c11 */ /* 0x000fe400088f0eff */
[C---:B------:R-:W-:Y:S02]  /*3fc0*/  LEA R4, P0, R8.reuse, UR8, 0x1 ;  /* 0x0000000808047c11 */ /* 0x040fe4000f8008ff */
[----:B------:R-:W-:Y:S02]  /*3fd0*/  PRMT R37, R5, 0x7632, R37 ;  /* 0x0000763205257816 */ /* 0x000fe40000000025 */
[----:B------:R-:W-:Y:S01]  /*3fe0*/  LEA.HI.X R5, R8, UR9, R35, 0x1, P0 ;  /* 0x0000000908057c11 */ /* 0x000fe200080f0c23 */
[C---:B------:R-:W-:Y:S01]  /*3ff0*/  VIADD R8, R28.reuse, 0x40 ;  /* 0x000000401c087836 */ /* 0x040fe20000000000 */
[----:B------:R-:W-:Y:S01]  /*4000*/  LEA R6, P2, R7, UR8, 0x1 ;  /* 0x0000000807067c11 */ /* 0x000fe2000f8408ff */
[----:B------:R0:W-:Y:S01]  /*4010*/  STG.E.U16 desc[UR36][R14.64], R37 ;  /* 0x000000250e007986 */ /* 0x0001e2000c101524 */
[----:B------:R-:W-:-:S02]  /*4020*/  IADD3 R30, R28, 0x48, RZ ;  /* 0x000000481c1e7810 */ /* 0x000fc40007ffe0ff */
[----:B------:R-:W-:Y:S02]  /*4030*/  PRMT R35, R3, 0x7610, R35 ;  /* 0x0000761003237816 */ /* 0x000fe40000000023 */
[----:B------:R-:W-:Y:S02]  /*4040*/  LEA.HI.X R7, R7, UR9, R34, 0x1, P2 ;  /* 0x0000000907077c11 */ /* 0x000fe400090f0c22 */
[----:B------:R-:W-:Y:S01]  /*4050*/  IADD3 R36, P1, R30, UR6, RZ ;  /* 0x000000061e247c10 */ /* 0x000fe2000ff3e0ff */
[----:B------:R1:W-:Y:S01]  /*4060*/  STG.E.U16 desc[UR36][R12.64], R35 ;  /* 0x000000230c007986 */ /* 0x0003e2000c101524 */
[----:B------:R-:W-:Y:S02]  /*4070*/  F2FP.F16.F32.PACK_AB R19, R19, R24 ;  /* 0x000000181313723e */ /* 0x000fe400000000ff */
[----:B0-----:R-:W-:Y:S02]  /*4080*/  PRMT R15, R3, 0x7632, R15 ;  /* 0x00007632030f7816 */ /* 0x001fe4000000000f */
[----:B------:R-:W-:-:S02]  /*4090*/  IADD3 R3, P0, R8, UR6, RZ ;  /* 0x0000000608037c10 */ /* 0x000fc4000ff1e0ff */
[----:B------:R-:W-:Y:S01]  /*40a0*/  PRMT R37, R0, 0x7632, R37 ;  /* 0x0000763200257816 */ /* 0x000fe20000000025 */
[----:B------:R0:W-:Y:S01]  /*40b0*/  STG.E.U16 desc[UR36][R6.64], R15 ;  /* 0x0000000f06007986 */ /* 0x0001e2000c101524 */
[----:B------:R-:W-:Y:S02]  /*40c0*/  LEA.HI.X.SX32 R8, R8, UR7, 0x1, P0 ;  /* 0x0000000708087c11 */ /* 0x000fe400080f0eff */
[C---:B------:R-:W-:Y:S02]  /*40d0*/  LEA R34, P0, R3.reuse, UR8, 0x1 ;  /* 0x0000000803227c11 */ /* 0x040fe4000f8008ff */
[----:B-1----:R-:W-:Y:S02]  /*40e0*/  IADD3 R12, R28, 0x68, RZ ;  /* 0x000000681c0c7810 */ /* 0x002fe40007ffe0ff */
[----:B------:R-:W-:Y:S02]  /*40f0*/  LEA.HI.X R35, R3, UR9, R8, 0x1, P0 ;  /* 0x0000000903237c11 */ /* 0x000fe400080f0c08 */
[----:B------:R-:W-:-:S02]  /*4100*/  IADD3 R3, P0, R32, UR6, RZ ;  /* 0x0000000620037c10 */ /* 0x000fc4000ff1e0ff */
[----:B0-----:R-:W-:Y:S02]  /*4110*/  LEA.HI.X.SX32 R15, R30, UR7, 0x1, P1 ;  /* 0x000000071e0f7c11 */ /* 0x001fe400088f0eff */
[----:B------:R-:W-:Y:S02]  /*4120*/  LEA R14, P1, R36, UR8, 0x1 ;  /* 0x00000008240e7c11 */ /* 0x000fe4000f8208ff */
[----:B------:R-:W-:Y:S02]  /*4130*/  IADD3 R30, R28, 0x58, RZ ;  /* 0x000000581c1e7810 */ /* 0x000fe40007ffe0ff */
[----:B------:R-:W-:Y:S02]  /*4140*/  LEA.HI.X R15, R36, UR9, R15, 0x1, P1 ;  /* 0x00000009240f7c11 */ /* 0x000fe400088f0c0f */
[----:B------:R-:W-:Y:S02]  /*4150*/  IADD3 R8, P1, R30, UR6, RZ ;  /* 0x000000061e087c10 */ /* 0x000fe4000ff3e0ff */
[----:B------:R-:W-:-:S02]  /*4160*/  LEA.HI.X.SX32 R32, R32, UR7, 0x1, P0 ;  /* 0x0000000720207c11 */ /* 0x000fc400080f0eff */
[C---:B------:R-:W-:Y:S02]  /*4170*/  LEA R6, P0, R3.reuse, UR8, 0x1 ;  /* 0x0000000803067c11 */ /* 0x040fe4000f8008ff */
[----:B------:R-:W-:Y:S02]  /*4180*/  LEA.HI.X.SX32 R13, R30, UR7, 0x1, P1 ;  /* 0x000000071e0d7c11 */ /* 0x000fe400088f0eff */
[C---:B------:R-:W-:Y:S02]  /*4190*/  LEA R2, P1, R8.reuse, UR8, 0x1 ;  /* 0x0000000808027c11 */ /* 0x040fe4000f8208ff */
[----:B------:R-:W-:Y:S02]  /*41a0*/  LEA.HI.X R7, R3, UR9, R32, 0x1, P0 ;  /* 0x0000000903077c11 */ /* 0x000fe400080f0c20 */
[----:B------:R-:W-:Y:S01]  /*41b0*/  LEA.HI.X R3, R8, UR9, R13, 0x1, P1 ;  /* 0x0000000908037c11 */ /* 0x000fe200088f0c0d */
[----:B------:R-:W-:Y:S01]  /*41c0*/  VIADD R8, R28, 0x60 ;  /* 0x000000601c087836 */ /* 0x000fe20000000000 */
[----:B------:R-:W-:Y:S01]  /*41d0*/  PRMT R36, R0, 0x7610, R36 ;  /* 0x0000761000247816 */ /* 0x000fe20000000024 */
[----:B------:R-:W-:Y:S01]  /*41e0*/  VIADD R13, R28, 0x70 ;  /* 0x000000701c0d7836 */ /* 0x000fe20000000000 */
[----:B------:R-:W-:-:S02]  /*41f0*/  IADD3 R32, P1, R12, UR6, RZ ;  /* 0x000000060c207c10 */ /* 0x000fc4000ff3e0ff */
[----:B------:R-:W-:Y:S01]  /*4200*/  IADD3 R9, P0, R8, UR6, RZ ;  /* 0x0000000608097c10 */ /* 0x000fe2000ff1e0ff */
[----:B------:R0:W-:Y:S01]  /*4210*/  STG.E.U16 desc[UR36][R26.64], R36 ;  /* 0x000000241a007986 */ /* 0x0001e2000c101524 */
[----:B------:R-:W-:Y:S02]  /*4220*/  IADD3 R30, P2, R13, UR6, RZ ;  /* 0x000000060d1e7c10 */ /* 0x000fe4000ff5e0ff */
[----:B------:R-:W-:Y:S01]  /*4230*/  IADD3 R0, R28, 0x78, RZ ;  /* 0x000000781c007810 */ /* 0x000fe20007ffe0ff */
[----:B------:R1:W-:Y:S04]  /*4240*/  STG.E.U16 desc[UR36][R4.64], R37 ;  /* 0x0000002504007986 */ /* 0x0003e8000c101524 */
[----:B------:R-:W-:Y:S01]  /*4250*/  STG.E.U16 desc[UR36][R34.64], R10 ;  /* 0x0000000a22007986 */ /* 0x000fe2000c101524 */
[----:B0-----:R-:W-:-:S03]  /*4260*/  LEA.HI.X.SX32 R26, R8, UR7, 0x1, P0 ;  /* 0x00000007081a7c11 */ /* 0x001fc600080f0eff */
[----:B------:R0:W-:Y:S01]  /*4270*/  STG.E.U16 desc[UR36][R14.64], R18 ;  /* 0x000000120e007986 */ /* 0x0001e2000c101524 */
[----:B------:R-:W-:Y:S02]  /*4280*/  LEA.HI.X.SX32 R27, R12, UR7, 0x1, P1 ;  /* 0x000000070c1b7c11 */ /* 0x000fe400088f0eff */
[----:B------:R-:W-:Y:S01]  /*4290*/  LEA R12, P0, R9, UR8, 0x1 ;  /* 0x00000008090c7c11 */ /* 0x000fe2000f8008ff */
[----:B------:R2:W-:Y:S01]  /*42a0*/  STG.E.U16 desc[UR36][R6.64], R17 ;  /* 0x0000001106007986 */ /* 0x0005e2000c101524 */
[C---:B------:R-:W-:Y:S02]  /*42b0*/  LEA R8, P1, R32.reuse, UR8, 0x1 ;  /* 0x0000000820087c11 */ /* 0x040fe4000f8208ff */
[----:B-1----:R-:W-:Y:S02]  /*42c0*/  LEA.HI.X.SX32 R5, R13, UR7, 0x1, P2 ;  /* 0x000000070d057c11 */ /* 0x002fe400090f0eff */
[----:B------:R-:W-:Y:S02]  /*42d0*/  LEA.HI.X R13, R9, UR9, R26, 0x1, P0 ;  /* 0x00000009090d7c11 */ /* 0x000fe400080f0c1a */
[----:B------:R-:W-:Y:S01]  /*42e0*/  LEA.HI.X R9, R32, UR9, R27, 0x1, P1 ;  /* 0x0000000920097c11 */ /* 0x000fe200088f0c1b */
[----:B------:R-:W-:Y:S01]  /*42f0*/  VIADD R27, R28, 0x80 ;  /* 0x000000801c1b7836 */ /* 0x000fe20000000000 */
[----:B------:R-:W-:Y:S01]  /*4300*/  IADD3 R26, P0, R0, UR6, RZ ;  /* 0x00000006001a7c10 */ /* 0x000fe2000ff1e0ff */
[C---:B0-----:R-:W-:Y:S01]  /*4310*/  VIADD R18, R28.reuse, 0xa0 ;  /* 0x000000a01c127836 */ /* 0x041fe20000000000 */
[----:B------:R-:W-:-:S02]  /*4320*/  IADD3 R10, R28, 0x88, RZ ;  /* 0x000000881c0a7810 */ /* 0x000fc40007ffe0ff */
[----:B------:R-:W-:Y:S02]  /*4330*/  LEA.HI.X.SX32 R35, R0, UR7, 0x1, P0 ;  /* 0x0000000700237c11 */ /* 0x000fe400080f0eff */
[C---:B------:R-:W-:Y:S02]  /*4340*/  LEA R34, P0, R26.reuse, UR8, 0x1 ;  /* 0x000000081a227c11 */ /* 0x040fe4000f8008ff */
[C---:B------:R-:W-:Y:S02]  /*4350*/  IADD3 R0, P1, R27.reuse, UR6, RZ ;  /* 0x000000061b007c10 */ /* 0x040fe4000ff3e0ff */
[----:B------:R-:W-:Y:S02]  /*4360*/  LEA.HI.X R35, R26, UR9, R35, 0x1, P0 ;  /* 0x000000091a237c11 */ /* 0x000fe400080f0c23 */
[----:B------:R-:W-:Y:S02]  /*4370*/  LEA.HI.X.SX32 R27, R27, UR7, 0x1, P1 ;  /* 0x000000071b1b7c11 */ /* 0x000fe400088f0eff */
[----:B------:R-:W-:-:S02]  /*4380*/  LEA R26, P0, R0, UR8, 0x1 ;  /* 0x00000008001a7c11 */ /* 0x000fc4000f8008ff */
[----:B------:R-:W-:Y:S02]  /*4390*/  LEA R4, P2, R30, UR8, 0x1 ;  /* 0x000000081e047c11 */ /* 0x000fe4000f8408ff */
[----:B------:R-:W-:Y:S02]  /*43a0*/  LEA.HI.X R27, R0, UR9, R27, 0x1, P0 ;  /* 0x00000009001b7c11 */ /* 0x000fe400080f0c1b */
[----:B------:R-:W-:Y:S02]  /*43b0*/  IADD3 R0, P0, R10, UR6, RZ ;  /* 0x000000060a007c10 */ /* 0x000fe4000ff1e0ff */
[----:B------:R-:W-:Y:S01]  /*43c0*/  LEA.HI.X R5, R30, UR9, R5, 0x1, P2 ;  /* 0x000000091e057c11 */ /* 0x000fe200090f0c05 */
[----:B------:R-:W-:Y:S01]  /*43d0*/  VIADD R30, R28, 0x90 ;  /* 0x000000901c1e7836 */ /* 0x000fe20000000000 */
[----:B------:R-:W-:Y:S02]  /*43e0*/  LEA.HI.X.SX32 R37, R10, UR7, 0x1, P0 ;  /* 0x000000070a257c11 */ /* 0x000fe400080f0eff */
[----:B------:R-:W-:-:S02]  /*43f0*/  PRMT R15, R17, 0x7632, R15 ;  /* 0x00007632110f7816 */ /* 0x000fc4000000000f */
[----:B------:R-:W-:Y:S02]  /*4400*/  LEA R36, P0, R0, UR8, 0x1 ;  /* 0x0000000800247c11 */ /* 0x000fe4000f8008ff */
[----:B--2---:R-:W-:Y:S01]  /*4410*/  IADD3 R17, R28, 0x98, RZ ;  /* 0x000000981c117810 */ /* 0x004fe20007ffe0ff */
[----:B------:R0:W-:Y:S01]  /*4420*/  STG.E.U16 desc[UR36][R2.64], R15 ;  /* 0x0000000f02007986 */ /* 0x0001e2000c101524 */
[----:B------:R-:W-:Y:S02]  /*4430*/  IADD3 R32, P1, R30, UR6, RZ ;  /* 0x000000061e207c10 */ /* 0x000fe4000ff3e0ff */
[----:B------:R-:W-:Y:S01]  /*4440*/  LEA.HI.X R37, R0, UR9, R37, 0x1, P0 ;  /* 0x0000000900257c11 */ /* 0x000fe200080f0c25 */
[----:B------:R-:W-:Y:S01]  /*4450*/  STG.E.U16 desc[UR36][R12.64], R22 ;  /* 0x000000160c007986 */ /* 0x000fe2000c101524 */
[----:B------:R-:W-:Y:S02]  /*4460*/  IADD3 R0, P0, R17, UR6, RZ ;  /* 0x0000000611007c10 */ /* 0x000fe4000ff1e0ff */
[----:B------:R-:W-:-:S02]  /*4470*/  IADD3 R10, P2, R18, UR6, RZ ;  /* 0x00000006120a7c10 */ /* 0x000fc4000ff5e0ff */
[----:B------:R-:W-:Y:S02]  /*4480*/  LEA.HI.X.SX32 R17, R17, UR7, 0x1, P0 ;  /* 0x0000000711117c11 */ /* 0x000fe400080f0eff */
[----:B------:R-:W-:Y:S02]  /*4490*/  LEA R6, P0, R0, UR8, 0x1 ;  /* 0x0000000800067c11 */ /* 0x000fe4000f8008ff */
[----:B0-----:R-:W-:Y:S02]  /*44a0*/  LEA.HI.X.SX32 R15, R30, UR7, 0x1, P1 ;  /* 0x000000071e0f7c11 */ /* 0x001fe400088f0eff */
[----:B------:R-:W-:Y:S02]  /*44b0*/  LEA R14, P1, R32, UR8, 0x1 ;  /* 0x00000008200e7c11 */ /* 0x000fe4000f8208ff */
[----:B------:R-:W-:Y:S02]  /*44c0*/  LEA.HI.X.SX32 R3, R18, UR7, 0x1, P2 ;  /* 0x0000000712037c11 */ /* 0x000fe400090f0eff */
[----:B------:R-:W-:Y:S01]  /*44d0*/  PRMT R30, R21, 0x7632, R30 ;  /* 0x00007632151e7816 */ /* 0x000fe2000000001e */
[C---:B------:R-:W-:Y:S01]  /*44e0*/  VIADD R21, R28.reuse, 0xb0 ;  /* 0x000000b01c157836 */ /* 0x040fe20000000000 */
[----:B------:R-:W-:-:S02]  /*44f0*/  IADD3 R18, R28, 0xa8, RZ ;  /* 0x000000a81c127810 */ /* 0x000fc40007ffe0ff */
[----:B------:R-:W-:Y:S01]  /*4500*/  IADD3 R28, R28, 0xb8, RZ ;  /* 0x000000b81c1c7810 */ /* 0x000fe20007ffe0ff */
[----:B------:R0:W-:Y:S01]  /*4510*/  STG.E.U16 desc[UR36][R8.64], R30 ;  /* 0x0000001e08007986 */ /* 0x0001e2000c101524 */
[----:B------:R-:W-:Y:S02]  /*4520*/  LEA.HI.X R15, R32, UR9, R15, 0x1, P1 ;  /* 0x00000009200f7c11 */ /* 0x000fe400088f0c0f */
[----:B------:R-:W-:Y:S01]  /*4530*/  LEA R2, P1, R10, UR8, 0x1 ;  /* 0x000000080a027c11 */ /* 0x000fe2000f8208ff */
[----:B------:R1:W-:Y:S01]  /*4540*/  STG.E.U16 desc[UR36][R4.64], R25 ;  /* 0x0000001904007986 */ /* 0x0003e2000c101524 */
[----:B------:R-:W-:Y:S02]  /*4550*/  LEA.HI.X R7, R0, UR9, R17, 0x1, P0 ;  /* 0x0000000900077c11 */ /* 0x000fe400080f0c11 */
[----:B------:R-:W-:Y:S02]  /*4560*/  IADD3 R17, P2, R28, UR6, RZ ;  /* 0x000000061c117c10 */ /* 0x000fe4000ff5e0ff */
[----:B------:R-:W-:-:S02]  /*4570*/  LEA.HI.X R3, R10, UR9, R3, 0x1, P1 ;  /* 0x000000090a037c11 */ /* 0x000fc400088f0c03 */
[----:B------:R-:W-:Y:S02]  /*4580*/  IADD3 R10, P0, R18, UR6, RZ ;  /* 0x00000006120a7c10 */ /* 0x000fe4000ff1e0ff */
[----:B------:R-:W-:Y:S02]  /*4590*/  IADD3 R0, P1, R21, UR6, RZ ;  /* 0x0000000615007c10 */ /* 0x000fe4000ff3e0ff */
[----:B------:R-:W-:Y:S02]  /*45a0*/  LEA.HI.X.SX32 R28, R28, UR7, 0x1, P2 ;  /* 0x000000071c1c7c11 */ /* 0x000fe400090f0eff */
[----:B0-----:R-:W-:Y:S02]  /*45b0*/  LEA R8, P2, R17, UR8, 0x1 ;  /* 0x0000000811087c11 */ /* 0x001fe4000f8408ff */
[----:B------:R-:W-:Y:S02]  /*45c0*/  LEA.HI.X.SX32 R33, R18, UR7, 0x1, P0 ;  /* 0x0000000712217c11 */ /* 0x000fe400080f0eff */
[----:B------:R-:W-:-:S02]  /*45d0*/  LEA.HI.X.SX32 R21, R21, UR7, 0x1, P1 ;  /* 0x0000000715157c11 */ /* 0x000fc400088f0eff */
[----:B------:R-:W-:Y:S02]  /*45e0*/  LEA R12, P0, R10, UR8, 0x1 ;  /* 0x000000080a0c7c11 */ /* 0x000fe4000f8008ff */
[----:B------:R-:W-:Y:S02]  /*45f0*/  LEA R32, P1, R0, UR8, 0x1 ;  /* 0x0000000800207c11 */ /* 0x000fe4000f8208ff */
[----:B------:R-:W-:Y:S02]  /*4600*/  LEA.HI.X R9, R17, UR9, R28, 0x1, P2 ;  /* 0x0000000911097c11 */ /* 0x000fe400090f0c1c */
[----:B------:R-:W-:Y:S02]  /*4610*/  PRMT R17, R25, 0x7632, R17 ;  /* 0x0000763219117816 */ /* 0x000fe40000000011 */
[----:B------:R-:W-:Y:S02]  /*4620*/  LEA.HI.X R13, R10, UR9, R33, 0x1, P0 ;  /* 0x000000090a0d7c11 */ /* 0x000fe400080f0c21 */
[----:B------:R-:W-:Y:S01]  /*4630*/  PRMT R18, R16, 0x7632, R18 ;  /* 0x0000763210127816 */ /* 0x000fe20000000012 */
[----:B------:R-:W-:Y:S01]  /*4640*/  STG.E.U16 desc[UR36][R34.64], R17 ;  /* 0x0000001122007986 */ /* 0x000fe2000c101524 */
[----:B------:R-:W-:-:S02]  /*4650*/  LEA.HI.X R33, R0, UR9, R21, 0x1, P1 ;  /* 0x0000000900217c11 */ /* 0x000fc400088f0c15 */
[----:B------:R-:W-:Y:S01]  /*4660*/  PRMT R0, R11, 0x7632, R0 ;  /* 0x000076320b007816 */ /* 0x000fe20000000000 */
[----:B------:R-:W-:Y:S01]  /*4670*/  STG.E.U16 desc[UR36][R26.64], R16 ;  /* 0x000000101a007986 */ /* 0x000fe2000c101524 */
[----:B-1----:R-:W-:-:S03]  /*4680*/  PRMT R4, R20, 0x7632, R4 ;  /* 0x0000763214047816 */ /* 0x002fc60000000004 */
[----:B------:R-:W-:Y:S04]  /*4690*/  STG.E.U16 desc[UR36][R36.64], R18 ;  /* 0x0000001224007986 */ /* 0x000fe8000c101524 */
[----:B------:R-:W-:Y:S04]  /*46a0*/  STG.E.U16 desc[UR36][R14.64], R11 ;  /* 0x0000000b0e007986 */ /* 0x000fe8000c101524 */
[----:B------:R-:W-:Y:S04]  /*46b0*/  STG.E.U16 desc[UR36][R6.64], R0 ;  /* 0x0000000006007986 */ /* 0x000fe8000c101524 */
[----:B------:R0:W-:Y:S04]  /*46c0*/  STG.E.U16 desc[UR36][R2.64], R20 ;  /* 0x0000001402007986 */ /* 0x0001e8000c101524 */
[----:B------:R-:W-:Y:S04]  /*46d0*/  STG.E.U16 desc[UR36][R12.64], R4 ;  /* 0x000000040c007986 */ /* 0x000fe8000c101524 */
[----:B------:R-:W-:Y:S01]  /*46e0*/  STG.E.U16 desc[UR36][R32.64], R19 ;  /* 0x0000001320007986 */ /* 0x000fe2000c101524 */
[----:B0-----:R-:W-:-:S05]  /*46f0*/  PRMT R3, R19, 0x7632, R3 ;  /* 0x0000763213037816 */ /* 0x001fca0000000003 */
[----:B------:R-:W-:Y:S01]  /*4700*/  STG.E.U16 desc[UR36][R8.64], R3 ;  /* 0x0000000308007986 */ /* 0x000fe2000c101524 */
[----:B------:R-:W-:Y:S05]  /*4710*/  EXIT ;  /* 0x000000000000794d */ /* 0x000fea0003800000 */
.L_x_3239:
        /* <DEDUP_REMOVED lines=16> */
.L_x_3264:
        /* <DEDUP_REMOVED lines=16> */
.L_x_3275:
[----:B------:R-:W-:Y:S05]  /*4920*/  EXIT ;  /* 0x000000000000794d */ /* 0x000fea0003800000 */
.L_x_3241:
[----:B------:R-:W-:Y:S01]  /*4930*/  HFMA2.MMA R11, -RZ, RZ, 0, 1.847743988037109375e-06 ;  /* 0x0000001fff0b7435 */ /* 0x000fe200000001ff */
[----:B------:R-:W-:Y:S01]  /*4940*/  IMAD.MOV.U32 R12, RZ, RZ, 0x10 ;  /* 0x00000010ff0c7424 */ /* 0x000fe200078e00ff */
[----:B------:R-:W-:Y:S01]  /*4950*/  MOV R2, 0xff7fffff ;  /* 0xff7fffff00027802 */ /* 0x000fe20000000f00 */
[----:B------:R-:W-:-:S08]  /*4960*/  IMAD.MOV.U32 R15, RZ, RZ, -0x1 ;  /* 0xffffffffff0f7424 */ /* 0x000fd000078e00ff */
[----:B------:R-:W-:Y:S05]  /*4970*/  WARPSYNC.COLLECTIVE R15, `(.L_x_3276) ;  /* 0x000000000f087348 */ /* 0x000fea0003c00000 */
[----:B------:R0:W1:Y:S02]  /*4980*/  SHFL.BFLY P6, R14, R13, R12, R11 ;  /* 0x0c00000c0d0e7389 */ /* 0x00006400000c000b */
[----:B01----:R-:W-:Y:S01]  /*4990*/  ENDCOLLECTIVE ;  /* 0x000000000000791b */ /* 0x003fe20003800000 */
.L_x_3276:
[----:B------:R-:W-:Y:S01]  /*49a0*/  IMAD.MOV.U32 R12, RZ, RZ, 0x8 ;  /* 0x00000008ff0c7424 */ /* 0x000fe200078e00ff */
[----:B------:R-:W-:-:S04]  /*49b0*/  FMNMX.FTZ R0, R14, -3.40282346638528859812e+38, !PT ;  /* 0xff7fffff0e007809 */ /* 0x000fc80007810000 */
[----:B------:R-:W-:-:S07]  /*49c0*/  MOV R13, R0 ;  /* 0x00000000000d7202 */ /* 0x000fce0000000f00 */
[----:B------:R-:W-:Y:S05]  /*49d0*/  WARPSYNC.COLLECTIVE R15, `(.L_x_3277) ;  /* 0x000000000f087348 */ /* 0x000fea0003c00000 */
[----:B------:R0:W1:Y:S02]  /*49e0*/  SHFL.BFLY P6, R14, R13, R12, R11 ;  /* 0x0c00000c0d0e7389 */ /* 0x00006400000c000b */
[----:B01----:R-:W-:Y:S01]  /*49f0*/  ENDCOLLECTIVE ;  /* 0x000000000000791b */ /* 0x003fe20003800000 */
.L_x_3277:
[----:B------:R-:W-:Y:S01]  /*4a00*/  IMAD.MOV.U32 R12, RZ, RZ, 0x4 ;  /* 0x00000004ff0c7424 */ /* 0x000fe200078e00ff */
[----:B------:R-:W-:-:S04]  /*4a10*/  FMNMX.FTZ R3, R0, R14, !PT ;  /* 0x0000000e00037209 */ /* 0x000fc80007810000 */
[----:B------:R-:W-:-:S07]  /*4a20*/  MOV R13, R3 ;  /* 0x00000003000d7202 */ /* 0x000fce0000000f00 */
[----:B------:R-:W-:Y:S05]  /*4a30*/  WARPSYNC.COLLECTIVE R15, `(.L_x_3278) ;  /* 0x000000000f087348 */ /* 0x000fea0003c00000 */
[----:B------:R0:W1:Y:S02]  /*4a40*/  SHFL.BFLY P6, R14, R13, R12, R11 ;  /* 0x0c00000c0d0e7389 */ /* 0x00006400000c000b */
[----:B01----:R-:W-:Y:S01]  /*4a50*/  ENDCOLLECTIVE ;  /* 0x000000000000791b */ /* 0x003fe20003800000 */
.L_x_3278:
[----:B------:R-:W-:Y:S01]  /*4a60*/  IMAD.MOV.U32 R12, RZ, RZ, 0x2 ;  /* 0x00000002ff0c7424 */ /* 0x000fe200078e00ff */
[----:B------:R-:W-:-:S04]  /*4a70*/  FMNMX.FTZ R4, R3, R14, !PT ;  /* 0x0000000e03047209 */ /* 0x000fc80007810000 */
[----:B------:R-:W-:-:S07]  /*4a80*/  MOV R13, R4 ;  /* 0x00000004000d7202 */ /* 0x000fce0000000f00 */
[----:B------:R-:W-:Y:S05]  /*4a90*/  WARPSYNC.COLLECTIVE R15, `(.L_x_3279) ;  /* 0x000000000f087348 */ /* 0x000fea0003c00000 */
[----:B------:R0:W1:Y:S02]  /*4aa0*/  SHFL.BFLY P6, R14, R13, R12, R11 ;  /* 0x0c00000c0d0e7389 */ /* 0x00006400000c000b */
[----:B01----:R-:W-:Y:S01]  /*4ab0*/  ENDCOLLECTIVE ;  /* 0x000000000000791b */ /* 0x003fe20003800000 */
.L_x_3279:
[----:B------:R-:W-:Y:S01]  /*4ac0*/  IMAD.MOV.U32 R12, RZ, RZ, 0x1 ;  /* 0x00000001ff0c7424 */ /* 0x000fe200078e00ff */
[----:B------:R-:W-:-:S04]  /*4ad0*/  FMNMX.FTZ R5, R4, R14, !PT ;  /* 0x0000000e04057209 */ /* 0x000fc80007810000 */
[----:B------:R-:W-:-:S07]  /*4ae0*/  MOV R13, R5 ;  /* 0x00000005000d7202 */ /* 0x000fce0000000f00 */
[----:B------:R-:W-:Y:S05]  /*4af0*/  WARPSYNC.COLLECTIVE R15, `(.L_x_3280) ;  /* 0x000000000f087348 */ /* 0x000fea0003c00000 */
[----:B------:R0:W1:Y:S02]  /*4b00*/  SHFL.BFLY P6, R14, R13, R12, R11 ;  /* 0x0c00000c0d0e7389 */ /* 0x00006400000c000b */
[----:B01----:R-:W-:Y:S01]  /*4b10*/  ENDCOLLECTIVE ;  /* 0x000000000000791b */ /* 0x003fe20003800000 */
.L_x_3280:
[----:B------:R-:W-:Y:S05]  /*4b20*/  BRA `(.L_x_3281) ;  /* 0xffffffc0002c7947 */ /* 0x000fea000383ffff */
.L_x_3266:
[----:B------:R-:W-:Y:S01]  /*4b30*/  HFMA2.MMA R12, -RZ, RZ, 0, 1.1920928955078125e-07 ;  /* 0x00000002ff0c7435 */ /* 0x000fe200000001ff */
[----:B------:R-:W-:Y:S01]  /*4b40*/  IMAD.MOV.U32 R13, RZ, RZ, RZ ;  /* 0x000000ffff0d7224 */ /* 0x000fe200078e00ff */
[----:B------:R-:W-:Y:S01]  /*4b50*/  MOV R15, 0xffffffff ;  /* 0xffffffff000f7802 */ /* 0x000fe20000000f00 */
[----:B-1----:R-:W-:-:S08]  /*4b60*/  IMAD.MOV.U32 R11, RZ, RZ, 0x1f ;  /* 0x0000001fff0b7424 */ /* 0x002fd000078e00ff */
[----:B0-----:R-:W-:Y:S05]  /*4b70*/  WARPSYNC.COLLECTIVE R15, `(.L_x_3282) ;  /* 0x000000000f087348 */ /* 0x001fea0003c00000 */
[----:B------:R1:W2:Y:S02]  /*4b80*/  SHFL.BFLY P6, R14, R13, R12, R11 ;  /* 0x0c00000c0d0e7389 */ /* 0x0002a400000c000b */
[----:B012---:R-:W-:Y:S01]  /*4b90*/  ENDCOLLECTIVE ;  /* 0x000000000000791b */ /* 0x007fe20003800000 */
.L_x_3282:
[----:B------:R-:W-:Y:S02]  /*4ba0*/  IMAD.MOV.U32 R12, RZ, RZ, 0x1 ;  /* 0x00000001ff0c7424 */ /* 0x000fe400078e00ff */
[----:B------:R-:W-:-:S04]  /*4bb0*/  IMAD.MOV.U32 R37, RZ, RZ, R14 ;  /* 0x000000ffff257224 */ /* 0x000fc800078e000e */
[----:B------:R-:W-:-:S05]  /*4bc0*/  FADD.FTZ R37, RZ, R37 ;  /* 0x00000025ff257221 */ /* 0x000fca0000010000 */
[----:B------:R-:W-:-:S07]  /*4bd0*/  MOV R13, R37 ;  /* 0x00000025000d7202 */ /* 0x000fce0000000f00 */
[----:B------:R-:W-:Y:S05]  /*4be0*/  WARPSYNC.COLLECTIVE R15, `(.L_x_3283) ;  /* 0x000000000f087348 */ /* 0x000fea0003c00000 */
[----:B------:R0:W1:Y:S02]  /*4bf0*/  SHFL.BFLY P6, R14, R13, R12, R11 ;  /* 0x0c00000c0d0e7389 */ /* 0x00006400000c000b */
[----:B01----:R-:W-:Y:S01]  /*4c00*/  ENDCOLLECTIVE ;  /* 0x000000000000791b */ /* 0x003fe20003800000 */
.L_x_3283:
[----:B------:R-:W-:Y:S01]  /*4c10*/  HFMA2.MMA R12, -RZ, RZ, 0, 1.1920928955078125e-07 ;  /* 0x00000002ff0c7435 */ /* 0x000fe200000001ff */
[----:B------:R-:W-:Y:S01]  /*4c20*/  IMAD.MOV.U32 R13, RZ, RZ, RZ ;  /* 0x000000ffff0d7224 */ /* 0x000fe200078e00ff */
[----:B------:R-:W-:-:S09]  /*4c30*/  MOV R8, R14 ;  /* 0x0000000e00087202 */ /* 0x000fd20000000f00 */
[----:B------:R-:W-:Y:S05]  /*4c40*/  WARPSYNC.COLLECTIVE R15, `(.L_x_3284) ;  /* 0x000000000f087348 */ /* 0x000fea0003c00000 */
[----:B------:R0:W1:Y:S02]  /*4c50*/  SHFL.BFLY P6, R14, R13, R12, R11 ;  /* 0x0c00000c0d0e7389 */ /* 0x00006400000c000b */
[----:B01----:R-:W-:Y:S01]  /*4c60*/  ENDCOLLECTIVE ;  /* 0x000000000000791b */ /* 0x003fe20003800000 */
.L_x_3284:
        /* <DEDUP_REMOVED lines=8> */
.L_x_3285:
[----:B------:R-:W-:Y:S01]  /*4cf0*/  HFMA2.MMA R12, -RZ, RZ, 0, 1.1920928955078125e-07 ;  /* 0x00000002ff0c7435 */ /* 0x000fe200000001ff */
[----:B------:R-:W-:Y:S01]  /*4d00*/  IMAD.MOV.U32 R13, RZ, RZ, RZ ;  /* 0x000000ffff0d7224 */ /* 0x000fe200078e00ff */
[----:B------:R-:W-:-:S09]  /*4d10*/  MOV R7, R14 ;  /* 0x0000000e00077202 */ /* 0x000fd20000000f00 */
[----:B------:R-:W-:Y:S05]  /*4d20*/  WARPSYNC.COLLECTIVE R15, `(.L_x_3286) ;  /* 0x000000000f087348 */ /* 0x000fea0003c00000 */
[----:B------:R0:W1:Y:S02]  /*4d30*/  SHFL.BFLY P6, R14, R13, R12, R11 ;  /* 0x0c00000c0d0e7389 */ /* 0x00006400000c000b */
[----:B01----:R-:W-:Y:S01]  /*4d40*/  ENDCOLLECTIVE ;  /* 0x000000000000791b */ /* 0x003fe20003800000 */
.L_x_3286:
        /* <DEDUP_REMOVED lines=8> */
.L_x_3287:
[----:B------:R-:W-:Y:S01]  /*4dd0*/  HFMA2.MMA R12, -RZ, RZ, 0, 1.1920928955078125e-07 ;  /* 0x00000002ff0c7435 */ /* 0x000fe200000001ff */
[----:B------:R-:W-:Y:S01]  /*4de0*/  IMAD.MOV.U32 R13, RZ, RZ, RZ ;  /* 0x000000ffff0d7224 */ /* 0x000fe200078e00ff */
[----:B------:R-:W-:-:S09]  /*4df0*/  MOV R33, R14 ;  /* 0x0000000e00217202 */ /* 0x000fd20000000f00 */
[----:B------:R-:W-:Y:S05]  /*4e00*/  WARPSYNC.COLLECTIVE R15, `(.L_x_3288) ;  /* 0x000000000f087348 */ /* 0x000fea0003c00000 */
[----:B------:R0:W1:Y:S02]  /*4e10*/  SHFL.BFLY P6, R14, R13, R12, R11 ;  /* 0x0c00000c0d0e7389 */ /* 0x00006400000c000b */
[----:B01----:R-:W-:Y:S01]  /*4e20*/  ENDCOLLECTIVE ;  /* 0x000000000000791b */ /* 0x003fe20003800000 */
.L_x_3288:
        /* <DEDUP_REMOVED lines=8> */
.L_x_3289:
[----:B------:R-:W-:Y:S01]  /*4eb0*/  HFMA2.MMA R12, -RZ, RZ, 0, 1.1920928955078125e-07 ;  /* 0x00000002ff0c7435 */ /* 0x000fe200000001ff */
[----:B------:R-:W-:Y:S01]  /*4ec0*/  IMAD.MOV.U32 R13, RZ, RZ, RZ ;  /* 0x000000ffff0d7224 */ /* 0x000fe200078e00ff */
[----:B------:R-:W-:-:S09]  /*4ed0*/  MOV R28, R14 ;  /* 0x0000000e001c7202 */ /* 0x000fd20000000f00 */
[----:B------:R-:W-:Y:S05]  /*4ee0*/  WARPSYNC.COLLECTIVE R15, `(.L_x_3290) ;  /* 0x000000000f087348 */ /* 0x000fea0003c00000 */
[----:B------:R0:W1:Y:S02]  /*4ef0*/  SHFL.BFLY P6, R14, R13, R12, R11 ;  /* 0x0c00000c0d0e7389 */ /* 0x00006400000c000b */
[----:B01----:R-:W-:Y:S01]  /*4f00*/  ENDCOLLECTIVE ;  /* 0x000000000000791b */ /* 0x003fe20003800000 */
.L_x_3290:
        /* <DEDUP_REMOVED lines=8> */
.L_x_3291:
[----:B------:R-:W-:Y:S01]  /*4f90*/  HFMA2.MMA R12, -RZ, RZ, 0, 1.1920928955078125e-07 ;  /* 0x00000002ff0c7435 */ /* 0x000fe200000001ff */
[----:B------:R-:W-:Y:S01]  /*4fa0*/  IMAD.MOV.U32 R13, RZ, RZ, RZ ;  /* 0x000000ffff0d7224 */ /* 0x000fe200078e00ff */
[----:B------:R-:W-:-:S09]  /*4fb0*/  MOV R25, R14 ;  /* 0x0000000e00197202 */ /* 0x000fd20000000f00 */
[----:B------:R-:W-:Y:S05]  /*4fc0*/  WARPSYNC.COLLECTIVE R15, `(.L_x_3292) ;  /* 0x000000000f087348 */ /* 0x000fea0003c00000 */
[----:B------:R0:W1:Y:S02]  /*4fd0*/  SHFL.BFLY P6, R14, R13, R12, R11 ;  /* 0x0c00000c0d0e7389 */ /* 0x00006400000c000b */
[----:B01----:R-:W-:Y:S01]  /*4fe0*/  ENDCOLLECTIVE ;  /* 0x000000000000791b */ /* 0x003fe20003800000 */
.L_x_3292:
        /* <DEDUP_REMOVED lines=8> */
.L_x_3293:
[----:B------:R-:W-:Y:S01]  /*5070*/  HFMA2.MMA R12, -RZ, RZ, 0, 1.1920928955078125e-07 ;  /* 0x00000002ff0c7435 */ /* 0x000fe200000001ff */
[----:B------:R-:W-:Y:S01]  /*5080*/  IMAD.MOV.U32 R13, RZ, RZ, RZ ;  /* 0x000000ffff0d7224 */ /* 0x000fe200078e00ff */
[----:B------:R-:W-:-:S09]  /*5090*/  MOV R26, R14 ;  /* 0x0000000e001a7202 */ /* 0x000fd20000000f00 */
[----:B------:R-:W-:Y:S05]  /*50a0*/  WARPSYNC.COLLECTIVE R15, `(.L_x_3294) ;  /* 0x000000000f087348 */ /* 0x000fea0003c00000 */
[----:B------:R0:W1:Y:S02]  /*50b0*/  SHFL.BFLY P6, R14, R13, R12, R11 ;  /* 0x0c00000c0d0e7389 */ /* 0x00006400000c000b */
[----:B01----:R-:W-:Y:S01]  /*50c0*/  ENDCOLLECTIVE ;  /* 0x000000000000791b */ /* 0x003fe20003800000 */
.L_x_3294:
        /* <DEDUP_REMOVED lines=8> */
.L_x_3295:
[----:B------:R-:W-:Y:S01]  /*5150*/  HFMA2.MMA R12, -RZ, RZ, 0, 1.1920928955078125e-07 ;  /* 0x00000002ff0c7435 */ /* 0x000fe200000001ff */
[----:B------:R-:W-:Y:S01]  /*5160*/  IMAD.MOV.U32 R13, RZ, RZ, RZ ;  /* 0x000000ffff0d7224 */ /* 0x000fe200078e00ff */
[----:B------:R-:W-:-:S09]  /*5170*/  MOV R31, R14 ;  /* 0x0000000e001f7202 */ /* 0x000fd20000000f00 */
[----:B------:R-:W-:Y:S05]  /*5180*/  WARPSYNC.COLLECTIVE R15, `(.L_x_3296) ;  /* 0x000000000f087348 */ /* 0x000fea0003c00000 */
[----:B------:R0:W1:Y:S02]  /*5190*/  SHFL.BFLY P6, R14, R13, R12, R11 ;  /* 0x0c00000c0d0e7389 */ /* 0x00006400000c000b */
[----:B01----:R-:W-:Y:S01]  /*51a0*/  ENDCOLLECTIVE ;  /* 0x000000000000791b */ /* 0x003fe20003800000 */
.L_x_3296:
        /* <DEDUP_REMOVED lines=8> */
.L_x_3297:
[----:B------:R-:W-:Y:S01]  /*5230*/  HFMA2.MMA R12, -RZ, RZ, 0, 1.1920928955078125e-07 ;  /* 0x00000002ff0c7435 */ /* 0x000fe200000001ff */
[----:B------:R-:W-:Y:S01]  /*5240*/  IMAD.MOV.U32 R13, RZ, RZ, RZ ;  /* 0x000000ffff0d7224 */ /* 0x000fe200078e00ff */
[----:B------:R-:W-:-:S09]  /*5250*/  MOV R29, R14 ;  /* 0x0000000e001d7202 */ /* 0x000fd20000000f00 */
[----:B------:R-:W-:Y:S05]  /*5260*/  WARPSYNC.COLLECTIVE R15, `(.L_x_3298) ;  /* 0x000000000f087348 */ /* 0x000fea0003c00000 */
[----:B------:R0:W1:Y:S02]  /*5270*/  SHFL.BFLY P6, R14, R13, R12, R11 ;  /* 0x0c00000c0d0e7389 */ /* 0x00006400000c000b */
[----:B01----:R-:W-:Y:S01]  /*5280*/  ENDCOLLECTIVE ;  /* 0x000000000000791b */ /* 0x003fe20003800000 */
.L_x_3298:
        /* <DEDUP_REMOVED lines=8> */
.L_x_3299:
[----:B------:R-:W-:Y:S01]  /*5310*/  HFMA2.MMA R12, -RZ, RZ, 0, 1.1920928955078125e-07 ;  /* 0x00000002ff0c7435 */ /* 0x000fe200000001ff */
[----:B------:R-:W-:Y:S01]  /*5320*/  IMAD.MOV.U32 R13, RZ, RZ, RZ ;  /* 0x000000ffff0d7224 */ /* 0x000fe200078e00ff */
[----:B------:R-:W-:-:S09]  /*5330*/  MOV R16, R14 ;  /* 0x0000000e00107202 */ /* 0x000fd20000000f00 */
[----:B------:R-:W-:Y:S05]  /*5340*/  WARPSYNC.COLLECTIVE R15, `(.L_x_3300) ;  /* 0x000000000f087348 */ /* 0x000fea0003c00000 */
[----:B------:R0:W1:Y:S02]  /*5350*/  SHFL.BFLY P6, R14, R13, R12, R11 ;  /* 0x0c00000c0d0e7389 */ /* 0x00006400000c000b */
[----:B01----:R-:W-:Y:S01]  /*5360*/  ENDCOLLECTIVE ;  /* 0x000000000000791b */ /* 0x003fe20003800000 */
.L_x_3300:
        /* <DEDUP_REMOVED lines=8> */
.L_x_3301:
[----:B------:R-:W-:Y:S01]  /*53f0*/  HFMA2.MMA R12, -RZ, RZ, 0, 1.1920928955078125e-07 ;  /* 0x00000002ff0c7435 */ /* 0x000fe200000001ff */
[----:B------:R-:W-:Y:S01]  /*5400*/  IMAD.MOV.U32 R13, RZ, RZ, RZ ;  /* 0x000000ffff0d7224 */ /* 0x000fe200078e00ff */
[----:B------:R-:W-:-:S09]  /*5410*/  MOV R27, R14 ;  /* 0x0000000e001b7202 */ /* 0x000fd20000000f00 */
[----:B------:R-:W-:Y:S05]  /*5420*/  WARPSYNC.COLLECTIVE R15, `(.L_x_3302) ;  /* 0x000000000f087348 */ /* 0x000fea0003c00000 */
[----:B------:R0:W1:Y:S02]  /*5430*/  SHFL.BFLY P6, R14, R13, R12, R11 ;  /* 0x0c00000c0d0e7389 */ /* 0x00006400000c000b */
[----:B01----:R-:W-:Y:S01]  /*5440*/  ENDCOLLECTIVE ;  /* 0x000000000000791b */ /* 0x003fe20003800000 */
.L_x_3302:
        /* <DEDUP_REMOVED lines=8> */
.L_x_3303:
[----:B------:R-:W-:Y:S01]  /*54d0*/  HFMA2.MMA R12, -RZ, RZ, 0, 1.1920928955078125e-07 ;  /* 0x00000002ff0c7435 */ /* 0x000fe200000001ff */
[----:B------:R-:W-:Y:S01]  /*54e0*/  IMAD.MOV.U32 R13, RZ, RZ, RZ ;  /* 0x000000ffff0d7224 */ /* 0x000fe200078e00ff */
[----:B------:R-:W-:-:S09]  /*54f0*/  MOV R20, R14 ;  /* 0x0000000e00147202 */ /* 0x000fd20000000f00 */
[----:B------:R-:W-:Y:S05]  /*5500*/  WARPSYNC.COLLECTIVE R15, `(.L_x_3304) ;  /* 0x000000000f087348 */ /* 0x000fea0003c00000 */
[----:B------:R0:W1:Y:S02]  /*5510*/  SHFL.BFLY P6, R14, R13, R12, R11 ;  /* 0x0c00000c0d0e7389 */ /* 0x00006400000c000b */
[----:B01----:R-:W-:Y:S01]  /*5520*/  ENDCOLLECTIVE ;  /* 0x000000000000791b */ /* 0x003fe20003800000 */
.L_x_3304:
        /* <DEDUP_REMOVED lines=8> */
.L_x_3305:
[----:B------:R-:W-:Y:S01]  /*55b0*/  HFMA2.MMA R12, -RZ, RZ, 0, 1.1920928955078125e-07 ;  /* 0x00000002ff0c7435 */ /* 0x000fe200000001ff */
[----:B------:R-:W-:Y:S01]  /*55c0*/  IMAD.MOV.U32 R13, RZ, RZ, RZ ;  /* 0x000000ffff0d7224 */ /* 0x000fe200078e00ff */
[----:B------:R-:W-:-:S09]  /*55d0*/  MOV R19, R14 ;  /* 0x0000000e00137202 */ /* 0x000fd20000000f00 */
[----:B------:R-:W-:Y:S05]  /*55e0*/  WARPSYNC.COLLECTIVE R15, `(.L_x_3306) ;  /* 0x000000000f087348 */ /* 0x000fea0003c00000 */
[----:B------:R0:W1:Y:S02]  /*55f0*/  SHFL.BFLY P6, R14, R13, R12, R11 ;  /* 0x0c00000c0d0e7389 */ /* 0x00006400000c000b */
[----:B01----:R-:W-:Y:S01]  /*5600*/  ENDCOLLECTIVE ;  /* 0x000000000000791b */ /* 0x003fe20003800000 */
.L_x_3306:
        /* <DEDUP_REMOVED lines=8> */
.L_x_3307:
[----:B------:R-:W-:Y:S01]  /*5690*/  HFMA2.MMA R12, -RZ, RZ, 0, 1.1920928955078125e-07 ;  /* 0x00000002ff0c7435 */ /* 0x000fe200000001ff */
[----:B------:R-:W-:Y:S01]  /*56a0*/  IMAD.MOV.U32 R13, RZ, RZ, RZ ;  /* 0x000000ffff0d7224 */ /* 0x000fe200078e00ff */
[----:B------:R-:W-:-:S09]  /*56b0*/  MOV R24, R14 ;  /* 0x0000000e00187202 */ /* 0x000fd20000000f00 */
[----:B------:R-:W-:Y:S05]  /*56c0*/  WARPSYNC.COLLECTIVE R15, `(.L_x_3308) ;  /* 0x000000000f087348 */ /* 0x000fea0003c00000 */
[----:B------:R0:W1:Y:S02]  /*56d0*/  SHFL.BFLY P6, R14, R13, R12, R11 ;  /* 0x0c00000c0d0e7389 */ /* 0x00006400000c000b */
[----:B01----:R-:W-:Y:S01]  /*56e0*/  ENDCOLLECTIVE ;  /* 0x000000000000791b */ /* 0x003fe20003800000 */
.L_x_3308:
[----:B------:R-:W-:Y:S01]  /*56f0*/  FADD.FTZ R21, R21, R24 ;  /* 0x0000001815157221 */ /* 0x000fe20000010000 */
[----:B------:R-:W-:Y:S02]  /*5700*/  IMAD.MOV.U32 R12, RZ, RZ, 0x1 ;  /* 0x00000001ff0c7424 */ /* 0x000fe400078e00ff */
[----:B------:R-:W-:-:S05]  /*5710*/  FADD.FTZ R22, RZ, R14 ;  /* 0x0000000eff167221 */ /* 0x000fca0000010000 */
[----:B------:R-:W-:-:S07]  /*5720*/  MOV R13, R22 ;  /* 0x00000016000d7202 */ /* 0x000fce0000000f00 */
[----:B------:R-:W-:Y:S05]  /*5730*/  WARPSYNC.COLLECTIVE R15, `(.L_x_3309) ;  /* 0x000000000f087348 */ /* 0x000fea0003c00000 */
[----:B------:R0:W1:Y:S02]  /*5740*/  SHFL.BFLY P6, R14, R13, R12, R11 ;  /* 0x0c00000c0d0e7389 */ /* 0x00006400000c000b */
[----:B01----:R-:W-:Y:S01]  /*5750*/  ENDCOLLECTIVE ;  /* 0x000000000000791b */ /* 0x003fe20003800000 */
.L_x_3309:
[----:B------:R-:W-:Y:S01]  /*5760*/  HFMA2.MMA R13, -RZ, RZ, 0, 0 ;  /* 0x00000000ff0d7435 */ /* 0x000fe200000001ff */
[----:B------:R-:W-:Y:S01]  /*5770*/  IMAD.MOV.U32 R12, RZ, RZ, 0x2 ;  /* 0x00000002ff0c7424 */ /* 0x000fe200078e00ff */
[----:B------:R-:W-:-:S09]  /*5780*/  MOV R23, R14 ;  /* 0x0000000e00177202 */ /* 0x000fd20000000f00 */
[----:B------:R-:W-:Y:S05]  /*5790*/  WARPSYNC.COLLECTIVE R15, `(.L_x_3310) ;  /* 0x000000000f087348 */ /* 0x000fea0003c00000 */
[----:B------:R0:W1:Y:S02]  /*57a0*/  SHFL.BFLY P6, R14, R13, R12, R11 ;  /* 0x0c00000c0d0e7389 */ /* 0x00006400000c000b */
[----:B01----:R-:W-:Y:S01]  /*57b0*/  ENDCOLLECTIVE ;  /* 0x000000000000791b */ /* 0x003fe20003800000 */
.L_x_3310:
[----:B------:R-:W-:Y:S01]  /*57c0*/  FADD.FTZ R22, R22, R23 ;  /* 0x0000001716167221 */ /* 0x000fe20000010000 */
[----:B------:R-:W-:Y:S01]  /*57d0*/  HFMA2.MMA R12, -RZ, RZ, 0, 5.9604644775390625e-08 ;  /* 0x00000001ff0c7435 */ /* 0x000fe200000001ff */
[----:B------:R-:W-:-:S05]  /*57e0*/  FADD.FTZ R25, RZ, R14 ;  /* 0x0000000eff197221 */ /* 0x000fca0000010000 */
[----:B------:R-:W-:-:S07]  /*57f0*/  MOV R13, R25 ;  /* 0x00000019000d7202 */ /* 0x000fce0000000f00 */
[----:B------:R-:W-:Y:S05]  /*5800*/  WARPSYNC.COLLECTIVE R15, `(.L_x_3311) ;  /* 0x000000000f087348 */ /* 0x000fea0003c00000 */
[----:B------:R0:W1:Y:S02]  /*5810*/  SHFL.BFLY P6, R14, R13, R12, R11 ;  /* 0x0c00000c0d0e7389 */ /* 0x00006400000c000b */
[----:B01----:R-:W-:Y:S01]  /*5820*/  ENDCOLLECTIVE ;  /* 0x000000000000791b */ /* 0x003fe20003800000 */
.L_x_3311:
[----:B------:R-:W-:Y:S01]  /*5830*/  HFMA2.MMA R12, -RZ, RZ, 0, 1.1920928955078125e-07 ;  /* 0x00000002ff0c7435 */ /* 0x000fe200000001ff */
[----:B------:R-:W-:Y:S01]  /*5840*/  MOV R13, RZ ;  /* 0x000000ff000d7202 */ /* 0x000fe20000000f00 */
[----:B------:R-:W-:-:S09]  /*5850*/  IMAD.MOV.U32 R29, RZ, RZ, R14 ;  /* 0x000000ffff1d7224 */ /* 0x000fd200078e000e */
[----:B------:R-:W-:Y:S05]  /*5860*/  WARPSYNC.COLLECTIVE R15, `(.L_x_3312) ;  /* 0x000000000f087348 */ /* 0x000fea0003c00000 */
[----:B------:R0:W1:Y:S02]  /*5870*/  SHFL.BFLY P6, R14, R13, R12, R11 ;  /* 0x0c00000c0d0e7389 */ /* 0x00006400000c000b */
[----:B01----:R-:W-:Y:S01]  /*5880*/  ENDCOLLECTIVE ;  /* 0x000000000000791b */ /* 0x003fe20003800000 */
.L_x_3312:
        /* <DEDUP_REMOVED lines=8> */
.L_x_3313:
[----:B------:R-:W-:Y:S01]  /*5910*/  HFMA2.MMA R12, -RZ, RZ, 0, 1.1920928955078125e-07 ;  /* 0x00000002ff0c7435 */ /* 0x000fe200000001ff */
[----:B------:R-:W-:Y:S01]  /*5920*/  MOV R13, RZ ;  /* 0x000000ff000d7202 */ /* 0x000fe20000000f00 */
[----:B------:R-:W-:-:S09]  /*5930*/  IMAD.MOV.U32 R33, RZ, RZ, R14 ;  /* 0x000000ffff217224 */ /* 0x000fd200078e000e */
[----:B------:R-:W-:Y:S05]  /*5940*/  WARPSYNC.COLLECTIVE R15, `(.L_x_3314) ;  /* 0x000000000f087348 */ /* 0x000fea0003c00000 */
[----:B------:R0:W1:Y:S02]  /*5950*/  SHFL.BFLY P6, R14, R13, R12, R11 ;  /* 0x0c00000c0d0e7389 */ /* 0x00006400000c000b */
[----:B01----:R-:W-:Y:S01]  /*5960*/  ENDCOLLECTIVE ;  /* 0x000000000000791b */ /* 0x003fe20003800000 */
.L_x_3314:
        /* <DEDUP_REMOVED lines=8> */
.L_x_3315:
[----:B------:R-:W-:Y:S01]  /*59f0*/  HFMA2.MMA R12, -RZ, RZ, 0, 1.1920928955078125e-07 ;  /* 0x00000002ff0c7435 */ /* 0x000fe200000001ff */
[----:B------:R-:W-:Y:S01]  /*5a00*/  MOV R13, RZ ;  /* 0x000000ff000d7202 */ /* 0x000fe20000000f00 */
[----:B------:R-:W-:-:S09]  /*5a10*/  IMAD.MOV.U32 R19, RZ, RZ, R14 ;  /* 0x000000ffff137224 */ /* 0x000fd200078e000e */
[----:B------:R-:W-:Y:S05]  /*5a20*/  WARPSYNC.COLLECTIVE R15, `(.L_x_3316) ;  /* 0x000000000f087348 */ /* 0x000fea0003c00000 */
[----:B------:R0:W1:Y:S02]  /*5a30*/  SHFL.BFLY P6, R14, R13, R12, R11 ;  /* 0x0c00000c0d0e7389 */ /* 0x00006400000c000b */
[----:B01----:R-:W-:Y:S01]  /*5a40*/  ENDCOLLECTIVE ;  /* 0x000000000000791b */ /* 0x003fe20003800000 */
.L_x_3316:
        /* <DEDUP_REMOVED lines=8> */
.L_x_3317:
[----:B------:R-:W-:Y:S01]  /*5ad0*/  HFMA2.MMA R12, -RZ, RZ, 0, 1.1920928955078125e-07 ;  /* 0x00000002ff0c7435 */ /* 0x000fe200000001ff */
[----:B------:R-:W-:Y:S01]  /*5ae0*/  MOV R13, RZ ;  /* 0x000000ff000d7202 */ /* 0x000fe20000000f00 */
[----:B------:R-:W-:-:S09]  /*5af0*/  IMAD.MOV.U32 R23, RZ, RZ, R14 ;  /* 0x000000ffff177224 */ /* 0x000fd200078e000e */
[----:B------:R-:W-:Y:S05]  /*5b00*/  WARPSYNC.COLLECTIVE R15, `(.L_x_3318) ;  /* 0x000000000f087348 */ /* 0x000fea0003c00000 */
[----:B------:R0:W1:Y:S02]  /*5b10*/  SHFL.BFLY P6, R14, R13, R12, R11 ;  /* 0x0c00000c0d0e7389 */ /* 0x00006400000c000b */
[----:B01----:R-:W-:Y:S01]  /*5b20*/  ENDCOLLECTIVE ;  /* 0x000000000000791b */ /* 0x003fe20003800000 */
.L_x_3318:
        /* <DEDUP_REMOVED lines=8> */
.L_x_3319:
[----:B------:R-:W-:Y:S01]  /*5bb0*/  HFMA2.MMA R12, -RZ, RZ, 0, 1.1920928955078125e-07 ;  /* 0x00000002ff0c7435 */ /* 0x000fe200000001ff */
[----:B------:R-:W-:Y:S01]  /*5bc0*/  MOV R13, RZ ;  /* 0x000000ff000d7202 */ /* 0x000fe20000000f00 */
[----:B------:R-:W-:-:S09]  /*5bd0*/  IMAD.MOV.U32 R27, RZ, RZ, R14 ;  /* 0x000000ffff1b7224 */ /* 0x000fd200078e000e */
[----:B------:R-:W-:Y:S05]  /*5be0*/  WARPSYNC.COLLECTIVE R15, `(.L_x_3320) ;  /* 0x000000000f087348 */ /* 0x000fea0003c00000 */
[----:B------:R0:W1:Y:S02]  /*5bf0*/  SHFL.BFLY P6, R14, R13, R12, R11 ;  /* 0x0c00000c0d0e7389 */ /* 0x00006400000c000b */
[----:B01----:R-:W-:Y:S01]  /*5c00*/  ENDCOLLECTIVE ;  /* 0x000000000000791b */ /* 0x003fe20003800000 */
.L_x_3320:
        /* <DEDUP_REMOVED lines=8> */
.L_x_3321:
[----:B------:R-:W-:Y:S01]  /*5c90*/  HFMA2.MMA R12, -RZ, RZ, 0, 1.1920928955078125e-07 ;  /* 0x00000002ff0c7435 */ /* 0x000fe200000001ff */
[----:B------:R-:W-:Y:S01]  /*5ca0*/  MOV R13, RZ ;  /* 0x000000ff000d7202 */ /* 0x000fe20000000f00 */
[----:B------:R-:W-:-:S09]  /*5cb0*/  IMAD.MOV.U32 R29, RZ, RZ, R14 ;  /* 0x000000ffff1d7224 */ /* 0x000fd200078e000e */
[----:B------:R-:W-:Y:S05]  /*5cc0*/  WARPSYNC.COLLECTIVE R15, `(.L_x_3322) ;  /* 0x000000000f087348 */ /* 0x000fea0003c00000 */
[----:B------:R0:W1:Y:S02]  /*5cd0*/  SHFL.BFLY P6, R14, R13, R12, R11 ;  /* 0x0c00000c0d0e7389 */ /* 0x00006400000c000b */
[----:B01----:R-:W-:Y:S01]  /*5ce0*/  ENDCOLLECTIVE ;  /* 0x000000000000791b */ /* 0x003fe20003800000 */
.L_x_3322:
        /* <DEDUP_REMOVED lines=8> */
.L_x_3323:
[----:B------:R-:W-:Y:S01]  /*5d70*/  HFMA2.MMA R12, -RZ, RZ, 0, 1.1920928955078125e-07 ;  /* 0x00000002ff0c7435 */ /* 0x000fe200000001ff */
[----:B------:R-:W-:Y:S01]  /*5d80*/  MOV R13, RZ ;  /* 0x000000ff000d7202 */ /* 0x000fe20000000f00 */
[----:B------:R-:W-:-:S09]  /*5d90*/  IMAD.MOV.U32 R31, RZ, RZ, R14 ;  /* 0x000000ffff1f7224 */ /* 0x000fd200078e000e */
[----:B------:R-:W-:Y:S05]  /*5da0*/  WARPSYNC.COLLECTIVE R15, `(.L_x_3324) ;  /* 0x000000000f087348 */ /* 0x000fea0003c00000 */
[----:B------:R0:W1:Y:S02]  /*5db0*/  SHFL.BFLY P6, R14, R13, R12, R11 ;  /* 0x0c00000c0d0e7389 */ /* 0x00006400000c000b */
[----:B01----:R-:W-:Y:S01]  /*5dc0*/  ENDCOLLECTIVE ;  /* 0x000000000000791b */ /* 0x003fe20003800000 */
.L_x_3324:
        /* <DEDUP_REMOVED lines=8> */
.L_x_3325:
[----:B------:R-:W-:Y:S01]  /*5e50*/  IMAD.MOV.U32 R13, RZ, RZ, RZ ;  /* 0x000000ffff0d7224 */ /* 0x000fe200078e00ff */
[----:B------:R-:W-:Y:S01]  /*5e60*/  MOV R12, 0x2 ;  /* 0x00000002000c7802 */ /* 0x000fe20000000f00 */
[----:B------:R-:W-:-:S07]  /*5e70*/  FADD.FTZ R20, R30, R14 ;  /* 0x0000000e1e147221 */ /* 0x000fce0000010000 */
[----:B------:R-:W-:Y:S05]  /*5e80*/  WARPSYNC.COLLECTIVE R15, `(.L_x_3326) ;  /* 0x000000000f087348 */ /* 0x000fea0003c00000 */
[----:B------:R0:W1:Y:S02]  /*5e90*/  SHFL.BFLY P6, R14, R13, R12, R11 ;  /* 0x0c00000c0d0e7389 */ /* 0x00006400000c000b */
[----:B01----:R-:W-:Y:S01]  /*5ea0*/  ENDCOLLECTIVE ;  /* 0x000000000000791b */ /* 0x003fe20003800000 */
.L_x_3326:
[----:B------:R-:W-:Y:S02]  /*5eb0*/  IMAD.MOV.U32 R12, RZ, RZ, 0x1 ;  /* 0x00000001ff0c7424 */ /* 0x000fe400078e00ff */
[----:B------:R-:W-:-:S05]  /*5ec0*/  FADD.FTZ R32, RZ, R14 ;  /* 0x0000000eff207221 */ /* 0x000fca0000010000 */
[----:B------:R-:W-:-:S07]  /*5ed0*/  MOV R13, R32 ;  /* 0x00000020000d7202 */ /* 0x000fce0000000f00 */
[----:B------:R-:W-:Y:S05]  /*5ee0*/  WARPSYNC.COLLECTIVE R15, `(.L_x_3327) ;  /* 0x000000000f087348 */ /* 0x000fea0003c00000 */
[----:B------:R0:W1:Y:S02]  /*5ef0*/  SHFL.BFLY P6, R14, R13, R12, R11 ;  /* 0x0c00000c0d0e7389 */ /* 0x00006400000c000b */
[----:B01----:R-:W-:Y:S01]  /*5f00*/  ENDCOLLECTIVE ;  /* 0x000000000000791b */ /* 0x003fe20003800000 */
.L_x_3327:
[----:B------:R-:W-:Y:S01]  /*5f10*/  HFMA2.MMA R13, -RZ, RZ, 0, 0 ;  /* 0x00000000ff0d7435 */ /* 0x000fe200000001ff */
[----:B------:R-:W-:Y:S01]  /*5f20*/  IMAD.MOV.U32 R12, RZ, RZ, 0x2 ;  /* 0x00000002ff0c7424 */ /* 0x000fe200078e00ff */
[----:B------:R-:W-:-:S05]  /*5f30*/  MOV R11, R14 ;  /* 0x0000000e000b7202 */ /* 0x000fca0000000f00 */
[----:B------:R-:W-:Y:S01]  /*5f40*/  FADD.FTZ R24, R32, R11 ;  /* 0x0000000b20187221 */ /* 0x000fe20000010000 */
[----:B------:R-:W-:-:S07]  /*5f50*/  MOV R11, 0x1f ;  /* 0x0000001f000b7802 */ /* 0x000fce0000000f00 */
[----:B------:R-:W-:Y:S05]  /*5f60*/  WARPSYNC.COLLECTIVE R15, `(.L_x_3328) ;  /* 0x000000000f087348 */ /* 0x000fea0003c00000 */
[----:B------:R0:W1:Y:S02]  /*5f70*/  SHFL.BFLY P6, R14, R13, R12, R11 ;  /* 0x0c00000c0d0e7389 */ /* 0x00006400000c000b */
[----:B01----:R-:W-:Y:S01]  /*5f80*/  ENDCOLLECTIVE ;  /* 0x000000000000791b */ /* 0x003fe20003800000 */
.L_x_3328:
[----:B------:R-:W-:Y:S01]  /*5f90*/  HFMA2.MMA R12, -RZ, RZ, 0, 5.9604644775390625e-08 ;  /* 0x00000001ff0c7435 */ /* 0x000fe200000001ff */
[----:B------:R-:W-:-:S05]  /*5fa0*/  MOV R19, R14 ;  /* 0x0000000e00137202 */ /* 0x000fca0000000f00 */
[----:B------:R-:W-:-:S04]  /*5fb0*/  FADD.FTZ R19, RZ, R19 ;  /* 0x00000013ff137221 */ /* 0x000fc80000010000 */
[----:B------:R-:W-:-:S07]  /*5fc0*/  IMAD.MOV.U32 R13, RZ, RZ, R19 ;  /* 0x000000ffff0d7224 */ /* 0x000fce00078e0013 */
[----:B------:R-:W-:Y:S05]  /*5fd0*/  WARPSYNC.COLLECTIVE R15, `(.L_x_3329) ;  /* 0x000000000f087348 */ /* 0x000fea0003c00000 */
[----:B------:R0:W1:Y:S02]  /*5fe0*/  SHFL.BFLY P6, R14, R13, R12, R11 ;  /* 0x0c00000c0d0e7389 */ /* 0x00006400000c000b */
[----:B01----:R-:W-:Y:S01]  /*5ff0*/  ENDCOLLECTIVE ;  /* 0x000000000000791b */ /* 0x003fe20003800000 */
.L_x_3329:
[----:B------:R-:W-:Y:S01]  /*6000*/  MOV R11, R27 ;  /* 0x0000001b000b7202 */ /* 0x000fe20000000f00 */
[----:B------:R-:W-:Y:S06]  /*6010*/  BRA `(.L_x_3330) ;  /* 0xffffffcc00fc7947 */ /* 0x000fec000383ffff */
.L_x_3331:
        /* <DEDUP_REMOVED lines=14> */
.L_x_28090:


//--------------------- .text._ZN4vllm25paged_attention_v1_kernelIthLi128ELi32ELi128ELNS_18Fp8KVCacheDataTypeE2ELb1EEEvPT_PKS2_PKT0_S8_ifPKiSA_iPKfiiiSC_SC_iiiii --------------------------
	.section	.text._ZN4vllm25paged_attention_v1_kernelIthLi128ELi32ELi128ELNS_18Fp8KVCacheDataTypeE2ELb1EEEvPT_PKS2_PKT0_S8_ifPKiSA_iPKfiiiSC_SC_iiiii,"ax",@progbits
	.align	128
        .global         _ZN4vllm25paged_attention_v1_kernelIthLi128ELi32ELi128ELNS_18Fp8KVCacheDataTypeE2ELb1EEEvPT_PKS2_PKT0_S8_ifPKiSA_iPKfiiiSC_SC_iiiii
        .type           _ZN4vllm25paged_attention_v1_kernelIthLi128ELi32ELi128ELNS_18Fp8KVCacheDataTypeE2ELb1EEEvPT_PKS2_PKT0_S8_ifPKiSA_iPKfiiiSC_SC_iiiii,@function
        .size           _ZN4vllm25paged_attention_v1_kernelIthLi128ELi32ELi128ELNS_18Fp8KVCacheDataTypeE2ELb1EEEvPT_PKS2_PKT0_S8_ifPKiSA_iPKfiiiSC_SC_iiiii,(.L_x_28091 - _ZN4vllm25paged_attention_v1_kernelIthLi128ELi32ELi128ELNS_18Fp8KVCacheDataTypeE2ELb1EEEvPT_PKS2_PKT0_S8_ifPKiSA_iPKfiiiSC_SC_iiiii)
        .other          _ZN4vllm25paged_attention_v1_kernelIthLi128ELi32ELi128ELNS_18Fp8KVCacheDataTypeE2ELb1EEEvPT_PKS2_PKT0_S8_ifPKiSA_iPKfiiiSC_SC_iiiii,@"STO_CUDA_ENTRY STV_DEFAULT"
_ZN4vllm25paged_attention_v1_kernelIthLi128ELi32ELi128ELNS_18Fp8KVCacheDataTypeE2ELb1EEEvPT_PKS2_PKT0_S8_ifPKiSA_iPKfiiiSC_SC_iiiii:
.text._ZN4vllm25paged_attention_v1_kernelIthLi128ELi32ELi128ELNS_18Fp8KVCacheDataTypeE2ELb1EEEvPT_PKS2_PKT0_S8_ifPKiSA_iPKfiiiSC_SC_iiiii:
[----:B------:R-:W0:Y:S01]  /*0000*/  LDC R1, c[0x0][0x28] ;  /* 0x00000a00ff017b82 */ /* 0x000e220000000800 */
[----:B------:R-:W1:Y:S07]  /*0010*/  S2R R29, SR_CTAID.Y ;  /* 0x00000000001d7919 */ /* 0x000e6e0000002600 */
[----:B------:R-:W1:Y:S01]  /*0020*/  LDC.64 R4, c[0x0][0x240] ;  /* 0x00009000ff047b82 */ /* 0x000e620000000a00 */
[----:B------:R-:W-:-:S07]  /*0030*/  ULDC.64 UR36, c[0x0][0x208] ;  /* 0x0000820000247ab9 */ /* 0x000fce0000000a00 */
[----:B------:R-:W2:Y:S01]  /*0040*/  LDC R2, c[0x0][0x284] ;  /* 0x0000a100ff027b82 */ /* 0x000ea20000000800 */
[----:B-1----:R-:W-:-:S05]  /*0050*/  IMAD.WIDE R4, R29, 0x4, R4 ;  /* 0x000000041d047825 */ /* 0x002fca00078e0204 */
[----:B------:R1:W3:Y:S01]  /*0060*/  LDG.E.CONSTANT R9, desc[UR36][R4.64] ;  /* 0x0000002404097981 */ /* 0x0002e2000c1e9900 */
[----:B--2---:R-:W-:Y:S01]  /*0070*/  IABS R10, R2 ;  /* 0x00000002000a7213 */ /* 0x004fe20000000000 */
[----:B------:R-:W2:Y:S01]  /*0080*/  LDC R24, c[0x0][0xc] ;  /* 0x00000300ff187b82 */ /* 0x000ea20000000800 */
[----:B------:R-:W4:Y:S02]  /*0090*/  S2R R26, SR_TID.X ;  /* 0x00000000001a7919 */ /* 0x000f240000002100 */
[----:B------:R-:W5:Y:S01]  /*00a0*/  I2F.RP R8, R10 ;  /* 0x0000000a00087306 */ /* 0x000f620000209400 */
[----:B------:R-:W0:Y:S04]  /*00b0*/  S2R R27, SR_CTAID.X ;  /* 0x00000000001b7919 */ /* 0x000e280000002500 */
[----:B-1----:R-:W1:Y:S03]  /*00c0*/  LDC R5, c[0x0][0x288] ;  /* 0x0000a200ff057b82 */ /* 0x002e660000000800 */
[----:B-----5:R-:W5:Y:S02]  /*00d0*/  MUFU.RCP R8, R8 ;  /* 0x0000000800087308 */ /* 0x020f640000001000 */
[----:B-----5:R-:W-:-:S06]  /*00e0*/  IADD3 R6, R8, 0xffffffe, RZ ;  /* 0x0ffffffe08067810 */ /* 0x020fcc0007ffe0ff */
[----:B------:R5:W4:Y:S02]  /*00f0*/  F2I.FTZ.U32.TRUNC.NTZ R7, R6 ;  /* 0x0000000600077305 */ /* 0x000b24000021f000 */
[----:B-----5:R-:W-:Y:S02]  /*0100*/  IMAD.MOV.U32 R6, RZ, RZ, RZ ;  /* 0x000000ffff067224 */ /* 0x020fe400078e00ff */
[----:B----4-:R-:W-:-:S05]  /*0110*/  IMAD R0, R7, R10, RZ ;  /* 0x0000000a07007224 */ /* 0x010fca00078e02ff */
[----:B------:R-:W-:-:S05]  /*0120*/  IADD3 R11, -R0, RZ, RZ ;  /* 0x000000ff000b7210 */ /* 0x000fca0007ffe1ff */
[----:B------:R-:W-:Y:S01]  /*0130*/  IMAD.HI.U32 R0, R7, R11, R6 ;  /* 0x0000000b07007227 */ /* 0x000fe200078e0006 */
[----:B------:R-:W-:Y:S03]  /*0140*/  BAR.SYNC.DEFER_BLOCKING 0x0 ;  /* 0x0000000000007b1d */ /* 0x000fe60000010000 */
[----:B---3--:R-:W-:-:S05]  /*0150*/  VIADD R3, R9, 0xffffffff ;  /* 0xffffffff09037836 */ /* 0x008fca0000000000 */
[----:B------:R-:W-:-:S04]  /*0160*/  IABS R4, R3 ;  /* 0x0000000300047213 */ /* 0x000fc80000000000 */
[----:B------:R-:W-:-:S05]  /*0170*/  MOV R7, R4 ;  /* 0x0000000400077202 */ /* 0x000fca0000000f00 */
[----:B------:R-:W-:-:S04]  /*0180*/  IMAD.HI.U32 R8, R0, R7, RZ ;  /* 0x0000000700087227 */ /* 0x000fc800078e00ff */
[----:B------:R-:W-:-:S04]  /*0190*/  IMAD.MOV R4, RZ, RZ, -R8 ;  /* 0x000000ffff047224 */ /* 0x000fc800078e0a08 */
[----:B------:R-:W-:Y:S01]  /*01a0*/  IMAD R7, R10, R4, R7 ;  /* 0x000000040a077224 */ /* 0x000fe200078e0207 */
[----:B------:R-:W-:Y:S01]  /*01b0*/  LOP3.LUT R4, R3, R2, RZ, 0x3c, !PT ;  /* 0x0000000203047212 */ /* 0x000fe200078e3cff */
[----:B------:R-:W-:-:S03]  /*01c0*/  VIADD R3, R9, 0x1f ;  /* 0x0000001f09037836 */ /* 0x000fc60000000000 */
[----:B------:R-:W-:Y:S02]  /*01d0*/  ISETP.GT.U32.AND P1, PT, R10, R7, PT ;  /* 0x000000070a00720c */ /* 0x000fe40003f24070 */
[----:B------:R-:W-:Y:S02]  /*01e0*/  ISETP.GE.AND P2, PT, R4, RZ, PT ;  /* 0x000000ff0400720c */ /* 0x000fe40003f46270 */
[----:B------:R-:W-:-:S04]  /*01f0*/  SHF.R.S32.HI R4, RZ, 0x1f, R3 ;  /* 0x0000001fff047819 */ /* 0x000fc80000011403 */
[----:B------:R-:W-:-:S04]  /*0200*/  LEA.HI R3, R4, R3, RZ, 0x5 ;  /* 0x0000000304037211 */ /* 0x000fc800078f28ff */
[----:B------:R-:W-:Y:S02]  /*0210*/  LOP3.LUT R4, R3, 0xffffffe0, RZ, 0xc0, !PT ;  /* 0xffffffe003047812 */ /* 0x000fe400078ec0ff */
[-C--:B------:R-:W-:Y:S02]  /*0220*/  @!P1 IADD3 R7, R7, -R10.reuse, RZ ;  /* 0x8000000a07079210 */ /* 0x080fe40007ffe0ff */
[----:B------:R-:W-:Y:S02]  /*0230*/  @!P1 IADD3 R8, R8, 0x1, RZ ;  /* 0x0000000108089810 */ /* 0x000fe40007ffe0ff */
[----:B------:R-:W-:Y:S02]  /*0240*/  ISETP.GE.U32.AND P0, PT, R7, R10, PT ;  /* 0x0000000a0700720c */ /* 0x000fe40003f06070 */
[----:B------:R-:W-:Y:S02]  /*0250*/  ISETP.NE.AND P1, PT, R2, RZ, PT ;  /* 0x000000ff0200720c */ /* 0x000fe40003f25270 */
[----:B------:R-:W-:-:S02]  /*0260*/  SHF.R.S32.HI R7, RZ, 0x1f, R26 ;  /* 0x0000001fff077819 */ /* 0x000fc4000001141a */
[----:B------:R-:W-:Y:S01]  /*0270*/  VIMNMX R9, R9, R4, PT ;  /* 0x0000000409097248 */ /* 0x000fe20003fe0100 */
[----:B------:R-:W-:Y:S01]  /*0280*/  IMAD.MOV.U32 R4, RZ, RZ, R10 ;  /* 0x000000ffff047224 */ /* 0x000fe200078e000a */
[----:B------:R-:W-:-:S04]  /*0290*/  LEA.HI R7, R7, R26, RZ, 0x5 ;  /* 0x0000001a07077211 */ /* 0x000fc800078f28ff */
[----:B------:R-:W-:Y:S01]  /*02a0*/  LOP3.LUT R11, R7, 0xffffffe0, RZ, 0xc0, !PT ;  /* 0xffffffe0070b7812 */ /* 0x000fe200078ec0ff */
[----:B------:R-:W-:Y:S01]  /*02b0*/  @P0 VIADD R8, R8, 0x1 ;  /* 0x0000000108080836 */ /* 0x000fe20000000000 */
[----:B-1----:R-:W-:Y:S02]  /*02c0*/  ISETP.GT.AND P0, PT, R5, -0x1, PT ;  /* 0xffffffff0500780c */ /* 0x002fe40003f04270 */
[----:B------:R-:W-:Y:S02]  /*02d0*/  SHF.R.S32.HI R30, RZ, 0x5, R7 ;  /* 0x00000005ff1e7819 */ /* 0x000fe40000011407 */
[----:B------:R-:W-:Y:S02]  /*02e0*/  @!P2 IADD3 R8, -R8, RZ, RZ ;  /* 0x000000ff0808a210 */ /* 0x000fe40007ffe1ff */
[----:B------:R-:W-:Y:S02]  /*02f0*/  @!P1 LOP3.LUT R8, RZ, R2, RZ, 0x33, !PT ;  /* 0x00000002ff089212 */ /* 0x000fe400078e33ff */
[----:B------:R-:W-:-:S02]  /*0300*/  IADD3 R28, -R11, R26, RZ ;  /* 0x0000001a0b1c7210 */ /* 0x000fc40007ffe1ff */
[----:B------:R-:W-:-:S03]  /*0310*/  SHF.R.S32.HI R7, RZ, 0x5, R3 ;  /* 0x00000005ff077819 */ /* 0x000fc60000011403 */
[----:B0-2---:R-:W-:Y:S05]  /*0320*/  @P0 BRA `(.L_x_3332) ;  /* 0x0000000000d80947 */ /* 0x005fea0003800000 */
        /* <DEDUP_REMOVED lines=49> */
[----:B------:R-:W-:Y:S02]  /*0640*/  @!P1 LOP3.LUT R3, RZ, R6, RZ, 0x33, !PT ;  /* 0x00000006ff039212 */ /* 0x000fe400078e33ff */
[----:B------:R-:W-:-:S03]  /*0650*/  IADD3 R6, -R5, RZ, RZ ;  /* 0x000000ff05067210 */ /* 0x000fc60007ffe1ff */
[----:B------:R-:W-:-:S04]  /*0660*/  IMAD R3, R11, UR4, R3 ;  /* 0x000000040b037c24 */ /* 0x000fc8000f8e0203 */
[----:B------:R-:W-:Y:S01]  /*0670*/  IMAD R6, R3, R6, RZ ;  /* 0x0000000603067224 */ /* 0x000fe200078e02ff */
[----:B------:R-:W-:Y:S06]  /*0680*/  BRA `(.L_x_3333) ;  /* 0x00000000000c7947 */ /* 0x000fec0003800000 */
.L_x_3332:
[----:B------:R-:W-:Y:S02]  /*0690*/  ULDC UR4, c[0x0][0x278] ;  /* 0x00009e0000047ab9 */ /* 0x000fe40000000800 */
[----:B------:R-:W-:-:S04]  /*06a0*/  IMAD R2, R24, UR4, R27 ;  /* 0x0000000418027c24 */ /* 0x000fc8000f8e021b */
[----:B------:R-:W-:-:S07]  /*06b0*/  IMAD R6, R2, R5, RZ ;  /* 0x0000000502067224 */ /* 0x000fce00078e02ff */
.L_x_3333:
        /* <DEDUP_REMOVED lines=17> */
[----:B0-----:R-:W-:Y:S02]  /*07d0*/  IADD3 R2, R10, 0xffffffe, RZ ;  /* 0x0ffffffe0a027810 */ /* 0x001fe40007ffe0ff */
[----:B------:R-:W-:-:S04]  /*07e0*/  IABS R10, R12 ;  /* 0x0000000c000a7213 */ /* 0x000fc80000000000 */
[----:B------:R0:W1:Y:S02]  /*07f0*/  F2I.FTZ.U32.TRUNC.NTZ R3, R2 ;  /* 0x0000000200037305 */ /* 0x000064000021f000 */
[----:B0-----:R-:W-:Y:S02]  /*0800*/  IMAD.MOV.U32 R2, RZ, RZ, RZ ;  /* 0x000000ffff027224 */ /* 0x001fe400078e00ff */
[----:B-1----:R-:W-:-:S04]  /*0810*/  IMAD.MOV R18, RZ, RZ, -R3 ;  /* 0x000000ffff127224 */ /* 0x002fc800078e0a03 */
[----:B------:R-:W-:-:S04]  /*0820*/  IMAD R13, R18, R5, RZ ;  /* 0x00000005120d7224 */ /* 0x000fc800078e02ff */
[----:B------:R-:W-:-:S04]  /*0830*/  IMAD.HI.U32 R2, R3, R13, R2 ;  /* 0x0000000d03027227 */ /* 0x000fc800078e0002 */
[----:B------:R-:W-:-:S07]  /*0840*/  VIADD R3, R8, -UR4 ;  /* 0x8000000408037c36 */ /* 0x000fce0008000000 */
.L_x_3337:
        /* <DEDUP_REMOVED lines=36> */
.L_x_3335:
[----:B------:R-:W-:Y:S05]  /*0a90*/  BSYNC B7 ;  /* 0x0000000000077941 */ /* 0x000fea0003800000 */
.L_x_3334:
        /* <DEDUP_REMOVED lines=13> */
.L_x_3378:
        /* <DEDUP_REMOVED lines=40> */
.L_x_3343:
        /* <DEDUP_REMOVED lines=11> */
.L_x_3342:
[----:B------:R-:W-:Y:S05]  /*0ea0*/  BSYNC B1 ;  /* 0x0000000000017941 */ /* 0x000fea0003800000 */
.L_x_3341:
        /* <DEDUP_REMOVED lines=14> */
.L_x_3346:
        /* <DEDUP_REMOVED lines=33> */
[----:B------:R2:W-:Y:S02]  /*11a0*/  STS [R3+-0x200], R20 ;  /* 0xfffe001403007388 */ /* 0x0005e40000000800 */
[----:B------:R2:W2:Y:S01]  /*11b0*/  MUFU.EX2 R16, R15 ;  /* 0x0000000f00107308 */ /* 0x0004a20000000800 */
[----:B-----5:R-:W-:Y:S01]  /*11c0*/  FADD.FTZ R5, R5, R12 ;  /* 0x0000000c05057221 */ /* 0x020fe20000010000 */
[----:B------:R5:W-:Y:S01]  /*11d0*/  STS [R3], R12 ;  /* 0x0000000c03007388 */ /* 0x000be20000000800 */
[C---:B0-----:R-:W-:Y:S01]  /*11e0*/  FADD.FTZ R13, -R0.reuse, R13 ;  /* 0x0000000d000d7221 */ /* 0x041fe20000010100 */
[----:B----4-:R-:W-:-:S02]  /*11f0*/  FADD.FTZ R18, -R0, R23 ;  /* 0x0000001700127221 */ /* 0x010fc40000010100 */
[----:B------:R-:W0:Y:S02]  /*1200*/  LDS R23, [R3+0x1a00] ;  /* 0x001a000003177984 */ /* 0x000e240000000800 */
[----:B------:R-:W5:Y:S01]  /*1210*/  MUFU.EX2 R22, R22 ;  /* 0x0000001600167308 */ /* 0x000f620000000800 */
[----:B--2---:R-:W-:Y:S02]  /*1220*/  FADD.FTZ R15, R5, R14 ;  /* 0x0000000e050f7221 */ /* 0x004fe40000010000 */
[----:B------:R-:W2:Y:S01]  /*1230*/  LDS R5, [R3+0x1400] ;  /* 0x0014000003057984 */ /* 0x000ea20000000800 */
[----:B------:R-:W-:-:S03]  /*1240*/  FADD.FTZ R21, -R0, R21 ;  /* 0x0000001500157221 */ /* 0x000fc60000010100 */
[----:B------:R4:W-:Y:S01]  /*1250*/  STS [R3+0x200], R14 ;  /* 0x0002000e03007388 */ /* 0x0009e20000000800 */
[----:B------:R-:W-:Y:S01]  /*1260*/  FMUL.FTZ R20, R21, 1.4426950216293334961 ;  /* 0x3fb8aa3b15147820 */ /* 0x000fe20000410000 */
[----:B------:R-:W-:Y:S01]  /*1270*/  FADD.FTZ R25, R15, R16 ;  /* 0x000000100f197221 */ /* 0x000fe20000010000 */
[C---:B------:R-:W-:Y:S01]  /*1280*/  FADD.FTZ R17, -R0.reuse, R17 ;  /* 0x0000001100117221 */ /* 0x040fe20000010100 */
[----:B------:R-:W2:Y:S03]  /*1290*/  LDS R15, [R3+0x1600] ;  /* 0x00160000030f7984 */ /* 0x000ea60000000800 */
[----:B------:R-:W0:Y:S01]  /*12a0*/  MUFU.EX2 R20, R20 ;  /* 0x0000001400147308 */ /* 0x000e220000000800 */
[----:B------:R4:W-:Y:S01]  /*12b0*/  STS [R3+0x400], R16 ;  /* 0x0004001003007388 */ /* 0x0009e20000000800 */
[----:B------:R-:W-:Y:S01]  /*12c0*/  FMUL.FTZ R17, R17, 1.4426950216293334961 ;  /* 0x3fb8aa3b11117820 */ /* 0x000fe20000410000 */
[----:B-----5:R-:W-:Y:S01]  /*12d0*/  FADD.FTZ R12, R25, R22 ;  /* 0x00000016190c7221 */ /* 0x020fe20000010000 */
[----:B------:R-:W-:Y:S01]  /*12e0*/  FMUL.FTZ R25, R13, 1.4426950216293334961 ;  /* 0x3fb8aa3b0d197820 */ /* 0x000fe20000410000 */
[C---:B---3--:R-:W-:Y:S01]  /*12f0*/  FADD.FTZ R19, -R0.reuse, R19 ;  /* 0x0000001300137221 */ /* 0x048fe20000010100 */
[----:B------:R-:W3:Y:S01]  /*1300*/  LDS R13, [R3+0x1800] ;  /* 0x00180000030d7984 */ /* 0x000ee20000000800 */
[----:B-1----:R-:W-:Y:S01]  /*1310*/  FADD.FTZ R11, -R0, R11 ;  /* 0x0000000b000b7221 */ /* 0x002fe20000010100 */
[----:B----4-:R-:W1:Y:S02]  /*1320*/  MUFU.EX2 R14, R25 ;  /* 0x00000019000e7308 */ /* 0x010e640000000800 */
[----:B------:R4:W-:Y:S01]  /*1330*/  STS [R3+0x600], R22 ;  /* 0x0006001603007388 */ /* 0x0009e20000000800 */
[----:B------:R-:W-:Y:S01]  /*1340*/  FMUL.FTZ R16, R18, 1.4426950216293334961 ;  /* 0x3fb8aa3b12107820 */ /* 0x000fe20000410000 */
[----:B------:R-:W-:Y:S01]  /*1350*/  FMUL.FTZ R18, R19, 1.4426950216293334961 ;  /* 0x3fb8aa3b13127820 */ /* 0x000fe20000410000 */
[----:B------:R-:W-:-:S04]  /*1360*/  FMUL.FTZ R32, R11, 1.4426950216293334961 ;  /* 0x3fb8aa3b0b207820 */ /* 0x000fc80000410000 */
[----:B------:R-:W5:Y:S01]  /*1370*/  MUFU.EX2 R16, R16 ;  /* 0x0000001000107308 */ /* 0x000f620000000800 */
[----:B0-----:R-:W-:Y:S07]  /*1380*/  STS [R3+0xe00], R20 ;  /* 0x000e001403007388 */ /* 0x001fee0000000800 */
[----:B------:R-:W0:Y:S01]  /*1390*/  MUFU.EX2 R18, R18 ;  /* 0x0000001200127308 */ /* 0x000e220000000800 */
[C---:B------:R-:W-:Y:S01]  /*13a0*/  FADD.FTZ R23, -R0.reuse, R23 ;  /* 0x0000001700177221 */ /* 0x040fe20000010100 */
[----:B-1----:R1:W-:Y:S01]  /*13b0*/  STS [R3+0x800], R14 ;  /* 0x0008000e03007388 */ /* 0x0023e20000000800 */
[----:B--2---:R-:W-:-:S02]  /*13c0*/  FADD.FTZ R5, -R0, R5 ;  /* 0x0000000500057221 */ /* 0x004fc40000010100 */
[----:B------:R-:W-:-:S03]  /*13d0*/  FMUL.FTZ R23, R23, 1.4426950216293334961 ;  /* 0x3fb8aa3b17177820 */ /* 0x000fc60000410000 */
[----:B----4-:R-:W2:Y:S01]  /*13e0*/  MUFU.EX2 R22, R17 ;  /* 0x0000001100167308 */ /* 0x010ea20000000800 */
[----:B------:R-:W-:Y:S01]  /*13f0*/  FMUL.FTZ R34, R5, 1.4426950216293334961 ;  /* 0x3fb8aa3b05227820 */ /* 0x000fe20000410000 */
[----:B------:R-:W-:Y:S01]  /*1400*/  FADD.FTZ R5, R12, R14 ;  /* 0x0000000e0c057221 */ /* 0x000fe20000010000 */
[----:B-----5:R-:W-:Y:S01]  /*1410*/  STS [R3+0xa00], R16 ;  /* 0x000a001003007388 */ /* 0x020fe20000000800 */
[C---:B------:R-:W-:Y:S02]  /*1420*/  FADD.FTZ R15, -R0.reuse, R15 ;  /* 0x0000000f000f7221 */ /* 0x040fe40000010100 */
[----:B------:R-:W-:Y:S02]  /*1430*/  FADD.FTZ R5, R5, R16 ;  /* 0x0000001005057221 */ /* 0x000fe40000010000 */
[----:B------:R-:W4:Y:S01]  /*1440*/  MUFU.EX2 R32, R32 ;  /* 0x0000002000207308 */ /* 0x000f220000000800 */
[----:B------:R-:W-:Y:S01]  /*1450*/  FMUL.FTZ R15, R15, 1.4426950216293334961 ;  /* 0x3fb8aa3b0f0f7820 */ /* 0x000fe20000410000 */
[----:B0-----:R-:W-:Y:S01]  /*1460*/  FADD.FTZ R5, R5, R18 ;  /* 0x0000001205057221 */ /* 0x001fe20000010000 */
[----:B------:R-:W-:Y:S01]  /*1470*/  STS [R3+0xc00], R18 ;  /* 0x000c001203007388 */ /* 0x000fe20000000800 */
[----:B---3--:R-:W-:-:S02]  /*1480*/  FADD.FTZ R13, -R0, R13 ;  /* 0x0000000d000d7221 */ /* 0x008fc40000010100 */
[----:B------:R-:W-:Y:S02]  /*1490*/  FADD.FTZ R5, R5, R20 ;  /* 0x0000001405057221 */ /* 0x000fe40000010000 */
[----:B------:R-:W0:Y:S01]  /*14a0*/  MUFU.EX2 R34, R34 ;  /* 0x0000002200227308 */ /* 0x000e220000000800 */
[----:B------:R-:W-:Y:S01]  /*14b0*/  FMUL.FTZ R11, R13, 1.4426950216293334961 ;  /* 0x3fb8aa3b0d0b7820 */ /* 0x000fe20000410000 */
[----:B--2---:R-:W-:Y:S01]  /*14c0*/  FADD.FTZ R5, R5, R22 ;  /* 0x0000001605057221 */ /* 0x004fe20000010000 */
[----:B------:R-:W-:Y:S05]  /*14d0*/  STS [R3+0x1000], R22 ;  /* 0x0010001603007388 */ /* 0x000fea0000000800 */
[----:B------:R-:W1:Y:S01]  /*14e0*/  MUFU.EX2 R36, R15 ;  /* 0x0000000f00247308 */ /* 0x000e620000000800 */
[----:B----4-:R-:W-:Y:S01]  /*14f0*/  FADD.FTZ R5, R5, R32 ;  /* 0x0000002005057221 */ /* 0x010fe20000010000 */
[----:B------:R-:W-:Y:S06]  /*1500*/  STS [R3+0x1200], R32 ;  /* 0x0012002003007388 */ /* 0x000fec0000000800 */
[----:B------:R-:W2:Y:S01]  /*1510*/  MUFU.EX2 R11, R11 ;  /* 0x0000000b000b7308 */ /* 0x000ea20000000800 */
[----:B0-----:R-:W-:Y:S01]  /*1520*/  FADD.FTZ R5, R5, R34 ;  /* 0x0000002205057221 */ /* 0x001fe20000010000 */
[----:B------:R-:W-:Y:S06]  /*1530*/  STS [R3+0x1400], R34 ;  /* 0x0014002203007388 */ /* 0x000fec0000000800 */
[----:B------:R-:W0:Y:S01]  /*1540*/  MUFU.EX2 R12, R23 ;  /* 0x00000017000c7308 */ /* 0x000e220000000800 */
[----:B-1----:R-:W-:Y:S01]  /*1550*/  FADD.FTZ R14, R5, R36 ;  /* 0x00000024050e7221 */ /* 0x002fe20000010000 */
[----:B------:R-:W-:Y:S03]  /*1560*/  STS [R3+0x1600], R36 ;  /* 0x0016002403007388 */ /* 0x000fe60000000800 */
[----:B--2---:R-:W-:Y:S01]  /*1570*/  FADD.FTZ R5, R14, R11 ;  /* 0x0000000b0e057221 */ /* 0x004fe20000010000 */
[----:B------:R-:W-:Y:S04]  /*1580*/  STS [R3+0x1800], R11 ;  /* 0x0018000b03007388 */ /* 0x000fe80000000800 */
[----:B0-----:R0:W-:Y:S01]  /*1590*/  STS [R3+0x1a00], R12 ;  /* 0x001a000c03007388 */ /* 0x0011e20000000800 */
[----:B------:R-:W-:Y:S01]  /*15a0*/  FADD.FTZ R5, R5, R12 ;  /* 0x0000000c05057221 */ /* 0x000fe20000010000 */
[----:B0-----:R-:W-:Y:S01]  /*15b0*/  IADD3 R3, R3, 0x2000, RZ ;  /* 0x0000200003037810 */ /* 0x001fe20007ffe0ff */
[----:B------:R-:W-:Y:S06]  /*15c0*/  @!P3 BRA `(.L_x_3346) ;  /* 0xfffffff80070b947 */ /* 0x000fec000383ffff */
.L_x_3345:
[----:B------:R-:W-:Y:S05]  /*15d0*/  BSYNC B1 ;  /* 0x0000000000017941 */ /* 0x000fea0003800000 */
.L_x_3344:
        /* <DEDUP_REMOVED lines=55> */
.L_x_3348:
[----:B------:R-:W-:Y:S05]  /*1950*/  BSYNC B1 ;  /* 0x0000000000017941 */ /* 0x000fea0003800000 */
.L_x_3347:
        /* <DEDUP_REMOVED lines=26> */
.L_x_3340:
[----:B------:R-:W-:Y:S05]  /*1b00*/  BSYNC B0 ;  /* 0x0000000000007941 */ /* 0x000fea0003800000 */
.L_x_3339:
        /* <DEDUP_REMOVED lines=48> */
.L_x_3353:
        /* <DEDUP_REMOVED lines=8> */
.L_x_3352:
[----:B------:R-:W-:Y:S05]  /*1e90*/  BSYNC B1 ;  /* 0x0000000000017941 */ /* 0x000fea0003800000 */
.L_x_3351:
        /* <DEDUP_REMOVED lines=14> */
.L_x_3356:
        /* <DEDUP_REMOVED lines=9> */
[----:B------:R-:W-:Y:S04]  /*2010*/  LDS R19, [R3+0xc00] ;  /* 0x000c000003137984 */ /* 0x000fe80000000800 */
[----:B------:R-:W-:Y:S04]  /*2020*/  LDS R15, [R3+0xe00] ;  /* 0x000e0000030f7984 */ /* 0x000fe80000000800 */
        /* <DEDUP_REMOVED lines=8> */
[----:B------:R-:W-:Y:S01]  /*20b0*/  LDS R23, [R3+0x1400] ;  /* 0x0014000003177984 */ /* 0x000fe20000000800 */
[----:B----4-:R-:W-:-:S03]  /*20c0*/  FMUL.FTZ R18, R0, R31 ;  /* 0x0000001f00127220 */ /* 0x010fc60000410000 */
[----:B------:R-:W2:Y:S01]  /*20d0*/  LDS R25, [R3+0x1a00] ;  /* 0x001a000003197984 */ /* 0x000ea20000000800 */
[----:B-----5:R-:W-:-:S03]  /*20e0*/  FMUL.FTZ R20, R0, R13 ;  /* 0x0000000d00147220 */ /* 0x020fc60000410000 */
[----:B------:R-:W3:Y:S04]  /*20f0*/  LDS R31, [R3+0x1800] ;  /* 0x00180000031f7984 */ /* 0x000ee80000000800 */
[----:B------:R-:W-:Y:S04]  /*2100*/  STS [R3+-0x400], R4 ;  /* 0xfffc000403007388 */ /* 0x000fe80000000800 */
[----:B------:R4:W-:Y:S04]  /*2110*/  STS [R3+-0x200], R12 ;  /* 0xfffe000c03007388 */ /* 0x0009e80000000800 */
[----:B------:R5:W-:Y:S01]  /*2120*/  STS [R3], R14 ;  /* 0x0000000e03007388 */ /* 0x000be20000000800 */
[----:B------:R-:W-:-:S03]  /*2130*/  FMUL.FTZ R22, R0, R35 ;  /* 0x0000002300167220 */ /* 0x000fc60000410000 */
[----:B------:R1:W-:Y:S01]  /*2140*/  STS [R3+0x200], R16 ;  /* 0x0002001003007388 */ /* 0x0003e20000000800 */
[----:B----4-:R-:W-:-:S03]  /*2150*/  FMUL.FTZ R12, R0, R17 ;  /* 0x00000011000c7220 */ /* 0x010fc60000410000 */
[----:B------:R4:W-:Y:S01]  /*2160*/  STS [R3+0x400], R18 ;  /* 0x0004001203007388 */ /* 0x0009e20000000800 */
[C---:B-----5:R-:W-:Y:S01]  /*2170*/  FMUL.FTZ R14, R0.reuse, R19 ;  /* 0x00000013000e7220 */ /* 0x060fe20000410000 */
[C---:B0-----:R-:W-:Y:S02]  /*2180*/  FMUL.FTZ R4, R0.reuse, R11 ;  /* 0x0000000b00047220 */ /* 0x041fe40000410000 */
[----:B------:R0:W-:Y:S01]  /*2190*/  STS [R3+0x800], R20 ;  /* 0x0008001403007388 */ /* 0x0001e20000000800 */
[----:B-1----:R-:W-:-:S03]  /*21a0*/  FMUL.FTZ R16, R0, R15 ;  /* 0x0000000f00107220 */ /* 0x002fc60000410000 */
[----:B------:R1:W-:Y:S01]  /*21b0*/  STS [R3+0x600], R4 ;  /* 0x0006000403007388 */ /* 0x0003e20000000800 */
[----:B----4-:R-:W-:-:S03]  /*21c0*/  FMUL.FTZ R18, R0, R21 ;  /* 0x0000001500127220 */ /* 0x010fc60000410000 */
[----:B------:R-:W-:Y:S01]  /*21d0*/  STS [R3+0xa00], R12 ;  /* 0x000a000c03007388 */ /* 0x000fe20000000800 */
[C---:B0-----:R-:W-:Y:S01]  /*21e0*/  FMUL.FTZ R20, R0.reuse, R33 ;  /* 0x0000002100147220 */ /* 0x041fe20000410000 */
[C---:B--2---:R-:W-:Y:S02]  /*21f0*/  FMUL.FTZ R34, R0.reuse, R25 ;  /* 0x0000001900227220 */ /* 0x044fe40000410000 */
[----:B------:R-:W-:Y:S01]  /*2200*/  STS [R3+0xc00], R14 ;  /* 0x000c000e03007388 */ /* 0x000fe20000000800 */
[C---:B-1----:R-:W-:Y:S01]  /*2210*/  FMUL.FTZ R4, R0.reuse, R23 ;  /* 0x0000001700047220 */ /* 0x042fe20000410000 */
[----:B---3--:R-:W-:Y:S02]  /*2220*/  FMUL.FTZ R32, R0, R31 ;  /* 0x0000001f00207220 */ /* 0x008fe40000410000 */
        /* <DEDUP_REMOVED lines=9> */
.L_x_3355:
[----:B------:R-:W-:Y:S05]  /*22c0*/  BSYNC B1 ;  /* 0x0000000000017941 */ /* 0x000fea0003800000 */
.L_x_3354:
        /* <DEDUP_REMOVED lines=31> */
.L_x_3358:
[----:B------:R-:W-:Y:S05]  /*24c0*/  BSYNC B1 ;  /* 0x0000000000017941 */ /* 0x000fea0003800000 */
.L_x_3357:
        /* <DEDUP_REMOVED lines=14> */
.L_x_3350:
[----:B------:R-:W-:Y:S05]  /*25b0*/  BSYNC B0 ;  /* 0x0000000000007941 */ /* 0x000fea0003800000 */
.L_x_3349:
[----:B------:R-:W-:Y:S06]  /*25c0*/  BAR.SYNC.DEFER_BLOCKING 0x0 ;  /* 0x0000000000007b1d */ /* 0x000fec0000010000 */
[----:B------:R-:W-:Y:S04]  /*25d0*/  BSSY B6, `(.L_x_3359) ;  /* 0x000003c000067945 */ /* 0x000fe80003800000 */
[----:B------:R-:W-:Y:S05]  /*25e0*/  @P1 BRA `(.L_x_3360) ;  /* 0x0000000000e81947 */ /* 0x000fea0003800000 */
[----:B------:R-:W0:Y:S01]  /*25f0*/  LDC R14, c[0x0][0x280] ;  /* 0x0000a000ff0e7b82 */ /* 0x000e220000000800 */
[----:B------:R-:W2:Y:S01]  /*2600*/  I2F.RP R11, R10 ;  /* 0x0000000a000b7306 */ /* 0x000ea20000209400 */
[----:B-1----:R-:W-:Y:S01]  /*2610*/  HFMA2.MMA R4, -RZ, RZ, 0, 0 ;  /* 0x00000000ff047435 */ /* 0x002fe200000001ff */
[----:B------:R-:W-:Y:S02]  /*2620*/  ULDC UR4, c[0x0][0x27c] ;  /* 0x00009f0000047ab9 */ /* 0x000fe40000000800 */
[----:B------:R-:W-:-:S03]  /*2630*/  VIADD R8, R8, -UR4 ;  /* 0x8000000408087c36 */ /* 0x000fc60008000000 */
[----:B------:R-:W1:Y:S01]  /*2640*/  LDC R9, c[0x0][0x284] ;  /* 0x0000a100ff097b82 */ /* 0x000e620000000800 */
        /* <DEDUP_REMOVED lines=19> */
.L_x_3362:
        /* <DEDUP_REMOVED lines=33> */
.L_x_3360:
[----:B------:R-:W-:Y:S05]  /*2990*/  BSYNC B6 ;  /* 0x0000000000067941 */ /* 0x000fea0003800000 */
.L_x_3359:
[----:B------:R-:W-:-:S03]  /*29a0*/  UMOV UR4, 0xffffffff ;  /* 0xffffffff00047882 */ /* 0x000fc60000000000 */
[----:B------:R-:W-:Y:S05]  /*29b0*/  BRA.DIV UR4, `(.L_x_3363) ;  /* 0x0000001a04187947 */ /* 0x000fea000b800000 */
[----:B01----:R-:W-:Y:S01]  /*29c0*/  HFMA2.MMA R0, -RZ, RZ, 0, 0 ;  /* 0x00000000ff007435 */ /* 0x003fe200000001ff */
[----:B------:R-:W-:Y:S01]  /*29d0*/  IMAD.MOV.U32 R2, RZ, RZ, RZ ;  /* 0x000000ffff027224 */ /* 0x000fe200078e00ff */
[----:B------:R-:W-:Y:S01]  /*29e0*/  HFMA2.MMA R8, -RZ, RZ, 0, 0 ;  /* 0x00000000ff087435 */ /* 0x000fe200000001ff */
[----:B------:R-:W-:Y:S01]  /*29f0*/  IMAD.MOV.U32 R6, RZ, RZ, RZ ;  /* 0x000000ffff067224 */ /* 0x000fe200078e00ff */
[----:B------:R-:W-:Y:S01]  /*2a00*/  MOV R4, RZ ;  /* 0x000000ff00047202 */ /* 0x000fe20000000f00 */
[----:B------:R-:W-:Y:S01]  /*2a10*/  FADD.FTZ R2, RZ, R2 ;  /* 0x00000002ff027221 */ /* 0x000fe20000010000 */
[----:B------:R-:W-:Y:S01]  /*2a20*/  MOV R20, RZ ;  /* 0x000000ff00147202 */ /* 0x000fe20000000f00 */
[----:B------:R-:W-:Y:S01]  /*2a30*/  FADD.FTZ R6, RZ, R6 ;  /* 0x00000006ff067221 */ /* 0x000fe20000010000 */
[----:B------:R-:W-:Y:S02]  /*2a40*/  IMAD.MOV.U32 R14, RZ, RZ, RZ ;  /* 0x000000ffff0e7224 */ /* 0x000fe400078e00ff */
[----:B------:R-:W-:Y:S01]  /*2a50*/  FADD.FTZ R4, RZ, R4 ;  /* 0x00000004ff047221 */ /* 0x000fe20000010000 */
[----:B------:R-:W-:Y:S01]  /*2a60*/  FADD.FTZ R0, RZ, R0 ;  /* 0x00000000ff007221 */ /* 0x000fe20000010000 */
[----:B------:R-:W0:Y:S01]  /*2a70*/  SHFL.BFLY PT, R5, R2, 0x1, 0x1f ;  /* 0x0c201f0002057f89 */ /* 0x000e2200000e0000 */
[----:B------:R-:W-:Y:S01]  /*2a80*/  FADD.FTZ R8, RZ, R8 ;  /* 0x00000008ff087221 */ /* 0x000fe20000010000 */
[----:B------:R-:W-:Y:S01]  /*2a90*/  FADD.FTZ R20, RZ, R20 ;  /* 0x00000014ff147221 */ /* 0x000fe20000010000 */
        /* <DEDUP_REMOVED lines=9> */
[----:B------:R-:W5:Y:S01]  /*2b30*/  SHFL.BFLY PT, R23, R20, 0x1, 0x1f ;  /* 0x0c201f0014177f89 */ /* 0x000f6200000e0000 */
[----:B0-----:R-:W-:Y:S01]  /*2b40*/  FADD.FTZ R2, R2, R5 ;  /* 0x0000000502027221 */ /* 0x001fe20000010000 */
[----:B------:R-:W-:-:S02]  /*2b50*/  FADD.FTZ R5, RZ, R14 ;  /* 0x0000000eff057221 */ /* 0x000fc40000010000 */
[----:B------:R-:W0:Y:S01]  /*2b60*/  SHFL.BFLY PT, R16, R25, 0x1, 0x1f ;  /* 0x0c201f0019107f89 */ /* 0x000e2200000e0000 */
[----:B-1----:R-:W-:Y:S01]  /*2b70*/  FADD.FTZ R0, R0, R3 ;  /* 0x0000000300007221 */ /* 0x002fe20000010000 */
[----:B------:R-:W-:Y:S02]  /*2b80*/  FADD.FTZ R3, RZ, R14 ;  /* 0x0000000eff037221 */ /* 0x000fe40000010000 */
[----:B------:R-:W1:Y:S01]  /*2b90*/  SHFL.BFLY PT, R19, R10, 0x1, 0x1f ;  /* 0x0c201f000a137f89 */ /* 0x000e6200000e0000 */
[----:B--2---:R-:W-:Y:S01]  /*2ba0*/  FADD.FTZ R6, R6, R9 ;  /* 0x0000000906067221 */ /* 0x004fe20000010000 */
[----:B------:R-:W-:Y:S02]  /*2bb0*/  HFMA2.MMA R9, -RZ, RZ, 0, 0 ;  /* 0x00000000ff097435 */ /* 0x000fe400000001ff */
[----:B------:R-:W2:Y:S01]  /*2bc0*/  SHFL.BFLY PT, R21, R18, 0x1, 0x1f ;  /* 0x0c201f0012157f89 */ /* 0x000ea200000e0000 */
[----:B---3--:R-:W-:Y:S01]  /*2bd0*/  FADD.FTZ R4, R4, R7 ;  /* 0x0000000704047221 */ /* 0x008fe20000010000 */
[----:B------:R-:W-:-:S02]  /*2be0*/  IMAD.MOV.U32 R7, RZ, RZ, RZ ;  /* 0x000000ffff077224 */ /* 0x000fc400078e00ff */
[----:B------:R-:W3:Y:S01]  /*2bf0*/  SHFL.BFLY PT, R14, R5, 0x1, 0x1f ;  /* 0x0c201f00050e7f89 */ /* 0x000ee200000e0000 */
[----:B----4-:R-:W-:Y:S01]  /*2c00*/  FADD.FTZ R8, R8, R17 ;  /* 0x0000001108087221 */ /* 0x010fe20000010000 */
[----:B------:R-:W-:Y:S02]  /*2c10*/  IMAD.MOV.U32 R17, RZ, RZ, RZ ;  /* 0x000000ffff117224 */ /* 0x000fe400078e00ff */
[----:B------:R-:W-:Y:S01]  /*2c20*/  FADD.FTZ R7, RZ, R7 ;  /* 0x00000007ff077221 */ /* 0x000fe20000010000 */
[----:B------:R-:W-:Y:S01]  /*2c30*/  FADD.FTZ R9, RZ, R9 ;  /* 0x00000009ff097221 */ /* 0x000fe20000010000 */
[----:B-----5:R-:W-:Y:S01]  /*2c40*/  FADD.FTZ R20, R20, R23 ;  /* 0x0000001714147221 */ /* 0x020fe20000010000 */
[----:B------:R-:W-:Y:S01]  /*2c50*/  MOV R23, RZ ;  /* 0x000000ff00177202 */ /* 0x000fe20000000f00 */
[----:B------:R-:W-:Y:S01]  /*2c60*/  FADD.FTZ R17, RZ, R17 ;  /* 0x00000011ff117221 */ /* 0x000fe20000010000 */
[----:B------:R-:W4:Y:S01]  /*2c70*/  SHFL.BFLY PT, R32, R3, 0x1, 0x1f ;  /* 0x0c201f0003207f89 */ /* 0x000f2200000e0000 */
[----:B0-----:R-:W-:-:S02]  /*2c80*/  FADD.FTZ R16, R25, R16 ;  /* 0x0000001019107221 */ /* 0x001fc40000010000 */
[----:B------:R-:W-:Y:S01]  /*2c90*/  FADD.FTZ R23, RZ, R23 ;  /* 0x00000017ff177221 */ /* 0x000fe20000010000 */
[----:B------:R-:W0:Y:S01]  /*2ca0*/  SHFL.BFLY PT, R25, R22, 0x1, 0x1f ;  /* 0x0c201f0016197f89 */ /* 0x000e2200000e0000 */
[----:B-1----:R-:W-:-:S03]  /*2cb0*/  FADD.FTZ R10, R10, R19 ;  /* 0x000000130a0a7221 */ /* 0x002fc60000010000 */
[----:B------:R-:W1:Y:S01]  /*2cc0*/  SHFL.BFLY PT, R19, R7, 0x1, 0x1f ;  /* 0x0c201f0007137f89 */ /* 0x000e6200000e0000 */
[----:B--2---:R-:W-:-:S03]  /*2cd0*/  FADD.FTZ R18, R18, R21 ;  /* 0x0000001512127221 */ /* 0x004fc60000010000 */
[----:B------:R-:W2:Y:S01]  /*2ce0*/  SHFL.BFLY PT, R34, R9, 0x1, 0x1f ;  /* 0x0c201f0009227f89 */ /* 0x000ea200000e0000 */
[----:B---3--:R-:W-:-:S03]  /*2cf0*/  FADD.FTZ R21, R5, R14 ;  /* 0x0000000e05157221 */ /* 0x008fc60000010000 */
[----:B------:R-:W3:Y:S04]  /*2d00*/  SHFL.BFLY PT, R36, R17, 0x1, 0x1f ;  /* 0x0c201f0011247f89 */ /* 0x000ee800000e0000 */
[----:B------:R1:W3:Y:S01]  /*2d10*/  SHFL.BFLY PT, R14, R23, 0x1, 0x1f ;  /* 0x0c201f00170e7f89 */ /* 0x0002e200000e0000 */
[----:B----4-:R-:W-:Y:S01]  /*2d20*/  FADD.FTZ R3, R3, R32 ;  /* 0x0000002003037221 */ /* 0x010fe20000010000 */
[----:B0-----:R-:W-:Y:S01]  /*2d30*/  FADD.FTZ R22, R22, R25 ;  /* 0x0000001916167221 */ /* 0x001fe20000010000 */
[----:B-1----:R-:W-:Y:S01]  /*2d40*/  FADD.FTZ R19, R7, R19 ;  /* 0x0000001307137221 */ /* 0x002fe20000010000 */
[----:B--2---:R-:W-:Y:S01]  /*2d50*/  FADD.FTZ R34, R9, R34 ;  /* 0x0000002209227221 */ /* 0x004fe20000010000 */
[----:B---3--:R-:W-:-:S07]  /*2d60*/  FADD.FTZ R36, R17, R36 ;  /* 0x0000002411247221 */ /* 0x008fce0000010000 */
.L_x_3411:
        /* <DEDUP_REMOVED lines=9> */
[C---:B------:R-:W-:Y:S01]  /*2e00*/  VIADD R7, R26.reuse, 0x1f ;  /* 0x0000001f1a077836 */ /* 0x040fe20000000000 */
[----:B------:R-:W-:Y:S01]  /*2e10*/  LOP3.LUT R5, R26, 0xffffffc0, RZ, 0xc0, !PT ;  /* 0xffffffc01a057812 */ /* 0x000fe200078ec0ff */
[----:B------:R-:W-:Y:S01]  /*2e20*/  FADD.FTZ R23, R23, R14 ;  /* 0x0000000e17177221 */ /* 0x000fe20000010000 */
        /* <DEDUP_REMOVED lines=28> */
.L_x_3365:
[----:B------:R-:W-:Y:S05]  /*2ff0*/  BSYNC B0 ;  /* 0x0000000000007941 */ /* 0x000fea0003800000 */
.L_x_3364:
        /* <DEDUP_REMOVED lines=35> */
.L_x_3367:
[----:B------:R-:W-:Y:S05]  /*3230*/  BSYNC B0 ;  /* 0x0000000000007941 */ /* 0x000fea0003800000 */
.L_x_3366:
        /* <DEDUP_REMOVED lines=19> */
.L_x_3369:
[----:B------:R-:W-:Y:S05]  /*3370*/  BSYNC B0 ;  /* 0x0000000000007941 */ /* 0x000fea0003800000 */
.L_x_3368:
        /* <DEDUP_REMOVED lines=36> */
.L_x_3371:
[----:B------:R-:W-:Y:S05]  /*35c0*/  BSYNC B0 ;  /* 0x0000000000007941 */ /* 0x000fea0003800000 */
.L_x_3370:
        /* <DEDUP_REMOVED lines=8> */
[----:B------:R-:W-:-:S03]  /*3650*/  IMAD.SHL.U32 R24, R24, 0x80, RZ ;  /* 0x0000008018187824 */ /* 0x000fc600078e00ff */
[----:B------:R-:W-:Y:S02]  /*3660*/  SHF.R.S32.HI R12, RZ, 0x1f, R27 ;  /* 0x0000001fff0c7819 */ /* 0x000fe4000001141b */
[----:B01----:R-:W-:Y:S01]  /*3670*/  SHF.R.S32.HI R5, RZ, 0x1f, R24 ;  /* 0x0000001fff057819 */ /* 0x003fe20000011418 */
[----:B--2---:R-:W-:-:S04]  /*3680*/  USHF.L.U32 UR4, UR4, 0x7, URZ ;  /* 0x0000000704047899 */ /* 0x004fc8000800063f */
[----:B------:R-:W-:Y:S02]  /*3690*/  USHF.R.S32.HI UR5, URZ, 0x1f, UR4 ;  /* 0x0000001f3f057899 */ /* 0x000fe40008011404 */
[----:B------:R-:W-:-:S04]  /*36a0*/  IADD3 R15, P1, P2, R24, UR4, R27 ;  /* 0x00000004180f7c10 */ /* 0x000fc8000fa3e01b */
[----:B------:R-:W-:Y:S01]  /*36b0*/  IADD3.X R5, R5, UR5, R12, P1, P2 ;  /* 0x0000000505057c10 */ /* 0x000fe20008fe440c */
[----:B------:R-:W-:Y:S08]  /*36c0*/  @P0 EXIT ;  /* 0x000000000000094d */ /* 0x000ff00003800000 */
[C---:B------:R-:W-:Y:S01]  /*36d0*/  VIADD R14, R28.reuse, 0x8 ;  /* 0x000000081c0e7836 */ /* 0x040fe20000000000 */
[-C--:B------:R-:W-:Y:S01]  /*36e0*/  IADD3 R9, P0, R28, R15.reuse, RZ ;  /* 0x0000000f1c097210 */ /* 0x080fe20007f1e0ff */
[----:B------:R-:W-:Y:S01]  /*36f0*/  ULDC.64 UR4, c[0x0][0x210] ;  /* 0x0000840000047ab9 */ /* 0x000fe20000000a00 */
[----:B------:R-:W-:Y:S01]  /*3700*/  F2FP.F16.F32.PACK_AB R0, R0, R16 ;  /* 0x000000100000723e */ /* 0x000fe200000000ff */
[----:B------:R-:W-:Y:S01]  /*3710*/  VIADD R32, R28, 0x58 ;  /* 0x000000581c207836 */ /* 0x000fe20000000000 */
[----:B------:R-:W-:Y:S02]  /*3720*/  IADD3 R7, P1, R14, R15, RZ ;  /* 0x0000000f0e077210 */ /* 0x000fe40007f3e0ff */
[-C--:B------:R-:W-:Y:S02]  /*3730*/  LEA.HI.X.SX32 R24, R28, R5.reuse, 0x1, P0 ;  /* 0x000000051c187211 */ /* 0x080fe400000f0eff */
[----:B------:R-:W-:Y:S02]  /*3740*/  LEA.HI.X.SX32 R14, R14, R5, 0x1, P1 ;  /* 0x000000050e0e7211 */ /* 0x000fe400008f0eff */
[----:B------:R-:W-:-:S02]  /*3750*/  LEA R12, P0, R9, UR4, 0x1 ;  /* 0x00000004090c7c11 */ /* 0x000fc4000f8008ff */
[----:B------:R-:W-:Y:S02]  /*3760*/  LEA R16, P1, R7, UR4, 0x1 ;  /* 0x0000000407107c11 */ /* 0x000fe4000f8208ff */
[----:B------:R-:W-:Y:S01]  /*3770*/  LEA.HI.X R13, R9, UR5, R24, 0x1, P0 ;  /* 0x00000005090d7c11 */ /* 0x000fe200080f0c18 */
[C---:B------:R-:W-:Y:S01]  /*3780*/  VIADD R24, R28.reuse, 0x18 ;  /* 0x000000181c187836 */ /* 0x040fe20000000000 */
[----:B------:R-:W-:Y:S02]  /*3790*/  LEA.HI.X R17, R7, UR5, R14, 0x1, P1 ;  /* 0x0000000507117c11 */ /* 0x000fe400088f0c0e */
[----:B------:R-:W-:Y:S02]  /*37a0*/  IADD3 R14, R28, 0x10, RZ ;  /* 0x000000101c0e7810 */ /* 0x000fe40007ffe0ff */
[C---:B------:R-:W-:Y:S02]  /*37b0*/  PRMT R11, R0.reuse, 0x7610, R11 ;  /* 0x00007610000b7816 */ /* 0x040fe4000000000b */
[----:B------:R-:W-:-:S02]  /*37c0*/  PRMT R25, R0, 0x7632, R25 ;  /* 0x0000763200197816 */ /* 0x000fc40000000019 */
[-C--:B------:R-:W-:Y:S01]  /*37d0*/  IADD3 R0, P0, R14, R15.reuse, RZ ;  /* 0x0000000f0e007210 */ /* 0x080fe20007f1e0ff */
[----:B------:R-:W-:Y:S01]  /*37e0*/  STG.E.U16 desc[UR36][R12.64], R11 ;  /* 0x0000000b0c007986 */ /* 0x000fe2000c101524 */
[----:B------:R-:W-:Y:S02]  /*37f0*/  IADD3 R7, P1, R24, R15, RZ ;  /* 0x0000000f18077210 */ /* 0x000fe40007f3e0ff */
[----:B------:R-:W-:Y:S01]  /*3800*/  IADD3 R30, R28, 0x20, RZ ;  /* 0x000000201c1e7810 */ /* 0x000fe20007ffe0ff */
[----:B------:R0:W-:Y:S01]  /*3810*/  STG.E.U16 desc[UR36][R16.64], R25 ;  /* 0x0000001910007986 */ /* 0x0001e2000c101524 */
[-C--:B------:R-:W-:Y:S02]  /*3820*/  LEA.HI.X.SX32 R9, R14, R5.reuse, 0x1, P0 ;  /* 0x000000050e097211 */ /* 0x080fe400000f0eff */
[----:B------:R-:W-:Y:S02]  /*3830*/  F2FP.F16.F32.PACK_AB R2, R4, R2 ;  /* 0x000000020402723e */ /* 0x000fe400000000ff */
[----:B------:R-:W-:-:S02]  /*3840*/  LEA.HI.X.SX32 R14, R24, R5, 0x1, P1 ;  /* 0x00000005180e7211 */ /* 0x000fc400008f0eff */
[----:B------:R-:W-:Y:S02]  /*3850*/  IADD3 R4, P2, R30, R15, RZ ;  /* 0x0000000f1e047210 */ /* 0x000fe40007f5e0ff */
[C---:B------:R-:W-:Y:S02]  /*3860*/  LEA R24, P1, R7.reuse, UR4, 0x1 ;  /* 0x0000000407187c11 */ /* 0x040fe4000f8208ff */
[----:B------:R-:W-:Y:S01]  /*3870*/  LEA R26, P0, R0, UR4, 0x1 ;  /* 0x00000004001a7c11 */ /* 0x000fe2000f8008ff */
[----:B0-----:R-:W-:Y:S01]  /*3880*/  VIADD R16, R28, 0x28 ;  /* 0x000000281c107836 */ /* 0x001fe20000000000 */
[----:B------:R-:W-:Y:S02]  /*3890*/  LEA.HI.X.SX32 R11, R30, R5, 0x1, P2 ;  /* 0x000000051e0b7211 */ /* 0x000fe400010f0eff */
[----:B------:R-:W-:Y:S01]  /*38a0*/  LEA.HI.X R25, R7, UR5, R14, 0x1, P1 ;  /* 0x0000000507197c11 */ /* 0x000fe200088f0c0e */
[----:B------:R-:W-:Y:S01]  /*38b0*/  VIADD R14, R28, 0x38 ;  /* 0x000000381c0e7836 */ /* 0x000fe20000000000 */
[----:B------:R-:W-:-:S02]  /*38c0*/  LEA R12, P2, R4, UR4, 0x1 ;  /* 0x00000004040c7c11 */ /* 0x000fc4000f8408ff */
[----:B------:R-:W-:Y:S02]  /*38d0*/  LEA.HI.X R27, R0, UR5, R9, 0x1, P0 ;  /* 0x00000005001b7c11 */ /* 0x000fe400080f0c09 */
[----:B------:R-:W-:Y:S02]  /*38e0*/  IADD3 R30, R28, 0x30, RZ ;  /* 0x000000301c1e7810 */ /* 0x000fe40007ffe0ff */
[----:B------:R-:W-:Y:S02]  /*38f0*/  IADD3 R0, P0, R16, R15, RZ ;  /* 0x0000000f10007210 */ /* 0x000fe40007f1e0ff */
[----:B------:R-:W-:Y:S02]  /*3900*/  LEA.HI.X R13, R4, UR5, R11, 0x1, P2 ;  /* 0x00000005040d7c11 */ /* 0x000fe400090f0c0b */
[C---:B------:R-:W-:Y:S02]  /*3910*/  PRMT R17, R2.reuse, 0x7610, R17 ;  /* 0x0000761002117816 */ /* 0x040fe40000000011 */
[----:B------:R-:W-:-:S02]  /*3920*/  PRMT R29, R2, 0x7632, R29 ;  /* 0x00007632021d7816 */ /* 0x000fc4000000001d */
[-C--:B------:R-:W-:Y:S01]  /*3930*/  IADD3 R9, P2, R14, R15.reuse, RZ ;  /* 0x0000000f0e097210 */ /* 0x080fe20007f5e0ff */
[----:B------:R-:W-:Y:S01]  /*3940*/  STG.E.U16 desc[UR36][R26.64], R17 ;  /* 0x000000111a007986 */ /* 0x000fe2000c101524 */
[----:B------:R-:W-:Y:S02]  /*3950*/  IADD3 R2, P1, R30, R15, RZ ;  /* 0x0000000f1e027210 */ /* 0x000fe40007f3e0ff */
[-C--:B------:R-:W-:Y:S01]  /*3960*/  LEA.HI.X.SX32 R7, R16, R5.reuse, 0x1, P0 ;  /* 0x0000000510077211 */ /* 0x080fe200000f0eff */
[----:B------:R0:W-:Y:S01]  /*3970*/  STG.E.U16 desc[UR36][R24.64], R29 ;  /* 0x0000001d18007986 */ /* 0x0001e2000c101524 */
[----:B------:R-:W-:Y:S02]  /*3980*/  LEA R16, P0, R0, UR4, 0x1 ;  /* 0x0000000400107c11 */ /* 0x000fe4000f8008ff */
[----:B------:R-:W-:Y:S02]  /*3990*/  F2FP.F16.F32.PACK_AB R4, R8, R6 ;  /* 0x000000060804723e */ /* 0x000fe400000000ff */
[----:B------:R-:W-:-:S02]  /*39a0*/  LEA.HI.X.SX32 R14, R14, R5, 0x1, P2 ;  /* 0x000000050e0e7211 */ /* 0x000fc400010f0eff */
[----:B------:R-:W-:Y:S01]  /*39b0*/  LEA.HI.X.SX32 R11, R30, R5, 0x1, P1 ;  /* 0x000000051e0b7211 */ /* 0x000fe200008f0eff */
[----:B------:R1:W-:Y:S01]  /*39c0*/  STG.E.U16 desc[UR36][R12.64], R4 ;  /* 0x000000040c007986 */ /* 0x0003e2000c101524 */
[----:B------:R-:W-:Y:S01]  /*39d0*/  LEA R8, P2, R9, UR4, 0x1 ;  /* 0x0000000409087c11 */ /* 0x000fe2000f8408ff */
[----:B------:R-:W-:Y:S01]  /*39e0*/  VIADD R30, R28, 0x48 ;  /* 0x000000481c1e7836 */ /* 0x000fe20000000000 */
[----:B------:R-:W-:Y:S01]  /*39f0*/  LEA R6, P1, R2, UR4, 0x1 ;  /* 0x0000000402067c11 */ /* 0x000fe2000f8208ff */
[----:B0-----:R-:W-:Y:S01]  /*3a00*/  VIADD R24, R28, 0x68 ;  /* 0x000000681c187836 */ /* 0x001fe20000000000 */
[----:B------:R-:W-:Y:S02]  /*3a10*/  LEA.HI.X R17, R0, UR5, R7, 0x1, P0 ;  /* 0x0000000500117c11 */ /* 0x000fe400080f0c07 */
[----:B------:R-:W-:Y:S01]  /*3a20*/  F2FP.F16.F32.PACK_AB R10, R18, R10 ;  /* 0x0000000a120a723e */ /* 0x000fe200000000ff */
[----:B------:R-:W-:Y:S01]  /*3a30*/  VIADD R18, R28, 0x78 ;  /* 0x000000781c127836 */ /* 0x000fe20000000000 */
[----:B------:R-:W-:-:S02]  /*3a40*/  PRMT R0, R4, 0x7632, R0 ;  /* 0x0000763204007816 */ /* 0x000fc40000000000 */
[----:B------:R-:W-:Y:S02]  /*3a50*/  LEA.HI.X R9, R9, UR5, R14, 0x1, P2 ;  /* 0x0000000509097c11 */ /* 0x000fe400090f0c0e */
[----:B------:R-:W-:Y:S01]  /*3a60*/  IADD3 R25, R28, 0x50, RZ ;  /* 0x000000501c197810 */ /* 0x000fe20007ffe0ff */
[----:B------:R0:W-:Y:S01]  /*3a70*/  STG.E.U16 desc[UR36][R16.64], R0 ;  /* 0x0000000010007986 */ /* 0x0001e2000c101524 */
[--C-:B------:R-:W-:Y:S02]  /*3a80*/  LEA.HI.X R7, R2, UR5, R11.reuse, 0x1, P1 ;  /* 0x0000000502077c11 */ /* 0x100fe400088f0c0b */
[----:B------:R-:W-:Y:S02]  /*3a90*/  IADD3 R14, R28, 0x40, RZ ;  /* 0x000000401c0e7810 */ /* 0x000fe40007ffe0ff */
[C---:B------:R-:W-:Y:S02]  /*3aa0*/  PRMT R2, R10.reuse, 0x7610, R2 ;  /* 0x000076100a027816 */ /* 0x040fe40000000002 */
[----:B------:R-:W-:-:S02]  /*3ab0*/  PRMT R11, R10, 0x7632, R11 ;  /* 0x000076320a0b7816 */ /* 0x000fc4000000000b */
[-C--:B-1----:R-:W-:Y:S01]  /*3ac0*/  IADD3 R12, P5, R14, R15.reuse, RZ ;  /* 0x0000000f0e0c7210 */ /* 0x082fe20007fbe0ff */
[----:B------:R1:W-:Y:S01]  /*3ad0*/  STG.E.U16 desc[UR36][R6.64], R2 ;  /* 0x0000000206007986 */ /* 0x0003e2000c101524 */
[-C--:B------:R-:W-:Y:S02]  /*3ae0*/  IADD3 R4, P0, R24, R15.reuse, RZ ;  /* 0x0000000f18047210 */ /* 0x080fe40007f1e0ff */
[C---:B0-----:R-:W-:Y:S01]  /*3af0*/  IADD3 R0, P3, R25.reuse, R15, RZ ;  /* 0x0000000f19007210 */ /* 0x041fe20007f7e0ff */
[----:B------:R0:W-:Y:S01]  /*3b00*/  STG.E.U16 desc[UR36][R8.64], R11 ;  /* 0x0000000b08007986 */ /* 0x0001e2000c101524 */
[C---:B------:R-:W-:Y:S02]  /*3b10*/  IADD3 R26, R28.reuse, 0x60, RZ ;  /* 0x000000601c1a7810 */ /* 0x040fe40007ffe0ff */
[----:B------:R-:W-:Y:S02]  /*3b20*/  IADD3 R10, R28, 0x70, RZ ;  /* 0x000000701c0a7810 */ /* 0x000fe40007ffe0ff */
[----:B------:R-:W-:-:S02]  /*3b30*/  LEA.HI.X.SX32 R13, R25, R5, 0x1, P3 ;  /* 0x00000005190d7211 */ /* 0x000fc400018f0eff */
[----:B------:R-:W-:Y:S02]  /*3b40*/  LEA.HI.X.SX32 R25, R24, R5, 0x1, P0 ;  /* 0x0000000518197211 */ /* 0x000fe400000f0eff */
[-C--:B-1----:R-:W-:Y:S02]  /*3b50*/  IADD3 R6, P1, R26, R15.reuse, RZ ;  /* 0x0000000f1a067210 */ /* 0x082fe40007f3e0ff */
[----:B------:R-:W-:Y:S02]  /*3b60*/  IADD3 R2, P4, R30, R15, RZ ;  /* 0x0000000f1e027210 */ /* 0x000fe40007f9e0ff */
[----:B0-----:R-:W-:Y:S02]  /*3b70*/  LEA.HI.X.SX32 R9, R14, R5, 0x1, P5 ;  /* 0x000000050e097211 */ /* 0x001fe400028f0eff */
[----:B------:R-:W-:Y:S02]  /*3b80*/  IADD3 R14, P5, R10, R15, RZ ;  /* 0x0000000f0a0e7210 */ /* 0x000fe40007fbe0ff */
[----:B------:R-:W-:-:S02]  /*3b90*/  LEA R8, P0, R12, UR4, 0x1 ;  /* 0x000000040c087c11 */ /* 0x000fc4000f8008ff */
[-C--:B------:R-:W-:Y:S02]  /*3ba0*/  LEA.HI.X.SX32 R17, R26, R5.reuse, 0x1, P1 ;  /* 0x000000051a117211 */ /* 0x080fe400008f0eff */
[-C--:B------:R-:W-:Y:S02]  /*3bb0*/  LEA.HI.X.SX32 R27, R10, R5.reuse, 0x1, P5 ;  /* 0x000000050a1b7211 */ /* 0x080fe400028f0eff */
[----:B------:R-:W-:Y:S02]  /*3bc0*/  LEA.HI.X R9, R12, UR5, R9, 0x1, P0 ;  /* 0x000000050c097c11 */ /* 0x000fe400080f0c09 */
[----:B------:R-:W-:Y:S02]  /*3bd0*/  LEA.HI.X.SX32 R11, R30, R5, 0x1, P4 ;  /* 0x000000051e0b7211 */ /* 0x000fe400020f0eff */
[----:B------:R-:W-:Y:S02]  /*3be0*/  LEA R10, P1, R2, UR4, 0x1 ;  /* 0x00000004020a7c11 */ /* 0x000fe4000f8208ff */
[----:B------:R-:W-:-:S02]  /*3bf0*/  LEA R12, P0, R0, UR4, 0x1 ;  /* 0x00000004000c7c11 */ /* 0x000fc4000f8008ff */
[----:B------:R-:W-:Y:S02]  /*3c00*/  IADD3 R7, P2, R32, R15, RZ ;  /* 0x0000000f20077210 */ /* 0x000fe40007f5e0ff */
[----:B------:R-:W-:Y:S02]  /*3c10*/  LEA.HI.X R11, R2, UR5, R11, 0x1, P1 ;  /* 0x00000005020b7c11 */ /* 0x000fe400088f0c0b */
[----:B------:R-:W-:Y:S02]  /*3c20*/  LEA.HI.X R13, R0, UR5, R13, 0x1, P0 ;  /* 0x00000005000d7c11 */ /* 0x000fe400080f0c0d */
[----:B------:R-:W-:Y:S02]  /*3c30*/  LEA.HI.X.SX32 R16, R32, R5, 0x1, P2 ;  /* 0x0000000520107211 */ /* 0x000fe400010f0eff */
[----:B------:R-:W-:Y:S02]  /*3c40*/  LEA R28, P1, R7, UR4, 0x1 ;  /* 0x00000004071c7c11 */ /* 0x000fe4000f8208ff */
[----:B------:R-:W-:-:S02]  /*3c50*/  LEA R30, P0, R6, UR4, 0x1 ;  /* 0x00000004061e7c11 */ /* 0x000fc4000f8008ff */
[----:B------:R-:W-:Y:S02]  /*3c60*/  F2FP.F16.F32.PACK_AB R20, R22, R20 ;  /* 0x000000141614723e */ /* 0x000fe400000000ff */
[----:B------:R-:W-:Y:S02]  /*3c70*/  LEA.HI.X R29, R7, UR5, R16, 0x1, P1 ;  /* 0x00000005071d7c11 */ /* 0x000fe400088f0c10 */
[----:B------:R-:W-:Y:S01]  /*3c80*/  LEA.HI.X R31, R6, UR5, R17, 0x1, P0 ;  /* 0x00000005061f7c11 */ /* 0x000fe200080f0c11 */
[----:B------:R0:W-:Y:S01]  /*3c90*/  STG.E.U16 desc[UR36][R8.64], R20 ;  /* 0x0000001408007986 */ /* 0x0001e2000c101524 */
[----:B------:R-:W-:Y:S02]  /*3ca0*/  LEA R16, P1, R4, UR4, 0x1 ;  /* 0x0000000404107c11 */ /* 0x000fe4000f8208ff */
[----:B------:R-:W-:Y:S02]  /*3cb0*/  LEA R6, P0, R14, UR4, 0x1 ;  /* 0x000000040e067c11 */ /* 0x000fe4000f8008ff */
[----:B------:R-:W-:-:S02]  /*3cc0*/  IADD3 R15, P6, R18, R15, RZ ;  /* 0x0000000f120f7210 */ /* 0x000fc40007fde0ff */
[----:B------:R-:W-:Y:S02]  /*3cd0*/  F2FP.F16.F32.PACK_AB R3, R19, R3 ;  /* 0x000000031303723e */ /* 0x000fe400000000ff */
[----:B------:R-:W-:Y:S02]  /*3ce0*/  PRMT R0, R20, 0x7632, R0 ;  /* 0x0000763214007816 */ /* 0x000fe40000000000 */
[----:B------:R-:W-:Y:S02]  /*3cf0*/  F2FP.F16.F32.PACK_AB R21, R34, R21 ;  /* 0x000000152215723e */ /* 0x000fe400000000ff */
[----:B------:R-:W-:Y:S01]  /*3d00*/  LEA.HI.X R17, R4, UR5, R25, 0x1, P1 ;  /* 0x0000000504117c11 */ /* 0x000fe200088f0c19 */
[----:B------:R-:W-:Y:S01]  /*3d10*/  STG.E.U16 desc[UR36][R10.64], R0 ;  /* 0x000000000a007986 */ /* 0x000fe2000c101524 */
[----:B------:R-:W-:Y:S02]  /*3d20*/  LEA.HI.X R7, R14, UR5, R27, 0x1, P0 ;  /* 0x000000050e077c11 */ /* 0x000fe400080f0c1b */
[----:B------:R-:W-:Y:S01]  /*3d30*/  LEA.HI.X.SX32 R18, R18, R5, 0x1, P6 ;  /* 0x0000000512127211 */ /* 0x000fe200030f0eff */
[----:B------:R-:W-:Y:S01]  /*3d40*/  STG.E.U16 desc[UR36][R12.64], R3 ;  /* 0x000000030c007986 */ /* 0x000fe2000c101524 */
[----:B------:R-:W-:-:S02]  /*3d50*/  LEA R4, P1, R15, UR4, 0x1 ;  /* 0x000000040f047c11 */ /* 0x000fc4000f8208ff */
[----:B------:R-:W-:Y:S02]  /*3d60*/  PRMT R14, R3, 0x7632, R14 ;  /* 0x00007632030e7816 */ /* 0x000fe4000000000e */
[----:B------:R-:W-:Y:S02]  /*3d70*/  F2FP.F16.F32.PACK_AB R23, R23, R36 ;  /* 0x000000241717723e */ /* 0x000fe400000000ff */
[----:B------:R-:W-:Y:S01]  /*3d80*/  PRMT R2, R21, 0x7632, R2 ;  /* 0x0000763215027816 */ /* 0x000fe20000000002 */
[----:B------:R-:W-:Y:S01]  /*3d90*/  STG.E.U16 desc[UR36][R28.64], R14 ;  /* 0x0000000e1c007986 */ /* 0x000fe2000c101524 */
[----:B------:R-:W-:Y:S02]  /*3da0*/  LEA.HI.X R5, R15, UR5, R18, 0x1, P1 ;  /* 0x000000050f057c11 */ /* 0x000fe400088f0c12 */
[----:B0-----:R-:W-:Y:S01]  /*3db0*/  PRMT R8, R23, 0x7632, R8 ;  /* 0x0000763217087816 */ /* 0x001fe20000000008 */
[----:B------:R-:W-:Y:S04]  /*3dc0*/  STG.E.U16 desc[UR36][R30.64], R21 ;  /* 0x000000151e007986 */ /* 0x000fe8000c101524 */
[----:B------:R-:W-:Y:S04]  /*3dd0*/  STG.E.U16 desc[UR36][R16.64], R2 ;  /* 0x0000000210007986 */ /* 0x000fe8000c101524 */
[----:B------:R-:W-:Y:S04]  /*3de0*/  STG.E.U16 desc[UR36][R6.64], R23 ;  /* 0x0000001706007986 */ /* 0x000fe8000c101524 */
[----:B------:R-:W-:Y:S01]  /*3df0*/  STG.E.U16 desc[UR36][R4.64], R8 ;  /* 0x0000000804007986 */ /* 0x000fe2000c101524 */
[----:B------:R-:W-:Y:S05]  /*3e00*/  EXIT ;  /* 0x000000000000794d */ /* 0x000fea0003800000 */
.L_x_3336:
        /* <DEDUP_REMOVED lines=16> */
.L_x_3361:
        /* <DEDUP_REMOVED lines=16> */
.L_x_3372:
[----:B------:R-:W-:Y:S05]  /*4010*/  EXIT ;  /* 0x000000000000794d */ /* 0x000fea0003800000 */
.L_x_3338:
[----:B------:R-:W-:Y:S01]  /*4020*/  MOV R12, 0x10 ;  /* 0x00000010000c7802 */ /* 0x000fe20000000f00 */
[----:B------:R-:W-:Y:S01]  /*4030*/  IMAD.MOV.U32 R11, RZ, RZ, 0x1f ;  /* 0x0000001fff0b7424 */ /* 0x000fe200078e00ff */
[----:B------:R-:W-:Y:S01]  /*4040*/  MOV R15, 0xffffffff ;  /* 0xffffffff000f7802 */ /* 0x000fe20000000f00 */
[----:B------:R-:W-:-:S07]  /*4050*/  IMAD.MOV.U32 R2, RZ, RZ, -0x800001 ;  /* 0xff7fffffff027424 */ /* 0x000fce00078e00ff */
[----:B------:R-:W-:Y:S05]  /*4060*/  WARPSYNC.COLLECTIVE R15, `(.L_x_3373) ;  /* 0x000000000f087348 */ /* 0x000fea0003c00000 */
[----:B------:R0:W1:Y:S02]  /*4070*/  SHFL.BFLY P6, R14, R13, R12, R11 ;  /* 0x0c00000c0d0e7389 */ /* 0x00006400000c000b */
[----:B01----:R-:W-:Y:S01]  /*4080*/  ENDCOLLECTIVE ;  /* 0x000000000000791b */ /* 0x003fe20003800000 */
.L_x_3373:
[----:B------:R-:W-:Y:S01]  /*4090*/  HFMA2.MMA R12, -RZ, RZ, 0, 4.76837158203125e-07 ;  /* 0x00000008ff0c7435 */ /* 0x000fe200000001ff */
[----:B------:R-:W-:-:S05]  /*40a0*/  FMNMX.FTZ R0, R14, -3.40282346638528859812e+38, !PT ;  /* 0xff7fffff0e007809 */ /* 0x000fca0007810000 */
[----:B------:R-:W-:-:S07]  /*40b0*/  IMAD.MOV.U32 R13, RZ, RZ, R0 ;  /* 0x000000ffff0d7224 */ /* 0x000fce00078e0000 */
[----:B------:R-:W-:Y:S05]  /*40c0*/  WARPSYNC.COLLECTIVE R15, `(.L_x_3374) ;  /* 0x000000000f087348 */ /* 0x000fea0003c00000 */
[----:B------:R0:W1:Y:S02]  /*40d0*/  SHFL.BFLY P6, R14, R13, R12, R11 ;  /* 0x0c00000c0d0e7389 */ /* 0x00006400000c000b */
[----:B01----:R-:W-:Y:S01]  /*40e0*/  ENDCOLLECTIVE ;  /* 0x000000000000791b */ /* 0x003fe20003800000 */
.L_x_3374:
[----:B------:R-:W-:Y:S02]  /*40f0*/  MOV R12, 0x4 ;  /* 0x00000004000c7802 */ /* 0x000fe40000000f00 */
[----:B------:R-:W-:-:S05]  /*4100*/  FMNMX.FTZ R3, R0, R14, !PT ;  /* 0x0000000e00037209 */ /* 0x000fca0007810000 */
[----:B------:R-:W-:-:S07]  /*4110*/  IMAD.MOV.U32 R13, RZ, RZ, R3 ;  /* 0x000000ffff0d7224 */ /* 0x000fce00078e0003 */
[----:B------:R-:W-:Y:S05]  /*4120*/  WARPSYNC.COLLECTIVE R15, `(.L_x_3375) ;  /* 0x000000000f087348 */ /* 0x000fea0003c00000 */
[----:B------:R0:W1:Y:S02]  /*4130*/  SHFL.BFLY P6, R14, R13, R12, R11 ;  /* 0x0c00000c0d0e7389 */ /* 0x00006400000c000b */
[----:B01----:R-:W-:Y:S01]  /*4140*/  ENDCOLLECTIVE ;  /* 0x000000000000791b */ /* 0x003fe20003800000 */
.L_x_3375:
[----:B------:R-:W-:Y:S01]  /*4150*/  HFMA2.MMA R12, -RZ, RZ, 0, 1.1920928955078125e-07 ;  /* 0x00000002ff0c7435 */ /* 0x000fe200000001ff */
[----:B------:R-:W-:-:S05]  /*4160*/  FMNMX.FTZ R4, R3, R14, !PT ;  /* 0x0000000e03047209 */ /* 0x000fca0007810000 */
[----:B------:R-:W-:-:S07]  /*4170*/  IMAD.MOV.U32 R13, RZ, RZ, R4 ;  /* 0x000000ffff0d7224 */ /* 0x000fce00078e0004 */
[----:B------:R-:W-:Y:S05]  /*4180*/  WARPSYNC.COLLECTIVE R15, `(.L_x_3376) ;  /* 0x000000000f087348 */ /* 0x000fea0003c00000 */
[----:B------:R0:W1:Y:S02]  /*4190*/  SHFL.BFLY P6, R14, R13, R12, R11 ;  /* 0x0c00000c0d0e7389 */ /* 0x00006400000c000b */
[----:B01----:R-:W-:Y:S01]  /*41a0*/  ENDCOLLECTIVE ;  /* 0x000000000000791b */ /* 0x003fe20003800000 */
.L_x_3376:
[----:B------:R-:W-:Y:S02]  /*41b0*/  MOV R12, 0x1 ;  /* 0x00000001000c7802 */ /* 0x000fe40000000f00 */
[----:B------:R-:W-:-:S05]  /*41c0*/  FMNMX.FTZ R5, R4, R14, !PT ;  /* 0x0000000e04057209 */ /* 0x000fca0007810000 */
[----:B------:R-:W-:-:S07]  /*41d0*/  IMAD.MOV.U32 R13, RZ, RZ, R5 ;  /* 0x000000ffff0d7224 */ /* 0x000fce00078e0005 */
[----:B------:R-:W-:Y:S05]  /*41e0*/  WARPSYNC.COLLECTIVE R15, `(.L_x_3377) ;  /* 0x000000000f087348 */ /* 0x000fea0003c00000 */
[----:B------:R0:W1:Y:S02]  /*41f0*/  SHFL.BFLY P6, R14, R13, R12, R11 ;  /* 0x0c00000c0d0e7389 */ /* 0x00006400000c000b */
[----:B01----:R-:W-:Y:S01]  /*4200*/  ENDCOLLECTIVE ;  /* 0x000000000000791b */ /* 0x003fe20003800000 */
.L_x_3377:
[----:B------:R-:W-:Y:S05]  /*4210*/  BRA `(.L_x_3378) ;  /* 0xffffffc800547947 */ /* 0x000fea000383ffff */
.L_x_3363:
[----:B------:R-:W-:Y:S01]  /*4220*/  HFMA2.MMA R13, -RZ, RZ, 0, 0 ;  /* 0x00000000ff0d7435 */ /* 0x000fe200000001ff */
[----:B-1----:R-:W-:Y:S01]  /*4230*/  IMAD.MOV.U32 R12, RZ, RZ, 0x2 ;  /* 0x00000002ff0c7424 */ /* 0x002fe200078e00ff */
[----:B------:R-:W-:Y:S01]  /*4240*/  MOV R11, 0x1f ;  /* 0x0000001f000b7802 */ /* 0x000fe20000000f00 */
[----:B------:R-:W-:-:S08]  /*4250*/  IMAD.MOV.U32 R15, RZ, RZ, -0x1 ;  /* 0xffffffffff0f7424 */ /* 0x000fd000078e00ff */
[----:B0-----:R-:W-:Y:S05]  /*4260*/  WARPSYNC.COLLECTIVE R15, `(.L_x_3379) ;  /* 0x000000000f087348 */ /* 0x001fea0003c00000 */
[----:B------:R1:W2:Y:S02]  /*4270*/  SHFL.BFLY P6, R14, R13, R12, R11 ;  /* 0x0c00000c0d0e7389 */ /* 0x0002a400000c000b */
[----:B012---:R-:W-:Y:S01]  /*4280*/  ENDCOLLECTIVE ;  /* 0x000000000000791b */ /* 0x007fe20003800000 */
.L_x_3379:
[----:B------:R-:W-:Y:S02]  /*4290*/  IMAD.MOV.U32 R12, RZ, RZ, 0x1 ;  /* 0x00000001ff0c7424 */ /* 0x000fe400078e00ff */
[----:B------:R-:W-:-:S05]  /*42a0*/  FADD.FTZ R25, RZ, R14 ;  /* 0x0000000eff197221 */ /* 0x000fca0000010000 */
[----:B------:R-:W-:-:S07]  /*42b0*/  MOV R13, R25 ;  /* 0x00000019000d7202 */ /* 0x000fce0000000f00 */
[----:B------:R-:W-:Y:S05]  /*42c0*/  WARPSYNC.COLLECTIVE R15, `(.L_x_3380) ;  /* 0x000000000f087348 */ /* 0x000fea0003c00000 */
[----:B------:R0:W1:Y:S02]  /*42d0*/  SHFL.BFLY P6, R14, R13, R12, R11 ;  /* 0x0c00000c0d0e7389 */ /* 0x00006400000c000b */
[----:B01----:R-:W-:Y:S01]  /*42e0*/  ENDCOLLECTIVE ;  /* 0x000000000000791b */ /* 0x003fe20003800000 */
.L_x_3380:
[----:B------:R-:W-:Y:S01]  /*42f0*/  HFMA2.MMA R12, -RZ, RZ, 0, 1.1920928955078125e-07 ;  /* 0x00000002ff0c7435 */ /* 0x000fe200000001ff */
[----:B------:R-:W-:Y:S01]  /*4300*/  IMAD.MOV.U32 R13, RZ, RZ, RZ ;  /* 0x000000ffff0d7224 */ /* 0x000fe200078e00ff */
[----:B------:R-:W-:-:S09]  /*4310*/  MOV R16, R14 ;  /* 0x0000000e00107202 */ /* 0x000fd20000000f00 */
[----:B------:R-:W-:Y:S05]  /*4320*/  WARPSYNC.COLLECTIVE R15, `(.L_x_3381) ;  /* 0x000000000f087348 */ /* 0x000fea0003c00000 */
[----:B------:R0:W1:Y:S02]  /*4330*/  SHFL.BFLY P6, R14, R13, R12, R11 ;  /* 0x0c00000c0d0e7389 */ /* 0x00006400000c000b */
[----:B01----:R-:W-:Y:S01]  /*4340*/  ENDCOLLECTIVE ;  /* 0x000000000000791b */ /* 0x003fe20003800000 */
.L_x_3381:
        /* <DEDUP_REMOVED lines=8> */
.L_x_3382:
[----:B------:R-:W-:Y:S01]  /*43d0*/  HFMA2.MMA R12, -RZ, RZ, 0, 1.1920928955078125e-07 ;  /* 0x00000002ff0c7435 */ /* 0x000fe200000001ff */
[----:B------:R-:W-:Y:S01]  /*43e0*/  IMAD.MOV.U32 R13, RZ, RZ, RZ ;  /* 0x000000ffff0d7224 */ /* 0x000fe200078e00ff */
[----:B------:R-:W-:-:S09]  /*43f0*/  MOV R3, R14 ;  /* 0x0000000e00037202 */ /* 0x000fd20000000f00 */
[----:B------:R-:W-:Y:S05]  /*4400*/  WARPSYNC.COLLECTIVE R15, `(.L_x_3383) ;  /* 0x000000000f087348 */ /* 0x000fea0003c00000 */
[----:B------:R0:W1:Y:S02]  /*4410*/  SHFL.BFLY P6, R14, R13, R12, R11 ;  /* 0x0c00000c0d0e7389 */ /* 0x00006400000c000b */
[----:B01----:R-:W-:Y:S01]  /*4420*/  ENDCOLLECTIVE ;  /* 0x000000000000791b */ /* 0x003fe20003800000 */
.L_x_3383:
        /* <DEDUP_REMOVED lines=8> */
.L_x_3384:
[----:B------:R-:W-:Y:S01]  /*44b0*/  HFMA2.MMA R12, -RZ, RZ, 0, 1.1920928955078125e-07 ;  /* 0x00000002ff0c7435 */ /* 0x000fe200000001ff */
[----:B------:R-:W-:Y:S01]  /*44c0*/  IMAD.MOV.U32 R13, RZ, RZ, RZ ;  /* 0x000000ffff0d7224 */ /* 0x000fe200078e00ff */
[----:B------:R-:W-:-:S09]  /*44d0*/  MOV R5, R14 ;  /* 0x0000000e00057202 */ /* 0x000fd20000000f00 */
[----:B------:R-:W-:Y:S05]  /*44e0*/  WARPSYNC.COLLECTIVE R15, `(.L_x_3385) ;  /* 0x000000000f087348 */ /* 0x000fea0003c00000 */
[----:B------:R0:W1:Y:S02]  /*44f0*/  SHFL.BFLY P6, R14, R13, R12, R11 ;  /* 0x0c00000c0d0e7389 */ /* 0x00006400000c000b */
[----:B01----:R-:W-:Y:S01]  /*4500*/  ENDCOLLECTIVE ;  /* 0x000000000000791b */ /* 0x003fe20003800000 */
.L_x_3385:
        /* <DEDUP_REMOVED lines=8> */
.L_x_3386:
[----:B------:R-:W-:Y:S01]  /*4590*/  HFMA2.MMA R12, -RZ, RZ, 0, 1.1920928955078125e-07 ;  /* 0x00000002ff0c7435 */ /* 0x000fe200000001ff */
[----:B------:R-:W-:Y:S01]  /*45a0*/  IMAD.MOV.U32 R13, RZ, RZ, RZ ;  /* 0x000000ffff0d7224 */ /* 0x000fe200078e00ff */
[----:B------:R-:W-:-:S09]  /*45b0*/  MOV R7, R14 ;  /* 0x0000000e00077202 */ /* 0x000fd20000000f00 */
[----:B------:R-:W-:Y:S05]  /*45c0*/  WARPSYNC.COLLECTIVE R15, `(.L_x_3387) ;  /* 0x000000000f087348 */ /* 0x000fea0003c00000 */
[----:B------:R0:W1:Y:S02]  /*45d0*/  SHFL.BFLY P6, R14, R13, R12, R11 ;  /* 0x0c00000c0d0e7389 */ /* 0x00006400000c000b */
[----:B01----:R-:W-:Y:S01]  /*45e0*/  ENDCOLLECTIVE ;  /* 0x000000000000791b */ /* 0x003fe20003800000 */
.L_x_3387:
        /* <DEDUP_REMOVED lines=8> */
.L_x_3388:
[----:B------:R-:W-:Y:S01]  /*4670*/  HFMA2.MMA R12, -RZ, RZ, 0, 1.1920928955078125e-07 ;  /* 0x00000002ff0c7435 */ /* 0x000fe200000001ff */
[----:B------:R-:W-:Y:S01]  /*4680*/  IMAD.MOV.U32 R13, RZ, RZ, RZ ;  /* 0x000000ffff0d7224 */ /* 0x000fe200078e00ff */
[----:B------:R-:W-:-:S09]  /*4690*/  MOV R9, R14 ;  /* 0x0000000e00097202 */ /* 0x000fd20000000f00 */
[----:B------:R-:W-:Y:S05]  /*46a0*/  WARPSYNC.COLLECTIVE R15, `(.L_x_3389) ;  /* 0x000000000f087348 */ /* 0x000fea0003c00000 */
[----:B------:R0:W1:Y:S02]  /*46b0*/  SHFL.BFLY P6, R14, R13, R12, R11 ;  /* 0x0c00000c0d0e7389 */ /* 0x00006400000c000b */
[----:B01----:R-:W-:Y:S01]  /*46c0*/  ENDCOLLECTIVE ;  /* 0x000000000000791b */ /* 0x003fe20003800000 */
.L_x_3389:
        /* <DEDUP_REMOVED lines=8> */
.L_x_3390:
[----:B------:R-:W-:Y:S01]  /*4750*/  HFMA2.MMA R12, -RZ, RZ, 0, 1.1920928955078125e-07 ;  /* 0x00000002ff0c7435 */ /* 0x000fe200000001ff */
[----:B------:R-:W-:Y:S01]  /*4760*/  IMAD.MOV.U32 R13, RZ, RZ, RZ ;  /* 0x000000ffff0d7224 */ /* 0x000fe200078e00ff */
[----:B------:R-:W-:-:S09]  /*4770*/  MOV R17, R14 ;  /* 0x0000000e00117202 */ /* 0x000fd20000000f00 */
[----:B------:R-:W-:Y:S05]  /*4780*/  WARPSYNC.COLLECTIVE R15, `(.L_x_3391) ;  /* 0x000000000f087348 */ /* 0x000fea0003c00000 */
[----:B------:R0:W1:Y:S02]  /*4790*/  SHFL.BFLY P6, R14, R13, R12, R11 ;  /* 0x0c00000c0d0e7389 */ /* 0x00006400000c000b */
[----:B01----:R-:W-:Y:S01]  /*47a0*/  ENDCOLLECTIVE ;  /* 0x000000000000791b */ /* 0x003fe20003800000 */
.L_x_3391:
        /* <DEDUP_REMOVED lines=8> */
.L_x_3392:
[----:B------:R-:W-:Y:S01]  /*4830*/  HFMA2.MMA R12, -RZ, RZ, 0, 1.1920928955078125e-07 ;  /* 0x00000002ff0c7435 */ /* 0x000fe200000001ff */
[----:B------:R-:W-:Y:S01]  /*4840*/  IMAD.MOV.U32 R13, RZ, RZ, RZ ;  /* 0x000000ffff0d7224 */ /* 0x000fe200078e00ff */
[----:B------:R-:W-:-:S09]  /*4850*/  MOV R19, R14 ;  /* 0x0000000e00137202 */ /* 0x000fd20000000f00 */
[----:B------:R-:W-:Y:S05]  /*4860*/  WARPSYNC.COLLECTIVE R15, `(.L_x_3393) ;  /* 0x000000000f087348 */ /* 0x000fea0003c00000 */
[----:B------:R0:W1:Y:S02]  /*4870*/  SHFL.BFLY P6, R14, R13, R12, R11 ;  /* 0x0c00000c0d0e7389 */ /* 0x00006400000c000b */
[----:B01----:R-:W-:Y:S01]  /*4880*/  ENDCOLLECTIVE ;  /* 0x000000000000791b */ /* 0x003fe20003800000 */
.L_x_3393:
[----:B------:R-:W-:Y:S01]  /*4890*/  FADD.FTZ R10, R10, R19 ;  /* 0x000000130a0a7221 */ /* 0x000fe20000010000 */
[----:B------:R-:W-:Y:S02]  /*48a0*/  IMAD.MOV.U32 R12, RZ, RZ, 0x1 ;  /* 0x00000001ff0c7424 */ /* 0x000fe400078e00ff */
[----:B------:R-:W-:-:S05]  /*48b0*/  FADD.FTZ R18, RZ, R14 ;  /* 0x0000000eff127221 */ /* 0x000fca0000010000 */
[----:B------:R-:W-:-:S07]  /*48c0*/  MOV R13, R18 ;  /* 0x00000012000d7202 */ /* 0x000fce0000000f00 */
[----:B------:R-:W-:Y:S05]  /*48d0*/  WARPSYNC.COLLECTIVE R15, `(.L_x_3394) ;  /* 0x000000000f087348 */ /* 0x000fea0003c00000 */
[----:B------:R0:W1:Y:S02]  /*48e0*/  SHFL.BFLY P6, R14, R13, R12, R11 ;  /* 0x0c00000c0d0e7389 */ /* 0x00006400000c000b */
[----:B01----:R-:W-:Y:S01]  /*48f0*/  ENDCOLLECTIVE ;  /* 0x000000000000791b */ /* 0x003fe20003800000 */
.L_x_3394:
[----:B------:R-:W-:Y:S01]  /*4900*/  HFMA2.MMA R13, -RZ, RZ, 0, 0 ;  /* 0x00000000ff0d7435 */ /* 0x000fe200000001ff */
[----:B------:R-:W-:Y:S01]  /*4910*/  IMAD.MOV.U32 R12, RZ, RZ, 0x2 ;  /* 0x00000002ff0c7424 */ /* 0x000fe200078e00ff */
[----:B------:R-:W-:-:S09]  /*4920*/  MOV R21, R14 ;  /* 0x0000000e00157202 */ /* 0x000fd20000000f00 */
[----:B------:R-:W-:Y:S05]  /*4930*/  WARPSYNC.COLLECTIVE R15, `(.L_x_3395) ;  /* 0x000000000f087348 */ /* 0x000fea0003c00000 */
[----:B------:R0:W1:Y:S02]  /*4940*/  SHFL.BFLY P6, R14, R13, R12, R11 ;  /* 0x0c00000c0d0e7389 */ /* 0x00006400000c000b */
[----:B01----:R-:W-:Y:S01]  /*4950*/  ENDCOLLECTIVE ;  /* 0x000000000000791b */ /* 0x003fe20003800000 */
.L_x_3395:
[----:B------:R-:W-:Y:S01]  /*4960*/  FADD.FTZ R18, R18, R21 ;  /* 0x0000001512127221 */ /* 0x000fe20000010000 */
[----:B------:R-:W-:Y:S01]  /*4970*/  IMAD.MOV.U32 R12, RZ, RZ, 0x1 ;  /* 0x00000001ff0c7424 */ /* 0x000fe200078e00ff */
[----:B------:R-:W-:-:S05]  /*4980*/  MOV R20, R14 ;  /* 0x0000000e00147202 */ /* 0x000fca0000000f00 */
[----:B------:R-:W-:-:S05]  /*4990*/  FADD.FTZ R20, RZ, R20 ;  /* 0x00000014ff147221 */ /* 0x000fca0000010000 */
[----:B------:R-:W-:-:S07]  /*49a0*/  MOV R13, R20 ;  /* 0x00000014000d7202 */ /* 0x000fce0000000f00 */
[----:B------:R-:W-:Y:S05]  /*49b0*/  WARPSYNC.COLLECTIVE R15, `(.L_x_3396) ;  /* 0x000000000f087348 */ /* 0x000fea0003c00000 */
[----:B------:R0:W1:Y:S02]  /*49c0*/  SHFL.BFLY P6, R14, R13, R12, R11 ;  /* 0x0c00000c0d0e7389 */ /* 0x00006400000c000b */
[----:B01----:R-:W-:Y:S01]  /*49d0*/  ENDCOLLECTIVE ;  /* 0x000000000000791b */ /* 0x003fe20003800000 */
.L_x_3396:
[----:B------:R-:W-:Y:S01]  /*49e0*/  HFMA2.MMA R13, -RZ, RZ, 0, 0 ;  /* 0x00000000ff0d7435 */ /* 0x000fe200000001ff */
[----:B------:R-:W-:Y:S01]  /*49f0*/  IMAD.MOV.U32 R12, RZ, RZ, 0x2 ;  /* 0x00000002ff0c7424 */ /* 0x000fe200078e00ff */
[----:B------:R-:W-:-:S09]  /*4a00*/  MOV R23, R14 ;  /* 0x0000000e00177202 */ /* 0x000fd20000000f00 */
[----:B------:R-:W-:Y:S05]  /*4a10*/  WARPSYNC.COLLECTIVE R15, `(.L_x_3397) ;  /* 0x000000000f087348 */ /* 0x000fea0003c00000 */
[----:B------:R0:W1:Y:S02]  /*4a20*/  SHFL.BFLY P6, R14, R13, R12, R11 ;  /* 0x0c00000c0d0e7389 */ /* 0x00006400000c000b */
[----:B01----:R-:W-:Y:S01]  /*4a30*/  ENDCOLLECTIVE ;  /* 0x000000000000791b */ /* 0x003fe20003800000 */
.L_x_3397:
[----:B------:R-:W-:Y:S01]  /*4a40*/  FADD.FTZ R20, R20, R23 ;  /* 0x0000001714147221 */ /* 0x000fe20000010000 */
[----:B------:R-:W-:Y:S01]  /*4a50*/  HFMA2.MMA R12, -RZ, RZ, 0, 5.9604644775390625e-08 ;  /* 0x00000001ff0c7435 */ /* 0x000fe200000001ff */
[----:B------:R-:W-:-:S05]  /*4a60*/  FADD.FTZ R22, RZ, R14 ;  /* 0x0000000eff167221 */ /* 0x000fca0000010000 */
[----:B------:R-:W-:-:S07]  /*4a70*/  MOV R13, R22 ;  /* 0x00000016000d7202 */ /* 0x000fce0000000f00 */
[----:B------:R-:W-:Y:S05]  /*4a80*/  WARPSYNC.COLLECTIVE R15, `(.L_x_3398) ;  /* 0x000000000f087348 */ /* 0x000fea0003c00000 */
[----:B------:R0:W1:Y:S02]  /*4a90*/  SHFL.BFLY P6, R14, R13, R12, R11 ;  /* 0x0c00000c0d0e7389 */ /* 0x00006400000c000b */
[----:B01----:R-:W-:Y:S01]  /*4aa0*/  ENDCOLLECTIVE ;  /* 0x000000000000791b */ /* 0x003fe20003800000 */
.L_x_3398:
[----:B------:R-:W-:Y:S01]  /*4ab0*/  HFMA2.MMA R12, -RZ, RZ, 0, 1.1920928955078125e-07 ;  /* 0x00000002ff0c7435 */ /* 0x000fe200000001ff */
[----:B------:R-:W-:Y:S01]  /*4ac0*/  MOV R13, RZ ;  /* 0x000000ff000d7202 */ /* 0x000fe20000000f00 */
[----:B------:R-:W-:-:S09]  /*4ad0*/  IMAD.MOV.U32 R25, RZ, RZ, R14 ;  /* 0x000000ffff197224 */ /* 0x000fd200078e000e */
[----:B------:R-:W-:Y:S05]  /*4ae0*/  WARPSYNC.COLLECTIVE R15, `(.L_x_3399) ;  /* 0x000000000f087348 */ /* 0x000fea0003c00000 */
[----:B------:R0:W1:Y:S02]  /*4af0*/  SHFL.BFLY P6, R14, R13, R12, R11 ;  /* 0x0c00000c0d0e7389 */ /* 0x00006400000c000b */
[----:B01----:R-:W-:Y:S01]  /*4b00*/  ENDCOLLECTIVE ;  /* 0x000000000000791b */ /* 0x003fe20003800000 */
.L_x_3399:
[----:B------:R-:W-:Y:S01]  /*4b10*/  FADD.FTZ R22, R22, R25 ;  /* 0x0000001916167221 */ /* 0x000fe20000010000 */
[----:B------:R-:W-:Y:S01]  /*4b20*/  MOV R12, 0x1 ;  /* 0x00000001000c7802 */ /* 0x000fe20000000f00 */
[----:B------:R-:W-:-:S04]  /*4b30*/  FADD.FTZ R3, RZ, R14 ;  /* 0x0000000eff037221 */ /* 0x000fc80000010000 */
[----:B------:R-:W-:-:S07]  /*4b40*/  IMAD.MOV.U32 R13, RZ, RZ, R3 ;  /* 0x000000ffff0d7224 */ /* 0x000fce00078e0003 */
[----:B------:R-:W-:Y:S05]  /*4b50*/  WARPSYNC.COLLECTIVE R15, `(.L_x_3400) ;  /* 0x000000000f087348 */ /* 0x000fea0003c00000 */
[----:B------:R0:W1:Y:S02]  /*4b60*/  SHFL.BFLY P6, R14, R13, R12, R11 ;  /* 0x0c00000c0d0e7389 */ /* 0x00006400000c000b */
[----:B01----:R-:W-:Y:S01]  /*4b70*/  ENDCOLLECTIVE ;  /* 0x000000000000791b */ /* 0x003fe20003800000 */
.L_x_3400:
[----:B------:R-:W-:Y:S01]  /*4b80*/  HFMA2.MMA R12, -RZ, RZ, 0, 1.1920928955078125e-07 ;  /* 0x00000002ff0c7435 */ /* 0x000fe200000001ff */
[----:B------:R-:W-:Y:S01]  /*4b90*/  IMAD.MOV.U32 R13, RZ, RZ, RZ ;  /* 0x000000ffff0d7224 */ /* 0x000fe200078e00ff */
[----:B------:R-:W-:-:S09]  /*4ba0*/  MOV R32, R14 ;  /* 0x0000000e00207202 */ /* 0x000fd20000000f00 */
[----:B------:R-:W-:Y:S05]  /*4bb0*/  WARPSYNC.COLLECTIVE R15, `(.L_x_3401) ;  /* 0x000000000f087348 */ /* 0x000fea0003c00000 */
[----:B------:R0:W1:Y:S02]  /*4bc0*/  SHFL.BFLY P6, R14, R13, R12, R11 ;  /* 0x0c00000c0d0e7389 */ /* 0x00006400000c000b */
[----:B01----:R-:W-:Y:S01]  /*4bd0*/  ENDCOLLECTIVE ;  /* 0x000000000000791b */ /* 0x003fe20003800000 */
.L_x_3401:
        /* <DEDUP_REMOVED lines=8> */
.L_x_3402:
[----:B------:R-:W-:Y:S01]  /*4c60*/  HFMA2.MMA R12, -RZ, RZ, 0, 1.1920928955078125e-07 ;  /* 0x00000002ff0c7435 */ /* 0x000fe200000001ff */
[----:B------:R-:W-:Y:S01]  /*4c70*/  IMAD.MOV.U32 R13, RZ, RZ, RZ ;  /* 0x000000ffff0d7224 */ /* 0x000fe200078e00ff */
[----:B------:R-:W-:-:S09]  /*4c80*/  MOV R19, R14 ;  /* 0x0000000e00137202 */ /* 0x000fd20000000f00 */
[----:B------:R-:W-:Y:S05]  /*4c90*/  WARPSYNC.COLLECTIVE R15, `(.L_x_3403) ;  /* 0x000000000f087348 */ /* 0x000fea0003c00000 */
[----:B------:R0:W1:Y:S02]  /*4ca0*/  SHFL.BFLY P6, R14, R13, R12, R11 ;  /* 0x0c00000c0d0e7389 */ /* 0x00006400000c000b */
[----:B01----:R-:W-:Y:S01]  /*4cb0*/  ENDCOLLECTIVE ;  /* 0x000000000000791b */ /* 0x003fe20003800000 */
.L_x_3403:
[----:B------:R-:W-:Y:S01]  /*4cc0*/  FADD.FTZ R19, R7, R19 ;  /* 0x0000001307137221 */ /* 0x000fe20000010000 */
[----:B------:R-:W-:Y:S02]  /*4cd0*/  IMAD.MOV.U32 R12, RZ, RZ, 0x1 ;  /* 0x00000001ff0c7424 */ /* 0x000fe400078e00ff */
[----:B------:R-:W-:-:S05]  /*4ce0*/  FADD.FTZ R5, RZ, R14 ;  /* 0x0000000eff057221 */ /* 0x000fca0000010000 */
[----:B------:R-:W-:-:S07]  /*4cf0*/  MOV R13, R5 ;  /* 0x00000005000d7202 */ /* 0x000fce0000000f00 */
[----:B------:R-:W-:Y:S05]  /*4d00*/  WARPSYNC.COLLECTIVE R15, `(.L_x_3404) ;  /* 0x000000000f087348 */ /* 0x000fea0003c00000 */
[----:B------:R0:W1:Y:S02]  /*4d10*/  SHFL.BFLY P6, R14, R13, R12, R11 ;  /* 0x0c00000c0d0e7389 */ /* 0x00006400000c000b */
[----:B01----:R-:W-:Y:S01]  /*4d20*/  ENDCOLLECTIVE ;  /* 0x000000000000791b */ /* 0x003fe20003800000 */
.L_x_3404:
[----:B------:R-:W-:Y:S01]  /*4d30*/  HFMA2.MMA R13, -RZ, RZ, 0, 0 ;  /* 0x00000000ff0d7435 */ /* 0x000fe200000001ff */
[----:B------:R-:W-:Y:S01]  /*4d40*/  MOV R12, 0x2 ;  /* 0x00000002000c7802 */ /* 0x000fe20000000f00 */
[----:B------:R-:W-:-:S09]  /*4d50*/  FADD.FTZ R21, R5, R14 ;  /* 0x0000000e05157221 */ /* 0x000fd20000010000 */
[----:B------:R-:W-:Y:S05]  /*4d60*/  WARPSYNC.COLLECTIVE R15, `(.L_x_3405) ;  /* 0x000000000f087348 */ /* 0x000fea0003c00000 */
[----:B------:R0:W1:Y:S02]  /*4d70*/  SHFL.BFLY P6, R14, R13, R12, R11 ;  /* 0x0c00000c0d0e7389 */ /* 0x00006400000c000b */
[----:B01----:R-:W-:Y:S01]  /*4d80*/  ENDCOLLECTIVE ;  /* 0x000000000000791b */ /* 0x003fe20003800000 */
.L_x_3405:
[----:B------:R-:W-:Y:S01]  /*4d90*/  HFMA2.MMA R12, -RZ, RZ, 0, 5.9604644775390625e-08 ;  /* 0x00000001ff0c7435 */ /* 0x000fe200000001ff */
[----:B------:R-:W-:-:S04]  /*4da0*/  IMAD.MOV.U32 R9, RZ, RZ, R14 ;  /* 0x000000ffff097224 */ /* 0x000fc800078e000e */
[----:B------:R-:W-:-:S05]  /*4db0*/  FADD.FTZ R9, RZ, R9 ;  /* 0x00000009ff097221 */ /* 0x000fca0000010000 */
[----:B------:R-:W-:-:S07]  /*4dc0*/  MOV R13, R9 ;  /* 0x00000009000d7202 */ /* 0x000fce0000000f00 */
[----:B------:R-:W-:Y:S05]  /*4dd0*/  WARPSYNC.COLLECTIVE R15, `(.L_x_3406) ;  /* 0x000000000f087348 */ /* 0x000fea0003c00000 */
[----:B------:R0:W1:Y:S02]  /*4de0*/  SHFL.BFLY P6, R14, R13, R12, R11 ;  /* 0x0c00000c0d0e7389 */ /* 0x00006400000c000b */
[----:B01----:R-:W-:Y:S01]  /*4df0*/  ENDCOLLECTIVE ;  /* 0x000000000000791b */ /* 0x003fe20003800000 */
.L_x_3406:
[----:B------:R-:W-:Y:S01]  /*4e00*/  HFMA2.MMA R12, -RZ, RZ, 0, 1.1920928955078125e-07 ;  /* 0x00000002ff0c7435 */ /* 0x000fe200000001ff */
[----:B------:R-:W-:Y:S01]  /*4e10*/  MOV R13, RZ ;  /* 0x000000ff000d7202 */ /* 0x000fe20000000f00 */
[----:B------:R-:W-:-:S09]  /*4e20*/  IMAD.MOV.U32 R34, RZ, RZ, R14 ;  /* 0x000000ffff227224 */ /* 0x000fd200078e000e */
[----:B------:R-:W-:Y:S05]  /*4e30*/  WARPSYNC.COLLECTIVE R15, `(.L_x_3407) ;  /* 0x000000000f087348 */ /* 0x000fea0003c00000 */
[----:B------:R0:W1:Y:S02]  /*4e40*/  SHFL.BFLY P6, R14, R13, R12, R11 ;  /* 0x0c00000c0d0e7389 */ /* 0x00006400000c000b */
[----:B01----:R-:W-:Y:S01]  /*4e50*/  ENDCOLLECTIVE ;  /* 0x000000000000791b */ /* 0x003fe20003800000 */
.L_x_3407:
        /* <DEDUP_REMOVED lines=8> */
.L_x_3408:
[----:B------:R-:W-:Y:S01]  /*4ee0*/  HFMA2.MMA R12, -RZ, RZ, 0, 1.1920928955078125e-07 ;  /* 0x00000002ff0c7435 */ /* 0x000fe200000001ff */
[----:B------:R-:W-:Y:S01]  /*4ef0*/  MOV R13, RZ ;  /* 0x000000ff000d7202 */ /* 0x000fe20000000f00 */
[----:B------:R-:W-:-:S09]  /*4f00*/  IMAD.MOV.U32 R36, RZ, RZ, R14 ;  /* 0x000000ffff247224 */ /* 0x000fd200078e000e */
[----:B------:R-:W-:Y:S05]  /*4f10*/  WARPSYNC.COLLECTIVE R15, `(.L_x_3409) ;  /* 0x000000000f087348 */ /* 0x000fea0003c00000 */
[----:B------:R0:W1:Y:S02]  /*4f20*/  SHFL.BFLY P6, R14, R13, R12, R11 ;  /* 0x0c00000c0d0e7389 */ /* 0x00006400000c000b */
[----:B01----:R-:W-:Y:S01]  /*4f30*/  ENDCOLLECTIVE ;  /* 0x000000000000791b */ /* 0x003fe20003800000 */
.L_x_3409:
        /* <DEDUP_REMOVED lines=8> */
.L_x_3410:
[----:B------:R-:W-:Y:S05]  /*4fc0*/  BRA `(.L_x_3411) ;  /* 0xffffffdc00687947 */ /* 0x000fea000383ffff */
.L_x_3412:
        /* <DEDUP_REMOVED lines=11> */
.L_x_28091:


//--------------------- .text._ZN4vllm25paged_attention_v1_kernelIthLi120ELi32ELi128ELNS_18Fp8KVCacheDataTypeE2ELb1EEEvPT_PKS2_PKT0_S8_ifPKiSA_iPKfiiiSC_SC_iiiii --------------------------
	.section	.text._ZN4vllm25paged_attention_v1_kernelIthLi120ELi32ELi128ELNS_18Fp8KVCacheDataTypeE2ELb1EEEvPT_PKS2_PKT0_S8_ifPKiSA_iPKfiiiSC_SC_iiiii,"ax",@progbits
	.align	128
        .global         _ZN4vllm25paged_attention_v1_kernelIthLi120ELi32ELi128ELNS_18Fp8KVCacheDataTypeE2ELb1EEEvPT_PKS2_PKT0_S8_ifPKiSA_iPKfiiiSC_SC_iiiii
        .type           _ZN4vllm25paged_attention_v1_kernelIthLi120ELi32ELi128ELNS_18Fp8KVCacheDataTypeE2ELb1EEEvPT_PKS2_PKT0_S8_ifPKiSA_iPKfiiiSC_SC_iiiii,@function
        .size           _ZN4vllm25paged_attention_v1_kernelIthLi120ELi32ELi128ELNS_18Fp8KVCacheDataTypeE2ELb1EEEvPT_PKS2_PKT0_S8_ifPKiSA_iPKfiiiSC_SC_iiiii,(.L_x_28092 - _ZN4vllm25paged_attention_v1_kernelIthLi120ELi32ELi128ELNS_18Fp8KVCacheDataTypeE2ELb1EEEvPT_PKS2_PKT0_S8_ifPKiSA_iPKfiiiSC_SC_iiiii)
        .other          _ZN4vllm25paged_attention_v1_kernelIthLi120ELi32ELi128ELNS_18Fp8KVCacheDataTypeE2ELb1EEEvPT_PKS2_PKT0_S8_ifPKiSA_iPKfiiiSC_SC_iiiii,@"STO_CUDA_ENTRY STV_DEFAULT"
_ZN4vllm25paged_attention_v1_kernelIthLi120ELi32ELi128ELNS_18Fp8KVCacheDataTypeE2ELb1EEEvPT_PKS2_PKT0_S8_ifPKiSA_iPKfiiiSC_SC_iiiii:
.text._ZN4vllm25paged_attention_v1_kernelIthLi120ELi32ELi128ELNS_18Fp8KVCacheDataTypeE2ELb1EEEvPT_PKS2_PKT0_S8_ifPKiSA_iPKfiiiSC_SC_iiiii:
[----:B------:R-:W0:Y:S01]  /*0000*/  LDC R1, c[0x0][0x28] ;  /* 0x00000a00ff017b82 */ /* 0x000e220000000800 */
[----:B------:R-:W1:Y:S07]  /*0010*/  S2R R28, SR_CTAID.Y ;  /* 0x00000000001c7919 */ /* 0x000e6e0000002600 */
[----:B------:R-:W1:Y:S01]  /*0020*/  LDC.64 R8, c[0x0][0x240] ;  /* 0x00009000ff087b82 */ /* 0x000e620000000a00 */
[----:B------:R-:W-:-:S07]  /*0030*/  ULDC.64 UR36, c[0x0][0x208] ;  /* 0x0000820000247ab9 */ /* 0x000fce0000000a00 */
[----:B------:R-:W2:Y:S01]  /*0040*/  LDC R2, c[0x0][0x284] ;  /* 0x0000a100ff027b82 */ /* 0x000ea20000000800 */
[----:B-1----:R-:W-:-:S06]  /*0050*/  IMAD.WIDE R8, R28, 0x4, R8 ;  /* 0x000000041c087825 */ /* 0x002fcc00078e0208 */
[----:B------:R-:W3:Y:S01]  /*0060*/  LDG.E.CONSTANT R8, desc[UR36][R8.64] ;  /* 0x0000002408087981 */ /* 0x000ee2000c1e9900 */
[----:B--2---:R-:W-:Y:S01]  /*0070*/  IABS R10, R2 ;  /* 0x00000002000a7213 */ /* 0x004fe20000000000 */
[----:B------:R-:W1:Y:S01]  /*0080*/  LDC R25, c[0x0][0xc] ;  /* 0x00000300ff197b82 */ /* 0x000e620000000800 */
[----:B------:R-:W2:Y:S02]  /*0090*/  S2R R27, SR_TID.X ;  /* 0x00000000001b7919 */ /* 0x000ea40000002100 */
[----:B------:R-:W4:Y:S01]  /*00a0*/  I2F.RP R6, R10 ;  /* 0x0000000a00067306 */ /* 0x000f220000209400 */
[----:B------:R-:W0:Y:S07]  /*00b0*/  S2R R26, SR_CTAID.X ;  /* 0x00000000001a7919 */ /* 0x000e2e0000002500 */
[----:B----4-:R-:W4:Y:S02]  /*00c0*/  MUFU.RCP R6, R6 ;  /* 0x0000000600067308 */ /* 0x010f240000001000 */
[----:B----4-:R-:W-:-:S06]  /*00d0*/  IADD3 R4, R6, 0xffffffe, RZ ;  /* 0x0ffffffe06047810 */ /* 0x010fcc0007ffe0ff */
[----:B------:R4:W5:Y:S02]  /*00e0*/  F2I.FTZ.U32.TRUNC.NTZ R5, R4 ;  /* 0x0000000400057305 */ /* 0x000964000021f000 */
[----:B----4-:R-:W-:Y:S02]  /*00f0*/  IMAD.MOV.U32 R4, RZ, RZ, RZ ;  /* 0x000000ffff047224 */ /* 0x010fe400078e00ff */
[----:B-----5:R-:W-:-:S05]  /*0100*/  IMAD R0, R5, R10, RZ ;  /* 0x0000000a05007224 */ /* 0x020fca00078e02ff */
[----:B------:R-:W-:-:S05]  /*0110*/  IADD3 R7, -R0, RZ, RZ ;  /* 0x000000ff00077210 */ /* 0x000fca0007ffe1ff */
[----:B------:R-:W-:Y:S01]  /*0120*/  IMAD.HI.U32 R0, R5, R7, R4 ;  /* 0x0000000705007227 */ /* 0x000fe200078e0004 */
[----:B------:R-:W-:Y:S03]  /*0130*/  BAR.SYNC.DEFER_BLOCKING 0x0 ;  /* 0x0000000000007b1d */ /* 0x000fe60000010000 */
[----:B---3--:R-:W-:-:S05]  /*0140*/  VIADD R3, R8, 0xffffffff ;  /* 0xffffffff08037836 */ /* 0x008fca0000000000 */
[----:B------:R-:W-:Y:S02]  /*0150*/  IABS R9, R3 ;  /* 0x0000000300097213 */ /* 0x000fe40000000000 */
[----:B------:R-:W-:Y:S01]  /*0160*/  LOP3.LUT R4, R3, R2, RZ, 0x3c, !PT ;  /* 0x0000000203047212 */ /* 0x000fe200078e3cff */
[----:B------:R-:W-:Y:S01]  /*0170*/  VIADD R3, R8, 0x1f ;  /* 0x0000001f08037836 */ /* 0x000fe20000000000 */
[----:B------:R-:W-:Y:S02]  /*0180*/  MOV R7, R9 ;  /* 0x0000000900077202 */ /* 0x000fe40000000f00 */
[----:B------:R-:W-:Y:S02]  /*0190*/  ISETP.GE.AND P2, PT, R4, RZ, PT ;  /* 0x000000ff0400720c */ /* 0x000fe40003f46270 */
[----:B------:R-:W-:Y:S01]  /*01a0*/  SHF.R.S32.HI R4, RZ, 0x1f, R3 ;  /* 0x0000001fff047819 */ /* 0x000fe20000011403 */
[----:B------:R-:W-:-:S03]  /*01b0*/  IMAD.HI.U32 R9, R0, R7, RZ ;  /* 0x0000000700097227 */ /* 0x000fc600078e00ff */
[----:B------:R-:W-:Y:S01]  /*01c0*/  LEA.HI R3, R4, R3, RZ, 0x5 ;  /* 0x0000000304037211 */ /* 0x000fe200078f28ff */
[----:B------:R-:W-:Y:S01]  /*01d0*/  IMAD.MOV R5, RZ, RZ, -R9 ;  /* 0x000000ffff057224 */ /* 0x000fe200078e0a09 */
[----:B--2---:R-:W-:-:S03]  /*01e0*/  SHF.R.S32.HI R4, RZ, 0x1f, R27 ;  /* 0x0000001fff047819 */ /* 0x004fc6000001141b */
[----:B------:R-:W-:Y:S01]  /*01f0*/  IMAD R7, R10, R5, R7 ;  /* 0x000000050a077224 */ /* 0x000fe200078e0207 */
[----:B------:R-:W-:Y:S01]  /*0200*/  LEA.HI R4, R4, R27, RZ, 0x5 ;  /* 0x0000001b04047211 */ /* 0x000fe200078f28ff */
[----:B------:R-:W2:Y:S03]  /*0210*/  LDC R5, c[0x0][0x288] ;  /* 0x0000a200ff057b82 */ /* 0x000ea60000000800 */
[----:B------:R-:W-:Y:S02]  /*0220*/  ISETP.GT.U32.AND P1, PT, R10, R7, PT ;  /* 0x000000070a00720c */ /* 0x000fe40003f24070 */
[----:B------:R-:W-:Y:S02]  /*0230*/  LOP3.LUT R6, R4, 0xffffffe0, RZ, 0xc0, !PT ;  /* 0xffffffe004067812 */ /* 0x000fe400078ec0ff */
[----:B------:R-:W-:Y:S01]  /*0240*/  SHF.R.S32.HI R24, RZ, 0x5, R4 ;  /* 0x00000005ff187819 */ /* 0x000fe20000011404 */
[----:B------:R-:W-:Y:S01]  /*0250*/  IMAD.MOV.U32 R4, RZ, RZ, R10 ;  /* 0x000000ffff047224 */ /* 0x000fe200078e000a */
[----:B------:R-:W-:-:S07]  /*0260*/  IADD3 R23, -R6, R27, RZ ;  /* 0x0000001b06177210 */ /* 0x000fce0007ffe1ff */
[-C--:B------:R-:W-:Y:S02]  /*0270*/  @!P1 IADD3 R7, R7, -R10.reuse, RZ ;  /* 0x8000000a07079210 */ /* 0x080fe40007ffe0ff */
[----:B------:R-:W-:Y:S02]  /*0280*/  @!P1 IADD3 R9, R9, 0x1, RZ ;  /* 0x0000000109099810 */ /* 0x000fe40007ffe0ff */
[----:B------:R-:W-:Y:S02]  /*0290*/  ISETP.GE.U32.AND P0, PT, R7, R10, PT ;  /* 0x0000000a0700720c */ /* 0x000fe40003f06070 */
[----:B------:R-:W-:Y:S02]  /*02a0*/  ISETP.NE.AND P1, PT, R2, RZ, PT ;  /* 0x000000ff0200720c */ /* 0x000fe40003f25270 */
[----:B------:R-:W-:-:S04]  /*02b0*/  LOP3.LUT R7, R3, 0xffffffe0, RZ, 0xc0, !PT ;  /* 0xffffffe003077812 */ /* 0x000fc800078ec0ff */
[----:B------:R-:W-:Y:S02]  /*02c0*/  VIMNMX R8, R8, R7, PT ;  /* 0x0000000708087248 */ /* 0x000fe40003fe0100 */
[----:B------:R-:W-:-:S03]  /*02d0*/  SHF.R.S32.HI R7, RZ, 0x5, R3 ;  /* 0x00000005ff077819 */ /* 0x000fc60000011403 */
[----:B------:R-:W-:Y:S01]  /*02e0*/  @P0 VIADD R9, R9, 0x1 ;  /* 0x0000000109090836 */ /* 0x000fe20000000000 */
[----:B--2---:R-:W-:-:S04]  /*02f0*/  ISETP.GT.AND P0, PT, R5, -0x1, PT ;  /* 0xffffffff0500780c */ /* 0x004fc80003f04270 */
[----:B------:R-:W-:Y:S02]  /*0300*/  @!P2 IADD3 R9, -R9, RZ, RZ ;  /* 0x000000ff0909a210 */ /* 0x000fe40007ffe1ff */
[----:B------:R-:W-:-:S07]  /*0310*/  @!P1 LOP3.LUT R9, RZ, R2, RZ, 0x33, !PT ;  /* 0x00000002ff099212 */ /* 0x000fce00078e33ff */
[----:B01----:R-:W-:Y:S05]  /*0320*/  @P0 BRA `(.L_x_3413) ;  /* 0x0000000000dc0947 */ /* 0x003fea0003800000 */
        /* <DEDUP_REMOVED lines=55> */
.L_x_3413:
[----:B------:R-:W-:Y:S02]  /*06a0*/  ULDC UR4, c[0x0][0x278] ;  /* 0x00009e0000047ab9 */ /* 0x000fe40000000800 */
[----:B------:R-:W-:-:S04]  /*06b0*/  IMAD R2, R25, UR4, R26 ;  /* 0x0000000419027c24 */ /* 0x000fc8000f8e021a */
[----:B------:R-:W-:-:S07]  /*06c0*/  IMAD R6, R2, R5, RZ ;  /* 0x0000000502067224 */ /* 0x000fce00078e02ff */
.L_x_3414:
        /* <DEDUP_REMOVED lines=25> */
.L_x_3418:
        /* <DEDUP_REMOVED lines=36> */
.L_x_3416:
[----:B------:R-:W-:Y:S05]  /*0aa0*/  BSYNC B7 ;  /* 0x0000000000077941 */ /* 0x000fea0003800000 */
.L_x_3415:
        /* <DEDUP_REMOVED lines=13> */
.L_x_3459:
        /* <DEDUP_REMOVED lines=40> */
.L_x_3424:
        /* <DEDUP_REMOVED lines=11> */
.L_x_3423:
[----:B------:R-:W-:Y:S05]  /*0eb0*/  BSYNC B1 ;  /* 0x0000000000017941 */ /* 0x000fea0003800000 */
.L_x_3422:
        /* <DEDUP_REMOVED lines=14> */
.L_x_3427:
        /* <DEDUP_REMOVED lines=100> */
.L_x_3426:
[----:B------:R-:W-:Y:S05]  /*15e0*/  BSYNC B1 ;  /* 0x0000000000017941 */ /* 0x000fea0003800000 */
.L_x_3425:
        /* <DEDUP_REMOVED lines=55> */
.L_x_3429:
[----:B------:R-:W-:Y:S05]  /*1960*/  BSYNC B1 ;  /* 0x0000000000017941 */ /* 0x000fea0003800000 */
.L_x_3428:
        /* <DEDUP_REMOVED lines=26> */
.L_x_3421:
[----:B------:R-:W-:Y:S05]  /*1b10*/  BSYNC B0 ;  /* 0x0000000000007941 */ /* 0x000fea0003800000 */
.L_x_3420:
        /* <DEDUP_REMOVED lines=17> */
[----:B------:R-:W-:Y:S01]  /*1c30*/  @!P0 IMAD.IADD R0, R0, 0x1, R3 ;  /* 0x0000000100008824 */ /* 0x000fe200078e0203 */
        /* <DEDUP_REMOVED lines=30> */
.L_x_3434:
        /* <DEDUP_REMOVED lines=8> */
.L_x_3433:
[----:B------:R-:W-:Y:S05]  /*1ea0*/  BSYNC B1 ;  /* 0x0000000000017941 */ /* 0x000fea0003800000 */
.L_x_3432:
        /* <DEDUP_REMOVED lines=14> */
.L_x_3437:
        /* <DEDUP_REMOVED lines=52> */
.L_x_3436:
[----:B------:R-:W-:Y:S05]  /*22d0*/  BSYNC B1 ;  /* 0x0000000000017941 */ /* 0x000fea0003800000 */
.L_x_3435:
        /* <DEDUP_REMOVED lines=31> */
.L_x_3439:
[----:B------:R-:W-:Y:S05]  /*24d0*/  BSYNC B1 ;  /* 0x0000000000017941 */ /* 0x000fea0003800000 */
.L_x_3438:
        /* <DEDUP_REMOVED lines=14> */
.L_x_3431:
[----:B------:R-:W-:Y:S05]  /*25c0*/  BSYNC B0 ;  /* 0x0000000000007941 */ /* 0x000fea0003800000 */
.L_x_3430:
[----:B------:R-:W-:Y:S06]  /*25d0*/  BAR.SYNC.DEFER_BLOCKING 0x0 ;  /* 0x0000000000007b1d */ /* 0x000fec0000010000 */
[----:B------:R-:W-:Y:S04]  /*25e0*/  BSSY B6, `(.L_x_3440) ;  /* 0x000003c000067945 */ /* 0x000fe80003800000 */
        /* <DEDUP_REMOVED lines=26> */
.L_x_3443:
        /* <DEDUP_REMOVED lines=33> */
.L_x_3441:
[----:B------:R-:W-:Y:S05]  /*29a0*/  BSYNC B6 ;  /* 0x0000000000067941 */ /* 0x000fea0003800000 */
.L_x_3440:
[----:B------:R-:W-:-:S03]  /*29b0*/  UMOV UR4, 0xffffffff ;  /* 0xffffffff00047882 */ /* 0x000fc60000000000 */
[----:B------:R-:W-:Y:S05]  /*29c0*/  BRA.DIV UR4, `(.L_x_3444) ;  /* 0x0000001604cc7947 */ /* 0x000fea000b800000 */
[----:B------:R-:W-:Y:S01]  /*29d0*/  CS2R R8, SRZ ;  /* 0x0000000000087805 */ /* 0x000fe2000001ff00 */
[----:B------:R-:W-:Y:S01]  /*29e0*/  IMAD.MOV.U32 R21, RZ, RZ, RZ ;  /* 0x000000ffff157224 */ /* 0x000fe200078e00ff */
[----:B------:R-:W-:Y:S01]  /*29f0*/  HFMA2.MMA R14, -RZ, RZ, 0, 0 ;  /* 0x00000000ff0e7435 */ /* 0x000fe200000001ff */
[----:B------:R-:W-:Y:S01]  /*2a00*/  MOV R19, RZ ;  /* 0x000000ff00137202 */ /* 0x000fe20000000f00 */
[----:B------:R-:W-:Y:S02]  /*2a10*/  IMAD.MOV.U32 R6, RZ, RZ, RZ ;  /* 0x000000ffff067224 */ /* 0x000fe400078e00ff */
[----:B------:R-:W-:Y:S01]  /*2a20*/  FADD.FTZ R21, RZ, R21 ;  /* 0x00000015ff157221 */ /* 0x000fe20000010000 */
[----:B------:R-:W-:Y:S01]  /*2a30*/  FADD.FTZ R8, RZ, R8 ;  /* 0x00000008ff087221 */ /* 0x000fe20000010000 */
[----:B------:R-:W-:Y:S01]  /*2a40*/  FADD.FTZ R9, RZ, R9 ;  /* 0x00000009ff097221 */ /* 0x000fe20000010000 */
[----:B------:R-:W-:Y:S01]  /*2a50*/  FADD.FTZ R19, RZ, R19 ;  /* 0x00000013ff137221 */ /* 0x000fe20000010000 */
[----:B-1----:R-:W-:Y:S01]  /*2a60*/  HFMA2.MMA R5, -RZ, RZ, 0, 0 ;  /* 0x00000000ff057435 */ /* 0x002fe200000001ff */
[----:B------:R-:W1:Y:S01]  /*2a70*/  SHFL.BFLY PT, R16, R21, 0x1, 0x1f ;  /* 0x0c201f0015107f89 */ /* 0x000e6200000e0000 */
[----:B------:R-:W-:Y:S01]  /*2a80*/  FADD.FTZ R6, RZ, R6 ;  /* 0x00000006ff067221 */ /* 0x000fe20000010000 */
[--C-:B------:R-:W-:Y:S01]  /*2a90*/  FADD.FTZ R18, RZ, R14.reuse ;  /* 0x0000000eff127221 */ /* 0x100fe20000010000 */
[--C-:B------:R-:W-:Y:S01]  /*2aa0*/  FADD.FTZ R22, RZ, R14.reuse ;  /* 0x0000000eff167221 */ /* 0x100fe20000010000 */
[----:B------:R-:W2:Y:S01]  /*2ab0*/  SHFL.BFLY PT, R7, R8, 0x1, 0x1f ;  /* 0x0c201f0008077f89 */ /* 0x000ea200000e0000 */
[--C-:B------:R-:W-:Y:S01]  /*2ac0*/  FADD.FTZ R4, RZ, R14.reuse ;  /* 0x0000000eff047221 */ /* 0x100fe20000010000 */
[----:B------:R-:W-:-:S02]  /*2ad0*/  FADD.FTZ R20, RZ, R14 ;  /* 0x0000000eff147221 */ /* 0x000fc40000010000 */
[----:B------:R-:W3:Y:S01]  /*2ae0*/  SHFL.BFLY PT, R2, R9, 0x1, 0x1f ;  /* 0x0c201f0009027f89 */ /* 0x000ee200000e0000 */
[----:B------:R-:W-:-:S03]  /*2af0*/  FADD.FTZ R5, RZ, R5 ;  /* 0x00000005ff057221 */ /* 0x000fc60000010000 */
[----:B------:R-:W4:Y:S04]  /*2b00*/  SHFL.BFLY PT, R10, R19, 0x1, 0x1f ;  /* 0x0c201f00130a7f89 */ /* 0x000f2800000e0000 */
[----:B0-----:R-:W0:Y:S04]  /*2b10*/  SHFL.BFLY PT, R3, R6, 0x1, 0x1f ;  /* 0x0c201f0006037f89 */ /* 0x001e2800000e0000 */
[----:B------:R-:W5:Y:S01]  /*2b20*/  SHFL.BFLY PT, R17, R18, 0x1, 0x1f ;  /* 0x0c201f0012117f89 */ /* 0x000f6200000e0000 */
[----:B-1----:R-:W-:-:S03]  /*2b30*/  FADD.FTZ R16, R21, R16 ;  /* 0x0000001015107221 */ /* 0x002fc60000010000 */
[----:B------:R-:W1:Y:S01]  /*2b40*/  SHFL.BFLY PT, R0, R5, 0x1, 0x1f ;  /* 0x0c201f0005007f89 */ /* 0x000e6200000e0000 */
[----:B--2---:R-:W-:Y:S01]  /*2b50*/  FADD.FTZ R8, R8, R7 ;  /* 0x0000000708087221 */ /* 0x004fe20000010000 */
[----:B------:R-:W-:Y:S02]  /*2b60*/  IMAD.MOV.U32 R7, RZ, RZ, RZ ;  /* 0x000000ffff077224 */ /* 0x000fe400078e00ff */
[----:B------:R-:W2:Y:S01]  /*2b70*/  SHFL.BFLY PT, R21, R22, 0x1, 0x1f ;  /* 0x0c201f0016157f89 */ /* 0x000ea200000e0000 */
[----:B---3--:R-:W-:Y:S01]  /*2b80*/  FADD.FTZ R9, R9, R2 ;  /* 0x0000000209097221 */ /* 0x008fe20000010000 */
[----:B------:R-:W-:Y:S02]  /*2b90*/  FADD.FTZ R7, RZ, R7 ;  /* 0x00000007ff077221 */ /* 0x000fe40000010000 */
[----:B------:R-:W3:Y:S01]  /*2ba0*/  SHFL.BFLY PT, R29, R4, 0x1, 0x1f ;  /* 0x0c201f00041d7f89 */ /* 0x000ee200000e0000 */
[----:B----4-:R-:W-:Y:S01]  /*2bb0*/  FADD.FTZ R10, R19, R10 ;  /* 0x0000000a130a7221 */ /* 0x010fe20000010000 */
[----:B------:R-:W-:-:S02]  /*2bc0*/  HFMA2.MMA R19, -RZ, RZ, 0, 0 ;  /* 0x00000000ff137435 */ /* 0x000fc400000001ff */
[----:B------:R-:W4:Y:S01]  /*2bd0*/  SHFL.BFLY PT, R2, R7, 0x1, 0x1f ;  /* 0x0c201f0007027f89 */ /* 0x000f2200000e0000 */
[----:B0-----:R-:W-:Y:S01]  /*2be0*/  FADD.FTZ R6, R6, R3 ;  /* 0x0000000306067221 */ /* 0x001fe20000010000 */
[----:B------:R-:W-:Y:S02]  /*2bf0*/  MOV R3, RZ ;  /* 0x000000ff00037202 */ /* 0x000fe40000000f00 */
[----:B------:R-:W-:Y:S01]  /*2c00*/  SHFL.BFLY PT, R11, R20, 0x1, 0x1f ;  /* 0x0c201f00140b7f89 */ /* 0x000fe200000e0000 */
[----:B-----5:R-:W-:Y:S01]  /*2c10*/  FADD.FTZ R17, R18, R17 ;  /* 0x0000001112117221 */ /* 0x020fe20000010000 */
[----:B------:R-:W-:Y:S02]  /*2c20*/  IMAD.MOV.U32 R18, RZ, RZ, RZ ;  /* 0x000000ffff127224 */ /* 0x000fe400078e00ff */
[----:B------:R-:W-:Y:S01]  /*2c30*/  FADD.FTZ R3, RZ, R3 ;  /* 0x00000003ff037221 */ /* 0x000fe20000010000 */
[----:B------:R-:W-:Y:S01]  /*2c40*/  FADD.FTZ R19, RZ, R19 ;  /* 0x00000013ff137221 */ /* 0x000fe20000010000 */
[----:B------:R-:W-:Y:S01]  /*2c50*/  FADD.FTZ R18, RZ, R18 ;  /* 0x00000012ff127221 */ /* 0x000fe20000010000 */
[----:B-1----:R-:W-:-:S02]  /*2c60*/  FADD.FTZ R5, R5, R0 ;  /* 0x0000000005057221 */ /* 0x002fc40000010000 */
[----:B------:R-:W0:Y:S01]  /*2c70*/  SHFL.BFLY PT, R0, R3, 0x1, 0x1f ;  /* 0x0c201f0003007f89 */ /* 0x000e2200000e0000 */
[----:B--2---:R-:W-:Y:S01]  /*2c80*/  FADD.FTZ R21, R22, R21 ;  /* 0x0000001516157221 */ /* 0x004fe20000010000 */
[----:B------:R-:W-:Y:S02]  /*2c90*/  IMAD.MOV.U32 R22, RZ, RZ, RZ ;  /* 0x000000ffff167224 */ /* 0x000fe400078e00ff */
[----:B------:R-:W1:Y:S01]  /*2ca0*/  SHFL.BFLY PT, R14, R18, 0x1, 0x1f ;  /* 0x0c201f00120e7f89 */ /* 0x000e6200000e0000 */
[----:B---3--:R-:W-:Y:S01]  /*2cb0*/  FADD.FTZ R4, R4, R29 ;  /* 0x0000001d04047221 */ /* 0x008fe20000010000 */
[----:B------:R-:W-:Y:S02]  /*2cc0*/  FADD.FTZ R22, RZ, R22 ;  /* 0x00000016ff167221 */ /* 0x000fe40000010000 */
[----:B------:R-:W2:Y:S01]  /*2cd0*/  SHFL.BFLY PT, R29, R19, 0x1, 0x1f ;  /* 0x0c201f00131d7f89 */ /* 0x000ea200000e0000 */
[----:B----4-:R-:W-:-:S03]  /*2ce0*/  FADD.FTZ R2, R7, R2 ;  /* 0x0000000207027221 */ /* 0x010fc60000010000 */
[----:B------:R3:W4:Y:S01]  /*2cf0*/  SHFL.BFLY PT, R7, R22, 0x1, 0x1f ;  /* 0x0c201f0016077f89 */ /* 0x00072200000e0000 */
[----:B0-----:R-:W-:Y:S01]  /*2d00*/  FADD.FTZ R0, R3, R0 ;  /* 0x0000000003007221 */ /* 0x001fe20000010000 */
[----:B-1----:R-:W-:Y:S01]  /*2d10*/  FADD.FTZ R3, R18, R14 ;  /* 0x0000000e12037221 */ /* 0x002fe20000010000 */
[----:B------:R-:W-:Y:S01]  /*2d20*/  FADD.FTZ R18, R20, R11 ;  /* 0x0000000b14127221 */ /* 0x000fe20000010000 */
[----:B--23--:R-:W-:-:S07]  /*2d30*/  FADD.FTZ R29, R19, R29 ;  /* 0x0000001d131d7221 */ /* 0x00cfce0000010000 */
.L_x_3490:
        /* <DEDUP_REMOVED lines=12> */
[----:B------:R-:W-:Y:S02]  /*2e00*/  IADD3 R13, R27, 0x1f, RZ ;  /* 0x0000001f1b0d7810 */ /* 0x000fe40007ffe0ff */
[----:B------:R-:W-:Y:S02]  /*2e10*/  ISETP.NE.OR P5, PT, R12, 0x40, P0 ;  /* 0x000000400c00780c */ /* 0x000fe400007a5670 */
[----:B------:R-:W-:-:S02]  /*2e20*/  ISETP.GT.U32.AND P3, PT, R13, 0x3e, PT ;  /* 0x0000003e0d00780c */ /* 0x000fc40003f64070 */
[----:B------:R-:W-:Y:S02]  /*2e30*/  LOP3.LUT R13, R27, 0xffffffe0, RZ, 0xc0, !PT ;  /* 0xffffffe01b0d7812 */ /* 0x000fe400078ec0ff */
[----:B------:R-:W-:Y:S02]  /*2e40*/  SHF.R.S32.HI R11, RZ, 0x2, R11 ;  /* 0x00000002ff0b7819 */ /* 0x000fe4000001140b */
[----:B------:R-:W-:Y:S01]  /*2e50*/  ISETP.NE.OR P4, PT, R13, 0x20, P0 ;  /* 0x000000200d00780c */ /* 0x000fe20000785670 */
[----:B0-----:R-:W-:Y:S02]  /*2e60*/  ULEA UR4, UR5, UR4, 0x18 ;  /* 0x0000000405047291 */ /* 0x001fe4000f8ec03f */
[----:B------:R-:W-:Y:S01]  /*2e70*/  IMAD R13, R24, 0x78, R11 ;  /* 0x00000078180d7824 */ /* 0x000fe200078e020b */
[C---:B------:R-:W-:Y:S02]  /*2e80*/  ISETP.GT.OR P1, PT, R27.reuse, 0x3f, P0 ;  /* 0x0000003f1b00780c */ /* 0x040fe40000724670 */
[----:B------:R-:W-:-:S02]  /*2e90*/  ISETP.GT.OR P2, PT, R27, 0x1f, P0 ;  /* 0x0000001f1b00780c */ /* 0x000fc40000744670 */
[----:B------:R-:W-:Y:S01]  /*2ea0*/  LEA R13, R13, UR4, 0x2 ;  /* 0x000000040d0d7c11 */ /* 0x000fe2000f8e10ff */
[----:B------:R-:W-:Y:S10]  /*2eb0*/  @P5 BRA `(.L_x_3446) ;  /* 0x00000000003c5947 */ /* 0x000ff40003800000 */
        /* <DEDUP_REMOVED lines=15> */
.L_x_3446:
[----:B------:R-:W-:Y:S05]  /*2fb0*/  BSYNC B0 ;  /* 0x0000000000007941 */ /* 0x000fea0003800000 */
.L_x_3445:
        /* <DEDUP_REMOVED lines=30> */
[----:B0-----:R-:W-:Y:S01]  /*31a0*/  FADD.FTZ R3, R3, R12 ;  /* 0x0000000c03037221 */ /* 0x001fe20000010000 */
[----:B-1----:R-:W-:Y:S01]  /*31b0*/  FADD.FTZ R2, R2, R15 ;  /* 0x0000000f02027221 */ /* 0x002fe20000010000 */
[----:B--2---:R-:W-:-:S07]  /*31c0*/  FADD.FTZ R0, R0, R19 ;  /* 0x0000001300007221 */ /* 0x004fce0000010000 */
.L_x_3448:
[----:B------:R-:W-:Y:S05]  /*31d0*/  BSYNC B0 ;  /* 0x0000000000007941 */ /* 0x000fea0003800000 */
.L_x_3447:
        /* <DEDUP_REMOVED lines=18> */
.L_x_3450:
[----:B------:R-:W-:Y:S05]  /*3300*/  BSYNC B0 ;  /* 0x0000000000007941 */ /* 0x000fea0003800000 */
.L_x_3449:
        /* <DEDUP_REMOVED lines=34> */
.L_x_3452:
[----:B------:R-:W-:Y:S05]  /*3530*/  BSYNC B0 ;  /* 0x0000000000007941 */ /* 0x000fea0003800000 */
.L_x_3451:
[----:B------:R-:W-:Y:S06]  /*3540*/  BAR.SYNC.DEFER_BLOCKING 0x0 ;  /* 0x0000000000007b1d */ /* 0x000fec0000010000 */
[----:B------:R-:W-:Y:S05]  /*3550*/  @P3 EXIT ;  /* 0x000000000000394d */ /* 0x000fea0003800000 */
[----:B------:R-:W2:Y:S01]  /*3560*/  S2UR UR5, SR_CTAID.Z ;  /* 0x00000000000579c3 */ /* 0x000ea20000002700 */
[----:B------:R-:W-:Y:S01]  /*3570*/  ULDC UR4, c[0x0][0x14] ;  /* 0x0000050000047ab9 */ /* 0x000fe20000000800 */
[----:B------:R-:W-:Y:S01]  /*3580*/  IMAD R25, R28, R25, RZ ;  /* 0x000000191c197224 */ /* 0x000fe200078e02ff */
[----:B------:R-:W-:-:S06]  /*3590*/  UIMAD UR6, UR4, 0x78, URZ ;  /* 0x00000078040678a4 */ /* 0x000fcc000f8e023f */
[----:B------:R-:W-:Y:S02]  /*35a0*/  IMAD R25, R25, UR6, RZ ;  /* 0x0000000619197c24 */ /* 0x000fe4000f8e02ff */
[----:B------:R-:W-:-:S03]  /*35b0*/  IMAD R26, R26, UR6, RZ ;  /* 0x000000061a1a7c24 */ /* 0x000fc6000f8e02ff */
[----:B------:R-:W-:Y:S02]  /*35c0*/  SHF.R.S32.HI R24, RZ, 0x1f, R25 ;  /* 0x0000001fff187819 */ /* 0x000fe40000011419 */
[----:B01----:R-:W-:Y:S01]  /*35d0*/  SHF.R.S32.HI R13, RZ, 0x1f, R26 ;  /* 0x0000001fff0d7819 */ /* 0x003fe2000001141a */
        /* <DEDUP_REMOVED lines=17> */
[--C-:B------:R-:W-:Y:S02]  /*36f0*/  LEA.HI.X R15, R15, UR5, R26.reuse, 0x1, P0 ;  /* 0x000000050f0f7c11 */ /* 0x100fe400080f0c1a */
[C---:B------:R-:W-:Y:S02]  /*3700*/  PRMT R26, R16.reuse, 0x7610, R26 ;  /* 0x00007610101a7816 */ /* 0x040fe4000000001a */
[----:B------:R-:W-:-:S02]  /*3710*/  PRMT R17, R16, 0x7632, R17 ;  /* 0x0000763210117816 */ /* 0x000fc40000000011 */
[----:B------:R-:W-:Y:S01]  /*3720*/  IADD3 R16, P0, R13, R20, RZ ;  /* 0x000000140d107210 */ /* 0x000fe20007f1e0ff */
[----:B------:R0:W-:Y:S01]  /*3730*/  STG.E.U16 desc[UR36][R14.64], R26 ;  /* 0x0000001a0e007986 */ /* 0x0001e2000c101524 */
[----:B------:R-:W-:Y:S02]  /*3740*/  IADD3 R27, R11, 0x20, RZ ;  /* 0x000000200b1b7810 */ /* 0x000fe40007ffe0ff */
[----:B------:R-:W-:Y:S01]  /*3750*/  LEA.HI.X.SX32 R13, R13, R24, 0x1, P0 ;  /* 0x000000180d0d7211 */ /* 0x000fe200000f0eff */
[----:B------:R1:W-:Y:S01]  /*3760*/  STG.E.U16 desc[UR36][R22.64], R17 ;  /* 0x0000001116007986 */ /* 0x0003e2000c101524 */
[C---:B------:R-:W-:Y:S02]  /*3770*/  LEA R12, P0, R16.reuse, UR4, 0x1 ;  /* 0x00000004100c7c11 */ /* 0x040fe4000f8008ff */
[----:B------:R-:W-:Y:S02]  /*3780*/  IADD3 R19, P2, R27, R20, RZ ;  /* 0x000000141b137210 */ /* 0x000fe40007f5e0ff */
[----:B------:R-:W-:-:S02]  /*3790*/  LEA.HI.X R13, R16, UR5, R13, 0x1, P0 ;  /* 0x00000005100d7c11 */ /* 0x000fc400080f0c0d */
[----:B------:R-:W-:Y:S02]  /*37a0*/  F2FP.F16.F32.PACK_AB R10, R9, R10 ;  /* 0x0000000a090a723e */ /* 0x000fe400000000ff */
[----:B0-----:R-:W-:Y:S02]  /*37b0*/  LEA.HI.X.SX32 R26, R27, R24, 0x1, P2 ;  /* 0x000000181b1a7211 */ /* 0x001fe400010f0eff */
[----:B------:R-:W-:Y:S01]  /*37c0*/  IADD3 R27, R11, 0x30, RZ ;  /* 0x000000300b1b7810 */ /* 0x000fe20007ffe0ff */
[----:B------:R0:W-:Y:S01]  /*37d0*/  STG.E.U16 desc[UR36][R12.64], R10 ;  /* 0x0000000a0c007986 */ /* 0x0001e2000c101524 */
[C---:B-1----:R-:W-:Y:S02]  /*37e0*/  IADD3 R17, P1, R25.reuse, R20, RZ ;  /* 0x0000001419117210 */ /* 0x042fe40007f3e0ff */
[----:B------:R-:W-:Y:S02]  /*37f0*/  F2FP.F16.F32.PACK_AB R2, R2, R21 ;  /* 0x000000150202723e */ /* 0x000fe400000000ff */
[----:B------:R-:W-:Y:S01]  /*3800*/  LEA.HI.X.SX32 R28, R25, R24, 0x1, P1 ;  /* 0x00000018191c7211 */ /* 0x000fe200008f0eff */
[----:B------:R-:W-:Y:S01]  /*3810*/  VIADD R25, R11, 0x28 ;  /* 0x000000280b197836 */ /* 0x000fe20000000000 */
[----:B------:R-:W-:-:S02]  /*3820*/  LEA R14, P0, R17, UR4, 0x1 ;  /* 0x00000004110e7c11 */ /* 0x000fc4000f8008ff */
[----:B------:R-:W-:Y:S02]  /*3830*/  LEA R16, P1, R19, UR4, 0x1 ;  /* 0x0000000413107c11 */ /* 0x000fe4000f8208ff */
[----:B------:R-:W-:Y:S01]  /*3840*/  LEA.HI.X R15, R17, UR5, R28, 0x1, P0 ;  /* 0x00000005110f7c11 */ /* 0x000fe200080f0c1c */
[----:B------:R-:W-:Y:S01]  /*3850*/  VIADD R28, R11, 0x58 ;  /* 0x000000580b1c7836 */ /* 0x000fe20000000000 */
[----:B------:R-:W-:Y:S02]  /*3860*/  IADD3 R23, P0, R25, R20, RZ ;  /* 0x0000001419177210 */ /* 0x000fe40007f1e0ff */
[----:B------:R-:W-:Y:S02]  /*3870*/  LEA.HI.X R17, R19, UR5, R26, 0x1, P1 ;  /* 0x0000000513117c11 */ /* 0x000fe400088f0c1a */
[----:B------:R-:W-:Y:S02]  /*3880*/  F2FP.F16.F32.PACK_AB R19, R6, R8 ;  /* 0x000000080613723e */ /* 0x000fe400000000ff */
[----:B------:R-:W-:-:S02]  /*3890*/  LEA.HI.X.SX32 R8, R25, R24, 0x1, P0 ;  /* 0x0000001819087211 */ /* 0x000fc400000f0eff */
[----:B------:R-:W-:Y:S02]  /*38a0*/  LEA R22, P0, R23, UR4, 0x1 ;  /* 0x0000000417167c11 */ /* 0x000fe4000f8008ff */
[----:B------:R-:W-:Y:S02]  /*38b0*/  IADD3 R6, P1, R27, R20, RZ ;  /* 0x000000141b067210 */ /* 0x000fe40007f3e0ff */
[----:B------:R-:W-:Y:S02]  /*38c0*/  LEA.HI.X R23, R23, UR5, R8, 0x1, P0 ;  /* 0x0000000517177c11 */ /* 0x000fe400080f0c08 */
[----:B------:R-:W-:Y:S02]  /*38d0*/  LEA.HI.X.SX32 R27, R27, R24, 0x1, P1 ;  /* 0x000000181b1b7211 */ /* 0x000fe400008f0eff */
[----:B------:R-:W-:Y:S02]  /*38e0*/  LEA R8, P0, R6, UR4, 0x1 ;  /* 0x0000000406087c11 */ /* 0x000fe4000f8008ff */
[----:B------:R-:W-:-:S02]  /*38f0*/  PRMT R25, R10, 0x7632, R25 ;  /* 0x000076320a197816 */ /* 0x000fc40000000019 */
[----:B------:R-:W-:Y:S02]  /*3900*/  LEA.HI.X R9, R6, UR5, R27, 0x1, P0 ;  /* 0x0000000506097c11 */ /* 0x000fe400080f0c1b */
[----:B------:R-:W-:Y:S01]  /*3910*/  F2FP.F16.F32.PACK_AB R6, R4, R5 ;  /* 0x000000050406723e */ /* 0x000fe200000000ff */
[----:B------:R1:W-:Y:S01]  /*3920*/  STG.E.U16 desc[UR36][R14.64], R25 ;  /* 0x000000190e007986 */ /* 0x0003e2000c101524 */
[C---:B0-----:R-:W-:Y:S02]  /*3930*/  PRMT R13, R19.reuse, 0x7610, R13 ;  /* 0x00007610130d7816 */ /* 0x041fe4000000000d */
[----:B------:R-:W-:Y:S01]  /*3940*/  PRMT R4, R19, 0x7632, R4 ;  /* 0x0000763213047816 */ /* 0x000fe20000000004 */
[C---:B------:R-:W-:Y:S01]  /*3950*/  VIADD R19, R11.reuse, 0x38 ;  /* 0x000000380b137836 */ /* 0x040fe20000000000 */
[C---:B------:R-:W-:Y:S01]  /*3960*/  IADD3 R26, R11.reuse, 0x60, RZ ;  /* 0x000000600b1a7810 */ /* 0x040fe20007ffe0ff */
[----:B------:R0:W-:Y:S01]  /*3970*/  STG.E.U16 desc[UR36][R16.64], R13 ;  /* 0x0000000d10007986 */ /* 0x0001e2000c101524 */
[----:B------:R-:W-:-:S02]  /*3980*/  IADD3 R27, R11, 0x70, RZ ;  /* 0x000000700b1b7810 */ /* 0x000fc40007ffe0ff */
[----:B------:R-:W-:Y:S01]  /*3990*/  IADD3 R5, P0, R26, R20, RZ ;  /* 0x000000141a057210 */ /* 0x000fe20007f1e0ff */
[----:B------:R-:W-:Y:S01]  /*39a0*/  STG.E.U16 desc[UR36][R22.64], R4 ;  /* 0x0000000416007986 */ /* 0x000fe2000c101524 */
[----:B------:R-:W-:Y:S01]  /*39b0*/  F2FP.F16.F32.PACK_AB R0, R3, R0 ;  /* 0x000000000300723e */ /* 0x000fe200000000ff */
[C---:B-1----:R-:W-:Y:S01]  /*39c0*/  VIADD R14, R11.reuse, 0x48 ;  /* 0x000000480b0e7836 */ /* 0x042fe20000000000 */
[C---:B------:R-:W-:Y:S01]  /*39d0*/  IADD3 R15, R11.reuse, 0x50, RZ ;  /* 0x000000500b0f7810 */ /* 0x040fe20007ffe0ff */
[----:B------:R-:W-:Y:S01]  /*39e0*/  VIADD R25, R11, 0x68 ;  /* 0x000000680b197836 */ /* 0x000fe20000000000 */
[----:B------:R1:W-:Y:S01]  /*39f0*/  STG.E.U16 desc[UR36][R8.64], R6 ;  /* 0x0000000608007986 */ /* 0x0003e2000c101524 */
[----:B------:R-:W-:Y:S02]  /*3a00*/  PRMT R3, R2, 0x7632, R3 ;  /* 0x0000763202037816 */ /* 0x000fe40000000003 */
[----:B0-----:R-:W-:Y:S02]  /*3a10*/  IADD3 R16, P5, R19, R20, RZ ;  /* 0x0000001413107210 */ /* 0x001fe40007fbe0ff */
[----:B------:R-:W-:-:S02]  /*3a20*/  IADD3 R17, R11, 0x40, RZ ;  /* 0x000000400b117810 */ /* 0x000fc40007ffe0ff */
[-C--:B------:R-:W-:Y:S02]  /*3a30*/  IADD3 R13, P3, R14, R20.reuse, RZ ;  /* 0x000000140e0d7210 */ /* 0x080fe40007f7e0ff */
[-C--:B------:R-:W-:Y:S02]  /*3a40*/  IADD3 R12, P4, R17, R20.reuse, RZ ;  /* 0x00000014110c7210 */ /* 0x080fe40007f9e0ff */
[----:B------:R-:W-:Y:S02]  /*3a50*/  IADD3 R10, P2, R15, R20, RZ ;  /* 0x000000140f0a7210 */ /* 0x000fe40007f5e0ff */
[----:B-1----:R-:W-:Y:S02]  /*3a60*/  LEA.HI.X.SX32 R9, R19, R24, 0x1, P5 ;  /* 0x0000001813097211 */ /* 0x002fe400028f0eff */
[-C--:B------:R-:W-:Y:S02]  /*3a70*/  IADD3 R4, P1, R28, R20.reuse, RZ ;  /* 0x000000141c047210 */ /* 0x080fe40007f3e0ff */
[----:B------:R-:W-:-:S02]  /*3a80*/  IADD3 R19, P5, R25, R20, RZ ;  /* 0x0000001419137210 */ /* 0x000fc40007fbe0ff */
[----:B------:R-:W-:Y:S02]  /*3a90*/  IADD3 R23, P6, R27, R20, RZ ;  /* 0x000000141b177210 */ /* 0x000fe40007fde0ff */
[-C--:B------:R-:W-:Y:S02]  /*3aa0*/  LEA.HI.X.SX32 R20, R26, R24.reuse, 0x1, P0 ;  /* 0x000000181a147211 */ /* 0x080fe400000f0eff */
[C---:B------:R-:W-:Y:S02]  /*3ab0*/  LEA R8, P0, R16.reuse, UR4, 0x1 ;  /* 0x0000000410087c11 */ /* 0x040fe4000f8008ff */
[----:B------:R-:W-:Y:S02]  /*3ac0*/  LEA.HI.X.SX32 R17, R17, R24, 0x1, P4 ;  /* 0x0000001811117211 */ /* 0x000fe400020f0eff */
[----:B------:R-:W-:Y:S02]  /*3ad0*/  LEA.HI.X R9, R16, UR5, R9, 0x1, P0 ;  /* 0x0000000510097c11 */ /* 0x000fe400080f0c09 */
[----:B------:R-:W-:-:S02]  /*3ae0*/  LEA R16, P0, R12, UR4, 0x1 ;  /* 0x000000040c107c11 */ /* 0x000fc4000f8008ff */
[-C--:B------:R-:W-:Y:S02]  /*3af0*/  LEA.HI.X.SX32 R14, R14, R24.reuse, 0x1, P3 ;  /* 0x000000180e0e7211 */ /* 0x080fe400018f0eff */
[----:B------:R-:W-:Y:S02]  /*3b00*/  LEA.HI.X R17, R12, UR5, R17, 0x1, P0 ;  /* 0x000000050c117c11 */ /* 0x000fe400080f0c11 */
[----:B------:R-:W-:Y:S02]  /*3b10*/  LEA R12, P0, R13, UR4, 0x1 ;  /* 0x000000040d0c7c11 */ /* 0x000fe4000f8008ff */
[----:B------:R-:W-:Y:S02]  /*3b20*/  LEA.HI.X.SX32 R15, R15, R24, 0x1, P2 ;  /* 0x000000180f0f7211 */ /* 0x000fe400010f0eff */
[----:B------:R-:W-:Y:S02]  /*3b30*/  LEA.HI.X R13, R13, UR5, R14, 0x1, P0 ;  /* 0x000000050d0d7c11 */ /* 0x000fe400080f0c0e */
[----:B------:R-:W-:-:S02]  /*3b40*/  LEA R14, P0, R10, UR4, 0x1 ;  /* 0x000000040a0e7c11 */ /* 0x000fc4000f8008ff */
[-C--:B------:R-:W-:Y:S02]  /*3b50*/  LEA.HI.X.SX32 R11, R28, R24.reuse, 0x1, P1 ;  /* 0x000000181c0b7211 */ /* 0x080fe400008f0eff */
[----:B------:R-:W-:Y:S02]  /*3b60*/  LEA.HI.X R15, R10, UR5, R15, 0x1, P0 ;  /* 0x000000050a0f7c11 */ /* 0x000fe400080f0c0f */
[----:B------:R-:W-:Y:S02]  /*3b70*/  LEA R10, P0, R4, UR4, 0x1 ;  /* 0x00000004040a7c11 */ /* 0x000fe4000f8008ff */
[----:B------:R-:W-:Y:S02]  /*3b80*/  PRMT R6, R6, 0x7632, R6 ;  /* 0x0000763206067816 */ /* 0x000fe40000000006 */
[----:B------:R-:W-:Y:S02]  /*3b90*/  LEA.HI.X R11, R4, UR5, R11, 0x1, P0 ;  /* 0x00000005040b7c11 */ /* 0x000fe400080f0c0b */
[----:B------:R-:W-:Y:S01]  /*3ba0*/  LEA R4, P0, R5, UR4, 0x1 ;  /* 0x0000000405047c11 */ /* 0x000fe2000f8008ff */
[----:B------:R0:W-:Y:S01]  /*3bb0*/  STG.E.U16 desc[UR36][R8.64], R6 ;  /* 0x0000000608007986 */ /* 0x0001e2000c101524 */
[----:B------:R-:W-:-:S02]  /*3bc0*/  LEA.HI.X.SX32 R26, R25, R24, 0x1, P5 ;  /* 0x00000018191a7211 */ /* 0x000fc400028f0eff */
[----:B------:R-:W-:Y:S01]  /*3bd0*/  LEA.HI.X R5, R5, UR5, R20, 0x1, P0 ;  /* 0x0000000505057c11 */ /* 0x000fe200080f0c14 */
[----:B------:R-:W-:Y:S01]  /*3be0*/  STG.E.U16 desc[UR36][R16.64], R2 ;  /* 0x0000000210007986 */ /* 0x000fe2000c101524 */
[----:B------:R-:W-:Y:S02]  /*3bf0*/  LEA R20, P0, R19, UR4, 0x1 ;  /* 0x0000000413147c11 */ /* 0x000fe4000f8008ff */
[----:B------:R-:W-:Y:S01]  /*3c00*/  F2FP.F16.F32.PACK_AB R18, R18, R29 ;  /* 0x0000001d1212723e */ /* 0x000fe200000000ff */
[----:B------:R-:W-:Y:S01]  /*3c10*/  STG.E.U16 desc[UR36][R12.64], R3 ;  /* 0x000000030c007986 */ /* 0x000fe2000c101524 */
[----:B------:R-:W-:Y:S02]  /*3c20*/  LEA.HI.X.SX32 R24, R27, R24, 0x1, P6 ;  /* 0x000000181b187211 */ /* 0x000fe400030f0eff */
[----:B------:R-:W-:Y:S01]  /*3c30*/  LEA R22, P1, R23, UR4, 0x1 ;  /* 0x0000000417167c11 */ /* 0x000fe2000f8208ff */
[----:B------:R-:W-:Y:S01]  /*3c40*/  STG.E.U16 desc[UR36][R14.64], R0 ;  /* 0x000000000e007986 */ /* 0x000fe2000c101524 */
[----:B0-----:R-:W-:-:S02]  /*3c50*/  PRMT R9, R0, 0x7632, R9 ;  /* 0x0000763200097816 */ /* 0x001fc40000000009 */
[----:B------:R-:W-:Y:S02]  /*3c60*/  LEA.HI.X R21, R19, UR5, R26, 0x1, P0 ;  /* 0x0000000513157c11 */ /* 0x000fe400080f0c1a */
[----:B------:R-:W-:Y:S01]  /*3c70*/  PRMT R6, R18, 0x7632, R6 ;  /* 0x0000763212067816 */ /* 0x000fe20000000006 */
[----:B------:R-:W-:Y:S01]  /*3c80*/  STG.E.U16 desc[UR36][R10.64], R9 ;  /* 0x000000090a007986 */ /* 0x000fe2000c101524 */
[----:B------:R-:W-:Y:S02]  /*3c90*/  LEA.HI.X R23, R23, UR5, R24, 0x1, P1 ;  /* 0x0000000517177c11 */ /* 0x000fe400088f0c18 */
[----:B------:R-:W-:Y:S01]  /*3ca0*/  F2FP.F16.F32.PACK_AB R7, RZ, R7 ;  /* 0x00000007ff07723e */ /* 0x000fe200000000ff */
[----:B------:R-:W-:Y:S04]  /*3cb0*/  STG.E.U16 desc[UR36][R4.64], R18 ;  /* 0x0000001204007986 */ /* 0x000fe8000c101524 */
[----:B------:R-:W-:Y:S04]  /*3cc0*/  STG.E.U16 desc[UR36][R20.64], R6 ;  /* 0x0000000614007986 */ /* 0x000fe8000c101524 */
[----:B------:R-:W-:Y:S01]  /*3cd0*/  STG.E.U16 desc[UR36][R22.64], R7 ;  /* 0x0000000716007986 */ /* 0x000fe2000c101524 */
[----:B------:R-:W-:Y:S05]  /*3ce0*/  EXIT ;  /* 0x000000000000794d */ /* 0x000fea0003800000 */
.L_x_3417:
        /* <DEDUP_REMOVED lines=16> */
.L_x_3442:
        /* <DEDUP_REMOVED lines=16> */
.L_x_3453:
[----:B------:R-:W-:Y:S05]  /*3ef0*/  EXIT ;  /* 0x000000000000794d */ /* 0x000fea0003800000 */
.L_x_3419:
[----:B------:R-:W-:Y:S01]  /*3f00*/  HFMA2.MMA R11, -RZ, RZ, 0, 1.847743988037109375e-06 ;  /* 0x0000001fff0b7435 */ /* 0x000fe200000001ff */
[----:B------:R-:W-:Y:S01]  /*3f10*/  IMAD.MOV.U32 R12, RZ, RZ, 0x10 ;  /* 0x00000010ff0c7424 */ /* 0x000fe200078e00ff */
[----:B------:R-:W-:Y:S01]  /*3f20*/  MOV R2, 0xff7fffff ;  /* 0xff7fffff00027802 */ /* 0x000fe20000000f00 */
[----:B------:R-:W-:-:S08]  /*3f30*/  IMAD.MOV.U32 R15, RZ, RZ, -0x1 ;  /* 0xffffffffff0f7424 */ /* 0x000fd000078e00ff */
[----:B------:R-:W-:Y:S05]  /*3f40*/  WARPSYNC.COLLECTIVE R15, `(.L_x_3454) ;  /* 0x000000000f087348 */ /* 0x000fea0003c00000 */
[----:B------:R0:W1:Y:S02]  /*3f50*/  SHFL.BFLY P6, R14, R13, R12, R11 ;  /* 0x0c00000c0d0e7389 */ /* 0x00006400000c000b */
[----:B01----:R-:W-:Y:S01]  /*3f60*/  ENDCOLLECTIVE ;  /* 0x000000000000791b */ /* 0x003fe20003800000 */
.L_x_3454:
[----:B------:R-:W-:Y:S01]  /*3f70*/  IMAD.MOV.U32 R12, RZ, RZ, 0x8 ;  /* 0x00000008ff0c7424 */ /* 0x000fe200078e00ff */
[----:B------:R-:W-:-:S04]  /*3f80*/  FMNMX.FTZ R0, R14, -3.40282346638528859812e+38, !PT ;  /* 0xff7fffff0e007809 */ /* 0x000fc80007810000 */
[----:B------:R-:W-:-:S07]  /*3f90*/  MOV R13, R0 ;  /* 0x00000000000d7202 */ /* 0x000fce0000000f00 */
[----:B------:R-:W-:Y:S05]  /*3fa0*/  WARPSYNC.COLLECTIVE R15, `(.L_x_3455) ;  /* 0x000000000f087348 */ /* 0x000fea0003c00000 */
[----:B------:R0:W1:Y:S02]  /*3fb0*/  SHFL.BFLY P6, R14, R13, R12, R11 ;  /* 0x0c00000c0d0e7389 */ /* 0x00006400000c000b */
[----:B01----:R-:W-:Y:S01]  /*3fc0*/  ENDCOLLECTIVE ;  /* 0x000000000000791b */ /* 0x003fe20003800000 */
.L_x_3455:
[----:B------:R-:W-:Y:S01]  /*3fd0*/  IMAD.MOV.U32 R12, RZ, RZ, 0x4 ;  /* 0x00000004ff0c7424 */ /* 0x000fe200078e00ff */
[----:B------:R-:W-:-:S04]  /*3fe0*/  FMNMX.FTZ R3, R0, R14, !PT ;  /* 0x0000000e00037209 */ /* 0x000fc80007810000 */
[----:B------:R-:W-:-:S07]  /*3ff0*/  MOV R13, R3 ;  /* 0x00000003000d7202 */ /* 0x000fce0000000f00 */
[----:B------:R-:W-:Y:S05]  /*4000*/  WARPSYNC.COLLECTIVE R15, `(.L_x_3456) ;  /* 0x000000000f087348 */ /* 0x000fea0003c00000 */
[----:B------:R0:W1:Y:S02]  /*4010*/  SHFL.BFLY P6, R14, R13, R12, R11 ;  /* 0x0c00000c0d0e7389 */ /* 0x00006400000c000b */
[----:B01----:R-:W-:Y:S01]  /*4020*/  ENDCOLLECTIVE ;  /* 0x000000000000791b */ /* 0x003fe20003800000 */
.L_x_3456:
[----:B------:R-:W-:Y:S01]  /*4030*/  IMAD.MOV.U32 R12, RZ, RZ, 0x2 ;  /* 0x00000002ff0c7424 */ /* 0x000fe200078e00ff */
[----:B------:R-:W-:-:S04]  /*4040*/  FMNMX.FTZ R4, R3, R14, !PT ;  /* 0x0000000e03047209 */ /* 0x000fc80007810000 */
[----:B------:R-:W-:-:S07]  /*4050*/  MOV R13, R4 ;  /* 0x00000004000d7202 */ /* 0x000fce0000000f00 */
[----:B------:R-:W-:Y:S05]  /*4060*/  WARPSYNC.COLLECTIVE R15, `(.L_x_3457) ;  /* 0x000000000f087348 */ /* 0x000fea0003c00000 */
[----:B------:R0:W1:Y:S02]  /*4070*/  SHFL.BFLY P6, R14, R13, R12, R11 ;  /* 0x0c00000c0d0e7389 */ /* 0x00006400000c000b */
[----:B01----:R-:W-:Y:S01]  /*4080*/  ENDCOLLECTIVE ;  /* 0x000000000000791b */ /* 0x003fe20003800000 */
.L_x_3457:
[----:B------:R-:W-:Y:S01]  /*4090*/  IMAD.MOV.U32 R12, RZ, RZ, 0x1 ;  /* 0x00000001ff0c7424 */ /* 0x000fe200078e00ff */
[----:B------:R-:W-:-:S04]  /*40a0*/  FMNMX.FTZ R5, R4, R14, !PT ;  /* 0x0000000e04057209 */ /* 0x000fc80007810000 */
[----:B------:R-:W-:-:S07]  /*40b0*/  MOV R13, R5 ;  /* 0x00000005000d7202 */ /* 0x000fce0000000f00 */
[----:B------:R-:W-:Y:S05]  /*40c0*/  WARPSYNC.COLLECTIVE R15, `(.L_x_3458) ;  /* 0x000000000f087348 */ /* 0x000fea0003c00000 */
[----:B------:R0:W1:Y:S02]  /*40d0*/  SHFL.BFLY P6, R14, R13, R12, R11 ;  /* 0x0c00000c0d0e7389 */ /* 0x00006400000c000b */
[----:B01----:R-:W-:Y:S01]  /*40e0*/  ENDCOLLECTIVE ;  /* 0x000000000000791b */ /* 0x003fe20003800000 */
.L_x_3458:
[----:B------:R-:W-:Y:S05]  /*40f0*/  BRA `(.L_x_3459) ;  /* 0xffffffc800a07947 */ /* 0x000fea000383ffff */
.L_x_3444:
[----:B------:R-:W-:Y:S01]  /*4100*/  HFMA2.MMA R12, -RZ, RZ, 0, 1.1920928955078125e-07 ;  /* 0x00000002ff0c7435 */ /* 0x000fe200000001ff */
[----:B-1----:R-:W-:Y:S01]  /*4110*/  IMAD.MOV.U32 R13, RZ, RZ, RZ ;  /* 0x000000ffff0d7224 */ /* 0x002fe200078e00ff */
[----:B------:R-:W-:Y:S01]  /*4120*/  MOV R15, 0xffffffff ;  /* 0xffffffff000f7802 */ /* 0x000fe20000000f00 */
[----:B------:R-:W-:-:S08]  /*4130*/  IMAD.MOV.U32 R11, RZ, RZ, 0x1f ;  /* 0x0000001fff0b7424 */ /* 0x000fd000078e00ff */
[----:B0-----:R-:W-:Y:S05]  /*4140*/  WARPSYNC.COLLECTIVE R15, `(.L_x_3460) ;  /* 0x000000000f087348 */ /* 0x001fea0003c00000 */
[----:B------:R1:W2:Y:S02]  /*4150*/  SHFL.BFLY P6, R14, R13, R12, R11 ;  /* 0x0c00000c0d0e7389 */ /* 0x0002a400000c000b */
[----:B012---:R-:W-:Y:S01]  /*4160*/  ENDCOLLECTIVE ;  /* 0x000000000000791b */ /* 0x007fe20003800000 */
.L_x_3460:
[----:B------:R-:W-:Y:S01]  /*4170*/  HFMA2.MMA R12, -RZ, RZ, 0, 5.9604644775390625e-08 ;  /* 0x00000001ff0c7435 */ /* 0x000fe200000001ff */
[----:B------:R-:W-:-:S04]  /*4180*/  FADD.FTZ R18, RZ, R14 ;  /* 0x0000000eff127221 */ /* 0x000fc80000010000 */
[----:B------:R-:W-:-:S07]  /*4190*/  IMAD.MOV.U32 R13, RZ, RZ, R18 ;  /* 0x000000ffff0d7224 */ /* 0x000fce00078e0012 */
[----:B------:R-:W-:Y:S05]  /*41a0*/  WARPSYNC.COLLECTIVE R15, `(.L_x_3461) ;  /* 0x000000000f087348 */ /* 0x000fea0003c00000 */
[----:B------:R0:W1:Y:S02]  /*41b0*/  SHFL.BFLY P6, R14, R13, R12, R11 ;  /* 0x0c00000c0d0e7389 */ /* 0x00006400000c000b */
[----:B01----:R-:W-:Y:S01]  /*41c0*/  ENDCOLLECTIVE ;  /* 0x000000000000791b */ /* 0x003fe20003800000 */
.L_x_3461:
[----:B------:R-:W-:Y:S01]  /*41d0*/  MOV R13, RZ ;  /* 0x000000ff000d7202 */ /* 0x000fe20000000f00 */
[----:B------:R-:W-:Y:S02]  /*41e0*/  IMAD.MOV.U32 R12, RZ, RZ, 0x2 ;  /* 0x00000002ff0c7424 */ /* 0x000fe400078e00ff */
[----:B------:R-:W-:-:S07]  /*41f0*/  IMAD.MOV.U32 R17, RZ, RZ, R14 ;  /* 0x000000ffff117224 */ /* 0x000fce00078e000e */
[----:B------:R-:W-:Y:S05]  /*4200*/  WARPSYNC.COLLECTIVE R15, `(.L_x_3462) ;  /* 0x000000000f087348 */ /* 0x000fea0003c00000 */
[----:B------:R0:W1:Y:S02]  /*4210*/  SHFL.BFLY P6, R14, R13, R12, R11 ;  /* 0x0c00000c0d0e7389 */ /* 0x00006400000c000b */
[----:B01----:R-:W-:Y:S01]  /*4220*/  ENDCOLLECTIVE ;  /* 0x000000000000791b */ /* 0x003fe20003800000 */
.L_x_3462:
        /* <DEDUP_REMOVED lines=8> */
.L_x_3463:
[----:B------:R-:W-:Y:S01]  /*42b0*/  MOV R13, RZ ;  /* 0x000000ff000d7202 */ /* 0x000fe20000000f00 */
[----:B------:R-:W-:Y:S02]  /*42c0*/  IMAD.MOV.U32 R12, RZ, RZ, 0x2 ;  /* 0x00000002ff0c7424 */ /* 0x000fe400078e00ff */
[----:B------:R-:W-:-:S07]  /*42d0*/  IMAD.MOV.U32 R16, RZ, RZ, R14 ;  /* 0x000000ffff107224 */ /* 0x000fce00078e000e */
[----:B------:R-:W-:Y:S05]  /*42e0*/  WARPSYNC.COLLECTIVE R15, `(.L_x_3464) ;  /* 0x000000000f087348 */ /* 0x000fea0003c00000 */
[----:B------:R0:W1:Y:S02]  /*42f0*/  SHFL.BFLY P6, R14, R13, R12, R11 ;  /* 0x0c00000c0d0e7389 */ /* 0x00006400000c000b */
[----:B01----:R-:W-:Y:S01]  /*4300*/  ENDCOLLECTIVE ;  /* 0x000000000000791b */ /* 0x003fe20003800000 */
.L_x_3464:
        /* <DEDUP_REMOVED lines=8> */
.L_x_3465:
[----:B------:R-:W-:Y:S01]  /*4390*/  MOV R13, RZ ;  /* 0x000000ff000d7202 */ /* 0x000fe20000000f00 */
[----:B------:R-:W-:Y:S02]  /*43a0*/  IMAD.MOV.U32 R12, RZ, RZ, 0x2 ;  /* 0x00000002ff0c7424 */ /* 0x000fe400078e00ff */
[----:B------:R-:W-:-:S07]  /*43b0*/  IMAD.MOV.U32 R10, RZ, RZ, R14 ;  /* 0x000000ffff0a7224 */ /* 0x000fce00078e000e */
[----:B------:R-:W-:Y:S05]  /*43c0*/  WARPSYNC.COLLECTIVE R15, `(.L_x_3466) ;  /* 0x000000000f087348 */ /* 0x000fea0003c00000 */
[----:B------:R0:W1:Y:S02]  /*43d0*/  SHFL.BFLY P6, R14, R13, R12, R11 ;  /* 0x0c00000c0d0e7389 */ /* 0x00006400000c000b */
[----:B01----:R-:W-:Y:S01]  /*43e0*/  ENDCOLLECTIVE ;  /* 0x000000000000791b */ /* 0x003fe20003800000 */
.L_x_3466:
        /* <DEDUP_REMOVED lines=8> */
.L_x_3467:
[----:B------:R-:W-:Y:S01]  /*4470*/  MOV R13, RZ ;  /* 0x000000ff000d7202 */ /* 0x000fe20000000f00 */
[----:B------:R-:W-:Y:S02]  /*4480*/  IMAD.MOV.U32 R12, RZ, RZ, 0x2 ;  /* 0x00000002ff0c7424 */ /* 0x000fe400078e00ff */
[----:B------:R-:W-:-:S07]  /*4490*/  IMAD.MOV.U32 R2, RZ, RZ, R14 ;  /* 0x000000ffff027224 */ /* 0x000fce00078e000e */
[----:B------:R-:W-:Y:S05]  /*44a0*/  WARPSYNC.COLLECTIVE R15, `(.L_x_3468) ;  /* 0x000000000f087348 */ /* 0x000fea0003c00000 */
[----:B------:R0:W1:Y:S02]  /*44b0*/  SHFL.BFLY P6, R14, R13, R12, R11 ;  /* 0x0c00000c0d0e7389 */ /* 0x00006400000c000b */
[----:B01----:R-:W-:Y:S01]  /*44c0*/  ENDCOLLECTIVE ;  /* 0x000000000000791b */ /* 0x003fe20003800000 */
.L_x_3468:
        /* <DEDUP_REMOVED lines=8> */
.L_x_3469:
[----:B------:R-:W-:Y:S01]  /*4550*/  HFMA2.MMA R12, -RZ, RZ, 0, 1.1920928955078125e-07 ;  /* 0x00000002ff0c7435 */ /* 0x000fe200000001ff */
[----:B------:R-:W-:Y:S01]  /*4560*/  IMAD.MOV.U32 R13, RZ, RZ, RZ ;  /* 0x000000ffff0d7224 */ /* 0x000fe200078e00ff */
[----:B------:R-:W-:-:S09]  /*4570*/  MOV R7, R14 ;  /* 0x0000000e00077202 */ /* 0x000fd20000000f00 */
[----:B------:R-:W-:Y:S05]  /*4580*/  WARPSYNC.COLLECTIVE R15, `(.L_x_3470) ;  /* 0x000000000f087348 */ /* 0x000fea0003c00000 */
[----:B------:R0:W1:Y:S02]  /*4590*/  SHFL.BFLY P6, R14, R13, R12, R11 ;  /* 0x0c00000c0d0e7389 */ /* 0x00006400000c000b */
[----:B01----:R-:W-:Y:S01]  /*45a0*/  ENDCOLLECTIVE ;  /* 0x000000000000791b */ /* 0x003fe20003800000 */
.L_x_3470:
        /* <DEDUP_REMOVED lines=8> */
.L_x_3471:
[----:B------:R-:W-:Y:S01]  /*4630*/  HFMA2.MMA R12, -RZ, RZ, 0, 1.1920928955078125e-07 ;  /* 0x00000002ff0c7435 */ /* 0x000fe200000001ff */
[----:B------:R-:W-:Y:S01]  /*4640*/  IMAD.MOV.U32 R13, RZ, RZ, RZ ;  /* 0x000000ffff0d7224 */ /* 0x000fe200078e00ff */
[----:B------:R-:W-:-:S09]  /*4650*/  MOV R3, R14 ;  /* 0x0000000e00037202 */ /* 0x000fd20000000f00 */
[----:B------:R-:W-:Y:S05]  /*4660*/  WARPSYNC.COLLECTIVE R15, `(.L_x_3472) ;  /* 0x000000000f087348 */ /* 0x000fea0003c00000 */
[----:B------:R0:W1:Y:S02]  /*4670*/  SHFL.BFLY P6, R14, R13, R12, R11 ;  /* 0x0c00000c0d0e7389 */ /* 0x00006400000c000b */
[----:B01----:R-:W-:Y:S01]  /*4680*/  ENDCOLLECTIVE ;  /* 0x000000000000791b */ /* 0x003fe20003800000 */
.L_x_3472:
        /* <DEDUP_REMOVED lines=8> */
.L_x_3473:
[----:B------:R-:W-:Y:S01]  /*4710*/  HFMA2.MMA R12, -RZ, RZ, 0, 1.1920928955078125e-07 ;  /* 0x00000002ff0c7435 */ /* 0x000fe200000001ff */
[----:B------:R-:W-:Y:S01]  /*4720*/  IMAD.MOV.U32 R13, RZ, RZ, RZ ;  /* 0x000000ffff0d7224 */ /* 0x000fe200078e00ff */
[----:B------:R-:W-:-:S09]  /*4730*/  MOV R0, R14 ;  /* 0x0000000e00007202 */ /* 0x000fd20000000f00 */
[----:B------:R-:W-:Y:S05]  /*4740*/  WARPSYNC.COLLECTIVE R15, `(.L_x_3474) ;  /* 0x000000000f087348 */ /* 0x000fea0003c00000 */
[----:B------:R0:W1:Y:S02]  /*4750*/  SHFL.BFLY P6, R14, R13, R12, R11 ;  /* 0x0c00000c0d0e7389 */ /* 0x00006400000c000b */
[----:B01----:R-:W-:Y:S01]  /*4760*/  ENDCOLLECTIVE ;  /* 0x000000000000791b */ /* 0x003fe20003800000 */
.L_x_3474:
[----:B------:R-:W-:Y:S01]  /*4770*/  FADD.FTZ R5, R5, R0 ;  /* 0x0000000005057221 */ /* 0x000fe20000010000 */
[----:B------:R-:W-:Y:S02]  /*4780*/  IMAD.MOV.U32 R12, RZ, RZ, 0x1 ;  /* 0x00000001ff0c7424 */ /* 0x000fe400078e00ff */
[----:B------:R-:W-:-:S05]  /*4790*/  FADD.FTZ R4, RZ, R14 ;  /* 0x0000000eff047221 */ /* 0x000fca0000010000 */
[----:B------:R-:W-:-:S07]  /*47a0*/  MOV R13, R4 ;  /* 0x00000004000d7202 */ /* 0x000fce0000000f00 */
[----:B------:R-:W-:Y:S05]  /*47b0*/  WARPSYNC.COLLECTIVE R15, `(.L_x_3475) ;  /* 0x000000000f087348 */ /* 0x000fea0003c00000 */
[----:B------:R0:W1:Y:S02]  /*47c0*/  SHFL.BFLY P6, R14, R13, R12, R11 ;  /* 0x0c00000c0d0e7389 */ /* 0x00006400000c000b */
[----:B01----:R-:W-:Y:S01]  /*47d0*/  ENDCOLLECTIVE ;  /* 0x000000000000791b */ /* 0x003fe20003800000 */
.L_x_3475:
[----:B------:R-:W-:Y:S01]  /*47e0*/  HFMA2.MMA R13, -RZ, RZ, 0, 0 ;  /* 0x00000000ff0d7435 */ /* 0x000fe200000001ff */
[----:B------:R-:W-:Y:S01]  /*47f0*/  IMAD.MOV.U32 R12, RZ, RZ, 0x2 ;  /* 0x00000002ff0c7424 */ /* 0x000fe200078e00ff */
[----:B------:R-:W-:-:S09]  /*4800*/  MOV R29, R14 ;  /* 0x0000000e001d7202 */ /* 0x000fd20000000f00 */
[----:B------:R-:W-:Y:S05]  /*4810*/  WARPSYNC.COLLECTIVE R15, `(.L_x_3476) ;  /* 0x000000000f087348 */ /* 0x000fea0003c00000 */
[----:B------:R0:W1:Y:S02]  /*4820*/  SHFL.BFLY P6, R14, R13, R12, R11 ;  /* 0x0c00000c0d0e7389 */ /* 0x00006400000c000b */
[----:B01----:R-:W-:Y:S01]  /*4830*/  ENDCOLLECTIVE ;  /* 0x000000000000791b */ /* 0x003fe20003800000 */
.L_x_3476:
[----:B------:R-:W-:Y:S01]  /*4840*/  FADD.FTZ R4, R4, R29 ;  /* 0x0000001d04047221 */ /* 0x000fe20000010000 */
[----:B------:R-:W-:Y:S01]  /*4850*/  HFMA2.MMA R12, -RZ, RZ, 0, 5.9604644775390625e-08 ;  /* 0x00000001ff0c7435 */ /* 0x000fe200000001ff */
[----:B------:R-:W-:-:S05]  /*4860*/  FADD.FTZ R22, RZ, R14 ;  /* 0x0000000eff167221 */ /* 0x000fca0000010000 */
[----:B------:R-:W-:-:S07]  /*4870*/  MOV R13, R22 ;  /* 0x00000016000d7202 */ /* 0x000fce0000000f00 */
[----:B------:R-:W-:Y:S05]  /*4880*/  WARPSYNC.COLLECTIVE R15, `(.L_x_3477) ;  /* 0x000000000f087348 */ /* 0x000fea0003c00000 */
[----:B------:R0:W1:Y:S02]  /*4890*/  SHFL.BFLY P6, R14, R13, R12, R11 ;  /* 0x0c00000c0d0e7389 */ /* 0x00006400000c000b */
[----:B01----:R-:W-:Y:S01]  /*48a0*/  ENDCOLLECTIVE ;  /* 0x000000000000791b */ /* 0x003fe20003800000 */
.L_x_3477:
[----:B------:R-:W-:Y:S01]  /*48b0*/  HFMA2.MMA R12, -RZ, RZ, 0, 1.1920928955078125e-07 ;  /* 0x00000002ff0c7435 */ /* 0x000fe200000001ff */
[----:B------:R-:W-:Y:S01]  /*48c0*/  MOV R13, RZ ;  /* 0x000000ff000d7202 */ /* 0x000fe20000000f00 */
[----:B------:R-:W-:-:S09]  /*48d0*/  IMAD.MOV.U32 R21, RZ, RZ, R14 ;  /* 0x000000ffff157224 */ /* 0x000fd200078e000e */
[----:B------:R-:W-:Y:S05]  /*48e0*/  WARPSYNC.COLLECTIVE R15, `(.L_x_3478) ;  /* 0x000000000f087348 */ /* 0x000fea0003c00000 */
[----:B------:R0:W1:Y:S02]  /*48f0*/  SHFL.BFLY P6, R14, R13, R12, R11 ;  /* 0x0c00000c0d0e7389 */ /* 0x00006400000c000b */
[----:B01----:R-:W-:Y:S01]  /*4900*/  ENDCOLLECTIVE ;  /* 0x000000000000791b */ /* 0x003fe20003800000 */
.L_x_3478:
        /* <DEDUP_REMOVED lines=8> */
.L_x_3479:
[----:B------:R-:W-:Y:S01]  /*4990*/  HFMA2.MMA R12, -RZ, RZ, 0, 1.1920928955078125e-07 ;  /* 0x00000002ff0c7435 */ /* 0x000fe200000001ff */
[----:B------:R-:W-:Y:S01]  /*49a0*/  MOV R13, RZ ;  /* 0x000000ff000d7202 */ /* 0x000fe20000000f00 */
[----:B------:R-:W-:-:S09]  /*49b0*/  IMAD.MOV.U32 R2, RZ, RZ, R14 ;  /* 0x000000ffff027224 */ /* 0x000fd200078e000e */
[----:B------:R-:W-:Y:S05]  /*49c0*/  WARPSYNC.COLLECTIVE R15, `(.L_x_3480) ;  /* 0x000000000f087348 */ /* 0x000fea0003c00000 */
[----:B------:R0:W1:Y:S02]  /*49d0*/  SHFL.BFLY P6, R14, R13, R12, R11 ;  /* 0x0c00000c0d0e7389 */ /* 0x00006400000c000b */
[----:B01----:R-:W-:Y:S01]  /*49e0*/  ENDCOLLECTIVE ;  /* 0x000000000000791b */ /* 0x003fe20003800000 */
.L_x_3480:
        /* <DEDUP_REMOVED lines=8> */
.L_x_3481:
[----:B------:R-:W-:Y:S01]  /*4a70*/  HFMA2.MMA R12, -RZ, RZ, 0, 1.1920928955078125e-07 ;  /* 0x00000002ff0c7435 */ /* 0x000fe200000001ff */
[----:B------:R-:W-:Y:S01]  /*4a80*/  MOV R13, RZ ;  /* 0x000000ff000d7202 */ /* 0x000fe20000000f00 */
[----:B------:R-:W-:-:S09]  /*4a90*/  IMAD.MOV.U32 R0, RZ, RZ, R14 ;  /* 0x000000ffff007224 */ /* 0x000fd200078e000e */
[----:B------:R-:W-:Y:S05]  /*4aa0*/  WARPSYNC.COLLECTIVE R15, `(.L_x_3482) ;  /* 0x000000000f087348 */ /* 0x000fea0003c00000 */
[----:B------:R0:W1:Y:S02]  /*4ab0*/  SHFL.BFLY P6, R14, R13, R12, R11 ;  /* 0x0c00000c0d0e7389 */ /* 0x00006400000c000b */
[----:B01----:R-:W-:Y:S01]  /*4ac0*/  ENDCOLLECTIVE ;  /* 0x000000000000791b */ /* 0x003fe20003800000 */
.L_x_3482:
        /* <DEDUP_REMOVED lines=8> */
.L_x_3483:
[----:B------:R-:W-:Y:S01]  /*4b50*/  IMAD.MOV.U32 R13, RZ, RZ, RZ ;  /* 0x000000ffff0d7224 */ /* 0x000fe200078e00ff */
[----:B------:R-:W-:Y:S01]  /*4b60*/  MOV R12, 0x2 ;  /* 0x00000002000c7802 */ /* 0x000fe20000000f00 */
[----:B------:R-:W-:-:S07]  /*4b70*/  FADD.FTZ R3, R18, R14 ;  /* 0x0000000e12037221 */ /* 0x000fce0000010000 */
[----:B------:R-:W-:Y:S05]  /*4b80*/  WARPSYNC.COLLECTIVE R15, `(.L_x_3484) ;  /* 0x000000000f087348 */ /* 0x000fea0003c00000 */
[----:B------:R0:W1:Y:S02]  /*4b90*/  SHFL.BFLY P6, R14, R13, R12, R11 ;  /* 0x0c00000c0d0e7389 */ /* 0x00006400000c000b */
[----:B01----:R-:W-:Y:S01]  /*4ba0*/  ENDCOLLECTIVE ;  /* 0x000000000000791b */ /* 0x003fe20003800000 */
.L_x_3484:
[----:B------:R-:W-:Y:S01]  /*4bb0*/  HFMA2.MMA R12, -RZ, RZ, 0, 5.9604644775390625e-08 ;  /* 0x00000001ff0c7435 */ /* 0x000fe200000001ff */
[----:B------:R-:W-:-:S05]  /*4bc0*/  MOV R19, R14 ;  /* 0x0000000e00137202 */ /* 0x000fca0000000f00 */
[----:B------:R-:W-:-:S04]  /*4bd0*/  FADD.FTZ R19, RZ, R19 ;  /* 0x00000013ff137221 */ /* 0x000fc80000010000 */
[----:B------:R-:W-:-:S07]  /*4be0*/  IMAD.MOV.U32 R13, RZ, RZ, R19 ;  /* 0x000000ffff0d7224 */ /* 0x000fce00078e0013 */
[----:B------:R-:W-:Y:S05]  /*4bf0*/  WARPSYNC.COLLECTIVE R15, `(.L_x_3485) ;  /* 0x000000000f087348 */ /* 0x000fea0003c00000 */
[----:B------:R0:W1:Y:S02]  /*4c00*/  SHFL.BFLY P6, R14, R13, R12, R11 ;  /* 0x0c00000c0d0e7389 */ /* 0x00006400000c000b */
[----:B01----:R-:W-:Y:S01]  /*4c10*/  ENDCOLLECTIVE ;  /* 0x000000000000791b */ /* 0x003fe20003800000 */
.L_x_3485:
[----:B------:R-:W-:Y:S01]  /*4c20*/  HFMA2.MMA R12, -RZ, RZ, 0, 1.1920928955078125e-07 ;  /* 0x00000002ff0c7435 */ /* 0x000fe200000001ff */
[----:B------:R-:W-:Y:S01]  /*4c30*/  IMAD.MOV.U32 R13, RZ, RZ, RZ ;  /* 0x000000ffff0d7224 */ /* 0x000fe200078e00ff */
[----:B------:R-:W-:-:S09]  /*4c40*/  MOV R29, R14 ;  /* 0x0000000e001d7202 */ /* 0x000fd20000000f00 */
[----:B------:R-:W-:Y:S05]  /*4c50*/  WARPSYNC.COLLECTIVE R15, `(.L_x_3486) ;  /* 0x000000000f087348 */ /* 0x000fea0003c00000 */
[----:B------:R0:W1:Y:S02]  /*4c60*/  SHFL.BFLY P6, R14, R13, R12, R11 ;  /* 0x0c00000c0d0e7389 */ /* 0x00006400000c000b */
[----:B01----:R-:W-:Y:S01]  /*4c70*/  ENDCOLLECTIVE ;  /* 0x000000000000791b */ /* 0x003fe20003800000 */
.L_x_3486:
[----:B------:R-:W-:Y:S01]  /*4c80*/  FADD.FTZ R29, R19, R29 ;  /* 0x0000001d131d7221 */ /* 0x000fe20000010000 */
[----:B------:R-:W-:Y:S02]  /*4c90*/  IMAD.MOV.U32 R12, RZ, RZ, 0x1 ;  /* 0x00000001ff0c7424 */ /* 0x000fe400078e00ff */
[----:B------:R-:W-:-:S05]  /*4ca0*/  FADD.FTZ R20, RZ, R14 ;  /* 0x0000000eff147221 */ /* 0x000fca0000010000 */
[----:B------:R-:W-:-:S07]  /*4cb0*/  MOV R13, R20 ;  /* 0x00000014000d7202 */ /* 0x000fce0000000f00 */
[----:B------:R-:W-:Y:S05]  /*4cc0*/  WARPSYNC.COLLECTIVE R15, `(.L_x_3487) ;  /* 0x000000000f087348 */ /* 0x000fea0003c00000 */
[----:B------:R0:W1:Y:S02]  /*4cd0*/  SHFL.BFLY P6, R14, R13, R12, R11 ;  /* 0x0c00000c0d0e7389 */ /* 0x00006400000c000b */
[----:B01----:R-:W-:Y:S01]  /*4ce0*/  ENDCOLLECTIVE ;  /* 0x000000000000791b */ /* 0x003fe20003800000 */
.L_x_3487:
        /* <DEDUP_REMOVED lines=8> */
.L_x_3488:
[----:B------:R-:W-:Y:S01]  /*4d70*/  HFMA2.MMA R12, -RZ, RZ, 0, 5.9604644775390625e-08 ;  /* 0x00000001ff0c7435 */ /* 0x000fe200000001ff */
[----:B------:R-:W-:-:S05]  /*4d80*/  MOV R22, R14 ;  /* 0x0000000e00167202 */ /* 0x000fca0000000f00 */
[----:B------:R-:W-:-:S04]  /*4d90*/  FADD.FTZ R22, RZ, R22 ;  /* 0x00000016ff167221 */ /* 0x000fc80000010000 */
[----:B------:R-:W-:-:S07]  /*4da0*/  IMAD.MOV.U32 R13, RZ, RZ, R22 ;  /* 0x000000ffff0d7224 */ /* 0x000fce00078e0016 */
[----:B------:R-:W-:Y:S05]  /*4db0*/  WARPSYNC.COLLECTIVE R15, `(.L_x_3489) ;  /* 0x000000000f087348 */ /* 0x000fea0003c00000 */
[----:B------:R0:W1:Y:S02]  /*4dc0*/  SHFL.BFLY P6, R14, R13, R12, R11 ;  /* 0x0c00000c0d0e7389 */ /* 0x00006400000c000b */
[----:B01----:R-:W-:Y:S01]  /*4dd0*/  ENDCOLLECTIVE ;  /* 0x000000000000791b */ /* 0x003fe20003800000 */
.L_x_3489:
[----:B------:R-:W-:Y:S01]  /*4de0*/  MOV R7, R14 ;  /* 0x0000000e00077202 */ /* 0x000fe20000000f00 */
[----:B------:R-:W-:Y:S06]  /*4df0*/  BRA `(.L_x_3490) ;  /* 0xffffffdc00d07947 */ /* 0x000fec000383ffff */
.L_x_3491:
        /* <DEDUP_REMOVED lines=16> */
.L_x_28092:


//--------------------- .text._ZN4vllm25paged_attention_v1_kernelIthLi112ELi32ELi128ELNS_18Fp8KVCacheDataTypeE2ELb1EEEvPT_PKS2_PKT0_S8_ifPKiSA_iPKfiiiSC_SC_iiiii --------------------------
	.section	.text._ZN4vllm25paged_attention_v1_kernelIthLi112ELi32ELi128ELNS_18Fp8KVCacheDataTypeE2ELb1EEEvPT_PKS2_PKT0_S8_ifPKiSA_iPKfiiiSC_SC_iiiii,"ax",@progbits
	.align	128
        .global         _ZN4vllm25paged_attention_v1_kernelIthLi112ELi32ELi128ELNS_18Fp8KVCacheDataTypeE2ELb1EEEvPT_PKS2_PKT0_S8_ifPKiSA_iPKfiiiSC_SC_iiiii
        .type           _ZN4vllm25paged_attention_v1_kernelIthLi112ELi32ELi128ELNS_18Fp8KVCacheDataTypeE2ELb1EEEvPT_PKS2_PKT0_S8_ifPKiSA_iPKfiiiSC_SC_iiiii,@function
        .size           _ZN4vllm25paged_attention_v1_kernelIthLi112ELi32ELi128ELNS_18Fp8KVCacheDataTypeE2ELb1EEEvPT_PKS2_PKT0_S8_ifPKiSA_iPKfiiiSC_SC_iiiii,(.L_x_28093 - _ZN4vllm25paged_attention_v1_kernelIthLi112ELi32ELi128ELNS_18Fp8KVCacheDataTypeE2ELb1EEEvPT_PKS2_PKT0_S8_ifPKiSA_iPKfiiiSC_SC_iiiii)
        .other          _ZN4vllm25paged_attention_v1_kernelIthLi112ELi32ELi128ELNS_18Fp8KVCacheDataTypeE2ELb1EEEvPT_PKS2_PKT0_S8_ifPKiSA_iPKfiiiSC_SC_iiiii,@"STO_CUDA_ENTRY STV_DEFAULT"
_ZN4vllm25paged_attention_v1_kernelIthLi112ELi32ELi128ELNS_18Fp8KVCacheDataTypeE2ELb1EEEvPT_PKS2_PKT0_S8_ifPKiSA_iPKfiiiSC_SC_iiiii:
.text._ZN4vllm25paged_attention_v1_kernelIthLi112ELi32ELi128ELNS_18Fp8KVCacheDataTypeE2ELb1EEEvPT_PKS2_PKT0_S8_ifPKiSA_iPKfiiiSC_SC_iiiii:
        /* <DEDUP_REMOVED lines=106> */
.L_x_3492:
[----:B------:R-:W-:Y:S02]  /*06a0*/  ULDC UR4, c[0x0][0x278] ;  /* 0x00009e0000047ab9 */ /* 0x000fe40000000800 */
[----:B------:R-:W-:-:S04]  /*06b0*/  IMAD R2, R25, UR4, R26 ;  /* 0x0000000419027c24 */ /* 0x000fc8000f8e021a */
[----:B------:R-:W-:-:S07]  /*06c0*/  IMAD R6, R2, R5, RZ ;  /* 0x0000000502067224 */ /* 0x000fce00078e02ff */
.L_x_3493:
        /* <DEDUP_REMOVED lines=25> */
.L_x_3497:
        /* <DEDUP_REMOVED lines=36> */
.L_x_3495:
[----:B------:R-:W-:Y:S05]  /*0aa0*/  BSYNC B7 ;  /* 0x0000000000077941 */ /* 0x000fea0003800000 */
.L_x_3494:
        /* <DEDUP_REMOVED lines=13> */
.L_x_3538:
        /* <DEDUP_REMOVED lines=40> */
.L_x_3503:
        /* <DEDUP_REMOVED lines=11> */
.L_x_3502:
[----:B------:R-:W-:Y:S05]  /*0eb0*/  BSYNC B1 ;  /* 0x0000000000017941 */ /* 0x000fea0003800000 */
.L_x_3501:
        /* <DEDUP_REMOVED lines=14> */
.L_x_3506:
        /* <DEDUP_REMOVED lines=100> */
.L_x_3505:
[----:B------:R-:W-:Y:S05]  /*15e0*/  BSYNC B1 ;  /* 0x0000000000017941 */ /* 0x000fea0003800000 */
.L_x_3504:
        /* <DEDUP_REMOVED lines=55> */
.L_x_3508:
[----:B------:R-:W-:Y:S05]  /*1960*/  BSYNC B1 ;  /* 0x0000000000017941 */ /* 0x000fea0003800000 */
.L_x_3507:
        /* <DEDUP_REMOVED lines=26> */
.L_x_3500:
[----:B------:R-:W-:Y:S05]  /*1b10*/  BSYNC B0 ;  /* 0x0000000000007941 */ /* 0x000fea0003800000 */
.L_x_3499:
        /* <DEDUP_REMOVED lines=48> */
.L_x_3513:
        /* <DEDUP_REMOVED lines=8> */
.L_x_3512:
[----:B------:R-:W-:Y:S05]  /*1ea0*/  BSYNC B1 ;  /* 0x0000000000017941 */ /* 0x000fea0003800000 */
.L_x_3511:
        /* <DEDUP_REMOVED lines=14> */
.L_x_3516:
        /* <DEDUP_REMOVED lines=52> */
.L_x_3515:
[----:B------:R-:W-:Y:S05]  /*22d0*/  BSYNC B1 ;  /* 0x0000000000017941 */ /* 0x000fea0003800000 */
.L_x_3514:
        /* <DEDUP_REMOVED lines=31> */
.L_x_3518:
[----:B------:R-:W-:Y:S05]  /*24d0*/  BSYNC B1 ;  /* 0x0000000000017941 */ /* 0x000fea0003800000 */
.L_x_3517:
        /* <DEDUP_REMOVED lines=14> */
.L_x_3510:
[----:B------:R-:W-:Y:S05]  /*25c0*/  BSYNC B0 ;  /* 0x0000000000007941 */ /* 0x000fea0003800000 */
.L_x_3509:
        /* <DEDUP_REMOVED lines=28> */
.L_x_3522:
        /* <DEDUP_REMOVED lines=33> */
.L_x_3520:
[----:B------:R-:W-:Y:S05]  /*29a0*/  BSYNC B6 ;  /* 0x0000000000067941 */ /* 0x000fea0003800000 */
.L_x_3519:
[----:B------:R-:W-:-:S03]  /*29b0*/  UMOV UR4, 0xffffffff ;  /* 0xffffffff00047882 */ /* 0x000fc60000000000 */
[----:B------:R-:W-:Y:S05]  /*29c0*/  BRA.DIV UR4, `(.L_x_3523) ;  /* 0x0000001604887947 */ /* 0x000fea000b800000 */
[----:B01----:R-:W-:Y:S01]  /*29d0*/  IMAD.MOV.U32 R3, RZ, RZ, RZ ;  /* 0x000000ffff037224 */ /* 0x003fe200078e00ff */
[----:B------:R-:W-:Y:S01]  /*29e0*/  CS2R R6, SRZ ;  /* 0x0000000000067805 */ /* 0x000fe2000001ff00 */
[----:B------:R-:W-:Y:S01]  /*29f0*/  HFMA2.MMA R14, -RZ, RZ, 0, 0 ;  /* 0x00000000ff0e7435 */ /* 0x000fe200000001ff */
[----:B------:R-:W-:Y:S01]  /*2a00*/  MOV R10, RZ ;  /* 0x000000ff000a7202 */ /* 0x000fe20000000f00 */
[----:B------:R-:W-:Y:S01]  /*2a10*/  FADD.FTZ R3, RZ, R3 ;  /* 0x00000003ff037221 */ /* 0x000fe20000010000 */
[----:B------:R-:W-:Y:S01]  /*2a20*/  IMAD.MOV.U32 R16, RZ, RZ, RZ ;  /* 0x000000ffff107224 */ /* 0x000fe200078e00ff */
[----:B------:R-:W-:Y:S01]  /*2a30*/  MOV R18, RZ ;  /* 0x000000ff00127202 */ /* 0x000fe20000000f00 */
[----:B------:R-:W-:Y:S01]  /*2a40*/  FADD.FTZ R6, RZ, R6 ;  /* 0x00000006ff067221 */ /* 0x000fe20000010000 */
[----:B------:R-:W-:Y:S01]  /*2a50*/  FADD.FTZ R7, RZ, R7 ;  /* 0x00000007ff077221 */ /* 0x000fe20000010000 */
[----:B------:R-:W0:Y:S01]  /*2a60*/  SHFL.BFLY PT, R2, R3, 0x1, 0x1f ;  /* 0x0c201f0003027f89 */ /* 0x000e2200000e0000 */
[----:B------:R-:W-:Y:S01]  /*2a70*/  FADD.FTZ R10, RZ, R10 ;  /* 0x0000000aff0a7221 */ /* 0x000fe20000010000 */
[----:B------:R-:W-:-:S02]  /*2a80*/  IMAD.MOV.U32 R21, RZ, RZ, RZ ;  /* 0x000000ffff157224 */ /* 0x000fc400078e00ff */
        /* <DEDUP_REMOVED lines=8> */
[----:B------:R-:W-:Y:S01]  /*2b10*/  FADD.FTZ R20, RZ, R14 ;  /* 0x0000000eff147221 */ /* 0x000fe20000010000 */
[----:B------:R-:W3:Y:S04]  /*2b20*/  SHFL.BFLY PT, R22, R29, 0x1, 0x1f ;  /* 0x0c201f001d167f89 */ /* 0x000ee800000e0000 */
[----:B------:R-:W4:Y:S04]  /*2b30*/  SHFL.BFLY PT, R17, R10, 0x1, 0x1f ;  /* 0x0c201f000a117f89 */ /* 0x000f2800000e0000 */
[----:B------:R-:W5:Y:S01]  /*2b40*/  SHFL.BFLY PT, R0, R19, 0x1, 0x1f ;  /* 0x0c201f0013007f89 */ /* 0x000f6200000e0000 */
[----:B0-----:R-:W-:Y:S01]  /*2b50*/  FADD.FTZ R2, R3, R2 ;  /* 0x0000000203027221 */ /* 0x001fe20000010000 */
[----:B------:R-:W-:-:S02]  /*2b60*/  IMAD.MOV.U32 R3, RZ, RZ, RZ ;  /* 0x000000ffff037224 */ /* 0x000fc400078e00ff */
[----:B------:R-:W0:Y:S01]  /*2b70*/  SHFL.BFLY PT, R30, R9, 0x1, 0x1f ;  /* 0x0c201f00091e7f89 */ /* 0x000e2200000e0000 */
[----:B-1----:R-:W-:Y:S01]  /*2b80*/  FADD.FTZ R5, R6, R5 ;  /* 0x0000000506057221 */ /* 0x002fe20000010000 */
[----:B------:R-:W-:Y:S02]  /*2b90*/  FADD.FTZ R3, RZ, R3 ;  /* 0x00000003ff037221 */ /* 0x000fe40000010000 */
[----:B------:R-:W-:Y:S01]  /*2ba0*/  SHFL.BFLY PT, R14, R21, 0x1, 0x1f ;  /* 0x0c201f00150e7f89 */ /* 0x000fe200000e0000 */
[----:B--2---:R-:W-:Y:S01]  /*2bb0*/  FADD.FTZ R4, R7, R4 ;  /* 0x0000000407047221 */ /* 0x004fe20000010000 */
[----:B------:R-:W-:Y:S02]  /*2bc0*/  HFMA2.MMA R7, -RZ, RZ, 0, 0 ;  /* 0x00000000ff077435 */ /* 0x000fe400000001ff */
[----:B------:R-:W1:Y:S01]  /*2bd0*/  SHFL.BFLY PT, R6, R3, 0x1, 0x1f ;  /* 0x0c201f0003067f89 */ /* 0x000e6200000e0000 */
[----:B---3--:R-:W-:Y:S01]  /*2be0*/  FADD.FTZ R22, R29, R22 ;  /* 0x000000161d167221 */ /* 0x008fe20000010000 */
[----:B------:R-:W-:-:S02]  /*2bf0*/  HFMA2.MMA R29, -RZ, RZ, 0, 0 ;  /* 0x00000000ff1d7435 */ /* 0x000fc400000001ff */
[----:B------:R-:W-:Y:S01]  /*2c00*/  SHFL.BFLY PT, R11, R20, 0x1, 0x1f ;  /* 0x0c201f00140b7f89 */ /* 0x000fe200000e0000 */
[----:B----4-:R-:W-:-:S03]  /*2c10*/  FADD.FTZ R8, R10, R17 ;  /* 0x000000110a087221 */ /* 0x010fc60000010000 */
[----:B------:R-:W2:Y:S01]  /*2c20*/  SHFL.BFLY PT, R17, R16, 0x1, 0x1f ;  /* 0x0c201f0010117f89 */ /* 0x000ea200000e0000 */
[----:B------:R-:W-:Y:S01]  /*2c30*/  FADD.FTZ R7, RZ, R7 ;  /* 0x00000007ff077221 */ /* 0x000fe20000010000 */
[----:B-----5:R-:W-:Y:S02]  /*2c40*/  FADD.FTZ R0, R19, R0 ;  /* 0x0000000013007221 */ /* 0x020fe40000010000 */
[----:B------:R-:W3:Y:S01]  /*2c50*/  SHFL.BFLY PT, R19, R18, 0x1, 0x1f ;  /* 0x0c201f0012137f89 */ /* 0x000ee200000e0000 */
[----:B------:R-:W-:-:S03]  /*2c60*/  FADD.FTZ R29, RZ, R29 ;  /* 0x0000001dff1d7221 */ /* 0x000fc60000010000 */
[----:B------:R-:W4:Y:S01]  /*2c70*/  SHFL.BFLY PT, R10, R7, 0x1, 0x1f ;  /* 0x0c201f00070a7f89 */ /* 0x000f2200000e0000 */
[----:B0-----:R-:W-:Y:S01]  /*2c80*/  FADD.FTZ R9, R9, R30 ;  /* 0x0000001e09097221 */ /* 0x001fe20000010000 */
[----:B-1----:R-:W-:Y:S02]  /*2c90*/  FADD.FTZ R6, R3, R6 ;  /* 0x0000000603067221 */ /* 0x002fe40000010000 */
[----:B------:R0:W1:Y:S01]  /*2ca0*/  SHFL.BFLY PT, R3, R29, 0x1, 0x1f ;  /* 0x0c201f001d037f89 */ /* 0x00006200000e0000 */
[----:B--2---:R-:W-:Y:S01]  /*2cb0*/  FADD.FTZ R17, R16, R17 ;  /* 0x0000001110117221 */ /* 0x004fe20000010000 */
[----:B------:R-:W-:Y:S01]  /*2cc0*/  FADD.FTZ R16, R20, R11 ;  /* 0x0000000b14107221 */ /* 0x000fe20000010000 */
[----:B---3--:R-:W-:Y:S01]  /*2cd0*/  FADD.FTZ R19, R18, R19 ;  /* 0x0000001312137221 */ /* 0x008fe20000010000 */
[----:B----4-:R-:W-:Y:S01]  /*2ce0*/  FADD.FTZ R10, R7, R10 ;  /* 0x0000000a070a7221 */ /* 0x010fe20000010000 */
[----:B0-----:R-:W-:-:S07]  /*2cf0*/  FADD.FTZ R7, R21, R14 ;  /* 0x0000000e15077221 */ /* 0x001fce0000010000 */
.L_x_3567:
[----:B------:R-:W-:Y:S05]  /*2d00*/  WARPSYNC.ALL ;  /* 0x0000000000007948 */ /* 0x000fea0003800000 */
[----:B------:R-:W0:Y:S01]  /*2d10*/  S2UR UR5, SR_CgaCtaId ;  /* 0x00000000000579c3 */ /* 0x000e220000008800 */
[----:B------:R-:W-:Y:S01]  /*2d20*/  LOP3.LUT R11, R23, 0x3, RZ, 0xc0, !PT ;  /* 0x00000003170b7812 */ /* 0x000fe200078ec0ff */
[----:B------:R-:W-:Y:S01]  /*2d30*/  VIADD R13, R27, 0x1f ;  /* 0x0000001f1b0d7836 */ /* 0x000fe20000000000 */
[----:B------:R-:W-:Y:S01]  /*2d40*/  SHF.R.S32.HI R12, RZ, 0x1f, R23 ;  /* 0x0000001fff0c7819 */ /* 0x000fe20000011417 */
[----:B------:R-:W-:-:S04]  /*2d50*/  UMOV UR4, 0x400 ;  /* 0x0000040000047882 */ /* 0x000fc80000000000 */
[----:B------:R-:W-:Y:S01]  /*2d60*/  BAR.SYNC.DEFER_BLOCKING 0x0 ;  /* 0x0000000000007b1d */ /* 0x000fe20000010000 */
[----:B------:R-:W-:Y:S01]  /*2d70*/  ISETP.NE.AND P0, PT, R11, RZ, PT ;  /* 0x000000ff0b00720c */ /* 0x000fe20003f05270 */
[----:B------:R-:W-:Y:S01]  /*2d80*/  UIADD3 UR4, UR4, 0x20, URZ ;  /* 0x0000002004047890 */ /* 0x000fe2000fffe03f */
[----:B------:R-:W-:Y:S01]  /*2d90*/  LOP3.LUT R11, R27, 0xffffffc0, RZ, 0xc0, !PT ;  /* 0xffffffc01b0b7812 */ /* 0x000fe200078ec0ff */
[----:B-1----:R-:W-:Y:S01]  /*2da0*/  FADD.FTZ R3, R29, R3 ;  /* 0x000000031d037221 */ /* 0x002fe20000010000 */
[----:B------:R-:W-:Y:S01]  /*2db0*/  LEA.HI R12, R12, R23, RZ, 0x2 ;  /* 0x000000170c0c7211 */ /* 0x000fe200078f10ff */
[----:B------:R-:W-:Y:S01]  /*2dc0*/  BSSY B0, `(.L_x_3524) ;  /* 0x000001a000007945 */ /* 0x000fe20003800000 */
[----:B------:R-:W-:Y:S02]  /*2dd0*/  ISETP.NE.OR P5, PT, R11, 0x40, P0 ;  /* 0x000000400b00780c */ /* 0x000fe400007a5670 */
[----:B------:R-:W-:Y:S02]  /*2de0*/  ISETP.GT.U32.AND P3, PT, R13, 0x3e, PT ;  /* 0x0000003e0d00780c */ /* 0x000fe40003f64070 */
[----:B------:R-:W-:-:S02]  /*2df0*/  SHF.R.S32.HI R13, RZ, 0x2, R12 ;  /* 0x00000002ff0d7819 */ /* 0x000fc4000001140c */
[C---:B------:R-:W-:Y:S02]  /*2e00*/  LOP3.LUT R14, R27.reuse, 0xffffffe0, RZ, 0xc0, !PT ;  /* 0xffffffe01b0e7812 */ /* 0x040fe400078ec0ff */
[C---:B------:R-:W-:Y:S01]  /*2e10*/  ISETP.GT.OR P1, PT, R27.reuse, 0x3f, P0 ;  /* 0x0000003f1b00780c */ /* 0x040fe20000724670 */
        /* <DEDUP_REMOVED lines=20> */
.L_x_3525:
[----:B------:R-:W-:Y:S05]  /*2f60*/  BSYNC B0 ;  /* 0x0000000000007941 */ /* 0x000fea0003800000 */
.L_x_3524:
        /* <DEDUP_REMOVED lines=31> */
.L_x_3527:
[----:B------:R-:W-:Y:S05]  /*3160*/  BSYNC B0 ;  /* 0x0000000000007941 */ /* 0x000fea0003800000 */
.L_x_3526:
        /* <DEDUP_REMOVED lines=17> */
.L_x_3529:
[----:B------:R-:W-:Y:S05]  /*3280*/  BSYNC B0 ;  /* 0x0000000000007941 */ /* 0x000fea0003800000 */
.L_x_3528:
        /* <DEDUP_REMOVED lines=32> */
.L_x_3531:
[----:B------:R-:W-:Y:S05]  /*3490*/  BSYNC B0 ;  /* 0x0000000000007941 */ /* 0x000fea0003800000 */
.L_x_3530:
        /* <DEDUP_REMOVED lines=9> */
[----:B------:R-:W-:Y:S01]  /*3530*/  SHF.R.S32.HI R15, RZ, 0x1f, R26 ;  /* 0x0000001fff0f7819 */ /* 0x000fe2000001141a */
[----:B--2---:R-:W-:-:S04]  /*3540*/  UIMAD UR4, UR5, 0x70, URZ ;  /* 0x00000070050478a4 */ /* 0x004fc8000f8e023f */
[----:B------:R-:W-:Y:S02]  /*3550*/  USHF.R.S32.HI UR5, URZ, 0x1f, UR4 ;  /* 0x0000001f3f057899 */ /* 0x000fe40008011404 */
[----:B01----:R-:W-:-:S04]  /*3560*/  IADD3 R11, P1, P2, R25, UR4, R26 ;  /* 0x00000004190b7c10 */ /* 0x003fc8000fa3e01a */
[----:B------:R-:W-:Y:S01]  /*3570*/  IADD3.X R12, R12, UR5, R15, P1, P2 ;  /* 0x000000050c0c7c10 */ /* 0x000fe20008fe440f */
[----:B------:R-:W-:Y:S08]  /*3580*/  @P0 EXIT ;  /* 0x000000000000094d */ /* 0x000ff00003800000 */
[C---:B------:R-:W-:Y:S01]  /*3590*/  VIADD R14, R13.reuse, 0x10 ;  /* 0x000000100d0e7836 */ /* 0x040fe20000000000 */
[C---:B------:R-:W-:Y:S01]  /*35a0*/  IADD3 R21, R13.reuse, 0x8, RZ ;  /* 0x000000080d157810 */ /* 0x040fe20007ffe0ff */
[----:B------:R-:W-:Y:S01]  /*35b0*/  ULDC.64 UR4, c[0x0][0x210] ;  /* 0x0000840000047ab9 */ /* 0x000fe20000000a00 */
[----:B------:R-:W-:Y:S01]  /*35c0*/  F2FP.F16.F32.PACK_AB R23, R2, R0 ;  /* 0x000000000217723e */ /* 0x000fe200000000ff */
[C---:B------:R-:W-:Y:S01]  /*35d0*/  VIADD R26, R13.reuse, 0x20 ;  /* 0x000000200d1a7836 */ /* 0x040fe20000000000 */
[-C--:B------:R-:W-:Y:S02]  /*35e0*/  IADD3 R0, P0, R13, R11.reuse, RZ ;  /* 0x0000000b0d007210 */ /* 0x080fe40007f1e0ff */
[-C--:B------:R-:W-:Y:S02]  /*35f0*/  IADD3 R18, P1, R21, R11.reuse, RZ ;  /* 0x0000000b15127210 */ /* 0x080fe40007f3e0ff */
[----:B------:R-:W-:Y:S02]  /*3600*/  IADD3 R2, P2, R14, R11, RZ ;  /* 0x0000000b0e027210 */ /* 0x000fe40007f5e0ff */
[----:B------:R-:W-:-:S02]  /*3610*/  LEA.HI.X.SX32 R15, R13, R12, 0x1, P0 ;  /* 0x0000000c0d0f7211 */ /* 0x000fc400000f0eff */
[----:B------:R-:W-:Y:S02]  /*3620*/  LEA R24, P0, R0, UR4, 0x1 ;  /* 0x0000000400187c11 */ /* 0x000fe4000f8008ff */
[-C--:B------:R-:W-:Y:S02]  /*3630*/  LEA.HI.X.SX32 R21, R21, R12.reuse, 0x1, P1 ;  /* 0x0000000c15157211 */ /* 0x080fe400008f0eff */
[----:B------:R-:W-:Y:S02]  /*3640*/  LEA.HI.X.SX32 R27, R14, R12, 0x1, P2 ;  /* 0x0000000c0e1b7211 */ /* 0x000fe400010f0eff */
[----:B------:R-:W-:Y:S02]  /*3650*/  LEA R20, P1, R18, UR4, 0x1 ;  /* 0x0000000412147c11 */ /* 0x000fe4000f8208ff */
[----:B------:R-:W-:Y:S02]  /*3660*/  LEA R14, P2, R2, UR4, 0x1 ;  /* 0x00000004020e7c11 */ /* 0x000fe4000f8408ff */
[----:B------:R-:W-:-:S02]  /*3670*/  PRMT R28, R23, 0x7610, R28 ;  /* 0x00007610171c7816 */ /* 0x000fc4000000001c */
[----:B------:R-:W-:Y:S02]  /*3680*/  PRMT R30, R23, 0x7632, R30 ;  /* 0x00007632171e7816 */ /* 0x000fe4000000001e */
[C---:B------:R-:W-:Y:S02]  /*3690*/  IADD3 R23, R13.reuse, 0x18, RZ ;  /* 0x000000180d177810 */ /* 0x040fe40007ffe0ff */
[----:B------:R-:W-:Y:S02]  /*36a0*/  LEA.HI.X R25, R0, UR5, R15, 0x1, P0 ;  /* 0x0000000500197c11 */ /* 0x000fe400080f0c0f */
[----:B------:R-:W-:Y:S02]  /*36b0*/  LEA.HI.X R21, R18, UR5, R21, 0x1, P1 ;  /* 0x0000000512157c11 */ /* 0x000fe400088f0c15 */
[----:B------:R-:W-:Y:S01]  /*36c0*/  LEA.HI.X R15, R2, UR5, R27, 0x1, P2 ;  /* 0x00000005020f7c11 */ /* 0x000fe200090f0c1b */
[----:B------:R0:W-:Y:S01]  /*36d0*/  STG.E.U16 desc[UR36][R24.64], R28 ;  /* 0x0000001c18007986 */ /* 0x0001e2000c101524 */
[----:B------:R-:W-:-:S02]  /*36e0*/  IADD3 R27, R13, 0x28, RZ ;  /* 0x000000280d1b7810 */ /* 0x000fc40007ffe0ff */
[-C--:B------:R-:W-:Y:S01]  /*36f0*/  IADD3 R0, P0, R23, R11.reuse, RZ ;  /* 0x0000000b17007210 */ /* 0x080fe20007f1e0ff */
[----:B------:R1:W-:Y:S01]  /*3700*/  STG.E.U16 desc[UR36][R20.64], R30 ;  /* 0x0000001e14007986 */ /* 0x0003e2000c101524 */
[CC--:B------:R-:W-:Y:S02]  /*3710*/  IADD3 R2, P1, R26.reuse, R11.reuse, RZ ;  /* 0x0000000b1a027210 */ /* 0x0c0fe40007f3e0ff */
[----:B------:R-:W-:Y:S02]  /*3720*/  F2FP.F16.F32.PACK_AB R18, R5, R4 ;  /* 0x000000040512723e */ /* 0x000fe400000000ff */
[----:B------:R-:W-:Y:S02]  /*3730*/  IADD3 R5, P2, R27, R11, RZ ;  /* 0x0000000b1b057210 */ /* 0x000fe40007f5e0ff */
[-C--:B------:R-:W-:Y:S02]  /*3740*/  LEA.HI.X.SX32 R23, R23, R12.reuse, 0x1, P0 ;  /* 0x0000000c17177211 */ /* 0x080fe400000f0eff */
[----:B------:R-:W-:-:S02]  /*3750*/  LEA.HI.X.SX32 R29, R26, R12, 0x1, P1 ;  /* 0x0000000c1a1d7211 */ /* 0x000fc400008f0eff */
[----:B------:R-:W-:Y:S02]  /*3760*/  LEA R26, P0, R0, UR4, 0x1 ;  /* 0x00000004001a7c11 */ /* 0x000fe4000f8008ff */
[----:B0-----:R-:W-:Y:S02]  /*3770*/  LEA.HI.X.SX32 R28, R27, R12, 0x1, P2 ;  /* 0x0000000c1b1c7211 */ /* 0x001fe400010f0eff */
[----:B------:R-:W-:Y:S02]  /*3780*/  LEA R24, P1, R2, UR4, 0x1 ;  /* 0x0000000402187c11 */ /* 0x000fe4000f8208ff */
[----:B------:R-:W-:Y:S02]  /*3790*/  LEA.HI.X R27, R0, UR5, R23, 0x1, P0 ;  /* 0x00000005001b7c11 */ /* 0x000fe400080f0c17 */
[----:B------:R-:W-:Y:S02]  /*37a0*/  PRMT R0, R18, 0x7610, R0 ;  /* 0x0000761012007816 */ /* 0x000fe40000000000 */
[----:B------:R-:W-:Y:S01]  /*37b0*/  F2FP.F16.F32.PACK_AB R8, R9, R8 ;  /* 0x000000080908723e */ /* 0x000fe200000000ff */
[----:B------:R-:W-:Y:S01]  /*37c0*/  VIADD R9, R13, 0x30 ;  /* 0x000000300d097836 */ /* 0x000fe20000000000 */
[----:B------:R-:W-:Y:S01]  /*37d0*/  LEA R4, P2, R5, UR4, 0x1 ;  /* 0x0000000405047c11 */ /* 0x000fe2000f8408ff */
[----:B------:R0:W-:Y:S01]  /*37e0*/  STG.E.U16 desc[UR36][R14.64], R0 ;  /* 0x000000000e007986 */ /* 0x0001e2000c101524 */
[----:B------:R-:W-:Y:S01]  /*37f0*/  LEA.HI.X R25, R2, UR5, R29, 0x1, P1 ;  /* 0x0000000502197c11 */ /* 0x000fe200088f0c1d */
[C---:B------:R-:W-:Y:S01]  /*3800*/  VIADD R29, R13.reuse, 0x40 ;  /* 0x000000400d1d7836 */ /* 0x040fe20000000000 */
[----:B------:R-:W-:Y:S01]  /*3810*/  PRMT R2, R18, 0x7632, R2 ;  /* 0x0000763212027816 */ /* 0x000fe20000000002 */
[----:B------:R-:W-:Y:S01]  /*3820*/  VIADD R18, R13, 0x50 ;  /* 0x000000500d127836 */ /* 0x000fe20000000000 */
[----:B------:R-:W-:-:S02]  /*3830*/  LEA.HI.X R5, R5, UR5, R28, 0x1, P2 ;  /* 0x0000000505057c11 */ /* 0x000fc400090f0c1c */
[-C--:B-1----:R-:W-:Y:S01]  /*3840*/  IADD3 R20, P5, R9, R11.reuse, RZ ;  /* 0x0000000b09147210 */ /* 0x082fe20007fbe0ff */
[----:B------:R1:W-:Y:S01]  /*3850*/  STG.E.U16 desc[UR36][R26.64], R2 ;  /* 0x000000021a007986 */ /* 0x0003e2000c101524 */
[C---:B------:R-:W-:Y:S02]  /*3860*/  IADD3 R21, R13.reuse, 0x38, RZ ;  /* 0x000000380d157810 */ /* 0x040fe40007ffe0ff */
[C---:B------:R-:W-:Y:S01]  /*3870*/  IADD3 R23, R13.reuse, 0x48, RZ ;  /* 0x000000480d177810 */ /* 0x040fe20007ffe0ff */
[C---:B0-----:R-:W-:Y:S01]  /*3880*/  VIADD R14, R13.reuse, 0x60 ;  /* 0x000000600d0e7836 */ /* 0x041fe20000000000 */
[----:B------:R-:W-:Y:S01]  /*3890*/  PRMT R15, R8, 0x7632, R15 ;  /* 0x00007632080f7816 */ /* 0x000fe2000000000f */
[----:B------:R0:W-:Y:S01]  /*38a0*/  STG.E.U16 desc[UR36][R24.64], R8 ;  /* 0x0000000818007986 */ /* 0x0001e2000c101524 */
[----:B------:R-:W-:Y:S02]  /*38b0*/  IADD3 R28, R13, 0x58, RZ ;  /* 0x000000580d1c7810 */ /* 0x000fe40007ffe0ff */
[----:B------:R-:W-:Y:S01]  /*38c0*/  IADD3 R0, P3, R29, R11, RZ ;  /* 0x0000000b1d007210 */ /* 0x000fe20007f7e0ff */
[----:B------:R2:W-:Y:S01]  /*38d0*/  STG.E.U16 desc[UR36][R4.64], R15 ;  /* 0x0000000f04007986 */ /* 0x0005e2000c101524 */
[----:B------:R-:W-:-:S02]  /*38e0*/  F2FP.F16.F32.PACK_AB R6, R6, R22 ;  /* 0x000000160606723e */ /* 0x000fc400000000ff */
[----:B-1----:R-:W-:Y:S02]  /*38f0*/  IADD3 R26, R13, 0x68, RZ ;  /* 0x000000680d1a7810 */ /* 0x002fe40007ffe0ff */
[----:B------:R-:W-:Y:S02]  /*3900*/  LEA.HI.X.SX32 R13, R9, R12, 0x1, P5 ;  /* 0x0000000c090d7211 */ /* 0x000fe400028f0eff */
[-C--:B------:R-:W-:Y:S02]  /*3910*/  IADD3 R9, P5, R14, R11.reuse, RZ ;  /* 0x0000000b0e097210 */ /* 0x080fe40007fbe0ff */
[-C--:B------:R-:W-:Y:S02]  /*3920*/  IADD3 R2, P4, R21, R11.reuse, RZ ;  /* 0x0000000b15027210 */ /* 0x080fe40007f9e0ff */
[-C--:B0-----:R-:W-:Y:S02]  /*3930*/  IADD3 R8, P2, R23, R11.reuse, RZ ;  /* 0x0000000b17087210 */ /* 0x081fe40007f5e0ff */
[----:B--2---:R-:W-:-:S02]  /*3940*/  IADD3 R5, P1, R18, R11, RZ ;  /* 0x0000000b12057210 */ /* 0x004fc40007f3e0ff */
[-C--:B------:R-:W-:Y:S02]  /*3950*/  IADD3 R4, P0, R28, R11.reuse, RZ ;  /* 0x0000000b1c047210 */ /* 0x080fe40007f1e0ff */
[----:B------:R-:W-:Y:S02]  /*3960*/  IADD3 R11, P6, R26, R11, RZ ;  /* 0x0000000b1a0b7210 */ /* 0x000fe40007fde0ff */
[-C--:B------:R-:W-:Y:S02]  /*3970*/  LEA.HI.X.SX32 R18, R18, R12.reuse, 0x1, P1 ;  /* 0x0000000c12127211 */ /* 0x080fe400008f0eff */
[-C--:B------:R-:W-:Y:S02]  /*3980*/  LEA.HI.X.SX32 R24, R14, R12.reuse, 0x1, P5 ;  /* 0x0000000c0e187211 */ /* 0x080fe400028f0eff */
[----:B------:R-:W-:Y:S02]  /*3990*/  LEA.HI.X.SX32 R15, R21, R12, 0x1, P4 ;  /* 0x0000000c150f7211 */ /* 0x000fe400020f0eff */
[----:B------:R-:W-:-:S02]  /*39a0*/  LEA R14, P1, R2, UR4, 0x1 ;  /* 0x00000004020e7c11 */ /* 0x000fc4000f8208ff */
        /* <DEDUP_REMOVED lines=9> */
[----:B------:R-:W-:Y:S01]  /*3a40*/  LEA.HI.X R23, R8, UR5, R23, 0x1, P1 ;  /* 0x0000000508177c11 */ /* 0x000fe200088f0c17 */
[----:B------:R-:W-:Y:S01]  /*3a50*/  STG.E.U16 desc[UR36][R12.64], R6 ;  /* 0x000000060c007986 */ /* 0x000fe2000c101524 */
[----:B------:R-:W-:Y:S02]  /*3a60*/  LEA R30, P1, R4, UR4, 0x1 ;  /* 0x00000004041e7c11 */ /* 0x000fe4000f8208ff */
[----:B------:R-:W-:-:S02]  /*3a70*/  LEA.HI.X R21, R0, UR5, R21, 0x1, P0 ;  /* 0x0000000500157c11 */ /* 0x000fc400080f0c15 */
[----:B------:R-:W-:Y:S02]  /*3a80*/  LEA R28, P0, R5, UR4, 0x1 ;  /* 0x00000004051c7c11 */ /* 0x000fe4000f8008ff */
[----:B------:R-:W-:Y:S02]  /*3a90*/  LEA.HI.X R31, R4, UR5, R25, 0x1, P1 ;  /* 0x00000005041f7c11 */ /* 0x000fe400088f0c19 */
[----:B------:R-:W-:Y:S02]  /*3aa0*/  LEA R4, P1, R11, UR4, 0x1 ;  /* 0x000000040b047c11 */ /* 0x000fe4000f8208ff */
[----:B------:R-:W-:Y:S02]  /*3ab0*/  F2FP.F16.F32.PACK_AB R10, R17, R10 ;  /* 0x0000000a110a723e */ /* 0x000fe400000000ff */
[----:B------:R-:W-:Y:S02]  /*3ac0*/  PRMT R0, R6, 0x7632, R0 ;  /* 0x0000763206007816 */ /* 0x000fe40000000000 */
[----:B------:R-:W-:-:S02]  /*3ad0*/  LEA.HI.X R29, R5, UR5, R18, 0x1, P0 ;  /* 0x00000005051d7c11 */ /* 0x000fc400080f0c12 */
[----:B------:R-:W-:Y:S01]  /*3ae0*/  F2FP.F16.F32.PACK_AB R7, R7, R19 ;  /* 0x000000130707723e */ /* 0x000fe200000000ff */
[----:B------:R0:W-:Y:S01]  /*3af0*/  STG.E.U16 desc[UR36][R14.64], R0 ;  /* 0x000000000e007986 */ /* 0x0001e2000c101524 */
[----:B------:R-:W-:Y:S02]  /*3b00*/  LEA R8, P0, R9, UR4, 0x1 ;  /* 0x0000000409087c11 */ /* 0x000fe4000f8008ff */
[----:B------:R-:W-:Y:S01]  /*3b10*/  LEA.HI.X R5, R11, UR5, R26, 0x1, P1 ;  /* 0x000000050b057c11 */ /* 0x000fe200088f0c1a */
[----:B------:R-:W-:Y:S01]  /*3b20*/  STG.E.U16 desc[UR36][R20.64], R10 ;  /* 0x0000000a14007986 */ /* 0x000fe2000c101524 */
[----:B------:R-:W-:Y:S02]  /*3b30*/  PRMT R11, R10, 0x7632, R11 ;  /* 0x000076320a0b7816 */ /* 0x000fe4000000000b */
[----:B------:R-:W-:Y:S02]  /*3b40*/  F2FP.F16.F32.PACK_AB R3, R3, R16 ;  /* 0x000000100303723e */ /* 0x000fe400000000ff */
[----:B------:R-:W-:Y:S01]  /*3b50*/  LEA.HI.X R9, R9, UR5, R24, 0x1, P0 ;  /* 0x0000000509097c11 */ /* 0x000fe200080f0c18 */
[----:B------:R-:W-:Y:S01]  /*3b60*/  STG.E.U16 desc[UR36][R22.64], R11 ;  /* 0x0000000b16007986 */ /* 0x000fe2000c101524 */
[----:B------:R-:W-:-:S02]  /*3b70*/  PRMT R2, R3, 0x7632, R2 ;  /* 0x0000763203027816 */ /* 0x000fc40000000002 */
[----:B0-----:R-:W-:Y:S01]  /*3b80*/  PRMT R15, R7, 0x7632, R15 ;  /* 0x00007632070f7816 */ /* 0x001fe2000000000f */
[----:B------:R-:W-:Y:S04]  /*3b90*/  STG.E.U16 desc[UR36][R28.64], R7 ;  /* 0x000000071c007986 */ /* 0x000fe8000c101524 */
[----:B------:R-:W-:Y:S04]  /*3ba0*/  STG.E.U16 desc[UR36][R30.64], R15 ;  /* 0x0000000f1e007986 */ /* 0x000fe8000c101524 */
[----:B------:R-:W-:Y:S04]  /*3bb0*/  STG.E.U16 desc[UR36][R8.64], R3 ;  /* 0x0000000308007986 */ /* 0x000fe8000c101524 */
[----:B------:R-:W-:Y:S01]  /*3bc0*/  STG.E.U16 desc[UR36][R4.64], R2 ;  /* 0x0000000204007986 */ /* 0x000fe2000c101524 */
[----:B------:R-:W-:Y:S05]  /*3bd0*/  EXIT ;  /* 0x000000000000794d */ /* 0x000fea0003800000 */
.L_x_3496:
        /* <DEDUP_REMOVED lines=16> */
.L_x_3521:
        /* <DEDUP_REMOVED lines=16> */
.L_x_3532:
[----:B------:R-:W-:Y:S05]  /*3de0*/  EXIT ;  /* 0x000000000000794d */ /* 0x000fea0003800000 */
.L_x_3498:
[----:B------:R-:W-:Y:S01]  /*3df0*/  HFMA2.MMA R11, -RZ, RZ, 0, 1.847743988037109375e-06 ;  /* 0x0000001fff0b7435 */ /* 0x000fe200000001ff */
[----:B------:R-:W-:Y:S01]  /*3e00*/  IMAD.MOV.U32 R12, RZ, RZ, 0x10 ;  /* 0x00000010ff0c7424 */ /* 0x000fe200078e00ff */
[----:B------:R-:W-:Y:S01]  /*3e10*/  MOV R2, 0xff7fffff ;  /* 0xff7fffff00027802 */ /* 0x000fe20000000f00 */
[----:B------:R-:W-:-:S08]  /*3e20*/  IMAD.MOV.U32 R15, RZ, RZ, -0x1 ;  /* 0xffffffffff0f7424 */ /* 0x000fd000078e00ff */
[----:B------:R-:W-:Y:S05]  /*3e30*/  WARPSYNC.COLLECTIVE R15, `(.L_x_3533) ;  /* 0x000000000f087348 */ /* 0x000fea0003c00000 */
[----:B------:R0:W1:Y:S02]  /*3e40*/  SHFL.BFLY P6, R14, R13, R12, R11 ;  /* 0x0c00000c0d0e7389 */ /* 0x00006400000c000b */
[----:B01----:R-:W-:Y:S01]  /*3e50*/  ENDCOLLECTIVE ;  /* 0x000000000000791b */ /* 0x003fe20003800000 */
.L_x_3533:
[----:B------:R-:W-:Y:S01]  /*3e60*/  IMAD.MOV.U32 R12, RZ, RZ, 0x8 ;  /* 0x00000008ff0c7424 */ /* 0x000fe200078e00ff */
[----:B------:R-:W-:-:S04]  /*3e70*/  FMNMX.FTZ R0, R14, -3.40282346638528859812e+38, !PT ;  /* 0xff7fffff0e007809 */ /* 0x000fc80007810000 */
[----:B------:R-:W-:-:S07]  /*3e80*/  MOV R13, R0 ;  /* 0x00000000000d7202 */ /* 0x000fce0000000f00 */
[----:B------:R-:W-:Y:S05]  /*3e90*/  WARPSYNC.COLLECTIVE R15, `(.L_x_3534) ;  /* 0x000000000f087348 */ /* 0x000fea0003c00000 */
[----:B------:R0:W1:Y:S02]  /*3ea0*/  SHFL.BFLY P6, R14, R13, R12, R11 ;  /* 0x0c00000c0d0e7389 */ /* 0x00006400000c000b */
[----:B01----:R-:W-:Y:S01]  /*3eb0*/  ENDCOLLECTIVE ;  /* 0x000000000000791b */ /* 0x003fe20003800000 */
.L_x_3534:
[----:B------:R-:W-:Y:S01]  /*3ec0*/  IMAD.MOV.U32 R12, RZ, RZ, 0x4 ;  /* 0x00000004ff0c7424 */ /* 0x000fe200078e00ff */
[----:B------:R-:W-:-:S04]  /*3ed0*/  FMNMX.FTZ R3, R0, R14, !PT ;  /* 0x0000000e00037209 */ /* 0x000fc80007810000 */
[----:B------:R-:W-:-:S07]  /*3ee0*/  MOV R13, R3 ;  /* 0x00000003000d7202 */ /* 0x000fce0000000f00 */
[----:B------:R-:W-:Y:S05]  /*3ef0*/  WARPSYNC.COLLECTIVE R15, `(.L_x_3535) ;  /* 0x000000000f087348 */ /* 0x000fea0003c00000 */
[----:B------:R0:W1:Y:S02]  /*3f00*/  SHFL.BFLY P6, R14, R13, R12, R11 ;  /* 0x0c00000c0d0e7389 */ /* 0x00006400000c000b */
[----:B01----:R-:W-:Y:S01]  /*3f10*/  ENDCOLLECTIVE ;  /* 0x000000000000791b */ /* 0x003fe20003800000 */
.L_x_3535:
[----:B------:R-:W-:Y:S01]  /*3f20*/  IMAD.MOV.U32 R12, RZ, RZ, 0x2 ;  /* 0x00000002ff0c7424 */ /* 0x000fe200078e00ff */
[----:B------:R-:W-:-:S04]  /*3f30*/  FMNMX.FTZ R4, R3, R14, !PT ;  /* 0x0000000e03047209 */ /* 0x000fc80007810000 */
[----:B------:R-:W-:-:S07]  /*3f40*/  MOV R13, R4 ;  /* 0x00000004000d7202 */ /* 0x000fce0000000f00 */
[----:B------:R-:W-:Y:S05]  /*3f50*/  WARPSYNC.COLLECTIVE R15, `(.L_x_3536) ;  /* 0x000000000f087348 */ /* 0x000fea0003c00000 */
[----:B------:R0:W1:Y:S02]  /*3f60*/  SHFL.BFLY P6, R14, R13, R12, R11 ;  /* 0x0c00000c0d0e7389 */ /* 0x00006400000c000b */
[----:B01----:R-:W-:Y:S01]  /*3f70*/  ENDCOLLECTIVE ;  /* 0x000000000000791b */ /* 0x003fe20003800000 */
.L_x_3536:
[----:B------:R-:W-:Y:S01]  /*3f80*/  IMAD.MOV.U32 R12, RZ, RZ, 0x1 ;  /* 0x00000001ff0c7424 */ /* 0x000fe200078e00ff */
[----:B------:R-:W-:-:S04]  /*3f90*/  FMNMX.FTZ R5, R4, R14, !PT ;  /* 0x0000000e04057209 */ /* 0x000fc80007810000 */
[----:B------:R-:W-:-:S07]  /*3fa0*/  MOV R13, R5 ;  /* 0x00000005000d7202 */ /* 0x000fce0000000f00 */
[----:B------:R-:W-:Y:S05]  /*3fb0*/  WARPSYNC.COLLECTIVE R15, `(.L_x_3537) ;  /* 0x000000000f087348 */ /* 0x000fea0003c00000 */
[----:B------:R0:W1:Y:S02]  /*3fc0*/  SHFL.BFLY P6, R14, R13, R12, R11 ;  /* 0x0c00000c0d0e7389 */ /* 0x00006400000c000b */
[----:B01----:R-:W-:Y:S01]  /*3fd0*/  ENDCOLLECTIVE ;  /* 0x000000000000791b */ /* 0x003fe20003800000 */
.L_x_3537:
[----:B------:R-:W-:Y:S05]  /*3fe0*/  BRA `(.L_x_3538) ;  /* 0xffffffc800e47947 */ /* 0x000fea000383ffff */
.L_x_3523:
[----:B------:R-:W-:Y:S01]  /*3ff0*/  HFMA2.MMA R12, -RZ, RZ, 0, 1.1920928955078125e-07 ;  /* 0x00000002ff0c7435 */ /* 0x000fe200000001ff */
[----:B-1----:R-:W-:Y:S01]  /*4000*/  IMAD.MOV.U32 R13, RZ, RZ, RZ ;  /* 0x000000ffff0d7224 */ /* 0x002fe200078e00ff */
[----:B------:R-:W-:Y:S01]  /*4010*/  MOV R15, 0xffffffff ;  /* 0xffffffff000f7802 */ /* 0x000fe20000000f00 */
[----:B------:R-:W-:-:S08]  /*4020*/  IMAD.MOV.U32 R11, RZ, RZ, 0x1f ;  /* 0x0000001fff0b7424 */ /* 0x000fd000078e00ff */
[----:B0-----:R-:W-:Y:S05]  /*4030*/  WARPSYNC.COLLECTIVE R15, `(.L_x_3539) ;  /* 0x000000000f087348 */ /* 0x001fea0003c00000 */
[----:B------:R1:W2:Y:S02]  /*4040*/  SHFL.BFLY P6, R14, R13, R12, R11 ;  /* 0x0c00000c0d0e7389 */ /* 0x0002a400000c000b */
[----:B012---:R-:W-:Y:S01]  /*4050*/  ENDCOLLECTIVE ;  /* 0x000000000000791b */ /* 0x007fe20003800000 */
.L_x_3539:
[----:B------:R-:W-:Y:S01]  /*4060*/  HFMA2.MMA R12, -RZ, RZ, 0, 5.9604644775390625e-08 ;  /* 0x00000001ff0c7435 */ /* 0x000fe200000001ff */
[----:B------:R-:W-:-:S04]  /*4070*/  FADD.FTZ R19, RZ, R14 ;  /* 0x0000000eff137221 */ /* 0x000fc80000010000 */
[----:B------:R-:W-:-:S07]  /*4080*/  IMAD.MOV.U32 R13, RZ, RZ, R19 ;  /* 0x000000ffff0d7224 */ /* 0x000fce00078e0013 */
[----:B------:R-:W-:Y:S05]  /*4090*/  WARPSYNC.COLLECTIVE R15, `(.L_x_3540) ;  /* 0x000000000f087348 */ /* 0x000fea0003c00000 */
[----:B------:R0:W1:Y:S02]  /*40a0*/  SHFL.BFLY P6, R14, R13, R12, R11 ;  /* 0x0c00000c0d0e7389 */ /* 0x00006400000c000b */
[----:B01----:R-:W-:Y:S01]  /*40b0*/  ENDCOLLECTIVE ;  /* 0x000000000000791b */ /* 0x003fe20003800000 */
.L_x_3540:
[----:B------:R-:W-:Y:S01]  /*40c0*/  MOV R13, RZ ;  /* 0x000000ff000d7202 */ /* 0x000fe20000000f00 */
[----:B------:R-:W-:Y:S02]  /*40d0*/  IMAD.MOV.U32 R12, RZ, RZ, 0x2 ;  /* 0x00000002ff0c7424 */ /* 0x000fe400078e00ff */
[----:B------:R-:W-:-:S07]  /*40e0*/  IMAD.MOV.U32 R0, RZ, RZ, R14 ;  /* 0x000000ffff007224 */ /* 0x000fce00078e000e */
[----:B------:R-:W-:Y:S05]  /*40f0*/  WARPSYNC.COLLECTIVE R15, `(.L_x_3541) ;  /* 0x000000000f087348 */ /* 0x000fea0003c00000 */
[----:B------:R0:W1:Y:S02]  /*4100*/  SHFL.BFLY P6, R14, R13, R12, R11 ;  /* 0x0c00000c0d0e7389 */ /* 0x00006400000c000b */
[----:B01----:R-:W-:Y:S01]  /*4110*/  ENDCOLLECTIVE ;  /* 0x000000000000791b */ /* 0x003fe20003800000 */
.L_x_3541:
        /* <DEDUP_REMOVED lines=8> */
.L_x_3542:
[----:B------:R-:W-:Y:S01]  /*41a0*/  MOV R13, RZ ;  /* 0x000000ff000d7202 */ /* 0x000fe20000000f00 */
[----:B------:R-:W-:Y:S02]  /*41b0*/  IMAD.MOV.U32 R12, RZ, RZ, 0x2 ;  /* 0x00000002ff0c7424 */ /* 0x000fe400078e00ff */
[----:B------:R-:W-:-:S07]  /*41c0*/  IMAD.MOV.U32 R2, RZ, RZ, R14 ;  /* 0x000000ffff027224 */ /* 0x000fce00078e000e */
[----:B------:R-:W-:Y:S05]  /*41d0*/  WARPSYNC.COLLECTIVE R15, `(.L_x_3543) ;  /* 0x000000000f087348 */ /* 0x000fea0003c00000 */
[----:B------:R0:W1:Y:S02]  /*41e0*/  SHFL.BFLY P6, R14, R13, R12, R11 ;  /* 0x0c00000c0d0e7389 */ /* 0x00006400000c000b */
[----:B01----:R-:W-:Y:S01]  /*41f0*/  ENDCOLLECTIVE ;  /* 0x000000000000791b */ /* 0x003fe20003800000 */
.L_x_3543:
        /* <DEDUP_REMOVED lines=8> */
.L_x_3544:
[----:B------:R-:W-:Y:S01]  /*4280*/  MOV R13, RZ ;  /* 0x000000ff000d7202 */ /* 0x000fe20000000f00 */
[----:B------:R-:W-:Y:S02]  /*4290*/  IMAD.MOV.U32 R12, RZ, RZ, 0x2 ;  /* 0x00000002ff0c7424 */ /* 0x000fe400078e00ff */
[----:B------:R-:W-:-:S07]  /*42a0*/  IMAD.MOV.U32 R4, RZ, RZ, R14 ;  /* 0x000000ffff047224 */ /* 0x000fce00078e000e */
[----:B------:R-:W-:Y:S05]  /*42b0*/  WARPSYNC.COLLECTIVE R15, `(.L_x_3545) ;  /* 0x000000000f087348 */ /* 0x000fea0003c00000 */
[----:B------:R0:W1:Y:S02]  /*42c0*/  SHFL.BFLY P6, R14, R13, R12, R11 ;  /* 0x0c00000c0d0e7389 */ /* 0x00006400000c000b */
[----:B01----:R-:W-:Y:S01]  /*42d0*/  ENDCOLLECTIVE ;  /* 0x000000000000791b */ /* 0x003fe20003800000 */
.L_x_3545:
        /* <DEDUP_REMOVED lines=8> */
.L_x_3546:
[----:B------:R-:W-:Y:S01]  /*4360*/  HFMA2.MMA R12, -RZ, RZ, 0, 1.1920928955078125e-07 ;  /* 0x00000002ff0c7435 */ /* 0x000fe200000001ff */
[----:B------:R-:W-:Y:S01]  /*4370*/  IMAD.MOV.U32 R13, RZ, RZ, RZ ;  /* 0x000000ffff0d7224 */ /* 0x000fe200078e00ff */
[----:B------:R-:W-:-:S09]  /*4380*/  MOV R5, R14 ;  /* 0x0000000e00057202 */ /* 0x000fd20000000f00 */
[----:B------:R-:W-:Y:S05]  /*4390*/  WARPSYNC.COLLECTIVE R15, `(.L_x_3547) ;  /* 0x000000000f087348 */ /* 0x000fea0003c00000 */
[----:B------:R0:W1:Y:S02]  /*43a0*/  SHFL.BFLY P6, R14, R13, R12, R11 ;  /* 0x0c00000c0d0e7389 */ /* 0x00006400000c000b */
[----:B01----:R-:W-:Y:S01]  /*43b0*/  ENDCOLLECTIVE ;  /* 0x000000000000791b */ /* 0x003fe20003800000 */
.L_x_3547:
        /* <DEDUP_REMOVED lines=8> */
.L_x_3548:
[----:B------:R-:W-:Y:S01]  /*4440*/  HFMA2.MMA R12, -RZ, RZ, 0, 1.1920928955078125e-07 ;  /* 0x00000002ff0c7435 */ /* 0x000fe200000001ff */
[----:B------:R-:W-:Y:S01]  /*4450*/  IMAD.MOV.U32 R13, RZ, RZ, RZ ;  /* 0x000000ffff0d7224 */ /* 0x000fe200078e00ff */
[----:B------:R-:W-:-:S09]  /*4460*/  MOV R17, R14 ;  /* 0x0000000e00117202 */ /* 0x000fd20000000f00 */
[----:B------:R-:W-:Y:S05]  /*4470*/  WARPSYNC.COLLECTIVE R15, `(.L_x_3549) ;  /* 0x000000000f087348 */ /* 0x000fea0003c00000 */
[----:B------:R0:W1:Y:S02]  /*4480*/  SHFL.BFLY P6, R14, R13, R12, R11 ;  /* 0x0c00000c0d0e7389 */ /* 0x00006400000c000b */
[----:B01----:R-:W-:Y:S01]  /*4490*/  ENDCOLLECTIVE ;  /* 0x000000000000791b */ /* 0x003fe20003800000 */
.L_x_3549:
[----:B------:R-:W-:Y:S01]  /*44a0*/  FADD.FTZ R8, R10, R17 ;  /* 0x000000110a087221 */ /* 0x000fe20000010000 */
[----:B------:R-:W-:Y:S02]  /*44b0*/  IMAD.MOV.U32 R12, RZ, RZ, 0x1 ;  /* 0x00000001ff0c7424 */ /* 0x000fe400078e00ff */
[----:B------:R-:W-:-:S05]  /*44c0*/  FADD.FTZ R9, RZ, R14 ;  /* 0x0000000eff097221 */ /* 0x000fca0000010000 */
[----:B------:R-:W-:-:S07]  /*44d0*/  MOV R13, R9 ;  /* 0x00000009000d7202 */ /* 0x000fce0000000f00 */
[----:B------:R-:W-:Y:S05]  /*44e0*/  WARPSYNC.COLLECTIVE R15, `(.L_x_3550) ;  /* 0x000000000f087348 */ /* 0x000fea0003c00000 */
[----:B------:R0:W1:Y:S02]  /*44f0*/  SHFL.BFLY P6, R14, R13, R12, R11 ;  /* 0x0c00000c0d0e7389 */ /* 0x00006400000c000b */
[----:B01----:R-:W-:Y:S01]  /*4500*/  ENDCOLLECTIVE ;  /* 0x000000000000791b */ /* 0x003fe20003800000 */
.L_x_3550:
[----:B------:R-:W-:Y:S01]  /*4510*/  HFMA2.MMA R13, -RZ, RZ, 0, 0 ;  /* 0x00000000ff0d7435 */ /* 0x000fe200000001ff */
[----:B------:R-:W-:Y:S01]  /*4520*/  IMAD.MOV.U32 R12, RZ, RZ, 0x2 ;  /* 0x00000002ff0c7424 */ /* 0x000fe200078e00ff */
[----:B------:R-:W-:-:S09]  /*4530*/  MOV R30, R14 ;  /* 0x0000000e001e7202 */ /* 0x000fd20000000f00 */
[----:B------:R-:W-:Y:S05]  /*4540*/  WARPSYNC.COLLECTIVE R15, `(.L_x_3551) ;  /* 0x000000000f087348 */ /* 0x000fea0003c00000 */
[----:B------:R0:W1:Y:S02]  /*4550*/  SHFL.BFLY P6, R14, R13, R12, R11 ;  /* 0x0c00000c0d0e7389 */ /* 0x00006400000c000b */
[----:B01----:R-:W-:Y:S01]  /*4560*/  ENDCOLLECTIVE ;  /* 0x000000000000791b */ /* 0x003fe20003800000 */
.L_x_3551:
[----:B------:R-:W-:Y:S01]  /*4570*/  FADD.FTZ R9, R9, R30 ;  /* 0x0000001e09097221 */ /* 0x000fe20000010000 */
[----:B------:R-:W-:Y:S01]  /*4580*/  HFMA2.MMA R12, -RZ, RZ, 0, 5.9604644775390625e-08 ;  /* 0x00000001ff0c7435 */ /* 0x000fe200000001ff */
[----:B------:R-:W-:-:S05]  /*4590*/  FADD.FTZ R29, RZ, R14 ;  /* 0x0000000eff1d7221 */ /* 0x000fca0000010000 */
[----:B------:R-:W-:-:S07]  /*45a0*/  MOV R13, R29 ;  /* 0x0000001d000d7202 */ /* 0x000fce0000000f00 */
[----:B------:R-:W-:Y:S05]  /*45b0*/  WARPSYNC.COLLECTIVE R15, `(.L_x_3552) ;  /* 0x000000000f087348 */ /* 0x000fea0003c00000 */
[----:B------:R0:W1:Y:S02]  /*45c0*/  SHFL.BFLY P6, R14, R13, R12, R11 ;  /* 0x0c00000c0d0e7389 */ /* 0x00006400000c000b */
[----:B01----:R-:W-:Y:S01]  /*45d0*/  ENDCOLLECTIVE ;  /* 0x000000000000791b */ /* 0x003fe20003800000 */
.L_x_3552:
[----:B------:R-:W-:Y:S01]  /*45e0*/  HFMA2.MMA R12, -RZ, RZ, 0, 1.1920928955078125e-07 ;  /* 0x00000002ff0c7435 */ /* 0x000fe200000001ff */
[----:B------:R-:W-:Y:S01]  /*45f0*/  MOV R13, RZ ;  /* 0x000000ff000d7202 */ /* 0x000fe20000000f00 */
[----:B------:R-:W-:-:S09]  /*4600*/  IMAD.MOV.U32 R22, RZ, RZ, R14 ;  /* 0x000000ffff167224 */ /* 0x000fd200078e000e */
[----:B------:R-:W-:Y:S05]  /*4610*/  WARPSYNC.COLLECTIVE R15, `(.L_x_3553) ;  /* 0x000000000f087348 */ /* 0x000fea0003c00000 */
[----:B------:R0:W1:Y:S02]  /*4620*/  SHFL.BFLY P6, R14, R13, R12, R11 ;  /* 0x0c00000c0d0e7389 */ /* 0x00006400000c000b */
[----:B01----:R-:W-:Y:S01]  /*4630*/  ENDCOLLECTIVE ;  /* 0x000000000000791b */ /* 0x003fe20003800000 */
.L_x_3553:
        /* <DEDUP_REMOVED lines=8> */
.L_x_3554:
[----:B------:R-:W-:Y:S01]  /*46c0*/  HFMA2.MMA R12, -RZ, RZ, 0, 1.1920928955078125e-07 ;  /* 0x00000002ff0c7435 */ /* 0x000fe200000001ff */
[----:B------:R-:W-:Y:S01]  /*46d0*/  MOV R13, RZ ;  /* 0x000000ff000d7202 */ /* 0x000fe20000000f00 */
[----:B------:R-:W-:-:S09]  /*46e0*/  IMAD.MOV.U32 R6, RZ, RZ, R14 ;  /* 0x000000ffff067224 */ /* 0x000fd200078e000e */
[----:B------:R-:W-:Y:S05]  /*46f0*/  WARPSYNC.COLLECTIVE R15, `(.L_x_3555) ;  /* 0x000000000f087348 */ /* 0x000fea0003c00000 */
[----:B------:R0:W1:Y:S02]  /*4700*/  SHFL.BFLY P6, R14, R13, R12, R11 ;  /* 0x0c00000c0d0e7389 */ /* 0x00006400000c000b */
[----:B01----:R-:W-:Y:S01]  /*4710*/  ENDCOLLECTIVE ;  /* 0x000000000000791b */ /* 0x003fe20003800000 */
.L_x_3555:
        /* <DEDUP_REMOVED lines=8> */
.L_x_3556:
[----:B------:R-:W-:Y:S01]  /*47a0*/  HFMA2.MMA R12, -RZ, RZ, 0, 1.1920928955078125e-07 ;  /* 0x00000002ff0c7435 */ /* 0x000fe200000001ff */
[----:B------:R-:W-:Y:S01]  /*47b0*/  MOV R13, RZ ;  /* 0x000000ff000d7202 */ /* 0x000fe20000000f00 */
[----:B------:R-:W-:-:S09]  /*47c0*/  IMAD.MOV.U32 R10, RZ, RZ, R14 ;  /* 0x000000ffff0a7224 */ /* 0x000fd200078e000e */
[----:B------:R-:W-:Y:S05]  /*47d0*/  WARPSYNC.COLLECTIVE R15, `(.L_x_3557) ;  /* 0x000000000f087348 */ /* 0x000fea0003c00000 */
[----:B------:R0:W1:Y:S02]  /*47e0*/  SHFL.BFLY P6, R14, R13, R12, R11 ;  /* 0x0c00000c0d0e7389 */ /* 0x00006400000c000b */
[----:B01----:R-:W-:Y:S01]  /*47f0*/  ENDCOLLECTIVE ;  /* 0x000000000000791b */ /* 0x003fe20003800000 */
.L_x_3557:
        /* <DEDUP_REMOVED lines=8> */
.L_x_3558:
[----:B------:R-:W-:Y:S01]  /*4880*/  HFMA2.MMA R12, -RZ, RZ, 0, 1.1920928955078125e-07 ;  /* 0x00000002ff0c7435 */ /* 0x000fe200000001ff */
[----:B------:R-:W-:Y:S01]  /*4890*/  MOV R13, RZ ;  /* 0x000000ff000d7202 */ /* 0x000fe20000000f00 */
[----:B------:R-:W-:-:S09]  /*48a0*/  IMAD.MOV.U32 R17, RZ, RZ, R14 ;  /* 0x000000ffff117224 */ /* 0x000fd200078e000e */
[----:B------:R-:W-:Y:S05]  /*48b0*/  WARPSYNC.COLLECTIVE R15, `(.L_x_3559) ;  /* 0x000000000f087348 */ /* 0x000fea0003c00000 */
[----:B------:R0:W1:Y:S02]  /*48c0*/  SHFL.BFLY P6, R14, R13, R12, R11 ;  /* 0x0c00000c0d0e7389 */ /* 0x00006400000c000b */
[----:B01----:R-:W-:Y:S01]  /*48d0*/  ENDCOLLECTIVE ;  /* 0x000000000000791b */ /* 0x003fe20003800000 */
.L_x_3559:
        /* <DEDUP_REMOVED lines=8> */
.L_x_3560:
[----:B------:R-:W-:Y:S01]  /*4960*/  HFMA2.MMA R12, -RZ, RZ, 0, 1.1920928955078125e-07 ;  /* 0x00000002ff0c7435 */ /* 0x000fe200000001ff */
[----:B------:R-:W-:Y:S01]  /*4970*/  MOV R13, RZ ;  /* 0x000000ff000d7202 */ /* 0x000fe20000000f00 */
[----:B------:R-:W-:-:S09]  /*4980*/  IMAD.MOV.U32 R19, RZ, RZ, R14 ;  /* 0x000000ffff137224 */ /* 0x000fd200078e000e */
[----:B------:R-:W-:Y:S05]  /*4990*/  WARPSYNC.COLLECTIVE R15, `(.L_x_3561) ;  /* 0x000000000f087348 */ /* 0x000fea0003c00000 */
[----:B------:R0:W1:Y:S02]  /*49a0*/  SHFL.BFLY P6, R14, R13, R12, R11 ;  /* 0x0c00000c0d0e7389 */ /* 0x00006400000c000b */
[----:B01----:R-:W-:Y:S01]  /*49b0*/  ENDCOLLECTIVE ;  /* 0x000000000000791b */ /* 0x003fe20003800000 */
.L_x_3561:
        /* <DEDUP_REMOVED lines=8> */
.L_x_3562:
[----:B------:R-:W-:Y:S01]  /*4a40*/  IMAD.MOV.U32 R13, RZ, RZ, RZ ;  /* 0x000000ffff0d7224 */ /* 0x000fe200078e00ff */
[----:B------:R-:W-:Y:S01]  /*4a50*/  MOV R12, 0x2 ;  /* 0x00000002000c7802 */ /* 0x000fe20000000f00 */
[----:B------:R-:W-:-:S07]  /*4a60*/  FADD.FTZ R7, R21, R14 ;  /* 0x0000000e15077221 */ /* 0x000fce0000010000 */
[----:B------:R-:W-:Y:S05]  /*4a70*/  WARPSYNC.COLLECTIVE R15, `(.L_x_3563) ;  /* 0x000000000f087348 */ /* 0x000fea0003c00000 */
[----:B------:R0:W1:Y:S02]  /*4a80*/  SHFL.BFLY P6, R14, R13, R12, R11 ;  /* 0x0c00000c0d0e7389 */ /* 0x00006400000c000b */
[----:B01----:R-:W-:Y:S01]  /*4a90*/  ENDCOLLECTIVE ;  /* 0x000000000000791b */ /* 0x003fe20003800000 */
.L_x_3563:
[----:B------:R-:W-:Y:S02]  /*4aa0*/  IMAD.MOV.U32 R12, RZ, RZ, 0x1 ;  /* 0x00000001ff0c7424 */ /* 0x000fe400078e00ff */
[----:B------:R-:W-:-:S05]  /*4ab0*/  FADD.FTZ R20, RZ, R14 ;  /* 0x0000000eff147221 */ /* 0x000fca0000010000 */
[----:B------:R-:W-:-:S07]  /*4ac0*/  MOV R13, R20 ;  /* 0x00000014000d7202 */ /* 0x000fce0000000f00 */
[----:B------:R-:W-:Y:S05]  /*4ad0*/  WARPSYNC.COLLECTIVE R15, `(.L_x_3564) ;  /* 0x000000000f087348 */ /* 0x000fea0003c00000 */
[----:B------:R0:W1:Y:S02]  /*4ae0*/  SHFL.BFLY P6, R14, R13, R12, R11 ;  /* 0x0c00000c0d0e7389 */ /* 0x00006400000c000b */
[----:B01----:R-:W-:Y:S01]  /*4af0*/  ENDCOLLECTIVE ;  /* 0x000000000000791b */ /* 0x003fe20003800000 */
.L_x_3564:
        /* <DEDUP_REMOVED lines=8> */
.L_x_3565:
[----:B------:R-:W-:Y:S01]  /*4b80*/  HFMA2.MMA R12, -RZ, RZ, 0, 5.9604644775390625e-08 ;  /* 0x00000001ff0c7435 */ /* 0x000fe200000001ff */
[----:B------:R-:W-:-:S05]  /*4b90*/  MOV R29, R14 ;  /* 0x0000000e001d7202 */ /* 0x000fca0000000f00 */
[----:B------:R-:W-:-:S04]  /*4ba0*/  FADD.FTZ R29, RZ, R29 ;  /* 0x0000001dff1d7221 */ /* 0x000fc80000010000 */
[----:B------:R-:W-:-:S07]  /*4bb0*/  IMAD.MOV.U32 R13, RZ, RZ, R29 ;  /* 0x000000ffff0d7224 */ /* 0x000fce00078e001d */
[----:B------:R-:W-:Y:S05]  /*4bc0*/  WARPSYNC.COLLECTIVE R15, `(.L_x_3566) ;  /* 0x000000000f087348 */ /* 0x000fea0003c00000 */
[----:B------:R0:W1:Y:S02]  /*4bd0*/  SHFL.BFLY P6, R14, R13, R12, R11 ;  /* 0x0c00000c0d0e7389 */ /* 0x00006400000c000b */
[----:B01----:R-:W-:Y:S01]  /*4be0*/  ENDCOLLECTIVE ;  /* 0x000000000000791b */ /* 0x003fe20003800000 */
.L_x_3566:
[----:B------:R-:W-:Y:S01]  /*4bf0*/  MOV R3, R14 ;  /* 0x0000000e00037202 */ /* 0x000fe20000000f00 */
[----:B------:R-:W-:Y:S06]  /*4c00*/  BRA `(.L_x_3567) ;  /* 0xffffffe0003c7947 */ /* 0x000fec000383ffff */
.L_x_3568:
        /* <DEDUP_REMOVED lines=15> */
.L_x_28093:


//--------------------- .text._ZN4vllm25paged_attention_v1_kernelIthLi96ELi32ELi128ELNS_18Fp8KVCacheDataTypeE2ELb1EEEvPT_PKS2_PKT0_S8_ifPKiSA_iPKfiiiSC_SC_iiiii --------------------------
	.section	.text._ZN4vllm25paged_attention_v1_kernelIthLi96ELi32ELi128ELNS_18Fp8KVCacheDataTypeE2ELb1EEEvPT_PKS2_PKT0_S8_ifPKiSA_iPKfiiiSC_SC_iiiii,"ax",@progbits
	.align	128
        .global         _ZN4vllm25paged_attention_v1_kernelIthLi96ELi32ELi128ELNS_18Fp8KVCacheDataTypeE2ELb1EEEvPT_PKS2_PKT0_S8_ifPKiSA_iPKfiiiSC_SC_iiiii
        .type           _ZN4vllm25paged_attention_v1_kernelIthLi96ELi32ELi128ELNS_18Fp8KVCacheDataTypeE2ELb1EEEvPT_PKS2_PKT0_S8_ifPKiSA_iPKfiiiSC_SC_iiiii,@function
        .size           _ZN4vllm25paged_attention_v1_kernelIthLi96ELi32ELi128ELNS_18Fp8KVCacheDataTypeE2ELb1EEEvPT_PKS2_PKT0_S8_ifPKiSA_iPKfiiiSC_SC_iiiii,(.L_x_28094 - _ZN4vllm25paged_attention_v1_kernelIthLi96ELi32ELi128ELNS_18Fp8KVCacheDataTypeE2ELb1EEEvPT_PKS2_PKT0_S8_ifPKiSA_iPKfiiiSC_SC_iiiii)
        .other          _ZN4vllm25paged_attention_v1_kernelIthLi96ELi32ELi128ELNS_18Fp8KVCacheDataTypeE2ELb1EEEvPT_PKS2_PKT0_S8_ifPKiSA_iPKfiiiSC_SC_iiiii,@"STO_CUDA_ENTRY STV_DEFAULT"
_ZN4vllm25paged_attention_v1_kernelIthLi96ELi32ELi128ELNS_18Fp8KVCacheDataTypeE2ELb1EEEvPT_PKS2_PKT0_S8_ifPKiSA_iPKfiiiSC_SC_iiiii:
.text._ZN4vllm25paged_attention_v1_kernelIthLi96ELi32ELi128ELNS_18Fp8KVCacheDataTypeE2ELb1EEEvPT_PKS2_PKT0_S8_ifPKiSA_iPKfiiiSC_SC_iiiii:
        /* <DEDUP_REMOVED lines=41> */
[----:B------:R-:W-:Y:S02]  /*0290*/  LEA.HI R11, R11, R28, RZ, 0x5 ;  /* 0x0000001c0b0b7211 */ /* 0x000fe400078f28ff */
[----:B------:R-:W-:Y:S02]  /*02a0*/  SHF.R.S32.HI R8, RZ, 0x5, R3 ;  /* 0x00000005ff087819 */ /* 0x000fe40000011403 */
[----:B------:R-:W-:Y:S01]  /*02b0*/  LOP3.LUT R13, R11, 0xffffffe0, RZ, 0xc0, !PT ;  /* 0xffffffe00b0d7812 */ /* 0x000fe200078ec0ff */
[----:B------:R-:W-:Y:S01]  /*02c0*/  @P0 VIADD R9, R9, 0x1 ;  /* 0x0000000109090836 */ /* 0x000fe20000000000 */
[----:B-1----:R-:W-:Y:S02]  /*02d0*/  ISETP.GT.AND P0, PT, R5, -0x1, PT ;  /* 0xffffffff0500780c */ /* 0x002fe40003f04270 */
[----:B------:R-:W-:-:S02]  /*02e0*/  SHF.R.S32.HI R31, RZ, 0x5, R11 ;  /* 0x00000005ff1f7819 */ /* 0x000fc4000001140b */
[----:B------:R-:W-:Y:S02]  /*02f0*/  @!P2 IADD3 R9, -R9, RZ, RZ ;  /* 0x000000ff0909a210 */ /* 0x000fe40007ffe1ff */
[----:B------:R-:W-:Y:S02]  /*0300*/  @!P1 LOP3.LUT R9, RZ, R2, RZ, 0x33, !PT ;  /* 0x00000002ff099212 */ /* 0x000fe400078e33ff */
[----:B------:R-:W-:-:S05]  /*0310*/  IADD3 R30, -R13, R28, RZ ;  /* 0x0000001c0d1e7210 */ /* 0x000fca0007ffe1ff */
        /* <DEDUP_REMOVED lines=55> */
.L_x_3569:
[----:B------:R-:W-:Y:S02]  /*0690*/  ULDC UR4, c[0x0][0x278] ;  /* 0x00009e0000047ab9 */ /* 0x000fe40000000800 */
[----:B------:R-:W-:-:S04]  /*06a0*/  IMAD R2, R26, UR4, R27 ;  /* 0x000000041a027c24 */ /* 0x000fc8000f8e021b */
[----:B------:R-:W-:-:S07]  /*06b0*/  IMAD R6, R2, R5, RZ ;  /* 0x0000000502067224 */ /* 0x000fce00078e02ff */
.L_x_3570:
        /* <DEDUP_REMOVED lines=23> */
[----:B------:R-:W-:-:S03]  /*0830*/  MOV R13, R31 ;  /* 0x0000001f000d7202 */ /* 0x000fc60000000f00 */
[----:B------:R-:W-:-:S07]  /*0840*/  VIADD R3, R9, -UR4 ;  /* 0x8000000409037c36 */ /* 0x000fce0008000000 */
.L_x_3574:
        /* <DEDUP_REMOVED lines=36> */
.L_x_3572:
[----:B------:R-:W-:Y:S05]  /*0a90*/  BSYNC B7 ;  /* 0x0000000000077941 */ /* 0x000fea0003800000 */
.L_x_3571:
        /* <DEDUP_REMOVED lines=13> */
.L_x_3615:
        /* <DEDUP_REMOVED lines=40> */
.L_x_3580:
        /* <DEDUP_REMOVED lines=11> */
.L_x_3579:
[----:B------:R-:W-:Y:S05]  /*0ea0*/  BSYNC B1 ;  /* 0x0000000000017941 */ /* 0x000fea0003800000 */
.L_x_3578:
        /* <DEDUP_REMOVED lines=14> */
.L_x_3583:
        /* <DEDUP_REMOVED lines=23> */
[----:B------:R-:W-:Y:S01]  /*1100*/  FMUL.FTZ R15, R15, 1.4426950216293334961 ;  /* 0x3fb8aa3b0f0f7820 */ /* 0x000fe20000410000 */
[----:B-----5:R-:W-:-:S04]  /*1110*/  FADD.FTZ R11, -R0, R11 ;  /* 0x0000000b000b7221 */ /* 0x020fc80000010100 */
[----:B------:R-:W-:Y:S01]  /*1120*/  FMUL.FTZ R22, R11, 1.4426950216293334961 ;  /* 0x3fb8aa3b0b167820 */ /* 0x000fe20000410000 */
        /* <DEDUP_REMOVED lines=13> */
[----:B------:R-:W0:Y:S01]  /*1200*/  LDS R23, [R3+0x1a00] ;  /* 0x001a000003177984 */ /* 0x000e220000000800 */
[----:B------:R-:W-:Y:S01]  /*1210*/  FMUL.FTZ R24, R13, 1.4426950216293334961 ;  /* 0x3fb8aa3b0d187820 */ /* 0x000fe20000410000 */
[----:B--2---:R-:W-:Y:S01]  /*1220*/  FADD.FTZ R15, R5, R14 ;  /* 0x0000000e050f7221 */ /* 0x004fe20000010000 */
[----:B------:R-:W5:Y:S01]  /*1230*/  MUFU.EX2 R22, R22 ;  /* 0x0000001600167308 */ /* 0x000f620000000800 */
[----:B------:R-:W2:Y:S01]  /*1240*/  LDS R5, [R3+0x1400] ;  /* 0x0014000003057984 */ /* 0x000ea20000000800 */
[----:B------:R-:W-:-:S03]  /*1250*/  FADD.FTZ R21, -R0, R21 ;  /* 0x0000001500157221 */ /* 0x000fc60000010100 */
[----:B------:R-:W4:Y:S01]  /*1260*/  LDS R13, [R3+0x1800] ;  /* 0x00180000030d7984 */ /* 0x000f220000000800 */
[----:B------:R-:W-:Y:S01]  /*1270*/  FMUL.FTZ R20, R21, 1.4426950216293334961 ;  /* 0x3fb8aa3b15147820 */ /* 0x000fe20000410000 */
[----:B------:R-:W-:Y:S01]  /*1280*/  FADD.FTZ R25, R15, R16 ;  /* 0x000000100f197221 */ /* 0x000fe20000010000 */
[C---:B------:R-:W-:Y:S01]  /*1290*/  FADD.FTZ R17, -R0.reuse, R17 ;  /* 0x0000001100117221 */ /* 0x040fe20000010100 */
[----:B------:R-:W4:Y:S03]  /*12a0*/  LDS R15, [R3+0x1600] ;  /* 0x00160000030f7984 */ /* 0x000f260000000800 */
[----:B------:R-:W0:Y:S01]  /*12b0*/  MUFU.EX2 R20, R20 ;  /* 0x0000001400147308 */ /* 0x000e220000000800 */
[----:B------:R1:W-:Y:S01]  /*12c0*/  STS [R3+0x400], R16 ;  /* 0x0004001003007388 */ /* 0x0003e20000000800 */
[----:B------:R-:W-:Y:S01]  /*12d0*/  FMUL.FTZ R17, R17, 1.4426950216293334961 ;  /* 0x3fb8aa3b11117820 */ /* 0x000fe20000410000 */
[----:B---3--:R-:W-:-:S02]  /*12e0*/  FADD.FTZ R19, -R0, R19 ;  /* 0x0000001300137221 */ /* 0x008fc40000010100 */
[----:B------:R3:W-:Y:S01]  /*12f0*/  STS [R3+0x200], R14 ;  /* 0x0002000e03007388 */ /* 0x0007e20000000800 */
[----:B-----5:R-:W-:Y:S01]  /*1300*/  FADD.FTZ R12, R25, R22 ;  /* 0x00000016190c7221 */ /* 0x020fe20000010000 */
[----:B-1----:R-:W-:Y:S02]  /*1310*/  FADD.FTZ R11, -R0, R11 ;  /* 0x0000000b000b7221 */ /* 0x002fe40000010100 */
[----:B------:R1:W-:Y:S01]  /*1320*/  STS [R3+0x600], R22 ;  /* 0x0006001603007388 */ /* 0x0003e20000000800 */
[----:B------:R-:W-:Y:S01]  /*1330*/  FMUL.FTZ R16, R18, 1.4426950216293334961 ;  /* 0x3fb8aa3b12107820 */ /* 0x000fe20000410000 */
[----:B------:R-:W-:Y:S01]  /*1340*/  FMUL.FTZ R18, R19, 1.4426950216293334961 ;  /* 0x3fb8aa3b13127820 */ /* 0x000fe20000410000 */
[----:B------:R-:W-:Y:S01]  /*1350*/  FMUL.FTZ R11, R11, 1.4426950216293334961 ;  /* 0x3fb8aa3b0b0b7820 */ /* 0x000fe20000410000 */
[----:B---3--:R-:W3:Y:S01]  /*1360*/  MUFU.EX2 R14, R24 ;  /* 0x00000018000e7308 */ /* 0x008ee20000000800 */
[----:B0-----:R-:W-:Y:S07]  /*1370*/  STS [R3+0xe00], R20 ;  /* 0x000e001403007388 */ /* 0x001fee0000000800 */
[----:B------:R-:W0:Y:S01]  /*1380*/  MUFU.EX2 R16, R16 ;  /* 0x0000001000107308 */ /* 0x000e220000000800 */
[C---:B------:R-:W-:Y:S01]  /*1390*/  FADD.FTZ R23, -R0.reuse, R23 ;  /* 0x0000001700177221 */ /* 0x040fe20000010100 */
[----:B--2---:R-:W-:-:S03]  /*13a0*/  FADD.FTZ R5, -R0, R5 ;  /* 0x0000000500057221 */ /* 0x004fc60000010100 */
[----:B------:R-:W-:-:S03]  /*13b0*/  FMUL.FTZ R23, R23, 1.4426950216293334961 ;  /* 0x3fb8aa3b17177820 */ /* 0x000fc60000410000 */
[----:B------:R-:W2:Y:S01]  /*13c0*/  MUFU.EX2 R18, R18 ;  /* 0x0000001200127308 */ /* 0x000ea20000000800 */
[----:B---3--:R-:W-:Y:S01]  /*13d0*/  STS [R3+0x800], R14 ;  /* 0x0008000e03007388 */ /* 0x008fe20000000800 */
[----:B------:R-:W-:Y:S01]  /*13e0*/  FMUL.FTZ R32, R5, 1.4426950216293334961 ;  /* 0x3fb8aa3b05207820 */ /* 0x000fe20000410000 */
[----:B------:R-:W-:Y:S01]  /*13f0*/  FADD.FTZ R5, R12, R14 ;  /* 0x0000000e0c057221 */ /* 0x000fe20000010000 */
[C---:B----4-:R-:W-:Y:S01]  /*1400*/  FADD.FTZ R13, -R0.reuse, R13 ;  /* 0x0000000d000d7221 */ /* 0x050fe20000010100 */
[----:B------:R-:W-:-:S03]  /*1410*/  FADD.FTZ R15, -R0, R15 ;  /* 0x0000000f000f7221 */ /* 0x000fc60000010100 */
[----:B-1----:R-:W1:Y:S01]  /*1420*/  MUFU.EX2 R22, R17 ;  /* 0x0000001100167308 */ /* 0x002e620000000800 */
[----:B0-----:R-:W-:Y:S01]  /*1430*/  FADD.FTZ R5, R5, R16 ;  /* 0x0000001005057221 */ /* 0x001fe20000010000 */
[----:B------:R-:W-:Y:S01]  /*1440*/  FMUL.FTZ R15, R15, 1.4426950216293334961 ;  /* 0x3fb8aa3b0f0f7820 */ /* 0x000fe20000410000 */
[----:B------:R-:W-:Y:S01]  /*1450*/  FMUL.FTZ R13, R13, 1.4426950216293334961 ;  /* 0x3fb8aa3b0d0d7820 */ /* 0x000fe20000410000 */
[----:B------:R-:W-:Y:S04]  /*1460*/  STS [R3+0xa00], R16 ;  /* 0x000a001003007388 */ /* 0x000fe80000000800 */
[----:B------:R-:W0:Y:S01]  /*1470*/  MUFU.EX2 R24, R11 ;  /* 0x0000000b00187308 */ /* 0x000e220000000800 */
[----:B--2---:R-:W-:Y:S01]  /*1480*/  FADD.FTZ R5, R5, R18 ;  /* 0x0000001205057221 */ /* 0x004fe20000010000 */
[----:B------:R-:W-:Y:S03]  /*1490*/  STS [R3+0xc00], R18 ;  /* 0x000c001203007388 */ /* 0x000fe60000000800 */
[----:B------:R-:W-:-:S03]  /*14a0*/  FADD.FTZ R5, R5, R20 ;  /* 0x0000001405057221 */ /* 0x000fc60000010000 */
[----:B------:R-:W2:Y:S01]  /*14b0*/  MUFU.EX2 R32, R32 ;  /* 0x0000002000207308 */ /* 0x000ea20000000800 */
[----:B-1----:R-:W-:Y:S01]  /*14c0*/  FADD.FTZ R5, R5, R22 ;  /* 0x0000001605057221 */ /* 0x002fe20000010000 */
[----:B------:R-:W-:Y:S06]  /*14d0*/  STS [R3+0x1000], R22 ;  /* 0x0010001603007388 */ /* 0x000fec0000000800 */
        /* <DEDUP_REMOVED lines=13> */
[----:B0-----:R-:W-:Y:S01]  /*15b0*/  IADD3 R3, R3, 0x2000, RZ ;  /* 0x0000200003037810 */ /* 0x001fe20007ffe0ff */
[----:B------:R-:W-:Y:S06]  /*15c0*/  @!P3 BRA `(.L_x_3583) ;  /* 0xfffffff80070b947 */ /* 0x000fec000383ffff */
.L_x_3582:
[----:B------:R-:W-:Y:S05]  /*15d0*/  BSYNC B1 ;  /* 0x0000000000017941 */ /* 0x000fea0003800000 */
.L_x_3581:
        /* <DEDUP_REMOVED lines=55> */
.L_x_3585:
[----:B------:R-:W-:Y:S05]  /*1950*/  BSYNC B1 ;  /* 0x0000000000017941 */ /* 0x000fea0003800000 */
.L_x_3584:
        /* <DEDUP_REMOVED lines=26> */
.L_x_3577:
[----:B------:R-:W-:Y:S05]  /*1b00*/  BSYNC B0 ;  /* 0x0000000000007941 */ /* 0x000fea0003800000 */
.L_x_3576:
        /* <DEDUP_REMOVED lines=48> */
.L_x_3590:
        /* <DEDUP_REMOVED lines=8> */
.L_x_3589:
[----:B------:R-:W-:Y:S05]  /*1e90*/  BSYNC B1 ;  /* 0x0000000000017941 */ /* 0x000fea0003800000 */
.L_x_3588:
        /* <DEDUP_REMOVED lines=14> */
.L_x_3593:
        /* <DEDUP_REMOVED lines=52> */
.L_x_3592:
[----:B------:R-:W-:Y:S05]  /*22c0*/  BSYNC B1 ;  /* 0x0000000000017941 */ /* 0x000fea0003800000 */
.L_x_3591:
        /* <DEDUP_REMOVED lines=31> */
.L_x_3595:
[----:B------:R-:W-:Y:S05]  /*24c0*/  BSYNC B1 ;  /* 0x0000000000017941 */ /* 0x000fea0003800000 */
.L_x_3594:
        /* <DEDUP_REMOVED lines=14> */
.L_x_3587:
[----:B------:R-:W-:Y:S05]  /*25b0*/  BSYNC B0 ;  /* 0x0000000000007941 */ /* 0x000fea0003800000 */
.L_x_3586:
        /* <DEDUP_REMOVED lines=28> */
.L_x_3599:
        /* <DEDUP_REMOVED lines=33> */
.L_x_3597:
[----:B------:R-:W-:Y:S05]  /*2990*/  BSYNC B6 ;  /* 0x0000000000067941 */ /* 0x000fea0003800000 */
.L_x_3596:
[----:B------:R-:W-:-:S03]  /*29a0*/  UMOV UR4, 0xffffffff ;  /* 0xffffffff00047882 */ /* 0x000fc60000000000 */
[----:B------:R-:W-:Y:S05]  /*29b0*/  BRA.DIV UR4, `(.L_x_3600) ;  /* 0x0000001604007947 */ /* 0x000fea000b800000 */
[----:B------:R-:W-:Y:S01]  /*29c0*/  HFMA2.MMA R17, -RZ, RZ, 0, 0 ;  /* 0x00000000ff117435 */ /* 0x000fe200000001ff */
[----:B------:R-:W-:Y:S01]  /*29d0*/  IMAD.MOV.U32 R14, RZ, RZ, RZ ;  /* 0x000000ffff0e7224 */ /* 0x000fe200078e00ff */
[----:B------:R-:W-:Y:S01]  /*29e0*/  HFMA2.MMA R8, -RZ, RZ, 0, 0 ;  /* 0x00000000ff087435 */ /* 0x000fe200000001ff */
[----:B-1----:R-:W-:Y:S01]  /*29f0*/  MOV R4, RZ ;  /* 0x000000ff00047202 */ /* 0x002fe20000000f00 */
[----:B------:R-:W-:Y:S02]  /*2a00*/  IMAD.MOV.U32 R2, RZ, RZ, RZ ;  /* 0x000000ffff027224 */ /* 0x000fe400078e00ff */
[--C-:B0-----:R-:W-:Y:S01]  /*2a10*/  FADD.FTZ R0, RZ, R14.reuse ;  /* 0x0000000eff007221 */ /* 0x101fe20000010000 */
[----:B------:R-:W-:Y:S01]  /*2a20*/  FADD.FTZ R19, RZ, R14 ;  /* 0x0000000eff137221 */ /* 0x000fe20000010000 */
[----:B------:R-:W-:Y:S01]  /*2a30*/  MOV R20, RZ ;  /* 0x000000ff00147202 */ /* 0x000fe20000000f00 */
[----:B------:R-:W-:Y:S02]  /*2a40*/  IMAD.MOV.U32 R6, RZ, RZ, RZ ;  /* 0x000000ffff067224 */ /* 0x000fe400078e00ff */
[----:B------:R-:W-:Y:S01]  /*2a50*/  FADD.FTZ R2, RZ, R2 ;  /* 0x00000002ff027221 */ /* 0x000fe20000010000 */
[----:B------:R-:W-:Y:S01]  /*2a60*/  FADD.FTZ R17, RZ, R17 ;  /* 0x00000011ff117221 */ /* 0x000fe20000010000 */
[----:B------:R-:W0:Y:S01]  /*2a70*/  SHFL.BFLY PT, R3, R0, 0x1, 0x1f ;  /* 0x0c201f0000037f89 */ /* 0x000e2200000e0000 */
[----:B------:R-:W-:-:S02]  /*2a80*/  IMAD.MOV.U32 R18, RZ, RZ, RZ ;  /* 0x000000ffff127224 */ /* 0x000fc400078e00ff */
[----:B------:R-:W-:Y:S01]  /*2a90*/  FADD.FTZ R4, RZ, R4 ;  /* 0x00000004ff047221 */ /* 0x000fe20000010000 */
[----:B------:R-:W-:Y:S01]  /*2aa0*/  IMAD.MOV.U32 R22, RZ, RZ, RZ ;  /* 0x000000ffff167224 */ /* 0x000fe200078e00ff */
[----:B------:R-:W1:Y:S01]  /*2ab0*/  SHFL.BFLY PT, R10, R19, 0x1, 0x1f ;  /* 0x0c201f00130a7f89 */ /* 0x000e6200000e0000 */
[----:B------:R-:W-:Y:S01]  /*2ac0*/  FADD.FTZ R6, RZ, R6 ;  /* 0x00000006ff067221 */ /* 0x000fe20000010000 */
[----:B------:R-:W-:Y:S01]  /*2ad0*/  FADD.FTZ R8, RZ, R8 ;  /* 0x00000008ff087221 */ /* 0x000fe20000010000 */
[----:B------:R-:W-:Y:S01]  /*2ae0*/  FADD.FTZ R18, RZ, R18 ;  /* 0x00000012ff127221 */ /* 0x000fe20000010000 */
[----:B------:R-:W2:Y:S01]  /*2af0*/  SHFL.BFLY PT, R16, R17, 0x1, 0x1f ;  /* 0x0c201f0011107f89 */ /* 0x000ea200000e0000 */
[----:B------:R-:W-:Y:S01]  /*2b00*/  FADD.FTZ R20, RZ, R20 ;  /* 0x00000014ff147221 */ /* 0x000fe20000010000 */
[----:B------:R-:W-:Y:S01]  /*2b10*/  FADD.FTZ R22, RZ, R22 ;  /* 0x00000016ff167221 */ /* 0x000fe20000010000 */
[--C-:B------:R-:W-:Y:S01]  /*2b20*/  FADD.FTZ R24, RZ, R14.reuse ;  /* 0x0000000eff187221 */ /* 0x100fe20000010000 */
[----:B------:R-:W3:Y:S04]  /*2b30*/  SHFL.BFLY PT, R5, R2, 0x1, 0x1f ;  /* 0x0c201f0002057f89 */ /* 0x000ee800000e0000 */
[----:B------:R-:W4:Y:S04]  /*2b40*/  SHFL.BFLY PT, R7, R4, 0x1, 0x1f ;  /* 0x0c201f0004077f89 */ /* 0x000f2800000e0000 */
[----:B------:R-:W5:Y:S01]  /*2b50*/  SHFL.BFLY PT, R9, R6, 0x1, 0x1f ;  /* 0x0c201f0006097f89 */ /* 0x000f6200000e0000 */
[----:B0-----:R-:W-:Y:S01]  /*2b60*/  FADD.FTZ R0, R0, R3 ;  /* 0x0000000300007221 */ /* 0x001fe20000010000 */
[----:B------:R-:W-:-:S02]  /*2b70*/  FADD.FTZ R3, RZ, R14 ;  /* 0x0000000eff037221 */ /* 0x000fc40000010000 */
        /* <DEDUP_REMOVED lines=16> */
.L_x_3640:
        /* <DEDUP_REMOVED lines=9> */
[----:B------:R-:W-:Y:S01]  /*2d10*/  FADD.FTZ R3, R3, R14 ;  /* 0x0000000e03037221 */ /* 0x000fe20000010000 */
[C---:B------:R-:W-:Y:S02]  /*2d20*/  LOP3.LUT R5, R28.reuse, 0xffffffc0, RZ, 0xc0, !PT ;  /* 0xffffffc01c057812 */ /* 0x040fe400078ec0ff */
[----:B------:R-:W-:Y:S01]  /*2d30*/  SHF.R.S32.HI R30, RZ, 0x2, R30 ;  /* 0x00000002ff1e7819 */ /* 0x000fe2000001141e */
[----:B------:R-:W-:Y:S01]  /*2d40*/  BSSY B0, `(.L_x_3601) ;  /* 0x0000018000007945 */ /* 0x000fe20003800000 */
[----:B------:R-:W-:Y:S02]  /*2d50*/  ISETP.NE.OR P5, PT, R5, 0x40, P0 ;  /* 0x000000400500780c */ /* 0x000fe400007a5670 */
[C---:B------:R-:W-:Y:S01]  /*2d60*/  IADD3 R9, R28.reuse, 0x1f, RZ ;  /* 0x0000001f1c097810 */ /* 0x040fe20007ffe0ff */
[----:B------:R-:W-:Y:S01]  /*2d70*/  IMAD R5, R31, 0x60, R30 ;  /* 0x000000601f057824 */ /* 0x000fe200078e021e */
[----:B------:R-:W-:-:S02]  /*2d80*/  LOP3.LUT R7, R28, 0xffffffe0, RZ, 0xc0, !PT ;  /* 0xffffffe01c077812 */ /* 0x000fc400078ec0ff */
[----:B------:R-:W-:Y:S02]  /*2d90*/  ISETP.GT.U32.AND P3, PT, R9, 0x3e, PT ;  /* 0x0000003e0900780c */ /* 0x000fe40003f64070 */
        /* <DEDUP_REMOVED lines=18> */
.L_x_3602:
[----:B------:R-:W-:Y:S05]  /*2ec0*/  BSYNC B0 ;  /* 0x0000000000007941 */ /* 0x000fea0003800000 */
.L_x_3601:
        /* <DEDUP_REMOVED lines=27> */
.L_x_3604:
[----:B------:R-:W-:Y:S05]  /*3080*/  BSYNC B0 ;  /* 0x0000000000007941 */ /* 0x000fea0003800000 */
.L_x_3603:
        /* <DEDUP_REMOVED lines=15> */
.L_x_3606:
[----:B------:R-:W-:Y:S05]  /*3180*/  BSYNC B0 ;  /* 0x0000000000007941 */ /* 0x000fea0003800000 */
.L_x_3605:
        /* <DEDUP_REMOVED lines=27> */
.L_x_3608:
[----:B------:R-:W-:Y:S05]  /*3340*/  BSYNC B0 ;  /* 0x0000000000007941 */ /* 0x000fea0003800000 */
.L_x_3607:
        /* <DEDUP_REMOVED lines=12> */
[----:B------:R-:W-:-:S04]  /*3410*/  IADD3 R9, P1, P2, R26, UR4, R27 ;  /* 0x000000041a097c10 */ /* 0x000fc8000fa3e01b */
[----:B------:R-:W-:Y:S01]  /*3420*/  IADD3.X R19, R19, UR5, R12, P1, P2 ;  /* 0x0000000513137c10 */ /* 0x000fe20008fe440c */
[----:B------:R-:W-:Y:S08]  /*3430*/  @P0 EXIT ;  /* 0x000000000000094d */ /* 0x000ff00003800000 */
[C---:B01----:R-:W-:Y:S01]  /*3440*/  IADD3 R5, P0, R30.reuse, R9, RZ ;  /* 0x000000091e057210 */ /* 0x043fe20007f1e0ff */
[----:B------:R-:W-:Y:S01]  /*3450*/  ULDC.64 UR4, c[0x0][0x210] ;  /* 0x0000840000047ab9 */ /* 0x000fe20000000a00 */
[C---:B------:R-:W-:Y:S01]  /*3460*/  VIADD R26, R30.reuse, 0x8 ;  /* 0x000000081e1a7836 */ /* 0x040fe20000000000 */
[C---:B------:R-:W-:Y:S01]  /*3470*/  IADD3 R28, R30.reuse, 0x10, RZ ;  /* 0x000000101e1c7810 */ /* 0x040fe20007ffe0ff */
[C---:B------:R-:W-:Y:S01]  /*3480*/  VIADD R34, R30.reuse, 0x28 ;  /* 0x000000281e227836 */ /* 0x040fe20000000000 */
[C---:B------:R-:W-:Y:S01]  /*3490*/  LEA.HI.X.SX32 R14, R30.reuse, R19, 0x1, P0 ;  /* 0x000000131e0e7211 */ /* 0x040fe200000f0eff */
[----:B------:R-:W-:Y:S01]  /*34a0*/  VIADD R36, R30, 0x38 ;  /* 0x000000381e247836 */ /* 0x000fe20000000000 */
[C---:B------:R-:W-:Y:S02]  /*34b0*/  LEA R12, P0, R5.reuse, UR4, 0x1 ;  /* 0x00000004050c7c11 */ /* 0x040fe4000f8008ff */
[----:B------:R-:W-:Y:S02]  /*34c0*/  F2FP.F16.F32.PACK_AB R21, R16, R10 ;  /* 0x0000000a1015723e */ /* 0x000fe400000000ff */
[----:B------:R-:W-:Y:S01]  /*34d0*/  LEA.HI.X R13, R5, UR5, R14, 0x1, P0 ;  /* 0x00000005050d7c11 */ /* 0x000fe200080f0c0e */
[----:B------:R-:W-:Y:S01]  /*34e0*/  VIADD R14, R30, 0x18 ;  /* 0x000000181e0e7836 */ /* 0x000fe20000000000 */
[----:B------:R-:W-:-:S02]  /*34f0*/  IADD3 R5, P0, R26, R9, RZ ;  /* 0x000000091a057210 */ /* 0x000fc40007f1e0ff */
[----:B------:R-:W-:Y:S02]  /*3500*/  IADD3 R7, P1, R28, R9, RZ ;  /* 0x000000091c077210 */ /* 0x000fe40007f3e0ff */
[----:B------:R-:W-:Y:S02]  /*3510*/  LEA.HI.X.SX32 R26, R26, R19, 0x1, P0 ;  /* 0x000000131a1a7211 */ /* 0x000fe400000f0eff */
[C---:B------:R-:W-:Y:S02]  /*3520*/  LEA R16, P0, R5.reuse, UR4, 0x1 ;  /* 0x0000000405107c11 */ /* 0x040fe4000f8008ff */
[----:B------:R-:W-:Y:S02]  /*3530*/  IADD3 R15, P2, R14, R9, RZ ;  /* 0x000000090e0f7210 */ /* 0x000fe40007f5e0ff */
[----:B------:R-:W-:Y:S02]  /*3540*/  LEA.HI.X R17, R5, UR5, R26, 0x1, P0 ;  /* 0x0000000505117c11 */ /* 0x000fe400080f0c1a */
[----:B------:R-:W-:-:S02]  /*3550*/  LEA.HI.X.SX32 R32, R28, R19, 0x1, P1 ;  /* 0x000000131c207211 */ /* 0x000fc400008f0eff */
[----:B------:R-:W-:Y:S02]  /*3560*/  PRMT R5, R21, 0x7610, R5 ;  /* 0x0000761015057816 */ /* 0x000fe40000000005 */
[----:B------:R-:W-:Y:S02]  /*3570*/  F2FP.F16.F32.PACK_AB R0, R2, R0 ;  /* 0x000000000200723e */ /* 0x000fe400000000ff */
[----:B------:R-:W-:Y:S01]  /*3580*/  LEA R10, P1, R7, UR4, 0x1 ;  /* 0x00000004070a7c11 */ /* 0x000fe2000f8208ff */
[----:B------:R0:W-:Y:S01]  /*3590*/  STG.E.U16 desc[UR36][R12.64], R5 ;  /* 0x000000050c007986 */ /* 0x0001e2000c101524 */
[----:B------:R-:W-:Y:S02]  /*35a0*/  PRMT R2, R21, 0x7632, R2 ;  /* 0x0000763215027816 */ /* 0x000fe40000000002 */
[----:B------:R-:W-:Y:S02]  /*35b0*/  LEA.HI.X.SX32 R28, R14, R19, 0x1, P2 ;  /* 0x000000130e1c7211 */ /* 0x000fe400010f0eff */
[----:B------:R-:W-:Y:S01]  /*35c0*/  LEA R14, P2, R15, UR4, 0x1 ;  /* 0x000000040f0e7c11 */ /* 0x000fe2000f8408ff */
[----:B------:R1:W-:Y:S01]  /*35d0*/  STG.E.U16 desc[UR36][R16.64], R2 ;  /* 0x0000000210007986 */ /* 0x0003e2000c101524 */
[----:B------:R-:W-:-:S02]  /*35e0*/  LEA.HI.X R11, R7, UR5, R32, 0x1, P1 ;  /* 0x00000005070b7c11 */ /* 0x000fc400088f0c20 */
[----:B------:R-:W-:Y:S02]  /*35f0*/  PRMT R7, R0, 0x7610, R7 ;  /* 0x0000761000077816 */ /* 0x000fe40000000007 */
[----:B------:R-:W-:Y:S01]  /*3600*/  LEA.HI.X R15, R15, UR5, R28, 0x1, P2 ;  /* 0x000000050f0f7c11 */ /* 0x000fe200090f0c1c */
[C---:B------:R-:W-:Y:S01]  /*3610*/  VIADD R28, R30.reuse, 0x48 ;  /* 0x000000481e1c7836 */ /* 0x040fe20000000000 */
[C---:B------:R-:W-:Y:S01]  /*3620*/  IADD3 R21, R30.reuse, 0x30, RZ ;  /* 0x000000301e157810 */ /* 0x040fe20007ffe0ff */
[----:B------:R2:W-:Y:S01]  /*3630*/  STG.E.U16 desc[UR36][R10.64], R7 ;  /* 0x000000070a007986 */ /* 0x0005e2000c101524 */
[----:B------:R-:W-:Y:S02]  /*3640*/  IADD3 R26, R30, 0x40, RZ ;  /* 0x000000401e1a7810 */ /* 0x000fe40007ffe0ff */
[----:B0-----:R-:W-:Y:S02]  /*3650*/  IADD3 R13, P2, R36, R9, RZ ;  /* 0x00000009240d7210 */ /* 0x001fe40007f5e0ff */
[----:B-1----:R-:W-:-:S02]  /*3660*/  PRMT R17, R0, 0x7632, R17 ;  /* 0x0000763200117816 */ /* 0x002fc40000000011 */
[C---:B------:R-:W-:Y:S02]  /*3670*/  IADD3 R0, R30.reuse, 0x20, RZ ;  /* 0x000000201e007810 */ /* 0x040fe40007ffe0ff */
[----:B------:R-:W-:Y:S01]  /*3680*/  IADD3 R32, R30, 0x50, RZ ;  /* 0x000000501e207810 */ /* 0x000fe20007ffe0ff */
[----:B------:R0:W-:Y:S01]  /*3690*/  STG.E.U16 desc[UR36][R14.64], R17 ;  /* 0x000000110e007986 */ /* 0x0001e2000c101524 */
[-C--:B------:R-:W-:Y:S01]  /*36a0*/  IADD3 R5, P5, R0, R9.reuse, RZ ;  /* 0x0000000900057210 */ /* 0x080fe20007fbe0ff */
[----:B------:R-:W-:Y:S01]  /*36b0*/  VIADD R30, R30, 0x58 ;  /* 0x000000581e1e7836 */ /* 0x000fe20000000000 */
[-C--:B--2---:R-:W-:Y:S02]  /*36c0*/  IADD3 R11, P3, R21, R9.reuse, RZ ;  /* 0x00000009150b7210 */ /* 0x084fe40007f7e0ff */
[----:B------:R-:W-:Y:S02]  /*36d0*/  IADD3 R7, P4, R34, R9, RZ ;  /* 0x0000000922077210 */ /* 0x000fe40007f9e0ff */
[----:B------:R-:W-:-:S02]  /*36e0*/  LEA.HI.X.SX32 R10, R0, R19, 0x1, P5 ;  /* 0x00000013000a7211 */ /* 0x000fc400028f0eff */
[-C--:B------:R-:W-:Y:S02]  /*36f0*/  LEA.HI.X.SX32 R12, R34, R19.reuse, 0x1, P4 ;  /* 0x00000013220c7211 */ /* 0x080fe400020f0eff */
[----:B------:R-:W-:Y:S02]  /*3700*/  LEA.HI.X.SX32 R16, R36, R19, 0x1, P2 ;  /* 0x0000001324107211 */ /* 0x000fe400010f0eff */
[-C--:B0-----:R-:W-:Y:S02]  /*3710*/  IADD3 R15, P1, R26, R9.reuse, RZ ;  /* 0x000000091a0f7210 */ /* 0x081fe40007f3e0ff */
[----:B------:R-:W-:Y:S02]  /*3720*/  IADD3 R17, P0, R28, R9, RZ ;  /* 0x000000091c117210 */ /* 0x000fe40007f1e0ff */
[-C--:B------:R-:W-:Y:S02]  /*3730*/  LEA.HI.X.SX32 R14, R21, R19.reuse, 0x1, P3 ;  /* 0x00000013150e7211 */ /* 0x080fe400018f0eff */
[----:B------:R-:W-:-:S02]  /*3740*/  LEA.HI.X.SX32 R26, R26, R19, 0x1, P1 ;  /* 0x000000131a1a7211 */ /* 0x000fc400008f0eff */
[----:B------:R-:W-:Y:S02]  /*3750*/  F2FP.F16.F32.PACK_AB R21, R6, R4 ;  /* 0x000000040615723e */ /* 0x000fe400000000ff */
[----:B------:R-:W-:Y:S02]  /*3760*/  LEA R6, P1, R7, UR4, 0x1 ;  /* 0x0000000407067c11 */ /* 0x000fe4000f8208ff */
[----:B------:R-:W-:Y:S02]  /*3770*/  LEA.HI.X.SX32 R28, R28, R19, 0x1, P0 ;  /* 0x000000131c1c7211 */ /* 0x000fe400000f0eff */
[----:B------:R-:W-:Y:S02]  /*3780*/  LEA R4, P0, R5, UR4, 0x1 ;  /* 0x0000000405047c11 */ /* 0x000fe4000f8008ff */
[----:B------:R-:W-:Y:S02]  /*3790*/  LEA.HI.X R7, R7, UR5, R12, 0x1, P1 ;  /* 0x0000000507077c11 */ /* 0x000fe400088f0c0c */
[----:B------:R-:W-:-:S02]  /*37a0*/  LEA R12, P1, R13, UR4, 0x1 ;  /* 0x000000040d0c7c11 */ /* 0x000fc4000f8208ff */
[----:B------:R-:W-:Y:S02]  /*37b0*/  LEA.HI.X R5, R5, UR5, R10, 0x1, P0 ;  /* 0x0000000505057c11 */ /* 0x000fe400080f0c0a */
[----:B------:R-:W-:Y:S02]  /*37c0*/  LEA R10, P0, R11, UR4, 0x1 ;  /* 0x000000040b0a7c11 */ /* 0x000fe4000f8008ff */
[----:B------:R-:W-:Y:S01]  /*37d0*/  LEA.HI.X R13, R13, UR5, R16, 0x1, P1 ;  /* 0x000000050d0d7c11 */ /* 0x000fe200088f0c10 */
[----:B------:R0:W-:Y:S01]  /*37e0*/  STG.E.U16 desc[UR36][R4.64], R21 ;  /* 0x0000001504007986 */ /* 0x0001e2000c101524 */
[-C--:B------:R-:W-:Y:S02]  /*37f0*/  IADD3 R2, P5, R32, R9.reuse, RZ ;  /* 0x0000000920027210 */ /* 0x080fe40007fbe0ff */
[----:B------:R-:W-:Y:S02]  /*3800*/  LEA R16, P1, R17, UR4, 0x1 ;  /* 0x0000000411107c11 */ /* 0x000fe4000f8208ff */
[----:B------:R-:W-:-:S02]  /*3810*/  IADD3 R0, P6, R30, R9, RZ ;  /* 0x000000091e007210 */ /* 0x000fc40007fde0ff */
[----:B------:R-:W-:Y:S02]  /*3820*/  LEA.HI.X R11, R11, UR5, R14, 0x1, P0 ;  /* 0x000000050b0b7c11 */ /* 0x000fe400080f0c0e */
[----:B------:R-:W-:Y:S02]  /*3830*/  LEA R14, P0, R15, UR4, 0x1 ;  /* 0x000000040f0e7c11 */ /* 0x000fe4000f8008ff */
[-C--:B------:R-:W-:Y:S02]  /*3840*/  LEA.HI.X.SX32 R9, R32, R19.reuse, 0x1, P5 ;  /* 0x0000001320097211 */ /* 0x080fe400028f0eff */
[----:B------:R-:W-:Y:S02]  /*3850*/  LEA.HI.X R17, R17, UR5, R28, 0x1, P1 ;  /* 0x0000000511117c11 */ /* 0x000fe400088f0c1c */
[----:B------:R-:W-:Y:S02]  /*3860*/  LEA.HI.X.SX32 R19, R30, R19, 0x1, P6 ;  /* 0x000000131e137211 */ /* 0x000fe400030f0eff */
[----:B------:R-:W-:-:S02]  /*3870*/  LEA R28, P1, R0, UR4, 0x1 ;  /* 0x00000004001c7c11 */ /* 0x000fc4000f8208ff */
[----:B------:R-:W-:Y:S02]  /*3880*/  LEA.HI.X R15, R15, UR5, R26, 0x1, P0 ;  /* 0x000000050f0f7c11 */ /* 0x000fe400080f0c1a */
[----:B------:R-:W-:Y:S02]  /*3890*/  LEA R26, P0, R2, UR4, 0x1 ;  /* 0x00000004021a7c11 */ /* 0x000fe4000f8008ff */
[----:B------:R-:W-:Y:S02]  /*38a0*/  F2FP.F16.F32.PACK_AB R8, R18, R8 ;  /* 0x000000081208723e */ /* 0x000fe400000000ff */
[----:B------:R-:W-:Y:S02]  /*38b0*/  LEA.HI.X R29, R0, UR5, R19, 0x1, P1 ;  /* 0x00000005001d7c11 */ /* 0x000fe400088f0c13 */
[----:B------:R-:W-:Y:S02]  /*38c0*/  PRMT R0, R21, 0x7632, R0 ;  /* 0x0000763215007816 */ /* 0x000fe40000000000 */
[----:B------:R-:W-:-:S02]  /*38d0*/  F2FP.F16.F32.PACK_AB R20, R22, R20 ;  /* 0x000000141614723e */ /* 0x000fc400000000ff */
[----:B------:R-:W-:Y:S01]  /*38e0*/  LEA.HI.X R27, R2, UR5, R9, 0x1, P0 ;  /* 0x00000005021b7c11 */ /* 0x000fe200080f0c09 */
[----:B------:R-:W-:Y:S01]  /*38f0*/  STG.E.U16 desc[UR36][R6.64], R0 ;  /* 0x0000000006007986 */ /* 0x000fe2000c101524 */
[----:B------:R-:W-:Y:S02]  /*3900*/  PRMT R2, R8, 0x7632, R2 ;  /* 0x0000763208027816 */ /* 0x000fe40000000002 */
[----:B------:R-:W-:Y:S01]  /*3910*/  F2FP.F16.F32.PACK_AB R3, R3, R24 ;  /* 0x000000180303723e */ /* 0x000fe200000000ff */
[----:B------:R-:W-:Y:S01]  /*3920*/  STG.E.U16 desc[UR36][R10.64], R8 ;  /* 0x000000080a007986 */ /* 0x000fe2000c101524 */
[----:B0-----:R-:W-:Y:S02]  /*3930*/  PRMT R5, R20, 0x7632, R5 ;  /* 0x0000763214057816 */ /* 0x001fe40000000005 */
[----:B------:R-:W-:Y:S01]  /*3940*/  PRMT R4, R3, 0x7632, R4 ;  /* 0x0000763203047816 */ /* 0x000fe20000000004 */
[----:B------:R-:W-:Y:S04]  /*3950*/  STG.E.U16 desc[UR36][R12.64], R2 ;  /* 0x000000020c007986 */ /* 0x000fe8000c101524 */
[----:B------:R-:W-:Y:S04]  /*3960*/  STG.E.U16 desc[UR36][R14.64], R20 ;  /* 0x000000140e007986 */ /* 0x000fe8000c101524 */
[----:B------:R-:W-:Y:S04]  /*3970*/  STG.E.U16 desc[UR36][R16.64], R5 ;  /* 0x0000000510007986 */ /* 0x000fe8000c101524 */
[----:B------:R-:W-:Y:S04]  /*3980*/  STG.E.U16 desc[UR36][R26.64], R3 ;  /* 0x000000031a007986 */ /* 0x000fe8000c101524 */
[----:B------:R-:W-:Y:S01]  /*3990*/  STG.E.U16 desc[UR36][R28.64], R4 ;  /* 0x000000041c007986 */ /* 0x000fe2000c101524 */
[----:B------:R-:W-:Y:S05]  /*39a0*/  EXIT ;  /* 0x000000000000794d */ /* 0x000fea0003800000 */
.L_x_3573:
        /* <DEDUP_REMOVED lines=16> */
.L_x_3598:
        /* <DEDUP_REMOVED lines=16> */
.L_x_3609:
[----:B------:R-:W-:Y:S05]  /*3bb0*/  EXIT ;  /* 0x000000000000794d */ /* 0x000fea0003800000 */
.L_x_3575:
[----:B------:R-:W-:Y:S01]  /*3bc0*/  MOV R12, 0x10 ;  /* 0x00000010000c7802 */ /* 0x000fe20000000f00 */
[----:B------:R-:W-:Y:S01]  /*3bd0*/  IMAD.MOV.U32 R11, RZ, RZ, 0x1f ;  /* 0x0000001fff0b7424 */ /* 0x000fe200078e00ff */
[----:B------:R-:W-:Y:S01]  /*3be0*/  MOV R15, 0xffffffff ;  /* 0xffffffff000f7802 */ /* 0x000fe20000000f00 */
[----:B------:R-:W-:-:S07]  /*3bf0*/  IMAD.MOV.U32 R2, RZ, RZ, -0x800001 ;  /* 0xff7fffffff027424 */ /* 0x000fce00078e00ff */
[----:B------:R-:W-:Y:S05]  /*3c00*/  WARPSYNC.COLLECTIVE R15, `(.L_x_3610) ;  /* 0x000000000f087348 */ /* 0x000fea0003c00000 */
[----:B------:R0:W1:Y:S02]  /*3c10*/  SHFL.BFLY P6, R14, R13, R12, R11 ;  /* 0x0c00000c0d0e7389 */ /* 0x00006400000c000b */
[----:B01----:R-:W-:Y:S01]  /*3c20*/  ENDCOLLECTIVE ;  /* 0x000000000000791b */ /* 0x003fe20003800000 */
.L_x_3610:
[----:B------:R-:W-:Y:S01]  /*3c30*/  HFMA2.MMA R12, -RZ, RZ, 0, 4.76837158203125e-07 ;  /* 0x00000008ff0c7435 */ /* 0x000fe200000001ff */
[----:B------:R-:W-:-:S05]  /*3c40*/  FMNMX.FTZ R0, R14, -3.40282346638528859812e+38, !PT ;  /* 0xff7fffff0e007809 */ /* 0x000fca0007810000 */
[----:B------:R-:W-:-:S07]  /*3c50*/  IMAD.MOV.U32 R13, RZ, RZ, R0 ;  /* 0x000000ffff0d7224 */ /* 0x000fce00078e0000 */
[----:B------:R-:W-:Y:S05]  /*3c60*/  WARPSYNC.COLLECTIVE R15, `(.L_x_3611) ;  /* 0x000000000f087348 */ /* 0x000fea0003c00000 */
[----:B------:R0:W1:Y:S02]  /*3c70*/  SHFL.BFLY P6, R14, R13, R12, R11 ;  /* 0x0c00000c0d0e7389 */ /* 0x00006400000c000b */
[----:B01----:R-:W-:Y:S01]  /*3c80*/  ENDCOLLECTIVE ;  /* 0x000000000000791b */ /* 0x003fe20003800000 */
.L_x_3611:
[----:B------:R-:W-:Y:S02]  /*3c90*/  MOV R12, 0x4 ;  /* 0x00000004000c7802 */ /* 0x000fe40000000f00 */
[----:B------:R-:W-:-:S05]  /*3ca0*/  FMNMX.FTZ R3, R0, R14, !PT ;  /* 0x0000000e00037209 */ /* 0x000fca0007810000 */
[----:B------:R-:W-:-:S07]  /*3cb0*/  IMAD.MOV.U32 R13, RZ, RZ, R3 ;  /* 0x000000ffff0d7224 */ /* 0x000fce00078e0003 */
[----:B------:R-:W-:Y:S05]  /*3cc0*/  WARPSYNC.COLLECTIVE R15, `(.L_x_3612) ;  /* 0x000000000f087348 */ /* 0x000fea0003c00000 */
[----:B------:R0:W1:Y:S02]  /*3cd0*/  SHFL.BFLY P6, R14, R13, R12, R11 ;  /* 0x0c00000c0d0e7389 */ /* 0x00006400000c000b */
[----:B01----:R-:W-:Y:S01]  /*3ce0*/  ENDCOLLECTIVE ;  /* 0x000000000000791b */ /* 0x003fe20003800000 */
.L_x_3612:
[----:B------:R-:W-:Y:S01]  /*3cf0*/  HFMA2.MMA R12, -RZ, RZ, 0, 1.1920928955078125e-07 ;  /* 0x00000002ff0c7435 */ /* 0x000fe200000001ff */
[----:B------:R-:W-:-:S05]  /*3d00*/  FMNMX.FTZ R4, R3, R14, !PT ;  /* 0x0000000e03047209 */ /* 0x000fca0007810000 */
[----:B------:R-:W-:-:S07]  /*3d10*/  IMAD.MOV.U32 R13, RZ, RZ, R4 ;  /* 0x000000ffff0d7224 */ /* 0x000fce00078e0004 */
[----:B------:R-:W-:Y:S05]  /*3d20*/  WARPSYNC.COLLECTIVE R15, `(.L_x_3613) ;  /* 0x000000000f087348 */ /* 0x000fea0003c00000 */
[----:B------:R0:W1:Y:S02]  /*3d30*/  SHFL.BFLY P6, R14, R13, R12, R11 ;  /* 0x0c00000c0d0e7389 */ /* 0x00006400000c000b */
[----:B01----:R-:W-:Y:S01]  /*3d40*/  ENDCOLLECTIVE ;  /* 0x000000000000791b */ /* 0x003fe20003800000 */
.L_x_3613:
[----:B------:R-:W-:Y:S02]  /*3d50*/  MOV R12, 0x1 ;  /* 0x00000001000c7802 */ /* 0x000fe40000000f00 */
[----:B------:R-:W-:-:S05]  /*3d60*/  FMNMX.FTZ R5, R4, R14, !PT ;  /* 0x0000000e04057209 */ /* 0x000fca0007810000 */
[----:B------:R-:W-:-:S07]  /*3d70*/  IMAD.MOV.U32 R13, RZ, RZ, R5 ;  /* 0x000000ffff0d7224 */ /* 0x000fce00078e0005 */
[----:B------:R-:W-:Y:S05]  /*3d80*/  WARPSYNC.COLLECTIVE R15, `(.L_x_3614) ;  /* 0x000000000f087348 */ /* 0x000fea0003c00000 */
[----:B------:R0:W1:Y:S02]  /*3d90*/  SHFL.BFLY P6, R14, R13, R12, R11 ;  /* 0x0c00000c0d0e7389 */ /* 0x00006400000c000b */
[----:B01----:R-:W-:Y:S01]  /*3da0*/  ENDCOLLECTIVE ;  /* 0x000000000000791b */ /* 0x003fe20003800000 */
.L_x_3614:
[----:B------:R-:W-:Y:S05]  /*3db0*/  BRA `(.L_x_3615) ;  /* 0xffffffcc006c7947 */ /* 0x000fea000383ffff */
.L_x_3600:
[----:B------:R-:W-:Y:S01]  /*3dc0*/  HFMA2.MMA R13, -RZ, RZ, 0, 0 ;  /* 0x00000000ff0d7435 */ /* 0x000fe200000001ff */
[----:B-1----:R-:W-:Y:S01]  /*3dd0*/  IMAD.MOV.U32 R12, RZ, RZ, 0x2 ;  /* 0x00000002ff0c7424 */ /* 0x002fe200078e00ff */
[----:B------:R-:W-:Y:S01]  /*3de0*/  MOV R11, 0x1f ;  /* 0x0000001f000b7802 */ /* 0x000fe20000000f00 */
[----:B------:R-:W-:-:S08]  /*3df0*/  IMAD.MOV.U32 R15, RZ, RZ, -0x1 ;  /* 0xffffffffff0f7424 */ /* 0x000fd000078e00ff */
[----:B0-----:R-:W-:Y:S05]  /*3e00*/  WARPSYNC.COLLECTIVE R15, `(.L_x_3616) ;  /* 0x000000000f087348 */ /* 0x001fea0003c00000 */
[----:B------:R1:W2:Y:S02]  /*3e10*/  SHFL.BFLY P6, R14, R13, R12, R11 ;  /* 0x0c00000c0d0e7389 */ /* 0x0002a400000c000b */
[----:B012---:R-:W-:Y:S01]  /*3e20*/  ENDCOLLECTIVE ;  /* 0x000000000000791b */ /* 0x007fe20003800000 */
.L_x_3616:
[----:B------:R-:W-:Y:S02]  /*3e30*/  IMAD.MOV.U32 R12, RZ, RZ, 0x1 ;  /* 0x00000001ff0c7424 */ /* 0x000fe400078e00ff */
[----:B------:R-:W-:-:S05]  /*3e40*/  FADD.FTZ R19, RZ, R14 ;  /* 0x0000000eff137221 */ /* 0x000fca0000010000 */
[----:B------:R-:W-:-:S07]  /*3e50*/  MOV R13, R19 ;  /* 0x00000013000d7202 */ /* 0x000fce0000000f00 */
[----:B------:R-:W-:Y:S05]  /*3e60*/  WARPSYNC.COLLECTIVE R15, `(.L_x_3617) ;  /* 0x000000000f087348 */ /* 0x000fea0003c00000 */
[----:B------:R0:W1:Y:S02]  /*3e70*/  SHFL.BFLY P6, R14, R13, R12, R11 ;  /* 0x0c00000c0d0e7389 */ /* 0x00006400000c000b */
[----:B01----:R-:W-:Y:S01]  /*3e80*/  ENDCOLLECTIVE ;  /* 0x000000000000791b */ /* 0x003fe20003800000 */
.L_x_3617:
[----:B------:R-:W-:Y:S01]  /*3e90*/  HFMA2.MMA R12, -RZ, RZ, 0, 1.1920928955078125e-07 ;  /* 0x00000002ff0c7435 */ /* 0x000fe200000001ff */
[----:B------:R-:W-:Y:S01]  /*3ea0*/  IMAD.MOV.U32 R13, RZ, RZ, RZ ;  /* 0x000000ffff0d7224 */ /* 0x000fe200078e00ff */
[----:B------:R-:W-:-:S09]  /*3eb0*/  MOV R10, R14 ;  /* 0x0000000e000a7202 */ /* 0x000fd20000000f00 */
[----:B------:R-:W-:Y:S05]  /*3ec0*/  WARPSYNC.COLLECTIVE R15, `(.L_x_3618) ;  /* 0x000000000f087348 */ /* 0x000fea0003c00000 */
[----:B------:R0:W1:Y:S02]  /*3ed0*/  SHFL.BFLY P6, R14, R13, R12, R11 ;  /* 0x0c00000c0d0e7389 */ /* 0x00006400000c000b */
[----:B01----:R-:W-:Y:S01]  /*3ee0*/  ENDCOLLECTIVE ;  /* 0x000000000000791b */ /* 0x003fe20003800000 */
.L_x_3618:
        /* <DEDUP_REMOVED lines=8> */
.L_x_3619:
[----:B------:R-:W-:Y:S01]  /*3f70*/  HFMA2.MMA R12, -RZ, RZ, 0, 1.1920928955078125e-07 ;  /* 0x00000002ff0c7435 */ /* 0x000fe200000001ff */
[----:B------:R-:W-:Y:S01]  /*3f80*/  IMAD.MOV.U32 R13, RZ, RZ, RZ ;  /* 0x000000ffff0d7224 */ /* 0x000fe200078e00ff */
[----:B------:R-:W-:-:S09]  /*3f90*/  MOV R16, R14 ;  /* 0x0000000e00107202 */ /* 0x000fd20000000f00 */
[----:B------:R-:W-:Y:S05]  /*3fa0*/  WARPSYNC.COLLECTIVE R15, `(.L_x_3620) ;  /* 0x000000000f087348 */ /* 0x000fea0003c00000 */
[----:B------:R0:W1:Y:S02]  /*3fb0*/  SHFL.BFLY P6, R14, R13, R12, R11 ;  /* 0x0c00000c0d0e7389 */ /* 0x00006400000c000b */
[----:B01----:R-:W-:Y:S01]  /*3fc0*/  ENDCOLLECTIVE ;  /* 0x000000000000791b */ /* 0x003fe20003800000 */
.L_x_3620:
[----:B------:R-:W-:Y:S01]  /*3fd0*/  FADD.FTZ R16, R17, R16 ;  /* 0x0000001011107221 */ /* 0x000fe20000010000 */
[----:B------:R-:W-:Y:S01]  /*3fe0*/  MOV R12, 0x1 ;  /* 0x00000001000c7802 */ /* 0x000fe20000000f00 */
[----:B------:R-:W-:-:S04]  /*3ff0*/  FADD.FTZ R0, RZ, R14 ;  /* 0x0000000eff007221 */ /* 0x000fc80000010000 */
[----:B------:R-:W-:-:S07]  /*4000*/  IMAD.MOV.U32 R13, RZ, RZ, R0 ;  /* 0x000000ffff0d7224 */ /* 0x000fce00078e0000 */
[----:B------:R-:W-:Y:S05]  /*4010*/  WARPSYNC.COLLECTIVE R15, `(.L_x_3621) ;  /* 0x000000000f087348 */ /* 0x000fea0003c00000 */
[----:B------:R0:W1:Y:S02]  /*4020*/  SHFL.BFLY P6, R14, R13, R12, R11 ;  /* 0x0c00000c0d0e7389 */ /* 0x00006400000c000b */
[----:B01----:R-:W-:Y:S01]  /*4030*/  ENDCOLLECTIVE ;  /* 0x000000000000791b */ /* 0x003fe20003800000 */
.L_x_3621:
[----:B------:R-:W-:Y:S01]  /*4040*/  HFMA2.MMA R12, -RZ, RZ, 0, 1.1920928955078125e-07 ;  /* 0x00000002ff0c7435 */ /* 0x000fe200000001ff */
[----:B------:R-:W-:Y:S01]  /*4050*/  IMAD.MOV.U32 R13, RZ, RZ, RZ ;  /* 0x000000ffff0d7224 */ /* 0x000fe200078e00ff */
[----:B------:R-:W-:-:S09]  /*4060*/  MOV R3, R14 ;  /* 0x0000000e00037202 */ /* 0x000fd20000000f00 */
[----:B------:R-:W-:Y:S05]  /*4070*/  WARPSYNC.COLLECTIVE R15, `(.L_x_3622) ;  /* 0x000000000f087348 */ /* 0x000fea0003c00000 */
[----:B------:R0:W1:Y:S02]  /*4080*/  SHFL.BFLY P6, R14, R13, R12, R11 ;  /* 0x0c00000c0d0e7389 */ /* 0x00006400000c000b */
[----:B01----:R-:W-:Y:S01]  /*4090*/  ENDCOLLECTIVE ;  /* 0x000000000000791b */ /* 0x003fe20003800000 */
.L_x_3622:
        /* <DEDUP_REMOVED lines=8> */
.L_x_3623:
[----:B------:R-:W-:Y:S01]  /*4120*/  HFMA2.MMA R12, -RZ, RZ, 0, 1.1920928955078125e-07 ;  /* 0x00000002ff0c7435 */ /* 0x000fe200000001ff */
[----:B------:R-:W-:Y:S01]  /*4130*/  IMAD.MOV.U32 R13, RZ, RZ, RZ ;  /* 0x000000ffff0d7224 */ /* 0x000fe200078e00ff */
[----:B------:R-:W-:-:S09]  /*4140*/  MOV R5, R14 ;  /* 0x0000000e00057202 */ /* 0x000fd20000000f00 */
[----:B------:R-:W-:Y:S05]  /*4150*/  WARPSYNC.COLLECTIVE R15, `(.L_x_3624) ;  /* 0x000000000f087348 */ /* 0x000fea0003c00000 */
[----:B------:R0:W1:Y:S02]  /*4160*/  SHFL.BFLY P6, R14, R13, R12, R11 ;  /* 0x0c00000c0d0e7389 */ /* 0x00006400000c000b */
[----:B01----:R-:W-:Y:S01]  /*4170*/  ENDCOLLECTIVE ;  /* 0x000000000000791b */ /* 0x003fe20003800000 */
.L_x_3624:
        /* <DEDUP_REMOVED lines=8> */
.L_x_3625:
[----:B------:R-:W-:Y:S01]  /*4200*/  HFMA2.MMA R12, -RZ, RZ, 0, 1.1920928955078125e-07 ;  /* 0x00000002ff0c7435 */ /* 0x000fe200000001ff */
[----:B------:R-:W-:Y:S01]  /*4210*/  IMAD.MOV.U32 R13, RZ, RZ, RZ ;  /* 0x000000ffff0d7224 */ /* 0x000fe200078e00ff */
[----:B------:R-:W-:-:S09]  /*4220*/  MOV R7, R14 ;  /* 0x0000000e00077202 */ /* 0x000fd20000000f00 */
[----:B------:R-:W-:Y:S05]  /*4230*/  WARPSYNC.COLLECTIVE R15, `(.L_x_3626) ;  /* 0x000000000f087348 */ /* 0x000fea0003c00000 */
[----:B------:R0:W1:Y:S02]  /*4240*/  SHFL.BFLY P6, R14, R13, R12, R11 ;  /* 0x0c00000c0d0e7389 */ /* 0x00006400000c000b */
[----:B01----:R-:W-:Y:S01]  /*4250*/  ENDCOLLECTIVE ;  /* 0x000000000000791b */ /* 0x003fe20003800000 */
.L_x_3626:
        /* <DEDUP_REMOVED lines=8> */
.L_x_3627:
[----:B------:R-:W-:Y:S01]  /*42e0*/  HFMA2.MMA R12, -RZ, RZ, 0, 1.1920928955078125e-07 ;  /* 0x00000002ff0c7435 */ /* 0x000fe200000001ff */
[----:B------:R-:W-:Y:S01]  /*42f0*/  IMAD.MOV.U32 R13, RZ, RZ, RZ ;  /* 0x000000ffff0d7224 */ /* 0x000fe200078e00ff */
[----:B------:R-:W-:-:S09]  /*4300*/  MOV R9, R14 ;  /* 0x0000000e00097202 */ /* 0x000fd20000000f00 */
[----:B------:R-:W-:Y:S05]  /*4310*/  WARPSYNC.COLLECTIVE R15, `(.L_x_3628) ;  /* 0x000000000f087348 */ /* 0x000fea0003c00000 */
[----:B------:R0:W1:Y:S02]  /*4320*/  SHFL.BFLY P6, R14, R13, R12, R11 ;  /* 0x0c00000c0d0e7389 */ /* 0x00006400000c000b */
[----:B01----:R-:W-:Y:S01]  /*4330*/  ENDCOLLECTIVE ;  /* 0x000000000000791b */ /* 0x003fe20003800000 */
.L_x_3628:
        /* <DEDUP_REMOVED lines=8> */
.L_x_3629:
[----:B------:R-:W-:Y:S01]  /*43c0*/  HFMA2.MMA R12, -RZ, RZ, 0, 1.1920928955078125e-07 ;  /* 0x00000002ff0c7435 */ /* 0x000fe200000001ff */
[----:B------:R-:W-:Y:S01]  /*43d0*/  IMAD.MOV.U32 R13, RZ, RZ, RZ ;  /* 0x000000ffff0d7224 */ /* 0x000fe200078e00ff */
[----:B------:R-:W-:-:S09]  /*43e0*/  MOV R17, R14 ;  /* 0x0000000e00117202 */ /* 0x000fd20000000f00 */
[----:B------:R-:W-:Y:S05]  /*43f0*/  WARPSYNC.COLLECTIVE R15, `(.L_x_3630) ;  /* 0x000000000f087348 */ /* 0x000fea0003c00000 */
[----:B------:R0:W1:Y:S02]  /*4400*/  SHFL.BFLY P6, R14, R13, R12, R11 ;  /* 0x0c00000c0d0e7389 */ /* 0x00006400000c000b */
[----:B01----:R-:W-:Y:S01]  /*4410*/  ENDCOLLECTIVE ;  /* 0x000000000000791b */ /* 0x003fe20003800000 */
.L_x_3630:
        /* <DEDUP_REMOVED lines=8> */
.L_x_3631:
[----:B------:R-:W-:Y:S01]  /*44a0*/  HFMA2.MMA R12, -RZ, RZ, 0, 1.1920928955078125e-07 ;  /* 0x00000002ff0c7435 */ /* 0x000fe200000001ff */
[----:B------:R-:W-:Y:S01]  /*44b0*/  IMAD.MOV.U32 R13, RZ, RZ, RZ ;  /* 0x000000ffff0d7224 */ /* 0x000fe200078e00ff */
[----:B------:R-:W-:-:S09]  /*44c0*/  MOV R19, R14 ;  /* 0x0000000e00137202 */ /* 0x000fd20000000f00 */
[----:B------:R-:W-:Y:S05]  /*44d0*/  WARPSYNC.COLLECTIVE R15, `(.L_x_3632) ;  /* 0x000000000f087348 */ /* 0x000fea0003c00000 */
[----:B------:R0:W1:Y:S02]  /*44e0*/  SHFL.BFLY P6, R14, R13, R12, R11 ;  /* 0x0c00000c0d0e7389 */ /* 0x00006400000c000b */
[----:B01----:R-:W-:Y:S01]  /*44f0*/  ENDCOLLECTIVE ;  /* 0x000000000000791b */ /* 0x003fe20003800000 */
.L_x_3632:
        /* <DEDUP_REMOVED lines=8> */
.L_x_3633:
[----:B------:R-:W-:Y:S01]  /*4580*/  HFMA2.MMA R12, -RZ, RZ, 0, 1.1920928955078125e-07 ;  /* 0x00000002ff0c7435 */ /* 0x000fe200000001ff */
[----:B------:R-:W-:Y:S01]  /*4590*/  IMAD.MOV.U32 R13, RZ, RZ, RZ ;  /* 0x000000ffff0d7224 */ /* 0x000fe200078e00ff */
[----:B------:R-:W-:-:S09]  /*45a0*/  MOV R21, R14 ;  /* 0x0000000e00157202 */ /* 0x000fd20000000f00 */
[----:B------:R-:W-:Y:S05]  /*45b0*/  WARPSYNC.COLLECTIVE R15, `(.L_x_3634) ;  /* 0x000000000f087348 */ /* 0x000fea0003c00000 */
[----:B------:R0:W1:Y:S02]  /*45c0*/  SHFL.BFLY P6, R14, R13, R12, R11 ;  /* 0x0c00000c0d0e7389 */ /* 0x00006400000c000b */
[----:B01----:R-:W-:Y:S01]  /*45d0*/  ENDCOLLECTIVE ;  /* 0x000000000000791b */ /* 0x003fe20003800000 */
.L_x_3634:
        /* <DEDUP_REMOVED lines=8> */
.L_x_3635:
[----:B------:R-:W-:Y:S01]  /*4660*/  HFMA2.MMA R12, -RZ, RZ, 0, 1.1920928955078125e-07 ;  /* 0x00000002ff0c7435 */ /* 0x000fe200000001ff */
[----:B------:R-:W-:Y:S01]  /*4670*/  IMAD.MOV.U32 R13, RZ, RZ, RZ ;  /* 0x000000ffff0d7224 */ /* 0x000fe200078e00ff */
[----:B------:R-:W-:-:S09]  /*4680*/  MOV R23, R14 ;  /* 0x0000000e00177202 */ /* 0x000fd20000000f00 */
[----:B------:R-:W-:Y:S05]  /*4690*/  WARPSYNC.COLLECTIVE R15, `(.L_x_3636) ;  /* 0x000000000f087348 */ /* 0x000fea0003c00000 */
[----:B------:R0:W1:Y:S02]  /*46a0*/  SHFL.BFLY P6, R14, R13, R12, R11 ;  /* 0x0c00000c0d0e7389 */ /* 0x00006400000c000b */
[----:B01----:R-:W-:Y:S01]  /*46b0*/  ENDCOLLECTIVE ;  /* 0x000000000000791b */ /* 0x003fe20003800000 */
.L_x_3636:
[----:B------:R-:W-:Y:S01]  /*46c0*/  FADD.FTZ R22, R22, R23 ;  /* 0x0000001716167221 */ /* 0x000fe20000010000 */
[----:B------:R-:W-:Y:S02]  /*46d0*/  IMAD.MOV.U32 R12, RZ, RZ, 0x1 ;  /* 0x00000001ff0c7424 */ /* 0x000fe400078e00ff */
[----:B------:R-:W-:-:S05]  /*46e0*/  FADD.FTZ R24, RZ, R14 ;  /* 0x0000000eff187221 */ /* 0x000fca0000010000 */
[----:B------:R-:W-:-:S07]  /*46f0*/  MOV R13, R24 ;  /* 0x00000018000d7202 */ /* 0x000fce0000000f00 */
[----:B------:R-:W-:Y:S05]  /*4700*/  WARPSYNC.COLLECTIVE R15, `(.L_x_3637) ;  /* 0x000000000f087348 */ /* 0x000fea0003c00000 */
[----:B------:R0:W1:Y:S02]  /*4710*/  SHFL.BFLY P6, R14, R13, R12, R11 ;  /* 0x0c00000c0d0e7389 */ /* 0x00006400000c000b */
[----:B01----:R-:W-:Y:S01]  /*4720*/  ENDCOLLECTIVE ;  /* 0x000000000000791b */ /* 0x003fe20003800000 */
.L_x_3637:
[----:B------:R-:W-:Y:S01]  /*4730*/  HFMA2.MMA R13, -RZ, RZ, 0, 0 ;  /* 0x00000000ff0d7435 */ /* 0x000fe200000001ff */
[----:B------:R-:W-:Y:S01]  /*4740*/  IMAD.MOV.U32 R12, RZ, RZ, 0x2 ;  /* 0x00000002ff0c7424 */ /* 0x000fe200078e00ff */
[----:B------:R-:W-:-:S09]  /*4750*/  MOV R25, R14 ;  /* 0x0000000e00197202 */ /* 0x000fd20000000f00 */
[----:B------:R-:W-:Y:S05]  /*4760*/  WARPSYNC.COLLECTIVE R15, `(.L_x_3638) ;  /* 0x000000000f087348 */ /* 0x000fea0003c00000 */
[----:B------:R0:W1:Y:S02]  /*4770*/  SHFL.BFLY P6, R14, R13, R12, R11 ;  /* 0x0c00000c0d0e7389 */ /* 0x00006400000c000b */
[----:B01----:R-:W-:Y:S01]  /*4780*/  ENDCOLLECTIVE ;  /* 0x000000000000791b */ /* 0x003fe20003800000 */
.L_x_3638:
[----:B------:R-:W-:Y:S01]  /*4790*/  FADD.FTZ R24, R24, R25 ;  /* 0x0000001918187221 */ /* 0x000fe20000010000 */
[----:B------:R-:W-:Y:S01]  /*47a0*/  HFMA2.MMA R12, -RZ, RZ, 0, 5.9604644775390625e-08 ;  /* 0x00000001ff0c7435 */ /* 0x000fe200000001ff */
[----:B------:R-:W-:-:S05]  /*47b0*/  FADD.FTZ R3, RZ, R14 ;  /* 0x0000000eff037221 */ /* 0x000fca0000010000 */
[----:B------:R-:W-:-:S07]  /*47c0*/  MOV R13, R3 ;  /* 0x00000003000d7202 */ /* 0x000fce0000000f00 */
[----:B------:R-:W-:Y:S05]  /*47d0*/  WARPSYNC.COLLECTIVE R15, `(.L_x_3639) ;  /* 0x000000000f087348 */ /* 0x000fea0003c00000 */
[----:B------:R0:W1:Y:S02]  /*47e0*/  SHFL.BFLY P6, R14, R13, R12, R11 ;  /* 0x0c00000c0d0e7389 */ /* 0x00006400000c000b */
[----:B01----:R-:W-:Y:S01]  /*47f0*/  ENDCOLLECTIVE ;  /* 0x000000000000791b */ /* 0x003fe20003800000 */
.L_x_3639:
[----:B------:R-:W-:Y:S05]  /*4800*/  BRA `(.L_x_3640) ;  /* 0xffffffe4001c7947 */ /* 0x000fea000383ffff */
.L_x_3641:
        /* <DEDUP_REMOVED lines=15> */
.L_x_28094:


//--------------------- .text._ZN4vllm25paged_attention_v1_kernelIthLi80ELi32ELi128ELNS_18Fp8KVCacheDataTypeE2ELb1EEEvPT_PKS2_PKT0_S8_ifPKiSA_iPKfiiiSC_SC_iiiii --------------------------
	.section	.text._ZN4vllm25paged_attention_v1_kernelIthLi80ELi32ELi128ELNS_18Fp8KVCacheDataTypeE2ELb1EEEvPT_PKS2_PKT0_S8_ifPKiSA_iPKfiiiSC_SC_iiiii,"ax",@progbits
	.align	128
        .global         _ZN4vllm25paged_attention_v1_kernelIthLi80ELi32ELi128ELNS_18Fp8KVCacheDataTypeE2ELb1EEEvPT_PKS2_PKT0_S8_ifPKiSA_iPKfiiiSC_SC_iiiii
        .type           _ZN4vllm25paged_attention_v1_kernelIthLi80ELi32ELi128ELNS_18Fp8KVCacheDataTypeE2ELb1EEEvPT_PKS2_PKT0_S8_ifPKiSA_iPKfiiiSC_SC_iiiii,@function
        .size           _ZN4vllm25paged_attention_v1_kernelIthLi80ELi32ELi128ELNS_18Fp8KVCacheDataTypeE2ELb1EEEvPT_PKS2_PKT0_S8_ifPKiSA_iPKfiiiSC_SC_iiiii,(.L_x_28095 - _ZN4vllm25paged_attention_v1_kernelIthLi80ELi32ELi128ELNS_18Fp8KVCacheDataTypeE2ELb1EEEvPT_PKS2_PKT0_S8_ifPKiSA_iPKfiiiSC_SC_iiiii)
        .other          _ZN4vllm25paged_attention_v1_kernelIthLi80ELi32ELi128ELNS_18Fp8KVCacheDataTypeE2ELb1EEEvPT_PKS2_PKT0_S8_ifPKiSA_iPKfiiiSC_SC_iiiii,@"STO_CUDA_ENTRY STV_DEFAULT"
_ZN4vllm25paged_attention_v1_kernelIthLi80ELi32ELi128ELNS_18Fp8KVCacheDataTypeE2ELb1EEEvPT_PKS2_PKT0_S8_ifPKiSA_iPKfiiiSC_SC_iiiii:
.text._ZN4vllm25paged_attention_v1_kernelIthLi80ELi32ELi128ELNS_18Fp8KVCacheDataTypeE2ELb1EEEvPT_PKS2_PKT0_S8_ifPKiSA_iPKfiiiSC_SC_iiiii:
        /* <DEDUP_REMOVED lines=105> */
.L_x_3642:
[----:B------:R-:W-:Y:S02]  /*0690*/  ULDC UR4, c[0x0][0x278] ;  /* 0x00009e0000047ab9 */ /* 0x000fe40000000800 */
[----:B------:R-:W-:-:S04]  /*06a0*/  IMAD R2, R26, UR4, R27 ;  /* 0x000000041a027c24 */ /* 0x000fc8000f8e021b */
[----:B------:R-:W-:-:S07]  /*06b0*/  IMAD R6, R2, R5, RZ ;  /* 0x0000000502067224 */ /* 0x000fce00078e02ff */
.L_x_3643:
        /* <DEDUP_REMOVED lines=25> */
.L_x_3647:
        /* <DEDUP_REMOVED lines=36> */
.L_x_3645:
[----:B------:R-:W-:Y:S05]  /*0a90*/  BSYNC B7 ;  /* 0x0000000000077941 */ /* 0x000fea0003800000 */
.L_x_3644:
        /* <DEDUP_REMOVED lines=13> */
.L_x_3688:
        /* <DEDUP_REMOVED lines=40> */
.L_x_3653:
        /* <DEDUP_REMOVED lines=11> */
.L_x_3652:
[----:B------:R-:W-:Y:S05]  /*0ea0*/  BSYNC B1 ;  /* 0x0000000000017941 */ /* 0x000fea0003800000 */
.L_x_3651:
        /* <DEDUP_REMOVED lines=14> */
.L_x_3656:
        /* <DEDUP_REMOVED lines=50> */
[----:B------:R-:W-:Y:S01]  /*12b0*/  FMUL.FTZ R18, R13, 1.4426950216293334961 ;  /* 0x3fb8aa3b0d127820 */ /* 0x000fe20000410000 */
[----:B-1----:R-:W-:Y:S01]  /*12c0*/  FADD.FTZ R19, -R0, R19 ;  /* 0x0000001300137221 */ /* 0x002fe20000010100 */
[----:B------:R-:W1:Y:S03]  /*12d0*/  LDS R13, [R3+0x1800] ;  /* 0x00180000030d7984 */ /* 0x000e660000000800 */
[----:B------:R-:W-:Y:S01]  /*12e0*/  FMUL.FTZ R19, R19, 1.4426950216293334961 ;  /* 0x3fb8aa3b13137820 */ /* 0x000fe20000410000 */
[----:B------:R5:W-:Y:S01]  /*12f0*/  STS [R3+0x200], R14 ;  /* 0x0002000e03007388 */ /* 0x000be20000000800 */
[----:B---3--:R-:W-:Y:S01]  /*1300*/  FMUL.FTZ R16, R20, 1.4426950216293334961 ;  /* 0x3fb8aa3b14107820 */ /* 0x008fe20000410000 */
[----:B------:R-:W-:Y:S01]  /*1310*/  FMUL.FTZ R20, R21, 1.4426950216293334961 ;  /* 0x3fb8aa3b15147820 */ /* 0x000fe20000410000 */
[----:B------:R-:W-:Y:S01]  /*1320*/  FADD.FTZ R21, -R0, R11 ;  /* 0x0000000b00157221 */ /* 0x000fe20000010100 */
[----:B------:R0:W-:Y:S01]  /*1330*/  STS [R3+0x600], R25 ;  /* 0x0006001903007388 */ /* 0x0001e20000000800 */
[----:B------:R-:W3:Y:S02]  /*1340*/  MUFU.EX2 R11, R17 ;  /* 0x00000011000b7308 */ /* 0x000ee40000000800 */
[----:B------:R-:W-:-:S06]  /*1350*/  FMUL.FTZ R21, R21, 1.4426950216293334961 ;  /* 0x3fb8aa3b15157820 */ /* 0x000fcc0000410000 */
[----:B-----5:R-:W5:Y:S01]  /*1360*/  MUFU.EX2 R14, R18 ;  /* 0x00000012000e7308 */ /* 0x020f620000000800 */
[----:B0-----:R-:W-:-:S07]  /*1370*/  FADD.FTZ R25, -R0, R5 ;  /* 0x0000000500197221 */ /* 0x001fce0000010100 */
[----:B------:R-:W0:Y:S01]  /*1380*/  MUFU.EX2 R16, R16 ;  /* 0x0000001000107308 */ /* 0x000e220000000800 */
[----:B---3--:R-:W-:Y:S01]  /*1390*/  STS [R3+0x1000], R11 ;  /* 0x0010000b03007388 */ /* 0x008fe20000000800 */
[----:B------:R-:W-:Y:S01]  /*13a0*/  FMUL.FTZ R25, R25, 1.4426950216293334961 ;  /* 0x3fb8aa3b19197820 */ /* 0x000fe20000410000 */
[----:B--2---:R-:W-:-:S04]  /*13b0*/  FADD.FTZ R23, -R0, R23 ;  /* 0x0000001700177221 */ /* 0x004fc80000010100 */
[----:B------:R-:W-:Y:S01]  /*13c0*/  FMUL.FTZ R23, R23, 1.4426950216293334961 ;  /* 0x3fb8aa3b17177820 */ /* 0x000fe20000410000 */
[----:B------:R4:W2:Y:S01]  /*13d0*/  MUFU.EX2 R18, R19 ;  /* 0x0000001300127308 */ /* 0x0008a20000000800 */
[----:B-----5:R3:W-:Y:S07]  /*13e0*/  STS [R3+0x800], R14 ;  /* 0x0008000e03007388 */ /* 0x0207ee0000000800 */
[----:B------:R5:W3:Y:S01]  /*13f0*/  MUFU.EX2 R5, R21 ;  /* 0x0000001500057308 */ /* 0x000ae20000000800 */
[C---:B----4-:R-:W-:Y:S01]  /*1400*/  FADD.FTZ R19, -R0.reuse, R15 ;  /* 0x0000000f00137221 */ /* 0x050fe20000010100 */
[----:B0-----:R-:W-:Y:S06]  /*1410*/  STS [R3+0xa00], R16 ;  /* 0x000a001003007388 */ /* 0x001fec0000000800 */
[----:B------:R-:W0:Y:S01]  /*1420*/  MUFU.EX2 R20, R20 ;  /* 0x0000001400147308 */ /* 0x000e220000000800 */
[----:B-----5:R-:W-:Y:S01]  /*1430*/  FMUL.FTZ R21, R19, 1.4426950216293334961 ;  /* 0x3fb8aa3b13157820 */ /* 0x020fe20000410000 */
[----:B-1----:R-:W-:Y:S01]  /*1440*/  FADD.FTZ R19, -R0, R13 ;  /* 0x0000000d00137221 */ /* 0x002fe20000010100 */
[----:B--2---:R-:W-:Y:S03]  /*1450*/  STS [R3+0xc00], R18 ;  /* 0x000c001203007388 */ /* 0x004fe60000000800 */
[----:B------:R-:W-:Y:S01]  /*1460*/  FMUL.FTZ R17, R19, 1.4426950216293334961 ;  /* 0x3fb8aa3b13117820 */ /* 0x000fe20000410000 */
[----:B------:R-:W-:Y:S01]  /*1470*/  FADD.FTZ R19, R12, R14 ;  /* 0x0000000e0c137221 */ /* 0x000fe20000010000 */
[----:B------:R-:W1:Y:S01]  /*1480*/  MUFU.EX2 R15, R25 ;  /* 0x00000019000f7308 */ /* 0x000e620000000800 */
[----:B---3--:R2:W-:Y:S02]  /*1490*/  STS [R3+0x1200], R5 ;  /* 0x0012000503007388 */ /* 0x0085e40000000800 */
[----:B------:R-:W-:-:S04]  /*14a0*/  FADD.FTZ R19, R19, R16 ;  /* 0x0000001013137221 */ /* 0x000fc80000010000 */
[----:B------:R-:W-:Y:S01]  /*14b0*/  FADD.FTZ R19, R19, R18 ;  /* 0x0000001213137221 */ /* 0x000fe20000010000 */
[----:B------:R-:W3:Y:S01]  /*14c0*/  MUFU.EX2 R13, R21 ;  /* 0x00000015000d7308 */ /* 0x000ee20000000800 */
        /* <DEDUP_REMOVED lines=8> */
[----:B---3--:R-:W-:Y:S02]  /*1550*/  STS [R3+0x1600], R13 ;  /* 0x0016000d03007388 */ /* 0x008fe40000000800 */
[----:B------:R-:W-:-:S04]  /*1560*/  FADD.FTZ R14, R14, R13 ;  /* 0x0000000d0e0e7221 */ /* 0x000fc80000010000 */
[----:B0-----:R-:W-:Y:S01]  /*1570*/  FADD.FTZ R11, R14, R17 ;  /* 0x000000110e0b7221 */ /* 0x001fe20000010000 */
[----:B------:R-:W-:Y:S04]  /*1580*/  STS [R3+0x1800], R17 ;  /* 0x0018001103007388 */ /* 0x000fe80000000800 */
[----:B-1----:R0:W-:Y:S01]  /*1590*/  STS [R3+0x1a00], R12 ;  /* 0x001a000c03007388 */ /* 0x0021e20000000800 */
[----:B--2---:R-:W-:Y:S01]  /*15a0*/  FADD.FTZ R5, R11, R12 ;  /* 0x0000000c0b057221 */ /* 0x004fe20000010000 */
[----:B0-----:R-:W-:Y:S01]  /*15b0*/  IADD3 R3, R3, 0x2000, RZ ;  /* 0x0000200003037810 */ /* 0x001fe20007ffe0ff */
[----:B------:R-:W-:Y:S06]  /*15c0*/  @!P3 BRA `(.L_x_3656) ;  /* 0xfffffff80070b947 */ /* 0x000fec000383ffff */
.L_x_3655:
[----:B------:R-:W-:Y:S05]  /*15d0*/  BSYNC B1 ;  /* 0x0000000000017941 */ /* 0x000fea0003800000 */
.L_x_3654:
        /* <DEDUP_REMOVED lines=55> */
.L_x_3658:
[----:B------:R-:W-:Y:S05]  /*1950*/  BSYNC B1 ;  /* 0x0000000000017941 */ /* 0x000fea0003800000 */
.L_x_3657:
        /* <DEDUP_REMOVED lines=26> */
.L_x_3650:
[----:B------:R-:W-:Y:S05]  /*1b00*/  BSYNC B0 ;  /* 0x0000000000007941 */ /* 0x000fea0003800000 */
.L_x_3649:
        /* <DEDUP_REMOVED lines=48> */
.L_x_3663:
        /* <DEDUP_REMOVED lines=8> */
.L_x_3662:
[----:B------:R-:W-:Y:S05]  /*1e90*/  BSYNC B1 ;  /* 0x0000000000017941 */ /* 0x000fea0003800000 */
.L_x_3661:
        /* <DEDUP_REMOVED lines=14> */
.L_x_3666:
        /* <DEDUP_REMOVED lines=52> */
.L_x_3665:
[----:B------:R-:W-:Y:S05]  /*22c0*/  BSYNC B1 ;  /* 0x0000000000017941 */ /* 0x000fea0003800000 */
.L_x_3664:
        /* <DEDUP_REMOVED lines=31> */
.L_x_3668:
[----:B------:R-:W-:Y:S05]  /*24c0*/  BSYNC B1 ;  /* 0x0000000000017941 */ /* 0x000fea0003800000 */
.L_x_3667:
        /* <DEDUP_REMOVED lines=14> */
.L_x_3660:
[----:B------:R-:W-:Y:S05]  /*25b0*/  BSYNC B0 ;  /* 0x0000000000007941 */ /* 0x000fea0003800000 */
.L_x_3659:
        /* <DEDUP_REMOVED lines=28> */
.L_x_3672:
        /* <DEDUP_REMOVED lines=33> */
.L_x_3670:
[----:B------:R-:W-:Y:S05]  /*2990*/  BSYNC B6 ;  /* 0x0000000000067941 */ /* 0x000fea0003800000 */
.L_x_3669:
[----:B------:R-:W-:-:S03]  /*29a0*/  UMOV UR4, 0xffffffff ;  /* 0xffffffff00047882 */ /* 0x000fc60000000000 */
[----:B------:R-:W-:Y:S05]  /*29b0*/  BRA.DIV UR4, `(.L_x_3673) ;  /* 0x00000012047c7947 */ /* 0x000fea000b800000 */
[----:B------:R-:W-:Y:S01]  /*29c0*/  HFMA2.MMA R23, -RZ, RZ, 0, 0 ;  /* 0x00000000ff177435 */ /* 0x000fe200000001ff */
[----:B------:R-:W-:Y:S01]  /*29d0*/  MOV R19, RZ ;  /* 0x000000ff00137202 */ /* 0x000fe20000000f00 */
[----:B------:R-:W-:Y:S01]  /*29e0*/  HFMA2.MMA R9, -RZ, RZ, 0, 0 ;  /* 0x00000000ff097435 */ /* 0x000fe200000001ff */
[----:B------:R-:W-:Y:S01]  /*29f0*/  MOV R5, RZ ;  /* 0x000000ff00057202 */ /* 0x000fe20000000f00 */
[----:B------:R-:W-:Y:S02]  /*2a00*/  IMAD.MOV.U32 R25, RZ, RZ, RZ ;  /* 0x000000ffff197224 */ /* 0x000fe400078e00ff */
[----:B------:R-:W-:Y:S02]  /*2a10*/  IMAD.MOV.U32 R21, RZ, RZ, RZ ;  /* 0x000000ffff157224 */ /* 0x000fe400078e00ff */
[----:B------:R-:W-:Y:S01]  /*2a20*/  FADD.FTZ R19, RZ, R19 ;  /* 0x00000013ff137221 */ /* 0x000fe20000010000 */
[----:B------:R-:W-:Y:S02]  /*2a30*/  IMAD.MOV.U32 R17, RZ, RZ, RZ ;  /* 0x000000ffff117224 */ /* 0x000fe400078e00ff */
[----:B------:R-:W-:Y:S01]  /*2a40*/  FADD.FTZ R25, RZ, R25 ;  /* 0x00000019ff197221 */ /* 0x000fe20000010000 */
[----:B------:R-:W-:-:S02]  /*2a50*/  IMAD.MOV.U32 R7, RZ, RZ, RZ ;  /* 0x000000ffff077224 */ /* 0x000fc400078e00ff */
[----:B------:R-:W-:Y:S01]  /*2a60*/  FADD.FTZ R23, RZ, R23 ;  /* 0x00000017ff177221 */ /* 0x000fe20000010000 */
[----:B------:R-:W-:Y:S02]  /*2a70*/  IMAD.MOV.U32 R14, RZ, RZ, RZ ;  /* 0x000000ffff0e7224 */ /* 0x000fe400078e00ff */
[----:B------:R-:W-:Y:S01]  /*2a80*/  FADD.FTZ R21, RZ, R21 ;  /* 0x00000015ff157221 */ /* 0x000fe20000010000 */
[----:B------:R-:W-:Y:S01]  /*2a90*/  FADD.FTZ R17, RZ, R17 ;  /* 0x00000011ff117221 */ /* 0x000fe20000010000 */
[----:B------:R-:W-:Y:S01]  /*2aa0*/  FADD.FTZ R9, RZ, R9 ;  /* 0x00000009ff097221 */ /* 0x000fe20000010000 */
[----:B------:R-:W-:Y:S01]  /*2ab0*/  FADD.FTZ R7, RZ, R7 ;  /* 0x00000007ff077221 */ /* 0x000fe20000010000 */
[----:B------:R-:W-:Y:S01]  /*2ac0*/  FADD.FTZ R5, RZ, R5 ;  /* 0x00000005ff057221 */ /* 0x000fe20000010000 */
[--C-:B-1----:R-:W-:Y:S01]  /*2ad0*/  FADD.FTZ R3, RZ, R14.reuse ;  /* 0x0000000eff037221 */ /* 0x102fe20000010000 */
[----:B------:R-:W-:Y:S01]  /*2ae0*/  FADD.FTZ R13, RZ, R14 ;  /* 0x0000000eff0d7221 */ /* 0x000fe20000010000 */
[----:B------:R-:W1:Y:S04]  /*2af0*/  SHFL.BFLY PT, R20, R25, 0x1, 0x1f ;  /* 0x0c201f0019147f89 */ /* 0x000e6800000e0000 */
[----:B------:R-:W2:Y:S04]  /*2b00*/  SHFL.BFLY PT, R18, R23, 0x1, 0x1f ;  /* 0x0c201f0017127f89 */ /* 0x000ea800000e0000 */
[----:B------:R-:W3:Y:S04]  /*2b10*/  SHFL.BFLY PT, R16, R21, 0x1, 0x1f ;  /* 0x0c201f0015107f89 */ /* 0x000ee800000e0000 */
[----:B------:R-:W4:Y:S04]  /*2b20*/  SHFL.BFLY PT, R10, R19, 0x1, 0x1f ;  /* 0x0c201f00130a7f89 */ /* 0x000f2800000e0000 */
[----:B------:R-:W5:Y:S04]  /*2b30*/  SHFL.BFLY PT, R8, R17, 0x1, 0x1f ;  /* 0x0c201f0011087f89 */ /* 0x000f6800000e0000 */
[----:B------:R-:W5:Y:S04]  /*2b40*/  SHFL.BFLY PT, R6, R9, 0x1, 0x1f ;  /* 0x0c201f0009067f89 */ /* 0x000f6800000e0000 */
[----:B------:R-:W5:Y:S01]  /*2b50*/  SHFL.BFLY PT, R4, R7, 0x1, 0x1f ;  /* 0x0c201f0007047f89 */ /* 0x000f6200000e0000 */
[----:B-1----:R-:W-:-:S03]  /*2b60*/  FADD.FTZ R20, R25, R20 ;  /* 0x0000001419147221 */ /* 0x002fc60000010000 */
[----:B------:R-:W1:Y:S01]  /*2b70*/  SHFL.BFLY PT, R2, R5, 0x1, 0x1f ;  /* 0x0c201f0005027f89 */ /* 0x000e6200000e0000 */
[----:B--2---:R-:W-:-:S03]  /*2b80*/  FADD.FTZ R18, R23, R18 ;  /* 0x0000001217127221 */ /* 0x004fc60000010000 */
[----:B0-----:R-:W0:Y:S01]  /*2b90*/  SHFL.BFLY PT, R0, R3, 0x1, 0x1f ;  /* 0x0c201f0003007f89 */ /* 0x001e2200000e0000 */
[----:B---3--:R-:W-:-:S03]  /*2ba0*/  FADD.FTZ R16, R21, R16 ;  /* 0x0000001015107221 */ /* 0x008fc60000010000 */
[----:B------:R2:W3:Y:S01]  /*2bb0*/  SHFL.BFLY PT, R14, R13, 0x1, 0x1f ;  /* 0x0c201f000d0e7f89 */ /* 0x0004e200000e0000 */
[----:B----4-:R-:W-:Y:S01]  /*2bc0*/  FADD.FTZ R10, R19, R10 ;  /* 0x0000000a130a7221 */ /* 0x010fe20000010000 */
[----:B-----5:R-:W-:Y:S01]  /*2bd0*/  FADD.FTZ R8, R17, R8 ;  /* 0x0000000811087221 */ /* 0x020fe20000010000 */
[----:B------:R-:W-:Y:S01]  /*2be0*/  FADD.FTZ R6, R9, R6 ;  /* 0x0000000609067221 */ /* 0x000fe20000010000 */
[----:B------:R-:W-:Y:S01]  /*2bf0*/  FADD.FTZ R4, R7, R4 ;  /* 0x0000000407047221 */ /* 0x000fe20000010000 */
[----:B-1----:R-:W-:Y:S01]  /*2c00*/  FADD.FTZ R2, R5, R2 ;  /* 0x0000000205027221 */ /* 0x002fe20000010000 */
[----:B0-2---:R-:W-:-:S07]  /*2c10*/  FADD.FTZ R0, R3, R0 ;  /* 0x0000000003007221 */ /* 0x005fce0000010000 */
.L_x_3709:
        /* <DEDUP_REMOVED lines=8> */
[----:B---3--:R-:W-:Y:S01]  /*2ca0*/  FADD.FTZ R13, R13, R14 ;  /* 0x0000000e0d0d7221 */ /* 0x008fe20000010000 */
[C---:B------:R-:W-:Y:S02]  /*2cb0*/  LOP3.LUT R5, R28.reuse, 0xffffffc0, RZ, 0xc0, !PT ;  /* 0xffffffc01c057812 */ /* 0x040fe400078ec0ff */
        /* <DEDUP_REMOVED lines=24> */
.L_x_3675:
[----:B------:R-:W-:Y:S05]  /*2e40*/  BSYNC B0 ;  /* 0x0000000000007941 */ /* 0x000fea0003800000 */
.L_x_3674:
        /* <DEDUP_REMOVED lines=23> */
.L_x_3677:
[----:B------:R-:W-:Y:S05]  /*2fc0*/  BSYNC B0 ;  /* 0x0000000000007941 */ /* 0x000fea0003800000 */
.L_x_3676:
        /* <DEDUP_REMOVED lines=13> */
.L_x_3679:
[----:B------:R-:W-:Y:S05]  /*30a0*/  BSYNC B0 ;  /* 0x0000000000007941 */ /* 0x000fea0003800000 */
.L_x_3678:
        /* <DEDUP_REMOVED lines=23> */
.L_x_3681:
[----:B------:R-:W-:Y:S05]  /*3220*/  BSYNC B0 ;  /* 0x0000000000007941 */ /* 0x000fea0003800000 */
.L_x_3680:
        /* <DEDUP_REMOVED lines=8> */
[----:B------:R-:W-:Y:S01]  /*32b0*/  SHF.R.S32.HI R28, RZ, 0x1f, R26 ;  /* 0x0000001fff1c7819 */ /* 0x000fe2000001141a */
[----:B--2---:R-:W-:-:S04]  /*32c0*/  UIMAD UR4, UR5, 0x50, URZ ;  /* 0x00000050050478a4 */ /* 0x004fc8000f8e023f */
[----:B------:R-:W-:Y:S02]  /*32d0*/  USHF.R.S32.HI UR5, URZ, 0x1f, UR4 ;  /* 0x0000001f3f057899 */ /* 0x000fe40008011404 */
[--C-:B01----:R-:W-:Y:S02]  /*32e0*/  IADD3 R3, P1, P2, R26, UR4, R27.reuse ;  /* 0x000000041a037c10 */ /* 0x103fe4000fa3e01b */
[----:B------:R-:W-:-:S04]  /*32f0*/  SHF.R.S32.HI R27, RZ, 0x1f, R27 ;  /* 0x0000001fff1b7819 */ /* 0x000fc8000001141b */
[----:B------:R-:W-:Y:S01]  /*3300*/  IADD3.X R28, R28, UR5, R27, P1, P2 ;  /* 0x000000051c1c7c10 */ /* 0x000fe20008fe441b */
[----:B------:R-:W-:Y:S06]  /*3310*/  @P0 EXIT ;  /* 0x000000000000094d */ /* 0x000fec0003800000 */
        /* <DEDUP_REMOVED lines=11> */
[----:B------:R-:W-:Y:S01]  /*33d0*/  VIADD R22, R9, 0x28 ;  /* 0x0000002809167836 */ /* 0x000fe20000000000 */
[C---:B------:R-:W-:Y:S02]  /*33e0*/  PRMT R5, R18.reuse, 0x7610, R5 ;  /* 0x0000761012057816 */ /* 0x040fe40000000005 */
[----:B------:R-:W-:Y:S02]  /*33f0*/  LEA.HI.X R21, R7, UR5, R12, 0x1, P1 ;  /* 0x0000000507157c11 */ /* 0x000fe400088f0c0c */
[C---:B------:R-:W-:Y:S01]  /*3400*/  IADD3 R23, R9.reuse, 0x10, RZ ;  /* 0x0000001009177810 */ /* 0x040fe20007ffe0ff */
[----:B------:R0:W-:Y:S01]  /*3410*/  STG.E.U16 desc[UR36][R14.64], R5 ;  /* 0x000000050e007986 */ /* 0x0001e2000c101524 */
[----:B------:R-:W-:Y:S01]  /*3420*/  PRMT R7, R18, 0x7632, R7 ;  /* 0x0000763212077816 */ /* 0x000fe20000000007 */
[C---:B------:R-:W-:Y:S01]  /*3430*/  VIADD R18, R9.reuse, 0x18 ;  /* 0x0000001809127836 */ /* 0x040fe20000000000 */
[----:B------:R-:W-:-:S02]  /*3440*/  IADD3 R24, R9, 0x30, RZ ;  /* 0x0000003009187810 */ /* 0x000fc40007ffe0ff */
[C---:B------:R-:W-:Y:S01]  /*3450*/  IADD3 R25, R9.reuse, 0x20, RZ ;  /* 0x0000002009197810 */ /* 0x040fe20007ffe0ff */
[----:B------:R1:W-:Y:S01]  /*3460*/  STG.E.U16 desc[UR36][R20.64], R7 ;  /* 0x0000000714007986 */ /* 0x0003e2000c101524 */
[C---:B------:R-:W-:Y:S01]  /*3470*/  IADD3 R12, R9.reuse, 0x40, RZ ;  /* 0x00000040090c7810 */ /* 0x040fe20007ffe0ff */
[----:B------:R-:W-:Y:S01]  /*3480*/  VIADD R9, R9, 0x48 ;  /* 0x0000004809097836 */ /* 0x000fe20000000000 */
[-C--:B------:R-:W-:Y:S02]  /*3490*/  IADD3 R11, P5, R23, R3.reuse, RZ ;  /* 0x00000003170b7210 */ /* 0x080fe40007fbe0ff */
[-C--:B------:R-:W-:Y:S02]  /*34a0*/  IADD3 R17, P3, R25, R3.reuse, RZ ;  /* 0x0000000319117210 */ /* 0x080fe40007f7e0ff */
[----:B0-----:R-:W-:Y:S02]  /*34b0*/  IADD3 R15, P4, R18, R3, RZ ;  /* 0x00000003120f7210 */ /* 0x001fe40007f9e0ff */
[----:B------:R-:W-:-:S02]  /*34c0*/  LEA.HI.X.SX32 R23, R23, R28, 0x1, P5 ;  /* 0x0000001c17177211 */ /* 0x000fc400028f0eff */
[-C--:B------:R-:W-:Y:S02]  /*34d0*/  IADD3 R19, P2, R22, R3.reuse, RZ ;  /* 0x0000000316137210 */ /* 0x080fe40007f5e0ff */
[-C--:B-1----:R-:W-:Y:S02]  /*34e0*/  IADD3 R21, P1, R24, R3.reuse, RZ ;  /* 0x0000000318157210 */ /* 0x082fe40007f3e0ff */
[-C--:B------:R-:W-:Y:S02]  /*34f0*/  IADD3 R7, P0, R26, R3.reuse, RZ ;  /* 0x000000031a077210 */ /* 0x080fe40007f1e0ff */
[-C--:B------:R-:W-:Y:S02]  /*3500*/  IADD3 R5, P5, R12, R3.reuse, RZ ;  /* 0x000000030c057210 */ /* 0x080fe40007fbe0ff */
[----:B------:R-:W-:Y:S02]  /*3510*/  IADD3 R3, P6, R9, R3, RZ ;  /* 0x0000000309037210 */ /* 0x000fe40007fde0ff */
[----:B------:R-:W-:-:S02]  /*3520*/  LEA.HI.X.SX32 R24, R24, R28, 0x1, P1 ;  /* 0x0000001c18187211 */ /* 0x000fc400008f0eff */
[-C--:B------:R-:W-:Y:S02]  /*3530*/  LEA.HI.X.SX32 R18, R18, R28.reuse, 0x1, P4 ;  /* 0x0000001c12127211 */ /* 0x080fe400020f0eff */
[----:B------:R-:W-:Y:S02]  /*3540*/  LEA R14, P1, R15, UR4, 0x1 ;  /* 0x000000040f0e7c11 */ /* 0x000fe4000f8208ff */
[-C--:B------:R-:W-:Y:S02]  /*3550*/  LEA.HI.X.SX32 R20, R25, R28.reuse, 0x1, P3 ;  /* 0x0000001c19147211 */ /* 0x080fe400018f0eff */
[-C--:B------:R-:W-:Y:S02]  /*3560*/  LEA.HI.X.SX32 R22, R22, R28.reuse, 0x1, P2 ;  /* 0x0000001c16167211 */ /* 0x080fe400010f0eff */
[-C--:B------:R-:W-:Y:S02]  /*3570*/  LEA.HI.X.SX32 R26, R26, R28.reuse, 0x1, P0 ;  /* 0x0000001c1a1a7211 */ /* 0x080fe400000f0eff */
[----:B------:R-:W-:-:S02]  /*3580*/  LEA.HI.X.SX32 R12, R12, R28, 0x1, P5 ;  /* 0x0000001c0c0c7211 */ /* 0x000fc400028f0eff */
[----:B------:R-:W-:Y:S02]  /*3590*/  LEA.HI.X.SX32 R28, R9, R28, 0x1, P6 ;  /* 0x0000001c091c7211 */ /* 0x000fe400030f0eff */
[----:B------:R-:W-:Y:S02]  /*35a0*/  F2FP.F16.F32.PACK_AB R9, R10, R16 ;  /* 0x000000100a09723e */ /* 0x000fe400000000ff */
[----:B------:R-:W-:Y:S02]  /*35b0*/  LEA R10, P0, R11, UR4, 0x1 ;  /* 0x000000040b0a7c11 */ /* 0x000fe4000f8008ff */
[----:B------:R-:W-:Y:S02]  /*35c0*/  LEA.HI.X R15, R15, UR5, R18, 0x1, P1 ;  /* 0x000000050f0f7c11 */ /* 0x000fe400088f0c12 */
[----:B------:R-:W-:Y:S02]  /*35d0*/  LEA R18, P1, R19, UR4, 0x1 ;  /* 0x0000000413127c11 */ /* 0x000fe4000f8208ff */
[----:B------:R-:W-:-:S02]  /*35e0*/  LEA.HI.X R11, R11, UR5, R23, 0x1, P0 ;  /* 0x000000050b0b7c11 */ /* 0x000fc400080f0c17 */
[----:B------:R-:W-:Y:S02]  /*35f0*/  LEA R16, P0, R17, UR4, 0x1 ;  /* 0x0000000411107c11 */ /* 0x000fe4000f8008ff */
[----:B------:R-:W-:Y:S01]  /*3600*/  LEA.HI.X R19, R19, UR5, R22, 0x1, P1 ;  /* 0x0000000513137c11 */ /* 0x000fe200088f0c16 */
[----:B------:R0:W-:Y:S01]  /*3610*/  STG.E.U16 desc[UR36][R10.64], R9 ;  /* 0x000000090a007986 */ /* 0x0001e2000c101524 */
[----:B------:R-:W-:Y:S02]  /*3620*/  LEA R22, P1, R7, UR4, 0x1 ;  /* 0x0000000407167c11 */ /* 0x000fe4000f8208ff */
[----:B------:R-:W-:Y:S02]  /*3630*/  LEA.HI.X R17, R17, UR5, R20, 0x1, P0 ;  /* 0x0000000511117c11 */ /* 0x000fe400080f0c14 */
[----:B------:R-:W-:Y:S02]  /*3640*/  LEA R20, P0, R21, UR4, 0x1 ;  /* 0x0000000415147c11 */ /* 0x000fe4000f8008ff */
[----:B------:R-:W-:-:S02]  /*3650*/  LEA.HI.X R23, R7, UR5, R26, 0x1, P1 ;  /* 0x0000000507177c11 */ /* 0x000fc400088f0c1a */
[----:B------:R-:W-:Y:S02]  /*3660*/  LEA R26, P1, R3, UR4, 0x1 ;  /* 0x00000004031a7c11 */ /* 0x000fe4000f8208ff */
[----:B------:R-:W-:Y:S02]  /*3670*/  F2FP.F16.F32.PACK_AB R6, R6, R8 ;  /* 0x000000080606723e */ /* 0x000fe400000000ff */
[----:B------:R-:W-:Y:S02]  /*3680*/  LEA.HI.X R21, R21, UR5, R24, 0x1, P0 ;  /* 0x0000000515157c11 */ /* 0x000fe400080f0c18 */
[----:B------:R-:W-:Y:S02]  /*3690*/  PRMT R7, R9, 0x7632, R7 ;  /* 0x0000763209077816 */ /* 0x000fe40000000007 */
[----:B------:R-:W-:Y:S02]  /*36a0*/  F2FP.F16.F32.PACK_AB R2, R2, R4 ;  /* 0x000000040202723e */ /* 0x000fe400000000ff */
[----:B------:R-:W-:Y:S01]  /*36b0*/  LEA R24, P0, R5, UR4, 0x1 ;  /* 0x0000000405187c11 */ /* 0x000fe2000f8008ff */
[----:B------:R-:W-:Y:S01]  /*36c0*/  STG.E.U16 desc[UR36][R14.64], R7 ;  /* 0x000000070e007986 */ /* 0x000fe2000c101524 */
[----:B------:R-:W-:-:S02]  /*36d0*/  LEA.HI.X R27, R3, UR5, R28, 0x1, P1 ;  /* 0x00000005031b7c11 */ /* 0x000fc400088f0c1c */
[----:B------:R-:W-:Y:S01]  /*36e0*/  PRMT R3, R6, 0x7632, R3 ;  /* 0x0000763206037816 */ /* 0x000fe20000000003 */
[----:B------:R-:W-:Y:S01]  /*36f0*/  STG.E.U16 desc[UR36][R16.64], R6 ;  /* 0x0000000610007986 */ /* 0x000fe2000c101524 */
[----:B------:R-:W-:Y:S02]  /*3700*/  F2FP.F16.F32.PACK_AB R0, R13, R0 ;  /* 0x000000000d00723e */ /* 0x000fe400000000ff */
[----:B0-----:R-:W-:Y:S01]  /*3710*/  PRMT R11, R2, 0x7632, R11 ;  /* 0x00007632020b7816 */ /* 0x001fe2000000000b */
        /* <DEDUP_REMOVED lines=8> */
.L_x_3646:
        /* <DEDUP_REMOVED lines=16> */
.L_x_3671:
        /* <DEDUP_REMOVED lines=16> */
.L_x_3682:
[----:B------:R-:W-:Y:S05]  /*39a0*/  EXIT ;  /* 0x000000000000794d */ /* 0x000fea0003800000 */
.L_x_3648:
[----:B------:R-:W-:Y:S01]  /*39b0*/  MOV R12, 0x10 ;  /* 0x00000010000c7802 */ /* 0x000fe20000000f00 */
[----:B------:R-:W-:Y:S01]  /*39c0*/  IMAD.MOV.U32 R11, RZ, RZ, 0x1f ;  /* 0x0000001fff0b7424 */ /* 0x000fe200078e00ff */
[----:B------:R-:W-:Y:S01]  /*39d0*/  MOV R15, 0xffffffff ;  /* 0xffffffff000f7802 */ /* 0x000fe20000000f00 */
[----:B------:R-:W-:-:S07]  /*39e0*/  IMAD.MOV.U32 R2, RZ, RZ, -0x800001 ;  /* 0xff7fffffff027424 */ /* 0x000fce00078e00ff */
[----:B------:R-:W-:Y:S05]  /*39f0*/  WARPSYNC.COLLECTIVE R15, `(.L_x_3683) ;  /* 0x000000000f087348 */ /* 0x000fea0003c00000 */
[----:B------:R0:W1:Y:S02]  /*3a00*/  SHFL.BFLY P6, R14, R13, R12, R11 ;  /* 0x0c00000c0d0e7389 */ /* 0x00006400000c000b */
[----:B01----:R-:W-:Y:S01]  /*3a10*/  ENDCOLLECTIVE ;  /* 0x000000000000791b */ /* 0x003fe20003800000 */
.L_x_3683:
[----:B------:R-:W-:Y:S01]  /*3a20*/  HFMA2.MMA R12, -RZ, RZ, 0, 4.76837158203125e-07 ;  /* 0x00000008ff0c7435 */ /* 0x000fe200000001ff */
[----:B------:R-:W-:-:S05]  /*3a30*/  FMNMX.FTZ R0, R14, -3.40282346638528859812e+38, !PT ;  /* 0xff7fffff0e007809 */ /* 0x000fca0007810000 */
[----:B------:R-:W-:-:S07]  /*3a40*/  IMAD.MOV.U32 R13, RZ, RZ, R0 ;  /* 0x000000ffff0d7224 */ /* 0x000fce00078e0000 */
[----:B------:R-:W-:Y:S05]  /*3a50*/  WARPSYNC.COLLECTIVE R15, `(.L_x_3684) ;  /* 0x000000000f087348 */ /* 0x000fea0003c00000 */
[----:B------:R0:W1:Y:S02]  /*3a60*/  SHFL.BFLY P6, R14, R13, R12, R11 ;  /* 0x0c00000c0d0e7389 */ /* 0x00006400000c000b */
[----:B01----:R-:W-:Y:S01]  /*3a70*/  ENDCOLLECTIVE ;  /* 0x000000000000791b */ /* 0x003fe20003800000 */
.L_x_3684:
[----:B------:R-:W-:Y:S02]  /*3a80*/  MOV R12, 0x4 ;  /* 0x00000004000c7802 */ /* 0x000fe40000000f00 */
[----:B------:R-:W-:-:S05]  /*3a90*/  FMNMX.FTZ R3, R0, R14, !PT ;  /* 0x0000000e00037209 */ /* 0x000fca0007810000 */
[----:B------:R-:W-:-:S07]  /*3aa0*/  IMAD.MOV.U32 R13, RZ, RZ, R3 ;  /* 0x000000ffff0d7224 */ /* 0x000fce00078e0003 */
[----:B------:R-:W-:Y:S05]  /*3ab0*/  WARPSYNC.COLLECTIVE R15, `(.L_x_3685) ;  /* 0x000000000f087348 */ /* 0x000fea0003c00000 */
[----:B------:R0:W1:Y:S02]  /*3ac0*/  SHFL.BFLY P6, R14, R13, R12, R11 ;  /* 0x0c00000c0d0e7389 */ /* 0x00006400000c000b */
[----:B01----:R-:W-:Y:S01]  /*3ad0*/  ENDCOLLECTIVE ;  /* 0x000000000000791b */ /* 0x003fe20003800000 */
.L_x_3685:
[----:B------:R-:W-:Y:S01]  /*3ae0*/  HFMA2.MMA R12, -RZ, RZ, 0, 1.1920928955078125e-07 ;  /* 0x00000002ff0c7435 */ /* 0x000fe200000001ff */
[----:B------:R-:W-:-:S05]  /*3af0*/  FMNMX.FTZ R4, R3, R14, !PT ;  /* 0x0000000e03047209 */ /* 0x000fca0007810000 */
[----:B------:R-:W-:-:S07]  /*3b00*/  IMAD.MOV.U32 R13, RZ, RZ, R4 ;  /* 0x000000ffff0d7224 */ /* 0x000fce00078e0004 */
[----:B------:R-:W-:Y:S05]  /*3b10*/  WARPSYNC.COLLECTIVE R15, `(.L_x_3686) ;  /* 0x000000000f087348 */ /* 0x000fea0003c00000 */
[----:B------:R0:W1:Y:S02]  /*3b20*/  SHFL.BFLY P6, R14, R13, R12, R11 ;  /* 0x0c00000c0d0e7389 */ /* 0x00006400000c000b */
[----:B01----:R-:W-:Y:S01]  /*3b30*/  ENDCOLLECTIVE ;  /* 0x000000000000791b */ /* 0x003fe20003800000 */
.L_x_3686:
[----:B------:R-:W-:Y:S02]  /*3b40*/  MOV R12, 0x1 ;  /* 0x00000001000c7802 */ /* 0x000fe40000000f00 */
[----:B------:R-:W-:-:S05]  /*3b50*/  FMNMX.FTZ R5, R4, R14, !PT ;  /* 0x0000000e04057209 */ /* 0x000fca0007810000 */
[----:B------:R-:W-:-:S07]  /*3b60*/  IMAD.MOV.U32 R13, RZ, RZ, R5 ;  /* 0x000000ffff0d7224 */ /* 0x000fce00078e0005 */
[----:B------:R-:W-:Y:S05]  /*3b70*/  WARPSYNC.COLLECTIVE R15, `(.L_x_3687) ;  /* 0x000000000f087348 */ /* 0x000fea0003c00000 */
[----:B------:R0:W1:Y:S02]  /*3b80*/  SHFL.BFLY P6, R14, R13, R12, R11 ;  /* 0x0c00000c0d0e7389 */ /* 0x00006400000c000b */
[----:B01----:R-:W-:Y:S01]  /*3b90*/  ENDCOLLECTIVE ;  /* 0x000000000000791b */ /* 0x003fe20003800000 */
.L_x_3687:
[----:B------:R-:W-:Y:S05]  /*3ba0*/  BRA `(.L_x_3688) ;  /* 0xffffffcc00f07947 */ /* 0x000fea000383ffff */
.L_x_3673:
[----:B------:R-:W-:Y:S01]  /*3bb0*/  HFMA2.MMA R13, -RZ, RZ, 0, 0 ;  /* 0x00000000ff0d7435 */ /* 0x000fe200000001ff */
[----:B-1----:R-:W-:Y:S01]  /*3bc0*/  IMAD.MOV.U32 R12, RZ, RZ, 0x2 ;  /* 0x00000002ff0c7424 */ /* 0x002fe200078e00ff */
[----:B------:R-:W-:Y:S01]  /*3bd0*/  MOV R11, 0x1f ;  /* 0x0000001f000b7802 */ /* 0x000fe20000000f00 */
[----:B------:R-:W-:-:S08]  /*3be0*/  IMAD.MOV.U32 R15, RZ, RZ, -0x1 ;  /* 0xffffffffff0f7424 */ /* 0x000fd000078e00ff */
[----:B0-----:R-:W-:Y:S05]  /*3bf0*/  WARPSYNC.COLLECTIVE R15, `(.L_x_3689) ;  /* 0x000000000f087348 */ /* 0x001fea0003c00000 */
[----:B------:R1:W2:Y:S02]  /*3c00*/  SHFL.BFLY P6, R14, R13, R12, R11 ;  /* 0x0c00000c0d0e7389 */ /* 0x0002a400000c000b */
[----:B012---:R-:W-:Y:S01]  /*3c10*/  ENDCOLLECTIVE ;  /* 0x000000000000791b */ /* 0x007fe20003800000 */
.L_x_3689:
[----:B------:R-:W-:Y:S01]  /*3c20*/  HFMA2.MMA R12, -RZ, RZ, 0, 5.9604644775390625e-08 ;  /* 0x00000001ff0c7435 */ /* 0x000fe200000001ff */
[----:B------:R-:W-:-:S05]  /*3c30*/  MOV R25, R14 ;  /* 0x0000000e00197202 */ /* 0x000fca0000000f00 */
[----:B------:R-:W-:-:S04]  /*3c40*/  FADD.FTZ R25, RZ, R25 ;  /* 0x00000019ff197221 */ /* 0x000fc80000010000 */
[----:B------:R-:W-:-:S07]  /*3c50*/  IMAD.MOV.U32 R13, RZ, RZ, R25 ;  /* 0x000000ffff0d7224 */ /* 0x000fce00078e0019 */
[----:B------:R-:W-:Y:S05]  /*3c60*/  WARPSYNC.COLLECTIVE R15, `(.L_x_3690) ;  /* 0x000000000f087348 */ /* 0x000fea0003c00000 */
[----:B------:R0:W1:Y:S02]  /*3c70*/  SHFL.BFLY P6, R14, R13, R12, R11 ;  /* 0x0c00000c0d0e7389 */ /* 0x00006400000c000b */
[----:B01----:R-:W-:Y:S01]  /*3c80*/  ENDCOLLECTIVE ;  /* 0x000000000000791b */ /* 0x003fe20003800000 */
.L_x_3690:
[----:B------:R-:W-:Y:S01]  /*3c90*/  HFMA2.MMA R12, -RZ, RZ, 0, 1.1920928955078125e-07 ;  /* 0x00000002ff0c7435 */ /* 0x000fe200000001ff */
[----:B------:R-:W-:Y:S01]  /*3ca0*/  MOV R13, RZ ;  /* 0x000000ff000d7202 */ /* 0x000fe20000000f00 */
[----:B------:R-:W-:-:S09]  /*3cb0*/  IMAD.MOV.U32 R20, RZ, RZ, R14 ;  /* 0x000000ffff147224 */ /* 0x000fd200078e000e */
[----:B------:R-:W-:Y:S05]  /*3cc0*/  WARPSYNC.COLLECTIVE R15, `(.L_x_3691) ;  /* 0x000000000f087348 */ /* 0x000fea0003c00000 */
[----:B------:R0:W1:Y:S02]  /*3cd0*/  SHFL.BFLY P6, R14, R13, R12, R11 ;  /* 0x0c00000c0d0e7389 */ /* 0x00006400000c000b */
[----:B01----:R-:W-:Y:S01]  /*3ce0*/  ENDCOLLECTIVE ;  /* 0x000000000000791b */ /* 0x003fe20003800000 */
.L_x_3691:
        /* <DEDUP_REMOVED lines=8> */
.L_x_3692:
[----:B------:R-:W-:Y:S01]  /*3d70*/  HFMA2.MMA R12, -RZ, RZ, 0, 1.1920928955078125e-07 ;  /* 0x00000002ff0c7435 */ /* 0x000fe200000001ff */
[----:B------:R-:W-:Y:S01]  /*3d80*/  MOV R13, RZ ;  /* 0x000000ff000d7202 */ /* 0x000fe20000000f00 */
[----:B------:R-:W-:-:S09]  /*3d90*/  IMAD.MOV.U32 R18, RZ, RZ, R14 ;  /* 0x000000ffff127224 */ /* 0x000fd200078e000e */
[----:B------:R-:W-:Y:S05]  /*3da0*/  WARPSYNC.COLLECTIVE R15, `(.L_x_3693) ;  /* 0x000000000f087348 */ /* 0x000fea0003c00000 */
[----:B------:R0:W1:Y:S02]  /*3db0*/  SHFL.BFLY P6, R14, R13, R12, R11 ;  /* 0x0c00000c0d0e7389 */ /* 0x00006400000c000b */
[----:B01----:R-:W-:Y:S01]  /*3dc0*/  ENDCOLLECTIVE ;  /* 0x000000000000791b */ /* 0x003fe20003800000 */
.L_x_3693:
        /* <DEDUP_REMOVED lines=8> */
.L_x_3694:
[----:B------:R-:W-:Y:S01]  /*3e50*/  HFMA2.MMA R12, -RZ, RZ, 0, 1.1920928955078125e-07 ;  /* 0x00000002ff0c7435 */ /* 0x000fe200000001ff */
[----:B------:R-:W-:Y:S01]  /*3e60*/  MOV R13, RZ ;  /* 0x000000ff000d7202 */ /* 0x000fe20000000f00 */
[----:B------:R-:W-:-:S09]  /*3e70*/  IMAD.MOV.U32 R16, RZ, RZ, R14 ;  /* 0x000000ffff107224 */ /* 0x000fd200078e000e */
[----:B------:R-:W-:Y:S05]  /*3e80*/  WARPSYNC.COLLECTIVE R15, `(.L_x_3695) ;  /* 0x000000000f087348 */ /* 0x000fea0003c00000 */
[----:B------:R0:W1:Y:S02]  /*3e90*/  SHFL.BFLY P6, R14, R13, R12, R11 ;  /* 0x0c00000c0d0e7389 */ /* 0x00006400000c000b */
[----:B01----:R-:W-:Y:S01]  /*3ea0*/  ENDCOLLECTIVE ;  /* 0x000000000000791b */ /* 0x003fe20003800000 */
.L_x_3695:
        /* <DEDUP_REMOVED lines=8> */
.L_x_3696:
[----:B------:R-:W-:Y:S01]  /*3f30*/  HFMA2.MMA R12, -RZ, RZ, 0, 1.1920928955078125e-07 ;  /* 0x00000002ff0c7435 */ /* 0x000fe200000001ff */
[----:B------:R-:W-:Y:S01]  /*3f40*/  MOV R13, RZ ;  /* 0x000000ff000d7202 */ /* 0x000fe20000000f00 */
[----:B------:R-:W-:-:S09]  /*3f50*/  IMAD.MOV.U32 R10, RZ, RZ, R14 ;  /* 0x000000ffff0a7224 */ /* 0x000fd200078e000e */
[----:B------:R-:W-:Y:S05]  /*3f60*/  WARPSYNC.COLLECTIVE R15, `(.L_x_3697) ;  /* 0x000000000f087348 */ /* 0x000fea0003c00000 */
[----:B------:R0:W1:Y:S02]  /*3f70*/  SHFL.BFLY P6, R14, R13, R12, R11 ;  /* 0x0c00000c0d0e7389 */ /* 0x00006400000c000b */
[----:B01----:R-:W-:Y:S01]  /*3f80*/  ENDCOLLECTIVE ;  /* 0x000000000000791b */ /* 0x003fe20003800000 */
.L_x_3697:
        /* <DEDUP_REMOVED lines=8> */
.L_x_3698:
[----:B------:R-:W-:Y:S01]  /*4010*/  HFMA2.MMA R12, -RZ, RZ, 0, 1.1920928955078125e-07 ;  /* 0x00000002ff0c7435 */ /* 0x000fe200000001ff */
[----:B------:R-:W-:Y:S01]  /*4020*/  MOV R13, RZ ;  /* 0x000000ff000d7202 */ /* 0x000fe20000000f00 */
[----:B------:R-:W-:-:S09]  /*4030*/  IMAD.MOV.U32 R8, RZ, RZ, R14 ;  /* 0x000000ffff087224 */ /* 0x000fd200078e000e */
[----:B------:R-:W-:Y:S05]  /*4040*/  WARPSYNC.COLLECTIVE R15, `(.L_x_3699) ;  /* 0x000000000f087348 */ /* 0x000fea0003c00000 */
[----:B------:R0:W1:Y:S02]  /*4050*/  SHFL.BFLY P6, R14, R13, R12, R11 ;  /* 0x0c00000c0d0e7389 */ /* 0x00006400000c000b */
[----:B01----:R-:W-:Y:S01]  /*4060*/  ENDCOLLECTIVE ;  /* 0x000000000000791b */ /* 0x003fe20003800000 */
.L_x_3699:
        /* <DEDUP_REMOVED lines=8> */
.L_x_3700:
[----:B------:R-:W-:Y:S01]  /*40f0*/  HFMA2.MMA R12, -RZ, RZ, 0, 1.1920928955078125e-07 ;  /* 0x00000002ff0c7435 */ /* 0x000fe200000001ff */
[----:B------:R-:W-:Y:S01]  /*4100*/  MOV R13, RZ ;  /* 0x000000ff000d7202 */ /* 0x000fe20000000f00 */
[----:B------:R-:W-:-:S09]  /*4110*/  IMAD.MOV.U32 R6, RZ, RZ, R14 ;  /* 0x000000ffff067224 */ /* 0x000fd200078e000e */
[----:B------:R-:W-:Y:S05]  /*4120*/  WARPSYNC.COLLECTIVE R15, `(.L_x_3701) ;  /* 0x000000000f087348 */ /* 0x000fea0003c00000 */
[----:B------:R0:W1:Y:S02]  /*4130*/  SHFL.BFLY P6, R14, R13, R12, R11 ;  /* 0x0c00000c0d0e7389 */ /* 0x00006400000c000b */
[----:B01----:R-:W-:Y:S01]  /*4140*/  ENDCOLLECTIVE ;  /* 0x000000000000791b */ /* 0x003fe20003800000 */
.L_x_3701:
        /* <DEDUP_REMOVED lines=8> */
.L_x_3702:
[----:B------:R-:W-:Y:S01]  /*41d0*/  HFMA2.MMA R12, -RZ, RZ, 0, 1.1920928955078125e-07 ;  /* 0x00000002ff0c7435 */ /* 0x000fe200000001ff */
[----:B------:R-:W-:Y:S01]  /*41e0*/  MOV R13, RZ ;  /* 0x000000ff000d7202 */ /* 0x000fe20000000f00 */
[----:B------:R-:W-:-:S09]  /*41f0*/  IMAD.MOV.U32 R4, RZ, RZ, R14 ;  /* 0x000000ffff047224 */ /* 0x000fd200078e000e */
[----:B------:R-:W-:Y:S05]  /*4200*/  WARPSYNC.COLLECTIVE R15, `(.L_x_3703) ;  /* 0x000000000f087348 */ /* 0x000fea0003c00000 */
[----:B------:R0:W1:Y:S02]  /*4210*/  SHFL.BFLY P6, R14, R13, R12, R11 ;  /* 0x0c00000c0d0e7389 */ /* 0x00006400000c000b */
[----:B01----:R-:W-:Y:S01]  /*4220*/  ENDCOLLECTIVE ;  /* 0x000000000000791b */ /* 0x003fe20003800000 */
.L_x_3703:
        /* <DEDUP_REMOVED lines=8> */
.L_x_3704:
[----:B------:R-:W-:Y:S01]  /*42b0*/  HFMA2.MMA R12, -RZ, RZ, 0, 1.1920928955078125e-07 ;  /* 0x00000002ff0c7435 */ /* 0x000fe200000001ff */
[----:B------:R-:W-:Y:S01]  /*42c0*/  MOV R13, RZ ;  /* 0x000000ff000d7202 */ /* 0x000fe20000000f00 */
[----:B------:R-:W-:-:S09]  /*42d0*/  IMAD.MOV.U32 R2, RZ, RZ, R14 ;  /* 0x000000ffff027224 */ /* 0x000fd200078e000e */
[----:B------:R-:W-:Y:S05]  /*42e0*/  WARPSYNC.COLLECTIVE R15, `(.L_x_3705) ;  /* 0x000000000f087348 */ /* 0x000fea0003c00000 */
[----:B------:R0:W1:Y:S02]  /*42f0*/  SHFL.BFLY P6, R14, R13, R12, R11 ;  /* 0x0c00000c0d0e7389 */ /* 0x00006400000c000b */
[----:B01----:R-:W-:Y:S01]  /*4300*/  ENDCOLLECTIVE ;  /* 0x000000000000791b */ /* 0x003fe20003800000 */
.L_x_3705:
[----:B------:R-:W-:Y:S01]  /*4310*/  FADD.FTZ R2, R5, R2 ;  /* 0x0000000205027221 */ /* 0x000fe20000010000 */
[----:B------:R-:W-:Y:S01]  /*4320*/  MOV R12, 0x1 ;  /* 0x00000001000c7802 */ /* 0x000fe20000000f00 */
[----:B------:R-:W-:-:S04]  /*4330*/  FADD.FTZ R3, RZ, R14 ;  /* 0x0000000eff037221 */ /* 0x000fc80000010000 */
[----:B------:R-:W-:-:S07]  /*4340*/  IMAD.MOV.U32 R13, RZ, RZ, R3 ;  /* 0x000000ffff0d7224 */ /* 0x000fce00078e0003 */
[----:B------:R-:W-:Y:S05]  /*4350*/  WARPSYNC.COLLECTIVE R15, `(.L_x_3706) ;  /* 0x000000000f087348 */ /* 0x000fea0003c00000 */
[----:B------:R0:W1:Y:S02]  /*4360*/  SHFL.BFLY P6, R14, R13, R12, R11 ;  /* 0x0c00000c0d0e7389 */ /* 0x00006400000c000b */
[----:B01----:R-:W-:Y:S01]  /*4370*/  ENDCOLLECTIVE ;  /* 0x000000000000791b */ /* 0x003fe20003800000 */
.L_x_3706:
[----:B------:R-:W-:Y:S01]  /*4380*/  HFMA2.MMA R12, -RZ, RZ, 0, 1.1920928955078125e-07 ;  /* 0x00000002ff0c7435 */ /* 0x000fe200000001ff */
[----:B------:R-:W-:Y:S01]  /*4390*/  IMAD.MOV.U32 R13, RZ, RZ, RZ ;  /* 0x000000ffff0d7224 */ /* 0x000fe200078e00ff */
[----:B------:R-:W-:-:S09]  /*43a0*/  MOV R0, R14 ;  /* 0x0000000e00007202 */ /* 0x000fd20000000f00 */
[----:B------:R-:W-:Y:S05]  /*43b0*/  WARPSYNC.COLLECTIVE R15, `(.L_x_3707) ;  /* 0x000000000f087348 */ /* 0x000fea0003c00000 */
[----:B------:R0:W1:Y:S02]  /*43c0*/  SHFL.BFLY P6, R14, R13, R12, R11 ;  /* 0x0c00000c0d0e7389 */ /* 0x00006400000c000b */
[----:B01----:R-:W-:Y:S01]  /*43d0*/  ENDCOLLECTIVE ;  /* 0x000000000000791b */ /* 0x003fe20003800000 */
.L_x_3707:
[----:B------:R-:W-:Y:S01]  /*43e0*/  FADD.FTZ R0, R3, R0 ;  /* 0x0000000003007221 */ /* 0x000fe20000010000 */
[----:B------:R-:W-:Y:S01]  /*43f0*/  MOV R12, 0x1 ;  /* 0x00000001000c7802 */ /* 0x000fe20000000f00 */
[----:B------:R-:W-:-:S07]  /*4400*/  FADD.FTZ R13, RZ, R14 ;  /* 0x0000000eff0d7221 */ /* 0x000fce0000010000 */
[----:B------:R-:W-:Y:S05]  /*4410*/  WARPSYNC.COLLECTIVE R15, `(.L_x_3708) ;  /* 0x000000000f087348 */ /* 0x000fea0003c00000 */
[----:B------:R0:W1:Y:S02]  /*4420*/  SHFL.BFLY P6, R14, R13, R12, R11 ;  /* 0x0c00000c0d0e7389 */ /* 0x00006400000c000b */
[----:B01----:R-:W-:Y:S01]  /*4430*/  ENDCOLLECTIVE ;  /* 0x000000000000791b */ /* 0x003fe20003800000 */
.L_x_3708:
[----:B------:R-:W-:Y:S05]  /*4440*/  BRA `(.L_x_3709) ;  /* 0xffffffe400f47947 */ /* 0x000fea000383ffff */
.L_x_3710:
        /* <DEDUP_REMOVED lines=11> */
.L_x_28095:


//--------------------- .text._ZN4vllm25paged_attention_v1_kernelIthLi64ELi32ELi128ELNS_18Fp8KVCacheDataTypeE2ELb1EEEvPT_PKS2_PKT0_S8_ifPKiSA_iPKfiiiSC_SC_iiiii --------------------------
	.section	.text._ZN4vllm25paged_attention_v1_kernelIthLi64ELi32ELi128ELNS_18Fp8KVCacheDataTypeE2ELb1EEEvPT_PKS2_PKT0_S8_ifPKiSA_iPKfiiiSC_SC_iiiii,"ax",@progbits
	.align	128
        .global         _ZN4vllm25paged_attention_v1_kernelIthLi64ELi32ELi128ELNS_18Fp8KVCacheDataTypeE2ELb1EEEvPT_PKS2_PKT0_S8_ifPKiSA_iPKfiiiSC_SC_iiiii
        .type           _ZN4vllm25paged_attention_v1_kernelIthLi64ELi32ELi128ELNS_18Fp8KVCacheDataTypeE2ELb1EEEvPT_PKS2_PKT0_S8_ifPKiSA_iPKfiiiSC_SC_iiiii,@function
        .size           _ZN4vllm25paged_attention_v1_kernelIthLi64ELi32ELi128ELNS_18Fp8KVCacheDataTypeE2ELb1EEEvPT_PKS2_PKT0_S8_ifPKiSA_iPKfiiiSC_SC_iiiii,(.L_x_28096 - _ZN4vllm25paged_attention_v1_kernelIthLi64ELi32ELi128ELNS_18Fp8KVCacheDataTypeE2ELb1EEEvPT_PKS2_PKT0_S8_ifPKiSA_iPKfiiiSC_SC_iiiii)
        .other          _ZN4vllm25paged_attention_v1_kernelIthLi64ELi32ELi128ELNS_18Fp8KVCacheDataTypeE2ELb1EEEvPT_PKS2_PKT0_S8_ifPKiSA_iPKfiiiSC_SC_iiiii,@"STO_CUDA_ENTRY STV_DEFAULT"
_ZN4vllm25paged_attention_v1_kernelIthLi64ELi32ELi128ELNS_18Fp8KVCacheDataTypeE2ELb1EEEvPT_PKS2_PKT0_S8_ifPKiSA_iPKfiiiSC_SC_iiiii:
.text._ZN4vllm25paged_attention_v1_kernelIthLi64ELi32ELi128ELNS_18Fp8KVCacheDataTypeE2ELb1EEEvPT_PKS2_PKT0_S8_ifPKiSA_iPKfiiiSC_SC_iiiii:
        /* <DEDUP_REMOVED lines=106> */
.L_x_3711:
[----:B------:R-:W-:Y:S02]  /*06a0*/  ULDC UR4, c[0x0][0x278] ;  /* 0x00009e0000047ab9 */ /* 0x000fe40000000800 */
[----:B------:R-:W-:-:S04]  /*06b0*/  IMAD R2, R23, UR4, R24 ;  /* 0x0000000417027c24 */ /* 0x000fc8000f8e0218 */
[----:B------:R-:W-:-:S07]  /*06c0*/  IMAD R6, R2, R5, RZ ;  /* 0x0000000502067224 */ /* 0x000fce00078e02ff */
.L_x_3712:
        /* <DEDUP_REMOVED lines=25> */
.L_x_3716:
        /* <DEDUP_REMOVED lines=36> */
.L_x_3714:
[----:B------:R-:W-:Y:S05]  /*0aa0*/  BSYNC B7 ;  /* 0x0000000000077941 */ /* 0x000fea0003800000 */
.L_x_3713:
        /* <DEDUP_REMOVED lines=13> */
.L_x_3753:
        /* <DEDUP_REMOVED lines=40> */
.L_x_3722:
        /* <DEDUP_REMOVED lines=11> */
.L_x_3721:
[----:B------:R-:W-:Y:S05]  /*0eb0*/  BSYNC B1 ;  /* 0x0000000000017941 */ /* 0x000fea0003800000 */
.L_x_3720:
        /* <DEDUP_REMOVED lines=14> */
.L_x_3725:
        /* <DEDUP_REMOVED lines=38> */
[----:B------:R-:W0:Y:S02]  /*1200*/  LDS R29, [R3+0x1a00] ;  /* 0x001a0000031d7984 */ /* 0x000e240000000800 */
[----:B------:R-:W4:Y:S01]  /*1210*/  MUFU.EX2 R28, R28 ;  /* 0x0000001c001c7308 */ /* 0x000f220000000800 */
        /* <DEDUP_REMOVED lines=9> */
[----:B------:R-:W5:Y:S01]  /*12b0*/  LDS R11, [R3+0x1400] ;  /* 0x00140000030b7984 */ /* 0x000f620000000800 */
[----:B----4-:R-:W-:-:S03]  /*12c0*/  FADD.FTZ R4, R4, R28 ;  /* 0x0000001c04047221 */ /* 0x010fc60000010000 */
[----:B------:R4:W-:Y:S01]  /*12d0*/  STS [R3+0x400], R14 ;  /* 0x0004000e03007388 */ /* 0x0009e20000000800 */
[----:B-1----:R-:W-:-:S03]  /*12e0*/  FADD.FTZ R19, -R0, R19 ;  /* 0x0000001300137221 */ /* 0x002fc60000010100 */
[----:B------:R1:W-:Y:S01]  /*12f0*/  STS [R3+0x200], R12 ;  /* 0x0002000c03007388 */ /* 0x0003e20000000800 */
[----:B------:R-:W-:-:S03]  /*1300*/  FMUL.FTZ R19, R19, 1.4426950216293334961 ;  /* 0x3fb8aa3b13137820 */ /* 0x000fc60000410000 */
[----:B------:R5:W-:Y:S01]  /*1310*/  STS [R3+0x600], R28 ;  /* 0x0006001c03007388 */ /* 0x000be20000000800 */
[----:B----4-:R-:W-:Y:S01]  /*1320*/  FMUL.FTZ R14, R18, 1.4426950216293334961 ;  /* 0x3fb8aa3b120e7820 */ /* 0x010fe20000410000 */
[----:B------:R-:W-:Y:S01]  /*1330*/  FMUL.FTZ R18, R27, 1.4426950216293334961 ;  /* 0x3fb8aa3b1b127820 */ /* 0x000fe20000410000 */
[----:B-1----:R-:W1:Y:S01]  /*1340*/  MUFU.EX2 R12, R16 ;  /* 0x00000010000c7308 */ /* 0x002e620000000800 */
[----:B0-----:R-:W-:-:S07]  /*1350*/  FADD.FTZ R29, -R0, R29 ;  /* 0x0000001d001d7221 */ /* 0x001fce0000010100 */
[----:B------:R-:W0:Y:S01]  /*1360*/  MUFU.EX2 R14, R14 ;  /* 0x0000000e000e7308 */ /* 0x000e220000000800 */
[----:B--2---:R-:W-:-:S04]  /*1370*/  FADD.FTZ R13, -R0, R13 ;  /* 0x0000000d000d7221 */ /* 0x004fc80000010100 */
[----:B------:R-:W-:-:S03]  /*1380*/  FMUL.FTZ R27, R13, 1.4426950216293334961 ;  /* 0x3fb8aa3b0d1b7820 */ /* 0x000fc60000410000 */
[----:B------:R2:W4:Y:S01]  /*1390*/  MUFU.EX2 R16, R21 ;  /* 0x0000001500107308 */ /* 0x0005220000000800 */
[----:B-1----:R-:W-:Y:S01]  /*13a0*/  STS [R3+0x800], R12 ;  /* 0x0008000c03007388 */ /* 0x002fe20000000800 */
[----:B---3--:R-:W-:-:S04]  /*13b0*/  FADD.FTZ R17, -R0, R17 ;  /* 0x0000001100117221 */ /* 0x008fc80000010100 */
[----:B------:R-:W-:Y:S01]  /*13c0*/  FMUL.FTZ R17, R17, 1.4426950216293334961 ;  /* 0x3fb8aa3b11117820 */ /* 0x000fe20000410000 */
[C---:B-----5:R-:W-:Y:S01]  /*13d0*/  FADD.FTZ R13, -R0.reuse, R11 ;  /* 0x0000000b000d7221 */ /* 0x060fe20000010100 */
[----:B------:R-:W1:Y:S01]  /*13e0*/  MUFU.EX2 R18, R18 ;  /* 0x0000001200127308 */ /* 0x000e620000000800 */
[----:B--2---:R-:W-:Y:S01]  /*13f0*/  FADD.FTZ R21, -R0, R15 ;  /* 0x0000000f00157221 */ /* 0x004fe20000010100 */
[----:B0-----:R-:W-:Y:S01]  /*1400*/  STS [R3+0xa00], R14 ;  /* 0x000a000e03007388 */ /* 0x001fe20000000800 */
[----:B------:R-:W-:-:S05]  /*1410*/  FMUL.FTZ R13, R13, 1.4426950216293334961 ;  /* 0x3fb8aa3b0d0d7820 */ /* 0x000fca0000410000 */
[----:B------:R0:W2:Y:S01]  /*1420*/  MUFU.EX2 R15, R17 ;  /* 0x00000011000f7308 */ /* 0x0000a20000000800 */
[----:B----4-:R-:W-:Y:S07]  /*1430*/  STS [R3+0xc00], R16 ;  /* 0x000c001003007388 */ /* 0x010fee0000000800 */
[----:B------:R3:W4:Y:S01]  /*1440*/  MUFU.EX2 R28, R19 ;  /* 0x00000013001c7308 */ /* 0x0007220000000800 */
[----:B0-----:R-:W-:Y:S01]  /*1450*/  FMUL.FTZ R17, R21, 1.4426950216293334961 ;  /* 0x3fb8aa3b15117820 */ /* 0x001fe20000410000 */
[----:B------:R-:W-:Y:S01]  /*1460*/  FADD.FTZ R21, R4, R12 ;  /* 0x0000000c04157221 */ /* 0x000fe20000010000 */
[----:B-1----:R-:W-:Y:S03]  /*1470*/  STS [R3+0xe00], R18 ;  /* 0x000e001203007388 */ /* 0x002fe60000000800 */
[----:B------:R-:W-:-:S02]  /*1480*/  FADD.FTZ R21, R21, R14 ;  /* 0x0000000e15157221 */ /* 0x000fc40000010000 */
[----:B------:R-:W0:Y:S01]  /*1490*/  MUFU.EX2 R11, R27 ;  /* 0x0000001b000b7308 */ /* 0x000e220000000800 */
[----:B---3--:R-:W-:Y:S01]  /*14a0*/  FMUL.FTZ R19, R29, 1.4426950216293334961 ;  /* 0x3fb8aa3b1d137820 */ /* 0x008fe20000410000 */
[----:B------:R-:W-:Y:S01]  /*14b0*/  FADD.FTZ R21, R21, R16 ;  /* 0x0000001015157221 */ /* 0x000fe20000010000 */
[----:B--2---:R-:W-:Y:S03]  /*14c0*/  STS [R3+0x1600], R15 ;  /* 0x0016000f03007388 */ /* 0x004fe60000000800 */
[----:B------:R-:W-:Y:S02]  /*14d0*/  FADD.FTZ R21, R21, R18 ;  /* 0x0000001215157221 */ /* 0x000fe40000010000 */
[----:B------:R-:W1:Y:S01]  /*14e0*/  MUFU.EX2 R13, R13 ;  /* 0x0000000d000d7308 */ /* 0x000e620000000800 */
[----:B----4-:R-:W-:Y:S01]  /*14f0*/  STS [R3+0x1000], R28 ;  /* 0x0010001c03007388 */ /* 0x010fe20000000800 */
[----:B------:R-:W-:-:S06]  /*1500*/  FADD.FTZ R4, R21, R28 ;  /* 0x0000001c15047221 */ /* 0x000fcc0000010000 */
        /* <DEDUP_REMOVED lines=13> */
.L_x_3724:
[----:B------:R-:W-:Y:S05]  /*15e0*/  BSYNC B1 ;  /* 0x0000000000017941 */ /* 0x000fea0003800000 */
.L_x_3723:
        /* <DEDUP_REMOVED lines=28> */
[----:B------:R-:W-:Y:S02]  /*17b0*/  FADD.FTZ R13, -R0, R13 ;  /* 0x0000000d000d7221 */ /* 0x000fe40000010100 */
        /* <DEDUP_REMOVED lines=26> */
.L_x_3727:
[----:B------:R-:W-:Y:S05]  /*1960*/  BSYNC B1 ;  /* 0x0000000000017941 */ /* 0x000fea0003800000 */
.L_x_3726:
        /* <DEDUP_REMOVED lines=26> */
.L_x_3719:
[----:B------:R-:W-:Y:S05]  /*1b10*/  BSYNC B0 ;  /* 0x0000000000007941 */ /* 0x000fea0003800000 */
.L_x_3718:
        /* <DEDUP_REMOVED lines=48> */
.L_x_3732:
        /* <DEDUP_REMOVED lines=8> */
.L_x_3731:
[----:B------:R-:W-:Y:S05]  /*1ea0*/  BSYNC B1 ;  /* 0x0000000000017941 */ /* 0x000fea0003800000 */
.L_x_3730:
        /* <DEDUP_REMOVED lines=14> */
.L_x_3735:
        /* <DEDUP_REMOVED lines=52> */
.L_x_3734:
[----:B------:R-:W-:Y:S05]  /*22d0*/  BSYNC B1 ;  /* 0x0000000000017941 */ /* 0x000fea0003800000 */
.L_x_3733:
        /* <DEDUP_REMOVED lines=31> */
.L_x_3737:
[----:B------:R-:W-:Y:S05]  /*24d0*/  BSYNC B1 ;  /* 0x0000000000017941 */ /* 0x000fea0003800000 */
.L_x_3736:
        /* <DEDUP_REMOVED lines=14> */
.L_x_3729:
[----:B------:R-:W-:Y:S05]  /*25c0*/  BSYNC B0 ;  /* 0x0000000000007941 */ /* 0x000fea0003800000 */
.L_x_3728:
        /* <DEDUP_REMOVED lines=28> */
.L_x_3741:
        /* <DEDUP_REMOVED lines=33> */
.L_x_3739:
[----:B------:R-:W-:Y:S05]  /*29a0*/  BSYNC B6 ;  /* 0x0000000000067941 */ /* 0x000fea0003800000 */
.L_x_3738:
[----:B------:R-:W-:-:S03]  /*29b0*/  UMOV UR4, 0xffffffff ;  /* 0xffffffff00047882 */ /* 0x000fc60000000000 */
[----:B------:R-:W-:Y:S05]  /*29c0*/  BRA.DIV UR4, `(.L_x_3742) ;  /* 0x0000000e04e47947 */ /* 0x000fea000b800000 */
[----:B------:R-:W-:Y:S01]  /*29d0*/  HFMA2.MMA R7, -RZ, RZ, 0, 0 ;  /* 0x00000000ff077435 */ /* 0x000fe200000001ff */
[----:B------:R-:W-:Y:S01]  /*29e0*/  IMAD.MOV.U32 R9, RZ, RZ, RZ ;  /* 0x000000ffff097224 */ /* 0x000fe200078e00ff */
[----:B------:R-:W-:Y:S01]  /*29f0*/  HFMA2.MMA R14, -RZ, RZ, 0, 0 ;  /* 0x00000000ff0e7435 */ /* 0x000fe200000001ff */
[----:B-1----:R-:W-:Y:S01]  /*2a00*/  IMAD.MOV.U32 R5, RZ, RZ, RZ ;  /* 0x000000ffff057224 */ /* 0x002fe200078e00ff */
[----:B0-----:R-:W-:Y:S01]  /*2a10*/  MOV R3, RZ ;  /* 0x000000ff00037202 */ /* 0x001fe20000000f00 */
        /* <DEDUP_REMOVED lines=27> */
.L_x_3770:
[----:B------:R-:W-:Y:S05]  /*2bd0*/  WARPSYNC.ALL ;  /* 0x0000000000007948 */ /* 0x000fea0003800000 */
[----:B------:R-:W1:Y:S08]  /*2be0*/  S2UR UR5, SR_CgaCtaId ;  /* 0x00000000000579c3 */ /* 0x000e700000008800 */
[----:B------:R-:W-:Y:S01]  /*2bf0*/  BAR.SYNC.DEFER_BLOCKING 0x0 ;  /* 0x0000000000007b1d */ /* 0x000fe20000010000 */
[----:B------:R-:W-:Y:S01]  /*2c00*/  LOP3.LUT R4, R20, 0x3, RZ, 0xc0, !PT ;  /* 0x0000000314047812 */ /* 0x000fe200078ec0ff */
[----:B------:R-:W-:Y:S01]  /*2c10*/  VIADD R6, R25, 0x1f ;  /* 0x0000001f19067836 */ /* 0x000fe20000000000 */
[----:B------:R-:W-:-:S02]  /*2c20*/  SHF.R.S32.HI R7, RZ, 0x1f, R20 ;  /* 0x0000001fff077819 */ /* 0x000fc40000011414 */
[----:B------:R-:W-:Y:S01]  /*2c30*/  ISETP.NE.AND P0, PT, R4, RZ, PT ;  /* 0x000000ff0400720c */ /* 0x000fe20003f05270 */
[----:B------:R-:W-:Y:S01]  /*2c40*/  UMOV UR4, 0x400 ;  /* 0x0000040000047882 */ /* 0x000fe20000000000 */
[----:B------:R-:W-:Y:S01]  /*2c50*/  LEA.HI R7, R7, R20, RZ, 0x2 ;  /* 0x0000001407077211 */ /* 0x000fe200078f10ff */
[----:B------:R-:W-:Y:S01]  /*2c60*/  UIADD3 UR4, UR4, 0x20, URZ ;  /* 0x0000002004047890 */ /* 0x000fe2000fffe03f */
[C---:B------:R-:W-:Y:S01]  /*2c70*/  LOP3.LUT R4, R25.reuse, 0xffffffc0, RZ, 0xc0, !PT ;  /* 0xffffffc019047812 */ /* 0x040fe200078ec0ff */
[----:B------:R-:W-:Y:S01]  /*2c80*/  BSSY B0, `(.L_x_3743) ;  /* 0x0000026000007945 */ /* 0x000fe20003800000 */
[----:B------:R-:W-:Y:S02]  /*2c90*/  SHF.R.S32.HI R9, RZ, 0x2, R7 ;  /* 0x00000002ff097819 */ /* 0x000fe40000011407 */
[----:B------:R-:W-:Y:S01]  /*2ca0*/  ISETP.NE.OR P5, PT, R4, 0x40, P0 ;  /* 0x000000400400780c */ /* 0x000fe200007a5670 */
[----:B0-----:R-:W-:Y:S01]  /*2cb0*/  FADD.FTZ R4, R8, R14 ;  /* 0x0000000e08047221 */ /* 0x001fe20000010000 */
[----:B------:R-:W-:-:S02]  /*2cc0*/  ISETP.GT.OR P1, PT, R25, 0x3f, P0 ;  /* 0x0000003f1900780c */ /* 0x000fc40000724670 */
[----:B------:R-:W-:Y:S02]  /*2cd0*/  LEA R7, R22, R9, 0x6 ;  /* 0x0000000916077211 */ /* 0x000fe400078e30ff */
[----:B------:R-:W-:Y:S02]  /*2ce0*/  ISETP.GT.U32.AND P3, PT, R6, 0x3e, PT ;  /* 0x0000003e0600780c */ /* 0x000fe40003f64070 */
[C---:B------:R-:W-:Y:S01]  /*2cf0*/  LOP3.LUT R6, R25.reuse, 0xffffffe0, RZ, 0xc0, !PT ;  /* 0xffffffe019067812 */ /* 0x040fe200078ec0ff */
        /* <DEDUP_REMOVED lines=30> */
.L_x_3744:
[----:B------:R-:W-:Y:S05]  /*2ee0*/  BSYNC B0 ;  /* 0x0000000000007941 */ /* 0x000fea0003800000 */
.L_x_3743:
        /* <DEDUP_REMOVED lines=28> */
.L_x_3746:
[----:B------:R-:W-:Y:S05]  /*30b0*/  BSYNC B0 ;  /* 0x0000000000007941 */ /* 0x000fea0003800000 */
.L_x_3745:
        /* <DEDUP_REMOVED lines=9> */
[----:B01----:R-:W-:Y:S02]  /*3150*/  SHF.R.S32.HI R7, RZ, 0x1f, R24 ;  /* 0x0000001fff077819 */ /* 0x003fe40000011418 */
        /* <DEDUP_REMOVED lines=18> */
[----:B------:R-:W-:Y:S02]  /*3280*/  LEA.HI.X.SX32 R14, R23, R26, 0x1, P0 ;  /* 0x0000001a170e7211 */ /* 0x000fe400000f0eff */
[-C--:B------:R-:W-:Y:S02]  /*3290*/  IADD3 R15, P2, R28, R8.reuse, RZ ;  /* 0x000000081c0f7210 */ /* 0x080fe40007f5e0ff */
[-C--:B------:R-:W-:Y:S02]  /*32a0*/  IADD3 R17, P3, R20, R8.reuse, RZ ;  /* 0x0000000814117210 */ /* 0x080fe40007f7e0ff */
[-C--:B------:R-:W-:Y:S02]  /*32b0*/  IADD3 R19, P4, R29, R8.reuse, RZ ;  /* 0x000000081d137210 */ /* 0x080fe40007f9e0ff */
[----:B------:R-:W-:-:S02]  /*32c0*/  IADD3 R21, P5, R27, R8, RZ ;  /* 0x000000081b157210 */ /* 0x000fc40007fbe0ff */
[----:B------:R-:W-:Y:S02]  /*32d0*/  IADD3 R11, P6, R25, R8, RZ ;  /* 0x00000008190b7210 */ /* 0x000fe40007fde0ff */
[----:B------:R-:W-:Y:S02]  /*32e0*/  LEA.HI.X.SX32 R23, R6, R26, 0x1, P1 ;  /* 0x0000001a06177211 */ /* 0x000fe400008f0eff */
[----:B------:R-:W-:Y:S02]  /*32f0*/  LEA R6, P0, R7, UR4, 0x1 ;  /* 0x0000000407067c11 */ /* 0x000fe4000f8008ff */
[----:B------:R-:W-:Y:S02]  /*3300*/  LEA R8, P1, R9, UR4, 0x1 ;  /* 0x0000000409087c11 */ /* 0x000fe4000f8208ff */
[----:B------:R-:W-:Y:S02]  /*3310*/  LEA.HI.X R7, R7, UR5, R12, 0x1, P0 ;  /* 0x0000000507077c11 */ /* 0x000fe400080f0c0c */
[----:B------:R-:W-:-:S02]  /*3320*/  LEA.HI.X R9, R9, UR5, R14, 0x1, P1 ;  /* 0x0000000509097c11 */ /* 0x000fc400088f0c0e */
[-C--:B------:R-:W-:Y:S02]  /*3330*/  LEA.HI.X.SX32 R28, R28, R26.reuse, 0x1, P2 ;  /* 0x0000001a1c1c7211 */ /* 0x080fe400010f0eff */
[----:B------:R-:W-:Y:S02]  /*3340*/  LEA R12, P0, R13, UR4, 0x1 ;  /* 0x000000040d0c7c11 */ /* 0x000fe4000f8008ff */
[----:B------:R-:W-:Y:S02]  /*3350*/  LEA R14, P1, R15, UR4, 0x1 ;  /* 0x000000040f0e7c11 */ /* 0x000fe4000f8208ff */
[-C--:B------:R-:W-:Y:S02]  /*3360*/  LEA.HI.X.SX32 R20, R20, R26.reuse, 0x1, P3 ;  /* 0x0000001a14147211 */ /* 0x080fe400018f0eff */
[-C--:B------:R-:W-:Y:S02]  /*3370*/  LEA.HI.X.SX32 R22, R29, R26.reuse, 0x1, P4 ;  /* 0x0000001a1d167211 */ /* 0x080fe400020f0eff */
[----:B------:R-:W-:-:S02]  /*3380*/  LEA.HI.X.SX32 R24, R27, R26, 0x1, P5 ;  /* 0x0000001a1b187211 */ /* 0x000fc400028f0eff */
[----:B------:R-:W-:Y:S02]  /*3390*/  LEA.HI.X.SX32 R26, R25, R26, 0x1, P6 ;  /* 0x0000001a191a7211 */ /* 0x000fe400030f0eff */
[----:B------:R-:W-:Y:S02]  /*33a0*/  F2FP.F16.F32.PACK_AB R25, R16, R18 ;  /* 0x000000121019723e */ /* 0x000fe400000000ff */
[----:B------:R-:W-:Y:S02]  /*33b0*/  LEA.HI.X R13, R13, UR5, R23, 0x1, P0 ;  /* 0x000000050d0d7c11 */ /* 0x000fe400080f0c17 */
[----:B------:R-:W-:Y:S01]  /*33c0*/  LEA.HI.X R15, R15, UR5, R28, 0x1, P1 ;  /* 0x000000050f0f7c11 */ /* 0x000fe200088f0c1c */
[----:B------:R0:W-:Y:S01]  /*33d0*/  STG.E.U16 desc[UR36][R6.64], R25 ;  /* 0x0000001906007986 */ /* 0x0001e2000c101524 */
[----:B------:R-:W-:Y:S02]  /*33e0*/  LEA R16, P0, R17, UR4, 0x1 ;  /* 0x0000000411107c11 */ /* 0x000fe4000f8008ff */
[----:B------:R-:W-:-:S02]  /*33f0*/  LEA R18, P1, R19, UR4, 0x1 ;  /* 0x0000000413127c11 */ /* 0x000fc4000f8208ff */
[----:B------:R-:W-:Y:S02]  /*3400*/  F2FP.F16.F32.PACK_AB R3, R3, R10 ;  /* 0x0000000a0303723e */ /* 0x000fe400000000ff */
[----:B------:R-:W-:Y:S02]  /*3410*/  PRMT R10, R25, 0x7632, R10 ;  /* 0x00007632190a7816 */ /* 0x000fe4000000000a */
[----:B------:R-:W-:Y:S02]  /*3420*/  LEA.HI.X R17, R17, UR5, R20, 0x1, P0 ;  /* 0x0000000511117c11 */ /* 0x000fe400080f0c14 */
[----:B------:R-:W-:Y:S01]  /*3430*/  LEA.HI.X R19, R19, UR5, R22, 0x1, P1 ;  /* 0x0000000513137c11 */ /* 0x000fe200088f0c16 */
[----:B------:R1:W-:Y:S01]  /*3440*/  STG.E.U16 desc[UR36][R8.64], R10 ;  /* 0x0000000a08007986 */ /* 0x0003e2000c101524 */
[----:B------:R-:W-:Y:S02]  /*3450*/  F2FP.F16.F32.PACK_AB R0, R2, R0 ;  /* 0x000000000200723e */ /* 0x000fe400000000ff */
[----:B------:R-:W-:Y:S01]  /*3460*/  LEA R20, P0, R21, UR4, 0x1 ;  /* 0x0000000415147c11 */ /* 0x000fe2000f8008ff */
[----:B------:R-:W-:Y:S01]  /*3470*/  STG.E.U16 desc[UR36][R12.64], R3 ;  /* 0x000000030c007986 */ /* 0x000fe2000c101524 */
[----:B------:R-:W-:-:S02]  /*3480*/  LEA R22, P1, R11, UR4, 0x1 ;  /* 0x000000040b167c11 */ /* 0x000fc4000f8208ff */
[----:B0-----:R-:W-:Y:S02]  /*3490*/  PRMT R7, R3, 0x7632, R7 ;  /* 0x0000763203077816 */ /* 0x001fe40000000007 */
[----:B------:R-:W-:Y:S02]  /*34a0*/  F2FP.F16.F32.PACK_AB R4, R4, R5 ;  /* 0x000000050404723e */ /* 0x000fe400000000ff */
        /* <DEDUP_REMOVED lines=10> */
.L_x_3715:
        /* <DEDUP_REMOVED lines=16> */
.L_x_3740:
        /* <DEDUP_REMOVED lines=16> */
.L_x_3747:
[----:B------:R-:W-:Y:S05]  /*3750*/  EXIT ;  /* 0x000000000000794d */ /* 0x000fea0003800000 */
.L_x_3717:
[----:B------:R-:W-:Y:S01]  /*3760*/  MOV R12, 0x10 ;  /* 0x00000010000c7802 */ /* 0x000fe20000000f00 */
[----:B------:R-:W-:Y:S01]  /*3770*/  IMAD.MOV.U32 R11, RZ, RZ, 0x1f ;  /* 0x0000001fff0b7424 */ /* 0x000fe200078e00ff */
[----:B------:R-:W-:Y:S01]  /*3780*/  MOV R15, 0xffffffff ;  /* 0xffffffff000f7802 */ /* 0x000fe20000000f00 */
[----:B------:R-:W-:-:S07]  /*3790*/  IMAD.MOV.U32 R2, RZ, RZ, -0x800001 ;  /* 0xff7fffffff027424 */ /* 0x000fce00078e00ff */
[----:B------:R-:W-:Y:S05]  /*37a0*/  WARPSYNC.COLLECTIVE R15, `(.L_x_3748) ;  /* 0x000000000f087348 */ /* 0x000fea0003c00000 */
[----:B------:R0:W1:Y:S02]  /*37b0*/  SHFL.BFLY P6, R14, R13, R12, R11 ;  /* 0x0c00000c0d0e7389 */ /* 0x00006400000c000b */
[----:B01----:R-:W-:Y:S01]  /*37c0*/  ENDCOLLECTIVE ;  /* 0x000000000000791b */ /* 0x003fe20003800000 */
.L_x_3748:
[----:B------:R-:W-:Y:S01]  /*37d0*/  HFMA2.MMA R12, -RZ, RZ, 0, 4.76837158203125e-07 ;  /* 0x00000008ff0c7435 */ /* 0x000fe200000001ff */
[----:B------:R-:W-:-:S05]  /*37e0*/  FMNMX.FTZ R0, R14, -3.40282346638528859812e+38, !PT ;  /* 0xff7fffff0e007809 */ /* 0x000fca0007810000 */
[----:B------:R-:W-:-:S07]  /*37f0*/  IMAD.MOV.U32 R13, RZ, RZ, R0 ;  /* 0x000000ffff0d7224 */ /* 0x000fce00078e0000 */
[----:B------:R-:W-:Y:S05]  /*3800*/  WARPSYNC.COLLECTIVE R15, `(.L_x_3749) ;  /* 0x000000000f087348 */ /* 0x000fea0003c00000 */
[----:B------:R0:W1:Y:S02]  /*3810*/  SHFL.BFLY P6, R14, R13, R12, R11 ;  /* 0x0c00000c0d0e7389 */ /* 0x00006400000c000b */
[----:B01----:R-:W-:Y:S01]  /*3820*/  ENDCOLLECTIVE ;  /* 0x000000000000791b */ /* 0x003fe20003800000 */
.L_x_3749:
[----:B------:R-:W-:Y:S02]  /*3830*/  MOV R12, 0x4 ;  /* 0x00000004000c7802 */ /* 0x000fe40000000f00 */
[----:B------:R-:W-:-:S05]  /*3840*/  FMNMX.FTZ R3, R0, R14, !PT ;  /* 0x0000000e00037209 */ /* 0x000fca0007810000 */
[----:B------:R-:W-:-:S07]  /*3850*/  IMAD.MOV.U32 R13, RZ, RZ, R3 ;  /* 0x000000ffff0d7224 */ /* 0x000fce00078e0003 */
[----:B------:R-:W-:Y:S05]  /*3860*/  WARPSYNC.COLLECTIVE R15, `(.L_x_3750) ;  /* 0x000000000f087348 */ /* 0x000fea0003c00000 */
[----:B------:R0:W1:Y:S02]  /*3870*/  SHFL.BFLY P6, R14, R13, R12, R11 ;  /* 0x0c00000c0d0e7389 */ /* 0x00006400000c000b */
[----:B01----:R-:W-:Y:S01]  /*3880*/  ENDCOLLECTIVE ;  /* 0x000000000000791b */ /* 0x003fe20003800000 */
.L_x_3750:
[----:B------:R-:W-:Y:S01]  /*3890*/  HFMA2.MMA R12, -RZ, RZ, 0, 1.1920928955078125e-07 ;  /* 0x00000002ff0c7435 */ /* 0x000fe200000001ff */
[----:B------:R-:W-:-:S05]  /*38a0*/  FMNMX.FTZ R4, R3, R14, !PT ;  /* 0x0000000e03047209 */ /* 0x000fca0007810000 */
[----:B------:R-:W-:-:S07]  /*38b0*/  IMAD.MOV.U32 R13, RZ, RZ, R4 ;  /* 0x000000ffff0d7224 */ /* 0x000fce00078e0004 */
[----:B------:R-:W-:Y:S05]  /*38c0*/  WARPSYNC.COLLECTIVE R15, `(.L_x_3751) ;  /* 0x000000000f087348 */ /* 0x000fea0003c00000 */
[----:B------:R0:W1:Y:S02]  /*38d0*/  SHFL.BFLY P6, R14, R13, R12, R11 ;  /* 0x0c00000c0d0e7389 */ /* 0x00006400000c000b */
[----:B01----:R-:W-:Y:S01]  /*38e0*/  ENDCOLLECTIVE ;  /* 0x000000000000791b */ /* 0x003fe20003800000 */
.L_x_3751:
[----:B------:R-:W-:Y:S02]  /*38f0*/  MOV R12, 0x1 ;  /* 0x00000001000c7802 */ /* 0x000fe40000000f00 */
[----:B------:R-:W-:-:S05]  /*3900*/  FMNMX.FTZ R5, R4, R14, !PT ;  /* 0x0000000e04057209 */ /* 0x000fca0007810000 */
[----:B------:R-:W-:-:S07]  /*3910*/  IMAD.MOV.U32 R13, RZ, RZ, R5 ;  /* 0x000000ffff0d7224 */ /* 0x000fce00078e0005 */
[----:B------:R-:W-:Y:S05]  /*3920*/  WARPSYNC.COLLECTIVE R15, `(.L_x_3752) ;  /* 0x000000000f087348 */ /* 0x000fea0003c00000 */
[----:B------:R0:W1:Y:S02]  /*3930*/  SHFL.BFLY P6, R14, R13, R12, R11 ;  /* 0x0c00000c0d0e7389 */ /* 0x00006400000c000b */
[----:B01----:R-:W-:Y:S01]  /*3940*/  ENDCOLLECTIVE ;  /* 0x000000000000791b */ /* 0x003fe20003800000 */
.L_x_3752:
[----:B------:R-:W-:Y:S05]  /*3950*/  BRA `(.L_x_3753) ;  /* 0xffffffd000887947 */ /* 0x000fea000383ffff */
.L_x_3742:
[----:B-1----:R-:W-:Y:S01]  /*3960*/  HFMA2.MMA R13, -RZ, RZ, 0, 0 ;  /* 0x00000000ff0d7435 */ /* 0x002fe200000001ff */
[----:B------:R-:W-:Y:S01]  /*3970*/  IMAD.MOV.U32 R12, RZ, RZ, 0x2 ;  /* 0x00000002ff0c7424 */ /* 0x000fe200078e00ff */
[----:B------:R-:W-:Y:S02]  /*3980*/  MOV R11, 0x1f ;  /* 0x0000001f000b7802 */ /* 0x000fe40000000f00 */
[----:B------:R-:W-:-:S07]  /*3990*/  MOV R15, 0xffffffff ;  /* 0xffffffff000f7802 */ /* 0x000fce0000000f00 */
[----:B0-----:R-:W-:Y:S05]  /*39a0*/  WARPSYNC.COLLECTIVE R15, `(.L_x_3754) ;  /* 0x000000000f087348 */ /* 0x001fea0003c00000 */
[----:B------:R1:W2:Y:S02]  /*39b0*/  SHFL.BFLY P6, R14, R13, R12, R11 ;  /* 0x0c00000c0d0e7389 */ /* 0x0002a400000c000b */
[----:B012---:R-:W-:Y:S01]  /*39c0*/  ENDCOLLECTIVE ;  /* 0x000000000000791b */ /* 0x007fe20003800000 */
.L_x_3754:
[----:B------:R-:W-:Y:S01]  /*39d0*/  HFMA2.MMA R12, -RZ, RZ, 0, 5.9604644775390625e-08 ;  /* 0x00000001ff0c7435 */ /* 0x000fe200000001ff */
[----:B------:R-:W-:-:S04]  /*39e0*/  FADD.FTZ R21, RZ, R14 ;  /* 0x0000000eff157221 */ /* 0x000fc80000010000 */
[----:B------:R-:W-:-:S07]  /*39f0*/  IMAD.MOV.U32 R13, RZ, RZ, R21 ;  /* 0x000000ffff0d7224 */ /* 0x000fce00078e0015 */
[----:B------:R-:W-:Y:S05]  /*3a00*/  WARPSYNC.COLLECTIVE R15, `(.L_x_3755) ;  /* 0x000000000f087348 */ /* 0x000fea0003c00000 */
[----:B------:R0:W1:Y:S02]  /*3a10*/  SHFL.BFLY P6, R14, R13, R12, R11 ;  /* 0x0c00000c0d0e7389 */ /* 0x00006400000c000b */
[----:B01----:R-:W-:Y:S01]  /*3a20*/  ENDCOLLECTIVE ;  /* 0x000000000000791b */ /* 0x003fe20003800000 */
.L_x_3755:
[----:B------:R-:W-:Y:S01]  /*3a30*/  HFMA2.MMA R12, -RZ, RZ, 0, 1.1920928955078125e-07 ;  /* 0x00000002ff0c7435 */ /* 0x000fe200000001ff */
[----:B------:R-:W-:Y:S01]  /*3a40*/  IMAD.MOV.U32 R13, RZ, RZ, RZ ;  /* 0x000000ffff0d7224 */ /* 0x000fe200078e00ff */
[----:B------:R-:W-:-:S09]  /*3a50*/  MOV R18, R14 ;  /* 0x0000000e00127202 */ /* 0x000fd20000000f00 */
[----:B------:R-:W-:Y:S05]  /*3a60*/  WARPSYNC.COLLECTIVE R15, `(.L_x_3756) ;  /* 0x000000000f087348 */ /* 0x000fea0003c00000 */
[----:B------:R0:W1:Y:S02]  /*3a70*/  SHFL.BFLY P6, R14, R13, R12, R11 ;  /* 0x0c00000c0d0e7389 */ /* 0x00006400000c000b */
[----:B01----:R-:W-:Y:S01]  /*3a80*/  ENDCOLLECTIVE ;  /* 0x000000000000791b */ /* 0x003fe20003800000 */
.L_x_3756:
        /* <DEDUP_REMOVED lines=8> */
.L_x_3757:
[----:B------:R-:W-:Y:S01]  /*3b10*/  HFMA2.MMA R12, -RZ, RZ, 0, 1.1920928955078125e-07 ;  /* 0x00000002ff0c7435 */ /* 0x000fe200000001ff */
[----:B------:R-:W-:Y:S01]  /*3b20*/  IMAD.MOV.U32 R13, RZ, RZ, RZ ;  /* 0x000000ffff0d7224 */ /* 0x000fe200078e00ff */
[----:B------:R-:W-:-:S09]  /*3b30*/  MOV R16, R14 ;  /* 0x0000000e00107202 */ /* 0x000fd20000000f00 */
[----:B------:R-:W-:Y:S05]  /*3b40*/  WARPSYNC.COLLECTIVE R15, `(.L_x_3758) ;  /* 0x000000000f087348 */ /* 0x000fea0003c00000 */
[----:B------:R0:W1:Y:S02]  /*3b50*/  SHFL.BFLY P6, R14, R13, R12, R11 ;  /* 0x0c00000c0d0e7389 */ /* 0x00006400000c000b */
[----:B01----:R-:W-:Y:S01]  /*3b60*/  ENDCOLLECTIVE ;  /* 0x000000000000791b */ /* 0x003fe20003800000 */
.L_x_3758:
        /* <DEDUP_REMOVED lines=8> */
.L_x_3759:
[----:B------:R-:W-:Y:S01]  /*3bf0*/  HFMA2.MMA R12, -RZ, RZ, 0, 1.1920928955078125e-07 ;  /* 0x00000002ff0c7435 */ /* 0x000fe200000001ff */
[----:B------:R-:W-:Y:S01]  /*3c00*/  IMAD.MOV.U32 R13, RZ, RZ, RZ ;  /* 0x000000ffff0d7224 */ /* 0x000fe200078e00ff */
[----:B------:R-:W-:-:S09]  /*3c10*/  MOV R10, R14 ;  /* 0x0000000e000a7202 */ /* 0x000fd20000000f00 */
[----:B------:R-:W-:Y:S05]  /*3c20*/  WARPSYNC.COLLECTIVE R15, `(.L_x_3760) ;  /* 0x000000000f087348 */ /* 0x000fea0003c00000 */
[----:B------:R0:W1:Y:S02]  /*3c30*/  SHFL.BFLY P6, R14, R13, R12, R11 ;  /* 0x0c00000c0d0e7389 */ /* 0x00006400000c000b */
[----:B01----:R-:W-:Y:S01]  /*3c40*/  ENDCOLLECTIVE ;  /* 0x000000000000791b */ /* 0x003fe20003800000 */
.L_x_3760:
        /* <DEDUP_REMOVED lines=8> */
.L_x_3761:
[----:B------:R-:W-:Y:S01]  /*3cd0*/  HFMA2.MMA R12, -RZ, RZ, 0, 1.1920928955078125e-07 ;  /* 0x00000002ff0c7435 */ /* 0x000fe200000001ff */
[----:B------:R-:W-:Y:S01]  /*3ce0*/  IMAD.MOV.U32 R13, RZ, RZ, RZ ;  /* 0x000000ffff0d7224 */ /* 0x000fe200078e00ff */
[----:B------:R-:W-:-:S09]  /*3cf0*/  MOV R6, R14 ;  /* 0x0000000e00067202 */ /* 0x000fd20000000f00 */
[----:B------:R-:W-:Y:S05]  /*3d00*/  WARPSYNC.COLLECTIVE R15, `(.L_x_3762) ;  /* 0x000000000f087348 */ /* 0x000fea0003c00000 */
[----:B------:R0:W1:Y:S02]  /*3d10*/  SHFL.BFLY P6, R14, R13, R12, R11 ;  /* 0x0c00000c0d0e7389 */ /* 0x00006400000c000b */
[----:B01----:R-:W-:Y:S01]  /*3d20*/  ENDCOLLECTIVE ;  /* 0x000000000000791b */ /* 0x003fe20003800000 */
.L_x_3762:
        /* <DEDUP_REMOVED lines=8> */
.L_x_3763:
[----:B------:R-:W-:Y:S01]  /*3db0*/  HFMA2.MMA R12, -RZ, RZ, 0, 1.1920928955078125e-07 ;  /* 0x00000002ff0c7435 */ /* 0x000fe200000001ff */
[----:B------:R-:W-:Y:S01]  /*3dc0*/  IMAD.MOV.U32 R13, RZ, RZ, RZ ;  /* 0x000000ffff0d7224 */ /* 0x000fe200078e00ff */
[----:B------:R-:W-:-:S09]  /*3dd0*/  MOV R4, R14 ;  /* 0x0000000e00047202 */ /* 0x000fd20000000f00 */
[----:B------:R-:W-:Y:S05]  /*3de0*/  WARPSYNC.COLLECTIVE R15, `(.L_x_3764) ;  /* 0x000000000f087348 */ /* 0x000fea0003c00000 */
[----:B------:R0:W1:Y:S02]  /*3df0*/  SHFL.BFLY P6, R14, R13, R12, R11 ;  /* 0x0c00000c0d0e7389 */ /* 0x00006400000c000b */
[----:B01----:R-:W-:Y:S01]  /*3e00*/  ENDCOLLECTIVE ;  /* 0x000000000000791b */ /* 0x003fe20003800000 */
.L_x_3764:
        /* <DEDUP_REMOVED lines=8> */
.L_x_3765:
[----:B------:R-:W-:Y:S01]  /*3e90*/  HFMA2.MMA R12, -RZ, RZ, 0, 1.1920928955078125e-07 ;  /* 0x00000002ff0c7435 */ /* 0x000fe200000001ff */
[----:B------:R-:W-:Y:S01]  /*3ea0*/  IMAD.MOV.U32 R13, RZ, RZ, RZ ;  /* 0x000000ffff0d7224 */ /* 0x000fe200078e00ff */
[----:B------:R-:W-:-:S09]  /*3eb0*/  MOV R2, R14 ;  /* 0x0000000e00027202 */ /* 0x000fd20000000f00 */
[----:B------:R-:W-:Y:S05]  /*3ec0*/  WARPSYNC.COLLECTIVE R15, `(.L_x_3766) ;  /* 0x000000000f087348 */ /* 0x000fea0003c00000 */
[----:B------:R0:W1:Y:S02]  /*3ed0*/  SHFL.BFLY P6, R14, R13, R12, R11 ;  /* 0x0c00000c0d0e7389 */ /* 0x00006400000c000b */
[----:B01----:R-:W-:Y:S01]  /*3ee0*/  ENDCOLLECTIVE ;  /* 0x000000000000791b */ /* 0x003fe20003800000 */
.L_x_3766:
        /* <DEDUP_REMOVED lines=8> */
.L_x_3767:
[----:B------:R-:W-:Y:S01]  /*3f70*/  HFMA2.MMA R12, -RZ, RZ, 0, 1.1920928955078125e-07 ;  /* 0x00000002ff0c7435 */ /* 0x000fe200000001ff */
[----:B------:R-:W-:Y:S01]  /*3f80*/  IMAD.MOV.U32 R13, RZ, RZ, RZ ;  /* 0x000000ffff0d7224 */ /* 0x000fe200078e00ff */
[----:B------:R-:W-:-:S09]  /*3f90*/  MOV R0, R14 ;  /* 0x0000000e00007202 */ /* 0x000fd20000000f00 */
[----:B------:R-:W-:Y:S05]  /*3fa0*/  WARPSYNC.COLLECTIVE R15, `(.L_x_3768) ;  /* 0x000000000f087348 */ /* 0x000fea0003c00000 */
[----:B------:R0:W1:Y:S02]  /*3fb0*/  SHFL.BFLY P6, R14, R13, R12, R11 ;  /* 0x0c00000c0d0e7389 */ /* 0x00006400000c000b */
[----:B01----:R-:W-:Y:S01]  /*3fc0*/  ENDCOLLECTIVE ;  /* 0x000000000000791b */ /* 0x003fe20003800000 */
.L_x_3768:
[----:B------:R-:W-:Y:S01]  /*3fd0*/  FADD.FTZ R5, R3, R0 ;  /* 0x0000000003057221 */ /* 0x000fe20000010000 */
[----:B------:R-:W-:Y:S02]  /*3fe0*/  MOV R3, R6 ;  /* 0x0000000600037202 */ /* 0x000fe40000000f00 */
[----:B------:R-:W-:Y:S01]  /*3ff0*/  MOV R0, R4 ;  /* 0x0000000400007202 */ /* 0x000fe20000000f00 */
[----:B------:R-:W-:Y:S02]  /*4000*/  IMAD.MOV.U32 R12, RZ, RZ, 0x1 ;  /* 0x00000001ff0c7424 */ /* 0x000fe400078e00ff */
[----:B------:R-:W-:-:S05]  /*4010*/  FADD.FTZ R8, RZ, R14 ;  /* 0x0000000eff087221 */ /* 0x000fca0000010000 */
[----:B------:R-:W-:-:S07]  /*4020*/  MOV R13, R8 ;  /* 0x00000008000d7202 */ /* 0x000fce0000000f00 */
[----:B------:R-:W-:Y:S05]  /*4030*/  WARPSYNC.COLLECTIVE R15, `(.L_x_3769) ;  /* 0x000000000f087348 */ /* 0x000fea0003c00000 */
[----:B------:R0:W1:Y:S02]  /*4040*/  SHFL.BFLY P6, R14, R13, R12, R11 ;  /* 0x0c00000c0d0e7389 */ /* 0x00006400000c000b */
[----:B01----:R-:W-:Y:S01]  /*4050*/  ENDCOLLECTIVE ;  /* 0x000000000000791b */ /* 0x003fe20003800000 */
.L_x_3769:
[----:B------:R-:W-:Y:S05]  /*4060*/  BRA `(.L_x_3770) ;  /* 0xffffffe800d87947 */ /* 0x000fea000383ffff */
.L_x_3771:
        /* <DEDUP_REMOVED lines=9> */
.L_x_28096:


//--------------------- .text._ZN4vllm25paged_attention_v1_kernelIthLi32ELi32ELi128ELNS_18Fp8KVCacheDataTypeE2ELb1EEEvPT_PKS2_PKT0_S8_ifPKiSA_iPKfiiiSC_SC_iiiii --------------------------
	.section	.text._ZN4vllm25paged_attention_v1_kernelIthLi32ELi32ELi128ELNS_18Fp8KVCacheDataTypeE2ELb1EEEvPT_PKS2_PKT0_S8_ifPKiSA_iPKfiiiSC_SC_iiiii,"ax",@progbits
	.align	128
        .global         _ZN4vllm25paged_attention_v1_kernelIthLi32ELi32ELi128ELNS_18Fp8KVCacheDataTypeE2ELb1EEEvPT_PKS2_PKT0_S8_ifPKiSA_iPKfiiiSC_SC_iiiii
        .type           _ZN4vllm25paged_attention_v1_kernelIthLi32ELi32ELi128ELNS_18Fp8KVCacheDataTypeE2ELb1EEEvPT_PKS2_PKT0_S8_ifPKiSA_iPKfiiiSC_SC_iiiii,@function
        .size           _ZN4vllm25paged_attention_v1_kernelIthLi32ELi32ELi128ELNS_18Fp8KVCacheDataTypeE2ELb1EEEvPT_PKS2_PKT0_S8_ifPKiSA_iPKfiiiSC_SC_iiiii,(.L_x_28097 - _ZN4vllm25paged_attention_v1_kernelIthLi32ELi32ELi128ELNS_18Fp8KVCacheDataTypeE2ELb1EEEvPT_PKS2_PKT0_S8_ifPKiSA_iPKfiiiSC_SC_iiiii)
        .other          _ZN4vllm25paged_attention_v1_kernelIthLi32ELi32ELi128ELNS_18Fp8KVCacheDataTypeE2ELb1EEEvPT_PKS2_PKT0_S8_ifPKiSA_iPKfiiiSC_SC_iiiii,@"STO_CUDA_ENTRY STV_DEFAULT"
_ZN4vllm25paged_attention_v1_kernelIthLi32ELi32ELi128ELNS_18Fp8KVCacheDataTypeE2ELb1EEEvPT_PKS2_PKT0_S8_ifPKiSA_iPKfiiiSC_SC_iiiii:
.text._ZN4vllm25paged_attention_v1_kernelIthLi32ELi32ELi128ELNS_18Fp8KVCacheDataTypeE2ELb1EEEvPT_PKS2_PKT0_S8_ifPKiSA_iPKfiiiSC_SC_iiiii:
[----:B------:R-:W0:Y:S01]  /*0000*/  LDC R1, c[0x0][0x28] ;  /* 0x00000a00ff017b82 */ /* 0x000e220000000800 */
[----:B------:R-:W1:Y:S07]  /*0010*/  S2R R17, SR_CTAID.Y ;  /* 0x0000000000117919 */ /* 0x000e6e0000002600 */
[----:B------:R-:W1:Y:S01]  /*0020*/  LDC.64 R4, c[0x0][0x240] ;  /* 0x00009000ff047b82 */ /* 0x000e620000000a00 */
[----:B------:R-:W-:-:S07]  /*0030*/  ULDC.64 UR36, c[0x0][0x208] ;  /* 0x0000820000247ab9 */ /* 0x000fce0000000a00 */
[----:B------:R-:W2:Y:S01]  /*0040*/  LDC R2, c[0x0][0x284] ;  /* 0x0000a100ff027b82 */ /* 0x000ea20000000800 */
[----:B-1----:R-:W-:-:S05]  /*0050*/  IMAD.WIDE R4, R17, 0x4, R4 ;  /* 0x0000000411047825 */ /* 0x002fca00078e0204 */
[----:B------:R-:W3:Y:S01]  /*0060*/  LDG.E.CONSTANT R19, desc[UR36][R4.64] ;  /* 0x0000002404137981 */ /* 0x000ee2000c1e9900 */
[----:B--2---:R-:W-:Y:S01]  /*0070*/  IABS R21, R2 ;  /* 0x0000000200157213 */ /* 0x004fe20000000000 */
[----:B------:R-:W1:Y:S03]  /*0080*/  S2R R10, SR_TID.X ;  /* 0x00000000000a7919 */ /* 0x000e660000002100 */
[----:B------:R-:W2:Y:S08]  /*0090*/  I2F.RP R8, R21 ;  /* 0x0000001500087306 */ /* 0x000eb00000209400 */
[----:B--2---:R-:W2:Y:S02]  /*00a0*/  MUFU.RCP R8, R8 ;  /* 0x0000000800087308 */ /* 0x004ea40000001000 */
[----:B--2---:R-:W-:-:S02]  /*00b0*/  IADD3 R6, R8, 0xffffffe, RZ ;  /* 0x0ffffffe08067810 */ /* 0x004fc40007ffe0ff */
[----:B------:R-:W2:Y:S04]  /*00c0*/  LDC R8, c[0x0][0xc] ;  /* 0x00000300ff087b82 */ /* 0x000ea80000000800 */
[----:B------:R4:W5:Y:S02]  /*00d0*/  F2I.FTZ.U32.TRUNC.NTZ R7, R6 ;  /* 0x0000000600077305 */ /* 0x000964000021f000 */
[----:B----4-:R-:W-:Y:S02]  /*00e0*/  IMAD.MOV.U32 R6, RZ, RZ, RZ ;  /* 0x000000ffff067224 */ /* 0x010fe400078e00ff */
[----:B-----5:R-:W-:-:S05]  /*00f0*/  IMAD R0, R7, R21, RZ ;  /* 0x0000001507007224 */ /* 0x020fca00078e02ff */
[----:B------:R-:W-:-:S05]  /*0100*/  IADD3 R9, -R0, RZ, RZ ;  /* 0x000000ff00097210 */ /* 0x000fca0007ffe1ff */
[----:B------:R-:W-:Y:S01]  /*0110*/  IMAD.HI.U32 R0, R7, R9, R6 ;  /* 0x0000000907007227 */ /* 0x000fe200078e0006 */
[----:B-1----:R-:W-:Y:S01]  /*0120*/  SHF.R.S32.HI R7, RZ, 0x1f, R10 ;  /* 0x0000001fff077819 */ /* 0x002fe2000001140a */
[----:B------:R-:W1:Y:S03]  /*0130*/  S2R R9, SR_CTAID.X ;  /* 0x0000000000097919 */ /* 0x000e660000002500 */
[----:B------:R-:W-:-:S04]  /*0140*/  LEA.HI R7, R7, R10, RZ, 0x5 ;  /* 0x0000000a07077211 */ /* 0x000fc800078f28ff */
[----:B------:R-:W-:Y:S02]  /*0150*/  LOP3.LUT R11, R7, 0xffffffe0, RZ, 0xc0, !PT ;  /* 0xffffffe0070b7812 */ /* 0x000fe400078ec0ff */
[----:B------:R-:W-:-:S03]  /*0160*/  SHF.R.S32.HI R7, RZ, 0x5, R7 ;  /* 0x00000005ff077819 */ /* 0x000fc60000011407 */
[----:B------:R-:W-:Y:S01]  /*0170*/  IMAD.IADD R6, R10, 0x1, -R11 ;  /* 0x000000010a067824 */ /* 0x000fe200078e0a0b */
[----:B------:R-:W-:Y:S01]  /*0180*/  BAR.SYNC.DEFER_BLOCKING 0x0 ;  /* 0x0000000000007b1d */ /* 0x000fe20000010000 */
[----:B---3--:R-:W-:-:S05]  /*0190*/  VIADD R3, R19, 0xffffffff ;  /* 0xffffffff13037836 */ /* 0x008fca0000000000 */
[----:B------:R-:W-:-:S05]  /*01a0*/  IABS R4, R3 ;  /* 0x0000000300047213 */ /* 0x000fca0000000000 */
[----:B------:R-:W-:-:S05]  /*01b0*/  IMAD.HI.U32 R20, R0, R4, RZ ;  /* 0x0000000400147227 */ /* 0x000fca00078e00ff */
[----:B------:R-:W-:-:S05]  /*01c0*/  IADD3 R5, -R20, RZ, RZ ;  /* 0x000000ff14057210 */ /* 0x000fca0007ffe1ff */
[C---:B------:R-:W-:Y:S02]  /*01d0*/  IMAD R4, R21.reuse, R5, R4 ;  /* 0x0000000515047224 */ /* 0x040fe400078e0204 */
[----:B------:R-:W3:Y:S03]  /*01e0*/  LDC R5, c[0x0][0x288] ;  /* 0x0000a200ff057b82 */ /* 0x000ee60000000800 */
[----:B------:R-:W-:-:S13]  /*01f0*/  ISETP.GT.U32.AND P1, PT, R21, R4, PT ;  /* 0x000000041500720c */ /* 0x000fda0003f24070 */
[----:B------:R-:W-:Y:S02]  /*0200*/  @!P1 IMAD.IADD R4, R4, 0x1, -R21 ;  /* 0x0000000104049824 */ /* 0x000fe400078e0a15 */
[----:B------:R-:W-:Y:S01]  /*0210*/  @!P1 VIADD R20, R20, 0x1 ;  /* 0x0000000114149836 */ /* 0x000fe20000000000 */
[----:B------:R-:W-:Y:S02]  /*0220*/  ISETP.NE.AND P1, PT, R2, RZ, PT ;  /* 0x000000ff0200720c */ /* 0x000fe40003f25270 */
[----:B------:R-:W-:Y:S02]  /*0230*/  ISETP.GE.U32.AND P0, PT, R4, R21, PT ;  /* 0x000000150400720c */ /* 0x000fe40003f06070 */
[----:B------:R-:W-:Y:S02]  /*0240*/  LOP3.LUT R4, R3, R2, RZ, 0x3c, !PT ;  /* 0x0000000203047212 */ /* 0x000fe400078e3cff */
[----:B------:R-:W-:Y:S02]  /*0250*/  IADD3 R3, R19, 0x1f, RZ ;  /* 0x0000001f13037810 */ /* 0x000fe40007ffe0ff */
[----:B------:R-:W-:-:S02]  /*0260*/  ISETP.GE.AND P2, PT, R4, RZ, PT ;  /* 0x000000ff0400720c */ /* 0x000fc40003f46270 */
[----:B------:R-:W-:-:S04]  /*0270*/  SHF.R.S32.HI R4, RZ, 0x1f, R3 ;  /* 0x0000001fff047819 */ /* 0x000fc80000011403 */
[----:B------:R-:W-:Y:S02]  /*0280*/  LEA.HI R3, R4, R3, RZ, 0x5 ;  /* 0x0000000304037211 */ /* 0x000fe400078f28ff */
[----:B------:R-:W-:Y:S02]  /*0290*/  @P0 IADD3 R20, R20, 0x1, RZ ;  /* 0x0000000114140810 */ /* 0x000fe40007ffe0ff */
[----:B---3--:R-:W-:Y:S02]  /*02a0*/  ISETP.GT.AND P0, PT, R5, -0x1, PT ;  /* 0xffffffff0500780c */ /* 0x008fe40003f04270 */
[----:B------:R-:W-:Y:S01]  /*02b0*/  LOP3.LUT R4, R3, 0xffffffe0, RZ, 0xc0, !PT ;  /* 0xffffffe003047812 */ /* 0x000fe200078ec0ff */
[----:B------:R-:W-:Y:S01]  /*02c0*/  @!P2 IMAD.MOV R20, RZ, RZ, -R20 ;  /* 0x000000ffff14a224 */ /* 0x000fe200078e0a14 */
[----:B------:R-:W-:Y:S02]  /*02d0*/  @!P1 LOP3.LUT R20, RZ, R2, RZ, 0x33, !PT ;  /* 0x00000002ff149212 */ /* 0x000fe400078e33ff */
[----:B------:R-:W-:-:S02]  /*02e0*/  VIMNMX R19, R19, R4, PT ;  /* 0x0000000413137248 */ /* 0x000fc40003fe0100 */
[----:B------:R-:W-:Y:S02]  /*02f0*/  MOV R4, R21 ;  /* 0x0000001500047202 */ /* 0x000fe40000000f00 */
[----:B------:R-:W-:-:S03]  /*0300*/  SHF.R.S32.HI R18, RZ, 0x5, R3 ;  /* 0x00000005ff127819 */ /* 0x000fc60000011403 */
[----:B012---:R-:W-:Y:S05]  /*0310*/  @P0 BRA `(.L_x_3772) ;  /* 0x0000000000dc0947 */ /* 0x007fea0003800000 */
        /* <DEDUP_REMOVED lines=8> */
[----:B0-----:R-:W-:Y:S01]  /*03a0*/  HFMA2.MMA R2, -RZ, RZ, 0, 0 ;  /* 0x00000000ff027435 */ /* 0x001fe200000001ff */
[----:B-1----:R-:W-:-:S04]  /*03b0*/  IMAD.MOV R14, RZ, RZ, -R3 ;  /* 0x000000ffff0e7224 */ /* 0x002fc800078e0a03 */
[----:B------:R-:W-:Y:S01]  /*03c0*/  IMAD R15, R14, R13, RZ ;  /* 0x0000000d0e0f7224 */ /* 0x000fe200078e02ff */
[----:B------:R-:W-:-:S04]  /*03d0*/  IABS R14, R8 ;  /* 0x00000008000e7213 */ /* 0x000fc80000000000 */
        /* <DEDUP_REMOVED lines=22> */
[----:B0-----:R-:W-:Y:S02]  /*0540*/  MOV R2, RZ ;  /* 0x000000ff00027202 */ /* 0x001fe40000000f00 */
[----:B-1----:R-:W-:-:S05]  /*0550*/  IADD3 R16, RZ, -R3, RZ ;  /* 0x80000003ff107210 */ /* 0x002fca0007ffe0ff */
[----:B------:R-:W-:Y:S02]  /*0560*/  IMAD R15, R16, R13, RZ ;  /* 0x0000000d100f7224 */ /* 0x000fe400078e02ff */
[----:B------:R-:W-:Y:S02]  /*0570*/  IMAD.MOV.U32 R16, RZ, RZ, R22 ;  /* 0x000000ffff107224 */ /* 0x000fe400078e0016 */
[----:B------:R-:W-:-:S06]  /*0580*/  IMAD.HI.U32 R3, R3, R15, R2 ;  /* 0x0000000f03037227 */ /* 0x000fcc00078e0002 */
[----:B------:R-:W-:-:S04]  /*0590*/  IMAD.HI.U32 R3, R3, R16, RZ ;  /* 0x0000001003037227 */ /* 0x000fc800078e00ff */
[----:B------:R-:W-:Y:S01]  /*05a0*/  IMAD R2, R3, R14, R16 ;  /* 0x0000000e03027224 */ /* 0x000fe200078e0210 */
[----:B------:R-:W-:-:S04]  /*05b0*/  IADD3 R16, -R5, RZ, RZ ;  /* 0x000000ff05107210 */ /* 0x000fc80007ffe1ff */
        /* <DEDUP_REMOVED lines=13> */
.L_x_3772:
[----:B------:R-:W-:Y:S02]  /*0690*/  ULDC UR4, c[0x0][0x278] ;  /* 0x00009e0000047ab9 */ /* 0x000fe40000000800 */
[----:B------:R-:W-:-:S04]  /*06a0*/  IMAD R2, R8, UR4, R9 ;  /* 0x0000000408027c24 */ /* 0x000fc8000f8e0209 */
[----:B------:R-:W-:-:S07]  /*06b0*/  IMAD R16, R2, R5, RZ ;  /* 0x0000000502107224 */ /* 0x000fce00078e02ff */
.L_x_3773:
        /* <DEDUP_REMOVED lines=15> */
[----:B------:R-:W-:-:S03]  /*07b0*/  IABS R21, R12 ;  /* 0x0000000c00157213 */ /* 0x000fc60000000000 */
[----:B0-----:R-:W0:Y:S02]  /*07c0*/  MUFU.RCP R13, R13 ;  /* 0x0000000d000d7308 */ /* 0x001e240000001000 */
[----:B0-----:R-:W-:Y:S02]  /*07d0*/  IADD3 R2, R13, 0xffffffe, RZ ;  /* 0x0ffffffe0d027810 */ /* 0x001fe40007ffe0ff */
[----:B------:R-:W-:-:S04]  /*07e0*/  MOV R13, R7 ;  /* 0x00000007000d7202 */ /* 0x000fc80000000f00 */
[----:B------:R0:W1:Y:S02]  /*07f0*/  F2I.FTZ.U32.TRUNC.NTZ R3, R2 ;  /* 0x0000000200037305 */ /* 0x000064000021f000 */
[----:B0-----:R-:W-:Y:S02]  /*0800*/  IMAD.MOV.U32 R2, RZ, RZ, RZ ;  /* 0x000000ffff027224 */ /* 0x001fe400078e00ff */
[----:B-1----:R-:W-:-:S04]  /*0810*/  IMAD.MOV R24, RZ, RZ, -R3 ;  /* 0x000000ffff187224 */ /* 0x002fc800078e0a03 */
[----:B------:R-:W-:-:S04]  /*0820*/  IMAD R15, R24, R5, RZ ;  /* 0x00000005180f7224 */ /* 0x000fc800078e02ff */
[----:B------:R-:W-:-:S04]  /*0830*/  IMAD.HI.U32 R2, R3, R15, R2 ;  /* 0x0000000f03027227 */ /* 0x000fc800078e0002 */
[----:B------:R-:W-:-:S07]  /*0840*/  VIADD R3, R20, -UR4 ;  /* 0x8000000414037c36 */ /* 0x000fce0008000000 */
.L_x_3777:
        /* <DEDUP_REMOVED lines=36> */
.L_x_3775:
[----:B------:R-:W-:Y:S05]  /*0a90*/  BSYNC B7 ;  /* 0x0000000000077941 */ /* 0x000fea0003800000 */
.L_x_3774:
        /* <DEDUP_REMOVED lines=13> */
.L_x_3812:
        /* <DEDUP_REMOVED lines=40> */
.L_x_3783:
        /* <DEDUP_REMOVED lines=11> */
.L_x_3782:
[----:B------:R-:W-:Y:S05]  /*0ea0*/  BSYNC B1 ;  /* 0x0000000000017941 */ /* 0x000fea0003800000 */
.L_x_3781:
        /* <DEDUP_REMOVED lines=14> */
.L_x_3786:
        /* <DEDUP_REMOVED lines=100> */
.L_x_3785:
[----:B------:R-:W-:Y:S05]  /*15d0*/  BSYNC B1 ;  /* 0x0000000000017941 */ /* 0x000fea0003800000 */
.L_x_3784:
        /* <DEDUP_REMOVED lines=55> */
.L_x_3788:
[----:B------:R-:W-:Y:S05]  /*1950*/  BSYNC B1 ;  /* 0x0000000000017941 */ /* 0x000fea0003800000 */
.L_x_3787:
        /* <DEDUP_REMOVED lines=26> */
.L_x_3780:
[----:B------:R-:W-:Y:S05]  /*1b00*/  BSYNC B0 ;  /* 0x0000000000007941 */ /* 0x000fea0003800000 */
.L_x_3779:
        /* <DEDUP_REMOVED lines=48> */
.L_x_3793:
        /* <DEDUP_REMOVED lines=8> */
.L_x_3792:
[----:B------:R-:W-:Y:S05]  /*1e90*/  BSYNC B1 ;  /* 0x0000000000017941 */ /* 0x000fea0003800000 */
.L_x_3791:
        /* <DEDUP_REMOVED lines=14> */
.L_x_3796:
        /* <DEDUP_REMOVED lines=52> */
.L_x_3795:
[----:B------:R-:W-:Y:S05]  /*22c0*/  BSYNC B1 ;  /* 0x0000000000017941 */ /* 0x000fea0003800000 */
.L_x_3794:
        /* <DEDUP_REMOVED lines=31> */
.L_x_3798:
[----:B------:R-:W-:Y:S05]  /*24c0*/  BSYNC B1 ;  /* 0x0000000000017941 */ /* 0x000fea0003800000 */
.L_x_3797:
        /* <DEDUP_REMOVED lines=14> */
.L_x_3790:
[----:B------:R-:W-:Y:S05]  /*25b0*/  BSYNC B0 ;  /* 0x0000000000007941 */ /* 0x000fea0003800000 */
.L_x_3789:
        /* <DEDUP_REMOVED lines=28> */
.L_x_3802:
        /* <DEDUP_REMOVED lines=33> */
.L_x_3800:
[----:B------:R-:W-:Y:S05]  /*2990*/  BSYNC B6 ;  /* 0x0000000000067941 */ /* 0x000fea0003800000 */
.L_x_3799:
[----:B------:R-:W-:-:S03]  /*29a0*/  UMOV UR4, 0xffffffff ;  /* 0xffffffff00047882 */ /* 0x000fc60000000000 */
[----:B------:R-:W-:Y:S05]  /*29b0*/  BRA.DIV UR4, `(.L_x_3803) ;  /* 0x0000000a04c07947 */ /* 0x000fea000b800000 */
[----:B01----:R-:W-:Y:S01]  /*29c0*/  HFMA2.MMA R0, -RZ, RZ, 0, 0 ;  /* 0x00000000ff007435 */ /* 0x003fe200000001ff */
[----:B------:R-:W-:Y:S02]  /*29d0*/  IMAD.MOV.U32 R14, RZ, RZ, RZ ;  /* 0x000000ffff0e7224 */ /* 0x000fe400078e00ff */
[----:B------:R-:W-:Y:S02]  /*29e0*/  IMAD.MOV.U32 R4, RZ, RZ, RZ ;  /* 0x000000ffff047224 */ /* 0x000fe400078e00ff */
[----:B------:R-:W-:Y:S02]  /*29f0*/  FADD.FTZ R2, RZ, R14 ;  /* 0x0000000eff027221 */ /* 0x000fe40000010000 */
[----:B------:R-:W-:Y:S01]  /*2a00*/  FADD.FTZ R18, RZ, R4 ;  /* 0x00000004ff127221 */ /* 0x000fe20000010000 */
[----:B------:R-:W-:Y:S02]  /*2a10*/  FADD.FTZ R4, RZ, R14 ;  /* 0x0000000eff047221 */ /* 0x000fe40000010000 */
[----:B------:R-:W-:Y:S01]  /*2a20*/  FADD.FTZ R5, RZ, R0 ;  /* 0x00000000ff057221 */ /* 0x000fe20000010000 */
[----:B------:R-:W0:Y:S04]  /*2a30*/  SHFL.BFLY PT, R3, R2, 0x1, 0x1f ;  /* 0x0c201f0002037f89 */ /* 0x000e2800000e0000 */
[----:B------:R-:W1:Y:S04]  /*2a40*/  SHFL.BFLY PT, R16, R5, 0x1, 0x1f ;  /* 0x0c201f0005107f89 */ /* 0x000e6800000e0000 */
[----:B------:R-:W2:Y:S04]  /*2a50*/  SHFL.BFLY PT, R19, R18, 0x1, 0x1f ;  /* 0x0c201f0012137f89 */ /* 0x000ea800000e0000 */
[----:B------:R3:W4:Y:S01]  /*2a60*/  SHFL.BFLY PT, R14, R4, 0x1, 0x1f ;  /* 0x0c201f00040e7f89 */ /* 0x00072200000e0000 */
[----:B0-----:R-:W-:Y:S01]  /*2a70*/  FADD.FTZ R0, R2, R3 ;  /* 0x0000000302007221 */ /* 0x001fe20000010000 */
[----:B-1----:R-:W-:Y:S01]  /*2a80*/  FADD.FTZ R3, R5, R16 ;  /* 0x0000001005037221 */ /* 0x002fe20000010000 */
[----:B--23--:R-:W-:-:S07]  /*2a90*/  FADD.FTZ R2, R18, R19 ;  /* 0x0000001312027221 */ /* 0x00cfce0000010000 */
.L_x_3821:
        /* <DEDUP_REMOVED lines=11> */
[----:B------:R-:W-:Y:S02]  /*2b50*/  SHF.R.S32.HI R6, RZ, 0x2, R6 ;  /* 0x00000002ff067819 */ /* 0x000fe40000011406 */
[----:B------:R-:W-:Y:S01]  /*2b60*/  ISETP.NE.OR P2, PT, R5, 0x40, P0 ;  /* 0x000000400500780c */ /* 0x000fe20000745670 */
[----:B----4-:R-:W-:Y:S01]  /*2b70*/  FADD.FTZ R5, R4, R14 ;  /* 0x0000000e04057221 */ /* 0x010fe20000010000 */
[----:B------:R-:W-:-:S02]  /*2b80*/  LEA R7, R7, R6, 0x5 ;  /* 0x0000000607077211 */ /* 0x000fc400078e28ff */
[C---:B------:R-:W-:Y:S02]  /*2b90*/  ISETP.GT.OR P1, PT, R10.reuse, 0x3f, P0 ;  /* 0x0000003f0a00780c */ /* 0x040fe40000724670 */
[----:B------:R-:W-:Y:S01]  /*2ba0*/  LOP3.LUT R14, R10, 0xffffffe0, RZ, 0xc0, !PT ;  /* 0xffffffe00a0e7812 */ /* 0x000fe200078ec0ff */
[----:B0-----:R-:W-:-:S03]  /*2bb0*/  ULEA UR4, UR5, UR4, 0x18 ;  /* 0x0000000405047291 */ /* 0x001fc6000f8ec03f */
[----:B------:R-:W-:Y:S01]  /*2bc0*/  ISETP.NE.OR P4, PT, R14, 0x20, P0 ;  /* 0x000000200e00780c */ /* 0x000fe20000785670 */
[----:B------:R-:W-:Y:S02]  /*2bd0*/  VIADD R14, R10, 0x1f ;  /* 0x0000001f0a0e7836 */ /* 0x000fe40000000000 */
[----:B------:R-:W-:-:S03]  /*2be0*/  LEA R7, R7, UR4, 0x2 ;  /* 0x0000000407077c11 */ /* 0x000fc6000f8e10ff */
[----:B------:R-:W-:Y:S02]  /*2bf0*/  ISETP.GT.U32.AND P3, PT, R14, 0x3e, PT ;  /* 0x0000003e0e00780c */ /* 0x000fe40003f64070 */
        /* <DEDUP_REMOVED lines=29> */
.L_x_3805:
[----:B------:R-:W-:Y:S05]  /*2dd0*/  BSYNC B0 ;  /* 0x0000000000007941 */ /* 0x000fea0003800000 */
.L_x_3804:
[----:B------:R-:W-:Y:S06]  /*2de0*/  BAR.SYNC.DEFER_BLOCKING 0x0 ;  /* 0x0000000000007b1d */ /* 0x000fec0000010000 */
[----:B------:R-:W-:Y:S05]  /*2df0*/  @P3 EXIT ;  /* 0x000000000000394d */ /* 0x000fea0003800000 */
[----:B------:R-:W1:Y:S01]  /*2e00*/  S2UR UR4, SR_CTAID.Z ;  /* 0x00000000000479c3 */ /* 0x000e620000002700 */
[----:B------:R-:W-:Y:S01]  /*2e10*/  IMAD R8, R17, R8, RZ ;  /* 0x0000000811087224 */ /* 0x000fe200078e02ff */
[----:B------:R-:W-:Y:S02]  /*2e20*/  ULDC UR5, c[0x0][0x14] ;  /* 0x0000050000057ab9 */ /* 0x000fe40000000800 */
[----:B------:R-:W-:Y:S02]  /*2e30*/  IMAD R9, R9, UR5, RZ ;  /* 0x0000000509097c24 */ /* 0x000fe4000f8e02ff */
[----:B------:R-:W-:Y:S02]  /*2e40*/  IMAD R8, R8, UR5, RZ ;  /* 0x0000000508087c24 */ /* 0x000fe4000f8e02ff */
[----:B------:R-:W-:-:S03]  /*2e50*/  IMAD.SHL.U32 R9, R9, 0x20, RZ ;  /* 0x0000002009097824 */ /* 0x000fc600078e00ff */
[----:B------:R-:W-:-:S04]  /*2e60*/  SHF.L.U32 R8, R8, 0x5, RZ ;  /* 0x0000000508087819 */ /* 0x000fc800000006ff */
        /* <DEDUP_REMOVED lines=8> */
[C---:B0-----:R-:W-:Y:S01]  /*2ef0*/  IADD3 R7, P0, R6.reuse, R13, RZ ;  /* 0x0000000d06077210 */ /* 0x041fe20007f1e0ff */
[----:B------:R-:W-:Y:S01]  /*2f00*/  ULDC.64 UR4, c[0x0][0x210] ;  /* 0x0000840000047ab9 */ /* 0x000fe20000000a00 */
[C---:B------:R-:W-:Y:S02]  /*2f10*/  IADD3 R4, R6.reuse, 0x8, RZ ;  /* 0x0000000806047810 */ /* 0x040fe40007ffe0ff */
[C---:B------:R-:W-:Y:S02]  /*2f20*/  IADD3 R9, R6.reuse, 0x18, RZ ;  /* 0x0000001806097810 */ /* 0x040fe40007ffe0ff */
[----:B------:R-:W-:Y:S02]  /*2f30*/  LEA.HI.X.SX32 R10, R6, R17, 0x1, P0 ;  /* 0x00000011060a7211 */ /* 0x000fe400000f0eff */
[-C--:B------:R-:W-:Y:S02]  /*2f40*/  IADD3 R15, P1, R4, R13.reuse, RZ ;  /* 0x0000000d040f7210 */ /* 0x080fe40007f3e0ff */
[----:B------:R-:W-:-:S02]  /*2f50*/  IADD3 R11, P2, R8, R13, RZ ;  /* 0x0000000d080b7210 */ /* 0x000fc40007f5e0ff */
[----:B------:R-:W-:Y:S02]  /*2f60*/  LEA R6, P0, R7, UR4, 0x1 ;  /* 0x0000000407067c11 */ /* 0x000fe4000f8008ff */
[----:B------:R-:W-:Y:S02]  /*2f70*/  IADD3 R13, P3, R9, R13, RZ ;  /* 0x0000000d090d7210 */ /* 0x000fe40007f7e0ff */
[-C--:B------:R-:W-:Y:S02]  /*2f80*/  LEA.HI.X.SX32 R16, R4, R17.reuse, 0x1, P1 ;  /* 0x0000001104107211 */ /* 0x080fe400008f0eff */
[-C--:B------:R-:W-:Y:S02]  /*2f90*/  LEA.HI.X.SX32 R14, R8, R17.reuse, 0x1, P2 ;  /* 0x00000011080e7211 */ /* 0x080fe400010f0eff */
[----:B------:R-:W-:Y:S02]  /*2fa0*/  LEA.HI.X R7, R7, UR5, R10, 0x1, P0 ;  /* 0x0000000507077c11 */ /* 0x000fe400080f0c0a */
[----:B------:R-:W-:-:S02]  /*2fb0*/  LEA.HI.X.SX32 R4, R9, R17, 0x1, P3 ;  /* 0x0000001109047211 */ /* 0x000fc400018f0eff */
[----:B------:R-:W-:Y:S02]  /*2fc0*/  LEA R12, P2, R13, UR4, 0x1 ;  /* 0x000000040d0c7c11 */ /* 0x000fe4000f8408ff */
[----:B------:R-:W-:Y:S02]  /*2fd0*/  LEA R8, P0, R15, UR4, 0x1 ;  /* 0x000000040f087c11 */ /* 0x000fe4000f8008ff */
[----:B------:R-:W-:Y:S02]  /*2fe0*/  F2FP.F16.F32.PACK_AB R0, R3, R0 ;  /* 0x000000000300723e */ /* 0x000fe400000000ff */
[----:B------:R-:W-:Y:S02]  /*2ff0*/  LEA R10, P1, R11, UR4, 0x1 ;  /* 0x000000040b0a7c11 */ /* 0x000fe4000f8208ff */
[----:B------:R-:W-:Y:S01]  /*3000*/  F2FP.F16.F32.PACK_AB R2, R5, R2 ;  /* 0x000000020502723e */ /* 0x000fe200000000ff */
[----:B------:R-:W-:Y:S01]  /*3010*/  STG.E.U16 desc[UR36][R6.64], R0 ;  /* 0x0000000006007986 */ /* 0x000fe2000c101524 */
[----:B------:R-:W-:-:S02]  /*3020*/  LEA.HI.X R13, R13, UR5, R4, 0x1, P2 ;  /* 0x000000050d0d7c11 */ /* 0x000fc400090f0c04 */
[----:B------:R-:W-:Y:S02]  /*3030*/  LEA.HI.X R9, R15, UR5, R16, 0x1, P0 ;  /* 0x000000050f097c11 */ /* 0x000fe400080f0c10 */
[----:B------:R-:W-:Y:S02]  /*3040*/  PRMT R4, R0, 0x7632, R4 ;  /* 0x0000763200047816 */ /* 0x000fe40000000004 */
[----:B------:R-:W-:Y:S02]  /*3050*/  LEA.HI.X R11, R11, UR5, R14, 0x1, P1 ;  /* 0x000000050b0b7c11 */ /* 0x000fe400088f0c0e */
[----:B------:R-:W-:Y:S01]  /*3060*/  PRMT R3, R2, 0x7632, R3 ;  /* 0x0000763202037816 */ /* 0x000fe20000000003 */
[----:B------:R-:W-:Y:S04]  /*3070*/  STG.E.U16 desc[UR36][R8.64], R4 ;  /* 0x0000000408007986 */ /* 0x000fe8000c101524 */
[----:B------:R-:W-:Y:S04]  /*3080*/  STG.E.U16 desc[UR36][R10.64], R2 ;  /* 0x000000020a007986 */ /* 0x000fe8000c101524 */
[----:B------:R-:W-:Y:S01]  /*3090*/  STG.E.U16 desc[UR36][R12.64], R3 ;  /* 0x000000030c007986 */ /* 0x000fe2000c101524 */
[----:B------:R-:W-:Y:S05]  /*30a0*/  EXIT ;  /* 0x000000000000794d */ /* 0x000fea0003800000 */
.L_x_3776:
        /* <DEDUP_REMOVED lines=16> */
.L_x_3801:
        /* <DEDUP_REMOVED lines=16> */
.L_x_3806:
[----:B------:R-:W-:Y:S05]  /*32b0*/  EXIT ;  /* 0x000000000000794d */ /* 0x000fea0003800000 */
.L_x_3778:
[----:B------:R-:W-:Y:S01]  /*32c0*/  HFMA2.MMA R11, -RZ, RZ, 0, 1.847743988037109375e-06 ;  /* 0x0000001fff0b7435 */ /* 0x000fe200000001ff */
[----:B------:R-:W-:Y:S02]  /*32d0*/  IMAD.MOV.U32 R12, RZ, RZ, 0x10 ;  /* 0x00000010ff0c7424 */ /* 0x000fe400078e00ff */
[----:B------:R-:W-:Y:S02]  /*32e0*/  IMAD.MOV.U32 R15, RZ, RZ, -0x1 ;  /* 0xffffffffff0f7424 */ /* 0x000fe400078e00ff */
[----:B------:R-:W-:-:S07]  /*32f0*/  IMAD.MOV.U32 R2, RZ, RZ, -0x800001 ;  /* 0xff7fffffff027424 */ /* 0x000fce00078e00ff */
[----:B------:R-:W-:Y:S05]  /*3300*/  WARPSYNC.COLLECTIVE R15, `(.L_x_3807) ;  /* 0x000000000f087348 */ /* 0x000fea0003c00000 */
[----:B------:R0:W1:Y:S02]  /*3310*/  SHFL.BFLY P6, R14, R13, R12, R11 ;  /* 0x0c00000c0d0e7389 */ /* 0x00006400000c000b */
[----:B01----:R-:W-:Y:S01]  /*3320*/  ENDCOLLECTIVE ;  /* 0x000000000000791b */ /* 0x003fe20003800000 */
.L_x_3807:
[----:B------:R-:W-:Y:S01]  /*3330*/  HFMA2.MMA R12, -RZ, RZ, 0, 4.76837158203125e-07 ;  /* 0x00000008ff0c7435 */ /* 0x000fe200000001ff */
[----:B------:R-:W-:-:S04]  /*3340*/  FMNMX.FTZ R0, R14, -3.40282346638528859812e+38, !PT ;  /* 0xff7fffff0e007809 */ /* 0x000fc80007810000 */
[----:B------:R-:W-:-:S07]  /*3350*/  MOV R13, R0 ;  /* 0x00000000000d7202 */ /* 0x000fce0000000f00 */
[----:B------:R-:W-:Y:S05]  /*3360*/  WARPSYNC.COLLECTIVE R15, `(.L_x_3808) ;  /* 0x000000000f087348 */ /* 0x000fea0003c00000 */
[----:B------:R0:W1:Y:S02]  /*3370*/  SHFL.BFLY P6, R14, R13, R12, R11 ;  /* 0x0c00000c0d0e7389 */ /* 0x00006400000c000b */
[----:B01----:R-:W-:Y:S01]  /*3380*/  ENDCOLLECTIVE ;  /* 0x000000000000791b */ /* 0x003fe20003800000 */
.L_x_3808:
[----:B------:R-:W-:Y:S02]  /*3390*/  MOV R12, 0x4 ;  /* 0x00000004000c7802 */ /* 0x000fe40000000f00 */
[----:B------:R-:W-:-:S05]  /*33a0*/  FMNMX.FTZ R3, R0, R14, !PT ;  /* 0x0000000e00037209 */ /* 0x000fca0007810000 */
[----:B------:R-:W-:-:S07]  /*33b0*/  IMAD.MOV.U32 R13, RZ, RZ, R3 ;  /* 0x000000ffff0d7224 */ /* 0x000fce00078e0003 */
[----:B------:R-:W-:Y:S05]  /*33c0*/  WARPSYNC.COLLECTIVE R15, `(.L_x_3809) ;  /* 0x000000000f087348 */ /* 0x000fea0003c00000 */
[----:B------:R0:W1:Y:S02]  /*33d0*/  SHFL.BFLY P6, R14, R13, R12, R11 ;  /* 0x0c00000c0d0e7389 */ /* 0x00006400000c000b */
[----:B01----:R-:W-:Y:S01]  /*33e0*/  ENDCOLLECTIVE ;  /* 0x000000000000791b */ /* 0x003fe20003800000 */
.L_x_3809:
[----:B------:R-:W-:Y:S01]  /*33f0*/  IMAD.MOV.U32 R12, RZ, RZ, 0x2 ;  /* 0x00000002ff0c7424 */ /* 0x000fe200078e00ff */
[----:B------:R-:W-:-:S04]  /*3400*/  FMNMX.FTZ R4, R3, R14, !PT ;  /* 0x0000000e03047209 */ /* 0x000fc80007810000 */
[----:B------:R-:W-:-:S07]  /*3410*/  MOV R13, R4 ;  /* 0x00000004000d7202 */ /* 0x000fce0000000f00 */
[----:B------:R-:W-:Y:S05]  /*3420*/  WARPSYNC.COLLECTIVE R15, `(.L_x_3810) ;  /* 0x000000000f087348 */ /* 0x000fea0003c00000 */
[----:B------:R0:W1:Y:S02]  /*3430*/  SHFL.BFLY P6, R14, R13, R12, R11 ;  /* 0x0c00000c0d0e7389 */ /* 0x00006400000c000b */
[----:B01----:R-:W-:Y:S01]  /*3440*/  ENDCOLLECTIVE ;  /* 0x000000000000791b */ /* 0x003fe20003800000 */
.L_x_3810:
[----:B------:R-:W-:Y:S01]  /*3450*/  HFMA2.MMA R12, -RZ, RZ, 0, 5.9604644775390625e-08 ;  /* 0x00000001ff0c7435 */ /* 0x000fe200000001ff */
[----:B------:R-:W-:-:S04]  /*3460*/  FMNMX.FTZ R5, R4, R14, !PT ;  /* 0x0000000e04057209 */ /* 0x000fc80007810000 */
[----:B------:R-:W-:-:S07]  /*3470*/  MOV R13, R5 ;  /* 0x00000005000d7202 */ /* 0x000fce0000000f00 */
[----:B------:R-:W-:Y:S05]  /*3480*/  WARPSYNC.COLLECTIVE R15, `(.L_x_3811) ;  /* 0x000000000f087348 */ /* 0x000fea0003c00000 */
[----:B------:R0:W1:Y:S02]  /*3490*/  SHFL.BFLY P6, R14, R13, R12, R11 ;  /* 0x0c00000c0d0e7389 */ /* 0x00006400000c000b */
[----:B01----:R-:W-:Y:S01]  /*34a0*/  ENDCOLLECTIVE ;  /* 0x000000000000791b */ /* 0x003fe20003800000 */
.L_x_3811:
[----:B------:R-:W-:Y:S05]  /*34b0*/  BRA `(.L_x_3812) ;  /* 0xffffffd400ac7947 */ /* 0x000fea000383ffff */
.L_x_3803:
[----:B-1----:R-:W-:Y:S01]  /*34c0*/  HFMA2.MMA R12, -RZ, RZ, 0, 1.1920928955078125e-07 ;  /* 0x00000002ff0c7435 */ /* 0x002fe200000001ff */
[----:B------:R-:W-:Y:S01]  /*34d0*/  MOV R13, RZ ;  /* 0x000000ff000d7202 */ /* 0x000fe20000000f00 */
[----:B------:R-:W-:Y:S01]  /*34e0*/  IMAD.MOV.U32 R11, RZ, RZ, 0x1f ;  /* 0x0000001fff0b7424 */ /* 0x000fe200078e00ff */
[----:B------:R-:W-:-:S08]  /*34f0*/  MOV R15, 0xffffffff ;  /* 0xffffffff000f7802 */ /* 0x000fd00000000f00 */
[----:B0-----:R-:W-:Y:S05]  /*3500*/  WARPSYNC.COLLECTIVE R15, `(.L_x_3813) ;  /* 0x000000000f087348 */ /* 0x001fea0003c00000 */
[----:B------:R1:W2:Y:S02]  /*3510*/  SHFL.BFLY P6, R14, R13, R12, R11 ;  /* 0x0c00000c0d0e7389 */ /* 0x0002a400000c000b */
[----:B012---:R-:W-:Y:S01]  /*3520*/  ENDCOLLECTIVE ;  /* 0x000000000000791b */ /* 0x007fe20003800000 */
.L_x_3813:
[----:B------:R-:W-:Y:S02]  /*3530*/  IMAD.MOV.U32 R12, RZ, RZ, 0x1 ;  /* 0x00000001ff0c7424 */ /* 0x000fe400078e00ff */
[----:B------:R-:W-:-:S05]  /*3540*/  FADD.FTZ R2, RZ, R14 ;  /* 0x0000000eff027221 */ /* 0x000fca0000010000 */
[----:B------:R-:W-:-:S07]  /*3550*/  MOV R13, R2 ;  /* 0x00000002000d7202 */ /* 0x000fce0000000f00 */
[----:B------:R-:W-:Y:S05]  /*3560*/  WARPSYNC.COLLECTIVE R15, `(.L_x_3814) ;  /* 0x000000000f087348 */ /* 0x000fea0003c00000 */
[----:B------:R0:W1:Y:S02]  /*3570*/  SHFL.BFLY P6, R14, R13, R12, R11 ;  /* 0x0c00000c0d0e7389 */ /* 0x00006400000c000b */
[----:B01----:R-:W-:Y:S01]  /*3580*/  ENDCOLLECTIVE ;  /* 0x000000000000791b */ /* 0x003fe20003800000 */
.L_x_3814:
[----:B------:R-:W-:Y:S01]  /*3590*/  HFMA2.MMA R13, -RZ, RZ, 0, 0 ;  /* 0x00000000ff0d7435 */ /* 0x000fe200000001ff */
[----:B------:R-:W-:Y:S01]  /*35a0*/  IMAD.MOV.U32 R12, RZ, RZ, 0x2 ;  /* 0x00000002ff0c7424 */ /* 0x000fe200078e00ff */
[----:B------:R-:W-:-:S09]  /*35b0*/  MOV R3, R14 ;  /* 0x0000000e00037202 */ /* 0x000fd20000000f00 */
[----:B------:R-:W-:Y:S05]  /*35c0*/  WARPSYNC.COLLECTIVE R15, `(.L_x_3815) ;  /* 0x000000000f087348 */ /* 0x000fea0003c00000 */
[----:B------:R0:W1:Y:S02]  /*35d0*/  SHFL.BFLY P6, R14, R13, R12, R11 ;  /* 0x0c00000c0d0e7389 */ /* 0x00006400000c000b */
[----:B01----:R-:W-:Y:S01]  /*35e0*/  ENDCOLLECTIVE ;  /* 0x000000000000791b */ /* 0x003fe20003800000 */
.L_x_3815:
[----:B------:R-:W-:Y:S01]  /*35f0*/  IMAD.MOV.U32 R12, RZ, RZ, 0x1 ;  /* 0x00000001ff0c7424 */ /* 0x000fe200078e00ff */
[----:B------:R-:W-:-:S05]  /*3600*/  MOV R0, R14 ;  /* 0x0000000e00007202 */ /* 0x000fca0000000f00 */
[----:B------:R-:W-:Y:S01]  /*3610*/  FADD.FTZ R5, RZ, R0 ;  /* 0x00000000ff057221 */ /* 0x000fe20000010000 */
[----:B------:R-:W-:-:S04]  /*3620*/  FADD.FTZ R0, R2, R3 ;  /* 0x0000000302007221 */ /* 0x000fc80000010000 */
[----:B------:R-:W-:-:S07]  /*3630*/  MOV R13, R5 ;  /* 0x00000005000d7202 */ /* 0x000fce0000000f00 */
[----:B------:R-:W-:Y:S05]  /*3640*/  WARPSYNC.COLLECTIVE R15, `(.L_x_3816) ;  /* 0x000000000f087348 */ /* 0x000fea0003c00000 */
[----:B------:R0:W1:Y:S02]  /*3650*/  SHFL.BFLY P6, R14, R13, R12, R11 ;  /* 0x0c00000c0d0e7389 */ /* 0x00006400000c000b */
[----:B01----:R-:W-:Y:S01]  /*3660*/  ENDCOLLECTIVE ;  /* 0x000000000000791b */ /* 0x003fe20003800000 */
.L_x_3816:
[----:B------:R-:W-:Y:S01]  /*3670*/  HFMA2.MMA R13, -RZ, RZ, 0, 0 ;  /* 0x00000000ff0d7435 */ /* 0x000fe200000001ff */
[----:B------:R-:W-:Y:S01]  /*3680*/  IMAD.MOV.U32 R12, RZ, RZ, 0x2 ;  /* 0x00000002ff0c7424 */ /* 0x000fe200078e00ff */
[----:B------:R-:W-:-:S09]  /*3690*/  MOV R16, R14 ;  /* 0x0000000e00107202 */ /* 0x000fd20000000f00 */
[----:B------:R-:W-:Y:S05]  /*36a0*/  WARPSYNC.COLLECTIVE R15, `(.L_x_3817) ;  /* 0x000000000f087348 */ /* 0x000fea0003c00000 */
[----:B------:R0:W1:Y:S02]  /*36b0*/  SHFL.BFLY P6, R14, R13, R12, R11 ;  /* 0x0c00000c0d0e7389 */ /* 0x00006400000c000b */
[----:B01----:R-:W-:Y:S01]  /*36c0*/  ENDCOLLECTIVE ;  /* 0x000000000000791b */ /* 0x003fe20003800000 */
.L_x_3817:
        /* <DEDUP_REMOVED lines=8> */
.L_x_3818:
[----:B------:R-:W-:Y:S01]  /*3750*/  HFMA2.MMA R13, -RZ, RZ, 0, 0 ;  /* 0x00000000ff0d7435 */ /* 0x000fe200000001ff */
[----:B------:R-:W-:Y:S01]  /*3760*/  IMAD.MOV.U32 R12, RZ, RZ, 0x2 ;  /* 0x00000002ff0c7424 */ /* 0x000fe200078e00ff */
[----:B------:R-:W-:-:S09]  /*3770*/  MOV R19, R14 ;  /* 0x0000000e00137202 */ /* 0x000fd20000000f00 */
[----:B------:R-:W-:Y:S05]  /*3780*/  WARPSYNC.COLLECTIVE R15, `(.L_x_3819) ;  /* 0x000000000f087348 */ /* 0x000fea0003c00000 */
[----:B------:R0:W1:Y:S02]  /*3790*/  SHFL.BFLY P6, R14, R13, R12, R11 ;  /* 0x0c00000c0d0e7389 */ /* 0x00006400000c000b */
[----:B01----:R-:W-:Y:S01]  /*37a0*/  ENDCOLLECTIVE ;  /* 0x000000000000791b */ /* 0x003fe20003800000 */
.L_x_3819:
[----:B------:R-:W-:Y:S01]  /*37b0*/  FADD.FTZ R2, R18, R19 ;  /* 0x0000001312027221 */ /* 0x000fe20000010000 */
[----:B------:R-:W-:Y:S01]  /*37c0*/  HFMA2.MMA R12, -RZ, RZ, 0, 5.9604644775390625e-08 ;  /* 0x00000001ff0c7435 */ /* 0x000fe200000001ff */
[----:B------:R-:W-:-:S05]  /*37d0*/  FADD.FTZ R4, RZ, R14 ;  /* 0x0000000eff047221 */ /* 0x000fca0000010000 */
[----:B------:R-:W-:-:S07]  /*37e0*/  MOV R13, R4 ;  /* 0x00000004000d7202 */ /* 0x000fce0000000f00 */
[----:B------:R-:W-:Y:S05]  /*37f0*/  WARPSYNC.COLLECTIVE R15, `(.L_x_3820) ;  /* 0x000000000f087348 */ /* 0x000fea0003c00000 */
[----:B------:R0:W1:Y:S02]  /*3800*/  SHFL.BFLY P6, R14, R13, R12, R11 ;  /* 0x0c00000c0d0e7389 */ /* 0x00006400000c000b */
[----:B01----:R-:W-:Y:S01]  /*3810*/  ENDCOLLECTIVE ;  /* 0x000000000000791b */ /* 0x003fe20003800000 */
.L_x_3820:
[----:B------:R-:W-:Y:S05]  /*3820*/  BRA `(.L_x_3821) ;  /* 0xfffffff0009c7947 */ /* 0x000fea000383ffff */
.L_x_3822:
        /* <DEDUP_REMOVED lines=13> */
.L_x_28097:


//--------------------- .text._ZN4vllm25paged_attention_v1_kernelIthLi256ELi16ELi128ELNS_18Fp8KVCacheDataTypeE2ELb0EEEvPT_PKS2_PKT0_S8_ifPKiSA_iPKfiiiSC_SC_iiiii --------------------------
	.section	.text._ZN4vllm25paged_attention_v1_kernelIthLi256ELi16ELi128ELNS_18Fp8KVCacheDataTypeE2ELb0EEEvPT_PKS2_PKT0_S8_ifPKiSA_iPKfiiiSC_SC_iiiii,"ax",@progbits
	.align	128
        .global         _ZN4vllm25paged_attention_v1_kernelIthLi256ELi16ELi128ELNS_18Fp8KVCacheDataTypeE2ELb0EEEvPT_PKS2_PKT0_S8_ifPKiSA_iPKfiiiSC_SC_iiiii
        .type           _ZN4vllm25paged_attention_v1_kernelIthLi256ELi16ELi128ELNS_18Fp8KVCacheDataTypeE2ELb0EEEvPT_PKS2_PKT0_S8_ifPKiSA_iPKfiiiSC_SC_iiiii,@function
        .size           _ZN4vllm25paged_attention_v1_kernelIthLi256ELi16ELi128ELNS_18Fp8KVCacheDataTypeE2ELb0EEEvPT_PKS2_PKT0_S8_ifPKiSA_iPKfiiiSC_SC_iiiii,(.L_x_28098 - _ZN4vllm25paged_attention_v1_kernelIthLi256ELi16ELi128ELNS_18Fp8KVCacheDataTypeE2ELb0EEEvPT_PKS2_PKT0_S8_ifPKiSA_iPKfiiiSC_SC_iiiii)
        .other          _ZN4vllm25paged_attention_v1_kernelIthLi256ELi16ELi128ELNS_18Fp8KVCacheDataTypeE2ELb0EEEvPT_PKS2_PKT0_S8_ifPKiSA_iPKfiiiSC_SC_iiiii,@"STO_CUDA_ENTRY STV_DEFAULT"
_ZN4vllm25paged_attention_v1_kernelIthLi256ELi16ELi128ELNS_18Fp8KVCacheDataTypeE2ELb0EEEvPT_PKS2_PKT0_S8_ifPKiSA_iPKfiiiSC_SC_iiiii:
.text._ZN4vllm25paged_attention_v1_kernelIthLi256ELi16ELi128ELNS_18Fp8KVCacheDataTypeE2ELb0EEEvPT_PKS2_PKT0_S8_ifPKiSA_iPKfiiiSC_SC_iiiii:
        /* <DEDUP_REMOVED lines=32> */
.L_x_3858:
        /* <DEDUP_REMOVED lines=10> */
[----:B0-----:R-:W-:Y:S01]  /*02a0*/  IMAD.MOV.U32 R4, RZ, RZ, RZ ;  /* 0x000000ffff047224 */ /* 0x001fe200078e00ff */
[----:B------:R-:W-:-:S03]  /*02b0*/  ISETP.GE.AND P1, PT, R7, R8, PT ;  /* 0x000000080700720c */ /* 0x000fc60003f26270 */
[----:B------:R-:W-:Y:S08]  /*02c0*/  BSSY B0, `(.L_x_3825) ;  /* 0x00000ed000007945 */ /* 0x000ff00003800000 */
[----:B-1----:R-:W0:Y:S01]  /*02d0*/  @!P0 S2R R3, SR_CgaCtaId ;  /* 0x0000000000038919 */ /* 0x002e220000008800 */
[----:B------:R-:W-:-:S04]  /*02e0*/  @!P0 MOV R0, 0x400 ;  /* 0x0000040000008802 */ /* 0x000fc80000000f00 */
        /* <DEDUP_REMOVED lines=25> */
.L_x_3829:
        /* <DEDUP_REMOVED lines=11> */
.L_x_3828:
[----:B------:R-:W-:Y:S05]  /*0530*/  BSYNC B1 ;  /* 0x0000000000017941 */ /* 0x000fea0003800000 */
.L_x_3827:
        /* <DEDUP_REMOVED lines=14> */
.L_x_3832:
[----:B------:R-:W0:Y:S01]  /*0620*/  LDS R17, [R3+-0x400] ;  /* 0xfffc000003117984 */ /* 0x000e220000000800 */
[----:B------:R-:W-:-:S03]  /*0630*/  VIADD R11, R11, 0x800 ;  /* 0x000008000b0b7836 */ /* 0x000fc60000000000 */
[----:B------:R-:W1:Y:S02]  /*0640*/  LDS R19, [R3+-0x200] ;  /* 0xfffe000003137984 */ /* 0x000e640000000800 */
[----:B------:R-:W-:Y:S02]  /*0650*/  ISETP.GE.AND P2, PT, R11, R2, PT ;  /* 0x000000020b00720c */ /* 0x000fe40003f46270 */
        /* <DEDUP_REMOVED lines=22> */
[----:B------:R-:W5:Y:S02]  /*07c0*/  LDS R15, [R3+0x1200] ;  /* 0x00120000030f7984 */ /* 0x000f640000000800 */
[----:B------:R-:W-:-:S03]  /*07d0*/  FMUL.FTZ R20, R20, 1.4426950216293334961 ;  /* 0x3fb8aa3b14147820 */ /* 0x000fc60000410000 */
[----:B------:R-:W4:Y:S01]  /*07e0*/  MUFU.EX2 R14, R14 ;  /* 0x0000000e000e7308 */ /* 0x000f220000000800 */
[----:B------:R-:W-:Y:S07]  /*07f0*/  STS [R3+-0x400], R10 ;  /* 0xfffc000a03007388 */ /* 0x000fee0000000800 */
[----:B------:R-:W5:Y:S01]  /*0800*/  MUFU.EX2 R16, R16 ;  /* 0x0000001000107308 */ /* 0x000f620000000800 */
[----:B0-----:R-:W-:Y:S01]  /*0810*/  STS [R3+-0x200], R12 ;  /* 0xfffe000c03007388 */ /* 0x001fe20000000800 */
[----:B------:R-:W-:-:S06]  /*0820*/  FADD.FTZ R22, -R0, R17 ;  /* 0x0000001100167221 */ /* 0x000fcc0000010100 */
[----:B------:R-:W0:Y:S01]  /*0830*/  MUFU.EX2 R18, R18 ;  /* 0x0000001200127308 */ /* 0x000e220000000800 */
[----:B------:R-:W0:Y:S01]  /*0840*/  LDS R17, [R3+0x1400] ;  /* 0x0014000003117984 */ /* 0x000e220000000800 */
[----:B-1----:R-:W-:Y:S01]  /*0850*/  FADD.FTZ R24, -R0, R19 ;  /* 0x0000001300187221 */ /* 0x002fe20000010100 */
[----:B------:R-:W-:Y:S02]  /*0860*/  FMUL.FTZ R22, R22, 1.4426950216293334961 ;  /* 0x3fb8aa3b16167820 */ /* 0x000fe40000410000 */
[----:B------:R-:W1:Y:S01]  /*0870*/  LDS R19, [R3+0x1600] ;  /* 0x0016000003137984 */ /* 0x000e620000000800 */
[----:B--2---:R-:W-:Y:S02]  /*0880*/  FADD.FTZ R25, -R0, R21 ;  /* 0x0000001500197221 */ /* 0x004fe40000010100 */
[----:B------:R-:W2:Y:S01]  /*0890*/  MUFU.EX2 R20, R20 ;  /* 0x0000001400147308 */ /* 0x000ea20000000800 */
[----:B------:R-:W1:Y:S01]  /*08a0*/  LDS R21, [R3+0x1800] ;  /* 0x0018000003157984 */ /* 0x000e620000000800 */
[----:B------:R-:W-:Y:S01]  /*08b0*/  FMUL.FTZ R24, R24, 1.4426950216293334961 ;  /* 0x3fb8aa3b18187820 */ /* 0x000fe20000410000 */
[C---:B---3--:R-:W-:Y:S01]  /*08c0*/  FADD.FTZ R27, -R0.reuse, R23 ;  /* 0x00000017001b7221 */ /* 0x048fe20000010100 */
[----:B------:R-:W-:Y:S01]  /*08d0*/  FMUL.FTZ R25, R25, 1.4426950216293334961 ;  /* 0x3fb8aa3b19197820 */ /* 0x000fe20000410000 */
[----:B------:R-:W3:Y:S01]  /*08e0*/  LDS R23, [R3+0x1a00] ;  /* 0x001a000003177984 */ /* 0x000ee20000000800 */
[----:B----4-:R-:W-:-:S02]  /*08f0*/  FADD.FTZ R13, -R0, R13 ;  /* 0x0000000d000d7221 */ /* 0x010fc40000010100 */
[----:B------:R-:W4:Y:S01]  /*0900*/  MUFU.EX2 R26, R25 ;  /* 0x00000019001a7308 */ /* 0x000f220000000800 */
[----:B------:R-:W-:Y:S01]  /*0910*/  FMUL.FTZ R27, R27, 1.4426950216293334961 ;  /* 0x3fb8aa3b1b1b7820 */ /* 0x000fe20000410000 */
[----:B------:R-:W-:Y:S01]  /*0920*/  STS [R3], R14 ;  /* 0x0000000e03007388 */ /* 0x000fe20000000800 */
[----:B------:R-:W-:Y:S01]  /*0930*/  FMUL.FTZ R13, R13, 1.4426950216293334961 ;  /* 0x3fb8aa3b0d0d7820 */ /* 0x000fe20000410000 */
[C---:B-----5:R-:W-:Y:S02]  /*0940*/  FADD.FTZ R15, -R0.reuse, R15 ;  /* 0x0000000f000f7221 */ /* 0x060fe40000010100 */
[----:B------:R-:W-:Y:S02]  /*0950*/  STS [R3+0x200], R16 ;  /* 0x0002001003007388 */ /* 0x000fe40000000800 */
[----:B------:R-:W5:Y:S01]  /*0960*/  MUFU.EX2 R22, R22 ;  /* 0x0000001600167308 */ /* 0x000f620000000800 */
[----:B------:R-:W-:Y:S01]  /*0970*/  FMUL.FTZ R15, R15, 1.4426950216293334961 ;  /* 0x3fb8aa3b0f0f7820 */ /* 0x000fe20000410000 */
[----:B0-----:R-:W-:Y:S04]  /*0980*/  STS [R3+0x400], R18 ;  /* 0x0004001203007388 */ /* 0x001fe80000000800 */
[----:B--2---:R-:W-:Y:S02]  /*0990*/  STS [R3+0x600], R20 ;  /* 0x0006001403007388 */ /* 0x004fe40000000800 */
[----:B------:R-:W0:Y:S02]  /*09a0*/  MUFU.EX2 R24, R24 ;  /* 0x0000001800187308 */ /* 0x000e240000000800 */
[----:B----4-:R-:W-:Y:S06]  /*09b0*/  STS [R3+0xc00], R26 ;  /* 0x000c001a03007388 */ /* 0x010fec0000000800 */
[----:B------:R-:W2:Y:S01]  /*09c0*/  MUFU.EX2 R28, R27 ;  /* 0x0000001b001c7308 */ /* 0x000ea20000000800 */
[----:B------:R-:W-:Y:S01]  /*09d0*/  FADD.FTZ R29, -R0, R17 ;  /* 0x00000011001d7221 */ /* 0x000fe20000010100 */
[----:B------:R-:W-:Y:S01]  /*09e0*/  FADD.FTZ R17, R10, R4 ;  /* 0x000000040a117221 */ /* 0x000fe20000010000 */
[----:B-----5:R-:W-:Y:S01]  /*09f0*/  STS [R3+0x800], R22 ;  /* 0x0008001603007388 */ /* 0x020fe20000000800 */
[----:B-1----:R-:W-:-:S02]  /*0a00*/  FADD.FTZ R19, -R0, R19 ;  /* 0x0000001300137221 */ /* 0x002fc40000010100 */
[----:B------:R-:W-:Y:S01]  /*0a10*/  FADD.FTZ R17, R17, R12 ;  /* 0x0000000c11117221 */ /* 0x000fe20000010000 */
[----:B------:R-:W-:Y:S01]  /*0a20*/  FMUL.FTZ R4, R29, 1.4426950216293334961 ;  /* 0x3fb8aa3b1d047820 */ /* 0x000fe20000410000 */
[----:B------:R-:W1:Y:S01]  /*0a30*/  MUFU.EX2 R13, R13 ;  /* 0x0000000d000d7308 */ /* 0x000e620000000800 */
[----:B------:R-:W-:Y:S01]  /*0a40*/  FMUL.FTZ R25, R19, 1.4426950216293334961 ;  /* 0x3fb8aa3b13197820 */ /* 0x000fe20000410000 */
[----:B------:R-:W-:Y:S01]  /*0a50*/  FADD.FTZ R19, R17, R14 ;  /* 0x0000000e11137221 */ /* 0x000fe20000010000 */
[C---:B------:R-:W-:Y:S01]  /*0a60*/  FADD.FTZ R21, -R0.reuse, R21 ;  /* 0x0000001500157221 */ /* 0x040fe20000010100 */
[----:B0-----:R-:W-:Y:S01]  /*0a70*/  STS [R3+0xa00], R24 ;  /* 0x000a001803007388 */ /* 0x001fe20000000800 */
[----:B---3--:R-:W-:Y:S01]  /*0a80*/  FADD.FTZ R23, -R0, R23 ;  /* 0x0000001700177221 */ /* 0x008fe20000010100 */
[----:B------:R-:W-:Y:S01]  /*0a90*/  FADD.FTZ R19, R19, R16 ;  /* 0x0000001013137221 */ /* 0x000fe20000010000 */
[----:B------:R-:W-:Y:S01]  /*0aa0*/  FMUL.FTZ R10, R21, 1.4426950216293334961 ;  /* 0x3fb8aa3b150a7820 */ /* 0x000fe20000410000 */
[----:B------:R-:W0:Y:S01]  /*0ab0*/  MUFU.EX2 R15, R15 ;  /* 0x0000000f000f7308 */ /* 0x000e220000000800 */
[----:B------:R-:W-:Y:S01]  /*0ac0*/  FMUL.FTZ R23, R23, 1.4426950216293334961 ;  /* 0x3fb8aa3b17177820 */ /* 0x000fe20000410000 */
[----:B------:R-:W-:Y:S01]  /*0ad0*/  FADD.FTZ R19, R19, R18 ;  /* 0x0000001213137221 */ /* 0x000fe20000010000 */
[----:B--2---:R-:W-:Y:S03]  /*0ae0*/  STS [R3+0xe00], R28 ;  /* 0x000e001c03007388 */ /* 0x004fe60000000800 */
[----:B------:R-:W-:-:S02]  /*0af0*/  FADD.FTZ R19, R19, R20 ;  /* 0x0000001413137221 */ /* 0x000fc40000010000 */
[----:B------:R-:W2:Y:S01]  /*0b00*/  MUFU.EX2 R4, R4 ;  /* 0x0000000400047308 */ /* 0x000ea20000000800 */
[----:B-1----:R-:W-:Y:S01]  /*0b10*/  STS [R3+0x1000], R13 ;  /* 0x0010000d03007388 */ /* 0x002fe20000000800 */
[----:B------:R-:W-:-:S04]  /*0b20*/  FADD.FTZ R21, R19, R22 ;  /* 0x0000001613157221 */ /* 0x000fc80000010000 */
[----:B------:R-:W-:Y:S02]  /*0b30*/  FADD.FTZ R21, R21, R24 ;  /* 0x0000001815157221 */ /* 0x000fe40000010000 */
[----:B------:R-:W1:Y:S01]  /*0b40*/  MUFU.EX2 R17, R25 ;  /* 0x0000001900117308 */ /* 0x000e620000000800 */
[----:B0-----:R-:W-:Y:S01]  /*0b50*/  STS [R3+0x1200], R15 ;  /* 0x0012000f03007388 */ /* 0x001fe20000000800 */
[----:B------:R-:W-:-:S04]  /*0b60*/  FADD.FTZ R21, R21, R26 ;  /* 0x0000001a15157221 */ /* 0x000fc80000010000 */
[----:B------:R-:W-:Y:S02]  /*0b70*/  FADD.FTZ R21, R21, R28 ;  /* 0x0000001c15157221 */ /* 0x000fe40000010000 */
[----:B------:R-:W0:Y:S01]  /*0b80*/  MUFU.EX2 R10, R10 ;  /* 0x0000000a000a7308 */ /* 0x000e220000000800 */
[----:B--2---:R2:W-:Y:S01]  /*0b90*/  STS [R3+0x1400], R4 ;  /* 0x0014000403007388 */ /* 0x0045e20000000800 */
[----:B------:R-:W-:-:S04]  /*0ba0*/  FADD.FTZ R12, R21, R13 ;  /* 0x0000000d150c7221 */ /* 0x000fc80000010000 */
[----:B------:R-:W-:Y:S02]  /*0bb0*/  FADD.FTZ R21, R12, R15 ;  /* 0x0000000f0c157221 */ /* 0x000fe40000010000 */
[----:B------:R-:W3:Y:S01]  /*0bc0*/  MUFU.EX2 R19, R23 ;  /* 0x0000001700137308 */ /* 0x000ee20000000800 */
[----:B-1----:R-:W-:Y:S01]  /*0bd0*/  STS [R3+0x1600], R17 ;  /* 0x0016001103007388 */ /* 0x002fe20000000800 */
[----:B------:R-:W-:-:S04]  /*0be0*/  FADD.FTZ R12, R21, R4 ;  /* 0x00000004150c7221 */ /* 0x000fc80000010000 */
[----:B------:R-:W-:Y:S01]  /*0bf0*/  FADD.FTZ R21, R12, R17 ;  /* 0x000000110c157221 */ /* 0x000fe20000010000 */
[----:B0-----:R-:W-:Y:S03]  /*0c00*/  STS [R3+0x1800], R10 ;  /* 0x0018000a03007388 */ /* 0x001fe60000000800 */
[----:B------:R-:W-:Y:S01]  /*0c10*/  FADD.FTZ R12, R21, R10 ;  /* 0x0000000a150c7221 */ /* 0x000fe20000010000 */
[----:B---3--:R0:W-:Y:S03]  /*0c20*/  STS [R3+0x1a00], R19 ;  /* 0x001a001303007388 */ /* 0x0081e60000000800 */
[----:B--2---:R-:W-:Y:S01]  /*0c30*/  FADD.FTZ R4, R12, R19 ;  /* 0x000000130c047221 */ /* 0x004fe20000010000 */
[----:B0-----:R-:W-:Y:S01]  /*0c40*/  VIADD R3, R3, 0x2000 ;  /* 0x0000200003037836 */ /* 0x001fe20000000000 */
[----:B------:R-:W-:Y:S06]  /*0c50*/  @!P2 BRA `(.L_x_3832) ;  /* 0xfffffff80070a947 */ /* 0x000fec000383ffff */
.L_x_3831:
[----:B------:R-:W-:Y:S05]  /*0c60*/  BSYNC B1 ;  /* 0x0000000000017941 */ /* 0x000fea0003800000 */
.L_x_3830:
        /* <DEDUP_REMOVED lines=55> */
.L_x_3834:
[----:B------:R-:W-:Y:S05]  /*0fe0*/  BSYNC B1 ;  /* 0x0000000000017941 */ /* 0x000fea0003800000 */
.L_x_3833:
        /* <DEDUP_REMOVED lines=26> */
.L_x_3826:
[----:B------:R-:W-:Y:S05]  /*1190*/  BSYNC B0 ;  /* 0x0000000000007941 */ /* 0x000fea0003800000 */
.L_x_3825:
        /* <DEDUP_REMOVED lines=48> */
.L_x_3839:
        /* <DEDUP_REMOVED lines=8> */
.L_x_3838:
[----:B------:R-:W-:Y:S05]  /*1520*/  BSYNC B1 ;  /* 0x0000000000017941 */ /* 0x000fea0003800000 */
.L_x_3837:
        /* <DEDUP_REMOVED lines=14> */
.L_x_3842:
        /* <DEDUP_REMOVED lines=52> */
.L_x_3841:
[----:B------:R-:W-:Y:S05]  /*1950*/  BSYNC B1 ;  /* 0x0000000000017941 */ /* 0x000fea0003800000 */
.L_x_3840:
        /* <DEDUP_REMOVED lines=31> */
.L_x_3844:
[----:B------:R-:W-:Y:S05]  /*1b50*/  BSYNC B1 ;  /* 0x0000000000017941 */ /* 0x000fea0003800000 */
.L_x_3843:
        /* <DEDUP_REMOVED lines=14> */
.L_x_3836:
[----:B------:R-:W-:Y:S05]  /*1c40*/  BSYNC B0 ;  /* 0x0000000000007941 */ /* 0x000fea0003800000 */
.L_x_3835:
        /* <DEDUP_REMOVED lines=14> */
[----:B------:R-:W-:-:S02]  /*1d30*/  LOP3.LUT R0, R7, 0xffffffe0, RZ, 0xc0, !PT ;  /* 0xffffffe007007812 */ /* 0x000fc400078ec0ff */
[----:B------:R-:W-:Y:S02]  /*1d40*/  CS2R R8, SRZ ;  /* 0x0000000000087805 */ /* 0x000fe4000001ff00 */
[----:B------:R-:W-:Y:S01]  /*1d50*/  ISETP.GT.U32.AND P3, PT, R3, 0x3e, PT ;  /* 0x0000003e0300780c */ /* 0x000fe20003f64070 */
[----:B------:R-:W-:Y:S01]  /*1d60*/  IMAD R4, R6, 0x100, R13 ;  /* 0x0000010006047824 */ /* 0x000fe200078e020d */
[----:B------:R-:W-:Y:S02]  /*1d70*/  ISETP.NE.OR P4, PT, R0, 0x20, P2 ;  /* 0x000000200000780c */ /* 0x000fe40001785670 */
[----:B------:R-:W-:Y:S02]  /*1d80*/  CS2R R14, SRZ ;  /* 0x00000000000e7805 */ /* 0x000fe4000001ff00 */
[C---:B------:R-:W-:Y:S02]  /*1d90*/  ISETP.GT.OR P0, PT, R7.reuse, 0x3f, P2 ;  /* 0x0000003f0700780c */ /* 0x040fe40001704670 */
[----:B------:R-:W-:Y:S01]  /*1da0*/  CS2R R2, SRZ ;  /* 0x0000000000027805 */ /* 0x000fe2000001ff00 */
[----:B------:R-:W-:Y:S01]  /*1db0*/  BAR.SYNC.DEFER_BLOCKING 0x0 ;  /* 0x0000000000007b1d */ /* 0x000fe20000010000 */
[----:B--2---:R-:W-:Y:S01]  /*1dc0*/  ULEA UR4, UR5, UR4, 0x18 ;  /* 0x0000000405047291 */ /* 0x004fe2000f8ec03f */
[----:B------:R-:W-:Y:S01]  /*1dd0*/  ISETP.GT.OR P1, PT, R7, 0x1f, P2 ;  /* 0x0000001f0700780c */ /* 0x000fe20001724670 */
[----:B------:R-:W-:Y:S01]  /*1de0*/  IMAD.MOV.U32 R7, RZ, RZ, RZ ;  /* 0x000000ffff077224 */ /* 0x000fe200078e00ff */
[----:B------:R-:W-:Y:S01]  /*1df0*/  MOV R12, RZ ;  /* 0x000000ff000c7202 */ /* 0x000fe20000000f00 */
[----:B------:R-:W-:Y:S01]  /*1e00*/  IMAD.MOV.U32 R25, RZ, RZ, RZ ;  /* 0x000000ffff197224 */ /* 0x000fe200078e00ff */
[----:B------:R-:W-:-:S02]  /*1e10*/  CS2R R20, SRZ ;  /* 0x0000000000147805 */ /* 0x000fc4000001ff00 */
[----:B------:R-:W-:Y:S02]  /*1e20*/  LEA R4, R4, UR4, 0x2 ;  /* 0x0000000404047c11 */ /* 0x000fe4000f8e10ff */
[----:B------:R-:W-:Y:S02]  /*1e30*/  CS2R R18, SRZ ;  /* 0x0000000000127805 */ /* 0x000fe4000001ff00 */
[----:B------:R-:W-:Y:S01]  /*1e40*/  MOV R0, RZ ;  /* 0x000000ff00007202 */ /* 0x000fe20000000f00 */
        /* <DEDUP_REMOVED lines=17> */
.L_x_3846:
[----:B------:R-:W-:Y:S05]  /*1f60*/  BSYNC B0 ;  /* 0x0000000000007941 */ /* 0x000fea0003800000 */
.L_x_3845:
        /* <DEDUP_REMOVED lines=35> */
.L_x_3848:
[----:B------:R-:W-:Y:S05]  /*21a0*/  BSYNC B0 ;  /* 0x0000000000007941 */ /* 0x000fea0003800000 */
.L_x_3847:
        /* <DEDUP_REMOVED lines=19> */
.L_x_3850:
[----:B------:R-:W-:Y:S05]  /*22e0*/  BSYNC B0 ;  /* 0x0000000000007941 */ /* 0x000fea0003800000 */
.L_x_3849:
        /* <DEDUP_REMOVED lines=36> */
.L_x_3852:
[----:B------:R-:W-:Y:S05]  /*2530*/  BSYNC B0 ;  /* 0x0000000000007941 */ /* 0x000fea0003800000 */
.L_x_3851:
[----:B------:R-:W-:Y:S06]  /*2540*/  BAR.SYNC.DEFER_BLOCKING 0x0 ;  /* 0x0000000000007b1d */ /* 0x000fec0000010000 */
[----:B------:R-:W-:Y:S05]  /*2550*/  @P3 EXIT ;  /* 0x000000000000394d */ /* 0x000fea0003800000 */
[----:B------:R-:W-:Y:S05]  /*2560*/  @P2 EXIT ;  /* 0x000000000000294d */ /* 0x000fea0003800000 */
[----:B01----:R-:W0:Y:S01]  /*2570*/  S2R R4, SR_CTAID.X ;  /* 0x0000000000047919 */ /* 0x003e220000002500 */
[----:B------:R-:W-:Y:S01]  /*2580*/  ULDC UR5, c[0x0][0x14] ;  /* 0x0000050000057ab9 */ /* 0x000fe20000000800 */
[----:B------:R-:W1:Y:S01]  /*2590*/  LDC R6, c[0x0][0xc] ;  /* 0x00000300ff067b82 */ /* 0x000e620000000800 */
[C---:B------:R-:W-:Y:S02]  /*25a0*/  IADD3 R28, R13.reuse, 0x40, RZ ;  /* 0x000000400d1c7810 */ /* 0x040fe40007ffe0ff */
[----:B------:R-:W-:Y:S02]  /*25b0*/  IADD3 R26, R13, 0x20, RZ ;  /* 0x000000200d1a7810 */ /* 0x000fe40007ffe0ff */
[----:B------:R-:W-:Y:S02]  /*25c0*/  F2FP.F16.F32.PACK_AB R14, R15, R14 ;  /* 0x0000000e0f0e723e */ /* 0x000fe400000000ff */
[----:B------:R-:W-:Y:S01]  /*25d0*/  F2FP.F16.F32.PACK_AB R3, R12, R3 ;  /* 0x000000030c03723e */ /* 0x000fe200000000ff */
[----:B------:R-:W2:Y:S01]  /*25e0*/  S2UR UR4, SR_CTAID.Z ;  /* 0x00000000000479c3 */ /* 0x000ea20000002700 */
[----:B------:R-:W-:Y:S01]  /*25f0*/  VIADD R12, R13, 0x90 ;  /* 0x000000900d0c7836 */ /* 0x000fe20000000000 */
[----:B------:R-:W-:-:S02]  /*2600*/  F2FP.F16.F32.PACK_AB R25, R2, R25 ;  /* 0x000000190219723e */ /* 0x000fc400000000ff */
        /* <DEDUP_REMOVED lines=9> */
[----:B------:R-:W-:Y:S02]  /*26a0*/  USHF.R.S32.HI UR5, URZ, 0x1f, UR4 ;  /* 0x0000001f3f057899 */ /* 0x000fe40008011404 */
[----:B------:R-:W-:Y:S02]  /*26b0*/  SHF.R.S32.HI R11, RZ, 0x1f, R5 ;  /* 0x0000001fff0b7819 */ /* 0x000fe40000011405 */
[----:B------:R-:W-:-:S02]  /*26c0*/  SHF.R.S32.HI R24, RZ, 0x1f, R4 ;  /* 0x0000001fff187819 */ /* 0x000fc40000011404 */
[----:B------:R-:W-:Y:S01]  /*26d0*/  IADD3 R17, P0, P1, R5, UR4, R4 ;  /* 0x0000000405117c10 */ /* 0x000fe2000f91e004 */
[----:B------:R-:W-:-:S03]  /*26e0*/  VIADD R5, R13, 0x10 ;  /* 0x000000100d057836 */ /* 0x000fc60000000000 */
[----:B------:R-:W-:Y:S01]  /*26f0*/  IADD3.X R24, R11, UR5, R24, P0, P1 ;  /* 0x000000050b187c10 */ /* 0x000fe200087e2418 */
[----:B------:R-:W-:Y:S01]  /*2700*/  ULDC.64 UR4, c[0x0][0x210] ;  /* 0x0000840000047ab9 */ /* 0x000fe20000000a00 */
[-C--:B------:R-:W-:Y:S02]  /*2710*/  IADD3 R16, P0, R13, R17.reuse, RZ ;  /* 0x000000110d107210 */ /* 0x080fe40007f1e0ff */
[----:B------:R-:W-:Y:S02]  /*2720*/  IADD3 R6, P1, R5, R17, RZ ;  /* 0x0000001105067210 */ /* 0x000fe40007f3e0ff */
[----:B------:R-:W-:Y:S02]  /*2730*/  LEA.HI.X.SX32 R27, R13, R24, 0x1, P0 ;  /* 0x000000180d1b7211 */ /* 0x000fe400000f0eff */
[----:B------:R-:W-:Y:S02]  /*2740*/  LEA R4, P0, R16, UR4, 0x1 ;  /* 0x0000000410047c11 */ /* 0x000fe4000f8008ff */
[----:B------:R-:W-:-:S02]  /*2750*/  F2FP.F16.F32.PACK_AB R11, R8, R9 ;  /* 0x00000009080b723e */ /* 0x000fc400000000ff */
[----:B------:R-:W-:Y:S02]  /*2760*/  LEA.HI.X.SX32 R9, R5, R24, 0x1, P1 ;  /* 0x0000001805097211 */ /* 0x000fe400008f0eff */
[----:B------:R-:W-:Y:S01]  /*2770*/  LEA.HI.X R5, R16, UR5, R27, 0x1, P0 ;  /* 0x0000000510057c11 */ /* 0x000fe200080f0c1b */
[----:B------:R-:W-:Y:S01]  /*2780*/  VIADD R27, R13, 0x30 ;  /* 0x000000300d1b7836 */ /* 0x000fe20000000000 */
[----:B------:R-:W-:Y:S02]  /*2790*/  PRMT R29, R11, 0x7610, R29 ;  /* 0x000076100b1d7816 */ /* 0x000fe4000000001d */
[----:B------:R-:W-:Y:S02]  /*27a0*/  LEA R8, P1, R6, UR4, 0x1 ;  /* 0x0000000406087c11 */ /* 0x000fe4000f8208ff */
        /* <DEDUP_REMOVED lines=96> */
.L_x_3823:
        /* <DEDUP_REMOVED lines=16> */
.L_x_3853:
[----:B------:R-:W-:Y:S05]  /*2eb0*/  EXIT ;  /* 0x000000000000794d */ /* 0x000fea0003800000 */
.L_x_3824:
[----:B------:R-:W-:Y:S01]  /*2ec0*/  HFMA2.MMA R11, -RZ, RZ, 0, 1.847743988037109375e-06 ;  /* 0x0000001fff0b7435 */ /* 0x000fe200000001ff */
[----:B------:R-:W-:Y:S01]  /*2ed0*/  IMAD.MOV.U32 R12, RZ, RZ, 0x10 ;  /* 0x00000010ff0c7424 */ /* 0x000fe200078e00ff */
[----:B------:R-:W-:Y:S01]  /*2ee0*/  MOV R2, 0xff7fffff ;  /* 0xff7fffff00027802 */ /* 0x000fe20000000f00 */
[----:B------:R-:W-:-:S08]  /*2ef0*/  IMAD.MOV.U32 R15, RZ, RZ, -0x1 ;  /* 0xffffffffff0f7424 */ /* 0x000fd000078e00ff */
[----:B------:R-:W-:Y:S05]  /*2f00*/  WARPSYNC.COLLECTIVE R15, `(.L_x_3854) ;  /* 0x000000000f087348 */ /* 0x000fea0003c00000 */
[----:B------:R0:W1:Y:S02]  /*2f10*/  SHFL.BFLY P6, R14, R13, R12, R11 ;  /* 0x0c00000c0d0e7389 */ /* 0x00006400000c000b */
[----:B01----:R-:W-:Y:S01]  /*2f20*/  ENDCOLLECTIVE ;  /* 0x000000000000791b */ /* 0x003fe20003800000 */
.L_x_3854:
[----:B------:R-:W-:Y:S01]  /*2f30*/  IMAD.MOV.U32 R12, RZ, RZ, 0x8 ;  /* 0x00000008ff0c7424 */ /* 0x000fe200078e00ff */
[----:B------:R-:W-:-:S04]  /*2f40*/  FMNMX.FTZ R0, R14, -3.40282346638528859812e+38, !PT ;  /* 0xff7fffff0e007809 */ /* 0x000fc80007810000 */
[----:B------:R-:W-:-:S07]  /*2f50*/  MOV R13, R0 ;  /* 0x00000000000d7202 */ /* 0x000fce0000000f00 */
[----:B------:R-:W-:Y:S05]  /*2f60*/  WARPSYNC.COLLECTIVE R15, `(.L_x_3855) ;  /* 0x000000000f087348 */ /* 0x000fea0003c00000 */
[----:B------:R0:W1:Y:S02]  /*2f70*/  SHFL.BFLY P6, R14, R13, R12, R11 ;  /* 0x0c00000c0d0e7389 */ /* 0x00006400000c000b */
[----:B01----:R-:W-:Y:S01]  /*2f80*/  ENDCOLLECTIVE ;  /* 0x000000000000791b */ /* 0x003fe20003800000 */
.L_x_3855:
[----:B------:R-:W-:Y:S01]  /*2f90*/  IMAD.MOV.U32 R12, RZ, RZ, 0x4 ;  /* 0x00000004ff0c7424 */ /* 0x000fe200078e00ff */
[----:B------:R-:W-:-:S04]  /*2fa0*/  FMNMX.FTZ R3, R0, R14, !PT ;  /* 0x0000000e00037209 */ /* 0x000fc80007810000 */
[----:B------:R-:W-:-:S07]  /*2fb0*/  MOV R13, R3 ;  /* 0x00000003000d7202 */ /* 0x000fce0000000f00 */
[----:B------:R-:W-:Y:S05]  /*2fc0*/  WARPSYNC.COLLECTIVE R15, `(.L_x_3856) ;  /* 0x000000000f087348 */ /* 0x000fea0003c00000 */
[----:B------:R0:W1:Y:S02]  /*2fd0*/  SHFL.BFLY P6, R14, R13, R12, R11 ;  /* 0x0c00000c0d0e7389 */ /* 0x00006400000c000b */
[----:B01----:R-:W-:Y:S01]  /*2fe0*/  ENDCOLLECTIVE ;  /* 0x000000000000791b */ /* 0x003fe20003800000 */
.L_x_3856:
[----:B------:R-:W-:Y:S01]  /*2ff0*/  IMAD.MOV.U32 R12, RZ, RZ, 0x2 ;  /* 0x00000002ff0c7424 */ /* 0x000fe200078e00ff */
[----:B------:R-:W-:-:S04]  /*3000*/  FMNMX.FTZ R4, R3, R14, !PT ;  /* 0x0000000e03047209 */ /* 0x000fc80007810000 */
[----:B------:R-:W-:-:S07]  /*3010*/  MOV R13, R4 ;  /* 0x00000004000d7202 */ /* 0x000fce0000000f00 */
[----:B------:R-:W-:Y:S05]  /*3020*/  WARPSYNC.COLLECTIVE R15, `(.L_x_3857) ;  /* 0x000000000f087348 */ /* 0x000fea0003c00000 */
[----:B------:R0:W1:Y:S02]  /*3030*/  SHFL.BFLY P6, R14, R13, R12, R11 ;  /* 0x0c00000c0d0e7389 */ /* 0x00006400000c000b */
[----:B01----:R-:W-:Y:S01]  /*3040*/  ENDCOLLECTIVE ;  /* 0x000000000000791b */ /* 0x003fe20003800000 */
.L_x_3857:
[----:B------:R-:W-:Y:S05]  /*3050*/  BRA `(.L_x_3858) ;  /* 0xffffffd000687947 */ /* 0x000fea000383ffff */
.L_x_3859:
        /* <DEDUP_REMOVED lines=10> */
.L_x_28098:


//--------------------- .text._ZN4vllm25paged_attention_v1_kernelIthLi192ELi16ELi128ELNS_18Fp8KVCacheDataTypeE2ELb0EEEvPT_PKS2_PKT0_S8_ifPKiSA_iPKfiiiSC_SC_iiiii --------------------------
	.section	.text._ZN4vllm25paged_attention_v1_kernelIthLi192ELi16ELi128ELNS_18Fp8KVCacheDataTypeE2ELb0EEEvPT_PKS2_PKT0_S8_ifPKiSA_iPKfiiiSC_SC_iiiii,"ax",@progbits
	.align	128
        .global         _ZN4vllm25paged_attention_v1_kernelIthLi192ELi16ELi128ELNS_18Fp8KVCacheDataTypeE2ELb0EEEvPT_PKS2_PKT0_S8_ifPKiSA_iPKfiiiSC_SC_iiiii
        .type           _ZN4vllm25paged_attention_v1_kernelIthLi192ELi16ELi128ELNS_18Fp8KVCacheDataTypeE2ELb0EEEvPT_PKS2_PKT0_S8_ifPKiSA_iPKfiiiSC_SC_iiiii,@function
        .size           _ZN4vllm25paged_attention_v1_kernelIthLi192ELi16ELi128ELNS_18Fp8KVCacheDataTypeE2ELb0EEEvPT_PKS2_PKT0_S8_ifPKiSA_iPKfiiiSC_SC_iiiii,(.L_x_28099 - _ZN4vllm25paged_attention_v1_kernelIthLi192ELi16ELi128ELNS_18Fp8KVCacheDataTypeE2ELb0EEEvPT_PKS2_PKT0_S8_ifPKiSA_iPKfiiiSC_SC_iiiii)
        .other          _ZN4vllm25paged_attention_v1_kernelIthLi192ELi16ELi128ELNS_18Fp8KVCacheDataTypeE2ELb0EEEvPT_PKS2_PKT0_S8_ifPKiSA_iPKfiiiSC_SC_iiiii,@"STO_CUDA_ENTRY STV_DEFAULT"
_ZN4vllm25paged_attention_v1_kernelIthLi192ELi16ELi128ELNS_18Fp8KVCacheDataTypeE2ELb0EEEvPT_PKS2_PKT0_S8_ifPKiSA_iPKfiiiSC_SC_iiiii:
.text._ZN4vllm25paged_attention_v1_kernelIthLi192ELi16ELi128ELNS_18Fp8KVCacheDataTypeE2ELb0EEEvPT_PKS2_PKT0_S8_ifPKiSA_iPKfiiiSC_SC_iiiii:
        /* <DEDUP_REMOVED lines=32> */
.L_x_3895:
        /* <DEDUP_REMOVED lines=10> */
[----:B0-----:R-:W-:Y:S01]  /*02a0*/  HFMA2.MMA R4, -RZ, RZ, 0, 0 ;  /* 0x00000000ff047435 */ /* 0x001fe200000001ff */
[----:B------:R-:W-:-:S03]  /*02b0*/  ISETP.GE.AND P1, PT, R7, R8, PT ;  /* 0x000000080700720c */ /* 0x000fc60003f26270 */
[----:B------:R-:W-:Y:S08]  /*02c0*/  BSSY B0, `(.L_x_3862) ;  /* 0x00000ed000007945 */ /* 0x000ff00003800000 */
[----:B-1----:R-:W0:Y:S01]  /*02d0*/  @!P0 S2R R3, SR_CgaCtaId ;  /* 0x0000000000038919 */ /* 0x002e220000008800 */
[----:B------:R-:W-:-:S04]  /*02e0*/  @!P0 MOV R0, 0x400 ;  /* 0x0000040000008802 */ /* 0x000fc80000000f00 */
        /* <DEDUP_REMOVED lines=25> */
.L_x_3866:
        /* <DEDUP_REMOVED lines=11> */
.L_x_3865:
[----:B------:R-:W-:Y:S05]  /*0530*/  BSYNC B1 ;  /* 0x0000000000017941 */ /* 0x000fea0003800000 */
.L_x_3864:
        /* <DEDUP_REMOVED lines=14> */
.L_x_3869:
        /* <DEDUP_REMOVED lines=100> */
.L_x_3868:
[----:B------:R-:W-:Y:S05]  /*0c60*/  BSYNC B1 ;  /* 0x0000000000017941 */ /* 0x000fea0003800000 */
.L_x_3867:
        /* <DEDUP_REMOVED lines=55> */
.L_x_3871:
[----:B------:R-:W-:Y:S05]  /*0fe0*/  BSYNC B1 ;  /* 0x0000000000017941 */ /* 0x000fea0003800000 */
.L_x_3870:
        /* <DEDUP_REMOVED lines=26> */
.L_x_3863:
[----:B------:R-:W-:Y:S05]  /*1190*/  BSYNC B0 ;  /* 0x0000000000007941 */ /* 0x000fea0003800000 */
.L_x_3862:
        /* <DEDUP_REMOVED lines=48> */
.L_x_3876:
        /* <DEDUP_REMOVED lines=8> */
.L_x_3875:
[----:B------:R-:W-:Y:S05]  /*1520*/  BSYNC B1 ;  /* 0x0000000000017941 */ /* 0x000fea0003800000 */
.L_x_3874:
        /* <DEDUP_REMOVED lines=14> */
.L_x_3879:
        /* <DEDUP_REMOVED lines=52> */
.L_x_3878:
[----:B------:R-:W-:Y:S05]  /*1950*/  BSYNC B1 ;  /* 0x0000000000017941 */ /* 0x000fea0003800000 */
.L_x_3877:
        /* <DEDUP_REMOVED lines=31> */
.L_x_3881:
[----:B------:R-:W-:Y:S05]  /*1b50*/  BSYNC B1 ;  /* 0x0000000000017941 */ /* 0x000fea0003800000 */
.L_x_3880:
        /* <DEDUP_REMOVED lines=14> */
.L_x_3873:
[----:B------:R-:W-:Y:S05]  /*1c40*/  BSYNC B0 ;  /* 0x0000000000007941 */ /* 0x000fea0003800000 */
.L_x_3872:
[----:B------:R-:W2:Y:S08]  /*1c50*/  S2UR UR5, SR_CgaCtaId ;  /* 0x00000000000579c3 */ /* 0x000eb00000008800 */
[----:B------:R-:W-:Y:S01]  /*1c60*/  BAR.SYNC.DEFER_BLOCKING 0x0 ;  /* 0x0000000000007b1d */ /* 0x000fe20000010000 */
[----:B0-----:R-:W-:Y:S01]  /*1c70*/  LOP3.LUT R0, R9, 0x1, RZ, 0xc0, !PT ;  /* 0x0000000109007812 */ /* 0x001fe200078ec0ff */
[C---:B-1----:R-:W-:Y:S01]  /*1c80*/  VIADD R3, R7.reuse, 0x1f ;  /* 0x0000001f07037836 */ /* 0x042fe20000000000 */
[C---:B------:R-:W-:Y:S01]  /*1c90*/  LOP3.LUT R2, R7.reuse, 0xffffffe0, RZ, 0xc0, !PT ;  /* 0xffffffe007027812 */ /* 0x040fe200078ec0ff */
[----:B------:R-:W-:Y:S01]  /*1ca0*/  HFMA2.MMA R8, -RZ, RZ, 0, 0 ;  /* 0x00000000ff087435 */ /* 0x000fe200000001ff */
[----:B------:R-:W-:Y:S01]  /*1cb0*/  ISETP.NE.AND P2, PT, R0, RZ, PT ;  /* 0x000000ff0000720c */ /* 0x000fe20003f45270 */
[----:B------:R-:W-:Y:S01]  /*1cc0*/  UMOV UR4, 0x400 ;  /* 0x0000040000047882 */ /* 0x000fe20000000000 */
[----:B------:R-:W-:Y:S01]  /*1cd0*/  LOP3.LUT R0, R7, 0xffffffc0, RZ, 0xc0, !PT ;  /* 0xffffffc007007812 */ /* 0x000fe200078ec0ff */
[----:B------:R-:W-:Y:S01]  /*1ce0*/  UIADD3 UR4, UR4, 0x20, URZ ;  /* 0x0000002004047890 */ /* 0x000fe2000fffe03f */
[----:B------:R-:W-:Y:S01]  /*1cf0*/  ISETP.GT.U32.AND P3, PT, R3, 0x3e, PT ;  /* 0x0000003e0300780c */ /* 0x000fe20003f64070 */
[----:B------:R-:W-:Y:S01]  /*1d00*/  BSSY B0, `(.L_x_3882) ;  /* 0x0000020000007945 */ /* 0x000fe20003800000 */
[----:B------:R-:W-:Y:S01]  /*1d10*/  LEA.HI R3, R9, R9, RZ, 0x1 ;  /* 0x0000000909037211 */ /* 0x000fe200078f08ff */
[----:B------:R-:W-:Y:S01]  /*1d20*/  HFMA2.MMA R23, -RZ, RZ, 0, 0 ;  /* 0x00000000ff177435 */ /* 0x000fe200000001ff */
[----:B------:R-:W-:-:S02]  /*1d30*/  ISETP.NE.OR P5, PT, R0, 0x40, P2 ;  /* 0x000000400000780c */ /* 0x000fc400017a5670 */
[----:B------:R-:W-:Y:S02]  /*1d40*/  CS2R R12, SRZ ;  /* 0x00000000000c7805 */ /* 0x000fe4000001ff00 */
[----:B------:R-:W-:Y:S02]  /*1d50*/  SHF.R.S32.HI R3, RZ, 0x1, R3 ;  /* 0x00000001ff037819 */ /* 0x000fe40000011403 */
[----:B------:R-:W-:Y:S02]  /*1d60*/  CS2R R20, SRZ ;  /* 0x0000000000147805 */ /* 0x000fe4000001ff00 */
[----:B------:R-:W-:Y:S01]  /*1d70*/  ISETP.NE.OR P4, PT, R2, 0x20, P2 ;  /* 0x000000200200780c */ /* 0x000fe20001785670 */
[----:B------:R-:W-:Y:S01]  /*1d80*/  IMAD.MOV.U32 R2, RZ, RZ, RZ ;  /* 0x000000ffff027224 */ /* 0x000fe200078e00ff */
[----:B------:R-:W-:Y:S01]  /*1d90*/  BAR.SYNC.DEFER_BLOCKING 0x0 ;  /* 0x0000000000007b1d */ /* 0x000fe20000010000 */
[----:B--2---:R-:W-:Y:S01]  /*1da0*/  ULEA UR4, UR5, UR4, 0x18 ;  /* 0x0000000405047291 */ /* 0x004fe2000f8ec03f */
[----:B------:R-:W-:Y:S01]  /*1db0*/  IMAD R4, R6, 0xc0, R3 ;  /* 0x000000c006047824 */ /* 0x000fe200078e0203 */
[----:B------:R-:W-:-:S02]  /*1dc0*/  ISETP.GT.OR P0, PT, R7, 0x3f, P2 ;  /* 0x0000003f0700780c */ /* 0x000fc40001704670 */
[----:B------:R-:W-:Y:S02]  /*1dd0*/  CS2R R18, SRZ ;  /* 0x0000000000127805 */ /* 0x000fe4000001ff00 */
[----:B------:R-:W-:Y:S01]  /*1de0*/  ISETP.GT.OR P1, PT, R7, 0x1f, P2 ;  /* 0x0000001f0700780c */ /* 0x000fe20001724670 */
[----:B------:R-:W-:Y:S01]  /*1df0*/  IMAD.MOV.U32 R7, RZ, RZ, RZ ;  /* 0x000000ffff077224 */ /* 0x000fe200078e00ff */
[----:B------:R-:W-:Y:S01]  /*1e00*/  LEA R4, R4, UR4, 0x2 ;  /* 0x0000000404047c11 */ /* 0x000fe2000f8e10ff */
[----:B------:R-:W-:Y:S01]  /*1e10*/  IMAD.MOV.U32 R0, RZ, RZ, RZ ;  /* 0x000000ffff007224 */ /* 0x000fe200078e00ff */
        /* <DEDUP_REMOVED lines=14> */
.L_x_3883:
[----:B------:R-:W-:Y:S05]  /*1f00*/  BSYNC B0 ;  /* 0x0000000000007941 */ /* 0x000fea0003800000 */
.L_x_3882:
        /* <DEDUP_REMOVED lines=27> */
.L_x_3885:
[----:B------:R-:W-:Y:S05]  /*20c0*/  BSYNC B0 ;  /* 0x0000000000007941 */ /* 0x000fea0003800000 */
.L_x_3884:
        /* <DEDUP_REMOVED lines=15> */
.L_x_3887:
[----:B------:R-:W-:Y:S05]  /*21c0*/  BSYNC B0 ;  /* 0x0000000000007941 */ /* 0x000fea0003800000 */
.L_x_3886:
        /* <DEDUP_REMOVED lines=27> */
.L_x_3889:
[----:B------:R-:W-:Y:S05]  /*2380*/  BSYNC B0 ;  /* 0x0000000000007941 */ /* 0x000fea0003800000 */
.L_x_3888:
        /* <DEDUP_REMOVED lines=8> */
[C---:B------:R-:W-:Y:S01]  /*2410*/  IADD3 R16, R3.reuse, 0x10, RZ ;  /* 0x0000001003107810 */ /* 0x040fe20007ffe0ff */
[----:B------:R-:W-:Y:S01]  /*2420*/  VIADD R27, R3, 0x60 ;  /* 0x00000060031b7836 */ /* 0x000fe20000000000 */
[----:B------:R-:W-:Y:S02]  /*2430*/  F2FP.F16.F32.PACK_AB R14, R7, R8 ;  /* 0x00000008070e723e */ /* 0x000fe400000000ff */
[----:B------:R-:W-:Y:S01]  /*2440*/  F2FP.F16.F32.PACK_AB R12, R13, R12 ;  /* 0x0000000c0d0c723e */ /* 0x000fe200000000ff */
[----:B------:R-:W1:Y:S01]  /*2450*/  S2UR UR5, SR_CTAID.Z ;  /* 0x00000000000579c3 */ /* 0x000e620000002700 */
[----:B------:R-:W-:-:S02]  /*2460*/  PRMT R13, R14, 0x7632, R13 ;  /* 0x000076320e0d7816 */ /* 0x000fc4000000000d */
[----:B------:R-:W-:Y:S02]  /*2470*/  PRMT R28, R12, 0x7632, R28 ;  /* 0x000076320c1c7816 */ /* 0x000fe4000000001c */
[----:B------:R-:W-:Y:S02]  /*2480*/  F2FP.F16.F32.PACK_AB R25, R2, R25 ;  /* 0x000000190219723e */ /* 0x000fe400000000ff */
[----:B------:R-:W-:Y:S02]  /*2490*/  F2FP.F16.F32.PACK_AB R20, R23, R20 ;  /* 0x000000141714723e */ /* 0x000fe400000000ff */
[----:B------:R-:W-:Y:S02]  /*24a0*/  F2FP.F16.F32.PACK_AB R18, R21, R18 ;  /* 0x000000121512723e */ /* 0x000fe400000000ff */
        /* <DEDUP_REMOVED lines=17> */
[CC--:B------:R-:W-:Y:S02]  /*25c0*/  IADD3 R9, P0, R16.reuse, R17.reuse, RZ ;  /* 0x0000001110097210 */ /* 0x0c0fe40007f1e0ff */
[----:B------:R-:W-:Y:S02]  /*25d0*/  IADD3 R10, R3, 0x30, RZ ;  /* 0x00000030030a7810 */ /* 0x000fe40007ffe0ff */
[----:B------:R-:W-:Y:S02]  /*25e0*/  LEA.HI.X.SX32 R16, R16, R24, 0x1, P0 ;  /* 0x0000001810107211 */ /* 0x000fe400000f0eff */
[----:B------:R-:W-:Y:S02]  /*25f0*/  LEA R6, P0, R9, UR4, 0x1 ;  /* 0x0000000409067c11 */ /* 0x000fe4000f8008ff */
[----:B------:R-:W-:-:S02]  /*2600*/  IADD3 R15, P2, R10, R17, RZ ;  /* 0x000000110a0f7210 */ /* 0x000fc40007f5e0ff */
[--C-:B------:R-:W-:Y:S02]  /*2610*/  LEA.HI.X R7, R9, UR5, R16.reuse, 0x1, P0 ;  /* 0x0000000509077c11 */ /* 0x100fe400080f0c10 */
[----:B------:R-:W-:Y:S02]  /*2620*/  LEA R8, P1, R11, UR4, 0x1 ;  /* 0x000000040b087c11 */ /* 0x000fe4000f8208ff */
[----:B------:R-:W-:Y:S02]  /*2630*/  LEA.HI.X.SX32 R22, R10, R24, 0x1, P2 ;  /* 0x000000180a167211 */ /* 0x000fe400010f0eff */
[----:B------:R-:W-:Y:S01]  /*2640*/  PRMT R16, R14, 0x7610, R16 ;  /* 0x000076100e107816 */ /* 0x000fe20000000010 */
[----:B------:R-:W-:Y:S01]  /*2650*/  VIADD R14, R3, 0x80 ;  /* 0x00000080030e7836 */ /* 0x000fe20000000000 */
[----:B------:R-:W-:Y:S02]  /*2660*/  LEA R10, P2, R15, UR4, 0x1 ;  /* 0x000000040f0a7c11 */ /* 0x000fe4000f8408ff */
[----:B------:R-:W-:Y:S01]  /*2670*/  LEA.HI.X R9, R11, UR5, R26, 0x1, P1 ;  /* 0x000000050b097c11 */ /* 0x000fe200088f0c1a */
[----:B------:R0:W-:Y:S01]  /*2680*/  STG.E.U16 desc[UR36][R4.64], R16 ;  /* 0x0000001004007986 */ /* 0x0001e2000c101524 */
[----:B------:R-:W-:Y:S01]  /*2690*/  LEA.HI.X R11, R15, UR5, R22, 0x1, P2 ;  /* 0x000000050f0b7c11 */ /* 0x000fe200090f0c16 */
[C---:B------:R-:W-:Y:S01]  /*26a0*/  VIADD R15, R3.reuse, 0x40 ;  /* 0x00000040030f7836 */ /* 0x040fe20000000000 */
[C---:B------:R-:W-:Y:S01]  /*26b0*/  IADD3 R26, R3.reuse, 0x70, RZ ;  /* 0x00000070031a7810 */ /* 0x040fe20007ffe0ff */
[----:B------:R1:W-:Y:S01]  /*26c0*/  STG.E.U16 desc[UR36][R6.64], R13 ;  /* 0x0000000d06007986 */ /* 0x0003e2000c101524 */
[C---:B------:R-:W-:Y:S01]  /*26d0*/  VIADD R22, R3.reuse, 0xa0 ;  /* 0x000000a003167836 */ /* 0x040fe20000000000 */
[----:B0-----:R-:W-:-:S02]  /*26e0*/  IADD3 R16, R3, 0x90, RZ ;  /* 0x0000009003107810 */ /* 0x001fc40007ffe0ff */
[----:B------:R-:W-:Y:S02]  /*26f0*/  PRMT R5, R12, 0x7610, R5 ;  /* 0x000076100c057816 */ /* 0x000fe40000000005 */
[C---:B------:R-:W-:Y:S02]  /*2700*/  IADD3 R12, R3.reuse, 0x50, RZ ;  /* 0x00000050030c7810 */ /* 0x040fe40007ffe0ff */
[----:B------:R-:W-:Y:S01]  /*2710*/  IADD3 R4, R3, 0xb0, RZ ;  /* 0x000000b003047810 */ /* 0x000fe20007ffe0ff */
[----:B------:R0:W-:Y:S01]  /*2720*/  STG.E.U16 desc[UR36][R8.64], R5 ;  /* 0x0000000508007986 */ /* 0x0001e2000c101524 */
[CC--:B-1----:R-:W-:Y:S02]  /*2730*/  IADD3 R13, P0, R16.reuse, R17.reuse, RZ ;  /* 0x00000011100d7210 */ /* 0x0c2fe40007f1e0ff */
[----:B------:R-:W-:Y:S01]  /*2740*/  IADD3 R3, P5, R15, R17, RZ ;  /* 0x000000110f037210 */ /* 0x000fe20007fbe0ff */
[----:B------:R1:W-:Y:S01]  /*2750*/  STG.E.U16 desc[UR36][R10.64], R28 ;  /* 0x0000001c0a007986 */ /* 0x0003e2000c101524 */
[----:B------:R-:W-:-:S02]  /*2760*/  LEA.HI.X.SX32 R16, R16, R24, 0x1, P0 ;  /* 0x0000001810107211 */ /* 0x000fc400000f0eff */
[----:B------:R-:W-:Y:S02]  /*2770*/  LEA.HI.X.SX32 R6, R15, R24, 0x1, P5 ;  /* 0x000000180f067211 */ /* 0x000fe400028f0eff */
[----:B------:R-:W-:Y:S02]  /*2780*/  LEA R2, P0, R3, UR4, 0x1 ;  /* 0x0000000403027c11 */ /* 0x000fe4000f8008ff */
[-C--:B------:R-:W-:Y:S02]  /*2790*/  IADD3 R7, P3, R27, R17.reuse, RZ ;  /* 0x000000111b077210 */ /* 0x080fe40007f7e0ff */
[-C--:B0-----:R-:W-:Y:S02]  /*27a0*/  IADD3 R5, P4, R12, R17.reuse, RZ ;  /* 0x000000110c057210 */ /* 0x081fe40007f9e0ff */
[-C--:B------:R-:W-:Y:S02]  /*27b0*/  IADD3 R9, P2, R26, R17.reuse, RZ ;  /* 0x000000111a097210 */ /* 0x080fe40007f5e0ff */
[----:B-1----:R-:W-:-:S02]  /*27c0*/  IADD3 R11, P1, R14, R17, RZ ;  /* 0x000000110e0b7210 */ /* 0x002fc40007f3e0ff */
[-C--:B------:R-:W-:Y:S02]  /*27d0*/  IADD3 R15, P5, R22, R17.reuse, RZ ;  /* 0x00000011160f7210 */ /* 0x080fe40007fbe0ff */
[----:B------:R-:W-:Y:S02]  /*27e0*/  IADD3 R17, P6, R4, R17, RZ ;  /* 0x0000001104117210 */ /* 0x000fe40007fde0ff */
[----:B------:R-:W-:Y:S02]  /*27f0*/  LEA.HI.X R3, R3, UR5, R6, 0x1, P0 ;  /* 0x0000000503037c11 */ /* 0x000fe400080f0c06 */
[-C--:B------:R-:W-:Y:S02]  /*2800*/  LEA.HI.X.SX32 R10, R27, R24.reuse, 0x1, P3 ;  /* 0x000000181b0a7211 */ /* 0x080fe400018f0eff */
[----:B------:R-:W-:Y:S01]  /*2810*/  LEA R6, P0, R7, UR4, 0x1 ;  /* 0x0000000407067c11 */ /* 0x000fe2000f8008ff */
[----:B------:R0:W-:Y:S01]  /*2820*/  STG.E.U16 desc[UR36][R2.64], R25 ;  /* 0x0000001902007986 */ /* 0x0001e2000c101524 */
        /* <DEDUP_REMOVED lines=30> */
.L_x_3860:
        /* <DEDUP_REMOVED lines=16> */
.L_x_3890:
[----:B------:R-:W-:Y:S05]  /*2b10*/  EXIT ;  /* 0x000000000000794d */ /* 0x000fea0003800000 */
.L_x_3861:
[----:B------:R-:W-:Y:S01]  /*2b20*/  HFMA2.MMA R12, -RZ, RZ, 0, 9.5367431640625e-07 ;  /* 0x00000010ff0c7435 */ /* 0x000fe200000001ff */
[----:B------:R-:W-:Y:S01]  /*2b30*/  IMAD.MOV.U32 R11, RZ, RZ, 0x1f ;  /* 0x0000001fff0b7424 */ /* 0x000fe200078e00ff */
[----:B------:R-:W-:Y:S02]  /*2b40*/  MOV R15, 0xffffffff ;  /* 0xffffffff000f7802 */ /* 0x000fe40000000f00 */
[----:B------:R-:W-:-:S07]  /*2b50*/  MOV R2, 0xff7fffff ;  /* 0xff7fffff00027802 */ /* 0x000fce0000000f00 */
[----:B------:R-:W-:Y:S05]  /*2b60*/  WARPSYNC.COLLECTIVE R15, `(.L_x_3891) ;  /* 0x000000000f087348 */ /* 0x000fea0003c00000 */
[----:B------:R0:W1:Y:S02]  /*2b70*/  SHFL.BFLY P6, R14, R13, R12, R11 ;  /* 0x0c00000c0d0e7389 */ /* 0x00006400000c000b */
[----:B01----:R-:W-:Y:S01]  /*2b80*/  ENDCOLLECTIVE ;  /* 0x000000000000791b */ /* 0x003fe20003800000 */
.L_x_3891:
[----:B------:R-:W-:Y:S01]  /*2b90*/  IMAD.MOV.U32 R12, RZ, RZ, 0x8 ;  /* 0x00000008ff0c7424 */ /* 0x000fe200078e00ff */
[----:B------:R-:W-:-:S04]  /*2ba0*/  FMNMX.FTZ R0, R14, -3.40282346638528859812e+38, !PT ;  /* 0xff7fffff0e007809 */ /* 0x000fc80007810000 */
[----:B------:R-:W-:-:S07]  /*2bb0*/  MOV R13, R0 ;  /* 0x00000000000d7202 */ /* 0x000fce0000000f00 */
[----:B------:R-:W-:Y:S05]  /*2bc0*/  WARPSYNC.COLLECTIVE R15, `(.L_x_3892) ;  /* 0x000000000f087348 */ /* 0x000fea0003c00000 */
[----:B------:R0:W1:Y:S02]  /*2bd0*/  SHFL.BFLY P6, R14, R13, R12, R11 ;  /* 0x0c00000c0d0e7389 */ /* 0x00006400000c000b */
[----:B01----:R-:W-:Y:S01]  /*2be0*/  ENDCOLLECTIVE ;  /* 0x000000000000791b */ /* 0x003fe20003800000 */
.L_x_3892:
[----:B------:R-:W-:Y:S01]  /*2bf0*/  HFMA2.MMA R12, -RZ, RZ, 0, 2.384185791015625e-07 ;  /* 0x00000004ff0c7435 */ /* 0x000fe200000001ff */
[----:B------:R-:W-:-:S04]  /*2c00*/  FMNMX.FTZ R3, R0, R14, !PT ;  /* 0x0000000e00037209 */ /* 0x000fc80007810000 */
[----:B------:R-:W-:-:S07]  /*2c10*/  MOV R13, R3 ;  /* 0x00000003000d7202 */ /* 0x000fce0000000f00 */
[----:B------:R-:W-:Y:S05]  /*2c20*/  WARPSYNC.COLLECTIVE R15, `(.L_x_3893) ;  /* 0x000000000f087348 */ /* 0x000fea0003c00000 */
[----:B------:R0:W1:Y:S02]  /*2c30*/  SHFL.BFLY P6, R14, R13, R12, R11 ;  /* 0x0c00000c0d0e7389 */ /* 0x00006400000c000b */
[----:B01----:R-:W-:Y:S01]  /*2c40*/  ENDCOLLECTIVE ;  /* 0x000000000000791b */ /* 0x003fe20003800000 */
.L_x_3893:
[----:B------:R-:W-:Y:S02]  /*2c50*/  MOV R12, 0x2 ;  /* 0x00000002000c7802 */ /* 0x000fe40000000f00 */
[----:B------:R-:W-:-:S05]  /*2c60*/  FMNMX.FTZ R4, R3, R14, !PT ;  /* 0x0000000e03047209 */ /* 0x000fca0007810000 */
[----:B------:R-:W-:-:S07]  /*2c70*/  IMAD.MOV.U32 R13, RZ, RZ, R4 ;  /* 0x000000ffff0d7224 */ /* 0x000fce00078e0004 */
[----:B------:R-:W-:Y:S05]  /*2c80*/  WARPSYNC.COLLECTIVE R15, `(.L_x_3894) ;  /* 0x000000000f087348 */ /* 0x000fea0003c00000 */
[----:B------:R0:W1:Y:S02]  /*2c90*/  SHFL.BFLY P6, R14, R13, R12, R11 ;  /* 0x0c00000c0d0e7389 */ /* 0x00006400000c000b */
[----:B01----:R-:W-:Y:S01]  /*2ca0*/  ENDCOLLECTIVE ;  /* 0x000000000000791b */ /* 0x003fe20003800000 */
.L_x_3894:
[----:B------:R-:W-:Y:S05]  /*2cb0*/  BRA `(.L_x_3895) ;  /* 0xffffffd400507947 */ /* 0x000fea000383ffff */
.L_x_3896:
        /* <DEDUP_REMOVED lines=12> */
.L_x_28099:


//--------------------- .text._ZN4vllm25paged_attention_v1_kernelIthLi128ELi16ELi128ELNS_18Fp8KVCacheDataTypeE2ELb0EEEvPT_PKS2_PKT0_S8_ifPKiSA_iPKfiiiSC_SC_iiiii --------------------------
	.section	.text._ZN4vllm25paged_attention_v1_kernelIthLi128ELi16ELi128ELNS_18Fp8KVCacheDataTypeE2ELb0EEEvPT_PKS2_PKT0_S8_ifPKiSA_iPKfiiiSC_SC_iiiii,"ax",@progbits
	.align	128
        .global         _ZN4vllm25paged_attention_v1_kernelIthLi128ELi16ELi128ELNS_18Fp8KVCacheDataTypeE2ELb0EEEvPT_PKS2_PKT0_S8_ifPKiSA_iPKfiiiSC_SC_iiiii
        .type           _ZN4vllm25paged_attention_v1_kernelIthLi128ELi16ELi128ELNS_18Fp8KVCacheDataTypeE2ELb0EEEvPT_PKS2_PKT0_S8_ifPKiSA_iPKfiiiSC_SC_iiiii,@function
        .size           _ZN4vllm25paged_attention_v1_kernelIthLi128ELi16ELi128ELNS_18Fp8KVCacheDataTypeE2ELb0EEEvPT_PKS2_PKT0_S8_ifPKiSA_iPKfiiiSC_SC_iiiii,(.L_x_28100 - _ZN4vllm25paged_attention_v1_kernelIthLi128ELi16ELi128ELNS_18Fp8KVCacheDataTypeE2ELb0EEEvPT_PKS2_PKT0_S8_ifPKiSA_iPKfiiiSC_SC_iiiii)
        .other          _ZN4vllm25paged_attention_v1_kernelIthLi128ELi16ELi128ELNS_18Fp8KVCacheDataTypeE2ELb0EEEvPT_PKS2_PKT0_S8_ifPKiSA_iPKfiiiSC_SC_iiiii,@"STO_CUDA_ENTRY STV_DEFAULT"
_ZN4vllm25paged_attention_v1_kernelIthLi128ELi16ELi128ELNS_18Fp8KVCacheDataTypeE2ELb0EEEvPT_PKS2_PKT0_S8_ifPKiSA_iPKfiiiSC_SC_iiiii:
.text._ZN4vllm25paged_attention_v1_kernelIthLi128ELi16ELi128ELNS_18Fp8KVCacheDataTypeE2ELb0EEEvPT_PKS2_PKT0_S8_ifPKiSA_iPKfiiiSC_SC_iiiii:
        /* <DEDUP_REMOVED lines=32> */
.L_x_3928:
        /* <DEDUP_REMOVED lines=26> */
[----:B------:R-:W-:Y:S02]  /*03a0*/  MOV R4, RZ ;  /* 0x000000ff00047202 */ /* 0x000fe40000000f00 */
[----:B------:R-:W-:Y:S01]  /*03b0*/  MOV R11, R7 ;  /* 0x00000007000b7202 */ /* 0x000fe20000000f00 */
        /* <DEDUP_REMOVED lines=12> */
.L_x_3903:
        /* <DEDUP_REMOVED lines=11> */
.L_x_3902:
[----:B------:R-:W-:Y:S05]  /*0530*/  BSYNC B1 ;  /* 0x0000000000017941 */ /* 0x000fea0003800000 */
.L_x_3901:
        /* <DEDUP_REMOVED lines=14> */
.L_x_3906:
        /* <DEDUP_REMOVED lines=100> */
.L_x_3905:
[----:B------:R-:W-:Y:S05]  /*0c60*/  BSYNC B1 ;  /* 0x0000000000017941 */ /* 0x000fea0003800000 */
.L_x_3904:
        /* <DEDUP_REMOVED lines=55> */
.L_x_3908:
[----:B------:R-:W-:Y:S05]  /*0fe0*/  BSYNC B1 ;  /* 0x0000000000017941 */ /* 0x000fea0003800000 */
.L_x_3907:
        /* <DEDUP_REMOVED lines=26> */
.L_x_3900:
[----:B------:R-:W-:Y:S05]  /*1190*/  BSYNC B0 ;  /* 0x0000000000007941 */ /* 0x000fea0003800000 */
.L_x_3899:
        /* <DEDUP_REMOVED lines=48> */
.L_x_3913:
        /* <DEDUP_REMOVED lines=8> */
.L_x_3912:
[----:B------:R-:W-:Y:S05]  /*1520*/  BSYNC B1 ;  /* 0x0000000000017941 */ /* 0x000fea0003800000 */
.L_x_3911:
        /* <DEDUP_REMOVED lines=14> */
.L_x_3916:
        /* <DEDUP_REMOVED lines=52> */
.L_x_3915:
[----:B------:R-:W-:Y:S05]  /*1950*/  BSYNC B1 ;  /* 0x0000000000017941 */ /* 0x000fea0003800000 */
.L_x_3914:
        /* <DEDUP_REMOVED lines=31> */
.L_x_3918:
[----:B------:R-:W-:Y:S05]  /*1b50*/  BSYNC B1 ;  /* 0x0000000000017941 */ /* 0x000fea0003800000 */
.L_x_3917:
        /* <DEDUP_REMOVED lines=14> */
.L_x_3910:
[----:B------:R-:W-:Y:S05]  /*1c40*/  BSYNC B0 ;  /* 0x0000000000007941 */ /* 0x000fea0003800000 */
.L_x_3909:
[----:B------:R-:W-:Y:S01]  /*1c50*/  BAR.SYNC.DEFER_BLOCKING 0x0 ;  /* 0x0000000000007b1d */ /* 0x000fe20000010000 */
[C---:B0-----:R-:W-:Y:S01]  /*1c60*/  LOP3.LUT R0, R9.reuse, 0x1, RZ, 0xc0, !PT ;  /* 0x0000000109007812 */ /* 0x041fe200078ec0ff */
[----:B------:R-:W-:Y:S01]  /*1c70*/  HFMA2.MMA R25, -RZ, RZ, 0, 0 ;  /* 0x00000000ff197435 */ /* 0x000fe200000001ff */
[----:B-1----:R-:W-:Y:S02]  /*1c80*/  LEA.HI R15, R9, R9, RZ, 0x1 ;  /* 0x00000009090f7211 */ /* 0x002fe400078f08ff */
        /* <DEDUP_REMOVED lines=8> */
[----:B------:R-:W-:Y:S01]  /*1d10*/  IMAD.MOV.U32 R23, RZ, RZ, RZ ;  /* 0x000000ffff177224 */ /* 0x000fe200078e00ff */
[----:B------:R-:W-:-:S02]  /*1d20*/  ISETP.GT.OR P0, PT, R7, 0x3f, P2 ;  /* 0x0000003f0700780c */ /* 0x000fc40001704670 */
[----:B------:R-:W-:Y:S02]  /*1d30*/  CS2R R18, SRZ ;  /* 0x0000000000127805 */ /* 0x000fe4000001ff00 */
[C---:B------:R-:W-:Y:S01]  /*1d40*/  IADD3 R2, R7.reuse, 0x1f, RZ ;  /* 0x0000001f07027810 */ /* 0x040fe20007ffe0ff */
[----:B------:R-:W-:Y:S01]  /*1d50*/  BSSY B0, `(.L_x_3919) ;  /* 0x0000025000007945 */ /* 0x000fe20003800000 */
[----:B------:R-:W-:Y:S02]  /*1d60*/  LOP3.LUT R0, R7, 0xffffffe0, RZ, 0xc0, !PT ;  /* 0xffffffe007007812 */ /* 0x000fe400078ec0ff */
[----:B------:R-:W-:Y:S01]  /*1d70*/  LEA R6, R6, R15, 0x7 ;  /* 0x0000000f06067211 */ /* 0x000fe200078e38ff */
[----:B------:R-:W-:Y:S01]  /*1d80*/  BAR.SYNC.DEFER_BLOCKING 0x0 ;  /* 0x0000000000007b1d */ /* 0x000fe20000010000 */
[----:B------:R-:W-:Y:S01]  /*1d90*/  ISETP.GT.U32.AND P3, PT, R2, 0x3e, PT ;  /* 0x0000003e0200780c */ /* 0x000fe20003f64070 */
[----:B------:R-:W-:Y:S01]  /*1da0*/  IMAD.MOV.U32 R2, RZ, RZ, RZ ;  /* 0x000000ffff027224 */ /* 0x000fe200078e00ff */
[----:B------:R-:W-:-:S02]  /*1db0*/  ISETP.NE.OR P4, PT, R0, 0x20, P2 ;  /* 0x000000200000780c */ /* 0x000fc40001785670 */
        /* <DEDUP_REMOVED lines=30> */
.L_x_3920:
[----:B------:R-:W-:Y:S05]  /*1fa0*/  BSYNC B0 ;  /* 0x0000000000007941 */ /* 0x000fea0003800000 */
.L_x_3919:
        /* <DEDUP_REMOVED lines=28> */
.L_x_3922:
[----:B------:R-:W-:Y:S05]  /*2170*/  BSYNC B0 ;  /* 0x0000000000007941 */ /* 0x000fea0003800000 */
.L_x_3921:
[----:B------:R-:W-:Y:S06]  /*2180*/  BAR.SYNC.DEFER_BLOCKING 0x0 ;  /* 0x0000000000007b1d */ /* 0x000fec0000010000 */
[----:B------:R-:W-:Y:S05]  /*2190*/  @P3 EXIT ;  /* 0x000000000000394d */ /* 0x000fea0003800000 */
[----:B------:R-:W-:Y:S05]  /*21a0*/  @P2 EXIT ;  /* 0x000000000000294d */ /* 0x000fea0003800000 */
[----:B------:R-:W2:Y:S01]  /*21b0*/  S2R R3, SR_CTAID.X ;  /* 0x0000000000037919 */ /* 0x000ea20000002500 */
[----:B------:R-:W-:Y:S01]  /*21c0*/  ULDC UR5, c[0x0][0x14] ;  /* 0x0000050000057ab9 */ /* 0x000fe20000000800 */
[----:B------:R-:W3:Y:S01]  /*21d0*/  LDC R4, c[0x0][0xc] ;  /* 0x00000300ff047b82 */ /* 0x000ee20000000800 */
[C---:B------:R-:W-:Y:S01]  /*21e0*/  IADD3 R16, R15.reuse, 0x50, RZ ;  /* 0x000000500f107810 */ /* 0x040fe20007ffe0ff */
[C---:B------:R-:W-:Y:S01]  /*21f0*/  VIADD R12, R15.reuse, 0x30 ;  /* 0x000000300f0c7836 */ /* 0x040fe20000000000 */
[C---:B------:R-:W-:Y:S01]  /*2200*/  IADD3 R10, R15.reuse, 0x20, RZ ;  /* 0x000000200f0a7810 */ /* 0x040fe20007ffe0ff */
[----:B------:R-:W-:Y:S01]  /*2210*/  VIADD R29, R15, 0x60 ;  /* 0x000000600f1d7836 */ /* 0x000fe20000000000 */
[----:B01----:R-:W-:Y:S02]  /*2220*/  F2FP.F16.F32.PACK_AB R25, R25, R2 ;  /* 0x000000021919723e */ /* 0x003fe400000000ff */
[C---:B------:R-:W-:Y:S01]  /*2230*/  IADD3 R14, R15.reuse, 0x40, RZ ;  /* 0x000000400f0e7810 */ /* 0x040fe20007ffe0ff */
[----:B------:R-:W0:Y:S01]  /*2240*/  S2UR UR4, SR_CTAID.Z ;  /* 0x00000000000479c3 */ /* 0x000e220000002700 */
[----:B------:R-:W-:-:S02]  /*2250*/  IADD3 R8, R15, 0x10, RZ ;  /* 0x000000100f087810 */ /* 0x000fc40007ffe0ff */
[----:B------:R-:W-:Y:S02]  /*2260*/  IADD3 R27, R15, 0x70, RZ ;  /* 0x000000700f1b7810 */ /* 0x000fe40007ffe0ff */
[----:B------:R-:W-:Y:S02]  /*2270*/  F2FP.F16.F32.PACK_AB R20, R23, R20 ;  /* 0x000000141714723e */ /* 0x000fe400000000ff */
[----:B------:R-:W-:Y:S02]  /*2280*/  F2FP.F16.F32.PACK_AB R18, R21, R18 ;  /* 0x000000121512723e */ /* 0x000fe400000000ff */
[----:B------:R-:W-:Y:S01]  /*2290*/  F2FP.F16.F32.PACK_AB R0, R19, R0 ;  /* 0x000000001300723e */ /* 0x000fe200000000ff */
[----:B---3--:R-:W-:-:S04]  /*22a0*/  IMAD R5, R5, R4, RZ ;  /* 0x0000000405057224 */ /* 0x008fc800078e02ff */
[----:B------:R-:W-:Y:S02]  /*22b0*/  IMAD R5, R5, UR5, RZ ;  /* 0x0000000505057c24 */ /* 0x000fe4000f8e02ff */
[----:B--2---:R-:W-:Y:S01]  /*22c0*/  IMAD R3, R3, UR5, RZ ;  /* 0x0000000503037c24 */ /* 0x004fe2000f8e02ff */
[----:B0-----:R-:W-:Y:S01]  /*22d0*/  USHF.L.U32 UR4, UR4, 0x7, URZ ;  /* 0x0000000704047899 */ /* 0x001fe2000800063f */
[----:B------:R-:W-:-:S03]  /*22e0*/  IMAD.SHL.U32 R4, R5, 0x80, RZ ;  /* 0x0000008005047824 */ /* 0x000fc600078e00ff */
[----:B------:R-:W-:Y:S01]  /*22f0*/  SHF.L.U32 R3, R3, 0x7, RZ ;  /* 0x0000000703037819 */ /* 0x000fe200000006ff */
[----:B------:R-:W-:-:S03]  /*2300*/  USHF.R.S32.HI UR5, URZ, 0x1f, UR4 ;  /* 0x0000001f3f057899 */ /* 0x000fc60008011404 */
[--C-:B------:R-:W-:Y:S02]  /*2310*/  SHF.R.S32.HI R24, RZ, 0x1f, R3.reuse ;  /* 0x0000001fff187819 */ /* 0x100fe40000011403 */
[----:B------:R-:W-:Y:S02]  /*2320*/  IADD3 R17, P0, P1, R4, UR4, R3 ;  /* 0x0000000404117c10 */ /* 0x000fe4000f91e003 */
[----:B------:R-:W-:Y:S02]  /*2330*/  SHF.R.S32.HI R3, RZ, 0x1f, R4 ;  /* 0x0000001fff037819 */ /* 0x000fe40000011404 */
[-C--:B------:R-:W-:Y:S02]  /*2340*/  IADD3 R7, P3, R10, R17.reuse, RZ ;  /* 0x000000110a077210 */ /* 0x080fe40007f7e0ff */
[----:B------:R-:W-:Y:S01]  /*2350*/  IADD3.X R24, R3, UR5, R24, P0, P1 ;  /* 0x0000000503187c10 */ /* 0x000fe200087e2418 */
[----:B------:R-:W-:Y:S01]  /*2360*/  ULDC.64 UR4, c[0x0][0x210] ;  /* 0x0000840000047ab9 */ /* 0x000fe20000000a00 */
[----:B------:R-:W-:-:S02]  /*2370*/  IADD3 R13, P0, R16, R17, RZ ;  /* 0x00000011100d7210 */ /* 0x000fc40007f1e0ff */
[CC--:B------:R-:W-:Y:S02]  /*2380*/  IADD3 R3, P5, R15.reuse, R17.reuse, RZ ;  /* 0x000000110f037210 */ /* 0x0c0fe40007fbe0ff */
        /* <DEDUP_REMOVED lines=42> */
.L_x_3897:
        /* <DEDUP_REMOVED lines=16> */
.L_x_3923:
[----:B------:R-:W-:Y:S05]  /*2730*/  EXIT ;  /* 0x000000000000794d */ /* 0x000fea0003800000 */
.L_x_3898:
[----:B------:R-:W-:Y:S01]  /*2740*/  HFMA2.MMA R12, -RZ, RZ, 0, 9.5367431640625e-07 ;  /* 0x00000010ff0c7435 */ /* 0x000fe200000001ff */
[----:B------:R-:W-:Y:S01]  /*2750*/  IMAD.MOV.U32 R11, RZ, RZ, 0x1f ;  /* 0x0000001fff0b7424 */ /* 0x000fe200078e00ff */
[----:B------:R-:W-:Y:S02]  /*2760*/  MOV R15, 0xffffffff ;  /* 0xffffffff000f7802 */ /* 0x000fe40000000f00 */
[----:B------:R-:W-:-:S07]  /*2770*/  MOV R2, 0xff7fffff ;  /* 0xff7fffff00027802 */ /* 0x000fce0000000f00 */
[----:B------:R-:W-:Y:S05]  /*2780*/  WARPSYNC.COLLECTIVE R15, `(.L_x_3924) ;  /* 0x000000000f087348 */ /* 0x000fea0003c00000 */
[----:B------:R0:W1:Y:S02]  /*2790*/  SHFL.BFLY P6, R14, R13, R12, R11 ;  /* 0x0c00000c0d0e7389 */ /* 0x00006400000c000b */
[----:B01----:R-:W-:Y:S01]  /*27a0*/  ENDCOLLECTIVE ;  /* 0x000000000000791b */ /* 0x003fe20003800000 */
.L_x_3924:
[----:B------:R-:W-:Y:S01]  /*27b0*/  IMAD.MOV.U32 R12, RZ, RZ, 0x8 ;  /* 0x00000008ff0c7424 */ /* 0x000fe200078e00ff */
[----:B------:R-:W-:-:S04]  /*27c0*/  FMNMX.FTZ R0, R14, -3.40282346638528859812e+38, !PT ;  /* 0xff7fffff0e007809 */ /* 0x000fc80007810000 */
[----:B------:R-:W-:-:S07]  /*27d0*/  MOV R13, R0 ;  /* 0x00000000000d7202 */ /* 0x000fce0000000f00 */
[----:B------:R-:W-:Y:S05]  /*27e0*/  WARPSYNC.COLLECTIVE R15, `(.L_x_3925) ;  /* 0x000000000f087348 */ /* 0x000fea0003c00000 */
[----:B------:R0:W1:Y:S02]  /*27f0*/  SHFL.BFLY P6, R14, R13, R12, R11 ;  /* 0x0c00000c0d0e7389 */ /* 0x00006400000c000b */
[----:B01----:R-:W-:Y:S01]  /*2800*/  ENDCOLLECTIVE ;  /* 0x000000000000791b */ /* 0x003fe20003800000 */
.L_x_3925:
[----:B------:R-:W-:Y:S01]  /*2810*/  HFMA2.MMA R12, -RZ, RZ, 0, 2.384185791015625e-07 ;  /* 0x00000004ff0c7435 */ /* 0x000fe200000001ff */
[----:B------:R-:W-:-:S04]  /*2820*/  FMNMX.FTZ R3, R0, R14, !PT ;  /* 0x0000000e00037209 */ /* 0x000fc80007810000 */
[----:B------:R-:W-:-:S07]  /*2830*/  MOV R13, R3 ;  /* 0x00000003000d7202 */ /* 0x000fce0000000f00 */
[----:B------:R-:W-:Y:S05]  /*2840*/  WARPSYNC.COLLECTIVE R15, `(.L_x_3926) ;  /* 0x000000000f087348 */ /* 0x000fea0003c00000 */
[----:B------:R0:W1:Y:S02]  /*2850*/  SHFL.BFLY P6, R14, R13, R12, R11 ;  /* 0x0c00000c0d0e7389 */ /* 0x00006400000c000b */
[----:B01----:R-:W-:Y:S01]  /*2860*/  ENDCOLLECTIVE ;  /* 0x000000000000791b */ /* 0x003fe20003800000 */
.L_x_3926:
[----:B------:R-:W-:Y:S02]  /*2870*/  MOV R12, 0x2 ;  /* 0x00000002000c7802 */ /* 0x000fe40000000f00 */
[----:B------:R-:W-:-:S05]  /*2880*/  FMNMX.FTZ R4, R3, R14, !PT ;  /* 0x0000000e03047209 */ /* 0x000fca0007810000 */
[----:B------:R-:W-:-:S07]  /*2890*/  IMAD.MOV.U32 R13, RZ, RZ, R4 ;  /* 0x000000ffff0d7224 */ /* 0x000fce00078e0004 */
[----:B------:R-:W-:Y:S05]  /*28a0*/  WARPSYNC.COLLECTIVE R15, `(.L_x_3927) ;  /* 0x000000000f087348 */ /* 0x000fea0003c00000 */
[----:B------:R0:W1:Y:S02]  /*28b0*/  SHFL.BFLY P6, R14, R13, R12, R11 ;  /* 0x0c00000c0d0e7389 */ /* 0x00006400000c000b */
[----:B01----:R-:W-:Y:S01]  /*28c0*/  ENDCOLLECTIVE ;  /* 0x000000000000791b */ /* 0x003fe20003800000 */
.L_x_3927:
[----:B------:R-:W-:Y:S05]  /*28d0*/  BRA `(.L_x_3928) ;  /* 0xffffffd800487947 */ /* 0x000fea000383ffff */
.L_x_3929:
        /* <DEDUP_REMOVED lines=10> */
.L_x_28100:


//--------------------- .text._ZN4vllm25paged_attention_v1_kernelIthLi120ELi16ELi128ELNS_18Fp8KVCacheDataTypeE2ELb0EEEvPT_PKS2_PKT0_S8_ifPKiSA_iPKfiiiSC_SC_iiiii --------------------------
	.section	.text._ZN4vllm25paged_attention_v1_kernelIthLi120ELi16ELi128ELNS_18Fp8KVCacheDataTypeE2ELb0EEEvPT_PKS2_PKT0_S8_ifPKiSA_iPKfiiiSC_SC_iiiii,"ax",@progbits
	.align	128
        .global         _ZN4vllm25paged_attention_v1_kernelIthLi120ELi16ELi128ELNS_18Fp8KVCacheDataTypeE2ELb0EEEvPT_PKS2_PKT0_S8_ifPKiSA_iPKfiiiSC_SC_iiiii
        .type           _ZN4vllm25paged_attention_v1_kernelIthLi120ELi16ELi128ELNS_18Fp8KVCacheDataTypeE2ELb0EEEvPT_PKS2_PKT0_S8_ifPKiSA_iPKfiiiSC_SC_iiiii,@function
        .size           _ZN4vllm25paged_attention_v1_kernelIthLi120ELi16ELi128ELNS_18Fp8KVCacheDataTypeE2ELb0EEEvPT_PKS2_PKT0_S8_ifPKiSA_iPKfiiiSC_SC_iiiii,(.L_x_28101 - _ZN4vllm25paged_attention_v1_kernelIthLi120ELi16ELi128ELNS_18Fp8KVCacheDataTypeE2ELb0EEEvPT_PKS2_PKT0_S8_ifPKiSA_iPKfiiiSC_SC_iiiii)
        .other          _ZN4vllm25paged_attention_v1_kernelIthLi120ELi16ELi128ELNS_18Fp8KVCacheDataTypeE2ELb0EEEvPT_PKS2_PKT0_S8_ifPKiSA_iPKfiiiSC_SC_iiiii,@"STO_CUDA_ENTRY STV_DEFAULT"
_ZN4vllm25paged_attention_v1_kernelIthLi120ELi16ELi128ELNS_18Fp8KVCacheDataTypeE2ELb0EEEvPT_PKS2_PKT0_S8_ifPKiSA_iPKfiiiSC_SC_iiiii:
.text._ZN4vllm25paged_attention_v1_kernelIthLi120ELi16ELi128ELNS_18Fp8KVCacheDataTypeE2ELb0EEEvPT_PKS2_PKT0_S8_ifPKiSA_iPKfiiiSC_SC_iiiii:
        /* <DEDUP_REMOVED lines=14> */
[----:B------:R-:W-:-:S04]  /*00e0*/  SHF.R.S32.HI R9, RZ, 0x4, R5 ;  /* 0x00000004ff097819 */ /* 0x000fc80000011405 */
[----:B------:R-:W-:Y:S02]  /*00f0*/  ISETP.GE.AND P0, PT, R8, R9, PT ;  /* 0x000000090800720c */ /* 0x000fe40003f06270 */
[----:B------:R-:W-:-:S04]  /*0100*/  LOP3.LUT R9, R5, 0xfffffff0, RZ, 0xc0, !PT ;  /* 0xfffffff005097812 */ /* 0x000fc800078ec0ff */
[----:B------:R-:W-:-:S07]  /*0110*/  VIMNMX R9, R2, R9, PT ;  /* 0x0000000902097248 */ /* 0x000fce0003fe0100 */
        /* <DEDUP_REMOVED lines=14> */
.L_x_3971:
        /* <DEDUP_REMOVED lines=27> */
[----:B0-----:R-:W-:Y:S02]  /*03b0*/  IMAD.MOV.U32 R4, RZ, RZ, R6 ;  /* 0x000000ffff047224 */ /* 0x001fe400078e0006 */
[----:B------:R-:W-:-:S05]  /*03c0*/  IMAD.IADD R2, R9, 0x1, R2 ;  /* 0x0000000109027824 */ /* 0x000fca00078e0202 */
[C---:B------:R-:W-:Y:S02]  /*03d0*/  LEA.HI R3, R2.reuse, 0x1, RZ, 0x19 ;  /* 0x0000000102037811 */ /* 0x040fe400078fc8ff */
[----:B------:R-:W-:Y:S02]  /*03e0*/  ISETP.GE.U32.AND P2, PT, R2, 0x180, PT ;  /* 0x000001800200780c */ /* 0x000fe40003f46070 */
[----:B------:R-:W-:-:S13]  /*03f0*/  LOP3.LUT P0, R3, R3, 0x3, RZ, 0xc0, !PT ;  /* 0x0000000303037812 */ /* 0x000fda000780c0ff */
[----:B------:R-:W-:Y:S05]  /*0400*/  @!P0 BRA `(.L_x_3935) ;  /* 0x0000000000488947 */ /* 0x000fea0003800000 */
[----:B------:R-:W0:Y:S01]  /*0410*/  S2UR UR5, SR_CgaCtaId ;  /* 0x00000000000579c3 */ /* 0x000e220000008800 */
[----:B------:R-:W-:Y:S01]  /*0420*/  UMOV UR4, 0x400 ;  /* 0x0000040000047882 */ /* 0x000fe20000000000 */
[----:B------:R-:W-:Y:S01]  /*0430*/  MOV R10, RZ ;  /* 0x000000ff000a7202 */ /* 0x000fe20000000f00 */
[----:B------:R-:W-:Y:S01]  /*0440*/  UIADD3 UR4, UR4, 0x20, URZ ;  /* 0x0000002004047890 */ /* 0x000fe2000fffe03f */
[----:B------:R-:W-:-:S03]  /*0450*/  IMAD.MOV.U32 R4, RZ, RZ, R6 ;  /* 0x000000ffff047224 */ /* 0x000fc600078e0006 */
[----:B0-----:R-:W-:-:S06]  /*0460*/  ULEA UR4, UR5, UR4, 0x18 ;  /* 0x0000000405047291 */ /* 0x001fcc000f8ec03f */
[----:B------:R-:W-:-:S07]  /*0470*/  LEA R2, R6, UR4, 0x2 ;  /* 0x0000000406027c11 */ /* 0x000fce000f8e10ff */
.L_x_3936:
        /* <DEDUP_REMOVED lines=11> */
.L_x_3935:
[----:B------:R-:W-:Y:S05]  /*0530*/  BSYNC B1 ;  /* 0x0000000000017941 */ /* 0x000fea0003800000 */
.L_x_3934:
        /* <DEDUP_REMOVED lines=14> */
.L_x_3939:
[----:B------:R-:W1:Y:S01]  /*0620*/  LDS R19, [R3+-0x200] ;  /* 0xfffe000003137984 */ /* 0x000e620000000800 */
[----:B------:R-:W-:-:S03]  /*0630*/  IADD3 R4, R4, 0x800, RZ ;  /* 0x0000080004047810 */ /* 0x000fc60007ffe0ff */
[----:B------:R-:W0:Y:S01]  /*0640*/  LDS R21, [R3] ;  /* 0x0000000003157984 */ /* 0x000e220000000800 */
[----:B------:R-:W-:-:S03]  /*0650*/  ISETP.GE.AND P2, PT, R4, R2, PT ;  /* 0x000000020400720c */ /* 0x000fc60003f46270 */
[----:B------:R-:W2:Y:S04]  /*0660*/  LDS R23, [R3+0x200] ;  /* 0x0002000003177984 */ /* 0x000ea80000000800 */
[----:B------:R-:W3:Y:S04]  /*0670*/  LDS R17, [R3+0x800] ;  /* 0x0008000003117984 */ /* 0x000ee80000000800 */
[----:B------:R-:W4:Y:S04]  /*0680*/  LDS R13, [R3+0x400] ;  /* 0x00040000030d7984 */ /* 0x000f280000000800 */
[----:B------:R-:W5:Y:S04]  /*0690*/  LDS R11, [R3+-0x400] ;  /* 0xfffc0000030b7984 */ /* 0x000f680000000800 */
[----:B------:R-:W5:Y:S01]  /*06a0*/  LDS R15, [R3+0x600] ;  /* 0x00060000030f7984 */ /* 0x000f620000000800 */
[----:B-1----:R-:W-:-:S03]  /*06b0*/  FADD.FTZ R12, -R0, R19 ;  /* 0x00000013000c7221 */ /* 0x002fc60000010100 */
[----:B------:R-:W1:Y:S01]  /*06c0*/  LDS R19, [R3+0xa00] ;  /* 0x000a000003137984 */ /* 0x000e620000000800 */
[----:B0-----:R-:W-:Y:S01]  /*06d0*/  FADD.FTZ R14, -R0, R21 ;  /* 0x00000015000e7221 */ /* 0x001fe20000010100 */
[----:B------:R-:W-:Y:S02]  /*06e0*/  FMUL.FTZ R12, R12, 1.4426950216293334961 ;  /* 0x3fb8aa3b0c0c7820 */ /* 0x000fe40000410000 */
[----:B------:R-:W0:Y:S01]  /*06f0*/  LDS R21, [R3+0xc00] ;  /* 0x000c000003157984 */ /* 0x000e220000000800 */
        /* <DEDUP_REMOVED lines=10> */
[----:B------:R-:W1:Y:S01]  /*07a0*/  MUFU.EX2 R14, R14 ;  /* 0x0000000e000e7308 */ /* 0x000e620000000800 */
        /* <DEDUP_REMOVED lines=9> */
[----:B-1----:R-:W-:Y:S01]  /*0840*/  STS [R3], R14 ;  /* 0x0000000e03007388 */ /* 0x002fe20000000800 */
[----:B------:R-:W-:-:S06]  /*0850*/  FADD.FTZ R24, -R0, R19 ;  /* 0x0000001300187221 */ /* 0x000fcc0000010100 */
[----:B------:R-:W1:Y:S01]  /*0860*/  MUFU.EX2 R18, R18 ;  /* 0x0000001200127308 */ /* 0x000e620000000800 */
[----:B------:R-:W1:Y:S01]  /*0870*/  LDS R19, [R3+0x1600] ;  /* 0x0016000003137984 */ /* 0x000e620000000800 */
[----:B0-----:R-:W-:Y:S01]  /*0880*/  FADD.FTZ R25, -R0, R21 ;  /* 0x0000001500197221 */ /* 0x001fe20000010100 */
[----:B------:R-:W-:Y:S02]  /*0890*/  FMUL.FTZ R24, R24, 1.4426950216293334961 ;  /* 0x3fb8aa3b18187820 */ /* 0x000fe40000410000 */
[----:B------:R-:W0:Y:S01]  /*08a0*/  LDS R21, [R3+0x1800] ;  /* 0x0018000003157984 */ /* 0x000e220000000800 */
[C---:B--2---:R-:W-:Y:S01]  /*08b0*/  FADD.FTZ R27, -R0.reuse, R23 ;  /* 0x00000017001b7221 */ /* 0x044fe20000010100 */
[----:B------:R-:W-:Y:S02]  /*08c0*/  FMUL.FTZ R25, R25, 1.4426950216293334961 ;  /* 0x3fb8aa3b19197820 */ /* 0x000fe40000410000 */
[----:B------:R-:W2:Y:S01]  /*08d0*/  LDS R23, [R3+0x1a00] ;  /* 0x001a000003177984 */ /* 0x000ea20000000800 */
[----:B------:R-:W1:Y:S01]  /*08e0*/  MUFU.EX2 R20, R20 ;  /* 0x0000001400147308 */ /* 0x000e620000000800 */
        /* <DEDUP_REMOVED lines=11> */
[----:B-1----:R-:W-:Y:S02]  /*09a0*/  STS [R3+0x400], R18 ;  /* 0x0004001203007388 */ /* 0x002fe40000000800 */
[----:B------:R-:W1:Y:S01]  /*09b0*/  MUFU.EX2 R22, R22 ;  /* 0x0000001600167308 */ /* 0x000e620000000800 */
[----:B------:R-:W-:Y:S01]  /*09c0*/  FMUL.FTZ R15, R15, 1.4426950216293334961 ;  /* 0x3fb8aa3b0f0f7820 */ /* 0x000fe20000410000 */
[----:B------:R-:W-:Y:S06]  /*09d0*/  STS [R3+0x600], R20 ;  /* 0x0006001403007388 */ /* 0x000fec0000000800 */
[----:B------:R-:W5:Y:S01]  /*09e0*/  MUFU.EX2 R24, R24 ;  /* 0x0000001800187308 */ /* 0x000f620000000800 */
[----:B----4-:R-:W-:Y:S01]  /*09f0*/  STS [R3+0xc00], R26 ;  /* 0x000c001a03007388 */ /* 0x010fe20000000800 */
[----:B------:R-:W-:-:S06]  /*0a00*/  FADD.FTZ R19, -R0, R19 ;  /* 0x0000001300137221 */ /* 0x000fcc0000010100 */
[----:B------:R-:W4:Y:S01]  /*0a10*/  MUFU.EX2 R28, R27 ;  /* 0x0000001b001c7308 */ /* 0x000f220000000800 */
[----:B-1----:R-:W-:Y:S01]  /*0a20*/  STS [R3+0x800], R22 ;  /* 0x0008001603007388 */ /* 0x002fe20000000800 */
[----:B------:R-:W-:Y:S01]  /*0a30*/  FMUL.FTZ R25, R19, 1.4426950216293334961 ;  /* 0x3fb8aa3b13197820 */ /* 0x000fe20000410000 */
[----:B------:R-:W-:Y:S01]  /*0a40*/  FADD.FTZ R19, R17, R14 ;  /* 0x0000000e11137221 */ /* 0x000fe20000010000 */
[C---:B0-----:R-:W-:Y:S01]  /*0a50*/  FADD.FTZ R21, -R0.reuse, R21 ;  /* 0x0000001500157221 */ /* 0x041fe20000010100 */
        /* <DEDUP_REMOVED lines=32> */
.L_x_3938:
[----:B------:R-:W-:Y:S05]  /*0c60*/  BSYNC B1 ;  /* 0x0000000000017941 */ /* 0x000fea0003800000 */
.L_x_3937:
[----:B------:R-:W-:Y:S01]  /*0c70*/  IADD3 R2, R9, -R4, RZ ;  /* 0x8000000409027210 */ /* 0x000fe20007ffe0ff */
        /* <DEDUP_REMOVED lines=54> */
.L_x_3941:
[----:B------:R-:W-:Y:S05]  /*0fe0*/  BSYNC B1 ;  /* 0x0000000000017941 */ /* 0x000fea0003800000 */
.L_x_3940:
        /* <DEDUP_REMOVED lines=26> */
.L_x_3933:
[----:B------:R-:W-:Y:S05]  /*1190*/  BSYNC B0 ;  /* 0x0000000000007941 */ /* 0x000fea0003800000 */
.L_x_3932:
        /* <DEDUP_REMOVED lines=8> */
[----:B-1----:R-:W1:Y:S02]  /*1220*/  SHFL.BFLY PT, R0, R3, 0x8, 0x1f ;  /* 0x0d001f0003007f89 */ /* 0x002e6400000e0000 */
[----:B-1----:R-:W-:Y:S01]  /*1230*/  FADD.FTZ R0, R3, R0 ;  /* 0x0000000003007221 */ /* 0x002fe20000010000 */
[----:B------:R-:W-:-:S04]  /*1240*/  @!P0 SHF.R.U32.HI R3, RZ, 0x3, R6 ;  /* 0x00000003ff038819 */ /* 0x000fc80000011606 */
[----:B------:R-:W1:Y:S01]  /*1250*/  SHFL.BFLY PT, R11, R0, 0x4, 0x1f ;  /* 0x0c801f00000b7f89 */ /* 0x000e6200000e0000 */
[----:B------:R-:W-:Y:S01]  /*1260*/  @!P0 LOP3.LUT R3, R3, 0x1ffffffc, RZ, 0xc0, !PT ;  /* 0x1ffffffc03038812 */ /* 0x000fe200078ec0ff */
[----:B-1----:R-:W-:Y:S01]  /*1270*/  FADD.FTZ R11, R0, R11 ;  /* 0x0000000b000b7221 */ /* 0x002fe20000010000 */
[----:B0-----:R-:W-:Y:S02]  /*1280*/  @!P0 LEA R0, R15, R10, 0x18 ;  /* 0x0000000a0f008211 */ /* 0x001fe400078ec0ff */
        /* <DEDUP_REMOVED lines=18> */
[----:B------:R-:W-:Y:S01]  /*13b0*/  BSSY B1, `(.L_x_3944) ;  /* 0x0000017000017945 */ /* 0x000fe20003800000 */
[----:B------:R-:W-:-:S03]  /*13c0*/  MOV R4, R6 ;  /* 0x0000000600047202 */ /* 0x000fc60000000f00 */
[----:B------:R-:W-:-:S05]  /*13d0*/  IMAD.IADD R0, R9, 0x1, R0 ;  /* 0x0000000109007824 */ /* 0x000fca00078e0200 */
        /* <DEDUP_REMOVED lines=12> */
.L_x_3946:
        /* <DEDUP_REMOVED lines=8> */
.L_x_3945:
[----:B------:R-:W-:Y:S05]  /*1520*/  BSYNC B1 ;  /* 0x0000000000017941 */ /* 0x000fea0003800000 */
.L_x_3944:
        /* <DEDUP_REMOVED lines=14> */
.L_x_3949:
        /* <DEDUP_REMOVED lines=52> */
.L_x_3948:
[----:B------:R-:W-:Y:S05]  /*1950*/  BSYNC B1 ;  /* 0x0000000000017941 */ /* 0x000fea0003800000 */
.L_x_3947:
        /* <DEDUP_REMOVED lines=31> */
.L_x_3951:
[----:B------:R-:W-:Y:S05]  /*1b50*/  BSYNC B1 ;  /* 0x0000000000017941 */ /* 0x000fea0003800000 */
.L_x_3950:
        /* <DEDUP_REMOVED lines=14> */
.L_x_3943:
[----:B------:R-:W-:Y:S05]  /*1c40*/  BSYNC B0 ;  /* 0x0000000000007941 */ /* 0x000fea0003800000 */
.L_x_3942:
[----:B------:R-:W2:Y:S08]  /*1c50*/  S2UR UR5, SR_CgaCtaId ;  /* 0x00000000000579c3 */ /* 0x000eb00000008800 */
[----:B------:R-:W-:Y:S01]  /*1c60*/  BAR.SYNC.DEFER_BLOCKING 0x0 ;  /* 0x0000000000007b1d */ /* 0x000fe20000010000 */
[----:B0-----:R-:W-:Y:S02]  /*1c70*/  LOP3.LUT R0, R6, 0xffffffc0, RZ, 0xc0, !PT ;  /* 0xffffffc006007812 */ /* 0x001fe400078ec0ff */
[----:B-1----:R-:W-:-:S02]  /*1c80*/  CS2R R12, SRZ ;  /* 0x00000000000c7805 */ /* 0x002fc4000001ff00 */
[C---:B------:R-:W-:Y:S02]  /*1c90*/  LEA.HI R17, R5.reuse, R5, RZ, 0x1 ;  /* 0x0000000505117211 */ /* 0x040fe400078f08ff */
[----:B------:R-:W-:Y:S01]  /*1ca0*/  CS2R R20, SRZ ;  /* 0x0000000000147805 */ /* 0x000fe2000001ff00 */
[----:B------:R-:W-:Y:S01]  /*1cb0*/  BAR.SYNC.DEFER_BLOCKING 0x0 ;  /* 0x0000000000007b1d */ /* 0x000fe20000010000 */
[----:B------:R-:W-:Y:S01]  /*1cc0*/  ISETP.NE.AND P0, PT, R0, 0x40, PT ;  /* 0x000000400000780c */ /* 0x000fe20003f05270 */
[----:B------:R-:W-:Y:S01]  /*1cd0*/  HFMA2.MMA R0, -RZ, RZ, 0, 0 ;  /* 0x00000000ff007435 */ /* 0x000fe200000001ff */
        /* <DEDUP_REMOVED lines=22> */
.L_x_3953:
[----:B------:R-:W-:Y:S05]  /*1e40*/  BSYNC B0 ;  /* 0x0000000000007941 */ /* 0x000fea0003800000 */
.L_x_3952:
        /* <DEDUP_REMOVED lines=24> */
.L_x_3957:
[----:B------:R-:W-:Y:S05]  /*1fd0*/  BSYNC B1 ;  /* 0x0000000000017941 */ /* 0x000fea0003800000 */
.L_x_3956:
[----:B0-2---:R-:W-:-:S07]  /*1fe0*/  @!P0 FADD.FTZ R18, R18, R25 ;  /* 0x0000001912128221 */ /* 0x005fce0000010000 */
.L_x_3955:
[----:B------:R-:W-:Y:S05]  /*1ff0*/  BSYNC B0 ;  /* 0x0000000000007941 */ /* 0x000fea0003800000 */
.L_x_3954:
        /* <DEDUP_REMOVED lines=16> */
.L_x_3959:
[----:B------:R-:W-:Y:S05]  /*2100*/  BSYNC B0 ;  /* 0x0000000000007941 */ /* 0x000fea0003800000 */
.L_x_3958:
        /* <DEDUP_REMOVED lines=24> */
.L_x_3963:
[----:B------:R-:W-:Y:S05]  /*2290*/  BSYNC B1 ;  /* 0x0000000000017941 */ /* 0x000fea0003800000 */
.L_x_3962:
[----:B0-2-4-:R-:W-:-:S07]  /*22a0*/  @!P0 FADD.FTZ R18, R18, R25 ;  /* 0x0000001912128221 */ /* 0x015fce0000010000 */
.L_x_3961:
[----:B------:R-:W-:Y:S05]  /*22b0*/  BSYNC B0 ;  /* 0x0000000000007941 */ /* 0x000fea0003800000 */
.L_x_3960:
[----:B------:R-:W-:Y:S01]  /*22c0*/  BAR.SYNC.DEFER_BLOCKING 0x0 ;  /* 0x0000000000007b1d */ /* 0x000fe20000010000 */
[----:B------:R-:W-:-:S05]  /*22d0*/  VIADD R6, R6, 0x1f ;  /* 0x0000001f06067836 */ /* 0x000fca0000000000 */
[----:B------:R-:W-:-:S13]  /*22e0*/  ISETP.GT.U32.AND P0, PT, R6, 0x3e, PT ;  /* 0x0000003e0600780c */ /* 0x000fda0003f04070 */
[----:B------:R-:W-:Y:S05]  /*22f0*/  @P0 EXIT ;  /* 0x000000000000094d */ /* 0x000fea0003800000 */
[----:B------:R-:W4:Y:S01]  /*2300*/  S2R R22, SR_CTAID.Z ;  /* 0x0000000000167919 */ /* 0x000f220000002700 */
[----:B------:R-:W5:Y:S01]  /*2310*/  S2UR UR5, SR_CTAID.X ;  /* 0x00000000000579c3 */ /* 0x000f620000002500 */
[----:B------:R-:W-:Y:S01]  /*2320*/  ULDC UR4, c[0x0][0x14] ;  /* 0x0000050000047ab9 */ /* 0x000fe20000000800 */
[----:B------:R-:W-:Y:S01]  /*2330*/  ULDC UR7, c[0x0][0xc] ;  /* 0x0000030000077ab9 */ /* 0x000fe20000000800 */
[----:B------:R-:W-:Y:S01]  /*2340*/  UIMAD UR6, UR4, 0x78, URZ ;  /* 0x00000078040678a4 */ /* 0x000fe2000f8e023f */
[----:B------:R-:W-:Y:S01]  /*2350*/  IMAD R7, R7, UR7, RZ ;  /* 0x0000000707077c24 */ /* 0x000fe2000f8e02ff */
[----:B------:R-:W-:Y:S01]  /*2360*/  ISETP.NE.AND P1, PT, R10, RZ, PT ;  /* 0x000000ff0a00720c */ /* 0x000fe20003f25270 */
[----:B------:R-:W-:Y:S01]  /*2370*/  BSSY B0, `(.L_x_3964) ;  /* 0x000003d000007945 */ /* 0x000fe20003800000 */
[----:B------:R-:W-:Y:S02]  /*2380*/  ISETP.GT.AND P0, PT, R5, 0xf, PT ;  /* 0x0000000f0500780c */ /* 0x000fe40003f04270 */
[----:B------:R-:W-:-:S02]  /*2390*/  IMAD R7, R7, UR6, RZ ;  /* 0x0000000607077c24 */ /* 0x000fc4000f8e02ff */
[----:B------:R-:W-:-:S03]  /*23a0*/  ISETP.NE.OR P0, PT, R10, RZ, P0 ;  /* 0x000000ff0a00720c */ /* 0x000fc60000705670 */
[----:B------:R-:W-:Y:S01]  /*23b0*/  SHF.R.S32.HI R24, RZ, 0x1f, R7 ;  /* 0x0000001fff187819 */ /* 0x000fe20000011407 */
[----:B-----5:R-:W-:-:S04]  /*23c0*/  UIMAD UR4, UR5, UR6, URZ ;  /* 0x00000006050472a4 */ /* 0x020fc8000f8e023f */
[----:B------:R-:W-:Y:S01]  /*23d0*/  USHF.R.S32.HI UR5, URZ, 0x1f, UR4 ;  /* 0x0000001f3f057899 */ /* 0x000fe20008011404 */
[----:B----4-:R-:W-:-:S05]  /*23e0*/  IMAD R22, R22, 0x78, RZ ;  /* 0x0000007816167824 */ /* 0x010fca00078e02ff */
[--C-:B0123--:R-:W-:Y:S02]  /*23f0*/  SHF.R.S32.HI R3, RZ, 0x1f, R22.reuse ;  /* 0x0000001fff037819 */ /* 0x10ffe40000011416 */
[----:B------:R-:W-:-:S04]  /*2400*/  IADD3 R22, P2, P3, R7, UR4, R22 ;  /* 0x0000000407167c10 */ /* 0x000fc8000fb5e016 */
[----:B------:R-:W-:Y:S01]  /*2410*/  IADD3.X R24, R24, UR5, R3, P2, P3 ;  /* 0x0000000518187c10 */ /* 0x000fe200097e6403 */
[----:B------:R-:W-:Y:S08]  /*2420*/  @P1 BRA `(.L_x_3965) ;  /* 0x0000000000c41947 */ /* 0x000ff00003800000 */
[C---:B------:R-:W-:Y:S01]  /*2430*/  IADD3 R3, R17.reuse, 0x10, RZ ;  /* 0x0000001011037810 */ /* 0x040fe20007ffe0ff */
[----:B------:R-:W-:Y:S01]  /*2440*/  ULDC.64 UR4, c[0x0][0x210] ;  /* 0x0000840000047ab9 */ /* 0x000fe20000000a00 */
[CC--:B------:R-:W-:Y:S01]  /*2450*/  IADD3 R7, P1, R17.reuse, R22.reuse, RZ ;  /* 0x0000001611077210 */ /* 0x0c0fe20007f3e0ff */
[----:B------:R-:W-:Y:S01]  /*2460*/  VIADD R23, R17, 0x20 ;  /* 0x0000002011177836 */ /* 0x000fe20000000000 */
[----:B------:R-:W-:Y:S01]  /*2470*/  IADD3 R5, P2, R3, R22, RZ ;  /* 0x0000001603057210 */ /* 0x000fe20007f5e0ff */
[C---:B------:R-:W-:Y:S01]  /*2480*/  VIADD R27, R17.reuse, 0x40 ;  /* 0x00000040111b7836 */ /* 0x040fe20000000000 */
[-C--:B------:R-:W-:Y:S02]  /*2490*/  LEA.HI.X.SX32 R8, R17, R24.reuse, 0x1, P1 ;  /* 0x0000001811087211 */ /* 0x080fe400008f0eff */
[----:B------:R-:W-:Y:S02]  /*24a0*/  LEA.HI.X.SX32 R6, R3, R24, 0x1, P2 ;  /* 0x0000001803067211 */ /* 0x000fe400010f0eff */
[----:B------:R-:W-:-:S02]  /*24b0*/  LEA R2, P1, R7, UR4, 0x1 ;  /* 0x0000000407027c11 */ /* 0x000fc4000f8208ff */
[----:B------:R-:W-:Y:S02]  /*24c0*/  LEA R4, P2, R5, UR4, 0x1 ;  /* 0x0000000405047c11 */ /* 0x000fe4000f8408ff */
[----:B------:R-:W-:Y:S02]  /*24d0*/  IADD3 R25, R17, 0x30, RZ ;  /* 0x0000003011197810 */ /* 0x000fe40007ffe0ff */
[----:B------:R-:W-:Y:S02]  /*24e0*/  LEA.HI.X R3, R7, UR5, R8, 0x1, P1 ;  /* 0x0000000507037c11 */ /* 0x000fe400088f0c08 */
[----:B------:R-:W-:Y:S02]  /*24f0*/  LEA.HI.X R5, R5, UR5, R6, 0x1, P2 ;  /* 0x0000000505057c11 */ /* 0x000fe400090f0c06 */
[-C--:B------:R-:W-:Y:S02]  /*2500*/  IADD3 R7, P1, R23, R22.reuse, RZ ;  /* 0x0000001617077210 */ /* 0x080fe40007f3e0ff */
[----:B------:R-:W-:-:S02]  /*2510*/  IADD3 R9, P2, R25, R22, RZ ;  /* 0x0000001619097210 */ /* 0x000fc40007f5e0ff */
[-C--:B------:R-:W-:Y:S02]  /*2520*/  LEA.HI.X.SX32 R14, R23, R24.reuse, 0x1, P1 ;  /* 0x00000018170e7211 */ /* 0x080fe400008f0eff */
[----:B------:R-:W-:Y:S01]  /*2530*/  LEA.HI.X.SX32 R28, R25, R24, 0x1, P2 ;  /* 0x00000018191c7211 */ /* 0x000fe200010f0eff */
[----:B------:R-:W-:Y:S01]  /*2540*/  VIADD R25, R17, 0x60 ;  /* 0x0000006011197836 */ /* 0x000fe20000000000 */
[----:B------:R-:W-:Y:S02]  /*2550*/  LEA R6, P2, R7, UR4, 0x1 ;  /* 0x0000000407067c11 */ /* 0x000fe4000f8408ff */
[----:B------:R-:W-:Y:S02]  /*2560*/  LEA R8, P1, R9, UR4, 0x1 ;  /* 0x0000000409087c11 */ /* 0x000fe4000f8208ff */
[----:B------:R-:W-:Y:S02]  /*2570*/  IADD3 R15, R17, 0x50, RZ ;  /* 0x00000050110f7810 */ /* 0x000fe40007ffe0ff */
[----:B------:R-:W-:-:S02]  /*2580*/  LEA.HI.X R7, R7, UR5, R14, 0x1, P2 ;  /* 0x0000000507077c11 */ /* 0x000fc400090f0c0e */
[----:B------:R-:W-:Y:S02]  /*2590*/  LEA.HI.X R9, R9, UR5, R28, 0x1, P1 ;  /* 0x0000000509097c11 */ /* 0x000fe400088f0c1c */
[-C--:B------:R-:W-:Y:S02]  /*25a0*/  IADD3 R11, P3, R27, R22.reuse, RZ ;  /* 0x000000161b0b7210 */ /* 0x080fe40007f7e0ff */
[----:B------:R-:W-:Y:S02]  /*25b0*/  IADD3 R14, P1, R15, R22, RZ ;  /* 0x000000160f0e7210 */ /* 0x000fe40007f3e0ff */
[----:B------:R-:W-:Y:S02]  /*25c0*/  F2FP.F16.F32.PACK_AB R23, R12, R13 ;  /* 0x0000000d0c17723e */ /* 0x000fe400000000ff */
[-C--:B------:R-:W-:Y:S02]  /*25d0*/  LEA.HI.X.SX32 R26, R27, R24.reuse, 0x1, P3 ;  /* 0x000000181b1a7211 */ /* 0x080fe400018f0eff */
[----:B------:R-:W-:Y:S01]  /*25e0*/  LEA.HI.X.SX32 R13, R15, R24, 0x1, P1 ;  /* 0x000000180f0d7211 */ /* 0x000fe200008f0eff */
[----:B------:R0:W-:Y:S01]  /*25f0*/  STG.E.U16 desc[UR36][R2.64], R23 ;  /* 0x0000001702007986 */ /* 0x0001e2000c101524 */
[----:B------:R-:W-:-:S02]  /*2600*/  LEA R10, P3, R11, UR4, 0x1 ;  /* 0x000000040b0a7c11 */ /* 0x000fc4000f8608ff */
[----:B------:R-:W-:Y:S02]  /*2610*/  LEA R12, P1, R14, UR4, 0x1 ;  /* 0x000000040e0c7c11 */ /* 0x000fe4000f8208ff */
[----:B------:R-:W-:Y:S02]  /*2620*/  IADD3 R15, P2, R25, R22, RZ ;  /* 0x00000016190f7210 */ /* 0x000fe40007f5e0ff */
[----:B------:R-:W-:Y:S02]  /*2630*/  F2FP.F16.F32.PACK_AB R16, R16, R21 ;  /* 0x000000151010723e */ /* 0x000fe400000000ff */
[----:B------:R-:W-:Y:S02]  /*2640*/  PRMT R21, R23, 0x7632, R21 ;  /* 0x0000763217157816 */ /* 0x000fe40000000015 */
[----:B------:R-:W-:Y:S02]  /*2650*/  LEA.HI.X R11, R11, UR5, R26, 0x1, P3 ;  /* 0x000000050b0b7c11 */ /* 0x000fe400098f0c1a */
[----:B------:R-:W-:Y:S01]  /*2660*/  LEA.HI.X R13, R14, UR5, R13, 0x1, P1 ;  /* 0x000000050e0d7c11 */ /* 0x000fe200088f0c0d */
[----:B------:R1:W-:Y:S01]  /*2670*/  STG.E.U16 desc[UR36][R4.64], R21 ;  /* 0x0000001504007986 */ /* 0x0003e2000c101524 */
[----:B------:R-:W-:-:S02]  /*2680*/  F2FP.F16.F32.PACK_AB R0, R19, R0 ;  /* 0x000000001300723e */ /* 0x000fc400000000ff */
[----:B------:R-:W-:Y:S01]  /*2690*/  LEA.HI.X.SX32 R26, R25, R24, 0x1, P2 ;  /* 0x00000018191a7211 */ /* 0x000fe200010f0eff */
[----:B------:R2:W-:Y:S01]  /*26a0*/  STG.E.U16 desc[UR36][R6.64], R16 ;  /* 0x0000001006007986 */ /* 0x0005e2000c101524 */
[C---:B------:R-:W-:Y:S02]  /*26b0*/  LEA R14, P1, R15.reuse, UR4, 0x1 ;  /* 0x000000040f0e7c11 */ /* 0x040fe4000f8208ff */
[----:B0-----:R-:W-:Y:S02]  /*26c0*/  PRMT R3, R16, 0x7632, R3 ;  /* 0x0000763210037816 */ /* 0x001fe40000000003 */
[----:B------:R-:W-:Y:S02]  /*26d0*/  LEA.HI.X R15, R15, UR5, R26, 0x1, P1 ;  /* 0x000000050f0f7c11 */ /* 0x000fe400088f0c1a */
[----:B------:R-:W-:Y:S01]  /*26e0*/  F2FP.F16.F32.PACK_AB R20, RZ, R20 ;  /* 0x00000014ff14723e */ /* 0x000fe200000000ff */
[----:B------:R2:W-:Y:S01]  /*26f0*/  STG.E.U16 desc[UR36][R8.64], R3 ;  /* 0x0000000308007986 */ /* 0x0005e2000c101524 */
[----:B-1----:R-:W-:-:S03]  /*2700*/  PRMT R5, R0, 0x7632, R5 ;  /* 0x0000763200057816 */ /* 0x002fc60000000005 */
[----:B------:R2:W-:Y:S04]  /*2710*/  STG.E.U16 desc[UR36][R10.64], R0 ;  /* 0x000000000a007986 */ /* 0x0005e8000c101524 */
[----:B------:R2:W-:Y:S04]  /*2720*/  STG.E.U16 desc[UR36][R12.64], R5 ;  /* 0x000000050c007986 */ /* 0x0005e8000c101524 */
[----:B------:R2:W-:Y:S02]  /*2730*/  STG.E.U16 desc[UR36][R14.64], R20 ;  /* 0x000000140e007986 */ /* 0x0005e4000c101524 */
.L_x_3965:
[----:B------:R-:W-:Y:S05]  /*2740*/  BSYNC B0 ;  /* 0x0000000000007941 */ /* 0x000fea0003800000 */
.L_x_3964:
[----:B------:R-:W-:Y:S05]  /*2750*/  @P0 EXIT ;  /* 0x000000000000094d */ /* 0x000fea0003800000 */
[----:B------:R-:W-:Y:S01]  /*2760*/  IADD3 R17, R17, 0x70, RZ ;  /* 0x0000007011117810 */ /* 0x000fe20007ffe0ff */
[----:B------:R-:W-:Y:S01]  /*2770*/  ULDC.64 UR4, c[0x0][0x210] ;  /* 0x0000840000047ab9 */ /* 0x000fe20000000a00 */
[----:B------:R-:W-:Y:S02]  /*2780*/  F2FP.F16.F32.PACK_AB R18, RZ, R18 ;  /* 0x00000012ff12723e */ /* 0x000fe400000000ff */
[----:B------:R-:W-:-:S04]  /*2790*/  IADD3 R22, P0, R17, R22, RZ ;  /* 0x0000001611167210 */ /* 0x000fc80007f1e0ff */
[----:B------:R-:W-:Y:S02]  /*27a0*/  LEA.HI.X.SX32 R17, R17, R24, 0x1, P0 ;  /* 0x0000001811117211 */ /* 0x000fe400000f0eff */
[----:B------:R-:W-:-:S04]  /*27b0*/  LEA R2, P0, R22, UR4, 0x1 ;  /* 0x0000000416027c11 */ /* 0x000fc8000f8008ff */
[----:B--2---:R-:W-:-:S05]  /*27c0*/  LEA.HI.X R3, R22, UR5, R17, 0x1, P0 ;  /* 0x0000000516037c11 */ /* 0x004fca00080f0c11 */
[----:B------:R-:W-:Y:S01]  /*27d0*/  STG.E.U16 desc[UR36][R2.64], R18 ;  /* 0x0000001202007986 */ /* 0x000fe2000c101524 */
[----:B------:R-:W-:Y:S05]  /*27e0*/  EXIT ;  /* 0x000000000000794d */ /* 0x000fea0003800000 */
.L_x_3930:
        /* <DEDUP_REMOVED lines=16> */
.L_x_3966:
[----:B------:R-:W-:Y:S05]  /*28f0*/  EXIT ;  /* 0x000000000000794d */ /* 0x000fea0003800000 */
.L_x_3931:
[----:B------:R-:W-:Y:S01]  /*2900*/  HFMA2.MMA R12, -RZ, RZ, 0, 9.5367431640625e-07 ;  /* 0x00000010ff0c7435 */ /* 0x000fe200000001ff */
[----:B------:R-:W-:Y:S01]  /*2910*/  IMAD.MOV.U32 R11, RZ, RZ, 0x1f ;  /* 0x0000001fff0b7424 */ /* 0x000fe200078e00ff */
[----:B------:R-:W-:Y:S02]  /*2920*/  MOV R15, 0xffffffff ;  /* 0xffffffff000f7802 */ /* 0x000fe40000000f00 */
[----:B------:R-:W-:-:S07]  /*2930*/  MOV R2, 0xff7fffff ;  /* 0xff7fffff00027802 */ /* 0x000fce0000000f00 */
[----:B------:R-:W-:Y:S05]  /*2940*/  WARPSYNC.COLLECTIVE R15, `(.L_x_3967) ;  /* 0x000000000f087348 */ /* 0x000fea0003c00000 */
[----:B------:R0:W1:Y:S02]  /*2950*/  SHFL.BFLY P6, R14, R13, R12, R11 ;  /* 0x0c00000c0d0e7389 */ /* 0x00006400000c000b */
[----:B01----:R-:W-:Y:S01]  /*2960*/  ENDCOLLECTIVE ;  /* 0x000000000000791b */ /* 0x003fe20003800000 */
.L_x_3967:
[----:B------:R-:W-:Y:S01]  /*2970*/  IMAD.MOV.U32 R12, RZ, RZ, 0x8 ;  /* 0x00000008ff0c7424 */ /* 0x000fe200078e00ff */
[----:B------:R-:W-:-:S04]  /*2980*/  FMNMX.FTZ R0, R14, -3.40282346638528859812e+38, !PT ;  /* 0xff7fffff0e007809 */ /* 0x000fc80007810000 */
[----:B------:R-:W-:-:S07]  /*2990*/  MOV R13, R0 ;  /* 0x00000000000d7202 */ /* 0x000fce0000000f00 */
[----:B------:R-:W-:Y:S05]  /*29a0*/  WARPSYNC.COLLECTIVE R15, `(.L_x_3968) ;  /* 0x000000000f087348 */ /* 0x000fea0003c00000 */
[----:B------:R0:W1:Y:S02]  /*29b0*/  SHFL.BFLY P6, R14, R13, R12, R11 ;  /* 0x0c00000c0d0e7389 */ /* 0x00006400000c000b */
[----:B01----:R-:W-:Y:S01]  /*29c0*/  ENDCOLLECTIVE ;  /* 0x000000000000791b */ /* 0x003fe20003800000 */
.L_x_3968:
[----:B------:R-:W-:Y:S01]  /*29d0*/  HFMA2.MMA R12, -RZ, RZ, 0, 2.384185791015625e-07 ;  /* 0x00000004ff0c7435 */ /* 0x000fe200000001ff */
[----:B------:R-:W-:-:S04]  /*29e0*/  FMNMX.FTZ R3, R0, R14, !PT ;  /* 0x0000000e00037209 */ /* 0x000fc80007810000 */
[----:B------:R-:W-:-:S07]  /*29f0*/  MOV R13, R3 ;  /* 0x00000003000d7202 */ /* 0x000fce0000000f00 */
[----:B------:R-:W-:Y:S05]  /*2a00*/  WARPSYNC.COLLECTIVE R15, `(.L_x_3969) ;  /* 0x000000000f087348 */ /* 0x000fea0003c00000 */
[----:B------:R0:W1:Y:S02]  /*2a10*/  SHFL.BFLY P6, R14, R13, R12, R11 ;  /* 0x0c00000c0d0e7389 */ /* 0x00006400000c000b */
[----:B01----:R-:W-:Y:S01]  /*2a20*/  ENDCOLLECTIVE ;  /* 0x000000000000791b */ /* 0x003fe20003800000 */
.L_x_3969:
[----:B------:R-:W-:Y:S02]  /*2a30*/  MOV R12, 0x2 ;  /* 0x00000002000c7802 */ /* 0x000fe40000000f00 */
[----:B------:R-:W-:-:S05]  /*2a40*/  FMNMX.FTZ R4, R3, R14, !PT ;  /* 0x0000000e03047209 */ /* 0x000fca0007810000 */
[----:B------:R-:W-:-:S07]  /*2a50*/  IMAD.MOV.U32 R13, RZ, RZ, R4 ;  /* 0x000000ffff0d7224 */ /* 0x000fce00078e0004 */
[----:B------:R-:W-:Y:S05]  /*2a60*/  WARPSYNC.COLLECTIVE R15, `(.L_x_3970) ;  /* 0x000000000f087348 */ /* 0x000fea0003c00000 */
[----:B------:R0:W1:Y:S02]  /*2a70*/  SHFL.BFLY P6, R14, R13, R12, R11 ;  /* 0x0c00000c0d0e7389 */ /* 0x00006400000c000b */
[----:B01----:R-:W-:Y:S01]  /*2a80*/  ENDCOLLECTIVE ;  /* 0x000000000000791b */ /* 0x003fe20003800000 */
.L_x_3970:
[----:B------:R-:W-:Y:S05]  /*2a90*/  BRA `(.L_x_3971) ;  /* 0xffffffd400d87947 */ /* 0x000fea000383ffff */
.L_x_3972:
        /* <DEDUP_REMOVED lines=14> */
.L_x_28101:


//--------------------- .text._ZN4vllm25paged_attention_v1_kernelIthLi112ELi16ELi128ELNS_18Fp8KVCacheDataTypeE2ELb0EEEvPT_PKS2_PKT0_S8_ifPKiSA_iPKfiiiSC_SC_iiiii --------------------------
	.section	.text._ZN4vllm25paged_attention_v1_kernelIthLi112ELi16ELi128ELNS_18Fp8KVCacheDataTypeE2ELb0EEEvPT_PKS2_PKT0_S8_ifPKiSA_iPKfiiiSC_SC_iiiii,"ax",@progbits
	.align	128
        .global         _ZN4vllm25paged_attention_v1_kernelIthLi112ELi16ELi128ELNS_18Fp8KVCacheDataTypeE2ELb0EEEvPT_PKS2_PKT0_S8_ifPKiSA_iPKfiiiSC_SC_iiiii
        .type           _ZN4vllm25paged_attention_v1_kernelIthLi112ELi16ELi128ELNS_18Fp8KVCacheDataTypeE2ELb0EEEvPT_PKS2_PKT0_S8_ifPKiSA_iPKfiiiSC_SC_iiiii,@function
        .size           _ZN4vllm25paged_attention_v1_kernelIthLi112ELi16ELi128ELNS_18Fp8KVCacheDataTypeE2ELb0EEEvPT_PKS2_PKT0_S8_ifPKiSA_iPKfiiiSC_SC_iiiii,(.L_x_28102 - _ZN4vllm25paged_attention_v1_kernelIthLi112ELi16ELi128ELNS_18Fp8KVCacheDataTypeE2ELb0EEEvPT_PKS2_PKT0_S8_ifPKiSA_iPKfiiiSC_SC_iiiii)
        .other          _ZN4vllm25paged_attention_v1_kernelIthLi112ELi16ELi128ELNS_18Fp8KVCacheDataTypeE2ELb0EEEvPT_PKS2_PKT0_S8_ifPKiSA_iPKfiiiSC_SC_iiiii,@"STO_CUDA_ENTRY STV_DEFAULT"
_ZN4vllm25paged_attention_v1_kernelIthLi112ELi16ELi128ELNS_18Fp8KVCacheDataTypeE2ELb0EEEvPT_PKS2_PKT0_S8_ifPKiSA_iPKfiiiSC_SC_iiiii:
.text._ZN4vllm25paged_attention_v1_kernelIthLi112ELi16ELi128ELNS_18Fp8KVCacheDataTypeE2ELb0EEEvPT_PKS2_PKT0_S8_ifPKiSA_iPKfiiiSC_SC_iiiii:
        /* <DEDUP_REMOVED lines=8> */
[----:B------:R-:W-:Y:S01]  /*0080*/  LEA.HI R8, R9, R6, RZ, 0x5 ;  /* 0x0000000609087211 */ /* 0x000fe200078f28ff */
[----:B------:R-:W-:Y:S01]  /*0090*/  BAR.SYNC.DEFER_BLOCKING 0x0 ;  /* 0x0000000000007b1d */ /* 0x000fe20000010000 */
[----:B--2---:R-:W-:-:S04]  /*00a0*/  IADD3 R0, R2, 0xf, RZ ;  /* 0x0000000f02007810 */ /* 0x004fc80007ffe0ff */
[----:B------:R-:W-:-:S04]  /*00b0*/  SHF.R.S32.HI R7, RZ, 0x1f, R0 ;  /* 0x0000001fff077819 */ /* 0x000fc80000011400 */
[----:B------:R-:W-:Y:S02]  /*00c0*/  LEA.HI R0, R7, R0, RZ, 0x4 ;  /* 0x0000000007007211 */ /* 0x000fe400078f20ff */
[----:B------:R-:W-:Y:S02]  /*00d0*/  SHF.R.S32.HI R7, RZ, 0x5, R8 ;  /* 0x00000005ff077819 */ /* 0x000fe40000011408 */
        /* <DEDUP_REMOVED lines=18> */
.L_x_4004:
[----:B------:R-:W-:Y:S01]  /*0200*/  ISETP.NE.AND P0, PT, R8, RZ, PT ;  /* 0x000000ff0800720c */ /* 0x000fe20003f05270 */
[----:B------:R-:W-:-:S12]  /*0210*/  WARPSYNC.ALL ;  /* 0x0000000000007948 */ /* 0x000fd80003800000 */
[----:B------:R-:W2:Y:S01]  /*0220*/  @!P0 S2R R3, SR_CgaCtaId ;  /* 0x0000000000038919 */ /* 0x000ea20000008800 */
[----:B------:R-:W-:-:S04]  /*0230*/  @!P0 MOV R0, 0x400 ;  /* 0x0000040000008802 */ /* 0x000fc80000000f00 */
[----:B--2---:R-:W-:Y:S02]  /*0240*/  @!P0 LEA R0, R3, R0, 0x18 ;  /* 0x0000000003008211 */ /* 0x004fe400078ec0ff */
[----:B-1----:R-:W-:Y:S02]  /*0250*/  @!P0 FMNMX.FTZ R3, R4, R14, !PT ;  /* 0x0000000e04038209 */ /* 0x002fe40007810000 */
        /* <DEDUP_REMOVED lines=21> */
[----:B0-----:R-:W-:Y:S02]  /*03b0*/  MOV R4, R6 ;  /* 0x0000000600047202 */ /* 0x001fe40000000f00 */
[----:B------:R-:W-:-:S04]  /*03c0*/  IADD3 R2, R9, R2, RZ ;  /* 0x0000000209027210 */ /* 0x000fc80007ffe0ff */
        /* <DEDUP_REMOVED lines=11> */
.L_x_3979:
[----:B------:R-:W1:Y:S01]  /*0480*/  LDS R11, [R2] ;  /* 0x00000000020b7984 */ /* 0x000e620000000800 */
[----:B------:R-:W-:Y:S02]  /*0490*/  IADD3 R3, R3, -0x1, RZ ;  /* 0xffffffff03037810 */ /* 0x000fe40007ffe0ff */
[----:B------:R-:W-:Y:S02]  /*04a0*/  IADD3 R4, R4, 0x80, RZ ;  /* 0x0000008004047810 */ /* 0x000fe40007ffe0ff */
        /* <DEDUP_REMOVED lines=8> */
.L_x_3978:
[----:B------:R-:W-:Y:S05]  /*0530*/  BSYNC B1 ;  /* 0x0000000000017941 */ /* 0x000fea0003800000 */
.L_x_3977:
        /* <DEDUP_REMOVED lines=14> */
.L_x_3982:
        /* <DEDUP_REMOVED lines=100> */
.L_x_3981:
[----:B------:R-:W-:Y:S05]  /*0c60*/  BSYNC B1 ;  /* 0x0000000000017941 */ /* 0x000fea0003800000 */
.L_x_3980:
[----:B------:R-:W-:Y:S01]  /*0c70*/  IMAD.IADD R2, R9, 0x1, -R4 ;  /* 0x0000000109027824 */ /* 0x000fe200078e0a04 */
        /* <DEDUP_REMOVED lines=54> */
.L_x_3984:
[----:B------:R-:W-:Y:S05]  /*0fe0*/  BSYNC B1 ;  /* 0x0000000000017941 */ /* 0x000fea0003800000 */
.L_x_3983:
        /* <DEDUP_REMOVED lines=26> */
.L_x_3976:
[----:B------:R-:W-:Y:S05]  /*1190*/  BSYNC B0 ;  /* 0x0000000000007941 */ /* 0x000fea0003800000 */
.L_x_3975:
        /* <DEDUP_REMOVED lines=48> */
.L_x_3989:
        /* <DEDUP_REMOVED lines=8> */
.L_x_3988:
[----:B------:R-:W-:Y:S05]  /*1520*/  BSYNC B1 ;  /* 0x0000000000017941 */ /* 0x000fea0003800000 */
.L_x_3987:
        /* <DEDUP_REMOVED lines=14> */
.L_x_3992:
        /* <DEDUP_REMOVED lines=52> */
.L_x_3991:
[----:B------:R-:W-:Y:S05]  /*1950*/  BSYNC B1 ;  /* 0x0000000000017941 */ /* 0x000fea0003800000 */
.L_x_3990:
        /* <DEDUP_REMOVED lines=31> */
.L_x_3994:
[----:B------:R-:W-:Y:S05]  /*1b50*/  BSYNC B1 ;  /* 0x0000000000017941 */ /* 0x000fea0003800000 */
.L_x_3993:
        /* <DEDUP_REMOVED lines=14> */
.L_x_3986:
[----:B------:R-:W-:Y:S05]  /*1c40*/  BSYNC B0 ;  /* 0x0000000000007941 */ /* 0x000fea0003800000 */
.L_x_3985:
        /* <DEDUP_REMOVED lines=12> */
[----:B------:R-:W-:Y:S01]  /*1d10*/  LOP3.LUT R0, R6, 0xffffffc0, RZ, 0xc0, !PT ;  /* 0xffffffc006007812 */ /* 0x000fe200078ec0ff */
[----:B------:R-:W-:Y:S01]  /*1d20*/  UMOV UR4, 0x400 ;  /* 0x0000040000047882 */ /* 0x000fe20000000000 */
[----:B------:R-:W-:Y:S01]  /*1d30*/  SHF.R.S32.HI R2, RZ, 0x1, R2 ;  /* 0x00000001ff027819 */ /* 0x000fe20000011402 */
[----:B------:R-:W-:Y:S01]  /*1d40*/  UIADD3 UR4, UR4, 0x20, URZ ;  /* 0x0000002004047890 */ /* 0x000fe2000fffe03f */
[----:B------:R-:W-:Y:S01]  /*1d50*/  ISETP.NE.OR P5, PT, R0, 0x40, P2 ;  /* 0x000000400000780c */ /* 0x000fe200017a5670 */
[----:B------:R-:W-:Y:S01]  /*1d60*/  BSSY B0, `(.L_x_3995) ;  /* 0x0000020000007945 */ /* 0x000fe20003800000 */
[C---:B------:R-:W-:Y:S01]  /*1d70*/  ISETP.GT.OR P0, PT, R6.reuse, 0x3f, P2 ;  /* 0x0000003f0600780c */ /* 0x040fe20001704670 */
[----:B------:R-:W-:Y:S01]  /*1d80*/  IMAD R7, R7, 0x70, R2 ;  /* 0x0000007007077824 */ /* 0x000fe200078e0202 */
[----:B------:R-:W-:-:S02]  /*1d90*/  LOP3.LUT R0, R6, 0xffffffe0, RZ, 0xc0, !PT ;  /* 0xffffffe006007812 */ /* 0x000fc400078ec0ff */
[----:B------:R-:W-:Y:S02]  /*1da0*/  ISETP.GT.OR P1, PT, R6, 0x1f, P2 ;  /* 0x0000001f0600780c */ /* 0x000fe40001724670 */
[----:B------:R-:W-:Y:S02]  /*1db0*/  ISETP.NE.OR P4, PT, R0, 0x20, P2 ;  /* 0x000000200000780c */ /* 0x000fe40001785670 */
[----:B------:R-:W-:Y:S01]  /*1dc0*/  MOV R0, RZ ;  /* 0x000000ff00007202 */ /* 0x000fe20000000f00 */
        /* <DEDUP_REMOVED lines=25> */
.L_x_3996:
[----:B------:R-:W-:Y:S05]  /*1f60*/  BSYNC B0 ;  /* 0x0000000000007941 */ /* 0x000fea0003800000 */
.L_x_3995:
        /* <DEDUP_REMOVED lines=25> */
.L_x_3998:
[----:B------:R-:W-:Y:S05]  /*2100*/  BSYNC B0 ;  /* 0x0000000000007941 */ /* 0x000fea0003800000 */
.L_x_3997:
[----:B------:R-:W-:Y:S06]  /*2110*/  BAR.SYNC.DEFER_BLOCKING 0x0 ;  /* 0x0000000000007b1d */ /* 0x000fec0000010000 */
[----:B------:R-:W-:Y:S05]  /*2120*/  @P3 EXIT ;  /* 0x000000000000394d */ /* 0x000fea0003800000 */
[----:B------:R-:W-:Y:S05]  /*2130*/  @P2 EXIT ;  /* 0x000000000000294d */ /* 0x000fea0003800000 */
[----:B------:R-:W2:Y:S01]  /*2140*/  S2R R3, SR_CTAID.X ;  /* 0x0000000000037919 */ /* 0x000ea20000002500 */
[----:B------:R-:W-:Y:S01]  /*2150*/  ULDC UR4, c[0x0][0x14] ;  /* 0x0000050000047ab9 */ /* 0x000fe20000000800 */
[----:B------:R-:W3:Y:S01]  /*2160*/  LDC R4, c[0x0][0xc] ;  /* 0x00000300ff047b82 */ /* 0x000ee20000000800 */
[----:B------:R-:W-:Y:S01]  /*2170*/  UIMAD UR6, UR4, 0x70, URZ ;  /* 0x00000070040678a4 */ /* 0x000fe2000f8e023f */
[C---:B------:R-:W-:Y:S01]  /*2180*/  IADD3 R12, R2.reuse, 0x10, RZ ;  /* 0x00000010020c7810 */ /* 0x040fe20007ffe0ff */
[C---:B------:R-:W-:Y:S01]  /*2190*/  VIADD R26, R2.reuse, 0x20 ;  /* 0x00000020021a7836 */ /* 0x040fe20000000000 */
[C---:B------:R-:W-:Y:S01]  /*21a0*/  IADD3 R28, R2.reuse, 0x30, RZ ;  /* 0x00000030021c7810 */ /* 0x040fe20007ffe0ff */
[C---:B------:R-:W-:Y:S01]  /*21b0*/  VIADD R22, R2.reuse, 0x50 ;  /* 0x0000005002167836 */ /* 0x040fe20000000000 */
[C---:B------:R-:W-:Y:S02]  /*21c0*/  IADD3 R20, R2.reuse, 0x40, RZ ;  /* 0x0000004002147810 */ /* 0x040fe40007ffe0ff */
[----:B------:R-:W4:Y:S01]  /*21d0*/  S2UR UR5, SR_CTAID.Z ;  /* 0x00000000000579c3 */ /* 0x000f220000002700 */
[----:B------:R-:W-:-:S02]  /*21e0*/  IADD3 R24, R2, 0x60, RZ ;  /* 0x0000006002187810 */ /* 0x000fc40007ffe0ff */
[----:B01----:R-:W-:Y:S02]  /*21f0*/  F2FP.F16.F32.PACK_AB R21, R21, R14 ;  /* 0x0000000e1515723e */ /* 0x003fe400000000ff */
[----:B------:R-:W-:Y:S02]  /*2200*/  F2FP.F16.F32.PACK_AB R18, R19, R18 ;  /* 0x000000121312723e */ /* 0x000fe400000000ff */
[----:B------:R-:W-:Y:S02]  /*2210*/  PRMT R19, R21, 0x7632, R19 ;  /* 0x0000763215137816 */ /* 0x000fe40000000013 */
[----:B------:R-:W-:Y:S02]  /*2220*/  F2FP.F16.F32.PACK_AB R16, R17, R16 ;  /* 0x000000101110723e */ /* 0x000fe400000000ff */
[----:B------:R-:W-:Y:S01]  /*2230*/  F2FP.F16.F32.PACK_AB R0, RZ, R0 ;  /* 0x00000000ff00723e */ /* 0x000fe200000000ff */
[----:B---3--:R-:W-:-:S04]  /*2240*/  IMAD R5, R5, R4, RZ ;  /* 0x0000000405057224 */ /* 0x008fc800078e02ff */
[----:B------:R-:W-:Y:S02]  /*2250*/  IMAD R4, R5, UR6, RZ ;  /* 0x0000000605047c24 */ /* 0x000fe4000f8e02ff */
[----:B--2---:R-:W-:Y:S01]  /*2260*/  IMAD R3, R3, UR6, RZ ;  /* 0x0000000603037c24 */ /* 0x004fe2000f8e02ff */
[----:B----4-:R-:W-:-:S04]  /*2270*/  UIMAD UR4, UR5, 0x70, URZ ;  /* 0x00000070050478a4 */ /* 0x010fc8000f8e023f */
[--C-:B------:R-:W-:Y:S01]  /*2280*/  SHF.R.S32.HI R5, RZ, 0x1f, R3.reuse ;  /* 0x0000001fff057819 */ /* 0x100fe20000011403 */
[----:B------:R-:W-:Y:S02]  /*2290*/  USHF.R.S32.HI UR5, URZ, 0x1f, UR4 ;  /* 0x0000001f3f057899 */ /* 0x000fe40008011404 */
[----:B------:R-:W-:Y:S02]  /*22a0*/  IADD3 R15, P0, P1, R4, UR4, R3 ;  /* 0x00000004040f7c10 */ /* 0x000fe4000f91e003 */
[----:B------:R-:W-:Y:S02]  /*22b0*/  SHF.R.S32.HI R4, RZ, 0x1f, R4 ;  /* 0x0000001fff047819 */ /* 0x000fe40000011404 */
[-C--:B------:R-:W-:Y:S02]  /*22c0*/  IADD3 R7, P2, R26, R15.reuse, RZ ;  /* 0x0000000f1a077210 */ /* 0x080fe40007f5e0ff */
[----:B------:R-:W-:Y:S01]  /*22d0*/  IADD3.X R23, R4, UR5, R5, P0, P1 ;  /* 0x0000000504177c10 */ /* 0x000fe200087e2405 */
[----:B------:R-:W-:Y:S01]  /*22e0*/  ULDC.64 UR4, c[0x0][0x210] ;  /* 0x0000840000047ab9 */ /* 0x000fe20000000a00 */
[----:B------:R-:W-:-:S02]  /*22f0*/  IADD3 R3, P0, R2, R15, RZ ;  /* 0x0000000f02037210 */ /* 0x000fc40007f1e0ff */
[----:B------:R-:W-:Y:S02]  /*2300*/  IADD3 R5, P1, R12, R15, RZ ;  /* 0x0000000f0c057210 */ /* 0x000fe40007f3e0ff */
[----:B------:R-:W-:Y:S02]  /*2310*/  LEA.HI.X.SX32 R10, R2, R23, 0x1, P0 ;  /* 0x00000017020a7211 */ /* 0x000fe400000f0eff */
[----:B------:R-:W-:Y:S02]  /*2320*/  LEA R2, P0, R3, UR4, 0x1 ;  /* 0x0000000403027c11 */ /* 0x000fe4000f8008ff */
[----:B------:R-:W-:Y:S02]  /*2330*/  IADD3 R9, P3, R28, R15, RZ ;  /* 0x0000000f1c097210 */ /* 0x000fe40007f7e0ff */
[----:B------:R-:W-:Y:S02]  /*2340*/  LEA.HI.X.SX32 R12, R12, R23, 0x1, P1 ;  /* 0x000000170c0c7211 */ /* 0x000fe400008f0eff */
[----:B------:R-:W-:-:S02]  /*2350*/  LEA R4, P1, R5, UR4, 0x1 ;  /* 0x0000000405047c11 */ /* 0x000fc4000f8208ff */
[----:B------:R-:W-:Y:S02]  /*2360*/  IADD3 R11, P4, R20, R15, RZ ;  /* 0x0000000f140b7210 */ /* 0x000fe40007f9e0ff */
[----:B------:R-:W-:Y:S02]  /*2370*/  LEA.HI.X.SX32 R26, R26, R23, 0x1, P2 ;  /* 0x000000171a1a7211 */ /* 0x000fe400010f0eff */
[-C--:B------:R-:W-:Y:S02]  /*2380*/  IADD3 R13, P5, R22, R15.reuse, RZ ;  /* 0x0000000f160d7210 */ /* 0x080fe40007fbe0ff */
[----:B------:R-:W-:Y:S02]  /*2390*/  LEA R6, P2, R7, UR4, 0x1 ;  /* 0x0000000407067c11 */ /* 0x000fe4000f8408ff */
[----:B------:R-:W-:Y:S02]  /*23a0*/  LEA.HI.X R3, R3, UR5, R10, 0x1, P0 ;  /* 0x0000000503037c11 */ /* 0x000fe400080f0c0a */
[----:B------:R-:W-:-:S02]  /*23b0*/  IADD3 R15, P6, R24, R15, RZ ;  /* 0x0000000f180f7210 */ /* 0x000fc40007fde0ff */
[-C--:B------:R-:W-:Y:S01]  /*23c0*/  LEA.HI.X.SX32 R28, R28, R23.reuse, 0x1, P3 ;  /* 0x000000171c1c7211 */ /* 0x080fe200018f0eff */
[----:B------:R0:W-:Y:S01]  /*23d0*/  STG.E.U16 desc[UR36][R2.64], R21 ;  /* 0x0000001502007986 */ /* 0x0001e2000c101524 */
[----:B------:R-:W-:Y:S02]  /*23e0*/  LEA R8, P3, R9, UR4, 0x1 ;  /* 0x0000000409087c11 */ /* 0x000fe4000f8608ff */
[----:B------:R-:W-:Y:S02]  /*23f0*/  LEA.HI.X R5, R5, UR5, R12, 0x1, P1 ;  /* 0x0000000505057c11 */ /* 0x000fe400088f0c0c */
[-C--:B------:R-:W-:Y:S02]  /*2400*/  LEA.HI.X.SX32 R20, R20, R23.reuse, 0x1, P4 ;  /* 0x0000001714147211 */ /* 0x080fe400020f0eff */
[----:B------:R-:W-:Y:S01]  /*2410*/  LEA R10, P0, R11, UR4, 0x1 ;  /* 0x000000040b0a7c11 */ /* 0x000fe2000f8008ff */
[----:B------:R1:W-:Y:S01]  /*2420*/  STG.E.U16 desc[UR36][R4.64], R19 ;  /* 0x0000001304007986 */ /* 0x0003e2000c101524 */
[----:B------:R-:W-:-:S02]  /*2430*/  LEA.HI.X.SX32 R22, R22, R23, 0x1, P5 ;  /* 0x0000001716167211 */ /* 0x000fc400028f0eff */
[----:B------:R-:W-:Y:S02]  /*2440*/  LEA.HI.X R7, R7, UR5, R26, 0x1, P2 ;  /* 0x0000000507077c11 */ /* 0x000fe400090f0c1a */
[----:B------:R-:W-:Y:S02]  /*2450*/  LEA R12, P1, R13, UR4, 0x1 ;  /* 0x000000040d0c7c11 */ /* 0x000fe4000f8208ff */
[----:B------:R-:W-:Y:S01]  /*2460*/  LEA.HI.X.SX32 R24, R24, R23, 0x1, P6 ;  /* 0x0000001718187211 */ /* 0x000fe200030f0eff */
[----:B------:R-:W-:Y:S01]  /*2470*/  STG.E.U16 desc[UR36][R6.64], R18 ;  /* 0x0000001206007986 */ /* 0x000fe2000c101524 */
[----:B------:R-:W-:Y:S02]  /*2480*/  LEA R14, P2, R15, UR4, 0x1 ;  /* 0x000000040f0e7c11 */ /* 0x000fe4000f8408ff */
[----:B------:R-:W-:Y:S02]  /*2490*/  LEA.HI.X R9, R9, UR5, R28, 0x1, P3 ;  /* 0x0000000509097c11 */ /* 0x000fe400098f0c1c */
[----:B0-----:R-:W-:-:S02]  /*24a0*/  PRMT R3, R18, 0x7632, R3 ;  /* 0x0000763212037816 */ /* 0x001fc40000000003 */
[----:B------:R-:W-:Y:S02]  /*24b0*/  LEA.HI.X R11, R11, UR5, R20, 0x1, P0 ;  /* 0x000000050b0b7c11 */ /* 0x000fe400080f0c14 */
[----:B------:R-:W-:Y:S01]  /*24c0*/  LEA.HI.X R13, R13, UR5, R22, 0x1, P1 ;  /* 0x000000050d0d7c11 */ /* 0x000fe200088f0c16 */
[----:B------:R-:W-:Y:S01]  /*24d0*/  STG.E.U16 desc[UR36][R8.64], R3 ;  /* 0x0000000308007986 */ /* 0x000fe2000c101524 */
[----:B-1----:R-:W-:Y:S02]  /*24e0*/  PRMT R5, R16, 0x7632, R5 ;  /* 0x0000763210057816 */ /* 0x002fe40000000005 */
[----:B------:R-:W-:Y:S01]  /*24f0*/  LEA.HI.X R15, R15, UR5, R24, 0x1, P2 ;  /* 0x000000050f0f7c11 */ /* 0x000fe200090f0c18 */
[----:B------:R-:W-:Y:S04]  /*2500*/  STG.E.U16 desc[UR36][R10.64], R16 ;  /* 0x000000100a007986 */ /* 0x000fe8000c101524 */
[----:B------:R-:W-:Y:S04]  /*2510*/  STG.E.U16 desc[UR36][R12.64], R5 ;  /* 0x000000050c007986 */ /* 0x000fe8000c101524 */
[----:B------:R-:W-:Y:S01]  /*2520*/  STG.E.U16 desc[UR36][R14.64], R0 ;  /* 0x000000000e007986 */ /* 0x000fe2000c101524 */
[----:B------:R-:W-:Y:S05]  /*2530*/  EXIT ;  /* 0x000000000000794d */ /* 0x000fea0003800000 */
.L_x_3973:
        /* <DEDUP_REMOVED lines=16> */
.L_x_3999:
[----:B------:R-:W-:Y:S05]  /*2640*/  EXIT ;  /* 0x000000000000794d */ /* 0x000fea0003800000 */
.L_x_3974:
[----:B------:R-:W-:Y:S01]  /*2650*/  HFMA2.MMA R12, -RZ, RZ, 0, 9.5367431640625e-07 ;  /* 0x00000010ff0c7435 */ /* 0x000fe200000001ff */
[----:B------:R-:W-:Y:S01]  /*2660*/  MOV R11, 0x1f ;  /* 0x0000001f000b7802 */ /* 0x000fe20000000f00 */
[----:B------:R-:W-:Y:S01]  /*2670*/  IMAD.MOV.U32 R15, RZ, RZ, -0x1 ;  /* 0xffffffffff0f7424 */ /* 0x000fe200078e00ff */
[----:B------:R-:W-:-:S08]  /*2680*/  MOV R2, 0xff7fffff ;  /* 0xff7fffff00027802 */ /* 0x000fd00000000f00 */
[----:B------:R-:W-:Y:S05]  /*2690*/  WARPSYNC.COLLECTIVE R15, `(.L_x_4000) ;  /* 0x000000000f087348 */ /* 0x000fea0003c00000 */
[----:B------:R0:W1:Y:S02]  /*26a0*/  SHFL.BFLY P6, R14, R13, R12, R11 ;  /* 0x0c00000c0d0e7389 */ /* 0x00006400000c000b */
[----:B01----:R-:W-:Y:S01]  /*26b0*/  ENDCOLLECTIVE ;  /* 0x000000000000791b */ /* 0x003fe20003800000 */
.L_x_4000:
[----:B------:R-:W-:Y:S01]  /*26c0*/  HFMA2.MMA R12, -RZ, RZ, 0, 4.76837158203125e-07 ;  /* 0x00000008ff0c7435 */ /* 0x000fe200000001ff */
[----:B------:R-:W-:-:S04]  /*26d0*/  FMNMX.FTZ R0, R14, -3.40282346638528859812e+38, !PT ;  /* 0xff7fffff0e007809 */ /* 0x000fc80007810000 */
[----:B------:R-:W-:-:S07]  /*26e0*/  MOV R13, R0 ;  /* 0x00000000000d7202 */ /* 0x000fce0000000f00 */
[----:B------:R-:W-:Y:S05]  /*26f0*/  WARPSYNC.COLLECTIVE R15, `(.L_x_4001) ;  /* 0x000000000f087348 */ /* 0x000fea0003c00000 */
[----:B------:R0:W1:Y:S02]  /*2700*/  SHFL.BFLY P6, R14, R13, R12, R11 ;  /* 0x0c00000c0d0e7389 */ /* 0x00006400000c000b */
[----:B01----:R-:W-:Y:S01]  /*2710*/  ENDCOLLECTIVE ;  /* 0x000000000000791b */ /* 0x003fe20003800000 */
.L_x_4001:
[----:B------:R-:W-:Y:S01]  /*2720*/  IMAD.MOV.U32 R12, RZ, RZ, 0x4 ;  /* 0x00000004ff0c7424 */ /* 0x000fe200078e00ff */
[----:B------:R-:W-:-:S04]  /*2730*/  FMNMX.FTZ R3, R0, R14, !PT ;  /* 0x0000000e00037209 */ /* 0x000fc80007810000 */
[----:B------:R-:W-:-:S07]  /*2740*/  MOV R13, R3 ;  /* 0x00000003000d7202 */ /* 0x000fce0000000f00 */
[----:B------:R-:W-:Y:S05]  /*2750*/  WARPSYNC.COLLECTIVE R15, `(.L_x_4002) ;  /* 0x000000000f087348 */ /* 0x000fea0003c00000 */
[----:B------:R0:W1:Y:S02]  /*2760*/  SHFL.BFLY P6, R14, R13, R12, R11 ;  /* 0x0c00000c0d0e7389 */ /* 0x00006400000c000b */
[----:B01----:R-:W-:Y:S01]  /*2770*/  ENDCOLLECTIVE ;  /* 0x000000000000791b */ /* 0x003fe20003800000 */
.L_x_4002:
[----:B------:R-:W-:Y:S01]  /*2780*/  HFMA2.MMA R12, -RZ, RZ, 0, 1.1920928955078125e-07 ;  /* 0x00000002ff0c7435 */ /* 0x000fe200000001ff */
[----:B------:R-:W-:-:S04]  /*2790*/  FMNMX.FTZ R4, R3, R14, !PT ;  /* 0x0000000e03047209 */ /* 0x000fc80007810000 */
[----:B------:R-:W-:-:S07]  /*27a0*/  MOV R13, R4 ;  /* 0x00000004000d7202 */ /* 0x000fce0000000f00 */
[----:B------:R-:W-:Y:S05]  /*27b0*/  WARPSYNC.COLLECTIVE R15, `(.L_x_4003) ;  /* 0x000000000f087348 */ /* 0x000fea0003c00000 */
[----:B------:R0:W1:Y:S02]  /*27c0*/  SHFL.BFLY P6, R14, R13, R12, R11 ;  /* 0x0c00000c0d0e7389 */ /* 0x00006400000c000b */
[----:B01----:R-:W-:Y:S01]  /*27d0*/  ENDCOLLECTIVE ;  /* 0x000000000000791b */ /* 0x003fe20003800000 */
.L_x_4003:
[----:B------:R-:W-:Y:S05]  /*27e0*/  BRA `(.L_x_4004) ;  /* 0xffffffd800847947 */ /* 0x000fea000383ffff */
.L_x_4005:
        /* <DEDUP_REMOVED lines=9> */
.L_x_28102:


//--------------------- .text._ZN4vllm25paged_attention_v1_kernelIthLi96ELi16ELi128ELNS_18Fp8KVCacheDataTypeE2ELb0EEEvPT_PKS2_PKT0_S8_ifPKiSA_iPKfiiiSC_SC_iiiii --------------------------
	.section	.text._ZN4vllm25paged_attention_v1_kernelIthLi96ELi16ELi128ELNS_18Fp8KVCacheDataTypeE2ELb0EEEvPT_PKS2_PKT0_S8_ifPKiSA_iPKfiiiSC_SC_iiiii,"ax",@progbits
	.align	128
        .global         _ZN4vllm25paged_attention_v1_kernelIthLi96ELi16ELi128ELNS_18Fp8KVCacheDataTypeE2ELb0EEEvPT_PKS2_PKT0_S8_ifPKiSA_iPKfiiiSC_SC_iiiii
        .type           _ZN4vllm25paged_attention_v1_kernelIthLi96ELi16ELi128ELNS_18Fp8KVCacheDataTypeE2ELb0EEEvPT_PKS2_PKT0_S8_ifPKiSA_iPKfiiiSC_SC_iiiii,@function
        .size           _ZN4vllm25paged_attention_v1_kernelIthLi96ELi16ELi128ELNS_18Fp8KVCacheDataTypeE2ELb0EEEvPT_PKS2_PKT0_S8_ifPKiSA_iPKfiiiSC_SC_iiiii,(.L_x_28103 - _ZN4vllm25paged_attention_v1_kernelIthLi96ELi16ELi128ELNS_18Fp8KVCacheDataTypeE2ELb0EEEvPT_PKS2_PKT0_S8_ifPKiSA_iPKfiiiSC_SC_iiiii)
        .other          _ZN4vllm25paged_attention_v1_kernelIthLi96ELi16ELi128ELNS_18Fp8KVCacheDataTypeE2ELb0EEEvPT_PKS2_PKT0_S8_ifPKiSA_iPKfiiiSC_SC_iiiii,@"STO_CUDA_ENTRY STV_DEFAULT"
_ZN4vllm25paged_attention_v1_kernelIthLi96ELi16ELi128ELNS_18Fp8KVCacheDataTypeE2ELb0EEEvPT_PKS2_PKT0_S8_ifPKiSA_iPKfiiiSC_SC_iiiii:
.text._ZN4vllm25paged_attention_v1_kernelIthLi96ELi16ELi128ELNS_18Fp8KVCacheDataTypeE2ELb0EEEvPT_PKS2_PKT0_S8_ifPKiSA_iPKfiiiSC_SC_iiiii:
        /* <DEDUP_REMOVED lines=32> */
.L_x_4037:
        /* <DEDUP_REMOVED lines=40> */
.L_x_4012:
        /* <DEDUP_REMOVED lines=11> */
.L_x_4011:
[----:B------:R-:W-:Y:S05]  /*0530*/  BSYNC B1 ;  /* 0x0000000000017941 */ /* 0x000fea0003800000 */
.L_x_4010:
        /* <DEDUP_REMOVED lines=14> */
.L_x_4015:
        /* <DEDUP_REMOVED lines=100> */
.L_x_4014:
[----:B------:R-:W-:Y:S05]  /*0c60*/  BSYNC B1 ;  /* 0x0000000000017941 */ /* 0x000fea0003800000 */
.L_x_4013:
        /* <DEDUP_REMOVED lines=55> */
.L_x_4017:
[----:B------:R-:W-:Y:S05]  /*0fe0*/  BSYNC B1 ;  /* 0x0000000000017941 */ /* 0x000fea0003800000 */
.L_x_4016:
        /* <DEDUP_REMOVED lines=26> */
.L_x_4009:
[----:B------:R-:W-:Y:S05]  /*1190*/  BSYNC B0 ;  /* 0x0000000000007941 */ /* 0x000fea0003800000 */
.L_x_4008:
        /* <DEDUP_REMOVED lines=48> */
.L_x_4022:
        /* <DEDUP_REMOVED lines=8> */
.L_x_4021:
[----:B------:R-:W-:Y:S05]  /*1520*/  BSYNC B1 ;  /* 0x0000000000017941 */ /* 0x000fea0003800000 */
.L_x_4020:
        /* <DEDUP_REMOVED lines=14> */
.L_x_4025:
        /* <DEDUP_REMOVED lines=52> */
.L_x_4024:
[----:B------:R-:W-:Y:S05]  /*1950*/  BSYNC B1 ;  /* 0x0000000000017941 */ /* 0x000fea0003800000 */
.L_x_4023:
        /* <DEDUP_REMOVED lines=31> */
.L_x_4027:
[----:B------:R-:W-:Y:S05]  /*1b50*/  BSYNC B1 ;  /* 0x0000000000017941 */ /* 0x000fea0003800000 */
.L_x_4026:
        /* <DEDUP_REMOVED lines=14> */
.L_x_4019:
[----:B------:R-:W-:Y:S05]  /*1c40*/  BSYNC B0 ;  /* 0x0000000000007941 */ /* 0x000fea0003800000 */
.L_x_4018:
        /* <DEDUP_REMOVED lines=17> */
[C---:B------:R-:W-:Y:S01]  /*1d60*/  LOP3.LUT R0, R6.reuse, 0xffffffe0, RZ, 0xc0, !PT ;  /* 0xffffffe006007812 */ /* 0x040fe200078ec0ff */
[----:B------:R-:W-:Y:S01]  /*1d70*/  IMAD R7, R7, 0x60, R2 ;  /* 0x0000006007077824 */ /* 0x000fe200078e0202 */
[----:B------:R-:W-:-:S02]  /*1d80*/  ISETP.GT.OR P0, PT, R6, 0x3f, P2 ;  /* 0x0000003f0600780c */ /* 0x000fc40001704670 */
[----:B------:R-:W-:Y:S01]  /*1d90*/  ISETP.NE.OR P4, PT, R0, 0x20, P2 ;  /* 0x000000200000780c */ /* 0x000fe20001785670 */
[----:B------:R-:W-:Y:S01]  /*1da0*/  HFMA2.MMA R0, -RZ, RZ, 0, 0 ;  /* 0x00000000ff007435 */ /* 0x000fe200000001ff */
        /* <DEDUP_REMOVED lines=24> */
.L_x_4029:
[----:B------:R-:W-:Y:S05]  /*1f30*/  BSYNC B0 ;  /* 0x0000000000007941 */ /* 0x000fea0003800000 */
.L_x_4028:
        /* <DEDUP_REMOVED lines=22> */
.L_x_4031:
[----:B------:R-:W-:Y:S05]  /*20a0*/  BSYNC B0 ;  /* 0x0000000000007941 */ /* 0x000fea0003800000 */
.L_x_4030:
        /* <DEDUP_REMOVED lines=9> */
[C---:B------:R-:W-:Y:S02]  /*2140*/  IADD3 R16, R2.reuse, 0x30, RZ ;  /* 0x0000003002107810 */ /* 0x040fe40007ffe0ff */
[----:B------:R-:W-:Y:S02]  /*2150*/  IADD3 R18, R2, 0x40, RZ ;  /* 0x0000004002127810 */ /* 0x000fe40007ffe0ff */
[----:B------:R-:W4:Y:S01]  /*2160*/  S2UR UR5, SR_CTAID.Z ;  /* 0x00000000000579c3 */ /* 0x000f220000002700 */
[----:B01----:R-:W-:-:S02]  /*2170*/  F2FP.F16.F32.PACK_AB R19, R19, R12 ;  /* 0x0000000c1313723e */ /* 0x003fc400000000ff */
[----:B------:R-:W-:Y:S02]  /*2180*/  F2FP.F16.F32.PACK_AB R14, R17, R14 ;  /* 0x0000000e110e723e */ /* 0x000fe400000000ff */
[----:B------:R-:W-:Y:S01]  /*2190*/  F2FP.F16.F32.PACK_AB R0, R15, R0 ;  /* 0x000000000f00723e */ /* 0x000fe200000000ff */
[----:B---3--:R-:W-:-:S04]  /*21a0*/  IMAD R5, R5, R4, RZ ;  /* 0x0000000405057224 */ /* 0x008fc800078e02ff */
[----:B------:R-:W-:Y:S02]  /*21b0*/  IMAD R4, R5, UR6, RZ ;  /* 0x0000000605047c24 */ /* 0x000fe4000f8e02ff */
[----:B--2---:R-:W-:Y:S01]  /*21c0*/  IMAD R3, R3, UR6, RZ ;  /* 0x0000000603037c24 */ /* 0x004fe2000f8e02ff */
[----:B----4-:R-:W-:Y:S02]  /*21d0*/  UIMAD UR4, UR5, 0x60, URZ ;  /* 0x00000060050478a4 */ /* 0x010fe4000f8e023f */
[----:B------:R-:W-:Y:S02]  /*21e0*/  SHF.R.S32.HI R8, RZ, 0x1f, R4 ;  /* 0x0000001fff087819 */ /* 0x000fe40000011404 */
[--C-:B------:R-:W-:Y:S01]  /*21f0*/  SHF.R.S32.HI R21, RZ, 0x1f, R3.reuse ;  /* 0x0000001fff157819 */ /* 0x100fe20000011403 */
[----:B------:R-:W-:Y:S02]  /*2200*/  USHF.R.S32.HI UR5, URZ, 0x1f, UR4 ;  /* 0x0000001f3f057899 */ /* 0x000fe40008011404 */
[----:B------:R-:W-:Y:S01]  /*2210*/  IADD3 R13, P0, P1, R4, UR4, R3 ;  /* 0x00000004040d7c10 */ /* 0x000fe2000f91e003 */
[----:B------:R-:W-:-:S03]  /*2220*/  VIADD R4, R2, 0x10 ;  /* 0x0000001002047836 */ /* 0x000fc60000000000 */
[----:B------:R-:W-:Y:S01]  /*2230*/  IADD3.X R21, R8, UR5, R21, P0, P1 ;  /* 0x0000000508157c10 */ /* 0x000fe200087e2415 */
[----:B------:R-:W-:Y:S01]  /*2240*/  ULDC.64 UR4, c[0x0][0x210] ;  /* 0x0000840000047ab9 */ /* 0x000fe20000000a00 */
[-C--:B------:R-:W-:Y:S02]  /*2250*/  IADD3 R3, P1, R2, R13.reuse, RZ ;  /* 0x0000000d02037210 */ /* 0x080fe40007f3e0ff */
[-C--:B------:R-:W-:Y:S02]  /*2260*/  IADD3 R5, P2, R4, R13.reuse, RZ ;  /* 0x0000000d04057210 */ /* 0x080fe40007f5e0ff */
[-C--:B------:R-:W-:Y:S02]  /*2270*/  IADD3 R7, P3, R6, R13.reuse, RZ ;  /* 0x0000000d06077210 */ /* 0x080fe40007f7e0ff */
[-C--:B------:R-:W-:Y:S02]  /*2280*/  IADD3 R9, P4, R16, R13.reuse, RZ ;  /* 0x0000000d10097210 */ /* 0x080fe40007f9e0ff */
[----:B------:R-:W-:-:S02]  /*2290*/  IADD3 R11, P5, R18, R13, RZ ;  /* 0x0000000d120b7210 */ /* 0x000fc40007fbe0ff */
[----:B------:R-:W-:Y:S02]  /*22a0*/  LEA.HI.X.SX32 R8, R2, R21, 0x1, P1 ;  /* 0x0000001502087211 */ /* 0x000fe400008f0eff */
[C---:B------:R-:W-:Y:S02]  /*22b0*/  IADD3 R13, P0, R20.reuse, R13, RZ ;  /* 0x0000000d140d7210 */ /* 0x040fe40007f1e0ff */
[C---:B------:R-:W-:Y:S02]  /*22c0*/  LEA R2, P1, R3.reuse, UR4, 0x1 ;  /* 0x0000000403027c11 */ /* 0x040fe4000f8208ff */
[-C--:B------:R-:W-:Y:S02]  /*22d0*/  LEA.HI.X.SX32 R20, R20, R21.reuse, 0x1, P0 ;  /* 0x0000001514147211 */ /* 0x080fe400000f0eff */
[----:B------:R-:W-:Y:S02]  /*22e0*/  LEA.HI.X R3, R3, UR5, R8, 0x1, P1 ;  /* 0x0000000503037c11 */ /* 0x000fe400088f0c08 */
[----:B------:R-:W-:-:S02]  /*22f0*/  LEA.HI.X.SX32 R22, R4, R21, 0x1, P2 ;  /* 0x0000001504167211 */ /* 0x000fc400010f0eff */
[-C--:B------:R-:W-:Y:S01]  /*2300*/  LEA.HI.X.SX32 R10, R6, R21.reuse, 0x1, P3 ;  /* 0x00000015060a7211 */ /* 0x080fe200018f0eff */
[----:B------:R0:W-:Y:S01]  /*2310*/  STG.E.U16 desc[UR36][R2.64], R19 ;  /* 0x0000001302007986 */ /* 0x0001e2000c101524 */
[----:B------:R-:W-:Y:S02]  /*2320*/  LEA.HI.X.SX32 R16, R16, R21, 0x1, P4 ;  /* 0x0000001510107211 */ /* 0x000fe400020f0eff */
[----:B------:R-:W-:Y:S02]  /*2330*/  LEA R8, P0, R9, UR4, 0x1 ;  /* 0x0000000409087c11 */ /* 0x000fe4000f8008ff */
[----:B------:R-:W-:Y:S02]  /*2340*/  LEA R4, P2, R5, UR4, 0x1 ;  /* 0x0000000405047c11 */ /* 0x000fe4000f8408ff */
[----:B------:R-:W-:Y:S02]  /*2350*/  LEA R6, P3, R7, UR4, 0x1 ;  /* 0x0000000407067c11 */ /* 0x000fe4000f8608ff */
[----:B------:R-:W-:-:S02]  /*2360*/  LEA.HI.X R9, R9, UR5, R16, 0x1, P0 ;  /* 0x0000000509097c11 */ /* 0x000fc400080f0c10 */
[----:B------:R-:W-:Y:S02]  /*2370*/  LEA.HI.X R5, R5, UR5, R22, 0x1, P2 ;  /* 0x0000000505057c11 */ /* 0x000fe400090f0c16 */
[----:B------:R-:W-:Y:S02]  /*2380*/  LEA.HI.X R7, R7, UR5, R10, 0x1, P3 ;  /* 0x0000000507077c11 */ /* 0x000fe400098f0c0a */
[----:B------:R-:W-:Y:S02]  /*2390*/  PRMT R16, R19, 0x7632, R16 ;  /* 0x0000763213107816 */ /* 0x000fe40000000010 */
[----:B------:R-:W-:Y:S02]  /*23a0*/  LEA.HI.X.SX32 R18, R18, R21, 0x1, P5 ;  /* 0x0000001512127211 */ /* 0x000fe400028f0eff */
[----:B------:R-:W-:Y:S01]  /*23b0*/  LEA R10, P1, R11, UR4, 0x1 ;  /* 0x000000040b0a7c11 */ /* 0x000fe2000f8208ff */
[----:B------:R1:W-:Y:S01]  /*23c0*/  STG.E.U16 desc[UR36][R4.64], R16 ;  /* 0x0000001004007986 */ /* 0x0003e2000c101524 */
[----:B------:R-:W-:-:S02]  /*23d0*/  LEA R12, P2, R13, UR4, 0x1 ;  /* 0x000000040d0c7c11 */ /* 0x000fc4000f8408ff */
[----:B0-----:R-:W-:Y:S01]  /*23e0*/  PRMT R3, R14, 0x7632, R3 ;  /* 0x000076320e037816 */ /* 0x001fe20000000003 */
[----:B------:R-:W-:Y:S01]  /*23f0*/  STG.E.U16 desc[UR36][R6.64], R14 ;  /* 0x0000000e06007986 */ /* 0x000fe2000c101524 */
[----:B------:R-:W-:Y:S02]  /*2400*/  LEA.HI.X R11, R11, UR5, R18, 0x1, P1 ;  /* 0x000000050b0b7c11 */ /* 0x000fe400088f0c12 */
[----:B------:R-:W-:Y:S01]  /*2410*/  LEA.HI.X R13, R13, UR5, R20, 0x1, P2 ;  /* 0x000000050d0d7c11 */ /* 0x000fe200090f0c14 */
[----:B------:R-:W-:Y:S01]  /*2420*/  STG.E.U16 desc[UR36][R8.64], R3 ;  /* 0x0000000308007986 */ /* 0x000fe2000c101524 */
[----:B-1----:R-:W-:-:S03]  /*2430*/  PRMT R5, R0, 0x7632, R5 ;  /* 0x0000763200057816 */ /* 0x002fc60000000005 */
[----:B------:R-:W-:Y:S04]  /*2440*/  STG.E.U16 desc[UR36][R10.64], R0 ;  /* 0x000000000a007986 */ /* 0x000fe8000c101524 */
[----:B------:R-:W-:Y:S01]  /*2450*/  STG.E.U16 desc[UR36][R12.64], R5 ;  /* 0x000000050c007986 */ /* 0x000fe2000c101524 */
[----:B------:R-:W-:Y:S05]  /*2460*/  EXIT ;  /* 0x000000000000794d */ /* 0x000fea0003800000 */
.L_x_4006:
        /* <DEDUP_REMOVED lines=16> */
.L_x_4032:
[----:B------:R-:W-:Y:S05]  /*2570*/  EXIT ;  /* 0x000000000000794d */ /* 0x000fea0003800000 */
.L_x_4007:
[----:B------:R-:W-:Y:S01]  /*2580*/  HFMA2.MMA R12, -RZ, RZ, 0, 9.5367431640625e-07 ;  /* 0x00000010ff0c7435 */ /* 0x000fe200000001ff */
[----:B------:R-:W-:Y:S01]  /*2590*/  MOV R11, 0x1f ;  /* 0x0000001f000b7802 */ /* 0x000fe20000000f00 */
[----:B------:R-:W-:Y:S01]  /*25a0*/  IMAD.MOV.U32 R15, RZ, RZ, -0x1 ;  /* 0xffffffffff0f7424 */ /* 0x000fe200078e00ff */
[----:B------:R-:W-:-:S08]  /*25b0*/  MOV R2, 0xff7fffff ;  /* 0xff7fffff00027802 */ /* 0x000fd00000000f00 */
[----:B------:R-:W-:Y:S05]  /*25c0*/  WARPSYNC.COLLECTIVE R15, `(.L_x_4033) ;  /* 0x000000000f087348 */ /* 0x000fea0003c00000 */
[----:B------:R0:W1:Y:S02]  /*25d0*/  SHFL.BFLY P6, R14, R13, R12, R11 ;  /* 0x0c00000c0d0e7389 */ /* 0x00006400000c000b */
[----:B01----:R-:W-:Y:S01]  /*25e0*/  ENDCOLLECTIVE ;  /* 0x000000000000791b */ /* 0x003fe20003800000 */
.L_x_4033:
[----:B------:R-:W-:Y:S01]  /*25f0*/  HFMA2.MMA R12, -RZ, RZ, 0, 4.76837158203125e-07 ;  /* 0x00000008ff0c7435 */ /* 0x000fe200000001ff */
[----:B------:R-:W-:-:S04]  /*2600*/  FMNMX.FTZ R0, R14, -3.40282346638528859812e+38, !PT ;  /* 0xff7fffff0e007809 */ /* 0x000fc80007810000 */
[----:B------:R-:W-:-:S07]  /*2610*/  MOV R13, R0 ;  /* 0x00000000000d7202 */ /* 0x000fce0000000f00 */
[----:B------:R-:W-:Y:S05]  /*2620*/  WARPSYNC.COLLECTIVE R15, `(.L_x_4034) ;  /* 0x000000000f087348 */ /* 0x000fea0003c00000 */
[----:B------:R0:W1:Y:S02]  /*2630*/  SHFL.BFLY P6, R14, R13, R12, R11 ;  /* 0x0c00000c0d0e7389 */ /* 0x00006400000c000b */
[----:B01----:R-:W-:Y:S01]  /*2640*/  ENDCOLLECTIVE ;  /* 0x000000000000791b */ /* 0x003fe20003800000 */
.L_x_4034:
[----:B------:R-:W-:Y:S01]  /*2650*/  IMAD.MOV.U32 R12, RZ, RZ, 0x4 ;  /* 0x00000004ff0c7424 */ /* 0x000fe200078e00ff */
[----:B------:R-:W-:-:S04]  /*2660*/  FMNMX.FTZ R3, R0, R14, !PT ;  /* 0x0000000e00037209 */ /* 0x000fc80007810000 */
[----:B------:R-:W-:-:S07]  /*2670*/  MOV R13, R3 ;  /* 0x00000003000d7202 */ /* 0x000fce0000000f00 */
[----:B------:R-:W-:Y:S05]  /*2680*/  WARPSYNC.COLLECTIVE R15, `(.L_x_4035) ;  /* 0x000000000f087348 */ /* 0x000fea0003c00000 */
[----:B------:R0:W1:Y:S02]  /*2690*/  SHFL.BFLY P6, R14, R13, R12, R11 ;  /* 0x0c00000c0d0e7389 */ /* 0x00006400000c000b */
[----:B01----:R-:W-:Y:S01]  /*26a0*/  ENDCOLLECTIVE ;  /* 0x000000000000791b */ /* 0x003fe20003800000 */
.L_x_4035:
[----:B------:R-:W-:Y:S01]  /*26b0*/  HFMA2.MMA R12, -RZ, RZ, 0, 1.1920928955078125e-07 ;  /* 0x00000002ff0c7435 */ /* 0x000fe200000001ff */
[----:B------:R-:W-:-:S04]  /*26c0*/  FMNMX.FTZ R4, R3, R14, !PT ;  /* 0x0000000e03047209 */ /* 0x000fc80007810000 */
[----:B------:R-:W-:-:S07]  /*26d0*/  MOV R13, R4 ;  /* 0x00000004000d7202 */ /* 0x000fce0000000f00 */
[----:B------:R-:W-:Y:S05]  /*26e0*/  WARPSYNC.COLLECTIVE R15, `(.L_x_4036) ;  /* 0x000000000f087348 */ /* 0x000fea0003c00000 */
[----:B------:R0:W1:Y:S02]  /*26f0*/  SHFL.BFLY P6, R14, R13, R12, R11 ;  /* 0x0c00000c0d0e7389 */ /* 0x00006400000c000b */
[----:B01----:R-:W-:Y:S01]  /*2700*/  ENDCOLLECTIVE ;  /* 0x000000000000791b */ /* 0x003fe20003800000 */
.L_x_4036:
[----:B------:R-:W-:Y:S05]  /*2710*/  BRA `(.L_x_4037) ;  /* 0xffffffd800b87947 */ /* 0x000fea000383ffff */
.L_x_4038:
        /* <DEDUP_REMOVED lines=14> */
.L_x_28103:


//--------------------- .text._ZN4vllm25paged_attention_v1_kernelIthLi80ELi16ELi128ELNS_18Fp8KVCacheDataTypeE2ELb0EEEvPT_PKS2_PKT0_S8_ifPKiSA_iPKfiiiSC_SC_iiiii --------------------------
	.section	.text._ZN4vllm25paged_attention_v1_kernelIthLi80ELi16ELi128ELNS_18Fp8KVCacheDataTypeE2ELb0EEEvPT_PKS2_PKT0_S8_ifPKiSA_iPKfiiiSC_SC_iiiii,"ax",@progbits
	.align	128
        .global         _ZN4vllm25paged_attention_v1_kernelIthLi80ELi16ELi128ELNS_18Fp8KVCacheDataTypeE2ELb0EEEvPT_PKS2_PKT0_S8_ifPKiSA_iPKfiiiSC_SC_iiiii
        .type           _ZN4vllm25paged_attention_v1_kernelIthLi80ELi16ELi128ELNS_18Fp8KVCacheDataTypeE2ELb0EEEvPT_PKS2_PKT0_S8_ifPKiSA_iPKfiiiSC_SC_iiiii,@function
        .size           _ZN4vllm25paged_attention_v1_kernelIthLi80ELi16ELi128ELNS_18Fp8KVCacheDataTypeE2ELb0EEEvPT_PKS2_PKT0_S8_ifPKiSA_iPKfiiiSC_SC_iiiii,(.L_x_28104 - _ZN4vllm25paged_attention_v1_kernelIthLi80ELi16ELi128ELNS_18Fp8KVCacheDataTypeE2ELb0EEEvPT_PKS2_PKT0_S8_ifPKiSA_iPKfiiiSC_SC_iiiii)
        .other          _ZN4vllm25paged_attention_v1_kernelIthLi80ELi16ELi128ELNS_18Fp8KVCacheDataTypeE2ELb0EEEvPT_PKS2_PKT0_S8_ifPKiSA_iPKfiiiSC_SC_iiiii,@"STO_CUDA_ENTRY STV_DEFAULT"
_ZN4vllm25paged_attention_v1_kernelIthLi80ELi16ELi128ELNS_18Fp8KVCacheDataTypeE2ELb0EEEvPT_PKS2_PKT0_S8_ifPKiSA_iPKfiiiSC_SC_iiiii:
.text._ZN4vllm25paged_attention_v1_kernelIthLi80ELi16ELi128ELNS_18Fp8KVCacheDataTypeE2ELb0EEEvPT_PKS2_PKT0_S8_ifPKiSA_iPKfiiiSC_SC_iiiii:
        /* <DEDUP_REMOVED lines=19> */
[----:B------:R-:W-:Y:S01]  /*0130*/  UMOV UR4, 0xffffffff ;  /* 0xffffffff00047882 */ /* 0x000fe20000000000 */
[----:B------:R-:W-:Y:S02]  /*0140*/  LOP3.LUT R3, R8, 0xffffffe0, RZ, 0xc0, !PT ;  /* 0xffffffe008037812 */ /* 0x000fe400078ec0ff */
[----:B------:R-:W-:Y:S02]  /*0150*/  MOV R13, 0xff7fffff ;  /* 0xff7fffff000d7802 */ /* 0x000fe40000000f00 */
        /* <DEDUP_REMOVED lines=10> */
.L_x_4070:
        /* <DEDUP_REMOVED lines=26> */
[----:B------:R-:W-:Y:S01]  /*03a0*/  HFMA2.MMA R10, -RZ, RZ, 0, 0 ;  /* 0x00000000ff0a7435 */ /* 0x000fe200000001ff */
        /* <DEDUP_REMOVED lines=8> */
[----:B------:R-:W-:Y:S01]  /*0430*/  IMAD.MOV.U32 R10, RZ, RZ, RZ ;  /* 0x000000ffff0a7224 */ /* 0x000fe200078e00ff */
[----:B------:R-:W-:Y:S01]  /*0440*/  UIADD3 UR4, UR4, 0x20, URZ ;  /* 0x0000002004047890 */ /* 0x000fe2000fffe03f */
[----:B------:R-:W-:-:S03]  /*0450*/  MOV R4, R6 ;  /* 0x0000000600047202 */ /* 0x000fc60000000f00 */
[----:B0-----:R-:W-:-:S06]  /*0460*/  ULEA UR4, UR5, UR4, 0x18 ;  /* 0x0000000405047291 */ /* 0x001fcc000f8ec03f */
[----:B------:R-:W-:-:S07]  /*0470*/  LEA R2, R6, UR4, 0x2 ;  /* 0x0000000406027c11 */ /* 0x000fce000f8e10ff */
.L_x_4045:
        /* <DEDUP_REMOVED lines=11> */
.L_x_4044:
[----:B------:R-:W-:Y:S05]  /*0530*/  BSYNC B1 ;  /* 0x0000000000017941 */ /* 0x000fea0003800000 */
.L_x_4043:
        /* <DEDUP_REMOVED lines=12> */
[----:B------:R-:W-:Y:S02]  /*0600*/  PLOP3.LUT P0, PT, PT, PT, PT, 0x8, 0x0 ;  /* 0x000000000000781c */ /* 0x000fe40003f0e170 */
[----:B------:R-:W-:-:S11]  /*0610*/  IADD3 R2, R9, -0x600, RZ ;  /* 0xfffffa0009027810 */ /* 0x000fd60007ffe0ff */
.L_x_4048:
[----:B------:R-:W1:Y:S01]  /*0620*/  LDS R19, [R3+-0x200] ;  /* 0xfffe000003137984 */ /* 0x000e620000000800 */
[----:B------:R-:W-:-:S03]  /*0630*/  VIADD R4, R4, 0x800 ;  /* 0x0000080004047836 */ /* 0x000fc60000000000 */
[----:B------:R-:W0:Y:S02]  /*0640*/  LDS R21, [R3] ;  /* 0x0000000003157984 */ /* 0x000e240000000800 */
[----:B------:R-:W-:Y:S02]  /*0650*/  ISETP.GE.AND P2, PT, R4, R2, PT ;  /* 0x000000020400720c */ /* 0x000fe40003f46270 */
        /* <DEDUP_REMOVED lines=96> */
.L_x_4047:
[----:B------:R-:W-:Y:S05]  /*0c60*/  BSYNC B1 ;  /* 0x0000000000017941 */ /* 0x000fea0003800000 */
.L_x_4046:
[----:B------:R-:W-:Y:S01]  /*0c70*/  IADD3 R2, R9, -R4, RZ ;  /* 0x8000000409027210 */ /* 0x000fe20007ffe0ff */
[----:B------:R-:W-:Y:S03]  /*0c80*/  BSSY B1, `(.L_x_4049) ;  /* 0x0000036000017945 */ /* 0x000fe60003800000 */
        /* <DEDUP_REMOVED lines=53> */
.L_x_4050:
[----:B------:R-:W-:Y:S05]  /*0fe0*/  BSYNC B1 ;  /* 0x0000000000017941 */ /* 0x000fea0003800000 */
.L_x_4049:
        /* <DEDUP_REMOVED lines=26> */
.L_x_4042:
[----:B------:R-:W-:Y:S05]  /*1190*/  BSYNC B0 ;  /* 0x0000000000007941 */ /* 0x000fea0003800000 */
.L_x_4041:
        /* <DEDUP_REMOVED lines=48> */
.L_x_4055:
        /* <DEDUP_REMOVED lines=8> */
.L_x_4054:
[----:B------:R-:W-:Y:S05]  /*1520*/  BSYNC B1 ;  /* 0x0000000000017941 */ /* 0x000fea0003800000 */
.L_x_4053:
        /* <DEDUP_REMOVED lines=12> */
[----:B------:R-:W-:Y:S02]  /*15f0*/  PLOP3.LUT P0, PT, PT, PT, PT, 0x8, 0x0 ;  /* 0x000000000000781c */ /* 0x000fe40003f0e170 */
[----:B------:R-:W-:-:S11]  /*1600*/  IADD3 R3, R9, -0x600, RZ ;  /* 0xfffffa0009037810 */ /* 0x000fd60007ffe0ff */
.L_x_4058:
        /* <DEDUP_REMOVED lines=52> */
.L_x_4057:
[----:B------:R-:W-:Y:S05]  /*1950*/  BSYNC B1 ;  /* 0x0000000000017941 */ /* 0x000fea0003800000 */
.L_x_4056:
        /* <DEDUP_REMOVED lines=31> */
.L_x_4060:
[----:B------:R-:W-:Y:S05]  /*1b50*/  BSYNC B1 ;  /* 0x0000000000017941 */ /* 0x000fea0003800000 */
.L_x_4059:
        /* <DEDUP_REMOVED lines=14> */
.L_x_4052:
[----:B------:R-:W-:Y:S05]  /*1c40*/  BSYNC B0 ;  /* 0x0000000000007941 */ /* 0x000fea0003800000 */
.L_x_4051:
[----:B------:R-:W-:Y:S01]  /*1c50*/  BAR.SYNC.DEFER_BLOCKING 0x0 ;  /* 0x0000000000007b1d */ /* 0x000fe20000010000 */
[C---:B0-----:R-:W-:Y:S02]  /*1c60*/  LOP3.LUT R0, R8.reuse, 0x1, RZ, 0xc0, !PT ;  /* 0x0000000108007812 */ /* 0x041fe400078ec0ff */
[----:B------:R-:W-:-:S05]  /*1c70*/  LEA.HI R8, R8, R8, RZ, 0x1 ;  /* 0x0000000808087211 */ /* 0x000fca00078f08ff */
[----:B------:R-:W-:Y:S01]  /*1c80*/  BAR.SYNC.DEFER_BLOCKING 0x0 ;  /* 0x0000000000007b1d */ /* 0x000fe20000010000 */
[----:B------:R-:W-:Y:S02]  /*1c90*/  ISETP.NE.AND P2, PT, R0, RZ, PT ;  /* 0x000000ff0000720c */ /* 0x000fe40003f45270 */
[----:B------:R-:W-:Y:S02]  /*1ca0*/  LOP3.LUT R0, R6, 0xffffffc0, RZ, 0xc0, !PT ;  /* 0xffffffc006007812 */ /* 0x000fe400078ec0ff */
[----:B------:R-:W-:-:S03]  /*1cb0*/  SHF.R.S32.HI R8, RZ, 0x1, R8 ;  /* 0x00000001ff087819 */ /* 0x000fc60000011408 */
[----:B------:R-:W0:Y:S01]  /*1cc0*/  S2UR UR5, SR_CgaCtaId ;  /* 0x00000000000579c3 */ /* 0x000e220000008800 */
[----:B------:R-:W-:Y:S01]  /*1cd0*/  UMOV UR4, 0x400 ;  /* 0x0000040000047882 */ /* 0x000fe20000000000 */
[----:B-1----:R-:W-:Y:S01]  /*1ce0*/  IADD3 R2, R6, 0x1f, RZ ;  /* 0x0000001f06027810 */ /* 0x002fe20007ffe0ff */
[----:B------:R-:W-:Y:S01]  /*1cf0*/  UIADD3 UR4, UR4, 0x20, URZ ;  /* 0x0000002004047890 */ /* 0x000fe2000fffe03f */
[----:B------:R-:W-:Y:S01]  /*1d00*/  ISETP.NE.OR P5, PT, R0, 0x40, P2 ;  /* 0x000000400000780c */ /* 0x000fe200017a5670 */
[----:B------:R-:W-:Y:S01]  /*1d10*/  IMAD R0, R7, 0x50, R8 ;  /* 0x0000005007007824 */ /* 0x000fe200078e0208 */
[----:B------:R-:W-:Y:S01]  /*1d20*/  ISETP.GT.U32.AND P3, PT, R2, 0x3e, PT ;  /* 0x0000003e0200780c */ /* 0x000fe20003f64070 */
[----:B------:R-:W-:Y:S01]  /*1d30*/  HFMA2.MMA R7, -RZ, RZ, 0, 0 ;  /* 0x00000000ff077435 */ /* 0x000fe200000001ff */
[C---:B------:R-:W-:Y:S01]  /*1d40*/  ISETP.GT.OR P0, PT, R6.reuse, 0x3f, P2 ;  /* 0x0000003f0600780c */ /* 0x040fe20001704670 */
[----:B------:R-:W-:Y:S01]  /*1d50*/  BSSY B0, `(.L_x_4061) ;  /* 0x000001a000007945 */ /* 0x000fe20003800000 */
[----:B------:R-:W-:-:S02]  /*1d60*/  LOP3.LUT R2, R6, 0xffffffe0, RZ, 0xc0, !PT ;  /* 0xffffffe006027812 */ /* 0x000fc400078ec0ff */
[----:B------:R-:W-:Y:S02]  /*1d70*/  MOV R4, RZ ;  /* 0x000000ff00047202 */ /* 0x000fe40000000f00 */
[----:B------:R-:W-:Y:S02]  /*1d80*/  ISETP.NE.OR P4, PT, R2, 0x20, P2 ;  /* 0x000000200200780c */ /* 0x000fe40001785670 */
[----:B------:R-:W-:Y:S02]  /*1d90*/  CS2R R2, SRZ ;  /* 0x0000000000027805 */ /* 0x000fe4000001ff00 */
[----:B------:R-:W-:Y:S01]  /*1da0*/  ISETP.GT.OR P1, PT, R6, 0x1f, P2 ;  /* 0x0000001f0600780c */ /* 0x000fe20001724670 */
[----:B0-----:R-:W-:-:S06]  /*1db0*/  ULEA UR4, UR5, UR4, 0x18 ;  /* 0x0000000405047291 */ /* 0x001fcc000f8ec03f */
[----:B------:R-:W-:Y:S01]  /*1dc0*/  LEA R9, R0, UR4, 0x2 ;  /* 0x0000000400097c11 */ /* 0x000fe2000f8e10ff */
[----:B------:R-:W-:-:S04]  /*1dd0*/  IMAD.MOV.U32 R0, RZ, RZ, RZ ;  /* 0x000000ffff007224 */ /* 0x000fc800078e00ff */
        /* <DEDUP_REMOVED lines=17> */
.L_x_4062:
[----:B------:R-:W-:Y:S05]  /*1ef0*/  BSYNC B0 ;  /* 0x0000000000007941 */ /* 0x000fea0003800000 */
.L_x_4061:
        /* <DEDUP_REMOVED lines=19> */
.L_x_4064:
[----:B------:R-:W-:Y:S05]  /*2030*/  BSYNC B0 ;  /* 0x0000000000007941 */ /* 0x000fea0003800000 */
.L_x_4063:
[----:B------:R-:W-:Y:S06]  /*2040*/  BAR.SYNC.DEFER_BLOCKING 0x0 ;  /* 0x0000000000007b1d */ /* 0x000fec0000010000 */
[----:B------:R-:W-:Y:S05]  /*2050*/  @P3 EXIT ;  /* 0x000000000000394d */ /* 0x000fea0003800000 */
[----:B------:R-:W-:Y:S05]  /*2060*/  @P2 EXIT ;  /* 0x000000000000294d */ /* 0x000fea0003800000 */
[----:B01----:R-:W0:Y:S01]  /*2070*/  S2R R9, SR_CTAID.X ;  /* 0x0000000000097919 */ /* 0x003e220000002500 */
[----:B------:R-:W-:Y:S01]  /*2080*/  ULDC UR4, c[0x0][0x14] ;  /* 0x0000050000047ab9 */ /* 0x000fe20000000800 */
[----:B------:R-:W1:Y:S01]  /*2090*/  LDC R6, c[0x0][0xc] ;  /* 0x00000300ff067b82 */ /* 0x000e620000000800 */
[----:B------:R-:W-:Y:S01]  /*20a0*/  UIMAD UR6, UR4, 0x50, URZ ;  /* 0x00000050040678a4 */ /* 0x000fe2000f8e023f */
[C---:B------:R-:W-:Y:S01]  /*20b0*/  IADD3 R10, R8.reuse, 0x20, RZ ;  /* 0x00000020080a7810 */ /* 0x040fe20007ffe0ff */
[C---:B------:R-:W-:Y:S01]  /*20c0*/  VIADD R13, R8.reuse, 0x40 ;  /* 0x00000040080d7836 */ /* 0x040fe20000000000 */
[----:B------:R-:W-:Y:S02]  /*20d0*/  IADD3 R11, R8, 0x30, RZ ;  /* 0x00000030080b7810 */ /* 0x000fe40007ffe0ff */
[----:B------:R-:W-:Y:S02]  /*20e0*/  F2FP.F16.F32.PACK_AB R0, R3, R0 ;  /* 0x000000000300723e */ /* 0x000fe400000000ff */
[----:B------:R-:W2:Y:S01]  /*20f0*/  S2UR UR5, SR_CTAID.Z ;  /* 0x00000000000579c3 */ /* 0x000ea20000002700 */
[----:B------:R-:W-:Y:S01]  /*2100*/  F2FP.F16.F32.PACK_AB R2, RZ, R2 ;  /* 0x00000002ff02723e */ /* 0x000fe200000000ff */
[----:B-1----:R-:W-:-:S04]  /*2110*/  IMAD R6, R5, R6, RZ ;  /* 0x0000000605067224 */ /* 0x002fc800078e02ff */
[----:B------:R-:W-:Y:S02]  /*2120*/  IMAD R6, R6, UR6, RZ ;  /* 0x0000000606067c24 */ /* 0x000fe4000f8e02ff */
[----:B0-----:R-:W-:Y:S01]  /*2130*/  IMAD R5, R9, UR6, RZ ;  /* 0x0000000609057c24 */ /* 0x001fe2000f8e02ff */
[----:B--2---:R-:W-:Y:S02]  /*2140*/  UIMAD UR4, UR5, 0x50, URZ ;  /* 0x00000050050478a4 */ /* 0x004fe4000f8e023f */
[----:B------:R-:W-:Y:S02]  /*2150*/  SHF.R.S32.HI R12, RZ, 0x1f, R6 ;  /* 0x0000001fff0c7819 */ /* 0x000fe40000011406 */
[--C-:B------:R-:W-:Y:S01]  /*2160*/  SHF.R.S32.HI R9, RZ, 0x1f, R5.reuse ;  /* 0x0000001fff097819 */ /* 0x100fe20000011405 */
[----:B------:R-:W-:Y:S02]  /*2170*/  USHF.R.S32.HI UR5, URZ, 0x1f, UR4 ;  /* 0x0000001f3f057899 */ /* 0x000fe40008011404 */
[----:B------:R-:W-:-:S02]  /*2180*/  IADD3 R17, P0, P1, R6, UR4, R5 ;  /* 0x0000000406117c10 */ /* 0x000fc4000f91e005 */
[----:B------:R-:W-:Y:S02]  /*2190*/  IADD3 R6, R8, 0x10, RZ ;  /* 0x0000001008067810 */ /* 0x000fe40007ffe0ff */
[----:B------:R-:W-:Y:S01]  /*21a0*/  IADD3.X R21, R12, UR5, R9, P0, P1 ;  /* 0x000000050c157c10 */ /* 0x000fe200087e2409 */
[----:B------:R-:W-:Y:S01]  /*21b0*/  ULDC.64 UR4, c[0x0][0x210] ;  /* 0x0000840000047ab9 */ /* 0x000fe20000000a00 */
[-C--:B------:R-:W-:Y:S02]  /*21c0*/  IADD3 R15, P3, R6, R17.reuse, RZ ;  /* 0x00000011060f7210 */ /* 0x080fe40007f7e0ff */
[-C--:B------:R-:W-:Y:S02]  /*21d0*/  IADD3 R5, P4, R10, R17.reuse, RZ ;  /* 0x000000110a057210 */ /* 0x080fe40007f9e0ff */
[-C--:B------:R-:W-:Y:S02]  /*21e0*/  IADD3 R19, P2, R8, R17.reuse, RZ ;  /* 0x0000001108137210 */ /* 0x080fe40007f5e0ff */
[----:B------:R-:W-:-:S02]  /*21f0*/  IADD3 R9, P0, R11, R17, RZ ;  /* 0x000000110b097210 */ /* 0x000fc40007f1e0ff */
[-C--:B------:R-:W-:Y:S02]  /*2200*/  LEA.HI.X.SX32 R6, R6, R21.reuse, 0x1, P3 ;  /* 0x0000001506067211 */ /* 0x080fe400018f0eff */
[----:B------:R-:W-:Y:S02]  /*2210*/  LEA.HI.X.SX32 R18, R10, R21, 0x1, P4 ;  /* 0x000000150a127211 */ /* 0x000fe400020f0eff */
[----:B------:R-:W-:Y:S02]  /*2220*/  LEA R10, P3, R15, UR4, 0x1 ;  /* 0x000000040f0a7c11 */ /* 0x000fe4000f8608ff */
[----:B------:R-:W-:Y:S02]  /*2230*/  IADD3 R14, P1, R13, R17, RZ ;  /* 0x000000110d0e7210 */ /* 0x000fe40007f3e0ff */
[-C--:B------:R-:W-:Y:S02]  /*2240*/  LEA.HI.X.SX32 R8, R8, R21.reuse, 0x1, P2 ;  /* 0x0000001508087211 */ /* 0x080fe400010f0eff */
[----:B------:R-:W-:-:S02]  /*2250*/  LEA.HI.X.SX32 R16, R11, R21, 0x1, P0 ;  /* 0x000000150b107211 */ /* 0x000fc400000f0eff */
[----:B------:R-:W-:Y:S02]  /*2260*/  LEA R12, P2, R19, UR4, 0x1 ;  /* 0x00000004130c7c11 */ /* 0x000fe4000f8408ff */
[----:B------:R-:W-:Y:S02]  /*2270*/  LEA.HI.X R11, R15, UR5, R6, 0x1, P3 ;  /* 0x000000050f0b7c11 */ /* 0x000fe400098f0c06 */
[----:B------:R-:W-:Y:S02]  /*2280*/  F2FP.F16.F32.PACK_AB R15, R4, R7 ;  /* 0x00000007040f723e */ /* 0x000fe400000000ff */
[----:B------:R-:W-:Y:S02]  /*2290*/  LEA.HI.X.SX32 R17, R13, R21, 0x1, P1 ;  /* 0x000000150d117211 */ /* 0x000fe400008f0eff */
[----:B------:R-:W-:Y:S02]  /*22a0*/  LEA.HI.X R13, R19, UR5, R8, 0x1, P2 ;  /* 0x00000005130d7c11 */ /* 0x000fe400090f0c08 */
[----:B------:R-:W-:-:S02]  /*22b0*/  PRMT R3, R15, 0x7632, R3 ;  /* 0x000076320f037816 */ /* 0x000fc40000000003 */
[----:B------:R-:W-:Y:S01]  /*22c0*/  LEA R6, P0, R5, UR4, 0x1 ;  /* 0x0000000405067c11 */ /* 0x000fe2000f8008ff */
[----:B------:R-:W-:Y:S01]  /*22d0*/  STG.E.U16 desc[UR36][R12.64], R15 ;  /* 0x0000000f0c007986 */ /* 0x000fe2000c101524 */
[----:B------:R-:W-:Y:S02]  /*22e0*/  LEA R8, P1, R9, UR4, 0x1 ;  /* 0x0000000409087c11 */ /* 0x000fe4000f8208ff */
[C---:B------:R-:W-:Y:S01]  /*22f0*/  LEA R4, P2, R14.reuse, UR4, 0x1 ;  /* 0x000000040e047c11 */ /* 0x040fe2000f8408ff */
[----:B------:R0:W-:Y:S01]  /*2300*/  STG.E.U16 desc[UR36][R10.64], R3 ;  /* 0x000000030a007986 */ /* 0x0001e2000c101524 */
[----:B------:R-:W-:Y:S02]  /*2310*/  LEA.HI.X R7, R5, UR5, R18, 0x1, P0 ;  /* 0x0000000505077c11 */ /* 0x000fe400080f0c12 */
[----:B------:R-:W-:Y:S02]  /*2320*/  LEA.HI.X R9, R9, UR5, R16, 0x1, P1 ;  /* 0x0000000509097c11 */ /* 0x000fe400088f0c10 */
[----:B------:R-:W-:Y:S01]  /*2330*/  LEA.HI.X R5, R14, UR5, R17, 0x1, P2 ;  /* 0x000000050e057c11 */ /* 0x000fe200090f0c11 */
[----:B------:R-:W-:Y:S01]  /*2340*/  STG.E.U16 desc[UR36][R6.64], R0 ;  /* 0x0000000006007986 */ /* 0x000fe2000c101524 */
[----:B0-----:R-:W-:-:S05]  /*2350*/  PRMT R11, R0, 0x7632, R11 ;  /* 0x00007632000b7816 */ /* 0x001fca000000000b */
[----:B------:R-:W-:Y:S04]  /*2360*/  STG.E.U16 desc[UR36][R8.64], R11 ;  /* 0x0000000b08007986 */ /* 0x000fe8000c101524 */
[----:B------:R-:W-:Y:S01]  /*2370*/  STG.E.U16 desc[UR36][R4.64], R2 ;  /* 0x0000000204007986 */ /* 0x000fe2000c101524 */
[----:B------:R-:W-:Y:S05]  /*2380*/  EXIT ;  /* 0x000000000000794d */ /* 0x000fea0003800000 */
.L_x_4039:
        /* <DEDUP_REMOVED lines=16> */
.L_x_4065:
[----:B------:R-:W-:Y:S05]  /*2490*/  EXIT ;  /* 0x000000000000794d */ /* 0x000fea0003800000 */
.L_x_4040:
[----:B------:R-:W-:Y:S01]  /*24a0*/  HFMA2.MMA R12, -RZ, RZ, 0, 9.5367431640625e-07 ;  /* 0x00000010ff0c7435 */ /* 0x000fe200000001ff */
[----:B------:R-:W-:Y:S01]  /*24b0*/  MOV R11, 0x1f ;  /* 0x0000001f000b7802 */ /* 0x000fe20000000f00 */
[----:B------:R-:W-:Y:S01]  /*24c0*/  IMAD.MOV.U32 R15, RZ, RZ, -0x1 ;  /* 0xffffffffff0f7424 */ /* 0x000fe200078e00ff */
[----:B------:R-:W-:-:S08]  /*24d0*/  MOV R2, 0xff7fffff ;  /* 0xff7fffff00027802 */ /* 0x000fd00000000f00 */
[----:B------:R-:W-:Y:S05]  /*24e0*/  WARPSYNC.COLLECTIVE R15, `(.L_x_4066) ;  /* 0x000000000f087348 */ /* 0x000fea0003c00000 */
[----:B------:R0:W1:Y:S02]  /*24f0*/  SHFL.BFLY P6, R14, R13, R12, R11 ;  /* 0x0c00000c0d0e7389 */ /* 0x00006400000c000b */
[----:B01----:R-:W-:Y:S01]  /*2500*/  ENDCOLLECTIVE ;  /* 0x000000000000791b */ /* 0x003fe20003800000 */
.L_x_4066:
[----:B------:R-:W-:Y:S01]  /*2510*/  HFMA2.MMA R12, -RZ, RZ, 0, 4.76837158203125e-07 ;  /* 0x00000008ff0c7435 */ /* 0x000fe200000001ff */
[----:B------:R-:W-:-:S04]  /*2520*/  FMNMX.FTZ R0, R14, -3.40282346638528859812e+38, !PT ;  /* 0xff7fffff0e007809 */ /* 0x000fc80007810000 */
[----:B------:R-:W-:-:S07]  /*2530*/  MOV R13, R0 ;  /* 0x00000000000d7202 */ /* 0x000fce0000000f00 */
[----:B------:R-:W-:Y:S05]  /*2540*/  WARPSYNC.COLLECTIVE R15, `(.L_x_4067) ;  /* 0x000000000f087348 */ /* 0x000fea0003c00000 */
[----:B------:R0:W1:Y:S02]  /*2550*/  SHFL.BFLY P6, R14, R13, R12, R11 ;  /* 0x0c00000c0d0e7389 */ /* 0x00006400000c000b */
[----:B01----:R-:W-:Y:S01]  /*2560*/  ENDCOLLECTIVE ;  /* 0x000000000000791b */ /* 0x003fe20003800000 */
.L_x_4067:
[----:B------:R-:W-:Y:S01]  /*2570*/  IMAD.MOV.U32 R12, RZ, RZ, 0x4 ;  /* 0x00000004ff0c7424 */ /* 0x000fe200078e00ff */
[----:B------:R-:W-:-:S04]  /*2580*/  FMNMX.FTZ R3, R0, R14, !PT ;  /* 0x0000000e00037209 */ /* 0x000fc80007810000 */
[----:B------:R-:W-:-:S07]  /*2590*/  MOV R13, R3 ;  /* 0x00000003000d7202 */ /* 0x000fce0000000f00 */
[----:B------:R-:W-:Y:S05]  /*25a0*/  WARPSYNC.COLLECTIVE R15, `(.L_x_4068) ;  /* 0x000000000f087348 */ /* 0x000fea0003c00000 */
[----:B------:R0:W1:Y:S02]  /*25b0*/  SHFL.BFLY P6, R14, R13, R12, R11 ;  /* 0x0c00000c0d0e7389 */ /* 0x00006400000c000b */
[----:B01----:R-:W-:Y:S01]  /*25c0*/  ENDCOLLECTIVE ;  /* 0x000000000000791b */ /* 0x003fe20003800000 */
.L_x_4068:
[----:B------:R-:W-:Y:S01]  /*25d0*/  HFMA2.MMA R12, -RZ, RZ, 0, 1.1920928955078125e-07 ;  /* 0x00000002ff0c7435 */ /* 0x000fe200000001ff */
[----:B------:R-:W-:-:S04]  /*25e0*/  FMNMX.FTZ R4, R3, R14, !PT ;  /* 0x0000000e03047209 */ /* 0x000fc80007810000 */
[----:B------:R-:W-:-:S07]  /*25f0*/  MOV R13, R4 ;  /* 0x00000004000d7202 */ /* 0x000fce0000000f00 */
[----:B------:R-:W-:Y:S05]  /*2600*/  WARPSYNC.COLLECTIVE R15, `(.L_x_4069) ;  /* 0x000000000f087348 */ /* 0x000fea0003c00000 */
[----:B------:R0:W1:Y:S02]  /*2610*/  SHFL.BFLY P6, R14, R13, R12, R11 ;  /* 0x0c00000c0d0e7389 */ /* 0x00006400000c000b */
[----:B01----:R-:W-:Y:S01]  /*2620*/  ENDCOLLECTIVE ;  /* 0x000000000000791b */ /* 0x003fe20003800000 */
.L_x_4069:
[----:B------:R-:W-:Y:S05]  /*2630*/  BRA `(.L_x_4070) ;  /* 0xffffffd800f07947 */ /* 0x000fea000383ffff */
.L_x_4071:
        /* <DEDUP_REMOVED lines=12> */
.L_x_28104:


//--------------------- .text._ZN4vllm25paged_attention_v1_kernelIthLi64ELi16ELi128ELNS_18Fp8KVCacheDataTypeE2ELb0EEEvPT_PKS2_PKT0_S8_ifPKiSA_iPKfiiiSC_SC_iiiii --------------------------
	.section	.text._ZN4vllm25paged_attention_v1_kernelIthLi64ELi16ELi128ELNS_18Fp8KVCacheDataTypeE2ELb0EEEvPT_PKS2_PKT0_S8_ifPKiSA_iPKfiiiSC_SC_iiiii,"ax",@progbits
	.align	128
        .global         _ZN4vllm25paged_attention_v1_kernelIthLi64ELi16ELi128ELNS_18Fp8KVCacheDataTypeE2ELb0EEEvPT_PKS2_PKT0_S8_ifPKiSA_iPKfiiiSC_SC_iiiii
        .type           _ZN4vllm25paged_attention_v1_kernelIthLi64ELi16ELi128ELNS_18Fp8KVCacheDataTypeE2ELb0EEEvPT_PKS2_PKT0_S8_ifPKiSA_iPKfiiiSC_SC_iiiii,@function
        .size           _ZN4vllm25paged_attention_v1_kernelIthLi64ELi16ELi128ELNS_18Fp8KVCacheDataTypeE2ELb0EEEvPT_PKS2_PKT0_S8_ifPKiSA_iPKfiiiSC_SC_iiiii,(.L_x_28105 - _ZN4vllm25paged_attention_v1_kernelIthLi64ELi16ELi128ELNS_18Fp8KVCacheDataTypeE2ELb0EEEvPT_PKS2_PKT0_S8_ifPKiSA_iPKfiiiSC_SC_iiiii)
        .other          _ZN4vllm25paged_attention_v1_kernelIthLi64ELi16ELi128ELNS_18Fp8KVCacheDataTypeE2ELb0EEEvPT_PKS2_PKT0_S8_ifPKiSA_iPKfiiiSC_SC_iiiii,@"STO_CUDA_ENTRY STV_DEFAULT"
_ZN4vllm25paged_attention_v1_kernelIthLi64ELi16ELi128ELNS_18Fp8KVCacheDataTypeE2ELb0EEEvPT_PKS2_PKT0_S8_ifPKiSA_iPKfiiiSC_SC_iiiii:
.text._ZN4vllm25paged_attention_v1_kernelIthLi64ELi16ELi128ELNS_18Fp8KVCacheDataTypeE2ELb0EEEvPT_PKS2_PKT0_S8_ifPKiSA_iPKfiiiSC_SC_iiiii:
        /* <DEDUP_REMOVED lines=32> */
.L_x_4101:
        /* <DEDUP_REMOVED lines=26> */
[----:B------:R-:W-:Y:S02]  /*03a0*/  MOV R10, RZ ;  /* 0x000000ff000a7202 */ /* 0x000fe40000000f00 */
[----:B0-----:R-:W-:Y:S01]  /*03b0*/  MOV R4, R6 ;  /* 0x0000000600047202 */ /* 0x001fe20000000f00 */
        /* <DEDUP_REMOVED lines=12> */
.L_x_4078:
        /* <DEDUP_REMOVED lines=11> */
.L_x_4077:
[----:B------:R-:W-:Y:S05]  /*0530*/  BSYNC B1 ;  /* 0x0000000000017941 */ /* 0x000fea0003800000 */
.L_x_4076:
        /* <DEDUP_REMOVED lines=12> */
[----:B------:R-:W-:Y:S02]  /*0600*/  PLOP3.LUT P0, PT, PT, PT, PT, 0x8, 0x0 ;  /* 0x000000000000781c */ /* 0x000fe40003f0e170 */
[----:B------:R-:W-:-:S11]  /*0610*/  IADD3 R2, R9, -0x600, RZ ;  /* 0xfffffa0009027810 */ /* 0x000fd60007ffe0ff */
.L_x_4081:
        /* <DEDUP_REMOVED lines=100> */
.L_x_4080:
[----:B------:R-:W-:Y:S05]  /*0c60*/  BSYNC B1 ;  /* 0x0000000000017941 */ /* 0x000fea0003800000 */
.L_x_4079:
        /* <DEDUP_REMOVED lines=55> */
.L_x_4083:
[----:B------:R-:W-:Y:S05]  /*0fe0*/  BSYNC B1 ;  /* 0x0000000000017941 */ /* 0x000fea0003800000 */
.L_x_4082:
        /* <DEDUP_REMOVED lines=26> */
.L_x_4075:
[----:B------:R-:W-:Y:S05]  /*1190*/  BSYNC B0 ;  /* 0x0000000000007941 */ /* 0x000fea0003800000 */
.L_x_4074:
        /* <DEDUP_REMOVED lines=34> */
[----:B------:R-:W-:Y:S02]  /*13c0*/  MOV R4, R6 ;  /* 0x0000000600047202 */ /* 0x000fe40000000f00 */
        /* <DEDUP_REMOVED lines=13> */
.L_x_4088:
[----:B------:R-:W0:Y:S01]  /*14a0*/  LDS R11, [R3] ;  /* 0x00000000030b7984 */ /* 0x000e220000000800 */
[----:B------:R-:W-:Y:S02]  /*14b0*/  IADD3 R2, R2, -0x1, RZ ;  /* 0xffffffff02027810 */ /* 0x000fe40007ffe0ff */
[----:B------:R-:W-:Y:S02]  /*14c0*/  IADD3 R4, R4, 0x80, RZ ;  /* 0x0000008004047810 */ /* 0x000fe40007ffe0ff */
[----:B------:R-:W-:Y:S01]  /*14d0*/  ISETP.NE.AND P0, PT, R2, RZ, PT ;  /* 0x000000ff0200720c */ /* 0x000fe20003f05270 */
[----:B0-----:R-:W-:-:S05]  /*14e0*/  FMUL.FTZ R10, R11, R0 ;  /* 0x000000000b0a7220 */ /* 0x001fca0000410000 */
[----:B------:R0:W-:Y:S02]  /*14f0*/  STS [R3], R10 ;  /* 0x0000000a03007388 */ /* 0x0001e40000000800 */
[----:B0-----:R-:W-:-:S05]  /*1500*/  IADD3 R3, R3, 0x200, RZ ;  /* 0x0000020003037810 */ /* 0x001fca0007ffe0ff */
[----:B------:R-:W-:Y:S05]  /*1510*/  @P0 BRA `(.L_x_4088) ;  /* 0xfffffffc00e00947 */ /* 0x000fea000383ffff */
.L_x_4087:
[----:B------:R-:W-:Y:S05]  /*1520*/  BSYNC B1 ;  /* 0x0000000000017941 */ /* 0x000fea0003800000 */
.L_x_4086:
        /* <DEDUP_REMOVED lines=14> */
.L_x_4091:
        /* <DEDUP_REMOVED lines=52> */
.L_x_4090:
[----:B------:R-:W-:Y:S05]  /*1950*/  BSYNC B1 ;  /* 0x0000000000017941 */ /* 0x000fea0003800000 */
.L_x_4089:
        /* <DEDUP_REMOVED lines=31> */
.L_x_4093:
[----:B------:R-:W-:Y:S05]  /*1b50*/  BSYNC B1 ;  /* 0x0000000000017941 */ /* 0x000fea0003800000 */
.L_x_4092:
        /* <DEDUP_REMOVED lines=14> */
.L_x_4085:
[----:B------:R-:W-:Y:S05]  /*1c40*/  BSYNC B0 ;  /* 0x0000000000007941 */ /* 0x000fea0003800000 */
.L_x_4084:
[----:B------:R-:W-:Y:S01]  /*1c50*/  BAR.SYNC.DEFER_BLOCKING 0x0 ;  /* 0x0000000000007b1d */ /* 0x000fe20000010000 */
[C---:B0-----:R-:W-:Y:S02]  /*1c60*/  LOP3.LUT R0, R8.reuse, 0x1, RZ, 0xc0, !PT ;  /* 0x0000000108007812 */ /* 0x041fe400078ec0ff */
[----:B-1----:R-:W-:Y:S02]  /*1c70*/  CS2R R2, SRZ ;  /* 0x0000000000027805 */ /* 0x002fe4000001ff00 */
[----:B------:R-:W-:-:S03]  /*1c80*/  LEA.HI R4, R8, R8, RZ, 0x1 ;  /* 0x0000000808047211 */ /* 0x000fc600078f08ff */
[----:B------:R-:W-:Y:S01]  /*1c90*/  BAR.SYNC.DEFER_BLOCKING 0x0 ;  /* 0x0000000000007b1d */ /* 0x000fe20000010000 */
[----:B------:R-:W-:Y:S02]  /*1ca0*/  ISETP.NE.AND P0, PT, R0, RZ, PT ;  /* 0x000000ff0000720c */ /* 0x000fe40003f05270 */
[----:B------:R-:W-:Y:S02]  /*1cb0*/  SHF.R.S32.HI R4, RZ, 0x1, R4 ;  /* 0x00000001ff047819 */ /* 0x000fe40000011404 */
[----:B------:R-:W-:-:S03]  /*1cc0*/  LOP3.LUT R0, R6, 0xffffffc0, RZ, 0xc0, !PT ;  /* 0xffffffc006007812 */ /* 0x000fc600078ec0ff */
[----:B------:R-:W0:Y:S01]  /*1cd0*/  S2UR UR5, SR_CgaCtaId ;  /* 0x00000000000579c3 */ /* 0x000e220000008800 */
[----:B------:R-:W-:Y:S01]  /*1ce0*/  UMOV UR4, 0x400 ;  /* 0x0000040000047882 */ /* 0x000fe20000000000 */
[----:B------:R-:W-:Y:S01]  /*1cf0*/  IMAD R7, R7, 0x40, R4 ;  /* 0x0000004007077824 */ /* 0x000fe200078e0204 */
[----:B------:R-:W-:Y:S01]  /*1d00*/  UIADD3 UR4, UR4, 0x20, URZ ;  /* 0x0000002004047890 */ /* 0x000fe2000fffe03f */
[----:B------:R-:W-:Y:S01]  /*1d10*/  ISETP.NE.OR P2, PT, R0, 0x40, P0 ;  /* 0x000000400000780c */ /* 0x000fe20000745670 */
[----:B------:R-:W-:Y:S01]  /*1d20*/  BSSY B0, `(.L_x_4094) ;  /* 0x0000027000007945 */ /* 0x000fe20003800000 */
[----:B------:R-:W-:Y:S02]  /*1d30*/  MOV R0, RZ ;  /* 0x000000ff00007202 */ /* 0x000fe40000000f00 */
[C---:B------:R-:W-:Y:S02]  /*1d40*/  ISETP.GT.OR P1, PT, R6.reuse, 0x3f, P0 ;  /* 0x0000003f0600780c */ /* 0x040fe40000724670 */
[----:B------:R-:W-:-:S04]  /*1d50*/  LOP3.LUT R13, R6, 0xffffffe0, RZ, 0xc0, !PT ;  /* 0xffffffe0060d7812 */ /* 0x000fc800078ec0ff */
[----:B------:R-:W-:Y:S02]  /*1d60*/  ISETP.NE.OR P4, PT, R13, 0x20, P0 ;  /* 0x000000200d00780c */ /* 0x000fe40000785670 */
[----:B------:R-:W-:-:S04]  /*1d70*/  IADD3 R13, R6, 0x1f, RZ ;  /* 0x0000001f060d7810 */ /* 0x000fc80007ffe0ff */
[----:B------:R-:W-:Y:S01]  /*1d80*/  ISETP.GT.U32.AND P3, PT, R13, 0x3e, PT ;  /* 0x0000003e0d00780c */ /* 0x000fe20003f64070 */
[----:B0-----:R-:W-:-:S06]  /*1d90*/  ULEA UR4, UR5, UR4, 0x18 ;  /* 0x0000000405047291 */ /* 0x001fcc000f8ec03f */
[----:B------:R-:W-:Y:S01]  /*1da0*/  LEA R8, R7, UR4, 0x2 ;  /* 0x0000000407087c11 */ /* 0x000fe2000f8e10ff */
[----:B------:R-:W-:-:S04]  /*1db0*/  HFMA2.MMA R7, -RZ, RZ, 0, 0 ;  /* 0x00000000ff077435 */ /* 0x000fc800000001ff */
        /* <DEDUP_REMOVED lines=29> */
.L_x_4095:
[----:B------:R-:W-:Y:S05]  /*1f90*/  BSYNC B0 ;  /* 0x0000000000007941 */ /* 0x000fea0003800000 */
.L_x_4094:
[----:B------:R-:W-:Y:S06]  /*1fa0*/  BAR.SYNC.DEFER_BLOCKING 0x0 ;  /* 0x0000000000007b1d */ /* 0x000fec0000010000 */
[----:B------:R-:W-:Y:S05]  /*1fb0*/  @P3 EXIT ;  /* 0x000000000000394d */ /* 0x000fea0003800000 */
[----:B------:R-:W-:Y:S05]  /*1fc0*/  @P0 EXIT ;  /* 0x000000000000094d */ /* 0x000fea0003800000 */
[----:B0-----:R-:W0:Y:S01]  /*1fd0*/  S2R R8, SR_CTAID.X ;  /* 0x0000000000087919 */ /* 0x001e220000002500 */
[----:B------:R-:W-:Y:S01]  /*1fe0*/  ULDC UR5, c[0x0][0x14] ;  /* 0x0000050000057ab9 */ /* 0x000fe20000000800 */
[----:B------:R-:W1:Y:S01]  /*1ff0*/  LDC R6, c[0x0][0xc] ;  /* 0x00000300ff067b82 */ /* 0x000e620000000800 */
[----:B------:R-:W-:Y:S02]  /*2000*/  F2FP.F16.F32.PACK_AB R2, R7, R2 ;  /* 0x000000020702723e */ /* 0x000fe400000000ff */
[----:B------:R-:W-:Y:S02]  /*2010*/  F2FP.F16.F32.PACK_AB R0, R3, R0 ;  /* 0x000000000300723e */ /* 0x000fe400000000ff */
[----:B------:R-:W-:-:S03]  /*2020*/  PRMT R3, R2, 0x7632, R3 ;  /* 0x0000763202037816 */ /* 0x000fc60000000003 */
[----:B------:R-:W2:Y:S01]  /*2030*/  S2UR UR4, SR_CTAID.Z ;  /* 0x00000000000479c3 */ /* 0x000ea20000002700 */
        /* <DEDUP_REMOVED lines=9> */
[----:B------:R-:W-:Y:S02]  /*20d0*/  IADD3 R11, P0, P1, R6, UR4, R5 ;  /* 0x00000004060b7c10 */ /* 0x000fe4000f91e005 */
[C---:B------:R-:W-:Y:S02]  /*20e0*/  IADD3 R5, R4.reuse, 0x10, RZ ;  /* 0x0000001004057810 */ /* 0x040fe40007ffe0ff */
[----:B------:R-:W-:Y:S01]  /*20f0*/  IADD3.X R17, R9, UR5, R8, P0, P1 ;  /* 0x0000000509117c10 */ /* 0x000fe200087e2408 */
[C---:B------:R-:W-:Y:S01]  /*2100*/  VIADD R8, R4.reuse, 0x30 ;  /* 0x0000003004087836 */ /* 0x040fe20000000000 */
[CC--:B------:R-:W-:Y:S01]  /*2110*/  IADD3 R10, P0, R4.reuse, R11.reuse, RZ ;  /* 0x0000000b040a7210 */ /* 0x0c0fe20007f1e0ff */
[----:B------:R-:W-:Y:S01]  /*2120*/  ULDC.64 UR4, c[0x0][0x210] ;  /* 0x0000840000047ab9 */ /* 0x000fe20000000a00 */
[----:B------:R-:W-:Y:S02]  /*2130*/  IADD3 R6, R4, 0x20, RZ ;  /* 0x0000002004067810 */ /* 0x000fe40007ffe0ff */
[----:B------:R-:W-:-:S02]  /*2140*/  IADD3 R13, P1, R5, R11, RZ ;  /* 0x0000000b050d7210 */ /* 0x000fc40007f3e0ff */
[----:B------:R-:W-:Y:S02]  /*2150*/  LEA.HI.X.SX32 R15, R4, R17, 0x1, P0 ;  /* 0x00000011040f7211 */ /* 0x000fe400000f0eff */
[-C--:B------:R-:W-:Y:S02]  /*2160*/  IADD3 R9, P2, R6, R11.reuse, RZ ;  /* 0x0000000b06097210 */ /* 0x080fe40007f5e0ff */
[----:B------:R-:W-:Y:S02]  /*2170*/  LEA R4, P0, R10, UR4, 0x1 ;  /* 0x000000040a047c11 */ /* 0x000fe4000f8008ff */
[----:B------:R-:W-:Y:S02]  /*2180*/  IADD3 R11, P3, R8, R11, RZ ;  /* 0x0000000b080b7210 */ /* 0x000fe40007f7e0ff */
        /* <DEDUP_REMOVED lines=16> */
.L_x_4072:
        /* <DEDUP_REMOVED lines=16> */
.L_x_4096:
[----:B------:R-:W-:Y:S05]  /*2390*/  EXIT ;  /* 0x000000000000794d */ /* 0x000fea0003800000 */
.L_x_4073:
[----:B------:R-:W-:Y:S01]  /*23a0*/  HFMA2.MMA R12, -RZ, RZ, 0, 9.5367431640625e-07 ;  /* 0x00000010ff0c7435 */ /* 0x000fe200000001ff */
[----:B------:R-:W-:Y:S01]  /*23b0*/  MOV R11, 0x1f ;  /* 0x0000001f000b7802 */ /* 0x000fe20000000f00 */
[----:B------:R-:W-:Y:S01]  /*23c0*/  IMAD.MOV.U32 R15, RZ, RZ, -0x1 ;  /* 0xffffffffff0f7424 */ /* 0x000fe200078e00ff */
[----:B------:R-:W-:-:S08]  /*23d0*/  MOV R2, 0xff7fffff ;  /* 0xff7fffff00027802 */ /* 0x000fd00000000f00 */
[----:B------:R-:W-:Y:S05]  /*23e0*/  WARPSYNC.COLLECTIVE R15, `(.L_x_4097) ;  /* 0x000000000f087348 */ /* 0x000fea0003c00000 */
[----:B------:R0:W1:Y:S02]  /*23f0*/  SHFL.BFLY P6, R14, R13, R12, R11 ;  /* 0x0c00000c0d0e7389 */ /* 0x00006400000c000b */
[----:B01----:R-:W-:Y:S01]  /*2400*/  ENDCOLLECTIVE ;  /* 0x000000000000791b */ /* 0x003fe20003800000 */
.L_x_4097:
[----:B------:R-:W-:Y:S01]  /*2410*/  HFMA2.MMA R12, -RZ, RZ, 0, 4.76837158203125e-07 ;  /* 0x00000008ff0c7435 */ /* 0x000fe200000001ff */
[----:B------:R-:W-:-:S04]  /*2420*/  FMNMX.FTZ R0, R14, -3.40282346638528859812e+38, !PT ;  /* 0xff7fffff0e007809 */ /* 0x000fc80007810000 */
[----:B------:R-:W-:-:S07]  /*2430*/  MOV R13, R0 ;  /* 0x00000000000d7202 */ /* 0x000fce0000000f00 */
[----:B------:R-:W-:Y:S05]  /*2440*/  WARPSYNC.COLLECTIVE R15, `(.L_x_4098) ;  /* 0x000000000f087348 */ /* 0x000fea0003c00000 */
[----:B------:R0:W1:Y:S02]  /*2450*/  SHFL.BFLY P6, R14, R13, R12, R11 ;  /* 0x0c00000c0d0e7389 */ /* 0x00006400000c000b */
[----:B01----:R-:W-:Y:S01]  /*2460*/  ENDCOLLECTIVE ;  /* 0x000000000000791b */ /* 0x003fe20003800000 */
.L_x_4098:
[----:B------:R-:W-:Y:S01]  /*2470*/  IMAD.MOV.U32 R12, RZ, RZ, 0x4 ;  /* 0x00000004ff0c7424 */ /* 0x000fe200078e00ff */
[----:B------:R-:W-:-:S04]  /*2480*/  FMNMX.FTZ R3, R0, R14, !PT ;  /* 0x0000000e00037209 */ /* 0x000fc80007810000 */
[----:B------:R-:W-:-:S07]  /*2490*/  MOV R13, R3 ;  /* 0x00000003000d7202 */ /* 0x000fce0000000f00 */
[----:B------:R-:W-:Y:S05]  /*24a0*/  WARPSYNC.COLLECTIVE R15, `(.L_x_4099) ;  /* 0x000000000f087348 */ /* 0x000fea0003c00000 */
[----:B------:R0:W1:Y:S02]  /*24b0*/  SHFL.BFLY P6, R14, R13, R12, R11 ;  /* 0x0c00000c0d0e7389 */ /* 0x00006400000c000b */
[----:B01----:R-:W-:Y:S01]  /*24c0*/  ENDCOLLECTIVE ;  /* 0x000000000000791b */ /* 0x003fe20003800000 */
.L_x_4099:
[----:B------:R-:W-:Y:S01]  /*24d0*/  HFMA2.MMA R12, -RZ, RZ, 0, 1.1920928955078125e-07 ;  /* 0x00000002ff0c7435 */ /* 0x000fe200000001ff */
[----:B------:R-:W-:-:S04]  /*24e0*/  FMNMX.FTZ R4, R3, R14, !PT ;  /* 0x0000000e03047209 */ /* 0x000fc80007810000 */
[----:B------:R-:W-:-:S07]  /*24f0*/  MOV R13, R4 ;  /* 0x00000004000d7202 */ /* 0x000fce0000000f00 */
[----:B------:R-:W-:Y:S05]  /*2500*/  WARPSYNC.COLLECTIVE R15, `(.L_x_4100) ;  /* 0x000000000f087348 */ /* 0x000fea0003c00000 */
[----:B------:R0:W1:Y:S02]  /*2510*/  SHFL.BFLY P6, R14, R13, R12, R11 ;  /* 0x0c00000c0d0e7389 */ /* 0x00006400000c000b */
[----:B01----:R-:W-:Y:S01]  /*2520*/  ENDCOLLECTIVE ;  /* 0x000000000000791b */ /* 0x003fe20003800000 */
.L_x_4100:
[----:B------:R-:W-:Y:S05]  /*2530*/  BRA `(.L_x_4101) ;  /* 0xffffffdc00307947 */ /* 0x000fea000383ffff */
.L_x_4102:
        /* <DEDUP_REMOVED lines=12> */
.L_x_28105:


//--------------------- .text._ZN4vllm25paged_attention_v1_kernelIthLi32ELi16ELi128ELNS_18Fp8KVCacheDataTypeE2ELb0EEEvPT_PKS2_PKT0_S8_ifPKiSA_iPKfiiiSC_SC_iiiii --------------------------
	.section	.text._ZN4vllm25paged_attention_v1_kernelIthLi32ELi16ELi128ELNS_18Fp8KVCacheDataTypeE2ELb0EEEvPT_PKS2_PKT0_S8_ifPKiSA_iPKfiiiSC_SC_iiiii,"ax",@progbits
	.align	128
        .global         _ZN4vllm25paged_attention_v1_kernelIthLi32ELi16ELi128ELNS_18Fp8KVCacheDataTypeE2ELb0EEEvPT_PKS2_PKT0_S8_ifPKiSA_iPKfiiiSC_SC_iiiii
        .type           _ZN4vllm25paged_attention_v1_kernelIthLi32ELi16ELi128ELNS_18Fp8KVCacheDataTypeE2ELb0EEEvPT_PKS2_PKT0_S8_ifPKiSA_iPKfiiiSC_SC_iiiii,@function
        .size           _ZN4vllm25paged_attention_v1_kernelIthLi32ELi16ELi128ELNS_18Fp8KVCacheDataTypeE2ELb0EEEvPT_PKS2_PKT0_S8_ifPKiSA_iPKfiiiSC_SC_iiiii,(.L_x_28106 - _ZN4vllm25paged_attention_v1_kernelIthLi32ELi16ELi128ELNS_18Fp8KVCacheDataTypeE2ELb0EEEvPT_PKS2_PKT0_S8_ifPKiSA_iPKfiiiSC_SC_iiiii)
        .other          _ZN4vllm25paged_attention_v1_kernelIthLi32ELi16ELi128ELNS_18Fp8KVCacheDataTypeE2ELb0EEEvPT_PKS2_PKT0_S8_ifPKiSA_iPKfiiiSC_SC_iiiii,@"STO_CUDA_ENTRY STV_DEFAULT"
_ZN4vllm25paged_attention_v1_kernelIthLi32ELi16ELi128ELNS_18Fp8KVCacheDataTypeE2ELb0EEEvPT_PKS2_PKT0_S8_ifPKiSA_iPKfiiiSC_SC_iiiii:
.text._ZN4vllm25paged_attention_v1_kernelIthLi32ELi16ELi128ELNS_18Fp8KVCacheDataTypeE2ELb0EEEvPT_PKS2_PKT0_S8_ifPKiSA_iPKfiiiSC_SC_iiiii:
        /* <DEDUP_REMOVED lines=32> */
.L_x_4134:
[----:B------:R-:W-:Y:S01]  /*0200*/  ISETP.NE.AND P0, PT, R8, RZ, PT ;  /* 0x000000ff0800720c */ /* 0x000fe20003f05270 */
[----:B------:R-:W-:-:S12]  /*0210*/  WARPSYNC.ALL ;  /* 0x0000000000007948 */ /* 0x000fd80003800000 */
[----:B------:R-:W2:Y:S01]  /*0220*/  @!P0 S2R R3, SR_CgaCtaId ;  /* 0x0000000000038919 */ /* 0x000ea20000008800 */
[----:B------:R-:W-:-:S04]  /*0230*/  @!P0 MOV R0, 0x400 ;  /* 0x0000040000008802 */ /* 0x000fc80000000f00 */
        /* <DEDUP_REMOVED lines=23> */
[----:B0-----:R-:W-:Y:S01]  /*03b0*/  IMAD.MOV.U32 R4, RZ, RZ, R6 ;  /* 0x000000ffff047224 */ /* 0x001fe200078e0006 */
        /* <DEDUP_REMOVED lines=9> */
[----:B------:R-:W-:-:S03]  /*0450*/  MOV R4, R6 ;  /* 0x0000000600047202 */ /* 0x000fc60000000f00 */
[----:B0-----:R-:W-:-:S06]  /*0460*/  ULEA UR4, UR5, UR4, 0x18 ;  /* 0x0000000405047291 */ /* 0x001fcc000f8ec03f */
[----:B------:R-:W-:-:S07]  /*0470*/  LEA R2, R6, UR4, 0x2 ;  /* 0x0000000406027c11 */ /* 0x000fce000f8e10ff */
.L_x_4109:
        /* <DEDUP_REMOVED lines=11> */
.L_x_4108:
[----:B------:R-:W-:Y:S05]  /*0530*/  BSYNC B1 ;  /* 0x0000000000017941 */ /* 0x000fea0003800000 */
.L_x_4107:
        /* <DEDUP_REMOVED lines=14> */
.L_x_4112:
        /* <DEDUP_REMOVED lines=100> */
.L_x_4111:
[----:B------:R-:W-:Y:S05]  /*0c60*/  BSYNC B1 ;  /* 0x0000000000017941 */ /* 0x000fea0003800000 */
.L_x_4110:
        /* <DEDUP_REMOVED lines=55> */
.L_x_4114:
[----:B------:R-:W-:Y:S05]  /*0fe0*/  BSYNC B1 ;  /* 0x0000000000017941 */ /* 0x000fea0003800000 */
.L_x_4113:
        /* <DEDUP_REMOVED lines=26> */
.L_x_4106:
[----:B------:R-:W-:Y:S05]  /*1190*/  BSYNC B0 ;  /* 0x0000000000007941 */ /* 0x000fea0003800000 */
.L_x_4105:
        /* <DEDUP_REMOVED lines=48> */
.L_x_4119:
        /* <DEDUP_REMOVED lines=8> */
.L_x_4118:
[----:B------:R-:W-:Y:S05]  /*1520*/  BSYNC B1 ;  /* 0x0000000000017941 */ /* 0x000fea0003800000 */
.L_x_4117:
        /* <DEDUP_REMOVED lines=14> */
.L_x_4122:
        /* <DEDUP_REMOVED lines=52> */
.L_x_4121:
[----:B------:R-:W-:Y:S05]  /*1950*/  BSYNC B1 ;  /* 0x0000000000017941 */ /* 0x000fea0003800000 */
.L_x_4120:
        /* <DEDUP_REMOVED lines=31> */
.L_x_4124:
[----:B------:R-:W-:Y:S05]  /*1b50*/  BSYNC B1 ;  /* 0x0000000000017941 */ /* 0x000fea0003800000 */
.L_x_4123:
        /* <DEDUP_REMOVED lines=14> */
.L_x_4116:
[----:B------:R-:W-:Y:S05]  /*1c40*/  BSYNC B0 ;  /* 0x0000000000007941 */ /* 0x000fea0003800000 */
.L_x_4115:
        /* <DEDUP_REMOVED lines=31> */
.L_x_4126:
[----:B------:R-:W-:Y:S05]  /*1e40*/  BSYNC B0 ;  /* 0x0000000000007941 */ /* 0x000fea0003800000 */
.L_x_4125:
        /* <DEDUP_REMOVED lines=10> */
.L_x_4128:
[----:B------:R-:W-:Y:S05]  /*1ef0*/  BSYNC B0 ;  /* 0x0000000000007941 */ /* 0x000fea0003800000 */
.L_x_4127:
[----:B------:R-:W-:Y:S06]  /*1f00*/  BAR.SYNC.DEFER_BLOCKING 0x0 ;  /* 0x0000000000007b1d */ /* 0x000fec0000010000 */
[----:B------:R-:W-:Y:S05]  /*1f10*/  @P3 EXIT ;  /* 0x000000000000394d */ /* 0x000fea0003800000 */
[----:B------:R-:W-:Y:S05]  /*1f20*/  @P2 EXIT ;  /* 0x000000000000294d */ /* 0x000fea0003800000 */
[----:B------:R-:W2:Y:S01]  /*1f30*/  S2R R2, SR_CTAID.X ;  /* 0x0000000000027919 */ /* 0x000ea20000002500 */
[----:B------:R-:W-:Y:S01]  /*1f40*/  ULDC UR5, c[0x0][0x14] ;  /* 0x0000050000057ab9 */ /* 0x000fe20000000800 */
[----:B------:R-:W3:Y:S01]  /*1f50*/  LDC R4, c[0x0][0xc] ;  /* 0x00000300ff047b82 */ /* 0x000ee20000000800 */
[----:B01----:R-:W-:-:S07]  /*1f60*/  F2FP.F16.F32.PACK_AB R0, R3, R0 ;  /* 0x000000000300723e */ /* 0x003fce00000000ff */
[----:B------:R-:W0:Y:S01]  /*1f70*/  S2UR UR4, SR_CTAID.Z ;  /* 0x00000000000479c3 */ /* 0x000e220000002700 */
[----:B---3--:R-:W-:-:S04]  /*1f80*/  IMAD R5, R5, R4, RZ ;  /* 0x0000000405057224 */ /* 0x008fc800078e02ff */
[----:B------:R-:W-:Y:S02]  /*1f90*/  IMAD R5, R5, UR5, RZ ;  /* 0x0000000505057c24 */ /* 0x000fe4000f8e02ff */
[----:B--2---:R-:W-:Y:S01]  /*1fa0*/  IMAD R2, R2, UR5, RZ ;  /* 0x0000000502027c24 */ /* 0x004fe2000f8e02ff */
[----:B0-----:R-:W-:Y:S02]  /*1fb0*/  USHF.L.U32 UR4, UR4, 0x5, URZ ;  /* 0x0000000504047899 */ /* 0x001fe4000800063f */
[----:B------:R-:W-:Y:S02]  /*1fc0*/  SHF.L.U32 R5, R5, 0x5, RZ ;  /* 0x0000000505057819 */ /* 0x000fe400000006ff */
[----:B------:R-:W-:Y:S01]  /*1fd0*/  SHF.L.U32 R2, R2, 0x5, RZ ;  /* 0x0000000502027819 */ /* 0x000fe200000006ff */
[----:B------:R-:W-:-:S03]  /*1fe0*/  USHF.R.S32.HI UR5, URZ, 0x1f, UR4 ;  /* 0x0000001f3f057899 */ /* 0x000fc60008011404 */
[--C-:B------:R-:W-:Y:S02]  /*1ff0*/  IADD3 R9, P0, P1, R5, UR4, R2.reuse ;  /* 0x0000000405097c10 */ /* 0x100fe4000f91e002 */
[----:B------:R-:W-:Y:S02]  /*2000*/  SHF.R.S32.HI R4, RZ, 0x1f, R2 ;  /* 0x0000001fff047819 */ /* 0x000fe40000011402 */
[----:B------:R-:W-:Y:S02]  /*2010*/  SHF.R.S32.HI R5, RZ, 0x1f, R5 ;  /* 0x0000001fff057819 */ /* 0x000fe40000011405 */
[C---:B------:R-:W-:Y:S02]  /*2020*/  IADD3 R2, R8.reuse, 0x10, RZ ;  /* 0x0000001008027810 */ /* 0x040fe40007ffe0ff */
[----:B------:R-:W-:Y:S01]  /*2030*/  IADD3.X R11, R5, UR5, R4, P0, P1 ;  /* 0x00000005050b7c10 */ /* 0x000fe200087e2404 */
[----:B------:R-:W-:Y:S01]  /*2040*/  ULDC.64 UR4, c[0x0][0x210] ;  /* 0x0000840000047ab9 */ /* 0x000fe20000000a00 */
[----:B------:R-:W-:-:S02]  /*2050*/  IADD3 R7, P0, R8, R9, RZ ;  /* 0x0000000908077210 */ /* 0x000fc40007f1e0ff */
[----:B------:R-:W-:Y:S02]  /*2060*/  IADD3 R5, P1, R2, R9, RZ ;  /* 0x0000000902057210 */ /* 0x000fe40007f3e0ff */
[-C--:B------:R-:W-:Y:S02]  /*2070*/  LEA.HI.X.SX32 R8, R8, R11.reuse, 0x1, P0 ;  /* 0x0000000b08087211 */ /* 0x080fe400000f0eff */
[----:B------:R-:W-:Y:S02]  /*2080*/  LEA.HI.X.SX32 R6, R2, R11, 0x1, P1 ;  /* 0x0000000b02067211 */ /* 0x000fe400008f0eff */
[----:B------:R-:W-:Y:S02]  /*2090*/  LEA R2, P0, R7, UR4, 0x1 ;  /* 0x0000000407027c11 */ /* 0x000fe4000f8008ff */
[----:B------:R-:W-:Y:S02]  /*20a0*/  LEA R4, P1, R5, UR4, 0x1 ;  /* 0x0000000405047c11 */ /* 0x000fe4000f8208ff */
[----:B------:R-:W-:-:S02]  /*20b0*/  LEA.HI.X R3, R7, UR5, R8, 0x1, P0 ;  /* 0x0000000507037c11 */ /* 0x000fc400080f0c08 */
[--C-:B------:R-:W-:Y:S02]  /*20c0*/  LEA.HI.X R5, R5, UR5, R6.reuse, 0x1, P1 ;  /* 0x0000000505057c11 */ /* 0x100fe400088f0c06 */
[----:B------:R-:W-:Y:S01]  /*20d0*/  PRMT R6, R0, 0x7632, R6 ;  /* 0x0000763200067816 */ /* 0x000fe20000000006 */
[----:B------:R-:W-:Y:S04]  /*20e0*/  STG.E.U16 desc[UR36][R2.64], R0 ;  /* 0x0000000002007986 */ /* 0x000fe8000c101524 */
[----:B------:R-:W-:Y:S01]  /*20f0*/  STG.E.U16 desc[UR36][R4.64], R6 ;  /* 0x0000000604007986 */ /* 0x000fe2000c101524 */
[----:B------:R-:W-:Y:S05]  /*2100*/  EXIT ;  /* 0x000000000000794d */ /* 0x000fea0003800000 */
.L_x_4103:
        /* <DEDUP_REMOVED lines=9> */
[----:B------:R-:W-:Y:S01]  /*21a0*/  IMAD.MOV.U32 R12, RZ, RZ, 0x1 ;  /* 0x00000001ff0c7424 */ /* 0x000fe200078e00ff */
[----:B------:R-:W-:-:S02]  /*21b0*/  MOV R7, UR5 ;  /* 0x0000000500077c02 */ /* 0x000fc40008000f00 */
[----:B------:R-:W-:Y:S02]  /*21c0*/  MOV R10, UR6 ;  /* 0x00000006000a7c02 */ /* 0x000fe40008000f00 */
[----:B------:R-:W-:Y:S02]  /*21d0*/  MOV R11, UR7 ;  /* 0x00000007000b7c02 */ /* 0x000fe40008000f00 */
[----:B0-----:R-:W-:-:S07]  /*21e0*/  MOV R13, RZ ;  /* 0x000000ff000d7202 */ /* 0x001fce0000000f00 */
[----:B------:R-:W-:-:S07]  /*21f0*/  LEPC R20, `(.L_x_4129) ;  /* 0x000000001014794e */ /* 0x000fce0000000000 */
[----:B-1----:R-:W-:Y:S05]  /*2200*/  CALL.ABS.NOINC R2 ;  /* 0x0000000002007343 */ /* 0x002fea0003c00000 */
.L_x_4129:
[----:B------:R-:W-:Y:S05]  /*2210*/  EXIT ;  /* 0x000000000000794d */ /* 0x000fea0003800000 */
.L_x_4104:
[----:B------:R-:W-:Y:S01]  /*2220*/  HFMA2.MMA R12, -RZ, RZ, 0, 9.5367431640625e-07 ;  /* 0x00000010ff0c7435 */ /* 0x000fe200000001ff */
[----:B------:R-:W-:Y:S02]  /*2230*/  MOV R11, 0x1f ;  /* 0x0000001f000b7802 */ /* 0x000fe40000000f00 */
[----:B------:R-:W-:Y:S02]  /*2240*/  MOV R15, 0xffffffff ;  /* 0xffffffff000f7802 */ /* 0x000fe40000000f00 */
[----:B------:R-:W-:-:S07]  /*2250*/  MOV R2, 0xff7fffff ;  /* 0xff7fffff00027802 */ /* 0x000fce0000000f00 */
[----:B------:R-:W-:Y:S05]  /*2260*/  WARPSYNC.COLLECTIVE R15, `(.L_x_4130) ;  /* 0x000000000f087348 */ /* 0x000fea0003c00000 */
[----:B------:R0:W1:Y:S02]  /*2270*/  SHFL.BFLY P6, R14, R13, R12, R11 ;  /* 0x0c00000c0d0e7389 */ /* 0x00006400000c000b */
[----:B01----:R-:W-:Y:S01]  /*2280*/  ENDCOLLECTIVE ;  /* 0x000000000000791b */ /* 0x003fe20003800000 */
.L_x_4130:
[----:B------:R-:W-:Y:S01]  /*2290*/  IMAD.MOV.U32 R12, RZ, RZ, 0x8 ;  /* 0x00000008ff0c7424 */ /* 0x000fe200078e00ff */
[----:B------:R-:W-:-:S04]  /*22a0*/  FMNMX.FTZ R0, R14, -3.40282346638528859812e+38, !PT ;  /* 0xff7fffff0e007809 */ /* 0x000fc80007810000 */
[----:B------:R-:W-:-:S07]  /*22b0*/  MOV R13, R0 ;  /* 0x00000000000d7202 */ /* 0x000fce0000000f00 */
[----:B------:R-:W-:Y:S05]  /*22c0*/  WARPSYNC.COLLECTIVE R15, `(.L_x_4131) ;  /* 0x000000000f087348 */ /* 0x000fea0003c00000 */
[----:B------:R0:W1:Y:S02]  /*22d0*/  SHFL.BFLY P6, R14, R13, R12, R11 ;  /* 0x0c00000c0d0e7389 */ /* 0x00006400000c000b */
[----:B01----:R-:W-:Y:S01]  /*22e0*/  ENDCOLLECTIVE ;  /* 0x000000000000791b */ /* 0x003fe20003800000 */
.L_x_4131:
[----:B------:R-:W-:Y:S01]  /*22f0*/  HFMA2.MMA R12, -RZ, RZ, 0, 2.384185791015625e-07 ;  /* 0x00000004ff0c7435 */ /* 0x000fe200000001ff */
[----:B------:R-:W-:-:S04]  /*2300*/  FMNMX.FTZ R3, R0, R14, !PT ;  /* 0x0000000e00037209 */ /* 0x000fc80007810000 */
[----:B------:R-:W-:-:S07]  /*2310*/  MOV R13, R3 ;  /* 0x00000003000d7202 */ /* 0x000fce0000000f00 */
[----:B------:R-:W-:Y:S05]  /*2320*/  WARPSYNC.COLLECTIVE R15, `(.L_x_4132) ;  /* 0x000000000f087348 */ /* 0x000fea0003c00000 */
[----:B------:R0:W1:Y:S02]  /*2330*/  SHFL.BFLY P6, R14, R13, R12, R11 ;  /* 0x0c00000c0d0e7389 */ /* 0x00006400000c000b */
[----:B01----:R-:W-:Y:S01]  /*2340*/  ENDCOLLECTIVE ;  /* 0x000000000000791b */ /* 0x003fe20003800000 */
.L_x_4132:
[----:B------:R-:W-:Y:S01]  /*2350*/  HFMA2.MMA R12, -RZ, RZ, 0, 1.1920928955078125e-07 ;  /* 0x00000002ff0c7435 */ /* 0x000fe200000001ff */
[----:B------:R-:W-:-:S04]  /*2360*/  FMNMX.FTZ R4, R3, R14, !PT ;  /* 0x0000000e03047209 */ /* 0x000fc80007810000 */
[----:B------:R-:W-:-:S07]  /*2370*/  MOV R13, R4 ;  /* 0x00000004000d7202 */ /* 0x000fce0000000f00 */
[----:B------:R-:W-:Y:S05]  /*2380*/  WARPSYNC.COLLECTIVE R15, `(.L_x_4133) ;  /* 0x000000000f087348 */ /* 0x000fea0003c00000 */
[----:B------:R0:W1:Y:S02]  /*2390*/  SHFL.BFLY P6, R14, R13, R12, R11 ;  /* 0x0c00000c0d0e7389 */ /* 0x00006400000c000b */
[----:B01----:R-:W-:Y:S01]  /*23a0*/  ENDCOLLECTIVE ;  /* 0x000000000000791b */ /* 0x003fe20003800000 */
.L_x_4133:
[----:B------:R-:W-:Y:S05]  /*23b0*/  BRA `(.L_x_4134) ;  /* 0xffffffdc00907947 */ /* 0x000fea000383ffff */
.L_x_4135:
        /* <DEDUP_REMOVED lines=12> */
.L_x_28106:


//--------------------- .text._ZN4vllm25paged_attention_v1_kernelIthLi256ELi16ELi128ELNS_18Fp8KVCacheDataTypeE2ELb1EEEvPT_PKS2_PKT0_S8_ifPKiSA_iPKfiiiSC_SC_iiiii --------------------------
	.section	.text._ZN4vllm25paged_attention_v1_kernelIthLi256ELi16ELi128ELNS_18Fp8KVCacheDataTypeE2ELb1EEEvPT_PKS2_PKT0_S8_ifPKiSA_iPKfiiiSC_SC_iiiii,"ax",@progbits
	.align	128
        .global         _ZN4vllm25paged_attention_v1_kernelIthLi256ELi16ELi128ELNS_18Fp8KVCacheDataTypeE2ELb1EEEvPT_PKS2_PKT0_S8_ifPKiSA_iPKfiiiSC_SC_iiiii
        .type           _ZN4vllm25paged_attention_v1_kernelIthLi256ELi16ELi128ELNS_18Fp8KVCacheDataTypeE2ELb1EEEvPT_PKS2_PKT0_S8_ifPKiSA_iPKfiiiSC_SC_iiiii,@function
        .size           _ZN4vllm25paged_attention_v1_kernelIthLi256ELi16ELi128ELNS_18Fp8KVCacheDataTypeE2ELb1EEEvPT_PKS2_PKT0_S8_ifPKiSA_iPKfiiiSC_SC_iiiii,(.L_x_28107 - _ZN4vllm25paged_attention_v1_kernelIthLi256ELi16ELi128ELNS_18Fp8KVCacheDataTypeE2ELb1EEEvPT_PKS2_PKT0_S8_ifPKiSA_iPKfiiiSC_SC_iiiii)
        .other          _ZN4vllm25paged_attention_v1_kernelIthLi256ELi16ELi128ELNS_18Fp8KVCacheDataTypeE2ELb1EEEvPT_PKS2_PKT0_S8_ifPKiSA_iPKfiiiSC_SC_iiiii,@"STO_CUDA_ENTRY STV_DEFAULT"
_ZN4vllm25paged_attention_v1_kernelIthLi256ELi16ELi128ELNS_18Fp8KVCacheDataTypeE2ELb1EEEvPT_PKS2_PKT0_S8_ifPKiSA_iPKfiiiSC_SC_iiiii:
.text._ZN4vllm25paged_attention_v1_kernelIthLi256ELi16ELi128ELNS_18Fp8KVCacheDataTypeE2ELb1EEEvPT_PKS2_PKT0_S8_ifPKiSA_iPKfiiiSC_SC_iiiii:
        /* <DEDUP_REMOVED lines=13> */
[----:B----4-:R-:W-:-:S06]  /*00d0*/  VIADD R6, R4, 0xffffffe ;  /* 0x0ffffffe04067836 */ /* 0x010fcc0000000000 */
[----:B------:R4:W5:Y:S02]  /*00e0*/  F2I.FTZ.U32.TRUNC.NTZ R7, R6 ;  /* 0x0000000600077305 */ /* 0x000964000021f000 */
[----:B----4-:R-:W-:Y:S02]  /*00f0*/  IMAD.MOV.U32 R6, RZ, RZ, RZ ;  /* 0x000000ffff067224 */ /* 0x010fe400078e00ff */
[----:B-----5:R-:W-:-:S05]  /*0100*/  IMAD R0, R7, R5, RZ ;  /* 0x0000000507007224 */ /* 0x020fca00078e02ff */
[----:B------:R-:W-:-:S05]  /*0110*/  IADD3 R11, -R0, RZ, RZ ;  /* 0x000000ff000b7210 */ /* 0x000fca0007ffe1ff */
[----:B------:R-:W-:Y:S01]  /*0120*/  IMAD.HI.U32 R0, R7, R11, R6 ;  /* 0x0000000b07007227 */ /* 0x000fe200078e0006 */
[----:B------:R-:W-:Y:S03]  /*0130*/  BAR.SYNC.DEFER_BLOCKING 0x0 ;  /* 0x0000000000007b1d */ /* 0x000fe60000010000 */
[----:B---3--:R-:W-:-:S05]  /*0140*/  VIADD R3, R8, 0xffffffff ;  /* 0xffffffff08037836 */ /* 0x008fca0000000000 */
[----:B------:R-:W-:-:S05]  /*0150*/  IABS R9, R3 ;  /* 0x0000000300097213 */ /* 0x000fca0000000000 */
[----:B------:R-:W-:Y:S02]  /*0160*/  IMAD.MOV.U32 R7, RZ, RZ, R9 ;  /* 0x000000ffff077224 */ /* 0x000fe400078e0009 */
[----:B------:R-:W3:Y:S02]  /*0170*/  LDC R9, c[0x0][0x288] ;  /* 0x0000a200ff097b82 */ /* 0x000ee40000000800 */
[----:B------:R-:W-:-:S05]  /*0180*/  IMAD.HI.U32 R6, R0, R7, RZ ;  /* 0x0000000700067227 */ /* 0x000fca00078e00ff */
[----:B------:R-:W-:-:S05]  /*0190*/  IADD3 R4, -R6, RZ, RZ ;  /* 0x000000ff06047210 */ /* 0x000fca0007ffe1ff */
[----:B------:R-:W-:-:S05]  /*01a0*/  IMAD R4, R5, R4, R7 ;  /* 0x0000000405047224 */ /* 0x000fca00078e0207 */
[----:B------:R-:W-:-:S13]  /*01b0*/  ISETP.GT.U32.AND P1, PT, R5, R4, PT ;  /* 0x000000040500720c */ /* 0x000fda0003f24070 */
[----:B------:R-:W-:Y:S01]  /*01c0*/  @!P1 IMAD.IADD R4, R4, 0x1, -R5 ;  /* 0x0000000104049824 */ /* 0x000fe200078e0a05 */
[----:B------:R-:W-:Y:S02]  /*01d0*/  @!P1 IADD3 R6, R6, 0x1, RZ ;  /* 0x0000000106069810 */ /* 0x000fe40007ffe0ff */
[----:B------:R-:W-:Y:S02]  /*01e0*/  ISETP.NE.AND P1, PT, R2, RZ, PT ;  /* 0x000000ff0200720c */ /* 0x000fe40003f25270 */
[----:B------:R-:W-:Y:S02]  /*01f0*/  ISETP.GE.U32.AND P0, PT, R4, R5, PT ;  /* 0x000000050400720c */ /* 0x000fe40003f06070 */
[----:B------:R-:W-:Y:S01]  /*0200*/  LOP3.LUT R4, R3, R2, RZ, 0x3c, !PT ;  /* 0x0000000203047212 */ /* 0x000fe200078e3cff */
[----:B------:R-:W-:-:S03]  /*0210*/  VIADD R3, R8, 0xf ;  /* 0x0000000f08037836 */ /* 0x000fc60000000000 */
[----:B------:R-:W-:Y:S02]  /*0220*/  ISETP.GE.AND P2, PT, R4, RZ, PT ;  /* 0x000000ff0400720c */ /* 0x000fe40003f46270 */
[----:B------:R-:W-:-:S04]  /*0230*/  SHF.R.S32.HI R4, RZ, 0x1f, R3 ;  /* 0x0000001fff047819 */ /* 0x000fc80000011403 */
[----:B------:R-:W-:Y:S01]  /*0240*/  LEA.HI R3, R4, R3, RZ, 0x4 ;  /* 0x0000000304037211 */ /* 0x000fe200078f20ff */
[----:B------:R-:W-:Y:S01]  /*0250*/  @P0 VIADD R6, R6, 0x1 ;  /* 0x0000000106060836 */ /* 0x000fe20000000000 */
[----:B---3--:R-:W-:Y:S02]  /*0260*/  ISETP.GT.AND P0, PT, R9, -0x1, PT ;  /* 0xffffffff0900780c */ /* 0x008fe40003f04270 */
[----:B--2---:R-:W-:Y:S02]  /*0270*/  SHF.R.S32.HI R4, RZ, 0x1f, R25 ;  /* 0x0000001fff047819 */ /* 0x004fe40000011419 */
[----:B------:R-:W-:Y:S01]  /*0280*/  LOP3.LUT R7, R3, 0xfffffff0, RZ, 0xc0, !PT ;  /* 0xfffffff003077812 */ /* 0x000fe200078ec0ff */
[----:B------:R-:W-:Y:S01]  /*0290*/  @!P2 IMAD.MOV R6, RZ, RZ, -R6 ;  /* 0x000000ffff06a224 */ /* 0x000fe200078e0a06 */
[----:B------:R-:W-:Y:S02]  /*02a0*/  LEA.HI R4, R4, R25, RZ, 0x5 ;  /* 0x0000001904047211 */ /* 0x000fe400078f28ff */
[----:B------:R-:W-:-:S02]  /*02b0*/  VIMNMX R8, R8, R7, PT ;  /* 0x0000000708087248 */ /* 0x000fc40003fe0100 */
[----:B------:R-:W-:Y:S02]  /*02c0*/  LOP3.LUT R10, R4, 0xffffffe0, RZ, 0xc0, !PT ;  /* 0xffffffe0040a7812 */ /* 0x000fe400078ec0ff */
[----:B------:R-:W-:Y:S02]  /*02d0*/  SHF.R.S32.HI R22, RZ, 0x5, R4 ;  /* 0x00000005ff167819 */ /* 0x000fe40000011404 */
[----:B------:R-:W-:Y:S01]  /*02e0*/  @!P1 LOP3.LUT R6, RZ, R2, RZ, 0x33, !PT ;  /* 0x00000002ff069212 */ /* 0x000fe200078e33ff */
[----:B------:R-:W-:Y:S01]  /*02f0*/  IMAD.IADD R21, R25, 0x1, -R10 ;  /* 0x0000000119157824 */ /* 0x000fe200078e0a0a */
[----:B------:R-:W-:Y:S02]  /*0300*/  MOV R4, R5 ;  /* 0x0000000500047202 */ /* 0x000fe40000000f00 */
[----:B------:R-:W-:Y:S01]  /*0310*/  SHF.R.S32.HI R7, RZ, 0x4, R3 ;  /* 0x00000004ff077819 */ /* 0x000fe20000011403 */
[----:B01----:R-:W-:Y:S06]  /*0320*/  @P0 BRA `(.L_x_4136) ;  /* 0x0000000000dc0947 */ /* 0x003fec0003800000 */
        /* <DEDUP_REMOVED lines=37> */
[----:B------:R-:W-:-:S04]  /*0580*/  IMAD R15, R15, R12, RZ ;  /* 0x0000000c0f0f7224 */ /* 0x000fc800078e02ff */
[----:B------:R-:W-:Y:S01]  /*0590*/  IMAD.HI.U32 R3, R3, R15, R2 ;  /* 0x0000000f03037227 */ /* 0x000fe200078e0002 */
[----:B------:R-:W-:-:S04]  /*05a0*/  LOP3.LUT R2, R24, R11, RZ, 0x3c, !PT ;  /* 0x0000000b18027212 */ /* 0x000fc800078e3cff */
[----:B------:R-:W-:Y:S01]  /*05b0*/  ISETP.GE.AND P2, PT, R2, RZ, PT ;  /* 0x000000ff0200720c */ /* 0x000fe20003f46270 */
[----:B------:R-:W-:-:S04]  /*05c0*/  IMAD.HI.U32 R3, R3, R14, RZ ;  /* 0x0000000e03037227 */ /* 0x000fc800078e00ff */
[----:B------:R-:W-:Y:S02]  /*05d0*/  IMAD R13, R3, R13, R14 ;  /* 0x0000000d030d7224 */ /* 0x000fe400078e020e */
[----:B------:R-:W-:-:S03]  /*05e0*/  IMAD.MOV R2, RZ, RZ, -R9 ;  /* 0x000000ffff027224 */ /* 0x000fc600078e0a09 */
        /* <DEDUP_REMOVED lines=11> */
.L_x_4136:
[----:B------:R-:W-:Y:S02]  /*06a0*/  ULDC UR4, c[0x0][0x278] ;  /* 0x00009e0000047ab9 */ /* 0x000fe40000000800 */
[----:B------:R-:W-:-:S04]  /*06b0*/  IMAD R2, R23, UR4, R24 ;  /* 0x0000000417027c24 */ /* 0x000fc8000f8e0218 */
[----:B------:R-:W-:-:S07]  /*06c0*/  IMAD R9, R2, R9, RZ ;  /* 0x0000000902097224 */ /* 0x000fce00078e02ff */
.L_x_4137:
[----:B------:R-:W-:Y:S01]  /*06d0*/  ISETP.GE.AND P1, PT, R22, R7, PT ;  /* 0x000000071600720c */ /* 0x000fe20003f26270 */
[----:B------:R-:W-:Y:S01]  /*06e0*/  BSSY B7, `(.L_x_4138) ;  /* 0x0000043000077945 */ /* 0x000fe20003800000 */
[----:B------:R-:W-:-:S11]  /*06f0*/  IADD3 R9, R9, 0x1, RZ ;  /* 0x0000000109097810 */ /* 0x000fd60007ffe0ff */
[----:B------:R-:W-:Y:S05]  /*0700*/  @P1 BRA `(.L_x_4139) ;  /* 0x0000000400001947 */ /* 0x000fea0003800000 */
[----:B------:R-:W0:Y:S01]  /*0710*/  LDC R15, c[0x0][0x280] ;  /* 0x0000a000ff0f7b82 */ /* 0x000e220000000800 */
[----:B------:R-:W-:Y:S01]  /*0720*/  LEA.HI R2, R25, R25, RZ, 0x1 ;  /* 0x0000001919027211 */ /* 0x000fe200078f08ff */
[----:B------:R-:W-:Y:S01]  /*0730*/  ULDC UR4, c[0x0][0x27c] ;  /* 0x00009f0000047ab9 */ /* 0x000fe20000000800 */
[----:B------:R-:W-:Y:S02]  /*0740*/  IMAD.MOV.U32 R14, RZ, RZ, R22 ;  /* 0x000000ffff0e7224 */ /* 0x000fe400078e0016 */
[--C-:B------:R-:W-:Y:S02]  /*0750*/  SHF.R.S32.HI R12, RZ, 0x1, R2.reuse ;  /* 0x00000001ff0c7819 */ /* 0x100fe40000011402 */
[----:B------:R-:W-:Y:S01]  /*0760*/  SHF.R.S32.HI R5, RZ, 0x1f, R2 ;  /* 0x0000001fff057819 */ /* 0x000fe20000011402 */
[----:B------:R-:W1:Y:S01]  /*0770*/  LDC R11, c[0x0][0x284] ;  /* 0x0000a100ff0b7b82 */ /* 0x000e620000000800 */
[----:B------:R-:W-:Y:S02]  /*0780*/  IMAD.MOV.U32 R2, RZ, RZ, RZ ;  /* 0x000000ffff027224 */ /* 0x000fe400078e00ff */
[----:B------:R-:W-:-:S04]  /*0790*/  LEA.HI R5, R5, R12, RZ, 0x4 ;  /* 0x0000000c05057211 */ /* 0x000fc800078f20ff */
[----:B------:R-:W-:-:S04]  /*07a0*/  LOP3.LUT R5, R5, 0xfffffff0, RZ, 0xc0, !PT ;  /* 0xfffffff005057812 */ /* 0x000fc800078ec0ff */
[----:B------:R-:W-:Y:S02]  /*07b0*/  IADD3 R12, R12, -R5, RZ ;  /* 0x800000050c0c7210 */ /* 0x000fe40007ffe0ff */
[----:B0-----:R-:W-:Y:S02]  /*07c0*/  IABS R10, R15 ;  /* 0x0000000f000a7213 */ /* 0x001fe40000000000 */
[----:B------:R-:W-:Y:S02]  /*07d0*/  ISETP.NE.AND P2, PT, R15, RZ, PT ;  /* 0x000000ff0f00720c */ /* 0x000fe40003f45270 */
[----:B------:R-:W0:Y:S01]  /*07e0*/  I2F.RP R13, R10 ;  /* 0x0000000a000d7306 */ /* 0x000e220000209400 */
[----:B-1----:R-:W-:-:S07]  /*07f0*/  ISETP.NE.AND P3, PT, R11, RZ, PT ;  /* 0x000000ff0b00720c */ /* 0x002fce0003f65270 */
[----:B0-----:R-:W0:Y:S02]  /*0800*/  MUFU.RCP R13, R13 ;  /* 0x0000000d000d7308 */ /* 0x001e240000001000 */
[----:B0-----:R-:W-:-:S06]  /*0810*/  VIADD R3, R13, 0xffffffe ;  /* 0x0ffffffe0d037836 */ /* 0x001fcc0000000000 */
[----:B------:R-:W0:Y:S02]  /*0820*/  F2I.FTZ.U32.TRUNC.NTZ R3, R3 ;  /* 0x0000000300037305 */ /* 0x000e24000021f000 */
[----:B0-----:R-:W-:-:S04]  /*0830*/  IMAD.MOV R17, RZ, RZ, -R3 ;  /* 0x000000ffff117224 */ /* 0x001fc800078e0a03 */
[----:B------:R-:W-:-:S04]  /*0840*/  IMAD R5, R17, R10, RZ ;  /* 0x0000000a11057224 */ /* 0x000fc800078e02ff */
[----:B------:R-:W-:Y:S01]  /*0850*/  IMAD.HI.U32 R2, R3, R5, R2 ;  /* 0x0000000503027227 */ /* 0x000fe200078e0002 */
[----:B------:R-:W-:Y:S02]  /*0860*/  IABS R5, R11 ;  /* 0x0000000b00057213 */ /* 0x000fe40000000000 */
[----:B------:R-:W-:-:S07]  /*0870*/  IADD3 R3, R6, -UR4, RZ ;  /* 0x8000000406037c10 */ /* 0x000fce000fffe0ff */
.L_x_4141:
        /* <DEDUP_REMOVED lines=29> */
[----:B------:R-:W-:Y:S02]  /*0a50*/  LOP3.LUT P0, RZ, R25, 0x1, RZ, 0xc0, !PT ;  /* 0x0000000119ff7812 */ /* 0x000fe4000780c0ff */
        /* <DEDUP_REMOVED lines=11> */
.L_x_4139:
[----:B------:R-:W-:Y:S05]  /*0b10*/  BSYNC B7 ;  /* 0x0000000000077941 */ /* 0x000fea0003800000 */
.L_x_4138:
        /* <DEDUP_REMOVED lines=11> */
.L_x_4181:
        /* <DEDUP_REMOVED lines=40> */
.L_x_4147:
        /* <DEDUP_REMOVED lines=11> */
.L_x_4146:
[----:B------:R-:W-:Y:S05]  /*0f00*/  BSYNC B1 ;  /* 0x0000000000017941 */ /* 0x000fea0003800000 */
.L_x_4145:
        /* <DEDUP_REMOVED lines=14> */
.L_x_4150:
        /* <DEDUP_REMOVED lines=9> */
[----:B------:R-:W5:Y:S01]  /*1080*/  LDS R31, [R3+0xe00] ;  /* 0x000e0000031f7984 */ /* 0x000f620000000800 */
[----:B0-----:R-:W-:-:S04]  /*1090*/  FADD.FTZ R17, -R0, R17 ;  /* 0x0000001100117221 */ /* 0x001fc80000010100 */
[----:B------:R-:W-:Y:S01]  /*10a0*/  FMUL.FTZ R16, R17, 1.4426950216293334961 ;  /* 0x3fb8aa3b11107820 */ /* 0x000fe20000410000 */
[C---:B-1----:R-:W-:Y:S01]  /*10b0*/  FADD.FTZ R27, -R0.reuse, R27 ;  /* 0x0000001b001b7221 */ /* 0x042fe20000010100 */
[----:B------:R-:W0:Y:S01]  /*10c0*/  LDS R17, [R3+0x800] ;  /* 0x0008000003117984 */ /* 0x000e220000000800 */
[C---:B--2---:R-:W-:Y:S02]  /*10d0*/  FADD.FTZ R29, -R0.reuse, R29 ;  /* 0x0000001d001d7221 */ /* 0x044fe40000010100 */
[----:B------:R-:W-:Y:S01]  /*10e0*/  FMUL.FTZ R18, R27, 1.4426950216293334961 ;  /* 0x3fb8aa3b1b127820 */ /* 0x000fe20000410000 */
[----:B------:R-:W1:Y:S01]  /*10f0*/  MUFU.EX2 R16, R16 ;  /* 0x0000001000107308 */ /* 0x000e620000000800 */
[----:B------:R-:W-:Y:S01]  /*1100*/  LDS R27, [R3+0x1000] ;  /* 0x00100000031b7984 */ /* 0x000fe20000000800 */
[----:B------:R-:W-:Y:S01]  /*1110*/  FMUL.FTZ R14, R29, 1.4426950216293334961 ;  /* 0x3fb8aa3b1d0e7820 */ /* 0x000fe20000410000 */
[C---:B---3--:R-:W-:Y:S02]  /*1120*/  FADD.FTZ R19, -R0.reuse, R19 ;  /* 0x0000001300137221 */ /* 0x048fe40000010100 */
[----:B------:R-:W2:Y:S01]  /*1130*/  LDS R29, [R3+0xc00] ;  /* 0x000c0000031d7984 */ /* 0x000ea20000000800 */
[C---:B----4-:R-:W-:Y:S01]  /*1140*/  FADD.FTZ R15, -R0.reuse, R15 ;  /* 0x0000000f000f7221 */ /* 0x050fe20000010100 */
[----:B------:R-:W-:Y:S01]  /*1150*/  FMUL.FTZ R10, R19, 1.4426950216293334961 ;  /* 0x3fb8aa3b130a7820 */ /* 0x000fe20000410000 */
[----:B------:R-:W3:Y:S02]  /*1160*/  MUFU.EX2 R18, R18 ;  /* 0x0000001200127308 */ /* 0x000ee40000000800 */
[----:B------:R-:W-:Y:S01]  /*1170*/  FMUL.FTZ R12, R15, 1.4426950216293334961 ;  /* 0x3fb8aa3b0f0c7820 */ /* 0x000fe20000410000 */
[----:B-----5:R-:W-:-:S04]  /*1180*/  FADD.FTZ R15, -R0, R13 ;  /* 0x0000000d000f7221 */ /* 0x020fc80000010100 */
[----:B------:R-:W-:Y:S01]  /*1190*/  FMUL.FTZ R20, R15, 1.4426950216293334961 ;  /* 0x3fb8aa3b0f147820 */ /* 0x000fe20000410000 */
[----:B------:R-:W4:Y:S01]  /*11a0*/  MUFU.EX2 R14, R14 ;  /* 0x0000000e000e7308 */ /* 0x000f220000000800 */
[----:B-1----:R-:W-:Y:S01]  /*11b0*/  FADD.FTZ R13, R16, R4 ;  /* 0x00000004100d7221 */ /* 0x002fe20000010000 */
[----:B------:R-:W1:Y:S01]  /*11c0*/  LDS R15, [R3+0x1200] ;  /* 0x00120000030f7984 */ /* 0x000e620000000800 */
[----:B------:R-:W-:-:S03]  /*11d0*/  FADD.FTZ R31, -R0, R31 ;  /* 0x0000001f001f7221 */ /* 0x000fc60000010100 */
[----:B------:R5:W-:Y:S02]  /*11e0*/  STS [R3+-0x400], R16 ;  /* 0xfffc001003007388 */ /* 0x000be40000000800 */
[----:B------:R-:W2:Y:S01]  /*11f0*/  MUFU.EX2 R10, R10 ;  /* 0x0000000a000a7308 */ /* 0x000ea20000000800 */
[----:B---3--:R-:W-:Y:S01]  /*1200*/  FADD.FTZ R13, R13, R18 ;  /* 0x000000120d0d7221 */ /* 0x008fe20000010000 */
[----:B------:R3:W-:Y:S06]  /*1210*/  STS [R3+-0x200], R18 ;  /* 0xfffe001203007388 */ /* 0x0007ec0000000800 */
[----:B------:R-:W2:Y:S01]  /*1220*/  MUFU.EX2 R12, R12 ;  /* 0x0000000c000c7308 */ /* 0x000ea20000000800 */
[----:B----4-:R-:W-:Y:S01]  /*1230*/  FADD.FTZ R13, R13, R14 ;  /* 0x0000000e0d0d7221 */ /* 0x010fe20000010000 */
[----:B------:R4:W-:Y:S01]  /*1240*/  STS [R3], R14 ;  /* 0x0000000e03007388 */ /* 0x0009e20000000800 */
[----:B-----5:R-:W-:Y:S01]  /*1250*/  FMUL.FTZ R16, R31, 1.4426950216293334961 ;  /* 0x3fb8aa3b1f107820 */ /* 0x020fe20000410000 */
[----:B0-----:R-:W-:-:S04]  /*1260*/  FADD.FTZ R17, -R0, R17 ;  /* 0x0000001100117221 */ /* 0x001fc80000010100 */
[----:B---3--:R-:W-:Y:S01]  /*1270*/  FMUL.FTZ R18, R17, 1.4426950216293334961 ;  /* 0x3fb8aa3b11127820 */ /* 0x008fe20000410000 */
[----:B--2---:R-:W-:Y:S01]  /*1280*/  FADD.FTZ R19, R13, R10 ;  /* 0x0000000a0d137221 */ /* 0x004fe20000010000 */
[----:B------:R-:W0:Y:S01]  /*1290*/  LDS R17, [R3+0x1800] ;  /* 0x0018000003117984 */ /* 0x000e220000000800 */
[----:B------:R-:W2:Y:S01]  /*12a0*/  MUFU.EX2 R20, R20 ;  /* 0x0000001400147308 */ /* 0x000ea20000000800 */
[C---:B----4-:R-:W-:Y:S01]  /*12b0*/  FADD.FTZ R14, -R0.reuse, R33 ;  /* 0x00000021000e7221 */ /* 0x050fe20000010100 */
[C---:B------:R-:W-:Y:S01]  /*12c0*/  FADD.FTZ R29, -R0.reuse, R29 ;  /* 0x0000001d001d7221 */ /* 0x040fe20000010100 */
[----:B------:R-:W3:Y:S01]  /*12d0*/  LDS R13, [R3+0x1400] ;  /* 0x00140000030d7984 */ /* 0x000ee20000000800 */
[C---:B------:R-:W-:Y:S01]  /*12e0*/  FADD.FTZ R27, -R0.reuse, R27 ;  /* 0x0000001b001b7221 */ /* 0x040fe20000010100 */
[----:B------:R-:W-:Y:S02]  /*12f0*/  FADD.FTZ R35, R19, R12 ;  /* 0x0000000c13237221 */ /* 0x000fe40000010000 */
[----:B------:R-:W4:Y:S01]  /*1300*/  LDS R33, [R3+0x1a00] ;  /* 0x001a000003217984 */ /* 0x000f220000000800 */
[----:B------:R-:W5:Y:S03]  /*1310*/  MUFU.EX2 R16, R16 ;  /* 0x0000001000107308 */ /* 0x000f660000000800 */
[----:B------:R-:W4:Y:S04]  /*1320*/  LDS R19, [R3+0x1600] ;  /* 0x0016000003137984 */ /* 0x000f280000000800 */
[----:B------:R5:W-:Y:S01]  /*1330*/  STS [R3+0x400], R12 ;  /* 0x0004000c03007388 */ /* 0x000be20000000800 */
[----:B-1----:R-:W-:Y:S01]  /*1340*/  FADD.FTZ R15, -R0, R15 ;  /* 0x0000000f000f7221 */ /* 0x002fe20000010100 */
[----:B--2---:R-:W-:-:S02]  /*1350*/  FADD.FTZ R4, R35, R20 ;  /* 0x0000001423047221 */ /* 0x004fc40000010000 */
[----:B------:R1:W-:Y:S01]  /*1360*/  STS [R3+0x200], R10 ;  /* 0x0002000a03007388 */ /* 0x0003e20000000800 */
[----:B------:R-:W-:-:S03]  /*1370*/  FMUL.FTZ R15, R15, 1.4426950216293334961 ;  /* 0x3fb8aa3b0f0f7820 */ /* 0x000fc60000410000 */
[----:B------:R2:W-:Y:S01]  /*1380*/  STS [R3+0x600], R20 ;  /* 0x0006001403007388 */ /* 0x0005e20000000800 */
[----:B-----5:R-:W-:Y:S01]  /*1390*/  FMUL.FTZ R12, R14, 1.4426950216293334961 ;  /* 0x3fb8aa3b0e0c7820 */ /* 0x020fe20000410000 */
[----:B------:R-:W-:Y:S02]  /*13a0*/  FMUL.FTZ R14, R29, 1.4426950216293334961 ;  /* 0x3fb8aa3b1d0e7820 */ /* 0x000fe40000410000 */
[----:B------:R-:W-:Y:S01]  /*13b0*/  STS [R3+0xe00], R16 ;  /* 0x000e001003007388 */ /* 0x000fe20000000800 */
[----:B-1----:R1:W5:Y:S08]  /*13c0*/  MUFU.EX2 R10, R18 ;  /* 0x00000012000a7308 */ /* 0x0023700000000800 */
[----:B------:R-:W2:Y:S01]  /*13d0*/  MUFU.EX2 R12, R12 ;  /* 0x0000000c000c7308 */ /* 0x000ea20000000800 */
[----:B-1----:R-:W-:Y:S01]  /*13e0*/  FMUL.FTZ R18, R27, 1.4426950216293334961 ;  /* 0x3fb8aa3b1b127820 */ /* 0x002fe20000410000 */
[C---:B0-----:R-:W-:Y:S01]  /*13f0*/  FADD.FTZ R17, -R0.reuse, R17 ;  /* 0x0000001100117221 */ /* 0x041fe20000010100 */
[----:B---3--:R-:W-:-:S03]  /*1400*/  FADD.FTZ R13, -R0, R13 ;  /* 0x0000000d000d7221 */ /* 0x008fc60000010100 */
[----:B------:R-:W-:Y:S02]  /*1410*/  FMUL.FTZ R17, R17, 1.4426950216293334961 ;  /* 0x3fb8aa3b11117820 */ /* 0x000fe40000410000 */
[----:B------:R-:W0:Y:S01]  /*1420*/  MUFU.EX2 R14, R14 ;  /* 0x0000000e000e7308 */ /* 0x000e220000000800 */
[----:B-----5:R-:W-:Y:S01]  /*1430*/  STS [R3+0x800], R10 ;  /* 0x0008000a03007388 */ /* 0x020fe20000000800 */
[----:B------:R-:W-:Y:S01]  /*1440*/  FMUL.FTZ R28, R13, 1.4426950216293334961 ;  /* 0x3fb8aa3b0d1c7820 */ /* 0x000fe20000410000 */
[----:B------:R-:W-:Y:S01]  /*1450*/  FADD.FTZ R13, R4, R10 ;  /* 0x0000000a040d7221 */ /* 0x000fe20000010000 */
[C---:B----4-:R-:W-:Y:S01]  /*1460*/  FADD.FTZ R33, -R0.reuse, R33 ;  /* 0x0000002100217221 */ /* 0x050fe20000010100 */
[----:B------:R-:W-:-:S03]  /*1470*/  FADD.FTZ R19, -R0, R19 ;  /* 0x0000001300137221 */ /* 0x000fc60000010100 */
[----:B------:R-:W1:Y:S01]  /*1480*/  MUFU.EX2 R18, R18 ;  /* 0x0000001200127308 */ /* 0x000e620000000800 */
[----:B--2---:R-:W-:Y:S01]  /*1490*/  FADD.FTZ R13, R13, R12 ;  /* 0x0000000c0d0d7221 */ /* 0x004fe20000010000 */
[----:B------:R-:W-:Y:S01]  /*14a0*/  FMUL.FTZ R19, R19, 1.4426950216293334961 ;  /* 0x3fb8aa3b13137820 */ /* 0x000fe20000410000 */
[----:B------:R-:W-:Y:S01]  /*14b0*/  FMUL.FTZ R33, R33, 1.4426950216293334961 ;  /* 0x3fb8aa3b21217820 */ /* 0x000fe20000410000 */
[----:B------:R-:W-:Y:S04]  /*14c0*/  STS [R3+0xa00], R12 ;  /* 0x000a000c03007388 */ /* 0x000fe80000000800 */
[----:B------:R-:W2:Y:S01]  /*14d0*/  MUFU.EX2 R20, R15 ;  /* 0x0000000f00147308 */ /* 0x000ea20000000800 */
[----:B0-----:R-:W-:Y:S01]  /*14e0*/  FADD.FTZ R13, R13, R14 ;  /* 0x0000000e0d0d7221 */ /* 0x001fe20000010000 */
[----:B------:R-:W-:Y:S03]  /*14f0*/  STS [R3+0xc00], R14 ;  /* 0x000c000e03007388 */ /* 0x000fe60000000800 */
[----:B------:R-:W-:-:S03]  /*1500*/  FADD.FTZ R13, R13, R16 ;  /* 0x000000100d0d7221 */ /* 0x000fc60000010000 */
        /* <DEDUP_REMOVED lines=18> */
.L_x_4149:
[----:B------:R-:W-:Y:S05]  /*1630*/  BSYNC B1 ;  /* 0x0000000000017941 */ /* 0x000fea0003800000 */
.L_x_4148:
        /* <DEDUP_REMOVED lines=55> */
.L_x_4152:
[----:B------:R-:W-:Y:S05]  /*19b0*/  BSYNC B1 ;  /* 0x0000000000017941 */ /* 0x000fea0003800000 */
.L_x_4151:
        /* <DEDUP_REMOVED lines=26> */
.L_x_4144:
[----:B------:R-:W-:Y:S05]  /*1b60*/  BSYNC B0 ;  /* 0x0000000000007941 */ /* 0x000fea0003800000 */
.L_x_4143:
        /* <DEDUP_REMOVED lines=48> */
.L_x_4157:
        /* <DEDUP_REMOVED lines=8> */
.L_x_4156:
[----:B------:R-:W-:Y:S05]  /*1ef0*/  BSYNC B1 ;  /* 0x0000000000017941 */ /* 0x000fea0003800000 */
.L_x_4155:
        /* <DEDUP_REMOVED lines=14> */
.L_x_4160:
        /* <DEDUP_REMOVED lines=52> */
.L_x_4159:
[----:B------:R-:W-:Y:S05]  /*2320*/  BSYNC B1 ;  /* 0x0000000000017941 */ /* 0x000fea0003800000 */
.L_x_4158:
        /* <DEDUP_REMOVED lines=31> */
.L_x_4162:
[----:B------:R-:W-:Y:S05]  /*2520*/  BSYNC B1 ;  /* 0x0000000000017941 */ /* 0x000fea0003800000 */
.L_x_4161:
        /* <DEDUP_REMOVED lines=14> */
.L_x_4154:
[----:B------:R-:W-:Y:S05]  /*2610*/  BSYNC B0 ;  /* 0x0000000000007941 */ /* 0x000fea0003800000 */
.L_x_4153:
[----:B------:R-:W-:Y:S06]  /*2620*/  BAR.SYNC.DEFER_BLOCKING 0x0 ;  /* 0x0000000000007b1d */ /* 0x000fec0000010000 */
[----:B------:R-:W-:Y:S04]  /*2630*/  BSSY B6, `(.L_x_4163) ;  /* 0x000003c000067945 */ /* 0x000fe80003800000 */
        /* <DEDUP_REMOVED lines=12> */
[----:B------:R-:W-:-:S04]  /*2700*/  IABS R8, R4 ;  /* 0x0000000400087213 */ /* 0x000fc80000000000 */
        /* <DEDUP_REMOVED lines=12> */
[----:B------:R-:W-:-:S07]  /*27d0*/  MOV R2, R22 ;  /* 0x0000001600027202 */ /* 0x000fce0000000f00 */
.L_x_4166:
        /* <DEDUP_REMOVED lines=33> */
.L_x_4164:
[----:B------:R-:W-:Y:S05]  /*29f0*/  BSYNC B6 ;  /* 0x0000000000067941 */ /* 0x000fea0003800000 */
.L_x_4163:
        /* <DEDUP_REMOVED lines=27> */
.L_x_4198:
        /* <DEDUP_REMOVED lines=39> */
.L_x_4169:
[----:B------:R-:W-:Y:S05]  /*2e20*/  BSYNC B0 ;  /* 0x0000000000007941 */ /* 0x000fea0003800000 */
.L_x_4168:
        /* <DEDUP_REMOVED lines=35> */
.L_x_4171:
[----:B------:R-:W-:Y:S05]  /*3060*/  BSYNC B0 ;  /* 0x0000000000007941 */ /* 0x000fea0003800000 */
.L_x_4170:
        /* <DEDUP_REMOVED lines=19> */
.L_x_4173:
[----:B------:R-:W-:Y:S05]  /*31a0*/  BSYNC B0 ;  /* 0x0000000000007941 */ /* 0x000fea0003800000 */
.L_x_4172:
        /* <DEDUP_REMOVED lines=36> */
.L_x_4175:
[----:B------:R-:W-:Y:S05]  /*33f0*/  BSYNC B0 ;  /* 0x0000000000007941 */ /* 0x000fea0003800000 */
.L_x_4174:
        /* <DEDUP_REMOVED lines=19> */
[----:B------:R-:W-:Y:S02]  /*3530*/  F2FP.F16.F32.PACK_AB R0, R0, R3 ;  /* 0x000000030000723e */ /* 0x000fe400000000ff */
[----:B------:R-:W-:Y:S02]  /*3540*/  IADD3 R21, P1, R13, R22, RZ ;  /* 0x000000160d157210 */ /* 0x000fe40007f3e0ff */
[-C--:B------:R-:W-:Y:S02]  /*3550*/  LEA.HI.X.SX32 R28, R15, R11.reuse, 0x1, P0 ;  /* 0x0000000b0f1c7211 */ /* 0x080fe400000f0eff */
[----:B------:R-:W-:Y:S02]  /*3560*/  LEA R12, P0, R23, UR4, 0x1 ;  /* 0x00000004170c7c11 */ /* 0x000fe4000f8008ff */
[----:B------:R-:W-:-:S02]  /*3570*/  LEA.HI.X.SX32 R26, R13, R11, 0x1, P1 ;  /* 0x0000000b0d1a7211 */ /* 0x000fc400008f0eff */
[----:B------:R-:W-:Y:S02]  /*3580*/  LEA R24, P1, R21, UR4, 0x1 ;  /* 0x0000000415187c11 */ /* 0x000fe4000f8208ff */
[----:B------:R-:W-:Y:S02]  /*3590*/  IADD3 R27, R15, 0x40, RZ ;  /* 0x000000400f1b7810 */ /* 0x000fe40007ffe0ff */
[----:B------:R-:W-:Y:S01]  /*35a0*/  LEA.HI.X R13, R23, UR5, R28, 0x1, P0 ;  /* 0x00000005170d7c11 */ /* 0x000fe200080f0c1c */
[----:B------:R-:W-:Y:S01]  /*35b0*/  VIADD R28, R15, 0x30 ;  /* 0x000000300f1c7836 */ /* 0x000fe20000000000 */
[----:B------:R-:W-:Y:S02]  /*35c0*/  PRMT R29, R0, 0x7610, R29 ;  /* 0x00007610001d7816 */ /* 0x000fe4000000001d */
[----:B------:R-:W-:Y:S02]  /*35d0*/  LEA.HI.X R25, R21, UR5, R26, 0x1, P1 ;  /* 0x0000000515197c11 */ /* 0x000fe400088f0c1a */
[----:B------:R-:W-:Y:S01]  /*35e0*/  IADD3 R23, P2, R27, R22, RZ ;  /* 0x000000161b177210 */ /* 0x000fe20007f5e0ff */
[----:B------:R0:W-:Y:S01]  /*35f0*/  STG.E.U16 desc[UR36][R12.64], R29 ;  /* 0x0000001d0c007986 */ /* 0x0001e2000c101524 */
[----:B------:R-:W-:-:S02]  /*3600*/  IADD3 R21, R15, 0x20, RZ ;  /* 0x000000200f157810 */ /* 0x000fc40007ffe0ff */
[----:B------:R-:W-:Y:S02]  /*3610*/  PRMT R31, R0, 0x7632, R31 ;  /* 0x00007632001f7816 */ /* 0x000fe4000000001f */
[-C--:B------:R-:W-:Y:S02]  /*3620*/  LEA.HI.X.SX32 R30, R27, R11.reuse, 0x1, P2 ;  /* 0x0000000b1b1e7211 */ /* 0x080fe400010f0eff */
[CC--:B------:R-:W-:Y:S01]  /*3630*/  IADD3 R0, P0, R21.reuse, R22.reuse, RZ ;  /* 0x0000001615007210 */ /* 0x0c0fe20007f1e0ff */
[----:B------:R1:W-:Y:S01]  /*3640*/  STG.E.U16 desc[UR36][R24.64], R31 ;  /* 0x0000001f18007986 */ /* 0x0003e2000c101524 */
[----:B------:R-:W-:Y:S02]  /*3650*/  IADD3 R3, P1, R28, R22, RZ ;  /* 0x000000161c037210 */ /* 0x000fe40007f3e0ff */
[----:B------:R-:W-:Y:S02]  /*3660*/  LEA.HI.X.SX32 R21, R21, R11, 0x1, P0 ;  /* 0x0000000b15157211 */ /* 0x000fe400000f0eff */
[----:B0-----:R-:W-:-:S02]  /*3670*/  LEA R12, P2, R23, UR4, 0x1 ;  /* 0x00000004170c7c11 */ /* 0x001fc4000f8408ff */
[----:B------:R-:W-:Y:S02]  /*3680*/  LEA R26, P0, R0, UR4, 0x1 ;  /* 0x00000004001a7c11 */ /* 0x000fe4000f8008ff */
[----:B------:R-:W-:Y:S01]  /*3690*/  LEA.HI.X R13, R23, UR5, R30, 0x1, P2 ;  /* 0x00000005170d7c11 */ /* 0x000fe200090f0c1e */
[----:B------:R-:W-:Y:S01]  /*36a0*/  VIADD R23, R15, 0x50 ;  /* 0x000000500f177836 */ /* 0x000fe20000000000 */
[----:B------:R-:W-:Y:S02]  /*36b0*/  F2FP.F16.F32.PACK_AB R18, R18, R20 ;  /* 0x000000141212723e */ /* 0x000fe400000000ff */
[----:B------:R-:W-:Y:S02]  /*36c0*/  LEA.HI.X.SX32 R28, R28, R11, 0x1, P1 ;  /* 0x0000000b1c1c7211 */ /* 0x000fe400008f0eff */
[----:B------:R-:W-:Y:S02]  /*36d0*/  LEA R20, P1, R3, UR4, 0x1 ;  /* 0x0000000403147c11 */ /* 0x000fe4000f8208ff */
[----:B------:R-:W-:-:S02]  /*36e0*/  LEA.HI.X R27, R0, UR5, R21, 0x1, P0 ;  /* 0x00000005001b7c11 */ /* 0x000fc400080f0c15 */
[----:B------:R-:W-:Y:S02]  /*36f0*/  IADD3 R0, P0, R23, R22, RZ ;  /* 0x0000001617007210 */ /* 0x000fe40007f1e0ff */
[C---:B-1----:R-:W-:Y:S02]  /*3700*/  PRMT R25, R18.reuse, 0x7610, R25 ;  /* 0x0000761012197816 */ /* 0x042fe40000000019 */
[----:B------:R-:W-:Y:S02]  /*3710*/  LEA.HI.X R21, R3, UR5, R28, 0x1, P1 ;  /* 0x0000000503157c11 */ /* 0x000fe400088f0c1c */
[----:B------:R-:W-:Y:S01]  /*3720*/  PRMT R29, R18, 0x7632, R29 ;  /* 0x00007632121d7816 */ /* 0x000fe2000000001d */
[----:B------:R-:W-:Y:S01]  /*3730*/  STG.E.U16 desc[UR36][R26.64], R25 ;  /* 0x000000191a007986 */ /* 0x000fe2000c101524 */
[----:B------:R-:W-:Y:S01]  /*3740*/  LEA.HI.X.SX32 R23, R23, R11, 0x1, P0 ;  /* 0x0000000b17177211 */ /* 0x000fe200000f0eff */
[----:B------:R-:W-:Y:S01]  /*3750*/  VIADD R18, R15, 0x70 ;  /* 0x000000700f127836 */ /* 0x000fe20000000000 */
[----:B------:R-:W-:Y:S01]  /*3760*/  LEA R28, P0, R0, UR4, 0x1 ;  /* 0x00000004001c7c11 */ /* 0x000fe2000f8008ff */
[----:B------:R0:W-:Y:S01]  /*3770*/  STG.E.U16 desc[UR36][R20.64], R29 ;  /* 0x0000001d14007986 */ /* 0x0001e2000c101524 */
[----:B------:R-:W-:-:S02]  /*3780*/  F2FP.F16.F32.PACK_AB R10, R16, R10 ;  /* 0x0000000a100a723e */ /* 0x000fc400000000ff */
[----:B------:R-:W-:Y:S02]  /*3790*/  IADD3 R24, R15, 0x60, RZ ;  /* 0x000000600f187810 */ /* 0x000fe40007ffe0ff */
[-C--:B------:R-:W-:Y:S01]  /*37a0*/  IADD3 R16, P2, R18, R22.reuse, RZ ;  /* 0x0000001612107210 */ /* 0x080fe20007f5e0ff */
[----:B------:R1:W-:Y:S01]  /*37b0*/  STG.E.U16 desc[UR36][R12.64], R10 ;  /* 0x0000000a0c007986 */ /* 0x0003e2000c101524 */
[C---:B------:R-:W-:Y:S02]  /*37c0*/  IADD3 R3, P1, R24.reuse, R22, RZ ;  /* 0x0000001618037210 */ /* 0x040fe40007f3e0ff */
[----:B------:R-:W-:Y:S01]  /*37d0*/  F2FP.F16.F32.PACK_AB R17, R17, R19 ;  /* 0x000000131111723e */ /* 0x000fe200000000ff */
[C---:B------:R-:W-:Y:S01]  /*37e0*/  VIADD R19, R15.reuse, 0xd0 ;  /* 0x000000d00f137836 */ /* 0x040fe20000000000 */
[----:B------:R-:W-:Y:S01]  /*37f0*/  LEA.HI.X.SX32 R30, R24, R11, 0x1, P1 ;  /* 0x0000000b181e7211 */ /* 0x000fe200008f0eff */
[----:B0-----:R-:W-:Y:S01]  /*3800*/  VIADD R21, R15, 0x90 ;  /* 0x000000900f157836 */ /* 0x001fe20000000000 */
[----:B------:R-:W-:-:S02]  /*3810*/  LEA.HI.X R29, R0, UR5, R23, 0x1, P0 ;  /* 0x00000005001d7c11 */ /* 0x000fc400080f0c17 */
[----:B------:R-:W-:Y:S02]  /*3820*/  PRMT R0, R10, 0x7632, R0 ;  /* 0x000076320a007816 */ /* 0x000fe40000000000 */
[----:B------:R-:W-:Y:S01]  /*3830*/  LEA.HI.X.SX32 R25, R18, R11, 0x1, P2 ;  /* 0x0000000b12197211 */ /* 0x000fe200010f0eff */
[----:B------:R-:W-:Y:S01]  /*3840*/  VIADD R18, R15, 0xf0 ;  /* 0x000000f00f127836 */ /* 0x000fe20000000000 */
[----:B-1----:R-:W-:Y:S01]  /*3850*/  PRMT R13, R17, 0x7610, R13 ;  /* 0x00007610110d7816 */ /* 0x002fe2000000000d */
[----:B------:R0:W-:Y:S01]  /*3860*/  STG.E.U16 desc[UR36][R28.64], R0 ;  /* 0x000000001c007986 */ /* 0x0001e2000c101524 */
[C---:B------:R-:W-:Y:S02]  /*3870*/  LEA R24, P2, R16.reuse, UR4, 0x1 ;  /* 0x0000000410187c11 */ /* 0x040fe4000f8408ff */
[----:B------:R-:W-:Y:S02]  /*3880*/  LEA R26, P1, R3, UR4, 0x1 ;  /* 0x00000004031a7c11 */ /* 0x000fe4000f8208ff */
[----:B------:R-:W-:-:S02]  /*3890*/  LEA.HI.X R25, R16, UR5, R25, 0x1, P2 ;  /* 0x0000000510197c11 */ /* 0x000fc400090f0c19 */
[----:B------:R-:W-:Y:S02]  /*38a0*/  IADD3 R16, R15, 0xe0, RZ ;  /* 0x000000e00f107810 */ /* 0x000fe40007ffe0ff */
[----:B------:R-:W-:Y:S01]  /*38b0*/  LEA.HI.X R27, R3, UR5, R30, 0x1, P1 ;  /* 0x00000005031b7c11 */ /* 0x000fe200088f0c1e */
[C---:B------:R-:W-:Y:S01]  /*38c0*/  VIADD R30, R15.reuse, 0xb0 ;  /* 0x000000b00f1e7836 */ /* 0x040fe20000000000 */
[----:B------:R-:W-:Y:S02]  /*38d0*/  IADD3 R31, R15, 0xa0, RZ ;  /* 0x000000a00f1f7810 */ /* 0x000fe40007ffe0ff */
[----:B0-----:R-:W-:Y:S01]  /*38e0*/  PRMT R29, R17, 0x7632, R29 ;  /* 0x00007632111d7816 */ /* 0x001fe2000000001d */
[----:B------:R0:W-:Y:S01]  /*38f0*/  STG.E.U16 desc[UR36][R26.64], R13 ;  /* 0x0000000d1a007986 */ /* 0x0001e2000c101524 */
[C---:B------:R-:W-:Y:S02]  /*3900*/  IADD3 R17, R15.reuse, 0x80, RZ ;  /* 0x000000800f117810 */ /* 0x040fe40007ffe0ff */
[----:B------:R-:W-:Y:S01]  /*3910*/  IADD3 R23, R15, 0xc0, RZ ;  /* 0x000000c00f177810 */ /* 0x000fe20007ffe0ff */
[----:B------:R1:W-:Y:S01]  /*3920*/  STG.E.U16 desc[UR36][R24.64], R29 ;  /* 0x0000001d18007986 */ /* 0x0003e2000c101524 */
[----:B------:R-:W-:-:S02]  /*3930*/  IADD3 R20, P5, R17, R22, RZ ;  /* 0x0000001611147210 */ /* 0x000fc40007fbe0ff */
[-C--:B------:R-:W-:Y:S02]  /*3940*/  IADD3 R10, P0, R19, R22.reuse, RZ ;  /* 0x00000016130a7210 */ /* 0x080fe40007f1e0ff */
[----:B------:R-:W-:Y:S02]  /*3950*/  LEA.HI.X.SX32 R17, R17, R11, 0x1, P5 ;  /* 0x0000000b11117211 */ /* 0x000fe400028f0eff */
[-C--:B------:R-:W-:Y:S02]  /*3960*/  IADD3 R15, P5, R16, R22.reuse, RZ ;  /* 0x00000016100f7210 */ /* 0x080fe40007fbe0ff */
[-C--:B------:R-:W-:Y:S02]  /*3970*/  IADD3 R3, P4, R21, R22.reuse, RZ ;  /* 0x0000001615037210 */ /* 0x080fe40007f9e0ff */
[-C--:B------:R-:W-:Y:S02]  /*3980*/  IADD3 R0, P3, R31, R22.reuse, RZ ;  /* 0x000000161f007210 */ /* 0x080fe40007f7e0ff */
[----:B0-----:R-:W-:-:S02]  /*3990*/  IADD3 R13, P2, R30, R22, RZ ;  /* 0x000000161e0d7210 */ /* 0x001fc40007f5e0ff */
[-C--:B------:R-:W-:Y:S02]  /*39a0*/  IADD3 R12, P1, R23, R22.reuse, RZ ;  /* 0x00000016170c7210 */ /* 0x080fe40007f3e0ff */
[-C--:B-1----:R-:W-:Y:S02]  /*39b0*/  LEA.HI.X.SX32 R25, R19, R11.reuse, 0x1, P0 ;  /* 0x0000000b13197211 */ /* 0x082fe400000f0eff */
[-C--:B------:R-:W-:Y:S02]  /*39c0*/  LEA.HI.X.SX32 R28, R16, R11.reuse, 0x1, P5 ;  /* 0x0000000b101c7211 */ /* 0x080fe400028f0eff */
[----:B------:R-:W-:Y:S02]  /*39d0*/  IADD3 R22, P6, R18, R22, RZ ;  /* 0x0000001612167210 */ /* 0x000fe40007fde0ff */
[----:B------:R-:W-:Y:S02]  /*39e0*/  LEA R16, P0, R20, UR4, 0x1 ;  /* 0x0000000414107c11 */ /* 0x000fe4000f8008ff */
[----:B------:R-:W-:-:S02]  /*39f0*/  LEA.HI.X.SX32 R24, R21, R11, 0x1, P4 ;  /* 0x0000000b15187211 */ /* 0x000fc400020f0eff */
[-C--:B------:R-:W-:Y:S02]  /*3a00*/  LEA.HI.X.SX32 R21, R31, R11.reuse, 0x1, P3 ;  /* 0x0000000b1f157211 */ /* 0x080fe400018f0eff */
[-C--:B------:R-:W-:Y:S02]  /*3a10*/  LEA.HI.X.SX32 R26, R30, R11.reuse, 0x1, P2 ;  /* 0x0000000b1e1a7211 */ /* 0x080fe400010f0eff */
[-C--:B------:R-:W-:Y:S02]  /*3a20*/  LEA.HI.X.SX32 R23, R23, R11.reuse, 0x1, P1 ;  /* 0x0000000b17177211 */ /* 0x080fe400008f0eff */
[----:B------:R-:W-:Y:S02]  /*3a30*/  LEA.HI.X.SX32 R11, R18, R11, 0x1, P6 ;  /* 0x0000000b120b7211 */ /* 0x000fe400030f0eff */
[----:B------:R-:W-:Y:S02]  /*3a40*/  LEA.HI.X R17, R20, UR5, R17, 0x1, P0 ;  /* 0x0000000514117c11 */ /* 0x000fe400080f0c11 */
[----:B------:R-:W-:-:S02]  /*3a50*/  LEA R18, P1, R3, UR4, 0x1 ;  /* 0x0000000403127c11 */ /* 0x000fc4000f8208ff */
[C---:B------:R-:W-:Y:S02]  /*3a60*/  LEA R20, P0, R0.reuse, UR4, 0x1 ;  /* 0x0000000400147c11 */ /* 0x040fe4000f8008ff */
[----:B------:R-:W-:Y:S02]  /*3a70*/  LEA.HI.X R19, R3, UR5, R24, 0x1, P1 ;  /* 0x0000000503137c11 */ /* 0x000fe400088f0c18 */
[----:B------:R-:W-:Y:S02]  /*3a80*/  LEA.HI.X R21, R0, UR5, R21, 0x1, P0 ;  /* 0x0000000500157c11 */ /* 0x000fe400080f0c15 */
[----:B------:R-:W-:Y:S02]  /*3a90*/  LEA R30, P1, R13, UR4, 0x1 ;  /* 0x000000040d1e7c11 */ /* 0x000fe4000f8208ff */
[----:B------:R-:W-:Y:S02]  /*3aa0*/  LEA R32, P0, R12, UR4, 0x1 ;  /* 0x000000040c207c11 */ /* 0x000fe4000f8008ff */
[----:B------:R-:W-:-:S02]  /*3ab0*/  F2FP.F16.F32.PACK_AB R7, R7, R8 ;  /* 0x000000080707723e */ /* 0x000fc400000000ff */
[----:B------:R-:W-:Y:S02]  /*3ac0*/  LEA.HI.X R31, R13, UR5, R26, 0x1, P1 ;  /* 0x000000050d1f7c11 */ /* 0x000fe400088f0c1a */
[----:B------:R-:W-:Y:S01]  /*3ad0*/  LEA.HI.X R33, R12, UR5, R23, 0x1, P0 ;  /* 0x000000050c217c11 */ /* 0x000fe200080f0c17 */
[----:B------:R-:W-:Y:S01]  /*3ae0*/  STG.E.U16 desc[UR36][R16.64], R7 ;  /* 0x0000000710007986 */ /* 0x000fe2000c101524 */
[----:B------:R-:W-:Y:S02]  /*3af0*/  LEA R24, P1, R10, UR4, 0x1 ;  /* 0x000000040a187c11 */ /* 0x000fe4000f8208ff */
[----:B------:R-:W-:Y:S02]  /*3b00*/  LEA R12, P0, R15, UR4, 0x1 ;  /* 0x000000040f0c7c11 */ /* 0x000fe4000f8008ff */
[----:B------:R-:W-:Y:S02]  /*3b10*/  F2FP.F16.F32.PACK_AB R5, R5, R6 ;  /* 0x000000060505723e */ /* 0x000fe400000000ff */
[----:B------:R-:W-:-:S02]  /*3b20*/  PRMT R0, R7, 0x7632, R0 ;  /* 0x0000763207007816 */ /* 0x000fc40000000000 */
[----:B------:R-:W-:Y:S02]  /*3b30*/  F2FP.F16.F32.PACK_AB R2, R2, R4 ;  /* 0x000000040202723e */ /* 0x000fe400000000ff */
[----:B------:R-:W-:Y:S01]  /*3b40*/  LEA.HI.X R25, R10, UR5, R25, 0x1, P1 ;  /* 0x000000050a197c11 */ /* 0x000fe200088f0c19 */
[----:B------:R-:W-:Y:S01]  /*3b50*/  STG.E.U16 desc[UR36][R18.64], R0 ;  /* 0x0000000012007986 */ /* 0x000fe2000c101524 */
[----:B------:R-:W-:Y:S02]  /*3b60*/  LEA.HI.X R13, R15, UR5, R28, 0x1, P0 ;  /* 0x000000050f0d7c11 */ /* 0x000fe400080f0c1c */
[----:B------:R-:W-:Y:S01]  /*3b70*/  LEA R10, P1, R22, UR4, 0x1 ;  /* 0x00000004160a7c11 */ /* 0x000fe2000f8208ff */
[----:B------:R-:W-:Y:S01]  /*3b80*/  STG.E.U16 desc[UR36][R20.64], R5 ;  /* 0x0000000514007986 */ /* 0x000fe2000c101524 */
[----:B------:R-:W-:Y:S02]  /*3b90*/  PRMT R15, R5, 0x7632, R15 ;  /* 0x00007632050f7816 */ /* 0x000fe4000000000f */
[----:B------:R-:W-:-:S02]  /*3ba0*/  F2FP.F16.F32.PACK_AB R9, R14, R9 ;  /* 0x000000090e09723e */ /* 0x000fc400000000ff */
        /* <DEDUP_REMOVED lines=9> */
.L_x_4140:
        /* <DEDUP_REMOVED lines=16> */
.L_x_4165:
        /* <DEDUP_REMOVED lines=16> */
.L_x_4176:
[----:B------:R-:W-:Y:S05]  /*3e40*/  EXIT ;  /* 0x000000000000794d */ /* 0x000fea0003800000 */
.L_x_4142:
[----:B------:R-:W-:Y:S01]  /*3e50*/  MOV R12, 0x10 ;  /* 0x00000010000c7802 */ /* 0x000fe20000000f00 */
[----:B------:R-:W-:Y:S01]  /*3e60*/  IMAD.MOV.U32 R11, RZ, RZ, 0x1f ;  /* 0x0000001fff0b7424 */ /* 0x000fe200078e00ff */
[----:B------:R-:W-:Y:S01]  /*3e70*/  MOV R15, 0xffffffff ;  /* 0xffffffff000f7802 */ /* 0x000fe20000000f00 */
[----:B------:R-:W-:-:S07]  /*3e80*/  IMAD.MOV.U32 R2, RZ, RZ, -0x800001 ;  /* 0xff7fffffff027424 */ /* 0x000fce00078e00ff */
[----:B------:R-:W-:Y:S05]  /*3e90*/  WARPSYNC.COLLECTIVE R15, `(.L_x_4177) ;  /* 0x000000000f087348 */ /* 0x000fea0003c00000 */
[----:B------:R0:W1:Y:S02]  /*3ea0*/  SHFL.BFLY P6, R14, R13, R12, R11 ;  /* 0x0c00000c0d0e7389 */ /* 0x00006400000c000b */
[----:B01----:R-:W-:Y:S01]  /*3eb0*/  ENDCOLLECTIVE ;  /* 0x000000000000791b */ /* 0x003fe20003800000 */
.L_x_4177:
[----:B------:R-:W-:Y:S01]  /*3ec0*/  HFMA2.MMA R12, -RZ, RZ, 0, 4.76837158203125e-07 ;  /* 0x00000008ff0c7435 */ /* 0x000fe200000001ff */
[----:B------:R-:W-:-:S05]  /*3ed0*/  FMNMX.FTZ R0, R14, -3.40282346638528859812e+38, !PT ;  /* 0xff7fffff0e007809 */ /* 0x000fca0007810000 */
[----:B------:R-:W-:-:S07]  /*3ee0*/  IMAD.MOV.U32 R13, RZ, RZ, R0 ;  /* 0x000000ffff0d7224 */ /* 0x000fce00078e0000 */
[----:B------:R-:W-:Y:S05]  /*3ef0*/  WARPSYNC.COLLECTIVE R15, `(.L_x_4178) ;  /* 0x000000000f087348 */ /* 0x000fea0003c00000 */
[----:B------:R0:W1:Y:S02]  /*3f00*/  SHFL.BFLY P6, R14, R13, R12, R11 ;  /* 0x0c00000c0d0e7389 */ /* 0x00006400000c000b */
[----:B01----:R-:W-:Y:S01]  /*3f10*/  ENDCOLLECTIVE ;  /* 0x000000000000791b */ /* 0x003fe20003800000 */
.L_x_4178:
[----:B------:R-:W-:Y:S02]  /*3f20*/  MOV R12, 0x4 ;  /* 0x00000004000c7802 */ /* 0x000fe40000000f00 */
[----:B------:R-:W-:-:S05]  /*3f30*/  FMNMX.FTZ R3, R0, R14, !PT ;  /* 0x0000000e00037209 */ /* 0x000fca0007810000 */
[----:B------:R-:W-:-:S07]  /*3f40*/  IMAD.MOV.U32 R13, RZ, RZ, R3 ;  /* 0x000000ffff0d7224 */ /* 0x000fce00078e0003 */
[----:B------:R-:W-:Y:S05]  /*3f50*/  WARPSYNC.COLLECTIVE R15, `(.L_x_4179) ;  /* 0x000000000f087348 */ /* 0x000fea0003c00000 */
[----:B------:R0:W1:Y:S02]  /*3f60*/  SHFL.BFLY P6, R14, R13, R12, R11 ;  /* 0x0c00000c0d0e7389 */ /* 0x00006400000c000b */
[----:B01----:R-:W-:Y:S01]  /*3f70*/  ENDCOLLECTIVE ;  /* 0x000000000000791b */ /* 0x003fe20003800000 */
.L_x_4179:
[----:B------:R-:W-:Y:S01]  /*3f80*/  HFMA2.MMA R12, -RZ, RZ, 0, 1.1920928955078125e-07 ;  /* 0x00000002ff0c7435 */ /* 0x000fe200000001ff */
[----:B------:R-:W-:-:S05]  /*3f90*/  FMNMX.FTZ R4, R3, R14, !PT ;  /* 0x0000000e03047209 */ /* 0x000fca0007810000 */
[----:B------:R-:W-:-:S07]  /*3fa0*/  IMAD.MOV.U32 R13, RZ, RZ, R4 ;  /* 0x000000ffff0d7224 */ /* 0x000fce00078e0004 */
[----:B------:R-:W-:Y:S05]  /*3fb0*/  WARPSYNC.COLLECTIVE R15, `(.L_x_4180) ;  /* 0x000000000f087348 */ /* 0x000fea0003c00000 */
[----:B------:R0:W1:Y:S02]  /*3fc0*/  SHFL.BFLY P6, R14, R13, R12, R11 ;  /* 0x0c00000c0d0e7389 */ /* 0x00006400000c000b */
[----:B01----:R-:W-:Y:S01]  /*3fd0*/  ENDCOLLECTIVE ;  /* 0x000000000000791b */ /* 0x003fe20003800000 */
.L_x_4180:
[----:B------:R-:W-:Y:S05]  /*3fe0*/  BRA `(.L_x_4181) ;  /* 0xffffffc800f87947 */ /* 0x000fea000383ffff */
.L_x_4167:
[----:B-1----:R-:W-:Y:S01]  /*3ff0*/  HFMA2.MMA R11, -RZ, RZ, 0, 1.847743988037109375e-06 ;  /* 0x0000001fff0b7435 */ /* 0x002fe200000001ff */
[----:B------:R-:W-:Y:S01]  /*4000*/  MOV R13, RZ ;  /* 0x000000ff000d7202 */ /* 0x000fe20000000f00 */
[----:B------:R-:W-:Y:S02]  /*4010*/  IMAD.MOV.U32 R12, RZ, RZ, 0x1 ;  /* 0x00000001ff0c7424 */ /* 0x000fe400078e00ff */
[----:B------:R-:W-:-:S07]  /*4020*/  IMAD.MOV.U32 R15, RZ, RZ, -0x1 ;  /* 0xffffffffff0f7424 */ /* 0x000fce00078e00ff */
[----:B0-----:R-:W-:Y:S05]  /*4030*/  WARPSYNC.COLLECTIVE R15, `(.L_x_4182) ;  /* 0x000000000f087348 */ /* 0x001fea0003c00000 */
[----:B------:R1:W2:Y:S02]  /*4040*/  SHFL.BFLY P6, R14, R13, R12, R11 ;  /* 0x0c00000c0d0e7389 */ /* 0x0002a400000c000b */
[----:B012---:R-:W-:Y:S01]  /*4050*/  ENDCOLLECTIVE ;  /* 0x000000000000791b */ /* 0x007fe20003800000 */
.L_x_4182:
[----:B------:R-:W-:-:S07]  /*4060*/  MOV R3, R14 ;  /* 0x0000000e00037202 */ /* 0x000fce0000000f00 */
[----:B------:R-:W-:Y:S05]  /*4070*/  WARPSYNC.COLLECTIVE R15, `(.L_x_4183) ;  /* 0x000000000f087348 */ /* 0x000fea0003c00000 */
[----:B------:R0:W1:Y:S02]  /*4080*/  SHFL.BFLY P6, R14, R13, R12, R11 ;  /* 0x0c00000c0d0e7389 */ /* 0x00006400000c000b */
[----:B01----:R-:W-:Y:S01]  /*4090*/  ENDCOLLECTIVE ;  /* 0x000000000000791b */ /* 0x003fe20003800000 */
.L_x_4183:
[----:B------:R-:W-:Y:S01]  /*40a0*/  FADD.FTZ R3, RZ, R3 ;  /* 0x00000003ff037221 */ /* 0x000fe20000010000 */
[----:B------:R-:W-:-:S07]  /*40b0*/  IMAD.MOV.U32 R0, RZ, RZ, R14 ;  /* 0x000000ffff007224 */ /* 0x000fce00078e000e */
[----:B------:R-:W-:Y:S05]  /*40c0*/  WARPSYNC.COLLECTIVE R15, `(.L_x_4184) ;  /* 0x000000000f087348 */ /* 0x000fea0003c00000 */
[----:B------:R0:W1:Y:S02]  /*40d0*/  SHFL.BFLY P6, R14, R13, R12, R11 ;  /* 0x0c00000c0d0e7389 */ /* 0x00006400000c000b */
[----:B01----:R-:W-:Y:S01]  /*40e0*/  ENDCOLLECTIVE ;  /* 0x000000000000791b */ /* 0x003fe20003800000 */
.L_x_4184:
[----:B------:R-:W-:Y:S01]  /*40f0*/  FADD.FTZ R0, RZ, R0 ;  /* 0x00000000ff007221 */ /* 0x000fe20000010000 */
[----:B------:R-:W-:-:S07]  /*4100*/  MOV R20, R14 ;  /* 0x0000000e00147202 */ /* 0x000fce0000000f00 */
[----:B------:R-:W-:Y:S05]  /*4110*/  WARPSYNC.COLLECTIVE R15, `(.L_x_4185) ;  /* 0x000000000f087348 */ /* 0x000fea0003c00000 */
[----:B------:R0:W1:Y:S02]  /*4120*/  SHFL.BFLY P6, R14, R13, R12, R11 ;  /* 0x0c00000c0d0e7389 */ /* 0x00006400000c000b */
[----:B01----:R-:W-:Y:S01]  /*4130*/  ENDCOLLECTIVE ;  /* 0x000000000000791b */ /* 0x003fe20003800000 */
.L_x_4185:
[----:B------:R-:W-:Y:S01]  /*4140*/  FADD.FTZ R20, RZ, R20 ;  /* 0x00000014ff147221 */ /* 0x000fe20000010000 */
[----:B------:R-:W-:-:S07]  /*4150*/  IMAD.MOV.U32 R18, RZ, RZ, R14 ;  /* 0x000000ffff127224 */ /* 0x000fce00078e000e */
[----:B------:R-:W-:Y:S05]  /*4160*/  WARPSYNC.COLLECTIVE R15, `(.L_x_4186) ;  /* 0x000000000f087348 */ /* 0x000fea0003c00000 */
[----:B------:R0:W1:Y:S02]  /*4170*/  SHFL.BFLY P6, R14, R13, R12, R11 ;  /* 0x0c00000c0d0e7389 */ /* 0x00006400000c000b */
[----:B01----:R-:W-:Y:S01]  /*4180*/  ENDCOLLECTIVE ;  /* 0x000000000000791b */ /* 0x003fe20003800000 */
.L_x_4186:
[----:B------:R-:W-:Y:S01]  /*4190*/  FADD.FTZ R18, RZ, R18 ;  /* 0x00000012ff127221 */ /* 0x000fe20000010000 */
[----:B------:R-:W-:-:S07]  /*41a0*/  MOV R10, R14 ;  /* 0x0000000e000a7202 */ /* 0x000fce0000000f00 */
[----:B------:R-:W-:Y:S05]  /*41b0*/  WARPSYNC.COLLECTIVE R15, `(.L_x_4187) ;  /* 0x000000000f087348 */ /* 0x000fea0003c00000 */
[----:B------:R0:W1:Y:S02]  /*41c0*/  SHFL.BFLY P6, R14, R13, R12, R11 ;  /* 0x0c00000c0d0e7389 */ /* 0x00006400000c000b */
[----:B01----:R-:W-:Y:S01]  /*41d0*/  ENDCOLLECTIVE ;  /* 0x000000000000791b */ /* 0x003fe20003800000 */
.L_x_4187:
[----:B------:R-:W-:Y:S01]  /*41e0*/  FADD.FTZ R10, RZ, R10 ;  /* 0x0000000aff0a7221 */ /* 0x000fe20000010000 */
[----:B------:R-:W-:-:S07]  /*41f0*/  IMAD.MOV.U32 R16, RZ, RZ, R14 ;  /* 0x000000ffff107224 */ /* 0x000fce00078e000e */
[----:B------:R-:W-:Y:S05]  /*4200*/  WARPSYNC.COLLECTIVE R15, `(.L_x_4188) ;  /* 0x000000000f087348 */ /* 0x000fea0003c00000 */
[----:B------:R0:W1:Y:S02]  /*4210*/  SHFL.BFLY P6, R14, R13, R12, R11 ;  /* 0x0c00000c0d0e7389 */ /* 0x00006400000c000b */
[----:B01----:R-:W-:Y:S01]  /*4220*/  ENDCOLLECTIVE ;  /* 0x000000000000791b */ /* 0x003fe20003800000 */
.L_x_4188:
[----:B------:R-:W-:Y:S01]  /*4230*/  FADD.FTZ R16, RZ, R16 ;  /* 0x00000010ff107221 */ /* 0x000fe20000010000 */
[----:B------:R-:W-:-:S07]  /*4240*/  MOV R19, R14 ;  /* 0x0000000e00137202 */ /* 0x000fce0000000f00 */
[----:B------:R-:W-:Y:S05]  /*4250*/  WARPSYNC.COLLECTIVE R15, `(.L_x_4189) ;  /* 0x000000000f087348 */ /* 0x000fea0003c00000 */
[----:B------:R0:W1:Y:S02]  /*4260*/  SHFL.BFLY P6, R14, R13, R12, R11 ;  /* 0x0c00000c0d0e7389 */ /* 0x00006400000c000b */
[----:B01----:R-:W-:Y:S01]  /*4270*/  ENDCOLLECTIVE ;  /* 0x000000000000791b */ /* 0x003fe20003800000 */
.L_x_4189:
[----:B------:R-:W-:Y:S01]  /*4280*/  FADD.FTZ R19, RZ, R19 ;  /* 0x00000013ff137221 */ /* 0x000fe20000010000 */
[----:B------:R-:W-:-:S07]  /*4290*/  IMAD.MOV.U32 R17, RZ, RZ, R14 ;  /* 0x000000ffff117224 */ /* 0x000fce00078e000e */
[----:B------:R-:W-:Y:S05]  /*42a0*/  WARPSYNC.COLLECTIVE R15, `(.L_x_4190) ;  /* 0x000000000f087348 */ /* 0x000fea0003c00000 */
[----:B------:R0:W1:Y:S02]  /*42b0*/  SHFL.BFLY P6, R14, R13, R12, R11 ;  /* 0x0c00000c0d0e7389 */ /* 0x00006400000c000b */
[----:B01----:R-:W-:Y:S01]  /*42c0*/  ENDCOLLECTIVE ;  /* 0x000000000000791b */ /* 0x003fe20003800000 */
.L_x_4190:
[----:B------:R-:W-:Y:S01]  /*42d0*/  FADD.FTZ R17, RZ, R17 ;  /* 0x00000011ff117221 */ /* 0x000fe20000010000 */
[----:B------:R-:W-:-:S07]  /*42e0*/  MOV R8, R14 ;  /* 0x0000000e00087202 */ /* 0x000fce0000000f00 */
[----:B------:R-:W-:Y:S05]  /*42f0*/  WARPSYNC.COLLECTIVE R15, `(.L_x_4191) ;  /* 0x000000000f087348 */ /* 0x000fea0003c00000 */
[----:B------:R0:W1:Y:S02]  /*4300*/  SHFL.BFLY P6, R14, R13, R12, R11 ;  /* 0x0c00000c0d0e7389 */ /* 0x00006400000c000b */
[----:B01----:R-:W-:Y:S01]  /*4310*/  ENDCOLLECTIVE ;  /* 0x000000000000791b */ /* 0x003fe20003800000 */
.L_x_4191:
[----:B------:R-:W-:Y:S01]  /*4320*/  FADD.FTZ R8, RZ, R8 ;  /* 0x00000008ff087221 */ /* 0x000fe20000010000 */
[----:B------:R-:W-:-:S07]  /*4330*/  IMAD.MOV.U32 R7, RZ, RZ, R14 ;  /* 0x000000ffff077224 */ /* 0x000fce00078e000e */
[----:B------:R-:W-:Y:S05]  /*4340*/  WARPSYNC.COLLECTIVE R15, `(.L_x_4192) ;  /* 0x000000000f087348 */ /* 0x000fea0003c00000 */
[----:B------:R0:W1:Y:S02]  /*4350*/  SHFL.BFLY P6, R14, R13, R12, R11 ;  /* 0x0c00000c0d0e7389 */ /* 0x00006400000c000b */
[----:B01----:R-:W-:Y:S01]  /*4360*/  ENDCOLLECTIVE ;  /* 0x000000000000791b */ /* 0x003fe20003800000 */
.L_x_4192:
[----:B------:R-:W-:Y:S01]  /*4370*/  FADD.FTZ R7, RZ, R7 ;  /* 0x00000007ff077221 */ /* 0x000fe20000010000 */
[----:B------:R-:W-:-:S07]  /*4380*/  MOV R6, R14 ;  /* 0x0000000e00067202 */ /* 0x000fce0000000f00 */
[----:B------:R-:W-:Y:S05]  /*4390*/  WARPSYNC.COLLECTIVE R15, `(.L_x_4193) ;  /* 0x000000000f087348 */ /* 0x000fea0003c00000 */
[----:B------:R0:W1:Y:S02]  /*43a0*/  SHFL.BFLY P6, R14, R13, R12, R11 ;  /* 0x0c00000c0d0e7389 */ /* 0x00006400000c000b */
[----:B01----:R-:W-:Y:S01]  /*43b0*/  ENDCOLLECTIVE ;  /* 0x000000000000791b */ /* 0x003fe20003800000 */
.L_x_4193:
[----:B------:R-:W-:Y:S01]  /*43c0*/  FADD.FTZ R6, RZ, R6 ;  /* 0x00000006ff067221 */ /* 0x000fe20000010000 */
[----:B------:R-:W-:-:S07]  /*43d0*/  IMAD.MOV.U32 R5, RZ, RZ, R14 ;  /* 0x000000ffff057224 */ /* 0x000fce00078e000e */
[----:B------:R-:W-:Y:S05]  /*43e0*/  WARPSYNC.COLLECTIVE R15, `(.L_x_4194) ;  /* 0x000000000f087348 */ /* 0x000fea0003c00000 */
[----:B------:R0:W1:Y:S02]  /*43f0*/  SHFL.BFLY P6, R14, R13, R12, R11 ;  /* 0x0c00000c0d0e7389 */ /* 0x00006400000c000b */
[----:B01----:R-:W-:Y:S01]  /*4400*/  ENDCOLLECTIVE ;  /* 0x000000000000791b */ /* 0x003fe20003800000 */
.L_x_4194:
[----:B------:R-:W-:Y:S01]  /*4410*/  FADD.FTZ R5, RZ, R5 ;  /* 0x00000005ff057221 */ /* 0x000fe20000010000 */
[----:B------:R-:W-:-:S07]  /*4420*/  MOV R4, R14 ;  /* 0x0000000e00047202 */ /* 0x000fce0000000f00 */
[----:B------:R-:W-:Y:S05]  /*4430*/  WARPSYNC.COLLECTIVE R15, `(.L_x_4195) ;  /* 0x000000000f087348 */ /* 0x000fea0003c00000 */
[----:B------:R0:W1:Y:S02]  /*4440*/  SHFL.BFLY P6, R14, R13, R12, R11 ;  /* 0x0c00000c0d0e7389 */ /* 0x00006400000c000b */
[----:B01----:R-:W-:Y:S01]  /*4450*/  ENDCOLLECTIVE ;  /* 0x000000000000791b */ /* 0x003fe20003800000 */
.L_x_4195:
[----:B------:R-:W-:Y:S01]  /*4460*/  FADD.FTZ R4, RZ, R4 ;  /* 0x00000004ff047221 */ /* 0x000fe20000010000 */
[----:B------:R-:W-:-:S07]  /*4470*/  IMAD.MOV.U32 R2, RZ, RZ, R14 ;  /* 0x000000ffff027224 */ /* 0x000fce00078e000e */
[----:B------:R-:W-:Y:S05]  /*4480*/  WARPSYNC.COLLECTIVE R15, `(.L_x_4196) ;  /* 0x000000000f087348 */ /* 0x000fea0003c00000 */
[----:B------:R0:W1:Y:S02]  /*4490*/  SHFL.BFLY P6, R14, R13, R12, R11 ;  /* 0x0c00000c0d0e7389 */ /* 0x00006400000c000b */
[----:B01----:R-:W-:Y:S01]  /*44a0*/  ENDCOLLECTIVE ;  /* 0x000000000000791b */ /* 0x003fe20003800000 */
.L_x_4196:
[----:B------:R-:W-:Y:S01]  /*44b0*/  FADD.FTZ R2, RZ, R2 ;  /* 0x00000002ff027221 */ /* 0x000fe20000010000 */
[----:B------:R-:W-:-:S07]  /*44c0*/  MOV R9, R14 ;  /* 0x0000000e00097202 */ /* 0x000fce0000000f00 */
[----:B------:R-:W-:Y:S05]  /*44d0*/  WARPSYNC.COLLECTIVE R15, `(.L_x_4197) ;  /* 0x000000000f087348 */ /* 0x000fea0003c00000 */
[----:B------:R0:W1:Y:S02]  /*44e0*/  SHFL.BFLY P6, R14, R13, R12, R11 ;  /* 0x0c00000c0d0e7389 */ /* 0x00006400000c000b */
[----:B01----:R-:W-:Y:S01]  /*44f0*/  ENDCOLLECTIVE ;  /* 0x000000000000791b */ /* 0x003fe20003800000 */
.L_x_4197:
[----:B------:R-:W-:Y:S01]  /*4500*/  FADD.FTZ R9, RZ, R9 ;  /* 0x00000009ff097221 */ /* 0x000fe20000010000 */
[----:B------:R-:W-:Y:S06]  /*4510*/  BRA `(.L_x_4198) ;  /* 0xffffffe400a47947 */ /* 0x000fec000383ffff */
.L_x_4199:
        /* <DEDUP_REMOVED lines=14> */
.L_x_28107:


//--------------------- .text._ZN4vllm25paged_attention_v1_kernelIthLi192ELi16ELi128ELNS_18Fp8KVCacheDataTypeE2ELb1EEEvPT_PKS2_PKT0_S8_ifPKiSA_iPKfiiiSC_SC_iiiii --------------------------
	.section	.text._ZN4vllm25paged_attention_v1_kernelIthLi192ELi16ELi128ELNS_18Fp8KVCacheDataTypeE2ELb1EEEvPT_PKS2_PKT0_S8_ifPKiSA_iPKfiiiSC_SC_iiiii,"ax",@progbits
	.align	128
        .global         _ZN4vllm25paged_attention_v1_kernelIthLi192ELi16ELi128ELNS_18Fp8KVCacheDataTypeE2ELb1EEEvPT_PKS2_PKT0_S8_ifPKiSA_iPKfiiiSC_SC_iiiii
        .type           _ZN4vllm25paged_attention_v1_kernelIthLi192ELi16ELi128ELNS_18Fp8KVCacheDataTypeE2ELb1EEEvPT_PKS2_PKT0_S8_ifPKiSA_iPKfiiiSC_SC_iiiii,@function
        .size           _ZN4vllm25paged_attention_v1_kernelIthLi192ELi16ELi128ELNS_18Fp8KVCacheDataTypeE2ELb1EEEvPT_PKS2_PKT0_S8_ifPKiSA_iPKfiiiSC_SC_iiiii,(.L_x_28108 - _ZN4vllm25paged_attention_v1_kernelIthLi192ELi16ELi128ELNS_18Fp8KVCacheDataTypeE2ELb1EEEvPT_PKS2_PKT0_S8_ifPKiSA_iPKfiiiSC_SC_iiiii)
        .other          _ZN4vllm25paged_attention_v1_kernelIthLi192ELi16ELi128ELNS_18Fp8KVCacheDataTypeE2ELb1EEEvPT_PKS2_PKT0_S8_ifPKiSA_iPKfiiiSC_SC_iiiii,@"STO_CUDA_ENTRY STV_DEFAULT"
_ZN4vllm25paged_attention_v1_kernelIthLi192ELi16ELi128ELNS_18Fp8KVCacheDataTypeE2ELb1EEEvPT_PKS2_PKT0_S8_ifPKiSA_iPKfiiiSC_SC_iiiii:
.text._ZN4vllm25paged_attention_v1_kernelIthLi192ELi16ELi128ELNS_18Fp8KVCacheDataTypeE2ELb1EEEvPT_PKS2_PKT0_S8_ifPKiSA_iPKfiiiSC_SC_iiiii:
        /* <DEDUP_REMOVED lines=22> */
[----:B------:R-:W-:-:S04]  /*0160*/  IMAD.MOV.U32 R7, RZ, RZ, R9 ;  /* 0x000000ffff077224 */ /* 0x000fc800078e0009 */
[----:B------:R-:W-:-:S05]  /*0170*/  IMAD.HI.U32 R6, R0, R7, RZ ;  /* 0x0000000700067227 */ /* 0x000fca00078e00ff */
[----:B------:R-:W-:-:S05]  /*0180*/  IADD3 R4, -R6, RZ, RZ ;  /* 0x000000ff06047210 */ /* 0x000fca0007ffe1ff */
[C---:B------:R-:W-:Y:S02]  /*0190*/  IMAD R4, R5.reuse, R4, R7 ;  /* 0x0000000405047224 */ /* 0x040fe400078e0207 */
[----:B------:R-:W3:Y:S03]  /*01a0*/  LDC R7, c[0x0][0x288] ;  /* 0x0000a200ff077b82 */ /* 0x000ee60000000800 */
        /* <DEDUP_REMOVED lines=39> */
[----:B------:R-:W-:-:S03]  /*0420*/  ISETP.GE.AND P2, PT, R2, RZ, PT ;  /* 0x000000ff0200720c */ /* 0x000fc60003f46270 */
        /* <DEDUP_REMOVED lines=21> */
[----:B------:R-:W-:Y:S02]  /*0580*/  IMAD R15, R14, R11, RZ ;  /* 0x0000000b0e0f7224 */ /* 0x000fe400078e02ff */
[----:B------:R-:W-:-:S03]  /*0590*/  IMAD.MOV.U32 R14, RZ, RZ, R16 ;  /* 0x000000ffff0e7224 */ /* 0x000fc600078e0010 */
        /* <DEDUP_REMOVED lines=9> */
[----:B------:R-:W-:Y:S02]  /*0630*/  ISETP.GE.AND P2, PT, R2, RZ, PT ;  /* 0x000000ff0200720c */ /* 0x000fe40003f46270 */
[----:B------:R-:W-:-:S05]  /*0640*/  IADD3 R2, -R7, RZ, RZ ;  /* 0x000000ff07027210 */ /* 0x000fca0007ffe1ff */
[----:B------:R-:W-:-:S06]  /*0650*/  @P0 IADD3 R3, R3, 0x1, RZ ;  /* 0x0000000103030810 */ /* 0x000fcc0007ffe0ff */
[----:B------:R-:W-:Y:S01]  /*0660*/  @!P2 IMAD.MOV R3, RZ, RZ, -R3 ;  /* 0x000000ffff03a224 */ /* 0x000fe200078e0a03 */
[----:B------:R-:W-:-:S05]  /*0670*/  @!P1 LOP3.LUT R3, RZ, R9, RZ, 0x33, !PT ;  /* 0x00000009ff039212 */ /* 0x000fca00078e33ff */
[----:B------:R-:W-:-:S04]  /*0680*/  IMAD R3, R12, UR4, R3 ;  /* 0x000000040c037c24 */ /* 0x000fc8000f8e0203 */
[----:B------:R-:W-:Y:S01]  /*0690*/  IMAD R7, R3, R2, RZ ;  /* 0x0000000203077224 */ /* 0x000fe200078e02ff */
[----:B------:R-:W-:Y:S06]  /*06a0*/  BRA `(.L_x_4201) ;  /* 0x00000000000c7947 */ /* 0x000fec0003800000 */
.L_x_4200:
[----:B------:R-:W-:Y:S02]  /*06b0*/  ULDC UR4, c[0x0][0x278] ;  /* 0x00009e0000047ab9 */ /* 0x000fe40000000800 */
[----:B------:R-:W-:-:S04]  /*06c0*/  IMAD R2, R17, UR4, R24 ;  /* 0x0000000411027c24 */ /* 0x000fc8000f8e0218 */
[----:B------:R-:W-:-:S07]  /*06d0*/  IMAD R7, R2, R7, RZ ;  /* 0x0000000702077224 */ /* 0x000fce00078e02ff */
.L_x_4201:
[----:B------:R-:W-:Y:S01]  /*06e0*/  ISETP.GE.AND P1, PT, R19, R10, PT ;  /* 0x0000000a1300720c */ /* 0x000fe20003f26270 */
[----:B------:R-:W-:Y:S01]  /*06f0*/  BSSY B7, `(.L_x_4202) ;  /* 0x0000043000077945 */ /* 0x000fe20003800000 */
[----:B------:R-:W-:-:S11]  /*0700*/  VIADD R7, R7, 0x1 ;  /* 0x0000000107077836 */ /* 0x000fd60000000000 */
[----:B------:R-:W-:Y:S05]  /*0710*/  @P1 BRA `(.L_x_4203) ;  /* 0x0000000400001947 */ /* 0x000fea0003800000 */
[----:B------:R-:W0:Y:S01]  /*0720*/  LDC R15, c[0x0][0x280] ;  /* 0x0000a000ff0f7b82 */ /* 0x000e220000000800 */
[----:B------:R-:W-:Y:S01]  /*0730*/  LEA.HI R2, R27, R27, RZ, 0x1 ;  /* 0x0000001b1b027211 */ /* 0x000fe200078f08ff */
[----:B------:R-:W-:-:S03]  /*0740*/  ULDC UR4, c[0x0][0x27c] ;  /* 0x00009f0000047ab9 */ /* 0x000fc60000000800 */
[--C-:B------:R-:W-:Y:S02]  /*0750*/  SHF.R.S32.HI R12, RZ, 0x1, R2.reuse ;  /* 0x00000001ff0c7819 */ /* 0x100fe40000011402 */
[----:B------:R-:W-:Y:S01]  /*0760*/  SHF.R.S32.HI R5, RZ, 0x1f, R2 ;  /* 0x0000001fff057819 */ /* 0x000fe20000011402 */
[----:B------:R-:W1:Y:S03]  /*0770*/  LDC R11, c[0x0][0x284] ;  /* 0x0000a100ff0b7b82 */ /* 0x000e660000000800 */
        /* <DEDUP_REMOVED lines=9> */
[----:B------:R-:W-:-:S04]  /*0810*/  MOV R13, R19 ;  /* 0x00000013000d7202 */ /* 0x000fc80000000f00 */
[----:B------:R-:W0:Y:S02]  /*0820*/  F2I.FTZ.U32.TRUNC.NTZ R3, R3 ;  /* 0x0000000300037305 */ /* 0x000e24000021f000 */
[----:B0-----:R-:W-:-:S04]  /*0830*/  IMAD.MOV R2, RZ, RZ, -R3 ;  /* 0x000000ffff027224 */ /* 0x001fc800078e0a03 */
[----:B------:R-:W-:Y:S02]  /*0840*/  IMAD R5, R2, R9, RZ ;  /* 0x0000000902057224 */ /* 0x000fe400078e02ff */
[----:B------:R-:W-:-:S04]  /*0850*/  IMAD.MOV.U32 R2, RZ, RZ, RZ ;  /* 0x000000ffff027224 */ /* 0x000fc800078e00ff */
[----:B------:R-:W-:Y:S01]  /*0860*/  IMAD.HI.U32 R2, R3, R5, R2 ;  /* 0x0000000503027227 */ /* 0x000fe200078e0002 */
[----:B------:R-:W-:-:S03]  /*0870*/  IABS R5, R11 ;  /* 0x0000000b00057213 */ /* 0x000fc60000000000 */
[----:B------:R-:W-:-:S07]  /*0880*/  VIADD R3, R6, -UR4 ;  /* 0x8000000406037c36 */ /* 0x000fce0008000000 */
.L_x_4205:
        /* <DEDUP_REMOVED lines=29> */
[----:B------:R-:W-:Y:S01]  /*0a60*/  LOP3.LUT P0, RZ, R27, 0x1, RZ, 0xc0, !PT ;  /* 0x000000011bff7812 */ /* 0x000fe2000780c0ff */
        /* <DEDUP_REMOVED lines=11> */
.L_x_4203:
[----:B------:R-:W-:Y:S05]  /*0b20*/  BSYNC B7 ;  /* 0x0000000000077941 */ /* 0x000fea0003800000 */
.L_x_4202:
        /* <DEDUP_REMOVED lines=11> */
.L_x_4245:
        /* <DEDUP_REMOVED lines=40> */
.L_x_4211:
        /* <DEDUP_REMOVED lines=11> */
.L_x_4210:
[----:B------:R-:W-:Y:S05]  /*0f10*/  BSYNC B1 ;  /* 0x0000000000017941 */ /* 0x000fea0003800000 */
.L_x_4209:
        /* <DEDUP_REMOVED lines=14> */
.L_x_4214:
        /* <DEDUP_REMOVED lines=100> */
.L_x_4213:
[----:B------:R-:W-:Y:S05]  /*1640*/  BSYNC B1 ;  /* 0x0000000000017941 */ /* 0x000fea0003800000 */
.L_x_4212:
        /* <DEDUP_REMOVED lines=55> */
.L_x_4216:
[----:B------:R-:W-:Y:S05]  /*19c0*/  BSYNC B1 ;  /* 0x0000000000017941 */ /* 0x000fea0003800000 */
.L_x_4215:
        /* <DEDUP_REMOVED lines=26> */
.L_x_4208:
[----:B------:R-:W-:Y:S05]  /*1b70*/  BSYNC B0 ;  /* 0x0000000000007941 */ /* 0x000fea0003800000 */
.L_x_4207:
        /* <DEDUP_REMOVED lines=48> */
.L_x_4221:
        /* <DEDUP_REMOVED lines=8> */
.L_x_4220:
[----:B------:R-:W-:Y:S05]  /*1f00*/  BSYNC B1 ;  /* 0x0000000000017941 */ /* 0x000fea0003800000 */
.L_x_4219:
        /* <DEDUP_REMOVED lines=14> */
.L_x_4224:
        /* <DEDUP_REMOVED lines=52> */
.L_x_4223:
[----:B------:R-:W-:Y:S05]  /*2330*/  BSYNC B1 ;  /* 0x0000000000017941 */ /* 0x000fea0003800000 */
.L_x_4222:
        /* <DEDUP_REMOVED lines=31> */
.L_x_4226:
[----:B------:R-:W-:Y:S05]  /*2530*/  BSYNC B1 ;  /* 0x0000000000017941 */ /* 0x000fea0003800000 */
.L_x_4225:
        /* <DEDUP_REMOVED lines=14> */
.L_x_4218:
[----:B------:R-:W-:Y:S05]  /*2620*/  BSYNC B0 ;  /* 0x0000000000007941 */ /* 0x000fea0003800000 */
.L_x_4217:
        /* <DEDUP_REMOVED lines=28> */
.L_x_4230:
        /* <DEDUP_REMOVED lines=32> */
.L_x_4228:
[----:B------:R-:W-:Y:S05]  /*29f0*/  BSYNC B6 ;  /* 0x0000000000067941 */ /* 0x000fea0003800000 */
.L_x_4227:
[----:B------:R-:W-:-:S03]  /*2a00*/  UMOV UR4, 0xffffffff ;  /* 0xffffffff00047882 */ /* 0x000fc60000000000 */
[----:B------:R-:W-:Y:S05]  /*2a10*/  BRA.DIV UR4, `(.L_x_4231) ;  /* 0x0000001204807947 */ /* 0x000fea000b800000 */
[----:B------:R-:W-:Y:S01]  /*2a20*/  HFMA2.MMA R10, -RZ, RZ, 0, 0 ;  /* 0x00000000ff0a7435 */ /* 0x000fe200000001ff */
[----:B------:R-:W-:Y:S02]  /*2a30*/  CS2R R6, SRZ ;  /* 0x0000000000067805 */ /* 0x000fe4000001ff00 */
[----:B01----:R-:W-:Y:S02]  /*2a40*/  CS2R R2, SRZ ;  /* 0x0000000000027805 */ /* 0x003fe4000001ff00 */
        /* <DEDUP_REMOVED lines=16> */
.L_x_4258:
        /* <DEDUP_REMOVED lines=9> */
[----:B------:R-:W-:Y:S02]  /*2be0*/  LOP3.LUT R5, R27, 0xffffffc0, RZ, 0xc0, !PT ;  /* 0xffffffc01b057812 */ /* 0x000fe400078ec0ff */
[----:B------:R-:W-:Y:S01]  /*2bf0*/  SHF.R.S32.HI R12, RZ, 0x1, R12 ;  /* 0x00000001ff0c7819 */ /* 0x000fe2000001140c */
[----:B------:R-:W-:Y:S01]  /*2c00*/  BSSY B0, `(.L_x_4232) ;  /* 0x0000019000007945 */ /* 0x000fe20003800000 */
[----:B------:R-:W-:Y:S02]  /*2c10*/  ISETP.NE.OR P5, PT, R5, 0x40, P0 ;  /* 0x000000400500780c */ /* 0x000fe400007a5670 */
[----:B------:R-:W-:Y:S02]  /*2c20*/  LOP3.LUT R5, R27, 0xffffffe0, RZ, 0xc0, !PT ;  /* 0xffffffe01b057812 */ /* 0x000fe400078ec0ff */
[----:B------:R-:W-:-:S02]  /*2c30*/  MOV R18, R4 ;  /* 0x0000000400127202 */ /* 0x000fc40000000f00 */
[----:B------:R-:W-:Y:S01]  /*2c40*/  ISETP.NE.OR P4, PT, R5, 0x20, P0 ;  /* 0x000000200500780c */ /* 0x000fe20000785670 */
[----:B------:R-:W-:Y:S01]  /*2c50*/  IMAD R5, R19, 0xc0, R12 ;  /* 0x000000c013057824 */ /* 0x000fe200078e020c */
[----:B------:R-:W-:Y:S01]  /*2c60*/  ISETP.GT.U32.AND P3, PT, R8, 0x3e, PT ;  /* 0x0000003e0800780c */ /* 0x000fe20003f64070 */
[----:B------:R-:W-:Y:S01]  /*2c70*/  FADD.FTZ R19, RZ, R14 ;  /* 0x0000000eff137221 */ /* 0x000fe20000010000 */
        /* <DEDUP_REMOVED lines=17> */
.L_x_4233:
[----:B------:R-:W-:Y:S05]  /*2d90*/  BSYNC B0 ;  /* 0x0000000000007941 */ /* 0x000fea0003800000 */
.L_x_4232:
        /* <DEDUP_REMOVED lines=27> */
.L_x_4235:
[----:B------:R-:W-:Y:S05]  /*2f50*/  BSYNC B0 ;  /* 0x0000000000007941 */ /* 0x000fea0003800000 */
.L_x_4234:
        /* <DEDUP_REMOVED lines=15> */
.L_x_4237:
[----:B------:R-:W-:Y:S05]  /*3050*/  BSYNC B0 ;  /* 0x0000000000007941 */ /* 0x000fea0003800000 */
.L_x_4236:
        /* <DEDUP_REMOVED lines=27> */
.L_x_4239:
[----:B------:R-:W-:Y:S05]  /*3210*/  BSYNC B0 ;  /* 0x0000000000007941 */ /* 0x000fea0003800000 */
.L_x_4238:
        /* <DEDUP_REMOVED lines=20> */
[C---:B------:R-:W-:Y:S01]  /*3360*/  LEA.HI.X.SX32 R10, R12.reuse, R26, 0x1, P0 ;  /* 0x0000001a0c0a7211 */ /* 0x040fe200000f0eff */
[----:B------:R-:W-:Y:S01]  /*3370*/  VIADD R28, R12, 0x70 ;  /* 0x000000700c1c7836 */ /* 0x000fe20000000000 */
[C---:B01----:R-:W-:Y:S02]  /*3380*/  LEA R4, P0, R5.reuse, UR4, 0x1 ;  /* 0x0000000405047c11 */ /* 0x043fe4000f8008ff */
[-C--:B------:R-:W-:Y:S02]  /*3390*/  IADD3 R11, P1, R8, R17.reuse, RZ ;  /* 0x00000011080b7210 */ /* 0x080fe40007f3e0ff */
[----:B------:R-:W-:Y:S01]  /*33a0*/  LEA.HI.X R5, R5, UR5, R10, 0x1, P0 ;  /* 0x0000000505057c11 */ /* 0x000fe200080f0c0a */
[----:B------:R-:W-:Y:S01]  /*33b0*/  VIADD R10, R12, 0x30 ;  /* 0x000000300c0a7836 */ /* 0x000fe20000000000 */
[----:B------:R-:W-:-:S02]  /*33c0*/  IADD3 R9, P0, R16, R17, RZ ;  /* 0x0000001110097210 */ /* 0x000fc40007f1e0ff */
[----:B------:R-:W-:Y:S02]  /*33d0*/  F2FP.F16.F32.PACK_AB R13, R7, R6 ;  /* 0x00000006070d723e */ /* 0x000fe400000000ff */
[----:B------:R-:W-:Y:S02]  /*33e0*/  IADD3 R14, P2, R10, R17, RZ ;  /* 0x000000110a0e7210 */ /* 0x000fe40007f5e0ff */
[-C--:B------:R-:W-:Y:S01]  /*33f0*/  LEA.HI.X.SX32 R16, R16, R26.reuse, 0x1, P0 ;  /* 0x0000001a10107211 */ /* 0x080fe200000f0eff */
[----:B------:R0:W-:Y:S01]  /*3400*/  STG.E.U16 desc[UR36][R4.64], R13 ;  /* 0x0000000d04007986 */ /* 0x0001e2000c101524 */
[----:B------:R-:W-:Y:S02]  /*3410*/  LEA.HI.X.SX32 R24, R8, R26, 0x1, P1 ;  /* 0x0000001a08187211 */ /* 0x000fe400008f0eff */
[----:B------:R-:W-:Y:S02]  /*3420*/  LEA R6, P0, R9, UR4, 0x1 ;  /* 0x0000000409067c11 */ /* 0x000fe4000f8008ff */
[----:B------:R-:W-:-:S02]  /*3430*/  LEA R8, P1, R11, UR4, 0x1 ;  /* 0x000000040b087c11 */ /* 0x000fc4000f8208ff */
[----:B------:R-:W-:Y:S02]  /*3440*/  LEA.HI.X.SX32 R15, R10, R26, 0x1, P2 ;  /* 0x0000001a0a0f7211 */ /* 0x000fe400010f0eff */
[----:B------:R-:W-:Y:S02]  /*3450*/  F2FP.F16.F32.PACK_AB R2, R3, R2 ;  /* 0x000000020302723e */ /* 0x000fe400000000ff */
[----:B------:R-:W-:Y:S02]  /*3460*/  LEA R10, P2, R14, UR4, 0x1 ;  /* 0x000000040e0a7c11 */ /* 0x000fe4000f8408ff */
[----:B------:R-:W-:Y:S01]  /*3470*/  LEA.HI.X R7, R9, UR5, R16, 0x1, P0 ;  /* 0x0000000509077c11 */ /* 0x000fe200080f0c10 */
[----:B------:R-:W-:Y:S01]  /*3480*/  VIADD R16, R12, 0x90 ;  /* 0x000000900c107836 */ /* 0x000fe20000000000 */
[----:B------:R-:W-:Y:S02]  /*3490*/  PRMT R3, R13, 0x7632, R3 ;  /* 0x000076320d037816 */ /* 0x000fe40000000003 */
[----:B------:R-:W-:-:S02]  /*34a0*/  LEA.HI.X R9, R11, UR5, R24, 0x1, P1 ;  /* 0x000000050b097c11 */ /* 0x000fc400088f0c18 */
[----:B0-----:R-:W-:Y:S01]  /*34b0*/  PRMT R5, R2, 0x7610, R5 ;  /* 0x0000761002057816 */ /* 0x001fe20000000005 */
[----:B------:R0:W-:Y:S01]  /*34c0*/  STG.E.U16 desc[UR36][R6.64], R3 ;  /* 0x0000000306007986 */ /* 0x0001e2000c101524 */
[----:B------:R-:W-:Y:S02]  /*34d0*/  LEA.HI.X R11, R14, UR5, R15, 0x1, P2 ;  /* 0x000000050e0b7c11 */ /* 0x000fe400090f0c0f */
[----:B------:R-:W-:Y:S01]  /*34e0*/  PRMT R2, R2, 0x7632, R2 ;  /* 0x0000763202027816 */ /* 0x000fe20000000002 */
[----:B------:R1:W-:Y:S01]  /*34f0*/  STG.E.U16 desc[UR36][R8.64], R5 ;  /* 0x0000000508007986 */ /* 0x0003e2000c101524 */
[C---:B------:R-:W-:Y:S02]  /*3500*/  IADD3 R15, R12.reuse, 0x40, RZ ;  /* 0x000000400c0f7810 */ /* 0x040fe40007ffe0ff */
[C---:B------:R-:W-:Y:S01]  /*3510*/  IADD3 R29, R12.reuse, 0x60, RZ ;  /* 0x000000600c1d7810 */ /* 0x040fe20007ffe0ff */
[----:B------:R2:W-:Y:S01]  /*3520*/  STG.E.U16 desc[UR36][R10.64], R2 ;  /* 0x000000020a007986 */ /* 0x0005e2000c101524 */
[----:B------:R-:W-:-:S02]  /*3530*/  IADD3 R14, R12, 0x80, RZ ;  /* 0x000000800c0e7810 */ /* 0x000fc40007ffe0ff */
[C---:B------:R-:W-:Y:S02]  /*3540*/  IADD3 R24, R12.reuse, 0xa0, RZ ;  /* 0x000000a00c187810 */ /* 0x040fe40007ffe0ff */
[-C--:B0-----:R-:W-:Y:S02]  /*3550*/  IADD3 R3, P5, R15, R17.reuse, RZ ;  /* 0x000000110f037210 */ /* 0x081fe40007fbe0ff */
[-C--:B------:R-:W-:Y:S02]  /*3560*/  IADD3 R7, P3, R29, R17.reuse, RZ ;  /* 0x000000111d077210 */ /* 0x080fe40007f7e0ff */
[----:B------:R-:W-:Y:S02]  /*3570*/  LEA.HI.X.SX32 R6, R15, R26, 0x1, P5 ;  /* 0x0000001a0f067211 */ /* 0x000fe400028f0eff */
[-C--:B-1----:R-:W-:Y:S01]  /*3580*/  IADD3 R5, P4, R27, R17.reuse, RZ ;  /* 0x000000111b057210 */ /* 0x082fe20007f9e0ff */
[----:B--2---:R-:W-:Y:S01]  /*3590*/  VIADD R2, R12, 0xb0 ;  /* 0x000000b00c027836 */ /* 0x004fe20000000000 */
[----:B------:R-:W-:-:S02]  /*35a0*/  IADD3 R9, P2, R28, R17, RZ ;  /* 0x000000111c097210 */ /* 0x000fc40007f5e0ff */
[-C--:B------:R-:W-:Y:S02]  /*35b0*/  IADD3 R11, P1, R14, R17.reuse, RZ ;  /* 0x000000110e0b7210 */ /* 0x080fe40007f3e0ff */
[-C--:B------:R-:W-:Y:S02]  /*35c0*/  IADD3 R13, P0, R16, R17.reuse, RZ ;  /* 0x00000011100d7210 */ /* 0x080fe40007f1e0ff */
[-C--:B------:R-:W-:Y:S02]  /*35d0*/  IADD3 R15, P5, R24, R17.reuse, RZ ;  /* 0x00000011180f7210 */ /* 0x080fe40007fbe0ff */
[----:B------:R-:W-:Y:S02]  /*35e0*/  IADD3 R17, P6, R2, R17, RZ ;  /* 0x0000001102117210 */ /* 0x000fe40007fde0ff */
[-C--:B------:R-:W-:Y:S02]  /*35f0*/  LEA.HI.X.SX32 R8, R27, R26.reuse, 0x1, P4 ;  /* 0x0000001a1b087211 */ /* 0x080fe400020f0eff */
[----:B------:R-:W-:-:S02]  /*3600*/  LEA.HI.X.SX32 R10, R29, R26, 0x1, P3 ;  /* 0x0000001a1d0a7211 */ /* 0x000fc400018f0eff */
[-C--:B------:R-:W-:Y:S02]  /*3610*/  LEA.HI.X.SX32 R12, R28, R26.reuse, 0x1, P2 ;  /* 0x0000001a1c0c7211 */ /* 0x080fe400010f0eff */
[-C--:B------:R-:W-:Y:S02]  /*3620*/  LEA.HI.X.SX32 R14, R14, R26.reuse, 0x1, P1 ;  /* 0x0000001a0e0e7211 */ /* 0x080fe400008f0eff */
[-C--:B------:R-:W-:Y:S02]  /*3630*/  LEA.HI.X.SX32 R16, R16, R26.reuse, 0x1, P0 ;  /* 0x0000001a10107211 */ /* 0x080fe400000f0eff */
[-C--:B------:R-:W-:Y:S02]  /*3640*/  LEA.HI.X.SX32 R24, R24, R26.reuse, 0x1, P5 ;  /* 0x0000001a18187211 */ /* 0x080fe400028f0eff */
[----:B------:R-:W-:Y:S02]  /*3650*/  LEA.HI.X.SX32 R26, R2, R26, 0x1, P6 ;  /* 0x0000001a021a7211 */ /* 0x000fe400030f0eff */
[----:B------:R-:W-:-:S02]  /*3660*/  LEA R2, P0, R3, UR4, 0x1 ;  /* 0x0000000403027c11 */ /* 0x000fc4000f8008ff */
[----:B------:R-:W-:Y:S02]  /*3670*/  LEA R4, P1, R5, UR4, 0x1 ;  /* 0x0000000405047c11 */ /* 0x000fe4000f8208ff */
[----:B------:R-:W-:Y:S02]  /*3680*/  LEA.HI.X R3, R3, UR5, R6, 0x1, P0 ;  /* 0x0000000503037c11 */ /* 0x000fe400080f0c06 */
[----:B------:R-:W-:Y:S02]  /*3690*/  LEA R6, P0, R7, UR4, 0x1 ;  /* 0x0000000407067c11 */ /* 0x000fe4000f8008ff */
[----:B------:R-:W-:Y:S02]  /*36a0*/  LEA.HI.X R5, R5, UR5, R8, 0x1, P1 ;  /* 0x0000000505057c11 */ /* 0x000fe400088f0c08 */
[----:B------:R-:W-:Y:S02]  /*36b0*/  LEA R8, P1, R9, UR4, 0x1 ;  /* 0x0000000409087c11 */ /* 0x000fe4000f8208ff */
[----:B------:R-:W-:-:S02]  /*36c0*/  F2FP.F16.F32.PACK_AB R0, R25, R0 ;  /* 0x000000001900723e */ /* 0x000fc400000000ff */
[----:B------:R-:W-:Y:S02]  /*36d0*/  LEA.HI.X R7, R7, UR5, R10, 0x1, P0 ;  /* 0x0000000507077c11 */ /* 0x000fe400080f0c0a */
[----:B------:R-:W-:Y:S01]  /*36e0*/  LEA R10, P0, R11, UR4, 0x1 ;  /* 0x000000040b0a7c11 */ /* 0x000fe2000f8008ff */
[----:B------:R0:W-:Y:S01]  /*36f0*/  STG.E.U16 desc[UR36][R2.64], R0 ;  /* 0x0000000002007986 */ /* 0x0001e2000c101524 */
[----:B------:R-:W-:Y:S02]  /*3700*/  LEA.HI.X R9, R9, UR5, R12, 0x1, P1 ;  /* 0x0000000509097c11 */ /* 0x000fe400088f0c0c */
[----:B------:R-:W-:Y:S02]  /*3710*/  LEA R12, P1, R13, UR4, 0x1 ;  /* 0x000000040d0c7c11 */ /* 0x000fe4000f8208ff */
[----:B------:R-:W-:Y:S02]  /*3720*/  F2FP.F16.F32.PACK_AB R22, R23, R22 ;  /* 0x000000161716723e */ /* 0x000fe400000000ff */
[----:B------:R-:W-:-:S02]  /*3730*/  PRMT R23, R0, 0x7632, R23 ;  /* 0x0000763200177816 */ /* 0x000fc40000000017 */
[----:B------:R-:W-:Y:S02]  /*3740*/  LEA.HI.X R11, R11, UR5, R14, 0x1, P0 ;  /* 0x000000050b0b7c11 */ /* 0x000fe400080f0c0e */
[----:B------:R-:W-:Y:S01]  /*3750*/  F2FP.F16.F32.PACK_AB R20, R21, R20 ;  /* 0x000000141514723e */ /* 0x000fe200000000ff */
[----:B------:R1:W-:Y:S01]  /*3760*/  STG.E.U16 desc[UR36][R4.64], R23 ;  /* 0x0000001704007986 */ /* 0x0003e2000c101524 */
[----:B------:R-:W-:Y:S02]  /*3770*/  LEA R14, P0, R15, UR4, 0x1 ;  /* 0x000000040f0e7c11 */ /* 0x000fe4000f8008ff */
[----:B------:R-:W-:Y:S01]  /*3780*/  LEA.HI.X R13, R13, UR5, R16, 0x1, P1 ;  /* 0x000000050d0d7c11 */ /* 0x000fe200088f0c10 */
[----:B------:R-:W-:Y:S01]  /*3790*/  STG.E.U16 desc[UR36][R6.64], R22 ;  /* 0x0000001606007986 */ /* 0x000fe2000c101524 */
[----:B------:R-:W-:Y:S02]  /*37a0*/  LEA R16, P1, R17, UR4, 0x1 ;  /* 0x0000000411107c11 */ /* 0x000fe4000f8208ff */
[----:B0-----:R-:W-:-:S02]  /*37b0*/  PRMT R3, R22, 0x7632, R3 ;  /* 0x0000763216037816 */ /* 0x001fc40000000003 */
        /* <DEDUP_REMOVED lines=11> */
.L_x_4204:
        /* <DEDUP_REMOVED lines=16> */
.L_x_4229:
        /* <DEDUP_REMOVED lines=16> */
.L_x_4240:
[----:B------:R-:W-:Y:S05]  /*3a70*/  EXIT ;  /* 0x000000000000794d */ /* 0x000fea0003800000 */
.L_x_4206:
[----:B------:R-:W-:Y:S01]  /*3a80*/  MOV R12, 0x10 ;  /* 0x00000010000c7802 */ /* 0x000fe20000000f00 */
[----:B------:R-:W-:Y:S01]  /*3a90*/  IMAD.MOV.U32 R11, RZ, RZ, 0x1f ;  /* 0x0000001fff0b7424 */ /* 0x000fe200078e00ff */
[----:B------:R-:W-:Y:S01]  /*3aa0*/  MOV R15, 0xffffffff ;  /* 0xffffffff000f7802 */ /* 0x000fe20000000f00 */
[----:B------:R-:W-:-:S07]  /*3ab0*/  IMAD.MOV.U32 R2, RZ, RZ, -0x800001 ;  /* 0xff7fffffff027424 */ /* 0x000fce00078e00ff */
[----:B------:R-:W-:Y:S05]  /*3ac0*/  WARPSYNC.COLLECTIVE R15, `(.L_x_4241) ;  /* 0x000000000f087348 */ /* 0x000fea0003c00000 */
[----:B------:R0:W1:Y:S02]  /*3ad0*/  SHFL.BFLY P6, R14, R13, R12, R11 ;  /* 0x0c00000c0d0e7389 */ /* 0x00006400000c000b */
[----:B01----:R-:W-:Y:S01]  /*3ae0*/  ENDCOLLECTIVE ;  /* 0x000000000000791b */ /* 0x003fe20003800000 */
.L_x_4241:
[----:B------:R-:W-:Y:S01]  /*3af0*/  HFMA2.MMA R12, -RZ, RZ, 0, 4.76837158203125e-07 ;  /* 0x00000008ff0c7435 */ /* 0x000fe200000001ff */
[----:B------:R-:W-:-:S05]  /*3b00*/  FMNMX.FTZ R0, R14, -3.40282346638528859812e+38, !PT ;  /* 0xff7fffff0e007809 */ /* 0x000fca0007810000 */
[----:B------:R-:W-:-:S07]  /*3b10*/  IMAD.MOV.U32 R13, RZ, RZ, R0 ;  /* 0x000000ffff0d7224 */ /* 0x000fce00078e0000 */
[----:B------:R-:W-:Y:S05]  /*3b20*/  WARPSYNC.COLLECTIVE R15, `(.L_x_4242) ;  /* 0x000000000f087348 */ /* 0x000fea0003c00000 */
[----:B------:R0:W1:Y:S02]  /*3b30*/  SHFL.BFLY P6, R14, R13, R12, R11 ;  /* 0x0c00000c0d0e7389 */ /* 0x00006400000c000b */
[----:B01----:R-:W-:Y:S01]  /*3b40*/  ENDCOLLECTIVE ;  /* 0x000000000000791b */ /* 0x003fe20003800000 */
.L_x_4242:
[----:B------:R-:W-:Y:S02]  /*3b50*/  MOV R12, 0x4 ;  /* 0x00000004000c7802 */ /* 0x000fe40000000f00 */
[----:B------:R-:W-:-:S05]  /*3b60*/  FMNMX.FTZ R3, R0, R14, !PT ;  /* 0x0000000e00037209 */ /* 0x000fca0007810000 */
[----:B------:R-:W-:-:S07]  /*3b70*/  IMAD.MOV.U32 R13, RZ, RZ, R3 ;  /* 0x000000ffff0d7224 */ /* 0x000fce00078e0003 */
[----:B------:R-:W-:Y:S05]  /*3b80*/  WARPSYNC.COLLECTIVE R15, `(.L_x_4243) ;  /* 0x000000000f087348 */ /* 0x000fea0003c00000 */
[----:B------:R0:W1:Y:S02]  /*3b90*/  SHFL.BFLY P6, R14, R13, R12, R11 ;  /* 0x0c00000c0d0e7389 */ /* 0x00006400000c000b */
[----:B01----:R-:W-:Y:S01]  /*3ba0*/  ENDCOLLECTIVE ;  /* 0x000000000000791b */ /* 0x003fe20003800000 */
.L_x_4243:
[----:B------:R-:W-:Y:S01]  /*3bb0*/  HFMA2.MMA R12, -RZ, RZ, 0, 1.1920928955078125e-07 ;  /* 0x00000002ff0c7435 */ /* 0x000fe200000001ff */
[----:B------:R-:W-:-:S05]  /*3bc0*/  FMNMX.FTZ R4, R3, R14, !PT ;  /* 0x0000000e03047209 */ /* 0x000fca0007810000 */
[----:B------:R-:W-:-:S07]  /*3bd0*/  IMAD.MOV.U32 R13, RZ, RZ, R4 ;  /* 0x000000ffff0d7224 */ /* 0x000fce00078e0004 */
[----:B------:R-:W-:Y:S05]  /*3be0*/  WARPSYNC.COLLECTIVE R15, `(.L_x_4244) ;  /* 0x000000000f087348 */ /* 0x000fea0003c00000 */
[----:B------:R0:W1:Y:S02]  /*3bf0*/  SHFL.BFLY P6, R14, R13, R12, R11 ;  /* 0x0c00000c0d0e7389 */ /* 0x00006400000c000b */
[----:B01----:R-:W-:Y:S01]  /*3c00*/  ENDCOLLECTIVE ;  /* 0x000000000000791b */ /* 0x003fe20003800000 */
.L_x_4244:
[----:B------:R-:W-:Y:S05]  /*3c10*/  BRA `(.L_x_4245) ;  /* 0xffffffcc00f07947 */ /* 0x000fea000383ffff */
.L_x_4231:
[----:B-1----:R-:W-:Y:S01]  /*3c20*/  HFMA2.MMA R11, -RZ, RZ, 0, 1.847743988037109375e-06 ;  /* 0x0000001fff0b7435 */ /* 0x002fe200000001ff */
[----:B------:R-:W-:Y:S01]  /*3c30*/  MOV R13, RZ ;  /* 0x000000ff000d7202 */ /* 0x000fe20000000f00 */
[----:B------:R-:W-:Y:S02]  /*3c40*/  IMAD.MOV.U32 R12, RZ, RZ, 0x1 ;  /* 0x00000001ff0c7424 */ /* 0x000fe400078e00ff */
[----:B------:R-:W-:-:S07]  /*3c50*/  IMAD.MOV.U32 R15, RZ, RZ, -0x1 ;  /* 0xffffffffff0f7424 */ /* 0x000fce00078e00ff */
[----:B0-----:R-:W-:Y:S05]  /*3c60*/  WARPSYNC.COLLECTIVE R15, `(.L_x_4246) ;  /* 0x000000000f087348 */ /* 0x001fea0003c00000 */
[----:B------:R1:W2:Y:S02]  /*3c70*/  SHFL.BFLY P6, R14, R13, R12, R11 ;  /* 0x0c00000c0d0e7389 */ /* 0x0002a400000c000b */
[----:B012---:R-:W-:Y:S01]  /*3c80*/  ENDCOLLECTIVE ;  /* 0x000000000000791b */ /* 0x007fe20003800000 */
.L_x_4246:
[----:B------:R-:W-:-:S07]  /*3c90*/  MOV R6, R14 ;  /* 0x0000000e00067202 */ /* 0x000fce0000000f00 */
[----:B------:R-:W-:Y:S05]  /*3ca0*/  WARPSYNC.COLLECTIVE R15, `(.L_x_4247) ;  /* 0x000000000f087348 */ /* 0x000fea0003c00000 */
[----:B------:R0:W1:Y:S02]  /*3cb0*/  SHFL.BFLY P6, R14, R13, R12, R11 ;  /* 0x0c00000c0d0e7389 */ /* 0x00006400000c000b */
[----:B01----:R-:W-:Y:S01]  /*3cc0*/  ENDCOLLECTIVE ;  /* 0x000000000000791b */ /* 0x003fe20003800000 */
.L_x_4247:
[----:B------:R-:W-:Y:S01]  /*3cd0*/  FADD.FTZ R6, RZ, R6 ;  /* 0x00000006ff067221 */ /* 0x000fe20000010000 */
[----:B------:R-:W-:-:S07]  /*3ce0*/  IMAD.MOV.U32 R7, RZ, RZ, R14 ;  /* 0x000000ffff077224 */ /* 0x000fce00078e000e */
[----:B------:R-:W-:Y:S05]  /*3cf0*/  WARPSYNC.COLLECTIVE R15, `(.L_x_4248) ;  /* 0x000000000f087348 */ /* 0x000fea0003c00000 */
[----:B------:R0:W1:Y:S02]  /*3d00*/  SHFL.BFLY P6, R14, R13, R12, R11 ;  /* 0x0c00000c0d0e7389 */ /* 0x00006400000c000b */
[----:B01----:R-:W-:Y:S01]  /*3d10*/  ENDCOLLECTIVE ;  /* 0x000000000000791b */ /* 0x003fe20003800000 */
.L_x_4248:
[----:B------:R-:W-:Y:S01]  /*3d20*/  FADD.FTZ R7, RZ, R7 ;  /* 0x00000007ff077221 */ /* 0x000fe20000010000 */
[----:B------:R-:W-:-:S07]  /*3d30*/  MOV R2, R14 ;  /* 0x0000000e00027202 */ /* 0x000fce0000000f00 */
[----:B------:R-:W-:Y:S05]  /*3d40*/  WARPSYNC.COLLECTIVE R15, `(.L_x_4249) ;  /* 0x000000000f087348 */ /* 0x000fea0003c00000 */
[----:B------:R0:W1:Y:S02]  /*3d50*/  SHFL.BFLY P6, R14, R13, R12, R11 ;  /* 0x0c00000c0d0e7389 */ /* 0x00006400000c000b */
[----:B01----:R-:W-:Y:S01]  /*3d60*/  ENDCOLLECTIVE ;  /* 0x000000000000791b */ /* 0x003fe20003800000 */
.L_x_4249:
[----:B------:R-:W-:Y:S01]  /*3d70*/  FADD.FTZ R2, RZ, R2 ;  /* 0x00000002ff027221 */ /* 0x000fe20000010000 */
[----:B------:R-:W-:-:S07]  /*3d80*/  IMAD.MOV.U32 R3, RZ, RZ, R14 ;  /* 0x000000ffff037224 */ /* 0x000fce00078e000e */
[----:B------:R-:W-:Y:S05]  /*3d90*/  WARPSYNC.COLLECTIVE R15, `(.L_x_4250) ;  /* 0x000000000f087348 */ /* 0x000fea0003c00000 */
[----:B------:R0:W1:Y:S02]  /*3da0*/  SHFL.BFLY P6, R14, R13, R12, R11 ;  /* 0x0c00000c0d0e7389 */ /* 0x00006400000c000b */
[----:B01----:R-:W-:Y:S01]  /*3db0*/  ENDCOLLECTIVE ;  /* 0x000000000000791b */ /* 0x003fe20003800000 */
.L_x_4250:
[----:B------:R-:W-:Y:S01]  /*3dc0*/  FADD.FTZ R3, RZ, R3 ;  /* 0x00000003ff037221 */ /* 0x000fe20000010000 */
[----:B------:R-:W-:-:S07]  /*3dd0*/  MOV R0, R14 ;  /* 0x0000000e00007202 */ /* 0x000fce0000000f00 */
[----:B------:R-:W-:Y:S05]  /*3de0*/  WARPSYNC.COLLECTIVE R15, `(.L_x_4251) ;  /* 0x000000000f087348 */ /* 0x000fea0003c00000 */
[----:B------:R0:W1:Y:S02]  /*3df0*/  SHFL.BFLY P6, R14, R13, R12, R11 ;  /* 0x0c00000c0d0e7389 */ /* 0x00006400000c000b */
[----:B01----:R-:W-:Y:S01]  /*3e00*/  ENDCOLLECTIVE ;  /* 0x000000000000791b */ /* 0x003fe20003800000 */
.L_x_4251:
[----:B------:R-:W-:Y:S01]  /*3e10*/  FADD.FTZ R0, RZ, R0 ;  /* 0x00000000ff007221 */ /* 0x000fe20000010000 */
[----:B------:R-:W-:-:S07]  /*3e20*/  IMAD.MOV.U32 R5, RZ, RZ, R14 ;  /* 0x000000ffff057224 */ /* 0x000fce00078e000e */
[----:B------:R-:W-:Y:S05]  /*3e30*/  WARPSYNC.COLLECTIVE R15, `(.L_x_4252) ;  /* 0x000000000f087348 */ /* 0x000fea0003c00000 */
[----:B------:R0:W1:Y:S02]  /*3e40*/  SHFL.BFLY P6, R14, R13, R12, R11 ;  /* 0x0c00000c0d0e7389 */ /* 0x00006400000c000b */
[----:B01----:R-:W-:Y:S01]  /*3e50*/  ENDCOLLECTIVE ;  /* 0x000000000000791b */ /* 0x003fe20003800000 */
.L_x_4252:
[----:B------:R-:W-:Y:S01]  /*3e60*/  FADD.FTZ R25, RZ, R5 ;  /* 0x00000005ff197221 */ /* 0x000fe20000010000 */
[----:B------:R-:W-:-:S07]  /*3e70*/  MOV R8, R14 ;  /* 0x0000000e00087202 */ /* 0x000fce0000000f00 */
[----:B------:R-:W-:Y:S05]  /*3e80*/  WARPSYNC.COLLECTIVE R15, `(.L_x_4253) ;  /* 0x000000000f087348 */ /* 0x000fea0003c00000 */
[----:B------:R0:W1:Y:S02]  /*3e90*/  SHFL.BFLY P6, R14, R13, R12, R11 ;  /* 0x0c00000c0d0e7389 */ /* 0x00006400000c000b */
[----:B01----:R-:W-:Y:S01]  /*3ea0*/  ENDCOLLECTIVE ;  /* 0x000000000000791b */ /* 0x003fe20003800000 */
.L_x_4253:
[----:B------:R-:W-:Y:S01]  /*3eb0*/  FADD.FTZ R22, RZ, R8 ;  /* 0x00000008ff167221 */ /* 0x000fe20000010000 */
[----:B------:R-:W-:-:S07]  /*3ec0*/  IMAD.MOV.U32 R9, RZ, RZ, R14 ;  /* 0x000000ffff097224 */ /* 0x000fce00078e000e */
[----:B------:R-:W-:Y:S05]  /*3ed0*/  WARPSYNC.COLLECTIVE R15, `(.L_x_4254) ;  /* 0x000000000f087348 */ /* 0x000fea0003c00000 */
[----:B------:R0:W1:Y:S02]  /*3ee0*/  SHFL.BFLY P6, R14, R13, R12, R11 ;  /* 0x0c00000c0d0e7389 */ /* 0x00006400000c000b */
[----:B01----:R-:W-:Y:S01]  /*3ef0*/  ENDCOLLECTIVE ;  /* 0x000000000000791b */ /* 0x003fe20003800000 */
.L_x_4254:
[----:B------:R-:W-:Y:S01]  /*3f00*/  FADD.FTZ R23, RZ, R9 ;  /* 0x00000009ff177221 */ /* 0x000fe20000010000 */
[----:B------:R-:W-:-:S07]  /*3f10*/  MOV R10, R14 ;  /* 0x0000000e000a7202 */ /* 0x000fce0000000f00 */
[----:B------:R-:W-:Y:S05]  /*3f20*/  WARPSYNC.COLLECTIVE R15, `(.L_x_4255) ;  /* 0x000000000f087348 */ /* 0x000fea0003c00000 */
[----:B------:R0:W1:Y:S02]  /*3f30*/  SHFL.BFLY P6, R14, R13, R12, R11 ;  /* 0x0c00000c0d0e7389 */ /* 0x00006400000c000b */
[----:B01----:R-:W-:Y:S01]  /*3f40*/  ENDCOLLECTIVE ;  /* 0x000000000000791b */ /* 0x003fe20003800000 */
.L_x_4255:
[----:B------:R-:W-:Y:S01]  /*3f50*/  FADD.FTZ R20, RZ, R10 ;  /* 0x0000000aff147221 */ /* 0x000fe20000010000 */
[----:B------:R-:W-:-:S07]  /*3f60*/  IMAD.MOV.U32 R16, RZ, RZ, R14 ;  /* 0x000000ffff107224 */ /* 0x000fce00078e000e */
[----:B------:R-:W-:Y:S05]  /*3f70*/  WARPSYNC.COLLECTIVE R15, `(.L_x_4256) ;  /* 0x000000000f087348 */ /* 0x000fea0003c00000 */
[----:B------:R0:W1:Y:S02]  /*3f80*/  SHFL.BFLY P6, R14, R13, R12, R11 ;  /* 0x0c00000c0d0e7389 */ /* 0x00006400000c000b */
[----:B01----:R-:W-:Y:S01]  /*3f90*/  ENDCOLLECTIVE ;  /* 0x000000000000791b */ /* 0x003fe20003800000 */
.L_x_4256:
[----:B------:R-:W-:Y:S01]  /*3fa0*/  FADD.FTZ R21, RZ, R16 ;  /* 0x00000010ff157221 */ /* 0x000fe20000010000 */
[----:B------:R-:W-:-:S07]  /*3fb0*/  MOV R4, R14 ;  /* 0x0000000e00047202 */ /* 0x000fce0000000f00 */
[----:B------:R-:W-:Y:S05]  /*3fc0*/  WARPSYNC.COLLECTIVE R15, `(.L_x_4257) ;  /* 0x000000000f087348 */ /* 0x000fea0003c00000 */
[----:B------:R0:W1:Y:S02]  /*3fd0*/  SHFL.BFLY P6, R14, R13, R12, R11 ;  /* 0x0c00000c0d0e7389 */ /* 0x00006400000c000b */
[----:B01----:R-:W-:Y:S01]  /*3fe0*/  ENDCOLLECTIVE ;  /* 0x000000000000791b */ /* 0x003fe20003800000 */
.L_x_4257:
[----:B------:R-:W-:Y:S01]  /*3ff0*/  FADD.FTZ R4, RZ, R4 ;  /* 0x00000004ff047221 */ /* 0x000fe20000010000 */
[----:B------:R-:W-:Y:S06]  /*4000*/  BRA `(.L_x_4258) ;  /* 0xffffffe800d07947 */ /* 0x000fec000383ffff */
.L_x_4259:
        /* <DEDUP_REMOVED lines=15> */
.L_x_28108:


//--------------------- .text._ZN4vllm25paged_attention_v1_kernelIthLi128ELi16ELi128ELNS_18Fp8KVCacheDataTypeE2ELb1EEEvPT_PKS2_PKT0_S8_ifPKiSA_iPKfiiiSC_SC_iiiii --------------------------
	.section	.text._ZN4vllm25paged_attention_v1_kernelIthLi128ELi16ELi128ELNS_18Fp8KVCacheDataTypeE2ELb1EEEvPT_PKS2_PKT0_S8_ifPKiSA_iPKfiiiSC_SC_iiiii,"ax",@progbits
	.align	128
        .global         _ZN4vllm25paged_attention_v1_kernelIthLi128ELi16ELi128ELNS_18Fp8KVCacheDataTypeE2ELb1EEEvPT_PKS2_PKT0_S8_ifPKiSA_iPKfiiiSC_SC_iiiii
        .type           _ZN4vllm25paged_attention_v1_kernelIthLi128ELi16ELi128ELNS_18Fp8KVCacheDataTypeE2ELb1EEEvPT_PKS2_PKT0_S8_ifPKiSA_iPKfiiiSC_SC_iiiii,@function
        .size           _ZN4vllm25paged_attention_v1_kernelIthLi128ELi16ELi128ELNS_18Fp8KVCacheDataTypeE2ELb1EEEvPT_PKS2_PKT0_S8_ifPKiSA_iPKfiiiSC_SC_iiiii,(.L_x_28109 - _ZN4vllm25paged_attention_v1_kernelIthLi128ELi16ELi128ELNS_18Fp8KVCacheDataTypeE2ELb1EEEvPT_PKS2_PKT0_S8_ifPKiSA_iPKfiiiSC_SC_iiiii)
        .other          _ZN4vllm25paged_attention_v1_kernelIthLi128ELi16ELi128ELNS_18Fp8KVCacheDataTypeE2ELb1EEEvPT_PKS2_PKT0_S8_ifPKiSA_iPKfiiiSC_SC_iiiii,@"STO_CUDA_ENTRY STV_DEFAULT"
_ZN4vllm25paged_attention_v1_kernelIthLi128ELi16ELi128ELNS_18Fp8KVCacheDataTypeE2ELb1EEEvPT_PKS2_PKT0_S8_ifPKiSA_iPKfiiiSC_SC_iiiii:
.text._ZN4vllm25paged_attention_v1_kernelIthLi128ELi16ELi128ELNS_18Fp8KVCacheDataTypeE2ELb1EEEvPT_PKS2_PKT0_S8_ifPKiSA_iPKfiiiSC_SC_iiiii:
        /* <DEDUP_REMOVED lines=8> */
[----:B------:R-:W1:Y:S03]  /*0080*/  S2R R10, SR_TID.X ;  /* 0x00000000000a7919 */ /* 0x000e660000002100 */
[----:B------:R-:W2:Y:S08]  /*0090*/  I2F.RP R4, R5 ;  /* 0x0000000500047306 */ /* 0x000eb00000209400 */
[----:B--2---:R-:W2:Y:S01]  /*00a0*/  MUFU.RCP R4, R4 ;  /* 0x0000000400047308 */ /* 0x004ea20000001000 */
[----:B-1----:R-:W-:Y:S01]  /*00b0*/  SHF.R.S32.HI R7, RZ, 0x1f, R10 ;  /* 0x0000001fff077819 */ /* 0x002fe2000001140a */
[----:B--2---:R-:W-:-:S03]  /*00c0*/  VIADD R8, R4, 0xffffffe ;  /* 0x0ffffffe04087836 */ /* 0x004fc60000000000 */
[----:B------:R-:W-:-:S03]  /*00d0*/  LEA.HI R7, R7, R10, RZ, 0x5 ;  /* 0x0000000a07077211 */ /* 0x000fc600078f28ff */
[----:B------:R1:W2:Y:S01]  /*00e0*/  F2I.FTZ.U32.TRUNC.NTZ R9, R8 ;  /* 0x0000000800097305 */ /* 0x0002a2000021f000 */
[----:B------:R-:W-:Y:S02]  /*00f0*/  LOP3.LUT R13, R7, 0xffffffe0, RZ, 0xc0, !PT ;  /* 0xffffffe0070d7812 */ /* 0x000fe400078ec0ff */
[----:B------:R-:W-:Y:S01]  /*0100*/  SHF.R.S32.HI R7, RZ, 0x5, R7 ;  /* 0x00000005ff077819 */ /* 0x000fe20000011407 */
[----:B-1----:R-:W-:Y:S02]  /*0110*/  IMAD.MOV.U32 R8, RZ, RZ, RZ ;  /* 0x000000ffff087224 */ /* 0x002fe400078e00ff */
[----:B--2---:R-:W-:-:S05]  /*0120*/  IMAD R0, R9, R5, RZ ;  /* 0x0000000509007224 */ /* 0x004fca00078e02ff */
[----:B------:R-:W-:-:S05]  /*0130*/  IADD3 R11, -R0, RZ, RZ ;  /* 0x000000ff000b7210 */ /* 0x000fca0007ffe1ff */
[----:B------:R-:W-:Y:S02]  /*0140*/  IMAD.HI.U32 R0, R9, R11, R8 ;  /* 0x0000000b09007227 */ /* 0x000fe400078e0008 */
[----:B------:R-:W1:Y:S01]  /*0150*/  LDC R11, c[0x0][0x288] ;  /* 0x0000a200ff0b7b82 */ /* 0x000e620000000800 */
[----:B------:R-:W2:Y:S07]  /*0160*/  S2R R9, SR_CTAID.X ;  /* 0x0000000000097919 */ /* 0x000eae0000002500 */
[----:B------:R-:W4:Y:S08]  /*0170*/  LDC R8, c[0x0][0xc] ;  /* 0x00000300ff087b82 */ /* 0x000f300000000800 */
[----:B------:R-:W-:Y:S01]  /*0180*/  BAR.SYNC.DEFER_BLOCKING 0x0 ;  /* 0x0000000000007b1d */ /* 0x000fe20000010000 */
[----:B---3--:R-:W-:-:S05]  /*0190*/  VIADD R3, R19, 0xffffffff ;  /* 0xffffffff13037836 */ /* 0x008fca0000000000 */
[----:B------:R-:W-:-:S05]  /*01a0*/  IABS R6, R3 ;  /* 0x0000000300067213 */ /* 0x000fca0000000000 */
[----:B------:R-:W-:-:S04]  /*01b0*/  IMAD.HI.U32 R16, R0, R6, RZ ;  /* 0x0000000600107227 */ /* 0x000fc800078e00ff */
[----:B------:R-:W-:-:S04]  /*01c0*/  IMAD.MOV R4, RZ, RZ, -R16 ;  /* 0x000000ffff047224 */ /* 0x000fc800078e0a10 */
[----:B------:R-:W-:Y:S01]  /*01d0*/  IMAD R4, R5, R4, R6 ;  /* 0x0000000405047224 */ /* 0x000fe200078e0206 */
[----:B------:R-:W-:-:S04]  /*01e0*/  IADD3 R6, -R13, R10, RZ ;  /* 0x0000000a0d067210 */ /* 0x000fc80007ffe1ff */
[----:B------:R-:W-:-:S13]  /*01f0*/  ISETP.GT.U32.AND P1, PT, R5, R4, PT ;  /* 0x000000040500720c */ /* 0x000fda0003f24070 */
[-C--:B------:R-:W-:Y:S02]  /*0200*/  @!P1 IADD3 R4, R4, -R5.reuse, RZ ;  /* 0x8000000504049210 */ /* 0x080fe40007ffe0ff */
[----:B------:R-:W-:Y:S02]  /*0210*/  @!P1 IADD3 R16, R16, 0x1, RZ ;  /* 0x0000000110109810 */ /* 0x000fe40007ffe0ff */
[----:B------:R-:W-:Y:S02]  /*0220*/  ISETP.GE.U32.AND P0, PT, R4, R5, PT ;  /* 0x000000050400720c */ /* 0x000fe40003f06070 */
[----:B------:R-:W-:Y:S01]  /*0230*/  LOP3.LUT R4, R3, R2, RZ, 0x3c, !PT ;  /* 0x0000000203047212 */ /* 0x000fe200078e3cff */
[----:B------:R-:W-:Y:S01]  /*0240*/  VIADD R3, R19, 0xf ;  /* 0x0000000f13037836 */ /* 0x000fe20000000000 */
[----:B------:R-:W-:Y:S02]  /*0250*/  ISETP.NE.AND P1, PT, R2, RZ, PT ;  /* 0x000000ff0200720c */ /* 0x000fe40003f25270 */
[----:B------:R-:W-:-:S02]  /*0260*/  ISETP.GE.AND P2, PT, R4, RZ, PT ;  /* 0x000000ff0400720c */ /* 0x000fc40003f46270 */
[----:B------:R-:W-:-:S04]  /*0270*/  SHF.R.S32.HI R4, RZ, 0x1f, R3 ;  /* 0x0000001fff047819 */ /* 0x000fc80000011403 */
[----:B------:R-:W-:Y:S01]  /*0280*/  LEA.HI R3, R4, R3, RZ, 0x4 ;  /* 0x0000000304037211 */ /* 0x000fe200078f20ff */
[----:B------:R-:W-:Y:S01]  /*0290*/  @P0 VIADD R16, R16, 0x1 ;  /* 0x0000000110100836 */ /* 0x000fe20000000000 */
[----:B-1----:R-:W-:Y:S02]  /*02a0*/  ISETP.GT.AND P0, PT, R11, -0x1, PT ;  /* 0xffffffff0b00780c */ /* 0x002fe40003f04270 */
[----:B------:R-:W-:Y:S02]  /*02b0*/  LOP3.LUT R4, R3, 0xfffffff0, RZ, 0xc0, !PT ;  /* 0xfffffff003047812 */ /* 0x000fe400078ec0ff */
[----:B------:R-:W-:Y:S02]  /*02c0*/  SHF.R.S32.HI R18, RZ, 0x4, R3 ;  /* 0x00000004ff127819 */ /* 0x000fe40000011403 */
[----:B------:R-:W-:Y:S02]  /*02d0*/  @!P2 IADD3 R16, -R16, RZ, RZ ;  /* 0x000000ff1010a210 */ /* 0x000fe40007ffe1ff */
[----:B------:R-:W-:Y:S01]  /*02e0*/  VIMNMX R19, R19, R4, PT ;  /* 0x0000000413137248 */ /* 0x000fe20003fe0100 */
[----:B------:R-:W-:Y:S01]  /*02f0*/  IMAD.MOV.U32 R4, RZ, RZ, R5 ;  /* 0x000000ffff047224 */ /* 0x000fe200078e0005 */
[----:B------:R-:W-:-:S03]  /*0300*/  @!P1 LOP3.LUT R16, RZ, R2, RZ, 0x33, !PT ;  /* 0x00000002ff109212 */ /* 0x000fc600078e33ff */
[----:B0-2-4-:R-:W-:Y:S05]  /*0310*/  @P0 BRA `(.L_x_4260) ;  /* 0x0000000000d80947 */ /* 0x015fea0003800000 */
        /* <DEDUP_REMOVED lines=41> */
[----:B------:R-:W-:Y:S01]  /*05b0*/  IMAD R15, R3, R15, R20 ;  /* 0x0000000f030f7224 */ /* 0x000fe200078e0214 */
[----:B------:R-:W-:-:S04]  /*05c0*/  IADD3 R20, -R11, RZ, RZ ;  /* 0x000000ff0b147210 */ /* 0x000fc80007ffe1ff */
        /* <DEDUP_REMOVED lines=11> */
.L_x_4260:
[----:B------:R-:W-:Y:S02]  /*0680*/  ULDC UR4, c[0x0][0x278] ;  /* 0x00009e0000047ab9 */ /* 0x000fe40000000800 */
[----:B------:R-:W-:-:S04]  /*0690*/  IMAD R2, R8, UR4, R9 ;  /* 0x0000000408027c24 */ /* 0x000fc8000f8e0209 */
[----:B------:R-:W-:-:S07]  /*06a0*/  IMAD R20, R2, R11, RZ ;  /* 0x0000000b02147224 */ /* 0x000fce00078e02ff */
.L_x_4261:
[----:B------:R-:W-:Y:S01]  /*06b0*/  ISETP.GE.AND P1, PT, R7, R18, PT ;  /* 0x000000120700720c */ /* 0x000fe20003f26270 */
[----:B------:R-:W-:Y:S01]  /*06c0*/  BSSY B7, `(.L_x_4262) ;  /* 0x0000043000077945 */ /* 0x000fe20003800000 */
[----:B------:R-:W-:-:S11]  /*06d0*/  VIADD R20, R20, 0x1 ;  /* 0x0000000114147836 */ /* 0x000fd60000000000 */
[----:B------:R-:W-:Y:S05]  /*06e0*/  @P1 BRA `(.L_x_4263) ;  /* 0x0000000400001947 */ /* 0x000fea0003800000 */
[----:B------:R-:W0:Y:S01]  /*06f0*/  LDC R22, c[0x0][0x280] ;  /* 0x0000a000ff167b82 */ /* 0x000e220000000800 */
[----:B------:R-:W-:Y:S01]  /*0700*/  LEA.HI R2, R10, R10, RZ, 0x1 ;  /* 0x0000000a0a027211 */ /* 0x000fe200078f08ff */
[----:B------:R-:W-:Y:S01]  /*0710*/  ULDC UR4, c[0x0][0x27c] ;  /* 0x00009f0000047ab9 */ /* 0x000fe20000000800 */
[----:B------:R-:W-:Y:S02]  /*0720*/  MOV R15, R7 ;  /* 0x00000007000f7202 */ /* 0x000fe40000000f00 */
[--C-:B------:R-:W-:Y:S02]  /*0730*/  SHF.R.S32.HI R13, RZ, 0x1, R2.reuse ;  /* 0x00000001ff0d7819 */ /* 0x100fe40000011402 */
[----:B------:R-:W-:Y:S01]  /*0740*/  SHF.R.S32.HI R2, RZ, 0x1f, R2 ;  /* 0x0000001fff027819 */ /* 0x000fe20000011402 */
[----:B------:R-:W1:Y:S03]  /*0750*/  LDC R12, c[0x0][0x284] ;  /* 0x0000a100ff0c7b82 */ /* 0x000e660000000800 */
[----:B------:R-:W-:-:S04]  /*0760*/  LEA.HI R2, R2, R13, RZ, 0x4 ;  /* 0x0000000d02027211 */ /* 0x000fc800078f20ff */
[----:B------:R-:W-:-:S04]  /*0770*/  LOP3.LUT R2, R2, 0xfffffff0, RZ, 0xc0, !PT ;  /* 0xfffffff002027812 */ /* 0x000fc800078ec0ff */
[----:B------:R-:W-:Y:S01]  /*0780*/  IADD3 R13, R13, -R2, RZ ;  /* 0x800000020d0d7210 */ /* 0x000fe20007ffe0ff */
[----:B------:R-:W-:Y:S01]  /*0790*/  IMAD.MOV.U32 R2, RZ, RZ, RZ ;  /* 0x000000ffff027224 */ /* 0x000fe200078e00ff */
[----:B0-----:R-:W-:Y:S02]  /*07a0*/  IABS R11, R22 ;  /* 0x00000016000b7213 */ /* 0x001fe40000000000 */
[----:B------:R-:W-:Y:S02]  /*07b0*/  ISETP.NE.AND P2, PT, R22, RZ, PT ;  /* 0x000000ff1600720c */ /* 0x000fe40003f45270 */
[----:B------:R-:W0:Y:S01]  /*07c0*/  I2F.RP R5, R11 ;  /* 0x0000000b00057306 */ /* 0x000e220000209400 */
[----:B-1----:R-:W-:-:S07]  /*07d0*/  ISETP.NE.AND P3, PT, R12, RZ, PT ;  /* 0x000000ff0c00720c */ /* 0x002fce0003f65270 */
[----:B0-----:R-:W0:Y:S02]  /*07e0*/  MUFU.RCP R5, R5 ;  /* 0x0000000500057308 */ /* 0x001e240000001000 */
[----:B0-----:R-:W-:-:S06]  /*07f0*/  IADD3 R3, R5, 0xffffffe, RZ ;  /* 0x0ffffffe05037810 */ /* 0x001fcc0007ffe0ff */
[----:B------:R-:W0:Y:S02]  /*0800*/  F2I.FTZ.U32.TRUNC.NTZ R3, R3 ;  /* 0x0000000300037305 */ /* 0x000e24000021f000 */
[----:B0-----:R-:W-:-:S04]  /*0810*/  IMAD.MOV R14, RZ, RZ, -R3 ;  /* 0x000000ffff0e7224 */ /* 0x001fc800078e0a03 */
[----:B------:R-:W-:-:S04]  /*0820*/  IMAD R5, R14, R11, RZ ;  /* 0x0000000b0e057224 */ /* 0x000fc800078e02ff */
[----:B------:R-:W-:Y:S01]  /*0830*/  IMAD.HI.U32 R2, R3, R5, R2 ;  /* 0x0000000503027227 */ /* 0x000fe200078e0002 */
[----:B------:R-:W-:-:S03]  /*0840*/  IABS R5, R12 ;  /* 0x0000000c00057213 */ /* 0x000fc60000000000 */
[----:B------:R-:W-:-:S07]  /*0850*/  VIADD R3, R16, -UR4 ;  /* 0x8000000410037c36 */ /* 0x000fce0008000000 */
.L_x_4265:
        /* <DEDUP_REMOVED lines=41> */
.L_x_4263:
[----:B------:R-:W-:Y:S05]  /*0af0*/  BSYNC B7 ;  /* 0x0000000000077941 */ /* 0x000fea0003800000 */
.L_x_4262:
        /* <DEDUP_REMOVED lines=11> */
.L_x_4301:
        /* <DEDUP_REMOVED lines=40> */
.L_x_4271:
        /* <DEDUP_REMOVED lines=11> */
.L_x_4270:
[----:B------:R-:W-:Y:S05]  /*0ee0*/  BSYNC B1 ;  /* 0x0000000000017941 */ /* 0x000fea0003800000 */
.L_x_4269:
        /* <DEDUP_REMOVED lines=14> */
.L_x_4274:
        /* <DEDUP_REMOVED lines=100> */
.L_x_4273:
[----:B------:R-:W-:Y:S05]  /*1610*/  BSYNC B1 ;  /* 0x0000000000017941 */ /* 0x000fea0003800000 */
.L_x_4272:
        /* <DEDUP_REMOVED lines=55> */
.L_x_4276:
[----:B------:R-:W-:Y:S05]  /*1990*/  BSYNC B1 ;  /* 0x0000000000017941 */ /* 0x000fea0003800000 */
.L_x_4275:
        /* <DEDUP_REMOVED lines=26> */
.L_x_4268:
[----:B------:R-:W-:Y:S05]  /*1b40*/  BSYNC B0 ;  /* 0x0000000000007941 */ /* 0x000fea0003800000 */
.L_x_4267:
        /* <DEDUP_REMOVED lines=48> */
.L_x_4281:
        /* <DEDUP_REMOVED lines=8> */
.L_x_4280:
[----:B------:R-:W-:Y:S05]  /*1ed0*/  BSYNC B1 ;  /* 0x0000000000017941 */ /* 0x000fea0003800000 */
.L_x_4279:
        /* <DEDUP_REMOVED lines=14> */
.L_x_4284:
        /* <DEDUP_REMOVED lines=52> */
.L_x_4283:
[----:B------:R-:W-:Y:S05]  /*2300*/  BSYNC B1 ;  /* 0x0000000000017941 */ /* 0x000fea0003800000 */
.L_x_4282:
        /* <DEDUP_REMOVED lines=31> */
.L_x_4286:
[----:B------:R-:W-:Y:S05]  /*2500*/  BSYNC B1 ;  /* 0x0000000000017941 */ /* 0x000fea0003800000 */
.L_x_4285:
        /* <DEDUP_REMOVED lines=14> */
.L_x_4278:
[----:B------:R-:W-:Y:S05]  /*25f0*/  BSYNC B0 ;  /* 0x0000000000007941 */ /* 0x000fea0003800000 */
.L_x_4277:
[----:B------:R-:W-:Y:S06]  /*2600*/  BAR.SYNC.DEFER_BLOCKING 0x0 ;  /* 0x0000000000007b1d */ /* 0x000fec0000010000 */
[----:B------:R-:W-:Y:S04]  /*2610*/  BSSY B6, `(.L_x_4287) ;  /* 0x000003b000067945 */ /* 0x000fe80003800000 */
[----:B------:R-:W-:Y:S05]  /*2620*/  @P1 BRA `(.L_x_4288) ;  /* 0x0000000000e41947 */ /* 0x000fea0003800000 */
[----:B------:R-:W0:Y:S01]  /*2630*/  LDC R15, c[0x0][0x280] ;  /* 0x0000a000ff0f7b82 */ /* 0x000e220000000800 */
[----:B------:R-:W2:Y:S01]  /*2640*/  I2F.RP R11, R5 ;  /* 0x00000005000b7306 */ /* 0x000ea20000209400 */
[----:B------:R-:W-:Y:S02]  /*2650*/  ULDC UR4, c[0x0][0x27c] ;  /* 0x00009f0000047ab9 */ /* 0x000fe40000000800 */
[----:B------:R-:W-:-:S04]  /*2660*/  IADD3 R16, R16, -UR4, RZ ;  /* 0x8000000410107c10 */ /* 0x000fc8000fffe0ff */
        /* <DEDUP_REMOVED lines=21> */
.L_x_4290:
        /* <DEDUP_REMOVED lines=32> */
.L_x_4288:
[----:B------:R-:W-:Y:S05]  /*29c0*/  BSYNC B6 ;  /* 0x0000000000067941 */ /* 0x000fea0003800000 */
.L_x_4287:
        /* <DEDUP_REMOVED lines=15> */
.L_x_4310:
        /* <DEDUP_REMOVED lines=48> */
.L_x_4293:
[----:B------:R-:W-:Y:S05]  /*2dc0*/  BSYNC B0 ;  /* 0x0000000000007941 */ /* 0x000fea0003800000 */
.L_x_4292:
        /* <DEDUP_REMOVED lines=28> */
.L_x_4295:
[----:B------:R-:W-:Y:S05]  /*2f90*/  BSYNC B0 ;  /* 0x0000000000007941 */ /* 0x000fea0003800000 */
.L_x_4294:
        /* <DEDUP_REMOVED lines=16> */
[C---:B01----:R-:W-:Y:S01]  /*30a0*/  IADD3 R5, P0, R6.reuse, R17, RZ ;  /* 0x0000001106057210 */ /* 0x043fe20007f1e0ff */
[C---:B------:R-:W-:Y:S01]  /*30b0*/  VIADD R10, R6.reuse, 0x10 ;  /* 0x00000010060a7836 */ /* 0x040fe20000000000 */
[C---:B------:R-:W-:Y:S01]  /*30c0*/  IADD3 R12, R6.reuse, 0x20, RZ ;  /* 0x00000020060c7810 */ /* 0x040fe20007ffe0ff */
[C---:B------:R-:W-:Y:S01]  /*30d0*/  VIADD R14, R6.reuse, 0x30 ;  /* 0x00000030060e7836 */ /* 0x040fe20000000000 */
[----:B------:R-:W-:Y:S01]  /*30e0*/  LEA.HI.X.SX32 R8, R6, R23, 0x1, P0 ;  /* 0x0000001706087211 */ /* 0x000fe200000f0eff */
[----:B------:R-:W-:Y:S01]  /*30f0*/  ULDC.64 UR4, c[0x0][0x210] ;  /* 0x0000840000047ab9 */ /* 0x000fe20000000a00 */
[-C--:B------:R-:W-:Y:S01]  /*3100*/  IADD3 R7, P0, R10, R17.reuse, RZ ;  /* 0x000000110a077210 */ /* 0x080fe20007f1e0ff */
[----:B------:R-:W-:Y:S01]  /*3110*/  VIADD R22, R6, 0x50 ;  /* 0x0000005006167836 */ /* 0x000fe20000000000 */
[----:B------:R-:W-:Y:S01]  /*3120*/  IADD3 R9, P1, R12, R17, RZ ;  /* 0x000000110c097210 */ /* 0x000fe20007f3e0ff */
[----:B------:R-:W-:Y:S01]  /*3130*/  VIADD R26, R6, 0x70 ;  /* 0x00000070061a7836 */ /* 0x000fe20000000000 */
[----:B------:R-:W-:-:S02]  /*3140*/  LEA.HI.X.SX32 R10, R10, R23, 0x1, P0 ;  /* 0x000000170a0a7211 */ /* 0x000fc400000f0eff */
[----:B------:R-:W-:Y:S02]  /*3150*/  F2FP.F16.F32.PACK_AB R3, R4, R3 ;  /* 0x000000030403723e */ /* 0x000fe400000000ff */
[C---:B------:R-:W-:Y:S02]  /*3160*/  IADD3 R20, R6.reuse, 0x40, RZ ;  /* 0x0000004006147810 */ /* 0x040fe40007ffe0ff */
[----:B------:R-:W-:Y:S02]  /*3170*/  IADD3 R24, R6, 0x60, RZ ;  /* 0x0000006006187810 */ /* 0x000fe40007ffe0ff */
        /* <DEDUP_REMOVED lines=16> */
[----:B------:R-:W-:Y:S02]  /*3280*/  F2FP.F16.F32.PACK_AB R2, R16, R2 ;  /* 0x000000021002723e */ /* 0x000fe400000000ff */
[----:B------:R-:W-:Y:S02]  /*3290*/  IADD3 R21, P5, R24, R17, RZ ;  /* 0x0000001118157210 */ /* 0x000fe40007fbe0ff */
[----:B------:R-:W-:Y:S02]  /*32a0*/  LEA.HI.X.SX32 R22, R22, R23, 0x1, P4 ;  /* 0x0000001716167211 */ /* 0x000fe400020f0eff */
[----:B------:R-:W-:Y:S02]  /*32b0*/  LEA R14, P1, R15, UR4, 0x1 ;  /* 0x000000040f0e7c11 */ /* 0x000fe4000f8208ff */
[----:B------:R-:W-:Y:S02]  /*32c0*/  IADD3 R17, P6, R26, R17, RZ ;  /* 0x000000111a117210 */ /* 0x000fe40007fde0ff */
[----:B------:R-:W-:-:S02]  /*32d0*/  PRMT R16, R3, 0x7632, R16 ;  /* 0x0000763203107816 */ /* 0x000fc40000000010 */
[----:B------:R-:W-:Y:S02]  /*32e0*/  LEA.HI.X R13, R13, UR5, R20, 0x1, P0 ;  /* 0x000000050d0d7c11 */ /* 0x000fe400080f0c14 */
[----:B------:R-:W-:Y:S01]  /*32f0*/  F2FP.F16.F32.PACK_AB R18, R19, R18 ;  /* 0x000000121312723e */ /* 0x000fe200000000ff */
        /* <DEDUP_REMOVED lines=10> */
[----:B------:R-:W-:Y:S02]  /*33a0*/  F2FP.F16.F32.PACK_AB R0, R25, R0 ;  /* 0x000000001900723e */ /* 0x000fe400000000ff */
        /* <DEDUP_REMOVED lines=8> */
.L_x_4264:
        /* <DEDUP_REMOVED lines=16> */
.L_x_4289:
        /* <DEDUP_REMOVED lines=16> */
.L_x_4296:
[----:B------:R-:W-:Y:S05]  /*3630*/  EXIT ;  /* 0x000000000000794d */ /* 0x000fea0003800000 */
.L_x_4266:
[----:B------:R-:W-:Y:S01]  /*3640*/  MOV R12, 0x10 ;  /* 0x00000010000c7802 */ /* 0x000fe20000000f00 */
[----:B------:R-:W-:Y:S01]  /*3650*/  IMAD.MOV.U32 R11, RZ, RZ, 0x1f ;  /* 0x0000001fff0b7424 */ /* 0x000fe200078e00ff */
[----:B------:R-:W-:Y:S01]  /*3660*/  MOV R15, 0xffffffff ;  /* 0xffffffff000f7802 */ /* 0x000fe20000000f00 */
[----:B------:R-:W-:-:S07]  /*3670*/  IMAD.MOV.U32 R2, RZ, RZ, -0x800001 ;  /* 0xff7fffffff027424 */ /* 0x000fce00078e00ff */
[----:B------:R-:W-:Y:S05]  /*3680*/  WARPSYNC.COLLECTIVE R15, `(.L_x_4297) ;  /* 0x000000000f087348 */ /* 0x000fea0003c00000 */
[----:B------:R0:W1:Y:S02]  /*3690*/  SHFL.BFLY P6, R14, R13, R12, R11 ;  /* 0x0c00000c0d0e7389 */ /* 0x00006400000c000b */
[----:B01----:R-:W-:Y:S01]  /*36a0*/  ENDCOLLECTIVE ;  /* 0x000000000000791b */ /* 0x003fe20003800000 */
.L_x_4297:
[----:B------:R-:W-:Y:S01]  /*36b0*/  HFMA2.MMA R12, -RZ, RZ, 0, 4.76837158203125e-07 ;  /* 0x00000008ff0c7435 */ /* 0x000fe200000001ff */
[----:B------:R-:W-:-:S05]  /*36c0*/  FMNMX.FTZ R0, R14, -3.40282346638528859812e+38, !PT ;  /* 0xff7fffff0e007809 */ /* 0x000fca0007810000 */
[----:B------:R-:W-:-:S07]  /*36d0*/  IMAD.MOV.U32 R13, RZ, RZ, R0 ;  /* 0x000000ffff0d7224 */ /* 0x000fce00078e0000 */
[----:B------:R-:W-:Y:S05]  /*36e0*/  WARPSYNC.COLLECTIVE R15, `(.L_x_4298) ;  /* 0x000000000f087348 */ /* 0x000fea0003c00000 */
[----:B------:R0:W1:Y:S02]  /*36f0*/  SHFL.BFLY P6, R14, R13, R12, R11 ;  /* 0x0c00000c0d0e7389 */ /* 0x00006400000c000b */
[----:B01----:R-:W-:Y:S01]  /*3700*/  ENDCOLLECTIVE ;  /* 0x000000000000791b */ /* 0x003fe20003800000 */
.L_x_4298:
[----:B------:R-:W-:Y:S02]  /*3710*/  MOV R12, 0x4 ;  /* 0x00000004000c7802 */ /* 0x000fe40000000f00 */
[----:B------:R-:W-:-:S05]  /*3720*/  FMNMX.FTZ R3, R0, R14, !PT ;  /* 0x0000000e00037209 */ /* 0x000fca0007810000 */
[----:B------:R-:W-:-:S07]  /*3730*/  IMAD.MOV.U32 R13, RZ, RZ, R3 ;  /* 0x000000ffff0d7224 */ /* 0x000fce00078e0003 */
[----:B------:R-:W-:Y:S05]  /*3740*/  WARPSYNC.COLLECTIVE R15, `(.L_x_4299) ;  /* 0x000000000f087348 */ /* 0x000fea0003c00000 */
[----:B------:R0:W1:Y:S02]  /*3750*/  SHFL.BFLY P6, R14, R13, R12, R11 ;  /* 0x0c00000c0d0e7389 */ /* 0x00006400000c000b */
[----:B01----:R-:W-:Y:S01]  /*3760*/  ENDCOLLECTIVE ;  /* 0x000000000000791b */ /* 0x003fe20003800000 */
.L_x_4299:
[----:B------:R-:W-:Y:S01]  /*3770*/  HFMA2.MMA R12, -RZ, RZ, 0, 1.1920928955078125e-07 ;  /* 0x00000002ff0c7435 */ /* 0x000fe200000001ff */
[----:B------:R-:W-:-:S05]  /*3780*/  FMNMX.FTZ R4, R3, R14, !PT ;  /* 0x0000000e03047209 */ /* 0x000fca0007810000 */
[----:B------:R-:W-:-:S07]  /*3790*/  IMAD.MOV.U32 R13, RZ, RZ, R4 ;  /* 0x000000ffff0d7224 */ /* 0x000fce00078e0004 */
[----:B------:R-:W-:Y:S05]  /*37a0*/  WARPSYNC.COLLECTIVE R15, `(.L_x_4300) ;  /* 0x000000000f087348 */ /* 0x000fea0003c00000 */
[----:B------:R0:W1:Y:S02]  /*37b0*/  SHFL.BFLY P6, R14, R13, R12, R11 ;  /* 0x0c00000c0d0e7389 */ /* 0x00006400000c000b */
[----:B01----:R-:W-:Y:S01]  /*37c0*/  ENDCOLLECTIVE ;  /* 0x000000000000791b */ /* 0x003fe20003800000 */
.L_x_4300:
[----:B------:R-:W-:Y:S05]  /*37d0*/  BRA `(.L_x_4301) ;  /* 0xffffffd000f47947 */ /* 0x000fea000383ffff */
.L_x_4291:
[----:B------:R-:W-:Y:S01]  /*37e0*/  HFMA2.MMA R11, -RZ, RZ, 0, 1.847743988037109375e-06 ;  /* 0x0000001fff0b7435 */ /* 0x000fe200000001ff */
[----:B------:R-:W-:Y:S01]  /*37f0*/  MOV R13, RZ ;  /* 0x000000ff000d7202 */ /* 0x000fe20000000f00 */
[----:B-1----:R-:W-:Y:S02]  /*3800*/  IMAD.MOV.U32 R12, RZ, RZ, 0x1 ;  /* 0x00000001ff0c7424 */ /* 0x002fe400078e00ff */
[----:B------:R-:W-:-:S07]  /*3810*/  IMAD.MOV.U32 R15, RZ, RZ, -0x1 ;  /* 0xffffffffff0f7424 */ /* 0x000fce00078e00ff */
[----:B0-----:R-:W-:Y:S05]  /*3820*/  WARPSYNC.COLLECTIVE R15, `(.L_x_4302) ;  /* 0x000000000f087348 */ /* 0x001fea0003c00000 */
[----:B------:R1:W2:Y:S02]  /*3830*/  SHFL.BFLY P6, R14, R13, R12, R11 ;  /* 0x0c00000c0d0e7389 */ /* 0x0002a400000c000b */
[----:B012---:R-:W-:Y:S01]  /*3840*/  ENDCOLLECTIVE ;  /* 0x000000000000791b */ /* 0x007fe20003800000 */
.L_x_4302:
[----:B------:R-:W-:-:S07]  /*3850*/  MOV R2, R14 ;  /* 0x0000000e00027202 */ /* 0x000fce0000000f00 */
[----:B------:R-:W-:Y:S05]  /*3860*/  WARPSYNC.COLLECTIVE R15, `(.L_x_4303) ;  /* 0x000000000f087348 */ /* 0x000fea0003c00000 */
[----:B------:R0:W1:Y:S02]  /*3870*/  SHFL.BFLY P6, R14, R13, R12, R11 ;  /* 0x0c00000c0d0e7389 */ /* 0x00006400000c000b */
[----:B01----:R-:W-:Y:S01]  /*3880*/  ENDCOLLECTIVE ;  /* 0x000000000000791b */ /* 0x003fe20003800000 */
.L_x_4303:
[----:B------:R-:W-:Y:S01]  /*3890*/  FADD.FTZ R3, RZ, R2 ;  /* 0x00000002ff037221 */ /* 0x000fe20000010000 */
[----:B------:R-:W-:-:S07]  /*38a0*/  IMAD.MOV.U32 R4, RZ, RZ, R14 ;  /* 0x000000ffff047224 */ /* 0x000fce00078e000e */
[----:B------:R-:W-:Y:S05]  /*38b0*/  WARPSYNC.COLLECTIVE R15, `(.L_x_4304) ;  /* 0x000000000f087348 */ /* 0x000fea0003c00000 */
[----:B------:R0:W1:Y:S02]  /*38c0*/  SHFL.BFLY P6, R14, R13, R12, R11 ;  /* 0x0c00000c0d0e7389 */ /* 0x00006400000c000b */
[----:B01----:R-:W-:Y:S01]  /*38d0*/  ENDCOLLECTIVE ;  /* 0x000000000000791b */ /* 0x003fe20003800000 */
.L_x_4304:
[----:B------:R-:W-:Y:S01]  /*38e0*/  FADD.FTZ R4, RZ, R4 ;  /* 0x00000004ff047221 */ /* 0x000fe20000010000 */
[----:B------:R-:W-:-:S07]  /*38f0*/  MOV R5, R14 ;  /* 0x0000000e00057202 */ /* 0x000fce0000000f00 */
[----:B------:R-:W-:Y:S05]  /*3900*/  WARPSYNC.COLLECTIVE R15, `(.L_x_4305) ;  /* 0x000000000f087348 */ /* 0x000fea0003c00000 */
[----:B------:R0:W1:Y:S02]  /*3910*/  SHFL.BFLY P6, R14, R13, R12, R11 ;  /* 0x0c00000c0d0e7389 */ /* 0x00006400000c000b */
[----:B01----:R-:W-:Y:S01]  /*3920*/  ENDCOLLECTIVE ;  /* 0x000000000000791b */ /* 0x003fe20003800000 */
.L_x_4305:
[----:B------:R-:W-:Y:S01]  /*3930*/  FADD.FTZ R2, RZ, R5 ;  /* 0x00000005ff027221 */ /* 0x000fe20000010000 */
[----:B------:R-:W-:-:S07]  /*3940*/  IMAD.MOV.U32 R16, RZ, RZ, R14 ;  /* 0x000000ffff107224 */ /* 0x000fce00078e000e */
[----:B------:R-:W-:Y:S05]  /*3950*/  WARPSYNC.COLLECTIVE R15, `(.L_x_4306) ;  /* 0x000000000f087348 */ /* 0x000fea0003c00000 */
[----:B------:R0:W1:Y:S02]  /*3960*/  SHFL.BFLY P6, R14, R13, R12, R11 ;  /* 0x0c00000c0d0e7389 */ /* 0x00006400000c000b */
[----:B01----:R-:W-:Y:S01]  /*3970*/  ENDCOLLECTIVE ;  /* 0x000000000000791b */ /* 0x003fe20003800000 */
.L_x_4306:
[----:B------:R-:W-:Y:S01]  /*3980*/  FADD.FTZ R16, RZ, R16 ;  /* 0x00000010ff107221 */ /* 0x000fe20000010000 */
[----:B------:R-:W-:-:S07]  /*3990*/  MOV R18, R14 ;  /* 0x0000000e00127202 */ /* 0x000fce0000000f00 */
[----:B------:R-:W-:Y:S05]  /*39a0*/  WARPSYNC.COLLECTIVE R15, `(.L_x_4307) ;  /* 0x000000000f087348 */ /* 0x000fea0003c00000 */
[----:B------:R0:W1:Y:S02]  /*39b0*/  SHFL.BFLY P6, R14, R13, R12, R11 ;  /* 0x0c00000c0d0e7389 */ /* 0x00006400000c000b */
[----:B01----:R-:W-:Y:S01]  /*39c0*/  ENDCOLLECTIVE ;  /* 0x000000000000791b */ /* 0x003fe20003800000 */
.L_x_4307:
[----:B------:R-:W-:Y:S01]  /*39d0*/  FADD.FTZ R18, RZ, R18 ;  /* 0x00000012ff127221 */ /* 0x000fe20000010000 */
[----:B------:R-:W-:-:S07]  /*39e0*/  IMAD.MOV.U32 R19, RZ, RZ, R14 ;  /* 0x000000ffff137224 */ /* 0x000fce00078e000e */
[----:B------:R-:W-:Y:S05]  /*39f0*/  WARPSYNC.COLLECTIVE R15, `(.L_x_4308) ;  /* 0x000000000f087348 */ /* 0x000fea0003c00000 */
[----:B------:R0:W1:Y:S02]  /*3a00*/  SHFL.BFLY P6, R14, R13, R12, R11 ;  /* 0x0c00000c0d0e7389 */ /* 0x00006400000c000b */
[----:B01----:R-:W-:Y:S01]  /*3a10*/  ENDCOLLECTIVE ;  /* 0x000000000000791b */ /* 0x003fe20003800000 */
.L_x_4308:
[----:B------:R-:W-:Y:S01]  /*3a20*/  FADD.FTZ R19, RZ, R19 ;  /* 0x00000013ff137221 */ /* 0x000fe20000010000 */
[----:B------:R-:W-:-:S07]  /*3a30*/  MOV R0, R14 ;  /* 0x0000000e00007202 */ /* 0x000fce0000000f00 */
[----:B------:R-:W-:Y:S05]  /*3a40*/  WARPSYNC.COLLECTIVE R15, `(.L_x_4309) ;  /* 0x000000000f087348 */ /* 0x000fea0003c00000 */
[----:B------:R0:W1:Y:S02]  /*3a50*/  SHFL.BFLY P6, R14, R13, R12, R11 ;  /* 0x0c00000c0d0e7389 */ /* 0x00006400000c000b */
[----:B01----:R-:W-:Y:S01]  /*3a60*/  ENDCOLLECTIVE ;  /* 0x000000000000791b */ /* 0x003fe20003800000 */
.L_x_4309:
[----:B------:R-:W-:Y:S01]  /*3a70*/  FADD.FTZ R0, RZ, R0 ;  /* 0x00000000ff007221 */ /* 0x000fe20000010000 */
[----:B------:R-:W-:Y:S06]  /*3a80*/  BRA `(.L_x_4310) ;  /* 0xfffffff0000c7947 */ /* 0x000fec000383ffff */
.L_x_4311:
        /* <DEDUP_REMOVED lines=15> */
.L_x_28109:


//--------------------- .text._ZN4vllm25paged_attention_v1_kernelIthLi120ELi16ELi128ELNS_18Fp8KVCacheDataTypeE2ELb1EEEvPT_PKS2_PKT0_S8_ifPKiSA_iPKfiiiSC_SC_iiiii --------------------------
	.section	.text._ZN4vllm25paged_attention_v1_kernelIthLi120ELi16ELi128ELNS_18Fp8KVCacheDataTypeE2ELb1EEEvPT_PKS2_PKT0_S8_ifPKiSA_iPKfiiiSC_SC_iiiii,"ax",@progbits
	.align	128
        .global         _ZN4vllm25paged_attention_v1_kernelIthLi120ELi16ELi128ELNS_18Fp8KVCacheDataTypeE2ELb1EEEvPT_PKS2_PKT0_S8_ifPKiSA_iPKfiiiSC_SC_iiiii
        .type           _ZN4vllm25paged_attention_v1_kernelIthLi120ELi16ELi128ELNS_18Fp8KVCacheDataTypeE2ELb1EEEvPT_PKS2_PKT0_S8_ifPKiSA_iPKfiiiSC_SC_iiiii,@function
        .size           _ZN4vllm25paged_attention_v1_kernelIthLi120ELi16ELi128ELNS_18Fp8KVCacheDataTypeE2ELb1EEEvPT_PKS2_PKT0_S8_ifPKiSA_iPKfiiiSC_SC_iiiii,(.L_x_28110 - _ZN4vllm25paged_attention_v1_kernelIthLi120ELi16ELi128ELNS_18Fp8KVCacheDataTypeE2ELb1EEEvPT_PKS2_PKT0_S8_ifPKiSA_iPKfiiiSC_SC_iiiii)
        .other          _ZN4vllm25paged_attention_v1_kernelIthLi120ELi16ELi128ELNS_18Fp8KVCacheDataTypeE2ELb1EEEvPT_PKS2_PKT0_S8_ifPKiSA_iPKfiiiSC_SC_iiiii,@"STO_CUDA_ENTRY STV_DEFAULT"
_ZN4vllm25paged_attention_v1_kernelIthLi120ELi16ELi128ELNS_18Fp8KVCacheDataTypeE2ELb1EEEvPT_PKS2_PKT0_S8_ifPKiSA_iPKfiiiSC_SC_iiiii:
.text._ZN4vllm25paged_attention_v1_kernelIthLi120ELi16ELi128ELNS_18Fp8KVCacheDataTypeE2ELb1EEEvPT_PKS2_PKT0_S8_ifPKiSA_iPKfiiiSC_SC_iiiii:
[----:B------:R-:W0:Y:S01]  /*0000*/  LDC R1, c[0x0][0x28] ;  /* 0x00000a00ff017b82 */ /* 0x000e220000000800 */
[----:B------:R-:W1:Y:S07]  /*0010*/  S2R R10, SR_CTAID.Y ;  /* 0x00000000000a7919 */ /* 0x000e6e0000002600 */
[----:B------:R-:W1:Y:S01]  /*0020*/  LDC.64 R18, c[0x0][0x240] ;  /* 0x00009000ff127b82 */ /* 0x000e620000000a00 */
[----:B------:R-:W-:-:S07]  /*0030*/  ULDC.64 UR36, c[0x0][0x208] ;  /* 0x0000820000247ab9 */ /* 0x000fce0000000a00 */
[----:B------:R-:W2:Y:S01]  /*0040*/  LDC R2, c[0x0][0x284] ;  /* 0x0000a100ff027b82 */ /* 0x000ea20000000800 */
[----:B------:R-:W3:Y:S07]  /*0050*/  S2R R9, SR_TID.X ;  /* 0x0000000000097919 */ /* 0x000eee0000002100 */
[----:B------:R-:W4:Y:S01]  /*0060*/  LDC R11, c[0x0][0x288] ;  /* 0x0000a200ff0b7b82 */ /* 0x000f220000000800 */
[----:B-1----:R-:W-:-:S06]  /*0070*/  IMAD.WIDE R18, R10, 0x4, R18 ;  /* 0x000000040a127825 */ /* 0x002fcc00078e0212 */
[----:B------:R-:W5:Y:S01]  /*0080*/  LDG.E.CONSTANT R18, desc[UR36][R18.64] ;  /* 0x0000002412127981 */ /* 0x000f62000c1e9900 */
[----:B--2---:R-:W-:-:S04]  /*0090*/  IABS R16, R2 ;  /* 0x0000000200107213 */ /* 0x004fc80000000000 */
[----:B------:R-:W1:Y:S08]  /*00a0*/  I2F.RP R6, R16 ;  /* 0x0000001000067306 */ /* 0x000e700000209400 */
[----:B-1----:R-:W1:Y:S02]  /*00b0*/  MUFU.RCP R6, R6 ;  /* 0x0000000600067308 */ /* 0x002e640000001000 */
[----:B-1----:R-:W-:-:S06]  /*00c0*/  VIADD R4, R6, 0xffffffe ;  /* 0x0ffffffe06047836 */ /* 0x002fcc0000000000 */
[----:B------:R1:W2:Y:S02]  /*00d0*/  F2I.FTZ.U32.TRUNC.NTZ R5, R4 ;  /* 0x0000000400057305 */ /* 0x0002a4000021f000 */
[----:B-1----:R-:W-:Y:S02]  /*00e0*/  IMAD.MOV.U32 R4, RZ, RZ, RZ ;  /* 0x000000ffff047224 */ /* 0x002fe400078e00ff */
[----:B--2---:R-:W-:-:S05]  /*00f0*/  IMAD R0, R5, R16, RZ ;  /* 0x0000001005007224 */ /* 0x004fca00078e02ff */
[----:B------:R-:W-:-:S05]  /*0100*/  IADD3 R7, -R0, RZ, RZ ;  /* 0x000000ff00077210 */ /* 0x000fca0007ffe1ff */
[----:B------:R-:W-:Y:S02]  /*0110*/  IMAD.HI.U32 R0, R5, R7, R4 ;  /* 0x0000000705007227 */ /* 0x000fe400078e0004 */
[----:B------:R-:W1:Y:S08]  /*0120*/  LDC R7, c[0x0][0xc] ;  /* 0x00000300ff077b82 */ /* 0x000e700000000800 */
[----:B------:R-:W-:Y:S01]  /*0130*/  BAR.SYNC.DEFER_BLOCKING 0x0 ;  /* 0x0000000000007b1d */ /* 0x000fe20000010000 */
[----:B-----5:R-:W-:-:S05]  /*0140*/  VIADD R3, R18, 0xffffffff ;  /* 0xffffffff12037836 */ /* 0x020fca0000000000 */
[----:B------:R-:W-:Y:S02]  /*0150*/  IABS R8, R3 ;  /* 0x0000000300087213 */ /* 0x000fe40000000000 */
[----:B------:R-:W-:Y:S01]  /*0160*/  LOP3.LUT R4, R3, R2, RZ, 0x3c, !PT ;  /* 0x0000000203047212 */ /* 0x000fe200078e3cff */
[----:B------:R-:W-:Y:S02]  /*0170*/  VIADD R3, R18, 0xf ;  /* 0x0000000f12037836 */ /* 0x000fe40000000000 */
[----:B------:R-:W-:Y:S01]  /*0180*/  IMAD.MOV.U32 R5, RZ, RZ, R8 ;  /* 0x000000ffff057224 */ /* 0x000fe200078e0008 */
[----:B------:R-:W-:Y:S01]  /*0190*/  ISETP.GE.AND P2, PT, R4, RZ, PT ;  /* 0x000000ff0400720c */ /* 0x000fe20003f46270 */
[----:B------:R-:W2:Y:S01]  /*01a0*/  S2R R8, SR_CTAID.X ;  /* 0x0000000000087919 */ /* 0x000ea20000002500 */
[----:B------:R-:W-:Y:S01]  /*01b0*/  SHF.R.S32.HI R4, RZ, 0x1f, R3 ;  /* 0x0000001fff047819 */ /* 0x000fe20000011403 */
[----:B------:R-:W-:-:S03]  /*01c0*/  IMAD.HI.U32 R17, R0, R5, RZ ;  /* 0x0000000500117227 */ /* 0x000fc600078e00ff */
[----:B------:R-:W-:Y:S02]  /*01d0*/  LEA.HI R3, R4, R3, RZ, 0x4 ;  /* 0x0000000304037211 */ /* 0x000fe400078f20ff */
[----:B------:R-:W-:Y:S02]  /*01e0*/  IADD3 R6, -R17, RZ, RZ ;  /* 0x000000ff11067210 */ /* 0x000fe40007ffe1ff */
[----:B---3--:R-:W-:Y:S02]  /*01f0*/  SHF.R.S32.HI R4, RZ, 0x1f, R9 ;  /* 0x0000001fff047819 */ /* 0x008fe40000011409 */
[----:B------:R-:W-:Y:S01]  /*0200*/  SHF.R.S32.HI R19, RZ, 0x4, R3 ;  /* 0x00000004ff137819 */ /* 0x000fe20000011403 */
[----:B------:R-:W-:Y:S01]  /*0210*/  IMAD R5, R16, R6, R5 ;  /* 0x0000000610057224 */ /* 0x000fe200078e0205 */
[----:B------:R-:W-:-:S04]  /*0220*/  LEA.HI R4, R4, R9, RZ, 0x5 ;  /* 0x0000000904047211 */ /* 0x000fc800078f28ff */
[----:B------:R-:W-:Y:S02]  /*0230*/  ISETP.GT.U32.AND P1, PT, R16, R5, PT ;  /* 0x000000051000720c */ /* 0x000fe40003f24070 */
[----:B------:R-:W-:Y:S02]  /*0240*/  LOP3.LUT R12, R4, 0xffffffe0, RZ, 0xc0, !PT ;  /* 0xffffffe0040c7812 */ /* 0x000fe400078ec0ff */
[----:B------:R-:W-:Y:S02]  /*0250*/  SHF.R.S32.HI R6, RZ, 0x5, R4 ;  /* 0x00000005ff067819 */ /* 0x000fe40000011404 */
[----:B------:R-:W-:-:S07]  /*0260*/  MOV R4, R16 ;  /* 0x0000001000047202 */ /* 0x000fce0000000f00 */
[----:B------:R-:W-:Y:S01]  /*0270*/  @!P1 IMAD.IADD R5, R5, 0x1, -R16 ;  /* 0x0000000105059824 */ /* 0x000fe200078e0a10 */
[----:B------:R-:W-:Y:S02]  /*0280*/  @!P1 IADD3 R17, R17, 0x1, RZ ;  /* 0x0000000111119810 */ /* 0x000fe40007ffe0ff */
[----:B------:R-:W-:Y:S02]  /*0290*/  ISETP.NE.AND P1, PT, R2, RZ, PT ;  /* 0x000000ff0200720c */ /* 0x000fe40003f25270 */
[----:B------:R-:W-:Y:S02]  /*02a0*/  ISETP.GE.U32.AND P0, PT, R5, R16, PT ;  /* 0x000000100500720c */ /* 0x000fe40003f06070 */
[----:B------:R-:W-:-:S04]  /*02b0*/  LOP3.LUT R5, R3, 0xfffffff0, RZ, 0xc0, !PT ;  /* 0xfffffff003057812 */ /* 0x000fc800078ec0ff */
[----:B------:R-:W-:Y:S01]  /*02c0*/  VIMNMX R18, R18, R5, PT ;  /* 0x0000000512127248 */ /* 0x000fe20003fe0100 */
[----:B------:R-:W-:-:S06]  /*02d0*/  IMAD.IADD R5, R9, 0x1, -R12 ;  /* 0x0000000109057824 */ /* 0x000fcc00078e0a0c */
[----:B------:R-:W-:Y:S01]  /*02e0*/  @P0 VIADD R17, R17, 0x1 ;  /* 0x0000000111110836 */ /* 0x000fe20000000000 */
[----:B----4-:R-:W-:-:S03]  /*02f0*/  ISETP.GT.AND P0, PT, R11, -0x1, PT ;  /* 0xffffffff0b00780c */ /* 0x010fc60003f04270 */
[----:B------:R-:W-:Y:S01]  /*0300*/  @!P2 IMAD.MOV R17, RZ, RZ, -R17 ;  /* 0x000000ffff11a224 */ /* 0x000fe200078e0a11 */
[----:B------:R-:W-:-:S09]  /*0310*/  @!P1 LOP3.LUT R17, RZ, R2, RZ, 0x33, !PT ;  /* 0x00000002ff119212 */ /* 0x000fd200078e33ff */
[----:B012---:R-:W-:Y:S05]  /*0320*/  @P0 BRA `(.L_x_4312) ;  /* 0x0000000000dc0947 */ /* 0x007fea0003800000 */
        /* <DEDUP_REMOVED lines=55> */
.L_x_4312:
[----:B------:R-:W-:Y:S02]  /*06a0*/  ULDC UR4, c[0x0][0x278] ;  /* 0x00009e0000047ab9 */ /* 0x000fe40000000800 */
[----:B------:R-:W-:-:S04]  /*06b0*/  IMAD R2, R7, UR4, R8 ;  /* 0x0000000407027c24 */ /* 0x000fc8000f8e0208 */
[----:B------:R-:W-:-:S07]  /*06c0*/  IMAD R20, R2, R11, RZ ;  /* 0x0000000b02147224 */ /* 0x000fce00078e02ff */
.L_x_4313:
[----:B------:R-:W-:Y:S01]  /*06d0*/  ISETP.GE.AND P1, PT, R6, R19, PT ;  /* 0x000000130600720c */ /* 0x000fe20003f26270 */
[----:B------:R-:W-:Y:S01]  /*06e0*/  BSSY B7, `(.L_x_4314) ;  /* 0x0000043000077945 */ /* 0x000fe20003800000 */
[----:B------:R-:W-:-:S11]  /*06f0*/  IADD3 R20, R20, 0x1, RZ ;  /* 0x0000000114147810 */ /* 0x000fd60007ffe0ff */
        /* <DEDUP_REMOVED lines=16> */
[----:B0-----:R-:W-:Y:S02]  /*0800*/  VIADD R3, R14, 0xffffffe ;  /* 0x0ffffffe0e037836 */ /* 0x001fe40000000000 */
[----:B------:R-:W-:-:S04]  /*0810*/  IMAD.MOV.U32 R14, RZ, RZ, R6 ;  /* 0x000000ffff0e7224 */ /* 0x000fc800078e0006 */
[----:B------:R-:W0:Y:S02]  /*0820*/  F2I.FTZ.U32.TRUNC.NTZ R3, R3 ;  /* 0x0000000300037305 */ /* 0x000e24000021f000 */
[----:B0-----:R-:W-:-:S04]  /*0830*/  IMAD.MOV R16, RZ, RZ, -R3 ;  /* 0x000000ffff107224 */ /* 0x001fc800078e0a03 */
[----:B------:R-:W-:Y:S01]  /*0840*/  IMAD R15, R16, R11, RZ ;  /* 0x0000000b100f7224 */ /* 0x000fe200078e02ff */
[----:B------:R-:W-:-:S03]  /*0850*/  IABS R16, R12 ;  /* 0x0000000c00107213 */ /* 0x000fc60000000000 */
[----:B------:R-:W-:Y:S01]  /*0860*/  IMAD.HI.U32 R2, R3, R15, R2 ;  /* 0x0000000f03027227 */ /* 0x000fe200078e0002 */
[----:B------:R-:W-:-:S07]  /*0870*/  IADD3 R3, R17, -UR4, RZ ;  /* 0x8000000411037c10 */ /* 0x000fce000fffe0ff */
.L_x_4317:
        /* <DEDUP_REMOVED lines=41> */
.L_x_4315:
[----:B------:R-:W-:Y:S05]  /*0b10*/  BSYNC B7 ;  /* 0x0000000000077941 */ /* 0x000fea0003800000 */
.L_x_4314:
        /* <DEDUP_REMOVED lines=11> */
.L_x_4363:
        /* <DEDUP_REMOVED lines=40> */
.L_x_4323:
        /* <DEDUP_REMOVED lines=11> */
.L_x_4322:
[----:B------:R-:W-:Y:S05]  /*0f00*/  BSYNC B1 ;  /* 0x0000000000017941 */ /* 0x000fea0003800000 */
.L_x_4321:
        /* <DEDUP_REMOVED lines=14> */
.L_x_4326:
        /* <DEDUP_REMOVED lines=100> */
.L_x_4325:
[----:B------:R-:W-:Y:S05]  /*1630*/  BSYNC B1 ;  /* 0x0000000000017941 */ /* 0x000fea0003800000 */
.L_x_4324:
        /* <DEDUP_REMOVED lines=55> */
.L_x_4328:
[----:B------:R-:W-:Y:S05]  /*19b0*/  BSYNC B1 ;  /* 0x0000000000017941 */ /* 0x000fea0003800000 */
.L_x_4327:
        /* <DEDUP_REMOVED lines=26> */
.L_x_4320:
[----:B------:R-:W-:Y:S05]  /*1b60*/  BSYNC B0 ;  /* 0x0000000000007941 */ /* 0x000fea0003800000 */
.L_x_4319:
        /* <DEDUP_REMOVED lines=48> */
.L_x_4333:
        /* <DEDUP_REMOVED lines=8> */
.L_x_4332:
[----:B------:R-:W-:Y:S05]  /*1ef0*/  BSYNC B1 ;  /* 0x0000000000017941 */ /* 0x000fea0003800000 */
.L_x_4331:
        /* <DEDUP_REMOVED lines=14> */
.L_x_4336:
        /* <DEDUP_REMOVED lines=52> */
.L_x_4335:
[----:B------:R-:W-:Y:S05]  /*2320*/  BSYNC B1 ;  /* 0x0000000000017941 */ /* 0x000fea0003800000 */
.L_x_4334:
        /* <DEDUP_REMOVED lines=31> */
.L_x_4338:
[----:B------:R-:W-:Y:S05]  /*2520*/  BSYNC B1 ;  /* 0x0000000000017941 */ /* 0x000fea0003800000 */
.L_x_4337:
        /* <DEDUP_REMOVED lines=14> */
.L_x_4330:
[----:B------:R-:W-:Y:S05]  /*2610*/  BSYNC B0 ;  /* 0x0000000000007941 */ /* 0x000fea0003800000 */
.L_x_4329:
        /* <DEDUP_REMOVED lines=28> */
.L_x_4342:
        /* <DEDUP_REMOVED lines=33> */
.L_x_4340:
[----:B------:R-:W-:Y:S05]  /*29f0*/  BSYNC B6 ;  /* 0x0000000000067941 */ /* 0x000fea0003800000 */
.L_x_4339:
[----:B------:R-:W-:-:S03]  /*2a00*/  UMOV UR4, 0xffffffff ;  /* 0xffffffff00047882 */ /* 0x000fc60000000000 */
[----:B------:R-:W-:Y:S05]  /*2a10*/  BRA.DIV UR4, `(.L_x_4343) ;  /* 0x0000000e04f07947 */ /* 0x000fea000b800000 */
[----:B0-----:R-:W-:Y:S01]  /*2a20*/  HFMA2.MMA R0, -RZ, RZ, 0, 0 ;  /* 0x00000000ff007435 */ /* 0x001fe200000001ff */
[----:B-1----:R-:W-:Y:S02]  /*2a30*/  CS2R R2, SRZ ;  /* 0x0000000000027805 */ /* 0x002fe4000001ff00 */
[----:B------:R-:W-:Y:S02]  /*2a40*/  CS2R R16, SRZ ;  /* 0x0000000000107805 */ /* 0x000fe4000001ff00 */
[----:B------:R-:W-:Y:S01]  /*2a50*/  MOV R18, RZ ;  /* 0x000000ff00127202 */ /* 0x000fe20000000f00 */
        /* <DEDUP_REMOVED lines=9> */
.L_x_4372:
[----:B------:R-:W-:Y:S05]  /*2af0*/  WARPSYNC.ALL ;  /* 0x0000000000007948 */ /* 0x000fea0003800000 */
[----:B------:R-:W0:Y:S01]  /*2b00*/  S2UR UR5, SR_CgaCtaId ;  /* 0x00000000000579c3 */ /* 0x000e220000008800 */
[----:B------:R-:W-:Y:S01]  /*2b10*/  LOP3.LUT R11, R9, 0xffffffc0, RZ, 0xc0, !PT ;  /* 0xffffffc0090b7812 */ /* 0x000fe200078ec0ff */
[----:B------:R-:W-:Y:S01]  /*2b20*/  UMOV UR4, 0x400 ;  /* 0x0000040000047882 */ /* 0x000fe20000000000 */
[----:B------:R-:W-:Y:S01]  /*2b30*/  LEA.HI R19, R5, R5, RZ, 0x1 ;  /* 0x0000000505137211 */ /* 0x000fe200078f08ff */
[----:B------:R-:W-:-:S04]  /*2b40*/  UIADD3 UR4, UR4, 0x20, URZ ;  /* 0x0000002004047890 */ /* 0x000fc8000fffe03f */
[----:B------:R-:W-:Y:S01]  /*2b50*/  BAR.SYNC.DEFER_BLOCKING 0x0 ;  /* 0x0000000000007b1d */ /* 0x000fe20000010000 */
[----:B------:R-:W-:Y:S01]  /*2b60*/  ISETP.NE.AND P0, PT, R11, 0x40, PT ;  /* 0x000000400b00780c */ /* 0x000fe20003f05270 */
[----:B------:R-:W-:Y:S01]  /*2b70*/  FADD.FTZ R24, RZ, R14 ;  /* 0x0000000eff187221 */ /* 0x000fe20000010000 */
[----:B------:R-:W-:Y:S02]  /*2b80*/  SHF.R.S32.HI R19, RZ, 0x1, R19 ;  /* 0x00000001ff137819 */ /* 0x000fe40000011413 */
[----:B------:R-:W-:Y:S01]  /*2b90*/  LOP3.LUT R14, R5, 0x1, RZ, 0xc0, !PT ;  /* 0x00000001050e7812 */ /* 0x000fe200078ec0ff */
[----:B------:R-:W-:Y:S02]  /*2ba0*/  BSSY B0, `(.L_x_4344) ;  /* 0x0000010000007945 */ /* 0x000fe40003800000 */
[----:B------:R-:W-:Y:S01]  /*2bb0*/  IMAD R11, R6, 0x78, R19 ;  /* 0x00000078060b7824 */ /* 0x000fe200078e0213 */
        /* <DEDUP_REMOVED lines=14> */
.L_x_4345:
[----:B------:R-:W-:Y:S05]  /*2ca0*/  BSYNC B0 ;  /* 0x0000000000007941 */ /* 0x000fea0003800000 */
.L_x_4344:
        /* <DEDUP_REMOVED lines=24> */
.L_x_4349:
[----:B------:R-:W-:Y:S05]  /*2e30*/  BSYNC B1 ;  /* 0x0000000000017941 */ /* 0x000fea0003800000 */
.L_x_4348:
[----:B0-2---:R-:W-:-:S07]  /*2e40*/  @!P0 FADD.FTZ R24, R24, R27 ;  /* 0x0000001b18188221 */ /* 0x005fce0000010000 */
.L_x_4347:
[----:B------:R-:W-:Y:S05]  /*2e50*/  BSYNC B0 ;  /* 0x0000000000007941 */ /* 0x000fea0003800000 */
.L_x_4346:
        /* <DEDUP_REMOVED lines=16> */
.L_x_4351:
[----:B------:R-:W-:Y:S05]  /*2f60*/  BSYNC B0 ;  /* 0x0000000000007941 */ /* 0x000fea0003800000 */
.L_x_4350:
        /* <DEDUP_REMOVED lines=24> */
.L_x_4355:
[----:B------:R-:W-:Y:S05]  /*30f0*/  BSYNC B1 ;  /* 0x0000000000017941 */ /* 0x000fea0003800000 */
.L_x_4354:
[----:B0-2-4-:R-:W-:-:S07]  /*3100*/  @!P0 FADD.FTZ R24, R24, R27 ;  /* 0x0000001b18188221 */ /* 0x015fce0000010000 */
.L_x_4353:
[----:B------:R-:W-:Y:S05]  /*3110*/  BSYNC B0 ;  /* 0x0000000000007941 */ /* 0x000fea0003800000 */
.L_x_4352:
[----:B------:R-:W-:Y:S01]  /*3120*/  BAR.SYNC.DEFER_BLOCKING 0x0 ;  /* 0x0000000000007b1d */ /* 0x000fe20000010000 */
[----:B------:R-:W-:-:S04]  /*3130*/  IADD3 R9, R9, 0x1f, RZ ;  /* 0x0000001f09097810 */ /* 0x000fc80007ffe0ff */
[----:B------:R-:W-:-:S13]  /*3140*/  ISETP.GT.U32.AND P0, PT, R9, 0x3e, PT ;  /* 0x0000003e0900780c */ /* 0x000fda0003f04070 */
[----:B------:R-:W-:Y:S05]  /*3150*/  @P0 EXIT ;  /* 0x000000000000094d */ /* 0x000fea0003800000 */
[----:B------:R-:W4:Y:S01]  /*3160*/  S2UR UR5, SR_CTAID.Z ;  /* 0x00000000000579c3 */ /* 0x000f220000002700 */
[----:B------:R-:W-:Y:S01]  /*3170*/  ULDC UR4, c[0x0][0x14] ;  /* 0x0000050000047ab9 */ /* 0x000fe20000000800 */
[----:B------:R-:W-:Y:S01]  /*3180*/  IMAD R7, R10, R7, RZ ;  /* 0x000000070a077224 */ /* 0x000fe200078e02ff */
[----:B------:R-:W-:Y:S01]  /*3190*/  UIMAD UR6, UR4, 0x78, URZ ;  /* 0x00000078040678a4 */ /* 0x000fe2000f8e023f */
[----:B------:R-:W-:Y:S01]  /*31a0*/  ISETP.NE.AND P3, PT, R14, RZ, PT ;  /* 0x000000ff0e00720c */ /* 0x000fe20003f65270 */
[----:B------:R-:W-:Y:S01]  /*31b0*/  BSSY B0, `(.L_x_4356) ;  /* 0x000003d000007945 */ /* 0x000fe20003800000 */
[----:B------:R-:W-:-:S03]  /*31c0*/  ISETP.GT.AND P0, PT, R5, 0xf, PT ;  /* 0x0000000f0500780c */ /* 0x000fc60003f04270 */
[----:B------:R-:W-:Y:S01]  /*31d0*/  IMAD R7, R7, UR6, RZ ;  /* 0x0000000607077c24 */ /* 0x000fe2000f8e02ff */
[----:B------:R-:W-:Y:S01]  /*31e0*/  ISETP.NE.OR P0, PT, R14, RZ, P0 ;  /* 0x000000ff0e00720c */ /* 0x000fe20000705670 */
[----:B------:R-:W-:-:S03]  /*31f0*/  IMAD R8, R8, UR6, RZ ;  /* 0x0000000608087c24 */ /* 0x000fc6000f8e02ff */
[----:B------:R-:W-:Y:S02]  /*3200*/  SHF.R.S32.HI R28, RZ, 0x1f, R7 ;  /* 0x0000001fff1c7819 */ /* 0x000fe40000011407 */
        /* <DEDUP_REMOVED lines=14> */
[----:B------:R-:W-:-:S02]  /*32f0*/  LEA.HI.X.SX32 R5, R5, R28, 0x1, P2 ;  /* 0x0000001c05057211 */ /* 0x000fc400010f0eff */
[C---:B------:R-:W-:Y:S02]  /*3300*/  LEA R10, P2, R6.reuse, UR4, 0x1 ;  /* 0x00000004060a7c11 */ /* 0x040fe4000f8408ff */
[----:B------:R-:W-:Y:S02]  /*3310*/  LEA.HI.X R15, R7, UR5, R8, 0x1, P1 ;  /* 0x00000005070f7c11 */ /* 0x000fe400088f0c08 */
[----:B------:R-:W-:Y:S02]  /*3320*/  IADD3 R25, R19, 0x40, RZ ;  /* 0x0000004013197810 */ /* 0x000fe40007ffe0ff */
[-C--:B------:R-:W-:Y:S02]  /*3330*/  IADD3 R13, P1, R21, R26.reuse, RZ ;  /* 0x0000001a150d7210 */ /* 0x080fe40007f3e0ff */
[----:B0123--:R-:W-:Y:S01]  /*3340*/  LEA.HI.X R11, R6, UR5, R5, 0x1, P2 ;  /* 0x00000005060b7c11 */ /* 0x00ffe200090f0c05 */
[----:B------:R-:W-:Y:S01]  /*3350*/  VIADD R5, R19, 0x50 ;  /* 0x0000005013057836 */ /* 0x000fe20000000000 */
[----:B------:R-:W-:-:S02]  /*3360*/  IADD3 R9, P2, R23, R26, RZ ;  /* 0x0000001a17097210 */ /* 0x000fc40007f5e0ff */
[----:B------:R-:W-:Y:S02]  /*3370*/  IADD3 R7, P3, R25, R26, RZ ;  /* 0x0000001a19077210 */ /* 0x000fe40007f7e0ff */
[-C--:B------:R-:W-:Y:S02]  /*3380*/  LEA.HI.X.SX32 R20, R21, R28.reuse, 0x1, P1 ;  /* 0x0000001c15147211 */ /* 0x080fe400008f0eff */
[----:B------:R-:W-:Y:S02]  /*3390*/  LEA R12, P1, R13, UR4, 0x1 ;  /* 0x000000040d0c7c11 */ /* 0x000fe4000f8208ff */
[-C--:B------:R-:W-:Y:S02]  /*33a0*/  LEA.HI.X.SX32 R23, R23, R28.reuse, 0x1, P2 ;  /* 0x0000001c17177211 */ /* 0x080fe400010f0eff */
[----:B------:R-:W-:Y:S02]  /*33b0*/  LEA R8, P2, R9, UR4, 0x1 ;  /* 0x0000000409087c11 */ /* 0x000fe4000f8408ff */
[----:B------:R-:W-:-:S02]  /*33c0*/  LEA.HI.X.SX32 R22, R25, R28, 0x1, P3 ;  /* 0x0000001c19167211 */ /* 0x000fc400018f0eff */
[----:B------:R-:W-:Y:S02]  /*33d0*/  LEA R6, P3, R7, UR4, 0x1 ;  /* 0x0000000407067c11 */ /* 0x000fe4000f8608ff */
[----:B------:R-:W-:Y:S02]  /*33e0*/  LEA.HI.X R13, R13, UR5, R20, 0x1, P1 ;  /* 0x000000050d0d7c11 */ /* 0x000fe400088f0c14 */
[----:B------:R-:W-:Y:S02]  /*33f0*/  IADD3 R21, P1, R5, R26, RZ ;  /* 0x0000001a05157210 */ /* 0x000fe40007f3e0ff */
[----:B------:R-:W-:Y:S02]  /*3400*/  LEA.HI.X R9, R9, UR5, R23, 0x1, P2 ;  /* 0x0000000509097c11 */ /* 0x000fe400090f0c17 */
[----:B------:R-:W-:Y:S02]  /*3410*/  IADD3 R23, R19, 0x60, RZ ;  /* 0x0000006013177810 */ /* 0x000fe40007ffe0ff */
[----:B------:R-:W-:-:S02]  /*3420*/  LEA.HI.X R7, R7, UR5, R22, 0x1, P3 ;  /* 0x0000000507077c11 */ /* 0x000fc400098f0c16 */
[----:B------:R-:W-:Y:S02]  /*3430*/  LEA.HI.X.SX32 R22, R5, R28, 0x1, P1 ;  /* 0x0000001c05167211 */ /* 0x000fe400008f0eff */
[----:B------:R-:W-:Y:S02]  /*3440*/  F2FP.F16.F32.PACK_AB R0, R3, R0 ;  /* 0x000000000300723e */ /* 0x000fe400000000ff */
[----:B------:R-:W-:Y:S02]  /*3450*/  LEA R20, P1, R21, UR4, 0x1 ;  /* 0x0000000415147c11 */ /* 0x000fe4000f8208ff */
[----:B------:R-:W-:Y:S01]  /*3460*/  IADD3 R3, P2, R23, R26, RZ ;  /* 0x0000001a17037210 */ /* 0x000fe20007f5e0ff */
[----:B------:R-:W-:Y:S01]  /*3470*/  STG.E.U16 desc[UR36][R14.64], R0 ;  /* 0x000000000e007986 */ /* 0x000fe2000c101524 */
[----:B------:R-:W-:Y:S02]  /*3480*/  LEA.HI.X R21, R21, UR5, R22, 0x1, P1 ;  /* 0x0000000515157c11 */ /* 0x000fe400088f0c16 */
[----:B------:R-:W-:-:S02]  /*3490*/  LEA.HI.X.SX32 R23, R23, R28, 0x1, P2 ;  /* 0x0000001c17177211 */ /* 0x000fc400010f0eff */
[C---:B------:R-:W-:Y:S02]  /*34a0*/  LEA R22, P1, R3.reuse, UR4, 0x1 ;  /* 0x0000000403167c11 */ /* 0x040fe4000f8208ff */
[----:B------:R-:W-:Y:S02]  /*34b0*/  F2FP.F16.F32.PACK_AB R4, R16, R4 ;  /* 0x000000041004723e */ /* 0x000fe400000000ff */
[----:B------:R-:W-:Y:S02]  /*34c0*/  PRMT R5, R0, 0x7632, R5 ;  /* 0x0000763200057816 */ /* 0x000fe40000000005 */
[----:B------:R-:W-:Y:S02]  /*34d0*/  LEA.HI.X R23, R3, UR5, R23, 0x1, P1 ;  /* 0x0000000503177c11 */ /* 0x000fe400088f0c17 */
[----:B------:R-:W-:Y:S01]  /*34e0*/  PRMT R3, R4, 0x7632, R3 ;  /* 0x0000763204037816 */ /* 0x000fe20000000003 */
[----:B------:R-:W-:Y:S01]  /*34f0*/  STG.E.U16 desc[UR36][R10.64], R5 ;  /* 0x000000050a007986 */ /* 0x000fe2000c101524 */
[----:B------:R-:W-:-:S02]  /*3500*/  F2FP.F16.F32.PACK_AB R17, R18, R17 ;  /* 0x000000111211723e */ /* 0x000fc400000000ff */
[----:B------:R-:W-:Y:S01]  /*3510*/  F2FP.F16.F32.PACK_AB R2, RZ, R2 ;  /* 0x00000002ff02723e */ /* 0x000fe200000000ff */
[----:B------:R-:W-:Y:S04]  /*3520*/  STG.E.U16 desc[UR36][R12.64], R4 ;  /* 0x000000040c007986 */ /* 0x000fe8000c101524 */
[----:B------:R0:W-:Y:S04]  /*3530*/  STG.E.U16 desc[UR36][R8.64], R3 ;  /* 0x0000000308007986 */ /* 0x0001e8000c101524 */
[----:B------:R4:W-:Y:S01]  /*3540*/  STG.E.U16 desc[UR36][R6.64], R17 ;  /* 0x0000001106007986 */ /* 0x0009e2000c101524 */
[----:B0-----:R-:W-:-:S05]  /*3550*/  PRMT R9, R17, 0x7632, R9 ;  /* 0x0000763211097816 */ /* 0x001fca0000000009 */
[----:B------:R4:W-:Y:S04]  /*3560*/  STG.E.U16 desc[UR36][R20.64], R9 ;  /* 0x0000000914007986 */ /* 0x0009e8000c101524 */
[----:B------:R4:W-:Y:S02]  /*3570*/  STG.E.U16 desc[UR36][R22.64], R2 ;  /* 0x0000000216007986 */ /* 0x0009e4000c101524 */
.L_x_4357:
[----:B------:R-:W-:Y:S05]  /*3580*/  BSYNC B0 ;  /* 0x0000000000007941 */ /* 0x000fea0003800000 */
.L_x_4356:
[----:B------:R-:W-:Y:S05]  /*3590*/  @P0 EXIT ;  /* 0x000000000000094d */ /* 0x000fea0003800000 */
[----:B------:R-:W-:Y:S01]  /*35a0*/  VIADD R19, R19, 0x70 ;  /* 0x0000007013137836 */ /* 0x000fe20000000000 */
[----:B------:R-:W-:Y:S01]  /*35b0*/  ULDC.64 UR4, c[0x0][0x210] ;  /* 0x0000840000047ab9 */ /* 0x000fe20000000a00 */
[----:B0-2---:R-:W-:-:S03]  /*35c0*/  F2FP.F16.F32.PACK_AB R24, RZ, R24 ;  /* 0x00000018ff18723e */ /* 0x005fc600000000ff */
[----:B------:R-:W-:-:S04]  /*35d0*/  IADD3 R26, P0, R19, R26, RZ ;  /* 0x0000001a131a7210 */ /* 0x000fc80007f1e0ff */
[----:B------:R-:W-:Y:S02]  /*35e0*/  LEA.HI.X.SX32 R19, R19, R28, 0x1, P0 ;  /* 0x0000001c13137211 */ /* 0x000fe400000f0eff */
[----:B----4-:R-:W-:-:S04]  /*35f0*/  LEA R2, P0, R26, UR4, 0x1 ;  /* 0x000000041a027c11 */ /* 0x010fc8000f8008ff */
[----:B------:R-:W-:-:S05]  /*3600*/  LEA.HI.X R3, R26, UR5, R19, 0x1, P0 ;  /* 0x000000051a037c11 */ /* 0x000fca00080f0c13 */
[----:B------:R-:W-:Y:S01]  /*3610*/  STG.E.U16 desc[UR36][R2.64], R24 ;  /* 0x0000001802007986 */ /* 0x000fe2000c101524 */
[----:B------:R-:W-:Y:S05]  /*3620*/  EXIT ;  /* 0x000000000000794d */ /* 0x000fea0003800000 */
.L_x_4316:
        /* <DEDUP_REMOVED lines=16> */
.L_x_4341:
        /* <DEDUP_REMOVED lines=16> */
.L_x_4358:
[----:B------:R-:W-:Y:S05]  /*3830*/  EXIT ;  /* 0x000000000000794d */ /* 0x000fea0003800000 */
.L_x_4318:
[----:B------:R-:W-:Y:S01]  /*3840*/  MOV R12, 0x10 ;  /* 0x00000010000c7802 */ /* 0x000fe20000000f00 */
[----:B------:R-:W-:Y:S01]  /*3850*/  IMAD.MOV.U32 R11, RZ, RZ, 0x1f ;  /* 0x0000001fff0b7424 */ /* 0x000fe200078e00ff */
[----:B------:R-:W-:Y:S01]  /*3860*/  MOV R15, 0xffffffff ;  /* 0xffffffff000f7802 */ /* 0x000fe20000000f00 */
[----:B------:R-:W-:-:S07]  /*3870*/  IMAD.MOV.U32 R2, RZ, RZ, -0x800001 ;  /* 0xff7fffffff027424 */ /* 0x000fce00078e00ff */
[----:B------:R-:W-:Y:S05]  /*3880*/  WARPSYNC.COLLECTIVE R15, `(.L_x_4359) ;  /* 0x000000000f087348 */ /* 0x000fea0003c00000 */
[----:B------:R0:W1:Y:S02]  /*3890*/  SHFL.BFLY P6, R14, R13, R12, R11 ;  /* 0x0c00000c0d0e7389 */ /* 0x00006400000c000b */
[----:B01----:R-:W-:Y:S01]  /*38a0*/  ENDCOLLECTIVE ;  /* 0x000000000000791b */ /* 0x003fe20003800000 */
.L_x_4359:
[----:B------:R-:W-:Y:S01]  /*38b0*/  HFMA2.MMA R12, -RZ, RZ, 0, 4.76837158203125e-07 ;  /* 0x00000008ff0c7435 */ /* 0x000fe200000001ff */
[----:B------:R-:W-:-:S05]  /*38c0*/  FMNMX.FTZ R0, R14, -3.40282346638528859812e+38, !PT ;  /* 0xff7fffff0e007809 */ /* 0x000fca0007810000 */
[----:B------:R-:W-:-:S07]  /*38d0*/  IMAD.MOV.U32 R13, RZ, RZ, R0 ;  /* 0x000000ffff0d7224 */ /* 0x000fce00078e0000 */
[----:B------:R-:W-:Y:S05]  /*38e0*/  WARPSYNC.COLLECTIVE R15, `(.L_x_4360) ;  /* 0x000000000f087348 */ /* 0x000fea0003c00000 */
[----:B------:R0:W1:Y:S02]  /*38f0*/  SHFL.BFLY P6, R14, R13, R12, R11 ;  /* 0x0c00000c0d0e7389 */ /* 0x00006400000c000b */
[----:B01----:R-:W-:Y:S01]  /*3900*/  ENDCOLLECTIVE ;  /* 0x000000000000791b */ /* 0x003fe20003800000 */
.L_x_4360:
[----:B------:R-:W-:Y:S02]  /*3910*/  MOV R12, 0x4 ;  /* 0x00000004000c7802 */ /* 0x000fe40000000f00 */
[----:B------:R-:W-:-:S05]  /*3920*/  FMNMX.FTZ R3, R0, R14, !PT ;  /* 0x0000000e00037209 */ /* 0x000fca0007810000 */
[----:B------:R-:W-:-:S07]  /*3930*/  IMAD.MOV.U32 R13, RZ, RZ, R3 ;  /* 0x000000ffff0d7224 */ /* 0x000fce00078e0003 */
[----:B------:R-:W-:Y:S05]  /*3940*/  WARPSYNC.COLLECTIVE R15, `(.L_x_4361) ;  /* 0x000000000f087348 */ /* 0x000fea0003c00000 */
[----:B------:R0:W1:Y:S02]  /*3950*/  SHFL.BFLY P6, R14, R13, R12, R11 ;  /* 0x0c00000c0d0e7389 */ /* 0x00006400000c000b */
[----:B01----:R-:W-:Y:S01]  /*3960*/  ENDCOLLECTIVE ;  /* 0x000000000000791b */ /* 0x003fe20003800000 */
.L_x_4361:
[----:B------:R-:W-:Y:S01]  /*3970*/  HFMA2.MMA R12, -RZ, RZ, 0, 1.1920928955078125e-07 ;  /* 0x00000002ff0c7435 */ /* 0x000fe200000001ff */
[----:B------:R-:W-:-:S05]  /*3980*/  FMNMX.FTZ R4, R3, R14, !PT ;  /* 0x0000000e03047209 */ /* 0x000fca0007810000 */
[----:B------:R-:W-:-:S07]  /*3990*/  IMAD.MOV.U32 R13, RZ, RZ, R4 ;  /* 0x000000ffff0d7224 */ /* 0x000fce00078e0004 */
[----:B------:R-:W-:Y:S05]  /*39a0*/  WARPSYNC.COLLECTIVE R15, `(.L_x_4362) ;  /* 0x000000000f087348 */ /* 0x000fea0003c00000 */
[----:B------:R0:W1:Y:S02]  /*39b0*/  SHFL.BFLY P6, R14, R13, R12, R11 ;  /* 0x0c00000c0d0e7389 */ /* 0x00006400000c000b */
[----:B01----:R-:W-:Y:S01]  /*39c0*/  ENDCOLLECTIVE ;  /* 0x000000000000791b */ /* 0x003fe20003800000 */
.L_x_4362:
[----:B------:R-:W-:Y:S05]  /*39d0*/  BRA `(.L_x_4363) ;  /* 0xffffffd0007c7947 */ /* 0x000fea000383ffff */
.L_x_4343:
[----:B-1----:R-:W-:Y:S01]  /*39e0*/  HFMA2.MMA R11, -RZ, RZ, 0, 1.847743988037109375e-06 ;  /* 0x0000001fff0b7435 */ /* 0x002fe200000001ff */
[----:B------:R-:W-:Y:S01]  /*39f0*/  MOV R13, RZ ;  /* 0x000000ff000d7202 */ /* 0x000fe20000000f00 */
[----:B------:R-:W-:Y:S02]  /*3a00*/  IMAD.MOV.U32 R12, RZ, RZ, 0x1 ;  /* 0x00000001ff0c7424 */ /* 0x000fe400078e00ff */
[----:B------:R-:W-:-:S07]  /*3a10*/  IMAD.MOV.U32 R15, RZ, RZ, -0x1 ;  /* 0xffffffffff0f7424 */ /* 0x000fce00078e00ff */
[----:B0-----:R-:W-:Y:S05]  /*3a20*/  WARPSYNC.COLLECTIVE R15, `(.L_x_4364) ;  /* 0x000000000f087348 */ /* 0x001fea0003c00000 */
[----:B------:R1:W2:Y:S02]  /*3a30*/  SHFL.BFLY P6, R14, R13, R12, R11 ;  /* 0x0c00000c0d0e7389 */ /* 0x0002a400000c000b */
[----:B012---:R-:W-:Y:S01]  /*3a40*/  ENDCOLLECTIVE ;  /* 0x000000000000791b */ /* 0x007fe20003800000 */
.L_x_4364:
[----:B------:R-:W-:-:S07]  /*3a50*/  MOV R0, R14 ;  /* 0x0000000e00007202 */ /* 0x000fce0000000f00 */
[----:B------:R-:W-:Y:S05]  /*3a60*/  WARPSYNC.COLLECTIVE R15, `(.L_x_4365) ;  /* 0x000000000f087348 */ /* 0x000fea0003c00000 */
[----:B------:R0:W1:Y:S02]  /*3a70*/  SHFL.BFLY P6, R14, R13, R12, R11 ;  /* 0x0c00000c0d0e7389 */ /* 0x00006400000c000b */
[----:B01----:R-:W-:Y:S01]  /*3a80*/  ENDCOLLECTIVE ;  /* 0x000000000000791b */ /* 0x003fe20003800000 */
.L_x_4365:
[----:B------:R-:W-:Y:S01]  /*3a90*/  FADD.FTZ R0, RZ, R0 ;  /* 0x00000000ff007221 */ /* 0x000fe20000010000 */
[----:B------:R-:W-:-:S07]  /*3aa0*/  IMAD.MOV.U32 R3, RZ, RZ, R14 ;  /* 0x000000ffff037224 */ /* 0x000fce00078e000e */
[----:B------:R-:W-:Y:S05]  /*3ab0*/  WARPSYNC.COLLECTIVE R15, `(.L_x_4366) ;  /* 0x000000000f087348 */ /* 0x000fea0003c00000 */
[----:B------:R0:W1:Y:S02]  /*3ac0*/  SHFL.BFLY P6, R14, R13, R12, R11 ;  /* 0x0c00000c0d0e7389 */ /* 0x00006400000c000b */
[----:B01----:R-:W-:Y:S01]  /*3ad0*/  ENDCOLLECTIVE ;  /* 0x000000000000791b */ /* 0x003fe20003800000 */
.L_x_4366:
[----:B------:R-:W-:Y:S01]  /*3ae0*/  FADD.FTZ R3, RZ, R3 ;  /* 0x00000003ff037221 */ /* 0x000fe20000010000 */
[----:B------:R-:W-:-:S07]  /*3af0*/  MOV R4, R14 ;  /* 0x0000000e00047202 */ /* 0x000fce0000000f00 */
[----:B------:R-:W-:Y:S05]  /*3b00*/  WARPSYNC.COLLECTIVE R15, `(.L_x_4367) ;  /* 0x000000000f087348 */ /* 0x000fea0003c00000 */
[----:B------:R0:W1:Y:S02]  /*3b10*/  SHFL.BFLY P6, R14, R13, R12, R11 ;  /* 0x0c00000c0d0e7389 */ /* 0x00006400000c000b */
[----:B01----:R-:W-:Y:S01]  /*3b20*/  ENDCOLLECTIVE ;  /* 0x000000000000791b */ /* 0x003fe20003800000 */
.L_x_4367:
[----:B------:R-:W-:Y:S01]  /*3b30*/  FADD.FTZ R4, RZ, R4 ;  /* 0x00000004ff047221 */ /* 0x000fe20000010000 */
[----:B------:R-:W-:-:S07]  /*3b40*/  IMAD.MOV.U32 R16, RZ, RZ, R14 ;  /* 0x000000ffff107224 */ /* 0x000fce00078e000e */
[----:B------:R-:W-:Y:S05]  /*3b50*/  WARPSYNC.COLLECTIVE R15, `(.L_x_4368) ;  /* 0x000000000f087348 */ /* 0x000fea0003c00000 */
[----:B------:R0:W1:Y:S02]  /*3b60*/  SHFL.BFLY P6, R14, R13, R12, R11 ;  /* 0x0c00000c0d0e7389 */ /* 0x00006400000c000b */
[----:B01----:R-:W-:Y:S01]  /*3b70*/  ENDCOLLECTIVE ;  /* 0x000000000000791b */ /* 0x003fe20003800000 */
.L_x_4368:
[----:B------:R-:W-:Y:S01]  /*3b80*/  FADD.FTZ R16, RZ, R16 ;  /* 0x00000010ff107221 */ /* 0x000fe20000010000 */
[----:B------:R-:W-:-:S07]  /*3b90*/  MOV R17, R14 ;  /* 0x0000000e00117202 */ /* 0x000fce0000000f00 */
[----:B------:R-:W-:Y:S05]  /*3ba0*/  WARPSYNC.COLLECTIVE R15, `(.L_x_4369) ;  /* 0x000000000f087348 */ /* 0x000fea0003c00000 */
[----:B------:R0:W1:Y:S02]  /*3bb0*/  SHFL.BFLY P6, R14, R13, R12, R11 ;  /* 0x0c00000c0d0e7389 */ /* 0x00006400000c000b */
[----:B01----:R-:W-:Y:S01]  /*3bc0*/  ENDCOLLECTIVE ;  /* 0x000000000000791b */ /* 0x003fe20003800000 */
.L_x_4369:
[----:B------:R-:W-:Y:S01]  /*3bd0*/  FADD.FTZ R17, RZ, R17 ;  /* 0x00000011ff117221 */ /* 0x000fe20000010000 */
[----:B------:R-:W-:-:S07]  /*3be0*/  IMAD.MOV.U32 R18, RZ, RZ, R14 ;  /* 0x000000ffff127224 */ /* 0x000fce00078e000e */
[----:B------:R-:W-:Y:S05]  /*3bf0*/  WARPSYNC.COLLECTIVE R15, `(.L_x_4370) ;  /* 0x000000000f087348 */ /* 0x000fea0003c00000 */
[----:B------:R0:W1:Y:S02]  /*3c00*/  SHFL.BFLY P6, R14, R13, R12, R11 ;  /* 0x0c00000c0d0e7389 */ /* 0x00006400000c000b */
[----:B01----:R-:W-:Y:S01]  /*3c10*/  ENDCOLLECTIVE ;  /* 0x000000000000791b */ /* 0x003fe20003800000 */
.L_x_4370:
[----:B------:R-:W-:Y:S01]  /*3c20*/  FADD.FTZ R18, RZ, R18 ;  /* 0x00000012ff127221 */ /* 0x000fe20000010000 */
[----:B------:R-:W-:-:S07]  /*3c30*/  MOV R2, R14 ;  /* 0x0000000e00027202 */ /* 0x000fce0000000f00 */
[----:B------:R-:W-:Y:S05]  /*3c40*/  WARPSYNC.COLLECTIVE R15, `(.L_x_4371) ;  /* 0x000000000f087348 */ /* 0x000fea0003c00000 */
[----:B------:R0:W1:Y:S02]  /*3c50*/  SHFL.BFLY P6, R14, R13, R12, R11 ;  /* 0x0c00000c0d0e7389 */ /* 0x00006400000c000b */
[----:B01----:R-:W-:Y:S01]  /*3c60*/  ENDCOLLECTIVE ;  /* 0x000000000000791b */ /* 0x003fe20003800000 */
.L_x_4371:
[----:B------:R-:W-:Y:S01]  /*3c70*/  FADD.FTZ R2, RZ, R2 ;  /* 0x00000002ff027221 */ /* 0x000fe20000010000 */
[----:B------:R-:W-:Y:S06]  /*3c80*/  BRA `(.L_x_4372) ;  /* 0xffffffec00987947 */ /* 0x000fec000383ffff */
.L_x_4373:
        /* <DEDUP_REMOVED lines=15> */
.L_x_28110:


//--------------------- .text._ZN4vllm25paged_attention_v1_kernelIthLi112ELi16ELi128ELNS_18Fp8KVCacheDataTypeE2ELb1EEEvPT_PKS2_PKT0_S8_ifPKiSA_iPKfiiiSC_SC_iiiii --------------------------
	.section	.text._ZN4vllm25paged_attention_v1_kernelIthLi112ELi16ELi128ELNS_18Fp8KVCacheDataTypeE2ELb1EEEvPT_PKS2_PKT0_S8_ifPKiSA_iPKfiiiSC_SC_iiiii,"ax",@progbits
	.align	128
        .global         _ZN4vllm25paged_attention_v1_kernelIthLi112ELi16ELi128ELNS_18Fp8KVCacheDataTypeE2ELb1EEEvPT_PKS2_PKT0_S8_ifPKiSA_iPKfiiiSC_SC_iiiii
        .type           _ZN4vllm25paged_attention_v1_kernelIthLi112ELi16ELi128ELNS_18Fp8KVCacheDataTypeE2ELb1EEEvPT_PKS2_PKT0_S8_ifPKiSA_iPKfiiiSC_SC_iiiii,@function
        .size           _ZN4vllm25paged_attention_v1_kernelIthLi112ELi16ELi128ELNS_18Fp8KVCacheDataTypeE2ELb1EEEvPT_PKS2_PKT0_S8_ifPKiSA_iPKfiiiSC_SC_iiiii,(.L_x_28111 - _ZN4vllm25paged_attention_v1_kernelIthLi112ELi16ELi128ELNS_18Fp8KVCacheDataTypeE2ELb1EEEvPT_PKS2_PKT0_S8_ifPKiSA_iPKfiiiSC_SC_iiiii)
        .other          _ZN4vllm25paged_attention_v1_kernelIthLi112ELi16ELi128ELNS_18Fp8KVCacheDataTypeE2ELb1EEEvPT_PKS2_PKT0_S8_ifPKiSA_iPKfiiiSC_SC_iiiii,@"STO_CUDA_ENTRY STV_DEFAULT"
_ZN4vllm25paged_attention_v1_kernelIthLi112ELi16ELi128ELNS_18Fp8KVCacheDataTypeE2ELb1EEEvPT_PKS2_PKT0_S8_ifPKiSA_iPKfiiiSC_SC_iiiii:
.text._ZN4vllm25paged_attention_v1_kernelIthLi112ELi16ELi128ELNS_18Fp8KVCacheDataTypeE2ELb1EEEvPT_PKS2_PKT0_S8_ifPKiSA_iPKfiiiSC_SC_iiiii:
        /* <DEDUP_REMOVED lines=27> */
[----:B------:R-:W-:-:S05]  /*01b0*/  IMAD.HI.U32 R16, R0, R6, RZ ;  /* 0x0000000600107227 */ /* 0x000fca00078e00ff */
[----:B------:R-:W-:-:S05]  /*01c0*/  IADD3 R4, -R16, RZ, RZ ;  /* 0x000000ff10047210 */ /* 0x000fca0007ffe1ff */
[----:B------:R-:W-:Y:S02]  /*01d0*/  IMAD R4, R5, R4, R6 ;  /* 0x0000000405047224 */ /* 0x000fe400078e0206 */
[----:B------:R-:W-:-:S03]  /*01e0*/  IMAD.IADD R6, R10, 0x1, -R13 ;  /* 0x000000010a067824 */ /* 0x000fc600078e0a0d */
        /* <DEDUP_REMOVED lines=11> */
[----:B-1----:R-:W-:Y:S02]  /*02a0*/  ISETP.GT.AND P0, PT, R11, -0x1, PT ;  /* 0xffffffff0b00780c */ /* 0x002fe40003f04270 */
[----:B------:R-:W-:Y:S01]  /*02b0*/  LOP3.LUT R4, R3, 0xfffffff0, RZ, 0xc0, !PT ;  /* 0xfffffff003047812 */ /* 0x000fe200078ec0ff */
[----:B------:R-:W-:Y:S01]  /*02c0*/  @!P2 IMAD.MOV R16, RZ, RZ, -R16 ;  /* 0x000000ffff10a224 */ /* 0x000fe200078e0a10 */
[----:B------:R-:W-:Y:S02]  /*02d0*/  @!P1 LOP3.LUT R16, RZ, R2, RZ, 0x33, !PT ;  /* 0x00000002ff109212 */ /* 0x000fe400078e33ff */
[----:B------:R-:W-:-:S02]  /*02e0*/  VIMNMX R19, R19, R4, PT ;  /* 0x0000000413137248 */ /* 0x000fc40003fe0100 */
[----:B------:R-:W-:Y:S02]  /*02f0*/  MOV R4, R5 ;  /* 0x0000000500047202 */ /* 0x000fe40000000f00 */
[----:B------:R-:W-:-:S03]  /*0300*/  SHF.R.S32.HI R18, RZ, 0x4, R3 ;  /* 0x00000004ff127819 */ /* 0x000fc60000011403 */
[----:B0-2-4-:R-:W-:Y:S05]  /*0310*/  @P0 BRA `(.L_x_4374) ;  /* 0x0000000000d80947 */ /* 0x015fea0003800000 */
        /* <DEDUP_REMOVED lines=54> */
.L_x_4374:
[----:B------:R-:W-:Y:S02]  /*0680*/  ULDC UR4, c[0x0][0x278] ;  /* 0x00009e0000047ab9 */ /* 0x000fe40000000800 */
[----:B------:R-:W-:-:S04]  /*0690*/  IMAD R2, R8, UR4, R9 ;  /* 0x0000000408027c24 */ /* 0x000fc8000f8e0209 */
[----:B------:R-:W-:-:S07]  /*06a0*/  IMAD R20, R2, R11, RZ ;  /* 0x0000000b02147224 */ /* 0x000fce00078e02ff */
.L_x_4375:
        /* <DEDUP_REMOVED lines=10> */
[----:B------:R-:W1:Y:S03]  /*0750*/  LDC R12, c[0x0][0x284] ;  /* 0x0000a100ff0c7b82 */ /* 0x000e660000000800 */
[----:B------:R-:W-:-:S04]  /*0760*/  LEA.HI R2, R2, R13, RZ, 0x4 ;  /* 0x0000000d02027211 */ /* 0x000fc800078f20ff */
        /* <DEDUP_REMOVED lines=8> */
[----:B0-----:R-:W-:-:S06]  /*07f0*/  VIADD R3, R5, 0xffffffe ;  /* 0x0ffffffe05037836 */ /* 0x001fcc0000000000 */
[----:B------:R-:W0:Y:S02]  /*0800*/  F2I.FTZ.U32.TRUNC.NTZ R3, R3 ;  /* 0x0000000300037305 */ /* 0x000e24000021f000 */
[----:B0-----:R-:W-:-:S05]  /*0810*/  IADD3 R14, RZ, -R3, RZ ;  /* 0x80000003ff0e7210 */ /* 0x001fca0007ffe0ff */
[----:B------:R-:W-:-:S04]  /*0820*/  IMAD R5, R14, R11, RZ ;  /* 0x0000000b0e057224 */ /* 0x000fc800078e02ff */
[----:B------:R-:W-:Y:S01]  /*0830*/  IMAD.HI.U32 R2, R3, R5, R2 ;  /* 0x0000000503027227 */ /* 0x000fe200078e0002 */
[----:B------:R-:W-:Y:S02]  /*0840*/  IABS R5, R12 ;  /* 0x0000000c00057213 */ /* 0x000fe40000000000 */
[----:B------:R-:W-:-:S07]  /*0850*/  IADD3 R3, R16, -UR4, RZ ;  /* 0x8000000410037c10 */ /* 0x000fce000fffe0ff */
.L_x_4379:
        /* <DEDUP_REMOVED lines=41> */
.L_x_4377:
[----:B------:R-:W-:Y:S05]  /*0af0*/  BSYNC B7 ;  /* 0x0000000000077941 */ /* 0x000fea0003800000 */
.L_x_4376:
        /* <DEDUP_REMOVED lines=11> */
.L_x_4415:
        /* <DEDUP_REMOVED lines=40> */
.L_x_4385:
        /* <DEDUP_REMOVED lines=11> */
.L_x_4384:
[----:B------:R-:W-:Y:S05]  /*0ee0*/  BSYNC B1 ;  /* 0x0000000000017941 */ /* 0x000fea0003800000 */
.L_x_4383:
        /* <DEDUP_REMOVED lines=14> */
.L_x_4388:
        /* <DEDUP_REMOVED lines=100> */
.L_x_4387:
[----:B------:R-:W-:Y:S05]  /*1610*/  BSYNC B1 ;  /* 0x0000000000017941 */ /* 0x000fea0003800000 */
.L_x_4386:
        /* <DEDUP_REMOVED lines=55> */
.L_x_4390:
[----:B------:R-:W-:Y:S05]  /*1990*/  BSYNC B1 ;  /* 0x0000000000017941 */ /* 0x000fea0003800000 */
.L_x_4389:
        /* <DEDUP_REMOVED lines=26> */
.L_x_4382:
[----:B------:R-:W-:Y:S05]  /*1b40*/  BSYNC B0 ;  /* 0x0000000000007941 */ /* 0x000fea0003800000 */
.L_x_4381:
        /* <DEDUP_REMOVED lines=48> */
.L_x_4395:
        /* <DEDUP_REMOVED lines=8> */
.L_x_4394:
[----:B------:R-:W-:Y:S05]  /*1ed0*/  BSYNC B1 ;  /* 0x0000000000017941 */ /* 0x000fea0003800000 */
.L_x_4393:
        /* <DEDUP_REMOVED lines=14> */
.L_x_4398:
        /* <DEDUP_REMOVED lines=52> */
.L_x_4397:
[----:B------:R-:W-:Y:S05]  /*2300*/  BSYNC B1 ;  /* 0x0000000000017941 */ /* 0x000fea0003800000 */
.L_x_4396:
        /* <DEDUP_REMOVED lines=31> */
.L_x_4400:
[----:B------:R-:W-:Y:S05]  /*2500*/  BSYNC B1 ;  /* 0x0000000000017941 */ /* 0x000fea0003800000 */
.L_x_4399:
        /* <DEDUP_REMOVED lines=14> */
.L_x_4392:
[----:B------:R-:W-:Y:S05]  /*25f0*/  BSYNC B0 ;  /* 0x0000000000007941 */ /* 0x000fea0003800000 */
.L_x_4391:
        /* <DEDUP_REMOVED lines=28> */
.L_x_4404:
        /* <DEDUP_REMOVED lines=32> */
.L_x_4402:
[----:B------:R-:W-:Y:S05]  /*29c0*/  BSYNC B6 ;  /* 0x0000000000067941 */ /* 0x000fea0003800000 */
.L_x_4401:
[----:B------:R-:W-:-:S03]  /*29d0*/  UMOV UR4, 0xffffffff ;  /* 0xffffffff00047882 */ /* 0x000fc60000000000 */
[----:B------:R-:W-:Y:S05]  /*29e0*/  BRA.DIV UR4, `(.L_x_4405) ;  /* 0x0000000e04407947 */ /* 0x000fea000b800000 */
[----:B01----:R-:W-:Y:S01]  /*29f0*/  HFMA2.MMA R0, -RZ, RZ, 0, 0 ;  /* 0x00000000ff007435 */ /* 0x003fe200000001ff */
[----:B------:R-:W-:Y:S01]  /*2a00*/  CS2R R18, SRZ ;  /* 0x0000000000127805 */ /* 0x000fe2000001ff00 */
[----:B------:R-:W-:Y:S01]  /*2a10*/  IMAD.MOV.U32 R3, RZ, RZ, RZ ;  /* 0x000000ffff037224 */ /* 0x000fe200078e00ff */
[----:B------:R-:W-:Y:S01]  /*2a20*/  MOV R4, RZ ;  /* 0x000000ff00047202 */ /* 0x000fe20000000f00 */
[----:B------:R-:W-:Y:S01]  /*2a30*/  IMAD.MOV.U32 R16, RZ, RZ, RZ ;  /* 0x000000ffff107224 */ /* 0x000fe200078e00ff */
[----:B------:R-:W-:Y:S01]  /*2a40*/  HFMA2.MMA R14, -RZ, RZ, 0, 0 ;  /* 0x00000000ff0e7435 */ /* 0x000fe200000001ff */
[----:B------:R-:W-:Y:S01]  /*2a50*/  FADD.FTZ R5, RZ, R3 ;  /* 0x00000003ff057221 */ /* 0x000fe20000010000 */
[----:B------:R-:W-:Y:S01]  /*2a60*/  FADD.FTZ R18, RZ, R18 ;  /* 0x00000012ff127221 */ /* 0x000fe20000010000 */
[----:B------:R-:W-:Y:S01]  /*2a70*/  FADD.FTZ R3, RZ, R16 ;  /* 0x00000010ff037221 */ /* 0x000fe20000010000 */
[----:B------:R-:W-:Y:S01]  /*2a80*/  FADD.FTZ R19, RZ, R19 ;  /* 0x00000013ff137221 */ /* 0x000fe20000010000 */
[----:B------:R-:W-:Y:S01]  /*2a90*/  FADD.FTZ R2, RZ, R0 ;  /* 0x00000000ff027221 */ /* 0x000fe20000010000 */
[----:B------:R-:W-:-:S07]  /*2aa0*/  FADD.FTZ R0, RZ, R4 ;  /* 0x00000004ff007221 */ /* 0x000fce0000010000 */
.L_x_4423:
        /* <DEDUP_REMOVED lines=12> */
[----:B------:R-:W-:Y:S01]  /*2b70*/  ISETP.NE.OR P5, PT, R4, 0x40, P0 ;  /* 0x000000400400780c */ /* 0x000fe200007a5670 */
[C---:B------:R-:W-:Y:S01]  /*2b80*/  VIADD R4, R10.reuse, 0x1f ;  /* 0x0000001f0a047836 */ /* 0x040fe20000000000 */
[C---:B------:R-:W-:Y:S01]  /*2b90*/  ISETP.GT.OR P1, PT, R10.reuse, 0x3f, P0 ;  /* 0x0000003f0a00780c */ /* 0x040fe20000724670 */
[----:B------:R-:W-:Y:S01]  /*2ba0*/  IMAD R7, R7, 0x70, R6 ;  /* 0x0000007007077824 */ /* 0x000fe200078e0206 */
[----:B------:R-:W-:-:S02]  /*2bb0*/  ISETP.GT.OR P2, PT, R10, 0x1f, P0 ;  /* 0x0000001f0a00780c */ /* 0x000fc40000744670 */
        /* <DEDUP_REMOVED lines=28> */
.L_x_4407:
[----:B------:R-:W-:Y:S05]  /*2d80*/  BSYNC B0 ;  /* 0x0000000000007941 */ /* 0x000fea0003800000 */
.L_x_4406:
        /* <DEDUP_REMOVED lines=25> */
.L_x_4409:
[----:B------:R-:W-:Y:S05]  /*2f20*/  BSYNC B0 ;  /* 0x0000000000007941 */ /* 0x000fea0003800000 */
.L_x_4408:
        /* <DEDUP_REMOVED lines=19> */
[C---:B01----:R-:W-:Y:S01]  /*3060*/  LEA.HI.X.SX32 R7, R6.reuse, R23, 0x1, P0 ;  /* 0x0000001706077211 */ /* 0x043fe200000f0eff */
[----:B------:R-:W-:Y:S01]  /*3070*/  ULDC.64 UR4, c[0x0][0x210] ;  /* 0x0000840000047ab9 */ /* 0x000fe20000000a00 */
[C---:B------:R-:W-:Y:S01]  /*3080*/  IADD3 R28, R6.reuse, 0x30, RZ ;  /* 0x00000030061c7810 */ /* 0x040fe20007ffe0ff */
[----:B------:R-:W-:Y:S01]  /*3090*/  VIADD R26, R6, 0x60 ;  /* 0x00000060061a7836 */ /* 0x000fe20000000000 */
[-C--:B------:R-:W-:Y:S02]  /*30a0*/  IADD3 R9, P0, R14, R21.reuse, RZ ;  /* 0x000000150e097210 */ /* 0x080fe40007f1e0ff */
[----:B------:R-:W-:-:S02]  /*30b0*/  IADD3 R11, P1, R16, R21, RZ ;  /* 0x00000015100b7210 */ /* 0x000fc40007f3e0ff */
[----:B------:R-:W-:Y:S02]  /*30c0*/  IADD3 R24, R6, 0x50, RZ ;  /* 0x0000005006187810 */ /* 0x000fe40007ffe0ff */
[----:B------:R-:W-:Y:S02]  /*30d0*/  IADD3 R13, P2, R28, R21, RZ ;  /* 0x000000151c0d7210 */ /* 0x000fe40007f5e0ff */
[----:B------:R-:W-:Y:S02]  /*30e0*/  LEA.HI.X.SX32 R14, R14, R23, 0x1, P0 ;  /* 0x000000170e0e7211 */ /* 0x000fe400000f0eff */
[----:B------:R-:W-:Y:S02]  /*30f0*/  LEA R6, P0, R4, UR4, 0x1 ;  /* 0x0000000404067c11 */ /* 0x000fe4000f8008ff */
[----:B------:R-:W-:Y:S02]  /*3100*/  IADD3 R15, P3, R22, R21, RZ ;  /* 0x00000015160f7210 */ /* 0x000fe40007f7e0ff */
[----:B------:R-:W-:-:S02]  /*3110*/  LEA.HI.X.SX32 R16, R16, R23, 0x1, P1 ;  /* 0x0000001710107211 */ /* 0x000fc400008f0eff */
[----:B------:R-:W-:Y:S02]  /*3120*/  LEA R8, P1, R9, UR4, 0x1 ;  /* 0x0000000409087c11 */ /* 0x000fe4000f8208ff */
[----:B------:R-:W-:Y:S02]  /*3130*/  F2FP.F16.F32.PACK_AB R2, R5, R2 ;  /* 0x000000020502723e */ /* 0x000fe400000000ff */
[----:B------:R-:W-:Y:S02]  /*3140*/  LEA.HI.X.SX32 R28, R28, R23, 0x1, P2 ;  /* 0x000000171c1c7211 */ /* 0x000fe400010f0eff */
[----:B------:R-:W-:Y:S02]  /*3150*/  IADD3 R17, P4, R24, R21, RZ ;  /* 0x0000001518117210 */ /* 0x000fe40007f9e0ff */
[----:B------:R-:W-:Y:S02]  /*3160*/  LEA R10, P2, R11, UR4, 0x1 ;  /* 0x000000040b0a7c11 */ /* 0x000fe4000f8408ff */
[----:B------:R-:W-:-:S02]  /*3170*/  LEA.HI.X R7, R4, UR5, R7, 0x1, P0 ;  /* 0x0000000504077c11 */ /* 0x000fc400080f0c07 */
[----:B------:R-:W-:Y:S02]  /*3180*/  IADD3 R21, P5, R26, R21, RZ ;  /* 0x000000151a157210 */ /* 0x000fe40007fbe0ff */
[----:B------:R-:W-:Y:S01]  /*3190*/  LEA.HI.X.SX32 R22, R22, R23, 0x1, P3 ;  /* 0x0000001716167211 */ /* 0x000fe200018f0eff */
[----:B------:R0:W-:Y:S01]  /*31a0*/  STG.E.U16 desc[UR36][R6.64], R2 ;  /* 0x0000000206007986 */ /* 0x0001e2000c101524 */
[----:B------:R-:W-:Y:S02]  /*31b0*/  F2FP.F16.F32.PACK_AB R0, R3, R0 ;  /* 0x000000000300723e */ /* 0x000fe400000000ff */
        /* <DEDUP_REMOVED lines=8> */
[----:B------:R-:W-:Y:S01]  /*3240*/  F2FP.F16.F32.PACK_AB R18, R19, R18 ;  /* 0x000000121312723e */ /* 0x000fe200000000ff */
        /* <DEDUP_REMOVED lines=11> */
[----:B------:R-:W-:-:S03]  /*3300*/  F2FP.F16.F32.PACK_AB R20, RZ, R20 ;  /* 0x00000014ff14723e */ /* 0x000fc600000000ff */
[----:B------:R-:W-:Y:S04]  /*3310*/  STG.E.U16 desc[UR36][R14.64], R9 ;  /* 0x000000090e007986 */ /* 0x000fe8000c101524 */
[----:B------:R-:W-:Y:S01]  /*3320*/  STG.E.U16 desc[UR36][R16.64], R20 ;  /* 0x0000001410007986 */ /* 0x000fe2000c101524 */
[----:B------:R-:W-:Y:S05]  /*3330*/  EXIT ;  /* 0x000000000000794d */ /* 0x000fea0003800000 */
.L_x_4378:
        /* <DEDUP_REMOVED lines=16> */
.L_x_4403:
        /* <DEDUP_REMOVED lines=16> */
.L_x_4410:
[----:B------:R-:W-:Y:S05]  /*3540*/  EXIT ;  /* 0x000000000000794d */ /* 0x000fea0003800000 */
.L_x_4380:
[----:B------:R-:W-:Y:S01]  /*3550*/  MOV R12, 0x10 ;  /* 0x00000010000c7802 */ /* 0x000fe20000000f00 */
[----:B------:R-:W-:Y:S01]  /*3560*/  IMAD.MOV.U32 R11, RZ, RZ, 0x1f ;  /* 0x0000001fff0b7424 */ /* 0x000fe200078e00ff */
[----:B------:R-:W-:Y:S01]  /*3570*/  MOV R15, 0xffffffff ;  /* 0xffffffff000f7802 */ /* 0x000fe20000000f00 */
[----:B------:R-:W-:-:S07]  /*3580*/  IMAD.MOV.U32 R2, RZ, RZ, -0x800001 ;  /* 0xff7fffffff027424 */ /* 0x000fce00078e00ff */
[----:B------:R-:W-:Y:S05]  /*3590*/  WARPSYNC.COLLECTIVE R15, `(.L_x_4411) ;  /* 0x000000000f087348 */ /* 0x000fea0003c00000 */
[----:B------:R0:W1:Y:S02]  /*35a0*/  SHFL.BFLY P6, R14, R13, R12, R11 ;  /* 0x0c00000c0d0e7389 */ /* 0x00006400000c000b */
[----:B01----:R-:W-:Y:S01]  /*35b0*/  ENDCOLLECTIVE ;  /* 0x000000000000791b */ /* 0x003fe20003800000 */
.L_x_4411:
[----:B------:R-:W-:Y:S01]  /*35c0*/  HFMA2.MMA R12, -RZ, RZ, 0, 4.76837158203125e-07 ;  /* 0x00000008ff0c7435 */ /* 0x000fe200000001ff */
[----:B------:R-:W-:-:S05]  /*35d0*/  FMNMX.FTZ R0, R14, -3.40282346638528859812e+38, !PT ;  /* 0xff7fffff0e007809 */ /* 0x000fca0007810000 */
[----:B------:R-:W-:-:S07]  /*35e0*/  IMAD.MOV.U32 R13, RZ, RZ, R0 ;  /* 0x000000ffff0d7224 */ /* 0x000fce00078e0000 */
[----:B------:R-:W-:Y:S05]  /*35f0*/  WARPSYNC.COLLECTIVE R15, `(.L_x_4412) ;  /* 0x000000000f087348 */ /* 0x000fea0003c00000 */
[----:B------:R0:W1:Y:S02]  /*3600*/  SHFL.BFLY P6, R14, R13, R12, R11 ;  /* 0x0c00000c0d0e7389 */ /* 0x00006400000c000b */
[----:B01----:R-:W-:Y:S01]  /*3610*/  ENDCOLLECTIVE ;  /* 0x000000000000791b */ /* 0x003fe20003800000 */
.L_x_4412:
[----:B------:R-:W-:Y:S02]  /*3620*/  MOV R12, 0x4 ;  /* 0x00000004000c7802 */ /* 0x000fe40000000f00 */
[----:B------:R-:W-:-:S05]  /*3630*/  FMNMX.FTZ R3, R0, R14, !PT ;  /* 0x0000000e00037209 */ /* 0x000fca0007810000 */
[----:B------:R-:W-:-:S07]  /*3640*/  IMAD.MOV.U32 R13, RZ, RZ, R3 ;  /* 0x000000ffff0d7224 */ /* 0x000fce00078e0003 */
[----:B------:R-:W-:Y:S05]  /*3650*/  WARPSYNC.COLLECTIVE R15, `(.L_x_4413) ;  /* 0x000000000f087348 */ /* 0x000fea0003c00000 */
[----:B------:R0:W1:Y:S02]  /*3660*/  SHFL.BFLY P6, R14, R13, R12, R11 ;  /* 0x0c00000c0d0e7389 */ /* 0x00006400000c000b */
[----:B01----:R-:W-:Y:S01]  /*3670*/  ENDCOLLECTIVE ;  /* 0x000000000000791b */ /* 0x003fe20003800000 */
.L_x_4413:
[----:B------:R-:W-:Y:S01]  /*3680*/  HFMA2.MMA R12, -RZ, RZ, 0, 1.1920928955078125e-07 ;  /* 0x00000002ff0c7435 */ /* 0x000fe200000001ff */
[----:B------:R-:W-:-:S05]  /*3690*/  FMNMX.FTZ R4, R3, R14, !PT ;  /* 0x0000000e03047209 */ /* 0x000fca0007810000 */
[----:B------:R-:W-:-:S07]  /*36a0*/  IMAD.MOV.U32 R13, RZ, RZ, R4 ;  /* 0x000000ffff0d7224 */ /* 0x000fce00078e0004 */
[----:B------:R-:W-:Y:S05]  /*36b0*/  WARPSYNC.COLLECTIVE R15, `(.L_x_4414) ;  /* 0x000000000f087348 */ /* 0x000fea0003c00000 */
[----:B------:R0:W1:Y:S02]  /*36c0*/  SHFL.BFLY P6, R14, R13, R12, R11 ;  /* 0x0c00000c0d0e7389 */ /* 0x00006400000c000b */
[----:B01----:R-:W-:Y:S01]  /*36d0*/  ENDCOLLECTIVE ;  /* 0x000000000000791b */ /* 0x003fe20003800000 */
.L_x_4414:
[----:B------:R-:W-:Y:S05]  /*36e0*/  BRA `(.L_x_4415) ;  /* 0xffffffd400307947 */ /* 0x000fea000383ffff */
.L_x_4405:
[----:B------:R-:W-:Y:S01]  /*36f0*/  HFMA2.MMA R11, -RZ, RZ, 0, 1.847743988037109375e-06 ;  /* 0x0000001fff0b7435 */ /* 0x000fe200000001ff */
[----:B------:R-:W-:Y:S01]  /*3700*/  MOV R13, RZ ;  /* 0x000000ff000d7202 */ /* 0x000fe20000000f00 */
[----:B-1----:R-:W-:Y:S02]  /*3710*/  IMAD.MOV.U32 R12, RZ, RZ, 0x1 ;  /* 0x00000001ff0c7424 */ /* 0x002fe400078e00ff */
[----:B------:R-:W-:-:S07]  /*3720*/  IMAD.MOV.U32 R15, RZ, RZ, -0x1 ;  /* 0xffffffffff0f7424 */ /* 0x000fce00078e00ff */
[----:B0-----:R-:W-:Y:S05]  /*3730*/  WARPSYNC.COLLECTIVE R15, `(.L_x_4416) ;  /* 0x000000000f087348 */ /* 0x001fea0003c00000 */
[----:B------:R1:W2:Y:S02]  /*3740*/  SHFL.BFLY P6, R14, R13, R12, R11 ;  /* 0x0c00000c0d0e7389 */ /* 0x0002a400000c000b */
[----:B012---:R-:W-:Y:S01]  /*3750*/  ENDCOLLECTIVE ;  /* 0x000000000000791b */ /* 0x007fe20003800000 */
.L_x_4416:
[----:B------:R-:W-:-:S07]  /*3760*/  MOV R0, R14 ;  /* 0x0000000e00007202 */ /* 0x000fce0000000f00 */
[----:B------:R-:W-:Y:S05]  /*3770*/  WARPSYNC.COLLECTIVE R15, `(.L_x_4417) ;  /* 0x000000000f087348 */ /* 0x000fea0003c00000 */
[----:B------:R0:W1:Y:S02]  /*3780*/  SHFL.BFLY P6, R14, R13, R12, R11 ;  /* 0x0c00000c0d0e7389 */ /* 0x00006400000c000b */
[----:B01----:R-:W-:Y:S01]  /*3790*/  ENDCOLLECTIVE ;  /* 0x000000000000791b */ /* 0x003fe20003800000 */
.L_x_4417:
[----:B------:R-:W-:Y:S01]  /*37a0*/  FADD.FTZ R2, RZ, R0 ;  /* 0x00000000ff027221 */ /* 0x000fe20000010000 */
[----:B------:R-:W-:-:S07]  /*37b0*/  IMAD.MOV.U32 R3, RZ, RZ, R14 ;  /* 0x000000ffff037224 */ /* 0x000fce00078e000e */
[----:B------:R-:W-:Y:S05]  /*37c0*/  WARPSYNC.COLLECTIVE R15, `(.L_x_4418) ;  /* 0x000000000f087348 */ /* 0x000fea0003c00000 */
[----:B------:R0:W1:Y:S02]  /*37d0*/  SHFL.BFLY P6, R14, R13, R12, R11 ;  /* 0x0c00000c0d0e7389 */ /* 0x00006400000c000b */
[----:B01----:R-:W-:Y:S01]  /*37e0*/  ENDCOLLECTIVE ;  /* 0x000000000000791b */ /* 0x003fe20003800000 */
.L_x_4418:
[----:B------:R-:W-:Y:S01]  /*37f0*/  FADD.FTZ R5, RZ, R3 ;  /* 0x00000003ff057221 */ /* 0x000fe20000010000 */
[----:B------:R-:W-:-:S07]  /*3800*/  MOV R4, R14 ;  /* 0x0000000e00047202 */ /* 0x000fce0000000f00 */
[----:B------:R-:W-:Y:S05]  /*3810*/  WARPSYNC.COLLECTIVE R15, `(.L_x_4419) ;  /* 0x000000000f087348 */ /* 0x000fea0003c00000 */
[----:B------:R0:W1:Y:S02]  /*3820*/  SHFL.BFLY P6, R14, R13, R12, R11 ;  /* 0x0c00000c0d0e7389 */ /* 0x00006400000c000b */
[----:B01----:R-:W-:Y:S01]  /*3830*/  ENDCOLLECTIVE ;  /* 0x000000000000791b */ /* 0x003fe20003800000 */
.L_x_4419:
[----:B------:R-:W-:Y:S01]  /*3840*/  FADD.FTZ R0, RZ, R4 ;  /* 0x00000004ff007221 */ /* 0x000fe20000010000 */
[----:B------:R-:W-:-:S07]  /*3850*/  IMAD.MOV.U32 R16, RZ, RZ, R14 ;  /* 0x000000ffff107224 */ /* 0x000fce00078e000e */
[----:B------:R-:W-:Y:S05]  /*3860*/  WARPSYNC.COLLECTIVE R15, `(.L_x_4420) ;  /* 0x000000000f087348 */ /* 0x000fea0003c00000 */
[----:B------:R0:W1:Y:S02]  /*3870*/  SHFL.BFLY P6, R14, R13, R12, R11 ;  /* 0x0c00000c0d0e7389 */ /* 0x00006400000c000b */
[----:B01----:R-:W-:Y:S01]  /*3880*/  ENDCOLLECTIVE ;  /* 0x000000000000791b */ /* 0x003fe20003800000 */
.L_x_4420:
[----:B------:R-:W-:Y:S01]  /*3890*/  FADD.FTZ R3, RZ, R16 ;  /* 0x00000010ff037221 */ /* 0x000fe20000010000 */
[----:B------:R-:W-:-:S07]  /*38a0*/  MOV R18, R14 ;  /* 0x0000000e00127202 */ /* 0x000fce0000000f00 */
[----:B------:R-:W-:Y:S05]  /*38b0*/  WARPSYNC.COLLECTIVE R15, `(.L_x_4421) ;  /* 0x000000000f087348 */ /* 0x000fea0003c00000 */
[----:B------:R0:W1:Y:S02]  /*38c0*/  SHFL.BFLY P6, R14, R13, R12, R11 ;  /* 0x0c00000c0d0e7389 */ /* 0x00006400000c000b */
[----:B01----:R-:W-:Y:S01]  /*38d0*/  ENDCOLLECTIVE ;  /* 0x000000000000791b */ /* 0x003fe20003800000 */
.L_x_4421:
[----:B------:R-:W-:Y:S01]  /*38e0*/  FADD.FTZ R18, RZ, R18 ;  /* 0x00000012ff127221 */ /* 0x000fe20000010000 */
[----:B------:R-:W-:-:S07]  /*38f0*/  IMAD.MOV.U32 R19, RZ, RZ, R14 ;  /* 0x000000ffff137224 */ /* 0x000fce00078e000e */
[----:B------:R-:W-:Y:S05]  /*3900*/  WARPSYNC.COLLECTIVE R15, `(.L_x_4422) ;  /* 0x000000000f087348 */ /* 0x000fea0003c00000 */
[----:B------:R0:W1:Y:S02]  /*3910*/  SHFL.BFLY P6, R14, R13, R12, R11 ;  /* 0x0c00000c0d0e7389 */ /* 0x00006400000c000b */
[----:B01----:R-:W-:Y:S01]  /*3920*/  ENDCOLLECTIVE ;  /* 0x000000000000791b */ /* 0x003fe20003800000 */
.L_x_4422:
[----:B------:R-:W-:Y:S01]  /*3930*/  FADD.FTZ R19, RZ, R19 ;  /* 0x00000013ff137221 */ /* 0x000fe20000010000 */
[----:B------:R-:W-:Y:S06]  /*3940*/  BRA `(.L_x_4423) ;  /* 0xfffffff000587947 */ /* 0x000fec000383ffff */
.L_x_4424:
        /* <DEDUP_REMOVED lines=11> */
.L_x_28111:


//--------------------- .text._ZN4vllm25paged_attention_v1_kernelIthLi96ELi16ELi128ELNS_18Fp8KVCacheDataTypeE2ELb1EEEvPT_PKS2_PKT0_S8_ifPKiSA_iPKfiiiSC_SC_iiiii --------------------------
	.section	.text._ZN4vllm25paged_attention_v1_kernelIthLi96ELi16ELi128ELNS_18Fp8KVCacheDataTypeE2ELb1EEEvPT_PKS2_PKT0_S8_ifPKiSA_iPKfiiiSC_SC_iiiii,"ax",@progbits
	.align	128
        .global         _ZN4vllm25paged_attention_v1_kernelIthLi96ELi16ELi128ELNS_18Fp8KVCacheDataTypeE2ELb1EEEvPT_PKS2_PKT0_S8_ifPKiSA_iPKfiiiSC_SC_iiiii
        .type           _ZN4vllm25paged_attention_v1_kernelIthLi96ELi16ELi128ELNS_18Fp8KVCacheDataTypeE2ELb1EEEvPT_PKS2_PKT0_S8_ifPKiSA_iPKfiiiSC_SC_iiiii,@function
        .size           _ZN4vllm25paged_attention_v1_kernelIthLi96ELi16ELi128ELNS_18Fp8KVCacheDataTypeE2ELb1EEEvPT_PKS2_PKT0_S8_ifPKiSA_iPKfiiiSC_SC_iiiii,(.L_x_28112 - _ZN4vllm25paged_attention_v1_kernelIthLi96ELi16ELi128ELNS_18Fp8KVCacheDataTypeE2ELb1EEEvPT_PKS2_PKT0_S8_ifPKiSA_iPKfiiiSC_SC_iiiii)
        .other          _ZN4vllm25paged_attention_v1_kernelIthLi96ELi16ELi128ELNS_18Fp8KVCacheDataTypeE2ELb1EEEvPT_PKS2_PKT0_S8_ifPKiSA_iPKfiiiSC_SC_iiiii,@"STO_CUDA_ENTRY STV_DEFAULT"
_ZN4vllm25paged_attention_v1_kernelIthLi96ELi16ELi128ELNS_18Fp8KVCacheDataTypeE2ELb1EEEvPT_PKS2_PKT0_S8_ifPKiSA_iPKfiiiSC_SC_iiiii:
.text._ZN4vllm25paged_attention_v1_kernelIthLi96ELi16ELi128ELNS_18Fp8KVCacheDataTypeE2ELb1EEEvPT_PKS2_PKT0_S8_ifPKiSA_iPKfiiiSC_SC_iiiii:
        /* <DEDUP_REMOVED lines=104> */
.L_x_4425:
[----:B------:R-:W-:Y:S02]  /*0680*/  ULDC UR4, c[0x0][0x278] ;  /* 0x00009e0000047ab9 */ /* 0x000fe40000000800 */
[----:B------:R-:W-:-:S04]  /*0690*/  IMAD R2, R8, UR4, R9 ;  /* 0x0000000408027c24 */ /* 0x000fc8000f8e0209 */
[----:B------:R-:W-:-:S07]  /*06a0*/  IMAD R20, R2, R11, RZ ;  /* 0x0000000b02147224 */ /* 0x000fce00078e02ff */
.L_x_4426:
        /* <DEDUP_REMOVED lines=27> */
.L_x_4430:
        /* <DEDUP_REMOVED lines=41> */
.L_x_4428:
[----:B------:R-:W-:Y:S05]  /*0af0*/  BSYNC B7 ;  /* 0x0000000000077941 */ /* 0x000fea0003800000 */
.L_x_4427:
        /* <DEDUP_REMOVED lines=11> */
.L_x_4466:
        /* <DEDUP_REMOVED lines=40> */
.L_x_4436:
        /* <DEDUP_REMOVED lines=11> */
.L_x_4435:
[----:B------:R-:W-:Y:S05]  /*0ee0*/  BSYNC B1 ;  /* 0x0000000000017941 */ /* 0x000fea0003800000 */
.L_x_4434:
        /* <DEDUP_REMOVED lines=14> */
.L_x_4439:
        /* <DEDUP_REMOVED lines=100> */
.L_x_4438:
[----:B------:R-:W-:Y:S05]  /*1610*/  BSYNC B1 ;  /* 0x0000000000017941 */ /* 0x000fea0003800000 */
.L_x_4437:
        /* <DEDUP_REMOVED lines=55> */
.L_x_4441:
[----:B------:R-:W-:Y:S05]  /*1990*/  BSYNC B1 ;  /* 0x0000000000017941 */ /* 0x000fea0003800000 */
.L_x_4440:
        /* <DEDUP_REMOVED lines=26> */
.L_x_4433:
[----:B------:R-:W-:Y:S05]  /*1b40*/  BSYNC B0 ;  /* 0x0000000000007941 */ /* 0x000fea0003800000 */
.L_x_4432:
        /* <DEDUP_REMOVED lines=48> */
.L_x_4446:
        /* <DEDUP_REMOVED lines=8> */
.L_x_4445:
[----:B------:R-:W-:Y:S05]  /*1ed0*/  BSYNC B1 ;  /* 0x0000000000017941 */ /* 0x000fea0003800000 */
.L_x_4444:
        /* <DEDUP_REMOVED lines=14> */
.L_x_4449:
        /* <DEDUP_REMOVED lines=52> */
.L_x_4448:
[----:B------:R-:W-:Y:S05]  /*2300*/  BSYNC B1 ;  /* 0x0000000000017941 */ /* 0x000fea0003800000 */
.L_x_4447:
        /* <DEDUP_REMOVED lines=31> */
.L_x_4451:
[----:B------:R-:W-:Y:S05]  /*2500*/  BSYNC B1 ;  /* 0x0000000000017941 */ /* 0x000fea0003800000 */
.L_x_4450:
        /* <DEDUP_REMOVED lines=14> */
.L_x_4443:
[----:B------:R-:W-:Y:S05]  /*25f0*/  BSYNC B0 ;  /* 0x0000000000007941 */ /* 0x000fea0003800000 */
.L_x_4442:
        /* <DEDUP_REMOVED lines=28> */
.L_x_4455:
        /* <DEDUP_REMOVED lines=32> */
.L_x_4453:
[----:B------:R-:W-:Y:S05]  /*29c0*/  BSYNC B6 ;  /* 0x0000000000067941 */ /* 0x000fea0003800000 */
.L_x_4452:
[----:B------:R-:W-:-:S03]  /*29d0*/  UMOV UR4, 0xffffffff ;  /* 0xffffffff00047882 */ /* 0x000fc60000000000 */
[----:B------:R-:W-:Y:S05]  /*29e0*/  BRA.DIV UR4, `(.L_x_4456) ;  /* 0x0000000e04087947 */ /* 0x000fea000b800000 */
[----:B01----:R-:W-:Y:S01]  /*29f0*/  HFMA2.MMA R0, -RZ, RZ, 0, 0 ;  /* 0x00000000ff007435 */ /* 0x003fe200000001ff */
[----:B------:R-:W-:Y:S01]  /*2a00*/  CS2R R4, SRZ ;  /* 0x0000000000047805 */ /* 0x000fe2000001ff00 */
[----:B------:R-:W-:Y:S01]  /*2a10*/  IMAD.MOV.U32 R2, RZ, RZ, RZ ;  /* 0x000000ffff027224 */ /* 0x000fe200078e00ff */
[----:B------:R-:W-:Y:S01]  /*2a20*/  MOV R16, RZ ;  /* 0x000000ff00107202 */ /* 0x000fe20000000f00 */
[----:B------:R-:W-:Y:S02]  /*2a30*/  IMAD.MOV.U32 R14, RZ, RZ, RZ ;  /* 0x000000ffff0e7224 */ /* 0x000fe400078e00ff */
[----:B------:R-:W-:Y:S01]  /*2a40*/  FADD.FTZ R3, RZ, R2 ;  /* 0x00000002ff037221 */ /* 0x000fe20000010000 */
[----:B------:R-:W-:Y:S01]  /*2a50*/  FADD.FTZ R2, RZ, R4 ;  /* 0x00000004ff027221 */ /* 0x000fe20000010000 */
[----:B------:R-:W-:Y:S01]  /*2a60*/  FADD.FTZ R5, RZ, R5 ;  /* 0x00000005ff057221 */ /* 0x000fe20000010000 */
[----:B------:R-:W-:Y:S01]  /*2a70*/  FADD.FTZ R16, RZ, R16 ;  /* 0x00000010ff107221 */ /* 0x000fe20000010000 */
[----:B------:R-:W-:-:S07]  /*2a80*/  FADD.FTZ R0, RZ, R0 ;  /* 0x00000000ff007221 */ /* 0x000fce0000010000 */
.L_x_4473:
        /* <DEDUP_REMOVED lines=12> */
[----:B------:R-:W-:Y:S01]  /*2b50*/  BSSY B0, `(.L_x_4457) ;  /* 0x000001f000007945 */ /* 0x000fe20003800000 */
[C---:B------:R-:W-:Y:S01]  /*2b60*/  IADD3 R4, R10.reuse, 0x1f, RZ ;  /* 0x0000001f0a047810 */ /* 0x040fe20007ffe0ff */
[----:B------:R-:W-:Y:S01]  /*2b70*/  IMAD R7, R7, 0x60, R12 ;  /* 0x0000006007077824 */ /* 0x000fe200078e020c */
[----:B------:R-:W-:-:S02]  /*2b80*/  ISETP.GT.OR P1, PT, R10, 0x3f, P0 ;  /* 0x0000003f0a00780c */ /* 0x000fc40000724670 */
[----:B------:R-:W-:Y:S02]  /*2b90*/  ISETP.GT.U32.AND P3, PT, R4, 0x3e, PT ;  /* 0x0000003e0400780c */ /* 0x000fe40003f64070 */
[C---:B------:R-:W-:Y:S02]  /*2ba0*/  LOP3.LUT R4, R10.reuse, 0xffffffe0, RZ, 0xc0, !PT ;  /* 0xffffffe00a047812 */ /* 0x040fe400078ec0ff */
[----:B------:R-:W-:Y:S02]  /*2bb0*/  ISETP.GT.OR P2, PT, R10, 0x1f, P0 ;  /* 0x0000001f0a00780c */ /* 0x000fe40000744670 */
[----:B------:R-:W-:Y:S01]  /*2bc0*/  ISETP.NE.OR P4, PT, R4, 0x20, P0 ;  /* 0x000000200400780c */ /* 0x000fe20000785670 */
[----:B0-----:R-:W-:Y:S01]  /*2bd0*/  ULEA UR4, UR5, UR4, 0x18 ;  /* 0x0000000405047291 */ /* 0x001fe2000f8ec03f */
[----:B------:R-:W-:-:S05]  /*2be0*/  IMAD.MOV.U32 R4, RZ, RZ, R16 ;  /* 0x000000ffff047224 */ /* 0x000fca00078e0010 */
        /* <DEDUP_REMOVED lines=21> */
.L_x_4458:
[----:B------:R-:W-:Y:S05]  /*2d40*/  BSYNC B0 ;  /* 0x0000000000007941 */ /* 0x000fea0003800000 */
.L_x_4457:
        /* <DEDUP_REMOVED lines=22> */
.L_x_4460:
[----:B------:R-:W-:Y:S05]  /*2eb0*/  BSYNC B0 ;  /* 0x0000000000007941 */ /* 0x000fea0003800000 */
.L_x_4459:
        /* <DEDUP_REMOVED lines=15> */
[C---:B01----:R-:W-:Y:S01]  /*2fb0*/  IADD3 R7, P0, R12.reuse, R17, RZ ;  /* 0x000000110c077210 */ /* 0x043fe20007f1e0ff */
[C---:B------:R-:W-:Y:S01]  /*2fc0*/  VIADD R10, R12.reuse, 0x20 ;  /* 0x000000200c0a7836 */ /* 0x040fe20000000000 */
[----:B------:R-:W-:Y:S01]  /*2fd0*/  ULDC.64 UR4, c[0x0][0x210] ;  /* 0x0000840000047ab9 */ /* 0x000fe20000000a00 */
[C---:B------:R-:W-:Y:S01]  /*2fe0*/  IADD3 R8, R12.reuse, 0x10, RZ ;  /* 0x000000100c087810 */ /* 0x040fe20007ffe0ff */
[C---:B------:R-:W-:Y:S01]  /*2ff0*/  VIADD R20, R12.reuse, 0x40 ;  /* 0x000000400c147836 */ /* 0x040fe20000000000 */
[C---:B------:R-:W-:Y:S02]  /*3000*/  LEA.HI.X.SX32 R14, R12.reuse, R9, 0x1, P0 ;  /* 0x000000090c0e7211 */ /* 0x040fe400000f0eff */
[----:B------:R-:W-:Y:S02]  /*3010*/  LEA R6, P0, R7, UR4, 0x1 ;  /* 0x0000000407067c11 */ /* 0x000fe4000f8008ff */
[C---:B------:R-:W-:Y:S02]  /*3020*/  IADD3 R18, R12.reuse, 0x30, RZ ;  /* 0x000000300c127810 */ /* 0x040fe40007ffe0ff */
[----:B------:R-:W-:-:S02]  /*3030*/  IADD3 R12, R12, 0x50, RZ ;  /* 0x000000500c0c7810 */ /* 0x000fc40007ffe0ff */
[-C--:B------:R-:W-:Y:S02]  /*3040*/  IADD3 R11, P3, R10, R17.reuse, RZ ;  /* 0x000000110a0b7210 */ /* 0x080fe40007f7e0ff */
[-C--:B------:R-:W-:Y:S02]  /*3050*/  IADD3 R16, P2, R8, R17.reuse, RZ ;  /* 0x0000001108107210 */ /* 0x080fe40007f5e0ff */
[----:B------:R-:W-:Y:S02]  /*3060*/  LEA.HI.X R7, R7, UR5, R14, 0x1, P0 ;  /* 0x0000000507077c11 */ /* 0x000fe400080f0c0e */
[-C--:B------:R-:W-:Y:S02]  /*3070*/  IADD3 R13, P4, R18, R17.reuse, RZ ;  /* 0x00000011120d7210 */ /* 0x080fe40007f9e0ff */
[-C--:B------:R-:W-:Y:S02]  /*3080*/  IADD3 R15, P0, R20, R17.reuse, RZ ;  /* 0x00000011140f7210 */ /* 0x080fe40007f1e0ff */
[----:B------:R-:W-:-:S02]  /*3090*/  IADD3 R17, P1, R12, R17, RZ ;  /* 0x000000110c117210 */ /* 0x000fc40007f3e0ff */
[-C--:B------:R-:W-:Y:S02]  /*30a0*/  LEA.HI.X.SX32 R14, R10, R9.reuse, 0x1, P3 ;  /* 0x000000090a0e7211 */ /* 0x080fe400018f0eff */
[-C--:B------:R-:W-:Y:S02]  /*30b0*/  LEA.HI.X.SX32 R21, R8, R9.reuse, 0x1, P2 ;  /* 0x0000000908157211 */ /* 0x080fe400010f0eff */
[----:B------:R-:W-:Y:S02]  /*30c0*/  LEA R10, P3, R11, UR4, 0x1 ;  /* 0x000000040b0a7c11 */ /* 0x000fe4000f8608ff */
[----:B------:R-:W-:Y:S02]  /*30d0*/  LEA R8, P2, R16, UR4, 0x1 ;  /* 0x0000000410087c11 */ /* 0x000fe4000f8408ff */
[----:B------:R-:W-:Y:S02]  /*30e0*/  F2FP.F16.F32.PACK_AB R0, R3, R0 ;  /* 0x000000000300723e */ /* 0x000fe400000000ff */
[----:B------:R-:W-:-:S02]  /*30f0*/  LEA.HI.X.SX32 R20, R20, R9, 0x1, P0 ;  /* 0x0000000914147211 */ /* 0x000fc400000f0eff */
[-C--:B------:R-:W-:Y:S01]  /*3100*/  LEA.HI.X.SX32 R22, R12, R9.reuse, 0x1, P1 ;  /* 0x000000090c167211 */ /* 0x080fe200008f0eff */
[----:B------:R0:W-:Y:S01]  /*3110*/  STG.E.U16 desc[UR36][R6.64], R0 ;  /* 0x0000000006007986 */ /* 0x0001e2000c101524 */
[----:B------:R-:W-:Y:S02]  /*3120*/  LEA.HI.X.SX32 R18, R18, R9, 0x1, P4 ;  /* 0x0000000912127211 */ /* 0x000fe400020f0eff */
[----:B------:R-:W-:Y:S02]  /*3130*/  LEA.HI.X R11, R11, UR5, R14, 0x1, P3 ;  /* 0x000000050b0b7c11 */ /* 0x000fe400098f0c0e */
[----:B------:R-:W-:Y:S02]  /*3140*/  LEA R12, P0, R13, UR4, 0x1 ;  /* 0x000000040d0c7c11 */ /* 0x000fe4000f8008ff */
[----:B------:R-:W-:Y:S02]  /*3150*/  F2FP.F16.F32.PACK_AB R2, R5, R2 ;  /* 0x000000020502723e */ /* 0x000fe400000000ff */
[----:B------:R-:W-:-:S02]  /*3160*/  LEA.HI.X R9, R16, UR5, R21, 0x1, P2 ;  /* 0x0000000510097c11 */ /* 0x000fc400090f0c15 */
[----:B------:R-:W-:Y:S02]  /*3170*/  LEA R14, P1, R15, UR4, 0x1 ;  /* 0x000000040f0e7c11 */ /* 0x000fe4000f8208ff */
[----:B------:R-:W-:Y:S02]  /*3180*/  LEA R16, P2, R17, UR4, 0x1 ;  /* 0x0000000411107c11 */ /* 0x000fe4000f8408ff */
[----:B------:R-:W-:Y:S02]  /*3190*/  PRMT R3, R0, 0x7632, R3 ;  /* 0x0000763200037816 */ /* 0x000fe40000000003 */
[----:B------:R-:W-:Y:S02]  /*31a0*/  F2FP.F16.F32.PACK_AB R4, R19, R4 ;  /* 0x000000041304723e */ /* 0x000fe400000000ff */
[----:B------:R-:W-:Y:S01]  /*31b0*/  LEA.HI.X R13, R13, UR5, R18, 0x1, P0 ;  /* 0x000000050d0d7c11 */ /* 0x000fe200080f0c12 */
[----:B------:R-:W-:Y:S01]  /*31c0*/  STG.E.U16 desc[UR36][R8.64], R3 ;  /* 0x0000000308007986 */ /* 0x000fe2000c101524 */
[----:B------:R-:W-:-:S02]  /*31d0*/  PRMT R5, R2, 0x7632, R5 ;  /* 0x0000763202057816 */ /* 0x000fc40000000005 */
[----:B------:R-:W-:Y:S01]  /*31e0*/  LEA.HI.X R15, R15, UR5, R20, 0x1, P1 ;  /* 0x000000050f0f7c11 */ /* 0x000fe200088f0c14 */
[----:B------:R-:W-:Y:S01]  /*31f0*/  STG.E.U16 desc[UR36][R10.64], R2 ;  /* 0x000000020a007986 */ /* 0x000fe2000c101524 */
[----:B------:R-:W-:Y:S02]  /*3200*/  LEA.HI.X R17, R17, UR5, R22, 0x1, P2 ;  /* 0x0000000511117c11 */ /* 0x000fe400090f0c16 */
[----:B0-----:R-:W-:Y:S01]  /*3210*/  PRMT R7, R4, 0x7632, R7 ;  /* 0x0000763204077816 */ /* 0x001fe20000000007 */
[----:B------:R-:W-:Y:S04]  /*3220*/  STG.E.U16 desc[UR36][R12.64], R5 ;  /* 0x000000050c007986 */ /* 0x000fe8000c101524 */
[----:B------:R-:W-:Y:S04]  /*3230*/  STG.E.U16 desc[UR36][R14.64], R4 ;  /* 0x000000040e007986 */ /* 0x000fe8000c101524 */
[----:B------:R-:W-:Y:S01]  /*3240*/  STG.E.U16 desc[UR36][R16.64], R7 ;  /* 0x0000000710007986 */ /* 0x000fe2000c101524 */
[----:B------:R-:W-:Y:S05]  /*3250*/  EXIT ;  /* 0x000000000000794d */ /* 0x000fea0003800000 */
.L_x_4429:
        /* <DEDUP_REMOVED lines=16> */
.L_x_4454:
        /* <DEDUP_REMOVED lines=16> */
.L_x_4461:
[----:B------:R-:W-:Y:S05]  /*3460*/  EXIT ;  /* 0x000000000000794d */ /* 0x000fea0003800000 */
.L_x_4431:
[----:B------:R-:W-:Y:S01]  /*3470*/  HFMA2.MMA R11, -RZ, RZ, 0, 1.847743988037109375e-06 ;  /* 0x0000001fff0b7435 */ /* 0x000fe200000001ff */
[----:B------:R-:W-:Y:S01]  /*3480*/  IMAD.MOV.U32 R12, RZ, RZ, 0x10 ;  /* 0x00000010ff0c7424 */ /* 0x000fe200078e00ff */
[----:B------:R-:W-:Y:S01]  /*3490*/  MOV R2, 0xff7fffff ;  /* 0xff7fffff00027802 */ /* 0x000fe20000000f00 */
[----:B------:R-:W-:-:S08]  /*34a0*/  IMAD.MOV.U32 R15, RZ, RZ, -0x1 ;  /* 0xffffffffff0f7424 */ /* 0x000fd000078e00ff */
[----:B------:R-:W-:Y:S05]  /*34b0*/  WARPSYNC.COLLECTIVE R15, `(.L_x_4462) ;  /* 0x000000000f087348 */ /* 0x000fea0003c00000 */
[----:B------:R0:W1:Y:S02]  /*34c0*/  SHFL.BFLY P6, R14, R13, R12, R11 ;  /* 0x0c00000c0d0e7389 */ /* 0x00006400000c000b */
[----:B01----:R-:W-:Y:S01]  /*34d0*/  ENDCOLLECTIVE ;  /* 0x000000000000791b */ /* 0x003fe20003800000 */
.L_x_4462:
[----:B------:R-:W-:Y:S01]  /*34e0*/  IMAD.MOV.U32 R12, RZ, RZ, 0x8 ;  /* 0x00000008ff0c7424 */ /* 0x000fe200078e00ff */
[----:B------:R-:W-:-:S04]  /*34f0*/  FMNMX.FTZ R0, R14, -3.40282346638528859812e+38, !PT ;  /* 0xff7fffff0e007809 */ /* 0x000fc80007810000 */
[----:B------:R-:W-:-:S07]  /*3500*/  MOV R13, R0 ;  /* 0x00000000000d7202 */ /* 0x000fce0000000f00 */
[----:B------:R-:W-:Y:S05]  /*3510*/  WARPSYNC.COLLECTIVE R15, `(.L_x_4463) ;  /* 0x000000000f087348 */ /* 0x000fea0003c00000 */
[----:B------:R0:W1:Y:S02]  /*3520*/  SHFL.BFLY P6, R14, R13, R12, R11 ;  /* 0x0c00000c0d0e7389 */ /* 0x00006400000c000b */
[----:B01----:R-:W-:Y:S01]  /*3530*/  ENDCOLLECTIVE ;  /* 0x000000000000791b */ /* 0x003fe20003800000 */
.L_x_4463:
[----:B------:R-:W-:Y:S01]  /*3540*/  IMAD.MOV.U32 R12, RZ, RZ, 0x4 ;  /* 0x00000004ff0c7424 */ /* 0x000fe200078e00ff */
[----:B------:R-:W-:-:S04]  /*3550*/  FMNMX.FTZ R3, R0, R14, !PT ;  /* 0x0000000e00037209 */ /* 0x000fc80007810000 */
[----:B------:R-:W-:-:S07]  /*3560*/  MOV R13, R3 ;  /* 0x00000003000d7202 */ /* 0x000fce0000000f00 */
[----:B------:R-:W-:Y:S05]  /*3570*/  WARPSYNC.COLLECTIVE R15, `(.L_x_4464) ;  /* 0x000000000f087348 */ /* 0x000fea0003c00000 */
[----:B------:R0:W1:Y:S02]  /*3580*/  SHFL.BFLY P6, R14, R13, R12, R11 ;  /* 0x0c00000c0d0e7389 */ /* 0x00006400000c000b */
[----:B01----:R-:W-:Y:S01]  /*3590*/  ENDCOLLECTIVE ;  /* 0x000000000000791b */ /* 0x003fe20003800000 */
.L_x_4464:
[----:B------:R-:W-:Y:S01]  /*35a0*/  IMAD.MOV.U32 R12, RZ, RZ, 0x2 ;  /* 0x00000002ff0c7424 */ /* 0x000fe200078e00ff */
[----:B------:R-:W-:-:S04]  /*35b0*/  FMNMX.FTZ R4, R3, R14, !PT ;  /* 0x0000000e03047209 */ /* 0x000fc80007810000 */
[----:B------:R-:W-:-:S07]  /*35c0*/  MOV R13, R4 ;  /* 0x00000004000d7202 */ /* 0x000fce0000000f00 */
[----:B------:R-:W-:Y:S05]  /*35d0*/  WARPSYNC.COLLECTIVE R15, `(.L_x_4465) ;  /* 0x000000000f087348 */ /* 0x000fea0003c00000 */
[----:B------:R0:W1:Y:S02]  /*35e0*/  SHFL.BFLY P6, R14, R13, R12, R11 ;  /* 0x0c00000c0d0e7389 */ /* 0x00006400000c000b */
[----:B01----:R-:W-:Y:S01]  /*35f0*/  ENDCOLLECTIVE ;  /* 0x000000000000791b */ /* 0x003fe20003800000 */
.L_x_4465:
[----:B------:R-:W-:Y:S05]  /*3600*/  BRA `(.L_x_4466) ;  /* 0xffffffd400687947 */ /* 0x000fea000383ffff */
.L_x_4456:
[----:B-1----:R-:W-:Y:S01]  /*3610*/  HFMA2.MMA R12, -RZ, RZ, 0, 5.9604644775390625e-08 ;  /* 0x00000001ff0c7435 */ /* 0x002fe200000001ff */
[----:B------:R-:W-:Y:S01]  /*3620*/  IMAD.MOV.U32 R13, RZ, RZ, RZ ;  /* 0x000000ffff0d7224 */ /* 0x000fe200078e00ff */
[----:B------:R-:W-:Y:S01]  /*3630*/  MOV R15, 0xffffffff ;  /* 0xffffffff000f7802 */ /* 0x000fe20000000f00 */
[----:B------:R-:W-:-:S08]  /*3640*/  IMAD.MOV.U32 R11, RZ, RZ, 0x1f ;  /* 0x0000001fff0b7424 */ /* 0x000fd000078e00ff */
[----:B0-----:R-:W-:Y:S05]  /*3650*/  WARPSYNC.COLLECTIVE R15, `(.L_x_4467) ;  /* 0x000000000f087348 */ /* 0x001fea0003c00000 */
[----:B------:R1:W2:Y:S02]  /*3660*/  SHFL.BFLY P6, R14, R13, R12, R11 ;  /* 0x0c00000c0d0e7389 */ /* 0x0002a400000c000b */
[----:B012---:R-:W-:Y:S01]  /*3670*/  ENDCOLLECTIVE ;  /* 0x000000000000791b */ /* 0x007fe20003800000 */
.L_x_4467:
[----:B------:R-:W-:-:S07]  /*3680*/  IMAD.MOV.U32 R0, RZ, RZ, R14 ;  /* 0x000000ffff007224 */ /* 0x000fce00078e000e */
[----:B------:R-:W-:Y:S05]  /*3690*/  WARPSYNC.COLLECTIVE R15, `(.L_x_4468) ;  /* 0x000000000f087348 */ /* 0x000fea0003c00000 */
[----:B------:R0:W1:Y:S02]  /*36a0*/  SHFL.BFLY P6, R14, R13, R12, R11 ;  /* 0x0c00000c0d0e7389 */ /* 0x00006400000c000b */
[----:B01----:R-:W-:Y:S01]  /*36b0*/  ENDCOLLECTIVE ;  /* 0x000000000000791b */ /* 0x003fe20003800000 */
.L_x_4468:
[----:B------:R-:W-:Y:S01]  /*36c0*/  FADD.FTZ R0, RZ, R0 ;  /* 0x00000000ff007221 */ /* 0x000fe20000010000 */
[----:B------:R-:W-:-:S07]  /*36d0*/  MOV R2, R14 ;  /* 0x0000000e00027202 */ /* 0x000fce0000000f00 */
[----:B------:R-:W-:Y:S05]  /*36e0*/  WARPSYNC.COLLECTIVE R15, `(.L_x_4469) ;  /* 0x000000000f087348 */ /* 0x000fea0003c00000 */
[----:B------:R0:W1:Y:S02]  /*36f0*/  SHFL.BFLY P6, R14, R13, R12, R11 ;  /* 0x0c00000c0d0e7389 */ /* 0x00006400000c000b */
[----:B01----:R-:W-:Y:S01]  /*3700*/  ENDCOLLECTIVE ;  /* 0x000000000000791b */ /* 0x003fe20003800000 */
.L_x_4469:
[----:B------:R-:W-:Y:S01]  /*3710*/  FADD.FTZ R3, RZ, R2 ;  /* 0x00000002ff037221 */ /* 0x000fe20000010000 */
[----:B------:R-:W-:-:S07]  /*3720*/  IMAD.MOV.U32 R4, RZ, RZ, R14 ;  /* 0x000000ffff047224 */ /* 0x000fce00078e000e */
[----:B------:R-:W-:Y:S05]  /*3730*/  WARPSYNC.COLLECTIVE R15, `(.L_x_4470) ;  /* 0x000000000f087348 */ /* 0x000fea0003c00000 */
[----:B------:R0:W1:Y:S02]  /*3740*/  SHFL.BFLY P6, R14, R13, R12, R11 ;  /* 0x0c00000c0d0e7389 */ /* 0x00006400000c000b */
[----:B01----:R-:W-:Y:S01]  /*3750*/  ENDCOLLECTIVE ;  /* 0x000000000000791b */ /* 0x003fe20003800000 */
.L_x_4470:
[----:B------:R-:W-:Y:S01]  /*3760*/  FADD.FTZ R2, RZ, R4 ;  /* 0x00000004ff027221 */ /* 0x000fe20000010000 */
[----:B------:R-:W-:-:S07]  /*3770*/  MOV R5, R14 ;  /* 0x0000000e00057202 */ /* 0x000fce0000000f00 */
[----:B------:R-:W-:Y:S05]  /*3780*/  WARPSYNC.COLLECTIVE R15, `(.L_x_4471) ;  /* 0x000000000f087348 */ /* 0x000fea0003c00000 */
[----:B------:R0:W1:Y:S02]  /*3790*/  SHFL.BFLY P6, R14, R13, R12, R11 ;  /* 0x0c00000c0d0e7389 */ /* 0x00006400000c000b */
[----:B01----:R-:W-:Y:S01]  /*37a0*/  ENDCOLLECTIVE ;  /* 0x000000000000791b */ /* 0x003fe20003800000 */
.L_x_4471:
[----:B------:R-:W-:Y:S01]  /*37b0*/  FADD.FTZ R5, RZ, R5 ;  /* 0x00000005ff057221 */ /* 0x000fe20000010000 */
[----:B------:R-:W-:-:S07]  /*37c0*/  MOV R16, R14 ;  /* 0x0000000e00107202 */ /* 0x000fce0000000f00 */
[----:B------:R-:W-:Y:S05]  /*37d0*/  WARPSYNC.COLLECTIVE R15, `(.L_x_4472) ;  /* 0x000000000f087348 */ /* 0x000fea0003c00000 */
[----:B------:R0:W1:Y:S02]  /*37e0*/  SHFL.BFLY P6, R14, R13, R12, R11 ;  /* 0x0c00000c0d0e7389 */ /* 0x00006400000c000b */
[----:B01----:R-:W-:Y:S01]  /*37f0*/  ENDCOLLECTIVE ;  /* 0x000000000000791b */ /* 0x003fe20003800000 */
.L_x_4472:
[----:B------:R-:W-:Y:S01]  /*3800*/  FADD.FTZ R16, RZ, R16 ;  /* 0x00000010ff107221 */ /* 0x000fe20000010000 */
[----:B------:R-:W-:Y:S06]  /*3810*/  BRA `(.L_x_4473) ;  /* 0xfffffff0009c7947 */ /* 0x000fec000383ffff */
.L_x_4474:
        /* <DEDUP_REMOVED lines=14> */
.L_x_28112:


//--------------------- .text._ZN4vllm25paged_attention_v1_kernelIthLi80ELi16ELi128ELNS_18Fp8KVCacheDataTypeE2ELb1EEEvPT_PKS2_PKT0_S8_ifPKiSA_iPKfiiiSC_SC_iiiii --------------------------
	.section	.text._ZN4vllm25paged_attention_v1_kernelIthLi80ELi16ELi128ELNS_18Fp8KVCacheDataTypeE2ELb1EEEvPT_PKS2_PKT0_S8_ifPKiSA_iPKfiiiSC_SC_iiiii,"ax",@progbits
	.align	128
        .global         _ZN4vllm25paged_attention_v1_kernelIthLi80ELi16ELi128ELNS_18Fp8KVCacheDataTypeE2ELb1EEEvPT_PKS2_PKT0_S8_ifPKiSA_iPKfiiiSC_SC_iiiii
        .type           _ZN4vllm25paged_attention_v1_kernelIthLi80ELi16ELi128ELNS_18Fp8KVCacheDataTypeE2ELb1EEEvPT_PKS2_PKT0_S8_ifPKiSA_iPKfiiiSC_SC_iiiii,@function
        .size           _ZN4vllm25paged_attention_v1_kernelIthLi80ELi16ELi128ELNS_18Fp8KVCacheDataTypeE2ELb1EEEvPT_PKS2_PKT0_S8_ifPKiSA_iPKfiiiSC_SC_iiiii,(.L_x_28113 - _ZN4vllm25paged_attention_v1_kernelIthLi80ELi16ELi128ELNS_18Fp8KVCacheDataTypeE2ELb1EEEvPT_PKS2_PKT0_S8_ifPKiSA_iPKfiiiSC_SC_iiiii)
        .other          _ZN4vllm25paged_attention_v1_kernelIthLi80ELi16ELi128ELNS_18Fp8KVCacheDataTypeE2ELb1EEEvPT_PKS2_PKT0_S8_ifPKiSA_iPKfiiiSC_SC_iiiii,@"STO_CUDA_ENTRY STV_DEFAULT"
_ZN4vllm25paged_attention_v1_kernelIthLi80ELi16ELi128ELNS_18Fp8KVCacheDataTypeE2ELb1EEEvPT_PKS2_PKT0_S8_ifPKiSA_iPKfiiiSC_SC_iiiii:
.text._ZN4vllm25paged_attention_v1_kernelIthLi80ELi16ELi128ELNS_18Fp8KVCacheDataTypeE2ELb1EEEvPT_PKS2_PKT0_S8_ifPKiSA_iPKfiiiSC_SC_iiiii:
        /* <DEDUP_REMOVED lines=104> */
.L_x_4475:
[----:B------:R-:W-:Y:S02]  /*0680*/  ULDC UR4, c[0x0][0x278] ;  /* 0x00009e0000047ab9 */ /* 0x000fe40000000800 */
[----:B------:R-:W-:-:S04]  /*0690*/  IMAD R2, R8, UR4, R9 ;  /* 0x0000000408027c24 */ /* 0x000fc8000f8e0209 */
[----:B------:R-:W-:-:S07]  /*06a0*/  IMAD R20, R2, R11, RZ ;  /* 0x0000000b02147224 */ /* 0x000fce00078e02ff */
.L_x_4476:
        /* <DEDUP_REMOVED lines=27> */
.L_x_4480:
        /* <DEDUP_REMOVED lines=41> */
.L_x_4478:
[----:B------:R-:W-:Y:S05]  /*0af0*/  BSYNC B7 ;  /* 0x0000000000077941 */ /* 0x000fea0003800000 */
.L_x_4477:
        /* <DEDUP_REMOVED lines=11> */
.L_x_4516:
        /* <DEDUP_REMOVED lines=40> */
.L_x_4486:
        /* <DEDUP_REMOVED lines=11> */
.L_x_4485:
[----:B------:R-:W-:Y:S05]  /*0ee0*/  BSYNC B1 ;  /* 0x0000000000017941 */ /* 0x000fea0003800000 */
.L_x_4484:
        /* <DEDUP_REMOVED lines=14> */
.L_x_4489:
        /* <DEDUP_REMOVED lines=100> */
.L_x_4488:
[----:B------:R-:W-:Y:S05]  /*1610*/  BSYNC B1 ;  /* 0x0000000000017941 */ /* 0x000fea0003800000 */
.L_x_4487:
        /* <DEDUP_REMOVED lines=55> */
.L_x_4491:
[----:B------:R-:W-:Y:S05]  /*1990*/  BSYNC B1 ;  /* 0x0000000000017941 */ /* 0x000fea0003800000 */
.L_x_4490:
        /* <DEDUP_REMOVED lines=26> */
.L_x_4483:
[----:B------:R-:W-:Y:S05]  /*1b40*/  BSYNC B0 ;  /* 0x0000000000007941 */ /* 0x000fea0003800000 */
.L_x_4482:
        /* <DEDUP_REMOVED lines=48> */
.L_x_4496:
        /* <DEDUP_REMOVED lines=8> */
.L_x_4495:
[----:B------:R-:W-:Y:S05]  /*1ed0*/  BSYNC B1 ;  /* 0x0000000000017941 */ /* 0x000fea0003800000 */
.L_x_4494:
        /* <DEDUP_REMOVED lines=14> */
.L_x_4499:
        /* <DEDUP_REMOVED lines=52> */
.L_x_4498:
[----:B------:R-:W-:Y:S05]  /*2300*/  BSYNC B1 ;  /* 0x0000000000017941 */ /* 0x000fea0003800000 */
.L_x_4497:
        /* <DEDUP_REMOVED lines=31> */
.L_x_4501:
[----:B------:R-:W-:Y:S05]  /*2500*/  BSYNC B1 ;  /* 0x0000000000017941 */ /* 0x000fea0003800000 */
.L_x_4500:
        /* <DEDUP_REMOVED lines=14> */
.L_x_4493:
[----:B------:R-:W-:Y:S05]  /*25f0*/  BSYNC B0 ;  /* 0x0000000000007941 */ /* 0x000fea0003800000 */
.L_x_4492:
        /* <DEDUP_REMOVED lines=28> */
.L_x_4505:
        /* <DEDUP_REMOVED lines=32> */
.L_x_4503:
[----:B------:R-:W-:Y:S05]  /*29c0*/  BSYNC B6 ;  /* 0x0000000000067941 */ /* 0x000fea0003800000 */
.L_x_4502:
[----:B------:R-:W-:-:S03]  /*29d0*/  UMOV UR4, 0xffffffff ;  /* 0xffffffff00047882 */ /* 0x000fc60000000000 */
[----:B------:R-:W-:Y:S05]  /*29e0*/  BRA.DIV UR4, `(.L_x_4506) ;  /* 0x0000000a04c87947 */ /* 0x000fea000b800000 */
[----:B01----:R-:W-:Y:S01]  /*29f0*/  HFMA2.MMA R0, -RZ, RZ, 0, 0 ;  /* 0x00000000ff007435 */ /* 0x003fe200000001ff */
[----:B------:R-:W-:Y:S01]  /*2a00*/  CS2R R4, SRZ ;  /* 0x0000000000047805 */ /* 0x000fe2000001ff00 */
[----:B------:R-:W-:Y:S01]  /*2a10*/  IMAD.MOV.U32 R2, RZ, RZ, RZ ;  /* 0x000000ffff027224 */ /* 0x000fe200078e00ff */
[----:B------:R-:W-:-:S03]  /*2a20*/  MOV R14, RZ ;  /* 0x000000ff000e7202 */ /* 0x000fc60000000f00 */
[----:B------:R-:W-:Y:S01]  /*2a30*/  FADD.FTZ R3, RZ, R2 ;  /* 0x00000002ff037221 */ /* 0x000fe20000010000 */
[----:B------:R-:W-:Y:S01]  /*2a40*/  FADD.FTZ R2, RZ, R4 ;  /* 0x00000004ff027221 */ /* 0x000fe20000010000 */
[----:B------:R-:W-:Y:S02]  /*2a50*/  FADD.FTZ R5, RZ, R5 ;  /* 0x00000005ff057221 */ /* 0x000fe40000010000 */
[----:B------:R-:W-:-:S07]  /*2a60*/  FADD.FTZ R0, RZ, R0 ;  /* 0x00000000ff007221 */ /* 0x000fce0000010000 */
.L_x_4522:
        /* <DEDUP_REMOVED lines=39> */
.L_x_4508:
[----:B------:R-:W-:Y:S05]  /*2ce0*/  BSYNC B0 ;  /* 0x0000000000007941 */ /* 0x000fea0003800000 */
.L_x_4507:
        /* <DEDUP_REMOVED lines=19> */
.L_x_4510:
[----:B------:R-:W-:Y:S05]  /*2e20*/  BSYNC B0 ;  /* 0x0000000000007941 */ /* 0x000fea0003800000 */
.L_x_4509:
        /* <DEDUP_REMOVED lines=16> */
[----:B------:R-:W-:Y:S01]  /*2f30*/  ULDC.64 UR4, c[0x0][0x210] ;  /* 0x0000840000047ab9 */ /* 0x000fe20000000a00 */
[C---:B------:R-:W-:Y:S01]  /*2f40*/  IADD3 R8, R4.reuse, 0x10, RZ ;  /* 0x0000001004087810 */ /* 0x040fe20007ffe0ff */
[C---:B------:R-:W-:Y:S01]  /*2f50*/  VIADD R9, R4.reuse, 0x20 ;  /* 0x0000002004097836 */ /* 0x040fe20000000000 */
[C---:B------:R-:W-:Y:S01]  /*2f60*/  LEA.HI.X.SX32 R10, R4.reuse, R21, 0x1, P0 ;  /* 0x00000015040a7211 */ /* 0x040fe200000f0eff */
[----:B------:R-:W-:Y:S01]  /*2f70*/  VIADD R11, R4, 0x40 ;  /* 0x00000040040b7836 */ /* 0x000fe20000000000 */
[----:B------:R-:W-:Y:S02]  /*2f80*/  LEA R6, P0, R7, UR4, 0x1 ;  /* 0x0000000407067c11 */ /* 0x000fe4000f8008ff */
[----:B------:R-:W-:Y:S02]  /*2f90*/  F2FP.F16.F32.PACK_AB R0, R3, R0 ;  /* 0x000000000300723e */ /* 0x000fe400000000ff */
[----:B------:R-:W-:-:S02]  /*2fa0*/  LEA.HI.X R7, R7, UR5, R10, 0x1, P0 ;  /* 0x0000000507077c11 */ /* 0x000fc400080f0c0a */
[-C--:B------:R-:W-:Y:S02]  /*2fb0*/  IADD3 R12, P0, R8, R15.reuse, RZ ;  /* 0x0000000f080c7210 */ /* 0x080fe40007f1e0ff */
[----:B------:R-:W-:Y:S01]  /*2fc0*/  IADD3 R10, R4, 0x30, RZ ;  /* 0x00000030040a7810 */ /* 0x000fe20007ffe0ff */
[----:B------:R-:W-:Y:S01]  /*2fd0*/  STG.E.U16 desc[UR36][R6.64], R0 ;  /* 0x0000000006007986 */ /* 0x000fe2000c101524 */
[----:B------:R-:W-:Y:S02]  /*2fe0*/  IADD3 R4, P1, R9, R15, RZ ;  /* 0x0000000f09047210 */ /* 0x000fe40007f3e0ff */
[----:B------:R-:W-:Y:S02]  /*2ff0*/  LEA.HI.X.SX32 R19, R8, R21, 0x1, P0 ;  /* 0x0000001508137211 */ /* 0x000fe400000f0eff */
[----:B------:R-:W-:Y:S02]  /*3000*/  IADD3 R13, P2, R10, R15, RZ ;  /* 0x0000000f0a0d7210 */ /* 0x000fe40007f5e0ff */
[----:B------:R-:W-:-:S02]  /*3010*/  LEA R8, P0, R12, UR4, 0x1 ;  /* 0x000000040c087c11 */ /* 0x000fc4000f8008ff */
[----:B------:R-:W-:Y:S02]  /*3020*/  LEA.HI.X.SX32 R17, R9, R21, 0x1, P1 ;  /* 0x0000001509117211 */ /* 0x000fe400008f0eff */
[C---:B------:R-:W-:Y:S02]  /*3030*/  IADD3 R15, P3, R11.reuse, R15, RZ ;  /* 0x0000000f0b0f7210 */ /* 0x040fe40007f7e0ff */
[-C--:B------:R-:W-:Y:S02]  /*3040*/  LEA.HI.X.SX32 R20, R10, R21.reuse, 0x1, P2 ;  /* 0x000000150a147211 */ /* 0x080fe400010f0eff */
[----:B------:R-:W-:Y:S02]  /*3050*/  LEA.HI.X R9, R12, UR5, R19, 0x1, P0 ;  /* 0x000000050c097c11 */ /* 0x000fe400080f0c13 */
[----:B------:R-:W-:Y:S02]  /*3060*/  LEA R10, P0, R4, UR4, 0x1 ;  /* 0x00000004040a7c11 */ /* 0x000fe4000f8008ff */
[----:B------:R-:W-:-:S02]  /*3070*/  LEA.HI.X.SX32 R18, R11, R21, 0x1, P3 ;  /* 0x000000150b127211 */ /* 0x000fc400018f0eff */
[----:B------:R-:W-:Y:S02]  /*3080*/  LEA R12, P1, R13, UR4, 0x1 ;  /* 0x000000040d0c7c11 */ /* 0x000fe4000f8208ff */
[----:B------:R-:W-:Y:S02]  /*3090*/  F2FP.F16.F32.PACK_AB R2, R5, R2 ;  /* 0x000000020502723e */ /* 0x000fe400000000ff */
[----:B------:R-:W-:Y:S02]  /*30a0*/  LEA R16, P2, R15, UR4, 0x1 ;  /* 0x000000040f107c11 */ /* 0x000fe4000f8408ff */
[----:B------:R-:W-:Y:S02]  /*30b0*/  LEA.HI.X R11, R4, UR5, R17, 0x1, P0 ;  /* 0x00000005040b7c11 */ /* 0x000fe400080f0c11 */
[----:B------:R-:W-:Y:S02]  /*30c0*/  PRMT R4, R0, 0x7632, R4 ;  /* 0x0000763200047816 */ /* 0x000fe40000000004 */
[----:B------:R-:W-:-:S02]  /*30d0*/  LEA.HI.X R13, R13, UR5, R20, 0x1, P1 ;  /* 0x000000050d0d7c11 */ /* 0x000fc400088f0c14 */
        /* <DEDUP_REMOVED lines=8> */
.L_x_4479:
        /* <DEDUP_REMOVED lines=16> */
.L_x_4504:
        /* <DEDUP_REMOVED lines=16> */
.L_x_4511:
[----:B------:R-:W-:Y:S05]  /*3360*/  EXIT ;  /* 0x000000000000794d */ /* 0x000fea0003800000 */
.L_x_4481:
[----:B------:R-:W-:Y:S01]  /*3370*/  MOV R12, 0x10 ;  /* 0x00000010000c7802 */ /* 0x000fe20000000f00 */
[----:B------:R-:W-:Y:S01]  /*3380*/  IMAD.MOV.U32 R11, RZ, RZ, 0x1f ;  /* 0x0000001fff0b7424 */ /* 0x000fe200078e00ff */
[----:B------:R-:W-:Y:S01]  /*3390*/  MOV R15, 0xffffffff ;  /* 0xffffffff000f7802 */ /* 0x000fe20000000f00 */
[----:B------:R-:W-:-:S07]  /*33a0*/  IMAD.MOV.U32 R2, RZ, RZ, -0x800001 ;  /* 0xff7fffffff027424 */ /* 0x000fce00078e00ff */
[----:B------:R-:W-:Y:S05]  /*33b0*/  WARPSYNC.COLLECTIVE R15, `(.L_x_4512) ;  /* 0x000000000f087348 */ /* 0x000fea0003c00000 */
[----:B------:R0:W1:Y:S02]  /*33c0*/  SHFL.BFLY P6, R14, R13, R12, R11 ;  /* 0x0c00000c0d0e7389 */ /* 0x00006400000c000b */
[----:B01----:R-:W-:Y:S01]  /*33d0*/  ENDCOLLECTIVE ;  /* 0x000000000000791b */ /* 0x003fe20003800000 */
.L_x_4512:
[----:B------:R-:W-:Y:S01]  /*33e0*/  HFMA2.MMA R12, -RZ, RZ, 0, 4.76837158203125e-07 ;  /* 0x00000008ff0c7435 */ /* 0x000fe200000001ff */
[----:B------:R-:W-:-:S05]  /*33f0*/  FMNMX.FTZ R0, R14, -3.40282346638528859812e+38, !PT ;  /* 0xff7fffff0e007809 */ /* 0x000fca0007810000 */
[----:B------:R-:W-:-:S07]  /*3400*/  IMAD.MOV.U32 R13, RZ, RZ, R0 ;  /* 0x000000ffff0d7224 */ /* 0x000fce00078e0000 */
[----:B------:R-:W-:Y:S05]  /*3410*/  WARPSYNC.COLLECTIVE R15, `(.L_x_4513) ;  /* 0x000000000f087348 */ /* 0x000fea0003c00000 */
[----:B------:R0:W1:Y:S02]  /*3420*/  SHFL.BFLY P6, R14, R13, R12, R11 ;  /* 0x0c00000c0d0e7389 */ /* 0x00006400000c000b */
[----:B01----:R-:W-:Y:S01]  /*3430*/  ENDCOLLECTIVE ;  /* 0x000000000000791b */ /* 0x003fe20003800000 */
.L_x_4513:
[----:B------:R-:W-:Y:S02]  /*3440*/  MOV R12, 0x4 ;  /* 0x00000004000c7802 */ /* 0x000fe40000000f00 */
[----:B------:R-:W-:-:S05]  /*3450*/  FMNMX.FTZ R3, R0, R14, !PT ;  /* 0x0000000e00037209 */ /* 0x000fca0007810000 */
[----:B------:R-:W-:-:S07]  /*3460*/  IMAD.MOV.U32 R13, RZ, RZ, R3 ;  /* 0x000000ffff0d7224 */ /* 0x000fce00078e0003 */
[----:B------:R-:W-:Y:S05]  /*3470*/  WARPSYNC.COLLECTIVE R15, `(.L_x_4514) ;  /* 0x000000000f087348 */ /* 0x000fea0003c00000 */
[----:B------:R0:W1:Y:S02]  /*3480*/  SHFL.BFLY P6, R14, R13, R12, R11 ;  /* 0x0c00000c0d0e7389 */ /* 0x00006400000c000b */
[----:B01----:R-:W-:Y:S01]  /*3490*/  ENDCOLLECTIVE ;  /* 0x000000000000791b */ /* 0x003fe20003800000 */
.L_x_4514:
[----:B------:R-:W-:Y:S01]  /*34a0*/  HFMA2.MMA R12, -RZ, RZ, 0, 1.1920928955078125e-07 ;  /* 0x00000002ff0c7435 */ /* 0x000fe200000001ff */
[----:B------:R-:W-:-:S05]  /*34b0*/  FMNMX.FTZ R4, R3, R14, !PT ;  /* 0x0000000e03047209 */ /* 0x000fca0007810000 */
[----:B------:R-:W-:-:S07]  /*34c0*/  IMAD.MOV.U32 R13, RZ, RZ, R4 ;  /* 0x000000ffff0d7224 */ /* 0x000fce00078e0004 */
[----:B------:R-:W-:Y:S05]  /*34d0*/  WARPSYNC.COLLECTIVE R15, `(.L_x_4515) ;  /* 0x000000000f087348 */ /* 0x000fea0003c00000 */
[----:B------:R0:W1:Y:S02]  /*34e0*/  SHFL.BFLY P6, R14, R13, R12, R11 ;  /* 0x0c00000c0d0e7389 */ /* 0x00006400000c000b */
[----:B01----:R-:W-:Y:S01]  /*34f0*/  ENDCOLLECTIVE ;  /* 0x000000000000791b */ /* 0x003fe20003800000 */
.L_x_4515:
[----:B------:R-:W-:Y:S05]  /*3500*/  BRA `(.L_x_4516) ;  /* 0xffffffd400a87947 */ /* 0x000fea000383ffff */
.L_x_4506:
[----:B------:R-:W-:Y:S01]  /*3510*/  HFMA2.MMA R11, -RZ, RZ, 0, 1.847743988037109375e-06 ;  /* 0x0000001fff0b7435 */ /* 0x000fe200000001ff */
[----:B------:R-:W-:Y:S01]  /*3520*/  MOV R13, RZ ;  /* 0x000000ff000d7202 */ /* 0x000fe20000000f00 */
[----:B-1----:R-:W-:Y:S02]  /*3530*/  IMAD.MOV.U32 R12, RZ, RZ, 0x1 ;  /* 0x00000001ff0c7424 */ /* 0x002fe400078e00ff */
[----:B------:R-:W-:-:S07]  /*3540*/  IMAD.MOV.U32 R15, RZ, RZ, -0x1 ;  /* 0xffffffffff0f7424 */ /* 0x000fce00078e00ff */
[----:B0-----:R-:W-:Y:S05]  /*3550*/  WARPSYNC.COLLECTIVE R15, `(.L_x_4517) ;  /* 0x000000000f087348 */ /* 0x001fea0003c00000 */
[----:B------:R1:W2:Y:S02]  /*3560*/  SHFL.BFLY P6, R14, R13, R12, R11 ;  /* 0x0c00000c0d0e7389 */ /* 0x0002a400000c000b */
[----:B012---:R-:W-:Y:S01]  /*3570*/  ENDCOLLECTIVE ;  /* 0x000000000000791b */ /* 0x007fe20003800000 */
.L_x_4517:
[----:B------:R-:W-:-:S07]  /*3580*/  MOV R0, R14 ;  /* 0x0000000e00007202 */ /* 0x000fce0000000f00 */
[----:B------:R-:W-:Y:S05]  /*3590*/  WARPSYNC.COLLECTIVE R15, `(.L_x_4518) ;  /* 0x000000000f087348 */ /* 0x000fea0003c00000 */
[----:B------:R0:W1:Y:S02]  /*35a0*/  SHFL.BFLY P6, R14, R13, R12, R11 ;  /* 0x0c00000c0d0e7389 */ /* 0x00006400000c000b */
[----:B01----:R-:W-:Y:S01]  /*35b0*/  ENDCOLLECTIVE ;  /* 0x000000000000791b */ /* 0x003fe20003800000 */
.L_x_4518:
[----:B------:R-:W-:Y:S01]  /*35c0*/  FADD.FTZ R0, RZ, R0 ;  /* 0x00000000ff007221 */ /* 0x000fe20000010000 */
[----:B------:R-:W-:-:S07]  /*35d0*/  IMAD.MOV.U32 R2, RZ, RZ, R14 ;  /* 0x000000ffff027224 */ /* 0x000fce00078e000e */
[----:B------:R-:W-:Y:S05]  /*35e0*/  WARPSYNC.COLLECTIVE R15, `(.L_x_4519) ;  /* 0x000000000f087348 */ /* 0x000fea0003c00000 */
[----:B------:R0:W1:Y:S02]  /*35f0*/  SHFL.BFLY P6, R14, R13, R12, R11 ;  /* 0x0c00000c0d0e7389 */ /* 0x00006400000c000b */
[----:B01----:R-:W-:Y:S01]  /*3600*/  ENDCOLLECTIVE ;  /* 0x000000000000791b */ /* 0x003fe20003800000 */
.L_x_4519:
[----:B------:R-:W-:Y:S01]  /*3610*/  FADD.FTZ R3, RZ, R2 ;  /* 0x00000002ff037221 */ /* 0x000fe20000010000 */
[----:B------:R-:W-:-:S07]  /*3620*/  MOV R4, R14 ;  /* 0x0000000e00047202 */ /* 0x000fce0000000f00 */
[----:B------:R-:W-:Y:S05]  /*3630*/  WARPSYNC.COLLECTIVE R15, `(.L_x_4520) ;  /* 0x000000000f087348 */ /* 0x000fea0003c00000 */
[----:B------:R0:W1:Y:S02]  /*3640*/  SHFL.BFLY P6, R14, R13, R12, R11 ;  /* 0x0c00000c0d0e7389 */ /* 0x00006400000c000b */
[----:B01----:R-:W-:Y:S01]  /*3650*/  ENDCOLLECTIVE ;  /* 0x000000000000791b */ /* 0x003fe20003800000 */
.L_x_4520:
[----:B------:R-:W-:Y:S01]  /*3660*/  FADD.FTZ R2, RZ, R4 ;  /* 0x00000004ff027221 */ /* 0x000fe20000010000 */
[----:B------:R-:W-:-:S07]  /*3670*/  MOV R5, R14 ;  /* 0x0000000e00057202 */ /* 0x000fce0000000f00 */
[----:B------:R-:W-:Y:S05]  /*3680*/  WARPSYNC.COLLECTIVE R15, `(.L_x_4521) ;  /* 0x000000000f087348 */ /* 0x000fea0003c00000 */
[----:B------:R0:W1:Y:S02]  /*3690*/  SHFL.BFLY P6, R14, R13, R12, R11 ;  /* 0x0c00000c0d0e7389 */ /* 0x00006400000c000b */
[----:B01----:R-:W-:Y:S01]  /*36a0*/  ENDCOLLECTIVE ;  /* 0x000000000000791b */ /* 0x003fe20003800000 */
.L_x_4521:
[----:B------:R-:W-:Y:S01]  /*36b0*/  FADD.FTZ R5, RZ, R5 ;  /* 0x00000005ff057221 */ /* 0x000fe20000010000 */
[----:B------:R-:W-:Y:S06]  /*36c0*/  BRA `(.L_x_4522) ;  /* 0xfffffff000e87947 */ /* 0x000fec000383ffff */
.L_x_4523:
        /* <DEDUP_REMOVED lines=11> */
.L_x_28113:


//--------------------- .text._ZN4vllm25paged_attention_v1_kernelIthLi64ELi16ELi128ELNS_18Fp8KVCacheDataTypeE2ELb1EEEvPT_PKS2_PKT0_S8_ifPKiSA_iPKfiiiSC_SC_iiiii --------------------------
	.section	.text._ZN4vllm25paged_attention_v1_kernelIthLi64ELi16ELi128ELNS_18Fp8KVCacheDataTypeE2ELb1EEEvPT_PKS2_PKT0_S8_ifPKiSA_iPKfiiiSC_SC_iiiii,"ax",@progbits
	.align	128
        .global         _ZN4vllm25paged_attention_v1_kernelIthLi64ELi16ELi128ELNS_18Fp8KVCacheDataTypeE2ELb1EEEvPT_PKS2_PKT0_S8_ifPKiSA_iPKfiiiSC_SC_iiiii
        .type           _ZN4vllm25paged_attention_v1_kernelIthLi64ELi16ELi128ELNS_18Fp8KVCacheDataTypeE2ELb1EEEvPT_PKS2_PKT0_S8_ifPKiSA_iPKfiiiSC_SC_iiiii,@function
        .size           _ZN4vllm25paged_attention_v1_kernelIthLi64ELi16ELi128ELNS_18Fp8KVCacheDataTypeE2ELb1EEEvPT_PKS2_PKT0_S8_ifPKiSA_iPKfiiiSC_SC_iiiii,(.L_x_28114 - _ZN4vllm25paged_attention_v1_kernelIthLi64ELi16ELi128ELNS_18Fp8KVCacheDataTypeE2ELb1EEEvPT_PKS2_PKT0_S8_ifPKiSA_iPKfiiiSC_SC_iiiii)
        .other          _ZN4vllm25paged_attention_v1_kernelIthLi64ELi16ELi128ELNS_18Fp8KVCacheDataTypeE2ELb1EEEvPT_PKS2_PKT0_S8_ifPKiSA_iPKfiiiSC_SC_iiiii,@"STO_CUDA_ENTRY STV_DEFAULT"
_ZN4vllm25paged_attention_v1_kernelIthLi64ELi16ELi128ELNS_18Fp8KVCacheDataTypeE2ELb1EEEvPT_PKS2_PKT0_S8_ifPKiSA_iPKfiiiSC_SC_iiiii:
.text._ZN4vllm25paged_attention_v1_kernelIthLi64ELi16ELi128ELNS_18Fp8KVCacheDataTypeE2ELb1EEEvPT_PKS2_PKT0_S8_ifPKiSA_iPKfiiiSC_SC_iiiii:
[----:B------:R-:W0:Y:S01]  /*0000*/  LDC R1, c[0x0][0x28] ;  /* 0x00000a00ff017b82 */ /* 0x000e220000000800 */
[----:B------:R-:W1:Y:S07]  /*0010*/  S2R R5, SR_CTAID.Y ;  /* 0x0000000000057919 */ /* 0x000e6e0000002600 */
[----:B------:R-:W1:Y:S01]  /*0020*/  LDC.64 R6, c[0x0][0x240] ;  /* 0x00009000ff067b82 */ /* 0x000e620000000a00 */
[----:B------:R-:W-:-:S07]  /*0030*/  ULDC.64 UR36, c[0x0][0x208] ;  /* 0x0000820000247ab9 */ /* 0x000fce0000000a00 */
[----:B------:R-:W2:Y:S01]  /*0040*/  LDC R2, c[0x0][0x284] ;  /* 0x0000a100ff027b82 */ /* 0x000ea20000000800 */
[----:B-1----:R-:W-:-:S05]  /*0050*/  IMAD.WIDE R6, R5, 0x4, R6 ;  /* 0x0000000405067825 */ /* 0x002fca00078e0206 */
[----:B------:R1:W3:Y:S01]  /*0060*/  LDG.E.CONSTANT R19, desc[UR36][R6.64] ;  /* 0x0000002406137981 */ /* 0x0002e2000c1e9900 */
[----:B--2---:R-:W-:-:S04]  /*0070*/  IABS R16, R2 ;  /* 0x0000000200107213 */ /* 0x004fc80000000000 */
[----:B------:R-:W2:Y:S01]  /*0080*/  I2F.RP R4, R16 ;  /* 0x0000001000047306 */ /* 0x000ea20000209400 */
[----:B-1----:R-:W1:Y:S07]  /*0090*/  S2R R6, SR_TID.X ;  /* 0x0000000000067919 */ /* 0x002e6e0000002100 */
[----:B--2---:R-:W2:Y:S02]  /*00a0*/  MUFU.RCP R4, R4 ;  /* 0x0000000400047308 */ /* 0x004ea40000001000 */
[----:B--2---:R-:W-:-:S06]  /*00b0*/  IADD3 R8, R4, 0xffffffe, RZ ;  /* 0x0ffffffe04087810 */ /* 0x004fcc0007ffe0ff */
[----:B------:R2:W4:Y:S02]  /*00c0*/  F2I.FTZ.U32.TRUNC.NTZ R9, R8 ;  /* 0x0000000800097305 */ /* 0x000524000021f000 */
[----:B--2---:R-:W-:Y:S02]  /*00d0*/  IMAD.MOV.U32 R8, RZ, RZ, RZ ;  /* 0x000000ffff087224 */ /* 0x004fe400078e00ff */
[----:B----4-:R-:W-:-:S05]  /*00e0*/  IMAD R0, R9, R16, RZ ;  /* 0x0000001009007224 */ /* 0x010fca00078e02ff */
[----:B------:R-:W-:-:S05]  /*00f0*/  IADD3 R11, -R0, RZ, RZ ;  /* 0x000000ff000b7210 */ /* 0x000fca0007ffe1ff */
[----:B------:R-:W-:Y:S01]  /*0100*/  IMAD.HI.U32 R0, R9, R11, R8 ;  /* 0x0000000b09007227 */ /* 0x000fe200078e0008 */
[----:B-1----:R-:W-:Y:S01]  /*0110*/  SHF.R.S32.HI R9, RZ, 0x1f, R6 ;  /* 0x0000001fff097819 */ /* 0x002fe20000011406 */
[----:B------:R-:W1:Y:S03]  /*0120*/  LDC R11, c[0x0][0x288] ;  /* 0x0000a200ff0b7b82 */ /* 0x000e660000000800 */
[----:B------:R-:W-:-:S04]  /*0130*/  LEA.HI R9, R9, R6, RZ, 0x5 ;  /* 0x0000000609097211 */ /* 0x000fc800078f28ff */
[----:B------:R-:W-:Y:S01]  /*0140*/  LOP3.LUT R13, R9, 0xffffffe0, RZ, 0xc0, !PT ;  /* 0xffffffe0090d7812 */ /* 0x000fe200078ec0ff */
[----:B------:R-:W2:Y:S01]  /*0150*/  LDC R8, c[0x0][0xc] ;  /* 0x00000300ff087b82 */ /* 0x000ea20000000800 */
[----:B------:R-:W-:-:S03]  /*0160*/  SHF.R.S32.HI R9, RZ, 0x5, R9 ;  /* 0x00000005ff097819 */ /* 0x000fc60000011409 */
[----:B------:R-:W-:-:S04]  /*0170*/  IMAD.IADD R10, R6, 0x1, -R13 ;  /* 0x00000001060a7824 */ /* 0x000fc800078e0a0d */
[----:B------:R-:W-:Y:S01]  /*0180*/  BAR.SYNC.DEFER_BLOCKING 0x0 ;  /* 0x0000000000007b1d */ /* 0x000fe20000010000 */
[----:B---3--:R-:W-:-:S05]  /*0190*/  VIADD R3, R19, 0xffffffff ;  /* 0xffffffff13037836 */ /* 0x008fca0000000000 */
[----:B------:R-:W-:-:S05]  /*01a0*/  IABS R7, R3 ;  /* 0x0000000300077213 */ /* 0x000fca0000000000 */
[----:B------:R-:W-:-:S05]  /*01b0*/  IMAD.HI.U32 R17, R0, R7, RZ ;  /* 0x0000000700117227 */ /* 0x000fca00078e00ff */
[----:B------:R-:W-:-:S05]  /*01c0*/  IADD3 R4, -R17, RZ, RZ ;  /* 0x000000ff11047210 */ /* 0x000fca0007ffe1ff */
[C---:B------:R-:W-:Y:S01]  /*01d0*/  IMAD R7, R16.reuse, R4, R7 ;  /* 0x0000000410077224 */ /* 0x040fe200078e0207 */
[----:B------:R-:W-:Y:S02]  /*01e0*/  LOP3.LUT R4, R3, R2, RZ, 0x3c, !PT ;  /* 0x0000000203047212 */ /* 0x000fe400078e3cff */
[----:B------:R-:W-:Y:S02]  /*01f0*/  IADD3 R3, R19, 0xf, RZ ;  /* 0x0000000f13037810 */ /* 0x000fe40007ffe0ff */
[----:B------:R-:W-:Y:S02]  /*0200*/  ISETP.GT.U32.AND P1, PT, R16, R7, PT ;  /* 0x000000071000720c */ /* 0x000fe40003f24070 */
[----:B------:R-:W-:Y:S02]  /*0210*/  ISETP.GE.AND P2, PT, R4, RZ, PT ;  /* 0x000000ff0400720c */ /* 0x000fe40003f46270 */
[----:B------:R-:W-:-:S04]  /*0220*/  SHF.R.S32.HI R4, RZ, 0x1f, R3 ;  /* 0x0000001fff047819 */ /* 0x000fc80000011403 */
[----:B------:R-:W-:-:S04]  /*0230*/  LEA.HI R3, R4, R3, RZ, 0x4 ;  /* 0x0000000304037211 */ /* 0x000fc800078f20ff */
[----:B------:R-:W-:Y:S01]  /*0240*/  LOP3.LUT R4, R3, 0xfffffff0, RZ, 0xc0, !PT ;  /* 0xfffffff003047812 */ /* 0x000fe200078ec0ff */
[----:B------:R-:W-:Y:S01]  /*0250*/  @!P1 IMAD.IADD R7, R7, 0x1, -R16 ;  /* 0x0000000107079824 */ /* 0x000fe200078e0a10 */
[----:B------:R-:W-:Y:S01]  /*0260*/  SHF.R.S32.HI R18, RZ, 0x4, R3 ;  /* 0x00000004ff127819 */ /* 0x000fe20000011403 */
[----:B------:R-:W-:Y:S01]  /*0270*/  @!P1 VIADD R17, R17, 0x1 ;  /* 0x0000000111119836 */ /* 0x000fe20000000000 */
[----:B------:R-:W-:Y:S02]  /*0280*/  ISETP.NE.AND P1, PT, R2, RZ, PT ;  /* 0x000000ff0200720c */ /* 0x000fe40003f25270 */
[----:B------:R-:W-:Y:S02]  /*0290*/  ISETP.GE.U32.AND P0, PT, R7, R16, PT ;  /* 0x000000100700720c */ /* 0x000fe40003f06070 */
[----:B------:R-:W3:Y:S01]  /*02a0*/  S2R R7, SR_CTAID.X ;  /* 0x0000000000077919 */ /* 0x000ee20000002500 */
[----:B------:R-:W-:Y:S02]  /*02b0*/  VIMNMX R19, R19, R4, PT ;  /* 0x0000000413137248 */ /* 0x000fe40003fe0100 */
[----:B------:R-:W-:-:S08]  /*02c0*/  MOV R4, R16 ;  /* 0x0000001000047202 */ /* 0x000fd00000000f00 */
[----:B------:R-:W-:Y:S02]  /*02d0*/  @P0 IADD3 R17, R17, 0x1, RZ ;  /* 0x0000000111110810 */ /* 0x000fe40007ffe0ff */
[----:B-1----:R-:W-:-:S03]  /*02e0*/  ISETP.GT.AND P0, PT, R11, -0x1, PT ;  /* 0xffffffff0b00780c */ /* 0x002fc60003f04270 */
[----:B------:R-:W-:Y:S01]  /*02f0*/  @!P2 IMAD.MOV R17, RZ, RZ, -R17 ;  /* 0x000000ffff11a224 */ /* 0x000fe200078e0a11 */
[----:B------:R-:W-:-:S09]  /*0300*/  @!P1 LOP3.LUT R17, RZ, R2, RZ, 0x33, !PT ;  /* 0x00000002ff119212 */ /* 0x000fd200078e33ff */
[----:B0-2---:R-:W-:Y:S05]  /*0310*/  @P0 BRA `(.L_x_4524) ;  /* 0x0000000000d80947 */ /* 0x005fea0003800000 */
[----:B------:R-:W0:Y:S01]  /*0320*/  LDC R13, c[0x0][0x230] ;  /* 0x00008c00ff0d7b82 */ /* 0x000e220000000800 */
[----:B---3--:R-:W-:Y:S01]  /*0330*/  IABS R20, R7 ;  /* 0x0000000700147213 */ /* 0x008fe20000000000 */
        /* <DEDUP_REMOVED lines=52> */
.L_x_4524:
[----:B------:R-:W-:Y:S02]  /*0680*/  ULDC UR4, c[0x0][0x278] ;  /* 0x00009e0000047ab9 */ /* 0x000fe40000000800 */
[----:B---3--:R-:W-:-:S04]  /*0690*/  IMAD R2, R8, UR4, R7 ;  /* 0x0000000408027c24 */ /* 0x008fc8000f8e0207 */
[----:B------:R-:W-:-:S07]  /*06a0*/  IMAD R20, R2, R11, RZ ;  /* 0x0000000b02147224 */ /* 0x000fce00078e02ff */
.L_x_4525:
        /* <DEDUP_REMOVED lines=22> */
[----:B------:R-:W-:Y:S01]  /*0810*/  IMAD R15, R16, R11, RZ ;  /* 0x0000000b100f7224 */ /* 0x000fe200078e02ff */
[----:B------:R-:W-:-:S03]  /*0820*/  IABS R16, R12 ;  /* 0x0000000c00107213 */ /* 0x000fc60000000000 */
[----:B------:R-:W-:Y:S01]  /*0830*/  IMAD.HI.U32 R2, R3, R15, R2 ;  /* 0x0000000f03027227 */ /* 0x000fe200078e0002 */
[----:B------:R-:W-:-:S03]  /*0840*/  IADD3 R3, R17, -UR4, RZ ;  /* 0x8000000411037c10 */ /* 0x000fc6000fffe0ff */
[----:B------:R-:W-:-:S07]  /*0850*/  IMAD.MOV.U32 R15, RZ, RZ, R9 ;  /* 0x000000ffff0f7224 */ /* 0x000fce00078e0009 */
.L_x_4529:
        /* <DEDUP_REMOVED lines=41> */
.L_x_4527:
[----:B------:R-:W-:Y:S05]  /*0af0*/  BSYNC B7 ;  /* 0x0000000000077941 */ /* 0x000fea0003800000 */
.L_x_4526:
        /* <DEDUP_REMOVED lines=11> */
.L_x_4563:
        /* <DEDUP_REMOVED lines=40> */
.L_x_4535:
        /* <DEDUP_REMOVED lines=11> */
.L_x_4534:
[----:B------:R-:W-:Y:S05]  /*0ee0*/  BSYNC B1 ;  /* 0x0000000000017941 */ /* 0x000fea0003800000 */
.L_x_4533:
        /* <DEDUP_REMOVED lines=14> */
.L_x_4538:
        /* <DEDUP_REMOVED lines=100> */
.L_x_4537:
[----:B------:R-:W-:Y:S05]  /*1610*/  BSYNC B1 ;  /* 0x0000000000017941 */ /* 0x000fea0003800000 */
.L_x_4536:
        /* <DEDUP_REMOVED lines=55> */
.L_x_4540:
[----:B------:R-:W-:Y:S05]  /*1990*/  BSYNC B1 ;  /* 0x0000000000017941 */ /* 0x000fea0003800000 */
.L_x_4539:
        /* <DEDUP_REMOVED lines=26> */
.L_x_4532:
[----:B------:R-:W-:Y:S05]  /*1b40*/  BSYNC B0 ;  /* 0x0000000000007941 */ /* 0x000fea0003800000 */
.L_x_4531:
        /* <DEDUP_REMOVED lines=48> */
.L_x_4545:
        /* <DEDUP_REMOVED lines=8> */
.L_x_4544:
[----:B------:R-:W-:Y:S05]  /*1ed0*/  BSYNC B1 ;  /* 0x0000000000017941 */ /* 0x000fea0003800000 */
.L_x_4543:
        /* <DEDUP_REMOVED lines=14> */
.L_x_4548:
        /* <DEDUP_REMOVED lines=52> */
.L_x_4547:
[----:B------:R-:W-:Y:S05]  /*2300*/  BSYNC B1 ;  /* 0x0000000000017941 */ /* 0x000fea0003800000 */
.L_x_4546:
        /* <DEDUP_REMOVED lines=31> */
.L_x_4550:
[----:B------:R-:W-:Y:S05]  /*2500*/  BSYNC B1 ;  /* 0x0000000000017941 */ /* 0x000fea0003800000 */
.L_x_4549:
        /* <DEDUP_REMOVED lines=14> */
.L_x_4542:
[----:B------:R-:W-:Y:S05]  /*25f0*/  BSYNC B0 ;  /* 0x0000000000007941 */ /* 0x000fea0003800000 */
.L_x_4541:
        /* <DEDUP_REMOVED lines=28> */
.L_x_4554:
        /* <DEDUP_REMOVED lines=32> */
.L_x_4552:
[----:B------:R-:W-:Y:S05]  /*29c0*/  BSYNC B6 ;  /* 0x0000000000067941 */ /* 0x000fea0003800000 */
.L_x_4551:
[----:B------:R-:W-:-:S03]  /*29d0*/  UMOV UR4, 0xffffffff ;  /* 0xffffffff00047882 */ /* 0x000fc60000000000 */
[----:B------:R-:W-:Y:S05]  /*29e0*/  BRA.DIV UR4, `(.L_x_4555) ;  /* 0x0000000a04887947 */ /* 0x000fea000b800000 */
[----:B01----:R-:W-:Y:S01]  /*29f0*/  HFMA2.MMA R0, -RZ, RZ, 0, 0 ;  /* 0x00000000ff007435 */ /* 0x003fe200000001ff */
[----:B------:R-:W-:Y:S01]  /*2a00*/  MOV R4, RZ ;  /* 0x000000ff00047202 */ /* 0x000fe20000000f00 */
[----:B------:R-:W-:Y:S02]  /*2a10*/  IMAD.MOV.U32 R2, RZ, RZ, RZ ;  /* 0x000000ffff027224 */ /* 0x000fe400078e00ff */
[----:B------:R-:W-:Y:S02]  /*2a20*/  IMAD.MOV.U32 R14, RZ, RZ, RZ ;  /* 0x000000ffff0e7224 */ /* 0x000fe400078e00ff */
[----:B------:R-:W-:Y:S01]  /*2a30*/  FADD.FTZ R3, RZ, R2 ;  /* 0x00000002ff037221 */ /* 0x000fe20000010000 */
[----:B------:R-:W-:-:S03]  /*2a40*/  FADD.FTZ R4, RZ, R4 ;  /* 0x00000004ff047221 */ /* 0x000fc60000010000 */
[----:B------:R-:W-:-:S07]  /*2a50*/  FADD.FTZ R0, RZ, R0 ;  /* 0x00000000ff007221 */ /* 0x000fce0000010000 */
.L_x_4568:
[----:B------:R-:W-:Y:S05]  /*2a60*/  WARPSYNC.ALL ;  /* 0x0000000000007948 */ /* 0x000fea0003800000 */
[----:B------:R-:W0:Y:S08]  /*2a70*/  S2UR UR5, SR_CgaCtaId ;  /* 0x00000000000579c3 */ /* 0x000e300000008800 */
[----:B------:R-:W-:Y:S01]  /*2a80*/  BAR.SYNC.DEFER_BLOCKING 0x0 ;  /* 0x0000000000007b1d */ /* 0x000fe20000010000 */
[----:B------:R-:W-:-:S02]  /*2a90*/  LOP3.LUT R11, R10, 0x1, RZ, 0xc0, !PT ;  /* 0x000000010a0b7812 */ /* 0x000fc400078ec0ff */
[----:B------:R-:W-:Y:S02]  /*2aa0*/  LEA.HI R2, R10, R10, RZ, 0x1 ;  /* 0x0000000a0a027211 */ /* 0x000fe400078f08ff */
[----:B------:R-:W-:Y:S01]  /*2ab0*/  ISETP.NE.AND P0, PT, R11, RZ, PT ;  /* 0x000000ff0b00720c */ /* 0x000fe20003f05270 */
[----:B------:R-:W-:Y:S01]  /*2ac0*/  UMOV UR4, 0x400 ;  /* 0x0000040000047882 */ /* 0x000fe20000000000 */
[----:B------:R-:W-:Y:S01]  /*2ad0*/  LOP3.LUT R10, R6, 0xffffffc0, RZ, 0xc0, !PT ;  /* 0xffffffc0060a7812 */ /* 0x000fe200078ec0ff */
[----:B------:R-:W-:Y:S01]  /*2ae0*/  UIADD3 UR4, UR4, 0x20, URZ ;  /* 0x0000002004047890 */ /* 0x000fe2000fffe03f */
[----:B------:R-:W-:Y:S01]  /*2af0*/  SHF.R.S32.HI R2, RZ, 0x1, R2 ;  /* 0x00000001ff027819 */ /* 0x000fe20000011402 */
[----:B------:R-:W-:Y:S01]  /*2b00*/  BSSY B0, `(.L_x_4556) ;  /* 0x0000028000007945 */ /* 0x000fe20003800000 */
[----:B------:R-:W-:Y:S02]  /*2b10*/  ISETP.NE.OR P2, PT, R10, 0x40, P0 ;  /* 0x000000400a00780c */ /* 0x000fe40000745670 */
[----:B------:R-:W-:-:S02]  /*2b20*/  LEA R9, R9, R2, 0x6 ;  /* 0x0000000209097211 */ /* 0x000fc400078e30ff */
[C---:B------:R-:W-:Y:S02]  /*2b30*/  ISETP.GT.OR P1, PT, R6.reuse, 0x3f, P0 ;  /* 0x0000003f0600780c */ /* 0x040fe40000724670 */
[----:B------:R-:W-:-:S04]  /*2b40*/  LOP3.LUT R15, R6, 0xffffffe0, RZ, 0xc0, !PT ;  /* 0xffffffe0060f7812 */ /* 0x000fc800078ec0ff */
[----:B------:R-:W-:Y:S01]  /*2b50*/  ISETP.NE.OR P4, PT, R15, 0x20, P0 ;  /* 0x000000200f00780c */ /* 0x000fe20000785670 */
[----:B------:R-:W-:Y:S01]  /*2b60*/  VIADD R15, R6, 0x1f ;  /* 0x0000001f060f7836 */ /* 0x000fe20000000000 */
[----:B0-----:R-:W-:-:S04]  /*2b70*/  ULEA UR4, UR5, UR4, 0x18 ;  /* 0x0000000405047291 */ /* 0x001fc8000f8ec03f */
[----:B------:R-:W-:Y:S02]  /*2b80*/  ISETP.GT.U32.AND P3, PT, R15, 0x3e, PT ;  /* 0x0000003e0f00780c */ /* 0x000fe40003f64070 */
[----:B------:R-:W-:Y:S01]  /*2b90*/  LEA R10, R9, UR4, 0x2 ;  /* 0x00000004090a7c11 */ /* 0x000fe2000f8e10ff */
[----:B------:R-:W-:-:S04]  /*2ba0*/  FADD.FTZ R9, RZ, R14 ;  /* 0x0000000eff097221 */ /* 0x000fc80000010000 */
        /* <DEDUP_REMOVED lines=29> */
.L_x_4557:
[----:B------:R-:W-:Y:S05]  /*2d80*/  BSYNC B0 ;  /* 0x0000000000007941 */ /* 0x000fea0003800000 */
.L_x_4556:
        /* <DEDUP_REMOVED lines=28> */
[-C--:B------:R-:W-:Y:S02]  /*2f50*/  LEA.HI.X.SX32 R16, R5, R17.reuse, 0x1, P1 ;  /* 0x0000001105107211 */ /* 0x080fe400008f0eff */
[----:B------:R-:W-:-:S02]  /*2f60*/  LEA.HI.X.SX32 R8, R10, R17, 0x1, P3 ;  /* 0x000000110a087211 */ /* 0x000fc400018f0eff */
[----:B------:R-:W-:Y:S02]  /*2f70*/  LEA R2, P0, R15, UR4, 0x1 ;  /* 0x000000040f027c11 */ /* 0x000fe4000f8008ff */
[----:B------:R-:W-:Y:S02]  /*2f80*/  F2FP.F16.F32.PACK_AB R0, R3, R0 ;  /* 0x000000000300723e */ /* 0x000fe400000000ff */
[----:B------:R-:W-:Y:S02]  /*2f90*/  LEA R10, P1, R11, UR4, 0x1 ;  /* 0x000000040b0a7c11 */ /* 0x000fe4000f8208ff */
[----:B------:R-:W-:Y:S01]  /*2fa0*/  LEA R12, P2, R13, UR4, 0x1 ;  /* 0x000000040d0c7c11 */ /* 0x000fe2000f8408ff */
[----:B------:R0:W-:Y:S01]  /*2fb0*/  STG.E.U16 desc[UR36][R6.64], R0 ;  /* 0x0000000006007986 */ /* 0x0001e2000c101524 */
[----:B------:R-:W-:Y:S02]  /*2fc0*/  F2FP.F16.F32.PACK_AB R4, R9, R4 ;  /* 0x000000040904723e */ /* 0x000fe400000000ff */
        /* <DEDUP_REMOVED lines=9> */
.L_x_4528:
        /* <DEDUP_REMOVED lines=16> */
.L_x_4553:
        /* <DEDUP_REMOVED lines=16> */
.L_x_4558:
[----:B------:R-:W-:Y:S05]  /*3260*/  EXIT ;  /* 0x000000000000794d */ /* 0x000fea0003800000 */
.L_x_4530:
[----:B------:R-:W-:Y:S01]  /*3270*/  HFMA2.MMA R11, -RZ, RZ, 0, 1.847743988037109375e-06 ;  /* 0x0000001fff0b7435 */ /* 0x000fe200000001ff */
[----:B------:R-:W-:Y:S01]  /*3280*/  IMAD.MOV.U32 R12, RZ, RZ, 0x10 ;  /* 0x00000010ff0c7424 */ /* 0x000fe200078e00ff */
[----:B------:R-:W-:Y:S01]  /*3290*/  MOV R2, 0xff7fffff ;  /* 0xff7fffff00027802 */ /* 0x000fe20000000f00 */
[----:B------:R-:W-:-:S08]  /*32a0*/  IMAD.MOV.U32 R15, RZ, RZ, -0x1 ;  /* 0xffffffffff0f7424 */ /* 0x000fd000078e00ff */
[----:B------:R-:W-:Y:S05]  /*32b0*/  WARPSYNC.COLLECTIVE R15, `(.L_x_4559) ;  /* 0x000000000f087348 */ /* 0x000fea0003c00000 */
[----:B------:R0:W1:Y:S02]  /*32c0*/  SHFL.BFLY P6, R14, R13, R12, R11 ;  /* 0x0c00000c0d0e7389 */ /* 0x00006400000c000b */
[----:B01----:R-:W-:Y:S01]  /*32d0*/  ENDCOLLECTIVE ;  /* 0x000000000000791b */ /* 0x003fe20003800000 */
.L_x_4559:
[----:B------:R-:W-:Y:S01]  /*32e0*/  IMAD.MOV.U32 R12, RZ, RZ, 0x8 ;  /* 0x00000008ff0c7424 */ /* 0x000fe200078e00ff */
[----:B------:R-:W-:-:S04]  /*32f0*/  FMNMX.FTZ R0, R14, -3.40282346638528859812e+38, !PT ;  /* 0xff7fffff0e007809 */ /* 0x000fc80007810000 */
[----:B------:R-:W-:-:S07]  /*3300*/  MOV R13, R0 ;  /* 0x00000000000d7202 */ /* 0x000fce0000000f00 */
[----:B------:R-:W-:Y:S05]  /*3310*/  WARPSYNC.COLLECTIVE R15, `(.L_x_4560) ;  /* 0x000000000f087348 */ /* 0x000fea0003c00000 */
[----:B------:R0:W1:Y:S02]  /*3320*/  SHFL.BFLY P6, R14, R13, R12, R11 ;  /* 0x0c00000c0d0e7389 */ /* 0x00006400000c000b */
[----:B01----:R-:W-:Y:S01]  /*3330*/  ENDCOLLECTIVE ;  /* 0x000000000000791b */ /* 0x003fe20003800000 */
.L_x_4560:
[----:B------:R-:W-:Y:S01]  /*3340*/  IMAD.MOV.U32 R12, RZ, RZ, 0x4 ;  /* 0x00000004ff0c7424 */ /* 0x000fe200078e00ff */
[----:B------:R-:W-:-:S04]  /*3350*/  FMNMX.FTZ R3, R0, R14, !PT ;  /* 0x0000000e00037209 */ /* 0x000fc80007810000 */
[----:B------:R-:W-:-:S07]  /*3360*/  MOV R13, R3 ;  /* 0x00000003000d7202 */ /* 0x000fce0000000f00 */
[----:B------:R-:W-:Y:S05]  /*3370*/  WARPSYNC.COLLECTIVE R15, `(.L_x_4561) ;  /* 0x000000000f087348 */ /* 0x000fea0003c00000 */
[----:B------:R0:W1:Y:S02]  /*3380*/  SHFL.BFLY P6, R14, R13, R12, R11 ;  /* 0x0c00000c0d0e7389 */ /* 0x00006400000c000b */
[----:B01----:R-:W-:Y:S01]  /*3390*/  ENDCOLLECTIVE ;  /* 0x000000000000791b */ /* 0x003fe20003800000 */
.L_x_4561:
[----:B------:R-:W-:Y:S01]  /*33a0*/  IMAD.MOV.U32 R12, RZ, RZ, 0x2 ;  /* 0x00000002ff0c7424 */ /* 0x000fe200078e00ff */
[----:B------:R-:W-:-:S04]  /*33b0*/  FMNMX.FTZ R4, R3, R14, !PT ;  /* 0x0000000e03047209 */ /* 0x000fc80007810000 */
[----:B------:R-:W-:-:S07]  /*33c0*/  MOV R13, R4 ;  /* 0x00000004000d7202 */ /* 0x000fce0000000f00 */
[----:B------:R-:W-:Y:S05]  /*33d0*/  WARPSYNC.COLLECTIVE R15, `(.L_x_4562) ;  /* 0x000000000f087348 */ /* 0x000fea0003c00000 */
[----:B------:R0:W1:Y:S02]  /*33e0*/  SHFL.BFLY P6, R14, R13, R12, R11 ;  /* 0x0c00000c0d0e7389 */ /* 0x00006400000c000b */
[----:B01----:R-:W-:Y:S01]  /*33f0*/  ENDCOLLECTIVE ;  /* 0x000000000000791b */ /* 0x003fe20003800000 */
.L_x_4562:
[----:B------:R-:W-:Y:S05]  /*3400*/  BRA `(.L_x_4563) ;  /* 0xffffffd400e87947 */ /* 0x000fea000383ffff */
.L_x_4555:
[----:B-1----:R-:W-:Y:S01]  /*3410*/  HFMA2.MMA R12, -RZ, RZ, 0, 5.9604644775390625e-08 ;  /* 0x00000001ff0c7435 */ /* 0x002fe200000001ff */
[----:B------:R-:W-:Y:S01]  /*3420*/  IMAD.MOV.U32 R13, RZ, RZ, RZ ;  /* 0x000000ffff0d7224 */ /* 0x000fe200078e00ff */
[----:B------:R-:W-:Y:S01]  /*3430*/  MOV R15, 0xffffffff ;  /* 0xffffffff000f7802 */ /* 0x000fe20000000f00 */
[----:B------:R-:W-:-:S08]  /*3440*/  IMAD.MOV.U32 R11, RZ, RZ, 0x1f ;  /* 0x0000001fff0b7424 */ /* 0x000fd000078e00ff */
[----:B0-----:R-:W-:Y:S05]  /*3450*/  WARPSYNC.COLLECTIVE R15, `(.L_x_4564) ;  /* 0x000000000f087348 */ /* 0x001fea0003c00000 */
[----:B------:R1:W2:Y:S02]  /*3460*/  SHFL.BFLY P6, R14, R13, R12, R11 ;  /* 0x0c00000c0d0e7389 */ /* 0x0002a400000c000b */
[----:B012---:R-:W-:Y:S01]  /*3470*/  ENDCOLLECTIVE ;  /* 0x000000000000791b */ /* 0x007fe20003800000 */
.L_x_4564:
[----:B------:R-:W-:-:S07]  /*3480*/  IMAD.MOV.U32 R0, RZ, RZ, R14 ;  /* 0x000000ffff007224 */ /* 0x000fce00078e000e */
[----:B------:R-:W-:Y:S05]  /*3490*/  WARPSYNC.COLLECTIVE R15, `(.L_x_4565) ;  /* 0x000000000f087348 */ /* 0x000fea0003c00000 */
[----:B------:R0:W1:Y:S02]  /*34a0*/  SHFL.BFLY P6, R14, R13, R12, R11 ;  /* 0x0c00000c0d0e7389 */ /* 0x00006400000c000b */
[----:B01----:R-:W-:Y:S01]  /*34b0*/  ENDCOLLECTIVE ;  /* 0x000000000000791b */ /* 0x003fe20003800000 */
.L_x_4565:
[----:B------:R-:W-:Y:S01]  /*34c0*/  FADD.FTZ R0, RZ, R0 ;  /* 0x00000000ff007221 */ /* 0x000fe20000010000 */
[----:B------:R-:W-:-:S07]  /*34d0*/  MOV R2, R14 ;  /* 0x0000000e00027202 */ /* 0x000fce0000000f00 */
[----:B------:R-:W-:Y:S05]  /*34e0*/  WARPSYNC.COLLECTIVE R15, `(.L_x_4566) ;  /* 0x000000000f087348 */ /* 0x000fea0003c00000 */
[----:B------:R0:W1:Y:S02]  /*34f0*/  SHFL.BFLY P6, R14, R13, R12, R11 ;  /* 0x0c00000c0d0e7389 */ /* 0x00006400000c000b */
[----:B01----:R-:W-:Y:S01]  /*3500*/  ENDCOLLECTIVE ;  /* 0x000000000000791b */ /* 0x003fe20003800000 */
.L_x_4566:
[----:B------:R-:W-:Y:S01]  /*3510*/  FADD.FTZ R3, RZ, R2 ;  /* 0x00000002ff037221 */ /* 0x000fe20000010000 */
[----:B------:R-:W-:-:S07]  /*3520*/  MOV R4, R14 ;  /* 0x0000000e00047202 */ /* 0x000fce0000000f00 */
[----:B------:R-:W-:Y:S05]  /*3530*/  WARPSYNC.COLLECTIVE R15, `(.L_x_4567) ;  /* 0x000000000f087348 */ /* 0x000fea0003c00000 */
[----:B------:R0:W1:Y:S02]  /*3540*/  SHFL.BFLY P6, R14, R13, R12, R11 ;  /* 0x0c00000c0d0e7389 */ /* 0x00006400000c000b */
[----:B01----:R-:W-:Y:S01]  /*3550*/  ENDCOLLECTIVE ;  /* 0x000000000000791b */ /* 0x003fe20003800000 */
.L_x_4567:
[----:B------:R-:W-:Y:S01]  /*3560*/  FADD.FTZ R4, RZ, R4 ;  /* 0x00000004ff047221 */ /* 0x000fe20000010000 */
[----:B------:R-:W-:Y:S06]  /*3570*/  BRA `(.L_x_4568) ;  /* 0xfffffff400387947 */ /* 0x000fec000383ffff */
.L_x_4569:
        /* <DEDUP_REMOVED lines=16> */
.L_x_28114:


//--------------------- .text._ZN4vllm25paged_attention_v1_kernelIthLi32ELi16ELi128ELNS_18Fp8KVCacheDataTypeE2ELb1EEEvPT_PKS2_PKT0_S8_ifPKiSA_iPKfiiiSC_SC_iiiii --------------------------
	.section	.text._ZN4vllm25paged_attention_v1_kernelIthLi32ELi16ELi128ELNS_18Fp8KVCacheDataTypeE2ELb1EEEvPT_PKS2_PKT0_S8_ifPKiSA_iPKfiiiSC_SC_iiiii,"ax",@progbits
	.align	128
        .global         _ZN4vllm25paged_attention_v1_kernelIthLi32ELi16ELi128ELNS_18Fp8KVCacheDataTypeE2ELb1EEEvPT_PKS2_PKT0_S8_ifPKiSA_iPKfiiiSC_SC_iiiii
        .type           _ZN4vllm25paged_attention_v1_kernelIthLi32ELi16ELi128ELNS_18Fp8KVCacheDataTypeE2ELb1EEEvPT_PKS2_PKT0_S8_ifPKiSA_iPKfiiiSC_SC_iiiii,@function
        .size           _ZN4vllm25paged_attention_v1_kernelIthLi32ELi16ELi128ELNS_18Fp8KVCacheDataTypeE2ELb1EEEvPT_PKS2_PKT0_S8_ifPKiSA_iPKfiiiSC_SC_iiiii,(.L_x_28115 - _ZN4vllm25paged_attention_v1_kernelIthLi32ELi16ELi128ELNS_18Fp8KVCacheDataTypeE2ELb1EEEvPT_PKS2_PKT0_S8_ifPKiSA_iPKfiiiSC_SC_iiiii)
        .other          _ZN4vllm25paged_attention_v1_kernelIthLi32ELi16ELi128ELNS_18Fp8KVCacheDataTypeE2ELb1EEEvPT_PKS2_PKT0_S8_ifPKiSA_iPKfiiiSC_SC_iiiii,@"STO_CUDA_ENTRY STV_DEFAULT"
_ZN4vllm25paged_attention_v1_kernelIthLi32ELi16ELi128ELNS_18Fp8KVCacheDataTypeE2ELb1EEEvPT_PKS2_PKT0_S8_ifPKiSA_iPKfiiiSC_SC_iiiii:
.text._ZN4vllm25paged_attention_v1_kernelIthLi32ELi16ELi128ELNS_18Fp8KVCacheDataTypeE2ELb1EEEvPT_PKS2_PKT0_S8_ifPKiSA_iPKfiiiSC_SC_iiiii:
        /* <DEDUP_REMOVED lines=12> */
[----:B-1----:R-:W-:-:S06]  /*00c0*/  IADD3 R4, R6, 0xffffffe, RZ ;  /* 0x0ffffffe06047810 */ /* 0x002fcc0007ffe0ff */
        /* <DEDUP_REMOVED lines=10> */
[----:B------:R-:W-:Y:S01]  /*0170*/  VIADD R3, R18, 0xf ;  /* 0x0000000f12037836 */ /* 0x000fe20000000000 */
[----:B------:R-:W-:Y:S02]  /*0180*/  MOV R5, R8 ;  /* 0x0000000800057202 */ /* 0x000fe40000000f00 */
[----:B------:R-:W2:Y:S01]  /*0190*/  S2R R8, SR_CTAID.X ;  /* 0x0000000000087919 */ /* 0x000ea20000002500 */
[----:B------:R-:W-:Y:S02]  /*01a0*/  ISETP.GE.AND P2, PT, R4, RZ, PT ;  /* 0x000000ff0400720c */ /* 0x000fe40003f46270 */
[----:B------:R-:W-:Y:S01]  /*01b0*/  IMAD.HI.U32 R17, R0, R5, RZ ;  /* 0x0000000500117227 */ /* 0x000fe200078e00ff */
[----:B------:R-:W-:-:S03]  /*01c0*/  SHF.R.S32.HI R4, RZ, 0x1f, R3 ;  /* 0x0000001fff047819 */ /* 0x000fc60000011403 */
[----:B------:R-:W-:Y:S01]  /*01d0*/  IMAD.MOV R6, RZ, RZ, -R17 ;  /* 0x000000ffff067224 */ /* 0x000fe200078e0a11 */
[----:B------:R-:W-:Y:S02]  /*01e0*/  LEA.HI R3, R4, R3, RZ, 0x4 ;  /* 0x0000000304037211 */ /* 0x000fe400078f20ff */
[----:B---3--:R-:W-:Y:S01]  /*01f0*/  SHF.R.S32.HI R4, RZ, 0x1f, R9 ;  /* 0x0000001fff047819 */ /* 0x008fe20000011409 */
[----:B------:R-:W-:Y:S01]  /*0200*/  IMAD R5, R16, R6, R5 ;  /* 0x0000000610057224 */ /* 0x000fe200078e0205 */
[----:B------:R-:W-:Y:S02]  /*0210*/  SHF.R.S32.HI R19, RZ, 0x4, R3 ;  /* 0x00000004ff137819 */ /* 0x000fe40000011403 */
[----:B------:R-:W-:Y:S02]  /*0220*/  LEA.HI R4, R4, R9, RZ, 0x5 ;  /* 0x0000000904047211 */ /* 0x000fe400078f28ff */
[----:B------:R-:W-:Y:S02]  /*0230*/  ISETP.GT.U32.AND P1, PT, R16, R5, PT ;  /* 0x000000051000720c */ /* 0x000fe40003f24070 */
[----:B------:R-:W-:-:S02]  /*0240*/  LOP3.LUT R12, R4, 0xffffffe0, RZ, 0xc0, !PT ;  /* 0xffffffe0040c7812 */ /* 0x000fc400078ec0ff */
[----:B------:R-:W-:Y:S01]  /*0250*/  SHF.R.S32.HI R6, RZ, 0x5, R4 ;  /* 0x00000005ff067819 */ /* 0x000fe20000011404 */
[----:B------:R-:W-:-:S08]  /*0260*/  IMAD.MOV.U32 R4, RZ, RZ, R16 ;  /* 0x000000ffff047224 */ /* 0x000fd000078e0010 */
[-C--:B------:R-:W-:Y:S02]  /*0270*/  @!P1 IADD3 R5, R5, -R16.reuse, RZ ;  /* 0x8000001005059210 */ /* 0x080fe40007ffe0ff */
[----:B------:R-:W-:Y:S02]  /*0280*/  @!P1 IADD3 R17, R17, 0x1, RZ ;  /* 0x0000000111119810 */ /* 0x000fe40007ffe0ff */
[----:B------:R-:W-:Y:S02]  /*0290*/  ISETP.GE.U32.AND P0, PT, R5, R16, PT ;  /* 0x000000100500720c */ /* 0x000fe40003f06070 */
[----:B------:R-:W-:Y:S02]  /*02a0*/  ISETP.NE.AND P1, PT, R2, RZ, PT ;  /* 0x000000ff0200720c */ /* 0x000fe40003f25270 */
[----:B------:R-:W-:-:S04]  /*02b0*/  LOP3.LUT R5, R3, 0xfffffff0, RZ, 0xc0, !PT ;  /* 0xfffffff003057812 */ /* 0x000fc800078ec0ff */
[----:B------:R-:W-:Y:S02]  /*02c0*/  VIMNMX R18, R18, R5, PT ;  /* 0x0000000512127248 */ /* 0x000fe40003fe0100 */
[----:B------:R-:W-:-:S03]  /*02d0*/  IADD3 R5, -R12, R9, RZ ;  /* 0x000000090c057210 */ /* 0x000fc60007ffe1ff */
[----:B------:R-:W-:Y:S01]  /*02e0*/  @P0 VIADD R17, R17, 0x1 ;  /* 0x0000000111110836 */ /* 0x000fe20000000000 */
[----:B----4-:R-:W-:-:S04]  /*02f0*/  ISETP.GT.AND P0, PT, R11, -0x1, PT ;  /* 0xffffffff0b00780c */ /* 0x010fc80003f04270 */
[----:B------:R-:W-:Y:S02]  /*0300*/  @!P2 IADD3 R17, -R17, RZ, RZ ;  /* 0x000000ff1111a210 */ /* 0x000fe40007ffe1ff */
[----:B------:R-:W-:-:S07]  /*0310*/  @!P1 LOP3.LUT R17, RZ, R2, RZ, 0x33, !PT ;  /* 0x00000002ff119212 */ /* 0x000fce00078e33ff */
        /* <DEDUP_REMOVED lines=56> */
.L_x_4570:
[----:B------:R-:W-:Y:S02]  /*06a0*/  ULDC UR4, c[0x0][0x278] ;  /* 0x00009e0000047ab9 */ /* 0x000fe40000000800 */
[----:B------:R-:W-:-:S04]  /*06b0*/  IMAD R2, R7, UR4, R8 ;  /* 0x0000000407027c24 */ /* 0x000fc8000f8e0208 */
[----:B------:R-:W-:-:S07]  /*06c0*/  IMAD R20, R2, R11, RZ ;  /* 0x0000000b02147224 */ /* 0x000fce00078e02ff */
.L_x_4571:
        /* <DEDUP_REMOVED lines=13> */
[----:B------:R-:W-:Y:S01]  /*07a0*/  HFMA2.MMA R2, -RZ, RZ, 0, 0 ;  /* 0x00000000ff027435 */ /* 0x000fe200000001ff */
        /* <DEDUP_REMOVED lines=8> */
[----:B0-----:R-:W-:-:S05]  /*0830*/  IADD3 R16, RZ, -R3, RZ ;  /* 0x80000003ff107210 */ /* 0x001fca0007ffe0ff */
[----:B------:R-:W-:Y:S01]  /*0840*/  IMAD R15, R16, R11, RZ ;  /* 0x0000000b100f7224 */ /* 0x000fe200078e02ff */
[----:B------:R-:W-:-:S03]  /*0850*/  IABS R16, R12 ;  /* 0x0000000c00107213 */ /* 0x000fc60000000000 */
[----:B------:R-:W-:Y:S01]  /*0860*/  IMAD.HI.U32 R2, R3, R15, R2 ;  /* 0x0000000f03027227 */ /* 0x000fe200078e0002 */
[----:B------:R-:W-:-:S07]  /*0870*/  IADD3 R3, R17, -UR4, RZ ;  /* 0x8000000411037c10 */ /* 0x000fce000fffe0ff */
.L_x_4575:
        /* <DEDUP_REMOVED lines=41> */
.L_x_4573:
[----:B------:R-:W-:Y:S05]  /*0b10*/  BSYNC B7 ;  /* 0x0000000000077941 */ /* 0x000fea0003800000 */
.L_x_4572:
        /* <DEDUP_REMOVED lines=11> */
.L_x_4611:
        /* <DEDUP_REMOVED lines=40> */
.L_x_4581:
        /* <DEDUP_REMOVED lines=11> */
.L_x_4580:
[----:B------:R-:W-:Y:S05]  /*0f00*/  BSYNC B1 ;  /* 0x0000000000017941 */ /* 0x000fea0003800000 */
.L_x_4579:
        /* <DEDUP_REMOVED lines=14> */
.L_x_4584:
        /* <DEDUP_REMOVED lines=100> */
.L_x_4583:
[----:B------:R-:W-:Y:S05]  /*1630*/  BSYNC B1 ;  /* 0x0000000000017941 */ /* 0x000fea0003800000 */
.L_x_4582:
        /* <DEDUP_REMOVED lines=55> */
.L_x_4586:
[----:B------:R-:W-:Y:S05]  /*19b0*/  BSYNC B1 ;  /* 0x0000000000017941 */ /* 0x000fea0003800000 */
.L_x_4585:
        /* <DEDUP_REMOVED lines=26> */
.L_x_4578:
[----:B------:R-:W-:Y:S05]  /*1b60*/  BSYNC B0 ;  /* 0x0000000000007941 */ /* 0x000fea0003800000 */
.L_x_4577:
        /* <DEDUP_REMOVED lines=48> */
.L_x_4591:
        /* <DEDUP_REMOVED lines=8> */
.L_x_4590:
[----:B------:R-:W-:Y:S05]  /*1ef0*/  BSYNC B1 ;  /* 0x0000000000017941 */ /* 0x000fea0003800000 */
.L_x_4589:
        /* <DEDUP_REMOVED lines=14> */
.L_x_4594:
        /* <DEDUP_REMOVED lines=52> */
.L_x_4593:
[----:B------:R-:W-:Y:S05]  /*2320*/  BSYNC B1 ;  /* 0x0000000000017941 */ /* 0x000fea0003800000 */
.L_x_4592:
        /* <DEDUP_REMOVED lines=31> */
.L_x_4596:
[----:B------:R-:W-:Y:S05]  /*2520*/  BSYNC B1 ;  /* 0x0000000000017941 */ /* 0x000fea0003800000 */
.L_x_4595:
        /* <DEDUP_REMOVED lines=14> */
.L_x_4588:
[----:B------:R-:W-:Y:S05]  /*2610*/  BSYNC B0 ;  /* 0x0000000000007941 */ /* 0x000fea0003800000 */
.L_x_4587:
[----:B------:R-:W-:Y:S06]  /*2620*/  BAR.SYNC.DEFER_BLOCKING 0x0 ;  /* 0x0000000000007b1d */ /* 0x000fec0000010000 */
[----:B------:R-:W-:Y:S04]  /*2630*/  BSSY B6, `(.L_x_4597) ;  /* 0x000003c000067945 */ /* 0x000fe80003800000 */
[----:B------:R-:W-:Y:S05]  /*2640*/  @P1 BRA `(.L_x_4598) ;  /* 0x0000000000e81947 */ /* 0x000fea0003800000 */
[----:B------:R-:W0:Y:S01]  /*2650*/  LDC R18, c[0x0][0x280] ;  /* 0x0000a000ff127b82 */ /* 0x000e220000000800 */
[----:B-1----:R-:W1:Y:S01]  /*2660*/  I2F.RP R11, R16 ;  /* 0x00000010000b7306 */ /* 0x002e620000209400 */
[----:B------:R-:W-:Y:S01]  /*2670*/  HFMA2.MMA R12, -RZ, RZ, 0, 0 ;  /* 0x00000000ff0c7435 */ /* 0x000fe200000001ff */
[----:B------:R-:W-:Y:S02]  /*2680*/  ULDC UR4, c[0x0][0x27c] ;  /* 0x00009f0000047ab9 */ /* 0x000fe40000000800 */
[----:B------:R-:W-:-:S03]  /*2690*/  VIADD R17, R17, -UR4 ;  /* 0x8000000411117c36 */ /* 0x000fc60008000000 */
        /* <DEDUP_REMOVED lines=20> */
.L_x_4600:
        /* <DEDUP_REMOVED lines=33> */
.L_x_4598:
[----:B------:R-:W-:Y:S05]  /*29f0*/  BSYNC B6 ;  /* 0x0000000000067941 */ /* 0x000fea0003800000 */
.L_x_4597:
[----:B------:R-:W-:-:S03]  /*2a00*/  UMOV UR4, 0xffffffff ;  /* 0xffffffff00047882 */ /* 0x000fc60000000000 */
[----:B------:R-:W-:Y:S05]  /*2a10*/  BRA.DIV UR4, `(.L_x_4601) ;  /* 0x0000000a041c7947 */ /* 0x000fea000b800000 */
[----:B0-----:R-:W-:Y:S01]  /*2a20*/  IMAD.MOV.U32 R0, RZ, RZ, RZ ;  /* 0x000000ffff007224 */ /* 0x001fe200078e00ff */
[----:B------:R-:W-:-:S03]  /*2a30*/  HFMA2.MMA R14, -RZ, RZ, 0, 0 ;  /* 0x00000000ff0e7435 */ /* 0x000fc600000001ff */
[----:B------:R-:W-:-:S08]  /*2a40*/  FADD.FTZ R0, RZ, R0 ;  /* 0x00000000ff007221 */ /* 0x000fd00000010000 */
.L_x_4614:
[----:B------:R-:W-:Y:S05]  /*2a50*/  WARPSYNC.ALL ;  /* 0x0000000000007948 */ /* 0x000fea0003800000 */
[----:B------:R-:W0:Y:S08]  /*2a60*/  S2UR UR5, SR_CgaCtaId ;  /* 0x00000000000579c3 */ /* 0x000e300000008800 */
[----:B------:R-:W-:Y:S01]  /*2a70*/  BAR.SYNC.DEFER_BLOCKING 0x0 ;  /* 0x0000000000007b1d */ /* 0x000fe20000010000 */
[----:B-1----:R-:W-:Y:S01]  /*2a80*/  LOP3.LUT R2, R5, 0x1, RZ, 0xc0, !PT ;  /* 0x0000000105027812 */ /* 0x002fe200078ec0ff */
[----:B------:R-:W-:Y:S01]  /*2a90*/  VIADD R4, R9, 0x1f ;  /* 0x0000001f09047836 */ /* 0x000fe20000000000 */
        /* <DEDUP_REMOVED lines=8> */
[----:B------:R-:W-:-:S02]  /*2b20*/  ISETP.NE.OR P5, PT, R2, 0x40, P0 ;  /* 0x000000400200780c */ /* 0x000fc400007a5670 */
[C---:B------:R-:W-:Y:S02]  /*2b30*/  ISETP.GT.OR P1, PT, R9.reuse, 0x3f, P0 ;  /* 0x0000003f0900780c */ /* 0x040fe40000724670 */
[----:B------:R-:W-:Y:S02]  /*2b40*/  LEA R6, R6, R3, 0x5 ;  /* 0x0000000306067211 */ /* 0x000fe400078e28ff */
[C---:B------:R-:W-:Y:S02]  /*2b50*/  LOP3.LUT R2, R9.reuse, 0xffffffe0, RZ, 0xc0, !PT ;  /* 0xffffffe009027812 */ /* 0x040fe400078ec0ff */
[----:B------:R-:W-:Y:S02]  /*2b60*/  ISETP.GT.U32.AND P3, PT, R4, 0x3e, PT ;  /* 0x0000003e0400780c */ /* 0x000fe40003f64070 */
[----:B------:R-:W-:Y:S01]  /*2b70*/  ISETP.GT.OR P2, PT, R9, 0x1f, P0 ;  /* 0x0000001f0900780c */ /* 0x000fe20000744670 */
[----:B0-----:R-:W-:Y:S01]  /*2b80*/  ULEA UR4, UR5, UR4, 0x18 ;  /* 0x0000000405047291 */ /* 0x001fe2000f8ec03f */
[----:B------:R-:W-:-:S05]  /*2b90*/  ISETP.NE.OR P4, PT, R2, 0x20, P0 ;  /* 0x000000200200780c */ /* 0x000fca0000785670 */
        /* <DEDUP_REMOVED lines=9> */
.L_x_4603:
[----:B------:R-:W-:Y:S05]  /*2c30*/  BSYNC B0 ;  /* 0x0000000000007941 */ /* 0x000fea0003800000 */
.L_x_4602:
        /* <DEDUP_REMOVED lines=10> */
.L_x_4605:
[----:B------:R-:W-:Y:S05]  /*2ce0*/  BSYNC B0 ;  /* 0x0000000000007941 */ /* 0x000fea0003800000 */
.L_x_4604:
        /* <DEDUP_REMOVED lines=12> */
[--C-:B01----:R-:W-:Y:S02]  /*2db0*/  IADD3 R6, P1, P2, R7, UR4, R8.reuse ;  /* 0x0000000407067c10 */ /* 0x103fe4000fa3e008 */
[----:B------:R-:W-:-:S04]  /*2dc0*/  SHF.R.S32.HI R7, RZ, 0x1f, R8 ;  /* 0x0000001fff077819 */ /* 0x000fc80000011408 */
[----:B------:R-:W-:Y:S01]  /*2dd0*/  IADD3.X R7, R2, UR5, R7, P1, P2 ;  /* 0x0000000502077c10 */ /* 0x000fe20008fe4407 */
[----:B------:R-:W-:Y:S06]  /*2de0*/  @P0 EXIT ;  /* 0x000000000000094d */ /* 0x000fec0003800000 */
[C---:B------:R-:W-:Y:S01]  /*2df0*/  VIADD R4, R3.reuse, 0x10 ;  /* 0x0000001003047836 */ /* 0x040fe20000000000 */
[----:B------:R-:W-:Y:S01]  /*2e00*/  IADD3 R8, P0, R3, R6, RZ ;  /* 0x0000000603087210 */ /* 0x000fe20007f1e0ff */
[----:B------:R-:W-:Y:S01]  /*2e10*/  ULDC.64 UR4, c[0x0][0x210] ;  /* 0x0000840000047ab9 */ /* 0x000fe20000000a00 */
[----:B------:R-:W-:Y:S02]  /*2e20*/  F2FP.F16.F32.PACK_AB R0, R5, R0 ;  /* 0x000000000500723e */ /* 0x000fe400000000ff */
[C---:B------:R-:W-:Y:S02]  /*2e30*/  IADD3 R6, P1, R4.reuse, R6, RZ ;  /* 0x0000000604067210 */ /* 0x040fe40007f3e0ff */
[-C--:B------:R-:W-:Y:S02]  /*2e40*/  LEA.HI.X.SX32 R3, R3, R7.reuse, 0x1, P0 ;  /* 0x0000000703037211 */ /* 0x080fe400000f0eff */
[----:B------:R-:W-:Y:S02]  /*2e50*/  LEA.HI.X.SX32 R7, R4, R7, 0x1, P1 ;  /* 0x0000000704077211 */ /* 0x000fe400008f0eff */
[----:B------:R-:W-:-:S02]  /*2e60*/  LEA R2, P0, R8, UR4, 0x1 ;  /* 0x0000000408027c11 */ /* 0x000fc4000f8008ff */
[----:B------:R-:W-:Y:S02]  /*2e70*/  LEA R4, P1, R6, UR4, 0x1 ;  /* 0x0000000406047c11 */ /* 0x000fe4000f8208ff */
[----:B------:R-:W-:Y:S02]  /*2e80*/  LEA.HI.X R3, R8, UR5, R3, 0x1, P0 ;  /* 0x0000000508037c11 */ /* 0x000fe400080f0c03 */
[----:B------:R-:W-:Y:S02]  /*2e90*/  LEA.HI.X R5, R6, UR5, R7, 0x1, P1 ;  /* 0x0000000506057c11 */ /* 0x000fe400088f0c07 */
[----:B------:R-:W-:Y:S01]  /*2ea0*/  PRMT R6, R0, 0x7632, R6 ;  /* 0x0000763200067816 */ /* 0x000fe20000000006 */
[----:B------:R-:W-:Y:S04]  /*2eb0*/  STG.E.U16 desc[UR36][R2.64], R0 ;  /* 0x0000000002007986 */ /* 0x000fe8000c101524 */
[----:B------:R-:W-:Y:S01]  /*2ec0*/  STG.E.U16 desc[UR36][R4.64], R6 ;  /* 0x0000000604007986 */ /* 0x000fe2000c101524 */
[----:B------:R-:W-:Y:S05]  /*2ed0*/  EXIT ;  /* 0x000000000000794d */ /* 0x000fea0003800000 */
.L_x_4574:
        /* <DEDUP_REMOVED lines=16> */
.L_x_4599:
        /* <DEDUP_REMOVED lines=16> */
.L_x_4606:
[----:B------:R-:W-:Y:S05]  /*30e0*/  EXIT ;  /* 0x000000000000794d */ /* 0x000fea0003800000 */
.L_x_4576:
[----:B------:R-:W-:Y:S01]  /*30f0*/  MOV R12, 0x10 ;  /* 0x00000010000c7802 */ /* 0x000fe20000000f00 */
[----:B------:R-:W-:Y:S01]  /*3100*/  IMAD.MOV.U32 R11, RZ, RZ, 0x1f ;  /* 0x0000001fff0b7424 */ /* 0x000fe200078e00ff */
[----:B------:R-:W-:Y:S01]  /*3110*/  MOV R15, 0xffffffff ;  /* 0xffffffff000f7802 */ /* 0x000fe20000000f00 */
[----:B------:R-:W-:-:S07]  /*3120*/  IMAD.MOV.U32 R2, RZ, RZ, -0x800001 ;  /* 0xff7fffffff027424 */ /* 0x000fce00078e00ff */
[----:B------:R-:W-:Y:S05]  /*3130*/  WARPSYNC.COLLECTIVE R15, `(.L_x_4607) ;  /* 0x000000000f087348 */ /* 0x000fea0003c00000 */
[----:B------:R0:W1:Y:S02]  /*3140*/  SHFL.BFLY P6, R14, R13, R12, R11 ;  /* 0x0c00000c0d0e7389 */ /* 0x00006400000c000b */
[----:B01----:R-:W-:Y:S01]  /*3150*/  ENDCOLLECTIVE ;  /* 0x000000000000791b */ /* 0x003fe20003800000 */
.L_x_4607:
[----:B------:R-:W-:Y:S01]  /*3160*/  HFMA2.MMA R12, -RZ, RZ, 0, 4.76837158203125e-07 ;  /* 0x00000008ff0c7435 */ /* 0x000fe200000001ff */
[----:B------:R-:W-:-:S05]  /*3170*/  FMNMX.FTZ R0, R14, -3.40282346638528859812e+38, !PT ;  /* 0xff7fffff0e007809 */ /* 0x000fca0007810000 */
[----:B------:R-:W-:-:S07]  /*3180*/  IMAD.MOV.U32 R13, RZ, RZ, R0 ;  /* 0x000000ffff0d7224 */ /* 0x000fce00078e0000 */
[----:B------:R-:W-:Y:S05]  /*3190*/  WARPSYNC.COLLECTIVE R15, `(.L_x_4608) ;  /* 0x000000000f087348 */ /* 0x000fea0003c00000 */
[----:B------:R0:W1:Y:S02]  /*31a0*/  SHFL.BFLY P6, R14, R13, R12, R11 ;  /* 0x0c00000c0d0e7389 */ /* 0x00006400000c000b */
[----:B01----:R-:W-:Y:S01]  /*31b0*/  ENDCOLLECTIVE ;  /* 0x000000000000791b */ /* 0x003fe20003800000 */
.L_x_4608:
[----:B------:R-:W-:Y:S02]  /*31c0*/  MOV R12, 0x4 ;  /* 0x00000004000c7802 */ /* 0x000fe40000000f00 */
[----:B------:R-:W-:-:S05]  /*31d0*/  FMNMX.FTZ R3, R0, R14, !PT ;  /* 0x0000000e00037209 */ /* 0x000fca0007810000 */
[----:B------:R-:W-:-:S07]  /*31e0*/  IMAD.MOV.U32 R13, RZ, RZ, R3 ;  /* 0x000000ffff0d7224 */ /* 0x000fce00078e0003 */
[----:B------:R-:W-:Y:S05]  /*31f0*/  WARPSYNC.COLLECTIVE R15, `(.L_x_4609) ;  /* 0x000000000f087348 */ /* 0x000fea0003c00000 */
[----:B------:R0:W1:Y:S02]  /*3200*/  SHFL.BFLY P6, R14, R13, R12, R11 ;  /* 0x0c00000c0d0e7389 */ /* 0x00006400000c000b */
[----:B01----:R-:W-:Y:S01]  /*3210*/  ENDCOLLECTIVE ;  /* 0x000000000000791b */ /* 0x003fe20003800000 */
.L_x_4609:
[----:B------:R-:W-:Y:S01]  /*3220*/  HFMA2.MMA R12, -RZ, RZ, 0, 1.1920928955078125e-07 ;  /* 0x00000002ff0c7435 */ /* 0x000fe200000001ff */
[----:B------:R-:W-:-:S05]  /*3230*/  FMNMX.FTZ R4, R3, R14, !PT ;  /* 0x0000000e03047209 */ /* 0x000fca0007810000 */
[----:B------:R-:W-:-:S07]  /*3240*/  IMAD.MOV.U32 R13, RZ, RZ, R4 ;  /* 0x000000ffff0d7224 */ /* 0x000fce00078e0004 */
[----:B------:R-:W-:Y:S05]  /*3250*/  WARPSYNC.COLLECTIVE R15, `(.L_x_4610) ;  /* 0x000000000f087348 */ /* 0x000fea0003c00000 */
[----:B------:R0:W1:Y:S02]  /*3260*/  SHFL.BFLY P6, R14, R13, R12, R11 ;  /* 0x0c00000c0d0e7389 */ /* 0x00006400000c000b */
[----:B01----:R-:W-:Y:S01]  /*3270*/  ENDCOLLECTIVE ;  /* 0x000000000000791b */ /* 0x003fe20003800000 */
.L_x_4610:
[----:B------:R-:W-:Y:S05]  /*3280*/  BRA `(.L_x_4611) ;  /* 0xffffffd800507947 */ /* 0x000fea000383ffff */
.L_x_4601:
[----:B------:R-:W-:Y:S01]  /*3290*/  HFMA2.MMA R12, -RZ, RZ, 0, 5.9604644775390625e-08 ;  /* 0x00000001ff0c7435 */ /* 0x000fe200000001ff */
[----:B-1----:R-:W-:Y:S01]  /*32a0*/  MOV R13, RZ ;  /* 0x000000ff000d7202 */ /* 0x002fe20000000f00 */
[----:B------:R-:W-:Y:S01]  /*32b0*/  IMAD.MOV.U32 R11, RZ, RZ, 0x1f ;  /* 0x0000001fff0b7424 */ /* 0x000fe200078e00ff */
[----:B------:R-:W-:-:S08]  /*32c0*/  MOV R15, 0xffffffff ;  /* 0xffffffff000f7802 */ /* 0x000fd00000000f00 */
[----:B0-----:R-:W-:Y:S05]  /*32d0*/  WARPSYNC.COLLECTIVE R15, `(.L_x_4612) ;  /* 0x000000000f087348 */ /* 0x001fea0003c00000 */
[----:B------:R1:W2:Y:S02]  /*32e0*/  SHFL.BFLY P6, R14, R13, R12, R11 ;  /* 0x0c00000c0d0e7389 */ /* 0x0002a400000c000b */
[----:B012---:R-:W-:Y:S01]  /*32f0*/  ENDCOLLECTIVE ;  /* 0x000000000000791b */ /* 0x007fe20003800000 */
.L_x_4612:
[----:B------:R-:W-:-:S07]  /*3300*/  MOV R0, R14 ;  /* 0x0000000e00007202 */ /* 0x000fce0000000f00 */
[----:B------:R-:W-:Y:S05]  /*3310*/  WARPSYNC.COLLECTIVE R15, `(.L_x_4613) ;  /* 0x000000000f087348 */ /* 0x000fea0003c00000 */
[----:B------:R0:W1:Y:S02]  /*3320*/  SHFL.BFLY P6, R14, R13, R12, R11 ;  /* 0x0c00000c0d0e7389 */ /* 0x00006400000c000b */
[----:B01----:R-:W-:Y:S01]  /*3330*/  ENDCOLLECTIVE ;  /* 0x000000000000791b */ /* 0x003fe20003800000 */
.L_x_4613:
[----:B------:R-:W-:Y:S01]  /*3340*/  FADD.FTZ R0, RZ, R0 ;  /* 0x00000000ff007221 */ /* 0x000fe20000010000 */
[----:B------:R-:W-:Y:S06]  /*3350*/  BRA `(.L_x_4614) ;  /* 0xfffffff400bc7947 */ /* 0x000fec000383ffff */
.L_x_4615:
        /* <DEDUP_REMOVED lines=10> */
.L_x_28115:


//--------------------- .text._ZN4vllm25paged_attention_v1_kernelIthLi256ELi8ELi128ELNS_18Fp8KVCacheDataTypeE2ELb0EEEvPT_PKS2_PKT0_S8_ifPKiSA_iPKfiiiSC_SC_iiiii --------------------------
	.section	.text._ZN4vllm25paged_attention_v1_kernelIthLi256ELi8ELi128ELNS_18Fp8KVCacheDataTypeE2ELb0EEEvPT_PKS2_PKT0_S8_ifPKiSA_iPKfiiiSC_SC_iiiii,"ax",@progbits
	.align	128
        .global         _ZN4vllm25paged_attention_v1_kernelIthLi256ELi8ELi128ELNS_18Fp8KVCacheDataTypeE2ELb0EEEvPT_PKS2_PKT0_S8_ifPKiSA_iPKfiiiSC_SC_iiiii
        .type           _ZN4vllm25paged_attention_v1_kernelIthLi256ELi8ELi128ELNS_18Fp8KVCacheDataTypeE2ELb0EEEvPT_PKS2_PKT0_S8_ifPKiSA_iPKfiiiSC_SC_iiiii,@function
        .size           _ZN4vllm25paged_attention_v1_kernelIthLi256ELi8ELi128ELNS_18Fp8KVCacheDataTypeE2ELb0EEEvPT_PKS2_PKT0_S8_ifPKiSA_iPKfiiiSC_SC_iiiii,(.L_x_28116 - _ZN4vllm25paged_attention_v1_kernelIthLi256ELi8ELi128ELNS_18Fp8KVCacheDataTypeE2ELb0EEEvPT_PKS2_PKT0_S8_ifPKiSA_iPKfiiiSC_SC_iiiii)
        .other          _ZN4vllm25paged_attention_v1_kernelIthLi256ELi8ELi128ELNS_18Fp8KVCacheDataTypeE2ELb0EEEvPT_PKS2_PKT0_S8_ifPKiSA_iPKfiiiSC_SC_iiiii,@"STO_CUDA_ENTRY STV_DEFAULT"
_ZN4vllm25paged_attention_v1_kernelIthLi256ELi8ELi128ELNS_18Fp8KVCacheDataTypeE2ELb0EEEvPT_PKS2_PKT0_S8_ifPKiSA_iPKfiiiSC_SC_iiiii:
.text._ZN4vllm25paged_attention_v1_kernelIthLi256ELi8ELi128ELNS_18Fp8KVCacheDataTypeE2ELb0EEEvPT_PKS2_PKT0_S8_ifPKiSA_iPKfiiiSC_SC_iiiii:
        /* <DEDUP_REMOVED lines=29> */
[----:B------:R0:W1:Y:S02]  /*01d0*/  SHFL.BFLY PT, R14, R3, 0x4, 0x1f ;  /* 0x0c801f00030e7f89 */ /* 0x00006400000e0000 */
.L_x_4646:
        /* <DEDUP_REMOVED lines=40> */
.L_x_4622:
        /* <DEDUP_REMOVED lines=11> */
.L_x_4621:
[----:B------:R-:W-:Y:S05]  /*0510*/  BSYNC B1 ;  /* 0x0000000000017941 */ /* 0x000fea0003800000 */
.L_x_4620:
        /* <DEDUP_REMOVED lines=14> */
.L_x_4625:
        /* <DEDUP_REMOVED lines=100> */
.L_x_4624:
[----:B------:R-:W-:Y:S05]  /*0c40*/  BSYNC B1 ;  /* 0x0000000000017941 */ /* 0x000fea0003800000 */
.L_x_4623:
        /* <DEDUP_REMOVED lines=55> */
.L_x_4627:
[----:B------:R-:W-:Y:S05]  /*0fc0*/  BSYNC B1 ;  /* 0x0000000000017941 */ /* 0x000fea0003800000 */
.L_x_4626:
        /* <DEDUP_REMOVED lines=26> */
.L_x_4619:
[----:B------:R-:W-:Y:S05]  /*1170*/  BSYNC B0 ;  /* 0x0000000000007941 */ /* 0x000fea0003800000 */
.L_x_4618:
        /* <DEDUP_REMOVED lines=48> */
.L_x_4632:
        /* <DEDUP_REMOVED lines=8> */
.L_x_4631:
[----:B------:R-:W-:Y:S05]  /*1500*/  BSYNC B1 ;  /* 0x0000000000017941 */ /* 0x000fea0003800000 */
.L_x_4630:
        /* <DEDUP_REMOVED lines=14> */
.L_x_4635:
        /* <DEDUP_REMOVED lines=52> */
.L_x_4634:
[----:B------:R-:W-:Y:S05]  /*1930*/  BSYNC B1 ;  /* 0x0000000000017941 */ /* 0x000fea0003800000 */
.L_x_4633:
        /* <DEDUP_REMOVED lines=31> */
.L_x_4637:
[----:B------:R-:W-:Y:S05]  /*1b30*/  BSYNC B1 ;  /* 0x0000000000017941 */ /* 0x000fea0003800000 */
.L_x_4636:
        /* <DEDUP_REMOVED lines=14> */
.L_x_4629:
[----:B------:R-:W-:Y:S05]  /*1c20*/  BSYNC B0 ;  /* 0x0000000000007941 */ /* 0x000fea0003800000 */
.L_x_4628:
[----:B------:R-:W-:Y:S01]  /*1c30*/  BAR.SYNC.DEFER_BLOCKING 0x0 ;  /* 0x0000000000007b1d */ /* 0x000fe20000010000 */
[C---:B0-----:R-:W-:Y:S01]  /*1c40*/  LOP3.LUT R0, R6.reuse, 0xffffffc0, RZ, 0xc0, !PT ;  /* 0xffffffc006007812 */ /* 0x041fe200078ec0ff */
[----:B------:R-:W-:Y:S01]  /*1c50*/  HFMA2.MMA R23, -RZ, RZ, 0, 0 ;  /* 0x00000000ff177435 */ /* 0x000fe200000001ff */
[----:B------:R-:W-:Y:S02]  /*1c60*/  ISETP.GT.AND P1, PT, R6, 0x3f, PT ;  /* 0x0000003f0600780c */ /* 0x000fe40003f24270 */
[----:B------:R-:W-:Y:S02]  /*1c70*/  CS2R R18, SRZ ;  /* 0x0000000000127805 */ /* 0x000fe4000001ff00 */
[----:B------:R-:W-:Y:S01]  /*1c80*/  ISETP.NE.AND P0, PT, R0, 0x40, PT ;  /* 0x000000400000780c */ /* 0x000fe20003f05270 */
[----:B------:R-:W0:Y:S01]  /*1c90*/  S2UR UR5, SR_CgaCtaId ;  /* 0x00000000000579c3 */ /* 0x000e220000008800 */
[----:B------:R-:W-:Y:S01]  /*1ca0*/  UMOV UR4, 0x400 ;  /* 0x0000040000047882 */ /* 0x000fe20000000000 */
[----:B------:R-:W-:Y:S01]  /*1cb0*/  LEA R7, R7, R4, 0x8 ;  /* 0x0000000407077211 */ /* 0x000fe200078e40ff */
[----:B------:R-:W-:Y:S01]  /*1cc0*/  UIADD3 UR4, UR4, 0x20, URZ ;  /* 0x0000002004047890 */ /* 0x000fe2000fffe03f */
[C---:B------:R-:W-:Y:S01]  /*1cd0*/  LOP3.LUT R0, R6.reuse, 0xffffffe0, RZ, 0xc0, !PT ;  /* 0xffffffe006007812 */ /* 0x040fe200078ec0ff */
[----:B------:R-:W-:Y:S03]  /*1ce0*/  BSSY B0, `(.L_x_4638) ;  /* 0x0000026000007945 */ /* 0x000fe60003800000 */
[----:B------:R-:W-:Y:S01]  /*1cf0*/  BAR.SYNC.DEFER_BLOCKING 0x0 ;  /* 0x0000000000007b1d */ /* 0x000fe20000010000 */
[----:B------:R-:W-:-:S02]  /*1d00*/  ISETP.GT.AND P3, PT, R6, 0x1f, PT ;  /* 0x0000001f0600780c */ /* 0x000fc40003f64270 */
[----:B------:R-:W-:Y:S02]  /*1d10*/  CS2R R20, SRZ ;  /* 0x0000000000147805 */ /* 0x000fe4000001ff00 */
[----:B------:R-:W-:Y:S01]  /*1d20*/  IADD3 R6, R6, 0x1f, RZ ;  /* 0x0000001f06067810 */ /* 0x000fe20007ffe0ff */
[----:B-1----:R-:W-:Y:S01]  /*1d30*/  IMAD.MOV.U32 R2, RZ, RZ, RZ ;  /* 0x000000ffff027224 */ /* 0x002fe200078e00ff */
[----:B------:R-:W-:Y:S01]  /*1d40*/  ISETP.NE.AND P2, PT, R0, 0x20, PT ;  /* 0x000000200000780c */ /* 0x000fe20003f45270 */
[----:B0-----:R-:W-:Y:S01]  /*1d50*/  ULEA UR4, UR5, UR4, 0x18 ;  /* 0x0000000405047291 */ /* 0x001fe2000f8ec03f */
[----:B------:R-:W-:Y:S01]  /*1d60*/  ISETP.GT.U32.AND P4, PT, R6, 0x3e, PT ;  /* 0x0000003e0600780c */ /* 0x000fe20003f84070 */
[----:B------:R-:W-:Y:S01]  /*1d70*/  IMAD.MOV.U32 R0, RZ, RZ, RZ ;  /* 0x000000ffff007224 */ /* 0x000fe200078e00ff */
[----:B------:R-:W-:-:S03]  /*1d80*/  MOV R25, RZ ;  /* 0x000000ff00197202 */ /* 0x000fc60000000f00 */
        /* <DEDUP_REMOVED lines=27> */
.L_x_4639:
[----:B------:R-:W-:Y:S05]  /*1f40*/  BSYNC B0 ;  /* 0x0000000000007941 */ /* 0x000fea0003800000 */
.L_x_4638:
        /* <DEDUP_REMOVED lines=28> */
.L_x_4641:
[----:B------:R-:W-:Y:S05]  /*2110*/  BSYNC B0 ;  /* 0x0000000000007941 */ /* 0x000fea0003800000 */
.L_x_4640:
[----:B------:R-:W-:Y:S06]  /*2120*/  BAR.SYNC.DEFER_BLOCKING 0x0 ;  /* 0x0000000000007b1d */ /* 0x000fec0000010000 */
[----:B------:R-:W-:Y:S05]  /*2130*/  @P4 EXIT ;  /* 0x000000000000494d */ /* 0x000fea0003800000 */
[----:B------:R-:W2:Y:S01]  /*2140*/  S2R R6, SR_CTAID.Z ;  /* 0x0000000000067919 */ /* 0x000ea20000002700 */
[----:B------:R-:W3:Y:S01]  /*2150*/  S2UR UR4, SR_CTAID.X ;  /* 0x00000000000479c3 */ /* 0x000ee20000002500 */
[----:B------:R-:W-:Y:S01]  /*2160*/  ULDC UR5, c[0x0][0x14] ;  /* 0x0000050000057ab9 */ /* 0x000fe20000000800 */
[----:B------:R-:W-:Y:S01]  /*2170*/  ULDC UR6, c[0x0][0xc] ;  /* 0x0000030000067ab9 */ /* 0x000fe20000000800 */
[C---:B------:R-:W-:Y:S01]  /*2180*/  IADD3 R16, R4.reuse, 0xa0, RZ ;  /* 0x000000a004107810 */ /* 0x040fe20007ffe0ff */
[----:B------:R-:W-:Y:S01]  /*2190*/  IMAD R5, R5, UR6, RZ ;  /* 0x0000000605057c24 */ /* 0x000fe2000f8e02ff */
[C---:B------:R-:W-:Y:S01]  /*21a0*/  IADD3 R10, R4.reuse, 0x40, RZ ;  /* 0x00000040040a7810 */ /* 0x040fe20007ffe0ff */
[C---:B------:R-:W-:Y:S01]  /*21b0*/  VIADD R14, R4.reuse, 0x80 ;  /* 0x00000080040e7836 */ /* 0x040fe20000000000 */
[----:B-1----:R-:W-:Y:S01]  /*21c0*/  F2FP.F16.F32.PACK_AB R25, R25, R2 ;  /* 0x000000021919723e */ /* 0x002fe200000000ff */
[----:B------:R-:W-:Y:S01]  /*21d0*/  IMAD R5, R5, UR5, RZ ;  /* 0x0000000505057c24 */ /* 0x000fe2000f8e02ff */
[C---:B------:R-:W-:Y:S01]  /*21e0*/  IADD3 R22, R4.reuse, 0xc0, RZ ;  /* 0x000000c004167810 */ /* 0x040fe20007ffe0ff */
[C---:B------:R-:W-:Y:S01]  /*21f0*/  VIADD R8, R4.reuse, 0x20 ;  /* 0x0000002004087836 */ /* 0x040fe20000000000 */
[----:B------:R-:W-:Y:S01]  /*2200*/  F2FP.F16.F32.PACK_AB R20, R23, R20 ;  /* 0x000000141714723e */ /* 0x000fe200000000ff */
[----:B------:R-:W-:Y:S01]  /*2210*/  VIADD R24, R4, 0xe0 ;  /* 0x000000e004187836 */ /* 0x000fe20000000000 */
[----:B------:R-:W-:-:S02]  /*2220*/  SHF.L.U32 R5, R5, 0x8, RZ ;  /* 0x0000000805057819 */ /* 0x000fc400000006ff */
[----:B------:R-:W-:Y:S02]  /*2230*/  F2FP.F16.F32.PACK_AB R18, R21, R18 ;  /* 0x000000121512723e */ /* 0x000fe400000000ff */
[----:B------:R-:W-:Y:S02]  /*2240*/  SHF.R.S32.HI R27, RZ, 0x1f, R5 ;  /* 0x0000001fff1b7819 */ /* 0x000fe40000011405 */
[----:B------:R-:W-:Y:S01]  /*2250*/  F2FP.F16.F32.PACK_AB R0, R19, R0 ;  /* 0x000000001300723e */ /* 0x000fe200000000ff */
[----:B---3--:R-:W-:-:S04]  /*2260*/  UIMAD UR4, UR5, UR4, URZ ;  /* 0x00000004050472a4 */ /* 0x008fc8000f8e023f */
[----:B------:R-:W-:Y:S01]  /*2270*/  USHF.L.U32 UR4, UR4, 0x8, URZ ;  /* 0x0000000804047899 */ /* 0x000fe2000800063f */
[----:B--2---:R-:W-:-:S03]  /*2280*/  SHF.L.U32 R6, R6, 0x8, RZ ;  /* 0x0000000806067819 */ /* 0x004fc600000006ff */
[----:B------:R-:W-:Y:S01]  /*2290*/  USHF.R.S32.HI UR5, URZ, 0x1f, UR4 ;  /* 0x0000001f3f057899 */ /* 0x000fe20008011404 */
[--C-:B------:R-:W-:Y:S02]  /*22a0*/  SHF.R.S32.HI R12, RZ, 0x1f, R6.reuse ;  /* 0x0000001fff0c7819 */ /* 0x100fe40000011406 */
        /* <DEDUP_REMOVED lines=8> */
[-C--:B0-----:R-:W-:Y:S02]  /*2330*/  IADD3 R7, P3, R10, R17.reuse, RZ ;  /* 0x000000110a077210 */ /* 0x081fe40007f7e0ff */
        /* <DEDUP_REMOVED lines=11> */
[----:B------:R-:W-:-:S02]  /*23f0*/  IADD3 R9, P2, R12, R17, RZ ;  /* 0x000000110c097210 */ /* 0x000fc40007f5e0ff */
        /* <DEDUP_REMOVED lines=17> */
[----:B0-----:R-:W-:Y:S01]  /*2510*/  PRMT R3, R20, 0x7632, R3 ;  /* 0x0000763214037816 */ /* 0x001fe20000000003 */
        /* <DEDUP_REMOVED lines=10> */
.L_x_4616:
        /* <DEDUP_REMOVED lines=9> */
[----:B------:R-:W-:Y:S01]  /*2650*/  HFMA2.MMA R13, -RZ, RZ, 0, 0 ;  /* 0x00000000ff0d7435 */ /* 0x000fe200000001ff */
[----:B------:R-:W-:Y:S01]  /*2660*/  MOV R7, UR5 ;  /* 0x0000000500077c02 */ /* 0x000fe20008000f00 */
[----:B------:R-:W-:Y:S01]  /*2670*/  IMAD.U32 R11, RZ, RZ, UR7 ;  /* 0x00000007ff0b7e24 */ /* 0x000fe2000f8e00ff */
[----:B------:R-:W-:-:S02]  /*2680*/  MOV R10, UR6 ;  /* 0x00000006000a7c02 */ /* 0x000fc40008000f00 */
[----:B0-----:R-:W-:-:S07]  /*2690*/  MOV R12, 0x1 ;  /* 0x00000001000c7802 */ /* 0x001fce0000000f00 */
[----:B------:R-:W-:-:S07]  /*26a0*/  LEPC R20, `(.L_x_4642) ;  /* 0x000000001014794e */ /* 0x000fce0000000000 */
[----:B-1----:R-:W-:Y:S05]  /*26b0*/  CALL.ABS.NOINC R2 ;  /* 0x0000000002007343 */ /* 0x002fea0003c00000 */
.L_x_4642:
[----:B------:R-:W-:Y:S05]  /*26c0*/  EXIT ;  /* 0x000000000000794d */ /* 0x000fea0003800000 */
.L_x_4617:
[----:B------:R-:W-:Y:S01]  /*26d0*/  IMAD.MOV.U32 R12, RZ, RZ, 0x10 ;  /* 0x00000010ff0c7424 */ /* 0x000fe200078e00ff */
[----:B------:R-:W-:Y:S02]  /*26e0*/  MOV R11, 0x1f ;  /* 0x0000001f000b7802 */ /* 0x000fe40000000f00 */
[----:B------:R-:W-:Y:S02]  /*26f0*/  MOV R15, 0xffffffff ;  /* 0xffffffff000f7802 */ /* 0x000fe40000000f00 */
[----:B------:R-:W-:-:S07]  /*2700*/  MOV R2, 0xff7fffff ;  /* 0xff7fffff00027802 */ /* 0x000fce0000000f00 */
[----:B------:R-:W-:Y:S05]  /*2710*/  WARPSYNC.COLLECTIVE R15, `(.L_x_4643) ;  /* 0x000000000f087348 */ /* 0x000fea0003c00000 */
[----:B------:R0:W1:Y:S02]  /*2720*/  SHFL.BFLY P6, R14, R13, R12, R11 ;  /* 0x0c00000c0d0e7389 */ /* 0x00006400000c000b */
[----:B01----:R-:W-:Y:S01]  /*2730*/  ENDCOLLECTIVE ;  /* 0x000000000000791b */ /* 0x003fe20003800000 */
.L_x_4643:
[----:B------:R-:W-:Y:S01]  /*2740*/  IMAD.MOV.U32 R12, RZ, RZ, 0x8 ;  /* 0x00000008ff0c7424 */ /* 0x000fe200078e00ff */
[----:B------:R-:W-:-:S04]  /*2750*/  FMNMX.FTZ R0, R14, -3.40282346638528859812e+38, !PT ;  /* 0xff7fffff0e007809 */ /* 0x000fc80007810000 */
[----:B------:R-:W-:-:S07]  /*2760*/  MOV R13, R0 ;  /* 0x00000000000d7202 */ /* 0x000fce0000000f00 */
[----:B------:R-:W-:Y:S05]  /*2770*/  WARPSYNC.COLLECTIVE R15, `(.L_x_4644) ;  /* 0x000000000f087348 */ /* 0x000fea0003c00000 */
[----:B------:R0:W1:Y:S02]  /*2780*/  SHFL.BFLY P6, R14, R13, R12, R11 ;  /* 0x0c00000c0d0e7389 */ /* 0x00006400000c000b */
[----:B01----:R-:W-:Y:S01]  /*2790*/  ENDCOLLECTIVE ;  /* 0x000000000000791b */ /* 0x003fe20003800000 */
.L_x_4644:
[----:B------:R-:W-:Y:S01]  /*27a0*/  HFMA2.MMA R12, -RZ, RZ, 0, 2.384185791015625e-07 ;  /* 0x00000004ff0c7435 */ /* 0x000fe200000001ff */
[----:B------:R-:W-:-:S04]  /*27b0*/  FMNMX.FTZ R3, R0, R14, !PT ;  /* 0x0000000e00037209 */ /* 0x000fc80007810000 */
[----:B------:R-:W-:-:S07]  /*27c0*/  MOV R13, R3 ;  /* 0x00000003000d7202 */ /* 0x000fce0000000f00 */
[----:B------:R-:W-:Y:S05]  /*27d0*/  WARPSYNC.COLLECTIVE R15, `(.L_x_4645) ;  /* 0x000000000f087348 */ /* 0x000fea0003c00000 */
[----:B------:R0:W1:Y:S02]  /*27e0*/  SHFL.BFLY P6, R14, R13, R12, R11 ;  /* 0x0c00000c0d0e7389 */ /* 0x00006400000c000b */
[----:B01----:R-:W-:Y:S01]  /*27f0*/  ENDCOLLECTIVE ;  /* 0x000000000000791b */ /* 0x003fe20003800000 */
.L_x_4645:
[----:B------:R-:W-:Y:S05]  /*2800*/  BRA `(.L_x_4646) ;  /* 0xffffffd800747947 */ /* 0x000fea000383ffff */
.L_x_4647:
        /* <DEDUP_REMOVED lines=15> */
.L_x_28116:


//--------------------- .text._ZN4vllm25paged_attention_v1_kernelIthLi192ELi8ELi128ELNS_18Fp8KVCacheDataTypeE2ELb0EEEvPT_PKS2_PKT0_S8_ifPKiSA_iPKfiiiSC_SC_iiiii --------------------------
	.section	.text._ZN4vllm25paged_attention_v1_kernelIthLi192ELi8ELi128ELNS_18Fp8KVCacheDataTypeE2ELb0EEEvPT_PKS2_PKT0_S8_ifPKiSA_iPKfiiiSC_SC_iiiii,"ax",@progbits
	.align	128
        .global         _ZN4vllm25paged_attention_v1_kernelIthLi192ELi8ELi128ELNS_18Fp8KVCacheDataTypeE2ELb0EEEvPT_PKS2_PKT0_S8_ifPKiSA_iPKfiiiSC_SC_iiiii
        .type           _ZN4vllm25paged_attention_v1_kernelIthLi192ELi8ELi128ELNS_18Fp8KVCacheDataTypeE2ELb0EEEvPT_PKS2_PKT0_S8_ifPKiSA_iPKfiiiSC_SC_iiiii,@function
        .size           _ZN4vllm25paged_attention_v1_kernelIthLi192ELi8ELi128ELNS_18Fp8KVCacheDataTypeE2ELb0EEEvPT_PKS2_PKT0_S8_ifPKiSA_iPKfiiiSC_SC_iiiii,(.L_x_28117 - _ZN4vllm25paged_attention_v1_kernelIthLi192ELi8ELi128ELNS_18Fp8KVCacheDataTypeE2ELb0EEEvPT_PKS2_PKT0_S8_ifPKiSA_iPKfiiiSC_SC_iiiii)
        .other          _ZN4vllm25paged_attention_v1_kernelIthLi192ELi8ELi128ELNS_18Fp8KVCacheDataTypeE2ELb0EEEvPT_PKS2_PKT0_S8_ifPKiSA_iPKfiiiSC_SC_iiiii,@"STO_CUDA_ENTRY STV_DEFAULT"
_ZN4vllm25paged_attention_v1_kernelIthLi192ELi8ELi128ELNS_18Fp8KVCacheDataTypeE2ELb0EEEvPT_PKS2_PKT0_S8_ifPKiSA_iPKfiiiSC_SC_iiiii:
.text._ZN4vllm25paged_attention_v1_kernelIthLi192ELi8ELi128ELNS_18Fp8KVCacheDataTypeE2ELb0EEEvPT_PKS2_PKT0_S8_ifPKiSA_iPKfiiiSC_SC_iiiii:
        /* <DEDUP_REMOVED lines=29> */
[----:B------:R0:W1:Y:S02]  /*01d0*/  SHFL.BFLY PT, R14, R3, 0x4, 0x1f ;  /* 0x0c801f00030e7f89 */ /* 0x00006400000e0000 */
.L_x_4678:
[----:B------:R-:W-:Y:S01]  /*01e0*/  ISETP.NE.AND P0, PT, R7, RZ, PT ;  /* 0x000000ff0700720c */ /* 0x000fe20003f05270 */
[----:B------:R-:W-:-:S12]  /*01f0*/  WARPSYNC.ALL ;  /* 0x0000000000007948 */ /* 0x000fd80003800000 */
[----:B------:R-:W2:Y:S01]  /*0200*/  @!P0 S2R R9, SR_CgaCtaId ;  /* 0x0000000000098919 */ /* 0x000ea20000008800 */
[----:B------:R-:W-:Y:S02]  /*0210*/  @!P0 MOV R0, 0x400 ;  /* 0x0000040000008802 */ /* 0x000fe40000000f00 */
[----:B-1----:R-:W-:Y:S02]  /*0220*/  @!P0 FMNMX.FTZ R14, R3, R14, !PT ;  /* 0x0000000e030e8209 */ /* 0x002fe40007810000 */
        /* <DEDUP_REMOVED lines=35> */
.L_x_4654:
        /* <DEDUP_REMOVED lines=11> */
.L_x_4653:
[----:B------:R-:W-:Y:S05]  /*0510*/  BSYNC B1 ;  /* 0x0000000000017941 */ /* 0x000fea0003800000 */
.L_x_4652:
        /* <DEDUP_REMOVED lines=14> */
.L_x_4657:
        /* <DEDUP_REMOVED lines=100> */
.L_x_4656:
[----:B------:R-:W-:Y:S05]  /*0c40*/  BSYNC B1 ;  /* 0x0000000000017941 */ /* 0x000fea0003800000 */
.L_x_4655:
        /* <DEDUP_REMOVED lines=55> */
.L_x_4659:
[----:B------:R-:W-:Y:S05]  /*0fc0*/  BSYNC B1 ;  /* 0x0000000000017941 */ /* 0x000fea0003800000 */
.L_x_4658:
        /* <DEDUP_REMOVED lines=26> */
.L_x_4651:
[----:B------:R-:W-:Y:S05]  /*1170*/  BSYNC B0 ;  /* 0x0000000000007941 */ /* 0x000fea0003800000 */
.L_x_4650:
        /* <DEDUP_REMOVED lines=48> */
.L_x_4664:
        /* <DEDUP_REMOVED lines=8> */
.L_x_4663:
[----:B------:R-:W-:Y:S05]  /*1500*/  BSYNC B1 ;  /* 0x0000000000017941 */ /* 0x000fea0003800000 */
.L_x_4662:
        /* <DEDUP_REMOVED lines=14> */
.L_x_4667:
        /* <DEDUP_REMOVED lines=52> */
.L_x_4666:
[----:B------:R-:W-:Y:S05]  /*1930*/  BSYNC B1 ;  /* 0x0000000000017941 */ /* 0x000fea0003800000 */
.L_x_4665:
        /* <DEDUP_REMOVED lines=31> */
.L_x_4669:
[----:B------:R-:W-:Y:S05]  /*1b30*/  BSYNC B1 ;  /* 0x0000000000017941 */ /* 0x000fea0003800000 */
.L_x_4668:
        /* <DEDUP_REMOVED lines=14> */
.L_x_4661:
[----:B------:R-:W-:Y:S05]  /*1c20*/  BSYNC B0 ;  /* 0x0000000000007941 */ /* 0x000fea0003800000 */
.L_x_4660:
[----:B------:R-:W-:Y:S01]  /*1c30*/  BAR.SYNC.DEFER_BLOCKING 0x0 ;  /* 0x0000000000007b1d */ /* 0x000fe20000010000 */
[C---:B0-----:R-:W-:Y:S01]  /*1c40*/  LOP3.LUT R0, R5.reuse, 0xffffffc0, RZ, 0xc0, !PT ;  /* 0xffffffc005007812 */ /* 0x041fe200078ec0ff */
[----:B------:R-:W-:Y:S01]  /*1c50*/  IMAD R6, R6, 0xc0, R7 ;  /* 0x000000c006067824 */ /* 0x000fe200078e0207 */
[----:B------:R-:W-:Y:S01]  /*1c60*/  ISETP.GT.AND P1, PT, R5, 0x3f, PT ;  /* 0x0000003f0500780c */ /* 0x000fe20003f24270 */
[----:B------:R-:W-:Y:S01]  /*1c70*/  HFMA2.MMA R19, -RZ, RZ, 0, 0 ;  /* 0x00000000ff137435 */ /* 0x000fe200000001ff */
[----:B------:R-:W-:-:S03]  /*1c80*/  ISETP.NE.AND P0, PT, R0, 0x40, PT ;  /* 0x000000400000780c */ /* 0x000fc60003f05270 */
[----:B------:R-:W0:Y:S01]  /*1c90*/  S2UR UR5, SR_CgaCtaId ;  /* 0x00000000000579c3 */ /* 0x000e220000008800 */
[----:B------:R-:W-:Y:S01]  /*1ca0*/  UMOV UR4, 0x400 ;  /* 0x0000040000047882 */ /* 0x000fe20000000000 */
[C---:B------:R-:W-:Y:S01]  /*1cb0*/  ISETP.GT.AND P3, PT, R5.reuse, 0x1f, PT ;  /* 0x0000001f0500780c */ /* 0x040fe20003f64270 */
[----:B------:R-:W-:Y:S01]  /*1cc0*/  UIADD3 UR4, UR4, 0x20, URZ ;  /* 0x0000002004047890 */ /* 0x000fe2000fffe03f */
[C---:B-1----:R-:W-:Y:S01]  /*1cd0*/  LOP3.LUT R2, R5.reuse, 0xffffffe0, RZ, 0xc0, !PT ;  /* 0xffffffe005027812 */ /* 0x042fe200078ec0ff */
        /* <DEDUP_REMOVED lines=31> */
.L_x_4671:
[----:B------:R-:W-:Y:S05]  /*1ed0*/  BSYNC B0 ;  /* 0x0000000000007941 */ /* 0x000fea0003800000 */
.L_x_4670:
        /* <DEDUP_REMOVED lines=22> */
.L_x_4673:
[----:B------:R-:W-:Y:S05]  /*2040*/  BSYNC B0 ;  /* 0x0000000000007941 */ /* 0x000fea0003800000 */
.L_x_4672:
[----:B------:R-:W-:Y:S06]  /*2050*/  BAR.SYNC.DEFER_BLOCKING 0x0 ;  /* 0x0000000000007b1d */ /* 0x000fec0000010000 */
[----:B------:R-:W-:Y:S05]  /*2060*/  @P4 EXIT ;  /* 0x000000000000494d */ /* 0x000fea0003800000 */
[----:B------:R-:W2:Y:S01]  /*2070*/  S2R R3, SR_CTAID.Z ;  /* 0x0000000000037919 */ /* 0x000ea20000002700 */
[----:B------:R-:W3:Y:S01]  /*2080*/  S2UR UR5, SR_CTAID.X ;  /* 0x00000000000579c3 */ /* 0x000ee20000002500 */
[----:B------:R-:W-:Y:S01]  /*2090*/  ULDC UR4, c[0x0][0x14] ;  /* 0x0000050000047ab9 */ /* 0x000fe20000000800 */
[----:B------:R-:W-:Y:S01]  /*20a0*/  ULDC UR7, c[0x0][0xc] ;  /* 0x0000030000077ab9 */ /* 0x000fe20000000800 */
[----:B------:R-:W-:Y:S01]  /*20b0*/  UIMAD UR6, UR4, 0xc0, URZ ;  /* 0x000000c0040678a4 */ /* 0x000fe2000f8e023f */
[----:B------:R-:W-:Y:S01]  /*20c0*/  IMAD R4, R4, UR7, RZ ;  /* 0x0000000704047c24 */ /* 0x000fe2000f8e02ff */
[C---:B------:R-:W-:Y:S01]  /*20d0*/  IADD3 R23, R7.reuse, 0x40, RZ ;  /* 0x0000004007177810 */ /* 0x040fe20007ffe0ff */
[C---:B------:R-:W-:Y:S01]  /*20e0*/  VIADD R27, R7.reuse, 0x80 ;  /* 0x00000080071b7836 */ /* 0x040fe20000000000 */
[C---:B------:R-:W-:Y:S02]  /*20f0*/  IADD3 R20, R7.reuse, 0xa0, RZ ;  /* 0x000000a007147810 */ /* 0x040fe40007ffe0ff */
[----:B------:R-:W-:Y:S01]  /*2100*/  IMAD R4, R4, UR6, RZ ;  /* 0x0000000604047c24 */ /* 0x000fe2000f8e02ff */
[----:B------:R-:W-:-:S02]  /*2110*/  IADD3 R21, R7, 0x20, RZ ;  /* 0x0000002007157810 */ /* 0x000fc40007ffe0ff */
[----:B------:R-:W-:Y:S02]  /*2120*/  IADD3 R25, R7, 0x60, RZ ;  /* 0x0000006007197810 */ /* 0x000fe40007ffe0ff */
[----:B------:R-:W-:Y:S02]  /*2130*/  SHF.R.S32.HI R10, RZ, 0x1f, R4 ;  /* 0x0000001fff0a7819 */ /* 0x000fe40000011404 */
[----:B-1----:R-:W-:Y:S02]  /*2140*/  F2FP.F16.F32.PACK_AB R19, R19, R12 ;  /* 0x0000000c1313723e */ /* 0x002fe400000000ff */
[----:B------:R-:W-:Y:S02]  /*2150*/  F2FP.F16.F32.PACK_AB R14, R17, R14 ;  /* 0x0000000e110e723e */ /* 0x000fe400000000ff */
[----:B------:R-:W-:Y:S01]  /*2160*/  F2FP.F16.F32.PACK_AB R0, R15, R0 ;  /* 0x000000000f00723e */ /* 0x000fe200000000ff */
[----:B---3--:R-:W-:-:S04]  /*2170*/  UIMAD UR4, UR5, UR6, URZ ;  /* 0x00000006050472a4 */ /* 0x008fc8000f8e023f */
[----:B------:R-:W-:Y:S01]  /*2180*/  USHF.R.S32.HI UR5, URZ, 0x1f, UR4 ;  /* 0x0000001f3f057899 */ /* 0x000fe20008011404 */
[----:B--2---:R-:W-:-:S05]  /*2190*/  IMAD R3, R3, 0xc0, RZ ;  /* 0x000000c003037824 */ /* 0x004fca00078e02ff */
[--C-:B------:R-:W-:Y:S02]  /*21a0*/  SHF.R.S32.HI R5, RZ, 0x1f, R3.reuse ;  /* 0x0000001fff057819 */ /* 0x100fe40000011403 */
[----:B------:R-:W-:-:S04]  /*21b0*/  IADD3 R2, P0, P1, R4, UR4, R3 ;  /* 0x0000000404027c10 */ /* 0x000fc8000f91e003 */
[----:B------:R-:W-:Y:S01]  /*21c0*/  IADD3.X R10, R10, UR5, R5, P0, P1 ;  /* 0x000000050a0a7c10 */ /* 0x000fe200087e2405 */
[----:B------:R-:W-:Y:S01]  /*21d0*/  ULDC.64 UR4, c[0x0][0x210] ;  /* 0x0000840000047ab9 */ /* 0x000fe20000000a00 */
[-C--:B------:R-:W-:Y:S02]  /*21e0*/  IADD3 R8, P3, R23, R2.reuse, RZ ;  /* 0x0000000217087210 */ /* 0x080fe40007f7e0ff */
[----:B------:R-:W-:Y:S02]  /*21f0*/  IADD3 R3, P1, R7, R2, RZ ;  /* 0x0000000207037210 */ /* 0x000fe40007f3e0ff */
[----:B------:R-:W-:Y:S02]  /*2200*/  LEA.HI.X.SX32 R23, R23, R10, 0x1, P3 ;  /* 0x0000000a17177211 */ /* 0x000fe400018f0eff */
[----:B------:R-:W-:Y:S02]  /*2210*/  IADD3 R13, P0, R20, R2, RZ ;  /* 0x00000002140d7210 */ /* 0x000fe40007f1e0ff */
[----:B0-----:R-:W-:-:S02]  /*2220*/  LEA R6, P3, R8, UR4, 0x1 ;  /* 0x0000000408067c11 */ /* 0x001fc4000f8608ff */
[-C--:B------:R-:W-:Y:S02]  /*2230*/  IADD3 R5, P2, R21, R2.reuse, RZ ;  /* 0x0000000215057210 */ /* 0x080fe40007f5e0ff */
[-C--:B------:R-:W-:Y:S02]  /*2240*/  IADD3 R9, P4, R25, R2.reuse, RZ ;  /* 0x0000000219097210 */ /* 0x080fe40007f9e0ff */
[----:B------:R-:W-:Y:S02]  /*2250*/  IADD3 R11, P5, R27, R2, RZ ;  /* 0x000000021b0b7210 */ /* 0x000fe40007fbe0ff */
[-C--:B------:R-:W-:Y:S02]  /*2260*/  LEA.HI.X.SX32 R22, R7, R10.reuse, 0x1, P1 ;  /* 0x0000000a07167211 */ /* 0x080fe400008f0eff */
[----:B------:R-:W-:Y:S02]  /*2270*/  LEA R2, P1, R3, UR4, 0x1 ;  /* 0x0000000403027c11 */ /* 0x000fe4000f8208ff */
[----:B------:R-:W-:-:S02]  /*2280*/  LEA.HI.X.SX32 R20, R20, R10, 0x1, P0 ;  /* 0x0000000a14147211 */ /* 0x000fc400000f0eff */
[----:B------:R-:W-:Y:S02]  /*2290*/  LEA.HI.X R7, R8, UR5, R23, 0x1, P3 ;  /* 0x0000000508077c11 */ /* 0x000fe400098f0c17 */
[-C--:B------:R-:W-:Y:S02]  /*22a0*/  LEA.HI.X.SX32 R24, R21, R10.reuse, 0x1, P2 ;  /* 0x0000000a15187211 */ /* 0x080fe400010f0eff */
[----:B------:R-:W-:Y:S02]  /*22b0*/  LEA.HI.X.SX32 R16, R25, R10, 0x1, P4 ;  /* 0x0000000a19107211 */ /* 0x000fe400020f0eff */
[----:B------:R-:W-:Y:S02]  /*22c0*/  LEA R8, P0, R9, UR4, 0x1 ;  /* 0x0000000409087c11 */ /* 0x000fe4000f8008ff */
[----:B------:R-:W-:Y:S02]  /*22d0*/  LEA R4, P2, R5, UR4, 0x1 ;  /* 0x0000000405047c11 */ /* 0x000fe4000f8408ff */
[----:B------:R-:W-:-:S02]  /*22e0*/  LEA.HI.X R3, R3, UR5, R22, 0x1, P1 ;  /* 0x0000000503037c11 */ /* 0x000fc400088f0c16 */
[----:B------:R-:W-:Y:S02]  /*22f0*/  LEA.HI.X R9, R9, UR5, R16, 0x1, P0 ;  /* 0x0000000509097c11 */ /* 0x000fe400080f0c10 */
[----:B------:R-:W-:Y:S01]  /*2300*/  LEA.HI.X.SX32 R18, R27, R10, 0x1, P5 ;  /* 0x0000000a1b127211 */ /* 0x000fe200028f0eff */
[----:B------:R0:W-:Y:S01]  /*2310*/  STG.E.U16 desc[UR36][R2.64], R19 ;  /* 0x0000001302007986 */ /* 0x0001e2000c101524 */
[----:B------:R-:W-:Y:S02]  /*2320*/  LEA.HI.X R5, R5, UR5, R24, 0x1, P2 ;  /* 0x0000000505057c11 */ /* 0x000fe400090f0c18 */
[----:B------:R-:W-:Y:S02]  /*2330*/  PRMT R16, R19, 0x7632, R16 ;  /* 0x0000763213107816 */ /* 0x000fe40000000010 */
[----:B------:R-:W-:Y:S02]  /*2340*/  LEA R10, P1, R11, UR4, 0x1 ;  /* 0x000000040b0a7c11 */ /* 0x000fe4000f8208ff */
[----:B------:R-:W-:Y:S01]  /*2350*/  LEA R12, P2, R13, UR4, 0x1 ;  /* 0x000000040d0c7c11 */ /* 0x000fe2000f8408ff */
[----:B------:R1:W-:Y:S01]  /*2360*/  STG.E.U16 desc[UR36][R4.64], R16 ;  /* 0x0000001004007986 */ /* 0x0003e2000c101524 */
[----:B------:R-:W-:-:S02]  /*2370*/  LEA.HI.X R11, R11, UR5, R18, 0x1, P1 ;  /* 0x000000050b0b7c11 */ /* 0x000fc400088f0c12 */
[----:B------:R-:W-:Y:S01]  /*2380*/  LEA.HI.X R13, R13, UR5, R20, 0x1, P2 ;  /* 0x000000050d0d7c11 */ /* 0x000fe200090f0c14 */
[----:B------:R-:W-:Y:S01]  /*2390*/  STG.E.U16 desc[UR36][R6.64], R14 ;  /* 0x0000000e06007986 */ /* 0x000fe2000c101524 */
[----:B0-----:R-:W-:-:S05]  /*23a0*/  PRMT R3, R14, 0x7632, R3 ;  /* 0x000076320e037816 */ /* 0x001fca0000000003 */
[----:B------:R-:W-:Y:S01]  /*23b0*/  STG.E.U16 desc[UR36][R8.64], R3 ;  /* 0x0000000308007986 */ /* 0x000fe2000c101524 */
[----:B-1----:R-:W-:-:S03]  /*23c0*/  PRMT R5, R0, 0x7632, R5 ;  /* 0x0000763200057816 */ /* 0x002fc60000000005 */
[----:B------:R-:W-:Y:S04]  /*23d0*/  STG.E.U16 desc[UR36][R10.64], R0 ;  /* 0x000000000a007986 */ /* 0x000fe8000c101524 */
[----:B------:R-:W-:Y:S01]  /*23e0*/  STG.E.U16 desc[UR36][R12.64], R5 ;  /* 0x000000050c007986 */ /* 0x000fe2000c101524 */
[----:B------:R-:W-:Y:S05]  /*23f0*/  EXIT ;  /* 0x000000000000794d */ /* 0x000fea0003800000 */
.L_x_4648:
        /* <DEDUP_REMOVED lines=10> */
[----:B------:R-:W-:Y:S01]  /*24a0*/  IMAD.MOV.U32 R12, RZ, RZ, 0x1 ;  /* 0x00000001ff0c7424 */ /* 0x000fe200078e00ff */
[----:B------:R-:W-:-:S02]  /*24b0*/  MOV R10, UR6 ;  /* 0x00000006000a7c02 */ /* 0x000fc40008000f00 */
[----:B------:R-:W-:Y:S02]  /*24c0*/  MOV R11, UR7 ;  /* 0x00000007000b7c02 */ /* 0x000fe40008000f00 */
[----:B0-----:R-:W-:-:S07]  /*24d0*/  MOV R13, RZ ;  /* 0x000000ff000d7202 */ /* 0x001fce0000000f00 */
[----:B------:R-:W-:-:S07]  /*24e0*/  LEPC R20, `(.L_x_4674) ;  /* 0x000000001014794e */ /* 0x000fce0000000000 */
[----:B-1----:R-:W-:Y:S05]  /*24f0*/  CALL.ABS.NOINC R2 ;  /* 0x0000000002007343 */ /* 0x002fea0003c00000 */
.L_x_4674:
[----:B------:R-:W-:Y:S05]  /*2500*/  EXIT ;  /* 0x000000000000794d */ /* 0x000fea0003800000 */
.L_x_4649:
[----:B------:R-:W-:Y:S01]  /*2510*/  HFMA2.MMA R12, -RZ, RZ, 0, 9.5367431640625e-07 ;  /* 0x00000010ff0c7435 */ /* 0x000fe200000001ff */
[----:B------:R-:W-:Y:S02]  /*2520*/  MOV R11, 0x1f ;  /* 0x0000001f000b7802 */ /* 0x000fe40000000f00 */
[----:B------:R-:W-:Y:S02]  /*2530*/  MOV R15, 0xffffffff ;  /* 0xffffffff000f7802 */ /* 0x000fe40000000f00 */
[----:B------:R-:W-:-:S07]  /*2540*/  MOV R2, 0xff7fffff ;  /* 0xff7fffff00027802 */ /* 0x000fce0000000f00 */
[----:B------:R-:W-:Y:S05]  /*2550*/  WARPSYNC.COLLECTIVE R15, `(.L_x_4675) ;  /* 0x000000000f087348 */ /* 0x000fea0003c00000 */
[----:B------:R0:W1:Y:S02]  /*2560*/  SHFL.BFLY P6, R14, R13, R12, R11 ;  /* 0x0c00000c0d0e7389 */ /* 0x00006400000c000b */
[----:B01----:R-:W-:Y:S01]  /*2570*/  ENDCOLLECTIVE ;  /* 0x000000000000791b */ /* 0x003fe20003800000 */
.L_x_4675:
[----:B------:R-:W-:Y:S01]  /*2580*/  HFMA2.MMA R12, -RZ, RZ, 0, 4.76837158203125e-07 ;  /* 0x00000008ff0c7435 */ /* 0x000fe200000001ff */
[----:B------:R-:W-:-:S05]  /*2590*/  FMNMX.FTZ R0, R14, -3.40282346638528859812e+38, !PT ;  /* 0xff7fffff0e007809 */ /* 0x000fca0007810000 */
[----:B------:R-:W-:-:S07]  /*25a0*/  IMAD.MOV.U32 R13, RZ, RZ, R0 ;  /* 0x000000ffff0d7224 */ /* 0x000fce00078e0000 */
[----:B------:R-:W-:Y:S05]  /*25b0*/  WARPSYNC.COLLECTIVE R15, `(.L_x_4676) ;  /* 0x000000000f087348 */ /* 0x000fea0003c00000 */
[----:B------:R0:W1:Y:S02]  /*25c0*/  SHFL.BFLY P6, R14, R13, R12, R11 ;  /* 0x0c00000c0d0e7389 */ /* 0x00006400000c000b */
[----:B01----:R-:W-:Y:S01]  /*25d0*/  ENDCOLLECTIVE ;  /* 0x000000000000791b */ /* 0x003fe20003800000 */
.L_x_4676:
[----:B------:R-:W-:Y:S01]  /*25e0*/  HFMA2.MMA R12, -RZ, RZ, 0, 2.384185791015625e-07 ;  /* 0x00000004ff0c7435 */ /* 0x000fe200000001ff */
[----:B------:R-:W-:-:S04]  /*25f0*/  FMNMX.FTZ R3, R0, R14, !PT ;  /* 0x0000000e00037209 */ /* 0x000fc80007810000 */
[----:B------:R-:W-:-:S07]  /*2600*/  MOV R13, R3 ;  /* 0x00000003000d7202 */ /* 0x000fce0000000f00 */
[----:B------:R-:W-:Y:S05]  /*2610*/  WARPSYNC.COLLECTIVE R15, `(.L_x_4677) ;  /* 0x000000000f087348 */ /* 0x000fea0003c00000 */
[----:B------:R0:W1:Y:S02]  /*2620*/  SHFL.BFLY P6, R14, R13, R12, R11 ;  /* 0x0c00000c0d0e7389 */ /* 0x00006400000c000b */
[----:B01----:R-:W-:Y:S01]  /*2630*/  ENDCOLLECTIVE ;  /* 0x000000000000791b */ /* 0x003fe20003800000 */
.L_x_4677:
[----:B------:R-:W-:Y:S05]  /*2640*/  BRA `(.L_x_4678) ;  /* 0xffffffd800e47947 */ /* 0x000fea000383ffff */
.L_x_4679:
        /* <DEDUP_REMOVED lines=11> */
.L_x_28117:


//--------------------- .text._ZN4vllm25paged_attention_v1_kernelIthLi128ELi8ELi128ELNS_18Fp8KVCacheDataTypeE2ELb0EEEvPT_PKS2_PKT0_S8_ifPKiSA_iPKfiiiSC_SC_iiiii --------------------------
	.section	.text._ZN4vllm25paged_attention_v1_kernelIthLi128ELi8ELi128ELNS_18Fp8KVCacheDataTypeE2ELb0EEEvPT_PKS2_PKT0_S8_ifPKiSA_iPKfiiiSC_SC_iiiii,"ax",@progbits
	.align	128
        .global         _ZN4vllm25paged_attention_v1_kernelIthLi128ELi8ELi128ELNS_18Fp8KVCacheDataTypeE2ELb0EEEvPT_PKS2_PKT0_S8_ifPKiSA_iPKfiiiSC_SC_iiiii
        .type           _ZN4vllm25paged_attention_v1_kernelIthLi128ELi8ELi128ELNS_18Fp8KVCacheDataTypeE2ELb0EEEvPT_PKS2_PKT0_S8_ifPKiSA_iPKfiiiSC_SC_iiiii,@function
        .size           _ZN4vllm25paged_attention_v1_kernelIthLi128ELi8ELi128ELNS_18Fp8KVCacheDataTypeE2ELb0EEEvPT_PKS2_PKT0_S8_ifPKiSA_iPKfiiiSC_SC_iiiii,(.L_x_28118 - _ZN4vllm25paged_attention_v1_kernelIthLi128ELi8ELi128ELNS_18Fp8KVCacheDataTypeE2ELb0EEEvPT_PKS2_PKT0_S8_ifPKiSA_iPKfiiiSC_SC_iiiii)
        .other          _ZN4vllm25paged_attention_v1_kernelIthLi128ELi8ELi128ELNS_18Fp8KVCacheDataTypeE2ELb0EEEvPT_PKS2_PKT0_S8_ifPKiSA_iPKfiiiSC_SC_iiiii,@"STO_CUDA_ENTRY STV_DEFAULT"
_ZN4vllm25paged_attention_v1_kernelIthLi128ELi8ELi128ELNS_18Fp8KVCacheDataTypeE2ELb0EEEvPT_PKS2_PKT0_S8_ifPKiSA_iPKfiiiSC_SC_iiiii:
.text._ZN4vllm25paged_attention_v1_kernelIthLi128ELi8ELi128ELNS_18Fp8KVCacheDataTypeE2ELb0EEEvPT_PKS2_PKT0_S8_ifPKiSA_iPKfiiiSC_SC_iiiii:
        /* <DEDUP_REMOVED lines=29> */
[----:B------:R0:W1:Y:S02]  /*01d0*/  SHFL.BFLY PT, R14, R3, 0x4, 0x1f ;  /* 0x0c801f00030e7f89 */ /* 0x00006400000e0000 */
.L_x_4706:
[----:B------:R-:W-:Y:S01]  /*01e0*/  ISETP.NE.AND P0, PT, R7, RZ, PT ;  /* 0x000000ff0700720c */ /* 0x000fe20003f05270 */
[----:B------:R-:W-:-:S12]  /*01f0*/  WARPSYNC.ALL ;  /* 0x0000000000007948 */ /* 0x000fd80003800000 */
[----:B------:R-:W2:Y:S01]  /*0200*/  @!P0 S2R R9, SR_CgaCtaId ;  /* 0x0000000000098919 */ /* 0x000ea20000008800 */
[----:B------:R-:W-:Y:S02]  /*0210*/  @!P0 MOV R0, 0x400 ;  /* 0x0000040000008802 */ /* 0x000fe40000000f00 */
[----:B-1----:R-:W-:Y:S02]  /*0220*/  @!P0 FMNMX.FTZ R14, R3, R14, !PT ;  /* 0x0000000e030e8209 */ /* 0x002fe40007810000 */
        /* <DEDUP_REMOVED lines=22> */
[----:B------:R-:W-:Y:S01]  /*0390*/  IMAD.MOV.U32 R9, RZ, RZ, R5 ;  /* 0x000000ffff097224 */ /* 0x000fe200078e0005 */
        /* <DEDUP_REMOVED lines=12> */
.L_x_4686:
        /* <DEDUP_REMOVED lines=11> */
.L_x_4685:
[----:B------:R-:W-:Y:S05]  /*0510*/  BSYNC B1 ;  /* 0x0000000000017941 */ /* 0x000fea0003800000 */
.L_x_4684:
        /* <DEDUP_REMOVED lines=14> */
.L_x_4689:
        /* <DEDUP_REMOVED lines=100> */
.L_x_4688:
[----:B------:R-:W-:Y:S05]  /*0c40*/  BSYNC B1 ;  /* 0x0000000000017941 */ /* 0x000fea0003800000 */
.L_x_4687:
        /* <DEDUP_REMOVED lines=55> */
.L_x_4691:
[----:B------:R-:W-:Y:S05]  /*0fc0*/  BSYNC B1 ;  /* 0x0000000000017941 */ /* 0x000fea0003800000 */
.L_x_4690:
        /* <DEDUP_REMOVED lines=26> */
.L_x_4683:
[----:B------:R-:W-:Y:S05]  /*1170*/  BSYNC B0 ;  /* 0x0000000000007941 */ /* 0x000fea0003800000 */
.L_x_4682:
        /* <DEDUP_REMOVED lines=48> */
.L_x_4696:
        /* <DEDUP_REMOVED lines=8> */
.L_x_4695:
[----:B------:R-:W-:Y:S05]  /*1500*/  BSYNC B1 ;  /* 0x0000000000017941 */ /* 0x000fea0003800000 */
.L_x_4694:
        /* <DEDUP_REMOVED lines=14> */
.L_x_4699:
        /* <DEDUP_REMOVED lines=52> */
.L_x_4698:
[----:B------:R-:W-:Y:S05]  /*1930*/  BSYNC B1 ;  /* 0x0000000000017941 */ /* 0x000fea0003800000 */
.L_x_4697:
        /* <DEDUP_REMOVED lines=31> */
.L_x_4701:
[----:B------:R-:W-:Y:S05]  /*1b30*/  BSYNC B1 ;  /* 0x0000000000017941 */ /* 0x000fea0003800000 */
.L_x_4700:
        /* <DEDUP_REMOVED lines=14> */
.L_x_4693:
[----:B------:R-:W-:Y:S05]  /*1c20*/  BSYNC B0 ;  /* 0x0000000000007941 */ /* 0x000fea0003800000 */
.L_x_4692:
        /* <DEDUP_REMOVED lines=8> */
[----:B------:R-:W0:Y:S01]  /*1cb0*/  S2UR UR5, SR_CgaCtaId ;  /* 0x00000000000579c3 */ /* 0x000e220000008800 */
[----:B------:R-:W-:Y:S01]  /*1cc0*/  UMOV UR4, 0x400 ;  /* 0x0000040000047882 */ /* 0x000fe20000000000 */
[----:B------:R-:W-:Y:S01]  /*1cd0*/  IADD3 R12, R5, 0x1f, RZ ;  /* 0x0000001f050c7810 */ /* 0x000fe20007ffe0ff */
[----:B------:R-:W-:Y:S01]  /*1ce0*/  UIADD3 UR4, UR4, 0x20, URZ ;  /* 0x0000002004047890 */ /* 0x000fe2000fffe03f */
[----:B------:R-:W-:-:S02]  /*1cf0*/  ISETP.NE.AND P2, PT, R0, 0x20, PT ;  /* 0x000000200000780c */ /* 0x000fc40003f45270 */
[----:B------:R-:W-:Y:S02]  /*1d00*/  MOV R0, RZ ;  /* 0x000000ff00007202 */ /* 0x000fe40000000f00 */
[----:B------:R-:W-:Y:S01]  /*1d10*/  ISETP.GT.U32.AND P3, PT, R12, 0x3e, PT ;  /* 0x0000003e0c00780c */ /* 0x000fe20003f64070 */
        /* <DEDUP_REMOVED lines=8> */
[----:B------:R-:W-:-:S04]  /*1da0*/  HFMA2.MMA R5, -RZ, RZ, 0, 0 ;  /* 0x00000000ff057435 */ /* 0x000fc800000001ff */
        /* <DEDUP_REMOVED lines=20> */
[----:B------:R-:W5:Y:S01]  /*1ef0*/  S2R R13, SR_CTAID.Z ;  /* 0x00000000000d7919 */ /* 0x000f620000002700 */
[----:B------:R-:W5:Y:S01]  /*1f00*/  S2UR UR4, SR_CTAID.X ;  /* 0x00000000000479c3 */ /* 0x000f620000002500 */
[----:B------:R-:W-:Y:S01]  /*1f10*/  ULDC UR5, c[0x0][0x14] ;  /* 0x0000050000057ab9 */ /* 0x000fe20000000800 */
[----:B------:R-:W-:Y:S01]  /*1f20*/  ULDC UR6, c[0x0][0xc] ;  /* 0x0000030000067ab9 */ /* 0x000fe20000000800 */
[----:B01----:R-:W-:Y:S01]  /*1f30*/  @!P1 FADD.FTZ R2, R2, R9 ;  /* 0x0000000902029221 */ /* 0x003fe20000010000 */
[----:B------:R-:W-:Y:S02]  /*1f40*/  IMAD R4, R4, UR6, RZ ;  /* 0x0000000604047c24 */ /* 0x000fe4000f8e02ff */
[----:B--2---:R-:W-:Y:S01]  /*1f50*/  @!P1 FADD.FTZ R5, R5, R8 ;  /* 0x0000000805059221 */ /* 0x004fe20000010000 */
[----:B----4-:R-:W-:Y:S01]  /*1f60*/  @!P1 FADD.FTZ R3, R3, R10 ;  /* 0x0000000a03039221 */ /* 0x010fe20000010000 */
[----:B------:R-:W-:Y:S01]  /*1f70*/  IADD3 R8, R7, 0x40, RZ ;  /* 0x0000004007087810 */ /* 0x000fe20007ffe0ff */
[----:B------:R-:W-:-:S02]  /*1f80*/  IMAD R4, R4, UR5, RZ ;  /* 0x0000000504047c24 */ /* 0x000fc4000f8e02ff */
[----:B---3--:R-:W-:Y:S01]  /*1f90*/  @!P1 FADD.FTZ R0, R0, R11 ;  /* 0x0000000b00009221 */ /* 0x008fe20000010000 */
[----:B------:R-:W-:Y:S01]  /*1fa0*/  F2FP.F16.F32.PACK_AB R2, R5, R2 ;  /* 0x000000020502723e */ /* 0x000fe200000000ff */
[----:B------:R-:W-:-:S03]  /*1fb0*/  IMAD.SHL.U32 R4, R4, 0x80, RZ ;  /* 0x0000008004047824 */ /* 0x000fc600078e00ff */
[----:B------:R-:W-:Y:S02]  /*1fc0*/  F2FP.F16.F32.PACK_AB R0, R3, R0 ;  /* 0x000000000300723e */ /* 0x000fe400000000ff */
[----:B------:R-:W-:Y:S01]  /*1fd0*/  PRMT R3, R2, 0x7632, R3 ;  /* 0x0000763202037816 */ /* 0x000fe20000000003 */
[----:B-----5:R-:W-:-:S04]  /*1fe0*/  UIMAD UR4, UR5, UR4, URZ ;  /* 0x00000004050472a4 */ /* 0x020fc8000f8e023f */
[----:B------:R-:W-:Y:S01]  /*1ff0*/  USHF.L.U32 UR4, UR4, 0x7, URZ ;  /* 0x0000000704047899 */ /* 0x000fe2000800063f */
[----:B------:R-:W-:-:S03]  /*2000*/  SHF.L.U32 R13, R13, 0x7, RZ ;  /* 0x000000070d0d7819 */ /* 0x000fc600000006ff */
[----:B------:R-:W-:Y:S02]  /*2010*/  USHF.R.S32.HI UR5, URZ, 0x1f, UR4 ;  /* 0x0000001f3f057899 */ /* 0x000fe40008011404 */
[--C-:B------:R-:W-:Y:S02]  /*2020*/  IADD3 R6, P0, P2, R4, UR4, R13.reuse ;  /* 0x0000000404067c10 */ /* 0x100fe4000fa1e00d */
[----:B------:R-:W-:Y:S02]  /*2030*/  SHF.R.S32.HI R9, RZ, 0x1f, R13 ;  /* 0x0000001fff097819 */ /* 0x000fe4000001140d */
[----:B------:R-:W-:Y:S02]  /*2040*/  SHF.R.S32.HI R4, RZ, 0x1f, R4 ;  /* 0x0000001fff047819 */ /* 0x000fe40000011404 */
[C---:B------:R-:W-:Y:S02]  /*2050*/  IADD3 R10, P3, R7.reuse, R6, RZ ;  /* 0x00000006070a7210 */ /* 0x040fe40007f7e0ff */
[----:B------:R-:W-:Y:S01]  /*2060*/  IADD3.X R12, R4, UR5, R9, P0, P2 ;  /* 0x00000005040c7c10 */ /* 0x000fe200087e4409 */
[----:B------:R-:W-:Y:S01]  /*2070*/  ULDC.64 UR4, c[0x0][0x210] ;  /* 0x0000840000047ab9 */ /* 0x000fe20000000a00 */
[----:B------:R-:W-:-:S02]  /*2080*/  IADD3 R4, R7, 0x20, RZ ;  /* 0x0000002007047810 */ /* 0x000fc40007ffe0ff */
[----:B------:R-:W-:Y:S02]  /*2090*/  IADD3 R9, R7, 0x60, RZ ;  /* 0x0000006007097810 */ /* 0x000fe40007ffe0ff */
        /* <DEDUP_REMOVED lines=9> */
[----:B------:R-:W-:Y:S02]  /*2130*/  LEA R4, P0, R15, UR4, 0x1 ;  /* 0x000000040f047c11 */ /* 0x000fe4000f8008ff */
[----:B------:R-:W-:Y:S01]  /*2140*/  LEA R8, P1, R13, UR4, 0x1 ;  /* 0x000000040d087c11 */ /* 0x000fe2000f8208ff */
[----:B------:R0:W-:Y:S01]  /*2150*/  STG.E.U16 desc[UR36][R6.64], R2 ;  /* 0x0000000206007986 */ /* 0x0001e2000c101524 */
[----:B------:R-:W-:-:S02]  /*2160*/  LEA R10, P2, R11, UR4, 0x1 ;  /* 0x000000040b0a7c11 */ /* 0x000fc4000f8408ff */
        /* <DEDUP_REMOVED lines=8> */
.L_x_4680:
[----:B------:R-:W-:Y:S01]  /*21f0*/  MOV R0, 0x0 ;  /* 0x0000000000007802 */ /* 0x000fe20000000f00 */
[----:B------:R-:W-:Y:S01]  /*2200*/  ULDC.64 UR4, c[0x4][0x178] ;  /* 0x01005e0000047ab9 */ /* 0x000fe20000000a00 */
[----:B------:R-:W-:Y:S01]  /*2210*/  ULDC.64 UR6, c[0x4][0x68] ;  /* 0x01001a0000067ab9 */ /* 0x000fe20000000a00 */
[----:B------:R-:W-:Y:S01]  /*2220*/  MOV R4, UR4 ;  /* 0x0000000400047c02 */ /* 0x000fe20008000f00 */
[----:B------:R0:W1:Y:S01]  /*2230*/  LDC.64 R2, c[0x4][R0] ;  /* 0x0100000000027b82 */ /* 0x0000620000000a00 */
[----:B------:R-:W-:Y:S01]  /*2240*/  IMAD.U32 R5, RZ, RZ, UR5 ;  /* 0x00000005ff057e24 */ /* 0x000fe2000f8e00ff */
[----:B------:R-:W-:Y:S01]  /*2250*/  ULDC.64 UR4, c[0x4][0x180] ;  /* 0x0100600000047ab9 */ /* 0x000fe20000000a00 */
[----:B------:R-:W-:Y:S01]  /*2260*/  HFMA2.MMA R12, -RZ, RZ, 0, 5.9604644775390625e-08 ;  /* 0x00000001ff0c7435 */ /* 0x000fe200000001ff */
        /* <DEDUP_REMOVED lines=8> */
.L_x_4702:
[----:B------:R-:W-:Y:S05]  /*22f0*/  EXIT ;  /* 0x000000000000794d */ /* 0x000fea0003800000 */
.L_x_4681:
[----:B------:R-:W-:Y:S01]  /*2300*/  HFMA2.MMA R12, -RZ, RZ, 0, 9.5367431640625e-07 ;  /* 0x00000010ff0c7435 */ /* 0x000fe200000001ff */
[----:B------:R-:W-:Y:S01]  /*2310*/  MOV R11, 0x1f ;  /* 0x0000001f000b7802 */ /* 0x000fe20000000f00 */
[----:B------:R-:W-:Y:S01]  /*2320*/  IMAD.MOV.U32 R15, RZ, RZ, -0x1 ;  /* 0xffffffffff0f7424 */ /* 0x000fe200078e00ff */
[----:B------:R-:W-:-:S08]  /*2330*/  MOV R2, 0xff7fffff ;  /* 0xff7fffff00027802 */ /* 0x000fd00000000f00 */
[----:B------:R-:W-:Y:S05]  /*2340*/  WARPSYNC.COLLECTIVE R15, `(.L_x_4703) ;  /* 0x000000000f087348 */ /* 0x000fea0003c00000 */
[----:B------:R0:W1:Y:S02]  /*2350*/  SHFL.BFLY P6, R14, R13, R12, R11 ;  /* 0x0c00000c0d0e7389 */ /* 0x00006400000c000b */
[----:B01----:R-:W-:Y:S01]  /*2360*/  ENDCOLLECTIVE ;  /* 0x000000000000791b */ /* 0x003fe20003800000 */
.L_x_4703:
[----:B------:R-:W-:Y:S01]  /*2370*/  HFMA2.MMA R12, -RZ, RZ, 0, 4.76837158203125e-07 ;  /* 0x00000008ff0c7435 */ /* 0x000fe200000001ff */
[----:B------:R-:W-:-:S04]  /*2380*/  FMNMX.FTZ R0, R14, -3.40282346638528859812e+38, !PT ;  /* 0xff7fffff0e007809 */ /* 0x000fc80007810000 */
[----:B------:R-:W-:-:S07]  /*2390*/  MOV R13, R0 ;  /* 0x00000000000d7202 */ /* 0x000fce0000000f00 */
[----:B------:R-:W-:Y:S05]  /*23a0*/  WARPSYNC.COLLECTIVE R15, `(.L_x_4704) ;  /* 0x000000000f087348 */ /* 0x000fea0003c00000 */
[----:B------:R0:W1:Y:S02]  /*23b0*/  SHFL.BFLY P6, R14, R13, R12, R11 ;  /* 0x0c00000c0d0e7389 */ /* 0x00006400000c000b */
[----:B01----:R-:W-:Y:S01]  /*23c0*/  ENDCOLLECTIVE ;  /* 0x000000000000791b */ /* 0x003fe20003800000 */
.L_x_4704:
[----:B------:R-:W-:Y:S01]  /*23d0*/  HFMA2.MMA R12, -RZ, RZ, 0, 2.384185791015625e-07 ;  /* 0x00000004ff0c7435 */ /* 0x000fe200000001ff */
[----:B------:R-:W-:-:S04]  /*23e0*/  FMNMX.FTZ R3, R0, R14, !PT ;  /* 0x0000000e00037209 */ /* 0x000fc80007810000 */
[----:B------:R-:W-:-:S07]  /*23f0*/  MOV R13, R3 ;  /* 0x00000003000d7202 */ /* 0x000fce0000000f00 */
[----:B------:R-:W-:Y:S05]  /*2400*/  WARPSYNC.COLLECTIVE R15, `(.L_x_4705) ;  /* 0x000000000f087348 */ /* 0x000fea0003c00000 */
[----:B------:R0:W1:Y:S02]  /*2410*/  SHFL.BFLY P6, R14, R13, R12, R11 ;  /* 0x0c00000c0d0e7389 */ /* 0x00006400000c000b */
[----:B01----:R-:W-:Y:S01]  /*2420*/  ENDCOLLECTIVE ;  /* 0x000000000000791b */ /* 0x003fe20003800000 */
.L_x_4705:
[----:B------:R-:W-:Y:S05]  /*2430*/  BRA `(.L_x_4706) ;  /* 0xffffffdc00687947 */ /* 0x000fea000383ffff */
.L_x_4707:
        /* <DEDUP_REMOVED lines=12> */
.L_x_28118:


//--------------------- .text._ZN4vllm25paged_attention_v1_kernelIthLi120ELi8ELi128ELNS_18Fp8KVCacheDataTypeE2ELb0EEEvPT_PKS2_PKT0_S8_ifPKiSA_iPKfiiiSC_SC_iiiii --------------------------
	.section	.text._ZN4vllm25paged_attention_v1_kernelIthLi120ELi8ELi128ELNS_18Fp8KVCacheDataTypeE2ELb0EEEvPT_PKS2_PKT0_S8_ifPKiSA_iPKfiiiSC_SC_iiiii,"ax",@progbits
	.align	128
        .global         _ZN4vllm25paged_attention_v1_kernelIthLi120ELi8ELi128ELNS_18Fp8KVCacheDataTypeE2ELb0EEEvPT_PKS2_PKT0_S8_ifPKiSA_iPKfiiiSC_SC_iiiii
        .type           _ZN4vllm25paged_attention_v1_kernelIthLi120ELi8ELi128ELNS_18Fp8KVCacheDataTypeE2ELb0EEEvPT_PKS2_PKT0_S8_ifPKiSA_iPKfiiiSC_SC_iiiii,@function
        .size           _ZN4vllm25paged_attention_v1_kernelIthLi120ELi8ELi128ELNS_18Fp8KVCacheDataTypeE2ELb0EEEvPT_PKS2_PKT0_S8_ifPKiSA_iPKfiiiSC_SC_iiiii,(.L_x_28119 - _ZN4vllm25paged_attention_v1_kernelIthLi120ELi8ELi128ELNS_18Fp8KVCacheDataTypeE2ELb0EEEvPT_PKS2_PKT0_S8_ifPKiSA_iPKfiiiSC_SC_iiiii)
        .other          _ZN4vllm25paged_attention_v1_kernelIthLi120ELi8ELi128ELNS_18Fp8KVCacheDataTypeE2ELb0EEEvPT_PKS2_PKT0_S8_ifPKiSA_iPKfiiiSC_SC_iiiii,@"STO_CUDA_ENTRY STV_DEFAULT"
_ZN4vllm25paged_attention_v1_kernelIthLi120ELi8ELi128ELNS_18Fp8KVCacheDataTypeE2ELb0EEEvPT_PKS2_PKT0_S8_ifPKiSA_iPKfiiiSC_SC_iiiii:
.text._ZN4vllm25paged_attention_v1_kernelIthLi120ELi8ELi128ELNS_18Fp8KVCacheDataTypeE2ELb0EEEvPT_PKS2_PKT0_S8_ifPKiSA_iPKfiiiSC_SC_iiiii:
        /* <DEDUP_REMOVED lines=30> */
.L_x_4742:
        /* <DEDUP_REMOVED lines=40> */
.L_x_4714:
        /* <DEDUP_REMOVED lines=11> */
.L_x_4713:
[----:B------:R-:W-:Y:S05]  /*0510*/  BSYNC B1 ;  /* 0x0000000000017941 */ /* 0x000fea0003800000 */
.L_x_4712:
        /* <DEDUP_REMOVED lines=14> */
.L_x_4717:
        /* <DEDUP_REMOVED lines=100> */
.L_x_4716:
[----:B------:R-:W-:Y:S05]  /*0c40*/  BSYNC B1 ;  /* 0x0000000000017941 */ /* 0x000fea0003800000 */
.L_x_4715:
        /* <DEDUP_REMOVED lines=55> */
.L_x_4719:
[----:B------:R-:W-:Y:S05]  /*0fc0*/  BSYNC B1 ;  /* 0x0000000000017941 */ /* 0x000fea0003800000 */
.L_x_4718:
        /* <DEDUP_REMOVED lines=26> */
.L_x_4711:
[----:B------:R-:W-:Y:S05]  /*1170*/  BSYNC B0 ;  /* 0x0000000000007941 */ /* 0x000fea0003800000 */
.L_x_4710:
        /* <DEDUP_REMOVED lines=48> */
.L_x_4724:
        /* <DEDUP_REMOVED lines=8> */
.L_x_4723:
[----:B------:R-:W-:Y:S05]  /*1500*/  BSYNC B1 ;  /* 0x0000000000017941 */ /* 0x000fea0003800000 */
.L_x_4722:
        /* <DEDUP_REMOVED lines=14> */
.L_x_4727:
        /* <DEDUP_REMOVED lines=52> */
.L_x_4726:
[----:B------:R-:W-:Y:S05]  /*1930*/  BSYNC B1 ;  /* 0x0000000000017941 */ /* 0x000fea0003800000 */
.L_x_4725:
        /* <DEDUP_REMOVED lines=31> */
.L_x_4729:
[----:B------:R-:W-:Y:S05]  /*1b30*/  BSYNC B1 ;  /* 0x0000000000017941 */ /* 0x000fea0003800000 */
.L_x_4728:
        /* <DEDUP_REMOVED lines=14> */
.L_x_4721:
[----:B------:R-:W-:Y:S05]  /*1c20*/  BSYNC B0 ;  /* 0x0000000000007941 */ /* 0x000fea0003800000 */
.L_x_4720:
[----:B------:R-:W2:Y:S08]  /*1c30*/  S2UR UR5, SR_CgaCtaId ;  /* 0x00000000000579c3 */ /* 0x000eb00000008800 */
[----:B------:R-:W-:Y:S01]  /*1c40*/  BAR.SYNC.DEFER_BLOCKING 0x0 ;  /* 0x0000000000007b1d */ /* 0x000fe20000010000 */
[----:B0-----:R-:W-:Y:S01]  /*1c50*/  LOP3.LUT R0, R5, 0xffffffc0, RZ, 0xc0, !PT ;  /* 0xffffffc005007812 */ /* 0x001fe200078ec0ff */
[----:B------:R-:W-:-:S06]  /*1c60*/  IMAD R6, R6, 0x78, R7 ;  /* 0x0000007806067824 */ /* 0x000fcc00078e0207 */
[----:B------:R-:W-:Y:S01]  /*1c70*/  BAR.SYNC.DEFER_BLOCKING 0x0 ;  /* 0x0000000000007b1d */ /* 0x000fe20000010000 */
[----:B------:R-:W-:Y:S02]  /*1c80*/  ISETP.NE.AND P4, PT, R0, 0x40, PT ;  /* 0x000000400000780c */ /* 0x000fe40003f85270 */
[----:B-1----:R-:W-:Y:S02]  /*1c90*/  CS2R R2, SRZ ;  /* 0x0000000000027805 */ /* 0x002fe4000001ff00 */
[C---:B------:R-:W-:Y:S02]  /*1ca0*/  LOP3.LUT R0, R5.reuse, 0xffffffe0, RZ, 0xc0, !PT ;  /* 0xffffffe005007812 */ /* 0x040fe400078ec0ff */
[C---:B------:R-:W-:Y:S01]  /*1cb0*/  ISETP.GT.AND P0, PT, R5.reuse, 0x3f, PT ;  /* 0x0000003f0500780c */ /* 0x040fe20003f04270 */
[----:B------:R-:W-:Y:S01]  /*1cc0*/  UMOV UR4, 0x400 ;  /* 0x0000040000047882 */ /* 0x000fe20000000000 */
[C---:B------:R-:W-:Y:S01]  /*1cd0*/  ISETP.GT.AND P1, PT, R5.reuse, 0x1f, PT ;  /* 0x0000001f0500780c */ /* 0x040fe20003f24270 */
[----:B------:R-:W-:Y:S01]  /*1ce0*/  UIADD3 UR4, UR4, 0x20, URZ ;  /* 0x0000002004047890 */ /* 0x000fe2000fffe03f */
[----:B------:R-:W-:Y:S01]  /*1cf0*/  IADD3 R5, R5, 0x1f, RZ ;  /* 0x0000001f05057810 */ /* 0x000fe20007ffe0ff */
[----:B------:R-:W-:Y:S01]  /*1d00*/  BSSY B0, `(.L_x_4730) ;  /* 0x000000d000007945 */ /* 0x000fe20003800000 */
[----:B------:R-:W-:Y:S01]  /*1d10*/  ISETP.NE.AND P2, PT, R0, 0x20, PT ;  /* 0x000000200000780c */ /* 0x000fe20003f45270 */
[----:B--2---:R-:W-:Y:S01]  /*1d20*/  ULEA UR4, UR5, UR4, 0x18 ;  /* 0x0000000405047291 */ /* 0x004fe2000f8ec03f */
[----:B------:R-:W-:Y:S01]  /*1d30*/  HFMA2.MMA R0, -RZ, RZ, 0, 0 ;  /* 0x00000000ff007435 */ /* 0x000fe200000001ff */
[----:B------:R-:W-:-:S02]  /*1d40*/  ISETP.GT.U32.AND P3, PT, R5, 0x3e, PT ;  /* 0x0000003e0500780c */ /* 0x000fc40003f64070 */
[----:B------:R-:W-:Y:S02]  /*1d50*/  MOV R5, RZ ;  /* 0x000000ff00057202 */ /* 0x000fe40000000f00 */
[----:B------:R-:W-:Y:S01]  /*1d60*/  LEA R6, R6, UR4, 0x2 ;  /* 0x0000000406067c11 */ /* 0x000fe2000f8e10ff */
[----:B------:R-:W-:Y:S08]  /*1d70*/  @P4 BRA `(.L_x_4731) ;  /* 0x0000000000144947 */ /* 0x000ff00003800000 */
[----:B------:R-:W-:Y:S01]  /*1d80*/  ISETP.GT.AND P4, PT, R7, 0x17, PT ;  /* 0x000000170700780c */ /* 0x000fe20003f84270 */
[----:B------:R0:W-:Y:S04]  /*1d90*/  STS [R6+-0x3c0], RZ ;  /* 0xfffc40ff06007388 */ /* 0x0001e80000000800 */
[----:B------:R0:W-:Y:S04]  /*1da0*/  STS [R6+-0x340], RZ ;  /* 0xfffcc0ff06007388 */ /* 0x0001e80000000800 */
[----:B------:R0:W-:Y:S04]  /*1db0*/  STS [R6+-0x2c0], RZ ;  /* 0xfffd40ff06007388 */ /* 0x0001e80000000800 */
[----:B------:R0:W-:Y:S02]  /*1dc0*/  @!P4 STS [R6+-0x240], RZ ;  /* 0xfffdc0ff0600c388 */ /* 0x0001e40000000800 */
.L_x_4731:
[----:B------:R-:W-:Y:S05]  /*1dd0*/  BSYNC B0 ;  /* 0x0000000000007941 */ /* 0x000fea0003800000 */
.L_x_4730:
        /* <DEDUP_REMOVED lines=12> */
.L_x_4733:
[----:B------:R-:W-:Y:S05]  /*1ea0*/  BSYNC B0 ;  /* 0x0000000000007941 */ /* 0x000fea0003800000 */
.L_x_4732:
        /* <DEDUP_REMOVED lines=8> */
.L_x_4735:
[----:B------:R-:W-:Y:S05]  /*1f30*/  BSYNC B0 ;  /* 0x0000000000007941 */ /* 0x000fea0003800000 */
.L_x_4734:
        /* <DEDUP_REMOVED lines=12> */
.L_x_4737:
[----:B------:R-:W-:Y:S05]  /*2000*/  BSYNC B0 ;  /* 0x0000000000007941 */ /* 0x000fea0003800000 */
.L_x_4736:
        /* <DEDUP_REMOVED lines=8> */
[----:B------:R-:W-:Y:S02]  /*2090*/  IADD3 R11, R7, 0x40, RZ ;  /* 0x00000040070b7810 */ /* 0x000fe40007ffe0ff */
[----:B-1----:R-:W-:Y:S02]  /*20a0*/  F2FP.F16.F32.PACK_AB R2, R5, R2 ;  /* 0x000000020502723e */ /* 0x002fe400000000ff */
[----:B------:R-:W-:Y:S01]  /*20b0*/  IMAD R4, R4, UR6, RZ ;  /* 0x0000000604047c24 */ /* 0x000fe2000f8e02ff */
[----:B------:R-:W-:Y:S01]  /*20c0*/  F2FP.F16.F32.PACK_AB R3, RZ, R3 ;  /* 0x00000003ff03723e */ /* 0x000fe200000000ff */
[----:B---3--:R-:W-:-:S04]  /*20d0*/  UIMAD UR4, UR5, UR6, URZ ;  /* 0x00000006050472a4 */ /* 0x008fc8000f8e023f */
[----:B------:R-:W-:Y:S01]  /*20e0*/  USHF.R.S32.HI UR5, URZ, 0x1f, UR4 ;  /* 0x0000001f3f057899 */ /* 0x000fe20008011404 */
[----:B--2---:R-:W-:-:S05]  /*20f0*/  IMAD R9, R9, 0x78, RZ ;  /* 0x0000007809097824 */ /* 0x004fca00078e02ff */
[--C-:B0-----:R-:W-:Y:S02]  /*2100*/  IADD3 R6, P0, P1, R4, UR4, R9.reuse ;  /* 0x0000000404067c10 */ /* 0x101fe4000f91e009 */
[----:B------:R-:W-:Y:S01]  /*2110*/  SHF.R.S32.HI R13, RZ, 0x1f, R9 ;  /* 0x0000001fff0d7819 */ /* 0x000fe20000011409 */
[----:B------:R-:W-:Y:S01]  /*2120*/  VIADD R9, R7, 0x20 ;  /* 0x0000002007097836 */ /* 0x000fe20000000000 */
[----:B------:R-:W-:Y:S02]  /*2130*/  SHF.R.S32.HI R4, RZ, 0x1f, R4 ;  /* 0x0000001fff047819 */ /* 0x000fe40000011404 */
[-C--:B------:R-:W-:Y:S02]  /*2140*/  IADD3 R12, P2, R11, R6.reuse, RZ ;  /* 0x000000060b0c7210 */ /* 0x080fe40007f5e0ff */
[----:B------:R-:W-:Y:S01]  /*2150*/  IADD3.X R18, R4, UR5, R13, P0, P1 ;  /* 0x0000000504127c10 */ /* 0x000fe200087e240d */
[----:B------:R-:W-:Y:S01]  /*2160*/  ULDC.64 UR4, c[0x0][0x210] ;  /* 0x0000840000047ab9 */ /* 0x000fe20000000a00 */
[----:B------:R-:W-:-:S02]  /*2170*/  IADD3 R15, P0, R7, R6, RZ ;  /* 0x00000006070f7210 */ /* 0x000fc40007f1e0ff */
[----:B------:R-:W-:Y:S02]  /*2180*/  IADD3 R13, P1, R9, R6, RZ ;  /* 0x00000006090d7210 */ /* 0x000fe40007f3e0ff */
[-C--:B------:R-:W-:Y:S02]  /*2190*/  LEA.HI.X.SX32 R16, R7, R18.reuse, 0x1, P0 ;  /* 0x0000001207107211 */ /* 0x080fe400000f0eff */
[----:B------:R-:W-:Y:S02]  /*21a0*/  LEA R8, P0, R15, UR4, 0x1 ;  /* 0x000000040f087c11 */ /* 0x000fe4000f8008ff */
[-C--:B------:R-:W-:Y:S02]  /*21b0*/  LEA.HI.X.SX32 R14, R9, R18.reuse, 0x1, P1 ;  /* 0x00000012090e7211 */ /* 0x080fe400008f0eff */
[----:B------:R-:W-:Y:S02]  /*21c0*/  LEA.HI.X R9, R15, UR5, R16, 0x1, P0 ;  /* 0x000000050f097c11 */ /* 0x000fe400080f0c10 */
[----:B------:R-:W-:-:S02]  /*21d0*/  LEA.HI.X.SX32 R11, R11, R18, 0x1, P2 ;  /* 0x000000120b0b7211 */ /* 0x000fc400010f0eff */
[----:B------:R-:W-:Y:S01]  /*21e0*/  ISETP.GT.AND P0, PT, R7, 0x17, PT ;  /* 0x000000170700780c */ /* 0x000fe20003f04270 */
[----:B------:R0:W-:Y:S01]  /*21f0*/  STG.E.U16 desc[UR36][R8.64], R2 ;  /* 0x0000000208007986 */ /* 0x0001e2000c101524 */
[C---:B------:R-:W-:Y:S02]  /*2200*/  LEA R10, P2, R12.reuse, UR4, 0x1 ;  /* 0x000000040c0a7c11 */ /* 0x040fe4000f8408ff */
[C---:B------:R-:W-:Y:S02]  /*2210*/  LEA R4, P1, R13.reuse, UR4, 0x1 ;  /* 0x000000040d047c11 */ /* 0x040fe4000f8208ff */
[----:B------:R-:W-:Y:S02]  /*2220*/  LEA.HI.X R11, R12, UR5, R11, 0x1, P2 ;  /* 0x000000050c0b7c11 */ /* 0x000fe400090f0c0b */
[----:B------:R-:W-:Y:S02]  /*2230*/  LEA.HI.X R5, R13, UR5, R14, 0x1, P1 ;  /* 0x000000050d057c11 */ /* 0x000fe400088f0c0e */
[----:B------:R-:W-:-:S05]  /*2240*/  PRMT R12, R2, 0x7632, R12 ;  /* 0x00007632020c7816 */ /* 0x000fca000000000c */
[----:B------:R0:W-:Y:S04]  /*2250*/  STG.E.U16 desc[UR36][R4.64], R12 ;  /* 0x0000000c04007986 */ /* 0x0001e8000c101524 */
[----:B------:R0:W-:Y:S01]  /*2260*/  STG.E.U16 desc[UR36][R10.64], R3 ;  /* 0x000000030a007986 */ /* 0x0001e2000c101524 */
[----:B------:R-:W-:Y:S05]  /*2270*/  @P0 EXIT ;  /* 0x000000000000094d */ /* 0x000fea0003800000 */
[----:B------:R-:W-:Y:S02]  /*2280*/  IADD3 R7, R7, 0x60, RZ ;  /* 0x0000006007077810 */ /* 0x000fe40007ffe0ff */
[----:B------:R-:W-:Y:S02]  /*2290*/  F2FP.F16.F32.PACK_AB R0, RZ, R0 ;  /* 0x00000000ff00723e */ /* 0x000fe400000000ff */
[----:B------:R-:W-:-:S04]  /*22a0*/  IADD3 R6, P0, R7, R6, RZ ;  /* 0x0000000607067210 */ /* 0x000fc80007f1e0ff */
[----:B------:R-:W-:Y:S02]  /*22b0*/  LEA.HI.X.SX32 R7, R7, R18, 0x1, P0 ;  /* 0x0000001207077211 */ /* 0x000fe400000f0eff */
[----:B0-----:R-:W-:-:S04]  /*22c0*/  LEA R2, P0, R6, UR4, 0x1 ;  /* 0x0000000406027c11 */ /* 0x001fc8000f8008ff */
[----:B------:R-:W-:-:S05]  /*22d0*/  LEA.HI.X R3, R6, UR5, R7, 0x1, P0 ;  /* 0x0000000506037c11 */ /* 0x000fca00080f0c07 */
[----:B------:R-:W-:Y:S01]  /*22e0*/  STG.E.U16 desc[UR36][R2.64], R0 ;  /* 0x0000000002007986 */ /* 0x000fe2000c101524 */
[----:B------:R-:W-:Y:S05]  /*22f0*/  EXIT ;  /* 0x000000000000794d */ /* 0x000fea0003800000 */
.L_x_4708:
        /* <DEDUP_REMOVED lines=16> */
.L_x_4738:
[----:B------:R-:W-:Y:S05]  /*2400*/  EXIT ;  /* 0x000000000000794d */ /* 0x000fea0003800000 */
.L_x_4709:
[----:B------:R-:W-:Y:S01]  /*2410*/  HFMA2.MMA R12, -RZ, RZ, 0, 9.5367431640625e-07 ;  /* 0x00000010ff0c7435 */ /* 0x000fe200000001ff */
[----:B------:R-:W-:Y:S02]  /*2420*/  MOV R11, 0x1f ;  /* 0x0000001f000b7802 */ /* 0x000fe40000000f00 */
[----:B------:R-:W-:Y:S02]  /*2430*/  MOV R15, 0xffffffff ;  /* 0xffffffff000f7802 */ /* 0x000fe40000000f00 */
[----:B------:R-:W-:-:S07]  /*2440*/  MOV R2, 0xff7fffff ;  /* 0xff7fffff00027802 */ /* 0x000fce0000000f00 */
[----:B------:R-:W-:Y:S05]  /*2450*/  WARPSYNC.COLLECTIVE R15, `(.L_x_4739) ;  /* 0x000000000f087348 */ /* 0x000fea0003c00000 */
[----:B------:R0:W1:Y:S02]  /*2460*/  SHFL.BFLY P6, R14, R13, R12, R11 ;  /* 0x0c00000c0d0e7389 */ /* 0x00006400000c000b */
[----:B01----:R-:W-:Y:S01]  /*2470*/  ENDCOLLECTIVE ;  /* 0x000000000000791b */ /* 0x003fe20003800000 */
.L_x_4739:
[----:B------:R-:W-:Y:S01]  /*2480*/  HFMA2.MMA R12, -RZ, RZ, 0, 4.76837158203125e-07 ;  /* 0x00000008ff0c7435 */ /* 0x000fe200000001ff */
[----:B------:R-:W-:-:S05]  /*2490*/  FMNMX.FTZ R0, R14, -3.40282346638528859812e+38, !PT ;  /* 0xff7fffff0e007809 */ /* 0x000fca0007810000 */
[----:B------:R-:W-:-:S07]  /*24a0*/  IMAD.MOV.U32 R13, RZ, RZ, R0 ;  /* 0x000000ffff0d7224 */ /* 0x000fce00078e0000 */
[----:B------:R-:W-:Y:S05]  /*24b0*/  WARPSYNC.COLLECTIVE R15, `(.L_x_4740) ;  /* 0x000000000f087348 */ /* 0x000fea0003c00000 */
[----:B------:R0:W1:Y:S02]  /*24c0*/  SHFL.BFLY P6, R14, R13, R12, R11 ;  /* 0x0c00000c0d0e7389 */ /* 0x00006400000c000b */
[----:B01----:R-:W-:Y:S01]  /*24d0*/  ENDCOLLECTIVE ;  /* 0x000000000000791b */ /* 0x003fe20003800000 */
.L_x_4740:
[----:B------:R-:W-:Y:S01]  /*24e0*/  HFMA2.MMA R12, -RZ, RZ, 0, 2.384185791015625e-07 ;  /* 0x00000004ff0c7435 */ /* 0x000fe200000001ff */
[----:B------:R-:W-:-:S04]  /*24f0*/  FMNMX.FTZ R3, R0, R14, !PT ;  /* 0x0000000e00037209 */ /* 0x000fc80007810000 */
[----:B------:R-:W-:-:S07]  /*2500*/  MOV R13, R3 ;  /* 0x00000003000d7202 */ /* 0x000fce0000000f00 */
[----:B------:R-:W-:Y:S05]  /*2510*/  WARPSYNC.COLLECTIVE R15, `(.L_x_4741) ;  /* 0x000000000f087348 */ /* 0x000fea0003c00000 */
[----:B------:R0:W1:Y:S02]  /*2520*/  SHFL.BFLY P6, R14, R13, R12, R11 ;  /* 0x0c00000c0d0e7389 */ /* 0x00006400000c000b */
[----:B01----:R-:W-:Y:S01]  /*2530*/  ENDCOLLECTIVE ;  /* 0x000000000000791b */ /* 0x003fe20003800000 */
.L_x_4741:
[----:B------:R-:W-:Y:S05]  /*2540*/  BRA `(.L_x_4742) ;  /* 0xffffffdc00247947 */ /* 0x000fea000383ffff */
.L_x_4743:
        /* <DEDUP_REMOVED lines=11> */
.L_x_28119:


//--------------------- .text._ZN4vllm25paged_attention_v1_kernelIthLi112ELi8ELi128ELNS_18Fp8KVCacheDataTypeE2ELb0EEEvPT_PKS2_PKT0_S8_ifPKiSA_iPKfiiiSC_SC_iiiii --------------------------
	.section	.text._ZN4vllm25paged_attention_v1_kernelIthLi112ELi8ELi128ELNS_18Fp8KVCacheDataTypeE2ELb0EEEvPT_PKS2_PKT0_S8_ifPKiSA_iPKfiiiSC_SC_iiiii,"ax",@progbits
	.align	128
        .global         _ZN4vllm25paged_attention_v1_kernelIthLi112ELi8ELi128ELNS_18Fp8KVCacheDataTypeE2ELb0EEEvPT_PKS2_PKT0_S8_ifPKiSA_iPKfiiiSC_SC_iiiii
        .type           _ZN4vllm25paged_attention_v1_kernelIthLi112ELi8ELi128ELNS_18Fp8KVCacheDataTypeE2ELb0EEEvPT_PKS2_PKT0_S8_ifPKiSA_iPKfiiiSC_SC_iiiii,@function
        .size           _ZN4vllm25paged_attention_v1_kernelIthLi112ELi8ELi128ELNS_18Fp8KVCacheDataTypeE2ELb0EEEvPT_PKS2_PKT0_S8_ifPKiSA_iPKfiiiSC_SC_iiiii,(.L_x_28120 - _ZN4vllm25paged_attention_v1_kernelIthLi112ELi8ELi128ELNS_18Fp8KVCacheDataTypeE2ELb0EEEvPT_PKS2_PKT0_S8_ifPKiSA_iPKfiiiSC_SC_iiiii)
        .other          _ZN4vllm25paged_attention_v1_kernelIthLi112ELi8ELi128ELNS_18Fp8KVCacheDataTypeE2ELb0EEEvPT_PKS2_PKT0_S8_ifPKiSA_iPKfiiiSC_SC_iiiii,@"STO_CUDA_ENTRY STV_DEFAULT"
_ZN4vllm25paged_attention_v1_kernelIthLi112ELi8ELi128ELNS_18Fp8KVCacheDataTypeE2ELb0EEEvPT_PKS2_PKT0_S8_ifPKiSA_iPKfiiiSC_SC_iiiii:
.text._ZN4vllm25paged_attention_v1_kernelIthLi112ELi8ELi128ELNS_18Fp8KVCacheDataTypeE2ELb0EEEvPT_PKS2_PKT0_S8_ifPKiSA_iPKfiiiSC_SC_iiiii:
        /* <DEDUP_REMOVED lines=30> */
.L_x_4778:
        /* <DEDUP_REMOVED lines=40> */
.L_x_4750:
        /* <DEDUP_REMOVED lines=11> */
.L_x_4749:
[----:B------:R-:W-:Y:S05]  /*0510*/  BSYNC B1 ;  /* 0x0000000000017941 */ /* 0x000fea0003800000 */
.L_x_4748:
        /* <DEDUP_REMOVED lines=14> */
.L_x_4753:
        /* <DEDUP_REMOVED lines=100> */
.L_x_4752:
[----:B------:R-:W-:Y:S05]  /*0c40*/  BSYNC B1 ;  /* 0x0000000000017941 */ /* 0x000fea0003800000 */
.L_x_4751:
        /* <DEDUP_REMOVED lines=55> */
.L_x_4755:
[----:B------:R-:W-:Y:S05]  /*0fc0*/  BSYNC B1 ;  /* 0x0000000000017941 */ /* 0x000fea0003800000 */
.L_x_4754:
        /* <DEDUP_REMOVED lines=26> */
.L_x_4747:
[----:B------:R-:W-:Y:S05]  /*1170*/  BSYNC B0 ;  /* 0x0000000000007941 */ /* 0x000fea0003800000 */
.L_x_4746:
        /* <DEDUP_REMOVED lines=48> */
.L_x_4760:
        /* <DEDUP_REMOVED lines=8> */
.L_x_4759:
[----:B------:R-:W-:Y:S05]  /*1500*/  BSYNC B1 ;  /* 0x0000000000017941 */ /* 0x000fea0003800000 */
.L_x_4758:
        /* <DEDUP_REMOVED lines=14> */
.L_x_4763:
        /* <DEDUP_REMOVED lines=52> */
.L_x_4762:
[----:B------:R-:W-:Y:S05]  /*1930*/  BSYNC B1 ;  /* 0x0000000000017941 */ /* 0x000fea0003800000 */
.L_x_4761:
        /* <DEDUP_REMOVED lines=31> */
.L_x_4765:
[----:B------:R-:W-:Y:S05]  /*1b30*/  BSYNC B1 ;  /* 0x0000000000017941 */ /* 0x000fea0003800000 */
.L_x_4764:
        /* <DEDUP_REMOVED lines=14> */
.L_x_4757:
[----:B------:R-:W-:Y:S05]  /*1c20*/  BSYNC B0 ;  /* 0x0000000000007941 */ /* 0x000fea0003800000 */
.L_x_4756:
        /* <DEDUP_REMOVED lines=26> */
.L_x_4767:
[----:B------:R-:W-:Y:S05]  /*1dd0*/  BSYNC B0 ;  /* 0x0000000000007941 */ /* 0x000fea0003800000 */
.L_x_4766:
        /* <DEDUP_REMOVED lines=12> */
.L_x_4769:
[----:B------:R-:W-:Y:S05]  /*1ea0*/  BSYNC B0 ;  /* 0x0000000000007941 */ /* 0x000fea0003800000 */
.L_x_4768:
        /* <DEDUP_REMOVED lines=8> */
.L_x_4771:
[----:B------:R-:W-:Y:S05]  /*1f30*/  BSYNC B0 ;  /* 0x0000000000007941 */ /* 0x000fea0003800000 */
.L_x_4770:
        /* <DEDUP_REMOVED lines=12> */
.L_x_4773:
[----:B------:R-:W-:Y:S05]  /*2000*/  BSYNC B0 ;  /* 0x0000000000007941 */ /* 0x000fea0003800000 */
.L_x_4772:
        /* <DEDUP_REMOVED lines=47> */
.L_x_4744:
        /* <DEDUP_REMOVED lines=16> */
.L_x_4774:
[----:B------:R-:W-:Y:S05]  /*2400*/  EXIT ;  /* 0x000000000000794d */ /* 0x000fea0003800000 */
.L_x_4745:
[----:B------:R-:W-:Y:S01]  /*2410*/  HFMA2.MMA R12, -RZ, RZ, 0, 9.5367431640625e-07 ;  /* 0x00000010ff0c7435 */ /* 0x000fe200000001ff */
[----:B------:R-:W-:Y:S02]  /*2420*/  MOV R11, 0x1f ;  /* 0x0000001f000b7802 */ /* 0x000fe40000000f00 */
[----:B------:R-:W-:Y:S02]  /*2430*/  MOV R15, 0xffffffff ;  /* 0xffffffff000f7802 */ /* 0x000fe40000000f00 */
[----:B------:R-:W-:-:S07]  /*2440*/  MOV R2, 0xff7fffff ;  /* 0xff7fffff00027802 */ /* 0x000fce0000000f00 */
[----:B------:R-:W-:Y:S05]  /*2450*/  WARPSYNC.COLLECTIVE R15, `(.L_x_4775) ;  /* 0x000000000f087348 */ /* 0x000fea0003c00000 */
[----:B------:R0:W1:Y:S02]  /*2460*/  SHFL.BFLY P6, R14, R13, R12, R11 ;  /* 0x0c00000c0d0e7389 */ /* 0x00006400000c000b */
[----:B01----:R-:W-:Y:S01]  /*2470*/  ENDCOLLECTIVE ;  /* 0x000000000000791b */ /* 0x003fe20003800000 */
.L_x_4775:
[----:B------:R-:W-:Y:S01]  /*2480*/  HFMA2.MMA R12, -RZ, RZ, 0, 4.76837158203125e-07 ;  /* 0x00000008ff0c7435 */ /* 0x000fe200000001ff */
[----:B------:R-:W-:-:S05]  /*2490*/  FMNMX.FTZ R0, R14, -3.40282346638528859812e+38, !PT ;  /* 0xff7fffff0e007809 */ /* 0x000fca0007810000 */
[----:B------:R-:W-:-:S07]  /*24a0*/  IMAD.MOV.U32 R13, RZ, RZ, R0 ;  /* 0x000000ffff0d7224 */ /* 0x000fce00078e0000 */
[----:B------:R-:W-:Y:S05]  /*24b0*/  WARPSYNC.COLLECTIVE R15, `(.L_x_4776) ;  /* 0x000000000f087348 */ /* 0x000fea0003c00000 */
[----:B------:R0:W1:Y:S02]  /*24c0*/  SHFL.BFLY P6, R14, R13, R12, R11 ;  /* 0x0c00000c0d0e7389 */ /* 0x00006400000c000b */
[----:B01----:R-:W-:Y:S01]  /*24d0*/  ENDCOLLECTIVE ;  /* 0x000000000000791b */ /* 0x003fe20003800000 */
.L_x_4776:
[----:B------:R-:W-:Y:S01]  /*24e0*/  HFMA2.MMA R12, -RZ, RZ, 0, 2.384185791015625e-07 ;  /* 0x00000004ff0c7435 */ /* 0x000fe200000001ff */
[----:B------:R-:W-:-:S04]  /*24f0*/  FMNMX.FTZ R3, R0, R14, !PT ;  /* 0x0000000e00037209 */ /* 0x000fc80007810000 */
[----:B------:R-:W-:-:S07]  /*2500*/  MOV R13, R3 ;  /* 0x00000003000d7202 */ /* 0x000fce0000000f00 */
[----:B------:R-:W-:Y:S05]  /*2510*/  WARPSYNC.COLLECTIVE R15, `(.L_x_4777) ;  /* 0x000000000f087348 */ /* 0x000fea0003c00000 */
[----:B------:R0:W1:Y:S02]  /*2520*/  SHFL.BFLY P6, R14, R13, R12, R11 ;  /* 0x0c00000c0d0e7389 */ /* 0x00006400000c000b */
[----:B01----:R-:W-:Y:S01]  /*2530*/  ENDCOLLECTIVE ;  /* 0x000000000000791b */ /* 0x003fe20003800000 */
.L_x_4777:
[----:B------:R-:W-:Y:S05]  /*2540*/  BRA `(.L_x_4778) ;  /* 0xffffffdc00247947 */ /* 0x000fea000383ffff */
.L_x_4779:
        /* <DEDUP_REMOVED lines=11> */
.L_x_28120:


//--------------------- .text._ZN4vllm25paged_attention_v1_kernelIthLi96ELi8ELi128ELNS_18Fp8KVCacheDataTypeE2ELb0EEEvPT_PKS2_PKT0_S8_ifPKiSA_iPKfiiiSC_SC_iiiii --------------------------
	.section	.text._ZN4vllm25paged_attention_v1_kernelIthLi96ELi8ELi128ELNS_18Fp8KVCacheDataTypeE2ELb0EEEvPT_PKS2_PKT0_S8_ifPKiSA_iPKfiiiSC_SC_iiiii,"ax",@progbits
	.align	128
        .global         _ZN4vllm25paged_attention_v1_kernelIthLi96ELi8ELi128ELNS_18Fp8KVCacheDataTypeE2ELb0EEEvPT_PKS2_PKT0_S8_ifPKiSA_iPKfiiiSC_SC_iiiii
        .type           _ZN4vllm25paged_attention_v1_kernelIthLi96ELi8ELi128ELNS_18Fp8KVCacheDataTypeE2ELb0EEEvPT_PKS2_PKT0_S8_ifPKiSA_iPKfiiiSC_SC_iiiii,@function
        .size           _ZN4vllm25paged_attention_v1_kernelIthLi96ELi8ELi128ELNS_18Fp8KVCacheDataTypeE2ELb0EEEvPT_PKS2_PKT0_S8_ifPKiSA_iPKfiiiSC_SC_iiiii,(.L_x_28121 - _ZN4vllm25paged_attention_v1_kernelIthLi96ELi8ELi128ELNS_18Fp8KVCacheDataTypeE2ELb0EEEvPT_PKS2_PKT0_S8_ifPKiSA_iPKfiiiSC_SC_iiiii)
        .other          _ZN4vllm25paged_attention_v1_kernelIthLi96ELi8ELi128ELNS_18Fp8KVCacheDataTypeE2ELb0EEEvPT_PKS2_PKT0_S8_ifPKiSA_iPKfiiiSC_SC_iiiii,@"STO_CUDA_ENTRY STV_DEFAULT"
_ZN4vllm25paged_attention_v1_kernelIthLi96ELi8ELi128ELNS_18Fp8KVCacheDataTypeE2ELb0EEEvPT_PKS2_PKT0_S8_ifPKiSA_iPKfiiiSC_SC_iiiii:
.text._ZN4vllm25paged_attention_v1_kernelIthLi96ELi8ELi128ELNS_18Fp8KVCacheDataTypeE2ELb0EEEvPT_PKS2_PKT0_S8_ifPKiSA_iPKfiiiSC_SC_iiiii:
        /* <DEDUP_REMOVED lines=30> */
.L_x_4806:
        /* <DEDUP_REMOVED lines=40> */
.L_x_4786:
        /* <DEDUP_REMOVED lines=11> */
.L_x_4785:
[----:B------:R-:W-:Y:S05]  /*0510*/  BSYNC B1 ;  /* 0x0000000000017941 */ /* 0x000fea0003800000 */
.L_x_4784:
        /* <DEDUP_REMOVED lines=14> */
.L_x_4789:
        /* <DEDUP_REMOVED lines=100> */
.L_x_4788:
[----:B------:R-:W-:Y:S05]  /*0c40*/  BSYNC B1 ;  /* 0x0000000000017941 */ /* 0x000fea0003800000 */
.L_x_4787:
        /* <DEDUP_REMOVED lines=55> */
.L_x_4791:
[----:B------:R-:W-:Y:S05]  /*0fc0*/  BSYNC B1 ;  /* 0x0000000000017941 */ /* 0x000fea0003800000 */
.L_x_4790:
        /* <DEDUP_REMOVED lines=26> */
.L_x_4783:
[----:B------:R-:W-:Y:S05]  /*1170*/  BSYNC B0 ;  /* 0x0000000000007941 */ /* 0x000fea0003800000 */
.L_x_4782:
        /* <DEDUP_REMOVED lines=48> */
.L_x_4796:
        /* <DEDUP_REMOVED lines=8> */
.L_x_4795:
[----:B------:R-:W-:Y:S05]  /*1500*/  BSYNC B1 ;  /* 0x0000000000017941 */ /* 0x000fea0003800000 */
.L_x_4794:
        /* <DEDUP_REMOVED lines=14> */
.L_x_4799:
        /* <DEDUP_REMOVED lines=52> */
.L_x_4798:
[----:B------:R-:W-:Y:S05]  /*1930*/  BSYNC B1 ;  /* 0x0000000000017941 */ /* 0x000fea0003800000 */
.L_x_4797:
        /* <DEDUP_REMOVED lines=31> */
.L_x_4801:
[----:B------:R-:W-:Y:S05]  /*1b30*/  BSYNC B1 ;  /* 0x0000000000017941 */ /* 0x000fea0003800000 */
.L_x_4800:
        /* <DEDUP_REMOVED lines=14> */
.L_x_4793:
[----:B------:R-:W-:Y:S05]  /*1c20*/  BSYNC B0 ;  /* 0x0000000000007941 */ /* 0x000fea0003800000 */
.L_x_4792:
        /* <DEDUP_REMOVED lines=12> */
[----:B------:R-:W-:-:S02]  /*1cf0*/  HFMA2.MMA R0, -RZ, RZ, 0, 0 ;  /* 0x00000000ff007435 */ /* 0x000fc400000001ff */
        /* <DEDUP_REMOVED lines=25> */
[----:B0-----:R-:W0:Y:S01]  /*1e90*/  S2R R9, SR_CTAID.Z ;  /* 0x0000000000097919 */ /* 0x001e220000002700 */
[----:B------:R-:W4:Y:S01]  /*1ea0*/  S2UR UR5, SR_CTAID.X ;  /* 0x00000000000579c3 */ /* 0x000f220000002500 */
[----:B------:R-:W-:Y:S01]  /*1eb0*/  ULDC UR4, c[0x0][0x14] ;  /* 0x0000050000047ab9 */ /* 0x000fe20000000800 */
[----:B------:R-:W-:Y:S01]  /*1ec0*/  ULDC UR7, c[0x0][0xc] ;  /* 0x0000030000077ab9 */ /* 0x000fe20000000800 */
[----:B------:R-:W-:Y:S01]  /*1ed0*/  UIMAD UR6, UR4, 0x60, URZ ;  /* 0x00000060040678a4 */ /* 0x000fe2000f8e023f */
[----:B------:R-:W-:Y:S02]  /*1ee0*/  IMAD R4, R4, UR7, RZ ;  /* 0x0000000704047c24 */ /* 0x000fe4000f8e02ff */
[----:B-1----:R-:W-:Y:S01]  /*1ef0*/  @!P1 FADD.FTZ R2, R2, R5 ;  /* 0x0000000502029221 */ /* 0x002fe20000010000 */
[----:B------:R-:W-:Y:S01]  /*1f00*/  IADD3 R5, R7, 0x20, RZ ;  /* 0x0000002007057810 */ /* 0x000fe20007ffe0ff */
[----:B--2---:R-:W-:Y:S01]  /*1f10*/  @!P1 FADD.FTZ R3, R3, R6 ;  /* 0x0000000603039221 */ /* 0x004fe20000010000 */
[----:B------:R-:W-:Y:S01]  /*1f20*/  IADD3 R6, R7, 0x40, RZ ;  /* 0x0000004007067810 */ /* 0x000fe20007ffe0ff */
[----:B------:R-:W-:-:S02]  /*1f30*/  IMAD R4, R4, UR6, RZ ;  /* 0x0000000604047c24 */ /* 0x000fc4000f8e02ff */
[----:B---3--:R-:W-:-:S05]  /*1f40*/  @!P1 FADD.FTZ R0, R0, R11 ;  /* 0x0000000b00009221 */ /* 0x008fca0000010000 */
[----:B------:R-:W-:Y:S01]  /*1f50*/  F2FP.F16.F32.PACK_AB R0, RZ, R0 ;  /* 0x00000000ff00723e */ /* 0x000fe200000000ff */
[----:B----4-:R-:W-:-:S04]  /*1f60*/  UIMAD UR4, UR5, UR6, URZ ;  /* 0x00000006050472a4 */ /* 0x010fc8000f8e023f */
[----:B------:R-:W-:Y:S01]  /*1f70*/  USHF.R.S32.HI UR5, URZ, 0x1f, UR4 ;  /* 0x0000001f3f057899 */ /* 0x000fe20008011404 */
[----:B0-----:R-:W-:-:S05]  /*1f80*/  IMAD R9, R9, 0x60, RZ ;  /* 0x0000006009097824 */ /* 0x001fca00078e02ff */
[--C-:B------:R-:W-:Y:S02]  /*1f90*/  IADD3 R10, P0, P2, R4, UR4, R9.reuse ;  /* 0x00000004040a7c10 */ /* 0x100fe4000fa1e009 */
[----:B------:R-:W-:Y:S02]  /*1fa0*/  SHF.R.S32.HI R13, RZ, 0x1f, R9 ;  /* 0x0000001fff0d7819 */ /* 0x000fe40000011409 */
[----:B------:R-:W-:Y:S02]  /*1fb0*/  SHF.R.S32.HI R4, RZ, 0x1f, R4 ;  /* 0x0000001fff047819 */ /* 0x000fe40000011404 */
[-C--:B------:R-:W-:Y:S02]  /*1fc0*/  IADD3 R9, P1, R6, R10.reuse, RZ ;  /* 0x0000000a06097210 */ /* 0x080fe40007f3e0ff */
[----:B------:R-:W-:Y:S01]  /*1fd0*/  IADD3.X R14, R4, UR5, R13, P0, P2 ;  /* 0x00000005040e7c10 */ /* 0x000fe200087e440d */
[----:B------:R-:W-:Y:S01]  /*1fe0*/  ULDC.64 UR4, c[0x0][0x210] ;  /* 0x0000840000047ab9 */ /* 0x000fe20000000a00 */
[----:B------:R-:W-:-:S02]  /*1ff0*/  IADD3 R8, P2, R7, R10, RZ ;  /* 0x0000000a07087210 */ /* 0x000fc40007f5e0ff */
[----:B------:R-:W-:Y:S02]  /*2000*/  IADD3 R11, P0, R5, R10, RZ ;  /* 0x0000000a050b7210 */ /* 0x000fe40007f1e0ff */
[-C--:B------:R-:W-:Y:S02]  /*2010*/  LEA.HI.X.SX32 R7, R7, R14.reuse, 0x1, P2 ;  /* 0x0000000e07077211 */ /* 0x080fe400010f0eff */
[C---:B------:R-:W-:Y:S02]  /*2020*/  LEA R4, P2, R8.reuse, UR4, 0x1 ;  /* 0x0000000408047c11 */ /* 0x040fe4000f8408ff */
[-C--:B------:R-:W-:Y:S02]  /*2030*/  LEA.HI.X.SX32 R12, R5, R14.reuse, 0x1, P0 ;  /* 0x0000000e050c7211 */ /* 0x080fe400000f0eff */
[----:B------:R-:W-:Y:S02]  /*2040*/  LEA.HI.X R5, R8, UR5, R7, 0x1, P2 ;  /* 0x0000000508057c11 */ /* 0x000fe400090f0c07 */
[----:B------:R-:W-:-:S02]  /*2050*/  LEA.HI.X.SX32 R10, R6, R14, 0x1, P1 ;  /* 0x0000000e060a7211 */ /* 0x000fc400008f0eff */
[----:B------:R-:W-:Y:S02]  /*2060*/  F2FP.F16.F32.PACK_AB R8, R3, R2 ;  /* 0x000000020308723e */ /* 0x000fe400000000ff */
[----:B------:R-:W-:Y:S02]  /*2070*/  LEA R2, P1, R9, UR4, 0x1 ;  /* 0x0000000409027c11 */ /* 0x000fe4000f8208ff */
[----:B------:R-:W-:Y:S01]  /*2080*/  LEA R6, P0, R11, UR4, 0x1 ;  /* 0x000000040b067c11 */ /* 0x000fe2000f8008ff */
[----:B------:R-:W-:Y:S01]  /*2090*/  STG.E.U16 desc[UR36][R4.64], R8 ;  /* 0x0000000804007986 */ /* 0x000fe2000c101524 */
[----:B------:R-:W-:Y:S02]  /*20a0*/  LEA.HI.X R3, R9, UR5, R10, 0x1, P1 ;  /* 0x0000000509037c11 */ /* 0x000fe400088f0c0a */
[----:B------:R-:W-:Y:S02]  /*20b0*/  LEA.HI.X R7, R11, UR5, R12, 0x1, P0 ;  /* 0x000000050b077c11 */ /* 0x000fe400080f0c0c */
[----:B------:R-:W-:-:S05]  /*20c0*/  PRMT R9, R8, 0x7632, R9 ;  /* 0x0000763208097816 */ /* 0x000fca0000000009 */
[----:B------:R-:W-:Y:S04]  /*20d0*/  STG.E.U16 desc[UR36][R6.64], R9 ;  /* 0x0000000906007986 */ /* 0x000fe8000c101524 */
[----:B------:R-:W-:Y:S01]  /*20e0*/  STG.E.U16 desc[UR36][R2.64], R0 ;  /* 0x0000000002007986 */ /* 0x000fe2000c101524 */
[----:B------:R-:W-:Y:S05]  /*20f0*/  EXIT ;  /* 0x000000000000794d */ /* 0x000fea0003800000 */
.L_x_4780:
        /* <DEDUP_REMOVED lines=10> */
[----:B------:R-:W-:-:S02]  /*21a0*/  MOV R7, UR5 ;  /* 0x0000000500077c02 */ /* 0x000fc40008000f00 */
[----:B------:R-:W-:Y:S02]  /*21b0*/  MOV R10, UR6 ;  /* 0x00000006000a7c02 */ /* 0x000fe40008000f00 */
[----:B------:R-:W-:Y:S02]  /*21c0*/  MOV R11, UR7 ;  /* 0x00000007000b7c02 */ /* 0x000fe40008000f00 */
[----:B0-----:R-:W-:-:S07]  /*21d0*/  MOV R12, 0x1 ;  /* 0x00000001000c7802 */ /* 0x001fce0000000f00 */
[----:B------:R-:W-:-:S07]  /*21e0*/  LEPC R20, `(.L_x_4802) ;  /* 0x000000001014794e */ /* 0x000fce0000000000 */
[----:B-1----:R-:W-:Y:S05]  /*21f0*/  CALL.ABS.NOINC R2 ;  /* 0x0000000002007343 */ /* 0x002fea0003c00000 */
.L_x_4802:
[----:B------:R-:W-:Y:S05]  /*2200*/  EXIT ;  /* 0x000000000000794d */ /* 0x000fea0003800000 */
.L_x_4781:
[----:B------:R-:W-:Y:S01]  /*2210*/  IMAD.MOV.U32 R12, RZ, RZ, 0x10 ;  /* 0x00000010ff0c7424 */ /* 0x000fe200078e00ff */
[----:B------:R-:W-:Y:S02]  /*2220*/  MOV R11, 0x1f ;  /* 0x0000001f000b7802 */ /* 0x000fe40000000f00 */
[----:B------:R-:W-:Y:S02]  /*2230*/  MOV R15, 0xffffffff ;  /* 0xffffffff000f7802 */ /* 0x000fe40000000f00 */
[----:B------:R-:W-:-:S07]  /*2240*/  MOV R2, 0xff7fffff ;  /* 0xff7fffff00027802 */ /* 0x000fce0000000f00 */
[----:B------:R-:W-:Y:S05]  /*2250*/  WARPSYNC.COLLECTIVE R15, `(.L_x_4803) ;  /* 0x000000000f087348 */ /* 0x000fea0003c00000 */
[----:B------:R0:W1:Y:S02]  /*2260*/  SHFL.BFLY P6, R14, R13, R12, R11 ;  /* 0x0c00000c0d0e7389 */ /* 0x00006400000c000b */
[----:B01----:R-:W-:Y:S01]  /*2270*/  ENDCOLLECTIVE ;  /* 0x000000000000791b */ /* 0x003fe20003800000 */
.L_x_4803:
[----:B------:R-:W-:Y:S01]  /*2280*/  HFMA2.MMA R12, -RZ, RZ, 0, 4.76837158203125e-07 ;  /* 0x00000008ff0c7435 */ /* 0x000fe200000001ff */
[----:B------:R-:W-:-:S04]  /*2290*/  FMNMX.FTZ R0, R14, -3.40282346638528859812e+38, !PT ;  /* 0xff7fffff0e007809 */ /* 0x000fc80007810000 */
[----:B------:R-:W-:-:S07]  /*22a0*/  MOV R13, R0 ;  /* 0x00000000000d7202 */ /* 0x000fce0000000f00 */
[----:B------:R-:W-:Y:S05]  /*22b0*/  WARPSYNC.COLLECTIVE R15, `(.L_x_4804) ;  /* 0x000000000f087348 */ /* 0x000fea0003c00000 */
[----:B------:R0:W1:Y:S02]  /*22c0*/  SHFL.BFLY P6, R14, R13, R12, R11 ;  /* 0x0c00000c0d0e7389 */ /* 0x00006400000c000b */
[----:B01----:R-:W-:Y:S01]  /*22d0*/  ENDCOLLECTIVE ;  /* 0x000000000000791b */ /* 0x003fe20003800000 */
.L_x_4804:
[----:B------:R-:W-:Y:S01]  /*22e0*/  HFMA2.MMA R12, -RZ, RZ, 0, 2.384185791015625e-07 ;  /* 0x00000004ff0c7435 */ /* 0x000fe200000001ff */
[----:B------:R-:W-:-:S04]  /*22f0*/  FMNMX.FTZ R3, R0, R14, !PT ;  /* 0x0000000e00037209 */ /* 0x000fc80007810000 */
[----:B------:R-:W-:-:S07]  /*2300*/  MOV R13, R3 ;  /* 0x00000003000d7202 */ /* 0x000fce0000000f00 */
[----:B------:R-:W-:Y:S05]  /*2310*/  WARPSYNC.COLLECTIVE R15, `(.L_x_4805) ;  /* 0x000000000f087348 */ /* 0x000fea0003c00000 */
[----:B------:R0:W1:Y:S02]  /*2320*/  SHFL.BFLY P6, R14, R13, R12, R11 ;  /* 0x0c00000c0d0e7389 */ /* 0x00006400000c000b */
[----:B01----:R-:W-:Y:S01]  /*2330*/  ENDCOLLECTIVE ;  /* 0x000000000000791b */ /* 0x003fe20003800000 */
.L_x_4805:
[----:B------:R-:W-:Y:S05]  /*2340*/  BRA `(.L_x_4806) ;  /* 0xffffffdc00a47947 */ /* 0x000fea000383ffff */
.L_x_4807:
        /* <DEDUP_REMOVED lines=11> */
.L_x_28121:


//--------------------- .text._ZN4vllm25paged_attention_v1_kernelIthLi80ELi8ELi128ELNS_18Fp8KVCacheDataTypeE2ELb0EEEvPT_PKS2_PKT0_S8_ifPKiSA_iPKfiiiSC_SC_iiiii --------------------------
	.section	.text._ZN4vllm25paged_attention_v1_kernelIthLi80ELi8ELi128ELNS_18Fp8KVCacheDataTypeE2ELb0EEEvPT_PKS2_PKT0_S8_ifPKiSA_iPKfiiiSC_SC_iiiii,"ax",@progbits
	.align	128
        .global         _ZN4vllm25paged_attention_v1_kernelIthLi80ELi8ELi128ELNS_18Fp8KVCacheDataTypeE2ELb0EEEvPT_PKS2_PKT0_S8_ifPKiSA_iPKfiiiSC_SC_iiiii
        .type           _ZN4vllm25paged_attention_v1_kernelIthLi80ELi8ELi128ELNS_18Fp8KVCacheDataTypeE2ELb0EEEvPT_PKS2_PKT0_S8_ifPKiSA_iPKfiiiSC_SC_iiiii,@function
        .size           _ZN4vllm25paged_attention_v1_kernelIthLi80ELi8ELi128ELNS_18Fp8KVCacheDataTypeE2ELb0EEEvPT_PKS2_PKT0_S8_ifPKiSA_iPKfiiiSC_SC_iiiii,(.L_x_28122 - _ZN4vllm25paged_attention_v1_kernelIthLi80ELi8ELi128ELNS_18Fp8KVCacheDataTypeE2ELb0EEEvPT_PKS2_PKT0_S8_ifPKiSA_iPKfiiiSC_SC_iiiii)
        .other          _ZN4vllm25paged_attention_v1_kernelIthLi80ELi8ELi128ELNS_18Fp8KVCacheDataTypeE2ELb0EEEvPT_PKS2_PKT0_S8_ifPKiSA_iPKfiiiSC_SC_iiiii,@"STO_CUDA_ENTRY STV_DEFAULT"
_ZN4vllm25paged_attention_v1_kernelIthLi80ELi8ELi128ELNS_18Fp8KVCacheDataTypeE2ELb0EEEvPT_PKS2_PKT0_S8_ifPKiSA_iPKfiiiSC_SC_iiiii:
.text._ZN4vllm25paged_attention_v1_kernelIthLi80ELi8ELi128ELNS_18Fp8KVCacheDataTypeE2ELb0EEEvPT_PKS2_PKT0_S8_ifPKiSA_iPKfiiiSC_SC_iiiii:
        /* <DEDUP_REMOVED lines=30> */
.L_x_4842:
        /* <DEDUP_REMOVED lines=26> */
[----:B------:R-:W-:Y:S02]  /*0380*/  MOV R10, RZ ;  /* 0x000000ff000a7202 */ /* 0x000fe40000000f00 */
[----:B------:R-:W-:Y:S02]  /*0390*/  IADD3 R3, R8, R3, RZ ;  /* 0x0000000308037210 */ /* 0x000fe40007ffe0ff */
[----:B------:R-:W-:Y:S02]  /*03a0*/  MOV R9, R5 ;  /* 0x0000000500097202 */ /* 0x000fe40000000f00 */
[C---:B------:R-:W-:Y:S02]  /*03b0*/  LEA.HI R2, R3.reuse, 0x1, RZ, 0x19 ;  /* 0x0000000103027811 */ /* 0x040fe400078fc8ff */
[----:B------:R-:W-:-:S02]  /*03c0*/  ISETP.GE.U32.AND P2, PT, R3, 0x180, PT ;  /* 0x000001800300780c */ /* 0x000fc40003f46070 */
        /* <DEDUP_REMOVED lines=9> */
.L_x_4814:
        /* <DEDUP_REMOVED lines=11> */
.L_x_4813:
[----:B------:R-:W-:Y:S05]  /*0510*/  BSYNC B1 ;  /* 0x0000000000017941 */ /* 0x000fea0003800000 */
.L_x_4812:
        /* <DEDUP_REMOVED lines=14> */
.L_x_4817:
        /* <DEDUP_REMOVED lines=100> */
.L_x_4816:
[----:B------:R-:W-:Y:S05]  /*0c40*/  BSYNC B1 ;  /* 0x0000000000017941 */ /* 0x000fea0003800000 */
.L_x_4815:
        /* <DEDUP_REMOVED lines=55> */
.L_x_4819:
[----:B------:R-:W-:Y:S05]  /*0fc0*/  BSYNC B1 ;  /* 0x0000000000017941 */ /* 0x000fea0003800000 */
.L_x_4818:
        /* <DEDUP_REMOVED lines=26> */
.L_x_4811:
[----:B------:R-:W-:Y:S05]  /*1170*/  BSYNC B0 ;  /* 0x0000000000007941 */ /* 0x000fea0003800000 */
.L_x_4810:
        /* <DEDUP_REMOVED lines=48> */
.L_x_4824:
        /* <DEDUP_REMOVED lines=8> */
.L_x_4823:
[----:B------:R-:W-:Y:S05]  /*1500*/  BSYNC B1 ;  /* 0x0000000000017941 */ /* 0x000fea0003800000 */
.L_x_4822:
        /* <DEDUP_REMOVED lines=14> */
.L_x_4827:
        /* <DEDUP_REMOVED lines=52> */
.L_x_4826:
[----:B------:R-:W-:Y:S05]  /*1930*/  BSYNC B1 ;  /* 0x0000000000017941 */ /* 0x000fea0003800000 */
.L_x_4825:
        /* <DEDUP_REMOVED lines=31> */
.L_x_4829:
[----:B------:R-:W-:Y:S05]  /*1b30*/  BSYNC B1 ;  /* 0x0000000000017941 */ /* 0x000fea0003800000 */
.L_x_4828:
        /* <DEDUP_REMOVED lines=14> */
.L_x_4821:
[----:B------:R-:W-:Y:S05]  /*1c20*/  BSYNC B0 ;  /* 0x0000000000007941 */ /* 0x000fea0003800000 */
.L_x_4820:
[----:B------:R-:W2:Y:S08]  /*1c30*/  S2UR UR5, SR_CgaCtaId ;  /* 0x00000000000579c3 */ /* 0x000eb00000008800 */
[----:B------:R-:W-:Y:S01]  /*1c40*/  BAR.SYNC.DEFER_BLOCKING 0x0 ;  /* 0x0000000000007b1d */ /* 0x000fe20000010000 */
[----:B0-----:R-:W-:Y:S01]  /*1c50*/  LOP3.LUT R0, R5, 0xffffffc0, RZ, 0xc0, !PT ;  /* 0xffffffc005007812 */ /* 0x001fe200078ec0ff */
[----:B------:R-:W-:-:S06]  /*1c60*/  IMAD R6, R6, 0x50, R7 ;  /* 0x0000005006067824 */ /* 0x000fcc00078e0207 */
[----:B------:R-:W-:Y:S01]  /*1c70*/  BAR.SYNC.DEFER_BLOCKING 0x0 ;  /* 0x0000000000007b1d */ /* 0x000fe20000010000 */
[----:B------:R-:W-:Y:S01]  /*1c80*/  ISETP.NE.AND P4, PT, R0, 0x40, PT ;  /* 0x000000400000780c */ /* 0x000fe20003f85270 */
[----:B------:R-:W-:Y:S01]  /*1c90*/  HFMA2.MMA R8, -RZ, RZ, 0, 0 ;  /* 0x00000000ff087435 */ /* 0x000fe200000001ff */
[C---:B------:R-:W-:Y:S02]  /*1ca0*/  ISETP.GT.AND P0, PT, R5.reuse, 0x3f, PT ;  /* 0x0000003f0500780c */ /* 0x040fe40003f04270 */
        /* <DEDUP_REMOVED lines=8> */
[----:B------:R-:W-:Y:S01]  /*1d30*/  ISETP.GT.U32.AND P3, PT, R5, 0x3e, PT ;  /* 0x0000003e0500780c */ /* 0x000fe20003f64070 */
[----:B------:R-:W-:Y:S01]  /*1d40*/  HFMA2.MMA R5, -RZ, RZ, 0, 0 ;  /* 0x00000000ff057435 */ /* 0x000fe200000001ff */
[----:B------:R-:W-:-:S03]  /*1d50*/  MOV R0, RZ ;  /* 0x000000ff00007202 */ /* 0x000fc60000000f00 */
[----:B------:R-:W-:Y:S01]  /*1d60*/  LEA R3, R6, UR4, 0x2 ;  /* 0x0000000406037c11 */ /* 0x000fe2000f8e10ff */
[----:B------:R-:W-:Y:S07]  /*1d70*/  @P4 BRA `(.L_x_4831) ;  /* 0x0000000000104947 */ /* 0x000fee0003800000 */
[----:B------:R-:W-:Y:S01]  /*1d80*/  ISETP.GT.AND P4, PT, R7, 0xf, PT ;  /* 0x0000000f0700780c */ /* 0x000fe20003f84270 */
[----:B------:R0:W-:Y:S04]  /*1d90*/  STS [R3+-0x280], RZ ;  /* 0xfffd80ff03007388 */ /* 0x0001e80000000800 */
[----:B------:R0:W-:Y:S08]  /*1da0*/  STS [R3+-0x200], RZ ;  /* 0xfffe00ff03007388 */ /* 0x0001f00000000800 */
[----:B------:R0:W-:Y:S02]  /*1db0*/  @!P4 STS [R3+-0x180], RZ ;  /* 0xfffe80ff0300c388 */ /* 0x0001e40000000800 */
.L_x_4831:
[----:B------:R-:W-:Y:S05]  /*1dc0*/  BSYNC B0 ;  /* 0x0000000000007941 */ /* 0x000fea0003800000 */
.L_x_4830:
        /* <DEDUP_REMOVED lines=10> */
.L_x_4833:
[----:B------:R-:W-:Y:S05]  /*1e70*/  BSYNC B0 ;  /* 0x0000000000007941 */ /* 0x000fea0003800000 */
.L_x_4832:
[----:B------:R-:W-:Y:S06]  /*1e80*/  BAR.SYNC.DEFER_BLOCKING 0x0 ;  /* 0x0000000000007b1d */ /* 0x000fec0000010000 */
[----:B------:R-:W-:Y:S04]  /*1e90*/  BSSY B0, `(.L_x_4834) ;  /* 0x0000006000007945 */ /* 0x000fe80003800000 */
[----:B------:R-:W-:Y:S05]  /*1ea0*/  @P2 BRA `(.L_x_4835) ;  /* 0x0000000000102947 */ /* 0x000fea0003800000 */
[----:B------:R-:W-:Y:S01]  /*1eb0*/  ISETP.GT.AND P0, PT, R7, 0xf, PT ;  /* 0x0000000f0700780c */ /* 0x000fe20003f04270 */
[----:B------:R1:W-:Y:S04]  /*1ec0*/  STS [R3+-0x140], R5 ;  /* 0xfffec00503007388 */ /* 0x0003e80000000800 */
[----:B------:R1:W-:Y:S08]  /*1ed0*/  STS [R3+-0xc0], R8 ;  /* 0xffff400803007388 */ /* 0x0003f00000000800 */
[----:B------:R1:W-:Y:S02]  /*1ee0*/  @!P0 STS [R3+-0x40], R0 ;  /* 0xffffc00003008388 */ /* 0x0003e40000000800 */
.L_x_4835:
[----:B------:R-:W-:Y:S05]  /*1ef0*/  BSYNC B0 ;  /* 0x0000000000007941 */ /* 0x000fea0003800000 */
.L_x_4834:
        /* <DEDUP_REMOVED lines=10> */
.L_x_4837:
[----:B------:R-:W-:Y:S05]  /*1fa0*/  BSYNC B0 ;  /* 0x0000000000007941 */ /* 0x000fea0003800000 */
.L_x_4836:
[----:B------:R-:W-:Y:S06]  /*1fb0*/  BAR.SYNC.DEFER_BLOCKING 0x0 ;  /* 0x0000000000007b1d */ /* 0x000fec0000010000 */
[----:B------:R-:W-:Y:S05]  /*1fc0*/  @P3 EXIT ;  /* 0x000000000000394d */ /* 0x000fea0003800000 */
[----:B01----:R-:W0:Y:S01]  /*1fd0*/  S2R R3, SR_CTAID.Z ;  /* 0x0000000000037919 */ /* 0x003e220000002700 */
[----:B------:R-:W1:Y:S01]  /*1fe0*/  S2UR UR5, SR_CTAID.X ;  /* 0x00000000000579c3 */ /* 0x000e620000002500 */
[----:B------:R-:W-:Y:S01]  /*1ff0*/  ULDC UR4, c[0x0][0x14] ;  /* 0x0000050000047ab9 */ /* 0x000fe20000000800 */
[----:B------:R-:W-:Y:S01]  /*2000*/  ULDC UR7, c[0x0][0xc] ;  /* 0x0000030000077ab9 */ /* 0x000fe20000000800 */
[----:B------:R-:W-:Y:S01]  /*2010*/  UIMAD UR6, UR4, 0x50, URZ ;  /* 0x00000050040678a4 */ /* 0x000fe2000f8e023f */
[----:B------:R-:W-:Y:S01]  /*2020*/  IMAD R4, R4, UR7, RZ ;  /* 0x0000000704047c24 */ /* 0x000fe2000f8e02ff */
[----:B------:R-:W-:-:S04]  /*2030*/  F2FP.F16.F32.PACK_AB R8, R8, R5 ;  /* 0x000000050808723e */ /* 0x000fc800000000ff */
[----:B------:R-:W-:Y:S01]  /*2040*/  IMAD R4, R4, UR6, RZ ;  /* 0x0000000604047c24 */ /* 0x000fe2000f8e02ff */
[----:B-1----:R-:W-:-:S04]  /*2050*/  UIMAD UR4, UR5, UR6, URZ ;  /* 0x00000006050472a4 */ /* 0x002fc8000f8e023f */
[----:B------:R-:W-:Y:S01]  /*2060*/  USHF.R.S32.HI UR5, URZ, 0x1f, UR4 ;  /* 0x0000001f3f057899 */ /* 0x000fe20008011404 */
[----:B0-----:R-:W-:-:S05]  /*2070*/  IMAD R3, R3, 0x50, RZ ;  /* 0x0000005003037824 */ /* 0x001fca00078e02ff */
        /* <DEDUP_REMOVED lines=9> */
[----:B------:R-:W-:Y:S02]  /*2110*/  LEA R2, P0, R9, UR4, 0x1 ;  /* 0x0000000409027c11 */ /* 0x000fe4000f8008ff */
[----:B------:R-:W-:Y:S02]  /*2120*/  LEA.HI.X.SX32 R5, R3, R14, 0x1, P1 ;  /* 0x0000000e03057211 */ /* 0x000fe400008f0eff */
[----:B------:R-:W-:Y:S02]  /*2130*/  LEA.HI.X R3, R9, UR5, R10, 0x1, P0 ;  /* 0x0000000509037c11 */ /* 0x000fe400080f0c0a */
[----:B------:R-:W-:-:S02]  /*2140*/  ISETP.GT.AND P0, PT, R7, 0xf, PT ;  /* 0x0000000f0700780c */ /* 0x000fc40003f04270 */
[C---:B------:R-:W-:Y:S01]  /*2150*/  LEA R4, P1, R6.reuse, UR4, 0x1 ;  /* 0x0000000406047c11 */ /* 0x040fe2000f8208ff */
[----:B------:R0:W-:Y:S03]  /*2160*/  STG.E.U16 desc[UR36][R2.64], R8 ;  /* 0x0000000802007986 */ /* 0x0001e6000c101524 */
[----:B------:R-:W-:Y:S02]  /*2170*/  LEA.HI.X R5, R6, UR5, R5, 0x1, P1 ;  /* 0x0000000506057c11 */ /* 0x000fe400088f0c05 */
[----:B------:R-:W-:-:S05]  /*2180*/  PRMT R6, R8, 0x7632, R6 ;  /* 0x0000763208067816 */ /* 0x000fca0000000006 */
[----:B------:R0:W-:Y:S01]  /*2190*/  STG.E.U16 desc[UR36][R4.64], R6 ;  /* 0x0000000604007986 */ /* 0x0001e2000c101524 */
[----:B------:R-:W-:Y:S05]  /*21a0*/  @P0 EXIT ;  /* 0x000000000000094d */ /* 0x000fea0003800000 */
[----:B------:R-:W-:Y:S01]  /*21b0*/  VIADD R7, R7, 0x40 ;  /* 0x0000004007077836 */ /* 0x000fe20000000000 */
[----:B------:R-:W-:-:S04]  /*21c0*/  F2FP.F16.F32.PACK_AB R0, RZ, R0 ;  /* 0x00000000ff00723e */ /* 0x000fc800000000ff */
[----:B0-----:R-:W-:-:S04]  /*21d0*/  IADD3 R3, P0, R7, R12, RZ ;  /* 0x0000000c07037210 */ /* 0x001fc80007f1e0ff */
[----:B------:R-:W-:Y:S02]  /*21e0*/  LEA.HI.X.SX32 R4, R7, R14, 0x1, P0 ;  /* 0x0000000e07047211 */ /* 0x000fe400000f0eff */
[----:B------:R-:W-:-:S04]  /*21f0*/  LEA R2, P0, R3, UR4, 0x1 ;  /* 0x0000000403027c11 */ /* 0x000fc8000f8008ff */
[----:B------:R-:W-:-:S05]  /*2200*/  LEA.HI.X R3, R3, UR5, R4, 0x1, P0 ;  /* 0x0000000503037c11 */ /* 0x000fca00080f0c04 */
[----:B------:R-:W-:Y:S01]  /*2210*/  STG.E.U16 desc[UR36][R2.64], R0 ;  /* 0x0000000002007986 */ /* 0x000fe2000c101524 */
[----:B------:R-:W-:Y:S05]  /*2220*/  EXIT ;  /* 0x000000000000794d */ /* 0x000fea0003800000 */
.L_x_4808:
        /* <DEDUP_REMOVED lines=16> */
.L_x_4838:
[----:B------:R-:W-:Y:S05]  /*2330*/  EXIT ;  /* 0x000000000000794d */ /* 0x000fea0003800000 */
.L_x_4809:
[----:B------:R-:W-:Y:S01]  /*2340*/  HFMA2.MMA R11, -RZ, RZ, 0, 1.847743988037109375e-06 ;  /* 0x0000001fff0b7435 */ /* 0x000fe200000001ff */
[----:B------:R-:W-:Y:S01]  /*2350*/  MOV R12, 0x10 ;  /* 0x00000010000c7802 */ /* 0x000fe20000000f00 */
[----:B------:R-:W-:Y:S01]  /*2360*/  IMAD.MOV.U32 R15, RZ, RZ, -0x1 ;  /* 0xffffffffff0f7424 */ /* 0x000fe200078e00ff */
[----:B------:R-:W-:-:S08]  /*2370*/  MOV R2, 0xff7fffff ;  /* 0xff7fffff00027802 */ /* 0x000fd00000000f00 */
[----:B------:R-:W-:Y:S05]  /*2380*/  WARPSYNC.COLLECTIVE R15, `(.L_x_4839) ;  /* 0x000000000f087348 */ /* 0x000fea0003c00000 */
[----:B------:R0:W1:Y:S02]  /*2390*/  SHFL.BFLY P6, R14, R13, R12, R11 ;  /* 0x0c00000c0d0e7389 */ /* 0x00006400000c000b */
[----:B01----:R-:W-:Y:S01]  /*23a0*/  ENDCOLLECTIVE ;  /* 0x000000000000791b */ /* 0x003fe20003800000 */
.L_x_4839:
[----:B------:R-:W-:Y:S01]  /*23b0*/  HFMA2.MMA R12, -RZ, RZ, 0, 4.76837158203125e-07 ;  /* 0x00000008ff0c7435 */ /* 0x000fe200000001ff */
[----:B------:R-:W-:-:S04]  /*23c0*/  FMNMX.FTZ R0, R14, -3.40282346638528859812e+38, !PT ;  /* 0xff7fffff0e007809 */ /* 0x000fc80007810000 */
[----:B------:R-:W-:-:S07]  /*23d0*/  MOV R13, R0 ;  /* 0x00000000000d7202 */ /* 0x000fce0000000f00 */
[----:B------:R-:W-:Y:S05]  /*23e0*/  WARPSYNC.COLLECTIVE R15, `(.L_x_4840) ;  /* 0x000000000f087348 */ /* 0x000fea0003c00000 */
[----:B------:R0:W1:Y:S02]  /*23f0*/  SHFL.BFLY P6, R14, R13, R12, R11 ;  /* 0x0c00000c0d0e7389 */ /* 0x00006400000c000b */
[----:B01----:R-:W-:Y:S01]  /*2400*/  ENDCOLLECTIVE ;  /* 0x000000000000791b */ /* 0x003fe20003800000 */
.L_x_4840:
[----:B------:R-:W-:Y:S01]  /*2410*/  HFMA2.MMA R12, -RZ, RZ, 0, 2.384185791015625e-07 ;  /* 0x00000004ff0c7435 */ /* 0x000fe200000001ff */
[----:B------:R-:W-:-:S04]  /*2420*/  FMNMX.FTZ R3, R0, R14, !PT ;  /* 0x0000000e00037209 */ /* 0x000fc80007810000 */
[----:B------:R-:W-:-:S07]  /*2430*/  MOV R13, R3 ;  /* 0x00000003000d7202 */ /* 0x000fce0000000f00 */
[----:B------:R-:W-:Y:S05]  /*2440*/  WARPSYNC.COLLECTIVE R15, `(.L_x_4841) ;  /* 0x000000000f087348 */ /* 0x000fea0003c00000 */
[----:B------:R0:W1:Y:S02]  /*2450*/  SHFL.BFLY P6, R14, R13, R12, R11 ;  /* 0x0c00000c0d0e7389 */ /* 0x00006400000c000b */
[----:B01----:R-:W-:Y:S01]  /*2460*/  ENDCOLLECTIVE ;  /* 0x000000000000791b */ /* 0x003fe20003800000 */
.L_x_4841:
[----:B------:R-:W-:Y:S05]  /*2470*/  BRA `(.L_x_4842) ;  /* 0xffffffdc00587947 */ /* 0x000fea000383ffff */
.L_x_4843:
        /* <DEDUP_REMOVED lines=16> */
.L_x_28122:


//--------------------- .text._ZN4vllm25paged_attention_v1_kernelIthLi64ELi8ELi128ELNS_18Fp8KVCacheDataTypeE2ELb0EEEvPT_PKS2_PKT0_S8_ifPKiSA_iPKfiiiSC_SC_iiiii --------------------------
	.section	.text._ZN4vllm25paged_attention_v1_kernelIthLi64ELi8ELi128ELNS_18Fp8KVCacheDataTypeE2ELb0EEEvPT_PKS2_PKT0_S8_ifPKiSA_iPKfiiiSC_SC_iiiii,"ax",@progbits
	.align	128
        .global         _ZN4vllm25paged_attention_v1_kernelIthLi64ELi8ELi128ELNS_18Fp8KVCacheDataTypeE2ELb0EEEvPT_PKS2_PKT0_S8_ifPKiSA_iPKfiiiSC_SC_iiiii
        .type           _ZN4vllm25paged_attention_v1_kernelIthLi64ELi8ELi128ELNS_18Fp8KVCacheDataTypeE2ELb0EEEvPT_PKS2_PKT0_S8_ifPKiSA_iPKfiiiSC_SC_iiiii,@function
        .size           _ZN4vllm25paged_attention_v1_kernelIthLi64ELi8ELi128ELNS_18Fp8KVCacheDataTypeE2ELb0EEEvPT_PKS2_PKT0_S8_ifPKiSA_iPKfiiiSC_SC_iiiii,(.L_x_28123 - _ZN4vllm25paged_attention_v1_kernelIthLi64ELi8ELi128ELNS_18Fp8KVCacheDataTypeE2ELb0EEEvPT_PKS2_PKT0_S8_ifPKiSA_iPKfiiiSC_SC_iiiii)
        .other          _ZN4vllm25paged_attention_v1_kernelIthLi64ELi8ELi128ELNS_18Fp8KVCacheDataTypeE2ELb0EEEvPT_PKS2_PKT0_S8_ifPKiSA_iPKfiiiSC_SC_iiiii,@"STO_CUDA_ENTRY STV_DEFAULT"
_ZN4vllm25paged_attention_v1_kernelIthLi64ELi8ELi128ELNS_18Fp8KVCacheDataTypeE2ELb0EEEvPT_PKS2_PKT0_S8_ifPKiSA_iPKfiiiSC_SC_iiiii:
.text._ZN4vllm25paged_attention_v1_kernelIthLi64ELi8ELi128ELNS_18Fp8KVCacheDataTypeE2ELb0EEEvPT_PKS2_PKT0_S8_ifPKiSA_iPKfiiiSC_SC_iiiii:
        /* <DEDUP_REMOVED lines=30> */
.L_x_4870:
        /* <DEDUP_REMOVED lines=10> */
[----:B------:R-:W-:Y:S01]  /*0280*/  IMAD.MOV.U32 R10, RZ, RZ, RZ ;  /* 0x000000ffff0a7224 */ /* 0x000fe200078e00ff */
        /* <DEDUP_REMOVED lines=15> */
[----:B------:R-:W-:Y:S01]  /*0380*/  HFMA2.MMA R10, -RZ, RZ, 0, 0 ;  /* 0x00000000ff0a7435 */ /* 0x000fe200000001ff */
        /* <DEDUP_REMOVED lines=13> */
.L_x_4850:
        /* <DEDUP_REMOVED lines=11> */
.L_x_4849:
[----:B------:R-:W-:Y:S05]  /*0510*/  BSYNC B1 ;  /* 0x0000000000017941 */ /* 0x000fea0003800000 */
.L_x_4848:
        /* <DEDUP_REMOVED lines=14> */
.L_x_4853:
        /* <DEDUP_REMOVED lines=100> */
.L_x_4852:
[----:B------:R-:W-:Y:S05]  /*0c40*/  BSYNC B1 ;  /* 0x0000000000017941 */ /* 0x000fea0003800000 */
.L_x_4851:
        /* <DEDUP_REMOVED lines=55> */
.L_x_4855:
[----:B------:R-:W-:Y:S05]  /*0fc0*/  BSYNC B1 ;  /* 0x0000000000017941 */ /* 0x000fea0003800000 */
.L_x_4854:
        /* <DEDUP_REMOVED lines=26> */
.L_x_4847:
[----:B------:R-:W-:Y:S05]  /*1170*/  BSYNC B0 ;  /* 0x0000000000007941 */ /* 0x000fea0003800000 */
.L_x_4846:
        /* <DEDUP_REMOVED lines=48> */
.L_x_4860:
        /* <DEDUP_REMOVED lines=8> */
.L_x_4859:
[----:B------:R-:W-:Y:S05]  /*1500*/  BSYNC B1 ;  /* 0x0000000000017941 */ /* 0x000fea0003800000 */
.L_x_4858:
        /* <DEDUP_REMOVED lines=14> */
.L_x_4863:
        /* <DEDUP_REMOVED lines=52> */
.L_x_4862:
[----:B------:R-:W-:Y:S05]  /*1930*/  BSYNC B1 ;  /* 0x0000000000017941 */ /* 0x000fea0003800000 */
.L_x_4861:
        /* <DEDUP_REMOVED lines=31> */
.L_x_4865:
[----:B------:R-:W-:Y:S05]  /*1b30*/  BSYNC B1 ;  /* 0x0000000000017941 */ /* 0x000fea0003800000 */
.L_x_4864:
        /* <DEDUP_REMOVED lines=14> */
.L_x_4857:
[----:B------:R-:W-:Y:S05]  /*1c20*/  BSYNC B0 ;  /* 0x0000000000007941 */ /* 0x000fea0003800000 */
.L_x_4856:
[----:B------:R-:W-:Y:S01]  /*1c30*/  BAR.SYNC.DEFER_BLOCKING 0x0 ;  /* 0x0000000000007b1d */ /* 0x000fe20000010000 */
[----:B0-----:R-:W-:Y:S01]  /*1c40*/  LOP3.LUT R0, R5, 0xffffffc0, RZ, 0xc0, !PT ;  /* 0xffffffc005007812 */ /* 0x001fe200078ec0ff */
[----:B-1----:R-:W-:Y:S01]  /*1c50*/  IMAD.MOV.U32 R3, RZ, RZ, RZ ;  /* 0x000000ffff037224 */ /* 0x002fe200078e00ff */
        /* <DEDUP_REMOVED lines=9> */
[----:B------:R-:W-:Y:S02]  /*1cf0*/  HFMA2.MMA R0, -RZ, RZ, 0, 0 ;  /* 0x00000000ff007435 */ /* 0x000fe400000001ff */
[----:B0-----:R-:W-:-:S06]  /*1d00*/  ULEA UR4, UR5, UR4, 0x18 ;  /* 0x0000000405047291 */ /* 0x001fcc000f8ec03f */
[----:B------:R-:W-:-:S05]  /*1d10*/  LEA R6, R6, UR4, 0x2 ;  /* 0x0000000406067c11 */ /* 0x000fca000f8e10ff */
[----:B------:R-:W-:Y:S04]  /*1d20*/  @!P1 STS [R6+-0x200], RZ ;  /* 0xfffe00ff06009388 */ /* 0x000fe80000000800 */
[----:B------:R-:W-:Y:S01]  /*1d30*/  @!P1 STS [R6+-0x180], RZ ;  /* 0xfffe80ff06009388 */ /* 0x000fe20000000800 */
[----:B------:R-:W-:Y:S01]  /*1d40*/  BAR.SYNC.DEFER_BLOCKING 0x0 ;  /* 0x0000000000007b1d */ /* 0x000fe20000010000 */
[C---:B------:R-:W-:Y:S02]  /*1d50*/  ISETP.GT.AND P1, PT, R5.reuse, 0x1f, PT ;  /* 0x0000001f0500780c */ /* 0x040fe40003f24270 */
[----:B------:R-:W-:-:S03]  /*1d60*/  IADD3 R5, R5, 0x1f, RZ ;  /* 0x0000001f05057810 */ /* 0x000fc60007ffe0ff */
        /* <DEDUP_REMOVED lines=13> */
[----:B------:R-:W3:Y:S01]  /*1e40*/  S2R R9, SR_CTAID.Z ;  /* 0x0000000000097919 */ /* 0x000ee20000002700 */
[----:B------:R-:W4:Y:S01]  /*1e50*/  S2UR UR4, SR_CTAID.X ;  /* 0x00000000000479c3 */ /* 0x000f220000002500 */
[----:B------:R-:W-:Y:S01]  /*1e60*/  ULDC UR5, c[0x0][0x14] ;  /* 0x0000050000057ab9 */ /* 0x000fe20000000800 */
[----:B------:R-:W-:Y:S01]  /*1e70*/  ULDC UR6, c[0x0][0xc] ;  /* 0x0000030000067ab9 */ /* 0x000fe20000000800 */
[----:B01----:R-:W-:Y:S01]  /*1e80*/  @!P1 FADD.FTZ R0, R0, R5 ;  /* 0x0000000500009221 */ /* 0x003fe20000010000 */
[----:B------:R-:W-:Y:S02]  /*1e90*/  IMAD R4, R4, UR6, RZ ;  /* 0x0000000604047c24 */ /* 0x000fe4000f8e02ff */
[----:B--2---:R-:W-:Y:S02]  /*1ea0*/  @!P1 FADD.FTZ R3, R3, R2 ;  /* 0x0000000203039221 */ /* 0x004fe40000010000 */
[----:B------:R-:W-:-:S03]  /*1eb0*/  IMAD R4, R4, UR5, RZ ;  /* 0x0000000504047c24 */ /* 0x000fc6000f8e02ff */
[----:B------:R-:W-:Y:S02]  /*1ec0*/  F2FP.F16.F32.PACK_AB R0, R3, R0 ;  /* 0x000000000300723e */ /* 0x000fe400000000ff */
[----:B------:R-:W-:-:S04]  /*1ed0*/  SHF.L.U32 R4, R4, 0x6, RZ ;  /* 0x0000000604047819 */ /* 0x000fc800000006ff */
[----:B------:R-:W-:Y:S01]  /*1ee0*/  SHF.R.S32.HI R6, RZ, 0x1f, R4 ;  /* 0x0000001fff067819 */ /* 0x000fe20000011404 */
[----:B----4-:R-:W-:-:S04]  /*1ef0*/  UIMAD UR4, UR5, UR4, URZ ;  /* 0x00000004050472a4 */ /* 0x010fc8000f8e023f */
[----:B------:R-:W-:Y:S01]  /*1f00*/  USHF.L.U32 UR4, UR4, 0x6, URZ ;  /* 0x0000000604047899 */ /* 0x000fe2000800063f */
[----:B---3--:R-:W-:-:S03]  /*1f10*/  SHF.L.U32 R9, R9, 0x6, RZ ;  /* 0x0000000609097819 */ /* 0x008fc600000006ff */
[----:B------:R-:W-:Y:S01]  /*1f20*/  USHF.R.S32.HI UR5, URZ, 0x1f, UR4 ;  /* 0x0000001f3f057899 */ /* 0x000fe20008011404 */
[--C-:B------:R-:W-:Y:S02]  /*1f30*/  SHF.R.S32.HI R11, RZ, 0x1f, R9.reuse ;  /* 0x0000001fff0b7819 */ /* 0x100fe40000011409 */
[----:B------:R-:W-:Y:S02]  /*1f40*/  IADD3 R9, P0, P2, R4, UR4, R9 ;  /* 0x0000000404097c10 */ /* 0x000fe4000fa1e009 */
[C---:B------:R-:W-:Y:S02]  /*1f50*/  IADD3 R4, R7.reuse, 0x20, RZ ;  /* 0x0000002007047810 */ /* 0x040fe40007ffe0ff */
[----:B------:R-:W-:Y:S01]  /*1f60*/  IADD3.X R6, R6, UR5, R11, P0, P2 ;  /* 0x0000000506067c10 */ /* 0x000fe200087e440b */
[----:B------:R-:W-:Y:S01]  /*1f70*/  ULDC.64 UR4, c[0x0][0x210] ;  /* 0x0000840000047ab9 */ /* 0x000fe20000000a00 */
[-C--:B------:R-:W-:Y:S02]  /*1f80*/  IADD3 R8, P0, R7, R9.reuse, RZ ;  /* 0x0000000907087210 */ /* 0x080fe40007f1e0ff */
[----:B------:R-:W-:-:S02]  /*1f90*/  IADD3 R5, P2, R4, R9, RZ ;  /* 0x0000000904057210 */ /* 0x000fc40007f5e0ff */
[-C--:B------:R-:W-:Y:S02]  /*1fa0*/  LEA.HI.X.SX32 R7, R7, R6.reuse, 0x1, P0 ;  /* 0x0000000607077211 */ /* 0x080fe400000f0eff */
[----:B------:R-:W-:Y:S02]  /*1fb0*/  LEA.HI.X.SX32 R6, R4, R6, 0x1, P2 ;  /* 0x0000000604067211 */ /* 0x000fe400010f0eff */
[C---:B------:R-:W-:Y:S02]  /*1fc0*/  LEA R2, P0, R8.reuse, UR4, 0x1 ;  /* 0x0000000408027c11 */ /* 0x040fe4000f8008ff */
[C---:B------:R-:W-:Y:S02]  /*1fd0*/  LEA R4, P1, R5.reuse, UR4, 0x1 ;  /* 0x0000000405047c11 */ /* 0x040fe4000f8208ff */
[----:B------:R-:W-:Y:S02]  /*1fe0*/  LEA.HI.X R3, R8, UR5, R7, 0x1, P0 ;  /* 0x0000000508037c11 */ /* 0x000fe400080f0c07 */
[----:B------:R-:W-:-:S02]  /*1ff0*/  LEA.HI.X R5, R5, UR5, R6, 0x1, P1 ;  /* 0x0000000505057c11 */ /* 0x000fc400088f0c06 */
[----:B------:R-:W-:Y:S01]  /*2000*/  PRMT R6, R0, 0x7632, R6 ;  /* 0x0000763200067816 */ /* 0x000fe20000000006 */
[----:B------:R-:W-:Y:S04]  /*2010*/  STG.E.U16 desc[UR36][R2.64], R0 ;  /* 0x0000000002007986 */ /* 0x000fe8000c101524 */
[----:B------:R-:W-:Y:S01]  /*2020*/  STG.E.U16 desc[UR36][R4.64], R6 ;  /* 0x0000000604007986 */ /* 0x000fe2000c101524 */
[----:B------:R-:W-:Y:S05]  /*2030*/  EXIT ;  /* 0x000000000000794d */ /* 0x000fea0003800000 */
.L_x_4844:
        /* <DEDUP_REMOVED lines=10> */
[----:B------:R-:W-:-:S02]  /*20e0*/  MOV R7, UR5 ;  /* 0x0000000500077c02 */ /* 0x000fc40008000f00 */
[----:B------:R-:W-:Y:S02]  /*20f0*/  MOV R10, UR6 ;  /* 0x00000006000a7c02 */ /* 0x000fe40008000f00 */
[----:B------:R-:W-:Y:S02]  /*2100*/  MOV R11, UR7 ;  /* 0x00000007000b7c02 */ /* 0x000fe40008000f00 */
[----:B0-----:R-:W-:-:S07]  /*2110*/  MOV R12, 0x1 ;  /* 0x00000001000c7802 */ /* 0x001fce0000000f00 */
[----:B------:R-:W-:-:S07]  /*2120*/  LEPC R20, `(.L_x_4866) ;  /* 0x000000001014794e */ /* 0x000fce0000000000 */
[----:B-1----:R-:W-:Y:S05]  /*2130*/  CALL.ABS.NOINC R2 ;  /* 0x0000000002007343 */ /* 0x002fea0003c00000 */
.L_x_4866:
[----:B------:R-:W-:Y:S05]  /*2140*/  EXIT ;  /* 0x000000000000794d */ /* 0x000fea0003800000 */
.L_x_4845:
[----:B------:R-:W-:Y:S01]  /*2150*/  IMAD.MOV.U32 R12, RZ, RZ, 0x10 ;  /* 0x00000010ff0c7424 */ /* 0x000fe200078e00ff */
[----:B------:R-:W-:Y:S02]  /*2160*/  MOV R11, 0x1f ;  /* 0x0000001f000b7802 */ /* 0x000fe40000000f00 */
[----:B------:R-:W-:Y:S02]  /*2170*/  MOV R15, 0xffffffff ;  /* 0xffffffff000f7802 */ /* 0x000fe40000000f00 */
[----:B------:R-:W-:-:S07]  /*2180*/  MOV R2, 0xff7fffff ;  /* 0xff7fffff00027802 */ /* 0x000fce0000000f00 */
[----:B------:R-:W-:Y:S05]  /*2190*/  WARPSYNC.COLLECTIVE R15, `(.L_x_4867) ;  /* 0x000000000f087348 */ /* 0x000fea0003c00000 */
[----:B------:R0:W1:Y:S02]  /*21a0*/  SHFL.BFLY P6, R14, R13, R12, R11 ;  /* 0x0c00000c0d0e7389 */ /* 0x00006400000c000b */
[----:B01----:R-:W-:Y:S01]  /*21b0*/  ENDCOLLECTIVE ;  /* 0x000000000000791b */ /* 0x003fe20003800000 */
.L_x_4867:
[----:B------:R-:W-:Y:S01]  /*21c0*/  HFMA2.MMA R12, -RZ, RZ, 0, 4.76837158203125e-07 ;  /* 0x00000008ff0c7435 */ /* 0x000fe200000001ff */
[----:B------:R-:W-:-:S04]  /*21d0*/  FMNMX.FTZ R0, R14, -3.40282346638528859812e+38, !PT ;  /* 0xff7fffff0e007809 */ /* 0x000fc80007810000 */
[----:B------:R-:W-:-:S07]  /*21e0*/  MOV R13, R0 ;  /* 0x00000000000d7202 */ /* 0x000fce0000000f00 */
[----:B------:R-:W-:Y:S05]  /*21f0*/  WARPSYNC.COLLECTIVE R15, `(.L_x_4868) ;  /* 0x000000000f087348 */ /* 0x000fea0003c00000 */
[----:B------:R0:W1:Y:S02]  /*2200*/  SHFL.BFLY P6, R14, R13, R12, R11 ;  /* 0x0c00000c0d0e7389 */ /* 0x00006400000c000b */
[----:B01----:R-:W-:Y:S01]  /*2210*/  ENDCOLLECTIVE ;  /* 0x000000000000791b */ /* 0x003fe20003800000 */
.L_x_4868:
[----:B------:R-:W-:Y:S01]  /*2220*/  HFMA2.MMA R12, -RZ, RZ, 0, 2.384185791015625e-07 ;  /* 0x00000004ff0c7435 */ /* 0x000fe200000001ff */
[----:B------:R-:W-:-:S04]  /*2230*/  FMNMX.FTZ R3, R0, R14, !PT ;  /* 0x0000000e00037209 */ /* 0x000fc80007810000 */
[----:B------:R-:W-:-:S07]  /*2240*/  MOV R13, R3 ;  /* 0x00000003000d7202 */ /* 0x000fce0000000f00 */
[----:B------:R-:W-:Y:S05]  /*2250*/  WARPSYNC.COLLECTIVE R15, `(.L_x_4869) ;  /* 0x000000000f087348 */ /* 0x000fea0003c00000 */
[----:B------:R0:W1:Y:S02]  /*2260*/  SHFL.BFLY P6, R14, R13, R12, R11 ;  /* 0x0c00000c0d0e7389 */ /* 0x00006400000c000b */
[----:B01----:R-:W-:Y:S01]  /*2270*/  ENDCOLLECTIVE ;  /* 0x000000000000791b */ /* 0x003fe20003800000 */
.L_x_4869:
[----:B------:R-:W-:Y:S05]  /*2280*/  BRA `(.L_x_4870) ;  /* 0xffffffdc00d47947 */ /* 0x000fea000383ffff */
.L_x_4871:
        /* <DEDUP_REMOVED lines=15> */
.L_x_28123:


//--------------------- .text._ZN4vllm25paged_attention_v1_kernelIthLi32ELi8ELi128ELNS_18Fp8KVCacheDataTypeE2ELb0EEEvPT_PKS2_PKT0_S8_ifPKiSA_iPKfiiiSC_SC_iiiii --------------------------
	.section	.text._ZN4vllm25paged_attention_v1_kernelIthLi32ELi8ELi128ELNS_18Fp8KVCacheDataTypeE2ELb0EEEvPT_PKS2_PKT0_S8_ifPKiSA_iPKfiiiSC_SC_iiiii,"ax",@progbits
	.align	128
        .global         _ZN4vllm25paged_attention_v1_kernelIthLi32ELi8ELi128ELNS_18Fp8KVCacheDataTypeE2ELb0EEEvPT_PKS2_PKT0_S8_ifPKiSA_iPKfiiiSC_SC_iiiii
        .type           _ZN4vllm25paged_attention_v1_kernelIthLi32ELi8ELi128ELNS_18Fp8KVCacheDataTypeE2ELb0EEEvPT_PKS2_PKT0_S8_ifPKiSA_iPKfiiiSC_SC_iiiii,@function
        .size           _ZN4vllm25paged_attention_v1_kernelIthLi32ELi8ELi128ELNS_18Fp8KVCacheDataTypeE2ELb0EEEvPT_PKS2_PKT0_S8_ifPKiSA_iPKfiiiSC_SC_iiiii,(.L_x_28124 - _ZN4vllm25paged_attention_v1_kernelIthLi32ELi8ELi128ELNS_18Fp8KVCacheDataTypeE2ELb0EEEvPT_PKS2_PKT0_S8_ifPKiSA_iPKfiiiSC_SC_iiiii)
        .other          _ZN4vllm25paged_attention_v1_kernelIthLi32ELi8ELi128ELNS_18Fp8KVCacheDataTypeE2ELb0EEEvPT_PKS2_PKT0_S8_ifPKiSA_iPKfiiiSC_SC_iiiii,@"STO_CUDA_ENTRY STV_DEFAULT"
_ZN4vllm25paged_attention_v1_kernelIthLi32ELi8ELi128ELNS_18Fp8KVCacheDataTypeE2ELb0EEEvPT_PKS2_PKT0_S8_ifPKiSA_iPKfiiiSC_SC_iiiii:
.text._ZN4vllm25paged_attention_v1_kernelIthLi32ELi8ELi128ELNS_18Fp8KVCacheDataTypeE2ELb0EEEvPT_PKS2_PKT0_S8_ifPKiSA_iPKfiiiSC_SC_iiiii:
        /* <DEDUP_REMOVED lines=30> */
.L_x_4898:
        /* <DEDUP_REMOVED lines=40> */
.L_x_4878:
        /* <DEDUP_REMOVED lines=11> */
.L_x_4877:
[----:B------:R-:W-:Y:S05]  /*0510*/  BSYNC B1 ;  /* 0x0000000000017941 */ /* 0x000fea0003800000 */
.L_x_4876:
        /* <DEDUP_REMOVED lines=14> */
.L_x_4881:
        /* <DEDUP_REMOVED lines=100> */
.L_x_4880:
[----:B------:R-:W-:Y:S05]  /*0c40*/  BSYNC B1 ;  /* 0x0000000000017941 */ /* 0x000fea0003800000 */
.L_x_4879:
        /* <DEDUP_REMOVED lines=55> */
.L_x_4883:
[----:B------:R-:W-:Y:S05]  /*0fc0*/  BSYNC B1 ;  /* 0x0000000000017941 */ /* 0x000fea0003800000 */
.L_x_4882:
        /* <DEDUP_REMOVED lines=26> */
.L_x_4875:
[----:B------:R-:W-:Y:S05]  /*1170*/  BSYNC B0 ;  /* 0x0000000000007941 */ /* 0x000fea0003800000 */
.L_x_4874:
        /* <DEDUP_REMOVED lines=48> */
.L_x_4888:
        /* <DEDUP_REMOVED lines=8> */
.L_x_4887:
[----:B------:R-:W-:Y:S05]  /*1500*/  BSYNC B1 ;  /* 0x0000000000017941 */ /* 0x000fea0003800000 */
.L_x_4886:
        /* <DEDUP_REMOVED lines=14> */
.L_x_4891:
        /* <DEDUP_REMOVED lines=52> */
.L_x_4890:
[----:B------:R-:W-:Y:S05]  /*1930*/  BSYNC B1 ;  /* 0x0000000000017941 */ /* 0x000fea0003800000 */
.L_x_4889:
        /* <DEDUP_REMOVED lines=31> */
.L_x_4893:
[----:B------:R-:W-:Y:S05]  /*1b30*/  BSYNC B1 ;  /* 0x0000000000017941 */ /* 0x000fea0003800000 */
.L_x_4892:
        /* <DEDUP_REMOVED lines=14> */
.L_x_4885:
[----:B------:R-:W-:Y:S05]  /*1c20*/  BSYNC B0 ;  /* 0x0000000000007941 */ /* 0x000fea0003800000 */
.L_x_4884:
[----:B------:R-:W-:Y:S01]  /*1c30*/  BAR.SYNC.DEFER_BLOCKING 0x0 ;  /* 0x0000000000007b1d */ /* 0x000fe20000010000 */
[----:B0-----:R-:W-:Y:S01]  /*1c40*/  LOP3.LUT R0, R5, 0xffffffc0, RZ, 0xc0, !PT ;  /* 0xffffffc005007812 */ /* 0x001fe200078ec0ff */
[----:B-1----:R-:W-:Y:S01]  /*1c50*/  HFMA2.MMA R3, -RZ, RZ, 0, 0 ;  /* 0x00000000ff037435 */ /* 0x002fe200000001ff */
        /* <DEDUP_REMOVED lines=8> */
[----:B------:R-:W-:-:S03]  /*1ce0*/  ISETP.NE.AND P2, PT, R2, 0x20, PT ;  /* 0x000000200200780c */ /* 0x000fc60003f45270 */
[----:B0-----:R-:W-:-:S06]  /*1cf0*/  ULEA UR4, UR5, UR4, 0x18 ;  /* 0x0000000405047291 */ /* 0x001fcc000f8ec03f */
[----:B------:R-:W-:-:S05]  /*1d00*/  LEA R6, R6, UR4, 0x2 ;  /* 0x0000000406067c11 */ /* 0x000fca000f8e10ff */
[----:B------:R-:W-:Y:S01]  /*1d10*/  @!P1 STS [R6+-0x100], RZ ;  /* 0xffff00ff06009388 */ /* 0x000fe20000000800 */
[----:B------:R-:W-:Y:S01]  /*1d20*/  BAR.SYNC.DEFER_BLOCKING 0x0 ;  /* 0x0000000000007b1d */ /* 0x000fe20000010000 */
[C---:B------:R-:W-:Y:S01]  /*1d30*/  ISETP.GT.AND P1, PT, R5.reuse, 0x1f, PT ;  /* 0x0000001f0500780c */ /* 0x040fe20003f24270 */
[----:B------:R-:W-:-:S04]  /*1d40*/  VIADD R5, R5, 0x1f ;  /* 0x0000001f05057836 */ /* 0x000fc80000000000 */
[----:B------:R-:W0:Y:S02]  /*1d50*/  @!P0 LDS R0, [R6] ;  /* 0x0000000006008984 */ /* 0x000e240000000800 */
        /* <DEDUP_REMOVED lines=8> */
[----:B------:R-:W2:Y:S01]  /*1de0*/  S2R R2, SR_CTAID.Z ;  /* 0x0000000000027919 */ /* 0x000ea20000002700 */
[----:B------:R-:W3:Y:S01]  /*1df0*/  S2UR UR4, SR_CTAID.X ;  /* 0x00000000000479c3 */ /* 0x000ee20000002500 */
[----:B------:R-:W-:Y:S01]  /*1e00*/  ULDC UR5, c[0x0][0x14] ;  /* 0x0000050000057ab9 */ /* 0x000fe20000000800 */
[----:B------:R-:W-:Y:S01]  /*1e10*/  ULDC UR6, c[0x0][0xc] ;  /* 0x0000030000067ab9 */ /* 0x000fe20000000800 */
[----:B------:R-:W-:Y:S01]  /*1e20*/  SHF.R.S32.HI R5, RZ, 0x1f, R7 ;  /* 0x0000001fff057819 */ /* 0x000fe20000011407 */
[----:B------:R-:W-:Y:S02]  /*1e30*/  IMAD R4, R4, UR6, RZ ;  /* 0x0000000604047c24 */ /* 0x000fe4000f8e02ff */
[----:B01----:R-:W-:Y:S02]  /*1e40*/  @!P1 FADD.FTZ R3, R3, R0 ;  /* 0x0000000003039221 */ /* 0x003fe40000010000 */
[----:B------:R-:W-:-:S03]  /*1e50*/  IMAD R4, R4, UR5, RZ ;  /* 0x0000000504047c24 */ /* 0x000fc6000f8e02ff */
[----:B------:R-:W-:Y:S02]  /*1e60*/  F2FP.F16.F32.PACK_AB R0, RZ, R3 ;  /* 0x00000003ff00723e */ /* 0x000fe400000000ff */
[----:B------:R-:W-:Y:S01]  /*1e70*/  SHF.L.U32 R4, R4, 0x5, RZ ;  /* 0x0000000504047819 */ /* 0x000fe200000006ff */
[----:B---3--:R-:W-:-:S04]  /*1e80*/  UIMAD UR4, UR5, UR4, URZ ;  /* 0x00000004050472a4 */ /* 0x008fc8000f8e023f */
[----:B------:R-:W-:Y:S01]  /*1e90*/  USHF.L.U32 UR4, UR4, 0x5, URZ ;  /* 0x0000000504047899 */ /* 0x000fe2000800063f */
[----:B--2---:R-:W-:-:S03]  /*1ea0*/  SHF.L.U32 R2, R2, 0x5, RZ ;  /* 0x0000000502027819 */ /* 0x004fc600000006ff */
[----:B------:R-:W-:Y:S02]  /*1eb0*/  USHF.R.S32.HI UR5, URZ, 0x1f, UR4 ;  /* 0x0000001f3f057899 */ /* 0x000fe40008011404 */
[--C-:B------:R-:W-:Y:S02]  /*1ec0*/  IADD3 R7, P0, P2, R7, UR4, R2.reuse ;  /* 0x0000000407077c10 */ /* 0x100fe4000fa1e002 */
        /* <DEDUP_REMOVED lines=9> */
.L_x_4872:
        /* <DEDUP_REMOVED lines=16> */
.L_x_4894:
[----:B------:R-:W-:Y:S05]  /*2060*/  EXIT ;  /* 0x000000000000794d */ /* 0x000fea0003800000 */
.L_x_4873:
[----:B------:R-:W-:Y:S01]  /*2070*/  HFMA2.MMA R12, -RZ, RZ, 0, 9.5367431640625e-07 ;  /* 0x00000010ff0c7435 */ /* 0x000fe200000001ff */
[----:B------:R-:W-:Y:S02]  /*2080*/  MOV R11, 0x1f ;  /* 0x0000001f000b7802 */ /* 0x000fe40000000f00 */
[----:B------:R-:W-:Y:S02]  /*2090*/  MOV R15, 0xffffffff ;  /* 0xffffffff000f7802 */ /* 0x000fe40000000f00 */
[----:B------:R-:W-:-:S07]  /*20a0*/  MOV R2, 0xff7fffff ;  /* 0xff7fffff00027802 */ /* 0x000fce0000000f00 */
[----:B------:R-:W-:Y:S05]  /*20b0*/  WARPSYNC.COLLECTIVE R15, `(.L_x_4895) ;  /* 0x000000000f087348 */ /* 0x000fea0003c00000 */
[----:B------:R0:W1:Y:S02]  /*20c0*/  SHFL.BFLY P6, R14, R13, R12, R11 ;  /* 0x0c00000c0d0e7389 */ /* 0x00006400000c000b */
[----:B01----:R-:W-:Y:S01]  /*20d0*/  ENDCOLLECTIVE ;  /* 0x000000000000791b */ /* 0x003fe20003800000 */
.L_x_4895:
[----:B------:R-:W-:Y:S01]  /*20e0*/  HFMA2.MMA R12, -RZ, RZ, 0, 4.76837158203125e-07 ;  /* 0x00000008ff0c7435 */ /* 0x000fe200000001ff */
[----:B------:R-:W-:-:S04]  /*20f0*/  FMNMX.FTZ R0, R14, -3.40282346638528859812e+38, !PT ;  /* 0xff7fffff0e007809 */ /* 0x000fc80007810000 */
[----:B------:R-:W-:-:S07]  /*2100*/  MOV R13, R0 ;  /* 0x00000000000d7202 */ /* 0x000fce0000000f00 */
[----:B------:R-:W-:Y:S05]  /*2110*/  WARPSYNC.COLLECTIVE R15, `(.L_x_4896) ;  /* 0x000000000f087348 */ /* 0x000fea0003c00000 */
[----:B------:R0:W1:Y:S02]  /*2120*/  SHFL.BFLY P6, R14, R13, R12, R11 ;  /* 0x0c00000c0d0e7389 */ /* 0x00006400000c000b */
[----:B01----:R-:W-:Y:S01]  /*2130*/  ENDCOLLECTIVE ;  /* 0x000000000000791b */ /* 0x003fe20003800000 */
.L_x_4896:
[----:B------:R-:W-:Y:S01]  /*2140*/  HFMA2.MMA R12, -RZ, RZ, 0, 2.384185791015625e-07 ;  /* 0x00000004ff0c7435 */ /* 0x000fe200000001ff */
[----:B------:R-:W-:-:S04]  /*2150*/  FMNMX.FTZ R3, R0, R14, !PT ;  /* 0x0000000e00037209 */ /* 0x000fc80007810000 */
[----:B------:R-:W-:-:S07]  /*2160*/  MOV R13, R3 ;  /* 0x00000003000d7202 */ /* 0x000fce0000000f00 */
[----:B------:R-:W-:Y:S05]  /*2170*/  WARPSYNC.COLLECTIVE R15, `(.L_x_4897) ;  /* 0x000000000f087348 */ /* 0x000fea0003c00000 */
[----:B------:R0:W1:Y:S02]  /*2180*/  SHFL.BFLY P6, R14, R13, R12, R11 ;  /* 0x0c00000c0d0e7389 */ /* 0x00006400000c000b */
[----:B01----:R-:W-:Y:S01]  /*2190*/  ENDCOLLECTIVE ;  /* 0x000000000000791b */ /* 0x003fe20003800000 */
.L_x_4897:
[----:B------:R-:W-:Y:S05]  /*21a0*/  BRA `(.L_x_4898) ;  /* 0xffffffe0000c7947 */ /* 0x000fea000383ffff */
.L_x_4899:
        /* <DEDUP_REMOVED lines=13> */
.L_x_28124:


//--------------------- .text._ZN4vllm25paged_attention_v1_kernelIthLi256ELi8ELi128ELNS_18Fp8KVCacheDataTypeE2ELb1EEEvPT_PKS2_PKT0_S8_ifPKiSA_iPKfiiiSC_SC_iiiii --------------------------
	.section	.text._ZN4vllm25paged_attention_v1_kernelIthLi256ELi8ELi128ELNS_18Fp8KVCacheDataTypeE2ELb1EEEvPT_PKS2_PKT0_S8_ifPKiSA_iPKfiiiSC_SC_iiiii,"ax",@progbits
	.align	128
        .global         _ZN4vllm25paged_attention_v1_kernelIthLi256ELi8ELi128ELNS_18Fp8KVCacheDataTypeE2ELb1EEEvPT_PKS2_PKT0_S8_ifPKiSA_iPKfiiiSC_SC_iiiii
        .type           _ZN4vllm25paged_attention_v1_kernelIthLi256ELi8ELi128ELNS_18Fp8KVCacheDataTypeE2ELb1EEEvPT_PKS2_PKT0_S8_ifPKiSA_iPKfiiiSC_SC_iiiii,@function
        .size           _ZN4vllm25paged_attention_v1_kernelIthLi256ELi8ELi128ELNS_18Fp8KVCacheDataTypeE2ELb1EEEvPT_PKS2_PKT0_S8_ifPKiSA_iPKfiiiSC_SC_iiiii,(.L_x_28125 - _ZN4vllm25paged_attention_v1_kernelIthLi256ELi8ELi128ELNS_18Fp8KVCacheDataTypeE2ELb1EEEvPT_PKS2_PKT0_S8_ifPKiSA_iPKfiiiSC_SC_iiiii)
        .other          _ZN4vllm25paged_attention_v1_kernelIthLi256ELi8ELi128ELNS_18Fp8KVCacheDataTypeE2ELb1EEEvPT_PKS2_PKT0_S8_ifPKiSA_iPKfiiiSC_SC_iiiii,@"STO_CUDA_ENTRY STV_DEFAULT"
_ZN4vllm25paged_attention_v1_kernelIthLi256ELi8ELi128ELNS_18Fp8KVCacheDataTypeE2ELb1EEEvPT_PKS2_PKT0_S8_ifPKiSA_iPKfiiiSC_SC_iiiii:
.text._ZN4vllm25paged_attention_v1_kernelIthLi256ELi8ELi128ELNS_18Fp8KVCacheDataTypeE2ELb1EEEvPT_PKS2_PKT0_S8_ifPKiSA_iPKfiiiSC_SC_iiiii:
        /* <DEDUP_REMOVED lines=8> */
[----:B------:R1:W5:Y:S01]  /*0080*/  LDG.E.CONSTANT R16, desc[UR36][R16.64] ;  /* 0x0000002410107981 */ /* 0x000362000c1e9900 */
[----:B--2---:R-:W-:Y:S02]  /*0090*/  IABS R7, R0 ;  /* 0x0000000000077213 */ /* 0x004fe40000000000 */
[----:B---3--:R-:W-:Y:S02]  /*00a0*/  SHF.R.S32.HI R12, RZ, 0x1f, R9 ;  /* 0x0000001fff0c7819 */ /* 0x008fe40000011409 */
[----:B------:R-:W2:Y:S02]  /*00b0*/  I2F.RP R4, R7 ;  /* 0x0000000700047306 */ /* 0x000ea40000209400 */
[----:B-1----:R-:W-:-:S06]  /*00c0*/  LEA.HI R17, R12, R9, RZ, 0x5 ;  /* 0x000000090c117211 */ /* 0x002fcc00078f28ff */
[----:B--2---:R-:W1:Y:S02]  /*00d0*/  MUFU.RCP R4, R4 ;  /* 0x0000000400047308 */ /* 0x004e640000001000 */
[----:B-1----:R-:W-:-:S06]  /*00e0*/  VIADD R2, R4, 0xffffffe ;  /* 0x0ffffffe04027836 */ /* 0x002fcc0000000000 */
[----:B------:R1:W2:Y:S02]  /*00f0*/  F2I.FTZ.U32.TRUNC.NTZ R3, R2 ;  /* 0x0000000200037305 */ /* 0x0002a4000021f000 */
[----:B-1----:R-:W-:Y:S02]  /*0100*/  IMAD.MOV.U32 R2, RZ, RZ, RZ ;  /* 0x000000ffff027224 */ /* 0x002fe400078e00ff */
[----:B--2---:R-:W-:-:S05]  /*0110*/  IMAD R6, R3, R7, RZ ;  /* 0x0000000703067224 */ /* 0x004fca00078e02ff */
[----:B------:R-:W-:-:S05]  /*0120*/  IADD3 R11, -R6, RZ, RZ ;  /* 0x000000ff060b7210 */ /* 0x000fca0007ffe1ff */
[----:B------:R-:W-:Y:S01]  /*0130*/  IMAD.HI.U32 R11, R3, R11, R2 ;  /* 0x0000000b030b7227 */ /* 0x000fe200078e0002 */
[----:B------:R-:W-:Y:S03]  /*0140*/  BAR.SYNC.DEFER_BLOCKING 0x0 ;  /* 0x0000000000007b1d */ /* 0x000fe60000010000 */
[C---:B-----5:R-:W-:Y:S02]  /*0150*/  VIADD R5, R16.reuse, 0xffffffff ;  /* 0xffffffff10057836 */ /* 0x060fe40000000000 */
[----:B------:R-:W-:-:S03]  /*0160*/  VIADD R2, R16, 0x7 ;  /* 0x0000000710027836 */ /* 0x000fc60000000000 */
[----:B------:R-:W-:Y:S02]  /*0170*/  IABS R6, R5 ;  /* 0x0000000500067213 */ /* 0x000fe40000000000 */
[----:B------:R-:W-:Y:S02]  /*0180*/  LOP3.LUT R5, R5, R0, RZ, 0x3c, !PT ;  /* 0x0000000005057212 */ /* 0x000fe400078e3cff */
[----:B------:R-:W-:Y:S01]  /*0190*/  SHF.R.S32.HI R3, RZ, 0x1f, R2 ;  /* 0x0000001fff037819 */ /* 0x000fe20000011402 */
[----:B------:R-:W-:Y:S01]  /*01a0*/  IMAD.HI.U32 R10, R11, R6, RZ ;  /* 0x000000060b0a7227 */ /* 0x000fe200078e00ff */
[----:B------:R-:W-:Y:S02]  /*01b0*/  ISETP.GE.AND P2, PT, R5, RZ, PT ;  /* 0x000000ff0500720c */ /* 0x000fe40003f46270 */
[----:B------:R-:W1:Y:S01]  /*01c0*/  LDC R5, c[0x0][0xc] ;  /* 0x00000300ff057b82 */ /* 0x000e620000000800 */
[----:B------:R-:W-:Y:S01]  /*01d0*/  IMAD.MOV R4, RZ, RZ, -R10 ;  /* 0x000000ffff047224 */ /* 0x000fe200078e0a0a */
[----:B------:R-:W-:-:S03]  /*01e0*/  LEA.HI R3, R3, R2, RZ, 0x3 ;  /* 0x0000000203037211 */ /* 0x000fc600078f18ff */
[----:B------:R-:W-:Y:S01]  /*01f0*/  IMAD R4, R7, R4, R6 ;  /* 0x0000000407047224 */ /* 0x000fe200078e0206 */
[----:B------:R-:W-:Y:S01]  /*0200*/  LOP3.LUT R15, R3, 0xfffffff8, RZ, 0xc0, !PT ;  /* 0xfffffff8030f7812 */ /* 0x000fe200078ec0ff */
[----:B------:R-:W2:Y:S01]  /*0210*/  S2R R6, SR_CTAID.X ;  /* 0x0000000000067919 */ /* 0x000ea20000002500 */
[----:B------:R-:W-:Y:S02]  /*0220*/  SHF.R.S32.HI R18, RZ, 0x3, R3 ;  /* 0x00000003ff127819 */ /* 0x000fe40000011403 */
[----:B------:R-:W-:Y:S02]  /*0230*/  ISETP.GT.U32.AND P1, PT, R7, R4, PT ;  /* 0x000000040700720c */ /* 0x000fe40003f24070 */
[----:B------:R-:W-:-:S11]  /*0240*/  VIMNMX R16, R16, R15, PT ;  /* 0x0000000f10107248 */ /* 0x000fd60003fe0100 */
[-C--:B------:R-:W-:Y:S01]  /*0250*/  @!P1 IADD3 R4, R4, -R7.reuse, RZ ;  /* 0x8000000704049210 */ /* 0x080fe20007ffe0ff */
[----:B------:R-:W-:Y:S01]  /*0260*/  @!P1 VIADD R10, R10, 0x1 ;  /* 0x000000010a0a9836 */ /* 0x000fe20000000000 */
[----:B------:R-:W-:Y:S02]  /*0270*/  ISETP.NE.AND P1, PT, R0, RZ, PT ;  /* 0x000000ff0000720c */ /* 0x000fe40003f25270 */
[----:B------:R-:W-:Y:S02]  /*0280*/  ISETP.GE.U32.AND P0, PT, R4, R7, PT ;  /* 0x000000070400720c */ /* 0x000fe40003f06070 */
[----:B------:R-:W-:Y:S02]  /*0290*/  LOP3.LUT R4, R17, 0xffffffe0, RZ, 0xc0, !PT ;  /* 0xffffffe011047812 */ /* 0x000fe400078ec0ff */
[----:B------:R-:W-:Y:S02]  /*02a0*/  SHF.R.S32.HI R17, RZ, 0x5, R17 ;  /* 0x00000005ff117819 */ /* 0x000fe40000011411 */
[----:B------:R-:W-:-:S07]  /*02b0*/  IADD3 R4, -R4, R9, RZ ;  /* 0x0000000904047210 */ /* 0x000fce0007ffe1ff */
[----:B------:R-:W-:Y:S02]  /*02c0*/  @P0 IADD3 R10, R10, 0x1, RZ ;  /* 0x000000010a0a0810 */ /* 0x000fe40007ffe0ff */
[----:B----4-:R-:W-:-:S03]  /*02d0*/  ISETP.GT.AND P0, PT, R13, -0x1, PT ;  /* 0xffffffff0d00780c */ /* 0x010fc60003f04270 */
[----:B------:R-:W-:Y:S01]  /*02e0*/  @!P2 IMAD.MOV R10, RZ, RZ, -R10 ;  /* 0x000000ffff0aa224 */ /* 0x000fe200078e0a0a */
[----:B------:R-:W-:Y:S01]  /*02f0*/  @!P1 LOP3.LUT R10, RZ, R0, RZ, 0x33, !PT ;  /* 0x00000000ff0a9212 */ /* 0x000fe200078e33ff */
[----:B------:R-:W-:-:S08]  /*0300*/  IMAD.MOV.U32 R0, RZ, RZ, R7 ;  /* 0x000000ffff007224 */ /* 0x000fd000078e0007 */
        /* <DEDUP_REMOVED lines=48> */
[----:B------:R-:W-:Y:S01]  /*0610*/  ISETP.GE.AND P2, PT, R2, RZ, PT ;  /* 0x000000ff0200720c */ /* 0x000fe20003f46270 */
[----:B------:R-:W-:-:S06]  /*0620*/  IMAD.MOV R2, RZ, RZ, -R13 ;  /* 0x000000ffff027224 */ /* 0x000fcc00078e0a0d */
[----:B------:R-:W-:-:S06]  /*0630*/  @P0 VIADD R3, R3, 0x1 ;  /* 0x0000000103030836 */ /* 0x000fcc0000000000 */
[----:B------:R-:W-:Y:S02]  /*0640*/  @!P2 IADD3 R3, -R3, RZ, RZ ;  /* 0x000000ff0303a210 */ /* 0x000fe40007ffe1ff */
[----:B------:R-:W-:-:S05]  /*0650*/  @!P1 LOP3.LUT R3, RZ, R15, RZ, 0x33, !PT ;  /* 0x0000000fff039212 */ /* 0x000fca00078e33ff */
[----:B------:R-:W-:-:S04]  /*0660*/  IMAD R3, R14, UR4, R3 ;  /* 0x000000040e037c24 */ /* 0x000fc8000f8e0203 */
[----:B------:R-:W-:Y:S01]  /*0670*/  IMAD R19, R3, R2, RZ ;  /* 0x0000000203137224 */ /* 0x000fe200078e02ff */
[----:B------:R-:W-:Y:S06]  /*0680*/  BRA `(.L_x_4901) ;  /* 0x00000000000c7947 */ /* 0x000fec0003800000 */
.L_x_4900:
[----:B------:R-:W-:Y:S02]  /*0690*/  ULDC UR4, c[0x0][0x278] ;  /* 0x00009e0000047ab9 */ /* 0x000fe40000000800 */
[----:B------:R-:W-:-:S04]  /*06a0*/  IMAD R2, R5, UR4, R6 ;  /* 0x0000000405027c24 */ /* 0x000fc8000f8e0206 */
[----:B------:R-:W-:-:S07]  /*06b0*/  IMAD R19, R2, R13, RZ ;  /* 0x0000000d02137224 */ /* 0x000fce00078e02ff */
.L_x_4901:
        /* <DEDUP_REMOVED lines=23> */
[----:B------:R-:W-:-:S04]  /*0830*/  IMAD R7, R20, R13, RZ ;  /* 0x0000000d14077224 */ /* 0x000fc800078e02ff */
[----:B------:R-:W-:Y:S01]  /*0840*/  IMAD.HI.U32 R2, R3, R7, R2 ;  /* 0x0000000703027227 */ /* 0x000fe200078e0002 */
[----:B------:R-:W-:-:S03]  /*0850*/  IABS R7, R14 ;  /* 0x0000000e00077213 */ /* 0x000fc60000000000 */
[----:B------:R-:W-:-:S07]  /*0860*/  VIADD R3, R10, -UR4 ;  /* 0x800000040a037c36 */ /* 0x000fce0008000000 */
.L_x_4905:
        /* <DEDUP_REMOVED lines=32> */
[----:B------:R-:W-:Y:S02]  /*0a70*/  @!P0 MOV R20, 0x400 ;  /* 0x0000040000148802 */ /* 0x000fe40000000f00 */
[----:B------:R-:W-:-:S03]  /*0a80*/  @!P0 IADD3 R21, R12, R21, RZ ;  /* 0x000000150c158210 */ /* 0x000fc60007ffe0ff */
[----:B------:R-:W-:-:S05]  /*0a90*/  @!P0 VIADD R20, R20, 0x20 ;  /* 0x0000002014148836 */ /* 0x000fca0000000000 */
[----:B0-----:R-:W-:Y:S01]  /*0aa0*/  @!P0 LEA R20, R23, R20, 0x18 ;  /* 0x0000001417148211 */ /* 0x001fe200078ec0ff */
[----:B------:R-:W-:-:S03]  /*0ab0*/  @!P0 IMAD.MOV.U32 R23, RZ, RZ, -0x800001 ;  /* 0xff7fffffff178424 */ /* 0x000fc600078e00ff */
[----:B------:R-:W-:-:S05]  /*0ac0*/  @!P0 LEA R20, R21, R20, 0x2 ;  /* 0x0000001415148211 */ /* 0x000fca00078e10ff */
[----:B------:R0:W-:Y:S01]  /*0ad0*/  @!P0 STS [R20], R23 ;  /* 0x0000001714008388 */ /* 0x0001e20000000800 */
[----:B------:R-:W-:-:S13]  /*0ae0*/  ISETP.GE.AND P0, PT, R15, R18, PT ;  /* 0x000000120f00720c */ /* 0x000fda0003f06270 */
[----:B0-----:R-:W-:Y:S05]  /*0af0*/  @!P0 BRA `(.L_x_4905) ;  /* 0xfffffffc005c8947 */ /* 0x001fea000383ffff */
.L_x_4903:
[----:B------:R-:W-:Y:S05]  /*0b00*/  BSYNC B6 ;  /* 0x0000000000067941 */ /* 0x000fea0003800000 */
.L_x_4902:
        /* <DEDUP_REMOVED lines=9> */
.L_x_4938:
        /* <DEDUP_REMOVED lines=40> */
.L_x_4911:
        /* <DEDUP_REMOVED lines=11> */
.L_x_4910:
[----:B------:R-:W-:Y:S05]  /*0ed0*/  BSYNC B1 ;  /* 0x0000000000017941 */ /* 0x000fea0003800000 */
.L_x_4909:
        /* <DEDUP_REMOVED lines=14> */
.L_x_4914:
        /* <DEDUP_REMOVED lines=100> */
.L_x_4913:
[----:B------:R-:W-:Y:S05]  /*1600*/  BSYNC B1 ;  /* 0x0000000000017941 */ /* 0x000fea0003800000 */
.L_x_4912:
        /* <DEDUP_REMOVED lines=55> */
.L_x_4916:
[----:B------:R-:W-:Y:S05]  /*1980*/  BSYNC B1 ;  /* 0x0000000000017941 */ /* 0x000fea0003800000 */
.L_x_4915:
        /* <DEDUP_REMOVED lines=26> */
.L_x_4908:
[----:B------:R-:W-:Y:S05]  /*1b30*/  BSYNC B0 ;  /* 0x0000000000007941 */ /* 0x000fea0003800000 */
.L_x_4907:
        /* <DEDUP_REMOVED lines=48> */
.L_x_4921:
        /* <DEDUP_REMOVED lines=8> */
.L_x_4920:
[----:B------:R-:W-:Y:S05]  /*1ec0*/  BSYNC B1 ;  /* 0x0000000000017941 */ /* 0x000fea0003800000 */
.L_x_4919:
        /* <DEDUP_REMOVED lines=14> */
.L_x_4924:
        /* <DEDUP_REMOVED lines=52> */
.L_x_4923:
[----:B------:R-:W-:Y:S05]  /*22f0*/  BSYNC B1 ;  /* 0x0000000000017941 */ /* 0x000fea0003800000 */
.L_x_4922:
        /* <DEDUP_REMOVED lines=31> */
.L_x_4926:
[----:B------:R-:W-:Y:S05]  /*24f0*/  BSYNC B1 ;  /* 0x0000000000017941 */ /* 0x000fea0003800000 */
.L_x_4925:
        /* <DEDUP_REMOVED lines=14> */
.L_x_4918:
[----:B------:R-:W-:Y:S05]  /*25e0*/  BSYNC B0 ;  /* 0x0000000000007941 */ /* 0x000fea0003800000 */
.L_x_4917:
[----:B------:R-:W-:Y:S06]  /*25f0*/  BAR.SYNC.DEFER_BLOCKING 0x0 ;  /* 0x0000000000007b1d */ /* 0x000fec0000010000 */
        /* <DEDUP_REMOVED lines=26> */
.L_x_4929:
        /* <DEDUP_REMOVED lines=33> */
.L_x_4927:
[----:B------:R-:W-:Y:S05]  /*29b0*/  WARPSYNC.ALL ;  /* 0x0000000000007948 */ /* 0x000fea0003800000 */
[----:B------:R-:W2:Y:S08]  /*29c0*/  S2UR UR5, SR_CgaCtaId ;  /* 0x00000000000579c3 */ /* 0x000eb00000008800 */
[----:B------:R-:W-:Y:S01]  /*29d0*/  BAR.SYNC.DEFER_BLOCKING 0x0 ;  /* 0x0000000000007b1d */ /* 0x000fe20000010000 */
[----:B0-----:R-:W-:Y:S01]  /*29e0*/  LOP3.LUT R0, R9, 0xffffffc0, RZ, 0xc0, !PT ;  /* 0xffffffc009007812 */ /* 0x001fe200078ec0ff */
[----:B------:R-:W-:Y:S01]  /*29f0*/  IMAD R17, R17, 0x100, R4 ;  /* 0x0000010011117824 */ /* 0x000fe200078e0204 */
[C---:B------:R-:W-:Y:S01]  /*2a00*/  ISETP.GT.AND P1, PT, R9.reuse, 0x3f, PT ;  /* 0x0000003f0900780c */ /* 0x040fe20003f24270 */
[----:B------:R-:W-:Y:S01]  /*2a10*/  HFMA2.MMA R25, -RZ, RZ, 0, 0 ;  /* 0x00000000ff197435 */ /* 0x000fe200000001ff */
[----:B------:R-:W-:Y:S01]  /*2a20*/  ISETP.NE.AND P0, PT, R0, 0x40, PT ;  /* 0x000000400000780c */ /* 0x000fe20003f05270 */
[----:B------:R-:W-:Y:S01]  /*2a30*/  UMOV UR4, 0x400 ;  /* 0x0000040000047882 */ /* 0x000fe20000000000 */
[C---:B------:R-:W-:Y:S01]  /*2a40*/  ISETP.GT.AND P3, PT, R9.reuse, 0x1f, PT ;  /* 0x0000001f0900780c */ /* 0x040fe20003f64270 */
[----:B------:R-:W-:Y:S01]  /*2a50*/  UIADD3 UR4, UR4, 0x20, URZ ;  /* 0x0000002004047890 */ /* 0x000fe2000fffe03f */
[C---:B-1----:R-:W-:Y:S01]  /*2a60*/  LOP3.LUT R2, R9.reuse, 0xffffffe0, RZ, 0xc0, !PT ;  /* 0xffffffe009027812 */ /* 0x042fe200078ec0ff */
[----:B------:R-:W-:Y:S01]  /*2a70*/  BSSY B0, `(.L_x_4930) ;  /* 0x0000025000007945 */ /* 0x000fe20003800000 */
[----:B------:R-:W-:-:S02]  /*2a80*/  IADD3 R9, R9, 0x1f, RZ ;  /* 0x0000001f09097810 */ /* 0x000fc40007ffe0ff */
[----:B------:R-:W-:Y:S02]  /*2a90*/  CS2R R18, SRZ ;  /* 0x0000000000127805 */ /* 0x000fe4000001ff00 */
[----:B------:R-:W-:Y:S02]  /*2aa0*/  ISETP.NE.AND P2, PT, R2, 0x20, PT ;  /* 0x000000200200780c */ /* 0x000fe40003f45270 */
[----:B------:R-:W-:Y:S02]  /*2ab0*/  CS2R R20, SRZ ;  /* 0x0000000000147805 */ /* 0x000fe4000001ff00 */
[----:B------:R-:W-:Y:S01]  /*2ac0*/  ISETP.GT.U32.AND P4, PT, R9, 0x3e, PT ;  /* 0x0000003e0900780c */ /* 0x000fe20003f84070 */
[----:B------:R-:W-:Y:S01]  /*2ad0*/  IMAD.MOV.U32 R23, RZ, RZ, RZ ;  /* 0x000000ffff177224 */ /* 0x000fe200078e00ff */
[----:B------:R-:W-:Y:S01]  /*2ae0*/  MOV R0, RZ ;  /* 0x000000ff00007202 */ /* 0x000fe20000000f00 */
        /* <DEDUP_REMOVED lines=29> */
.L_x_4931:
[----:B------:R-:W-:Y:S05]  /*2cc0*/  BSYNC B0 ;  /* 0x0000000000007941 */ /* 0x000fea0003800000 */
.L_x_4930:
        /* <DEDUP_REMOVED lines=28> */
.L_x_4933:
[----:B------:R-:W-:Y:S05]  /*2e90*/  BSYNC B0 ;  /* 0x0000000000007941 */ /* 0x000fea0003800000 */
.L_x_4932:
[----:B------:R-:W-:Y:S06]  /*2ea0*/  BAR.SYNC.DEFER_BLOCKING 0x0 ;  /* 0x0000000000007b1d */ /* 0x000fec0000010000 */
[----:B------:R-:W-:Y:S05]  /*2eb0*/  @P4 EXIT ;  /* 0x000000000000494d */ /* 0x000fea0003800000 */
[----:B------:R-:W2:Y:S01]  /*2ec0*/  S2UR UR4, SR_CTAID.Z ;  /* 0x00000000000479c3 */ /* 0x000ea20000002700 */
[----:B------:R-:W-:Y:S01]  /*2ed0*/  IMAD R5, R8, R5, RZ ;  /* 0x0000000508057224 */ /* 0x000fe200078e02ff */
[----:B------:R-:W-:Y:S01]  /*2ee0*/  ULDC UR5, c[0x0][0x14] ;  /* 0x0000050000057ab9 */ /* 0x000fe20000000800 */
[----:B------:R-:W-:Y:S01]  /*2ef0*/  IADD3 R16, R4, 0xa0, RZ ;  /* 0x000000a004107810 */ /* 0x000fe20007ffe0ff */
[----:B------:R-:W-:Y:S01]  /*2f00*/  IMAD R6, R6, UR5, RZ ;  /* 0x0000000506067c24 */ /* 0x000fe2000f8e02ff */
[----:B-1----:R-:W-:Y:S01]  /*2f10*/  F2FP.F16.F32.PACK_AB R25, R25, R2 ;  /* 0x000000021919723e */ /* 0x002fe200000000ff */
        /* <DEDUP_REMOVED lines=10> */
[----:B------:R-:W-:Y:S02]  /*2fc0*/  F2FP.F16.F32.PACK_AB R20, R23, R20 ;  /* 0x000000141714723e */ /* 0x000fe400000000ff */
[----:B------:R-:W-:Y:S02]  /*2fd0*/  F2FP.F16.F32.PACK_AB R18, R21, R18 ;  /* 0x000000121512723e */ /* 0x000fe400000000ff */
[----:B------:R-:W-:Y:S01]  /*2fe0*/  F2FP.F16.F32.PACK_AB R0, R19, R0 ;  /* 0x000000001300723e */ /* 0x000fe200000000ff */
[----:B--2---:R-:W-:-:S04]  /*2ff0*/  USHF.L.U32 UR4, UR4, 0x8, URZ ;  /* 0x0000000804047899 */ /* 0x004fc8000800063f */
[----:B------:R-:W-:Y:S02]  /*3000*/  USHF.R.S32.HI UR5, URZ, 0x1f, UR4 ;  /* 0x0000001f3f057899 */ /* 0x000fe40008011404 */
[--C-:B0-----:R-:W-:Y:S02]  /*3010*/  IADD3 R17, P0, P1, R5, UR4, R6.reuse ;  /* 0x0000000405117c10 */ /* 0x101fe4000f91e006 */
[----:B------:R-:W-:Y:S02]  /*3020*/  SHF.R.S32.HI R6, RZ, 0x1f, R6 ;  /* 0x0000001fff067819 */ /* 0x000fe40000011406 */
[-C--:B------:R-:W-:Y:S02]  /*3030*/  IADD3 R3, P5, R4, R17.reuse, RZ ;  /* 0x0000001104037210 */ /* 0x080fe40007fbe0ff */
        /* <DEDUP_REMOVED lines=46> */
.L_x_4904:
        /* <DEDUP_REMOVED lines=16> */
.L_x_4928:
        /* <DEDUP_REMOVED lines=16> */
.L_x_4934:
[----:B------:R-:W-:Y:S05]  /*3520*/  EXIT ;  /* 0x000000000000794d */ /* 0x000fea0003800000 */
.L_x_4906:
[----:B------:R-:W-:Y:S01]  /*3530*/  HFMA2.MMA R11, -RZ, RZ, 0, 1.847743988037109375e-06 ;  /* 0x0000001fff0b7435 */ /* 0x000fe200000001ff */
[----:B------:R-:W-:Y:S01]  /*3540*/  IMAD.MOV.U32 R12, RZ, RZ, 0x10 ;  /* 0x00000010ff0c7424 */ /* 0x000fe200078e00ff */
[----:B------:R-:W-:Y:S01]  /*3550*/  MOV R2, 0xff7fffff ;  /* 0xff7fffff00027802 */ /* 0x000fe20000000f00 */
[----:B------:R-:W-:-:S08]  /*3560*/  IMAD.MOV.U32 R15, RZ, RZ, -0x1 ;  /* 0xffffffffff0f7424 */ /* 0x000fd000078e00ff */
[----:B------:R-:W-:Y:S05]  /*3570*/  WARPSYNC.COLLECTIVE R15, `(.L_x_4935) ;  /* 0x000000000f087348 */ /* 0x000fea0003c00000 */
[----:B------:R0:W1:Y:S02]  /*3580*/  SHFL.BFLY P6, R14, R13, R12, R11 ;  /* 0x0c00000c0d0e7389 */ /* 0x00006400000c000b */
[----:B01----:R-:W-:Y:S01]  /*3590*/  ENDCOLLECTIVE ;  /* 0x000000000000791b */ /* 0x003fe20003800000 */
.L_x_4935:
[----:B------:R-:W-:Y:S01]  /*35a0*/  IMAD.MOV.U32 R12, RZ, RZ, 0x8 ;  /* 0x00000008ff0c7424 */ /* 0x000fe200078e00ff */
[----:B------:R-:W-:-:S04]  /*35b0*/  FMNMX.FTZ R0, R14, -3.40282346638528859812e+38, !PT ;  /* 0xff7fffff0e007809 */ /* 0x000fc80007810000 */
[----:B------:R-:W-:-:S07]  /*35c0*/  MOV R13, R0 ;  /* 0x00000000000d7202 */ /* 0x000fce0000000f00 */
[----:B------:R-:W-:Y:S05]  /*35d0*/  WARPSYNC.COLLECTIVE R15, `(.L_x_4936) ;  /* 0x000000000f087348 */ /* 0x000fea0003c00000 */
[----:B------:R0:W1:Y:S02]  /*35e0*/  SHFL.BFLY P6, R14, R13, R12, R11 ;  /* 0x0c00000c0d0e7389 */ /* 0x00006400000c000b */
[----:B01----:R-:W-:Y:S01]  /*35f0*/  ENDCOLLECTIVE ;  /* 0x000000000000791b */ /* 0x003fe20003800000 */
.L_x_4936:
[----:B------:R-:W-:Y:S01]  /*3600*/  IMAD.MOV.U32 R12, RZ, RZ, 0x4 ;  /* 0x00000004ff0c7424 */ /* 0x000fe200078e00ff */
[----:B------:R-:W-:-:S04]  /*3610*/  FMNMX.FTZ R3, R0, R14, !PT ;  /* 0x0000000e00037209 */ /* 0x000fc80007810000 */
[----:B------:R-:W-:-:S07]  /*3620*/  MOV R13, R3 ;  /* 0x00000003000d7202 */ /* 0x000fce0000000f00 */
[----:B------:R-:W-:Y:S05]  /*3630*/  WARPSYNC.COLLECTIVE R15, `(.L_x_4937) ;  /* 0x000000000f087348 */ /* 0x000fea0003c00000 */
[----:B------:R0:W1:Y:S02]  /*3640*/  SHFL.BFLY P6, R14, R13, R12, R11 ;  /* 0x0c00000c0d0e7389 */ /* 0x00006400000c000b */
[----:B01----:R-:W-:Y:S01]  /*3650*/  ENDCOLLECTIVE ;  /* 0x000000000000791b */ /* 0x003fe20003800000 */
.L_x_4937:
[----:B------:R-:W-:Y:S05]  /*3660*/  BRA `(.L_x_4938) ;  /* 0xffffffd4004c7947 */ /* 0x000fea000383ffff */
.L_x_4939:
        /* <DEDUP_REMOVED lines=9> */
.L_x_28125:


//--------------------- .text._ZN4vllm25paged_attention_v1_kernelIthLi192ELi8ELi128ELNS_18Fp8KVCacheDataTypeE2ELb1EEEvPT_PKS2_PKT0_S8_ifPKiSA_iPKfiiiSC_SC_iiiii --------------------------
	.section	.text._ZN4vllm25paged_attention_v1_kernelIthLi192ELi8ELi128ELNS_18Fp8KVCacheDataTypeE2ELb1EEEvPT_PKS2_PKT0_S8_ifPKiSA_iPKfiiiSC_SC_iiiii,"ax",@progbits
	.align	128
        .global         _ZN4vllm25paged_attention_v1_kernelIthLi192ELi8ELi128ELNS_18Fp8KVCacheDataTypeE2ELb1EEEvPT_PKS2_PKT0_S8_ifPKiSA_iPKfiiiSC_SC_iiiii
        .type           _ZN4vllm25paged_attention_v1_kernelIthLi192ELi8ELi128ELNS_18Fp8KVCacheDataTypeE2ELb1EEEvPT_PKS2_PKT0_S8_ifPKiSA_iPKfiiiSC_SC_iiiii,@function
        .size           _ZN4vllm25paged_attention_v1_kernelIthLi192ELi8ELi128ELNS_18Fp8KVCacheDataTypeE2ELb1EEEvPT_PKS2_PKT0_S8_ifPKiSA_iPKfiiiSC_SC_iiiii,(.L_x_28126 - _ZN4vllm25paged_attention_v1_kernelIthLi192ELi8ELi128ELNS_18Fp8KVCacheDataTypeE2ELb1EEEvPT_PKS2_PKT0_S8_ifPKiSA_iPKfiiiSC_SC_iiiii)
        .other          _ZN4vllm25paged_attention_v1_kernelIthLi192ELi8ELi128ELNS_18Fp8KVCacheDataTypeE2ELb1EEEvPT_PKS2_PKT0_S8_ifPKiSA_iPKfiiiSC_SC_iiiii,@"STO_CUDA_ENTRY STV_DEFAULT"
_ZN4vllm25paged_attention_v1_kernelIthLi192ELi8ELi128ELNS_18Fp8KVCacheDataTypeE2ELb1EEEvPT_PKS2_PKT0_S8_ifPKiSA_iPKfiiiSC_SC_iiiii:
.text._ZN4vllm25paged_attention_v1_kernelIthLi192ELi8ELi128ELNS_18Fp8KVCacheDataTypeE2ELb1EEEvPT_PKS2_PKT0_S8_ifPKiSA_iPKfiiiSC_SC_iiiii:
[----:B------:R-:W0:Y:S01]  /*0000*/  LDC R1, c[0x0][0x28] ;  /* 0x00000a00ff017b82 */ /* 0x000e220000000800 */
[----:B------:R-:W1:Y:S07]  /*0010*/  S2R R4, SR_CTAID.Y ;  /* 0x0000000000047919 */ /* 0x000e6e0000002600 */
[----:B------:R-:W1:Y:S01]  /*0020*/  LDC.64 R2, c[0x0][0x240] ;  /* 0x00009000ff027b82 */ /* 0x000e620000000a00 */
[----:B------:R-:W-:-:S07]  /*0030*/  ULDC.64 UR36, c[0x0][0x208] ;  /* 0x0000820000247ab9 */ /* 0x000fce0000000a00 */
[----:B------:R-:W2:Y:S08]  /*0040*/  LDC R0, c[0x0][0x284] ;  /* 0x0000a100ff007b82 */ /* 0x000eb00000000800 */
[----:B------:R-:W3:Y:S01]  /*0050*/  LDC R12, c[0x0][0x288] ;  /* 0x0000a200ff0c7b82 */ /* 0x000ee20000000800 */
[----:B-1----:R-:W-:-:S05]  /*0060*/  IMAD.WIDE R2, R4, 0x4, R2 ;  /* 0x0000000404027825 */ /* 0x002fca00078e0202 */
[----:B------:R-:W4:Y:S01]  /*0070*/  LDG.E.CONSTANT R17, desc[UR36][R2.64] ;  /* 0x0000002402117981 */ /* 0x000f22000c1e9900 */
[----:B--2---:R-:W-:-:S04]  /*0080*/  IABS R5, R0 ;  /* 0x0000000000057213 */ /* 0x004fc80000000000 */
[----:B------:R-:W1:Y:S08]  /*0090*/  I2F.RP R8, R5 ;  /* 0x0000000500087306 */ /* 0x000e700000209400 */
[----:B-1----:R-:W1:Y:S02]  /*00a0*/  MUFU.RCP R8, R8 ;  /* 0x0000000800087308 */ /* 0x002e640000001000 */
[----:B-1----:R-:W-:-:S02]  /*00b0*/  VIADD R6, R8, 0xffffffe ;  /* 0x0ffffffe08067836 */ /* 0x002fc40000000000 */
[----:B------:R-:W1:Y:S04]  /*00c0*/  LDC R8, c[0x0][0xc] ;  /* 0x00000300ff087b82 */ /* 0x000e680000000800 */
[----:B------:R2:W5:Y:S02]  /*00d0*/  F2I.FTZ.U32.TRUNC.NTZ R7, R6 ;  /* 0x0000000600077305 */ /* 0x000564000021f000 */
[----:B--2---:R-:W-:Y:S02]  /*00e0*/  IMAD.MOV.U32 R6, RZ, RZ, RZ ;  /* 0x000000ffff067224 */ /* 0x004fe400078e00ff */
[----:B-----5:R-:W-:-:S05]  /*00f0*/  IMAD R10, R7, R5, RZ ;  /* 0x00000005070a7224 */ /* 0x020fca00078e02ff */
[----:B------:R-:W-:-:S05]  /*0100*/  IADD3 R11, -R10, RZ, RZ ;  /* 0x000000ff0a0b7210 */ /* 0x000fca0007ffe1ff */
[----:B------:R-:W-:Y:S02]  /*0110*/  IMAD.HI.U32 R11, R7, R11, R6 ;  /* 0x0000000b070b7227 */ /* 0x000fe400078e0006 */
[----:B------:R-:W2:Y:S01]  /*0120*/  S2R R6, SR_TID.X ;  /* 0x0000000000067919 */ /* 0x000ea20000002100 */
[----:B------:R-:W0:Y:S01]  /*0130*/  S2R R7, SR_CTAID.X ;  /* 0x0000000000077919 */ /* 0x000e220000002500 */
[----:B--2---:R-:W-:Y:S01]  /*0140*/  SHF.R.S32.HI R13, RZ, 0x1f, R6 ;  /* 0x0000001fff0d7819 */ /* 0x004fe20000011406 */
[----:B----4-:R-:W-:-:S05]  /*0150*/  VIADD R9, R17, 0xffffffff ;  /* 0xffffffff11097836 */ /* 0x010fca0000000000 */
[----:B------:R-:W-:Y:S02]  /*0160*/  IABS R2, R9 ;  /* 0x0000000900027213 */ /* 0x000fe40000000000 */
[----:B------:R-:W-:-:S03]  /*0170*/  LOP3.LUT R9, R9, R0, RZ, 0x3c, !PT ;  /* 0x0000000009097212 */ /* 0x000fc600078e3cff */
[----:B------:R-:W-:Y:S01]  /*0180*/  IMAD.HI.U32 R10, R11, R2, RZ ;  /* 0x000000020b0a7227 */ /* 0x000fe200078e00ff */
[----:B------:R-:W-:Y:S01]  /*0190*/  BAR.SYNC.DEFER_BLOCKING 0x0 ;  /* 0x0000000000007b1d */ /* 0x000fe20000010000 */
[----:B------:R-:W-:Y:S02]  /*01a0*/  ISETP.GE.AND P2, PT, R9, RZ, PT ;  /* 0x000000ff0900720c */ /* 0x000fe40003f46270 */
[----:B------:R-:W-:-:S04]  /*01b0*/  IMAD.MOV R3, RZ, RZ, -R10 ;  /* 0x000000ffff037224 */ /* 0x000fc800078e0a0a */
[----:B------:R-:W-:-:S05]  /*01c0*/  IMAD R2, R5, R3, R2 ;  /* 0x0000000305027224 */ /* 0x000fca00078e0202 */
[----:B------:R-:W-:-:S13]  /*01d0*/  ISETP.GT.U32.AND P1, PT, R5, R2, PT ;  /* 0x000000020500720c */ /* 0x000fda0003f24070 */
[-C--:B------:R-:W-:Y:S01]  /*01e0*/  @!P1 IADD3 R2, R2, -R5.reuse, RZ ;  /* 0x8000000502029210 */ /* 0x080fe20007ffe0ff */
[----:B------:R-:W-:Y:S01]  /*01f0*/  @!P1 VIADD R10, R10, 0x1 ;  /* 0x000000010a0a9836 */ /* 0x000fe20000000000 */
[----:B------:R-:W-:Y:S02]  /*0200*/  ISETP.NE.AND P1, PT, R0, RZ, PT ;  /* 0x000000ff0000720c */ /* 0x000fe40003f25270 */
[----:B------:R-:W-:Y:S01]  /*0210*/  ISETP.GE.U32.AND P0, PT, R2, R5, PT ;  /* 0x000000050200720c */ /* 0x000fe20003f06070 */
[----:B------:R-:W-:-:S05]  /*0220*/  VIADD R2, R17, 0x7 ;  /* 0x0000000711027836 */ /* 0x000fca0000000000 */
[----:B------:R-:W-:-:S04]  /*0230*/  SHF.R.S32.HI R3, RZ, 0x1f, R2 ;  /* 0x0000001fff037819 */ /* 0x000fc80000011402 */
[----:B------:R-:W-:-:S03]  /*0240*/  LEA.HI R3, R3, R2, RZ, 0x3 ;  /* 0x0000000203037211 */ /* 0x000fc600078f18ff */
[----:B------:R-:W-:Y:S02]  /*0250*/  @P0 IADD3 R10, R10, 0x1, RZ ;  /* 0x000000010a0a0810 */ /* 0x000fe40007ffe0ff */
[----:B---3--:R-:W-:Y:S02]  /*0260*/  ISETP.GT.AND P0, PT, R12, -0x1, PT ;  /* 0xffffffff0c00780c */ /* 0x008fe40003f04270 */
[----:B------:R-:W-:Y:S01]  /*0270*/  LOP3.LUT R2, R3, 0xfffffff8, RZ, 0xc0, !PT ;  /* 0xfffffff803027812 */ /* 0x000fe200078ec0ff */
[----:B------:R-:W-:Y:S01]  /*0280*/  IMAD.MOV.U32 R9, RZ, RZ, R10 ;  /* 0x000000ffff097224 */ /* 0x000fe200078e000a */
[----:B------:R-:W-:Y:S02]  /*0290*/  LEA.HI R10, R13, R6, RZ, 0x5 ;  /* 0x000000060d0a7211 */ /* 0x000fe400078f28ff */
[----:B------:R-:W-:Y:S02]  /*02a0*/  VIMNMX R17, R17, R2, PT ;  /* 0x0000000211117248 */ /* 0x000fe40003fe0100 */
[----:B------:R-:W-:-:S02]  /*02b0*/  LOP3.LUT R19, R10, 0xffffffe0, RZ, 0xc0, !PT ;  /* 0xffffffe00a137812 */ /* 0x000fc400078ec0ff */
[----:B------:R-:W-:Y:S02]  /*02c0*/  @!P2 IADD3 R9, -R9, RZ, RZ ;  /* 0x000000ff0909a210 */ /* 0x000fe40007ffe1ff */
[----:B------:R-:W-:Y:S01]  /*02d0*/  @!P1 LOP3.LUT R9, RZ, R0, RZ, 0x33, !PT ;  /* 0x00000000ff099212 */ /* 0x000fe200078e33ff */
[----:B------:R-:W-:Y:S01]  /*02e0*/  IMAD.MOV.U32 R0, RZ, RZ, R5 ;  /* 0x000000ffff007224 */ /* 0x000fe200078e0005 */
[----:B------:R-:W-:Y:S02]  /*02f0*/  SHF.R.S32.HI R10, RZ, 0x5, R10 ;  /* 0x00000005ff0a7819 */ /* 0x000fe4000001140a */
[----:B------:R-:W-:Y:S02]  /*0300*/  IADD3 R19, -R19, R6, RZ ;  /* 0x0000000613137210 */ /* 0x000fe40007ffe1ff */
[----:B------:R-:W-:Y:S01]  /*0310*/  SHF.R.S32.HI R21, RZ, 0x3, R3 ;  /* 0x00000003ff157819 */ /* 0x000fe20000011403 */
[----:B01----:R-:W-:Y:S06]  /*0320*/  @P0 BRA `(.L_x_4940) ;  /* 0x0000000000dc0947 */ /* 0x003fec0003800000 */
        /* <DEDUP_REMOVED lines=55> */
.L_x_4940:
[----:B------:R-:W-:Y:S02]  /*06a0*/  ULDC UR4, c[0x0][0x278] ;  /* 0x00009e0000047ab9 */ /* 0x000fe40000000800 */
[----:B------:R-:W-:-:S04]  /*06b0*/  IMAD R3, R8, UR4, R7 ;  /* 0x0000000408037c24 */ /* 0x000fc8000f8e0207 */
[----:B------:R-:W-:-:S07]  /*06c0*/  IMAD R16, R3, R12, RZ ;  /* 0x0000000c03107224 */ /* 0x000fce00078e02ff */
.L_x_4941:
        /* <DEDUP_REMOVED lines=27> */
.L_x_4945:
        /* <DEDUP_REMOVED lines=41> */
.L_x_4943:
[----:B------:R-:W-:Y:S05]  /*0b10*/  BSYNC B6 ;  /* 0x0000000000067941 */ /* 0x000fea0003800000 */
.L_x_4942:
        /* <DEDUP_REMOVED lines=9> */
.L_x_4978:
        /* <DEDUP_REMOVED lines=9> */
[----:B------:R-:W-:Y:S02]  /*0c40*/  ISETP.GT.AND P0, PT, R19, 0x3, PT ;  /* 0x000000031300780c */ /* 0x000fe40003f04270 */
        /* <DEDUP_REMOVED lines=30> */
.L_x_4951:
        /* <DEDUP_REMOVED lines=11> */
.L_x_4950:
[----:B------:R-:W-:Y:S05]  /*0ee0*/  BSYNC B1 ;  /* 0x0000000000017941 */ /* 0x000fea0003800000 */
.L_x_4949:
        /* <DEDUP_REMOVED lines=14> */
.L_x_4954:
        /* <DEDUP_REMOVED lines=97> */
[----:B0-----:R-:W-:-:S03]  /*15e0*/  IADD3 R3, R3, 0x2000, RZ ;  /* 0x0000200003037810 */ /* 0x001fc60007ffe0ff */
[----:B------:R-:W-:Y:S01]  /*15f0*/  FADD.FTZ R11, R23, R14 ;  /* 0x0000000e170b7221 */ /* 0x000fe20000010000 */
[----:B------:R-:W-:Y:S06]  /*1600*/  @!P3 BRA `(.L_x_4954) ;  /* 0xfffffff80070b947 */ /* 0x000fec000383ffff */
.L_x_4953:
[----:B------:R-:W-:Y:S05]  /*1610*/  BSYNC B1 ;  /* 0x0000000000017941 */ /* 0x000fea0003800000 */
.L_x_4952:
        /* <DEDUP_REMOVED lines=55> */
.L_x_4956:
[----:B------:R-:W-:Y:S05]  /*1990*/  BSYNC B1 ;  /* 0x0000000000017941 */ /* 0x000fea0003800000 */
.L_x_4955:
        /* <DEDUP_REMOVED lines=26> */
.L_x_4948:
[----:B------:R-:W-:Y:S05]  /*1b40*/  BSYNC B0 ;  /* 0x0000000000007941 */ /* 0x000fea0003800000 */
.L_x_4947:
        /* <DEDUP_REMOVED lines=48> */
.L_x_4961:
        /* <DEDUP_REMOVED lines=8> */
.L_x_4960:
[----:B------:R-:W-:Y:S05]  /*1ed0*/  BSYNC B1 ;  /* 0x0000000000017941 */ /* 0x000fea0003800000 */
.L_x_4959:
        /* <DEDUP_REMOVED lines=14> */
.L_x_4964:
        /* <DEDUP_REMOVED lines=52> */
.L_x_4963:
[----:B------:R-:W-:Y:S05]  /*2300*/  BSYNC B1 ;  /* 0x0000000000017941 */ /* 0x000fea0003800000 */
.L_x_4962:
        /* <DEDUP_REMOVED lines=31> */
.L_x_4966:
[----:B------:R-:W-:Y:S05]  /*2500*/  BSYNC B1 ;  /* 0x0000000000017941 */ /* 0x000fea0003800000 */
.L_x_4965:
        /* <DEDUP_REMOVED lines=14> */
.L_x_4958:
[----:B------:R-:W-:Y:S05]  /*25f0*/  BSYNC B0 ;  /* 0x0000000000007941 */ /* 0x000fea0003800000 */
.L_x_4957:
[----:B------:R-:W-:Y:S06]  /*2600*/  BAR.SYNC.DEFER_BLOCKING 0x0 ;  /* 0x0000000000007b1d */ /* 0x000fec0000010000 */
        /* <DEDUP_REMOVED lines=26> */
.L_x_4969:
        /* <DEDUP_REMOVED lines=33> */
.L_x_4967:
[----:B------:R-:W-:Y:S05]  /*29c0*/  WARPSYNC.ALL ;  /* 0x0000000000007948 */ /* 0x000fea0003800000 */
[----:B------:R-:W2:Y:S08]  /*29d0*/  S2UR UR5, SR_CgaCtaId ;  /* 0x00000000000579c3 */ /* 0x000eb00000008800 */
[----:B------:R-:W-:Y:S01]  /*29e0*/  BAR.SYNC.DEFER_BLOCKING 0x0 ;  /* 0x0000000000007b1d */ /* 0x000fe20000010000 */
[----:B01----:R-:W-:Y:S01]  /*29f0*/  LOP3.LUT R0, R6, 0xffffffc0, RZ, 0xc0, !PT ;  /* 0xffffffc006007812 */ /* 0x003fe200078ec0ff */
[----:B------:R-:W-:Y:S01]  /*2a00*/  IMAD R10, R10, 0xc0, R19 ;  /* 0x000000c00a0a7824 */ /* 0x000fe200078e0213 */
[----:B------:R-:W-:-:S02]  /*2a10*/  ISETP.GT.AND P1, PT, R6, 0x3f, PT ;  /* 0x0000003f0600780c */ /* 0x000fc40003f24270 */
[----:B------:R-:W-:Y:S02]  /*2a20*/  CS2R R14, SRZ ;  /* 0x00000000000e7805 */ /* 0x000fe4000001ff00 */
[----:B------:R-:W-:Y:S01]  /*2a30*/  ISETP.NE.AND P0, PT, R0, 0x40, PT ;  /* 0x000000400000780c */ /* 0x000fe20003f05270 */
[----:B------:R-:W-:Y:S01]  /*2a40*/  UMOV UR4, 0x400 ;  /* 0x0000040000047882 */ /* 0x000fe20000000000 */
[C---:B------:R-:W-:Y:S01]  /*2a50*/  LOP3.LUT R0, R6.reuse, 0xffffffe0, RZ, 0xc0, !PT ;  /* 0xffffffe006007812 */ /* 0x040fe200078ec0ff */
[----:B------:R-:W-:Y:S01]  /*2a60*/  UIADD3 UR4, UR4, 0x20, URZ ;  /* 0x0000002004047890 */ /* 0x000fe2000fffe03f */
[C---:B------:R-:W-:Y:S01]  /*2a70*/  ISETP.GT.AND P3, PT, R6.reuse, 0x1f, PT ;  /* 0x0000001f0600780c */ /* 0x040fe20003f64270 */
[----:B------:R-:W-:Y:S01]  /*2a80*/  VIADD R6, R6, 0x1f ;  /* 0x0000001f06067836 */ /* 0x000fe20000000000 */
[----:B------:R-:W-:Y:S01]  /*2a90*/  ISETP.NE.AND P2, PT, R0, 0x20, PT ;  /* 0x000000200000780c */ /* 0x000fe20003f45270 */
[----:B------:R-:W-:Y:S01]  /*2aa0*/  BSSY B0, `(.L_x_4970) ;  /* 0x000001c000007945 */ /* 0x000fe20003800000 */
[----:B------:R-:W-:Y:S01]  /*2ab0*/  HFMA2.MMA R0, -RZ, RZ, 0, 0 ;  /* 0x00000000ff007435 */ /* 0x000fe200000001ff */
[----:B------:R-:W-:Y:S01]  /*2ac0*/  IMAD.MOV.U32 R17, RZ, RZ, RZ ;  /* 0x000000ffff117224 */ /* 0x000fe200078e00ff */
[----:B------:R-:W-:Y:S01]  /*2ad0*/  ISETP.GT.U32.AND P4, PT, R6, 0x3e, PT ;  /* 0x0000003e0600780c */ /* 0x000fe20003f84070 */
[----:B------:R-:W-:Y:S01]  /*2ae0*/  IMAD.MOV.U32 R9, RZ, RZ, RZ ;  /* 0x000000ffff097224 */ /* 0x000fe200078e00ff */
[----:B------:R-:W-:Y:S01]  /*2af0*/  MOV R12, RZ ;  /* 0x000000ff000c7202 */ /* 0x000fe20000000f00 */
        /* <DEDUP_REMOVED lines=22> */
.L_x_4971:
[----:B------:R-:W-:Y:S05]  /*2c60*/  BSYNC B0 ;  /* 0x0000000000007941 */ /* 0x000fea0003800000 */
.L_x_4970:
        /* <DEDUP_REMOVED lines=22> */
.L_x_4973:
[----:B------:R-:W-:Y:S05]  /*2dd0*/  BSYNC B0 ;  /* 0x0000000000007941 */ /* 0x000fea0003800000 */
.L_x_4972:
[----:B------:R-:W-:Y:S06]  /*2de0*/  BAR.SYNC.DEFER_BLOCKING 0x0 ;  /* 0x0000000000007b1d */ /* 0x000fec0000010000 */
[----:B------:R-:W-:Y:S05]  /*2df0*/  @P4 EXIT ;  /* 0x000000000000494d */ /* 0x000fea0003800000 */
[----:B------:R-:W2:Y:S01]  /*2e00*/  S2UR UR5, SR_CTAID.Z ;  /* 0x00000000000579c3 */ /* 0x000ea20000002700 */
[----:B------:R-:W-:Y:S01]  /*2e10*/  ULDC UR4, c[0x0][0x14] ;  /* 0x0000050000047ab9 */ /* 0x000fe20000000800 */
[----:B------:R-:W-:Y:S01]  /*2e20*/  IMAD R4, R4, R8, RZ ;  /* 0x0000000804047224 */ /* 0x000fe200078e02ff */
[----:B------:R-:W-:Y:S01]  /*2e30*/  UIMAD UR6, UR4, 0xc0, URZ ;  /* 0x000000c0040678a4 */ /* 0x000fe2000f8e023f */
[C---:B------:R-:W-:Y:S01]  /*2e40*/  IADD3 R21, R19.reuse, 0x20, RZ ;  /* 0x0000002013157810 */ /* 0x040fe20007ffe0ff */
[C---:B------:R-:W-:Y:S01]  /*2e50*/  VIADD R23, R19.reuse, 0x40 ;  /* 0x0000004013177836 */ /* 0x040fe20000000000 */
[C---:B------:R-:W-:Y:S01]  /*2e60*/  IADD3 R8, R19.reuse, 0xa0, RZ ;  /* 0x000000a013087810 */ /* 0x040fe20007ffe0ff */
[C---:B------:R-:W-:Y:S01]  /*2e70*/  VIADD R27, R19.reuse, 0x80 ;  /* 0x00000080131b7836 */ /* 0x040fe20000000000 */
[----:B------:R-:W-:Y:S01]  /*2e80*/  IADD3 R25, R19, 0x60, RZ ;  /* 0x0000006013197810 */ /* 0x000fe20007ffe0ff */
[----:B------:R-:W-:Y:S01]  /*2e90*/  IMAD R4, R4, UR6, RZ ;  /* 0x0000000604047c24 */ /* 0x000fe2000f8e02ff */
[----:B-1----:R-:W-:Y:S01]  /*2ea0*/  F2FP.F16.F32.PACK_AB R14, R17, R14 ;  /* 0x0000000e110e723e */ /* 0x002fe200000000ff */
[----:B------:R-:W-:Y:S01]  /*2eb0*/  IMAD R7, R7, UR6, RZ ;  /* 0x0000000607077c24 */ /* 0x000fe2000f8e02ff */
[----:B------:R-:W-:-:S02]  /*2ec0*/  F2FP.F16.F32.PACK_AB R0, R15, R0 ;  /* 0x000000000f00723e */ /* 0x000fc400000000ff */
[----:B0-----:R-:W-:Y:S01]  /*2ed0*/  SHF.R.S32.HI R10, RZ, 0x1f, R4 ;  /* 0x0000001fff0a7819 */ /* 0x001fe20000011404 */
[----:B--2---:R-:W-:-:S04]  /*2ee0*/  UIMAD UR4, UR5, 0xc0, URZ ;  /* 0x000000c0050478a4 */ /* 0x004fc8000f8e023f */
[----:B------:R-:W-:Y:S02]  /*2ef0*/  USHF.R.S32.HI UR5, URZ, 0x1f, UR4 ;  /* 0x0000001f3f057899 */ /* 0x000fe40008011404 */
[--C-:B------:R-:W-:Y:S02]  /*2f00*/  IADD3 R4, P0, P1, R4, UR4, R7.reuse ;  /* 0x0000000404047c10 */ /* 0x100fe4000f91e007 */
[----:B------:R-:W-:Y:S02]  /*2f10*/  SHF.R.S32.HI R7, RZ, 0x1f, R7 ;  /* 0x0000001fff077819 */ /* 0x000fe40000011407 */
[-C--:B------:R-:W-:Y:S02]  /*2f20*/  IADD3 R5, P2, R21, R4.reuse, RZ ;  /* 0x0000000415057210 */ /* 0x080fe40007f5e0ff */
[----:B------:R-:W-:Y:S01]  /*2f30*/  IADD3.X R10, R10, UR5, R7, P0, P1 ;  /* 0x000000050a0a7c10 */ /* 0x000fe200087e2407 */
[----:B------:R-:W-:Y:S01]  /*2f40*/  ULDC.64 UR4, c[0x0][0x210] ;  /* 0x0000840000047ab9 */ /* 0x000fe20000000a00 */
[----:B------:R-:W-:-:S02]  /*2f50*/  IADD3 R3, P1, R19, R4, RZ ;  /* 0x0000000413037210 */ /* 0x000fc40007f3e0ff */
[----:B------:R-:W-:Y:S02]  /*2f60*/  IADD3 R16, P0, R8, R4, RZ ;  /* 0x0000000408107210 */ /* 0x000fe40007f1e0ff */
[----:B------:R-:W-:Y:S02]  /*2f70*/  LEA.HI.X.SX32 R22, R19, R10, 0x1, P1 ;  /* 0x0000000a13167211 */ /* 0x000fe400008f0eff */
[-C--:B------:R-:W-:Y:S02]  /*2f80*/  IADD3 R7, P3, R23, R4.reuse, RZ ;  /* 0x0000000417077210 */ /* 0x080fe40007f7e0ff */
[-C--:B------:R-:W-:Y:S02]  /*2f90*/  IADD3 R11, P4, R25, R4.reuse, RZ ;  /* 0x00000004190b7210 */ /* 0x080fe40007f9e0ff */
[----:B------:R-:W-:Y:S02]  /*2fa0*/  IADD3 R13, P5, R27, R4, RZ ;  /* 0x000000041b0d7210 */ /* 0x000fe40007fbe0ff */
[----:B------:R-:W-:-:S02]  /*2fb0*/  LEA.HI.X.SX32 R26, R21, R10, 0x1, P2 ;  /* 0x0000000a151a7211 */ /* 0x000fc400010f0eff */
[----:B------:R-:W-:Y:S02]  /*2fc0*/  LEA R2, P1, R3, UR4, 0x1 ;  /* 0x0000000403027c11 */ /* 0x000fe4000f8208ff */
        /* <DEDUP_REMOVED lines=9> */
[----:B------:R-:W-:Y:S02]  /*3060*/  F2FP.F16.F32.PACK_AB R21, R12, R9 ;  /* 0x000000090c15723e */ /* 0x000fe400000000ff */
        /* <DEDUP_REMOVED lines=16> */
.L_x_4944:
        /* <DEDUP_REMOVED lines=16> */
.L_x_4968:
        /* <DEDUP_REMOVED lines=16> */
.L_x_4974:
[----:B------:R-:W-:Y:S05]  /*3370*/  EXIT ;  /* 0x000000000000794d */ /* 0x000fea0003800000 */
.L_x_4946:
[----:B------:R-:W-:Y:S01]  /*3380*/  HFMA2.MMA R11, -RZ, RZ, 0, 1.847743988037109375e-06 ;  /* 0x0000001fff0b7435 */ /* 0x000fe200000001ff */
[----:B------:R-:W-:Y:S01]  /*3390*/  IMAD.MOV.U32 R12, RZ, RZ, 0x10 ;  /* 0x00000010ff0c7424 */ /* 0x000fe200078e00ff */
[----:B------:R-:W-:Y:S01]  /*33a0*/  MOV R2, 0xff7fffff ;  /* 0xff7fffff00027802 */ /* 0x000fe20000000f00 */
[----:B------:R-:W-:-:S08]  /*33b0*/  IMAD.MOV.U32 R15, RZ, RZ, -0x1 ;  /* 0xffffffffff0f7424 */ /* 0x000fd000078e00ff */
[----:B------:R-:W-:Y:S05]  /*33c0*/  WARPSYNC.COLLECTIVE R15, `(.L_x_4975) ;  /* 0x000000000f087348 */ /* 0x000fea0003c00000 */
[----:B------:R0:W1:Y:S02]  /*33d0*/  SHFL.BFLY P6, R14, R13, R12, R11 ;  /* 0x0c00000c0d0e7389 */ /* 0x00006400000c000b */
[----:B01----:R-:W-:Y:S01]  /*33e0*/  ENDCOLLECTIVE ;  /* 0x000000000000791b */ /* 0x003fe20003800000 */
.L_x_4975:
[----:B------:R-:W-:Y:S01]  /*33f0*/  IMAD.MOV.U32 R12, RZ, RZ, 0x8 ;  /* 0x00000008ff0c7424 */ /* 0x000fe200078e00ff */
[----:B------:R-:W-:-:S04]  /*3400*/  FMNMX.FTZ R0, R14, -3.40282346638528859812e+38, !PT ;  /* 0xff7fffff0e007809 */ /* 0x000fc80007810000 */
[----:B------:R-:W-:-:S07]  /*3410*/  MOV R13, R0 ;  /* 0x00000000000d7202 */ /* 0x000fce0000000f00 */
[----:B------:R-:W-:Y:S05]  /*3420*/  WARPSYNC.COLLECTIVE R15, `(.L_x_4976) ;  /* 0x000000000f087348 */ /* 0x000fea0003c00000 */
[----:B------:R0:W1:Y:S02]  /*3430*/  SHFL.BFLY P6, R14, R13, R12, R11 ;  /* 0x0c00000c0d0e7389 */ /* 0x00006400000c000b */
[----:B01----:R-:W-:Y:S01]  /*3440*/  ENDCOLLECTIVE ;  /* 0x000000000000791b */ /* 0x003fe20003800000 */
.L_x_4976:
[----:B------:R-:W-:Y:S01]  /*3450*/  IMAD.MOV.U32 R12, RZ, RZ, 0x4 ;  /* 0x00000004ff0c7424 */ /* 0x000fe200078e00ff */
[----:B------:R-:W-:-:S04]  /*3460*/  FMNMX.FTZ R3, R0, R14, !PT ;  /* 0x0000000e00037209 */ /* 0x000fc80007810000 */
[----:B------:R-:W-:-:S07]  /*3470*/  MOV R13, R3 ;  /* 0x00000003000d7202 */ /* 0x000fce0000000f00 */
[----:B------:R-:W-:Y:S05]  /*3480*/  WARPSYNC.COLLECTIVE R15, `(.L_x_4977) ;  /* 0x000000000f087348 */ /* 0x000fea0003c00000 */
[----:B------:R0:W1:Y:S02]  /*3490*/  SHFL.BFLY P6, R14, R13, R12, R11 ;  /* 0x0c00000c0d0e7389 */ /* 0x00006400000c000b */
[----:B01----:R-:W-:Y:S01]  /*34a0*/  ENDCOLLECTIVE ;  /* 0x000000000000791b */ /* 0x003fe20003800000 */
.L_x_4977:
[----:B------:R-:W-:Y:S05]  /*34b0*/  BRA `(.L_x_4978) ;  /* 0xffffffd400bc7947 */ /* 0x000fea000383ffff */
.L_x_4979:
        /* <DEDUP_REMOVED lines=12> */
.L_x_28126:


//--------------------- .text._ZN4vllm25paged_attention_v1_kernelIthLi128ELi8ELi128ELNS_18Fp8KVCacheDataTypeE2ELb1EEEvPT_PKS2_PKT0_S8_ifPKiSA_iPKfiiiSC_SC_iiiii --------------------------
	.section	.text._ZN4vllm25paged_attention_v1_kernelIthLi128ELi8ELi128ELNS_18Fp8KVCacheDataTypeE2ELb1EEEvPT_PKS2_PKT0_S8_ifPKiSA_iPKfiiiSC_SC_iiiii,"ax",@progbits
	.align	128
        .global         _ZN4vllm25paged_attention_v1_kernelIthLi128ELi8ELi128ELNS_18Fp8KVCacheDataTypeE2ELb1EEEvPT_PKS2_PKT0_S8_ifPKiSA_iPKfiiiSC_SC_iiiii
        .type           _ZN4vllm25paged_attention_v1_kernelIthLi128ELi8ELi128ELNS_18Fp8KVCacheDataTypeE2ELb1EEEvPT_PKS2_PKT0_S8_ifPKiSA_iPKfiiiSC_SC_iiiii,@function
        .size           _ZN4vllm25paged_attention_v1_kernelIthLi128ELi8ELi128ELNS_18Fp8KVCacheDataTypeE2ELb1EEEvPT_PKS2_PKT0_S8_ifPKiSA_iPKfiiiSC_SC_iiiii,(.L_x_28127 - _ZN4vllm25paged_attention_v1_kernelIthLi128ELi8ELi128ELNS_18Fp8KVCacheDataTypeE2ELb1EEEvPT_PKS2_PKT0_S8_ifPKiSA_iPKfiiiSC_SC_iiiii)
        .other          _ZN4vllm25paged_attention_v1_kernelIthLi128ELi8ELi128ELNS_18Fp8KVCacheDataTypeE2ELb1EEEvPT_PKS2_PKT0_S8_ifPKiSA_iPKfiiiSC_SC_iiiii,@"STO_CUDA_ENTRY STV_DEFAULT"
_ZN4vllm25paged_attention_v1_kernelIthLi128ELi8ELi128ELNS_18Fp8KVCacheDataTypeE2ELb1EEEvPT_PKS2_PKT0_S8_ifPKiSA_iPKfiiiSC_SC_iiiii:
.text._ZN4vllm25paged_attention_v1_kernelIthLi128ELi8ELi128ELNS_18Fp8KVCacheDataTypeE2ELb1EEEvPT_PKS2_PKT0_S8_ifPKiSA_iPKfiiiSC_SC_iiiii:
        /* <DEDUP_REMOVED lines=26> */
[----:B------:R-:W-:-:S03]  /*01a0*/  ISETP.GE.AND P2, PT, R9, RZ, PT ;  /* 0x000000ff0900720c */ /* 0x000fc60003f46270 */
[----:B------:R-:W-:-:S05]  /*01b0*/  IADD3 R3, -R10, RZ, RZ ;  /* 0x000000ff0a037210 */ /* 0x000fca0007ffe1ff */
[----:B------:R-:W-:-:S05]  /*01c0*/  IMAD R2, R5, R3, R2 ;  /* 0x0000000305027224 */ /* 0x000fca00078e0202 */
[----:B------:R-:W-:-:S13]  /*01d0*/  ISETP.GT.U32.AND P1, PT, R5, R2, PT ;  /* 0x000000020500720c */ /* 0x000fda0003f24070 */
[----:B------:R-:W-:Y:S02]  /*01e0*/  @!P1 IMAD.IADD R2, R2, 0x1, -R5 ;  /* 0x0000000102029824 */ /* 0x000fe400078e0a05 */
[----:B------:R-:W-:Y:S01]  /*01f0*/  @!P1 VIADD R10, R10, 0x1 ;  /* 0x000000010a0a9836 */ /* 0x000fe20000000000 */
[----:B------:R-:W-:Y:S02]  /*0200*/  ISETP.NE.AND P1, PT, R0, RZ, PT ;  /* 0x000000ff0000720c */ /* 0x000fe40003f25270 */
[----:B------:R-:W-:Y:S02]  /*0210*/  ISETP.GE.U32.AND P0, PT, R2, R5, PT ;  /* 0x000000050200720c */ /* 0x000fe40003f06070 */
[----:B------:R-:W-:-:S04]  /*0220*/  IADD3 R2, R17, 0x7, RZ ;  /* 0x0000000711027810 */ /* 0x000fc80007ffe0ff */
        /* <DEDUP_REMOVED lines=71> */
.L_x_4980:
[----:B------:R-:W-:Y:S02]  /*06a0*/  ULDC UR4, c[0x0][0x278] ;  /* 0x00009e0000047ab9 */ /* 0x000fe40000000800 */
[----:B------:R-:W-:-:S04]  /*06b0*/  IMAD R3, R8, UR4, R7 ;  /* 0x0000000408037c24 */ /* 0x000fc8000f8e0207 */
[----:B------:R-:W-:-:S07]  /*06c0*/  IMAD R16, R3, R12, RZ ;  /* 0x0000000c03107224 */ /* 0x000fce00078e02ff */
.L_x_4981:
        /* <DEDUP_REMOVED lines=27> */
.L_x_4985:
        /* <DEDUP_REMOVED lines=41> */
.L_x_4983:
[----:B------:R-:W-:Y:S05]  /*0b10*/  BSYNC B6 ;  /* 0x0000000000067941 */ /* 0x000fea0003800000 */
.L_x_4982:
        /* <DEDUP_REMOVED lines=9> */
.L_x_5014:
        /* <DEDUP_REMOVED lines=40> */
.L_x_4991:
        /* <DEDUP_REMOVED lines=11> */
.L_x_4990:
[----:B------:R-:W-:Y:S05]  /*0ee0*/  BSYNC B1 ;  /* 0x0000000000017941 */ /* 0x000fea0003800000 */
.L_x_4989:
        /* <DEDUP_REMOVED lines=14> */
.L_x_4994:
        /* <DEDUP_REMOVED lines=100> */
.L_x_4993:
[----:B------:R-:W-:Y:S05]  /*1610*/  BSYNC B1 ;  /* 0x0000000000017941 */ /* 0x000fea0003800000 */
.L_x_4992:
        /* <DEDUP_REMOVED lines=55> */
.L_x_4996:
[----:B------:R-:W-:Y:S05]  /*1990*/  BSYNC B1 ;  /* 0x0000000000017941 */ /* 0x000fea0003800000 */
.L_x_4995:
        /* <DEDUP_REMOVED lines=26> */
.L_x_4988:
[----:B------:R-:W-:Y:S05]  /*1b40*/  BSYNC B0 ;  /* 0x0000000000007941 */ /* 0x000fea0003800000 */
.L_x_4987:
        /* <DEDUP_REMOVED lines=48> */
.L_x_5001:
        /* <DEDUP_REMOVED lines=8> */
.L_x_5000:
[----:B------:R-:W-:Y:S05]  /*1ed0*/  BSYNC B1 ;  /* 0x0000000000017941 */ /* 0x000fea0003800000 */
.L_x_4999:
        /* <DEDUP_REMOVED lines=14> */
.L_x_5004:
        /* <DEDUP_REMOVED lines=52> */
.L_x_5003:
[----:B------:R-:W-:Y:S05]  /*2300*/  BSYNC B1 ;  /* 0x0000000000017941 */ /* 0x000fea0003800000 */
.L_x_5002:
        /* <DEDUP_REMOVED lines=31> */
.L_x_5006:
[----:B------:R-:W-:Y:S05]  /*2500*/  BSYNC B1 ;  /* 0x0000000000017941 */ /* 0x000fea0003800000 */
.L_x_5005:
        /* <DEDUP_REMOVED lines=14> */
.L_x_4998:
[----:B------:R-:W-:Y:S05]  /*25f0*/  BSYNC B0 ;  /* 0x0000000000007941 */ /* 0x000fea0003800000 */
.L_x_4997:
        /* <DEDUP_REMOVED lines=27> */
.L_x_5009:
        /* <DEDUP_REMOVED lines=33> */
.L_x_5007:
        /* <DEDUP_REMOVED lines=11> */
[----:B------:R-:W-:Y:S01]  /*2a70*/  IMAD.MOV.U32 R5, RZ, RZ, RZ ;  /* 0x000000ffff057224 */ /* 0x000fe200078e00ff */
[C---:B------:R-:W-:Y:S02]  /*2a80*/  ISETP.GT.AND P2, PT, R6.reuse, 0x1f, PT ;  /* 0x0000001f0600780c */ /* 0x040fe40003f44270 */
[----:B------:R-:W-:-:S04]  /*2a90*/  IADD3 R6, R6, 0x1f, RZ ;  /* 0x0000001f06067810 */ /* 0x000fc80007ffe0ff */
        /* <DEDUP_REMOVED lines=33> */
[----:B0--3--:R-:W-:Y:S01]  /*2cb0*/  @!P2 FADD.FTZ R3, R3, R12 ;  /* 0x0000000c0303a221 */ /* 0x009fe20000010000 */
[----:B------:R-:W-:Y:S02]  /*2cc0*/  IMAD R7, R7, UR5, RZ ;  /* 0x0000000507077c24 */ /* 0x000fe4000f8e02ff */
[----:B-1----:R-:W-:Y:S01]  /*2cd0*/  @!P2 FADD.FTZ R2, R2, R9 ;  /* 0x000000090202a221 */ /* 0x002fe20000010000 */
[----:B------:R-:W-:Y:S02]  /*2ce0*/  IMAD R4, R4, UR5, RZ ;  /* 0x0000000504047c24 */ /* 0x000fe4000f8e02ff */
[----:B--2---:R-:W-:Y:S01]  /*2cf0*/  @!P2 FADD.FTZ R5, R5, R6 ;  /* 0x000000060505a221 */ /* 0x004fe20000010000 */
[----:B----4-:R-:W-:Y:S01]  /*2d00*/  @!P2 FADD.FTZ R0, R0, R11 ;  /* 0x0000000b0000a221 */ /* 0x010fe20000010000 */
[----:B------:R-:W-:Y:S01]  /*2d10*/  SHF.L.U32 R7, R7, 0x7, RZ ;  /* 0x0000000707077819 */ /* 0x000fe200000006ff */
[----:B------:R-:W-:-:S02]  /*2d20*/  IMAD.SHL.U32 R4, R4, 0x80, RZ ;  /* 0x0000008004047824 */ /* 0x000fc400078e00ff */
[----:B------:R-:W-:Y:S02]  /*2d30*/  F2FP.F16.F32.PACK_AB R2, R5, R2 ;  /* 0x000000020502723e */ /* 0x000fe400000000ff */
[----:B------:R-:W-:Y:S02]  /*2d40*/  F2FP.F16.F32.PACK_AB R0, R0, R3 ;  /* 0x000000030000723e */ /* 0x000fe400000000ff */
[----:B------:R-:W-:Y:S02]  /*2d50*/  SHF.R.S32.HI R8, RZ, 0x1f, R4 ;  /* 0x0000001fff087819 */ /* 0x000fe40000011404 */
[----:B------:R-:W-:Y:S01]  /*2d60*/  PRMT R3, R2, 0x7632, R3 ;  /* 0x0000763202037816 */ /* 0x000fe20000000003 */
[----:B-----5:R-:W-:-:S04]  /*2d70*/  USHF.L.U32 UR4, UR4, 0x7, URZ ;  /* 0x0000000704047899 */ /* 0x020fc8000800063f */
[----:B------:R-:W-:Y:S02]  /*2d80*/  USHF.R.S32.HI UR5, URZ, 0x1f, UR4 ;  /* 0x0000001f3f057899 */ /* 0x000fe40008011404 */
[--C-:B------:R-:W-:Y:S01]  /*2d90*/  IADD3 R14, P0, P1, R4, UR4, R7.reuse ;  /* 0x00000004040e7c10 */ /* 0x100fe2000f91e007 */
[----:B------:R-:W-:Y:S01]  /*2da0*/  VIADD R4, R19, 0x20 ;  /* 0x0000002013047836 */ /* 0x000fe20000000000 */
[----:B------:R-:W-:-:S04]  /*2db0*/  SHF.R.S32.HI R7, RZ, 0x1f, R7 ;  /* 0x0000001fff077819 */ /* 0x000fc80000011407 */
[----:B------:R-:W-:Y:S01]  /*2dc0*/  IADD3.X R12, R8, UR5, R7, P0, P1 ;  /* 0x00000005080c7c10 */ /* 0x000fe200087e2407 */
[C---:B------:R-:W-:Y:S01]  /*2dd0*/  VIADD R8, R19.reuse, 0x60 ;  /* 0x0000006013087836 */ /* 0x040fe20000000000 */
[C---:B------:R-:W-:Y:S01]  /*2de0*/  IADD3 R7, R19.reuse, 0x40, RZ ;  /* 0x0000004013077810 */ /* 0x040fe20007ffe0ff */
[----:B------:R-:W-:Y:S01]  /*2df0*/  ULDC.64 UR4, c[0x0][0x210] ;  /* 0x0000840000047ab9 */ /* 0x000fe20000000a00 */
[-C--:B------:R-:W-:Y:S02]  /*2e00*/  IADD3 R10, P0, R19, R14.reuse, RZ ;  /* 0x0000000e130a7210 */ /* 0x080fe40007f1e0ff */
[----:B------:R-:W-:Y:S02]  /*2e10*/  IADD3 R9, P2, R7, R14, RZ ;  /* 0x0000000e07097210 */ /* 0x000fe40007f5e0ff */
[----:B------:R-:W-:Y:S02]  /*2e20*/  LEA.HI.X.SX32 R19, R19, R12, 0x1, P0 ;  /* 0x0000000c13137211 */ /* 0x000fe400000f0eff */
[----:B------:R-:W-:-:S02]  /*2e30*/  IADD3 R13, P1, R4, R14, RZ ;  /* 0x0000000e040d7210 */ /* 0x000fc40007f3e0ff */
[----:B------:R-:W-:Y:S02]  /*2e40*/  LEA R6, P0, R10, UR4, 0x1 ;  /* 0x000000040a067c11 */ /* 0x000fe4000f8008ff */
[----:B------:R-:W-:Y:S02]  /*2e50*/  IADD3 R11, P3, R8, R14, RZ ;  /* 0x0000000e080b7210 */ /* 0x000fe40007f7e0ff */
[-C--:B------:R-:W-:Y:S02]  /*2e60*/  LEA.HI.X.SX32 R14, R7, R12.reuse, 0x1, P2 ;  /* 0x0000000c070e7211 */ /* 0x080fe400010f0eff */
[-C--:B------:R-:W-:Y:S02]  /*2e70*/  LEA.HI.X.SX32 R16, R4, R12.reuse, 0x1, P1 ;  /* 0x0000000c04107211 */ /* 0x080fe400008f0eff */
[----:B------:R-:W-:Y:S02]  /*2e80*/  LEA.HI.X R7, R10, UR5, R19, 0x1, P0 ;  /* 0x000000050a077c11 */ /* 0x000fe400080f0c13 */
[----:B------:R-:W-:-:S02]  /*2e90*/  LEA.HI.X.SX32 R12, R8, R12, 0x1, P3 ;  /* 0x0000000c080c7211 */ /* 0x000fc400018f0eff */
[----:B------:R-:W-:Y:S01]  /*2ea0*/  LEA R4, P0, R13, UR4, 0x1 ;  /* 0x000000040d047c11 */ /* 0x000fe2000f8008ff */
[----:B------:R0:W-:Y:S01]  /*2eb0*/  STG.E.U16 desc[UR36][R6.64], R2 ;  /* 0x0000000206007986 */ /* 0x0001e2000c101524 */
[----:B------:R-:W-:Y:S02]  /*2ec0*/  LEA R8, P1, R9, UR4, 0x1 ;  /* 0x0000000409087c11 */ /* 0x000fe4000f8208ff */
        /* <DEDUP_REMOVED lines=9> */
.L_x_4984:
        /* <DEDUP_REMOVED lines=16> */
.L_x_5008:
        /* <DEDUP_REMOVED lines=16> */
.L_x_5010:
[----:B------:R-:W-:Y:S05]  /*3160*/  EXIT ;  /* 0x000000000000794d */ /* 0x000fea0003800000 */
.L_x_4986:
[----:B------:R-:W-:Y:S01]  /*3170*/  MOV R12, 0x10 ;  /* 0x00000010000c7802 */ /* 0x000fe20000000f00 */
[----:B------:R-:W-:Y:S01]  /*3180*/  IMAD.MOV.U32 R11, RZ, RZ, 0x1f ;  /* 0x0000001fff0b7424 */ /* 0x000fe200078e00ff */
[----:B------:R-:W-:Y:S02]  /*3190*/  MOV R15, 0xffffffff ;  /* 0xffffffff000f7802 */ /* 0x000fe40000000f00 */
[----:B------:R-:W-:-:S07]  /*31a0*/  MOV R2, 0xff7fffff ;  /* 0xff7fffff00027802 */ /* 0x000fce0000000f00 */
[----:B------:R-:W-:Y:S05]  /*31b0*/  WARPSYNC.COLLECTIVE R15, `(.L_x_5011) ;  /* 0x000000000f087348 */ /* 0x000fea0003c00000 */
[----:B------:R0:W1:Y:S02]  /*31c0*/  SHFL.BFLY P6, R14, R13, R12, R11 ;  /* 0x0c00000c0d0e7389 */ /* 0x00006400000c000b */
[----:B01----:R-:W-:Y:S01]  /*31d0*/  ENDCOLLECTIVE ;  /* 0x000000000000791b */ /* 0x003fe20003800000 */
.L_x_5011:
[----:B------:R-:W-:Y:S01]  /*31e0*/  HFMA2.MMA R12, -RZ, RZ, 0, 4.76837158203125e-07 ;  /* 0x00000008ff0c7435 */ /* 0x000fe200000001ff */
[----:B------:R-:W-:-:S05]  /*31f0*/  FMNMX.FTZ R0, R14, -3.40282346638528859812e+38, !PT ;  /* 0xff7fffff0e007809 */ /* 0x000fca0007810000 */
[----:B------:R-:W-:-:S07]  /*3200*/  IMAD.MOV.U32 R13, RZ, RZ, R0 ;  /* 0x000000ffff0d7224 */ /* 0x000fce00078e0000 */
[----:B------:R-:W-:Y:S05]  /*3210*/  WARPSYNC.COLLECTIVE R15, `(.L_x_5012) ;  /* 0x000000000f087348 */ /* 0x000fea0003c00000 */
[----:B------:R0:W1:Y:S02]  /*3220*/  SHFL.BFLY P6, R14, R13, R12, R11 ;  /* 0x0c00000c0d0e7389 */ /* 0x00006400000c000b */
[----:B01----:R-:W-:Y:S01]  /*3230*/  ENDCOLLECTIVE ;  /* 0x000000000000791b */ /* 0x003fe20003800000 */
.L_x_5012:
[----:B------:R-:W-:Y:S02]  /*3240*/  MOV R12, 0x4 ;  /* 0x00000004000c7802 */ /* 0x000fe40000000f00 */
[----:B------:R-:W-:-:S05]  /*3250*/  FMNMX.FTZ R3, R0, R14, !PT ;  /* 0x0000000e00037209 */ /* 0x000fca0007810000 */
[----:B------:R-:W-:-:S07]  /*3260*/  IMAD.MOV.U32 R13, RZ, RZ, R3 ;  /* 0x000000ffff0d7224 */ /* 0x000fce00078e0003 */
[----:B------:R-:W-:Y:S05]  /*3270*/  WARPSYNC.COLLECTIVE R15, `(.L_x_5013) ;  /* 0x000000000f087348 */ /* 0x000fea0003c00000 */
[----:B------:R0:W1:Y:S02]  /*3280*/  SHFL.BFLY P6, R14, R13, R12, R11 ;  /* 0x0c00000c0d0e7389 */ /* 0x00006400000c000b */
[----:B01----:R-:W-:Y:S01]  /*3290*/  ENDCOLLECTIVE ;  /* 0x000000000000791b */ /* 0x003fe20003800000 */
.L_x_5013:
[----:B------:R-:W-:Y:S05]  /*32a0*/  BRA `(.L_x_5014) ;  /* 0xffffffd800407947 */ /* 0x000fea000383ffff */
.L_x_5015:
        /* <DEDUP_REMOVED lines=13> */
.L_x_28127:


//--------------------- .text._ZN4vllm25paged_attention_v1_kernelIthLi120ELi8ELi128ELNS_18Fp8KVCacheDataTypeE2ELb1EEEvPT_PKS2_PKT0_S8_ifPKiSA_iPKfiiiSC_SC_iiiii --------------------------
	.section	.text._ZN4vllm25paged_attention_v1_kernelIthLi120ELi8ELi128ELNS_18Fp8KVCacheDataTypeE2ELb1EEEvPT_PKS2_PKT0_S8_ifPKiSA_iPKfiiiSC_SC_iiiii,"ax",@progbits
	.align	128
        .global         _ZN4vllm25paged_attention_v1_kernelIthLi120ELi8ELi128ELNS_18Fp8KVCacheDataTypeE2ELb1EEEvPT_PKS2_PKT0_S8_ifPKiSA_iPKfiiiSC_SC_iiiii
        .type           _ZN4vllm25paged_attention_v1_kernelIthLi120ELi8ELi128ELNS_18Fp8KVCacheDataTypeE2ELb1EEEvPT_PKS2_PKT0_S8_ifPKiSA_iPKfiiiSC_SC_iiiii,@function
        .size           _ZN4vllm25paged_attention_v1_kernelIthLi120ELi8ELi128ELNS_18Fp8KVCacheDataTypeE2ELb1EEEvPT_PKS2_PKT0_S8_ifPKiSA_iPKfiiiSC_SC_iiiii,(.L_x_28128 - _ZN4vllm25paged_attention_v1_kernelIthLi120ELi8ELi128ELNS_18Fp8KVCacheDataTypeE2ELb1EEEvPT_PKS2_PKT0_S8_ifPKiSA_iPKfiiiSC_SC_iiiii)
        .other          _ZN4vllm25paged_attention_v1_kernelIthLi120ELi8ELi128ELNS_18Fp8KVCacheDataTypeE2ELb1EEEvPT_PKS2_PKT0_S8_ifPKiSA_iPKfiiiSC_SC_iiiii,@"STO_CUDA_ENTRY STV_DEFAULT"
_ZN4vllm25paged_attention_v1_kernelIthLi120ELi8ELi128ELNS_18Fp8KVCacheDataTypeE2ELb1EEEvPT_PKS2_PKT0_S8_ifPKiSA_iPKfiiiSC_SC_iiiii:
.text._ZN4vllm25paged_attention_v1_kernelIthLi120ELi8ELi128ELNS_18Fp8KVCacheDataTypeE2ELb1EEEvPT_PKS2_PKT0_S8_ifPKiSA_iPKfiiiSC_SC_iiiii:
        /* <DEDUP_REMOVED lines=106> */
.L_x_5016:
[----:B------:R-:W-:Y:S02]  /*06a0*/  ULDC UR4, c[0x0][0x278] ;  /* 0x00009e0000047ab9 */ /* 0x000fe40000000800 */
[----:B------:R-:W-:-:S04]  /*06b0*/  IMAD R3, R8, UR4, R7 ;  /* 0x0000000408037c24 */ /* 0x000fc8000f8e0207 */
[----:B------:R-:W-:-:S07]  /*06c0*/  IMAD R16, R3, R12, RZ ;  /* 0x0000000c03107224 */ /* 0x000fce00078e02ff */
.L_x_5017:
        /* <DEDUP_REMOVED lines=27> */
.L_x_5021:
        /* <DEDUP_REMOVED lines=41> */
.L_x_5019:
[----:B------:R-:W-:Y:S05]  /*0b10*/  BSYNC B6 ;  /* 0x0000000000067941 */ /* 0x000fea0003800000 */
.L_x_5018:
        /* <DEDUP_REMOVED lines=9> */
.L_x_5058:
        /* <DEDUP_REMOVED lines=40> */
.L_x_5027:
        /* <DEDUP_REMOVED lines=11> */
.L_x_5026:
[----:B------:R-:W-:Y:S05]  /*0ee0*/  BSYNC B1 ;  /* 0x0000000000017941 */ /* 0x000fea0003800000 */
.L_x_5025:
        /* <DEDUP_REMOVED lines=14> */
.L_x_5030:
        /* <DEDUP_REMOVED lines=100> */
.L_x_5029:
[----:B------:R-:W-:Y:S05]  /*1610*/  BSYNC B1 ;  /* 0x0000000000017941 */ /* 0x000fea0003800000 */
.L_x_5028:
        /* <DEDUP_REMOVED lines=55> */
.L_x_5032:
[----:B------:R-:W-:Y:S05]  /*1990*/  BSYNC B1 ;  /* 0x0000000000017941 */ /* 0x000fea0003800000 */
.L_x_5031:
        /* <DEDUP_REMOVED lines=26> */
.L_x_5024:
[----:B------:R-:W-:Y:S05]  /*1b40*/  BSYNC B0 ;  /* 0x0000000000007941 */ /* 0x000fea0003800000 */
.L_x_5023:
        /* <DEDUP_REMOVED lines=48> */
.L_x_5037:
        /* <DEDUP_REMOVED lines=8> */
.L_x_5036:
[----:B------:R-:W-:Y:S05]  /*1ed0*/  BSYNC B1 ;  /* 0x0000000000017941 */ /* 0x000fea0003800000 */
.L_x_5035:
        /* <DEDUP_REMOVED lines=14> */
.L_x_5040:
        /* <DEDUP_REMOVED lines=52> */
.L_x_5039:
[----:B------:R-:W-:Y:S05]  /*2300*/  BSYNC B1 ;  /* 0x0000000000017941 */ /* 0x000fea0003800000 */
.L_x_5038:
        /* <DEDUP_REMOVED lines=31> */
.L_x_5042:
[----:B------:R-:W-:Y:S05]  /*2500*/  BSYNC B1 ;  /* 0x0000000000017941 */ /* 0x000fea0003800000 */
.L_x_5041:
        /* <DEDUP_REMOVED lines=14> */
.L_x_5034:
[----:B------:R-:W-:Y:S05]  /*25f0*/  BSYNC B0 ;  /* 0x0000000000007941 */ /* 0x000fea0003800000 */
.L_x_5033:
        /* <DEDUP_REMOVED lines=27> */
.L_x_5045:
        /* <DEDUP_REMOVED lines=33> */
.L_x_5043:
[----:B------:R-:W-:Y:S05]  /*29c0*/  WARPSYNC.ALL ;  /* 0x0000000000007948 */ /* 0x000fea0003800000 */
[----:B------:R-:W2:Y:S01]  /*29d0*/  S2UR UR5, SR_CgaCtaId ;  /* 0x00000000000579c3 */ /* 0x000ea20000008800 */
[----:B01----:R-:W-:Y:S01]  /*29e0*/  LOP3.LUT R0, R6, 0xffffffc0, RZ, 0xc0, !PT ;  /* 0xffffffc006007812 */ /* 0x003fe200078ec0ff */
[----:B------:R-:W-:Y:S01]  /*29f0*/  UMOV UR4, 0x400 ;  /* 0x0000040000047882 */ /* 0x000fe20000000000 */
[----:B------:R-:W-:Y:S01]  /*2a00*/  IMAD R10, R10, 0x78, R19 ;  /* 0x000000780a0a7824 */ /* 0x000fe200078e0213 */
[----:B------:R-:W-:-:S04]  /*2a10*/  UIADD3 UR4, UR4, 0x20, URZ ;  /* 0x0000002004047890 */ /* 0x000fc8000fffe03f */
[----:B------:R-:W-:Y:S01]  /*2a20*/  BAR.SYNC.DEFER_BLOCKING 0x0 ;  /* 0x0000000000007b1d */ /* 0x000fe20000010000 */
[----:B------:R-:W-:Y:S01]  /*2a30*/  ISETP.NE.AND P3, PT, R0, 0x40, PT ;  /* 0x000000400000780c */ /* 0x000fe20003f65270 */
[----:B------:R-:W-:Y:S01]  /*2a40*/  HFMA2.MMA R5, -RZ, RZ, 0, 0 ;  /* 0x00000000ff057435 */ /* 0x000fe200000001ff */
[C---:B------:R-:W-:Y:S01]  /*2a50*/  ISETP.GT.AND P4, PT, R6.reuse, 0x3f, PT ;  /* 0x0000003f0600780c */ /* 0x040fe20003f84270 */
[----:B------:R-:W-:Y:S01]  /*2a60*/  IMAD.MOV.U32 R0, RZ, RZ, RZ ;  /* 0x000000ffff007224 */ /* 0x000fe200078e00ff */
[C---:B------:R-:W-:Y:S01]  /*2a70*/  ISETP.GT.AND P0, PT, R6.reuse, 0x1f, PT ;  /* 0x0000001f0600780c */ /* 0x040fe20003f04270 */
[----:B------:R-:W-:Y:S01]  /*2a80*/  BSSY B0, `(.L_x_5046) ;  /* 0x000000e000007945 */ /* 0x000fe20003800000 */
[C---:B------:R-:W-:Y:S01]  /*2a90*/  LOP3.LUT R2, R6.reuse, 0xffffffe0, RZ, 0xc0, !PT ;  /* 0xffffffe006027812 */ /* 0x040fe200078ec0ff */
[----:B------:R-:W-:-:S03]  /*2aa0*/  VIADD R6, R6, 0x1f ;  /* 0x0000001f06067836 */ /* 0x000fc60000000000 */
[----:B------:R-:W-:Y:S02]  /*2ab0*/  ISETP.NE.AND P1, PT, R2, 0x20, PT ;  /* 0x000000200200780c */ /* 0x000fe40003f25270 */
        /* <DEDUP_REMOVED lines=10> */
.L_x_5047:
[----:B------:R-:W-:Y:S05]  /*2b60*/  BSYNC B0 ;  /* 0x0000000000007941 */ /* 0x000fea0003800000 */
.L_x_5046:
        /* <DEDUP_REMOVED lines=12> */
.L_x_5049:
[----:B------:R-:W-:Y:S05]  /*2c30*/  BSYNC B0 ;  /* 0x0000000000007941 */ /* 0x000fea0003800000 */
.L_x_5048:
        /* <DEDUP_REMOVED lines=8> */
.L_x_5051:
[----:B------:R-:W-:Y:S05]  /*2cc0*/  BSYNC B0 ;  /* 0x0000000000007941 */ /* 0x000fea0003800000 */
.L_x_5050:
        /* <DEDUP_REMOVED lines=12> */
.L_x_5053:
[----:B------:R-:W-:Y:S05]  /*2d90*/  BSYNC B0 ;  /* 0x0000000000007941 */ /* 0x000fea0003800000 */
.L_x_5052:
[----:B------:R-:W-:Y:S06]  /*2da0*/  BAR.SYNC.DEFER_BLOCKING 0x0 ;  /* 0x0000000000007b1d */ /* 0x000fec0000010000 */
[----:B------:R-:W-:Y:S05]  /*2db0*/  @P2 EXIT ;  /* 0x000000000000294d */ /* 0x000fea0003800000 */
[----:B------:R-:W2:Y:S01]  /*2dc0*/  S2UR UR5, SR_CTAID.Z ;  /* 0x00000000000579c3 */ /* 0x000ea20000002700 */
[----:B------:R-:W-:Y:S01]  /*2dd0*/  ULDC UR4, c[0x0][0x14] ;  /* 0x0000050000047ab9 */ /* 0x000fe20000000800 */
[----:B------:R-:W-:Y:S01]  /*2de0*/  IMAD R4, R4, R8, RZ ;  /* 0x0000000804047224 */ /* 0x000fe200078e02ff */
[----:B------:R-:W-:Y:S01]  /*2df0*/  UIMAD UR6, UR4, 0x78, URZ ;  /* 0x00000078040678a4 */ /* 0x000fe2000f8e023f */
[----:B------:R-:W-:Y:S01]  /*2e00*/  VIADD R9, R19, 0x40 ;  /* 0x0000004013097836 */ /* 0x000fe20000000000 */
[----:B-1----:R-:W-:Y:S02]  /*2e10*/  F2FP.F16.F32.PACK_AB R2, R3, R2 ;  /* 0x000000020302723e */ /* 0x002fe400000000ff */
[----:B------:R-:W-:Y:S02]  /*2e20*/  F2FP.F16.F32.PACK_AB R5, RZ, R5 ;  /* 0x00000005ff05723e */ /* 0x000fe400000000ff */
[----:B------:R-:W-:Y:S01]  /*2e30*/  IMAD R4, R4, UR6, RZ ;  /* 0x0000000604047c24 */ /* 0x000fe2000f8e02ff */
[----:B------:R-:W-:Y:S01]  /*2e40*/  PRMT R3, R2, 0x7632, R3 ;  /* 0x0000763202037816 */ /* 0x000fe20000000003 */
[----:B------:R-:W-:-:S03]  /*2e50*/  IMAD R7, R7, UR6, RZ ;  /* 0x0000000607077c24 */ /* 0x000fc6000f8e02ff */
[----:B------:R-:W-:Y:S02]  /*2e60*/  SHF.R.S32.HI R6, RZ, 0x1f, R4 ;  /* 0x0000001fff067819 */ /* 0x000fe40000011404 */
[----:B------:R-:W-:Y:S01]  /*2e70*/  SHF.R.S32.HI R11, RZ, 0x1f, R7 ;  /* 0x0000001fff0b7819 */ /* 0x000fe20000011407 */
[----:B--2---:R-:W-:-:S04]  /*2e80*/  UIMAD UR4, UR5, 0x78, URZ ;  /* 0x00000078050478a4 */ /* 0x004fc8000f8e023f */
[----:B------:R-:W-:Y:S02]  /*2e90*/  USHF.R.S32.HI UR5, URZ, 0x1f, UR4 ;  /* 0x0000001f3f057899 */ /* 0x000fe40008011404 */
[----:B------:R-:W-:Y:S02]  /*2ea0*/  IADD3 R4, P0, P1, R4, UR4, R7 ;  /* 0x0000000404047c10 */ /* 0x000fe4000f91e007 */
[C---:B------:R-:W-:Y:S02]  /*2eb0*/  IADD3 R7, R19.reuse, 0x20, RZ ;  /* 0x0000002013077810 */ /* 0x040fe40007ffe0ff */
[----:B------:R-:W-:Y:S01]  /*2ec0*/  IADD3.X R18, R6, UR5, R11, P0, P1 ;  /* 0x0000000506127c10 */ /* 0x000fe200087e240b */
[----:B------:R-:W-:Y:S01]  /*2ed0*/  ULDC.64 UR4, c[0x0][0x210] ;  /* 0x0000840000047ab9 */ /* 0x000fe20000000a00 */
[-C--:B------:R-:W-:Y:S02]  /*2ee0*/  IADD3 R15, P0, R19, R4.reuse, RZ ;  /* 0x00000004130f7210 */ /* 0x080fe40007f1e0ff */
[----:B------:R-:W-:-:S02]  /*2ef0*/  IADD3 R13, P1, R7, R4, RZ ;  /* 0x00000004070d7210 */ /* 0x000fc40007f3e0ff */
[----:B------:R-:W-:Y:S02]  /*2f00*/  LEA.HI.X.SX32 R16, R19, R18, 0x1, P0 ;  /* 0x0000001213107211 */ /* 0x000fe400000f0eff */
[----:B------:R-:W-:Y:S02]  /*2f10*/  LEA R6, P0, R15, UR4, 0x1 ;  /* 0x000000040f067c11 */ /* 0x000fe4000f8008ff */
[----:B------:R-:W-:Y:S02]  /*2f20*/  IADD3 R11, P2, R9, R4, RZ ;  /* 0x00000004090b7210 */ /* 0x000fe40007f5e0ff */
[----:B------:R-:W-:Y:S02]  /*2f30*/  LEA.HI.X.SX32 R14, R7, R18, 0x1, P1 ;  /* 0x00000012070e7211 */ /* 0x000fe400008f0eff */
[----:B------:R-:W-:Y:S02]  /*2f40*/  LEA.HI.X R7, R15, UR5, R16, 0x1, P0 ;  /* 0x000000050f077c11 */ /* 0x000fe400080f0c10 */
[----:B------:R-:W-:-:S02]  /*2f50*/  ISETP.GT.AND P0, PT, R19, 0x17, PT ;  /* 0x000000171300780c */ /* 0x000fc40003f04270 */
[----:B------:R-:W-:Y:S01]  /*2f60*/  LEA.HI.X.SX32 R12, R9, R18, 0x1, P2 ;  /* 0x00000012090c7211 */ /* 0x000fe200010f0eff */
[----:B------:R1:W-:Y:S01]  /*2f70*/  STG.E.U16 desc[UR36][R6.64], R2 ;  /* 0x0000000206007986 */ /* 0x0003e2000c101524 */
[----:B------:R-:W-:Y:S02]  /*2f80*/  LEA R8, P1, R13, UR4, 0x1 ;  /* 0x000000040d087c11 */ /* 0x000fe4000f8208ff */
[----:B0-----:R-:W-:Y:S02]  /*2f90*/  LEA R10, P2, R11, UR4, 0x1 ;  /* 0x000000040b0a7c11 */ /* 0x001fe4000f8408ff */
[----:B------:R-:W-:Y:S02]  /*2fa0*/  LEA.HI.X R9, R13, UR5, R14, 0x1, P1 ;  /* 0x000000050d097c11 */ /* 0x000fe400088f0c0e */
[----:B------:R-:W-:-:S03]  /*2fb0*/  LEA.HI.X R11, R11, UR5, R12, 0x1, P2 ;  /* 0x000000050b0b7c11 */ /* 0x000fc600090f0c0c */
[----:B------:R1:W-:Y:S04]  /*2fc0*/  STG.E.U16 desc[UR36][R8.64], R3 ;  /* 0x0000000308007986 */ /* 0x0003e8000c101524 */
[----:B------:R1:W-:Y:S01]  /*2fd0*/  STG.E.U16 desc[UR36][R10.64], R5 ;  /* 0x000000050a007986 */ /* 0x0003e2000c101524 */
[----:B------:R-:W-:Y:S05]  /*2fe0*/  @P0 EXIT ;  /* 0x000000000000094d */ /* 0x000fea0003800000 */
[----:B------:R-:W-:Y:S02]  /*2ff0*/  IADD3 R19, R19, 0x60, RZ ;  /* 0x0000006013137810 */ /* 0x000fe40007ffe0ff */
[----:B------:R-:W-:Y:S02]  /*3000*/  F2FP.F16.F32.PACK_AB R0, RZ, R0 ;  /* 0x00000000ff00723e */ /* 0x000fe400000000ff */
[----:B------:R-:W-:-:S04]  /*3010*/  IADD3 R4, P0, R19, R4, RZ ;  /* 0x0000000413047210 */ /* 0x000fc80007f1e0ff */
[----:B------:R-:W-:Y:S02]  /*3020*/  LEA.HI.X.SX32 R19, R19, R18, 0x1, P0 ;  /* 0x0000001213137211 */ /* 0x000fe400000f0eff */
[----:B-1----:R-:W-:-:S04]  /*3030*/  LEA R2, P0, R4, UR4, 0x1 ;  /* 0x0000000404027c11 */ /* 0x002fc8000f8008ff */
[----:B------:R-:W-:-:S05]  /*3040*/  LEA.HI.X R3, R4, UR5, R19, 0x1, P0 ;  /* 0x0000000504037c11 */ /* 0x000fca00080f0c13 */
[----:B------:R-:W-:Y:S01]  /*3050*/  STG.E.U16 desc[UR36][R2.64], R0 ;  /* 0x0000000002007986 */ /* 0x000fe2000c101524 */
[----:B------:R-:W-:Y:S05]  /*3060*/  EXIT ;  /* 0x000000000000794d */ /* 0x000fea0003800000 */
.L_x_5020:
        /* <DEDUP_REMOVED lines=16> */
.L_x_5044:
        /* <DEDUP_REMOVED lines=16> */
.L_x_5054:
[----:B------:R-:W-:Y:S05]  /*3270*/  EXIT ;  /* 0x000000000000794d */ /* 0x000fea0003800000 */
.L_x_5022:
[----:B------:R-:W-:Y:S01]  /*3280*/  HFMA2.MMA R11, -RZ, RZ, 0, 1.847743988037109375e-06 ;  /* 0x0000001fff0b7435 */ /* 0x000fe200000001ff */
[----:B------:R-:W-:Y:S01]  /*3290*/  IMAD.MOV.U32 R12, RZ, RZ, 0x10 ;  /* 0x00000010ff0c7424 */ /* 0x000fe200078e00ff */
[----:B------:R-:W-:Y:S01]  /*32a0*/  MOV R2, 0xff7fffff ;  /* 0xff7fffff00027802 */ /* 0x000fe20000000f00 */
[----:B------:R-:W-:-:S08]  /*32b0*/  IMAD.MOV.U32 R15, RZ, RZ, -0x1 ;  /* 0xffffffffff0f7424 */ /* 0x000fd000078e00ff */
[----:B------:R-:W-:Y:S05]  /*32c0*/  WARPSYNC.COLLECTIVE R15, `(.L_x_5055) ;  /* 0x000000000f087348 */ /* 0x000fea0003c00000 */
[----:B------:R0:W1:Y:S02]  /*32d0*/  SHFL.BFLY P6, R14, R13, R12, R11 ;  /* 0x0c00000c0d0e7389 */ /* 0x00006400000c000b */
[----:B01----:R-:W-:Y:S01]  /*32e0*/  ENDCOLLECTIVE ;  /* 0x000000000000791b */ /* 0x003fe20003800000 */
.L_x_5055:
[----:B------:R-:W-:Y:S01]  /*32f0*/  IMAD.MOV.U32 R12, RZ, RZ, 0x8 ;  /* 0x00000008ff0c7424 */ /* 0x000fe200078e00ff */
[----:B------:R-:W-:-:S04]  /*3300*/  FMNMX.FTZ R0, R14, -3.40282346638528859812e+38, !PT ;  /* 0xff7fffff0e007809 */ /* 0x000fc80007810000 */
[----:B------:R-:W-:-:S07]  /*3310*/  MOV R13, R0 ;  /* 0x00000000000d7202 */ /* 0x000fce0000000f00 */
[----:B------:R-:W-:Y:S05]  /*3320*/  WARPSYNC.COLLECTIVE R15, `(.L_x_5056) ;  /* 0x000000000f087348 */ /* 0x000fea0003c00000 */
[----:B------:R0:W1:Y:S02]  /*3330*/  SHFL.BFLY P6, R14, R13, R12, R11 ;  /* 0x0c00000c0d0e7389 */ /* 0x00006400000c000b */
[----:B01----:R-:W-:Y:S01]  /*3340*/  ENDCOLLECTIVE ;  /* 0x000000000000791b */ /* 0x003fe20003800000 */
.L_x_5056:
[----:B------:R-:W-:Y:S01]  /*3350*/  IMAD.MOV.U32 R12, RZ, RZ, 0x4 ;  /* 0x00000004ff0c7424 */ /* 0x000fe200078e00ff */
[----:B------:R-:W-:-:S04]  /*3360*/  FMNMX.FTZ R3, R0, R14, !PT ;  /* 0x0000000e00037209 */ /* 0x000fc80007810000 */
[----:B------:R-:W-:-:S07]  /*3370*/  MOV R13, R3 ;  /* 0x00000003000d7202 */ /* 0x000fce0000000f00 */
[----:B------:R-:W-:Y:S05]  /*3380*/  WARPSYNC.COLLECTIVE R15, `(.L_x_5057) ;  /* 0x000000000f087348 */ /* 0x000fea0003c00000 */
[----:B------:R0:W1:Y:S02]  /*3390*/  SHFL.BFLY P6, R14, R13, R12, R11 ;  /* 0x0c00000c0d0e7389 */ /* 0x00006400000c000b */
[----:B01----:R-:W-:Y:S01]  /*33a0*/  ENDCOLLECTIVE ;  /* 0x000000000000791b */ /* 0x003fe20003800000 */
.L_x_5057:
[----:B------:R-:W-:Y:S05]  /*33b0*/  BRA `(.L_x_5058) ;  /* 0xffffffd400fc7947 */ /* 0x000fea000383ffff */
.L_x_5059:
        /* <DEDUP_REMOVED lines=12> */
.L_x_28128:


//--------------------- .text._ZN4vllm25paged_attention_v1_kernelIthLi112ELi8ELi128ELNS_18Fp8KVCacheDataTypeE2ELb1EEEvPT_PKS2_PKT0_S8_ifPKiSA_iPKfiiiSC_SC_iiiii --------------------------
	.section	.text._ZN4vllm25paged_attention_v1_kernelIthLi112ELi8ELi128ELNS_18Fp8KVCacheDataTypeE2ELb1EEEvPT_PKS2_PKT0_S8_ifPKiSA_iPKfiiiSC_SC_iiiii,"ax",@progbits
	.align	128
        .global         _ZN4vllm25paged_attention_v1_kernelIthLi112ELi8ELi128ELNS_18Fp8KVCacheDataTypeE2ELb1EEEvPT_PKS2_PKT0_S8_ifPKiSA_iPKfiiiSC_SC_iiiii
        .type           _ZN4vllm25paged_attention_v1_kernelIthLi112ELi8ELi128ELNS_18Fp8KVCacheDataTypeE2ELb1EEEvPT_PKS2_PKT0_S8_ifPKiSA_iPKfiiiSC_SC_iiiii,@function
        .size           _ZN4vllm25paged_attention_v1_kernelIthLi112ELi8ELi128ELNS_18Fp8KVCacheDataTypeE2ELb1EEEvPT_PKS2_PKT0_S8_ifPKiSA_iPKfiiiSC_SC_iiiii,(.L_x_28129 - _ZN4vllm25paged_attention_v1_kernelIthLi112ELi8ELi128ELNS_18Fp8KVCacheDataTypeE2ELb1EEEvPT_PKS2_PKT0_S8_ifPKiSA_iPKfiiiSC_SC_iiiii)
        .other          _ZN4vllm25paged_attention_v1_kernelIthLi112ELi8ELi128ELNS_18Fp8KVCacheDataTypeE2ELb1EEEvPT_PKS2_PKT0_S8_ifPKiSA_iPKfiiiSC_SC_iiiii,@"STO_CUDA_ENTRY STV_DEFAULT"
_ZN4vllm25paged_attention_v1_kernelIthLi112ELi8ELi128ELNS_18Fp8KVCacheDataTypeE2ELb1EEEvPT_PKS2_PKT0_S8_ifPKiSA_iPKfiiiSC_SC_iiiii:
.text._ZN4vllm25paged_attention_v1_kernelIthLi112ELi8ELi128ELNS_18Fp8KVCacheDataTypeE2ELb1EEEvPT_PKS2_PKT0_S8_ifPKiSA_iPKfiiiSC_SC_iiiii:
        /* <DEDUP_REMOVED lines=106> */
.L_x_5060:
[----:B------:R-:W-:Y:S02]  /*06a0*/  ULDC UR4, c[0x0][0x278] ;  /* 0x00009e0000047ab9 */ /* 0x000fe40000000800 */
[----:B------:R-:W-:-:S04]  /*06b0*/  IMAD R3, R8, UR4, R7 ;  /* 0x0000000408037c24 */ /* 0x000fc8000f8e0207 */
[----:B------:R-:W-:-:S07]  /*06c0*/  IMAD R16, R3, R12, RZ ;  /* 0x0000000c03107224 */ /* 0x000fce00078e02ff */
.L_x_5061:
        /* <DEDUP_REMOVED lines=27> */
.L_x_5065:
        /* <DEDUP_REMOVED lines=41> */
.L_x_5063:
[----:B------:R-:W-:Y:S05]  /*0b10*/  BSYNC B6 ;  /* 0x0000000000067941 */ /* 0x000fea0003800000 */
.L_x_5062:
        /* <DEDUP_REMOVED lines=9> */
.L_x_5102:
        /* <DEDUP_REMOVED lines=40> */
.L_x_5071:
        /* <DEDUP_REMOVED lines=11> */
.L_x_5070:
[----:B------:R-:W-:Y:S05]  /*0ee0*/  BSYNC B1 ;  /* 0x0000000000017941 */ /* 0x000fea0003800000 */
.L_x_5069:
        /* <DEDUP_REMOVED lines=14> */
.L_x_5074:
        /* <DEDUP_REMOVED lines=100> */
.L_x_5073:
[----:B------:R-:W-:Y:S05]  /*1610*/  BSYNC B1 ;  /* 0x0000000000017941 */ /* 0x000fea0003800000 */
.L_x_5072:
        /* <DEDUP_REMOVED lines=55> */
.L_x_5076:
[----:B------:R-:W-:Y:S05]  /*1990*/  BSYNC B1 ;  /* 0x0000000000017941 */ /* 0x000fea0003800000 */
.L_x_5075:
        /* <DEDUP_REMOVED lines=26> */
.L_x_5068:
[----:B------:R-:W-:Y:S05]  /*1b40*/  BSYNC B0 ;  /* 0x0000000000007941 */ /* 0x000fea0003800000 */
.L_x_5067:
        /* <DEDUP_REMOVED lines=48> */
.L_x_5081:
        /* <DEDUP_REMOVED lines=8> */
.L_x_5080:
[----:B------:R-:W-:Y:S05]  /*1ed0*/  BSYNC B1 ;  /* 0x0000000000017941 */ /* 0x000fea0003800000 */
.L_x_5079:
        /* <DEDUP_REMOVED lines=14> */
.L_x_5084:
        /* <DEDUP_REMOVED lines=52> */
.L_x_5083:
[----:B------:R-:W-:Y:S05]  /*2300*/  BSYNC B1 ;  /* 0x0000000000017941 */ /* 0x000fea0003800000 */
.L_x_5082:
        /* <DEDUP_REMOVED lines=31> */
.L_x_5086:
[----:B------:R-:W-:Y:S05]  /*2500*/  BSYNC B1 ;  /* 0x0000000000017941 */ /* 0x000fea0003800000 */
.L_x_5085:
        /* <DEDUP_REMOVED lines=14> */
.L_x_5078:
[----:B------:R-:W-:Y:S05]  /*25f0*/  BSYNC B0 ;  /* 0x0000000000007941 */ /* 0x000fea0003800000 */
.L_x_5077:
        /* <DEDUP_REMOVED lines=27> */
.L_x_5089:
        /* <DEDUP_REMOVED lines=33> */
.L_x_5087:
        /* <DEDUP_REMOVED lines=26> */
.L_x_5091:
[----:B------:R-:W-:Y:S05]  /*2b60*/  BSYNC B0 ;  /* 0x0000000000007941 */ /* 0x000fea0003800000 */
.L_x_5090:
        /* <DEDUP_REMOVED lines=12> */
.L_x_5093:
[----:B------:R-:W-:Y:S05]  /*2c30*/  BSYNC B0 ;  /* 0x0000000000007941 */ /* 0x000fea0003800000 */
.L_x_5092:
        /* <DEDUP_REMOVED lines=8> */
.L_x_5095:
[----:B------:R-:W-:Y:S05]  /*2cc0*/  BSYNC B0 ;  /* 0x0000000000007941 */ /* 0x000fea0003800000 */
.L_x_5094:
        /* <DEDUP_REMOVED lines=12> */
.L_x_5097:
[----:B------:R-:W-:Y:S05]  /*2d90*/  BSYNC B0 ;  /* 0x0000000000007941 */ /* 0x000fea0003800000 */
.L_x_5096:
        /* <DEDUP_REMOVED lines=45> */
.L_x_5064:
        /* <DEDUP_REMOVED lines=16> */
.L_x_5088:
        /* <DEDUP_REMOVED lines=16> */
.L_x_5098:
[----:B------:R-:W-:Y:S05]  /*3270*/  EXIT ;  /* 0x000000000000794d */ /* 0x000fea0003800000 */
.L_x_5066:
[----:B------:R-:W-:Y:S01]  /*3280*/  HFMA2.MMA R11, -RZ, RZ, 0, 1.847743988037109375e-06 ;  /* 0x0000001fff0b7435 */ /* 0x000fe200000001ff */
[----:B------:R-:W-:Y:S01]  /*3290*/  IMAD.MOV.U32 R12, RZ, RZ, 0x10 ;  /* 0x00000010ff0c7424 */ /* 0x000fe200078e00ff */
[----:B------:R-:W-:Y:S01]  /*32a0*/  MOV R2, 0xff7fffff ;  /* 0xff7fffff00027802 */ /* 0x000fe20000000f00 */
[----:B------:R-:W-:-:S08]  /*32b0*/  IMAD.MOV.U32 R15, RZ, RZ, -0x1 ;  /* 0xffffffffff0f7424 */ /* 0x000fd000078e00ff */
[----:B------:R-:W-:Y:S05]  /*32c0*/  WARPSYNC.COLLECTIVE R15, `(.L_x_5099) ;  /* 0x000000000f087348 */ /* 0x000fea0003c00000 */
[----:B------:R0:W1:Y:S02]  /*32d0*/  SHFL.BFLY P6, R14, R13, R12, R11 ;  /* 0x0c00000c0d0e7389 */ /* 0x00006400000c000b */
[----:B01----:R-:W-:Y:S01]  /*32e0*/  ENDCOLLECTIVE ;  /* 0x000000000000791b */ /* 0x003fe20003800000 */
.L_x_5099:
[----:B------:R-:W-:Y:S01]  /*32f0*/  IMAD.MOV.U32 R12, RZ, RZ, 0x8 ;  /* 0x00000008ff0c7424 */ /* 0x000fe200078e00ff */
[----:B------:R-:W-:-:S04]  /*3300*/  FMNMX.FTZ R0, R14, -3.40282346638528859812e+38, !PT ;  /* 0xff7fffff0e007809 */ /* 0x000fc80007810000 */
[----:B------:R-:W-:-:S07]  /*3310*/  MOV R13, R0 ;  /* 0x00000000000d7202 */ /* 0x000fce0000000f00 */
[----:B------:R-:W-:Y:S05]  /*3320*/  WARPSYNC.COLLECTIVE R15, `(.L_x_5100) ;  /* 0x000000000f087348 */ /* 0x000fea0003c00000 */
[----:B------:R0:W1:Y:S02]  /*3330*/  SHFL.BFLY P6, R14, R13, R12, R11 ;  /* 0x0c00000c0d0e7389 */ /* 0x00006400000c000b */
[----:B01----:R-:W-:Y:S01]  /*3340*/  ENDCOLLECTIVE ;  /* 0x000000000000791b */ /* 0x003fe20003800000 */
.L_x_5100:
[----:B------:R-:W-:Y:S01]  /*3350*/  IMAD.MOV.U32 R12, RZ, RZ, 0x4 ;  /* 0x00000004ff0c7424 */ /* 0x000fe200078e00ff */
[----:B------:R-:W-:-:S04]  /*3360*/  FMNMX.FTZ R3, R0, R14, !PT ;  /* 0x0000000e00037209 */ /* 0x000fc80007810000 */
[----:B------:R-:W-:-:S07]  /*3370*/  MOV R13, R3 ;  /* 0x00000003000d7202 */ /* 0x000fce0000000f00 */
[----:B------:R-:W-:Y:S05]  /*3380*/  WARPSYNC.COLLECTIVE R15, `(.L_x_5101) ;  /* 0x000000000f087348 */ /* 0x000fea0003c00000 */
[----:B------:R0:W1:Y:S02]  /*3390*/  SHFL.BFLY P6, R14, R13, R12, R11 ;  /* 0x0c00000c0d0e7389 */ /* 0x00006400000c000b */
[----:B01----:R-:W-:Y:S01]  /*33a0*/  ENDCOLLECTIVE ;  /* 0x000000000000791b */ /* 0x003fe20003800000 */
.L_x_5101:
[----:B------:R-:W-:Y:S05]  /*33b0*/  BRA `(.L_x_5102) ;  /* 0xffffffd400fc7947 */ /* 0x000fea000383ffff */
.L_x_5103:
        /* <DEDUP_REMOVED lines=12> */
.L_x_28129:


//--------------------- .text._ZN4vllm25paged_attention_v1_kernelIthLi96ELi8ELi128ELNS_18Fp8KVCacheDataTypeE2ELb1EEEvPT_PKS2_PKT0_S8_ifPKiSA_iPKfiiiSC_SC_iiiii --------------------------
	.section	.text._ZN4vllm25paged_attention_v1_kernelIthLi96ELi8ELi128ELNS_18Fp8KVCacheDataTypeE2ELb1EEEvPT_PKS2_PKT0_S8_ifPKiSA_iPKfiiiSC_SC_iiiii,"ax",@progbits
	.align	128
        .global         _ZN4vllm25paged_attention_v1_kernelIthLi96ELi8ELi128ELNS_18Fp8KVCacheDataTypeE2ELb1EEEvPT_PKS2_PKT0_S8_ifPKiSA_iPKfiiiSC_SC_iiiii
        .type           _ZN4vllm25paged_attention_v1_kernelIthLi96ELi8ELi128ELNS_18Fp8KVCacheDataTypeE2ELb1EEEvPT_PKS2_PKT0_S8_ifPKiSA_iPKfiiiSC_SC_iiiii,@function
        .size           _ZN4vllm25paged_attention_v1_kernelIthLi96ELi8ELi128ELNS_18Fp8KVCacheDataTypeE2ELb1EEEvPT_PKS2_PKT0_S8_ifPKiSA_iPKfiiiSC_SC_iiiii,(.L_x_28130 - _ZN4vllm25paged_attention_v1_kernelIthLi96ELi8ELi128ELNS_18Fp8KVCacheDataTypeE2ELb1EEEvPT_PKS2_PKT0_S8_ifPKiSA_iPKfiiiSC_SC_iiiii)
        .other          _ZN4vllm25paged_attention_v1_kernelIthLi96ELi8ELi128ELNS_18Fp8KVCacheDataTypeE2ELb1EEEvPT_PKS2_PKT0_S8_ifPKiSA_iPKfiiiSC_SC_iiiii,@"STO_CUDA_ENTRY STV_DEFAULT"
_ZN4vllm25paged_attention_v1_kernelIthLi96ELi8ELi128ELNS_18Fp8KVCacheDataTypeE2ELb1EEEvPT_PKS2_PKT0_S8_ifPKiSA_iPKfiiiSC_SC_iiiii:
.text._ZN4vllm25paged_attention_v1_kernelIthLi96ELi8ELi128ELNS_18Fp8KVCacheDataTypeE2ELb1EEEvPT_PKS2_PKT0_S8_ifPKiSA_iPKfiiiSC_SC_iiiii:
        /* <DEDUP_REMOVED lines=11> */
[----:B-1----:R-:W-:-:S02]  /*00b0*/  IADD3 R6, R8, 0xffffffe, RZ ;  /* 0x0ffffffe08067810 */ /* 0x002fc40007ffe0ff */
        /* <DEDUP_REMOVED lines=94> */
.L_x_5104:
[----:B------:R-:W-:Y:S02]  /*06a0*/  ULDC UR4, c[0x0][0x278] ;  /* 0x00009e0000047ab9 */ /* 0x000fe40000000800 */
[----:B------:R-:W-:-:S04]  /*06b0*/  IMAD R3, R8, UR4, R7 ;  /* 0x0000000408037c24 */ /* 0x000fc8000f8e0207 */
[----:B------:R-:W-:-:S07]  /*06c0*/  IMAD R16, R3, R12, RZ ;  /* 0x0000000c03107224 */ /* 0x000fce00078e02ff */
.L_x_5105:
        /* <DEDUP_REMOVED lines=27> */
.L_x_5109:
        /* <DEDUP_REMOVED lines=41> */
.L_x_5107:
[----:B------:R-:W-:Y:S05]  /*0b10*/  BSYNC B6 ;  /* 0x0000000000067941 */ /* 0x000fea0003800000 */
.L_x_5106:
        /* <DEDUP_REMOVED lines=9> */
.L_x_5138:
        /* <DEDUP_REMOVED lines=40> */
.L_x_5115:
        /* <DEDUP_REMOVED lines=11> */
.L_x_5114:
[----:B------:R-:W-:Y:S05]  /*0ee0*/  BSYNC B1 ;  /* 0x0000000000017941 */ /* 0x000fea0003800000 */
.L_x_5113:
        /* <DEDUP_REMOVED lines=14> */
.L_x_5118:
        /* <DEDUP_REMOVED lines=100> */
.L_x_5117:
[----:B------:R-:W-:Y:S05]  /*1610*/  BSYNC B1 ;  /* 0x0000000000017941 */ /* 0x000fea0003800000 */
.L_x_5116:
        /* <DEDUP_REMOVED lines=55> */
.L_x_5120:
[----:B------:R-:W-:Y:S05]  /*1990*/  BSYNC B1 ;  /* 0x0000000000017941 */ /* 0x000fea0003800000 */
.L_x_5119:
        /* <DEDUP_REMOVED lines=26> */
.L_x_5112:
[----:B------:R-:W-:Y:S05]  /*1b40*/  BSYNC B0 ;  /* 0x0000000000007941 */ /* 0x000fea0003800000 */
.L_x_5111:
        /* <DEDUP_REMOVED lines=48> */
.L_x_5125:
        /* <DEDUP_REMOVED lines=8> */
.L_x_5124:
[----:B------:R-:W-:Y:S05]  /*1ed0*/  BSYNC B1 ;  /* 0x0000000000017941 */ /* 0x000fea0003800000 */
.L_x_5123:
        /* <DEDUP_REMOVED lines=14> */
.L_x_5128:
        /* <DEDUP_REMOVED lines=52> */
.L_x_5127:
[----:B------:R-:W-:Y:S05]  /*2300*/  BSYNC B1 ;  /* 0x0000000000017941 */ /* 0x000fea0003800000 */
.L_x_5126:
        /* <DEDUP_REMOVED lines=31> */
.L_x_5130:
[----:B------:R-:W-:Y:S05]  /*2500*/  BSYNC B1 ;  /* 0x0000000000017941 */ /* 0x000fea0003800000 */
.L_x_5129:
        /* <DEDUP_REMOVED lines=14> */
.L_x_5122:
[----:B------:R-:W-:Y:S05]  /*25f0*/  BSYNC B0 ;  /* 0x0000000000007941 */ /* 0x000fea0003800000 */
.L_x_5121:
        /* <DEDUP_REMOVED lines=27> */
.L_x_5133:
        /* <DEDUP_REMOVED lines=33> */
.L_x_5131:
        /* <DEDUP_REMOVED lines=40> */
[----:B------:R-:W-:Y:S01]  /*2c40*/  IMAD R4, R4, R8, RZ ;  /* 0x0000000804047224 */ /* 0x000fe200078e02ff */
[----:B------:R-:W-:Y:S01]  /*2c50*/  UIMAD UR6, UR4, 0x60, URZ ;  /* 0x00000060040678a4 */ /* 0x000fe2000f8e023f */
[----:B0-2---:R-:W-:Y:S01]  /*2c60*/  @!P2 FADD.FTZ R3, R3, R6 ;  /* 0x000000060303a221 */ /* 0x005fe20000010000 */
[----:B------:R-:W-:Y:S01]  /*2c70*/  IADD3 R6, R19, 0x40, RZ ;  /* 0x0000004013067810 */ /* 0x000fe20007ffe0ff */
[----:B-1----:R-:W-:Y:S01]  /*2c80*/  @!P2 FADD.FTZ R2, R2, R9 ;  /* 0x000000090202a221 */ /* 0x002fe20000010000 */
[----:B---3--:R-:W-:Y:S02]  /*2c90*/  @!P2 FADD.FTZ R0, R0, R11 ;  /* 0x0000000b0000a221 */ /* 0x008fe40000010000 */
[----:B------:R-:W-:Y:S02]  /*2ca0*/  IMAD R4, R4, UR6, RZ ;  /* 0x0000000604047c24 */ /* 0x000fe4000f8e02ff */
[----:B------:R-:W-:Y:S01]  /*2cb0*/  IMAD R7, R7, UR6, RZ ;  /* 0x0000000607077c24 */ /* 0x000fe2000f8e02ff */
[----:B------:R-:W-:-:S02]  /*2cc0*/  F2FP.F16.F32.PACK_AB R0, RZ, R0 ;  /* 0x00000000ff00723e */ /* 0x000fc400000000ff */
[----:B------:R-:W-:Y:S01]  /*2cd0*/  SHF.R.S32.HI R5, RZ, 0x1f, R4 ;  /* 0x0000001fff057819 */ /* 0x000fe20000011404 */
[----:B----4-:R-:W-:-:S04]  /*2ce0*/  UIMAD UR4, UR5, 0x60, URZ ;  /* 0x00000060050478a4 */ /* 0x010fc8000f8e023f */
[----:B------:R-:W-:Y:S02]  /*2cf0*/  USHF.R.S32.HI UR5, URZ, 0x1f, UR4 ;  /* 0x0000001f3f057899 */ /* 0x000fe40008011404 */
[--C-:B------:R-:W-:Y:S02]  /*2d00*/  IADD3 R10, P0, P1, R4, UR4, R7.reuse ;  /* 0x00000004040a7c10 */ /* 0x100fe4000f91e007 */
[----:B------:R-:W-:Y:S02]  /*2d10*/  SHF.R.S32.HI R4, RZ, 0x1f, R7 ;  /* 0x0000001fff047819 */ /* 0x000fe40000011407 */
[-C--:B------:R-:W-:Y:S02]  /*2d20*/  IADD3 R9, P2, R6, R10.reuse, RZ ;  /* 0x0000000a06097210 */ /* 0x080fe40007f5e0ff */
[----:B------:R-:W-:Y:S01]  /*2d30*/  IADD3.X R14, R5, UR5, R4, P0, P1 ;  /* 0x00000005050e7c10 */ /* 0x000fe200087e2404 */
[C---:B------:R-:W-:Y:S01]  /*2d40*/  VIADD R5, R19.reuse, 0x20 ;  /* 0x0000002013057836 */ /* 0x040fe20000000000 */
[----:B------:R-:W-:Y:S01]  /*2d50*/  IADD3 R8, P0, R19, R10, RZ ;  /* 0x0000000a13087210 */ /* 0x000fe20007f1e0ff */
[----:B------:R-:W-:-:S03]  /*2d60*/  ULDC.64 UR4, c[0x0][0x210] ;  /* 0x0000840000047ab9 */ /* 0x000fc60000000a00 */
[----:B------:R-:W-:Y:S02]  /*2d70*/  IADD3 R7, P1, R5, R10, RZ ;  /* 0x0000000a05077210 */ /* 0x000fe40007f3e0ff */
[-C--:B------:R-:W-:Y:S02]  /*2d80*/  LEA.HI.X.SX32 R19, R19, R14.reuse, 0x1, P0 ;  /* 0x0000000e13137211 */ /* 0x080fe400000f0eff */
[C---:B------:R-:W-:Y:S02]  /*2d90*/  LEA R4, P0, R8.reuse, UR4, 0x1 ;  /* 0x0000000408047c11 */ /* 0x040fe4000f8008ff */
[----:B------:R-:W-:Y:S02]  /*2da0*/  LEA.HI.X.SX32 R12, R5, R14, 0x1, P1 ;  /* 0x0000000e050c7211 */ /* 0x000fe400008f0eff */
[----:B------:R-:W-:Y:S02]  /*2db0*/  LEA.HI.X R5, R8, UR5, R19, 0x1, P0 ;  /* 0x0000000508057c11 */ /* 0x000fe400080f0c13 */
[----:B------:R-:W-:-:S02]  /*2dc0*/  F2FP.F16.F32.PACK_AB R8, R3, R2 ;  /* 0x000000020308723e */ /* 0x000fc400000000ff */
[----:B------:R-:W-:Y:S02]  /*2dd0*/  LEA.HI.X.SX32 R10, R6, R14, 0x1, P2 ;  /* 0x0000000e060a7211 */ /* 0x000fe400010f0eff */
[----:B------:R-:W-:Y:S01]  /*2de0*/  LEA R2, P0, R9, UR4, 0x1 ;  /* 0x0000000409027c11 */ /* 0x000fe2000f8008ff */
[----:B------:R-:W-:Y:S01]  /*2df0*/  STG.E.U16 desc[UR36][R4.64], R8 ;  /* 0x0000000804007986 */ /* 0x000fe2000c101524 */
[----:B------:R-:W-:Y:S02]  /*2e00*/  LEA R6, P1, R7, UR4, 0x1 ;  /* 0x0000000407067c11 */ /* 0x000fe4000f8208ff */
[----:B------:R-:W-:Y:S02]  /*2e10*/  LEA.HI.X R3, R9, UR5, R10, 0x1, P0 ;  /* 0x0000000509037c11 */ /* 0x000fe400080f0c0a */
[----:B------:R-:W-:Y:S02]  /*2e20*/  LEA.HI.X R7, R7, UR5, R12, 0x1, P1 ;  /* 0x0000000507077c11 */ /* 0x000fe400088f0c0c */
[----:B------:R-:W-:-:S05]  /*2e30*/  PRMT R9, R8, 0x7632, R9 ;  /* 0x0000763208097816 */ /* 0x000fca0000000009 */
[----:B------:R-:W-:Y:S04]  /*2e40*/  STG.E.U16 desc[UR36][R6.64], R9 ;  /* 0x0000000906007986 */ /* 0x000fe8000c101524 */
[----:B------:R-:W-:Y:S01]  /*2e50*/  STG.E.U16 desc[UR36][R2.64], R0 ;  /* 0x0000000002007986 */ /* 0x000fe2000c101524 */
[----:B------:R-:W-:Y:S05]  /*2e60*/  EXIT ;  /* 0x000000000000794d */ /* 0x000fea0003800000 */
.L_x_5108:
        /* <DEDUP_REMOVED lines=16> */
.L_x_5132:
        /* <DEDUP_REMOVED lines=16> */
.L_x_5134:
[----:B------:R-:W-:Y:S05]  /*3070*/  EXIT ;  /* 0x000000000000794d */ /* 0x000fea0003800000 */
.L_x_5110:
[----:B------:R-:W-:Y:S01]  /*3080*/  HFMA2.MMA R11, -RZ, RZ, 0, 1.847743988037109375e-06 ;  /* 0x0000001fff0b7435 */ /* 0x000fe200000001ff */
[----:B------:R-:W-:Y:S01]  /*3090*/  IMAD.MOV.U32 R12, RZ, RZ, 0x10 ;  /* 0x00000010ff0c7424 */ /* 0x000fe200078e00ff */
[----:B------:R-:W-:Y:S01]  /*30a0*/  MOV R2, 0xff7fffff ;  /* 0xff7fffff00027802 */ /* 0x000fe20000000f00 */
[----:B------:R-:W-:-:S08]  /*30b0*/  IMAD.MOV.U32 R15, RZ, RZ, -0x1 ;  /* 0xffffffffff0f7424 */ /* 0x000fd000078e00ff */
[----:B------:R-:W-:Y:S05]  /*30c0*/  WARPSYNC.COLLECTIVE R15, `(.L_x_5135) ;  /* 0x000000000f087348 */ /* 0x000fea0003c00000 */
[----:B------:R0:W1:Y:S02]  /*30d0*/  SHFL.BFLY P6, R14, R13, R12, R11 ;  /* 0x0c00000c0d0e7389 */ /* 0x00006400000c000b */
[----:B01----:R-:W-:Y:S01]  /*30e0*/  ENDCOLLECTIVE ;  /* 0x000000000000791b */ /* 0x003fe20003800000 */
.L_x_5135:
[----:B------:R-:W-:Y:S01]  /*30f0*/  HFMA2.MMA R12, -RZ, RZ, 0, 4.76837158203125e-07 ;  /* 0x00000008ff0c7435 */ /* 0x000fe200000001ff */
[----:B------:R-:W-:-:S04]  /*3100*/  FMNMX.FTZ R0, R14, -3.40282346638528859812e+38, !PT ;  /* 0xff7fffff0e007809 */ /* 0x000fc80007810000 */
[----:B------:R-:W-:-:S07]  /*3110*/  MOV R13, R0 ;  /* 0x00000000000d7202 */ /* 0x000fce0000000f00 */
[----:B------:R-:W-:Y:S05]  /*3120*/  WARPSYNC.COLLECTIVE R15, `(.L_x_5136) ;  /* 0x000000000f087348 */ /* 0x000fea0003c00000 */
[----:B------:R0:W1:Y:S02]  /*3130*/  SHFL.BFLY P6, R14, R13, R12, R11 ;  /* 0x0c00000c0d0e7389 */ /* 0x00006400000c000b */
[----:B01----:R-:W-:Y:S01]  /*3140*/  ENDCOLLECTIVE ;  /* 0x000000000000791b */ /* 0x003fe20003800000 */
.L_x_5136:
[----:B------:R-:W-:Y:S02]  /*3150*/  MOV R12, 0x4 ;  /* 0x00000004000c7802 */ /* 0x000fe40000000f00 */
[----:B------:R-:W-:-:S05]  /*3160*/  FMNMX.FTZ R3, R0, R14, !PT ;  /* 0x0000000e00037209 */ /* 0x000fca0007810000 */
[----:B------:R-:W-:-:S07]  /*3170*/  IMAD.MOV.U32 R13, RZ, RZ, R3 ;  /* 0x000000ffff0d7224 */ /* 0x000fce00078e0003 */
[----:B------:R-:W-:Y:S05]  /*3180*/  WARPSYNC.COLLECTIVE R15, `(.L_x_5137) ;  /* 0x000000000f087348 */ /* 0x000fea0003c00000 */
[----:B------:R0:W1:Y:S02]  /*3190*/  SHFL.BFLY P6, R14, R13, R12, R11 ;  /* 0x0c00000c0d0e7389 */ /* 0x00006400000c000b */
[----:B01----:R-:W-:Y:S01]  /*31a0*/  ENDCOLLECTIVE ;  /* 0x000000000000791b */ /* 0x003fe20003800000 */
.L_x_5137:
[----:B------:R-:W-:Y:S05]  /*31b0*/  BRA `(.L_x_5138) ;  /* 0xffffffd8007c7947 */ /* 0x000fea000383ffff */
.L_x_5139:
        /* <DEDUP_REMOVED lines=12> */
.L_x_28130:


//--------------------- .text._ZN4vllm25paged_attention_v1_kernelIthLi80ELi8ELi128ELNS_18Fp8KVCacheDataTypeE2ELb1EEEvPT_PKS2_PKT0_S8_ifPKiSA_iPKfiiiSC_SC_iiiii --------------------------
	.section	.text._ZN4vllm25paged_attention_v1_kernelIthLi80ELi8ELi128ELNS_18Fp8KVCacheDataTypeE2ELb1EEEvPT_PKS2_PKT0_S8_ifPKiSA_iPKfiiiSC_SC_iiiii,"ax",@progbits
	.align	128
        .global         _ZN4vllm25paged_attention_v1_kernelIthLi80ELi8ELi128ELNS_18Fp8KVCacheDataTypeE2ELb1EEEvPT_PKS2_PKT0_S8_ifPKiSA_iPKfiiiSC_SC_iiiii
        .type           _ZN4vllm25paged_attention_v1_kernelIthLi80ELi8ELi128ELNS_18Fp8KVCacheDataTypeE2ELb1EEEvPT_PKS2_PKT0_S8_ifPKiSA_iPKfiiiSC_SC_iiiii,@function
        .size           _ZN4vllm25paged_attention_v1_kernelIthLi80ELi8ELi128ELNS_18Fp8KVCacheDataTypeE2ELb1EEEvPT_PKS2_PKT0_S8_ifPKiSA_iPKfiiiSC_SC_iiiii,(.L_x_28131 - _ZN4vllm25paged_attention_v1_kernelIthLi80ELi8ELi128ELNS_18Fp8KVCacheDataTypeE2ELb1EEEvPT_PKS2_PKT0_S8_ifPKiSA_iPKfiiiSC_SC_iiiii)
        .other          _ZN4vllm25paged_attention_v1_kernelIthLi80ELi8ELi128ELNS_18Fp8KVCacheDataTypeE2ELb1EEEvPT_PKS2_PKT0_S8_ifPKiSA_iPKfiiiSC_SC_iiiii,@"STO_CUDA_ENTRY STV_DEFAULT"
_ZN4vllm25paged_attention_v1_kernelIthLi80ELi8ELi128ELNS_18Fp8KVCacheDataTypeE2ELb1EEEvPT_PKS2_PKT0_S8_ifPKiSA_iPKfiiiSC_SC_iiiii:
.text._ZN4vllm25paged_attention_v1_kernelIthLi80ELi8ELi128ELNS_18Fp8KVCacheDataTypeE2ELb1EEEvPT_PKS2_PKT0_S8_ifPKiSA_iPKfiiiSC_SC_iiiii:
        /* <DEDUP_REMOVED lines=14> */
[----:B--2---:R-:W-:Y:S01]  /*00e0*/  HFMA2.MMA R6, -RZ, RZ, 0, 0 ;  /* 0x00000000ff067435 */ /* 0x004fe200000001ff */
[----:B-----5:R-:W-:-:S04]  /*00f0*/  IMAD R10, R7, R5, RZ ;  /* 0x00000005070a7224 */ /* 0x020fc800078e02ff */
[----:B------:R-:W-:-:S05]  /*0100*/  IMAD.MOV R11, RZ, RZ, -R10 ;  /* 0x000000ffff0b7224 */ /* 0x000fca00078e0a0a */
[----:B------:R-:W-:Y:S02]  /*0110*/  IMAD.HI.U32 R11, R7, R11, R6 ;  /* 0x0000000b070b7227 */ /* 0x000fe400078e0006 */
[----:B------:R-:W2:Y:S01]  /*0120*/  S2R R6, SR_TID.X ;  /* 0x0000000000067919 */ /* 0x000ea20000002100 */
[----:B------:R-:W0:Y:S01]  /*0130*/  S2R R7, SR_CTAID.X ;  /* 0x0000000000077919 */ /* 0x000e220000002500 */
[----:B--2---:R-:W-:Y:S01]  /*0140*/  SHF.R.S32.HI R13, RZ, 0x1f, R6 ;  /* 0x0000001fff0d7819 */ /* 0x004fe20000011406 */
[----:B------:R-:W-:Y:S01]  /*0150*/  BAR.SYNC.DEFER_BLOCKING 0x0 ;  /* 0x0000000000007b1d */ /* 0x000fe20000010000 */
[----:B----4-:R-:W-:-:S04]  /*0160*/  IADD3 R9, R17, -0x1, RZ ;  /* 0xffffffff11097810 */ /* 0x010fc80007ffe0ff */
[----:B------:R-:W-:Y:S02]  /*0170*/  IABS R2, R9 ;  /* 0x0000000900027213 */ /* 0x000fe40000000000 */
[----:B------:R-:W-:-:S03]  /*0180*/  LOP3.LUT R9, R9, R0, RZ, 0x3c, !PT ;  /* 0x0000000009097212 */ /* 0x000fc600078e3cff */
[----:B------:R-:W-:Y:S01]  /*0190*/  IMAD.HI.U32 R10, R11, R2, RZ ;  /* 0x000000020b0a7227 */ /* 0x000fe200078e00ff */
[----:B------:R-:W-:-:S03]  /*01a0*/  ISETP.GE.AND P2, PT, R9, RZ, PT ;  /* 0x000000ff0900720c */ /* 0x000fc60003f46270 */
[----:B------:R-:W-:-:S04]  /*01b0*/  IMAD.MOV R3, RZ, RZ, -R10 ;  /* 0x000000ffff037224 */ /* 0x000fc800078e0a0a */
[----:B------:R-:W-:-:S05]  /*01c0*/  IMAD R2, R5, R3, R2 ;  /* 0x0000000305027224 */ /* 0x000fca00078e0202 */
[----:B------:R-:W-:-:S13]  /*01d0*/  ISETP.GT.U32.AND P1, PT, R5, R2, PT ;  /* 0x000000020500720c */ /* 0x000fda0003f24070 */
[-C--:B------:R-:W-:Y:S02]  /*01e0*/  @!P1 IADD3 R2, R2, -R5.reuse, RZ ;  /* 0x8000000502029210 */ /* 0x080fe40007ffe0ff */
[----:B------:R-:W-:Y:S02]  /*01f0*/  @!P1 IADD3 R10, R10, 0x1, RZ ;  /* 0x000000010a0a9810 */ /* 0x000fe40007ffe0ff */
[----:B------:R-:W-:Y:S01]  /*0200*/  ISETP.GE.U32.AND P0, PT, R2, R5, PT ;  /* 0x000000050200720c */ /* 0x000fe20003f06070 */
[----:B------:R-:W-:Y:S01]  /*0210*/  VIADD R2, R17, 0x7 ;  /* 0x0000000711027836 */ /* 0x000fe20000000000 */
[----:B------:R-:W-:-:S04]  /*0220*/  ISETP.NE.AND P1, PT, R0, RZ, PT ;  /* 0x000000ff0000720c */ /* 0x000fc80003f25270 */
[----:B------:R-:W-:-:S04]  /*0230*/  SHF.R.S32.HI R3, RZ, 0x1f, R2 ;  /* 0x0000001fff037819 */ /* 0x000fc80000011402 */
[----:B------:R-:W-:-:S03]  /*0240*/  LEA.HI R3, R3, R2, RZ, 0x3 ;  /* 0x0000000203037211 */ /* 0x000fc600078f18ff */
[----:B------:R-:W-:Y:S01]  /*0250*/  @P0 VIADD R10, R10, 0x1 ;  /* 0x000000010a0a0836 */ /* 0x000fe20000000000 */
[----:B---3--:R-:W-:Y:S02]  /*0260*/  ISETP.GT.AND P0, PT, R12, -0x1, PT ;  /* 0xffffffff0c00780c */ /* 0x008fe40003f04270 */
[----:B------:R-:W-:Y:S02]  /*0270*/  LOP3.LUT R2, R3, 0xfffffff8, RZ, 0xc0, !PT ;  /* 0xfffffff803027812 */ /* 0x000fe400078ec0ff */
[----:B------:R-:W-:Y:S02]  /*0280*/  MOV R9, R10 ;  /* 0x0000000a00097202 */ /* 0x000fe40000000f00 */
[----:B------:R-:W-:Y:S02]  /*0290*/  LEA.HI R10, R13, R6, RZ, 0x5 ;  /* 0x000000060d0a7211 */ /* 0x000fe400078f28ff */
[----:B------:R-:W-:Y:S01]  /*02a0*/  VIMNMX R17, R17, R2, PT ;  /* 0x0000000211117248 */ /* 0x000fe20003fe0100 */
[----:B------:R-:W-:Y:S01]  /*02b0*/  @!P2 IMAD.MOV R9, RZ, RZ, -R9 ;  /* 0x000000ffff09a224 */ /* 0x000fe200078e0a09 */
[----:B------:R-:W-:-:S02]  /*02c0*/  LOP3.LUT R19, R10, 0xffffffe0, RZ, 0xc0, !PT ;  /* 0xffffffe00a137812 */ /* 0x000fc400078ec0ff */
[----:B------:R-:W-:Y:S02]  /*02d0*/  @!P1 LOP3.LUT R9, RZ, R0, RZ, 0x33, !PT ;  /* 0x00000000ff099212 */ /* 0x000fe400078e33ff */
[----:B------:R-:W-:Y:S01]  /*02e0*/  SHF.R.S32.HI R10, RZ, 0x5, R10 ;  /* 0x00000005ff0a7819 */ /* 0x000fe2000001140a */
        /* <DEDUP_REMOVED lines=12> */
[----:B0-----:R-:W-:-:S06]  /*03b0*/  IADD3 R2, R16, 0xffffffe, RZ ;  /* 0x0ffffffe10027810 */ /* 0x001fcc0007ffe0ff */
[----:B------:R0:W1:Y:S02]  /*03c0*/  F2I.FTZ.U32.TRUNC.NTZ R3, R2 ;  /* 0x0000000200037305 */ /* 0x000064000021f000 */
[----:B0-----:R-:W-:Y:S01]  /*03d0*/  MOV R2, RZ ;  /* 0x000000ff00027202 */ /* 0x001fe20000000f00 */
[----:B-1----:R-:W-:-:S04]  /*03e0*/  IMAD.MOV R23, RZ, RZ, -R3 ;  /* 0x000000ffff177224 */ /* 0x002fc800078e0a03 */
        /* <DEDUP_REMOVED lines=43> */
.L_x_5140:
[----:B------:R-:W-:Y:S02]  /*06a0*/  ULDC UR4, c[0x0][0x278] ;  /* 0x00009e0000047ab9 */ /* 0x000fe40000000800 */
[----:B------:R-:W-:-:S04]  /*06b0*/  IMAD R3, R8, UR4, R7 ;  /* 0x0000000408037c24 */ /* 0x000fc8000f8e0207 */
[----:B------:R-:W-:-:S07]  /*06c0*/  IMAD R16, R3, R12, RZ ;  /* 0x0000000c03107224 */ /* 0x000fce00078e02ff */
.L_x_5141:
        /* <DEDUP_REMOVED lines=27> */
.L_x_5145:
        /* <DEDUP_REMOVED lines=41> */
.L_x_5143:
[----:B------:R-:W-:Y:S05]  /*0b10*/  BSYNC B6 ;  /* 0x0000000000067941 */ /* 0x000fea0003800000 */
.L_x_5142:
        /* <DEDUP_REMOVED lines=9> */
.L_x_5182:
        /* <DEDUP_REMOVED lines=9> */
[----:B------:R-:W-:Y:S02]  /*0c40*/  ISETP.GT.AND P0, PT, R19, 0x3, PT ;  /* 0x000000031300780c */ /* 0x000fe40003f04270 */
        /* <DEDUP_REMOVED lines=30> */
.L_x_5151:
        /* <DEDUP_REMOVED lines=11> */
.L_x_5150:
[----:B------:R-:W-:Y:S05]  /*0ee0*/  BSYNC B1 ;  /* 0x0000000000017941 */ /* 0x000fea0003800000 */
.L_x_5149:
        /* <DEDUP_REMOVED lines=14> */
.L_x_5154:
        /* <DEDUP_REMOVED lines=100> */
.L_x_5153:
[----:B------:R-:W-:Y:S05]  /*1610*/  BSYNC B1 ;  /* 0x0000000000017941 */ /* 0x000fea0003800000 */
.L_x_5152:
        /* <DEDUP_REMOVED lines=55> */
.L_x_5156:
[----:B------:R-:W-:Y:S05]  /*1990*/  BSYNC B1 ;  /* 0x0000000000017941 */ /* 0x000fea0003800000 */
.L_x_5155:
        /* <DEDUP_REMOVED lines=26> */
.L_x_5148:
[----:B------:R-:W-:Y:S05]  /*1b40*/  BSYNC B0 ;  /* 0x0000000000007941 */ /* 0x000fea0003800000 */
.L_x_5147:
        /* <DEDUP_REMOVED lines=48> */
.L_x_5161:
        /* <DEDUP_REMOVED lines=8> */
.L_x_5160:
[----:B------:R-:W-:Y:S05]  /*1ed0*/  BSYNC B1 ;  /* 0x0000000000017941 */ /* 0x000fea0003800000 */
.L_x_5159:
        /* <DEDUP_REMOVED lines=14> */
.L_x_5164:
        /* <DEDUP_REMOVED lines=52> */
.L_x_5163:
[----:B------:R-:W-:Y:S05]  /*2300*/  BSYNC B1 ;  /* 0x0000000000017941 */ /* 0x000fea0003800000 */
.L_x_5162:
        /* <DEDUP_REMOVED lines=31> */
.L_x_5166:
[----:B------:R-:W-:Y:S05]  /*2500*/  BSYNC B1 ;  /* 0x0000000000017941 */ /* 0x000fea0003800000 */
.L_x_5165:
        /* <DEDUP_REMOVED lines=14> */
.L_x_5158:
[----:B------:R-:W-:Y:S05]  /*25f0*/  BSYNC B0 ;  /* 0x0000000000007941 */ /* 0x000fea0003800000 */
.L_x_5157:
        /* <DEDUP_REMOVED lines=27> */
.L_x_5169:
        /* <DEDUP_REMOVED lines=33> */
.L_x_5167:
        /* <DEDUP_REMOVED lines=12> */
[C---:B------:R-:W-:Y:S02]  /*2a80*/  LOP3.LUT R2, R6.reuse, 0xffffffe0, RZ, 0xc0, !PT ;  /* 0xffffffe006027812 */ /* 0x040fe400078ec0ff */
[----:B------:R-:W-:Y:S02]  /*2a90*/  IADD3 R6, R6, 0x1f, RZ ;  /* 0x0000001f06067810 */ /* 0x000fe40007ffe0ff */
[----:B------:R-:W-:-:S02]  /*2aa0*/  ISETP.NE.AND P1, PT, R2, 0x20, PT ;  /* 0x000000200200780c */ /* 0x000fc40003f25270 */
[----:B------:R-:W-:Y:S01]  /*2ab0*/  ISETP.GT.U32.AND P2, PT, R6, 0x3e, PT ;  /* 0x0000003e0600780c */ /* 0x000fe20003f44070 */
[----:B------:R-:W-:Y:S01]  /*2ac0*/  IMAD.MOV.U32 R6, RZ, RZ, RZ ;  /* 0x000000ffff067224 */ /* 0x000fe200078e00ff */
[----:B------:R-:W-:Y:S01]  /*2ad0*/  MOV R0, RZ ;  /* 0x000000ff00007202 */ /* 0x000fe20000000f00 */
[----:B--2---:R-:W-:-:S06]  /*2ae0*/  ULEA UR4, UR5, UR4, 0x18 ;  /* 0x0000000405047291 */ /* 0x004fcc000f8ec03f */
[----:B------:R-:W-:Y:S01]  /*2af0*/  LEA R3, R10, UR4, 0x2 ;  /* 0x000000040a037c11 */ /* 0x000fe2000f8e10ff */
[----:B------:R-:W-:Y:S06]  /*2b00*/  @P3 BRA `(.L_x_5171) ;  /* 0x0000000000103947 */ /* 0x000fec0003800000 */
[----:B------:R-:W-:Y:S01]  /*2b10*/  ISETP.GT.AND P3, PT, R19, 0xf, PT ;  /* 0x0000000f1300780c */ /* 0x000fe20003f64270 */
[----:B------:R0:W-:Y:S04]  /*2b20*/  STS [R3+-0x280], RZ ;  /* 0xfffd80ff03007388 */ /* 0x0001e80000000800 */
[----:B------:R0:W-:Y:S08]  /*2b30*/  STS [R3+-0x200], RZ ;  /* 0xfffe00ff03007388 */ /* 0x0001f00000000800 */
[----:B------:R0:W-:Y:S02]  /*2b40*/  @!P3 STS [R3+-0x180], RZ ;  /* 0xfffe80ff0300b388 */ /* 0x0001e40000000800 */
.L_x_5171:
[----:B------:R-:W-:Y:S05]  /*2b50*/  BSYNC B0 ;  /* 0x0000000000007941 */ /* 0x000fea0003800000 */
.L_x_5170:
        /* <DEDUP_REMOVED lines=10> */
.L_x_5173:
[----:B------:R-:W-:Y:S05]  /*2c00*/  BSYNC B0 ;  /* 0x0000000000007941 */ /* 0x000fea0003800000 */
.L_x_5172:
[----:B------:R-:W-:Y:S06]  /*2c10*/  BAR.SYNC.DEFER_BLOCKING 0x0 ;  /* 0x0000000000007b1d */ /* 0x000fec0000010000 */
[----:B------:R-:W-:Y:S04]  /*2c20*/  BSSY B0, `(.L_x_5174) ;  /* 0x0000006000007945 */ /* 0x000fe80003800000 */
[----:B------:R-:W-:Y:S05]  /*2c30*/  @P1 BRA `(.L_x_5175) ;  /* 0x0000000000101947 */ /* 0x000fea0003800000 */
[----:B------:R-:W-:Y:S01]  /*2c40*/  ISETP.GT.AND P1, PT, R19, 0xf, PT ;  /* 0x0000000f1300780c */ /* 0x000fe20003f24270 */
[----:B------:R1:W-:Y:S04]  /*2c50*/  STS [R3+-0x140], R5 ;  /* 0xfffec00503007388 */ /* 0x0003e80000000800 */
[----:B------:R1:W-:Y:S08]  /*2c60*/  STS [R3+-0xc0], R6 ;  /* 0xffff400603007388 */ /* 0x0003f00000000800 */
[----:B------:R1:W-:Y:S02]  /*2c70*/  @!P1 STS [R3+-0x40], R0 ;  /* 0xffffc00003009388 */ /* 0x0003e40000000800 */
.L_x_5175:
[----:B------:R-:W-:Y:S05]  /*2c80*/  BSYNC B0 ;  /* 0x0000000000007941 */ /* 0x000fea0003800000 */
.L_x_5174:
        /* <DEDUP_REMOVED lines=10> */
.L_x_5177:
[----:B------:R-:W-:Y:S05]  /*2d30*/  BSYNC B0 ;  /* 0x0000000000007941 */ /* 0x000fea0003800000 */
.L_x_5176:
[----:B------:R-:W-:Y:S06]  /*2d40*/  BAR.SYNC.DEFER_BLOCKING 0x0 ;  /* 0x0000000000007b1d */ /* 0x000fec0000010000 */
[----:B------:R-:W-:Y:S05]  /*2d50*/  @P2 EXIT ;  /* 0x000000000000294d */ /* 0x000fea0003800000 */
[----:B------:R-:W2:Y:S01]  /*2d60*/  S2UR UR5, SR_CTAID.Z ;  /* 0x00000000000579c3 */ /* 0x000ea20000002700 */
[----:B------:R-:W-:Y:S01]  /*2d70*/  ULDC UR4, c[0x0][0x14] ;  /* 0x0000050000047ab9 */ /* 0x000fe20000000800 */
[----:B------:R-:W-:Y:S01]  /*2d80*/  IMAD R4, R4, R8, RZ ;  /* 0x0000000804047224 */ /* 0x000fe200078e02ff */
[----:B------:R-:W-:Y:S01]  /*2d90*/  UIMAD UR6, UR4, 0x50, URZ ;  /* 0x00000050040678a4 */ /* 0x000fe2000f8e023f */
[----:B01----:R-:W-:Y:S02]  /*2da0*/  IADD3 R3, R19, 0x20, RZ ;  /* 0x0000002013037810 */ /* 0x003fe40007ffe0ff */
[----:B------:R-:W-:-:S03]  /*2db0*/  F2FP.F16.F32.PACK_AB R6, R6, R5 ;  /* 0x000000050606723e */ /* 0x000fc600000000ff */
        /* <DEDUP_REMOVED lines=30> */
.L_x_5144:
        /* <DEDUP_REMOVED lines=16> */
.L_x_5168:
        /* <DEDUP_REMOVED lines=16> */
.L_x_5178:
[----:B------:R-:W-:Y:S05]  /*31a0*/  EXIT ;  /* 0x000000000000794d */ /* 0x000fea0003800000 */
.L_x_5146:
[----:B------:R-:W-:Y:S01]  /*31b0*/  MOV R12, 0x10 ;  /* 0x00000010000c7802 */ /* 0x000fe20000000f00 */
[----:B------:R-:W-:Y:S01]  /*31c0*/  IMAD.MOV.U32 R11, RZ, RZ, 0x1f ;  /* 0x0000001fff0b7424 */ /* 0x000fe200078e00ff */
[----:B------:R-:W-:Y:S01]  /*31d0*/  MOV R15, 0xffffffff ;  /* 0xffffffff000f7802 */ /* 0x000fe20000000f00 */
[----:B------:R-:W-:-:S07]  /*31e0*/  IMAD.MOV.U32 R2, RZ, RZ, -0x800001 ;  /* 0xff7fffffff027424 */ /* 0x000fce00078e00ff */
[----:B------:R-:W-:Y:S05]  /*31f0*/  WARPSYNC.COLLECTIVE R15, `(.L_x_5179) ;  /* 0x000000000f087348 */ /* 0x000fea0003c00000 */
[----:B------:R0:W1:Y:S02]  /*3200*/  SHFL.BFLY P6, R14, R13, R12, R11 ;  /* 0x0c00000c0d0e7389 */ /* 0x00006400000c000b */
[----:B01----:R-:W-:Y:S01]  /*3210*/  ENDCOLLECTIVE ;  /* 0x000000000000791b */ /* 0x003fe20003800000 */
.L_x_5179:
[----:B------:R-:W-:Y:S01]  /*3220*/  HFMA2.MMA R12, -RZ, RZ, 0, 4.76837158203125e-07 ;  /* 0x00000008ff0c7435 */ /* 0x000fe200000001ff */
[----:B------:R-:W-:-:S05]  /*3230*/  FMNMX.FTZ R0, R14, -3.40282346638528859812e+38, !PT ;  /* 0xff7fffff0e007809 */ /* 0x000fca0007810000 */
[----:B------:R-:W-:-:S07]  /*3240*/  IMAD.MOV.U32 R13, RZ, RZ, R0 ;  /* 0x000000ffff0d7224 */ /* 0x000fce00078e0000 */
[----:B------:R-:W-:Y:S05]  /*3250*/  WARPSYNC.COLLECTIVE R15, `(.L_x_5180) ;  /* 0x000000000f087348 */ /* 0x000fea0003c00000 */
[----:B------:R0:W1:Y:S02]  /*3260*/  SHFL.BFLY P6, R14, R13, R12, R11 ;  /* 0x0c00000c0d0e7389 */ /* 0x00006400000c000b */
[----:B01----:R-:W-:Y:S01]  /*3270*/  ENDCOLLECTIVE ;  /* 0x000000000000791b */ /* 0x003fe20003800000 */
.L_x_5180:
[----:B------:R-:W-:Y:S02]  /*3280*/  MOV R12, 0x4 ;  /* 0x00000004000c7802 */ /* 0x000fe40000000f00 */
[----:B------:R-:W-:-:S05]  /*3290*/  FMNMX.FTZ R3, R0, R14, !PT ;  /* 0x0000000e00037209 */ /* 0x000fca0007810000 */
[----:B------:R-:W-:-:S07]  /*32a0*/  IMAD.MOV.U32 R13, RZ, RZ, R3 ;  /* 0x000000ffff0d7224 */ /* 0x000fce00078e0003 */
[----:B------:R-:W-:Y:S05]  /*32b0*/  WARPSYNC.COLLECTIVE R15, `(.L_x_5181) ;  /* 0x000000000f087348 */ /* 0x000fea0003c00000 */
[----:B------:R0:W1:Y:S02]  /*32c0*/  SHFL.BFLY P6, R14, R13, R12, R11 ;  /* 0x0c00000c0d0e7389 */ /* 0x00006400000c000b */
[----:B01----:R-:W-:Y:S01]  /*32d0*/  ENDCOLLECTIVE ;  /* 0x000000000000791b */ /* 0x003fe20003800000 */
.L_x_5181:
[----:B------:R-:W-:Y:S05]  /*32e0*/  BRA `(.L_x_5182) ;  /* 0xffffffd800307947 */ /* 0x000fea000383ffff */
.L_x_5183:
        /* <DEDUP_REMOVED lines=9> */
.L_x_28131:


//--------------------- .text._ZN4vllm25paged_attention_v1_kernelIthLi64ELi8ELi128ELNS_18Fp8KVCacheDataTypeE2ELb1EEEvPT_PKS2_PKT0_S8_ifPKiSA_iPKfiiiSC_SC_iiiii --------------------------
	.section	.text._ZN4vllm25paged_attention_v1_kernelIthLi64ELi8ELi128ELNS_18Fp8KVCacheDataTypeE2ELb1EEEvPT_PKS2_PKT0_S8_ifPKiSA_iPKfiiiSC_SC_iiiii,"ax",@progbits
	.align	128
        .global         _ZN4vllm25paged_attention_v1_kernelIthLi64ELi8ELi128ELNS_18Fp8KVCacheDataTypeE2ELb1EEEvPT_PKS2_PKT0_S8_ifPKiSA_iPKfiiiSC_SC_iiiii
        .type           _ZN4vllm25paged_attention_v1_kernelIthLi64ELi8ELi128ELNS_18Fp8KVCacheDataTypeE2ELb1EEEvPT_PKS2_PKT0_S8_ifPKiSA_iPKfiiiSC_SC_iiiii,@function
        .size           _ZN4vllm25paged_attention_v1_kernelIthLi64ELi8ELi128ELNS_18Fp8KVCacheDataTypeE2ELb1EEEvPT_PKS2_PKT0_S8_ifPKiSA_iPKfiiiSC_SC_iiiii,(.L_x_28132 - _ZN4vllm25paged_attention_v1_kernelIthLi64ELi8ELi128ELNS_18Fp8KVCacheDataTypeE2ELb1EEEvPT_PKS2_PKT0_S8_ifPKiSA_iPKfiiiSC_SC_iiiii)
        .other          _ZN4vllm25paged_attention_v1_kernelIthLi64ELi8ELi128ELNS_18Fp8KVCacheDataTypeE2ELb1EEEvPT_PKS2_PKT0_S8_ifPKiSA_iPKfiiiSC_SC_iiiii,@"STO_CUDA_ENTRY STV_DEFAULT"
_ZN4vllm25paged_attention_v1_kernelIthLi64ELi8ELi128ELNS_18Fp8KVCacheDataTypeE2ELb1EEEvPT_PKS2_PKT0_S8_ifPKiSA_iPKfiiiSC_SC_iiiii:
.text._ZN4vllm25paged_attention_v1_kernelIthLi64ELi8ELi128ELNS_18Fp8KVCacheDataTypeE2ELb1EEEvPT_PKS2_PKT0_S8_ifPKiSA_iPKfiiiSC_SC_iiiii:
        /* <DEDUP_REMOVED lines=106> */
.L_x_5184:
[----:B------:R-:W-:Y:S02]  /*06a0*/  ULDC UR4, c[0x0][0x278] ;  /* 0x00009e0000047ab9 */ /* 0x000fe40000000800 */
[----:B------:R-:W-:-:S04]  /*06b0*/  IMAD R3, R8, UR4, R7 ;  /* 0x0000000408037c24 */ /* 0x000fc8000f8e0207 */
[----:B------:R-:W-:-:S07]  /*06c0*/  IMAD R16, R3, R12, RZ ;  /* 0x0000000c03107224 */ /* 0x000fce00078e02ff */
.L_x_5185:
        /* <DEDUP_REMOVED lines=27> */
.L_x_5189:
        /* <DEDUP_REMOVED lines=41> */
.L_x_5187:
[----:B------:R-:W-:Y:S05]  /*0b10*/  BSYNC B6 ;  /* 0x0000000000067941 */ /* 0x000fea0003800000 */
.L_x_5186:
        /* <DEDUP_REMOVED lines=9> */
.L_x_5218:
        /* <DEDUP_REMOVED lines=40> */
.L_x_5195:
        /* <DEDUP_REMOVED lines=11> */
.L_x_5194:
[----:B------:R-:W-:Y:S05]  /*0ee0*/  BSYNC B1 ;  /* 0x0000000000017941 */ /* 0x000fea0003800000 */
.L_x_5193:
        /* <DEDUP_REMOVED lines=14> */
.L_x_5198:
        /* <DEDUP_REMOVED lines=100> */
.L_x_5197:
[----:B------:R-:W-:Y:S05]  /*1610*/  BSYNC B1 ;  /* 0x0000000000017941 */ /* 0x000fea0003800000 */
.L_x_5196:
        /* <DEDUP_REMOVED lines=55> */
.L_x_5200:
[----:B------:R-:W-:Y:S05]  /*1990*/  BSYNC B1 ;  /* 0x0000000000017941 */ /* 0x000fea0003800000 */
.L_x_5199:
        /* <DEDUP_REMOVED lines=26> */
.L_x_5192:
[----:B------:R-:W-:Y:S05]  /*1b40*/  BSYNC B0 ;  /* 0x0000000000007941 */ /* 0x000fea0003800000 */
.L_x_5191:
        /* <DEDUP_REMOVED lines=48> */
.L_x_5205:
        /* <DEDUP_REMOVED lines=8> */
.L_x_5204:
[----:B------:R-:W-:Y:S05]  /*1ed0*/  BSYNC B1 ;  /* 0x0000000000017941 */ /* 0x000fea0003800000 */
.L_x_5203:
        /* <DEDUP_REMOVED lines=14> */
.L_x_5208:
        /* <DEDUP_REMOVED lines=52> */
.L_x_5207:
[----:B------:R-:W-:Y:S05]  /*2300*/  BSYNC B1 ;  /* 0x0000000000017941 */ /* 0x000fea0003800000 */
.L_x_5206:
        /* <DEDUP_REMOVED lines=31> */
.L_x_5210:
[----:B------:R-:W-:Y:S05]  /*2500*/  BSYNC B1 ;  /* 0x0000000000017941 */ /* 0x000fea0003800000 */
.L_x_5209:
        /* <DEDUP_REMOVED lines=14> */
.L_x_5202:
[----:B------:R-:W-:Y:S05]  /*25f0*/  BSYNC B0 ;  /* 0x0000000000007941 */ /* 0x000fea0003800000 */
.L_x_5201:
        /* <DEDUP_REMOVED lines=27> */
.L_x_5213:
        /* <DEDUP_REMOVED lines=33> */
.L_x_5211:
[----:B------:R-:W-:Y:S05]  /*29c0*/  WARPSYNC.ALL ;  /* 0x0000000000007948 */ /* 0x000fea0003800000 */
[----:B------:R-:W2:Y:S08]  /*29d0*/  S2UR UR5, SR_CgaCtaId ;  /* 0x00000000000579c3 */ /* 0x000eb00000008800 */
[----:B------:R-:W-:Y:S01]  /*29e0*/  BAR.SYNC.DEFER_BLOCKING 0x0 ;  /* 0x0000000000007b1d */ /* 0x000fe20000010000 */
[----:B01----:R-:W-:Y:S01]  /*29f0*/  LOP3.LUT R0, R6, 0xffffffc0, RZ, 0xc0, !PT ;  /* 0xffffffc006007812 */ /* 0x003fe200078ec0ff */
[----:B------:R-:W-:Y:S01]  /*2a00*/  IMAD R10, R10, 0x40, R19 ;  /* 0x000000400a0a7824 */ /* 0x000fe200078e0213 */
[----:B------:R-:W-:Y:S01]  /*2a10*/  ISETP.GT.AND P1, PT, R6, 0x3f, PT ;  /* 0x0000003f0600780c */ /* 0x000fe20003f24270 */
[----:B------:R-:W-:Y:S01]  /*2a20*/  IMAD.MOV.U32 R3, RZ, RZ, RZ ;  /* 0x000000ffff037224 */ /* 0x000fe200078e00ff */
[----:B------:R-:W-:Y:S01]  /*2a30*/  ISETP.NE.AND P0, PT, R0, 0x40, PT ;  /* 0x000000400000780c */ /* 0x000fe20003f05270 */
[----:B------:R-:W-:Y:S01]  /*2a40*/  UMOV UR4, 0x400 ;  /* 0x0000040000047882 */ /* 0x000fe20000000000 */
[----:B------:R-:W-:Y:S01]  /*2a50*/  LOP3.LUT R0, R6, 0xffffffe0, RZ, 0xc0, !PT ;  /* 0xffffffe006007812 */ /* 0x000fe200078ec0ff */
[----:B------:R-:W-:-:S03]  /*2a60*/  UIADD3 UR4, UR4, 0x20, URZ ;  /* 0x0000002004047890 */ /* 0x000fc6000fffe03f */
[----:B------:R-:W-:Y:S01]  /*2a70*/  ISETP.NE.AND P2, PT, R0, 0x20, PT ;  /* 0x000000200000780c */ /* 0x000fe20003f45270 */
[----:B------:R-:W-:Y:S01]  /*2a80*/  HFMA2.MMA R0, -RZ, RZ, 0, 0 ;  /* 0x00000000ff007435 */ /* 0x000fe200000001ff */
[----:B--2---:R-:W-:-:S06]  /*2a90*/  ULEA UR4, UR5, UR4, 0x18 ;  /* 0x0000000405047291 */ /* 0x004fcc000f8ec03f */
        /* <DEDUP_REMOVED lines=26> */
[----:B------:R-:W-:Y:S02]  /*2c40*/  SHF.L.U32 R7, R7, 0x6, RZ ;  /* 0x0000000607077819 */ /* 0x000fe400000006ff */
[----:B------:R-:W-:Y:S01]  /*2c50*/  IMAD.SHL.U32 R4, R4, 0x40, RZ ;  /* 0x0000004004047824 */ /* 0x000fe200078e00ff */
[----:B------:R-:W-:-:S04]  /*2c60*/  F2FP.F16.F32.PACK_AB R0, R3, R0 ;  /* 0x000000000300723e */ /* 0x000fc800000000ff */
[----:B------:R-:W-:Y:S01]  /*2c70*/  SHF.R.S32.HI R6, RZ, 0x1f, R4 ;  /* 0x0000001fff067819 */ /* 0x000fe20000011404 */
[----:B---3--:R-:W-:-:S04]  /*2c80*/  USHF.L.U32 UR4, UR4, 0x6, URZ ;  /* 0x0000000604047899 */ /* 0x008fc8000800063f */
[----:B------:R-:W-:Y:S02]  /*2c90*/  USHF.R.S32.HI UR5, URZ, 0x1f, UR4 ;  /* 0x0000001f3f057899 */ /* 0x000fe40008011404 */
[--C-:B------:R-:W-:Y:S01]  /*2ca0*/  IADD3 R8, P1, P2, R4, UR4, R7.reuse ;  /* 0x0000000404087c10 */ /* 0x100fe2000fa3e007 */
[----:B------:R-:W-:Y:S01]  /*2cb0*/  VIADD R4, R19, 0x20 ;  /* 0x0000002013047836 */ /* 0x000fe20000000000 */
[----:B------:R-:W-:-:S04]  /*2cc0*/  SHF.R.S32.HI R7, RZ, 0x1f, R7 ;  /* 0x0000001fff077819 */ /* 0x000fc80000011407 */
[----:B------:R-:W-:Y:S01]  /*2cd0*/  IADD3.X R6, R6, UR5, R7, P1, P2 ;  /* 0x0000000506067c10 */ /* 0x000fe20008fe4407 */
[----:B------:R-:W-:Y:S01]  /*2ce0*/  ULDC.64 UR4, c[0x0][0x210] ;  /* 0x0000840000047ab9 */ /* 0x000fe20000000a00 */
[CC--:B------:R-:W-:Y:S02]  /*2cf0*/  IADD3 R7, P1, R19.reuse, R8.reuse, RZ ;  /* 0x0000000813077210 */ /* 0x0c0fe40007f3e0ff */
[C---:B------:R-:W-:Y:S02]  /*2d00*/  IADD3 R5, P2, R4.reuse, R8, RZ ;  /* 0x0000000804057210 */ /* 0x040fe40007f5e0ff */
        /* <DEDUP_REMOVED lines=10> */
.L_x_5188:
        /* <DEDUP_REMOVED lines=16> */
.L_x_5212:
        /* <DEDUP_REMOVED lines=16> */
.L_x_5214:
[----:B------:R-:W-:Y:S05]  /*2fb0*/  EXIT ;  /* 0x000000000000794d */ /* 0x000fea0003800000 */
.L_x_5190:
[----:B------:R-:W-:Y:S01]  /*2fc0*/  HFMA2.MMA R12, -RZ, RZ, 0, 9.5367431640625e-07 ;  /* 0x00000010ff0c7435 */ /* 0x000fe200000001ff */
[----:B------:R-:W-:Y:S01]  /*2fd0*/  MOV R11, 0x1f ;  /* 0x0000001f000b7802 */ /* 0x000fe20000000f00 */
[----:B------:R-:W-:Y:S01]  /*2fe0*/  IMAD.MOV.U32 R15, RZ, RZ, -0x1 ;  /* 0xffffffffff0f7424 */ /* 0x000fe200078e00ff */
[----:B------:R-:W-:-:S08]  /*2ff0*/  MOV R2, 0xff7fffff ;  /* 0xff7fffff00027802 */ /* 0x000fd00000000f00 */
[----:B------:R-:W-:Y:S05]  /*3000*/  WARPSYNC.COLLECTIVE R15, `(.L_x_5215) ;  /* 0x000000000f087348 */ /* 0x000fea0003c00000 */
[----:B------:R0:W1:Y:S02]  /*3010*/  SHFL.BFLY P6, R14, R13, R12, R11 ;  /* 0x0c00000c0d0e7389 */ /* 0x00006400000c000b */
[----:B01----:R-:W-:Y:S01]  /*3020*/  ENDCOLLECTIVE ;  /* 0x000000000000791b */ /* 0x003fe20003800000 */
.L_x_5215:
[----:B------:R-:W-:Y:S01]  /*3030*/  HFMA2.MMA R12, -RZ, RZ, 0, 4.76837158203125e-07 ;  /* 0x00000008ff0c7435 */ /* 0x000fe200000001ff */
[----:B------:R-:W-:-:S04]  /*3040*/  FMNMX.FTZ R0, R14, -3.40282346638528859812e+38, !PT ;  /* 0xff7fffff0e007809 */ /* 0x000fc80007810000 */
[----:B------:R-:W-:-:S07]  /*3050*/  MOV R13, R0 ;  /* 0x00000000000d7202 */ /* 0x000fce0000000f00 */
[----:B------:R-:W-:Y:S05]  /*3060*/  WARPSYNC.COLLECTIVE R15, `(.L_x_5216) ;  /* 0x000000000f087348 */ /* 0x000fea0003c00000 */
[----:B------:R0:W1:Y:S02]  /*3070*/  SHFL.BFLY P6, R14, R13, R12, R11 ;  /* 0x0c00000c0d0e7389 */ /* 0x00006400000c000b */
[----:B01----:R-:W-:Y:S01]  /*3080*/  ENDCOLLECTIVE ;  /* 0x000000000000791b */ /* 0x003fe20003800000 */
.L_x_5216:
[----:B------:R-:W-:Y:S02]  /*3090*/  MOV R12, 0x4 ;  /* 0x00000004000c7802 */ /* 0x000fe40000000f00 */
[----:B------:R-:W-:-:S05]  /*30a0*/  FMNMX.FTZ R3, R0, R14, !PT ;  /* 0x0000000e00037209 */ /* 0x000fca0007810000 */
[----:B------:R-:W-:-:S07]  /*30b0*/  IMAD.MOV.U32 R13, RZ, RZ, R3 ;  /* 0x000000ffff0d7224 */ /* 0x000fce00078e0003 */
[----:B------:R-:W-:Y:S05]  /*30c0*/  WARPSYNC.COLLECTIVE R15, `(.L_x_5217) ;  /* 0x000000000f087348 */ /* 0x000fea0003c00000 */
[----:B------:R0:W1:Y:S02]  /*30d0*/  SHFL.BFLY P6, R14, R13, R12, R11 ;  /* 0x0c00000c0d0e7389 */ /* 0x00006400000c000b */
[----:B01----:R-:W-:Y:S01]  /*30e0*/  ENDCOLLECTIVE ;  /* 0x000000000000791b */ /* 0x003fe20003800000 */
.L_x_5217:
[----:B------:R-:W-:Y:S05]  /*30f0*/  BRA `(.L_x_5218) ;  /* 0xffffffd800ac7947 */ /* 0x000fea000383ffff */
.L_x_5219:
        /* <DEDUP_REMOVED lines=16> */
.L_x_28132:


//--------------------- .text._ZN4vllm25paged_attention_v1_kernelIthLi32ELi8ELi128ELNS_18Fp8KVCacheDataTypeE2ELb1EEEvPT_PKS2_PKT0_S8_ifPKiSA_iPKfiiiSC_SC_iiiii --------------------------
	.section	.text._ZN4vllm25paged_attention_v1_kernelIthLi32ELi8ELi128ELNS_18Fp8KVCacheDataTypeE2ELb1EEEvPT_PKS2_PKT0_S8_ifPKiSA_iPKfiiiSC_SC_iiiii,"ax",@progbits
	.align	128
        .global         _ZN4vllm25paged_attention_v1_kernelIthLi32ELi8ELi128ELNS_18Fp8KVCacheDataTypeE2ELb1EEEvPT_PKS2_PKT0_S8_ifPKiSA_iPKfiiiSC_SC_iiiii
        .type           _ZN4vllm25paged_attention_v1_kernelIthLi32ELi8ELi128ELNS_18Fp8KVCacheDataTypeE2ELb1EEEvPT_PKS2_PKT0_S8_ifPKiSA_iPKfiiiSC_SC_iiiii,@function
        .size           _ZN4vllm25paged_attention_v1_kernelIthLi32ELi8ELi128ELNS_18Fp8KVCacheDataTypeE2ELb1EEEvPT_PKS2_PKT0_S8_ifPKiSA_iPKfiiiSC_SC_iiiii,(.L_x_28133 - _ZN4vllm25paged_attention_v1_kernelIthLi32ELi8ELi128ELNS_18Fp8KVCacheDataTypeE2ELb1EEEvPT_PKS2_PKT0_S8_ifPKiSA_iPKfiiiSC_SC_iiiii)
        .other          _ZN4vllm25paged_attention_v1_kernelIthLi32ELi8ELi128ELNS_18Fp8KVCacheDataTypeE2ELb1EEEvPT_PKS2_PKT0_S8_ifPKiSA_iPKfiiiSC_SC_iiiii,@"STO_CUDA_ENTRY STV_DEFAULT"
_ZN4vllm25paged_attention_v1_kernelIthLi32ELi8ELi128ELNS_18Fp8KVCacheDataTypeE2ELb1EEEvPT_PKS2_PKT0_S8_ifPKiSA_iPKfiiiSC_SC_iiiii:
.text._ZN4vllm25paged_attention_v1_kernelIthLi32ELi8ELi128ELNS_18Fp8KVCacheDataTypeE2ELb1EEEvPT_PKS2_PKT0_S8_ifPKiSA_iPKfiiiSC_SC_iiiii:
        /* <DEDUP_REMOVED lines=106> */
.L_x_5220:
[----:B------:R-:W-:Y:S02]  /*06a0*/  ULDC UR4, c[0x0][0x278] ;  /* 0x00009e0000047ab9 */ /* 0x000fe40000000800 */
[----:B------:R-:W-:-:S04]  /*06b0*/  IMAD R3, R8, UR4, R7 ;  /* 0x0000000408037c24 */ /* 0x000fc8000f8e0207 */
[----:B------:R-:W-:-:S07]  /*06c0*/  IMAD R16, R3, R12, RZ ;  /* 0x0000000c03107224 */ /* 0x000fce00078e02ff */
.L_x_5221:
        /* <DEDUP_REMOVED lines=27> */
.L_x_5225:
        /* <DEDUP_REMOVED lines=41> */
.L_x_5223:
[----:B------:R-:W-:Y:S05]  /*0b10*/  BSYNC B6 ;  /* 0x0000000000067941 */ /* 0x000fea0003800000 */
.L_x_5222:
        /* <DEDUP_REMOVED lines=9> */
.L_x_5254:
        /* <DEDUP_REMOVED lines=40> */
.L_x_5231:
        /* <DEDUP_REMOVED lines=11> */
.L_x_5230:
[----:B------:R-:W-:Y:S05]  /*0ee0*/  BSYNC B1 ;  /* 0x0000000000017941 */ /* 0x000fea0003800000 */
.L_x_5229:
        /* <DEDUP_REMOVED lines=14> */
.L_x_5234:
        /* <DEDUP_REMOVED lines=100> */
.L_x_5233:
[----:B------:R-:W-:Y:S05]  /*1610*/  BSYNC B1 ;  /* 0x0000000000017941 */ /* 0x000fea0003800000 */
.L_x_5232:
        /* <DEDUP_REMOVED lines=55> */
.L_x_5236:
[----:B------:R-:W-:Y:S05]  /*1990*/  BSYNC B1 ;  /* 0x0000000000017941 */ /* 0x000fea0003800000 */
.L_x_5235:
        /* <DEDUP_REMOVED lines=26> */
.L_x_5228:
[----:B------:R-:W-:Y:S05]  /*1b40*/  BSYNC B0 ;  /* 0x0000000000007941 */ /* 0x000fea0003800000 */
.L_x_5227:
        /* <DEDUP_REMOVED lines=48> */
.L_x_5241:
        /* <DEDUP_REMOVED lines=8> */
.L_x_5240:
[----:B------:R-:W-:Y:S05]  /*1ed0*/  BSYNC B1 ;  /* 0x0000000000017941 */ /* 0x000fea0003800000 */
.L_x_5239:
        /* <DEDUP_REMOVED lines=14> */
.L_x_5244:
        /* <DEDUP_REMOVED lines=52> */
.L_x_5243:
[----:B------:R-:W-:Y:S05]  /*2300*/  BSYNC B1 ;  /* 0x0000000000017941 */ /* 0x000fea0003800000 */
.L_x_5242:
        /* <DEDUP_REMOVED lines=31> */
.L_x_5246:
[----:B------:R-:W-:Y:S05]  /*2500*/  BSYNC B1 ;  /* 0x0000000000017941 */ /* 0x000fea0003800000 */
.L_x_5245:
        /* <DEDUP_REMOVED lines=14> */
.L_x_5238:
[----:B------:R-:W-:Y:S05]  /*25f0*/  BSYNC B0 ;  /* 0x0000000000007941 */ /* 0x000fea0003800000 */
.L_x_5237:
        /* <DEDUP_REMOVED lines=27> */
.L_x_5249:
        /* <DEDUP_REMOVED lines=33> */
.L_x_5247:
[----:B------:R-:W-:Y:S05]  /*29c0*/  WARPSYNC.ALL ;  /* 0x0000000000007948 */ /* 0x000fea0003800000 */
[----:B------:R-:W2:Y:S08]  /*29d0*/  S2UR UR5, SR_CgaCtaId ;  /* 0x00000000000579c3 */ /* 0x000eb00000008800 */
[----:B------:R-:W-:Y:S01]  /*29e0*/  BAR.SYNC.DEFER_BLOCKING 0x0 ;  /* 0x0000000000007b1d */ /* 0x000fe20000010000 */
[----:B01----:R-:W-:Y:S01]  /*29f0*/  LOP3.LUT R0, R6, 0xffffffc0, RZ, 0xc0, !PT ;  /* 0xffffffc006007812 */ /* 0x003fe200078ec0ff */
[----:B------:R-:W-:Y:S01]  /*2a00*/  IMAD R10, R10, 0x20, R19 ;  /* 0x000000200a0a7824 */ /* 0x000fe200078e0213 */
[----:B------:R-:W-:Y:S01]  /*2a10*/  ISETP.GT.AND P1, PT, R6, 0x3f, PT ;  /* 0x0000003f0600780c */ /* 0x000fe20003f24270 */
[----:B------:R-:W-:Y:S01]  /*2a20*/  HFMA2.MMA R3, -RZ, RZ, 0, 0 ;  /* 0x00000000ff037435 */ /* 0x000fe200000001ff */
[----:B------:R-:W-:Y:S01]  /*2a30*/  ISETP.NE.AND P0, PT, R0, 0x40, PT ;  /* 0x000000400000780c */ /* 0x000fe20003f05270 */
[----:B------:R-:W-:Y:S01]  /*2a40*/  UMOV UR4, 0x400 ;  /* 0x0000040000047882 */ /* 0x000fe20000000000 */
[----:B------:R-:W-:Y:S01]  /*2a50*/  LOP3.LUT R2, R6, 0xffffffe0, RZ, 0xc0, !PT ;  /* 0xffffffe006027812 */ /* 0x000fe200078ec0ff */
[----:B------:R-:W-:-:S03]  /*2a60*/  UIADD3 UR4, UR4, 0x20, URZ ;  /* 0x0000002004047890 */ /* 0x000fc6000fffe03f */
[----:B------:R-:W-:Y:S01]  /*2a70*/  ISETP.NE.AND P2, PT, R2, 0x20, PT ;  /* 0x000000200200780c */ /* 0x000fe20003f45270 */
[----:B--2---:R-:W-:-:S06]  /*2a80*/  ULEA UR4, UR5, UR4, 0x18 ;  /* 0x0000000405047291 */ /* 0x004fcc000f8ec03f */
        /* <DEDUP_REMOVED lines=21> */
[----:B------:R-:W-:Y:S02]  /*2be0*/  SHF.L.U32 R2, R7, 0x5, RZ ;  /* 0x0000000507027819 */ /* 0x000fe400000006ff */
[----:B------:R-:W-:Y:S01]  /*2bf0*/  IMAD.SHL.U32 R4, R4, 0x20, RZ ;  /* 0x0000002004047824 */ /* 0x000fe200078e00ff */
[----:B------:R-:W-:Y:S01]  /*2c00*/  F2FP.F16.F32.PACK_AB R0, RZ, R3 ;  /* 0x00000003ff00723e */ /* 0x000fe200000000ff */
        /* <DEDUP_REMOVED lines=12> */
.L_x_5224:
        /* <DEDUP_REMOVED lines=16> */
.L_x_5248:
        /* <DEDUP_REMOVED lines=16> */
.L_x_5250:
[----:B------:R-:W-:Y:S05]  /*2ed0*/  EXIT ;  /* 0x000000000000794d */ /* 0x000fea0003800000 */
.L_x_5226:
[----:B------:R-:W-:Y:S01]  /*2ee0*/  HFMA2.MMA R12, -RZ, RZ, 0, 9.5367431640625e-07 ;  /* 0x00000010ff0c7435 */ /* 0x000fe200000001ff */
[----:B------:R-:W-:Y:S01]  /*2ef0*/  MOV R11, 0x1f ;  /* 0x0000001f000b7802 */ /* 0x000fe20000000f00 */
[----:B------:R-:W-:Y:S01]  /*2f00*/  IMAD.MOV.U32 R15, RZ, RZ, -0x1 ;  /* 0xffffffffff0f7424 */ /* 0x000fe200078e00ff */
[----:B------:R-:W-:-:S08]  /*2f10*/  MOV R2, 0xff7fffff ;  /* 0xff7fffff00027802 */ /* 0x000fd00000000f00 */
[----:B------:R-:W-:Y:S05]  /*2f20*/  WARPSYNC.COLLECTIVE R15, `(.L_x_5251) ;  /* 0x000000000f087348 */ /* 0x000fea0003c00000 */
[----:B------:R0:W1:Y:S02]  /*2f30*/  SHFL.BFLY P6, R14, R13, R12, R11 ;  /* 0x0c00000c0d0e7389 */ /* 0x00006400000c000b */
[----:B01----:R-:W-:Y:S01]  /*2f40*/  ENDCOLLECTIVE ;  /* 0x000000000000791b */ /* 0x003fe20003800000 */
.L_x_5251:
[----:B------:R-:W-:Y:S01]  /*2f50*/  HFMA2.MMA R12, -RZ, RZ, 0, 4.76837158203125e-07 ;  /* 0x00000008ff0c7435 */ /* 0x000fe200000001ff */
[----:B------:R-:W-:-:S04]  /*2f60*/  FMNMX.FTZ R0, R14, -3.40282346638528859812e+38, !PT ;  /* 0xff7fffff0e007809 */ /* 0x000fc80007810000 */
[----:B------:R-:W-:-:S07]  /*2f70*/  MOV R13, R0 ;  /* 0x00000000000d7202 */ /* 0x000fce0000000f00 */
[----:B------:R-:W-:Y:S05]  /*2f80*/  WARPSYNC.COLLECTIVE R15, `(.L_x_5252) ;  /* 0x000000000f087348 */ /* 0x000fea0003c00000 */
[----:B------:R0:W1:Y:S02]  /*2f90*/  SHFL.BFLY P6, R14, R13, R12, R11 ;  /* 0x0c00000c0d0e7389 */ /* 0x00006400000c000b */
[----:B01----:R-:W-:Y:S01]  /*2fa0*/  ENDCOLLECTIVE ;  /* 0x000000000000791b */ /* 0x003fe20003800000 */
.L_x_5252:
[----:B------:R-:W-:Y:S02]  /*2fb0*/  MOV R12, 0x4 ;  /* 0x00000004000c7802 */ /* 0x000fe40000000f00 */
[----:B------:R-:W-:-:S05]  /*2fc0*/  FMNMX.FTZ R3, R0, R14, !PT ;  /* 0x0000000e00037209 */ /* 0x000fca0007810000 */
[----:B------:R-:W-:-:S07]  /*2fd0*/  IMAD.MOV.U32 R13, RZ, RZ, R3 ;  /* 0x000000ffff0d7224 */ /* 0x000fce00078e0003 */
[----:B------:R-:W-:Y:S05]  /*2fe0*/  WARPSYNC.COLLECTIVE R15, `(.L_x_5253) ;  /* 0x000000000f087348 */ /* 0x000fea0003c00000 */
[----:B------:R0:W1:Y:S02]  /*2ff0*/  SHFL.BFLY P6, R14, R13, R12, R11 ;  /* 0x0c00000c0d0e7389 */ /* 0x00006400000c000b */
[----:B01----:R-:W-:Y:S01]  /*3000*/  ENDCOLLECTIVE ;  /* 0x000000000000791b */ /* 0x003fe20003800000 */
.L_x_5253:
[----:B------:R-:W-:Y:S05]  /*3010*/  BRA `(.L_x_5254) ;  /* 0xffffffd800e47947 */ /* 0x000fea000383ffff */
.L_x_5255:
        /* <DEDUP_REMOVED lines=14> */
.L_x_28133:


//--------------------- .text._ZN4vllm25paged_attention_v1_kernelIfhLi256ELi32ELi128ELNS_18Fp8KVCacheDataTypeE2ELb0EEEvPT_PKS2_PKT0_S8_ifPKiSA_iPKfiiiSC_SC_iiiii --------------------------
	.section	.text._ZN4vllm25paged_attention_v1_kernelIfhLi256ELi32ELi128ELNS_18Fp8KVCacheDataTypeE2ELb0EEEvPT_PKS2_PKT0_S8_ifPKiSA_iPKfiiiSC_SC_iiiii,"ax",@progbits
	.align	128
        .global         _ZN4vllm25paged_attention_v1_kernelIfhLi256ELi32ELi128ELNS_18Fp8KVCacheDataTypeE2ELb0EEEvPT_PKS2_PKT0_S8_ifPKiSA_iPKfiiiSC_SC_iiiii
        .type           _ZN4vllm25paged_attention_v1_kernelIfhLi256ELi32ELi128ELNS_18Fp8KVCacheDataTypeE2ELb0EEEvPT_PKS2_PKT0_S8_ifPKiSA_iPKfiiiSC_SC_iiiii,@function
        .size           _ZN4vllm25paged_attention_v1_kernelIfhLi256ELi32ELi128ELNS_18Fp8KVCacheDataTypeE2ELb0EEEvPT_PKS2_PKT0_S8_ifPKiSA_iPKfiiiSC_SC_iiiii,(.L_x_28134 - _ZN4vllm25paged_attention_v1_kernelIfhLi256ELi32ELi128ELNS_18Fp8KVCacheDataTypeE2ELb0EEEvPT_PKS2_PKT0_S8_ifPKiSA_iPKfiiiSC_SC_iiiii)
        .other          _ZN4vllm25paged_attention_v1_kernelIfhLi256ELi32ELi128ELNS_18Fp8KVCacheDataTypeE2ELb0EEEvPT_PKS2_PKT0_S8_ifPKiSA_iPKfiiiSC_SC_iiiii,@"STO_CUDA_ENTRY STV_DEFAULT"
_ZN4vllm25paged_attention_v1_kernelIfhLi256ELi32ELi128ELNS_18Fp8KVCacheDataTypeE2ELb0EEEvPT_PKS2_PKT0_S8_ifPKiSA_iPKfiiiSC_SC_iiiii:
.text._ZN4vllm25paged_attention_v1_kernelIfhLi256ELi32ELi128ELNS_18Fp8KVCacheDataTypeE2ELb0EEEvPT_PKS2_PKT0_S8_ifPKiSA_iPKfiiiSC_SC_iiiii:
        /* <DEDUP_REMOVED lines=34> */
.L_x_5292:
        /* <DEDUP_REMOVED lines=40> */
.L_x_5262:
        /* <DEDUP_REMOVED lines=11> */
.L_x_5261:
[----:B------:R-:W-:Y:S05]  /*0550*/  BSYNC B1 ;  /* 0x0000000000017941 */ /* 0x000fea0003800000 */
.L_x_5260:
        /* <DEDUP_REMOVED lines=14> */
.L_x_5265:
        /* <DEDUP_REMOVED lines=29> */
[C---:B-----5:R-:W-:Y:S01]  /*0810*/  FADD.FTZ R21, -R0.reuse, R21 ;  /* 0x0000001500157221 */ /* 0x060fe20000010100 */
[----:B------:R-:W5:Y:S01]  /*0820*/  LDS R41, [R2+0x1a00] ;  /* 0x001a000002297984 */ /* 0x000f620000000800 */
[C---:B------:R-:W-:Y:S02]  /*0830*/  FADD.FTZ R23, -R0.reuse, R23 ;  /* 0x0000001700177221 */ /* 0x040fe40000010100 */
[----:B------:R-:W-:Y:S02]  /*0840*/  FMUL.FTZ R21, R21, 1.4426950216293334961 ;  /* 0x3fb8aa3b15157820 */ /* 0x000fe40000410000 */
[----:B------:R-:W1:Y:S01]  /*0850*/  MUFU.EX2 R13, R13 ;  /* 0x0000000d000d7308 */ /* 0x000e620000000800 */
[----:B------:R-:W-:Y:S01]  /*0860*/  FADD.FTZ R3, R9, R3 ;  /* 0x0000000309037221 */ /* 0x000fe20000010000 */
[----:B------:R-:W-:Y:S01]  /*0870*/  FMUL.FTZ R23, R23, 1.4426950216293334961 ;  /* 0x3fb8aa3b17177820 */ /* 0x000fe20000410000 */
[C---:B------:R-:W-:Y:S01]  /*0880*/  FADD.FTZ R25, -R0.reuse, R25 ;  /* 0x0000001900197221 */ /* 0x040fe20000010100 */
[----:B------:R-:W-:Y:S01]  /*0890*/  STS [R2+-0x400], R9 ;  /* 0xfffc000902007388 */ /* 0x000fe20000000800 */
[----:B------:R-:W-:-:S02]  /*08a0*/  FADD.FTZ R27, -R0, R27 ;  /* 0x0000001b001b7221 */ /* 0x000fc40000010100 */
[----:B------:R-:W-:Y:S01]  /*08b0*/  FMUL.FTZ R25, R25, 1.4426950216293334961 ;  /* 0x3fb8aa3b19197820 */ /* 0x000fe20000410000 */
[----:B------:R-:W2:Y:S01]  /*08c0*/  MUFU.EX2 R15, R15 ;  /* 0x0000000f000f7308 */ /* 0x000ea20000000800 */
[----:B0-----:R-:W-:Y:S01]  /*08d0*/  FADD.FTZ R3, R3, R11 ;  /* 0x0000000b03037221 */ /* 0x001fe20000010000 */
[----:B------:R-:W-:Y:S01]  /*08e0*/  FMUL.FTZ R27, R27, 1.4426950216293334961 ;  /* 0x3fb8aa3b1b1b7820 */ /* 0x000fe20000410000 */
[C---:B------:R-:W-:Y:S01]  /*08f0*/  FADD.FTZ R29, -R0.reuse, R29 ;  /* 0x0000001d001d7221 */ /* 0x040fe20000010100 */
[----:B------:R-:W-:Y:S01]  /*0900*/  STS [R2+-0x200], R11 ;  /* 0xfffe000b02007388 */ /* 0x000fe20000000800 */
[C---:B------:R-:W-:Y:S02]  /*0910*/  FADD.FTZ R31, -R0.reuse, R31 ;  /* 0x0000001f001f7221 */ /* 0x040fe40000010100 */
[----:B------:R-:W-:Y:S01]  /*0920*/  FMUL.FTZ R29, R29, 1.4426950216293334961 ;  /* 0x3fb8aa3b1d1d7820 */ /* 0x000fe20000410000 */
[----:B------:R-:W0:Y:S01]  /*0930*/  MUFU.EX2 R17, R17 ;  /* 0x0000001100117308 */ /* 0x000e220000000800 */
[----:B-1----:R-:W-:Y:S01]  /*0940*/  FADD.FTZ R3, R3, R13 ;  /* 0x0000000d03037221 */ /* 0x002fe20000010000 */
[----:B------:R-:W-:Y:S01]  /*0950*/  FMUL.FTZ R31, R31, 1.4426950216293334961 ;  /* 0x3fb8aa3b1f1f7820 */ /* 0x000fe20000410000 */
[C---:B------:R-:W-:Y:S01]  /*0960*/  FADD.FTZ R33, -R0.reuse, R33 ;  /* 0x0000002100217221 */ /* 0x040fe20000010100 */
[----:B------:R-:W-:Y:S03]  /*0970*/  STS [R2], R13 ;  /* 0x0000000d02007388 */ /* 0x000fe60000000800 */
[----:B------:R-:W-:Y:S01]  /*0980*/  FMUL.FTZ R33, R33, 1.4426950216293334961 ;  /* 0x3fb8aa3b21217820 */ /* 0x000fe20000410000 */
[----:B------:R-:W1:Y:S01]  /*0990*/  MUFU.EX2 R21, R21 ;  /* 0x0000001500157308 */ /* 0x000e620000000800 */
[----:B--2---:R-:W-:Y:S01]  /*09a0*/  FADD.FTZ R3, R3, R15 ;  /* 0x0000000f03037221 */ /* 0x004fe20000010000 */
[C---:B------:R-:W-:Y:S01]  /*09b0*/  FADD.FTZ R35, -R0.reuse, R35 ;  /* 0x0000002300237221 */ /* 0x040fe20000010100 */
[C---:B---3--:R-:W-:Y:S01]  /*09c0*/  FADD.FTZ R37, -R0.reuse, R37 ;  /* 0x0000002500257221 */ /* 0x048fe20000010100 */
[----:B------:R-:W-:Y:S02]  /*09d0*/  STS [R2+0x200], R15 ;  /* 0x0002000f02007388 */ /* 0x000fe40000000800 */
[----:B------:R-:W-:Y:S01]  /*09e0*/  FMUL.FTZ R35, R35, 1.4426950216293334961 ;  /* 0x3fb8aa3b23237820 */ /* 0x000fe20000410000 */
[----:B------:R-:W-:Y:S01]  /*09f0*/  FMUL.FTZ R37, R37, 1.4426950216293334961 ;  /* 0x3fb8aa3b25257820 */ /* 0x000fe20000410000 */
[----:B------:R-:W2:Y:S01]  /*0a00*/  MUFU.EX2 R23, R23 ;  /* 0x0000001700177308 */ /* 0x000ea20000000800 */
[----:B0-----:R-:W-:Y:S01]  /*0a10*/  FADD.FTZ R3, R3, R17 ;  /* 0x0000001103037221 */ /* 0x001fe20000010000 */
[C---:B----4-:R-:W-:Y:S01]  /*0a20*/  FADD.FTZ R39, -R0.reuse, R39 ;  /* 0x0000002700277221 */ /* 0x050fe20000010100 */
[----:B-----5:R-:W-:Y:S01]  /*0a30*/  FADD.FTZ R41, -R0, R41 ;  /* 0x0000002900297221 */ /* 0x020fe20000010100 */
[----:B------:R-:W-:Y:S02]  /*0a40*/  STS [R2+0x400], R17 ;  /* 0x0004001102007388 */ /* 0x000fe40000000800 */
[----:B------:R-:W-:Y:S01]  /*0a50*/  FMUL.FTZ R39, R39, 1.4426950216293334961 ;  /* 0x3fb8aa3b27277820 */ /* 0x000fe20000410000 */
[----:B------:R-:W-:Y:S01]  /*0a60*/  FMUL.FTZ R41, R41, 1.4426950216293334961 ;  /* 0x3fb8aa3b29297820 */ /* 0x000fe20000410000 */
        /* <DEDUP_REMOVED lines=33> */
.L_x_5264:
[----:B------:R-:W-:Y:S05]  /*0c80*/  BSYNC B1 ;  /* 0x0000000000017941 */ /* 0x000fea0003800000 */
.L_x_5263:
        /* <DEDUP_REMOVED lines=55> */
.L_x_5267:
[----:B------:R-:W-:Y:S05]  /*1000*/  BSYNC B1 ;  /* 0x0000000000017941 */ /* 0x000fea0003800000 */
.L_x_5266:
        /* <DEDUP_REMOVED lines=26> */
.L_x_5259:
[----:B------:R-:W-:Y:S05]  /*11b0*/  BSYNC B0 ;  /* 0x0000000000007941 */ /* 0x000fea0003800000 */
.L_x_5258:
        /* <DEDUP_REMOVED lines=35> */
[----:B------:R-:W-:Y:S01]  /*13f0*/  IMAD.IADD R3, R8, 0x1, R3 ;  /* 0x0000000108037824 */ /* 0x000fe200078e0203 */
[----:B------:R0:W1:Y:S04]  /*1400*/  MUFU.RCP R35, R0 ;  /* 0x0000000000237308 */ /* 0x0000680000001000 */
[----:B------:R-:W-:-:S02]  /*1410*/  LEA.HI R2, R3, 0x1, RZ, 0x19 ;  /* 0x0000000103027811 */ /* 0x000fc400078fc8ff */
[----:B------:R-:W-:Y:S01]  /*1420*/  ISETP.GE.U32.AND P1, PT, R3, 0x180, PT ;  /* 0x000001800300780c */ /* 0x000fe20003f26070 */
[----:B------:R-:W-:Y:S01]  /*1430*/  IMAD.MOV.U32 R3, RZ, RZ, R19 ;  /* 0x000000ffff037224 */ /* 0x000fe200078e0013 */
[----:B------:R-:W-:-:S13]  /*1440*/  LOP3.LUT P0, R2, R2, 0x3, RZ, 0xc0, !PT ;  /* 0x0000000302027812 */ /* 0x000fda000780c0ff */
[----:B01----:R-:W-:Y:S05]  /*1450*/  @!P0 BRA `(.L_x_5271) ;  /* 0x00000000003c8947 */ /* 0x003fea0003800000 */
[----:B------:R-:W0:Y:S01]  /*1460*/  S2UR UR5, SR_CgaCtaId ;  /* 0x00000000000579c3 */ /* 0x000e220000008800 */
[----:B------:R-:W-:Y:S01]  /*1470*/  UMOV UR4, 0x400 ;  /* 0x0000040000047882 */ /* 0x000fe20000000000 */
[----:B------:R-:W-:Y:S01]  /*1480*/  IMAD.MOV.U32 R0, RZ, RZ, R2 ;  /* 0x000000ffff007224 */ /* 0x000fe200078e0002 */
[----:B------:R-:W-:Y:S01]  /*1490*/  UIADD3 UR4, UR4, 0x20, URZ ;  /* 0x0000002004047890 */ /* 0x000fe2000fffe03f */
[----:B------:R-:W-:-:S03]  /*14a0*/  IMAD.MOV.U32 R3, RZ, RZ, R19 ;  /* 0x000000ffff037224 */ /* 0x000fc600078e0013 */
[----:B0-----:R-:W-:-:S06]  /*14b0*/  ULEA UR4, UR5, UR4, 0x18 ;  /* 0x0000000405047291 */ /* 0x001fcc000f8ec03f */
[----:B------:R-:W-:-:S07]  /*14c0*/  LEA R2, R19, UR4, 0x2 ;  /* 0x0000000413027c11 */ /* 0x000fce000f8e10ff */
.L_x_5272:
        /* <DEDUP_REMOVED lines=8> */
.L_x_5271:
[----:B------:R-:W-:Y:S05]  /*1550*/  BSYNC B1 ;  /* 0x0000000000017941 */ /* 0x000fea0003800000 */
.L_x_5270:
        /* <DEDUP_REMOVED lines=14> */
.L_x_5275:
        /* <DEDUP_REMOVED lines=29> */
[C---:B-----5:R-:W-:Y:S01]  /*1810*/  FMUL.FTZ R5, R35.reuse, R18 ;  /* 0x0000001223057220 */ /* 0x060fe20000410000 */
[C---:B------:R-:W-:Y:S01]  /*1820*/  FMUL.FTZ R25, R35.reuse, R24 ;  /* 0x0000001823197220 */ /* 0x040fe20000410000 */
        /* <DEDUP_REMOVED lines=21> */
.L_x_5274:
[----:B------:R-:W-:Y:S05]  /*1980*/  BSYNC B1 ;  /* 0x0000000000017941 */ /* 0x000fea0003800000 */
.L_x_5273:
        /* <DEDUP_REMOVED lines=31> */
.L_x_5277:
[----:B------:R-:W-:Y:S05]  /*1b80*/  BSYNC B1 ;  /* 0x0000000000017941 */ /* 0x000fea0003800000 */
.L_x_5276:
        /* <DEDUP_REMOVED lines=14> */
.L_x_5269:
[----:B------:R-:W-:Y:S05]  /*1c70*/  BSYNC B0 ;  /* 0x0000000000007941 */ /* 0x000fea0003800000 */
.L_x_5268:
[----:B------:R-:W-:Y:S01]  /*1c80*/  BAR.SYNC.DEFER_BLOCKING 0x0 ;  /* 0x0000000000007b1d */ /* 0x000fe20000010000 */
[----:B------:R-:W-:Y:S01]  /*1c90*/  LOP3.LUT R33, R7, 0x7, RZ, 0xc0, !PT ;  /* 0x0000000707217812 */ /* 0x000fe200078ec0ff */
[----:B------:R-:W-:Y:S01]  /*1ca0*/  HFMA2.MMA R77, -RZ, RZ, 0, 0 ;  /* 0x00000000ff4d7435 */ /* 0x000fe200000001ff */
[----:B01----:R-:W-:Y:S01]  /*1cb0*/  LOP3.LUT R0, R19, 0xffffffc0, RZ, 0xc0, !PT ;  /* 0xffffffc013007812 */ /* 0x003fe200078ec0ff */
[----:B------:R-:W-:Y:S01]  /*1cc0*/  IMAD.SHL.U32 R2, R6, 0x100, RZ ;  /* 0x0000010006027824 */ /* 0x000fe200078e00ff */
[----:B------:R-:W-:Y:S01]  /*1cd0*/  ISETP.NE.AND P0, PT, R33, RZ, PT ;  /* 0x000000ff2100720c */ /* 0x000fe20003f05270 */
[----:B------:R-:W-:Y:S01]  /*1ce0*/  BSSY B0, `(.L_x_5278) ;  /* 0x0000070000007945 */ /* 0x000fe20003800000 */
[----:B------:R-:W-:Y:S02]  /*1cf0*/  CS2R R44, SRZ ;  /* 0x00000000002c7805 */ /* 0x000fe4000001ff00 */
[----:B------:R-:W-:Y:S02]  /*1d00*/  CS2R R42, SRZ ;  /* 0x00000000002a7805 */ /* 0x000fe4000001ff00 */
[----:B------:R-:W-:-:S02]  /*1d10*/  ISETP.NE.OR P0, PT, R0, 0x40, P0 ;  /* 0x000000400000780c */ /* 0x000fc40000705670 */
[----:B------:R-:W-:Y:S02]  /*1d20*/  CS2R R38, SRZ ;  /* 0x0000000000267805 */ /* 0x000fe4000001ff00 */
[----:B------:R-:W-:Y:S02]  /*1d30*/  CS2R R40, SRZ ;  /* 0x0000000000287805 */ /* 0x000fe4000001ff00 */
[----:B------:R-:W-:Y:S02]  /*1d40*/  CS2R R68, SRZ ;  /* 0x0000000000447805 */ /* 0x000fe4000001ff00 */
[----:B------:R-:W-:Y:S01]  /*1d50*/  CS2R R66, SRZ ;  /* 0x0000000000427805 */ /* 0x000fe2000001ff00 */
[----:B------:R-:W-:Y:S01]  /*1d60*/  IMAD.MOV.U32 R75, RZ, RZ, RZ ;  /* 0x000000ffff4b7224 */ /* 0x000fe200078e00ff */
[----:B------:R-:W-:Y:S01]  /*1d70*/  CS2R R50, SRZ ;  /* 0x0000000000327805 */ /* 0x000fe2000001ff00 */
[----:B------:R-:W-:Y:S01]  /*1d80*/  IMAD.MOV.U32 R73, RZ, RZ, RZ ;  /* 0x000000ffff497224 */ /* 0x000fe200078e00ff */
[----:B------:R-:W-:Y:S01]  /*1d90*/  CS2R R58, SRZ ;  /* 0x00000000003a7805 */ /* 0x000fe2000001ff00 */
[----:B------:R-:W-:Y:S01]  /*1da0*/  IMAD.MOV.U32 R71, RZ, RZ, RZ ;  /* 0x000000ffff477224 */ /* 0x000fe200078e00ff */
[----:B------:R-:W-:-:S02]  /*1db0*/  CS2R R56, SRZ ;  /* 0x0000000000387805 */ /* 0x000fc4000001ff00 */
[----:B------:R-:W-:Y:S02]  /*1dc0*/  CS2R R60, SRZ ;  /* 0x00000000003c7805 */ /* 0x000fe4000001ff00 */
[----:B------:R-:W-:Y:S02]  /*1dd0*/  CS2R R64, SRZ ;  /* 0x0000000000407805 */ /* 0x000fe4000001ff00 */
[----:B------:R-:W-:Y:S02]  /*1de0*/  CS2R R46, SRZ ;  /* 0x00000000002e7805 */ /* 0x000fe4000001ff00 */
[----:B------:R-:W-:Y:S01]  /*1df0*/  CS2R R54, SRZ ;  /* 0x0000000000367805 */ /* 0x000fe2000001ff00 */
[----:B------:R-:W-:Y:S01]  /*1e00*/  BAR.SYNC.DEFER_BLOCKING 0x0 ;  /* 0x0000000000007b1d */ /* 0x000fe20000010000 */
[----:B------:R-:W-:Y:S02]  /*1e10*/  CS2R R62, SRZ ;  /* 0x00000000003e7805 */ /* 0x000fe4000001ff00 */
[----:B------:R-:W-:-:S02]  /*1e20*/  CS2R R22, SRZ ;  /* 0x0000000000167805 */ /* 0x000fc4000001ff00 */
[----:B------:R-:W-:Y:S02]  /*1e30*/  CS2R R26, SRZ ;  /* 0x00000000001a7805 */ /* 0x000fe4000001ff00 */
[----:B------:R-:W-:Y:S02]  /*1e40*/  CS2R R52, SRZ ;  /* 0x0000000000347805 */ /* 0x000fe4000001ff00 */
[----:B------:R-:W-:Y:S02]  /*1e50*/  CS2R R48, SRZ ;  /* 0x0000000000307805 */ /* 0x000fe4000001ff00 */
[----:B------:R-:W-:Y:S02]  /*1e60*/  CS2R R30, SRZ ;  /* 0x00000000001e7805 */ /* 0x000fe4000001ff00 */
        /* <DEDUP_REMOVED lines=8> */
[----:B------:R-:W-:Y:S01]  /*1ef0*/  CS2R R14, SRZ ;  /* 0x00000000000e7805 */ /* 0x000fe2000001ff00 */
[----:B------:R-:W-:Y:S02]  /*1f00*/  IMAD.MOV.U32 R18, RZ, RZ, RZ ;  /* 0x000000ffff127224 */ /* 0x000fe400078e00ff */
[----:B------:R-:W-:Y:S02]  /*1f10*/  IMAD.MOV.U32 R6, RZ, RZ, RZ ;  /* 0x000000ffff067224 */ /* 0x000fe400078e00ff */
[----:B------:R-:W-:Y:S02]  /*1f20*/  IMAD.MOV.U32 R3, RZ, RZ, RZ ;  /* 0x000000ffff037224 */ /* 0x000fe400078e00ff */
[----:B------:R-:W-:Y:S01]  /*1f30*/  IMAD.MOV.U32 R0, RZ, RZ, RZ ;  /* 0x000000ffff007224 */ /* 0x000fe200078e00ff */
[----:B------:R-:W-:Y:S06]  /*1f40*/  @P0 BRA `(.L_x_5279) ;  /* 0x0000000400240947 */ /* 0x000fec0003800000 */
[----:B------:R-:W0:Y:S01]  /*1f50*/  S2UR UR5, SR_CgaCtaId ;  /* 0x00000000000579c3 */ /* 0x000e220000008800 */
[----:B------:R-:W-:Y:S01]  /*1f60*/  UMOV UR4, 0x400 ;  /* 0x0000040000047882 */ /* 0x000fe20000000000 */
[----:B------:R-:W-:Y:S01]  /*1f70*/  SHF.R.S32.HI R34, RZ, 0x1f, R7 ;  /* 0x0000001fff227819 */ /* 0x000fe20000011407 */
[----:B------:R-:W-:-:S03]  /*1f80*/  UIADD3 UR4, UR4, 0x20, URZ ;  /* 0x0000002004047890 */ /* 0x000fc6000fffe03f */
[----:B------:R-:W-:-:S04]  /*1f90*/  LEA.HI R33, R34, R7, RZ, 0x3 ;  /* 0x0000000722217211 */ /* 0x000fc800078f18ff */
[----:B------:R-:W-:Y:S01]  /*1fa0*/  LEA.HI.SX32 R33, R33, R2, 0x1d ;  /* 0x0000000221217211 */ /* 0x000fe200078feaff */
[----:B0-----:R-:W-:-:S06]  /*1fb0*/  ULEA UR4, UR5, UR4, 0x18 ;  /* 0x0000000405047291 */ /* 0x001fcc000f8ec03f */
[----:B------:R-:W-:Y:S01]  /*1fc0*/  LEA R34, R33, UR4, 0x2 ;  /* 0x0000000421227c11 */ /* 0x000fe2000f8e10ff */
[----:B------:R-:W-:-:S04]  /*1fd0*/  IMAD.MOV.U32 R33, RZ, RZ, RZ ;  /* 0x000000ffff217224 */ /* 0x000fc800078e00ff */
        /* <DEDUP_REMOVED lines=64> */
.L_x_5279:
[----:B------:R-:W-:Y:S05]  /*23e0*/  BSYNC B0 ;  /* 0x0000000000007941 */ /* 0x000fea0003800000 */
.L_x_5278:
[----:B------:R-:W-:Y:S01]  /*23f0*/  BAR.SYNC.DEFER_BLOCKING 0x0 ;  /* 0x0000000000007b1d */ /* 0x000fe20000010000 */
[----:B------:R-:W-:Y:S01]  /*2400*/  ISETP.NE.AND P0, PT, R33, RZ, PT ;  /* 0x000000ff2100720c */ /* 0x000fe20003f05270 */
[C---:B0-----:R-:W-:Y:S01]  /*2410*/  VIADD R34, R19.reuse, 0x1f ;  /* 0x0000001f13227836 */ /* 0x041fe20000000000 */
[C---:B------:R-:W-:Y:S02]  /*2420*/  LOP3.LUT R33, R19.reuse, 0xffffffe0, RZ, 0xc0, !PT ;  /* 0xffffffe013217812 */ /* 0x040fe400078ec0ff */
[----:B------:R-:W-:Y:S01]  /*2430*/  ISETP.GT.OR P1, PT, R19, 0x3f, P0 ;  /* 0x0000003f1300780c */ /* 0x000fe20000724670 */
[----:B------:R-:W-:Y:S01]  /*2440*/  BSSY B0, `(.L_x_5280) ;  /* 0x000008d000007945 */ /* 0x000fe20003800000 */
[----:B------:R-:W-:Y:S02]  /*2450*/  ISETP.GT.U32.AND P3, PT, R34, 0x3e, PT ;  /* 0x0000003e2200780c */ /* 0x000fe40003f64070 */
[----:B------:R-:W-:Y:S02]  /*2460*/  ISETP.NE.OR P4, PT, R33, 0x20, P0 ;  /* 0x000000202100780c */ /* 0x000fe40000785670 */
[----:B------:R-:W-:-:S07]  /*2470*/  ISETP.GT.OR P2, PT, R19, 0x1f, P0 ;  /* 0x0000001f1300780c */ /* 0x000fce0000744670 */
        /* <DEDUP_REMOVED lines=119> */
[----:B--2---:R-:W-:-:S03]  /*2bf0*/  FADD.FTZ R16, R16, R36 ;  /* 0x0000002410107221 */ /* 0x004fc60000010000 */
[----:B------:R-:W2:Y:S01]  /*2c00*/  LDS R36, [R19+0x330] ;  /* 0x0003300013247984 */ /* 0x000ea20000000800 */
[----:B---3--:R-:W-:Y:S01]  /*2c10*/  FADD.FTZ R0, R0, R35 ;  /* 0x0000002300007221 */ /* 0x008fe20000010000 */
[----:B0-----:R-:W-:Y:S02]  /*2c20*/  FADD.FTZ R24, R24, R33 ;  /* 0x0000002118187221 */ /* 0x001fe40000010000 */
[----:B------:R-:W0:Y:S01]  /*2c30*/  LDS R33, [R19+0x360] ;  /* 0x0003600013217984 */ /* 0x000e220000000800 */
[----:B-1----:R-:W-:-:S03]  /*2c40*/  FADD.FTZ R27, R27, R34 ;  /* 0x000000221b1b7221 */ /* 0x002fc60000010000 */
[----:B------:R-:W1:Y:S01]  /*2c50*/  LDS R34, [R19+0x350] ;  /* 0x0003500013227984 */ /* 0x000e620000000800 */
[----:B--2---:R-:W-:-:S03]  /*2c60*/  FADD.FTZ R25, R25, R36 ;  /* 0x0000002419197221 */ /* 0x004fc60000010000 */
[----:B------:R-:W2:Y:S01]  /*2c70*/  LDS R36, [R19+0x370] ;  /* 0x0003700013247984 */ /* 0x000ea20000000800 */
[----:B0-----:R-:W-:-:S03]  /*2c80*/  FADD.FTZ R18, R18, R33 ;  /* 0x0000002112127221 */ /* 0x001fc60000010000 */
[----:B------:R-:W0:Y:S01]  /*2c90*/  LDS R33, [R19+0x3c0] ;  /* 0x0003c00013217984 */ /* 0x000e220000000800 */
[----:B-1----:R-:W-:-:S03]  /*2ca0*/  FADD.FTZ R21, R21, R34 ;  /* 0x0000002215157221 */ /* 0x002fc60000010000 */
[----:B------:R-:W1:Y:S01]  /*2cb0*/  LDS R34, [R19+0x3a0] ;  /* 0x0003a00013227984 */ /* 0x000e620000000800 */
[----:B--2---:R-:W-:-:S03]  /*2cc0*/  FADD.FTZ R17, R17, R36 ;  /* 0x0000002411117221 */ /* 0x004fc60000010000 */
[----:B------:R-:W2:Y:S01]  /*2cd0*/  LDS R36, [R19+0x3b0] ;  /* 0x0003b00013247984 */ /* 0x000ea20000000800 */
[----:B0-----:R-:W-:Y:S01]  /*2ce0*/  FADD.FTZ R6, R6, R33 ;  /* 0x0000002106067221 */ /* 0x001fe20000010000 */
[----:B-1----:R-:W-:Y:S01]  /*2cf0*/  FADD.FTZ R11, R11, R34 ;  /* 0x000000220b0b7221 */ /* 0x002fe20000010000 */
[----:B--2---:R-:W-:-:S07]  /*2d00*/  FADD.FTZ R9, R9, R36 ;  /* 0x0000002409097221 */ /* 0x004fce0000010000 */
.L_x_5281:
[----:B------:R-:W-:Y:S05]  /*2d10*/  BSYNC B0 ;  /* 0x0000000000007941 */ /* 0x000fea0003800000 */
.L_x_5280:
[----:B------:R-:W-:Y:S06]  /*2d20*/  BAR.SYNC.DEFER_BLOCKING 0x0 ;  /* 0x0000000000007b1d */ /* 0x000fec0000010000 */
[----:B------:R-:W-:Y:S04]  /*2d30*/  BSSY B0, `(.L_x_5282) ;  /* 0x000004a000007945 */ /* 0x000fe80003800000 */
[----:B------:R-:W-:Y:S05]  /*2d40*/  @P4 BRA `(.L_x_5283) ;  /* 0x0000000400204947 */ /* 0x000fea0003800000 */
        /* <DEDUP_REMOVED lines=72> */
.L_x_5283:
[----:B------:R-:W-:Y:S05]  /*31d0*/  BSYNC B0 ;  /* 0x0000000000007941 */ /* 0x000fea0003800000 */
.L_x_5282:
[----:B------:R-:W-:Y:S06]  /*31e0*/  BAR.SYNC.DEFER_BLOCKING 0x0 ;  /* 0x0000000000007b1d */ /* 0x000fec0000010000 */
[----:B------:R-:W-:Y:S04]  /*31f0*/  BSSY B0, `(.L_x_5284) ;  /* 0x000008a000007945 */ /* 0x000fe80003800000 */
[----:B------:R-:W-:Y:S05]  /*3200*/  @P2 BRA `(.L_x_5285) ;  /* 0x0000000800202947 */ /* 0x000fea0003800000 */
[----:B------:R-:W1:Y:S01]  /*3210*/  S2UR UR5, SR_CgaCtaId ;  /* 0x00000000000579c3 */ /* 0x000e620000008800 */
[----:B------:R-:W-:Y:S01]  /*3220*/  UMOV UR4, 0x400 ;  /* 0x0000040000047882 */ /* 0x000fe20000000000 */
[----:B0-----:R-:W-:Y:S01]  /*3230*/  SHF.R.S32.HI R34, RZ, 0x1f, R7 ;  /* 0x0000001fff227819 */ /* 0x001fe20000011407 */
[----:B------:R-:W-:-:S03]  /*3240*/  UIADD3 UR4, UR4, 0x20, URZ ;  /* 0x0000002004047890 */ /* 0x000fc6000fffe03f */
[----:B------:R-:W-:-:S04]  /*3250*/  LEA.HI R19, R34, R7, RZ, 0x3 ;  /* 0x0000000722137211 */ /* 0x000fc800078f18ff */
[----:B------:R-:W-:Y:S01]  /*3260*/  LEA.HI.SX32 R2, R19, R2, 0x1d ;  /* 0x0000000213027211 */ /* 0x000fe200078feaff */
        /* <DEDUP_REMOVED lines=130> */
.L_x_5285:
[----:B------:R-:W-:Y:S05]  /*3a90*/  BSYNC B0 ;  /* 0x0000000000007941 */ /* 0x000fea0003800000 */
.L_x_5284:
[----:B------:R-:W-:Y:S06]  /*3aa0*/  BAR.SYNC.DEFER_BLOCKING 0x0 ;  /* 0x0000000000007b1d */ /* 0x000fec0000010000 */
[----:B------:R-:W-:Y:S05]  /*3ab0*/  @P3 EXIT ;  /* 0x000000000000394d */ /* 0x000fea0003800000 */
[----:B------:R-:W-:Y:S05]  /*3ac0*/  @P0 EXIT ;  /* 0x000000000000094d */ /* 0x000fea0003800000 */
[----:B------:R-:W1:Y:S01]  /*3ad0*/  S2R R2, SR_CTAID.X ;  /* 0x0000000000027919 */ /* 0x000e620000002500 */
[----:B------:R-:W-:Y:S01]  /*3ae0*/  ULDC UR5, c[0x0][0x14] ;  /* 0x0000050000057ab9 */ /* 0x000fe20000000800 */
[----:B------:R-:W2:Y:S01]  /*3af0*/  LDC R19, c[0x0][0xc] ;  /* 0x00000300ff137b82 */ /* 0x000ea20000000800 */
[----:B0-----:R-:W-:-:S04]  /*3b00*/  SHF.R.S32.HI R34, RZ, 0x1f, R7 ;  /* 0x0000001fff227819 */ /* 0x001fc80000011407 */
[----:B------:R-:W-:-:S03]  /*3b10*/  LEA.HI R34, R34, R7, RZ, 0x3 ;  /* 0x0000000722227211 */ /* 0x000fc600078f18ff */
[----:B------:R-:W0:Y:S01]  /*3b20*/  S2UR UR4, SR_CTAID.Z ;  /* 0x00000000000479c3 */ /* 0x000e220000002700 */
[----:B--2---:R-:W-:-:S04]  /*3b30*/  IMAD R32, R32, R19, RZ ;  /* 0x0000001320207224 */ /* 0x004fc800078e02ff */
[----:B------:R-:W-:Y:S02]  /*3b40*/  IMAD R32, R32, UR5, RZ ;  /* 0x0000000520207c24 */ /* 0x000fe4000f8e02ff */
[----:B-1----:R-:W-:Y:S01]  /*3b50*/  IMAD R2, R2, UR5, RZ ;  /* 0x0000000502027c24 */ /* 0x002fe2000f8e02ff */
[----:B0-----:R-:W-:Y:S01]  /*3b60*/  USHF.L.U32 UR4, UR4, 0x8, URZ ;  /* 0x0000000804047899 */ /* 0x001fe2000800063f */
[----:B------:R-:W-:Y:S02]  /*3b70*/  IMAD.SHL.U32 R33, R32, 0x100, RZ ;  /* 0x0000010020217824 */ /* 0x000fe400078e00ff */
[----:B------:R-:W-:Y:S01]  /*3b80*/  IMAD.SHL.U32 R2, R2, 0x100, RZ ;  /* 0x0000010002027824 */ /* 0x000fe200078e00ff */
[----:B------:R-:W-:Y:S02]  /*3b90*/  USHF.R.S32.HI UR5, URZ, 0x1f, UR4 ;  /* 0x0000001f3f057899 */ /* 0x000fe40008011404 */
[----:B------:R-:W-:Y:S02]  /*3ba0*/  SHF.R.S32.HI R32, RZ, 0x1f, R33 ;  /* 0x0000001fff207819 */ /* 0x000fe40000011421 */
[----:B------:R-:W-:-:S02]  /*3bb0*/  SHF.R.S32.HI R7, RZ, 0x1f, R2 ;  /* 0x0000001fff077819 */ /* 0x000fc40000011402 */
[----:B------:R-:W-:Y:S02]  /*3bc0*/  IADD3 R19, P0, P1, R33, UR4, R2 ;  /* 0x0000000421137c10 */ /* 0x000fe4000f91e002 */
[----:B------:R-:W-:Y:S02]  /*3bd0*/  SHF.R.S32.HI R2, RZ, 0x3, R34 ;  /* 0x00000003ff027819 */ /* 0x000fe40000011422 */
[----:B------:R-:W-:Y:S01]  /*3be0*/  IADD3.X R7, R32, UR5, R7, P0, P1 ;  /* 0x0000000520077c10 */ /* 0x000fe200087e2407 */
[----:B------:R-:W-:Y:S01]  /*3bf0*/  ULDC.64 UR4, c[0x0][0x210] ;  /* 0x0000840000047ab9 */ /* 0x000fe20000000a00 */
[C---:B------:R-:W-:Y:S01]  /*3c00*/  IADD3 R32, P0, R2.reuse, R19, RZ ;  /* 0x0000001302207210 */ /* 0x040fe20007f1e0ff */
[----:B------:R-:W-:-:S03]  /*3c10*/  VIADD R76, R2, 0x58 ;  /* 0x00000058024c7836 */ /* 0x000fc60000000000 */
[----:B------:R-:W-:Y:S02]  /*3c20*/  LEA.HI.X.SX32 R33, R2, R7, 0x1, P0 ;  /* 0x0000000702217211 */ /* 0x000fe400000f0eff */
[----:B------:R-:W-:-:S04]  /*3c30*/  LEA R36, P0, R32, UR4, 0x2 ;  /* 0x0000000420247c11 */ /* 0x000fc8000f8010ff */
[----:B------:R-:W-:Y:S01]  /*3c40*/  LEA.HI.X R37, R32, UR5, R33, 0x2, P0 ;  /* 0x0000000520257c11 */ /* 0x000fe200080f1421 */
[----:B------:R-:W-:-:S04]  /*3c50*/  VIADD R32, R2, 0x4 ;  /* 0x0000000402207836 */ /* 0x000fc80000000000 */
[----:B------:R0:W-:Y:S01]  /*3c60*/  STG.E desc[UR36][R36.64], R44 ;  /* 0x0000002c24007986 */ /* 0x0001e2000c101924 */
[----:B------:R-:W-:-:S04]  /*3c70*/  IADD3 R33, P0, R32, R19, RZ ;  /* 0x0000001320217210 */ /* 0x000fc80007f1e0ff */
[----:B------:R-:W-:Y:S02]  /*3c80*/  LEA.HI.X.SX32 R32, R32, R7, 0x1, P0 ;  /* 0x0000000720207211 */ /* 0x000fe400000f0eff */
[----:B------:R-:W-:-:S04]  /*3c90*/  LEA R34, P0, R33, UR4, 0x2 ;  /* 0x0000000421227c11 */ /* 0x000fc8000f8010ff */
[----:B------:R-:W-:Y:S01]  /*3ca0*/  LEA.HI.X R35, R33, UR5, R32, 0x2, P0 ;  /* 0x0000000521237c11 */ /* 0x000fe200080f1420 */
[C---:B------:R-:W-:Y:S02]  /*3cb0*/  VIADD R32, R2.reuse, 0x8 ;  /* 0x0000000802207836 */ /* 0x040fe40000000000 */
[C---:B0-----:R-:W-:Y:S02]  /*3cc0*/  VIADD R36, R2.reuse, 0xc ;  /* 0x0000000c02247836 */ /* 0x041fe40000000000 */
[----:B------:R-:W-:Y:S01]  /*3cd0*/  VIADD R44, R2, 0x10 ;  /* 0x00000010022c7836 */ /* 0x000fe20000000000 */
[C---:B------:R-:W-:Y:S01]  /*3ce0*/  IADD3 R33, P0, R32.reuse, R19, RZ ;  /* 0x0000001320217210 */ /* 0x040fe20007f1e0ff */
[----:B------:R0:W-:Y:S03]  /*3cf0*/  STG.E desc[UR36][R34.64], R42 ;  /* 0x0000002a22007986 */ /* 0x0001e6000c101924 */
[----:B------:R-:W-:-:S02]  /*3d00*/  LEA.HI.X.SX32 R70, R32, R7, 0x1, P0 ;  /* 0x0000000720467211 */ /* 0x000fc400000f0eff */
[----:B------:R-:W-:-:S04]  /*3d10*/  LEA R32, P0, R33, UR4, 0x2 ;  /* 0x0000000421207c11 */ /* 0x000fc8000f8010ff */
[----:B------:R-:W-:Y:S02]  /*3d20*/  LEA.HI.X R33, R33, UR5, R70, 0x2, P0 ;  /* 0x0000000521217c11 */ /* 0x000fe400080f1446 */
[----:B------:R-:W-:Y:S01]  /*3d30*/  IADD3 R37, P0, R36, R19, RZ ;  /* 0x0000001324257210 */ /* 0x000fe20007f1e0ff */
[----:B0-----:R-:W-:Y:S02]  /*3d40*/  VIADD R42, R2, 0x14 ;  /* 0x00000014022a7836 */ /* 0x001fe40000000000 */
[----:B------:R0:W-:Y:S01]  /*3d50*/  STG.E desc[UR36][R32.64], R38 ;  /* 0x0000002620007986 */ /* 0x0001e2000c101924 */
[----:B------:R-:W-:Y:S02]  /*3d60*/  LEA.HI.X.SX32 R70, R36, R7, 0x1, P0 ;  /* 0x0000000724467211 */ /* 0x000fe400000f0eff */
[----:B------:R-:W-:-:S04]  /*3d70*/  LEA R36, P0, R37, UR4, 0x2 ;  /* 0x0000000425247c11 */ /* 0x000fc8000f8010ff */
[----:B------:R-:W-:Y:S02]  /*3d80*/  LEA.HI.X R37, R37, UR5, R70, 0x2, P0 ;  /* 0x0000000525257c11 */ /* 0x000fe400080f1446 */
[-C--:B------:R-:W-:Y:S02]  /*3d90*/  IADD3 R35, P0, R44, R19.reuse, RZ ;  /* 0x000000132c237210 */ /* 0x080fe40007f1e0ff */
[----:B------:R-:W-:Y:S01]  /*3da0*/  IADD3 R70, P1, R42, R19, RZ ;  /* 0x000000132a467210 */ /* 0x000fe20007f3e0ff */
[----:B0-----:R-:W-:Y:S01]  /*3db0*/  VIADD R38, R2, 0x18 ;  /* 0x0000001802267836 */ /* 0x001fe20000000000 */
[-C--:B------:R-:W-:Y:S01]  /*3dc0*/  LEA.HI.X.SX32 R44, R44, R7.reuse, 0x1, P0 ;  /* 0x000000072c2c7211 */ /* 0x080fe200000f0eff */
[----:B------:R0:W-:Y:S01]  /*3dd0*/  STG.E desc[UR36][R36.64], R39 ;  /* 0x0000002724007986 */ /* 0x0001e2000c101924 */
[C---:B------:R-:W-:Y:S02]  /*3de0*/  LEA R34, P0, R35.reuse, UR4, 0x2 ;  /* 0x0000000423227c11 */ /* 0x040fe4000f8010ff */
[----:B------:R-:W-:Y:S01]  /*3df0*/  LEA.HI.X.SX32 R33, R42, R7, 0x1, P1 ;  /* 0x000000072a217211 */ /* 0x000fe200008f0eff */
[----:B------:R-:W-:Y:S01]  /*3e00*/  VIADD R42, R2, 0x20 ;  /* 0x00000020022a7836 */ /* 0x000fe20000000000 */
[----:B------:R-:W-:-:S02]  /*3e10*/  LEA.HI.X R35, R35, UR5, R44, 0x2, P0 ;  /* 0x0000000523237c11 */ /* 0x000fc400080f142c */
[----:B------:R-:W-:-:S03]  /*3e20*/  LEA R32, P0, R70, UR4, 0x2 ;  /* 0x0000000446207c11 */ /* 0x000fc6000f8010ff */
[----:B------:R1:W-:Y:S01]  /*3e30*/  STG.E desc[UR36][R34.64], R45 ;  /* 0x0000002d22007986 */ /* 0x0003e2000c101924 */
[----:B------:R-:W-:Y:S01]  /*3e40*/  LEA.HI.X R33, R70, UR5, R33, 0x2, P0 ;  /* 0x0000000546217c11 */ /* 0x000fe200080f1421 */
[----:B0-----:R-:W-:Y:S01]  /*3e50*/  VIADD R36, R2, 0x1c ;  /* 0x0000001c02247836 */ /* 0x001fe20000000000 */
[----:B------:R-:W-:-:S03]  /*3e60*/  IADD3 R44, P0, R38, R19, RZ ;  /* 0x00000013262c7210 */ /* 0x000fc60007f1e0ff */
[----:B------:R0:W-:Y:S01]  /*3e70*/  STG.E desc[UR36][R32.64], R40 ;  /* 0x0000002820007986 */ /* 0x0001e2000c101924 */
[----:B------:R-:W-:Y:S02]  /*3e80*/  LEA.HI.X.SX32 R39, R38, R7, 0x1, P0 ;  /* 0x0000000726277211 */ /* 0x000fe400000f0eff */
[----:B------:R-:W-:Y:S02]  /*3e90*/  LEA R38, P0, R44, UR4, 0x2 ;  /* 0x000000042c267c11 */ /* 0x000fe4000f8010ff */
[----:B------:R-:W-:Y:S01]  /*3ea0*/  IADD3 R37, P1, R36, R19, RZ ;  /* 0x0000001324257210 */ /* 0x000fe20007f3e0ff */
[----:B-1----:R-:W-:Y:S01]  /*3eb0*/  VIADD R34, R2, 0x24 ;  /* 0x0000002402227836 */ /* 0x002fe20000000000 */
[----:B------:R-:W-:Y:S02]  /*3ec0*/  LEA.HI.X R39, R44, UR5, R39, 0x2, P0 ;  /* 0x000000052c277c11 */ /* 0x000fe400080f1427 */
[----:B------:R-:W-:Y:S02]  /*3ed0*/  LEA.HI.X.SX32 R70, R36, R7, 0x1, P1 ;  /* 0x0000000724467211 */ /* 0x000fe400008f0eff */
[----:B------:R-:W-:Y:S01]  /*3ee0*/  LEA R36, P0, R37, UR4, 0x2 ;  /* 0x0000000425247c11 */ /* 0x000fe2000f8010ff */
[----:B------:R1:W-:Y:S01]  /*3ef0*/  STG.E desc[UR36][R38.64], R41 ;  /* 0x0000002926007986 */ /* 0x0003e2000c101924 */
[----:B------:R-:W-:-:S02]  /*3f00*/  IADD3 R44, P1, R42, R19, RZ ;  /* 0x000000132a2c7210 */ /* 0x000fc40007f3e0ff */
[----:B------:R-:W-:Y:S02]  /*3f10*/  LEA.HI.X R37, R37, UR5, R70, 0x2, P0 ;  /* 0x0000000525257c11 */ /* 0x000fe400080f1446 */
[----:B------:R-:W-:Y:S02]  /*3f20*/  LEA.HI.X.SX32 R35, R42, R7, 0x1, P1 ;  /* 0x000000072a237211 */ /* 0x000fe400008f0eff */
[----:B0-----:R-:W-:Y:S01]  /*3f30*/  LEA R32, P0, R44, UR4, 0x2 ;  /* 0x000000042c207c11 */ /* 0x001fe2000f8010ff */
[----:B------:R0:W-:Y:S01]  /*3f40*/  STG.E desc[UR36][R36.64], R43 ;  /* 0x0000002b24007986 */ /* 0x0001e2000c101924 */
[----:B------:R-:W-:Y:S02]  /*3f50*/  IADD3 R40, R2, 0x28, RZ ;  /* 0x0000002802287810 */ /* 0x000fe40007ffe0ff */
[----:B------:R-:W-:Y:S01]  /*3f60*/  LEA.HI.X R33, R44, UR5, R35, 0x2, P0 ;  /* 0x000000052c217c11 */ /* 0x000fe200080f1423 */
[----:B-1----:R-:W-:Y:S01]  /*3f70*/  VIADD R38, R2, 0x2c ;  /* 0x0000002c02267836 */ /* 0x002fe20000000000 */
[----:B------:R-:W-:-:S02]  /*3f80*/  IADD3 R35, P0, R34, R19, RZ ;  /* 0x0000001322237210 */ /* 0x000fc40007f1e0ff */
[----:B------:R-:W-:Y:S01]  /*3f90*/  IADD3 R42, P1, R40, R19, RZ ;  /* 0x00000013282a7210 */ /* 0x000fe20007f3e0ff */
[----:B------:R-:W-:Y:S01]  /*3fa0*/  STG.E desc[UR36][R32.64], R68 ;  /* 0x0000004420007986 */ /* 0x000fe2000c101924 */
[-C--:B------:R-:W-:Y:S02]  /*3fb0*/  LEA.HI.X.SX32 R44, R34, R7.reuse, 0x1, P0 ;  /* 0x00000007222c7211 */ /* 0x080fe400000f0eff */
[C---:B------:R-:W-:Y:S01]  /*3fc0*/  LEA R34, P0, R35.reuse, UR4, 0x2 ;  /* 0x0000000423227c11 */ /* 0x040fe2000f8010ff */
[----:B0-----:R-:W-:Y:S01]  /*3fd0*/  VIADD R36, R2, 0x34 ;  /* 0x0000003402247836 */ /* 0x001fe20000000000 */
[----:B------:R-:W-:Y:S02]  /*3fe0*/  LEA.HI.X.SX32 R45, R40, R7, 0x1, P1 ;  /* 0x00000007282d7211 */ /* 0x000fe400008f0eff */
[----:B------:R-:W-:Y:S01]  /*3ff0*/  LEA.HI.X R35, R35, UR5, R44, 0x2, P0 ;  /* 0x0000000523237c11 */ /* 0x000fe200080f142c */
[----:B------:R-:W-:Y:S01]  /*4000*/  VIADD R44, R2, 0x30 ;  /* 0x00000030022c7836 */ /* 0x000fe20000000000 */
[----:B------:R-:W-:-:S02]  /*4010*/  LEA R40, P1, R42, UR4, 0x2 ;  /* 0x000000042a287c11 */ /* 0x000fc4000f8210ff */
[----:B------:R-:W-:Y:S01]  /*4020*/  IADD3 R39, P0, R38, R19, RZ ;  /* 0x0000001326277210 */ /* 0x000fe20007f1e0ff */
[----:B------:R0:W-:Y:S01]  /*4030*/  STG.E desc[UR36][R34.64], R66 ;  /* 0x0000004222007986 */ /* 0x0001e2000c101924 */
[----:B------:R-:W-:Y:S02]  /*4040*/  LEA.HI.X R41, R42, UR5, R45, 0x2, P1 ;  /* 0x000000052a297c11 */ /* 0x000fe400088f142d */
[----:B------:R-:W-:Y:S02]  /*4050*/  LEA.HI.X.SX32 R70, R38, R7, 0x1, P0 ;  /* 0x0000000726467211 */ /* 0x000fe400000f0eff */
[----:B------:R-:W-:Y:S01]  /*4060*/  LEA R42, P0, R39, UR4, 0x2 ;  /* 0x00000004272a7c11 */ /* 0x000fe2000f8010ff */
[----:B------:R1:W-:Y:S01]  /*4070*/  STG.E desc[UR36][R40.64], R75 ;  /* 0x0000004b28007986 */ /* 0x0003e2000c101924 */
[-C--:B------:R-:W-:Y:S02]  /*4080*/  IADD3 R38, P1, R44, R19.reuse, RZ ;  /* 0x000000132c267210 */ /* 0x080fe40007f3e0ff */
[----:B------:R-:W-:-:S02]  /*4090*/  IADD3 R37, P2, R36, R19, RZ ;  /* 0x0000001324257210 */ /* 0x000fc40007f5e0ff */
[----:B------:R-:W-:Y:S01]  /*40a0*/  LEA.HI.X R43, R39, UR5, R70, 0x2, P0 ;  /* 0x00000005272b7c11 */ /* 0x000fe200080f1446 */
[----:B------:R-:W-:Y:S01]  /*40b0*/  VIADD R70, R2, 0x40 ;  /* 0x0000004002467836 */ /* 0x000fe20000000000 */
[-C--:B------:R-:W-:Y:S01]  /*40c0*/  LEA.HI.X.SX32 R39, R44, R7.reuse, 0x1, P1 ;  /* 0x000000072c277211 */ /* 0x080fe200008f0eff */
[----:B0-----:R-:W-:Y:S01]  /*40d0*/  VIADD R66, R2, 0x4c ;  /* 0x0000004c02427836 */ /* 0x001fe20000000000 */
[----:B------:R-:W-:Y:S01]  /*40e0*/  LEA.HI.X.SX32 R36, R36, R7, 0x1, P2 ;  /* 0x0000000724247211 */ /* 0x000fe200010f0eff */
[----:B------:R0:W-:Y:S01]  /*40f0*/  STG.E desc[UR36][R42.64], R77 ;  /* 0x0000004d2a007986 */ /* 0x0001e2000c101924 */
[C---:B------:R-:W-:Y:S01]  /*4100*/  LEA R32, P1, R37.reuse, UR4, 0x2 ;  /* 0x0000000425207c11 */ /* 0x040fe2000f8210ff */
[----:B-1----:R-:W-:Y:S01]  /*4110*/  VIADD R40, R2, 0x44 ;  /* 0x0000004402287836 */ /* 0x002fe20000000000 */
[----:B------:R-:W-:Y:S02]  /*4120*/  LEA R44, P0, R38, UR4, 0x2 ;  /* 0x00000004262c7c11 */ /* 0x000fe4000f8010ff */
[----:B------:R-:W-:Y:S01]  /*4130*/  LEA.HI.X R33, R37, UR5, R36, 0x2, P1 ;  /* 0x0000000525217c11 */ /* 0x000fe200088f1424 */
[----:B------:R-:W-:Y:S01]  /*4140*/  VIADD R36, R2, 0x38 ;  /* 0x0000003802247836 */ /* 0x000fe20000000000 */
[----:B------:R-:W-:Y:S01]  /*4150*/  LEA.HI.X R45, R38, UR5, R39, 0x2, P0 ;  /* 0x00000005262d7c11 */ /* 0x000fe200080f1427 */
[----:B------:R-:W-:Y:S01]  /*4160*/  VIADD R38, R2, 0x3c ;  /* 0x0000003c02267836 */ /* 0x000fe20000000000 */
[----:B------:R-:W-:-:S02]  /*4170*/  IADD3 R68, P2, R70, R19, RZ ;  /* 0x0000001346447210 */ /* 0x000fc40007f5e0ff */
[-C--:B------:R-:W-:Y:S01]  /*4180*/  IADD3 R37, P0, R36, R19.reuse, RZ ;  /* 0x0000001324257210 */ /* 0x080fe20007f1e0ff */
[----:B0-----:R-:W-:Y:S01]  /*4190*/  VIADD R42, R2, 0x48 ;  /* 0x00000048022a7836 */ /* 0x001fe20000000000 */
[----:B------:R-:W-:Y:S01]  /*41a0*/  IADD3 R39, P1, R38, R19, RZ ;  /* 0x0000001326277210 */ /* 0x000fe20007f3e0ff */
[----:B------:R-:W-:Y:S01]  /*41b0*/  STG.E desc[UR36][R44.64], R73 ;  /* 0x000000492c007986 */ /* 0x000fe2000c101924 */
[-C--:B------:R-:W-:Y:S02]  /*41c0*/  LEA.HI.X.SX32 R74, R36, R7.reuse, 0x1, P0 ;  /* 0x00000007244a7211 */ /* 0x080fe400000f0eff */
[----:B------:R-:W-:Y:S01]  /*41d0*/  LEA R34, P0, R37, UR4, 0x2 ;  /* 0x0000000425227c11 */ /* 0x000fe2000f8010ff */
[----:B------:R-:W-:Y:S01]  /*41e0*/  STG.E desc[UR36][R32.64], R71 ;  /* 0x0000004720007986 */ /* 0x000fe2000c101924 */
[-C--:B------:R-:W-:Y:S02]  /*41f0*/  LEA.HI.X.SX32 R72, R38, R7.reuse, 0x1, P1 ;  /* 0x0000000726487211 */ /* 0x080fe400008f0eff */
[----:B------:R-:W-:-:S02]  /*4200*/  LEA.HI.X.SX32 R70, R70, R7, 0x1, P2 ;  /* 0x0000000746467211 */ /* 0x000fc400010f0eff */
[----:B------:R-:W-:Y:S02]  /*4210*/  LEA R36, P1, R39, UR4, 0x2 ;  /* 0x0000000427247c11 */ /* 0x000fe4000f8210ff */
[----:B------:R-:W-:Y:S02]  /*4220*/  LEA R38, P2, R68, UR4, 0x2 ;  /* 0x0000000444267c11 */ /* 0x000fe4000f8410ff */
[----:B------:R-:W-:Y:S02]  /*4230*/  LEA.HI.X R35, R37, UR5, R74, 0x2, P0 ;  /* 0x0000000525237c11 */ /* 0x000fe400080f144a */
[----:B------:R-:W-:Y:S02]  /*4240*/  IADD3 R41, P0, R40, R19, RZ ;  /* 0x0000001328297210 */ /* 0x000fe40007f1e0ff */
[----:B------:R-:W-:Y:S01]  /*4250*/  LEA.HI.X R37, R39, UR5, R72, 0x2, P1 ;  /* 0x0000000527257c11 */ /* 0x000fe200088f1448 */
[----:B------:R-:W-:Y:S01]  /*4260*/  VIADD R72, R2, 0x54 ;  /* 0x0000005402487836 */ /* 0x000fe20000000000 */
[----:B------:R-:W-:Y:S01]  /*4270*/  LEA.HI.X R39, R68, UR5, R70, 0x2, P2 ;  /* 0x0000000544277c11 */ /* 0x000fe200090f1446 */
[----:B------:R0:W-:Y:S01]  /*4280*/  STG.E desc[UR36][R34.64], R51 ;  /* 0x0000003322007986 */ /* 0x0001e2000c101924 */
[----:B------:R-:W-:-:S02]  /*4290*/  LEA.HI.X.SX32 R70, R40, R7, 0x1, P0 ;  /* 0x0000000728467211 */ /* 0x000fc400000f0eff */
[C---:B------:R-:W-:Y:S01]  /*42a0*/  LEA R40, P0, R41.reuse, UR4, 0x2 ;  /* 0x0000000429287c11 */ /* 0x040fe2000f8010ff */
[----:B------:R1:W-:Y:S01]  /*42b0*/  STG.E desc[UR36][R36.64], R59 ;  /* 0x0000003b24007986 */ /* 0x0003e2000c101924 */
[C---:B------:R-:W-:Y:S02]  /*42c0*/  IADD3 R43, P1, R42.reuse, R19, RZ ;  /* 0x000000132a2b7210 */ /* 0x040fe40007f3e0ff */
[----:B------:R-:W-:Y:S01]  /*42d0*/  LEA.HI.X R41, R41, UR5, R70, 0x2, P0 ;  /* 0x0000000529297c11 */ /* 0x000fe200080f1446 */
[----:B------:R2:W-:Y:S01]  /*42e0*/  STG.E desc[UR36][R38.64], R69 ;  /* 0x0000004526007986 */ /* 0x0005e2000c101924 */
[----:B------:R-:W-:Y:S02]  /*42f0*/  LEA.HI.X.SX32 R70, R42, R7, 0x1, P1 ;  /* 0x000000072a467211 */ /* 0x000fe400008f0eff */
[C---:B------:R-:W-:Y:S01]  /*4300*/  LEA R42, P0, R43.reuse, UR4, 0x2 ;  /* 0x000000042b2a7c11 */ /* 0x040fe2000f8010ff */
[----:B0-----:R-:W-:Y:S01]  /*4310*/  VIADD R34, R2, 0x5c ;  /* 0x0000005c02227836 */ /* 0x001fe20000000000 */
[----:B------:R-:W-:Y:S01]  /*4320*/  IADD3 R68, P2, R66, R19, RZ ;  /* 0x0000001342447210 */ /* 0x000fe20007f5e0ff */
[----:B------:R-:W-:Y:S01]  /*4330*/  STG.E desc[UR36][R40.64], R67 ;  /* 0x0000004328007986 */ /* 0x000fe2000c101924 */
[----:B------:R-:W-:Y:S01]  /*4340*/  LEA.HI.X R43, R43, UR5, R70, 0x2, P0 ;  /* 0x000000052b2b7c11 */ /* 0x000fe200080f1446 */
[----:B------:R-:W-:Y:S01]  /*4350*/  VIADD R70, R2, 0x50 ;  /* 0x0000005002467836 */ /* 0x000fe20000000000 */
[----:B------:R-:W-:Y:S01]  /*4360*/  LEA.HI.X.SX32 R75, R66, R7, 0x1, P2 ;  /* 0x00000007424b7211 */ /* 0x000fe200010f0eff */
[----:B-1----:R-:W-:Y:S01]  /*4370*/  VIADD R36, R2, 0x60 ;  /* 0x0000006002247836 */ /* 0x002fe20000000000 */
[----:B------:R-:W-:Y:S01]  /*4380*/  LEA R44, P1, R68, UR4, 0x2 ;  /* 0x00000004442c7c11 */ /* 0x000fe2000f8210ff */
[----:B--2---:R-:W-:Y:S01]  /*4390*/  VIADD R38, R2, 0x68 ;  /* 0x0000006802267836 */ /* 0x004fe20000000000 */
[----:B------:R-:W-:Y:S01]  /*43a0*/  IADD3 R66, P0, R70, R19, RZ ;  /* 0x0000001346427210 */ /* 0x000fe20007f1e0ff */
[----:B------:R-:W-:Y:S01]  /*43b0*/  STG.E desc[UR36][R42.64], R57 ;  /* 0x000000392a007986 */ /* 0x000fe2000c101924 */
[----:B------:R-:W-:-:S02]  /*43c0*/  LEA.HI.X R45, R68, UR5, R75, 0x2, P1 ;  /* 0x00000005442d7c11 */ /* 0x000fc400088f144b */
[----:B------:R-:W-:Y:S02]  /*43d0*/  IADD3 R68, P1, R72, R19, RZ ;  /* 0x0000001348447210 */ /* 0x000fe40007f3e0ff */
[-C--:B------:R-:W-:Y:S01]  /*43e0*/  LEA.HI.X.SX32 R73, R70, R7.reuse, 0x1, P0 ;  /* 0x0000000746497211 */ /* 0x080fe200000f0eff */
[----:B------:R0:W-:Y:S01]  /*43f0*/  STG.E desc[UR36][R44.64], R61 ;  /* 0x0000003d2c007986 */ /* 0x0001e2000c101924 */
[----:B------:R-:W-:Y:S02]  /*4400*/  LEA.HI.X.SX32 R75, R72, R7, 0x1, P1 ;  /* 0x00000007484b7211 */ /* 0x000fe400008f0eff */
[----:B------:R-:W-:Y:S02]  /*4410*/  IADD3 R74, P2, R76, R19, RZ ;  /* 0x000000134c4a7210 */ /* 0x000fe40007f5e0ff */
[----:B------:R-:W-:Y:S02]  /*4420*/  LEA R72, P0, R66, UR4, 0x2 ;  /* 0x0000000442487c11 */ /* 0x000fe4000f8010ff */
[----:B------:R-:W-:-:S02]  /*4430*/  LEA.HI.X.SX32 R33, R76, R7, 0x1, P2 ;  /* 0x000000074c217211 */ /* 0x000fc400010f0eff */
[----:B------:R-:W-:Y:S01]  /*4440*/  LEA.HI.X R73, R66, UR5, R73, 0x2, P0 ;  /* 0x0000000542497c11 */ /* 0x000fe200080f1449 */
[----:B------:R-:W-:Y:S01]  /*4450*/  VIADD R66, R2, 0x64 ;  /* 0x0000006402427836 */ /* 0x000fe20000000000 */
[----:B------:R-:W-:Y:S01]  /*4460*/  LEA R70, P1, R68, UR4, 0x2 ;  /* 0x0000000444467c11 */ /* 0x000fe2000f8210ff */
[----:B0-----:R-:W-:Y:S01]  /*4470*/  VIADD R44, R2, 0x78 ;  /* 0x00000078022c7836 */ /* 0x001fe20000000000 */
[----:B------:R-:W-:Y:S01]  /*4480*/  LEA R32, P2, R74, UR4, 0x2 ;  /* 0x000000044a207c11 */ /* 0x000fe2000f8410ff */
[----:B------:R0:W-:Y:S01]  /*4490*/  STG.E desc[UR36][R72.64], R65 ;  /* 0x0000004148007986 */ /* 0x0001e2000c101924 */
[----:B------:R-:W-:Y:S01]  /*44a0*/  IADD3 R51, P0, R34, R19, RZ ;  /* 0x0000001322337210 */ /* 0x000fe20007f1e0ff */
[----:B------:R-:W-:Y:S01]  /*44b0*/  VIADD R61, R2, 0x88 ;  /* 0x00000088023d7836 */ /* 0x000fe20000000000 */
[----:B------:R-:W-:Y:S02]  /*44c0*/  LEA.HI.X R71, R68, UR5, R75, 0x2, P1 ;  /* 0x0000000544477c11 */ /* 0x000fe400088f144b */
[----:B------:R-:W-:-:S02]  /*44d0*/  LEA.HI.X R33, R74, UR5, R33, 0x2, P2 ;  /* 0x000000054a217c11 */ /* 0x000fc400090f1421 */
[----:B------:R-:W-:Y:S01]  /*44e0*/  LEA.HI.X.SX32 R34, R34, R7, 0x1, P0 ;  /* 0x0000000722227211 */ /* 0x000fe200000f0eff */
[----:B------:R-:W-:Y:S01]  /*44f0*/  STG.E desc[UR36][R70.64], R64 ;  /* 0x0000004046007986 */ /* 0x000fe2000c101924 */
[C---:B------:R-:W-:Y:S02]  /*4500*/  LEA R74, P0, R51.reuse, UR4, 0x2 ;  /* 0x00000004334a7c11 */ /* 0x040fe4000f8010ff */
[-C--:B------:R-:W-:Y:S01]  /*4510*/  IADD3 R37, P1, R36, R19.reuse, RZ ;  /* 0x0000001324257210 */ /* 0x080fe20007f3e0ff */
[----:B0-----:R-:W-:Y:S01]  /*4520*/  VIADD R72, R2, 0x80 ;  /* 0x0000008002487836 */ /* 0x001fe20000000000 */
[----:B------:R-:W-:Y:S01]  /*4530*/  IADD3 R35, P2, R66, R19, RZ ;  /* 0x0000001342237210 */ /* 0x000fe20007f5e0ff */
[----:B------:R0:W-:Y:S01]  /*4540*/  STG.E desc[UR36][R32.64], R47 ;  /* 0x0000002f20007986 */ /* 0x0001e2000c101924 */
[----:B------:R-:W-:Y:S02]  /*4550*/  LEA.HI.X R75, R51, UR5, R34, 0x2, P0 ;  /* 0x00000005334b7c11 */ /* 0x000fe400080f1422 */
[----:B------:R-:W-:-:S02]  /*4560*/  LEA.HI.X.SX32 R68, R36, R7, 0x1, P1 ;  /* 0x0000000724447211 */ /* 0x000fc400008f0eff */
[----:B------:R-:W-:Y:S01]  /*4570*/  LEA.HI.X.SX32 R66, R66, R7, 0x1, P2 ;  /* 0x0000000742427211 */ /* 0x000fe200010f0eff */
[----:B------:R1:W-:Y:S01]  /*4580*/  STG.E desc[UR36][R74.64], R54 ;  /* 0x000000364a007986 */ /* 0x0003e2000c101924 */
[----:B------:R-:W-:Y:S02]  /*4590*/  LEA R34, P1, R35, UR4, 0x2 ;  /* 0x0000000423227c11 */ /* 0x000fe4000f8210ff */
[----:B------:R-:W-:Y:S02]  /*45a0*/  LEA R36, P0, R37, UR4, 0x2 ;  /* 0x0000000425247c11 */ /* 0x000fe4000f8010ff */
[----:B------:R-:W-:Y:S01]  /*45b0*/  LEA.HI.X R35, R35, UR5, R66, 0x2, P1 ;  /* 0x0000000523237c11 */ /* 0x000fe200088f1442 */
[C---:B------:R-:W-:Y:S01]  /*45c0*/  VIADD R66, R2.reuse, 0x6c ;  /* 0x0000006c02427836 */ /* 0x040fe20000000000 */
[----:B------:R-:W-:Y:S01]  /*45d0*/  LEA.HI.X R37, R37, UR5, R68, 0x2, P0 ;  /* 0x0000000525257c11 */ /* 0x000fe200080f1444 */
[----:B------:R-:W-:Y:S01]  /*45e0*/  VIADD R68, R2, 0x70 ;  /* 0x0000007002447836 */ /* 0x000fe20000000000 */
[-C--:B------:R-:W-:Y:S01]  /*45f0*/  IADD3 R39, P0, R38, R19.reuse, RZ ;  /* 0x0000001326277210 */ /* 0x080fe20007f1e0ff */
[----:B0-----:R-:W-:Y:S01]  /*4600*/  VIADD R32, R2, 0x8c ;  /* 0x0000008c02207836 */ /* 0x001fe20000000000 */
[----:B------:R-:W-:Y:S01]  /*4610*/  IADD3 R51, P1, R66, R19, RZ ;  /* 0x0000001342337210 */ /* 0x000fe20007f3e0ff */
[----:B-1----:R-:W-:Y:S01]  /*4620*/  VIADD R54, R2, 0x90 ;  /* 0x0000009002367836 */ /* 0x002fe20000000000 */
[-C--:B------:R-:W-:Y:S01]  /*4630*/  LEA.HI.X.SX32 R69, R38, R7.reuse, 0x1, P0 ;  /* 0x0000000726457211 */ /* 0x080fe200000f0eff */
[----:B------:R-:W-:Y:S01]  /*4640*/  VIADD R74, R2, 0x94 ;  /* 0x00000094024a7836 */ /* 0x000fe20000000000 */
[----:B------:R-:W-:Y:S01]  /*4650*/  LEA.HI.X.SX32 R76, R66, R7, 0x1, P1 ;  /* 0x00000007424c7211 */ /* 0x000fe200008f0eff */
[----:B------:R0:W-:Y:S01]  /*4660*/  STG.E desc[UR36][R36.64], R63 ;  /* 0x0000003f24007986 */ /* 0x0001e2000c101924 */
[----:B------:R-:W-:-:S02]  /*4670*/  IADD3 R59, P2, R68, R19, RZ ;  /* 0x00000013443b7210 */ /* 0x000fc40007f5e0ff */
[----:B------:R-:W-:Y:S01]  /*4680*/  LEA R66, P0, R39, UR4, 0x2 ;  /* 0x0000000427427c11 */ /* 0x000fe2000f8010ff */
[----:B------:R-:W-:Y:S01]  /*4690*/  STG.E desc[UR36][R34.64], R62 ;  /* 0x0000003e22007986 */ /* 0x000fe2000c101924 */
[----:B------:R-:W-:Y:S02]  /*46a0*/  LEA R40, P1, R51, UR4, 0x2 ;  /* 0x0000000433287c11 */ /* 0x000fe4000f8210ff */
[----:B------:R-:W-:Y:S02]  /*46b0*/  IADD3 R42, R2, 0x74, RZ ;  /* 0x00000074022a7810 */ /* 0x000fe40007ffe0ff */
[----:B------:R-:W-:Y:S02]  /*46c0*/  LEA.HI.X.SX32 R68, R68, R7, 0x1, P2 ;  /* 0x0000000744447211 */ /* 0x000fe400010f0eff */
[----:B------:R-:W-:Y:S01]  /*46d0*/  LEA.HI.X R67, R39, UR5, R69, 0x2, P0 ;  /* 0x0000000527437c11 */ /* 0x000fe200080f1445 */
[C---:B0-----:R-:W-:Y:S01]  /*46e0*/  VIADD R36, R2.reuse, 0x98 ;  /* 0x0000009802247836 */ /* 0x041fe20000000000 */
[----:B------:R-:W-:Y:S01]  /*46f0*/  LEA.HI.X R41, R51, UR5, R76, 0x2, P1 ;  /* 0x0000000533297c11 */ /* 0x000fe200088f144c */
[C---:B------:R-:W-:Y:S01]  /*4700*/  VIADD R76, R2.reuse, 0x7c ;  /* 0x0000007c024c7836 */ /* 0x040fe20000000000 */
[C---:B------:R-:W-:Y:S01]  /*4710*/  LEA R38, P2, R59.reuse, UR4, 0x2 ;  /* 0x000000043b267c11 */ /* 0x040fe2000f8410ff */
[----:B------:R-:W-:Y:S01]  /*4720*/  VIADD R37, R2, 0xa0 ;  /* 0x000000a002257836 */ /* 0x000fe20000000000 */
[----:B------:R-:W-:Y:S01]  /*4730*/  IADD3 R51, P0, R42, R19, RZ ;  /* 0x000000132a337210 */ /* 0x000fe20007f1e0ff */
[----:B------:R0:W-:Y:S01]  /*4740*/  STG.E desc[UR36][R66.64], R60 ;  /* 0x0000003c42007986 */ /* 0x0001e2000c101924 */
[----:B------:R-:W-:-:S02]  /*4750*/  LEA.HI.X R39, R59, UR5, R68, 0x2, P2 ;  /* 0x000000053b277c11 */ /* 0x000fc400090f1444 */
[----:B------:R-:W-:Y:S01]  /*4760*/  LEA.HI.X.SX32 R42, R42, R7, 0x1, P0 ;  /* 0x000000072a2a7211 */ /* 0x000fe200000f0eff */
[----:B------:R-:W-:Y:S01]  /*4770*/  STG.E desc[UR36][R40.64], R22 ;  /* 0x0000001628007986 */ /* 0x000fe2000c101924 */
[C---:B------:R-:W-:Y:S02]  /*4780*/  LEA R68, P0, R51.reuse, UR4, 0x2 ;  /* 0x0000000433447c11 */ /* 0x040fe4000f8010ff */
[-C--:B------:R-:W-:Y:S01]  /*4790*/  IADD3 R45, P1, R44, R19.reuse, RZ ;  /* 0x000000132c2d7210 */ /* 0x080fe20007f3e0ff */
[----:B------:R1:W-:Y:S01]  /*47a0*/  STG.E desc[UR36][R38.64], R26 ;  /* 0x0000001a26007986 */ /* 0x0003e2000c101924 */
[----:B------:R-:W-:Y:S02]  /*47b0*/  IADD3 R43, P2, R76, R19, RZ ;  /* 0x000000134c2b7210 */ /* 0x000fe40007f5e0ff */
[----:B------:R-:W-:Y:S01]  /*47c0*/  LEA.HI.X R69, R51, UR5, R42, 0x2, P0 ;  /* 0x0000000533457c11 */ /* 0x000fe200080f142a */
[----:B0-----:R-:W-:Y:S01]  /*47d0*/  VIADD R66, R2, 0xa8 ;  /* 0x000000a802427836 */ /* 0x001fe20000000000 */
[----:B------:R-:W-:-:S02]  /*47e0*/  LEA.HI.X.SX32 R51, R44, R7, 0x1, P1 ;  /* 0x000000072c337211 */ /* 0x000fc400008f0eff */
[----:B------:R-:W-:Y:S01]  /*47f0*/  LEA.HI.X.SX32 R76, R76, R7, 0x1, P2 ;  /* 0x000000074c4c7211 */ /* 0x000fe200010f0eff */
[----:B------:R0:W-:Y:S01]  /*4800*/  STG.E desc[UR36][R68.64], R58 ;  /* 0x0000003a44007986 */ /* 0x0001e2000c101924 */
[----:B------:R-:W-:Y:S02]  /*4810*/  LEA R42, P1, R43, UR4, 0x2 ;  /* 0x000000042b2a7c11 */ /* 0x000fe4000f8210ff */
[----:B------:R-:W-:Y:S01]  /*4820*/  LEA R44, P0, R45, UR4, 0x2 ;  /* 0x000000042d2c7c11 */ /* 0x000fe2000f8010ff */
[C---:B-1----:R-:W-:Y:S01]  /*4830*/  VIADD R38, R2.reuse, 0xb0 ;  /* 0x000000b002267836 */ /* 0x042fe20000000000 */
[----:B------:R-:W-:Y:S01]  /*4840*/  LEA.HI.X R43, R43, UR5, R76, 0x2, P1 ;  /* 0x000000052b2b7c11 */ /* 0x000fe200088f144c */
[C---:B------:R-:W-:Y:S01]  /*4850*/  VIADD R76, R2.reuse, 0x84 ;  /* 0x00000084024c7836 */ /* 0x040fe20000000000 */
[----:B------:R-:W-:Y:S01]  /*4860*/  LEA.HI.X R45, R45, UR5, R51, 0x2, P0 ;  /* 0x000000052d2d7c11 */ /* 0x000fe200080f1433 */
[----:B------:R-:W-:Y:S01]  /*4870*/  VIADD R26, R2, 0xf8 ;  /* 0x000000f8021a7836 */ /* 0x000fe20000000000 */
[----:B------:R-:W-:-:S02]  /*4880*/  IADD3 R51, P0, R72, R19, RZ ;  /* 0x0000001348337210 */ /* 0x000fc40007f1e0ff */
[----:B------:R-:W-:Y:S01]  /*4890*/  IADD3 R57, P1, R76, R19, RZ ;  /* 0x000000134c397210 */ /* 0x000fe20007f3e0ff */
[----:B------:R1:W-:Y:S01]  /*48a0*/  STG.E desc[UR36][R44.64], R56 ;  /* 0x000000382c007986 */ /* 0x0003e2000c101924 */
[----:B------:R-:W-:Y:S01]  /*48b0*/  LEA.HI.X.SX32 R73, R72, R7, 0x1, P0 ;  /* 0x0000000748497211 */ /* 0x000fe200000f0eff */
[C---:B0-----:R-:W-:Y:S01]  /*48c0*/  VIADD R58, R2.reuse, 0xf0 ;  /* 0x000000f0023a7836 */ /* 0x041fe20000000000 */
[----:B------:R-:W-:Y:S01]  /*48d0*/  IADD3 R59, P2, R61, R19, RZ ;  /* 0x000000133d3b7210 */ /* 0x000fe20007f5e0ff */
[----:B------:R0:W-:Y:S01]  /*48e0*/  STG.E desc[UR36][R42.64], R55 ;  /* 0x000000372a007986 */ /* 0x0001e2000c101924 */
[----:B------:R-:W-:Y:S01]  /*48f0*/  LEA R72, P0, R51, UR4, 0x2 ;  /* 0x0000000433487c11 */ /* 0x000fe2000f8010ff */
[----:B------:R-:W-:Y:S01]  /*4900*/  VIADD R68, R2, 0xfc ;  /* 0x000000fc02447836 */ /* 0x000fe20000000000 */
[-C--:B------:R-:W-:Y:S02]  /*4910*/  LEA.HI.X.SX32 R65, R76, R7.reuse, 0x1, P1 ;  /* 0x000000074c417211 */ /* 0x080fe400008f0eff */
[----:B------:R-:W-:-:S02]  /*4920*/  LEA.HI.X.SX32 R76, R61, R7, 0x1, P2 ;  /* 0x000000073d4c7211 */ /* 0x000fc400010f0eff */
[----:B------:R-:W-:Y:S01]  /*4930*/  LEA R70, P1, R57, UR4, 0x2 ;  /* 0x0000000439467c11 */ /* 0x000fe2000f8210ff */
[C---:B-1----:R-:W-:Y:S01]  /*4940*/  VIADD R56, R2.reuse, 0xec ;  /* 0x000000ec02387836 */ /* 0x042fe20000000000 */
[----:B------:R-:W-:Y:S02]  /*4950*/  LEA.HI.X R73, R51, UR5, R73, 0x2, P0 ;  /* 0x0000000533497c11 */ /* 0x000fe400080f1449 */
[----:B------:R-:W-:Y:S01]  /*4960*/  LEA R64, P2, R59, UR4, 0x2 ;  /* 0x000000043b407c11 */ /* 0x000fe2000f8410ff */
[----:B0-----:R-:W-:Y:S01]  /*4970*/  VIADD R42, R2, 0xbc ;  /* 0x000000bc022a7836 */ /* 0x001fe20000000000 */
[----:B------:R-:W-:Y:S01]  /*4980*/  IADD3 R51, P0, R32, R19, RZ ;  /* 0x0000001320337210 */ /* 0x000fe20007f1e0ff */
[----:B------:R0:W-:Y:S01]  /*4990*/  STG.E desc[UR36][R72.64], R53 ;  /* 0x0000003548007986 */ /* 0x0001e2000c101924 */
[----:B------:R-:W-:Y:S02]  /*49a0*/  LEA.HI.X R71, R57, UR5, R65, 0x2, P1 ;  /* 0x0000000539477c11 */ /* 0x000fe400088f1441 */
[----:B------:R-:W-:-:S02]  /*49b0*/  LEA.HI.X R65, R59, UR5, R76, 0x2, P2 ;  /* 0x000000053b417c11 */ /* 0x000fc400090f144c */
[----:B------:R-:W-:Y:S01]  /*49c0*/  LEA.HI.X.SX32 R32, R32, R7, 0x1, P0 ;  /* 0x0000000720207211 */ /* 0x000fe200000f0eff */
[----:B------:R1:W-:Y:S01]  /*49d0*/  STG.E desc[UR36][R70.64], R52 ;  /* 0x0000003446007986 */ /* 0x0003e2000c101924 */
[C---:B------:R-:W-:Y:S02]  /*49e0*/  LEA R76, P0, R51.reuse, UR4, 0x2 ;  /* 0x00000004334c7c11 */ /* 0x040fe4000f8010ff */
[-C--:B------:R-:W-:Y:S01]  /*49f0*/  IADD3 R47, P1, R54, R19.reuse, RZ ;  /* 0x00000013362f7210 */ /* 0x080fe20007f3e0ff */
[----:B------:R2:W-:Y:S01]  /*4a00*/  STG.E desc[UR36][R64.64], R50 ;  /* 0x0000003240007986 */ /* 0x0005e2000c101924 */
[----:B------:R-:W-:Y:S01]  /*4a10*/  IADD3 R33, P2, R74, R19, RZ ;  /* 0x000000134a217210 */ /* 0x000fe20007f5e0ff */
[C---:B0-----:R-:W-:Y:S01]  /*4a20*/  VIADD R72, R2.reuse, 0xc4 ;  /* 0x000000c402487836 */ /* 0x041fe20000000000 */
[----:B------:R-:W-:Y:S01]  /*4a30*/  LEA.HI.X R77, R51, UR5, R32, 0x2, P0 ;  /* 0x00000005334d7c11 */ /* 0x000fe200080f1420 */
[----:B------:R-:W-:Y:S01]  /*4a40*/  VIADD R53, R2, 0xd4 ;  /* 0x000000d402357836 */ /* 0x000fe20000000000 */
[----:B------:R-:W-:-:S02]  /*4a50*/  LEA.HI.X.SX32 R51, R54, R7, 0x1, P1 ;  /* 0x0000000736337211 */ /* 0x000fc400008f0eff */
[----:B------:R-:W-:Y:S01]  /*4a60*/  LEA.HI.X.SX32 R54, R74, R7, 0x1, P2 ;  /* 0x000000074a367211 */ /* 0x000fe200010f0eff */
[----:B------:R0:W-:Y:S01]  /*4a70*/  STG.E desc[UR36][R76.64], R49 ;  /* 0x000000314c007986 */ /* 0x0001e2000c101924 */
[----:B------:R-:W-:Y:S01]  /*4a80*/  LEA R32, P1, R33, UR4, 0x2 ;  /* 0x0000000421207c11 */ /* 0x000fe2000f8210ff */
[C---:B-1----:R-:W-:Y:S01]  /*4a90*/  VIADD R52, R2.reuse, 0xe4 ;  /* 0x000000e402347836 */ /* 0x042fe20000000000 */
[----:B------:R-:W-:Y:S01]  /*4aa0*/  LEA R74, P0, R47, UR4, 0x2 ;  /* 0x000000042f4a7c11 */ /* 0x000fe2000f8010ff */
[C---:B--2---:R-:W-:Y:S01]  /*4ab0*/  VIADD R64, R2.reuse, 0xb4 ;  /* 0x000000b402407836 */ /* 0x044fe20000000000 */
[----:B------:R-:W-:Y:S01]  /*4ac0*/  LEA.HI.X R33, R33, UR5, R54, 0x2, P1 ;  /* 0x0000000521217c11 */ /* 0x000fe200088f1436 */
[C---:B------:R-:W-:Y:S01]  /*4ad0*/  VIADD R54, R2.reuse, 0x9c ;  /* 0x0000009c02367836 */ /* 0x040fe20000000000 */
[----:B------:R-:W-:Y:S01]  /*4ae0*/  LEA.HI.X R75, R47, UR5, R51, 0x2, P0 ;  /* 0x000000052f4b7c11 */ /* 0x000fe200080f1433 */
[----:B------:R-:W-:Y:S01]  /*4af0*/  VIADD R47, R2, 0xa4 ;  /* 0x000000a4022f7836 */ /* 0x000fe20000000000 */
[-C--:B------:R-:W-:Y:S01]  /*4b00*/  IADD3 R59, P0, R36, R19.reuse, RZ ;  /* 0x00000013243b7210 */ /* 0x080fe20007f1e0ff */
[----:B------:R-:W-:Y:S01]  /*4b10*/  VIADD R50, R2, 0xe0 ;  /* 0x000000e002327836 */ /* 0x000fe20000000000 */
[----:B------:R-:W-:Y:S01]  /*4b20*/  IADD3 R57, P1, R54, R19, RZ ;  /* 0x0000001336397210 */ /* 0x000fe20007f3e0ff */
[----:B------:R1:W-:Y:S01]  /*4b30*/  STG.E desc[UR36][R74.64], R48 ;  /* 0x000000304a007986 */ /* 0x0003e2000c101924 */
[-C--:B------:R-:W-:Y:S01]  /*4b40*/  LEA.HI.X.SX32 R36, R36, R7.reuse, 0x1, P0 ;  /* 0x0000000724247211 */ /* 0x080fe200000f0eff */
[----:B0-----:R-:W-:Y:S01]  /*4b50*/  VIADD R76, R2, 0xcc ;  /* 0x000000cc024c7836 */ /* 0x001fe20000000000 */
[----:B------:R-:W-:Y:S01]  /*4b60*/  LEA.HI.X.SX32 R54, R54, R7, 0x1, P1 ;  /* 0x0000000736367211 */ /* 0x000fe200008f0eff */
[----:B------:R0:W-:Y:S01]  /*4b70*/  STG.E desc[UR36][R32.64], R46 ;  /* 0x0000002e20007986 */ /* 0x0001e2000c101924 */
[----:B------:R-:W-:Y:S01]  /*4b80*/  LEA R62, P0, R59, UR4, 0x2 ;  /* 0x000000043b3e7c11 */ /* 0x000fe2000f8010ff */
[----:B------:R-:W-:Y:S01]  /*4b90*/  VIADD R70, R2, 0xf4 ;  /* 0x000000f402467836 */ /* 0x000fe20000000000 */
[----:B------:R-:W-:-:S02]  /*4ba0*/  LEA R60, P1, R57, UR4, 0x2 ;  /* 0x00000004393c7c11 */ /* 0x000fc4000f8210ff */
[-C--:B------:R-:W-:Y:S02]  /*4bb0*/  IADD3 R51, P2, R37, R19.reuse, RZ ;  /* 0x0000001325337210 */ /* 0x080fe40007f5e0ff */
[----:B------:R-:W-:Y:S01]  /*4bc0*/  IADD3 R35, P3, R47, R19, RZ ;  /* 0x000000132f237210 */ /* 0x000fe20007f7e0ff */
[C---:B-1----:R-:W-:Y:S01]  /*4bd0*/  VIADD R74, R2.reuse, 0xc8 ;  /* 0x000000c8024a7836 */ /* 0x042fe20000000000 */
[----:B------:R-:W-:Y:S01]  /*4be0*/  LEA.HI.X R63, R59, UR5, R36, 0x2, P0 ;  /* 0x000000053b3f7c11 */ /* 0x000fe200080f1424 */
[C---:B------:R-:W-:Y:S01]  /*4bf0*/  VIADD R48, R2.reuse, 0xdc ;  /* 0x000000dc02307836 */ /* 0x040fe20000000000 */
[----:B------:R-:W-:Y:S01]  /*4c00*/  LEA.HI.X R61, R57, UR5, R54, 0x2, P1 ;  /* 0x00000005393d7c11 */ /* 0x000fe200088f1436 */
[C---:B0-----:R-:W-:Y:S01]  /*4c10*/  VIADD R46, R2.reuse, 0xd8 ;  /* 0x000000d8022e7836 */ /* 0x041fe20000000000 */
[-C--:B------:R-:W-:Y:S01]  /*4c20*/  LEA.HI.X.SX32 R40, R37, R7.reuse, 0x1, P2 ;  /* 0x0000000725287211 */ /* 0x080fe200010f0eff */
[----:B------:R0:W-:Y:S01]  /*4c30*/  STG.E desc[UR36][R62.64], R31 ;  /* 0x0000001f3e007986 */ /* 0x0001e2000c101924 */
[----:B------:R-:W-:Y:S01]  /*4c40*/  LEA R36, P0, R51, UR4, 0x2 ;  /* 0x0000000433247c11 */ /* 0x000fe2000f8010ff */
[----:B------:R-:W-:Y:S01]  /*4c50*/  VIADD R54, R2, 0xe8 ;  /* 0x000000e802367836 */ /* 0x000fe20000000000 */
[----:B------:R-:W-:Y:S01]  /*4c60*/  LEA.HI.X.SX32 R22, R47, R7, 0x1, P3 ;  /* 0x000000072f167211 */ /* 0x000fe200018f0eff */
[----:B------:R1:W-:Y:S01]  /*4c70*/  STG.E desc[UR36][R60.64], R30 ;  /* 0x0000001e3c007986 */ /* 0x0003e2000c101924 */
[----:B------:R-:W-:-:S02]  /*4c80*/  LEA R34, P1, R35, UR4, 0x2 ;  /* 0x0000000423227c11 */ /* 0x000fc4000f8210ff */
[----:B------:R-:W-:Y:S01]  /*4c90*/  LEA.HI.X R37, R51, UR5, R40, 0x2, P0 ;  /* 0x0000000533257c11 */ /* 0x000fe200080f1428 */
[C---:B------:R-:W-:Y:S01]  /*4ca0*/  VIADD R40, R2.reuse, 0xb8 ;  /* 0x000000b802287836 */ /* 0x040fe20000000000 */
[----:B------:R-:W-:Y:S01]  /*4cb0*/  LEA.HI.X R35, R35, UR5, R22, 0x2, P1 ;  /* 0x0000000523237c11 */ /* 0x000fe200088f1416 */
[C---:B------:R-:W-:Y:S01]  /*4cc0*/  VIADD R22, R2.reuse, 0xac ;  /* 0x000000ac02167836 */ /* 0x040fe20000000000 */
[C---:B------:R-:W-:Y:S01]  /*4cd0*/  IADD3 R44, R2.reuse, 0xc0, RZ ;  /* 0x000000c0022c7810 */ /* 0x040fe20007ffe0ff */
[----:B------:R2:W-:Y:S01]  /*4ce0*/  STG.E desc[UR36][R36.64], R29 ;  /* 0x0000001d24007986 */ /* 0x0005e2000c101924 */
[----:B------:R-:W-:Y:S01]  /*4cf0*/  VIADD R51, R2, 0xd0 ;  /* 0x000000d002337836 */ /* 0x000fe20000000000 */
[-C--:B0-----:R-:W-:Y:S02]  /*4d00*/  IADD3 R62, P1, R38, R19.reuse, RZ ;  /* 0x00000013263e7210 */ /* 0x081fe40007f3e0ff */
[-C--:B-1----:R-:W-:Y:S01]  /*4d10*/  IADD3 R60, P0, R22, R19.reuse, RZ ;  /* 0x00000013163c7210 */ /* 0x082fe20007f1e0ff */
[----:B------:R0:W-:Y:S01]  /*4d20*/  STG.E desc[UR36][R34.64], R28 ;  /* 0x0000001c22007986 */ /* 0x0001e2000c101924 */
[----:B------:R-:W-:-:S02]  /*4d30*/  IADD3 R63, P2, R64, R19, RZ ;  /* 0x00000013403f7210 */ /* 0x000fc40007f5e0ff */
[-C--:B------:R-:W-:Y:S02]  /*4d40*/  IADD3 R32, P3, R40, R19.reuse, RZ ;  /* 0x0000001328207210 */ /* 0x080fe40007f7e0ff */
[-C--:B------:R-:W-:Y:S02]  /*4d50*/  IADD3 R30, P5, R44, R19.reuse, RZ ;  /* 0x000000132c1e7210 */ /* 0x080fe40007fbe0ff */
[----:B--2---:R-:W-:Y:S02]  /*4d60*/  IADD3 R29, P6, R66, R19, RZ ;  /* 0x00000013421d7210 */ /* 0x004fe40007fde0ff */
[-C--:B------:R-:W-:Y:S02]  /*4d70*/  LEA.HI.X.SX32 R65, R22, R7.reuse, 0x1, P0 ;  /* 0x0000000716417211 */ /* 0x080fe400000f0eff */
[----:B------:R-:W-:Y:S02]  /*4d80*/  LEA.HI.X.SX32 R66, R66, R7, 0x1, P6 ;  /* 0x0000000742427211 */ /* 0x000fe400030f0eff */
[----:B0-----:R-:W-:-:S02]  /*4d90*/  IADD3 R34, P4, R42, R19, RZ ;  /* 0x000000132a227210 */ /* 0x001fc40007f9e0ff */
[-C--:B------:R-:W-:Y:S02]  /*4da0*/  IADD3 R31, P6, R72, R19.reuse, RZ ;  /* 0x00000013481f7210 */ /* 0x080fe40007fde0ff */
[----:B------:R-:W-:Y:S02]  /*4db0*/  IADD3 R33, P0, R74, R19, RZ ;  /* 0x000000134a217210 */ /* 0x000fe40007f1e0ff */
[-C--:B------:R-:W-:Y:S02]  /*4dc0*/  LEA.HI.X.SX32 R67, R38, R7.reuse, 0x1, P1 ;  /* 0x0000000726437211 */ /* 0x080fe400008f0eff */
[-C--:B------:R-:W-:Y:S02]  /*4dd0*/  LEA.HI.X.SX32 R64, R64, R7.reuse, 0x1, P2 ;  /* 0x0000000740407211 */ /* 0x080fe400010f0eff */
[-C--:B------:R-:W-:Y:S02]  /*4de0*/  LEA.HI.X.SX32 R59, R40, R7.reuse, 0x1, P3 ;  /* 0x00000007283b7211 */ /* 0x080fe400018f0eff */
[----:B------:R-:W-:-:S02]  /*4df0*/  LEA.HI.X.SX32 R61, R42, R7, 0x1, P4 ;  /* 0x000000072a3d7211 */ /* 0x000fc400020f0eff */
[----:B------:R-:W-:Y:S02]  /*4e00*/  LEA.HI.X.SX32 R73, R44, R7, 0x1, P5 ;  /* 0x000000072c497211 */ /* 0x000fe400028f0eff */
[-C--:B------:R-:W-:Y:S02]  /*4e10*/  IADD3 R35, P1, R76, R19.reuse, RZ ;  /* 0x000000134c237210 */ /* 0x080fe40007f3e0ff */
[-C--:B------:R-:W-:Y:S02]  /*4e20*/  IADD3 R37, P2, R51, R19.reuse, RZ ;  /* 0x0000001333257210 */ /* 0x080fe40007f5e0ff */
[-C--:B------:R-:W-:Y:S02]  /*4e30*/  IADD3 R39, P3, R53, R19.reuse, RZ ;  /* 0x0000001335277210 */ /* 0x080fe40007f7e0ff */
[-C--:B------:R-:W-:Y:S02]  /*4e40*/  IADD3 R41, P4, R46, R19.reuse, RZ ;  /* 0x000000132e297210 */ /* 0x080fe40007f9e0ff */
[----:B------:R-:W-:-:S02]  /*4e50*/  IADD3 R43, P5, R48, R19, RZ ;  /* 0x00000013302b7210 */ /* 0x000fc40007fbe0ff */
[----:B------:R-:W-:Y:S02]  /*4e60*/  LEA.HI.X.SX32 R36, R72, R7, 0x1, P6 ;  /* 0x0000000748247211 */ /* 0x000fe400030f0eff */
[----:B------:R-:W-:Y:S02]  /*4e70*/  IADD3 R45, P6, R50, R19, RZ ;  /* 0x00000013322d7210 */ /* 0x000fe40007fde0ff */
[----:B------:R-:W-:Y:S02]  /*4e80*/  LEA.HI.X.SX32 R38, R74, R7, 0x1, P0 ;  /* 0x000000074a267211 */ /* 0x000fe400000f0eff */
[----:B------:R-:W-:Y:S02]  /*4e90*/  IADD3 R47, P0, R52, R19, RZ ;  /* 0x00000013342f7210 */ /* 0x000fe40007f1e0ff */
[-C--:B------:R-:W-:Y:S02]  /*4ea0*/  LEA.HI.X.SX32 R40, R76, R7.reuse, 0x1, P1 ;  /* 0x000000074c287211 */ /* 0x080fe400008f0eff */
[----:B------:R-:W-:-:S02]  /*4eb0*/  LEA.HI.X.SX32 R42, R51, R7, 0x1, P2 ;  /* 0x00000007332a7211 */ /* 0x000fc400010f0eff */
[-C--:B------:R-:W-:Y:S02]  /*4ec0*/  LEA.HI.X.SX32 R44, R53, R7.reuse, 0x1, P3 ;  /* 0x00000007352c7211 */ /* 0x080fe400018f0eff */
[-C--:B------:R-:W-:Y:S02]  /*4ed0*/  LEA.HI.X.SX32 R46, R46, R7.reuse, 0x1, P4 ;  /* 0x000000072e2e7211 */ /* 0x080fe400020f0eff */
[----:B------:R-:W-:Y:S02]  /*4ee0*/  LEA.HI.X.SX32 R48, R48, R7, 0x1, P5 ;  /* 0x0000000730307211 */ /* 0x000fe400028f0eff */
[-C--:B------:R-:W-:Y:S02]  /*4ef0*/  IADD3 R49, P1, R54, R19.reuse, RZ ;  /* 0x0000001336317210 */ /* 0x080fe40007f3e0ff */
[-C--:B------:R-:W-:Y:S02]  /*4f00*/  IADD3 R51, P2, R56, R19.reuse, RZ ;  /* 0x0000001338337210 */ /* 0x080fe40007f5e0ff */
[----:B------:R-:W-:-:S02]  /*4f10*/  IADD3 R53, P3, R58, R19, RZ ;  /* 0x000000133a357210 */ /* 0x000fc40007f7e0ff */
[-C--:B------:R-:W-:Y:S02]  /*4f20*/  IADD3 R2, P4, R70, R19.reuse, RZ ;  /* 0x0000001346027210 */ /* 0x080fe40007f9e0ff */
[----:B------:R-:W-:Y:S02]  /*4f30*/  IADD3 R22, P5, R26, R19, RZ ;  /* 0x000000131a167210 */ /* 0x000fe40007fbe0ff */
[----:B------:R-:W-:Y:S02]  /*4f40*/  LEA.HI.X.SX32 R50, R50, R7, 0x1, P6 ;  /* 0x0000000732327211 */ /* 0x000fe400030f0eff */
[----:B------:R-:W-:Y:S02]  /*4f50*/  IADD3 R19, P6, R68, R19, RZ ;  /* 0x0000001344137210 */ /* 0x000fe40007fde0ff */
[----:B------:R-:W-:Y:S02]  /*4f60*/  LEA.HI.X.SX32 R52, R52, R7, 0x1, P0 ;  /* 0x0000000734347211 */ /* 0x000fe400000f0eff */
[----:B------:R-:W-:-:S02]  /*4f70*/  LEA R28, P0, R29, UR4, 0x2 ;  /* 0x000000041d1c7c11 */ /* 0x000fc4000f8010ff */
[-C--:B------:R-:W-:Y:S02]  /*4f80*/  LEA.HI.X.SX32 R57, R26, R7.reuse, 0x1, P5 ;  /* 0x000000071a397211 */ /* 0x080fe400028f0eff */
[-C--:B------:R-:W-:Y:S02]  /*4f90*/  LEA.HI.X.SX32 R54, R54, R7.reuse, 0x1, P1 ;  /* 0x0000000736367211 */ /* 0x080fe400008f0eff */
[-C--:B------:R-:W-:Y:S02]  /*4fa0*/  LEA.HI.X.SX32 R26, R68, R7.reuse, 0x1, P6 ;  /* 0x00000007441a7211 */ /* 0x080fe400030f0eff */
[-C--:B------:R-:W-:Y:S02]  /*4fb0*/  LEA.HI.X.SX32 R56, R56, R7.reuse, 0x1, P2 ;  /* 0x0000000738387211 */ /* 0x080fe400010f0eff */
[----:B------:R-:W-:Y:S02]  /*4fc0*/  LEA.HI.X.SX32 R55, R70, R7, 0x1, P4 ;  /* 0x0000000746377211 */ /* 0x000fe400020f0eff */
[----:B------:R-:W-:-:S02]  /*4fd0*/  LEA.HI.X R29, R29, UR5, R66, 0x2, P0 ;  /* 0x000000051d1d7c11 */ /* 0x000fc400080f1442 */
[----:B------:R-:W-:Y:S02]  /*4fe0*/  LEA R68, P1, R62, UR4, 0x2 ;  /* 0x000000043e447c11 */ /* 0x000fe4000f8210ff */
[----:B------:R-:W-:Y:S01]  /*4ff0*/  LEA R70, P0, R60, UR4, 0x2 ;  /* 0x000000043c467c11 */ /* 0x000fe2000f8010ff */
[----:B------:R-:W-:Y:S01]  /*5000*/  STG.E desc[UR36][R28.64], R8 ;  /* 0x000000081c007986 */ /* 0x000fe2000c101924 */
[C---:B------:R-:W-:Y:S02]  /*5010*/  LEA R66, P2, R63.reuse, UR4, 0x2 ;  /* 0x000000043f427c11 */ /* 0x040fe4000f8410ff */
[----:B------:R-:W-:Y:S02]  /*5020*/  LEA.HI.X R69, R62, UR5, R67, 0x2, P1 ;  /* 0x000000053e457c11 */ /* 0x000fe400088f1443 */
[----:B------:R-:W-:Y:S02]  /*5030*/  LEA.HI.X R71, R60, UR5, R65, 0x2, P0 ;  /* 0x000000053c477c11 */ /* 0x000fe400080f1441 */
[----:B------:R-:W-:-:S02]  /*5040*/  LEA.HI.X R67, R63, UR5, R64, 0x2, P2 ;  /* 0x000000053f437c11 */ /* 0x000fc400090f1440 */
[----:B------:R-:W-:Y:S01]  /*5050*/  LEA R62, P1, R34, UR4, 0x2 ;  /* 0x00000004223e7c11 */ /* 0x000fe2000f8210ff */
[----:B------:R-:W-:Y:S01]  /*5060*/  STG.E desc[UR36][R70.64], R12 ;  /* 0x0000000c46007986 */ /* 0x000fe2000c101924 */
[----:B------:R-:W-:Y:S02]  /*5070*/  LEA R64, P0, R32, UR4, 0x2 ;  /* 0x0000000420407c11 */ /* 0x000fe4000f8010ff */
[----:B------:R-:W-:Y:S01]  /*5080*/  LEA R60, P2, R30, UR4, 0x2 ;  /* 0x000000041e3c7c11 */ /* 0x000fe2000f8410ff */
[----:B------:R-:W-:Y:S01]  /*5090*/  STG.E desc[UR36][R68.64], R4 ;  /* 0x0000000444007986 */ /* 0x000fe2000c101924 */
[----:B------:R-:W-:Y:S02]  /*50a0*/  LEA.HI.X R63, R34, UR5, R61, 0x2, P1 ;  /* 0x00000005223f7c11 */ /* 0x000fe400088f143d */
[----:B------:R-:W-:Y:S01]  /*50b0*/  LEA.HI.X R65, R32, UR5, R59, 0x2, P0 ;  /* 0x0000000520417c11 */ /* 0x000fe200080f143b */
[----:B------:R-:W-:Y:S01]  /*50c0*/  STG.E desc[UR36][R66.64], R20 ;  /* 0x0000001442007986 */ /* 0x000fe2000c101924 */
        /* <DEDUP_REMOVED lines=9> */
[----:B------:R-:W-:-:S02]  /*5160*/  LEA R36, P0, R37, UR4, 0x2 ;  /* 0x0000000425247c11 */ /* 0x000fc4000f8010ff */
[----:B------:R-:W-:Y:S01]  /*5170*/  LEA.HI.X R35, R35, UR5, R40, 0x2, P2 ;  /* 0x0000000523237c11 */ /* 0x000fe200090f1428 */
        /* <DEDUP_REMOVED lines=20> */
[----:B------:R-:W-:Y:S01]  /*52c0*/  LEA.HI.X.SX32 R58, R58, R7, 0x1, P3 ;  /* 0x000000073a3a7211 */ /* 0x000fe200018f0eff */
[----:B------:R-:W-:Y:S01]  /*52d0*/  STG.E desc[UR36][R44.64], R15 ;  /* 0x0000000f2c007986 */ /* 0x000fe2000c101924 */
[----:B------:R-:W-:Y:S02]  /*52e0*/  LEA R52, P2, R53, UR4, 0x2 ;  /* 0x0000000435347c11 */ /* 0x000fe4000f8410ff */
[----:B------:R-:W-:Y:S01]  /*52f0*/  LEA.HI.X R49, R49, UR5, R54, 0x2, P0 ;  /* 0x0000000531317c11 */ /* 0x000fe200080f1436 */
[----:B------:R-:W-:Y:S01]  /*5300*/  STG.E desc[UR36][R46.64], R13 ;  /* 0x0000000d2e007986 */ /* 0x000fe2000c101924 */
[----:B------:R-:W-:-:S02]  /*5310*/  LEA.HI.X R51, R51, UR5, R56, 0x2, P1 ;  /* 0x0000000533337c11 */ /* 0x000fc400088f1438 */
[----:B------:R-:W-:Y:S01]  /*5320*/  LEA R54, P0, R2, UR4, 0x2 ;  /* 0x0000000402367c11 */ /* 0x000fe2000f8010ff */
[----:B------:R-:W-:Y:S01]  /*5330*/  STG.E desc[UR36][R48.64], R11 ;  /* 0x0000000b30007986 */ /* 0x000fe2000c101924 */
[----:B------:R-:W-:Y:S02]  /*5340*/  LEA.HI.X R53, R53, UR5, R58, 0x2, P2 ;  /* 0x0000000535357c11 */ /* 0x000fe400090f143a */
[----:B------:R-:W-:Y:S01]  /*5350*/  LEA R56, P1, R22, UR4, 0x2 ;  /* 0x0000000416387c11 */ /* 0x000fe2000f8210ff */
[----:B------:R-:W-:Y:S01]  /*5360*/  STG.E desc[UR36][R50.64], R9 ;  /* 0x0000000932007986 */ /* 0x000fe2000c101924 */
[----:B------:R-:W-:Y:S02]  /*5370*/  LEA R58, P2, R19, UR4, 0x2 ;  /* 0x00000004133a7c11 */ /* 0x000fe4000f8410ff */
[----:B------:R-:W-:Y:S01]  /*5380*/  LEA.HI.X R55, R2, UR5, R55, 0x2, P0 ;  /* 0x0000000502377c11 */ /* 0x000fe200080f1437 */
[----:B------:R-:W-:Y:S01]  /*5390*/  STG.E desc[UR36][R52.64], R6 ;  /* 0x0000000634007986 */ /* 0x000fe2000c101924 */
[----:B------:R-:W-:-:S02]  /*53a0*/  LEA.HI.X R57, R22, UR5, R57, 0x2, P1 ;  /* 0x0000000516397c11 */ /* 0x000fc400088f1439 */
[----:B------:R-:W-:Y:S01]  /*53b0*/  LEA.HI.X R59, R19, UR5, R26, 0x2, P2 ;  /* 0x00000005133b7c11 */ /* 0x000fe200090f141a */
[----:B------:R-:W-:Y:S04]  /*53c0*/  STG.E desc[UR36][R54.64], R5 ;  /* 0x0000000536007986 */ /* 0x000fe8000c101924 */
[----:B------:R-:W-:Y:S04]  /*53d0*/  STG.E desc[UR36][R56.64], R3 ;  /* 0x0000000338007986 */ /* 0x000fe8000c101924 */
[----:B------:R-:W-:Y:S01]  /*53e0*/  STG.E desc[UR36][R58.64], R0 ;  /* 0x000000003a007986 */ /* 0x000fe2000c101924 */
[----:B------:R-:W-:Y:S05]  /*53f0*/  EXIT ;  /* 0x000000000000794d */ /* 0x000fea0003800000 */
.L_x_5256:
[----:B------:R-:W-:Y:S01]  /*5400*/  MOV R0, 0x0 ;  /* 0x0000000000007802 */ /* 0x000fe20000000f00 */
[----:B------:R-:W-:Y:S01]  /*5410*/  ULDC.64 UR4, c[0x4][0x178] ;  /* 0x01005e0000047ab9 */ /* 0x000fe20000000a00 */
[----:B------:R-:W-:Y:S01]  /*5420*/  ULDC.64 UR6, c[0x4][0x58] ;  /* 0x0100160000067ab9 */ /* 0x000fe20000000a00 */
[----:B------:R-:W-:Y:S01]  /*5430*/  IMAD.U32 R4, RZ, RZ, UR4 ;  /* 0x00000004ff047e24 */ /* 0x000fe2000f8e00ff */
[----:B------:R0:W1:Y:S01]  /*5440*/  LDC.64 R2, c[0x4][R0] ;  /* 0x0100000000027b82 */ /* 0x0000620000000a00 */
[----:B------:R-:W-:Y:S01]  /*5450*/  IMAD.U32 R5, RZ, RZ, UR5 ;  /* 0x00000005ff057e24 */ /* 0x000fe2000f8e00ff */
[----:B------:R-:W-:Y:S01]  /*5460*/  ULDC.64 UR4, c[0x4][0x180] ;  /* 0x0100600000047ab9 */ /* 0x000fe20000000a00 */
[----:B------:R-:W-:Y:S01]  /*5470*/  IMAD.U32 R10, RZ, RZ, UR6 ;  /* 0x00000006ff0a7e24 */ /* 0x000fe2000f8e00ff */
[----:B------:R-:W-:Y:S01]  /*5480*/  MOV R7, UR5 ;  /* 0x0000000500077c02 */ /* 0x000fe20008000f00 */
[----:B------:R-:W-:Y:S02]  /*5490*/  IMAD.U32 R6, RZ, RZ, UR4 ;  /* 0x00000004ff067e24 */ /* 0x000fe4000f8e00ff */
[----:B------:R-:W-:-:S02]  /*54a0*/  IMAD.U32 R11, RZ, RZ, UR7 ;  /* 0x00000007ff0b7e24 */ /* 0x000fc4000f8e00ff */
[----:B------:R-:W-:Y:S02]  /*54b0*/  IMAD.MOV.U32 R8, RZ, RZ, 0x219 ;  /* 0x00000219ff087424 */ /* 0x000fe400078e00ff */
[----:B------:R-:W-:Y:S02]  /*54c0*/  IMAD.MOV.U32 R12, RZ, RZ, 0x1 ;  /* 0x00000001ff0c7424 */ /* 0x000fe400078e00ff */
[----:B0-----:R-:W-:-:S07]  /*54d0*/  IMAD.MOV.U32 R13, RZ, RZ, RZ ;  /* 0x000000ffff0d7224 */ /* 0x001fce00078e00ff */
[----:B------:R-:W-:-:S07]  /*54e0*/  LEPC R20, `(.L_x_5286) ;  /* 0x000000001014794e */ /* 0x000fce0000000000 */
[----:B-1----:R-:W-:Y:S05]  /*54f0*/  CALL.ABS.NOINC R2 ;  /* 0x0000000002007343 */ /* 0x002fea0003c00000 */
.L_x_5286:
[----:B------:R-:W-:Y:S05]  /*5500*/  EXIT ;  /* 0x000000000000794d */ /* 0x000fea0003800000 */
.L_x_5257:
[----:B------:R-:W-:Y:S02]  /*5510*/  IMAD.MOV.U32 R12, RZ, RZ, 0x10 ;  /* 0x00000010ff0c7424 */ /* 0x000fe400078e00ff */
[----:B------:R-:W-:Y:S02]  /*5520*/  IMAD.MOV.U32 R11, RZ, RZ, 0x1f ;  /* 0x0000001fff0b7424 */ /* 0x000fe400078e00ff */
[----:B------:R-:W-:Y:S02]  /*5530*/  IMAD.MOV.U32 R15, RZ, RZ, -0x1 ;  /* 0xffffffffff0f7424 */ /* 0x000fe400078e00ff */
[----:B------:R-:W-:-:S07]  /*5540*/  IMAD.MOV.U32 R2, RZ, RZ, -0x800001 ;  /* 0xff7fffffff027424 */ /* 0x000fce00078e00ff */
[----:B------:R-:W-:Y:S05]  /*5550*/  WARPSYNC.COLLECTIVE R15, `(.L_x_5287) ;  /* 0x000000000f087348 */ /* 0x000fea0003c00000 */
[----:B------:R0:W1:Y:S02]  /*5560*/  SHFL.BFLY P6, R14, R13, R12, R11 ;  /* 0x0c00000c0d0e7389 */ /* 0x00006400000c000b */
[----:B01----:R-:W-:Y:S01]  /*5570*/  ENDCOLLECTIVE ;  /* 0x000000000000791b */ /* 0x003fe20003800000 */
.L_x_5287:
[----:B------:R-:W-:Y:S01]  /*5580*/  IMAD.MOV.U32 R12, RZ, RZ, 0x8 ;  /* 0x00000008ff0c7424 */ /* 0x000fe200078e00ff */
[----:B------:R-:W-:-:S05]  /*5590*/  FMNMX.FTZ R0, R14, -3.40282346638528859812e+38, !PT ;  /* 0xff7fffff0e007809 */ /* 0x000fca0007810000 */
[----:B------:R-:W-:-:S07]  /*55a0*/  IMAD.MOV.U32 R13, RZ, RZ, R0 ;  /* 0x000000ffff0d7224 */ /* 0x000fce00078e0000 */
[----:B------:R-:W-:Y:S05]  /*55b0*/  WARPSYNC.COLLECTIVE R15, `(.L_x_5288) ;  /* 0x000000000f087348 */ /* 0x000fea0003c00000 */
[----:B------:R0:W1:Y:S02]  /*55c0*/  SHFL.BFLY P6, R14, R13, R12, R11 ;  /* 0x0c00000c0d0e7389 */ /* 0x00006400000c000b */
[----:B01----:R-:W-:Y:S01]  /*55d0*/  ENDCOLLECTIVE ;  /* 0x000000000000791b */ /* 0x003fe20003800000 */
.L_x_5288:
[----:B------:R-:W-:Y:S01]  /*55e0*/  IMAD.MOV.U32 R12, RZ, RZ, 0x4 ;  /* 0x00000004ff0c7424 */ /* 0x000fe200078e00ff */
[----:B------:R-:W-:-:S05]  /*55f0*/  FMNMX.FTZ R3, R0, R14, !PT ;  /* 0x0000000e00037209 */ /* 0x000fca0007810000 */
[----:B------:R-:W-:-:S07]  /*5600*/  IMAD.MOV.U32 R13, RZ, RZ, R3 ;  /* 0x000000ffff0d7224 */ /* 0x000fce00078e0003 */
[----:B------:R-:W-:Y:S05]  /*5610*/  WARPSYNC.COLLECTIVE R15, `(.L_x_5289) ;  /* 0x000000000f087348 */ /* 0x000fea0003c00000 */
[----:B------:R0:W1:Y:S02]  /*5620*/  SHFL.BFLY P6, R14, R13, R12, R11 ;  /* 0x0c00000c0d0e7389 */ /* 0x00006400000c000b */
[----:B01----:R-:W-:Y:S01]  /*5630*/  ENDCOLLECTIVE ;  /* 0x000000000000791b */ /* 0x003fe20003800000 */
.L_x_5289:
[----:B------:R-:W-:Y:S01]  /*5640*/  IMAD.MOV.U32 R12, RZ, RZ, 0x2 ;  /* 0x00000002ff0c7424 */ /* 0x000fe200078e00ff */
[----:B------:R-:W-:-:S05]  /*5650*/  FMNMX.FTZ R4, R3, R14, !PT ;  /* 0x0000000e03047209 */ /* 0x000fca0007810000 */
[----:B------:R-:W-:-:S07]  /*5660*/  IMAD.MOV.U32 R13, RZ, RZ, R4 ;  /* 0x000000ffff0d7224 */ /* 0x000fce00078e0004 */
[----:B------:R-:W-:Y:S05]  /*5670*/  WARPSYNC.COLLECTIVE R15, `(.L_x_5290) ;  /* 0x000000000f087348 */ /* 0x000fea0003c00000 */
[----:B------:R0:W1:Y:S02]  /*5680*/  SHFL.BFLY P6, R14, R13, R12, R11 ;  /* 0x0c00000c0d0e7389 */ /* 0x00006400000c000b */
[----:B01----:R-:W-:Y:S01]  /*5690*/  ENDCOLLECTIVE ;  /* 0x000000000000791b */ /* 0x003fe20003800000 */
.L_x_5290:
[----:B------:R-:W-:Y:S01]  /*56a0*/  IMAD.MOV.U32 R12, RZ, RZ, 0x1 ;  /* 0x00000001ff0c7424 */ /* 0x000fe200078e00ff */
[----:B------:R-:W-:-:S05]  /*56b0*/  FMNMX.FTZ R5, R4, R14, !PT ;  /* 0x0000000e04057209 */ /* 0x000fca0007810000 */
[----:B------:R-:W-:-:S07]  /*56c0*/  IMAD.MOV.U32 R13, RZ, RZ, R5 ;  /* 0x000000ffff0d7224 */ /* 0x000fce00078e0005 */
[----:B------:R-:W-:Y:S05]  /*56d0*/  WARPSYNC.COLLECTIVE R15, `(.L_x_5291) ;  /* 0x000000000f087348 */ /* 0x000fea0003c00000 */
[----:B------:R0:W1:Y:S02]  /*56e0*/  SHFL.BFLY P6, R14, R13, R12, R11 ;  /* 0x0c00000c0d0e7389 */ /* 0x00006400000c000b */
[----:B01----:R-:W-:Y:S01]  /*56f0*/  ENDCOLLECTIVE ;  /* 0x000000000000791b */ /* 0x003fe20003800000 */
.L_x_5291:
[----:B------:R-:W-:Y:S05]  /*5700*/  BRA `(.L_x_5292) ;  /* 0xffffffa800c47947 */ /* 0x000fea000383ffff */
.L_x_5293:
        /* <DEDUP_REMOVED lines=15> */
.L_x_28134:


//--------------------- .text._ZN4vllm25paged_attention_v1_kernelIfhLi192ELi32ELi128ELNS_18Fp8KVCacheDataTypeE2ELb0EEEvPT_PKS2_PKT0_S8_ifPKiSA_iPKfiiiSC_SC_iiiii --------------------------
	.section	.text._ZN4vllm25paged_attention_v1_kernelIfhLi192ELi32ELi128ELNS_18Fp8KVCacheDataTypeE2ELb0EEEvPT_PKS2_PKT0_S8_ifPKiSA_iPKfiiiSC_SC_iiiii,"ax",@progbits
	.align	128
        .global         _ZN4vllm25paged_attention_v1_kernelIfhLi192ELi32ELi128ELNS_18Fp8KVCacheDataTypeE2ELb0EEEvPT_PKS2_PKT0_S8_ifPKiSA_iPKfiiiSC_SC_iiiii
        .type           _ZN4vllm25paged_attention_v1_kernelIfhLi192ELi32ELi128ELNS_18Fp8KVCacheDataTypeE2ELb0EEEvPT_PKS2_PKT0_S8_ifPKiSA_iPKfiiiSC_SC_iiiii,@function
        .size           _ZN4vllm25paged_attention_v1_kernelIfhLi192ELi32ELi128ELNS_18Fp8KVCacheDataTypeE2ELb0EEEvPT_PKS2_PKT0_S8_ifPKiSA_iPKfiiiSC_SC_iiiii,(.L_x_28135 - _ZN4vllm25paged_attention_v1_kernelIfhLi192ELi32ELi128ELNS_18Fp8KVCacheDataTypeE2ELb0EEEvPT_PKS2_PKT0_S8_ifPKiSA_iPKfiiiSC_SC_iiiii)
        .other          _ZN4vllm25paged_attention_v1_kernelIfhLi192ELi32ELi128ELNS_18Fp8KVCacheDataTypeE2ELb0EEEvPT_PKS2_PKT0_S8_ifPKiSA_iPKfiiiSC_SC_iiiii,@"STO_CUDA_ENTRY STV_DEFAULT"
_ZN4vllm25paged_attention_v1_kernelIfhLi192ELi32ELi128ELNS_18Fp8KVCacheDataTypeE2ELb0EEEvPT_PKS2_PKT0_S8_ifPKiSA_iPKfiiiSC_SC_iiiii:
.text._ZN4vllm25paged_attention_v1_kernelIfhLi192ELi32ELi128ELNS_18Fp8KVCacheDataTypeE2ELb0EEEvPT_PKS2_PKT0_S8_ifPKiSA_iPKfiiiSC_SC_iiiii:
        /* <DEDUP_REMOVED lines=34> */
.L_x_5330:
        /* <DEDUP_REMOVED lines=40> */
.L_x_5300:
        /* <DEDUP_REMOVED lines=11> */
.L_x_5299:
[----:B------:R-:W-:Y:S05]  /*0550*/  BSYNC B1 ;  /* 0x0000000000017941 */ /* 0x000fea0003800000 */
.L_x_5298:
        /* <DEDUP_REMOVED lines=14> */
.L_x_5303:
        /* <DEDUP_REMOVED lines=14> */
[C---:B-1----:R-:W-:Y:S01]  /*0720*/  FADD.FTZ R11, -R0.reuse, R11 ;  /* 0x0000000b000b7221 */ /* 0x042fe20000010100 */
[----:B------:R-:W-:Y:S02]  /*0730*/  FMUL.FTZ R8, R9, 1.4426950216293334961 ;  /* 0x3fb8aa3b09087820 */ /* 0x000fe40000410000 */
[----:B------:R-:W1:Y:S01]  /*0740*/  LDS R35, [R2+0x1200] ;  /* 0x0012000002237984 */ /* 0x000e620000000800 */
[C---:B--2---:R-:W-:Y:S01]  /*0750*/  FADD.FTZ R13, -R0.reuse, R13 ;  /* 0x0000000d000d7221 */ /* 0x044fe20000010100 */
[----:B------:R-:W-:Y:S02]  /*0760*/  FMUL.FTZ R9, R11, 1.4426950216293334961 ;  /* 0x3fb8aa3b0b097820 */ /* 0x000fe40000410000 */
[----:B------:R-:W2:Y:S01]  /*0770*/  LDS R37, [R2+0x1400] ;  /* 0x0014000002257984 */ /* 0x000ea20000000800 */
[----:B------:R-:W5:Y:S01]  /*0780*/  MUFU.EX2 R8, R8 ;  /* 0x0000000800087308 */ /* 0x000f620000000800 */
[C---:B---3--:R-:W-:Y:S01]  /*0790*/  FADD.FTZ R15, -R0.reuse, R15 ;  /* 0x0000000f000f7221 */ /* 0x048fe20000010100 */
[----:B------:R-:W-:Y:S01]  /*07a0*/  FMUL.FTZ R11, R13, 1.4426950216293334961 ;  /* 0x3fb8aa3b0d0b7820 */ /* 0x000fe20000410000 */
[----:B------:R-:W3:Y:S01]  /*07b0*/  LDS R39, [R2+0x1800] ;  /* 0x0018000002277984 */ /* 0x000ee20000000800 */
[----:B----4-:R-:W-:Y:S01]  /*07c0*/  FADD.FTZ R17, -R0, R17 ;  /* 0x0000001100117221 */ /* 0x010fe20000010100 */
[----:B------:R-:W-:-:S02]  /*07d0*/  FMUL.FTZ R13, R15, 1.4426950216293334961 ;  /* 0x3fb8aa3b0f0d7820 */ /* 0x000fc40000410000 */
[----:B------:R-:W4:Y:S01]  /*07e0*/  LDS R41, [R2+0x1a00] ;  /* 0x001a000002297984 */ /* 0x000f220000000800 */
[----:B------:R-:W0:Y:S01]  /*07f0*/  MUFU.EX2 R9, R9 ;  /* 0x0000000900097308 */ /* 0x000e220000000800 */
[----:B-----5:R-:W-:Y:S01]  /*0800*/  FADD.FTZ R21, -R0, R21 ;  /* 0x0000001500157221 */ /* 0x020fe20000010100 */
[----:B------:R-:W-:-:S03]  /*0810*/  FMUL.FTZ R15, R17, 1.4426950216293334961 ;  /* 0x3fb8aa3b110f7820 */ /* 0x000fc60000410000 */
[----:B------:R-:W-:Y:S01]  /*0820*/  FMUL.FTZ R17, R21, 1.4426950216293334961 ;  /* 0x3fb8aa3b15117820 */ /* 0x000fe20000410000 */
[----:B------:R-:W-:Y:S01]  /*0830*/  FADD.FTZ R23, -R0, R23 ;  /* 0x0000001700177221 */ /* 0x000fe20000010100 */
[----:B------:R-:W5:Y:S01]  /*0840*/  LDS R21, [R2+0x1600] ;  /* 0x0016000002157984 */ /* 0x000f620000000800 */
[----:B------:R-:W1:Y:S01]  /*0850*/  MUFU.EX2 R11, R11 ;  /* 0x0000000b000b7308 */ /* 0x000e620000000800 */
[----:B------:R-:W-:Y:S01]  /*0860*/  FADD.FTZ R10, R8, R3 ;  /* 0x00000003080a7221 */ /* 0x000fe20000010000 */
[----:B------:R-:W-:Y:S01]  /*0870*/  FMUL.FTZ R23, R23, 1.4426950216293334961 ;  /* 0x3fb8aa3b17177820 */ /* 0x000fe20000410000 */
[C---:B------:R-:W-:Y:S01]  /*0880*/  FADD.FTZ R27, -R0.reuse, R27 ;  /* 0x0000001b001b7221 */ /* 0x040fe20000010100 */
[----:B------:R-:W-:Y:S01]  /*0890*/  STS [R2+-0x400], R8 ;  /* 0xfffc000802007388 */ /* 0x000fe20000000800 */
[----:B------:R-:W-:Y:S02]  /*08a0*/  FADD.FTZ R29, -R0, R29 ;  /* 0x0000001d001d7221 */ /* 0x000fe40000010100 */
[----:B------:R-:W-:Y:S01]  /*08b0*/  FMUL.FTZ R27, R27, 1.4426950216293334961 ;  /* 0x3fb8aa3b1b1b7820 */ /* 0x000fe20000410000 */
[----:B------:R-:W2:Y:S01]  /*08c0*/  MUFU.EX2 R13, R13 ;  /* 0x0000000d000d7308 */ /* 0x000ea20000000800 */
[----:B0-----:R-:W-:Y:S01]  /*08d0*/  FADD.FTZ R10, R10, R9 ;  /* 0x000000090a0a7221 */ /* 0x001fe20000010000 */
[----:B------:R-:W-:Y:S01]  /*08e0*/  FMUL.FTZ R29, R29, 1.4426950216293334961 ;  /* 0x3fb8aa3b1d1d7820 */ /* 0x000fe20000410000 */
[C---:B------:R-:W-:Y:S01]  /*08f0*/  FADD.FTZ R31, -R0.reuse, R31 ;  /* 0x0000001f001f7221 */ /* 0x040fe20000010100 */
[----:B------:R-:W-:Y:S01]  /*0900*/  STS [R2+-0x200], R9 ;  /* 0xfffe000902007388 */ /* 0x000fe20000000800 */
[----:B------:R-:W-:-:S02]  /*0910*/  FADD.FTZ R33, -R0, R33 ;  /* 0x0000002100217221 */ /* 0x000fc40000010100 */
[----:B------:R-:W-:Y:S01]  /*0920*/  FMUL.FTZ R31, R31, 1.4426950216293334961 ;  /* 0x3fb8aa3b1f1f7820 */ /* 0x000fe20000410000 */
[----:B------:R-:W0:Y:S01]  /*0930*/  MUFU.EX2 R15, R15 ;  /* 0x0000000f000f7308 */ /* 0x000e220000000800 */
[----:B-1----:R-:W-:Y:S01]  /*0940*/  FADD.FTZ R10, R10, R11 ;  /* 0x0000000b0a0a7221 */ /* 0x002fe20000010000 */
[----:B------:R-:W-:Y:S01]  /*0950*/  FMUL.FTZ R33, R33, 1.4426950216293334961 ;  /* 0x3fb8aa3b21217820 */ /* 0x000fe20000410000 */
[----:B------:R-:W-:Y:S01]  /*0960*/  FADD.FTZ R35, -R0, R35 ;  /* 0x0000002300237221 */ /* 0x000fe20000010100 */
        /* <DEDUP_REMOVED lines=8> */
[----:B----4-:R-:W-:Y:S01]  /*09f0*/  FADD.FTZ R41, -R0, R41 ;  /* 0x0000002900297221 */ /* 0x010fe20000010100 */
[----:B------:R-:W2:Y:S01]  /*0a00*/  MUFU.EX2 R23, R23 ;  /* 0x0000001700177308 */ /* 0x000ea20000000800 */
[----:B0-----:R-:W-:Y:S01]  /*0a10*/  FADD.FTZ R10, R10, R15 ;  /* 0x0000000f0a0a7221 */ /* 0x001fe20000010000 */
[----:B------:R-:W-:Y:S01]  /*0a20*/  FMUL.FTZ R39, R39, 1.4426950216293334961 ;  /* 0x3fb8aa3b27277820 */ /* 0x000fe20000410000 */
[----:B------:R-:W-:Y:S01]  /*0a30*/  FMUL.FTZ R41, R41, 1.4426950216293334961 ;  /* 0x3fb8aa3b29297820 */ /* 0x000fe20000410000 */
[----:B------:R-:W-:Y:S01]  /*0a40*/  STS [R2+0x400], R15 ;  /* 0x0004000f02007388 */ /* 0x000fe20000000800 */
[----:B-----5:R-:W-:-:S03]  /*0a50*/  FADD.FTZ R21, -R0, R21 ;  /* 0x0000001500157221 */ /* 0x020fc60000010100 */
[----:B------:R-:W0:Y:S01]  /*0a60*/  MUFU.EX2 R27, R27 ;  /* 0x0000001b001b7308 */ /* 0x000e220000000800 */
[----:B-1----:R-:W-:Y:S01]  /*0a70*/  FADD.FTZ R10, R10, R17 ;  /* 0x000000110a0a7221 */ /* 0x002fe20000010000 */
[----:B------:R-:W-:Y:S01]  /*0a80*/  STS [R2+0x600], R17 ;  /* 0x0006001102007388 */ /* 0x000fe20000000800 */
[----:B------:R-:W-:-:S05]  /*0a90*/  FMUL.FTZ R21, R21, 1.4426950216293334961 ;  /* 0x3fb8aa3b15157820 */ /* 0x000fca0000410000 */
        /* <DEDUP_REMOVED lines=30> */
.L_x_5302:
[----:B------:R-:W-:Y:S05]  /*0c80*/  BSYNC B1 ;  /* 0x0000000000017941 */ /* 0x000fea0003800000 */
.L_x_5301:
        /* <DEDUP_REMOVED lines=55> */
.L_x_5305:
[----:B------:R-:W-:Y:S05]  /*1000*/  BSYNC B1 ;  /* 0x0000000000017941 */ /* 0x000fea0003800000 */
.L_x_5304:
        /* <DEDUP_REMOVED lines=26> */
.L_x_5297:
[----:B------:R-:W-:Y:S05]  /*11b0*/  BSYNC B0 ;  /* 0x0000000000007941 */ /* 0x000fea0003800000 */
.L_x_5296:
        /* <DEDUP_REMOVED lines=49> */
.L_x_5310:
        /* <DEDUP_REMOVED lines=8> */
.L_x_5309:
[----:B------:R-:W-:Y:S05]  /*1550*/  BSYNC B1 ;  /* 0x0000000000017941 */ /* 0x000fea0003800000 */
.L_x_5308:
        /* <DEDUP_REMOVED lines=12> */
[----:B------:R-:W-:Y:S02]  /*1620*/  PLOP3.LUT P0, PT, PT, PT, PT, 0x8, 0x0 ;  /* 0x000000000000781c */ /* 0x000fe40003f0e170 */
[----:B------:R-:W-:-:S11]  /*1630*/  IADD3 R41, R7, -0x600, RZ ;  /* 0xfffffa0007297810 */ /* 0x000fd60007ffe0ff */
.L_x_5313:
        /* <DEDUP_REMOVED lines=52> */
.L_x_5312:
[----:B------:R-:W-:Y:S05]  /*1980*/  BSYNC B1 ;  /* 0x0000000000017941 */ /* 0x000fea0003800000 */
.L_x_5311:
        /* <DEDUP_REMOVED lines=31> */
.L_x_5315:
[----:B------:R-:W-:Y:S05]  /*1b80*/  BSYNC B1 ;  /* 0x0000000000017941 */ /* 0x000fea0003800000 */
.L_x_5314:
        /* <DEDUP_REMOVED lines=14> */
.L_x_5307:
[----:B------:R-:W-:Y:S05]  /*1c70*/  BSYNC B0 ;  /* 0x0000000000007941 */ /* 0x000fea0003800000 */
.L_x_5306:
[----:B------:R-:W-:Y:S01]  /*1c80*/  BAR.SYNC.DEFER_BLOCKING 0x0 ;  /* 0x0000000000007b1d */ /* 0x000fe20000010000 */
[----:B------:R-:W-:Y:S01]  /*1c90*/  LOP3.LUT P0, RZ, R19, 0x7, RZ, 0xc0, !PT ;  /* 0x0000000713ff7812 */ /* 0x000fe2000780c0ff */
[----:B------:R-:W-:Y:S01]  /*1ca0*/  HFMA2.MMA R35, -RZ, RZ, 0, 0 ;  /* 0x00000000ff237435 */ /* 0x000fe200000001ff */
[----:B0-----:R-:W-:Y:S01]  /*1cb0*/  LOP3.LUT R0, R24, 0xffffffc0, RZ, 0xc0, !PT ;  /* 0xffffffc018007812 */ /* 0x001fe200078ec0ff */
[----:B-1----:R-:W-:Y:S01]  /*1cc0*/  IMAD R2, R6, 0xc0, RZ ;  /* 0x000000c006027824 */ /* 0x002fe200078e02ff */
[----:B------:R-:W-:Y:S01]  /*1cd0*/  CS2R R30, SRZ ;  /* 0x00000000001e7805 */ /* 0x000fe2000001ff00 */
[----:B------:R-:W-:Y:S01]  /*1ce0*/  BSSY B0, `(.L_x_5316) ;  /* 0x0000057000007945 */ /* 0x000fe20003800000 */
[----:B------:R-:W-:Y:S01]  /*1cf0*/  ISETP.NE.OR P1, PT, R0, 0x40, P0 ;  /* 0x000000400000780c */ /* 0x000fe20000725670 */
[----:B------:R-:W-:Y:S01]  /*1d00*/  IMAD.MOV.U32 R37, RZ, RZ, RZ ;  /* 0x000000ffff257224 */ /* 0x000fe200078e00ff */
[----:B------:R-:W-:Y:S02]  /*1d10*/  CS2R R32, SRZ ;  /* 0x0000000000207805 */ /* 0x000fe4000001ff00 */
        /* <DEDUP_REMOVED lines=8> */
[----:B------:R-:W-:-:S02]  /*1da0*/  CS2R R44, SRZ ;  /* 0x00000000002c7805 */ /* 0x000fc4000001ff00 */
[----:B------:R-:W-:Y:S02]  /*1db0*/  CS2R R50, SRZ ;  /* 0x0000000000327805 */ /* 0x000fe4000001ff00 */
[----:B------:R-:W-:Y:S02]  /*1dc0*/  CS2R R48, SRZ ;  /* 0x0000000000307805 */ /* 0x000fe4000001ff00 */
[----:B------:R-:W-:Y:S02]  /*1dd0*/  CS2R R42, SRZ ;  /* 0x00000000002a7805 */ /* 0x000fe4000001ff00 */
[----:B------:R-:W-:Y:S02]  /*1de0*/  CS2R R40, SRZ ;  /* 0x0000000000287805 */ /* 0x000fe4000001ff00 */
[----:B------:R-:W-:Y:S01]  /*1df0*/  CS2R R38, SRZ ;  /* 0x0000000000267805 */ /* 0x000fe2000001ff00 */
[----:B------:R-:W-:Y:S01]  /*1e00*/  BAR.SYNC.DEFER_BLOCKING 0x0 ;  /* 0x0000000000007b1d */ /* 0x000fe20000010000 */
[----:B------:R-:W-:-:S02]  /*1e10*/  CS2R R10, SRZ ;  /* 0x00000000000a7805 */ /* 0x000fc4000001ff00 */
[----:B------:R-:W-:Y:S02]  /*1e20*/  CS2R R6, SRZ ;  /* 0x0000000000067805 */ /* 0x000fe4000001ff00 */
[----:B------:R-:W-:Y:S02]  /*1e30*/  CS2R R22, SRZ ;  /* 0x0000000000167805 */ /* 0x000fe4000001ff00 */
[----:B------:R-:W-:Y:S02]  /*1e40*/  CS2R R14, SRZ ;  /* 0x00000000000e7805 */ /* 0x000fe4000001ff00 */
[----:B------:R-:W-:Y:S02]  /*1e50*/  CS2R R12, SRZ ;  /* 0x00000000000c7805 */ /* 0x000fe4000001ff00 */
[----:B------:R-:W-:Y:S01]  /*1e60*/  CS2R R16, SRZ ;  /* 0x0000000000107805 */ /* 0x000fe2000001ff00 */
[----:B------:R-:W-:Y:S02]  /*1e70*/  IMAD.MOV.U32 R18, RZ, RZ, RZ ;  /* 0x000000ffff127224 */ /* 0x000fe400078e00ff */
[----:B------:R-:W-:-:S02]  /*1e80*/  IMAD.MOV.U32 R5, RZ, RZ, RZ ;  /* 0x000000ffff057224 */ /* 0x000fc400078e00ff */
[----:B------:R-:W-:Y:S02]  /*1e90*/  IMAD.MOV.U32 R3, RZ, RZ, RZ ;  /* 0x000000ffff037224 */ /* 0x000fe400078e00ff */
[----:B------:R-:W-:Y:S01]  /*1ea0*/  IMAD.MOV.U32 R0, RZ, RZ, RZ ;  /* 0x000000ffff007224 */ /* 0x000fe200078e00ff */
[----:B------:R-:W-:Y:S06]  /*1eb0*/  @P1 BRA `(.L_x_5317) ;  /* 0x0000000000e41947 */ /* 0x000fec0003800000 */
[----:B------:R-:W0:Y:S01]  /*1ec0*/  S2UR UR5, SR_CgaCtaId ;  /* 0x00000000000579c3 */ /* 0x000e220000008800 */
[----:B------:R-:W-:Y:S01]  /*1ed0*/  UMOV UR4, 0x400 ;  /* 0x0000040000047882 */ /* 0x000fe20000000000 */
[----:B------:R-:W-:Y:S01]  /*1ee0*/  SHF.R.S32.HI R4, RZ, 0x1f, R19 ;  /* 0x0000001fff047819 */ /* 0x000fe20000011413 */
[----:B------:R-:W-:Y:S01]  /*1ef0*/  UIADD3 UR4, UR4, 0x20, URZ ;  /* 0x0000002004047890 */ /* 0x000fe2000fffe03f */
[----:B------:R-:W-:Y:S02]  /*1f00*/  PLOP3.LUT P0, PT, PT, PT, PT, 0x8, 0x0 ;  /* 0x000000000000781c */ /* 0x000fe40003f0e170 */
        /* <DEDUP_REMOVED lines=52> */
.L_x_5317:
[----:B------:R-:W-:Y:S05]  /*2250*/  BSYNC B0 ;  /* 0x0000000000007941 */ /* 0x000fea0003800000 */
.L_x_5316:
        /* <DEDUP_REMOVED lines=104> */
[----:B--2---:R-:W-:Y:S01]  /*28e0*/  FADD.FTZ R9, R9, R28 ;  /* 0x0000001c09097221 */ /* 0x004fe20000010000 */
[----:B---3--:R-:W-:Y:S01]  /*28f0*/  FADD.FTZ R7, R7, R34 ;  /* 0x0000002207077221 */ /* 0x008fe20000010000 */
[----:B0-----:R-:W-:Y:S01]  /*2900*/  FADD.FTZ R0, R0, R27 ;  /* 0x0000001b00007221 */ /* 0x001fe20000010000 */
[----:B-1----:R-:W-:-:S07]  /*2910*/  FADD.FTZ R11, R11, R26 ;  /* 0x0000001a0b0b7221 */ /* 0x002fce0000010000 */
.L_x_5319:
[----:B------:R-:W-:Y:S05]  /*2920*/  BSYNC B0 ;  /* 0x0000000000007941 */ /* 0x000fea0003800000 */
.L_x_5318:
[C---:B0-----:R-:W-:Y:S01]  /*2930*/  LOP3.LUT R4, R24.reuse, 0xffffffe0, RZ, 0xc0, !PT ;  /* 0xffffffe018047812 */ /* 0x041fe200078ec0ff */
[----:B------:R-:W-:Y:S01]  /*2940*/  BAR.SYNC.DEFER_BLOCKING 0x0 ;  /* 0x0000000000007b1d */ /* 0x000fe20000010000 */
[----:B------:R-:W-:Y:S02]  /*2950*/  IADD3 R26, R24, 0x1f, RZ ;  /* 0x0000001f181a7810 */ /* 0x000fe40007ffe0ff */
[----:B------:R-:W-:-:S03]  /*2960*/  ISETP.NE.OR P1, PT, R4, 0x20, P0 ;  /* 0x000000200400780c */ /* 0x000fc60000725670 */
[----:B------:R-:W-:Y:S10]  /*2970*/  BSSY B0, `(.L_x_5320) ;  /* 0x000003a000007945 */ /* 0x000ff40003800000 */
        /* <DEDUP_REMOVED lines=57> */
.L_x_5321:
[----:B------:R-:W-:Y:S05]  /*2d10*/  BSYNC B0 ;  /* 0x0000000000007941 */ /* 0x000fea0003800000 */
.L_x_5320:
[----:B------:R-:W-:Y:S01]  /*2d20*/  BAR.SYNC.DEFER_BLOCKING 0x0 ;  /* 0x0000000000007b1d */ /* 0x000fe20000010000 */
[----:B------:R-:W-:Y:S02]  /*2d30*/  ISETP.GT.OR P1, PT, R24, 0x1f, P0 ;  /* 0x0000001f1800780c */ /* 0x000fe40000724670 */
[----:B------:R-:W-:-:S03]  /*2d40*/  ISETP.GT.U32.AND P2, PT, R26, 0x3e, PT ;  /* 0x0000003e1a00780c */ /* 0x000fc60003f44070 */
        /* <DEDUP_REMOVED lines=102> */
[----:B0-----:R-:W-:Y:S01]  /*33b0*/  FADD.FTZ R0, R0, R27 ;  /* 0x0000001b00007221 */ /* 0x001fe20000010000 */
[----:B-1----:R-:W-:Y:S01]  /*33c0*/  FADD.FTZ R15, R15, R4 ;  /* 0x000000040f0f7221 */ /* 0x002fe20000010000 */
[----:B--2---:R-:W-:Y:S01]  /*33d0*/  FADD.FTZ R13, R13, R24 ;  /* 0x000000180d0d7221 */ /* 0x004fe20000010000 */
[----:B---3--:R-:W-:-:S07]  /*33e0*/  FADD.FTZ R11, R11, R26 ;  /* 0x0000001a0b0b7221 */ /* 0x008fce0000010000 */
.L_x_5323:
[----:B------:R-:W-:Y:S05]  /*33f0*/  BSYNC B0 ;  /* 0x0000000000007941 */ /* 0x000fea0003800000 */
.L_x_5322:
[----:B------:R-:W-:Y:S06]  /*3400*/  BAR.SYNC.DEFER_BLOCKING 0x0 ;  /* 0x0000000000007b1d */ /* 0x000fec0000010000 */
[----:B------:R-:W-:Y:S05]  /*3410*/  @P2 EXIT ;  /* 0x000000000000294d */ /* 0x000fea0003800000 */
[----:B------:R-:W-:Y:S05]  /*3420*/  @P0 EXIT ;  /* 0x000000000000094d */ /* 0x000fea0003800000 */
[----:B0-----:R-:W0:Y:S01]  /*3430*/  S2R R4, SR_CTAID.X ;  /* 0x0000000000047919 */ /* 0x001e220000002500 */
[----:B------:R-:W-:Y:S01]  /*3440*/  ULDC UR4, c[0x0][0x14] ;  /* 0x0000050000047ab9 */ /* 0x000fe20000000800 */
[----:B------:R-:W1:Y:S01]  /*3450*/  LDC R2, c[0x0][0xc] ;  /* 0x00000300ff027b82 */ /* 0x000e620000000800 */
[----:B------:R-:W-:-:S07]  /*3460*/  UIMAD UR6, UR4, 0xc0, URZ ;  /* 0x000000c0040678a4 */ /* 0x000fce000f8e023f */
[----:B------:R-:W2:Y:S01]  /*3470*/  S2UR UR5, SR_CTAID.Z ;  /* 0x00000000000579c3 */ /* 0x000ea20000002700 */
[----:B-1----:R-:W-:Y:S01]  /*3480*/  IMAD R25, R25, R2, RZ ;  /* 0x0000000219197224 */ /* 0x002fe200078e02ff */
[----:B------:R-:W-:-:S03]  /*3490*/  SHF.R.S32.HI R2, RZ, 0x1f, R19 ;  /* 0x0000001fff027819 */ /* 0x000fc60000011413 */
[----:B------:R-:W-:Y:S01]  /*34a0*/  IMAD R25, R25, UR6, RZ ;  /* 0x0000000619197c24 */ /* 0x000fe2000f8e02ff */
[----:B------:R-:W-:Y:S01]  /*34b0*/  LEA.HI R19, R2, R19, RZ, 0x3 ;  /* 0x0000001302137211 */ /* 0x000fe200078f18ff */
[----:B0-----:R-:W-:Y:S01]  /*34c0*/  IMAD R4, R4, UR6, RZ ;  /* 0x0000000604047c24 */ /* 0x001fe2000f8e02ff */
[----:B--2---:R-:W-:Y:S02]  /*34d0*/  UIMAD UR4, UR5, 0xc0, URZ ;  /* 0x000000c0050478a4 */ /* 0x004fe4000f8e023f */
[----:B------:R-:W-:Y:S02]  /*34e0*/  SHF.R.S32.HI R19, RZ, 0x3, R19 ;  /* 0x00000003ff137819 */ /* 0x000fe40000011413 */
[--C-:B------:R-:W-:Y:S01]  /*34f0*/  SHF.R.S32.HI R2, RZ, 0x1f, R4.reuse ;  /* 0x0000001fff027819 */ /* 0x100fe20000011404 */
[----:B------:R-:W-:Y:S02]  /*3500*/  USHF.R.S32.HI UR5, URZ, 0x1f, UR4 ;  /* 0x0000001f3f057899 */ /* 0x000fe40008011404 */
[----:B------:R-:W-:Y:S01]  /*3510*/  IADD3 R4, P0, P1, R25, UR4, R4 ;  /* 0x0000000419047c10 */ /* 0x000fe2000f91e004 */
[C---:B------:R-:W-:Y:S01]  /*3520*/  VIADD R27, R19.reuse, 0x4 ;  /* 0x00000004131b7836 */ /* 0x040fe20000000000 */
[----:B------:R-:W-:Y:S01]  /*3530*/  SHF.R.S32.HI R25, RZ, 0x1f, R25 ;  /* 0x0000001fff197819 */ /* 0x000fe20000011419 */
[----:B------:R-:W-:-:S03]  /*3540*/  VIADD R34, R19, 0xc ;  /* 0x0000000c13227836 */ /* 0x000fc60000000000 */
[----:B------:R-:W-:Y:S01]  /*3550*/  IADD3.X R2, R25, UR5, R2, P0, P1 ;  /* 0x0000000519027c10 */ /* 0x000fe200087e2402 */
[----:B------:R-:W-:Y:S01]  /*3560*/  ULDC.64 UR4, c[0x0][0x210] ;  /* 0x0000840000047ab9 */ /* 0x000fe20000000a00 */
[CC--:B------:R-:W-:Y:S02]  /*3570*/  IADD3 R25, P0, R19.reuse, R4.reuse, RZ ;  /* 0x0000000413197210 */ /* 0x0c0fe40007f1e0ff */
[----:B------:R-:W-:Y:S02]  /*3580*/  IADD3 R36, P1, R34, R4, RZ ;  /* 0x0000000422247210 */ /* 0x000fe40007f3e0ff */
[----:B------:R-:W-:Y:S02]  /*3590*/  LEA.HI.X.SX32 R26, R19, R2, 0x1, P0 ;  /* 0x00000002131a7211 */ /* 0x000fe400000f0eff */
[----:B------:R-:W-:-:S04]  /*35a0*/  LEA R24, P0, R25, UR4, 0x2 ;  /* 0x0000000419187c11 */ /* 0x000fc8000f8010ff */
[----:B------:R-:W-:Y:S02]  /*35b0*/  LEA.HI.X R25, R25, UR5, R26, 0x2, P0 ;  /* 0x0000000519197c11 */ /* 0x000fe400080f141a */
[----:B------:R-:W-:-:S03]  /*35c0*/  IADD3 R26, P0, R27, R4, RZ ;  /* 0x000000041b1a7210 */ /* 0x000fc60007f1e0ff */
[----:B------:R0:W-:Y:S01]  /*35d0*/  STG.E desc[UR36][R24.64], R30 ;  /* 0x0000001e18007986 */ /* 0x0001e2000c101924 */
[----:B------:R-:W-:Y:S01]  /*35e0*/  LEA.HI.X.SX32 R29, R27, R2, 0x1, P0 ;  /* 0x000000021b1d7211 */ /* 0x000fe200000f0eff */
[----:B------:R-:W-:Y:S01]  /*35f0*/  VIADD R27, R19, 0x8 ;  /* 0x00000008131b7836 */ /* 0x000fe20000000000 */
[----:B------:R-:W-:-:S04]  /*3600*/  LEA R28, P0, R26, UR4, 0x2 ;  /* 0x000000041a1c7c11 */ /* 0x000fc8000f8010ff */
[----:B------:R-:W-:Y:S02]  /*3610*/  LEA.HI.X R29, R26, UR5, R29, 0x2, P0 ;  /* 0x000000051a1d7c11 */ /* 0x000fe400080f141d */
[----:B------:R-:W-:Y:S02]  /*3620*/  IADD3 R58, P0, R27, R4, RZ ;  /* 0x000000041b3a7210 */ /* 0x000fe40007f1e0ff */
[-C--:B0-----:R-:W-:Y:S01]  /*3630*/  LEA.HI.X.SX32 R25, R34, R2.reuse, 0x1, P1 ;  /* 0x0000000222197211 */ /* 0x081fe200008f0eff */
[----:B------:R-:W-:Y:S01]  /*3640*/  VIADD R30, R19, 0x10 ;  /* 0x00000010131e7836 */ /* 0x000fe20000000000 */
[----:B------:R-:W-:Y:S01]  /*3650*/  LEA.HI.X.SX32 R27, R27, R2, 0x1, P0 ;  /* 0x000000021b1b7211 */ /* 0x000fe200000f0eff */
[----:B------:R0:W-:Y:S01]  /*3660*/  STG.E desc[UR36][R28.64], R31 ;  /* 0x0000001f1c007986 */ /* 0x0001e2000c101924 */
[----:B------:R-:W-:Y:S01]  /*3670*/  LEA R26, P0, R58, UR4, 0x2 ;  /* 0x000000043a1a7c11 */ /* 0x000fe2000f8010ff */
[----:B------:R-:W-:-:S03]  /*3680*/  VIADD R34, R19, 0x18 ;  /* 0x0000001813227836 */ /* 0x000fc60000000000 */
[----:B------:R-:W-:Y:S02]  /*3690*/  LEA.HI.X R27, R58, UR5, R27, 0x2, P0 ;  /* 0x000000053a1b7c11 */ /* 0x000fe400080f141b */
[----:B------:R-:W-:-:S03]  /*36a0*/  LEA R24, P0, R36, UR4, 0x2 ;  /* 0x0000000424187c11 */ /* 0x000fc6000f8010ff */
[----:B------:R1:W-:Y:S01]  /*36b0*/  STG.E desc[UR36][R26.64], R37 ;  /* 0x000000251a007986 */ /* 0x0003e2000c101924 */
[----:B------:R-:W-:Y:S01]  /*36c0*/  LEA.HI.X R25, R36, UR5, R25, 0x2, P0 ;  /* 0x0000000524197c11 */ /* 0x000fe200080f1419 */
[----:B0-----:R-:W-:Y:S01]  /*36d0*/  VIADD R29, R19, 0x14 ;  /* 0x00000014131d7836 */ /* 0x001fe20000000000 */
[----:B------:R-:W-:-:S03]  /*36e0*/  IADD3 R36, P0, R30, R4, RZ ;  /* 0x000000041e247210 */ /* 0x000fc60007f1e0ff */
[----:B------:R0:W-:Y:S01]  /*36f0*/  STG.E desc[UR36][R24.64], R32 ;  /* 0x0000002018007986 */ /* 0x0001e2000c101924 */
[----:B------:R-:W-:Y:S02]  /*3700*/  LEA.HI.X.SX32 R31, R30, R2, 0x1, P0 ;  /* 0x000000021e1f7211 */ /* 0x000fe400000f0eff */
[C---:B------:R-:W-:Y:S02]  /*3710*/  LEA R30, P0, R36.reuse, UR4, 0x2 ;  /* 0x00000004241e7c11 */ /* 0x040fe4000f8010ff */
        /* <DEDUP_REMOVED lines=9> */
[C---:B0-----:R-:W-:Y:S01]  /*37b0*/  LEA R24, P0, R36.reuse, UR4, 0x2 ;  /* 0x0000000424187c11 */ /* 0x041fe2000f8010ff */
[----:B------:R0:W-:Y:S01]  /*37c0*/  STG.E desc[UR36][R28.64], R35 ;  /* 0x000000231c007986 */ /* 0x0001e2000c101924 */
[C---:B------:R-:W-:Y:S02]  /*37d0*/  IADD3 R27, R19.reuse, 0x1c, RZ ;  /* 0x0000001c131b7810 */ /* 0x040fe40007ffe0ff */
[----:B------:R-:W-:Y:S01]  /*37e0*/  LEA.HI.X R25, R36, UR5, R34, 0x2, P0 ;  /* 0x0000000524197c11 */ /* 0x000fe200080f1422 */
[----:B-1----:R-:W-:Y:S01]  /*37f0*/  VIADD R31, R19, 0x24 ;  /* 0x00000024131f7836 */ /* 0x002fe20000000000 */
[-C--:B------:R-:W-:Y:S01]  /*3800*/  IADD3 R36, P0, R27, R4.reuse, RZ ;  /* 0x000000041b247210 */ /* 0x080fe20007f1e0ff */
[----:B------:R-:W-:Y:S01]  /*3810*/  VIADD R30, R19, 0x2c ;  /* 0x0000002c131e7836 */ /* 0x000fe20000000000 */
[----:B------:R-:W-:Y:S01]  /*3820*/  IADD3 R34, P1, R37, R4, RZ ;  /* 0x0000000425227210 */ /* 0x000fe20007f3e0ff */
[----:B------:R-:W-:Y:S01]  /*3830*/  STG.E desc[UR36][R24.64], R56 ;  /* 0x0000003818007986 */ /* 0x000fe2000c101924 */
[----:B------:R-:W-:-:S02]  /*3840*/  LEA.HI.X.SX32 R27, R27, R2, 0x1, P0 ;  /* 0x000000021b1b7211 */ /* 0x000fc400000f0eff */
[----:B------:R-:W-:Y:S02]  /*3850*/  LEA.HI.X.SX32 R37, R37, R2, 0x1, P1 ;  /* 0x0000000225257211 */ /* 0x000fe400008f0eff */
[----:B------:R-:W-:Y:S02]  /*3860*/  LEA R26, P0, R36, UR4, 0x2 ;  /* 0x00000004241a7c11 */ /* 0x000fe4000f8010ff */
[----:B------:R-:W-:Y:S02]  /*3870*/  LEA R32, P1, R34, UR4, 0x2 ;  /* 0x0000000422207c11 */ /* 0x000fe4000f8210ff */
[----:B------:R-:W-:Y:S02]  /*3880*/  LEA.HI.X R27, R36, UR5, R27, 0x2, P0 ;  /* 0x00000005241b7c11 */ /* 0x000fe400080f141b */
[----:B------:R-:W-:Y:S01]  /*3890*/  LEA.HI.X R33, R34, UR5, R37, 0x2, P1 ;  /* 0x0000000522217c11 */ /* 0x000fe200088f1425 */
[----:B------:R-:W-:Y:S01]  /*38a0*/  VIADD R37, R19, 0x28 ;  /* 0x0000002813257836 */ /* 0x000fe20000000000 */
[-C--:B------:R-:W-:Y:S01]  /*38b0*/  IADD3 R36, P0, R31, R4.reuse, RZ ;  /* 0x000000041f247210 */ /* 0x080fe20007f1e0ff */
[----:B------:R-:W-:Y:S01]  /*38c0*/  STG.E desc[UR36][R26.64], R54 ;  /* 0x000000361a007986 */ /* 0x000fe2000c101924 */
[----:B0-----:R-:W-:-:S02]  /*38d0*/  IADD3 R29, P2, R30, R4, RZ ;  /* 0x000000041e1d7210 */ /* 0x001fc40007f5e0ff */
[----:B------:R-:W-:Y:S01]  /*38e0*/  LEA.HI.X.SX32 R31, R31, R2, 0x1, P0 ;  /* 0x000000021f1f7211 */ /* 0x000fe200000f0eff */
[----:B------:R0:W-:Y:S01]  /*38f0*/  STG.E desc[UR36][R32.64], R52 ;  /* 0x0000003420007986 */ /* 0x0001e2000c101924 */
[C---:B------:R-:W-:Y:S02]  /*3900*/  LEA R34, P0, R36.reuse, UR4, 0x2 ;  /* 0x0000000424227c11 */ /* 0x040fe4000f8010ff */
[C---:B------:R-:W-:Y:S02]  /*3910*/  IADD3 R28, P1, R37.reuse, R4, RZ ;  /* 0x00000004251c7210 */ /* 0x040fe40007f3e0ff */
[----:B------:R-:W-:Y:S02]  /*3920*/  LEA.HI.X R35, R36, UR5, R31, 0x2, P0 ;  /* 0x0000000524237c11 */ /* 0x000fe400080f141f */
[-C--:B------:R-:W-:Y:S02]  /*3930*/  LEA.HI.X.SX32 R37, R37, R2.reuse, 0x1, P1 ;  /* 0x0000000225257211 */ /* 0x080fe400008f0eff */
[----:B------:R-:W-:Y:S01]  /*3940*/  LEA R36, P0, R28, UR4, 0x2 ;  /* 0x000000041c247c11 */ /* 0x000fe2000f8010ff */
[----:B------:R1:W-:Y:S01]  /*3950*/  STG.E desc[UR36][R34.64], R61 ;  /* 0x0000003d22007986 */ /* 0x0003e2000c101924 */
[----:B------:R-:W-:Y:S01]  /*3960*/  LEA.HI.X.SX32 R30, R30, R2, 0x1, P2 ;  /* 0x000000021e1e7211 */ /* 0x000fe200010f0eff */
[C---:B0-----:R-:W-:Y:S01]  /*3970*/  VIADD R33, R19.reuse, 0x3c ;  /* 0x0000003c13217836 */ /* 0x041fe20000000000 */
[----:B------:R-:W-:Y:S01]  /*3980*/  LEA.HI.X R37, R28, UR5, R37, 0x2, P0 ;  /* 0x000000051c257c11 */ /* 0x000fe200080f1425 */
[----:B------:R-:W-:Y:S01]  /*3990*/  VIADD R28, R19, 0x30 ;  /* 0x00000030131c7836 */ /* 0x000fe20000000000 */
[----:B------:R-:W-:-:S02]  /*39a0*/  LEA R24, P1, R29, UR4, 0x2 ;  /* 0x000000041d187c11 */ /* 0x000fc4000f8210ff */
[----:B------:R-:W-:Y:S01]  /*39b0*/  IADD3 R58, R19, 0x38, RZ ;  /* 0x00000038133a7810 */ /* 0x000fe20007ffe0ff */
[----:B------:R0:W-:Y:S01]  /*39c0*/  STG.E desc[UR36][R36.64], R59 ;  /* 0x0000003b24007986 */ /* 0x0001e2000c101924 */
[----:B------:R-:W-:Y:S01]  /*39d0*/  LEA.HI.X R25, R29, UR5, R30, 0x2, P1 ;  /* 0x000000051d197c11 */ /* 0x000fe200088f141e */
[C---:B------:R-:W-:Y:S01]  /*39e0*/  VIADD R30, R19.reuse, 0x34 ;  /* 0x00000034131e7836 */ /* 0x040fe20000000000 */
[-C--:B------:R-:W-:Y:S01]  /*39f0*/  IADD3 R31, P0, R28, R4.reuse, RZ ;  /* 0x000000041c1f7210 */ /* 0x080fe20007f1e0ff */
[C---:B-1----:R-:W-:Y:S01]  /*3a00*/  VIADD R61, R19.reuse, 0x40 ;  /* 0x00000040133d7836 */ /* 0x042fe20000000000 */
[----:B------:R-:W-:Y:S01]  /*3a10*/  IADD3 R56, P2, R58, R4, RZ ;  /* 0x000000043a387210 */ /* 0x000fe20007f5e0ff */
[----:B------:R-:W-:Y:S01]  /*3a20*/  VIADD R34, R19, 0x44 ;  /* 0x0000004413227836 */ /* 0x000fe20000000000 */
[----:B------:R-:W-:Y:S01]  /*3a30*/  LEA.HI.X.SX32 R32, R28, R2, 0x1, P0 ;  /* 0x000000021c207211 */ /* 0x000fe200000f0eff */
[----:B------:R-:W-:Y:S01]  /*3a40*/  STG.E desc[UR36][R24.64], R57 ;  /* 0x0000003918007986 */ /* 0x000fe2000c101924 */
[----:B------:R-:W-:-:S02]  /*3a50*/  LEA R26, P0, R31, UR4, 0x2 ;  /* 0x000000041f1a7c11 */ /* 0x000fc4000f8010ff */
[C---:B------:R-:W-:Y:S01]  /*3a60*/  IADD3 R29, P1, R30.reuse, R4, RZ ;  /* 0x000000041e1d7210 */ /* 0x040fe20007f3e0ff */
[----:B0-----:R-:W-:Y:S01]  /*3a70*/  VIADD R59, R19, 0x48 ;  /* 0x00000048133b7836 */ /* 0x001fe20000000000 */
[----:B------:R-:W-:Y:S02]  /*3a80*/  LEA.HI.X R27, R31, UR5, R32, 0x2, P0 ;  /* 0x000000051f1b7c11 */ /* 0x000fe400080f1420 */
[----:B------:R-:W-:Y:S02]  /*3a90*/  LEA.HI.X.SX32 R60, R30, R2, 0x1, P1 ;  /* 0x000000021e3c7211 */ /* 0x000fe400008f0eff */
[----:B------:R-:W-:Y:S01]  /*3aa0*/  IADD3 R54, P0, R33, R4, RZ ;  /* 0x0000000421367210 */ /* 0x000fe20007f1e0ff */
[----:B------:R0:W-:Y:S01]  /*3ab0*/  STG.E desc[UR36][R26.64], R47 ;  /* 0x0000002f1a007986 */ /* 0x0001e2000c101924 */
[----:B------:R-:W-:Y:S02]  /*3ac0*/  LEA.HI.X.SX32 R58, R58, R2, 0x1, P2 ;  /* 0x000000023a3a7211 */ /* 0x000fe400010f0eff */
[----:B------:R-:W-:-:S02]  /*3ad0*/  LEA R28, P1, R29, UR4, 0x2 ;  /* 0x000000041d1c7c11 */ /* 0x000fc4000f8210ff */
[----:B------:R-:W-:Y:S02]  /*3ae0*/  LEA R30, P2, R56, UR4, 0x2 ;  /* 0x00000004381e7c11 */ /* 0x000fe4000f8410ff */
[----:B------:R-:W-:Y:S02]  /*3af0*/  LEA.HI.X.SX32 R33, R33, R2, 0x1, P0 ;  /* 0x0000000221217211 */ /* 0x000fe400000f0eff */
[----:B------:R-:W-:Y:S02]  /*3b00*/  LEA.HI.X R29, R29, UR5, R60, 0x2, P1 ;  /* 0x000000051d1d7c11 */ /* 0x000fe400088f143c */
[----:B------:R-:W-:Y:S01]  /*3b10*/  LEA R32, P0, R54, UR4, 0x2 ;  /* 0x0000000436207c11 */ /* 0x000fe2000f8010ff */
[C---:B0-----:R-:W-:Y:S01]  /*3b20*/  VIADD R47, R19.reuse, 0x5c ;  /* 0x0000005c132f7836 */ /* 0x041fe20000000000 */
[----:B------:R-:W-:Y:S01]  /*3b30*/  LEA.HI.X R31, R56, UR5, R58, 0x2, P2 ;  /* 0x00000005381f7c11 */ /* 0x000fe200090f143a */
[----:B------:R-:W-:Y:S01]  /*3b40*/  VIADD R56, R19, 0x50 ;  /* 0x0000005013387836 */ /* 0x000fe20000000000 */
[-C--:B------:R-:W-:Y:S01]  /*3b50*/  IADD3 R35, P1, R61, R4.reuse, RZ ;  /* 0x000000043d237210 */ /* 0x080fe20007f3e0ff */
[----:B------:R0:W-:Y:S01]  /*3b60*/  STG.E desc[UR36][R28.64], R20 ;  /* 0x000000141c007986 */ /* 0x0001e2000c101924 */
[----:B------:R-:W-:-:S02]  /*3b70*/  IADD3 R52, P2, R34, R4, RZ ;  /* 0x0000000422347210 */ /* 0x000fc40007f5e0ff */
[----:B------:R-:W-:Y:S01]  /*3b80*/  LEA.HI.X R33, R54, UR5, R33, 0x2, P0 ;  /* 0x0000000536217c11 */ /* 0x000fe200080f1421 */
[----:B------:R1:W-:Y:S01]  /*3b90*/  STG.E desc[UR36][R30.64], R55 ;  /* 0x000000371e007986 */ /* 0x0003e2000c101924 */
[-C--:B------:R-:W-:Y:S02]  /*3ba0*/  LEA.HI.X.SX32 R54, R61, R2.reuse, 0x1, P1 ;  /* 0x000000023d367211 */ /* 0x080fe400008f0eff */
[----:B------:R-:W-:Y:S01]  /*3bb0*/  LEA.HI.X.SX32 R61, R34, R2, 0x1, P2 ;  /* 0x00000002223d7211 */ /* 0x000fe200010f0eff */
[----:B------:R-:W-:Y:S01]  /*3bc0*/  STG.E desc[UR36][R32.64], R53 ;  /* 0x0000003520007986 */ /* 0x000fe2000c101924 */
[C---:B------:R-:W-:Y:S02]  /*3bd0*/  LEA R36, P1, R52.reuse, UR4, 0x2 ;  /* 0x0000000434247c11 */ /* 0x040fe4000f8210ff */
[----:B------:R-:W-:Y:S01]  /*3be0*/  LEA R34, P0, R35, UR4, 0x2 ;  /* 0x0000000423227c11 */ /* 0x000fe2000f8010ff */
[C---:B0-----:R-:W-:Y:S01]  /*3bf0*/  VIADD R29, R19.reuse, 0x58 ;  /* 0x00000058131d7836 */ /* 0x041fe20000000000 */
[----:B------:R-:W-:Y:S01]  /*3c00*/  LEA.HI.X R37, R52, UR5, R61, 0x2, P1 ;  /* 0x0000000534257c11 */ /* 0x000fe200088f143d */
[----:B------:R-:W-:Y:S01]  /*3c10*/  VIADD R61, R19, 0x4c ;  /* 0x0000004c133d7836 */ /* 0x000fe20000000000 */
[----:B------:R-:W-:Y:S01]  /*3c20*/  LEA.HI.X R35, R35, UR5, R54, 0x2, P0 ;  /* 0x0000000523237c11 */ /* 0x000fe200080f1436 */
[----:B-1----:R-:W-:Y:S01]  /*3c30*/  VIADD R55, R19, 0x60 ;  /* 0x0000006013377836 */ /* 0x002fe20000000000 */
[-C--:B------:R-:W-:Y:S01]  /*3c40*/  IADD3 R54, P0, R59, R4.reuse, RZ ;  /* 0x000000043b367210 */ /* 0x080fe20007f1e0ff */
[----:B------:R-:W-:Y:S01]  /*3c50*/  VIADD R30, R19, 0x64 ;  /* 0x00000064131e7836 */ /* 0x000fe20000000000 */
[-C--:B------:R-:W-:Y:S01]  /*3c60*/  IADD3 R52, P1, R61, R4.reuse, RZ ;  /* 0x000000043d347210 */ /* 0x080fe20007f3e0ff */
[----:B------:R0:W-:Y:S01]  /*3c70*/  STG.E desc[UR36][R34.64], R8 ;  /* 0x0000000822007986 */ /* 0x0001e2000c101924 */
[----:B------:R-:W-:-:S02]  /*3c80*/  IADD3 R60, P2, R56, R4, RZ ;  /* 0x00000004383c7210 */ /* 0x000fc40007f5e0ff */
[-C--:B------:R-:W-:Y:S01]  /*3c90*/  LEA.HI.X.SX32 R59, R59, R2.reuse, 0x1, P0 ;  /* 0x000000023b3b7211 */ /* 0x080fe200000f0eff */
[----:B------:R1:W-:Y:S01]  /*3ca0*/  STG.E desc[UR36][R36.64], R45 ;  /* 0x0000002d24007986 */ /* 0x0003e2000c101924 */
[----:B------:R-:W-:Y:S02]  /*3cb0*/  LEA R58, P0, R54, UR4, 0x2 ;  /* 0x00000004363a7c11 */ /* 0x000fe4000f8010ff */
[----:B------:R-:W-:Y:S02]  /*3cc0*/  IADD3 R27, R19, 0x54, RZ ;  /* 0x00000054131b7810 */ /* 0x000fe40007ffe0ff */
[-C--:B------:R-:W-:Y:S02]  /*3cd0*/  LEA.HI.X.SX32 R61, R61, R2.reuse, 0x1, P1 ;  /* 0x000000023d3d7211 */ /* 0x080fe400008f0eff */
[----:B------:R-:W-:Y:S01]  /*3ce0*/  LEA.HI.X.SX32 R25, R56, R2, 0x1, P2 ;  /* 0x0000000238197211 */ /* 0x000fe200010f0eff */
[----:B0-----:R-:W-:Y:S01]  /*3cf0*/  VIADD R35, R19, 0x6c ;  /* 0x0000006c13237836 */ /* 0x001fe20000000000 */
[----:B------:R-:W-:-:S02]  /*3d00*/  LEA R56, P1, R52, UR4, 0x2 ;  /* 0x0000000434387c11 */ /* 0x000fc4000f8210ff */
[----:B------:R-:W-:Y:S01]  /*3d10*/  LEA.HI.X R59, R54, UR5, R59, 0x2, P0 ;  /* 0x00000005363b7c11 */ /* 0x000fe200080f143b */
[----:B-1----:R-:W-:Y:S01]  /*3d20*/  VIADD R45, R19, 0x74 ;  /* 0x00000074132d7836 */ /* 0x002fe20000000000 */
[----:B------:R-:W-:Y:S02]  /*3d30*/  LEA R24, P2, R60, UR4, 0x2 ;  /* 0x000000043c187c11 */ /* 0x000fe4000f8410ff */
[C---:B------:R-:W-:Y:S01]  /*3d40*/  IADD3 R26, P0, R27.reuse, R4, RZ ;  /* 0x000000041b1a7210 */ /* 0x040fe20007f1e0ff */
[----:B------:R0:W-:Y:S01]  /*3d50*/  STG.E desc[UR36][R58.64], R51 ;  /* 0x000000333a007986 */ /* 0x0001e2000c101924 */
[----:B------:R-:W-:Y:S02]  /*3d60*/  LEA.HI.X R57, R52, UR5, R61, 0x2, P1 ;  /* 0x0000000534397c11 */ /* 0x000fe400088f143d */
[----:B------:R-:W-:Y:S02]  /*3d70*/  LEA.HI.X R25, R60, UR5, R25, 0x2, P2 ;  /* 0x000000053c197c11 */ /* 0x000fe400090f1419 */
[----:B------:R-:W-:Y:S01]  /*3d80*/  LEA.HI.X.SX32 R61, R27, R2, 0x1, P0 ;  /* 0x000000021b3d7211 */ /* 0x000fe200000f0eff */
[----:B------:R1:W-:Y:S01]  /*3d90*/  STG.E desc[UR36][R56.64], R50 ;  /* 0x0000003238007986 */ /* 0x0003e2000c101924 */
[----:B------:R-:W-:-:S02]  /*3da0*/  LEA R60, P0, R26, UR4, 0x2 ;  /* 0x000000041a3c7c11 */ /* 0x000fc4000f8010ff */
[-C--:B------:R-:W-:Y:S01]  /*3db0*/  IADD3 R20, P1, R29, R4.reuse, RZ ;  /* 0x000000041d147210 */ /* 0x080fe20007f3e0ff */
[----:B------:R2:W-:Y:S01]  /*3dc0*/  STG.E desc[UR36][R24.64], R49 ;  /* 0x0000003118007986 */ /* 0x0005e2000c101924 */
[----:B------:R-:W-:Y:S01]  /*3dd0*/  IADD3 R27, P2, R47, R4, RZ ;  /* 0x000000042f1b7210 */ /* 0x000fe20007f5e0ff */
[C---:B0-----:R-:W-:Y:S01]  /*3de0*/  VIADD R51, R19.reuse, 0x80 ;  /* 0x0000008013337836 */ /* 0x041fe20000000000 */
[----:B------:R-:W-:Y:S01]  /*3df0*/  LEA.HI.X R61, R26, UR5, R61, 0x2, P0 ;  /* 0x000000051a3d7c11 */ /* 0x000fe200080f143d */
[----:B------:R-:W-:Y:S01]  /*3e00*/  VIADD R59, R19, 0xbc ;  /* 0x000000bc133b7836 */ /* 0x000fe20000000000 */
[-C--:B------:R-:W-:Y:S02]  /*3e10*/  LEA.HI.X.SX32 R29, R29, R2.reuse, 0x1, P1 ;  /* 0x000000021d1d7211 */ /* 0x080fe400008f0eff */
[----:B------:R-:W-:Y:S01]  /*3e20*/  LEA.HI.X.SX32 R52, R47, R2, 0x1, P2 ;  /* 0x000000022f347211 */ /* 0x000fe200010f0eff */
[----:B------:R0:W-:Y:S01]  /*3e30*/  STG.E desc[UR36][R60.64], R48 ;  /* 0x000000303c007986 */ /* 0x0001e2000c101924 */
[----:B------:R-:W-:Y:S01]  /*3e40*/  LEA R26, P1, R27, UR4, 0x2 ;  /* 0x000000041b1a7c11 */ /* 0x000fe2000f8210ff */
[C---:B-1----:R-:W-:Y:S01]  /*3e50*/  VIADD R57, R19.reuse, 0x7c ;  /* 0x0000007c13397836 */ /* 0x042fe20000000000 */
[C---:B------:R-:W-:Y:S01]  /*3e60*/  LEA R28, P0, R20.reuse, UR4, 0x2 ;  /* 0x00000004141c7c11 */ /* 0x040fe2000f8010ff */
[----:B--2---:R-:W-:Y:S01]  /*3e70*/  VIADD R49, R19, 0x84 ;  /* 0x0000008413317836 */ /* 0x004fe20000000000 */
[----:B------:R-:W-:Y:S01]  /*3e80*/  LEA.HI.X R27, R27, UR5, R52, 0x2, P1 ;  /* 0x000000051b1b7c11 */ /* 0x000fe200088f1434 */
[----:B------:R-:W-:Y:S01]  /*3e90*/  VIADD R52, R19, 0x68 ;  /* 0x0000006813347836 */ /* 0x000fe20000000000 */
[----:B------:R-:W-:-:S02]  /*3ea0*/  LEA.HI.X R29, R20, UR5, R29, 0x2, P0 ;  /* 0x00000005141d7c11 */ /* 0x000fc400080f141d */
[-C--:B------:R-:W-:Y:S02]  /*3eb0*/  IADD3 R20, P0, R55, R4.reuse, RZ ;  /* 0x0000000437147210 */ /* 0x080fe40007f1e0ff */
[-C--:B------:R-:W-:Y:S01]  /*3ec0*/  IADD3 R47, P2, R52, R4.reuse, RZ ;  /* 0x00000004342f7210 */ /* 0x080fe20007f5e0ff */
[----:B------:R1:W-:Y:S01]  /*3ed0*/  STG.E desc[UR36][R28.64], R46 ;  /* 0x0000002e1c007986 */ /* 0x0003e2000c101924 */
[----:B------:R-:W-:Y:S01]  /*3ee0*/  IADD3 R31, P1, R30, R4, RZ ;  /* 0x000000041e1f7210 */ /* 0x000fe20007f3e0ff */
[----:B0-----:R-:W-:Y:S01]  /*3ef0*/  VIADD R61, R19, 0xb4 ;  /* 0x000000b4133d7836 */ /* 0x001fe20000000000 */
[-C--:B------:R-:W-:Y:S01]  /*3f00*/  LEA.HI.X.SX32 R33, R55, R2.reuse, 0x1, P0 ;  /* 0x0000000237217211 */ /* 0x080fe200000f0eff */
[----:B------:R0:W-:Y:S01]  /*3f10*/  STG.E desc[UR36][R26.64], R44 ;  /* 0x0000002c1a007986 */ /* 0x0001e2000c101924 */
[----:B------:R-:W-:Y:S02]  /*3f20*/  LEA.HI.X.SX32 R54, R52, R2, 0x1, P2 ;  /* 0x0000000234367211 */ /* 0x000fe400010f0eff */
[----:B------:R-:W-:-:S02]  /*3f30*/  LEA R52, P0, R20, UR4, 0x2 ;  /* 0x0000000414347c11 */ /* 0x000fc4000f8010ff */
[----:B------:R-:W-:Y:S02]  /*3f40*/  LEA.HI.X.SX32 R55, R30, R2, 0x1, P1 ;  /* 0x000000021e377211 */ /* 0x000fe400008f0eff */
[----:B------:R-:W-:Y:S01]  /*3f50*/  LEA R32, P1, R31, UR4, 0x2 ;  /* 0x000000041f207c11 */ /* 0x000fe2000f8210ff */
[----:B-1----:R-:W-:Y:S01]  /*3f60*/  VIADD R28, R19, 0x8c ;  /* 0x0000008c131c7836 */ /* 0x002fe20000000000 */
[----:B------:R-:W-:Y:S02]  /*3f70*/  LEA.HI.X R53, R20, UR5, R33, 0x2, P0 ;  /* 0x0000000514357c11 */ /* 0x000fe400080f1421 */
[----:B------:R-:W-:Y:S01]  /*3f80*/  LEA R30, P2, R47, UR4, 0x2 ;  /* 0x000000042f1e7c11 */ /* 0x000fe2000f8410ff */
[----:B0-----:R-:W-:Y:S01]  /*3f90*/  VIADD R44, R19, 0xa4 ;  /* 0x000000a4132c7836 */ /* 0x001fe20000000000 */
[----:B------:R-:W-:Y:S01]  /*3fa0*/  IADD3 R34, P0, R35, R4, RZ ;  /* 0x0000000423227210 */ /* 0x000fe20007f1e0ff */
[----:B------:R0:W-:Y:S01]  /*3fb0*/  STG.E desc[UR36][R52.64], R43 ;  /* 0x0000002b34007986 */ /* 0x0001e2000c101924 */
[----:B------:R-:W-:-:S02]  /*3fc0*/  IADD3 R37, R19, 0x70, RZ ;  /* 0x0000007013257810 */ /* 0x000fc40007ffe0ff */
[----:B------:R-:W-:Y:S02]  /*3fd0*/  LEA.HI.X R33, R31, UR5, R55, 0x2, P1 ;  /* 0x000000051f217c11 */ /* 0x000fe400088f1437 */
[----:B------:R-:W-:Y:S02]  /*3fe0*/  LEA.HI.X R31, R47, UR5, R54, 0x2, P2 ;  /* 0x000000052f1f7c11 */ /* 0x000fe400090f1436 */
[----:B------:R-:W-:Y:S01]  /*3ff0*/  LEA.HI.X.SX32 R35, R35, R2, 0x1, P0 ;  /* 0x0000000223237211 */ /* 0x000fe200000f0eff */
[----:B------:R1:W-:Y:S01]  /*4000*/  STG.E desc[UR36][R32.64], R42 ;  /* 0x0000002a20007986 */ /* 0x0003e2000c101924 */
[C---:B------:R-:W-:Y:S02]  /*4010*/  LEA R54, P0, R34.reuse, UR4, 0x2 ;  /* 0x0000000422367c11 */ /* 0x040fe4000f8010ff */
[-C--:B------:R-:W-:Y:S01]  /*4020*/  IADD3 R8, P1, R37, R4.reuse, RZ ;  /* 0x0000000425087210 */ /* 0x080fe20007f3e0ff */
[----:B------:R2:W-:Y:S01]  /*4030*/  STG.E desc[UR36][R30.64], R41 ;  /* 0x000000291e007986 */ /* 0x0005e2000c101924 */
[----:B------:R-:W-:Y:S01]  /*4040*/  IADD3 R20, P2, R45, R4, RZ ;  /* 0x000000042d147210 */ /* 0x000fe20007f5e0ff */
[----:B0-----:R-:W-:Y:S01]  /*4050*/  VIADD R43, R19, 0x98 ;  /* 0x00000098132b7836 */ /* 0x001fe20000000000 */
[----:B------:R-:W-:-:S02]  /*4060*/  LEA.HI.X R55, R34, UR5, R35, 0x2, P0 ;  /* 0x0000000522377c11 */ /* 0x000fc400080f1423 */
[-C--:B------:R-:W-:Y:S02]  /*4070*/  LEA.HI.X.SX32 R37, R37, R2.reuse, 0x1, P1 ;  /* 0x0000000225257211 */ /* 0x080fe400008f0eff */
[----:B------:R-:W-:Y:S01]  /*4080*/  LEA.HI.X.SX32 R45, R45, R2, 0x1, P2 ;  /* 0x000000022d2d7211 */ /* 0x000fe200010f0eff */
[C---:B-1----:R-:W-:Y:S01]  /*4090*/  VIADD R32, R19.reuse, 0x90 ;  /* 0x0000009013207836 */ /* 0x042fe20000000000 */
[----:B------:R-:W-:Y:S01]  /*40a0*/  LEA R34, P1, R20, UR4, 0x2 ;  /* 0x0000000414227c11 */ /* 0x000fe2000f8210ff */
[----:B------:R0:W-:Y:S01]  /*40b0*/  STG.E desc[UR36][R54.64], R40 ;  /* 0x0000002836007986 */ /* 0x0001e2000c101924 */
        /* <DEDUP_REMOVED lines=8> */
[-C--:B------:R-:W-:Y:S01]  /*4140*/  IADD3 R50, P2, R45, R4.reuse, RZ ;  /* 0x000000042d327210 */ /* 0x080fe20007f5e0ff */
[----:B------:R1:W-:Y:S01]  /*4150*/  STG.E desc[UR36][R36.64], R39 ;  /* 0x0000002724007986 */ /* 0x0003e2000c101924 */
[-C--:B------:R-:W-:Y:S01]  /*4160*/  IADD3 R46, P4, R51, R4.reuse, RZ ;  /* 0x00000004332e7210 */ /* 0x080fe20007f9e0ff */
[----:B0-----:R-:W-:Y:S01]  /*4170*/  VIADD R40, R19, 0xa8 ;  /* 0x000000a813287836 */ /* 0x001fe20000000000 */
[-C--:B------:R-:W-:Y:S01]  /*4180*/  IADD3 R48, P5, R49, R4.reuse, RZ ;  /* 0x0000000431307210 */ /* 0x080fe20007fbe0ff */
[C---:B------:R-:W-:Y:S01]  /*4190*/  VIADD R41, R19.reuse, 0xb0 ;  /* 0x000000b013297836 */ /* 0x040fe20000000000 */
[----:B------:R-:W-:Y:S01]  /*41a0*/  IADD3 R20, R19, 0x88, RZ ;  /* 0x0000008813147810 */ /* 0x000fe20007ffe0ff */
[----:B------:R0:W-:Y:S01]  /*41b0*/  STG.E desc[UR36][R34.64], R38 ;  /* 0x0000002622007986 */ /* 0x0001e2000c101924 */
[----:B------:R-:W-:-:S02]  /*41c0*/  IADD3 R26, P0, R28, R4, RZ ;  /* 0x000000041c1a7210 */ /* 0x000fc40007f1e0ff */
[----:B------:R-:W-:Y:S02]  /*41d0*/  IADD3 R25, P1, R32, R4, RZ ;  /* 0x0000000420197210 */ /* 0x000fe40007f3e0ff */
[-C--:B------:R-:W-:Y:S02]  /*41e0*/  LEA.HI.X.SX32 R55, R45, R2.reuse, 0x1, P2 ;  /* 0x000000022d377211 */ /* 0x080fe400010f0eff */
[----:B-1----:R-:W-:Y:S02]  /*41f0*/  IADD3 R36, R19, 0xa0, RZ ;  /* 0x000000a013247810 */ /* 0x002fe40007ffe0ff */
[-C--:B------:R-:W-:Y:S02]  /*4200*/  LEA.HI.X.SX32 R57, R57, R2.reuse, 0x1, P3 ;  /* 0x0000000239397211 */ /* 0x080fe400018f0eff */
[-C--:B------:R-:W-:Y:S02]  /*4210*/  LEA.HI.X.SX32 R51, R51, R2.reuse, 0x1, P4 ;  /* 0x0000000233337211 */ /* 0x080fe400020f0eff */
[----:B------:R-:W-:-:S02]  /*4220*/  LEA.HI.X.SX32 R53, R49, R2, 0x1, P5 ;  /* 0x0000000231357211 */ /* 0x000fc400028f0eff */
[-C--:B------:R-:W-:Y:S02]  /*4230*/  IADD3 R24, P6, R20, R4.reuse, RZ ;  /* 0x0000000414187210 */ /* 0x080fe40007fde0ff */
[-C--:B------:R-:W-:Y:S02]  /*4240*/  IADD3 R27, P2, R30, R4.reuse, RZ ;  /* 0x000000041e1b7210 */ /* 0x080fe40007f5e0ff */
[-C--:B------:R-:W-:Y:S02]  /*4250*/  IADD3 R29, P3, R43, R4.reuse, RZ ;  /* 0x000000042b1d7210 */ /* 0x080fe40007f7e0ff */
[----:B------:R-:W-:Y:S02]  /*4260*/  IADD3 R31, P4, R8, R4, RZ ;  /* 0x00000004081f7210 */ /* 0x000fe40007f9e0ff */
[----:B------:R-:W-:Y:S02]  /*4270*/  LEA.HI.X.SX32 R49, R28, R2, 0x1, P0 ;  /* 0x000000021c317211 */ /* 0x000fe400000f0eff */
[----:B------:R-:W-:-:S02]  /*4280*/  IADD3 R47, R19, 0xb8, RZ ;  /* 0x000000b8132f7810 */ /* 0x000fc40007ffe0ff */
[----:B------:R-:W-:Y:S02]  /*4290*/  IADD3 R33, P5, R36, R4, RZ ;  /* 0x0000000424217210 */ /* 0x000fe40007fbe0ff */
[----:B------:R-:W-:Y:S02]  /*42a0*/  LEA.HI.X.SX32 R28, R32, R2, 0x1, P1 ;  /* 0x00000002201c7211 */ /* 0x000fe400008f0eff */
[-C--:B------:R-:W-:Y:S02]  /*42b0*/  IADD3 R37, P0, R40, R4.reuse, RZ ;  /* 0x0000000428257210 */ /* 0x080fe40007f1e0ff */
[----:B------:R-:W-:Y:S02]  /*42c0*/  IADD3 R39, P1, R42, R4, RZ ;  /* 0x000000042a277210 */ /* 0x000fe40007f3e0ff */
[-C--:B------:R-:W-:Y:S02]  /*42d0*/  LEA.HI.X.SX32 R45, R20, R2.reuse, 0x1, P6 ;  /* 0x00000002142d7211 */ /* 0x080fe400030f0eff */
[----:B------:R-:W-:-:S02]  /*42e0*/  LEA.HI.X.SX32 R30, R30, R2, 0x1, P2 ;  /* 0x000000021e1e7211 */ /* 0x000fc400010f0eff */
[-C--:B------:R-:W-:Y:S02]  /*42f0*/  LEA.HI.X.SX32 R32, R43, R2.reuse, 0x1, P3 ;  /* 0x000000022b207211 */ /* 0x080fe400018f0eff */
[----:B0-----:R-:W-:Y:S02]  /*4300*/  LEA.HI.X.SX32 R34, R8, R2, 0x1, P4 ;  /* 0x0000000208227211 */ /* 0x001fe400020f0eff */
[-C--:B------:R-:W-:Y:S02]  /*4310*/  IADD3 R35, P6, R44, R4.reuse, RZ ;  /* 0x000000042c237210 */ /* 0x080fe40007fde0ff */
[-C--:B------:R-:W-:Y:S02]  /*4320*/  IADD3 R20, P2, R41, R4.reuse, RZ ;  /* 0x0000000429147210 */ /* 0x080fe40007f5e0ff */
[----:B------:R-:W-:Y:S02]  /*4330*/  IADD3 R43, P3, R61, R4, RZ ;  /* 0x000000043d2b7210 */ /* 0x000fe40007f7e0ff */
[----:B------:R-:W-:-:S02]  /*4340*/  LEA.HI.X.SX32 R36, R36, R2, 0x1, P5 ;  /* 0x0000000224247211 */ /* 0x000fc400028f0eff */
[-C--:B------:R-:W-:Y:S02]  /*4350*/  IADD3 R8, P4, R47, R4.reuse, RZ ;  /* 0x000000042f087210 */ /* 0x080fe40007f9e0ff */
[----:B------:R-:W-:Y:S02]  /*4360*/  IADD3 R4, P5, R59, R4, RZ ;  /* 0x000000043b047210 */ /* 0x000fe40007fbe0ff */
[-C--:B------:R-:W-:Y:S02]  /*4370*/  LEA.HI.X.SX32 R40, R40, R2.reuse, 0x1, P0 ;  /* 0x0000000228287211 */ /* 0x080fe400000f0eff */
[----:B------:R-:W-:Y:S02]  /*4380*/  LEA.HI.X.SX32 R42, R42, R2, 0x1, P1 ;  /* 0x000000022a2a7211 */ /* 0x000fe400008f0eff */
[----:B------:R-:W-:Y:S02]  /*4390*/  LEA R58, P0, R50, UR4, 0x2 ;  /* 0x00000004323a7c11 */ /* 0x000fe4000f8010ff */
[----:B------:R-:W-:-:S02]  /*43a0*/  LEA R56, P1, R52, UR4, 0x2 ;  /* 0x0000000434387c11 */ /* 0x000fc4000f8210ff */
[-C--:B------:R-:W-:Y:S02]  /*43b0*/  LEA.HI.X.SX32 R19, R47, R2.reuse, 0x1, P4 ;  /* 0x000000022f137211 */ /* 0x080fe400020f0eff */
[----:B------:R-:W-:Y:S02]  /*43c0*/  LEA.HI.X.SX32 R47, R59, R2, 0x1, P5 ;  /* 0x000000023b2f7211 */ /* 0x000fe400028f0eff */
[----:B------:R-:W-:Y:S02]  /*43d0*/  LEA.HI.X R59, R50, UR5, R55, 0x2, P0 ;  /* 0x00000005323b7c11 */ /* 0x000fe400080f1437 */
[----:B------:R-:W-:Y:S02]  /*43e0*/  LEA.HI.X R57, R52, UR5, R57, 0x2, P1 ;  /* 0x0000000534397c11 */ /* 0x000fe400088f1439 */
[----:B------:R-:W-:Y:S01]  /*43f0*/  LEA R54, P0, R46, UR4, 0x2 ;  /* 0x000000042e367c11 */ /* 0x000fe2000f8010ff */
[----:B------:R-:W-:Y:S01]  /*4400*/  STG.E desc[UR36][R58.64], R10 ;  /* 0x0000000a3a007986 */ /* 0x000fe2000c101924 */
[----:B------:R-:W-:-:S02]  /*4410*/  LEA R52, P1, R48, UR4, 0x2 ;  /* 0x0000000430347c11 */ /* 0x000fc4000f8210ff */
[----:B------:R-:W-:Y:S01]  /*4420*/  LEA.HI.X R55, R46, UR5, R51, 0x2, P0 ;  /* 0x000000052e377c11 */ /* 0x000fe200080f1433 */
        /* <DEDUP_REMOVED lines=8> */
[----:B------:R-:W-:Y:S01]  /*44b0*/  LEA R24, P0, R25, UR4, 0x2 ;  /* 0x0000000419187c11 */ /* 0x000fe2000f8010ff */
[----:B------:R-:W-:Y:S01]  /*44c0*/  STG.E desc[UR36][R50.64], R12 ;  /* 0x0000000c32007986 */ /* 0x000fe2000c101924 */
[----:B------:R-:W-:Y:S02]  /*44d0*/  LEA R26, P1, R27, UR4, 0x2 ;  /* 0x000000041b1a7c11 */ /* 0x000fe4000f8210ff */
[----:B------:R-:W-:Y:S01]  /*44e0*/  LEA.HI.X R25, R25, UR5, R28, 0x2, P0 ;  /* 0x0000000519197c11 */ /* 0x000fe200080f141c */
[----:B------:R-:W-:Y:S01]  /*44f0*/  STG.E desc[UR36][R48.64], R16 ;  /* 0x0000001030007986 */ /* 0x000fe2000c101924 */
[----:B------:R-:W-:Y:S02]  /*4500*/  LEA.HI.X R27, R27, UR5, R30, 0x2, P1 ;  /* 0x000000051b1b7c11 */ /* 0x000fe400088f141e */
[----:B------:R-:W-:Y:S01]  /*4510*/  LEA R28, P0, R29, UR4, 0x2 ;  /* 0x000000041d1c7c11 */ /* 0x000fe2000f8010ff */
[----:B------:R-:W-:Y:S01]  /*4520*/  STG.E desc[UR36][R24.64], R23 ;  /* 0x0000001718007986 */ /* 0x000fe2000c101924 */
[----:B------:R-:W-:-:S02]  /*4530*/  LEA R30, P1, R31, UR4, 0x2 ;  /* 0x000000041f1e7c11 */ /* 0x000fc4000f8210ff */
[----:B------:R-:W-:Y:S01]  /*4540*/  LEA.HI.X R29, R29, UR5, R32, 0x2, P0 ;  /* 0x000000051d1d7c11 */ /* 0x000fe200080f1420 */
[----:B------:R-:W-:Y:S01]  /*4550*/  STG.E desc[UR36][R26.64], R21 ;  /* 0x000000151a007986 */ /* 0x000fe2000c101924 */
[----:B------:R-:W-:Y:S02]  /*4560*/  LEA.HI.X R31, R31, UR5, R34, 0x2, P1 ;  /* 0x000000051f1f7c11 */ /* 0x000fe400088f1422 */
[----:B------:R-:W-:Y:S01]  /*4570*/  LEA.HI.X.SX32 R38, R44, R2, 0x1, P6 ;  /* 0x000000022c267211 */ /* 0x000fe200030f0eff */
[----:B------:R-:W-:Y:S01]  /*4580*/  STG.E desc[UR36][R28.64], R18 ;  /* 0x000000121c007986 */ /* 0x000fe2000c101924 */
[----:B------:R-:W-:Y:S02]  /*4590*/  LEA R32, P0, R33, UR4, 0x2 ;  /* 0x0000000421207c11 */ /* 0x000fe4000f8010ff */
[----:B------:R-:W-:Y:S01]  /*45a0*/  LEA R34, P1, R35, UR4, 0x2 ;  /* 0x0000000423227c11 */ /* 0x000fe2000f8210ff */
[----:B------:R-:W-:Y:S01]  /*45b0*/  STG.E desc[UR36][R30.64], R17 ;  /* 0x000000111e007986 */ /* 0x000fe2000c101924 */
[----:B------:R-:W-:-:S02]  /*45c0*/  LEA.HI.X R33, R33, UR5, R36, 0x2, P0 ;  /* 0x0000000521217c11 */ /* 0x000fc400080f1424 */
[----:B------:R-:W-:Y:S02]  /*45d0*/  LEA.HI.X R35, R35, UR5, R38, 0x2, P1 ;  /* 0x0000000523237c11 */ /* 0x000fe400088f1426 */
[----:B------:R-:W-:Y:S01]  /*45e0*/  LEA R36, P0, R37, UR4, 0x2 ;  /* 0x0000000425247c11 */ /* 0x000fe2000f8010ff */
[----:B------:R-:W-:Y:S01]  /*45f0*/  STG.E desc[UR36][R32.64], R15 ;  /* 0x0000000f20007986 */ /* 0x000fe2000c101924 */
[----:B------:R-:W-:Y:S02]  /*4600*/  LEA R38, P1, R39, UR4, 0x2 ;  /* 0x0000000427267c11 */ /* 0x000fe4000f8210ff */
[----:B------:R-:W-:Y:S01]  /*4610*/  LEA.HI.X R37, R37, UR5, R40, 0x2, P0 ;  /* 0x0000000525257c11 */ /* 0x000fe200080f1428 */
[----:B------:R-:W-:Y:S01]  /*4620*/  STG.E desc[UR36][R34.64], R13 ;  /* 0x0000000d22007986 */ /* 0x000fe2000c101924 */
[----:B------:R-:W-:Y:S02]  /*4630*/  LEA.HI.X R39, R39, UR5, R42, 0x2, P1 ;  /* 0x0000000527277c11 */ /* 0x000fe400088f142a */
[-C--:B------:R-:W-:Y:S01]  /*4640*/  LEA.HI.X.SX32 R41, R41, R2.reuse, 0x1, P2 ;  /* 0x0000000229297211 */ /* 0x080fe200010f0eff */
[----:B------:R-:W-:Y:S01]  /*4650*/  STG.E desc[UR36][R36.64], R11 ;  /* 0x0000000b24007986 */ /* 0x000fe2000c101924 */
[----:B------:R-:W-:-:S02]  /*4660*/  LEA.HI.X.SX32 R44, R61, R2, 0x1, P3 ;  /* 0x000000023d2c7211 */ /* 0x000fc400018f0eff */
[C---:B------:R-:W-:Y:S01]  /*4670*/  LEA R40, P0, R20.reuse, UR4, 0x2 ;  /* 0x0000000414287c11 */ /* 0x040fe2000f8010ff */
[----:B------:R-:W-:Y:S01]  /*4680*/  STG.E desc[UR36][R38.64], R9 ;  /* 0x0000000926007986 */ /* 0x000fe2000c101924 */
[C---:B------:R-:W-:Y:S02]  /*4690*/  LEA R42, P1, R43.reuse, UR4, 0x2 ;  /* 0x000000042b2a7c11 */ /* 0x040fe4000f8210ff */
[----:B------:R-:W-:Y:S02]  /*46a0*/  LEA.HI.X R41, R20, UR5, R41, 0x2, P0 ;  /* 0x0000000514297c11 */ /* 0x000fe400080f1429 */
[----:B------:R-:W-:Y:S02]  /*46b0*/  LEA.HI.X R43, R43, UR5, R44, 0x2, P1 ;  /* 0x000000052b2b7c11 */ /* 0x000fe400088f142c */
[----:B------:R-:W-:Y:S01]  /*46c0*/  LEA R44, P0, R8, UR4, 0x2 ;  /* 0x00000004082c7c11 */ /* 0x000fe2000f8010ff */
[----:B------:R-:W-:Y:S01]  /*46d0*/  STG.E desc[UR36][R40.64], R7 ;  /* 0x0000000728007986 */ /* 0x000fe2000c101924 */
[----:B------:R-:W-:-:S02]  /*46e0*/  LEA R46, P1, R4, UR4, 0x2 ;  /* 0x00000004042e7c11 */ /* 0x000fc4000f8210ff */
[----:B------:R-:W-:Y:S01]  /*46f0*/  LEA.HI.X R45, R8, UR5, R19, 0x2, P0 ;  /* 0x00000005082d7c11 */ /* 0x000fe200080f1413 */
[----:B------:R-:W-:Y:S01]  /*4700*/  STG.E desc[UR36][R42.64], R5 ;  /* 0x000000052a007986 */ /* 0x000fe2000c101924 */
[----:B------:R-:W-:-:S03]  /*4710*/  LEA.HI.X R47, R4, UR5, R47, 0x2, P1 ;  /* 0x00000005042f7c11 */ /* 0x000fc600088f142f */
[----:B------:R-:W-:Y:S04]  /*4720*/  STG.E desc[UR36][R44.64], R3 ;  /* 0x000000032c007986 */ /* 0x000fe8000c101924 */
[----:B------:R-:W-:Y:S01]  /*4730*/  STG.E desc[UR36][R46.64], R0 ;  /* 0x000000002e007986 */ /* 0x000fe2000c101924 */
[----:B------:R-:W-:Y:S05]  /*4740*/  EXIT ;  /* 0x000000000000794d */ /* 0x000fea0003800000 */
.L_x_5294:
[----:B------:R-:W-:Y:S01]  /*4750*/  MOV R0, 0x0 ;  /* 0x0000000000007802 */ /* 0x000fe20000000f00 */
[----:B------:R-:W-:Y:S01]  /*4760*/  ULDC.64 UR4, c[0x4][0x178] ;  /* 0x01005e0000047ab9 */ /* 0x000fe20000000a00 */
[----:B------:R-:W-:Y:S01]  /*4770*/  ULDC.64 UR6, c[0x4][0x58] ;  /* 0x0100160000067ab9 */ /* 0x000fe20000000a00 */
[----:B------:R-:W-:Y:S01]  /*4780*/  IMAD.U32 R4, RZ, RZ, UR4 ;  /* 0x00000004ff047e24 */ /* 0x000fe2000f8e00ff */
[----:B------:R0:W1:Y:S01]  /*4790*/  LDC.64 R2, c[0x4][R0] ;  /* 0x0100000000027b82 */ /* 0x0000620000000a00 */
[----:B------:R-:W-:Y:S01]  /*47a0*/  IMAD.U32 R5, RZ, RZ, UR5 ;  /* 0x00000005ff057e24 */ /* 0x000fe2000f8e00ff */
[----:B------:R-:W-:Y:S01]  /*47b0*/  ULDC.64 UR4, c[0x4][0x180] ;  /* 0x0100600000047ab9 */ /* 0x000fe20000000a00 */
[----:B------:R-:W-:Y:S01]  /*47c0*/  MOV R10, UR6 ;  /* 0x00000006000a7c02 */ /* 0x000fe20008000f00 */
[----:B------:R-:W-:Y:S02]  /*47d0*/  IMAD.U32 R6, RZ, RZ, UR4 ;  /* 0x00000004ff067e24 */ /* 0x000fe4000f8e00ff */
[----:B------:R-:W-:-:S02]  /*47e0*/  IMAD.U32 R7, RZ, RZ, UR5 ;  /* 0x00000005ff077e24 */ /* 0x000fc4000f8e00ff */
[----:B------:R-:W-:Y:S02]  /*47f0*/  IMAD.U32 R11, RZ, RZ, UR7 ;  /* 0x00000007ff0b7e24 */ /* 0x000fe4000f8e00ff */
[----:B------:R-:W-:Y:S02]  /*4800*/  IMAD.MOV.U32 R8, RZ, RZ, 0x219 ;  /* 0x00000219ff087424 */ /* 0x000fe400078e00ff */
[----:B------:R-:W-:Y:S02]  /*4810*/  IMAD.MOV.U32 R12, RZ, RZ, 0x1 ;  /* 0x00000001ff0c7424 */ /* 0x000fe400078e00ff */
[----:B0-----:R-:W-:-:S07]  /*4820*/  IMAD.MOV.U32 R13, RZ, RZ, RZ ;  /* 0x000000ffff0d7224 */ /* 0x001fce00078e00ff */
[----:B------:R-:W-:-:S07]  /*4830*/  LEPC R20, `(.L_x_5324) ;  /* 0x000000001014794e */ /* 0x000fce0000000000 */
[----:B-1----:R-:W-:Y:S05]  /*4840*/  CALL.ABS.NOINC R2 ;  /* 0x0000000002007343 */ /* 0x002fea0003c00000 */
.L_x_5324:
[----:B------:R-:W-:Y:S05]  /*4850*/  EXIT ;  /* 0x000000000000794d */ /* 0x000fea0003800000 */
.L_x_5295:
[----:B------:R-:W-:Y:S01]  /*4860*/  HFMA2.MMA R11, -RZ, RZ, 0, 1.847743988037109375e-06 ;  /* 0x0000001fff0b7435 */ /* 0x000fe200000001ff */
[----:B------:R-:W-:Y:S02]  /*4870*/  IMAD.MOV.U32 R12, RZ, RZ, 0x10 ;  /* 0x00000010ff0c7424 */ /* 0x000fe400078e00ff */
[----:B------:R-:W-:Y:S02]  /*4880*/  IMAD.MOV.U32 R15, RZ, RZ, -0x1 ;  /* 0xffffffffff0f7424 */ /* 0x000fe400078e00ff */
[----:B------:R-:W-:-:S07]  /*4890*/  IMAD.MOV.U32 R2, RZ, RZ, -0x800001 ;  /* 0xff7fffffff027424 */ /* 0x000fce00078e00ff */
[----:B------:R-:W-:Y:S05]  /*48a0*/  WARPSYNC.COLLECTIVE R15, `(.L_x_5325) ;  /* 0x000000000f087348 */ /* 0x000fea0003c00000 */
[----:B------:R0:W1:Y:S02]  /*48b0*/  SHFL.BFLY P6, R14, R13, R12, R11 ;  /* 0x0c00000c0d0e7389 */ /* 0x00006400000c000b */
[----:B01----:R-:W-:Y:S01]  /*48c0*/  ENDCOLLECTIVE ;  /* 0x000000000000791b */ /* 0x003fe20003800000 */
.L_x_5325:
[----:B------:R-:W-:Y:S01]  /*48d0*/  IMAD.MOV.U32 R12, RZ, RZ, 0x8 ;  /* 0x00000008ff0c7424 */ /* 0x000fe200078e00ff */
[----:B------:R-:W-:-:S05]  /*48e0*/  FMNMX.FTZ R0, R14, -3.40282346638528859812e+38, !PT ;  /* 0xff7fffff0e007809 */ /* 0x000fca0007810000 */
[----:B------:R-:W-:-:S07]  /*48f0*/  IMAD.MOV.U32 R13, RZ, RZ, R0 ;  /* 0x000000ffff0d7224 */ /* 0x000fce00078e0000 */
[----:B------:R-:W-:Y:S05]  /*4900*/  WARPSYNC.COLLECTIVE R15, `(.L_x_5326) ;  /* 0x000000000f087348 */ /* 0x000fea0003c00000 */
[----:B------:R0:W1:Y:S02]  /*4910*/  SHFL.BFLY P6, R14, R13, R12, R11 ;  /* 0x0c00000c0d0e7389 */ /* 0x00006400000c000b */
[----:B01----:R-:W-:Y:S01]  /*4920*/  ENDCOLLECTIVE ;  /* 0x000000000000791b */ /* 0x003fe20003800000 */
.L_x_5326:
[----:B------:R-:W-:Y:S01]  /*4930*/  IMAD.MOV.U32 R12, RZ, RZ, 0x4 ;  /* 0x00000004ff0c7424 */ /* 0x000fe200078e00ff */
[----:B------:R-:W-:-:S05]  /*4940*/  FMNMX.FTZ R3, R0, R14, !PT ;  /* 0x0000000e00037209 */ /* 0x000fca0007810000 */
[----:B------:R-:W-:-:S07]  /*4950*/  IMAD.MOV.U32 R13, RZ, RZ, R3 ;  /* 0x000000ffff0d7224 */ /* 0x000fce00078e0003 */
[----:B------:R-:W-:Y:S05]  /*4960*/  WARPSYNC.COLLECTIVE R15, `(.L_x_5327) ;  /* 0x000000000f087348 */ /* 0x000fea0003c00000 */
[----:B------:R0:W1:Y:S02]  /*4970*/  SHFL.BFLY P6, R14, R13, R12, R11 ;  /* 0x0c00000c0d0e7389 */ /* 0x00006400000c000b */
[----:B01----:R-:W-:Y:S01]  /*4980*/  ENDCOLLECTIVE ;  /* 0x000000000000791b */ /* 0x003fe20003800000 */
.L_x_5327:
[----:B------:R-:W-:Y:S01]  /*4990*/  IMAD.MOV.U32 R12, RZ, RZ, 0x2 ;  /* 0x00000002ff0c7424 */ /* 0x000fe200078e00ff */
[----:B------:R-:W-:-:S04]  /*49a0*/  FMNMX.FTZ R4, R3, R14, !PT ;  /* 0x0000000e03047209 */ /* 0x000fc80007810000 */
[----:B------:R-:W-:-:S07]  /*49b0*/  MOV R13, R4 ;  /* 0x00000004000d7202 */ /* 0x000fce0000000f00 */
[----:B------:R-:W-:Y:S05]  /*49c0*/  WARPSYNC.COLLECTIVE R15, `(.L_x_5328) ;  /* 0x000000000f087348 */ /* 0x000fea0003c00000 */
[----:B------:R0:W1:Y:S02]  /*49d0*/  SHFL.BFLY P6, R14, R13, R12, R11 ;  /* 0x0c00000c0d0e7389 */ /* 0x00006400000c000b */
[----:B01----:R-:W-:Y:S01]  /*49e0*/  ENDCOLLECTIVE ;  /* 0x000000000000791b */ /* 0x003fe20003800000 */
.L_x_5328:
[----:B------:R-:W-:Y:S01]  /*49f0*/  IMAD.MOV.U32 R12, RZ, RZ, 0x1 ;  /* 0x00000001ff0c7424 */ /* 0x000fe200078e00ff */
[----:B------:R-:W-:-:S05]  /*4a00*/  FMNMX.FTZ R5, R4, R14, !PT ;  /* 0x0000000e04057209 */ /* 0x000fca0007810000 */
[----:B------:R-:W-:-:S07]  /*4a10*/  IMAD.MOV.U32 R13, RZ, RZ, R5 ;  /* 0x000000ffff0d7224 */ /* 0x000fce00078e0005 */
[----:B------:R-:W-:Y:S05]  /*4a20*/  WARPSYNC.COLLECTIVE R15, `(.L_x_5329) ;  /* 0x000000000f087348 */ /* 0x000fea0003c00000 */
[----:B------:R0:W1:Y:S02]  /*4a30*/  SHFL.BFLY P6, R14, R13, R12, R11 ;  /* 0x0c00000c0d0e7389 */ /* 0x00006400000c000b */
[----:B01----:R-:W-:Y:S01]  /*4a40*/  ENDCOLLECTIVE ;  /* 0x000000000000791b */ /* 0x003fe20003800000 */
.L_x_5329:
[----:B------:R-:W-:Y:S05]  /*4a50*/  BRA `(.L_x_5330) ;  /* 0xffffffb400f07947 */ /* 0x000fea000383ffff */
.L_x_5331:
        /* <DEDUP_REMOVED lines=10> */
.L_x_28135:


//--------------------- .text._ZN4vllm25paged_attention_v1_kernelIfhLi128ELi32ELi128ELNS_18Fp8KVCacheDataTypeE2ELb0EEEvPT_PKS2_PKT0_S8_ifPKiSA_iPKfiiiSC_SC_iiiii --------------------------
	.section	.text._ZN4vllm25paged_attention_v1_kernelIfhLi128ELi32ELi128ELNS_18Fp8KVCacheDataTypeE2ELb0EEEvPT_PKS2_PKT0_S8_ifPKiSA_iPKfiiiSC_SC_iiiii,"ax",@progbits
	.align	128
        .global         _ZN4vllm25paged_attention_v1_kernelIfhLi128ELi32ELi128ELNS_18Fp8KVCacheDataTypeE2ELb0EEEvPT_PKS2_PKT0_S8_ifPKiSA_iPKfiiiSC_SC_iiiii
        .type           _ZN4vllm25paged_attention_v1_kernelIfhLi128ELi32ELi128ELNS_18Fp8KVCacheDataTypeE2ELb0EEEvPT_PKS2_PKT0_S8_ifPKiSA_iPKfiiiSC_SC_iiiii,@function
        .size           _ZN4vllm25paged_attention_v1_kernelIfhLi128ELi32ELi128ELNS_18Fp8KVCacheDataTypeE2ELb0EEEvPT_PKS2_PKT0_S8_ifPKiSA_iPKfiiiSC_SC_iiiii,(.L_x_28136 - _ZN4vllm25paged_attention_v1_kernelIfhLi128ELi32ELi128ELNS_18Fp8KVCacheDataTypeE2ELb0EEEvPT_PKS2_PKT0_S8_ifPKiSA_iPKfiiiSC_SC_iiiii)
        .other          _ZN4vllm25paged_attention_v1_kernelIfhLi128ELi32ELi128ELNS_18Fp8KVCacheDataTypeE2ELb0EEEvPT_PKS2_PKT0_S8_ifPKiSA_iPKfiiiSC_SC_iiiii,@"STO_CUDA_ENTRY STV_DEFAULT"
_ZN4vllm25paged_attention_v1_kernelIfhLi128ELi32ELi128ELNS_18Fp8KVCacheDataTypeE2ELb0EEEvPT_PKS2_PKT0_S8_ifPKiSA_iPKfiiiSC_SC_iiiii:
.text._ZN4vllm25paged_attention_v1_kernelIfhLi128ELi32ELi128ELNS_18Fp8KVCacheDataTypeE2ELb0EEEvPT_PKS2_PKT0_S8_ifPKiSA_iPKfiiiSC_SC_iiiii:
        /* <DEDUP_REMOVED lines=36> */
.L_x_5368:
        /* <DEDUP_REMOVED lines=24> */
[-C--:B------:R-:W-:Y:S01]  /*03c0*/  LOP3.LUT R2, RZ, R16.reuse, RZ, 0x33, !PT ;  /* 0x00000010ff027212 */ /* 0x080fe200078e33ff */
[----:B------:R-:W-:Y:S01]  /*03d0*/  BSSY B1, `(.L_x_5336) ;  /* 0x000001a000017945 */ /* 0x000fe20003800000 */
[----:B------:R-:W-:-:S03]  /*03e0*/  MOV R4, R16 ;  /* 0x0000001000047202 */ /* 0x000fc60000000f00 */
        /* <DEDUP_REMOVED lines=13> */
.L_x_5338:
        /* <DEDUP_REMOVED lines=11> */
.L_x_5337:
[----:B------:R-:W-:Y:S05]  /*0570*/  BSYNC B1 ;  /* 0x0000000000017941 */ /* 0x000fea0003800000 */
.L_x_5336:
        /* <DEDUP_REMOVED lines=14> */
.L_x_5341:
        /* <DEDUP_REMOVED lines=100> */
.L_x_5340:
[----:B------:R-:W-:Y:S05]  /*0ca0*/  BSYNC B1 ;  /* 0x0000000000017941 */ /* 0x000fea0003800000 */
.L_x_5339:
        /* <DEDUP_REMOVED lines=55> */
.L_x_5343:
[----:B------:R-:W-:Y:S05]  /*1020*/  BSYNC B1 ;  /* 0x0000000000017941 */ /* 0x000fea0003800000 */
.L_x_5342:
        /* <DEDUP_REMOVED lines=26> */
.L_x_5335:
[----:B------:R-:W-:Y:S05]  /*11d0*/  BSYNC B0 ;  /* 0x0000000000007941 */ /* 0x000fea0003800000 */
.L_x_5334:
        /* <DEDUP_REMOVED lines=49> */
.L_x_5348:
        /* <DEDUP_REMOVED lines=8> */
.L_x_5347:
[----:B------:R-:W-:Y:S05]  /*1570*/  BSYNC B1 ;  /* 0x0000000000017941 */ /* 0x000fea0003800000 */
.L_x_5346:
        /* <DEDUP_REMOVED lines=14> */
.L_x_5351:
        /* <DEDUP_REMOVED lines=52> */
.L_x_5350:
[----:B------:R-:W-:Y:S05]  /*19a0*/  BSYNC B1 ;  /* 0x0000000000017941 */ /* 0x000fea0003800000 */
.L_x_5349:
        /* <DEDUP_REMOVED lines=31> */
.L_x_5353:
[----:B------:R-:W-:Y:S05]  /*1ba0*/  BSYNC B1 ;  /* 0x0000000000017941 */ /* 0x000fea0003800000 */
.L_x_5352:
        /* <DEDUP_REMOVED lines=14> */
.L_x_5345:
[----:B------:R-:W-:Y:S05]  /*1c90*/  BSYNC B0 ;  /* 0x0000000000007941 */ /* 0x000fea0003800000 */
.L_x_5344:
[----:B------:R-:W-:Y:S01]  /*1ca0*/  BAR.SYNC.DEFER_BLOCKING 0x0 ;  /* 0x0000000000007b1d */ /* 0x000fe20000010000 */
[----:B------:R-:W-:Y:S01]  /*1cb0*/  LOP3.LUT P0, RZ, R17, 0x7, RZ, 0xc0, !PT ;  /* 0x0000000711ff7812 */ /* 0x000fe2000780c0ff */
[----:B------:R-:W-:Y:S01]  /*1cc0*/  HFMA2.MMA R21, -RZ, RZ, 0, 0 ;  /* 0x00000000ff157435 */ /* 0x000fe200000001ff */
[----:B0-----:R-:W-:Y:S01]  /*1cd0*/  LOP3.LUT R0, R16, 0xffffffc0, RZ, 0xc0, !PT ;  /* 0xffffffc010007812 */ /* 0x001fe200078ec0ff */
[----:B-1----:R-:W-:Y:S01]  /*1ce0*/  IMAD.SHL.U32 R5, R6, 0x80, RZ ;  /* 0x0000008006057824 */ /* 0x002fe200078e00ff */
[----:B------:R-:W-:Y:S01]  /*1cf0*/  CS2R R26, SRZ ;  /* 0x00000000001a7805 */ /* 0x000fe2000001ff00 */
[----:B------:R-:W-:Y:S01]  /*1d00*/  BSSY B0, `(.L_x_5354) ;  /* 0x000003e000007945 */ /* 0x000fe20003800000 */
[----:B------:R-:W-:Y:S01]  /*1d10*/  ISETP.NE.OR P1, PT, R0, 0x40, P0 ;  /* 0x000000400000780c */ /* 0x000fe20000725670 */
[----:B------:R-:W-:Y:S01]  /*1d20*/  IMAD.MOV.U32 R31, RZ, RZ, RZ ;  /* 0x000000ffff1f7224 */ /* 0x000fe200078e00ff */
[----:B------:R-:W-:Y:S01]  /*1d30*/  CS2R R40, SRZ ;  /* 0x0000000000287805 */ /* 0x000fe2000001ff00 */
[----:B------:R-:W-:Y:S01]  /*1d40*/  IMAD.MOV.U32 R29, RZ, RZ, RZ ;  /* 0x000000ffff1d7224 */ /* 0x000fe200078e00ff */
[----:B------:R-:W-:-:S02]  /*1d50*/  CS2R R42, SRZ ;  /* 0x00000000002a7805 */ /* 0x000fc4000001ff00 */
[----:B------:R-:W-:Y:S02]  /*1d60*/  CS2R R22, SRZ ;  /* 0x0000000000167805 */ /* 0x000fe4000001ff00 */
[----:B------:R-:W-:Y:S02]  /*1d70*/  CS2R R38, SRZ ;  /* 0x0000000000267805 */ /* 0x000fe4000001ff00 */
        /* <DEDUP_REMOVED lines=9> */
[----:B------:R-:W-:Y:S01]  /*1e10*/  MOV R4, RZ ;  /* 0x000000ff00047202 */ /* 0x000fe20000000f00 */
[----:B------:R-:W-:Y:S01]  /*1e20*/  BAR.SYNC.DEFER_BLOCKING 0x0 ;  /* 0x0000000000007b1d */ /* 0x000fe20000010000 */
[----:B------:R-:W-:-:S05]  /*1e30*/  IMAD.MOV.U32 R0, RZ, RZ, RZ ;  /* 0x000000ffff007224 */ /* 0x000fca00078e00ff */
[----:B------:R-:W-:Y:S05]  /*1e40*/  @P1 BRA `(.L_x_5355) ;  /* 0x0000000000a41947 */ /* 0x000fea0003800000 */
        /* <DEDUP_REMOVED lines=41> */
.L_x_5355:
[----:B------:R-:W-:Y:S05]  /*20e0*/  BSYNC B0 ;  /* 0x0000000000007941 */ /* 0x000fea0003800000 */
.L_x_5354:
        /* <DEDUP_REMOVED lines=71> */
[----:B-1----:R-:W-:Y:S01]  /*2560*/  FADD.FTZ R8, R8, R15 ;  /* 0x0000000f08087221 */ /* 0x002fe20000010000 */
[----:B--2---:R-:W-:Y:S01]  /*2570*/  FADD.FTZ R9, R9, R20 ;  /* 0x0000001409097221 */ /* 0x004fe20000010000 */
[----:B---3--:R-:W-:Y:S01]  /*2580*/  FADD.FTZ R3, R3, R24 ;  /* 0x0000001803037221 */ /* 0x008fe20000010000 */
[----:B----4-:R-:W-:Y:S01]  /*2590*/  FADD.FTZ R6, R6, R19 ;  /* 0x0000001306067221 */ /* 0x010fe20000010000 */
[----:B0-----:R-:W-:-:S07]  /*25a0*/  FADD.FTZ R11, R11, R18 ;  /* 0x000000120b0b7221 */ /* 0x001fce0000010000 */
.L_x_5357:
[----:B------:R-:W-:Y:S05]  /*25b0*/  BSYNC B0 ;  /* 0x0000000000007941 */ /* 0x000fea0003800000 */
.L_x_5356:
[C---:B0-----:R-:W-:Y:S01]  /*25c0*/  LOP3.LUT R14, R16.reuse, 0xffffffe0, RZ, 0xc0, !PT ;  /* 0xffffffe0100e7812 */ /* 0x041fe200078ec0ff */
[----:B------:R-:W-:Y:S01]  /*25d0*/  BAR.SYNC.DEFER_BLOCKING 0x0 ;  /* 0x0000000000007b1d */ /* 0x000fe20000010000 */
[----:B------:R-:W-:Y:S02]  /*25e0*/  VIADD R15, R16, 0x1f ;  /* 0x0000001f100f7836 */ /* 0x000fe40000000000 */
        /* <DEDUP_REMOVED lines=43> */
.L_x_5359:
[----:B------:R-:W-:Y:S05]  /*28a0*/  BSYNC B0 ;  /* 0x0000000000007941 */ /* 0x000fea0003800000 */
.L_x_5358:
        /* <DEDUP_REMOVED lines=77> */
.L_x_5361:
[----:B------:R-:W-:Y:S05]  /*2d80*/  BSYNC B0 ;  /* 0x0000000000007941 */ /* 0x000fea0003800000 */
.L_x_5360:
[----:B------:R-:W-:Y:S06]  /*2d90*/  BAR.SYNC.DEFER_BLOCKING 0x0 ;  /* 0x0000000000007b1d */ /* 0x000fec0000010000 */
[----:B------:R-:W-:Y:S05]  /*2da0*/  @P2 EXIT ;  /* 0x000000000000294d */ /* 0x000fea0003800000 */
[----:B------:R-:W-:Y:S05]  /*2db0*/  @P0 EXIT ;  /* 0x000000000000094d */ /* 0x000fea0003800000 */
[----:B------:R-:W1:Y:S01]  /*2dc0*/  S2UR UR5, SR_CTAID.X ;  /* 0x00000000000579c3 */ /* 0x000e620000002500 */
[----:B------:R-:W-:Y:S01]  /*2dd0*/  ULDC UR7, c[0x0][0x14] ;  /* 0x0000050000077ab9 */ /* 0x000fe20000000800 */
[----:B------:R-:W-:Y:S01]  /*2de0*/  ULDC UR6, c[0x0][0xc] ;  /* 0x0000030000067ab9 */ /* 0x000fe20000000800 */
[----:B0-----:R-:W-:Y:S01]  /*2df0*/  SHF.R.S32.HI R14, RZ, 0x1f, R17 ;  /* 0x0000001fff0e7819 */ /* 0x001fe20000011411 */
[----:B------:R-:W-:-:S03]  /*2e00*/  UIMAD UR6, UR38, UR6, URZ ;  /* 0x00000006260672a4 */ /* 0x000fc6000f8e023f */
[----:B------:R-:W-:Y:S01]  /*2e10*/  LEA.HI R5, R14, R17, RZ, 0x3 ;  /* 0x000000110e057211 */ /* 0x000fe200078f18ff */
[----:B------:R-:W0:Y:S01]  /*2e20*/  S2UR UR4, SR_CTAID.Z ;  /* 0x00000000000479c3 */ /* 0x000e220000002700 */
[----:B------:R-:W-:Y:S02]  /*2e30*/  UIMAD UR6, UR6, UR7, URZ ;  /* 0x00000007060672a4 */ /* 0x000fe4000f8e023f */
[----:B------:R-:W-:Y:S02]  /*2e40*/  SHF.R.S32.HI R5, RZ, 0x3, R5 ;  /* 0x00000003ff057819 */ /* 0x000fe40000011405 */
[----:B------:R-:W-:-:S03]  /*2e50*/  USHF.L.U32 UR6, UR6, 0x7, URZ ;  /* 0x0000000706067899 */ /* 0x000fc6000800063f */
[C---:B------:R-:W-:Y:S01]  /*2e60*/  VIADD R14, R5.reuse, 0x4 ;  /* 0x00000004050e7836 */ /* 0x040fe20000000000 */
[----:B------:R-:W-:Y:S01]  /*2e70*/  USHF.R.S32.HI UR9, URZ, 0x1f, UR6 ;  /* 0x0000001f3f097899 */ /* 0x000fe20008011406 */
[C---:B------:R-:W-:Y:S02]  /*2e80*/  VIADD R20, R5.reuse, 0xc ;  /* 0x0000000c05147836 */ /* 0x040fe40000000000 */
[----:B------:R-:W-:Y:S01]  /*2e90*/  VIADD R25, R5, 0x14 ;  /* 0x0000001405197836 */ /* 0x000fe20000000000 */
[----:B-1----:R-:W-:-:S04]  /*2ea0*/  UIMAD UR5, UR7, UR5, URZ ;  /* 0x00000005070572a4 */ /* 0x002fc8000f8e023f */
[----:B------:R-:W-:Y:S02]  /*2eb0*/  USHF.L.U32 UR5, UR5, 0x7, URZ ;  /* 0x0000000705057899 */ /* 0x000fe4000800063f */
[----:B0-----:R-:W-:Y:S02]  /*2ec0*/  USHF.L.U32 UR4, UR4, 0x7, URZ ;  /* 0x0000000704047899 */ /* 0x001fe4000800063f */
[----:B------:R-:W-:Y:S02]  /*2ed0*/  USHF.R.S32.HI UR7, URZ, 0x1f, UR5 ;  /* 0x0000001f3f077899 */ /* 0x000fe40008011405 */
[----:B------:R-:W-:Y:S02]  /*2ee0*/  USHF.R.S32.HI UR8, URZ, 0x1f, UR4 ;  /* 0x0000001f3f087899 */ /* 0x000fe40008011404 */
[----:B------:R-:W-:-:S04]  /*2ef0*/  UIADD3 UR4, UP0, UP1, UR6, UR5, UR4 ;  /* 0x0000000506047290 */ /* 0x000fc8000f91e004 */
[----:B------:R-:W-:Y:S02]  /*2f00*/  UIADD3.X UR7, UR9, UR7, UR8, UP0, UP1 ;  /* 0x0000000709077290 */ /* 0x000fe400087e2408 */
[C---:B------:R-:W-:Y:S01]  /*2f10*/  IADD3 R15, P0, R5.reuse, UR4, RZ ;  /* 0x00000004050f7c10 */ /* 0x040fe2000ff1e0ff */
[----:B------:R-:W-:Y:S01]  /*2f20*/  ULDC.64 UR8, c[0x0][0x210] ;  /* 0x0000840000087ab9 */ /* 0x000fe20000000a00 */
[C---:B------:R-:W-:Y:S02]  /*2f30*/  IADD3 R17, P1, R14.reuse, UR4, RZ ;  /* 0x000000040e117c10 */ /* 0x040fe4000ff3e0ff */
[----:B------:R-:W-:Y:S02]  /*2f40*/  LEA.HI.X.SX32 R16, R5, UR7, 0x1, P0 ;  /* 0x0000000705107c11 */ /* 0x000fe400080f0eff */
[----:B------:R-:W-:Y:S02]  /*2f50*/  LEA R18, P0, R15, UR8, 0x2 ;  /* 0x000000080f127c11 */ /* 0x000fe4000f8010ff */
[----:B------:R-:W-:-:S02]  /*2f60*/  LEA.HI.X.SX32 R14, R14, UR7, 0x1, P1 ;  /* 0x000000070e0e7c11 */ /* 0x000fc400088f0eff */
[----:B------:R-:W-:Y:S02]  /*2f70*/  LEA.HI.X R19, R15, UR9, R16, 0x2, P0 ;  /* 0x000000090f137c11 */ /* 0x000fe400080f1410 */
[----:B------:R-:W-:Y:S02]  /*2f80*/  IADD3 R15, R5, 0x8, RZ ;  /* 0x00000008050f7810 */ /* 0x000fe40007ffe0ff */
[----:B------:R-:W-:Y:S01]  /*2f90*/  LEA R16, P0, R17, UR8, 0x2 ;  /* 0x0000000811107c11 */ /* 0x000fe2000f8010ff */
[----:B------:R0:W-:Y:S01]  /*2fa0*/  STG.E desc[UR36][R18.64], R21 ;  /* 0x0000001512007986 */ /* 0x0001e2000c101924 */
[----:B------:R-:W-:Y:S02]  /*2fb0*/  IADD3 R24, P1, R15, UR4, RZ ;  /* 0x000000040f187c10 */ /* 0x000fe4000ff3e0ff */
[----:B------:R-:W-:Y:S02]  /*2fc0*/  LEA.HI.X R17, R17, UR9, R14, 0x2, P0 ;  /* 0x0000000911117c11 */ /* 0x000fe400080f140e */
[----:B------:R-:W-:-:S02]  /*2fd0*/  LEA.HI.X.SX32 R15, R15, UR7, 0x1, P1 ;  /* 0x000000070f0f7c11 */ /* 0x000fc400088f0eff */
[----:B------:R-:W-:Y:S01]  /*2fe0*/  LEA R14, P0, R24, UR8, 0x2 ;  /* 0x00000008180e7c11 */ /* 0x000fe2000f8010ff */
[----:B------:R1:W-:Y:S01]  /*2ff0*/  STG.E desc[UR36][R16.64], R26 ;  /* 0x0000001a10007986 */ /* 0x0003e2000c101924 */
[----:B------:R-:W-:Y:S02]  /*3000*/  IADD3 R28, P1, R20, UR4, RZ ;  /* 0x00000004141c7c10 */ /* 0x000fe4000ff3e0ff */
[----:B------:R-:W-:Y:S01]  /*3010*/  LEA.HI.X R15, R24, UR9, R15, 0x2, P0 ;  /* 0x00000009180f7c11 */ /* 0x000fe200080f140f */
[----:B------:R-:W-:Y:S01]  /*3020*/  VIADD R24, R5, 0x10 ;  /* 0x0000001005187836 */ /* 0x000fe20000000000 */
[----:B------:R-:W-:Y:S02]  /*3030*/  LEA.HI.X.SX32 R30, R20, UR7, 0x1, P1 ;  /* 0x00000007141e7c11 */ /* 0x000fe400088f0eff */
[----:B------:R-:W-:Y:S01]  /*3040*/  LEA R20, P0, R28, UR8, 0x2 ;  /* 0x000000081c147c11 */ /* 0x000fe2000f8010ff */
[----:B------:R2:W-:Y:S01]  /*3050*/  STG.E desc[UR36][R14.64], R31 ;  /* 0x0000001f0e007986 */ /* 0x0005e2000c101924 */
[----:B0-----:R-:W-:-:S02]  /*3060*/  IADD3 R19, P1, R25, UR4, RZ ;  /* 0x0000000419137c10 */ /* 0x001fc4000ff3e0ff */
[----:B------:R-:W-:Y:S02]  /*3070*/  LEA.HI.X R21, R28, UR9, R30, 0x2, P0 ;  /* 0x000000091c157c11 */ /* 0x000fe400080f141e */
[C---:B------:R-:W-:Y:S02]  /*3080*/  IADD3 R18, P0, R24.reuse, UR4, RZ ;  /* 0x0000000418127c10 */ /* 0x040fe4000ff1e0ff */
[----:B------:R-:W-:Y:S01]  /*3090*/  LEA.HI.X.SX32 R28, R25, UR7, 0x1, P1 ;  /* 0x00000007191c7c11 */ /* 0x000fe200088f0eff */
[----:B------:R0:W-:Y:S01]  /*30a0*/  STG.E desc[UR36][R20.64], R29 ;  /* 0x0000001d14007986 */ /* 0x0001e2000c101924 */
[----:B------:R-:W-:Y:S02]  /*30b0*/  LEA.HI.X.SX32 R30, R24, UR7, 0x1, P0 ;  /* 0x00000007181e7c11 */ /* 0x000fe400080f0eff */
[----:B------:R-:W-:Y:S02]  /*30c0*/  LEA R24, P0, R18, UR8, 0x2 ;  /* 0x0000000812187c11 */ /* 0x000fe4000f8010ff */
[----:B-1----:R-:W-:-:S02]  /*30d0*/  IADD3 R26, R5, 0x18, RZ ;  /* 0x00000018051a7810 */ /* 0x002fc40007ffe0ff */
[----:B------:R-:W-:Y:S02]  /*30e0*/  LEA R16, P1, R19, UR8, 0x2 ;  /* 0x0000000813107c11 */ /* 0x000fe4000f8210ff */
[----:B------:R-:W-:Y:S01]  /*30f0*/  LEA.HI.X R25, R18, UR9, R30, 0x2, P0 ;  /* 0x0000000912197c11 */ /* 0x000fe200080f141e */
[----:B------:R-:W-:Y:S01]  /*3100*/  VIADD R18, R5, 0x1c ;  /* 0x0000001c05127836 */ /* 0x000fe20000000000 */
[C---:B------:R-:W-:Y:S02]  /*3110*/  IADD3 R30, P0, R26.reuse, UR4, RZ ;  /* 0x000000041a1e7c10 */ /* 0x040fe4000ff1e0ff */
[----:B------:R-:W-:Y:S01]  /*3120*/  LEA.HI.X R17, R19, UR9, R28, 0x2, P1 ;  /* 0x0000000913117c11 */ /* 0x000fe200088f141c */
[----:B------:R-:W-:Y:S01]  /*3130*/  VIADD R28, R5, 0x20 ;  /* 0x00000020051c7836 */ /* 0x000fe20000000000 */
[----:B--2---:R-:W-:Y:S01]  /*3140*/  LEA.HI.X.SX32 R15, R26, UR7, 0x1, P0 ;  /* 0x000000071a0f7c11 */ /* 0x004fe200080f0eff */
[----:B------:R-:W-:Y:S01]  /*3150*/  STG.E desc[UR36][R24.64], R27 ;  /* 0x0000001b18007986 */ /* 0x000fe2000c101924 */
[----:B------:R-:W-:-:S02]  /*3160*/  LEA R14, P0, R30, UR8, 0x2 ;  /* 0x000000081e0e7c11 */ /* 0x000fc4000f8010ff */
[----:B------:R-:W-:Y:S01]  /*3170*/  IADD3 R19, P1, R18, UR4, RZ ;  /* 0x0000000412137c10 */ /* 0x000fe2000ff3e0ff */
[----:B------:R1:W-:Y:S01]  /*3180*/  STG.E desc[UR36][R16.64], R40 ;  /* 0x0000002810007986 */ /* 0x0003e2000c101924 */
[----:B------:R-:W-:Y:S02]  /*3190*/  IADD3 R26, P2, R28, UR4, RZ ;  /* 0x000000041c1a7c10 */ /* 0x000fe4000ff5e0ff */
[----:B------:R-:W-:Y:S02]  /*31a0*/  LEA.HI.X R15, R30, UR9, R15, 0x2, P0 ;  /* 0x000000091e0f7c11 */ /* 0x000fe400080f140f */
[----:B------:R-:W-:Y:S02]  /*31b0*/  LEA.HI.X.SX32 R30, R18, UR7, 0x1, P1 ;  /* 0x00000007121e7c11 */ /* 0x000fe400088f0eff */
[----:B------:R-:W-:Y:S01]  /*31c0*/  LEA.HI.X.SX32 R31, R28, UR7, 0x1, P2 ;  /* 0x000000071c1f7c11 */ /* 0x000fe200090f0eff */
[----:B------:R-:W-:Y:S01]  /*31d0*/  VIADD R28, R5, 0x28 ;  /* 0x00000028051c7836 */ /* 0x000fe20000000000 */
[C---:B0-----:R-:W-:Y:S01]  /*31e0*/  LEA R20, P1, R26.reuse, UR8, 0x2 ;  /* 0x000000081a147c11 */ /* 0x041fe2000f8210ff */
[----:B------:R0:W-:Y:S01]  /*31f0*/  STG.E desc[UR36][R14.64], R42 ;  /* 0x0000002a0e007986 */ /* 0x0001e2000c101924 */
[----:B------:R-:W-:Y:S01]  /*3200*/  LEA R18, P0, R19, UR8, 0x2 ;  /* 0x0000000813127c11 */ /* 0x000fe2000f8010ff */
[----:B-1----:R-:W-:Y:S01]  /*3210*/  VIADD R40, R5, 0x38 ;  /* 0x0000003805287836 */ /* 0x002fe20000000000 */
[----:B------:R-:W-:-:S02]  /*3220*/  LEA.HI.X R21, R26, UR9, R31, 0x2, P1 ;  /* 0x000000091a157c11 */ /* 0x000fc400088f141f */
[----:B------:R-:W-:Y:S01]  /*3230*/  LEA.HI.X R19, R19, UR9, R30, 0x2, P0 ;  /* 0x0000000913137c11 */ /* 0x000fe200080f141e */
[C---:B------:R-:W-:Y:S01]  /*3240*/  VIADD R30, R5.reuse, 0x2c ;  /* 0x0000002c051e7836 */ /* 0x040fe20000000000 */
[----:B------:R-:W-:Y:S02]  /*3250*/  IADD3 R26, R5, 0x24, RZ ;  /* 0x00000024051a7810 */ /* 0x000fe40007ffe0ff */
[----:B------:R-:W-:Y:S01]  /*3260*/  IADD3 R31, P1, R28, UR4, RZ ;  /* 0x000000041c1f7c10 */ /* 0x000fe2000ff3e0ff */
[----:B------:R-:W-:Y:S01]  /*3270*/  STG.E desc[UR36][R18.64], R22 ;  /* 0x0000001612007986 */ /* 0x000fe2000c101924 */
[----:B------:R-:W-:Y:S02]  /*3280*/  IADD3 R29, P0, R26, UR4, RZ ;  /* 0x000000041a1d7c10 */ /* 0x000fe4000ff1e0ff */
[----:B------:R-:W-:Y:S01]  /*3290*/  IADD3 R44, P2, R30, UR4, RZ ;  /* 0x000000041e2c7c10 */ /* 0x000fe2000ff5e0ff */
[----:B------:R-:W-:Y:S01]  /*32a0*/  STG.E desc[UR36][R20.64], R23 ;  /* 0x0000001714007986 */ /* 0x000fe2000c101924 */
[----:B------:R-:W-:-:S02]  /*32b0*/  LEA.HI.X.SX32 R24, R26, UR7, 0x1, P0 ;  /* 0x000000071a187c11 */ /* 0x000fc400080f0eff */
[----:B0-----:R-:W-:Y:S02]  /*32c0*/  LEA.HI.X.SX32 R14, R28, UR7, 0x1, P1 ;  /* 0x000000071c0e7c11 */ /* 0x001fe400088f0eff */
[----:B------:R-:W-:Y:S02]  /*32d0*/  LEA R26, P0, R29, UR8, 0x2 ;  /* 0x000000081d1a7c11 */ /* 0x000fe4000f8010ff */
[----:B------:R-:W-:Y:S02]  /*32e0*/  LEA.HI.X.SX32 R25, R30, UR7, 0x1, P2 ;  /* 0x000000071e197c11 */ /* 0x000fe400090f0eff */
[----:B------:R-:W-:Y:S02]  /*32f0*/  LEA R28, P1, R31, UR8, 0x2 ;  /* 0x000000081f1c7c11 */ /* 0x000fe4000f8210ff */
[----:B------:R-:W-:Y:S02]  /*3300*/  LEA R30, P2, R44, UR8, 0x2 ;  /* 0x000000082c1e7c11 */ /* 0x000fe4000f8410ff */
[----:B------:R-:W-:-:S02]  /*3310*/  IADD3 R16, R5, 0x30, RZ ;  /* 0x0000003005107810 */ /* 0x000fc40007ffe0ff */
[----:B------:R-:W-:Y:S02]  /*3320*/  LEA.HI.X R27, R29, UR9, R24, 0x2, P0 ;  /* 0x000000091d1b7c11 */ /* 0x000fe400080f1418 */
[----:B------:R-:W-:Y:S02]  /*3330*/  LEA.HI.X R29, R31, UR9, R14, 0x2, P1 ;  /* 0x000000091f1d7c11 */ /* 0x000fe400088f140e */
[----:B------:R-:W-:Y:S01]  /*3340*/  LEA.HI.X R31, R44, UR9, R25, 0x2, P2 ;  /* 0x000000092c1f7c11 */ /* 0x000fe200090f1419 */
[C---:B------:R-:W-:Y:S01]  /*3350*/  VIADD R25, R5.reuse, 0x34 ;  /* 0x0000003405197836 */ /* 0x040fe20000000000 */
[----:B------:R-:W-:Y:S01]  /*3360*/  IADD3 R15, P0, R16, UR4, RZ ;  /* 0x00000004100f7c10 */ /* 0x000fe2000ff1e0ff */
[----:B------:R-:W-:Y:S01]  /*3370*/  VIADD R44, R5, 0x44 ;  /* 0x00000044052c7836 */ /* 0x000fe20000000000 */
[----:B------:R-:W-:Y:S01]  /*3380*/  IADD3 R24, P2, R40, UR4, RZ ;  /* 0x0000000428187c10 */ /* 0x000fe2000ff5e0ff */
[----:B------:R0:W-:Y:S01]  /*3390*/  STG.E desc[UR36][R26.64], R38 ;  /* 0x000000261a007986 */ /* 0x0001e2000c101924 */
[----:B------:R-:W-:-:S02]  /*33a0*/  LEA.HI.X.SX32 R16, R16, UR7, 0x1, P0 ;  /* 0x0000000710107c11 */ /* 0x000fc400080f0eff */
[----:B------:R-:W-:Y:S01]  /*33b0*/  IADD3 R17, P1, R25, UR4, RZ ;  /* 0x0000000419117c10 */ /* 0x000fe2000ff3e0ff */
[----:B------:R1:W-:Y:S01]  /*33c0*/  STG.E desc[UR36][R28.64], R36 ;  /* 0x000000241c007986 */ /* 0x0003e2000c101924 */
[----:B------:R-:W-:Y:S02]  /*33d0*/  LEA R14, P0, R15, UR8, 0x2 ;  /* 0x000000080f0e7c11 */ /* 0x000fe4000f8010ff */
[----:B------:R-:W-:Y:S01]  /*33e0*/  LEA.HI.X.SX32 R42, R25, UR7, 0x1, P1 ;  /* 0x00000007192a7c11 */ /* 0x000fe200088f0eff */
[----:B------:R-:W-:Y:S01]  /*33f0*/  STG.E desc[UR36][R30.64], R45 ;  /* 0x0000002d1e007986 */ /* 0x000fe2000c101924 */
[----:B------:R-:W-:Y:S02]  /*3400*/  LEA.HI.X R15, R15, UR9, R16, 0x2, P0 ;  /* 0x000000090f0f7c11 */ /* 0x000fe400080f1410 */
[----:B------:R-:W-:Y:S01]  /*3410*/  LEA.HI.X.SX32 R25, R40, UR7, 0x1, P2 ;  /* 0x0000000728197c11 */ /* 0x000fe200090f0eff */
[----:B0-----:R-:W-:Y:S01]  /*3420*/  VIADD R38, R5, 0x50 ;  /* 0x0000005005267836 */ /* 0x001fe20000000000 */
[----:B------:R-:W-:Y:S01]  /*3430*/  LEA R18, P1, R24, UR8, 0x2 ;  /* 0x0000000818127c11 */ /* 0x000fe2000f8210ff */
[----:B------:R-:W-:Y:S01]  /*3440*/  STG.E desc[UR36][R14.64], R43 ;  /* 0x0000002b0e007986 */ /* 0x000fe2000c101924 */
[----:B------:R-:W-:-:S02]  /*3450*/  LEA R16, P0, R17, UR8, 0x2 ;  /* 0x0000000811107c11 */ /* 0x000fc4000f8010ff */
[C---:B------:R-:W-:Y:S02]  /*3460*/  IADD3 R22, R5.reuse, 0x3c, RZ ;  /* 0x0000003c05167810 */ /* 0x040fe40007ffe0ff */
[----:B------:R-:W-:Y:S01]  /*3470*/  LEA.HI.X R19, R24, UR9, R25, 0x2, P1 ;  /* 0x0000000918137c11 */ /* 0x000fe200088f1419 */
[----:B------:R-:W-:Y:S01]  /*3480*/  VIADD R24, R5, 0x40 ;  /* 0x0000004005187836 */ /* 0x000fe20000000000 */
[----:B------:R-:W-:Y:S02]  /*3490*/  LEA.HI.X R17, R17, UR9, R42, 0x2, P0 ;  /* 0x0000000911117c11 */ /* 0x000fe400080f142a */
[----:B------:R-:W-:Y:S02]  /*34a0*/  IADD3 R25, P0, R22, UR4, RZ ;  /* 0x0000000416197c10 */ /* 0x000fe4000ff1e0ff */
[----:B------:R-:W-:Y:S01]  /*34b0*/  IADD3 R40, P1, R24, UR4, RZ ;  /* 0x0000000418287c10 */ /* 0x000fe2000ff3e0ff */
[----:B------:R-:W-:Y:S01]  /*34c0*/  STG.E desc[UR36][R16.64], R41 ;  /* 0x0000002910007986 */ /* 0x000fe2000c101924 */
[----:B-1----:R-:W-:-:S02]  /*34d0*/  LEA.HI.X.SX32 R28, R22, UR7, 0x1, P0 ;  /* 0x00000007161c7c11 */ /* 0x002fc400080f0eff */
[----:B------:R-:W-:Y:S01]  /*34e0*/  LEA R20, P0, R25, UR8, 0x2 ;  /* 0x0000000819147c11 */ /* 0x000fe2000f8010ff */
[----:B------:R0:W-:Y:S01]  /*34f0*/  STG.E desc[UR36][R18.64], R13 ;  /* 0x0000000d12007986 */ /* 0x0001e2000c101924 */
[----:B------:R-:W-:Y:S02]  /*3500*/  IADD3 R26, R5, 0x48, RZ ;  /* 0x00000048051a7810 */ /* 0x000fe40007ffe0ff */
[----:B------:R-:W-:Y:S02]  /*3510*/  IADD3 R42, P2, R44, UR4, RZ ;  /* 0x000000042c2a7c10 */ /* 0x000fe4000ff5e0ff */
[----:B------:R-:W-:Y:S02]  /*3520*/  LEA.HI.X.SX32 R23, R24, UR7, 0x1, P1 ;  /* 0x0000000718177c11 */ /* 0x000fe400088f0eff */
[----:B------:R-:W-:Y:S02]  /*3530*/  LEA R22, P1, R40, UR8, 0x2 ;  /* 0x0000000828167c11 */ /* 0x000fe4000f8210ff */
[----:B------:R-:W-:Y:S01]  /*3540*/  LEA.HI.X R21, R25, UR9, R28, 0x2, P0 ;  /* 0x0000000919157c11 */ /* 0x000fe200080f141c */
[C---:B------:R-:W-:Y:S01]  /*3550*/  VIADD R28, R5.reuse, 0x4c ;  /* 0x0000004c051c7836 */ /* 0x040fe20000000000 */
[----:B------:R-:W-:Y:S01]  /*3560*/  IADD3 R27, P0, R26, UR4, RZ ;  /* 0x000000041a1b7c10 */ /* 0x000fe2000ff1e0ff */
[----:B0-----:R-:W-:Y:S01]  /*3570*/  VIADD R18, R5, 0x68 ;  /* 0x0000006805127836 */ /* 0x001fe20000000000 */
[----:B------:R-:W-:Y:S01]  /*3580*/  LEA.HI.X.SX32 R44, R44, UR7, 0x1, P2 ;  /* 0x000000072c2c7c11 */ /* 0x000fe200090f0eff */
[----:B------:R-:W-:Y:S01]  /*3590*/  STG.E desc[UR36][R20.64], R33 ;  /* 0x0000002114007986 */ /* 0x000fe2000c101924 */
[----:B------:R-:W-:-:S02]  /*35a0*/  LEA R24, P2, R42, UR8, 0x2 ;  /* 0x000000082a187c11 */ /* 0x000fc4000f8410ff */
[----:B------:R-:W-:Y:S02]  /*35b0*/  LEA.HI.X R23, R40, UR9, R23, 0x2, P1 ;  /* 0x0000000928177c11 */ /* 0x000fe400088f1417 */
[----:B------:R-:W-:Y:S02]  /*35c0*/  LEA.HI.X.SX32 R40, R26, UR7, 0x1, P0 ;  /* 0x000000071a287c11 */ /* 0x000fe400080f0eff */
[----:B------:R-:W-:Y:S01]  /*35d0*/  LEA R26, P0, R27, UR8, 0x2 ;  /* 0x000000081b1a7c11 */ /* 0x000fe2000f8010ff */
[----:B------:R-:W-:Y:S01]  /*35e0*/  STG.E desc[UR36][R22.64], R39 ;  /* 0x0000002716007986 */ /* 0x000fe2000c101924 */
[----:B------:R-:W-:Y:S01]  /*35f0*/  LEA.HI.X R25, R42, UR9, R44, 0x2, P2 ;  /* 0x000000092a197c11 */ /* 0x000fe200090f142c */
[----:B------:R-:W-:Y:S01]  /*3600*/  VIADD R44, R5, 0x5c ;  /* 0x0000005c052c7836 */ /* 0x000fe20000000000 */
[----:B------:R-:W-:Y:S02]  /*3610*/  IADD3 R29, P1, R28, UR4, RZ ;  /* 0x000000041c1d7c10 */ /* 0x000fe4000ff3e0ff */
[----:B------:R-:W-:Y:S01]  /*3620*/  IADD3 R36, P2, R38, UR4, RZ ;  /* 0x0000000426247c10 */ /* 0x000fe2000ff5e0ff */
[----:B------:R0:W-:Y:S01]  /*3630*/  STG.E desc[UR36][R24.64], R2 ;  /* 0x0000000218007986 */ /* 0x0001e2000c101924 */
[----:B------:R-:W-:-:S02]  /*3640*/  LEA.HI.X R27, R27, UR9, R40, 0x2, P0 ;  /* 0x000000091b1b7c11 */ /* 0x000fc400080f1428 */
[----:B------:R-:W-:Y:S02]  /*3650*/  LEA.HI.X.SX32 R40, R28, UR7, 0x1, P1 ;  /* 0x000000071c287c11 */ /* 0x000fe400088f0eff */
[----:B------:R-:W-:Y:S01]  /*3660*/  LEA.HI.X.SX32 R38, R38, UR7, 0x1, P2 ;  /* 0x0000000726267c11 */ /* 0x000fe200090f0eff */
[----:B------:R1:W-:Y:S01]  /*3670*/  STG.E desc[UR36][R26.64], R10 ;  /* 0x0000000a1a007986 */ /* 0x0003e2000c101924 */
[C---:B------:R-:W-:Y:S02]  /*3680*/  LEA R30, P1, R36.reuse, UR8, 0x2 ;  /* 0x00000008241e7c11 */ /* 0x040fe4000f8210ff */
[----:B------:R-:W-:Y:S02]  /*3690*/  LEA R28, P0, R29, UR8, 0x2 ;  /* 0x000000081d1c7c11 */ /* 0x000fe4000f8010ff */
[----:B------:R-:W-:Y:S01]  /*36a0*/  LEA.HI.X R31, R36, UR9, R38, 0x2, P1 ;  /* 0x00000009241f7c11 */ /* 0x000fe200088f1426 */
[C---:B------:R-:W-:Y:S01]  /*36b0*/  VIADD R38, R5.reuse, 0x58 ;  /* 0x0000005805267836 */ /* 0x040fe20000000000 */
[C---:B------:R-:W-:Y:S01]  /*36c0*/  IADD3 R36, R5.reuse, 0x54, RZ ;  /* 0x0000005405247810 */ /* 0x040fe20007ffe0ff */
[----:B0-----:R-:W-:Y:S01]  /*36d0*/  VIADD R25, R5, 0x7c ;  /* 0x0000007c05197836 */ /* 0x001fe20000000000 */
[----:B------:R-:W-:-:S02]  /*36e0*/  LEA.HI.X R29, R29, UR9, R40, 0x2, P0 ;  /* 0x000000091d1d7c11 */ /* 0x000fc400080f1428 */
[----:B------:R-:W-:Y:S02]  /*36f0*/  IADD3 R14, P0, R36, UR4, RZ ;  /* 0x00000004240e7c10 */ /* 0x000fe4000ff1e0ff */
[----:B------:R-:W-:Y:S01]  /*3700*/  IADD3 R13, P1, R38, UR4, RZ ;  /* 0x00000004260d7c10 */ /* 0x000fe2000ff3e0ff */
[----:B------:R-:W-:Y:S01]  /*3710*/  STG.E desc[UR36][R28.64], R7 ;  /* 0x000000071c007986 */ /* 0x000fe2000c101924 */
[----:B------:R-:W-:Y:S02]  /*3720*/  IADD3 R45, R5, 0x60, RZ ;  /* 0x00000060052d7810 */ /* 0x000fe40007ffe0ff */
[----:B------:R-:W-:Y:S01]  /*3730*/  LEA.HI.X.SX32 R17, R36, UR7, 0x1, P0 ;  /* 0x0000000724117c11 */ /* 0x000fe200080f0eff */
[----:B------:R-:W-:Y:S01]  /*3740*/  STG.E desc[UR36][R30.64], R37 ;  /* 0x000000251e007986 */ /* 0x000fe2000c101924 */
[----:B------:R-:W-:Y:S02]  /*3750*/  LEA.HI.X.SX32 R38, R38, UR7, 0x1, P1 ;  /* 0x0000000726267c11 */ /* 0x000fe400088f0eff */
[----:B------:R-:W-:-:S02]  /*3760*/  LEA R42, P0, R14, UR8, 0x2 ;  /* 0x000000080e2a7c11 */ /* 0x000fc4000f8010ff */
[----:B------:R-:W-:Y:S02]  /*3770*/  LEA R40, P1, R13, UR8, 0x2 ;  /* 0x000000080d287c11 */ /* 0x000fe4000f8210ff */
[----:B------:R-:W-:Y:S02]  /*3780*/  IADD3 R15, P2, R44, UR4, RZ ;  /* 0x000000042c0f7c10 */ /* 0x000fe4000ff5e0ff */
[----:B------:R-:W-:Y:S02]  /*3790*/  IADD3 R36, P3, R45, UR4, RZ ;  /* 0x000000042d247c10 */ /* 0x000fe4000ff7e0ff */
[----:B------:R-:W-:Y:S02]  /*37a0*/  LEA.HI.X R43, R14, UR9, R17, 0x2, P0 ;  /* 0x000000090e2b7c11 */ /* 0x000fe400080f1411 */
[----:B------:R-:W-:Y:S01]  /*37b0*/  LEA.HI.X R41, R13, UR9, R38, 0x2, P1 ;  /* 0x000000090d297c11 */ /* 0x000fe200088f1426 */
[C---:B------:R-:W-:Y:S01]  /*37c0*/  VIADD R13, R5.reuse, 0x64 ;  /* 0x00000064050d7836 */ /* 0x040fe20000000000 */
[----:B------:R-:W-:Y:S01]  /*37d0*/  LEA.HI.X.SX32 R44, R44, UR7, 0x1, P2 ;  /* 0x000000072c2c7c11 */ /* 0x000fe200090f0eff */
[----:B------:R-:W-:Y:S01]  /*37e0*/  VIADD R38, R5, 0x70 ;  /* 0x0000007005267836 */ /* 0x000fe20000000000 */
[----:B------:R-:W-:Y:S01]  /*37f0*/  LEA R16, P0, R15, UR8, 0x2 ;  /* 0x000000080f107c11 */ /* 0x000fe2000f8010ff */
[----:B------:R-:W-:Y:S01]  /*3800*/  STG.E desc[UR36][R42.64], R35 ;  /* 0x000000232a007986 */ /* 0x000fe2000c101924 */
[----:B------:R-:W-:-:S02]  /*3810*/  LEA.HI.X.SX32 R45, R45, UR7, 0x1, P3 ;  /* 0x000000072d2d7c11 */ /* 0x000fc400098f0eff */
[C---:B------:R-:W-:Y:S01]  /*3820*/  LEA R14, P1, R36.reuse, UR8, 0x2 ;  /* 0x00000008240e7c11 */ /* 0x040fe2000f8210ff */
[----:B------:R-:W-:Y:S01]  /*3830*/  STG.E desc[UR36][R40.64], R34 ;  /* 0x0000002228007986 */ /* 0x000fe2000c101924 */
[----:B------:R-:W-:Y:S02]  /*3840*/  LEA.HI.X R17, R15, UR9, R44, 0x2, P0 ;  /* 0x000000090f117c11 */ /* 0x000fe400080f142c */
[----:B------:R-:W-:Y:S02]  /*3850*/  LEA.HI.X R15, R36, UR9, R45, 0x2, P1 ;  /* 0x00000009240f7c11 */ /* 0x000fe400088f142d */
[----:B------:R-:W-:Y:S01]  /*3860*/  IADD3 R45, P0, R13, UR4, RZ ;  /* 0x000000040d2d7c10 */ /* 0x000fe2000ff1e0ff */
[----:B------:R-:W-:Y:S01]  /*3870*/  STG.E desc[UR36][R16.64], R32 ;  /* 0x0000002010007986 */ /* 0x000fe2000c101924 */
[----:B------:R-:W-:Y:S02]  /*3880*/  IADD3 R2, P1, R18, UR4, RZ ;  /* 0x0000000412027c10 */ /* 0x000fe4000ff3e0ff */
[----:B------:R-:W-:Y:S01]  /*3890*/  IADD3 R36, R5, 0x6c, RZ ;  /* 0x0000006c05247810 */ /* 0x000fe20007ffe0ff */
[----:B------:R-:W-:Y:S01]  /*38a0*/  STG.E desc[UR36][R14.64], R12 ;  /* 0x0000000c0e007986 */ /* 0x000fe2000c101924 */
[----:B------:R-:W-:-:S02]  /*38b0*/  LEA.HI.X.SX32 R20, R13, UR7, 0x1, P0 ;  /* 0x000000070d147c11 */ /* 0x000fc400080f0eff */
[----:B------:R-:W-:Y:S02]  /*38c0*/  LEA.HI.X.SX32 R18, R18, UR7, 0x1, P1 ;  /* 0x0000000712127c11 */ /* 0x000fe400088f0eff */
[C---:B------:R-:W-:Y:S02]  /*38d0*/  LEA R44, P0, R45.reuse, UR8, 0x2 ;  /* 0x000000082d2c7c11 */ /* 0x040fe4000f8010ff */
[----:B------:R-:W-:Y:S02]  /*38e0*/  LEA R22, P1, R2, UR8, 0x2 ;  /* 0x0000000802167c11 */ /* 0x000fe4000f8210ff */
[----:B------:R-:W-:Y:S02]  /*38f0*/  IADD3 R13, P2, R36, UR4, RZ ;  /* 0x00000004240d7c10 */ /* 0x000fe4000ff5e0ff */
[----:B------:R-:W-:Y:S02]  /*3900*/  LEA.HI.X R45, R45, UR9, R20, 0x2, P0 ;  /* 0x000000092d2d7c11 */ /* 0x000fe400080f1414 */
[----:B------:R-:W-:Y:S01]  /*3910*/  LEA.HI.X R23, R2, UR9, R18, 0x2, P1 ;  /* 0x0000000902177c11 */ /* 0x000fe200088f1412 */
[----:B------:R-:W-:Y:S01]  /*3920*/  VIADD R2, R5, 0x74 ;  /* 0x0000007405027836 */ /* 0x000fe20000000000 */
[----:B------:R-:W-:Y:S01]  /*3930*/  LEA.HI.X.SX32 R36, R36, UR7, 0x1, P2 ;  /* 0x0000000724247c11 */ /* 0x000fe200090f0eff */
[----:B------:R-:W-:Y:S01]  /*3940*/  STG.E desc[UR36][R44.64], R11 ;  /* 0x0000000b2c007986 */ /* 0x000fe2000c101924 */
[----:B------:R-:W-:-:S02]  /*3950*/  LEA R20, P0, R13, UR8, 0x2 ;  /* 0x000000080d147c11 */ /* 0x000fc4000f8010ff */
[----:B------:R-:W-:Y:S01]  /*3960*/  IADD3 R19, P3, R38, UR4, RZ ;  /* 0x0000000426137c10 */ /* 0x000fe2000ff7e0ff */
[----:B------:R-:W-:Y:S01]  /*3970*/  STG.E desc[UR36][R22.64], R9 ;  /* 0x0000000916007986 */ /* 0x000fe2000c101924 */
[----:B------:R-:W-:Y:S02]  /*3980*/  LEA.HI.X R21, R13, UR9, R36, 0x2, P0 ;  /* 0x000000090d157c11 */ /* 0x000fe400080f1424 */
[----:B------:R-:W-:Y:S02]  /*3990*/  IADD3 R13, P0, R2, UR4, RZ ;  /* 0x00000004020d7c10 */ /* 0x000fe4000ff1e0ff */
[----:B------:R-:W-:Y:S01]  /*39a0*/  LEA.HI.X.SX32 R38, R38, UR7, 0x1, P3 ;  /* 0x0000000726267c11 */ /* 0x000fe200098f0eff */
[----:B------:R-:W-:Y:S01]  /*39b0*/  STG.E desc[UR36][R20.64], R8 ;  /* 0x0000000814007986 */ /* 0x000fe2000c101924 */
[----:B------:R-:W-:Y:S02]  /*39c0*/  LEA R18, P1, R19, UR8, 0x2 ;  /* 0x0000000813127c11 */ /* 0x000fe4000f8210ff */
[----:B------:R-:W-:-:S02]  /*39d0*/  IADD3 R24, R5, 0x78, RZ ;  /* 0x0000007805187810 */ /* 0x000fc40007ffe0ff */
[----:B------:R-:W-:Y:S02]  /*39e0*/  LEA.HI.X.SX32 R36, R2, UR7, 0x1, P0 ;  /* 0x0000000702247c11 */ /* 0x000fe400080f0eff */
[----:B------:R-:W-:Y:S02]  /*39f0*/  LEA.HI.X R19, R19, UR9, R38, 0x2, P1 ;  /* 0x0000000913137c11 */ /* 0x000fe400088f1426 */
[----:B-1----:R-:W-:Y:S02]  /*3a00*/  LEA R26, P0, R13, UR8, 0x2 ;  /* 0x000000080d1a7c11 */ /* 0x002fe4000f8010ff */
[----:B------:R-:W-:Y:S01]  /*3a10*/  IADD3 R2, P1, R24, UR4, RZ ;  /* 0x0000000418027c10 */ /* 0x000fe2000ff3e0ff */
[----:B------:R-:W-:Y:S01]  /*3a20*/  STG.E desc[UR36][R18.64], R6 ;  /* 0x0000000612007986 */ /* 0x000fe2000c101924 */
[----:B------:R-:W-:Y:S02]  /*3a30*/  IADD3 R5, P2, R25, UR4, RZ ;  /* 0x0000000419057c10 */ /* 0x000fe4000ff5e0ff */
[----:B------:R-:W-:-:S02]  /*3a40*/  LEA.HI.X R27, R13, UR9, R36, 0x2, P0 ;  /* 0x000000090d1b7c11 */ /* 0x000fc400080f1424 */
[----:B------:R-:W-:Y:S02]  /*3a50*/  LEA.HI.X.SX32 R13, R24, UR7, 0x1, P1 ;  /* 0x00000007180d7c11 */ /* 0x000fe400088f0eff */
[C---:B------:R-:W-:Y:S01]  /*3a60*/  LEA R38, P0, R2.reuse, UR8, 0x2 ;  /* 0x0000000802267c11 */ /* 0x040fe2000f8010ff */
[----:B------:R-:W-:Y:S01]  /*3a70*/  STG.E desc[UR36][R26.64], R4 ;  /* 0x000000041a007986 */ /* 0x000fe2000c101924 */
[----:B------:R-:W-:Y:S02]  /*3a80*/  LEA.HI.X.SX32 R36, R25, UR7, 0x1, P2 ;  /* 0x0000000719247c11 */ /* 0x000fe400090f0eff */
[C---:B------:R-:W-:Y:S02]  /*3a90*/  LEA R24, P1, R5.reuse, UR8, 0x2 ;  /* 0x0000000805187c11 */ /* 0x040fe4000f8210ff */
[----:B------:R-:W-:Y:S02]  /*3aa0*/  LEA.HI.X R39, R2, UR9, R13, 0x2, P0 ;  /* 0x0000000902277c11 */ /* 0x000fe400080f140d */
[----:B------:R-:W-:-:S03]  /*3ab0*/  LEA.HI.X R25, R5, UR9, R36, 0x2, P1 ;  /* 0x0000000905197c11 */ /* 0x000fc600088f1424 */
[----:B------:R-:W-:Y:S04]  /*3ac0*/  STG.E desc[UR36][R38.64], R3 ;  /* 0x0000000326007986 */ /* 0x000fe8000c101924 */
[----:B------:R-:W-:Y:S01]  /*3ad0*/  STG.E desc[UR36][R24.64], R0 ;  /* 0x0000000018007986 */ /* 0x000fe2000c101924 */
[----:B------:R-:W-:Y:S05]  /*3ae0*/  EXIT ;  /* 0x000000000000794d */ /* 0x000fea0003800000 */
.L_x_5332:
        /* <DEDUP_REMOVED lines=16> */
.L_x_5362:
[----:B------:R-:W-:Y:S05]  /*3bf0*/  EXIT ;  /* 0x000000000000794d */ /* 0x000fea0003800000 */
.L_x_5333:
[----:B------:R-:W-:Y:S01]  /*3c00*/  IMAD.MOV.U32 R12, RZ, RZ, 0x10 ;  /* 0x00000010ff0c7424 */ /* 0x000fe200078e00ff */
[----:B------:R-:W-:Y:S01]  /*3c10*/  MOV R11, 0x1f ;  /* 0x0000001f000b7802 */ /* 0x000fe20000000f00 */
[----:B------:R-:W-:Y:S02]  /*3c20*/  IMAD.MOV.U32 R15, RZ, RZ, -0x1 ;  /* 0xffffffffff0f7424 */ /* 0x000fe400078e00ff */
[----:B------:R-:W-:-:S07]  /*3c30*/  IMAD.MOV.U32 R2, RZ, RZ, -0x800001 ;  /* 0xff7fffffff027424 */ /* 0x000fce00078e00ff */
[----:B------:R-:W-:Y:S05]  /*3c40*/  WARPSYNC.COLLECTIVE R15, `(.L_x_5363) ;  /* 0x000000000f087348 */ /* 0x000fea0003c00000 */
[----:B------:R0:W1:Y:S02]  /*3c50*/  SHFL.BFLY P6, R14, R13, R12, R11 ;  /* 0x0c00000c0d0e7389 */ /* 0x00006400000c000b */
[----:B01----:R-:W-:Y:S01]  /*3c60*/  ENDCOLLECTIVE ;  /* 0x000000000000791b */ /* 0x003fe20003800000 */
.L_x_5363:
[----:B------:R-:W-:Y:S01]  /*3c70*/  HFMA2.MMA R12, -RZ, RZ, 0, 4.76837158203125e-07 ;  /* 0x00000008ff0c7435 */ /* 0x000fe200000001ff */
[----:B------:R-:W-:-:S05]  /*3c80*/  FMNMX.FTZ R0, R14, -3.40282346638528859812e+38, !PT ;  /* 0xff7fffff0e007809 */ /* 0x000fca0007810000 */
[----:B------:R-:W-:-:S07]  /*3c90*/  IMAD.MOV.U32 R13, RZ, RZ, R0 ;  /* 0x000000ffff0d7224 */ /* 0x000fce00078e0000 */
[----:B------:R-:W-:Y:S05]  /*3ca0*/  WARPSYNC.COLLECTIVE R15, `(.L_x_5364) ;  /* 0x000000000f087348 */ /* 0x000fea0003c00000 */
[----:B------:R0:W1:Y:S02]  /*3cb0*/  SHFL.BFLY P6, R14, R13, R12, R11 ;  /* 0x0c00000c0d0e7389 */ /* 0x00006400000c000b */
[----:B01----:R-:W-:Y:S01]  /*3cc0*/  ENDCOLLECTIVE ;  /* 0x000000000000791b */ /* 0x003fe20003800000 */
.L_x_5364:
[----:B------:R-:W-:Y:S01]  /*3cd0*/  IMAD.MOV.U32 R12, RZ, RZ, 0x4 ;  /* 0x00000004ff0c7424 */ /* 0x000fe200078e00ff */
[----:B------:R-:W-:-:S05]  /*3ce0*/  FMNMX.FTZ R3, R0, R14, !PT ;  /* 0x0000000e00037209 */ /* 0x000fca0007810000 */
[----:B------:R-:W-:-:S07]  /*3cf0*/  IMAD.MOV.U32 R13, RZ, RZ, R3 ;  /* 0x000000ffff0d7224 */ /* 0x000fce00078e0003 */
[----:B------:R-:W-:Y:S05]  /*3d00*/  WARPSYNC.COLLECTIVE R15, `(.L_x_5365) ;  /* 0x000000000f087348 */ /* 0x000fea0003c00000 */
[----:B------:R0:W1:Y:S02]  /*3d10*/  SHFL.BFLY P6, R14, R13, R12, R11 ;  /* 0x0c00000c0d0e7389 */ /* 0x00006400000c000b */
[----:B01----:R-:W-:Y:S01]  /*3d20*/  ENDCOLLECTIVE ;  /* 0x000000000000791b */ /* 0x003fe20003800000 */
.L_x_5365:
[----:B------:R-:W-:Y:S01]  /*3d30*/  IMAD.MOV.U32 R12, RZ, RZ, 0x2 ;  /* 0x00000002ff0c7424 */ /* 0x000fe200078e00ff */
[----:B------:R-:W-:-:S04]  /*3d40*/  FMNMX.FTZ R4, R3, R14, !PT ;  /* 0x0000000e03047209 */ /* 0x000fc80007810000 */
[----:B------:R-:W-:-:S07]  /*3d50*/  MOV R13, R4 ;  /* 0x00000004000d7202 */ /* 0x000fce0000000f00 */
[----:B------:R-:W-:Y:S05]  /*3d60*/  WARPSYNC.COLLECTIVE R15, `(.L_x_5366) ;  /* 0x000000000f087348 */ /* 0x000fea0003c00000 */
[----:B------:R0:W1:Y:S02]  /*3d70*/  SHFL.BFLY P6, R14, R13, R12, R11 ;  /* 0x0c00000c0d0e7389 */ /* 0x00006400000c000b */
[----:B01----:R-:W-:Y:S01]  /*3d80*/  ENDCOLLECTIVE ;  /* 0x000000000000791b */ /* 0x003fe20003800000 */
.L_x_5366:
[----:B------:R-:W-:Y:S01]  /*3d90*/  HFMA2.MMA R12, -RZ, RZ, 0, 5.9604644775390625e-08 ;  /* 0x00000001ff0c7435 */ /* 0x000fe200000001ff */
[----:B------:R-:W-:-:S05]  /*3da0*/  FMNMX.FTZ R5, R4, R14, !PT ;  /* 0x0000000e04057209 */ /* 0x000fca0007810000 */
[----:B------:R-:W-:-:S07]  /*3db0*/  IMAD.MOV.U32 R13, RZ, RZ, R5 ;  /* 0x000000ffff0d7224 */ /* 0x000fce00078e0005 */
[----:B------:R-:W-:Y:S05]  /*3dc0*/  WARPSYNC.COLLECTIVE R15, `(.L_x_5367) ;  /* 0x000000000f087348 */ /* 0x000fea0003c00000 */
[----:B------:R0:W1:Y:S02]  /*3dd0*/  SHFL.BFLY P6, R14, R13, R12, R11 ;  /* 0x0c00000c0d0e7389 */ /* 0x00006400000c000b */
[----:B01----:R-:W-:Y:S01]  /*3de0*/  ENDCOLLECTIVE ;  /* 0x000000000000791b */ /* 0x003fe20003800000 */
.L_x_5367:
[----:B------:R-:W-:Y:S05]  /*3df0*/  BRA `(.L_x_5368) ;  /* 0xffffffc400107947 */ /* 0x000fea000383ffff */
.L_x_5369:
        /* <DEDUP_REMOVED lines=16> */
.L_x_28136:


//--------------------- .text._ZN4vllm25paged_attention_v1_kernelIfhLi120ELi32ELi128ELNS_18Fp8KVCacheDataTypeE2ELb0EEEvPT_PKS2_PKT0_S8_ifPKiSA_iPKfiiiSC_SC_iiiii --------------------------
	.section	.text._ZN4vllm25paged_attention_v1_kernelIfhLi120ELi32ELi128ELNS_18Fp8KVCacheDataTypeE2ELb0EEEvPT_PKS2_PKT0_S8_ifPKiSA_iPKfiiiSC_SC_iiiii,"ax",@progbits
	.align	128
        .global         _ZN4vllm25paged_attention_v1_kernelIfhLi120ELi32ELi128ELNS_18Fp8KVCacheDataTypeE2ELb0EEEvPT_PKS2_PKT0_S8_ifPKiSA_iPKfiiiSC_SC_iiiii
        .type           _ZN4vllm25paged_attention_v1_kernelIfhLi120ELi32ELi128ELNS_18Fp8KVCacheDataTypeE2ELb0EEEvPT_PKS2_PKT0_S8_ifPKiSA_iPKfiiiSC_SC_iiiii,@function
        .size           _ZN4vllm25paged_attention_v1_kernelIfhLi120ELi32ELi128ELNS_18Fp8KVCacheDataTypeE2ELb0EEEvPT_PKS2_PKT0_S8_ifPKiSA_iPKfiiiSC_SC_iiiii,(.L_x_28137 - _ZN4vllm25paged_attention_v1_kernelIfhLi120ELi32ELi128ELNS_18Fp8KVCacheDataTypeE2ELb0EEEvPT_PKS2_PKT0_S8_ifPKiSA_iPKfiiiSC_SC_iiiii)
        .other          _ZN4vllm25paged_attention_v1_kernelIfhLi120ELi32ELi128ELNS_18Fp8KVCacheDataTypeE2ELb0EEEvPT_PKS2_PKT0_S8_ifPKiSA_iPKfiiiSC_SC_iiiii,@"STO_CUDA_ENTRY STV_DEFAULT"
_ZN4vllm25paged_attention_v1_kernelIfhLi120ELi32ELi128ELNS_18Fp8KVCacheDataTypeE2ELb0EEEvPT_PKS2_PKT0_S8_ifPKiSA_iPKfiiiSC_SC_iiiii:
.text._ZN4vllm25paged_attention_v1_kernelIfhLi120ELi32ELi128ELNS_18Fp8KVCacheDataTypeE2ELb0EEEvPT_PKS2_PKT0_S8_ifPKiSA_iPKfiiiSC_SC_iiiii:
        /* <DEDUP_REMOVED lines=36> */
.L_x_5406:
        /* <DEDUP_REMOVED lines=40> */
.L_x_5376:
        /* <DEDUP_REMOVED lines=11> */
.L_x_5375:
[----:B------:R-:W-:Y:S05]  /*0570*/  BSYNC B1 ;  /* 0x0000000000017941 */ /* 0x000fea0003800000 */
.L_x_5374:
        /* <DEDUP_REMOVED lines=14> */
.L_x_5379:
        /* <DEDUP_REMOVED lines=45> */
[----:B------:R-:W-:Y:S02]  /*0930*/  FADD.FTZ R33, -R0, R33 ;  /* 0x0000002100217221 */ /* 0x000fe40000010100 */
        /* <DEDUP_REMOVED lines=10> */
[----:B---3--:R-:W-:Y:S01]  /*09e0*/  FADD.FTZ R39, -R0, R39 ;  /* 0x0000002700277221 */ /* 0x008fe20000010100 */
        /* <DEDUP_REMOVED lines=43> */
.L_x_5378:
[----:B------:R-:W-:Y:S05]  /*0ca0*/  BSYNC B1 ;  /* 0x0000000000017941 */ /* 0x000fea0003800000 */
.L_x_5377:
        /* <DEDUP_REMOVED lines=55> */
.L_x_5381:
[----:B------:R-:W-:Y:S05]  /*1020*/  BSYNC B1 ;  /* 0x0000000000017941 */ /* 0x000fea0003800000 */
.L_x_5380:
        /* <DEDUP_REMOVED lines=26> */
.L_x_5373:
[----:B------:R-:W-:Y:S05]  /*11d0*/  BSYNC B0 ;  /* 0x0000000000007941 */ /* 0x000fea0003800000 */
.L_x_5372:
[----:B0-----:R-:W0:Y:S01]  /*11e0*/  SHFL.BFLY PT, R0, R3, 0x10, 0x1f ;  /* 0x0e001f0003007f89 */ /* 0x001e2200000e0000 */
[----:B---3--:R-:W-:Y:S01]  /*11f0*/  LOP3.LUT P0, R9, R17, 0x1f, RZ, 0xc0, !PT ;  /* 0x0000001f11097812 */ /* 0x008fe2000780c0ff */
[----:B------:R-:W-:Y:S03]  /*1200*/  BSSY B0, `(.L_x_5382) ;  /* 0x00000a8000007945 */ /* 0x000fe60003800000 */
[----:B------:R-:W-:-:S09]  /*1210*/  ISETP.GT.U32.AND P2, PT, R9, 0x3, PT ;  /* 0x000000030900780c */ /* 0x000fd20003f44070 */
[----:B------:R-:W1:Y:S04]  /*1220*/  @!P0 S2R R10, SR_CgaCtaId ;  /* 0x00000000000a8919 */ /* 0x000e680000008800 */
[----:B------:R-:W2:Y:S01]  /*1230*/  @!P2 S2R R12, SR_CgaCtaId ;  /* 0x00000000000ca919 */ /* 0x000ea20000008800 */
[----:B0-----:R-:W-:Y:S01]  /*1240*/  FADD.FTZ R0, R0, R3 ;  /* 0x0000000300007221 */ /* 0x001fe20000010000 */
[----:B------:R-:W-:-:S04]  /*1250*/  @!P0 MOV R3, 0x400 ;  /* 0x0000040000038802 */ /* 0x000fc80000000f00 */
[----:B------:R-:W0:Y:S01]  /*1260*/  SHFL.BFLY PT, R5, R0, 0x8, 0x1f ;  /* 0x0d001f0000057f89 */ /* 0x000e2200000e0000 */
        /* <DEDUP_REMOVED lines=39> */
.L_x_5386:
        /* <DEDUP_REMOVED lines=8> */
.L_x_5385:
[----:B------:R-:W-:Y:S05]  /*1560*/  BSYNC B1 ;  /* 0x0000000000017941 */ /* 0x000fea0003800000 */
.L_x_5384:
        /* <DEDUP_REMOVED lines=12> */
[----:B------:R-:W-:Y:S01]  /*1630*/  PLOP3.LUT P0, PT, PT, PT, PT, 0x8, 0x0 ;  /* 0x000000000000781c */ /* 0x000fe20003f0e170 */
[----:B------:R-:W-:-:S12]  /*1640*/  VIADD R4, R8, 0xfffffa00 ;  /* 0xfffffa0008047836 */ /* 0x000fd80000000000 */
.L_x_5389:
        /* <DEDUP_REMOVED lines=52> */
.L_x_5388:
[----:B------:R-:W-:Y:S05]  /*1990*/  BSYNC B1 ;  /* 0x0000000000017941 */ /* 0x000fea0003800000 */
.L_x_5387:
        /* <DEDUP_REMOVED lines=31> */
.L_x_5391:
[----:B------:R-:W-:Y:S05]  /*1b90*/  BSYNC B1 ;  /* 0x0000000000017941 */ /* 0x000fea0003800000 */
.L_x_5390:
        /* <DEDUP_REMOVED lines=14> */
.L_x_5383:
[----:B------:R-:W-:Y:S05]  /*1c80*/  BSYNC B0 ;  /* 0x0000000000007941 */ /* 0x000fea0003800000 */
.L_x_5382:
        /* <DEDUP_REMOVED lines=13> */
[----:B------:R-:W-:Y:S01]  /*1d60*/  CS2R R36, SRZ ;  /* 0x0000000000247805 */ /* 0x000fe2000001ff00 */
[----:B------:R-:W-:Y:S01]  /*1d70*/  IMAD.MOV.U32 R45, RZ, RZ, RZ ;  /* 0x000000ffff2d7224 */ /* 0x000fe200078e00ff */
[----:B------:R-:W-:Y:S02]  /*1d80*/  CS2R R12, SRZ ;  /* 0x00000000000c7805 */ /* 0x000fe4000001ff00 */
[----:B------:R-:W-:Y:S02]  /*1d90*/  CS2R R32, SRZ ;  /* 0x0000000000207805 */ /* 0x000fe4000001ff00 */
[----:B------:R-:W-:Y:S02]  /*1da0*/  CS2R R2, SRZ ;  /* 0x0000000000027805 */ /* 0x000fe4000001ff00 */
[----:B------:R-:W-:-:S02]  /*1db0*/  CS2R R10, SRZ ;  /* 0x00000000000a7805 */ /* 0x000fc4000001ff00 */
[----:B------:R-:W-:Y:S02]  /*1dc0*/  CS2R R6, SRZ ;  /* 0x0000000000067805 */ /* 0x000fe4000001ff00 */
[----:B------:R-:W-:Y:S02]  /*1dd0*/  CS2R R34, SRZ ;  /* 0x0000000000227805 */ /* 0x000fe4000001ff00 */
[----:B------:R-:W-:Y:S02]  /*1de0*/  CS2R R8, SRZ ;  /* 0x0000000000087805 */ /* 0x000fe4000001ff00 */
[----:B------:R-:W-:Y:S01]  /*1df0*/  MOV R4, RZ ;  /* 0x000000ff00047202 */ /* 0x000fe20000000f00 */
[----:B------:R-:W-:Y:S01]  /*1e00*/  IMAD.MOV.U32 R0, RZ, RZ, RZ ;  /* 0x000000ffff007224 */ /* 0x000fe200078e00ff */
        /* <DEDUP_REMOVED lines=41> */
.L_x_5393:
[----:B------:R-:W-:Y:S05]  /*20a0*/  BSYNC B0 ;  /* 0x0000000000007941 */ /* 0x000fea0003800000 */
.L_x_5392:
[----:B------:R-:W-:Y:S01]  /*20b0*/  BAR.SYNC.DEFER_BLOCKING 0x0 ;  /* 0x0000000000007b1d */ /* 0x000fe20000010000 */
[C---:B------:R-:W-:Y:S02]  /*20c0*/  ISETP.GT.OR P1, PT, R17.reuse, 0x3f, P0 ;  /* 0x0000003f1100780c */ /* 0x040fe40000724670 */
[----:B------:R-:W-:-:S03]  /*20d0*/  LOP3.LUT R26, R17, 0xffffffe0, RZ, 0xc0, !PT ;  /* 0xffffffe0111a7812 */ /* 0x000fc600078ec0ff */
[----:B------:R-:W-:Y:S08]  /*20e0*/  BSSY B0, `(.L_x_5394) ;  /* 0x0000046000007945 */ /* 0x000ff00003800000 */
[----:B------:R-:W-:Y:S05]  /*20f0*/  @P1 BRA `(.L_x_5395) ;  /* 0x0000000400101947 */ /* 0x000fea0003800000 */
[----:B------:R-:W1:Y:S01]  /*2100*/  S2UR UR5, SR_CgaCtaId ;  /* 0x00000000000579c3 */ /* 0x000e620000008800 */
[----:B------:R-:W-:Y:S01]  /*2110*/  UMOV UR4, 0x400 ;  /* 0x0000040000047882 */ /* 0x000fe20000000000 */
[----:B------:R-:W-:Y:S01]  /*2120*/  SHF.R.S32.HI R15, RZ, 0x1f, R16 ;  /* 0x0000001fff0f7819 */ /* 0x000fe20000011410 */
[----:B------:R-:W-:-:S03]  /*2130*/  UIADD3 UR4, UR4, 0x20, URZ ;  /* 0x0000002004047890 */ /* 0x000fc6000fffe03f */
[----:B0-----:R-:W-:-:S04]  /*2140*/  LEA.HI R14, R15, R16, RZ, 0x3 ;  /* 0x000000100f0e7211 */ /* 0x001fc800078f18ff */
        /* <DEDUP_REMOVED lines=57> */
[----:B0-----:R-:W-:Y:S02]  /*24e0*/  FADD.FTZ R7, R7, R18 ;  /* 0x0000001207077221 */ /* 0x001fe40000010000 */
[----:B------:R-:W0:Y:S01]  /*24f0*/  LDS R18, [R14+0x170] ;  /* 0x000170000e127984 */ /* 0x000e220000000800 */
[----:B-1----:R-:W-:Y:S01]  /*2500*/  FADD.FTZ R9, R9, R20 ;  /* 0x0000001409097221 */ /* 0x002fe20000010000 */
[----:B--2---:R-:W-:Y:S01]  /*2510*/  FADD.FTZ R3, R3, R24 ;  /* 0x0000001803037221 */ /* 0x004fe20000010000 */
[----:B---3--:R-:W-:Y:S01]  /*2520*/  FADD.FTZ R12, R12, R15 ;  /* 0x0000000f0c0c7221 */ /* 0x008fe20000010000 */
[----:B0-----:R-:W-:-:S07]  /*2530*/  FADD.FTZ R11, R11, R18 ;  /* 0x000000120b0b7221 */ /* 0x001fce0000010000 */
.L_x_5395:
[----:B------:R-:W-:Y:S05]  /*2540*/  BSYNC B0 ;  /* 0x0000000000007941 */ /* 0x000fea0003800000 */
.L_x_5394:
[----:B------:R-:W-:Y:S01]  /*2550*/  BAR.SYNC.DEFER_BLOCKING 0x0 ;  /* 0x0000000000007b1d */ /* 0x000fe20000010000 */
[----:B------:R-:W-:Y:S01]  /*2560*/  ISETP.NE.OR P1, PT, R26, 0x20, P0 ;  /* 0x000000201a00780c */ /* 0x000fe20000725670 */
[----:B------:R-:W-:-:S04]  /*2570*/  VIADD R18, R17, 0x1f ;  /* 0x0000001f11127836 */ /* 0x000fc80000000000 */
        /* <DEDUP_REMOVED lines=40> */
.L_x_5397:
[----:B------:R-:W-:Y:S05]  /*2800*/  BSYNC B0 ;  /* 0x0000000000007941 */ /* 0x000fea0003800000 */
.L_x_5396:
        /* <DEDUP_REMOVED lines=10> */
[----:B------:R-:W-:Y:S01]  /*28b0*/  LEA.HI.SX32 R5, R14, R5, 0x1d ;  /* 0x000000050e057211 */ /* 0x000fe200078feaff */
        /* <DEDUP_REMOVED lines=62> */
.L_x_5399:
[----:B------:R-:W-:Y:S05]  /*2ca0*/  BSYNC B0 ;  /* 0x0000000000007941 */ /* 0x000fea0003800000 */
.L_x_5398:
[----:B------:R-:W-:Y:S06]  /*2cb0*/  BAR.SYNC.DEFER_BLOCKING 0x0 ;  /* 0x0000000000007b1d */ /* 0x000fec0000010000 */
[----:B------:R-:W-:Y:S05]  /*2cc0*/  @P2 EXIT ;  /* 0x000000000000294d */ /* 0x000fea0003800000 */
[----:B------:R-:W-:Y:S05]  /*2cd0*/  @P0 EXIT ;  /* 0x000000000000094d */ /* 0x000fea0003800000 */
[----:B------:R-:W2:Y:S01]  /*2ce0*/  S2UR UR5, SR_CTAID.Z ;  /* 0x00000000000579c3 */ /* 0x000ea20000002700 */
[----:B------:R-:W-:Y:S01]  /*2cf0*/  ULDC UR4, c[0x0][0x14] ;  /* 0x0000050000047ab9 */ /* 0x000fe20000000800 */
[----:B------:R-:W-:Y:S01]  /*2d00*/  ULDC UR6, c[0x0][0xc] ;  /* 0x0000030000067ab9 */ /* 0x000fe20000000800 */
[----:B------:R-:W-:Y:S01]  /*2d10*/  UIMAD UR8, UR4, 0x78, URZ ;  /* 0x00000078040878a4 */ /* 0x000fe2000f8e023f */
[----:B------:R-:W-:Y:S01]  /*2d20*/  SHF.R.S32.HI R5, RZ, 0x1f, R16 ;  /* 0x0000001fff057819 */ /* 0x000fe20000011410 */
[----:B------:R-:W-:-:S03]  /*2d30*/  UIMAD UR6, UR38, UR6, URZ ;  /* 0x00000006260672a4 */ /* 0x000fc6000f8e023f */
[----:B------:R-:W3:Y:S01]  /*2d40*/  S2UR UR7, SR_CTAID.X ;  /* 0x00000000000779c3 */ /* 0x000ee20000002500 */
[----:B------:R-:W-:Y:S01]  /*2d50*/  UIMAD UR6, UR6, UR8, URZ ;  /* 0x00000008060672a4 */ /* 0x000fe2000f8e023f */
[----:B------:R-:W-:-:S03]  /*2d60*/  LEA.HI R5, R5, R16, RZ, 0x3 ;  /* 0x0000001005057211 */ /* 0x000fc600078f18ff */
[----:B------:R-:W-:Y:S01]  /*2d70*/  USHF.R.S32.HI UR9, URZ, 0x1f, UR6 ;  /* 0x0000001f3f097899 */ /* 0x000fe20008011406 */
[----:B------:R-:W-:-:S04]  /*2d80*/  SHF.R.S32.HI R5, RZ, 0x3, R5 ;  /* 0x00000003ff057819 */ /* 0x000fc80000011405 */
[C---:B------:R-:W-:Y:S01]  /*2d90*/  IADD3 R15, R5.reuse, 0x4, RZ ;  /* 0x00000004050f7810 */ /* 0x040fe20007ffe0ff */
[C---:B------:R-:W-:Y:S01]  /*2da0*/  VIADD R24, R5.reuse, 0xc ;  /* 0x0000000c05187836 */ /* 0x040fe20000000000 */
[----:B------:R-:W-:Y:S01]  /*2db0*/  IADD3 R26, R5, 0x10, RZ ;  /* 0x00000010051a7810 */ /* 0x000fe20007ffe0ff */
[----:B--2---:R-:W-:Y:S02]  /*2dc0*/  UIMAD UR4, UR5, 0x78, URZ ;  /* 0x00000078050478a4 */ /* 0x004fe4000f8e023f */
[----:B---3--:R-:W-:Y:S02]  /*2dd0*/  UIMAD UR5, UR7, UR8, URZ ;  /* 0x00000008070572a4 */ /* 0x008fe4000f8e023f */
[----:B------:R-:W-:Y:S02]  /*2de0*/  USHF.R.S32.HI UR7, URZ, 0x1f, UR4 ;  /* 0x0000001f3f077899 */ /* 0x000fe40008011404 */
[----:B------:R-:W-:Y:S02]  /*2df0*/  USHF.R.S32.HI UR8, URZ, 0x1f, UR5 ;  /* 0x0000001f3f087899 */ /* 0x000fe40008011405 */
[----:B------:R-:W-:-:S03]  /*2e00*/  UIADD3 UR4, UP0, UP1, UR6, UR5, UR4 ;  /* 0x0000000506047290 */ /* 0x000fc6000f91e004 */
[----:B------:R-:W-:Y:S01]  /*2e10*/  ULDC UR5, c[0x0][0x210] ;  /* 0x0000840000057ab9 */ /* 0x000fe20000000800 */
[----:B------:R-:W-:Y:S02]  /*2e20*/  UIADD3.X UR7, UR9, UR8, UR7, UP0, UP1 ;  /* 0x0000000809077290 */ /* 0x000fe400087e2407 */
[----:B------:R-:W-:Y:S01]  /*2e30*/  IADD3 R16, P0, R5, UR4, RZ ;  /* 0x0000000405107c10 */ /* 0x000fe2000ff1e0ff */
[----:B------:R-:W-:Y:S01]  /*2e40*/  ULDC UR6, c[0x0][0x214] ;  /* 0x0000850000067ab9 */ /* 0x000fe20000000800 */
[----:B------:R-:W-:Y:S02]  /*2e50*/  IADD3 R17, P1, R15, UR4, RZ ;  /* 0x000000040f117c10 */ /* 0x000fe4000ff3e0ff */
[----:B------:R-:W-:Y:S02]  /*2e60*/  LEA.HI.X.SX32 R21, R5, UR7, 0x1, P0 ;  /* 0x0000000705157c11 */ /* 0x000fe400080f0eff */
[----:B01----:R-:W-:Y:S02]  /*2e70*/  LEA R14, P0, R16, UR5, 0x2 ;  /* 0x00000005100e7c11 */ /* 0x003fe4000f8010ff */
[----:B------:R-:W-:-:S02]  /*2e80*/  LEA.HI.X.SX32 R18, R15, UR7, 0x1, P1 ;  /* 0x000000070f127c11 */ /* 0x000fc400088f0eff */
[----:B------:R-:W-:Y:S01]  /*2e90*/  LEA.HI.X R15, R16, UR6, R21, 0x2, P0 ;  /* 0x00000006100f7c11 */ /* 0x000fe200080f1415 */
[----:B------:R-:W-:Y:S01]  /*2ea0*/  VIADD R16, R5, 0x8 ;  /* 0x0000000805107836 */ /* 0x000fe20000000000 */
[----:B------:R-:W-:-:S03]  /*2eb0*/  LEA R20, P1, R17, UR5, 0x2 ;  /* 0x0000000511147c11 */ /* 0x000fc6000f8210ff */
[----:B------:R0:W-:Y:S01]  /*2ec0*/  STG.E desc[UR36][R14.64], R19 ;  /* 0x000000130e007986 */ /* 0x0001e2000c101924 */
[----:B------:R-:W-:Y:S02]  /*2ed0*/  LEA.HI.X R21, R17, UR6, R18, 0x2, P1 ;  /* 0x0000000611157c11 */ /* 0x000fe400088f1412 */
[----:B------:R-:W-:Y:S02]  /*2ee0*/  IADD3 R17, P0, R16, UR4, RZ ;  /* 0x0000000410117c10 */ /* 0x000fe4000ff1e0ff */
[----:B------:R-:W-:Y:S01]  /*2ef0*/  IADD3 R18, P1, R24, UR4, RZ ;  /* 0x0000000418127c10 */ /* 0x000fe2000ff3e0ff */
[----:B------:R1:W-:Y:S01]  /*2f00*/  STG.E desc[UR36][R20.64], R29 ;  /* 0x0000001d14007986 */ /* 0x0003e2000c101924 */
[----:B------:R-:W-:Y:S02]  /*2f10*/  LEA.HI.X.SX32 R28, R16, UR7, 0x1, P0 ;  /* 0x00000007101c7c11 */ /* 0x000fe400080f0eff */
[----:B------:R-:W-:Y:S02]  /*2f20*/  LEA.HI.X.SX32 R31, R24, UR7, 0x1, P1 ;  /* 0x00000007181f7c11 */ /* 0x000fe400088f0eff */
[----:B------:R-:W-:-:S02]  /*2f30*/  LEA R24, P0, R17, UR5, 0x2 ;  /* 0x0000000511187c11 */ /* 0x000fc4000f8010ff */
[C---:B------:R-:W-:Y:S02]  /*2f40*/  LEA R16, P1, R18.reuse, UR5, 0x2 ;  /* 0x0000000512107c11 */ /* 0x040fe4000f8210ff */
[----:B------:R-:W-:Y:S01]  /*2f50*/  LEA.HI.X R25, R17, UR6, R28, 0x2, P0 ;  /* 0x0000000611197c11 */ /* 0x000fe200080f141c */
[C---:B------:R-:W-:Y:S01]  /*2f60*/  VIADD R28, R5.reuse, 0x18 ;  /* 0x00000018051c7836 */ /* 0x040fe20000000000 */
[----:B------:R-:W-:Y:S01]  /*2f70*/  LEA.HI.X R17, R18, UR6, R31, 0x2, P1 ;  /* 0x0000000612117c11 */ /* 0x000fe200088f141f */
[----:B------:R-:W-:Y:S01]  /*2f80*/  VIADD R18, R5, 0x14 ;  /* 0x0000001405127836 */ /* 0x000fe20000000000 */
[C---:B------:R-:W-:Y:S01]  /*2f90*/  IADD3 R30, P0, R26.reuse, UR4, RZ ;  /* 0x000000041a1e7c10 */ /* 0x040fe2000ff1e0ff */
[----:B------:R-:W-:Y:S03]  /*2fa0*/  STG.E desc[UR36][R24.64], R27 ;  /* 0x0000001b18007986 */ /* 0x000fe6000c101924 */
[----:B0-----:R-:W-:Y:S01]  /*2fb0*/  LEA.HI.X.SX32 R15, R26, UR7, 0x1, P0 ;  /* 0x000000071a0f7c11 */ /* 0x001fe200080f0eff */
[----:B------:R0:W-:Y:S01]  /*2fc0*/  STG.E desc[UR36][R16.64], R40 ;  /* 0x0000002810007986 */ /* 0x0001e2000c101924 */
[----:B------:R-:W-:-:S02]  /*2fd0*/  LEA R14, P0, R30, UR5, 0x2 ;  /* 0x000000051e0e7c11 */ /* 0x000fc4000f8010ff */
[----:B------:R-:W-:Y:S02]  /*2fe0*/  IADD3 R19, P1, R18, UR4, RZ ;  /* 0x0000000412137c10 */ /* 0x000fe4000ff3e0ff */
[----:B------:R-:W-:Y:S02]  /*2ff0*/  IADD3 R26, P2, R28, UR4, RZ ;  /* 0x000000041c1a7c10 */ /* 0x000fe4000ff5e0ff */
[----:B------:R-:W-:Y:S02]  /*3000*/  LEA.HI.X R15, R30, UR6, R15, 0x2, P0 ;  /* 0x000000061e0f7c11 */ /* 0x000fe400080f140f */
[----:B------:R-:W-:Y:S02]  /*3010*/  LEA.HI.X.SX32 R30, R18, UR7, 0x1, P1 ;  /* 0x00000007121e7c11 */ /* 0x000fe400088f0eff */
[----:B------:R-:W-:Y:S01]  /*3020*/  LEA.HI.X.SX32 R31, R28, UR7, 0x1, P2 ;  /* 0x000000071c1f7c11 */ /* 0x000fe200090f0eff */
[----:B------:R-:W-:Y:S01]  /*3030*/  VIADD R28, R5, 0x20 ;  /* 0x00000020051c7836 */ /* 0x000fe20000000000 */
[C---:B-1----:R-:W-:Y:S01]  /*3040*/  LEA R20, P1, R26.reuse, UR5, 0x2 ;  /* 0x000000051a147c11 */ /* 0x042fe2000f8210ff */
[----:B------:R1:W-:Y:S01]  /*3050*/  STG.E desc[UR36][R14.64], R42 ;  /* 0x0000002a0e007986 */ /* 0x0003e2000c101924 */
[----:B------:R-:W-:Y:S01]  /*3060*/  LEA R18, P0, R19, UR5, 0x2 ;  /* 0x0000000513127c11 */ /* 0x000fe2000f8010ff */
[----:B0-----:R-:W-:Y:S01]  /*3070*/  VIADD R40, R5, 0x30 ;  /* 0x0000003005287836 */ /* 0x001fe20000000000 */
        /* <DEDUP_REMOVED lines=10> */
[----:B-1----:R-:W-:Y:S02]  /*3120*/  LEA.HI.X.SX32 R14, R28, UR7, 0x1, P1 ;  /* 0x000000071c0e7c11 */ /* 0x002fe400088f0eff */
        /* <DEDUP_REMOVED lines=130> */
.L_x_5370:
        /* <DEDUP_REMOVED lines=16> */
.L_x_5400:
[----:B------:R-:W-:Y:S05]  /*3a50*/  EXIT ;  /* 0x000000000000794d */ /* 0x000fea0003800000 */
.L_x_5371:
[----:B------:R-:W-:Y:S01]  /*3a60*/  IMAD.MOV.U32 R12, RZ, RZ, 0x10 ;  /* 0x00000010ff0c7424 */ /* 0x000fe200078e00ff */
[----:B------:R-:W-:Y:S01]  /*3a70*/  MOV R11, 0x1f ;  /* 0x0000001f000b7802 */ /* 0x000fe20000000f00 */
[----:B------:R-:W-:Y:S02]  /*3a80*/  IMAD.MOV.U32 R15, RZ, RZ, -0x1 ;  /* 0xffffffffff0f7424 */ /* 0x000fe400078e00ff */
[----:B------:R-:W-:-:S07]  /*3a90*/  IMAD.MOV.U32 R2, RZ, RZ, -0x800001 ;  /* 0xff7fffffff027424 */ /* 0x000fce00078e00ff */
[----:B------:R-:W-:Y:S05]  /*3aa0*/  WARPSYNC.COLLECTIVE R15, `(.L_x_5401) ;  /* 0x000000000f087348 */ /* 0x000fea0003c00000 */
[----:B------:R0:W1:Y:S02]  /*3ab0*/  SHFL.BFLY P6, R14, R13, R12, R11 ;  /* 0x0c00000c0d0e7389 */ /* 0x00006400000c000b */
[----:B01----:R-:W-:Y:S01]  /*3ac0*/  ENDCOLLECTIVE ;  /* 0x000000000000791b */ /* 0x003fe20003800000 */
.L_x_5401:
[----:B------:R-:W-:Y:S01]  /*3ad0*/  HFMA2.MMA R12, -RZ, RZ, 0, 4.76837158203125e-07 ;  /* 0x00000008ff0c7435 */ /* 0x000fe200000001ff */
[----:B------:R-:W-:-:S05]  /*3ae0*/  FMNMX.FTZ R0, R14, -3.40282346638528859812e+38, !PT ;  /* 0xff7fffff0e007809 */ /* 0x000fca0007810000 */
[----:B------:R-:W-:-:S07]  /*3af0*/  IMAD.MOV.U32 R13, RZ, RZ, R0 ;  /* 0x000000ffff0d7224 */ /* 0x000fce00078e0000 */
[----:B------:R-:W-:Y:S05]  /*3b00*/  WARPSYNC.COLLECTIVE R15, `(.L_x_5402) ;  /* 0x000000000f087348 */ /* 0x000fea0003c00000 */
[----:B------:R0:W1:Y:S02]  /*3b10*/  SHFL.BFLY P6, R14, R13, R12, R11 ;  /* 0x0c00000c0d0e7389 */ /* 0x00006400000c000b */
[----:B01----:R-:W-:Y:S01]  /*3b20*/  ENDCOLLECTIVE ;  /* 0x000000000000791b */ /* 0x003fe20003800000 */
.L_x_5402:
[----:B------:R-:W-:Y:S01]  /*3b30*/  IMAD.MOV.U32 R12, RZ, RZ, 0x4 ;  /* 0x00000004ff0c7424 */ /* 0x000fe200078e00ff */
[----:B------:R-:W-:-:S05]  /*3b40*/  FMNMX.FTZ R3, R0, R14, !PT ;  /* 0x0000000e00037209 */ /* 0x000fca0007810000 */
[----:B------:R-:W-:-:S07]  /*3b50*/  IMAD.MOV.U32 R13, RZ, RZ, R3 ;  /* 0x000000ffff0d7224 */ /* 0x000fce00078e0003 */
[----:B------:R-:W-:Y:S05]  /*3b60*/  WARPSYNC.COLLECTIVE R15, `(.L_x_5403) ;  /* 0x000000000f087348 */ /* 0x000fea0003c00000 */
[----:B------:R0:W1:Y:S02]  /*3b70*/  SHFL.BFLY P6, R14, R13, R12, R11 ;  /* 0x0c00000c0d0e7389 */ /* 0x00006400000c000b */
[----:B01----:R-:W-:Y:S01]  /*3b80*/  ENDCOLLECTIVE ;  /* 0x000000000000791b */ /* 0x003fe20003800000 */
.L_x_5403:
[----:B------:R-:W-:Y:S01]  /*3b90*/  IMAD.MOV.U32 R12, RZ, RZ, 0x2 ;  /* 0x00000002ff0c7424 */ /* 0x000fe200078e00ff */
[----:B------:R-:W-:-:S04]  /*3ba0*/  FMNMX.FTZ R4, R3, R14, !PT ;  /* 0x0000000e03047209 */ /* 0x000fc80007810000 */
[----:B------:R-:W-:-:S07]  /*3bb0*/  MOV R13, R4 ;  /* 0x00000004000d7202 */ /* 0x000fce0000000f00 */
[----:B------:R-:W-:Y:S05]  /*3bc0*/  WARPSYNC.COLLECTIVE R15, `(.L_x_5404) ;  /* 0x000000000f087348 */ /* 0x000fea0003c00000 */
[----:B------:R0:W1:Y:S02]  /*3bd0*/  SHFL.BFLY P6, R14, R13, R12, R11 ;  /* 0x0c00000c0d0e7389 */ /* 0x00006400000c000b */
[----:B01----:R-:W-:Y:S01]  /*3be0*/  ENDCOLLECTIVE ;  /* 0x000000000000791b */ /* 0x003fe20003800000 */
.L_x_5404:
[----:B------:R-:W-:Y:S01]  /*3bf0*/  HFMA2.MMA R12, -RZ, RZ, 0, 5.9604644775390625e-08 ;  /* 0x00000001ff0c7435 */ /* 0x000fe200000001ff */
[----:B------:R-:W-:-:S05]  /*3c00*/  FMNMX.FTZ R5, R4, R14, !PT ;  /* 0x0000000e04057209 */ /* 0x000fca0007810000 */
[----:B------:R-:W-:-:S07]  /*3c10*/  IMAD.MOV.U32 R13, RZ, RZ, R5 ;  /* 0x000000ffff0d7224 */ /* 0x000fce00078e0005 */
[----:B------:R-:W-:Y:S05]  /*3c20*/  WARPSYNC.COLLECTIVE R15, `(.L_x_5405) ;  /* 0x000000000f087348 */ /* 0x000fea0003c00000 */
[----:B------:R0:W1:Y:S02]  /*3c30*/  SHFL.BFLY P6, R14, R13, R12, R11 ;  /* 0x0c00000c0d0e7389 */ /* 0x00006400000c000b */
[----:B01----:R-:W-:Y:S01]  /*3c40*/  ENDCOLLECTIVE ;  /* 0x000000000000791b */ /* 0x003fe20003800000 */
.L_x_5405:
[----:B------:R-:W-:Y:S05]  /*3c50*/  BRA `(.L_x_5406) ;  /* 0xffffffc400787947 */ /* 0x000fea000383ffff */
.L_x_5407:
        /* <DEDUP_REMOVED lines=10> */
.L_x_28137:


//--------------------- .text._ZN4vllm25paged_attention_v1_kernelIfhLi112ELi32ELi128ELNS_18Fp8KVCacheDataTypeE2ELb0EEEvPT_PKS2_PKT0_S8_ifPKiSA_iPKfiiiSC_SC_iiiii --------------------------
	.section	.text._ZN4vllm25paged_attention_v1_kernelIfhLi112ELi32ELi128ELNS_18Fp8KVCacheDataTypeE2ELb0EEEvPT_PKS2_PKT0_S8_ifPKiSA_iPKfiiiSC_SC_iiiii,"ax",@progbits
	.align	128
        .global         _ZN4vllm25paged_attention_v1_kernelIfhLi112ELi32ELi128ELNS_18Fp8KVCacheDataTypeE2ELb0EEEvPT_PKS2_PKT0_S8_ifPKiSA_iPKfiiiSC_SC_iiiii
        .type           _ZN4vllm25paged_attention_v1_kernelIfhLi112ELi32ELi128ELNS_18Fp8KVCacheDataTypeE2ELb0EEEvPT_PKS2_PKT0_S8_ifPKiSA_iPKfiiiSC_SC_iiiii,@function
        .size           _ZN4vllm25paged_attention_v1_kernelIfhLi112ELi32ELi128ELNS_18Fp8KVCacheDataTypeE2ELb0EEEvPT_PKS2_PKT0_S8_ifPKiSA_iPKfiiiSC_SC_iiiii,(.L_x_28138 - _ZN4vllm25paged_attention_v1_kernelIfhLi112ELi32ELi128ELNS_18Fp8KVCacheDataTypeE2ELb0EEEvPT_PKS2_PKT0_S8_ifPKiSA_iPKfiiiSC_SC_iiiii)
        .other          _ZN4vllm25paged_attention_v1_kernelIfhLi112ELi32ELi128ELNS_18Fp8KVCacheDataTypeE2ELb0EEEvPT_PKS2_PKT0_S8_ifPKiSA_iPKfiiiSC_SC_iiiii,@"STO_CUDA_ENTRY STV_DEFAULT"
_ZN4vllm25paged_attention_v1_kernelIfhLi112ELi32ELi128ELNS_18Fp8KVCacheDataTypeE2ELb0EEEvPT_PKS2_PKT0_S8_ifPKiSA_iPKfiiiSC_SC_iiiii:
.text._ZN4vllm25paged_attention_v1_kernelIfhLi112ELi32ELi128ELNS_18Fp8KVCacheDataTypeE2ELb0EEEvPT_PKS2_PKT0_S8_ifPKiSA_iPKfiiiSC_SC_iiiii:
        /* <DEDUP_REMOVED lines=36> */
.L_x_5444:
        /* <DEDUP_REMOVED lines=40> */
.L_x_5414:
        /* <DEDUP_REMOVED lines=11> */
.L_x_5413:
[----:B------:R-:W-:Y:S05]  /*0570*/  BSYNC B1 ;  /* 0x0000000000017941 */ /* 0x000fea0003800000 */
.L_x_5412:
        /* <DEDUP_REMOVED lines=14> */
.L_x_5417:
        /* <DEDUP_REMOVED lines=8> */
[----:B------:R-:W-:Y:S04]  /*06e0*/  LDS R23, [R4+0xc00] ;  /* 0x000c000004177984 */ /* 0x000fe80000000800 */
[----:B------:R-:W5:Y:S04]  /*06f0*/  LDS R21, [R4+0x800] ;  /* 0x0008000004157984 */ /* 0x000f680000000800 */
[----:B------:R-:W-:Y:S04]  /*0700*/  LDS R25, [R4+0xe00] ;  /* 0x000e000004197984 */ /* 0x000fe80000000800 */
        /* <DEDUP_REMOVED lines=21> */
[----:B------:R4:W0:Y:S01]  /*0860*/  MUFU.EX2 R17, R10 ;  /* 0x0000000a00117308 */ /* 0x0008220000000800 */
[----:B------:R-:W-:Y:S01]  /*0870*/  FADD.FTZ R14, -R0, R21 ;  /* 0x00000015000e7221 */ /* 0x000fe20000010100 */
[----:B------:R-:W-:Y:S03]  /*0880*/  STS [R4+-0x400], R8 ;  /* 0xfffc000804007388 */ /* 0x000fe60000000800 */
[----:B------:R-:W-:-:S03]  /*0890*/  FMUL.FTZ R14, R14, 1.4426950216293334961 ;  /* 0x3fb8aa3b0e0e7820 */ /* 0x000fc60000410000 */
[----:B------:R-:W2:Y:S01]  /*08a0*/  MUFU.EX2 R13, R13 ;  /* 0x0000000d000d7308 */ /* 0x000ea20000000800 */
[C---:B----4-:R-:W-:Y:S01]  /*08b0*/  FADD.FTZ R10, -R0.reuse, R23 ;  /* 0x00000017000a7221 */ /* 0x050fe20000010100 */
[----:B------:R-:W-:Y:S01]  /*08c0*/  FADD.FTZ R18, -R0, R19 ;  /* 0x0000001300127221 */ /* 0x000fe20000010100 */
[----:B------:R-:W-:Y:S02]  /*08d0*/  STS [R4+-0x200], R11 ;  /* 0xfffe000b04007388 */ /* 0x000fe40000000800 */
[----:B------:R-:W-:Y:S01]  /*08e0*/  FMUL.FTZ R10, R10, 1.4426950216293334961 ;  /* 0x3fb8aa3b0a0a7820 */ /* 0x000fe20000410000 */
[----:B------:R-:W-:Y:S01]  /*08f0*/  FMUL.FTZ R18, R18, 1.4426950216293334961 ;  /* 0x3fb8aa3b12127820 */ /* 0x000fe20000410000 */
[----:B0-----:R-:W-:Y:S01]  /*0900*/  FADD.FTZ R20, -R0, R27 ;  /* 0x0000001b00147221 */ /* 0x001fe20000010100 */
[----:B------:R-:W0:Y:S01]  /*0910*/  MUFU.EX2 R15, R15 ;  /* 0x0000000f000f7308 */ /* 0x000e220000000800 */
[----:B------:R-:W-:Y:S02]  /*0920*/  STS [R4+0x400], R17 ;  /* 0x0004001104007388 */ /* 0x000fe40000000800 */
[----:B------:R-:W-:Y:S01]  /*0930*/  FMUL.FTZ R20, R20, 1.4426950216293334961 ;  /* 0x3fb8aa3b14147820 */ /* 0x000fe20000410000 */
[----:B-1----:R-:W-:-:S04]  /*0940*/  FADD.FTZ R37, -R0, R37 ;  /* 0x0000002500257221 */ /* 0x002fc80000010100 */
[----:B------:R1:W4:Y:S01]  /*0950*/  MUFU.EX2 R21, R12 ;  /* 0x0000000c00157308 */ /* 0x0003220000000800 */
[----:B------:R-:W-:Y:S01]  /*0960*/  FMUL.FTZ R37, R37, 1.4426950216293334961 ;  /* 0x3fb8aa3b25257820 */ /* 0x000fe20000410000 */
[----:B--2---:R-:W-:Y:S06]  /*0970*/  STS [R4], R13 ;  /* 0x0000000d04007388 */ /* 0x004fec0000000800 */
[----:B------:R2:W3:Y:S01]  /*0980*/  MUFU.EX2 R19, R14 ;  /* 0x0000000e00137308 */ /* 0x0004e20000000800 */
[----:B-1----:R-:W-:Y:S01]  /*0990*/  FADD.FTZ R12, -R0, R25 ;  /* 0x00000019000c7221 */ /* 0x002fe20000010100 */
[----:B0-----:R-:W-:Y:S03]  /*09a0*/  STS [R4+0x200], R15 ;  /* 0x0002000f04007388 */ /* 0x001fe60000000800 */
[----:B------:R-:W-:-:S03]  /*09b0*/  FMUL.FTZ R12, R12, 1.4426950216293334961 ;  /* 0x3fb8aa3b0c0c7820 */ /* 0x000fc60000410000 */
[----:B------:R0:W1:Y:S01]  /*09c0*/  MUFU.EX2 R25, R10 ;  /* 0x0000000a00197308 */ /* 0x0000620000000800 */
[----:B--2---:R-:W-:Y:S01]  /*09d0*/  FADD.FTZ R14, -R0, R29 ;  /* 0x0000001d000e7221 */ /* 0x004fe20000010100 */
[----:B----4-:R-:W-:Y:S03]  /*09e0*/  STS [R4+0x600], R21 ;  /* 0x0006001504007388 */ /* 0x010fe60000000800 */
[----:B------:R-:W-:-:S03]  /*09f0*/  FMUL.FTZ R14, R14, 1.4426950216293334961 ;  /* 0x3fb8aa3b0e0e7820 */ /* 0x000fc60000410000 */
[----:B------:R2:W4:Y:S01]  /*0a00*/  MUFU.EX2 R23, R18 ;  /* 0x0000001200177308 */ /* 0x0005220000000800 */
[----:B0-----:R-:W-:Y:S01]  /*0a10*/  FADD.FTZ R10, R8, R3 ;  /* 0x00000003080a7221 */ /* 0x001fe20000010000 */
[----:B---3--:R-:W-:Y:S03]  /*0a20*/  STS [R4+0x800], R19 ;  /* 0x0008001304007388 */ /* 0x008fe60000000800 */
[----:B------:R-:W-:-:S03]  /*0a30*/  FADD.FTZ R10, R10, R11 ;  /* 0x0000000b0a0a7221 */ /* 0x000fc60000010000 */
[----:B------:R0:W3:Y:S01]  /*0a40*/  MUFU.EX2 R27, R12 ;  /* 0x0000000c001b7308 */ /* 0x0000e20000000800 */
[----:B------:R-:W-:Y:S01]  /*0a50*/  FADD.FTZ R10, R10, R13 ;  /* 0x0000000d0a0a7221 */ /* 0x000fe20000010000 */
[----:B--2---:R-:W-:Y:S01]  /*0a60*/  FADD.FTZ R18, -R0, R31 ;  /* 0x0000001f00127221 */ /* 0x004fe20000010100 */
[----:B-1----:R-:W-:Y:S02]  /*0a70*/  STS [R4+0xc00], R25 ;  /* 0x000c001904007388 */ /* 0x002fe40000000800 */
[----:B------:R-:W-:Y:S01]  /*0a80*/  FADD.FTZ R10, R10, R15 ;  /* 0x0000000f0a0a7221 */ /* 0x000fe20000010000 */
[----:B------:R-:W-:Y:S02]  /*0a90*/  FMUL.FTZ R18, R18, 1.4426950216293334961 ;  /* 0x3fb8aa3b12127820 */ /* 0x000fe40000410000 */
[----:B------:R-:W1:Y:S01]  /*0aa0*/  MUFU.EX2 R29, R20 ;  /* 0x00000014001d7308 */ /* 0x000e620000000800 */
[----:B------:R-:W-:Y:S01]  /*0ab0*/  FADD.FTZ R10, R10, R17 ;  /* 0x000000110a0a7221 */ /* 0x000fe20000010000 */
[----:B0-----:R-:W-:Y:S01]  /*0ac0*/  FADD.FTZ R12, -R0, R33 ;  /* 0x00000021000c7221 */ /* 0x001fe20000010100 */
[----:B----4-:R-:W-:Y:S02]  /*0ad0*/  STS [R4+0xa00], R23 ;  /* 0x000a001704007388 */ /* 0x010fe40000000800 */
[----:B------:R-:W-:Y:S01]  /*0ae0*/  FADD.FTZ R10, R10, R21 ;  /* 0x000000150a0a7221 */ /* 0x000fe20000010000 */
[----:B------:R-:W-:-:S02]  /*0af0*/  FMUL.FTZ R12, R12, 1.4426950216293334961 ;  /* 0x3fb8aa3b0c0c7820 */ /* 0x000fc40000410000 */
[----:B------:R5:W0:Y:S01]  /*0b00*/  MUFU.EX2 R31, R14 ;  /* 0x0000000e001f7308 */ /* 0x000a220000000800 */
[----:B------:R-:W-:Y:S01]  /*0b10*/  FADD.FTZ R10, R10, R19 ;  /* 0x000000130a0a7221 */ /* 0x000fe20000010000 */
[----:B---3--:R-:W-:Y:S03]  /*0b20*/  STS [R4+0xe00], R27 ;  /* 0x000e001b04007388 */ /* 0x008fe60000000800 */
[----:B------:R-:W-:-:S03]  /*0b30*/  FADD.FTZ R10, R10, R23 ;  /* 0x000000170a0a7221 */ /* 0x000fc60000010000 */
[----:B------:R-:W2:Y:S01]  /*0b40*/  MUFU.EX2 R3, R18 ;  /* 0x0000001200037308 */ /* 0x000ea20000000800 */
[----:B------:R-:W-:Y:S01]  /*0b50*/  FADD.FTZ R10, R10, R25 ;  /* 0x000000190a0a7221 */ /* 0x000fe20000010000 */
[----:B-----5:R-:W-:Y:S01]  /*0b60*/  FADD.FTZ R14, -R0, R35 ;  /* 0x00000023000e7221 */ /* 0x020fe20000010100 */
[----:B-1----:R-:W-:Y:S02]  /*0b70*/  STS [R4+0x1000], R29 ;  /* 0x0010001d04007388 */ /* 0x002fe40000000800 */
[----:B------:R-:W-:Y:S01]  /*0b80*/  FADD.FTZ R10, R10, R27 ;  /* 0x0000001b0a0a7221 */ /* 0x000fe20000010000 */
[----:B------:R-:W-:Y:S02]  /*0b90*/  FMUL.FTZ R14, R14, 1.4426950216293334961 ;  /* 0x3fb8aa3b0e0e7820 */ /* 0x000fe40000410000 */
[----:B------:R-:W1:Y:S01]  /*0ba0*/  MUFU.EX2 R33, R37 ;  /* 0x0000002500217308 */ /* 0x000e620000000800 */
[----:B------:R-:W-:Y:S01]  /*0bb0*/  FADD.FTZ R10, R10, R29 ;  /* 0x0000001d0a0a7221 */ /* 0x000fe20000010000 */
[----:B0-----:R-:W-:Y:S03]  /*0bc0*/  STS [R4+0x1200], R31 ;  /* 0x0012001f04007388 */ /* 0x001fe60000000800 */
[----:B------:R-:W-:-:S03]  /*0bd0*/  FADD.FTZ R10, R10, R31 ;  /* 0x0000001f0a0a7221 */ /* 0x000fc60000010000 */
[----:B------:R-:W0:Y:S01]  /*0be0*/  MUFU.EX2 R35, R12 ;  /* 0x0000000c00237308 */ /* 0x000e220000000800 */
[----:B--2---:R-:W-:Y:S01]  /*0bf0*/  FADD.FTZ R10, R10, R3 ;  /* 0x000000030a0a7221 */ /* 0x004fe20000010000 */
[----:B------:R2:W-:Y:S06]  /*0c00*/  STS [R4+0x1400], R3 ;  /* 0x0014000304007388 */ /* 0x0005ec0000000800 */
[----:B------:R-:W3:Y:S01]  /*0c10*/  MUFU.EX2 R37, R14 ;  /* 0x0000000e00257308 */ /* 0x000ee20000000800 */
[----:B-1----:R-:W-:Y:S01]  /*0c20*/  FADD.FTZ R10, R10, R33 ;  /* 0x000000210a0a7221 */ /* 0x002fe20000010000 */
[----:B------:R-:W-:Y:S03]  /*0c30*/  STS [R4+0x1600], R33 ;  /* 0x0016002104007388 */ /* 0x000fe60000000800 */
[----:B0-----:R-:W-:Y:S01]  /*0c40*/  FADD.FTZ R10, R10, R35 ;  /* 0x000000230a0a7221 */ /* 0x001fe20000010000 */
[----:B------:R-:W-:Y:S04]  /*0c50*/  STS [R4+0x1800], R35 ;  /* 0x0018002304007388 */ /* 0x000fe80000000800 */
[----:B---3--:R0:W-:Y:S01]  /*0c60*/  STS [R4+0x1a00], R37 ;  /* 0x001a002504007388 */ /* 0x0081e20000000800 */
[----:B--2---:R-:W-:Y:S01]  /*0c70*/  FADD.FTZ R3, R10, R37 ;  /* 0x000000250a037221 */ /* 0x004fe20000010000 */
[----:B0-----:R-:W-:Y:S01]  /*0c80*/  IADD3 R4, R4, 0x2000, RZ ;  /* 0x0000200004047810 */ /* 0x001fe20007ffe0ff */
[----:B------:R-:W-:Y:S06]  /*0c90*/  @!P2 BRA `(.L_x_5417) ;  /* 0xfffffff80070a947 */ /* 0x000fec000383ffff */
.L_x_5416:
[----:B------:R-:W-:Y:S05]  /*0ca0*/  BSYNC B1 ;  /* 0x0000000000017941 */ /* 0x000fea0003800000 */
.L_x_5415:
        /* <DEDUP_REMOVED lines=55> */
.L_x_5419:
[----:B------:R-:W-:Y:S05]  /*1020*/  BSYNC B1 ;  /* 0x0000000000017941 */ /* 0x000fea0003800000 */
.L_x_5418:
        /* <DEDUP_REMOVED lines=26> */
.L_x_5411:
[----:B------:R-:W-:Y:S05]  /*11d0*/  BSYNC B0 ;  /* 0x0000000000007941 */ /* 0x000fea0003800000 */
.L_x_5410:
        /* <DEDUP_REMOVED lines=49> */
.L_x_5424:
        /* <DEDUP_REMOVED lines=8> */
.L_x_5423:
[----:B------:R-:W-:Y:S05]  /*1570*/  BSYNC B1 ;  /* 0x0000000000017941 */ /* 0x000fea0003800000 */
.L_x_5422:
        /* <DEDUP_REMOVED lines=14> */
.L_x_5427:
        /* <DEDUP_REMOVED lines=52> */
.L_x_5426:
[----:B------:R-:W-:Y:S05]  /*19a0*/  BSYNC B1 ;  /* 0x0000000000017941 */ /* 0x000fea0003800000 */
.L_x_5425:
        /* <DEDUP_REMOVED lines=31> */
.L_x_5429:
[----:B------:R-:W-:Y:S05]  /*1ba0*/  BSYNC B1 ;  /* 0x0000000000017941 */ /* 0x000fea0003800000 */
.L_x_5428:
        /* <DEDUP_REMOVED lines=14> */
.L_x_5421:
[----:B------:R-:W-:Y:S05]  /*1c90*/  BSYNC B0 ;  /* 0x0000000000007941 */ /* 0x000fea0003800000 */
.L_x_5420:
[----:B------:R-:W-:Y:S01]  /*1ca0*/  BAR.SYNC.DEFER_BLOCKING 0x0 ;  /* 0x0000000000007b1d */ /* 0x000fe20000010000 */
[----:B------:R-:W-:Y:S01]  /*1cb0*/  LOP3.LUT P0, RZ, R6, 0x7, RZ, 0xc0, !PT ;  /* 0x0000000706ff7812 */ /* 0x000fe2000780c0ff */
[----:B------:R-:W-:Y:S01]  /*1cc0*/  HFMA2.MMA R37, -RZ, RZ, 0, 0 ;  /* 0x00000000ff257435 */ /* 0x000fe200000001ff */
[----:B0-----:R-:W-:Y:S01]  /*1cd0*/  LOP3.LUT R0, R16, 0xffffffc0, RZ, 0xc0, !PT ;  /* 0xffffffc010007812 */ /* 0x001fe200078ec0ff */
[----:B------:R-:W-:Y:S01]  /*1ce0*/  IMAD R14, R7, 0x70, RZ ;  /* 0x00000070070e7824 */ /* 0x000fe200078e02ff */
[----:B------:R-:W-:Y:S01]  /*1cf0*/  CS2R R24, SRZ ;  /* 0x0000000000187805 */ /* 0x000fe2000001ff00 */
[----:B------:R-:W-:Y:S01]  /*1d00*/  BSSY B0, `(.L_x_5430) ;  /* 0x0000037000007945 */ /* 0x000fe20003800000 */
[----:B------:R-:W-:Y:S02]  /*1d10*/  ISETP.NE.OR P1, PT, R0, 0x40, P0 ;  /* 0x000000400000780c */ /* 0x000fe40000725670 */
[----:B------:R-:W-:Y:S02]  /*1d20*/  CS2R R22, SRZ ;  /* 0x0000000000167805 */ /* 0x000fe4000001ff00 */
[----:B------:R-:W-:-:S02]  /*1d30*/  CS2R R20, SRZ ;  /* 0x0000000000147805 */ /* 0x000fc4000001ff00 */
[----:B------:R-:W-:Y:S02]  /*1d40*/  CS2R R32, SRZ ;  /* 0x0000000000207805 */ /* 0x000fe4000001ff00 */
[----:B------:R-:W-:Y:S02]  /*1d50*/  CS2R R30, SRZ ;  /* 0x00000000001e7805 */ /* 0x000fe4000001ff00 */
[----:B------:R-:W-:Y:S01]  /*1d60*/  CS2R R28, SRZ ;  /* 0x00000000001c7805 */ /* 0x000fe2000001ff00 */
[----:B------:R-:W-:Y:S01]  /*1d70*/  IMAD.MOV.U32 R35, RZ, RZ, RZ ;  /* 0x000000ffff237224 */ /* 0x000fe200078e00ff */
[----:B------:R-:W-:Y:S02]  /*1d80*/  CS2R R26, SRZ ;  /* 0x00000000001a7805 */ /* 0x000fe4000001ff00 */
[----:B-1----:R-:W-:Y:S02]  /*1d90*/  CS2R R4, SRZ ;  /* 0x0000000000047805 */ /* 0x002fe4000001ff00 */
[----:B------:R-:W-:-:S02]  /*1da0*/  CS2R R10, SRZ ;  /* 0x00000000000a7805 */ /* 0x000fc4000001ff00 */
[----:B------:R-:W-:Y:S02]  /*1db0*/  CS2R R2, SRZ ;  /* 0x0000000000027805 */ /* 0x000fe4000001ff00 */
[----:B------:R-:W-:Y:S02]  /*1dc0*/  CS2R R12, SRZ ;  /* 0x00000000000c7805 */ /* 0x000fe4000001ff00 */
[----:B------:R-:W-:Y:S01]  /*1dd0*/  CS2R R8, SRZ ;  /* 0x0000000000087805 */ /* 0x000fe2000001ff00 */
[----:B------:R-:W-:Y:S01]  /*1de0*/  IMAD.MOV.U32 R7, RZ, RZ, RZ ;  /* 0x000000ffff077224 */ /* 0x000fe200078e00ff */
[----:B------:R-:W-:Y:S01]  /*1df0*/  MOV R0, RZ ;  /* 0x000000ff00007202 */ /* 0x000fe20000000f00 */
        /* <DEDUP_REMOVED lines=39> */
.L_x_5431:
[----:B------:R-:W-:Y:S05]  /*2070*/  BSYNC B0 ;  /* 0x0000000000007941 */ /* 0x000fea0003800000 */
.L_x_5430:
        /* <DEDUP_REMOVED lines=8> */
[----:B------:R-:W-:-:S04]  /*2100*/  LEA.HI R15, R15, R6, RZ, 0x3 ;  /* 0x000000060f0f7211 */ /* 0x000fc800078f18ff */
[----:B------:R-:W-:Y:S01]  /*2110*/  LEA.HI.SX32 R15, R15, R14, 0x1d ;  /* 0x0000000e0f0f7211 */ /* 0x000fe200078feaff */
[----:B-1----:R-:W-:-:S06]  /*2120*/  ULEA UR4, UR5, UR4, 0x18 ;  /* 0x0000000405047291 */ /* 0x002fcc000f8ec03f */
[----:B------:R-:W-:-:S05]  /*2130*/  LEA R15, R15, UR4, 0x2 ;  /* 0x000000040f0f7c11 */ /* 0x000fca000f8e10ff */
[----:B------:R-:W1:Y:S04]  /*2140*/  LDS R17, [R15] ;  /* 0x000000000f117984 */ /* 0x000e680000000800 */
[----:B0-----:R-:W0:Y:S04]  /*2150*/  LDS R18, [R15+0x30] ;  /* 0x000030000f127984 */ /* 0x001e280000000800 */
[----:B------:R-:W2:Y:S04]  /*2160*/  LDS R34, [R15+0x40] ;  /* 0x000040000f227984 */ /* 0x000ea80000000800 */
[----:B------:R-:W3:Y:S01]  /*2170*/  LDS R19, [R15+0x20] ;  /* 0x000020000f137984 */ /* 0x000ee20000000800 */
[----:B-1----:R-:W-:-:S03]  /*2180*/  FADD.FTZ R24, R24, R17 ;  /* 0x0000001118187221 */ /* 0x002fc60000010000 */
[----:B------:R-:W1:Y:S01]  /*2190*/  LDS R17, [R15+0x10] ;  /* 0x000010000f117984 */ /* 0x000e620000000800 */
[----:B0-----:R-:W-:-:S03]  /*21a0*/  FADD.FTZ R21, R21, R18 ;  /* 0x0000001215157221 */ /* 0x001fc60000010000 */
[----:B------:R-:W0:Y:S01]  /*21b0*/  LDS R18, [R15+0x50] ;  /* 0x000050000f127984 */ /* 0x000e220000000800 */
[----:B--2---:R-:W-:-:S03]  /*21c0*/  FADD.FTZ R23, R23, R34 ;  /* 0x0000002217177221 */ /* 0x004fc60000010000 */
[----:B------:R-:W2:Y:S01]  /*21d0*/  LDS R34, [R15+0xa0] ;  /* 0x0000a0000f227984 */ /* 0x000ea20000000800 */
[----:B---3--:R-:W-:-:S03]  /*21e0*/  FADD.FTZ R20, R20, R19 ;  /* 0x0000001314147221 */ /* 0x008fc60000010000 */
        /* <DEDUP_REMOVED lines=15> */
[----:B---3--:R-:W-:Y:S01]  /*22e0*/  FADD.FTZ R12, R12, R19 ;  /* 0x000000130c0c7221 */ /* 0x008fe20000010000 */
[----:B-1----:R-:W-:Y:S02]  /*22f0*/  FADD.FTZ R30, R30, R17 ;  /* 0x000000111e1e7221 */ /* 0x002fe40000010000 */
[----:B------:R-:W1:Y:S01]  /*2300*/  LDS R17, [R15+0xd0] ;  /* 0x0000d0000f117984 */ /* 0x000e620000000800 */
[----:B0-----:R-:W-:-:S03]  /*2310*/  FADD.FTZ R33, R33, R18 ;  /* 0x0000001221217221 */ /* 0x001fc60000010000 */
[----:B------:R-:W0:Y:S01]  /*2320*/  LDS R18, [R15+0xe0] ;  /* 0x0000e0000f127984 */ /* 0x000e220000000800 */
[----:B--2---:R-:W-:-:S03]  /*2330*/  FADD.FTZ R9, R9, R34 ;  /* 0x0000002209097221 */ /* 0x004fc60000010000 */
[----:B------:R-:W2:Y:S01]  /*2340*/  LDS R34, [R15+0x1a0] ;  /* 0x0001a0000f227984 */ /* 0x000ea20000000800 */
[----:B-1----:R-:W-:-:S03]  /*2350*/  FADD.FTZ R4, R4, R17 ;  /* 0x0000001104047221 */ /* 0x002fc60000010000 */
[----:B------:R-:W1:Y:S01]  /*2360*/  LDS R17, [R15+0x100] ;  /* 0x000100000f117984 */ /* 0x000e620000000800 */
[----:B0-----:R-:W-:-:S03]  /*2370*/  FADD.FTZ R31, R31, R18 ;  /* 0x000000121f1f7221 */ /* 0x001fc60000010000 */
[----:B------:R-:W0:Y:S01]  /*2380*/  LDS R18, [R15+0xf0] ;  /* 0x0000f0000f127984 */ /* 0x000e220000000800 */
[----:B--2---:R-:W-:Y:S01]  /*2390*/  FADD.FTZ R3, R3, R34 ;  /* 0x0000002203037221 */ /* 0x004fe20000010000 */
[----:B-1----:R-:W-:Y:S02]  /*23a0*/  FADD.FTZ R10, R10, R17 ;  /* 0x000000110a0a7221 */ /* 0x002fe40000010000 */
        /* <DEDUP_REMOVED lines=15> */
[----:B-1----:R-:W-:Y:S01]  /*24a0*/  FADD.FTZ R0, R0, R17 ;  /* 0x0000001100007221 */ /* 0x002fe20000010000 */
[----:B0-----:R-:W-:-:S07]  /*24b0*/  FADD.FTZ R5, R5, R18 ;  /* 0x0000001205057221 */ /* 0x001fce0000010000 */
.L_x_5433:
[----:B------:R-:W-:Y:S05]  /*24c0*/  BSYNC B0 ;  /* 0x0000000000007941 */ /* 0x000fea0003800000 */
.L_x_5432:
        /* <DEDUP_REMOVED lines=13> */
[----:B0-----:R-:W-:-:S05]  /*25a0*/  LEA R18, R15, UR4, 0x2 ;  /* 0x000000040f127c11 */ /* 0x001fca000f8e10ff */
        /* <DEDUP_REMOVED lines=28> */
.L_x_5435:
[----:B------:R-:W-:Y:S05]  /*2770*/  BSYNC B0 ;  /* 0x0000000000007941 */ /* 0x000fea0003800000 */
.L_x_5434:
        /* <DEDUP_REMOVED lines=10> */
[----:B------:R-:W-:Y:S01]  /*2820*/  LEA.HI.SX32 R14, R15, R14, 0x1d ;  /* 0x0000000e0f0e7211 */ /* 0x000fe200078feaff */
[----:B--2---:R-:W-:-:S06]  /*2830*/  ULEA UR4, UR5, UR4, 0x18 ;  /* 0x0000000405047291 */ /* 0x004fcc000f8ec03f */
[----:B------:R-:W-:-:S05]  /*2840*/  LEA R14, R14, UR4, 0x2 ;  /* 0x000000040e0e7c11 */ /* 0x000fca000f8e10ff */
[----:B------:R-:W2:Y:S04]  /*2850*/  LDS R15, [R14] ;  /* 0x000000000e0f7984 */ /* 0x000ea80000000800 */
[----:B------:R-:W3:Y:S04]  /*2860*/  LDS R16, [R14+0x30] ;  /* 0x000030000e107984 */ /* 0x000ee80000000800 */
[----:B01----:R-:W0:Y:S04]  /*2870*/  LDS R18, [R14+0x40] ;  /* 0x000040000e127984 */ /* 0x003e280000000800 */
[----:B------:R-:W1:Y:S04]  /*2880*/  LDS R17, [R14+0x10] ;  /* 0x000010000e117984 */ /* 0x000e680000000800 */
[----:B------:R-:W4:Y:S04]  /*2890*/  LDS R34, [R14+0x50] ;  /* 0x000050000e227984 */ /* 0x000f280000000800 */
        /* <DEDUP_REMOVED lines=11> */
[----:B-----5:R-:W-:Y:S01]  /*2950*/  FADD.FTZ R20, R20, R19 ;  /* 0x0000001314147221 */ /* 0x020fe20000010000 */
        /* <DEDUP_REMOVED lines=18> */
[----:B----4-:R-:W-:Y:S01]  /*2a80*/  FADD.FTZ R3, R3, R34 ;  /* 0x0000002203037221 */ /* 0x010fe20000010000 */
        /* <DEDUP_REMOVED lines=14> */
[----:B-1----:R-:W-:Y:S01]  /*2b70*/  FADD.FTZ R0, R0, R17 ;  /* 0x0000001100007221 */ /* 0x002fe20000010000 */
[----:B--2---:R-:W-:Y:S02]  /*2b80*/  FADD.FTZ R26, R26, R15 ;  /* 0x0000000f1a1a7221 */ /* 0x004fe40000010000 */
[----:B------:R-:W1:Y:S01]  /*2b90*/  LDS R15, [R14+0x170] ;  /* 0x000170000e0f7984 */ /* 0x000e620000000800 */
[----:B---3--:R-:W-:Y:S01]  /*2ba0*/  FADD.FTZ R7, R7, R16 ;  /* 0x0000001007077221 */ /* 0x008fe20000010000 */
[----:B0-----:R-:W-:Y:S01]  /*2bb0*/  FADD.FTZ R5, R5, R18 ;  /* 0x0000001205057221 */ /* 0x001fe20000010000 */
[----:B-1----:R-:W-:-:S07]  /*2bc0*/  FADD.FTZ R8, R8, R15 ;  /* 0x0000000f08087221 */ /* 0x002fce0000010000 */
.L_x_5437:
[----:B------:R-:W-:Y:S05]  /*2bd0*/  BSYNC B0 ;  /* 0x0000000000007941 */ /* 0x000fea0003800000 */
.L_x_5436:
        /* <DEDUP_REMOVED lines=11> */
[----:B------:R-:W-:-:S04]  /*2c90*/  LEA.HI R6, R15, R6, RZ, 0x3 ;  /* 0x000000060f067211 */ /* 0x000fc800078f18ff */
[----:B------:R-:W-:Y:S01]  /*2ca0*/  SHF.R.S32.HI R6, RZ, 0x3, R6 ;  /* 0x00000003ff067819 */ /* 0x000fe20000011406 */
[----:B--2---:R-:W-:-:S04]  /*2cb0*/  UIMAD UR4, UR4, 0x70, URZ ;  /* 0x00000070040478a4 */ /* 0x004fc8000f8e023f */
[----:B------:R-:W-:Y:S02]  /*2cc0*/  USHF.R.S32.HI UR8, URZ, 0x1f, UR4 ;  /* 0x0000001f3f087899 */ /* 0x000fe40008011404 */
[----:B---3--:R-:W-:Y:S02]  /*2cd0*/  UIMAD UR5, UR7, UR9, URZ ;  /* 0x00000009070572a4 */ /* 0x008fe4000f8e023f */
[----:B------:R-:W-:Y:S02]  /*2ce0*/  USHF.R.S32.HI UR9, URZ, 0x1f, UR6 ;  /* 0x0000001f3f097899 */ /* 0x000fe40008011406 */
[----:B------:R-:W-:Y:S02]  /*2cf0*/  USHF.R.S32.HI UR7, URZ, 0x1f, UR5 ;  /* 0x0000001f3f077899 */ /* 0x000fe40008011405 */
        /* <DEDUP_REMOVED lines=8> */
[----:B------:R2:W-:Y:S01]  /*2d80*/  STG.E desc[UR36][R14.64], R24 ;  /* 0x000000180e007986 */ /* 0x0005e2000c101924 */
[----:B------:R-:W-:-:S04]  /*2d90*/  IADD3 R17, P0, R16, UR4, RZ ;  /* 0x0000000410117c10 */ /* 0x000fc8000ff1e0ff */
[----:B------:R-:W-:Y:S02]  /*2da0*/  LEA.HI.X.SX32 R34, R16, UR7, 0x1, P0 ;  /* 0x0000000710227c11 */ /* 0x000fe400080f0eff */
[C---:B01----:R-:W-:Y:S02]  /*2db0*/  LEA R18, P0, R17.reuse, UR8, 0x2 ;  /* 0x0000000811127c11 */ /* 0x043fe4000f8010ff */
[C---:B------:R-:W-:Y:S02]  /*2dc0*/  IADD3 R16, R6.reuse, 0x8, RZ ;  /* 0x0000000806107810 */ /* 0x040fe40007ffe0ff */
[----:B------:R-:W-:Y:S01]  /*2dd0*/  LEA.HI.X R19, R17, UR9, R34, 0x2, P0 ;  /* 0x0000000911137c11 */ /* 0x000fe200080f1422 */
[----:B------:R-:W-:Y:S01]  /*2de0*/  VIADD R34, R6, 0xc ;  /* 0x0000000c06227836 */ /* 0x000fe20000000000 */
[----:B------:R-:W-:-:S03]  /*2df0*/  IADD3 R17, P0, R16, UR4, RZ ;  /* 0x0000000410117c10 */ /* 0x000fc6000ff1e0ff */
[----:B------:R0:W-:Y:S01]  /*2e00*/  STG.E desc[UR36][R18.64], R22 ;  /* 0x0000001612007986 */ /* 0x0001e2000c101924 */
[----:B------:R-:W-:Y:S02]  /*2e10*/  LEA.HI.X.SX32 R36, R16, UR7, 0x1, P0 ;  /* 0x0000000710247c11 */ /* 0x000fe400080f0eff */
[----:B------:R-:W-:-:S04]  /*2e20*/  LEA R16, P0, R17, UR8, 0x2 ;  /* 0x0000000811107c11 */ /* 0x000fc8000f8010ff */
[----:B------:R-:W-:Y:S01]  /*2e30*/  LEA.HI.X R17, R17, UR9, R36, 0x2, P0 ;  /* 0x0000000911117c11 */ /* 0x000fe200080f1424 */
[----:B------:R-:W-:Y:S01]  /*2e40*/  VIADD R36, R6, 0x10 ;  /* 0x0000001006247836 */ /* 0x000fe20000000000 */
[----:B--2---:R-:W-:Y:S02]  /*2e50*/  IADD3 R15, P0, R34, UR4, RZ ;  /* 0x00000004220f7c10 */ /* 0x004fe4000ff1e0ff */
[----:B0-----:R-:W-:Y:S01]  /*2e60*/  IADD3 R22, R6, 0x14, RZ ;  /* 0x0000001406167810 */ /* 0x001fe20007ffe0ff */
[----:B------:R0:W-:Y:S01]  /*2e70*/  STG.E desc[UR36][R16.64], R20 ;  /* 0x0000001410007986 */ /* 0x0001e2000c101924 */
[----:B------:R-:W-:Y:S02]  /*2e80*/  LEA.HI.X.SX32 R34, R34, UR7, 0x1, P0 ;  /* 0x0000000722227c11 */ /* 0x000fe400080f0eff */
[----:B------:R-:W-:Y:S02]  /*2e90*/  LEA R14, P0, R15, UR8, 0x2 ;  /* 0x000000080f0e7c11 */ /* 0x000fe4000f8010ff */
[----:B------:R-:W-:-:S02]  /*2ea0*/  IADD3 R24, P1, R36, UR4, RZ ;  /* 0x0000000424187c10 */ /* 0x000fc4000ff3e0ff */
[----:B------:R-:W-:Y:S02]  /*2eb0*/  LEA.HI.X R15, R15, UR9, R34, 0x2, P0 ;  /* 0x000000090f0f7c11 */ /* 0x000fe400080f1422 */
[----:B------:R-:W-:Y:S02]  /*2ec0*/  LEA.HI.X.SX32 R19, R36, UR7, 0x1, P1 ;  /* 0x0000000724137c11 */ /* 0x000fe400088f0eff */
[----:B------:R-:W-:Y:S01]  /*2ed0*/  LEA R18, P0, R24, UR8, 0x2 ;  /* 0x0000000818127c11 */ /* 0x000fe2000f8010ff */
[----:B0-----:R-:W-:Y:S01]  /*2ee0*/  VIADD R20, R6, 0x18 ;  /* 0x0000001806147836 */ /* 0x001fe20000000000 */
[----:B------:R-:W-:Y:S01]  /*2ef0*/  IADD3 R34, P1, R22, UR4, RZ ;  /* 0x0000000416227c10 */ /* 0x000fe2000ff3e0ff */
[----:B------:R0:W-:Y:S01]  /*2f00*/  STG.E desc[UR36][R14.64], R21 ;  /* 0x000000150e007986 */ /* 0x0001e2000c101924 */
[----:B------:R-:W-:Y:S02]  /*2f10*/  LEA.HI.X R19, R24, UR9, R19, 0x2, P0 ;  /* 0x0000000918137c11 */ /* 0x000fe400080f1413 */
[----:B------:R-:W-:-:S02]  /*2f20*/  LEA.HI.X.SX32 R17, R22, UR7, 0x1, P1 ;  /* 0x0000000716117c11 */ /* 0x000fc400088f0eff */
[----:B------:R-:W-:Y:S01]  /*2f30*/  LEA R16, P0, R34, UR8, 0x2 ;  /* 0x0000000822107c11 */ /* 0x000fe2000f8010ff */
[----:B------:R-:W-:Y:S01]  /*2f40*/  STG.E desc[UR36][R18.64], R23 ;  /* 0x0000001712007986 */ /* 0x000fe2000c101924 */
[----:B------:R-:W-:Y:S02]  /*2f50*/  IADD3 R22, P1, R20, UR4, RZ ;  /* 0x0000000414167c10 */ /* 0x000fe4000ff3e0ff */
[----:B------:R-:W-:Y:S02]  /*2f60*/  LEA.HI.X R17, R34, UR9, R17, 0x2, P0 ;  /* 0x0000000922117c11 */ /* 0x000fe400080f1411 */
[----:B------:R-:W-:Y:S01]  /*2f70*/  LEA.HI.X.SX32 R24, R20, UR7, 0x1, P1 ;  /* 0x0000000714187c11 */ /* 0x000fe200088f0eff */
[----:B------:R-:W-:Y:S01]  /*2f80*/  VIADD R20, R6, 0x1c ;  /* 0x0000001c06147836 */ /* 0x000fe20000000000 */
[C---:B0-----:R-:W-:Y:S01]  /*2f90*/  LEA R14, P0, R22.reuse, UR8, 0x2 ;  /* 0x00000008160e7c11 */ /* 0x041fe2000f8010ff */
[----:B------:R0:W-:Y:S03]  /*2fa0*/  STG.E desc[UR36][R16.64], R25 ;  /* 0x0000001910007986 */ /* 0x0001e6000c101924 */
[----:B------:R-:W-:Y:S01]  /*2fb0*/  LEA.HI.X R15, R22, UR9, R24, 0x2, P0 ;  /* 0x00000009160f7c11 */ /* 0x000fe200080f1418 */
[----:B------:R-:W-:Y:S01]  /*2fc0*/  VIADD R24, R6, 0x24 ;  /* 0x0000002406187836 */ /* 0x000fe20000000000 */
[----:B------:R-:W-:-:S02]  /*2fd0*/  IADD3 R21, P0, R20, UR4, RZ ;  /* 0x0000000414157c10 */ /* 0x000fc4000ff1e0ff */
[----:B------:R-:W-:Y:S01]  /*2fe0*/  IADD3 R22, R6, 0x20, RZ ;  /* 0x0000002006167810 */ /* 0x000fe20007ffe0ff */
[----:B------:R-:W-:Y:S01]  /*2ff0*/  STG.E desc[UR36][R14.64], R32 ;  /* 0x000000200e007986 */ /* 0x000fe2000c101924 */
[----:B------:R-:W-:Y:S02]  /*3000*/  LEA.HI.X.SX32 R36, R20, UR7, 0x1, P0 ;  /* 0x0000000714247c11 */ /* 0x000fe400080f0eff */
[----:B------:R-:W-:Y:S01]  /*3010*/  IADD3 R34, P1, R22, UR4, RZ ;  /* 0x0000000416227c10 */ /* 0x000fe2000ff3e0ff */
[----:B0-----:R-:W-:Y:S01]  /*3020*/  VIADD R16, R6, 0x28 ;  /* 0x0000002806107836 */ /* 0x001fe20000000000 */
[----:B------:R-:W-:Y:S02]  /*3030*/  IADD3 R18, P2, R24, UR4, RZ ;  /* 0x0000000418127c10 */ /* 0x000fe4000ff5e0ff */
[----:B------:R-:W-:Y:S02]  /*3040*/  LEA R20, P0, R21, UR8, 0x2 ;  /* 0x0000000815147c11 */ /* 0x000fe4000f8010ff */
[----:B------:R-:W-:-:S02]  /*3050*/  LEA.HI.X.SX32 R23, R22, UR7, 0x1, P1 ;  /* 0x0000000716177c11 */ /* 0x000fc400088f0eff */
[----:B------:R-:W-:Y:S02]  /*3060*/  LEA.HI.X.SX32 R19, R24, UR7, 0x1, P2 ;  /* 0x0000000718137c11 */ /* 0x000fe400090f0eff */
[----:B------:R-:W-:Y:S01]  /*3070*/  LEA.HI.X R21, R21, UR9, R36, 0x2, P0 ;  /* 0x0000000915157c11 */ /* 0x000fe200080f1424 */
[----:B------:R-:W-:Y:S01]  /*3080*/  VIADD R36, R6, 0x30 ;  /* 0x0000003006247836 */ /* 0x000fe20000000000 */
[----:B------:R-:W-:Y:S02]  /*3090*/  LEA R24, P1, R18, UR8, 0x2 ;  /* 0x0000000812187c11 */ /* 0x000fe4000f8210ff */
[----:B------:R-:W-:Y:S01]  /*30a0*/  LEA R22, P0, R34, UR8, 0x2 ;  /* 0x0000000822167c11 */ /* 0x000fe2000f8010ff */
[----:B------:R0:W-:Y:S01]  /*30b0*/  STG.E desc[UR36][R20.64], R30 ;  /* 0x0000001e14007986 */ /* 0x0001e2000c101924 */
[----:B------:R-:W-:Y:S02]  /*30c0*/  LEA.HI.X R25, R18, UR9, R19, 0x2, P1 ;  /* 0x0000000912197c11 */ /* 0x000fe400088f1413 */
[----:B------:R-:W-:-:S02]  /*30d0*/  LEA.HI.X R23, R34, UR9, R23, 0x2, P0 ;  /* 0x0000000922177c11 */ /* 0x000fc400080f1417 */
[----:B------:R-:W-:Y:S02]  /*30e0*/  IADD3 R18, R6, 0x2c, RZ ;  /* 0x0000002c06127810 */ /* 0x000fe40007ffe0ff */
[----:B------:R-:W-:Y:S01]  /*30f0*/  IADD3 R17, P0, R16, UR4, RZ ;  /* 0x0000000410117c10 */ /* 0x000fe2000ff1e0ff */
[----:B------:R1:W-:Y:S01]  /*3100*/  STG.E desc[UR36][R22.64], R28 ;  /* 0x0000001c16007986 */ /* 0x0003e2000c101924 */
[----:B------:R-:W-:Y:S02]  /*3110*/  IADD3 R19, P1, R18, UR4, RZ ;  /* 0x0000000412137c10 */ /* 0x000fe4000ff3e0ff */
[----:B------:R-:W-:Y:S01]  /*3120*/  IADD3 R34, P2, R36, UR4, RZ ;  /* 0x0000000424227c10 */ /* 0x000fe2000ff5e0ff */
[C---:B0-----:R-:W-:Y:S01]  /*3130*/  VIADD R20, R6.reuse, 0x34 ;  /* 0x0000003406147836 */ /* 0x041fe20000000000 */
[----:B------:R0:W-:Y:S01]  /*3140*/  STG.E desc[UR36][R24.64], R37 ;  /* 0x0000002518007986 */ /* 0x0001e2000c101924 */
[----:B------:R-:W-:Y:S01]  /*3150*/  VIADD R30, R6, 0x3c ;  /* 0x0000003c061e7836 */ /* 0x000fe20000000000 */
[----:B------:R-:W-:-:S02]  /*3160*/  LEA.HI.X.SX32 R36, R36, UR7, 0x1, P2 ;  /* 0x0000000724247c11 */ /* 0x000fc400090f0eff */
[----:B-1----:R-:W-:Y:S02]  /*3170*/  LEA.HI.X.SX32 R28, R16, UR7, 0x1, P0 ;  /* 0x00000007101c7c11 */ /* 0x002fe400080f0eff */
[----:B------:R-:W-:Y:S02]  /*3180*/  LEA R14, P0, R17, UR8, 0x2 ;  /* 0x00000008110e7c11 */ /* 0x000fe4000f8010ff */
[----:B------:R-:W-:Y:S01]  /*3190*/  LEA.HI.X.SX32 R22, R18, UR7, 0x1, P1 ;  /* 0x0000000712167c11 */ /* 0x000fe200088f0eff */
[----:B0-----:R-:W-:Y:S01]  /*31a0*/  VIADD R37, R6, 0x4c ;  /* 0x0000004c06257836 */ /* 0x001fe20000000000 */
[----:B------:R-:W-:Y:S02]  /*31b0*/  LEA R16, P1, R19, UR8, 0x2 ;  /* 0x0000000813107c11 */ /* 0x000fe4000f8210ff */
[----:B------:R-:W-:Y:S02]  /*31c0*/  LEA.HI.X R15, R17, UR9, R28, 0x2, P0 ;  /* 0x00000009110f7c11 */ /* 0x000fe400080f141c */
[----:B------:R-:W-:-:S02]  /*31d0*/  IADD3 R21, P0, R20, UR4, RZ ;  /* 0x0000000414157c10 */ /* 0x000fc4000ff1e0ff */
[----:B------:R-:W-:Y:S01]  /*31e0*/  LEA.HI.X R17, R19, UR9, R22, 0x2, P1 ;  /* 0x0000000913117c11 */ /* 0x000fe200088f1416 */
[----:B------:R-:W-:Y:S01]  /*31f0*/  STG.E desc[UR36][R14.64], R35 ;  /* 0x000000230e007986 */ /* 0x000fe2000c101924 */
[----:B------:R-:W-:Y:S02]  /*3200*/  LEA R18, P2, R34, UR8, 0x2 ;  /* 0x0000000822127c11 */ /* 0x000fe4000f8410ff */
[----:B------:R-:W-:Y:S01]  /*3210*/  IADD3 R22, R6, 0x38, RZ ;  /* 0x0000003806167810 */ /* 0x000fe20007ffe0ff */
[----:B------:R-:W-:Y:S01]  /*3220*/  STG.E desc[UR36][R16.64], R33 ;  /* 0x0000002110007986 */ /* 0x000fe2000c101924 */
[----:B------:R-:W-:Y:S02]  /*3230*/  LEA.HI.X.SX32 R32, R20, UR7, 0x1, P0 ;  /* 0x0000000714207c11 */ /* 0x000fe400080f0eff */
[----:B------:R-:W-:Y:S02]  /*3240*/  LEA R20, P0, R21, UR8, 0x2 ;  /* 0x0000000815147c11 */ /* 0x000fe4000f8010ff */
[----:B------:R-:W-:Y:S01]  /*3250*/  LEA.HI.X R19, R34, UR9, R36, 0x2, P2 ;  /* 0x0000000922137c11 */ /* 0x000fe200090f1424 */
[----:B------:R-:W-:Y:S01]  /*3260*/  VIADD R36, R6, 0x48 ;  /* 0x0000004806247836 */ /* 0x000fe20000000000 */
[----:B------:R-:W-:-:S02]  /*3270*/  IADD3 R23, P1, R22, UR4, RZ ;  /* 0x0000000416177c10 */ /* 0x000fc4000ff3e0ff */
[----:B------:R-:W-:Y:S01]  /*3280*/  IADD3 R28, P2, R30, UR4, RZ ;  /* 0x000000041e1c7c10 */ /* 0x000fe2000ff5e0ff */
[----:B------:R0:W-:Y:S01]  /*3290*/  STG.E desc[UR36][R18.64], R27 ;  /* 0x0000001b12007986 */ /* 0x0001e2000c101924 */
[----:B------:R-:W-:Y:S02]  /*32a0*/  LEA.HI.X R21, R21, UR9, R32, 0x2, P0 ;  /* 0x0000000915157c11 */ /* 0x000fe400080f1420 */
[----:B------:R-:W-:Y:S02]  /*32b0*/  LEA.HI.X.SX32 R32, R22, UR7, 0x1, P1 ;  /* 0x0000000716207c11 */ /* 0x000fe400088f0eff */
[----:B------:R-:W-:Y:S01]  /*32c0*/  LEA.HI.X.SX32 R30, R30, UR7, 0x1, P2 ;  /* 0x000000071e1e7c11 */ /* 0x000fe200090f0eff */
[----:B------:R1:W-:Y:S01]  /*32d0*/  STG.E desc[UR36][R20.64], R4 ;  /* 0x0000000414007986 */ /* 0x0003e2000c101924 */
[----:B------:R-:W-:Y:S02]  /*32e0*/  LEA R24, P1, R28, UR8, 0x2 ;  /* 0x000000081c187c11 */ /* 0x000fe4000f8210ff */
[----:B------:R-:W-:-:S02]  /*32f0*/  LEA R22, P0, R23, UR8, 0x2 ;  /* 0x0000000817167c11 */ /* 0x000fc4000f8010ff */
[----:B------:R-:W-:Y:S01]  /*3300*/  LEA.HI.X R25, R28, UR9, R30, 0x2, P1 ;  /* 0x000000091c197c11 */ /* 0x000fe200088f141e */
[C---:B------:R-:W-:Y:S01]  /*3310*/  VIADD R28, R6.reuse, 0x40 ;  /* 0x00000040061c7836 */ /* 0x040fe20000000000 */
[C---:B------:R-:W-:Y:S01]  /*3320*/  IADD3 R30, R6.reuse, 0x44, RZ ;  /* 0x00000044061e7810 */ /* 0x040fe20007ffe0ff */
[----:B0-----:R-:W-:Y:S01]  /*3330*/  VIADD R27, R6, 0x54 ;  /* 0x00000054061b7836 */ /* 0x001fe20000000000 */
[----:B------:R-:W-:Y:S02]  /*3340*/  LEA.HI.X R23, R23, UR9, R32, 0x2, P0 ;  /* 0x0000000917177c11 */ /* 0x000fe400080f1420 */
[----:B------:R-:W-:Y:S02]  /*3350*/  IADD3 R16, P0, R28, UR4, RZ ;  /* 0x000000041c107c10 */ /* 0x000fe4000ff1e0ff */
[----:B------:R-:W-:Y:S01]  /*3360*/  IADD3 R14, P1, R30, UR4, RZ ;  /* 0x000000041e0e7c10 */ /* 0x000fe2000ff3e0ff */
[----:B------:R-:W-:Y:S01]  /*3370*/  STG.E desc[UR36][R22.64], R31 ;  /* 0x0000001f16007986 */ /* 0x000fe2000c101924 */
[----:B------:R-:W-:-:S02]  /*3380*/  LEA.HI.X.SX32 R17, R28, UR7, 0x1, P0 ;  /* 0x000000071c117c11 */ /* 0x000fc400080f0eff */
[----:B------:R-:W-:Y:S01]  /*3390*/  LEA.HI.X.SX32 R30, R30, UR7, 0x1, P1 ;  /* 0x000000071e1e7c11 */ /* 0x000fe200088f0eff */
[----:B------:R0:W-:Y:S01]  /*33a0*/  STG.E desc[UR36][R24.64], R29 ;  /* 0x0000001d18007986 */ /* 0x0001e2000c101924 */
[----:B------:R-:W-:Y:S02]  /*33b0*/  LEA R34, P0, R16, UR8, 0x2 ;  /* 0x0000000810227c11 */ /* 0x000fe4000f8010ff */
[----:B------:R-:W-:Y:S02]  /*33c0*/  LEA R32, P1, R14, UR8, 0x2 ;  /* 0x000000080e207c11 */ /* 0x000fe4000f8210ff */
[----:B------:R-:W-:Y:S02]  /*33d0*/  IADD3 R15, P2, R36, UR4, RZ ;  /* 0x00000004240f7c10 */ /* 0x000fe4000ff5e0ff */
[----:B------:R-:W-:Y:S02]  /*33e0*/  IADD3 R28, P3, R37, UR4, RZ ;  /* 0x00000004251c7c10 */ /* 0x000fe4000ff7e0ff */
[----:B------:R-:W-:-:S02]  /*33f0*/  LEA.HI.X R35, R16, UR9, R17, 0x2, P0 ;  /* 0x0000000910237c11 */ /* 0x000fc400080f1411 */
[----:B------:R-:W-:Y:S02]  /*3400*/  LEA.HI.X R33, R14, UR9, R30, 0x2, P1 ;  /* 0x000000090e217c11 */ /* 0x000fe400088f141e */
[----:B------:R-:W-:Y:S01]  /*3410*/  LEA.HI.X.SX32 R36, R36, UR7, 0x1, P2 ;  /* 0x0000000724247c11 */ /* 0x000fe200090f0eff */
[----:B------:R-:W-:Y:S01]  /*3420*/  STG.E desc[UR36][R34.64], R10 ;  /* 0x0000000a22007986 */ /* 0x000fe2000c101924 */
[----:B------:R-:W-:Y:S02]  /*3430*/  LEA R16, P0, R15, UR8, 0x2 ;  /* 0x000000080f107c11 */ /* 0x000fe4000f8010ff */
[----:B------:R-:W-:Y:S01]  /*3440*/  LEA.HI.X.SX32 R37, R37, UR7, 0x1, P3 ;  /* 0x0000000725257c11 */ /* 0x000fe200098f0eff */
[----:B------:R2:W-:Y:S01]  /*3450*/  STG.E desc[UR36][R32.64], R2 ;  /* 0x0000000220007986 */ /* 0x0005e2000c101924 */
[----:B------:R-:W-:Y:S02]  /*3460*/  LEA R14, P1, R28, UR8, 0x2 ;  /* 0x000000081c0e7c11 */ /* 0x000fe4000f8210ff */
[----:B------:R-:W-:-:S02]  /*3470*/  IADD3 R18, R6, 0x50, RZ ;  /* 0x0000005006127810 */ /* 0x000fc40007ffe0ff */
[----:B------:R-:W-:Y:S02]  /*3480*/  LEA.HI.X R17, R15, UR9, R36, 0x2, P0 ;  /* 0x000000090f117c11 */ /* 0x000fe400080f1424 */
[----:B------:R-:W-:Y:S01]  /*3490*/  LEA.HI.X R15, R28, UR9, R37, 0x2, P1 ;  /* 0x000000091c0f7c11 */ /* 0x000fe200088f1425 */
[----:B------:R-:W-:Y:S01]  /*34a0*/  VIADD R28, R6, 0x58 ;  /* 0x00000058061c7836 */ /* 0x000fe20000000000 */
[----:B------:R-:W-:Y:S01]  /*34b0*/  IADD3 R37, P0, R18, UR4, RZ ;  /* 0x0000000412257c10 */ /* 0x000fe2000ff1e0ff */
[----:B------:R-:W-:Y:S01]  /*34c0*/  STG.E desc[UR36][R16.64], R13 ;  /* 0x0000000d10007986 */ /* 0x000fe2000c101924 */
[----:B------:R-:W-:Y:S02]  /*34d0*/  IADD3 R30, R6, 0x5c, RZ ;  /* 0x0000005c061e7810 */ /* 0x000fe40007ffe0ff */
[----:B------:R-:W-:Y:S01]  /*34e0*/  LEA.HI.X.SX32 R18, R18, UR7, 0x1, P0 ;  /* 0x0000000712127c11 */ /* 0x000fe200080f0eff */
[----:B------:R-:W-:Y:S01]  /*34f0*/  STG.E desc[UR36][R14.64], R26 ;  /* 0x0000001a0e007986 */ /* 0x000fe2000c101924 */
[----:B------:R-:W-:-:S02]  /*3500*/  LEA R36, P0, R37, UR8, 0x2 ;  /* 0x0000000825247c11 */ /* 0x000fc4000f8010ff */
[----:B------:R-:W-:Y:S02]  /*3510*/  IADD3 R19, P1, R27, UR4, RZ ;  /* 0x000000041b137c10 */ /* 0x000fe4000ff3e0ff */
[----:B-1----:R-:W-:Y:S02]  /*3520*/  IADD3 R21, P2, R28, UR4, RZ ;  /* 0x000000041c157c10 */ /* 0x002fe4000ff5e0ff */
[----:B------:R-:W-:Y:S02]  /*3530*/  IADD3 R4, P3, R30, UR4, RZ ;  /* 0x000000041e047c10 */ /* 0x000fe4000ff7e0ff */
[----:B------:R-:W-:Y:S02]  /*3540*/  LEA.HI.X R37, R37, UR9, R18, 0x2, P0 ;  /* 0x0000000925257c11 */ /* 0x000fe400080f1412 */
[----:B0-----:R-:W-:Y:S01]  /*3550*/  LEA.HI.X.SX32 R24, R27, UR7, 0x1, P1 ;  /* 0x000000071b187c11 */ /* 0x001fe200088f0eff */
[----:B------:R-:W-:Y:S01]  /*3560*/  VIADD R27, R6, 0x6c ;  /* 0x0000006c061b7836 */ /* 0x000fe20000000000 */
[----:B------:R-:W-:Y:S01]  /*3570*/  LEA.HI.X.SX32 R28, R28, UR7, 0x1, P2 ;  /* 0x000000071c1c7c11 */ /* 0x000fe200090f0eff */
[----:B------:R-:W-:Y:S01]  /*3580*/  STG.E desc[UR36][R36.64], R12 ;  /* 0x0000000c24007986 */ /* 0x000fe2000c101924 */
[----:B------:R-:W-:-:S02]  /*3590*/  LEA R22, P0, R19, UR8, 0x2 ;  /* 0x0000000813167c11 */ /* 0x000fc4000f8010ff */
[----:B------:R-:W-:Y:S02]  /*35a0*/  LEA.HI.X.SX32 R25, R30, UR7, 0x1, P3 ;  /* 0x000000071e197c11 */ /* 0x000fe400098f0eff */
[----:B------:R-:W-:Y:S02]  /*35b0*/  LEA R18, P2, R4, UR8, 0x2 ;  /* 0x0000000804127c11 */ /* 0x000fe4000f8410ff */
[----:B------:R-:W-:Y:S01]  /*35c0*/  LEA.HI.X R23, R19, UR9, R24, 0x2, P0 ;  /* 0x0000000913177c11 */ /* 0x000fe200080f1418 */
[----:B------:R-:W-:Y:S01]  /*35d0*/  VIADD R24, R6, 0x64 ;  /* 0x0000006406187836 */ /* 0x000fe20000000000 */
[----:B------:R-:W-:Y:S01]  /*35e0*/  LEA.HI.X R19, R4, UR9, R25, 0x2, P2 ;  /* 0x0000000904137c11 */ /* 0x000fe200090f1419 */
[C---:B------:R-:W-:Y:S01]  /*35f0*/  VIADD R4, R6.reuse, 0x60 ;  /* 0x0000006006047836 */ /* 0x040fe20000000000 */
[----:B------:R-:W-:Y:S01]  /*3600*/  LEA R20, P1, R21, UR8, 0x2 ;  /* 0x0000000815147c11 */ /* 0x000fe2000f8210ff */
[----:B------:R-:W-:Y:S01]  /*3610*/  STG.E desc[UR36][R22.64], R11 ;  /* 0x0000000b16007986 */ /* 0x000fe2000c101924 */
[----:B------:R-:W-:-:S02]  /*3620*/  IADD3 R25, R6, 0x68, RZ ;  /* 0x0000006806197810 */ /* 0x000fc40007ffe0ff */
[----:B------:R-:W-:Y:S02]  /*3630*/  LEA.HI.X R21, R21, UR9, R28, 0x2, P1 ;  /* 0x0000000915157c11 */ /* 0x000fe400088f141c */
[----:B------:R-:W-:Y:S02]  /*3640*/  IADD3 R31, P0, R4, UR4, RZ ;  /* 0x00000004041f7c10 */ /* 0x000fe4000ff1e0ff */
[----:B------:R-:W-:Y:S01]  /*3650*/  IADD3 R28, P1, R24, UR4, RZ ;  /* 0x00000004181c7c10 */ /* 0x000fe2000ff3e0ff */
[----:B------:R-:W-:Y:S01]  /*3660*/  STG.E desc[UR36][R20.64], R9 ;  /* 0x0000000914007986 */ /* 0x000fe2000c101924 */
[----:B--2---:R-:W-:Y:S02]  /*3670*/  LEA.HI.X.SX32 R2, R4, UR7, 0x1, P0 ;  /* 0x0000000704027c11 */ /* 0x004fe400080f0eff */
[----:B------:R-:W-:Y:S01]  /*3680*/  LEA.HI.X.SX32 R29, R24, UR7, 0x1, P1 ;  /* 0x00000007181d7c11 */ /* 0x000fe200088f0eff */
[----:B------:R-:W-:Y:S01]  /*3690*/  STG.E desc[UR36][R18.64], R8 ;  /* 0x0000000812007986 */ /* 0x000fe2000c101924 */
[----:B------:R-:W-:-:S02]  /*36a0*/  LEA R32, P0, R31, UR8, 0x2 ;  /* 0x000000081f207c11 */ /* 0x000fc4000f8010ff */
[C---:B------:R-:W-:Y:S02]  /*36b0*/  LEA R30, P1, R28.reuse, UR8, 0x2 ;  /* 0x000000081c1e7c11 */ /* 0x040fe4000f8210ff */
[----:B------:R-:W-:Y:S02]  /*36c0*/  IADD3 R4, P2, R25, UR4, RZ ;  /* 0x0000000419047c10 */ /* 0x000fe4000ff5e0ff */
[----:B------:R-:W-:Y:S02]  /*36d0*/  IADD3 R6, P3, R27, UR4, RZ ;  /* 0x000000041b067c10 */ /* 0x000fe4000ff7e0ff */
[----:B------:R-:W-:Y:S02]  /*36e0*/  LEA.HI.X R33, R31, UR9, R2, 0x2, P0 ;  /* 0x000000091f217c11 */ /* 0x000fe400080f1402 */
[----:B------:R-:W-:Y:S02]  /*36f0*/  LEA.HI.X R31, R28, UR9, R29, 0x2, P1 ;  /* 0x000000091c1f7c11 */ /* 0x000fe400088f141d */
[----:B------:R-:W-:Y:S01]  /*3700*/  LEA.HI.X.SX32 R25, R25, UR7, 0x1, P2 ;  /* 0x0000000719197c11 */ /* 0x000fe200090f0eff */
[----:B------:R-:W-:Y:S01]  /*3710*/  STG.E desc[UR36][R32.64], R7 ;  /* 0x0000000720007986 */ /* 0x000fe2000c101924 */
[----:B------:R-:W-:-:S02]  /*3720*/  LEA R24, P0, R4, UR8, 0x2 ;  /* 0x0000000804187c11 */ /* 0x000fc4000f8010ff */
[----:B------:R-:W-:Y:S01]  /*3730*/  LEA.HI.X.SX32 R27, R27, UR7, 0x1, P3 ;  /* 0x000000071b1b7c11 */ /* 0x000fe200098f0eff */
[----:B------:R-:W-:Y:S01]  /*3740*/  STG.E desc[UR36][R30.64], R5 ;  /* 0x000000051e007986 */ /* 0x000fe2000c101924 */
[----:B------:R-:W-:Y:S02]  /*3750*/  LEA R28, P1, R6, UR8, 0x2 ;  /* 0x00000008061c7c11 */ /* 0x000fe4000f8210ff */
[----:B------:R-:W-:Y:S02]  /*3760*/  LEA.HI.X R25, R4, UR9, R25, 0x2, P0 ;  /* 0x0000000904197c11 */ /* 0x000fe400080f1419 */
[----:B------:R-:W-:-:S03]  /*3770*/  LEA.HI.X R29, R6, UR9, R27, 0x2, P1 ;  /* 0x00000009061d7c11 */ /* 0x000fc600088f141b */
[----:B------:R-:W-:Y:S04]  /*3780*/  STG.E desc[UR36][R24.64], R3 ;  /* 0x0000000318007986 */ /* 0x000fe8000c101924 */
[----:B------:R-:W-:Y:S01]  /*3790*/  STG.E desc[UR36][R28.64], R0 ;  /* 0x000000001c007986 */ /* 0x000fe2000c101924 */
[----:B------:R-:W-:Y:S05]  /*37a0*/  EXIT ;  /* 0x000000000000794d */ /* 0x000fea0003800000 */
.L_x_5408:
        /* <DEDUP_REMOVED lines=16> */
.L_x_5438:
[----:B------:R-:W-:Y:S05]  /*38b0*/  EXIT ;  /* 0x000000000000794d */ /* 0x000fea0003800000 */
.L_x_5409:
[----:B------:R-:W-:Y:S01]  /*38c0*/  IMAD.MOV.U32 R12, RZ, RZ, 0x10 ;  /* 0x00000010ff0c7424 */ /* 0x000fe200078e00ff */
[----:B------:R-:W-:Y:S01]  /*38d0*/  MOV R11, 0x1f ;  /* 0x0000001f000b7802 */ /* 0x000fe20000000f00 */
[----:B------:R-:W-:Y:S02]  /*38e0*/  IMAD.MOV.U32 R15, RZ, RZ, -0x1 ;  /* 0xffffffffff0f7424 */ /* 0x000fe400078e00ff */
[----:B------:R-:W-:-:S07]  /*38f0*/  IMAD.MOV.U32 R2, RZ, RZ, -0x800001 ;  /* 0xff7fffffff027424 */ /* 0x000fce00078e00ff */
[----:B------:R-:W-:Y:S05]  /*3900*/  WARPSYNC.COLLECTIVE R15, `(.L_x_5439) ;  /* 0x000000000f087348 */ /* 0x000fea0003c00000 */
[----:B------:R0:W1:Y:S02]  /*3910*/  SHFL.BFLY P6, R14, R13, R12, R11 ;  /* 0x0c00000c0d0e7389 */ /* 0x00006400000c000b */
[----:B01----:R-:W-:Y:S01]  /*3920*/  ENDCOLLECTIVE ;  /* 0x000000000000791b */ /* 0x003fe20003800000 */
.L_x_5439:
[----:B------:R-:W-:Y:S01]  /*3930*/  HFMA2.MMA R12, -RZ, RZ, 0, 4.76837158203125e-07 ;  /* 0x00000008ff0c7435 */ /* 0x000fe200000001ff */
[----:B------:R-:W-:-:S05]  /*3940*/  FMNMX.FTZ R0, R14, -3.40282346638528859812e+38, !PT ;  /* 0xff7fffff0e007809 */ /* 0x000fca0007810000 */
[----:B------:R-:W-:-:S07]  /*3950*/  IMAD.MOV.U32 R13, RZ, RZ, R0 ;  /* 0x000000ffff0d7224 */ /* 0x000fce00078e0000 */
[----:B------:R-:W-:Y:S05]  /*3960*/  WARPSYNC.COLLECTIVE R15, `(.L_x_5440) ;  /* 0x000000000f087348 */ /* 0x000fea0003c00000 */
[----:B------:R0:W1:Y:S02]  /*3970*/  SHFL.BFLY P6, R14, R13, R12, R11 ;  /* 0x0c00000c0d0e7389 */ /* 0x00006400000c000b */
[----:B01----:R-:W-:Y:S01]  /*3980*/  ENDCOLLECTIVE ;  /* 0x000000000000791b */ /* 0x003fe20003800000 */
.L_x_5440:
[----:B------:R-:W-:Y:S01]  /*3990*/  IMAD.MOV.U32 R12, RZ, RZ, 0x4 ;  /* 0x00000004ff0c7424 */ /* 0x000fe200078e00ff */
[----:B------:R-:W-:-:S05]  /*39a0*/  FMNMX.FTZ R3, R0, R14, !PT ;  /* 0x0000000e00037209 */ /* 0x000fca0007810000 */
[----:B------:R-:W-:-:S07]  /*39b0*/  IMAD.MOV.U32 R13, RZ, RZ, R3 ;  /* 0x000000ffff0d7224 */ /* 0x000fce00078e0003 */
[----:B------:R-:W-:Y:S05]  /*39c0*/  WARPSYNC.COLLECTIVE R15, `(.L_x_5441) ;  /* 0x000000000f087348 */ /* 0x000fea0003c00000 */
[----:B------:R0:W1:Y:S02]  /*39d0*/  SHFL.BFLY P6, R14, R13, R12, R11 ;  /* 0x0c00000c0d0e7389 */ /* 0x00006400000c000b */
[----:B01----:R-:W-:Y:S01]  /*39e0*/  ENDCOLLECTIVE ;  /* 0x000000000000791b */ /* 0x003fe20003800000 */
.L_x_5441:
[----:B------:R-:W-:Y:S01]  /*39f0*/  IMAD.MOV.U32 R12, RZ, RZ, 0x2 ;  /* 0x00000002ff0c7424 */ /* 0x000fe200078e00ff */
[----:B------:R-:W-:-:S04]  /*3a00*/  FMNMX.FTZ R4, R3, R14, !PT ;  /* 0x0000000e03047209 */ /* 0x000fc80007810000 */
[----:B------:R-:W-:-:S07]  /*3a10*/  MOV R13, R4 ;  /* 0x00000004000d7202 */ /* 0x000fce0000000f00 */
[----:B------:R-:W-:Y:S05]  /*3a20*/  WARPSYNC.COLLECTIVE R15, `(.L_x_5442) ;  /* 0x000000000f087348 */ /* 0x000fea0003c00000 */
[----:B------:R0:W1:Y:S02]  /*3a30*/  SHFL.BFLY P6, R14, R13, R12, R11 ;  /* 0x0c00000c0d0e7389 */ /* 0x00006400000c000b */
[----:B01----:R-:W-:Y:S01]  /*3a40*/  ENDCOLLECTIVE ;  /* 0x000000000000791b */ /* 0x003fe20003800000 */
.L_x_5442:
[----:B------:R-:W-:Y:S01]  /*3a50*/  HFMA2.MMA R12, -RZ, RZ, 0, 5.9604644775390625e-08 ;  /* 0x00000001ff0c7435 */ /* 0x000fe200000001ff */
[----:B------:R-:W-:-:S05]  /*3a60*/  FMNMX.FTZ R5, R4, R14, !PT ;  /* 0x0000000e04057209 */ /* 0x000fca0007810000 */
[----:B------:R-:W-:-:S07]  /*3a70*/  IMAD.MOV.U32 R13, RZ, RZ, R5 ;  /* 0x000000ffff0d7224 */ /* 0x000fce00078e0005 */
[----:B------:R-:W-:Y:S05]  /*3a80*/  WARPSYNC.COLLECTIVE R15, `(.L_x_5443) ;  /* 0x000000000f087348 */ /* 0x000fea0003c00000 */
[----:B------:R0:W1:Y:S02]  /*3a90*/  SHFL.BFLY P6, R14, R13, R12, R11 ;  /* 0x0c00000c0d0e7389 */ /* 0x00006400000c000b */
[----:B01----:R-:W-:Y:S01]  /*3aa0*/  ENDCOLLECTIVE ;  /* 0x000000000000791b */ /* 0x003fe20003800000 */
.L_x_5443:
[----:B------:R-:W-:Y:S05]  /*3ab0*/  BRA `(.L_x_5444) ;  /* 0xffffffc400e07947 */ /* 0x000fea000383ffff */
.L_x_5445:
        /* <DEDUP_REMOVED lines=12> */
.L_x_28138:


//--------------------- .text._ZN4vllm25paged_attention_v1_kernelIfhLi96ELi32ELi128ELNS_18Fp8KVCacheDataTypeE2ELb0EEEvPT_PKS2_PKT0_S8_ifPKiSA_iPKfiiiSC_SC_iiiii --------------------------
	.section	.text._ZN4vllm25paged_attention_v1_kernelIfhLi96ELi32ELi128ELNS_18Fp8KVCacheDataTypeE2ELb0EEEvPT_PKS2_PKT0_S8_ifPKiSA_iPKfiiiSC_SC_iiiii,"ax",@progbits
	.align	128
        .global         _ZN4vllm25paged_attention_v1_kernelIfhLi96ELi32ELi128ELNS_18Fp8KVCacheDataTypeE2ELb0EEEvPT_PKS2_PKT0_S8_ifPKiSA_iPKfiiiSC_SC_iiiii
        .type           _ZN4vllm25paged_attention_v1_kernelIfhLi96ELi32ELi128ELNS_18Fp8KVCacheDataTypeE2ELb0EEEvPT_PKS2_PKT0_S8_ifPKiSA_iPKfiiiSC_SC_iiiii,@function
        .size           _ZN4vllm25paged_attention_v1_kernelIfhLi96ELi32ELi128ELNS_18Fp8KVCacheDataTypeE2ELb0EEEvPT_PKS2_PKT0_S8_ifPKiSA_iPKfiiiSC_SC_iiiii,(.L_x_28139 - _ZN4vllm25paged_attention_v1_kernelIfhLi96ELi32ELi128ELNS_18Fp8KVCacheDataTypeE2ELb0EEEvPT_PKS2_PKT0_S8_ifPKiSA_iPKfiiiSC_SC_iiiii)
        .other          _ZN4vllm25paged_attention_v1_kernelIfhLi96ELi32ELi128ELNS_18Fp8KVCacheDataTypeE2ELb0EEEvPT_PKS2_PKT0_S8_ifPKiSA_iPKfiiiSC_SC_iiiii,@"STO_CUDA_ENTRY STV_DEFAULT"
_ZN4vllm25paged_attention_v1_kernelIfhLi96ELi32ELi128ELNS_18Fp8KVCacheDataTypeE2ELb0EEEvPT_PKS2_PKT0_S8_ifPKiSA_iPKfiiiSC_SC_iiiii:
.text._ZN4vllm25paged_attention_v1_kernelIfhLi96ELi32ELi128ELNS_18Fp8KVCacheDataTypeE2ELb0EEEvPT_PKS2_PKT0_S8_ifPKiSA_iPKfiiiSC_SC_iiiii:
        /* <DEDUP_REMOVED lines=36> */
.L_x_5482:
        /* <DEDUP_REMOVED lines=40> */
.L_x_5452:
        /* <DEDUP_REMOVED lines=11> */
.L_x_5451:
[----:B------:R-:W-:Y:S05]  /*0570*/  BSYNC B1 ;  /* 0x0000000000017941 */ /* 0x000fea0003800000 */
.L_x_5450:
        /* <DEDUP_REMOVED lines=14> */
.L_x_5455:
[----:B------:R-:W0:Y:S01]  /*0660*/  LDS R33, [R4+0x600] ;  /* 0x0006000004217984 */ /* 0x000e220000000800 */
[----:B------:R-:W-:-:S03]  /*0670*/  IADD3 R2, R2, 0x800, RZ ;  /* 0x0000080002027810 */ /* 0x000fc60007ffe0ff */
[----:B------:R-:W1:Y:S01]  /*0680*/  LDS R9, [R4+-0x400] ;  /* 0xfffc000004097984 */ /* 0x000e620000000800 */
[----:B------:R-:W-:-:S03]  /*0690*/  ISETP.GE.AND P2, PT, R2, R5, PT ;  /* 0x000000050200720c */ /* 0x000fc60003f46270 */
        /* <DEDUP_REMOVED lines=96> */
.L_x_5454:
[----:B------:R-:W-:Y:S05]  /*0ca0*/  BSYNC B1 ;  /* 0x0000000000017941 */ /* 0x000fea0003800000 */
.L_x_5453:
        /* <DEDUP_REMOVED lines=55> */
.L_x_5457:
[----:B------:R-:W-:Y:S05]  /*1020*/  BSYNC B1 ;  /* 0x0000000000017941 */ /* 0x000fea0003800000 */
.L_x_5456:
        /* <DEDUP_REMOVED lines=26> */
.L_x_5449:
[----:B------:R-:W-:Y:S05]  /*11d0*/  BSYNC B0 ;  /* 0x0000000000007941 */ /* 0x000fea0003800000 */
.L_x_5448:
        /* <DEDUP_REMOVED lines=49> */
.L_x_5462:
        /* <DEDUP_REMOVED lines=8> */
.L_x_5461:
[----:B------:R-:W-:Y:S05]  /*1570*/  BSYNC B1 ;  /* 0x0000000000017941 */ /* 0x000fea0003800000 */
.L_x_5460:
        /* <DEDUP_REMOVED lines=14> */
.L_x_5465:
        /* <DEDUP_REMOVED lines=52> */
.L_x_5464:
[----:B------:R-:W-:Y:S05]  /*19a0*/  BSYNC B1 ;  /* 0x0000000000017941 */ /* 0x000fea0003800000 */
.L_x_5463:
        /* <DEDUP_REMOVED lines=31> */
.L_x_5467:
[----:B------:R-:W-:Y:S05]  /*1ba0*/  BSYNC B1 ;  /* 0x0000000000017941 */ /* 0x000fea0003800000 */
.L_x_5466:
        /* <DEDUP_REMOVED lines=14> */
.L_x_5459:
[----:B------:R-:W-:Y:S05]  /*1c90*/  BSYNC B0 ;  /* 0x0000000000007941 */ /* 0x000fea0003800000 */
.L_x_5458:
[----:B------:R-:W2:Y:S08]  /*1ca0*/  S2UR UR5, SR_CgaCtaId ;  /* 0x00000000000579c3 */ /* 0x000eb00000008800 */
[----:B------:R-:W-:Y:S01]  /*1cb0*/  BAR.SYNC.DEFER_BLOCKING 0x0 ;  /* 0x0000000000007b1d */ /* 0x000fe20000010000 */
[----:B0-----:R-:W-:Y:S01]  /*1cc0*/  LOP3.LUT R0, R8, 0x7, RZ, 0xc0, !PT ;  /* 0x0000000708007812 */ /* 0x001fe200078ec0ff */
[----:B------:R-:W-:Y:S01]  /*1cd0*/  HFMA2.MMA R37, -RZ, RZ, 0, 0 ;  /* 0x00000000ff257435 */ /* 0x000fe200000001ff */
        /* <DEDUP_REMOVED lines=10> */
[C---:B------:R-:W-:Y:S01]  /*1d80*/  IADD3 R4, R6.reuse, 0x1f, RZ ;  /* 0x0000001f06047810 */ /* 0x040fe20007ffe0ff */
[----:B------:R-:W-:Y:S01]  /*1d90*/  IMAD.MOV.U32 R23, RZ, RZ, RZ ;  /* 0x000000ffff177224 */ /* 0x000fe200078e00ff */
[----:B------:R-:W-:-:S02]  /*1da0*/  LOP3.LUT R2, R6, 0xffffffe0, RZ, 0xc0, !PT ;  /* 0xffffffe006027812 */ /* 0x000fc400078ec0ff */
[----:B------:R-:W-:Y:S02]  /*1db0*/  CS2R R28, SRZ ;  /* 0x00000000001c7805 */ /* 0x000fe4000001ff00 */
[C---:B------:R-:W-:Y:S02]  /*1dc0*/  ISETP.GT.OR P0, PT, R6.reuse, 0x3f, P2 ;  /* 0x0000003f0600780c */ /* 0x040fe40001704670 */
[----:B------:R-:W-:Y:S02]  /*1dd0*/  CS2R R30, SRZ ;  /* 0x00000000001e7805 */ /* 0x000fe4000001ff00 */
[----:B------:R-:W-:Y:S02]  /*1de0*/  ISETP.GT.OR P1, PT, R6, 0x1f, P2 ;  /* 0x0000001f0600780c */ /* 0x000fe40001724670 */
[----:B------:R-:W-:Y:S02]  /*1df0*/  CS2R R24, SRZ ;  /* 0x0000000000187805 */ /* 0x000fe4000001ff00 */
[----:B------:R-:W-:Y:S01]  /*1e00*/  SHF.R.S32.HI R6, RZ, 0x3, R3 ;  /* 0x00000003ff067819 */ /* 0x000fe20000011403 */
[----:B------:R-:W-:Y:S01]  /*1e10*/  IMAD.MOV.U32 R35, RZ, RZ, RZ ;  /* 0x000000ffff237224 */ /* 0x000fe200078e00ff */
[----:B--2---:R-:W-:Y:S01]  /*1e20*/  ULEA UR4, UR5, UR4, 0x18 ;  /* 0x0000000405047291 */ /* 0x004fe2000f8ec03f */
[----:B------:R-:W-:Y:S01]  /*1e30*/  BAR.SYNC.DEFER_BLOCKING 0x0 ;  /* 0x0000000000007b1d */ /* 0x000fe20000010000 */
[----:B------:R-:W-:Y:S01]  /*1e40*/  ISETP.GT.U32.AND P3, PT, R4, 0x3e, PT ;  /* 0x0000003e0400780c */ /* 0x000fe20003f64070 */
[----:B------:R-:W-:Y:S01]  /*1e50*/  IMAD R12, R17, 0x60, R6 ;  /* 0x00000060110c7824 */ /* 0x000fe200078e0206 */
[----:B------:R-:W-:-:S02]  /*1e60*/  ISETP.NE.OR P4, PT, R2, 0x20, P2 ;  /* 0x000000200200780c */ /* 0x000fc40001785670 */
[----:B------:R-:W-:Y:S02]  /*1e70*/  CS2R R4, SRZ ;  /* 0x0000000000047805 */ /* 0x000fe4000001ff00 */
[----:B------:R-:W-:Y:S02]  /*1e80*/  MOV R33, RZ ;  /* 0x000000ff00217202 */ /* 0x000fe40000000f00 */
[----:B------:R-:W-:Y:S02]  /*1e90*/  CS2R R10, SRZ ;  /* 0x00000000000a7805 */ /* 0x000fe4000001ff00 */
[----:B------:R-:W-:Y:S02]  /*1ea0*/  LEA R12, R12, UR4, 0x2 ;  /* 0x000000040c0c7c11 */ /* 0x000fe4000f8e10ff */
[----:B------:R-:W-:Y:S02]  /*1eb0*/  CS2R R26, SRZ ;  /* 0x00000000001a7805 */ /* 0x000fe4000001ff00 */
[----:B------:R-:W-:Y:S01]  /*1ec0*/  CS2R R8, SRZ ;  /* 0x0000000000087805 */ /* 0x000fe2000001ff00 */
[----:B------:R-:W-:Y:S01]  /*1ed0*/  IMAD.MOV.U32 R7, RZ, RZ, RZ ;  /* 0x000000ffff077224 */ /* 0x000fe200078e00ff */
        /* <DEDUP_REMOVED lines=26> */
.L_x_5469:
[----:B------:R-:W-:Y:S05]  /*2080*/  BSYNC B0 ;  /* 0x0000000000007941 */ /* 0x000fea0003800000 */
.L_x_5468:
        /* <DEDUP_REMOVED lines=51> */
.L_x_5471:
[----:B------:R-:W-:Y:S05]  /*23c0*/  BSYNC B0 ;  /* 0x0000000000007941 */ /* 0x000fea0003800000 */
.L_x_5470:
        /* <DEDUP_REMOVED lines=27> */
.L_x_5473:
[----:B------:R-:W-:Y:S05]  /*2580*/  BSYNC B0 ;  /* 0x0000000000007941 */ /* 0x000fea0003800000 */
.L_x_5472:
        /* <DEDUP_REMOVED lines=51> */
.L_x_5475:
[----:B------:R-:W-:Y:S05]  /*28c0*/  BSYNC B0 ;  /* 0x0000000000007941 */ /* 0x000fea0003800000 */
.L_x_5474:
[----:B------:R-:W-:Y:S06]  /*28d0*/  BAR.SYNC.DEFER_BLOCKING 0x0 ;  /* 0x0000000000007b1d */ /* 0x000fec0000010000 */
[----:B------:R-:W-:Y:S05]  /*28e0*/  @P3 EXIT ;  /* 0x000000000000394d */ /* 0x000fea0003800000 */
[----:B------:R-:W-:Y:S05]  /*28f0*/  @P2 EXIT ;  /* 0x000000000000294d */ /* 0x000fea0003800000 */
[----:B------:R-:W2:Y:S01]  /*2900*/  S2UR UR5, SR_CTAID.Z ;  /* 0x00000000000579c3 */ /* 0x000ea20000002700 */
[----:B------:R-:W-:Y:S01]  /*2910*/  ULDC UR4, c[0x0][0x14] ;  /* 0x0000050000047ab9 */ /* 0x000fe20000000800 */
[----:B------:R-:W-:Y:S01]  /*2920*/  ULDC UR6, c[0x0][0xc] ;  /* 0x0000030000067ab9 */ /* 0x000fe20000000800 */
[----:B------:R-:W-:Y:S01]  /*2930*/  UIMAD UR8, UR4, 0x60, URZ ;  /* 0x00000060040878a4 */ /* 0x000fe2000f8e023f */
[C---:B------:R-:W-:Y:S01]  /*2940*/  VIADD R13, R6.reuse, 0x4 ;  /* 0x00000004060d7836 */ /* 0x040fe20000000000 */
[----:B------:R-:W-:Y:S01]  /*2950*/  UIMAD UR6, UR38, UR6, URZ ;  /* 0x00000006260672a4 */ /* 0x000fe2000f8e023f */
[C---:B------:R-:W-:Y:S01]  /*2960*/  IADD3 R14, R6.reuse, 0x8, RZ ;  /* 0x00000008060e7810 */ /* 0x040fe20007ffe0ff */
[C---:B------:R-:W-:Y:S01]  /*2970*/  VIADD R34, R6.reuse, 0x14 ;  /* 0x0000001406227836 */ /* 0x040fe20000000000 */
[----:B------:R-:W3:Y:S01]  /*2980*/  S2UR UR7, SR_CTAID.X ;  /* 0x00000000000779c3 */ /* 0x000ee20000002500 */
[----:B------:R-:W-:Y:S01]  /*2990*/  UIMAD UR6, UR6, UR8, URZ ;  /* 0x00000008060672a4 */ /* 0x000fe2000f8e023f */
[----:B------:R-:W-:-:S03]  /*29a0*/  IADD3 R32, R6, 0x10, RZ ;  /* 0x0000001006207810 */ /* 0x000fc60007ffe0ff */
[----:B------:R-:W-:Y:S02]  /*29b0*/  USHF.R.S32.HI UR9, URZ, 0x1f, UR6 ;  /* 0x0000001f3f097899 */ /* 0x000fe40008011406 */
[----:B--2---:R-:W-:Y:S02]  /*29c0*/  UIMAD UR4, UR5, 0x60, URZ ;  /* 0x00000060050478a4 */ /* 0x004fe4000f8e023f */
[----:B---3--:R-:W-:Y:S02]  /*29d0*/  UIMAD UR5, UR7, UR8, URZ ;  /* 0x00000008070572a4 */ /* 0x008fe4000f8e023f */
[----:B------:R-:W-:Y:S02]  /*29e0*/  USHF.R.S32.HI UR7, URZ, 0x1f, UR4 ;  /* 0x0000001f3f077899 */ /* 0x000fe40008011404 */
[----:B------:R-:W-:Y:S02]  /*29f0*/  USHF.R.S32.HI UR8, URZ, 0x1f, UR5 ;  /* 0x0000001f3f087899 */ /* 0x000fe40008011405 */
[----:B------:R-:W-:-:S04]  /*2a00*/  UIADD3 UR4, UP0, UP1, UR6, UR5, UR4 ;  /* 0x0000000506047290 */ /* 0x000fc8000f91e004 */
[----:B------:R-:W-:Y:S02]  /*2a10*/  UIADD3.X UR7, UR9, UR8, UR7, UP0, UP1 ;  /* 0x0000000809077290 */ /* 0x000fe400087e2407 */
[C---:B------:R-:W-:Y:S01]  /*2a20*/  IADD3 R15, P0, R6.reuse, UR4, RZ ;  /* 0x00000004060f7c10 */ /* 0x040fe2000ff1e0ff */
[----:B------:R-:W-:Y:S01]  /*2a30*/  ULDC.64 UR8, c[0x0][0x210] ;  /* 0x0000840000087ab9 */ /* 0x000fe20000000a00 */
[----:B------:R-:W-:Y:S02]  /*2a40*/  IADD3 R17, P1, R13, UR4, RZ ;  /* 0x000000040d117c10 */ /* 0x000fe4000ff3e0ff */
[----:B------:R-:W-:Y:S02]  /*2a50*/  LEA.HI.X.SX32 R16, R6, UR7, 0x1, P0 ;  /* 0x0000000706107c11 */ /* 0x000fe400080f0eff */
[----:B01----:R-:W-:Y:S02]  /*2a60*/  LEA R12, P0, R15, UR8, 0x2 ;  /* 0x000000080f0c7c11 */ /* 0x003fe4000f8010ff */
[----:B------:R-:W-:-:S02]  /*2a70*/  LEA.HI.X.SX32 R18, R13, UR7, 0x1, P1 ;  /* 0x000000070d127c11 */ /* 0x000fc400088f0eff */
[----:B------:R-:W-:Y:S02]  /*2a80*/  LEA.HI.X R13, R15, UR9, R16, 0x2, P0 ;  /* 0x000000090f0d7c11 */ /* 0x000fe400080f1410 */
[C---:B------:R-:W-:Y:S02]  /*2a90*/  LEA R16, P0, R17.reuse, UR8, 0x2 ;  /* 0x0000000811107c11 */ /* 0x040fe4000f8010ff */
[C---:B------:R-:W-:Y:S01]  /*2aa0*/  IADD3 R15, P1, R14.reuse, UR4, RZ ;  /* 0x000000040e0f7c10 */ /* 0x040fe2000ff3e0ff */
[----:B------:R0:W-:Y:S01]  /*2ab0*/  STG.E desc[UR36][R12.64], R20 ;  /* 0x000000140c007986 */ /* 0x0001e2000c101924 */
[----:B------:R-:W-:Y:S02]  /*2ac0*/  LEA.HI.X R17, R17, UR9, R18, 0x2, P0 ;  /* 0x0000000911117c11 */ /* 0x000fe400080f1412 */
[----:B------:R-:W-:Y:S01]  /*2ad0*/  LEA.HI.X.SX32 R22, R14, UR7, 0x1, P1 ;  /* 0x000000070e167c11 */ /* 0x000fe200088f0eff */
[----:B------:R-:W-:Y:S01]  /*2ae0*/  VIADD R14, R6, 0xc ;  /* 0x0000000c060e7836 */ /* 0x000fe20000000000 */
[C---:B------:R-:W-:Y:S01]  /*2af0*/  LEA R18, P0, R15.reuse, UR8, 0x2 ;  /* 0x000000080f127c11 */ /* 0x040fe2000f8010ff */
[----:B------:R1:W-:Y:S03]  /*2b00*/  STG.E desc[UR36][R16.64], R23 ;  /* 0x0000001710007986 */ /* 0x0003e6000c101924 */
[----:B------:R-:W-:-:S02]  /*2b10*/  LEA.HI.X R19, R15, UR9, R22, 0x2, P0 ;  /* 0x000000090f137c11 */ /* 0x000fc400080f1416 */
[----:B------:R-:W-:Y:S02]  /*2b20*/  IADD3 R15, P0, R14, UR4, RZ ;  /* 0x000000040e0f7c10 */ /* 0x000fe4000ff1e0ff */
[----:B------:R-:W-:Y:S01]  /*2b30*/  IADD3 R22, P1, R32, UR4, RZ ;  /* 0x0000000420167c10 */ /* 0x000fe2000ff3e0ff */
[----:B------:R-:W-:Y:S01]  /*2b40*/  STG.E desc[UR36][R18.64], R21 ;  /* 0x0000001512007986 */ /* 0x000fe2000c101924 */
[----:B------:R-:W-:Y:S02]  /*2b50*/  LEA.HI.X.SX32 R36, R14, UR7, 0x1, P0 ;  /* 0x000000070e247c11 */ /* 0x000fe400080f0eff */
[C---:B------:R-:W-:Y:S02]  /*2b60*/  LEA R14, P0, R15.reuse, UR8, 0x2 ;  /* 0x000000080f0e7c11 */ /* 0x040fe4000f8010ff */
[----:B0-----:R-:W-:Y:S02]  /*2b70*/  IADD3 R20, P2, R34, UR4, RZ ;  /* 0x0000000422147c10 */ /* 0x001fe4000ff5e0ff */
[----:B------:R-:W-:-:S02]  /*2b80*/  LEA.HI.X R15, R15, UR9, R36, 0x2, P0 ;  /* 0x000000090f0f7c11 */ /* 0x000fc400080f1424 */
[----:B------:R-:W-:Y:S02]  /*2b90*/  LEA.HI.X.SX32 R13, R32, UR7, 0x1, P1 ;  /* 0x00000007200d7c11 */ /* 0x000fe400088f0eff */
[----:B------:R-:W-:Y:S01]  /*2ba0*/  LEA R12, P0, R22, UR8, 0x2 ;  /* 0x00000008160c7c11 */ /* 0x000fe2000f8010ff */
[----:B------:R0:W-:Y:S01]  /*2bb0*/  STG.E desc[UR36][R14.64], R28 ;  /* 0x0000001c0e007986 */ /* 0x0001e2000c101924 */
[----:B------:R-:W-:Y:S02]  /*2bc0*/  LEA.HI.X.SX32 R34, R34, UR7, 0x1, P2 ;  /* 0x0000000722227c11 */ /* 0x000fe400090f0eff */
[----:B-1----:R-:W-:Y:S02]  /*2bd0*/  LEA R16, P1, R20, UR8, 0x2 ;  /* 0x0000000814107c11 */ /* 0x002fe4000f8210ff */
[----:B------:R-:W-:Y:S01]  /*2be0*/  LEA.HI.X R13, R22, UR9, R13, 0x2, P0 ;  /* 0x00000009160d7c11 */ /* 0x000fe200080f140d */
[----:B------:R-:W-:Y:S01]  /*2bf0*/  VIADD R22, R6, 0x1c ;  /* 0x0000001c06167836 */ /* 0x000fe20000000000 */
[----:B------:R-:W-:-:S02]  /*2c00*/  LEA.HI.X R17, R20, UR9, R34, 0x2, P1 ;  /* 0x0000000914117c11 */ /* 0x000fc400088f1422 */
[----:B------:R-:W-:Y:S01]  /*2c10*/  IADD3 R20, R6, 0x18, RZ ;  /* 0x0000001806147810 */ /* 0x000fe20007ffe0ff */
[----:B------:R1:W-:Y:S01]  /*2c20*/  STG.E desc[UR36][R12.64], R30 ;  /* 0x0000001e0c007986 */ /* 0x0003e2000c101924 */
[----:B------:R-:W-:Y:S01]  /*2c30*/  IADD3 R32, P1, R22, UR4, RZ ;  /* 0x0000000416207c10 */ /* 0x000fe2000ff3e0ff */
[----:B0-----:R-:W-:Y:S01]  /*2c40*/  VIADD R14, R6, 0x24 ;  /* 0x00000024060e7836 */ /* 0x001fe20000000000 */
[----:B------:R-:W-:Y:S01]  /*2c50*/  IADD3 R23, P0, R20, UR4, RZ ;  /* 0x0000000414177c10 */ /* 0x000fe2000ff1e0ff */
[----:B------:R0:W-:Y:S01]  /*2c60*/  STG.E desc[UR36][R16.64], R24 ;  /* 0x0000001810007986 */ /* 0x0001e2000c101924 */
[----:B------:R-:W-:-:S04]  /*2c70*/  IADD3 R36, R6, 0x20, RZ ;  /* 0x0000002006247810 */ /* 0x000fc80007ffe0ff */
[----:B------:R-:W-:Y:S02]  /*2c80*/  IADD3 R34, P2, R36, UR4, RZ ;  /* 0x0000000424227c10 */ /* 0x000fe4000ff5e0ff */
[----:B-1----:R-:W-:Y:S02]  /*2c90*/  LEA.HI.X.SX32 R12, R20, UR7, 0x1, P0 ;  /* 0x00000007140c7c11 */ /* 0x002fe400080f0eff */
[----:B------:R-:W-:Y:S02]  /*2ca0*/  LEA.HI.X.SX32 R13, R22, UR7, 0x1, P1 ;  /* 0x00000007160d7c11 */ /* 0x000fe400088f0eff */
[----:B------:R-:W-:Y:S02]  /*2cb0*/  LEA R20, P1, R32, UR8, 0x2 ;  /* 0x0000000820147c11 */ /* 0x000fe4000f8210ff */
[----:B------:R-:W-:Y:S02]  /*2cc0*/  LEA R18, P0, R23, UR8, 0x2 ;  /* 0x0000000817127c11 */ /* 0x000fe4000f8010ff */
[----:B------:R-:W-:-:S02]  /*2cd0*/  LEA.HI.X.SX32 R36, R36, UR7, 0x1, P2 ;  /* 0x0000000724247c11 */ /* 0x000fc400090f0eff */
[----:B------:R-:W-:Y:S01]  /*2ce0*/  LEA.HI.X R21, R32, UR9, R13, 0x2, P1 ;  /* 0x0000000920157c11 */ /* 0x000fe200088f140d */
[----:B------:R-:W-:Y:S01]  /*2cf0*/  VIADD R32, R6, 0x2c ;  /* 0x0000002c06207836 */ /* 0x000fe20000000000 */
[----:B------:R-:W-:Y:S02]  /*2d00*/  LEA R22, P2, R34, UR8, 0x2 ;  /* 0x0000000822167c11 */ /* 0x000fe4000f8410ff */
[----:B------:R-:W-:Y:S02]  /*2d10*/  IADD3 R30, R6, 0x28, RZ ;  /* 0x00000028061e7810 */ /* 0x000fe40007ffe0ff */
[----:B------:R-:W-:Y:S02]  /*2d20*/  LEA.HI.X R19, R23, UR9, R12, 0x2, P0 ;  /* 0x0000000917137c11 */ /* 0x000fe400080f140c */
[----:B------:R-:W-:Y:S02]  /*2d30*/  IADD3 R13, P0, R14, UR4, RZ ;  /* 0x000000040e0d7c10 */ /* 0x000fe4000ff1e0ff */
[----:B------:R-:W-:Y:S01]  /*2d40*/  LEA.HI.X R23, R34, UR9, R36, 0x2, P2 ;  /* 0x0000000922177c11 */ /* 0x000fe200090f1424 */
[----:B------:R1:W-:Y:S01]  /*2d50*/  STG.E desc[UR36][R18.64], R37 ;  /* 0x0000002512007986 */ /* 0x0003e2000c101924 */
[----:B------:R-:W-:Y:S01]  /*2d60*/  IADD3 R15, P1, R30, UR4, RZ ;  /* 0x000000041e0f7c10 */ /* 0x000fe2000ff3e0ff */
[----:B------:R-:W-:Y:S01]  /*2d70*/  VIADD R34, R6, 0x3c ;  /* 0x0000003c06227836 */ /* 0x000fe20000000000 */
[----:B------:R-:W-:Y:S01]  /*2d80*/  IADD3 R28, P2, R32, UR4, RZ ;  /* 0x00000004201c7c10 */ /* 0x000fe2000ff5e0ff */
[----:B------:R-:W-:Y:S01]  /*2d90*/  STG.E desc[UR36][R20.64], R35 ;  /* 0x0000002314007986 */ /* 0x000fe2000c101924 */
[----:B------:R-:W-:-:S02]  /*2da0*/  LEA.HI.X.SX32 R14, R14, UR7, 0x1, P0 ;  /* 0x000000070e0e7c11 */ /* 0x000fc400080f0eff */
[C---:B------:R-:W-:Y:S01]  /*2db0*/  LEA R12, P0, R13.reuse, UR8, 0x2 ;  /* 0x000000080d0c7c11 */ /* 0x040fe2000f8010ff */
[----:B------:R2:W-:Y:S01]  /*2dc0*/  STG.E desc[UR36][R22.64], R25 ;  /* 0x0000001916007986 */ /* 0x0005e2000c101924 */
[----:B------:R-:W-:Y:S02]  /*2dd0*/  LEA.HI.X.SX32 R30, R30, UR7, 0x1, P1 ;  /* 0x000000071e1e7c11 */ /* 0x000fe400088f0eff */
[----:B------:R-:W-:Y:S02]  /*2de0*/  LEA.HI.X.SX32 R32, R32, UR7, 0x1, P2 ;  /* 0x0000000720207c11 */ /* 0x000fe400090f0eff */
[----:B0-----:R-:W-:Y:S02]  /*2df0*/  LEA R16, P1, R28, UR8, 0x2 ;  /* 0x000000081c107c11 */ /* 0x001fe4000f8210ff */
[----:B------:R-:W-:Y:S02]  /*2e00*/  LEA.HI.X R13, R13, UR9, R14, 0x2, P0 ;  /* 0x000000090d0d7c11 */ /* 0x000fe400080f140e */
[----:B------:R-:W-:-:S02]  /*2e10*/  LEA R14, P0, R15, UR8, 0x2 ;  /* 0x000000080f0e7c11 */ /* 0x000fc4000f8010ff */
[----:B------:R-:W-:Y:S01]  /*2e20*/  LEA.HI.X R17, R28, UR9, R32, 0x2, P1 ;  /* 0x000000091c117c11 */ /* 0x000fe200088f1420 */
[C---:B------:R-:W-:Y:S01]  /*2e30*/  VIADD R28, R6.reuse, 0x34 ;  /* 0x00000034061c7836 */ /* 0x040fe20000000000 */
[----:B------:R-:W-:Y:S01]  /*2e40*/  IADD3 R24, R6, 0x30, RZ ;  /* 0x0000003006187810 */ /* 0x000fe20007ffe0ff */
[----:B------:R0:W-:Y:S01]  /*2e50*/  STG.E desc[UR36][R12.64], R4 ;  /* 0x000000040c007986 */ /* 0x0001e2000c101924 */
[----:B------:R-:W-:Y:S02]  /*2e60*/  LEA.HI.X R15, R15, UR9, R30, 0x2, P0 ;  /* 0x000000090f0f7c11 */ /* 0x000fe400080f141e */
[----:B-1----:R-:W-:Y:S02]  /*2e70*/  IADD3 R19, P0, R24, UR4, RZ ;  /* 0x0000000418137c10 */ /* 0x002fe4000ff1e0ff */
[----:B------:R-:W-:Y:S01]  /*2e80*/  IADD3 R36, P1, R28, UR4, RZ ;  /* 0x000000041c247c10 */ /* 0x000fe2000ff3e0ff */
[----:B------:R1:W-:Y:S01]  /*2e90*/  STG.E desc[UR36][R14.64], R33 ;  /* 0x000000210e007986 */ /* 0x0003e2000c101924 */
[----:B------:R-:W-:-:S02]  /*2ea0*/  IADD3 R32, R6, 0x38, RZ ;  /* 0x0000003806207810 */ /* 0x000fc40007ffe0ff */
[----:B--2---:R-:W-:Y:S01]  /*2eb0*/  LEA.HI.X.SX32 R22, R24, UR7, 0x1, P0 ;  /* 0x0000000718167c11 */ /* 0x004fe200080f0eff */
[----:B------:R2:W-:Y:S01]  /*2ec0*/  STG.E desc[UR36][R16.64], R31 ;  /* 0x0000001f10007986 */ /* 0x0005e2000c101924 */
[----:B------:R-:W-:Y:S02]  /*2ed0*/  LEA.HI.X.SX32 R24, R28, UR7, 0x1, P1 ;  /* 0x000000071c187c11 */ /* 0x000fe400088f0eff */
[C---:B------:R-:W-:Y:S02]  /*2ee0*/  LEA R18, P0, R19.reuse, UR8, 0x2 ;  /* 0x0000000813127c11 */ /* 0x040fe4000f8010ff */
[----:B------:R-:W-:Y:S02]  /*2ef0*/  IADD3 R28, P2, R32, UR4, RZ ;  /* 0x00000004201c7c10 */ /* 0x000fe4000ff5e0ff */
[----:B------:R-:W-:Y:S02]  /*2f00*/  LEA.HI.X R19, R19, UR9, R22, 0x2, P0 ;  /* 0x0000000913137c11 */ /* 0x000fe400080f1416 */
[----:B------:R-:W-:-:S02]  /*2f10*/  LEA R20, P1, R36, UR8, 0x2 ;  /* 0x0000000824147c11 */ /* 0x000fc4000f8210ff */
[----:B------:R-:W-:Y:S01]  /*2f20*/  LEA.HI.X.SX32 R23, R32, UR7, 0x1, P2 ;  /* 0x0000000720177c11 */ /* 0x000fe200090f0eff */
[----:B------:R-:W-:Y:S01]  /*2f30*/  STG.E desc[UR36][R18.64], R10 ;  /* 0x0000000a12007986 */ /* 0x000fe2000c101924 */
[----:B------:R-:W-:Y:S02]  /*2f40*/  LEA R22, P0, R28, UR8, 0x2 ;  /* 0x000000081c167c11 */ /* 0x000fe4000f8010ff */
[----:B------:R-:W-:Y:S02]  /*2f50*/  IADD3 R30, P3, R34, UR4, RZ ;  /* 0x00000004221e7c10 */ /* 0x000fe4000ff7e0ff */
[----:B------:R-:W-:Y:S01]  /*2f60*/  LEA.HI.X R21, R36, UR9, R24, 0x2, P1 ;  /* 0x0000000924157c11 */ /* 0x000fe200088f1418 */
[----:B------:R-:W-:Y:S01]  /*2f70*/  VIADD R36, R6, 0x4c ;  /* 0x0000004c06247836 */ /* 0x000fe20000000000 */
[----:B------:R-:W-:Y:S02]  /*2f80*/  LEA.HI.X R23, R28, UR9, R23, 0x2, P0 ;  /* 0x000000091c177c11 */ /* 0x000fe400080f1417 */
[----:B------:R-:W-:Y:S01]  /*2f90*/  LEA.HI.X.SX32 R25, R34, UR7, 0x1, P3 ;  /* 0x0000000722197c11 */ /* 0x000fe200098f0eff */
[----:B------:R3:W-:Y:S01]  /*2fa0*/  STG.E desc[UR36][R20.64], R2 ;  /* 0x0000000214007986 */ /* 0x0007e2000c101924 */
[----:B------:R-:W-:-:S02]  /*2fb0*/  LEA R24, P1, R30, UR8, 0x2 ;  /* 0x000000081e187c11 */ /* 0x000fc4000f8210ff */
[----:B------:R-:W-:Y:S01]  /*2fc0*/  IADD3 R28, R6, 0x40, RZ ;  /* 0x00000040061c7810 */ /* 0x000fe20007ffe0ff */
[----:B------:R-:W-:Y:S01]  /*2fd0*/  STG.E desc[UR36][R22.64], R27 ;  /* 0x0000001b16007986 */ /* 0x000fe2000c101924 */
[----:B------:R-:W-:Y:S01]  /*2fe0*/  LEA.HI.X R25, R30, UR9, R25, 0x2, P1 ;  /* 0x000000091e197c11 */ /* 0x000fe200088f1419 */
[----:B------:R-:W-:Y:S01]  /*2ff0*/  VIADD R30, R6, 0x44 ;  /* 0x00000044061e7836 */ /* 0x000fe20000000000 */
[----:B------:R-:W-:Y:S02]  /*3000*/  IADD3 R35, P0, R28, UR4, RZ ;  /* 0x000000041c237c10 */ /* 0x000fe4000ff1e0ff */
[----:B------:R-:W-:Y:S01]  /*3010*/  IADD3 R32, R6, 0x48, RZ ;  /* 0x0000004806207810 */ /* 0x000fe20007ffe0ff */
[----:B------:R-:W-:Y:S01]  /*3020*/  STG.E desc[UR36][R24.64], R29 ;  /* 0x0000001d18007986 */ /* 0x000fe2000c101924 */
[----:B------:R-:W-:Y:S02]  /*3030*/  LEA.HI.X.SX32 R37, R28, UR7, 0x1, P0 ;  /* 0x000000071c257c11 */ /* 0x000fe400080f0eff */
[----:B------:R-:W-:-:S02]  /*3040*/  LEA R34, P0, R35, UR8, 0x2 ;  /* 0x0000000823227c11 */ /* 0x000fc4000f8010ff */
[----:B------:R-:W-:Y:S02]  /*3050*/  IADD3 R28, P1, R30, UR4, RZ ;  /* 0x000000041e1c7c10 */ /* 0x000fe4000ff3e0ff */
[----:B0-----:R-:W-:Y:S02]  /*3060*/  IADD3 R13, P2, R32, UR4, RZ ;  /* 0x00000004200d7c10 */ /* 0x001fe4000ff5e0ff */
[----:B------:R-:W-:Y:S02]  /*3070*/  IADD3 R4, P3, R36, UR4, RZ ;  /* 0x0000000424047c10 */ /* 0x000fe4000ff7e0ff */
[----:B------:R-:W-:Y:S01]  /*3080*/  LEA.HI.X R35, R35, UR9, R37, 0x2, P0 ;  /* 0x0000000923237c11 */ /* 0x000fe200080f1425 */
[----:B------:R-:W-:Y:S01]  /*3090*/  VIADD R37, R6, 0x5c ;  /* 0x0000005c06257836 */ /* 0x000fe20000000000 */
[----:B-1----:R-:W-:Y:S02]  /*30a0*/  LEA.HI.X.SX32 R15, R30, UR7, 0x1, P1 ;  /* 0x000000071e0f7c11 */ /* 0x002fe400088f0eff */
[----:B--2---:R-:W-:Y:S01]  /*30b0*/  LEA R16, P0, R28, UR8, 0x2 ;  /* 0x000000081c107c11 */ /* 0x004fe2000f8010ff */
[----:B------:R-:W-:Y:S01]  /*30c0*/  STG.E desc[UR36][R34.64], R26 ;  /* 0x0000001a22007986 */ /* 0x000fe2000c101924 */
[----:B------:R-:W-:-:S02]  /*30d0*/  LEA.HI.X.SX32 R32, R32, UR7, 0x1, P2 ;  /* 0x0000000720207c11 */ /* 0x000fc400090f0eff */
[C---:B------:R-:W-:Y:S02]  /*30e0*/  LEA R14, P1, R13.reuse, UR8, 0x2 ;  /* 0x000000080d0e7c11 */ /* 0x040fe4000f8210ff */
[----:B------:R-:W-:Y:S02]  /*30f0*/  LEA.HI.X.SX32 R31, R36, UR7, 0x1, P3 ;  /* 0x00000007241f7c11 */ /* 0x000fe400098f0eff */
[----:B------:R-:W-:Y:S02]  /*3100*/  LEA R12, P2, R4, UR8, 0x2 ;  /* 0x00000008040c7c11 */ /* 0x000fe4000f8410ff */
[----:B------:R-:W-:Y:S01]  /*3110*/  LEA.HI.X R17, R28, UR9, R15, 0x2, P0 ;  /* 0x000000091c117c11 */ /* 0x000fe200080f140f */
[----:B------:R-:W-:Y:S01]  /*3120*/  VIADD R28, R6, 0x54 ;  /* 0x00000054061c7836 */ /* 0x000fe20000000000 */
[----:B------:R-:W-:Y:S02]  /*3130*/  LEA.HI.X R15, R13, UR9, R32, 0x2, P1 ;  /* 0x000000090d0f7c11 */ /* 0x000fe400088f1420 */
[----:B------:R-:W-:Y:S01]  /*3140*/  LEA.HI.X R13, R4, UR9, R31, 0x2, P2 ;  /* 0x00000009040d7c11 */ /* 0x000fe200090f141f */
[----:B------:R-:W-:Y:S01]  /*3150*/  STG.E desc[UR36][R16.64], R11 ;  /* 0x0000000b10007986 */ /* 0x000fe2000c101924 */
[----:B------:R-:W-:-:S02]  /*3160*/  IADD3 R4, R6, 0x50, RZ ;  /* 0x0000005006047810 */ /* 0x000fc40007ffe0ff */
[----:B------:R-:W-:Y:S01]  /*3170*/  IADD3 R31, P1, R28, UR4, RZ ;  /* 0x000000041c1f7c10 */ /* 0x000fe2000ff3e0ff */
[----:B------:R-:W-:Y:S01]  /*3180*/  STG.E desc[UR36][R14.64], R9 ;  /* 0x000000090e007986 */ /* 0x000fe2000c101924 */
[----:B------:R-:W-:Y:S02]  /*3190*/  IADD3 R33, P0, R4, UR4, RZ ;  /* 0x0000000404217c10 */ /* 0x000fe4000ff1e0ff */
[----:B------:R-:W-:Y:S01]  /*31a0*/  IADD3 R36, R6, 0x58, RZ ;  /* 0x0000005806247810 */ /* 0x000fe20007ffe0ff */
[----:B------:R-:W-:Y:S01]  /*31b0*/  STG.E desc[UR36][R12.64], R8 ;  /* 0x000000080c007986 */ /* 0x000fe2000c101924 */
[----:B---3--:R-:W-:Y:S02]  /*31c0*/  LEA.HI.X.SX32 R2, R4, UR7, 0x1, P0 ;  /* 0x0000000704027c11 */ /* 0x008fe400080f0eff */
[----:B------:R-:W-:Y:S02]  /*31d0*/  LEA.HI.X.SX32 R28, R28, UR7, 0x1, P1 ;  /* 0x000000071c1c7c11 */ /* 0x000fe400088f0eff */
[----:B------:R-:W-:-:S02]  /*31e0*/  LEA R32, P0, R33, UR8, 0x2 ;  /* 0x0000000821207c11 */ /* 0x000fc4000f8010ff */
[----:B------:R-:W-:Y:S02]  /*31f0*/  LEA R30, P1, R31, UR8, 0x2 ;  /* 0x000000081f1e7c11 */ /* 0x000fe4000f8210ff */
[C---:B------:R-:W-:Y:S02]  /*3200*/  IADD3 R4, P2, R36.reuse, UR4, RZ ;  /* 0x0000000424047c10 */ /* 0x040fe4000ff5e0ff */
        /* <DEDUP_REMOVED lines=14> */
.L_x_5446:
        /* <DEDUP_REMOVED lines=16> */
.L_x_5476:
[----:B------:R-:W-:Y:S05]  /*33f0*/  EXIT ;  /* 0x000000000000794d */ /* 0x000fea0003800000 */
.L_x_5447:
[----:B------:R-:W-:Y:S01]  /*3400*/  HFMA2.MMA R11, -RZ, RZ, 0, 1.847743988037109375e-06 ;  /* 0x0000001fff0b7435 */ /* 0x000fe200000001ff */
[----:B------:R-:W-:Y:S01]  /*3410*/  IMAD.MOV.U32 R12, RZ, RZ, 0x10 ;  /* 0x00000010ff0c7424 */ /* 0x000fe200078e00ff */
[----:B------:R-:W-:Y:S01]  /*3420*/  MOV R2, 0xff7fffff ;  /* 0xff7fffff00027802 */ /* 0x000fe20000000f00 */
[----:B------:R-:W-:-:S08]  /*3430*/  IMAD.MOV.U32 R15, RZ, RZ, -0x1 ;  /* 0xffffffffff0f7424 */ /* 0x000fd000078e00ff */
[----:B------:R-:W-:Y:S05]  /*3440*/  WARPSYNC.COLLECTIVE R15, `(.L_x_5477) ;  /* 0x000000000f087348 */ /* 0x000fea0003c00000 */
[----:B------:R0:W1:Y:S02]  /*3450*/  SHFL.BFLY P6, R14, R13, R12, R11 ;  /* 0x0c00000c0d0e7389 */ /* 0x00006400000c000b */
[----:B01----:R-:W-:Y:S01]  /*3460*/  ENDCOLLECTIVE ;  /* 0x000000000000791b */ /* 0x003fe20003800000 */
.L_x_5477:
[----:B------:R-:W-:Y:S01]  /*3470*/  IMAD.MOV.U32 R12, RZ, RZ, 0x8 ;  /* 0x00000008ff0c7424 */ /* 0x000fe200078e00ff */
[----:B------:R-:W-:-:S04]  /*3480*/  FMNMX.FTZ R0, R14, -3.40282346638528859812e+38, !PT ;  /* 0xff7fffff0e007809 */ /* 0x000fc80007810000 */
[----:B------:R-:W-:-:S07]  /*3490*/  MOV R13, R0 ;  /* 0x00000000000d7202 */ /* 0x000fce0000000f00 */
[----:B------:R-:W-:Y:S05]  /*34a0*/  WARPSYNC.COLLECTIVE R15, `(.L_x_5478) ;  /* 0x000000000f087348 */ /* 0x000fea0003c00000 */
[----:B------:R0:W1:Y:S02]  /*34b0*/  SHFL.BFLY P6, R14, R13, R12, R11 ;  /* 0x0c00000c0d0e7389 */ /* 0x00006400000c000b */
[----:B01----:R-:W-:Y:S01]  /*34c0*/  ENDCOLLECTIVE ;  /* 0x000000000000791b */ /* 0x003fe20003800000 */
.L_x_5478:
[----:B------:R-:W-:Y:S01]  /*34d0*/  IMAD.MOV.U32 R12, RZ, RZ, 0x4 ;  /* 0x00000004ff0c7424 */ /* 0x000fe200078e00ff */
[----:B------:R-:W-:-:S04]  /*34e0*/  FMNMX.FTZ R3, R0, R14, !PT ;  /* 0x0000000e00037209 */ /* 0x000fc80007810000 */
[----:B------:R-:W-:-:S07]  /*34f0*/  MOV R13, R3 ;  /* 0x00000003000d7202 */ /* 0x000fce0000000f00 */
[----:B------:R-:W-:Y:S05]  /*3500*/  WARPSYNC.COLLECTIVE R15, `(.L_x_5479) ;  /* 0x000000000f087348 */ /* 0x000fea0003c00000 */
[----:B------:R0:W1:Y:S02]  /*3510*/  SHFL.BFLY P6, R14, R13, R12, R11 ;  /* 0x0c00000c0d0e7389 */ /* 0x00006400000c000b */
[----:B01----:R-:W-:Y:S01]  /*3520*/  ENDCOLLECTIVE ;  /* 0x000000000000791b */ /* 0x003fe20003800000 */
.L_x_5479:
[----:B------:R-:W-:Y:S01]  /*3530*/  IMAD.MOV.U32 R12, RZ, RZ, 0x2 ;  /* 0x00000002ff0c7424 */ /* 0x000fe200078e00ff */
[----:B------:R-:W-:-:S04]  /*3540*/  FMNMX.FTZ R4, R3, R14, !PT ;  /* 0x0000000e03047209 */ /* 0x000fc80007810000 */
[----:B------:R-:W-:-:S07]  /*3550*/  MOV R13, R4 ;  /* 0x00000004000d7202 */ /* 0x000fce0000000f00 */
[----:B------:R-:W-:Y:S05]  /*3560*/  WARPSYNC.COLLECTIVE R15, `(.L_x_5480) ;  /* 0x000000000f087348 */ /* 0x000fea0003c00000 */
[----:B------:R0:W1:Y:S02]  /*3570*/  SHFL.BFLY P6, R14, R13, R12, R11 ;  /* 0x0c00000c0d0e7389 */ /* 0x00006400000c000b */
[----:B01----:R-:W-:Y:S01]  /*3580*/  ENDCOLLECTIVE ;  /* 0x000000000000791b */ /* 0x003fe20003800000 */
.L_x_5480:
[----:B------:R-:W-:Y:S01]  /*3590*/  IMAD.MOV.U32 R12, RZ, RZ, 0x1 ;  /* 0x00000001ff0c7424 */ /* 0x000fe200078e00ff */
[----:B------:R-:W-:-:S04]  /*35a0*/  FMNMX.FTZ R5, R4, R14, !PT ;  /* 0x0000000e04057209 */ /* 0x000fc80007810000 */
[----:B------:R-:W-:-:S07]  /*35b0*/  MOV R13, R5 ;  /* 0x00000005000d7202 */ /* 0x000fce0000000f00 */
[----:B------:R-:W-:Y:S05]  /*35c0*/  WARPSYNC.COLLECTIVE R15, `(.L_x_5481) ;  /* 0x000000000f087348 */ /* 0x000fea0003c00000 */
[----:B------:R0:W1:Y:S02]  /*35d0*/  SHFL.BFLY P6, R14, R13, R12, R11 ;  /* 0x0c00000c0d0e7389 */ /* 0x00006400000c000b */
[----:B01----:R-:W-:Y:S01]  /*35e0*/  ENDCOLLECTIVE ;  /* 0x000000000000791b */ /* 0x003fe20003800000 */
.L_x_5481:
[----:B------:R-:W-:Y:S05]  /*35f0*/  BRA `(.L_x_5482) ;  /* 0xffffffcc00107947 */ /* 0x000fea000383ffff */
.L_x_5483:
        /* <DEDUP_REMOVED lines=16> */
.L_x_28139:


//--------------------- .text._ZN4vllm25paged_attention_v1_kernelIfhLi80ELi32ELi128ELNS_18Fp8KVCacheDataTypeE2ELb0EEEvPT_PKS2_PKT0_S8_ifPKiSA_iPKfiiiSC_SC_iiiii --------------------------
	.section	.text._ZN4vllm25paged_attention_v1_kernelIfhLi80ELi32ELi128ELNS_18Fp8KVCacheDataTypeE2ELb0EEEvPT_PKS2_PKT0_S8_ifPKiSA_iPKfiiiSC_SC_iiiii,"ax",@progbits
	.align	128
        .global         _ZN4vllm25paged_attention_v1_kernelIfhLi80ELi32ELi128ELNS_18Fp8KVCacheDataTypeE2ELb0EEEvPT_PKS2_PKT0_S8_ifPKiSA_iPKfiiiSC_SC_iiiii
        .type           _ZN4vllm25paged_attention_v1_kernelIfhLi80ELi32ELi128ELNS_18Fp8KVCacheDataTypeE2ELb0EEEvPT_PKS2_PKT0_S8_ifPKiSA_iPKfiiiSC_SC_iiiii,@function
        .size           _ZN4vllm25paged_attention_v1_kernelIfhLi80ELi32ELi128ELNS_18Fp8KVCacheDataTypeE2ELb0EEEvPT_PKS2_PKT0_S8_ifPKiSA_iPKfiiiSC_SC_iiiii,(.L_x_28140 - _ZN4vllm25paged_attention_v1_kernelIfhLi80ELi32ELi128ELNS_18Fp8KVCacheDataTypeE2ELb0EEEvPT_PKS2_PKT0_S8_ifPKiSA_iPKfiiiSC_SC_iiiii)
        .other          _ZN4vllm25paged_attention_v1_kernelIfhLi80ELi32ELi128ELNS_18Fp8KVCacheDataTypeE2ELb0EEEvPT_PKS2_PKT0_S8_ifPKiSA_iPKfiiiSC_SC_iiiii,@"STO_CUDA_ENTRY STV_DEFAULT"
_ZN4vllm25paged_attention_v1_kernelIfhLi80ELi32ELi128ELNS_18Fp8KVCacheDataTypeE2ELb0EEEvPT_PKS2_PKT0_S8_ifPKiSA_iPKfiiiSC_SC_iiiii:
.text._ZN4vllm25paged_attention_v1_kernelIfhLi80ELi32ELi128ELNS_18Fp8KVCacheDataTypeE2ELb0EEEvPT_PKS2_PKT0_S8_ifPKiSA_iPKfiiiSC_SC_iiiii:
        /* <DEDUP_REMOVED lines=34> */
.L_x_5520:
        /* <DEDUP_REMOVED lines=40> */
.L_x_5490:
        /* <DEDUP_REMOVED lines=11> */
.L_x_5489:
[----:B------:R-:W-:Y:S05]  /*0550*/  BSYNC B1 ;  /* 0x0000000000017941 */ /* 0x000fea0003800000 */
.L_x_5488:
        /* <DEDUP_REMOVED lines=14> */
.L_x_5493:
        /* <DEDUP_REMOVED lines=100> */
.L_x_5492:
[----:B------:R-:W-:Y:S05]  /*0c80*/  BSYNC B1 ;  /* 0x0000000000017941 */ /* 0x000fea0003800000 */
.L_x_5491:
        /* <DEDUP_REMOVED lines=55> */
.L_x_5495:
[----:B------:R-:W-:Y:S05]  /*1000*/  BSYNC B1 ;  /* 0x0000000000017941 */ /* 0x000fea0003800000 */
.L_x_5494:
        /* <DEDUP_REMOVED lines=26> */
.L_x_5487:
[----:B------:R-:W-:Y:S05]  /*11b0*/  BSYNC B0 ;  /* 0x0000000000007941 */ /* 0x000fea0003800000 */
.L_x_5486:
        /* <DEDUP_REMOVED lines=48> */
.L_x_5500:
        /* <DEDUP_REMOVED lines=8> */
.L_x_5499:
[----:B------:R-:W-:Y:S05]  /*1540*/  BSYNC B1 ;  /* 0x0000000000017941 */ /* 0x000fea0003800000 */
.L_x_5498:
        /* <DEDUP_REMOVED lines=14> */
.L_x_5503:
        /* <DEDUP_REMOVED lines=52> */
.L_x_5502:
[----:B------:R-:W-:Y:S05]  /*1970*/  BSYNC B1 ;  /* 0x0000000000017941 */ /* 0x000fea0003800000 */
.L_x_5501:
        /* <DEDUP_REMOVED lines=31> */
.L_x_5505:
[----:B------:R-:W-:Y:S05]  /*1b70*/  BSYNC B1 ;  /* 0x0000000000017941 */ /* 0x000fea0003800000 */
.L_x_5504:
        /* <DEDUP_REMOVED lines=14> */
.L_x_5497:
[----:B------:R-:W-:Y:S05]  /*1c60*/  BSYNC B0 ;  /* 0x0000000000007941 */ /* 0x000fea0003800000 */
.L_x_5496:
        /* <DEDUP_REMOVED lines=14> */
[C---:B------:R-:W-:Y:S02]  /*1d50*/  LOP3.LUT R3, R7.reuse, 0xffffffe0, RZ, 0xc0, !PT ;  /* 0xffffffe007037812 */ /* 0x040fe400078ec0ff */
[----:B------:R-:W-:Y:S02]  /*1d60*/  CS2R R28, SRZ ;  /* 0x00000000001c7805 */ /* 0x000fe4000001ff00 */
[C---:B------:R-:W-:Y:S02]  /*1d70*/  ISETP.GT.OR P0, PT, R7.reuse, 0x3f, P2 ;  /* 0x0000003f0700780c */ /* 0x040fe40001704670 */
[----:B------:R-:W-:Y:S02]  /*1d80*/  CS2R R26, SRZ ;  /* 0x00000000001a7805 */ /* 0x000fe4000001ff00 */
[----:B------:R-:W-:-:S02]  /*1d90*/  ISETP.GT.OR P1, PT, R7, 0x1f, P2 ;  /* 0x0000001f0700780c */ /* 0x000fc40001724670 */
[----:B------:R-:W-:Y:S02]  /*1da0*/  CS2R R8, SRZ ;  /* 0x0000000000087805 */ /* 0x000fe4000001ff00 */
[----:B------:R-:W-:Y:S02]  /*1db0*/  SHF.R.S32.HI R7, RZ, 0x3, R0 ;  /* 0x00000003ff077819 */ /* 0x000fe40000011400 */
[----:B------:R-:W-:Y:S02]  /*1dc0*/  CS2R R10, SRZ ;  /* 0x00000000000a7805 */ /* 0x000fe4000001ff00 */
[----:B------:R-:W-:Y:S02]  /*1dd0*/  ISETP.GT.U32.AND P3, PT, R5, 0x3e, PT ;  /* 0x0000003e0500780c */ /* 0x000fe40003f64070 */
[----:B------:R-:W-:Y:S01]  /*1de0*/  CS2R R24, SRZ ;  /* 0x0000000000187805 */ /* 0x000fe2000001ff00 */
[----:B--2---:R-:W-:Y:S01]  /*1df0*/  ULEA UR4, UR5, UR4, 0x18 ;  /* 0x0000000405047291 */ /* 0x004fe2000f8ec03f */
[----:B------:R-:W-:Y:S01]  /*1e00*/  IMAD R2, R16, 0x50, R7 ;  /* 0x0000005010027824 */ /* 0x000fe200078e0207 */
[----:B------:R-:W-:Y:S01]  /*1e10*/  BAR.SYNC.DEFER_BLOCKING 0x0 ;  /* 0x0000000000007b1d */ /* 0x000fe20000010000 */
[----:B------:R-:W-:-:S02]  /*1e20*/  ISETP.NE.OR P4, PT, R3, 0x20, P2 ;  /* 0x000000200300780c */ /* 0x000fc40001785670 */
[----:B------:R-:W-:Y:S02]  /*1e30*/  CS2R R22, SRZ ;  /* 0x0000000000167805 */ /* 0x000fe4000001ff00 */
[----:B------:R-:W-:Y:S02]  /*1e40*/  CS2R R18, SRZ ;  /* 0x0000000000127805 */ /* 0x000fe4000001ff00 */
[----:B------:R-:W-:Y:S01]  /*1e50*/  LEA R2, R2, UR4, 0x2 ;  /* 0x0000000402027c11 */ /* 0x000fe2000f8e10ff */
[----:B------:R-:W-:Y:S01]  /*1e60*/  IMAD.MOV.U32 R5, RZ, RZ, RZ ;  /* 0x000000ffff057224 */ /* 0x000fe200078e00ff */
[----:B------:R-:W-:Y:S01]  /*1e70*/  MOV R3, RZ ;  /* 0x000000ff00037202 */ /* 0x000fe20000000f00 */
        /* <DEDUP_REMOVED lines=22> */
.L_x_5507:
[----:B------:R-:W-:Y:S05]  /*1fe0*/  BSYNC B0 ;  /* 0x0000000000007941 */ /* 0x000fea0003800000 */
.L_x_5506:
[----:B------:R-:W-:Y:S06]  /*1ff0*/  BAR.SYNC.DEFER_BLOCKING 0x0 ;  /* 0x0000000000007b1d */ /* 0x000fec0000010000 */
[----:B------:R-:W-:Y:S04]  /*2000*/  BSSY B0, `(.L_x_5508) ;  /* 0x000002a000007945 */ /* 0x000fe80003800000 */
[----:B------:R-:W-:Y:S05]  /*2010*/  @P0 BRA `(.L_x_5509) ;  /* 0x0000000000a00947 */ /* 0x000fea0003800000 */
[----:B------:R-:W0:Y:S04]  /*2020*/  LDS R13, [R2] ;  /* 0x00000000020d7984 */ /* 0x000e280000000800 */
[----:B------:R-:W1:Y:S04]  /*2030*/  LDS R12, [R2+0x10] ;  /* 0x00001000020c7984 */ /* 0x000e680000000800 */
[----:B------:R-:W2:Y:S04]  /*2040*/  LDS R15, [R2+0x40] ;  /* 0x00004000020f7984 */ /* 0x000ea80000000800 */
        /* <DEDUP_REMOVED lines=23> */
[----:B0-----:R-:W-:Y:S02]  /*21c0*/  FADD.FTZ R24, R24, R13 ;  /* 0x0000000d18187221 */ /* 0x001fe40000010000 */
        /* <DEDUP_REMOVED lines=13> */
.L_x_5509:
[----:B------:R-:W-:Y:S05]  /*22a0*/  BSYNC B0 ;  /* 0x0000000000007941 */ /* 0x000fea0003800000 */
.L_x_5508:
        /* <DEDUP_REMOVED lines=23> */
.L_x_5511:
[----:B------:R-:W-:Y:S05]  /*2420*/  BSYNC B0 ;  /* 0x0000000000007941 */ /* 0x000fea0003800000 */
.L_x_5510:
[----:B------:R-:W-:Y:S06]  /*2430*/  BAR.SYNC.DEFER_BLOCKING 0x0 ;  /* 0x0000000000007b1d */ /* 0x000fec0000010000 */
[----:B------:R-:W-:Y:S04]  /*2440*/  BSSY B0, `(.L_x_5512) ;  /* 0x000002a000007945 */ /* 0x000fe80003800000 */
[----:B------:R-:W-:Y:S05]  /*2450*/  @P1 BRA `(.L_x_5513) ;  /* 0x0000000000a01947 */ /* 0x000fea0003800000 */
[----:B------:R-:W0:Y:S04]  /*2460*/  @!P2 LDS R13, [R2+0x130] ;  /* 0x00013000020da984 */ /* 0x000e280000000800 */
[----:B------:R-:W2:Y:S04]  /*2470*/  LDS R12, [R2+0x10] ;  /* 0x00001000020c7984 */ /* 0x000ea80000000800 */
[----:B------:R-:W3:Y:S04]  /*2480*/  LDS R15, [R2+0x20] ;  /* 0x00002000020f7984 */ /* 0x000ee80000000800 */
[----:B------:R-:W4:Y:S04]  /*2490*/  LDS R14, [R2+0x50] ;  /* 0x00005000020e7984 */ /* 0x000f280000000800 */
[----:B------:R-:W5:Y:S01]  /*24a0*/  @!P2 LDS R16, [R2+0x120] ;  /* 0x000120000210a984 */ /* 0x000f620000000800 */
[----:B01----:R-:W-:-:S03]  /*24b0*/  @!P2 FADD.FTZ R0, R0, R13 ;  /* 0x0000000d0000a221 */ /* 0x003fc60000010000 */
[----:B------:R-:W0:Y:S01]  /*24c0*/  LDS R13, [R2] ;  /* 0x00000000020d7984 */ /* 0x000e220000000800 */
[----:B--2---:R-:W-:-:S03]  /*24d0*/  FADD.FTZ R21, R21, R12 ;  /* 0x0000000c15157221 */ /* 0x004fc60000010000 */
[----:B------:R-:W1:Y:S01]  /*24e0*/  LDS R12, [R2+0x30] ;  /* 0x00003000020c7984 */ /* 0x000e620000000800 */
[----:B---3--:R-:W-:-:S03]  /*24f0*/  FADD.FTZ R28, R28, R15 ;  /* 0x0000000f1c1c7221 */ /* 0x008fc60000010000 */
[----:B------:R-:W2:Y:S01]  /*2500*/  LDS R15, [R2+0x70] ;  /* 0x00007000020f7984 */ /* 0x000ea20000000800 */
[----:B----4-:R-:W-:-:S03]  /*2510*/  FADD.FTZ R27, R27, R14 ;  /* 0x0000000e1b1b7221 */ /* 0x010fc60000010000 */
[----:B------:R-:W3:Y:S01]  /*2520*/  LDS R14, [R2+0xe0] ;  /* 0x0000e000020e7984 */ /* 0x000ee20000000800 */
[----:B-----5:R-:W-:Y:S01]  /*2530*/  @!P2 FADD.FTZ R3, R3, R16 ;  /* 0x000000100303a221 */ /* 0x020fe20000010000 */
[----:B0-----:R-:W-:Y:S02]  /*2540*/  FADD.FTZ R20, R20, R13 ;  /* 0x0000000d14147221 */ /* 0x001fe40000010000 */
[----:B------:R-:W0:Y:S01]  /*2550*/  LDS R13, [R2+0x40] ;  /* 0x00004000020d7984 */ /* 0x000e220000000800 */
[----:B-1----:R-:W-:-:S03]  /*2560*/  FADD.FTZ R29, R29, R12 ;  /* 0x0000000c1d1d7221 */ /* 0x002fc60000010000 */
[----:B------:R-:W1:Y:S01]  /*2570*/  LDS R12, [R2+0x80] ;  /* 0x00008000020c7984 */ /* 0x000e620000000800 */
[----:B--2---:R-:W-:-:S03]  /*2580*/  FADD.FTZ R10, R10, R15 ;  /* 0x0000000f0a0a7221 */ /* 0x004fc60000010000 */
[----:B------:R-:W2:Y:S01]  /*2590*/  LDS R15, [R2+0xb0] ;  /* 0x0000b000020f7984 */ /* 0x000ea20000000800 */
[----:B---3--:R-:W-:-:S03]  /*25a0*/  FADD.FTZ R11, R11, R14 ;  /* 0x0000000e0b0b7221 */ /* 0x008fc60000010000 */
[----:B------:R-:W3:Y:S01]  /*25b0*/  @!P2 LDS R14, [R2+0x110] ;  /* 0x00011000020ea984 */ /* 0x000ee20000000800 */
[----:B0-----:R-:W-:-:S03]  /*25c0*/  FADD.FTZ R26, R26, R13 ;  /* 0x0000000d1a1a7221 */ /* 0x001fc60000010000 */
[----:B------:R-:W0:Y:S01]  /*25d0*/  LDS R13, [R2+0x60] ;  /* 0x00006000020d7984 */ /* 0x000e220000000800 */
[----:B-1----:R-:W-:-:S03]  /*25e0*/  FADD.FTZ R25, R25, R12 ;  /* 0x0000000c19197221 */ /* 0x002fc60000010000 */
[----:B------:R-:W1:Y:S01]  /*25f0*/  LDS R12, [R2+0xa0] ;  /* 0x0000a000020c7984 */ /* 0x000e620000000800 */
[----:B--2---:R-:W-:Y:S01]  /*2600*/  FADD.FTZ R22, R22, R15 ;  /* 0x0000000f16167221 */ /* 0x004fe20000010000 */
[----:B---3--:R-:W-:Y:S01]  /*2610*/  @!P2 FADD.FTZ R5, R5, R14 ;  /* 0x0000000e0505a221 */ /* 0x008fe20000010000 */
        /* <DEDUP_REMOVED lines=9> */
[----:B------:R-:W0:Y:S01]  /*26b0*/  @!P2 LDS R13, [R2+0x100] ;  /* 0x00010000020da984 */ /* 0x000e220000000800 */
[----:B-1----:R-:W-:Y:S01]  /*26c0*/  FADD.FTZ R9, R9, R12 ;  /* 0x0000000c09097221 */ /* 0x002fe20000010000 */
[----:B0-----:R-:W-:-:S07]  /*26d0*/  @!P2 FADD.FTZ R6, R6, R13 ;  /* 0x0000000d0606a221 */ /* 0x001fce0000010000 */
.L_x_5513:
[----:B------:R-:W-:Y:S05]  /*26e0*/  BSYNC B0 ;  /* 0x0000000000007941 */ /* 0x000fea0003800000 */
.L_x_5512:
[----:B------:R-:W-:Y:S06]  /*26f0*/  BAR.SYNC.DEFER_BLOCKING 0x0 ;  /* 0x0000000000007b1d */ /* 0x000fec0000010000 */
[----:B------:R-:W-:Y:S05]  /*2700*/  @P3 EXIT ;  /* 0x000000000000394d */ /* 0x000fea0003800000 */
[----:B------:R-:W-:Y:S05]  /*2710*/  @P2 EXIT ;  /* 0x000000000000294d */ /* 0x000fea0003800000 */
[----:B------:R-:W2:Y:S01]  /*2720*/  S2R R12, SR_CTAID.X ;  /* 0x00000000000c7919 */ /* 0x000ea20000002500 */
[----:B------:R-:W-:Y:S01]  /*2730*/  ULDC UR4, c[0x0][0x14] ;  /* 0x0000050000047ab9 */ /* 0x000fe20000000800 */
[----:B------:R-:W0:Y:S01]  /*2740*/  LDC R13, c[0x0][0xc] ;  /* 0x00000300ff0d7b82 */ /* 0x000e220000000800 */
[----:B------:R-:W-:-:S07]  /*2750*/  UIMAD UR6, UR4, 0x50, URZ ;  /* 0x00000050040678a4 */ /* 0x000fce000f8e023f */
[----:B------:R-:W3:Y:S01]  /*2760*/  S2UR UR5, SR_CTAID.Z ;  /* 0x00000000000579c3 */ /* 0x000ee20000002700 */
[----:B01----:R-:W-:-:S04]  /*2770*/  IMAD R2, R4, R13, RZ ;  /* 0x0000000d04027224 */ /* 0x003fc800078e02ff */
[----:B------:R-:W-:Y:S02]  /*2780*/  IMAD R13, R2, UR6, RZ ;  /* 0x00000006020d7c24 */ /* 0x000fe4000f8e02ff */
[----:B--2---:R-:W-:Y:S01]  /*2790*/  IMAD R4, R12, UR6, RZ ;  /* 0x000000060c047c24 */ /* 0x004fe2000f8e02ff */
[----:B---3--:R-:W-:-:S04]  /*27a0*/  UIMAD UR4, UR5, 0x50, URZ ;  /* 0x00000050050478a4 */ /* 0x008fc8000f8e023f */
[--C-:B------:R-:W-:Y:S01]  /*27b0*/  SHF.R.S32.HI R2, RZ, 0x1f, R4.reuse ;  /* 0x0000001fff027819 */ /* 0x100fe20000011404 */
        /* <DEDUP_REMOVED lines=8> */
[----:B------:R-:W-:Y:S02]  /*2840*/  LEA.HI.X R15, R12, UR5, R13, 0x2, P0 ;  /* 0x000000050c0f7c11 */ /* 0x000fe400080f140d */
[----:B------:R-:W-:-:S03]  /*2850*/  IADD3 R13, R7, 0x4, RZ ;  /* 0x00000004070d7810 */ /* 0x000fc60007ffe0ff */
[----:B------:R0:W-:Y:S01]  /*2860*/  STG.E desc[UR36][R14.64], R20 ;  /* 0x000000140e007986 */ /* 0x0001e2000c101924 */
[----:B------:R-:W-:-:S04]  /*2870*/  IADD3 R12, P0, R13, R4, RZ ;  /* 0x000000040d0c7210 */ /* 0x000fc80007f1e0ff */
[----:B------:R-:W-:Y:S02]  /*2880*/  LEA.HI.X.SX32 R13, R13, R2, 0x1, P0 ;  /* 0x000000020d0d7211 */ /* 0x000fe400000f0eff */
[----:B------:R-:W-:-:S04]  /*2890*/  LEA R16, P0, R12, UR4, 0x2 ;  /* 0x000000040c107c11 */ /* 0x000fc8000f8010ff */
[----:B------:R-:W-:Y:S01]  /*28a0*/  LEA.HI.X R17, R12, UR5, R13, 0x2, P0 ;  /* 0x000000050c117c11 */ /* 0x000fe200080f140d */
[C---:B------:R-:W-:Y:S01]  /*28b0*/  VIADD R13, R7.reuse, 0x8 ;  /* 0x00000008070d7836 */ /* 0x040fe20000000000 */
[C---:B0-----:R-:W-:Y:S01]  /*28c0*/  IADD3 R15, R7.reuse, 0xc, RZ ;  /* 0x0000000c070f7810 */ /* 0x041fe20007ffe0ff */
[----:B------:R-:W-:Y:S02]  /*28d0*/  VIADD R20, R7, 0x10 ;  /* 0x0000001007147836 */ /* 0x000fe40000000000 */
[----:B------:R0:W-:Y:S01]  /*28e0*/  STG.E desc[UR36][R16.64], R21 ;  /* 0x0000001510007986 */ /* 0x0001e2000c101924 */
[----:B------:R-:W-:-:S04]  /*28f0*/  IADD3 R14, P0, R13, R4, RZ ;  /* 0x000000040d0e7210 */ /* 0x000fc80007f1e0ff */
[----:B------:R-:W-:Y:S02]  /*2900*/  LEA.HI.X.SX32 R13, R13, R2, 0x1, P0 ;  /* 0x000000020d0d7211 */ /* 0x000fe400000f0eff */
[----:B------:R-:W-:-:S04]  /*2910*/  LEA R12, P0, R14, UR4, 0x2 ;  /* 0x000000040e0c7c11 */ /* 0x000fc8000f8010ff */
[----:B------:R-:W-:Y:S02]  /*2920*/  LEA.HI.X R13, R14, UR5, R13, 0x2, P0 ;  /* 0x000000050e0d7c11 */ /* 0x000fe400080f140d */
[----:B0-----:R-:W-:-:S03]  /*2930*/  IADD3 R16, P1, R20, R4, RZ ;  /* 0x0000000414107210 */ /* 0x001fc60007f3e0ff */
[----:B------:R0:W-:Y:S01]  /*2940*/  STG.E desc[UR36][R12.64], R28 ;  /* 0x0000001c0c007986 */ /* 0x0001e2000c101924 */
[----:B------:R-:W-:Y:S02]  /*2950*/  LEA.HI.X.SX32 R17, R20, R2, 0x1, P1 ;  /* 0x0000000214117211 */ /* 0x000fe400008f0eff */
[----:B0-----:R-:W-:-:S04]  /*2960*/  IADD3 R12, P0, R15, R4, RZ ;  /* 0x000000040f0c7210 */ /* 0x001fc80007f1e0ff */
[----:B------:R-:W-:Y:S02]  /*2970*/  LEA.HI.X.SX32 R15, R15, R2, 0x1, P0 ;  /* 0x000000020f0f7211 */ /* 0x000fe400000f0eff */
[----:B------:R-:W-:-:S04]  /*2980*/  LEA R14, P0, R12, UR4, 0x2 ;  /* 0x000000040c0e7c11 */ /* 0x000fc8000f8010ff */
[----:B------:R-:W-:Y:S02]  /*2990*/  LEA.HI.X R15, R12, UR5, R15, 0x2, P0 ;  /* 0x000000050c0f7c11 */ /* 0x000fe400080f140f */
[----:B------:R-:W-:-:S03]  /*29a0*/  LEA R20, P0, R16, UR4, 0x2 ;  /* 0x0000000410147c11 */ /* 0x000fc6000f8010ff */
[----:B------:R0:W-:Y:S01]  /*29b0*/  STG.E desc[UR36][R14.64], R29 ;  /* 0x0000001d0e007986 */ /* 0x0001e2000c101924 */
[----:B------:R-:W-:Y:S01]  /*29c0*/  LEA.HI.X R21, R16, UR5, R17, 0x2, P0 ;  /* 0x0000000510157c11 */ /* 0x000fe200080f1411 */
[C---:B------:R-:W-:Y:S01]  /*29d0*/  VIADD R16, R7.reuse, 0x18 ;  /* 0x0000001807107836 */ /* 0x040fe20000000000 */
[----:B------:R-:W-:-:S03]  /*29e0*/  IADD3 R17, R7, 0x14, RZ ;  /* 0x0000001407117810 */ /* 0x000fc60007ffe0ff */
[----:B------:R1:W-:Y:S01]  /*29f0*/  STG.E desc[UR36][R20.64], R26 ;  /* 0x0000001a14007986 */ /* 0x0003e2000c101924 */
[----:B------:R-:W-:-:S04]  /*2a00*/  IADD3 R13, P0, R17, R4, RZ ;  /* 0x00000004110d7210 */ /* 0x000fc80007f1e0ff */
[----:B0-----:R-:W-:Y:S02]  /*2a10*/  LEA.HI.X.SX32 R14, R17, R2, 0x1, P0 ;  /* 0x00000002110e7211 */ /* 0x001fe400000f0eff */
[----:B------:R-:W-:Y:S02]  /*2a20*/  IADD3 R15, R7, 0x1c, RZ ;  /* 0x0000001c070f7810 */ /* 0x000fe40007ffe0ff */
[----:B------:R-:W-:Y:S02]  /*2a30*/  LEA R12, P0, R13, UR4, 0x2 ;  /* 0x000000040d0c7c11 */ /* 0x000fe4000f8010ff */
[-C--:B------:R-:W-:Y:S02]  /*2a40*/  IADD3 R17, P1, R16, R4.reuse, RZ ;  /* 0x0000000410117210 */ /* 0x080fe40007f3e0ff */
[----:B------:R-:W-:Y:S02]  /*2a50*/  IADD3 R28, P2, R15, R4, RZ ;  /* 0x000000040f1c7210 */ /* 0x000fe40007f5e0ff */
[----:B------:R-:W-:-:S02]  /*2a60*/  LEA.HI.X R13, R13, UR5, R14, 0x2, P0 ;  /* 0x000000050d0d7c11 */ /* 0x000fc400080f140e */
[-C--:B-1----:R-:W-:Y:S02]  /*2a70*/  LEA.HI.X.SX32 R20, R16, R2.reuse, 0x1, P1 ;  /* 0x0000000210147211 */ /* 0x082fe400008f0eff */
[----:B------:R-:W-:Y:S01]  /*2a80*/  LEA R14, P0, R17, UR4, 0x2 ;  /* 0x00000004110e7c11 */ /* 0x000fe2000f8010ff */
[----:B------:R-:W-:Y:S01]  /*2a90*/  STG.E desc[UR36][R12.64], R27 ;  /* 0x0000001b0c007986 */ /* 0x000fe2000c101924 */
[----:B------:R-:W-:Y:S02]  /*2aa0*/  LEA.HI.X.SX32 R29, R15, R2, 0x1, P2 ;  /* 0x000000020f1d7211 */ /* 0x000fe400010f0eff */
[----:B------:R-:W-:Y:S02]  /*2ab0*/  LEA R16, P1, R28, UR4, 0x2 ;  /* 0x000000041c107c11 */ /* 0x000fe4000f8210ff */
[----:B------:R-:W-:Y:S01]  /*2ac0*/  LEA.HI.X R15, R17, UR5, R20, 0x2, P0 ;  /* 0x00000005110f7c11 */ /* 0x000fe200080f1414 */
[C---:B------:R-:W-:Y:S01]  /*2ad0*/  VIADD R20, R7.reuse, 0x20 ;  /* 0x0000002007147836 */ /* 0x040fe20000000000 */
[----:B------:R-:W-:-:S02]  /*2ae0*/  IADD3 R26, R7, 0x24, RZ ;  /* 0x00000024071a7810 */ /* 0x000fc40007ffe0ff */
[----:B------:R-:W-:Y:S01]  /*2af0*/  LEA.HI.X R17, R28, UR5, R29, 0x2, P1 ;  /* 0x000000051c117c11 */ /* 0x000fe200088f141d */
[----:B------:R0:W-:Y:S01]  /*2b00*/  STG.E desc[UR36][R14.64], R8 ;  /* 0x000000080e007986 */ /* 0x0001e2000c101924 */
[-C--:B------:R-:W-:Y:S02]  /*2b10*/  IADD3 R21, P0, R20, R4.reuse, RZ ;  /* 0x0000000414157210 */ /* 0x080fe40007f1e0ff */
[----:B------:R-:W-:Y:S01]  /*2b20*/  IADD3 R28, P1, R26, R4, RZ ;  /* 0x000000041a1c7210 */ /* 0x000fe20007f3e0ff */
[----:B------:R1:W-:Y:S01]  /*2b30*/  STG.E desc[UR36][R16.64], R10 ;  /* 0x0000000a10007986 */ /* 0x0003e2000c101924 */
[C---:B------:R-:W-:Y:S01]  /*2b40*/  IADD3 R29, R7.reuse, 0x2c, RZ ;  /* 0x0000002c071d7810 */ /* 0x040fe20007ffe0ff */
[----:B0-----:R-:W-:-:S03]  /*2b50*/  VIADD R15, R7, 0x28 ;  /* 0x00000028070f7836 */ /* 0x001fc60000000000 */
[----:B------:R-:W-:Y:S02]  /*2b60*/  IADD3 R8, P3, R29, R4, RZ ;  /* 0x000000041d087210 */ /* 0x000fe40007f7e0ff */
[-C--:B-1----:R-:W-:Y:S02]  /*2b70*/  LEA.HI.X.SX32 R10, R20, R2.reuse, 0x1, P0 ;  /* 0x00000002140a7211 */ /* 0x082fe400000f0eff */
[----:B------:R-:W-:Y:S02]  /*2b80*/  LEA.HI.X.SX32 R17, R26, R2, 0x1, P1 ;  /* 0x000000021a117211 */ /* 0x000fe400008f0eff */
[----:B------:R-:W-:Y:S02]  /*2b90*/  LEA R26, P0, R21, UR4, 0x2 ;  /* 0x00000004151a7c11 */ /* 0x000fe4000f8010ff */
[----:B------:R-:W-:Y:S02]  /*2ba0*/  LEA R20, P1, R28, UR4, 0x2 ;  /* 0x000000041c147c11 */ /* 0x000fe4000f8210ff */
[----:B------:R-:W-:-:S02]  /*2bb0*/  IADD3 R13, P2, R15, R4, RZ ;  /* 0x000000040f0d7210 */ /* 0x000fc40007f5e0ff */
[----:B------:R-:W-:Y:S02]  /*2bc0*/  LEA.HI.X R27, R21, UR5, R10, 0x2, P0 ;  /* 0x00000005151b7c11 */ /* 0x000fe400080f140a */
[----:B------:R-:W-:Y:S01]  /*2bd0*/  LEA.HI.X R21, R28, UR5, R17, 0x2, P1 ;  /* 0x000000051c157c11 */ /* 0x000fe200088f1411 */
[----:B------:R-:W-:Y:S01]  /*2be0*/  VIADD R28, R7, 0x30 ;  /* 0x00000030071c7836 */ /* 0x000fe20000000000 */
[-C--:B------:R-:W-:Y:S01]  /*2bf0*/  LEA.HI.X.SX32 R10, R15, R2.reuse, 0x1, P2 ;  /* 0x000000020f0a7211 */ /* 0x080fe200010f0eff */
[----:B------:R0:W-:Y:S01]  /*2c00*/  STG.E desc[UR36][R26.64], R25 ;  /* 0x000000191a007986 */ /* 0x0001e2000c101924 */
[----:B------:R-:W-:Y:S02]  /*2c10*/  LEA R14, P0, R13, UR4, 0x2 ;  /* 0x000000040d0e7c11 */ /* 0x000fe4000f8010ff */
[----:B------:R-:W-:Y:S01]  /*2c20*/  LEA.HI.X.SX32 R29, R29, R2, 0x1, P3 ;  /* 0x000000021d1d7211 */ /* 0x000fe200018f0eff */
[----:B------:R1:W-:Y:S01]  /*2c30*/  STG.E desc[UR36][R20.64], R24 ;  /* 0x0000001814007986 */ /* 0x0003e2000c101924 */
[----:B------:R-:W-:-:S02]  /*2c40*/  LEA R12, P1, R8, UR4, 0x2 ;  /* 0x00000004080c7c11 */ /* 0x000fc4000f8210ff */
[----:B------:R-:W-:Y:S02]  /*2c50*/  LEA.HI.X R15, R13, UR5, R10, 0x2, P0 ;  /* 0x000000050d0f7c11 */ /* 0x000fe400080f140a */
[----:B------:R-:W-:Y:S01]  /*2c60*/  LEA.HI.X R13, R8, UR5, R29, 0x2, P1 ;  /* 0x00000005080d7c11 */ /* 0x000fe200088f141d */
[C---:B------:R-:W-:Y:S01]  /*2c70*/  VIADD R29, R7.reuse, 0x48 ;  /* 0x00000048071d7836 */ /* 0x040fe20000000000 */
[C---:B------:R-:W-:Y:S01]  /*2c80*/  IADD3 R8, R7.reuse, 0x44, RZ ;  /* 0x0000004407087810 */ /* 0x040fe20007ffe0ff */
[----:B------:R-:W-:Y:S01]  /*2c90*/  STG.E desc[UR36][R14.64], R23 ;  /* 0x000000170e007986 */ /* 0x000fe2000c101924 */
[-C--:B0-----:R-:W-:Y:S02]  /*2ca0*/  IADD3 R26, P5, R28, R4.reuse, RZ ;  /* 0x000000041c1a7210 */ /* 0x081fe40007fbe0ff */
[----:B------:R-:W-:Y:S01]  /*2cb0*/  IADD3 R10, P0, R8, R4, RZ ;  /* 0x00000004080a7210 */ /* 0x000fe20007f1e0ff */
[C---:B-1----:R-:W-:Y:S01]  /*2cc0*/  VIADD R21, R7.reuse, 0x40 ;  /* 0x0000004007157836 */ /* 0x042fe20000000000 */
[C---:B------:R-:W-:Y:S01]  /*2cd0*/  IADD3 R16, R7.reuse, 0x34, RZ ;  /* 0x0000003407107810 */ /* 0x040fe20007ffe0ff */
[----:B------:R0:W-:Y:S01]  /*2ce0*/  STG.E desc[UR36][R12.64], R22 ;  /* 0x000000160c007986 */ /* 0x0001e2000c101924 */
[----:B------:R-:W-:-:S02]  /*2cf0*/  IADD3 R25, R7, 0x4c, RZ ;  /* 0x0000004c07197810 */ /* 0x000fc40007ffe0ff */
[C---:B------:R-:W-:Y:S02]  /*2d00*/  IADD3 R17, P1, R21.reuse, R4, RZ ;  /* 0x0000000415117210 */ /* 0x040fe40007f3e0ff */
[-C--:B------:R-:W-:Y:S02]  /*2d10*/  LEA.HI.X.SX32 R27, R28, R2.reuse, 0x1, P5 ;  /* 0x000000021c1b7211 */ /* 0x080fe400028f0eff */
[-C--:B------:R-:W-:Y:S02]  /*2d20*/  LEA.HI.X.SX32 R20, R21, R2.reuse, 0x1, P1 ;  /* 0x0000000215147211 */ /* 0x080fe400008f0eff */
[----:B------:R-:W-:Y:S02]  /*2d30*/  LEA.HI.X.SX32 R21, R8, R2, 0x1, P0 ;  /* 0x0000000208157211 */ /* 0x000fe400000f0eff */
[----:B------:R-:W-:Y:S01]  /*2d40*/  LEA R28, P0, R26, UR4, 0x2 ;  /* 0x000000041a1c7c11 */ /* 0x000fe2000f8010ff */
[C---:B0-----:R-:W-:Y:S01]  /*2d50*/  VIADD R13, R7.reuse, 0x38 ;  /* 0x00000038070d7836 */ /* 0x041fe20000000000 */
[----:B------:R-:W-:-:S02]  /*2d60*/  IADD3 R12, R7, 0x3c, RZ ;  /* 0x0000003c070c7810 */ /* 0x000fc40007ffe0ff */
[CC--:B------:R-:W-:Y:S02]  /*2d70*/  IADD3 R7, P5, R29.reuse, R4.reuse, RZ ;  /* 0x000000041d077210 */ /* 0x0c0fe40007fbe0ff */
[----:B------:R-:W-:Y:S02]  /*2d80*/  IADD3 R24, P4, R16, R4, RZ ;  /* 0x0000000410187210 */ /* 0x000fe40007f9e0ff */
[----:B------:R-:W-:Y:S02]  /*2d90*/  LEA.HI.X.SX32 R8, R29, R2, 0x1, P5 ;  /* 0x000000021d087211 */ /* 0x000fe400028f0eff */
[----:B------:R-:W-:Y:S02]  /*2da0*/  LEA.HI.X R29, R26, UR5, R27, 0x2, P0 ;  /* 0x000000051a1d7c11 */ /* 0x000fe400080f141b */
[----:B------:R-:W-:Y:S02]  /*2db0*/  IADD3 R15, P2, R12, R4, RZ ;  /* 0x000000040c0f7210 */ /* 0x000fe40007f5e0ff */
[----:B------:R-:W-:Y:S01]  /*2dc0*/  LEA.HI.X.SX32 R23, R16, R2, 0x1, P4 ;  /* 0x0000000210177211 */ /* 0x000fe200020f0eff */
[----:B------:R-:W-:Y:S01]  /*2dd0*/  STG.E desc[UR36][R28.64], R18 ;  /* 0x000000121c007986 */ /* 0x000fe2000c101924 */
[----:B------:R-:W-:-:S02]  /*2de0*/  LEA R26, P0, R24, UR4, 0x2 ;  /* 0x00000004181a7c11 */ /* 0x000fc4000f8010ff */
[C---:B------:R-:W-:Y:S02]  /*2df0*/  IADD3 R14, P3, R13.reuse, R4, RZ ;  /* 0x000000040d0e7210 */ /* 0x040fe40007f7e0ff */
[-C--:B------:R-:W-:Y:S02]  /*2e00*/  LEA.HI.X.SX32 R16, R12, R2.reuse, 0x1, P2 ;  /* 0x000000020c107211 */ /* 0x080fe400010f0eff */
[----:B------:R-:W-:Y:S02]  /*2e10*/  LEA.HI.X R27, R24, UR5, R23, 0x2, P0 ;  /* 0x00000005181b7c11 */ /* 0x000fe400080f1417 */
[----:B------:R-:W-:Y:S02]  /*2e20*/  LEA.HI.X.SX32 R13, R13, R2, 0x1, P3 ;  /* 0x000000020d0d7211 */ /* 0x000fe400018f0eff */
[----:B------:R-:W-:Y:S01]  /*2e30*/  LEA R12, P0, R14, UR4, 0x2 ;  /* 0x000000040e0c7c11 */ /* 0x000fe2000f8010ff */
[----:B------:R-:W-:Y:S01]  /*2e40*/  STG.E desc[UR36][R26.64], R19 ;  /* 0x000000131a007986 */ /* 0x000fe2000c101924 */
[----:B------:R-:W-:-:S02]  /*2e50*/  IADD3 R4, P6, R25, R4, RZ ;  /* 0x0000000419047210 */ /* 0x000fc40007fde0ff */
[----:B------:R-:W-:Y:S02]  /*2e60*/  LEA.HI.X R13, R14, UR5, R13, 0x2, P0 ;  /* 0x000000050e0d7c11 */ /* 0x000fe400080f140d */
[----:B------:R-:W-:Y:S02]  /*2e70*/  LEA R14, P0, R15, UR4, 0x2 ;  /* 0x000000040f0e7c11 */ /* 0x000fe4000f8010ff */
[----:B------:R-:W-:Y:S01]  /*2e80*/  LEA.HI.X.SX32 R25, R25, R2, 0x1, P6 ;  /* 0x0000000219197211 */ /* 0x000fe200030f0eff */
[----:B------:R-:W-:Y:S01]  /*2e90*/  STG.E desc[UR36][R12.64], R11 ;  /* 0x0000000b0c007986 */ /* 0x000fe2000c101924 */
[----:B------:R-:W-:Y:S02]  /*2ea0*/  LEA.HI.X R15, R15, UR5, R16, 0x2, P0 ;  /* 0x000000050f0f7c11 */ /* 0x000fe400080f1410 */
[C---:B------:R-:W-:Y:S02]  /*2eb0*/  LEA R16, P0, R17.reuse, UR4, 0x2 ;  /* 0x0000000411107c11 */ /* 0x040fe4000f8010ff */
[----:B------:R-:W-:Y:S01]  /*2ec0*/  LEA R24, P1, R4, UR4, 0x2 ;  /* 0x0000000404187c11 */ /* 0x000fe2000f8210ff */
[----:B------:R-:W-:Y:S01]  /*2ed0*/  STG.E desc[UR36][R14.64], R9 ;  /* 0x000000090e007986 */ /* 0x000fe2000c101924 */
[----:B------:R-:W-:-:S02]  /*2ee0*/  LEA.HI.X R17, R17, UR5, R20, 0x2, P0 ;  /* 0x0000000511117c11 */ /* 0x000fc400080f1414 */
[----:B------:R-:W-:Y:S02]  /*2ef0*/  LEA R20, P0, R10, UR4, 0x2 ;  /* 0x000000040a147c11 */ /* 0x000fe4000f8010ff */
[----:B------:R-:W-:Y:S01]  /*2f00*/  LEA.HI.X R25, R4, UR5, R25, 0x2, P1 ;  /* 0x0000000504197c11 */ /* 0x000fe200088f1419 */
[----:B------:R-:W-:Y:S01]  /*2f10*/  STG.E desc[UR36][R16.64], R6 ;  /* 0x0000000610007986 */ /* 0x000fe2000c101924 */
[----:B------:R-:W-:Y:S02]  /*2f20*/  LEA.HI.X R21, R10, UR5, R21, 0x2, P0 ;  /* 0x000000050a157c11 */ /* 0x000fe400080f1415 */
[----:B------:R-:W-:-:S03]  /*2f30*/  LEA R22, P0, R7, UR4, 0x2 ;  /* 0x0000000407167c11 */ /* 0x000fc6000f8010ff */
[----:B------:R-:W-:Y:S01]  /*2f40*/  STG.E desc[UR36][R20.64], R5 ;  /* 0x0000000514007986 */ /* 0x000fe2000c101924 */
[----:B------:R-:W-:-:S05]  /*2f50*/  LEA.HI.X R23, R7, UR5, R8, 0x2, P0 ;  /* 0x0000000507177c11 */ /* 0x000fca00080f1408 */
[----:B------:R-:W-:Y:S04]  /*2f60*/  STG.E desc[UR36][R22.64], R3 ;  /* 0x0000000316007986 */ /* 0x000fe8000c101924 */
[----:B------:R-:W-:Y:S01]  /*2f70*/  STG.E desc[UR36][R24.64], R0 ;  /* 0x0000000018007986 */ /* 0x000fe2000c101924 */
[----:B------:R-:W-:Y:S05]  /*2f80*/  EXIT ;  /* 0x000000000000794d */ /* 0x000fea0003800000 */
.L_x_5484:
        /* <DEDUP_REMOVED lines=16> */
.L_x_5514:
[----:B------:R-:W-:Y:S05]  /*3090*/  EXIT ;  /* 0x000000000000794d */ /* 0x000fea0003800000 */
.L_x_5485:
[----:B------:R-:W-:Y:S01]  /*30a0*/  MOV R12, 0x10 ;  /* 0x00000010000c7802 */ /* 0x000fe20000000f00 */
[----:B------:R-:W-:Y:S01]  /*30b0*/  IMAD.MOV.U32 R11, RZ, RZ, 0x1f ;  /* 0x0000001fff0b7424 */ /* 0x000fe200078e00ff */
[----:B------:R-:W-:Y:S01]  /*30c0*/  MOV R15, 0xffffffff ;  /* 0xffffffff000f7802 */ /* 0x000fe20000000f00 */
[----:B------:R-:W-:-:S07]  /*30d0*/  IMAD.MOV.U32 R2, RZ, RZ, -0x800001 ;  /* 0xff7fffffff027424 */ /* 0x000fce00078e00ff */
[----:B------:R-:W-:Y:S05]  /*30e0*/  WARPSYNC.COLLECTIVE R15, `(.L_x_5515) ;  /* 0x000000000f087348 */ /* 0x000fea0003c00000 */
[----:B------:R0:W1:Y:S02]  /*30f0*/  SHFL.BFLY P6, R14, R13, R12, R11 ;  /* 0x0c00000c0d0e7389 */ /* 0x00006400000c000b */
[----:B01----:R-:W-:Y:S01]  /*3100*/  ENDCOLLECTIVE ;  /* 0x000000000000791b */ /* 0x003fe20003800000 */
.L_x_5515:
[----:B------:R-:W-:Y:S01]  /*3110*/  HFMA2.MMA R12, -RZ, RZ, 0, 4.76837158203125e-07 ;  /* 0x00000008ff0c7435 */ /* 0x000fe200000001ff */
[----:B------:R-:W-:-:S05]  /*3120*/  FMNMX.FTZ R0, R14, -3.40282346638528859812e+38, !PT ;  /* 0xff7fffff0e007809 */ /* 0x000fca0007810000 */
[----:B------:R-:W-:-:S07]  /*3130*/  IMAD.MOV.U32 R13, RZ, RZ, R0 ;  /* 0x000000ffff0d7224 */ /* 0x000fce00078e0000 */
[----:B------:R-:W-:Y:S05]  /*3140*/  WARPSYNC.COLLECTIVE R15, `(.L_x_5516) ;  /* 0x000000000f087348 */ /* 0x000fea0003c00000 */
[----:B------:R0:W1:Y:S02]  /*3150*/  SHFL.BFLY P6, R14, R13, R12, R11 ;  /* 0x0c00000c0d0e7389 */ /* 0x00006400000c000b */
[----:B01----:R-:W-:Y:S01]  /*3160*/  ENDCOLLECTIVE ;  /* 0x000000000000791b */ /* 0x003fe20003800000 */
.L_x_5516:
[----:B------:R-:W-:Y:S02]  /*3170*/  MOV R12, 0x4 ;  /* 0x00000004000c7802 */ /* 0x000fe40000000f00 */
[----:B------:R-:W-:-:S05]  /*3180*/  FMNMX.FTZ R3, R0, R14, !PT ;  /* 0x0000000e00037209 */ /* 0x000fca0007810000 */
[----:B------:R-:W-:-:S07]  /*3190*/  IMAD.MOV.U32 R13, RZ, RZ, R3 ;  /* 0x000000ffff0d7224 */ /* 0x000fce00078e0003 */
[----:B------:R-:W-:Y:S05]  /*31a0*/  WARPSYNC.COLLECTIVE R15, `(.L_x_5517) ;  /* 0x000000000f087348 */ /* 0x000fea0003c00000 */
[----:B------:R0:W1:Y:S02]  /*31b0*/  SHFL.BFLY P6, R14, R13, R12, R11 ;  /* 0x0c00000c0d0e7389 */ /* 0x00006400000c000b */
[----:B01----:R-:W-:Y:S01]  /*31c0*/  ENDCOLLECTIVE ;  /* 0x000000000000791b */ /* 0x003fe20003800000 */
.L_x_5517:
[----:B------:R-:W-:Y:S01]  /*31d0*/  HFMA2.MMA R12, -RZ, RZ, 0, 1.1920928955078125e-07 ;  /* 0x00000002ff0c7435 */ /* 0x000fe200000001ff */
[----:B------:R-:W-:-:S05]  /*31e0*/  FMNMX.FTZ R5, R3, R14, !PT ;  /* 0x0000000e03057209 */ /* 0x000fca0007810000 */
[----:B------:R-:W-:-:S07]  /*31f0*/  IMAD.MOV.U32 R13, RZ, RZ, R5 ;  /* 0x000000ffff0d7224 */ /* 0x000fce00078e0005 */
[----:B------:R-:W-:Y:S05]  /*3200*/  WARPSYNC.COLLECTIVE R15, `(.L_x_5518) ;  /* 0x000000000f087348 */ /* 0x000fea0003c00000 */
[----:B------:R0:W1:Y:S02]  /*3210*/  SHFL.BFLY P6, R14, R13, R12, R11 ;  /* 0x0c00000c0d0e7389 */ /* 0x00006400000c000b */
[----:B01----:R-:W-:Y:S01]  /*3220*/  ENDCOLLECTIVE ;  /* 0x000000000000791b */ /* 0x003fe20003800000 */
.L_x_5518:
[----:B------:R-:W-:Y:S02]  /*3230*/  MOV R12, 0x1 ;  /* 0x00000001000c7802 */ /* 0x000fe40000000f00 */
[----:B------:R-:W-:-:S05]  /*3240*/  FMNMX.FTZ R6, R5, R14, !PT ;  /* 0x0000000e05067209 */ /* 0x000fca0007810000 */
[----:B------:R-:W-:-:S07]  /*3250*/  IMAD.MOV.U32 R13, RZ, RZ, R6 ;  /* 0x000000ffff0d7224 */ /* 0x000fce00078e0006 */
[----:B------:R-:W-:Y:S05]  /*3260*/  WARPSYNC.COLLECTIVE R15, `(.L_x_5519) ;  /* 0x000000000f087348 */ /* 0x000fea0003c00000 */
[----:B------:R0:W1:Y:S02]  /*3270*/  SHFL.BFLY P6, R14, R13, R12, R11 ;  /* 0x0c00000c0d0e7389 */ /* 0x00006400000c000b */
[----:B01----:R-:W-:Y:S01]  /*3280*/  ENDCOLLECTIVE ;  /* 0x000000000000791b */ /* 0x003fe20003800000 */
.L_x_5519:
[----:B------:R-:W-:Y:S05]  /*3290*/  BRA `(.L_x_5520) ;  /* 0xffffffcc00e07947 */ /* 0x000fea000383ffff */
.L_x_5521:
        /* <DEDUP_REMOVED lines=14> */
.L_x_28140:


//--------------------- .text._ZN4vllm25paged_attention_v1_kernelIfhLi64ELi32ELi128ELNS_18Fp8KVCacheDataTypeE2ELb0EEEvPT_PKS2_PKT0_S8_ifPKiSA_iPKfiiiSC_SC_iiiii --------------------------
	.section	.text._ZN4vllm25paged_attention_v1_kernelIfhLi64ELi32ELi128ELNS_18Fp8KVCacheDataTypeE2ELb0EEEvPT_PKS2_PKT0_S8_ifPKiSA_iPKfiiiSC_SC_iiiii,"ax",@progbits
	.align	128
        .global         _ZN4vllm25paged_attention_v1_kernelIfhLi64ELi32ELi128ELNS_18Fp8KVCacheDataTypeE2ELb0EEEvPT_PKS2_PKT0_S8_ifPKiSA_iPKfiiiSC_SC_iiiii
        .type           _ZN4vllm25paged_attention_v1_kernelIfhLi64ELi32ELi128ELNS_18Fp8KVCacheDataTypeE2ELb0EEEvPT_PKS2_PKT0_S8_ifPKiSA_iPKfiiiSC_SC_iiiii,@function
        .size           _ZN4vllm25paged_attention_v1_kernelIfhLi64ELi32ELi128ELNS_18Fp8KVCacheDataTypeE2ELb0EEEvPT_PKS2_PKT0_S8_ifPKiSA_iPKfiiiSC_SC_iiiii,(.L_x_28141 - _ZN4vllm25paged_attention_v1_kernelIfhLi64ELi32ELi128ELNS_18Fp8KVCacheDataTypeE2ELb0EEEvPT_PKS2_PKT0_S8_ifPKiSA_iPKfiiiSC_SC_iiiii)
        .other          _ZN4vllm25paged_attention_v1_kernelIfhLi64ELi32ELi128ELNS_18Fp8KVCacheDataTypeE2ELb0EEEvPT_PKS2_PKT0_S8_ifPKiSA_iPKfiiiSC_SC_iiiii,@"STO_CUDA_ENTRY STV_DEFAULT"
_ZN4vllm25paged_attention_v1_kernelIfhLi64ELi32ELi128ELNS_18Fp8KVCacheDataTypeE2ELb0EEEvPT_PKS2_PKT0_S8_ifPKiSA_iPKfiiiSC_SC_iiiii:
.text._ZN4vllm25paged_attention_v1_kernelIfhLi64ELi32ELi128ELNS_18Fp8KVCacheDataTypeE2ELb0EEEvPT_PKS2_PKT0_S8_ifPKiSA_iPKfiiiSC_SC_iiiii:
        /* <DEDUP_REMOVED lines=34> */
.L_x_5558:
        /* <DEDUP_REMOVED lines=40> */
.L_x_5528:
        /* <DEDUP_REMOVED lines=11> */
.L_x_5527:
[----:B------:R-:W-:Y:S05]  /*0550*/  BSYNC B1 ;  /* 0x0000000000017941 */ /* 0x000fea0003800000 */
.L_x_5526:
        /* <DEDUP_REMOVED lines=14> */
.L_x_5531:
        /* <DEDUP_REMOVED lines=100> */
.L_x_5530:
[----:B------:R-:W-:Y:S05]  /*0c80*/  BSYNC B1 ;  /* 0x0000000000017941 */ /* 0x000fea0003800000 */
.L_x_5529:
        /* <DEDUP_REMOVED lines=55> */
.L_x_5533:
[----:B------:R-:W-:Y:S05]  /*1000*/  BSYNC B1 ;  /* 0x0000000000017941 */ /* 0x000fea0003800000 */
.L_x_5532:
        /* <DEDUP_REMOVED lines=26> */
.L_x_5525:
[----:B------:R-:W-:Y:S05]  /*11b0*/  BSYNC B0 ;  /* 0x0000000000007941 */ /* 0x000fea0003800000 */
.L_x_5524:
        /* <DEDUP_REMOVED lines=48> */
.L_x_5538:
        /* <DEDUP_REMOVED lines=8> */
.L_x_5537:
[----:B------:R-:W-:Y:S05]  /*1540*/  BSYNC B1 ;  /* 0x0000000000017941 */ /* 0x000fea0003800000 */
.L_x_5536:
        /* <DEDUP_REMOVED lines=14> */
.L_x_5541:
        /* <DEDUP_REMOVED lines=52> */
.L_x_5540:
[----:B------:R-:W-:Y:S05]  /*1970*/  BSYNC B1 ;  /* 0x0000000000017941 */ /* 0x000fea0003800000 */
.L_x_5539:
        /* <DEDUP_REMOVED lines=31> */
.L_x_5543:
[----:B------:R-:W-:Y:S05]  /*1b70*/  BSYNC B1 ;  /* 0x0000000000017941 */ /* 0x000fea0003800000 */
.L_x_5542:
        /* <DEDUP_REMOVED lines=14> */
.L_x_5535:
[----:B------:R-:W-:Y:S05]  /*1c60*/  BSYNC B0 ;  /* 0x0000000000007941 */ /* 0x000fea0003800000 */
.L_x_5534:
        /* <DEDUP_REMOVED lines=10> */
[----:B------:R-:W-:Y:S01]  /*1d10*/  LOP3.LUT R3, R7, 0xffffffe0, RZ, 0xc0, !PT ;  /* 0xffffffe007037812 */ /* 0x000fe200078ec0ff */
[----:B------:R-:W-:Y:S01]  /*1d20*/  BSSY B0, `(.L_x_5544) ;  /* 0x0000025000007945 */ /* 0x000fe20003800000 */
[----:B------:R-:W-:-:S02]  /*1d30*/  LEA.HI R0, R0, R9, RZ, 0x3 ;  /* 0x0000000900007211 */ /* 0x000fc400078f18ff */
[----:B------:R-:W-:Y:S02]  /*1d40*/  CS2R R24, SRZ ;  /* 0x0000000000187805 */ /* 0x000fe4000001ff00 */
[----:B------:R-:W-:Y:S02]  /*1d50*/  ISETP.NE.OR P5, PT, R2, 0x40, P2 ;  /* 0x000000400200780c */ /* 0x000fe400017a5670 */
[----:B------:R-:W-:Y:S02]  /*1d60*/  CS2R R22, SRZ ;  /* 0x0000000000167805 */ /* 0x000fe4000001ff00 */
[----:B------:R-:W-:Y:S02]  /*1d70*/  ISETP.NE.OR P4, PT, R3, 0x20, P2 ;  /* 0x000000200300780c */ /* 0x000fe40001785670 */
[----:B------:R-:W-:Y:S02]  /*1d80*/  CS2R R16, SRZ ;  /* 0x0000000000107805 */ /* 0x000fe4000001ff00 */
[----:B------:R-:W-:-:S02]  /*1d90*/  SHF.R.S32.HI R3, RZ, 0x3, R0 ;  /* 0x00000003ff037819 */ /* 0x000fc40000011400 */
[----:B------:R-:W-:Y:S02]  /*1da0*/  CS2R R14, SRZ ;  /* 0x00000000000e7805 */ /* 0x000fe4000001ff00 */
[----:B------:R-:W-:Y:S02]  /*1db0*/  ISETP.GT.U32.AND P3, PT, R4, 0x3e, PT ;  /* 0x0000003e0400780c */ /* 0x000fe40003f64070 */
[----:B------:R-:W-:Y:S02]  /*1dc0*/  CS2R R12, SRZ ;  /* 0x00000000000c7805 */ /* 0x000fe4000001ff00 */
[----:B------:R-:W-:Y:S02]  /*1dd0*/  LEA R0, R8, R3, 0x6 ;  /* 0x0000000308007211 */ /* 0x000fe400078e30ff */
[----:B------:R-:W-:Y:S01]  /*1de0*/  CS2R R18, SRZ ;  /* 0x0000000000127805 */ /* 0x000fe2000001ff00 */
[----:B--2---:R-:W-:Y:S01]  /*1df0*/  ULEA UR4, UR5, UR4, 0x18 ;  /* 0x0000000405047291 */ /* 0x004fe2000f8ec03f */
[----:B------:R-:W-:Y:S01]  /*1e00*/  BAR.SYNC.DEFER_BLOCKING 0x0 ;  /* 0x0000000000007b1d */ /* 0x000fe20000010000 */
[----:B------:R-:W-:-:S02]  /*1e10*/  ISETP.GT.OR P0, PT, R7, 0x3f, P2 ;  /* 0x0000003f0700780c */ /* 0x000fc40001704670 */
[----:B------:R-:W-:Y:S02]  /*1e20*/  CS2R R20, SRZ ;  /* 0x0000000000147805 */ /* 0x000fe4000001ff00 */
[----:B------:R-:W-:Y:S01]  /*1e30*/  ISETP.GT.OR P1, PT, R7, 0x1f, P2 ;  /* 0x0000001f0700780c */ /* 0x000fe20001724670 */
[----:B------:R-:W-:Y:S01]  /*1e40*/  IMAD.MOV.U32 R27, RZ, RZ, RZ ;  /* 0x000000ffff1b7224 */ /* 0x000fe200078e00ff */
        /* <DEDUP_REMOVED lines=18> */
.L_x_5545:
[----:B------:R-:W-:Y:S05]  /*1f70*/  BSYNC B0 ;  /* 0x0000000000007941 */ /* 0x000fea0003800000 */
.L_x_5544:
        /* <DEDUP_REMOVED lines=27> */
[----:B------:R-:W-:Y:S01]  /*2130*/  FADD.FTZ R19, R19, R28 ;  /* 0x0000001c13137221 */ /* 0x000fe20000010000 */
[----:B0-----:R-:W-:Y:S02]  /*2140*/  FADD.FTZ R14, R14, R5 ;  /* 0x000000050e0e7221 */ /* 0x001fe40000010000 */
[----:B------:R-:W0:Y:S01]  /*2150*/  LDS R5, [R0+0x90] ;  /* 0x0000900000057984 */ /* 0x000e220000000800 */
[----:B-1----:R-:W-:Y:S01]  /*2160*/  FADD.FTZ R12, R12, R7 ;  /* 0x000000070c0c7221 */ /* 0x002fe20000010000 */
[----:B--2---:R-:W-:Y:S01]  /*2170*/  FADD.FTZ R29, R29, R2 ;  /* 0x000000021d1d7221 */ /* 0x004fe20000010000 */
[----:B---3--:R-:W-:Y:S01]  /*2180*/  FADD.FTZ R27, R27, R4 ;  /* 0x000000041b1b7221 */ /* 0x008fe20000010000 */
[----:B----4-:R-:W-:Y:S01]  /*2190*/  FADD.FTZ R25, R25, R8 ;  /* 0x0000000819197221 */ /* 0x010fe20000010000 */
[----:B0-----:R-:W-:-:S07]  /*21a0*/  FADD.FTZ R20, R20, R5 ;  /* 0x0000000514147221 */ /* 0x001fce0000010000 */
.L_x_5547:
[----:B------:R-:W-:Y:S05]  /*21b0*/  BSYNC B0 ;  /* 0x0000000000007941 */ /* 0x000fea0003800000 */
.L_x_5546:
        /* <DEDUP_REMOVED lines=19> */
.L_x_5549:
[----:B------:R-:W-:Y:S05]  /*22f0*/  BSYNC B0 ;  /* 0x0000000000007941 */ /* 0x000fea0003800000 */
.L_x_5548:
        /* <DEDUP_REMOVED lines=36> */
.L_x_5551:
[----:B------:R-:W-:Y:S05]  /*2540*/  BSYNC B0 ;  /* 0x0000000000007941 */ /* 0x000fea0003800000 */
.L_x_5550:
[----:B------:R-:W-:Y:S06]  /*2550*/  BAR.SYNC.DEFER_BLOCKING 0x0 ;  /* 0x0000000000007b1d */ /* 0x000fec0000010000 */
[----:B------:R-:W-:Y:S05]  /*2560*/  @P3 EXIT ;  /* 0x000000000000394d */ /* 0x000fea0003800000 */
[----:B------:R-:W-:Y:S05]  /*2570*/  @P2 EXIT ;  /* 0x000000000000294d */ /* 0x000fea0003800000 */
[----:B01----:R-:W0:Y:S01]  /*2580*/  S2R R0, SR_CTAID.X ;  /* 0x0000000000007919 */ /* 0x003e220000002500 */
[----:B------:R-:W-:Y:S01]  /*2590*/  ULDC UR5, c[0x0][0x14] ;  /* 0x0000050000057ab9 */ /* 0x000fe20000000800 */
[----:B------:R-:W1:Y:S01]  /*25a0*/  LDC R5, c[0x0][0xc] ;  /* 0x00000300ff057b82 */ /* 0x000e620000000800 */
[C---:B------:R-:W-:Y:S01]  /*25b0*/  VIADD R9, R3.reuse, 0x4 ;  /* 0x0000000403097836 */ /* 0x040fe20000000000 */
[C---:B------:R-:W-:Y:S01]  /*25c0*/  IADD3 R8, R3.reuse, 0x8, RZ ;  /* 0x0000000803087810 */ /* 0x040fe20007ffe0ff */
[----:B------:R-:W-:-:S05]  /*25d0*/  VIADD R10, R3, 0xc ;  /* 0x0000000c030a7836 */ /* 0x000fca0000000000 */
[----:B------:R-:W2:Y:S01]  /*25e0*/  S2UR UR4, SR_CTAID.Z ;  /* 0x00000000000479c3 */ /* 0x000ea20000002700 */
        /* <DEDUP_REMOVED lines=9> */
[----:B------:R-:W-:Y:S02]  /*2680*/  SHF.R.S32.HI R5, RZ, 0x1f, R5 ;  /* 0x0000001fff057819 */ /* 0x000fe40000011405 */
[-C--:B------:R-:W-:Y:S02]  /*2690*/  IADD3 R11, P2, R10, R2.reuse, RZ ;  /* 0x000000020a0b7210 */ /* 0x080fe40007f5e0ff */
[----:B------:R-:W-:Y:S01]  /*26a0*/  IADD3.X R0, R5, UR5, R4, P0, P1 ;  /* 0x0000000505007c10 */ /* 0x000fe200087e2404 */
[----:B------:R-:W-:Y:S01]  /*26b0*/  ULDC.64 UR4, c[0x0][0x210] ;  /* 0x0000840000047ab9 */ /* 0x000fe20000000a00 */
[----:B------:R-:W-:-:S04]  /*26c0*/  IADD3 R4, P0, R3, R2, RZ ;  /* 0x0000000203047210 */ /* 0x000fc80007f1e0ff */
[----:B------:R-:W-:Y:S02]  /*26d0*/  LEA.HI.X.SX32 R5, R3, R0, 0x1, P0 ;  /* 0x0000000003057211 */ /* 0x000fe400000f0eff */
[----:B------:R-:W-:-:S04]  /*26e0*/  LEA R6, P0, R4, UR4, 0x2 ;  /* 0x0000000404067c11 */ /* 0x000fc8000f8010ff */
[----:B------:R-:W-:Y:S02]  /*26f0*/  LEA.HI.X R7, R4, UR5, R5, 0x2, P0 ;  /* 0x0000000504077c11 */ /* 0x000fe400080f1405 */
[----:B------:R-:W-:-:S03]  /*2700*/  IADD3 R5, P0, R9, R2, RZ ;  /* 0x0000000209057210 */ /* 0x000fc60007f1e0ff */
[----:B------:R0:W-:Y:S01]  /*2710*/  STG.E desc[UR36][R6.64], R24 ;  /* 0x0000001806007986 */ /* 0x0001e2000c101924 */
[----:B------:R-:W-:Y:S02]  /*2720*/  LEA.HI.X.SX32 R26, R9, R0, 0x1, P0 ;  /* 0x00000000091a7211 */ /* 0x000fe400000f0eff */
[C---:B------:R-:W-:Y:S02]  /*2730*/  LEA R4, P0, R5.reuse, UR4, 0x2 ;  /* 0x0000000405047c11 */ /* 0x040fe4000f8010ff */
[C---:B------:R-:W-:Y:S02]  /*2740*/  IADD3 R9, P1, R8.reuse, R2, RZ ;  /* 0x0000000208097210 */ /* 0x040fe40007f3e0ff */
[----:B------:R-:W-:Y:S02]  /*2750*/  LEA.HI.X R5, R5, UR5, R26, 0x2, P0 ;  /* 0x0000000505057c11 */ /* 0x000fe400080f141a */
[-C--:B------:R-:W-:Y:S02]  /*2760*/  LEA.HI.X.SX32 R28, R8, R0.reuse, 0x1, P1 ;  /* 0x00000000081c7211 */ /* 0x080fe400008f0eff */
[----:B------:R-:W-:Y:S01]  /*2770*/  LEA R8, P0, R9, UR4, 0x2 ;  /* 0x0000000409087c11 */ /* 0x000fe2000f8010ff */
[----:B------:R-:W-:Y:S01]  /*2780*/  STG.E desc[UR36][R4.64], R22 ;  /* 0x0000001604007986 */ /* 0x000fe2000c101924 */
[----:B------:R-:W-:-:S02]  /*2790*/  LEA.HI.X.SX32 R26, R10, R0, 0x1, P2 ;  /* 0x000000000a1a7211 */ /* 0x000fc400010f0eff */
[----:B------:R-:W-:Y:S01]  /*27a0*/  LEA.HI.X R9, R9, UR5, R28, 0x2, P0 ;  /* 0x0000000509097c11 */ /* 0x000fe200080f141c */
[----:B------:R-:W-:Y:S01]  /*27b0*/  VIADD R28, R3, 0x14 ;  /* 0x00000014031c7836 */ /* 0x000fe20000000000 */
[----:B------:R-:W-:Y:S02]  /*27c0*/  LEA R10, P1, R11, UR4, 0x2 ;  /* 0x000000040b0a7c11 */ /* 0x000fe4000f8210ff */
[----:B0-----:R-:W-:Y:S01]  /*27d0*/  IADD3 R6, R3, 0x10, RZ ;  /* 0x0000001003067810 */ /* 0x001fe20007ffe0ff */
[----:B------:R0:W-:Y:S01]  /*27e0*/  STG.E desc[UR36][R8.64], R16 ;  /* 0x0000001008007986 */ /* 0x0001e2000c101924 */
[----:B------:R-:W-:Y:S01]  /*27f0*/  LEA.HI.X R11, R11, UR5, R26, 0x2, P1 ;  /* 0x000000050b0b7c11 */ /* 0x000fe200088f141a */
[----:B------:R-:W-:Y:S01]  /*2800*/  VIADD R26, R3, 0x1c ;  /* 0x0000001c031a7836 */ /* 0x000fe20000000000 */
[-C--:B------:R-:W-:Y:S02]  /*2810*/  IADD3 R7, P0, R6, R2.reuse, RZ ;  /* 0x0000000206077210 */ /* 0x080fe40007f1e0ff */
[C---:B------:R-:W-:Y:S01]  /*2820*/  IADD3 R24, P1, R28.reuse, R2, RZ ;  /* 0x000000021c187210 */ /* 0x040fe20007f3e0ff */
[----:B------:R1:W-:Y:S03]  /*2830*/  STG.E desc[UR36][R10.64], R14 ;  /* 0x0000000e0a007986 */ /* 0x0003e6000c101924 */
[----:B------:R-:W-:-:S02]  /*2840*/  LEA.HI.X.SX32 R28, R28, R0, 0x1, P1 ;  /* 0x000000001c1c7211 */ /* 0x000fc400008f0eff */
[----:B0-----:R-:W-:Y:S02]  /*2850*/  IADD3 R9, R3, 0x18, RZ ;  /* 0x0000001803097810 */ /* 0x001fe40007ffe0ff */
[----:B------:R-:W-:Y:S02]  /*2860*/  LEA.HI.X.SX32 R8, R6, R0, 0x1, P0 ;  /* 0x0000000006087211 */ /* 0x000fe400000f0eff */
[----:B------:R-:W-:Y:S02]  /*2870*/  LEA R4, P0, R7, UR4, 0x2 ;  /* 0x0000000407047c11 */ /* 0x000fe4000f8010ff */
[----:B------:R-:W-:Y:S01]  /*2880*/  LEA R6, P1, R24, UR4, 0x2 ;  /* 0x0000000418067c11 */ /* 0x000fe2000f8210ff */
[----:B-1----:R-:W-:Y:S01]  /*2890*/  VIADD R14, R3, 0x34 ;  /* 0x00000034030e7836 */ /* 0x002fe20000000000 */
[-C--:B------:R-:W-:Y:S02]  /*28a0*/  IADD3 R22, P2, R9, R2.reuse, RZ ;  /* 0x0000000209167210 */ /* 0x080fe40007f5e0ff */
        /* <DEDUP_REMOVED lines=14> */
[----:B------:R2:W-:Y:S01]  /*2990*/  STG.E desc[UR36][R8.64], R15 ;  /* 0x0000000f08007986 */ /* 0x0005e2000c101924 */
[C---:B------:R-:W-:Y:S02]  /*29a0*/  IADD3 R28, R3.reuse, 0x30, RZ ;  /* 0x00000030031c7810 */ /* 0x040fe40007ffe0ff */
[----:B------:R-:W-:Y:S01]  /*29b0*/  IADD3 R22, R3, 0x38, RZ ;  /* 0x0000003803167810 */ /* 0x000fe20007ffe0ff */
[----:B------:R3:W-:Y:S01]  /*29c0*/  STG.E desc[UR36][R10.64], R13 ;  /* 0x0000000d0a007986 */ /* 0x0007e2000c101924 */
[----:B0-----:R-:W-:-:S02]  /*29d0*/  IADD3 R5, P4, R24, R2, RZ ;  /* 0x0000000218057210 */ /* 0x001fc40007f9e0ff */
[----:B-1----:R-:W-:Y:S02]  /*29e0*/  IADD3 R17, P6, R16, R2, RZ ;  /* 0x0000000210117210 */ /* 0x002fe40007fde0ff */
[----:B------:R-:W-:Y:S02]  /*29f0*/  LEA.HI.X.SX32 R6, R24, R0, 0x1, P4 ;  /* 0x0000000018067211 */ /* 0x000fe400020f0eff */
[C---:B--2---:R-:W-:Y:S01]  /*2a00*/  IADD3 R8, R3.reuse, 0x28, RZ ;  /* 0x0000002803087810 */ /* 0x044fe20007ffe0ff */
[----:B---3--:R-:W-:Y:S01]  /*2a10*/  VIADD R10, R3, 0x2c ;  /* 0x0000002c030a7836 */ /* 0x008fe20000000000 */
[-C--:B------:R-:W-:Y:S02]  /*2a20*/  IADD3 R3, P5, R26, R2.reuse, RZ ;  /* 0x000000021a037210 */ /* 0x080fe40007fbe0ff */
[----:B------:R-:W-:Y:S02]  /*2a30*/  IADD3 R13, P0, R14, R2, RZ ;  /* 0x000000020e0d7210 */ /* 0x000fe40007f1e0ff */
[----:B------:R-:W-:-:S02]  /*2a40*/  LEA.HI.X.SX32 R4, R26, R0, 0x1, P5 ;  /* 0x000000001a047211 */ /* 0x000fc400028f0eff */
[-C--:B------:R-:W-:Y:S02]  /*2a50*/  IADD3 R7, P3, R8, R2.reuse, RZ ;  /* 0x0000000208077210 */ /* 0x080fe40007f7e0ff */
[-C--:B------:R-:W-:Y:S02]  /*2a60*/  IADD3 R9, P2, R10, R2.reuse, RZ ;  /* 0x000000020a097210 */ /* 0x080fe40007f5e0ff */
[-C--:B------:R-:W-:Y:S02]  /*2a70*/  IADD3 R11, P1, R28, R2.reuse, RZ ;  /* 0x000000021c0b7210 */ /* 0x080fe40007f3e0ff */
[----:B------:R-:W-:Y:S02]  /*2a80*/  IADD3 R15, P5, R22, R2, RZ ;  /* 0x00000002160f7210 */ /* 0x000fe40007fbe0ff */
[----:B------:R-:W-:Y:S02]  /*2a90*/  LEA.HI.X.SX32 R14, R14, R0, 0x1, P0 ;  /* 0x000000000e0e7211 */ /* 0x000fe400000f0eff */
[----:B------:R-:W-:-:S02]  /*2aa0*/  LEA R2, P0, R3, UR4, 0x2 ;  /* 0x0000000403027c11 */ /* 0x000fc4000f8010ff */
[-C--:B------:R-:W-:Y:S02]  /*2ab0*/  LEA.HI.X.SX32 R8, R8, R0.reuse, 0x1, P3 ;  /* 0x0000000008087211 */ /* 0x080fe400018f0eff */
[----:B------:R-:W-:Y:S02]  /*2ac0*/  LEA.HI.X R3, R3, UR5, R4, 0x2, P0 ;  /* 0x0000000503037c11 */ /* 0x000fe400080f1404 */
[C---:B------:R-:W-:Y:S02]  /*2ad0*/  LEA R4, P0, R5.reuse, UR4, 0x2 ;  /* 0x0000000405047c11 */ /* 0x040fe4000f8010ff */
[----:B------:R-:W-:Y:S01]  /*2ae0*/  LEA.HI.X.SX32 R10, R10, R0, 0x1, P2 ;  /* 0x000000000a0a7211 */ /* 0x000fe200010f0eff */
[----:B------:R-:W-:Y:S01]  /*2af0*/  STG.E desc[UR36][R2.64], R18 ;  /* 0x0000001202007986 */ /* 0x000fe2000c101924 */
[----:B------:R-:W-:Y:S02]  /*2b00*/  LEA.HI.X R5, R5, UR5, R6, 0x2, P0 ;  /* 0x0000000505057c11 */ /* 0x000fe400080f1406 */
[----:B------:R-:W-:-:S02]  /*2b10*/  LEA R6, P0, R7, UR4, 0x2 ;  /* 0x0000000407067c11 */ /* 0x000fc4000f8010ff */
[-C--:B------:R-:W-:Y:S01]  /*2b20*/  LEA.HI.X.SX32 R12, R28, R0.reuse, 0x1, P1 ;  /* 0x000000001c0c7211 */ /* 0x080fe200008f0eff */
[----:B------:R-:W-:Y:S01]  /*2b30*/  STG.E desc[UR36][R4.64], R20 ;  /* 0x0000001404007986 */ /* 0x000fe2000c101924 */
[----:B------:R-:W-:Y:S02]  /*2b40*/  LEA.HI.X R7, R7, UR5, R8, 0x2, P0 ;  /* 0x0000000507077c11 */ /* 0x000fe400080f1408 */
[C---:B------:R-:W-:Y:S02]  /*2b50*/  LEA R8, P0, R9.reuse, UR4, 0x2 ;  /* 0x0000000409087c11 */ /* 0x040fe4000f8010ff */
[----:B------:R-:W-:Y:S01]  /*2b60*/  LEA.HI.X.SX32 R22, R22, R0, 0x1, P5 ;  /* 0x0000000016167211 */ /* 0x000fe200028f0eff */
[----:B------:R-:W-:Y:S01]  /*2b70*/  STG.E desc[UR36][R6.64], R29 ;  /* 0x0000001d06007986 */ /* 0x000fe2000c101924 */
[----:B------:R-:W-:Y:S02]  /*2b80*/  LEA.HI.X R9, R9, UR5, R10, 0x2, P0 ;  /* 0x0000000509097c11 */ /* 0x000fe400080f140a */
[----:B------:R-:W-:-:S02]  /*2b90*/  LEA R10, P0, R11, UR4, 0x2 ;  /* 0x000000040b0a7c11 */ /* 0x000fc4000f8010ff */
[----:B------:R-:W-:Y:S01]  /*2ba0*/  LEA.HI.X.SX32 R0, R16, R0, 0x1, P6 ;  /* 0x0000000010007211 */ /* 0x000fe200030f0eff */
[----:B------:R-:W-:Y:S01]  /*2bb0*/  STG.E desc[UR36][R8.64], R27 ;  /* 0x0000001b08007986 */ /* 0x000fe2000c101924 */
[----:B------:R-:W-:Y:S02]  /*2bc0*/  LEA.HI.X R11, R11, UR5, R12, 0x2, P0 ;  /* 0x000000050b0b7c11 */ /* 0x000fe400080f140c */
[----:B------:R-:W-:Y:S02]  /*2bd0*/  LEA R12, P0, R13, UR4, 0x2 ;  /* 0x000000040d0c7c11 */ /* 0x000fe4000f8010ff */
[----:B------:R-:W-:Y:S01]  /*2be0*/  LEA R16, P1, R17, UR4, 0x2 ;  /* 0x0000000411107c11 */ /* 0x000fe2000f8210ff */
[----:B------:R-:W-:Y:S01]  /*2bf0*/  STG.E desc[UR36][R10.64], R25 ;  /* 0x000000190a007986 */ /* 0x000fe2000c101924 */
[----:B------:R-:W-:Y:S02]  /*2c00*/  LEA.HI.X R13, R13, UR5, R14, 0x2, P0 ;  /* 0x000000050d0d7c11 */ /* 0x000fe400080f140e */
[----:B------:R-:W-:-:S02]  /*2c10*/  LEA R14, P0, R15, UR4, 0x2 ;  /* 0x000000040f0e7c11 */ /* 0x000fc4000f8010ff */
[----:B------:R-:W-:Y:S01]  /*2c20*/  LEA.HI.X R17, R17, UR5, R0, 0x2, P1 ;  /* 0x0000000511117c11 */ /* 0x000fe200088f1400 */
[----:B------:R-:W-:Y:S01]  /*2c30*/  STG.E desc[UR36][R12.64], R23 ;  /* 0x000000170c007986 */ /* 0x000fe2000c101924 */
[----:B------:R-:W-:-:S05]  /*2c40*/  LEA.HI.X R15, R15, UR5, R22, 0x2, P0 ;  /* 0x000000050f0f7c11 */ /* 0x000fca00080f1416 */
[----:B------:R-:W-:Y:S04]  /*2c50*/  STG.E desc[UR36][R14.64], R21 ;  /* 0x000000150e007986 */ /* 0x000fe8000c101924 */
[----:B------:R-:W-:Y:S01]  /*2c60*/  STG.E desc[UR36][R16.64], R19 ;  /* 0x0000001310007986 */ /* 0x000fe2000c101924 */
[----:B------:R-:W-:Y:S05]  /*2c70*/  EXIT ;  /* 0x000000000000794d */ /* 0x000fea0003800000 */
.L_x_5522:
        /* <DEDUP_REMOVED lines=16> */
.L_x_5552:
[----:B------:R-:W-:Y:S05]  /*2d80*/  EXIT ;  /* 0x000000000000794d */ /* 0x000fea0003800000 */
.L_x_5523:
[----:B------:R-:W-:Y:S01]  /*2d90*/  HFMA2.MMA R11, -RZ, RZ, 0, 1.847743988037109375e-06 ;  /* 0x0000001fff0b7435 */ /* 0x000fe200000001ff */
[----:B------:R-:W-:Y:S01]  /*2da0*/  IMAD.MOV.U32 R12, RZ, RZ, 0x10 ;  /* 0x00000010ff0c7424 */ /* 0x000fe200078e00ff */
[----:B------:R-:W-:Y:S02]  /*2db0*/  MOV R15, 0xffffffff ;  /* 0xffffffff000f7802 */ /* 0x000fe40000000f00 */
[----:B------:R-:W-:-:S07]  /*2dc0*/  MOV R2, 0xff7fffff ;  /* 0xff7fffff00027802 */ /* 0x000fce0000000f00 */
[----:B------:R-:W-:Y:S05]  /*2dd0*/  WARPSYNC.COLLECTIVE R15, `(.L_x_5553) ;  /* 0x000000000f087348 */ /* 0x000fea0003c00000 */
[----:B------:R0:W1:Y:S02]  /*2de0*/  SHFL.BFLY P6, R14, R13, R12, R11 ;  /* 0x0c00000c0d0e7389 */ /* 0x00006400000c000b */
[----:B01----:R-:W-:Y:S01]  /*2df0*/  ENDCOLLECTIVE ;  /* 0x000000000000791b */ /* 0x003fe20003800000 */
.L_x_5553:
[----:B------:R-:W-:Y:S01]  /*2e00*/  HFMA2.MMA R12, -RZ, RZ, 0, 4.76837158203125e-07 ;  /* 0x00000008ff0c7435 */ /* 0x000fe200000001ff */
[----:B------:R-:W-:-:S05]  /*2e10*/  FMNMX.FTZ R0, R14, -3.40282346638528859812e+38, !PT ;  /* 0xff7fffff0e007809 */ /* 0x000fca0007810000 */
[----:B------:R-:W-:-:S07]  /*2e20*/  IMAD.MOV.U32 R13, RZ, RZ, R0 ;  /* 0x000000ffff0d7224 */ /* 0x000fce00078e0000 */
[----:B------:R-:W-:Y:S05]  /*2e30*/  WARPSYNC.COLLECTIVE R15, `(.L_x_5554) ;  /* 0x000000000f087348 */ /* 0x000fea0003c00000 */
[----:B------:R0:W1:Y:S02]  /*2e40*/  SHFL.BFLY P6, R14, R13, R12, R11 ;  /* 0x0c00000c0d0e7389 */ /* 0x00006400000c000b */
[----:B01----:R-:W-:Y:S01]  /*2e50*/  ENDCOLLECTIVE ;  /* 0x000000000000791b */ /* 0x003fe20003800000 */
.L_x_5554:
[----:B------:R-:W-:Y:S01]  /*2e60*/  IMAD.MOV.U32 R12, RZ, RZ, 0x4 ;  /* 0x00000004ff0c7424 */ /* 0x000fe200078e00ff */
[----:B------:R-:W-:-:S04]  /*2e70*/  FMNMX.FTZ R3, R0, R14, !PT ;  /* 0x0000000e00037209 */ /* 0x000fc80007810000 */
[----:B------:R-:W-:-:S07]  /*2e80*/  MOV R13, R3 ;  /* 0x00000003000d7202 */ /* 0x000fce0000000f00 */
[----:B------:R-:W-:Y:S05]  /*2e90*/  WARPSYNC.COLLECTIVE R15, `(.L_x_5555) ;  /* 0x000000000f087348 */ /* 0x000fea0003c00000 */
[----:B------:R0:W1:Y:S02]  /*2ea0*/  SHFL.BFLY P6, R14, R13, R12, R11 ;  /* 0x0c00000c0d0e7389 */ /* 0x00006400000c000b */
[----:B01----:R-:W-:Y:S01]  /*2eb0*/  ENDCOLLECTIVE ;  /* 0x000000000000791b */ /* 0x003fe20003800000 */
.L_x_5555:
[----:B------:R-:W-:Y:S01]  /*2ec0*/  HFMA2.MMA R12, -RZ, RZ, 0, 1.1920928955078125e-07 ;  /* 0x00000002ff0c7435 */ /* 0x000fe200000001ff */
[----:B------:R-:W-:-:S04]  /*2ed0*/  FMNMX.FTZ R4, R3, R14, !PT ;  /* 0x0000000e03047209 */ /* 0x000fc80007810000 */
[----:B------:R-:W-:-:S07]  /*2ee0*/  MOV R13, R4 ;  /* 0x00000004000d7202 */ /* 0x000fce0000000f00 */
[----:B------:R-:W-:Y:S05]  /*2ef0*/  WARPSYNC.COLLECTIVE R15, `(.L_x_5556) ;  /* 0x000000000f087348 */ /* 0x000fea0003c00000 */
[----:B------:R0:W1:Y:S02]  /*2f00*/  SHFL.BFLY P6, R14, R13, R12, R11 ;  /* 0x0c00000c0d0e7389 */ /* 0x00006400000c000b */
[----:B01----:R-:W-:Y:S01]  /*2f10*/  ENDCOLLECTIVE ;  /* 0x000000000000791b */ /* 0x003fe20003800000 */
.L_x_5556:
[----:B------:R-:W-:Y:S02]  /*2f20*/  MOV R12, 0x1 ;  /* 0x00000001000c7802 */ /* 0x000fe40000000f00 */
[----:B------:R-:W-:-:S05]  /*2f30*/  FMNMX.FTZ R5, R4, R14, !PT ;  /* 0x0000000e04057209 */ /* 0x000fca0007810000 */
[----:B------:R-:W-:-:S07]  /*2f40*/  IMAD.MOV.U32 R13, RZ, RZ, R5 ;  /* 0x000000ffff0d7224 */ /* 0x000fce00078e0005 */
[----:B------:R-:W-:Y:S05]  /*2f50*/  WARPSYNC.COLLECTIVE R15, `(.L_x_5557) ;  /* 0x000000000f087348 */ /* 0x000fea0003c00000 */
[----:B------:R0:W1:Y:S02]  /*2f60*/  SHFL.BFLY P6, R14, R13, R12, R11 ;  /* 0x0c00000c0d0e7389 */ /* 0x00006400000c000b */
[----:B01----:R-:W-:Y:S01]  /*2f70*/  ENDCOLLECTIVE ;  /* 0x000000000000791b */ /* 0x003fe20003800000 */
.L_x_5557:
[----:B------:R-:W-:Y:S05]  /*2f80*/  BRA `(.L_x_5558) ;  /* 0xffffffd000a47947 */ /* 0x000fea000383ffff */
.L_x_5559:
        /* <DEDUP_REMOVED lines=15> */
.L_x_28141:


//--------------------- .text._ZN4vllm25paged_attention_v1_kernelIfhLi32ELi32ELi128ELNS_18Fp8KVCacheDataTypeE2ELb0EEEvPT_PKS2_PKT0_S8_ifPKiSA_iPKfiiiSC_SC_iiiii --------------------------
	.section	.text._ZN4vllm25paged_attention_v1_kernelIfhLi32ELi32ELi128ELNS_18Fp8KVCacheDataTypeE2ELb0EEEvPT_PKS2_PKT0_S8_ifPKiSA_iPKfiiiSC_SC_iiiii,"ax",@progbits
	.align	128
        .global         _ZN4vllm25paged_attention_v1_kernelIfhLi32ELi32ELi128ELNS_18Fp8KVCacheDataTypeE2ELb0EEEvPT_PKS2_PKT0_S8_ifPKiSA_iPKfiiiSC_SC_iiiii
        .type           _ZN4vllm25paged_attention_v1_kernelIfhLi32ELi32ELi128ELNS_18Fp8KVCacheDataTypeE2ELb0EEEvPT_PKS2_PKT0_S8_ifPKiSA_iPKfiiiSC_SC_iiiii,@function
        .size           _ZN4vllm25paged_attention_v1_kernelIfhLi32ELi32ELi128ELNS_18Fp8KVCacheDataTypeE2ELb0EEEvPT_PKS2_PKT0_S8_ifPKiSA_iPKfiiiSC_SC_iiiii,(.L_x_28142 - _ZN4vllm25paged_attention_v1_kernelIfhLi32ELi32ELi128ELNS_18Fp8KVCacheDataTypeE2ELb0EEEvPT_PKS2_PKT0_S8_ifPKiSA_iPKfiiiSC_SC_iiiii)
        .other          _ZN4vllm25paged_attention_v1_kernelIfhLi32ELi32ELi128ELNS_18Fp8KVCacheDataTypeE2ELb0EEEvPT_PKS2_PKT0_S8_ifPKiSA_iPKfiiiSC_SC_iiiii,@"STO_CUDA_ENTRY STV_DEFAULT"
_ZN4vllm25paged_attention_v1_kernelIfhLi32ELi32ELi128ELNS_18Fp8KVCacheDataTypeE2ELb0EEEvPT_PKS2_PKT0_S8_ifPKiSA_iPKfiiiSC_SC_iiiii:
.text._ZN4vllm25paged_attention_v1_kernelIfhLi32ELi32ELi128ELNS_18Fp8KVCacheDataTypeE2ELb0EEEvPT_PKS2_PKT0_S8_ifPKiSA_iPKfiiiSC_SC_iiiii:
        /* <DEDUP_REMOVED lines=34> */
.L_x_5592:
        /* <DEDUP_REMOVED lines=40> */
.L_x_5566:
        /* <DEDUP_REMOVED lines=11> */
.L_x_5565:
[----:B------:R-:W-:Y:S05]  /*0550*/  BSYNC B1 ;  /* 0x0000000000017941 */ /* 0x000fea0003800000 */
.L_x_5564:
        /* <DEDUP_REMOVED lines=14> */
.L_x_5569:
        /* <DEDUP_REMOVED lines=98> */
[----:B0-----:R-:W-:Y:S01]  /*0c60*/  IADD3 R3, R3, 0x2000, RZ ;  /* 0x0000200003037810 */ /* 0x001fe20007ffe0ff */
[----:B------:R-:W-:Y:S06]  /*0c70*/  @!P2 BRA `(.L_x_5569) ;  /* 0xfffffff80070a947 */ /* 0x000fec000383ffff */
.L_x_5568:
[----:B------:R-:W-:Y:S05]  /*0c80*/  BSYNC B1 ;  /* 0x0000000000017941 */ /* 0x000fea0003800000 */
.L_x_5567:
        /* <DEDUP_REMOVED lines=55> */
.L_x_5571:
[----:B------:R-:W-:Y:S05]  /*1000*/  BSYNC B1 ;  /* 0x0000000000017941 */ /* 0x000fea0003800000 */
.L_x_5570:
        /* <DEDUP_REMOVED lines=26> */
.L_x_5563:
[----:B------:R-:W-:Y:S05]  /*11b0*/  BSYNC B0 ;  /* 0x0000000000007941 */ /* 0x000fea0003800000 */
.L_x_5562:
        /* <DEDUP_REMOVED lines=46> */
[----:B------:R-:W-:-:S03]  /*14a0*/  MOV R4, R8 ;  /* 0x0000000800047202 */ /* 0x000fc60000000f00 */
[----:B0-----:R-:W-:-:S06]  /*14b0*/  ULEA UR4, UR5, UR4, 0x18 ;  /* 0x0000000405047291 */ /* 0x001fcc000f8ec03f */
[----:B------:R-:W-:-:S07]  /*14c0*/  LEA R3, R8, UR4, 0x2 ;  /* 0x0000000408037c11 */ /* 0x000fce000f8e10ff */
.L_x_5576:
        /* <DEDUP_REMOVED lines=8> */
.L_x_5575:
[----:B------:R-:W-:Y:S05]  /*1550*/  BSYNC B1 ;  /* 0x0000000000017941 */ /* 0x000fea0003800000 */
.L_x_5574:
        /* <DEDUP_REMOVED lines=14> */
.L_x_5579:
        /* <DEDUP_REMOVED lines=52> */
.L_x_5578:
[----:B------:R-:W-:Y:S05]  /*1980*/  BSYNC B1 ;  /* 0x0000000000017941 */ /* 0x000fea0003800000 */
.L_x_5577:
        /* <DEDUP_REMOVED lines=31> */
.L_x_5581:
[----:B------:R-:W-:Y:S05]  /*1b80*/  BSYNC B1 ;  /* 0x0000000000017941 */ /* 0x000fea0003800000 */
.L_x_5580:
        /* <DEDUP_REMOVED lines=14> */
.L_x_5573:
[----:B------:R-:W-:Y:S05]  /*1c70*/  BSYNC B0 ;  /* 0x0000000000007941 */ /* 0x000fea0003800000 */
.L_x_5572:
[----:B------:R-:W-:Y:S01]  /*1c80*/  BAR.SYNC.DEFER_BLOCKING 0x0 ;  /* 0x0000000000007b1d */ /* 0x000fe20000010000 */
[----:B-1----:R-:W-:Y:S01]  /*1c90*/  SHF.R.S32.HI R3, RZ, 0x1f, R10 ;  /* 0x0000001fff037819 */ /* 0x002fe2000001140a */
[----:B------:R-:W-:Y:S01]  /*1ca0*/  HFMA2.MMA R29, -RZ, RZ, 0, 0 ;  /* 0x00000000ff1d7435 */ /* 0x000fe200000001ff */
        /* <DEDUP_REMOVED lines=15> */
[----:B------:R-:W-:Y:S01]  /*1da0*/  IMAD.MOV.U32 R25, RZ, RZ, RZ ;  /* 0x000000ffff197224 */ /* 0x000fe200078e00ff */
[----:B------:R-:W-:Y:S01]  /*1db0*/  MOV R27, RZ ;  /* 0x000000ff001b7202 */ /* 0x000fe20000000f00 */
[----:B------:R-:W-:Y:S01]  /*1dc0*/  BSSY B0, `(.L_x_5582) ;  /* 0x0000022000007945 */ /* 0x000fe20003800000 */
[----:B------:R-:W-:Y:S01]  /*1dd0*/  BAR.SYNC.DEFER_BLOCKING 0x0 ;  /* 0x0000000000007b1d */ /* 0x000fe20000010000 */
[----:B------:R-:W-:Y:S02]  /*1de0*/  ISETP.NE.OR P4, PT, R0, 0x20, P2 ;  /* 0x000000200000780c */ /* 0x000fe40001785670 */
[C---:B------:R-:W-:Y:S02]  /*1df0*/  IADD3 R2, R8.reuse, 0x1f, RZ ;  /* 0x0000001f08027810 */ /* 0x040fe40007ffe0ff */
[----:B------:R-:W-:Y:S01]  /*1e00*/  ISETP.GT.OR P1, PT, R8, 0x1f, P2 ;  /* 0x0000001f0800780c */ /* 0x000fe20001724670 */
[----:B0-----:R-:W-:Y:S01]  /*1e10*/  ULEA UR4, UR5, UR4, 0x18 ;  /* 0x0000000405047291 */ /* 0x001fe2000f8ec03f */
[----:B------:R-:W-:-:S05]  /*1e20*/  ISETP.GT.U32.AND P3, PT, R2, 0x3e, PT ;  /* 0x0000003e0200780c */ /* 0x000fca0003f64070 */
        /* <DEDUP_REMOVED lines=27> */
.L_x_5583:
[----:B------:R-:W-:Y:S05]  /*1fe0*/  BSYNC B0 ;  /* 0x0000000000007941 */ /* 0x000fea0003800000 */
.L_x_5582:
        /* <DEDUP_REMOVED lines=28> */
.L_x_5585:
[----:B------:R-:W-:Y:S05]  /*21b0*/  BSYNC B0 ;  /* 0x0000000000007941 */ /* 0x000fea0003800000 */
.L_x_5584:
        /* <DEDUP_REMOVED lines=8> */
[C---:B------:R-:W-:Y:S01]  /*2240*/  VIADD R15, R4.reuse, 0x18 ;  /* 0x00000018040f7836 */ /* 0x040fe20000000000 */
[C---:B------:R-:W-:Y:S02]  /*2250*/  IADD3 R12, R4.reuse, 0x10, RZ ;  /* 0x00000010040c7810 */ /* 0x040fe40007ffe0ff */
[C---:B------:R-:W-:Y:S02]  /*2260*/  IADD3 R14, R4.reuse, 0x14, RZ ;  /* 0x00000014040e7810 */ /* 0x040fe40007ffe0ff */
[----:B------:R-:W2:Y:S01]  /*2270*/  S2UR UR4, SR_CTAID.Z ;  /* 0x00000000000479c3 */ /* 0x000ea20000002700 */
[----:B------:R-:W-:Y:S01]  /*2280*/  IADD3 R2, R4, 0x1c, RZ ;  /* 0x0000001c04027810 */ /* 0x000fe20007ffe0ff */
[----:B-1----:R-:W-:-:S04]  /*2290*/  IMAD R6, R6, R3, RZ ;  /* 0x0000000306067224 */ /* 0x002fc800078e02ff */
[----:B------:R-:W-:Y:S02]  /*22a0*/  IMAD R6, R6, UR5, RZ ;  /* 0x0000000506067c24 */ /* 0x000fe4000f8e02ff */
[----:B0-----:R-:W-:Y:S01]  /*22b0*/  IMAD R0, R0, UR5, RZ ;  /* 0x0000000500007c24 */ /* 0x001fe2000f8e02ff */
[----:B--2---:R-:W-:Y:S01]  /*22c0*/  USHF.L.U32 UR4, UR4, 0x5, URZ ;  /* 0x0000000504047899 */ /* 0x004fe2000800063f */
[----:B------:R-:W-:Y:S01]  /*22d0*/  IMAD.SHL.U32 R3, R6, 0x20, RZ ;  /* 0x0000002006037824 */ /* 0x000fe200078e00ff */
[----:B------:R-:W-:Y:S02]  /*22e0*/  IADD3 R6, R4, 0x4, RZ ;  /* 0x0000000404067810 */ /* 0x000fe40007ffe0ff */
[----:B------:R-:W-:Y:S01]  /*22f0*/  SHF.L.U32 R0, R0, 0x5, RZ ;  /* 0x0000000500007819 */ /* 0x000fe200000006ff */
[----:B------:R-:W-:-:S03]  /*2300*/  USHF.R.S32.HI UR5, URZ, 0x1f, UR4 ;  /* 0x0000001f3f057899 */ /* 0x000fc60008011404 */
[--C-:B------:R-:W-:Y:S02]  /*2310*/  IADD3 R17, P0, P1, R3, UR4, R0.reuse ;  /* 0x0000000403117c10 */ /* 0x100fe4000f91e000 */
[----:B------:R-:W-:Y:S02]  /*2320*/  SHF.R.S32.HI R22, RZ, 0x1f, R0 ;  /* 0x0000001fff167819 */ /* 0x000fe40000011400 */
[----:B------:R-:W-:Y:S02]  /*2330*/  SHF.R.S32.HI R3, RZ, 0x1f, R3 ;  /* 0x0000001fff037819 */ /* 0x000fe40000011403 */
[-C--:B------:R-:W-:Y:S02]  /*2340*/  IADD3 R5, P4, R6, R17.reuse, RZ ;  /* 0x0000001106057210 */ /* 0x080fe40007f9e0ff */
[----:B------:R-:W-:Y:S01]  /*2350*/  IADD3.X R22, R3, UR5, R22, P0, P1 ;  /* 0x0000000503167c10 */ /* 0x000fe200087e2416 */
[----:B------:R-:W-:Y:S01]  /*2360*/  ULDC.64 UR4, c[0x0][0x210] ;  /* 0x0000840000047ab9 */ /* 0x000fe20000000a00 */
[----:B------:R-:W-:-:S02]  /*2370*/  IADD3 R3, P5, R4, R17, RZ ;  /* 0x0000001104037210 */ /* 0x000fc40007fbe0ff */
[-C--:B------:R-:W-:Y:S02]  /*2380*/  IADD3 R7, P3, R8, R17.reuse, RZ ;  /* 0x0000001108077210 */ /* 0x080fe40007f7e0ff */
[----:B------:R-:W-:Y:S02]  /*2390*/  LEA.HI.X.SX32 R4, R4, R22, 0x1, P5 ;  /* 0x0000001604047211 */ /* 0x000fe400028f0eff */
[-C--:B------:R-:W-:Y:S02]  /*23a0*/  IADD3 R9, P2, R10, R17.reuse, RZ ;  /* 0x000000110a097210 */ /* 0x080fe40007f5e0ff */
[-C--:B------:R-:W-:Y:S02]  /*23b0*/  IADD3 R11, P1, R12, R17.reuse, RZ ;  /* 0x000000110c0b7210 */ /* 0x080fe40007f3e0ff */
[-C--:B------:R-:W-:Y:S02]  /*23c0*/  IADD3 R13, P0, R14, R17.reuse, RZ ;  /* 0x000000110e0d7210 */ /* 0x080fe40007f1e0ff */
        /* <DEDUP_REMOVED lines=9> */
[----:B------:R-:W-:Y:S02]  /*2460*/  LEA R2, P0, R3, UR4, 0x2 ;  /* 0x0000000403027c11 */ /* 0x000fe4000f8010ff */
[----:B------:R-:W-:Y:S02]  /*2470*/  LEA R16, P1, R17, UR4, 0x2 ;  /* 0x0000000411107c11 */ /* 0x000fe4000f8210ff */
[----:B------:R-:W-:Y:S02]  /*2480*/  LEA.HI.X R3, R3, UR5, R4, 0x2, P0 ;  /* 0x0000000503037c11 */ /* 0x000fe400080f1404 */
[----:B------:R-:W-:-:S02]  /*2490*/  LEA R4, P0, R5, UR4, 0x2 ;  /* 0x0000000405047c11 */ /* 0x000fc4000f8010ff */
[----:B------:R-:W-:Y:S01]  /*24a0*/  LEA.HI.X R17, R17, UR5, R22, 0x2, P1 ;  /* 0x0000000511117c11 */ /* 0x000fe200088f1416 */
[----:B------:R-:W-:Y:S01]  /*24b0*/  STG.E desc[UR36][R2.64], R20 ;  /* 0x0000001402007986 */ /* 0x000fe2000c101924 */
[----:B------:R-:W-:Y:S02]  /*24c0*/  LEA.HI.X R5, R5, UR5, R6, 0x2, P0 ;  /* 0x0000000505057c11 */ /* 0x000fe400080f1406 */
[----:B------:R-:W-:-:S03]  /*24d0*/  LEA R6, P0, R7, UR4, 0x2 ;  /* 0x0000000407067c11 */ /* 0x000fc6000f8010ff */
        /* <DEDUP_REMOVED lines=17> */
.L_x_5560:
        /* <DEDUP_REMOVED lines=16> */
.L_x_5586:
[----:B------:R-:W-:Y:S05]  /*26f0*/  EXIT ;  /* 0x000000000000794d */ /* 0x000fea0003800000 */
.L_x_5561:
[----:B------:R-:W-:Y:S01]  /*2700*/  HFMA2.MMA R12, -RZ, RZ, 0, 9.5367431640625e-07 ;  /* 0x00000010ff0c7435 */ /* 0x000fe200000001ff */
[----:B------:R-:W-:Y:S01]  /*2710*/  IMAD.MOV.U32 R11, RZ, RZ, 0x1f ;  /* 0x0000001fff0b7424 */ /* 0x000fe200078e00ff */
[----:B------:R-:W-:Y:S02]  /*2720*/  MOV R15, 0xffffffff ;  /* 0xffffffff000f7802 */ /* 0x000fe40000000f00 */
[----:B------:R-:W-:-:S07]  /*2730*/  MOV R2, 0xff7fffff ;  /* 0xff7fffff00027802 */ /* 0x000fce0000000f00 */
[----:B------:R-:W-:Y:S05]  /*2740*/  WARPSYNC.COLLECTIVE R15, `(.L_x_5587) ;  /* 0x000000000f087348 */ /* 0x000fea0003c00000 */
[----:B------:R0:W1:Y:S02]  /*2750*/  SHFL.BFLY P6, R14, R13, R12, R11 ;  /* 0x0c00000c0d0e7389 */ /* 0x00006400000c000b */
[----:B01----:R-:W-:Y:S01]  /*2760*/  ENDCOLLECTIVE ;  /* 0x000000000000791b */ /* 0x003fe20003800000 */
.L_x_5587:
[----:B------:R-:W-:Y:S01]  /*2770*/  IMAD.MOV.U32 R12, RZ, RZ, 0x8 ;  /* 0x00000008ff0c7424 */ /* 0x000fe200078e00ff */
[----:B------:R-:W-:-:S04]  /*2780*/  FMNMX.FTZ R0, R14, -3.40282346638528859812e+38, !PT ;  /* 0xff7fffff0e007809 */ /* 0x000fc80007810000 */
[----:B------:R-:W-:-:S07]  /*2790*/  MOV R13, R0 ;  /* 0x00000000000d7202 */ /* 0x000fce0000000f00 */
[----:B------:R-:W-:Y:S05]  /*27a0*/  WARPSYNC.COLLECTIVE R15, `(.L_x_5588) ;  /* 0x000000000f087348 */ /* 0x000fea0003c00000 */
[----:B------:R0:W1:Y:S02]  /*27b0*/  SHFL.BFLY P6, R14, R13, R12, R11 ;  /* 0x0c00000c0d0e7389 */ /* 0x00006400000c000b */
[----:B01----:R-:W-:Y:S01]  /*27c0*/  ENDCOLLECTIVE ;  /* 0x000000000000791b */ /* 0x003fe20003800000 */
.L_x_5588:
[----:B------:R-:W-:Y:S01]  /*27d0*/  HFMA2.MMA R12, -RZ, RZ, 0, 2.384185791015625e-07 ;  /* 0x00000004ff0c7435 */ /* 0x000fe200000001ff */
[----:B------:R-:W-:-:S04]  /*27e0*/  FMNMX.FTZ R3, R0, R14, !PT ;  /* 0x0000000e00037209 */ /* 0x000fc80007810000 */
[----:B------:R-:W-:-:S07]  /*27f0*/  MOV R13, R3 ;  /* 0x00000003000d7202 */ /* 0x000fce0000000f00 */
[----:B------:R-:W-:Y:S05]  /*2800*/  WARPSYNC.COLLECTIVE R15, `(.L_x_5589) ;  /* 0x000000000f087348 */ /* 0x000fea0003c00000 */
[----:B------:R0:W1:Y:S02]  /*2810*/  SHFL.BFLY P6, R14, R13, R12, R11 ;  /* 0x0c00000c0d0e7389 */ /* 0x00006400000c000b */
[----:B01----:R-:W-:Y:S01]  /*2820*/  ENDCOLLECTIVE ;  /* 0x000000000000791b */ /* 0x003fe20003800000 */
.L_x_5589:
[----:B------:R-:W-:Y:S01]  /*2830*/  IMAD.MOV.U32 R12, RZ, RZ, 0x2 ;  /* 0x00000002ff0c7424 */ /* 0x000fe200078e00ff */
[----:B------:R-:W-:-:S04]  /*2840*/  FMNMX.FTZ R4, R3, R14, !PT ;  /* 0x0000000e03047209 */ /* 0x000fc80007810000 */
[----:B------:R-:W-:-:S07]  /*2850*/  MOV R13, R4 ;  /* 0x00000004000d7202 */ /* 0x000fce0000000f00 */
[----:B------:R-:W-:Y:S05]  /*2860*/  WARPSYNC.COLLECTIVE R15, `(.L_x_5590) ;  /* 0x000000000f087348 */ /* 0x000fea0003c00000 */
[----:B------:R0:W1:Y:S02]  /*2870*/  SHFL.BFLY P6, R14, R13, R12, R11 ;  /* 0x0c00000c0d0e7389 */ /* 0x00006400000c000b */
[----:B01----:R-:W-:Y:S01]  /*2880*/  ENDCOLLECTIVE ;  /* 0x000000000000791b */ /* 0x003fe20003800000 */
.L_x_5590:
[----:B------:R-:W-:Y:S01]  /*2890*/  HFMA2.MMA R12, -RZ, RZ, 0, 5.9604644775390625e-08 ;  /* 0x00000001ff0c7435 */ /* 0x000fe200000001ff */
[----:B------:R-:W-:-:S04]  /*28a0*/  FMNMX.FTZ R5, R4, R14, !PT ;  /* 0x0000000e04057209 */ /* 0x000fc80007810000 */
[----:B------:R-:W-:-:S07]  /*28b0*/  MOV R13, R5 ;  /* 0x00000005000d7202 */ /* 0x000fce0000000f00 */
[----:B------:R-:W-:Y:S05]  /*28c0*/  WARPSYNC.COLLECTIVE R15, `(.L_x_5591) ;  /* 0x000000000f087348 */ /* 0x000fea0003c00000 */
[----:B------:R0:W1:Y:S02]  /*28d0*/  SHFL.BFLY P6, R14, R13, R12, R11 ;  /* 0x0c00000c0d0e7389 */ /* 0x00006400000c000b */
[----:B01----:R-:W-:Y:S01]  /*28e0*/  ENDCOLLECTIVE ;  /* 0x000000000000791b */ /* 0x003fe20003800000 */
.L_x_5591:
[----:B------:R-:W-:Y:S05]  /*28f0*/  BRA `(.L_x_5592) ;  /* 0xffffffd800487947 */ /* 0x000fea000383ffff */
.L_x_5593:
        /* <DEDUP_REMOVED lines=16> */
.L_x_28142:


//--------------------- .text._ZN4vllm25paged_attention_v1_kernelIfhLi256ELi32ELi128ELNS_18Fp8KVCacheDataTypeE2ELb1EEEvPT_PKS2_PKT0_S8_ifPKiSA_iPKfiiiSC_SC_iiiii --------------------------
	.section	.text._ZN4vllm25paged_attention_v1_kernelIfhLi256ELi32ELi128ELNS_18Fp8KVCacheDataTypeE2ELb1EEEvPT_PKS2_PKT0_S8_ifPKiSA_iPKfiiiSC_SC_iiiii,"ax",@progbits
	.align	128
        .global         _ZN4vllm25paged_attention_v1_kernelIfhLi256ELi32ELi128ELNS_18Fp8KVCacheDataTypeE2ELb1EEEvPT_PKS2_PKT0_S8_ifPKiSA_iPKfiiiSC_SC_iiiii
        .type           _ZN4vllm25paged_attention_v1_kernelIfhLi256ELi32ELi128ELNS_18Fp8KVCacheDataTypeE2ELb1EEEvPT_PKS2_PKT0_S8_ifPKiSA_iPKfiiiSC_SC_iiiii,@function
        .size           _ZN4vllm25paged_attention_v1_kernelIfhLi256ELi32ELi128ELNS_18Fp8KVCacheDataTypeE2ELb1EEEvPT_PKS2_PKT0_S8_ifPKiSA_iPKfiiiSC_SC_iiiii,(.L_x_28143 - _ZN4vllm25paged_attention_v1_kernelIfhLi256ELi32ELi128ELNS_18Fp8KVCacheDataTypeE2ELb1EEEvPT_PKS2_PKT0_S8_ifPKiSA_iPKfiiiSC_SC_iiiii)
        .other          _ZN4vllm25paged_attention_v1_kernelIfhLi256ELi32ELi128ELNS_18Fp8KVCacheDataTypeE2ELb1EEEvPT_PKS2_PKT0_S8_ifPKiSA_iPKfiiiSC_SC_iiiii,@"STO_CUDA_ENTRY STV_DEFAULT"
_ZN4vllm25paged_attention_v1_kernelIfhLi256ELi32ELi128ELNS_18Fp8KVCacheDataTypeE2ELb1EEEvPT_PKS2_PKT0_S8_ifPKiSA_iPKfiiiSC_SC_iiiii:
.text._ZN4vllm25paged_attention_v1_kernelIfhLi256ELi32ELi128ELNS_18Fp8KVCacheDataTypeE2ELb1EEEvPT_PKS2_PKT0_S8_ifPKiSA_iPKfiiiSC_SC_iiiii:
        /* <DEDUP_REMOVED lines=9> */
[----:B--2---:R-:W-:Y:S01]  /*0090*/  IABS R6, R14 ;  /* 0x0000000e00067213 */ /* 0x004fe20000000000 */
[----:B------:R-:W1:Y:S01]  /*00a0*/  LDC R11, c[0x0][0xc] ;  /* 0x00000300ff0b7b82 */ /* 0x000e620000000800 */
[----:B------:R-:W2:Y:S02]  /*00b0*/  S2R R12, SR_CTAID.X ;  /* 0x00000000000c7919 */ /* 0x000ea40000002500 */
[----:B------:R-:W0:Y:S08]  /*00c0*/  I2F.RP R8, R6 ;  /* 0x0000000600087306 */ /* 0x000e300000209400 */
[----:B0-----:R-:W0:Y:S02]  /*00d0*/  MUFU.RCP R8, R8 ;  /* 0x0000000800087308 */ /* 0x001e240000001000 */
[----:B0-----:R-:W-:-:S06]  /*00e0*/  IADD3 R4, R8, 0xffffffe, RZ ;  /* 0x0ffffffe08047810 */ /* 0x001fcc0007ffe0ff */
[----:B------:R0:W3:Y:S02]  /*00f0*/  F2I.FTZ.U32.TRUNC.NTZ R5, R4 ;  /* 0x0000000400057305 */ /* 0x0000e4000021f000 */
[----:B0-----:R-:W-:Y:S02]  /*0100*/  IMAD.MOV.U32 R4, RZ, RZ, RZ ;  /* 0x000000ffff047224 */ /* 0x001fe400078e00ff */
[----:B---3--:R-:W-:-:S05]  /*0110*/  IMAD R0, R5, R6, RZ ;  /* 0x0000000605007224 */ /* 0x008fca00078e02ff */
[----:B------:R-:W-:-:S05]  /*0120*/  IADD3 R9, -R0, RZ, RZ ;  /* 0x000000ff00097210 */ /* 0x000fca0007ffe1ff */
[----:B------:R-:W-:Y:S01]  /*0130*/  IMAD.HI.U32 R0, R5, R9, R4 ;  /* 0x0000000905007227 */ /* 0x000fe200078e0004 */
[----:B------:R-:W-:Y:S03]  /*0140*/  BAR.SYNC.DEFER_BLOCKING 0x0 ;  /* 0x0000000000007b1d */ /* 0x000fe60000010000 */
[----:B-----5:R-:W-:-:S05]  /*0150*/  VIADD R7, R2, 0xffffffff ;  /* 0xffffffff02077836 */ /* 0x020fca0000000000 */
[----:B------:R-:W-:Y:S02]  /*0160*/  IABS R3, R7 ;  /* 0x0000000700037213 */ /* 0x000fe40000000000 */
[----:B------:R-:W-:-:S03]  /*0170*/  LOP3.LUT R7, R7, R14, RZ, 0x3c, !PT ;  /* 0x0000000e07077212 */ /* 0x000fc600078e3cff */
[----:B------:R-:W-:Y:S01]  /*0180*/  IMAD.HI.U32 R5, R0, R3, RZ ;  /* 0x0000000300057227 */ /* 0x000fe200078e00ff */
[----:B------:R-:W-:-:S04]  /*0190*/  ISETP.GE.AND P2, PT, R7, RZ, PT ;  /* 0x000000ff0700720c */ /* 0x000fc80003f46270 */
[----:B------:R-:W-:-:S05]  /*01a0*/  IADD3 R8, -R5, RZ, RZ ;  /* 0x000000ff05087210 */ /* 0x000fca0007ffe1ff */
[----:B------:R-:W-:Y:S01]  /*01b0*/  IMAD R3, R6, R8, R3 ;  /* 0x0000000806037224 */ /* 0x000fe200078e0203 */
[----:B------:R-:W-:-:S04]  /*01c0*/  SHF.R.S32.HI R8, RZ, 0x1f, R77 ;  /* 0x0000001fff087819 */ /* 0x000fc8000001144d */
[----:B------:R-:W-:Y:S02]  /*01d0*/  ISETP.GT.U32.AND P1, PT, R6, R3, PT ;  /* 0x000000030600720c */ /* 0x000fe40003f24070 */
[----:B------:R-:W-:-:S04]  /*01e0*/  LEA.HI R90, R8, R77, RZ, 0x5 ;  /* 0x0000004d085a7211 */ /* 0x000fc800078f28ff */
[----:B------:R-:W-:Y:S02]  /*01f0*/  LOP3.LUT R10, R90, 0xffffffe0, RZ, 0xc0, !PT ;  /* 0xffffffe05a0a7812 */ /* 0x000fe400078ec0ff */
[----:B------:R-:W-:Y:S02]  /*0200*/  SHF.R.S32.HI R90, RZ, 0x5, R90 ;  /* 0x00000005ff5a7819 */ /* 0x000fe4000001145a */
[----:B------:R-:W-:-:S03]  /*0210*/  IADD3 R89, -R10, R77, RZ ;  /* 0x0000004d0a597210 */ /* 0x000fc60007ffe1ff */
        /* <DEDUP_REMOVED lines=8> */
[----:B----4-:R-:W-:Y:S02]  /*02a0*/  ISETP.GT.AND P0, PT, R16, -0x1, PT ;  /* 0xffffffff1000780c */ /* 0x010fe40003f04270 */
[----:B------:R-:W-:Y:S01]  /*02b0*/  LOP3.LUT R3, R4, 0xffffffe0, RZ, 0xc0, !PT ;  /* 0xffffffe004037812 */ /* 0x000fe200078ec0ff */
[----:B------:R-:W-:Y:S01]  /*02c0*/  IMAD.MOV.U32 R7, RZ, RZ, R5 ;  /* 0x000000ffff077224 */ /* 0x000fe200078e0005 */
[----:B------:R-:W-:Y:S02]  /*02d0*/  SHF.R.S32.HI R9, RZ, 0x5, R4 ;  /* 0x00000005ff097819 */ /* 0x000fe40000011404 */
[----:B------:R-:W-:Y:S01]  /*02e0*/  VIMNMX R8, R2, R3, PT ;  /* 0x0000000302087248 */ /* 0x000fe20003fe0100 */
[----:B------:R-:W-:Y:S01]  /*02f0*/  IMAD.MOV.U32 R2, RZ, RZ, R6 ;  /* 0x000000ffff027224 */ /* 0x000fe200078e0006 */
[----:B------:R-:W-:-:S02]  /*0300*/  @!P2 IADD3 R7, -R7, RZ, RZ ;  /* 0x000000ff0707a210 */ /* 0x000fc40007ffe1ff */
[----:B------:R-:W-:-:S03]  /*0310*/  @!P1 LOP3.LUT R7, RZ, R14, RZ, 0x33, !PT ;  /* 0x0000000eff079212 */ /* 0x000fc600078e33ff */
[----:B-12---:R-:W-:Y:S05]  /*0320*/  @P0 BRA `(.L_x_5594) ;  /* 0x0000000000dc0947 */ /* 0x006fea0003800000 */
        /* <DEDUP_REMOVED lines=45> */
[----:B------:R-:W-:Y:S01]  /*0600*/  ISETP.GE.U32.AND P0, PT, R3, R10, PT ;  /* 0x0000000a0300720c */ /* 0x000fe20003f06070 */
[----:B------:R-:W-:Y:S01]  /*0610*/  IMAD.MOV R10, RZ, RZ, -R16 ;  /* 0x000000ffff0a7224 */ /* 0x000fe200078e0a10 */
[----:B------:R-:W-:-:S04]  /*0620*/  LOP3.LUT R3, R12, R13, RZ, 0x3c, !PT ;  /* 0x0000000d0c037212 */ /* 0x000fc800078e3cff */
[----:B------:R-:W-:-:S07]  /*0630*/  ISETP.GE.AND P2, PT, R3, RZ, PT ;  /* 0x000000ff0300720c */ /* 0x000fce0003f46270 */
[----:B------:R-:W-:-:S06]  /*0640*/  @P0 VIADD R5, R5, 0x1 ;  /* 0x0000000105050836 */ /* 0x000fcc0000000000 */
[----:B------:R-:W-:Y:S02]  /*0650*/  @!P2 IADD3 R5, -R5, RZ, RZ ;  /* 0x000000ff0505a210 */ /* 0x000fe40007ffe1ff */
[----:B------:R-:W-:-:S05]  /*0660*/  @!P1 LOP3.LUT R5, RZ, R13, RZ, 0x33, !PT ;  /* 0x0000000dff059212 */ /* 0x000fca00078e33ff */
[----:B------:R-:W-:-:S04]  /*0670*/  IMAD R5, R14, UR4, R5 ;  /* 0x000000040e057c24 */ /* 0x000fc8000f8e0205 */
[----:B------:R-:W-:Y:S01]  /*0680*/  IMAD R10, R5, R10, RZ ;  /* 0x0000000a050a7224 */ /* 0x000fe200078e02ff */
[----:B------:R-:W-:Y:S06]  /*0690*/  BRA `(.L_x_5595) ;  /* 0x00000000000c7947 */ /* 0x000fec0003800000 */
.L_x_5594:
[----:B------:R-:W-:Y:S02]  /*06a0*/  ULDC UR4, c[0x0][0x278] ;  /* 0x00009e0000047ab9 */ /* 0x000fe40000000800 */
[----:B------:R-:W-:-:S04]  /*06b0*/  IMAD R3, R11, UR4, R12 ;  /* 0x000000040b037c24 */ /* 0x000fc8000f8e020c */
[----:B------:R-:W-:-:S07]  /*06c0*/  IMAD R10, R3, R16, RZ ;  /* 0x00000010030a7224 */ /* 0x000fce00078e02ff */
.L_x_5595:
[----:B------:R-:W-:Y:S01]  /*06d0*/  ISETP.GE.AND P1, PT, R90, R9, PT ;  /* 0x000000095a00720c */ /* 0x000fe20003f26270 */
[----:B------:R-:W-:Y:S01]  /*06e0*/  BSSY B7, `(.L_x_5596) ;  /* 0x000003d000077945 */ /* 0x000fe20003800000 */
[----:B------:R-:W-:-:S11]  /*06f0*/  IADD3 R10, R10, 0x1, RZ ;  /* 0x000000010a0a7810 */ /* 0x000fd60007ffe0ff */
[----:B------:R-:W-:Y:S05]  /*0700*/  @P1 BRA `(.L_x_5597) ;  /* 0x0000000000e81947 */ /* 0x000fea0003800000 */
[----:B------:R-:W0:Y:S01]  /*0710*/  LDC R19, c[0x0][0x280] ;  /* 0x0000a000ff137b82 */ /* 0x000e220000000800 */
[----:B------:R-:W1:Y:S01]  /*0720*/  S2R R11, SR_CgaCtaId ;  /* 0x00000000000b7919 */ /* 0x000e620000008800 */
[----:B------:R-:W-:Y:S01]  /*0730*/  MOV R6, 0x400 ;  /* 0x0000040000067802 */ /* 0x000fe20000000f00 */
[----:B------:R-:W-:Y:S02]  /*0740*/  ULDC UR4, c[0x0][0x27c] ;  /* 0x00009f0000047ab9 */ /* 0x000fe40000000800 */
[----:B------:R-:W-:Y:S02]  /*0750*/  IADD3 R15, R7, -UR4, RZ ;  /* 0x80000004070f7c10 */ /* 0x000fe4000fffe0ff */
[----:B------:R-:W-:Y:S01]  /*0760*/  VIADD R6, R6, 0x20 ;  /* 0x0000002006067836 */ /* 0x000fe20000000000 */
[----:B------:R-:W2:Y:S01]  /*0770*/  LDC R17, c[0x0][0x284] ;  /* 0x0000a100ff117b82 */ /* 0x000ea20000000800 */
[----:B0-----:R-:W-:Y:S02]  /*0780*/  IABS R14, R19 ;  /* 0x00000013000e7213 */ /* 0x001fe40000000000 */
[----:B------:R-:W-:-:S02]  /*0790*/  ISETP.NE.AND P2, PT, R19, RZ, PT ;  /* 0x000000ff1300720c */ /* 0x000fc40003f45270 */
[----:B------:R-:W0:Y:S01]  /*07a0*/  I2F.RP R3, R14 ;  /* 0x0000000e00037306 */ /* 0x000e220000209400 */
[----:B--2---:R-:W-:Y:S02]  /*07b0*/  ISETP.NE.AND P3, PT, R17, RZ, PT ;  /* 0x000000ff1100720c */ /* 0x004fe40003f65270 */
[----:B-1----:R-:W-:Y:S02]  /*07c0*/  LEA R12, R11, R6, 0x18 ;  /* 0x000000060b0c7211 */ /* 0x002fe400078ec0ff */
[----:B------:R-:W-:-:S03]  /*07d0*/  IABS R6, R17 ;  /* 0x0000001100067213 */ /* 0x000fc60000000000 */
[----:B0-----:R-:W0:Y:S02]  /*07e0*/  MUFU.RCP R3, R3 ;  /* 0x0000000300037308 */ /* 0x001e240000001000 */
[----:B0-----:R-:W-:-:S06]  /*07f0*/  VIADD R4, R3, 0xffffffe ;  /* 0x0ffffffe03047836 */ /* 0x001fcc0000000000 */
[----:B------:R0:W1:Y:S02]  /*0800*/  F2I.FTZ.U32.TRUNC.NTZ R5, R4 ;  /* 0x0000000400057305 */ /* 0x000064000021f000 */
[----:B0-----:R-:W-:Y:S01]  /*0810*/  HFMA2.MMA R4, -RZ, RZ, 0, 0 ;  /* 0x00000000ff047435 */ /* 0x001fe200000001ff */
[----:B-1----:R-:W-:-:S05]  /*0820*/  IADD3 R13, RZ, -R5, RZ ;  /* 0x80000005ff0d7210 */ /* 0x002fca0007ffe0ff */
[----:B------:R-:W-:-:S04]  /*0830*/  IMAD R11, R13, R14, RZ ;  /* 0x0000000e0d0b7224 */ /* 0x000fc800078e02ff */
[----:B------:R-:W-:-:S04]  /*0840*/  IMAD.HI.U32 R11, R5, R11, R4 ;  /* 0x0000000b050b7227 */ /* 0x000fc800078e0004 */
[----:B------:R-:W-:-:S07]  /*0850*/  IMAD.MOV.U32 R4, RZ, RZ, R90 ;  /* 0x000000ffff047224 */ /* 0x000fce00078e005a */
.L_x_5599:
        /* <DEDUP_REMOVED lines=37> */
.L_x_5597:
[----:B------:R-:W-:Y:S05]  /*0ab0*/  BSYNC B7 ;  /* 0x0000000000077941 */ /* 0x000fea0003800000 */
.L_x_5596:
        /* <DEDUP_REMOVED lines=13> */
.L_x_5640:
        /* <DEDUP_REMOVED lines=40> */
.L_x_5605:
        /* <DEDUP_REMOVED lines=11> */
.L_x_5604:
[----:B------:R-:W-:Y:S05]  /*0ec0*/  BSYNC B1 ;  /* 0x0000000000017941 */ /* 0x000fea0003800000 */
.L_x_5603:
        /* <DEDUP_REMOVED lines=14> */
.L_x_5608:
        /* <DEDUP_REMOVED lines=100> */
.L_x_5607:
[----:B------:R-:W-:Y:S05]  /*15f0*/  BSYNC B1 ;  /* 0x0000000000017941 */ /* 0x000fea0003800000 */
.L_x_5606:
        /* <DEDUP_REMOVED lines=55> */
.L_x_5610:
[----:B------:R-:W-:Y:S05]  /*1970*/  BSYNC B1 ;  /* 0x0000000000017941 */ /* 0x000fea0003800000 */
.L_x_5609:
        /* <DEDUP_REMOVED lines=26> */
.L_x_5602:
[----:B------:R-:W-:Y:S05]  /*1b20*/  BSYNC B0 ;  /* 0x0000000000007941 */ /* 0x000fea0003800000 */
.L_x_5601:
        /* <DEDUP_REMOVED lines=13> */
[----:B------:R-:W-:-:S04]  /*1c00*/  @!P0 LOP3.LUT R0, R0, 0x1ffffffc, RZ, 0xc0, !PT ;  /* 0x1ffffffc00008812 */ /* 0x000fc800078ec0ff */
[----:B------:R-:W-:Y:S01]  /*1c10*/  @!P0 IADD3 R3, R3, R0, RZ ;  /* 0x0000000003038210 */ /* 0x000fe20007ffe0ff */
        /* <DEDUP_REMOVED lines=20> */
[----:B------:R-:W-:Y:S01]  /*1d60*/  IADD3 R3, R8, R3, RZ ;  /* 0x0000000308037210 */ /* 0x000fe20007ffe0ff */
[----:B------:R0:W1:Y:S03]  /*1d70*/  MUFU.RCP R33, R0 ;  /* 0x0000000000217308 */ /* 0x0000660000001000 */
[C---:B------:R-:W-:Y:S02]  /*1d80*/  LEA.HI R2, R3.reuse, 0x1, RZ, 0x19 ;  /* 0x0000000103027811 */ /* 0x040fe400078fc8ff */
[----:B------:R-:W-:Y:S01]  /*1d90*/  ISETP.GE.U32.AND P2, PT, R3, 0x180, PT ;  /* 0x000001800300780c */ /* 0x000fe20003f46070 */
[----:B------:R-:W-:Y:S01]  /*1da0*/  IMAD.MOV.U32 R3, RZ, RZ, R77 ;  /* 0x000000ffff037224 */ /* 0x000fe200078e004d */
[----:B------:R-:W-:-:S13]  /*1db0*/  LOP3.LUT P0, R2, R2, 0x3, RZ, 0xc0, !PT ;  /* 0x0000000302027812 */ /* 0x000fda000780c0ff */
[----:B01----:R-:W-:Y:S05]  /*1dc0*/  @!P0 BRA `(.L_x_5614) ;  /* 0x00000000003c8947 */ /* 0x003fea0003800000 */
[----:B------:R-:W0:Y:S01]  /*1dd0*/  S2UR UR5, SR_CgaCtaId ;  /* 0x00000000000579c3 */ /* 0x000e220000008800 */
[----:B------:R-:W-:Y:S01]  /*1de0*/  UMOV UR4, 0x400 ;  /* 0x0000040000047882 */ /* 0x000fe20000000000 */
[----:B------:R-:W-:Y:S01]  /*1df0*/  MOV R0, R2 ;  /* 0x0000000200007202 */ /* 0x000fe20000000f00 */
[----:B------:R-:W-:Y:S01]  /*1e00*/  UIADD3 UR4, UR4, 0x20, URZ ;  /* 0x0000002004047890 */ /* 0x000fe2000fffe03f */
[----:B------:R-:W-:-:S03]  /*1e10*/  IMAD.MOV.U32 R3, RZ, RZ, R77 ;  /* 0x000000ffff037224 */ /* 0x000fc600078e004d */
[----:B0-----:R-:W-:-:S06]  /*1e20*/  ULEA UR4, UR5, UR4, 0x18 ;  /* 0x0000000405047291 */ /* 0x001fcc000f8ec03f */
[----:B------:R-:W-:-:S07]  /*1e30*/  LEA R2, R77, UR4, 0x2 ;  /* 0x000000044d027c11 */ /* 0x000fce000f8e10ff */
.L_x_5615:
        /* <DEDUP_REMOVED lines=8> */
.L_x_5614:
[----:B------:R-:W-:Y:S05]  /*1ec0*/  BSYNC B1 ;  /* 0x0000000000017941 */ /* 0x000fea0003800000 */
.L_x_5613:
        /* <DEDUP_REMOVED lines=14> */
.L_x_5618:
        /* <DEDUP_REMOVED lines=31> */
[C---:B------:R-:W-:Y:S01]  /*21a0*/  FMUL.FTZ R25, R33.reuse, R24 ;  /* 0x0000001821197220 */ /* 0x040fe20000410000 */
[C---:B------:R-:W-:Y:S02]  /*21b0*/  FMUL.FTZ R27, R33.reuse, R26 ;  /* 0x0000001a211b7220 */ /* 0x040fe40000410000 */
        /* <DEDUP_REMOVED lines=19> */
.L_x_5617:
[----:B------:R-:W-:Y:S05]  /*22f0*/  BSYNC B1 ;  /* 0x0000000000017941 */ /* 0x000fea0003800000 */
.L_x_5616:
        /* <DEDUP_REMOVED lines=31> */
.L_x_5620:
[----:B------:R-:W-:Y:S05]  /*24f0*/  BSYNC B1 ;  /* 0x0000000000017941 */ /* 0x000fea0003800000 */
.L_x_5619:
        /* <DEDUP_REMOVED lines=14> */
.L_x_5612:
[----:B------:R-:W-:Y:S05]  /*25e0*/  BSYNC B0 ;  /* 0x0000000000007941 */ /* 0x000fea0003800000 */
.L_x_5611:
        /* <DEDUP_REMOVED lines=25> */
[----:B------:R-:W-:Y:S02]  /*2780*/  IMAD R3, R0, R15, RZ ;  /* 0x0000000f00037224 */ /* 0x000fe400078e02ff */
[----:B------:R-:W-:Y:S02]  /*2790*/  IMAD.MOV.U32 R0, RZ, RZ, R90 ;  /* 0x000000ffff007224 */ /* 0x000fe400078e005a */
[----:B------:R-:W-:-:S07]  /*27a0*/  IMAD.HI.U32 R16, R5, R3, R4 ;  /* 0x0000000305107227 */ /* 0x000fce00078e0004 */
.L_x_5624:
        /* <DEDUP_REMOVED lines=8> */
[----:B------:R-:W-:Y:S02]  /*2830*/  @!P3 IADD3 R5, R5, -R14, RZ ;  /* 0x8000000e0505b210 */ /* 0x000fe40007ffe0ff */
[----:B------:R-:W-:Y:S02]  /*2840*/  @!P3 IADD3 R3, R3, 0x1, RZ ;  /* 0x000000010303b810 */ /* 0x000fe40007ffe0ff */
[----:B------:R-:W-:-:S13]  /*2850*/  ISETP.GE.U32.AND P0, PT, R5, R6, PT ;  /* 0x000000060500720c */ /* 0x000fda0003f06070 */
[----:B------:R-:W-:-:S05]  /*2860*/  @P0 VIADD R3, R3, 0x1 ;  /* 0x0000000103030836 */ /* 0x000fca0000000000 */
[----:B------:R-:W-:-:S04]  /*2870*/  MOV R5, R3 ;  /* 0x0000000300057202 */ /* 0x000fc80000000f00 */
        /* <DEDUP_REMOVED lines=17> */
[----:B------:R-:W-:-:S04]  /*2990*/  IADD3 R0, R0, 0x4, RZ ;  /* 0x0000000400007810 */ /* 0x000fc80007ffe0ff */
[----:B------:R-:W-:-:S13]  /*29a0*/  ISETP.GE.AND P0, PT, R0, R9, PT ;  /* 0x000000090000720c */ /* 0x000fda0003f06270 */
[----:B------:R-:W-:Y:S05]  /*29b0*/  @!P0 BRA `(.L_x_5624) ;  /* 0xfffffffc007c8947 */ /* 0x000fea000383ffff */
.L_x_5622:
[----:B------:R-:W-:Y:S05]  /*29c0*/  BSYNC B6 ;  /* 0x0000000000067941 */ /* 0x000fea0003800000 */
.L_x_5621:
[----:B------:R-:W-:-:S03]  /*29d0*/  UMOV UR4, 0xffffffff ;  /* 0xffffffff00047882 */ /* 0x000fc60000000000 */
[----:B------:R-:W-:Y:S05]  /*29e0*/  BRA.DIV UR4, `(.L_x_5625) ;  /* 0x00000052042c7947 */ /* 0x000fea000b800000 */
[----:B------:R-:W-:Y:S01]  /*29f0*/  IMAD.MOV.U32 R14, RZ, RZ, RZ ;  /* 0x000000ffff0e7224 */ /* 0x000fe200078e00ff */
[----:B-1----:R-:W-:Y:S01]  /*2a00*/  CS2R R2, SRZ ;  /* 0x0000000000027805 */ /* 0x002fe2000001ff00 */
[----:B------:R-:W-:Y:S01]  /*2a10*/  IMAD.MOV.U32 R79, RZ, RZ, RZ ;  /* 0x000000ffff4f7224 */ /* 0x000fe200078e00ff */
[----:B------:R-:W-:Y:S01]  /*2a20*/  CS2R R54, SRZ ;  /* 0x0000000000367805 */ /* 0x000fe2000001ff00 */
[----:B0-----:R-:W-:Y:S01]  /*2a30*/  FADD.FTZ R0, RZ, R14 ;  /* 0x0000000eff007221 */ /* 0x001fe20000010000 */
[----:B------:R-:W-:Y:S01]  /*2a40*/  HFMA2.MMA R8, -RZ, RZ, 0, 0 ;  /* 0x00000000ff087435 */ /* 0x000fe200000001ff */
[----:B------:R-:W-:Y:S01]  /*2a50*/  FADD.FTZ R79, RZ, R79 ;  /* 0x0000004fff4f7221 */ /* 0x000fe20000010000 */
[----:B------:R-:W-:Y:S01]  /*2a60*/  FADD.FTZ R4, RZ, R3 ;  /* 0x00000003ff047221 */ /* 0x000fe20000010000 */
[----:B------:R-:W-:Y:S01]  /*2a70*/  FADD.FTZ R2, RZ, R2 ;  /* 0x00000002ff027221 */ /* 0x000fe20000010000 */
[----:B------:R-:W0:Y:S01]  /*2a80*/  SHFL.BFLY PT, R14, R0, 0x2, 0x1f ;  /* 0x0c401f00000e7f89 */ /* 0x000e2200000e0000 */
[----:B------:R-:W-:Y:S01]  /*2a90*/  FADD.FTZ R54, RZ, R54 ;  /* 0x00000036ff367221 */ /* 0x000fe20000010000 */
[----:B------:R-:W-:Y:S01]  /*2aa0*/  IMAD.MOV.U32 R6, RZ, RZ, RZ ;  /* 0x000000ffff067224 */ /* 0x000fe200078e00ff */
[----:B------:R-:W-:Y:S01]  /*2ab0*/  MOV R10, RZ ;  /* 0x000000ff000a7202 */ /* 0x000fe20000000f00 */
[----:B------:R-:W1:Y:S01]  /*2ac0*/  SHFL.BFLY PT, R5, R4, 0x2, 0x1f ;  /* 0x0c401f0004057f89 */ /* 0x000e6200000e0000 */
[----:B------:R-:W-:Y:S01]  /*2ad0*/  HFMA2.MMA R82, -RZ, RZ, 0, 0 ;  /* 0x00000000ff527435 */ /* 0x000fe200000001ff */
[----:B------:R-:W-:Y:S01]  /*2ae0*/  IMAD.MOV.U32 R16, RZ, RZ, RZ ;  /* 0x000000ffff107224 */ /* 0x000fe200078e00ff */
[----:B------:R-:W-:Y:S01]  /*2af0*/  CS2R R62, SRZ ;  /* 0x00000000003e7805 */ /* 0x000fe2000001ff00 */
[----:B------:R-:W2:Y:S01]  /*2b00*/  SHFL.BFLY PT, R3, R2, 0x2, 0x1f ;  /* 0x0c401f0002037f89 */ /* 0x000ea200000e0000 */
[----:B------:R-:W-:-:S02]  /*2b10*/  CS2R R64, SRZ ;  /* 0x0000000000407805 */ /* 0x000fc4000001ff00 */
[----:B------:R-:W-:Y:S01]  /*2b20*/  CS2R R66, SRZ ;  /* 0x0000000000427805 */ /* 0x000fe2000001ff00 */
[----:B------:R-:W-:Y:S01]  /*2b30*/  HFMA2.MMA R18, -RZ, RZ, 0, 0 ;  /* 0x00000000ff127435 */ /* 0x000fe200000001ff */
[----:B------:R-:W3:Y:S01]  /*2b40*/  SHFL.BFLY PT, R48, R79, 0x2, 0x1f ;  /* 0x0c401f004f307f89 */ /* 0x000ee200000e0000 */
[----:B------:R-:W-:Y:S01]  /*2b50*/  FADD.FTZ R63, RZ, R63 ;  /* 0x0000003fff3f7221 */ /* 0x000fe20000010000 */
[----:B------:R-:W-:Y:S01]  /*2b60*/  CS2R R58, SRZ ;  /* 0x00000000003a7805 */ /* 0x000fe2000001ff00 */
[----:B------:R-:W-:Y:S01]  /*2b70*/  FADD.FTZ R82, RZ, R82 ;  /* 0x00000052ff527221 */ /* 0x000fe20000010000 */
[----:B------:R-:W4:Y:S01]  /*2b80*/  SHFL.BFLY PT, R71, R54, 0x2, 0x1f ;  /* 0x0c401f0036477f89 */ /* 0x000f2200000e0000 */
[----:B------:R-:W-:Y:S01]  /*2b90*/  FADD.FTZ R64, RZ, R64 ;  /* 0x00000040ff407221 */ /* 0x000fe20000010000 */
[----:B------:R-:W-:Y:S01]  /*2ba0*/  FADD.FTZ R66, RZ, R66 ;  /* 0x00000042ff427221 */ /* 0x000fe20000010000 */
[----:B------:R-:W-:Y:S01]  /*2bb0*/  IMAD.MOV.U32 R28, RZ, RZ, RZ ;  /* 0x000000ffff1c7224 */ /* 0x000fe200078e00ff */
[----:B------:R-:W5:Y:S01]  /*2bc0*/  SHFL.BFLY PT, R76, R63, 0x2, 0x1f ;  /* 0x0c401f003f4c7f89 */ /* 0x000f6200000e0000 */
[----:B------:R-:W-:Y:S01]  /*2bd0*/  FADD.FTZ R59, RZ, R59 ;  /* 0x0000003bff3b7221 */ /* 0x000fe20000010000 */
[----:B------:R-:W-:Y:S01]  /*2be0*/  FADD.FTZ R67, RZ, R67 ;  /* 0x00000043ff437221 */ /* 0x000fe20000010000 */
[----:B------:R-:W-:Y:S01]  /*2bf0*/  FADD.FTZ R28, RZ, R28 ;  /* 0x0000001cff1c7221 */ /* 0x000fe20000010000 */
[----:B0-----:R-:W-:Y:S01]  /*2c00*/  FADD.FTZ R88, R0, R14 ;  /* 0x0000000e00587221 */ /* 0x001fe20000010000 */
[----:B------:R-:W-:Y:S01]  /*2c10*/  HFMA2.MMA R14, -RZ, RZ, 0, 0 ;  /* 0x00000000ff0e7435 */ /* 0x000fe200000001ff */
[----:B------:R-:W-:Y:S01]  /*2c20*/  CS2R R56, SRZ ;  /* 0x0000000000387805 */ /* 0x000fe2000001ff00 */
[----:B------:R-:W0:Y:S01]  /*2c30*/  SHFL.BFLY PT, R70, R67, 0x2, 0x1f ;  /* 0x0c401f0043467f89 */ /* 0x000e2200000e0000 */
[----:B-1----:R-:W-:Y:S01]  /*2c40*/  FADD.FTZ R84, R4, R5 ;  /* 0x0000000504547221 */ /* 0x002fe20000010000 */
[----:B------:R-:W-:Y:S01]  /*2c50*/  FADD.FTZ R4, RZ, R6 ;  /* 0x00000006ff047221 */ /* 0x000fe20000010000 */
[----:B------:R-:W-:Y:S01]  /*2c60*/  FADD.FTZ R6, RZ, R8 ;  /* 0x00000008ff067221 */ /* 0x000fe20000010000 */
[----:B------:R-:W-:Y:S01]  /*2c70*/  FADD.FTZ R8, RZ, R10 ;  /* 0x0000000aff087221 */ /* 0x000fe20000010000 */
[----:B--2---:R-:W-:Y:S01]  /*2c80*/  FADD.FTZ R86, R2, R3 ;  /* 0x0000000302567221 */ /* 0x004fe20000010000 */
[----:B------:R-:W-:Y:S01]  /*2c90*/  HFMA2.MMA R3, -RZ, RZ, 0, 0 ;  /* 0x00000000ff037435 */ /* 0x000fe200000001ff */
[----:B------:R-:W-:Y:S01]  /*2ca0*/  FADD.FTZ R10, RZ, R16 ;  /* 0x00000010ff0a7221 */ /* 0x000fe20000010000 */
[----:B------:R-:W-:Y:S01]  /*2cb0*/  FADD.FTZ R44, RZ, R14 ;  /* 0x0000000eff2c7221 */ /* 0x000fe20000010000 */
[----:B---3--:R-:W-:Y:S01]  /*2cc0*/  FADD.FTZ R79, R79, R48 ;  /* 0x000000304f4f7221 */ /* 0x008fe20000010000 */
[----:B------:R-:W-:Y:S01]  /*2cd0*/  IMAD.MOV.U32 R48, RZ, RZ, RZ ;  /* 0x000000ffff307224 */ /* 0x000fe200078e00ff */
[----:B------:R-:W-:Y:S01]  /*2ce0*/  MOV R5, RZ ;  /* 0x000000ff00057202 */ /* 0x000fe20000000f00 */
[----:B------:R-:W1:Y:S01]  /*2cf0*/  SHFL.BFLY PT, R21, R10, 0x2, 0x1f ;  /* 0x0c401f000a157f89 */ /* 0x000e6200000e0000 */
[----:B----4-:R-:W-:Y:S01]  /*2d00*/  FADD.FTZ R54, R54, R71 ;  /* 0x0000004736367221 */ /* 0x010fe20000010000 */
[----:B------:R-:W-:Y:S01]  /*2d10*/  FADD.FTZ R48, RZ, R48 ;  /* 0x00000030ff307221 */ /* 0x000fe20000010000 */
[----:B------:R-:W-:Y:S01]  /*2d20*/  FADD.FTZ R16, RZ, R18 ;  /* 0x00000012ff107221 */ /* 0x000fe20000010000 */
[----:B------:R-:W2:Y:S01]  /*2d30*/  SHFL.BFLY PT, R14, R44, 0x2, 0x1f ;  /* 0x0c401f002c0e7f89 */ /* 0x000ea200000e0000 */
[----:B------:R-:W-:Y:S01]  /*2d40*/  FADD.FTZ R0, RZ, R3 ;  /* 0x00000003ff007221 */ /* 0x000fe20000010000 */
[----:B------:R-:W-:Y:S01]  /*2d50*/  FADD.FTZ R2, RZ, R5 ;  /* 0x00000005ff027221 */ /* 0x000fe20000010000 */
[----:B-----5:R-:W-:Y:S01]  /*2d60*/  FADD.FTZ R63, R63, R76 ;  /* 0x0000004c3f3f7221 */ /* 0x020fe20000010000 */
[----:B------:R-:W3:Y:S01]  /*2d70*/  SHFL.BFLY PT, R3, R82, 0x2, 0x1f ;  /* 0x0c401f0052037f89 */ /* 0x000ee200000e0000 */
[----:B------:R-:W-:-:S02]  /*2d80*/  IMAD.MOV.U32 R76, RZ, RZ, RZ ;  /* 0x000000ffff4c7224 */ /* 0x000fc400078e00ff */
[----:B------:R-:W-:Y:S01]  /*2d90*/  FADD.FTZ R56, RZ, R56 ;  /* 0x00000038ff387221 */ /* 0x000fe20000010000 */
[----:B------:R-:W-:Y:S01]  /*2da0*/  CS2R R60, SRZ ;  /* 0x00000000003c7805 */ /* 0x000fe2000001ff00 */
[----:B------:R-:W4:Y:S01]  /*2db0*/  SHFL.BFLY PT, R91, R48, 0x2, 0x1f ;  /* 0x0c401f00305b7f89 */ /* 0x000f2200000e0000 */
[----:B------:R-:W-:Y:S01]  /*2dc0*/  FADD.FTZ R76, RZ, R76 ;  /* 0x0000004cff4c7221 */ /* 0x000fe20000010000 */
[----:B------:R-:W-:Y:S01]  /*2dd0*/  HFMA2.MMA R24, -RZ, RZ, 0, 0 ;  /* 0x00000000ff187435 */ /* 0x000fe200000001ff */
[----:B------:R-:W-:Y:S01]  /*2de0*/  MOV R20, RZ ;  /* 0x000000ff00147202 */ /* 0x000fe20000000f00 */
[----:B------:R-:W5:Y:S01]  /*2df0*/  SHFL.BFLY PT, R7, R2, 0x2, 0x1f ;  /* 0x0c401f0002077f89 */ /* 0x000f6200000e0000 */
[----:B------:R-:W-:Y:S01]  /*2e00*/  FADD.FTZ R61, RZ, R61 ;  /* 0x0000003dff3d7221 */ /* 0x000fe20000010000 */
[----:B------:R-:W-:Y:S02]  /*2e10*/  IMAD.MOV.U32 R22, RZ, RZ, RZ ;  /* 0x000000ffff167224 */ /* 0x000fe400078e00ff */
[----:B0-----:R-:W-:Y:S01]  /*2e20*/  FADD.FTZ R67, R67, R70 ;  /* 0x0000004643437221 */ /* 0x001fe20000010000 */
[----:B------:R-:W0:Y:S01]  /*2e30*/  SHFL.BFLY PT, R5, R0, 0x2, 0x1f ;  /* 0x0c401f0000057f89 */ /* 0x000e2200000e0000 */
[----:B------:R-:W-:-:S02]  /*2e40*/  MOV R26, RZ ;  /* 0x000000ff001a7202 */ /* 0x000fc40000000f00 */
[----:B------:R-:W-:Y:S01]  /*2e50*/  CS2R R30, SRZ ;  /* 0x00000000001e7805 */ /* 0x000fe2000001ff00 */
[----:B------:R-:W-:Y:S01]  /*2e60*/  HFMA2.MMA R70, -RZ, RZ, 0, 0 ;  /* 0x00000000ff467435 */ /* 0x000fe200000001ff */
[----:B------:R-:W0:Y:S01]  /*2e70*/  SHFL.BFLY PT, R17, R6, 0x2, 0x1f ;  /* 0x0c401f0006117f89 */ /* 0x000e2200000e0000 */
[----:B-1----:R-:W-:Y:S01]  /*2e80*/  FADD.FTZ R10, R10, R21 ;  /* 0x000000150a0a7221 */ /* 0x002fe20000010000 */
[----:B------:R-:W-:Y:S01]  /*2e90*/  FADD.FTZ R18, RZ, R20 ;  /* 0x00000014ff127221 */ /* 0x000fe20000010000 */
[----:B------:R-:W-:Y:S01]  /*2ea0*/  FADD.FTZ R20, RZ, R22 ;  /* 0x00000016ff147221 */ /* 0x000fe20000010000 */
[----:B--2---:R-:W-:Y:S01]  /*2eb0*/  FADD.FTZ R44, R44, R14 ;  /* 0x0000000e2c2c7221 */ /* 0x004fe20000010000 */
[----:B------:R-:W-:Y:S01]  /*2ec0*/  MOV R14, RZ ;  /* 0x000000ff000e7202 */ /* 0x000fe20000000f00 */
[----:B------:R-:W1:Y:S01]  /*2ed0*/  SHFL.BFLY PT, R21, R64, 0x2, 0x1f ;  /* 0x0c401f0040157f89 */ /* 0x000e6200000e0000 */
[----:B------:R-:W-:Y:S01]  /*2ee0*/  FADD.FTZ R22, RZ, R24 ;  /* 0x00000018ff167221 */ /* 0x000fe20000010000 */
[----:B---3--:R-:W-:Y:S01]  /*2ef0*/  FADD.FTZ R82, R82, R3 ;  /* 0x0000000352527221 */ /* 0x008fe20000010000 */
[----:B------:R-:W-:Y:S01]  /*2f00*/  FADD.FTZ R24, RZ, R26 ;  /* 0x0000001aff187221 */ /* 0x000fe20000010000 */
[----:B------:R-:W-:Y:S01]  /*2f10*/  FADD.FTZ R68, RZ, R14 ;  /* 0x0000000eff447221 */ /* 0x000fe20000010000 */
[----:B------:R-:W2:Y:S01]  /*2f20*/  SHFL.BFLY PT, R3, R66, 0x2, 0x1f ;  /* 0x0c401f0042037f89 */ /* 0x000ea200000e0000 */
[----:B----4-:R-:W-:Y:S01]  /*2f30*/  FADD.FTZ R48, R48, R91 ;  /* 0x0000005b30307221 */ /* 0x010fe20000010000 */
[----:B------:R-:W-:Y:S01]  /*2f40*/  MOV R91, RZ ;  /* 0x000000ff005b7202 */ /* 0x000fe20000000f00 */
[----:B------:R-:W-:Y:S01]  /*2f50*/  FADD.FTZ R58, RZ, R58 ;  /* 0x0000003aff3a7221 */ /* 0x000fe20000010000 */
[----:B------:R-:W3:Y:S01]  /*2f60*/  SHFL.BFLY PT, R14, R68, 0x2, 0x1f ;  /* 0x0c401f00440e7f89 */ /* 0x000ee200000e0000 */
[----:B-----5:R-:W-:Y:S01]  /*2f70*/  FADD.FTZ R2, R2, R7 ;  /* 0x0000000702027221 */ /* 0x020fe20000010000 */
[----:B------:R-:W-:Y:S01]  /*2f80*/  FADD.FTZ R26, RZ, R31 ;  /* 0x0000001fff1a7221 */ /* 0x000fe20000010000 */
[----:B------:R-:W-:Y:S01]  /*2f90*/  FADD.FTZ R91, RZ, R91 ;  /* 0x0000005bff5b7221 */ /* 0x000fe20000010000 */
[----:B------:R-:W4:Y:S01]  /*2fa0*/  SHFL.BFLY PT, R23, R16, 0x2, 0x1f ;  /* 0x0c401f0010177f89 */ /* 0x000f2200000e0000 */
[----:B0-----:R-:W-:Y:S01]  /*2fb0*/  FADD.FTZ R0, R0, R5 ;  /* 0x0000000500007221 */ /* 0x001fe20000010000 */
[----:B------:R-:W-:Y:S01]  /*2fc0*/  FADD.FTZ R70, RZ, R70 ;  /* 0x00000046ff467221 */ /* 0x000fe20000010000 */
[----:B------:R-:W-:Y:S01]  /*2fd0*/  CS2R R52, SRZ ;  /* 0x0000000000347805 */ /* 0x000fe2000001ff00 */
[----:B------:R-:W0:Y:S01]  /*2fe0*/  SHFL.BFLY PT, R5, R2, 0x1, 0x1f ;  /* 0x0c201f0002057f89 */ /* 0x000e2200000e0000 */
[----:B------:R-:W-:Y:S01]  /*2ff0*/  FADD.FTZ R6, R6, R17 ;  /* 0x0000001106067221 */ /* 0x000fe20000010000 */
[----:B------:R-:W-:Y:S01]  /*3000*/  HFMA2.MMA R50, -RZ, RZ, 0, 0 ;  /* 0x00000000ff327435 */ /* 0x000fe200000001ff */
[----:B------:R-:W-:Y:S01]  /*3010*/  IMAD.MOV.U32 R69, RZ, RZ, RZ ;  /* 0x000000ffff457224 */ /* 0x000fe200078e00ff */
[----:B------:R-:W5:Y:S01]  /*3020*/  SHFL.BFLY PT, R17, R59, 0x2, 0x1f ;  /* 0x0c401f003b117f89 */ /* 0x000f6200000e0000 */
[----:B------:R-:W-:Y:S01]  /*3030*/  FADD.FTZ R52, RZ, R52 ;  /* 0x00000034ff347221 */ /* 0x000fe20000010000 */
[----:B------:R-:W-:Y:S01]  /*3040*/  FADD.FTZ R65, RZ, R65 ;  /* 0x00000041ff417221 */ /* 0x000fe20000010000 */
[----:B-1----:R-:W-:Y:S01]  /*3050*/  FADD.FTZ R64, R64, R21 ;  /* 0x0000001540407221 */ /* 0x002fe20000010000 */
[----:B------:R-:W1:Y:S01]  /*3060*/  SHFL.BFLY PT, R33, R28, 0x2, 0x1f ;  /* 0x0c401f001c217f89 */ /* 0x000e6200000e0000 */
[----:B------:R-:W-:Y:S01]  /*3070*/  FADD.FTZ R69, RZ, R69 ;  /* 0x00000045ff457221 */ /* 0x000fe20000010000 */
[----:B------:R-:W-:Y:S01]  /*3080*/  FADD.FTZ R53, RZ, R53 ;  /* 0x00000035ff357221 */ /* 0x000fe20000010000 */
[----:B------:R-:W-:Y:S01]  /*3090*/  FADD.FTZ R62, RZ, R62 ;  /* 0x0000003eff3e7221 */ /* 0x000fe20000010000 */
[----:B------:R-:W1:Y:S01]  /*30a0*/  SHFL.BFLY PT, R21, R76, 0x2, 0x1f ;  /* 0x0c401f004c157f89 */ /* 0x000e6200000e0000 */
[----:B--2---:R-:W-:Y:S01]  /*30b0*/  FADD.FTZ R66, R66, R3 ;  /* 0x0000000342427221 */ /* 0x004fe20000010000 */
[----:B------:R-:W-:Y:S01]  /*30c0*/  HFMA2.MMA R3, -RZ, RZ, 0, 0 ;  /* 0x00000000ff037435 */ /* 0x000fe200000001ff */
[----:B------:R-:W-:Y:S01]  /*30d0*/  FADD.FTZ R50, RZ, R50 ;  /* 0x00000032ff327221 */ /* 0x000fe20000010000 */
[----:B---3--:R-:W-:Y:S01]  /*30e0*/  FADD.FTZ R68, R68, R14 ;  /* 0x0000000e44447221 */ /* 0x008fe20000010000 */
[----:B------:R-:W-:Y:S01]  /*30f0*/  MOV R14, RZ ;  /* 0x000000ff000e7202 */ /* 0x000fe20000000f00 */
[----:B------:R-:W2:Y:S01]  /*3100*/  SHFL.BFLY PT, R19, R8, 0x2, 0x1f ;  /* 0x0c401f0008137f89 */ /* 0x000ea200000e0000 */
[----:B------:R-:W-:Y:S01]  /*3110*/  FADD.FTZ R60, RZ, R60 ;  /* 0x0000003cff3c7221 */ /* 0x000fe20000010000 */
[----:B----4-:R-:W-:Y:S01]  /*3120*/  FADD.FTZ R16, R16, R23 ;  /* 0x0000001710107221 */ /* 0x010fe20000010000 */
[----:B------:R-:W-:Y:S01]  /*3130*/  FADD.FTZ R57, RZ, R57 ;  /* 0x00000039ff397221 */ /* 0x000fe20000010000 */
[----:B------:R-:W-:Y:S01]  /*3140*/  FADD.FTZ R71, RZ, R14 ;  /* 0x0000000eff477221 */ /* 0x000fe20000010000 */
[----:B------:R-:W3:Y:S01]  /*3150*/  SHFL.BFLY PT, R9, R4, 0x2, 0x1f ;  /* 0x0c401f0004097f89 */ /* 0x000ee200000e0000 */
[----:B------:R-:W-:Y:S01]  /*3160*/  FADD.FTZ R3, RZ, R3 ;  /* 0x00000003ff037221 */ /* 0x000fe20000010000 */
[----:B0-----:R-:W-:Y:S01]  /*3170*/  FADD.FTZ R5, R2, R5 ;  /* 0x0000000502057221 */ /* 0x001fe20000010000 */
[----:B------:R-:W-:Y:S01]  /*3180*/  MOV R34, RZ ;  /* 0x000000ff00227202 */ /* 0x000fe20000000f00 */
[----:B------:R-:W0:Y:S01]  /*3190*/  SHFL.BFLY PT, R14, R71, 0x2, 0x1f ;  /* 0x0c401f00470e7f89 */ /* 0x000e2200000e0000 */
[----:B-----5:R-:W-:Y:S01]  /*31a0*/  FADD.FTZ R59, R59, R17 ;  /* 0x000000113b3b7221 */ /* 0x020fe20000010000 */
[----:B------:R-:W-:Y:S01]  /*31b0*/  FADD.FTZ R55, RZ, R55 ;  /* 0x00000037ff377221 */ /* 0x000fe20000010000 */
[----:B------:R-:W-:Y:S01]  /*31c0*/  HFMA2.MMA R32, -RZ, RZ, 0, 0 ;  /* 0x00000000ff207435 */ /* 0x000fe200000001ff */
[----:B------:R-:W4:Y:S01]  /*31d0*/  SHFL.BFLY PT, R17, R3, 0x2, 0x1f ;  /* 0x0c401f0003117f89 */ /* 0x000f2200000e0000 */
[----:B-1----:R-:W-:Y:S01]  /*31e0*/  FADD.FTZ R28, R28, R33 ;  /* 0x000000211c1c7221 */ /* 0x002fe20000010000 */
[----:B------:R-:W-:Y:S01]  /*31f0*/  FADD.FTZ R34, RZ, R34 ;  /* 0x00000022ff227221 */ /* 0x000fe20000010000 */
[----:B------:R-:W-:Y:S01]  /*3200*/  MOV R81, RZ ;  /* 0x000000ff00517202 */ /* 0x000fe20000000f00 */
[----:B------:R-:W1:Y:S01]  /*3210*/  SHFL.BFLY PT, R7, R56, 0x2, 0x1f ;  /* 0x0c401f0038077f89 */ /* 0x000e6200000e0000 */
[----:B------:R-:W-:Y:S01]  /*3220*/  FADD.FTZ R76, R76, R21 ;  /* 0x000000154c4c7221 */ /* 0x000fe20000010000 */
[----:B------:R-:W-:Y:S01]  /*3230*/  MOV R40, RZ ;  /* 0x000000ff00287202 */ /* 0x000fe20000000f00 */
[----:B------:R-:W-:Y:S01]  /*3240*/  FADD.FTZ R30, RZ, R30 ;  /* 0x0000001eff1e7221 */ /* 0x000fe20000010000 */
[----:B------:R-:W5:Y:S01]  /*3250*/  SHFL.BFLY PT, R21, R16, 0x1, 0x1f ;  /* 0x0c201f0010157f89 */ /* 0x000f6200000e0000 */
[----:B------:R-:W-:Y:S01]  /*3260*/  FADD.FTZ R81, RZ, R81 ;  /* 0x00000051ff517221 */ /* 0x000fe20000010000 */
[----:B------:R-:W-:Y:S01]  /*3270*/  FADD.FTZ R32, RZ, R32 ;  /* 0x00000020ff207221 */ /* 0x000fe20000010000 */
[----:B--2---:R-:W-:Y:S01]  /*3280*/  FADD.FTZ R8, R8, R19 ;  /* 0x0000001308087221 */ /* 0x004fe20000010000 */
[----:B------:R-:W2:Y:S01]  /*3290*/  SHFL.BFLY PT, R92, R61, 0x2, 0x1f ;  /* 0x0c401f003d5c7f89 */ /* 0x000ea200000e0000 */
[----:B------:R-:W-:-:S02]  /*32a0*/  IMAD.MOV.U32 R42, RZ, RZ, RZ ;  /* 0x000000ffff2a7224 */ /* 0x000fc400078e00ff */
[----:B------:R-:W-:Y:S01]  /*32b0*/  FADD.FTZ R40, RZ, R40 ;  /* 0x00000028ff287221 */ /* 0x000fe20000010000 */
[----:B------:R-:W-:Y:S01]  /*32c0*/  HFMA2.MMA R38, -RZ, RZ, 0, 0 ;  /* 0x00000000ff267435 */ /* 0x000fe200000001ff */
[----:B------:R-:W2:Y:S01]  /*32d0*/  SHFL.BFLY PT, R33, R28, 0x1, 0x1f ;  /* 0x0c201f001c217f89 */ /* 0x000ea200000e0000 */
[----:B---3--:R-:W-:Y:S01]  /*32e0*/  FADD.FTZ R4, R4, R9 ;  /* 0x0000000904047221 */ /* 0x008fe20000010000 */
[----:B------:R-:W-:Y:S01]  /*32f0*/  FADD.FTZ R42, RZ, R42 ;  /* 0x0000002aff2a7221 */ /* 0x000fe20000010000 */
[----:B------:R-:W-:Y:S02]  /*3300*/  IMAD.MOV.U32 R36, RZ, RZ, RZ ;  /* 0x000000ffff247224 */ /* 0x000fe400078e00ff */
[----:B0-----:R-:W-:Y:S01]  /*3310*/  FADD.FTZ R71, R71, R14 ;  /* 0x0000000e47477221 */ /* 0x001fe20000010000 */
[----:B------:R-:W0:Y:S01]  /*3320*/  SHFL.BFLY PT, R9, R58, 0x2, 0x1f ;  /* 0x0c401f003a097f89 */ /* 0x000e2200000e0000 */
[----:B------:R-:W-:Y:S01]  /*3330*/  FADD.FTZ R36, RZ, R36 ;  /* 0x00000024ff247221 */ /* 0x000fe20000010000 */
[----:B----4-:R-:W-:-:S02]  /*3340*/  FADD.FTZ R13, R3, R17 ;  /* 0x00000011030d7221 */ /* 0x010fc40000010000 */
[----:B------:R-:W3:Y:S01]  /*3350*/  SHFL.BFLY PT, R14, R91, 0x2, 0x1f ;  /* 0x0c401f005b0e7f89 */ /* 0x000ee200000e0000 */
[----:B------:R-:W-:Y:S01]  /*3360*/  FADD.FTZ R38, RZ, R38 ;  /* 0x00000026ff267221 */ /* 0x000fe20000010000 */
[----:B-1----:R-:W-:Y:S02]  /*3370*/  FADD.FTZ R56, R56, R7 ;  /* 0x0000000738387221 */ /* 0x002fe40000010000 */
[----:B------:R-:W1:Y:S01]  /*3380*/  SHFL.BFLY PT, R27, R22, 0x2, 0x1f ;  /* 0x0c401f00161b7f89 */ /* 0x000e6200000e0000 */
[----:B-----5:R-:W-:-:S03]  /*3390*/  FADD.FTZ R16, R16, R21 ;  /* 0x0000001510107221 */ /* 0x020fc60000010000 */
[----:B------:R-:W4:Y:S01]  /*33a0*/  SHFL.BFLY PT, R31, R26, 0x2, 0x1f ;  /* 0x0c401f001a1f7f89 */ /* 0x000f2200000e0000 */
[----:B--2---:R-:W-:-:S03]  /*33b0*/  FADD.FTZ R61, R61, R92 ;  /* 0x0000005c3d3d7221 */ /* 0x004fc60000010000 */
[----:B------:R-:W2:Y:S01]  /*33c0*/  SHFL.BFLY PT, R17, R8, 0x1, 0x1f ;  /* 0x0c201f0008117f89 */ /* 0x000ea200000e0000 */
[----:B------:R-:W-:Y:S01]  /*33d0*/  CS2R R92, SRZ ;  /* 0x00000000005c7805 */ /* 0x000fe2000001ff00 */
[----:B------:R-:W-:Y:S02]  /*33e0*/  FADD.FTZ R28, R28, R33 ;  /* 0x000000211c1c7221 */ /* 0x000fe40000010000 */
[----:B------:R-:W5:Y:S03]  /*33f0*/  SHFL.BFLY PT, R7, R70, 0x2, 0x1f ;  /* 0x0c401f0046077f89 */ /* 0x000f6600000e0000 */
[----:B------:R-:W-:Y:S01]  /*3400*/  FADD.FTZ R93, RZ, R93 ;  /* 0x0000005dff5d7221 */ /* 0x000fe20000010000 */
[----:B------:R-:W5:Y:S01]  /*3410*/  SHFL.BFLY PT, R3, R0, 0x1, 0x1f ;  /* 0x0c201f0000037f89 */ /* 0x000f6200000e0000 */
[----:B0-----:R-:W-:Y:S01]  /*3420*/  FADD.FTZ R58, R58, R9 ;  /* 0x000000093a3a7221 */ /* 0x001fe20000010000 */
[----:B------:R-:W-:Y:S01]  /*3430*/  FADD.FTZ R92, RZ, R92 ;  /* 0x0000005cff5c7221 */ /* 0x000fe20000010000 */
[----:B---3--:R-:W-:Y:S01]  /*3440*/  FADD.FTZ R91, R91, R14 ;  /* 0x0000000e5b5b7221 */ /* 0x008fe20000010000 */
[----:B------:R-:W-:Y:S01]  /*3450*/  IMAD.MOV.U32 R14, RZ, RZ, RZ ;  /* 0x000000ffff0e7224 */ /* 0x000fe200078e00ff */
[----:B------:R-:W0:Y:S01]  /*3460*/  SHFL.BFLY PT, R73, R52, 0x2, 0x1f ;  /* 0x0c401f0034497f89 */ /* 0x000e2200000e0000 */
[----:B-1----:R-:W-:-:S02]  /*3470*/  FADD.FTZ R22, R22, R27 ;  /* 0x0000001b16167221 */ /* 0x002fc40000010000 */
[----:B------:R-:W-:Y:S01]  /*3480*/  FADD.FTZ R2, RZ, R14 ;  /* 0x0000000eff027221 */ /* 0x000fe20000010000 */
[----:B------:R-:W1:Y:S01]  /*3490*/  SHFL.BFLY PT, R72, R69, 0x2, 0x1f ;  /* 0x0c401f0045487f89 */ /* 0x000e6200000e0000 */
[----:B----4-:R-:W-:-:S03]  /*34a0*/  FADD.FTZ R26, R26, R31 ;  /* 0x0000001f1a1a7221 */ /* 0x010fc60000010000 */
[----:B------:R-:W3:Y:S01]  /*34b0*/  SHFL.BFLY PT, R14, R2, 0x2, 0x1f ;  /* 0x0c401f00020e7f89 */ /* 0x000ee200000e0000 */
[----:B--2---:R-:W-:-:S03]  /*34c0*/  FADD.FTZ R8, R8, R17 ;  /* 0x0000001108087221 */ /* 0x004fc60000010000 */
[----:B------:R-:W2:Y:S01]  /*34d0*/  SHFL.BFLY PT, R75, R50, 0x2, 0x1f ;  /* 0x0c401f00324b7f89 */ /* 0x000ea200000e0000 */
[----:B-----5:R-:W-:-:S03]  /*34e0*/  FADD.FTZ R70, R70, R7 ;  /* 0x0000000746467221 */ /* 0x020fc60000010000 */
[----:B------:R-:W4:Y:S01]  /*34f0*/  SHFL.BFLY PT, R74, R65, 0x2, 0x1f ;  /* 0x0c401f00414a7f89 */ /* 0x000f2200000e0000 */
[----:B------:R-:W-:-:S03]  /*3500*/  FADD.FTZ R0, R0, R3 ;  /* 0x0000000300007221 */ /* 0x000fc60000010000 */
[----:B------:R-:W5:Y:S04]  /*3510*/  SHFL.BFLY PT, R96, R53, 0x2, 0x1f ;  /* 0x0c401f0035607f89 */ /* 0x000f6800000e0000 */
[----:B------:R-:W5:Y:S01]  /*3520*/  SHFL.BFLY PT, R25, R20, 0x2, 0x1f ;  /* 0x0c401f0014197f89 */ /* 0x000f6200000e0000 */
[----:B0-----:R-:W-:-:S03]  /*3530*/  FADD.FTZ R52, R52, R73 ;  /* 0x0000004934347221 */ /* 0x001fc60000010000 */
[----:B------:R-:W0:Y:S01]  /*3540*/  SHFL.BFLY PT, R29, R24, 0x2, 0x1f ;  /* 0x0c401f00181d7f89 */ /* 0x000e2200000e0000 */
[----:B-1----:R-:W-:Y:S01]  /*3550*/  FADD.FTZ R69, R69, R72 ;  /* 0x0000004845457221 */ /* 0x002fe20000010000 */
[----:B------:R-:W-:Y:S01]  /*3560*/  CS2R R72, SRZ ;  /* 0x0000000000487805 */ /* 0x000fe2000001ff00 */
[----:B---3--:R-:W-:Y:S01]  /*3570*/  FADD.FTZ R21, R2, R14 ;  /* 0x0000000e02157221 */ /* 0x008fe20000010000 */
[----:B------:R-:W-:Y:S01]  /*3580*/  HFMA2.MMA R14, -RZ, RZ, 0, 0 ;  /* 0x00000000ff0e7435 */ /* 0x000fe200000001ff */
[----:B------:R-:W1:Y:S01]  /*3590*/  SHFL.BFLY PT, R9, R93, 0x2, 0x1f ;  /* 0x0c401f005d097f89 */ /* 0x000e6200000e0000 */
[----:B--2---:R-:W-:Y:S02]  /*35a0*/  FADD.FTZ R50, R50, R75 ;  /* 0x0000004b32327221 */ /* 0x004fe40000010000 */
[----:B------:R-:W-:Y:S01]  /*35b0*/  FADD.FTZ R72, RZ, R72 ;  /* 0x00000048ff487221 */ /* 0x000fe20000010000 */
[----:B------:R-:W2:Y:S01]  /*35c0*/  SHFL.BFLY PT, R27, R62, 0x2, 0x1f ;  /* 0x0c401f003e1b7f89 */ /* 0x000ea200000e0000 */
[----:B------:R-:W-:Y:S01]  /*35d0*/  FADD.FTZ R73, RZ, R73 ;  /* 0x00000049ff497221 */ /* 0x000fe20000010000 */
[----:B----4-:R-:W-:Y:S01]  /*35e0*/  FADD.FTZ R65, R65, R74 ;  /* 0x0000004a41417221 */ /* 0x010fe20000010000 */
[----:B------:R-:W-:Y:S01]  /*35f0*/  CS2R R74, SRZ ;  /* 0x00000000004a7805 */ /* 0x000fe2000001ff00 */
[----:B------:R-:W3:Y:S01]  /*3600*/  SHFL.BFLY PT, R17, R59, 0x1, 0x1f ;  /* 0x0c201f003b117f89 */ /* 0x000ee200000e0000 */
[----:B------:R-:W-:Y:S01]  /*3610*/  FADD.FTZ R33, RZ, R14 ;  /* 0x0000000eff217221 */ /* 0x000fe20000010000 */
[----:B-----5:R-:W-:-:S02]  /*3620*/  FADD.FTZ R53, R53, R96 ;  /* 0x0000006035357221 */ /* 0x020fc40000010000 */
[----:B------:R-:W4:Y:S01]  /*3630*/  SHFL.BFLY PT, R23, R60, 0x2, 0x1f ;  /* 0x0c401f003c177f89 */ /* 0x000f2200000e0000 */
[----:B------:R-:W-:Y:S01]  /*3640*/  FADD.FTZ R75, RZ, R75 ;  /* 0x0000004bff4b7221 */ /* 0x000fe20000010000 */
[----:B------:R-:W-:Y:S01]  /*3650*/  FADD.FTZ R20, R20, R25 ;  /* 0x0000001914147221 */ /* 0x000fe20000010000 */
[----:B------:R-:W-:Y:S01]  /*3660*/  FADD.FTZ R74, RZ, R74 ;  /* 0x0000004aff4a7221 */ /* 0x000fe20000010000 */
[----:B------:R-:W5:Y:S01]  /*3670*/  SHFL.BFLY PT, R14, R33, 0x2, 0x1f ;  /* 0x0c401f00210e7f89 */ /* 0x000f6200000e0000 */
[----:B0-----:R-:W-:-:S03]  /*3680*/  FADD.FTZ R24, R24, R29 ;  /* 0x0000001d18187221 */ /* 0x001fc60000010000 */
[----:B------:R-:W0:Y:S04]  /*3690*/  SHFL.BFLY PT, R7, R92, 0x2, 0x1f ;  /* 0x0c401f005c077f89 */ /* 0x000e2800000e0000 */
[----:B------:R-:W0:Y:S01]  /*36a0*/  SHFL.BFLY PT, R31, R26, 0x1, 0x1f ;  /* 0x0c201f001a1f7f89 */ /* 0x000e2200000e0000 */
[----:B-1----:R-:W-:-:S03]  /*36b0*/  FADD.FTZ R93, R93, R9 ;  /* 0x000000095d5d7221 */ /* 0x002fc60000010000 */
[----:B------:R-:W1:Y:S01]  /*36c0*/  SHFL.BFLY PT, R3, R54, 0x1, 0x1f ;  /* 0x0c201f0036037f89 */ /* 0x000e6200000e0000 */
[----:B--2---:R-:W-:-:S03]  /*36d0*/  FADD.FTZ R62, R62, R27 ;  /* 0x0000001b3e3e7221 */ /* 0x004fc60000010000 */
[----:B------:R-:W2:Y:S01]  /*36e0*/  SHFL.BFLY PT, R25, R57, 0x2, 0x1f ;  /* 0x0c401f0039197f89 */ /* 0x000ea200000e0000 */
[----:B---3--:R-:W-:-:S03]  /*36f0*/  FADD.FTZ R59, R59, R17 ;  /* 0x000000113b3b7221 */ /* 0x008fc60000010000 */
[----:B------:R-:W3:Y:S01]  /*3700*/  SHFL.BFLY PT, R29, R72, 0x2, 0x1f ;  /* 0x0c401f00481d7f89 */ /* 0x000ee200000e0000 */
[----:B----4-:R-:W-:Y:S01]  /*3710*/  FADD.FTZ R60, R60, R23 ;  /* 0x000000173c3c7221 */ /* 0x010fe20000010000 */
[----:B-----5:R-:W-:Y:S01]  /*3720*/  FADD.FTZ R33, R33, R14 ;  /* 0x0000000e21217221 */ /* 0x020fe20000010000 */
[----:B------:R-:W-:Y:S01]  /*3730*/  MOV R14, RZ ;  /* 0x000000ff000e7202 */ /* 0x000fe20000000f00 */
[----:B------:R-:W4:Y:S01]  /*3740*/  SHFL.BFLY PT, R2, R53, 0x1, 0x1f ;  /* 0x0c201f0035027f89 */ /* 0x000f2200000e0000 */
[----:B0-----:R-:W-:-:S03]  /*3750*/  FADD.FTZ R92, R92, R7 ;  /* 0x000000075c5c7221 */ /* 0x001fc60000010000 */
[----:B------:R-:W0:Y:S01]  /*3760*/  SHFL.BFLY PT, R49, R18, 0x2, 0x1f ;  /* 0x0c401f0012317f89 */ /* 0x000e2200000e0000 */
[----:B------:R-:W-:Y:S01]  /*3770*/  FADD.FTZ R17, RZ, R14 ;  /* 0x0000000eff117221 */ /* 0x000fe20000010000 */
[----:B------:R-:W-:Y:S02]  /*3780*/  FADD.FTZ R26, R26, R31 ;  /* 0x0000001f1a1a7221 */ /* 0x000fe40000010000 */
[----:B------:R-:W5:Y:S01]  /*3790*/  SHFL.BFLY PT, R9, R6, 0x1, 0x1f ;  /* 0x0c201f0006097f89 */ /* 0x000f6200000e0000 */
[----:B-1----:R-:W-:-:S03]  /*37a0*/  FADD.FTZ R54, R54, R3 ;  /* 0x0000000336367221 */ /* 0x002fc60000010000 */
[----:B------:R-:W1:Y:S01]  /*37b0*/  SHFL.BFLY PT, R27, R73, 0x2, 0x1f ;  /* 0x0c401f00491b7f89 */ /* 0x000e6200000e0000 */
[----:B--2---:R-:W-:-:S03]  /*37c0*/  FADD.FTZ R57, R57, R25 ;  /* 0x0000001939397221 */ /* 0x004fc60000010000 */
[----:B------:R-:W2:Y:S01]  /*37d0*/  SHFL.BFLY PT, R23, R75, 0x2, 0x1f ;  /* 0x0c401f004b177f89 */ /* 0x000ea200000e0000 */
[----:B---3--:R-:W-:-:S03]  /*37e0*/  FADD.FTZ R72, R72, R29 ;  /* 0x0000001d48487221 */ /* 0x008fc60000010000 */
[----:B------:R-:W3:Y:S04]  /*37f0*/  SHFL.BFLY PT, R7, R4, 0x1, 0x1f ;  /* 0x0c201f0004077f89 */ /* 0x000ee800000e0000 */
[----:B------:R-:W3:Y:S01]  /*3800*/  SHFL.BFLY PT, R31, R64, 0x1, 0x1f ;  /* 0x0c201f00401f7f89 */ /* 0x000ee200000e0000 */
[----:B----4-:R-:W-:-:S03]  /*3810*/  FADD.FTZ R53, R53, R2 ;  /* 0x0000000235357221 */ /* 0x010fc60000010000 */
[----:B------:R-:W4:Y:S01]  /*3820*/  SHFL.BFLY PT, R3, R66, 0x1, 0x1f ;  /* 0x0c201f0042037f89 */ /* 0x000f2200000e0000 */
[----:B0-----:R-:W-:-:S03]  /*3830*/  FADD.FTZ R18, R18, R49 ;  /* 0x0000003112127221 */ /* 0x001fc60000010000 */
[----:B------:R-:W0:Y:S01]  /*3840*/  SHFL.BFLY PT, R14, R17, 0x2, 0x1f ;  /* 0x0c401f00110e7f89 */ /* 0x000e2200000e0000 */
[----:B-----5:R-:W-:-:S03]  /*3850*/  FADD.FTZ R6, R6, R9 ;  /* 0x0000000906067221 */ /* 0x020fc60000010000 */
[----:B------:R-:W5:Y:S01]  /*3860*/  SHFL.BFLY PT, R39, R34, 0x2, 0x1f ;  /* 0x0c401f0022277f89 */ /* 0x000f6200000e0000 */
[----:B-1----:R-:W-:-:S03]  /*3870*/  FADD.FTZ R73, R73, R27 ;  /* 0x0000001b49497221 */ /* 0x002fc60000010000 */
[----:B------:R-:W1:Y:S01]  /*3880*/  SHFL.BFLY PT, R25, R74, 0x2, 0x1f ;  /* 0x0c401f004a197f89 */ /* 0x000e6200000e0000 */
[----:B--2---:R-:W-:-:S03]  /*3890*/  FADD.FTZ R75, R75, R23 ;  /* 0x000000174b4b7221 */ /* 0x004fc60000010000 */
[----:B------:R-:W2:Y:S01]  /*38a0*/  SHFL.BFLY PT, R29, R24, 0x1, 0x1f ;  /* 0x0c201f00181d7f89 */ /* 0x000ea200000e0000 */
[----:B---3--:R-:W-:-:S03]  /*38b0*/  FADD.FTZ R4, R4, R7 ;  /* 0x0000000704047221 */ /* 0x008fc60000010000 */
[----:B------:R-:W3:Y:S01]  /*38c0*/  SHFL.BFLY PT, R2, R65, 0x1, 0x1f ;  /* 0x0c201f0041027f89 */ /* 0x000ee200000e0000 */
[----:B------:R-:W-:-:S03]  /*38d0*/  FADD.FTZ R31, R64, R31 ;  /* 0x0000001f401f7221 */ /* 0x000fc60000010000 */
[----:B------:R-:W3:Y:S01]  /*38e0*/  SHFL.BFLY PT, R9, R58, 0x1, 0x1f ;  /* 0x0c201f003a097f89 */ /* 0x000ee200000e0000 */
[----:B----4-:R-:W-:-:S03]  /*38f0*/  FADD.FTZ R66, R66, R3 ;  /* 0x0000000342427221 */ /* 0x010fc60000010000 */
[----:B------:R-:W4:Y:S01]  /*3900*/  SHFL.BFLY PT, R23, R18, 0x1, 0x1f ;  /* 0x0c201f0012177f89 */ /* 0x000f2200000e0000 */
[----:B0-----:R-:W-:Y:S01]  /*3910*/  FADD.FTZ R3, R17, R14 ;  /* 0x0000000e11037221 */ /* 0x001fe20000010000 */
[----:B------:R-:W-:Y:S02]  /*3920*/  IMAD.MOV.U32 R14, RZ, RZ, RZ ;  /* 0x000000ffff0e7224 */ /* 0x000fe400078e00ff */
[----:B------:R-:W0:Y:S01]  /*3930*/  SHFL.BFLY PT, R94, R55, 0x2, 0x1f ;  /* 0x0c401f00375e7f89 */ /* 0x000e2200000e0000 */
[----:B-----5:R-:W-:Y:S01]  /*3940*/  FADD.FTZ R34, R34, R39 ;  /* 0x0000002722227221 */ /* 0x020fe20000010000 */
[----:B------:R-:W-:Y:S02]  /*3950*/  FADD.FTZ R17, RZ, R14 ;  /* 0x0000000eff117221 */ /* 0x000fe40000010000 */
        /* <DEDUP_REMOVED lines=21> */
[----:B------:R-:W-:Y:S01]  /*3ab0*/  FADD.FTZ R39, R17, R14 ;  /* 0x0000000e11277221 */ /* 0x000fe20000010000 */
[----:B------:R-:W-:Y:S02]  /*3ac0*/  HFMA2.MMA R14, -RZ, RZ, 0, 0 ;  /* 0x00000000ff0e7435 */ /* 0x000fe400000001ff */
[----:B------:R-:W3:Y:S01]  /*3ad0*/  SHFL.BFLY PT, R45, R40, 0x2, 0x1f ;  /* 0x0c401f00282d7f89 */ /* 0x000ee200000e0000 */
[----:B----4-:R-:W-:Y:S01]  /*3ae0*/  FADD.FTZ R81, R81, R46 ;  /* 0x0000002e51517221 */ /* 0x010fe20000010000 */
[----:B------:R-:W-:Y:S02]  /*3af0*/  MOV R46, RZ ;  /* 0x000000ff002e7202 */ /* 0x000fe40000000f00 */
[----:B------:R-:W4:Y:S01]  /*3b00*/  SHFL.BFLY PT, R9, R68, 0x1, 0x1f ;  /* 0x0c201f0044097f89 */ /* 0x000f2200000e0000 */
[----:B0-----:R-:W-:Y:S02]  /*3b10*/  FADD.FTZ R32, R32, R37 ;  /* 0x0000002520207221 */ /* 0x001fe40000010000 */
[----:B------:R-:W-:Y:S01]  /*3b20*/  FADD.FTZ R46, RZ, R46 ;  /* 0x0000002eff2e7221 */ /* 0x000fe20000010000 */
[----:B------:R-:W0:Y:S01]  /*3b30*/  SHFL.BFLY PT, R47, R42, 0x2, 0x1f ;  /* 0x0c401f002a2f7f89 */ /* 0x000e2200000e0000 */
[----:B-----5:R-:W-:Y:S01]  /*3b40*/  FADD.FTZ R30, R30, R35 ;  /* 0x000000231e1e7221 */ /* 0x020fe20000010000 */
[----:B------:R-:W-:-:S02]  /*3b50*/  FADD.FTZ R17, RZ, R14 ;  /* 0x0000000eff117221 */ /* 0x000fc40000010000 */
        /* <DEDUP_REMOVED lines=73> */
[----:B--2---:R-:W-:Y:S01]  /*3ff0*/  FADD.FTZ R36, R36, R41 ;  /* 0x0000002924247221 */ /* 0x004fe20000010000 */
[----:B------:R-:W-:Y:S02]  /*4000*/  MOV R11, R2 ;  /* 0x00000002000b7202 */ /* 0x000fe40000000f00 */
        /* <DEDUP_REMOVED lines=10> */
[----:B------:R0:W0:Y:S01]  /*40b0*/  SHFL.BFLY PT, R14, R45, 0x1, 0x1f ;  /* 0x0c201f002d0e7f89 */ /* 0x00002200000e0000 */
[----:B-1----:R-:W-:Y:S01]  /*40c0*/  FADD.FTZ R52, R52, R79 ;  /* 0x0000004f34347221 */ /* 0x002fe20000010000 */
[----:B--2---:R-:W-:Y:S01]  /*40d0*/  FADD.FTZ R10, R55, R10 ;  /* 0x0000000a370a7221 */ /* 0x004fe20000010000 */
[----:B---3--:R-:W-:Y:S01]  /*40e0*/  FADD.FTZ R82, R67, R82 ;  /* 0x0000005243527221 */ /* 0x008fe20000010000 */
[----:B------:R-:W-:Y:S01]  /*40f0*/  FADD.FTZ R88, R69, R88 ;  /* 0x0000005845587221 */ /* 0x000fe20000010000 */
[----:B----4-:R-:W-:Y:S01]  /*4100*/  FADD.FTZ R41, R33, R74 ;  /* 0x0000004a21297221 */ /* 0x010fe20000010000 */
[----:B0-----:R-:W-:-:S07]  /*4110*/  FADD.FTZ R43, R3, R76 ;  /* 0x0000004c032b7221 */ /* 0x001fce0000010000 */
.L_x_5833:
[----:B------:R-:W-:Y:S01]  /*4120*/  LOP3.LUT R2, R89, 0x7, RZ, 0xc0, !PT ;  /* 0x0000000759027812 */ /* 0x000fe200078ec0ff */
[----:B------:R-:W0:Y:S01]  /*4130*/  S2R R12, SR_TID.X ;  /* 0x00000000000c7919 */ /* 0x000e220000002100 */
[----:B------:R-:W-:Y:S01]  /*4140*/  LOP3.LUT R77, R77, 0xffffffc0, RZ, 0xc0, !PT ;  /* 0xffffffc04d4d7812 */ /* 0x000fe200078ec0ff */
[----:B------:R-:W-:Y:S05]  /*4150*/  WARPSYNC.ALL ;  /* 0x0000000000007948 */ /* 0x000fea0003800000 */
[----:B------:R-:W-:Y:S01]  /*4160*/  BAR.SYNC.DEFER_BLOCKING 0x0 ;  /* 0x0000000000007b1d */ /* 0x000fe20000010000 */
[----:B------:R-:W-:Y:S01]  /*4170*/  ISETP.NE.AND P0, PT, R2, RZ, PT ;  /* 0x000000ff0200720c */ /* 0x000fe20003f05270 */
[----:B------:R-:W-:Y:S01]  /*4180*/  FADD.FTZ R45, R45, R14 ;  /* 0x0000000e2d2d7221 */ /* 0x000fe20000010000 */
[----:B------:R-:W-:-:S02]  /*4190*/  IMAD.SHL.U32 R90, R90, 0x100, RZ ;  /* 0x000001005a5a7824 */ /* 0x000fc400078e00ff */
[----:B------:R-:W-:Y:S01]  /*41a0*/  ISETP.NE.OR P0, PT, R77, 0x40, P0 ;  /* 0x000000404d00780c */ /* 0x000fe20000705670 */
[----:B------:R-:W-:-:S12]  /*41b0*/  BSSY B0, `(.L_x_5626) ;  /* 0x000004b000007945 */ /* 0x000fd80003800000 */
[----:B------:R-:W-:Y:S05]  /*41c0*/  @P0 BRA `(.L_x_5627) ;  /* 0x0000000400240947 */ /* 0x000fea0003800000 */
[----:B------:R-:W1:Y:S01]  /*41d0*/  S2UR UR5, SR_CgaCtaId ;  /* 0x00000000000579c3 */ /* 0x000e620000008800 */
[----:B------:R-:W-:Y:S01]  /*41e0*/  UMOV UR4, 0x400 ;  /* 0x0000040000047882 */ /* 0x000fe20000000000 */
[----:B------:R-:W-:Y:S01]  /*41f0*/  SHF.R.S32.HI R2, RZ, 0x1f, R89 ;  /* 0x0000001fff027819 */ /* 0x000fe20000011459 */
[----:B------:R-:W-:-:S03]  /*4200*/  UIADD3 UR4, UR4, 0x20, URZ ;  /* 0x0000002004047890 */ /* 0x000fc6000fffe03f */
[----:B------:R-:W-:Y:S01]  /*4210*/  LEA.HI R3, R2, R89, RZ, 0x3 ;  /* 0x0000005902037211 */ /* 0x000fe200078f18ff */
[----:B------:R-:W-:-:S03]  /*4220*/  HFMA2.MMA R2, -RZ, RZ, 0, 0 ;  /* 0x00000000ff027435 */ /* 0x000fc600000001ff */
        /* <DEDUP_REMOVED lines=67> */
.L_x_5627:
[----:B------:R-:W-:Y:S05]  /*4660*/  BSYNC B0 ;  /* 0x0000000000007941 */ /* 0x000fea0003800000 */
.L_x_5626:
[----:B------:R-:W-:Y:S01]  /*4670*/  BAR.SYNC.DEFER_BLOCKING 0x0 ;  /* 0x0000000000007b1d */ /* 0x000fe20000010000 */
[----:B------:R-:W-:Y:S02]  /*4680*/  ISETP.NE.AND P0, PT, R2, RZ, PT ;  /* 0x000000ff0200720c */ /* 0x000fe40003f05270 */
[C---:B01----:R-:W-:Y:S02]  /*4690*/  IADD3 R3, R12.reuse, 0x1f, RZ ;  /* 0x0000001f0c037810 */ /* 0x043fe40007ffe0ff */
[C---:B------:R-:W-:Y:S01]  /*46a0*/  ISETP.GT.OR P1, PT, R12.reuse, 0x3f, P0 ;  /* 0x0000003f0c00780c */ /* 0x040fe20000724670 */
[----:B------:R-:W-:Y:S01]  /*46b0*/  BSSY B0, `(.L_x_5628) ;  /* 0x000008e000007945 */ /* 0x000fe20003800000 */
[----:B------:R-:W-:Y:S02]  /*46c0*/  LOP3.LUT R2, R12, 0xffffffe0, RZ, 0xc0, !PT ;  /* 0xffffffe00c027812 */ /* 0x000fe400078ec0ff */
[----:B------:R-:W-:Y:S02]  /*46d0*/  ISETP.GT.U32.AND P3, PT, R3, 0x3e, PT ;  /* 0x0000003e0300780c */ /* 0x000fe40003f64070 */
[----:B------:R-:W-:-:S02]  /*46e0*/  ISETP.NE.OR P4, PT, R2, 0x20, P0 ;  /* 0x000000200200780c */ /* 0x000fc40000785670 */
[----:B------:R-:W-:-:S05]  /*46f0*/  ISETP.GT.OR P2, PT, R12, 0x1f, P0 ;  /* 0x0000001f0c00780c */ /* 0x000fca0000744670 */
[----:B------:R-:W-:Y:S08]  /*4700*/  @P1 BRA `(.L_x_5629) ;  /* 0x0000000800201947 */ /* 0x000ff00003800000 */
        /* <DEDUP_REMOVED lines=129> */
[----:B0-----:R-:W-:Y:S02]  /*4f20*/  FADD.FTZ R73, R73, R12 ;  /* 0x0000000c49497221 */ /* 0x001fe40000010000 */
[----:B------:R-:W0:Y:S01]  /*4f30*/  LDS R12, [R2+0x390] ;  /* 0x00039000020c7984 */ /* 0x000e220000000800 */
[----:B-1----:R-:W-:-:S03]  /*4f40*/  FADD.FTZ R62, R62, R3 ;  /* 0x000000033e3e7221 */ /* 0x002fc60000010000 */
[----:B------:R-:W1:Y:S01]  /*4f50*/  LDS R3, [R2+0x2d0] ;  /* 0x0002d00002037984 */ /* 0x000e620000000800 */
[----:B--2---:R-:W-:Y:S01]  /*4f60*/  FADD.FTZ R88, R88, R13 ;  /* 0x0000000d58587221 */ /* 0x004fe20000010000 */
[----:B0-----:R-:W-:Y:S01]  /*4f70*/  FADD.FTZ R7, R7, R12 ;  /* 0x0000000c07077221 */ /* 0x001fe20000010000 */
[----:B-1----:R-:W-:-:S07]  /*4f80*/  FADD.FTZ R82, R82, R3 ;  /* 0x0000000352527221 */ /* 0x002fce0000010000 */
.L_x_5629:
[----:B------:R-:W-:Y:S05]  /*4f90*/  BSYNC B0 ;  /* 0x0000000000007941 */ /* 0x000fea0003800000 */
.L_x_5628:
        /* <DEDUP_REMOVED lines=75> */
.L_x_5631:
[----:B------:R-:W-:Y:S05]  /*5450*/  BSYNC B0 ;  /* 0x0000000000007941 */ /* 0x000fea0003800000 */
.L_x_5630:
[----:B------:R-:W-:Y:S06]  /*5460*/  BAR.SYNC.DEFER_BLOCKING 0x0 ;  /* 0x0000000000007b1d */ /* 0x000fec0000010000 */
[----:B------:R-:W-:Y:S04]  /*5470*/  BSSY B0, `(.L_x_5632) ;  /* 0x000008a000007945 */ /* 0x000fe80003800000 */
        /* <DEDUP_REMOVED lines=9> */
[----:B------:R-:W0:Y:S04]  /*5510*/  LDS R3, [R2+0x10] ;  /* 0x0000100002037984 */ /* 0x000e280000000800 */
[----:B------:R-:W1:Y:S04]  /*5520*/  LDS R12, [R2] ;  /* 0x00000000020c7984 */ /* 0x000e680000000800 */
        /* <DEDUP_REMOVED lines=71> */
[----:B0-----:R-:W-:-:S03]  /*59a0*/  FADD.FTZ R46, R46, R39 ;  /* 0x000000272e2e7221 */ /* 0x001fc60000010000 */
[----:B------:R-:W0:Y:S01]  /*59b0*/  LDS R74, [R2+0x3c0] ;  /* 0x0003c000024a7984 */ /* 0x000e220000000800 */
[----:B-1----:R-:W-:Y:S01]  /*59c0*/  FADD.FTZ R56, R56, R33 ;  /* 0x0000002138387221 */ /* 0x002fe20000010000 */
[----:B--2---:R-:W-:Y:S02]  /*59d0*/  FADD.FTZ R34, R34, R3 ;  /* 0x0000000322227221 */ /* 0x004fe40000010000 */
        /* <DEDUP_REMOVED lines=51> */
.L_x_5633:
[----:B------:R-:W-:Y:S05]  /*5d10*/  BSYNC B0 ;  /* 0x0000000000007941 */ /* 0x000fea0003800000 */
.L_x_5632:
[----:B------:R-:W-:Y:S06]  /*5d20*/  BAR.SYNC.DEFER_BLOCKING 0x0 ;  /* 0x0000000000007b1d */ /* 0x000fec0000010000 */
[----:B------:R-:W-:Y:S05]  /*5d30*/  @P3 EXIT ;  /* 0x000000000000394d */ /* 0x000fea0003800000 */
[----:B------:R-:W1:Y:S01]  /*5d40*/  S2UR UR5, SR_CTAID.Y ;  /* 0x00000000000579c3 */ /* 0x000e620000002600 */
[----:B------:R-:W-:Y:S01]  /*5d50*/  ULDC UR4, c[0x0][0xc] ;  /* 0x0000030000047ab9 */ /* 0x000fe20000000800 */
[----:B------:R-:W-:-:S06]  /*5d60*/  ULDC UR6, c[0x0][0x14] ;  /* 0x0000050000067ab9 */ /* 0x000fcc0000000800 */
[----:B------:R-:W2:Y:S01]  /*5d70*/  S2UR UR7, SR_CTAID.X ;  /* 0x00000000000779c3 */ /* 0x000ea20000002500 */
[----:B-1----:R-:W-:-:S04]  /*5d80*/  UIMAD UR4, UR5, UR4, URZ ;  /* 0x00000004050472a4 */ /* 0x002fc8000f8e023f */
[----:B------:R-:W-:Y:S02]  /*5d90*/  UIMAD UR4, UR4, UR6, URZ ;  /* 0x00000006040472a4 */ /* 0x000fe4000f8e023f */
[----:B--2---:R-:W-:Y:S01]  /*5da0*/  UIMAD UR6, UR7, UR6, URZ ;  /* 0x00000006070672a4 */ /* 0x004fe2000f8e023f */
[----:B------:R-:W-:Y:S11]  /*5db0*/  @P0 EXIT ;  /* 0x000000000000094d */ /* 0x000ff60003800000 */
[----:B------:R-:W1:Y:S01]  /*5dc0*/  S2UR UR8, SR_CTAID.Z ;  /* 0x00000000000879c3 */ /* 0x000e620000002700 */
[----:B------:R-:W-:Y:S01]  /*5dd0*/  SHF.R.S32.HI R2, RZ, 0x1f, R89 ;  /* 0x0000001fff027819 */ /* 0x000fe20000011459 */
[----:B------:R-:W-:Y:S02]  /*5de0*/  USHF.L.U32 UR5, UR4, 0x8, URZ ;  /* 0x0000000804057899 */ /* 0x000fe4000800063f */
[----:B------:R-:W-:Y:S01]  /*5df0*/  USHF.L.U32 UR7, UR6, 0x8, URZ ;  /* 0x0000000806077899 */ /* 0x000fe2000800063f */
[----:B------:R-:W-:Y:S01]  /*5e00*/  LEA.HI R2, R2, R89, RZ, 0x3 ;  /* 0x0000005902027211 */ /* 0x000fe200078f18ff */
[----:B------:R-:W-:Y:S02]  /*5e10*/  USHF.R.S32.HI UR11, URZ, 0x1f, UR5 ;  /* 0x0000001f3f0b7899 */ /* 0x000fe40008011405 */
[----:B------:R-:W-:Y:S01]  /*5e20*/  USHF.R.S32.HI UR10, URZ, 0x1f, UR7 ;  /* 0x0000001f3f0a7899 */ /* 0x000fe20008011407 */
[----:B------:R-:W-:-:S05]  /*5e30*/  SHF.R.S32.HI R17, RZ, 0x3, R2 ;  /* 0x00000003ff117819 */ /* 0x000fca0000011402 */
[----:B------:R-:W-:Y:S01]  /*5e40*/  VIADD R12, R17, 0x4 ;  /* 0x00000004110c7836 */ /* 0x000fe20000000000 */
[----:B-1----:R-:W-:-:S04]  /*5e50*/  USHF.L.U32 UR8, UR8, 0x8, URZ ;  /* 0x0000000808087899 */ /* 0x002fc8000800063f */
[----:B------:R-:W-:Y:S02]  /*5e60*/  USHF.R.S32.HI UR9, URZ, 0x1f, UR8 ;  /* 0x0000001f3f097899 */ /* 0x000fe40008011408 */
[----:B------:R-:W-:-:S04]  /*5e70*/  UIADD3 UR5, UP0, UP1, UR5, UR7, UR8 ;  /* 0x0000000705057290 */ /* 0x000fc8000f91e008 */
[----:B------:R-:W-:Y:S02]  /*5e80*/  UIADD3.X UR9, UR11, UR10, UR9, UP0, UP1 ;  /* 0x0000000a0b097290 */ /* 0x000fe400087e2409 */
[----:B0-----:R-:W-:Y:S01]  /*5e90*/  IADD3 R3, P0, R17, UR5, RZ ;  /* 0x0000000511037c10 */ /* 0x001fe2000ff1e0ff */
[----:B------:R-:W-:-:S03]  /*5ea0*/  ULDC.64 UR10, c[0x0][0x210] ;  /* 0x00008400000a7ab9 */ /* 0x000fc60000000a00 */
[----:B------:R-:W-:Y:S02]  /*5eb0*/  LEA.HI.X.SX32 R14, R17, UR9, 0x1, P0 ;  /* 0x00000009110e7c11 */ /* 0x000fe400080f0eff */
[----:B------:R-:W-:-:S04]  /*5ec0*/  LEA R2, P0, R3, UR10, 0x2 ;  /* 0x0000000a03027c11 */ /* 0x000fc8000f8010ff */
[----:B------:R-:W-:Y:S02]  /*5ed0*/  LEA.HI.X R3, R3, UR11, R14, 0x2, P0 ;  /* 0x0000000b03037c11 */ /* 0x000fe400080f140e */
[----:B------:R-:W-:-:S03]  /*5ee0*/  IADD3 R13, P0, R12, UR5, RZ ;  /* 0x000000050c0d7c10 */ /* 0x000fc6000ff1e0ff */
[----:B------:R0:W-:Y:S01]  /*5ef0*/  STG.E desc[UR36][R2.64], R87 ;  /* 0x0000005702007986 */ /* 0x0001e2000c101924 */
[----:B------:R-:W-:Y:S02]  /*5f00*/  LEA.HI.X.SX32 R64, R12, UR9, 0x1, P0 ;  /* 0x000000090c407c11 */ /* 0x000fe400080f0eff */
[----:B------:R-:W-:Y:S02]  /*5f10*/  LEA R14, P0, R13, UR10, 0x2 ;  /* 0x0000000a0d0e7c11 */ /* 0x000fe4000f8010ff */
[----:B------:R-:W-:Y:S02]  /*5f20*/  IADD3 R12, R17, 0x8, RZ ;  /* 0x00000008110c7810 */ /* 0x000fe40007ffe0ff */
[----:B------:R-:W-:Y:S02]  /*5f30*/  LEA.HI.X R15, R13, UR11, R64, 0x2, P0 ;  /* 0x0000000b0d0f7c11 */ /* 0x000fe400080f1440 */
[----:B------:R-:W-:Y:S02]  /*5f40*/  IADD3 R13, R17, 0xc, RZ ;  /* 0x0000000c110d7810 */ /* 0x000fe40007ffe0ff */
[----:B------:R-:W-:Y:S01]  /*5f50*/  IADD3 R21, P0, R12, UR5, RZ ;  /* 0x000000050c157c10 */ /* 0x000fe2000ff1e0ff */
[----:B------:R1:W-:Y:S01]  /*5f60*/  STG.E desc[UR36][R14.64], R86 ;  /* 0x000000560e007986 */ /* 0x0003e2000c101924 */
[----:B------:R-:W-:-:S02]  /*5f70*/  IADD3 R33, P1, R13, UR5, RZ ;  /* 0x000000050d217c10 */ /* 0x000fc4000ff3e0ff */
[----:B------:R-:W-:Y:S02]  /*5f80*/  LEA.HI.X.SX32 R68, R12, UR9, 0x1, P0 ;  /* 0x000000090c447c11 */ /* 0x000fe400080f0eff */
[----:B------:R-:W-:Y:S02]  /*5f90*/  LEA R12, P0, R21, UR10, 0x2 ;  /* 0x0000000a150c7c11 */ /* 0x000fe4000f8010ff */
[----:B------:R-:W-:Y:S02]  /*5fa0*/  LEA.HI.X.SX32 R64, R13, UR9, 0x1, P1 ;  /* 0x000000090d407c11 */ /* 0x000fe400088f0eff */
[----:B------:R-:W-:Y:S01]  /*5fb0*/  LEA.HI.X R13, R21, UR11, R68, 0x2, P0 ;  /* 0x0000000b150d7c11 */ /* 0x000fe200080f1444 */
[----:B------:R-:W-:Y:S01]  /*5fc0*/  VIADD R21, R17, 0x10 ;  /* 0x0000001011157836 */ /* 0x000fe20000000000 */
[----:B0-----:R-:W-:Y:S02]  /*5fd0*/  LEA R2, P0, R33, UR10, 0x2 ;  /* 0x0000000a21027c11 */ /* 0x001fe4000f8010ff */
[----:B-1----:R-:W-:Y:S01]  /*5fe0*/  IADD3 R14, R17, 0x14, RZ ;  /* 0x00000014110e7810 */ /* 0x002fe20007ffe0ff */
[----:B------:R-:W-:Y:S01]  /*5ff0*/  STG.E desc[UR36][R12.64], R83 ;  /* 0x000000530c007986 */ /* 0x000fe2000c101924 */
[----:B------:R-:W-:-:S02]  /*6000*/  LEA.HI.X R3, R33, UR11, R64, 0x2, P0 ;  /* 0x0000000b21037c11 */ /* 0x000fc400080f1440 */
[C---:B------:R-:W-:Y:S02]  /*6010*/  IADD3 R39, P0, R21.reuse, UR5, RZ ;  /* 0x0000000515277c10 */ /* 0x040fe4000ff1e0ff */
[----:B------:R-:W-:Y:S01]  /*6020*/  IADD3 R33, P1, R14, UR5, RZ ;  /* 0x000000050e217c10 */ /* 0x000fe2000ff3e0ff */
[----:B------:R0:W-:Y:S01]  /*6030*/  STG.E desc[UR36][R2.64], R84 ;  /* 0x0000005402007986 */ /* 0x0001e2000c101924 */
[----:B------:R-:W-:Y:S02]  /*6040*/  LEA.HI.X.SX32 R64, R21, UR9, 0x1, P0 ;  /* 0x0000000915407c11 */ /* 0x000fe400080f0eff */
[----:B------:R-:W-:Y:S02]  /*6050*/  LEA R74, P0, R39, UR10, 0x2 ;  /* 0x0000000a274a7c11 */ /* 0x000fe4000f8010ff */
[----:B------:R-:W-:Y:S02]  /*6060*/  IADD3 R15, R17, 0x18, RZ ;  /* 0x00000018110f7810 */ /* 0x000fe40007ffe0ff */
[----:B------:R-:W-:-:S02]  /*6070*/  LEA.HI.X R75, R39, UR11, R64, 0x2, P0 ;  /* 0x0000000b274b7c11 */ /* 0x000fc400080f1440 */
[----:B------:R-:W-:Y:S02]  /*6080*/  LEA.HI.X.SX32 R14, R14, UR9, 0x1, P1 ;  /* 0x000000090e0e7c11 */ /* 0x000fe400088f0eff */
[----:B------:R-:W-:Y:S01]  /*6090*/  LEA R68, P0, R33, UR10, 0x2 ;  /* 0x0000000a21447c11 */ /* 0x000fe2000f8010ff */
[----:B0-----:R-:W-:Y:S01]  /*60a0*/  VIADD R2, R17, 0x1c ;  /* 0x0000001c11027836 */ /* 0x001fe20000000000 */
[----:B------:R-:W-:Y:S01]  /*60b0*/  IADD3 R21, P1, R15, UR5, RZ ;  /* 0x000000050f157c10 */ /* 0x000fe2000ff3e0ff */
[----:B------:R0:W-:Y:S01]  /*60c0*/  STG.E desc[UR36][R74.64], R80 ;  /* 0x000000504a007986 */ /* 0x0001e2000c101924 */
[----:B------:R-:W-:Y:S02]  /*60d0*/  LEA.HI.X R69, R33, UR11, R14, 0x2, P0 ;  /* 0x0000000b21457c11 */ /* 0x000fe400080f140e */
[----:B------:R-:W-:Y:S02]  /*60e0*/  LEA.HI.X.SX32 R12, R15, UR9, 0x1, P1 ;  /* 0x000000090f0c7c11 */ /* 0x000fe400088f0eff */
[----:B------:R-:W-:Y:S01]  /*60f0*/  LEA R14, P0, R21, UR10, 0x2 ;  /* 0x0000000a150e7c11 */ /* 0x000fe2000f8010ff */
[----:B------:R1:W-:Y:S01]  /*6100*/  STG.E desc[UR36][R68.64], R78 ;  /* 0x0000004e44007986 */ /* 0x0003e2000c101924 */
[----:B------:R-:W-:-:S02]  /*6110*/  IADD3 R3, R17, 0x20, RZ ;  /* 0x0000002011037810 */ /* 0x000fc40007ffe0ff */
[----:B------:R-:W-:Y:S02]  /*6120*/  LEA.HI.X R15, R21, UR11, R12, 0x2, P0 ;  /* 0x0000000b150f7c11 */ /* 0x000fe400080f140c */
[C---:B------:R-:W-:Y:S02]  /*6130*/  IADD3 R13, P0, R2.reuse, UR5, RZ ;  /* 0x00000005020d7c10 */ /* 0x040fe4000ff1e0ff */
[C---:B------:R-:W-:Y:S01]  /*6140*/  IADD3 R33, P1, R3.reuse, UR5, RZ ;  /* 0x0000000503217c10 */ /* 0x040fe2000ff3e0ff */
[----:B------:R2:W-:Y:S01]  /*6150*/  STG.E desc[UR36][R14.64], R0 ;  /* 0x000000000e007986 */ /* 0x0005e2000c101924 */
[----:B------:R-:W-:Y:S02]  /*6160*/  LEA.HI.X.SX32 R76, R2, UR9, 0x1, P0 ;  /* 0x00000009024c7c11 */ /* 0x000fe400080f0eff */
[----:B------:R-:W-:Y:S02]  /*6170*/  LEA.HI.X.SX32 R64, R3, UR9, 0x1, P1 ;  /* 0x0000000903407c11 */ /* 0x000fe400088f0eff */
[----:B------:R-:W-:-:S02]  /*6180*/  LEA R12, P0, R13, UR10, 0x2 ;  /* 0x0000000a0d0c7c11 */ /* 0x000fc4000f8010ff */
[----:B------:R-:W-:Y:S02]  /*6190*/  LEA R2, P1, R33, UR10, 0x2 ;  /* 0x0000000a21027c11 */ /* 0x000fe4000f8210ff */
[----:B------:R-:W-:Y:S02]  /*61a0*/  IADD3 R21, R17, 0x24, RZ ;  /* 0x0000002411157810 */ /* 0x000fe40007ffe0ff */
[----:B------:R-:W-:Y:S02]  /*61b0*/  LEA.HI.X R13, R13, UR11, R76, 0x2, P0 ;  /* 0x0000000b0d0d7c11 */ /* 0x000fe400080f144c */
[----:B------:R-:W-:Y:S01]  /*61c0*/  LEA.HI.X R3, R33, UR11, R64, 0x2, P1 ;  /* 0x0000000b21037c11 */ /* 0x000fe200088f1440 */
[----:B------:R-:W-:Y:S01]  /*61d0*/  VIADD R33, R17, 0x28 ;  /* 0x0000002811217836 */ /* 0x000fe20000000000 */
[----:B------:R-:W-:Y:S01]  /*61e0*/  IADD3 R51, P0, R21, UR5, RZ ;  /* 0x0000000515337c10 */ /* 0x000fe2000ff1e0ff */
[----:B------:R-:W-:Y:S01]  /*61f0*/  STG.E desc[UR36][R12.64], R5 ;  /* 0x000000050c007986 */ /* 0x000fe2000c101924 */
[----:B------:R-:W-:-:S02]  /*6200*/  IADD3 R39, R17, 0x2c, RZ ;  /* 0x0000002c11277810 */ /* 0x000fc40007ffe0ff */
[----:B------:R-:W-:Y:S01]  /*6210*/  LEA.HI.X.SX32 R64, R21, UR9, 0x1, P0 ;  /* 0x0000000915407c11 */ /* 0x000fe200080f0eff */
[----:B------:R3:W-:Y:S01]  /*6220*/  STG.E desc[UR36][R2.64], R4 ;  /* 0x0000000402007986 */ /* 0x0007e2000c101924 */
[----:B0-----:R-:W-:Y:S02]  /*6230*/  LEA R74, P0, R51, UR10, 0x2 ;  /* 0x0000000a334a7c11 */ /* 0x001fe4000f8010ff */
[----:B------:R-:W-:Y:S02]  /*6240*/  IADD3 R49, P1, R33, UR5, RZ ;  /* 0x0000000521317c10 */ /* 0x000fe4000ff3e0ff */
[----:B------:R-:W-:Y:S02]  /*6250*/  LEA.HI.X R75, R51, UR11, R64, 0x2, P0 ;  /* 0x0000000b334b7c11 */ /* 0x000fe400080f1440 */
[----:B------:R-:W-:Y:S02]  /*6260*/  IADD3 R21, P2, R39, UR5, RZ ;  /* 0x0000000527157c10 */ /* 0x000fe4000ff5e0ff */
[----:B------:R-:W-:Y:S01]  /*6270*/  LEA.HI.X.SX32 R76, R33, UR9, 0x1, P1 ;  /* 0x00000009214c7c11 */ /* 0x000fe200088f0eff */
[----:B------:R0:W-:Y:S01]  /*6280*/  STG.E desc[UR36][R74.64], R6 ;  /* 0x000000064a007986 */ /* 0x0001e2000c101924 */
[----:B-1----:R-:W-:-:S02]  /*6290*/  LEA R68, P0, R49, UR10, 0x2 ;  /* 0x0000000a31447c11 */ /* 0x002fc4000f8010ff */
[----:B------:R-:W-:Y:S02]  /*62a0*/  LEA.HI.X.SX32 R64, R39, UR9, 0x1, P2 ;  /* 0x0000000927407c11 */ /* 0x000fe400090f0eff */
[----:B--2---:R-:W-:Y:S02]  /*62b0*/  LEA R14, P1, R21, UR10, 0x2 ;  /* 0x0000000a150e7c11 */ /* 0x004fe4000f8210ff */
[----:B------:R-:W-:Y:S01]  /*62c0*/  LEA.HI.X R69, R49, UR11, R76, 0x2, P0 ;  /* 0x0000000b31457c11 */ /* 0x000fe200080f144c */
[C---:B------:R-:W-:Y:S01]  /*62d0*/  VIADD R49, R17.reuse, 0x34 ;  /* 0x0000003411317836 */ /* 0x040fe20000000000 */
[----:B------:R-:W-:Y:S02]  /*62e0*/  IADD3 R39, R17, 0x30, RZ ;  /* 0x0000003011277810 */ /* 0x000fe40007ffe0ff */
[----:B------:R-:W-:Y:S01]  /*62f0*/  LEA.HI.X R15, R21, UR11, R64, 0x2, P1 ;  /* 0x0000000b150f7c11 */ /* 0x000fe200088f1440 */
[----:B------:R-:W-:Y:S01]  /*6300*/  STG.E desc[UR36][R68.64], R8 ;  /* 0x0000000844007986 */ /* 0x000fe2000c101924 */
[----:B------:R-:W-:-:S02]  /*6310*/  IADD3 R21, P0, R39, UR5, RZ ;  /* 0x0000000527157c10 */ /* 0x000fc4000ff1e0ff */
[----:B------:R-:W-:Y:S01]  /*6320*/  IADD3 R0, P1, R49, UR5, RZ ;  /* 0x0000000531007c10 */ /* 0x000fe2000ff3e0ff */
[----:B------:R-:W-:Y:S01]  /*6330*/  STG.E desc[UR36][R14.64], R19 ;  /* 0x000000130e007986 */ /* 0x000fe2000c101924 */
[----:B------:R-:W-:Y:S02]  /*6340*/  LEA.HI.X.SX32 R80, R39, UR9, 0x1, P0 ;  /* 0x0000000927507c11 */ /* 0x000fe400080f0eff */
[----:B------:R-:W-:Y:S02]  /*6350*/  LEA.HI.X.SX32 R49, R49, UR9, 0x1, P1 ;  /* 0x0000000931317c11 */ /* 0x000fe400088f0eff */
[----:B------:R-:W-:Y:S02]  /*6360*/  LEA R78, P0, R21, UR10, 0x2 ;  /* 0x0000000a154e7c11 */ /* 0x000fe4000f8010ff */
[----:B------:R-:W-:Y:S02]  /*6370*/  LEA R76, P1, R0, UR10, 0x2 ;  /* 0x0000000a004c7c11 */ /* 0x000fe4000f8210ff */
[----:B---3--:R-:W-:-:S02]  /*6380*/  IADD3 R2, R17, 0x3c, RZ ;  /* 0x0000003c11027810 */ /* 0x008fc40007ffe0ff */
[----:B------:R-:W-:Y:S02]  /*6390*/  IADD3 R51, R17, 0x38, RZ ;  /* 0x0000003811337810 */ /* 0x000fe40007ffe0ff */
[----:B------:R-:W-:Y:S02]  /*63a0*/  LEA.HI.X R79, R21, UR11, R80, 0x2, P0 ;  /* 0x0000000b154f7c11 */ /* 0x000fe400080f1450 */
[----:B------:R-:W-:Y:S01]  /*63b0*/  LEA.HI.X R77, R0, UR11, R49, 0x2, P1 ;  /* 0x0000000b004d7c11 */ /* 0x000fe200088f1431 */
[----:B------:R-:W-:Y:S01]  /*63c0*/  VIADD R0, R17, 0x40 ;  /* 0x0000004011007836 */ /* 0x000fe20000000000 */
[C---:B------:R-:W-:Y:S01]  /*63d0*/  IADD3 R4, P0, R2.reuse, UR5, RZ ;  /* 0x0000000502047c10 */ /* 0x040fe2000ff1e0ff */
[----:B------:R-:W-:Y:S01]  /*63e0*/  STG.E desc[UR36][R78.64], R16 ;  /* 0x000000104e007986 */ /* 0x000fe2000c101924 */
[----:B------:R-:W-:Y:S02]  /*63f0*/  IADD3 R33, P2, R51, UR5, RZ ;  /* 0x0000000533217c10 */ /* 0x000fe4000ff5e0ff */
[----:B------:R-:W-:Y:S01]  /*6400*/  LEA.HI.X.SX32 R21, R2, UR9, 0x1, P0 ;  /* 0x0000000902157c11 */ /* 0x000fe200080f0eff */
[----:B------:R-:W-:Y:S01]  /*6410*/  STG.E desc[UR36][R76.64], R18 ;  /* 0x000000124c007986 */ /* 0x000fe2000c101924 */
[----:B0-----:R-:W-:-:S02]  /*6420*/  LEA R74, P0, R4, UR10, 0x2 ;  /* 0x0000000a044a7c11 */ /* 0x001fc4000f8010ff */
[----:B------:R-:W-:Y:S02]  /*6430*/  LEA.HI.X.SX32 R64, R51, UR9, 0x1, P2 ;  /* 0x0000000933407c11 */ /* 0x000fe400090f0eff */
[----:B------:R-:W-:Y:S02]  /*6440*/  IADD3 R5, P1, R0, UR5, RZ ;  /* 0x0000000500057c10 */ /* 0x000fe4000ff3e0ff */
[----:B------:R-:W-:Y:S02]  /*6450*/  LEA R12, P2, R33, UR10, 0x2 ;  /* 0x0000000a210c7c11 */ /* 0x000fe4000f8410ff */
[----:B------:R-:W-:Y:S02]  /*6460*/  IADD3 R3, R17, 0x44, RZ ;  /* 0x0000004411037810 */ /* 0x000fe40007ffe0ff */
[----:B------:R-:W-:Y:S02]  /*6470*/  LEA.HI.X R75, R4, UR11, R21, 0x2, P0 ;  /* 0x0000000b044b7c11 */ /* 0x000fe400080f1415 */
[----:B------:R-:W-:-:S02]  /*6480*/  LEA.HI.X.SX32 R0, R0, UR9, 0x1, P1 ;  /* 0x0000000900007c11 */ /* 0x000fc400088f0eff */
[----:B------:R-:W-:Y:S02]  /*6490*/  LEA R4, P0, R5, UR10, 0x2 ;  /* 0x0000000a05047c11 */ /* 0x000fe4000f8010ff */
[----:B------:R-:W-:Y:S01]  /*64a0*/  LEA.HI.X R13, R33, UR11, R64, 0x2, P2 ;  /* 0x0000000b210d7c11 */ /* 0x000fe200090f1440 */
[C---:B------:R-:W-:Y:S01]  /*64b0*/  VIADD R33, R17.reuse, 0x4c ;  /* 0x0000004c11217836 */ /* 0x040fe20000000000 */
[----:B------:R-:W-:Y:S02]  /*64c0*/  IADD3 R21, R17, 0x48, RZ ;  /* 0x0000004811157810 */ /* 0x000fe40007ffe0ff */
[----:B------:R-:W-:Y:S01]  /*64d0*/  IADD3 R6, P2, R3, UR5, RZ ;  /* 0x0000000503067c10 */ /* 0x000fe2000ff5e0ff */
[----:B------:R0:W-:Y:S01]  /*64e0*/  STG.E desc[UR36][R12.64], R20 ;  /* 0x000000140c007986 */ /* 0x0001e2000c101924 */
[----:B------:R-:W-:Y:S02]  /*64f0*/  LEA.HI.X R5, R5, UR11, R0, 0x2, P0 ;  /* 0x0000000b05057c11 */ /* 0x000fe400080f1400 */
[----:B------:R-:W-:Y:S01]  /*6500*/  IADD3 R0, P0, R21, UR5, RZ ;  /* 0x0000000515007c10 */ /* 0x000fe2000ff1e0ff */
[----:B------:R1:W-:Y:S01]  /*6510*/  STG.E desc[UR36][R74.64], R22 ;  /* 0x000000164a007986 */ /* 0x0003e2000c101924 */
[----:B------:R-:W-:-:S02]  /*6520*/  LEA.HI.X.SX32 R3, R3, UR9, 0x1, P2 ;  /* 0x0000000903037c11 */ /* 0x000fc400090f0eff */
[C---:B------:R-:W-:Y:S01]  /*6530*/  LEA R2, P1, R6.reuse, UR10, 0x2 ;  /* 0x0000000a06027c11 */ /* 0x040fe2000f8210ff */
[----:B------:R-:W-:Y:S01]  /*6540*/  STG.E desc[UR36][R4.64], R24 ;  /* 0x0000001804007986 */ /* 0x000fe2000c101924 */
[----:B------:R-:W-:Y:S02]  /*6550*/  LEA.HI.X.SX32 R21, R21, UR9, 0x1, P0 ;  /* 0x0000000915157c11 */ /* 0x000fe400080f0eff */
[----:B------:R-:W-:Y:S01]  /*6560*/  LEA.HI.X R3, R6, UR11, R3, 0x2, P1 ;  /* 0x0000000b06037c11 */ /* 0x000fe200088f1403 */
[C---:B0-----:R-:W-:Y:S01]  /*6570*/  VIADD R20, R17.reuse, 0x64 ;  /* 0x0000006411147836 */ /* 0x041fe20000000000 */
[----:B------:R-:W-:Y:S02]  /*6580*/  LEA R80, P0, R0, UR10, 0x2 ;  /* 0x0000000a00507c11 */ /* 0x000fe4000f8010ff */
[----:B------:R-:W-:Y:S01]  /*6590*/  IADD3 R39, R17, 0x50, RZ ;  /* 0x0000005011277810 */ /* 0x000fe20007ffe0ff */
[----:B------:R-:W-:Y:S01]  /*65a0*/  STG.E desc[UR36][R2.64], R26 ;  /* 0x0000001a02007986 */ /* 0x000fe2000c101924 */
[----:B------:R-:W-:Y:S01]  /*65b0*/  IADD3 R6, P1, R33, UR5, RZ ;  /* 0x0000000521067c10 */ /* 0x000fe2000ff3e0ff */
[C---:B-1----:R-:W-:Y:S01]  /*65c0*/  VIADD R22, R17.reuse, 0x7c ;  /* 0x0000007c11167836 */ /* 0x042fe20000000000 */
[----:B------:R-:W-:-:S02]  /*65d0*/  IADD3 R16, R17, 0x54, RZ ;  /* 0x0000005411107810 */ /* 0x000fc40007ffe0ff */
[----:B------:R-:W-:Y:S01]  /*65e0*/  LEA.HI.X R81, R0, UR11, R21, 0x2, P0 ;  /* 0x0000000b00517c11 */ /* 0x000fe200080f1415 */
[----:B------:R-:W-:Y:S01]  /*65f0*/  VIADD R0, R17, 0x58 ;  /* 0x0000005811007836 */ /* 0x000fe20000000000 */
[----:B------:R-:W-:Y:S02]  /*6600*/  IADD3 R8, P2, R39, UR5, RZ ;  /* 0x0000000527087c10 */ /* 0x000fe4000ff5e0ff */
[----:B------:R-:W-:Y:S01]  /*6610*/  LEA.HI.X.SX32 R33, R33, UR9, 0x1, P1 ;  /* 0x0000000921217c11 */ /* 0x000fe200088f0eff */
[----:B------:R-:W-:Y:S01]  /*6620*/  STG.E desc[UR36][R80.64], R28 ;  /* 0x0000001c50007986 */ /* 0x000fe2000c101924 */
[----:B------:R-:W-:Y:S02]  /*6630*/  IADD3 R18, P0, R16, UR5, RZ ;  /* 0x0000000510127c10 */ /* 0x000fe4000ff1e0ff */
[----:B------:R-:W-:Y:S02]  /*6640*/  LEA R68, P1, R6, UR10, 0x2 ;  /* 0x0000000a06447c11 */ /* 0x000fe4000f8210ff */
[----:B------:R-:W-:-:S02]  /*6650*/  LEA.HI.X.SX32 R39, R39, UR9, 0x1, P2 ;  /* 0x0000000927277c11 */ /* 0x000fc400090f0eff */
[----:B------:R-:W-:Y:S02]  /*6660*/  LEA.HI.X.SX32 R19, R16, UR9, 0x1, P0 ;  /* 0x0000000910137c11 */ /* 0x000fe400080f0eff */
[----:B------:R-:W-:Y:S02]  /*6670*/  LEA R14, P2, R8, UR10, 0x2 ;  /* 0x0000000a080e7c11 */ /* 0x000fe4000f8410ff */
[----:B------:R-:W-:Y:S02]  /*6680*/  LEA.HI.X R69, R6, UR11, R33, 0x2, P1 ;  /* 0x0000000b06457c11 */ /* 0x000fe400088f1421 */
[----:B------:R-:W-:Y:S02]  /*6690*/  LEA R76, P0, R18, UR10, 0x2 ;  /* 0x0000000a124c7c11 */ /* 0x000fe4000f8010ff */
[----:B------:R-:W-:Y:S01]  /*66a0*/  IADD3 R6, R17, 0x5c, RZ ;  /* 0x0000005c11067810 */ /* 0x000fe20007ffe0ff */
[----:B------:R-:W-:Y:S01]  /*66b0*/  STG.E desc[UR36][R68.64], R30 ;  /* 0x0000001e44007986 */ /* 0x000fe2000c101924 */
[----:B------:R-:W-:-:S02]  /*66c0*/  IADD3 R16, P1, R0, UR5, RZ ;  /* 0x0000000500107c10 */ /* 0x000fc4000ff3e0ff */
[----:B------:R-:W-:Y:S02]  /*66d0*/  LEA.HI.X R15, R8, UR11, R39, 0x2, P2 ;  /* 0x0000000b080f7c11 */ /* 0x000fe400090f1427 */
[----:B------:R-:W-:Y:S02]  /*66e0*/  LEA.HI.X R77, R18, UR11, R19, 0x2, P0 ;  /* 0x0000000b124d7c11 */ /* 0x000fe400080f1413 */
[----:B------:R-:W-:Y:S01]  /*66f0*/  IADD3 R8, P2, R6, UR5, RZ ;  /* 0x0000000506087c10 */ /* 0x000fe2000ff5e0ff */
[----:B------:R-:W-:Y:S01]  /*6700*/  STG.E desc[UR36][R14.64], R32 ;  /* 0x000000200e007986 */ /* 0x000fe2000c101924 */
[----:B------:R-:W-:Y:S02]  /*6710*/  LEA.HI.X.SX32 R19, R0, UR9, 0x1, P1 ;  /* 0x0000000900137c11 */ /* 0x000fe400088f0eff */
[----:B------:R-:W-:Y:S01]  /*6720*/  LEA R18, P0, R16, UR10, 0x2 ;  /* 0x0000000a10127c11 */ /* 0x000fe2000f8010ff */
[----:B------:R-:W-:Y:S01]  /*6730*/  STG.E desc[UR36][R76.64], R34 ;  /* 0x000000224c007986 */ /* 0x000fe2000c101924 */
[----:B------:R-:W-:-:S02]  /*6740*/  LEA.HI.X.SX32 R21, R6, UR9, 0x1, P2 ;  /* 0x0000000906157c11 */ /* 0x000fc400090f0eff */
[----:B------:R-:W-:Y:S02]  /*6750*/  LEA R12, P1, R8, UR10, 0x2 ;  /* 0x0000000a080c7c11 */ /* 0x000fe4000f8210ff */
[----:B------:R-:W-:Y:S02]  /*6760*/  LEA.HI.X R19, R16, UR11, R19, 0x2, P0 ;  /* 0x0000000b10137c11 */ /* 0x000fe400080f1413 */
[C---:B------:R-:W-:Y:S02]  /*6770*/  IADD3 R16, R17.reuse, 0x60, RZ ;  /* 0x0000006011107810 */ /* 0x040fe40007ffe0ff */
[----:B------:R-:W-:Y:S01]  /*6780*/  LEA.HI.X R13, R8, UR11, R21, 0x2, P1 ;  /* 0x0000000b080d7c11 */ /* 0x000fe200088f1415 */
[----:B------:R0:W-:Y:S01]  /*6790*/  STG.E desc[UR36][R18.64], R36 ;  /* 0x0000002412007986 */ /* 0x0001e2000c101924 */
[----:B------:R-:W-:Y:S02]  /*67a0*/  IADD3 R0, P0, R16, UR5, RZ ;  /* 0x0000000510007c10 */ /* 0x000fe4000ff1e0ff */
[----:B------:R-:W-:Y:S01]  /*67b0*/  IADD3 R6, P1, R20, UR5, RZ ;  /* 0x0000000514067c10 */ /* 0x000fe2000ff3e0ff */
[----:B------:R1:W-:Y:S01]  /*67c0*/  STG.E desc[UR36][R12.64], R38 ;  /* 0x000000260c007986 */ /* 0x0003e2000c101924 */
[----:B------:R-:W-:-:S02]  /*67d0*/  IADD3 R21, R17, 0x68, RZ ;  /* 0x0000006811157810 */ /* 0x000fc40007ffe0ff */
[----:B------:R-:W-:Y:S02]  /*67e0*/  LEA.HI.X.SX32 R39, R16, UR9, 0x1, P0 ;  /* 0x0000000910277c11 */ /* 0x000fe400080f0eff */
[----:B------:R-:W-:Y:S02]  /*67f0*/  LEA.HI.X.SX32 R33, R20, UR9, 0x1, P1 ;  /* 0x0000000914217c11 */ /* 0x000fe400088f0eff */
[----:B------:R-:W-:Y:S01]  /*6800*/  LEA R78, P0, R0, UR10, 0x2 ;  /* 0x0000000a004e7c11 */ /* 0x000fe2000f8010ff */
[C---:B0-----:R-:W-:Y:S01]  /*6810*/  VIADD R18, R17.reuse, 0x94 ;  /* 0x0000009411127836 */ /* 0x041fe20000000000 */
[----:B------:R-:W-:Y:S02]  /*6820*/  LEA R74, P1, R6, UR10, 0x2 ;  /* 0x0000000a064a7c11 */ /* 0x000fe4000f8210ff */
[----:B------:R-:W-:Y:S02]  /*6830*/  IADD3 R4, R17, 0x6c, RZ ;  /* 0x0000006c11047810 */ /* 0x000fe40007ffe0ff */
[----:B------:R-:W-:-:S02]  /*6840*/  IADD3 R8, P2, R21, UR5, RZ ;  /* 0x0000000515087c10 */ /* 0x000fc4000ff5e0ff */
[----:B------:R-:W-:Y:S01]  /*6850*/  LEA.HI.X R79, R0, UR11, R39, 0x2, P0 ;  /* 0x0000000b004f7c11 */ /* 0x000fe200080f1427 */
[----:B------:R-:W-:Y:S01]  /*6860*/  VIADD R0, R17, 0x70 ;  /* 0x0000007011007836 */ /* 0x000fe20000000000 */
[----:B------:R-:W-:Y:S02]  /*6870*/  LEA.HI.X R75, R6, UR11, R33, 0x2, P1 ;  /* 0x0000000b064b7c11 */ /* 0x000fe400088f1421 */
[----:B------:R-:W-:Y:S01]  /*6880*/  IADD3 R6, P0, R4, UR5, RZ ;  /* 0x0000000504067c10 */ /* 0x000fe2000ff1e0ff */
[----:B------:R0:W-:Y:S01]  /*6890*/  STG.E desc[UR36][R78.64], R40 ;  /* 0x000000284e007986 */ /* 0x0001e2000c101924 */
[----:B------:R-:W-:Y:S02]  /*68a0*/  LEA.HI.X.SX32 R21, R21, UR9, 0x1, P2 ;  /* 0x0000000915157c11 */ /* 0x000fe400090f0eff */
[----:B------:R-:W-:Y:S01]  /*68b0*/  LEA R20, P2, R8, UR10, 0x2 ;  /* 0x0000000a08147c11 */ /* 0x000fe2000f8410ff */
[----:B------:R2:W-:Y:S01]  /*68c0*/  STG.E desc[UR36][R74.64], R42 ;  /* 0x0000002a4a007986 */ /* 0x0005e2000c101924 */
[----:B------:R-:W-:-:S02]  /*68d0*/  IADD3 R2, R17, 0x74, RZ ;  /* 0x0000007411027810 */ /* 0x000fc40007ffe0ff */
[----:B------:R-:W-:Y:S02]  /*68e0*/  LEA.HI.X.SX32 R33, R4, UR9, 0x1, P0 ;  /* 0x0000000904217c11 */ /* 0x000fe400080f0eff */
[----:B------:R-:W-:Y:S02]  /*68f0*/  LEA R84, P0, R6, UR10, 0x2 ;  /* 0x0000000a06547c11 */ /* 0x000fe4000f8010ff */
[----:B------:R-:W-:Y:S02]  /*6900*/  LEA.HI.X R21, R8, UR11, R21, 0x2, P2 ;  /* 0x0000000b08157c11 */ /* 0x000fe400090f1415 */
[----:B------:R-:W-:Y:S02]  /*6910*/  IADD3 R5, P1, R0, UR5, RZ ;  /* 0x0000000500057c10 */ /* 0x000fe4000ff3e0ff */
[----:B------:R-:W-:Y:S01]  /*6920*/  IADD3 R3, P2, R2, UR5, RZ ;  /* 0x0000000502037c10 */ /* 0x000fe2000ff5e0ff */
[----:B------:R3:W-:Y:S01]  /*6930*/  STG.E desc[UR36][R20.64], R44 ;  /* 0x0000002c14007986 */ /* 0x0007e2000c101924 */
[----:B------:R-:W-:-:S02]  /*6940*/  LEA.HI.X R85, R6, UR11, R33, 0x2, P0 ;  /* 0x0000000b06557c11 */ /* 0x000fc400080f1421 */
[----:B------:R-:W-:Y:S02]  /*6950*/  LEA.HI.X.SX32 R6, R0, UR9, 0x1, P1 ;  /* 0x0000000900067c11 */ /* 0x000fe400088f0eff */
[----:B------:R-:W-:Y:S01]  /*6960*/  LEA.HI.X.SX32 R0, R2, UR9, 0x1, P2 ;  /* 0x0000000902007c11 */ /* 0x000fe200090f0eff */
[----:B------:R-:W-:Y:S01]  /*6970*/  STG.E desc[UR36][R84.64], R46 ;  /* 0x0000002e54007986 */ /* 0x000fe2000c101924 */
[----:B------:R-:W-:Y:S02]  /*6980*/  LEA R4, P0, R5, UR10, 0x2 ;  /* 0x0000000a05047c11 */ /* 0x000fe4000f8010ff */
[----:B------:R-:W-:Y:S02]  /*6990*/  LEA R2, P1, R3, UR10, 0x2 ;  /* 0x0000000a03027c11 */ /* 0x000fe4000f8210ff */
[----:B------:R-:W-:Y:S02]  /*69a0*/  IADD3 R16, R17, 0x78, RZ ;  /* 0x0000007811107810 */ /* 0x000fe40007ffe0ff */
[----:B------:R-:W-:-:S02]  /*69b0*/  LEA.HI.X R5, R5, UR11, R6, 0x2, P0 ;  /* 0x0000000b05057c11 */ /* 0x000fc400080f1406 */
[----:B------:R-:W-:Y:S02]  /*69c0*/  LEA.HI.X R3, R3, UR11, R0, 0x2, P1 ;  /* 0x0000000b03037c11 */ /* 0x000fe400088f1400 */
[C---:B------:R-:W-:Y:S01]  /*69d0*/  IADD3 R0, P0, R16.reuse, UR5, RZ ;  /* 0x0000000510007c10 */ /* 0x040fe2000ff1e0ff */
[----:B------:R4:W-:Y:S01]  /*69e0*/  STG.E desc[UR36][R4.64], R48 ;  /* 0x0000003004007986 */ /* 0x0009e2000c101924 */
[----:B------:R-:W-:Y:S02]  /*69f0*/  IADD3 R24, R17, 0x80, RZ ;  /* 0x0000008011187810 */ /* 0x000fe40007ffe0ff */
[----:B------:R-:W-:Y:S01]  /*6a00*/  LEA.HI.X.SX32 R49, R16, UR9, 0x1, P0 ;  /* 0x0000000910317c11 */ /* 0x000fe200080f0eff */
[----:B------:R5:W-:Y:S01]  /*6a10*/  STG.E desc[UR36][R2.64], R50 ;  /* 0x0000003202007986 */ /* 0x000be2000c101924 */
[----:B------:R-:W-:Y:S02]  /*6a20*/  LEA R86, P0, R0, UR10, 0x2 ;  /* 0x0000000a00567c11 */ /* 0x000fe4000f8010ff */
[----:B------:R-:W-:-:S02]  /*6a30*/  IADD3 R6, P1, R22, UR5, RZ ;  /* 0x0000000516067c10 */ /* 0x000fc4000ff3e0ff */
[C---:B------:R-:W-:Y:S02]  /*6a40*/  IADD3 R14, R17.reuse, 0x84, RZ ;  /* 0x00000084110e7810 */ /* 0x040fe40007ffe0ff */
[----:B------:R-:W-:Y:S01]  /*6a50*/  LEA.HI.X R87, R0, UR11, R49, 0x2, P0 ;  /* 0x0000000b00577c11 */ /* 0x000fe200080f1431 */
[----:B------:R-:W-:Y:S01]  /*6a60*/  VIADD R0, R17, 0x88 ;  /* 0x0000008811007836 */ /* 0x000fe20000000000 */
[----:B------:R-:W-:Y:S02]  /*6a70*/  IADD3 R8, P2, R24, UR5, RZ ;  /* 0x0000000518087c10 */ /* 0x000fe4000ff5e0ff */
[----:B------:R-:W-:Y:S01]  /*6a80*/  LEA.HI.X.SX32 R39, R22, UR9, 0x1, P1 ;  /* 0x0000000916277c11 */ /* 0x000fe200088f0eff */
[----:B------:R-:W-:Y:S01]  /*6a90*/  STG.E desc[UR36][R86.64], R52 ;  /* 0x0000003456007986 */ /* 0x000fe2000c101924 */
[----:B------:R-:W-:Y:S02]  /*6aa0*/  IADD3 R15, P0, R14, UR5, RZ ;  /* 0x000000050e0f7c10 */ /* 0x000fe4000ff1e0ff */
[----:B------:R-:W-:-:S02]  /*6ab0*/  LEA R80, P1, R6, UR10, 0x2 ;  /* 0x0000000a06507c11 */ /* 0x000fc4000f8210ff */
[----:B------:R-:W-:Y:S02]  /*6ac0*/  LEA.HI.X.SX32 R33, R24, UR9, 0x1, P2 ;  /* 0x0000000918217c11 */ /* 0x000fe400090f0eff */
[----:B------:R-:W-:Y:S02]  /*6ad0*/  LEA.HI.X.SX32 R14, R14, UR9, 0x1, P0 ;  /* 0x000000090e0e7c11 */ /* 0x000fe400080f0eff */
[----:B------:R-:W-:Y:S02]  /*6ae0*/  LEA R68, P2, R8, UR10, 0x2 ;  /* 0x0000000a08447c11 */ /* 0x000fe4000f8410ff */
[----:B------:R-:W-:Y:S02]  /*6af0*/  LEA.HI.X R81, R6, UR11, R39, 0x2, P1 ;  /* 0x0000000b06517c11 */ /* 0x000fe400088f1427 */
[----:B------:R-:W-:Y:S02]  /*6b00*/  LEA R76, P0, R15, UR10, 0x2 ;  /* 0x0000000a0f4c7c11 */ /* 0x000fe4000f8010ff */
[----:B------:R-:W-:Y:S01]  /*6b10*/  IADD3 R16, P1, R0, UR5, RZ ;  /* 0x0000000500107c10 */ /* 0x000fe2000ff3e0ff */
[----:B------:R5:W-:Y:S01]  /*6b20*/  STG.E desc[UR36][R80.64], R53 ;  /* 0x0000003550007986 */ /* 0x000be2000c101924 */
[----:B------:R-:W-:-:S02]  /*6b30*/  LEA.HI.X R69, R8, UR11, R33, 0x2, P2 ;  /* 0x0000000b08457c11 */ /* 0x000fc400090f1421 */
[----:B------:R-:W-:Y:S02]  /*6b40*/  LEA.HI.X R77, R15, UR11, R14, 0x2, P0 ;  /* 0x0000000b0f4d7c11 */ /* 0x000fe400080f140e */
[----:B------:R-:W-:Y:S01]  /*6b50*/  IADD3 R6, R17, 0x8c, RZ ;  /* 0x0000008c11067810 */ /* 0x000fe20007ffe0ff */
[----:B------:R5:W-:Y:S01]  /*6b60*/  STG.E desc[UR36][R68.64], R54 ;  /* 0x0000003644007986 */ /* 0x000be2000c101924 */
[----:B------:R-:W-:Y:S02]  /*6b70*/  LEA.HI.X.SX32 R33, R0, UR9, 0x1, P1 ;  /* 0x0000000900217c11 */ /* 0x000fe400088f0eff */
[----:B------:R-:W-:Y:S01]  /*6b80*/  LEA R32, P0, R16, UR10, 0x2 ;  /* 0x0000000a10207c11 */ /* 0x000fe2000f8010ff */
[----:B------:R5:W-:Y:S01]  /*6b90*/  STG.E desc[UR36][R76.64], R10 ;  /* 0x0000000a4c007986 */ /* 0x000be2000c101924 */
[----:B------:R-:W-:Y:S02]  /*6ba0*/  IADD3 R8, P2, R6, UR5, RZ ;  /* 0x0000000506087c10 */ /* 0x000fe4000ff5e0ff */
[----:B------:R-:W-:-:S02]  /*6bb0*/  LEA.HI.X R33, R16, UR11, R33, 0x2, P0 ;  /* 0x0000000b10217c11 */ /* 0x000fc400080f1421 */
[C---:B------:R-:W-:Y:S02]  /*6bc0*/  IADD3 R16, R17.reuse, 0x90, RZ ;  /* 0x0000009011107810 */ /* 0x040fe40007ffe0ff */
[----:B------:R-:W-:Y:S01]  /*6bd0*/  LEA.HI.X.SX32 R15, R6, UR9, 0x1, P2 ;  /* 0x00000009060f7c11 */ /* 0x000fe200090f0eff */
[----:B------:R5:W-:Y:S01]  /*6be0*/  STG.E desc[UR36][R32.64], R56 ;  /* 0x0000003820007986 */ /* 0x000be2000c101924 */
[----:B------:R-:W-:Y:S02]  /*6bf0*/  LEA R14, P1, R8, UR10, 0x2 ;  /* 0x0000000a080e7c11 */ /* 0x000fe4000f8210ff */
[----:B------:R-:W-:Y:S02]  /*6c00*/  IADD3 R0, P0, R16, UR5, RZ ;  /* 0x0000000510007c10 */ /* 0x000fe4000ff1e0ff */
[----:B------:R-:W-:Y:S02]  /*6c10*/  LEA.HI.X R15, R8, UR11, R15, 0x2, P1 ;  /* 0x0000000b080f7c11 */ /* 0x000fe400088f140f */
[----:B------:R-:W-:-:S02]  /*6c20*/  IADD3 R19, R17, 0x98, RZ ;  /* 0x0000009811137810 */ /* 0x000fc40007ffe0ff */
[----:B------:R-:W-:Y:S01]  /*6c30*/  IADD3 R6, P1, R18, UR5, RZ ;  /* 0x0000000512067c10 */ /* 0x000fe2000ff3e0ff */
[----:B------:R5:W-:Y:S01]  /*6c40*/  STG.E desc[UR36][R14.64], R57 ;  /* 0x000000390e007986 */ /* 0x000be2000c101924 */
[----:B------:R-:W-:Y:S02]  /*6c50*/  LEA.HI.X.SX32 R39, R16, UR9, 0x1, P0 ;  /* 0x0000000910277c11 */ /* 0x000fe400080f0eff */
[----:B-1----:R-:W-:Y:S02]  /*6c60*/  LEA R38, P0, R0, UR10, 0x2 ;  /* 0x0000000a00267c11 */ /* 0x002fe4000f8010ff */
[----:B------:R-:W-:Y:S02]  /*6c70*/  IADD3 R16, R17, 0x9c, RZ ;  /* 0x0000009c11107810 */ /* 0x000fe40007ffe0ff */
[----:B------:R-:W-:Y:S02]  /*6c80*/  IADD3 R8, P2, R19, UR5, RZ ;  /* 0x0000000513087c10 */ /* 0x000fe4000ff5e0ff */
[----:B------:R-:W-:-:S02]  /*6c90*/  LEA.HI.X.SX32 R49, R18, UR9, 0x1, P1 ;  /* 0x0000000912317c11 */ /* 0x000fc400088f0eff */
[----:B------:R-:W-:Y:S02]  /*6ca0*/  LEA R18, P1, R6, UR10, 0x2 ;  /* 0x0000000a06127c11 */ /* 0x000fe4000f8210ff */
[----:B------:R-:W-:Y:S01]  /*6cb0*/  LEA.HI.X R39, R0, UR11, R39, 0x2, P0 ;  /* 0x0000000b00277c11 */ /* 0x000fe200080f1427 */
[----:B------:R-:W-:Y:S01]  /*6cc0*/  VIADD R0, R17, 0xa0 ;  /* 0x000000a011007836 */ /* 0x000fe20000000000 */
[----:B------:R-:W-:Y:S02]  /*6cd0*/  IADD3 R22, P0, R16, UR5, RZ ;  /* 0x0000000510167c10 */ /* 0x000fe4000ff1e0ff */
[----:B------:R-:W-:Y:S01]  /*6ce0*/  LEA.HI.X.SX32 R13, R19, UR9, 0x1, P2 ;  /* 0x00000009130d7c11 */ /* 0x000fe200090f0eff */
[----:B------:R-:W-:Y:S01]  /*6cf0*/  STG.E desc[UR36][R38.64], R58 ;  /* 0x0000003a26007986 */ /* 0x000fe2000c101924 */
[----:B------:R-:W-:Y:S02]  /*6d00*/  LEA.HI.X R19, R6, UR11, R49, 0x2, P1 ;  /* 0x0000000b06137c11 */ /* 0x000fe400088f1431 */
[----:B------:R-:W-:-:S02]  /*6d10*/  LEA.HI.X.SX32 R49, R16, UR9, 0x1, P0 ;  /* 0x0000000910317c11 */ /* 0x000fc400080f0eff */
[----:B0-----:R-:W-:Y:S01]  /*6d20*/  LEA R78, P0, R22, UR10, 0x2 ;  /* 0x0000000a164e7c11 */ /* 0x001fe2000f8010ff */
[----:B------:R0:W-:Y:S01]  /*6d30*/  STG.E desc[UR36][R18.64], R59 ;  /* 0x0000003b12007986 */ /* 0x0001e2000c101924 */
[----:B------:R-:W-:Y:S02]  /*6d40*/  LEA R12, P2, R8, UR10, 0x2 ;  /* 0x0000000a080c7c11 */ /* 0x000fe4000f8410ff */
[----:B------:R-:W-:Y:S02]  /*6d50*/  IADD3 R16, P1, R0, UR5, RZ ;  /* 0x0000000500107c10 */ /* 0x000fe4000ff3e0ff */
[C---:B------:R-:W-:Y:S02]  /*6d60*/  IADD3 R6, R17.reuse, 0xa4, RZ ;  /* 0x000000a411067810 */ /* 0x040fe40007ffe0ff */
[----:B------:R-:W-:Y:S01]  /*6d70*/  LEA.HI.X R79, R22, UR11, R49, 0x2, P0 ;  /* 0x0000000b164f7c11 */ /* 0x000fe200080f1431 */
[----:B------:R-:W-:Y:S01]  /*6d80*/  VIADD R22, R17, 0xac ;  /* 0x000000ac11167836 */ /* 0x000fe20000000000 */
[----:B------:R-:W-:-:S02]  /*6d90*/  LEA.HI.X R13, R8, UR11, R13, 0x2, P2 ;  /* 0x0000000b080d7c11 */ /* 0x000fc400090f140d */
[----:B------:R-:W-:Y:S02]  /*6da0*/  LEA.HI.X.SX32 R51, R0, UR9, 0x1, P1 ;  /* 0x0000000900337c11 */ /* 0x000fe400088f0eff */
[----:B--2---:R-:W-:Y:S01]  /*6db0*/  LEA R74, P0, R16, UR10, 0x2 ;  /* 0x0000000a104a7c11 */ /* 0x004fe2000f8010ff */
[----:B------:R1:W-:Y:S01]  /*6dc0*/  STG.E desc[UR36][R12.64], R60 ;  /* 0x0000003c0c007986 */ /* 0x0003e2000c101924 */
[----:B------:R-:W-:Y:S02]  /*6dd0*/  IADD3 R8, P2, R6, UR5, RZ ;  /* 0x0000000506087c10 */ /* 0x000fe4000ff5e0ff */
[----:B------:R-:W-:Y:S01]  /*6de0*/  LEA.HI.X R75, R16, UR11, R51, 0x2, P0 ;  /* 0x0000000b104b7c11 */ /* 0x000fe200080f1433 */
[----:B------:R-:W-:Y:S01]  /*6df0*/  STG.E desc[UR36][R78.64], R61 ;  /* 0x0000003d4e007986 */ /* 0x000fe2000c101924 */
[----:B------:R-:W-:Y:S02]  /*6e00*/  LEA.HI.X.SX32 R49, R6, UR9, 0x1, P2 ;  /* 0x0000000906317c11 */ /* 0x000fe400090f0eff */
[----:B---3--:R-:W-:Y:S01]  /*6e10*/  LEA R20, P1, R8, UR10, 0x2 ;  /* 0x0000000a08147c11 */ /* 0x008fe2000f8210ff */
[----:B------:R-:W-:Y:S01]  /*6e20*/  STG.E desc[UR36][R74.64], R62 ;  /* 0x0000003e4a007986 */ /* 0x000fe2000c101924 */
[----:B------:R-:W-:-:S02]  /*6e30*/  IADD3 R16, R17, 0xa8, RZ ;  /* 0x000000a811107810 */ /* 0x000fc40007ffe0ff */
[----:B------:R-:W-:Y:S02]  /*6e40*/  LEA.HI.X R21, R8, UR11, R49, 0x2, P1 ;  /* 0x0000000b08157c11 */ /* 0x000fe400088f1431 */
[----:B------:R-:W-:Y:S02]  /*6e50*/  IADD3 R24, R17, 0xb0, RZ ;  /* 0x000000b011187810 */ /* 0x000fe40007ffe0ff */
[----:B------:R-:W-:Y:S01]  /*6e60*/  IADD3 R6, P0, R16, UR5, RZ ;  /* 0x0000000510067c10 */ /* 0x000fe2000ff1e0ff */
[----:B------:R2:W-:Y:S01]  /*6e70*/  STG.E desc[UR36][R20.64], R63 ;  /* 0x0000003f14007986 */ /* 0x0005e2000c101924 */
[----:B------:R-:W-:Y:S02]  /*6e80*/  IADD3 R0, P1, R22, UR5, RZ ;  /* 0x0000000516007c10 */ /* 0x000fe4000ff3e0ff */
[----:B------:R-:W-:Y:S02]  /*6e90*/  IADD3 R8, P2, R24, UR5, RZ ;  /* 0x0000000518087c10 */ /* 0x000fe4000ff5e0ff */
[----:B------:R-:W-:-:S02]  /*6ea0*/  LEA.HI.X.SX32 R55, R16, UR9, 0x1, P0 ;  /* 0x0000000910377c11 */ /* 0x000fc400080f0eff */
[----:B------:R-:W-:Y:S01]  /*6eb0*/  LEA.HI.X.SX32 R51, R22, UR9, 0x1, P1 ;  /* 0x0000000916337c11 */ /* 0x000fe200088f0eff */
[C---:B------:R-:W-:Y:S01]  /*6ec0*/  VIADD R22, R17.reuse, 0xc4 ;  /* 0x000000c411167836 */ /* 0x040fe20000000000 */
[----:B------:R-:W-:Y:S02]  /*6ed0*/  LEA R92, P0, R6, UR10, 0x2 ;  /* 0x0000000a065c7c11 */ /* 0x000fe4000f8010ff */
[----:B------:R-:W-:Y:S02]  /*6ee0*/  LEA R90, P1, R0, UR10, 0x2 ;  /* 0x0000000a005a7c11 */ /* 0x000fe4000f8210ff */
[----:B----4-:R-:W-:Y:S02]  /*6ef0*/  IADD3 R4, R17, 0xb4, RZ ;  /* 0x000000b411047810 */ /* 0x010fe40007ffe0ff */
[----:B------:R-:W-:Y:S02]  /*6f00*/  LEA.HI.X.SX32 R49, R24, UR9, 0x1, P2 ;  /* 0x0000000918317c11 */ /* 0x000fe400090f0eff */
[----:B------:R-:W-:-:S02]  /*6f10*/  LEA R84, P2, R8, UR10, 0x2 ;  /* 0x0000000a08547c11 */ /* 0x000fc4000f8410ff */
[----:B------:R-:W-:Y:S02]  /*6f20*/  LEA.HI.X R93, R6, UR11, R55, 0x2, P0 ;  /* 0x0000000b065d7c11 */ /* 0x000fe400080f1437 */
[----:B------:R-:W-:Y:S01]  /*6f30*/  LEA.HI.X R91, R0, UR11, R51, 0x2, P1 ;  /* 0x0000000b005b7c11 */ /* 0x000fe200088f1433 */
[C---:B------:R-:W-:Y:S01]  /*6f40*/  VIADD R0, R17.reuse, 0xb8 ;  /* 0x000000b811007836 */ /* 0x040fe20000000000 */
[----:B------:R-:W-:Y:S01]  /*6f50*/  IADD3 R6, P0, R4, UR5, RZ ;  /* 0x0000000504067c10 */ /* 0x000fe2000ff1e0ff */
[----:B------:R-:W-:Y:S01]  /*6f60*/  STG.E desc[UR36][R92.64], R31 ;  /* 0x0000001f5c007986 */ /* 0x000fe2000c101924 */
[----:B------:R-:W-:Y:S02]  /*6f70*/  LEA.HI.X R85, R8, UR11, R49, 0x2, P2 ;  /* 0x0000000b08557c11 */ /* 0x000fe400090f1431 */
[----:B-----5:R-:W-:Y:S01]  /*6f80*/  IADD3 R2, R17, 0xbc, RZ ;  /* 0x000000bc11027810 */ /* 0x020fe20007ffe0ff */
[----:B------:R-:W-:Y:S01]  /*6f90*/  STG.E desc[UR36][R90.64], R65 ;  /* 0x000000415a007986 */ /* 0x000fe2000c101924 */
[----:B------:R-:W-:-:S02]  /*6fa0*/  LEA.HI.X.SX32 R49, R4, UR9, 0x1, P0 ;  /* 0x0000000904317c11 */ /* 0x000fc400080f0eff */
[----:B------:R-:W-:Y:S01]  /*6fb0*/  LEA R48, P0, R6, UR10, 0x2 ;  /* 0x0000000a06307c11 */ /* 0x000fe2000f8010ff */
[----:B------:R-:W-:Y:S01]  /*6fc0*/  STG.E desc[UR36][R84.64], R66 ;  /* 0x0000004254007986 */ /* 0x000fe2000c101924 */
[----:B------:R-:W-:Y:S02]  /*6fd0*/  IADD3 R5, P1, R0, UR5, RZ ;  /* 0x0000000500057c10 */ /* 0x000fe4000ff3e0ff */
[----:B------:R-:W-:Y:S02]  /*6fe0*/  IADD3 R3, P2, R2, UR5, RZ ;  /* 0x0000000502037c10 */ /* 0x000fe4000ff5e0ff */
[----:B------:R-:W-:Y:S02]  /*6ff0*/  LEA.HI.X R49, R6, UR11, R49, 0x2, P0 ;  /* 0x0000000b06317c11 */ /* 0x000fe400080f1431 */
[----:B------:R-:W-:Y:S02]  /*7000*/  LEA.HI.X.SX32 R6, R0, UR9, 0x1, P1 ;  /* 0x0000000900067c11 */ /* 0x000fe400088f0eff */
[----:B------:R-:W-:Y:S01]  /*7010*/  LEA.HI.X.SX32 R0, R2, UR9, 0x1, P2 ;  /* 0x0000000902007c11 */ /* 0x000fe200090f0eff */
[----:B------:R-:W-:Y:S01]  /*7020*/  STG.E desc[UR36][R48.64], R82 ;  /* 0x0000005230007986 */ /* 0x000fe2000c101924 */
[----:B------:R-:W-:-:S02]  /*7030*/  LEA R4, P0, R5, UR10, 0x2 ;  /* 0x0000000a05047c11 */ /* 0x000fc4000f8010ff */
[----:B------:R-:W-:Y:S02]  /*7040*/  LEA R2, P1, R3, UR10, 0x2 ;  /* 0x0000000a03027c11 */ /* 0x000fe4000f8210ff */
[----:B------:R-:W-:Y:S02]  /*7050*/  IADD3 R16, R17, 0xc0, RZ ;  /* 0x000000c011107810 */ /* 0x000fe40007ffe0ff */
[----:B------:R-:W-:Y:S02]  /*7060*/  LEA.HI.X R5, R5, UR11, R6, 0x2, P0 ;  /* 0x0000000b05057c11 */ /* 0x000fe400080f1406 */
[----:B------:R-:W-:Y:S02]  /*7070*/  LEA.HI.X R3, R3, UR11, R0, 0x2, P1 ;  /* 0x0000000b03037c11 */ /* 0x000fe400088f1400 */
[----:B------:R-:W-:Y:S01]  /*7080*/  IADD3 R0, P0, R16, UR5, RZ ;  /* 0x0000000510007c10 */ /* 0x000fe2000ff1e0ff */
[----:B------:R-:W-:Y:S01]  /*7090*/  STG.E desc[UR36][R4.64], R29 ;  /* 0x0000001d04007986 */ /* 0x000fe2000c101924 */
[----:B------:R-:W-:-:S02]  /*70a0*/  IADD3 R6, P1, R22, UR5, RZ ;  /* 0x0000000516067c10 */ /* 0x000fc4000ff3e0ff */
[----:B------:R-:W-:Y:S01]  /*70b0*/  LEA.HI.X.SX32 R67, R16, UR9, 0x1, P0 ;  /* 0x0000000910437c11 */ /* 0x000fe200080f0eff */
[----:B------:R-:W-:Y:S01]  /*70c0*/  STG.E desc[UR36][R2.64], R88 ;  /* 0x0000005802007986 */ /* 0x000fe2000c101924 */
[----:B------:R-:W-:Y:S02]  /*70d0*/  LEA R80, P0, R0, UR10, 0x2 ;  /* 0x0000000a00507c11 */ /* 0x000fe4000f8010ff */
[C---:B------:R-:W-:Y:S02]  /*70e0*/  IADD3 R16, R17.reuse, 0xcc, RZ ;  /* 0x000000cc11107810 */ /* 0x040fe40007ffe0ff */
[----:B------:R-:W-:Y:S02]  /*70f0*/  LEA.HI.X.SX32 R55, R22, UR9, 0x1, P1 ;  /* 0x0000000916377c11 */ /* 0x000fe400088f0eff */
[----:B------:R-:W-:Y:S02]  /*7100*/  LEA R52, P1, R6, UR10, 0x2 ;  /* 0x0000000a06347c11 */ /* 0x000fe4000f8210ff */
[----:B------:R-:W-:Y:S01]  /*7110*/  LEA.HI.X R81, R0, UR11, R67, 0x2, P0 ;  /* 0x0000000b00517c11 */ /* 0x000fe200080f1443 */
[----:B------:R-:W-:Y:S01]  /*7120*/  VIADD R0, R17, 0xd0 ;  /* 0x000000d011007836 */ /* 0x000fe20000000000 */
[----:B------:R-:W-:-:S02]  /*7130*/  IADD3 R22, P0, R16, UR5, RZ ;  /* 0x0000000510167c10 */ /* 0x000fc4000ff1e0ff */
[C---:B------:R-:W-:Y:S01]  /*7140*/  IADD3 R24, R17.reuse, 0xc8, RZ ;  /* 0x000000c811187810 */ /* 0x040fe20007ffe0ff */
[----:B------:R-:W-:Y:S01]  /*7150*/  STG.E desc[UR36][R80.64], R70 ;  /* 0x0000004650007986 */ /* 0x000fe2000c101924 */
[----:B------:R-:W-:Y:S02]  /*7160*/  LEA.HI.X R53, R6, UR11, R55, 0x2, P1 ;  /* 0x0000000b06357c11 */ /* 0x000fe400088f1437 */
[----:B------:R-:W-:Y:S01]  /*7170*/  LEA.HI.X.SX32 R55, R16, UR9, 0x1, P0 ;  /* 0x0000000910377c11 */ /* 0x000fe200080f0eff */
[----:B------:R-:W-:Y:S01]  /*7180*/  VIADD R16, R17, 0xdc ;  /* 0x000000dc11107836 */ /* 0x000fe20000000000 */
[----:B------:R-:W-:Y:S01]  /*7190*/  IADD3 R8, P2, R24, UR5, RZ ;  /* 0x0000000518087c10 */ /* 0x000fe2000ff5e0ff */
[----:B------:R-:W-:Y:S01]  /*71a0*/  STG.E desc[UR36][R52.64], R71 ;  /* 0x0000004734007986 */ /* 0x000fe2000c101924 */
[----:B------:R-:W-:Y:S02]  /*71b0*/  LEA R68, P0, R22, UR10, 0x2 ;  /* 0x0000000a16447c11 */ /* 0x000fe4000f8010ff */
[----:B------:R-:W-:-:S02]  /*71c0*/  IADD3 R10, P1, R0, UR5, RZ ;  /* 0x00000005000a7c10 */ /* 0x000fc4000ff3e0ff */
[----:B------:R-:W-:Y:S02]  /*71d0*/  LEA.HI.X.SX32 R51, R24, UR9, 0x1, P2 ;  /* 0x0000000918337c11 */ /* 0x000fe400090f0eff */
[----:B------:R-:W-:Y:S02]  /*71e0*/  LEA.HI.X R69, R22, UR11, R55, 0x2, P0 ;  /* 0x0000000b16457c11 */ /* 0x000fe400080f1437 */
[----:B------:R-:W-:Y:S02]  /*71f0*/  LEA R50, P2, R8, UR10, 0x2 ;  /* 0x0000000a08327c11 */ /* 0x000fe4000f8410ff */
[----:B------:R-:W-:Y:S02]  /*7200*/  LEA.HI.X.SX32 R55, R0, UR9, 0x1, P1 ;  /* 0x0000000900377c11 */ /* 0x000fe400088f0eff */
[----:B------:R-:W-:Y:S02]  /*7210*/  LEA R54, P0, R10, UR10, 0x2 ;  /* 0x0000000a0a367c11 */ /* 0x000fe4000f8010ff */
[----:B------:R-:W-:-:S02]  /*7220*/  IADD3 R6, R17, 0xd4, RZ ;  /* 0x000000d411067810 */ /* 0x000fc40007ffe0ff */
[----:B------:R-:W-:Y:S02]  /*7230*/  LEA.HI.X R51, R8, UR11, R51, 0x2, P2 ;  /* 0x0000000b08337c11 */ /* 0x000fe400090f1433 */
[----:B------:R-:W-:Y:S02]  /*7240*/  LEA.HI.X R55, R10, UR11, R55, 0x2, P0 ;  /* 0x0000000b0a377c11 */ /* 0x000fe400080f1437 */
[C---:B------:R-:W-:Y:S01]  /*7250*/  IADD3 R8, P2, R6.reuse, UR5, RZ ;  /* 0x0000000506087c10 */ /* 0x040fe2000ff5e0ff */
[----:B------:R-:W-:Y:S01]  /*7260*/  STG.E desc[UR36][R50.64], R72 ;  /* 0x0000004832007986 */ /* 0x000fe2000c101924 */
[----:B------:R-:W-:Y:S02]  /*7270*/  IADD3 R10, R17, 0xd8, RZ ;  /* 0x000000d8110a7810 */ /* 0x000fe40007ffe0ff */
[----:B------:R-:W-:Y:S01]  /*7280*/  LEA.HI.X.SX32 R67, R6, UR9, 0x1, P2 ;  /* 0x0000000906437c11 */ /* 0x000fe200090f0eff */
[----:B------:R-:W-:Y:S01]  /*7290*/  STG.E desc[UR36][R68.64], R73 ;  /* 0x0000004944007986 */ /* 0x000fe2000c101924 */
[----:B------:R-:W-:-:S02]  /*72a0*/  LEA R32, P1, R8, UR10, 0x2 ;  /* 0x0000000a08207c11 */ /* 0x000fc4000f8210ff */
[----:B------:R-:W-:Y:S01]  /*72b0*/  IADD3 R0, P0, R10, UR5, RZ ;  /* 0x000000050a007c10 */ /* 0x000fe2000ff1e0ff */
[----:B------:R-:W-:Y:S01]  /*72c0*/  STG.E desc[UR36][R54.64], R23 ;  /* 0x0000001736007986 */ /* 0x000fe2000c101924 */
[----:B------:R-:W-:Y:S02]  /*72d0*/  LEA.HI.X R33, R8, UR11, R67, 0x2, P1 ;  /* 0x0000000b08217c11 */ /* 0x000fe400088f1443 */
[----:B------:R-:W-:Y:S02]  /*72e0*/  LEA.HI.X.SX32 R77, R10, UR9, 0x1, P0 ;  /* 0x000000090a4d7c11 */ /* 0x000fe400080f0eff */
[----:B------:R-:W-:Y:S01]  /*72f0*/  IADD3 R22, R17, 0xe0, RZ ;  /* 0x000000e011167810 */ /* 0x000fe20007ffe0ff */
[----:B------:R-:W-:Y:S01]  /*7300*/  STG.E desc[UR36][R32.64], R25 ;  /* 0x0000001920007986 */ /* 0x000fe2000c101924 */
[----:B------:R-:W-:Y:S02]  /*7310*/  IADD3 R6, P1, R16, UR5, RZ ;  /* 0x0000000510067c10 */ /* 0x000fe4000ff3e0ff */
[----:B------:R-:W-:-:S02]  /*7320*/  LEA R76, P0, R0, UR10, 0x2 ;  /* 0x0000000a004c7c11 */ /* 0x000fc4000f8010ff */
[C---:B------:R-:W-:Y:S02]  /*7330*/  IADD3 R10, R17.reuse, 0xe4, RZ ;  /* 0x000000e4110a7810 */ /* 0x040fe40007ffe0ff */
[----:B------:R-:W-:Y:S02]  /*7340*/  IADD3 R8, P2, R22, UR5, RZ ;  /* 0x0000000516087c10 */ /* 0x000fe4000ff5e0ff */
[----:B------:R-:W-:Y:S02]  /*7350*/  LEA.HI.X.SX32 R67, R16, UR9, 0x1, P1 ;  /* 0x0000000910437c11 */ /* 0x000fe400088f0eff */
[----:B------:R-:W-:Y:S01]  /*7360*/  LEA.HI.X R77, R0, UR11, R77, 0x2, P0 ;  /* 0x0000000b004d7c11 */ /* 0x000fe200080f144d */
[----:B------:R-:W-:Y:S01]  /*7370*/  VIADD R0, R17, 0xe8 ;  /* 0x000000e811007836 */ /* 0x000fe20000000000 */
[----:B------:R-:W-:Y:S02]  /*7380*/  LEA R56, P1, R6, UR10, 0x2 ;  /* 0x0000000a06387c11 */ /* 0x000fe4000f8210ff */
[----:B------:R-:W-:Y:S01]  /*7390*/  IADD3 R16, P0, R10, UR5, RZ ;  /* 0x000000050a107c10 */ /* 0x000fe2000ff1e0ff */
[----:B------:R-:W-:Y:S01]  /*73a0*/  STG.E desc[UR36][R76.64], R27 ;  /* 0x0000001b4c007986 */ /* 0x000fe2000c101924 */
[----:B------:R-:W-:-:S02]  /*73b0*/  LEA.HI.X.SX32 R15, R22, UR9, 0x1, P2 ;  /* 0x00000009160f7c11 */ /* 0x000fc400090f0eff */
[----:B------:R-:W-:Y:S02]  /*73c0*/  LEA R14, P2, R8, UR10, 0x2 ;  /* 0x0000000a080e7c11 */ /* 0x000fe4000f8410ff */
[----:B------:R-:W-:Y:S02]  /*73d0*/  LEA.HI.X R57, R6, UR11, R67, 0x2, P1 ;  /* 0x0000000b06397c11 */ /* 0x000fe400088f1443 */
[----:B0-----:R-:W-:Y:S02]  /*73e0*/  LEA.HI.X.SX32 R19, R10, UR9, 0x1, P0 ;  /* 0x000000090a137c11 */ /* 0x001fe400080f0eff */
[----:B------:R-:W-:Y:S01]  /*73f0*/  IADD3 R6, R17, 0xec, RZ ;  /* 0x000000ec11067810 */ /* 0x000fe20007ffe0ff */
[----:B------:R-:W-:Y:S01]  /*7400*/  STG.E desc[UR36][R56.64], R35 ;  /* 0x0000002338007986 */ /* 0x000fe2000c101924 */
[----:B------:R-:W-:Y:S02]  /*7410*/  LEA R38, P0, R16, UR10, 0x2 ;  /* 0x0000000a10267c11 */ /* 0x000fe4000f8010ff */
[----:B------:R-:W-:-:S02]  /*7420*/  IADD3 R10, P1, R0, UR5, RZ ;  /* 0x00000005000a7c10 */ /* 0x000fc4000ff3e0ff */
[----:B------:R-:W-:Y:S02]  /*7430*/  LEA.HI.X R15, R8, UR11, R15, 0x2, P2 ;  /* 0x0000000b080f7c11 */ /* 0x000fe400090f140f */
[----:B------:R-:W-:Y:S02]  /*7440*/  IADD3 R8, P2, R6, UR5, RZ ;  /* 0x0000000506087c10 */ /* 0x000fe4000ff5e0ff */
[----:B------:R-:W-:Y:S01]  /*7450*/  LEA.HI.X R39, R16, UR11, R19, 0x2, P0 ;  /* 0x0000000b10277c11 */ /* 0x000fe200080f1413 */
[----:B------:R-:W-:Y:S01]  /*7460*/  STG.E desc[UR36][R14.64], R9 ;  /* 0x000000090e007986 */ /* 0x000fe2000c101924 */
[----:B------:R-:W-:Y:S02]  /*7470*/  LEA.HI.X.SX32 R19, R0, UR9, 0x1, P1 ;  /* 0x0000000900137c11 */ /* 0x000fe400088f0eff */
[----:B------:R-:W-:Y:S01]  /*7480*/  LEA R18, P0, R10, UR10, 0x2 ;  /* 0x0000000a0a127c11 */ /* 0x000fe2000f8010ff */
[----:B------:R-:W-:Y:S01]  /*7490*/  STG.E desc[UR36][R38.64], R7 ;  /* 0x0000000726007986 */ /* 0x000fe2000c101924 */
[----:B------:R-:W-:-:S02]  /*74a0*/  IADD3 R0, R17, 0xf0, RZ ;  /* 0x000000f011007810 */ /* 0x000fc40007ffe0ff */
[----:B------:R-:W-:Y:S01]  /*74b0*/  LEA.HI.X.SX32 R59, R6, UR9, 0x1, P2 ;  /* 0x00000009063b7c11 */ /* 0x000fe200090f0eff */
[C---:B------:R-:W-:Y:S01]  /*74c0*/  VIADD R6, R17.reuse, 0xf4 ;  /* 0x000000f411067836 */ /* 0x040fe20000000000 */
[----:B-1----:R-:W-:Y:S02]  /*74d0*/  LEA R12, P1, R8, UR10, 0x2 ;  /* 0x0000000a080c7c11 */ /* 0x002fe4000f8210ff */
[----:B------:R-:W-:Y:S02]  /*74e0*/  LEA.HI.X R19, R10, UR11, R19, 0x2, P0 ;  /* 0x0000000b0a137c11 */ /* 0x000fe400080f1413 */
[----:B------:R-:W-:Y:S02]  /*74f0*/  IADD3 R16, P0, R0, UR5, RZ ;  /* 0x0000000500107c10 */ /* 0x000fe4000ff1e0ff */
[----:B------:R-:W-:Y:S01]  /*7500*/  LEA.HI.X R13, R8, UR11, R59, 0x2, P1 ;  /* 0x0000000b080d7c11 */ /* 0x000fe200088f143b */
[----:B------:R-:W-:Y:S01]  /*7510*/  STG.E desc[UR36][R18.64], R37 ;  /* 0x0000002512007986 */ /* 0x000fe2000c101924 */
[----:B------:R-:W-:-:S02]  /*7520*/  IADD3 R8, R17, 0xf8, RZ ;  /* 0x000000f811087810 */ /* 0x000fc40007ffe0ff */
[----:B------:R-:W-:Y:S01]  /*7530*/  IADD3 R17, R17, 0xfc, RZ ;  /* 0x000000fc11117810 */ /* 0x000fe20007ffe0ff */
[----:B------:R-:W-:Y:S01]  /*7540*/  STG.E desc[UR36][R12.64], R11 ;  /* 0x0000000b0c007986 */ /* 0x000fe2000c101924 */
[----:B------:R-:W-:Y:S02]  /*7550*/  LEA.HI.X.SX32 R59, R0, UR9, 0x1, P0 ;  /* 0x00000009003b7c11 */ /* 0x000fe400080f0eff */
[----:B------:R-:W-:Y:S02]  /*7560*/  LEA R86, P0, R16, UR10, 0x2 ;  /* 0x0000000a10567c11 */ /* 0x000fe4000f8010ff */
[----:B------:R-:W-:Y:S02]  /*7570*/  IADD3 R22, P1, R6, UR5, RZ ;  /* 0x0000000506167c10 */ /* 0x000fe4000ff3e0ff */
[----:B------:R-:W-:Y:S02]  /*7580*/  IADD3 R10, P2, R8, UR5, RZ ;  /* 0x00000005080a7c10 */ /* 0x000fe4000ff5e0ff */
[----:B------:R-:W-:-:S02]  /*7590*/  IADD3 R0, P3, R17, UR5, RZ ;  /* 0x0000000511007c10 */ /* 0x000fc4000ff7e0ff */
[----:B------:R-:W-:Y:S02]  /*75a0*/  LEA.HI.X R87, R16, UR11, R59, 0x2, P0 ;  /* 0x0000000b10577c11 */ /* 0x000fe400080f143b */
[----:B------:R-:W-:Y:S02]  /*75b0*/  LEA.HI.X.SX32 R59, R6, UR9, 0x1, P1 ;  /* 0x00000009063b7c11 */ /* 0x000fe400088f0eff */
[----:B------:R-:W-:Y:S01]  /*75c0*/  LEA R58, P0, R22, UR10, 0x2 ;  /* 0x0000000a163a7c11 */ /* 0x000fe2000f8010ff */
[----:B------:R-:W-:Y:S01]  /*75d0*/  STG.E desc[UR36][R86.64], R41 ;  /* 0x0000002956007986 */ /* 0x000fe2000c101924 */
[----:B--2---:R-:W-:Y:S02]  /*75e0*/  LEA.HI.X.SX32 R21, R8, UR9, 0x1, P2 ;  /* 0x0000000908157c11 */ /* 0x004fe400090f0eff */
[----:B------:R-:W-:Y:S02]  /*75f0*/  LEA R20, P1, R10, UR10, 0x2 ;  /* 0x0000000a0a147c11 */ /* 0x000fe4000f8210ff */
[----:B------:R-:W-:-:S02]  /*7600*/  LEA.HI.X.SX32 R17, R17, UR9, 0x1, P3 ;  /* 0x0000000911117c11 */ /* 0x000fc400098f0eff */
[----:B------:R-:W-:Y:S02]  /*7610*/  LEA R16, P2, R0, UR10, 0x2 ;  /* 0x0000000a00107c11 */ /* 0x000fe4000f8410ff */
[----:B------:R-:W-:Y:S02]  /*7620*/  LEA.HI.X R59, R22, UR11, R59, 0x2, P0 ;  /* 0x0000000b163b7c11 */ /* 0x000fe400080f143b */
[----:B------:R-:W-:Y:S02]  /*7630*/  LEA.HI.X R21, R10, UR11, R21, 0x2, P1 ;  /* 0x0000000b0a157c11 */ /* 0x000fe400088f1415 */
[----:B------:R-:W-:Y:S01]  /*7640*/  LEA.HI.X R17, R0, UR11, R17, 0x2, P2 ;  /* 0x0000000b00117c11 */ /* 0x000fe200090f1411 */
[----:B------:R-:W-:Y:S04]  /*7650*/  STG.E desc[UR36][R58.64], R43 ;  /* 0x0000002b3a007986 */ /* 0x000fe8000c101924 */
[----:B------:R-:W-:Y:S04]  /*7660*/  STG.E desc[UR36][R20.64], R47 ;  /* 0x0000002f14007986 */ /* 0x000fe8000c101924 */
[----:B------:R-:W-:Y:S01]  /*7670*/  STG.E desc[UR36][R16.64], R45 ;  /* 0x0000002d10007986 */ /* 0x000fe2000c101924 */
[----:B------:R-:W-:Y:S05]  /*7680*/  EXIT ;  /* 0x000000000000794d */ /* 0x000fea0003800000 */
.L_x_5598:
        /* <DEDUP_REMOVED lines=16> */
.L_x_5623:
        /* <DEDUP_REMOVED lines=16> */
.L_x_5634:
[----:B------:R-:W-:Y:S05]  /*7890*/  EXIT ;  /* 0x000000000000794d */ /* 0x000fea0003800000 */
.L_x_5600:
[----:B------:R-:W-:Y:S01]  /*78a0*/  HFMA2.MMA R11, -RZ, RZ, 0, 1.847743988037109375e-06 ;  /* 0x0000001fff0b7435 */ /* 0x000fe200000001ff */
[----:B------:R-:W-:Y:S01]  /*78b0*/  IMAD.MOV.U32 R12, RZ, RZ, 0x10 ;  /* 0x00000010ff0c7424 */ /* 0x000fe200078e00ff */
[----:B------:R-:W-:Y:S02]  /*78c0*/  MOV R15, 0xffffffff ;  /* 0xffffffff000f7802 */ /* 0x000fe40000000f00 */
[----:B------:R-:W-:-:S07]  /*78d0*/  MOV R2, 0xff7fffff ;  /* 0xff7fffff00027802 */ /* 0x000fce0000000f00 */
[----:B------:R-:W-:Y:S05]  /*78e0*/  WARPSYNC.COLLECTIVE R15, `(.L_x_5635) ;  /* 0x000000000f087348 */ /* 0x000fea0003c00000 */
[----:B------:R0:W1:Y:S02]  /*78f0*/  SHFL.BFLY P6, R14, R13, R12, R11 ;  /* 0x0c00000c0d0e7389 */ /* 0x00006400000c000b */
[----:B01----:R-:W-:Y:S01]  /*7900*/  ENDCOLLECTIVE ;  /* 0x000000000000791b */ /* 0x003fe20003800000 */
.L_x_5635:
[----:B------:R-:W-:Y:S01]  /*7910*/  HFMA2.MMA R12, -RZ, RZ, 0, 4.76837158203125e-07 ;  /* 0x00000008ff0c7435 */ /* 0x000fe200000001ff */
[----:B------:R-:W-:-:S05]  /*7920*/  FMNMX.FTZ R0, R14, -3.40282346638528859812e+38, !PT ;  /* 0xff7fffff0e007809 */ /* 0x000fca0007810000 */
[----:B------:R-:W-:-:S07]  /*7930*/  IMAD.MOV.U32 R13, RZ, RZ, R0 ;  /* 0x000000ffff0d7224 */ /* 0x000fce00078e0000 */
[----:B------:R-:W-:Y:S05]  /*7940*/  WARPSYNC.COLLECTIVE R15, `(.L_x_5636) ;  /* 0x000000000f087348 */ /* 0x000fea0003c00000 */
[----:B------:R0:W1:Y:S02]  /*7950*/  SHFL.BFLY P6, R14, R13, R12, R11 ;  /* 0x0c00000c0d0e7389 */ /* 0x00006400000c000b */
[----:B01----:R-:W-:Y:S01]  /*7960*/  ENDCOLLECTIVE ;  /* 0x000000000000791b */ /* 0x003fe20003800000 */
.L_x_5636:
[----:B------:R-:W-:Y:S01]  /*7970*/  IMAD.MOV.U32 R12, RZ, RZ, 0x4 ;  /* 0x00000004ff0c7424 */ /* 0x000fe200078e00ff */
[----:B------:R-:W-:-:S04]  /*7980*/  FMNMX.FTZ R3, R0, R14, !PT ;  /* 0x0000000e00037209 */ /* 0x000fc80007810000 */
[----:B------:R-:W-:-:S07]  /*7990*/  MOV R13, R3 ;  /* 0x00000003000d7202 */ /* 0x000fce0000000f00 */
[----:B------:R-:W-:Y:S05]  /*79a0*/  WARPSYNC.COLLECTIVE R15, `(.L_x_5637) ;  /* 0x000000000f087348 */ /* 0x000fea0003c00000 */
[----:B------:R0:W1:Y:S02]  /*79b0*/  SHFL.BFLY P6, R14, R13, R12, R11 ;  /* 0x0c00000c0d0e7389 */ /* 0x00006400000c000b */
[----:B01----:R-:W-:Y:S01]  /*79c0*/  ENDCOLLECTIVE ;  /* 0x000000000000791b */ /* 0x003fe20003800000 */
.L_x_5637:
[----:B------:R-:W-:Y:S01]  /*79d0*/  HFMA2.MMA R12, -RZ, RZ, 0, 1.1920928955078125e-07 ;  /* 0x00000002ff0c7435 */ /* 0x000fe200000001ff */
[----:B------:R-:W-:-:S04]  /*79e0*/  FMNMX.FTZ R4, R3, R14, !PT ;  /* 0x0000000e03047209 */ /* 0x000fc80007810000 */
[----:B------:R-:W-:-:S07]  /*79f0*/  MOV R13, R4 ;  /* 0x00000004000d7202 */ /* 0x000fce0000000f00 */
[----:B------:R-:W-:Y:S05]  /*7a00*/  WARPSYNC.COLLECTIVE R15, `(.L_x_5638) ;  /* 0x000000000f087348 */ /* 0x000fea0003c00000 */
[----:B------:R0:W1:Y:S02]  /*7a10*/  SHFL.BFLY P6, R14, R13, R12, R11 ;  /* 0x0c00000c0d0e7389 */ /* 0x00006400000c000b */
[----:B01----:R-:W-:Y:S01]  /*7a20*/  ENDCOLLECTIVE ;  /* 0x000000000000791b */ /* 0x003fe20003800000 */
.L_x_5638:
[----:B------:R-:W-:Y:S02]  /*7a30*/  MOV R12, 0x1 ;  /* 0x00000001000c7802 */ /* 0x000fe40000000f00 */
[----:B------:R-:W-:-:S05]  /*7a40*/  FMNMX.FTZ R5, R4, R14, !PT ;  /* 0x0000000e04057209 */ /* 0x000fca0007810000 */
[----:B------:R-:W-:-:S07]  /*7a50*/  IMAD.MOV.U32 R13, RZ, RZ, R5 ;  /* 0x000000ffff0d7224 */ /* 0x000fce00078e0005 */
[----:B------:R-:W-:Y:S05]  /*7a60*/  WARPSYNC.COLLECTIVE R15, `(.L_x_5639) ;  /* 0x000000000f087348 */ /* 0x000fea0003c00000 */
[----:B------:R0:W1:Y:S02]  /*7a70*/  SHFL.BFLY P6, R14, R13, R12, R11 ;  /* 0x0c00000c0d0e7389 */ /* 0x00006400000c000b */
[----:B01----:R-:W-:Y:S01]  /*7a80*/  ENDCOLLECTIVE ;  /* 0x000000000000791b */ /* 0x003fe20003800000 */
.L_x_5639:
[----:B------:R-:W-:Y:S05]  /*7a90*/  BRA `(.L_x_5640) ;  /* 0xffffff90003c7947 */ /* 0x000fea000383ffff */
.L_x_5625:
[----:B------:R-:W-:Y:S01]  /*7aa0*/  HFMA2.MMA R12, -RZ, RZ, 0, 2.384185791015625e-07 ;  /* 0x00000004ff0c7435 */ /* 0x000fe200000001ff */
[----:B-1----:R-:W-:Y:S01]  /*7ab0*/  IMAD.MOV.U32 R13, RZ, RZ, RZ ;  /* 0x000000ffff0d7224 */ /* 0x002fe200078e00ff */
[----:B------:R-:W-:Y:S01]  /*7ac0*/  MOV R11, 0x1f ;  /* 0x0000001f000b7802 */ /* 0x000fe20000000f00 */
[----:B------:R-:W-:-:S08]  /*7ad0*/  IMAD.MOV.U32 R15, RZ, RZ, -0x1 ;  /* 0xffffffffff0f7424 */ /* 0x000fd000078e00ff */
[----:B0-----:R-:W-:Y:S05]  /*7ae0*/  WARPSYNC.COLLECTIVE R15, `(.L_x_5641) ;  /* 0x000000000f087348 */ /* 0x001fea0003c00000 */
[----:B------:R1:W2:Y:S02]  /*7af0*/  SHFL.BFLY P6, R14, R13, R12, R11 ;  /* 0x0c00000c0d0e7389 */ /* 0x0002a400000c000b */
[----:B012---:R-:W-:Y:S01]  /*7b00*/  ENDCOLLECTIVE ;  /* 0x000000000000791b */ /* 0x007fe20003800000 */
.L_x_5641:
[----:B------:R-:W-:Y:S01]  /*7b10*/  HFMA2.MMA R12, -RZ, RZ, 0, 1.1920928955078125e-07 ;  /* 0x00000002ff0c7435 */ /* 0x000fe200000001ff */
[----:B------:R-:W-:-:S05]  /*7b20*/  FADD.FTZ R0, RZ, R14 ;  /* 0x0000000eff007221 */ /* 0x000fca0000010000 */
[----:B------:R-:W-:-:S07]  /*7b30*/  MOV R13, R0 ;  /* 0x00000000000d7202 */ /* 0x000fce0000000f00 */
[----:B------:R-:W-:Y:S05]  /*7b40*/  WARPSYNC.COLLECTIVE R15, `(.L_x_5642) ;  /* 0x000000000f087348 */ /* 0x000fea0003c00000 */
[----:B------:R0:W1:Y:S02]  /*7b50*/  SHFL.BFLY P6, R14, R13, R12, R11 ;  /* 0x0c00000c0d0e7389 */ /* 0x00006400000c000b */
[----:B01----:R-:W-:Y:S01]  /*7b60*/  ENDCOLLECTIVE ;  /* 0x000000000000791b */ /* 0x003fe20003800000 */
.L_x_5642:
[----:B------:R-:W-:Y:S01]  /*7b70*/  MOV R12, 0x1 ;  /* 0x00000001000c7802 */ /* 0x000fe20000000f00 */
[----:B------:R-:W-:-:S04]  /*7b80*/  FADD.FTZ R88, R0, R14 ;  /* 0x0000000e00587221 */ /* 0x000fc80000010000 */
[----:B------:R-:W-:-:S07]  /*7b90*/  IMAD.MOV.U32 R13, RZ, RZ, R88 ;  /* 0x000000ffff0d7224 */ /* 0x000fce00078e0058 */
[----:B------:R-:W-:Y:S05]  /*7ba0*/  WARPSYNC.COLLECTIVE R15, `(.L_x_5643) ;  /* 0x000000000f087348 */ /* 0x000fea0003c00000 */
[----:B------:R0:W1:Y:S02]  /*7bb0*/  SHFL.BFLY P6, R14, R13, R12, R11 ;  /* 0x0c00000c0d0e7389 */ /* 0x00006400000c000b */
[----:B01----:R-:W-:Y:S01]  /*7bc0*/  ENDCOLLECTIVE ;  /* 0x000000000000791b */ /* 0x003fe20003800000 */
.L_x_5643:
[----:B------:R-:W-:Y:S01]  /*7bd0*/  HFMA2.MMA R12, -RZ, RZ, 0, 2.384185791015625e-07 ;  /* 0x00000004ff0c7435 */ /* 0x000fe200000001ff */
[----:B------:R-:W-:Y:S01]  /*7be0*/  IMAD.MOV.U32 R13, RZ, RZ, RZ ;  /* 0x000000ffff0d7224 */ /* 0x000fe200078e00ff */
[----:B------:R-:W-:-:S09]  /*7bf0*/  MOV R87, R14 ;  /* 0x0000000e00577202 */ /* 0x000fd20000000f00 */
[----:B------:R-:W-:Y:S05]  /*7c00*/  WARPSYNC.COLLECTIVE R15, `(.L_x_5644) ;  /* 0x000000000f087348 */ /* 0x000fea0003c00000 */
[----:B------:R0:W1:Y:S02]  /*7c10*/  SHFL.BFLY P6, R14, R13, R12, R11 ;  /* 0x0c00000c0d0e7389 */ /* 0x00006400000c000b */
[----:B01----:R-:W-:Y:S01]  /*7c20*/  ENDCOLLECTIVE ;  /* 0x000000000000791b */ /* 0x003fe20003800000 */
.L_x_5644:
[----:B------:R-:W-:Y:S01]  /*7c30*/  FADD.FTZ R87, R88, R87 ;  /* 0x0000005758577221 */ /* 0x000fe20000010000 */
[----:B------:R-:W-:Y:S01]  /*7c40*/  HFMA2.MMA R12, -RZ, RZ, 0, 1.1920928955078125e-07 ;  /* 0x00000002ff0c7435 */ /* 0x000fe200000001ff */
[----:B------:R-:W-:-:S05]  /*7c50*/  MOV R2, R14 ;  /* 0x0000000e00027202 */ /* 0x000fca0000000f00 */
[----:B------:R-:W-:-:S04]  /*7c60*/  FADD.FTZ R2, RZ, R2 ;  /* 0x00000002ff027221 */ /* 0x000fc80000010000 */
[----:B------:R-:W-:-:S07]  /*7c70*/  IMAD.MOV.U32 R13, RZ, RZ, R2 ;  /* 0x000000ffff0d7224 */ /* 0x000fce00078e0002 */
[----:B------:R-:W-:Y:S05]  /*7c80*/  WARPSYNC.COLLECTIVE R15, `(.L_x_5645) ;  /* 0x000000000f087348 */ /* 0x000fea0003c00000 */
[----:B------:R0:W1:Y:S02]  /*7c90*/  SHFL.BFLY P6, R14, R13, R12, R11 ;  /* 0x0c00000c0d0e7389 */ /* 0x00006400000c000b */
[----:B01----:R-:W-:Y:S01]  /*7ca0*/  ENDCOLLECTIVE ;  /* 0x000000000000791b */ /* 0x003fe20003800000 */
.L_x_5645:
[----:B------:R-:W-:Y:S01]  /*7cb0*/  HFMA2.MMA R12, -RZ, RZ, 0, 5.9604644775390625e-08 ;  /* 0x00000001ff0c7435 */ /* 0x000fe200000001ff */
[----:B------:R-:W-:-:S05]  /*7cc0*/  MOV R3, R14 ;  /* 0x0000000e00037202 */ /* 0x000fca0000000f00 */
[----:B------:R-:W-:-:S04]  /*7cd0*/  FADD.FTZ R86, R2, R3 ;  /* 0x0000000302567221 */ /* 0x000fc80000010000 */
[----:B------:R-:W-:-:S07]  /*7ce0*/  IMAD.MOV.U32 R13, RZ, RZ, R86 ;  /* 0x000000ffff0d7224 */ /* 0x000fce00078e0056 */
[----:B------:R-:W-:Y:S05]  /*7cf0*/  WARPSYNC.COLLECTIVE R15, `(.L_x_5646) ;  /* 0x000000000f087348 */ /* 0x000fea0003c00000 */
[----:B------:R0:W1:Y:S02]  /*7d00*/  SHFL.BFLY P6, R14, R13, R12, R11 ;  /* 0x0c00000c0d0e7389 */ /* 0x00006400000c000b */
[----:B01----:R-:W-:Y:S01]  /*7d10*/  ENDCOLLECTIVE ;  /* 0x000000000000791b */ /* 0x003fe20003800000 */
.L_x_5646:
[----:B------:R-:W-:Y:S01]  /*7d20*/  HFMA2.MMA R12, -RZ, RZ, 0, 2.384185791015625e-07 ;  /* 0x00000004ff0c7435 */ /* 0x000fe200000001ff */
[----:B------:R-:W-:Y:S01]  /*7d30*/  IMAD.MOV.U32 R13, RZ, RZ, RZ ;  /* 0x000000ffff0d7224 */ /* 0x000fe200078e00ff */
[----:B------:R-:W-:-:S09]  /*7d40*/  MOV R85, R14 ;  /* 0x0000000e00557202 */ /* 0x000fd20000000f00 */
[----:B------:R-:W-:Y:S05]  /*7d50*/  WARPSYNC.COLLECTIVE R15, `(.L_x_5647) ;  /* 0x000000000f087348 */ /* 0x000fea0003c00000 */
[----:B------:R0:W1:Y:S02]  /*7d60*/  SHFL.BFLY P6, R14, R13, R12, R11 ;  /* 0x0c00000c0d0e7389 */ /* 0x00006400000c000b */
[----:B01----:R-:W-:Y:S01]  /*7d70*/  ENDCOLLECTIVE ;  /* 0x000000000000791b */ /* 0x003fe20003800000 */
.L_x_5647:
        /* <DEDUP_REMOVED lines=8> */
.L_x_5648:
[----:B------:R-:W-:Y:S01]  /*7e00*/  HFMA2.MMA R12, -RZ, RZ, 0, 5.9604644775390625e-08 ;  /* 0x00000001ff0c7435 */ /* 0x000fe200000001ff */
[----:B------:R-:W-:-:S05]  /*7e10*/  MOV R5, R14 ;  /* 0x0000000e00057202 */ /* 0x000fca0000000f00 */
[----:B------:R-:W-:-:S04]  /*7e20*/  FADD.FTZ R84, R4, R5 ;  /* 0x0000000504547221 */ /* 0x000fc80000010000 */
[----:B------:R-:W-:-:S07]  /*7e30*/  IMAD.MOV.U32 R13, RZ, RZ, R84 ;  /* 0x000000ffff0d7224 */ /* 0x000fce00078e0054 */
[----:B------:R-:W-:Y:S05]  /*7e40*/  WARPSYNC.COLLECTIVE R15, `(.L_x_5649) ;  /* 0x000000000f087348 */ /* 0x000fea0003c00000 */
[----:B------:R0:W1:Y:S02]  /*7e50*/  SHFL.BFLY P6, R14, R13, R12, R11 ;  /* 0x0c00000c0d0e7389 */ /* 0x00006400000c000b */
[----:B01----:R-:W-:Y:S01]  /*7e60*/  ENDCOLLECTIVE ;  /* 0x000000000000791b */ /* 0x003fe20003800000 */
.L_x_5649:
[----:B------:R-:W-:Y:S01]  /*7e70*/  HFMA2.MMA R12, -RZ, RZ, 0, 2.384185791015625e-07 ;  /* 0x00000004ff0c7435 */ /* 0x000fe200000001ff */
[----:B------:R-:W-:Y:S01]  /*7e80*/  IMAD.MOV.U32 R13, RZ, RZ, RZ ;  /* 0x000000ffff0d7224 */ /* 0x000fe200078e00ff */
[----:B------:R-:W-:-:S09]  /*7e90*/  MOV R83, R14 ;  /* 0x0000000e00537202 */ /* 0x000fd20000000f00 */
[----:B------:R-:W-:Y:S05]  /*7ea0*/  WARPSYNC.COLLECTIVE R15, `(.L_x_5650) ;  /* 0x000000000f087348 */ /* 0x000fea0003c00000 */
[----:B------:R0:W1:Y:S02]  /*7eb0*/  SHFL.BFLY P6, R14, R13, R12, R11 ;  /* 0x0c00000c0d0e7389 */ /* 0x00006400000c000b */
[----:B01----:R-:W-:Y:S01]  /*7ec0*/  ENDCOLLECTIVE ;  /* 0x000000000000791b */ /* 0x003fe20003800000 */
.L_x_5650:
        /* <DEDUP_REMOVED lines=8> */
.L_x_5651:
[----:B------:R-:W-:Y:S01]  /*7f50*/  HFMA2.MMA R12, -RZ, RZ, 0, 5.9604644775390625e-08 ;  /* 0x00000001ff0c7435 */ /* 0x000fe200000001ff */
[----:B------:R-:W-:-:S05]  /*7f60*/  MOV R3, R14 ;  /* 0x0000000e00037202 */ /* 0x000fca0000000f00 */
[----:B------:R-:W-:-:S04]  /*7f70*/  FADD.FTZ R82, R82, R3 ;  /* 0x0000000352527221 */ /* 0x000fc80000010000 */
[----:B------:R-:W-:-:S07]  /*7f80*/  IMAD.MOV.U32 R13, RZ, RZ, R82 ;  /* 0x000000ffff0d7224 */ /* 0x000fce00078e0052 */
[----:B------:R-:W-:Y:S05]  /*7f90*/  WARPSYNC.COLLECTIVE R15, `(.L_x_5652) ;  /* 0x000000000f087348 */ /* 0x000fea0003c00000 */
[----:B------:R0:W1:Y:S02]  /*7fa0*/  SHFL.BFLY P6, R14, R13, R12, R11 ;  /* 0x0c00000c0d0e7389 */ /* 0x00006400000c000b */
[----:B01----:R-:W-:Y:S01]  /*7fb0*/  ENDCOLLECTIVE ;  /* 0x000000000000791b */ /* 0x003fe20003800000 */
.L_x_5652:
[----:B------:R-:W-:Y:S01]  /*7fc0*/  HFMA2.MMA R12, -RZ, RZ, 0, 2.384185791015625e-07 ;  /* 0x00000004ff0c7435 */ /* 0x000fe200000001ff */
[----:B------:R-:W-:Y:S01]  /*7fd0*/  IMAD.MOV.U32 R13, RZ, RZ, RZ ;  /* 0x000000ffff0d7224 */ /* 0x000fe200078e00ff */
[----:B------:R-:W-:-:S09]  /*7fe0*/  MOV R94, R14 ;  /* 0x0000000e005e7202 */ /* 0x000fd20000000f00 */
[----:B------:R-:W-:Y:S05]  /*7ff0*/  WARPSYNC.COLLECTIVE R15, `(.L_x_5653) ;  /* 0x000000000f087348 */ /* 0x000fea0003c00000 */
[----:B------:R0:W1:Y:S02]  /*8000*/  SHFL.BFLY P6, R14, R13, R12, R11 ;  /* 0x0c00000c0d0e7389 */ /* 0x00006400000c000b */
[----:B01----:R-:W-:Y:S01]  /*8010*/  ENDCOLLECTIVE ;  /* 0x000000000000791b */ /* 0x003fe20003800000 */
.L_x_5653:
        /* <DEDUP_REMOVED lines=8> */
.L_x_5654:
[----:B------:R-:W-:Y:S01]  /*80a0*/  HFMA2.MMA R12, -RZ, RZ, 0, 5.9604644775390625e-08 ;  /* 0x00000001ff0c7435 */ /* 0x000fe200000001ff */
[----:B------:R-:W-:-:S05]  /*80b0*/  MOV R46, R14 ;  /* 0x0000000e002e7202 */ /* 0x000fca0000000f00 */
[----:B------:R-:W-:-:S04]  /*80c0*/  FADD.FTZ R81, R81, R46 ;  /* 0x0000002e51517221 */ /* 0x000fc80000010000 */
[----:B------:R-:W-:-:S07]  /*80d0*/  IMAD.MOV.U32 R13, RZ, RZ, R81 ;  /* 0x000000ffff0d7224 */ /* 0x000fce00078e0051 */
[----:B------:R-:W-:Y:S05]  /*80e0*/  WARPSYNC.COLLECTIVE R15, `(.L_x_5655) ;  /* 0x000000000f087348 */ /* 0x000fea0003c00000 */
[----:B------:R0:W1:Y:S02]  /*80f0*/  SHFL.BFLY P6, R14, R13, R12, R11 ;  /* 0x0c00000c0d0e7389 */ /* 0x00006400000c000b */
[----:B01----:R-:W-:Y:S01]  /*8100*/  ENDCOLLECTIVE ;  /* 0x000000000000791b */ /* 0x003fe20003800000 */
.L_x_5655:
[----:B------:R-:W-:Y:S01]  /*8110*/  HFMA2.MMA R12, -RZ, RZ, 0, 2.384185791015625e-07 ;  /* 0x00000004ff0c7435 */ /* 0x000fe200000001ff */
[----:B------:R-:W-:Y:S01]  /*8120*/  IMAD.MOV.U32 R13, RZ, RZ, RZ ;  /* 0x000000ffff0d7224 */ /* 0x000fe200078e00ff */
[----:B------:R-:W-:-:S09]  /*8130*/  MOV R80, R14 ;  /* 0x0000000e00507202 */ /* 0x000fd20000000f00 */
[----:B------:R-:W-:Y:S05]  /*8140*/  WARPSYNC.COLLECTIVE R15, `(.L_x_5656) ;  /* 0x000000000f087348 */ /* 0x000fea0003c00000 */
[----:B------:R0:W1:Y:S02]  /*8150*/  SHFL.BFLY P6, R14, R13, R12, R11 ;  /* 0x0c00000c0d0e7389 */ /* 0x00006400000c000b */
[----:B01----:R-:W-:Y:S01]  /*8160*/  ENDCOLLECTIVE ;  /* 0x000000000000791b */ /* 0x003fe20003800000 */
.L_x_5656:
        /* <DEDUP_REMOVED lines=8> */
.L_x_5657:
[----:B------:R-:W-:Y:S01]  /*81f0*/  HFMA2.MMA R12, -RZ, RZ, 0, 5.9604644775390625e-08 ;  /* 0x00000001ff0c7435 */ /* 0x000fe200000001ff */
[----:B------:R-:W-:-:S05]  /*8200*/  MOV R48, R14 ;  /* 0x0000000e00307202 */ /* 0x000fca0000000f00 */
[----:B------:R-:W-:-:S04]  /*8210*/  FADD.FTZ R79, R79, R48 ;  /* 0x000000304f4f7221 */ /* 0x000fc80000010000 */
[----:B------:R-:W-:-:S07]  /*8220*/  IMAD.MOV.U32 R13, RZ, RZ, R79 ;  /* 0x000000ffff0d7224 */ /* 0x000fce00078e004f */
[----:B------:R-:W-:Y:S05]  /*8230*/  WARPSYNC.COLLECTIVE R15, `(.L_x_5658) ;  /* 0x000000000f087348 */ /* 0x000fea0003c00000 */
[----:B------:R0:W1:Y:S02]  /*8240*/  SHFL.BFLY P6, R14, R13, R12, R11 ;  /* 0x0c00000c0d0e7389 */ /* 0x00006400000c000b */
[----:B01----:R-:W-:Y:S01]  /*8250*/  ENDCOLLECTIVE ;  /* 0x000000000000791b */ /* 0x003fe20003800000 */
.L_x_5658:
[----:B------:R-:W-:Y:S01]  /*8260*/  HFMA2.MMA R12, -RZ, RZ, 0, 2.384185791015625e-07 ;  /* 0x00000004ff0c7435 */ /* 0x000fe200000001ff */
[----:B------:R-:W-:Y:S01]  /*8270*/  IMAD.MOV.U32 R13, RZ, RZ, RZ ;  /* 0x000000ffff0d7224 */ /* 0x000fe200078e00ff */
[----:B------:R-:W-:-:S09]  /*8280*/  MOV R78, R14 ;  /* 0x0000000e004e7202 */ /* 0x000fd20000000f00 */
[----:B------:R-:W-:Y:S05]  /*8290*/  WARPSYNC.COLLECTIVE R15, `(.L_x_5659) ;  /* 0x000000000f087348 */ /* 0x000fea0003c00000 */
[----:B------:R0:W1:Y:S02]  /*82a0*/  SHFL.BFLY P6, R14, R13, R12, R11 ;  /* 0x0c00000c0d0e7389 */ /* 0x00006400000c000b */
[----:B01----:R-:W-:Y:S01]  /*82b0*/  ENDCOLLECTIVE ;  /* 0x000000000000791b */ /* 0x003fe20003800000 */
.L_x_5659:
        /* <DEDUP_REMOVED lines=8> */
.L_x_5660:
[----:B------:R-:W-:Y:S01]  /*8340*/  HFMA2.MMA R12, -RZ, RZ, 0, 5.9604644775390625e-08 ;  /* 0x00000001ff0c7435 */ /* 0x000fe200000001ff */
[----:B------:R-:W-:-:S05]  /*8350*/  MOV R5, R14 ;  /* 0x0000000e00057202 */ /* 0x000fca0000000f00 */
[----:B------:R-:W-:-:S04]  /*8360*/  FADD.FTZ R0, R0, R5 ;  /* 0x0000000500007221 */ /* 0x000fc80000010000 */
[----:B------:R-:W-:-:S07]  /*8370*/  IMAD.MOV.U32 R13, RZ, RZ, R0 ;  /* 0x000000ffff0d7224 */ /* 0x000fce00078e0000 */
[----:B------:R-:W-:Y:S05]  /*8380*/  WARPSYNC.COLLECTIVE R15, `(.L_x_5661) ;  /* 0x000000000f087348 */ /* 0x000fea0003c00000 */
[----:B------:R0:W1:Y:S02]  /*8390*/  SHFL.BFLY P6, R14, R13, R12, R11 ;  /* 0x0c00000c0d0e7389 */ /* 0x00006400000c000b */
[----:B01----:R-:W-:Y:S01]  /*83a0*/  ENDCOLLECTIVE ;  /* 0x000000000000791b */ /* 0x003fe20003800000 */
.L_x_5661:
[----:B------:R-:W-:Y:S01]  /*83b0*/  HFMA2.MMA R12, -RZ, RZ, 0, 2.384185791015625e-07 ;  /* 0x00000004ff0c7435 */ /* 0x000fe200000001ff */
[----:B------:R-:W-:Y:S01]  /*83c0*/  IMAD.MOV.U32 R13, RZ, RZ, RZ ;  /* 0x000000ffff0d7224 */ /* 0x000fe200078e00ff */
[----:B------:R-:W-:-:S09]  /*83d0*/  MOV R3, R14 ;  /* 0x0000000e00037202 */ /* 0x000fd20000000f00 */
[----:B------:R-:W-:Y:S05]  /*83e0*/  WARPSYNC.COLLECTIVE R15, `(.L_x_5662) ;  /* 0x000000000f087348 */ /* 0x000fea0003c00000 */
[----:B------:R0:W1:Y:S02]  /*83f0*/  SHFL.BFLY P6, R14, R13, R12, R11 ;  /* 0x0c00000c0d0e7389 */ /* 0x00006400000c000b */
[----:B01----:R-:W-:Y:S01]  /*8400*/  ENDCOLLECTIVE ;  /* 0x000000000000791b */ /* 0x003fe20003800000 */
.L_x_5662:
        /* <DEDUP_REMOVED lines=8> */
.L_x_5663:
[----:B------:R-:W-:Y:S01]  /*8490*/  HFMA2.MMA R12, -RZ, RZ, 0, 5.9604644775390625e-08 ;  /* 0x00000001ff0c7435 */ /* 0x000fe200000001ff */
[----:B------:R-:W-:-:S05]  /*84a0*/  MOV R7, R14 ;  /* 0x0000000e00077202 */ /* 0x000fca0000000f00 */
[----:B------:R-:W-:-:S04]  /*84b0*/  FADD.FTZ R2, R2, R7 ;  /* 0x0000000702027221 */ /* 0x000fc80000010000 */
[----:B------:R-:W-:-:S07]  /*84c0*/  IMAD.MOV.U32 R13, RZ, RZ, R2 ;  /* 0x000000ffff0d7224 */ /* 0x000fce00078e0002 */
[----:B------:R-:W-:Y:S05]  /*84d0*/  WARPSYNC.COLLECTIVE R15, `(.L_x_5664) ;  /* 0x000000000f087348 */ /* 0x000fea0003c00000 */
[----:B------:R0:W1:Y:S02]  /*84e0*/  SHFL.BFLY P6, R14, R13, R12, R11 ;  /* 0x0c00000c0d0e7389 */ /* 0x00006400000c000b */
[----:B01----:R-:W-:Y:S01]  /*84f0*/  ENDCOLLECTIVE ;  /* 0x000000000000791b */ /* 0x003fe20003800000 */
.L_x_5664:
[----:B------:R-:W-:Y:S01]  /*8500*/  HFMA2.MMA R12, -RZ, RZ, 0, 2.384185791015625e-07 ;  /* 0x00000004ff0c7435 */ /* 0x000fe200000001ff */
[----:B------:R-:W-:Y:S01]  /*8510*/  IMAD.MOV.U32 R13, RZ, RZ, RZ ;  /* 0x000000ffff0d7224 */ /* 0x000fe200078e00ff */
[----:B------:R-:W-:-:S09]  /*8520*/  MOV R5, R14 ;  /* 0x0000000e00057202 */ /* 0x000fd20000000f00 */
[----:B------:R-:W-:Y:S05]  /*8530*/  WARPSYNC.COLLECTIVE R15, `(.L_x_5665) ;  /* 0x000000000f087348 */ /* 0x000fea0003c00000 */
[----:B------:R0:W1:Y:S02]  /*8540*/  SHFL.BFLY P6, R14, R13, R12, R11 ;  /* 0x0c00000c0d0e7389 */ /* 0x00006400000c000b */
[----:B01----:R-:W-:Y:S01]  /*8550*/  ENDCOLLECTIVE ;  /* 0x000000000000791b */ /* 0x003fe20003800000 */
.L_x_5665:
        /* <DEDUP_REMOVED lines=8> */
.L_x_5666:
[----:B------:R-:W-:Y:S01]  /*85e0*/  HFMA2.MMA R12, -RZ, RZ, 0, 5.9604644775390625e-08 ;  /* 0x00000001ff0c7435 */ /* 0x000fe200000001ff */
[----:B------:R-:W-:-:S05]  /*85f0*/  MOV R9, R14 ;  /* 0x0000000e00097202 */ /* 0x000fca0000000f00 */
[----:B------:R-:W-:-:S04]  /*8600*/  FADD.FTZ R4, R4, R9 ;  /* 0x0000000904047221 */ /* 0x000fc80000010000 */
[----:B------:R-:W-:-:S07]  /*8610*/  IMAD.MOV.U32 R13, RZ, RZ, R4 ;  /* 0x000000ffff0d7224 */ /* 0x000fce00078e0004 */
[----:B------:R-:W-:Y:S05]  /*8620*/  WARPSYNC.COLLECTIVE R15, `(.L_x_5667) ;  /* 0x000000000f087348 */ /* 0x000fea0003c00000 */
[----:B------:R0:W1:Y:S02]  /*8630*/  SHFL.BFLY P6, R14, R13, R12, R11 ;  /* 0x0c00000c0d0e7389 */ /* 0x00006400000c000b */
[----:B01----:R-:W-:Y:S01]  /*8640*/  ENDCOLLECTIVE ;  /* 0x000000000000791b */ /* 0x003fe20003800000 */
.L_x_5667:
[----:B------:R-:W-:Y:S01]  /*8650*/  HFMA2.MMA R12, -RZ, RZ, 0, 2.384185791015625e-07 ;  /* 0x00000004ff0c7435 */ /* 0x000fe200000001ff */
[----:B------:R-:W-:Y:S01]  /*8660*/  IMAD.MOV.U32 R13, RZ, RZ, RZ ;  /* 0x000000ffff0d7224 */ /* 0x000fe200078e00ff */
[----:B------:R-:W-:-:S09]  /*8670*/  MOV R7, R14 ;  /* 0x0000000e00077202 */ /* 0x000fd20000000f00 */
[----:B------:R-:W-:Y:S05]  /*8680*/  WARPSYNC.COLLECTIVE R15, `(.L_x_5668) ;  /* 0x000000000f087348 */ /* 0x000fea0003c00000 */
[----:B------:R0:W1:Y:S02]  /*8690*/  SHFL.BFLY P6, R14, R13, R12, R11 ;  /* 0x0c00000c0d0e7389 */ /* 0x00006400000c000b */
[----:B01----:R-:W-:Y:S01]  /*86a0*/  ENDCOLLECTIVE ;  /* 0x000000000000791b */ /* 0x003fe20003800000 */
.L_x_5668:
        /* <DEDUP_REMOVED lines=8> */
.L_x_5669:
[----:B------:R-:W-:Y:S01]  /*8730*/  HFMA2.MMA R12, -RZ, RZ, 0, 5.9604644775390625e-08 ;  /* 0x00000001ff0c7435 */ /* 0x000fe200000001ff */
[----:B------:R-:W-:-:S05]  /*8740*/  MOV R17, R14 ;  /* 0x0000000e00117202 */ /* 0x000fca0000000f00 */
[----:B------:R-:W-:-:S04]  /*8750*/  FADD.FTZ R6, R6, R17 ;  /* 0x0000001106067221 */ /* 0x000fc80000010000 */
[----:B------:R-:W-:-:S07]  /*8760*/  IMAD.MOV.U32 R13, RZ, RZ, R6 ;  /* 0x000000ffff0d7224 */ /* 0x000fce00078e0006 */
[----:B------:R-:W-:Y:S05]  /*8770*/  WARPSYNC.COLLECTIVE R15, `(.L_x_5670) ;  /* 0x000000000f087348 */ /* 0x000fea0003c00000 */
[----:B------:R0:W1:Y:S02]  /*8780*/  SHFL.BFLY P6, R14, R13, R12, R11 ;  /* 0x0c00000c0d0e7389 */ /* 0x00006400000c000b */
[----:B01----:R-:W-:Y:S01]  /*8790*/  ENDCOLLECTIVE ;  /* 0x000000000000791b */ /* 0x003fe20003800000 */
.L_x_5670:
[----:B------:R-:W-:Y:S01]  /*87a0*/  HFMA2.MMA R12, -RZ, RZ, 0, 2.384185791015625e-07 ;  /* 0x00000004ff0c7435 */ /* 0x000fe200000001ff */
[----:B------:R-:W-:Y:S01]  /*87b0*/  IMAD.MOV.U32 R13, RZ, RZ, RZ ;  /* 0x000000ffff0d7224 */ /* 0x000fe200078e00ff */
[----:B------:R-:W-:-:S09]  /*87c0*/  MOV R9, R14 ;  /* 0x0000000e00097202 */ /* 0x000fd20000000f00 */
[----:B------:R-:W-:Y:S05]  /*87d0*/  WARPSYNC.COLLECTIVE R15, `(.L_x_5671) ;  /* 0x000000000f087348 */ /* 0x000fea0003c00000 */
[----:B------:R0:W1:Y:S02]  /*87e0*/  SHFL.BFLY P6, R14, R13, R12, R11 ;  /* 0x0c00000c0d0e7389 */ /* 0x00006400000c000b */
[----:B01----:R-:W-:Y:S01]  /*87f0*/  ENDCOLLECTIVE ;  /* 0x000000000000791b */ /* 0x003fe20003800000 */
.L_x_5671:
        /* <DEDUP_REMOVED lines=8> */
.L_x_5672:
[----:B------:R-:W-:Y:S01]  /*8880*/  HFMA2.MMA R12, -RZ, RZ, 0, 5.9604644775390625e-08 ;  /* 0x00000001ff0c7435 */ /* 0x000fe200000001ff */
[----:B------:R-:W-:-:S05]  /*8890*/  MOV R19, R14 ;  /* 0x0000000e00137202 */ /* 0x000fca0000000f00 */
[----:B------:R-:W-:-:S04]  /*88a0*/  FADD.FTZ R8, R8, R19 ;  /* 0x0000001308087221 */ /* 0x000fc80000010000 */
[----:B------:R-:W-:-:S07]  /*88b0*/  IMAD.MOV.U32 R13, RZ, RZ, R8 ;  /* 0x000000ffff0d7224 */ /* 0x000fce00078e0008 */
[----:B------:R-:W-:Y:S05]  /*88c0*/  WARPSYNC.COLLECTIVE R15, `(.L_x_5673) ;  /* 0x000000000f087348 */ /* 0x000fea0003c00000 */
[----:B------:R0:W1:Y:S02]  /*88d0*/  SHFL.BFLY P6, R14, R13, R12, R11 ;  /* 0x0c00000c0d0e7389 */ /* 0x00006400000c000b */
[----:B01----:R-:W-:Y:S01]  /*88e0*/  ENDCOLLECTIVE ;  /* 0x000000000000791b */ /* 0x003fe20003800000 */
.L_x_5673:
[----:B------:R-:W-:Y:S01]  /*88f0*/  HFMA2.MMA R12, -RZ, RZ, 0, 2.384185791015625e-07 ;  /* 0x00000004ff0c7435 */ /* 0x000fe200000001ff */
[----:B------:R-:W-:Y:S01]  /*8900*/  IMAD.MOV.U32 R13, RZ, RZ, RZ ;  /* 0x000000ffff0d7224 */ /* 0x000fe200078e00ff */
[----:B------:R-:W-:-:S09]  /*8910*/  MOV R17, R14 ;  /* 0x0000000e00117202 */ /* 0x000fd20000000f00 */
[----:B------:R-:W-:Y:S05]  /*8920*/  WARPSYNC.COLLECTIVE R15, `(.L_x_5674) ;  /* 0x000000000f087348 */ /* 0x000fea0003c00000 */
[----:B------:R0:W1:Y:S02]  /*8930*/  SHFL.BFLY P6, R14, R13, R12, R11 ;  /* 0x0c00000c0d0e7389 */ /* 0x00006400000c000b */
[----:B01----:R-:W-:Y:S01]  /*8940*/  ENDCOLLECTIVE ;  /* 0x000000000000791b */ /* 0x003fe20003800000 */
.L_x_5674:
        /* <DEDUP_REMOVED lines=8> */
.L_x_5675:
[----:B------:R-:W-:Y:S01]  /*89d0*/  HFMA2.MMA R12, -RZ, RZ, 0, 5.9604644775390625e-08 ;  /* 0x00000001ff0c7435 */ /* 0x000fe200000001ff */
[----:B------:R-:W-:-:S05]  /*89e0*/  MOV R21, R14 ;  /* 0x0000000e00157202 */ /* 0x000fca0000000f00 */
[----:B------:R-:W-:-:S04]  /*89f0*/  FADD.FTZ R10, R10, R21 ;  /* 0x000000150a0a7221 */ /* 0x000fc80000010000 */
[----:B------:R-:W-:-:S07]  /*8a00*/  IMAD.MOV.U32 R13, RZ, RZ, R10 ;  /* 0x000000ffff0d7224 */ /* 0x000fce00078e000a */
[----:B------:R-:W-:Y:S05]  /*8a10*/  WARPSYNC.COLLECTIVE R15, `(.L_x_5676) ;  /* 0x000000000f087348 */ /* 0x000fea0003c00000 */
[----:B------:R0:W1:Y:S02]  /*8a20*/  SHFL.BFLY P6, R14, R13, R12, R11 ;  /* 0x0c00000c0d0e7389 */ /* 0x00006400000c000b */
[----:B01----:R-:W-:Y:S01]  /*8a30*/  ENDCOLLECTIVE ;  /* 0x000000000000791b */ /* 0x003fe20003800000 */
.L_x_5676:
[----:B------:R-:W-:Y:S01]  /*8a40*/  HFMA2.MMA R12, -RZ, RZ, 0, 2.384185791015625e-07 ;  /* 0x00000004ff0c7435 */ /* 0x000fe200000001ff */
[----:B------:R-:W-:Y:S01]  /*8a50*/  IMAD.MOV.U32 R13, RZ, RZ, RZ ;  /* 0x000000ffff0d7224 */ /* 0x000fe200078e00ff */
[----:B------:R-:W-:-:S09]  /*8a60*/  MOV R19, R14 ;  /* 0x0000000e00137202 */ /* 0x000fd20000000f00 */
[----:B------:R-:W-:Y:S05]  /*8a70*/  WARPSYNC.COLLECTIVE R15, `(.L_x_5677) ;  /* 0x000000000f087348 */ /* 0x000fea0003c00000 */
[----:B------:R0:W1:Y:S02]  /*8a80*/  SHFL.BFLY P6, R14, R13, R12, R11 ;  /* 0x0c00000c0d0e7389 */ /* 0x00006400000c000b */
[----:B01----:R-:W-:Y:S01]  /*8a90*/  ENDCOLLECTIVE ;  /* 0x000000000000791b */ /* 0x003fe20003800000 */
.L_x_5677:
        /* <DEDUP_REMOVED lines=8> */
.L_x_5678:
[----:B------:R-:W-:Y:S01]  /*8b20*/  HFMA2.MMA R12, -RZ, RZ, 0, 5.9604644775390625e-08 ;  /* 0x00000001ff0c7435 */ /* 0x000fe200000001ff */
[----:B------:R-:W-:-:S05]  /*8b30*/  MOV R23, R14 ;  /* 0x0000000e00177202 */ /* 0x000fca0000000f00 */
[----:B------:R-:W-:-:S04]  /*8b40*/  FADD.FTZ R16, R16, R23 ;  /* 0x0000001710107221 */ /* 0x000fc80000010000 */
[----:B------:R-:W-:-:S07]  /*8b50*/  IMAD.MOV.U32 R13, RZ, RZ, R16 ;  /* 0x000000ffff0d7224 */ /* 0x000fce00078e0010 */
[----:B------:R-:W-:Y:S05]  /*8b60*/  WARPSYNC.COLLECTIVE R15, `(.L_x_5679) ;  /* 0x000000000f087348 */ /* 0x000fea0003c00000 */
[----:B------:R0:W1:Y:S02]  /*8b70*/  SHFL.BFLY P6, R14, R13, R12, R11 ;  /* 0x0c00000c0d0e7389 */ /* 0x00006400000c000b */
[----:B01----:R-:W-:Y:S01]  /*8b80*/  ENDCOLLECTIVE ;  /* 0x000000000000791b */ /* 0x003fe20003800000 */
.L_x_5679:
[----:B------:R-:W-:Y:S01]  /*8b90*/  HFMA2.MMA R12, -RZ, RZ, 0, 2.384185791015625e-07 ;  /* 0x00000004ff0c7435 */ /* 0x000fe200000001ff */
[----:B------:R-:W-:Y:S01]  /*8ba0*/  IMAD.MOV.U32 R13, RZ, RZ, RZ ;  /* 0x000000ffff0d7224 */ /* 0x000fe200078e00ff */
[----:B------:R-:W-:-:S09]  /*8bb0*/  MOV R21, R14 ;  /* 0x0000000e00157202 */ /* 0x000fd20000000f00 */
[----:B------:R-:W-:Y:S05]  /*8bc0*/  WARPSYNC.COLLECTIVE R15, `(.L_x_5680) ;  /* 0x000000000f087348 */ /* 0x000fea0003c00000 */
[----:B------:R0:W1:Y:S02]  /*8bd0*/  SHFL.BFLY P6, R14, R13, R12, R11 ;  /* 0x0c00000c0d0e7389 */ /* 0x00006400000c000b */
[----:B01----:R-:W-:Y:S01]  /*8be0*/  ENDCOLLECTIVE ;  /* 0x000000000000791b */ /* 0x003fe20003800000 */
.L_x_5680:
        /* <DEDUP_REMOVED lines=8> */
.L_x_5681:
[----:B------:R-:W-:Y:S01]  /*8c70*/  HFMA2.MMA R12, -RZ, RZ, 0, 5.9604644775390625e-08 ;  /* 0x00000001ff0c7435 */ /* 0x000fe200000001ff */
[----:B------:R-:W-:-:S05]  /*8c80*/  MOV R49, R14 ;  /* 0x0000000e00317202 */ /* 0x000fca0000000f00 */
[----:B------:R-:W-:-:S04]  /*8c90*/  FADD.FTZ R18, R18, R49 ;  /* 0x0000003112127221 */ /* 0x000fc80000010000 */
[----:B------:R-:W-:-:S07]  /*8ca0*/  IMAD.MOV.U32 R13, RZ, RZ, R18 ;  /* 0x000000ffff0d7224 */ /* 0x000fce00078e0012 */
[----:B------:R-:W-:Y:S05]  /*8cb0*/  WARPSYNC.COLLECTIVE R15, `(.L_x_5682) ;  /* 0x000000000f087348 */ /* 0x000fea0003c00000 */
[----:B------:R0:W1:Y:S02]  /*8cc0*/  SHFL.BFLY P6, R14, R13, R12, R11 ;  /* 0x0c00000c0d0e7389 */ /* 0x00006400000c000b */
[----:B01----:R-:W-:Y:S01]  /*8cd0*/  ENDCOLLECTIVE ;  /* 0x000000000000791b */ /* 0x003fe20003800000 */
.L_x_5682:
[----:B------:R-:W-:Y:S01]  /*8ce0*/  HFMA2.MMA R12, -RZ, RZ, 0, 2.384185791015625e-07 ;  /* 0x00000004ff0c7435 */ /* 0x000fe200000001ff */
[----:B------:R-:W-:Y:S01]  /*8cf0*/  IMAD.MOV.U32 R13, RZ, RZ, RZ ;  /* 0x000000ffff0d7224 */ /* 0x000fe200078e00ff */
[----:B------:R-:W-:-:S09]  /*8d00*/  MOV R23, R14 ;  /* 0x0000000e00177202 */ /* 0x000fd20000000f00 */
[----:B------:R-:W-:Y:S05]  /*8d10*/  WARPSYNC.COLLECTIVE R15, `(.L_x_5683) ;  /* 0x000000000f087348 */ /* 0x000fea0003c00000 */
[----:B------:R0:W1:Y:S02]  /*8d20*/  SHFL.BFLY P6, R14, R13, R12, R11 ;  /* 0x0c00000c0d0e7389 */ /* 0x00006400000c000b */
[----:B01----:R-:W-:Y:S01]  /*8d30*/  ENDCOLLECTIVE ;  /* 0x000000000000791b */ /* 0x003fe20003800000 */
.L_x_5683:
        /* <DEDUP_REMOVED lines=8> */
.L_x_5684:
[----:B------:R-:W-:Y:S01]  /*8dc0*/  HFMA2.MMA R12, -RZ, RZ, 0, 5.9604644775390625e-08 ;  /* 0x00000001ff0c7435 */ /* 0x000fe200000001ff */
[----:B------:R-:W-:-:S05]  /*8dd0*/  MOV R25, R14 ;  /* 0x0000000e00197202 */ /* 0x000fca0000000f00 */
[----:B------:R-:W-:-:S04]  /*8de0*/  FADD.FTZ R20, R20, R25 ;  /* 0x0000001914147221 */ /* 0x000fc80000010000 */
[----:B------:R-:W-:-:S07]  /*8df0*/  IMAD.MOV.U32 R13, RZ, RZ, R20 ;  /* 0x000000ffff0d7224 */ /* 0x000fce00078e0014 */
[----:B------:R-:W-:Y:S05]  /*8e00*/  WARPSYNC.COLLECTIVE R15, `(.L_x_5685) ;  /* 0x000000000f087348 */ /* 0x000fea0003c00000 */
[----:B------:R0:W1:Y:S02]  /*8e10*/  SHFL.BFLY P6, R14, R13, R12, R11 ;  /* 0x0c00000c0d0e7389 */ /* 0x00006400000c000b */
[----:B01----:R-:W-:Y:S01]  /*8e20*/  ENDCOLLECTIVE ;  /* 0x000000000000791b */ /* 0x003fe20003800000 */
.L_x_5685:
[----:B------:R-:W-:Y:S01]  /*8e30*/  HFMA2.MMA R12, -RZ, RZ, 0, 2.384185791015625e-07 ;  /* 0x00000004ff0c7435 */ /* 0x000fe200000001ff */
[----:B------:R-:W-:Y:S01]  /*8e40*/  IMAD.MOV.U32 R13, RZ, RZ, RZ ;  /* 0x000000ffff0d7224 */ /* 0x000fe200078e00ff */
[----:B------:R-:W-:-:S09]  /*8e50*/  MOV R25, R14 ;  /* 0x0000000e00197202 */ /* 0x000fd20000000f00 */
[----:B------:R-:W-:Y:S05]  /*8e60*/  WARPSYNC.COLLECTIVE R15, `(.L_x_5686) ;  /* 0x000000000f087348 */ /* 0x000fea0003c00000 */
[----:B------:R0:W1:Y:S02]  /*8e70*/  SHFL.BFLY P6, R14, R13, R12, R11 ;  /* 0x0c00000c0d0e7389 */ /* 0x00006400000c000b */
[----:B01----:R-:W-:Y:S01]  /*8e80*/  ENDCOLLECTIVE ;  /* 0x000000000000791b */ /* 0x003fe20003800000 */
.L_x_5686:
        /* <DEDUP_REMOVED lines=8> */
.L_x_5687:
[----:B------:R-:W-:Y:S01]  /*8f10*/  HFMA2.MMA R12, -RZ, RZ, 0, 5.9604644775390625e-08 ;  /* 0x00000001ff0c7435 */ /* 0x000fe200000001ff */
[----:B------:R-:W-:-:S05]  /*8f20*/  MOV R27, R14 ;  /* 0x0000000e001b7202 */ /* 0x000fca0000000f00 */
[----:B------:R-:W-:-:S04]  /*8f30*/  FADD.FTZ R22, R22, R27 ;  /* 0x0000001b16167221 */ /* 0x000fc80000010000 */
[----:B------:R-:W-:-:S07]  /*8f40*/  IMAD.MOV.U32 R13, RZ, RZ, R22 ;  /* 0x000000ffff0d7224 */ /* 0x000fce00078e0016 */
[----:B------:R-:W-:Y:S05]  /*8f50*/  WARPSYNC.COLLECTIVE R15, `(.L_x_5688) ;  /* 0x000000000f087348 */ /* 0x000fea0003c00000 */
[----:B------:R0:W1:Y:S02]  /*8f60*/  SHFL.BFLY P6, R14, R13, R12, R11 ;  /* 0x0c00000c0d0e7389 */ /* 0x00006400000c000b */
[----:B01----:R-:W-:Y:S01]  /*8f70*/  ENDCOLLECTIVE ;  /* 0x000000000000791b */ /* 0x003fe20003800000 */
.L_x_5688:
[----:B------:R-:W-:Y:S01]  /*8f80*/  HFMA2.MMA R12, -RZ, RZ, 0, 2.384185791015625e-07 ;  /* 0x00000004ff0c7435 */ /* 0x000fe200000001ff */
[----:B------:R-:W-:Y:S01]  /*8f90*/  IMAD.MOV.U32 R13, RZ, RZ, RZ ;  /* 0x000000ffff0d7224 */ /* 0x000fe200078e00ff */
[----:B------:R-:W-:-:S09]  /*8fa0*/  MOV R27, R14 ;  /* 0x0000000e001b7202 */ /* 0x000fd20000000f00 */
[----:B------:R-:W-:Y:S05]  /*8fb0*/  WARPSYNC.COLLECTIVE R15, `(.L_x_5689) ;  /* 0x000000000f087348 */ /* 0x000fea0003c00000 */
[----:B------:R0:W1:Y:S02]  /*8fc0*/  SHFL.BFLY P6, R14, R13, R12, R11 ;  /* 0x0c00000c0d0e7389 */ /* 0x00006400000c000b */
[----:B01----:R-:W-:Y:S01]  /*8fd0*/  ENDCOLLECTIVE ;  /* 0x000000000000791b */ /* 0x003fe20003800000 */
.L_x_5689:
        /* <DEDUP_REMOVED lines=8> */
.L_x_5690:
[----:B------:R-:W-:Y:S01]  /*9060*/  HFMA2.MMA R12, -RZ, RZ, 0, 5.9604644775390625e-08 ;  /* 0x00000001ff0c7435 */ /* 0x000fe200000001ff */
[----:B------:R-:W-:-:S05]  /*9070*/  MOV R29, R14 ;  /* 0x0000000e001d7202 */ /* 0x000fca0000000f00 */
[----:B------:R-:W-:-:S04]  /*9080*/  FADD.FTZ R24, R24, R29 ;  /* 0x0000001d18187221 */ /* 0x000fc80000010000 */
[----:B------:R-:W-:-:S07]  /*9090*/  IMAD.MOV.U32 R13, RZ, RZ, R24 ;  /* 0x000000ffff0d7224 */ /* 0x000fce00078e0018 */
[----:B------:R-:W-:Y:S05]  /*90a0*/  WARPSYNC.COLLECTIVE R15, `(.L_x_5691) ;  /* 0x000000000f087348 */ /* 0x000fea0003c00000 */
[----:B------:R0:W1:Y:S02]  /*90b0*/  SHFL.BFLY P6, R14, R13, R12, R11 ;  /* 0x0c00000c0d0e7389 */ /* 0x00006400000c000b */
[----:B01----:R-:W-:Y:S01]  /*90c0*/  ENDCOLLECTIVE ;  /* 0x000000000000791b */ /* 0x003fe20003800000 */
.L_x_5691:
[----:B------:R-:W-:Y:S01]  /*90d0*/  HFMA2.MMA R12, -RZ, RZ, 0, 2.384185791015625e-07 ;  /* 0x00000004ff0c7435 */ /* 0x000fe200000001ff */
[----:B------:R-:W-:Y:S01]  /*90e0*/  IMAD.MOV.U32 R13, RZ, RZ, RZ ;  /* 0x000000ffff0d7224 */ /* 0x000fe200078e00ff */
[----:B------:R-:W-:-:S09]  /*90f0*/  MOV R29, R14 ;  /* 0x0000000e001d7202 */ /* 0x000fd20000000f00 */
[----:B------:R-:W-:Y:S05]  /*9100*/  WARPSYNC.COLLECTIVE R15, `(.L_x_5692) ;  /* 0x000000000f087348 */ /* 0x000fea0003c00000 */
[----:B------:R0:W1:Y:S02]  /*9110*/  SHFL.BFLY P6, R14, R13, R12, R11 ;  /* 0x0c00000c0d0e7389 */ /* 0x00006400000c000b */
[----:B01----:R-:W-:Y:S01]  /*9120*/  ENDCOLLECTIVE ;  /* 0x000000000000791b */ /* 0x003fe20003800000 */
.L_x_5692:
        /* <DEDUP_REMOVED lines=8> */
.L_x_5693:
[----:B------:R-:W-:Y:S01]  /*91b0*/  HFMA2.MMA R12, -RZ, RZ, 0, 5.9604644775390625e-08 ;  /* 0x00000001ff0c7435 */ /* 0x000fe200000001ff */
[----:B------:R-:W-:-:S05]  /*91c0*/  MOV R31, R14 ;  /* 0x0000000e001f7202 */ /* 0x000fca0000000f00 */
[----:B------:R-:W-:-:S04]  /*91d0*/  FADD.FTZ R26, R26, R31 ;  /* 0x0000001f1a1a7221 */ /* 0x000fc80000010000 */
[----:B------:R-:W-:-:S07]  /*91e0*/  IMAD.MOV.U32 R13, RZ, RZ, R26 ;  /* 0x000000ffff0d7224 */ /* 0x000fce00078e001a */
[----:B------:R-:W-:Y:S05]  /*91f0*/  WARPSYNC.COLLECTIVE R15, `(.L_x_5694) ;  /* 0x000000000f087348 */ /* 0x000fea0003c00000 */
[----:B------:R0:W1:Y:S02]  /*9200*/  SHFL.BFLY P6, R14, R13, R12, R11 ;  /* 0x0c00000c0d0e7389 */ /* 0x00006400000c000b */
[----:B01----:R-:W-:Y:S01]  /*9210*/  ENDCOLLECTIVE ;  /* 0x000000000000791b */ /* 0x003fe20003800000 */
.L_x_5694:
[----:B------:R-:W-:Y:S01]  /*9220*/  HFMA2.MMA R12, -RZ, RZ, 0, 2.384185791015625e-07 ;  /* 0x00000004ff0c7435 */ /* 0x000fe200000001ff */
[----:B------:R-:W-:Y:S01]  /*9230*/  IMAD.MOV.U32 R13, RZ, RZ, RZ ;  /* 0x000000ffff0d7224 */ /* 0x000fe200078e00ff */
[----:B------:R-:W-:-:S09]  /*9240*/  MOV R31, R14 ;  /* 0x0000000e001f7202 */ /* 0x000fd20000000f00 */
[----:B------:R-:W-:Y:S05]  /*9250*/  WARPSYNC.COLLECTIVE R15, `(.L_x_5695) ;  /* 0x000000000f087348 */ /* 0x000fea0003c00000 */
[----:B------:R0:W1:Y:S02]  /*9260*/  SHFL.BFLY P6, R14, R13, R12, R11 ;  /* 0x0c00000c0d0e7389 */ /* 0x00006400000c000b */
[----:B01----:R-:W-:Y:S01]  /*9270*/  ENDCOLLECTIVE ;  /* 0x000000000000791b */ /* 0x003fe20003800000 */
.L_x_5695:
        /* <DEDUP_REMOVED lines=8> */
.L_x_5696:
[----:B------:R-:W-:Y:S01]  /*9300*/  HFMA2.MMA R12, -RZ, RZ, 0, 5.9604644775390625e-08 ;  /* 0x00000001ff0c7435 */ /* 0x000fe200000001ff */
[----:B------:R-:W-:-:S05]  /*9310*/  MOV R33, R14 ;  /* 0x0000000e00217202 */ /* 0x000fca0000000f00 */
[----:B------:R-:W-:-:S04]  /*9320*/  FADD.FTZ R28, R28, R33 ;  /* 0x000000211c1c7221 */ /* 0x000fc80000010000 */
[----:B------:R-:W-:-:S07]  /*9330*/  IMAD.MOV.U32 R13, RZ, RZ, R28 ;  /* 0x000000ffff0d7224 */ /* 0x000fce00078e001c */
[----:B------:R-:W-:Y:S05]  /*9340*/  WARPSYNC.COLLECTIVE R15, `(.L_x_5697) ;  /* 0x000000000f087348 */ /* 0x000fea0003c00000 */
[----:B------:R0:W1:Y:S02]  /*9350*/  SHFL.BFLY P6, R14, R13, R12, R11 ;  /* 0x0c00000c0d0e7389 */ /* 0x00006400000c000b */
[----:B01----:R-:W-:Y:S01]  /*9360*/  ENDCOLLECTIVE ;  /* 0x000000000000791b */ /* 0x003fe20003800000 */
.L_x_5697:
[----:B------:R-:W-:Y:S01]  /*9370*/  HFMA2.MMA R12, -RZ, RZ, 0, 2.384185791015625e-07 ;  /* 0x00000004ff0c7435 */ /* 0x000fe200000001ff */
[----:B------:R-:W-:Y:S01]  /*9380*/  IMAD.MOV.U32 R13, RZ, RZ, RZ ;  /* 0x000000ffff0d7224 */ /* 0x000fe200078e00ff */
[----:B------:R-:W-:-:S09]  /*9390*/  MOV R33, R14 ;  /* 0x0000000e00217202 */ /* 0x000fd20000000f00 */
[----:B------:R-:W-:Y:S05]  /*93a0*/  WARPSYNC.COLLECTIVE R15, `(.L_x_5698) ;  /* 0x000000000f087348 */ /* 0x000fea0003c00000 */
[----:B------:R0:W1:Y:S02]  /*93b0*/  SHFL.BFLY P6, R14, R13, R12, R11 ;  /* 0x0c00000c0d0e7389 */ /* 0x00006400000c000b */
[----:B01----:R-:W-:Y:S01]  /*93c0*/  ENDCOLLECTIVE ;  /* 0x000000000000791b */ /* 0x003fe20003800000 */
.L_x_5698:
        /* <DEDUP_REMOVED lines=8> */
.L_x_5699:
[----:B------:R-:W-:Y:S01]  /*9450*/  HFMA2.MMA R12, -RZ, RZ, 0, 5.9604644775390625e-08 ;  /* 0x00000001ff0c7435 */ /* 0x000fe200000001ff */
[----:B------:R-:W-:-:S05]  /*9460*/  MOV R35, R14 ;  /* 0x0000000e00237202 */ /* 0x000fca0000000f00 */
[----:B------:R-:W-:-:S04]  /*9470*/  FADD.FTZ R30, R30, R35 ;  /* 0x000000231e1e7221 */ /* 0x000fc80000010000 */
[----:B------:R-:W-:-:S07]  /*9480*/  IMAD.MOV.U32 R13, RZ, RZ, R30 ;  /* 0x000000ffff0d7224 */ /* 0x000fce00078e001e */
[----:B------:R-:W-:Y:S05]  /*9490*/  WARPSYNC.COLLECTIVE R15, `(.L_x_5700) ;  /* 0x000000000f087348 */ /* 0x000fea0003c00000 */
[----:B------:R0:W1:Y:S02]  /*94a0*/  SHFL.BFLY P6, R14, R13, R12, R11 ;  /* 0x0c00000c0d0e7389 */ /* 0x00006400000c000b */
[----:B01----:R-:W-:Y:S01]  /*94b0*/  ENDCOLLECTIVE ;  /* 0x000000000000791b */ /* 0x003fe20003800000 */
.L_x_5700:
[----:B------:R-:W-:Y:S01]  /*94c0*/  HFMA2.MMA R12, -RZ, RZ, 0, 2.384185791015625e-07 ;  /* 0x00000004ff0c7435 */ /* 0x000fe200000001ff */
[----:B------:R-:W-:Y:S01]  /*94d0*/  IMAD.MOV.U32 R13, RZ, RZ, RZ ;  /* 0x000000ffff0d7224 */ /* 0x000fe200078e00ff */
[----:B------:R-:W-:-:S09]  /*94e0*/  MOV R35, R14 ;  /* 0x0000000e00237202 */ /* 0x000fd20000000f00 */
[----:B------:R-:W-:Y:S05]  /*94f0*/  WARPSYNC.COLLECTIVE R15, `(.L_x_5701) ;  /* 0x000000000f087348 */ /* 0x000fea0003c00000 */
[----:B------:R0:W1:Y:S02]  /*9500*/  SHFL.BFLY P6, R14, R13, R12, R11 ;  /* 0x0c00000c0d0e7389 */ /* 0x00006400000c000b */
[----:B01----:R-:W-:Y:S01]  /*9510*/  ENDCOLLECTIVE ;  /* 0x000000000000791b */ /* 0x003fe20003800000 */
.L_x_5701:
        /* <DEDUP_REMOVED lines=8> */
.L_x_5702:
[----:B------:R-:W-:Y:S01]  /*95a0*/  HFMA2.MMA R12, -RZ, RZ, 0, 5.9604644775390625e-08 ;  /* 0x00000001ff0c7435 */ /* 0x000fe200000001ff */
[----:B------:R-:W-:-:S05]  /*95b0*/  MOV R37, R14 ;  /* 0x0000000e00257202 */ /* 0x000fca0000000f00 */
[----:B------:R-:W-:-:S04]  /*95c0*/  FADD.FTZ R32, R32, R37 ;  /* 0x0000002520207221 */ /* 0x000fc80000010000 */
[----:B------:R-:W-:-:S07]  /*95d0*/  IMAD.MOV.U32 R13, RZ, RZ, R32 ;  /* 0x000000ffff0d7224 */ /* 0x000fce00078e0020 */
[----:B------:R-:W-:Y:S05]  /*95e0*/  WARPSYNC.COLLECTIVE R15, `(.L_x_5703) ;  /* 0x000000000f087348 */ /* 0x000fea0003c00000 */
[----:B------:R0:W1:Y:S02]  /*95f0*/  SHFL.BFLY P6, R14, R13, R12, R11 ;  /* 0x0c00000c0d0e7389 */ /* 0x00006400000c000b */
[----:B01----:R-:W-:Y:S01]  /*9600*/  ENDCOLLECTIVE ;  /* 0x000000000000791b */ /* 0x003fe20003800000 */
.L_x_5703:
[----:B------:R-:W-:Y:S01]  /*9610*/  HFMA2.MMA R12, -RZ, RZ, 0, 2.384185791015625e-07 ;  /* 0x00000004ff0c7435 */ /* 0x000fe200000001ff */
[----:B------:R-:W-:Y:S01]  /*9620*/  IMAD.MOV.U32 R13, RZ, RZ, RZ ;  /* 0x000000ffff0d7224 */ /* 0x000fe200078e00ff */
[----:B------:R-:W-:-:S09]  /*9630*/  MOV R37, R14 ;  /* 0x0000000e00257202 */ /* 0x000fd20000000f00 */
[----:B------:R-:W-:Y:S05]  /*9640*/  WARPSYNC.COLLECTIVE R15, `(.L_x_5704) ;  /* 0x000000000f087348 */ /* 0x000fea0003c00000 */
[----:B------:R0:W1:Y:S02]  /*9650*/  SHFL.BFLY P6, R14, R13, R12, R11 ;  /* 0x0c00000c0d0e7389 */ /* 0x00006400000c000b */
[----:B01----:R-:W-:Y:S01]  /*9660*/  ENDCOLLECTIVE ;  /* 0x000000000000791b */ /* 0x003fe20003800000 */
.L_x_5704:
        /* <DEDUP_REMOVED lines=8> */
.L_x_5705:
[----:B------:R-:W-:Y:S01]  /*96f0*/  HFMA2.MMA R12, -RZ, RZ, 0, 5.9604644775390625e-08 ;  /* 0x00000001ff0c7435 */ /* 0x000fe200000001ff */
[----:B------:R-:W-:-:S05]  /*9700*/  MOV R39, R14 ;  /* 0x0000000e00277202 */ /* 0x000fca0000000f00 */
[----:B------:R-:W-:-:S04]  /*9710*/  FADD.FTZ R34, R34, R39 ;  /* 0x0000002722227221 */ /* 0x000fc80000010000 */
[----:B------:R-:W-:-:S07]  /*9720*/  IMAD.MOV.U32 R13, RZ, RZ, R34 ;  /* 0x000000ffff0d7224 */ /* 0x000fce00078e0022 */
[----:B------:R-:W-:Y:S05]  /*9730*/  WARPSYNC.COLLECTIVE R15, `(.L_x_5706) ;  /* 0x000000000f087348 */ /* 0x000fea0003c00000 */
[----:B------:R0:W1:Y:S02]  /*9740*/  SHFL.BFLY P6, R14, R13, R12, R11 ;  /* 0x0c00000c0d0e7389 */ /* 0x00006400000c000b */
[----:B01----:R-:W-:Y:S01]  /*9750*/  ENDCOLLECTIVE ;  /* 0x000000000000791b */ /* 0x003fe20003800000 */
.L_x_5706:
[----:B------:R-:W-:Y:S01]  /*9760*/  HFMA2.MMA R12, -RZ, RZ, 0, 2.384185791015625e-07 ;  /* 0x00000004ff0c7435 */ /* 0x000fe200000001ff */
[----:B------:R-:W-:Y:S01]  /*9770*/  IMAD.MOV.U32 R13, RZ, RZ, RZ ;  /* 0x000000ffff0d7224 */ /* 0x000fe200078e00ff */
[----:B------:R-:W-:-:S09]  /*9780*/  MOV R39, R14 ;  /* 0x0000000e00277202 */ /* 0x000fd20000000f00 */
[----:B------:R-:W-:Y:S05]  /*9790*/  WARPSYNC.COLLECTIVE R15, `(.L_x_5707) ;  /* 0x000000000f087348 */ /* 0x000fea0003c00000 */
[----:B------:R0:W1:Y:S02]  /*97a0*/  SHFL.BFLY P6, R14, R13, R12, R11 ;  /* 0x0c00000c0d0e7389 */ /* 0x00006400000c000b */
[----:B01----:R-:W-:Y:S01]  /*97b0*/  ENDCOLLECTIVE ;  /* 0x000000000000791b */ /* 0x003fe20003800000 */
.L_x_5707:
        /* <DEDUP_REMOVED lines=8> */
.L_x_5708:
[----:B------:R-:W-:Y:S01]  /*9840*/  HFMA2.MMA R12, -RZ, RZ, 0, 5.9604644775390625e-08 ;  /* 0x00000001ff0c7435 */ /* 0x000fe200000001ff */
[----:B------:R-:W-:-:S05]  /*9850*/  MOV R41, R14 ;  /* 0x0000000e00297202 */ /* 0x000fca0000000f00 */
[----:B------:R-:W-:-:S04]  /*9860*/  FADD.FTZ R36, R36, R41 ;  /* 0x0000002924247221 */ /* 0x000fc80000010000 */
[----:B------:R-:W-:-:S07]  /*9870*/  IMAD.MOV.U32 R13, RZ, RZ, R36 ;  /* 0x000000ffff0d7224 */ /* 0x000fce00078e0024 */
[----:B------:R-:W-:Y:S05]  /*9880*/  WARPSYNC.COLLECTIVE R15, `(.L_x_5709) ;  /* 0x000000000f087348 */ /* 0x000fea0003c00000 */
[----:B------:R0:W1:Y:S02]  /*9890*/  SHFL.BFLY P6, R14, R13, R12, R11 ;  /* 0x0c00000c0d0e7389 */ /* 0x00006400000c000b */
[----:B01----:R-:W-:Y:S01]  /*98a0*/  ENDCOLLECTIVE ;  /* 0x000000000000791b */ /* 0x003fe20003800000 */
.L_x_5709:
[----:B------:R-:W-:Y:S01]  /*98b0*/  HFMA2.MMA R12, -RZ, RZ, 0, 2.384185791015625e-07 ;  /* 0x00000004ff0c7435 */ /* 0x000fe200000001ff */
[----:B------:R-:W-:Y:S01]  /*98c0*/  IMAD.MOV.U32 R13, RZ, RZ, RZ ;  /* 0x000000ffff0d7224 */ /* 0x000fe200078e00ff */
[----:B------:R-:W-:-:S09]  /*98d0*/  MOV R41, R14 ;  /* 0x0000000e00297202 */ /* 0x000fd20000000f00 */
[----:B------:R-:W-:Y:S05]  /*98e0*/  WARPSYNC.COLLECTIVE R15, `(.L_x_5710) ;  /* 0x000000000f087348 */ /* 0x000fea0003c00000 */
[----:B------:R0:W1:Y:S02]  /*98f0*/  SHFL.BFLY P6, R14, R13, R12, R11 ;  /* 0x0c00000c0d0e7389 */ /* 0x00006400000c000b */
[----:B01----:R-:W-:Y:S01]  /*9900*/  ENDCOLLECTIVE ;  /* 0x000000000000791b */ /* 0x003fe20003800000 */
.L_x_5710:
        /* <DEDUP_REMOVED lines=8> */
.L_x_5711:
[----:B------:R-:W-:Y:S01]  /*9990*/  HFMA2.MMA R12, -RZ, RZ, 0, 5.9604644775390625e-08 ;  /* 0x00000001ff0c7435 */ /* 0x000fe200000001ff */
[----:B------:R-:W-:-:S05]  /*99a0*/  MOV R43, R14 ;  /* 0x0000000e002b7202 */ /* 0x000fca0000000f00 */
[----:B------:R-:W-:-:S04]  /*99b0*/  FADD.FTZ R38, R38, R43 ;  /* 0x0000002b26267221 */ /* 0x000fc80000010000 */
[----:B------:R-:W-:-:S07]  /*99c0*/  IMAD.MOV.U32 R13, RZ, RZ, R38 ;  /* 0x000000ffff0d7224 */ /* 0x000fce00078e0026 */
[----:B------:R-:W-:Y:S05]  /*99d0*/  WARPSYNC.COLLECTIVE R15, `(.L_x_5712) ;  /* 0x000000000f087348 */ /* 0x000fea0003c00000 */
[----:B------:R0:W1:Y:S02]  /*99e0*/  SHFL.BFLY P6, R14, R13, R12, R11 ;  /* 0x0c00000c0d0e7389 */ /* 0x00006400000c000b */
[----:B01----:R-:W-:Y:S01]  /*99f0*/  ENDCOLLECTIVE ;  /* 0x000000000000791b */ /* 0x003fe20003800000 */
.L_x_5712:
[----:B------:R-:W-:Y:S01]  /*9a00*/  HFMA2.MMA R12, -RZ, RZ, 0, 2.384185791015625e-07 ;  /* 0x00000004ff0c7435 */ /* 0x000fe200000001ff */
[----:B------:R-:W-:Y:S01]  /*9a10*/  IMAD.MOV.U32 R13, RZ, RZ, RZ ;  /* 0x000000ffff0d7224 */ /* 0x000fe200078e00ff */
[----:B------:R-:W-:-:S09]  /*9a20*/  MOV R43, R14 ;  /* 0x0000000e002b7202 */ /* 0x000fd20000000f00 */
[----:B------:R-:W-:Y:S05]  /*9a30*/  WARPSYNC.COLLECTIVE R15, `(.L_x_5713) ;  /* 0x000000000f087348 */ /* 0x000fea0003c00000 */
[----:B------:R0:W1:Y:S02]  /*9a40*/  SHFL.BFLY P6, R14, R13, R12, R11 ;  /* 0x0c00000c0d0e7389 */ /* 0x00006400000c000b */
[----:B01----:R-:W-:Y:S01]  /*9a50*/  ENDCOLLECTIVE ;  /* 0x000000000000791b */ /* 0x003fe20003800000 */
.L_x_5713:
        /* <DEDUP_REMOVED lines=8> */
.L_x_5714:
[----:B------:R-:W-:Y:S01]  /*9ae0*/  HFMA2.MMA R12, -RZ, RZ, 0, 5.9604644775390625e-08 ;  /* 0x00000001ff0c7435 */ /* 0x000fe200000001ff */
[----:B------:R-:W-:-:S05]  /*9af0*/  MOV R45, R14 ;  /* 0x0000000e002d7202 */ /* 0x000fca0000000f00 */
[----:B------:R-:W-:-:S04]  /*9b00*/  FADD.FTZ R40, R40, R45 ;  /* 0x0000002d28287221 */ /* 0x000fc80000010000 */
[----:B------:R-:W-:-:S07]  /*9b10*/  IMAD.MOV.U32 R13, RZ, RZ, R40 ;  /* 0x000000ffff0d7224 */ /* 0x000fce00078e0028 */
[----:B------:R-:W-:Y:S05]  /*9b20*/  WARPSYNC.COLLECTIVE R15, `(.L_x_5715) ;  /* 0x000000000f087348 */ /* 0x000fea0003c00000 */
[----:B------:R0:W1:Y:S02]  /*9b30*/  SHFL.BFLY P6, R14, R13, R12, R11 ;  /* 0x0c00000c0d0e7389 */ /* 0x00006400000c000b */
[----:B01----:R-:W-:Y:S01]  /*9b40*/  ENDCOLLECTIVE ;  /* 0x000000000000791b */ /* 0x003fe20003800000 */
.L_x_5715:
[----:B------:R-:W-:Y:S01]  /*9b50*/  HFMA2.MMA R12, -RZ, RZ, 0, 2.384185791015625e-07 ;  /* 0x00000004ff0c7435 */ /* 0x000fe200000001ff */
[----:B------:R-:W-:Y:S01]  /*9b60*/  IMAD.MOV.U32 R13, RZ, RZ, RZ ;  /* 0x000000ffff0d7224 */ /* 0x000fe200078e00ff */
[----:B------:R-:W-:-:S09]  /*9b70*/  MOV R45, R14 ;  /* 0x0000000e002d7202 */ /* 0x000fd20000000f00 */
[----:B------:R-:W-:Y:S05]  /*9b80*/  WARPSYNC.COLLECTIVE R15, `(.L_x_5716) ;  /* 0x000000000f087348 */ /* 0x000fea0003c00000 */
[----:B------:R0:W1:Y:S02]  /*9b90*/  SHFL.BFLY P6, R14, R13, R12, R11 ;  /* 0x0c00000c0d0e7389 */ /* 0x00006400000c000b */
[----:B01----:R-:W-:Y:S01]  /*9ba0*/  ENDCOLLECTIVE ;  /* 0x000000000000791b */ /* 0x003fe20003800000 */
.L_x_5716:
        /* <DEDUP_REMOVED lines=8> */
.L_x_5717:
[----:B------:R-:W-:Y:S01]  /*9c30*/  HFMA2.MMA R12, -RZ, RZ, 0, 5.9604644775390625e-08 ;  /* 0x00000001ff0c7435 */ /* 0x000fe200000001ff */
[----:B------:R-:W-:-:S05]  /*9c40*/  MOV R47, R14 ;  /* 0x0000000e002f7202 */ /* 0x000fca0000000f00 */
[----:B------:R-:W-:-:S04]  /*9c50*/  FADD.FTZ R42, R42, R47 ;  /* 0x0000002f2a2a7221 */ /* 0x000fc80000010000 */
[----:B------:R-:W-:-:S07]  /*9c60*/  IMAD.MOV.U32 R13, RZ, RZ, R42 ;  /* 0x000000ffff0d7224 */ /* 0x000fce00078e002a */
[----:B------:R-:W-:Y:S05]  /*9c70*/  WARPSYNC.COLLECTIVE R15, `(.L_x_5718) ;  /* 0x000000000f087348 */ /* 0x000fea0003c00000 */
[----:B------:R0:W1:Y:S02]  /*9c80*/  SHFL.BFLY P6, R14, R13, R12, R11 ;  /* 0x0c00000c0d0e7389 */ /* 0x00006400000c000b */
[----:B01----:R-:W-:Y:S01]  /*9c90*/  ENDCOLLECTIVE ;  /* 0x000000000000791b */ /* 0x003fe20003800000 */
.L_x_5718:
[----:B------:R-:W-:Y:S01]  /*9ca0*/  HFMA2.MMA R12, -RZ, RZ, 0, 2.384185791015625e-07 ;  /* 0x00000004ff0c7435 */ /* 0x000fe200000001ff */
[----:B------:R-:W-:Y:S01]  /*9cb0*/  IMAD.MOV.U32 R13, RZ, RZ, RZ ;  /* 0x000000ffff0d7224 */ /* 0x000fe200078e00ff */
[----:B------:R-:W-:-:S09]  /*9cc0*/  MOV R47, R14 ;  /* 0x0000000e002f7202 */ /* 0x000fd20000000f00 */
[----:B------:R-:W-:Y:S05]  /*9cd0*/  WARPSYNC.COLLECTIVE R15, `(.L_x_5719) ;  /* 0x000000000f087348 */ /* 0x000fea0003c00000 */
[----:B------:R0:W1:Y:S02]  /*9ce0*/  SHFL.BFLY P6, R14, R13, R12, R11 ;  /* 0x0c00000c0d0e7389 */ /* 0x00006400000c000b */
[----:B01----:R-:W-:Y:S01]  /*9cf0*/  ENDCOLLECTIVE ;  /* 0x000000000000791b */ /* 0x003fe20003800000 */
.L_x_5719:
[----:B------:R-:W-:Y:S01]  /*9d00*/  FADD.FTZ R42, R42, R47 ;  /* 0x0000002f2a2a7221 */ /* 0x000fe20000010000 */
[----:B------:R-:W-:Y:S02]  /*9d10*/  IMAD.MOV.U32 R12, RZ, RZ, 0x2 ;  /* 0x00000002ff0c7424 */ /* 0x000fe400078e00ff */
[----:B------:R-:W-:-:S05]  /*9d20*/  FADD.FTZ R44, RZ, R14 ;  /* 0x0000000eff2c7221 */ /* 0x000fca0000010000 */
[----:B------:R-:W-:-:S07]  /*9d30*/  MOV R13, R44 ;  /* 0x0000002c000d7202 */ /* 0x000fce0000000f00 */
[----:B------:R-:W-:Y:S05]  /*9d40*/  WARPSYNC.COLLECTIVE R15, `(.L_x_5720) ;  /* 0x000000000f087348 */ /* 0x000fea0003c00000 */
[----:B------:R0:W1:Y:S02]  /*9d50*/  SHFL.BFLY P6, R14, R13, R12, R11 ;  /* 0x0c00000c0d0e7389 */ /* 0x00006400000c000b */
[----:B01----:R-:W-:Y:S01]  /*9d60*/  ENDCOLLECTIVE ;  /* 0x000000000000791b */ /* 0x003fe20003800000 */
.L_x_5720:
[----:B------:R-:W-:Y:S01]  /*9d70*/  HFMA2.MMA R12, -RZ, RZ, 0, 5.9604644775390625e-08 ;  /* 0x00000001ff0c7435 */ /* 0x000fe200000001ff */
[----:B------:R-:W-:-:S05]  /*9d80*/  FADD.FTZ R44, R44, R14 ;  /* 0x0000000e2c2c7221 */ /* 0x000fca0000010000 */
[----:B------:R-:W-:-:S07]  /*9d90*/  MOV R13, R44 ;  /* 0x0000002c000d7202 */ /* 0x000fce0000000f00 */
[----:B------:R-:W-:Y:S05]  /*9da0*/  WARPSYNC.COLLECTIVE R15, `(.L_x_5721) ;  /* 0x000000000f087348 */ /* 0x000fea0003c00000 */
[----:B------:R0:W1:Y:S02]  /*9db0*/  SHFL.BFLY P6, R14, R13, R12, R11 ;  /* 0x0c00000c0d0e7389 */ /* 0x00006400000c000b */
[----:B01----:R-:W-:Y:S01]  /*9dc0*/  ENDCOLLECTIVE ;  /* 0x000000000000791b */ /* 0x003fe20003800000 */
.L_x_5721:
[----:B------:R-:W-:Y:S01]  /*9dd0*/  HFMA2.MMA R12, -RZ, RZ, 0, 2.384185791015625e-07 ;  /* 0x00000004ff0c7435 */ /* 0x000fe200000001ff */
[----:B------:R-:W-:Y:S01]  /*9de0*/  MOV R13, RZ ;  /* 0x000000ff000d7202 */ /* 0x000fe20000000f00 */
[----:B------:R-:W-:-:S09]  /*9df0*/  IMAD.MOV.U32 R49, RZ, RZ, R14 ;  /* 0x000000ffff317224 */ /* 0x000fd200078e000e */
[----:B------:R-:W-:Y:S05]  /*9e00*/  WARPSYNC.COLLECTIVE R15, `(.L_x_5722) ;  /* 0x000000000f087348 */ /* 0x000fea0003c00000 */
[----:B------:R0:W1:Y:S02]  /*9e10*/  SHFL.BFLY P6, R14, R13, R12, R11 ;  /* 0x0c00000c0d0e7389 */ /* 0x00006400000c000b */
[----:B01----:R-:W-:Y:S01]  /*9e20*/  ENDCOLLECTIVE ;  /* 0x000000000000791b */ /* 0x003fe20003800000 */
.L_x_5722:
[----:B------:R-:W-:Y:S01]  /*9e30*/  FADD.FTZ R44, R44, R49 ;  /* 0x000000312c2c7221 */ /* 0x000fe20000010000 */
[----:B------:R-:W-:Y:S01]  /*9e40*/  HFMA2.MMA R12, -RZ, RZ, 0, 1.1920928955078125e-07 ;  /* 0x00000002ff0c7435 */ /* 0x000fe200000001ff */
[----:B------:R-:W-:-:S04]  /*9e50*/  IMAD.MOV.U32 R46, RZ, RZ, R14 ;  /* 0x000000ffff2e7224 */ /* 0x000fc800078e000e */
[----:B------:R-:W-:-:S05]  /*9e60*/  FADD.FTZ R46, RZ, R46 ;  /* 0x0000002eff2e7221 */ /* 0x000fca0000010000 */
[----:B------:R-:W-:-:S07]  /*9e70*/  MOV R13, R46 ;  /* 0x0000002e000d7202 */ /* 0x000fce0000000f00 */
[----:B------:R-:W-:Y:S05]  /*9e80*/  WARPSYNC.COLLECTIVE R15, `(.L_x_5723) ;  /* 0x000000000f087348 */ /* 0x000fea0003c00000 */
[----:B------:R0:W1:Y:S02]  /*9e90*/  SHFL.BFLY P6, R14, R13, R12, R11 ;  /* 0x0c00000c0d0e7389 */ /* 0x00006400000c000b */
[----:B01----:R-:W-:Y:S01]  /*9ea0*/  ENDCOLLECTIVE ;  /* 0x000000000000791b */ /* 0x003fe20003800000 */
.L_x_5723:
[----:B------:R-:W-:Y:S01]  /*9eb0*/  HFMA2.MMA R12, -RZ, RZ, 0, 5.9604644775390625e-08 ;  /* 0x00000001ff0c7435 */ /* 0x000fe200000001ff */
[----:B------:R-:W-:-:S04]  /*9ec0*/  IMAD.MOV.U32 R51, RZ, RZ, R14 ;  /* 0x000000ffff337224 */ /* 0x000fc800078e000e */
[----:B------:R-:W-:-:S05]  /*9ed0*/  FADD.FTZ R46, R46, R51 ;  /* 0x000000332e2e7221 */ /* 0x000fca0000010000 */
[----:B------:R-:W-:-:S07]  /*9ee0*/  MOV R13, R46 ;  /* 0x0000002e000d7202 */ /* 0x000fce0000000f00 */
[----:B------:R-:W-:Y:S05]  /*9ef0*/  WARPSYNC.COLLECTIVE R15, `(.L_x_5724) ;  /* 0x000000000f087348 */ /* 0x000fea0003c00000 */
[----:B------:R0:W1:Y:S02]  /*9f00*/  SHFL.BFLY P6, R14, R13, R12, R11 ;  /* 0x0c00000c0d0e7389 */ /* 0x00006400000c000b */
[----:B01----:R-:W-:Y:S01]  /*9f10*/  ENDCOLLECTIVE ;  /* 0x000000000000791b */ /* 0x003fe20003800000 */
.L_x_5724:
[----:B------:R-:W-:Y:S01]  /*9f20*/  HFMA2.MMA R12, -RZ, RZ, 0, 2.384185791015625e-07 ;  /* 0x00000004ff0c7435 */ /* 0x000fe200000001ff */
[----:B------:R-:W-:Y:S01]  /*9f30*/  MOV R13, RZ ;  /* 0x000000ff000d7202 */ /* 0x000fe20000000f00 */
[----:B------:R-:W-:-:S09]  /*9f40*/  IMAD.MOV.U32 R51, RZ, RZ, R14 ;  /* 0x000000ffff337224 */ /* 0x000fd200078e000e */
[----:B------:R-:W-:Y:S05]  /*9f50*/  WARPSYNC.COLLECTIVE R15, `(.L_x_5725) ;  /* 0x000000000f087348 */ /* 0x000fea0003c00000 */
[----:B------:R0:W1:Y:S02]  /*9f60*/  SHFL.BFLY P6, R14, R13, R12, R11 ;  /* 0x0c00000c0d0e7389 */ /* 0x00006400000c000b */
[----:B01----:R-:W-:Y:S01]  /*9f70*/  ENDCOLLECTIVE ;  /* 0x000000000000791b */ /* 0x003fe20003800000 */
.L_x_5725:
        /* <DEDUP_REMOVED lines=8> */
.L_x_5726:
[----:B------:R-:W-:Y:S01]  /*a000*/  HFMA2.MMA R12, -RZ, RZ, 0, 5.9604644775390625e-08 ;  /* 0x00000001ff0c7435 */ /* 0x000fe200000001ff */
[----:B------:R-:W-:-:S04]  /*a010*/  IMAD.MOV.U32 R91, RZ, RZ, R14 ;  /* 0x000000ffff5b7224 */ /* 0x000fc800078e000e */
[----:B------:R-:W-:-:S05]  /*a020*/  FADD.FTZ R48, R48, R91 ;  /* 0x0000005b30307221 */ /* 0x000fca0000010000 */
[----:B------:R-:W-:-:S07]  /*a030*/  MOV R13, R48 ;  /* 0x00000030000d7202 */ /* 0x000fce0000000f00 */
[----:B------:R-:W-:Y:S05]  /*a040*/  WARPSYNC.COLLECTIVE R15, `(.L_x_5727) ;  /* 0x000000000f087348 */ /* 0x000fea0003c00000 */
[----:B------:R0:W1:Y:S02]  /*a050*/  SHFL.BFLY P6, R14, R13, R12, R11 ;  /* 0x0c00000c0d0e7389 */ /* 0x00006400000c000b */
[----:B01----:R-:W-:Y:S01]  /*a060*/  ENDCOLLECTIVE ;  /* 0x000000000000791b */ /* 0x003fe20003800000 */
.L_x_5727:
[----:B------:R-:W-:Y:S01]  /*a070*/  HFMA2.MMA R12, -RZ, RZ, 0, 2.384185791015625e-07 ;  /* 0x00000004ff0c7435 */ /* 0x000fe200000001ff */
[----:B------:R-:W-:Y:S01]  /*a080*/  MOV R13, RZ ;  /* 0x000000ff000d7202 */ /* 0x000fe20000000f00 */
[----:B------:R-:W-:-:S09]  /*a090*/  IMAD.MOV.U32 R85, RZ, RZ, R14 ;  /* 0x000000ffff557224 */ /* 0x000fd200078e000e */
[----:B------:R-:W-:Y:S05]  /*a0a0*/  WARPSYNC.COLLECTIVE R15, `(.L_x_5728) ;  /* 0x000000000f087348 */ /* 0x000fea0003c00000 */
[----:B------:R0:W1:Y:S02]  /*a0b0*/  SHFL.BFLY P6, R14, R13, R12, R11 ;  /* 0x0c00000c0d0e7389 */ /* 0x00006400000c000b */
[----:B01----:R-:W-:Y:S01]  /*a0c0*/  ENDCOLLECTIVE ;  /* 0x000000000000791b */ /* 0x003fe20003800000 */
.L_x_5728:
        /* <DEDUP_REMOVED lines=8> */
.L_x_5729:
[----:B------:R-:W-:Y:S01]  /*a150*/  HFMA2.MMA R12, -RZ, RZ, 0, 5.9604644775390625e-08 ;  /* 0x00000001ff0c7435 */ /* 0x000fe200000001ff */
[----:B------:R-:W-:-:S04]  /*a160*/  IMAD.MOV.U32 R75, RZ, RZ, R14 ;  /* 0x000000ffff4b7224 */ /* 0x000fc800078e000e */
[----:B------:R-:W-:-:S05]  /*a170*/  FADD.FTZ R50, R50, R75 ;  /* 0x0000004b32327221 */ /* 0x000fca0000010000 */
[----:B------:R-:W-:-:S07]  /*a180*/  MOV R13, R50 ;  /* 0x00000032000d7202 */ /* 0x000fce0000000f00 */
[----:B------:R-:W-:Y:S05]  /*a190*/  WARPSYNC.COLLECTIVE R15, `(.L_x_5730) ;  /* 0x000000000f087348 */ /* 0x000fea0003c00000 */
[----:B------:R0:W1:Y:S02]  /*a1a0*/  SHFL.BFLY P6, R14, R13, R12, R11 ;  /* 0x0c00000c0d0e7389 */ /* 0x00006400000c000b */
[----:B01----:R-:W-:Y:S01]  /*a1b0*/  ENDCOLLECTIVE ;  /* 0x000000000000791b */ /* 0x003fe20003800000 */
.L_x_5730:
[----:B------:R-:W-:Y:S01]  /*a1c0*/  HFMA2.MMA R12, -RZ, RZ, 0, 2.384185791015625e-07 ;  /* 0x00000004ff0c7435 */ /* 0x000fe200000001ff */
[----:B------:R-:W-:Y:S01]  /*a1d0*/  MOV R13, RZ ;  /* 0x000000ff000d7202 */ /* 0x000fe20000000f00 */
[----:B------:R-:W-:-:S09]  /*a1e0*/  IMAD.MOV.U32 R82, RZ, RZ, R14 ;  /* 0x000000ffff527224 */ /* 0x000fd200078e000e */
[----:B------:R-:W-:Y:S05]  /*a1f0*/  WARPSYNC.COLLECTIVE R15, `(.L_x_5731) ;  /* 0x000000000f087348 */ /* 0x000fea0003c00000 */
[----:B------:R0:W1:Y:S02]  /*a200*/  SHFL.BFLY P6, R14, R13, R12, R11 ;  /* 0x0c00000c0d0e7389 */ /* 0x00006400000c000b */
[----:B01----:R-:W-:Y:S01]  /*a210*/  ENDCOLLECTIVE ;  /* 0x000000000000791b */ /* 0x003fe20003800000 */
.L_x_5731:
        /* <DEDUP_REMOVED lines=8> */
.L_x_5732:
[----:B------:R-:W-:Y:S01]  /*a2a0*/  HFMA2.MMA R12, -RZ, RZ, 0, 5.9604644775390625e-08 ;  /* 0x00000001ff0c7435 */ /* 0x000fe200000001ff */
[----:B------:R-:W-:-:S04]  /*a2b0*/  IMAD.MOV.U32 R73, RZ, RZ, R14 ;  /* 0x000000ffff497224 */ /* 0x000fc800078e000e */
[----:B------:R-:W-:-:S05]  /*a2c0*/  FADD.FTZ R52, R52, R73 ;  /* 0x0000004934347221 */ /* 0x000fca0000010000 */
[----:B------:R-:W-:-:S07]  /*a2d0*/  MOV R13, R52 ;  /* 0x00000034000d7202 */ /* 0x000fce0000000f00 */
[----:B------:R-:W-:Y:S05]  /*a2e0*/  WARPSYNC.COLLECTIVE R15, `(.L_x_5733) ;  /* 0x000000000f087348 */ /* 0x000fea0003c00000 */
[----:B------:R0:W1:Y:S02]  /*a2f0*/  SHFL.BFLY P6, R14, R13, R12, R11 ;  /* 0x0c00000c0d0e7389 */ /* 0x00006400000c000b */
[----:B01----:R-:W-:Y:S01]  /*a300*/  ENDCOLLECTIVE ;  /* 0x000000000000791b */ /* 0x003fe20003800000 */
.L_x_5733:
[----:B------:R-:W-:Y:S01]  /*a310*/  HFMA2.MMA R12, -RZ, RZ, 0, 2.384185791015625e-07 ;  /* 0x00000004ff0c7435 */ /* 0x000fe200000001ff */
[----:B------:R-:W-:Y:S01]  /*a320*/  MOV R13, RZ ;  /* 0x000000ff000d7202 */ /* 0x000fe20000000f00 */
[----:B------:R-:W-:-:S09]  /*a330*/  IMAD.MOV.U32 R79, RZ, RZ, R14 ;  /* 0x000000ffff4f7224 */ /* 0x000fd200078e000e */
[----:B------:R-:W-:Y:S05]  /*a340*/  WARPSYNC.COLLECTIVE R15, `(.L_x_5734) ;  /* 0x000000000f087348 */ /* 0x000fea0003c00000 */
[----:B------:R0:W1:Y:S02]  /*a350*/  SHFL.BFLY P6, R14, R13, R12, R11 ;  /* 0x0c00000c0d0e7389 */ /* 0x00006400000c000b */
[----:B01----:R-:W-:Y:S01]  /*a360*/  ENDCOLLECTIVE ;  /* 0x000000000000791b */ /* 0x003fe20003800000 */
.L_x_5734:
        /* <DEDUP_REMOVED lines=8> */
.L_x_5735:
[----:B------:R-:W-:Y:S01]  /*a3f0*/  HFMA2.MMA R12, -RZ, RZ, 0, 5.9604644775390625e-08 ;  /* 0x00000001ff0c7435 */ /* 0x000fe200000001ff */
[----:B------:R-:W-:-:S04]  /*a400*/  IMAD.MOV.U32 R96, RZ, RZ, R14 ;  /* 0x000000ffff607224 */ /* 0x000fc800078e000e */
[----:B------:R-:W-:-:S05]  /*a410*/  FADD.FTZ R53, R53, R96 ;  /* 0x0000006035357221 */ /* 0x000fca0000010000 */
[----:B------:R-:W-:-:S07]  /*a420*/  MOV R13, R53 ;  /* 0x00000035000d7202 */ /* 0x000fce0000000f00 */
[----:B------:R-:W-:Y:S05]  /*a430*/  WARPSYNC.COLLECTIVE R15, `(.L_x_5736) ;  /* 0x000000000f087348 */ /* 0x000fea0003c00000 */
[----:B------:R0:W1:Y:S02]  /*a440*/  SHFL.BFLY P6, R14, R13, R12, R11 ;  /* 0x0c00000c0d0e7389 */ /* 0x00006400000c000b */
[----:B01----:R-:W-:Y:S01]  /*a450*/  ENDCOLLECTIVE ;  /* 0x000000000000791b */ /* 0x003fe20003800000 */
.L_x_5736:
[----:B------:R-:W-:Y:S01]  /*a460*/  HFMA2.MMA R12, -RZ, RZ, 0, 2.384185791015625e-07 ;  /* 0x00000004ff0c7435 */ /* 0x000fe200000001ff */
[----:B------:R-:W-:Y:S01]  /*a470*/  MOV R13, RZ ;  /* 0x000000ff000d7202 */ /* 0x000fe20000000f00 */
[----:B------:R-:W-:-:S09]  /*a480*/  IMAD.MOV.U32 R2, RZ, RZ, R14 ;  /* 0x000000ffff027224 */ /* 0x000fd200078e000e */
[----:B------:R-:W-:Y:S05]  /*a490*/  WARPSYNC.COLLECTIVE R15, `(.L_x_5737) ;  /* 0x000000000f087348 */ /* 0x000fea0003c00000 */
[----:B------:R0:W1:Y:S02]  /*a4a0*/  SHFL.BFLY P6, R14, R13, R12, R11 ;  /* 0x0c00000c0d0e7389 */ /* 0x00006400000c000b */
[----:B01----:R-:W-:Y:S01]  /*a4b0*/  ENDCOLLECTIVE ;  /* 0x000000000000791b */ /* 0x003fe20003800000 */
.L_x_5737:
        /* <DEDUP_REMOVED lines=8> */
.L_x_5738:
[----:B------:R-:W-:Y:S01]  /*a540*/  HFMA2.MMA R12, -RZ, RZ, 0, 5.9604644775390625e-08 ;  /* 0x00000001ff0c7435 */ /* 0x000fe200000001ff */
[----:B------:R-:W-:-:S04]  /*a550*/  IMAD.MOV.U32 R71, RZ, RZ, R14 ;  /* 0x000000ffff477224 */ /* 0x000fc800078e000e */
[----:B------:R-:W-:-:S05]  /*a560*/  FADD.FTZ R54, R54, R71 ;  /* 0x0000004736367221 */ /* 0x000fca0000010000 */
[----:B------:R-:W-:-:S07]  /*a570*/  MOV R13, R54 ;  /* 0x00000036000d7202 */ /* 0x000fce0000000f00 */
[----:B------:R-:W-:Y:S05]  /*a580*/  WARPSYNC.COLLECTIVE R15, `(.L_x_5739) ;  /* 0x000000000f087348 */ /* 0x000fea0003c00000 */
[----:B------:R0:W1:Y:S02]  /*a590*/  SHFL.BFLY P6, R14, R13, R12, R11 ;  /* 0x0c00000c0d0e7389 */ /* 0x00006400000c000b */
[----:B01----:R-:W-:Y:S01]  /*a5a0*/  ENDCOLLECTIVE ;  /* 0x000000000000791b */ /* 0x003fe20003800000 */
.L_x_5739:
[----:B------:R-:W-:Y:S01]  /*a5b0*/  HFMA2.MMA R12, -RZ, RZ, 0, 2.384185791015625e-07 ;  /* 0x00000004ff0c7435 */ /* 0x000fe200000001ff */
[----:B------:R-:W-:Y:S01]  /*a5c0*/  MOV R13, RZ ;  /* 0x000000ff000d7202 */ /* 0x000fe20000000f00 */
[----:B------:R-:W-:-:S09]  /*a5d0*/  IMAD.MOV.U32 R3, RZ, RZ, R14 ;  /* 0x000000ffff037224 */ /* 0x000fd200078e000e */
[----:B------:R-:W-:Y:S05]  /*a5e0*/  WARPSYNC.COLLECTIVE R15, `(.L_x_5740) ;  /* 0x000000000f087348 */ /* 0x000fea0003c00000 */
[----:B------:R0:W1:Y:S02]  /*a5f0*/  SHFL.BFLY P6, R14, R13, R12, R11 ;  /* 0x0c00000c0d0e7389 */ /* 0x00006400000c000b */
[----:B01----:R-:W-:Y:S01]  /*a600*/  ENDCOLLECTIVE ;  /* 0x000000000000791b */ /* 0x003fe20003800000 */
.L_x_5740:
        /* <DEDUP_REMOVED lines=8> */
.L_x_5741:
[----:B------:R-:W-:Y:S01]  /*a690*/  HFMA2.MMA R12, -RZ, RZ, 0, 5.9604644775390625e-08 ;  /* 0x00000001ff0c7435 */ /* 0x000fe200000001ff */
[----:B------:R-:W-:-:S04]  /*a6a0*/  IMAD.MOV.U32 R94, RZ, RZ, R14 ;  /* 0x000000ffff5e7224 */ /* 0x000fc800078e000e */
[----:B------:R-:W-:-:S05]  /*a6b0*/  FADD.FTZ R55, R55, R94 ;  /* 0x0000005e37377221 */ /* 0x000fca0000010000 */
[----:B------:R-:W-:-:S07]  /*a6c0*/  MOV R13, R55 ;  /* 0x00000037000d7202 */ /* 0x000fce0000000f00 */
[----:B------:R-:W-:Y:S05]  /*a6d0*/  WARPSYNC.COLLECTIVE R15, `(.L_x_5742) ;  /* 0x000000000f087348 */ /* 0x000fea0003c00000 */
[----:B------:R0:W1:Y:S02]  /*a6e0*/  SHFL.BFLY P6, R14, R13, R12, R11 ;  /* 0x0c00000c0d0e7389 */ /* 0x00006400000c000b */
[----:B01----:R-:W-:Y:S01]  /*a6f0*/  ENDCOLLECTIVE ;  /* 0x000000000000791b */ /* 0x003fe20003800000 */
.L_x_5742:
[----:B------:R-:W-:Y:S01]  /*a700*/  HFMA2.MMA R12, -RZ, RZ, 0, 2.384185791015625e-07 ;  /* 0x00000004ff0c7435 */ /* 0x000fe200000001ff */
[----:B------:R-:W-:Y:S01]  /*a710*/  MOV R13, RZ ;  /* 0x000000ff000d7202 */ /* 0x000fe20000000f00 */
[----:B------:R-:W-:-:S09]  /*a720*/  IMAD.MOV.U32 R10, RZ, RZ, R14 ;  /* 0x000000ffff0a7224 */ /* 0x000fd200078e000e */
[----:B------:R-:W-:Y:S05]  /*a730*/  WARPSYNC.COLLECTIVE R15, `(.L_x_5743) ;  /* 0x000000000f087348 */ /* 0x000fea0003c00000 */
[----:B------:R0:W1:Y:S02]  /*a740*/  SHFL.BFLY P6, R14, R13, R12, R11 ;  /* 0x0c00000c0d0e7389 */ /* 0x00006400000c000b */
[----:B01----:R-:W-:Y:S01]  /*a750*/  ENDCOLLECTIVE ;  /* 0x000000000000791b */ /* 0x003fe20003800000 */
.L_x_5743:
        /* <DEDUP_REMOVED lines=8> */
.L_x_5744:
[----:B------:R-:W-:Y:S01]  /*a7e0*/  HFMA2.MMA R12, -RZ, RZ, 0, 5.9604644775390625e-08 ;  /* 0x00000001ff0c7435 */ /* 0x000fe200000001ff */
[----:B------:R-:W-:-:S04]  /*a7f0*/  IMAD.MOV.U32 R7, RZ, RZ, R14 ;  /* 0x000000ffff077224 */ /* 0x000fc800078e000e */
[----:B------:R-:W-:-:S05]  /*a800*/  FADD.FTZ R56, R56, R7 ;  /* 0x0000000738387221 */ /* 0x000fca0000010000 */
[----:B------:R-:W-:-:S07]  /*a810*/  MOV R13, R56 ;  /* 0x00000038000d7202 */ /* 0x000fce0000000f00 */
[----:B------:R-:W-:Y:S05]  /*a820*/  WARPSYNC.COLLECTIVE R15, `(.L_x_5745) ;  /* 0x000000000f087348 */ /* 0x000fea0003c00000 */
[----:B------:R0:W1:Y:S02]  /*a830*/  SHFL.BFLY P6, R14, R13, R12, R11 ;  /* 0x0c00000c0d0e7389 */ /* 0x00006400000c000b */
[----:B01----:R-:W-:Y:S01]  /*a840*/  ENDCOLLECTIVE ;  /* 0x000000000000791b */ /* 0x003fe20003800000 */
.L_x_5745:
[----:B------:R-:W-:Y:S01]  /*a850*/  HFMA2.MMA R12, -RZ, RZ, 0, 2.384185791015625e-07 ;  /* 0x00000004ff0c7435 */ /* 0x000fe200000001ff */
[----:B------:R-:W-:Y:S01]  /*a860*/  MOV R13, RZ ;  /* 0x000000ff000d7202 */ /* 0x000fe20000000f00 */
[----:B------:R-:W-:-:S09]  /*a870*/  IMAD.MOV.U32 R7, RZ, RZ, R14 ;  /* 0x000000ffff077224 */ /* 0x000fd200078e000e */
[----:B------:R-:W-:Y:S05]  /*a880*/  WARPSYNC.COLLECTIVE R15, `(.L_x_5746) ;  /* 0x000000000f087348 */ /* 0x000fea0003c00000 */
[----:B------:R0:W1:Y:S02]  /*a890*/  SHFL.BFLY P6, R14, R13, R12, R11 ;  /* 0x0c00000c0d0e7389 */ /* 0x00006400000c000b */
[----:B01----:R-:W-:Y:S01]  /*a8a0*/  ENDCOLLECTIVE ;  /* 0x000000000000791b */ /* 0x003fe20003800000 */
.L_x_5746:
        /* <DEDUP_REMOVED lines=8> */
.L_x_5747:
[----:B------:R-:W-:Y:S01]  /*a930*/  HFMA2.MMA R12, -RZ, RZ, 0, 5.9604644775390625e-08 ;  /* 0x00000001ff0c7435 */ /* 0x000fe200000001ff */
[----:B------:R-:W-:-:S04]  /*a940*/  IMAD.MOV.U32 R25, RZ, RZ, R14 ;  /* 0x000000ffff197224 */ /* 0x000fc800078e000e */
[----:B------:R-:W-:-:S05]  /*a950*/  FADD.FTZ R57, R57, R25 ;  /* 0x0000001939397221 */ /* 0x000fca0000010000 */
[----:B------:R-:W-:-:S07]  /*a960*/  MOV R13, R57 ;  /* 0x00000039000d7202 */ /* 0x000fce0000000f00 */
[----:B------:R-:W-:Y:S05]  /*a970*/  WARPSYNC.COLLECTIVE R15, `(.L_x_5748) ;  /* 0x000000000f087348 */ /* 0x000fea0003c00000 */
[----:B------:R0:W1:Y:S02]  /*a980*/  SHFL.BFLY P6, R14, R13, R12, R11 ;  /* 0x0c00000c0d0e7389 */ /* 0x00006400000c000b */
[----:B01----:R-:W-:Y:S01]  /*a990*/  ENDCOLLECTIVE ;  /* 0x000000000000791b */ /* 0x003fe20003800000 */
.L_x_5748:
[----:B------:R-:W-:Y:S01]  /*a9a0*/  HFMA2.MMA R12, -RZ, RZ, 0, 2.384185791015625e-07 ;  /* 0x00000004ff0c7435 */ /* 0x000fe200000001ff */
[----:B------:R-:W-:Y:S01]  /*a9b0*/  MOV R13, RZ ;  /* 0x000000ff000d7202 */ /* 0x000fe20000000f00 */
[----:B------:R-:W-:-:S09]  /*a9c0*/  IMAD.MOV.U32 R88, RZ, RZ, R14 ;  /* 0x000000ffff587224 */ /* 0x000fd200078e000e */
[----:B------:R-:W-:Y:S05]  /*a9d0*/  WARPSYNC.COLLECTIVE R15, `(.L_x_5749) ;  /* 0x000000000f087348 */ /* 0x000fea0003c00000 */
[----:B------:R0:W1:Y:S02]  /*a9e0*/  SHFL.BFLY P6, R14, R13, R12, R11 ;  /* 0x0c00000c0d0e7389 */ /* 0x00006400000c000b */
[----:B01----:R-:W-:Y:S01]  /*a9f0*/  ENDCOLLECTIVE ;  /* 0x000000000000791b */ /* 0x003fe20003800000 */
.L_x_5749:
        /* <DEDUP_REMOVED lines=8> */
.L_x_5750:
[----:B------:R-:W-:Y:S01]  /*aa80*/  HFMA2.MMA R12, -RZ, RZ, 0, 5.9604644775390625e-08 ;  /* 0x00000001ff0c7435 */ /* 0x000fe200000001ff */
[----:B------:R-:W-:-:S04]  /*aa90*/  IMAD.MOV.U32 R9, RZ, RZ, R14 ;  /* 0x000000ffff097224 */ /* 0x000fc800078e000e */
[----:B------:R-:W-:-:S05]  /*aaa0*/  FADD.FTZ R58, R58, R9 ;  /* 0x000000093a3a7221 */ /* 0x000fca0000010000 */
[----:B------:R-:W-:-:S07]  /*aab0*/  MOV R13, R58 ;  /* 0x0000003a000d7202 */ /* 0x000fce0000000f00 */
[----:B------:R-:W-:Y:S05]  /*aac0*/  WARPSYNC.COLLECTIVE R15, `(.L_x_5751) ;  /* 0x000000000f087348 */ /* 0x000fea0003c00000 */
[----:B------:R0:W1:Y:S02]  /*aad0*/  SHFL.BFLY P6, R14, R13, R12, R11 ;  /* 0x0c00000c0d0e7389 */ /* 0x00006400000c000b */
[----:B01----:R-:W-:Y:S01]  /*aae0*/  ENDCOLLECTIVE ;  /* 0x000000000000791b */ /* 0x003fe20003800000 */
.L_x_5751:
[----:B------:R-:W-:Y:S01]  /*aaf0*/  HFMA2.MMA R12, -RZ, RZ, 0, 2.384185791015625e-07 ;  /* 0x00000004ff0c7435 */ /* 0x000fe200000001ff */
[----:B------:R-:W-:Y:S01]  /*ab00*/  MOV R13, RZ ;  /* 0x000000ff000d7202 */ /* 0x000fe20000000f00 */
[----:B------:R-:W-:-:S09]  /*ab10*/  IMAD.MOV.U32 R9, RZ, RZ, R14 ;  /* 0x000000ffff097224 */ /* 0x000fd200078e000e */
[----:B------:R-:W-:Y:S05]  /*ab20*/  WARPSYNC.COLLECTIVE R15, `(.L_x_5752) ;  /* 0x000000000f087348 */ /* 0x000fea0003c00000 */
[----:B------:R0:W1:Y:S02]  /*ab30*/  SHFL.BFLY P6, R14, R13, R12, R11 ;  /* 0x0c00000c0d0e7389 */ /* 0x00006400000c000b */
[----:B01----:R-:W-:Y:S01]  /*ab40*/  ENDCOLLECTIVE ;  /* 0x000000000000791b */ /* 0x003fe20003800000 */
.L_x_5752:
        /* <DEDUP_REMOVED lines=8> */
.L_x_5753:
[----:B------:R-:W-:Y:S01]  /*abd0*/  HFMA2.MMA R12, -RZ, RZ, 0, 5.9604644775390625e-08 ;  /* 0x00000001ff0c7435 */ /* 0x000fe200000001ff */
[----:B------:R-:W-:-:S04]  /*abe0*/  IMAD.MOV.U32 R17, RZ, RZ, R14 ;  /* 0x000000ffff117224 */ /* 0x000fc800078e000e */
[----:B------:R-:W-:-:S05]  /*abf0*/  FADD.FTZ R59, R59, R17 ;  /* 0x000000113b3b7221 */ /* 0x000fca0000010000 */
[----:B------:R-:W-:-:S07]  /*ac00*/  MOV R13, R59 ;  /* 0x0000003b000d7202 */ /* 0x000fce0000000f00 */
[----:B------:R-:W-:Y:S05]  /*ac10*/  WARPSYNC.COLLECTIVE R15, `(.L_x_5754) ;  /* 0x000000000f087348 */ /* 0x000fea0003c00000 */
[----:B------:R0:W1:Y:S02]  /*ac20*/  SHFL.BFLY P6, R14, R13, R12, R11 ;  /* 0x0c00000c0d0e7389 */ /* 0x00006400000c000b */
[----:B01----:R-:W-:Y:S01]  /*ac30*/  ENDCOLLECTIVE ;  /* 0x000000000000791b */ /* 0x003fe20003800000 */
.L_x_5754:
[----:B------:R-:W-:Y:S01]  /*ac40*/  HFMA2.MMA R12, -RZ, RZ, 0, 2.384185791015625e-07 ;  /* 0x00000004ff0c7435 */ /* 0x000fe200000001ff */
[----:B------:R-:W-:Y:S01]  /*ac50*/  MOV R13, RZ ;  /* 0x000000ff000d7202 */ /* 0x000fe20000000f00 */
[----:B------:R-:W-:-:S09]  /*ac60*/  IMAD.MOV.U32 R17, RZ, RZ, R14 ;  /* 0x000000ffff117224 */ /* 0x000fd200078e000e */
[----:B------:R-:W-:Y:S05]  /*ac70*/  WARPSYNC.COLLECTIVE R15, `(.L_x_5755) ;  /* 0x000000000f087348 */ /* 0x000fea0003c00000 */
[----:B------:R0:W1:Y:S02]  /*ac80*/  SHFL.BFLY P6, R14, R13, R12, R11 ;  /* 0x0c00000c0d0e7389 */ /* 0x00006400000c000b */
[----:B01----:R-:W-:Y:S01]  /*ac90*/  ENDCOLLECTIVE ;  /* 0x000000000000791b */ /* 0x003fe20003800000 */
.L_x_5755:
        /* <DEDUP_REMOVED lines=8> */
.L_x_5756:
[----:B------:R-:W-:Y:S01]  /*ad20*/  HFMA2.MMA R12, -RZ, RZ, 0, 5.9604644775390625e-08 ;  /* 0x00000001ff0c7435 */ /* 0x000fe200000001ff */
[----:B------:R-:W-:-:S04]  /*ad30*/  IMAD.MOV.U32 R23, RZ, RZ, R14 ;  /* 0x000000ffff177224 */ /* 0x000fc800078e000e */
[----:B------:R-:W-:-:S05]  /*ad40*/  FADD.FTZ R60, R60, R23 ;  /* 0x000000173c3c7221 */ /* 0x000fca0000010000 */
[----:B------:R-:W-:-:S07]  /*ad50*/  MOV R13, R60 ;  /* 0x0000003c000d7202 */ /* 0x000fce0000000f00 */
[----:B------:R-:W-:Y:S05]  /*ad60*/  WARPSYNC.COLLECTIVE R15, `(.L_x_5757) ;  /* 0x000000000f087348 */ /* 0x000fea0003c00000 */
[----:B------:R0:W1:Y:S02]  /*ad70*/  SHFL.BFLY P6, R14, R13, R12, R11 ;  /* 0x0c00000c0d0e7389 */ /* 0x00006400000c000b */
[----:B01----:R-:W-:Y:S01]  /*ad80*/  ENDCOLLECTIVE ;  /* 0x000000000000791b */ /* 0x003fe20003800000 */
.L_x_5757:
[----:B------:R-:W-:Y:S01]  /*ad90*/  HFMA2.MMA R12, -RZ, RZ, 0, 2.384185791015625e-07 ;  /* 0x00000004ff0c7435 */ /* 0x000fe200000001ff */
[----:B------:R-:W-:Y:S01]  /*ada0*/  MOV R13, RZ ;  /* 0x000000ff000d7202 */ /* 0x000fe20000000f00 */
[----:B------:R-:W-:-:S09]  /*adb0*/  IMAD.MOV.U32 R23, RZ, RZ, R14 ;  /* 0x000000ffff177224 */ /* 0x000fd200078e000e */
[----:B------:R-:W-:Y:S05]  /*adc0*/  WARPSYNC.COLLECTIVE R15, `(.L_x_5758) ;  /* 0x000000000f087348 */ /* 0x000fea0003c00000 */
[----:B------:R0:W1:Y:S02]  /*add0*/  SHFL.BFLY P6, R14, R13, R12, R11 ;  /* 0x0c00000c0d0e7389 */ /* 0x00006400000c000b */
[----:B01----:R-:W-:Y:S01]  /*ade0*/  ENDCOLLECTIVE ;  /* 0x000000000000791b */ /* 0x003fe20003800000 */
.L_x_5758:
        /* <DEDUP_REMOVED lines=8> */
.L_x_5759:
[----:B------:R-:W-:Y:S01]  /*ae70*/  HFMA2.MMA R12, -RZ, RZ, 0, 5.9604644775390625e-08 ;  /* 0x00000001ff0c7435 */ /* 0x000fe200000001ff */
[----:B------:R-:W-:-:S04]  /*ae80*/  IMAD.MOV.U32 R92, RZ, RZ, R14 ;  /* 0x000000ffff5c7224 */ /* 0x000fc800078e000e */
[----:B------:R-:W-:-:S05]  /*ae90*/  FADD.FTZ R61, R61, R92 ;  /* 0x0000005c3d3d7221 */ /* 0x000fca0000010000 */
[----:B------:R-:W-:-:S07]  /*aea0*/  MOV R13, R61 ;  /* 0x0000003d000d7202 */ /* 0x000fce0000000f00 */
[----:B------:R-:W-:Y:S05]  /*aeb0*/  WARPSYNC.COLLECTIVE R15, `(.L_x_5760) ;  /* 0x000000000f087348 */ /* 0x000fea0003c00000 */
[----:B------:R0:W1:Y:S02]  /*aec0*/  SHFL.BFLY P6, R14, R13, R12, R11 ;  /* 0x0c00000c0d0e7389 */ /* 0x00006400000c000b */
[----:B01----:R-:W-:Y:S01]  /*aed0*/  ENDCOLLECTIVE ;  /* 0x000000000000791b */ /* 0x003fe20003800000 */
.L_x_5760:
[----:B------:R-:W-:Y:S01]  /*aee0*/  HFMA2.MMA R12, -RZ, RZ, 0, 2.384185791015625e-07 ;  /* 0x00000004ff0c7435 */ /* 0x000fe200000001ff */
[----:B------:R-:W-:Y:S01]  /*aef0*/  MOV R13, RZ ;  /* 0x000000ff000d7202 */ /* 0x000fe20000000f00 */
[----:B------:R-:W-:-:S09]  /*af00*/  IMAD.MOV.U32 R25, RZ, RZ, R14 ;  /* 0x000000ffff197224 */ /* 0x000fd200078e000e */
[----:B------:R-:W-:Y:S05]  /*af10*/  WARPSYNC.COLLECTIVE R15, `(.L_x_5761) ;  /* 0x000000000f087348 */ /* 0x000fea0003c00000 */
[----:B------:R0:W1:Y:S02]  /*af20*/  SHFL.BFLY P6, R14, R13, R12, R11 ;  /* 0x0c00000c0d0e7389 */ /* 0x00006400000c000b */
[----:B01----:R-:W-:Y:S01]  /*af30*/  ENDCOLLECTIVE ;  /* 0x000000000000791b */ /* 0x003fe20003800000 */
.L_x_5761:
        /* <DEDUP_REMOVED lines=8> */
.L_x_5762:
[----:B------:R-:W-:Y:S01]  /*afc0*/  HFMA2.MMA R12, -RZ, RZ, 0, 5.9604644775390625e-08 ;  /* 0x00000001ff0c7435 */ /* 0x000fe200000001ff */
[----:B------:R-:W-:-:S04]  /*afd0*/  IMAD.MOV.U32 R27, RZ, RZ, R14 ;  /* 0x000000ffff1b7224 */ /* 0x000fc800078e000e */
[----:B------:R-:W-:-:S05]  /*afe0*/  FADD.FTZ R62, R62, R27 ;  /* 0x0000001b3e3e7221 */ /* 0x000fca0000010000 */
[----:B------:R-:W-:-:S07]  /*aff0*/  MOV R13, R62 ;  /* 0x0000003e000d7202 */ /* 0x000fce0000000f00 */
[----:B------:R-:W-:Y:S05]  /*b000*/  WARPSYNC.COLLECTIVE R15, `(.L_x_5763) ;  /* 0x000000000f087348 */ /* 0x000fea0003c00000 */
[----:B------:R0:W1:Y:S02]  /*b010*/  SHFL.BFLY P6, R14, R13, R12, R11 ;  /* 0x0c00000c0d0e7389 */ /* 0x00006400000c000b */
[----:B01----:R-:W-:Y:S01]  /*b020*/  ENDCOLLECTIVE ;  /* 0x000000000000791b */ /* 0x003fe20003800000 */
.L_x_5763:
[----:B------:R-:W-:Y:S01]  /*b030*/  HFMA2.MMA R12, -RZ, RZ, 0, 2.384185791015625e-07 ;  /* 0x00000004ff0c7435 */ /* 0x000fe200000001ff */
[----:B------:R-:W-:Y:S01]  /*b040*/  MOV R13, RZ ;  /* 0x000000ff000d7202 */ /* 0x000fe20000000f00 */
[----:B------:R-:W-:-:S09]  /*b050*/  IMAD.MOV.U32 R27, RZ, RZ, R14 ;  /* 0x000000ffff1b7224 */ /* 0x000fd200078e000e */
[----:B------:R-:W-:Y:S05]  /*b060*/  WARPSYNC.COLLECTIVE R15, `(.L_x_5764) ;  /* 0x000000000f087348 */ /* 0x000fea0003c00000 */
[----:B------:R0:W1:Y:S02]  /*b070*/  SHFL.BFLY P6, R14, R13, R12, R11 ;  /* 0x0c00000c0d0e7389 */ /* 0x00006400000c000b */
[----:B01----:R-:W-:Y:S01]  /*b080*/  ENDCOLLECTIVE ;  /* 0x000000000000791b */ /* 0x003fe20003800000 */
.L_x_5764:
        /* <DEDUP_REMOVED lines=8> */
.L_x_5765:
[----:B------:R-:W-:Y:S01]  /*b110*/  HFMA2.MMA R12, -RZ, RZ, 0, 5.9604644775390625e-08 ;  /* 0x00000001ff0c7435 */ /* 0x000fe200000001ff */
[----:B------:R-:W-:-:S04]  /*b120*/  IMAD.MOV.U32 R76, RZ, RZ, R14 ;  /* 0x000000ffff4c7224 */ /* 0x000fc800078e000e */
[----:B------:R-:W-:-:S05]  /*b130*/  FADD.FTZ R63, R63, R76 ;  /* 0x0000004c3f3f7221 */ /* 0x000fca0000010000 */
[----:B------:R-:W-:-:S07]  /*b140*/  MOV R13, R63 ;  /* 0x0000003f000d7202 */ /* 0x000fce0000000f00 */
[----:B------:R-:W-:Y:S05]  /*b150*/  WARPSYNC.COLLECTIVE R15, `(.L_x_5766) ;  /* 0x000000000f087348 */ /* 0x000fea0003c00000 */
[----:B------:R0:W1:Y:S02]  /*b160*/  SHFL.BFLY P6, R14, R13, R12, R11 ;  /* 0x0c00000c0d0e7389 */ /* 0x00006400000c000b */
[----:B01----:R-:W-:Y:S01]  /*b170*/  ENDCOLLECTIVE ;  /* 0x000000000000791b */ /* 0x003fe20003800000 */
.L_x_5766:
[----:B------:R-:W-:Y:S01]  /*b180*/  HFMA2.MMA R12, -RZ, RZ, 0, 2.384185791015625e-07 ;  /* 0x00000004ff0c7435 */ /* 0x000fe200000001ff */
[----:B------:R-:W-:Y:S01]  /*b190*/  MOV R13, RZ ;  /* 0x000000ff000d7202 */ /* 0x000fe20000000f00 */
[----:B------:R-:W-:-:S09]  /*b1a0*/  IMAD.MOV.U32 R29, RZ, RZ, R14 ;  /* 0x000000ffff1d7224 */ /* 0x000fd200078e000e */
[----:B------:R-:W-:Y:S05]  /*b1b0*/  WARPSYNC.COLLECTIVE R15, `(.L_x_5767) ;  /* 0x000000000f087348 */ /* 0x000fea0003c00000 */
[----:B------:R0:W1:Y:S02]  /*b1c0*/  SHFL.BFLY P6, R14, R13, R12, R11 ;  /* 0x0c00000c0d0e7389 */ /* 0x00006400000c000b */
[----:B01----:R-:W-:Y:S01]  /*b1d0*/  ENDCOLLECTIVE ;  /* 0x000000000000791b */ /* 0x003fe20003800000 */
.L_x_5767:
        /* <DEDUP_REMOVED lines=8> */
.L_x_5768:
[----:B------:R-:W-:Y:S01]  /*b260*/  HFMA2.MMA R12, -RZ, RZ, 0, 5.9604644775390625e-08 ;  /* 0x00000001ff0c7435 */ /* 0x000fe200000001ff */
[----:B------:R-:W-:-:S04]  /*b270*/  IMAD.MOV.U32 R21, RZ, RZ, R14 ;  /* 0x000000ffff157224 */ /* 0x000fc800078e000e */
[----:B------:R-:W-:-:S05]  /*b280*/  FADD.FTZ R64, R64, R21 ;  /* 0x0000001540407221 */ /* 0x000fca0000010000 */
[----:B------:R-:W-:-:S07]  /*b290*/  MOV R13, R64 ;  /* 0x00000040000d7202 */ /* 0x000fce0000000f00 */
[----:B------:R-:W-:Y:S05]  /*b2a0*/  WARPSYNC.COLLECTIVE R15, `(.L_x_5769) ;  /* 0x000000000f087348 */ /* 0x000fea0003c00000 */
[----:B------:R0:W1:Y:S02]  /*b2b0*/  SHFL.BFLY P6, R14, R13, R12, R11 ;  /* 0x0c00000c0d0e7389 */ /* 0x00006400000c000b */
[----:B01----:R-:W-:Y:S01]  /*b2c0*/  ENDCOLLECTIVE ;  /* 0x000000000000791b */ /* 0x003fe20003800000 */
.L_x_5769:
[----:B------:R-:W-:Y:S01]  /*b2d0*/  HFMA2.MMA R12, -RZ, RZ, 0, 2.384185791015625e-07 ;  /* 0x00000004ff0c7435 */ /* 0x000fe200000001ff */
[----:B------:R-:W-:Y:S01]  /*b2e0*/  MOV R13, RZ ;  /* 0x000000ff000d7202 */ /* 0x000fe20000000f00 */
[----:B------:R-:W-:-:S09]  /*b2f0*/  IMAD.MOV.U32 R31, RZ, RZ, R14 ;  /* 0x000000ffff1f7224 */ /* 0x000fd200078e000e */
[----:B------:R-:W-:Y:S05]  /*b300*/  WARPSYNC.COLLECTIVE R15, `(.L_x_5770) ;  /* 0x000000000f087348 */ /* 0x000fea0003c00000 */
[----:B------:R0:W1:Y:S02]  /*b310*/  SHFL.BFLY P6, R14, R13, R12, R11 ;  /* 0x0c00000c0d0e7389 */ /* 0x00006400000c000b */
[----:B01----:R-:W-:Y:S01]  /*b320*/  ENDCOLLECTIVE ;  /* 0x000000000000791b */ /* 0x003fe20003800000 */
.L_x_5770:
        /* <DEDUP_REMOVED lines=8> */
.L_x_5771:
[----:B------:R-:W-:Y:S01]  /*b3b0*/  HFMA2.MMA R12, -RZ, RZ, 0, 5.9604644775390625e-08 ;  /* 0x00000001ff0c7435 */ /* 0x000fe200000001ff */
[----:B------:R-:W-:-:S04]  /*b3c0*/  IMAD.MOV.U32 R74, RZ, RZ, R14 ;  /* 0x000000ffff4a7224 */ /* 0x000fc800078e000e */
[----:B------:R-:W-:-:S05]  /*b3d0*/  FADD.FTZ R65, R65, R74 ;  /* 0x0000004a41417221 */ /* 0x000fca0000010000 */
[----:B------:R-:W-:-:S07]  /*b3e0*/  MOV R13, R65 ;  /* 0x00000041000d7202 */ /* 0x000fce0000000f00 */
[----:B------:R-:W-:Y:S05]  /*b3f0*/  WARPSYNC.COLLECTIVE R15, `(.L_x_5772) ;  /* 0x000000000f087348 */ /* 0x000fea0003c00000 */
[----:B------:R0:W1:Y:S02]  /*b400*/  SHFL.BFLY P6, R14, R13, R12, R11 ;  /* 0x0c00000c0d0e7389 */ /* 0x00006400000c000b */
[----:B01----:R-:W-:Y:S01]  /*b410*/  ENDCOLLECTIVE ;  /* 0x000000000000791b */ /* 0x003fe20003800000 */
.L_x_5772:
[----:B------:R-:W-:Y:S01]  /*b420*/  HFMA2.MMA R12, -RZ, RZ, 0, 2.384185791015625e-07 ;  /* 0x00000004ff0c7435 */ /* 0x000fe200000001ff */
[----:B------:R-:W-:Y:S01]  /*b430*/  MOV R13, RZ ;  /* 0x000000ff000d7202 */ /* 0x000fe20000000f00 */
[----:B------:R-:W-:-:S09]  /*b440*/  IMAD.MOV.U32 R2, RZ, RZ, R14 ;  /* 0x000000ffff027224 */ /* 0x000fd200078e000e */
[----:B------:R-:W-:Y:S05]  /*b450*/  WARPSYNC.COLLECTIVE R15, `(.L_x_5773) ;  /* 0x000000000f087348 */ /* 0x000fea0003c00000 */
[----:B------:R0:W1:Y:S02]  /*b460*/  SHFL.BFLY P6, R14, R13, R12, R11 ;  /* 0x0c00000c0d0e7389 */ /* 0x00006400000c000b */
[----:B01----:R-:W-:Y:S01]  /*b470*/  ENDCOLLECTIVE ;  /* 0x000000000000791b */ /* 0x003fe20003800000 */
.L_x_5773:
        /* <DEDUP_REMOVED lines=8> */
.L_x_5774:
[----:B------:R-:W-:Y:S01]  /*b500*/  HFMA2.MMA R12, -RZ, RZ, 0, 5.9604644775390625e-08 ;  /* 0x00000001ff0c7435 */ /* 0x000fe200000001ff */
[----:B------:R-:W-:-:S04]  /*b510*/  IMAD.MOV.U32 R3, RZ, RZ, R14 ;  /* 0x000000ffff037224 */ /* 0x000fc800078e000e */
[----:B------:R-:W-:-:S05]  /*b520*/  FADD.FTZ R66, R66, R3 ;  /* 0x0000000342427221 */ /* 0x000fca0000010000 */
[----:B------:R-:W-:-:S07]  /*b530*/  MOV R13, R66 ;  /* 0x00000042000d7202 */ /* 0x000fce0000000f00 */
[----:B------:R-:W-:Y:S05]  /*b540*/  WARPSYNC.COLLECTIVE R15, `(.L_x_5775) ;  /* 0x000000000f087348 */ /* 0x000fea0003c00000 */
[----:B------:R0:W1:Y:S02]  /*b550*/  SHFL.BFLY P6, R14, R13, R12, R11 ;  /* 0x0c00000c0d0e7389 */ /* 0x00006400000c000b */
[----:B01----:R-:W-:Y:S01]  /*b560*/  ENDCOLLECTIVE ;  /* 0x000000000000791b */ /* 0x003fe20003800000 */
.L_x_5775:
[----:B------:R-:W-:Y:S01]  /*b570*/  HFMA2.MMA R12, -RZ, RZ, 0, 2.384185791015625e-07 ;  /* 0x00000004ff0c7435 */ /* 0x000fe200000001ff */
[----:B------:R-:W-:Y:S01]  /*b580*/  MOV R13, RZ ;  /* 0x000000ff000d7202 */ /* 0x000fe20000000f00 */
[----:B------:R-:W-:-:S09]  /*b590*/  IMAD.MOV.U32 R3, RZ, RZ, R14 ;  /* 0x000000ffff037224 */ /* 0x000fd200078e000e */
[----:B------:R-:W-:Y:S05]  /*b5a0*/  WARPSYNC.COLLECTIVE R15, `(.L_x_5776) ;  /* 0x000000000f087348 */ /* 0x000fea0003c00000 */
[----:B------:R0:W1:Y:S02]  /*b5b0*/  SHFL.BFLY P6, R14, R13, R12, R11 ;  /* 0x0c00000c0d0e7389 */ /* 0x00006400000c000b */
[----:B01----:R-:W-:Y:S01]  /*b5c0*/  ENDCOLLECTIVE ;  /* 0x000000000000791b */ /* 0x003fe20003800000 */
.L_x_5776:
        /* <DEDUP_REMOVED lines=8> */
.L_x_5777:
[----:B------:R-:W-:Y:S01]  /*b650*/  HFMA2.MMA R12, -RZ, RZ, 0, 5.9604644775390625e-08 ;  /* 0x00000001ff0c7435 */ /* 0x000fe200000001ff */
[----:B------:R-:W-:-:S04]  /*b660*/  IMAD.MOV.U32 R70, RZ, RZ, R14 ;  /* 0x000000ffff467224 */ /* 0x000fc800078e000e */
[----:B------:R-:W-:-:S05]  /*b670*/  FADD.FTZ R67, R67, R70 ;  /* 0x0000004643437221 */ /* 0x000fca0000010000 */
[----:B------:R-:W-:-:S07]  /*b680*/  MOV R13, R67 ;  /* 0x00000043000d7202 */ /* 0x000fce0000000f00 */
[----:B------:R-:W-:Y:S05]  /*b690*/  WARPSYNC.COLLECTIVE R15, `(.L_x_5778) ;  /* 0x000000000f087348 */ /* 0x000fea0003c00000 */
[----:B------:R0:W1:Y:S02]  /*b6a0*/  SHFL.BFLY P6, R14, R13, R12, R11 ;  /* 0x0c00000c0d0e7389 */ /* 0x00006400000c000b */
[----:B01----:R-:W-:Y:S01]  /*b6b0*/  ENDCOLLECTIVE ;  /* 0x000000000000791b */ /* 0x003fe20003800000 */
.L_x_5778:
[----:B------:R-:W-:Y:S01]  /*b6c0*/  HFMA2.MMA R12, -RZ, RZ, 0, 2.384185791015625e-07 ;  /* 0x00000004ff0c7435 */ /* 0x000fe200000001ff */
[----:B------:R-:W-:Y:S01]  /*b6d0*/  MOV R13, RZ ;  /* 0x000000ff000d7202 */ /* 0x000fe20000000f00 */
[----:B------:R-:W-:-:S09]  /*b6e0*/  IMAD.MOV.U32 R82, RZ, RZ, R14 ;  /* 0x000000ffff527224 */ /* 0x000fd200078e000e */
[----:B------:R-:W-:Y:S05]  /*b6f0*/  WARPSYNC.COLLECTIVE R15, `(.L_x_5779) ;  /* 0x000000000f087348 */ /* 0x000fea0003c00000 */
[----:B------:R0:W1:Y:S02]  /*b700*/  SHFL.BFLY P6, R14, R13, R12, R11 ;  /* 0x0c00000c0d0e7389 */ /* 0x00006400000c000b */
[----:B01----:R-:W-:Y:S01]  /*b710*/  ENDCOLLECTIVE ;  /* 0x000000000000791b */ /* 0x003fe20003800000 */
.L_x_5779:
[----:B------:R-:W-:Y:S01]  /*b720*/  FADD.FTZ R82, R67, R82 ;  /* 0x0000005243527221 */ /* 0x000fe20000010000 */
[----:B------:R-:W-:Y:S01]  /*b730*/  MOV R12, 0x2 ;  /* 0x00000002000c7802 */ /* 0x000fe20000000f00 */
[----:B------:R-:W-:-:S04]  /*b740*/  FADD.FTZ R68, RZ, R14 ;  /* 0x0000000eff447221 */ /* 0x000fc80000010000 */
[----:B------:R-:W-:-:S07]  /*b750*/  IMAD.MOV.U32 R13, RZ, RZ, R68 ;  /* 0x000000ffff0d7224 */ /* 0x000fce00078e0044 */
[----:B------:R-:W-:Y:S05]  /*b760*/  WARPSYNC.COLLECTIVE R15, `(.L_x_5780) ;  /* 0x000000000f087348 */ /* 0x000fea0003c00000 */
[----:B------:R0:W1:Y:S02]  /*b770*/  SHFL.BFLY P6, R14, R13, R12, R11 ;  /* 0x0c00000c0d0e7389 */ /* 0x00006400000c000b */
[----:B01----:R-:W-:Y:S01]  /*b780*/  ENDCOLLECTIVE ;  /* 0x000000000000791b */ /* 0x003fe20003800000 */
.L_x_5780:
[----:B------:R-:W-:Y:S02]  /*b790*/  IMAD.MOV.U32 R12, RZ, RZ, 0x1 ;  /* 0x00000001ff0c7424 */ /* 0x000fe400078e00ff */
[----:B------:R-:W-:-:S05]  /*b7a0*/  FADD.FTZ R68, R68, R14 ;  /* 0x0000000e44447221 */ /* 0x000fca0000010000 */
[----:B------:R-:W-:-:S07]  /*b7b0*/  MOV R13, R68 ;  /* 0x00000044000d7202 */ /* 0x000fce0000000f00 */
[----:B------:R-:W-:Y:S05]  /*b7c0*/  WARPSYNC.COLLECTIVE R15, `(.L_x_5781) ;  /* 0x000000000f087348 */ /* 0x000fea0003c00000 */
[----:B------:R0:W1:Y:S02]  /*b7d0*/  SHFL.BFLY P6, R14, R13, R12, R11 ;  /* 0x0c00000c0d0e7389 */ /* 0x00006400000c000b */
[----:B01----:R-:W-:Y:S01]  /*b7e0*/  ENDCOLLECTIVE ;  /* 0x000000000000791b */ /* 0x003fe20003800000 */
.L_x_5781:
[----:B------:R-:W-:Y:S01]  /*b7f0*/  HFMA2.MMA R13, -RZ, RZ, 0, 0 ;  /* 0x00000000ff0d7435 */ /* 0x000fe200000001ff */
[----:B------:R-:W-:Y:S01]  /*b800*/  IMAD.MOV.U32 R12, RZ, RZ, 0x4 ;  /* 0x00000004ff0c7424 */ /* 0x000fe200078e00ff */
[----:B------:R-:W-:-:S09]  /*b810*/  MOV R9, R14 ;  /* 0x0000000e00097202 */ /* 0x000fd20000000f00 */
[----:B------:R-:W-:Y:S05]  /*b820*/  WARPSYNC.COLLECTIVE R15, `(.L_x_5782) ;  /* 0x000000000f087348 */ /* 0x000fea0003c00000 */
[----:B------:R0:W1:Y:S02]  /*b830*/  SHFL.BFLY P6, R14, R13, R12, R11 ;  /* 0x0c00000c0d0e7389 */ /* 0x00006400000c000b */
[----:B01----:R-:W-:Y:S01]  /*b840*/  ENDCOLLECTIVE ;  /* 0x000000000000791b */ /* 0x003fe20003800000 */
.L_x_5782:
[----:B------:R-:W-:Y:S01]  /*b850*/  IMAD.MOV.U32 R12, RZ, RZ, 0x2 ;  /* 0x00000002ff0c7424 */ /* 0x000fe200078e00ff */
[----:B------:R-:W-:-:S05]  /*b860*/  MOV R69, R14 ;  /* 0x0000000e00457202 */ /* 0x000fca0000000f00 */
[----:B------:R-:W-:-:S05]  /*b870*/  FADD.FTZ R69, RZ, R69 ;  /* 0x00000045ff457221 */ /* 0x000fca0000010000 */
[----:B------:R-:W-:-:S07]  /*b880*/  MOV R13, R69 ;  /* 0x00000045000d7202 */ /* 0x000fce0000000f00 */
[----:B------:R-:W-:Y:S05]  /*b890*/  WARPSYNC.COLLECTIVE R15, `(.L_x_5783) ;  /* 0x000000000f087348 */ /* 0x000fea0003c00000 */
[----:B------:R0:W1:Y:S02]  /*b8a0*/  SHFL.BFLY P6, R14, R13, R12, R11 ;  /* 0x0c00000c0d0e7389 */ /* 0x00006400000c000b */
[----:B01----:R-:W-:Y:S01]  /*b8b0*/  ENDCOLLECTIVE ;  /* 0x000000000000791b */ /* 0x003fe20003800000 */
.L_x_5783:
[----:B------:R-:W-:Y:S01]  /*b8c0*/  IMAD.MOV.U32 R12, RZ, RZ, 0x1 ;  /* 0x00000001ff0c7424 */ /* 0x000fe200078e00ff */
[----:B------:R-:W-:-:S05]  /*b8d0*/  MOV R72, R14 ;  /* 0x0000000e00487202 */ /* 0x000fca0000000f00 */
[----:B------:R-:W-:-:S05]  /*b8e0*/  FADD.FTZ R69, R69, R72 ;  /* 0x0000004845457221 */ /* 0x000fca0000010000 */
[----:B------:R-:W-:-:S07]  /*b8f0*/  MOV R13, R69 ;  /* 0x00000045000d7202 */ /* 0x000fce0000000f00 */
[----:B------:R-:W-:Y:S05]  /*b900*/  WARPSYNC.COLLECTIVE R15, `(.L_x_5784) ;  /* 0x000000000f087348 */ /* 0x000fea0003c00000 */
[----:B------:R0:W1:Y:S02]  /*b910*/  SHFL.BFLY P6, R14, R13, R12, R11 ;  /* 0x0c00000c0d0e7389 */ /* 0x00006400000c000b */
[----:B01----:R-:W-:Y:S01]  /*b920*/  ENDCOLLECTIVE ;  /* 0x000000000000791b */ /* 0x003fe20003800000 */
.L_x_5784:
[----:B------:R-:W-:Y:S01]  /*b930*/  HFMA2.MMA R13, -RZ, RZ, 0, 0 ;  /* 0x00000000ff0d7435 */ /* 0x000fe200000001ff */
[----:B------:R-:W-:Y:S01]  /*b940*/  IMAD.MOV.U32 R12, RZ, RZ, 0x4 ;  /* 0x00000004ff0c7424 */ /* 0x000fe200078e00ff */
[----:B------:R-:W-:-:S09]  /*b950*/  MOV R88, R14 ;  /* 0x0000000e00587202 */ /* 0x000fd20000000f00 */
[----:B------:R-:W-:Y:S05]  /*b960*/  WARPSYNC.COLLECTIVE R15, `(.L_x_5785) ;  /* 0x000000000f087348 */ /* 0x000fea0003c00000 */
[----:B------:R0:W1:Y:S02]  /*b970*/  SHFL.BFLY P6, R14, R13, R12, R11 ;  /* 0x0c00000c0d0e7389 */ /* 0x00006400000c000b */
[----:B01----:R-:W-:Y:S01]  /*b980*/  ENDCOLLECTIVE ;  /* 0x000000000000791b */ /* 0x003fe20003800000 */
.L_x_5785:
        /* <DEDUP_REMOVED lines=8> */
.L_x_5786:
[----:B------:R-:W-:Y:S01]  /*ba10*/  IMAD.MOV.U32 R12, RZ, RZ, 0x1 ;  /* 0x00000001ff0c7424 */ /* 0x000fe200078e00ff */
[----:B------:R-:W-:-:S05]  /*ba20*/  MOV R7, R14 ;  /* 0x0000000e00077202 */ /* 0x000fca0000000f00 */
[----:B------:R-:W-:-:S05]  /*ba30*/  FADD.FTZ R70, R70, R7 ;  /* 0x0000000746467221 */ /* 0x000fca0000010000 */
[----:B------:R-:W-:-:S07]  /*ba40*/  MOV R13, R70 ;  /* 0x00000046000d7202 */ /* 0x000fce0000000f00 */
[----:B------:R-:W-:Y:S05]  /*ba50*/  WARPSYNC.COLLECTIVE R15, `(.L_x_5787) ;  /* 0x000000000f087348 */ /* 0x000fea0003c00000 */
[----:B------:R0:W1:Y:S02]  /*ba60*/  SHFL.BFLY P6, R14, R13, R12, R11 ;  /* 0x0c00000c0d0e7389 */ /* 0x00006400000c000b */
[----:B01----:R-:W-:Y:S01]  /*ba70*/  ENDCOLLECTIVE ;  /* 0x000000000000791b */ /* 0x003fe20003800000 */
.L_x_5787:
[----:B------:R-:W-:Y:S01]  /*ba80*/  HFMA2.MMA R13, -RZ, RZ, 0, 0 ;  /* 0x00000000ff0d7435 */ /* 0x000fe200000001ff */
[----:B------:R-:W-:Y:S01]  /*ba90*/  IMAD.MOV.U32 R12, RZ, RZ, 0x4 ;  /* 0x00000004ff0c7424 */ /* 0x000fe200078e00ff */
[----:B------:R-:W-:-:S09]  /*baa0*/  MOV R7, R14 ;  /* 0x0000000e00077202 */ /* 0x000fd20000000f00 */
[----:B------:R-:W-:Y:S05]  /*bab0*/  WARPSYNC.COLLECTIVE R15, `(.L_x_5788) ;  /* 0x000000000f087348 */ /* 0x000fea0003c00000 */
[----:B------:R0:W1:Y:S02]  /*bac0*/  SHFL.BFLY P6, R14, R13, R12, R11 ;  /* 0x0c00000c0d0e7389 */ /* 0x00006400000c000b */
[----:B01----:R-:W-:Y:S01]  /*bad0*/  ENDCOLLECTIVE ;  /* 0x000000000000791b */ /* 0x003fe20003800000 */
.L_x_5788:
[----:B------:R-:W-:Y:S01]  /*bae0*/  FADD.FTZ R70, R70, R7 ;  /* 0x0000000746467221 */ /* 0x000fe20000010000 */
[----:B------:R-:W-:Y:S01]  /*baf0*/  HFMA2.MMA R12, -RZ, RZ, 0, 1.1920928955078125e-07 ;  /* 0x00000002ff0c7435 */ /* 0x000fe200000001ff */
[----:B------:R-:W-:-:S05]  /*bb00*/  FADD.FTZ R71, RZ, R14 ;  /* 0x0000000eff477221 */ /* 0x000fca0000010000 */
[----:B------:R-:W-:-:S07]  /*bb10*/  MOV R13, R71 ;  /* 0x00000047000d7202 */ /* 0x000fce0000000f00 */
[----:B------:R-:W-:Y:S05]  /*bb20*/  WARPSYNC.COLLECTIVE R15, `(.L_x_5789) ;  /* 0x000000000f087348 */ /* 0x000fea0003c00000 */
[----:B------:R0:W1:Y:S02]  /*bb30*/  SHFL.BFLY P6, R14, R13, R12, R11 ;  /* 0x0c00000c0d0e7389 */ /* 0x00006400000c000b */
[----:B01----:R-:W-:Y:S01]  /*bb40*/  ENDCOLLECTIVE ;  /* 0x000000000000791b */ /* 0x003fe20003800000 */
.L_x_5789:
[----:B------:R-:W-:Y:S01]  /*bb50*/  MOV R12, 0x1 ;  /* 0x00000001000c7802 */ /* 0x000fe20000000f00 */
[----:B------:R-:W-:-:S04]  /*bb60*/  FADD.FTZ R71, R71, R14 ;  /* 0x0000000e47477221 */ /* 0x000fc80000010000 */
[----:B------:R-:W-:-:S07]  /*bb70*/  IMAD.MOV.U32 R13, RZ, RZ, R71 ;  /* 0x000000ffff0d7224 */ /* 0x000fce00078e0047 */
[----:B------:R-:W-:Y:S05]  /*bb80*/  WARPSYNC.COLLECTIVE R15, `(.L_x_5790) ;  /* 0x000000000f087348 */ /* 0x000fea0003c00000 */
[----:B------:R0:W1:Y:S02]  /*bb90*/  SHFL.BFLY P6, R14, R13, R12, R11 ;  /* 0x0c00000c0d0e7389 */ /* 0x00006400000c000b */
[----:B01----:R-:W-:Y:S01]  /*bba0*/  ENDCOLLECTIVE ;  /* 0x000000000000791b */ /* 0x003fe20003800000 */
.L_x_5790:
[----:B------:R-:W-:Y:S01]  /*bbb0*/  HFMA2.MMA R12, -RZ, RZ, 0, 2.384185791015625e-07 ;  /* 0x00000004ff0c7435 */ /* 0x000fe200000001ff */
[----:B------:R-:W-:Y:S01]  /*bbc0*/  IMAD.MOV.U32 R13, RZ, RZ, RZ ;  /* 0x000000ffff0d7224 */ /* 0x000fe200078e00ff */
[----:B------:R-:W-:-:S09]  /*bbd0*/  MOV R2, R14 ;  /* 0x0000000e00027202 */ /* 0x000fd20000000f00 */
[----:B------:R-:W-:Y:S05]  /*bbe0*/  WARPSYNC.COLLECTIVE R15, `(.L_x_5791) ;  /* 0x000000000f087348 */ /* 0x000fea0003c00000 */
[----:B------:R0:W1:Y:S02]  /*bbf0*/  SHFL.BFLY P6, R14, R13, R12, R11 ;  /* 0x0c00000c0d0e7389 */ /* 0x00006400000c000b */
[----:B01----:R-:W-:Y:S01]  /*bc00*/  ENDCOLLECTIVE ;  /* 0x000000000000791b */ /* 0x003fe20003800000 */
.L_x_5791:
        /* <DEDUP_REMOVED lines=8> */
.L_x_5792:
[----:B------:R-:W-:Y:S01]  /*bc90*/  HFMA2.MMA R12, -RZ, RZ, 0, 5.9604644775390625e-08 ;  /* 0x00000001ff0c7435 */ /* 0x000fe200000001ff */
[----:B------:R-:W-:-:S05]  /*bca0*/  MOV R29, R14 ;  /* 0x0000000e001d7202 */ /* 0x000fca0000000f00 */
[----:B------:R-:W-:Y:S01]  /*bcb0*/  FADD.FTZ R72, R72, R29 ;  /* 0x0000001d48487221 */ /* 0x000fe20000010000 */
[----:B------:R-:W-:-:S03]  /*bcc0*/  FADD.FTZ R29, R68, R9 ;  /* 0x00000009441d7221 */ /* 0x000fc60000010000 */
[----:B------:R-:W-:-:S07]  /*bcd0*/  IMAD.MOV.U32 R13, RZ, RZ, R72 ;  /* 0x000000ffff0d7224 */ /* 0x000fce00078e0048 */
[----:B------:R-:W-:Y:S05]  /*bce0*/  WARPSYNC.COLLECTIVE R15, `(.L_x_5793) ;  /* 0x000000000f087348 */ /* 0x000fea0003c00000 */
[----:B------:R0:W1:Y:S02]  /*bcf0*/  SHFL.BFLY P6, R14, R13, R12, R11 ;  /* 0x0c00000c0d0e7389 */ /* 0x00006400000c000b */
[----:B01----:R-:W-:Y:S01]  /*bd00*/  ENDCOLLECTIVE ;  /* 0x000000000000791b */ /* 0x003fe20003800000 */
.L_x_5793:
[----:B------:R-:W-:Y:S01]  /*bd10*/  HFMA2.MMA R12, -RZ, RZ, 0, 2.384185791015625e-07 ;  /* 0x00000004ff0c7435 */ /* 0x000fe200000001ff */
[----:B------:R-:W-:Y:S01]  /*bd20*/  IMAD.MOV.U32 R13, RZ, RZ, RZ ;  /* 0x000000ffff0d7224 */ /* 0x000fe200078e00ff */
[----:B------:R-:W-:-:S09]  /*bd30*/  MOV R23, R14 ;  /* 0x0000000e00177202 */ /* 0x000fd20000000f00 */
[----:B------:R-:W-:Y:S05]  /*bd40*/  WARPSYNC.COLLECTIVE R15, `(.L_x_5794) ;  /* 0x000000000f087348 */ /* 0x000fea0003c00000 */
[----:B------:R0:W1:Y:S02]  /*bd50*/  SHFL.BFLY P6, R14, R13, R12, R11 ;  /* 0x0c00000c0d0e7389 */ /* 0x00006400000c000b */
[----:B01----:R-:W-:Y:S01]  /*bd60*/  ENDCOLLECTIVE ;  /* 0x000000000000791b */ /* 0x003fe20003800000 */
.L_x_5794:
        /* <DEDUP_REMOVED lines=8> */
.L_x_5795:
[----:B------:R-:W-:Y:S01]  /*bdf0*/  HFMA2.MMA R12, -RZ, RZ, 0, 5.9604644775390625e-08 ;  /* 0x00000001ff0c7435 */ /* 0x000fe200000001ff */
[----:B------:R-:W-:-:S05]  /*be00*/  MOV R27, R14 ;  /* 0x0000000e001b7202 */ /* 0x000fca0000000f00 */
[----:B------:R-:W-:-:S04]  /*be10*/  FADD.FTZ R73, R73, R27 ;  /* 0x0000001b49497221 */ /* 0x000fc80000010000 */
[----:B------:R-:W-:-:S07]  /*be20*/  IMAD.MOV.U32 R13, RZ, RZ, R73 ;  /* 0x000000ffff0d7224 */ /* 0x000fce00078e0049 */
[----:B------:R-:W-:Y:S05]  /*be30*/  WARPSYNC.COLLECTIVE R15, `(.L_x_5796) ;  /* 0x000000000f087348 */ /* 0x000fea0003c00000 */
[----:B------:R0:W1:Y:S02]  /*be40*/  SHFL.BFLY P6, R14, R13, R12, R11 ;  /* 0x0c00000c0d0e7389 */ /* 0x00006400000c000b */
[----:B01----:R-:W-:Y:S01]  /*be50*/  ENDCOLLECTIVE ;  /* 0x000000000000791b */ /* 0x003fe20003800000 */
.L_x_5796:
[----:B------:R-:W-:Y:S01]  /*be60*/  HFMA2.MMA R12, -RZ, RZ, 0, 2.384185791015625e-07 ;  /* 0x00000004ff0c7435 */ /* 0x000fe200000001ff */
[----:B------:R-:W-:Y:S01]  /*be70*/  IMAD.MOV.U32 R13, RZ, RZ, RZ ;  /* 0x000000ffff0d7224 */ /* 0x000fe200078e00ff */
[----:B------:R-:W-:-:S09]  /*be80*/  MOV R64, R14 ;  /* 0x0000000e00407202 */ /* 0x000fd20000000f00 */
[----:B------:R-:W-:Y:S05]  /*be90*/  WARPSYNC.COLLECTIVE R15, `(.L_x_5797) ;  /* 0x000000000f087348 */ /* 0x000fea0003c00000 */
[----:B------:R0:W1:Y:S02]  /*bea0*/  SHFL.BFLY P6, R14, R13, R12, R11 ;  /* 0x0c00000c0d0e7389 */ /* 0x00006400000c000b */
[----:B01----:R-:W-:Y:S01]  /*beb0*/  ENDCOLLECTIVE ;  /* 0x000000000000791b */ /* 0x003fe20003800000 */
.L_x_5797:
        /* <DEDUP_REMOVED lines=8> */
.L_x_5798:
[----:B------:R-:W-:Y:S01]  /*bf40*/  HFMA2.MMA R12, -RZ, RZ, 0, 5.9604644775390625e-08 ;  /* 0x00000001ff0c7435 */ /* 0x000fe200000001ff */
[----:B------:R-:W-:-:S05]  /*bf50*/  MOV R25, R14 ;  /* 0x0000000e00197202 */ /* 0x000fca0000000f00 */
[----:B------:R-:W-:-:S04]  /*bf60*/  FADD.FTZ R74, R74, R25 ;  /* 0x000000194a4a7221 */ /* 0x000fc80000010000 */
[----:B------:R-:W-:-:S07]  /*bf70*/  IMAD.MOV.U32 R13, RZ, RZ, R74 ;  /* 0x000000ffff0d7224 */ /* 0x000fce00078e004a */
[----:B------:R-:W-:Y:S05]  /*bf80*/  WARPSYNC.COLLECTIVE R15, `(.L_x_5799) ;  /* 0x000000000f087348 */ /* 0x000fea0003c00000 */
[----:B------:R0:W1:Y:S02]  /*bf90*/  SHFL.BFLY P6, R14, R13, R12, R11 ;  /* 0x0c00000c0d0e7389 */ /* 0x00006400000c000b */
[----:B01----:R-:W-:Y:S01]  /*bfa0*/  ENDCOLLECTIVE ;  /* 0x000000000000791b */ /* 0x003fe20003800000 */
.L_x_5799:
[----:B------:R-:W-:Y:S01]  /*bfb0*/  HFMA2.MMA R12, -RZ, RZ, 0, 2.384185791015625e-07 ;  /* 0x00000004ff0c7435 */ /* 0x000fe200000001ff */
[----:B------:R-:W-:Y:S01]  /*bfc0*/  IMAD.MOV.U32 R13, RZ, RZ, RZ ;  /* 0x000000ffff0d7224 */ /* 0x000fe200078e00ff */
[----:B------:R-:W-:-:S09]  /*bfd0*/  MOV R7, R14 ;  /* 0x0000000e00077202 */ /* 0x000fd20000000f00 */
[----:B------:R-:W-:Y:S05]  /*bfe0*/  WARPSYNC.COLLECTIVE R15, `(.L_x_5800) ;  /* 0x000000000f087348 */ /* 0x000fea0003c00000 */
[----:B------:R0:W1:Y:S02]  /*bff0*/  SHFL.BFLY P6, R14, R13, R12, R11 ;  /* 0x0c00000c0d0e7389 */ /* 0x00006400000c000b */
[----:B01----:R-:W-:Y:S01]  /*c000*/  ENDCOLLECTIVE ;  /* 0x000000000000791b */ /* 0x003fe20003800000 */
.L_x_5800:
[----:B------:R-:W-:Y:S01]  /*c010*/  HFMA2.MMA R12, -RZ, RZ, 0, 1.1920928955078125e-07 ;  /* 0x00000002ff0c7435 */ /* 0x000fe200000001ff */
[----:B------:R-:W-:-:S05]  /*c020*/  MOV R75, R14 ;  /* 0x0000000e004b7202 */ /* 0x000fca0000000f00 */
[----:B------:R-:W-:-:S04]  /*c030*/  FADD.FTZ R75, RZ, R75 ;  /* 0x0000004bff4b7221 */ /* 0x000fc80000010000 */
[----:B------:R-:W-:-:S07]  /*c040*/  IMAD.MOV.U32 R13, RZ, RZ, R75 ;  /* 0x000000ffff0d7224 */ /* 0x000fce00078e004b */
[----:B------:R-:W-:Y:S05]  /*c050*/  WARPSYNC.COLLECTIVE R15, `(.L_x_5801) ;  /* 0x000000000f087348 */ /* 0x000fea0003c00000 */
[----:B------:R0:W1:Y:S02]  /*c060*/  SHFL.BFLY P6, R14, R13, R12, R11 ;  /* 0x0c00000c0d0e7389 */ /* 0x00006400000c000b */
[----:B01----:R-:W-:Y:S01]  /*c070*/  ENDCOLLECTIVE ;  /* 0x000000000000791b */ /* 0x003fe20003800000 */
.L_x_5801:
        /* <DEDUP_REMOVED lines=8> */
.L_x_5802:
[----:B------:R-:W-:Y:S01]  /*c100*/  HFMA2.MMA R12, -RZ, RZ, 0, 2.384185791015625e-07 ;  /* 0x00000004ff0c7435 */ /* 0x000fe200000001ff */
[----:B------:R-:W-:Y:S01]  /*c110*/  IMAD.MOV.U32 R13, RZ, RZ, RZ ;  /* 0x000000ffff0d7224 */ /* 0x000fe200078e00ff */
[----:B------:R-:W-:-:S09]  /*c120*/  MOV R2, R14 ;  /* 0x0000000e00027202 */ /* 0x000fd20000000f00 */
[----:B------:R-:W-:Y:S05]  /*c130*/  WARPSYNC.COLLECTIVE R15, `(.L_x_5803) ;  /* 0x000000000f087348 */ /* 0x000fea0003c00000 */
[----:B------:R0:W1:Y:S02]  /*c140*/  SHFL.BFLY P6, R14, R13, R12, R11 ;  /* 0x0c00000c0d0e7389 */ /* 0x00006400000c000b */
[----:B01----:R-:W-:Y:S01]  /*c150*/  ENDCOLLECTIVE ;  /* 0x000000000000791b */ /* 0x003fe20003800000 */
.L_x_5803:
        /* <DEDUP_REMOVED lines=8> */
.L_x_5804:
[----:B------:R-:W-:Y:S01]  /*c1e0*/  HFMA2.MMA R12, -RZ, RZ, 0, 5.9604644775390625e-08 ;  /* 0x00000001ff0c7435 */ /* 0x000fe200000001ff */
[----:B------:R-:W-:-:S05]  /*c1f0*/  MOV R21, R14 ;  /* 0x0000000e00157202 */ /* 0x000fca0000000f00 */
[----:B------:R-:W-:-:S04]  /*c200*/  FADD.FTZ R76, R76, R21 ;  /* 0x000000154c4c7221 */ /* 0x000fc80000010000 */
[----:B------:R-:W-:-:S07]  /*c210*/  IMAD.MOV.U32 R13, RZ, RZ, R76 ;  /* 0x000000ffff0d7224 */ /* 0x000fce00078e004c */
[----:B------:R-:W-:Y:S05]  /*c220*/  WARPSYNC.COLLECTIVE R15, `(.L_x_5805) ;  /* 0x000000000f087348 */ /* 0x000fea0003c00000 */
[----:B------:R0:W1:Y:S02]  /*c230*/  SHFL.BFLY P6, R14, R13, R12, R11 ;  /* 0x0c00000c0d0e7389 */ /* 0x00006400000c000b */
[----:B01----:R-:W-:Y:S01]  /*c240*/  ENDCOLLECTIVE ;  /* 0x000000000000791b */ /* 0x003fe20003800000 */
.L_x_5805:
[----:B------:R-:W-:Y:S01]  /*c250*/  HFMA2.MMA R12, -RZ, RZ, 0, 2.384185791015625e-07 ;  /* 0x00000004ff0c7435 */ /* 0x000fe200000001ff */
[----:B------:R-:W-:Y:S01]  /*c260*/  IMAD.MOV.U32 R13, RZ, RZ, RZ ;  /* 0x000000ffff0d7224 */ /* 0x000fe200078e00ff */
[----:B------:R-:W-:-:S09]  /*c270*/  MOV R27, R14 ;  /* 0x0000000e001b7202 */ /* 0x000fd20000000f00 */
[----:B------:R-:W-:Y:S05]  /*c280*/  WARPSYNC.COLLECTIVE R15, `(.L_x_5806) ;  /* 0x000000000f087348 */ /* 0x000fea0003c00000 */
[----:B------:R0:W1:Y:S02]  /*c290*/  SHFL.BFLY P6, R14, R13, R12, R11 ;  /* 0x0c00000c0d0e7389 */ /* 0x00006400000c000b */
[----:B01----:R-:W-:Y:S01]  /*c2a0*/  ENDCOLLECTIVE ;  /* 0x000000000000791b */ /* 0x003fe20003800000 */
.L_x_5806:
        /* <DEDUP_REMOVED lines=8> */
.L_x_5807:
[----:B------:R-:W-:Y:S01]  /*c330*/  IMAD.MOV.U32 R12, RZ, RZ, 0x1 ;  /* 0x00000001ff0c7424 */ /* 0x000fe200078e00ff */
[----:B------:R-:W-:-:S05]  /*c340*/  MOV R17, R14 ;  /* 0x0000000e00117202 */ /* 0x000fca0000000f00 */
[----:B------:R-:W-:-:S07]  /*c350*/  FADD.FTZ R13, R3, R17 ;  /* 0x00000011030d7221 */ /* 0x000fce0000010000 */
[----:B------:R-:W-:Y:S05]  /*c360*/  WARPSYNC.COLLECTIVE R15, `(.L_x_5808) ;  /* 0x000000000f087348 */ /* 0x000fea0003c00000 */
[----:B------:R0:W1:Y:S02]  /*c370*/  SHFL.BFLY P6, R14, R13, R12, R11 ;  /* 0x0c00000c0d0e7389 */ /* 0x00006400000c000b */
[----:B01----:R-:W-:Y:S01]  /*c380*/  ENDCOLLECTIVE ;  /* 0x000000000000791b */ /* 0x003fe20003800000 */
.L_x_5808:
[----:B------:R-:W-:Y:S01]  /*c390*/  IMAD.MOV.U32 R12, RZ, RZ, 0x4 ;  /* 0x00000004ff0c7424 */ /* 0x000fe200078e00ff */
[----:B------:R-:W-:-:S05]  /*c3a0*/  MOV R68, R14 ;  /* 0x0000000e00447202 */ /* 0x000fca0000000f00 */
[----:B------:R-:W-:Y:S01]  /*c3b0*/  FADD.FTZ R35, R13, R68 ;  /* 0x000000440d237221 */ /* 0x000fe20000010000 */
[----:B------:R-:W-:-:S11]  /*c3c0*/  HFMA2.MMA R13, -RZ, RZ, 0, 0 ;  /* 0x00000000ff0d7435 */ /* 0x000fd600000001ff */
[----:B------:R-:W-:Y:S05]  /*c3d0*/  WARPSYNC.COLLECTIVE R15, `(.L_x_5809) ;  /* 0x000000000f087348 */ /* 0x000fea0003c00000 */
[----:B------:R0:W1:Y:S02]  /*c3e0*/  SHFL.BFLY P6, R14, R13, R12, R11 ;  /* 0x0c00000c0d0e7389 */ /* 0x00006400000c000b */
[----:B01----:R-:W-:Y:S01]  /*c3f0*/  ENDCOLLECTIVE ;  /* 0x000000000000791b */ /* 0x003fe20003800000 */
.L_x_5809:
[----:B------:R-:W-:Y:S01]  /*c400*/  IMAD.MOV.U32 R12, RZ, RZ, 0x2 ;  /* 0x00000002ff0c7424 */ /* 0x000fe200078e00ff */
[----:B------:R-:W-:-:S05]  /*c410*/  MOV R93, R14 ;  /* 0x0000000e005d7202 */ /* 0x000fca0000000f00 */
[----:B------:R-:W-:-:S05]  /*c420*/  FADD.FTZ R93, RZ, R93 ;  /* 0x0000005dff5d7221 */ /* 0x000fca0000010000 */
[----:B------:R-:W-:-:S07]  /*c430*/  MOV R13, R93 ;  /* 0x0000005d000d7202 */ /* 0x000fce0000000f00 */
[----:B------:R-:W-:Y:S05]  /*c440*/  WARPSYNC.COLLECTIVE R15, `(.L_x_5810) ;  /* 0x000000000f087348 */ /* 0x000fea0003c00000 */
[----:B------:R0:W1:Y:S02]  /*c450*/  SHFL.BFLY P6, R14, R13, R12, R11 ;  /* 0x0c00000c0d0e7389 */ /* 0x00006400000c000b */
[----:B01----:R-:W-:Y:S01]  /*c460*/  ENDCOLLECTIVE ;  /* 0x000000000000791b */ /* 0x003fe20003800000 */
.L_x_5810:
[----:B------:R-:W-:Y:S01]  /*c470*/  IMAD.MOV.U32 R12, RZ, RZ, 0x1 ;  /* 0x00000001ff0c7424 */ /* 0x000fe200078e00ff */
[----:B------:R-:W-:-:S05]  /*c480*/  MOV R9, R14 ;  /* 0x0000000e00097202 */ /* 0x000fca0000000f00 */
[----:B------:R-:W-:-:S05]  /*c490*/  FADD.FTZ R93, R93, R9 ;  /* 0x000000095d5d7221 */ /* 0x000fca0000010000 */
[----:B------:R-:W-:-:S07]  /*c4a0*/  MOV R13, R93 ;  /* 0x0000005d000d7202 */ /* 0x000fce0000000f00 */
[----:B------:R-:W-:Y:S05]  /*c4b0*/  WARPSYNC.COLLECTIVE R15, `(.L_x_5811) ;  /* 0x000000000f087348 */ /* 0x000fea0003c00000 */
[----:B------:R0:W1:Y:S02]  /*c4c0*/  SHFL.BFLY P6, R14, R13, R12, R11 ;  /* 0x0c00000c0d0e7389 */ /* 0x00006400000c000b */
[----:B01----:R-:W-:Y:S01]  /*c4d0*/  ENDCOLLECTIVE ;  /* 0x000000000000791b */ /* 0x003fe20003800000 */
.L_x_5811:
[----:B------:R-:W-:Y:S01]  /*c4e0*/  HFMA2.MMA R13, -RZ, RZ, 0, 0 ;  /* 0x00000000ff0d7435 */ /* 0x000fe200000001ff */
[----:B------:R-:W-:Y:S01]  /*c4f0*/  IMAD.MOV.U32 R12, RZ, RZ, 0x4 ;  /* 0x00000004ff0c7424 */ /* 0x000fe200078e00ff */
[----:B------:R-:W-:-:S09]  /*c500*/  MOV R64, R14 ;  /* 0x0000000e00407202 */ /* 0x000fd20000000f00 */
[----:B------:R-:W-:Y:S05]  /*c510*/  WARPSYNC.COLLECTIVE R15, `(.L_x_5812) ;  /* 0x000000000f087348 */ /* 0x000fea0003c00000 */
[----:B------:R0:W1:Y:S02]  /*c520*/  SHFL.BFLY P6, R14, R13, R12, R11 ;  /* 0x0c00000c0d0e7389 */ /* 0x00006400000c000b */
[----:B01----:R-:W-:Y:S01]  /*c530*/  ENDCOLLECTIVE ;  /* 0x000000000000791b */ /* 0x003fe20003800000 */
.L_x_5812:
        /* <DEDUP_REMOVED lines=8> */
.L_x_5813:
[----:B------:R-:W-:Y:S01]  /*c5c0*/  IMAD.MOV.U32 R12, RZ, RZ, 0x1 ;  /* 0x00000001ff0c7424 */ /* 0x000fe200078e00ff */
[----:B------:R-:W-:-:S05]  /*c5d0*/  MOV R7, R14 ;  /* 0x0000000e00077202 */ /* 0x000fca0000000f00 */
[----:B------:R-:W-:-:S05]  /*c5e0*/  FADD.FTZ R92, R92, R7 ;  /* 0x000000075c5c7221 */ /* 0x000fca0000010000 */
[----:B------:R-:W-:-:S07]  /*c5f0*/  MOV R13, R92 ;  /* 0x0000005c000d7202 */ /* 0x000fce0000000f00 */
[----:B------:R-:W-:Y:S05]  /*c600*/  WARPSYNC.COLLECTIVE R15, `(.L_x_5814) ;  /* 0x000000000f087348 */ /* 0x000fea0003c00000 */
[----:B------:R0:W1:Y:S02]  /*c610*/  SHFL.BFLY P6, R14, R13, R12, R11 ;  /* 0x0c00000c0d0e7389 */ /* 0x00006400000c000b */
[----:B01----:R-:W-:Y:S01]  /*c620*/  ENDCOLLECTIVE ;  /* 0x000000000000791b */ /* 0x003fe20003800000 */
.L_x_5814:
[----:B------:R-:W-:Y:S01]  /*c630*/  HFMA2.MMA R13, -RZ, RZ, 0, 0 ;  /* 0x00000000ff0d7435 */ /* 0x000fe200000001ff */
[----:B------:R-:W-:Y:S01]  /*c640*/  IMAD.MOV.U32 R12, RZ, RZ, 0x4 ;  /* 0x00000004ff0c7424 */ /* 0x000fe200078e00ff */
[----:B------:R-:W-:-:S09]  /*c650*/  MOV R37, R14 ;  /* 0x0000000e00257202 */ /* 0x000fd20000000f00 */
[----:B------:R-:W-:Y:S05]  /*c660*/  WARPSYNC.COLLECTIVE R15, `(.L_x_5815) ;  /* 0x000000000f087348 */ /* 0x000fea0003c00000 */
[----:B------:R0:W1:Y:S02]  /*c670*/  SHFL.BFLY P6, R14, R13, R12, R11 ;  /* 0x0c00000c0d0e7389 */ /* 0x00006400000c000b */
[----:B01----:R-:W-:Y:S01]  /*c680*/  ENDCOLLECTIVE ;  /* 0x000000000000791b */ /* 0x003fe20003800000 */
.L_x_5815:
        /* <DEDUP_REMOVED lines=8> */
.L_x_5816:
[----:B------:R-:W-:Y:S01]  /*c710*/  HFMA2.MMA R12, -RZ, RZ, 0, 5.9604644775390625e-08 ;  /* 0x00000001ff0c7435 */ /* 0x000fe200000001ff */
[----:B------:R-:W-:-:S05]  /*c720*/  FADD.FTZ R91, R91, R14 ;  /* 0x0000000e5b5b7221 */ /* 0x000fca0000010000 */
[----:B------:R-:W-:-:S07]  /*c730*/  MOV R13, R91 ;  /* 0x0000005b000d7202 */ /* 0x000fce0000000f00 */
[----:B------:R-:W-:Y:S05]  /*c740*/  WARPSYNC.COLLECTIVE R15, `(.L_x_5817) ;  /* 0x000000000f087348 */ /* 0x000fea0003c00000 */
[----:B------:R0:W1:Y:S02]  /*c750*/  SHFL.BFLY P6, R14, R13, R12, R11 ;  /* 0x0c00000c0d0e7389 */ /* 0x00006400000c000b */
[----:B01----:R-:W-:Y:S01]  /*c760*/  ENDCOLLECTIVE ;  /* 0x000000000000791b */ /* 0x003fe20003800000 */
.L_x_5817:
[----:B------:R-:W-:Y:S01]  /*c770*/  HFMA2.MMA R12, -RZ, RZ, 0, 2.384185791015625e-07 ;  /* 0x00000004ff0c7435 */ /* 0x000fe200000001ff */
[----:B------:R-:W-:Y:S01]  /*c780*/  MOV R13, RZ ;  /* 0x000000ff000d7202 */ /* 0x000fe20000000f00 */
[----:B------:R-:W-:-:S09]  /*c790*/  IMAD.MOV.U32 R2, RZ, RZ, R14 ;  /* 0x000000ffff027224 */ /* 0x000fd200078e000e */
[----:B------:R-:W-:Y:S05]  /*c7a0*/  WARPSYNC.COLLECTIVE R15, `(.L_x_5818) ;  /* 0x000000000f087348 */ /* 0x000fea0003c00000 */
[----:B------:R0:W1:Y:S02]  /*c7b0*/  SHFL.BFLY P6, R14, R13, R12, R11 ;  /* 0x0c00000c0d0e7389 */ /* 0x00006400000c000b */
[----:B01----:R-:W-:Y:S01]  /*c7c0*/  ENDCOLLECTIVE ;  /* 0x000000000000791b */ /* 0x003fe20003800000 */
.L_x_5818:
[----:B------:R-:W-:Y:S01]  /*c7d0*/  FADD.FTZ R37, R91, R2 ;  /* 0x000000025b257221 */ /* 0x000fe20000010000 */
[----:B------:R-:W-:Y:S01]  /*c7e0*/  MOV R12, 0x2 ;  /* 0x00000002000c7802 */ /* 0x000fe20000000f00 */
[----:B------:R-:W-:-:S04]  /*c7f0*/  FADD.FTZ R2, RZ, R14 ;  /* 0x0000000eff027221 */ /* 0x000fc80000010000 */
[----:B------:R-:W-:-:S07]  /*c800*/  IMAD.MOV.U32 R13, RZ, RZ, R2 ;  /* 0x000000ffff0d7224 */ /* 0x000fce00078e0002 */
[----:B------:R-:W-:Y:S05]  /*c810*/  WARPSYNC.COLLECTIVE R15, `(.L_x_5819) ;  /* 0x000000000f087348 */ /* 0x000fea0003c00000 */
[----:B------:R0:W1:Y:S02]  /*c820*/  SHFL.BFLY P6, R14, R13, R12, R11 ;  /* 0x0c00000c0d0e7389 */ /* 0x00006400000c000b */
[----:B01----:R-:W-:Y:S01]  /*c830*/  ENDCOLLECTIVE ;  /* 0x000000000000791b */ /* 0x003fe20003800000 */
.L_x_5819:
[----:B------:R-:W-:Y:S02]  /*c840*/  IMAD.MOV.U32 R12, RZ, RZ, 0x1 ;  /* 0x00000001ff0c7424 */ /* 0x000fe400078e00ff */
[----:B------:R-:W-:-:S05]  /*c850*/  FADD.FTZ R21, R2, R14 ;  /* 0x0000000e02157221 */ /* 0x000fca0000010000 */
[----:B------:R-:W-:-:S07]  /*c860*/  MOV R13, R21 ;  /* 0x00000015000d7202 */ /* 0x000fce0000000f00 */
[----:B------:R-:W-:Y:S05]  /*c870*/  WARPSYNC.COLLECTIVE R15, `(.L_x_5820) ;  /* 0x000000000f087348 */ /* 0x000fea0003c00000 */
[----:B------:R0:W1:Y:S02]  /*c880*/  SHFL.BFLY P6, R14, R13, R12, R11 ;  /* 0x0c00000c0d0e7389 */ /* 0x00006400000c000b */
[----:B01----:R-:W-:Y:S01]  /*c890*/  ENDCOLLECTIVE ;  /* 0x000000000000791b */ /* 0x003fe20003800000 */
.L_x_5820:
[----:B------:R-:W-:Y:S01]  /*c8a0*/  HFMA2.MMA R13, -RZ, RZ, 0, 0 ;  /* 0x00000000ff0d7435 */ /* 0x000fe200000001ff */
[----:B------:R-:W-:Y:S01]  /*c8b0*/  IMAD.MOV.U32 R12, RZ, RZ, 0x4 ;  /* 0x00000004ff0c7424 */ /* 0x000fe200078e00ff */
[----:B------:R-:W-:-:S09]  /*c8c0*/  MOV R68, R14 ;  /* 0x0000000e00447202 */ /* 0x000fd20000000f00 */
[----:B------:R-:W-:Y:S05]  /*c8d0*/  WARPSYNC.COLLECTIVE R15, `(.L_x_5821) ;  /* 0x000000000f087348 */ /* 0x000fea0003c00000 */
[----:B------:R0:W1:Y:S02]  /*c8e0*/  SHFL.BFLY P6, R14, R13, R12, R11 ;  /* 0x0c00000c0d0e7389 */ /* 0x00006400000c000b */
[----:B01----:R-:W-:Y:S01]  /*c8f0*/  ENDCOLLECTIVE ;  /* 0x000000000000791b */ /* 0x003fe20003800000 */
.L_x_5821:
[----:B------:R-:W-:Y:S01]  /*c900*/  FADD.FTZ R2, R21, R68 ;  /* 0x0000004415027221 */ /* 0x000fe20000010000 */
[----:B------:R-:W-:Y:S01]  /*c910*/  HFMA2.MMA R12, -RZ, RZ, 0, 1.1920928955078125e-07 ;  /* 0x00000002ff0c7435 */ /* 0x000fe200000001ff */
[----:B------:R-:W-:-:S05]  /*c920*/  FADD.FTZ R33, RZ, R14 ;  /* 0x0000000eff217221 */ /* 0x000fca0000010000 */
[----:B------:R-:W-:-:S07]  /*c930*/  MOV R13, R33 ;  /* 0x00000021000d7202 */ /* 0x000fce0000000f00 */
[----:B------:R-:W-:Y:S05]  /*c940*/  WARPSYNC.COLLECTIVE R15, `(.L_x_5822) ;  /* 0x000000000f087348 */ /* 0x000fea0003c00000 */
[----:B------:R0:W1:Y:S02]  /*c950*/  SHFL.BFLY P6, R14, R13, R12, R11 ;  /* 0x0c00000c0d0e7389 */ /* 0x00006400000c000b */
[----:B01----:R-:W-:Y:S01]  /*c960*/  ENDCOLLECTIVE ;  /* 0x000000000000791b */ /* 0x003fe20003800000 */
.L_x_5822:
[----:B------:R-:W-:Y:S01]  /*c970*/  MOV R12, 0x1 ;  /* 0x00000001000c7802 */ /* 0x000fe20000000f00 */
[----:B------:R-:W-:-:S04]  /*c980*/  FADD.FTZ R33, R33, R14 ;  /* 0x0000000e21217221 */ /* 0x000fc80000010000 */
[----:B------:R-:W-:-:S07]  /*c990*/  IMAD.MOV.U32 R13, RZ, RZ, R33 ;  /* 0x000000ffff0d7224 */ /* 0x000fce00078e0021 */
[----:B------:R-:W-:Y:S05]  /*c9a0*/  WARPSYNC.COLLECTIVE R15, `(.L_x_5823) ;  /* 0x000000000f087348 */ /* 0x000fea0003c00000 */
[----:B------:R0:W1:Y:S02]  /*c9b0*/  SHFL.BFLY P6, R14, R13, R12, R11 ;  /* 0x0c00000c0d0e7389 */ /* 0x00006400000c000b */
[----:B01----:R-:W-:Y:S01]  /*c9c0*/  ENDCOLLECTIVE ;  /* 0x000000000000791b */ /* 0x003fe20003800000 */
.L_x_5823:
[----:B------:R-:W-:Y:S01]  /*c9d0*/  HFMA2.MMA R12, -RZ, RZ, 0, 2.384185791015625e-07 ;  /* 0x00000004ff0c7435 */ /* 0x000fe200000001ff */
[----:B------:R-:W-:Y:S01]  /*c9e0*/  IMAD.MOV.U32 R13, RZ, RZ, RZ ;  /* 0x000000ffff0d7224 */ /* 0x000fe200078e00ff */
[----:B------:R-:W-:-:S09]  /*c9f0*/  MOV R74, R14 ;  /* 0x0000000e004a7202 */ /* 0x000fd20000000f00 */
[----:B------:R-:W-:Y:S05]  /*ca00*/  WARPSYNC.COLLECTIVE R15, `(.L_x_5824) ;  /* 0x000000000f087348 */ /* 0x000fea0003c00000 */
[----:B------:R0:W1:Y:S02]  /*ca10*/  SHFL.BFLY P6, R14, R13, R12, R11 ;  /* 0x0c00000c0d0e7389 */ /* 0x00006400000c000b */
[----:B01----:R-:W-:Y:S01]  /*ca20*/  ENDCOLLECTIVE ;  /* 0x000000000000791b */ /* 0x003fe20003800000 */
.L_x_5824:
[----:B------:R-:W-:Y:S01]  /*ca30*/  FADD.FTZ R41, R33, R74 ;  /* 0x0000004a21297221 */ /* 0x000fe20000010000 */
[----:B------:R-:W-:Y:S02]  /*ca40*/  IMAD.MOV.U32 R12, RZ, RZ, 0x2 ;  /* 0x00000002ff0c7424 */ /* 0x000fe400078e00ff */
[----:B------:R-:W-:-:S05]  /*ca50*/  FADD.FTZ R17, RZ, R14 ;  /* 0x0000000eff117221 */ /* 0x000fca0000010000 */
[----:B------:R-:W-:-:S07]  /*ca60*/  MOV R13, R17 ;  /* 0x00000011000d7202 */ /* 0x000fce0000000f00 */
[----:B------:R-:W-:Y:S05]  /*ca70*/  WARPSYNC.COLLECTIVE R15, `(.L_x_5825) ;  /* 0x000000000f087348 */ /* 0x000fea0003c00000 */
[----:B------:R0:W1:Y:S02]  /*ca80*/  SHFL.BFLY P6, R14, R13, R12, R11 ;  /* 0x0c00000c0d0e7389 */ /* 0x00006400000c000b */
[----:B01----:R-:W-:Y:S01]  /*ca90*/  ENDCOLLECTIVE ;  /* 0x000000000000791b */ /* 0x003fe20003800000 */
.L_x_5825:
[----:B------:R-:W-:Y:S01]  /*caa0*/  HFMA2.MMA R12, -RZ, RZ, 0, 5.9604644775390625e-08 ;  /* 0x00000001ff0c7435 */ /* 0x000fe200000001ff */
[----:B------:R-:W-:-:S05]  /*cab0*/  FADD.FTZ R3, R17, R14 ;  /* 0x0000000e11037221 */ /* 0x000fca0000010000 */
[----:B------:R-:W-:-:S07]  /*cac0*/  MOV R13, R3 ;  /* 0x00000003000d7202 */ /* 0x000fce0000000f00 */
[----:B------:R-:W-:Y:S05]  /*cad0*/  WARPSYNC.COLLECTIVE R15, `(.L_x_5826) ;  /* 0x000000000f087348 */ /* 0x000fea0003c00000 */
[----:B------:R0:W1:Y:S02]  /*cae0*/  SHFL.BFLY P6, R14, R13, R12, R11 ;  /* 0x0c00000c0d0e7389 */ /* 0x00006400000c000b */
[----:B01----:R-:W-:Y:S01]  /*caf0*/  ENDCOLLECTIVE ;  /* 0x000000000000791b */ /* 0x003fe20003800000 */
.L_x_5826:
[----:B------:R-:W-:Y:S01]  /*cb00*/  HFMA2.MMA R12, -RZ, RZ, 0, 2.384185791015625e-07 ;  /* 0x00000004ff0c7435 */ /* 0x000fe200000001ff */
[----:B------:R-:W-:Y:S01]  /*cb10*/  MOV R13, RZ ;  /* 0x000000ff000d7202 */ /* 0x000fe20000000f00 */
[----:B------:R-:W-:-:S09]  /*cb20*/  IMAD.MOV.U32 R76, RZ, RZ, R14 ;  /* 0x000000ffff4c7224 */ /* 0x000fd200078e000e */
[----:B------:R-:W-:Y:S05]  /*cb30*/  WARPSYNC.COLLECTIVE R15, `(.L_x_5827) ;  /* 0x000000000f087348 */ /* 0x000fea0003c00000 */
[----:B------:R0:W1:Y:S02]  /*cb40*/  SHFL.BFLY P6, R14, R13, R12, R11 ;  /* 0x0c00000c0d0e7389 */ /* 0x00006400000c000b */
[----:B01----:R-:W-:Y:S01]  /*cb50*/  ENDCOLLECTIVE ;  /* 0x000000000000791b */ /* 0x003fe20003800000 */
.L_x_5827:
[----:B------:R-:W-:Y:S01]  /*cb60*/  FADD.FTZ R43, R3, R76 ;  /* 0x0000004c032b7221 */ /* 0x000fe20000010000 */
[----:B------:R-:W-:Y:S01]  /*cb70*/  MOV R12, 0x2 ;  /* 0x00000002000c7802 */ /* 0x000fe20000000f00 */
[----:B------:R-:W-:-:S04]  /*cb80*/  FADD.FTZ R17, RZ, R14 ;  /* 0x0000000eff117221 */ /* 0x000fc80000010000 */
[----:B------:R-:W-:-:S07]  /*cb90*/  IMAD.MOV.U32 R13, RZ, RZ, R17 ;  /* 0x000000ffff0d7224 */ /* 0x000fce00078e0011 */
[----:B------:R-:W-:Y:S05]  /*cba0*/  WARPSYNC.COLLECTIVE R15, `(.L_x_5828) ;  /* 0x000000000f087348 */ /* 0x000fea0003c00000 */
[----:B------:R0:W1:Y:S02]  /*cbb0*/  SHFL.BFLY P6, R14, R13, R12, R11 ;  /* 0x0c00000c0d0e7389 */ /* 0x00006400000c000b */
[----:B01----:R-:W-:Y:S01]  /*cbc0*/  ENDCOLLECTIVE ;  /* 0x000000000000791b */ /* 0x003fe20003800000 */
.L_x_5828:
[----:B------:R-:W-:Y:S02]  /*cbd0*/  IMAD.MOV.U32 R12, RZ, RZ, 0x1 ;  /* 0x00000001ff0c7424 */ /* 0x000fe400078e00ff */
[----:B------:R-:W-:-:S05]  /*cbe0*/  FADD.FTZ R39, R17, R14 ;  /* 0x0000000e11277221 */ /* 0x000fca0000010000 */
[----:B------:R-:W-:-:S07]  /*cbf0*/  MOV R13, R39 ;  /* 0x00000027000d7202 */ /* 0x000fce0000000f00 */
[----:B------:R-:W-:Y:S05]  /*cc00*/  WARPSYNC.COLLECTIVE R15, `(.L_x_5829) ;  /* 0x000000000f087348 */ /* 0x000fea0003c00000 */
[----:B------:R0:W1:Y:S02]  /*cc10*/  SHFL.BFLY P6, R14, R13, R12, R11 ;  /* 0x0c00000c0d0e7389 */ /* 0x00006400000c000b */
[----:B01----:R-:W-:Y:S01]  /*cc20*/  ENDCOLLECTIVE ;  /* 0x000000000000791b */ /* 0x003fe20003800000 */
.L_x_5829:
[----:B------:R-:W-:Y:S01]  /*cc30*/  HFMA2.MMA R13, -RZ, RZ, 0, 0 ;  /* 0x00000000ff0d7435 */ /* 0x000fe200000001ff */
[----:B------:R-:W-:Y:S01]  /*cc40*/  MOV R12, 0x4 ;  /* 0x00000004000c7802 */ /* 0x000fe20000000f00 */
[----:B------:R-:W-:-:S09]  /*cc50*/  FADD.FTZ R47, R39, R14 ;  /* 0x0000000e272f7221 */ /* 0x000fd20000010000 */
[----:B------:R-:W-:Y:S05]  /*cc60*/  WARPSYNC.COLLECTIVE R15, `(.L_x_5830) ;  /* 0x000000000f087348 */ /* 0x000fea0003c00000 */
[----:B------:R0:W1:Y:S02]  /*cc70*/  SHFL.BFLY P6, R14, R13, R12, R11 ;  /* 0x0c00000c0d0e7389 */ /* 0x00006400000c000b */
[----:B01----:R-:W-:Y:S01]  /*cc80*/  ENDCOLLECTIVE ;  /* 0x000000000000791b */ /* 0x003fe20003800000 */
.L_x_5830:
[----:B------:R-:W-:Y:S01]  /*cc90*/  HFMA2.MMA R12, -RZ, RZ, 0, 1.1920928955078125e-07 ;  /* 0x00000002ff0c7435 */ /* 0x000fe200000001ff */
[----:B------:R-:W-:-:S04]  /*cca0*/  FADD.FTZ R17, RZ, R14 ;  /* 0x0000000eff117221 */ /* 0x000fc80000010000 */
[----:B------:R-:W-:-:S07]  /*ccb0*/  IMAD.MOV.U32 R13, RZ, RZ, R17 ;  /* 0x000000ffff0d7224 */ /* 0x000fce00078e0011 */
[----:B------:R-:W-:Y:S05]  /*ccc0*/  WARPSYNC.COLLECTIVE R15, `(.L_x_5831) ;  /* 0x000000000f087348 */ /* 0x000fea0003c00000 */
[----:B------:R0:W1:Y:S02]  /*ccd0*/  SHFL.BFLY P6, R14, R13, R12, R11 ;  /* 0x0c00000c0d0e7389 */ /* 0x00006400000c000b */
[----:B01----:R-:W-:Y:S01]  /*cce0*/  ENDCOLLECTIVE ;  /* 0x000000000000791b */ /* 0x003fe20003800000 */
.L_x_5831:
[----:B------:R-:W-:Y:S01]  /*ccf0*/  HFMA2.MMA R12, -RZ, RZ, 0, 5.9604644775390625e-08 ;  /* 0x00000001ff0c7435 */ /* 0x000fe200000001ff */
[----:B------:R-:W-:-:S05]  /*cd00*/  MOV R64, R14 ;  /* 0x0000000e00407202 */ /* 0x000fca0000000f00 */
[----:B------:R-:W-:-:S04]  /*cd10*/  FADD.FTZ R45, R17, R64 ;  /* 0x00000040112d7221 */ /* 0x000fc80000010000 */
[----:B------:R-:W-:-:S07]  /*cd20*/  IMAD.MOV.U32 R13, RZ, RZ, R45 ;  /* 0x000000ffff0d7224 */ /* 0x000fce00078e002d */
[----:B------:R-:W-:Y:S05]  /*cd30*/  WARPSYNC.COLLECTIVE R15, `(.L_x_5832) ;  /* 0x000000000f087348 */ /* 0x000fea0003c00000 */
[----:B------:R0:W1:Y:S02]  /*cd40*/  SHFL.BFLY P6, R14, R13, R12, R11 ;  /* 0x0c00000c0d0e7389 */ /* 0x00006400000c000b */
[----:B01----:R-:W-:Y:S01]  /*cd50*/  ENDCOLLECTIVE ;  /* 0x000000000000791b */ /* 0x003fe20003800000 */
.L_x_5832:
[----:B------:R-:W-:Y:S01]  /*cd60*/  MOV R11, R2 ;  /* 0x00000002000b7202 */ /* 0x000fe20000000f00 */
[----:B------:R-:W-:Y:S06]  /*cd70*/  BRA `(.L_x_5833) ;  /* 0xffffff7000e87947 */ /* 0x000fec000383ffff */
.L_x_5834:
        /* <DEDUP_REMOVED lines=16> */
.L_x_28143:


//--------------------- .text._ZN4vllm25paged_attention_v1_kernelIfhLi192ELi32ELi128ELNS_18Fp8KVCacheDataTypeE2ELb1EEEvPT_PKS2_PKT0_S8_ifPKiSA_iPKfiiiSC_SC_iiiii --------------------------
	.section	.text._ZN4vllm25paged_attention_v1_kernelIfhLi192ELi32ELi128ELNS_18Fp8KVCacheDataTypeE2ELb1EEEvPT_PKS2_PKT0_S8_ifPKiSA_iPKfiiiSC_SC_iiiii,"ax",@progbits
	.align	128
        .global         _ZN4vllm25paged_attention_v1_kernelIfhLi192ELi32ELi128ELNS_18Fp8KVCacheDataTypeE2ELb1EEEvPT_PKS2_PKT0_S8_ifPKiSA_iPKfiiiSC_SC_iiiii
        .type           _ZN4vllm25paged_attention_v1_kernelIfhLi192ELi32ELi128ELNS_18Fp8KVCacheDataTypeE2ELb1EEEvPT_PKS2_PKT0_S8_ifPKiSA_iPKfiiiSC_SC_iiiii,@function
        .size           _ZN4vllm25paged_attention_v1_kernelIfhLi192ELi32ELi128ELNS_18Fp8KVCacheDataTypeE2ELb1EEEvPT_PKS2_PKT0_S8_ifPKiSA_iPKfiiiSC_SC_iiiii,(.L_x_28144 - _ZN4vllm25paged_attention_v1_kernelIfhLi192ELi32ELi128ELNS_18Fp8KVCacheDataTypeE2ELb1EEEvPT_PKS2_PKT0_S8_ifPKiSA_iPKfiiiSC_SC_iiiii)
        .other          _ZN4vllm25paged_attention_v1_kernelIfhLi192ELi32ELi128ELNS_18Fp8KVCacheDataTypeE2ELb1EEEvPT_PKS2_PKT0_S8_ifPKiSA_iPKfiiiSC_SC_iiiii,@"STO_CUDA_ENTRY STV_DEFAULT"
_ZN4vllm25paged_attention_v1_kernelIfhLi192ELi32ELi128ELNS_18Fp8KVCacheDataTypeE2ELb1EEEvPT_PKS2_PKT0_S8_ifPKiSA_iPKfiiiSC_SC_iiiii:
.text._ZN4vllm25paged_attention_v1_kernelIfhLi192ELi32ELi128ELNS_18Fp8KVCacheDataTypeE2ELb1EEEvPT_PKS2_PKT0_S8_ifPKiSA_iPKfiiiSC_SC_iiiii:
        /* <DEDUP_REMOVED lines=29> */
[----:B------:R-:W3:Y:S03]  /*01d0*/  LDC R3, c[0x0][0x288] ;  /* 0x0000a200ff037b82 */ /* 0x000ee60000000800 */
[----:B------:R-:W-:-:S13]  /*01e0*/  ISETP.GT.U32.AND P1, PT, R6, R5, PT ;  /* 0x000000050600720c */ /* 0x000fda0003f24070 */
[-C--:B------:R-:W-:Y:S02]  /*01f0*/  @!P1 IADD3 R5, R5, -R6.reuse, RZ ;  /* 0x8000000605059210 */ /* 0x080fe40007ffe0ff */
[----:B------:R-:W-:Y:S02]  /*0200*/  @!P1 IADD3 R9, R9, 0x1, RZ ;  /* 0x0000000109099810 */ /* 0x000fe40007ffe0ff */
[----:B------:R-:W-:Y:S02]  /*0210*/  ISETP.GE.U32.AND P0, PT, R5, R6, PT ;  /* 0x000000060500720c */ /* 0x000fe40003f06070 */
[----:B------:R-:W-:Y:S02]  /*0220*/  SHF.R.S32.HI R5, RZ, 0x1f, R4 ;  /* 0x0000001fff057819 */ /* 0x000fe40000011404 */
[----:B------:R-:W-:Y:S02]  /*0230*/  ISETP.NE.AND P1, PT, R14, RZ, PT ;  /* 0x000000ff0e00720c */ /* 0x000fe40003f25270 */
[----:B------:R-:W-:-:S02]  /*0240*/  LEA.HI R5, R5, R4, RZ, 0x5 ;  /* 0x0000000405057211 */ /* 0x000fc400078f28ff */
[----:B--2---:R-:W-:Y:S02]  /*0250*/  SHF.R.S32.HI R4, RZ, 0x1f, R61 ;  /* 0x0000001fff047819 */ /* 0x004fe4000001143d */
[----:B------:R-:W-:Y:S02]  /*0260*/  SHF.R.S32.HI R8, RZ, 0x5, R5 ;  /* 0x00000005ff087819 */ /* 0x000fe40000011405 */
[----:B------:R-:W-:Y:S01]  /*0270*/  LEA.HI R4, R4, R61, RZ, 0x5 ;  /* 0x0000003d04047211 */ /* 0x000fe200078f28ff */
[----:B------:R-:W-:Y:S01]  /*0280*/  @P0 VIADD R9, R9, 0x1 ;  /* 0x0000000109090836 */ /* 0x000fe20000000000 */
[----:B---3--:R-:W-:Y:S02]  /*0290*/  ISETP.GT.AND P0, PT, R3, -0x1, PT ;  /* 0xffffffff0300780c */ /* 0x008fe40003f04270 */
[----:B------:R-:W-:Y:S02]  /*02a0*/  LOP3.LUT R70, R4, 0xffffffe0, RZ, 0xc0, !PT ;  /* 0xffffffe004467812 */ /* 0x000fe400078ec0ff */
[----:B------:R-:W-:-:S02]  /*02b0*/  MOV R7, R9 ;  /* 0x0000000900077202 */ /* 0x000fc40000000f00 */
[----:B------:R-:W-:Y:S01]  /*02c0*/  LOP3.LUT R9, R5, 0xffffffe0, RZ, 0xc0, !PT ;  /* 0xffffffe005097812 */ /* 0x000fe200078ec0ff */
[----:B------:R-:W-:Y:S01]  /*02d0*/  IMAD.IADD R70, R61, 0x1, -R70 ;  /* 0x000000013d467824 */ /* 0x000fe200078e0a46 */
[----:B------:R-:W-:Y:S01]  /*02e0*/  SHF.R.S32.HI R71, RZ, 0x5, R4 ;  /* 0x00000005ff477819 */ /* 0x000fe20000011404 */
[----:B------:R-:W-:Y:S01]  /*02f0*/  @!P2 IMAD.MOV R7, RZ, RZ, -R7 ;  /* 0x000000ffff07a224 */ /* 0x000fe200078e0a07 */
[----:B------:R-:W-:Y:S02]  /*0300*/  VIMNMX R10, R2, R9, PT ;  /* 0x00000009020a7248 */ /* 0x000fe40003fe0100 */
[----:B------:R-:W-:Y:S02]  /*0310*/  @!P1 LOP3.LUT R7, RZ, R14, RZ, 0x33, !PT ;  /* 0x0000000eff079212 */ /* 0x000fe400078e33ff */
[----:B------:R-:W-:Y:S01]  /*0320*/  MOV R2, R6 ;  /* 0x0000000600027202 */ /* 0x000fe20000000f00 */
        /* <DEDUP_REMOVED lines=57> */
.L_x_5835:
[----:B------:R-:W-:Y:S02]  /*06c0*/  ULDC UR4, c[0x0][0x278] ;  /* 0x00009e0000047ab9 */ /* 0x000fe40000000800 */
[----:B------:R-:W-:-:S04]  /*06d0*/  IMAD R4, R11, UR4, R12 ;  /* 0x000000040b047c24 */ /* 0x000fc8000f8e020c */
[----:B------:R-:W-:-:S07]  /*06e0*/  IMAD R9, R4, R3, RZ ;  /* 0x0000000304097224 */ /* 0x000fce00078e02ff */
.L_x_5836:
        /* <DEDUP_REMOVED lines=18> */
[----:B0-----:R-:W-:Y:S02]  /*0810*/  VIADD R4, R3, 0xffffffe ;  /* 0x0ffffffe03047836 */ /* 0x001fe40000000000 */
[----:B------:R-:W-:-:S04]  /*0820*/  IMAD.MOV.U32 R3, RZ, RZ, R71 ;  /* 0x000000ffff037224 */ /* 0x000fc800078e0047 */
[----:B------:R0:W1:Y:S02]  /*0830*/  F2I.FTZ.U32.TRUNC.NTZ R5, R4 ;  /* 0x0000000400057305 */ /* 0x000064000021f000 */
[----:B0-----:R-:W-:Y:S01]  /*0840*/  HFMA2.MMA R4, -RZ, RZ, 0, 0 ;  /* 0x00000000ff047435 */ /* 0x001fe200000001ff */
[----:B-1----:R-:W-:-:S05]  /*0850*/  IADD3 R12, RZ, -R5, RZ ;  /* 0x80000005ff0c7210 */ /* 0x002fca0007ffe0ff */
[----:B------:R-:W-:-:S04]  /*0860*/  IMAD R11, R12, R15, RZ ;  /* 0x0000000f0c0b7224 */ /* 0x000fc800078e02ff */
[----:B------:R-:W-:-:S07]  /*0870*/  IMAD.HI.U32 R11, R5, R11, R4 ;  /* 0x0000000b050b7227 */ /* 0x000fce00078e0004 */
.L_x_5840:
        /* <DEDUP_REMOVED lines=37> */
.L_x_5838:
[----:B------:R-:W-:Y:S05]  /*0ad0*/  BSYNC B7 ;  /* 0x0000000000077941 */ /* 0x000fea0003800000 */
.L_x_5837:
        /* <DEDUP_REMOVED lines=13> */
.L_x_5881:
        /* <DEDUP_REMOVED lines=40> */
.L_x_5846:
        /* <DEDUP_REMOVED lines=11> */
.L_x_5845:
[----:B------:R-:W-:Y:S05]  /*0ee0*/  BSYNC B1 ;  /* 0x0000000000017941 */ /* 0x000fea0003800000 */
.L_x_5844:
        /* <DEDUP_REMOVED lines=14> */
.L_x_5849:
        /* <DEDUP_REMOVED lines=100> */
.L_x_5848:
[----:B------:R-:W-:Y:S05]  /*1610*/  BSYNC B1 ;  /* 0x0000000000017941 */ /* 0x000fea0003800000 */
.L_x_5847:
        /* <DEDUP_REMOVED lines=55> */
.L_x_5851:
[----:B------:R-:W-:Y:S05]  /*1990*/  BSYNC B1 ;  /* 0x0000000000017941 */ /* 0x000fea0003800000 */
.L_x_5850:
        /* <DEDUP_REMOVED lines=26> */
.L_x_5843:
[----:B------:R-:W-:Y:S05]  /*1b40*/  BSYNC B0 ;  /* 0x0000000000007941 */ /* 0x000fea0003800000 */
.L_x_5842:
        /* <DEDUP_REMOVED lines=48> */
.L_x_5856:
        /* <DEDUP_REMOVED lines=8> */
.L_x_5855:
[----:B------:R-:W-:Y:S05]  /*1ed0*/  BSYNC B1 ;  /* 0x0000000000017941 */ /* 0x000fea0003800000 */
.L_x_5854:
        /* <DEDUP_REMOVED lines=14> */
.L_x_5859:
        /* <DEDUP_REMOVED lines=52> */
.L_x_5858:
[----:B------:R-:W-:Y:S05]  /*2300*/  BSYNC B1 ;  /* 0x0000000000017941 */ /* 0x000fea0003800000 */
.L_x_5857:
        /* <DEDUP_REMOVED lines=31> */
.L_x_5861:
[----:B------:R-:W-:Y:S05]  /*2500*/  BSYNC B1 ;  /* 0x0000000000017941 */ /* 0x000fea0003800000 */
.L_x_5860:
        /* <DEDUP_REMOVED lines=14> */
.L_x_5853:
[----:B------:R-:W-:Y:S05]  /*25f0*/  BSYNC B0 ;  /* 0x0000000000007941 */ /* 0x000fea0003800000 */
.L_x_5852:
[----:B------:R-:W-:Y:S06]  /*2600*/  BAR.SYNC.DEFER_BLOCKING 0x0 ;  /* 0x0000000000007b1d */ /* 0x000fec0000010000 */
[----:B------:R-:W-:Y:S04]  /*2610*/  BSSY B6, `(.L_x_5862) ;  /* 0x000003c000067945 */ /* 0x000fe80003800000 */
[----:B------:R-:W-:Y:S05]  /*2620*/  @P1 BRA `(.L_x_5863) ;  /* 0x0000000000e81947 */ /* 0x000fea0003800000 */
[----:B------:R-:W2:Y:S01]  /*2630*/  LDC R16, c[0x0][0x280] ;  /* 0x0000a000ff107b82 */ /* 0x000ea20000000800 */
[----:B0-----:R-:W0:Y:S01]  /*2640*/  I2F.RP R0, R6 ;  /* 0x0000000600007306 */ /* 0x001e220000209400 */
[----:B------:R-:W-:Y:S02]  /*2650*/  ULDC UR4, c[0x0][0x27c] ;  /* 0x00009f0000047ab9 */ /* 0x000fe40000000800 */
[----:B------:R-:W-:-:S04]  /*2660*/  VIADD R7, R7, -UR4 ;  /* 0x8000000407077c36 */ /* 0x000fc80008000000 */
[----:B-1----:R-:W1:Y:S01]  /*2670*/  LDC R13, c[0x0][0x284] ;  /* 0x0000a100ff0d7b82 */ /* 0x002e620000000800 */
        /* <DEDUP_REMOVED lines=11> */
[----:B------:R-:W-:Y:S02]  /*2730*/  IMAD R11, R11, R6, RZ ;  /* 0x000000060b0b7224 */ /* 0x000fe400078e02ff */
[----:B--2---:R-:W-:Y:S02]  /*2740*/  VIADD R4, R10, 0xffffffe ;  /* 0x0ffffffe0a047836 */ /* 0x004fe40000000000 */
[----:B------:R-:W-:Y:S02]  /*2750*/  IMAD.HI.U32 R10, R3, R11, R2 ;  /* 0x0000000b030a7227 */ /* 0x000fe400078e0002 */
[----:B------:R0:W1:Y:S02]  /*2760*/  F2I.FTZ.U32.TRUNC.NTZ R5, R4 ;  /* 0x0000000400057305 */ /* 0x000064000021f000 */
[----:B0-----:R-:W-:Y:S02]  /*2770*/  IMAD.MOV.U32 R4, RZ, RZ, RZ ;  /* 0x000000ffff047224 */ /* 0x001fe400078e00ff */
[----:B-1----:R-:W-:-:S04]  /*2780*/  IMAD.MOV R0, RZ, RZ, -R5 ;  /* 0x000000ffff007224 */ /* 0x002fc800078e0a05 */
[----:B------:R-:W-:-:S04]  /*2790*/  IMAD R3, R0, R15, RZ ;  /* 0x0000000f00037224 */ /* 0x000fc800078e02ff */
[----:B------:R-:W-:Y:S01]  /*27a0*/  IMAD.HI.U32 R11, R5, R3, R4 ;  /* 0x00000003050b7227 */ /* 0x000fe200078e0004 */
[----:B------:R-:W-:-:S07]  /*27b0*/  MOV R3, R71 ;  /* 0x0000004700037202 */ /* 0x000fce0000000f00 */
.L_x_5865:
        /* <DEDUP_REMOVED lines=33> */
.L_x_5863:
[----:B------:R-:W-:Y:S05]  /*29d0*/  BSYNC B6 ;  /* 0x0000000000067941 */ /* 0x000fea0003800000 */
.L_x_5862:
[----:B------:R-:W-:-:S03]  /*29e0*/  UMOV UR4, 0xffffffff ;  /* 0xffffffff00047882 */ /* 0x000fc60000000000 */
[----:B------:R-:W-:Y:S05]  /*29f0*/  BRA.DIV UR4, `(.L_x_5866) ;  /* 0x0000003e04ac7947 */ /* 0x000fea000b800000 */
[----:B------:R-:W-:Y:S01]  /*2a00*/  IMAD.MOV.U32 R14, RZ, RZ, RZ ;  /* 0x000000ffff0e7224 */ /* 0x000fe200078e00ff */
[----:B------:R-:W-:Y:S01]  /*2a10*/  CS2R R44, SRZ ;  /* 0x00000000002c7805 */ /* 0x000fe2000001ff00 */
[----:B0-----:R-:W-:Y:S01]  /*2a20*/  HFMA2.MMA R0, -RZ, RZ, 0, 0 ;  /* 0x00000000ff007435 */ /* 0x001fe200000001ff */
[----:B------:R-:W-:Y:S01]  /*2a30*/  CS2R R48, SRZ ;  /* 0x0000000000307805 */ /* 0x000fe2000001ff00 */
[----:B------:R-:W-:Y:S01]  /*2a40*/  FADD.FTZ R74, RZ, R14 ;  /* 0x0000000eff4a7221 */ /* 0x000fe20000010000 */
[----:B-1----:R-:W-:Y:S01]  /*2a50*/  CS2R R2, SRZ ;  /* 0x0000000000027805 */ /* 0x002fe2000001ff00 */
[----:B------:R-:W-:Y:S02]  /*2a60*/  IMAD.MOV.U32 R7, RZ, RZ, RZ ;  /* 0x000000ffff077224 */ /* 0x000fe400078e00ff */
[----:B------:R-:W-:Y:S01]  /*2a70*/  FADD.FTZ R45, RZ, R45 ;  /* 0x0000002dff2d7221 */ /* 0x000fe20000010000 */
[----:B------:R-:W-:Y:S01]  /*2a80*/  MOV R51, RZ ;  /* 0x000000ff00337202 */ /* 0x000fe20000000f00 */
[----:B------:R-:W0:Y:S01]  /*2a90*/  SHFL.BFLY PT, R14, R74, 0x2, 0x1f ;  /* 0x0c401f004a0e7f89 */ /* 0x000e2200000e0000 */
[----:B------:R-:W-:Y:S01]  /*2aa0*/  FADD.FTZ R49, RZ, R49 ;  /* 0x00000031ff317221 */ /* 0x000fe20000010000 */
[----:B------:R-:W-:Y:S01]  /*2ab0*/  FADD.FTZ R64, RZ, R3 ;  /* 0x00000003ff407221 */ /* 0x000fe20000010000 */
[----:B------:R-:W-:Y:S01]  /*2ac0*/  FADD.FTZ R0, RZ, R0 ;  /* 0x00000000ff007221 */ /* 0x000fe20000010000 */
[----:B------:R-:W-:-:S02]  /*2ad0*/  IMAD.MOV.U32 R40, RZ, RZ, RZ ;  /* 0x000000ffff287224 */ /* 0x000fc400078e00ff */
[----:B------:R-:W-:Y:S01]  /*2ae0*/  FADD.FTZ R8, RZ, R7 ;  /* 0x00000007ff087221 */ /* 0x000fe20000010000 */
[----:B------:R-:W1:Y:S01]  /*2af0*/  SHFL.BFLY PT, R52, R49, 0x2, 0x1f ;  /* 0x0c401f0031347f89 */ /* 0x000e6200000e0000 */
[----:B------:R-:W-:Y:S01]  /*2b00*/  FADD.FTZ R51, RZ, R51 ;  /* 0x00000033ff337221 */ /* 0x000fe20000010000 */
[----:B------:R-:W-:Y:S01]  /*2b10*/  FADD.FTZ R40, RZ, R40 ;  /* 0x00000028ff287221 */ /* 0x000fe20000010000 */
[----:B------:R-:W-:Y:S01]  /*2b20*/  CS2R R4, SRZ ;  /* 0x0000000000047805 */ /* 0x000fe2000001ff00 */
[----:B------:R-:W2:Y:S01]  /*2b30*/  SHFL.BFLY PT, R3, R0, 0x2, 0x1f ;  /* 0x0c401f0000037f89 */ /* 0x000ea200000e0000 */
[----:B------:R-:W-:Y:S02]  /*2b40*/  CS2R R42, SRZ ;  /* 0x00000000002a7805 */ /* 0x000fe4000001ff00 */
[----:B------:R-:W-:Y:S01]  /*2b50*/  MOV R9, RZ ;  /* 0x000000ff00097202 */ /* 0x000fe20000000f00 */
[----:B------:R-:W-:Y:S01]  /*2b60*/  FADD.FTZ R2, RZ, R2 ;  /* 0x00000002ff027221 */ /* 0x000fe20000010000 */
[----:B------:R-:W3:Y:S01]  /*2b70*/  SHFL.BFLY PT, R7, R64, 0x2, 0x1f ;  /* 0x0c401f0040077f89 */ /* 0x000ee200000e0000 */
[----:B------:R-:W-:-:S02]  /*2b80*/  IMAD.MOV.U32 R19, RZ, RZ, RZ ;  /* 0x000000ffff137224 */ /* 0x000fc400078e00ff */
[----:B------:R-:W-:Y:S01]  /*2b90*/  FADD.FTZ R4, RZ, R4 ;  /* 0x00000004ff047221 */ /* 0x000fe20000010000 */
[----:B------:R-:W-:Y:S01]  /*2ba0*/  FADD.FTZ R43, RZ, R43 ;  /* 0x0000002bff2b7221 */ /* 0x000fe20000010000 */
[----:B------:R-:W4:Y:S01]  /*2bb0*/  SHFL.BFLY PT, R55, R40, 0x2, 0x1f ;  /* 0x0c401f0028377f89 */ /* 0x000f2200000e0000 */
[----:B------:R-:W-:Y:S01]  /*2bc0*/  HFMA2.MMA R21, -RZ, RZ, 0, 0 ;  /* 0x00000000ff157435 */ /* 0x000fe200000001ff */
[----:B------:R-:W-:Y:S01]  /*2bd0*/  FADD.FTZ R6, RZ, R5 ;  /* 0x00000005ff067221 */ /* 0x000fe20000010000 */
[----:B------:R-:W-:Y:S01]  /*2be0*/  IMAD.MOV.U32 R28, RZ, RZ, RZ ;  /* 0x000000ffff1c7224 */ /* 0x000fe200078e00ff */
[----:B------:R-:W5:Y:S01]  /*2bf0*/  SHFL.BFLY PT, R54, R51, 0x2, 0x1f ;  /* 0x0c401f0033367f89 */ /* 0x000f6200000e0000 */
[----:B------:R-:W-:Y:S01]  /*2c00*/  FADD.FTZ R10, RZ, R9 ;  /* 0x00000009ff0a7221 */ /* 0x000fe20000010000 */
[----:B0-----:R-:W-:Y:S01]  /*2c10*/  FADD.FTZ R74, R74, R14 ;  /* 0x0000000e4a4a7221 */ /* 0x001fe20000010000 */
[----:B------:R-:W-:Y:S01]  /*2c20*/  HFMA2.MMA R14, -RZ, RZ, 0, 0 ;  /* 0x00000000ff0e7435 */ /* 0x000fe200000001ff */
[----:B------:R-:W0:Y:S01]  /*2c30*/  SHFL.BFLY PT, R5, R2, 0x2, 0x1f ;  /* 0x0c401f0002057f89 */ /* 0x000e2200000e0000 */
[----:B------:R-:W-:Y:S01]  /*2c40*/  CS2R R16, SRZ ;  /* 0x0000000000107805 */ /* 0x000fe2000001ff00 */
[----:B------:R-:W-:Y:S01]  /*2c50*/  FADD.FTZ R20, RZ, R19 ;  /* 0x00000013ff147221 */ /* 0x000fe20000010000 */
[----:B------:R-:W-:Y:S01]  /*2c60*/  CS2R R46, SRZ ;  /* 0x00000000002e7805 */ /* 0x000fe2000001ff00 */
[----:B-1----:R-:W-:Y:S01]  /*2c70*/  FADD.FTZ R49, R49, R52 ;  /* 0x0000003431317221 */ /* 0x002fe20000010000 */
[----:B------:R-:W1:Y:S01]  /*2c80*/  SHFL.BFLY PT, R9, R4, 0x2, 0x1f ;  /* 0x0c401f0004097f89 */ /* 0x000e6200000e0000 */
[----:B------:R-:W-:Y:S01]  /*2c90*/  FADD.FTZ R28, RZ, R28 ;  /* 0x0000001cff1c7221 */ /* 0x000fe20000010000 */
[----:B------:R-:W-:Y:S01]  /*2ca0*/  MOV R60, RZ ;  /* 0x000000ff003c7202 */ /* 0x000fe20000000f00 */
[----:B--2---:R-:W-:Y:S01]  /*2cb0*/  FADD.FTZ R68, R0, R3 ;  /* 0x0000000300447221 */ /* 0x004fe20000010000 */
[----:B------:R-:W-:Y:S01]  /*2cc0*/  FADD.FTZ R50, RZ, R14 ;  /* 0x0000000eff327221 */ /* 0x000fe20000010000 */
[----:B------:R-:W2:Y:S01]  /*2cd0*/  SHFL.BFLY PT, R58, R43, 0x2, 0x1f ;  /* 0x0c401f002b3a7f89 */ /* 0x000ea200000e0000 */
[----:B------:R-:W-:Y:S01]  /*2ce0*/  CS2R R72, SRZ ;  /* 0x0000000000487805 */ /* 0x000fe2000001ff00 */
[----:B------:R-:W-:Y:S01]  /*2cf0*/  FADD.FTZ R18, RZ, R17 ;  /* 0x00000011ff127221 */ /* 0x000fe20000010000 */
[----:B------:R-:W-:Y:S01]  /*2d00*/  FADD.FTZ R46, RZ, R46 ;  /* 0x0000002eff2e7221 */ /* 0x000fe20000010000 */
[----:B------:R-:W2:Y:S01]  /*2d10*/  SHFL.BFLY PT, R14, R45, 0x2, 0x1f ;  /* 0x0c401f002d0e7f89 */ /* 0x000ea200000e0000 */
[----:B------:R-:W-:Y:S01]  /*2d20*/  FADD.FTZ R22, RZ, R21 ;  /* 0x00000015ff167221 */ /* 0x000fe20000010000 */
[----:B---3--:R-:W-:Y:S01]  /*2d30*/  FADD.FTZ R64, R64, R7 ;  /* 0x0000000740407221 */ /* 0x008fe20000010000 */
[----:B------:R-:W-:Y:S01]  /*2d40*/  FADD.FTZ R60, RZ, R60 ;  /* 0x0000003cff3c7221 */ /* 0x000fe20000010000 */
[----:B------:R-:W3:Y:S01]  /*2d50*/  SHFL.BFLY PT, R3, R50, 0x2, 0x1f ;  /* 0x0c401f0032037f89 */ /* 0x000ee200000e0000 */
[----:B------:R-:W-:Y:S01]  /*2d60*/  FADD.FTZ R72, RZ, R72 ;  /* 0x00000048ff487221 */ /* 0x000fe20000010000 */
[----:B----4-:R-:W-:Y:S01]  /*2d70*/  FADD.FTZ R40, R40, R55 ;  /* 0x0000003728287221 */ /* 0x010fe20000010000 */
[----:B-----5:R-:W-:Y:S01]  /*2d80*/  FADD.FTZ R51, R51, R54 ;  /* 0x0000003633337221 */ /* 0x020fe20000010000 */
[----:B------:R-:W4:Y:S01]  /*2d90*/  SHFL.BFLY PT, R19, R8, 0x2, 0x1f ;  /* 0x0c401f0008137f89 */ /* 0x000f2200000e0000 */
[----:B------:R-:W-:Y:S01]  /*2da0*/  CS2R R54, SRZ ;  /* 0x0000000000367805 */ /* 0x000fe2000001ff00 */
[----:B------:R-:W-:Y:S01]  /*2db0*/  FADD.FTZ R16, RZ, R16 ;  /* 0x00000010ff107221 */ /* 0x000fe20000010000 */
[----:B------:R-:W-:Y:S01]  /*2dc0*/  FADD.FTZ R44, RZ, R44 ;  /* 0x0000002cff2c7221 */ /* 0x000fe20000010000 */
[----:B------:R-:W5:Y:S01]  /*2dd0*/  SHFL.BFLY PT, R31, R28, 0x2, 0x1f ;  /* 0x0c401f001c1f7f89 */ /* 0x000f6200000e0000 */
[----:B0-----:R-:W-:Y:S01]  /*2de0*/  FADD.FTZ R66, R2, R5 ;  /* 0x0000000502427221 */ /* 0x001fe20000010000 */
[----:B------:R-:W-:Y:S01]  /*2df0*/  FADD.FTZ R47, RZ, R47 ;  /* 0x0000002fff2f7221 */ /* 0x000fe20000010000 */
[----:B------:R-:W-:Y:S01]  /*2e00*/  FADD.FTZ R55, RZ, R55 ;  /* 0x00000037ff377221 */ /* 0x000fe20000010000 */
[----:B------:R-:W0:Y:S01]  /*2e10*/  SHFL.BFLY PT, R17, R6, 0x2, 0x1f ;  /* 0x0c401f0006117f89 */ /* 0x000e2200000e0000 */
[----:B-1----:R-:W-:Y:S01]  /*2e20*/  FADD.FTZ R62, R4, R9 ;  /* 0x00000009043e7221 */ /* 0x002fe20000010000 */
[----:B------:R-:W-:Y:S01]  /*2e30*/  FADD.FTZ R48, RZ, R48 ;  /* 0x00000030ff307221 */ /* 0x000fe20000010000 */
[----:B------:R-:W-:Y:S01]  /*2e40*/  HFMA2.MMA R24, -RZ, RZ, 0, 0 ;  /* 0x00000000ff187435 */ /* 0x000fe200000001ff */
[----:B------:R-:W1:Y:S01]  /*2e50*/  SHFL.BFLY PT, R21, R10, 0x2, 0x1f ;  /* 0x0c401f000a157f89 */ /* 0x000e6200000e0000 */
[----:B--2---:R-:W-:Y:S01]  /*2e60*/  FADD.FTZ R43, R43, R58 ;  /* 0x0000003a2b2b7221 */ /* 0x004fe20000010000 */
[----:B------:R-:W-:Y:S01]  /*2e70*/  CS2R R58, SRZ ;  /* 0x00000000003a7805 */ /* 0x000fe2000001ff00 */
[----:B------:R-:W-:Y:S01]  /*2e80*/  FADD.FTZ R42, RZ, R42 ;  /* 0x0000002aff2a7221 */ /* 0x000fe20000010000 */
[----:B------:R-:W-:Y:S01]  /*2e90*/  FADD.FTZ R45, R45, R14 ;  /* 0x0000000e2d2d7221 */ /* 0x000fe20000010000 */
[----:B------:R-:W-:Y:S01]  /*2ea0*/  IMAD.MOV.U32 R14, RZ, RZ, RZ ;  /* 0x000000ffff0e7224 */ /* 0x000fe200078e00ff */
[----:B------:R-:W2:Y:S01]  /*2eb0*/  SHFL.BFLY PT, R25, R18, 0x2, 0x1f ;  /* 0x0c401f0012197f89 */ /* 0x000ea200000e0000 */
[----:B------:R-:W-:Y:S01]  /*2ec0*/  FADD.FTZ R54, RZ, R54 ;  /* 0x00000036ff367221 */ /* 0x000fe20000010000 */
[----:B---3--:R-:W-:Y:S01]  /*2ed0*/  FADD.FTZ R50, R50, R3 ;  /* 0x0000000332327221 */ /* 0x008fe20000010000 */
[----:B------:R-:W-:Y:S01]  /*2ee0*/  FADD.FTZ R52, RZ, R14 ;  /* 0x0000000eff347221 */ /* 0x000fe20000010000 */
[----:B------:R-:W3:Y:S01]  /*2ef0*/  SHFL.BFLY PT, R7, R46, 0x2, 0x1f ;  /* 0x0c401f002e077f89 */ /* 0x000ee200000e0000 */
[----:B------:R-:W-:Y:S01]  /*2f00*/  FADD.FTZ R58, RZ, R58 ;  /* 0x0000003aff3a7221 */ /* 0x000fe20000010000 */
[----:B----4-:R-:W-:Y:S01]  /*2f10*/  FADD.FTZ R4, R8, R19 ;  /* 0x0000001308047221 */ /* 0x010fe20000010000 */
[----:B------:R-:W-:Y:S01]  /*2f20*/  FADD.FTZ R59, RZ, R59 ;  /* 0x0000003bff3b7221 */ /* 0x000fe20000010000 */
[----:B------:R-:W4:Y:S01]  /*2f30*/  SHFL.BFLY PT, R14, R52, 0x2, 0x1f ;  /* 0x0c401f00340e7f89 */ /* 0x000f2200000e0000 */
[----:B------:R-:W-:Y:S01]  /*2f40*/  FADD.FTZ R24, RZ, R24 ;  /* 0x00000018ff187221 */ /* 0x000fe20000010000 */
[----:B-----5:R-:W-:Y:S01]  /*2f50*/  FADD.FTZ R28, R28, R31 ;  /* 0x0000001f1c1c7221 */ /* 0x020fe20000010000 */
[----:B------:R-:W-:Y:S01]  /*2f60*/  IMAD.MOV.U32 R31, RZ, RZ, RZ ;  /* 0x000000ffff1f7224 */ /* 0x000fe200078e00ff */
[----:B------:R-:W5:Y:S01]  /*2f70*/  SHFL.BFLY PT, R29, R22, 0x2, 0x1f ;  /* 0x0c401f00161d7f89 */ /* 0x000f6200000e0000 */
[----:B------:R-:W-:Y:S01]  /*2f80*/  MOV R32, RZ ;  /* 0x000000ff00207202 */ /* 0x000fe20000000f00 */
[----:B0-----:R-:W-:Y:S01]  /*2f90*/  FADD.FTZ R2, R6, R17 ;  /* 0x0000001106027221 */ /* 0x001fe20000010000 */
[----:B------:R-:W-:Y:S01]  /*2fa0*/  FADD.FTZ R31, RZ, R31 ;  /* 0x0000001fff1f7221 */ /* 0x000fe20000010000 */
[----:B------:R-:W0:Y:S01]  /*2fb0*/  SHFL.BFLY PT, R3, R60, 0x2, 0x1f ;  /* 0x0c401f003c037f89 */ /* 0x000e2200000e0000 */
[----:B------:R-:W-:Y:S01]  /*2fc0*/  MOV R26, RZ ;  /* 0x000000ff001a7202 */ /* 0x000fe20000000f00 */
[----:B-1----:R-:W-:Y:S01]  /*2fd0*/  FADD.FTZ R6, R10, R21 ;  /* 0x000000150a067221 */ /* 0x002fe20000010000 */
[----:B------:R-:W-:Y:S01]  /*2fe0*/  IMAD.MOV.U32 R34, RZ, RZ, RZ ;  /* 0x000000ffff227224 */ /* 0x000fe200078e00ff */
[----:B------:R-:W1:Y:S01]  /*2ff0*/  SHFL.BFLY PT, R23, R16, 0x2, 0x1f ;  /* 0x0c401f0010177f89 */ /* 0x000e6200000e0000 */
[----:B------:R-:W-:Y:S01]  /*3000*/  FADD.FTZ R32, RZ, R32 ;  /* 0x00000020ff207221 */ /* 0x000fe20000010000 */
[----:B------:R-:W-:Y:S01]  /*3010*/  FADD.FTZ R26, RZ, R26 ;  /* 0x0000001aff1a7221 */ /* 0x000fe20000010000 */
[----:B------:R-:W-:Y:S01]  /*3020*/  FADD.FTZ R34, RZ, R34 ;  /* 0x00000022ff227221 */ /* 0x000fe20000010000 */
[----:B------:R-:W1:Y:S01]  /*3030*/  SHFL.BFLY PT, R27, R20, 0x2, 0x1f ;  /* 0x0c401f00141b7f89 */ /* 0x000e6200000e0000 */
[----:B--2---:R-:W-:Y:S01]  /*3040*/  FADD.FTZ R10, R18, R25 ;  /* 0x00000019120a7221 */ /* 0x004fe20000010000 */
[----:B------:R-:W-:Y:S01]  /*3050*/  HFMA2.MMA R30, -RZ, RZ, 0, 0 ;  /* 0x00000000ff1e7435 */ /* 0x000fe200000001ff */
[----:B------:R-:W-:Y:S01]  /*3060*/  MOV R38, RZ ;  /* 0x000000ff00267202 */ /* 0x000fe20000000f00 */
[----:B------:R-:W2:Y:S01]  /*3070*/  SHFL.BFLY PT, R5, R44, 0x2, 0x1f ;  /* 0x0c401f002c057f89 */ /* 0x000ea200000e0000 */
[----:B---3--:R-:W-:Y:S01]  /*3080*/  FADD.FTZ R46, R46, R7 ;  /* 0x000000072e2e7221 */ /* 0x008fe20000010000 */
[----:B------:R-:W-:Y:S01]  /*3090*/  HFMA2.MMA R36, -RZ, RZ, 0, 0 ;  /* 0x00000000ff247435 */ /* 0x000fe200000001ff */
[----:B------:R-:W-:Y:S01]  /*30a0*/  FADD.FTZ R73, RZ, R73 ;  /* 0x00000049ff497221 */ /* 0x000fe20000010000 */
[----:B----4-:R-:W-:Y:S01]  /*30b0*/  FADD.FTZ R52, R52, R14 ;  /* 0x0000000e34347221 */ /* 0x010fe20000010000 */
[----:B------:R-:W3:Y:S01]  /*30c0*/  SHFL.BFLY PT, R19, R55, 0x2, 0x1f ;  /* 0x0c401f0037137f89 */ /* 0x000ee200000e0000 */
[----:B------:R-:W-:Y:S01]  /*30d0*/  FADD.FTZ R38, RZ, R38 ;  /* 0x00000026ff267221 */ /* 0x000fe20000010000 */
[----:B-----5:R-:W-:-:S02]  /*30e0*/  FADD.FTZ R18, R22, R29 ;  /* 0x0000001d16127221 */ /* 0x020fc40000010000 */
[----:B------:R-:W4:Y:S01]  /*30f0*/  SHFL.BFLY PT, R14, R72, 0x2, 0x1f ;  /* 0x0c401f00480e7f89 */ /* 0x000f2200000e0000 */
[----:B------:R-:W-:Y:S02]  /*3100*/  IMAD.MOV.U32 R22, RZ, RZ, RZ ;  /* 0x000000ffff167224 */ /* 0x000fe400078e00ff */
[----:B------:R-:W-:Y:S01]  /*3110*/  FADD.FTZ R30, RZ, R30 ;  /* 0x0000001eff1e7221 */ /* 0x000fe20000010000 */
[----:B0-----:R-:W-:Y:S01]  /*3120*/  FADD.FTZ R60, R60, R3 ;  /* 0x000000033c3c7221 */ /* 0x001fe20000010000 */
[----:B------:R-:W0:Y:S01]  /*3130*/  SHFL.BFLY PT, R7, R58, 0x2, 0x1f ;  /* 0x0c401f003a077f89 */ /* 0x000e2200000e0000 */
[----:B------:R-:W-:Y:S01]  /*3140*/  FADD.FTZ R22, RZ, R22 ;  /* 0x00000016ff167221 */ /* 0x000fe20000010000 */
[----:B------:R-:W-:Y:S01]  /*3150*/  FADD.FTZ R36, RZ, R36 ;  /* 0x00000024ff247221 */ /* 0x000fe20000010000 */
[----:B-1----:R-:W-:Y:S01]  /*3160*/  FADD.FTZ R8, R16, R23 ;  /* 0x0000001710087221 */ /* 0x002fe20000010000 */
[----:B------:R-:W1:Y:S01]  /*3170*/  SHFL.BFLY PT, R56, R47, 0x2, 0x1f ;  /* 0x0c401f002f387f89 */ /* 0x000e6200000e0000 */
[----:B------:R-:W-:-:S03]  /*3180*/  FADD.FTZ R16, R20, R27 ;  /* 0x0000001b14107221 */ /* 0x000fc60000010000 */
[----:B------:R-:W5:Y:S01]  /*3190*/  SHFL.BFLY PT, R3, R2, 0x1, 0x1f ;  /* 0x0c201f0002037f89 */ /* 0x000f6200000e0000 */
[----:B------:R-:W-:Y:S01]  /*31a0*/  MOV R20, RZ ;  /* 0x000000ff00147202 */ /* 0x000fe20000000f00 */
[----:B--2---:R-:W-:Y:S02]  /*31b0*/  FADD.FTZ R44, R44, R5 ;  /* 0x000000052c2c7221 */ /* 0x004fe40000010000 */
[----:B------:R-:W2:Y:S02]  /*31c0*/  SHFL.BFLY PT, R25, R22, 0x2, 0x1f ;  /* 0x0c401f0016197f89 */ /* 0x000ea400000e0000 */
[----:B------:R-:W-:Y:S02]  /*31d0*/  FADD.FTZ R20, RZ, R20 ;  /* 0x00000014ff147221 */ /* 0x000fe40000010000 */
[----:B------:R-:W2:Y:S01]  /*31e0*/  SHFL.BFLY PT, R5, R59, 0x2, 0x1f ;  /* 0x0c401f003b057f89 */ /* 0x000ea200000e0000 */
[----:B---3--:R-:W-:Y:S01]  /*31f0*/  FADD.FTZ R55, R55, R19 ;  /* 0x0000001337377221 */ /* 0x008fe20000010000 */
[----:B----4-:R-:W-:-:S02]  /*3200*/  FADD.FTZ R72, R72, R14 ;  /* 0x0000000e48487221 */ /* 0x010fc40000010000 */
[----:B------:R-:W3:Y:S01]  /*3210*/  SHFL.BFLY PT, R19, R16, 0x1, 0x1f ;  /* 0x0c201f0010137f89 */ /* 0x000ee200000e0000 */
[----:B0-----:R-:W-:-:S03]  /*3220*/  FADD.FTZ R58, R58, R7 ;  /* 0x000000073a3a7221 */ /* 0x001fc60000010000 */
[----:B------:R-:W0:Y:S01]  /*3230*/  SHFL.BFLY PT, R14, R31, 0x2, 0x1f ;  /* 0x0c401f001f0e7f89 */ /* 0x000e2200000e0000 */
[----:B-1----:R-:W-:-:S03]  /*3240*/  FADD.FTZ R47, R47, R56 ;  /* 0x000000382f2f7221 */ /* 0x002fc60000010000 */
[----:B------:R-:W1:Y:S01]  /*3250*/  SHFL.BFLY PT, R7, R6, 0x1, 0x1f ;  /* 0x0c201f0006077f89 */ /* 0x000e6200000e0000 */
[----:B------:R-:W-:Y:S01]  /*3260*/  CS2R R56, SRZ ;  /* 0x0000000000387805 */ /* 0x000fe2000001ff00 */
[----:B-----5:R-:W-:Y:S02]  /*3270*/  FADD.FTZ R2, R2, R3 ;  /* 0x0000000302027221 */ /* 0x020fe40000010000 */
[----:B------:R-:W4:Y:S03]  /*3280*/  SHFL.BFLY PT, R9, R48, 0x2, 0x1f ;  /* 0x0c401f0030097f89 */ /* 0x000f2600000e0000 */
[----:B------:R-:W-:Y:S01]  /*3290*/  FADD.FTZ R56, RZ, R56 ;  /* 0x00000038ff387221 */ /* 0x000fe20000010000 */
[----:B--2---:R-:W-:Y:S01]  /*32a0*/  FADD.FTZ R22, R22, R25 ;  /* 0x0000001916167221 */ /* 0x004fe20000010000 */
[----:B------:R-:W2:Y:S01]  /*32b0*/  SHFL.BFLY PT, R53, R42, 0x2, 0x1f ;  /* 0x0c401f002a357f89 */ /* 0x000ea200000e0000 */
[----:B------:R-:W-:Y:S01]  /*32c0*/  FADD.FTZ R57, RZ, R57 ;  /* 0x00000039ff397221 */ /* 0x000fe20000010000 */
[----:B------:R-:W-:-:S02]  /*32d0*/  FADD.FTZ R59, R59, R5 ;  /* 0x000000053b3b7221 */ /* 0x000fc40000010000 */
[----:B------:R-:W5:Y:S01]  /*32e0*/  SHFL.BFLY PT, R17, R56, 0x2, 0x1f ;  /* 0x0c401f0038117f89 */ /* 0x000f6200000e0000 */
[----:B---3--:R-:W-:-:S03]  /*32f0*/  FADD.FTZ R16, R16, R19 ;  /* 0x0000001310107221 */ /* 0x008fc60000010000 */
[----:B------:R-:W3:Y:S01]  /*3300*/  SHFL.BFLY PT, R5, R4, 0x1, 0x1f ;  /* 0x0c201f0004057f89 */ /* 0x000ee200000e0000 */
[----:B0-----:R-:W-:Y:S01]  /*3310*/  FADD.FTZ R3, R31, R14 ;  /* 0x0000000e1f037221 */ /* 0x001fe20000010000 */
[----:B------:R-:W-:Y:S02]  /*3320*/  HFMA2.MMA R14, -RZ, RZ, 0, 0 ;  /* 0x00000000ff0e7435 */ /* 0x000fe400000001ff */
[----:B------:R-:W0:Y:S01]  /*3330*/  SHFL.BFLY PT, R25, R22, 0x1, 0x1f ;  /* 0x0c201f0016197f89 */ /* 0x000e2200000e0000 */
[----:B-1----:R-:W-:-:S03]  /*3340*/  FADD.FTZ R6, R6, R7 ;  /* 0x0000000706067221 */ /* 0x002fc60000010000 */
[----:B------:R-:W1:Y:S01]  /*3350*/  SHFL.BFLY PT, R7, R46, 0x1, 0x1f ;  /* 0x0c201f002e077f89 */ /* 0x000e6200000e0000 */
[----:B----4-:R-:W-:-:S03]  /*3360*/  FADD.FTZ R48, R48, R9 ;  /* 0x0000000930307221 */ /* 0x010fc60000010000 */
[----:B------:R-:W4:Y:S01]  /*3370*/  SHFL.BFLY PT, R27, R24, 0x2, 0x1f ;  /* 0x0c401f00181b7f89 */ /* 0x000f2200000e0000 */
[----:B------:R-:W-:Y:S01]  /*3380*/  FADD.FTZ R19, RZ, R14 ;  /* 0x0000000eff137221 */ /* 0x000fe20000010000 */
[----:B--2---:R-:W-:Y:S02]  /*3390*/  FADD.FTZ R42, R42, R53 ;  /* 0x000000352a2a7221 */ /* 0x004fe40000010000 */
[----:B------:R-:W2:Y:S01]  /*33a0*/  SHFL.BFLY PT, R21, R54, 0x2, 0x1f ;  /* 0x0c401f0036157f89 */ /* 0x000ea200000e0000 */
[----:B------:R-:W-:Y:S01]  /*33b0*/  HFMA2.MMA R53, -RZ, RZ, 0, 0 ;  /* 0x00000000ff357435 */ /* 0x000fe200000001ff */
[----:B-----5:R-:W-:Y:S02]  /*33c0*/  FADD.FTZ R56, R56, R17 ;  /* 0x0000001138387221 */ /* 0x020fe40000010000 */
[----:B------:R-:W5:Y:S01]  /*33d0*/  SHFL.BFLY PT, R14, R19, 0x2, 0x1f ;  /* 0x0c401f00130e7f89 */ /* 0x000f6200000e0000 */
[----:B---3--:R-:W-:-:S03]  /*33e0*/  FADD.FTZ R4, R4, R5 ;  /* 0x0000000504047221 */ /* 0x008fc60000010000 */
[----:B------:R-:W3:Y:S03]  /*33f0*/  SHFL.BFLY PT, R23, R20, 0x2, 0x1f ;  /* 0x0c401f0014177f89 */ /* 0x000ee600000e0000 */
[----:B------:R-:W-:Y:S01]  /*3400*/  FADD.FTZ R53, RZ, R53 ;  /* 0x00000035ff357221 */ /* 0x000fe20000010000 */
[----:B------:R-:W3:Y:S01]  /*3410*/  SHFL.BFLY PT, R9, R57, 0x2, 0x1f ;  /* 0x0c401f0039097f89 */ /* 0x000ee200000e0000 */
[----:B0-----:R-:W-:-:S03]  /*3420*/  FADD.FTZ R22, R22, R25 ;  /* 0x0000001916167221 */ /* 0x001fc60000010000 */
[----:B------:R-:W0:Y:S01]  /*3430*/  SHFL.BFLY PT, R17, R10, 0x1, 0x1f ;  /* 0x0c201f000a117f89 */ /* 0x000e2200000e0000 */
[----:B-1----:R-:W-:-:S03]  /*3440*/  FADD.FTZ R46, R46, R7 ;  /* 0x000000072e2e7221 */ /* 0x002fc60000010000 */
[----:B------:R-:W1:Y:S01]  /*3450*/  SHFL.BFLY PT, R5, R44, 0x1, 0x1f ;  /* 0x0c201f002c057f89 */ /* 0x000e6200000e0000 */
[----:B----4-:R-:W-:-:S03]  /*3460*/  FADD.FTZ R24, R24, R27 ;  /* 0x0000001b18187221 */ /* 0x010fc60000010000 */
[----:B------:R-:W4:Y:S01]  /*3470*/  SHFL.BFLY PT, R0, R62, 0x1, 0x1f ;  /* 0x0c201f003e007f89 */ /* 0x000f2200000e0000 */
[----:B--2---:R-:W-:-:S03]  /*3480*/  FADD.FTZ R54, R54, R21 ;  /* 0x0000001536367221 */ /* 0x004fc60000010000 */
[----:B------:R-:W2:Y:S01]  /*3490*/  SHFL.BFLY PT, R25, R52, 0x1, 0x1f ;  /* 0x0c201f0034197f89 */ /* 0x000ea200000e0000 */
[----:B-----5:R-:W-:Y:S01]  /*34a0*/  FADD.FTZ R19, R19, R14 ;  /* 0x0000000e13137221 */ /* 0x020fe20000010000 */
[----:B------:R-:W-:Y:S02]  /*34b0*/  MOV R14, RZ ;  /* 0x000000ff000e7202 */ /* 0x000fe40000000f00 */
[----:B------:R-:W5:Y:S01]  /*34c0*/  SHFL.BFLY PT, R35, R32, 0x2, 0x1f ;  /* 0x0c401f0020237f89 */ /* 0x000f6200000e0000 */
[----:B---3--:R-:W-:Y:S02]  /*34d0*/  FADD.FTZ R20, R20, R23 ;  /* 0x0000001714147221 */ /* 0x008fe40000010000 */
[----:B------:R-:W-:Y:S01]  /*34e0*/  FADD.FTZ R7, RZ, R14 ;  /* 0x0000000eff077221 */ /* 0x000fe20000010000 */
[----:B------:R-:W-:Y:S01]  /*34f0*/  FADD.FTZ R57, R57, R9 ;  /* 0x0000000939397221 */ /* 0x000fe20000010000 */
        /* <DEDUP_REMOVED lines=9> */
[----:B-----5:R-:W-:-:S03]  /*3590*/  FADD.FTZ R32, R32, R35 ;  /* 0x0000002320207221 */ /* 0x020fc60000010000 */
[----:B------:R-:W5:Y:S04]  /*35a0*/  SHFL.BFLY PT, R37, R34, 0x2, 0x1f ;  /* 0x0c401f0022257f89 */ /* 0x000f6800000e0000 */
[----:B------:R-:W5:Y:S01]  /*35b0*/  SHFL.BFLY PT, R21, R18, 0x1, 0x1f ;  /* 0x0c201f0012157f89 */ /* 0x000f6200000e0000 */
[----:B---3--:R-:W-:-:S03]  /*35c0*/  FADD.FTZ R24, R24, R27 ;  /* 0x0000001b18187221 */ /* 0x008fc60000010000 */
[----:B------:R-:W3:Y:S01]  /*35d0*/  SHFL.BFLY PT, R17, R50, 0x1, 0x1f ;  /* 0x0c201f0032117f89 */ /* 0x000ee200000e0000 */
[----:B0-----:R-:W-:Y:S01]  /*35e0*/  FADD.FTZ R7, R7, R14 ;  /* 0x0000000e07077221 */ /* 0x001fe20000010000 */
[----:B------:R-:W-:Y:S02]  /*35f0*/  IMAD.MOV.U32 R14, RZ, RZ, RZ ;  /* 0x000000ffff0e7224 */ /* 0x000fe400078e00ff */
[----:B------:R-:W0:Y:S01]  /*3600*/  SHFL.BFLY PT, R5, R54, 0x1, 0x1f ;  /* 0x0c201f0036057f89 */ /* 0x000e2200000e0000 */
[----:B-1----:R-:W-:Y:S01]  /*3610*/  FADD.FTZ R26, R26, R29 ;  /* 0x0000001d1a1a7221 */ /* 0x002fe20000010000 */
[----:B------:R-:W-:Y:S02]  /*3620*/  FADD.FTZ R27, RZ, R14 ;  /* 0x0000000eff1b7221 */ /* 0x000fe40000010000 */
[----:B------:R-:W1:Y:S01]  /*3630*/  SHFL.BFLY PT, R67, R68, 0x1, 0x1f ;  /* 0x0c201f0044437f89 */ /* 0x000e6200000e0000 */
[----:B----4-:R-:W-:-:S03]  /*3640*/  FADD.FTZ R53, R53, R23 ;  /* 0x0000001735357221 */ /* 0x010fc60000010000 */
[----:B------:R-:W4:Y:S01]  /*3650*/  SHFL.BFLY PT, R63, R64, 0x1, 0x1f ;  /* 0x0c201f00403f7f89 */ /* 0x000f2200000e0000 */
[----:B--2---:R-:W-:-:S03]  /*3660*/  FADD.FTZ R8, R8, R9 ;  /* 0x0000000908087221 */ /* 0x004fc60000010000 */
[----:B------:R-:W2:Y:S01]  /*3670*/  SHFL.BFLY PT, R62, R43, 0x1, 0x1f ;  /* 0x0c201f002b3e7f89 */ /* 0x000ea200000e0000 */
[----:B-----5:R-:W-:-:S03]  /*3680*/  FADD.FTZ R34, R34, R37 ;  /* 0x0000002522227221 */ /* 0x020fc60000010000 */
[----:B------:R-:W5:Y:S01]  /*3690*/  SHFL.BFLY PT, R52, R57, 0x1, 0x1f ;  /* 0x0c201f0039347f89 */ /* 0x000f6200000e0000 */
[----:B------:R-:W-:-:S03]  /*36a0*/  FADD.FTZ R18, R18, R21 ;  /* 0x0000001512127221 */ /* 0x000fc60000010000 */
[----:B------:R-:W5:Y:S01]  /*36b0*/  SHFL.BFLY PT, R33, R30, 0x2, 0x1f ;  /* 0x0c401f001e217f89 */ /* 0x000f6200000e0000 */
[----:B---3--:R-:W-:-:S03]  /*36c0*/  FADD.FTZ R50, R50, R17 ;  /* 0x0000001132327221 */ /* 0x008fc60000010000 */
        /* <DEDUP_REMOVED lines=47> */
[----:B----4-:R-:W-:Y:S01]  /*39c0*/  FADD.FTZ R28, R28, R31 ;  /* 0x0000001f1c1c7221 */ /* 0x010fe20000010000 */
[----:B------:R-:W-:Y:S02]  /*39d0*/  MOV R7, R51 ;  /* 0x0000003300077202 */ /* 0x000fe40000000f00 */
[----:B------:R-:W4:Y:S01]  /*39e0*/  SHFL.BFLY PT, R65, R40, 0x1, 0x1f ;  /* 0x0c201f0028417f89 */ /* 0x000f2200000e0000 */
[----:B--2---:R-:W-:-:S03]  /*39f0*/  FADD.FTZ R30, R30, R33 ;  /* 0x000000211e1e7221 */ /* 0x004fc60000010000 */
[----:B------:R-:W2:Y:S01]  /*3a00*/  SHFL.BFLY PT, R75, R42, 0x1, 0x1f ;  /* 0x0c201f002a4b7f89 */ /* 0x000ea200000e0000 */
[----:B-----5:R-:W-:-:S03]  /*3a10*/  FADD.FTZ R20, R20, R23 ;  /* 0x0000001714147221 */ /* 0x020fc60000010000 */
[----:B------:R-:W5:Y:S01]  /*3a20*/  SHFL.BFLY PT, R74, R49, 0x1, 0x1f ;  /* 0x0c201f00314a7f89 */ /* 0x000f6200000e0000 */
[----:B------:R-:W-:Y:S01]  /*3a30*/  FADD.FTZ R31, R3, R58 ;  /* 0x0000003a031f7221 */ /* 0x000fe20000010000 */
[----:B------:R-:W-:Y:S02]  /*3a40*/  MOV R3, R50 ;  /* 0x0000003200037202 */ /* 0x000fe40000000f00 */
[----:B------:R-:W5:Y:S01]  /*3a50*/  SHFL.BFLY PT, R64, R55, 0x1, 0x1f ;  /* 0x0c201f0037407f89 */ /* 0x000f6200000e0000 */
[----:B---3--:R-:W-:Y:S01]  /*3a60*/  FADD.FTZ R33, R19, R56 ;  /* 0x0000003813217221 */ /* 0x008fe20000010000 */
[----:B------:R-:W-:Y:S02]  /*3a70*/  IMAD.MOV.U32 R19, RZ, RZ, R53 ;  /* 0x000000ffff137224 */ /* 0x000fe400078e0035 */
        /* <DEDUP_REMOVED lines=8> */
[----:B------:R2:W2:Y:S01]  /*3b00*/  SHFL.BFLY PT, R14, R35, 0x1, 0x1f ;  /* 0x0c201f00230e7f89 */ /* 0x0004a200000e0000 */
[----:B-----5:R-:W-:Y:S01]  /*3b10*/  FADD.FTZ R49, R49, R74 ;  /* 0x0000004a31317221 */ /* 0x020fe20000010000 */
[----:B------:R-:W-:Y:S01]  /*3b20*/  FADD.FTZ R64, R55, R64 ;  /* 0x0000004037407221 */ /* 0x000fe20000010000 */
[----:B---3--:R-:W-:Y:S01]  /*3b30*/  FADD.FTZ R68, R59, R68 ;  /* 0x000000443b447221 */ /* 0x008fe20000010000 */
[----:B0-----:R-:W-:Y:S01]  /*3b40*/  FADD.FTZ R17, R60, R17 ;  /* 0x000000113c117221 */ /* 0x001fe20000010000 */
[----:B-1----:R-:W-:Y:S01]  /*3b50*/  FADD.FTZ R23, R73, R62 ;  /* 0x0000003e49177221 */ /* 0x002fe20000010000 */
[----:B----4-:R-:W-:-:S07]  /*3b60*/  FADD.FTZ R29, R72, R29 ;  /* 0x0000001d481d7221 */ /* 0x010fce0000010000 */
.L_x_6026:
[----:B------:R-:W-:Y:S01]  /*3b70*/  LOP3.LUT P0, RZ, R70, 0x7, RZ, 0xc0, !PT ;  /* 0x0000000746ff7812 */ /* 0x000fe2000780c0ff */
[----:B------:R-:W-:Y:S05]  /*3b80*/  WARPSYNC.ALL ;  /* 0x0000000000007948 */ /* 0x000fea0003800000 */
[----:B------:R-:W-:Y:S01]  /*3b90*/  LOP3.LUT R11, R61, 0xffffffc0, RZ, 0xc0, !PT ;  /* 0xffffffc03d0b7812 */ /* 0x000fe200078ec0ff */
[----:B------:R-:W-:Y:S01]  /*3ba0*/  BAR.SYNC.DEFER_BLOCKING 0x0 ;  /* 0x0000000000007b1d */ /* 0x000fe20000010000 */
[----:B--2---:R-:W-:Y:S01]  /*3bb0*/  FADD.FTZ R35, R35, R14 ;  /* 0x0000000e23237221 */ /* 0x004fe20000010000 */
[----:B------:R-:W-:Y:S01]  /*3bc0*/  IMAD R71, R71, 0xc0, RZ ;  /* 0x000000c047477824 */ /* 0x000fe200078e02ff */
[----:B------:R-:W-:-:S03]  /*3bd0*/  ISETP.NE.OR P1, PT, R11, 0x40, P0 ;  /* 0x000000400b00780c */ /* 0x000fc60000725670 */
        /* <DEDUP_REMOVED lines=59> */
.L_x_5868:
[----:B------:R-:W-:Y:S05]  /*3f90*/  BSYNC B0 ;  /* 0x0000000000007941 */ /* 0x000fea0003800000 */
.L_x_5867:
        /* <DEDUP_REMOVED lines=12> */
[----:B------:R-:W0:Y:S04]  /*4060*/  LDS R13, [R11+0x20] ;  /* 0x000020000b0d7984 */ /* 0x000e280000000800 */
[----:B------:R-:W1:Y:S04]  /*4070*/  LDS R15, [R11+0x40] ;  /* 0x000040000b0f7984 */ /* 0x000e680000000800 */
        /* <DEDUP_REMOVED lines=69> */
[----:B-1----:R-:W-:Y:S01]  /*44d0*/  FADD.FTZ R35, R35, R60 ;  /* 0x0000003c23237221 */ /* 0x002fe20000010000 */
[----:B--2---:R-:W-:Y:S02]  /*44e0*/  FADD.FTZ R30, R30, R13 ;  /* 0x0000000d1e1e7221 */ /* 0x004fe40000010000 */
[----:B------:R-:W0:Y:S01]  /*44f0*/  LDS R13, [R11+0x170] ;  /* 0x000170000b0d7984 */ /* 0x000e220000000800 */
[----:B---3--:R-:W-:-:S03]  /*4500*/  FADD.FTZ R32, R32, R15 ;  /* 0x0000000f20207221 */ /* 0x008fc60000010000 */
[----:B------:R-:W1:Y:S01]  /*4510*/  LDS R15, [R11+0x190] ;  /* 0x000190000b0f7984 */ /* 0x000e620000000800 */
[----:B----4-:R-:W-:-:S03]  /*4520*/  FADD.FTZ R9, R9, R12 ;  /* 0x0000000c09097221 */ /* 0x010fc60000010000 */
[----:B------:R-:W2:Y:S01]  /*4530*/  LDS R12, [R11+0x290] ;  /* 0x000290000b0c7984 */ /* 0x000ea20000000800 */
[----:B-----5:R-:W-:-:S03]  /*4540*/  FADD.FTZ R5, R5, R14 ;  /* 0x0000000e05057221 */ /* 0x020fc60000010000 */
[----:B------:R-:W3:Y:S01]  /*4550*/  LDS R14, [R11+0x2a0] ;  /* 0x0002a0000b0e7984 */ /* 0x000ee20000000800 */
[----:B------:R-:W-:-:S03]  /*4560*/  FADD.FTZ R21, R21, R50 ;  /* 0x0000003215157221 */ /* 0x000fc60000010000 */
[----:B------:R-:W4:Y:S01]  /*4570*/  LDS R50, [R11+0x2b0] ;  /* 0x0002b0000b327984 */ /* 0x000f220000000800 */
[----:B------:R-:W-:-:S03]  /*4580*/  FADD.FTZ R46, R46, R27 ;  /* 0x0000001b2e2e7221 */ /* 0x000fc60000010000 */
        /* <DEDUP_REMOVED lines=13> */
.L_x_5870:
[----:B------:R-:W-:Y:S05]  /*4660*/  BSYNC B0 ;  /* 0x0000000000007941 */ /* 0x000fea0003800000 */
.L_x_5869:
        /* <DEDUP_REMOVED lines=62> */
.L_x_5872:
[----:B------:R-:W-:Y:S05]  /*4a50*/  BSYNC B0 ;  /* 0x0000000000007941 */ /* 0x000fea0003800000 */
.L_x_5871:
        /* <DEDUP_REMOVED lines=100> */
[----:B------:R-:W-:Y:S01]  /*50a0*/  FADD.FTZ R29, R29, R52 ;  /* 0x000000341d1d7221 */ /* 0x000fe20000010000 */
[----:B------:R-:W-:Y:S01]  /*50b0*/  FADD.FTZ R31, R31, R56 ;  /* 0x000000381f1f7221 */ /* 0x000fe20000010000 */
[----:B0-----:R-:W-:Y:S01]  /*50c0*/  FADD.FTZ R33, R33, R58 ;  /* 0x0000003a21217221 */ /* 0x001fe20000010000 */
[----:B-1----:R-:W-:Y:S01]  /*50d0*/  FADD.FTZ R37, R37, R60 ;  /* 0x0000003c25257221 */ /* 0x002fe20000010000 */
[----:B--2---:R-:W-:Y:S02]  /*50e0*/  FADD.FTZ R54, R54, R13 ;  /* 0x0000000d36367221 */ /* 0x004fe40000010000 */
[----:B------:R-:W0:Y:S01]  /*50f0*/  LDS R13, [R11+0x280] ;  /* 0x000280000b0d7984 */ /* 0x000e220000000800 */
[----:B---3--:R-:W-:Y:S01]  /*5100*/  FADD.FTZ R64, R64, R15 ;  /* 0x0000000f40407221 */ /* 0x008fe20000010000 */
[----:B----4-:R-:W-:Y:S01]  /*5110*/  FADD.FTZ R35, R35, R62 ;  /* 0x0000003e23237221 */ /* 0x010fe20000010000 */
[----:B0-----:R-:W-:-:S07]  /*5120*/  FADD.FTZ R68, R68, R13 ;  /* 0x0000000d44447221 */ /* 0x001fce0000010000 */
.L_x_5874:
[----:B------:R-:W-:Y:S05]  /*5130*/  BSYNC B0 ;  /* 0x0000000000007941 */ /* 0x000fea0003800000 */
.L_x_5873:
[----:B------:R-:W-:Y:S06]  /*5140*/  BAR.SYNC.DEFER_BLOCKING 0x0 ;  /* 0x0000000000007b1d */ /* 0x000fec0000010000 */
[----:B------:R-:W-:Y:S05]  /*5150*/  @P2 EXIT ;  /* 0x000000000000294d */ /* 0x000fea0003800000 */
[----:B------:R-:W1:Y:S01]  /*5160*/  S2UR UR6, SR_CTAID.Y ;  /* 0x00000000000679c3 */ /* 0x000e620000002600 */
[----:B------:R-:W-:Y:S01]  /*5170*/  ULDC UR4, c[0x0][0xc] ;  /* 0x0000030000047ab9 */ /* 0x000fe20000000800 */
[----:B------:R-:W-:Y:S02]  /*5180*/  ULDC UR5, c[0x0][0x14] ;  /* 0x0000050000057ab9 */ /* 0x000fe40000000800 */
[----:B------:R-:W-:-:S04]  /*5190*/  UIMAD UR5, UR5, 0xc0, URZ ;  /* 0x000000c0050578a4 */ /* 0x000fc8000f8e023f */
[----:B------:R-:W2:Y:S01]  /*51a0*/  S2UR UR7, SR_CTAID.X ;  /* 0x00000000000779c3 */ /* 0x000ea20000002500 */
[----:B-1----:R-:W-:-:S04]  /*51b0*/  UIMAD UR4, UR6, UR4, URZ ;  /* 0x00000004060472a4 */ /* 0x002fc8000f8e023f */
[----:B------:R-:W-:Y:S02]  /*51c0*/  UIMAD UR4, UR4, UR5, URZ ;  /* 0x00000005040472a4 */ /* 0x000fe4000f8e023f */
[----:B--2---:R-:W-:Y:S01]  /*51d0*/  UIMAD UR5, UR7, UR5, URZ ;  /* 0x00000005070572a4 */ /* 0x004fe2000f8e023f */
[----:B------:R-:W-:Y:S11]  /*51e0*/  @P0 EXIT ;  /* 0x000000000000094d */ /* 0x000ff60003800000 */
[----:B------:R-:W1:Y:S01]  /*51f0*/  S2UR UR6, SR_CTAID.Z ;  /* 0x00000000000679c3 */ /* 0x000e620000002700 */
[----:B0-----:R-:W-:Y:S01]  /*5200*/  SHF.R.S32.HI R11, RZ, 0x1f, R70 ;  /* 0x0000001fff0b7819 */ /* 0x001fe20000011446 */
[----:B------:R-:W-:Y:S02]  /*5210*/  USHF.R.S32.HI UR8, URZ, 0x1f, UR5 ;  /* 0x0000001f3f087899 */ /* 0x000fe40008011405 */
[----:B------:R-:W-:Y:S01]  /*5220*/  USHF.R.S32.HI UR9, URZ, 0x1f, UR4 ;  /* 0x0000001f3f097899 */ /* 0x000fe20008011404 */
[----:B------:R-:W-:-:S04]  /*5230*/  LEA.HI R11, R11, R70, RZ, 0x3 ;  /* 0x000000460b0b7211 */ /* 0x000fc800078f18ff */
[----:B------:R-:W-:-:S04]  /*5240*/  SHF.R.S32.HI R11, RZ, 0x3, R11 ;  /* 0x00000003ff0b7819 */ /* 0x000fc8000001140b */
[C---:B------:R-:W-:Y:S01]  /*5250*/  IADD3 R14, R11.reuse, 0x4, RZ ;  /* 0x000000040b0e7810 */ /* 0x040fe20007ffe0ff */
[C---:B------:R-:W-:Y:S01]  /*5260*/  VIADD R15, R11.reuse, 0x8 ;  /* 0x000000080b0f7836 */ /* 0x040fe20000000000 */
[C---:B------:R-:W-:Y:S02]  /*5270*/  IADD3 R27, R11.reuse, 0xc, RZ ;  /* 0x0000000c0b1b7810 */ /* 0x040fe40007ffe0ff */
[C---:B------:R-:W-:Y:S02]  /*5280*/  IADD3 R55, R11.reuse, 0x18, RZ ;  /* 0x000000180b377810 */ /* 0x040fe40007ffe0ff */
[----:B------:R-:W-:Y:S01]  /*5290*/  IADD3 R57, R11, 0x24, RZ ;  /* 0x000000240b397810 */ /* 0x000fe20007ffe0ff */
[----:B-1----:R-:W-:-:S04]  /*52a0*/  UIMAD UR6, UR6, 0xc0, URZ ;  /* 0x000000c0060678a4 */ /* 0x002fc8000f8e023f */
        /* <DEDUP_REMOVED lines=10> */
[----:B------:R-:W-:Y:S02]  /*5350*/  LEA R50, P0, R39, UR8, 0x2 ;  /* 0x0000000827327c11 */ /* 0x000fe4000f8010ff */
[----:B------:R-:W-:Y:S01]  /*5360*/  IADD3 R41, P1, R15, UR6, RZ ;  /* 0x000000060f297c10 */ /* 0x000fe2000ff3e0ff */
[----:B------:R0:W-:Y:S01]  /*5370*/  STG.E desc[UR36][R12.64], R69 ;  /* 0x000000450c007986 */ /* 0x0001e2000c101924 */
[----:B------:R-:W-:Y:S02]  /*5380*/  LEA.HI.X R51, R39, UR9, R14, 0x2, P0 ;  /* 0x0000000927337c11 */ /* 0x000fe400080f140e */
[----:B------:R-:W-:Y:S02]  /*5390*/  LEA.HI.X.SX32 R52, R15, UR7, 0x1, P1 ;  /* 0x000000070f347c11 */ /* 0x000fe400088f0eff */
[----:B------:R-:W-:Y:S01]  /*53a0*/  LEA R14, P0, R41, UR8, 0x2 ;  /* 0x00000008290e7c11 */ /* 0x000fe2000f8010ff */
[----:B------:R1:W-:Y:S01]  /*53b0*/  STG.E desc[UR36][R50.64], R67 ;  /* 0x0000004332007986 */ /* 0x0003e2000c101924 */
[----:B------:R-:W-:-:S02]  /*53c0*/  IADD3 R39, P1, R27, UR6, RZ ;  /* 0x000000061b277c10 */ /* 0x000fc4000ff3e0ff */
[----:B------:R-:W-:Y:S01]  /*53d0*/  LEA.HI.X R15, R41, UR9, R52, 0x2, P0 ;  /* 0x00000009290f7c11 */ /* 0x000fe200080f1434 */
[----:B------:R-:W-:Y:S01]  /*53e0*/  VIADD R41, R11, 0x14 ;  /* 0x000000140b297836 */ /* 0x000fe20000000000 */
[----:B------:R-:W-:Y:S02]  /*53f0*/  LEA.HI.X.SX32 R52, R27, UR7, 0x1, P1 ;  /* 0x000000071b347c11 */ /* 0x000fe400088f0eff */
[----:B0-----:R-:W-:Y:S01]  /*5400*/  LEA R12, P0, R39, UR8, 0x2 ;  /* 0x00000008270c7c11 */ /* 0x001fe2000f8010ff */
[----:B------:R0:W-:Y:S01]  /*5410*/  STG.E desc[UR36][R14.64], R66 ;  /* 0x000000420e007986 */ /* 0x0001e2000c101924 */
[----:B------:R-:W-:Y:S02]  /*5420*/  IADD3 R27, R11, 0x10, RZ ;  /* 0x000000100b1b7810 */ /* 0x000fe40007ffe0ff */
[----:B------:R-:W-:Y:S02]  /*5430*/  LEA.HI.X R13, R39, UR9, R52, 0x2, P0 ;  /* 0x00000009270d7c11 */ /* 0x000fe400080f1434 */
[----:B------:R-:W-:-:S02]  /*5440*/  IADD3 R53, P0, R27, UR6, RZ ;  /* 0x000000061b357c10 */ /* 0x000fc4000ff1e0ff */
[----:B------:R-:W-:Y:S01]  /*5450*/  IADD3 R39, P2, R55, UR6, RZ ;  /* 0x0000000637277c10 */ /* 0x000fe2000ff5e0ff */
[----:B------:R2:W-:Y:S01]  /*5460*/  STG.E desc[UR36][R12.64], R63 ;  /* 0x0000003f0c007986 */ /* 0x0005e2000c101924 */
[----:B------:R-:W-:Y:S02]  /*5470*/  LEA.HI.X.SX32 R56, R27, UR7, 0x1, P0 ;  /* 0x000000071b387c11 */ /* 0x000fe400080f0eff */
[----:B------:R-:W-:Y:S02]  /*5480*/  LEA R52, P0, R53, UR8, 0x2 ;  /* 0x0000000835347c11 */ /* 0x000fe4000f8010ff */
[----:B------:R-:W-:Y:S02]  /*5490*/  IADD3 R27, P1, R41, UR6, RZ ;  /* 0x00000006291b7c10 */ /* 0x000fe4000ff3e0ff */
[----:B------:R-:W-:Y:S02]  /*54a0*/  LEA.HI.X R53, R53, UR9, R56, 0x2, P0 ;  /* 0x0000000935357c11 */ /* 0x000fe400080f1438 */
[----:B------:R-:W-:-:S02]  /*54b0*/  LEA.HI.X.SX32 R58, R41, UR7, 0x1, P1 ;  /* 0x00000007293a7c11 */ /* 0x000fc400088f0eff */
[----:B------:R-:W-:Y:S01]  /*54c0*/  LEA.HI.X.SX32 R56, R55, UR7, 0x1, P2 ;  /* 0x0000000737387c11 */ /* 0x000fe200090f0eff */
[----:B------:R3:W-:Y:S01]  /*54d0*/  STG.E desc[UR36][R52.64], R0 ;  /* 0x0000000034007986 */ /* 0x0007e2000c101924 */
[----:B-1----:R-:W-:Y:S02]  /*54e0*/  LEA R50, P0, R27, UR8, 0x2 ;  /* 0x000000081b327c11 */ /* 0x002fe4000f8010ff */
[----:B0-----:R-:W-:Y:S02]  /*54f0*/  LEA R14, P1, R39, UR8, 0x2 ;  /* 0x00000008270e7c11 */ /* 0x001fe4000f8210ff */
[----:B------:R-:W-:Y:S02]  /*5500*/  IADD3 R55, R11, 0x1c, RZ ;  /* 0x0000001c0b377810 */ /* 0x000fe40007ffe0ff */
[----:B------:R-:W-:Y:S02]  /*5510*/  LEA.HI.X R51, R27, UR9, R58, 0x2, P0 ;  /* 0x000000091b337c11 */ /* 0x000fe400080f143a */
[----:B------:R-:W-:Y:S01]  /*5520*/  LEA.HI.X R15, R39, UR9, R56, 0x2, P1 ;  /* 0x00000009270f7c11 */ /* 0x000fe200088f1438 */
[----:B------:R-:W-:Y:S01]  /*5530*/  VIADD R56, R11, 0x20 ;  /* 0x000000200b387836 */ /* 0x000fe20000000000 */
[----:B------:R-:W-:Y:S01]  /*5540*/  IADD3 R27, P0, R55, UR6, RZ ;  /* 0x00000006371b7c10 */ /* 0x000fe2000ff1e0ff */
[----:B------:R0:W-:Y:S01]  /*5550*/  STG.E desc[UR36][R50.64], R2 ;  /* 0x0000000232007986 */ /* 0x0001e2000c101924 */
[----:B------:R-:W-:-:S02]  /*5560*/  IADD3 R41, P2, R57, UR6, RZ ;  /* 0x0000000639297c10 */ /* 0x000fc4000ff5e0ff */
[----:B------:R-:W-:Y:S01]  /*5570*/  LEA.HI.X.SX32 R66, R55, UR7, 0x1, P0 ;  /* 0x0000000737427c11 */ /* 0x000fe200080f0eff */
[----:B------:R1:W-:Y:S01]  /*5580*/  STG.E desc[UR36][R14.64], R4 ;  /* 0x000000040e007986 */ /* 0x0003e2000c101924 */
[----:B------:R-:W-:Y:S02]  /*5590*/  LEA.HI.X.SX32 R60, R57, UR7, 0x1, P2 ;  /* 0x00000007393c7c11 */ /* 0x000fe400090f0eff */
[----:B------:R-:W-:Y:S02]  /*55a0*/  LEA R58, P0, R27, UR8, 0x2 ;  /* 0x000000081b3a7c11 */ /* 0x000fe4000f8010ff */
[----:B--2---:R-:W-:Y:S02]  /*55b0*/  LEA R12, P2, R41, UR8, 0x2 ;  /* 0x00000008290c7c11 */ /* 0x004fe4000f8410ff */
[----:B------:R-:W-:Y:S02]  /*55c0*/  IADD3 R39, P1, R56, UR6, RZ ;  /* 0x0000000638277c10 */ /* 0x000fe4000ff3e0ff */
[----:B---3--:R-:W-:-:S02]  /*55d0*/  IADD3 R0, R11, 0x28, RZ ;  /* 0x000000280b007810 */ /* 0x008fc40007ffe0ff */
[----:B------:R-:W-:Y:S01]  /*55e0*/  LEA.HI.X R59, R27, UR9, R66, 0x2, P0 ;  /* 0x000000091b3b7c11 */ /* 0x000fe200080f1442 */
[----:B------:R-:W-:Y:S01]  /*55f0*/  VIADD R27, R11, 0x2c ;  /* 0x0000002c0b1b7836 */ /* 0x000fe20000000000 */
[----:B------:R-:W-:Y:S02]  /*5600*/  LEA.HI.X R13, R41, UR9, R60, 0x2, P2 ;  /* 0x00000009290d7c11 */ /* 0x000fe400090f143c */
[----:B------:R-:W-:Y:S01]  /*5610*/  LEA.HI.X.SX32 R62, R56, UR7, 0x1, P1 ;  /* 0x00000007383e7c11 */ /* 0x000fe200088f0eff */
[----:B------:R2:W-:Y:S01]  /*5620*/  STG.E desc[UR36][R58.64], R6 ;  /* 0x000000063a007986 */ /* 0x0005e2000c101924 */
[C---:B------:R-:W-:Y:S02]  /*5630*/  IADD3 R41, P0, R0.reuse, UR6, RZ ;  /* 0x0000000600297c10 */ /* 0x040fe4000ff1e0ff */
[----:B------:R-:W-:Y:S02]  /*5640*/  LEA R56, P1, R39, UR8, 0x2 ;  /* 0x0000000827387c11 */ /* 0x000fe4000f8210ff */
[----:B0-----:R-:W-:-:S02]  /*5650*/  LEA.HI.X.SX32 R50, R0, UR7, 0x1, P0 ;  /* 0x0000000700327c11 */ /* 0x001fc400080f0eff */
[----:B------:R-:W-:Y:S02]  /*5660*/  LEA.HI.X R57, R39, UR9, R62, 0x2, P1 ;  /* 0x0000000927397c11 */ /* 0x000fe400088f143e */
[----:B------:R-:W-:Y:S02]  /*5670*/  LEA R52, P0, R41, UR8, 0x2 ;  /* 0x0000000829347c11 */ /* 0x000fe4000f8010ff */
[----:B------:R-:W-:Y:S01]  /*5680*/  IADD3 R39, R11, 0x30, RZ ;  /* 0x000000300b277810 */ /* 0x000fe20007ffe0ff */
[----:B------:R-:W-:Y:S01]  /*5690*/  STG.E desc[UR36][R56.64], R8 ;  /* 0x0000000838007986 */ /* 0x000fe2000c101924 */
[----:B------:R-:W-:Y:S02]  /*56a0*/  IADD3 R0, P1, R27, UR6, RZ ;  /* 0x000000061b007c10 */ /* 0x000fe4000ff3e0ff */
[----:B------:R-:W-:Y:S01]  /*56b0*/  LEA.HI.X R53, R41, UR9, R50, 0x2, P0 ;  /* 0x0000000929357c11 */ /* 0x000fe200080f1432 */
[----:B------:R0:W-:Y:S01]  /*56c0*/  STG.E desc[UR36][R12.64], R10 ;  /* 0x0000000a0c007986 */ /* 0x0001e2000c101924 */
[----:B------:R-:W-:-:S02]  /*56d0*/  IADD3 R2, P2, R39, UR6, RZ ;  /* 0x0000000627027c10 */ /* 0x000fc4000ff5e0ff */
[----:B------:R-:W-:Y:S01]  /*56e0*/  LEA.HI.X.SX32 R27, R27, UR7, 0x1, P1 ;  /* 0x000000071b1b7c11 */ /* 0x000fe200088f0eff */
[----:B------:R-:W-:Y:S01]  /*56f0*/  STG.E desc[UR36][R52.64], R16 ;  /* 0x0000001034007986 */ /* 0x000fe2000c101924 */
[----:B------:R-:W-:Y:S02]  /*5700*/  LEA R50, P0, R0, UR8, 0x2 ;  /* 0x0000000800327c11 */ /* 0x000fe4000f8010ff */
[----:B------:R-:W-:Y:S02]  /*5710*/  LEA.HI.X.SX32 R39, R39, UR7, 0x1, P2 ;  /* 0x0000000727277c11 */ /* 0x000fe400090f0eff */
[----:B-1----:R-:W-:Y:S02]  /*5720*/  LEA R14, P1, R2, UR8, 0x2 ;  /* 0x00000008020e7c11 */ /* 0x002fe4000f8210ff */
[----:B------:R-:W-:Y:S02]  /*5730*/  LEA.HI.X R51, R0, UR9, R27, 0x2, P0 ;  /* 0x0000000900337c11 */ /* 0x000fe400080f141b */
[----:B------:R-:W-:-:S02]  /*5740*/  IADD3 R27, R11, 0x34, RZ ;  /* 0x000000340b1b7810 */ /* 0x000fc40007ffe0ff */
[C---:B------:R-:W-:Y:S01]  /*5750*/  IADD3 R41, R11.reuse, 0x3c, RZ ;  /* 0x0000003c0b297810 */ /* 0x040fe20007ffe0ff */
[----:B------:R1:W-:Y:S01]  /*5760*/  STG.E desc[UR36][R50.64], R18 ;  /* 0x0000001232007986 */ /* 0x0003e2000c101924 */
[----:B------:R-:W-:Y:S01]  /*5770*/  LEA.HI.X R15, R2, UR9, R39, 0x2, P1 ;  /* 0x00000009020f7c11 */ /* 0x000fe200088f1427 */
[----:B------:R-:W-:Y:S01]  /*5780*/  VIADD R39, R11, 0x38 ;  /* 0x000000380b277836 */ /* 0x000fe20000000000 */
[----:B------:R-:W-:Y:S02]  /*5790*/  IADD3 R0, P0, R27, UR6, RZ ;  /* 0x000000061b007c10 */ /* 0x000fe4000ff1e0ff */
[----:B------:R-:W-:Y:S01]  /*57a0*/  IADD3 R4, P2, R41, UR6, RZ ;  /* 0x0000000629047c10 */ /* 0x000fe2000ff5e0ff */
[----:B------:R3:W-:Y:S01]  /*57b0*/  STG.E desc[UR36][R14.64], R20 ;  /* 0x000000140e007986 */ /* 0x0007e2000c101924 */
[----:B------:R-:W-:Y:S02]  /*57c0*/  LEA.HI.X.SX32 R27, R27, UR7, 0x1, P0 ;  /* 0x000000071b1b7c11 */ /* 0x000fe400080f0eff */
[----:B------:R-:W-:-:S02]  /*57d0*/  LEA.HI.X.SX32 R41, R41, UR7, 0x1, P2 ;  /* 0x0000000729297c11 */ /* 0x000fc400090f0eff */
[----:B------:R-:W-:Y:S02]  /*57e0*/  IADD3 R2, P1, R39, UR6, RZ ;  /* 0x0000000627027c10 */ /* 0x000fe4000ff3e0ff */
[----:B------:R-:W-:Y:S02]  /*57f0*/  LEA R62, P0, R0, UR8, 0x2 ;  /* 0x00000008003e7c11 */ /* 0x000fe4000f8010ff */
[----:B--2---:R-:W-:Y:S02]  /*5800*/  LEA R58, P2, R4, UR8, 0x2 ;  /* 0x00000008043a7c11 */ /* 0x004fe4000f8410ff */
[----:B------:R-:W-:Y:S02]  /*5810*/  IADD3 R6, R11, 0x40, RZ ;  /* 0x000000400b067810 */ /* 0x000fe40007ffe0ff */
[----:B------:R-:W-:Y:S02]  /*5820*/  LEA.HI.X.SX32 R39, R39, UR7, 0x1, P1 ;  /* 0x0000000727277c11 */ /* 0x000fe400088f0eff */
[----:B------:R-:W-:-:S02]  /*5830*/  LEA.HI.X R63, R0, UR9, R27, 0x2, P0 ;  /* 0x00000009003f7c11 */ /* 0x000fc400080f141b */
[----:B------:R-:W-:Y:S01]  /*5840*/  LEA.HI.X R59, R4, UR9, R41, 0x2, P2 ;  /* 0x00000009043b7c11 */ /* 0x000fe200090f1429 */
[C---:B------:R-:W-:Y:S01]  /*5850*/  VIADD R4, R11.reuse, 0x44 ;  /* 0x000000440b047836 */ /* 0x040fe20000000000 */
[----:B------:R-:W-:Y:S01]  /*5860*/  LEA R60, P1, R2, UR8, 0x2 ;  /* 0x00000008023c7c11 */ /* 0x000fe2000f8210ff */
[----:B------:R2:W-:Y:S01]  /*5870*/  STG.E desc[UR36][R62.64], R22 ;  /* 0x000000163e007986 */ /* 0x0005e2000c101924 */
[----:B0-----:R-:W-:Y:S02]  /*5880*/  IADD3 R10, P0, R6, UR6, RZ ;  /* 0x00000006060a7c10 */ /* 0x001fe4000ff1e0ff */
[----:B------:R-:W-:Y:S02]  /*5890*/  IADD3 R8, R11, 0x48, RZ ;  /* 0x000000480b087810 */ /* 0x000fe40007ffe0ff */
[----:B------:R-:W-:Y:S02]  /*58a0*/  LEA.HI.X R61, R2, UR9, R39, 0x2, P1 ;  /* 0x00000009023d7c11 */ /* 0x000fe400088f1427 */
[----:B------:R-:W-:-:S02]  /*58b0*/  LEA.HI.X.SX32 R13, R6, UR7, 0x1, P0 ;  /* 0x00000007060d7c11 */ /* 0x000fc400080f0eff */
[----:B------:R-:W-:Y:S01]  /*58c0*/  LEA R66, P0, R10, UR8, 0x2 ;  /* 0x000000080a427c11 */ /* 0x000fe2000f8010ff */
[----:B------:R0:W-:Y:S01]  /*58d0*/  STG.E desc[UR36][R60.64], R24 ;  /* 0x000000183c007986 */ /* 0x0001e2000c101924 */
[----:B------:R-:W-:Y:S02]  /*58e0*/  IADD3 R0, P1, R4, UR6, RZ ;  /* 0x0000000604007c10 */ /* 0x000fe4000ff3e0ff */
[----:B------:R-:W-:Y:S01]  /*58f0*/  IADD3 R2, P2, R8, UR6, RZ ;  /* 0x0000000608027c10 */ /* 0x000fe2000ff5e0ff */
[----:B------:R4:W-:Y:S01]  /*5900*/  STG.E desc[UR36][R58.64], R26 ;  /* 0x0000001a3a007986 */ /* 0x0009e2000c101924 */
[----:B------:R-:W-:Y:S02]  /*5910*/  LEA.HI.X R67, R10, UR9, R13, 0x2, P0 ;  /* 0x000000090a437c11 */ /* 0x000fe400080f140d */
[----:B------:R-:W-:Y:S02]  /*5920*/  LEA.HI.X.SX32 R27, R4, UR7, 0x1, P1 ;  /* 0x00000007041b7c11 */ /* 0x000fe400088f0eff */
[----:B------:R-:W-:Y:S01]  /*5930*/  LEA.HI.X.SX32 R13, R8, UR7, 0x1, P2 ;  /* 0x00000007080d7c11 */ /* 0x000fe200090f0eff */
[----:B------:R-:W-:Y:S01]  /*5940*/  VIADD R8, R11, 0x50 ;  /* 0x000000500b087836 */ /* 0x000fe20000000000 */
[----:B------:R-:W-:Y:S01]  /*5950*/  LEA R56, P0, R0, UR8, 0x2 ;  /* 0x0000000800387c11 */ /* 0x000fe2000f8010ff */
[----:B------:R5:W-:Y:S01]  /*5960*/  STG.E desc[UR36][R66.64], R28 ;  /* 0x0000001c42007986 */ /* 0x000be2000c101924 */
[----:B------:R-:W-:-:S02]  /*5970*/  LEA R12, P1, R2, UR8, 0x2 ;  /* 0x00000008020c7c11 */ /* 0x000fc4000f8210ff */
[C---:B------:R-:W-:Y:S02]  /*5980*/  IADD3 R6, R11.reuse, 0x4c, RZ ;  /* 0x0000004c0b067810 */ /* 0x040fe40007ffe0ff */
[----:B------:R-:W-:Y:S02]  /*5990*/  IADD3 R10, R11, 0x54, RZ ;  /* 0x000000540b0a7810 */ /* 0x000fe40007ffe0ff */
[----:B------:R-:W-:Y:S02]  /*59a0*/  LEA.HI.X R57, R0, UR9, R27, 0x2, P0 ;  /* 0x0000000900397c11 */ /* 0x000fe400080f141b */
[----:B------:R-:W-:Y:S02]  /*59b0*/  LEA.HI.X R13, R2, UR9, R13, 0x2, P1 ;  /* 0x00000009020d7c11 */ /* 0x000fe400088f140d */
[----:B------:R-:W-:Y:S01]  /*59c0*/  IADD3 R2, P0, R6, UR6, RZ ;  /* 0x0000000606027c10 */ /* 0x000fe2000ff1e0ff */
[----:B------:R5:W-:Y:S01]  /*59d0*/  STG.E desc[UR36][R56.64], R30 ;  /* 0x0000001e38007986 */ /* 0x000be2000c101924 */
[----:B------:R-:W-:-:S02]  /*59e0*/  IADD3 R4, P2, R10, UR6, RZ ;  /* 0x000000060a047c10 */ /* 0x000fc4000ff5e0ff */
[----:B------:R-:W-:Y:S01]  /*59f0*/  LEA.HI.X.SX32 R41, R6, UR7, 0x1, P0 ;  /* 0x0000000706297c11 */ /* 0x000fe200080f0eff */
[----:B------:R5:W-:Y:S01]  /*5a00*/  STG.E desc[UR36][R12.64], R32 ;  /* 0x000000200c007986 */ /* 0x000be2000c101924 */
[----:B------:R-:W-:Y:S02]  /*5a10*/  LEA.HI.X.SX32 R27, R10, UR7, 0x1, P2 ;  /* 0x000000070a1b7c11 */ /* 0x000fe400090f0eff */
[----:B------:R-:W-:Y:S02]  /*5a20*/  IADD3 R0, P1, R8, UR6, RZ ;  /* 0x0000000608007c10 */ /* 0x000fe4000ff3e0ff */
[----:B------:R-:W-:Y:S02]  /*5a30*/  LEA R70, P0, R2, UR8, 0x2 ;  /* 0x0000000802467c11 */ /* 0x000fe4000f8010ff */
[----:B-1----:R-:W-:Y:S02]  /*5a40*/  LEA R50, P2, R4, UR8, 0x2 ;  /* 0x0000000804327c11 */ /* 0x002fe4000f8410ff */
[----:B------:R-:W-:-:S02]  /*5a50*/  IADD3 R6, R11, 0x58, RZ ;  /* 0x000000580b067810 */ /* 0x000fc40007ffe0ff */
[----:B------:R-:W-:Y:S02]  /*5a60*/  LEA.HI.X.SX32 R39, R8, UR7, 0x1, P1 ;  /* 0x0000000708277c11 */ /* 0x000fe400088f0eff */
[----:B------:R-:W-:Y:S02]  /*5a70*/  LEA.HI.X R71, R2, UR9, R41, 0x2, P0 ;  /* 0x0000000902477c11 */ /* 0x000fe400080f1429 */
[----:B------:R-:W-:Y:S01]  /*5a80*/  LEA.HI.X R51, R4, UR9, R27, 0x2, P2 ;  /* 0x0000000904337c11 */ /* 0x000fe200090f141b */
[C---:B------:R-:W-:Y:S01]  /*5a90*/  VIADD R4, R11.reuse, 0x5c ;  /* 0x0000005c0b047836 */ /* 0x040fe20000000000 */
[----:B------:R-:W-:Y:S01]  /*5aa0*/  LEA R52, P1, R0, UR8, 0x2 ;  /* 0x0000000800347c11 */ /* 0x000fe2000f8210ff */
[----:B------:R1:W-:Y:S01]  /*5ab0*/  STG.E desc[UR36][R70.64], R34 ;  /* 0x0000002246007986 */ /* 0x0003e2000c101924 */
[----:B------:R-:W-:Y:S02]  /*5ac0*/  IADD3 R10, P0, R6, UR6, RZ ;  /* 0x00000006060a7c10 */ /* 0x000fe4000ff1e0ff */
[----:B------:R-:W-:-:S02]  /*5ad0*/  IADD3 R8, R11, 0x60, RZ ;  /* 0x000000600b087810 */ /* 0x000fc40007ffe0ff */
[----:B------:R-:W-:Y:S02]  /*5ae0*/  LEA.HI.X R53, R0, UR9, R39, 0x2, P1 ;  /* 0x0000000900357c11 */ /* 0x000fe400088f1427 */
[----:B---3--:R-:W-:Y:S02]  /*5af0*/  LEA.HI.X.SX32 R15, R6, UR7, 0x1, P0 ;  /* 0x00000007060f7c11 */ /* 0x008fe400080f0eff */
[----:B------:R-:W-:Y:S01]  /*5b00*/  LEA R72, P0, R10, UR8, 0x2 ;  /* 0x000000080a487c11 */ /* 0x000fe2000f8010ff */
[----:B------:R3:W-:Y:S01]  /*5b10*/  STG.E desc[UR36][R52.64], R36 ;  /* 0x0000002434007986 */ /* 0x0007e2000c101924 */
[----:B------:R-:W-:Y:S02]  /*5b20*/  IADD3 R0, P1, R4, UR6, RZ ;  /* 0x0000000604007c10 */ /* 0x000fe4000ff3e0ff */
[----:B------:R-:W-:Y:S01]  /*5b30*/  IADD3 R2, P2, R8, UR6, RZ ;  /* 0x0000000608027c10 */ /* 0x000fe2000ff5e0ff */
[----:B------:R3:W-:Y:S01]  /*5b40*/  STG.E desc[UR36][R50.64], R38 ;  /* 0x0000002632007986 */ /* 0x0007e2000c101924 */
[----:B------:R-:W-:-:S02]  /*5b50*/  LEA.HI.X R73, R10, UR9, R15, 0x2, P0 ;  /* 0x000000090a497c11 */ /* 0x000fc400080f140f */
[----:B------:R-:W-:Y:S02]  /*5b60*/  LEA.HI.X.SX32 R27, R4, UR7, 0x1, P1 ;  /* 0x00000007041b7c11 */ /* 0x000fe400088f0eff */
[----:B------:R-:W-:Y:S01]  /*5b70*/  LEA.HI.X.SX32 R15, R8, UR7, 0x1, P2 ;  /* 0x00000007080f7c11 */ /* 0x000fe200090f0eff */
[C---:B------:R-:W-:Y:S01]  /*5b80*/  VIADD R8, R11.reuse, 0x68 ;  /* 0x000000680b087836 */ /* 0x040fe20000000000 */
[----:B--2---:R-:W-:Y:S01]  /*5b90*/  LEA R62, P0, R0, UR8, 0x2 ;  /* 0x00000008003e7c11 */ /* 0x004fe2000f8010ff */
[----:B------:R-:W-:Y:S01]  /*5ba0*/  STG.E desc[UR36][R72.64], R40 ;  /* 0x0000002848007986 */ /* 0x000fe2000c101924 */
[----:B------:R-:W-:Y:S02]  /*5bb0*/  LEA R14, P1, R2, UR8, 0x2 ;  /* 0x00000008020e7c11 */ /* 0x000fe4000f8210ff */
[C---:B------:R-:W-:Y:S02]  /*5bc0*/  IADD3 R6, R11.reuse, 0x64, RZ ;  /* 0x000000640b067810 */ /* 0x040fe40007ffe0ff */
[----:B------:R-:W-:-:S02]  /*5bd0*/  IADD3 R10, R11, 0x6c, RZ ;  /* 0x0000006c0b0a7810 */ /* 0x000fc40007ffe0ff */
[----:B------:R-:W-:Y:S02]  /*5be0*/  LEA.HI.X R63, R0, UR9, R27, 0x2, P0 ;  /* 0x00000009003f7c11 */ /* 0x000fe400080f141b */
[----:B------:R-:W-:Y:S02]  /*5bf0*/  LEA.HI.X R15, R2, UR9, R15, 0x2, P1 ;  /* 0x00000009020f7c11 */ /* 0x000fe400088f140f */
[----:B------:R-:W-:Y:S01]  /*5c00*/  IADD3 R2, P0, R6, UR6, RZ ;  /* 0x0000000606027c10 */ /* 0x000fe2000ff1e0ff */
[----:B------:R2:W-:Y:S01]  /*5c10*/  STG.E desc[UR36][R62.64], R42 ;  /* 0x0000002a3e007986 */ /* 0x0005e2000c101924 */
[----:B------:R-:W-:Y:S02]  /*5c20*/  IADD3 R4, P2, R10, UR6, RZ ;  /* 0x000000060a047c10 */ /* 0x000fe4000ff5e0ff */
[----:B------:R-:W-:Y:S01]  /*5c30*/  IADD3 R0, P1, R8, UR6, RZ ;  /* 0x0000000608007c10 */ /* 0x000fe2000ff3e0ff */
[----:B------:R2:W-:Y:S01]  /*5c40*/  STG.E desc[UR36][R14.64], R43 ;  /* 0x0000002b0e007986 */ /* 0x0005e2000c101924 */
[----:B------:R-:W-:-:S02]  /*5c50*/  LEA.HI.X.SX32 R41, R6, UR7, 0x1, P0 ;  /* 0x0000000706297c11 */ /* 0x000fc400080f0eff */
[----:B------:R-:W-:Y:S02]  /*5c60*/  LEA.HI.X.SX32 R27, R10, UR7, 0x1, P2 ;  /* 0x000000070a1b7c11 */ /* 0x000fe400090f0eff */
[----:B0-----:R-:W-:Y:S02]  /*5c70*/  LEA R60, P0, R2, UR8, 0x2 ;  /* 0x00000008023c7c11 */ /* 0x001fe4000f8010ff */
[----:B----4-:R-:W-:Y:S02]  /*5c80*/  LEA R26, P2, R4, UR8, 0x2 ;  /* 0x00000008041a7c11 */ /* 0x010fe4000f8410ff */
[----:B------:R-:W-:Y:S02]  /*5c90*/  IADD3 R6, R11, 0x70, RZ ;  /* 0x000000700b067810 */ /* 0x000fe40007ffe0ff */
[----:B------:R-:W-:Y:S02]  /*5ca0*/  LEA.HI.X.SX32 R39, R8, UR7, 0x1, P1 ;  /* 0x0000000708277c11 */ /* 0x000fe400088f0eff */
[----:B------:R-:W-:-:S02]  /*5cb0*/  LEA R58, P1, R0, UR8, 0x2 ;  /* 0x00000008003a7c11 */ /* 0x000fc4000f8210ff */
[----:B------:R-:W-:Y:S02]  /*5cc0*/  LEA.HI.X R61, R2, UR9, R41, 0x2, P0 ;  /* 0x00000009023d7c11 */ /* 0x000fe400080f1429 */
[----:B------:R-:W-:Y:S01]  /*5cd0*/  LEA.HI.X R27, R4, UR9, R27, 0x2, P2 ;  /* 0x00000009041b7c11 */ /* 0x000fe200090f141b */
[C---:B------:R-:W-:Y:S01]  /*5ce0*/  VIADD R4, R11.reuse, 0x74 ;  /* 0x000000740b047836 */ /* 0x040fe20000000000 */
[----:B------:R-:W-:Y:S01]  /*5cf0*/  IADD3 R10, P0, R6, UR6, RZ ;  /* 0x00000006060a7c10 */ /* 0x000fe2000ff1e0ff */
[----:B------:R0:W-:Y:S01]  /*5d00*/  STG.E desc[UR36][R60.64], R44 ;  /* 0x0000002c3c007986 */ /* 0x0001e2000c101924 */
[----:B------:R-:W-:Y:S02]  /*5d10*/  LEA.HI.X R59, R0, UR9, R39, 0x2, P1 ;  /* 0x00000009003b7c11 */ /* 0x000fe400088f1427 */
[----:B------:R-:W-:Y:S02]  /*5d20*/  LEA.HI.X.SX32 R39, R6, UR7, 0x1, P0 ;  /* 0x0000000706277c11 */ /* 0x000fe400080f0eff */
[----:B-----5:R-:W-:Y:S01]  /*5d30*/  LEA R66, P0, R10, UR8, 0x2 ;  /* 0x000000080a427c11 */ /* 0x020fe2000f8010ff */
[----:B------:R4:W-:Y:S01]  /*5d40*/  STG.E desc[UR36][R58.64], R45 ;  /* 0x0000002d3a007986 */ /* 0x0009e2000c101924 */
[----:B------:R-:W-:-:S02]  /*5d50*/  IADD3 R8, R11, 0x78, RZ ;  /* 0x000000780b087810 */ /* 0x000fc40007ffe0ff */
[----:B------:R-:W-:Y:S01]  /*5d60*/  IADD3 R0, P1, R4, UR6, RZ ;  /* 0x0000000604007c10 */ /* 0x000fe2000ff3e0ff */
[----:B------:R5:W-:Y:S01]  /*5d70*/  STG.E desc[UR36][R26.64], R46 ;  /* 0x0000002e1a007986 */ /* 0x000be2000c101924 */
[----:B------:R-:W-:Y:S02]  /*5d80*/  LEA.HI.X R67, R10, UR9, R39, 0x2, P0 ;  /* 0x000000090a437c11 */ /* 0x000fe400080f1427 */
[----:B------:R-:W-:Y:S02]  /*5d90*/  IADD3 R2, P2, R8, UR6, RZ ;  /* 0x0000000608027c10 */ /* 0x000fe4000ff5e0ff */
[----:B------:R-:W-:Y:S01]  /*5da0*/  LEA.HI.X.SX32 R41, R4, UR7, 0x1, P1 ;  /* 0x0000000704297c11 */ /* 0x000fe200088f0eff */
[----:B------:R5:W-:Y:S01]  /*5db0*/  STG.E desc[UR36][R66.64], R47 ;  /* 0x0000002f42007986 */ /* 0x000be2000c101924 */
[----:B------:R-:W-:Y:S02]  /*5dc0*/  LEA R56, P0, R0, UR8, 0x2 ;  /* 0x0000000800387c11 */ /* 0x000fe4000f8010ff */
[----:B------:R-:W-:-:S02]  /*5dd0*/  IADD3 R6, R11, 0x7c, RZ ;  /* 0x0000007c0b067810 */ /* 0x000fc40007ffe0ff */
[C---:B------:R-:W-:Y:S02]  /*5de0*/  IADD3 R10, R11.reuse, 0x84, RZ ;  /* 0x000000840b0a7810 */ /* 0x040fe40007ffe0ff */
[----:B------:R-:W-:Y:S01]  /*5df0*/  LEA.HI.X.SX32 R39, R8, UR7, 0x1, P2 ;  /* 0x0000000708277c11 */ /* 0x000fe200090f0eff */
[----:B------:R-:W-:Y:S01]  /*5e00*/  VIADD R8, R11, 0x80 ;  /* 0x000000800b087836 */ /* 0x000fe20000000000 */
[----:B------:R-:W-:Y:S02]  /*5e10*/  LEA R12, P1, R2, UR8, 0x2 ;  /* 0x00000008020c7c11 */ /* 0x000fe4000f8210ff */
[----:B------:R-:W-:Y:S02]  /*5e20*/  LEA.HI.X R57, R0, UR9, R41, 0x2, P0 ;  /* 0x0000000900397c11 */ /* 0x000fe400080f1429 */
[----:B------:R-:W-:Y:S02]  /*5e30*/  IADD3 R0, P0, R6, UR6, RZ ;  /* 0x0000000606007c10 */ /* 0x000fe4000ff1e0ff */
[----:B------:R-:W-:Y:S01]  /*5e40*/  IADD3 R4, P2, R10, UR6, RZ ;  /* 0x000000060a047c10 */ /* 0x000fe2000ff5e0ff */
[----:B------:R-:W-:Y:S01]  /*5e50*/  STG.E desc[UR36][R56.64], R48 ;  /* 0x0000003038007986 */ /* 0x000fe2000c101924 */
[----:B------:R-:W-:-:S02]  /*5e60*/  LEA.HI.X R13, R2, UR9, R39, 0x2, P1 ;  /* 0x00000009020d7c11 */ /* 0x000fc400088f1427 */
[----:B------:R-:W-:Y:S02]  /*5e70*/  LEA.HI.X.SX32 R55, R6, UR7, 0x1, P0 ;  /* 0x0000000706377c11 */ /* 0x000fe400080f0eff */
[----:B------:R-:W-:Y:S01]  /*5e80*/  LEA.HI.X.SX32 R39, R10, UR7, 0x1, P2 ;  /* 0x000000070a277c11 */ /* 0x000fe200090f0eff */
[----:B------:R-:W-:Y:S01]  /*5e90*/  STG.E desc[UR36][R12.64], R49 ;  /* 0x000000310c007986 */ /* 0x000fe2000c101924 */
        /* <DEDUP_REMOVED lines=9> */
[----:B------:R-:W-:Y:S01]  /*5f30*/  STG.E desc[UR36][R76.64], R3 ;  /* 0x000000034c007986 */ /* 0x000fe2000c101924 */
[----:B------:R-:W-:Y:S02]  /*5f40*/  IADD3 R10, P0, R6, UR6, RZ ;  /* 0x00000006060a7c10 */ /* 0x000fe4000ff1e0ff */
[----:B------:R-:W-:-:S02]  /*5f50*/  IADD3 R8, R11, 0x90, RZ ;  /* 0x000000900b087810 */ /* 0x000fc40007ffe0ff */
[----:B------:R-:W-:Y:S02]  /*5f60*/  LEA.HI.X R75, R2, UR9, R41, 0x2, P1 ;  /* 0x00000009024b7c11 */ /* 0x000fe400088f1429 */
[----:B------:R-:W-:Y:S02]  /*5f70*/  LEA.HI.X.SX32 R39, R6, UR7, 0x1, P0 ;  /* 0x0000000706277c11 */ /* 0x000fe400080f0eff */
[----:B---3--:R-:W-:Y:S01]  /*5f80*/  LEA R52, P0, R10, UR8, 0x2 ;  /* 0x000000080a347c11 */ /* 0x008fe2000f8010ff */
[----:B------:R-:W-:Y:S01]  /*5f90*/  STG.E desc[UR36][R74.64], R7 ;  /* 0x000000074a007986 */ /* 0x000fe2000c101924 */
[----:B------:R-:W-:Y:S02]  /*5fa0*/  IADD3 R0, P1, R4, UR6, RZ ;  /* 0x0000000604007c10 */ /* 0x000fe4000ff3e0ff */
[----:B------:R-:W-:Y:S01]  /*5fb0*/  IADD3 R2, P2, R8, UR6, RZ ;  /* 0x0000000608027c10 */ /* 0x000fe2000ff5e0ff */
[----:B------:R-:W-:Y:S01]  /*5fc0*/  STG.E desc[UR36][R70.64], R25 ;  /* 0x0000001946007986 */ /* 0x000fe2000c101924 */
[----:B------:R-:W-:-:S02]  /*5fd0*/  LEA.HI.X R53, R10, UR9, R39, 0x2, P0 ;  /* 0x000000090a357c11 */ /* 0x000fc400080f1427 */
[----:B------:R-:W-:Y:S02]  /*5fe0*/  LEA.HI.X.SX32 R41, R4, UR7, 0x1, P1 ;  /* 0x0000000704297c11 */ /* 0x000fe400088f0eff */
[----:B------:R-:W-:Y:S01]  /*5ff0*/  LEA.HI.X.SX32 R39, R8, UR7, 0x1, P2 ;  /* 0x0000000708277c11 */ /* 0x000fe200090f0eff */
[----:B------:R-:W-:Y:S01]  /*6000*/  STG.E desc[UR36][R52.64], R19 ;  /* 0x0000001334007986 */ /* 0x000fe2000c101924 */
[----:B------:R-:W-:Y:S02]  /*6010*/  LEA R38, P1, R2, UR8, 0x2 ;  /* 0x0000000802267c11 */ /* 0x000fe4000f8210ff */
[----:B------:R-:W-:Y:S02]  /*6020*/  LEA R50, P0, R0, UR8, 0x2 ;  /* 0x0000000800327c11 */ /* 0x000fe4000f8010ff */
[----:B------:R-:W-:Y:S01]  /*6030*/  LEA.HI.X R39, R2, UR9, R39, 0x2, P1 ;  /* 0x0000000902277c11 */ /* 0x000fe200088f1427 */
[----:B------:R-:W-:Y:S01]  /*6040*/  VIADD R2, R11, 0x98 ;  /* 0x000000980b027836 */ /* 0x000fe20000000000 */
[----:B------:R-:W-:-:S02]  /*6050*/  LEA.HI.X R51, R0, UR9, R41, 0x2, P0 ;  /* 0x0000000900337c11 */ /* 0x000fc400080f1429 */
[C---:B------:R-:W-:Y:S02]  /*6060*/  IADD3 R0, R11.reuse, 0x94, RZ ;  /* 0x000000940b007810 */ /* 0x040fe40007ffe0ff */
[----:B------:R-:W-:Y:S01]  /*6070*/  IADD3 R8, P1, R2, UR6, RZ ;  /* 0x0000000602087c10 */ /* 0x000fe2000ff3e0ff */
[----:B------:R-:W-:Y:S01]  /*6080*/  STG.E desc[UR36][R50.64], R54 ;  /* 0x0000003632007986 */ /* 0x000fe2000c101924 */
[C---:B------:R-:W-:Y:S02]  /*6090*/  IADD3 R10, P0, R0.reuse, UR6, RZ ;  /* 0x00000006000a7c10 */ /* 0x040fe4000ff1e0ff */
[----:B------:R-:W-:Y:S01]  /*60a0*/  IADD3 R4, R11, 0x9c, RZ ;  /* 0x0000009c0b047810 */ /* 0x000fe20007ffe0ff */
[----:B------:R-:W-:Y:S01]  /*60b0*/  STG.E desc[UR36][R38.64], R64 ;  /* 0x0000004026007986 */ /* 0x000fe2000c101924 */
[----:B------:R-:W-:Y:S02]  /*60c0*/  LEA.HI.X.SX32 R55, R0, UR7, 0x1, P0 ;  /* 0x0000000700377c11 */ /* 0x000fe400080f0eff */
[----:B------:R-:W-:-:S02]  /*60d0*/  LEA.HI.X.SX32 R41, R2, UR7, 0x1, P1 ;  /* 0x0000000702297c11 */ /* 0x000fc400088f0eff */
[----:B--2---:R-:W-:Y:S02]  /*60e0*/  LEA R62, P0, R10, UR8, 0x2 ;  /* 0x000000080a3e7c11 */ /* 0x004fe4000f8010ff */
[----:B------:R-:W-:Y:S02]  /*60f0*/  LEA R42, P1, R8, UR8, 0x2 ;  /* 0x00000008082a7c11 */ /* 0x000fe4000f8210ff */
[----:B------:R-:W-:Y:S02]  /*6100*/  IADD3 R0, P2, R4, UR6, RZ ;  /* 0x0000000604007c10 */ /* 0x000fe4000ff5e0ff */
[----:B------:R-:W-:Y:S02]  /*6110*/  IADD3 R6, R11, 0xa0, RZ ;  /* 0x000000a00b067810 */ /* 0x000fe40007ffe0ff */
[----:B------:R-:W-:Y:S02]  /*6120*/  LEA.HI.X R63, R10, UR9, R55, 0x2, P0 ;  /* 0x000000090a3f7c11 */ /* 0x000fe400080f1437 */
[----:B------:R-:W-:-:S02]  /*6130*/  LEA.HI.X R43, R8, UR9, R41, 0x2, P1 ;  /* 0x00000009082b7c11 */ /* 0x000fc400088f1429 */
[----:B------:R-:W-:Y:S01]  /*6140*/  LEA.HI.X.SX32 R41, R4, UR7, 0x1, P2 ;  /* 0x0000000704297c11 */ /* 0x000fe200090f0eff */
[----:B------:R-:W-:Y:S01]  /*6150*/  STG.E desc[UR36][R62.64], R9 ;  /* 0x000000093e007986 */ /* 0x000fe2000c101924 */
[----:B------:R-:W-:Y:S02]  /*6160*/  LEA R40, P0, R0, UR8, 0x2 ;  /* 0x0000000800287c11 */ /* 0x000fe4000f8010ff */
[----:B------:R-:W-:Y:S01]  /*6170*/  IADD3 R2, P3, R6, UR6, RZ ;  /* 0x0000000606027c10 */ /* 0x000fe2000ff7e0ff */
[----:B------:R-:W-:Y:S01]  /*6180*/  STG.E desc[UR36][R42.64], R5 ;  /* 0x000000052a007986 */ /* 0x000fe2000c101924 */
[----:B------:R-:W-:Y:S01]  /*6190*/  LEA.HI.X R41, R0, UR9, R41, 0x2, P0 ;  /* 0x0000000900297c11 */ /* 0x000fe200080f1429 */
[C---:B------:R-:W-:Y:S01]  /*61a0*/  VIADD R0, R11.reuse, 0xa4 ;  /* 0x000000a40b007836 */ /* 0x040fe20000000000 */
[----:B------:R-:W-:Y:S01]  /*61b0*/  LEA.HI.X.SX32 R15, R6, UR7, 0x1, P3 ;  /* 0x00000007060f7c11 */ /* 0x000fe200098f0eff */
[----:B------:R-:W-:Y:S01]  /*61c0*/  VIADD R6, R11, 0xb0 ;  /* 0x000000b00b067836 */ /* 0x000fe20000000000 */
[----:B------:R-:W-:Y:S01]  /*61d0*/  LEA R14, P1, R2, UR8, 0x2 ;  /* 0x00000008020e7c11 */ /* 0x000fe2000f8210ff */
[----:B------:R-:W-:Y:S01]  /*61e0*/  STG.E desc[UR36][R40.64], R21 ;  /* 0x0000001528007986 */ /* 0x000fe2000c101924 */
[----:B------:R-:W-:-:S02]  /*61f0*/  IADD3 R10, P0, R0, UR6, RZ ;  /* 0x00000006000a7c10 */ /* 0x000fc4000ff1e0ff */
[----:B------:R-:W-:Y:S02]  /*6200*/  LEA.HI.X R15, R2, UR9, R15, 0x2, P1 ;  /* 0x00000009020f7c11 */ /* 0x000fe400088f140f */
[C---:B------:R-:W-:Y:S02]  /*6210*/  IADD3 R2, R11.reuse, 0xa8, RZ ;  /* 0x000000a80b027810 */ /* 0x040fe40007ffe0ff */
[----:B------:R-:W-:Y:S01]  /*6220*/  IADD3 R4, R11, 0xac, RZ ;  /* 0x000000ac0b047810 */ /* 0x000fe20007ffe0ff */
[----:B------:R-:W-:Y:S01]  /*6230*/  STG.E desc[UR36][R14.64], R68 ;  /* 0x000000440e007986 */ /* 0x000fe2000c101924 */
[----:B0-----:R-:W-:Y:S02]  /*6240*/  LEA.HI.X.SX32 R61, R0, UR7, 0x1, P0 ;  /* 0x00000007003d7c11 */ /* 0x001fe400080f0eff */
[----:B------:R-:W-:Y:S02]  /*6250*/  IADD3 R8, P1, R2, UR6, RZ ;  /* 0x0000000602087c10 */ /* 0x000fe4000ff3e0ff */
[----:B------:R-:W-:-:S02]  /*6260*/  LEA R60, P0, R10, UR8, 0x2 ;  /* 0x000000080a3c7c11 */ /* 0x000fc4000f8010ff */
[----:B------:R-:W-:Y:S02]  /*6270*/  IADD3 R0, P2, R4, UR6, RZ ;  /* 0x0000000604007c10 */ /* 0x000fe4000ff5e0ff */
[----:B------:R-:W-:Y:S02]  /*6280*/  LEA.HI.X.SX32 R55, R2, UR7, 0x1, P1 ;  /* 0x0000000702377c11 */ /* 0x000fe400088f0eff */
[----:B------:R-:W-:Y:S02]  /*6290*/  LEA.HI.X R61, R10, UR9, R61, 0x2, P0 ;  /* 0x000000090a3d7c11 */ /* 0x000fe400080f143d */
[----:B----4-:R-:W-:Y:S02]  /*62a0*/  LEA R58, P1, R8, UR8, 0x2 ;  /* 0x00000008083a7c11 */ /* 0x010fe4000f8210ff */
[----:B------:R-:W-:Y:S01]  /*62b0*/  LEA.HI.X.SX32 R45, R4, UR7, 0x1, P2 ;  /* 0x00000007042d7c11 */ /* 0x000fe200090f0eff */
[----:B------:R-:W-:Y:S01]  /*62c0*/  STG.E desc[UR36][R60.64], R17 ;  /* 0x000000113c007986 */ /* 0x000fe2000c101924 */
[----:B------:R-:W-:-:S02]  /*62d0*/  LEA R44, P0, R0, UR8, 0x2 ;  /* 0x00000008002c7c11 */ /* 0x000fc4000f8010ff */
[----:B------:R-:W-:Y:S02]  /*62e0*/  IADD3 R2, P3, R6, UR6, RZ ;  /* 0x0000000606027c10 */ /* 0x000fe4000ff7e0ff */
[----:B------:R-:W-:Y:S02]  /*62f0*/  IADD3 R4, R11, 0xb4, RZ ;  /* 0x000000b40b047810 */ /* 0x000fe40007ffe0ff */
[----:B------:R-:W-:Y:S02]  /*6300*/  LEA.HI.X R59, R8, UR9, R55, 0x2, P1 ;  /* 0x00000009083b7c11 */ /* 0x000fe400088f1437 */
[----:B------:R-:W-:Y:S02]  /*6310*/  LEA.HI.X R45, R0, UR9, R45, 0x2, P0 ;  /* 0x00000009002d7c11 */ /* 0x000fe400080f142d */
[----:B-----5:R-:W-:Y:S01]  /*6320*/  LEA.HI.X.SX32 R27, R6, UR7, 0x1, P3 ;  /* 0x00000007061b7c11 */ /* 0x020fe200098f0eff */
[----:B------:R-:W-:Y:S01]  /*6330*/  STG.E desc[UR36][R58.64], R23 ;  /* 0x000000173a007986 */ /* 0x000fe2000c101924 */
[----:B------:R-:W-:-:S02]  /*6340*/  IADD3 R8, P0, R4, UR6, RZ ;  /* 0x0000000604087c10 */ /* 0x000fc4000ff1e0ff */
[----:B------:R-:W-:Y:S01]  /*6350*/  LEA R26, P1, R2, UR8, 0x2 ;  /* 0x00000008021a7c11 */ /* 0x000fe2000f8210ff */
[----:B------:R-:W-:Y:S01]  /*6360*/  STG.E desc[UR36][R44.64], R29 ;  /* 0x0000001d2c007986 */ /* 0x000fe2000c101924 */
[C---:B------:R-:W-:Y:S01]  /*6370*/  IADD3 R6, R11.reuse, 0xb8, RZ ;  /* 0x000000b80b067810 */ /* 0x040fe20007ffe0ff */
[----:B------:R-:W-:Y:S01]  /*6380*/  VIADD R11, R11, 0xbc ;  /* 0x000000bc0b0b7836 */ /* 0x000fe20000000000 */
[----:B------:R-:W-:Y:S02]  /*6390*/  LEA.HI.X.SX32 R47, R4, UR7, 0x1, P0 ;  /* 0x00000007042f7c11 */ /* 0x000fe400080f0eff */
[----:B------:R-:W-:Y:S02]  /*63a0*/  LEA.HI.X R27, R2, UR9, R27, 0x2, P1 ;  /* 0x00000009021b7c11 */ /* 0x000fe400088f141b */
[----:B------:R-:W-:Y:S02]  /*63b0*/  LEA R66, P0, R8, UR8, 0x2 ;  /* 0x0000000808427c11 */ /* 0x000fe4000f8010ff */
[----:B------:R-:W-:Y:S01]  /*63c0*/  IADD3 R0, P1, R6, UR6, RZ ;  /* 0x0000000606007c10 */ /* 0x000fe2000ff3e0ff */
[----:B------:R-:W-:Y:S01]  /*63d0*/  STG.E desc[UR36][R26.64], R31 ;  /* 0x0000001f1a007986 */ /* 0x000fe2000c101924 */
[----:B------:R-:W-:-:S02]  /*63e0*/  IADD3 R2, P2, R11, UR6, RZ ;  /* 0x000000060b027c10 */ /* 0x000fc4000ff5e0ff */
[----:B------:R-:W-:Y:S02]  /*63f0*/  LEA.HI.X R67, R8, UR9, R47, 0x2, P0 ;  /* 0x0000000908437c11 */ /* 0x000fe400080f142f */
[----:B------:R-:W-:Y:S02]  /*6400*/  LEA.HI.X.SX32 R47, R6, UR7, 0x1, P1 ;  /* 0x00000007062f7c11 */ /* 0x000fe400088f0eff */
[----:B------:R-:W-:Y:S01]  /*6410*/  LEA R46, P0, R0, UR8, 0x2 ;  /* 0x00000008002e7c11 */ /* 0x000fe2000f8010ff */
[----:B------:R-:W-:Y:S01]  /*6420*/  STG.E desc[UR36][R66.64], R33 ;  /* 0x0000002142007986 */ /* 0x000fe2000c101924 */
[----:B------:R-:W-:Y:S02]  /*6430*/  LEA.HI.X.SX32 R11, R11, UR7, 0x1, P2 ;  /* 0x000000070b0b7c11 */ /* 0x000fe400090f0eff */
[----:B------:R-:W-:Y:S02]  /*6440*/  LEA R10, P1, R2, UR8, 0x2 ;  /* 0x00000008020a7c11 */ /* 0x000fe4000f8210ff */
[----:B------:R-:W-:-:S02]  /*6450*/  LEA.HI.X R47, R0, UR9, R47, 0x2, P0 ;  /* 0x00000009002f7c11 */ /* 0x000fc400080f142f */
[----:B------:R-:W-:-:S03]  /*6460*/  LEA.HI.X R11, R2, UR9, R11, 0x2, P1 ;  /* 0x00000009020b7c11 */ /* 0x000fc600088f140b */
[----:B------:R-:W-:Y:S04]  /*6470*/  STG.E desc[UR36][R46.64], R37 ;  /* 0x000000252e007986 */ /* 0x000fe8000c101924 */
[----:B------:R-:W-:Y:S01]  /*6480*/  STG.E desc[UR36][R10.64], R35 ;  /* 0x000000230a007986 */ /* 0x000fe2000c101924 */
[----:B------:R-:W-:Y:S05]  /*6490*/  EXIT ;  /* 0x000000000000794d */ /* 0x000fea0003800000 */
.L_x_5839:
        /* <DEDUP_REMOVED lines=16> */
.L_x_5864:
        /* <DEDUP_REMOVED lines=16> */
.L_x_5875:
[----:B------:R-:W-:Y:S05]  /*66a0*/  EXIT ;  /* 0x000000000000794d */ /* 0x000fea0003800000 */
.L_x_5841:
[----:B------:R-:W-:Y:S01]  /*66b0*/  HFMA2.MMA R12, -RZ, RZ, 0, 9.5367431640625e-07 ;  /* 0x00000010ff0c7435 */ /* 0x000fe200000001ff */
[----:B------:R-:W-:Y:S01]  /*66c0*/  MOV R11, 0x1f ;  /* 0x0000001f000b7802 */ /* 0x000fe20000000f00 */
[----:B------:R-:W-:Y:S02]  /*66d0*/  IMAD.MOV.U32 R15, RZ, RZ, -0x1 ;  /* 0xffffffffff0f7424 */ /* 0x000fe400078e00ff */
[----:B------:R-:W-:-:S07]  /*66e0*/  IMAD.MOV.U32 R2, RZ, RZ, -0x800001 ;  /* 0xff7fffffff027424 */ /* 0x000fce00078e00ff */
[----:B------:R-:W-:Y:S05]  /*66f0*/  WARPSYNC.COLLECTIVE R15, `(.L_x_5876) ;  /* 0x000000000f087348 */ /* 0x000fea0003c00000 */
[----:B------:R0:W1:Y:S02]  /*6700*/  SHFL.BFLY P6, R14, R13, R12, R11 ;  /* 0x0c00000c0d0e7389 */ /* 0x00006400000c000b */
[----:B01----:R-:W-:Y:S01]  /*6710*/  ENDCOLLECTIVE ;  /* 0x000000000000791b */ /* 0x003fe20003800000 */
.L_x_5876:
[----:B------:R-:W-:Y:S01]  /*6720*/  HFMA2.MMA R12, -RZ, RZ, 0, 4.76837158203125e-07 ;  /* 0x00000008ff0c7435 */ /* 0x000fe200000001ff */
[----:B------:R-:W-:-:S04]  /*6730*/  FMNMX.FTZ R0, R14, -3.40282346638528859812e+38, !PT ;  /* 0xff7fffff0e007809 */ /* 0x000fc80007810000 */
[----:B------:R-:W-:-:S07]  /*6740*/  MOV R13, R0 ;  /* 0x00000000000d7202 */ /* 0x000fce0000000f00 */
[----:B------:R-:W-:Y:S05]  /*6750*/  WARPSYNC.COLLECTIVE R15, `(.L_x_5877) ;  /* 0x000000000f087348 */ /* 0x000fea0003c00000 */
[----:B------:R0:W1:Y:S02]  /*6760*/  SHFL.BFLY P6, R14, R13, R12, R11 ;  /* 0x0c00000c0d0e7389 */ /* 0x00006400000c000b */
[----:B01----:R-:W-:Y:S01]  /*6770*/  ENDCOLLECTIVE ;  /* 0x000000000000791b */ /* 0x003fe20003800000 */
.L_x_5877:
[----:B------:R-:W-:Y:S02]  /*6780*/  MOV R12, 0x4 ;  /* 0x00000004000c7802 */ /* 0x000fe40000000f00 */
[----:B------:R-:W-:-:S05]  /*6790*/  FMNMX.FTZ R3, R0, R14, !PT ;  /* 0x0000000e00037209 */ /* 0x000fca0007810000 */
[----:B------:R-:W-:-:S07]  /*67a0*/  IMAD.MOV.U32 R13, RZ, RZ, R3 ;  /* 0x000000ffff0d7224 */ /* 0x000fce00078e0003 */
[----:B------:R-:W-:Y:S05]  /*67b0*/  WARPSYNC.COLLECTIVE R15, `(.L_x_5878) ;  /* 0x000000000f087348 */ /* 0x000fea0003c00000 */
[----:B------:R0:W1:Y:S02]  /*67c0*/  SHFL.BFLY P6, R14, R13, R12, R11 ;  /* 0x0c00000c0d0e7389 */ /* 0x00006400000c000b */
[----:B01----:R-:W-:Y:S01]  /*67d0*/  ENDCOLLECTIVE ;  /* 0x000000000000791b */ /* 0x003fe20003800000 */
.L_x_5878:
[----:B------:R-:W-:Y:S01]  /*67e0*/  IMAD.MOV.U32 R12, RZ, RZ, 0x2 ;  /* 0x00000002ff0c7424 */ /* 0x000fe200078e00ff */
[----:B------:R-:W-:-:S04]  /*67f0*/  FMNMX.FTZ R4, R3, R14, !PT ;  /* 0x0000000e03047209 */ /* 0x000fc80007810000 */
[----:B------:R-:W-:-:S07]  /*6800*/  MOV R13, R4 ;  /* 0x00000004000d7202 */ /* 0x000fce0000000f00 */
[----:B------:R-:W-:Y:S05]  /*6810*/  WARPSYNC.COLLECTIVE R15, `(.L_x_5879) ;  /* 0x000000000f087348 */ /* 0x000fea0003c00000 */
[----:B------:R0:W1:Y:S02]  /*6820*/  SHFL.BFLY P6, R14, R13, R12, R11 ;  /* 0x0c00000c0d0e7389 */ /* 0x00006400000c000b */
[----:B01----:R-:W-:Y:S01]  /*6830*/  ENDCOLLECTIVE ;  /* 0x000000000000791b */ /* 0x003fe20003800000 */
.L_x_5879:
[----:B------:R-:W-:Y:S01]  /*6840*/  HFMA2.MMA R12, -RZ, RZ, 0, 5.9604644775390625e-08 ;  /* 0x00000001ff0c7435 */ /* 0x000fe200000001ff */
[----:B------:R-:W-:-:S04]  /*6850*/  FMNMX.FTZ R5, R4, R14, !PT ;  /* 0x0000000e04057209 */ /* 0x000fc80007810000 */
[----:B------:R-:W-:-:S07]  /*6860*/  MOV R13, R5 ;  /* 0x00000005000d7202 */ /* 0x000fce0000000f00 */
[----:B------:R-:W-:Y:S05]  /*6870*/  WARPSYNC.COLLECTIVE R15, `(.L_x_5880) ;  /* 0x000000000f087348 */ /* 0x000fea0003c00000 */
[----:B------:R0:W1:Y:S02]  /*6880*/  SHFL.BFLY P6, R14, R13, R12, R11 ;  /* 0x0c00000c0d0e7389 */ /* 0x00006400000c000b */
[----:B01----:R-:W-:Y:S01]  /*6890*/  ENDCOLLECTIVE ;  /* 0x000000000000791b */ /* 0x003fe20003800000 */
.L_x_5880:
[----:B------:R-:W-:Y:S05]  /*68a0*/  BRA `(.L_x_5881) ;  /* 0xffffffa000c07947 */ /* 0x000fea000383ffff */
.L_x_5866:
[----:B------:R-:W-:Y:S01]  /*68b0*/  HFMA2.MMA R12, -RZ, RZ, 0, 2.384185791015625e-07 ;  /* 0x00000004ff0c7435 */ /* 0x000fe200000001ff */
[----:B-1----:R-:W-:Y:S01]  /*68c0*/  MOV R13, RZ ;  /* 0x000000ff000d7202 */ /* 0x002fe20000000f00 */
[----:B------:R-:W-:Y:S01]  /*68d0*/  IMAD.MOV.U32 R11, RZ, RZ, 0x1f ;  /* 0x0000001fff0b7424 */ /* 0x000fe200078e00ff */
[----:B------:R-:W-:-:S08]  /*68e0*/  MOV R15, 0xffffffff ;  /* 0xffffffff000f7802 */ /* 0x000fd00000000f00 */
[----:B0-----:R-:W-:Y:S05]  /*68f0*/  WARPSYNC.COLLECTIVE R15, `(.L_x_5882) ;  /* 0x000000000f087348 */ /* 0x001fea0003c00000 */
[----:B------:R1:W2:Y:S02]  /*6900*/  SHFL.BFLY P6, R14, R13, R12, R11 ;  /* 0x0c00000c0d0e7389 */ /* 0x0002a400000c000b */
[----:B012---:R-:W-:Y:S01]  /*6910*/  ENDCOLLECTIVE ;  /* 0x000000000000791b */ /* 0x007fe20003800000 */
.L_x_5882:
[----:B------:R-:W-:Y:S02]  /*6920*/  IMAD.MOV.U32 R12, RZ, RZ, 0x2 ;  /* 0x00000002ff0c7424 */ /* 0x000fe400078e00ff */
[----:B------:R-:W-:-:S05]  /*6930*/  FADD.FTZ R74, RZ, R14 ;  /* 0x0000000eff4a7221 */ /* 0x000fca0000010000 */
[----:B------:R-:W-:-:S07]  /*6940*/  MOV R13, R74 ;  /* 0x0000004a000d7202 */ /* 0x000fce0000000f00 */
[----:B------:R-:W-:Y:S05]  /*6950*/  WARPSYNC.COLLECTIVE R15, `(.L_x_5883) ;  /* 0x000000000f087348 */ /* 0x000fea0003c00000 */
[----:B------:R0:W1:Y:S02]  /*6960*/  SHFL.BFLY P6, R14, R13, R12, R11 ;  /* 0x0c00000c0d0e7389 */ /* 0x00006400000c000b */
[----:B01----:R-:W-:Y:S01]  /*6970*/  ENDCOLLECTIVE ;  /* 0x000000000000791b */ /* 0x003fe20003800000 */
.L_x_5883:
[----:B------:R-:W-:Y:S01]  /*6980*/  HFMA2.MMA R12, -RZ, RZ, 0, 5.9604644775390625e-08 ;  /* 0x00000001ff0c7435 */ /* 0x000fe200000001ff */
[----:B------:R-:W-:-:S05]  /*6990*/  FADD.FTZ R74, R74, R14 ;  /* 0x0000000e4a4a7221 */ /* 0x000fca0000010000 */
[----:B------:R-:W-:-:S07]  /*69a0*/  MOV R13, R74 ;  /* 0x0000004a000d7202 */ /* 0x000fce0000000f00 */
[----:B------:R-:W-:Y:S05]  /*69b0*/  WARPSYNC.COLLECTIVE R15, `(.L_x_5884) ;  /* 0x000000000f087348 */ /* 0x000fea0003c00000 */
[----:B------:R0:W1:Y:S02]  /*69c0*/  SHFL.BFLY P6, R14, R13, R12, R11 ;  /* 0x0c00000c0d0e7389 */ /* 0x00006400000c000b */
[----:B01----:R-:W-:Y:S01]  /*69d0*/  ENDCOLLECTIVE ;  /* 0x000000000000791b */ /* 0x003fe20003800000 */
.L_x_5884:
[----:B------:R-:W-:Y:S01]  /*69e0*/  HFMA2.MMA R12, -RZ, RZ, 0, 2.384185791015625e-07 ;  /* 0x00000004ff0c7435 */ /* 0x000fe200000001ff */
[----:B------:R-:W-:Y:S01]  /*69f0*/  MOV R13, RZ ;  /* 0x000000ff000d7202 */ /* 0x000fe20000000f00 */
[----:B------:R-:W-:-:S09]  /*6a00*/  IMAD.MOV.U32 R69, RZ, RZ, R14 ;  /* 0x000000ffff457224 */ /* 0x000fd200078e000e */
[----:B------:R-:W-:Y:S05]  /*6a10*/  WARPSYNC.COLLECTIVE R15, `(.L_x_5885) ;  /* 0x000000000f087348 */ /* 0x000fea0003c00000 */
[----:B------:R0:W1:Y:S02]  /*6a20*/  SHFL.BFLY P6, R14, R13, R12, R11 ;  /* 0x0c00000c0d0e7389 */ /* 0x00006400000c000b */
[----:B01----:R-:W-:Y:S01]  /*6a30*/  ENDCOLLECTIVE ;  /* 0x000000000000791b */ /* 0x003fe20003800000 */
.L_x_5885:
        /* <DEDUP_REMOVED lines=8> */
.L_x_5886:
[----:B------:R-:W-:Y:S01]  /*6ac0*/  HFMA2.MMA R12, -RZ, RZ, 0, 5.9604644775390625e-08 ;  /* 0x00000001ff0c7435 */ /* 0x000fe200000001ff */
[----:B------:R-:W-:-:S04]  /*6ad0*/  IMAD.MOV.U32 R3, RZ, RZ, R14 ;  /* 0x000000ffff037224 */ /* 0x000fc800078e000e */
[----:B------:R-:W-:-:S05]  /*6ae0*/  FADD.FTZ R68, R0, R3 ;  /* 0x0000000300447221 */ /* 0x000fca0000010000 */
[----:B------:R-:W-:-:S07]  /*6af0*/  MOV R13, R68 ;  /* 0x00000044000d7202 */ /* 0x000fce0000000f00 */
[----:B------:R-:W-:Y:S05]  /*6b00*/  WARPSYNC.COLLECTIVE R15, `(.L_x_5887) ;  /* 0x000000000f087348 */ /* 0x000fea0003c00000 */
[----:B------:R0:W1:Y:S02]  /*6b10*/  SHFL.BFLY P6, R14, R13, R12, R11 ;  /* 0x0c00000c0d0e7389 */ /* 0x00006400000c000b */
[----:B01----:R-:W-:Y:S01]  /*6b20*/  ENDCOLLECTIVE ;  /* 0x000000000000791b */ /* 0x003fe20003800000 */
.L_x_5887:
[----:B------:R-:W-:Y:S01]  /*6b30*/  HFMA2.MMA R12, -RZ, RZ, 0, 2.384185791015625e-07 ;  /* 0x00000004ff0c7435 */ /* 0x000fe200000001ff */
[----:B------:R-:W-:Y:S01]  /*6b40*/  MOV R13, RZ ;  /* 0x000000ff000d7202 */ /* 0x000fe20000000f00 */
[----:B------:R-:W-:-:S09]  /*6b50*/  IMAD.MOV.U32 R67, RZ, RZ, R14 ;  /* 0x000000ffff437224 */ /* 0x000fd200078e000e */
[----:B------:R-:W-:Y:S05]  /*6b60*/  WARPSYNC.COLLECTIVE R15, `(.L_x_5888) ;  /* 0x000000000f087348 */ /* 0x000fea0003c00000 */
[----:B------:R0:W1:Y:S02]  /*6b70*/  SHFL.BFLY P6, R14, R13, R12, R11 ;  /* 0x0c00000c0d0e7389 */ /* 0x00006400000c000b */
[----:B01----:R-:W-:Y:S01]  /*6b80*/  ENDCOLLECTIVE ;  /* 0x000000000000791b */ /* 0x003fe20003800000 */
.L_x_5888:
        /* <DEDUP_REMOVED lines=8> */
.L_x_5889:
[----:B------:R-:W-:Y:S01]  /*6c10*/  HFMA2.MMA R12, -RZ, RZ, 0, 5.9604644775390625e-08 ;  /* 0x00000001ff0c7435 */ /* 0x000fe200000001ff */
[----:B------:R-:W-:-:S04]  /*6c20*/  IMAD.MOV.U32 R5, RZ, RZ, R14 ;  /* 0x000000ffff057224 */ /* 0x000fc800078e000e */
[----:B------:R-:W-:-:S05]  /*6c30*/  FADD.FTZ R66, R2, R5 ;  /* 0x0000000502427221 */ /* 0x000fca0000010000 */
[----:B------:R-:W-:-:S07]  /*6c40*/  MOV R13, R66 ;  /* 0x00000042000d7202 */ /* 0x000fce0000000f00 */
[----:B------:R-:W-:Y:S05]  /*6c50*/  WARPSYNC.COLLECTIVE R15, `(.L_x_5890) ;  /* 0x000000000f087348 */ /* 0x000fea0003c00000 */
[----:B------:R0:W1:Y:S02]  /*6c60*/  SHFL.BFLY P6, R14, R13, R12, R11 ;  /* 0x0c00000c0d0e7389 */ /* 0x00006400000c000b */
[----:B01----:R-:W-:Y:S01]  /*6c70*/  ENDCOLLECTIVE ;  /* 0x000000000000791b */ /* 0x003fe20003800000 */
.L_x_5890:
[----:B------:R-:W-:Y:S01]  /*6c80*/  HFMA2.MMA R12, -RZ, RZ, 0, 2.384185791015625e-07 ;  /* 0x00000004ff0c7435 */ /* 0x000fe200000001ff */
[----:B------:R-:W-:Y:S01]  /*6c90*/  MOV R13, RZ ;  /* 0x000000ff000d7202 */ /* 0x000fe20000000f00 */
[----:B------:R-:W-:-:S09]  /*6ca0*/  IMAD.MOV.U32 R65, RZ, RZ, R14 ;  /* 0x000000ffff417224 */ /* 0x000fd200078e000e */
[----:B------:R-:W-:Y:S05]  /*6cb0*/  WARPSYNC.COLLECTIVE R15, `(.L_x_5891) ;  /* 0x000000000f087348 */ /* 0x000fea0003c00000 */
[----:B------:R0:W1:Y:S02]  /*6cc0*/  SHFL.BFLY P6, R14, R13, R12, R11 ;  /* 0x0c00000c0d0e7389 */ /* 0x00006400000c000b */
[----:B01----:R-:W-:Y:S01]  /*6cd0*/  ENDCOLLECTIVE ;  /* 0x000000000000791b */ /* 0x003fe20003800000 */
.L_x_5891:
        /* <DEDUP_REMOVED lines=8> */
.L_x_5892:
[----:B------:R-:W-:Y:S01]  /*6d60*/  HFMA2.MMA R12, -RZ, RZ, 0, 5.9604644775390625e-08 ;  /* 0x00000001ff0c7435 */ /* 0x000fe200000001ff */
[----:B------:R-:W-:-:S04]  /*6d70*/  IMAD.MOV.U32 R7, RZ, RZ, R14 ;  /* 0x000000ffff077224 */ /* 0x000fc800078e000e */
[----:B------:R-:W-:-:S05]  /*6d80*/  FADD.FTZ R64, R64, R7 ;  /* 0x0000000740407221 */ /* 0x000fca0000010000 */
[----:B------:R-:W-:-:S07]  /*6d90*/  MOV R13, R64 ;  /* 0x00000040000d7202 */ /* 0x000fce0000000f00 */
[----:B------:R-:W-:Y:S05]  /*6da0*/  WARPSYNC.COLLECTIVE R15, `(.L_x_5893) ;  /* 0x000000000f087348 */ /* 0x000fea0003c00000 */
[----:B------:R0:W1:Y:S02]  /*6db0*/  SHFL.BFLY P6, R14, R13, R12, R11 ;  /* 0x0c00000c0d0e7389 */ /* 0x00006400000c000b */
[----:B01----:R-:W-:Y:S01]  /*6dc0*/  ENDCOLLECTIVE ;  /* 0x000000000000791b */ /* 0x003fe20003800000 */
.L_x_5893:
[----:B------:R-:W-:Y:S01]  /*6dd0*/  HFMA2.MMA R12, -RZ, RZ, 0, 2.384185791015625e-07 ;  /* 0x00000004ff0c7435 */ /* 0x000fe200000001ff */
[----:B------:R-:W-:Y:S01]  /*6de0*/  MOV R13, RZ ;  /* 0x000000ff000d7202 */ /* 0x000fe20000000f00 */
[----:B------:R-:W-:-:S09]  /*6df0*/  IMAD.MOV.U32 R63, RZ, RZ, R14 ;  /* 0x000000ffff3f7224 */ /* 0x000fd200078e000e */
[----:B------:R-:W-:Y:S05]  /*6e00*/  WARPSYNC.COLLECTIVE R15, `(.L_x_5894) ;  /* 0x000000000f087348 */ /* 0x000fea0003c00000 */
[----:B------:R0:W1:Y:S02]  /*6e10*/  SHFL.BFLY P6, R14, R13, R12, R11 ;  /* 0x0c00000c0d0e7389 */ /* 0x00006400000c000b */
[----:B01----:R-:W-:Y:S01]  /*6e20*/  ENDCOLLECTIVE ;  /* 0x000000000000791b */ /* 0x003fe20003800000 */
.L_x_5894:
        /* <DEDUP_REMOVED lines=8> */
.L_x_5895:
[----:B------:R-:W-:Y:S01]  /*6eb0*/  HFMA2.MMA R12, -RZ, RZ, 0, 5.9604644775390625e-08 ;  /* 0x00000001ff0c7435 */ /* 0x000fe200000001ff */
[----:B------:R-:W-:-:S04]  /*6ec0*/  IMAD.MOV.U32 R9, RZ, RZ, R14 ;  /* 0x000000ffff097224 */ /* 0x000fc800078e000e */
[----:B------:R-:W-:-:S05]  /*6ed0*/  FADD.FTZ R62, R4, R9 ;  /* 0x00000009043e7221 */ /* 0x000fca0000010000 */
[----:B------:R-:W-:-:S07]  /*6ee0*/  MOV R13, R62 ;  /* 0x0000003e000d7202 */ /* 0x000fce0000000f00 */
[----:B------:R-:W-:Y:S05]  /*6ef0*/  WARPSYNC.COLLECTIVE R15, `(.L_x_5896) ;  /* 0x000000000f087348 */ /* 0x000fea0003c00000 */
[----:B------:R0:W1:Y:S02]  /*6f00*/  SHFL.BFLY P6, R14, R13, R12, R11 ;  /* 0x0c00000c0d0e7389 */ /* 0x00006400000c000b */
[----:B01----:R-:W-:Y:S01]  /*6f10*/  ENDCOLLECTIVE ;  /* 0x000000000000791b */ /* 0x003fe20003800000 */
.L_x_5896:
[----:B------:R-:W-:Y:S01]  /*6f20*/  HFMA2.MMA R12, -RZ, RZ, 0, 2.384185791015625e-07 ;  /* 0x00000004ff0c7435 */ /* 0x000fe200000001ff */
[----:B------:R-:W-:Y:S01]  /*6f30*/  MOV R13, RZ ;  /* 0x000000ff000d7202 */ /* 0x000fe20000000f00 */
[----:B------:R-:W-:-:S09]  /*6f40*/  IMAD.MOV.U32 R0, RZ, RZ, R14 ;  /* 0x000000ffff007224 */ /* 0x000fd200078e000e */
[----:B------:R-:W-:Y:S05]  /*6f50*/  WARPSYNC.COLLECTIVE R15, `(.L_x_5897) ;  /* 0x000000000f087348 */ /* 0x000fea0003c00000 */
[----:B------:R0:W1:Y:S02]  /*6f60*/  SHFL.BFLY P6, R14, R13, R12, R11 ;  /* 0x0c00000c0d0e7389 */ /* 0x00006400000c000b */
[----:B01----:R-:W-:Y:S01]  /*6f70*/  ENDCOLLECTIVE ;  /* 0x000000000000791b */ /* 0x003fe20003800000 */
.L_x_5897:
        /* <DEDUP_REMOVED lines=8> */
.L_x_5898:
[----:B------:R-:W-:Y:S01]  /*7000*/  HFMA2.MMA R12, -RZ, RZ, 0, 5.9604644775390625e-08 ;  /* 0x00000001ff0c7435 */ /* 0x000fe200000001ff */
[----:B------:R-:W-:-:S04]  /*7010*/  IMAD.MOV.U32 R17, RZ, RZ, R14 ;  /* 0x000000ffff117224 */ /* 0x000fc800078e000e */
[----:B------:R-:W-:-:S05]  /*7020*/  FADD.FTZ R2, R6, R17 ;  /* 0x0000001106027221 */ /* 0x000fca0000010000 */
[----:B------:R-:W-:-:S07]  /*7030*/  MOV R13, R2 ;  /* 0x00000002000d7202 */ /* 0x000fce0000000f00 */
[----:B------:R-:W-:Y:S05]  /*7040*/  WARPSYNC.COLLECTIVE R15, `(.L_x_5899) ;  /* 0x000000000f087348 */ /* 0x000fea0003c00000 */
[----:B------:R0:W1:Y:S02]  /*7050*/  SHFL.BFLY P6, R14, R13, R12, R11 ;  /* 0x0c00000c0d0e7389 */ /* 0x00006400000c000b */
[----:B01----:R-:W-:Y:S01]  /*7060*/  ENDCOLLECTIVE ;  /* 0x000000000000791b */ /* 0x003fe20003800000 */
.L_x_5899:
[----:B------:R-:W-:Y:S01]  /*7070*/  HFMA2.MMA R12, -RZ, RZ, 0, 2.384185791015625e-07 ;  /* 0x00000004ff0c7435 */ /* 0x000fe200000001ff */
[----:B------:R-:W-:Y:S01]  /*7080*/  MOV R13, RZ ;  /* 0x000000ff000d7202 */ /* 0x000fe20000000f00 */
[----:B------:R-:W-:-:S09]  /*7090*/  IMAD.MOV.U32 R3, RZ, RZ, R14 ;  /* 0x000000ffff037224 */ /* 0x000fd200078e000e */
[----:B------:R-:W-:Y:S05]  /*70a0*/  WARPSYNC.COLLECTIVE R15, `(.L_x_5900) ;  /* 0x000000000f087348 */ /* 0x000fea0003c00000 */
[----:B------:R0:W1:Y:S02]  /*70b0*/  SHFL.BFLY P6, R14, R13, R12, R11 ;  /* 0x0c00000c0d0e7389 */ /* 0x00006400000c000b */
[----:B01----:R-:W-:Y:S01]  /*70c0*/  ENDCOLLECTIVE ;  /* 0x000000000000791b */ /* 0x003fe20003800000 */
.L_x_5900:
        /* <DEDUP_REMOVED lines=8> */
.L_x_5901:
[----:B------:R-:W-:Y:S01]  /*7150*/  HFMA2.MMA R12, -RZ, RZ, 0, 5.9604644775390625e-08 ;  /* 0x00000001ff0c7435 */ /* 0x000fe200000001ff */
[----:B------:R-:W-:-:S04]  /*7160*/  IMAD.MOV.U32 R19, RZ, RZ, R14 ;  /* 0x000000ffff137224 */ /* 0x000fc800078e000e */
[----:B------:R-:W-:-:S05]  /*7170*/  FADD.FTZ R4, R8, R19 ;  /* 0x0000001308047221 */ /* 0x000fca0000010000 */
[----:B------:R-:W-:-:S07]  /*7180*/  MOV R13, R4 ;  /* 0x00000004000d7202 */ /* 0x000fce0000000f00 */
[----:B------:R-:W-:Y:S05]  /*7190*/  WARPSYNC.COLLECTIVE R15, `(.L_x_5902) ;  /* 0x000000000f087348 */ /* 0x000fea0003c00000 */
[----:B------:R0:W1:Y:S02]  /*71a0*/  SHFL.BFLY P6, R14, R13, R12, R11 ;  /* 0x0c00000c0d0e7389 */ /* 0x00006400000c000b */
[----:B01----:R-:W-:Y:S01]  /*71b0*/  ENDCOLLECTIVE ;  /* 0x000000000000791b */ /* 0x003fe20003800000 */
.L_x_5902:
[----:B------:R-:W-:Y:S01]  /*71c0*/  HFMA2.MMA R12, -RZ, RZ, 0, 2.384185791015625e-07 ;  /* 0x00000004ff0c7435 */ /* 0x000fe200000001ff */
[----:B------:R-:W-:Y:S01]  /*71d0*/  MOV R13, RZ ;  /* 0x000000ff000d7202 */ /* 0x000fe20000000f00 */
[----:B------:R-:W-:-:S09]  /*71e0*/  IMAD.MOV.U32 R5, RZ, RZ, R14 ;  /* 0x000000ffff057224 */ /* 0x000fd200078e000e */
[----:B------:R-:W-:Y:S05]  /*71f0*/  WARPSYNC.COLLECTIVE R15, `(.L_x_5903) ;  /* 0x000000000f087348 */ /* 0x000fea0003c00000 */
[----:B------:R0:W1:Y:S02]  /*7200*/  SHFL.BFLY P6, R14, R13, R12, R11 ;  /* 0x0c00000c0d0e7389 */ /* 0x00006400000c000b */
[----:B01----:R-:W-:Y:S01]  /*7210*/  ENDCOLLECTIVE ;  /* 0x000000000000791b */ /* 0x003fe20003800000 */
.L_x_5903:
        /* <DEDUP_REMOVED lines=8> */
.L_x_5904:
[----:B------:R-:W-:Y:S01]  /*72a0*/  HFMA2.MMA R12, -RZ, RZ, 0, 5.9604644775390625e-08 ;  /* 0x00000001ff0c7435 */ /* 0x000fe200000001ff */
[----:B------:R-:W-:-:S04]  /*72b0*/  IMAD.MOV.U32 R21, RZ, RZ, R14 ;  /* 0x000000ffff157224 */ /* 0x000fc800078e000e */
[----:B------:R-:W-:-:S05]  /*72c0*/  FADD.FTZ R6, R10, R21 ;  /* 0x000000150a067221 */ /* 0x000fca0000010000 */
[----:B------:R-:W-:-:S07]  /*72d0*/  MOV R13, R6 ;  /* 0x00000006000d7202 */ /* 0x000fce0000000f00 */
[----:B------:R-:W-:Y:S05]  /*72e0*/  WARPSYNC.COLLECTIVE R15, `(.L_x_5905) ;  /* 0x000000000f087348 */ /* 0x000fea0003c00000 */
[----:B------:R0:W1:Y:S02]  /*72f0*/  SHFL.BFLY P6, R14, R13, R12, R11 ;  /* 0x0c00000c0d0e7389 */ /* 0x00006400000c000b */
[----:B01----:R-:W-:Y:S01]  /*7300*/  ENDCOLLECTIVE ;  /* 0x000000000000791b */ /* 0x003fe20003800000 */
.L_x_5905:
[----:B------:R-:W-:Y:S01]  /*7310*/  HFMA2.MMA R12, -RZ, RZ, 0, 2.384185791015625e-07 ;  /* 0x00000004ff0c7435 */ /* 0x000fe200000001ff */
[----:B------:R-:W-:Y:S01]  /*7320*/  MOV R13, RZ ;  /* 0x000000ff000d7202 */ /* 0x000fe20000000f00 */
[----:B------:R-:W-:-:S09]  /*7330*/  IMAD.MOV.U32 R7, RZ, RZ, R14 ;  /* 0x000000ffff077224 */ /* 0x000fd200078e000e */
[----:B------:R-:W-:Y:S05]  /*7340*/  WARPSYNC.COLLECTIVE R15, `(.L_x_5906) ;  /* 0x000000000f087348 */ /* 0x000fea0003c00000 */
[----:B------:R0:W1:Y:S02]  /*7350*/  SHFL.BFLY P6, R14, R13, R12, R11 ;  /* 0x0c00000c0d0e7389 */ /* 0x00006400000c000b */
[----:B01----:R-:W-:Y:S01]  /*7360*/  ENDCOLLECTIVE ;  /* 0x000000000000791b */ /* 0x003fe20003800000 */
.L_x_5906:
        /* <DEDUP_REMOVED lines=8> */
.L_x_5907:
[----:B------:R-:W-:Y:S01]  /*73f0*/  HFMA2.MMA R12, -RZ, RZ, 0, 5.9604644775390625e-08 ;  /* 0x00000001ff0c7435 */ /* 0x000fe200000001ff */
[----:B------:R-:W-:-:S04]  /*7400*/  IMAD.MOV.U32 R23, RZ, RZ, R14 ;  /* 0x000000ffff177224 */ /* 0x000fc800078e000e */
[----:B------:R-:W-:-:S05]  /*7410*/  FADD.FTZ R8, R16, R23 ;  /* 0x0000001710087221 */ /* 0x000fca0000010000 */
[----:B------:R-:W-:-:S07]  /*7420*/  MOV R13, R8 ;  /* 0x00000008000d7202 */ /* 0x000fce0000000f00 */
[----:B------:R-:W-:Y:S05]  /*7430*/  WARPSYNC.COLLECTIVE R15, `(.L_x_5908) ;  /* 0x000000000f087348 */ /* 0x000fea0003c00000 */
[----:B------:R0:W1:Y:S02]  /*7440*/  SHFL.BFLY P6, R14, R13, R12, R11 ;  /* 0x0c00000c0d0e7389 */ /* 0x00006400000c000b */
[----:B01----:R-:W-:Y:S01]  /*7450*/  ENDCOLLECTIVE ;  /* 0x000000000000791b */ /* 0x003fe20003800000 */
.L_x_5908:
[----:B------:R-:W-:Y:S01]  /*7460*/  HFMA2.MMA R12, -RZ, RZ, 0, 2.384185791015625e-07 ;  /* 0x00000004ff0c7435 */ /* 0x000fe200000001ff */
[----:B------:R-:W-:Y:S01]  /*7470*/  MOV R13, RZ ;  /* 0x000000ff000d7202 */ /* 0x000fe20000000f00 */
[----:B------:R-:W-:-:S09]  /*7480*/  IMAD.MOV.U32 R9, RZ, RZ, R14 ;  /* 0x000000ffff097224 */ /* 0x000fd200078e000e */
[----:B------:R-:W-:Y:S05]  /*7490*/  WARPSYNC.COLLECTIVE R15, `(.L_x_5909) ;  /* 0x000000000f087348 */ /* 0x000fea0003c00000 */
[----:B------:R0:W1:Y:S02]  /*74a0*/  SHFL.BFLY P6, R14, R13, R12, R11 ;  /* 0x0c00000c0d0e7389 */ /* 0x00006400000c000b */
[----:B01----:R-:W-:Y:S01]  /*74b0*/  ENDCOLLECTIVE ;  /* 0x000000000000791b */ /* 0x003fe20003800000 */
.L_x_5909:
        /* <DEDUP_REMOVED lines=8> */
.L_x_5910:
[----:B------:R-:W-:Y:S01]  /*7540*/  HFMA2.MMA R12, -RZ, RZ, 0, 5.9604644775390625e-08 ;  /* 0x00000001ff0c7435 */ /* 0x000fe200000001ff */
[----:B------:R-:W-:-:S04]  /*7550*/  IMAD.MOV.U32 R25, RZ, RZ, R14 ;  /* 0x000000ffff197224 */ /* 0x000fc800078e000e */
[----:B------:R-:W-:-:S05]  /*7560*/  FADD.FTZ R10, R18, R25 ;  /* 0x00000019120a7221 */ /* 0x000fca0000010000 */
[----:B------:R-:W-:-:S07]  /*7570*/  MOV R13, R10 ;  /* 0x0000000a000d7202 */ /* 0x000fce0000000f00 */
[----:B------:R-:W-:Y:S05]  /*7580*/  WARPSYNC.COLLECTIVE R15, `(.L_x_5911) ;  /* 0x000000000f087348 */ /* 0x000fea0003c00000 */
[----:B------:R0:W1:Y:S02]  /*7590*/  SHFL.BFLY P6, R14, R13, R12, R11 ;  /* 0x0c00000c0d0e7389 */ /* 0x00006400000c000b */
[----:B01----:R-:W-:Y:S01]  /*75a0*/  ENDCOLLECTIVE ;  /* 0x000000000000791b */ /* 0x003fe20003800000 */
.L_x_5911:
[----:B------:R-:W-:Y:S01]  /*75b0*/  HFMA2.MMA R12, -RZ, RZ, 0, 2.384185791015625e-07 ;  /* 0x00000004ff0c7435 */ /* 0x000fe200000001ff */
[----:B------:R-:W-:Y:S01]  /*75c0*/  MOV R13, RZ ;  /* 0x000000ff000d7202 */ /* 0x000fe20000000f00 */
[----:B------:R-:W-:-:S09]  /*75d0*/  IMAD.MOV.U32 R17, RZ, RZ, R14 ;  /* 0x000000ffff117224 */ /* 0x000fd200078e000e */
[----:B------:R-:W-:Y:S05]  /*75e0*/  WARPSYNC.COLLECTIVE R15, `(.L_x_5912) ;  /* 0x000000000f087348 */ /* 0x000fea0003c00000 */
[----:B------:R0:W1:Y:S02]  /*75f0*/  SHFL.BFLY P6, R14, R13, R12, R11 ;  /* 0x0c00000c0d0e7389 */ /* 0x00006400000c000b */
[----:B01----:R-:W-:Y:S01]  /*7600*/  ENDCOLLECTIVE ;  /* 0x000000000000791b */ /* 0x003fe20003800000 */
.L_x_5912:
        /* <DEDUP_REMOVED lines=8> */
.L_x_5913:
[----:B------:R-:W-:Y:S01]  /*7690*/  HFMA2.MMA R12, -RZ, RZ, 0, 5.9604644775390625e-08 ;  /* 0x00000001ff0c7435 */ /* 0x000fe200000001ff */
[----:B------:R-:W-:-:S04]  /*76a0*/  IMAD.MOV.U32 R27, RZ, RZ, R14 ;  /* 0x000000ffff1b7224 */ /* 0x000fc800078e000e */
[----:B------:R-:W-:-:S05]  /*76b0*/  FADD.FTZ R16, R20, R27 ;  /* 0x0000001b14107221 */ /* 0x000fca0000010000 */
[----:B------:R-:W-:-:S07]  /*76c0*/  MOV R13, R16 ;  /* 0x00000010000d7202 */ /* 0x000fce0000000f00 */
[----:B------:R-:W-:Y:S05]  /*76d0*/  WARPSYNC.COLLECTIVE R15, `(.L_x_5914) ;  /* 0x000000000f087348 */ /* 0x000fea0003c00000 */
[----:B------:R0:W1:Y:S02]  /*76e0*/  SHFL.BFLY P6, R14, R13, R12, R11 ;  /* 0x0c00000c0d0e7389 */ /* 0x00006400000c000b */
[----:B01----:R-:W-:Y:S01]  /*76f0*/  ENDCOLLECTIVE ;  /* 0x000000000000791b */ /* 0x003fe20003800000 */
.L_x_5914:
[----:B------:R-:W-:Y:S01]  /*7700*/  HFMA2.MMA R12, -RZ, RZ, 0, 2.384185791015625e-07 ;  /* 0x00000004ff0c7435 */ /* 0x000fe200000001ff */
[----:B------:R-:W-:Y:S01]  /*7710*/  MOV R13, RZ ;  /* 0x000000ff000d7202 */ /* 0x000fe20000000f00 */
[----:B------:R-:W-:-:S09]  /*7720*/  IMAD.MOV.U32 R19, RZ, RZ, R14 ;  /* 0x000000ffff137224 */ /* 0x000fd200078e000e */
[----:B------:R-:W-:Y:S05]  /*7730*/  WARPSYNC.COLLECTIVE R15, `(.L_x_5915) ;  /* 0x000000000f087348 */ /* 0x000fea0003c00000 */
[----:B------:R0:W1:Y:S02]  /*7740*/  SHFL.BFLY P6, R14, R13, R12, R11 ;  /* 0x0c00000c0d0e7389 */ /* 0x00006400000c000b */
[----:B01----:R-:W-:Y:S01]  /*7750*/  ENDCOLLECTIVE ;  /* 0x000000000000791b */ /* 0x003fe20003800000 */
.L_x_5915:
        /* <DEDUP_REMOVED lines=8> */
.L_x_5916:
[----:B------:R-:W-:Y:S01]  /*77e0*/  HFMA2.MMA R12, -RZ, RZ, 0, 5.9604644775390625e-08 ;  /* 0x00000001ff0c7435 */ /* 0x000fe200000001ff */
[----:B------:R-:W-:-:S04]  /*77f0*/  IMAD.MOV.U32 R29, RZ, RZ, R14 ;  /* 0x000000ffff1d7224 */ /* 0x000fc800078e000e */
[----:B------:R-:W-:-:S05]  /*7800*/  FADD.FTZ R18, R22, R29 ;  /* 0x0000001d16127221 */ /* 0x000fca0000010000 */
[----:B------:R-:W-:-:S07]  /*7810*/  MOV R13, R18 ;  /* 0x00000012000d7202 */ /* 0x000fce0000000f00 */
[----:B------:R-:W-:Y:S05]  /*7820*/  WARPSYNC.COLLECTIVE R15, `(.L_x_5917) ;  /* 0x000000000f087348 */ /* 0x000fea0003c00000 */
[----:B------:R0:W1:Y:S02]  /*7830*/  SHFL.BFLY P6, R14, R13, R12, R11 ;  /* 0x0c00000c0d0e7389 */ /* 0x00006400000c000b */
[----:B01----:R-:W-:Y:S01]  /*7840*/  ENDCOLLECTIVE ;  /* 0x000000000000791b */ /* 0x003fe20003800000 */
.L_x_5917:
[----:B------:R-:W-:Y:S01]  /*7850*/  HFMA2.MMA R12, -RZ, RZ, 0, 2.384185791015625e-07 ;  /* 0x00000004ff0c7435 */ /* 0x000fe200000001ff */
[----:B------:R-:W-:Y:S01]  /*7860*/  MOV R13, RZ ;  /* 0x000000ff000d7202 */ /* 0x000fe20000000f00 */
[----:B------:R-:W-:-:S09]  /*7870*/  IMAD.MOV.U32 R21, RZ, RZ, R14 ;  /* 0x000000ffff157224 */ /* 0x000fd200078e000e */
[----:B------:R-:W-:Y:S05]  /*7880*/  WARPSYNC.COLLECTIVE R15, `(.L_x_5918) ;  /* 0x000000000f087348 */ /* 0x000fea0003c00000 */
[----:B------:R0:W1:Y:S02]  /*7890*/  SHFL.BFLY P6, R14, R13, R12, R11 ;  /* 0x0c00000c0d0e7389 */ /* 0x00006400000c000b */
[----:B01----:R-:W-:Y:S01]  /*78a0*/  ENDCOLLECTIVE ;  /* 0x000000000000791b */ /* 0x003fe20003800000 */
.L_x_5918:
        /* <DEDUP_REMOVED lines=8> */
.L_x_5919:
[----:B------:R-:W-:Y:S01]  /*7930*/  HFMA2.MMA R12, -RZ, RZ, 0, 5.9604644775390625e-08 ;  /* 0x00000001ff0c7435 */ /* 0x000fe200000001ff */
[----:B------:R-:W-:-:S04]  /*7940*/  IMAD.MOV.U32 R23, RZ, RZ, R14 ;  /* 0x000000ffff177224 */ /* 0x000fc800078e000e */
[----:B------:R-:W-:-:S05]  /*7950*/  FADD.FTZ R20, R20, R23 ;  /* 0x0000001714147221 */ /* 0x000fca0000010000 */
[----:B------:R-:W-:-:S07]  /*7960*/  MOV R13, R20 ;  /* 0x00000014000d7202 */ /* 0x000fce0000000f00 */
[----:B------:R-:W-:Y:S05]  /*7970*/  WARPSYNC.COLLECTIVE R15, `(.L_x_5920) ;  /* 0x000000000f087348 */ /* 0x000fea0003c00000 */
[----:B------:R0:W1:Y:S02]  /*7980*/  SHFL.BFLY P6, R14, R13, R12, R11 ;  /* 0x0c00000c0d0e7389 */ /* 0x00006400000c000b */
[----:B01----:R-:W-:Y:S01]  /*7990*/  ENDCOLLECTIVE ;  /* 0x000000000000791b */ /* 0x003fe20003800000 */
.L_x_5920:
[----:B------:R-:W-:Y:S01]  /*79a0*/  HFMA2.MMA R12, -RZ, RZ, 0, 2.384185791015625e-07 ;  /* 0x00000004ff0c7435 */ /* 0x000fe200000001ff */
[----:B------:R-:W-:Y:S01]  /*79b0*/  MOV R13, RZ ;  /* 0x000000ff000d7202 */ /* 0x000fe20000000f00 */
[----:B------:R-:W-:-:S09]  /*79c0*/  IMAD.MOV.U32 R23, RZ, RZ, R14 ;  /* 0x000000ffff177224 */ /* 0x000fd200078e000e */
[----:B------:R-:W-:Y:S05]  /*79d0*/  WARPSYNC.COLLECTIVE R15, `(.L_x_5921) ;  /* 0x000000000f087348 */ /* 0x000fea0003c00000 */
[----:B------:R0:W1:Y:S02]  /*79e0*/  SHFL.BFLY P6, R14, R13, R12, R11 ;  /* 0x0c00000c0d0e7389 */ /* 0x00006400000c000b */
[----:B01----:R-:W-:Y:S01]  /*79f0*/  ENDCOLLECTIVE ;  /* 0x000000000000791b */ /* 0x003fe20003800000 */
.L_x_5921:
        /* <DEDUP_REMOVED lines=8> */
.L_x_5922:
[----:B------:R-:W-:Y:S01]  /*7a80*/  HFMA2.MMA R12, -RZ, RZ, 0, 5.9604644775390625e-08 ;  /* 0x00000001ff0c7435 */ /* 0x000fe200000001ff */
[----:B------:R-:W-:-:S04]  /*7a90*/  IMAD.MOV.U32 R25, RZ, RZ, R14 ;  /* 0x000000ffff197224 */ /* 0x000fc800078e000e */
[----:B------:R-:W-:-:S05]  /*7aa0*/  FADD.FTZ R22, R22, R25 ;  /* 0x0000001916167221 */ /* 0x000fca0000010000 */
[----:B------:R-:W-:-:S07]  /*7ab0*/  MOV R13, R22 ;  /* 0x00000016000d7202 */ /* 0x000fce0000000f00 */
[----:B------:R-:W-:Y:S05]  /*7ac0*/  WARPSYNC.COLLECTIVE R15, `(.L_x_5923) ;  /* 0x000000000f087348 */ /* 0x000fea0003c00000 */
[----:B------:R0:W1:Y:S02]  /*7ad0*/  SHFL.BFLY P6, R14, R13, R12, R11 ;  /* 0x0c00000c0d0e7389 */ /* 0x00006400000c000b */
[----:B01----:R-:W-:Y:S01]  /*7ae0*/  ENDCOLLECTIVE ;  /* 0x000000000000791b */ /* 0x003fe20003800000 */
.L_x_5923:
[----:B------:R-:W-:Y:S01]  /*7af0*/  HFMA2.MMA R12, -RZ, RZ, 0, 2.384185791015625e-07 ;  /* 0x00000004ff0c7435 */ /* 0x000fe200000001ff */
[----:B------:R-:W-:Y:S01]  /*7b00*/  MOV R13, RZ ;  /* 0x000000ff000d7202 */ /* 0x000fe20000000f00 */
[----:B------:R-:W-:-:S09]  /*7b10*/  IMAD.MOV.U32 R25, RZ, RZ, R14 ;  /* 0x000000ffff197224 */ /* 0x000fd200078e000e */
[----:B------:R-:W-:Y:S05]  /*7b20*/  WARPSYNC.COLLECTIVE R15, `(.L_x_5924) ;  /* 0x000000000f087348 */ /* 0x000fea0003c00000 */
[----:B------:R0:W1:Y:S02]  /*7b30*/  SHFL.BFLY P6, R14, R13, R12, R11 ;  /* 0x0c00000c0d0e7389 */ /* 0x00006400000c000b */
[----:B01----:R-:W-:Y:S01]  /*7b40*/  ENDCOLLECTIVE ;  /* 0x000000000000791b */ /* 0x003fe20003800000 */
.L_x_5924:
        /* <DEDUP_REMOVED lines=8> */
.L_x_5925:
[----:B------:R-:W-:Y:S01]  /*7bd0*/  HFMA2.MMA R12, -RZ, RZ, 0, 5.9604644775390625e-08 ;  /* 0x00000001ff0c7435 */ /* 0x000fe200000001ff */
[----:B------:R-:W-:-:S04]  /*7be0*/  IMAD.MOV.U32 R27, RZ, RZ, R14 ;  /* 0x000000ffff1b7224 */ /* 0x000fc800078e000e */
[----:B------:R-:W-:-:S05]  /*7bf0*/  FADD.FTZ R24, R24, R27 ;  /* 0x0000001b18187221 */ /* 0x000fca0000010000 */
[----:B------:R-:W-:-:S07]  /*7c00*/  MOV R13, R24 ;  /* 0x00000018000d7202 */ /* 0x000fce0000000f00 */
[----:B------:R-:W-:Y:S05]  /*7c10*/  WARPSYNC.COLLECTIVE R15, `(.L_x_5926) ;  /* 0x000000000f087348 */ /* 0x000fea0003c00000 */
[----:B------:R0:W1:Y:S02]  /*7c20*/  SHFL.BFLY P6, R14, R13, R12, R11 ;  /* 0x0c00000c0d0e7389 */ /* 0x00006400000c000b */
[----:B01----:R-:W-:Y:S01]  /*7c30*/  ENDCOLLECTIVE ;  /* 0x000000000000791b */ /* 0x003fe20003800000 */
.L_x_5926:
[----:B------:R-:W-:Y:S01]  /*7c40*/  HFMA2.MMA R12, -RZ, RZ, 0, 2.384185791015625e-07 ;  /* 0x00000004ff0c7435 */ /* 0x000fe200000001ff */
[----:B------:R-:W-:Y:S01]  /*7c50*/  MOV R13, RZ ;  /* 0x000000ff000d7202 */ /* 0x000fe20000000f00 */
[----:B------:R-:W-:-:S09]  /*7c60*/  IMAD.MOV.U32 R27, RZ, RZ, R14 ;  /* 0x000000ffff1b7224 */ /* 0x000fd200078e000e */
[----:B------:R-:W-:Y:S05]  /*7c70*/  WARPSYNC.COLLECTIVE R15, `(.L_x_5927) ;  /* 0x000000000f087348 */ /* 0x000fea0003c00000 */
[----:B------:R0:W1:Y:S02]  /*7c80*/  SHFL.BFLY P6, R14, R13, R12, R11 ;  /* 0x0c00000c0d0e7389 */ /* 0x00006400000c000b */
[----:B01----:R-:W-:Y:S01]  /*7c90*/  ENDCOLLECTIVE ;  /* 0x000000000000791b */ /* 0x003fe20003800000 */
.L_x_5927:
        /* <DEDUP_REMOVED lines=8> */
.L_x_5928:
[----:B------:R-:W-:Y:S01]  /*7d20*/  HFMA2.MMA R12, -RZ, RZ, 0, 5.9604644775390625e-08 ;  /* 0x00000001ff0c7435 */ /* 0x000fe200000001ff */
[----:B------:R-:W-:-:S04]  /*7d30*/  IMAD.MOV.U32 R29, RZ, RZ, R14 ;  /* 0x000000ffff1d7224 */ /* 0x000fc800078e000e */
[----:B------:R-:W-:-:S05]  /*7d40*/  FADD.FTZ R26, R26, R29 ;  /* 0x0000001d1a1a7221 */ /* 0x000fca0000010000 */
[----:B------:R-:W-:-:S07]  /*7d50*/  MOV R13, R26 ;  /* 0x0000001a000d7202 */ /* 0x000fce0000000f00 */
[----:B------:R-:W-:Y:S05]  /*7d60*/  WARPSYNC.COLLECTIVE R15, `(.L_x_5929) ;  /* 0x000000000f087348 */ /* 0x000fea0003c00000 */
[----:B------:R0:W1:Y:S02]  /*7d70*/  SHFL.BFLY P6, R14, R13, R12, R11 ;  /* 0x0c00000c0d0e7389 */ /* 0x00006400000c000b */
[----:B01----:R-:W-:Y:S01]  /*7d80*/  ENDCOLLECTIVE ;  /* 0x000000000000791b */ /* 0x003fe20003800000 */
.L_x_5929:
[----:B------:R-:W-:Y:S01]  /*7d90*/  HFMA2.MMA R12, -RZ, RZ, 0, 2.384185791015625e-07 ;  /* 0x00000004ff0c7435 */ /* 0x000fe200000001ff */
[----:B------:R-:W-:Y:S01]  /*7da0*/  MOV R13, RZ ;  /* 0x000000ff000d7202 */ /* 0x000fe20000000f00 */
[----:B------:R-:W-:-:S09]  /*7db0*/  IMAD.MOV.U32 R29, RZ, RZ, R14 ;  /* 0x000000ffff1d7224 */ /* 0x000fd200078e000e */
[----:B------:R-:W-:Y:S05]  /*7dc0*/  WARPSYNC.COLLECTIVE R15, `(.L_x_5930) ;  /* 0x000000000f087348 */ /* 0x000fea0003c00000 */
[----:B------:R0:W1:Y:S02]  /*7dd0*/  SHFL.BFLY P6, R14, R13, R12, R11 ;  /* 0x0c00000c0d0e7389 */ /* 0x00006400000c000b */
[----:B01----:R-:W-:Y:S01]  /*7de0*/  ENDCOLLECTIVE ;  /* 0x000000000000791b */ /* 0x003fe20003800000 */
.L_x_5930:
        /* <DEDUP_REMOVED lines=8> */
.L_x_5931:
[----:B------:R-:W-:Y:S01]  /*7e70*/  HFMA2.MMA R12, -RZ, RZ, 0, 5.9604644775390625e-08 ;  /* 0x00000001ff0c7435 */ /* 0x000fe200000001ff */
[----:B------:R-:W-:-:S04]  /*7e80*/  IMAD.MOV.U32 R31, RZ, RZ, R14 ;  /* 0x000000ffff1f7224 */ /* 0x000fc800078e000e */
[----:B------:R-:W-:-:S05]  /*7e90*/  FADD.FTZ R28, R28, R31 ;  /* 0x0000001f1c1c7221 */ /* 0x000fca0000010000 */
[----:B------:R-:W-:-:S07]  /*7ea0*/  MOV R13, R28 ;  /* 0x0000001c000d7202 */ /* 0x000fce0000000f00 */
[----:B------:R-:W-:Y:S05]  /*7eb0*/  WARPSYNC.COLLECTIVE R15, `(.L_x_5932) ;  /* 0x000000000f087348 */ /* 0x000fea0003c00000 */
[----:B------:R0:W1:Y:S02]  /*7ec0*/  SHFL.BFLY P6, R14, R13, R12, R11 ;  /* 0x0c00000c0d0e7389 */ /* 0x00006400000c000b */
[----:B01----:R-:W-:Y:S01]  /*7ed0*/  ENDCOLLECTIVE ;  /* 0x000000000000791b */ /* 0x003fe20003800000 */
.L_x_5932:
[----:B------:R-:W-:Y:S01]  /*7ee0*/  HFMA2.MMA R12, -RZ, RZ, 0, 2.384185791015625e-07 ;  /* 0x00000004ff0c7435 */ /* 0x000fe200000001ff */
[----:B------:R-:W-:Y:S01]  /*7ef0*/  MOV R13, RZ ;  /* 0x000000ff000d7202 */ /* 0x000fe20000000f00 */
[----:B------:R-:W-:-:S09]  /*7f00*/  IMAD.MOV.U32 R31, RZ, RZ, R14 ;  /* 0x000000ffff1f7224 */ /* 0x000fd200078e000e */
[----:B------:R-:W-:Y:S05]  /*7f10*/  WARPSYNC.COLLECTIVE R15, `(.L_x_5933) ;  /* 0x000000000f087348 */ /* 0x000fea0003c00000 */
[----:B------:R0:W1:Y:S02]  /*7f20*/  SHFL.BFLY P6, R14, R13, R12, R11 ;  /* 0x0c00000c0d0e7389 */ /* 0x00006400000c000b */
[----:B01----:R-:W-:Y:S01]  /*7f30*/  ENDCOLLECTIVE ;  /* 0x000000000000791b */ /* 0x003fe20003800000 */
.L_x_5933:
        /* <DEDUP_REMOVED lines=8> */
.L_x_5934:
[----:B------:R-:W-:Y:S01]  /*7fc0*/  HFMA2.MMA R12, -RZ, RZ, 0, 5.9604644775390625e-08 ;  /* 0x00000001ff0c7435 */ /* 0x000fe200000001ff */
[----:B------:R-:W-:-:S04]  /*7fd0*/  IMAD.MOV.U32 R33, RZ, RZ, R14 ;  /* 0x000000ffff217224 */ /* 0x000fc800078e000e */
[----:B------:R-:W-:-:S05]  /*7fe0*/  FADD.FTZ R30, R30, R33 ;  /* 0x000000211e1e7221 */ /* 0x000fca0000010000 */
[----:B------:R-:W-:-:S07]  /*7ff0*/  MOV R13, R30 ;  /* 0x0000001e000d7202 */ /* 0x000fce0000000f00 */
[----:B------:R-:W-:Y:S05]  /*8000*/  WARPSYNC.COLLECTIVE R15, `(.L_x_5935) ;  /* 0x000000000f087348 */ /* 0x000fea0003c00000 */
[----:B------:R0:W1:Y:S02]  /*8010*/  SHFL.BFLY P6, R14, R13, R12, R11 ;  /* 0x0c00000c0d0e7389 */ /* 0x00006400000c000b */
[----:B01----:R-:W-:Y:S01]  /*8020*/  ENDCOLLECTIVE ;  /* 0x000000000000791b */ /* 0x003fe20003800000 */
.L_x_5935:
[----:B------:R-:W-:Y:S01]  /*8030*/  HFMA2.MMA R12, -RZ, RZ, 0, 2.384185791015625e-07 ;  /* 0x00000004ff0c7435 */ /* 0x000fe200000001ff */
[----:B------:R-:W-:Y:S01]  /*8040*/  MOV R13, RZ ;  /* 0x000000ff000d7202 */ /* 0x000fe20000000f00 */
[----:B------:R-:W-:-:S09]  /*8050*/  IMAD.MOV.U32 R33, RZ, RZ, R14 ;  /* 0x000000ffff217224 */ /* 0x000fd200078e000e */
[----:B------:R-:W-:Y:S05]  /*8060*/  WARPSYNC.COLLECTIVE R15, `(.L_x_5936) ;  /* 0x000000000f087348 */ /* 0x000fea0003c00000 */
[----:B------:R0:W1:Y:S02]  /*8070*/  SHFL.BFLY P6, R14, R13, R12, R11 ;  /* 0x0c00000c0d0e7389 */ /* 0x00006400000c000b */
[----:B01----:R-:W-:Y:S01]  /*8080*/  ENDCOLLECTIVE ;  /* 0x000000000000791b */ /* 0x003fe20003800000 */
.L_x_5936:
        /* <DEDUP_REMOVED lines=8> */
.L_x_5937:
[----:B------:R-:W-:Y:S01]  /*8110*/  HFMA2.MMA R12, -RZ, RZ, 0, 5.9604644775390625e-08 ;  /* 0x00000001ff0c7435 */ /* 0x000fe200000001ff */
[----:B------:R-:W-:-:S04]  /*8120*/  IMAD.MOV.U32 R35, RZ, RZ, R14 ;  /* 0x000000ffff237224 */ /* 0x000fc800078e000e */
[----:B------:R-:W-:-:S05]  /*8130*/  FADD.FTZ R32, R32, R35 ;  /* 0x0000002320207221 */ /* 0x000fca0000010000 */
[----:B------:R-:W-:-:S07]  /*8140*/  MOV R13, R32 ;  /* 0x00000020000d7202 */ /* 0x000fce0000000f00 */
[----:B------:R-:W-:Y:S05]  /*8150*/  WARPSYNC.COLLECTIVE R15, `(.L_x_5938) ;  /* 0x000000000f087348 */ /* 0x000fea0003c00000 */
[----:B------:R0:W1:Y:S02]  /*8160*/  SHFL.BFLY P6, R14, R13, R12, R11 ;  /* 0x0c00000c0d0e7389 */ /* 0x00006400000c000b */
[----:B01----:R-:W-:Y:S01]  /*8170*/  ENDCOLLECTIVE ;  /* 0x000000000000791b */ /* 0x003fe20003800000 */
.L_x_5938:
[----:B------:R-:W-:Y:S01]  /*8180*/  HFMA2.MMA R12, -RZ, RZ, 0, 2.384185791015625e-07 ;  /* 0x00000004ff0c7435 */ /* 0x000fe200000001ff */
[----:B------:R-:W-:Y:S01]  /*8190*/  MOV R13, RZ ;  /* 0x000000ff000d7202 */ /* 0x000fe20000000f00 */
[----:B------:R-:W-:-:S09]  /*81a0*/  IMAD.MOV.U32 R35, RZ, RZ, R14 ;  /* 0x000000ffff237224 */ /* 0x000fd200078e000e */
[----:B------:R-:W-:Y:S05]  /*81b0*/  WARPSYNC.COLLECTIVE R15, `(.L_x_5939) ;  /* 0x000000000f087348 */ /* 0x000fea0003c00000 */
[----:B------:R0:W1:Y:S02]  /*81c0*/  SHFL.BFLY P6, R14, R13, R12, R11 ;  /* 0x0c00000c0d0e7389 */ /* 0x00006400000c000b */
[----:B01----:R-:W-:Y:S01]  /*81d0*/  ENDCOLLECTIVE ;  /* 0x000000000000791b */ /* 0x003fe20003800000 */
.L_x_5939:
        /* <DEDUP_REMOVED lines=8> */
.L_x_5940:
[----:B------:R-:W-:Y:S01]  /*8260*/  HFMA2.MMA R12, -RZ, RZ, 0, 5.9604644775390625e-08 ;  /* 0x00000001ff0c7435 */ /* 0x000fe200000001ff */
[----:B------:R-:W-:-:S04]  /*8270*/  IMAD.MOV.U32 R37, RZ, RZ, R14 ;  /* 0x000000ffff257224 */ /* 0x000fc800078e000e */
[----:B------:R-:W-:-:S05]  /*8280*/  FADD.FTZ R34, R34, R37 ;  /* 0x0000002522227221 */ /* 0x000fca0000010000 */
[----:B------:R-:W-:-:S07]  /*8290*/  MOV R13, R34 ;  /* 0x00000022000d7202 */ /* 0x000fce0000000f00 */
[----:B------:R-:W-:Y:S05]  /*82a0*/  WARPSYNC.COLLECTIVE R15, `(.L_x_5941) ;  /* 0x000000000f087348 */ /* 0x000fea0003c00000 */
[----:B------:R0:W1:Y:S02]  /*82b0*/  SHFL.BFLY P6, R14, R13, R12, R11 ;  /* 0x0c00000c0d0e7389 */ /* 0x00006400000c000b */
[----:B01----:R-:W-:Y:S01]  /*82c0*/  ENDCOLLECTIVE ;  /* 0x000000000000791b */ /* 0x003fe20003800000 */
.L_x_5941:
[----:B------:R-:W-:Y:S01]  /*82d0*/  HFMA2.MMA R12, -RZ, RZ, 0, 2.384185791015625e-07 ;  /* 0x00000004ff0c7435 */ /* 0x000fe200000001ff */
[----:B------:R-:W-:Y:S01]  /*82e0*/  MOV R13, RZ ;  /* 0x000000ff000d7202 */ /* 0x000fe20000000f00 */
[----:B------:R-:W-:-:S09]  /*82f0*/  IMAD.MOV.U32 R37, RZ, RZ, R14 ;  /* 0x000000ffff257224 */ /* 0x000fd200078e000e */
[----:B------:R-:W-:Y:S05]  /*8300*/  WARPSYNC.COLLECTIVE R15, `(.L_x_5942) ;  /* 0x000000000f087348 */ /* 0x000fea0003c00000 */
[----:B------:R0:W1:Y:S02]  /*8310*/  SHFL.BFLY P6, R14, R13, R12, R11 ;  /* 0x0c00000c0d0e7389 */ /* 0x00006400000c000b */
[----:B01----:R-:W-:Y:S01]  /*8320*/  ENDCOLLECTIVE ;  /* 0x000000000000791b */ /* 0x003fe20003800000 */
.L_x_5942:
        /* <DEDUP_REMOVED lines=8> */
.L_x_5943:
[----:B------:R-:W-:Y:S01]  /*83b0*/  HFMA2.MMA R12, -RZ, RZ, 0, 5.9604644775390625e-08 ;  /* 0x00000001ff0c7435 */ /* 0x000fe200000001ff */
[----:B------:R-:W-:-:S04]  /*83c0*/  IMAD.MOV.U32 R39, RZ, RZ, R14 ;  /* 0x000000ffff277224 */ /* 0x000fc800078e000e */
[----:B------:R-:W-:-:S05]  /*83d0*/  FADD.FTZ R36, R36, R39 ;  /* 0x0000002724247221 */ /* 0x000fca0000010000 */
[----:B------:R-:W-:-:S07]  /*83e0*/  MOV R13, R36 ;  /* 0x00000024000d7202 */ /* 0x000fce0000000f00 */
[----:B------:R-:W-:Y:S05]  /*83f0*/  WARPSYNC.COLLECTIVE R15, `(.L_x_5944) ;  /* 0x000000000f087348 */ /* 0x000fea0003c00000 */
[----:B------:R0:W1:Y:S02]  /*8400*/  SHFL.BFLY P6, R14, R13, R12, R11 ;  /* 0x0c00000c0d0e7389 */ /* 0x00006400000c000b */
[----:B01----:R-:W-:Y:S01]  /*8410*/  ENDCOLLECTIVE ;  /* 0x000000000000791b */ /* 0x003fe20003800000 */
.L_x_5944:
[----:B------:R-:W-:Y:S01]  /*8420*/  HFMA2.MMA R12, -RZ, RZ, 0, 2.384185791015625e-07 ;  /* 0x00000004ff0c7435 */ /* 0x000fe200000001ff */
[----:B------:R-:W-:Y:S01]  /*8430*/  MOV R13, RZ ;  /* 0x000000ff000d7202 */ /* 0x000fe20000000f00 */
[----:B------:R-:W-:-:S09]  /*8440*/  IMAD.MOV.U32 R39, RZ, RZ, R14 ;  /* 0x000000ffff277224 */ /* 0x000fd200078e000e */
[----:B------:R-:W-:Y:S05]  /*8450*/  WARPSYNC.COLLECTIVE R15, `(.L_x_5945) ;  /* 0x000000000f087348 */ /* 0x000fea0003c00000 */
[----:B------:R0:W1:Y:S02]  /*8460*/  SHFL.BFLY P6, R14, R13, R12, R11 ;  /* 0x0c00000c0d0e7389 */ /* 0x00006400000c000b */
[----:B01----:R-:W-:Y:S01]  /*8470*/  ENDCOLLECTIVE ;  /* 0x000000000000791b */ /* 0x003fe20003800000 */
.L_x_5945:
        /* <DEDUP_REMOVED lines=8> */
.L_x_5946:
[----:B------:R-:W-:Y:S01]  /*8500*/  HFMA2.MMA R12, -RZ, RZ, 0, 5.9604644775390625e-08 ;  /* 0x00000001ff0c7435 */ /* 0x000fe200000001ff */
[----:B------:R-:W-:-:S04]  /*8510*/  IMAD.MOV.U32 R41, RZ, RZ, R14 ;  /* 0x000000ffff297224 */ /* 0x000fc800078e000e */
[----:B------:R-:W-:-:S05]  /*8520*/  FADD.FTZ R38, R38, R41 ;  /* 0x0000002926267221 */ /* 0x000fca0000010000 */
[----:B------:R-:W-:-:S07]  /*8530*/  MOV R13, R38 ;  /* 0x00000026000d7202 */ /* 0x000fce0000000f00 */
[----:B------:R-:W-:Y:S05]  /*8540*/  WARPSYNC.COLLECTIVE R15, `(.L_x_5947) ;  /* 0x000000000f087348 */ /* 0x000fea0003c00000 */
[----:B------:R0:W1:Y:S02]  /*8550*/  SHFL.BFLY P6, R14, R13, R12, R11 ;  /* 0x0c00000c0d0e7389 */ /* 0x00006400000c000b */
[----:B01----:R-:W-:Y:S01]  /*8560*/  ENDCOLLECTIVE ;  /* 0x000000000000791b */ /* 0x003fe20003800000 */
.L_x_5947:
[----:B------:R-:W-:Y:S01]  /*8570*/  HFMA2.MMA R12, -RZ, RZ, 0, 2.384185791015625e-07 ;  /* 0x00000004ff0c7435 */ /* 0x000fe200000001ff */
[----:B------:R-:W-:Y:S01]  /*8580*/  MOV R13, RZ ;  /* 0x000000ff000d7202 */ /* 0x000fe20000000f00 */
[----:B------:R-:W-:-:S09]  /*8590*/  IMAD.MOV.U32 R41, RZ, RZ, R14 ;  /* 0x000000ffff297224 */ /* 0x000fd200078e000e */
[----:B------:R-:W-:Y:S05]  /*85a0*/  WARPSYNC.COLLECTIVE R15, `(.L_x_5948) ;  /* 0x000000000f087348 */ /* 0x000fea0003c00000 */
[----:B------:R0:W1:Y:S02]  /*85b0*/  SHFL.BFLY P6, R14, R13, R12, R11 ;  /* 0x0c00000c0d0e7389 */ /* 0x00006400000c000b */
[----:B01----:R-:W-:Y:S01]  /*85c0*/  ENDCOLLECTIVE ;  /* 0x000000000000791b */ /* 0x003fe20003800000 */
.L_x_5948:
        /* <DEDUP_REMOVED lines=8> */
.L_x_5949:
[----:B------:R-:W-:Y:S01]  /*8650*/  HFMA2.MMA R12, -RZ, RZ, 0, 5.9604644775390625e-08 ;  /* 0x00000001ff0c7435 */ /* 0x000fe200000001ff */
[----:B------:R-:W-:-:S04]  /*8660*/  IMAD.MOV.U32 R55, RZ, RZ, R14 ;  /* 0x000000ffff377224 */ /* 0x000fc800078e000e */
[----:B------:R-:W-:-:S05]  /*8670*/  FADD.FTZ R40, R40, R55 ;  /* 0x0000003728287221 */ /* 0x000fca0000010000 */
[----:B------:R-:W-:-:S07]  /*8680*/  MOV R13, R40 ;  /* 0x00000028000d7202 */ /* 0x000fce0000000f00 */
[----:B------:R-:W-:Y:S05]  /*8690*/  WARPSYNC.COLLECTIVE R15, `(.L_x_5950) ;  /* 0x000000000f087348 */ /* 0x000fea0003c00000 */
[----:B------:R0:W1:Y:S02]  /*86a0*/  SHFL.BFLY P6, R14, R13, R12, R11 ;  /* 0x0c00000c0d0e7389 */ /* 0x00006400000c000b */
[----:B01----:R-:W-:Y:S01]  /*86b0*/  ENDCOLLECTIVE ;  /* 0x000000000000791b */ /* 0x003fe20003800000 */
.L_x_5950:
[----:B------:R-:W-:Y:S01]  /*86c0*/  HFMA2.MMA R12, -RZ, RZ, 0, 2.384185791015625e-07 ;  /* 0x00000004ff0c7435 */ /* 0x000fe200000001ff */
[----:B------:R-:W-:Y:S01]  /*86d0*/  MOV R13, RZ ;  /* 0x000000ff000d7202 */ /* 0x000fe20000000f00 */
[----:B------:R-:W-:-:S09]  /*86e0*/  IMAD.MOV.U32 R65, RZ, RZ, R14 ;  /* 0x000000ffff417224 */ /* 0x000fd200078e000e */
[----:B------:R-:W-:Y:S05]  /*86f0*/  WARPSYNC.COLLECTIVE R15, `(.L_x_5951) ;  /* 0x000000000f087348 */ /* 0x000fea0003c00000 */
[----:B------:R0:W1:Y:S02]  /*8700*/  SHFL.BFLY P6, R14, R13, R12, R11 ;  /* 0x0c00000c0d0e7389 */ /* 0x00006400000c000b */
[----:B01----:R-:W-:Y:S01]  /*8710*/  ENDCOLLECTIVE ;  /* 0x000000000000791b */ /* 0x003fe20003800000 */
.L_x_5951:
        /* <DEDUP_REMOVED lines=8> */
.L_x_5952:
[----:B------:R-:W-:Y:S01]  /*87a0*/  HFMA2.MMA R12, -RZ, RZ, 0, 5.9604644775390625e-08 ;  /* 0x00000001ff0c7435 */ /* 0x000fe200000001ff */
[----:B------:R-:W-:-:S04]  /*87b0*/  IMAD.MOV.U32 R53, RZ, RZ, R14 ;  /* 0x000000ffff357224 */ /* 0x000fc800078e000e */
[----:B------:R-:W-:-:S05]  /*87c0*/  FADD.FTZ R42, R42, R53 ;  /* 0x000000352a2a7221 */ /* 0x000fca0000010000 */
[----:B------:R-:W-:-:S07]  /*87d0*/  MOV R13, R42 ;  /* 0x0000002a000d7202 */ /* 0x000fce0000000f00 */
[----:B------:R-:W-:Y:S05]  /*87e0*/  WARPSYNC.COLLECTIVE R15, `(.L_x_5953) ;  /* 0x000000000f087348 */ /* 0x000fea0003c00000 */
[----:B------:R0:W1:Y:S02]  /*87f0*/  SHFL.BFLY P6, R14, R13, R12, R11 ;  /* 0x0c00000c0d0e7389 */ /* 0x00006400000c000b */
[----:B01----:R-:W-:Y:S01]  /*8800*/  ENDCOLLECTIVE ;  /* 0x000000000000791b */ /* 0x003fe20003800000 */
.L_x_5953:
[----:B------:R-:W-:Y:S01]  /*8810*/  HFMA2.MMA R12, -RZ, RZ, 0, 2.384185791015625e-07 ;  /* 0x00000004ff0c7435 */ /* 0x000fe200000001ff */
[----:B------:R-:W-:Y:S01]  /*8820*/  MOV R13, RZ ;  /* 0x000000ff000d7202 */ /* 0x000fe20000000f00 */
[----:B------:R-:W-:-:S09]  /*8830*/  IMAD.MOV.U32 R75, RZ, RZ, R14 ;  /* 0x000000ffff4b7224 */ /* 0x000fd200078e000e */
[----:B------:R-:W-:Y:S05]  /*8840*/  WARPSYNC.COLLECTIVE R15, `(.L_x_5954) ;  /* 0x000000000f087348 */ /* 0x000fea0003c00000 */
[----:B------:R0:W1:Y:S02]  /*8850*/  SHFL.BFLY P6, R14, R13, R12, R11 ;  /* 0x0c00000c0d0e7389 */ /* 0x00006400000c000b */
[----:B01----:R-:W-:Y:S01]  /*8860*/  ENDCOLLECTIVE ;  /* 0x000000000000791b */ /* 0x003fe20003800000 */
.L_x_5954:
        /* <DEDUP_REMOVED lines=8> */
.L_x_5955:
[----:B------:R-:W-:Y:S01]  /*88f0*/  HFMA2.MMA R12, -RZ, RZ, 0, 5.9604644775390625e-08 ;  /* 0x00000001ff0c7435 */ /* 0x000fe200000001ff */
[----:B------:R-:W-:-:S04]  /*8900*/  IMAD.MOV.U32 R58, RZ, RZ, R14 ;  /* 0x000000ffff3a7224 */ /* 0x000fc800078e000e */
[----:B------:R-:W-:-:S05]  /*8910*/  FADD.FTZ R43, R43, R58 ;  /* 0x0000003a2b2b7221 */ /* 0x000fca0000010000 */
[----:B------:R-:W-:-:S07]  /*8920*/  MOV R13, R43 ;  /* 0x0000002b000d7202 */ /* 0x000fce0000000f00 */
[----:B------:R-:W-:Y:S05]  /*8930*/  WARPSYNC.COLLECTIVE R15, `(.L_x_5956) ;  /* 0x000000000f087348 */ /* 0x000fea0003c00000 */
[----:B------:R0:W1:Y:S02]  /*8940*/  SHFL.BFLY P6, R14, R13, R12, R11 ;  /* 0x0c00000c0d0e7389 */ /* 0x00006400000c000b */
[----:B01----:R-:W-:Y:S01]  /*8950*/  ENDCOLLECTIVE ;  /* 0x000000000000791b */ /* 0x003fe20003800000 */
.L_x_5956:
[----:B------:R-:W-:Y:S01]  /*8960*/  HFMA2.MMA R12, -RZ, RZ, 0, 2.384185791015625e-07 ;  /* 0x00000004ff0c7435 */ /* 0x000fe200000001ff */
[----:B------:R-:W-:Y:S01]  /*8970*/  MOV R13, RZ ;  /* 0x000000ff000d7202 */ /* 0x000fe20000000f00 */
[----:B------:R-:W-:-:S09]  /*8980*/  IMAD.MOV.U32 R62, RZ, RZ, R14 ;  /* 0x000000ffff3e7224 */ /* 0x000fd200078e000e */
[----:B------:R-:W-:Y:S05]  /*8990*/  WARPSYNC.COLLECTIVE R15, `(.L_x_5957) ;  /* 0x000000000f087348 */ /* 0x000fea0003c00000 */
[----:B------:R0:W1:Y:S02]  /*89a0*/  SHFL.BFLY P6, R14, R13, R12, R11 ;  /* 0x0c00000c0d0e7389 */ /* 0x00006400000c000b */
[----:B01----:R-:W-:Y:S01]  /*89b0*/  ENDCOLLECTIVE ;  /* 0x000000000000791b */ /* 0x003fe20003800000 */
.L_x_5957:
        /* <DEDUP_REMOVED lines=8> */
.L_x_5958:
[----:B------:R-:W-:Y:S01]  /*8a40*/  HFMA2.MMA R12, -RZ, RZ, 0, 5.9604644775390625e-08 ;  /* 0x00000001ff0c7435 */ /* 0x000fe200000001ff */
[----:B------:R-:W-:-:S04]  /*8a50*/  IMAD.MOV.U32 R5, RZ, RZ, R14 ;  /* 0x000000ffff057224 */ /* 0x000fc800078e000e */
[----:B------:R-:W-:-:S05]  /*8a60*/  FADD.FTZ R44, R44, R5 ;  /* 0x000000052c2c7221 */ /* 0x000fca0000010000 */
[----:B------:R-:W-:-:S07]  /*8a70*/  MOV R13, R44 ;  /* 0x0000002c000d7202 */ /* 0x000fce0000000f00 */
[----:B------:R-:W-:Y:S05]  /*8a80*/  WARPSYNC.COLLECTIVE R15, `(.L_x_5959) ;  /* 0x000000000f087348 */ /* 0x000fea0003c00000 */
[----:B------:R0:W1:Y:S02]  /*8a90*/  SHFL.BFLY P6, R14, R13, R12, R11 ;  /* 0x0c00000c0d0e7389 */ /* 0x00006400000c000b */
[----:B01----:R-:W-:Y:S01]  /*8aa0*/  ENDCOLLECTIVE ;  /* 0x000000000000791b */ /* 0x003fe20003800000 */
.L_x_5959:
[----:B------:R-:W-:Y:S01]  /*8ab0*/  HFMA2.MMA R12, -RZ, RZ, 0, 2.384185791015625e-07 ;  /* 0x00000004ff0c7435 */ /* 0x000fe200000001ff */
[----:B------:R-:W-:Y:S01]  /*8ac0*/  MOV R13, RZ ;  /* 0x000000ff000d7202 */ /* 0x000fe20000000f00 */
[----:B------:R-:W-:-:S09]  /*8ad0*/  IMAD.MOV.U32 R5, RZ, RZ, R14 ;  /* 0x000000ffff057224 */ /* 0x000fd200078e000e */
[----:B------:R-:W-:Y:S05]  /*8ae0*/  WARPSYNC.COLLECTIVE R15, `(.L_x_5960) ;  /* 0x000000000f087348 */ /* 0x000fea0003c00000 */
[----:B------:R0:W1:Y:S02]  /*8af0*/  SHFL.BFLY P6, R14, R13, R12, R11 ;  /* 0x0c00000c0d0e7389 */ /* 0x00006400000c000b */
[----:B01----:R-:W-:Y:S01]  /*8b00*/  ENDCOLLECTIVE ;  /* 0x000000000000791b */ /* 0x003fe20003800000 */
.L_x_5960:
        /* <DEDUP_REMOVED lines=8> */
.L_x_5961:
[----:B------:R-:W-:Y:S01]  /*8b90*/  MOV R12, 0x1 ;  /* 0x00000001000c7802 */ /* 0x000fe20000000f00 */
[----:B------:R-:W-:-:S04]  /*8ba0*/  FADD.FTZ R45, R45, R14 ;  /* 0x0000000e2d2d7221 */ /* 0x000fc80000010000 */
[----:B------:R-:W-:-:S07]  /*8bb0*/  IMAD.MOV.U32 R13, RZ, RZ, R45 ;  /* 0x000000ffff0d7224 */ /* 0x000fce00078e002d */
[----:B------:R-:W-:Y:S05]  /*8bc0*/  WARPSYNC.COLLECTIVE R15, `(.L_x_5962) ;  /* 0x000000000f087348 */ /* 0x000fea0003c00000 */
[----:B------:R0:W1:Y:S02]  /*8bd0*/  SHFL.BFLY P6, R14, R13, R12, R11 ;  /* 0x0c00000c0d0e7389 */ /* 0x00006400000c000b */
[----:B01----:R-:W-:Y:S01]  /*8be0*/  ENDCOLLECTIVE ;  /* 0x000000000000791b */ /* 0x003fe20003800000 */
.L_x_5962:
[----:B------:R-:W-:Y:S01]  /*8bf0*/  HFMA2.MMA R12, -RZ, RZ, 0, 2.384185791015625e-07 ;  /* 0x00000004ff0c7435 */ /* 0x000fe200000001ff */
[----:B------:R-:W-:Y:S01]  /*8c00*/  IMAD.MOV.U32 R13, RZ, RZ, RZ ;  /* 0x000000ffff0d7224 */ /* 0x000fe200078e00ff */
[----:B------:R-:W-:-:S09]  /*8c10*/  MOV R64, R14 ;  /* 0x0000000e00407202 */ /* 0x000fd20000000f00 */
[----:B------:R-:W-:Y:S05]  /*8c20*/  WARPSYNC.COLLECTIVE R15, `(.L_x_5963) ;  /* 0x000000000f087348 */ /* 0x000fea0003c00000 */
[----:B------:R0:W1:Y:S02]  /*8c30*/  SHFL.BFLY P6, R14, R13, R12, R11 ;  /* 0x0c00000c0d0e7389 */ /* 0x00006400000c000b */
[----:B01----:R-:W-:Y:S01]  /*8c40*/  ENDCOLLECTIVE ;  /* 0x000000000000791b */ /* 0x003fe20003800000 */
.L_x_5963:
        /* <DEDUP_REMOVED lines=8> */
.L_x_5964:
[----:B------:R-:W-:Y:S01]  /*8cd0*/  HFMA2.MMA R12, -RZ, RZ, 0, 5.9604644775390625e-08 ;  /* 0x00000001ff0c7435 */ /* 0x000fe200000001ff */
[----:B------:R-:W-:-:S05]  /*8ce0*/  MOV R7, R14 ;  /* 0x0000000e00077202 */ /* 0x000fca0000000f00 */
[----:B------:R-:W-:-:S04]  /*8cf0*/  FADD.FTZ R46, R46, R7 ;  /* 0x000000072e2e7221 */ /* 0x000fc80000010000 */
[----:B------:R-:W-:-:S07]  /*8d00*/  IMAD.MOV.U32 R13, RZ, RZ, R46 ;  /* 0x000000ffff0d7224 */ /* 0x000fce00078e002e */
[----:B------:R-:W-:Y:S05]  /*8d10*/  WARPSYNC.COLLECTIVE R15, `(.L_x_5965) ;  /* 0x000000000f087348 */ /* 0x000fea0003c00000 */
[----:B------:R0:W1:Y:S02]  /*8d20*/  SHFL.BFLY P6, R14, R13, R12, R11 ;  /* 0x0c00000c0d0e7389 */ /* 0x00006400000c000b */
[----:B01----:R-:W-:Y:S01]  /*8d30*/  ENDCOLLECTIVE ;  /* 0x000000000000791b */ /* 0x003fe20003800000 */
.L_x_5965:
[----:B------:R-:W-:Y:S01]  /*8d40*/  HFMA2.MMA R12, -RZ, RZ, 0, 2.384185791015625e-07 ;  /* 0x00000004ff0c7435 */ /* 0x000fe200000001ff */
[----:B------:R-:W-:Y:S01]  /*8d50*/  IMAD.MOV.U32 R13, RZ, RZ, RZ ;  /* 0x000000ffff0d7224 */ /* 0x000fe200078e00ff */
[----:B------:R-:W-:-:S09]  /*8d60*/  MOV R7, R14 ;  /* 0x0000000e00077202 */ /* 0x000fd20000000f00 */
[----:B------:R-:W-:Y:S05]  /*8d70*/  WARPSYNC.COLLECTIVE R15, `(.L_x_5966) ;  /* 0x000000000f087348 */ /* 0x000fea0003c00000 */
[----:B------:R0:W1:Y:S02]  /*8d80*/  SHFL.BFLY P6, R14, R13, R12, R11 ;  /* 0x0c00000c0d0e7389 */ /* 0x00006400000c000b */
[----:B01----:R-:W-:Y:S01]  /*8d90*/  ENDCOLLECTIVE ;  /* 0x000000000000791b */ /* 0x003fe20003800000 */
.L_x_5966:
        /* <DEDUP_REMOVED lines=8> */
.L_x_5967:
[----:B------:R-:W-:Y:S01]  /*8e20*/  HFMA2.MMA R12, -RZ, RZ, 0, 5.9604644775390625e-08 ;  /* 0x00000001ff0c7435 */ /* 0x000fe200000001ff */
[----:B------:R-:W-:-:S05]  /*8e30*/  MOV R56, R14 ;  /* 0x0000000e00387202 */ /* 0x000fca0000000f00 */
[----:B------:R-:W-:-:S04]  /*8e40*/  FADD.FTZ R47, R47, R56 ;  /* 0x000000382f2f7221 */ /* 0x000fc80000010000 */
[----:B------:R-:W-:-:S07]  /*8e50*/  IMAD.MOV.U32 R13, RZ, RZ, R47 ;  /* 0x000000ffff0d7224 */ /* 0x000fce00078e002f */
[----:B------:R-:W-:Y:S05]  /*8e60*/  WARPSYNC.COLLECTIVE R15, `(.L_x_5968) ;  /* 0x000000000f087348 */ /* 0x000fea0003c00000 */
[----:B------:R0:W1:Y:S02]  /*8e70*/  SHFL.BFLY P6, R14, R13, R12, R11 ;  /* 0x0c00000c0d0e7389 */ /* 0x00006400000c000b */
[----:B01----:R-:W-:Y:S01]  /*8e80*/  ENDCOLLECTIVE ;  /* 0x000000000000791b */ /* 0x003fe20003800000 */
.L_x_5968:
[----:B------:R-:W-:Y:S01]  /*8e90*/  HFMA2.MMA R12, -RZ, RZ, 0, 2.384185791015625e-07 ;  /* 0x00000004ff0c7435 */ /* 0x000fe200000001ff */
[----:B------:R-:W-:Y:S01]  /*8ea0*/  IMAD.MOV.U32 R13, RZ, RZ, RZ ;  /* 0x000000ffff0d7224 */ /* 0x000fe200078e00ff */
[----:B------:R-:W-:-:S09]  /*8eb0*/  MOV R68, R14 ;  /* 0x0000000e00447202 */ /* 0x000fd20000000f00 */
[----:B------:R-:W-:Y:S05]  /*8ec0*/  WARPSYNC.COLLECTIVE R15, `(.L_x_5969) ;  /* 0x000000000f087348 */ /* 0x000fea0003c00000 */
[----:B------:R0:W1:Y:S02]  /*8ed0*/  SHFL.BFLY P6, R14, R13, R12, R11 ;  /* 0x0c00000c0d0e7389 */ /* 0x00006400000c000b */
[----:B01----:R-:W-:Y:S01]  /*8ee0*/  ENDCOLLECTIVE ;  /* 0x000000000000791b */ /* 0x003fe20003800000 */
.L_x_5969:
        /* <DEDUP_REMOVED lines=8> */
.L_x_5970:
[----:B------:R-:W-:Y:S01]  /*8f70*/  HFMA2.MMA R12, -RZ, RZ, 0, 5.9604644775390625e-08 ;  /* 0x00000001ff0c7435 */ /* 0x000fe200000001ff */
[----:B------:R-:W-:-:S05]  /*8f80*/  MOV R9, R14 ;  /* 0x0000000e00097202 */ /* 0x000fca0000000f00 */
[----:B------:R-:W-:-:S04]  /*8f90*/  FADD.FTZ R48, R48, R9 ;  /* 0x0000000930307221 */ /* 0x000fc80000010000 */
[----:B------:R-:W-:-:S07]  /*8fa0*/  IMAD.MOV.U32 R13, RZ, RZ, R48 ;  /* 0x000000ffff0d7224 */ /* 0x000fce00078e0030 */
[----:B------:R-:W-:Y:S05]  /*8fb0*/  WARPSYNC.COLLECTIVE R15, `(.L_x_5971) ;  /* 0x000000000f087348 */ /* 0x000fea0003c00000 */
[----:B------:R0:W1:Y:S02]  /*8fc0*/  SHFL.BFLY P6, R14, R13, R12, R11 ;  /* 0x0c00000c0d0e7389 */ /* 0x00006400000c000b */
[----:B01----:R-:W-:Y:S01]  /*8fd0*/  ENDCOLLECTIVE ;  /* 0x000000000000791b */ /* 0x003fe20003800000 */
.L_x_5971:
[----:B------:R-:W-:Y:S01]  /*8fe0*/  HFMA2.MMA R12, -RZ, RZ, 0, 2.384185791015625e-07 ;  /* 0x00000004ff0c7435 */ /* 0x000fe200000001ff */
[----:B------:R-:W-:Y:S01]  /*8ff0*/  IMAD.MOV.U32 R13, RZ, RZ, RZ ;  /* 0x000000ffff0d7224 */ /* 0x000fe200078e00ff */
[----:B------:R-:W-:-:S09]  /*9000*/  MOV R9, R14 ;  /* 0x0000000e00097202 */ /* 0x000fd20000000f00 */
[----:B------:R-:W-:Y:S05]  /*9010*/  WARPSYNC.COLLECTIVE R15, `(.L_x_5972) ;  /* 0x000000000f087348 */ /* 0x000fea0003c00000 */
[----:B------:R0:W1:Y:S02]  /*9020*/  SHFL.BFLY P6, R14, R13, R12, R11 ;  /* 0x0c00000c0d0e7389 */ /* 0x00006400000c000b */
[----:B01----:R-:W-:Y:S01]  /*9030*/  ENDCOLLECTIVE ;  /* 0x000000000000791b */ /* 0x003fe20003800000 */
.L_x_5972:
        /* <DEDUP_REMOVED lines=8> */
.L_x_5973:
[----:B------:R-:W-:Y:S01]  /*90c0*/  HFMA2.MMA R12, -RZ, RZ, 0, 5.9604644775390625e-08 ;  /* 0x00000001ff0c7435 */ /* 0x000fe200000001ff */
[----:B------:R-:W-:-:S05]  /*90d0*/  MOV R52, R14 ;  /* 0x0000000e00347202 */ /* 0x000fca0000000f00 */
[----:B------:R-:W-:-:S04]  /*90e0*/  FADD.FTZ R49, R49, R52 ;  /* 0x0000003431317221 */ /* 0x000fc80000010000 */
[----:B------:R-:W-:-:S07]  /*90f0*/  IMAD.MOV.U32 R13, RZ, RZ, R49 ;  /* 0x000000ffff0d7224 */ /* 0x000fce00078e0031 */
[----:B------:R-:W-:Y:S05]  /*9100*/  WARPSYNC.COLLECTIVE R15, `(.L_x_5974) ;  /* 0x000000000f087348 */ /* 0x000fea0003c00000 */
[----:B------:R0:W1:Y:S02]  /*9110*/  SHFL.BFLY P6, R14, R13, R12, R11 ;  /* 0x0c00000c0d0e7389 */ /* 0x00006400000c000b */
[----:B01----:R-:W-:Y:S01]  /*9120*/  ENDCOLLECTIVE ;  /* 0x000000000000791b */ /* 0x003fe20003800000 */
.L_x_5974:
[----:B------:R-:W-:Y:S01]  /*9130*/  HFMA2.MMA R12, -RZ, RZ, 0, 2.384185791015625e-07 ;  /* 0x00000004ff0c7435 */ /* 0x000fe200000001ff */
[----:B------:R-:W-:Y:S01]  /*9140*/  IMAD.MOV.U32 R13, RZ, RZ, RZ ;  /* 0x000000ffff0d7224 */ /* 0x000fe200078e00ff */
[----:B------:R-:W-:-:S09]  /*9150*/  MOV R74, R14 ;  /* 0x0000000e004a7202 */ /* 0x000fd20000000f00 */
[----:B------:R-:W-:Y:S05]  /*9160*/  WARPSYNC.COLLECTIVE R15, `(.L_x_5975) ;  /* 0x000000000f087348 */ /* 0x000fea0003c00000 */
[----:B------:R0:W1:Y:S02]  /*9170*/  SHFL.BFLY P6, R14, R13, R12, R11 ;  /* 0x0c00000c0d0e7389 */ /* 0x00006400000c000b */
[----:B01----:R-:W-:Y:S01]  /*9180*/  ENDCOLLECTIVE ;  /* 0x000000000000791b */ /* 0x003fe20003800000 */
.L_x_5975:
[----:B------:R-:W-:Y:S01]  /*9190*/  FADD.FTZ R49, R49, R74 ;  /* 0x0000004a31317221 */ /* 0x000fe20000010000 */
[----:B------:R-:W-:Y:S02]  /*91a0*/  IMAD.MOV.U32 R12, RZ, RZ, 0x2 ;  /* 0x00000002ff0c7424 */ /* 0x000fe400078e00ff */
[----:B------:R-:W-:-:S05]  /*91b0*/  FADD.FTZ R50, RZ, R14 ;  /* 0x0000000eff327221 */ /* 0x000fca0000010000 */
[----:B------:R-:W-:-:S07]  /*91c0*/  MOV R13, R50 ;  /* 0x00000032000d7202 */ /* 0x000fce0000000f00 */
[----:B------:R-:W-:Y:S05]  /*91d0*/  WARPSYNC.COLLECTIVE R15, `(.L_x_5976) ;  /* 0x000000000f087348 */ /* 0x000fea0003c00000 */
[----:B------:R0:W1:Y:S02]  /*91e0*/  SHFL.BFLY P6, R14, R13, R12, R11 ;  /* 0x0c00000c0d0e7389 */ /* 0x00006400000c000b */
[----:B01----:R-:W-:Y:S01]  /*91f0*/  ENDCOLLECTIVE ;  /* 0x000000000000791b */ /* 0x003fe20003800000 */
.L_x_5976:
[----:B------:R-:W-:Y:S01]  /*9200*/  IMAD.MOV.U32 R12, RZ, RZ, 0x1 ;  /* 0x00000001ff0c7424 */ /* 0x000fe200078e00ff */
[----:B------:R-:W-:-:S05]  /*9210*/  MOV R3, R14 ;  /* 0x0000000e00037202 */ /* 0x000fca0000000f00 */
[----:B------:R-:W-:-:S05]  /*9220*/  FADD.FTZ R50, R50, R3 ;  /* 0x0000000332327221 */ /* 0x000fca0000010000 */
[----:B------:R-:W-:-:S07]  /*9230*/  MOV R13, R50 ;  /* 0x00000032000d7202 */ /* 0x000fce0000000f00 */
[----:B------:R-:W-:Y:S05]  /*9240*/  WARPSYNC.COLLECTIVE R15, `(.L_x_5977) ;  /* 0x000000000f087348 */ /* 0x000fea0003c00000 */
[----:B------:R0:W1:Y:S02]  /*9250*/  SHFL.BFLY P6, R14, R13, R12, R11 ;  /* 0x0c00000c0d0e7389 */ /* 0x00006400000c000b */
[----:B01----:R-:W-:Y:S01]  /*9260*/  ENDCOLLECTIVE ;  /* 0x000000000000791b */ /* 0x003fe20003800000 */
.L_x_5977:
[----:B------:R-:W-:Y:S01]  /*9270*/  HFMA2.MMA R13, -RZ, RZ, 0, 0 ;  /* 0x00000000ff0d7435 */ /* 0x000fe200000001ff */
[----:B------:R-:W-:Y:S01]  /*9280*/  IMAD.MOV.U32 R12, RZ, RZ, 0x4 ;  /* 0x00000004ff0c7424 */ /* 0x000fe200078e00ff */
[----:B------:R-:W-:-:S09]  /*9290*/  MOV R17, R14 ;  /* 0x0000000e00117202 */ /* 0x000fd20000000f00 */
[----:B------:R-:W-:Y:S05]  /*92a0*/  WARPSYNC.COLLECTIVE R15, `(.L_x_5978) ;  /* 0x000000000f087348 */ /* 0x000fea0003c00000 */
[----:B------:R0:W1:Y:S02]  /*92b0*/  SHFL.BFLY P6, R14, R13, R12, R11 ;  /* 0x0c00000c0d0e7389 */ /* 0x00006400000c000b */
[----:B01----:R-:W-:Y:S01]  /*92c0*/  ENDCOLLECTIVE ;  /* 0x000000000000791b */ /* 0x003fe20003800000 */
.L_x_5978:
        /* <DEDUP_REMOVED lines=8> */
.L_x_5979:
[----:B------:R-:W-:Y:S01]  /*9350*/  IMAD.MOV.U32 R12, RZ, RZ, 0x1 ;  /* 0x00000001ff0c7424 */ /* 0x000fe200078e00ff */
[----:B------:R-:W-:-:S05]  /*9360*/  MOV R54, R14 ;  /* 0x0000000e00367202 */ /* 0x000fca0000000f00 */
[----:B------:R-:W-:-:S05]  /*9370*/  FADD.FTZ R51, R51, R54 ;  /* 0x0000003633337221 */ /* 0x000fca0000010000 */
[----:B------:R-:W-:-:S07]  /*9380*/  MOV R13, R51 ;  /* 0x00000033000d7202 */ /* 0x000fce0000000f00 */
[----:B------:R-:W-:Y:S05]  /*9390*/  WARPSYNC.COLLECTIVE R15, `(.L_x_5980) ;  /* 0x000000000f087348 */ /* 0x000fea0003c00000 */
[----:B------:R0:W1:Y:S02]  /*93a0*/  SHFL.BFLY P6, R14, R13, R12, R11 ;  /* 0x0c00000c0d0e7389 */ /* 0x00006400000c000b */
[----:B01----:R-:W-:Y:S01]  /*93b0*/  ENDCOLLECTIVE ;  /* 0x000000000000791b */ /* 0x003fe20003800000 */
.L_x_5980:
[----:B------:R-:W-:Y:S01]  /*93c0*/  HFMA2.MMA R13, -RZ, RZ, 0, 0 ;  /* 0x00000000ff0d7435 */ /* 0x000fe200000001ff */
[----:B------:R-:W-:Y:S01]  /*93d0*/  IMAD.MOV.U32 R12, RZ, RZ, 0x4 ;  /* 0x00000004ff0c7424 */ /* 0x000fe200078e00ff */
[----:B------:R-:W-:-:S09]  /*93e0*/  MOV R76, R14 ;  /* 0x0000000e004c7202 */ /* 0x000fd20000000f00 */
[----:B------:R-:W-:Y:S05]  /*93f0*/  WARPSYNC.COLLECTIVE R15, `(.L_x_5981) ;  /* 0x000000000f087348 */ /* 0x000fea0003c00000 */
[----:B------:R0:W1:Y:S02]  /*9400*/  SHFL.BFLY P6, R14, R13, R12, R11 ;  /* 0x0c00000c0d0e7389 */ /* 0x00006400000c000b */
[----:B01----:R-:W-:Y:S01]  /*9410*/  ENDCOLLECTIVE ;  /* 0x000000000000791b */ /* 0x003fe20003800000 */
.L_x_5981:
[----:B------:R-:W-:Y:S01]  /*9420*/  FADD.FTZ R51, R51, R76 ;  /* 0x0000004c33337221 */ /* 0x000fe20000010000 */
[----:B------:R-:W-:Y:S01]  /*9430*/  HFMA2.MMA R12, -RZ, RZ, 0, 1.1920928955078125e-07 ;  /* 0x00000002ff0c7435 */ /* 0x000fe200000001ff */
[----:B------:R-:W-:-:S05]  /*9440*/  FADD.FTZ R52, RZ, R14 ;  /* 0x0000000eff347221 */ /* 0x000fca0000010000 */
[----:B------:R-:W-:-:S07]  /*9450*/  MOV R13, R52 ;  /* 0x00000034000d7202 */ /* 0x000fce0000000f00 */
[----:B------:R-:W-:Y:S05]  /*9460*/  WARPSYNC.COLLECTIVE R15, `(.L_x_5982) ;  /* 0x000000000f087348 */ /* 0x000fea0003c00000 */
[----:B------:R0:W1:Y:S02]  /*9470*/  SHFL.BFLY P6, R14, R13, R12, R11 ;  /* 0x0c00000c0d0e7389 */ /* 0x00006400000c000b */
[----:B01----:R-:W-:Y:S01]  /*9480*/  ENDCOLLECTIVE ;  /* 0x000000000000791b */ /* 0x003fe20003800000 */
.L_x_5982:
[----:B------:R-:W-:Y:S01]  /*9490*/  MOV R12, 0x1 ;  /* 0x00000001000c7802 */ /* 0x000fe20000000f00 */
[----:B------:R-:W-:-:S04]  /*94a0*/  FADD.FTZ R52, R52, R14 ;  /* 0x0000000e34347221 */ /* 0x000fc80000010000 */
[----:B------:R-:W-:-:S07]  /*94b0*/  IMAD.MOV.U32 R13, RZ, RZ, R52 ;  /* 0x000000ffff0d7224 */ /* 0x000fce00078e0034 */
[----:B------:R-:W-:Y:S05]  /*94c0*/  WARPSYNC.COLLECTIVE R15, `(.L_x_5983) ;  /* 0x000000000f087348 */ /* 0x000fea0003c00000 */
[----:B------:R0:W1:Y:S02]  /*94d0*/  SHFL.BFLY P6, R14, R13, R12, R11 ;  /* 0x0c00000c0d0e7389 */ /* 0x00006400000c000b */
[----:B01----:R-:W-:Y:S01]  /*94e0*/  ENDCOLLECTIVE ;  /* 0x000000000000791b */ /* 0x003fe20003800000 */
.L_x_5983:
[----:B------:R-:W-:Y:S01]  /*94f0*/  HFMA2.MMA R12, -RZ, RZ, 0, 2.384185791015625e-07 ;  /* 0x00000004ff0c7435 */ /* 0x000fe200000001ff */
[----:B------:R-:W-:Y:S01]  /*9500*/  IMAD.MOV.U32 R13, RZ, RZ, RZ ;  /* 0x000000ffff0d7224 */ /* 0x000fe200078e00ff */
[----:B------:R-:W-:-:S09]  /*9510*/  MOV R25, R14 ;  /* 0x0000000e00197202 */ /* 0x000fd20000000f00 */
[----:B------:R-:W-:Y:S05]  /*9520*/  WARPSYNC.COLLECTIVE R15, `(.L_x_5984) ;  /* 0x000000000f087348 */ /* 0x000fea0003c00000 */
[----:B------:R0:W1:Y:S02]  /*9530*/  SHFL.BFLY P6, R14, R13, R12, R11 ;  /* 0x0c00000c0d0e7389 */ /* 0x00006400000c000b */
[----:B01----:R-:W-:Y:S01]  /*9540*/  ENDCOLLECTIVE ;  /* 0x000000000000791b */ /* 0x003fe20003800000 */
.L_x_5984:
        /* <DEDUP_REMOVED lines=8> */
.L_x_5985:
[----:B------:R-:W-:Y:S01]  /*95d0*/  HFMA2.MMA R12, -RZ, RZ, 0, 5.9604644775390625e-08 ;  /* 0x00000001ff0c7435 */ /* 0x000fe200000001ff */
[----:B------:R-:W-:-:S05]  /*95e0*/  MOV R23, R14 ;  /* 0x0000000e00177202 */ /* 0x000fca0000000f00 */
[----:B------:R-:W-:-:S04]  /*95f0*/  FADD.FTZ R53, R53, R23 ;  /* 0x0000001735357221 */ /* 0x000fc80000010000 */
[----:B------:R-:W-:-:S07]  /*9600*/  IMAD.MOV.U32 R13, RZ, RZ, R53 ;  /* 0x000000ffff0d7224 */ /* 0x000fce00078e0035 */
[----:B------:R-:W-:Y:S05]  /*9610*/  WARPSYNC.COLLECTIVE R15, `(.L_x_5986) ;  /* 0x000000000f087348 */ /* 0x000fea0003c00000 */
[----:B------:R0:W1:Y:S02]  /*9620*/  SHFL.BFLY P6, R14, R13, R12, R11 ;  /* 0x0c00000c0d0e7389 */ /* 0x00006400000c000b */
[----:B01----:R-:W-:Y:S01]  /*9630*/  ENDCOLLECTIVE ;  /* 0x000000000000791b */ /* 0x003fe20003800000 */
.L_x_5986:
[----:B------:R-:W-:Y:S01]  /*9640*/  HFMA2.MMA R12, -RZ, RZ, 0, 2.384185791015625e-07 ;  /* 0x00000004ff0c7435 */ /* 0x000fe200000001ff */
[----:B------:R-:W-:Y:S01]  /*9650*/  IMAD.MOV.U32 R13, RZ, RZ, RZ ;  /* 0x000000ffff0d7224 */ /* 0x000fe200078e00ff */
[----:B------:R-:W-:-:S09]  /*9660*/  MOV R62, R14 ;  /* 0x0000000e003e7202 */ /* 0x000fd20000000f00 */
[----:B------:R-:W-:Y:S05]  /*9670*/  WARPSYNC.COLLECTIVE R15, `(.L_x_5987) ;  /* 0x000000000f087348 */ /* 0x000fea0003c00000 */
[----:B------:R0:W1:Y:S02]  /*9680*/  SHFL.BFLY P6, R14, R13, R12, R11 ;  /* 0x0c00000c0d0e7389 */ /* 0x00006400000c000b */
[----:B01----:R-:W-:Y:S01]  /*9690*/  ENDCOLLECTIVE ;  /* 0x000000000000791b */ /* 0x003fe20003800000 */
.L_x_5987:
        /* <DEDUP_REMOVED lines=8> */
.L_x_5988:
[----:B------:R-:W-:Y:S01]  /*9720*/  HFMA2.MMA R12, -RZ, RZ, 0, 5.9604644775390625e-08 ;  /* 0x00000001ff0c7435 */ /* 0x000fe200000001ff */
[----:B------:R-:W-:-:S05]  /*9730*/  MOV R21, R14 ;  /* 0x0000000e00157202 */ /* 0x000fca0000000f00 */
[----:B------:R-:W-:-:S04]  /*9740*/  FADD.FTZ R54, R54, R21 ;  /* 0x0000001536367221 */ /* 0x000fc80000010000 */
[----:B------:R-:W-:-:S07]  /*9750*/  IMAD.MOV.U32 R13, RZ, RZ, R54 ;  /* 0x000000ffff0d7224 */ /* 0x000fce00078e0036 */
[----:B------:R-:W-:Y:S05]  /*9760*/  WARPSYNC.COLLECTIVE R15, `(.L_x_5989) ;  /* 0x000000000f087348 */ /* 0x000fea0003c00000 */
[----:B------:R0:W1:Y:S02]  /*9770*/  SHFL.BFLY P6, R14, R13, R12, R11 ;  /* 0x0c00000c0d0e7389 */ /* 0x00006400000c000b */
[----:B01----:R-:W-:Y:S01]  /*9780*/  ENDCOLLECTIVE ;  /* 0x000000000000791b */ /* 0x003fe20003800000 */
.L_x_5989:
[----:B------:R-:W-:Y:S01]  /*9790*/  HFMA2.MMA R12, -RZ, RZ, 0, 2.384185791015625e-07 ;  /* 0x00000004ff0c7435 */ /* 0x000fe200000001ff */
[----:B------:R-:W-:Y:S01]  /*97a0*/  IMAD.MOV.U32 R13, RZ, RZ, RZ ;  /* 0x000000ffff0d7224 */ /* 0x000fe200078e00ff */
[----:B------:R-:W-:-:S09]  /*97b0*/  MOV R5, R14 ;  /* 0x0000000e00057202 */ /* 0x000fd20000000f00 */
[----:B------:R-:W-:Y:S05]  /*97c0*/  WARPSYNC.COLLECTIVE R15, `(.L_x_5990) ;  /* 0x000000000f087348 */ /* 0x000fea0003c00000 */
[----:B------:R0:W1:Y:S02]  /*97d0*/  SHFL.BFLY P6, R14, R13, R12, R11 ;  /* 0x0c00000c0d0e7389 */ /* 0x00006400000c000b */
[----:B01----:R-:W-:Y:S01]  /*97e0*/  ENDCOLLECTIVE ;  /* 0x000000000000791b */ /* 0x003fe20003800000 */
.L_x_5990:
        /* <DEDUP_REMOVED lines=8> */
.L_x_5991:
[----:B------:R-:W-:Y:S01]  /*9870*/  HFMA2.MMA R12, -RZ, RZ, 0, 5.9604644775390625e-08 ;  /* 0x00000001ff0c7435 */ /* 0x000fe200000001ff */
[----:B------:R-:W-:-:S05]  /*9880*/  MOV R19, R14 ;  /* 0x0000000e00137202 */ /* 0x000fca0000000f00 */
[----:B------:R-:W-:-:S04]  /*9890*/  FADD.FTZ R55, R55, R19 ;  /* 0x0000001337377221 */ /* 0x000fc80000010000 */
[----:B------:R-:W-:-:S07]  /*98a0*/  IMAD.MOV.U32 R13, RZ, RZ, R55 ;  /* 0x000000ffff0d7224 */ /* 0x000fce00078e0037 */
[----:B------:R-:W-:Y:S05]  /*98b0*/  WARPSYNC.COLLECTIVE R15, `(.L_x_5992) ;  /* 0x000000000f087348 */ /* 0x000fea0003c00000 */
[----:B------:R0:W1:Y:S02]  /*98c0*/  SHFL.BFLY P6, R14, R13, R12, R11 ;  /* 0x0c00000c0d0e7389 */ /* 0x00006400000c000b */
[----:B01----:R-:W-:Y:S01]  /*98d0*/  ENDCOLLECTIVE ;  /* 0x000000000000791b */ /* 0x003fe20003800000 */
.L_x_5992:
[----:B------:R-:W-:Y:S01]  /*98e0*/  HFMA2.MMA R12, -RZ, RZ, 0, 2.384185791015625e-07 ;  /* 0x00000004ff0c7435 */ /* 0x000fe200000001ff */
[----:B------:R-:W-:Y:S01]  /*98f0*/  IMAD.MOV.U32 R13, RZ, RZ, RZ ;  /* 0x000000ffff0d7224 */ /* 0x000fe200078e00ff */
[----:B------:R-:W-:-:S09]  /*9900*/  MOV R64, R14 ;  /* 0x0000000e00407202 */ /* 0x000fd20000000f00 */
[----:B------:R-:W-:Y:S05]  /*9910*/  WARPSYNC.COLLECTIVE R15, `(.L_x_5993) ;  /* 0x000000000f087348 */ /* 0x000fea0003c00000 */
[----:B------:R0:W1:Y:S02]  /*9920*/  SHFL.BFLY P6, R14, R13, R12, R11 ;  /* 0x0c00000c0d0e7389 */ /* 0x00006400000c000b */
[----:B01----:R-:W-:Y:S01]  /*9930*/  ENDCOLLECTIVE ;  /* 0x000000000000791b */ /* 0x003fe20003800000 */
.L_x_5993:
        /* <DEDUP_REMOVED lines=8> */
.L_x_5994:
[----:B------:R-:W-:Y:S01]  /*99c0*/  HFMA2.MMA R12, -RZ, RZ, 0, 5.9604644775390625e-08 ;  /* 0x00000001ff0c7435 */ /* 0x000fe200000001ff */
[----:B------:R-:W-:-:S05]  /*99d0*/  MOV R17, R14 ;  /* 0x0000000e00117202 */ /* 0x000fca0000000f00 */
[----:B------:R-:W-:-:S04]  /*99e0*/  FADD.FTZ R56, R56, R17 ;  /* 0x0000001138387221 */ /* 0x000fc80000010000 */
[----:B------:R-:W-:-:S07]  /*99f0*/  IMAD.MOV.U32 R13, RZ, RZ, R56 ;  /* 0x000000ffff0d7224 */ /* 0x000fce00078e0038 */
[----:B------:R-:W-:Y:S05]  /*9a00*/  WARPSYNC.COLLECTIVE R15, `(.L_x_5995) ;  /* 0x000000000f087348 */ /* 0x000fea0003c00000 */
[----:B------:R0:W1:Y:S02]  /*9a10*/  SHFL.BFLY P6, R14, R13, R12, R11 ;  /* 0x0c00000c0d0e7389 */ /* 0x00006400000c000b */
[----:B01----:R-:W-:Y:S01]  /*9a20*/  ENDCOLLECTIVE ;  /* 0x000000000000791b */ /* 0x003fe20003800000 */
.L_x_5995:
[----:B------:R-:W-:Y:S01]  /*9a30*/  HFMA2.MMA R12, -RZ, RZ, 0, 2.384185791015625e-07 ;  /* 0x00000004ff0c7435 */ /* 0x000fe200000001ff */
[----:B------:R-:W-:Y:S01]  /*9a40*/  IMAD.MOV.U32 R13, RZ, RZ, RZ ;  /* 0x000000ffff0d7224 */ /* 0x000fe200078e00ff */
[----:B------:R-:W-:-:S09]  /*9a50*/  MOV R17, R14 ;  /* 0x0000000e00117202 */ /* 0x000fd20000000f00 */
[----:B------:R-:W-:Y:S05]  /*9a60*/  WARPSYNC.COLLECTIVE R15, `(.L_x_5996) ;  /* 0x000000000f087348 */ /* 0x000fea0003c00000 */
[----:B------:R0:W1:Y:S02]  /*9a70*/  SHFL.BFLY P6, R14, R13, R12, R11 ;  /* 0x0c00000c0d0e7389 */ /* 0x00006400000c000b */
[----:B01----:R-:W-:Y:S01]  /*9a80*/  ENDCOLLECTIVE ;  /* 0x000000000000791b */ /* 0x003fe20003800000 */
.L_x_5996:
[----:B------:R-:W-:Y:S01]  /*9a90*/  HFMA2.MMA R12, -RZ, RZ, 0, 1.1920928955078125e-07 ;  /* 0x00000002ff0c7435 */ /* 0x000fe200000001ff */
[----:B------:R-:W-:-:S05]  /*9aa0*/  MOV R57, R14 ;  /* 0x0000000e00397202 */ /* 0x000fca0000000f00 */
[----:B------:R-:W-:-:S04]  /*9ab0*/  FADD.FTZ R57, RZ, R57 ;  /* 0x00000039ff397221 */ /* 0x000fc80000010000 */
[----:B------:R-:W-:-:S07]  /*9ac0*/  IMAD.MOV.U32 R13, RZ, RZ, R57 ;  /* 0x000000ffff0d7224 */ /* 0x000fce00078e0039 */
[----:B------:R-:W-:Y:S05]  /*9ad0*/  WARPSYNC.COLLECTIVE R15, `(.L_x_5997) ;  /* 0x000000000f087348 */ /* 0x000fea0003c00000 */
[----:B------:R0:W1:Y:S02]  /*9ae0*/  SHFL.BFLY P6, R14, R13, R12, R11 ;  /* 0x0c00000c0d0e7389 */ /* 0x00006400000c000b */
[----:B01----:R-:W-:Y:S01]  /*9af0*/  ENDCOLLECTIVE ;  /* 0x000000000000791b */ /* 0x003fe20003800000 */
.L_x_5997:
        /* <DEDUP_REMOVED lines=8> */
.L_x_5998:
[----:B------:R-:W-:Y:S01]  /*9b80*/  HFMA2.MMA R12, -RZ, RZ, 0, 2.384185791015625e-07 ;  /* 0x00000004ff0c7435 */ /* 0x000fe200000001ff */
[----:B------:R-:W-:Y:S01]  /*9b90*/  IMAD.MOV.U32 R13, RZ, RZ, RZ ;  /* 0x000000ffff0d7224 */ /* 0x000fe200078e00ff */
[----:B------:R-:W-:-:S09]  /*9ba0*/  MOV R52, R14 ;  /* 0x0000000e00347202 */ /* 0x000fd20000000f00 */
[----:B------:R-:W-:Y:S05]  /*9bb0*/  WARPSYNC.COLLECTIVE R15, `(.L_x_5999) ;  /* 0x000000000f087348 */ /* 0x000fea0003c00000 */
[----:B------:R0:W1:Y:S02]  /*9bc0*/  SHFL.BFLY P6, R14, R13, R12, R11 ;  /* 0x0c00000c0d0e7389 */ /* 0x00006400000c000b */
[----:B01----:R-:W-:Y:S01]  /*9bd0*/  ENDCOLLECTIVE ;  /* 0x000000000000791b */ /* 0x003fe20003800000 */
.L_x_5999:
[----:B------:R-:W-:Y:S01]  /*9be0*/  HFMA2.MMA R12, -RZ, RZ, 0, 1.1920928955078125e-07 ;  /* 0x00000002ff0c7435 */ /* 0x000fe200000001ff */
[----:B------:R-:W-:-:S05]  /*9bf0*/  MOV R58, R14 ;  /* 0x0000000e003a7202 */ /* 0x000fca0000000f00 */
[----:B------:R-:W-:-:S04]  /*9c00*/  FADD.FTZ R58, RZ, R58 ;  /* 0x0000003aff3a7221 */ /* 0x000fc80000010000 */
[----:B------:R-:W-:-:S07]  /*9c10*/  IMAD.MOV.U32 R13, RZ, RZ, R58 ;  /* 0x000000ffff0d7224 */ /* 0x000fce00078e003a */
[----:B------:R-:W-:Y:S05]  /*9c20*/  WARPSYNC.COLLECTIVE R15, `(.L_x_6000) ;  /* 0x000000000f087348 */ /* 0x000fea0003c00000 */
[----:B------:R0:W1:Y:S02]  /*9c30*/  SHFL.BFLY P6, R14, R13, R12, R11 ;  /* 0x0c00000c0d0e7389 */ /* 0x00006400000c000b */
[----:B01----:R-:W-:Y:S01]  /*9c40*/  ENDCOLLECTIVE ;  /* 0x000000000000791b */ /* 0x003fe20003800000 */
.L_x_6000:
[----:B------:R-:W-:Y:S01]  /*9c50*/  HFMA2.MMA R12, -RZ, RZ, 0, 5.9604644775390625e-08 ;  /* 0x00000001ff0c7435 */ /* 0x000fe200000001ff */
[----:B------:R-:W-:-:S05]  /*9c60*/  MOV R7, R14 ;  /* 0x0000000e00077202 */ /* 0x000fca0000000f00 */
[----:B------:R-:W-:-:S04]  /*9c70*/  FADD.FTZ R58, R58, R7 ;  /* 0x000000073a3a7221 */ /* 0x000fc80000010000 */
[----:B------:R-:W-:-:S07]  /*9c80*/  IMAD.MOV.U32 R13, RZ, RZ, R58 ;  /* 0x000000ffff0d7224 */ /* 0x000fce00078e003a */
[----:B------:R-:W-:Y:S05]  /*9c90*/  WARPSYNC.COLLECTIVE R15, `(.L_x_6001) ;  /* 0x000000000f087348 */ /* 0x000fea0003c00000 */
[----:B------:R0:W1:Y:S02]  /*9ca0*/  SHFL.BFLY P6, R14, R13, R12, R11 ;  /* 0x0c00000c0d0e7389 */ /* 0x00006400000c000b */
[----:B01----:R-:W-:Y:S01]  /*9cb0*/  ENDCOLLECTIVE ;  /* 0x000000000000791b */ /* 0x003fe20003800000 */
.L_x_6001:
[----:B------:R-:W-:Y:S01]  /*9cc0*/  HFMA2.MMA R12, -RZ, RZ, 0, 2.384185791015625e-07 ;  /* 0x00000004ff0c7435 */ /* 0x000fe200000001ff */
[----:B------:R-:W-:Y:S01]  /*9cd0*/  IMAD.MOV.U32 R13, RZ, RZ, RZ ;  /* 0x000000ffff0d7224 */ /* 0x000fe200078e00ff */
[----:B------:R-:W-:-:S09]  /*9ce0*/  MOV R21, R14 ;  /* 0x0000000e00157202 */ /* 0x000fd20000000f00 */
[----:B------:R-:W-:Y:S05]  /*9cf0*/  WARPSYNC.COLLECTIVE R15, `(.L_x_6002) ;  /* 0x000000000f087348 */ /* 0x000fea0003c00000 */
[----:B------:R0:W1:Y:S02]  /*9d00*/  SHFL.BFLY P6, R14, R13, R12, R11 ;  /* 0x0c00000c0d0e7389 */ /* 0x00006400000c000b */
[----:B01----:R-:W-:Y:S01]  /*9d10*/  ENDCOLLECTIVE ;  /* 0x000000000000791b */ /* 0x003fe20003800000 */
.L_x_6002:
        /* <DEDUP_REMOVED lines=8> */
.L_x_6003:
        /* <DEDUP_REMOVED lines=8> */
.L_x_6004:
[----:B------:R-:W-:Y:S01]  /*9e20*/  HFMA2.MMA R12, -RZ, RZ, 0, 2.384185791015625e-07 ;  /* 0x00000004ff0c7435 */ /* 0x000fe200000001ff */
[----:B------:R-:W-:Y:S01]  /*9e30*/  IMAD.MOV.U32 R13, RZ, RZ, RZ ;  /* 0x000000ffff0d7224 */ /* 0x000fe200078e00ff */
[----:B------:R-:W-:-:S09]  /*9e40*/  MOV R68, R14 ;  /* 0x0000000e00447202 */ /* 0x000fd20000000f00 */
[----:B------:R-:W-:Y:S05]  /*9e50*/  WARPSYNC.COLLECTIVE R15, `(.L_x_6005) ;  /* 0x000000000f087348 */ /* 0x000fea0003c00000 */
[----:B------:R0:W1:Y:S02]  /*9e60*/  SHFL.BFLY P6, R14, R13, R12, R11 ;  /* 0x0c00000c0d0e7389 */ /* 0x00006400000c000b */
[----:B01----:R-:W-:Y:S01]  /*9e70*/  ENDCOLLECTIVE ;  /* 0x000000000000791b */ /* 0x003fe20003800000 */
.L_x_6005:
        /* <DEDUP_REMOVED lines=8> */
.L_x_6006:
[----:B------:R-:W-:Y:S01]  /*9f00*/  HFMA2.MMA R12, -RZ, RZ, 0, 5.9604644775390625e-08 ;  /* 0x00000001ff0c7435 */ /* 0x000fe200000001ff */
[----:B------:R-:W-:-:S05]  /*9f10*/  MOV R3, R14 ;  /* 0x0000000e00037202 */ /* 0x000fca0000000f00 */
[----:B------:R-:W-:-:S04]  /*9f20*/  FADD.FTZ R60, R60, R3 ;  /* 0x000000033c3c7221 */ /* 0x000fc80000010000 */
[----:B------:R-:W-:-:S07]  /*9f30*/  IMAD.MOV.U32 R13, RZ, RZ, R60 ;  /* 0x000000ffff0d7224 */ /* 0x000fce00078e003c */
[----:B------:R-:W-:Y:S05]  /*9f40*/  WARPSYNC.COLLECTIVE R15, `(.L_x_6007) ;  /* 0x000000000f087348 */ /* 0x000fea0003c00000 */
[----:B------:R0:W1:Y:S02]  /*9f50*/  SHFL.BFLY P6, R14, R13, R12, R11 ;  /* 0x0c00000c0d0e7389 */ /* 0x00006400000c000b */
[----:B01----:R-:W-:Y:S01]  /*9f60*/  ENDCOLLECTIVE ;  /* 0x000000000000791b */ /* 0x003fe20003800000 */
.L_x_6007:
[----:B------:R-:W-:Y:S01]  /*9f70*/  HFMA2.MMA R12, -RZ, RZ, 0, 2.384185791015625e-07 ;  /* 0x00000004ff0c7435 */ /* 0x000fe200000001ff */
[----:B------:R-:W-:Y:S01]  /*9f80*/  IMAD.MOV.U32 R13, RZ, RZ, RZ ;  /* 0x000000ffff0d7224 */ /* 0x000fe200078e00ff */
[----:B------:R-:W-:-:S09]  /*9f90*/  MOV R17, R14 ;  /* 0x0000000e00117202 */ /* 0x000fd20000000f00 */
[----:B------:R-:W-:Y:S05]  /*9fa0*/  WARPSYNC.COLLECTIVE R15, `(.L_x_6008) ;  /* 0x000000000f087348 */ /* 0x000fea0003c00000 */
[----:B------:R0:W1:Y:S02]  /*9fb0*/  SHFL.BFLY P6, R14, R13, R12, R11 ;  /* 0x0c00000c0d0e7389 */ /* 0x00006400000c000b */
[----:B01----:R-:W-:Y:S01]  /*9fc0*/  ENDCOLLECTIVE ;  /* 0x000000000000791b */ /* 0x003fe20003800000 */
.L_x_6008:
        /* <DEDUP_REMOVED lines=8> */
.L_x_6009:
[----:B------:R-:W-:Y:S01]  /*a050*/  HFMA2.MMA R12, -RZ, RZ, 0, 5.9604644775390625e-08 ;  /* 0x00000001ff0c7435 */ /* 0x000fe200000001ff */
[----:B------:R-:W-:-:S05]  /*a060*/  MOV R76, R14 ;  /* 0x0000000e004c7202 */ /* 0x000fca0000000f00 */
[----:B------:R-:W-:-:S04]  /*a070*/  FADD.FTZ R73, R73, R76 ;  /* 0x0000004c49497221 */ /* 0x000fc80000010000 */
[----:B------:R-:W-:-:S07]  /*a080*/  IMAD.MOV.U32 R13, RZ, RZ, R73 ;  /* 0x000000ffff0d7224 */ /* 0x000fce00078e0049 */
[----:B------:R-:W-:Y:S05]  /*a090*/  WARPSYNC.COLLECTIVE R15, `(.L_x_6010) ;  /* 0x000000000f087348 */ /* 0x000fea0003c00000 */
[----:B------:R0:W1:Y:S02]  /*a0a0*/  SHFL.BFLY P6, R14, R13, R12, R11 ;  /* 0x0c00000c0d0e7389 */ /* 0x00006400000c000b */
[----:B01----:R-:W-:Y:S01]  /*a0b0*/  ENDCOLLECTIVE ;  /* 0x000000000000791b */ /* 0x003fe20003800000 */
.L_x_6010:
[----:B------:R-:W-:Y:S01]  /*a0c0*/  HFMA2.MMA R12, -RZ, RZ, 0, 2.384185791015625e-07 ;  /* 0x00000004ff0c7435 */ /* 0x000fe200000001ff */
[----:B------:R-:W-:Y:S01]  /*a0d0*/  IMAD.MOV.U32 R13, RZ, RZ, RZ ;  /* 0x000000ffff0d7224 */ /* 0x000fe200078e00ff */
[----:B------:R-:W-:-:S09]  /*a0e0*/  MOV R62, R14 ;  /* 0x0000000e003e7202 */ /* 0x000fd20000000f00 */
[----:B------:R-:W-:Y:S05]  /*a0f0*/  WARPSYNC.COLLECTIVE R15, `(.L_x_6011) ;  /* 0x000000000f087348 */ /* 0x000fea0003c00000 */
[----:B------:R0:W1:Y:S02]  /*a100*/  SHFL.BFLY P6, R14, R13, R12, R11 ;  /* 0x0c00000c0d0e7389 */ /* 0x00006400000c000b */
[----:B01----:R-:W-:Y:S01]  /*a110*/  ENDCOLLECTIVE ;  /* 0x000000000000791b */ /* 0x003fe20003800000 */
.L_x_6011:
        /* <DEDUP_REMOVED lines=8> */
.L_x_6012:
[----:B------:R-:W-:Y:S02]  /*a1a0*/  IMAD.MOV.U32 R12, RZ, RZ, 0x1 ;  /* 0x00000001ff0c7424 */ /* 0x000fe400078e00ff */
[----:B------:R-:W-:-:S05]  /*a1b0*/  FADD.FTZ R72, R72, R14 ;  /* 0x0000000e48487221 */ /* 0x000fca0000010000 */
[----:B------:R-:W-:-:S07]  /*a1c0*/  MOV R13, R72 ;  /* 0x00000048000d7202 */ /* 0x000fce0000000f00 */
[----:B------:R-:W-:Y:S05]  /*a1d0*/  WARPSYNC.COLLECTIVE R15, `(.L_x_6013) ;  /* 0x000000000f087348 */ /* 0x000fea0003c00000 */
[----:B------:R0:W1:Y:S02]  /*a1e0*/  SHFL.BFLY P6, R14, R13, R12, R11 ;  /* 0x0c00000c0d0e7389 */ /* 0x00006400000c000b */
[----:B01----:R-:W-:Y:S01]  /*a1f0*/  ENDCOLLECTIVE ;  /* 0x000000000000791b */ /* 0x003fe20003800000 */
.L_x_6013:
[----:B------:R-:W-:Y:S01]  /*a200*/  HFMA2.MMA R13, -RZ, RZ, 0, 0 ;  /* 0x00000000ff0d7435 */ /* 0x000fe200000001ff */
[----:B------:R-:W-:Y:S01]  /*a210*/  IMAD.MOV.U32 R12, RZ, RZ, 0x4 ;  /* 0x00000004ff0c7424 */ /* 0x000fe200078e00ff */
[----:B------:R-:W-:-:S09]  /*a220*/  MOV R29, R14 ;  /* 0x0000000e001d7202 */ /* 0x000fd20000000f00 */
[----:B------:R-:W-:Y:S05]  /*a230*/  WARPSYNC.COLLECTIVE R15, `(.L_x_6014) ;  /* 0x000000000f087348 */ /* 0x000fea0003c00000 */
[----:B------:R0:W1:Y:S02]  /*a240*/  SHFL.BFLY P6, R14, R13, R12, R11 ;  /* 0x0c00000c0d0e7389 */ /* 0x00006400000c000b */
[----:B01----:R-:W-:Y:S01]  /*a250*/  ENDCOLLECTIVE ;  /* 0x000000000000791b */ /* 0x003fe20003800000 */
.L_x_6014:
        /* <DEDUP_REMOVED lines=8> */
.L_x_6015:
[----:B------:R-:W-:Y:S01]  /*a2e0*/  HFMA2.MMA R12, -RZ, RZ, 0, 5.9604644775390625e-08 ;  /* 0x00000001ff0c7435 */ /* 0x000fe200000001ff */
[----:B------:R-:W-:-:S05]  /*a2f0*/  FADD.FTZ R3, R31, R14 ;  /* 0x0000000e1f037221 */ /* 0x000fca0000010000 */
[----:B------:R-:W-:-:S07]  /*a300*/  MOV R13, R3 ;  /* 0x00000003000d7202 */ /* 0x000fce0000000f00 */
[----:B------:R-:W-:Y:S05]  /*a310*/  WARPSYNC.COLLECTIVE R15, `(.L_x_6016) ;  /* 0x000000000f087348 */ /* 0x000fea0003c00000 */
[----:B------:R0:W1:Y:S02]  /*a320*/  SHFL.BFLY P6, R14, R13, R12, R11 ;  /* 0x0c00000c0d0e7389 */ /* 0x00006400000c000b */
[----:B01----:R-:W-:Y:S01]  /*a330*/  ENDCOLLECTIVE ;  /* 0x000000000000791b */ /* 0x003fe20003800000 */
.L_x_6016:
[----:B------:R-:W-:Y:S01]  /*a340*/  HFMA2.MMA R12, -RZ, RZ, 0, 2.384185791015625e-07 ;  /* 0x00000004ff0c7435 */ /* 0x000fe200000001ff */
[----:B------:R-:W-:Y:S01]  /*a350*/  MOV R13, RZ ;  /* 0x000000ff000d7202 */ /* 0x000fe20000000f00 */
[----:B------:R-:W-:-:S09]  /*a360*/  IMAD.MOV.U32 R58, RZ, RZ, R14 ;  /* 0x000000ffff3a7224 */ /* 0x000fd200078e000e */
[----:B------:R-:W-:Y:S05]  /*a370*/  WARPSYNC.COLLECTIVE R15, `(.L_x_6017) ;  /* 0x000000000f087348 */ /* 0x000fea0003c00000 */
[----:B------:R0:W1:Y:S02]  /*a380*/  SHFL.BFLY P6, R14, R13, R12, R11 ;  /* 0x0c00000c0d0e7389 */ /* 0x00006400000c000b */
[----:B01----:R-:W-:Y:S01]  /*a390*/  ENDCOLLECTIVE ;  /* 0x000000000000791b */ /* 0x003fe20003800000 */
.L_x_6017:
[----:B------:R-:W-:Y:S01]  /*a3a0*/  FADD.FTZ R31, R3, R58 ;  /* 0x0000003a031f7221 */ /* 0x000fe20000010000 */
[----:B------:R-:W-:Y:S01]  /*a3b0*/  IMAD.MOV.U32 R3, RZ, RZ, R50 ;  /* 0x000000ffff037224 */ /* 0x000fe200078e0032 */
[----:B------:R-:W-:Y:S01]  /*a3c0*/  MOV R12, 0x2 ;  /* 0x00000002000c7802 */ /* 0x000fe20000000f00 */
[----:B------:R-:W-:-:S04]  /*a3d0*/  FADD.FTZ R19, RZ, R14 ;  /* 0x0000000eff137221 */ /* 0x000fc80000010000 */
[----:B------:R-:W-:-:S07]  /*a3e0*/  IMAD.MOV.U32 R13, RZ, RZ, R19 ;  /* 0x000000ffff0d7224 */ /* 0x000fce00078e0013 */
[----:B------:R-:W-:Y:S05]  /*a3f0*/  WARPSYNC.COLLECTIVE R15, `(.L_x_6018) ;  /* 0x000000000f087348 */ /* 0x000fea0003c00000 */
[----:B------:R0:W1:Y:S02]  /*a400*/  SHFL.BFLY P6, R14, R13, R12, R11 ;  /* 0x0c00000c0d0e7389 */ /* 0x00006400000c000b */
[----:B01----:R-:W-:Y:S01]  /*a410*/  ENDCOLLECTIVE ;  /* 0x000000000000791b */ /* 0x003fe20003800000 */
.L_x_6018:
[----:B------:R-:W-:Y:S02]  /*a420*/  IMAD.MOV.U32 R12, RZ, RZ, 0x1 ;  /* 0x00000001ff0c7424 */ /* 0x000fe400078e00ff */
[----:B------:R-:W-:-:S05]  /*a430*/  FADD.FTZ R19, R19, R14 ;  /* 0x0000000e13137221 */ /* 0x000fca0000010000 */
[----:B------:R-:W-:-:S07]  /*a440*/  MOV R13, R19 ;  /* 0x00000013000d7202 */ /* 0x000fce0000000f00 */
[----:B------:R-:W-:Y:S05]  /*a450*/  WARPSYNC.COLLECTIVE R15, `(.L_x_6019) ;  /* 0x000000000f087348 */ /* 0x000fea0003c00000 */
[----:B------:R0:W1:Y:S02]  /*a460*/  SHFL.BFLY P6, R14, R13, R12, R11 ;  /* 0x0c00000c0d0e7389 */ /* 0x00006400000c000b */
[----:B01----:R-:W-:Y:S01]  /*a470*/  ENDCOLLECTIVE ;  /* 0x000000000000791b */ /* 0x003fe20003800000 */
.L_x_6019:
[----:B------:R-:W-:Y:S01]  /*a480*/  HFMA2.MMA R13, -RZ, RZ, 0, 0 ;  /* 0x00000000ff0d7435 */ /* 0x000fe200000001ff */
[----:B------:R-:W-:Y:S01]  /*a490*/  IMAD.MOV.U32 R12, RZ, RZ, 0x4 ;  /* 0x00000004ff0c7424 */ /* 0x000fe200078e00ff */
[----:B------:R-:W-:-:S09]  /*a4a0*/  MOV R56, R14 ;  /* 0x0000000e00387202 */ /* 0x000fd20000000f00 */
[----:B------:R-:W-:Y:S05]  /*a4b0*/  WARPSYNC.COLLECTIVE R15, `(.L_x_6020) ;  /* 0x000000000f087348 */ /* 0x000fea0003c00000 */
[----:B------:R0:W1:Y:S02]  /*a4c0*/  SHFL.BFLY P6, R14, R13, R12, R11 ;  /* 0x0c00000c0d0e7389 */ /* 0x00006400000c000b */
[----:B01----:R-:W-:Y:S01]  /*a4d0*/  ENDCOLLECTIVE ;  /* 0x000000000000791b */ /* 0x003fe20003800000 */
.L_x_6020:
[----:B------:R-:W-:Y:S01]  /*a4e0*/  FADD.FTZ R33, R19, R56 ;  /* 0x0000003813217221 */ /* 0x000fe20000010000 */
[----:B------:R-:W-:Y:S01]  /*a4f0*/  MOV R19, R53 ;  /* 0x0000003500137202 */ /* 0x000fe20000000f00 */
[----:B------:R-:W-:Y:S01]  /*a500*/  HFMA2.MMA R12, -RZ, RZ, 0, 1.1920928955078125e-07 ;  /* 0x00000002ff0c7435 */ /* 0x000fe200000001ff */
[----:B------:R-:W-:-:S05]  /*a510*/  FADD.FTZ R7, RZ, R14 ;  /* 0x0000000eff077221 */ /* 0x000fca0000010000 */
[----:B------:R-:W-:-:S07]  /*a520*/  MOV R13, R7 ;  /* 0x00000007000d7202 */ /* 0x000fce0000000f00 */
[----:B------:R-:W-:Y:S05]  /*a530*/  WARPSYNC.COLLECTIVE R15, `(.L_x_6021) ;  /* 0x000000000f087348 */ /* 0x000fea0003c00000 */
[----:B------:R0:W1:Y:S02]  /*a540*/  SHFL.BFLY P6, R14, R13, R12, R11 ;  /* 0x0c00000c0d0e7389 */ /* 0x00006400000c000b */
[----:B01----:R-:W-:Y:S01]  /*a550*/  ENDCOLLECTIVE ;  /* 0x000000000000791b */ /* 0x003fe20003800000 */
.L_x_6021:
[----:B------:R-:W-:Y:S01]  /*a560*/  MOV R12, 0x1 ;  /* 0x00000001000c7802 */ /* 0x000fe20000000f00 */
[----:B------:R-:W-:-:S04]  /*a570*/  FADD.FTZ R7, R7, R14 ;  /* 0x0000000e07077221 */ /* 0x000fc80000010000 */
[----:B------:R-:W-:-:S07]  /*a580*/  IMAD.MOV.U32 R13, RZ, RZ, R7 ;  /* 0x000000ffff0d7224 */ /* 0x000fce00078e0007 */
[----:B------:R-:W-:Y:S05]  /*a590*/  WARPSYNC.COLLECTIVE R15, `(.L_x_6022) ;  /* 0x000000000f087348 */ /* 0x000fea0003c00000 */
[----:B------:R0:W1:Y:S02]  /*a5a0*/  SHFL.BFLY P6, R14, R13, R12, R11 ;  /* 0x0c00000c0d0e7389 */ /* 0x00006400000c000b */
[----:B01----:R-:W-:Y:S01]  /*a5b0*/  ENDCOLLECTIVE ;  /* 0x000000000000791b */ /* 0x003fe20003800000 */
.L_x_6022:
[----:B------:R-:W-:Y:S01]  /*a5c0*/  HFMA2.MMA R13, -RZ, RZ, 0, 0 ;  /* 0x00000000ff0d7435 */ /* 0x000fe200000001ff */
[----:B------:R-:W-:Y:S02]  /*a5d0*/  IMAD.MOV.U32 R12, RZ, RZ, 0x4 ;  /* 0x00000004ff0c7424 */ /* 0x000fe400078e00ff */
[----:B------:R-:W-:Y:S01]  /*a5e0*/  FADD.FTZ R37, R7, R14 ;  /* 0x0000000e07257221 */ /* 0x000fe20000010000 */
[----:B------:R-:W-:-:S07]  /*a5f0*/  MOV R7, R51 ;  /* 0x0000003300077202 */ /* 0x000fce0000000f00 */
[----:B------:R-:W-:Y:S05]  /*a600*/  WARPSYNC.COLLECTIVE R15, `(.L_x_6023) ;  /* 0x000000000f087348 */ /* 0x000fea0003c00000 */
[----:B------:R0:W1:Y:S02]  /*a610*/  SHFL.BFLY P6, R14, R13, R12, R11 ;  /* 0x0c00000c0d0e7389 */ /* 0x00006400000c000b */
[----:B01----:R-:W-:Y:S01]  /*a620*/  ENDCOLLECTIVE ;  /* 0x000000000000791b */ /* 0x003fe20003800000 */
.L_x_6023:
[----:B------:R-:W-:Y:S01]  /*a630*/  HFMA2.MMA R12, -RZ, RZ, 0, 1.1920928955078125e-07 ;  /* 0x00000002ff0c7435 */ /* 0x000fe200000001ff */
[----:B------:R-:W-:-:S05]  /*a640*/  FADD.FTZ R27, RZ, R14 ;  /* 0x0000000eff1b7221 */ /* 0x000fca0000010000 */
[----:B------:R-:W-:-:S07]  /*a650*/  MOV R13, R27 ;  /* 0x0000001b000d7202 */ /* 0x000fce0000000f00 */
[----:B------:R-:W-:Y:S05]  /*a660*/  WARPSYNC.COLLECTIVE R15, `(.L_x_6024) ;  /* 0x000000000f087348 */ /* 0x000fea0003c00000 */
[----:B------:R0:W1:Y:S02]  /*a670*/  SHFL.BFLY P6, R14, R13, R12, R11 ;  /* 0x0c00000c0d0e7389 */ /* 0x00006400000c000b */
[----:B01----:R-:W-:Y:S01]  /*a680*/  ENDCOLLECTIVE ;  /* 0x000000000000791b */ /* 0x003fe20003800000 */
.L_x_6024:
[----:B------:R-:W-:Y:S01]  /*a690*/  HFMA2.MMA R12, -RZ, RZ, 0, 5.9604644775390625e-08 ;  /* 0x00000001ff0c7435 */ /* 0x000fe200000001ff */
[----:B------:R-:W-:-:S04]  /*a6a0*/  IMAD.MOV.U32 R52, RZ, RZ, R14 ;  /* 0x000000ffff347224 */ /* 0x000fc800078e000e */
[----:B------:R-:W-:-:S05]  /*a6b0*/  FADD.FTZ R35, R27, R52 ;  /* 0x000000341b237221 */ /* 0x000fca0000010000 */
[----:B------:R-:W-:-:S07]  /*a6c0*/  MOV R13, R35 ;  /* 0x00000023000d7202 */ /* 0x000fce0000000f00 */
[----:B------:R-:W-:Y:S05]  /*a6d0*/  WARPSYNC.COLLECTIVE R15, `(.L_x_6025) ;  /* 0x000000000f087348 */ /* 0x000fea0003c00000 */
[----:B------:R0:W1:Y:S02]  /*a6e0*/  SHFL.BFLY P6, R14, R13, R12, R11 ;  /* 0x0c00000c0d0e7389 */ /* 0x00006400000c000b */
[----:B01----:R-:W-:Y:S01]  /*a6f0*/  ENDCOLLECTIVE ;  /* 0x000000000000791b */ /* 0x003fe20003800000 */
.L_x_6025:
[----:B------:R-:W-:Y:S05]  /*a700*/  BRA `(.L_x_6026) ;  /* 0xffffff9400187947 */ /* 0x000fea000383ffff */
.L_x_6027:
        /* <DEDUP_REMOVED lines=15> */
.L_x_28144:


//--------------------- .text._ZN4vllm25paged_attention_v1_kernelIfhLi128ELi32ELi128ELNS_18Fp8KVCacheDataTypeE2ELb1EEEvPT_PKS2_PKT0_S8_ifPKiSA_iPKfiiiSC_SC_iiiii --------------------------
	.section	.text._ZN4vllm25paged_attention_v1_kernelIfhLi128ELi32ELi128ELNS_18Fp8KVCacheDataTypeE2ELb1EEEvPT_PKS2_PKT0_S8_ifPKiSA_iPKfiiiSC_SC_iiiii,"ax",@progbits
	.align	128
        .global         _ZN4vllm25paged_attention_v1_kernelIfhLi128ELi32ELi128ELNS_18Fp8KVCacheDataTypeE2ELb1EEEvPT_PKS2_PKT0_S8_ifPKiSA_iPKfiiiSC_SC_iiiii
        .type           _ZN4vllm25paged_attention_v1_kernelIfhLi128ELi32ELi128ELNS_18Fp8KVCacheDataTypeE2ELb1EEEvPT_PKS2_PKT0_S8_ifPKiSA_iPKfiiiSC_SC_iiiii,@function
        .size           _ZN4vllm25paged_attention_v1_kernelIfhLi128ELi32ELi128ELNS_18Fp8KVCacheDataTypeE2ELb1EEEvPT_PKS2_PKT0_S8_ifPKiSA_iPKfiiiSC_SC_iiiii,(.L_x_28145 - _ZN4vllm25paged_attention_v1_kernelIfhLi128ELi32ELi128ELNS_18Fp8KVCacheDataTypeE2ELb1EEEvPT_PKS2_PKT0_S8_ifPKiSA_iPKfiiiSC_SC_iiiii)
        .other          _ZN4vllm25paged_attention_v1_kernelIfhLi128ELi32ELi128ELNS_18Fp8KVCacheDataTypeE2ELb1EEEvPT_PKS2_PKT0_S8_ifPKiSA_iPKfiiiSC_SC_iiiii,@"STO_CUDA_ENTRY STV_DEFAULT"
_ZN4vllm25paged_attention_v1_kernelIfhLi128ELi32ELi128ELNS_18Fp8KVCacheDataTypeE2ELb1EEEvPT_PKS2_PKT0_S8_ifPKiSA_iPKfiiiSC_SC_iiiii:
.text._ZN4vllm25paged_attention_v1_kernelIfhLi128ELi32ELi128ELNS_18Fp8KVCacheDataTypeE2ELb1EEEvPT_PKS2_PKT0_S8_ifPKiSA_iPKfiiiSC_SC_iiiii:
        /* <DEDUP_REMOVED lines=109> */
.L_x_6028:
[----:B------:R-:W-:Y:S02]  /*06d0*/  ULDC UR4, c[0x0][0x278] ;  /* 0x00009e0000047ab9 */ /* 0x000fe40000000800 */
[----:B------:R-:W-:-:S06]  /*06e0*/  UIMAD UR4, UR40, UR4, UR39 ;  /* 0x00000004280472a4 */ /* 0x000fcc000f8e0227 */
[----:B------:R-:W-:-:S07]  /*06f0*/  IMAD R10, R3, UR4, RZ ;  /* 0x00000004030a7c24 */ /* 0x000fce000f8e02ff */
.L_x_6029:
        /* <DEDUP_REMOVED lines=25> */
.L_x_6033:
        /* <DEDUP_REMOVED lines=37> */
.L_x_6031:
[----:B------:R-:W-:Y:S05]  /*0ae0*/  BSYNC B7 ;  /* 0x0000000000077941 */ /* 0x000fea0003800000 */
.L_x_6030:
        /* <DEDUP_REMOVED lines=13> */
.L_x_6074:
        /* <DEDUP_REMOVED lines=40> */
.L_x_6039:
        /* <DEDUP_REMOVED lines=11> */
.L_x_6038:
[----:B------:R-:W-:Y:S05]  /*0ef0*/  BSYNC B1 ;  /* 0x0000000000017941 */ /* 0x000fea0003800000 */
.L_x_6037:
        /* <DEDUP_REMOVED lines=14> */
.L_x_6042:
        /* <DEDUP_REMOVED lines=100> */
.L_x_6041:
[----:B------:R-:W-:Y:S05]  /*1620*/  BSYNC B1 ;  /* 0x0000000000017941 */ /* 0x000fea0003800000 */
.L_x_6040:
        /* <DEDUP_REMOVED lines=55> */
.L_x_6044:
[----:B------:R-:W-:Y:S05]  /*19a0*/  BSYNC B1 ;  /* 0x0000000000017941 */ /* 0x000fea0003800000 */
.L_x_6043:
        /* <DEDUP_REMOVED lines=26> */
.L_x_6036:
[----:B------:R-:W-:Y:S05]  /*1b50*/  BSYNC B0 ;  /* 0x0000000000007941 */ /* 0x000fea0003800000 */
.L_x_6035:
        /* <DEDUP_REMOVED lines=49> */
.L_x_6049:
        /* <DEDUP_REMOVED lines=8> */
.L_x_6048:
[----:B------:R-:W-:Y:S05]  /*1ef0*/  BSYNC B1 ;  /* 0x0000000000017941 */ /* 0x000fea0003800000 */
.L_x_6047:
        /* <DEDUP_REMOVED lines=14> */
.L_x_6052:
        /* <DEDUP_REMOVED lines=52> */
.L_x_6051:
[----:B------:R-:W-:Y:S05]  /*2320*/  BSYNC B1 ;  /* 0x0000000000017941 */ /* 0x000fea0003800000 */
.L_x_6050:
        /* <DEDUP_REMOVED lines=31> */
.L_x_6054:
[----:B------:R-:W-:Y:S05]  /*2520*/  BSYNC B1 ;  /* 0x0000000000017941 */ /* 0x000fea0003800000 */
.L_x_6053:
        /* <DEDUP_REMOVED lines=14> */
.L_x_6046:
[----:B------:R-:W-:Y:S05]  /*2610*/  BSYNC B0 ;  /* 0x0000000000007941 */ /* 0x000fea0003800000 */
.L_x_6045:
        /* <DEDUP_REMOVED lines=28> */
.L_x_6058:
        /* <DEDUP_REMOVED lines=32> */
.L_x_6056:
[----:B------:R-:W-:Y:S05]  /*29e0*/  BSYNC B6 ;  /* 0x0000000000067941 */ /* 0x000fea0003800000 */
.L_x_6055:
[----:B------:R-:W-:-:S03]  /*29f0*/  UMOV UR4, 0xffffffff ;  /* 0xffffffff00047882 */ /* 0x000fc60000000000 */
[----:B------:R-:W-:Y:S05]  /*2a00*/  BRA.DIV UR4, `(.L_x_6059) ;  /* 0x0000002e041c7947 */ /* 0x000fea000b800000 */
[----:B------:R-:W-:Y:S01]  /*2a10*/  IMAD.MOV.U32 R14, RZ, RZ, RZ ;  /* 0x000000ffff0e7224 */ /* 0x000fe200078e00ff */
[----:B------:R-:W-:Y:S02]  /*2a20*/  CS2R R16, SRZ ;  /* 0x0000000000107805 */ /* 0x000fe4000001ff00 */
[----:B------:R-:W-:Y:S02]  /*2a30*/  CS2R R18, SRZ ;  /* 0x0000000000127805 */ /* 0x000fe4000001ff00 */
[----:B------:R-:W-:Y:S01]  /*2a40*/  MOV R32, RZ ;  /* 0x000000ff00207202 */ /* 0x000fe20000000f00 */
[----:B-1----:R-:W-:Y:S01]  /*2a50*/  FADD.FTZ R3, RZ, R14 ;  /* 0x0000000eff037221 */ /* 0x002fe20000010000 */
[----:B------:R-:W-:Y:S02]  /*2a60*/  CS2R R8, SRZ ;  /* 0x0000000000087805 */ /* 0x000fe4000001ff00 */
[----:B------:R-:W-:Y:S01]  /*2a70*/  CS2R R4, SRZ ;  /* 0x0000000000047805 */ /* 0x000fe2000001ff00 */
[----:B------:R-:W-:Y:S01]  /*2a80*/  FADD.FTZ R16, RZ, R16 ;  /* 0x00000010ff107221 */ /* 0x000fe20000010000 */
[----:B------:R-:W-:Y:S01]  /*2a90*/  FADD.FTZ R32, RZ, R32 ;  /* 0x00000020ff207221 */ /* 0x000fe20000010000 */
[----:B0-----:R-:W0:Y:S01]  /*2aa0*/  SHFL.BFLY PT, R0, R3, 0x2, 0x1f ;  /* 0x0c401f0003007f89 */ /* 0x001e2200000e0000 */
[----:B------:R-:W-:Y:S01]  /*2ab0*/  FADD.FTZ R19, RZ, R19 ;  /* 0x00000013ff137221 */ /* 0x000fe20000010000 */
[----:B------:R-:W-:Y:S01]  /*2ac0*/  FADD.FTZ R18, RZ, R18 ;  /* 0x00000012ff127221 */ /* 0x000fe20000010000 */
[----:B------:R-:W-:Y:S01]  /*2ad0*/  FADD.FTZ R4, RZ, R4 ;  /* 0x00000004ff047221 */ /* 0x000fe20000010000 */
[----:B------:R-:W1:Y:S01]  /*2ae0*/  SHFL.BFLY PT, R41, R16, 0x2, 0x1f ;  /* 0x0c401f0010297f89 */ /* 0x000e6200000e0000 */
[----:B------:R-:W-:Y:S01]  /*2af0*/  FADD.FTZ R9, RZ, R9 ;  /* 0x00000009ff097221 */ /* 0x000fe20000010000 */
[----:B------:R-:W-:-:S02]  /*2b00*/  CS2R R24, SRZ ;  /* 0x0000000000187805 */ /* 0x000fc4000001ff00 */
[----:B------:R-:W-:Y:S01]  /*2b10*/  CS2R R20, SRZ ;  /* 0x0000000000147805 */ /* 0x000fe2000001ff00 */
[----:B------:R-:W2:Y:S01]  /*2b20*/  SHFL.BFLY PT, R33, R32, 0x2, 0x1f ;  /* 0x0c401f0020217f89 */ /* 0x000ea200000e0000 */
[----:B------:R-:W-:Y:S01]  /*2b30*/  CS2R R6, SRZ ;  /* 0x0000000000067805 */ /* 0x000fe2000001ff00 */
[----:B------:R-:W-:Y:S02]  /*2b40*/  IMAD.MOV.U32 R31, RZ, RZ, RZ ;  /* 0x000000ffff1f7224 */ /* 0x000fe400078e00ff */
[----:B------:R-:W-:Y:S01]  /*2b50*/  FADD.FTZ R17, RZ, R17 ;  /* 0x00000011ff117221 */ /* 0x000fe20000010000 */
[----:B------:R-:W3:Y:S01]  /*2b60*/  SHFL.BFLY PT, R26, R19, 0x2, 0x1f ;  /* 0x0c401f00131a7f89 */ /* 0x000ee200000e0000 */
[----:B------:R-:W-:Y:S01]  /*2b70*/  FADD.FTZ R25, RZ, R25 ;  /* 0x00000019ff197221 */ /* 0x000fe20000010000 */
[----:B------:R-:W-:Y:S01]  /*2b80*/  FADD.FTZ R21, RZ, R21 ;  /* 0x00000015ff157221 */ /* 0x000fe20000010000 */
[----:B------:R-:W-:Y:S01]  /*2b90*/  FADD.FTZ R7, RZ, R7 ;  /* 0x00000007ff077221 */ /* 0x000fe20000010000 */
[----:B------:R-:W4:Y:S01]  /*2ba0*/  SHFL.BFLY PT, R27, R18, 0x2, 0x1f ;  /* 0x0c401f00121b7f89 */ /* 0x000f2200000e0000 */
[----:B------:R-:W-:Y:S01]  /*2bb0*/  FADD.FTZ R20, RZ, R20 ;  /* 0x00000014ff147221 */ /* 0x000fe20000010000 */
[----:B------:R-:W-:Y:S01]  /*2bc0*/  FADD.FTZ R31, RZ, R31 ;  /* 0x0000001fff1f7221 */ /* 0x000fe20000010000 */
[----:B------:R-:W-:Y:S01]  /*2bd0*/  FADD.FTZ R24, RZ, R24 ;  /* 0x00000018ff187221 */ /* 0x000fe20000010000 */
[----:B------:R-:W5:Y:S01]  /*2be0*/  SHFL.BFLY PT, R39, R4, 0x2, 0x1f ;  /* 0x0c401f0004277f89 */ /* 0x000f6200000e0000 */
[----:B------:R-:W-:Y:S01]  /*2bf0*/  FADD.FTZ R6, RZ, R6 ;  /* 0x00000006ff067221 */ /* 0x000fe20000010000 */
[----:B------:R-:W-:Y:S01]  /*2c00*/  FADD.FTZ R5, RZ, R5 ;  /* 0x00000005ff057221 */ /* 0x000fe20000010000 */
[----:B------:R-:W-:-:S02]  /*2c10*/  IMAD.MOV.U32 R13, RZ, RZ, RZ ;  /* 0x000000ffff0d7224 */ /* 0x000fc400078e00ff */
[----:B0-----:R-:W-:Y:S01]  /*2c20*/  FADD.FTZ R3, R3, R0 ;  /* 0x0000000003037221 */ /* 0x001fe20000010000 */
[----:B------:R-:W-:Y:S01]  /*2c30*/  HFMA2.MMA R0, -RZ, RZ, 0, 0 ;  /* 0x00000000ff007435 */ /* 0x000fe200000001ff */
[----:B------:R-:W0:Y:S01]  /*2c40*/  SHFL.BFLY PT, R2, R9, 0x2, 0x1f ;  /* 0x0c401f0009027f89 */ /* 0x000e2200000e0000 */
[----:B------:R-:W-:Y:S01]  /*2c50*/  FADD.FTZ R13, RZ, R13 ;  /* 0x0000000dff0d7221 */ /* 0x000fe20000010000 */
[----:B-1----:R-:W-:Y:S01]  /*2c60*/  FADD.FTZ R16, R16, R41 ;  /* 0x0000002910107221 */ /* 0x002fe20000010000 */
[----:B------:R-:W-:Y:S01]  /*2c70*/  HFMA2.MMA R10, -RZ, RZ, 0, 0 ;  /* 0x00000000ff0a7435 */ /* 0x000fe200000001ff */
[----:B------:R-:W1:Y:S01]  /*2c80*/  SHFL.BFLY PT, R30, R25, 0x2, 0x1f ;  /* 0x0c401f00191e7f89 */ /* 0x000e6200000e0000 */
[----:B------:R-:W-:Y:S01]  /*2c90*/  FADD.FTZ R8, RZ, R8 ;  /* 0x00000008ff087221 */ /* 0x000fe20000010000 */
[----:B--2---:R-:W-:Y:S01]  /*2ca0*/  FADD.FTZ R32, R32, R33 ;  /* 0x0000002120207221 */ /* 0x004fe20000010000 */
[----:B------:R-:W-:Y:S01]  /*2cb0*/  MOV R33, RZ ;  /* 0x000000ff00217202 */ /* 0x000fe20000000f00 */
[----:B------:R-:W2:Y:S01]  /*2cc0*/  SHFL.BFLY PT, R28, R21, 0x2, 0x1f ;  /* 0x0c401f00151c7f89 */ /* 0x000ea200000e0000 */
[----:B------:R-:W-:Y:S01]  /*2cd0*/  FADD.FTZ R0, RZ, R0 ;  /* 0x00000000ff007221 */ /* 0x000fe20000010000 */
[----:B---3--:R-:W-:-:S02]  /*2ce0*/  FADD.FTZ R19, R19, R26 ;  /* 0x0000001a13137221 */ /* 0x008fc40000010000 */
[----:B------:R-:W-:Y:S01]  /*2cf0*/  FADD.FTZ R33, RZ, R33 ;  /* 0x00000021ff217221 */ /* 0x000fe20000010000 */
[----:B------:R-:W3:Y:S01]  /*2d00*/  SHFL.BFLY PT, R46, R7, 0x2, 0x1f ;  /* 0x0c401f00072e7f89 */ /* 0x000ee200000e0000 */
[----:B----4-:R-:W-:Y:S01]  /*2d10*/  FADD.FTZ R18, R18, R27 ;  /* 0x0000001b12127221 */ /* 0x010fe20000010000 */
[----:B------:R-:W-:Y:S01]  /*2d20*/  CS2R R26, SRZ ;  /* 0x00000000001a7805 */ /* 0x000fe2000001ff00 */
[----:B------:R-:W-:Y:S01]  /*2d30*/  FADD.FTZ R10, RZ, R10 ;  /* 0x0000000aff0a7221 */ /* 0x000fe20000010000 */
[----:B------:R-:W4:Y:S01]  /*2d40*/  SHFL.BFLY PT, R42, R0, 0x2, 0x1f ;  /* 0x0c401f00002a7f89 */ /* 0x000f2200000e0000 */
[----:B-----5:R-:W-:-:S03]  /*2d50*/  FADD.FTZ R4, R4, R39 ;  /* 0x0000002704047221 */ /* 0x020fc60000010000 */
[----:B------:R-:W-:Y:S01]  /*2d60*/  FADD.FTZ R26, RZ, R26 ;  /* 0x0000001aff1a7221 */ /* 0x000fe20000010000 */
[----:B------:R-:W5:Y:S01]  /*2d70*/  SHFL.BFLY PT, R39, R33, 0x2, 0x1f ;  /* 0x0c401f0021277f89 */ /* 0x000f6200000e0000 */
[----:B------:R-:W-:Y:S01]  /*2d80*/  FADD.FTZ R27, RZ, R27 ;  /* 0x0000001bff1b7221 */ /* 0x000fe20000010000 */
[----:B0-----:R-:W-:Y:S01]  /*2d90*/  FADD.FTZ R9, R9, R2 ;  /* 0x0000000209097221 */ /* 0x001fe20000010000 */
[----:B------:R-:W-:Y:S01]  /*2da0*/  FADD.FTZ R2, RZ, R14 ;  /* 0x0000000eff027221 */ /* 0x000fe20000010000 */
[----:B------:R-:W0:Y:S01]  /*2db0*/  SHFL.BFLY PT, R29, R20, 0x2, 0x1f ;  /* 0x0c401f00141d7f89 */ /* 0x000e2200000e0000 */
[----:B-1----:R-:W-:Y:S01]  /*2dc0*/  FADD.FTZ R25, R25, R30 ;  /* 0x0000001e19197221 */ /* 0x002fe20000010000 */
[----:B------:R-:W-:Y:S02]  /*2dd0*/  IMAD.MOV.U32 R30, RZ, RZ, RZ ;  /* 0x000000ffff1e7224 */ /* 0x000fe400078e00ff */
[----:B------:R-:W1:Y:S01]  /*2de0*/  SHFL.BFLY PT, R14, R26, 0x2, 0x1f ;  /* 0x0c401f001a0e7f89 */ /* 0x000e6200000e0000 */
[----:B--2---:R-:W-:Y:S01]  /*2df0*/  FADD.FTZ R21, R21, R28 ;  /* 0x0000001c15157221 */ /* 0x004fe20000010000 */
[----:B------:R-:W-:-:S02]  /*2e00*/  FADD.FTZ R30, RZ, R30 ;  /* 0x0000001eff1e7221 */ /* 0x000fc40000010000 */
[----:B------:R-:W2:Y:S01]  /*2e10*/  SHFL.BFLY PT, R38, R31, 0x2, 0x1f ;  /* 0x0c401f001f267f89 */ /* 0x000ea200000e0000 */
[----:B---3--:R-:W-:-:S03]  /*2e20*/  FADD.FTZ R7, R7, R46 ;  /* 0x0000002e07077221 */ /* 0x008fc60000010000 */
[----:B------:R-:W3:Y:S01]  /*2e30*/  SHFL.BFLY PT, R12, R2, 0x2, 0x1f ;  /* 0x0c401f00020c7f89 */ /* 0x000ee200000e0000 */
[----:B----4-:R-:W-:-:S03]  /*2e40*/  FADD.FTZ R0, R0, R42 ;  /* 0x0000002a00007221 */ /* 0x010fc60000010000 */
[----:B------:R-:W4:Y:S04]  /*2e50*/  SHFL.BFLY PT, R37, R24, 0x2, 0x1f ;  /* 0x0c401f0018257f89 */ /* 0x000f2800000e0000 */
[----:B------:R-:W4:Y:S01]  /*2e60*/  SHFL.BFLY PT, R42, R16, 0x1, 0x1f ;  /* 0x0c201f00102a7f89 */ /* 0x000f2200000e0000 */
[----:B-----5:R-:W-:-:S03]  /*2e70*/  FADD.FTZ R33, R33, R39 ;  /* 0x0000002721217221 */ /* 0x020fc60000010000 */
[----:B------:R-:W5:Y:S01]  /*2e80*/  SHFL.BFLY PT, R47, R25, 0x1, 0x1f ;  /* 0x0c201f00192f7f89 */ /* 0x000f6200000e0000 */
[----:B0-----:R-:W-:Y:S01]  /*2e90*/  FADD.FTZ R20, R20, R29 ;  /* 0x0000001d14147221 */ /* 0x001fe20000010000 */
[----:B------:R-:W-:Y:S01]  /*2ea0*/  CS2R R28, SRZ ;  /* 0x00000000001c7805 */ /* 0x000fe2000001ff00 */
[----:B-1----:R-:W-:Y:S01]  /*2eb0*/  FADD.FTZ R39, R26, R14 ;  /* 0x0000000e1a277221 */ /* 0x002fe20000010000 */
[----:B------:R-:W0:Y:S04]  /*2ec0*/  SHFL.BFLY PT, R22, R17, 0x2, 0x1f ;  /* 0x0c401f0011167f89 */ /* 0x000e2800000e0000 */
[----:B------:R-:W-:Y:S01]  /*2ed0*/  FADD.FTZ R29, RZ, R29 ;  /* 0x0000001dff1d7221 */ /* 0x000fe20000010000 */
[----:B------:R-:W1:Y:S01]  /*2ee0*/  SHFL.BFLY PT, R23, R6, 0x2, 0x1f ;  /* 0x0c401f0006177f89 */ /* 0x000e6200000e0000 */
[----:B------:R-:W-:Y:S01]  /*2ef0*/  FADD.FTZ R28, RZ, R28 ;  /* 0x0000001cff1c7221 */ /* 0x000fe20000010000 */
[----:B--2---:R-:W-:Y:S01]  /*2f00*/  FADD.FTZ R31, R31, R38 ;  /* 0x000000261f1f7221 */ /* 0x004fe20000010000 */
[----:B---3--:R-:W-:Y:S01]  /*2f10*/  FADD.FTZ R2, R2, R12 ;  /* 0x0000000c02027221 */ /* 0x008fe20000010000 */
[----:B------:R-:W2:Y:S01]  /*2f20*/  SHFL.BFLY PT, R46, R21, 0x1, 0x1f ;  /* 0x0c201f00152e7f89 */ /* 0x000ea200000e0000 */
[----:B----4-:R-:W-:-:S03]  /*2f30*/  FADD.FTZ R24, R24, R37 ;  /* 0x0000002518187221 */ /* 0x010fc60000010000 */
[----:B------:R-:W3:Y:S01]  /*2f40*/  SHFL.BFLY PT, R40, R5, 0x2, 0x1f ;  /* 0x0c401f0005287f89 */ /* 0x000ee200000e0000 */
[----:B------:R-:W-:Y:S01]  /*2f50*/  FADD.FTZ R16, R16, R42 ;  /* 0x0000002a10107221 */ /* 0x000fe20000010000 */
[----:B------:R-:W-:Y:S02]  /*2f60*/  HFMA2.MMA R42, -RZ, RZ, 0, 0 ;  /* 0x00000000ff2a7435 */ /* 0x000fe400000001ff */
[----:B------:R-:W4:Y:S01]  /*2f70*/  SHFL.BFLY PT, R38, R29, 0x2, 0x1f ;  /* 0x0c401f001d267f89 */ /* 0x000f2200000e0000 */
[----:B-----5:R-:W-:-:S03]  /*2f80*/  FADD.FTZ R25, R25, R47 ;  /* 0x0000002f19197221 */ /* 0x020fc60000010000 */
[----:B------:R-:W5:Y:S01]  /*2f90*/  SHFL.BFLY PT, R12, R13, 0x2, 0x1f ;  /* 0x0c401f000d0c7f89 */ /* 0x000f6200000e0000 */
[----:B0-----:R-:W-:-:S03]  /*2fa0*/  FADD.FTZ R17, R17, R22 ;  /* 0x0000001611117221 */ /* 0x001fc60000010000 */
[----:B------:R-:W0:Y:S01]  /*2fb0*/  SHFL.BFLY PT, R37, R28, 0x2, 0x1f ;  /* 0x0c401f001c257f89 */ /* 0x000e2200000e0000 */
[----:B------:R-:W-:Y:S01]  /*2fc0*/  FADD.FTZ R42, RZ, R42 ;  /* 0x0000002aff2a7221 */ /* 0x000fe20000010000 */
[----:B-1----:R-:W-:Y:S01]  /*2fd0*/  FADD.FTZ R6, R6, R23 ;  /* 0x0000001706067221 */ /* 0x002fe20000010000 */
[----:B------:R-:W-:Y:S01]  /*2fe0*/  CS2R R22, SRZ ;  /* 0x0000000000167805 */ /* 0x000fe2000001ff00 */
[----:B------:R-:W1:Y:S01]  /*2ff0*/  SHFL.BFLY PT, R26, R17, 0x1, 0x1f ;  /* 0x0c201f00111a7f89 */ /* 0x000e6200000e0000 */
[----:B--2---:R-:W-:-:S03]  /*3000*/  FADD.FTZ R21, R21, R46 ;  /* 0x0000002e15157221 */ /* 0x004fc60000010000 */
[----:B------:R-:W2:Y:S01]  /*3010*/  SHFL.BFLY PT, R14, R42, 0x2, 0x1f ;  /* 0x0c401f002a0e7f89 */ /* 0x000ea200000e0000 */
[----:B------:R-:W-:Y:S01]  /*3020*/  FADD.FTZ R23, RZ, R23 ;  /* 0x00000017ff177221 */ /* 0x000fe20000010000 */
[----:B---3--:R-:W-:Y:S01]  /*3030*/  FADD.FTZ R5, R5, R40 ;  /* 0x0000002805057221 */ /* 0x008fe20000010000 */
[----:B------:R-:W-:Y:S01]  /*3040*/  FADD.FTZ R22, RZ, R22 ;  /* 0x00000016ff167221 */ /* 0x000fe20000010000 */
[----:B------:R-:W3:Y:S01]  /*3050*/  SHFL.BFLY PT, R40, R30, 0x2, 0x1f ;  /* 0x0c401f001e287f89 */ /* 0x000ee200000e0000 */
[----:B----4-:R-:W-:-:S03]  /*3060*/  FADD.FTZ R29, R29, R38 ;  /* 0x000000261d1d7221 */ /* 0x010fc60000010000 */
[----:B------:R-:W4:Y:S01]  /*3070*/  SHFL.BFLY PT, R45, R8, 0x2, 0x1f ;  /* 0x0c401f00082d7f89 */ /* 0x000f2200000e0000 */
[----:B-----5:R-:W-:-:S03]  /*3080*/  FADD.FTZ R38, R13, R12 ;  /* 0x0000000c0d267221 */ /* 0x020fc60000010000 */
[----:B------:R-:W5:Y:S01]  /*3090*/  SHFL.BFLY PT, R41, R23, 0x2, 0x1f ;  /* 0x0c401f0017297f89 */ /* 0x000f6200000e0000 */
[----:B0-----:R-:W-:-:S03]  /*30a0*/  FADD.FTZ R13, R28, R37 ;  /* 0x000000251c0d7221 */ /* 0x001fc60000010000 */
[----:B------:R-:W0:Y:S04]  /*30b0*/  SHFL.BFLY PT, R43, R10, 0x2, 0x1f ;  /* 0x0c401f000a2b7f89 */ /* 0x000e2800000e0000 */
[----:B------:R-:W0:Y:S01]  /*30c0*/  SHFL.BFLY PT, R28, R9, 0x1, 0x1f ;  /* 0x0c201f00091c7f89 */ /* 0x000e2200000e0000 */
[----:B-1----:R-:W-:Y:S01]  /*30d0*/  FADD.FTZ R17, R17, R26 ;  /* 0x0000001a11117221 */ /* 0x002fe20000010000 */
[----:B--2---:R-:W-:Y:S01]  /*30e0*/  FADD.FTZ R47, R42, R14 ;  /* 0x0000000e2a2f7221 */ /* 0x004fe20000010000 */
[----:B------:R-:W-:Y:S01]  /*30f0*/  IMAD.MOV.U32 R14, RZ, RZ, RZ ;  /* 0x000000ffff0e7224 */ /* 0x000fe200078e00ff */
[----:B------:R-:W1:Y:S01]  /*3100*/  SHFL.BFLY PT, R42, R0, 0x1, 0x1f ;  /* 0x0c201f00002a7f89 */ /* 0x000e6200000e0000 */
[----:B---3--:R-:W-:Y:S02]  /*3110*/  FADD.FTZ R30, R30, R40 ;  /* 0x000000281e1e7221 */ /* 0x008fe40000010000 */
[----:B------:R-:W-:Y:S01]  /*3120*/  FADD.FTZ R46, RZ, R14 ;  /* 0x0000000eff2e7221 */ /* 0x000fe20000010000 */
[----:B------:R-:W2:Y:S01]  /*3130*/  SHFL.BFLY PT, R11, R22, 0x2, 0x1f ;  /* 0x0c401f00160b7f89 */ /* 0x000ea200000e0000 */
[----:B----4-:R-:W-:-:S03]  /*3140*/  FADD.FTZ R8, R8, R45 ;  /* 0x0000002d08087221 */ /* 0x010fc60000010000 */
[----:B------:R-:W3:Y:S01]  /*3150*/  SHFL.BFLY PT, R14, R46, 0x2, 0x1f ;  /* 0x0c401f002e0e7f89 */ /* 0x000ee200000e0000 */
[----:B-----5:R-:W-:-:S03]  /*3160*/  FADD.FTZ R23, R23, R41 ;  /* 0x0000002917177221 */ /* 0x020fc60000010000 */
[----:B------:R-:W4:Y:S01]  /*3170*/  SHFL.BFLY PT, R15, R27, 0x2, 0x1f ;  /* 0x0c401f001b0f7f89 */ /* 0x000f2200000e0000 */
[----:B0-----:R-:W-:-:S03]  /*3180*/  FADD.FTZ R10, R10, R43 ;  /* 0x0000002b0a0a7221 */ /* 0x001fc60000010000 */
[----:B------:R-:W0:Y:S01]  /*3190*/  SHFL.BFLY PT, R37, R19, 0x1, 0x1f ;  /* 0x0c201f0013257f89 */ /* 0x000e2200000e0000 */
[----:B------:R-:W-:-:S03]  /*31a0*/  FADD.FTZ R9, R9, R28 ;  /* 0x0000001c09097221 */ /* 0x000fc60000010000 */
[----:B------:R-:W5:Y:S01]  /*31b0*/  SHFL.BFLY PT, R26, R30, 0x1, 0x1f ;  /* 0x0c201f001e1a7f89 */ /* 0x000f6200000e0000 */
[----:B-1----:R-:W-:-:S03]  /*31c0*/  FADD.FTZ R0, R0, R42 ;  /* 0x0000002a00007221 */ /* 0x002fc60000010000 */
[----:B------:R-:W1:Y:S01]  /*31d0*/  SHFL.BFLY PT, R28, R29, 0x1, 0x1f ;  /* 0x0c201f001d1c7f89 */ /* 0x000e6200000e0000 */
[----:B--2---:R-:W-:-:S03]  /*31e0*/  FADD.FTZ R22, R22, R11 ;  /* 0x0000000b16167221 */ /* 0x004fc60000010000 */
[----:B------:R-:W2:Y:S01]  /*31f0*/  SHFL.BFLY PT, R44, R8, 0x1, 0x1f ;  /* 0x0c201f00082c7f89 */ /* 0x000ea200000e0000 */
[----:B---3--:R-:W-:Y:S01]  /*3200*/  FADD.FTZ R46, R46, R14 ;  /* 0x0000000e2e2e7221 */ /* 0x008fe20000010000 */
[----:B------:R-:W-:Y:S02]  /*3210*/  MOV R14, RZ ;  /* 0x000000ff000e7202 */ /* 0x000fe40000000f00 */
[----:B------:R-:W3:Y:S01]  /*3220*/  SHFL.BFLY PT, R43, R7, 0x1, 0x1f ;  /* 0x0c201f00072b7f89 */ /* 0x000ee200000e0000 */
[----:B----4-:R-:W-:Y:S02]  /*3230*/  FADD.FTZ R40, R27, R15 ;  /* 0x0000000f1b287221 */ /* 0x010fe40000010000 */
[----:B------:R-:W-:Y:S01]  /*3240*/  FADD.FTZ R42, RZ, R14 ;  /* 0x0000000eff2a7221 */ /* 0x000fe20000010000 */
        /* <DEDUP_REMOVED lines=14> */
[----:B0-----:R-:W-:Y:S01]  /*3330*/  FADD.FTZ R20, R20, R41 ;  /* 0x0000002914147221 */ /* 0x001fe20000010000 */
[----:B-----5:R-:W-:Y:S02]  /*3340*/  FADD.FTZ R18, R18, R27 ;  /* 0x0000001b12127221 */ /* 0x020fe40000010000 */
[----:B------:R-:W0:Y:S01]  /*3350*/  SHFL.BFLY PT, R28, R39, 0x1, 0x1f ;  /* 0x0c201f00271c7f89 */ /* 0x000e2200000e0000 */
[----:B-1----:R-:W-:-:S03]  /*3360*/  FADD.FTZ R23, R23, R37 ;  /* 0x0000002517177221 */ /* 0x002fc60000010000 */
[----:B------:R-:W1:Y:S01]  /*3370*/  SHFL.BFLY PT, R50, R10, 0x1, 0x1f ;  /* 0x0c201f000a327f89 */ /* 0x000e6200000e0000 */
[----:B--2---:R-:W-:-:S03]  /*3380*/  FADD.FTZ R42, R42, R11 ;  /* 0x0000000b2a2a7221 */ /* 0x004fc60000010000 */
[----:B------:R-:W2:Y:S01]  /*3390*/  SHFL.BFLY PT, R52, R5, 0x1, 0x1f ;  /* 0x0c201f0005347f89 */ /* 0x000ea200000e0000 */
[----:B---3--:R-:W-:-:S03]  /*33a0*/  FADD.FTZ R46, R46, R14 ;  /* 0x0000000e2e2e7221 */ /* 0x008fc60000010000 */
[----:B------:R-:W3:Y:S01]  /*33b0*/  SHFL.BFLY PT, R49, R4, 0x1, 0x1f ;  /* 0x0c201f0004317f89 */ /* 0x000ee200000e0000 */
[----:B------:R-:W-:-:S03]  /*33c0*/  FADD.FTZ R40, R40, R26 ;  /* 0x0000001a28287221 */ /* 0x000fc60000010000 */
[----:B------:R-:W5:Y:S01]  /*33d0*/  SHFL.BFLY PT, R51, R24, 0x1, 0x1f ;  /* 0x0c201f0018337f89 */ /* 0x000f6200000e0000 */
[----:B----4-:R-:W-:-:S03]  /*33e0*/  FADD.FTZ R26, R13, R15 ;  /* 0x0000000f0d1a7221 */ /* 0x010fc60000010000 */
[----:B------:R-:W4:Y:S04]  /*33f0*/  SHFL.BFLY PT, R48, R31, 0x1, 0x1f ;  /* 0x0c201f001f307f89 */ /* 0x000f2800000e0000 */
[----:B------:R-:W4:Y:S01]  /*3400*/  SHFL.BFLY PT, R43, R6, 0x1, 0x1f ;  /* 0x0c201f00062b7f89 */ /* 0x000f2200000e0000 */
[----:B0-----:R-:W-:Y:S01]  /*3410*/  FADD.FTZ R39, R39, R28 ;  /* 0x0000001c27277221 */ /* 0x001fe20000010000 */
[----:B------:R-:W-:Y:S02]  /*3420*/  IMAD.MOV.U32 R28, RZ, RZ, R26 ;  /* 0x000000ffff1c7224 */ /* 0x000fe400078e001a */
[----:B------:R-:W0:Y:S01]  /*3430*/  SHFL.BFLY PT, R44, R3, 0x1, 0x1f ;  /* 0x0c201f00032c7f89 */ /* 0x000e2200000e0000 */
[----:B-1----:R-:W-:-:S03]  /*3440*/  FADD.FTZ R10, R10, R50 ;  /* 0x000000320a0a7221 */ /* 0x002fc60000010000 */
[----:B------:R-:W1:Y:S01]  /*3450*/  SHFL.BFLY PT, R45, R2, 0x1, 0x1f ;  /* 0x0c201f00022d7f89 */ /* 0x000e6200000e0000 */
[----:B--2---:R-:W-:-:S03]  /*3460*/  FADD.FTZ R5, R5, R52 ;  /* 0x0000003405057221 */ /* 0x004fc60000010000 */
[----:B------:R-:W2:Y:S01]  /*3470*/  SHFL.BFLY PT, R27, R33, 0x1, 0x1f ;  /* 0x0c201f00211b7f89 */ /* 0x000ea200000e0000 */
[----:B---3--:R-:W-:-:S03]  /*3480*/  FADD.FTZ R4, R4, R49 ;  /* 0x0000003104047221 */ /* 0x008fc60000010000 */
[----:B------:R-:W3:Y:S01]  /*3490*/  SHFL.BFLY PT, R41, R22, 0x1, 0x1f ;  /* 0x0c201f0016297f89 */ /* 0x000ee200000e0000 */
[----:B-----5:R-:W-:-:S03]  /*34a0*/  FADD.FTZ R24, R24, R51 ;  /* 0x0000003318187221 */ /* 0x020fc60000010000 */
[----:B------:R-:W5:Y:S01]  /*34b0*/  SHFL.BFLY PT, R37, R38, 0x1, 0x1f ;  /* 0x0c201f0026257f89 */ /* 0x000f6200000e0000 */
[----:B----4-:R-:W-:-:S03]  /*34c0*/  FADD.FTZ R31, R31, R48 ;  /* 0x000000301f1f7221 */ /* 0x010fc60000010000 */
[----:B------:R-:W4:Y:S01]  /*34d0*/  SHFL.BFLY PT, R12, R47, 0x1, 0x1f ;  /* 0x0c201f002f0c7f89 */ /* 0x000f2200000e0000 */
[----:B------:R-:W-:-:S03]  /*34e0*/  FADD.FTZ R6, R6, R43 ;  /* 0x0000002b06067221 */ /* 0x000fc60000010000 */
[----:B------:R2:W4:Y:S01]  /*34f0*/  SHFL.BFLY PT, R14, R42, 0x1, 0x1f ;  /* 0x0c201f002a0e7f89 */ /* 0x00052200000e0000 */
[----:B0-----:R-:W-:Y:S01]  /*3500*/  FADD.FTZ R3, R3, R44 ;  /* 0x0000002c03037221 */ /* 0x001fe20000010000 */
[----:B-1----:R-:W-:Y:S01]  /*3510*/  FADD.FTZ R2, R2, R45 ;  /* 0x0000002d02027221 */ /* 0x002fe20000010000 */
[----:B--2---:R-:W-:Y:S01]  /*3520*/  FADD.FTZ R33, R33, R27 ;  /* 0x0000001b21217221 */ /* 0x004fe20000010000 */
[----:B---3--:R-:W-:Y:S01]  /*3530*/  FADD.FTZ R22, R22, R41 ;  /* 0x0000002916167221 */ /* 0x008fe20000010000 */
[----:B-----5:R-:W-:Y:S01]  /*3540*/  FADD.FTZ R38, R38, R37 ;  /* 0x0000002526267221 */ /* 0x020fe20000010000 */
[----:B----4-:R-:W-:-:S07]  /*3550*/  FADD.FTZ R47, R47, R12 ;  /* 0x0000000c2f2f7221 */ /* 0x010fce0000010000 */
.L_x_6171:
[----:B------:R-:W-:Y:S01]  /*3560*/  LOP3.LUT P0, RZ, R34, 0x7, RZ, 0xc0, !PT ;  /* 0x0000000722ff7812 */ /* 0x000fe2000780c0ff */
[----:B------:R-:W-:Y:S05]  /*3570*/  WARPSYNC.ALL ;  /* 0x0000000000007948 */ /* 0x000fea0003800000 */
[----:B------:R-:W-:Y:S01]  /*3580*/  LOP3.LUT R11, R36, 0xffffffc0, RZ, 0xc0, !PT ;  /* 0xffffffc0240b7812 */ /* 0x000fe200078ec0ff */
[----:B------:R-:W-:Y:S01]  /*3590*/  BAR.SYNC.DEFER_BLOCKING 0x0 ;  /* 0x0000000000007b1d */ /* 0x000fe20000010000 */
[----:B------:R-:W-:Y:S01]  /*35a0*/  FADD.FTZ R42, R42, R14 ;  /* 0x0000000e2a2a7221 */ /* 0x000fe20000010000 */
[----:B------:R-:W-:Y:S02]  /*35b0*/  SHF.L.U32 R35, R35, 0x7, RZ ;  /* 0x0000000723237819 */ /* 0x000fe400000006ff */
[----:B------:R-:W-:-:S02]  /*35c0*/  ISETP.NE.OR P1, PT, R11, 0x40, P0 ;  /* 0x000000400b00780c */ /* 0x000fc40000725670 */
[----:B------:R-:W-:Y:S11]  /*35d0*/  BSSY B0, `(.L_x_6060) ;  /* 0x000002b000007945 */ /* 0x000ff60003800000 */
        /* <DEDUP_REMOVED lines=42> */
.L_x_6061:
[----:B------:R-:W-:Y:S05]  /*3880*/  BSYNC B0 ;  /* 0x0000000000007941 */ /* 0x000fea0003800000 */
.L_x_6060:
        /* <DEDUP_REMOVED lines=72> */
[----:B-1----:R-:W-:Y:S01]  /*3d10*/  FADD.FTZ R40, R40, R15 ;  /* 0x0000000f28287221 */ /* 0x002fe20000010000 */
[----:B--2---:R-:W-:Y:S01]  /*3d20*/  FADD.FTZ R39, R39, R12 ;  /* 0x0000000c27277221 */ /* 0x004fe20000010000 */
[----:B---3--:R-:W-:Y:S01]  /*3d30*/  FADD.FTZ R47, R47, R14 ;  /* 0x0000000e2f2f7221 */ /* 0x008fe20000010000 */
[----:B0-----:R-:W-:-:S07]  /*3d40*/  FADD.FTZ R38, R38, R13 ;  /* 0x0000000d26267221 */ /* 0x001fce0000010000 */
.L_x_6063:
[----:B------:R-:W-:Y:S05]  /*3d50*/  BSYNC B0 ;  /* 0x0000000000007941 */ /* 0x000fea0003800000 */
.L_x_6062:
        /* <DEDUP_REMOVED lines=46> */
.L_x_6065:
[----:B------:R-:W-:Y:S05]  /*4040*/  BSYNC B0 ;  /* 0x0000000000007941 */ /* 0x000fea0003800000 */
.L_x_6064:
        /* <DEDUP_REMOVED lines=72> */
[----:B0-----:R-:W-:Y:S01]  /*44d0*/  FADD.FTZ R22, R22, R13 ;  /* 0x0000000d16167221 */ /* 0x001fe20000010000 */
[----:B-1----:R-:W-:Y:S01]  /*44e0*/  FADD.FTZ R38, R38, R15 ;  /* 0x0000000f26267221 */ /* 0x002fe20000010000 */
[----:B--2---:R-:W-:Y:S01]  /*44f0*/  FADD.FTZ R40, R40, R27 ;  /* 0x0000001b28287221 */ /* 0x004fe20000010000 */
[----:B---3--:R-:W-:Y:S01]  /*4500*/  FADD.FTZ R29, R29, R12 ;  /* 0x0000000c1d1d7221 */ /* 0x008fe20000010000 */
[----:B----4-:R-:W-:-:S07]  /*4510*/  FADD.FTZ R39, R39, R14 ;  /* 0x0000000e27277221 */ /* 0x010fce0000010000 */
.L_x_6067:
[----:B------:R-:W-:Y:S05]  /*4520*/  BSYNC B0 ;  /* 0x0000000000007941 */ /* 0x000fea0003800000 */
.L_x_6066:
[----:B------:R-:W-:Y:S06]  /*4530*/  BAR.SYNC.DEFER_BLOCKING 0x0 ;  /* 0x0000000000007b1d */ /* 0x000fec0000010000 */
[----:B------:R-:W-:Y:S05]  /*4540*/  @P2 EXIT ;  /* 0x000000000000294d */ /* 0x000fea0003800000 */
[----:B------:R-:W-:Y:S01]  /*4550*/  UIMAD UR4, UR38, UR40, URZ ;  /* 0x00000028260472a4 */ /* 0x000fe2000f8e023f */
[----:B------:R-:W-:-:S03]  /*4560*/  ULDC UR6, c[0x0][0x14] ;  /* 0x0000050000067ab9 */ /* 0x000fc60000000800 */
[----:B------:R-:W-:Y:S02]  /*4570*/  UIMAD UR4, UR4, UR6, URZ ;  /* 0x00000006040472a4 */ /* 0x000fe4000f8e023f */
[----:B------:R-:W-:Y:S01]  /*4580*/  UIMAD UR6, UR39, UR6, URZ ;  /* 0x00000006270672a4 */ /* 0x000fe2000f8e023f */
[----:B------:R-:W-:Y:S11]  /*4590*/  @P0 EXIT ;  /* 0x000000000000094d */ /* 0x000ff60003800000 */
[----:B------:R-:W1:Y:S01]  /*45a0*/  S2UR UR8, SR_CTAID.Z ;  /* 0x00000000000879c3 */ /* 0x000e620000002700 */
[----:B0-----:R-:W-:Y:S01]  /*45b0*/  SHF.R.S32.HI R11, RZ, 0x1f, R34 ;  /* 0x0000001fff0b7819 */ /* 0x001fe20000011422 */
[----:B------:R-:W-:Y:S02]  /*45c0*/  USHF.L.U32 UR5, UR4, 0x7, URZ ;  /* 0x0000000704057899 */ /* 0x000fe4000800063f */
[----:B------:R-:W-:Y:S01]  /*45d0*/  USHF.L.U32 UR7, UR6, 0x7, URZ ;  /* 0x0000000706077899 */ /* 0x000fe2000800063f */
[----:B------:R-:W-:Y:S01]  /*45e0*/  LEA.HI R11, R11, R34, RZ, 0x3 ;  /* 0x000000220b0b7211 */ /* 0x000fe200078f18ff */
[----:B------:R-:W-:Y:S02]  /*45f0*/  USHF.R.S32.HI UR11, URZ, 0x1f, UR5 ;  /* 0x0000001f3f0b7899 */ /* 0x000fe40008011405 */
[----:B------:R-:W-:Y:S01]  /*4600*/  USHF.R.S32.HI UR10, URZ, 0x1f, UR7 ;  /* 0x0000001f3f0a7899 */ /* 0x000fe20008011407 */
[----:B------:R-:W-:-:S04]  /*4610*/  SHF.R.S32.HI R36, RZ, 0x3, R11 ;  /* 0x00000003ff247819 */ /* 0x000fc8000001140b */
[C---:B------:R-:W-:Y:S01]  /*4620*/  IADD3 R11, R36.reuse, 0x4, RZ ;  /* 0x00000004240b7810 */ /* 0x040fe20007ffe0ff */
[C---:B------:R-:W-:Y:S01]  /*4630*/  VIADD R26, R36.reuse, 0x8 ;  /* 0x00000008241a7836 */ /* 0x040fe20000000000 */
[C---:B------:R-:W-:Y:S01]  /*4640*/  IADD3 R43, R36.reuse, 0x2c, RZ ;  /* 0x0000002c242b7810 */ /* 0x040fe20007ffe0ff */
[C---:B------:R-:W-:Y:S02]  /*4650*/  VIADD R37, R36.reuse, 0x20 ;  /* 0x0000002024257836 */ /* 0x040fe40000000000 */
[----:B------:R-:W-:Y:S01]  /*4660*/  VIADD R41, R36, 0x28 ;  /* 0x0000002824297836 */ /* 0x000fe20000000000 */
[----:B-1----:R-:W-:-:S04]  /*4670*/  USHF.L.U32 UR8, UR8, 0x7, URZ ;  /* 0x0000000708087899 */ /* 0x002fc8000800063f */
[----:B------:R-:W-:Y:S02]  /*4680*/  USHF.R.S32.HI UR9, URZ, 0x1f, UR8 ;  /* 0x0000001f3f097899 */ /* 0x000fe40008011408 */
[----:B------:R-:W-:-:S04]  /*4690*/  UIADD3 UR5, UP0, UP1, UR5, UR7, UR8 ;  /* 0x0000000705057290 */ /* 0x000fc8000f91e008 */
[----:B------:R-:W-:Y:S02]  /*46a0*/  UIADD3.X UR9, UR11, UR10, UR9, UP0, UP1 ;  /* 0x0000000a0b097290 */ /* 0x000fe400087e2409 */
[C---:B------:R-:W-:Y:S01]  /*46b0*/  IADD3 R13, P0, R36.reuse, UR5, RZ ;  /* 0x00000005240d7c10 */ /* 0x040fe2000ff1e0ff */
[----:B------:R-:W-:Y:S01]  /*46c0*/  ULDC.64 UR10, c[0x0][0x210] ;  /* 0x00008400000a7ab9 */ /* 0x000fe20000000a00 */
[----:B------:R-:W-:Y:S02]  /*46d0*/  IADD3 R15, P1, R11, UR5, RZ ;  /* 0x000000050b0f7c10 */ /* 0x000fe4000ff3e0ff */
[----:B------:R-:W-:Y:S02]  /*46e0*/  LEA.HI.X.SX32 R14, R36, UR9, 0x1, P0 ;  /* 0x00000009240e7c11 */ /* 0x000fe400080f0eff */
[----:B------:R-:W-:Y:S02]  /*46f0*/  LEA R12, P0, R13, UR10, 0x2 ;  /* 0x0000000a0d0c7c11 */ /* 0x000fe4000f8010ff */
[----:B------:R-:W-:-:S02]  /*4700*/  LEA.HI.X.SX32 R34, R11, UR9, 0x1, P1 ;  /* 0x000000090b227c11 */ /* 0x000fc400088f0eff */
[----:B------:R-:W-:Y:S02]  /*4710*/  LEA.HI.X R13, R13, UR11, R14, 0x2, P0 ;  /* 0x0000000b0d0d7c11 */ /* 0x000fe400080f140e */
[C---:B------:R-:W-:Y:S02]  /*4720*/  LEA R14, P0, R15.reuse, UR10, 0x2 ;  /* 0x0000000a0f0e7c11 */ /* 0x040fe4000f8010ff */
[----:B------:R-:W-:Y:S01]  /*4730*/  IADD3 R27, P1, R26, UR5, RZ ;  /* 0x000000051a1b7c10 */ /* 0x000fe2000ff3e0ff */
[----:B------:R0:W-:Y:S01]  /*4740*/  STG.E desc[UR36][R12.64], R16 ;  /* 0x000000100c007986 */ /* 0x0001e2000c101924 */
[----:B------:R-:W-:Y:S02]  /*4750*/  IADD3 R11, R36, 0xc, RZ ;  /* 0x0000000c240b7810 */ /* 0x000fe40007ffe0ff */
[----:B------:R-:W-:Y:S02]  /*4760*/  LEA.HI.X R15, R15, UR11, R34, 0x2, P0 ;  /* 0x0000000b0f0f7c11 */ /* 0x000fe400080f1422 */
[----:B------:R-:W-:-:S02]  /*4770*/  LEA.HI.X.SX32 R26, R26, UR9, 0x1, P1 ;  /* 0x000000091a1a7c11 */ /* 0x000fc400088f0eff */
[C---:B------:R-:W-:Y:S01]  /*4780*/  IADD3 R34, P1, R11.reuse, UR5, RZ ;  /* 0x000000050b227c10 */ /* 0x040fe2000ff3e0ff */
[----:B------:R1:W-:Y:S03]  /*4790*/  STG.E desc[UR36][R14.64], R10 ;  /* 0x0000000a0e007986 */ /* 0x0003e6000c101924 */
[----:B------:R-:W-:Y:S02]  /*47a0*/  LEA.HI.X.SX32 R11, R11, UR9, 0x1, P1 ;  /* 0x000000090b0b7c11 */ /* 0x000fe400088f0eff */
[----:B0-----:R-:W-:-:S04]  /*47b0*/  LEA R12, P0, R27, UR10, 0x2 ;  /* 0x0000000a1b0c7c11 */ /* 0x001fc8000f8010ff */
[----:B------:R-:W-:Y:S01]  /*47c0*/  LEA.HI.X R13, R27, UR11, R26, 0x2, P0 ;  /* 0x0000000b1b0d7c11 */ /* 0x000fe200080f141a */
[C---:B------:R-:W-:Y:S01]  /*47d0*/  VIADD R26, R36.reuse, 0x10 ;  /* 0x00000010241a7836 */ /* 0x040fe20000000000 */
[----:B------:R-:W-:Y:S02]  /*47e0*/  IADD3 R27, R36, 0x14, RZ ;  /* 0x00000014241b7810 */ /* 0x000fe40007ffe0ff */
[C---:B-1----:R-:W-:Y:S01]  /*47f0*/  LEA R14, P0, R34.reuse, UR10, 0x2 ;  /* 0x0000000a220e7c11 */ /* 0x042fe2000f8010ff */
[----:B------:R0:W-:Y:S01]  /*4800*/  STG.E desc[UR36][R12.64], R8 ;  /* 0x000000080c007986 */ /* 0x0001e2000c101924 */
[----:B------:R-:W-:Y:S02]  /*4810*/  IADD3 R16, P1, R27, UR5, RZ ;  /* 0x000000051b107c10 */ /* 0x000fe4000ff3e0ff */
[----:B------:R-:W-:Y:S02]  /*4820*/  LEA.HI.X R15, R34, UR11, R11, 0x2, P0 ;  /* 0x0000000b220f7c11 */ /* 0x000fe400080f140b */
[----:B------:R-:W-:-:S02]  /*4830*/  IADD3 R11, P0, R26, UR5, RZ ;  /* 0x000000051a0b7c10 */ /* 0x000fc4000ff1e0ff */
[----:B------:R-:W-:Y:S01]  /*4840*/  LEA.HI.X.SX32 R27, R27, UR9, 0x1, P1 ;  /* 0x000000091b1b7c11 */ /* 0x000fe200088f0eff */
[----:B------:R1:W-:Y:S01]  /*4850*/  STG.E desc[UR36][R14.64], R7 ;  /* 0x000000070e007986 */ /* 0x0003e2000c101924 */
[----:B------:R-:W-:Y:S01]  /*4860*/  LEA.HI.X.SX32 R34, R26, UR9, 0x1, P0 ;  /* 0x000000091a227c11 */ /* 0x000fe200080f0eff */
[----:B------:R-:W-:Y:S01]  /*4870*/  VIADD R26, R36, 0x18 ;  /* 0x00000018241a7836 */ /* 0x000fe20000000000 */
[----:B------:R-:W-:Y:S02]  /*4880*/  LEA R10, P1, R16, UR10, 0x2 ;  /* 0x0000000a100a7c11 */ /* 0x000fe4000f8210ff */
[----:B0-----:R-:W-:-:S04]  /*4890*/  LEA R12, P0, R11, UR10, 0x2 ;  /* 0x0000000a0b0c7c11 */ /* 0x001fc8000f8010ff */
[----:B------:R-:W-:Y:S02]  /*48a0*/  LEA.HI.X R13, R11, UR11, R34, 0x2, P0 ;  /* 0x0000000b0b0d7c11 */ /* 0x000fe400080f1422 */
[----:B------:R-:W-:Y:S02]  /*48b0*/  IADD3 R35, P0, R26, UR5, RZ ;  /* 0x000000051a237c10 */ /* 0x000fe4000ff1e0ff */
[----:B------:R-:W-:Y:S01]  /*48c0*/  LEA.HI.X R11, R16, UR11, R27, 0x2, P1 ;  /* 0x0000000b100b7c11 */ /* 0x000fe200088f141b */
[----:B------:R-:W-:Y:S01]  /*48d0*/  STG.E desc[UR36][R12.64], R5 ;  /* 0x000000050c007986 */ /* 0x000fe2000c101924 */
[----:B------:R-:W-:Y:S02]  /*48e0*/  IADD3 R27, R36, 0x1c, RZ ;  /* 0x0000001c241b7810 */ /* 0x000fe40007ffe0ff */
[----:B------:R-:W-:Y:S01]  /*48f0*/  LEA.HI.X.SX32 R26, R26, UR9, 0x1, P0 ;  /* 0x000000091a1a7c11 */ /* 0x000fe200080f0eff */
[----:B------:R-:W-:Y:S01]  /*4900*/  STG.E desc[UR36][R10.64], R4 ;  /* 0x000000040a007986 */ /* 0x000fe2000c101924 */
[----:B------:R-:W-:-:S02]  /*4910*/  LEA R34, P0, R35, UR10, 0x2 ;  /* 0x0000000a23227c11 */ /* 0x000fc4000f8010ff */
[----:B------:R-:W-:Y:S02]  /*4920*/  IADD3 R8, P1, R27, UR5, RZ ;  /* 0x000000051b087c10 */ /* 0x000fe4000ff3e0ff */
[----:B------:R-:W-:Y:S02]  /*4930*/  IADD3 R16, P2, R37, UR5, RZ ;  /* 0x0000000525107c10 */ /* 0x000fe4000ff5e0ff */
[----:B------:R-:W-:Y:S02]  /*4940*/  LEA.HI.X R35, R35, UR11, R26, 0x2, P0 ;  /* 0x0000000b23237c11 */ /* 0x000fe400080f141a */
[----:B------:R-:W-:Y:S02]  /*4950*/  LEA.HI.X.SX32 R27, R27, UR9, 0x1, P1 ;  /* 0x000000091b1b7c11 */ /* 0x000fe400088f0eff */
[----:B-1----:R-:W-:Y:S01]  /*4960*/  LEA R14, P0, R8, UR10, 0x2 ;  /* 0x0000000a080e7c11 */ /* 0x002fe2000f8010ff */
[----:B------:R0:W-:Y:S01]  /*4970*/  STG.E desc[UR36][R34.64], R24 ;  /* 0x0000001822007986 */ /* 0x0001e2000c101924 */
[----:B------:R-:W-:-:S02]  /*4980*/  LEA.HI.X.SX32 R37, R37, UR9, 0x1, P2 ;  /* 0x0000000925257c11 */ /* 0x000fc400090f0eff */
[----:B------:R-:W-:Y:S02]  /*4990*/  LEA R26, P1, R16, UR10, 0x2 ;  /* 0x0000000a101a7c11 */ /* 0x000fe4000f8210ff */
[----:B------:R-:W-:Y:S02]  /*49a0*/  LEA.HI.X R15, R8, UR11, R27, 0x2, P0 ;  /* 0x0000000b080f7c11 */ /* 0x000fe400080f141b */
[----:B------:R-:W-:Y:S02]  /*49b0*/  LEA.HI.X R27, R16, UR11, R37, 0x2, P1 ;  /* 0x0000000b101b7c11 */ /* 0x000fe400088f1425 */
[C---:B------:R-:W-:Y:S01]  /*49c0*/  IADD3 R37, R36.reuse, 0x24, RZ ;  /* 0x0000002424257810 */ /* 0x040fe20007ffe0ff */
[----:B------:R1:W-:Y:S01]  /*49d0*/  STG.E desc[UR36][R14.64], R31 ;  /* 0x0000001f0e007986 */ /* 0x0003e2000c101924 */
[----:B------:R-:W-:Y:S01]  /*49e0*/  IADD3 R16, P2, R43, UR5, RZ ;  /* 0x000000052b107c10 */ /* 0x000fe2000ff5e0ff */
[----:B0-----:R-:W-:Y:S01]  /*49f0*/  VIADD R24, R36, 0x38 ;  /* 0x0000003824187836 */ /* 0x001fe20000000000 */
[----:B------:R-:W-:Y:S01]  /*4a00*/  IADD3 R7, P0, R37, UR5, RZ ;  /* 0x0000000525077c10 */ /* 0x000fe2000ff1e0ff */
[----:B------:R-:W-:Y:S01]  /*4a10*/  STG.E desc[UR36][R26.64], R32 ;  /* 0x000000201a007986 */ /* 0x000fe2000c101924 */
[----:B------:R-:W-:-:S02]  /*4a20*/  IADD3 R8, P1, R41, UR5, RZ ;  /* 0x0000000529087c10 */ /* 0x000fc4000ff3e0ff */
[----:B------:R-:W-:Y:S01]  /*4a30*/  LEA.HI.X.SX32 R44, R37, UR9, 0x1, P0 ;  /* 0x00000009252c7c11 */ /* 0x000fe200080f0eff */
[C---:B------:R-:W-:Y:S01]  /*4a40*/  VIADD R37, R36.reuse, 0x30 ;  /* 0x0000003024257836 */ /* 0x040fe20000000000 */
[----:B------:R-:W-:Y:S02]  /*4a50*/  LEA.HI.X.SX32 R43, R43, UR9, 0x1, P2 ;  /* 0x000000092b2b7c11 */ /* 0x000fe400090f0eff */
[----:B------:R-:W-:Y:S01]  /*4a60*/  LEA R12, P0, R7, UR10, 0x2 ;  /* 0x0000000a070c7c11 */ /* 0x000fe2000f8010ff */
[----:B-1----:R-:W-:Y:S01]  /*4a70*/  VIADD R31, R36, 0x40 ;  /* 0x00000040241f7836 */ /* 0x002fe20000000000 */
[----:B------:R-:W-:Y:S02]  /*4a80*/  LEA R4, P2, R16, UR10, 0x2 ;  /* 0x0000000a10047c11 */ /* 0x000fe4000f8410ff */
[----:B------:R-:W-:Y:S02]  /*4a90*/  LEA.HI.X.SX32 R41, R41, UR9, 0x1, P1 ;  /* 0x0000000929297c11 */ /* 0x000fe400088f0eff */
[----:B------:R-:W-:-:S02]  /*4aa0*/  LEA.HI.X R13, R7, UR11, R44, 0x2, P0 ;  /* 0x0000000b070d7c11 */ /* 0x000fc400080f142c */
[----:B------:R-:W-:Y:S02]  /*4ab0*/  LEA R10, P1, R8, UR10, 0x2 ;  /* 0x0000000a080a7c11 */ /* 0x000fe4000f8210ff */
[----:B------:R-:W-:Y:S01]  /*4ac0*/  LEA.HI.X R5, R16, UR11, R43, 0x2, P2 ;  /* 0x0000000b10057c11 */ /* 0x000fe200090f142b */
[----:B------:R-:W-:Y:S01]  /*4ad0*/  STG.E desc[UR36][R12.64], R25 ;  /* 0x000000190c007986 */ /* 0x000fe2000c101924 */
[C---:B------:R-:W-:Y:S02]  /*4ae0*/  IADD3 R34, P0, R37.reuse, UR5, RZ ;  /* 0x0000000525227c10 */ /* 0x040fe4000ff1e0ff */
        /* <DEDUP_REMOVED lines=11> */
[----:B------:R-:W-:Y:S01]  /*4ba0*/  STG.E desc[UR36][R44.64], R19 ;  /* 0x000000132c007986 */ /* 0x000fe2000c101924 */
[----:B------:R-:W-:-:S02]  /*4bb0*/  LEA R14, P1, R8, UR10, 0x2 ;  /* 0x0000000a080e7c11 */ /* 0x000fc4000f8210ff */
[C---:B------:R-:W-:Y:S02]  /*4bc0*/  LEA R34, P0, R7.reuse, UR10, 0x2 ;  /* 0x0000000a07227c11 */ /* 0x040fe4000f8010ff */
[----:B------:R-:W-:Y:S02]  /*4bd0*/  LEA.HI.X R15, R8, UR11, R37, 0x2, P1 ;  /* 0x0000000b080f7c11 */ /* 0x000fe400088f1425 */
[C---:B------:R-:W-:Y:S02]  /*4be0*/  IADD3 R37, R36.reuse, 0x44, RZ ;  /* 0x0000004424257810 */ /* 0x040fe40007ffe0ff */
[----:B------:R-:W-:Y:S02]  /*4bf0*/  IADD3 R24, R36, 0x3c, RZ ;  /* 0x0000003c24187810 */ /* 0x000fe40007ffe0ff */
[----:B------:R-:W-:Y:S02]  /*4c00*/  LEA.HI.X R35, R7, UR11, R16, 0x2, P0 ;  /* 0x0000000b07237c11 */ /* 0x000fe400080f1410 */
[----:B------:R-:W-:-:S02]  /*4c10*/  IADD3 R16, P2, R37, UR5, RZ ;  /* 0x0000000525107c10 */ /* 0x000fc4000ff5e0ff */
[----:B------:R-:W-:Y:S01]  /*4c20*/  IADD3 R7, P0, R24, UR5, RZ ;  /* 0x0000000518077c10 */ /* 0x000fe2000ff1e0ff */
[----:B------:R2:W-:Y:S01]  /*4c30*/  STG.E desc[UR36][R34.64], R18 ;  /* 0x0000001222007986 */ /* 0x0005e2000c101924 */
[----:B------:R-:W-:Y:S02]  /*4c40*/  LEA.HI.X.SX32 R37, R37, UR9, 0x1, P2 ;  /* 0x0000000925257c11 */ /* 0x000fe400090f0eff */
[----:B------:R-:W-:Y:S01]  /*4c50*/  IADD3 R8, P1, R31, UR5, RZ ;  /* 0x000000051f087c10 */ /* 0x000fe2000ff3e0ff */
[----:B------:R3:W-:Y:S01]  /*4c60*/  STG.E desc[UR36][R14.64], R17 ;  /* 0x000000110e007986 */ /* 0x0007e2000c101924 */
[----:B0-----:R-:W-:Y:S02]  /*4c70*/  LEA R10, P2, R16, UR10, 0x2 ;  /* 0x0000000a100a7c11 */ /* 0x001fe4000f8410ff */
[----:B------:R-:W-:Y:S02]  /*4c80*/  LEA.HI.X.SX32 R48, R24, UR9, 0x1, P0 ;  /* 0x0000000918307c11 */ /* 0x000fe400080f0eff */
[----:B------:R-:W-:-:S02]  /*4c90*/  LEA R24, P0, R7, UR10, 0x2 ;  /* 0x0000000a07187c11 */ /* 0x000fc4000f8010ff */
[----:B------:R-:W-:Y:S02]  /*4ca0*/  IADD3 R26, R36, 0x48, RZ ;  /* 0x00000048241a7810 */ /* 0x000fe40007ffe0ff */
[----:B------:R-:W-:Y:S02]  /*4cb0*/  LEA.HI.X.SX32 R31, R31, UR9, 0x1, P1 ;  /* 0x000000091f1f7c11 */ /* 0x000fe400088f0eff */
[----:B------:R-:W-:Y:S01]  /*4cc0*/  LEA.HI.X R11, R16, UR11, R37, 0x2, P2 ;  /* 0x0000000b100b7c11 */ /* 0x000fe200090f1425 */
[----:B------:R-:W-:Y:S01]  /*4cd0*/  VIADD R16, R36, 0x4c ;  /* 0x0000004c24107836 */ /* 0x000fe20000000000 */
[----:B------:R-:W-:Y:S02]  /*4ce0*/  LEA R12, P1, R8, UR10, 0x2 ;  /* 0x0000000a080c7c11 */ /* 0x000fe4000f8210ff */
[----:B------:R-:W-:Y:S02]  /*4cf0*/  LEA.HI.X R25, R7, UR11, R48, 0x2, P0 ;  /* 0x0000000b07197c11 */ /* 0x000fe400080f1430 */
[----:B------:R-:W-:-:S02]  /*4d00*/  IADD3 R27, P0, R26, UR5, RZ ;  /* 0x000000051a1b7c10 */ /* 0x000fc4000ff1e0ff */
[----:B------:R-:W-:Y:S01]  /*4d10*/  IADD3 R21, R36, 0x50, RZ ;  /* 0x0000005024157810 */ /* 0x000fe20007ffe0ff */
[----:B------:R-:W-:Y:S01]  /*4d20*/  STG.E desc[UR36][R24.64], R9 ;  /* 0x0000000918007986 */ /* 0x000fe2000c101924 */
[----:B------:R-:W-:Y:S02]  /*4d30*/  LEA.HI.X R13, R8, UR11, R31, 0x2, P1 ;  /* 0x0000000b080d7c11 */ /* 0x000fe400088f141f */
[----:B------:R-:W-:Y:S02]  /*4d40*/  IADD3 R7, P1, R16, UR5, RZ ;  /* 0x0000000510077c10 */ /* 0x000fe4000ff3e0ff */
[----:B------:R-:W-:Y:S01]  /*4d50*/  LEA.HI.X.SX32 R32, R26, UR9, 0x1, P0 ;  /* 0x000000091a207c11 */ /* 0x000fe200080f0eff */
[----:B------:R0:W-:Y:S01]  /*4d60*/  STG.E desc[UR36][R12.64], R6 ;  /* 0x000000060c007986 */ /* 0x0001e2000c101924 */
[----:B------:R-:W-:Y:S02]  /*4d70*/  IADD3 R8, P2, R21, UR5, RZ ;  /* 0x0000000515087c10 */ /* 0x000fe4000ff5e0ff */
[----:B------:R-:W-:Y:S01]  /*4d80*/  LEA R26, P0, R27, UR10, 0x2 ;  /* 0x0000000a1b1a7c11 */ /* 0x000fe2000f8010ff */
[----:B------:R4:W-:Y:S01]  /*4d90*/  STG.E desc[UR36][R10.64], R3 ;  /* 0x000000030a007986 */ /* 0x0009e2000c101924 */
[----:B------:R-:W-:-:S02]  /*4da0*/  LEA.HI.X.SX32 R16, R16, UR9, 0x1, P1 ;  /* 0x0000000910107c11 */ /* 0x000fc400088f0eff */
[----:B------:R-:W-:Y:S02]  /*4db0*/  LEA.HI.X.SX32 R31, R21, UR9, 0x1, P2 ;  /* 0x00000009151f7c11 */ /* 0x000fe400090f0eff */
[C---:B-1----:R-:W-:Y:S02]  /*4dc0*/  LEA R4, P1, R8.reuse, UR10, 0x2 ;  /* 0x0000000a08047c11 */ /* 0x042fe4000f8210ff */
[----:B------:R-:W-:Y:S02]  /*4dd0*/  LEA.HI.X R27, R27, UR11, R32, 0x2, P0 ;  /* 0x0000000b1b1b7c11 */ /* 0x000fe400080f1420 */
[C---:B------:R-:W-:Y:S02]  /*4de0*/  LEA R20, P0, R7.reuse, UR10, 0x2 ;  /* 0x0000000a07147c11 */ /* 0x040fe4000f8010ff */
[----:B------:R-:W-:Y:S01]  /*4df0*/  LEA.HI.X R5, R8, UR11, R31, 0x2, P1 ;  /* 0x0000000b08057c11 */ /* 0x000fe200088f141f */
[C---:B------:R-:W-:Y:S01]  /*4e00*/  VIADD R8, R36.reuse, 0x58 ;  /* 0x0000005824087836 */ /* 0x040fe20000000000 */
[----:B------:R-:W-:Y:S01]  /*4e10*/  LEA.HI.X R21, R7, UR11, R16, 0x2, P0 ;  /* 0x0000000b07157c11 */ /* 0x000fe200080f1410 */
[----:B------:R1:W-:Y:S01]  /*4e20*/  STG.E desc[UR36][R26.64], R2 ;  /* 0x000000021a007986 */ /* 0x0003e2000c101924 */
[----:B------:R-:W-:-:S02]  /*4e30*/  IADD3 R7, R36, 0x54, RZ ;  /* 0x0000005424077810 */ /* 0x000fc40007ffe0ff */
[----:B------:R-:W-:Y:S01]  /*4e40*/  IADD3 R32, P1, R8, UR5, RZ ;  /* 0x0000000508207c10 */ /* 0x000fe2000ff3e0ff */
[----:B------:R-:W-:Y:S01]  /*4e50*/  STG.E desc[UR36][R20.64], R0 ;  /* 0x0000000014007986 */ /* 0x000fe2000c101924 */
[C---:B------:R-:W-:Y:S02]  /*4e60*/  IADD3 R41, P0, R7.reuse, UR5, RZ ;  /* 0x0000000507297c10 */ /* 0x040fe4000ff1e0ff */
[C---:B------:R-:W-:Y:S01]  /*4e70*/  IADD3 R16, R36.reuse, 0x5c, RZ ;  /* 0x0000005c24107810 */ /* 0x040fe20007ffe0ff */
[----:B------:R-:W-:Y:S01]  /*4e80*/  STG.E desc[UR36][R4.64], R23 ;  /* 0x0000001704007986 */ /* 0x000fe2000c101924 */
[----:B------:R-:W-:Y:S02]  /*4e90*/  IADD3 R31, R36, 0x60, RZ ;  /* 0x00000060241f7810 */ /* 0x000fe40007ffe0ff */
[----:B------:R-:W-:Y:S02]  /*4ea0*/  LEA.HI.X.SX32 R37, R8, UR9, 0x1, P1 ;  /* 0x0000000908257c11 */ /* 0x000fe400088f0eff */
[----:B------:R-:W-:-:S02]  /*4eb0*/  LEA.HI.X.SX32 R48, R7, UR9, 0x1, P0 ;  /* 0x0000000907307c11 */ /* 0x000fc400080f0eff */
[----:B--2---:R-:W-:Y:S02]  /*4ec0*/  LEA R18, P1, R32, UR10, 0x2 ;  /* 0x0000000a20127c11 */ /* 0x004fe4000f8210ff */
[----:B------:R-:W-:Y:S02]  /*4ed0*/  LEA R34, P0, R41, UR10, 0x2 ;  /* 0x0000000a29227c11 */ /* 0x000fe4000f8010ff */
[----:B------:R-:W-:Y:S02]  /*4ee0*/  IADD3 R7, P2, R16, UR5, RZ ;  /* 0x0000000510077c10 */ /* 0x000fe4000ff5e0ff */
[----:B------:R-:W-:Y:S02]  /*4ef0*/  IADD3 R8, P3, R31, UR5, RZ ;  /* 0x000000051f087c10 */ /* 0x000fe4000ff7e0ff */
[----:B------:R-:W-:Y:S02]  /*4f00*/  LEA.HI.X R19, R32, UR11, R37, 0x2, P1 ;  /* 0x0000000b20137c11 */ /* 0x000fe400088f1425 */
[----:B------:R-:W-:-:S02]  /*4f10*/  LEA.HI.X R35, R41, UR11, R48, 0x2, P0 ;  /* 0x0000000b29237c11 */ /* 0x000fc400080f1430 */
[----:B------:R-:W-:Y:S02]  /*4f20*/  LEA.HI.X.SX32 R32, R16, UR9, 0x1, P2 ;  /* 0x0000000910207c11 */ /* 0x000fe400090f0eff */
[----:B------:R-:W-:Y:S01]  /*4f30*/  LEA R16, P0, R7, UR10, 0x2 ;  /* 0x0000000a07107c11 */ /* 0x000fe2000f8010ff */
[----:B------:R-:W-:Y:S01]  /*4f40*/  STG.E desc[UR36][R34.64], R30 ;  /* 0x0000001e22007986 */ /* 0x000fe2000c101924 */
[----:B------:R-:W-:Y:S02]  /*4f50*/  LEA.HI.X.SX32 R31, R31, UR9, 0x1, P3 ;  /* 0x000000091f1f7c11 */ /* 0x000fe400098f0eff */
[----:B---3--:R-:W-:Y:S01]  /*4f60*/  LEA R14, P1, R8, UR10, 0x2 ;  /* 0x0000000a080e7c11 */ /* 0x008fe2000f8210ff */
[----:B------:R-:W-:Y:S01]  /*4f70*/  STG.E desc[UR36][R18.64], R33 ;  /* 0x0000002112007986 */ /* 0x000fe2000c101924 */
[----:B------:R-:W-:Y:S01]  /*4f80*/  LEA.HI.X R17, R7, UR11, R32, 0x2, P0 ;  /* 0x0000000b07117c11 */ /* 0x000fe200080f1420 */
[----:B------:R-:W-:Y:S01]  /*4f90*/  VIADD R7, R36, 0x64 ;  /* 0x0000006424077836 */ /* 0x000fe20000000000 */
[----:B------:R-:W-:Y:S01]  /*4fa0*/  LEA.HI.X R15, R8, UR11, R31, 0x2, P1 ;  /* 0x0000000b080f7c11 */ /* 0x000fe200088f141f */
[C---:B------:R-:W-:Y:S01]  /*4fb0*/  VIADD R32, R36.reuse, 0x70 ;  /* 0x0000007024207836 */ /* 0x040fe20000000000 */
[----:B------:R-:W-:Y:S01]  /*4fc0*/  IADD3 R8, R36, 0x68, RZ ;  /* 0x0000006824087810 */ /* 0x000fe20007ffe0ff */
[----:B------:R-:W-:Y:S01]  /*4fd0*/  STG.E desc[UR36][R16.64], R29 ;  /* 0x0000001d10007986 */ /* 0x000fe2000c101924 */
[----:B------:R-:W-:-:S02]  /*4fe0*/  IADD3 R41, P0, R7, UR5, RZ ;  /* 0x0000000507297c10 */ /* 0x000fc4000ff1e0ff */
[----:B------:R-:W-:Y:S01]  /*4ff0*/  IADD3 R37, P1, R8, UR5, RZ ;  /* 0x0000000508257c10 */ /* 0x000fe2000ff3e0ff */
[----:B------:R-:W-:Y:S01]  /*5000*/  STG.E desc[UR36][R14.64], R22 ;  /* 0x000000160e007986 */ /* 0x000fe2000c101924 */
[----:B------:R-:W-:Y:S02]  /*5010*/  IADD3 R31, R36, 0x6c, RZ ;  /* 0x0000006c241f7810 */ /* 0x000fe40007ffe0ff */
[----:B------:R-:W-:Y:S02]  /*5020*/  LEA.HI.X.SX32 R44, R7, UR9, 0x1, P0 ;  /* 0x00000009072c7c11 */ /* 0x000fe400080f0eff */
[----:B------:R-:W-:Y:S02]  /*5030*/  LEA.HI.X.SX32 R8, R8, UR9, 0x1, P1 ;  /* 0x0000000908087c11 */ /* 0x000fe400088f0eff */
[----:B0-----:R-:W-:Y:S02]  /*5040*/  LEA R12, P0, R41, UR10, 0x2 ;  /* 0x0000000a290c7c11 */ /* 0x001fe4000f8010ff */
[----:B----4-:R-:W-:-:S02]  /*5050*/  LEA R10, P1, R37, UR10, 0x2 ;  /* 0x0000000a250a7c11 */ /* 0x010fc4000f8210ff */
        /* <DEDUP_REMOVED lines=8> */
[----:B------:R-:W-:Y:S01]  /*50e0*/  VIADD R32, R36, 0x7c ;  /* 0x0000007c24207836 */ /* 0x000fe20000000000 */
[----:B------:R-:W-:Y:S01]  /*50f0*/  LEA R6, P1, R24, UR10, 0x2 ;  /* 0x0000000a18067c11 */ /* 0x000fe2000f8210ff */
[----:B------:R-:W-:Y:S01]  /*5100*/  STG.E desc[UR36][R10.64], R39 ;  /* 0x000000270a007986 */ /* 0x000fe2000c101924 */
[----:B------:R-:W-:Y:S02]  /*5110*/  IADD3 R3, R36, 0x74, RZ ;  /* 0x0000007424037810 */ /* 0x000fe40007ffe0ff */
[----:B------:R-:W-:Y:S02]  /*5120*/  LEA.HI.X R9, R7, UR11, R44, 0x2, P0 ;  /* 0x0000000b07097c11 */ /* 0x000fe400080f142c */
[----:B------:R-:W-:Y:S02]  /*5130*/  LEA.HI.X R7, R24, UR11, R25, 0x2, P1 ;  /* 0x0000000b18077c11 */ /* 0x000fe400088f1419 */
[----:B------:R-:W-:Y:S01]  /*5140*/  IADD3 R24, P0, R3, UR5, RZ ;  /* 0x0000000503187c10 */ /* 0x000fe2000ff1e0ff */
[----:B------:R-:W-:Y:S01]  /*5150*/  STG.E desc[UR36][R8.64], R40 ;  /* 0x0000002808007986 */ /* 0x000fe2000c101924 */
[----:B------:R-:W-:-:S02]  /*5160*/  IADD3 R25, R36, 0x78, RZ ;  /* 0x0000007824197810 */ /* 0x000fc40007ffe0ff */
[----:B------:R-:W-:Y:S01]  /*5170*/  LEA.HI.X.SX32 R37, R3, UR9, 0x1, P0 ;  /* 0x0000000903257c11 */ /* 0x000fe200080f0eff */
[----:B------:R-:W-:Y:S01]  /*5180*/  STG.E desc[UR36][R6.64], R28 ;  /* 0x0000001c06007986 */ /* 0x000fe2000c101924 */
[----:B------:R-:W-:Y:S02]  /*5190*/  LEA R36, P0, R24, UR10, 0x2 ;  /* 0x0000000a18247c11 */ /* 0x000fe4000f8010ff */
[C---:B------:R-:W-:Y:S02]  /*51a0*/  IADD3 R3, P1, R25.reuse, UR5, RZ ;  /* 0x0000000519037c10 */ /* 0x040fe4000ff3e0ff */
[----:B------:R-:W-:Y:S02]  /*51b0*/  IADD3 R31, P2, R32, UR5, RZ ;  /* 0x00000005201f7c10 */ /* 0x000fe4000ff5e0ff */
[----:B------:R-:W-:Y:S02]  /*51c0*/  LEA.HI.X R37, R24, UR11, R37, 0x2, P0 ;  /* 0x0000000b18257c11 */ /* 0x000fe400080f1425 */
[----:B------:R-:W-:-:S02]  /*51d0*/  LEA.HI.X.SX32 R44, R25, UR9, 0x1, P1 ;  /* 0x00000009192c7c11 */ /* 0x000fc400088f0eff */
[----:B------:R-:W-:Y:S01]  /*51e0*/  LEA R24, P0, R3, UR10, 0x2 ;  /* 0x0000000a03187c11 */ /* 0x000fe2000f8010ff */
[----:B------:R-:W-:Y:S01]  /*51f0*/  STG.E desc[UR36][R36.64], R47 ;  /* 0x0000002f24007986 */ /* 0x000fe2000c101924 */
[----:B------:R-:W-:Y:S02]  /*5200*/  LEA.HI.X.SX32 R32, R32, UR9, 0x1, P2 ;  /* 0x0000000920207c11 */ /* 0x000fe400090f0eff */
[----:B-1----:R-:W-:Y:S02]  /*5210*/  LEA R2, P1, R31, UR10, 0x2 ;  /* 0x0000000a1f027c11 */ /* 0x002fe4000f8210ff */
[----:B------:R-:W-:Y:S02]  /*5220*/  LEA.HI.X R25, R3, UR11, R44, 0x2, P0 ;  /* 0x0000000b03197c11 */ /* 0x000fe400080f142c */
[----:B------:R-:W-:-:S03]  /*5230*/  LEA.HI.X R3, R31, UR11, R32, 0x2, P1 ;  /* 0x0000000b1f037c11 */ /* 0x000fc600088f1420 */
[----:B------:R-:W-:Y:S04]  /*5240*/  STG.E desc[UR36][R24.64], R46 ;  /* 0x0000002e18007986 */ /* 0x000fe8000c101924 */
[----:B------:R-:W-:Y:S01]  /*5250*/  STG.E desc[UR36][R2.64], R42 ;  /* 0x0000002a02007986 */ /* 0x000fe2000c101924 */
[----:B------:R-:W-:Y:S05]  /*5260*/  EXIT ;  /* 0x000000000000794d */ /* 0x000fea0003800000 */
.L_x_6032:
        /* <DEDUP_REMOVED lines=16> */
.L_x_6057:
        /* <DEDUP_REMOVED lines=16> */
.L_x_6068:
[----:B------:R-:W-:Y:S05]  /*5470*/  EXIT ;  /* 0x000000000000794d */ /* 0x000fea0003800000 */
.L_x_6034:
[----:B------:R-:W-:Y:S01]  /*5480*/  HFMA2.MMA R12, -RZ, RZ, 0, 9.5367431640625e-07 ;  /* 0x00000010ff0c7435 */ /* 0x000fe200000001ff */
[----:B------:R-:W-:Y:S01]  /*5490*/  MOV R11, 0x1f ;  /* 0x0000001f000b7802 */ /* 0x000fe20000000f00 */
[----:B------:R-:W-:Y:S02]  /*54a0*/  IMAD.MOV.U32 R15, RZ, RZ, -0x1 ;  /* 0xffffffffff0f7424 */ /* 0x000fe400078e00ff */
[----:B------:R-:W-:-:S07]  /*54b0*/  IMAD.MOV.U32 R2, RZ, RZ, -0x800001 ;  /* 0xff7fffffff027424 */ /* 0x000fce00078e00ff */
[----:B------:R-:W-:Y:S05]  /*54c0*/  WARPSYNC.COLLECTIVE R15, `(.L_x_6069) ;  /* 0x000000000f087348 */ /* 0x000fea0003c00000 */
[----:B------:R0:W1:Y:S02]  /*54d0*/  SHFL.BFLY P6, R14, R13, R12, R11 ;  /* 0x0c00000c0d0e7389 */ /* 0x00006400000c000b */
[----:B01----:R-:W-:Y:S01]  /*54e0*/  ENDCOLLECTIVE ;  /* 0x000000000000791b */ /* 0x003fe20003800000 */
.L_x_6069:
[----:B------:R-:W-:Y:S01]  /*54f0*/  HFMA2.MMA R12, -RZ, RZ, 0, 4.76837158203125e-07 ;  /* 0x00000008ff0c7435 */ /* 0x000fe200000001ff */
[----:B------:R-:W-:-:S04]  /*5500*/  FMNMX.FTZ R0, R14, -3.40282346638528859812e+38, !PT ;  /* 0xff7fffff0e007809 */ /* 0x000fc80007810000 */
[----:B------:R-:W-:-:S07]  /*5510*/  MOV R13, R0 ;  /* 0x00000000000d7202 */ /* 0x000fce0000000f00 */
[----:B------:R-:W-:Y:S05]  /*5520*/  WARPSYNC.COLLECTIVE R15, `(.L_x_6070) ;  /* 0x000000000f087348 */ /* 0x000fea0003c00000 */
[----:B------:R0:W1:Y:S02]  /*5530*/  SHFL.BFLY P6, R14, R13, R12, R11 ;  /* 0x0c00000c0d0e7389 */ /* 0x00006400000c000b */
[----:B01----:R-:W-:Y:S01]  /*5540*/  ENDCOLLECTIVE ;  /* 0x000000000000791b */ /* 0x003fe20003800000 */
.L_x_6070:
[----:B------:R-:W-:Y:S02]  /*5550*/  MOV R12, 0x4 ;  /* 0x00000004000c7802 */ /* 0x000fe40000000f00 */
[----:B------:R-:W-:-:S05]  /*5560*/  FMNMX.FTZ R3, R0, R14, !PT ;  /* 0x0000000e00037209 */ /* 0x000fca0007810000 */
[----:B------:R-:W-:-:S07]  /*5570*/  IMAD.MOV.U32 R13, RZ, RZ, R3 ;  /* 0x000000ffff0d7224 */ /* 0x000fce00078e0003 */
[----:B------:R-:W-:Y:S05]  /*5580*/  WARPSYNC.COLLECTIVE R15, `(.L_x_6071) ;  /* 0x000000000f087348 */ /* 0x000fea0003c00000 */
[----:B------:R0:W1:Y:S02]  /*5590*/  SHFL.BFLY P6, R14, R13, R12, R11 ;  /* 0x0c00000c0d0e7389 */ /* 0x00006400000c000b */
[----:B01----:R-:W-:Y:S01]  /*55a0*/  ENDCOLLECTIVE ;  /* 0x000000000000791b */ /* 0x003fe20003800000 */
.L_x_6071:
[----:B------:R-:W-:Y:S01]  /*55b0*/  IMAD.MOV.U32 R12, RZ, RZ, 0x2 ;  /* 0x00000002ff0c7424 */ /* 0x000fe200078e00ff */
[----:B------:R-:W-:-:S04]  /*55c0*/  FMNMX.FTZ R4, R3, R14, !PT ;  /* 0x0000000e03047209 */ /* 0x000fc80007810000 */
[----:B------:R-:W-:-:S07]  /*55d0*/  MOV R13, R4 ;  /* 0x00000004000d7202 */ /* 0x000fce0000000f00 */
[----:B------:R-:W-:Y:S05]  /*55e0*/  WARPSYNC.COLLECTIVE R15, `(.L_x_6072) ;  /* 0x000000000f087348 */ /* 0x000fea0003c00000 */
[----:B------:R0:W1:Y:S02]  /*55f0*/  SHFL.BFLY P6, R14, R13, R12, R11 ;  /* 0x0c00000c0d0e7389 */ /* 0x00006400000c000b */
[----:B01----:R-:W-:Y:S01]  /*5600*/  ENDCOLLECTIVE ;  /* 0x000000000000791b */ /* 0x003fe20003800000 */
.L_x_6072:
[----:B------:R-:W-:Y:S01]  /*5610*/  HFMA2.MMA R12, -RZ, RZ, 0, 5.9604644775390625e-08 ;  /* 0x00000001ff0c7435 */ /* 0x000fe200000001ff */
[----:B------:R-:W-:-:S04]  /*5620*/  FMNMX.FTZ R5, R4, R14, !PT ;  /* 0x0000000e04057209 */ /* 0x000fc80007810000 */
[----:B------:R-:W-:-:S07]  /*5630*/  MOV R13, R5 ;  /* 0x00000005000d7202 */ /* 0x000fce0000000f00 */
[----:B------:R-:W-:Y:S05]  /*5640*/  WARPSYNC.COLLECTIVE R15, `(.L_x_6073) ;  /* 0x000000000f087348 */ /* 0x000fea0003c00000 */
[----:B------:R0:W1:Y:S02]  /*5650*/  SHFL.BFLY P6, R14, R13, R12, R11 ;  /* 0x0c00000c0d0e7389 */ /* 0x00006400000c000b */
[----:B01----:R-:W-:Y:S01]  /*5660*/  ENDCOLLECTIVE ;  /* 0x000000000000791b */ /* 0x003fe20003800000 */
.L_x_6073:
[----:B------:R-:W-:Y:S05]  /*5670*/  BRA `(.L_x_6074) ;  /* 0xffffffb400507947 */ /* 0x000fea000383ffff */
.L_x_6059:
[----:B------:R-:W-:Y:S01]  /*5680*/  HFMA2.MMA R12, -RZ, RZ, 0, 2.384185791015625e-07 ;  /* 0x00000004ff0c7435 */ /* 0x000fe200000001ff */
[----:B------:R-:W-:Y:S01]  /*5690*/  MOV R13, RZ ;  /* 0x000000ff000d7202 */ /* 0x000fe20000000f00 */
[----:B-1----:R-:W-:Y:S01]  /*56a0*/  IMAD.MOV.U32 R11, RZ, RZ, 0x1f ;  /* 0x0000001fff0b7424 */ /* 0x002fe200078e00ff */
[----:B------:R-:W-:-:S08]  /*56b0*/  MOV R15, 0xffffffff ;  /* 0xffffffff000f7802 */ /* 0x000fd00000000f00 */
[----:B0-----:R-:W-:Y:S05]  /*56c0*/  WARPSYNC.COLLECTIVE R15, `(.L_x_6075) ;  /* 0x000000000f087348 */ /* 0x001fea0003c00000 */
[----:B------:R1:W2:Y:S02]  /*56d0*/  SHFL.BFLY P6, R14, R13, R12, R11 ;  /* 0x0c00000c0d0e7389 */ /* 0x0002a400000c000b */
[----:B012---:R-:W-:Y:S01]  /*56e0*/  ENDCOLLECTIVE ;  /* 0x000000000000791b */ /* 0x007fe20003800000 */
.L_x_6075:
[----:B------:R-:W-:Y:S01]  /*56f0*/  HFMA2.MMA R12, -RZ, RZ, 0, 1.1920928955078125e-07 ;  /* 0x00000002ff0c7435 */ /* 0x000fe200000001ff */
[----:B------:R-:W-:-:S05]  /*5700*/  MOV R16, R14 ;  /* 0x0000000e00107202 */ /* 0x000fca0000000f00 */
[----:B------:R-:W-:-:S04]  /*5710*/  FADD.FTZ R16, RZ, R16 ;  /* 0x00000010ff107221 */ /* 0x000fc80000010000 */
[----:B------:R-:W-:-:S07]  /*5720*/  IMAD.MOV.U32 R13, RZ, RZ, R16 ;  /* 0x000000ffff0d7224 */ /* 0x000fce00078e0010 */
[----:B------:R-:W-:Y:S05]  /*5730*/  WARPSYNC.COLLECTIVE R15, `(.L_x_6076) ;  /* 0x000000000f087348 */ /* 0x000fea0003c00000 */
[----:B------:R0:W1:Y:S02]  /*5740*/  SHFL.BFLY P6, R14, R13, R12, R11 ;  /* 0x0c00000c0d0e7389 */ /* 0x00006400000c000b */
[----:B01----:R-:W-:Y:S01]  /*5750*/  ENDCOLLECTIVE ;  /* 0x000000000000791b */ /* 0x003fe20003800000 */
.L_x_6076:
[----:B------:R-:W-:Y:S01]  /*5760*/  HFMA2.MMA R12, -RZ, RZ, 0, 5.9604644775390625e-08 ;  /* 0x00000001ff0c7435 */ /* 0x000fe200000001ff */
[----:B------:R-:W-:-:S05]  /*5770*/  MOV R41, R14 ;  /* 0x0000000e00297202 */ /* 0x000fca0000000f00 */
[----:B------:R-:W-:-:S04]  /*5780*/  FADD.FTZ R16, R16, R41 ;  /* 0x0000002910107221 */ /* 0x000fc80000010000 */
[----:B------:R-:W-:-:S07]  /*5790*/  IMAD.MOV.U32 R13, RZ, RZ, R16 ;  /* 0x000000ffff0d7224 */ /* 0x000fce00078e0010 */
[----:B------:R-:W-:Y:S05]  /*57a0*/  WARPSYNC.COLLECTIVE R15, `(.L_x_6077) ;  /* 0x000000000f087348 */ /* 0x000fea0003c00000 */
[----:B------:R0:W1:Y:S02]  /*57b0*/  SHFL.BFLY P6, R14, R13, R12, R11 ;  /* 0x0c00000c0d0e7389 */ /* 0x00006400000c000b */
[----:B01----:R-:W-:Y:S01]  /*57c0*/  ENDCOLLECTIVE ;  /* 0x000000000000791b */ /* 0x003fe20003800000 */
.L_x_6077:
[----:B------:R-:W-:Y:S01]  /*57d0*/  HFMA2.MMA R12, -RZ, RZ, 0, 2.384185791015625e-07 ;  /* 0x00000004ff0c7435 */ /* 0x000fe200000001ff */
[----:B------:R-:W-:Y:S01]  /*57e0*/  IMAD.MOV.U32 R13, RZ, RZ, RZ ;  /* 0x000000ffff0d7224 */ /* 0x000fe200078e00ff */
[----:B------:R-:W-:-:S09]  /*57f0*/  MOV R42, R14 ;  /* 0x0000000e002a7202 */ /* 0x000fd20000000f00 */
[----:B------:R-:W-:Y:S05]  /*5800*/  WARPSYNC.COLLECTIVE R15, `(.L_x_6078) ;  /* 0x000000000f087348 */ /* 0x000fea0003c00000 */
[----:B------:R0:W1:Y:S02]  /*5810*/  SHFL.BFLY P6, R14, R13, R12, R11 ;  /* 0x0c00000c0d0e7389 */ /* 0x00006400000c000b */
[----:B01----:R-:W-:Y:S01]  /*5820*/  ENDCOLLECTIVE ;  /* 0x000000000000791b */ /* 0x003fe20003800000 */
.L_x_6078:
        /* <DEDUP_REMOVED lines=8> */
.L_x_6079:
[----:B------:R-:W-:Y:S01]  /*58b0*/  HFMA2.MMA R12, -RZ, RZ, 0, 5.9604644775390625e-08 ;  /* 0x00000001ff0c7435 */ /* 0x000fe200000001ff */
[----:B------:R-:W-:-:S05]  /*58c0*/  MOV R43, R14 ;  /* 0x0000000e002b7202 */ /* 0x000fca0000000f00 */
[----:B------:R-:W-:-:S04]  /*58d0*/  FADD.FTZ R10, R10, R43 ;  /* 0x0000002b0a0a7221 */ /* 0x000fc80000010000 */
[----:B------:R-:W-:-:S07]  /*58e0*/  IMAD.MOV.U32 R13, RZ, RZ, R10 ;  /* 0x000000ffff0d7224 */ /* 0x000fce00078e000a */
[----:B------:R-:W-:Y:S05]  /*58f0*/  WARPSYNC.COLLECTIVE R15, `(.L_x_6080) ;  /* 0x000000000f087348 */ /* 0x000fea0003c00000 */
[----:B------:R0:W1:Y:S02]  /*5900*/  SHFL.BFLY P6, R14, R13, R12, R11 ;  /* 0x0c00000c0d0e7389 */ /* 0x00006400000c000b */
[----:B01----:R-:W-:Y:S01]  /*5910*/  ENDCOLLECTIVE ;  /* 0x000000000000791b */ /* 0x003fe20003800000 */
.L_x_6080:
[----:B------:R-:W-:Y:S01]  /*5920*/  HFMA2.MMA R12, -RZ, RZ, 0, 2.384185791015625e-07 ;  /* 0x00000004ff0c7435 */ /* 0x000fe200000001ff */
[----:B------:R-:W-:Y:S01]  /*5930*/  IMAD.MOV.U32 R13, RZ, RZ, RZ ;  /* 0x000000ffff0d7224 */ /* 0x000fe200078e00ff */
[----:B------:R-:W-:-:S09]  /*5940*/  MOV R50, R14 ;  /* 0x0000000e00327202 */ /* 0x000fd20000000f00 */
[----:B------:R-:W-:Y:S05]  /*5950*/  WARPSYNC.COLLECTIVE R15, `(.L_x_6081) ;  /* 0x000000000f087348 */ /* 0x000fea0003c00000 */
[----:B------:R0:W1:Y:S02]  /*5960*/  SHFL.BFLY P6, R14, R13, R12, R11 ;  /* 0x0c00000c0d0e7389 */ /* 0x00006400000c000b */
[----:B01----:R-:W-:Y:S01]  /*5970*/  ENDCOLLECTIVE ;  /* 0x000000000000791b */ /* 0x003fe20003800000 */
.L_x_6081:
        /* <DEDUP_REMOVED lines=8> */
.L_x_6082:
[----:B------:R-:W-:Y:S01]  /*5a00*/  HFMA2.MMA R12, -RZ, RZ, 0, 5.9604644775390625e-08 ;  /* 0x00000001ff0c7435 */ /* 0x000fe200000001ff */
[----:B------:R-:W-:-:S05]  /*5a10*/  MOV R45, R14 ;  /* 0x0000000e002d7202 */ /* 0x000fca0000000f00 */
[----:B------:R-:W-:-:S04]  /*5a20*/  FADD.FTZ R8, R8, R45 ;  /* 0x0000002d08087221 */ /* 0x000fc80000010000 */
[----:B------:R-:W-:-:S07]  /*5a30*/  IMAD.MOV.U32 R13, RZ, RZ, R8 ;  /* 0x000000ffff0d7224 */ /* 0x000fce00078e0008 */
[----:B------:R-:W-:Y:S05]  /*5a40*/  WARPSYNC.COLLECTIVE R15, `(.L_x_6083) ;  /* 0x000000000f087348 */ /* 0x000fea0003c00000 */
[----:B------:R0:W1:Y:S02]  /*5a50*/  SHFL.BFLY P6, R14, R13, R12, R11 ;  /* 0x0c00000c0d0e7389 */ /* 0x00006400000c000b */
[----:B01----:R-:W-:Y:S01]  /*5a60*/  ENDCOLLECTIVE ;  /* 0x000000000000791b */ /* 0x003fe20003800000 */
.L_x_6083:
[----:B------:R-:W-:Y:S01]  /*5a70*/  HFMA2.MMA R12, -RZ, RZ, 0, 2.384185791015625e-07 ;  /* 0x00000004ff0c7435 */ /* 0x000fe200000001ff */
[----:B------:R-:W-:Y:S01]  /*5a80*/  IMAD.MOV.U32 R13, RZ, RZ, RZ ;  /* 0x000000ffff0d7224 */ /* 0x000fe200078e00ff */
[----:B------:R-:W-:-:S09]  /*5a90*/  MOV R44, R14 ;  /* 0x0000000e002c7202 */ /* 0x000fd20000000f00 */
[----:B------:R-:W-:Y:S05]  /*5aa0*/  WARPSYNC.COLLECTIVE R15, `(.L_x_6084) ;  /* 0x000000000f087348 */ /* 0x000fea0003c00000 */
[----:B------:R0:W1:Y:S02]  /*5ab0*/  SHFL.BFLY P6, R14, R13, R12, R11 ;  /* 0x0c00000c0d0e7389 */ /* 0x00006400000c000b */
[----:B01----:R-:W-:Y:S01]  /*5ac0*/  ENDCOLLECTIVE ;  /* 0x000000000000791b */ /* 0x003fe20003800000 */
.L_x_6084:
        /* <DEDUP_REMOVED lines=8> */
.L_x_6085:
[----:B------:R-:W-:Y:S01]  /*5b50*/  HFMA2.MMA R12, -RZ, RZ, 0, 5.9604644775390625e-08 ;  /* 0x00000001ff0c7435 */ /* 0x000fe200000001ff */
[----:B------:R-:W-:-:S05]  /*5b60*/  MOV R46, R14 ;  /* 0x0000000e002e7202 */ /* 0x000fca0000000f00 */
[----:B------:R-:W-:-:S04]  /*5b70*/  FADD.FTZ R7, R7, R46 ;  /* 0x0000002e07077221 */ /* 0x000fc80000010000 */
[----:B------:R-:W-:-:S07]  /*5b80*/  IMAD.MOV.U32 R13, RZ, RZ, R7 ;  /* 0x000000ffff0d7224 */ /* 0x000fce00078e0007 */
[----:B------:R-:W-:Y:S05]  /*5b90*/  WARPSYNC.COLLECTIVE R15, `(.L_x_6086) ;  /* 0x000000000f087348 */ /* 0x000fea0003c00000 */
[----:B------:R0:W1:Y:S02]  /*5ba0*/  SHFL.BFLY P6, R14, R13, R12, R11 ;  /* 0x0c00000c0d0e7389 */ /* 0x00006400000c000b */
[----:B01----:R-:W-:Y:S01]  /*5bb0*/  ENDCOLLECTIVE ;  /* 0x000000000000791b */ /* 0x003fe20003800000 */
.L_x_6086:
[----:B------:R-:W-:Y:S01]  /*5bc0*/  HFMA2.MMA R12, -RZ, RZ, 0, 2.384185791015625e-07 ;  /* 0x00000004ff0c7435 */ /* 0x000fe200000001ff */
[----:B------:R-:W-:Y:S01]  /*5bd0*/  IMAD.MOV.U32 R13, RZ, RZ, RZ ;  /* 0x000000ffff0d7224 */ /* 0x000fe200078e00ff */
[----:B------:R-:W-:-:S09]  /*5be0*/  MOV R43, R14 ;  /* 0x0000000e002b7202 */ /* 0x000fd20000000f00 */
[----:B------:R-:W-:Y:S05]  /*5bf0*/  WARPSYNC.COLLECTIVE R15, `(.L_x_6087) ;  /* 0x000000000f087348 */ /* 0x000fea0003c00000 */
[----:B------:R0:W1:Y:S02]  /*5c00*/  SHFL.BFLY P6, R14, R13, R12, R11 ;  /* 0x0c00000c0d0e7389 */ /* 0x00006400000c000b */
[----:B01----:R-:W-:Y:S01]  /*5c10*/  ENDCOLLECTIVE ;  /* 0x000000000000791b */ /* 0x003fe20003800000 */
.L_x_6087:
        /* <DEDUP_REMOVED lines=8> */
.L_x_6088:
[----:B------:R-:W-:Y:S01]  /*5ca0*/  HFMA2.MMA R12, -RZ, RZ, 0, 5.9604644775390625e-08 ;  /* 0x00000001ff0c7435 */ /* 0x000fe200000001ff */
[----:B------:R-:W-:-:S05]  /*5cb0*/  MOV R40, R14 ;  /* 0x0000000e00287202 */ /* 0x000fca0000000f00 */
[----:B------:R-:W-:-:S04]  /*5cc0*/  FADD.FTZ R5, R5, R40 ;  /* 0x0000002805057221 */ /* 0x000fc80000010000 */
[----:B------:R-:W-:-:S07]  /*5cd0*/  IMAD.MOV.U32 R13, RZ, RZ, R5 ;  /* 0x000000ffff0d7224 */ /* 0x000fce00078e0005 */
[----:B------:R-:W-:Y:S05]  /*5ce0*/  WARPSYNC.COLLECTIVE R15, `(.L_x_6089) ;  /* 0x000000000f087348 */ /* 0x000fea0003c00000 */
[----:B------:R0:W1:Y:S02]  /*5cf0*/  SHFL.BFLY P6, R14, R13, R12, R11 ;  /* 0x0c00000c0d0e7389 */ /* 0x00006400000c000b */
[----:B01----:R-:W-:Y:S01]  /*5d00*/  ENDCOLLECTIVE ;  /* 0x000000000000791b */ /* 0x003fe20003800000 */
.L_x_6089:
[----:B------:R-:W-:Y:S01]  /*5d10*/  HFMA2.MMA R12, -RZ, RZ, 0, 2.384185791015625e-07 ;  /* 0x00000004ff0c7435 */ /* 0x000fe200000001ff */
[----:B------:R-:W-:Y:S01]  /*5d20*/  IMAD.MOV.U32 R13, RZ, RZ, RZ ;  /* 0x000000ffff0d7224 */ /* 0x000fe200078e00ff */
[----:B------:R-:W-:-:S09]  /*5d30*/  MOV R52, R14 ;  /* 0x0000000e00347202 */ /* 0x000fd20000000f00 */
[----:B------:R-:W-:Y:S05]  /*5d40*/  WARPSYNC.COLLECTIVE R15, `(.L_x_6090) ;  /* 0x000000000f087348 */ /* 0x000fea0003c00000 */
[----:B------:R0:W1:Y:S02]  /*5d50*/  SHFL.BFLY P6, R14, R13, R12, R11 ;  /* 0x0c00000c0d0e7389 */ /* 0x00006400000c000b */
[----:B01----:R-:W-:Y:S01]  /*5d60*/  ENDCOLLECTIVE ;  /* 0x000000000000791b */ /* 0x003fe20003800000 */
.L_x_6090:
        /* <DEDUP_REMOVED lines=8> */
.L_x_6091:
[----:B------:R-:W-:Y:S01]  /*5df0*/  HFMA2.MMA R12, -RZ, RZ, 0, 5.9604644775390625e-08 ;  /* 0x00000001ff0c7435 */ /* 0x000fe200000001ff */
[----:B------:R-:W-:-:S05]  /*5e00*/  MOV R39, R14 ;  /* 0x0000000e00277202 */ /* 0x000fca0000000f00 */
[----:B------:R-:W-:-:S04]  /*5e10*/  FADD.FTZ R4, R4, R39 ;  /* 0x0000002704047221 */ /* 0x000fc80000010000 */
[----:B------:R-:W-:-:S07]  /*5e20*/  IMAD.MOV.U32 R13, RZ, RZ, R4 ;  /* 0x000000ffff0d7224 */ /* 0x000fce00078e0004 */
[----:B------:R-:W-:Y:S05]  /*5e30*/  WARPSYNC.COLLECTIVE R15, `(.L_x_6092) ;  /* 0x000000000f087348 */ /* 0x000fea0003c00000 */
[----:B------:R0:W1:Y:S02]  /*5e40*/  SHFL.BFLY P6, R14, R13, R12, R11 ;  /* 0x0c00000c0d0e7389 */ /* 0x00006400000c000b */
[----:B01----:R-:W-:Y:S01]  /*5e50*/  ENDCOLLECTIVE ;  /* 0x000000000000791b */ /* 0x003fe20003800000 */
.L_x_6092:
[----:B------:R-:W-:Y:S01]  /*5e60*/  HFMA2.MMA R12, -RZ, RZ, 0, 2.384185791015625e-07 ;  /* 0x00000004ff0c7435 */ /* 0x000fe200000001ff */
[----:B------:R-:W-:Y:S01]  /*5e70*/  IMAD.MOV.U32 R13, RZ, RZ, RZ ;  /* 0x000000ffff0d7224 */ /* 0x000fe200078e00ff */
[----:B------:R-:W-:-:S09]  /*5e80*/  MOV R49, R14 ;  /* 0x0000000e00317202 */ /* 0x000fd20000000f00 */
[----:B------:R-:W-:Y:S05]  /*5e90*/  WARPSYNC.COLLECTIVE R15, `(.L_x_6093) ;  /* 0x000000000f087348 */ /* 0x000fea0003c00000 */
[----:B------:R0:W1:Y:S02]  /*5ea0*/  SHFL.BFLY P6, R14, R13, R12, R11 ;  /* 0x0c00000c0d0e7389 */ /* 0x00006400000c000b */
[----:B01----:R-:W-:Y:S01]  /*5eb0*/  ENDCOLLECTIVE ;  /* 0x000000000000791b */ /* 0x003fe20003800000 */
.L_x_6093:
        /* <DEDUP_REMOVED lines=8> */
.L_x_6094:
[----:B------:R-:W-:Y:S01]  /*5f40*/  HFMA2.MMA R12, -RZ, RZ, 0, 5.9604644775390625e-08 ;  /* 0x00000001ff0c7435 */ /* 0x000fe200000001ff */
[----:B------:R-:W-:-:S05]  /*5f50*/  MOV R37, R14 ;  /* 0x0000000e00257202 */ /* 0x000fca0000000f00 */
[----:B------:R-:W-:-:S04]  /*5f60*/  FADD.FTZ R24, R24, R37 ;  /* 0x0000002518187221 */ /* 0x000fc80000010000 */
[----:B------:R-:W-:-:S07]  /*5f70*/  IMAD.MOV.U32 R13, RZ, RZ, R24 ;  /* 0x000000ffff0d7224 */ /* 0x000fce00078e0018 */
[----:B------:R-:W-:Y:S05]  /*5f80*/  WARPSYNC.COLLECTIVE R15, `(.L_x_6095) ;  /* 0x000000000f087348 */ /* 0x000fea0003c00000 */
[----:B------:R0:W1:Y:S02]  /*5f90*/  SHFL.BFLY P6, R14, R13, R12, R11 ;  /* 0x0c00000c0d0e7389 */ /* 0x00006400000c000b */
[----:B01----:R-:W-:Y:S01]  /*5fa0*/  ENDCOLLECTIVE ;  /* 0x000000000000791b */ /* 0x003fe20003800000 */
.L_x_6095:
[----:B------:R-:W-:Y:S01]  /*5fb0*/  HFMA2.MMA R12, -RZ, RZ, 0, 2.384185791015625e-07 ;  /* 0x00000004ff0c7435 */ /* 0x000fe200000001ff */
[----:B------:R-:W-:Y:S01]  /*5fc0*/  IMAD.MOV.U32 R13, RZ, RZ, RZ ;  /* 0x000000ffff0d7224 */ /* 0x000fe200078e00ff */
[----:B------:R-:W-:-:S09]  /*5fd0*/  MOV R51, R14 ;  /* 0x0000000e00337202 */ /* 0x000fd20000000f00 */
[----:B------:R-:W-:Y:S05]  /*5fe0*/  WARPSYNC.COLLECTIVE R15, `(.L_x_6096) ;  /* 0x000000000f087348 */ /* 0x000fea0003c00000 */
[----:B------:R0:W1:Y:S02]  /*5ff0*/  SHFL.BFLY P6, R14, R13, R12, R11 ;  /* 0x0c00000c0d0e7389 */ /* 0x00006400000c000b */
[----:B01----:R-:W-:Y:S01]  /*6000*/  ENDCOLLECTIVE ;  /* 0x000000000000791b */ /* 0x003fe20003800000 */
.L_x_6096:
        /* <DEDUP_REMOVED lines=8> */
.L_x_6097:
[----:B------:R-:W-:Y:S01]  /*6090*/  HFMA2.MMA R12, -RZ, RZ, 0, 5.9604644775390625e-08 ;  /* 0x00000001ff0c7435 */ /* 0x000fe200000001ff */
[----:B------:R-:W-:-:S05]  /*60a0*/  MOV R38, R14 ;  /* 0x0000000e00267202 */ /* 0x000fca0000000f00 */
[----:B------:R-:W-:-:S04]  /*60b0*/  FADD.FTZ R31, R31, R38 ;  /* 0x000000261f1f7221 */ /* 0x000fc80000010000 */
[----:B------:R-:W-:-:S07]  /*60c0*/  IMAD.MOV.U32 R13, RZ, RZ, R31 ;  /* 0x000000ffff0d7224 */ /* 0x000fce00078e001f */
[----:B------:R-:W-:Y:S05]  /*60d0*/  WARPSYNC.COLLECTIVE R15, `(.L_x_6098) ;  /* 0x000000000f087348 */ /* 0x000fea0003c00000 */
[----:B------:R0:W1:Y:S02]  /*60e0*/  SHFL.BFLY P6, R14, R13, R12, R11 ;  /* 0x0c00000c0d0e7389 */ /* 0x00006400000c000b */
[----:B01----:R-:W-:Y:S01]  /*60f0*/  ENDCOLLECTIVE ;  /* 0x000000000000791b */ /* 0x003fe20003800000 */
.L_x_6098:
[----:B------:R-:W-:Y:S01]  /*6100*/  HFMA2.MMA R12, -RZ, RZ, 0, 2.384185791015625e-07 ;  /* 0x00000004ff0c7435 */ /* 0x000fe200000001ff */
[----:B------:R-:W-:Y:S01]  /*6110*/  IMAD.MOV.U32 R13, RZ, RZ, RZ ;  /* 0x000000ffff0d7224 */ /* 0x000fe200078e00ff */
[----:B------:R-:W-:-:S09]  /*6120*/  MOV R48, R14 ;  /* 0x0000000e00307202 */ /* 0x000fd20000000f00 */
[----:B------:R-:W-:Y:S05]  /*6130*/  WARPSYNC.COLLECTIVE R15, `(.L_x_6099) ;  /* 0x000000000f087348 */ /* 0x000fea0003c00000 */
[----:B------:R0:W1:Y:S02]  /*6140*/  SHFL.BFLY P6, R14, R13, R12, R11 ;  /* 0x0c00000c0d0e7389 */ /* 0x00006400000c000b */
[----:B01----:R-:W-:Y:S01]  /*6150*/  ENDCOLLECTIVE ;  /* 0x000000000000791b */ /* 0x003fe20003800000 */
.L_x_6099:
        /* <DEDUP_REMOVED lines=8> */
.L_x_6100:
[----:B------:R-:W-:Y:S01]  /*61e0*/  HFMA2.MMA R12, -RZ, RZ, 0, 5.9604644775390625e-08 ;  /* 0x00000001ff0c7435 */ /* 0x000fe200000001ff */
[----:B------:R-:W-:-:S05]  /*61f0*/  MOV R33, R14 ;  /* 0x0000000e00217202 */ /* 0x000fca0000000f00 */
[----:B------:R-:W-:-:S04]  /*6200*/  FADD.FTZ R32, R32, R33 ;  /* 0x0000002120207221 */ /* 0x000fc80000010000 */
[----:B------:R-:W-:-:S07]  /*6210*/  IMAD.MOV.U32 R13, RZ, RZ, R32 ;  /* 0x000000ffff0d7224 */ /* 0x000fce00078e0020 */
[----:B------:R-:W-:Y:S05]  /*6220*/  WARPSYNC.COLLECTIVE R15, `(.L_x_6101) ;  /* 0x000000000f087348 */ /* 0x000fea0003c00000 */
[----:B------:R0:W1:Y:S02]  /*6230*/  SHFL.BFLY P6, R14, R13, R12, R11 ;  /* 0x0c00000c0d0e7389 */ /* 0x00006400000c000b */
[----:B01----:R-:W-:Y:S01]  /*6240*/  ENDCOLLECTIVE ;  /* 0x000000000000791b */ /* 0x003fe20003800000 */
.L_x_6101:
[----:B------:R-:W-:Y:S01]  /*6250*/  HFMA2.MMA R12, -RZ, RZ, 0, 2.384185791015625e-07 ;  /* 0x00000004ff0c7435 */ /* 0x000fe200000001ff */
[----:B------:R-:W-:Y:S01]  /*6260*/  IMAD.MOV.U32 R13, RZ, RZ, RZ ;  /* 0x000000ffff0d7224 */ /* 0x000fe200078e00ff */
[----:B------:R-:W-:-:S09]  /*6270*/  MOV R45, R14 ;  /* 0x0000000e002d7202 */ /* 0x000fd20000000f00 */
[----:B------:R-:W-:Y:S05]  /*6280*/  WARPSYNC.COLLECTIVE R15, `(.L_x_6102) ;  /* 0x000000000f087348 */ /* 0x000fea0003c00000 */
[----:B------:R0:W1:Y:S02]  /*6290*/  SHFL.BFLY P6, R14, R13, R12, R11 ;  /* 0x0c00000c0d0e7389 */ /* 0x00006400000c000b */
[----:B01----:R-:W-:Y:S01]  /*62a0*/  ENDCOLLECTIVE ;  /* 0x000000000000791b */ /* 0x003fe20003800000 */
.L_x_6102:
        /* <DEDUP_REMOVED lines=8> */
.L_x_6103:
[----:B------:R-:W-:Y:S01]  /*6330*/  HFMA2.MMA R12, -RZ, RZ, 0, 5.9604644775390625e-08 ;  /* 0x00000001ff0c7435 */ /* 0x000fe200000001ff */
[----:B------:R-:W-:-:S05]  /*6340*/  MOV R30, R14 ;  /* 0x0000000e001e7202 */ /* 0x000fca0000000f00 */
[----:B------:R-:W-:-:S04]  /*6350*/  FADD.FTZ R25, R25, R30 ;  /* 0x0000001e19197221 */ /* 0x000fc80000010000 */
[----:B------:R-:W-:-:S07]  /*6360*/  IMAD.MOV.U32 R13, RZ, RZ, R25 ;  /* 0x000000ffff0d7224 */ /* 0x000fce00078e0019 */
[----:B------:R-:W-:Y:S05]  /*6370*/  WARPSYNC.COLLECTIVE R15, `(.L_x_6104) ;  /* 0x000000000f087348 */ /* 0x000fea0003c00000 */
[----:B------:R0:W1:Y:S02]  /*6380*/  SHFL.BFLY P6, R14, R13, R12, R11 ;  /* 0x0c00000c0d0e7389 */ /* 0x00006400000c000b */
[----:B01----:R-:W-:Y:S01]  /*6390*/  ENDCOLLECTIVE ;  /* 0x000000000000791b */ /* 0x003fe20003800000 */
.L_x_6104:
[----:B------:R-:W-:Y:S01]  /*63a0*/  HFMA2.MMA R12, -RZ, RZ, 0, 2.384185791015625e-07 ;  /* 0x00000004ff0c7435 */ /* 0x000fe200000001ff */
[----:B------:R-:W-:Y:S01]  /*63b0*/  IMAD.MOV.U32 R13, RZ, RZ, RZ ;  /* 0x000000ffff0d7224 */ /* 0x000fe200078e00ff */
[----:B------:R-:W-:-:S09]  /*63c0*/  MOV R47, R14 ;  /* 0x0000000e002f7202 */ /* 0x000fd20000000f00 */
[----:B------:R-:W-:Y:S05]  /*63d0*/  WARPSYNC.COLLECTIVE R15, `(.L_x_6105) ;  /* 0x000000000f087348 */ /* 0x000fea0003c00000 */
[----:B------:R0:W1:Y:S02]  /*63e0*/  SHFL.BFLY P6, R14, R13, R12, R11 ;  /* 0x0c00000c0d0e7389 */ /* 0x00006400000c000b */
[----:B01----:R-:W-:Y:S01]  /*63f0*/  ENDCOLLECTIVE ;  /* 0x000000000000791b */ /* 0x003fe20003800000 */
.L_x_6105:
        /* <DEDUP_REMOVED lines=8> */
.L_x_6106:
[----:B------:R-:W-:Y:S01]  /*6480*/  HFMA2.MMA R12, -RZ, RZ, 0, 5.9604644775390625e-08 ;  /* 0x00000001ff0c7435 */ /* 0x000fe200000001ff */
[----:B------:R-:W-:-:S05]  /*6490*/  MOV R28, R14 ;  /* 0x0000000e001c7202 */ /* 0x000fca0000000f00 */
[----:B------:R-:W-:-:S04]  /*64a0*/  FADD.FTZ R21, R21, R28 ;  /* 0x0000001c15157221 */ /* 0x000fc80000010000 */
[----:B------:R-:W-:-:S07]  /*64b0*/  IMAD.MOV.U32 R13, RZ, RZ, R21 ;  /* 0x000000ffff0d7224 */ /* 0x000fce00078e0015 */
[----:B------:R-:W-:Y:S05]  /*64c0*/  WARPSYNC.COLLECTIVE R15, `(.L_x_6107) ;  /* 0x000000000f087348 */ /* 0x000fea0003c00000 */
[----:B------:R0:W1:Y:S02]  /*64d0*/  SHFL.BFLY P6, R14, R13, R12, R11 ;  /* 0x0c00000c0d0e7389 */ /* 0x00006400000c000b */
[----:B01----:R-:W-:Y:S01]  /*64e0*/  ENDCOLLECTIVE ;  /* 0x000000000000791b */ /* 0x003fe20003800000 */
.L_x_6107:
[----:B------:R-:W-:Y:S01]  /*64f0*/  HFMA2.MMA R12, -RZ, RZ, 0, 2.384185791015625e-07 ;  /* 0x00000004ff0c7435 */ /* 0x000fe200000001ff */
[----:B------:R-:W-:Y:S01]  /*6500*/  IMAD.MOV.U32 R13, RZ, RZ, RZ ;  /* 0x000000ffff0d7224 */ /* 0x000fe200078e00ff */
[----:B------:R-:W-:-:S09]  /*6510*/  MOV R46, R14 ;  /* 0x0000000e002e7202 */ /* 0x000fd20000000f00 */
[----:B------:R-:W-:Y:S05]  /*6520*/  WARPSYNC.COLLECTIVE R15, `(.L_x_6108) ;  /* 0x000000000f087348 */ /* 0x000fea0003c00000 */
[----:B------:R0:W1:Y:S02]  /*6530*/  SHFL.BFLY P6, R14, R13, R12, R11 ;  /* 0x0c00000c0d0e7389 */ /* 0x00006400000c000b */
[----:B01----:R-:W-:Y:S01]  /*6540*/  ENDCOLLECTIVE ;  /* 0x000000000000791b */ /* 0x003fe20003800000 */
.L_x_6108:
        /* <DEDUP_REMOVED lines=8> */
.L_x_6109:
[----:B------:R-:W-:Y:S01]  /*65d0*/  HFMA2.MMA R12, -RZ, RZ, 0, 5.9604644775390625e-08 ;  /* 0x00000001ff0c7435 */ /* 0x000fe200000001ff */
[----:B------:R-:W-:-:S05]  /*65e0*/  MOV R29, R14 ;  /* 0x0000000e001d7202 */ /* 0x000fca0000000f00 */
[----:B------:R-:W-:-:S04]  /*65f0*/  FADD.FTZ R20, R20, R29 ;  /* 0x0000001d14147221 */ /* 0x000fc80000010000 */
[----:B------:R-:W-:-:S07]  /*6600*/  IMAD.MOV.U32 R13, RZ, RZ, R20 ;  /* 0x000000ffff0d7224 */ /* 0x000fce00078e0014 */
[----:B------:R-:W-:Y:S05]  /*6610*/  WARPSYNC.COLLECTIVE R15, `(.L_x_6110) ;  /* 0x000000000f087348 */ /* 0x000fea0003c00000 */
[----:B------:R0:W1:Y:S02]  /*6620*/  SHFL.BFLY P6, R14, R13, R12, R11 ;  /* 0x0c00000c0d0e7389 */ /* 0x00006400000c000b */
[----:B01----:R-:W-:Y:S01]  /*6630*/  ENDCOLLECTIVE ;  /* 0x000000000000791b */ /* 0x003fe20003800000 */
.L_x_6110:
[----:B------:R-:W-:Y:S01]  /*6640*/  HFMA2.MMA R12, -RZ, RZ, 0, 2.384185791015625e-07 ;  /* 0x00000004ff0c7435 */ /* 0x000fe200000001ff */
[----:B------:R-:W-:Y:S01]  /*6650*/  IMAD.MOV.U32 R13, RZ, RZ, RZ ;  /* 0x000000ffff0d7224 */ /* 0x000fe200078e00ff */
[----:B------:R-:W-:-:S09]  /*6660*/  MOV R41, R14 ;  /* 0x0000000e00297202 */ /* 0x000fd20000000f00 */
[----:B------:R-:W-:Y:S05]  /*6670*/  WARPSYNC.COLLECTIVE R15, `(.L_x_6111) ;  /* 0x000000000f087348 */ /* 0x000fea0003c00000 */
[----:B------:R0:W1:Y:S02]  /*6680*/  SHFL.BFLY P6, R14, R13, R12, R11 ;  /* 0x0c00000c0d0e7389 */ /* 0x00006400000c000b */
[----:B01----:R-:W-:Y:S01]  /*6690*/  ENDCOLLECTIVE ;  /* 0x000000000000791b */ /* 0x003fe20003800000 */
.L_x_6111:
        /* <DEDUP_REMOVED lines=8> */
.L_x_6112:
[----:B------:R-:W-:Y:S01]  /*6720*/  HFMA2.MMA R12, -RZ, RZ, 0, 5.9604644775390625e-08 ;  /* 0x00000001ff0c7435 */ /* 0x000fe200000001ff */
[----:B------:R-:W-:-:S05]  /*6730*/  MOV R26, R14 ;  /* 0x0000000e001a7202 */ /* 0x000fca0000000f00 */
[----:B------:R-:W-:-:S04]  /*6740*/  FADD.FTZ R19, R19, R26 ;  /* 0x0000001a13137221 */ /* 0x000fc80000010000 */
[----:B------:R-:W-:-:S07]  /*6750*/  IMAD.MOV.U32 R13, RZ, RZ, R19 ;  /* 0x000000ffff0d7224 */ /* 0x000fce00078e0013 */
[----:B------:R-:W-:Y:S05]  /*6760*/  WARPSYNC.COLLECTIVE R15, `(.L_x_6113) ;  /* 0x000000000f087348 */ /* 0x000fea0003c00000 */
[----:B------:R0:W1:Y:S02]  /*6770*/  SHFL.BFLY P6, R14, R13, R12, R11 ;  /* 0x0c00000c0d0e7389 */ /* 0x00006400000c000b */
[----:B01----:R-:W-:Y:S01]  /*6780*/  ENDCOLLECTIVE ;  /* 0x000000000000791b */ /* 0x003fe20003800000 */
.L_x_6113:
[----:B------:R-:W-:Y:S01]  /*6790*/  HFMA2.MMA R12, -RZ, RZ, 0, 2.384185791015625e-07 ;  /* 0x00000004ff0c7435 */ /* 0x000fe200000001ff */
[----:B------:R-:W-:Y:S01]  /*67a0*/  IMAD.MOV.U32 R13, RZ, RZ, RZ ;  /* 0x000000ffff0d7224 */ /* 0x000fe200078e00ff */
[----:B------:R-:W-:-:S09]  /*67b0*/  MOV R37, R14 ;  /* 0x0000000e00257202 */ /* 0x000fd20000000f00 */
[----:B------:R-:W-:Y:S05]  /*67c0*/  WARPSYNC.COLLECTIVE R15, `(.L_x_6114) ;  /* 0x000000000f087348 */ /* 0x000fea0003c00000 */
[----:B------:R0:W1:Y:S02]  /*67d0*/  SHFL.BFLY P6, R14, R13, R12, R11 ;  /* 0x0c00000c0d0e7389 */ /* 0x00006400000c000b */
[----:B01----:R-:W-:Y:S01]  /*67e0*/  ENDCOLLECTIVE ;  /* 0x000000000000791b */ /* 0x003fe20003800000 */
.L_x_6114:
        /* <DEDUP_REMOVED lines=8> */
.L_x_6115:
[----:B------:R-:W-:Y:S01]  /*6870*/  HFMA2.MMA R12, -RZ, RZ, 0, 5.9604644775390625e-08 ;  /* 0x00000001ff0c7435 */ /* 0x000fe200000001ff */
[----:B------:R-:W-:-:S05]  /*6880*/  MOV R27, R14 ;  /* 0x0000000e001b7202 */ /* 0x000fca0000000f00 */
[----:B------:R-:W-:-:S04]  /*6890*/  FADD.FTZ R18, R18, R27 ;  /* 0x0000001b12127221 */ /* 0x000fc80000010000 */
[----:B------:R-:W-:-:S07]  /*68a0*/  IMAD.MOV.U32 R13, RZ, RZ, R18 ;  /* 0x000000ffff0d7224 */ /* 0x000fce00078e0012 */
[----:B------:R-:W-:Y:S05]  /*68b0*/  WARPSYNC.COLLECTIVE R15, `(.L_x_6116) ;  /* 0x000000000f087348 */ /* 0x000fea0003c00000 */
[----:B------:R0:W1:Y:S02]  /*68c0*/  SHFL.BFLY P6, R14, R13, R12, R11 ;  /* 0x0c00000c0d0e7389 */ /* 0x00006400000c000b */
[----:B01----:R-:W-:Y:S01]  /*68d0*/  ENDCOLLECTIVE ;  /* 0x000000000000791b */ /* 0x003fe20003800000 */
.L_x_6116:
[----:B------:R-:W-:Y:S01]  /*68e0*/  HFMA2.MMA R12, -RZ, RZ, 0, 2.384185791015625e-07 ;  /* 0x00000004ff0c7435 */ /* 0x000fe200000001ff */
[----:B------:R-:W-:Y:S01]  /*68f0*/  IMAD.MOV.U32 R13, RZ, RZ, RZ ;  /* 0x000000ffff0d7224 */ /* 0x000fe200078e00ff */
[----:B------:R-:W-:-:S09]  /*6900*/  MOV R27, R14 ;  /* 0x0000000e001b7202 */ /* 0x000fd20000000f00 */
[----:B------:R-:W-:Y:S05]  /*6910*/  WARPSYNC.COLLECTIVE R15, `(.L_x_6117) ;  /* 0x000000000f087348 */ /* 0x000fea0003c00000 */
[----:B------:R0:W1:Y:S02]  /*6920*/  SHFL.BFLY P6, R14, R13, R12, R11 ;  /* 0x0c00000c0d0e7389 */ /* 0x00006400000c000b */
[----:B01----:R-:W-:Y:S01]  /*6930*/  ENDCOLLECTIVE ;  /* 0x000000000000791b */ /* 0x003fe20003800000 */
.L_x_6117:
        /* <DEDUP_REMOVED lines=8> */
.L_x_6118:
[----:B------:R-:W-:Y:S01]  /*69c0*/  HFMA2.MMA R12, -RZ, RZ, 0, 5.9604644775390625e-08 ;  /* 0x00000001ff0c7435 */ /* 0x000fe200000001ff */
[----:B------:R-:W-:-:S05]  /*69d0*/  MOV R22, R14 ;  /* 0x0000000e00167202 */ /* 0x000fca0000000f00 */
[----:B------:R-:W-:-:S04]  /*69e0*/  FADD.FTZ R17, R17, R22 ;  /* 0x0000001611117221 */ /* 0x000fc80000010000 */
[----:B------:R-:W-:-:S07]  /*69f0*/  IMAD.MOV.U32 R13, RZ, RZ, R17 ;  /* 0x000000ffff0d7224 */ /* 0x000fce00078e0011 */
[----:B------:R-:W-:Y:S05]  /*6a00*/  WARPSYNC.COLLECTIVE R15, `(.L_x_6119) ;  /* 0x000000000f087348 */ /* 0x000fea0003c00000 */
[----:B------:R0:W1:Y:S02]  /*6a10*/  SHFL.BFLY P6, R14, R13, R12, R11 ;  /* 0x0c00000c0d0e7389 */ /* 0x00006400000c000b */
[----:B01----:R-:W-:Y:S01]  /*6a20*/  ENDCOLLECTIVE ;  /* 0x000000000000791b */ /* 0x003fe20003800000 */
.L_x_6119:
[----:B------:R-:W-:Y:S01]  /*6a30*/  HFMA2.MMA R12, -RZ, RZ, 0, 2.384185791015625e-07 ;  /* 0x00000004ff0c7435 */ /* 0x000fe200000001ff */
[----:B------:R-:W-:Y:S01]  /*6a40*/  IMAD.MOV.U32 R13, RZ, RZ, RZ ;  /* 0x000000ffff0d7224 */ /* 0x000fe200078e00ff */
[----:B------:R-:W-:-:S09]  /*6a50*/  MOV R26, R14 ;  /* 0x0000000e001a7202 */ /* 0x000fd20000000f00 */
[----:B------:R-:W-:Y:S05]  /*6a60*/  WARPSYNC.COLLECTIVE R15, `(.L_x_6120) ;  /* 0x000000000f087348 */ /* 0x000fea0003c00000 */
[----:B------:R0:W1:Y:S02]  /*6a70*/  SHFL.BFLY P6, R14, R13, R12, R11 ;  /* 0x0c00000c0d0e7389 */ /* 0x00006400000c000b */
[----:B01----:R-:W-:Y:S01]  /*6a80*/  ENDCOLLECTIVE ;  /* 0x000000000000791b */ /* 0x003fe20003800000 */
.L_x_6120:
        /* <DEDUP_REMOVED lines=8> */
.L_x_6121:
[----:B------:R-:W-:Y:S01]  /*6b10*/  HFMA2.MMA R12, -RZ, RZ, 0, 5.9604644775390625e-08 ;  /* 0x00000001ff0c7435 */ /* 0x000fe200000001ff */
[----:B------:R-:W-:-:S05]  /*6b20*/  MOV R2, R14 ;  /* 0x0000000e00027202 */ /* 0x000fca0000000f00 */
[----:B------:R-:W-:-:S04]  /*6b30*/  FADD.FTZ R9, R9, R2 ;  /* 0x0000000209097221 */ /* 0x000fc80000010000 */
[----:B------:R-:W-:-:S07]  /*6b40*/  IMAD.MOV.U32 R13, RZ, RZ, R9 ;  /* 0x000000ffff0d7224 */ /* 0x000fce00078e0009 */
[----:B------:R-:W-:Y:S05]  /*6b50*/  WARPSYNC.COLLECTIVE R15, `(.L_x_6122) ;  /* 0x000000000f087348 */ /* 0x000fea0003c00000 */
[----:B------:R0:W1:Y:S02]  /*6b60*/  SHFL.BFLY P6, R14, R13, R12, R11 ;  /* 0x0c00000c0d0e7389 */ /* 0x00006400000c000b */
[----:B01----:R-:W-:Y:S01]  /*6b70*/  ENDCOLLECTIVE ;  /* 0x000000000000791b */ /* 0x003fe20003800000 */
.L_x_6122:
[----:B------:R-:W-:Y:S01]  /*6b80*/  HFMA2.MMA R12, -RZ, RZ, 0, 2.384185791015625e-07 ;  /* 0x00000004ff0c7435 */ /* 0x000fe200000001ff */
[----:B------:R-:W-:Y:S01]  /*6b90*/  IMAD.MOV.U32 R13, RZ, RZ, RZ ;  /* 0x000000ffff0d7224 */ /* 0x000fe200078e00ff */
[----:B------:R-:W-:-:S09]  /*6ba0*/  MOV R28, R14 ;  /* 0x0000000e001c7202 */ /* 0x000fd20000000f00 */
[----:B------:R-:W-:Y:S05]  /*6bb0*/  WARPSYNC.COLLECTIVE R15, `(.L_x_6123) ;  /* 0x000000000f087348 */ /* 0x000fea0003c00000 */
[----:B------:R0:W1:Y:S02]  /*6bc0*/  SHFL.BFLY P6, R14, R13, R12, R11 ;  /* 0x0c00000c0d0e7389 */ /* 0x00006400000c000b */
[----:B01----:R-:W-:Y:S01]  /*6bd0*/  ENDCOLLECTIVE ;  /* 0x000000000000791b */ /* 0x003fe20003800000 */
.L_x_6123:
        /* <DEDUP_REMOVED lines=8> */
.L_x_6124:
[----:B------:R-:W-:Y:S01]  /*6c60*/  HFMA2.MMA R12, -RZ, RZ, 0, 5.9604644775390625e-08 ;  /* 0x00000001ff0c7435 */ /* 0x000fe200000001ff */
[----:B------:R-:W-:-:S05]  /*6c70*/  MOV R23, R14 ;  /* 0x0000000e00177202 */ /* 0x000fca0000000f00 */
[----:B------:R-:W-:-:S04]  /*6c80*/  FADD.FTZ R6, R6, R23 ;  /* 0x0000001706067221 */ /* 0x000fc80000010000 */
[----:B------:R-:W-:-:S07]  /*6c90*/  IMAD.MOV.U32 R13, RZ, RZ, R6 ;  /* 0x000000ffff0d7224 */ /* 0x000fce00078e0006 */
[----:B------:R-:W-:Y:S05]  /*6ca0*/  WARPSYNC.COLLECTIVE R15, `(.L_x_6125) ;  /* 0x000000000f087348 */ /* 0x000fea0003c00000 */
[----:B------:R0:W1:Y:S02]  /*6cb0*/  SHFL.BFLY P6, R14, R13, R12, R11 ;  /* 0x0c00000c0d0e7389 */ /* 0x00006400000c000b */
[----:B01----:R-:W-:Y:S01]  /*6cc0*/  ENDCOLLECTIVE ;  /* 0x000000000000791b */ /* 0x003fe20003800000 */
.L_x_6125:
[----:B------:R-:W-:Y:S01]  /*6cd0*/  HFMA2.MMA R12, -RZ, RZ, 0, 2.384185791015625e-07 ;  /* 0x00000004ff0c7435 */ /* 0x000fe200000001ff */
[----:B------:R-:W-:Y:S01]  /*6ce0*/  IMAD.MOV.U32 R13, RZ, RZ, RZ ;  /* 0x000000ffff0d7224 */ /* 0x000fe200078e00ff */
[----:B------:R-:W-:-:S09]  /*6cf0*/  MOV R43, R14 ;  /* 0x0000000e002b7202 */ /* 0x000fd20000000f00 */
[----:B------:R-:W-:Y:S05]  /*6d00*/  WARPSYNC.COLLECTIVE R15, `(.L_x_6126) ;  /* 0x000000000f087348 */ /* 0x000fea0003c00000 */
[----:B------:R0:W1:Y:S02]  /*6d10*/  SHFL.BFLY P6, R14, R13, R12, R11 ;  /* 0x0c00000c0d0e7389 */ /* 0x00006400000c000b */
[----:B01----:R-:W-:Y:S01]  /*6d20*/  ENDCOLLECTIVE ;  /* 0x000000000000791b */ /* 0x003fe20003800000 */
.L_x_6126:
[----:B------:R-:W-:Y:S01]  /*6d30*/  FADD.FTZ R6, R6, R43 ;  /* 0x0000002b06067221 */ /* 0x000fe20000010000 */
[----:B------:R-:W-:Y:S02]  /*6d40*/  IMAD.MOV.U32 R12, RZ, RZ, 0x2 ;  /* 0x00000002ff0c7424 */ /* 0x000fe400078e00ff */
[----:B------:R-:W-:-:S05]  /*6d50*/  FADD.FTZ R3, RZ, R14 ;  /* 0x0000000eff037221 */ /* 0x000fca0000010000 */
[----:B------:R-:W-:-:S07]  /*6d60*/  MOV R13, R3 ;  /* 0x00000003000d7202 */ /* 0x000fce0000000f00 */
[----:B------:R-:W-:Y:S05]  /*6d70*/  WARPSYNC.COLLECTIVE R15, `(.L_x_6127) ;  /* 0x000000000f087348 */ /* 0x000fea0003c00000 */
[----:B------:R0:W1:Y:S02]  /*6d80*/  SHFL.BFLY P6, R14, R13, R12, R11 ;  /* 0x0c00000c0d0e7389 */ /* 0x00006400000c000b */
[----:B01----:R-:W-:Y:S01]  /*6d90*/  ENDCOLLECTIVE ;  /* 0x000000000000791b */ /* 0x003fe20003800000 */
.L_x_6127:
[----:B------:R-:W-:Y:S01]  /*6da0*/  IMAD.MOV.U32 R12, RZ, RZ, 0x1 ;  /* 0x00000001ff0c7424 */ /* 0x000fe200078e00ff */
[----:B------:R-:W-:-:S05]  /*6db0*/  MOV R0, R14 ;  /* 0x0000000e00007202 */ /* 0x000fca0000000f00 */
[----:B------:R-:W-:-:S05]  /*6dc0*/  FADD.FTZ R3, R3, R0 ;  /* 0x0000000003037221 */ /* 0x000fca0000010000 */
[----:B------:R-:W-:-:S07]  /*6dd0*/  MOV R13, R3 ;  /* 0x00000003000d7202 */ /* 0x000fce0000000f00 */
[----:B------:R-:W-:Y:S05]  /*6de0*/  WARPSYNC.COLLECTIVE R15, `(.L_x_6128) ;  /* 0x000000000f087348 */ /* 0x000fea0003c00000 */
[----:B------:R0:W1:Y:S02]  /*6df0*/  SHFL.BFLY P6, R14, R13, R12, R11 ;  /* 0x0c00000c0d0e7389 */ /* 0x00006400000c000b */
[----:B01----:R-:W-:Y:S01]  /*6e00*/  ENDCOLLECTIVE ;  /* 0x000000000000791b */ /* 0x003fe20003800000 */
.L_x_6128:
[----:B------:R-:W-:Y:S01]  /*6e10*/  HFMA2.MMA R13, -RZ, RZ, 0, 0 ;  /* 0x00000000ff0d7435 */ /* 0x000fe200000001ff */
[----:B------:R-:W-:Y:S01]  /*6e20*/  IMAD.MOV.U32 R12, RZ, RZ, 0x4 ;  /* 0x00000004ff0c7424 */ /* 0x000fe200078e00ff */
[----:B------:R-:W-:-:S09]  /*6e30*/  MOV R44, R14 ;  /* 0x0000000e002c7202 */ /* 0x000fd20000000f00 */
[----:B------:R-:W-:Y:S05]  /*6e40*/  WARPSYNC.COLLECTIVE R15, `(.L_x_6129) ;  /* 0x000000000f087348 */ /* 0x000fea0003c00000 */
[----:B------:R0:W1:Y:S02]  /*6e50*/  SHFL.BFLY P6, R14, R13, R12, R11 ;  /* 0x0c00000c0d0e7389 */ /* 0x00006400000c000b */
[----:B01----:R-:W-:Y:S01]  /*6e60*/  ENDCOLLECTIVE ;  /* 0x000000000000791b */ /* 0x003fe20003800000 */
.L_x_6129:
[----:B------:R-:W-:Y:S01]  /*6e70*/  FADD.FTZ R3, R3, R44 ;  /* 0x0000002c03037221 */ /* 0x000fe20000010000 */
[----:B------:R-:W-:Y:S01]  /*6e80*/  HFMA2.MMA R12, -RZ, RZ, 0, 1.1920928955078125e-07 ;  /* 0x00000002ff0c7435 */ /* 0x000fe200000001ff */
[----:B------:R-:W-:-:S05]  /*6e90*/  FADD.FTZ R2, RZ, R14 ;  /* 0x0000000eff027221 */ /* 0x000fca0000010000 */
[----:B------:R-:W-:-:S07]  /*6ea0*/  MOV R13, R2 ;  /* 0x00000002000d7202 */ /* 0x000fce0000000f00 */
[----:B------:R-:W-:Y:S05]  /*6eb0*/  WARPSYNC.COLLECTIVE R15, `(.L_x_6130) ;  /* 0x000000000f087348 */ /* 0x000fea0003c00000 */
[----:B------:R0:W1:Y:S02]  /*6ec0*/  SHFL.BFLY P6, R14, R13, R12, R11 ;  /* 0x0c00000c0d0e7389 */ /* 0x00006400000c000b */
[----:B01----:R-:W-:Y:S01]  /*6ed0*/  ENDCOLLECTIVE ;  /* 0x000000000000791b */ /* 0x003fe20003800000 */
.L_x_6130:
[----:B------:R-:W-:-:S04]  /*6ee0*/  IMAD.MOV.U32 R12, RZ, RZ, R14 ;  /* 0x000000ffff0c7224 */ /* 0x000fc800078e000e */
[----:B------:R-:W-:Y:S01]  /*6ef0*/  FADD.FTZ R2, R2, R12 ;  /* 0x0000000c02027221 */ /* 0x000fe20000010000 */
[----:B------:R-:W-:-:S04]  /*6f00*/  HFMA2.MMA R12, -RZ, RZ, 0, 5.9604644775390625e-08 ;  /* 0x00000001ff0c7435 */ /* 0x000fc800000001ff */
[----:B------:R-:W-:-:S07]  /*6f10*/  MOV R13, R2 ;  /* 0x00000002000d7202 */ /* 0x000fce0000000f00 */
[----:B------:R-:W-:Y:S05]  /*6f20*/  WARPSYNC.COLLECTIVE R15, `(.L_x_6131) ;  /* 0x000000000f087348 */ /* 0x000fea0003c00000 */
[----:B------:R0:W1:Y:S02]  /*6f30*/  SHFL.BFLY P6, R14, R13, R12, R11 ;  /* 0x0c00000c0d0e7389 */ /* 0x00006400000c000b */
[----:B01----:R-:W-:Y:S01]  /*6f40*/  ENDCOLLECTIVE ;  /* 0x000000000000791b */ /* 0x003fe20003800000 */
.L_x_6131:
[----:B------:R-:W-:Y:S01]  /*6f50*/  HFMA2.MMA R12, -RZ, RZ, 0, 2.384185791015625e-07 ;  /* 0x00000004ff0c7435 */ /* 0x000fe200000001ff */
[----:B------:R-:W-:Y:S01]  /*6f60*/  MOV R13, RZ ;  /* 0x000000ff000d7202 */ /* 0x000fe20000000f00 */
[----:B------:R-:W-:-:S09]  /*6f70*/  IMAD.MOV.U32 R45, RZ, RZ, R14 ;  /* 0x000000ffff2d7224 */ /* 0x000fd200078e000e */
[----:B------:R-:W-:Y:S05]  /*6f80*/  WARPSYNC.COLLECTIVE R15, `(.L_x_6132) ;  /* 0x000000000f087348 */ /* 0x000fea0003c00000 */
[----:B------:R0:W1:Y:S02]  /*6f90*/  SHFL.BFLY P6, R14, R13, R12, R11 ;  /* 0x0c00000c0d0e7389 */ /* 0x00006400000c000b */
[----:B01----:R-:W-:Y:S01]  /*6fa0*/  ENDCOLLECTIVE ;  /* 0x000000000000791b */ /* 0x003fe20003800000 */
.L_x_6132:
        /* <DEDUP_REMOVED lines=8> */
.L_x_6133:
[----:B------:R-:W-:Y:S01]  /*7030*/  HFMA2.MMA R12, -RZ, RZ, 0, 5.9604644775390625e-08 ;  /* 0x00000001ff0c7435 */ /* 0x000fe200000001ff */
[----:B------:R-:W-:-:S04]  /*7040*/  IMAD.MOV.U32 R42, RZ, RZ, R14 ;  /* 0x000000ffff2a7224 */ /* 0x000fc800078e000e */
[----:B------:R-:W-:-:S05]  /*7050*/  FADD.FTZ R0, R0, R42 ;  /* 0x0000002a00007221 */ /* 0x000fca0000010000 */
[----:B------:R-:W-:-:S07]  /*7060*/  MOV R13, R0 ;  /* 0x00000000000d7202 */ /* 0x000fce0000000f00 */
[----:B------:R-:W-:Y:S05]  /*7070*/  WARPSYNC.COLLECTIVE R15, `(.L_x_6134) ;  /* 0x000000000f087348 */ /* 0x000fea0003c00000 */
[----:B------:R0:W1:Y:S02]  /*7080*/  SHFL.BFLY P6, R14, R13, R12, R11 ;  /* 0x0c00000c0d0e7389 */ /* 0x00006400000c000b */
[----:B01----:R-:W-:Y:S01]  /*7090*/  ENDCOLLECTIVE ;  /* 0x000000000000791b */ /* 0x003fe20003800000 */
.L_x_6134:
[----:B------:R-:W-:Y:S01]  /*70a0*/  HFMA2.MMA R12, -RZ, RZ, 0, 2.384185791015625e-07 ;  /* 0x00000004ff0c7435 */ /* 0x000fe200000001ff */
[----:B------:R-:W-:Y:S01]  /*70b0*/  MOV R13, RZ ;  /* 0x000000ff000d7202 */ /* 0x000fe20000000f00 */
[----:B------:R-:W-:-:S09]  /*70c0*/  IMAD.MOV.U32 R42, RZ, RZ, R14 ;  /* 0x000000ffff2a7224 */ /* 0x000fd200078e000e */
[----:B------:R-:W-:Y:S05]  /*70d0*/  WARPSYNC.COLLECTIVE R15, `(.L_x_6135) ;  /* 0x000000000f087348 */ /* 0x000fea0003c00000 */
[----:B------:R0:W1:Y:S02]  /*70e0*/  SHFL.BFLY P6, R14, R13, R12, R11 ;  /* 0x0c00000c0d0e7389 */ /* 0x00006400000c000b */
[----:B01----:R-:W-:Y:S01]  /*70f0*/  ENDCOLLECTIVE ;  /* 0x000000000000791b */ /* 0x003fe20003800000 */
.L_x_6135:
        /* <DEDUP_REMOVED lines=8> */
.L_x_6136:
[----:B------:R-:W-:Y:S01]  /*7180*/  HFMA2.MMA R12, -RZ, RZ, 0, 5.9604644775390625e-08 ;  /* 0x00000001ff0c7435 */ /* 0x000fe200000001ff */
[----:B------:R-:W-:-:S04]  /*7190*/  IMAD.MOV.U32 R41, RZ, RZ, R14 ;  /* 0x000000ffff297224 */ /* 0x000fc800078e000e */
[----:B------:R-:W-:-:S05]  /*71a0*/  FADD.FTZ R23, R23, R41 ;  /* 0x0000002917177221 */ /* 0x000fca0000010000 */
[----:B------:R-:W-:-:S07]  /*71b0*/  MOV R13, R23 ;  /* 0x00000017000d7202 */ /* 0x000fce0000000f00 */
[----:B------:R-:W-:Y:S05]  /*71c0*/  WARPSYNC.COLLECTIVE R15, `(.L_x_6137) ;  /* 0x000000000f087348 */ /* 0x000fea0003c00000 */
[----:B------:R0:W1:Y:S02]  /*71d0*/  SHFL.BFLY P6, R14, R13, R12, R11 ;  /* 0x0c00000c0d0e7389 */ /* 0x00006400000c000b */
[----:B01----:R-:W-:Y:S01]  /*71e0*/  ENDCOLLECTIVE ;  /* 0x000000000000791b */ /* 0x003fe20003800000 */
.L_x_6137:
[----:B------:R-:W-:Y:S01]  /*71f0*/  HFMA2.MMA R12, -RZ, RZ, 0, 2.384185791015625e-07 ;  /* 0x00000004ff0c7435 */ /* 0x000fe200000001ff */
[----:B------:R-:W-:Y:S01]  /*7200*/  MOV R13, RZ ;  /* 0x000000ff000d7202 */ /* 0x000fe20000000f00 */
[----:B------:R-:W-:-:S09]  /*7210*/  IMAD.MOV.U32 R37, RZ, RZ, R14 ;  /* 0x000000ffff257224 */ /* 0x000fd200078e000e */
[----:B------:R-:W-:Y:S05]  /*7220*/  WARPSYNC.COLLECTIVE R15, `(.L_x_6138) ;  /* 0x000000000f087348 */ /* 0x000fea0003c00000 */
[----:B------:R0:W1:Y:S02]  /*7230*/  SHFL.BFLY P6, R14, R13, R12, R11 ;  /* 0x0c00000c0d0e7389 */ /* 0x00006400000c000b */
[----:B01----:R-:W-:Y:S01]  /*7240*/  ENDCOLLECTIVE ;  /* 0x000000000000791b */ /* 0x003fe20003800000 */
.L_x_6138:
        /* <DEDUP_REMOVED lines=8> */
.L_x_6139:
[----:B------:R-:W-:Y:S01]  /*72d0*/  HFMA2.MMA R12, -RZ, RZ, 0, 5.9604644775390625e-08 ;  /* 0x00000001ff0c7435 */ /* 0x000fe200000001ff */
[----:B------:R-:W-:-:S04]  /*72e0*/  IMAD.MOV.U32 R40, RZ, RZ, R14 ;  /* 0x000000ffff287224 */ /* 0x000fc800078e000e */
[----:B------:R-:W-:-:S05]  /*72f0*/  FADD.FTZ R30, R30, R40 ;  /* 0x000000281e1e7221 */ /* 0x000fca0000010000 */
[----:B------:R-:W-:-:S07]  /*7300*/  MOV R13, R30 ;  /* 0x0000001e000d7202 */ /* 0x000fce0000000f00 */
[----:B------:R-:W-:Y:S05]  /*7310*/  WARPSYNC.COLLECTIVE R15, `(.L_x_6140) ;  /* 0x000000000f087348 */ /* 0x000fea0003c00000 */
[----:B------:R0:W1:Y:S02]  /*7320*/  SHFL.BFLY P6, R14, R13, R12, R11 ;  /* 0x0c00000c0d0e7389 */ /* 0x00006400000c000b */
[----:B01----:R-:W-:Y:S01]  /*7330*/  ENDCOLLECTIVE ;  /* 0x000000000000791b */ /* 0x003fe20003800000 */
.L_x_6140:
[----:B------:R-:W-:Y:S01]  /*7340*/  HFMA2.MMA R12, -RZ, RZ, 0, 2.384185791015625e-07 ;  /* 0x00000004ff0c7435 */ /* 0x000fe200000001ff */
[----:B------:R-:W-:Y:S01]  /*7350*/  MOV R13, RZ ;  /* 0x000000ff000d7202 */ /* 0x000fe20000000f00 */
[----:B------:R-:W-:-:S09]  /*7360*/  IMAD.MOV.U32 R26, RZ, RZ, R14 ;  /* 0x000000ffff1a7224 */ /* 0x000fd200078e000e */
[----:B------:R-:W-:Y:S05]  /*7370*/  WARPSYNC.COLLECTIVE R15, `(.L_x_6141) ;  /* 0x000000000f087348 */ /* 0x000fea0003c00000 */
[----:B------:R0:W1:Y:S02]  /*7380*/  SHFL.BFLY P6, R14, R13, R12, R11 ;  /* 0x0c00000c0d0e7389 */ /* 0x00006400000c000b */
[----:B01----:R-:W-:Y:S01]  /*7390*/  ENDCOLLECTIVE ;  /* 0x000000000000791b */ /* 0x003fe20003800000 */
.L_x_6141:
        /* <DEDUP_REMOVED lines=8> */
.L_x_6142:
[----:B------:R-:W-:Y:S01]  /*7420*/  HFMA2.MMA R12, -RZ, RZ, 0, 5.9604644775390625e-08 ;  /* 0x00000001ff0c7435 */ /* 0x000fe200000001ff */
[----:B------:R-:W-:-:S04]  /*7430*/  IMAD.MOV.U32 R39, RZ, RZ, R14 ;  /* 0x000000ffff277224 */ /* 0x000fc800078e000e */
[----:B------:R-:W-:-:S05]  /*7440*/  FADD.FTZ R33, R33, R39 ;  /* 0x0000002721217221 */ /* 0x000fca0000010000 */
[----:B------:R-:W-:-:S07]  /*7450*/  MOV R13, R33 ;  /* 0x00000021000d7202 */ /* 0x000fce0000000f00 */
[----:B------:R-:W-:Y:S05]  /*7460*/  WARPSYNC.COLLECTIVE R15, `(.L_x_6143) ;  /* 0x000000000f087348 */ /* 0x000fea0003c00000 */
[----:B------:R0:W1:Y:S02]  /*7470*/  SHFL.BFLY P6, R14, R13, R12, R11 ;  /* 0x0c00000c0d0e7389 */ /* 0x00006400000c000b */
[----:B01----:R-:W-:Y:S01]  /*7480*/  ENDCOLLECTIVE ;  /* 0x000000000000791b */ /* 0x003fe20003800000 */
.L_x_6143:
[----:B------:R-:W-:Y:S01]  /*7490*/  HFMA2.MMA R12, -RZ, RZ, 0, 2.384185791015625e-07 ;  /* 0x00000004ff0c7435 */ /* 0x000fe200000001ff */
[----:B------:R-:W-:Y:S01]  /*74a0*/  MOV R13, RZ ;  /* 0x000000ff000d7202 */ /* 0x000fe20000000f00 */
[----:B------:R-:W-:-:S09]  /*74b0*/  IMAD.MOV.U32 R27, RZ, RZ, R14 ;  /* 0x000000ffff1b7224 */ /* 0x000fd200078e000e */
[----:B------:R-:W-:Y:S05]  /*74c0*/  WARPSYNC.COLLECTIVE R15, `(.L_x_6144) ;  /* 0x000000000f087348 */ /* 0x000fea0003c00000 */
[----:B------:R0:W1:Y:S02]  /*74d0*/  SHFL.BFLY P6, R14, R13, R12, R11 ;  /* 0x0c00000c0d0e7389 */ /* 0x00006400000c000b */
[----:B01----:R-:W-:Y:S01]  /*74e0*/  ENDCOLLECTIVE ;  /* 0x000000000000791b */ /* 0x003fe20003800000 */
.L_x_6144:
        /* <DEDUP_REMOVED lines=8> */
.L_x_6145:
[----:B------:R-:W-:Y:S01]  /*7570*/  HFMA2.MMA R12, -RZ, RZ, 0, 5.9604644775390625e-08 ;  /* 0x00000001ff0c7435 */ /* 0x000fe200000001ff */
[----:B------:R-:W-:-:S04]  /*7580*/  IMAD.MOV.U32 R38, RZ, RZ, R14 ;  /* 0x000000ffff267224 */ /* 0x000fc800078e000e */
[----:B------:R-:W-:-:S05]  /*7590*/  FADD.FTZ R29, R29, R38 ;  /* 0x000000261d1d7221 */ /* 0x000fca0000010000 */
[----:B------:R-:W-:-:S07]  /*75a0*/  MOV R13, R29 ;  /* 0x0000001d000d7202 */ /* 0x000fce0000000f00 */
[----:B------:R-:W-:Y:S05]  /*75b0*/  WARPSYNC.COLLECTIVE R15, `(.L_x_6146) ;  /* 0x000000000f087348 */ /* 0x000fea0003c00000 */
[----:B------:R0:W1:Y:S02]  /*75c0*/  SHFL.BFLY P6, R14, R13, R12, R11 ;  /* 0x0c00000c0d0e7389 */ /* 0x00006400000c000b */
[----:B01----:R-:W-:Y:S01]  /*75d0*/  ENDCOLLECTIVE ;  /* 0x000000000000791b */ /* 0x003fe20003800000 */
.L_x_6146:
[----:B------:R-:W-:Y:S01]  /*75e0*/  HFMA2.MMA R12, -RZ, RZ, 0, 2.384185791015625e-07 ;  /* 0x00000004ff0c7435 */ /* 0x000fe200000001ff */
[----:B------:R-:W-:Y:S01]  /*75f0*/  MOV R13, RZ ;  /* 0x000000ff000d7202 */ /* 0x000fe20000000f00 */
[----:B------:R-:W-:-:S09]  /*7600*/  IMAD.MOV.U32 R28, RZ, RZ, R14 ;  /* 0x000000ffff1c7224 */ /* 0x000fd200078e000e */
[----:B------:R-:W-:Y:S05]  /*7610*/  WARPSYNC.COLLECTIVE R15, `(.L_x_6147) ;  /* 0x000000000f087348 */ /* 0x000fea0003c00000 */
[----:B------:R0:W1:Y:S02]  /*7620*/  SHFL.BFLY P6, R14, R13, R12, R11 ;  /* 0x0c00000c0d0e7389 */ /* 0x00006400000c000b */
[----:B01----:R-:W-:Y:S01]  /*7630*/  ENDCOLLECTIVE ;  /* 0x000000000000791b */ /* 0x003fe20003800000 */
.L_x_6147:
        /* <DEDUP_REMOVED lines=8> */
.L_x_6148:
[----:B------:R-:W-:Y:S01]  /*76c0*/  HFMA2.MMA R12, -RZ, RZ, 0, 5.9604644775390625e-08 ;  /* 0x00000001ff0c7435 */ /* 0x000fe200000001ff */
[----:B------:R-:W-:-:S04]  /*76d0*/  IMAD.MOV.U32 R11, RZ, RZ, R14 ;  /* 0x000000ffff0b7224 */ /* 0x000fc800078e000e */
[----:B------:R-:W-:Y:S01]  /*76e0*/  FADD.FTZ R22, R22, R11 ;  /* 0x0000000b16167221 */ /* 0x000fe20000010000 */
[----:B------:R-:W-:-:S04]  /*76f0*/  IMAD.MOV.U32 R11, RZ, RZ, 0x1f ;  /* 0x0000001fff0b7424 */ /* 0x000fc800078e00ff */
[----:B------:R-:W-:-:S07]  /*7700*/  MOV R13, R22 ;  /* 0x00000016000d7202 */ /* 0x000fce0000000f00 */
[----:B------:R-:W-:Y:S05]  /*7710*/  WARPSYNC.COLLECTIVE R15, `(.L_x_6149) ;  /* 0x000000000f087348 */ /* 0x000fea0003c00000 */
[----:B------:R0:W1:Y:S02]  /*7720*/  SHFL.BFLY P6, R14, R13, R12, R11 ;  /* 0x0c00000c0d0e7389 */ /* 0x00006400000c000b */
[----:B01----:R-:W-:Y:S01]  /*7730*/  ENDCOLLECTIVE ;  /* 0x000000000000791b */ /* 0x003fe20003800000 */
.L_x_6149:
[----:B------:R-:W-:Y:S01]  /*7740*/  HFMA2.MMA R13, -RZ, RZ, 0, 0 ;  /* 0x00000000ff0d7435 */ /* 0x000fe200000001ff */
[----:B------:R-:W-:Y:S01]  /*7750*/  IMAD.MOV.U32 R12, RZ, RZ, 0x4 ;  /* 0x00000004ff0c7424 */ /* 0x000fe200078e00ff */
[----:B------:R-:W-:-:S09]  /*7760*/  MOV R41, R14 ;  /* 0x0000000e00297202 */ /* 0x000fd20000000f00 */
[----:B------:R-:W-:Y:S05]  /*7770*/  WARPSYNC.COLLECTIVE R15, `(.L_x_6150) ;  /* 0x000000000f087348 */ /* 0x000fea0003c00000 */
[----:B------:R0:W1:Y:S02]  /*7780*/  SHFL.BFLY P6, R14, R13, R12, R11 ;  /* 0x0c00000c0d0e7389 */ /* 0x00006400000c000b */
[----:B01----:R-:W-:Y:S01]  /*7790*/  ENDCOLLECTIVE ;  /* 0x000000000000791b */ /* 0x003fe20003800000 */
.L_x_6150:
[----:B------:R-:W-:Y:S01]  /*77a0*/  FADD.FTZ R22, R22, R41 ;  /* 0x0000002916167221 */ /* 0x000fe20000010000 */
[----:B------:R-:W-:Y:S01]  /*77b0*/  HFMA2.MMA R12, -RZ, RZ, 0, 1.1920928955078125e-07 ;  /* 0x00000002ff0c7435 */ /* 0x000fe200000001ff */
[----:B------:R-:W-:-:S05]  /*77c0*/  MOV R13, R14 ;  /* 0x0000000e000d7202 */ /* 0x000fca0000000f00 */
[----:B------:R-:W-:-:S07]  /*77d0*/  FADD.FTZ R13, RZ, R13 ;  /* 0x0000000dff0d7221 */ /* 0x000fce0000010000 */
[----:B------:R-:W-:Y:S05]  /*77e0*/  WARPSYNC.COLLECTIVE R15, `(.L_x_6151) ;  /* 0x000000000f087348 */ /* 0x000fea0003c00000 */
[----:B------:R0:W1:Y:S02]  /*77f0*/  SHFL.BFLY P6, R14, R13, R12, R11 ;  /* 0x0c00000c0d0e7389 */ /* 0x00006400000c000b */
[----:B01----:R-:W-:Y:S01]  /*7800*/  ENDCOLLECTIVE ;  /* 0x000000000000791b */ /* 0x003fe20003800000 */
.L_x_6151:
[----:B------:R-:W-:-:S04]  /*7810*/  IMAD.MOV.U32 R12, RZ, RZ, R14 ;  /* 0x000000ffff0c7224 */ /* 0x000fc800078e000e */
[----:B------:R-:W-:Y:S01]  /*7820*/  FADD.FTZ R38, R13, R12 ;  /* 0x0000000c0d267221 */ /* 0x000fe20000010000 */
[----:B------:R-:W-:-:S04]  /*7830*/  HFMA2.MMA R12, -RZ, RZ, 0, 5.9604644775390625e-08 ;  /* 0x00000001ff0c7435 */ /* 0x000fc800000001ff */
[----:B------:R-:W-:-:S07]  /*7840*/  MOV R13, R38 ;  /* 0x00000026000d7202 */ /* 0x000fce0000000f00 */
[----:B------:R-:W-:Y:S05]  /*7850*/  WARPSYNC.COLLECTIVE R15, `(.L_x_6152) ;  /* 0x000000000f087348 */ /* 0x000fea0003c00000 */
[----:B------:R0:W1:Y:S02]  /*7860*/  SHFL.BFLY P6, R14, R13, R12, R11 ;  /* 0x0c00000c0d0e7389 */ /* 0x00006400000c000b */
[----:B01----:R-:W-:Y:S01]  /*7870*/  ENDCOLLECTIVE ;  /* 0x000000000000791b */ /* 0x003fe20003800000 */
.L_x_6152:
[----:B------:R-:W-:Y:S01]  /*7880*/  HFMA2.MMA R12, -RZ, RZ, 0, 2.384185791015625e-07 ;  /* 0x00000004ff0c7435 */ /* 0x000fe200000001ff */
[----:B------:R-:W-:Y:S01]  /*7890*/  MOV R13, RZ ;  /* 0x000000ff000d7202 */ /* 0x000fe20000000f00 */
[----:B------:R-:W-:-:S09]  /*78a0*/  IMAD.MOV.U32 R37, RZ, RZ, R14 ;  /* 0x000000ffff257224 */ /* 0x000fd200078e000e */
[----:B------:R-:W-:Y:S05]  /*78b0*/  WARPSYNC.COLLECTIVE R15, `(.L_x_6153) ;  /* 0x000000000f087348 */ /* 0x000fea0003c00000 */
[----:B------:R0:W1:Y:S02]  /*78c0*/  SHFL.BFLY P6, R14, R13, R12, R11 ;  /* 0x0c00000c0d0e7389 */ /* 0x00006400000c000b */
[----:B01----:R-:W-:Y:S01]  /*78d0*/  ENDCOLLECTIVE ;  /* 0x000000000000791b */ /* 0x003fe20003800000 */
.L_x_6153:
        /* <DEDUP_REMOVED lines=8> */
.L_x_6154:
[----:B------:R-:W-:Y:S01]  /*7960*/  MOV R12, 0x1 ;  /* 0x00000001000c7802 */ /* 0x000fe20000000f00 */
[----:B------:R-:W-:-:S04]  /*7970*/  FADD.FTZ R39, R26, R14 ;  /* 0x0000000e1a277221 */ /* 0x000fc80000010000 */
[----:B------:R-:W-:-:S07]  /*7980*/  IMAD.MOV.U32 R13, RZ, RZ, R39 ;  /* 0x000000ffff0d7224 */ /* 0x000fce00078e0027 */
[----:B------:R-:W-:Y:S05]  /*7990*/  WARPSYNC.COLLECTIVE R15, `(.L_x_6155) ;  /* 0x000000000f087348 */ /* 0x000fea0003c00000 */
[----:B------:R0:W1:Y:S02]  /*79a0*/  SHFL.BFLY P6, R14, R13, R12, R11 ;  /* 0x0c00000c0d0e7389 */ /* 0x00006400000c000b */
[----:B01----:R-:W-:Y:S01]  /*79b0*/  ENDCOLLECTIVE ;  /* 0x000000000000791b */ /* 0x003fe20003800000 */
.L_x_6155:
[----:B------:R-:W-:Y:S01]  /*79c0*/  HFMA2.MMA R12, -RZ, RZ, 0, 2.384185791015625e-07 ;  /* 0x00000004ff0c7435 */ /* 0x000fe200000001ff */
[----:B------:R-:W-:Y:S01]  /*79d0*/  IMAD.MOV.U32 R13, RZ, RZ, RZ ;  /* 0x000000ffff0d7224 */ /* 0x000fe200078e00ff */
[----:B------:R-:W-:-:S09]  /*79e0*/  MOV R28, R14 ;  /* 0x0000000e001c7202 */ /* 0x000fd20000000f00 */
[----:B------:R-:W-:Y:S05]  /*79f0*/  WARPSYNC.COLLECTIVE R15, `(.L_x_6156) ;  /* 0x000000000f087348 */ /* 0x000fea0003c00000 */
[----:B------:R0:W1:Y:S02]  /*7a00*/  SHFL.BFLY P6, R14, R13, R12, R11 ;  /* 0x0c00000c0d0e7389 */ /* 0x00006400000c000b */
[----:B01----:R-:W-:Y:S01]  /*7a10*/  ENDCOLLECTIVE ;  /* 0x000000000000791b */ /* 0x003fe20003800000 */
.L_x_6156:
        /* <DEDUP_REMOVED lines=8> */
.L_x_6157:
[----:B------:R-:W-:Y:S01]  /*7aa0*/  HFMA2.MMA R12, -RZ, RZ, 0, 5.9604644775390625e-08 ;  /* 0x00000001ff0c7435 */ /* 0x000fe200000001ff */
[----:B------:R-:W-:-:S05]  /*7ab0*/  MOV R15, R14 ;  /* 0x0000000e000f7202 */ /* 0x000fca0000000f00 */
[----:B------:R-:W-:Y:S01]  /*7ac0*/  FADD.FTZ R40, R27, R15 ;  /* 0x0000000f1b287221 */ /* 0x000fe20000010000 */
[----:B------:R-:W-:-:S03]  /*7ad0*/  MOV R15, 0xffffffff ;  /* 0xffffffff000f7802 */ /* 0x000fc60000000f00 */
[----:B------:R-:W-:-:S07]  /*7ae0*/  IMAD.MOV.U32 R13, RZ, RZ, R40 ;  /* 0x000000ffff0d7224 */ /* 0x000fce00078e0028 */
[----:B------:R-:W-:Y:S05]  /*7af0*/  WARPSYNC.COLLECTIVE R15, `(.L_x_6158) ;  /* 0x000000000f087348 */ /* 0x000fea0003c00000 */
[----:B------:R0:W1:Y:S02]  /*7b00*/  SHFL.BFLY P6, R14, R13, R12, R11 ;  /* 0x0c00000c0d0e7389 */ /* 0x00006400000c000b */
[----:B01----:R-:W-:Y:S01]  /*7b10*/  ENDCOLLECTIVE ;  /* 0x000000000000791b */ /* 0x003fe20003800000 */
.L_x_6158:
[----:B------:R-:W-:Y:S01]  /*7b20*/  HFMA2.MMA R13, -RZ, RZ, 0, 0 ;  /* 0x00000000ff0d7435 */ /* 0x000fe200000001ff */
[----:B------:R-:W-:Y:S01]  /*7b30*/  MOV R12, 0x4 ;  /* 0x00000004000c7802 */ /* 0x000fe20000000f00 */
[----:B------:R-:W-:-:S09]  /*7b40*/  IMAD.MOV.U32 R26, RZ, RZ, R14 ;  /* 0x000000ffff1a7224 */ /* 0x000fd200078e000e */
[----:B------:R-:W-:Y:S05]  /*7b50*/  WARPSYNC.COLLECTIVE R15, `(.L_x_6159) ;  /* 0x000000000f087348 */ /* 0x000fea0003c00000 */
[----:B------:R0:W1:Y:S02]  /*7b60*/  SHFL.BFLY P6, R14, R13, R12, R11 ;  /* 0x0c00000c0d0e7389 */ /* 0x00006400000c000b */
[----:B01----:R-:W-:Y:S01]  /*7b70*/  ENDCOLLECTIVE ;  /* 0x000000000000791b */ /* 0x003fe20003800000 */
.L_x_6159:
        /* <DEDUP_REMOVED lines=8> */
.L_x_6160:
[----:B------:R-:W-:Y:S01]  /*7c00*/  MOV R12, 0x1 ;  /* 0x00000001000c7802 */ /* 0x000fe20000000f00 */
[----:B------:R-:W-:-:S04]  /*7c10*/  IMAD.MOV.U32 R37, RZ, RZ, R14 ;  /* 0x000000ffff257224 */ /* 0x000fc800078e000e */
[----:B------:R-:W-:-:S07]  /*7c20*/  FADD.FTZ R13, R28, R37 ;  /* 0x000000251c0d7221 */ /* 0x000fce0000010000 */
[----:B------:R-:W-:Y:S05]  /*7c30*/  WARPSYNC.COLLECTIVE R15, `(.L_x_6161) ;  /* 0x000000000f087348 */ /* 0x000fea0003c00000 */
[----:B------:R0:W1:Y:S02]  /*7c40*/  SHFL.BFLY P6, R14, R13, R12, R11 ;  /* 0x0c00000c0d0e7389 */ /* 0x00006400000c000b */
[----:B01----:R-:W-:Y:S01]  /*7c50*/  ENDCOLLECTIVE ;  /* 0x000000000000791b */ /* 0x003fe20003800000 */
.L_x_6161:
[----:B------:R-:W-:Y:S01]  /*7c60*/  HFMA2.MMA R12, -RZ, RZ, 0, 2.384185791015625e-07 ;  /* 0x00000004ff0c7435 */ /* 0x000fe200000001ff */
[----:B------:R-:W-:-:S05]  /*7c70*/  MOV R15, R14 ;  /* 0x0000000e000f7202 */ /* 0x000fca0000000f00 */
[----:B------:R-:W-:Y:S01]  /*7c80*/  FADD.FTZ R26, R13, R15 ;  /* 0x0000000f0d1a7221 */ /* 0x000fe20000010000 */
[----:B------:R-:W-:Y:S01]  /*7c90*/  IMAD.MOV.U32 R13, RZ, RZ, RZ ;  /* 0x000000ffff0d7224 */ /* 0x000fe200078e00ff */
[----:B------:R-:W-:-:S03]  /*7ca0*/  MOV R15, 0xffffffff ;  /* 0xffffffff000f7802 */ /* 0x000fc60000000f00 */
[----:B------:R-:W-:-:S07]  /*7cb0*/  MOV R28, R26 ;  /* 0x0000001a001c7202 */ /* 0x000fce0000000f00 */
[----:B------:R-:W-:Y:S05]  /*7cc0*/  WARPSYNC.COLLECTIVE R15, `(.L_x_6162) ;  /* 0x000000000f087348 */ /* 0x000fea0003c00000 */
[----:B------:R0:W1:Y:S02]  /*7cd0*/  SHFL.BFLY P6, R14, R13, R12, R11 ;  /* 0x0c00000c0d0e7389 */ /* 0x00006400000c000b */
[----:B01----:R-:W-:Y:S01]  /*7ce0*/  ENDCOLLECTIVE ;  /* 0x000000000000791b */ /* 0x003fe20003800000 */
.L_x_6162:
[----:B------:R-:W-:Y:S01]  /*7cf0*/  HFMA2.MMA R12, -RZ, RZ, 0, 1.1920928955078125e-07 ;  /* 0x00000002ff0c7435 */ /* 0x000fe200000001ff */
[----:B------:R-:W-:-:S04]  /*7d00*/  IMAD.MOV.U32 R42, RZ, RZ, R14 ;  /* 0x000000ffff2a7224 */ /* 0x000fc800078e000e */
[----:B------:R-:W-:-:S05]  /*7d10*/  FADD.FTZ R42, RZ, R42 ;  /* 0x0000002aff2a7221 */ /* 0x000fca0000010000 */
[----:B------:R-:W-:-:S07]  /*7d20*/  MOV R13, R42 ;  /* 0x0000002a000d7202 */ /* 0x000fce0000000f00 */
[----:B------:R-:W-:Y:S05]  /*7d30*/  WARPSYNC.COLLECTIVE R15, `(.L_x_6163) ;  /* 0x000000000f087348 */ /* 0x000fea0003c00000 */
[----:B------:R0:W1:Y:S02]  /*7d40*/  SHFL.BFLY P6, R14, R13, R12, R11 ;  /* 0x0c00000c0d0e7389 */ /* 0x00006400000c000b */
[----:B01----:R-:W-:Y:S01]  /*7d50*/  ENDCOLLECTIVE ;  /* 0x000000000000791b */ /* 0x003fe20003800000 */
.L_x_6163:
[----:B------:R-:W-:Y:S01]  /*7d60*/  MOV R12, 0x1 ;  /* 0x00000001000c7802 */ /* 0x000fe20000000f00 */
[----:B------:R-:W-:-:S04]  /*7d70*/  FADD.FTZ R47, R42, R14 ;  /* 0x0000000e2a2f7221 */ /* 0x000fc80000010000 */
[----:B------:R-:W-:-:S07]  /*7d80*/  IMAD.MOV.U32 R13, RZ, RZ, R47 ;  /* 0x000000ffff0d7224 */ /* 0x000fce00078e002f */
[----:B------:R-:W-:Y:S05]  /*7d90*/  WARPSYNC.COLLECTIVE R15, `(.L_x_6164) ;  /* 0x000000000f087348 */ /* 0x000fea0003c00000 */
[----:B------:R0:W1:Y:S02]  /*7da0*/  SHFL.BFLY P6, R14, R13, R12, R11 ;  /* 0x0c00000c0d0e7389 */ /* 0x00006400000c000b */
[----:B01----:R-:W-:Y:S01]  /*7db0*/  ENDCOLLECTIVE ;  /* 0x000000000000791b */ /* 0x003fe20003800000 */
.L_x_6164:
[----:B------:R-:W-:Y:S01]  /*7dc0*/  IMAD.MOV.U32 R13, RZ, RZ, RZ ;  /* 0x000000ffff0d7224 */ /* 0x000fe200078e00ff */
[----:B------:R-:W-:-:S05]  /*7dd0*/  MOV R12, R14 ;  /* 0x0000000e000c7202 */ /* 0x000fca0000000f00 */
[----:B------:R-:W-:Y:S01]  /*7de0*/  FADD.FTZ R47, R47, R12 ;  /* 0x0000000c2f2f7221 */ /* 0x000fe20000010000 */
[----:B------:R-:W-:-:S11]  /*7df0*/  HFMA2.MMA R12, -RZ, RZ, 0, 2.384185791015625e-07 ;  /* 0x00000004ff0c7435 */ /* 0x000fd600000001ff */
[----:B------:R-:W-:Y:S05]  /*7e00*/  WARPSYNC.COLLECTIVE R15, `(.L_x_6165) ;  /* 0x000000000f087348 */ /* 0x000fea0003c00000 */
[----:B------:R0:W1:Y:S02]  /*7e10*/  SHFL.BFLY P6, R14, R13, R12, R11 ;  /* 0x0c00000c0d0e7389 */ /* 0x00006400000c000b */
[----:B01----:R-:W-:Y:S01]  /*7e20*/  ENDCOLLECTIVE ;  /* 0x000000000000791b */ /* 0x003fe20003800000 */
.L_x_6165:
[----:B------:R-:W-:Y:S02]  /*7e30*/  IMAD.MOV.U32 R12, RZ, RZ, 0x2 ;  /* 0x00000002ff0c7424 */ /* 0x000fe400078e00ff */
[----:B------:R-:W-:-:S05]  /*7e40*/  FADD.FTZ R46, RZ, R14 ;  /* 0x0000000eff2e7221 */ /* 0x000fca0000010000 */
[----:B------:R-:W-:-:S07]  /*7e50*/  MOV R13, R46 ;  /* 0x0000002e000d7202 */ /* 0x000fce0000000f00 */
[----:B------:R-:W-:Y:S05]  /*7e60*/  WARPSYNC.COLLECTIVE R15, `(.L_x_6166) ;  /* 0x000000000f087348 */ /* 0x000fea0003c00000 */
[----:B------:R0:W1:Y:S02]  /*7e70*/  SHFL.BFLY P6, R14, R13, R12, R11 ;  /* 0x0c00000c0d0e7389 */ /* 0x00006400000c000b */
[----:B01----:R-:W-:Y:S01]  /*7e80*/  ENDCOLLECTIVE ;  /* 0x000000000000791b */ /* 0x003fe20003800000 */
.L_x_6166:
[----:B------:R-:W-:Y:S01]  /*7e90*/  HFMA2.MMA R12, -RZ, RZ, 0, 5.9604644775390625e-08 ;  /* 0x00000001ff0c7435 */ /* 0x000fe200000001ff */
[----:B------:R-:W-:-:S05]  /*7ea0*/  FADD.FTZ R46, R46, R14 ;  /* 0x0000000e2e2e7221 */ /* 0x000fca0000010000 */
[----:B------:R-:W-:-:S07]  /*7eb0*/  MOV R13, R46 ;  /* 0x0000002e000d7202 */ /* 0x000fce0000000f00 */
[----:B------:R-:W-:Y:S05]  /*7ec0*/  WARPSYNC.COLLECTIVE R15, `(.L_x_6167) ;  /* 0x000000000f087348 */ /* 0x000fea0003c00000 */
[----:B------:R0:W1:Y:S02]  /*7ed0*/  SHFL.BFLY P6, R14, R13, R12, R11 ;  /* 0x0c00000c0d0e7389 */ /* 0x00006400000c000b */
[----:B01----:R-:W-:Y:S01]  /*7ee0*/  ENDCOLLECTIVE ;  /* 0x000000000000791b */ /* 0x003fe20003800000 */
.L_x_6167:
[----:B------:R-:W-:Y:S01]  /*7ef0*/  IMAD.MOV.U32 R13, RZ, RZ, RZ ;  /* 0x000000ffff0d7224 */ /* 0x000fe200078e00ff */
[----:B------:R-:W-:Y:S01]  /*7f00*/  MOV R12, 0x4 ;  /* 0x00000004000c7802 */ /* 0x000fe20000000f00 */
[----:B------:R-:W-:-:S07]  /*7f10*/  FADD.FTZ R46, R46, R14 ;  /* 0x0000000e2e2e7221 */ /* 0x000fce0000010000 */
[----:B------:R-:W-:Y:S05]  /*7f20*/  WARPSYNC.COLLECTIVE R15, `(.L_x_6168) ;  /* 0x000000000f087348 */ /* 0x000fea0003c00000 */
[----:B------:R0:W1:Y:S02]  /*7f30*/  SHFL.BFLY P6, R14, R13, R12, R11 ;  /* 0x0c00000c0d0e7389 */ /* 0x00006400000c000b */
[----:B01----:R-:W-:Y:S01]  /*7f40*/  ENDCOLLECTIVE ;  /* 0x000000000000791b */ /* 0x003fe20003800000 */
.L_x_6168:
[----:B------:R-:W-:Y:S02]  /*7f50*/  IMAD.MOV.U32 R12, RZ, RZ, 0x2 ;  /* 0x00000002ff0c7424 */ /* 0x000fe400078e00ff */
[----:B------:R-:W-:-:S05]  /*7f60*/  FADD.FTZ R42, RZ, R14 ;  /* 0x0000000eff2a7221 */ /* 0x000fca0000010000 */
[----:B------:R-:W-:-:S07]  /*7f70*/  MOV R13, R42 ;  /* 0x0000002a000d7202 */ /* 0x000fce0000000f00 */
[----:B------:R-:W-:Y:S05]  /*7f80*/  WARPSYNC.COLLECTIVE R15, `(.L_x_6169) ;  /* 0x000000000f087348 */ /* 0x000fea0003c00000 */
[----:B------:R0:W1:Y:S02]  /*7f90*/  SHFL.BFLY P6, R14, R13, R12, R11 ;  /* 0x0c00000c0d0e7389 */ /* 0x00006400000c000b */
[----:B01----:R-:W-:Y:S01]  /*7fa0*/  ENDCOLLECTIVE ;  /* 0x000000000000791b */ /* 0x003fe20003800000 */
.L_x_6169:
[----:B------:R-:W-:Y:S01]  /*7fb0*/  IMAD.MOV.U32 R12, RZ, RZ, 0x1 ;  /* 0x00000001ff0c7424 */ /* 0x000fe200078e00ff */
[----:B------:R-:W-:-:S05]  /*7fc0*/  MOV R11, R14 ;  /* 0x0000000e000b7202 */ /* 0x000fca0000000f00 */
[----:B------:R-:W-:Y:S01]  /*7fd0*/  FADD.FTZ R42, R42, R11 ;  /* 0x0000000b2a2a7221 */ /* 0x000fe20000010000 */
[----:B------:R-:W-:-:S04]  /*7fe0*/  HFMA2.MMA R11, -RZ, RZ, 0, 1.847743988037109375e-06 ;  /* 0x0000001fff0b7435 */ /* 0x000fc800000001ff */
[----:B------:R-:W-:-:S07]  /*7ff0*/  MOV R13, R42 ;  /* 0x0000002a000d7202 */ /* 0x000fce0000000f00 */
[----:B------:R-:W-:Y:S05]  /*8000*/  WARPSYNC.COLLECTIVE R15, `(.L_x_6170) ;  /* 0x000000000f087348 */ /* 0x000fea0003c00000 */
[----:B------:R0:W1:Y:S02]  /*8010*/  SHFL.BFLY P6, R14, R13, R12, R11 ;  /* 0x0c00000c0d0e7389 */ /* 0x00006400000c000b */
[----:B01----:R-:W-:Y:S01]  /*8020*/  ENDCOLLECTIVE ;  /* 0x000000000000791b */ /* 0x003fe20003800000 */
.L_x_6170:
[----:B------:R-:W-:Y:S05]  /*8030*/  BRA `(.L_x_6171) ;  /* 0xffffffb400487947 */ /* 0x000fea000383ffff */
.L_x_6172:
        /* <DEDUP_REMOVED lines=12> */
.L_x_28145:


//--------------------- .text._ZN4vllm25paged_attention_v1_kernelIfhLi120ELi32ELi128ELNS_18Fp8KVCacheDataTypeE2ELb1EEEvPT_PKS2_PKT0_S8_ifPKiSA_iPKfiiiSC_SC_iiiii --------------------------
	.section	.text._ZN4vllm25paged_attention_v1_kernelIfhLi120ELi32ELi128ELNS_18Fp8KVCacheDataTypeE2ELb1EEEvPT_PKS2_PKT0_S8_ifPKiSA_iPKfiiiSC_SC_iiiii,"ax",@progbits
	.align	128
        .global         _ZN4vllm25paged_attention_v1_kernelIfhLi120ELi32ELi128ELNS_18Fp8KVCacheDataTypeE2ELb1EEEvPT_PKS2_PKT0_S8_ifPKiSA_iPKfiiiSC_SC_iiiii
        .type           _ZN4vllm25paged_attention_v1_kernelIfhLi120ELi32ELi128ELNS_18Fp8KVCacheDataTypeE2ELb1EEEvPT_PKS2_PKT0_S8_ifPKiSA_iPKfiiiSC_SC_iiiii,@function
        .size           _ZN4vllm25paged_attention_v1_kernelIfhLi120ELi32ELi128ELNS_18Fp8KVCacheDataTypeE2ELb1EEEvPT_PKS2_PKT0_S8_ifPKiSA_iPKfiiiSC_SC_iiiii,(.L_x_28146 - _ZN4vllm25paged_attention_v1_kernelIfhLi120ELi32ELi128ELNS_18Fp8KVCacheDataTypeE2ELb1EEEvPT_PKS2_PKT0_S8_ifPKiSA_iPKfiiiSC_SC_iiiii)
        .other          _ZN4vllm25paged_attention_v1_kernelIfhLi120ELi32ELi128ELNS_18Fp8KVCacheDataTypeE2ELb1EEEvPT_PKS2_PKT0_S8_ifPKiSA_iPKfiiiSC_SC_iiiii,@"STO_CUDA_ENTRY STV_DEFAULT"
_ZN4vllm25paged_attention_v1_kernelIfhLi120ELi32ELi128ELNS_18Fp8KVCacheDataTypeE2ELb1EEEvPT_PKS2_PKT0_S8_ifPKiSA_iPKfiiiSC_SC_iiiii:
.text._ZN4vllm25paged_attention_v1_kernelIfhLi120ELi32ELi128ELNS_18Fp8KVCacheDataTypeE2ELb1EEEvPT_PKS2_PKT0_S8_ifPKiSA_iPKfiiiSC_SC_iiiii:
        /* <DEDUP_REMOVED lines=39> */
[----:B--2---:R-:W-:-:S04]  /*0270*/  SHF.R.S32.HI R4, RZ, 0x1f, R45 ;  /* 0x0000001fff047819 */ /* 0x004fc8000001142d */
[----:B------:R-:W-:Y:S01]  /*0280*/  LEA.HI R4, R4, R45, RZ, 0x5 ;  /* 0x0000002d04047211 */ /* 0x000fe200078f28ff */
[----:B------:R-:W-:Y:S01]  /*0290*/  @P0 VIADD R9, R9, 0x1 ;  /* 0x0000000109090836 */ /* 0x000fe20000000000 */
[----:B---3--:R-:W-:Y:S02]  /*02a0*/  ISETP.GT.AND P0, PT, R3, -0x1, PT ;  /* 0xffffffff0300780c */ /* 0x008fe40003f04270 */
[----:B------:R-:W-:Y:S02]  /*02b0*/  LOP3.LUT R10, R4, 0xffffffe0, RZ, 0xc0, !PT ;  /* 0xffffffe0040a7812 */ /* 0x000fe400078ec0ff */
[----:B------:R-:W-:Y:S02]  /*02c0*/  MOV R7, R9 ;  /* 0x0000000900077202 */ /* 0x000fe40000000f00 */
[----:B------:R-:W-:Y:S01]  /*02d0*/  LOP3.LUT R9, R5, 0xffffffe0, RZ, 0xc0, !PT ;  /* 0xffffffe005097812 */ /* 0x000fe200078ec0ff */
[----:B------:R-:W-:Y:S01]  /*02e0*/  IMAD.IADD R43, R45, 0x1, -R10 ;  /* 0x000000012d2b7824 */ /* 0x000fe200078e0a0a */
[----:B------:R-:W-:Y:S01]  /*02f0*/  SHF.R.S32.HI R44, RZ, 0x5, R4 ;  /* 0x00000005ff2c7819 */ /* 0x000fe20000011404 */
[----:B------:R-:W-:Y:S01]  /*0300*/  @!P2 IMAD.MOV R7, RZ, RZ, -R7 ;  /* 0x000000ffff07a224 */ /* 0x000fe200078e0a07 */
[----:B------:R-:W-:-:S02]  /*0310*/  VIMNMX R8, R2, R9, PT ;  /* 0x0000000902087248 */ /* 0x000fc40003fe0100 */
[----:B------:R-:W-:Y:S02]  /*0320*/  @!P1 LOP3.LUT R7, RZ, R12, RZ, 0x33, !PT ;  /* 0x0000000cff079212 */ /* 0x000fe400078e33ff */
[----:B------:R-:W-:Y:S02]  /*0330*/  MOV R2, R6 ;  /* 0x0000000600027202 */ /* 0x000fe40000000f00 */
[----:B------:R-:W-:Y:S01]  /*0340*/  SHF.R.S32.HI R9, RZ, 0x5, R5 ;  /* 0x00000005ff097819 */ /* 0x000fe20000011405 */
        /* <DEDUP_REMOVED lines=56> */
.L_x_6173:
[----:B------:R-:W-:Y:S02]  /*06d0*/  ULDC UR4, c[0x0][0x278] ;  /* 0x00009e0000047ab9 */ /* 0x000fe40000000800 */
[----:B------:R-:W-:-:S06]  /*06e0*/  UIMAD UR4, UR40, UR4, UR39 ;  /* 0x00000004280472a4 */ /* 0x000fcc000f8e0227 */
[----:B------:R-:W-:-:S07]  /*06f0*/  IMAD R10, R3, UR4, RZ ;  /* 0x00000004030a7c24 */ /* 0x000fce000f8e02ff */
.L_x_6174:
        /* <DEDUP_REMOVED lines=25> */
.L_x_6178:
        /* <DEDUP_REMOVED lines=37> */
.L_x_6176:
[----:B------:R-:W-:Y:S05]  /*0ae0*/  BSYNC B7 ;  /* 0x0000000000077941 */ /* 0x000fea0003800000 */
.L_x_6175:
        /* <DEDUP_REMOVED lines=13> */
.L_x_6219:
        /* <DEDUP_REMOVED lines=40> */
.L_x_6184:
        /* <DEDUP_REMOVED lines=11> */
.L_x_6183:
[----:B------:R-:W-:Y:S05]  /*0ef0*/  BSYNC B1 ;  /* 0x0000000000017941 */ /* 0x000fea0003800000 */
.L_x_6182:
        /* <DEDUP_REMOVED lines=14> */
.L_x_6187:
        /* <DEDUP_REMOVED lines=100> */
.L_x_6186:
[----:B------:R-:W-:Y:S05]  /*1620*/  BSYNC B1 ;  /* 0x0000000000017941 */ /* 0x000fea0003800000 */
.L_x_6185:
        /* <DEDUP_REMOVED lines=55> */
.L_x_6189:
[----:B------:R-:W-:Y:S05]  /*19a0*/  BSYNC B1 ;  /* 0x0000000000017941 */ /* 0x000fea0003800000 */
.L_x_6188:
        /* <DEDUP_REMOVED lines=26> */
.L_x_6181:
[----:B------:R-:W-:Y:S05]  /*1b50*/  BSYNC B0 ;  /* 0x0000000000007941 */ /* 0x000fea0003800000 */
.L_x_6180:
        /* <DEDUP_REMOVED lines=48> */
.L_x_6194:
        /* <DEDUP_REMOVED lines=8> */
.L_x_6193:
[----:B------:R-:W-:Y:S05]  /*1ee0*/  BSYNC B1 ;  /* 0x0000000000017941 */ /* 0x000fea0003800000 */
.L_x_6192:
        /* <DEDUP_REMOVED lines=14> */
.L_x_6197:
        /* <DEDUP_REMOVED lines=52> */
.L_x_6196:
[----:B------:R-:W-:Y:S05]  /*2310*/  BSYNC B1 ;  /* 0x0000000000017941 */ /* 0x000fea0003800000 */
.L_x_6195:
        /* <DEDUP_REMOVED lines=31> */
.L_x_6199:
[----:B------:R-:W-:Y:S05]  /*2510*/  BSYNC B1 ;  /* 0x0000000000017941 */ /* 0x000fea0003800000 */
.L_x_6198:
        /* <DEDUP_REMOVED lines=14> */
.L_x_6191:
[----:B------:R-:W-:Y:S05]  /*2600*/  BSYNC B0 ;  /* 0x0000000000007941 */ /* 0x000fea0003800000 */
.L_x_6190:
[----:B------:R-:W-:Y:S06]  /*2610*/  BAR.SYNC.DEFER_BLOCKING 0x0 ;  /* 0x0000000000007b1d */ /* 0x000fec0000010000 */
[----:B------:R-:W-:Y:S04]  /*2620*/  BSSY B6, `(.L_x_6200) ;  /* 0x000003b000067945 */ /* 0x000fe80003800000 */
[----:B------:R-:W-:Y:S05]  /*2630*/  @P1 BRA `(.L_x_6201) ;  /* 0x0000000000e41947 */ /* 0x000fea0003800000 */
[----:B------:R-:W0:Y:S01]  /*2640*/  LDC R15, c[0x0][0x280] ;  /* 0x0000a000ff0f7b82 */ /* 0x000e220000000800 */
[----:B------:R-:W2:Y:S01]  /*2650*/  I2F.RP R8, R6 ;  /* 0x0000000600087306 */ /* 0x000ea20000209400 */
[----:B------:R-:W-:Y:S02]  /*2660*/  ULDC UR4, c[0x0][0x27c] ;  /* 0x00009f0000047ab9 */ /* 0x000fe40000000800 */
[----:B------:R-:W-:-:S04]  /*2670*/  IADD3 R7, R7, -UR4, RZ ;  /* 0x8000000407077c10 */ /* 0x000fc8000fffe0ff */
[----:B------:R-:W3:Y:S01]  /*2680*/  LDC R14, c[0x0][0x284] ;  /* 0x0000a100ff0e7b82 */ /* 0x000ee20000000800 */
[----:B--2---:R-:W1:Y:S01]  /*2690*/  MUFU.RCP R8, R8 ;  /* 0x0000000800087308 */ /* 0x004e620000001000 */
[----:B0-----:R-:W-:Y:S02]  /*26a0*/  IABS R0, R15 ;  /* 0x0000000f00007213 */ /* 0x001fe40000000000 */
[----:B------:R-:W-:-:S05]  /*26b0*/  ISETP.NE.AND P1, PT, R15, RZ, PT ;  /* 0x000000ff0f00720c */ /* 0x000fca0003f25270 */
[----:B------:R-:W0:Y:S01]  /*26c0*/  I2F.RP R12, R0 ;  /* 0x00000000000c7306 */ /* 0x000e220000209400 */
[----:B---3--:R-:W-:Y:S01]  /*26d0*/  ISETP.NE.AND P2, PT, R14, RZ, PT ;  /* 0x000000ff0e00720c */ /* 0x008fe20003f45270 */
[----:B-1----:R-:W-:Y:S01]  /*26e0*/  VIADD R2, R8, 0xffffffe ;  /* 0x0ffffffe08027836 */ /* 0x002fe20000000000 */
[----:B------:R-:W-:-:S05]  /*26f0*/  IABS R16, R14 ;  /* 0x0000000e00107213 */ /* 0x000fca0000000000 */
[----:B------:R1:W2:Y:S08]  /*2700*/  F2I.FTZ.U32.TRUNC.NTZ R3, R2 ;  /* 0x0000000200037305 */ /* 0x0002b0000021f000 */
[----:B0-----:R-:W0:Y:S01]  /*2710*/  MUFU.RCP R12, R12 ;  /* 0x0000000c000c7308 */ /* 0x001e220000001000 */
[----:B-1----:R-:W-:Y:S02]  /*2720*/  IMAD.MOV.U32 R2, RZ, RZ, RZ ;  /* 0x000000ffff027224 */ /* 0x002fe400078e00ff */
[----:B--2---:R-:W-:-:S04]  /*2730*/  IMAD.MOV R11, RZ, RZ, -R3 ;  /* 0x000000ffff0b7224 */ /* 0x004fc800078e0a03 */
[----:B------:R-:W-:Y:S01]  /*2740*/  IMAD R11, R11, R6, RZ ;  /* 0x000000060b0b7224 */ /* 0x000fe200078e02ff */
[----:B0-----:R-:W-:-:S03]  /*2750*/  IADD3 R4, R12, 0xffffffe, RZ ;  /* 0x0ffffffe0c047810 */ /* 0x001fc60007ffe0ff */
[----:B------:R-:W-:Y:S01]  /*2760*/  IMAD.HI.U32 R12, R3, R11, R2 ;  /* 0x0000000b030c7227 */ /* 0x000fe200078e0002 */
[----:B------:R0:W1:Y:S03]  /*2770*/  F2I.FTZ.U32.TRUNC.NTZ R5, R4 ;  /* 0x0000000400057305 */ /* 0x000066000021f000 */
[----:B------:R-:W-:Y:S01]  /*2780*/  IMAD.MOV.U32 R2, RZ, RZ, R44 ;  /* 0x000000ffff027224 */ /* 0x000fe200078e002c */
[----:B0-----:R-:W-:Y:S01]  /*2790*/  HFMA2.MMA R4, -RZ, RZ, 0, 0 ;  /* 0x00000000ff047435 */ /* 0x001fe200000001ff */
[----:B-1----:R-:W-:-:S05]  /*27a0*/  IADD3 R13, RZ, -R5, RZ ;  /* 0x80000005ff0d7210 */ /* 0x002fca0007ffe0ff */
[----:B------:R-:W-:-:S04]  /*27b0*/  IMAD R3, R13, R0, RZ ;  /* 0x000000000d037224 */ /* 0x000fc800078e02ff */
[----:B------:R-:W-:-:S07]  /*27c0*/  IMAD.HI.U32 R18, R5, R3, R4 ;  /* 0x0000000305127227 */ /* 0x000fce00078e0004 */
.L_x_6203:
        /* <DEDUP_REMOVED lines=32> */
.L_x_6201:
[----:B------:R-:W-:Y:S05]  /*29d0*/  BSYNC B6 ;  /* 0x0000000000067941 */ /* 0x000fea0003800000 */
.L_x_6200:
[----:B------:R-:W-:-:S03]  /*29e0*/  UMOV UR4, 0xffffffff ;  /* 0xffffffff00047882 */ /* 0x000fc60000000000 */
[----:B------:R-:W-:Y:S05]  /*29f0*/  BRA.DIV UR4, `(.L_x_6204) ;  /* 0x0000002a049c7947 */ /* 0x000fea000b800000 */
[----:B------:R-:W-:Y:S01]  /*2a00*/  HFMA2.MMA R26, -RZ, RZ, 0, 0 ;  /* 0x00000000ff1a7435 */ /* 0x000fe200000001ff */
[----:B------:R-:W-:Y:S01]  /*2a10*/  CS2R R40, SRZ ;  /* 0x0000000000287805 */ /* 0x000fe2000001ff00 */
[----:B------:R-:W-:Y:S01]  /*2a20*/  HFMA2.MMA R14, -RZ, RZ, 0, 0 ;  /* 0x00000000ff0e7435 */ /* 0x000fe200000001ff */
[----:B------:R-:W-:Y:S02]  /*2a30*/  CS2R R24, SRZ ;  /* 0x0000000000187805 */ /* 0x000fe4000001ff00 */
[----:B------:R-:W-:Y:S02]  /*2a40*/  CS2R R28, SRZ ;  /* 0x00000000001c7805 */ /* 0x000fe4000001ff00 */
[----:B-1----:R-:W-:Y:S01]  /*2a50*/  MOV R2, RZ ;  /* 0x000000ff00027202 */ /* 0x002fe20000000f00 */
[----:B------:R-:W-:Y:S01]  /*2a60*/  HFMA2.MMA R6, -RZ, RZ, 0, 0 ;  /* 0x00000000ff067435 */ /* 0x000fe200000001ff */
[----:B------:R-:W-:Y:S01]  /*2a70*/  FADD.FTZ R41, RZ, R41 ;  /* 0x00000029ff297221 */ /* 0x000fe20000010000 */
[----:B------:R-:W-:Y:S01]  /*2a80*/  FADD.FTZ R40, RZ, R40 ;  /* 0x00000028ff287221 */ /* 0x000fe20000010000 */
[----:B------:R-:W-:Y:S01]  /*2a90*/  FADD.FTZ R25, RZ, R25 ;  /* 0x00000019ff197221 */ /* 0x000fe20000010000 */
[----:B------:R-:W-:Y:S01]  /*2aa0*/  FADD.FTZ R26, RZ, R26 ;  /* 0x0000001aff1a7221 */ /* 0x000fe20000010000 */
[----:B------:R-:W-:Y:S01]  /*2ab0*/  FADD.FTZ R2, RZ, R2 ;  /* 0x00000002ff027221 */ /* 0x000fe20000010000 */
[----:B------:R-:W-:Y:S01]  /*2ac0*/  FADD.FTZ R18, RZ, R14 ;  /* 0x0000000eff127221 */ /* 0x000fe20000010000 */
[----:B------:R-:W1:Y:S01]  /*2ad0*/  SHFL.BFLY PT, R34, R41, 0x2, 0x1f ;  /* 0x0c401f0029227f89 */ /* 0x000e6200000e0000 */
[----:B------:R-:W-:Y:S01]  /*2ae0*/  FADD.FTZ R28, RZ, R28 ;  /* 0x0000001cff1c7221 */ /* 0x000fe20000010000 */
[----:B------:R-:W-:Y:S01]  /*2af0*/  FADD.FTZ R24, RZ, R24 ;  /* 0x00000018ff187221 */ /* 0x000fe20000010000 */
[----:B------:R-:W-:Y:S01]  /*2b00*/  FADD.FTZ R6, RZ, R6 ;  /* 0x00000006ff067221 */ /* 0x000fe20000010000 */
[----:B------:R-:W2:Y:S01]  /*2b10*/  SHFL.BFLY PT, R27, R26, 0x2, 0x1f ;  /* 0x0c401f001a1b7f89 */ /* 0x000ea200000e0000 */
[----:B0-----:R-:W-:Y:S01]  /*2b20*/  IMAD.MOV.U32 R0, RZ, RZ, RZ ;  /* 0x000000ffff007224 */ /* 0x001fe200078e00ff */
[----:B------:R-:W-:Y:S01]  /*2b30*/  MOV R10, RZ ;  /* 0x000000ff000a7202 */ /* 0x000fe20000000f00 */
[----:B------:R-:W-:Y:S01]  /*2b40*/  FADD.FTZ R29, RZ, R29 ;  /* 0x0000001dff1d7221 */ /* 0x000fe20000010000 */
[----:B------:R-:W0:Y:S01]  /*2b50*/  SHFL.BFLY PT, R14, R18, 0x2, 0x1f ;  /* 0x0c401f00120e7f89 */ /* 0x000e2200000e0000 */
[----:B------:R-:W-:Y:S01]  /*2b60*/  FADD.FTZ R0, RZ, R0 ;  /* 0x00000000ff007221 */ /* 0x000fe20000010000 */
[----:B------:R-:W-:-:S02]  /*2b70*/  IMAD.MOV.U32 R21, RZ, RZ, RZ ;  /* 0x000000ffff157224 */ /* 0x000fc400078e00ff */
[----:B------:R-:W-:Y:S01]  /*2b80*/  FADD.FTZ R10, RZ, R10 ;  /* 0x0000000aff0a7221 */ /* 0x000fe20000010000 */
[----:B------:R-:W3:Y:S01]  /*2b90*/  SHFL.BFLY PT, R30, R25, 0x2, 0x1f ;  /* 0x0c401f00191e7f89 */ /* 0x000ee200000e0000 */
[----:B------:R-:W-:Y:S01]  /*2ba0*/  CS2R R38, SRZ ;  /* 0x0000000000267805 */ /* 0x000fe2000001ff00 */
[----:B------:R-:W-:Y:S01]  /*2bb0*/  FADD.FTZ R21, RZ, R21 ;  /* 0x00000015ff157221 */ /* 0x000fe20000010000 */
[----:B------:R-:W-:Y:S01]  /*2bc0*/  IMAD.MOV.U32 R4, RZ, RZ, RZ ;  /* 0x000000ffff047224 */ /* 0x000fe200078e00ff */
[----:B------:R-:W4:Y:S01]  /*2bd0*/  SHFL.BFLY PT, R3, R2, 0x2, 0x1f ;  /* 0x0c401f0002037f89 */ /* 0x000f2200000e0000 */
[----:B------:R-:W-:Y:S02]  /*2be0*/  IMAD.MOV.U32 R8, RZ, RZ, RZ ;  /* 0x000000ffff087224 */ /* 0x000fe400078e00ff */
[----:B------:R-:W-:Y:S01]  /*2bf0*/  IMAD.MOV.U32 R16, RZ, RZ, RZ ;  /* 0x000000ffff107224 */ /* 0x000fe200078e00ff */
[----:B------:R-:W5:Y:S01]  /*2c00*/  SHFL.BFLY PT, R33, R28, 0x2, 0x1f ;  /* 0x0c401f001c217f89 */ /* 0x000f6200000e0000 */
[----:B------:R-:W-:Y:S01]  /*2c10*/  FADD.FTZ R4, RZ, R4 ;  /* 0x00000004ff047221 */ /* 0x000fe20000010000 */
[----:B------:R-:W-:Y:S01]  /*2c20*/  FADD.FTZ R8, RZ, R8 ;  /* 0x00000008ff087221 */ /* 0x000fe20000010000 */
[----:B------:R-:W-:Y:S01]  /*2c30*/  FADD.FTZ R16, RZ, R16 ;  /* 0x00000010ff107221 */ /* 0x000fe20000010000 */
[----:B-1----:R-:W-:Y:S01]  /*2c40*/  FADD.FTZ R41, R41, R34 ;  /* 0x0000002229297221 */ /* 0x002fe20000010000 */
[----:B------:R-:W-:Y:S01]  /*2c50*/  CS2R R34, SRZ ;  /* 0x0000000000227805 */ /* 0x000fe2000001ff00 */
[----:B------:R-:W1:Y:S01]  /*2c60*/  SHFL.BFLY PT, R31, R24, 0x2, 0x1f ;  /* 0x0c401f00181f7f89 */ /* 0x000e6200000e0000 */
[----:B------:R-:W-:Y:S01]  /*2c70*/  FADD.FTZ R39, RZ, R39 ;  /* 0x00000027ff277221 */ /* 0x000fe20000010000 */
[----:B--2---:R-:W-:Y:S01]  /*2c80*/  FADD.FTZ R26, R26, R27 ;  /* 0x0000001b1a1a7221 */ /* 0x004fe20000010000 */
[----:B------:R-:W-:Y:S01]  /*2c90*/  MOV R27, RZ ;  /* 0x000000ff001b7202 */ /* 0x000fe20000000f00 */
[----:B------:R-:W2:Y:S01]  /*2ca0*/  SHFL.BFLY PT, R7, R6, 0x2, 0x1f ;  /* 0x0c401f0006077f89 */ /* 0x000ea200000e0000 */
[----:B------:R-:W-:Y:S01]  /*2cb0*/  FADD.FTZ R34, RZ, R34 ;  /* 0x00000022ff227221 */ /* 0x000fe20000010000 */
[----:B0-----:R-:W-:Y:S01]  /*2cc0*/  FADD.FTZ R18, R18, R14 ;  /* 0x0000000e12127221 */ /* 0x001fe20000010000 */
[----:B------:R-:W-:Y:S01]  /*2cd0*/  HFMA2.MMA R14, -RZ, RZ, 0, 0 ;  /* 0x00000000ff0e7435 */ /* 0x000fe200000001ff */
[----:B------:R-:W-:Y:S01]  /*2ce0*/  FADD.FTZ R27, RZ, R27 ;  /* 0x0000001bff1b7221 */ /* 0x000fe20000010000 */
[----:B------:R-:W0:Y:S01]  /*2cf0*/  SHFL.BFLY PT, R23, R0, 0x2, 0x1f ;  /* 0x0c401f0000177f89 */ /* 0x000e2200000e0000 */
[----:B---3--:R-:W-:Y:S01]  /*2d00*/  FADD.FTZ R25, R25, R30 ;  /* 0x0000001e19197221 */ /* 0x008fe20000010000 */
[----:B------:R-:W-:Y:S01]  /*2d10*/  FADD.FTZ R35, RZ, R35 ;  /* 0x00000023ff237221 */ /* 0x000fe20000010000 */
[----:B------:R-:W-:Y:S01]  /*2d20*/  IMAD.MOV.U32 R37, RZ, RZ, RZ ;  /* 0x000000ffff257224 */ /* 0x000fe200078e00ff */
[----:B------:R-:W3:Y:S01]  /*2d30*/  SHFL.BFLY PT, R30, R27, 0x2, 0x1f ;  /* 0x0c401f001b1e7f89 */ /* 0x000ee200000e0000 */
[----:B----4-:R-:W-:Y:S01]  /*2d40*/  FADD.FTZ R2, R2, R3 ;  /* 0x0000000302027221 */ /* 0x010fe20000010000 */
[----:B------:R-:W-:Y:S01]  /*2d50*/  FADD.FTZ R38, RZ, R38 ;  /* 0x00000026ff267221 */ /* 0x000fe20000010000 */
[----:B------:R-:W-:Y:S01]  /*2d60*/  FADD.FTZ R37, RZ, R37 ;  /* 0x00000025ff257221 */ /* 0x000fe20000010000 */
[----:B------:R-:W-:Y:S01]  /*2d70*/  FADD.FTZ R36, RZ, R14 ;  /* 0x0000000eff247221 */ /* 0x000fe20000010000 */
[----:B-----5:R-:W-:Y:S01]  /*2d80*/  FADD.FTZ R28, R28, R33 ;  /* 0x000000211c1c7221 */ /* 0x020fe20000010000 */
[----:B------:R-:W4:Y:S04]  /*2d90*/  SHFL.BFLY PT, R3, R34, 0x2, 0x1f ;  /* 0x0c401f0022037f89 */ /* 0x000f2800000e0000 */
[----:B------:R-:W5:Y:S01]  /*2da0*/  SHFL.BFLY PT, R14, R40, 0x2, 0x1f ;  /* 0x0c401f00280e7f89 */ /* 0x000f6200000e0000 */
[----:B-1----:R-:W-:Y:S01]  /*2db0*/  FADD.FTZ R24, R24, R31 ;  /* 0x0000001f18187221 */ /* 0x002fe20000010000 */
[----:B------:R-:W-:-:S02]  /*2dc0*/  IMAD.MOV.U32 R31, RZ, RZ, RZ ;  /* 0x000000ffff1f7224 */ /* 0x000fc400078e00ff */
[----:B------:R-:W1:Y:S01]  /*2dd0*/  SHFL.BFLY PT, R49, R28, 0x1, 0x1f ;  /* 0x0c201f001c317f89 */ /* 0x000e6200000e0000 */
[----:B--2---:R-:W-:Y:S01]  /*2de0*/  FADD.FTZ R6, R6, R7 ;  /* 0x0000000706067221 */ /* 0x004fe20000010000 */
[----:B------:R-:W-:Y:S02]  /*2df0*/  FADD.FTZ R31, RZ, R31 ;  /* 0x0000001fff1f7221 */ /* 0x000fe40000010000 */
[----:B------:R-:W2:Y:S01]  /*2e00*/  SHFL.BFLY PT, R32, R29, 0x2, 0x1f ;  /* 0x0c401f001d207f89 */ /* 0x000ea200000e0000 */
[----:B0-----:R-:W-:Y:S01]  /*2e10*/  FADD.FTZ R0, R0, R23 ;  /* 0x0000001700007221 */ /* 0x001fe20000010000 */
[----:B------:R-:W-:Y:S02]  /*2e20*/  IMAD.MOV.U32 R23, RZ, RZ, RZ ;  /* 0x000000ffff177224 */ /* 0x000fe400078e00ff */
[----:B------:R-:W0:Y:S01]  /*2e30*/  SHFL.BFLY PT, R17, R10, 0x2, 0x1f ;  /* 0x0c401f000a117f89 */ /* 0x000e2200000e0000 */
[----:B---3--:R-:W-:Y:S01]  /*2e40*/  FADD.FTZ R27, R27, R30 ;  /* 0x0000001e1b1b7221 */ /* 0x008fe20000010000 */
[----:B------:R-:W-:-:S02]  /*2e50*/  FADD.FTZ R23, RZ, R23 ;  /* 0x00000017ff177221 */ /* 0x000fc40000010000 */
[----:B------:R-:W3:Y:S04]  /*2e60*/  SHFL.BFLY PT, R20, R21, 0x2, 0x1f ;  /* 0x0c401f0015147f89 */ /* 0x000ee800000e0000 */
[----:B------:R-:W3:Y:S01]  /*2e70*/  SHFL.BFLY PT, R7, R35, 0x2, 0x1f ;  /* 0x0c401f0023077f89 */ /* 0x000ee200000e0000 */
[----:B----4-:R-:W-:-:S03]  /*2e80*/  FADD.FTZ R34, R34, R3 ;  /* 0x0000000322227221 */ /* 0x010fc60000010000 */
[----:B------:R-:W4:Y:S01]  /*2e90*/  SHFL.BFLY PT, R5, R4, 0x2, 0x1f ;  /* 0x0c401f0004057f89 */ /* 0x000f2200000e0000 */
[----:B-----5:R-:W-:Y:S01]  /*2ea0*/  FADD.FTZ R40, R40, R14 ;  /* 0x0000000e28287221 */ /* 0x020fe20000010000 */
[----:B------:R-:W-:Y:S02]  /*2eb0*/  IMAD.MOV.U32 R14, RZ, RZ, RZ ;  /* 0x000000ffff0e7224 */ /* 0x000fe400078e00ff */
[----:B------:R-:W5:Y:S01]  /*2ec0*/  SHFL.BFLY PT, R9, R8, 0x2, 0x1f ;  /* 0x0c401f0008097f89 */ /* 0x000f6200000e0000 */
[----:B-1----:R-:W-:Y:S01]  /*2ed0*/  FADD.FTZ R28, R28, R49 ;  /* 0x000000311c1c7221 */ /* 0x002fe20000010000 */
[----:B------:R-:W-:Y:S02]  /*2ee0*/  FADD.FTZ R49, RZ, R14 ;  /* 0x0000000eff317221 */ /* 0x000fe40000010000 */
[----:B------:R-:W1:Y:S01]  /*2ef0*/  SHFL.BFLY PT, R19, R16, 0x2, 0x1f ;  /* 0x0c401f0010137f89 */ /* 0x000e6200000e0000 */
[----:B--2---:R-:W-:Y:S01]  /*2f00*/  FADD.FTZ R29, R29, R32 ;  /* 0x000000201d1d7221 */ /* 0x004fe20000010000 */
[----:B------:R-:W-:-:S02]  /*2f10*/  CS2R R32, SRZ ;  /* 0x0000000000207805 */ /* 0x000fc4000001ff00 */
[----:B------:R-:W2:Y:S01]  /*2f20*/  SHFL.BFLY PT, R48, R31, 0x2, 0x1f ;  /* 0x0c401f001f307f89 */ /* 0x000ea200000e0000 */
[----:B0-----:R-:W-:Y:S01]  /*2f30*/  FADD.FTZ R10, R10, R17 ;  /* 0x000000110a0a7221 */ /* 0x001fe20000010000 */
[----:B------:R-:W-:Y:S02]  /*2f40*/  MOV R17, RZ ;  /* 0x000000ff00117202 */ /* 0x000fe40000000f00 */
[----:B------:R-:W0:Y:S01]  /*2f50*/  SHFL.BFLY PT, R30, R39, 0x2, 0x1f ;  /* 0x0c401f00271e7f89 */ /* 0x000e2200000e0000 */
[----:B---3--:R-:W-:Y:S01]  /*2f60*/  FADD.FTZ R21, R21, R20 ;  /* 0x0000001415157221 */ /* 0x008fe20000010000 */
[----:B------:R-:W-:Y:S01]  /*2f70*/  FADD.FTZ R33, RZ, R33 ;  /* 0x00000021ff217221 */ /* 0x000fe20000010000 */
[----:B------:R-:W-:Y:S01]  /*2f80*/  FADD.FTZ R17, RZ, R17 ;  /* 0x00000011ff117221 */ /* 0x000fe20000010000 */
[----:B------:R-:W3:Y:S01]  /*2f90*/  SHFL.BFLY PT, R3, R2, 0x1, 0x1f ;  /* 0x0c201f0002037f89 */ /* 0x000ee200000e0000 */
[----:B------:R-:W-:Y:S01]  /*2fa0*/  FADD.FTZ R35, R35, R7 ;  /* 0x0000000723237221 */ /* 0x000fe20000010000 */
[----:B------:R-:W-:-:S02]  /*2fb0*/  FADD.FTZ R32, RZ, R32 ;  /* 0x00000020ff207221 */ /* 0x000fc40000010000 */
[----:B------:R-:W3:Y:S01]  /*2fc0*/  SHFL.BFLY PT, R14, R49, 0x2, 0x1f ;  /* 0x0c401f00310e7f89 */ /* 0x000ee200000e0000 */
[----:B----4-:R-:W-:-:S03]  /*2fd0*/  FADD.FTZ R4, R4, R5 ;  /* 0x0000000504047221 */ /* 0x010fc60000010000 */
[----:B------:R-:W4:Y:S01]  /*2fe0*/  SHFL.BFLY PT, R7, R6, 0x1, 0x1f ;  /* 0x0c201f0006077f89 */ /* 0x000f2200000e0000 */
[----:B-----5:R-:W-:-:S03]  /*2ff0*/  FADD.FTZ R8, R8, R9 ;  /* 0x0000000908087221 */ /* 0x020fc60000010000 */
[----:B------:R-:W5:Y:S01]  /*3000*/  SHFL.BFLY PT, R52, R23, 0x2, 0x1f ;  /* 0x0c401f0017347f89 */ /* 0x000f6200000e0000 */
[----:B-1----:R-:W-:-:S03]  /*3010*/  FADD.FTZ R16, R16, R19 ;  /* 0x0000001310107221 */ /* 0x002fc60000010000 */
[----:B------:R-:W1:Y:S01]  /*3020*/  SHFL.BFLY PT, R20, R21, 0x1, 0x1f ;  /* 0x0c201f0015147f89 */ /* 0x000e6200000e0000 */
[----:B--2---:R-:W-:Y:S01]  /*3030*/  FADD.FTZ R31, R31, R48 ;  /* 0x000000301f1f7221 */ /* 0x004fe20000010000 */
[----:B0-----:R-:W-:Y:S02]  /*3040*/  FADD.FTZ R39, R39, R30 ;  /* 0x0000001e27277221 */ /* 0x001fe40000010000 */
[----:B------:R-:W0:Y:S01]  /*3050*/  SHFL.BFLY PT, R5, R33, 0x2, 0x1f ;  /* 0x0c401f0021057f89 */ /* 0x000e2200000e0000 */
[----:B---3--:R-:W-:-:S03]  /*3060*/  FADD.FTZ R2, R2, R3 ;  /* 0x0000000302027221 */ /* 0x008fc60000010000 */
[----:B------:R-:W2:Y:S01]  /*3070*/  SHFL.BFLY PT, R19, R36, 0x2, 0x1f ;  /* 0x0c401f0024137f89 */ /* 0x000ea200000e0000 */
[----:B------:R-:W-:-:S03]  /*3080*/  FADD.FTZ R49, R49, R14 ;  /* 0x0000000e31317221 */ /* 0x000fc60000010000 */
[----:B------:R-:W3:Y:S01]  /*3090*/  SHFL.BFLY PT, R42, R37, 0x2, 0x1f ;  /* 0x0c401f00252a7f89 */ /* 0x000ee200000e0000 */
[----:B------:R-:W-:Y:S01]  /*30a0*/  HFMA2.MMA R14, -RZ, RZ, 0, 0 ;  /* 0x00000000ff0e7435 */ /* 0x000fe200000001ff */
[----:B----4-:R-:W-:Y:S02]  /*30b0*/  FADD.FTZ R6, R6, R7 ;  /* 0x0000000706067221 */ /* 0x010fe40000010000 */
[----:B------:R-:W4:Y:S01]  /*30c0*/  SHFL.BFLY PT, R9, R38, 0x2, 0x1f ;  /* 0x0c401f0026097f89 */ /* 0x000f2200000e0000 */
[----:B-----5:R-:W-:-:S03]  /*30d0*/  FADD.FTZ R23, R23, R52 ;  /* 0x0000003417177221 */ /* 0x020fc60000010000 */
[----:B------:R-:W5:Y:S03]  /*30e0*/  SHFL.BFLY PT, R22, R26, 0x1, 0x1f ;  /* 0x0c201f001a167f89 */ /* 0x000f6600000e0000 */
[----:B------:R-:W-:Y:S01]  /*30f0*/  FADD.FTZ R7, RZ, R14 ;  /* 0x0000000eff077221 */ /* 0x000fe20000010000 */
[----:B------:R-:W5:Y:S01]  /*3100*/  SHFL.BFLY PT, R48, R17, 0x2, 0x1f ;  /* 0x0c401f0011307f89 */ /* 0x000f6200000e0000 */
[----:B-1----:R-:W-:-:S03]  /*3110*/  FADD.FTZ R20, R21, R20 ;  /* 0x0000001415147221 */ /* 0x002fc60000010000 */
[----:B------:R-:W1:Y:S01]  /*3120*/  SHFL.BFLY PT, R30, R25, 0x1, 0x1f ;  /* 0x0c201f00191e7f89 */ /* 0x000e6200000e0000 */
[----:B0-----:R-:W-:-:S03]  /*3130*/  FADD.FTZ R33, R33, R5 ;  /* 0x0000000521217221 */ /* 0x001fc60000010000 */
[----:B------:R-:W0:Y:S01]  /*3140*/  SHFL.BFLY PT, R3, R34, 0x1, 0x1f ;  /* 0x0c201f0022037f89 */ /* 0x000e2200000e0000 */
[----:B--2---:R-:W-:-:S03]  /*3150*/  FADD.FTZ R36, R36, R19 ;  /* 0x0000001324247221 */ /* 0x004fc60000010000 */
[----:B------:R-:W2:Y:S01]  /*3160*/  SHFL.BFLY PT, R50, R29, 0x1, 0x1f ;  /* 0x0c201f001d327f89 */ /* 0x000ea200000e0000 */
[----:B---3--:R-:W-:-:S03]  /*3170*/  FADD.FTZ R37, R37, R42 ;  /* 0x0000002a25257221 */ /* 0x008fc60000010000 */
[----:B------:R-:W3:Y:S01]  /*3180*/  SHFL.BFLY PT, R11, R32, 0x2, 0x1f ;  /* 0x0c401f00200b7f89 */ /* 0x000ee200000e0000 */
[----:B----4-:R-:W-:Y:S01]  /*3190*/  FADD.FTZ R38, R38, R9 ;  /* 0x0000000926267221 */ /* 0x010fe20000010000 */
[----:B-----5:R-:W-:Y:S02]  /*31a0*/  FADD.FTZ R22, R26, R22 ;  /* 0x000000161a167221 */ /* 0x020fe40000010000 */
[----:B------:R-:W4:Y:S01]  /*31b0*/  SHFL.BFLY PT, R21, R18, 0x1, 0x1f ;  /* 0x0c201f0012157f89 */ /* 0x000f2200000e0000 */
[----:B------:R-:W-:-:S03]  /*31c0*/  FADD.FTZ R48, R17, R48 ;  /* 0x0000003011307221 */ /* 0x000fc60000010000 */
        /* <DEDUP_REMOVED lines=8> */
[----:B------:R-:W3:Y:S04]  /*3250*/  SHFL.BFLY PT, R9, R8, 0x1, 0x1f ;  /* 0x0c201f0008097f89 */ /* 0x000ee800000e0000 */
[----:B------:R-:W3:Y:S01]  /*3260*/  SHFL.BFLY PT, R17, R10, 0x1, 0x1f ;  /* 0x0c201f000a117f89 */ /* 0x000ee200000e0000 */
[----:B----4-:R-:W-:-:S03]  /*3270*/  FADD.FTZ R18, R18, R21 ;  /* 0x0000001512127221 */ /* 0x010fc60000010000 */
[----:B------:R-:W4:Y:S01]  /*3280*/  SHFL.BFLY PT, R19, R16, 0x1, 0x1f ;  /* 0x0c201f0010137f89 */ /* 0x000f2200000e0000 */
[----:B-----5:R-:W-:-:S03]  /*3290*/  FADD.FTZ R24, R24, R47 ;  /* 0x0000002f18187221 */ /* 0x020fc60000010000 */
        /* <DEDUP_REMOVED lines=9> */
[----:B------:R-:W-:Y:S01]  /*3330*/  FADD.FTZ R10, R10, R17 ;  /* 0x000000110a0a7221 */ /* 0x000fe20000010000 */
[----:B----4-:R-:W-:Y:S02]  /*3340*/  FADD.FTZ R16, R16, R19 ;  /* 0x0000001310107221 */ /* 0x010fe40000010000 */
        /* <DEDUP_REMOVED lines=11> */
[----:B------:R-:W-:-:S03]  /*3400*/  IMAD.MOV.U32 R7, RZ, RZ, R35 ;  /* 0x000000ffff077224 */ /* 0x000fc600078e0023 */
[----:B------:R-:W3:Y:S01]  /*3410*/  SHFL.BFLY PT, R30, R39, 0x1, 0x1f ;  /* 0x0c201f00271e7f89 */ /* 0x000ee200000e0000 */
[----:B----4-:R-:W-:-:S03]  /*3420*/  FADD.FTZ R31, R31, R42 ;  /* 0x0000002a1f1f7221 */ /* 0x010fc60000010000 */
[----:B------:R-:W4:Y:S01]  /*3430*/  SHFL.BFLY PT, R19, R40, 0x1, 0x1f ;  /* 0x0c201f0028137f89 */ /* 0x000f2200000e0000 */
[----:B-----5:R-:W-:-:S03]  /*3440*/  FADD.FTZ R32, R32, R47 ;  /* 0x0000002f20207221 */ /* 0x020fc60000010000 */
[----:B------:R-:W5:Y:S01]  /*3450*/  SHFL.BFLY PT, R17, R48, 0x1, 0x1f ;  /* 0x0c201f0030117f89 */ /* 0x000f6200000e0000 */
[----:B-1----:R-:W-:-:S03]  /*3460*/  FADD.FTZ R33, R33, R46 ;  /* 0x0000002e21217221 */ /* 0x002fc60000010000 */
[----:B------:R1:W1:Y:S01]  /*3470*/  SHFL.BFLY PT, R14, R21, 0x1, 0x1f ;  /* 0x0c201f00150e7f89 */ /* 0x00026200000e0000 */
[----:B0-----:R-:W-:Y:S01]  /*3480*/  FADD.FTZ R5, R36, R5 ;  /* 0x0000000524057221 */ /* 0x001fe20000010000 */
[----:B--2---:R-:W-:Y:S01]  /*3490*/  FADD.FTZ R26, R37, R26 ;  /* 0x0000001a251a7221 */ /* 0x004fe20000010000 */
[----:B---3--:R-:W-:Y:S01]  /*34a0*/  FADD.FTZ R9, R38, R9 ;  /* 0x0000000926097221 */ /* 0x008fe20000010000 */
[----:B------:R-:W-:Y:S01]  /*34b0*/  FADD.FTZ R30, R39, R30 ;  /* 0x0000001e271e7221 */ /* 0x000fe20000010000 */
[----:B----4-:R-:W-:Y:S01]  /*34c0*/  FADD.FTZ R19, R40, R19 ;  /* 0x0000001328137221 */ /* 0x010fe20000010000 */
[----:B-----5:R-:W-:-:S07]  /*34d0*/  FADD.FTZ R17, R48, R17 ;  /* 0x0000001130117221 */ /* 0x020fce0000010000 */
.L_x_6310:
[----:B------:R-:W-:Y:S01]  /*34e0*/  LOP3.LUT P0, RZ, R43, 0x7, RZ, 0xc0, !PT ;  /* 0x000000072bff7812 */ /* 0x000fe2000780c0ff */
[----:B------:R-:W-:Y:S05]  /*34f0*/  WARPSYNC.ALL ;  /* 0x0000000000007948 */ /* 0x000fea0003800000 */
[----:B------:R-:W-:Y:S01]  /*3500*/  LOP3.LUT R11, R45, 0xffffffc0, RZ, 0xc0, !PT ;  /* 0xffffffc02d0b7812 */ /* 0x000fe200078ec0ff */
[----:B------:R-:W-:Y:S01]  /*3510*/  BAR.SYNC.DEFER_BLOCKING 0x0 ;  /* 0x0000000000007b1d */ /* 0x000fe20000010000 */
[----:B------:R-:W-:Y:S02]  /*3520*/  IMAD R44, R44, 0x78, RZ ;  /* 0x000000782c2c7824 */ /* 0x000fe400078e02ff */
[----:B------:R-:W-:Y:S01]  /*3530*/  ISETP.NE.OR P1, PT, R11, 0x40, P0 ;  /* 0x000000400b00780c */ /* 0x000fe20000725670 */
[----:B-1----:R-:W-:-:S02]  /*3540*/  FADD.FTZ R11, R21, R14 ;  /* 0x0000000e150b7221 */ /* 0x002fc40000010000 */
        /* <DEDUP_REMOVED lines=41> */
.L_x_6206:
[----:B------:R-:W-:Y:S05]  /*37e0*/  BSYNC B0 ;  /* 0x0000000000007941 */ /* 0x000fea0003800000 */
.L_x_6205:
        /* <DEDUP_REMOVED lines=58> */
[----:B------:R-:W-:Y:S01]  /*3b90*/  FADD.FTZ R18, R18, R49 ;  /* 0x0000003112127221 */ /* 0x000fe20000010000 */
[----:B------:R-:W-:Y:S01]  /*3ba0*/  FADD.FTZ R17, R17, R38 ;  /* 0x0000002611117221 */ /* 0x000fe20000010000 */
[----:B------:R-:W-:Y:S01]  /*3bb0*/  FADD.FTZ R7, R7, R40 ;  /* 0x0000002807077221 */ /* 0x000fe20000010000 */
[----:B0-----:R-:W-:Y:S01]  /*3bc0*/  FADD.FTZ R11, R11, R42 ;  /* 0x0000002a0b0b7221 */ /* 0x001fe20000010000 */
[----:B-1----:R-:W-:Y:S02]  /*3bd0*/  FADD.FTZ R2, R2, R13 ;  /* 0x0000000d02027221 */ /* 0x002fe40000010000 */
[----:B------:R-:W0:Y:S01]  /*3be0*/  LDS R13, [R12+0x120] ;  /* 0x000120000c0d7984 */ /* 0x000e220000000800 */
[----:B--2---:R-:W-:-:S03]  /*3bf0*/  FADD.FTZ R50, R50, R15 ;  /* 0x0000000f32327221 */ /* 0x004fc60000010000 */
[----:B------:R-:W1:Y:S01]  /*3c00*/  LDS R15, [R12+0x190] ;  /* 0x000190000c0f7984 */ /* 0x000e620000000800 */
[----:B---3--:R-:W-:Y:S01]  /*3c10*/  FADD.FTZ R5, R5, R14 ;  /* 0x0000000e05057221 */ /* 0x008fe20000010000 */
[----:B----4-:R-:W-:Y:S01]  /*3c20*/  FADD.FTZ R9, R9, R34 ;  /* 0x0000002209097221 */ /* 0x010fe20000010000 */
[----:B-----5:R-:W-:Y:S01]  /*3c30*/  FADD.FTZ R19, R19, R36 ;  /* 0x0000002413137221 */ /* 0x020fe20000010000 */
[----:B0-----:R-:W-:Y:S02]  /*3c40*/  FADD.FTZ R32, R32, R13 ;  /* 0x0000000d20207221 */ /* 0x001fe40000010000 */
[----:B------:R-:W0:Y:S01]  /*3c50*/  LDS R13, [R12+0x170] ;  /* 0x000170000c0d7984 */ /* 0x000e220000000800 */
[----:B-1----:R-:W-:Y:S01]  /*3c60*/  FADD.FTZ R30, R30, R15 ;  /* 0x0000000f1e1e7221 */ /* 0x002fe20000010000 */
[----:B0-----:R-:W-:-:S07]  /*3c70*/  FADD.FTZ R26, R26, R13 ;  /* 0x0000000d1a1a7221 */ /* 0x001fce0000010000 */
.L_x_6208:
[----:B------:R-:W-:Y:S05]  /*3c80*/  BSYNC B0 ;  /* 0x0000000000007941 */ /* 0x000fea0003800000 */
.L_x_6207:
[----:B------:R-:W-:Y:S01]  /*3c90*/  BAR.SYNC.DEFER_BLOCKING 0x0 ;  /* 0x0000000000007b1d */ /* 0x000fe20000010000 */
[----:B------:R-:W-:Y:S02]  /*3ca0*/  ISETP.NE.OR P1, PT, R37, 0x20, P0 ;  /* 0x000000202500780c */ /* 0x000fe40000725670 */
[----:B------:R-:W-:-:S03]  /*3cb0*/  IADD3 R14, R45, 0x1f, RZ ;  /* 0x0000001f2d0e7810 */ /* 0x000fc60007ffe0ff */
        /* <DEDUP_REMOVED lines=40> */
.L_x_6210:
[----:B------:R-:W-:Y:S05]  /*3f40*/  BSYNC B0 ;  /* 0x0000000000007941 */ /* 0x000fea0003800000 */
.L_x_6209:
        /* <DEDUP_REMOVED lines=72> */
[----:B------:R-:W-:-:S07]  /*43d0*/  FADD.FTZ R11, R11, R46 ;  /* 0x0000002e0b0b7221 */ /* 0x000fce0000010000 */
.L_x_6212:
[----:B------:R-:W-:Y:S05]  /*43e0*/  BSYNC B0 ;  /* 0x0000000000007941 */ /* 0x000fea0003800000 */
.L_x_6211:
        /* <DEDUP_REMOVED lines=9> */
[----:B------:R-:W-:Y:S01]  /*4480*/  SHF.R.S32.HI R12, RZ, 0x1f, R43 ;  /* 0x0000001fff0c7819 */ /* 0x000fe2000001142b */
[----:B------:R-:W-:Y:S02]  /*4490*/  USHF.R.S32.HI UR8, URZ, 0x1f, UR5 ;  /* 0x0000001f3f087899 */ /* 0x000fe40008011405 */
[----:B------:R-:W-:Y:S01]  /*44a0*/  USHF.R.S32.HI UR9, URZ, 0x1f, UR4 ;  /* 0x0000001f3f097899 */ /* 0x000fe20008011404 */
[----:B------:R-:W-:-:S04]  /*44b0*/  LEA.HI R12, R12, R43, RZ, 0x3 ;  /* 0x0000002b0c0c7211 */ /* 0x000fc800078f18ff */
[----:B------:R-:W-:-:S04]  /*44c0*/  SHF.R.S32.HI R38, RZ, 0x3, R12 ;  /* 0x00000003ff267819 */ /* 0x000fc8000001140c */
[C---:B------:R-:W-:Y:S01]  /*44d0*/  IADD3 R39, R38.reuse, 0x10, RZ ;  /* 0x0000001026277810 */ /* 0x040fe20007ffe0ff */
[C---:B------:R-:W-:Y:S01]  /*44e0*/  VIADD R12, R38.reuse, 0x4 ;  /* 0x00000004260c7836 */ /* 0x040fe20000000000 */
[C---:B------:R-:W-:Y:S02]  /*44f0*/  IADD3 R44, R38.reuse, 0x24, RZ ;  /* 0x00000024262c7810 */ /* 0x040fe40007ffe0ff */
[----:B------:R-:W-:Y:S01]  /*4500*/  IADD3 R43, R38, 0x20, RZ ;  /* 0x00000020262b7810 */ /* 0x000fe20007ffe0ff */
[----:B--2---:R-:W-:-:S04]  /*4510*/  UIMAD UR6, UR6, 0x78, URZ ;  /* 0x00000078060678a4 */ /* 0x004fc8000f8e023f */
[----:B------:R-:W-:Y:S02]  /*4520*/  USHF.R.S32.HI UR7, URZ, 0x1f, UR6 ;  /* 0x0000001f3f077899 */ /* 0x000fe40008011406 */
[----:B------:R-:W-:-:S04]  /*4530*/  UIADD3 UR6, UP0, UP1, UR4, UR5, UR6 ;  /* 0x0000000504067290 */ /* 0x000fc8000f91e006 */
[----:B------:R-:W-:Y:S02]  /*4540*/  UIADD3.X UR7, UR9, UR8, UR7, UP0, UP1 ;  /* 0x0000000809077290 */ /* 0x000fe400087e2407 */
[----:B------:R-:W-:Y:S01]  /*4550*/  IADD3 R14, P0, R38, UR6, RZ ;  /* 0x00000006260e7c10 */ /* 0x000fe2000ff1e0ff */
[----:B------:R-:W-:Y:S01]  /*4560*/  ULDC.64 UR8, c[0x0][0x210] ;  /* 0x0000840000087ab9 */ /* 0x000fe20000000a00 */
[----:B01----:R-:W-:Y:S02]  /*4570*/  IADD3 R13, P1, R12, UR6, RZ ;  /* 0x000000060c0d7c10 */ /* 0x003fe4000ff3e0ff */
[----:B------:R-:W-:Y:S02]  /*4580*/  LEA.HI.X.SX32 R15, R38, UR7, 0x1, P0 ;  /* 0x00000007260f7c11 */ /* 0x000fe400080f0eff */
[----:B------:R-:W-:Y:S02]  /*4590*/  LEA R34, P0, R14, UR8, 0x2 ;  /* 0x000000080e227c11 */ /* 0x000fe4000f8010ff */
[----:B------:R-:W-:-:S02]  /*45a0*/  LEA.HI.X.SX32 R40, R12, UR7, 0x1, P1 ;  /* 0x000000070c287c11 */ /* 0x000fc400088f0eff */
[----:B------:R-:W-:Y:S01]  /*45b0*/  LEA.HI.X R35, R14, UR9, R15, 0x2, P0 ;  /* 0x000000090e237c11 */ /* 0x000fe200080f140f */
[C---:B------:R-:W-:Y:S01]  /*45c0*/  VIADD R14, R38.reuse, 0xc ;  /* 0x0000000c260e7836 */ /* 0x040fe20000000000 */
[C---:B------:R-:W-:Y:S02]  /*45d0*/  LEA R36, P0, R13.reuse, UR8, 0x2 ;  /* 0x000000080d247c11 */ /* 0x040fe4000f8010ff */
[----:B------:R-:W-:Y:S01]  /*45e0*/  IADD3 R12, R38, 0x8, RZ ;  /* 0x00000008260c7810 */ /* 0x000fe20007ffe0ff */
[----:B------:R0:W-:Y:S01]  /*45f0*/  STG.E desc[UR36][R34.64], R20 ;  /* 0x0000001422007986 */ /* 0x0001e2000c101924 */
[----:B------:R-:W-:Y:S02]  /*4600*/  LEA.HI.X R37, R13, UR9, R40, 0x2, P0 ;  /* 0x000000090d257c11 */ /* 0x000fe400080f1428 */
[----:B------:R-:W-:Y:S02]  /*4610*/  IADD3 R13, P0, R12, UR6, RZ ;  /* 0x000000060c0d7c10 */ /* 0x000fe4000ff1e0ff */
[----:B------:R-:W-:Y:S01]  /*4620*/  IADD3 R21, P1, R14, UR6, RZ ;  /* 0x000000060e157c10 */ /* 0x000fe2000ff3e0ff */
[----:B------:R-:W-:Y:S01]  /*4630*/  STG.E desc[UR36][R36.64], R22 ;  /* 0x0000001624007986 */ /* 0x000fe2000c101924 */
[----:B------:R-:W-:-:S02]  /*4640*/  LEA.HI.X.SX32 R42, R12, UR7, 0x1, P0 ;  /* 0x000000070c2a7c11 */ /* 0x000fc400080f0eff */
[----:B------:R-:W-:Y:S02]  /*4650*/  LEA.HI.X.SX32 R40, R14, UR7, 0x1, P1 ;  /* 0x000000070e287c11 */ /* 0x000fe400088f0eff */
[----:B------:R-:W-:Y:S02]  /*4660*/  LEA R14, P0, R13, UR8, 0x2 ;  /* 0x000000080d0e7c11 */ /* 0x000fe4000f8010ff */
[----:B------:R-:W-:Y:S02]  /*4670*/  LEA R12, P1, R21, UR8, 0x2 ;  /* 0x00000008150c7c11 */ /* 0x000fe4000f8210ff */
[----:B------:R-:W-:Y:S02]  /*4680*/  LEA.HI.X R15, R13, UR9, R42, 0x2, P0 ;  /* 0x000000090d0f7c11 */ /* 0x000fe400080f142a */
[----:B------:R-:W-:Y:S01]  /*4690*/  LEA.HI.X R13, R21, UR9, R40, 0x2, P1 ;  /* 0x00000009150d7c11 */ /* 0x000fe200088f1428 */
[C---:B------:R-:W-:Y:S01]  /*46a0*/  VIADD R40, R38.reuse, 0x14 ;  /* 0x0000001426287836 */ /* 0x040fe20000000000 */
[----:B------:R-:W-:Y:S01]  /*46b0*/  IADD3 R21, P0, R39, UR6, RZ ;  /* 0x0000000627157c10 */ /* 0x000fe2000ff1e0ff */
[----:B------:R-:W-:Y:S01]  /*46c0*/  STG.E desc[UR36][R14.64], R24 ;  /* 0x000000180e007986 */ /* 0x000fe2000c101924 */
[----:B0-----:R-:W-:-:S02]  /*46d0*/  IADD3 R34, R38, 0x18, RZ ;  /* 0x0000001826227810 */ /* 0x001fc40007ffe0ff */
[----:B------:R-:W-:Y:S01]  /*46e0*/  LEA.HI.X.SX32 R42, R39, UR7, 0x1, P0 ;  /* 0x00000007272a7c11 */ /* 0x000fe200080f0eff */
[----:B------:R0:W-:Y:S01]  /*46f0*/  STG.E desc[UR36][R12.64], R25 ;  /* 0x000000190c007986 */ /* 0x0001e2000c101924 */
[C---:B------:R-:W-:Y:S02]  /*4700*/  LEA R20, P0, R21.reuse, UR8, 0x2 ;  /* 0x0000000815147c11 */ /* 0x040fe4000f8010ff */
[----:B------:R-:W-:Y:S02]  /*4710*/  IADD3 R35, P1, R40, UR6, RZ ;  /* 0x0000000628237c10 */ /* 0x000fe4000ff3e0ff */
[----:B------:R-:W-:Y:S02]  /*4720*/  IADD3 R39, P2, R34, UR6, RZ ;  /* 0x0000000622277c10 */ /* 0x000fe4000ff5e0ff */
[----:B------:R-:W-:Y:S02]  /*4730*/  LEA.HI.X R21, R21, UR9, R42, 0x2, P0 ;  /* 0x0000000915157c11 */ /* 0x000fe400080f142a */
[----:B------:R-:W-:-:S02]  /*4740*/  LEA.HI.X.SX32 R42, R40, UR7, 0x1, P1 ;  /* 0x00000007282a7c11 */ /* 0x000fc400088f0eff */
[----:B------:R-:W-:Y:S01]  /*4750*/  LEA.HI.X.SX32 R40, R34, UR7, 0x1, P2 ;  /* 0x0000000722287c11 */ /* 0x000fe200090f0eff */
[C---:B0-----:R-:W-:Y:S01]  /*4760*/  VIADD R12, R38.reuse, 0x28 ;  /* 0x00000028260c7836 */ /* 0x041fe20000000000 */
[----:B------:R-:W-:Y:S01]  /*4770*/  LEA R34, P0, R35, UR8, 0x2 ;  /* 0x0000000823227c11 */ /* 0x000fe2000f8010ff */
[----:B------:R0:W-:Y:S01]  /*4780*/  STG.E desc[UR36][R20.64], R28 ;  /* 0x0000001c14007986 */ /* 0x0001e2000c101924 */
[----:B------:R-:W-:Y:S02]  /*4790*/  LEA R36, P1, R39, UR8, 0x2 ;  /* 0x0000000827247c11 */ /* 0x000fe4000f8210ff */
[----:B------:R-:W-:Y:S01]  /*47a0*/  LEA.HI.X R35, R35, UR9, R42, 0x2, P0 ;  /* 0x0000000923237c11 */ /* 0x000fe200080f142a */
[----:B------:R-:W-:Y:S01]  /*47b0*/  VIADD R42, R38, 0x1c ;  /* 0x0000001c262a7836 */ /* 0x000fe20000000000 */
[----:B------:R-:W-:Y:S02]  /*47c0*/  LEA.HI.X R37, R39, UR9, R40, 0x2, P1 ;  /* 0x0000000927257c11 */ /* 0x000fe400088f1428 */
[----:B------:R-:W-:Y:S01]  /*47d0*/  IADD3 R40, P2, R44, UR6, RZ ;  /* 0x000000062c287c10 */ /* 0x000fe2000ff5e0ff */
[----:B------:R-:W-:Y:S01]  /*47e0*/  STG.E desc[UR36][R34.64], R29 ;  /* 0x0000001d22007986 */ /* 0x000fe2000c101924 */
[----:B------:R-:W-:-:S02]  /*47f0*/  IADD3 R22, P0, R42, UR6, RZ ;  /* 0x000000062a167c10 */ /* 0x000fc4000ff1e0ff */
[----:B------:R-:W-:Y:S01]  /*4800*/  LEA.HI.X.SX32 R15, R44, UR7, 0x1, P2 ;  /* 0x000000072c0f7c11 */ /* 0x000fe200090f0eff */
[----:B------:R-:W-:Y:S01]  /*4810*/  STG.E desc[UR36][R36.64], R41 ;  /* 0x0000002924007986 */ /* 0x000fe2000c101924 */
[----:B------:R-:W-:Y:S02]  /*4820*/  LEA.HI.X.SX32 R45, R42, UR7, 0x1, P0 ;  /* 0x000000072a2d7c11 */ /* 0x000fe400080f0eff */
[C---:B------:R-:W-:Y:S02]  /*4830*/  IADD3 R39, P1, R43.reuse, UR6, RZ ;  /* 0x000000062b277c10 */ /* 0x040fe4000ff3e0ff */
[C---:B------:R-:W-:Y:S02]  /*4840*/  LEA R44, P0, R22.reuse, UR8, 0x2 ;  /* 0x00000008162c7c11 */ /* 0x040fe4000f8010ff */
[----:B------:R-:W-:Y:S02]  /*4850*/  LEA.HI.X.SX32 R46, R43, UR7, 0x1, P1 ;  /* 0x000000072b2e7c11 */ /* 0x000fe400088f0eff */
[----:B------:R-:W-:-:S02]  /*4860*/  LEA.HI.X R45, R22, UR9, R45, 0x2, P0 ;  /* 0x00000009162d7c11 */ /* 0x000fc400080f142d */
[C---:B------:R-:W-:Y:S02]  /*4870*/  LEA R42, P1, R39.reuse, UR8, 0x2 ;  /* 0x00000008272a7c11 */ /* 0x040fe4000f8210ff */
[----:B------:R-:W-:Y:S01]  /*4880*/  IADD3 R25, P0, R12, UR6, RZ ;  /* 0x000000060c197c10 */ /* 0x000fe2000ff1e0ff */
[----:B------:R1:W-:Y:S01]  /*4890*/  STG.E desc[UR36][R44.64], R0 ;  /* 0x000000002c007986 */ /* 0x0003e2000c101924 */
[----:B0-----:R-:W-:Y:S02]  /*48a0*/  IADD3 R20, R38, 0x2c, RZ ;  /* 0x0000002c26147810 */ /* 0x001fe40007ffe0ff */
[----:B------:R-:W-:Y:S02]  /*48b0*/  LEA R14, P2, R40, UR8, 0x2 ;  /* 0x00000008280e7c11 */ /* 0x000fe4000f8410ff */
[----:B------:R-:W-:Y:S02]  /*48c0*/  LEA.HI.X R43, R39, UR9, R46, 0x2, P1 ;  /* 0x00000009272b7c11 */ /* 0x000fe400088f142e */
[----:B------:R-:W-:-:S02]  /*48d0*/  LEA.HI.X.SX32 R12, R12, UR7, 0x1, P0 ;  /* 0x000000070c0c7c11 */ /* 0x000fc400080f0eff */
[C---:B------:R-:W-:Y:S01]  /*48e0*/  IADD3 R21, R38.reuse, 0x30, RZ ;  /* 0x0000003026157810 */ /* 0x040fe20007ffe0ff */
[----:B------:R0:W-:Y:S01]  /*48f0*/  STG.E desc[UR36][R42.64], R2 ;  /* 0x000000022a007986 */ /* 0x0001e2000c101924 */
[----:B------:R-:W-:Y:S01]  /*4900*/  LEA R24, P0, R25, UR8, 0x2 ;  /* 0x0000000819187c11 */ /* 0x000fe2000f8010ff */
[----:B-1----:R-:W-:Y:S01]  /*4910*/  VIADD R0, R38, 0x40 ;  /* 0x0000004026007836 */ /* 0x002fe20000000000 */
[----:B------:R-:W-:Y:S02]  /*4920*/  IADD3 R13, P1, R20, UR6, RZ ;  /* 0x00000006140d7c10 */ /* 0x000fe4000ff3e0ff */
[----:B------:R-:W-:Y:S02]  /*4930*/  LEA.HI.X R15, R40, UR9, R15, 0x2, P2 ;  /* 0x00000009280f7c11 */ /* 0x000fe400090f140f */
[----:B------:R-:W-:Y:S02]  /*4940*/  IADD3 R22, P2, R21, UR6, RZ ;  /* 0x0000000615167c10 */ /* 0x000fe4000ff5e0ff */
[----:B------:R-:W-:Y:S01]  /*4950*/  LEA.HI.X R25, R25, UR9, R12, 0x2, P0 ;  /* 0x0000000919197c11 */ /* 0x000fe200080f140c */
[----:B------:R1:W-:Y:S01]  /*4960*/  STG.E desc[UR36][R14.64], R4 ;  /* 0x000000040e007986 */ /* 0x0003e2000c101924 */
[----:B------:R-:W-:-:S02]  /*4970*/  LEA.HI.X.SX32 R28, R20, UR7, 0x1, P1 ;  /* 0x00000007141c7c11 */ /* 0x000fc400088f0eff */
[----:B------:R-:W-:Y:S01]  /*4980*/  LEA R20, P0, R13, UR8, 0x2 ;  /* 0x000000080d147c11 */ /* 0x000fe2000f8010ff */
[----:B------:R2:W-:Y:S01]  /*4990*/  STG.E desc[UR36][R24.64], R6 ;  /* 0x0000000618007986 */ /* 0x0005e2000c101924 */
[----:B------:R-:W-:Y:S02]  /*49a0*/  LEA.HI.X.SX32 R39, R21, UR7, 0x1, P2 ;  /* 0x0000000715277c11 */ /* 0x000fe400090f0eff */
[----:B------:R-:W-:Y:S02]  /*49b0*/  LEA R12, P1, R22, UR8, 0x2 ;  /* 0x00000008160c7c11 */ /* 0x000fe4000f8210ff */
[----:B------:R-:W-:Y:S01]  /*49c0*/  LEA.HI.X R21, R13, UR9, R28, 0x2, P0 ;  /* 0x000000090d157c11 */ /* 0x000fe200080f141c */
[C---:B------:R-:W-:Y:S01]  /*49d0*/  VIADD R28, R38.reuse, 0x34 ;  /* 0x00000034261c7836 */ /* 0x040fe20000000000 */
[C---:B------:R-:W-:Y:S02]  /*49e0*/  IADD3 R34, R38.reuse, 0x38, RZ ;  /* 0x0000003826227810 */ /* 0x040fe40007ffe0ff */
[----:B------:R-:W-:Y:S01]  /*49f0*/  IADD3 R35, R38, 0x3c, RZ ;  /* 0x0000003c26237810 */ /* 0x000fe20007ffe0ff */
[----:B------:R3:W-:Y:S01]  /*4a00*/  STG.E desc[UR36][R20.64], R8 ;  /* 0x0000000814007986 */ /* 0x0007e2000c101924 */
[----:B------:R-:W-:-:S02]  /*4a10*/  LEA.HI.X R13, R22, UR9, R39, 0x2, P1 ;  /* 0x00000009160d7c11 */ /* 0x000fc400088f1427 */
[----:B------:R-:W-:Y:S02]  /*4a20*/  IADD3 R29, P1, R34, UR6, RZ ;  /* 0x00000006221d7c10 */ /* 0x000fe4000ff3e0ff */
[----:B------:R-:W-:Y:S01]  /*4a30*/  IADD3 R22, P0, R28, UR6, RZ ;  /* 0x000000061c167c10 */ /* 0x000fe2000ff1e0ff */
[----:B------:R4:W-:Y:S01]  /*4a40*/  STG.E desc[UR36][R12.64], R10 ;  /* 0x0000000a0c007986 */ /* 0x0009e2000c101924 */
[C---:B------:R-:W-:Y:S02]  /*4a50*/  IADD3 R39, P2, R35.reuse, UR6, RZ ;  /* 0x0000000623277c10 */ /* 0x040fe4000ff5e0ff */
[----:B------:R-:W-:Y:S02]  /*4a60*/  LEA.HI.X.SX32 R46, R34, UR7, 0x1, P1 ;  /* 0x00000007222e7c11 */ /* 0x000fe400088f0eff */
[----:B------:R-:W-:Y:S02]  /*4a70*/  LEA.HI.X.SX32 R47, R28, UR7, 0x1, P0 ;  /* 0x000000071c2f7c11 */ /* 0x000fe400080f0eff */
[----:B------:R-:W-:-:S02]  /*4a80*/  LEA.HI.X.SX32 R40, R35, UR7, 0x1, P2 ;  /* 0x0000000723287c11 */ /* 0x000fc400090f0eff */
[----:B------:R-:W-:Y:S02]  /*4a90*/  LEA R34, P1, R29, UR8, 0x2 ;  /* 0x000000081d227c11 */ /* 0x000fe4000f8210ff */
[C---:B------:R-:W-:Y:S02]  /*4aa0*/  LEA R36, P0, R22.reuse, UR8, 0x2 ;  /* 0x0000000816247c11 */ /* 0x040fe4000f8010ff */
[----:B------:R-:W-:Y:S02]  /*4ab0*/  LEA R28, P2, R39, UR8, 0x2 ;  /* 0x00000008271c7c11 */ /* 0x000fe4000f8410ff */
[----:B------:R-:W-:Y:S02]  /*4ac0*/  LEA.HI.X R35, R29, UR9, R46, 0x2, P1 ;  /* 0x000000091d237c11 */ /* 0x000fe400088f142e */
[----:B------:R-:W-:Y:S02]  /*4ad0*/  LEA.HI.X R37, R22, UR9, R47, 0x2, P0 ;  /* 0x0000000916257c11 */ /* 0x000fe400080f142f */
[----:B------:R-:W-:-:S02]  /*4ae0*/  LEA.HI.X R29, R39, UR9, R40, 0x2, P2 ;  /* 0x00000009271d7c11 */ /* 0x000fc400090f1428 */
[----:B------:R-:W-:Y:S01]  /*4af0*/  IADD3 R40, P0, R0, UR6, RZ ;  /* 0x0000000600287c10 */ /* 0x000fe2000ff1e0ff */
[----:B------:R5:W-:Y:S01]  /*4b00*/  STG.E desc[UR36][R36.64], R16 ;  /* 0x0000001024007986 */ /* 0x000be2000c101924 */
[C---:B------:R-:W-:Y:S02]  /*4b10*/  IADD3 R22, R38.reuse, 0x44, RZ ;  /* 0x0000004426167810 */ /* 0x040fe40007ffe0ff */
[----:B------:R-:W-:Y:S01]  /*4b20*/  IADD3 R39, R38, 0x48, RZ ;  /* 0x0000004826277810 */ /* 0x000fe20007ffe0ff */
[----:B------:R-:W-:Y:S01]  /*4b30*/  STG.E desc[UR36][R34.64], R18 ;  /* 0x0000001222007986 */ /* 0x000fe2000c101924 */
[----:B------:R-:W-:Y:S02]  /*4b40*/  LEA.HI.X.SX32 R41, R0, UR7, 0x1, P0 ;  /* 0x0000000700297c11 */ /* 0x000fe400080f0eff */
[----:B0-----:R-:W-:Y:S01]  /*4b50*/  LEA R42, P0, R40, UR8, 0x2 ;  /* 0x00000008282a7c11 */ /* 0x001fe2000f8010ff */
[----:B------:R0:W-:Y:S01]  /*4b60*/  STG.E desc[UR36][R28.64], R23 ;  /* 0x000000171c007986 */ /* 0x0001e2000c101924 */
[----:B------:R-:W-:-:S02]  /*4b70*/  IADD3 R0, P1, R22, UR6, RZ ;  /* 0x0000000616007c10 */ /* 0x000fc4000ff3e0ff */
[C---:B------:R-:W-:Y:S02]  /*4b80*/  IADD3 R2, P2, R39.reuse, UR6, RZ ;  /* 0x0000000627027c10 */ /* 0x040fe4000ff5e0ff */
[----:B------:R-:W-:Y:S02]  /*4b90*/  LEA.HI.X R43, R40, UR9, R41, 0x2, P0 ;  /* 0x00000009282b7c11 */ /* 0x000fe400080f1429 */
[----:B------:R-:W-:Y:S01]  /*4ba0*/  LEA.HI.X.SX32 R41, R22, UR7, 0x1, P1 ;  /* 0x0000000716297c11 */ /* 0x000fe200088f0eff */
[----:B------:R-:W-:Y:S01]  /*4bb0*/  VIADD R22, R38, 0x58 ;  /* 0x0000005826167836 */ /* 0x000fe20000000000 */
[----:B------:R-:W-:Y:S01]  /*4bc0*/  LEA R40, P0, R0, UR8, 0x2 ;  /* 0x0000000800287c11 */ /* 0x000fe2000f8010ff */
[----:B------:R-:W-:Y:S01]  /*4bd0*/  STG.E desc[UR36][R42.64], R27 ;  /* 0x0000001b2a007986 */ /* 0x000fe2000c101924 */
[----:B------:R-:W-:Y:S02]  /*4be0*/  LEA.HI.X.SX32 R39, R39, UR7, 0x1, P2 ;  /* 0x0000000727277c11 */ /* 0x000fe400090f0eff */
[----:B-1----:R-:W-:-:S02]  /*4bf0*/  LEA R14, P1, R2, UR8, 0x2 ;  /* 0x00000008020e7c11 */ /* 0x002fc4000f8210ff */
[----:B------:R-:W-:Y:S01]  /*4c00*/  LEA.HI.X R41, R0, UR9, R41, 0x2, P0 ;  /* 0x0000000900297c11 */ /* 0x000fe200080f1429 */
[----:B------:R-:W-:Y:S01]  /*4c10*/  VIADD R0, R38, 0x4c ;  /* 0x0000004c26007836 */ /* 0x000fe20000000000 */
[----:B------:R-:W-:Y:S02]  /*4c20*/  LEA.HI.X R15, R2, UR9, R39, 0x2, P1 ;  /* 0x00000009020f7c11 */ /* 0x000fe400088f1427 */
[----:B------:R-:W-:Y:S01]  /*4c30*/  IADD3 R2, R38, 0x50, RZ ;  /* 0x0000005026027810 */ /* 0x000fe20007ffe0ff */
[----:B------:R-:W-:Y:S01]  /*4c40*/  STG.E desc[UR36][R40.64], R31 ;  /* 0x0000001f28007986 */ /* 0x000fe2000c101924 */
[----:B------:R-:W-:Y:S02]  /*4c50*/  IADD3 R45, P0, R0, UR6, RZ ;  /* 0x00000006002d7c10 */ /* 0x000fe4000ff1e0ff */
[----:B------:R-:W-:Y:S01]  /*4c60*/  IADD3 R39, P1, R2, UR6, RZ ;  /* 0x0000000602277c10 */ /* 0x000fe2000ff3e0ff */
[----:B------:R-:W-:Y:S01]  /*4c70*/  STG.E desc[UR36][R14.64], R32 ;  /* 0x000000200e007986 */ /* 0x000fe2000c101924 */
[----:B------:R-:W-:-:S02]  /*4c80*/  IADD3 R4, R38, 0x54, RZ ;  /* 0x0000005426047810 */ /* 0x000fc40007ffe0ff */
[----:B------:R-:W-:Y:S02]  /*4c90*/  LEA.HI.X.SX32 R48, R0, UR7, 0x1, P0 ;  /* 0x0000000700307c11 */ /* 0x000fe400080f0eff */
[----:B------:R-:W-:Y:S02]  /*4ca0*/  LEA.HI.X.SX32 R46, R2, UR7, 0x1, P1 ;  /* 0x00000007022e7c11 */ /* 0x000fe400088f0eff */
[----:B------:R-:W-:Y:S02]  /*4cb0*/  LEA R44, P0, R45, UR8, 0x2 ;  /* 0x000000082d2c7c11 */ /* 0x000fe4000f8010ff */
[----:B--2---:R-:W-:Y:S02]  /*4cc0*/  LEA R24, P1, R39, UR8, 0x2 ;  /* 0x0000000827187c11 */ /* 0x004fe4000f8210ff */
[----:B------:R-:W-:Y:S02]  /*4cd0*/  IADD3 R0, P2, R4, UR6, RZ ;  /* 0x0000000604007c10 */ /* 0x000fe4000ff5e0ff */
[----:B------:R-:W-:-:S02]  /*4ce0*/  IADD3 R2, P3, R22, UR6, RZ ;  /* 0x0000000616027c10 */ /* 0x000fc4000ff7e0ff */
[----:B------:R-:W-:Y:S02]  /*4cf0*/  LEA.HI.X R45, R45, UR9, R48, 0x2, P0 ;  /* 0x000000092d2d7c11 */ /* 0x000fe400080f1430 */
[----:B------:R-:W-:Y:S02]  /*4d00*/  LEA.HI.X R25, R39, UR9, R46, 0x2, P1 ;  /* 0x0000000927197c11 */ /* 0x000fe400088f142e */
[----:B---3--:R-:W-:Y:S01]  /*4d10*/  LEA.HI.X.SX32 R21, R4, UR7, 0x1, P2 ;  /* 0x0000000704157c11 */ /* 0x008fe200090f0eff */
[----:B------:R-:W-:Y:S01]  /*4d20*/  VIADD R4, R38, 0x64 ;  /* 0x0000006426047836 */ /* 0x000fe20000000000 */
[----:B------:R-:W-:Y:S01]  /*4d30*/  LEA R20, P0, R0, UR8, 0x2 ;  /* 0x0000000800147c11 */ /* 0x000fe2000f8010ff */
[----:B------:R-:W-:Y:S01]  /*4d40*/  STG.E desc[UR36][R44.64], R33 ;  /* 0x000000212c007986 */ /* 0x000fe2000c101924 */
[----:B----4-:R-:W-:Y:S02]  /*4d50*/  LEA.HI.X.SX32 R13, R22, UR7, 0x1, P3 ;  /* 0x00000007160d7c11 */ /* 0x010fe400098f0eff */
[----:B------:R-:W-:Y:S01]  /*4d60*/  LEA R12, P1, R2, UR8, 0x2 ;  /* 0x00000008020c7c11 */ /* 0x000fe2000f8210ff */
[----:B------:R-:W-:Y:S01]  /*4d70*/  STG.E desc[UR36][R24.64], R3 ;  /* 0x0000000318007986 */ /* 0x000fe2000c101924 */
[----:B------:R-:W-:-:S02]  /*4d80*/  LEA.HI.X R21, R0, UR9, R21, 0x2, P0 ;  /* 0x0000000900157c11 */ /* 0x000fc400080f1415 */
[----:B------:R-:W-:Y:S02]  /*4d90*/  LEA.HI.X R13, R2, UR9, R13, 0x2, P1 ;  /* 0x00000009020d7c11 */ /* 0x000fe400088f140d */
[C---:B------:R-:W-:Y:S01]  /*4da0*/  IADD3 R0, R38.reuse, 0x5c, RZ ;  /* 0x0000005c26007810 */ /* 0x040fe20007ffe0ff */
[----:B------:R-:W-:Y:S01]  /*4db0*/  STG.E desc[UR36][R20.64], R50 ;  /* 0x0000003214007986 */ /* 0x000fe2000c101924 */
[----:B------:R-:W-:Y:S02]  /*4dc0*/  IADD3 R2, R38, 0x60, RZ ;  /* 0x0000006026027810 */ /* 0x000fe40007ffe0ff */
[----:B------:R-:W-:Y:S01]  /*4dd0*/  IADD3 R10, P0, R0, UR6, RZ ;  /* 0x00000006000a7c10 */ /* 0x000fe2000ff1e0ff */
[----:B------:R-:W-:Y:S01]  /*4de0*/  STG.E desc[UR36][R12.64], R5 ;  /* 0x000000050c007986 */ /* 0x000fe2000c101924 */
[----:B------:R-:W-:Y:S02]  /*4df0*/  IADD3 R8, P1, R2, UR6, RZ ;  /* 0x0000000602087c10 */ /* 0x000fe4000ff3e0ff */
[----:B------:R-:W-:-:S02]  /*4e00*/  IADD3 R6, R38, 0x68, RZ ;  /* 0x0000006826067810 */ /* 0x000fc40007ffe0ff */
[----:B------:R-:W-:Y:S02]  /*4e10*/  LEA.HI.X.SX32 R47, R0, UR7, 0x1, P0 ;  /* 0x00000007002f7c11 */ /* 0x000fe400080f0eff */
[----:B------:R-:W-:Y:S02]  /*4e20*/  LEA.HI.X.SX32 R39, R2, UR7, 0x1, P1 ;  /* 0x0000000702277c11 */ /* 0x000fe400088f0eff */
[----:B-----5:R-:W-:Y:S02]  /*4e30*/  LEA R36, P0, R10, UR8, 0x2 ;  /* 0x000000080a247c11 */ /* 0x020fe4000f8010ff */
[----:B------:R-:W-:Y:S02]  /*4e40*/  IADD3 R0, P2, R4, UR6, RZ ;  /* 0x0000000604007c10 */ /* 0x000fe4000ff5e0ff */
[----:B------:R-:W-:Y:S02]  /*4e50*/  IADD3 R2, P3, R6, UR6, RZ ;  /* 0x0000000606027c10 */ /* 0x000fe4000ff7e0ff */
[----:B------:R-:W-:-:S02]  /*4e60*/  LEA.HI.X R37, R10, UR9, R47, 0x2, P0 ;  /* 0x000000090a257c11 */ /* 0x000fc400080f142f */
[----:B0-----:R-:W-:Y:S02]  /*4e70*/  LEA.HI.X.SX32 R29, R4, UR7, 0x1, P2 ;  /* 0x00000007041d7c11 */ /* 0x001fe400090f0eff */
[----:B------:R-:W-:Y:S01]  /*4e80*/  LEA.HI.X.SX32 R23, R6, UR7, 0x1, P3 ;  /* 0x0000000706177c11 */ /* 0x000fe200098f0eff */
[----:B------:R-:W-:Y:S01]  /*4e90*/  STG.E desc[UR36][R36.64], R26 ;  /* 0x0000001a24007986 */ /* 0x000fe2000c101924 */
[----:B------:R-:W-:Y:S02]  /*4ea0*/  LEA R28, P0, R0, UR8, 0x2 ;  /* 0x00000008001c7c11 */ /* 0x000fe4000f8010ff */
[----:B------:R-:W-:Y:S02]  /*4eb0*/  LEA R34, P1, R8, UR8, 0x2 ;  /* 0x0000000808227c11 */ /* 0x000fe4000f8210ff */
[----:B------:R-:W-:Y:S02]  /*4ec0*/  IADD3 R6, R38, 0x6c, RZ ;  /* 0x0000006c26067810 */ /* 0x000fe40007ffe0ff */
[----:B------:R-:W-:-:S02]  /*4ed0*/  LEA.HI.X R29, R0, UR9, R29, 0x2, P0 ;  /* 0x00000009001d7c11 */ /* 0x000fc400080f141d */
[----:B------:R-:W-:Y:S01]  /*4ee0*/  LEA.HI.X R35, R8, UR9, R39, 0x2, P1 ;  /* 0x0000000908237c11 */ /* 0x000fe200088f1427 */
[----:B------:R-:W-:Y:S01]  /*4ef0*/  VIADD R8, R38, 0x70 ;  /* 0x0000007026087836 */ /* 0x000fe20000000000 */
[----:B------:R-:W-:Y:S02]  /*4f00*/  IADD3 R4, P0, R6, UR6, RZ ;  /* 0x0000000606047c10 */ /* 0x000fe4000ff1e0ff */
[----:B------:R-:W-:Y:S01]  /*4f10*/  LEA R22, P1, R2, UR8, 0x2 ;  /* 0x0000000802167c11 */ /* 0x000fe2000f8210ff */
[----:B------:R-:W-:Y:S01]  /*4f20*/  STG.E desc[UR36][R34.64], R9 ;  /* 0x0000000922007986 */ /* 0x000fe2000c101924 */
[----:B------:R-:W-:Y:S02]  /*4f30*/  IADD3 R38, R38, 0x74, RZ ;  /* 0x0000007426267810 */ /* 0x000fe40007ffe0ff */
[----:B------:R-:W-:Y:S01]  /*4f40*/  LEA.HI.X.SX32 R39, R6, UR7, 0x1, P0 ;  /* 0x0000000706277c11 */ /* 0x000fe200080f0eff */
[----:B------:R-:W-:Y:S01]  /*4f50*/  STG.E desc[UR36][R28.64], R30 ;  /* 0x0000001e1c007986 */ /* 0x000fe2000c101924 */
[----:B------:R-:W-:-:S02]  /*4f60*/  LEA.HI.X R23, R2, UR9, R23, 0x2, P1 ;  /* 0x0000000902177c11 */ /* 0x000fc400088f1417 */
[----:B------:R-:W-:Y:S02]  /*4f70*/  LEA R48, P0, R4, UR8, 0x2 ;  /* 0x0000000804307c11 */ /* 0x000fe4000f8010ff */
[----:B------:R-:W-:Y:S01]  /*4f80*/  IADD3 R0, P1, R8, UR6, RZ ;  /* 0x0000000608007c10 */ /* 0x000fe2000ff3e0ff */
[----:B------:R-:W-:Y:S01]  /*4f90*/  STG.E desc[UR36][R22.64], R19 ;  /* 0x0000001316007986 */ /* 0x000fe2000c101924 */
[----:B------:R-:W-:Y:S02]  /*4fa0*/  IADD3 R2, P2, R38, UR6, RZ ;  /* 0x0000000626027c10 */ /* 0x000fe4000ff5e0ff */
[----:B------:R-:W-:Y:S02]  /*4fb0*/  LEA.HI.X R49, R4, UR9, R39, 0x2, P0 ;  /* 0x0000000904317c11 */ /* 0x000fe400080f1427 */
[----:B------:R-:W-:Y:S02]  /*4fc0*/  LEA.HI.X.SX32 R47, R8, UR7, 0x1, P1 ;  /* 0x00000007082f7c11 */ /* 0x000fe400088f0eff */
[----:B------:R-:W-:Y:S01]  /*4fd0*/  LEA.HI.X.SX32 R39, R38, UR7, 0x1, P2 ;  /* 0x0000000726277c11 */ /* 0x000fe200090f0eff */
[----:B------:R-:W-:Y:S01]  /*4fe0*/  STG.E desc[UR36][R48.64], R17 ;  /* 0x0000001130007986 */ /* 0x000fe2000c101924 */
[----:B------:R-:W-:-:S02]  /*4ff0*/  LEA R46, P0, R0, UR8, 0x2 ;  /* 0x00000008002e7c11 */ /* 0x000fc4000f8010ff */
[----:B------:R-:W-:Y:S02]  /*5000*/  LEA R38, P1, R2, UR8, 0x2 ;  /* 0x0000000802267c11 */ /* 0x000fe4000f8210ff */
[----:B------:R-:W-:Y:S02]  /*5010*/  LEA.HI.X R47, R0, UR9, R47, 0x2, P0 ;  /* 0x00000009002f7c11 */ /* 0x000fe400080f142f */
[----:B------:R-:W-:-:S03]  /*5020*/  LEA.HI.X R39, R2, UR9, R39, 0x2, P1 ;  /* 0x0000000902277c11 */ /* 0x000fc600088f1427 */
[----:B------:R-:W-:Y:S04]  /*5030*/  STG.E desc[UR36][R46.64], R7 ;  /* 0x000000072e007986 */ /* 0x000fe8000c101924 */
[----:B------:R-:W-:Y:S01]  /*5040*/  STG.E desc[UR36][R38.64], R11 ;  /* 0x0000000b26007986 */ /* 0x000fe2000c101924 */
[----:B------:R-:W-:Y:S05]  /*5050*/  EXIT ;  /* 0x000000000000794d */ /* 0x000fea0003800000 */
.L_x_6177:
        /* <DEDUP_REMOVED lines=16> */
.L_x_6202:
        /* <DEDUP_REMOVED lines=16> */
.L_x_6213:
[----:B------:R-:W-:Y:S05]  /*5260*/  EXIT ;  /* 0x000000000000794d */ /* 0x000fea0003800000 */
.L_x_6179:
[----:B------:R-:W-:Y:S01]  /*5270*/  HFMA2.MMA R12, -RZ, RZ, 0, 9.5367431640625e-07 ;  /* 0x00000010ff0c7435 */ /* 0x000fe200000001ff */
[----:B------:R-:W-:Y:S01]  /*5280*/  IMAD.MOV.U32 R11, RZ, RZ, 0x1f ;  /* 0x0000001fff0b7424 */ /* 0x000fe200078e00ff */
[----:B------:R-:W-:Y:S02]  /*5290*/  MOV R15, 0xffffffff ;  /* 0xffffffff000f7802 */ /* 0x000fe40000000f00 */
[----:B------:R-:W-:-:S07]  /*52a0*/  MOV R2, 0xff7fffff ;  /* 0xff7fffff00027802 */ /* 0x000fce0000000f00 */
[----:B------:R-:W-:Y:S05]  /*52b0*/  WARPSYNC.COLLECTIVE R15, `(.L_x_6214) ;  /* 0x000000000f087348 */ /* 0x000fea0003c00000 */
[----:B------:R0:W1:Y:S02]  /*52c0*/  SHFL.BFLY P6, R14, R13, R12, R11 ;  /* 0x0c00000c0d0e7389 */ /* 0x00006400000c000b */
[----:B01----:R-:W-:Y:S01]  /*52d0*/  ENDCOLLECTIVE ;  /* 0x000000000000791b */ /* 0x003fe20003800000 */
.L_x_6214:
[----:B------:R-:W-:Y:S01]  /*52e0*/  IMAD.MOV.U32 R12, RZ, RZ, 0x8 ;  /* 0x00000008ff0c7424 */ /* 0x000fe200078e00ff */
[----:B------:R-:W-:-:S04]  /*52f0*/  FMNMX.FTZ R0, R14, -3.40282346638528859812e+38, !PT ;  /* 0xff7fffff0e007809 */ /* 0x000fc80007810000 */
[----:B------:R-:W-:-:S07]  /*5300*/  MOV R13, R0 ;  /* 0x00000000000d7202 */ /* 0x000fce0000000f00 */
[----:B------:R-:W-:Y:S05]  /*5310*/  WARPSYNC.COLLECTIVE R15, `(.L_x_6215) ;  /* 0x000000000f087348 */ /* 0x000fea0003c00000 */
[----:B------:R0:W1:Y:S02]  /*5320*/  SHFL.BFLY P6, R14, R13, R12, R11 ;  /* 0x0c00000c0d0e7389 */ /* 0x00006400000c000b */
[----:B01----:R-:W-:Y:S01]  /*5330*/  ENDCOLLECTIVE ;  /* 0x000000000000791b */ /* 0x003fe20003800000 */
.L_x_6215:
[----:B------:R-:W-:Y:S01]  /*5340*/  HFMA2.MMA R12, -RZ, RZ, 0, 2.384185791015625e-07 ;  /* 0x00000004ff0c7435 */ /* 0x000fe200000001ff */
[----:B------:R-:W-:-:S04]  /*5350*/  FMNMX.FTZ R3, R0, R14, !PT ;  /* 0x0000000e00037209 */ /* 0x000fc80007810000 */
[----:B------:R-:W-:-:S07]  /*5360*/  MOV R13, R3 ;  /* 0x00000003000d7202 */ /* 0x000fce0000000f00 */
[----:B------:R-:W-:Y:S05]  /*5370*/  WARPSYNC.COLLECTIVE R15, `(.L_x_6216) ;  /* 0x000000000f087348 */ /* 0x000fea0003c00000 */
[----:B------:R0:W1:Y:S02]  /*5380*/  SHFL.BFLY P6, R14, R13, R12, R11 ;  /* 0x0c00000c0d0e7389 */ /* 0x00006400000c000b */
[----:B01----:R-:W-:Y:S01]  /*5390*/  ENDCOLLECTIVE ;  /* 0x000000000000791b */ /* 0x003fe20003800000 */
.L_x_6216:
[----:B------:R-:W-:Y:S02]  /*53a0*/  MOV R12, 0x2 ;  /* 0x00000002000c7802 */ /* 0x000fe40000000f00 */
[----:B------:R-:W-:-:S05]  /*53b0*/  FMNMX.FTZ R4, R3, R14, !PT ;  /* 0x0000000e03047209 */ /* 0x000fca0007810000 */
[----:B------:R-:W-:-:S07]  /*53c0*/  IMAD.MOV.U32 R13, RZ, RZ, R4 ;  /* 0x000000ffff0d7224 */ /* 0x000fce00078e0004 */
[----:B------:R-:W-:Y:S05]  /*53d0*/  WARPSYNC.COLLECTIVE R15, `(.L_x_6217) ;  /* 0x000000000f087348 */ /* 0x000fea0003c00000 */
[----:B------:R0:W1:Y:S02]  /*53e0*/  SHFL.BFLY P6, R14, R13, R12, R11 ;  /* 0x0c00000c0d0e7389 */ /* 0x00006400000c000b */
[----:B01----:R-:W-:Y:S01]  /*53f0*/  ENDCOLLECTIVE ;  /* 0x000000000000791b */ /* 0x003fe20003800000 */
.L_x_6217:
[----:B------:R-:W-:Y:S01]  /*5400*/  IMAD.MOV.U32 R12, RZ, RZ, 0x1 ;  /* 0x00000001ff0c7424 */ /* 0x000fe200078e00ff */
[----:B------:R-:W-:-:S04]  /*5410*/  FMNMX.FTZ R5, R4, R14, !PT ;  /* 0x0000000e04057209 */ /* 0x000fc80007810000 */
[----:B------:R-:W-:-:S07]  /*5420*/  MOV R13, R5 ;  /* 0x00000005000d7202 */ /* 0x000fce0000000f00 */
[----:B------:R-:W-:Y:S05]  /*5430*/  WARPSYNC.COLLECTIVE R15, `(.L_x_6218) ;  /* 0x000000000f087348 */ /* 0x000fea0003c00000 */
[----:B------:R0:W1:Y:S02]  /*5440*/  SHFL.BFLY P6, R14, R13, R12, R11 ;  /* 0x0c00000c0d0e7389 */ /* 0x00006400000c000b */
[----:B01----:R-:W-:Y:S01]  /*5450*/  ENDCOLLECTIVE ;  /* 0x000000000000791b */ /* 0x003fe20003800000 */
.L_x_6218:
[----:B------:R-:W-:Y:S05]  /*5460*/  BRA `(.L_x_6219) ;  /* 0xffffffb400d47947 */ /* 0x000fea000383ffff */
.L_x_6204:
[----:B-1----:R-:W-:Y:S01]  /*5470*/  HFMA2.MMA R13, -RZ, RZ, 0, 0 ;  /* 0x00000000ff0d7435 */ /* 0x002fe200000001ff */
[----:B------:R-:W-:Y:S01]  /*5480*/  IMAD.MOV.U32 R12, RZ, RZ, 0x4 ;  /* 0x00000004ff0c7424 */ /* 0x000fe200078e00ff */
[----:B------:R-:W-:Y:S02]  /*5490*/  MOV R11, 0x1f ;  /* 0x0000001f000b7802 */ /* 0x000fe40000000f00 */
[----:B------:R-:W-:-:S07]  /*54a0*/  MOV R15, 0xffffffff ;  /* 0xffffffff000f7802 */ /* 0x000fce0000000f00 */
[----:B0-----:R-:W-:Y:S05]  /*54b0*/  WARPSYNC.COLLECTIVE R15, `(.L_x_6220) ;  /* 0x000000000f087348 */ /* 0x001fea0003c00000 */
[----:B------:R1:W2:Y:S02]  /*54c0*/  SHFL.BFLY P6, R14, R13, R12, R11 ;  /* 0x0c00000c0d0e7389 */ /* 0x0002a400000c000b */
[----:B012---:R-:W-:Y:S01]  /*54d0*/  ENDCOLLECTIVE ;  /* 0x000000000000791b */ /* 0x007fe20003800000 */
.L_x_6220:
[----:B------:R-:W-:Y:S01]  /*54e0*/  HFMA2.MMA R12, -RZ, RZ, 0, 1.1920928955078125e-07 ;  /* 0x00000002ff0c7435 */ /* 0x000fe200000001ff */
[----:B------:R-:W-:-:S04]  /*54f0*/  IMAD.MOV.U32 R21, RZ, RZ, R14 ;  /* 0x000000ffff157224 */ /* 0x000fc800078e000e */
[----:B------:R-:W-:-:S05]  /*5500*/  FADD.FTZ R21, RZ, R21 ;  /* 0x00000015ff157221 */ /* 0x000fca0000010000 */
[----:B------:R-:W-:-:S07]  /*5510*/  MOV R13, R21 ;  /* 0x00000015000d7202 */ /* 0x000fce0000000f00 */
[----:B------:R-:W-:Y:S05]  /*5520*/  WARPSYNC.COLLECTIVE R15, `(.L_x_6221) ;  /* 0x000000000f087348 */ /* 0x000fea0003c00000 */
[----:B------:R0:W1:Y:S02]  /*5530*/  SHFL.BFLY P6, R14, R13, R12, R11 ;  /* 0x0c00000c0d0e7389 */ /* 0x00006400000c000b */
[----:B01----:R-:W-:Y:S01]  /*5540*/  ENDCOLLECTIVE ;  /* 0x000000000000791b */ /* 0x003fe20003800000 */
.L_x_6221:
[----:B------:R-:W-:Y:S01]  /*5550*/  HFMA2.MMA R12, -RZ, RZ, 0, 5.9604644775390625e-08 ;  /* 0x00000001ff0c7435 */ /* 0x000fe200000001ff */
[----:B------:R-:W-:-:S04]  /*5560*/  IMAD.MOV.U32 R20, RZ, RZ, R14 ;  /* 0x000000ffff147224 */ /* 0x000fc800078e000e */
[----:B------:R-:W-:-:S05]  /*5570*/  FADD.FTZ R21, R21, R20 ;  /* 0x0000001415157221 */ /* 0x000fca0000010000 */
[----:B------:R-:W-:-:S07]  /*5580*/  MOV R13, R21 ;  /* 0x00000015000d7202 */ /* 0x000fce0000000f00 */
[----:B------:R-:W-:Y:S05]  /*5590*/  WARPSYNC.COLLECTIVE R15, `(.L_x_6222) ;  /* 0x000000000f087348 */ /* 0x000fea0003c00000 */
[----:B------:R0:W1:Y:S02]  /*55a0*/  SHFL.BFLY P6, R14, R13, R12, R11 ;  /* 0x0c00000c0d0e7389 */ /* 0x00006400000c000b */
[----:B01----:R-:W-:Y:S01]  /*55b0*/  ENDCOLLECTIVE ;  /* 0x000000000000791b */ /* 0x003fe20003800000 */
.L_x_6222:
[----:B------:R-:W-:Y:S01]  /*55c0*/  HFMA2.MMA R12, -RZ, RZ, 0, 2.384185791015625e-07 ;  /* 0x00000004ff0c7435 */ /* 0x000fe200000001ff */
[----:B------:R-:W-:Y:S01]  /*55d0*/  MOV R13, RZ ;  /* 0x000000ff000d7202 */ /* 0x000fe20000000f00 */
[----:B------:R-:W-:-:S09]  /*55e0*/  IMAD.MOV.U32 R20, RZ, RZ, R14 ;  /* 0x000000ffff147224 */ /* 0x000fd200078e000e */
[----:B------:R-:W-:Y:S05]  /*55f0*/  WARPSYNC.COLLECTIVE R15, `(.L_x_6223) ;  /* 0x000000000f087348 */ /* 0x000fea0003c00000 */
[----:B------:R0:W1:Y:S02]  /*5600*/  SHFL.BFLY P6, R14, R13, R12, R11 ;  /* 0x0c00000c0d0e7389 */ /* 0x00006400000c000b */
[----:B01----:R-:W-:Y:S01]  /*5610*/  ENDCOLLECTIVE ;  /* 0x000000000000791b */ /* 0x003fe20003800000 */
.L_x_6223:
        /* <DEDUP_REMOVED lines=8> */
.L_x_6224:
[----:B------:R-:W-:Y:S01]  /*56a0*/  HFMA2.MMA R12, -RZ, RZ, 0, 5.9604644775390625e-08 ;  /* 0x00000001ff0c7435 */ /* 0x000fe200000001ff */
[----:B------:R-:W-:-:S04]  /*56b0*/  IMAD.MOV.U32 R27, RZ, RZ, R14 ;  /* 0x000000ffff1b7224 */ /* 0x000fc800078e000e */
[----:B------:R-:W-:-:S05]  /*56c0*/  FADD.FTZ R26, R26, R27 ;  /* 0x0000001b1a1a7221 */ /* 0x000fca0000010000 */
[----:B------:R-:W-:-:S07]  /*56d0*/  MOV R13, R26 ;  /* 0x0000001a000d7202 */ /* 0x000fce0000000f00 */
[----:B------:R-:W-:Y:S05]  /*56e0*/  WARPSYNC.COLLECTIVE R15, `(.L_x_6225) ;  /* 0x000000000f087348 */ /* 0x000fea0003c00000 */
[----:B------:R0:W1:Y:S02]  /*56f0*/  SHFL.BFLY P6, R14, R13, R12, R11 ;  /* 0x0c00000c0d0e7389 */ /* 0x00006400000c000b */
[----:B01----:R-:W-:Y:S01]  /*5700*/  ENDCOLLECTIVE ;  /* 0x000000000000791b */ /* 0x003fe20003800000 */
.L_x_6225:
[----:B------:R-:W-:Y:S01]  /*5710*/  HFMA2.MMA R12, -RZ, RZ, 0, 2.384185791015625e-07 ;  /* 0x00000004ff0c7435 */ /* 0x000fe200000001ff */
[----:B------:R-:W-:Y:S01]  /*5720*/  MOV R13, RZ ;  /* 0x000000ff000d7202 */ /* 0x000fe20000000f00 */
[----:B------:R-:W-:-:S09]  /*5730*/  IMAD.MOV.U32 R22, RZ, RZ, R14 ;  /* 0x000000ffff167224 */ /* 0x000fd200078e000e */
[----:B------:R-:W-:Y:S05]  /*5740*/  WARPSYNC.COLLECTIVE R15, `(.L_x_6226) ;  /* 0x000000000f087348 */ /* 0x000fea0003c00000 */
[----:B------:R0:W1:Y:S02]  /*5750*/  SHFL.BFLY P6, R14, R13, R12, R11 ;  /* 0x0c00000c0d0e7389 */ /* 0x00006400000c000b */
[----:B01----:R-:W-:Y:S01]  /*5760*/  ENDCOLLECTIVE ;  /* 0x000000000000791b */ /* 0x003fe20003800000 */
.L_x_6226:
        /* <DEDUP_REMOVED lines=8> */
.L_x_6227:
[----:B------:R-:W-:Y:S01]  /*57f0*/  HFMA2.MMA R12, -RZ, RZ, 0, 5.9604644775390625e-08 ;  /* 0x00000001ff0c7435 */ /* 0x000fe200000001ff */
[----:B------:R-:W-:-:S04]  /*5800*/  IMAD.MOV.U32 R31, RZ, RZ, R14 ;  /* 0x000000ffff1f7224 */ /* 0x000fc800078e000e */
[----:B------:R-:W-:-:S05]  /*5810*/  FADD.FTZ R24, R24, R31 ;  /* 0x0000001f18187221 */ /* 0x000fca0000010000 */
[----:B------:R-:W-:-:S07]  /*5820*/  MOV R13, R24 ;  /* 0x00000018000d7202 */ /* 0x000fce0000000f00 */
[----:B------:R-:W-:Y:S05]  /*5830*/  WARPSYNC.COLLECTIVE R15, `(.L_x_6228) ;  /* 0x000000000f087348 */ /* 0x000fea0003c00000 */
[----:B------:R0:W1:Y:S02]  /*5840*/  SHFL.BFLY P6, R14, R13, R12, R11 ;  /* 0x0c00000c0d0e7389 */ /* 0x00006400000c000b */
[----:B01----:R-:W-:Y:S01]  /*5850*/  ENDCOLLECTIVE ;  /* 0x000000000000791b */ /* 0x003fe20003800000 */
.L_x_6228:
[----:B------:R-:W-:Y:S01]  /*5860*/  HFMA2.MMA R12, -RZ, RZ, 0, 2.384185791015625e-07 ;  /* 0x00000004ff0c7435 */ /* 0x000fe200000001ff */
[----:B------:R-:W-:Y:S01]  /*5870*/  MOV R13, RZ ;  /* 0x000000ff000d7202 */ /* 0x000fe20000000f00 */
[----:B------:R-:W-:-:S09]  /*5880*/  IMAD.MOV.U32 R47, RZ, RZ, R14 ;  /* 0x000000ffff2f7224 */ /* 0x000fd200078e000e */
[----:B------:R-:W-:Y:S05]  /*5890*/  WARPSYNC.COLLECTIVE R15, `(.L_x_6229) ;  /* 0x000000000f087348 */ /* 0x000fea0003c00000 */
[----:B------:R0:W1:Y:S02]  /*58a0*/  SHFL.BFLY P6, R14, R13, R12, R11 ;  /* 0x0c00000c0d0e7389 */ /* 0x00006400000c000b */
[----:B01----:R-:W-:Y:S01]  /*58b0*/  ENDCOLLECTIVE ;  /* 0x000000000000791b */ /* 0x003fe20003800000 */
.L_x_6229:
        /* <DEDUP_REMOVED lines=8> */
.L_x_6230:
[----:B------:R-:W-:Y:S01]  /*5940*/  HFMA2.MMA R12, -RZ, RZ, 0, 5.9604644775390625e-08 ;  /* 0x00000001ff0c7435 */ /* 0x000fe200000001ff */
[----:B------:R-:W-:-:S04]  /*5950*/  IMAD.MOV.U32 R30, RZ, RZ, R14 ;  /* 0x000000ffff1e7224 */ /* 0x000fc800078e000e */
[----:B------:R-:W-:-:S05]  /*5960*/  FADD.FTZ R25, R25, R30 ;  /* 0x0000001e19197221 */ /* 0x000fca0000010000 */
[----:B------:R-:W-:-:S07]  /*5970*/  MOV R13, R25 ;  /* 0x00000019000d7202 */ /* 0x000fce0000000f00 */
[----:B------:R-:W-:Y:S05]  /*5980*/  WARPSYNC.COLLECTIVE R15, `(.L_x_6231) ;  /* 0x000000000f087348 */ /* 0x000fea0003c00000 */
[----:B------:R0:W1:Y:S02]  /*5990*/  SHFL.BFLY P6, R14, R13, R12, R11 ;  /* 0x0c00000c0d0e7389 */ /* 0x00006400000c000b */
[----:B01----:R-:W-:Y:S01]  /*59a0*/  ENDCOLLECTIVE ;  /* 0x000000000000791b */ /* 0x003fe20003800000 */
.L_x_6231:
[----:B------:R-:W-:Y:S01]  /*59b0*/  HFMA2.MMA R12, -RZ, RZ, 0, 2.384185791015625e-07 ;  /* 0x00000004ff0c7435 */ /* 0x000fe200000001ff */
[----:B------:R-:W-:Y:S01]  /*59c0*/  MOV R13, RZ ;  /* 0x000000ff000d7202 */ /* 0x000fe20000000f00 */
[----:B------:R-:W-:-:S09]  /*59d0*/  IMAD.MOV.U32 R30, RZ, RZ, R14 ;  /* 0x000000ffff1e7224 */ /* 0x000fd200078e000e */
[----:B------:R-:W-:Y:S05]  /*59e0*/  WARPSYNC.COLLECTIVE R15, `(.L_x_6232) ;  /* 0x000000000f087348 */ /* 0x000fea0003c00000 */
[----:B------:R0:W1:Y:S02]  /*59f0*/  SHFL.BFLY P6, R14, R13, R12, R11 ;  /* 0x0c00000c0d0e7389 */ /* 0x00006400000c000b */
[----:B01----:R-:W-:Y:S01]  /*5a00*/  ENDCOLLECTIVE ;  /* 0x000000000000791b */ /* 0x003fe20003800000 */
.L_x_6232:
        /* <DEDUP_REMOVED lines=8> */
.L_x_6233:
[----:B------:R-:W-:Y:S01]  /*5a90*/  HFMA2.MMA R12, -RZ, RZ, 0, 5.9604644775390625e-08 ;  /* 0x00000001ff0c7435 */ /* 0x000fe200000001ff */
[----:B------:R-:W-:-:S04]  /*5aa0*/  IMAD.MOV.U32 R33, RZ, RZ, R14 ;  /* 0x000000ffff217224 */ /* 0x000fc800078e000e */
[----:B------:R-:W-:-:S05]  /*5ab0*/  FADD.FTZ R28, R28, R33 ;  /* 0x000000211c1c7221 */ /* 0x000fca0000010000 */
[----:B------:R-:W-:-:S07]  /*5ac0*/  MOV R13, R28 ;  /* 0x0000001c000d7202 */ /* 0x000fce0000000f00 */
[----:B------:R-:W-:Y:S05]  /*5ad0*/  WARPSYNC.COLLECTIVE R15, `(.L_x_6234) ;  /* 0x000000000f087348 */ /* 0x000fea0003c00000 */
[----:B------:R0:W1:Y:S02]  /*5ae0*/  SHFL.BFLY P6, R14, R13, R12, R11 ;  /* 0x0c00000c0d0e7389 */ /* 0x00006400000c000b */
[----:B01----:R-:W-:Y:S01]  /*5af0*/  ENDCOLLECTIVE ;  /* 0x000000000000791b */ /* 0x003fe20003800000 */
.L_x_6234:
[----:B------:R-:W-:Y:S01]  /*5b00*/  HFMA2.MMA R12, -RZ, RZ, 0, 2.384185791015625e-07 ;  /* 0x00000004ff0c7435 */ /* 0x000fe200000001ff */
[----:B------:R-:W-:Y:S01]  /*5b10*/  MOV R13, RZ ;  /* 0x000000ff000d7202 */ /* 0x000fe20000000f00 */
[----:B------:R-:W-:-:S09]  /*5b20*/  IMAD.MOV.U32 R49, RZ, RZ, R14 ;  /* 0x000000ffff317224 */ /* 0x000fd200078e000e */
[----:B------:R-:W-:Y:S05]  /*5b30*/  WARPSYNC.COLLECTIVE R15, `(.L_x_6235) ;  /* 0x000000000f087348 */ /* 0x000fea0003c00000 */
[----:B------:R0:W1:Y:S02]  /*5b40*/  SHFL.BFLY P6, R14, R13, R12, R11 ;  /* 0x0c00000c0d0e7389 */ /* 0x00006400000c000b */
[----:B01----:R-:W-:Y:S01]  /*5b50*/  ENDCOLLECTIVE ;  /* 0x000000000000791b */ /* 0x003fe20003800000 */
.L_x_6235:
        /* <DEDUP_REMOVED lines=8> */
.L_x_6236:
[----:B------:R-:W-:Y:S01]  /*5be0*/  HFMA2.MMA R12, -RZ, RZ, 0, 5.9604644775390625e-08 ;  /* 0x00000001ff0c7435 */ /* 0x000fe200000001ff */
[----:B------:R-:W-:-:S04]  /*5bf0*/  IMAD.MOV.U32 R32, RZ, RZ, R14 ;  /* 0x000000ffff207224 */ /* 0x000fc800078e000e */
[----:B------:R-:W-:-:S05]  /*5c00*/  FADD.FTZ R29, R29, R32 ;  /* 0x000000201d1d7221 */ /* 0x000fca0000010000 */
[----:B------:R-:W-:-:S07]  /*5c10*/  MOV R13, R29 ;  /* 0x0000001d000d7202 */ /* 0x000fce0000000f00 */
[----:B------:R-:W-:Y:S05]  /*5c20*/  WARPSYNC.COLLECTIVE R15, `(.L_x_6237) ;  /* 0x000000000f087348 */ /* 0x000fea0003c00000 */
[----:B------:R0:W1:Y:S02]  /*5c30*/  SHFL.BFLY P6, R14, R13, R12, R11 ;  /* 0x0c00000c0d0e7389 */ /* 0x00006400000c000b */
[----:B01----:R-:W-:Y:S01]  /*5c40*/  ENDCOLLECTIVE ;  /* 0x000000000000791b */ /* 0x003fe20003800000 */
.L_x_6237:
[----:B------:R-:W-:Y:S01]  /*5c50*/  HFMA2.MMA R12, -RZ, RZ, 0, 2.384185791015625e-07 ;  /* 0x00000004ff0c7435 */ /* 0x000fe200000001ff */
[----:B------:R-:W-:Y:S01]  /*5c60*/  MOV R13, RZ ;  /* 0x000000ff000d7202 */ /* 0x000fe20000000f00 */
[----:B------:R-:W-:-:S09]  /*5c70*/  IMAD.MOV.U32 R50, RZ, RZ, R14 ;  /* 0x000000ffff327224 */ /* 0x000fd200078e000e */
[----:B------:R-:W-:Y:S05]  /*5c80*/  WARPSYNC.COLLECTIVE R15, `(.L_x_6238) ;  /* 0x000000000f087348 */ /* 0x000fea0003c00000 */
[----:B------:R0:W1:Y:S02]  /*5c90*/  SHFL.BFLY P6, R14, R13, R12, R11 ;  /* 0x0c00000c0d0e7389 */ /* 0x00006400000c000b */
[----:B01----:R-:W-:Y:S01]  /*5ca0*/  ENDCOLLECTIVE ;  /* 0x000000000000791b */ /* 0x003fe20003800000 */
.L_x_6238:
        /* <DEDUP_REMOVED lines=8> */
.L_x_6239:
[----:B------:R-:W-:Y:S01]  /*5d30*/  HFMA2.MMA R12, -RZ, RZ, 0, 5.9604644775390625e-08 ;  /* 0x00000001ff0c7435 */ /* 0x000fe200000001ff */
[----:B------:R-:W-:-:S04]  /*5d40*/  IMAD.MOV.U32 R34, RZ, RZ, R14 ;  /* 0x000000ffff227224 */ /* 0x000fc800078e000e */
[----:B------:R-:W-:-:S05]  /*5d50*/  FADD.FTZ R41, R41, R34 ;  /* 0x0000002229297221 */ /* 0x000fca0000010000 */
[----:B------:R-:W-:-:S07]  /*5d60*/  MOV R13, R41 ;  /* 0x00000029000d7202 */ /* 0x000fce0000000f00 */
[----:B------:R-:W-:Y:S05]  /*5d70*/  WARPSYNC.COLLECTIVE R15, `(.L_x_6240) ;  /* 0x000000000f087348 */ /* 0x000fea0003c00000 */
[----:B------:R0:W1:Y:S02]  /*5d80*/  SHFL.BFLY P6, R14, R13, R12, R11 ;  /* 0x0c00000c0d0e7389 */ /* 0x00006400000c000b */
[----:B01----:R-:W-:Y:S01]  /*5d90*/  ENDCOLLECTIVE ;  /* 0x000000000000791b */ /* 0x003fe20003800000 */
.L_x_6240:
[----:B------:R-:W-:Y:S01]  /*5da0*/  HFMA2.MMA R12, -RZ, RZ, 0, 2.384185791015625e-07 ;  /* 0x00000004ff0c7435 */ /* 0x000fe200000001ff */
[----:B------:R-:W-:Y:S01]  /*5db0*/  MOV R13, RZ ;  /* 0x000000ff000d7202 */ /* 0x000fe20000000f00 */
[----:B------:R-:W-:-:S09]  /*5dc0*/  IMAD.MOV.U32 R42, RZ, RZ, R14 ;  /* 0x000000ffff2a7224 */ /* 0x000fd200078e000e */
[----:B------:R-:W-:Y:S05]  /*5dd0*/  WARPSYNC.COLLECTIVE R15, `(.L_x_6241) ;  /* 0x000000000f087348 */ /* 0x000fea0003c00000 */
[----:B------:R0:W1:Y:S02]  /*5de0*/  SHFL.BFLY P6, R14, R13, R12, R11 ;  /* 0x0c00000c0d0e7389 */ /* 0x00006400000c000b */
[----:B01----:R-:W-:Y:S01]  /*5df0*/  ENDCOLLECTIVE ;  /* 0x000000000000791b */ /* 0x003fe20003800000 */
.L_x_6241:
        /* <DEDUP_REMOVED lines=8> */
.L_x_6242:
[----:B------:R-:W-:Y:S01]  /*5e80*/  HFMA2.MMA R12, -RZ, RZ, 0, 5.9604644775390625e-08 ;  /* 0x00000001ff0c7435 */ /* 0x000fe200000001ff */
[----:B------:R-:W-:-:S04]  /*5e90*/  IMAD.MOV.U32 R23, RZ, RZ, R14 ;  /* 0x000000ffff177224 */ /* 0x000fc800078e000e */
[----:B------:R-:W-:-:S05]  /*5ea0*/  FADD.FTZ R0, R0, R23 ;  /* 0x0000001700007221 */ /* 0x000fca0000010000 */
[----:B------:R-:W-:-:S07]  /*5eb0*/  MOV R13, R0 ;  /* 0x00000000000d7202 */ /* 0x000fce0000000f00 */
[----:B------:R-:W-:Y:S05]  /*5ec0*/  WARPSYNC.COLLECTIVE R15, `(.L_x_6243) ;  /* 0x000000000f087348 */ /* 0x000fea0003c00000 */
[----:B------:R0:W1:Y:S02]  /*5ed0*/  SHFL.BFLY P6, R14, R13, R12, R11 ;  /* 0x0c00000c0d0e7389 */ /* 0x00006400000c000b */
[----:B01----:R-:W-:Y:S01]  /*5ee0*/  ENDCOLLECTIVE ;  /* 0x000000000000791b */ /* 0x003fe20003800000 */
.L_x_6243:
[----:B------:R-:W-:Y:S01]  /*5ef0*/  HFMA2.MMA R12, -RZ, RZ, 0, 2.384185791015625e-07 ;  /* 0x00000004ff0c7435 */ /* 0x000fe200000001ff */
[----:B------:R-:W-:Y:S01]  /*5f00*/  MOV R13, RZ ;  /* 0x000000ff000d7202 */ /* 0x000fe20000000f00 */
[----:B------:R-:W-:-:S09]  /*5f10*/  IMAD.MOV.U32 R46, RZ, RZ, R14 ;  /* 0x000000ffff2e7224 */ /* 0x000fd200078e000e */
[----:B------:R-:W-:Y:S05]  /*5f20*/  WARPSYNC.COLLECTIVE R15, `(.L_x_6244) ;  /* 0x000000000f087348 */ /* 0x000fea0003c00000 */
[----:B------:R0:W1:Y:S02]  /*5f30*/  SHFL.BFLY P6, R14, R13, R12, R11 ;  /* 0x0c00000c0d0e7389 */ /* 0x00006400000c000b */
[----:B01----:R-:W-:Y:S01]  /*5f40*/  ENDCOLLECTIVE ;  /* 0x000000000000791b */ /* 0x003fe20003800000 */
.L_x_6244:
        /* <DEDUP_REMOVED lines=8> */
.L_x_6245:
[----:B------:R-:W-:Y:S01]  /*5fd0*/  HFMA2.MMA R12, -RZ, RZ, 0, 5.9604644775390625e-08 ;  /* 0x00000001ff0c7435 */ /* 0x000fe200000001ff */
[----:B------:R-:W-:-:S04]  /*5fe0*/  IMAD.MOV.U32 R3, RZ, RZ, R14 ;  /* 0x000000ffff037224 */ /* 0x000fc800078e000e */
[----:B------:R-:W-:-:S05]  /*5ff0*/  FADD.FTZ R2, R2, R3 ;  /* 0x0000000302027221 */ /* 0x000fca0000010000 */
[----:B------:R-:W-:-:S07]  /*6000*/  MOV R13, R2 ;  /* 0x00000002000d7202 */ /* 0x000fce0000000f00 */
[----:B------:R-:W-:Y:S05]  /*6010*/  WARPSYNC.COLLECTIVE R15, `(.L_x_6246) ;  /* 0x000000000f087348 */ /* 0x000fea0003c00000 */
[----:B------:R0:W1:Y:S02]  /*6020*/  SHFL.BFLY P6, R14, R13, R12, R11 ;  /* 0x0c00000c0d0e7389 */ /* 0x00006400000c000b */
[----:B01----:R-:W-:Y:S01]  /*6030*/  ENDCOLLECTIVE ;  /* 0x000000000000791b */ /* 0x003fe20003800000 */
.L_x_6246:
[----:B------:R-:W-:Y:S01]  /*6040*/  HFMA2.MMA R12, -RZ, RZ, 0, 2.384185791015625e-07 ;  /* 0x00000004ff0c7435 */ /* 0x000fe200000001ff */
[----:B------:R-:W-:Y:S01]  /*6050*/  MOV R13, RZ ;  /* 0x000000ff000d7202 */ /* 0x000fe20000000f00 */
[----:B------:R-:W-:-:S09]  /*6060*/  IMAD.MOV.U32 R3, RZ, RZ, R14 ;  /* 0x000000ffff037224 */ /* 0x000fd200078e000e */
[----:B------:R-:W-:Y:S05]  /*6070*/  WARPSYNC.COLLECTIVE R15, `(.L_x_6247) ;  /* 0x000000000f087348 */ /* 0x000fea0003c00000 */
[----:B------:R0:W1:Y:S02]  /*6080*/  SHFL.BFLY P6, R14, R13, R12, R11 ;  /* 0x0c00000c0d0e7389 */ /* 0x00006400000c000b */
[----:B01----:R-:W-:Y:S01]  /*6090*/  ENDCOLLECTIVE ;  /* 0x000000000000791b */ /* 0x003fe20003800000 */
.L_x_6247:
        /* <DEDUP_REMOVED lines=8> */
.L_x_6248:
[----:B------:R-:W-:Y:S01]  /*6120*/  HFMA2.MMA R12, -RZ, RZ, 0, 5.9604644775390625e-08 ;  /* 0x00000001ff0c7435 */ /* 0x000fe200000001ff */
[----:B------:R-:W-:-:S04]  /*6130*/  IMAD.MOV.U32 R5, RZ, RZ, R14 ;  /* 0x000000ffff057224 */ /* 0x000fc800078e000e */
[----:B------:R-:W-:-:S05]  /*6140*/  FADD.FTZ R4, R4, R5 ;  /* 0x0000000504047221 */ /* 0x000fca0000010000 */
[----:B------:R-:W-:-:S07]  /*6150*/  MOV R13, R4 ;  /* 0x00000004000d7202 */ /* 0x000fce0000000f00 */
[----:B------:R-:W-:Y:S05]  /*6160*/  WARPSYNC.COLLECTIVE R15, `(.L_x_6249) ;  /* 0x000000000f087348 */ /* 0x000fea0003c00000 */
[----:B------:R0:W1:Y:S02]  /*6170*/  SHFL.BFLY P6, R14, R13, R12, R11 ;  /* 0x0c00000c0d0e7389 */ /* 0x00006400000c000b */
[----:B01----:R-:W-:Y:S01]  /*6180*/  ENDCOLLECTIVE ;  /* 0x000000000000791b */ /* 0x003fe20003800000 */
.L_x_6249:
[----:B------:R-:W-:Y:S01]  /*6190*/  HFMA2.MMA R12, -RZ, RZ, 0, 2.384185791015625e-07 ;  /* 0x00000004ff0c7435 */ /* 0x000fe200000001ff */
[----:B------:R-:W-:Y:S01]  /*61a0*/  MOV R13, RZ ;  /* 0x000000ff000d7202 */ /* 0x000fe20000000f00 */
[----:B------:R-:W-:-:S09]  /*61b0*/  IMAD.MOV.U32 R5, RZ, RZ, R14 ;  /* 0x000000ffff057224 */ /* 0x000fd200078e000e */
[----:B------:R-:W-:Y:S05]  /*61c0*/  WARPSYNC.COLLECTIVE R15, `(.L_x_6250) ;  /* 0x000000000f087348 */ /* 0x000fea0003c00000 */
[----:B------:R0:W1:Y:S02]  /*61d0*/  SHFL.BFLY P6, R14, R13, R12, R11 ;  /* 0x0c00000c0d0e7389 */ /* 0x00006400000c000b */
[----:B01----:R-:W-:Y:S01]  /*61e0*/  ENDCOLLECTIVE ;  /* 0x000000000000791b */ /* 0x003fe20003800000 */
.L_x_6250:
        /* <DEDUP_REMOVED lines=8> */
.L_x_6251:
[----:B------:R-:W-:Y:S01]  /*6270*/  HFMA2.MMA R12, -RZ, RZ, 0, 5.9604644775390625e-08 ;  /* 0x00000001ff0c7435 */ /* 0x000fe200000001ff */
[----:B------:R-:W-:-:S04]  /*6280*/  IMAD.MOV.U32 R7, RZ, RZ, R14 ;  /* 0x000000ffff077224 */ /* 0x000fc800078e000e */
[----:B------:R-:W-:-:S05]  /*6290*/  FADD.FTZ R6, R6, R7 ;  /* 0x0000000706067221 */ /* 0x000fca0000010000 */
[----:B------:R-:W-:-:S07]  /*62a0*/  MOV R13, R6 ;  /* 0x00000006000d7202 */ /* 0x000fce0000000f00 */
[----:B------:R-:W-:Y:S05]  /*62b0*/  WARPSYNC.COLLECTIVE R15, `(.L_x_6252) ;  /* 0x000000000f087348 */ /* 0x000fea0003c00000 */
[----:B------:R0:W1:Y:S02]  /*62c0*/  SHFL.BFLY P6, R14, R13, R12, R11 ;  /* 0x0c00000c0d0e7389 */ /* 0x00006400000c000b */
[----:B01----:R-:W-:Y:S01]  /*62d0*/  ENDCOLLECTIVE ;  /* 0x000000000000791b */ /* 0x003fe20003800000 */
.L_x_6252:
[----:B------:R-:W-:Y:S01]  /*62e0*/  HFMA2.MMA R12, -RZ, RZ, 0, 2.384185791015625e-07 ;  /* 0x00000004ff0c7435 */ /* 0x000fe200000001ff */
[----:B------:R-:W-:Y:S01]  /*62f0*/  MOV R13, RZ ;  /* 0x000000ff000d7202 */ /* 0x000fe20000000f00 */
[----:B------:R-:W-:-:S09]  /*6300*/  IMAD.MOV.U32 R7, RZ, RZ, R14 ;  /* 0x000000ffff077224 */ /* 0x000fd200078e000e */
[----:B------:R-:W-:Y:S05]  /*6310*/  WARPSYNC.COLLECTIVE R15, `(.L_x_6253) ;  /* 0x000000000f087348 */ /* 0x000fea0003c00000 */
[----:B------:R0:W1:Y:S02]  /*6320*/  SHFL.BFLY P6, R14, R13, R12, R11 ;  /* 0x0c00000c0d0e7389 */ /* 0x00006400000c000b */
[----:B01----:R-:W-:Y:S01]  /*6330*/  ENDCOLLECTIVE ;  /* 0x000000000000791b */ /* 0x003fe20003800000 */
.L_x_6253:
        /* <DEDUP_REMOVED lines=8> */
.L_x_6254:
[----:B------:R-:W-:Y:S01]  /*63c0*/  HFMA2.MMA R12, -RZ, RZ, 0, 5.9604644775390625e-08 ;  /* 0x00000001ff0c7435 */ /* 0x000fe200000001ff */
[----:B------:R-:W-:-:S04]  /*63d0*/  IMAD.MOV.U32 R9, RZ, RZ, R14 ;  /* 0x000000ffff097224 */ /* 0x000fc800078e000e */
[----:B------:R-:W-:-:S05]  /*63e0*/  FADD.FTZ R8, R8, R9 ;  /* 0x0000000908087221 */ /* 0x000fca0000010000 */
[----:B------:R-:W-:-:S07]  /*63f0*/  MOV R13, R8 ;  /* 0x00000008000d7202 */ /* 0x000fce0000000f00 */
[----:B------:R-:W-:Y:S05]  /*6400*/  WARPSYNC.COLLECTIVE R15, `(.L_x_6255) ;  /* 0x000000000f087348 */ /* 0x000fea0003c00000 */
[----:B------:R0:W1:Y:S02]  /*6410*/  SHFL.BFLY P6, R14, R13, R12, R11 ;  /* 0x0c00000c0d0e7389 */ /* 0x00006400000c000b */
[----:B01----:R-:W-:Y:S01]  /*6420*/  ENDCOLLECTIVE ;  /* 0x000000000000791b */ /* 0x003fe20003800000 */
.L_x_6255:
[----:B------:R-:W-:Y:S01]  /*6430*/  HFMA2.MMA R12, -RZ, RZ, 0, 2.384185791015625e-07 ;  /* 0x00000004ff0c7435 */ /* 0x000fe200000001ff */
[----:B------:R-:W-:Y:S01]  /*6440*/  MOV R13, RZ ;  /* 0x000000ff000d7202 */ /* 0x000fe20000000f00 */
[----:B------:R-:W-:-:S09]  /*6450*/  IMAD.MOV.U32 R9, RZ, RZ, R14 ;  /* 0x000000ffff097224 */ /* 0x000fd200078e000e */
[----:B------:R-:W-:Y:S05]  /*6460*/  WARPSYNC.COLLECTIVE R15, `(.L_x_6256) ;  /* 0x000000000f087348 */ /* 0x000fea0003c00000 */
[----:B------:R0:W1:Y:S02]  /*6470*/  SHFL.BFLY P6, R14, R13, R12, R11 ;  /* 0x0c00000c0d0e7389 */ /* 0x00006400000c000b */
[----:B01----:R-:W-:Y:S01]  /*6480*/  ENDCOLLECTIVE ;  /* 0x000000000000791b */ /* 0x003fe20003800000 */
.L_x_6256:
        /* <DEDUP_REMOVED lines=8> */
.L_x_6257:
[----:B------:R-:W-:Y:S01]  /*6510*/  HFMA2.MMA R12, -RZ, RZ, 0, 5.9604644775390625e-08 ;  /* 0x00000001ff0c7435 */ /* 0x000fe200000001ff */
[----:B------:R-:W-:-:S04]  /*6520*/  IMAD.MOV.U32 R17, RZ, RZ, R14 ;  /* 0x000000ffff117224 */ /* 0x000fc800078e000e */
[----:B------:R-:W-:-:S05]  /*6530*/  FADD.FTZ R10, R10, R17 ;  /* 0x000000110a0a7221 */ /* 0x000fca0000010000 */
[----:B------:R-:W-:-:S07]  /*6540*/  MOV R13, R10 ;  /* 0x0000000a000d7202 */ /* 0x000fce0000000f00 */
[----:B------:R-:W-:Y:S05]  /*6550*/  WARPSYNC.COLLECTIVE R15, `(.L_x_6258) ;  /* 0x000000000f087348 */ /* 0x000fea0003c00000 */
[----:B------:R0:W1:Y:S02]  /*6560*/  SHFL.BFLY P6, R14, R13, R12, R11 ;  /* 0x0c00000c0d0e7389 */ /* 0x00006400000c000b */
[----:B01----:R-:W-:Y:S01]  /*6570*/  ENDCOLLECTIVE ;  /* 0x000000000000791b */ /* 0x003fe20003800000 */
.L_x_6258:
[----:B------:R-:W-:Y:S01]  /*6580*/  HFMA2.MMA R12, -RZ, RZ, 0, 2.384185791015625e-07 ;  /* 0x00000004ff0c7435 */ /* 0x000fe200000001ff */
[----:B------:R-:W-:Y:S01]  /*6590*/  MOV R13, RZ ;  /* 0x000000ff000d7202 */ /* 0x000fe20000000f00 */
[----:B------:R-:W-:-:S09]  /*65a0*/  IMAD.MOV.U32 R17, RZ, RZ, R14 ;  /* 0x000000ffff117224 */ /* 0x000fd200078e000e */
[----:B------:R-:W-:Y:S05]  /*65b0*/  WARPSYNC.COLLECTIVE R15, `(.L_x_6259) ;  /* 0x000000000f087348 */ /* 0x000fea0003c00000 */
[----:B------:R0:W1:Y:S02]  /*65c0*/  SHFL.BFLY P6, R14, R13, R12, R11 ;  /* 0x0c00000c0d0e7389 */ /* 0x00006400000c000b */
[----:B01----:R-:W-:Y:S01]  /*65d0*/  ENDCOLLECTIVE ;  /* 0x000000000000791b */ /* 0x003fe20003800000 */
.L_x_6259:
        /* <DEDUP_REMOVED lines=8> */
.L_x_6260:
[----:B------:R-:W-:Y:S01]  /*6660*/  HFMA2.MMA R12, -RZ, RZ, 0, 5.9604644775390625e-08 ;  /* 0x00000001ff0c7435 */ /* 0x000fe200000001ff */
[----:B------:R-:W-:-:S04]  /*6670*/  IMAD.MOV.U32 R19, RZ, RZ, R14 ;  /* 0x000000ffff137224 */ /* 0x000fc800078e000e */
[----:B------:R-:W-:-:S05]  /*6680*/  FADD.FTZ R16, R16, R19 ;  /* 0x0000001310107221 */ /* 0x000fca0000010000 */
[----:B------:R-:W-:-:S07]  /*6690*/  MOV R13, R16 ;  /* 0x00000010000d7202 */ /* 0x000fce0000000f00 */
[----:B------:R-:W-:Y:S05]  /*66a0*/  WARPSYNC.COLLECTIVE R15, `(.L_x_6261) ;  /* 0x000000000f087348 */ /* 0x000fea0003c00000 */
[----:B------:R0:W1:Y:S02]  /*66b0*/  SHFL.BFLY P6, R14, R13, R12, R11 ;  /* 0x0c00000c0d0e7389 */ /* 0x00006400000c000b */
[----:B01----:R-:W-:Y:S01]  /*66c0*/  ENDCOLLECTIVE ;  /* 0x000000000000791b */ /* 0x003fe20003800000 */
.L_x_6261:
[----:B------:R-:W-:Y:S01]  /*66d0*/  HFMA2.MMA R12, -RZ, RZ, 0, 2.384185791015625e-07 ;  /* 0x00000004ff0c7435 */ /* 0x000fe200000001ff */
[----:B------:R-:W-:Y:S01]  /*66e0*/  MOV R13, RZ ;  /* 0x000000ff000d7202 */ /* 0x000fe20000000f00 */
[----:B------:R-:W-:-:S09]  /*66f0*/  IMAD.MOV.U32 R19, RZ, RZ, R14 ;  /* 0x000000ffff137224 */ /* 0x000fd200078e000e */
[----:B------:R-:W-:Y:S05]  /*6700*/  WARPSYNC.COLLECTIVE R15, `(.L_x_6262) ;  /* 0x000000000f087348 */ /* 0x000fea0003c00000 */
[----:B------:R0:W1:Y:S02]  /*6710*/  SHFL.BFLY P6, R14, R13, R12, R11 ;  /* 0x0c00000c0d0e7389 */ /* 0x00006400000c000b */
[----:B01----:R-:W-:Y:S01]  /*6720*/  ENDCOLLECTIVE ;  /* 0x000000000000791b */ /* 0x003fe20003800000 */
.L_x_6262:
[----:B------:R-:W-:Y:S01]  /*6730*/  FADD.FTZ R16, R16, R19 ;  /* 0x0000001310107221 */ /* 0x000fe20000010000 */
[----:B------:R-:W-:Y:S01]  /*6740*/  MOV R12, 0x2 ;  /* 0x00000002000c7802 */ /* 0x000fe20000000f00 */
[----:B------:R-:W-:-:S04]  /*6750*/  FADD.FTZ R18, RZ, R14 ;  /* 0x0000000eff127221 */ /* 0x000fc80000010000 */
[----:B------:R-:W-:-:S07]  /*6760*/  IMAD.MOV.U32 R13, RZ, RZ, R18 ;  /* 0x000000ffff0d7224 */ /* 0x000fce00078e0012 */
[----:B------:R-:W-:Y:S05]  /*6770*/  WARPSYNC.COLLECTIVE R15, `(.L_x_6263) ;  /* 0x000000000f087348 */ /* 0x000fea0003c00000 */
[----:B------:R0:W1:Y:S02]  /*6780*/  SHFL.BFLY P6, R14, R13, R12, R11 ;  /* 0x0c00000c0d0e7389 */ /* 0x00006400000c000b */
[----:B01----:R-:W-:Y:S01]  /*6790*/  ENDCOLLECTIVE ;  /* 0x000000000000791b */ /* 0x003fe20003800000 */
.L_x_6263:
[----:B------:R-:W-:Y:S02]  /*67a0*/  IMAD.MOV.U32 R12, RZ, RZ, 0x1 ;  /* 0x00000001ff0c7424 */ /* 0x000fe400078e00ff */
[----:B------:R-:W-:-:S05]  /*67b0*/  FADD.FTZ R18, R18, R14 ;  /* 0x0000000e12127221 */ /* 0x000fca0000010000 */
[----:B------:R-:W-:-:S07]  /*67c0*/  MOV R13, R18 ;  /* 0x00000012000d7202 */ /* 0x000fce0000000f00 */
[----:B------:R-:W-:Y:S05]  /*67d0*/  WARPSYNC.COLLECTIVE R15, `(.L_x_6264) ;  /* 0x000000000f087348 */ /* 0x000fea0003c00000 */
[----:B------:R0:W1:Y:S02]  /*67e0*/  SHFL.BFLY P6, R14, R13, R12, R11 ;  /* 0x0c00000c0d0e7389 */ /* 0x00006400000c000b */
[----:B01----:R-:W-:Y:S01]  /*67f0*/  ENDCOLLECTIVE ;  /* 0x000000000000791b */ /* 0x003fe20003800000 */
.L_x_6264:
[----:B------:R-:W-:Y:S01]  /*6800*/  HFMA2.MMA R13, -RZ, RZ, 0, 0 ;  /* 0x00000000ff0d7435 */ /* 0x000fe200000001ff */
[----:B------:R-:W-:Y:S01]  /*6810*/  IMAD.MOV.U32 R12, RZ, RZ, 0x4 ;  /* 0x00000004ff0c7424 */ /* 0x000fe200078e00ff */
[----:B------:R-:W-:-:S09]  /*6820*/  MOV R21, R14 ;  /* 0x0000000e00157202 */ /* 0x000fd20000000f00 */
[----:B------:R-:W-:Y:S05]  /*6830*/  WARPSYNC.COLLECTIVE R15, `(.L_x_6265) ;  /* 0x000000000f087348 */ /* 0x000fea0003c00000 */
[----:B------:R0:W1:Y:S02]  /*6840*/  SHFL.BFLY P6, R14, R13, R12, R11 ;  /* 0x0c00000c0d0e7389 */ /* 0x00006400000c000b */
[----:B01----:R-:W-:Y:S01]  /*6850*/  ENDCOLLECTIVE ;  /* 0x000000000000791b */ /* 0x003fe20003800000 */
.L_x_6265:
        /* <DEDUP_REMOVED lines=8> */
.L_x_6266:
[----:B------:R-:W-:Y:S01]  /*68e0*/  IMAD.MOV.U32 R12, RZ, RZ, 0x1 ;  /* 0x00000001ff0c7424 */ /* 0x000fe200078e00ff */
[----:B------:R-:W-:-:S05]  /*68f0*/  MOV R52, R14 ;  /* 0x0000000e00347202 */ /* 0x000fca0000000f00 */
[----:B------:R-:W-:-:S05]  /*6900*/  FADD.FTZ R23, R23, R52 ;  /* 0x0000003417177221 */ /* 0x000fca0000010000 */
[----:B------:R-:W-:-:S07]  /*6910*/  MOV R13, R23 ;  /* 0x00000017000d7202 */ /* 0x000fce0000000f00 */
[----:B------:R-:W-:Y:S05]  /*6920*/  WARPSYNC.COLLECTIVE R15, `(.L_x_6267) ;  /* 0x000000000f087348 */ /* 0x000fea0003c00000 */
[----:B------:R0:W1:Y:S02]  /*6930*/  SHFL.BFLY P6, R14, R13, R12, R11 ;  /* 0x0c00000c0d0e7389 */ /* 0x00006400000c000b */
[----:B01----:R-:W-:Y:S01]  /*6940*/  ENDCOLLECTIVE ;  /* 0x000000000000791b */ /* 0x003fe20003800000 */
.L_x_6267:
[----:B------:R-:W-:Y:S01]  /*6950*/  HFMA2.MMA R13, -RZ, RZ, 0, 0 ;  /* 0x00000000ff0d7435 */ /* 0x000fe200000001ff */
[----:B------:R-:W-:Y:S01]  /*6960*/  IMAD.MOV.U32 R12, RZ, RZ, 0x4 ;  /* 0x00000004ff0c7424 */ /* 0x000fe200078e00ff */
[----:B------:R-:W-:-:S09]  /*6970*/  MOV R26, R14 ;  /* 0x0000000e001a7202 */ /* 0x000fd20000000f00 */
[----:B------:R-:W-:Y:S05]  /*6980*/  WARPSYNC.COLLECTIVE R15, `(.L_x_6268) ;  /* 0x000000000f087348 */ /* 0x000fea0003c00000 */
[----:B------:R0:W1:Y:S02]  /*6990*/  SHFL.BFLY P6, R14, R13, R12, R11 ;  /* 0x0c00000c0d0e7389 */ /* 0x00006400000c000b */
[----:B01----:R-:W-:Y:S01]  /*69a0*/  ENDCOLLECTIVE ;  /* 0x000000000000791b */ /* 0x003fe20003800000 */
.L_x_6268:
        /* <DEDUP_REMOVED lines=8> */
.L_x_6269:
[----:B------:R-:W-:Y:S01]  /*6a30*/  IMAD.MOV.U32 R12, RZ, RZ, 0x1 ;  /* 0x00000001ff0c7424 */ /* 0x000fe200078e00ff */
[----:B------:R-:W-:-:S05]  /*6a40*/  MOV R30, R14 ;  /* 0x0000000e001e7202 */ /* 0x000fca0000000f00 */
[----:B------:R-:W-:-:S05]  /*6a50*/  FADD.FTZ R27, R27, R30 ;  /* 0x0000001e1b1b7221 */ /* 0x000fca0000010000 */
[----:B------:R-:W-:-:S07]  /*6a60*/  MOV R13, R27 ;  /* 0x0000001b000d7202 */ /* 0x000fce0000000f00 */
[----:B------:R-:W-:Y:S05]  /*6a70*/  WARPSYNC.COLLECTIVE R15, `(.L_x_6270) ;  /* 0x000000000f087348 */ /* 0x000fea0003c00000 */
[----:B------:R0:W1:Y:S02]  /*6a80*/  SHFL.BFLY P6, R14, R13, R12, R11 ;  /* 0x0c00000c0d0e7389 */ /* 0x00006400000c000b */
[----:B01----:R-:W-:Y:S01]  /*6a90*/  ENDCOLLECTIVE ;  /* 0x000000000000791b */ /* 0x003fe20003800000 */
.L_x_6270:
[----:B------:R-:W-:Y:S01]  /*6aa0*/  HFMA2.MMA R13, -RZ, RZ, 0, 0 ;  /* 0x00000000ff0d7435 */ /* 0x000fe200000001ff */
[----:B------:R-:W-:Y:S01]  /*6ab0*/  IMAD.MOV.U32 R12, RZ, RZ, 0x4 ;  /* 0x00000004ff0c7424 */ /* 0x000fe200078e00ff */
[----:B------:R-:W-:-:S09]  /*6ac0*/  MOV R30, R14 ;  /* 0x0000000e001e7202 */ /* 0x000fd20000000f00 */
[----:B------:R-:W-:Y:S05]  /*6ad0*/  WARPSYNC.COLLECTIVE R15, `(.L_x_6271) ;  /* 0x000000000f087348 */ /* 0x000fea0003c00000 */
[----:B------:R0:W1:Y:S02]  /*6ae0*/  SHFL.BFLY P6, R14, R13, R12, R11 ;  /* 0x0c00000c0d0e7389 */ /* 0x00006400000c000b */
[----:B01----:R-:W-:Y:S01]  /*6af0*/  ENDCOLLECTIVE ;  /* 0x000000000000791b */ /* 0x003fe20003800000 */
.L_x_6271:
        /* <DEDUP_REMOVED lines=8> */
.L_x_6272:
[----:B------:R-:W-:Y:S01]  /*6b80*/  IMAD.MOV.U32 R12, RZ, RZ, 0x1 ;  /* 0x00000001ff0c7424 */ /* 0x000fe200078e00ff */
[----:B------:R-:W-:-:S05]  /*6b90*/  MOV R48, R14 ;  /* 0x0000000e00307202 */ /* 0x000fca0000000f00 */
[----:B------:R-:W-:-:S05]  /*6ba0*/  FADD.FTZ R31, R31, R48 ;  /* 0x000000301f1f7221 */ /* 0x000fca0000010000 */
[----:B------:R-:W-:-:S07]  /*6bb0*/  MOV R13, R31 ;  /* 0x0000001f000d7202 */ /* 0x000fce0000000f00 */
[----:B------:R-:W-:Y:S05]  /*6bc0*/  WARPSYNC.COLLECTIVE R15, `(.L_x_6273) ;  /* 0x000000000f087348 */ /* 0x000fea0003c00000 */
[----:B------:R0:W1:Y:S02]  /*6bd0*/  SHFL.BFLY P6, R14, R13, R12, R11 ;  /* 0x0c00000c0d0e7389 */ /* 0x00006400000c000b */
[----:B01----:R-:W-:Y:S01]  /*6be0*/  ENDCOLLECTIVE ;  /* 0x000000000000791b */ /* 0x003fe20003800000 */
.L_x_6273:
[----:B------:R-:W-:Y:S01]  /*6bf0*/  HFMA2.MMA R13, -RZ, RZ, 0, 0 ;  /* 0x00000000ff0d7435 */ /* 0x000fe200000001ff */
[----:B------:R-:W-:Y:S01]  /*6c00*/  IMAD.MOV.U32 R12, RZ, RZ, 0x4 ;  /* 0x00000004ff0c7424 */ /* 0x000fe200078e00ff */
[----:B------:R-:W-:-:S09]  /*6c10*/  MOV R42, R14 ;  /* 0x0000000e002a7202 */ /* 0x000fd20000000f00 */
[----:B------:R-:W-:Y:S05]  /*6c20*/  WARPSYNC.COLLECTIVE R15, `(.L_x_6274) ;  /* 0x000000000f087348 */ /* 0x000fea0003c00000 */
[----:B------:R0:W1:Y:S02]  /*6c30*/  SHFL.BFLY P6, R14, R13, R12, R11 ;  /* 0x0c00000c0d0e7389 */ /* 0x00006400000c000b */
[----:B01----:R-:W-:Y:S01]  /*6c40*/  ENDCOLLECTIVE ;  /* 0x000000000000791b */ /* 0x003fe20003800000 */
.L_x_6274:
        /* <DEDUP_REMOVED lines=8> */
.L_x_6275:
        /* <DEDUP_REMOVED lines=8> */
.L_x_6276:
[----:B------:R-:W-:Y:S01]  /*6d50*/  HFMA2.MMA R12, -RZ, RZ, 0, 2.384185791015625e-07 ;  /* 0x00000004ff0c7435 */ /* 0x000fe200000001ff */
[----:B------:R-:W-:Y:S01]  /*6d60*/  IMAD.MOV.U32 R13, RZ, RZ, RZ ;  /* 0x000000ffff0d7224 */ /* 0x000fe200078e00ff */
[----:B------:R-:W-:-:S09]  /*6d70*/  MOV R47, R14 ;  /* 0x0000000e002f7202 */ /* 0x000fd20000000f00 */
[----:B------:R-:W-:Y:S05]  /*6d80*/  WARPSYNC.COLLECTIVE R15, `(.L_x_6277) ;  /* 0x000000000f087348 */ /* 0x000fea0003c00000 */
[----:B------:R0:W1:Y:S02]  /*6d90*/  SHFL.BFLY P6, R14, R13, R12, R11 ;  /* 0x0c00000c0d0e7389 */ /* 0x00006400000c000b */
[----:B01----:R-:W-:Y:S01]  /*6da0*/  ENDCOLLECTIVE ;  /* 0x000000000000791b */ /* 0x003fe20003800000 */
.L_x_6277:
        /* <DEDUP_REMOVED lines=8> */
.L_x_6278:
[----:B------:R-:W-:Y:S01]  /*6e30*/  HFMA2.MMA R12, -RZ, RZ, 0, 5.9604644775390625e-08 ;  /* 0x00000001ff0c7435 */ /* 0x000fe200000001ff */
[----:B------:R-:W-:-:S05]  /*6e40*/  MOV R5, R14 ;  /* 0x0000000e00057202 */ /* 0x000fca0000000f00 */
[----:B------:R-:W-:-:S04]  /*6e50*/  FADD.FTZ R33, R33, R5 ;  /* 0x0000000521217221 */ /* 0x000fc80000010000 */
[----:B------:R-:W-:-:S07]  /*6e60*/  IMAD.MOV.U32 R13, RZ, RZ, R33 ;  /* 0x000000ffff0d7224 */ /* 0x000fce00078e0021 */
[----:B------:R-:W-:Y:S05]  /*6e70*/  WARPSYNC.COLLECTIVE R15, `(.L_x_6279) ;  /* 0x000000000f087348 */ /* 0x000fea0003c00000 */
[----:B------:R0:W1:Y:S02]  /*6e80*/  SHFL.BFLY P6, R14, R13, R12, R11 ;  /* 0x0c00000c0d0e7389 */ /* 0x00006400000c000b */
[----:B01----:R-:W-:Y:S01]  /*6e90*/  ENDCOLLECTIVE ;  /* 0x000000000000791b */ /* 0x003fe20003800000 */
.L_x_6279:
[----:B------:R-:W-:Y:S01]  /*6ea0*/  HFMA2.MMA R12, -RZ, RZ, 0, 2.384185791015625e-07 ;  /* 0x00000004ff0c7435 */ /* 0x000fe200000001ff */
[----:B------:R-:W-:Y:S01]  /*6eb0*/  IMAD.MOV.U32 R13, RZ, RZ, RZ ;  /* 0x000000ffff0d7224 */ /* 0x000fe200078e00ff */
[----:B------:R-:W-:-:S09]  /*6ec0*/  MOV R46, R14 ;  /* 0x0000000e002e7202 */ /* 0x000fd20000000f00 */
[----:B------:R-:W-:Y:S05]  /*6ed0*/  WARPSYNC.COLLECTIVE R15, `(.L_x_6280) ;  /* 0x000000000f087348 */ /* 0x000fea0003c00000 */
[----:B------:R0:W1:Y:S02]  /*6ee0*/  SHFL.BFLY P6, R14, R13, R12, R11 ;  /* 0x0c00000c0d0e7389 */ /* 0x00006400000c000b */
[----:B01----:R-:W-:Y:S01]  /*6ef0*/  ENDCOLLECTIVE ;  /* 0x000000000000791b */ /* 0x003fe20003800000 */
.L_x_6280:
        /* <DEDUP_REMOVED lines=8> */
.L_x_6281:
[----:B------:R-:W-:Y:S01]  /*6f80*/  HFMA2.MMA R12, -RZ, RZ, 0, 5.9604644775390625e-08 ;  /* 0x00000001ff0c7435 */ /* 0x000fe200000001ff */
[----:B------:R-:W-:-:S05]  /*6f90*/  MOV R3, R14 ;  /* 0x0000000e00037202 */ /* 0x000fca0000000f00 */
[----:B------:R-:W-:-:S04]  /*6fa0*/  FADD.FTZ R34, R34, R3 ;  /* 0x0000000322227221 */ /* 0x000fc80000010000 */
[----:B------:R-:W-:-:S07]  /*6fb0*/  IMAD.MOV.U32 R13, RZ, RZ, R34 ;  /* 0x000000ffff0d7224 */ /* 0x000fce00078e0022 */
[----:B------:R-:W-:Y:S05]  /*6fc0*/  WARPSYNC.COLLECTIVE R15, `(.L_x_6282) ;  /* 0x000000000f087348 */ /* 0x000fea0003c00000 */
[----:B------:R0:W1:Y:S02]  /*6fd0*/  SHFL.BFLY P6, R14, R13, R12, R11 ;  /* 0x0c00000c0d0e7389 */ /* 0x00006400000c000b */
[----:B01----:R-:W-:Y:S01]  /*6fe0*/  ENDCOLLECTIVE ;  /* 0x000000000000791b */ /* 0x003fe20003800000 */
.L_x_6282:
[----:B------:R-:W-:Y:S01]  /*6ff0*/  HFMA2.MMA R12, -RZ, RZ, 0, 2.384185791015625e-07 ;  /* 0x00000004ff0c7435 */ /* 0x000fe200000001ff */
[----:B------:R-:W-:Y:S01]  /*7000*/  IMAD.MOV.U32 R13, RZ, RZ, RZ ;  /* 0x000000ffff0d7224 */ /* 0x000fe200078e00ff */
[----:B------:R-:W-:-:S09]  /*7010*/  MOV R3, R14 ;  /* 0x0000000e00037202 */ /* 0x000fd20000000f00 */
[----:B------:R-:W-:Y:S05]  /*7020*/  WARPSYNC.COLLECTIVE R15, `(.L_x_6283) ;  /* 0x000000000f087348 */ /* 0x000fea0003c00000 */
[----:B------:R0:W1:Y:S02]  /*7030*/  SHFL.BFLY P6, R14, R13, R12, R11 ;  /* 0x0c00000c0d0e7389 */ /* 0x00006400000c000b */
[----:B01----:R-:W-:Y:S01]  /*7040*/  ENDCOLLECTIVE ;  /* 0x000000000000791b */ /* 0x003fe20003800000 */
.L_x_6283:
        /* <DEDUP_REMOVED lines=8> */
.L_x_6284:
[----:B------:R-:W-:Y:S01]  /*70d0*/  HFMA2.MMA R12, -RZ, RZ, 0, 5.9604644775390625e-08 ;  /* 0x00000001ff0c7435 */ /* 0x000fe200000001ff */
[----:B------:R-:W-:-:S05]  /*70e0*/  MOV R7, R14 ;  /* 0x0000000e00077202 */ /* 0x000fca0000000f00 */
[----:B------:R-:W-:-:S04]  /*70f0*/  FADD.FTZ R35, R35, R7 ;  /* 0x0000000723237221 */ /* 0x000fc80000010000 */
[----:B------:R-:W-:-:S07]  /*7100*/  IMAD.MOV.U32 R13, RZ, RZ, R35 ;  /* 0x000000ffff0d7224 */ /* 0x000fce00078e0023 */
[----:B------:R-:W-:Y:S05]  /*7110*/  WARPSYNC.COLLECTIVE R15, `(.L_x_6285) ;  /* 0x000000000f087348 */ /* 0x000fea0003c00000 */
[----:B------:R0:W1:Y:S02]  /*7120*/  SHFL.BFLY P6, R14, R13, R12, R11 ;  /* 0x0c00000c0d0e7389 */ /* 0x00006400000c000b */
[----:B01----:R-:W-:Y:S01]  /*7130*/  ENDCOLLECTIVE ;  /* 0x000000000000791b */ /* 0x003fe20003800000 */
.L_x_6285:
[----:B------:R-:W-:Y:S01]  /*7140*/  HFMA2.MMA R12, -RZ, RZ, 0, 2.384185791015625e-07 ;  /* 0x00000004ff0c7435 */ /* 0x000fe200000001ff */
[----:B------:R-:W-:Y:S01]  /*7150*/  IMAD.MOV.U32 R13, RZ, RZ, RZ ;  /* 0x000000ffff0d7224 */ /* 0x000fe200078e00ff */
[----:B------:R-:W-:-:S09]  /*7160*/  MOV R50, R14 ;  /* 0x0000000e00327202 */ /* 0x000fd20000000f00 */
[----:B------:R-:W-:Y:S05]  /*7170*/  WARPSYNC.COLLECTIVE R15, `(.L_x_6286) ;  /* 0x000000000f087348 */ /* 0x000fea0003c00000 */
[----:B------:R0:W1:Y:S02]  /*7180*/  SHFL.BFLY P6, R14, R13, R12, R11 ;  /* 0x0c00000c0d0e7389 */ /* 0x00006400000c000b */
[----:B01----:R-:W-:Y:S01]  /*7190*/  ENDCOLLECTIVE ;  /* 0x000000000000791b */ /* 0x003fe20003800000 */
.L_x_6286:
[----:B------:R-:W-:Y:S01]  /*71a0*/  FADD.FTZ R50, R35, R50 ;  /* 0x0000003223327221 */ /* 0x000fe20000010000 */
[----:B------:R-:W-:Y:S02]  /*71b0*/  IMAD.MOV.U32 R12, RZ, RZ, 0x2 ;  /* 0x00000002ff0c7424 */ /* 0x000fe400078e00ff */
[----:B------:R-:W-:-:S05]  /*71c0*/  FADD.FTZ R36, RZ, R14 ;  /* 0x0000000eff247221 */ /* 0x000fca0000010000 */
[----:B------:R-:W-:-:S07]  /*71d0*/  MOV R13, R36 ;  /* 0x00000024000d7202 */ /* 0x000fce0000000f00 */
[----:B------:R-:W-:Y:S05]  /*71e0*/  WARPSYNC.COLLECTIVE R15, `(.L_x_6287) ;  /* 0x000000000f087348 */ /* 0x000fea0003c00000 */
[----:B------:R0:W1:Y:S02]  /*71f0*/  SHFL.BFLY P6, R14, R13, R12, R11 ;  /* 0x0c00000c0d0e7389 */ /* 0x00006400000c000b */
[----:B01----:R-:W-:Y:S01]  /*7200*/  ENDCOLLECTIVE ;  /* 0x000000000000791b */ /* 0x003fe20003800000 */
.L_x_6287:
[----:B------:R-:W-:Y:S01]  /*7210*/  IMAD.MOV.U32 R12, RZ, RZ, 0x1 ;  /* 0x00000001ff0c7424 */ /* 0x000fe200078e00ff */
[----:B------:R-:W-:-:S05]  /*7220*/  MOV R19, R14 ;  /* 0x0000000e00137202 */ /* 0x000fca0000000f00 */
[----:B------:R-:W-:-:S05]  /*7230*/  FADD.FTZ R36, R36, R19 ;  /* 0x0000001324247221 */ /* 0x000fca0000010000 */
[----:B------:R-:W-:-:S07]  /*7240*/  MOV R13, R36 ;  /* 0x00000024000d7202 */ /* 0x000fce0000000f00 */
[----:B------:R-:W-:Y:S05]  /*7250*/  WARPSYNC.COLLECTIVE R15, `(.L_x_6288) ;  /* 0x000000000f087348 */ /* 0x000fea0003c00000 */
[----:B------:R0:W1:Y:S02]  /*7260*/  SHFL.BFLY P6, R14, R13, R12, R11 ;  /* 0x0c00000c0d0e7389 */ /* 0x00006400000c000b */
[----:B01----:R-:W-:Y:S01]  /*7270*/  ENDCOLLECTIVE ;  /* 0x000000000000791b */ /* 0x003fe20003800000 */
.L_x_6288:
[----:B------:R-:W-:Y:S01]  /*7280*/  HFMA2.MMA R13, -RZ, RZ, 0, 0 ;  /* 0x00000000ff0d7435 */ /* 0x000fe200000001ff */
[----:B------:R-:W-:Y:S01]  /*7290*/  IMAD.MOV.U32 R12, RZ, RZ, 0x4 ;  /* 0x00000004ff0c7424 */ /* 0x000fe200078e00ff */
[----:B------:R-:W-:-:S09]  /*72a0*/  MOV R5, R14 ;  /* 0x0000000e00057202 */ /* 0x000fd20000000f00 */
[----:B------:R-:W-:Y:S05]  /*72b0*/  WARPSYNC.COLLECTIVE R15, `(.L_x_6289) ;  /* 0x000000000f087348 */ /* 0x000fea0003c00000 */
[----:B------:R0:W1:Y:S02]  /*72c0*/  SHFL.BFLY P6, R14, R13, R12, R11 ;  /* 0x0c00000c0d0e7389 */ /* 0x00006400000c000b */
[----:B01----:R-:W-:Y:S01]  /*72d0*/  ENDCOLLECTIVE ;  /* 0x000000000000791b */ /* 0x003fe20003800000 */
.L_x_6289:
        /* <DEDUP_REMOVED lines=8> */
.L_x_6290:
[----:B------:R-:W-:Y:S01]  /*7360*/  IMAD.MOV.U32 R12, RZ, RZ, 0x1 ;  /* 0x00000001ff0c7424 */ /* 0x000fe200078e00ff */
[----:B------:R-:W-:-:S05]  /*7370*/  MOV R42, R14 ;  /* 0x0000000e002a7202 */ /* 0x000fca0000000f00 */
[----:B------:R-:W-:-:S05]  /*7380*/  FADD.FTZ R37, R37, R42 ;  /* 0x0000002a25257221 */ /* 0x000fca0000010000 */
[----:B------:R-:W-:-:S07]  /*7390*/  MOV R13, R37 ;  /* 0x00000025000d7202 */ /* 0x000fce0000000f00 */
[----:B------:R-:W-:Y:S05]  /*73a0*/  WARPSYNC.COLLECTIVE R15, `(.L_x_6291) ;  /* 0x000000000f087348 */ /* 0x000fea0003c00000 */
[----:B------:R0:W1:Y:S02]  /*73b0*/  SHFL.BFLY P6, R14, R13, R12, R11 ;  /* 0x0c00000c0d0e7389 */ /* 0x00006400000c000b */
[----:B01----:R-:W-:Y:S01]  /*73c0*/  ENDCOLLECTIVE ;  /* 0x000000000000791b */ /* 0x003fe20003800000 */
.L_x_6291:
[----:B------:R-:W-:Y:S01]  /*73d0*/  HFMA2.MMA R13, -RZ, RZ, 0, 0 ;  /* 0x00000000ff0d7435 */ /* 0x000fe200000001ff */
[----:B------:R-:W-:Y:S01]  /*73e0*/  IMAD.MOV.U32 R12, RZ, RZ, 0x4 ;  /* 0x00000004ff0c7424 */ /* 0x000fe200078e00ff */
[----:B------:R-:W-:-:S09]  /*73f0*/  MOV R26, R14 ;  /* 0x0000000e001a7202 */ /* 0x000fd20000000f00 */
[----:B------:R-:W-:Y:S05]  /*7400*/  WARPSYNC.COLLECTIVE R15, `(.L_x_6292) ;  /* 0x000000000f087348 */ /* 0x000fea0003c00000 */
[----:B------:R0:W1:Y:S02]  /*7410*/  SHFL.BFLY P6, R14, R13, R12, R11 ;  /* 0x0c00000c0d0e7389 */ /* 0x00006400000c000b */
[----:B01----:R-:W-:Y:S01]  /*7420*/  ENDCOLLECTIVE ;  /* 0x000000000000791b */ /* 0x003fe20003800000 */
.L_x_6292:
        /* <DEDUP_REMOVED lines=8> */
.L_x_6293:
[----:B------:R-:W-:Y:S01]  /*74b0*/  IMAD.MOV.U32 R12, RZ, RZ, 0x1 ;  /* 0x00000001ff0c7424 */ /* 0x000fe200078e00ff */
[----:B------:R-:W-:-:S05]  /*74c0*/  MOV R9, R14 ;  /* 0x0000000e00097202 */ /* 0x000fca0000000f00 */
[----:B------:R-:W-:-:S05]  /*74d0*/  FADD.FTZ R38, R38, R9 ;  /* 0x0000000926267221 */ /* 0x000fca0000010000 */
[----:B------:R-:W-:-:S07]  /*74e0*/  MOV R13, R38 ;  /* 0x00000026000d7202 */ /* 0x000fce0000000f00 */
[----:B------:R-:W-:Y:S05]  /*74f0*/  WARPSYNC.COLLECTIVE R15, `(.L_x_6294) ;  /* 0x000000000f087348 */ /* 0x000fea0003c00000 */
[----:B------:R0:W1:Y:S02]  /*7500*/  SHFL.BFLY P6, R14, R13, R12, R11 ;  /* 0x0c00000c0d0e7389 */ /* 0x00006400000c000b */
[----:B01----:R-:W-:Y:S01]  /*7510*/  ENDCOLLECTIVE ;  /* 0x000000000000791b */ /* 0x003fe20003800000 */
.L_x_6294:
[----:B------:R-:W-:Y:S01]  /*7520*/  HFMA2.MMA R13, -RZ, RZ, 0, 0 ;  /* 0x00000000ff0d7435 */ /* 0x000fe200000001ff */
[----:B------:R-:W-:Y:S01]  /*7530*/  IMAD.MOV.U32 R12, RZ, RZ, 0x4 ;  /* 0x00000004ff0c7424 */ /* 0x000fe200078e00ff */
[----:B------:R-:W-:-:S09]  /*7540*/  MOV R9, R14 ;  /* 0x0000000e00097202 */ /* 0x000fd20000000f00 */
[----:B------:R-:W-:Y:S05]  /*7550*/  WARPSYNC.COLLECTIVE R15, `(.L_x_6295) ;  /* 0x000000000f087348 */ /* 0x000fea0003c00000 */
[----:B------:R0:W1:Y:S02]  /*7560*/  SHFL.BFLY P6, R14, R13, R12, R11 ;  /* 0x0c00000c0d0e7389 */ /* 0x00006400000c000b */
[----:B01----:R-:W-:Y:S01]  /*7570*/  ENDCOLLECTIVE ;  /* 0x000000000000791b */ /* 0x003fe20003800000 */
.L_x_6295:
        /* <DEDUP_REMOVED lines=8> */
.L_x_6296:
[----:B------:R-:W-:Y:S01]  /*7600*/  IMAD.MOV.U32 R12, RZ, RZ, 0x1 ;  /* 0x00000001ff0c7424 */ /* 0x000fe200078e00ff */
[----:B------:R-:W-:-:S05]  /*7610*/  MOV R30, R14 ;  /* 0x0000000e001e7202 */ /* 0x000fca0000000f00 */
[----:B------:R-:W-:-:S05]  /*7620*/  FADD.FTZ R39, R39, R30 ;  /* 0x0000001e27277221 */ /* 0x000fca0000010000 */
[----:B------:R-:W-:-:S07]  /*7630*/  MOV R13, R39 ;  /* 0x00000027000d7202 */ /* 0x000fce0000000f00 */
[----:B------:R-:W-:Y:S05]  /*7640*/  WARPSYNC.COLLECTIVE R15, `(.L_x_6297) ;  /* 0x000000000f087348 */ /* 0x000fea0003c00000 */
[----:B------:R0:W1:Y:S02]  /*7650*/  SHFL.BFLY P6, R14, R13, R12, R11 ;  /* 0x0c00000c0d0e7389 */ /* 0x00006400000c000b */
[----:B01----:R-:W-:Y:S01]  /*7660*/  ENDCOLLECTIVE ;  /* 0x000000000000791b */ /* 0x003fe20003800000 */
.L_x_6297:
[----:B------:R-:W-:Y:S01]  /*7670*/  HFMA2.MMA R13, -RZ, RZ, 0, 0 ;  /* 0x00000000ff0d7435 */ /* 0x000fe200000001ff */
[----:B------:R-:W-:Y:S01]  /*7680*/  IMAD.MOV.U32 R12, RZ, RZ, 0x4 ;  /* 0x00000004ff0c7424 */ /* 0x000fe200078e00ff */
[----:B------:R-:W-:-:S09]  /*7690*/  MOV R30, R14 ;  /* 0x0000000e001e7202 */ /* 0x000fd20000000f00 */
[----:B------:R-:W-:Y:S05]  /*76a0*/  WARPSYNC.COLLECTIVE R15, `(.L_x_6298) ;  /* 0x000000000f087348 */ /* 0x000fea0003c00000 */
[----:B------:R0:W1:Y:S02]  /*76b0*/  SHFL.BFLY P6, R14, R13, R12, R11 ;  /* 0x0c00000c0d0e7389 */ /* 0x00006400000c000b */
[----:B01----:R-:W-:Y:S01]  /*76c0*/  ENDCOLLECTIVE ;  /* 0x000000000000791b */ /* 0x003fe20003800000 */
.L_x_6298:
        /* <DEDUP_REMOVED lines=8> */
.L_x_6299:
[----:B------:R-:W-:Y:S01]  /*7750*/  HFMA2.MMA R12, -RZ, RZ, 0, 5.9604644775390625e-08 ;  /* 0x00000001ff0c7435 */ /* 0x000fe200000001ff */
[----:B------:R-:W-:-:S05]  /*7760*/  FADD.FTZ R40, R40, R14 ;  /* 0x0000000e28287221 */ /* 0x000fca0000010000 */
[----:B------:R-:W-:-:S07]  /*7770*/  MOV R13, R40 ;  /* 0x00000028000d7202 */ /* 0x000fce0000000f00 */
[----:B------:R-:W-:Y:S05]  /*7780*/  WARPSYNC.COLLECTIVE R15, `(.L_x_6300) ;  /* 0x000000000f087348 */ /* 0x000fea0003c00000 */
[----:B------:R0:W1:Y:S02]  /*7790*/  SHFL.BFLY P6, R14, R13, R12, R11 ;  /* 0x0c00000c0d0e7389 */ /* 0x00006400000c000b */
[----:B01----:R-:W-:Y:S01]  /*77a0*/  ENDCOLLECTIVE ;  /* 0x000000000000791b */ /* 0x003fe20003800000 */
.L_x_6300:
[----:B------:R-:W-:Y:S01]  /*77b0*/  HFMA2.MMA R12, -RZ, RZ, 0, 2.384185791015625e-07 ;  /* 0x00000004ff0c7435 */ /* 0x000fe200000001ff */
[----:B------:R-:W-:Y:S01]  /*77c0*/  MOV R13, RZ ;  /* 0x000000ff000d7202 */ /* 0x000fe20000000f00 */
[----:B------:R-:W-:-:S09]  /*77d0*/  IMAD.MOV.U32 R19, RZ, RZ, R14 ;  /* 0x000000ffff137224 */ /* 0x000fd200078e000e */
[----:B------:R-:W-:Y:S05]  /*77e0*/  WARPSYNC.COLLECTIVE R15, `(.L_x_6301) ;  /* 0x000000000f087348 */ /* 0x000fea0003c00000 */
[----:B------:R0:W1:Y:S02]  /*77f0*/  SHFL.BFLY P6, R14, R13, R12, R11 ;  /* 0x0c00000c0d0e7389 */ /* 0x00006400000c000b */
[----:B01----:R-:W-:Y:S01]  /*7800*/  ENDCOLLECTIVE ;  /* 0x000000000000791b */ /* 0x003fe20003800000 */
.L_x_6301:
        /* <DEDUP_REMOVED lines=8> */
.L_x_6302:
[----:B------:R-:W-:Y:S01]  /*7890*/  HFMA2.MMA R12, -RZ, RZ, 0, 5.9604644775390625e-08 ;  /* 0x00000001ff0c7435 */ /* 0x000fe200000001ff */
[----:B------:R-:W-:-:S04]  /*78a0*/  IMAD.MOV.U32 R48, RZ, RZ, R14 ;  /* 0x000000ffff307224 */ /* 0x000fc800078e000e */
[----:B------:R-:W-:-:S05]  /*78b0*/  FADD.FTZ R48, R17, R48 ;  /* 0x0000003011307221 */ /* 0x000fca0000010000 */
[----:B------:R-:W-:-:S07]  /*78c0*/  MOV R13, R48 ;  /* 0x00000030000d7202 */ /* 0x000fce0000000f00 */
[----:B------:R-:W-:Y:S05]  /*78d0*/  WARPSYNC.COLLECTIVE R15, `(.L_x_6303) ;  /* 0x000000000f087348 */ /* 0x000fea0003c00000 */
[----:B------:R0:W1:Y:S02]  /*78e0*/  SHFL.BFLY P6, R14, R13, R12, R11 ;  /* 0x0c00000c0d0e7389 */ /* 0x00006400000c000b */
[----:B01----:R-:W-:Y:S01]  /*78f0*/  ENDCOLLECTIVE ;  /* 0x000000000000791b */ /* 0x003fe20003800000 */
.L_x_6303:
[----:B------:R-:W-:Y:S01]  /*7900*/  HFMA2.MMA R12, -RZ, RZ, 0, 2.384185791015625e-07 ;  /* 0x00000004ff0c7435 */ /* 0x000fe200000001ff */
[----:B------:R-:W-:Y:S01]  /*7910*/  MOV R13, RZ ;  /* 0x000000ff000d7202 */ /* 0x000fe20000000f00 */
[----:B------:R-:W-:-:S09]  /*7920*/  IMAD.MOV.U32 R17, RZ, RZ, R14 ;  /* 0x000000ffff117224 */ /* 0x000fd200078e000e */
[----:B------:R-:W-:Y:S05]  /*7930*/  WARPSYNC.COLLECTIVE R15, `(.L_x_6304) ;  /* 0x000000000f087348 */ /* 0x000fea0003c00000 */
[----:B------:R0:W1:Y:S02]  /*7940*/  SHFL.BFLY P6, R14, R13, R12, R11 ;  /* 0x0c00000c0d0e7389 */ /* 0x00006400000c000b */
[----:B01----:R-:W-:Y:S01]  /*7950*/  ENDCOLLECTIVE ;  /* 0x000000000000791b */ /* 0x003fe20003800000 */
.L_x_6304:
[----:B------:R-:W-:Y:S01]  /*7960*/  FADD.FTZ R17, R48, R17 ;  /* 0x0000001130117221 */ /* 0x000fe20000010000 */
[----:B------:R-:W-:Y:S01]  /*7970*/  MOV R12, 0x2 ;  /* 0x00000002000c7802 */ /* 0x000fe20000000f00 */
[----:B------:R-:W-:-:S04]  /*7980*/  FADD.FTZ R49, RZ, R14 ;  /* 0x0000000eff317221 */ /* 0x000fc80000010000 */
[----:B------:R-:W-:-:S07]  /*7990*/  IMAD.MOV.U32 R13, RZ, RZ, R49 ;  /* 0x000000ffff0d7224 */ /* 0x000fce00078e0031 */
[----:B------:R-:W-:Y:S05]  /*79a0*/  WARPSYNC.COLLECTIVE R15, `(.L_x_6305) ;  /* 0x000000000f087348 */ /* 0x000fea0003c00000 */
[----:B------:R0:W1:Y:S02]  /*79b0*/  SHFL.BFLY P6, R14, R13, R12, R11 ;  /* 0x0c00000c0d0e7389 */ /* 0x00006400000c000b */
[----:B01----:R-:W-:Y:S01]  /*79c0*/  ENDCOLLECTIVE ;  /* 0x000000000000791b */ /* 0x003fe20003800000 */
.L_x_6305:
[----:B------:R-:W-:Y:S02]  /*79d0*/  IMAD.MOV.U32 R12, RZ, RZ, 0x1 ;  /* 0x00000001ff0c7424 */ /* 0x000fe400078e00ff */
[----:B------:R-:W-:-:S05]  /*79e0*/  FADD.FTZ R49, R49, R14 ;  /* 0x0000000e31317221 */ /* 0x000fca0000010000 */
[----:B------:R-:W-:-:S07]  /*79f0*/  MOV R13, R49 ;  /* 0x00000031000d7202 */ /* 0x000fce0000000f00 */
[----:B------:R-:W-:Y:S05]  /*7a00*/  WARPSYNC.COLLECTIVE R15, `(.L_x_6306) ;  /* 0x000000000f087348 */ /* 0x000fea0003c00000 */
[----:B------:R0:W1:Y:S02]  /*7a10*/  SHFL.BFLY P6, R14, R13, R12, R11 ;  /* 0x0c00000c0d0e7389 */ /* 0x00006400000c000b */
[----:B01----:R-:W-:Y:S01]  /*7a20*/  ENDCOLLECTIVE ;  /* 0x000000000000791b */ /* 0x003fe20003800000 */
.L_x_6306:
[----:B------:R-:W-:Y:S01]  /*7a30*/  HFMA2.MMA R13, -RZ, RZ, 0, 0 ;  /* 0x00000000ff0d7435 */ /* 0x000fe200000001ff */
[----:B------:R-:W-:Y:S01]  /*7a40*/  MOV R12, 0x4 ;  /* 0x00000004000c7802 */ /* 0x000fe20000000f00 */
[----:B------:R-:W-:-:S09]  /*7a50*/  FADD.FTZ R35, R49, R14 ;  /* 0x0000000e31237221 */ /* 0x000fd20000010000 */
[----:B------:R-:W-:Y:S05]  /*7a60*/  WARPSYNC.COLLECTIVE R15, `(.L_x_6307) ;  /* 0x000000000f087348 */ /* 0x000fea0003c00000 */
[----:B------:R0:W1:Y:S02]  /*7a70*/  SHFL.BFLY P6, R14, R13, R12, R11 ;  /* 0x0c00000c0d0e7389 */ /* 0x00006400000c000b */
[----:B01----:R-:W-:Y:S01]  /*7a80*/  ENDCOLLECTIVE ;  /* 0x000000000000791b */ /* 0x003fe20003800000 */
.L_x_6307:
[----:B------:R-:W-:Y:S01]  /*7a90*/  HFMA2.MMA R12, -RZ, RZ, 0, 1.1920928955078125e-07 ;  /* 0x00000002ff0c7435 */ /* 0x000fe200000001ff */
[----:B------:R-:W-:-:S04]  /*7aa0*/  FADD.FTZ R7, RZ, R14 ;  /* 0x0000000eff077221 */ /* 0x000fc80000010000 */
[----:B------:R-:W-:-:S07]  /*7ab0*/  IMAD.MOV.U32 R13, RZ, RZ, R7 ;  /* 0x000000ffff0d7224 */ /* 0x000fce00078e0007 */
[----:B------:R-:W-:Y:S05]  /*7ac0*/  WARPSYNC.COLLECTIVE R15, `(.L_x_6308) ;  /* 0x000000000f087348 */ /* 0x000fea0003c00000 */
[----:B------:R0:W1:Y:S02]  /*7ad0*/  SHFL.BFLY P6, R14, R13, R12, R11 ;  /* 0x0c00000c0d0e7389 */ /* 0x00006400000c000b */
[----:B01----:R-:W-:Y:S01]  /*7ae0*/  ENDCOLLECTIVE ;  /* 0x000000000000791b */ /* 0x003fe20003800000 */
.L_x_6308:
[----:B------:R-:W-:Y:S01]  /*7af0*/  HFMA2.MMA R12, -RZ, RZ, 0, 5.9604644775390625e-08 ;  /* 0x00000001ff0c7435 */ /* 0x000fe200000001ff */
[----:B------:R-:W-:-:S05]  /*7b00*/  MOV R34, R14 ;  /* 0x0000000e00227202 */ /* 0x000fca0000000f00 */
[----:B------:R-:W-:Y:S01]  /*7b10*/  FADD.FTZ R21, R7, R34 ;  /* 0x0000002207157221 */ /* 0x000fe20000010000 */
[----:B------:R-:W-:-:S03]  /*7b20*/  MOV R7, R35 ;  /* 0x0000002300077202 */ /* 0x000fc60000000f00 */
[----:B------:R-:W-:-:S07]  /*7b30*/  IMAD.MOV.U32 R13, RZ, RZ, R21 ;  /* 0x000000ffff0d7224 */ /* 0x000fce00078e0015 */
[----:B------:R-:W-:Y:S05]  /*7b40*/  WARPSYNC.COLLECTIVE R15, `(.L_x_6309) ;  /* 0x000000000f087348 */ /* 0x000fea0003c00000 */
[----:B------:R0:W1:Y:S02]  /*7b50*/  SHFL.BFLY P6, R14, R13, R12, R11 ;  /* 0x0c00000c0d0e7389 */ /* 0x00006400000c000b */
[----:B01----:R-:W-:Y:S01]  /*7b60*/  ENDCOLLECTIVE ;  /* 0x000000000000791b */ /* 0x003fe20003800000 */
.L_x_6309:
[----:B------:R-:W-:Y:S05]  /*7b70*/  BRA `(.L_x_6310) ;  /* 0xffffffb800587947 */ /* 0x000fea000383ffff */
.L_x_6311:
        /* <DEDUP_REMOVED lines=16> */
.L_x_28146:


//--------------------- .text._ZN4vllm25paged_attention_v1_kernelIfhLi112ELi32ELi128ELNS_18Fp8KVCacheDataTypeE2ELb1EEEvPT_PKS2_PKT0_S8_ifPKiSA_iPKfiiiSC_SC_iiiii --------------------------
	.section	.text._ZN4vllm25paged_attention_v1_kernelIfhLi112ELi32ELi128ELNS_18Fp8KVCacheDataTypeE2ELb1EEEvPT_PKS2_PKT0_S8_ifPKiSA_iPKfiiiSC_SC_iiiii,"ax",@progbits
	.align	128
        .global         _ZN4vllm25paged_attention_v1_kernelIfhLi112ELi32ELi128ELNS_18Fp8KVCacheDataTypeE2ELb1EEEvPT_PKS2_PKT0_S8_ifPKiSA_iPKfiiiSC_SC_iiiii
        .type           _ZN4vllm25paged_attention_v1_kernelIfhLi112ELi32ELi128ELNS_18Fp8KVCacheDataTypeE2ELb1EEEvPT_PKS2_PKT0_S8_ifPKiSA_iPKfiiiSC_SC_iiiii,@function
        .size           _ZN4vllm25paged_attention_v1_kernelIfhLi112ELi32ELi128ELNS_18Fp8KVCacheDataTypeE2ELb1EEEvPT_PKS2_PKT0_S8_ifPKiSA_iPKfiiiSC_SC_iiiii,(.L_x_28147 - _ZN4vllm25paged_attention_v1_kernelIfhLi112ELi32ELi128ELNS_18Fp8KVCacheDataTypeE2ELb1EEEvPT_PKS2_PKT0_S8_ifPKiSA_iPKfiiiSC_SC_iiiii)
        .other          _ZN4vllm25paged_attention_v1_kernelIfhLi112ELi32ELi128ELNS_18Fp8KVCacheDataTypeE2ELb1EEEvPT_PKS2_PKT0_S8_ifPKiSA_iPKfiiiSC_SC_iiiii,@"STO_CUDA_ENTRY STV_DEFAULT"
_ZN4vllm25paged_attention_v1_kernelIfhLi112ELi32ELi128ELNS_18Fp8KVCacheDataTypeE2ELb1EEEvPT_PKS2_PKT0_S8_ifPKiSA_iPKfiiiSC_SC_iiiii:
.text._ZN4vllm25paged_attention_v1_kernelIfhLi112ELi32ELi128ELNS_18Fp8KVCacheDataTypeE2ELb1EEEvPT_PKS2_PKT0_S8_ifPKiSA_iPKfiiiSC_SC_iiiii:
        /* <DEDUP_REMOVED lines=37> */
[----:B----4-:R-:W-:Y:S01]  /*0250*/  SHF.R.S32.HI R2, RZ, 0x1f, R37 ;  /* 0x0000001fff027819 */ /* 0x010fe20000011425 */
[----:B------:R-:W-:Y:S02]  /*0260*/  ULOP3.LUT UR4, UR5, 0xffffffe0, URZ, 0xc0, !UPT ;  /* 0xffffffe005047892 */ /* 0x000fe4000f8ec03f */
[----:B------:R-:W-:Y:S01]  /*0270*/  USHF.R.S32.HI UR38, URZ, 0x5, UR5 ;  /* 0x000000053f267899 */ /* 0x000fe20008011405 */
[----:B------:R-:W-:Y:S01]  /*0280*/  LEA.HI R2, R2, R37, RZ, 0x5 ;  /* 0x0000002502027211 */ /* 0x000fe200078f28ff */
[----:B------:R-:W-:-:S03]  /*0290*/  UISETP.LT.AND UP0, UPT, UR39, UR4, UPT ;  /* 0x000000042700728c */ /* 0x000fc6000bf01270 */
[----:B------:R-:W-:Y:S01]  /*02a0*/  LOP3.LUT R38, R2, 0xffffffe0, RZ, 0xc0, !PT ;  /* 0xffffffe002267812 */ /* 0x000fe200078ec0ff */
[----:B------:R-:W-:Y:S01]  /*02b0*/  @!P1 VIADD R7, R7, 0x1 ;  /* 0x0000000107079836 */ /* 0x000fe20000000000 */
[-C--:B------:R-:W-:Y:S01]  /*02c0*/  @!P1 IADD3 R5, R5, -R6.reuse, RZ ;  /* 0x8000000605059210 */ /* 0x080fe20007ffe0ff */
[----:B------:R-:W-:Y:S01]  /*02d0*/  USEL UR39, UR39, UR4, UP0 ;  /* 0x0000000427277287 */ /* 0x000fe20008000000 */
[----:B------:R-:W-:Y:S01]  /*02e0*/  ISETP.NE.AND P1, PT, R8, RZ, PT ;  /* 0x000000ff0800720c */ /* 0x000fe20003f25270 */
[----:B------:R-:W-:Y:S01]  /*02f0*/  IMAD.IADD R38, R37, 0x1, -R38 ;  /* 0x0000000125267824 */ /* 0x000fe200078e0a26 */
[-C--:B------:R-:W-:Y:S02]  /*0300*/  ISETP.GE.U32.AND P0, PT, R5, R6.reuse, PT ;  /* 0x000000060500720c */ /* 0x080fe40003f06070 */
[----:B------:R-:W-:Y:S02]  /*0310*/  SHF.R.S32.HI R39, RZ, 0x5, R2 ;  /* 0x00000005ff277819 */ /* 0x000fe40000011402 */
[----:B------:R-:W-:-:S09]  /*0320*/  MOV R2, R6 ;  /* 0x0000000600027202 */ /* 0x000fd20000000f00 */
[----:B------:R-:W-:Y:S02]  /*0330*/  @P0 IADD3 R7, R7, 0x1, RZ ;  /* 0x0000000107070810 */ /* 0x000fe40007ffe0ff */
        /* <DEDUP_REMOVED lines=59> */
.L_x_6312:
[----:B------:R-:W-:Y:S02]  /*06f0*/  ULDC UR4, c[0x0][0x278] ;  /* 0x00009e0000047ab9 */ /* 0x000fe40000000800 */
[----:B------:R-:W-:-:S06]  /*0700*/  UIMAD UR4, UR42, UR4, UR41 ;  /* 0x000000042a0472a4 */ /* 0x000fcc000f8e0229 */
[----:B------:R-:W-:-:S07]  /*0710*/  IMAD R8, R3, UR4, RZ ;  /* 0x0000000403087c24 */ /* 0x000fce000f8e02ff */
.L_x_6313:
        /* <DEDUP_REMOVED lines=25> */
.L_x_6317:
        /* <DEDUP_REMOVED lines=37> */
.L_x_6315:
[----:B------:R-:W-:Y:S05]  /*0b00*/  BSYNC B7 ;  /* 0x0000000000077941 */ /* 0x000fea0003800000 */
.L_x_6314:
        /* <DEDUP_REMOVED lines=13> */
.L_x_6358:
        /* <DEDUP_REMOVED lines=40> */
.L_x_6323:
        /* <DEDUP_REMOVED lines=11> */
.L_x_6322:
[----:B------:R-:W-:Y:S05]  /*0f10*/  BSYNC B1 ;  /* 0x0000000000017941 */ /* 0x000fea0003800000 */
.L_x_6321:
        /* <DEDUP_REMOVED lines=15> */
.L_x_6326:
        /* <DEDUP_REMOVED lines=100> */
.L_x_6325:
[----:B------:R-:W-:Y:S05]  /*1650*/  BSYNC B1 ;  /* 0x0000000000017941 */ /* 0x000fea0003800000 */
.L_x_6324:
        /* <DEDUP_REMOVED lines=55> */
.L_x_6328:
[----:B------:R-:W-:Y:S05]  /*19d0*/  BSYNC B1 ;  /* 0x0000000000017941 */ /* 0x000fea0003800000 */
.L_x_6327:
        /* <DEDUP_REMOVED lines=26> */
.L_x_6320:
[----:B------:R-:W-:Y:S05]  /*1b80*/  BSYNC B0 ;  /* 0x0000000000007941 */ /* 0x000fea0003800000 */
.L_x_6319:
        /* <DEDUP_REMOVED lines=48> */
.L_x_6333:
        /* <DEDUP_REMOVED lines=8> */
.L_x_6332:
[----:B------:R-:W-:Y:S05]  /*1f10*/  BSYNC B1 ;  /* 0x0000000000017941 */ /* 0x000fea0003800000 */
.L_x_6331:
        /* <DEDUP_REMOVED lines=15> */
.L_x_6336:
        /* <DEDUP_REMOVED lines=52> */
.L_x_6335:
[----:B------:R-:W-:Y:S05]  /*2350*/  BSYNC B1 ;  /* 0x0000000000017941 */ /* 0x000fea0003800000 */
.L_x_6334:
        /* <DEDUP_REMOVED lines=31> */
.L_x_6338:
[----:B------:R-:W-:Y:S05]  /*2550*/  BSYNC B1 ;  /* 0x0000000000017941 */ /* 0x000fea0003800000 */
.L_x_6337:
        /* <DEDUP_REMOVED lines=14> */
.L_x_6330:
[----:B------:R-:W-:Y:S05]  /*2640*/  BSYNC B0 ;  /* 0x0000000000007941 */ /* 0x000fea0003800000 */
.L_x_6329:
        /* <DEDUP_REMOVED lines=28> */
.L_x_6342:
        /* <DEDUP_REMOVED lines=33> */
.L_x_6340:
[----:B------:R-:W-:Y:S05]  /*2a20*/  BSYNC B6 ;  /* 0x0000000000067941 */ /* 0x000fea0003800000 */
.L_x_6339:
[----:B------:R-:W-:-:S03]  /*2a30*/  UMOV UR4, 0xffffffff ;  /* 0xffffffff00047882 */ /* 0x000fc60000000000 */
[----:B------:R-:W-:Y:S05]  /*2a40*/  BRA.DIV UR4, `(.L_x_6343) ;  /* 0x0000002a04287947 */ /* 0x000fea000b800000 */
[----:B-1----:R-:W-:Y:S01]  /*2a50*/  IMAD.MOV.U32 R2, RZ, RZ, RZ ;  /* 0x000000ffff027224 */ /* 0x002fe200078e00ff */
[----:B------:R-:W-:Y:S01]  /*2a60*/  HFMA2.MMA R14, -RZ, RZ, 0, 0 ;  /* 0x00000000ff0e7435 */ /* 0x000fe200000001ff */
[----:B------:R-:W-:Y:S01]  /*2a70*/  IMAD.MOV.U32 R24, RZ, RZ, RZ ;  /* 0x000000ffff187224 */ /* 0x000fe200078e00ff */
[----:B------:R-:W-:Y:S01]  /*2a80*/  HFMA2.MMA R42, -RZ, RZ, 0, 0 ;  /* 0x00000000ff2a7435 */ /* 0x000fe200000001ff */
[----:B------:R-:W-:Y:S01]  /*2a90*/  FADD.FTZ R2, RZ, R2 ;  /* 0x00000002ff027221 */ /* 0x000fe20000010000 */
[----:B------:R-:W-:Y:S02]  /*2aa0*/  IMAD.MOV.U32 R31, RZ, RZ, RZ ;  /* 0x000000ffff1f7224 */ /* 0x000fe400078e00ff */
[----:B------:R-:W-:Y:S01]  /*2ab0*/  FADD.FTZ R24, RZ, R24 ;  /* 0x00000018ff187221 */ /* 0x000fe20000010000 */
[----:B0-----:R-:W-:Y:S01]  /*2ac0*/  MOV R0, RZ ;  /* 0x000000ff00007202 */ /* 0x001fe20000000f00 */
[----:B------:R-:W-:Y:S01]  /*2ad0*/  IMAD.MOV.U32 R8, RZ, RZ, RZ ;  /* 0x000000ffff087224 */ /* 0x000fe200078e00ff */
[----:B------:R-:W0:Y:S01]  /*2ae0*/  SHFL.BFLY PT, R5, R2, 0x2, 0x1f ;  /* 0x0c401f0002057f89 */ /* 0x000e2200000e0000 */
[----:B------:R-:W-:Y:S01]  /*2af0*/  FADD.FTZ R31, RZ, R31 ;  /* 0x0000001fff1f7221 */ /* 0x000fe20000010000 */
[--C-:B------:R-:W-:Y:S01]  /*2b00*/  FADD.FTZ R30, RZ, R14.reuse ;  /* 0x0000000eff1e7221 */ /* 0x100fe20000010000 */
[--C-:B------:R-:W-:Y:S01]  /*2b10*/  FADD.FTZ R43, RZ, R14.reuse ;  /* 0x0000000eff2b7221 */ /* 0x100fe20000010000 */
[----:B------:R-:W1:Y:S01]  /*2b20*/  SHFL.BFLY PT, R35, R24, 0x2, 0x1f ;  /* 0x0c401f0018237f89 */ /* 0x000e6200000e0000 */
[--C-:B------:R-:W-:Y:S01]  /*2b30*/  FADD.FTZ R6, RZ, R14.reuse ;  /* 0x0000000eff067221 */ /* 0x100fe20000010000 */
[--C-:B------:R-:W-:Y:S01]  /*2b40*/  FADD.FTZ R18, RZ, R14.reuse ;  /* 0x0000000eff127221 */ /* 0x100fe20000010000 */
[--C-:B------:R-:W-:Y:S01]  /*2b50*/  FADD.FTZ R28, RZ, R14.reuse ;  /* 0x0000000eff1c7221 */ /* 0x100fe20000010000 */
[----:B------:R-:W2:Y:S01]  /*2b60*/  SHFL.BFLY PT, R40, R31, 0x2, 0x1f ;  /* 0x0c401f001f287f89 */ /* 0x000ea200000e0000 */
[----:B------:R-:W-:Y:S01]  /*2b70*/  FADD.FTZ R32, RZ, R14 ;  /* 0x0000000eff207221 */ /* 0x000fe20000010000 */
[----:B------:R-:W-:Y:S01]  /*2b80*/  FADD.FTZ R0, RZ, R0 ;  /* 0x00000000ff007221 */ /* 0x000fe20000010000 */
[----:B------:R-:W-:Y:S01]  /*2b90*/  FADD.FTZ R42, RZ, R42 ;  /* 0x0000002aff2a7221 */ /* 0x000fe20000010000 */
[----:B------:R-:W-:-:S02]  /*2ba0*/  IMAD.MOV.U32 R27, RZ, RZ, RZ ;  /* 0x000000ffff1b7224 */ /* 0x000fc400078e00ff */
[----:B------:R-:W-:Y:S01]  /*2bb0*/  FADD.FTZ R8, RZ, R8 ;  /* 0x00000008ff087221 */ /* 0x000fe20000010000 */
[----:B------:R-:W-:Y:S01]  /*2bc0*/  HFMA2.MMA R4, -RZ, RZ, 0, 0 ;  /* 0x00000000ff047435 */ /* 0x000fe200000001ff */
[----:B------:R-:W3:Y:S01]  /*2bd0*/  SHFL.BFLY PT, R3, R0, 0x2, 0x1f ;  /* 0x0c401f0000037f89 */ /* 0x000ee200000e0000 */
[----:B------:R-:W-:Y:S01]  /*2be0*/  FADD.FTZ R27, RZ, R27 ;  /* 0x0000001bff1b7221 */ /* 0x000fe20000010000 */
[----:B------:R-:W-:Y:S01]  /*2bf0*/  MOV R10, RZ ;  /* 0x000000ff000a7202 */ /* 0x000fe20000000f00 */
[----:B------:R-:W-:Y:S01]  /*2c00*/  IMAD.MOV.U32 R34, RZ, RZ, RZ ;  /* 0x000000ffff227224 */ /* 0x000fe200078e00ff */
[----:B------:R-:W4:Y:S01]  /*2c10*/  SHFL.BFLY PT, R17, R8, 0x2, 0x1f ;  /* 0x0c401f0008117f89 */ /* 0x000f2200000e0000 */
[----:B------:R-:W-:Y:S01]  /*2c20*/  MOV R36, RZ ;  /* 0x000000ff00247202 */ /* 0x000fe20000000f00 */
[----:B------:R-:W-:Y:S02]  /*2c30*/  IMAD.MOV.U32 R16, RZ, RZ, RZ ;  /* 0x000000ffff107224 */ /* 0x000fe400078e00ff */
        /* <DEDUP_REMOVED lines=8> */
[----:B------:R-:W-:Y:S01]  /*2cc0*/  FADD.FTZ R34, RZ, R34 ;  /* 0x00000022ff227221 */ /* 0x000fe20000010000 */
[----:B------:R-:W1:Y:S01]  /*2cd0*/  SHFL.BFLY PT, R19, R10, 0x2, 0x1f ;  /* 0x0c401f000a137f89 */ /* 0x000e6200000e0000 */
[----:B--2---:R-:W-:Y:S01]  /*2ce0*/  FADD.FTZ R31, R31, R40 ;  /* 0x000000281f1f7221 */ /* 0x004fe20000010000 */
[----:B------:R-:W-:Y:S01]  /*2cf0*/  MOV R40, RZ ;  /* 0x000000ff00287202 */ /* 0x000fe20000000f00 */
[----:B------:R-:W-:Y:S01]  /*2d00*/  FADD.FTZ R16, RZ, R16 ;  /* 0x00000010ff107221 */ /* 0x000fe20000010000 */
[----:B------:R-:W2:Y:S01]  /*2d10*/  SHFL.BFLY PT, R14, R35, 0x2, 0x1f ;  /* 0x0c401f00230e7f89 */ /* 0x000ea200000e0000 */
[----:B------:R-:W-:Y:S01]  /*2d20*/  HFMA2.MMA R33, -RZ, RZ, 0, 0 ;  /* 0x00000000ff217435 */ /* 0x000fe200000001ff */
[----:B------:R-:W-:Y:S01]  /*2d30*/  MOV R29, RZ ;  /* 0x000000ff001d7202 */ /* 0x000fe20000000f00 */
[----:B------:R-:W-:Y:S01]  /*2d40*/  FADD.FTZ R40, RZ, R40 ;  /* 0x00000028ff287221 */ /* 0x000fe20000010000 */
[----:B---3--:R-:W-:Y:S01]  /*2d50*/  FADD.FTZ R0, R0, R3 ;  /* 0x0000000300007221 */ /* 0x008fe20000010000 */
[----:B------:R-:W3:Y:S01]  /*2d60*/  SHFL.BFLY PT, R7, R4, 0x2, 0x1f ;  /* 0x0c401f0004077f89 */ /* 0x000ee200000e0000 */
[----:B------:R-:W-:Y:S01]  /*2d70*/  HFMA2.MMA R20, -RZ, RZ, 0, 0 ;  /* 0x00000000ff147435 */ /* 0x000fe200000001ff */
[----:B------:R-:W-:Y:S01]  /*2d80*/  FADD.FTZ R29, RZ, R29 ;  /* 0x0000001dff1d7221 */ /* 0x000fe20000010000 */
[----:B----4-:R-:W-:Y:S01]  /*2d90*/  FADD.FTZ R8, R8, R17 ;  /* 0x0000001108087221 */ /* 0x010fe20000010000 */
[----:B------:R-:W4:Y:S01]  /*2da0*/  SHFL.BFLY PT, R3, R28, 0x2, 0x1f ;  /* 0x0c401f001c037f89 */ /* 0x000f2200000e0000 */
[----:B------:R-:W-:-:S02]  /*2db0*/  IMAD.MOV.U32 R41, RZ, RZ, RZ ;  /* 0x000000ffff297224 */ /* 0x000fc400078e00ff */
[----:B------:R-:W-:Y:S01]  /*2dc0*/  FADD.FTZ R33, RZ, R33 ;  /* 0x00000021ff217221 */ /* 0x000fe20000010000 */
[----:B-----5:R-:W-:Y:S01]  /*2dd0*/  FADD.FTZ R27, R27, R26 ;  /* 0x0000001a1b1b7221 */ /* 0x020fe20000010000 */
[----:B------:R-:W5:Y:S01]  /*2de0*/  SHFL.BFLY PT, R17, R32, 0x2, 0x1f ;  /* 0x0c401f0020117f89 */ /* 0x000f6200000e0000 */
[----:B------:R-:W-:Y:S01]  /*2df0*/  FADD.FTZ R41, RZ, R41 ;  /* 0x00000029ff297221 */ /* 0x000fe20000010000 */
[----:B0-----:R-:W-:Y:S02]  /*2e00*/  FADD.FTZ R30, R30, R5 ;  /* 0x000000051e1e7221 */ /* 0x001fe40000010000 */
[----:B------:R-:W0:Y:S01]  /*2e10*/  SHFL.BFLY PT, R26, R27, 0x1, 0x1f ;  /* 0x0c201f001b1a7f89 */ /* 0x000e2200000e0000 */
[----:B------:R-:W-:Y:S01]  /*2e20*/  FADD.FTZ R20, RZ, R20 ;  /* 0x00000014ff147221 */ /* 0x000fe20000010000 */
[----:B-1----:R-:W-:Y:S02]  /*2e30*/  FADD.FTZ R10, R10, R19 ;  /* 0x000000130a0a7221 */ /* 0x002fe40000010000 */
[----:B------:R-:W1:Y:S01]  /*2e40*/  SHFL.BFLY PT, R5, R42, 0x2, 0x1f ;  /* 0x0c401f002a057f89 */ /* 0x000e6200000e0000 */
[----:B--2---:R-:W-:-:S03]  /*2e50*/  FADD.FTZ R35, R35, R14 ;  /* 0x0000000e23237221 */ /* 0x004fc60000010000 */
[----:B------:R-:W2:Y:S04]  /*2e60*/  SHFL.BFLY PT, R9, R6, 0x2, 0x1f ;  /* 0x0c401f0006097f89 */ /* 0x000ea800000e0000 */
[----:B------:R-:W2:Y:S01]  /*2e70*/  SHFL.BFLY PT, R14, R40, 0x2, 0x1f ;  /* 0x0c401f00280e7f89 */ /* 0x000ea200000e0000 */
[----:B---3--:R-:W-:Y:S01]  /*2e80*/  FADD.FTZ R4, R4, R7 ;  /* 0x0000000704047221 */ /* 0x008fe20000010000 */
[----:B----4-:R-:W-:Y:S02]  /*2e90*/  FADD.FTZ R28, R28, R3 ;  /* 0x000000031c1c7221 */ /* 0x010fe40000010000 */
[----:B------:R-:W3:Y:S01]  /*2ea0*/  SHFL.BFLY PT, R7, R34, 0x2, 0x1f ;  /* 0x0c401f0022077f89 */ /* 0x000ee200000e0000 */
[----:B-----5:R-:W-:-:S03]  /*2eb0*/  FADD.FTZ R32, R32, R17 ;  /* 0x0000001120207221 */ /* 0x020fc60000010000 */
[----:B------:R-:W4:Y:S01]  /*2ec0*/  SHFL.BFLY PT, R3, R36, 0x2, 0x1f ;  /* 0x0c401f0024037f89 */ /* 0x000f2200000e0000 */
[----:B0-----:R-:W-:-:S03]  /*2ed0*/  FADD.FTZ R26, R27, R26 ;  /* 0x0000001a1b1a7221 */ /* 0x001fc60000010000 */
[----:B------:R-:W0:Y:S01]  /*2ee0*/  SHFL.BFLY PT, R17, R8, 0x1, 0x1f ;  /* 0x0c201f0008117f89 */ /* 0x000e2200000e0000 */
[----:B-1----:R-:W-:-:S03]  /*2ef0*/  FADD.FTZ R42, R42, R5 ;  /* 0x000000052a2a7221 */ /* 0x002fc60000010000 */
[----:B------:R-:W1:Y:S01]  /*2f00*/  SHFL.BFLY PT, R27, R24, 0x1, 0x1f ;  /* 0x0c201f00181b7f89 */ /* 0x000e6200000e0000 */
[----:B--2---:R-:W-:-:S03]  /*2f10*/  FADD.FTZ R6, R6, R9 ;  /* 0x0000000906067221 */ /* 0x004fc60000010000 */
[----:B------:R-:W2:Y:S01]  /*2f20*/  SHFL.BFLY PT, R5, R2, 0x1, 0x1f ;  /* 0x0c201f0002057f89 */ /* 0x000ea200000e0000 */
[----:B------:R-:W-:Y:S01]  /*2f30*/  FADD.FTZ R40, R40, R14 ;  /* 0x0000000e28287221 */ /* 0x000fe20000010000 */
[----:B------:R-:W-:Y:S02]  /*2f40*/  HFMA2.MMA R14, -RZ, RZ, 0, 0 ;  /* 0x00000000ff0e7435 */ /* 0x000fe400000001ff */
[----:B------:R-:W5:Y:S01]  /*2f50*/  SHFL.BFLY PT, R19, R10, 0x1, 0x1f ;  /* 0x0c201f000a137f89 */ /* 0x000f6200000e0000 */
[----:B---3--:R-:W-:-:S03]  /*2f60*/  FADD.FTZ R34, R34, R7 ;  /* 0x0000000722227221 */ /* 0x008fc60000010000 */
[----:B------:R-:W3:Y:S01]  /*2f70*/  SHFL.BFLY PT, R21, R16, 0x2, 0x1f ;  /* 0x0c401f0010157f89 */ /* 0x000ee200000e0000 */
[----:B----4-:R-:W-:-:S03]  /*2f80*/  FADD.FTZ R36, R36, R3 ;  /* 0x0000000324247221 */ /* 0x010fc60000010000 */
[----:B------:R-:W4:Y:S01]  /*2f90*/  SHFL.BFLY PT, R7, R4, 0x1, 0x1f ;  /* 0x0c201f0004077f89 */ /* 0x000f2200000e0000 */
[----:B0-----:R-:W-:-:S03]  /*2fa0*/  FADD.FTZ R8, R8, R17 ;  /* 0x0000001108087221 */ /* 0x001fc60000010000 */
[----:B------:R-:W0:Y:S01]  /*2fb0*/  SHFL.BFLY PT, R3, R0, 0x1, 0x1f ;  /* 0x0c201f0000037f89 */ /* 0x000e2200000e0000 */
[----:B-1----:R-:W-:-:S03]  /*2fc0*/  FADD.FTZ R27, R24, R27 ;  /* 0x0000001b181b7221 */ /* 0x002fc60000010000 */
[----:B------:R-:W1:Y:S01]  /*2fd0*/  SHFL.BFLY PT, R9, R33, 0x2, 0x1f ;  /* 0x0c401f0021097f89 */ /* 0x000e6200000e0000 */
[----:B--2---:R-:W-:Y:S01]  /*2fe0*/  FADD.FTZ R2, R2, R5 ;  /* 0x0000000502027221 */ /* 0x004fe20000010000 */
[----:B------:R-:W-:Y:S02]  /*2ff0*/  FADD.FTZ R5, RZ, R14 ;  /* 0x0000000eff057221 */ /* 0x000fe40000010000 */
[----:B------:R-:W2:Y:S01]  /*3000*/  SHFL.BFLY PT, R23, R18, 0x2, 0x1f ;  /* 0x0c401f0012177f89 */ /* 0x000ea200000e0000 */
[----:B-----5:R-:W-:-:S03]  /*3010*/  FADD.FTZ R10, R10, R19 ;  /* 0x000000130a0a7221 */ /* 0x020fc60000010000 */
        /* <DEDUP_REMOVED lines=8> */
[----:B------:R-:W1:Y:S04]  /*30a0*/  SHFL.BFLY PT, R3, R28, 0x1, 0x1f ;  /* 0x0c201f001c037f89 */ /* 0x000e6800000e0000 */
[----:B------:R-:W1:Y:S01]  /*30b0*/  SHFL.BFLY PT, R25, R20, 0x2, 0x1f ;  /* 0x0c401f0014197f89 */ /* 0x000e6200000e0000 */
[----:B--2---:R-:W-:Y:S01]  /*30c0*/  FADD.FTZ R18, R18, R23 ;  /* 0x0000001712127221 */ /* 0x004fe20000010000 */
[----:B-----5:R-:W-:Y:S01]  /*30d0*/  FADD.FTZ R17, R5, R14 ;  /* 0x0000000e05117221 */ /* 0x020fe20000010000 */
[----:B------:R-:W-:Y:S01]  /*30e0*/  IMAD.MOV.U32 R14, RZ, RZ, RZ ;  /* 0x000000ffff0e7224 */ /* 0x000fe200078e00ff */
[----:B------:R-:W2:Y:S01]  /*30f0*/  SHFL.BFLY PT, R9, R6, 0x1, 0x1f ;  /* 0x0c201f0006097f89 */ /* 0x000ea200000e0000 */
[----:B---3--:R-:W-:Y:S02]  /*3100*/  FADD.FTZ R7, R32, R19 ;  /* 0x0000001320077221 */ /* 0x008fe40000010000 */
[----:B------:R-:W-:Y:S01]  /*3110*/  FADD.FTZ R24, RZ, R14 ;  /* 0x0000000eff187221 */ /* 0x000fe20000010000 */
[----:B------:R-:W3:Y:S01]  /*3120*/  SHFL.BFLY PT, R44, R29, 0x2, 0x1f ;  /* 0x0c401f001d2c7f89 */ /* 0x000ee200000e0000 */
[----:B----4-:R-:W-:-:S03]  /*3130*/  FADD.FTZ R21, R16, R21 ;  /* 0x0000001510157221 */ /* 0x010fc60000010000 */
[----:B------:R-:W4:Y:S01]  /*3140*/  SHFL.BFLY PT, R14, R24, 0x2, 0x1f ;  /* 0x0c401f00180e7f89 */ /* 0x000f2200000e0000 */
[----:B0-----:R-:W-:-:S03]  /*3150*/  FADD.FTZ R43, R43, R22 ;  /* 0x000000162b2b7221 */ /* 0x001fc60000010000 */
[----:B------:R-:W0:Y:S01]  /*3160*/  SHFL.BFLY PT, R5, R30, 0x1, 0x1f ;  /* 0x0c201f001e057f89 */ /* 0x000e2200000e0000 */
[----:B-1----:R-:W-:-:S03]  /*3170*/  FADD.FTZ R16, R28, R3 ;  /* 0x000000031c107221 */ /* 0x002fc60000010000 */
[----:B------:R-:W1:Y:S01]  /*3180*/  SHFL.BFLY PT, R3, R34, 0x1, 0x1f ;  /* 0x0c201f0022037f89 */ /* 0x000e6200000e0000 */
[----:B------:R-:W-:-:S03]  /*3190*/  FADD.FTZ R20, R20, R25 ;  /* 0x0000001914147221 */ /* 0x000fc60000010000 */
[----:B------:R-:W5:Y:S01]  /*31a0*/  SHFL.BFLY PT, R28, R35, 0x1, 0x1f ;  /* 0x0c201f00231c7f89 */ /* 0x000f6200000e0000 */
[----:B--2---:R-:W-:-:S03]  /*31b0*/  FADD.FTZ R6, R6, R9 ;  /* 0x0000000906067221 */ /* 0x004fc60000010000 */
[----:B------:R-:W2:Y:S01]  /*31c0*/  SHFL.BFLY PT, R23, R18, 0x1, 0x1f ;  /* 0x0c201f0012177f89 */ /* 0x000ea200000e0000 */
[----:B---3--:R-:W-:-:S03]  /*31d0*/  FADD.FTZ R29, R29, R44 ;  /* 0x0000002c1d1d7221 */ /* 0x008fc60000010000 */
[----:B------:R-:W3:Y:S01]  /*31e0*/  SHFL.BFLY PT, R22, R43, 0x1, 0x1f ;  /* 0x0c201f002b167f89 */ /* 0x000ee200000e0000 */
[----:B----4-:R-:W-:Y:S01]  /*31f0*/  FADD.FTZ R32, R24, R14 ;  /* 0x0000000e18207221 */ /* 0x010fe20000010000 */
[----:B------:R-:W-:Y:S02]  /*3200*/  MOV R14, RZ ;  /* 0x000000ff000e7202 */ /* 0x000fe40000000f00 */
[----:B------:R-:W4:Y:S01]  /*3210*/  SHFL.BFLY PT, R44, R41, 0x2, 0x1f ;  /* 0x0c401f00292c7f89 */ /* 0x000f2200000e0000 */
[----:B0-----:R-:W-:Y:S02]  /*3220*/  FADD.FTZ R9, R30, R5 ;  /* 0x000000051e097221 */ /* 0x001fe40000010000 */
[----:B------:R-:W-:Y:S01]  /*3230*/  FADD.FTZ R24, RZ, R14 ;  /* 0x0000000eff187221 */ /* 0x000fe20000010000 */
[----:B------:R-:W0:Y:S01]  /*3240*/  SHFL.BFLY PT, R25, R20, 0x1, 0x1f ;  /* 0x0c201f0014197f89 */ /* 0x000e2200000e0000 */
[----:B-1----:R-:W-:-:S03]  /*3250*/  FADD.FTZ R19, R34, R3 ;  /* 0x0000000322137221 */ /* 0x002fc60000010000 */
[----:B------:R-:W1:Y:S01]  /*3260*/  SHFL.BFLY PT, R14, R24, 0x2, 0x1f ;  /* 0x0c401f00180e7f89 */ /* 0x000e6200000e0000 */
[----:B-----5:R-:W-:-:S03]  /*3270*/  FADD.FTZ R3, R35, R28 ;  /* 0x0000001c23037221 */ /* 0x020fc60000010000 */
[----:B------:R-:W5:Y:S01]  /*3280*/  SHFL.BFLY PT, R5, R36, 0x1, 0x1f ;  /* 0x0c201f0024057f89 */ /* 0x000f6200000e0000 */
[----:B--2---:R-:W-:-:S03]  /*3290*/  FADD.FTZ R23, R18, R23 ;  /* 0x0000001712177221 */ /* 0x004fc60000010000 */
[----:B------:R-:W2:Y:S01]  /*32a0*/  SHFL.BFLY PT, R18, R31, 0x1, 0x1f ;  /* 0x0c201f001f127f89 */ /* 0x000ea200000e0000 */
[----:B---3--:R-:W-:Y:S01]  /*32b0*/  FADD.FTZ R22, R43, R22 ;  /* 0x000000162b167221 */ /* 0x008fe20000010000 */
[----:B----4-:R-:W-:Y:S02]  /*32c0*/  FADD.FTZ R41, R41, R44 ;  /* 0x0000002c29297221 */ /* 0x010fe40000010000 */
[----:B------:R-:W3:Y:S01]  /*32d0*/  SHFL.BFLY PT, R44, R29, 0x1, 0x1f ;  /* 0x0c201f001d2c7f89 */ /* 0x000ee200000e0000 */
[----:B0-----:R-:W-:-:S03]  /*32e0*/  FADD.FTZ R25, R20, R25 ;  /* 0x0000001914197221 */ /* 0x001fc60000010000 */
[----:B------:R-:W0:Y:S01]  /*32f0*/  SHFL.BFLY PT, R20, R33, 0x1, 0x1f ;  /* 0x0c201f0021147f89 */ /* 0x000e2200000e0000 */
[----:B-1----:R-:W-:Y:S01]  /*3300*/  FADD.FTZ R35, R24, R14 ;  /* 0x0000000e18237221 */ /* 0x002fe20000010000 */
[----:B------:R-:W-:Y:S01]  /*3310*/  HFMA2.MMA R14, -RZ, RZ, 0, 0 ;  /* 0x00000000ff0e7435 */ /* 0x000fe200000001ff */
[----:B-----5:R-:W-:Y:S02]  /*3320*/  FADD.FTZ R28, R36, R5 ;  /* 0x00000005241c7221 */ /* 0x020fe40000010000 */
[----:B------:R-:W1:Y:S01]  /*3330*/  SHFL.BFLY PT, R36, R17, 0x1, 0x1f ;  /* 0x0c201f0011247f89 */ /* 0x000e6200000e0000 */
[----:B--2---:R-:W-:-:S03]  /*3340*/  FADD.FTZ R18, R31, R18 ;  /* 0x000000121f127221 */ /* 0x004fc60000010000 */
[----:B------:R-:W2:Y:S03]  /*3350*/  SHFL.BFLY PT, R31, R42, 0x1, 0x1f ;  /* 0x0c201f002a1f7f89 */ /* 0x000ea600000e0000 */
[----:B------:R-:W-:Y:S02]  /*3360*/  FADD.FTZ R34, RZ, R14 ;  /* 0x0000000eff227221 */ /* 0x000fe40000010000 */
[----:B------:R-:W4:Y:S01]  /*3370*/  SHFL.BFLY PT, R14, R32, 0x1, 0x1f ;  /* 0x0c201f00200e7f89 */ /* 0x000f2200000e0000 */
[----:B---3--:R-:W-:-:S03]  /*3380*/  FADD.FTZ R29, R29, R44 ;  /* 0x0000002c1d1d7221 */ /* 0x008fc60000010000 */
[----:B------:R-:W3:Y:S01]  /*3390*/  SHFL.BFLY PT, R43, R34, 0x2, 0x1f ;  /* 0x0c401f00222b7f89 */ /* 0x000ee200000e0000 */
[----:B0-----:R-:W-:-:S03]  /*33a0*/  FADD.FTZ R20, R33, R20 ;  /* 0x0000001421147221 */ /* 0x001fc60000010000 */
[----:B------:R-:W0:Y:S04]  /*33b0*/  SHFL.BFLY PT, R44, R41, 0x1, 0x1f ;  /* 0x0c201f00292c7f89 */ /* 0x000e2800000e0000 */
[----:B------:R-:W5:Y:S01]  /*33c0*/  SHFL.BFLY PT, R33, R40, 0x1, 0x1f ;  /* 0x0c201f0028217f89 */ /* 0x000f6200000e0000 */
[----:B-1----:R-:W-:-:S03]  /*33d0*/  FADD.FTZ R5, R17, R36 ;  /* 0x0000002411057221 */ /* 0x002fc60000010000 */
[----:B------:R-:W1:Y:S01]  /*33e0*/  SHFL.BFLY PT, R36, R35, 0x1, 0x1f ;  /* 0x0c201f0023247f89 */ /* 0x000e6200000e0000 */
[----:B--2---:R-:W-:Y:S01]  /*33f0*/  FADD.FTZ R30, R42, R31 ;  /* 0x0000001f2a1e7221 */ /* 0x004fe20000010000 */
[----:B----4-:R-:W-:Y:S01]  /*3400*/  FADD.FTZ R17, R32, R14 ;  /* 0x0000000e20117221 */ /* 0x010fe20000010000 */
[----:B---3--:R-:W-:-:S05]  /*3410*/  FADD.FTZ R24, R34, R43 ;  /* 0x0000002b22187221 */ /* 0x008fca0000010000 */
[----:B------:R2:W3:Y:S01]  /*3420*/  SHFL.BFLY PT, R14, R24, 0x1, 0x1f ;  /* 0x0c201f00180e7f89 */ /* 0x0004e200000e0000 */
[----:B0-----:R-:W-:Y:S01]  /*3430*/  FADD.FTZ R31, R41, R44 ;  /* 0x0000002c291f7221 */ /* 0x001fe20000010000 */
[----:B-----5:R-:W-:Y:S01]  /*3440*/  FADD.FTZ R33, R40, R33 ;  /* 0x0000002128217221 */ /* 0x020fe20000010000 */
[----:B-12---:R-:W-:-:S07]  /*3450*/  FADD.FTZ R36, R35, R36 ;  /* 0x0000002423247221 */ /* 0x006fce0000010000 */
.L_x_6443:
[----:B------:R-:W-:Y:S01]  /*3460*/  LOP3.LUT P0, RZ, R38, 0x7, RZ, 0xc0, !PT ;  /* 0x0000000726ff7812 */ /* 0x000fe2000780c0ff */
[----:B------:R-:W-:Y:S05]  /*3470*/  WARPSYNC.ALL ;  /* 0x0000000000007948 */ /* 0x000fea0003800000 */
[----:B------:R-:W-:Y:S01]  /*3480*/  LOP3.LUT R11, R37, 0xffffffc0, RZ, 0xc0, !PT ;  /* 0xffffffc0250b7812 */ /* 0x000fe200078ec0ff */
[----:B------:R-:W-:Y:S01]  /*3490*/  BAR.SYNC.DEFER_BLOCKING 0x0 ;  /* 0x0000000000007b1d */ /* 0x000fe20000010000 */
[----:B---3--:R-:W-:Y:S01]  /*34a0*/  FADD.FTZ R24, R24, R14 ;  /* 0x0000000e18187221 */ /* 0x008fe20000010000 */
        /* <DEDUP_REMOVED lines=41> */
.L_x_6345:
[----:B------:R-:W-:Y:S05]  /*3740*/  BSYNC B0 ;  /* 0x0000000000007941 */ /* 0x000fea0003800000 */
.L_x_6344:
        /* <DEDUP_REMOVED lines=66> */
[----:B-1----:R-:W-:Y:S01]  /*3b70*/  FADD.FTZ R5, R5, R12 ;  /* 0x0000000c05057221 */ /* 0x002fe20000010000 */
[----:B0-----:R-:W-:-:S07]  /*3b80*/  FADD.FTZ R36, R36, R13 ;  /* 0x0000000d24247221 */ /* 0x001fce0000010000 */
.L_x_6347:
[----:B------:R-:W-:Y:S05]  /*3b90*/  BSYNC B0 ;  /* 0x0000000000007941 */ /* 0x000fea0003800000 */
.L_x_6346:
[C---:B0-----:R-:W-:Y:S01]  /*3ba0*/  LOP3.LUT R11, R37.reuse, 0xffffffe0, RZ, 0xc0, !PT ;  /* 0xffffffe0250b7812 */ /* 0x041fe200078ec0ff */
[----:B------:R-:W-:Y:S01]  /*3bb0*/  BAR.SYNC.DEFER_BLOCKING 0x0 ;  /* 0x0000000000007b1d */ /* 0x000fe20000010000 */
[----:B------:R-:W-:Y:S02]  /*3bc0*/  VIADD R13, R37, 0x1f ;  /* 0x0000001f250d7836 */ /* 0x000fe40000000000 */
[----:B------:R-:W-:-:S03]  /*3bd0*/  ISETP.NE.OR P1, PT, R11, 0x20, P0 ;  /* 0x000000200b00780c */ /* 0x000fc60000725670 */
[----:B------:R-:W-:Y:S10]  /*3be0*/  BSSY B0, `(.L_x_6348) ;  /* 0x000002a000007945 */ /* 0x000ff40003800000 */
[----:B------:R-:W-:Y:S05]  /*3bf0*/  @P1 BRA `(.L_x_6349) ;  /* 0x0000000000a01947 */ /* 0x000fea0003800000 */
[----:B------:R-:W0:Y:S01]  /*3c00*/  S2UR UR5, SR_CgaCtaId ;  /* 0x00000000000579c3 */ /* 0x000e220000008800 */
[----:B------:R-:W-:Y:S01]  /*3c10*/  SHF.R.S32.HI R12, RZ, 0x1f, R37 ;  /* 0x0000001fff0c7819 */ /* 0x000fe20000011425 */
[----:B------:R-:W-:Y:S01]  /*3c20*/  UMOV UR4, 0x400 ;  /* 0x0000040000047882 */ /* 0x000fe20000000000 */
[----:B------:R-:W-:Y:S01]  /*3c30*/  SHF.R.S32.HI R11, RZ, 0x1f, R38 ;  /* 0x0000001fff0b7819 */ /* 0x000fe20000011426 */
[----:B------:R-:W-:Y:S01]  /*3c40*/  UIADD3 UR4, UR4, 0x20, URZ ;  /* 0x0000002004047890 */ /* 0x000fe2000fffe03f */
[----:B------:R-:W-:Y:S02]  /*3c50*/  LEA.HI R12, R12, R37, RZ, 0x5 ;  /* 0x000000250c0c7211 */ /* 0x000fe400078f28ff */
[----:B------:R-:W-:Y:S02]  /*3c60*/  LEA.HI R11, R11, R38, RZ, 0x3 ;  /* 0x000000260b0b7211 */ /* 0x000fe400078f18ff */
[----:B------:R-:W-:-:S05]  /*3c70*/  SHF.R.S32.HI R12, RZ, 0x5, R12 ;  /* 0x00000005ff0c7819 */ /* 0x000fca000001140c */
[----:B------:R-:W-:-:S05]  /*3c80*/  IMAD R12, R12, 0x70, RZ ;  /* 0x000000700c0c7824 */ /* 0x000fca00078e02ff */
        /* <DEDUP_REMOVED lines=31> */
.L_x_6349:
[----:B------:R-:W-:Y:S05]  /*3e80*/  BSYNC B0 ;  /* 0x0000000000007941 */ /* 0x000fea0003800000 */
.L_x_6348:
[----:B------:R-:W-:Y:S01]  /*3e90*/  BAR.SYNC.DEFER_BLOCKING 0x0 ;  /* 0x0000000000007b1d */ /* 0x000fe20000010000 */
[----:B------:R-:W-:Y:S02]  /*3ea0*/  ISETP.GT.OR P1, PT, R37, 0x1f, P0 ;  /* 0x0000001f2500780c */ /* 0x000fe40000724670 */
[----:B------:R-:W-:-:S03]  /*3eb0*/  ISETP.GT.U32.AND P2, PT, R13, 0x3e, PT ;  /* 0x0000003e0d00780c */ /* 0x000fc60003f44070 */
[----:B------:R-:W-:Y:S08]  /*3ec0*/  BSSY B0, `(.L_x_6350) ;  /* 0x0000046000007945 */ /* 0x000ff00003800000 */
[----:B------:R-:W-:Y:S05]  /*3ed0*/  @P1 BRA `(.L_x_6351) ;  /* 0x0000000400101947 */ /* 0x000fea0003800000 */
[----:B------:R-:W1:Y:S01]  /*3ee0*/  S2UR UR5, SR_CgaCtaId ;  /* 0x00000000000579c3 */ /* 0x000e620000008800 */
[----:B------:R-:W-:Y:S01]  /*3ef0*/  SHF.R.S32.HI R12, RZ, 0x1f, R37 ;  /* 0x0000001fff0c7819 */ /* 0x000fe20000011425 */
[----:B------:R-:W-:Y:S01]  /*3f00*/  UMOV UR4, 0x400 ;  /* 0x0000040000047882 */ /* 0x000fe20000000000 */
[----:B0-----:R-:W-:Y:S01]  /*3f10*/  SHF.R.S32.HI R11, RZ, 0x1f, R38 ;  /* 0x0000001fff0b7819 */ /* 0x001fe20000011426 */
[----:B------:R-:W-:Y:S01]  /*3f20*/  UIADD3 UR4, UR4, 0x20, URZ ;  /* 0x0000002004047890 */ /* 0x000fe2000fffe03f */
[----:B------:R-:W-:Y:S02]  /*3f30*/  LEA.HI R12, R12, R37, RZ, 0x5 ;  /* 0x000000250c0c7211 */ /* 0x000fe400078f28ff */
[----:B------:R-:W-:Y:S02]  /*3f40*/  LEA.HI R11, R11, R38, RZ, 0x3 ;  /* 0x000000260b0b7211 */ /* 0x000fe400078f18ff */
[----:B------:R-:W-:-:S05]  /*3f50*/  SHF.R.S32.HI R12, RZ, 0x5, R12 ;  /* 0x00000005ff0c7819 */ /* 0x000fca000001140c */
[----:B------:R-:W-:-:S05]  /*3f60*/  IMAD R12, R12, 0x70, RZ ;  /* 0x000000700c0c7824 */ /* 0x000fca00078e02ff */
        /* <DEDUP_REMOVED lines=54> */
[----:B--2---:R-:W-:Y:S01]  /*42d0*/  FADD.FTZ R33, R33, R12 ;  /* 0x0000000c21217221 */ /* 0x004fe20000010000 */
[----:B---3--:R-:W-:Y:S01]  /*42e0*/  FADD.FTZ R5, R5, R14 ;  /* 0x0000000e05057221 */ /* 0x008fe20000010000 */
[----:B0-----:R-:W-:Y:S02]  /*42f0*/  FADD.FTZ R28, R28, R13 ;  /* 0x0000000d1c1c7221 */ /* 0x001fe40000010000 */
[----:B------:R-:W0:Y:S02]  /*4300*/  LDS R13, [R11+0x1a0] ;  /* 0x0001a0000b0d7984 */ /* 0x000e240000000800 */
[----:B0-----:R-:W-:-:S07]  /*4310*/  FADD.FTZ R36, R36, R13 ;  /* 0x0000000d24247221 */ /* 0x001fce0000010000 */
.L_x_6351:
[----:B------:R-:W-:Y:S05]  /*4320*/  BSYNC B0 ;  /* 0x0000000000007941 */ /* 0x000fea0003800000 */
.L_x_6350:
        /* <DEDUP_REMOVED lines=8> */
[----:B------:R-:W1:Y:S01]  /*43b0*/  S2UR UR6, SR_CTAID.Z ;  /* 0x00000000000679c3 */ /* 0x000e620000002700 */
[----:B0-----:R-:W-:Y:S01]  /*43c0*/  SHF.R.S32.HI R11, RZ, 0x1f, R38 ;  /* 0x0000001fff0b7819 */ /* 0x001fe20000011426 */
[----:B------:R-:W-:Y:S02]  /*43d0*/  USHF.R.S32.HI UR8, URZ, 0x1f, UR5 ;  /* 0x0000001f3f087899 */ /* 0x000fe40008011405 */
[----:B------:R-:W-:Y:S01]  /*43e0*/  USHF.R.S32.HI UR9, URZ, 0x1f, UR4 ;  /* 0x0000001f3f097899 */ /* 0x000fe20008011404 */
[----:B------:R-:W-:-:S04]  /*43f0*/  LEA.HI R11, R11, R38, RZ, 0x3 ;  /* 0x000000260b0b7211 */ /* 0x000fc800078f18ff */
[----:B------:R-:W-:-:S04]  /*4400*/  SHF.R.S32.HI R11, RZ, 0x3, R11 ;  /* 0x00000003ff0b7819 */ /* 0x000fc8000001140b */
[C---:B------:R-:W-:Y:S02]  /*4410*/  IADD3 R32, R11.reuse, 0x8, RZ ;  /* 0x000000080b207810 */ /* 0x040fe40007ffe0ff */
[----:B------:R-:W-:Y:S01]  /*4420*/  IADD3 R37, R11, 0x10, RZ ;  /* 0x000000100b257810 */ /* 0x000fe20007ffe0ff */
[----:B-1----:R-:W-:-:S04]  /*4430*/  UIMAD UR6, UR6, 0x70, URZ ;  /* 0x00000070060678a4 */ /* 0x002fc8000f8e023f */
        /* <DEDUP_REMOVED lines=9> */
[----:B------:R0:W-:Y:S01]  /*44d0*/  STG.E desc[UR36][R12.64], R22 ;  /* 0x000000160c007986 */ /* 0x0001e2000c101924 */
[----:B------:R-:W-:-:S04]  /*44e0*/  IADD3 R15, P0, R14, UR6, RZ ;  /* 0x000000060e0f7c10 */ /* 0x000fc8000ff1e0ff */
[----:B------:R-:W-:Y:S02]  /*44f0*/  LEA.HI.X.SX32 R34, R14, UR7, 0x1, P0 ;  /* 0x000000070e227c11 */ /* 0x000fe400080f0eff */
[----:B------:R-:W-:-:S04]  /*4500*/  LEA R14, P0, R15, UR8, 0x2 ;  /* 0x000000080f0e7c11 */ /* 0x000fc8000f8010ff */
[----:B------:R-:W-:Y:S02]  /*4510*/  LEA.HI.X R15, R15, UR9, R34, 0x2, P0 ;  /* 0x000000090f0f7c11 */ /* 0x000fe400080f1422 */
[C---:B------:R-:W-:Y:S02]  /*4520*/  IADD3 R35, P0, R32.reuse, UR6, RZ ;  /* 0x0000000620237c10 */ /* 0x040fe4000ff1e0ff */
[----:B0-----:R-:W-:Y:S01]  /*4530*/  IADD3 R22, P1, R37, UR6, RZ ;  /* 0x0000000625167c10 */ /* 0x001fe2000ff3e0ff */
[----:B------:R0:W-:Y:S01]  /*4540*/  STG.E desc[UR36][R14.64], R26 ;  /* 0x0000001a0e007986 */ /* 0x0001e2000c101924 */
[----:B------:R-:W-:Y:S01]  /*4550*/  LEA.HI.X.SX32 R38, R32, UR7, 0x1, P0 ;  /* 0x0000000720267c11 */ /* 0x000fe200080f0eff */
[----:B------:R-:W-:Y:S01]  /*4560*/  VIADD R32, R11, 0xc ;  /* 0x0000000c0b207836 */ /* 0x000fe20000000000 */
[----:B------:R-:W-:Y:S02]  /*4570*/  LEA R34, P0, R35, UR8, 0x2 ;  /* 0x0000000823227c11 */ /* 0x000fe4000f8010ff */
[----:B------:R-:W-:-:S02]  /*4580*/  LEA.HI.X.SX32 R37, R37, UR7, 0x1, P1 ;  /* 0x0000000725257c11 */ /* 0x000fc400088f0eff */
[----:B------:R-:W-:Y:S02]  /*4590*/  LEA.HI.X R35, R35, UR9, R38, 0x2, P0 ;  /* 0x0000000923237c11 */ /* 0x000fe400080f1426 */
[C---:B------:R-:W-:Y:S02]  /*45a0*/  IADD3 R13, P0, R32.reuse, UR6, RZ ;  /* 0x00000006200d7c10 */ /* 0x040fe4000ff1e0ff */
[----:B0-----:R-:W-:Y:S01]  /*45b0*/  IADD3 R14, R11, 0x14, RZ ;  /* 0x000000140b0e7810 */ /* 0x001fe20007ffe0ff */
[----:B------:R0:W-:Y:S01]  /*45c0*/  STG.E desc[UR36][R34.64], R0 ;  /* 0x0000000022007986 */ /* 0x0001e2000c101924 */
[----:B------:R-:W-:Y:S02]  /*45d0*/  LEA.HI.X.SX32 R32, R32, UR7, 0x1, P0 ;  /* 0x0000000720207c11 */ /* 0x000fe400080f0eff */
[----:B------:R-:W-:Y:S02]  /*45e0*/  LEA R12, P0, R13, UR8, 0x2 ;  /* 0x000000080d0c7c11 */ /* 0x000fe4000f8010ff */
[----:B------:R-:W-:-:S02]  /*45f0*/  IADD3 R15, P1, R14, UR6, RZ ;  /* 0x000000060e0f7c10 */ /* 0x000fc4000ff3e0ff */
[----:B------:R-:W-:Y:S02]  /*4600*/  LEA.HI.X R13, R13, UR9, R32, 0x2, P0 ;  /* 0x000000090d0d7c11 */ /* 0x000fe400080f1420 */
[----:B------:R-:W-:Y:S02]  /*4610*/  LEA R40, P0, R22, UR8, 0x2 ;  /* 0x0000000816287c11 */ /* 0x000fe4000f8010ff */
[----:B------:R-:W-:Y:S01]  /*4620*/  LEA.HI.X.SX32 R26, R14, UR7, 0x1, P1 ;  /* 0x000000070e1a7c11 */ /* 0x000fe200088f0eff */
[----:B0-----:R-:W-:Y:S01]  /*4630*/  VIADD R0, R11, 0x18 ;  /* 0x000000180b007836 */ /* 0x001fe20000000000 */
[----:B------:R-:W-:Y:S01]  /*4640*/  LEA.HI.X R41, R22, UR9, R37, 0x2, P0 ;  /* 0x0000000916297c11 */ /* 0x000fe200080f1425 */
[----:B------:R0:W-:Y:S01]  /*4650*/  STG.E desc[UR36][R12.64], R2 ;  /* 0x000000020c007986 */ /* 0x0001e2000c101924 */
[C---:B------:R-:W-:Y:S02]  /*4660*/  LEA R14, P0, R15.reuse, UR8, 0x2 ;  /* 0x000000080f0e7c11 */ /* 0x040fe4000f8010ff */
[C---:B------:R-:W-:Y:S01]  /*4670*/  IADD3 R22, P1, R0.reuse, UR6, RZ ;  /* 0x0000000600167c10 */ /* 0x040fe2000ff3e0ff */
[----:B------:R-:W-:Y:S01]  /*4680*/  STG.E desc[UR36][R40.64], R4 ;  /* 0x0000000428007986 */ /* 0x000fe2000c101924 */
[----:B------:R-:W-:Y:S01]  /*4690*/  LEA.HI.X R15, R15, UR9, R26, 0x2, P0 ;  /* 0x000000090f0f7c11 */ /* 0x000fe200080f141a */
[----:B------:R-:W-:Y:S01]  /*46a0*/  VIADD R26, R11, 0x24 ;  /* 0x000000240b1a7836 */ /* 0x000fe20000000000 */
[----:B------:R-:W-:-:S02]  /*46b0*/  LEA.HI.X.SX32 R35, R0, UR7, 0x1, P1 ;  /* 0x0000000700237c11 */ /* 0x000fc400088f0eff */
[C---:B------:R-:W-:Y:S01]  /*46c0*/  IADD3 R0, R11.reuse, 0x1c, RZ ;  /* 0x0000001c0b007810 */ /* 0x040fe20007ffe0ff */
[----:B------:R1:W-:Y:S01]  /*46d0*/  STG.E desc[UR36][R14.64], R6 ;  /* 0x000000060e007986 */ /* 0x0003e2000c101924 */
[----:B0-----:R-:W-:Y:S02]  /*46e0*/  LEA R12, P0, R22, UR8, 0x2 ;  /* 0x00000008160c7c11 */ /* 0x001fe4000f8010ff */
[----:B------:R-:W-:Y:S02]  /*46f0*/  IADD3 R2, P2, R26, UR6, RZ ;  /* 0x000000061a027c10 */ /* 0x000fe4000ff5e0ff */
[----:B------:R-:W-:Y:S02]  /*4700*/  LEA.HI.X R13, R22, UR9, R35, 0x2, P0 ;  /* 0x00000009160d7c11 */ /* 0x000fe400080f1423 */
[C---:B------:R-:W-:Y:S02]  /*4710*/  IADD3 R32, P0, R0.reuse, UR6, RZ ;  /* 0x0000000600207c10 */ /* 0x040fe4000ff1e0ff */
[----:B------:R-:W-:Y:S01]  /*4720*/  IADD3 R22, R11, 0x20, RZ ;  /* 0x000000200b167810 */ /* 0x000fe20007ffe0ff */
[----:B------:R0:W-:Y:S01]  /*4730*/  STG.E desc[UR36][R12.64], R8 ;  /* 0x000000080c007986 */ /* 0x0001e2000c101924 */
[----:B------:R-:W-:-:S02]  /*4740*/  LEA.HI.X.SX32 R35, R0, UR7, 0x1, P0 ;  /* 0x0000000700237c11 */ /* 0x000fc400080f0eff */
[----:B------:R-:W-:Y:S02]  /*4750*/  LEA R38, P0, R32, UR8, 0x2 ;  /* 0x0000000820267c11 */ /* 0x000fe4000f8010ff */
[----:B------:R-:W-:Y:S02]  /*4760*/  IADD3 R0, P1, R22, UR6, RZ ;  /* 0x0000000616007c10 */ /* 0x000fe4000ff3e0ff */
[----:B------:R-:W-:Y:S02]  /*4770*/  LEA.HI.X R39, R32, UR9, R35, 0x2, P0 ;  /* 0x0000000920277c11 */ /* 0x000fe400080f1423 */
[----:B------:R-:W-:Y:S02]  /*4780*/  LEA.HI.X.SX32 R35, R22, UR7, 0x1, P1 ;  /* 0x0000000716237c11 */ /* 0x000fe400088f0eff */
[----:B------:R-:W-:Y:S01]  /*4790*/  LEA.HI.X.SX32 R37, R26, UR7, 0x1, P2 ;  /* 0x000000071a257c11 */ /* 0x000fe200090f0eff */
[C---:B------:R-:W-:Y:S01]  /*47a0*/  VIADD R26, R11.reuse, 0x30 ;  /* 0x000000300b1a7836 */ /* 0x040fe20000000000 */
[C---:B------:R-:W-:Y:S01]  /*47b0*/  LEA R34, P0, R0.reuse, UR8, 0x2 ;  /* 0x0000000800227c11 */ /* 0x040fe2000f8010ff */
[----:B------:R2:W-:Y:S01]  /*47c0*/  STG.E desc[UR36][R38.64], R10 ;  /* 0x0000000a26007986 */ /* 0x0005e2000c101924 */
[C---:B-1----:R-:W-:Y:S01]  /*47d0*/  IADD3 R6, R11.reuse, 0x28, RZ ;  /* 0x000000280b067810 */ /* 0x042fe20007ffe0ff */
[----:B0-----:R-:W-:Y:S01]  /*47e0*/  VIADD R8, R11, 0x3c ;  /* 0x0000003c0b087836 */ /* 0x001fe20000000000 */
[----:B------:R-:W-:-:S02]  /*47f0*/  LEA.HI.X R35, R0, UR9, R35, 0x2, P0 ;  /* 0x0000000900237c11 */ /* 0x000fc400080f1423 */
[----:B------:R-:W-:Y:S02]  /*4800*/  LEA R14, P1, R2, UR8, 0x2 ;  /* 0x00000008020e7c11 */ /* 0x000fe4000f8210ff */
[----:B------:R-:W-:Y:S01]  /*4810*/  IADD3 R0, P0, R6, UR6, RZ ;  /* 0x0000000606007c10 */ /* 0x000fe2000ff1e0ff */
[----:B------:R0:W-:Y:S01]  /*4820*/  STG.E desc[UR36][R34.64], R21 ;  /* 0x0000001522007986 */ /* 0x0001e2000c101924 */
[----:B------:R-:W-:Y:S02]  /*4830*/  IADD3 R22, R11, 0x2c, RZ ;  /* 0x0000002c0b167810 */ /* 0x000fe40007ffe0ff */
[----:B------:R-:W-:Y:S02]  /*4840*/  IADD3 R4, P2, R26, UR6, RZ ;  /* 0x000000061a047c10 */ /* 0x000fe4000ff5e0ff */
[----:B------:R-:W-:Y:S02]  /*4850*/  LEA.HI.X R15, R2, UR9, R37, 0x2, P1 ;  /* 0x00000009020f7c11 */ /* 0x000fe400088f1425 */
[----:B------:R-:W-:-:S02]  /*4860*/  LEA.HI.X.SX32 R41, R6, UR7, 0x1, P0 ;  /* 0x0000000706297c11 */ /* 0x000fc400080f0eff */
[----:B------:R-:W-:Y:S01]  /*4870*/  IADD3 R2, P1, R22, UR6, RZ ;  /* 0x0000000616027c10 */ /* 0x000fe2000ff3e0ff */
[----:B------:R1:W-:Y:S01]  /*4880*/  STG.E desc[UR36][R14.64], R23 ;  /* 0x000000170e007986 */ /* 0x0003e2000c101924 */
[----:B------:R-:W-:Y:S02]  /*4890*/  LEA.HI.X.SX32 R13, R26, UR7, 0x1, P2 ;  /* 0x000000071a0d7c11 */ /* 0x000fe400090f0eff */
[----:B------:R-:W-:Y:S02]  /*48a0*/  LEA R42, P0, R0, UR8, 0x2 ;  /* 0x00000008002a7c11 */ /* 0x000fe4000f8010ff */
[----:B------:R-:W-:Y:S02]  /*48b0*/  LEA R12, P2, R4, UR8, 0x2 ;  /* 0x00000008040c7c11 */ /* 0x000fe4000f8410ff */
[----:B------:R-:W-:Y:S02]  /*48c0*/  IADD3 R6, R11, 0x34, RZ ;  /* 0x000000340b067810 */ /* 0x000fe40007ffe0ff */
[----:B------:R-:W-:-:S02]  /*48d0*/  LEA.HI.X.SX32 R37, R22, UR7, 0x1, P1 ;  /* 0x0000000716257c11 */ /* 0x000fc400088f0eff */
[----:B------:R-:W-:Y:S02]  /*48e0*/  LEA.HI.X R43, R0, UR9, R41, 0x2, P0 ;  /* 0x00000009002b7c11 */ /* 0x000fe400080f1429 */
[----:B------:R-:W-:Y:S02]  /*48f0*/  LEA R40, P1, R2, UR8, 0x2 ;  /* 0x0000000802287c11 */ /* 0x000fe4000f8210ff */
[----:B------:R-:W-:Y:S01]  /*4900*/  LEA.HI.X R13, R4, UR9, R13, 0x2, P2 ;  /* 0x00000009040d7c11 */ /* 0x000fe200090f140d */
[----:B------:R3:W-:Y:S01]  /*4910*/  STG.E desc[UR36][R42.64], R25 ;  /* 0x000000192a007986 */ /* 0x0007e2000c101924 */
[----:B--2---:R-:W-:Y:S02]  /*4920*/  IADD3 R10, P0, R6, UR6, RZ ;  /* 0x00000006060a7c10 */ /* 0x004fe4000ff1e0ff */
[----:B------:R-:W-:Y:S02]  /*4930*/  IADD3 R4, R11, 0x38, RZ ;  /* 0x000000380b047810 */ /* 0x000fe40007ffe0ff */
[----:B------:R-:W-:-:S02]  /*4940*/  LEA.HI.X R41, R2, UR9, R37, 0x2, P1 ;  /* 0x0000000902297c11 */ /* 0x000fc400088f1425 */
[----:B0-----:R-:W-:Y:S02]  /*4950*/  LEA.HI.X.SX32 R21, R6, UR7, 0x1, P0 ;  /* 0x0000000706157c11 */ /* 0x001fe400080f0eff */
[----:B------:R-:W-:Y:S01]  /*4960*/  LEA R38, P0, R10, UR8, 0x2 ;  /* 0x000000080a267c11 */ /* 0x000fe2000f8010ff */
[----:B------:R0:W-:Y:S01]  /*4970*/  STG.E desc[UR36][R40.64], R27 ;  /* 0x0000001b28007986 */ /* 0x0001e2000c101924 */
[----:B------:R-:W-:Y:S02]  /*4980*/  IADD3 R0, P1, R4, UR6, RZ ;  /* 0x0000000604007c10 */ /* 0x000fe4000ff3e0ff */
[----:B------:R-:W-:Y:S01]  /*4990*/  IADD3 R2, P2, R8, UR6, RZ ;  /* 0x0000000608027c10 */ /* 0x000fe2000ff5e0ff */
[----:B------:R2:W-:Y:S01]  /*49a0*/  STG.E desc[UR36][R12.64], R16 ;  /* 0x000000100c007986 */ /* 0x0005e2000c101924 */
[----:B------:R-:W-:Y:S02]  /*49b0*/  LEA.HI.X R39, R10, UR9, R21, 0x2, P0 ;  /* 0x000000090a277c11 */ /* 0x000fe400080f1415 */
[----:B------:R-:W-:Y:S01]  /*49c0*/  LEA.HI.X.SX32 R35, R4, UR7, 0x1, P1 ;  /* 0x0000000704237c11 */ /* 0x000fe200088f0eff */
[----:B------:R-:W-:Y:S01]  /*49d0*/  VIADD R4, R11, 0x48 ;  /* 0x000000480b047836 */ /* 0x000fe20000000000 */
[----:B------:R-:W-:Y:S01]  /*49e0*/  LEA.HI.X.SX32 R21, R8, UR7, 0x1, P2 ;  /* 0x0000000708157c11 */ /* 0x000fe200090f0eff */
[----:B------:R-:W-:Y:S01]  /*49f0*/  STG.E desc[UR36][R38.64], R29 ;  /* 0x0000001d26007986 */ /* 0x000fe2000c101924 */
[----:B------:R-:W-:-:S02]  /*4a00*/  LEA R34, P0, R0, UR8, 0x2 ;  /* 0x0000000800227c11 */ /* 0x000fc4000f8010ff */
[----:B-1----:R-:W-:Y:S02]  /*4a10*/  LEA R14, P1, R2, UR8, 0x2 ;  /* 0x00000008020e7c11 */ /* 0x002fe4000f8210ff */
[----:B------:R-:W-:Y:S02]  /*4a20*/  LEA.HI.X R35, R0, UR9, R35, 0x2, P0 ;  /* 0x0000000900237c11 */ /* 0x000fe400080f1423 */
[----:B------:R-:W-:Y:S02]  /*4a30*/  LEA.HI.X R15, R2, UR9, R21, 0x2, P1 ;  /* 0x00000009020f7c11 */ /* 0x000fe400088f1415 */
[C---:B------:R-:W-:Y:S01]  /*4a40*/  IADD3 R0, R11.reuse, 0x40, RZ ;  /* 0x000000400b007810 */ /* 0x040fe20007ffe0ff */
[----:B------:R-:W-:Y:S01]  /*4a50*/  STG.E desc[UR36][R34.64], R9 ;  /* 0x0000000922007986 */ /* 0x000fe2000c101924 */
[----:B------:R-:W-:Y:S02]  /*4a60*/  IADD3 R2, R11, 0x44, RZ ;  /* 0x000000440b027810 */ /* 0x000fe40007ffe0ff */
[----:B------:R-:W-:Y:S01]  /*4a70*/  IADD3 R10, P0, R0, UR6, RZ ;  /* 0x00000006000a7c10 */ /* 0x000fe2000ff1e0ff */
[----:B------:R1:W-:Y:S01]  /*4a80*/  STG.E desc[UR36][R14.64], R18 ;  /* 0x000000120e007986 */ /* 0x0003e2000c101924 */
[----:B------:R-:W-:-:S02]  /*4a90*/  IADD3 R8, P1, R2, UR6, RZ ;  /* 0x0000000602087c10 */ /* 0x000fc4000ff3e0ff */
[----:B------:R-:W-:Y:S02]  /*4aa0*/  LEA.HI.X.SX32 R23, R0, UR7, 0x1, P0 ;  /* 0x0000000700177c11 */ /* 0x000fe400080f0eff */
[----:B------:R-:W-:Y:S02]  /*4ab0*/  LEA.HI.X.SX32 R21, R2, UR7, 0x1, P1 ;  /* 0x0000000702157c11 */ /* 0x000fe400088f0eff */
[----:B---3--:R-:W-:Y:S02]  /*4ac0*/  LEA R42, P0, R10, UR8, 0x2 ;  /* 0x000000080a2a7c11 */ /* 0x008fe4000f8010ff */
[----:B------:R-:W-:Y:S02]  /*4ad0*/  LEA R26, P1, R8, UR8, 0x2 ;  /* 0x00000008081a7c11 */ /* 0x000fe4000f8210ff */
[----:B------:R-:W-:Y:S02]  /*4ae0*/  IADD3 R0, P2, R4, UR6, RZ ;  /* 0x0000000604007c10 */ /* 0x000fe4000ff5e0ff */
[----:B------:R-:W-:-:S02]  /*4af0*/  LEA.HI.X R43, R10, UR9, R23, 0x2, P0 ;  /* 0x000000090a2b7c11 */ /* 0x000fc400080f1417 */
[----:B0-----:R-:W-:Y:S02]  /*4b00*/  LEA.HI.X R27, R8, UR9, R21, 0x2, P1 ;  /* 0x00000009081b7c11 */ /* 0x001fe400088f1415 */
[----:B------:R-:W-:Y:S01]  /*4b10*/  LEA.HI.X.SX32 R21, R4, UR7, 0x1, P2 ;  /* 0x0000000704157c11 */ /* 0x000fe200090f0eff */
[----:B------:R0:W-:Y:S01]  /*4b20*/  STG.E desc[UR36][R42.64], R7 ;  /* 0x000000072a007986 */ /* 0x0001e2000c101924 */
[C---:B------:R-:W-:Y:S02]  /*4b30*/  LEA R22, P0, R0.reuse, UR8, 0x2 ;  /* 0x0000000800167c11 */ /* 0x040fe4000f8010ff */
[----:B------:R-:W-:Y:S01]  /*4b40*/  IADD3 R6, R11, 0x4c, RZ ;  /* 0x0000004c0b067810 */ /* 0x000fe20007ffe0ff */
[----:B------:R-:W-:Y:S01]  /*4b50*/  STG.E desc[UR36][R26.64], R20 ;  /* 0x000000141a007986 */ /* 0x000fe2000c101924 */
[----:B------:R-:W-:Y:S02]  /*4b60*/  LEA.HI.X R23, R0, UR9, R21, 0x2, P0 ;  /* 0x0000000900177c11 */ /* 0x000fe400080f1415 */
[----:B------:R-:W-:-:S02]  /*4b70*/  IADD3 R2, P3, R6, UR6, RZ ;  /* 0x0000000606027c10 */ /* 0x000fc4000ff7e0ff */
[C---:B------:R-:W-:Y:S01]  /*4b80*/  IADD3 R0, R11.reuse, 0x50, RZ ;  /* 0x000000500b007810 */ /* 0x040fe20007ffe0ff */
[----:B------:R-:W-:Y:S01]  /*4b90*/  STG.E desc[UR36][R22.64], R19 ;  /* 0x0000001316007986 */ /* 0x000fe2000c101924 */
[----:B--2---:R-:W-:Y:S01]  /*4ba0*/  LEA.HI.X.SX32 R13, R6, UR7, 0x1, P3 ;  /* 0x00000007060d7c11 */ /* 0x004fe200098f0eff */
[C---:B------:R-:W-:Y:S01]  /*4bb0*/  VIADD R6, R11.reuse, 0x54 ;  /* 0x000000540b067836 */ /* 0x040fe20000000000 */
[----:B------:R-:W-:Y:S02]  /*4bc0*/  IADD3 R16, P0, R0, UR6, RZ ;  /* 0x0000000600107c10 */ /* 0x000fe4000ff1e0ff */
[----:B------:R-:W-:Y:S02]  /*4bd0*/  LEA R12, P1, R2, UR8, 0x2 ;  /* 0x00000008020c7c11 */ /* 0x000fe4000f8210ff */
[C---:B------:R-:W-:Y:S02]  /*4be0*/  IADD3 R8, R11.reuse, 0x58, RZ ;  /* 0x000000580b087810 */ /* 0x040fe40007ffe0ff */
[----:B------:R-:W-:-:S02]  /*4bf0*/  IADD3 R10, R11, 0x5c, RZ ;  /* 0x0000005c0b0a7810 */ /* 0x000fc40007ffe0ff */
[----:B------:R-:W-:Y:S02]  /*4c00*/  LEA.HI.X.SX32 R21, R0, UR7, 0x1, P0 ;  /* 0x0000000700157c11 */ /* 0x000fe400080f0eff */
[----:B------:R-:W-:Y:S02]  /*4c10*/  LEA.HI.X R13, R2, UR9, R13, 0x2, P1 ;  /* 0x00000009020d7c11 */ /* 0x000fe400088f140d */
[----:B------:R-:W-:Y:S02]  /*4c20*/  LEA R40, P0, R16, UR8, 0x2 ;  /* 0x0000000810287c11 */ /* 0x000fe4000f8010ff */
[----:B------:R-:W-:Y:S01]  /*4c30*/  IADD3 R0, P1, R6, UR6, RZ ;  /* 0x0000000606007c10 */ /* 0x000fe2000ff3e0ff */
[----:B------:R-:W-:Y:S01]  /*4c40*/  STG.E desc[UR36][R12.64], R3 ;  /* 0x000000030c007986 */ /* 0x000fe2000c101924 */
[----:B------:R-:W-:Y:S02]  /*4c50*/  IADD3 R4, P2, R8, UR6, RZ ;  /* 0x0000000608047c10 */ /* 0x000fe4000ff5e0ff */
[----:B------:R-:W-:-:S02]  /*4c60*/  IADD3 R2, P3, R10, UR6, RZ ;  /* 0x000000060a027c10 */ /* 0x000fc4000ff7e0ff */
[----:B------:R-:W-:Y:S02]  /*4c70*/  LEA.HI.X R41, R16, UR9, R21, 0x2, P0 ;  /* 0x0000000910297c11 */ /* 0x000fe400080f1415 */
[----:B------:R-:W-:Y:S02]  /*4c80*/  LEA.HI.X.SX32 R21, R6, UR7, 0x1, P1 ;  /* 0x0000000706157c11 */ /* 0x000fe400088f0eff */
[----:B-1----:R-:W-:Y:S01]  /*4c90*/  LEA.HI.X.SX32 R15, R8, UR7, 0x1, P2 ;  /* 0x00000007080f7c11 */ /* 0x002fe200090f0eff */
[----:B------:R-:W-:Y:S01]  /*4ca0*/  STG.E desc[UR36][R40.64], R28 ;  /* 0x0000001c28007986 */ /* 0x000fe2000c101924 */
[----:B------:R-:W-:Y:S02]  /*4cb0*/  LEA R34, P0, R0, UR8, 0x2 ;  /* 0x0000000800227c11 */ /* 0x000fe4000f8010ff */
[----:B------:R-:W-:Y:S02]  /*4cc0*/  LEA.HI.X.SX32 R9, R10, UR7, 0x1, P3 ;  /* 0x000000070a097c11 */ /* 0x000fe400098f0eff */
[----:B------:R-:W-:-:S02]  /*4cd0*/  LEA R8, P2, R2, UR8, 0x2 ;  /* 0x0000000802087c11 */ /* 0x000fc4000f8410ff */
[----:B------:R-:W-:Y:S01]  /*4ce0*/  LEA.HI.X R35, R0, UR9, R21, 0x2, P0 ;  /* 0x0000000900237c11 */ /* 0x000fe200080f1415 */
[C---:B------:R-:W-:Y:S01]  /*4cf0*/  VIADD R0, R11.reuse, 0x60 ;  /* 0x000000600b007836 */ /* 0x040fe20000000000 */
[----:B------:R-:W-:Y:S02]  /*4d00*/  LEA R14, P1, R4, UR8, 0x2 ;  /* 0x00000008040e7c11 */ /* 0x000fe4000f8210ff */
[----:B------:R-:W-:Y:S01]  /*4d10*/  LEA.HI.X R9, R2, UR9, R9, 0x2, P2 ;  /* 0x0000000902097c11 */ /* 0x000fe200090f1409 */
[----:B------:R-:W-:Y:S01]  /*4d20*/  STG.E desc[UR36][R34.64], R30 ;  /* 0x0000001e22007986 */ /* 0x000fe2000c101924 */
[----:B------:R-:W-:Y:S02]  /*4d30*/  IADD3 R2, R11, 0x64, RZ ;  /* 0x000000640b027810 */ /* 0x000fe40007ffe0ff */
[----:B------:R-:W-:Y:S02]  /*4d40*/  LEA.HI.X R15, R4, UR9, R15, 0x2, P1 ;  /* 0x00000009040f7c11 */ /* 0x000fe400088f140f */
[----:B------:R-:W-:-:S02]  /*4d50*/  IADD3 R10, P0, R0, UR6, RZ ;  /* 0x00000006000a7c10 */ /* 0x000fc4000ff1e0ff */
[----:B------:R-:W-:Y:S01]  /*4d60*/  IADD3 R6, P1, R2, UR6, RZ ;  /* 0x0000000602067c10 */ /* 0x000fe2000ff3e0ff */
[----:B------:R-:W-:Y:S01]  /*4d70*/  STG.E desc[UR36][R14.64], R31 ;  /* 0x0000001f0e007986 */ /* 0x000fe2000c101924 */
[C---:B------:R-:W-:Y:S01]  /*4d80*/  IADD3 R4, R11.reuse, 0x68, RZ ;  /* 0x000000680b047810 */ /* 0x040fe20007ffe0ff */
[----:B------:R-:W-:Y:S01]  /*4d90*/  VIADD R11, R11, 0x6c ;  /* 0x0000006c0b0b7836 */ /* 0x000fe20000000000 */
[----:B------:R-:W-:Y:S01]  /*4da0*/  LEA.HI.X.SX32 R25, R0, UR7, 0x1, P0 ;  /* 0x0000000700197c11 */ /* 0x000fe200080f0eff */
[----:B------:R-:W-:Y:S01]  /*4db0*/  STG.E desc[UR36][R8.64], R33 ;  /* 0x0000002108007986 */ /* 0x000fe2000c101924 */
[----:B------:R-:W-:Y:S02]  /*4dc0*/  LEA.HI.X.SX32 R21, R2, UR7, 0x1, P1 ;  /* 0x0000000702157c11 */ /* 0x000fe400088f0eff */
[----:B------:R-:W-:Y:S02]  /*4dd0*/  LEA R44, P0, R10, UR8, 0x2 ;  /* 0x000000080a2c7c11 */ /* 0x000fe4000f8010ff */
[----:B------:R-:W-:-:S02]  /*4de0*/  LEA R38, P1, R6, UR8, 0x2 ;  /* 0x0000000806267c11 */ /* 0x000fc4000f8210ff */
[----:B------:R-:W-:Y:S02]  /*4df0*/  IADD3 R0, P2, R4, UR6, RZ ;  /* 0x0000000604007c10 */ /* 0x000fe4000ff5e0ff */
[----:B------:R-:W-:Y:S02]  /*4e00*/  IADD3 R2, P3, R11, UR6, RZ ;  /* 0x000000060b027c10 */ /* 0x000fe4000ff7e0ff */
[----:B------:R-:W-:Y:S02]  /*4e10*/  LEA.HI.X R45, R10, UR9, R25, 0x2, P0 ;  /* 0x000000090a2d7c11 */ /* 0x000fe400080f1419 */
[----:B------:R-:W-:Y:S02]  /*4e20*/  LEA.HI.X R39, R6, UR9, R21, 0x2, P1 ;  /* 0x0000000906277c11 */ /* 0x000fe400088f1415 */
[----:B0-----:R-:W-:Y:S01]  /*4e30*/  LEA.HI.X.SX32 R7, R4, UR7, 0x1, P2 ;  /* 0x0000000704077c11 */ /* 0x001fe200090f0eff */
        /* <DEDUP_REMOVED lines=10> */
.L_x_6316:
        /* <DEDUP_REMOVED lines=16> */
.L_x_6341:
        /* <DEDUP_REMOVED lines=16> */
.L_x_6352:
[----:B------:R-:W-:Y:S05]  /*50e0*/  EXIT ;  /* 0x000000000000794d */ /* 0x000fea0003800000 */
.L_x_6318:
[----:B------:R-:W-:Y:S01]  /*50f0*/  HFMA2.MMA R12, -RZ, RZ, 0, 9.5367431640625e-07 ;  /* 0x00000010ff0c7435 */ /* 0x000fe200000001ff */
[----:B------:R-:W-:Y:S01]  /*5100*/  MOV R11, 0x1f ;  /* 0x0000001f000b7802 */ /* 0x000fe20000000f00 */
[----:B------:R-:W-:Y:S02]  /*5110*/  IMAD.MOV.U32 R15, RZ, RZ, -0x1 ;  /* 0xffffffffff0f7424 */ /* 0x000fe400078e00ff */
[----:B------:R-:W-:-:S07]  /*5120*/  IMAD.MOV.U32 R2, RZ, RZ, -0x800001 ;  /* 0xff7fffffff027424 */ /* 0x000fce00078e00ff */
[----:B------:R-:W-:Y:S05]  /*5130*/  WARPSYNC.COLLECTIVE R15, `(.L_x_6353) ;  /* 0x000000000f087348 */ /* 0x000fea0003c00000 */
[----:B------:R0:W1:Y:S02]  /*5140*/  SHFL.BFLY P6, R14, R13, R12, R11 ;  /* 0x0c00000c0d0e7389 */ /* 0x00006400000c000b */
[----:B01----:R-:W-:Y:S01]  /*5150*/  ENDCOLLECTIVE ;  /* 0x000000000000791b */ /* 0x003fe20003800000 */
.L_x_6353:
[----:B------:R-:W-:Y:S01]  /*5160*/  HFMA2.MMA R12, -RZ, RZ, 0, 4.76837158203125e-07 ;  /* 0x00000008ff0c7435 */ /* 0x000fe200000001ff */
[----:B------:R-:W-:-:S04]  /*5170*/  FMNMX.FTZ R0, R14, -3.40282346638528859812e+38, !PT ;  /* 0xff7fffff0e007809 */ /* 0x000fc80007810000 */
[----:B------:R-:W-:-:S07]  /*5180*/  MOV R13, R0 ;  /* 0x00000000000d7202 */ /* 0x000fce0000000f00 */
[----:B------:R-:W-:Y:S05]  /*5190*/  WARPSYNC.COLLECTIVE R15, `(.L_x_6354) ;  /* 0x000000000f087348 */ /* 0x000fea0003c00000 */
[----:B------:R0:W1:Y:S02]  /*51a0*/  SHFL.BFLY P6, R14, R13, R12, R11 ;  /* 0x0c00000c0d0e7389 */ /* 0x00006400000c000b */
[----:B01----:R-:W-:Y:S01]  /*51b0*/  ENDCOLLECTIVE ;  /* 0x000000000000791b */ /* 0x003fe20003800000 */
.L_x_6354:
[----:B------:R-:W-:Y:S02]  /*51c0*/  MOV R12, 0x4 ;  /* 0x00000004000c7802 */ /* 0x000fe40000000f00 */
[----:B------:R-:W-:-:S05]  /*51d0*/  FMNMX.FTZ R3, R0, R14, !PT ;  /* 0x0000000e00037209 */ /* 0x000fca0007810000 */
[----:B------:R-:W-:-:S07]  /*51e0*/  IMAD.MOV.U32 R13, RZ, RZ, R3 ;  /* 0x000000ffff0d7224 */ /* 0x000fce00078e0003 */
[----:B------:R-:W-:Y:S05]  /*51f0*/  WARPSYNC.COLLECTIVE R15, `(.L_x_6355) ;  /* 0x000000000f087348 */ /* 0x000fea0003c00000 */
[----:B------:R0:W1:Y:S02]  /*5200*/  SHFL.BFLY P6, R14, R13, R12, R11 ;  /* 0x0c00000c0d0e7389 */ /* 0x00006400000c000b */
[----:B01----:R-:W-:Y:S01]  /*5210*/  ENDCOLLECTIVE ;  /* 0x000000000000791b */ /* 0x003fe20003800000 */
.L_x_6355:
[----:B------:R-:W-:Y:S01]  /*5220*/  IMAD.MOV.U32 R12, RZ, RZ, 0x2 ;  /* 0x00000002ff0c7424 */ /* 0x000fe200078e00ff */
[----:B------:R-:W-:-:S04]  /*5230*/  FMNMX.FTZ R4, R3, R14, !PT ;  /* 0x0000000e03047209 */ /* 0x000fc80007810000 */
[----:B------:R-:W-:-:S07]  /*5240*/  MOV R13, R4 ;  /* 0x00000004000d7202 */ /* 0x000fce0000000f00 */
[----:B------:R-:W-:Y:S05]  /*5250*/  WARPSYNC.COLLECTIVE R15, `(.L_x_6356) ;  /* 0x000000000f087348 */ /* 0x000fea0003c00000 */
[----:B------:R0:W1:Y:S02]  /*5260*/  SHFL.BFLY P6, R14, R13, R12, R11 ;  /* 0x0c00000c0d0e7389 */ /* 0x00006400000c000b */
[----:B01----:R-:W-:Y:S01]  /*5270*/  ENDCOLLECTIVE ;  /* 0x000000000000791b */ /* 0x003fe20003800000 */
.L_x_6356:
[----:B------:R-:W-:Y:S01]  /*5280*/  HFMA2.MMA R12, -RZ, RZ, 0, 5.9604644775390625e-08 ;  /* 0x00000001ff0c7435 */ /* 0x000fe200000001ff */
[----:B------:R-:W-:-:S04]  /*5290*/  FMNMX.FTZ R5, R4, R14, !PT ;  /* 0x0000000e04057209 */ /* 0x000fc80007810000 */
[----:B------:R-:W-:-:S07]  /*52a0*/  MOV R13, R5 ;  /* 0x00000005000d7202 */ /* 0x000fce0000000f00 */
[----:B------:R-:W-:Y:S05]  /*52b0*/  WARPSYNC.COLLECTIVE R15, `(.L_x_6357) ;  /* 0x000000000f087348 */ /* 0x000fea0003c00000 */
[----:B------:R0:W1:Y:S02]  /*52c0*/  SHFL.BFLY P6, R14, R13, R12, R11 ;  /* 0x0c00000c0d0e7389 */ /* 0x00006400000c000b */
[----:B01----:R-:W-:Y:S01]  /*52d0*/  ENDCOLLECTIVE ;  /* 0x000000000000791b */ /* 0x003fe20003800000 */
.L_x_6357:
[----:B------:R-:W-:Y:S05]  /*52e0*/  BRA `(.L_x_6358) ;  /* 0xffffffb8003c7947 */ /* 0x000fea000383ffff */
.L_x_6343:
[----:B------:R-:W-:Y:S01]  /*52f0*/  HFMA2.MMA R12, -RZ, RZ, 0, 2.384185791015625e-07 ;  /* 0x00000004ff0c7435 */ /* 0x000fe200000001ff */
[----:B------:R-:W-:Y:S01]  /*5300*/  MOV R13, RZ ;  /* 0x000000ff000d7202 */ /* 0x000fe20000000f00 */
[----:B-1----:R-:W-:Y:S01]  /*5310*/  IMAD.MOV.U32 R11, RZ, RZ, 0x1f ;  /* 0x0000001fff0b7424 */ /* 0x002fe200078e00ff */
[----:B------:R-:W-:-:S08]  /*5320*/  MOV R15, 0xffffffff ;  /* 0xffffffff000f7802 */ /* 0x000fd00000000f00 */
[----:B0-----:R-:W-:Y:S05]  /*5330*/  WARPSYNC.COLLECTIVE R15, `(.L_x_6359) ;  /* 0x000000000f087348 */ /* 0x001fea0003c00000 */
[----:B------:R1:W2:Y:S02]  /*5340*/  SHFL.BFLY P6, R14, R13, R12, R11 ;  /* 0x0c00000c0d0e7389 */ /* 0x0002a400000c000b */
[----:B012---:R-:W-:Y:S01]  /*5350*/  ENDCOLLECTIVE ;  /* 0x000000000000791b */ /* 0x007fe20003800000 */
.L_x_6359:
[----:B------:R-:W-:Y:S02]  /*5360*/  IMAD.MOV.U32 R12, RZ, RZ, 0x2 ;  /* 0x00000002ff0c7424 */ /* 0x000fe400078e00ff */
[----:B------:R-:W-:-:S05]  /*5370*/  FADD.FTZ R43, RZ, R14 ;  /* 0x0000000eff2b7221 */ /* 0x000fca0000010000 */
[----:B------:R-:W-:-:S07]  /*5380*/  MOV R13, R43 ;  /* 0x0000002b000d7202 */ /* 0x000fce0000000f00 */
[----:B------:R-:W-:Y:S05]  /*5390*/  WARPSYNC.COLLECTIVE R15, `(.L_x_6360) ;  /* 0x000000000f087348 */ /* 0x000fea0003c00000 */
[----:B------:R0:W1:Y:S02]  /*53a0*/  SHFL.BFLY P6, R14, R13, R12, R11 ;  /* 0x0c00000c0d0e7389 */ /* 0x00006400000c000b */
[----:B01----:R-:W-:Y:S01]  /*53b0*/  ENDCOLLECTIVE ;  /* 0x000000000000791b */ /* 0x003fe20003800000 */
.L_x_6360:
[----:B------:R-:W-:Y:S01]  /*53c0*/  IMAD.MOV.U32 R12, RZ, RZ, 0x1 ;  /* 0x00000001ff0c7424 */ /* 0x000fe200078e00ff */
[----:B------:R-:W-:-:S05]  /*53d0*/  MOV R22, R14 ;  /* 0x0000000e00167202 */ /* 0x000fca0000000f00 */
[----:B------:R-:W-:-:S05]  /*53e0*/  FADD.FTZ R43, R43, R22 ;  /* 0x000000162b2b7221 */ /* 0x000fca0000010000 */
[----:B------:R-:W-:-:S07]  /*53f0*/  MOV R13, R43 ;  /* 0x0000002b000d7202 */ /* 0x000fce0000000f00 */
[----:B------:R-:W-:Y:S05]  /*5400*/  WARPSYNC.COLLECTIVE R15, `(.L_x_6361) ;  /* 0x000000000f087348 */ /* 0x000fea0003c00000 */
[----:B------:R0:W1:Y:S02]  /*5410*/  SHFL.BFLY P6, R14, R13, R12, R11 ;  /* 0x0c00000c0d0e7389 */ /* 0x00006400000c000b */
[----:B01----:R-:W-:Y:S01]  /*5420*/  ENDCOLLECTIVE ;  /* 0x000000000000791b */ /* 0x003fe20003800000 */
.L_x_6361:
[----:B------:R-:W-:Y:S01]  /*5430*/  HFMA2.MMA R13, -RZ, RZ, 0, 0 ;  /* 0x00000000ff0d7435 */ /* 0x000fe200000001ff */
[----:B------:R-:W-:Y:S01]  /*5440*/  IMAD.MOV.U32 R12, RZ, RZ, 0x4 ;  /* 0x00000004ff0c7424 */ /* 0x000fe200078e00ff */
[----:B------:R-:W-:-:S09]  /*5450*/  MOV R22, R14 ;  /* 0x0000000e00167202 */ /* 0x000fd20000000f00 */
[----:B------:R-:W-:Y:S05]  /*5460*/  WARPSYNC.COLLECTIVE R15, `(.L_x_6362) ;  /* 0x000000000f087348 */ /* 0x000fea0003c00000 */
[----:B------:R0:W1:Y:S02]  /*5470*/  SHFL.BFLY P6, R14, R13, R12, R11 ;  /* 0x0c00000c0d0e7389 */ /* 0x00006400000c000b */
[----:B01----:R-:W-:Y:S01]  /*5480*/  ENDCOLLECTIVE ;  /* 0x000000000000791b */ /* 0x003fe20003800000 */
.L_x_6362:
        /* <DEDUP_REMOVED lines=8> */
.L_x_6363:
[----:B------:R-:W-:Y:S01]  /*5510*/  IMAD.MOV.U32 R12, RZ, RZ, 0x1 ;  /* 0x00000001ff0c7424 */ /* 0x000fe200078e00ff */
[----:B------:R-:W-:-:S05]  /*5520*/  MOV R26, R14 ;  /* 0x0000000e001a7202 */ /* 0x000fca0000000f00 */
[----:B------:R-:W-:-:S05]  /*5530*/  FADD.FTZ R27, R27, R26 ;  /* 0x0000001a1b1b7221 */ /* 0x000fca0000010000 */
[----:B------:R-:W-:-:S07]  /*5540*/  MOV R13, R27 ;  /* 0x0000001b000d7202 */ /* 0x000fce0000000f00 */
[----:B------:R-:W-:Y:S05]  /*5550*/  WARPSYNC.COLLECTIVE R15, `(.L_x_6364) ;  /* 0x000000000f087348 */ /* 0x000fea0003c00000 */
[----:B------:R0:W1:Y:S02]  /*5560*/  SHFL.BFLY P6, R14, R13, R12, R11 ;  /* 0x0c00000c0d0e7389 */ /* 0x00006400000c000b */
[----:B01----:R-:W-:Y:S01]  /*5570*/  ENDCOLLECTIVE ;  /* 0x000000000000791b */ /* 0x003fe20003800000 */
.L_x_6364:
[----:B------:R-:W-:Y:S01]  /*5580*/  HFMA2.MMA R13, -RZ, RZ, 0, 0 ;  /* 0x00000000ff0d7435 */ /* 0x000fe200000001ff */
[----:B------:R-:W-:Y:S01]  /*5590*/  IMAD.MOV.U32 R12, RZ, RZ, 0x4 ;  /* 0x00000004ff0c7424 */ /* 0x000fe200078e00ff */
[----:B------:R-:W-:-:S09]  /*55a0*/  MOV R26, R14 ;  /* 0x0000000e001a7202 */ /* 0x000fd20000000f00 */
[----:B------:R-:W-:Y:S05]  /*55b0*/  WARPSYNC.COLLECTIVE R15, `(.L_x_6365) ;  /* 0x000000000f087348 */ /* 0x000fea0003c00000 */
[----:B------:R0:W1:Y:S02]  /*55c0*/  SHFL.BFLY P6, R14, R13, R12, R11 ;  /* 0x0c00000c0d0e7389 */ /* 0x00006400000c000b */
[----:B01----:R-:W-:Y:S01]  /*55d0*/  ENDCOLLECTIVE ;  /* 0x000000000000791b */ /* 0x003fe20003800000 */
.L_x_6365:
        /* <DEDUP_REMOVED lines=8> */
.L_x_6366:
[----:B------:R-:W-:Y:S01]  /*5660*/  IMAD.MOV.U32 R12, RZ, RZ, 0x1 ;  /* 0x00000001ff0c7424 */ /* 0x000fe200078e00ff */
[----:B------:R-:W-:-:S05]  /*5670*/  MOV R3, R14 ;  /* 0x0000000e00037202 */ /* 0x000fca0000000f00 */
[----:B------:R-:W-:-:S05]  /*5680*/  FADD.FTZ R0, R0, R3 ;  /* 0x0000000300007221 */ /* 0x000fca0000010000 */
[----:B------:R-:W-:-:S07]  /*5690*/  MOV R13, R0 ;  /* 0x00000000000d7202 */ /* 0x000fce0000000f00 */
[----:B------:R-:W-:Y:S05]  /*56a0*/  WARPSYNC.COLLECTIVE R15, `(.L_x_6367) ;  /* 0x000000000f087348 */ /* 0x000fea0003c00000 */
[----:B------:R0:W1:Y:S02]  /*56b0*/  SHFL.BFLY P6, R14, R13, R12, R11 ;  /* 0x0c00000c0d0e7389 */ /* 0x00006400000c000b */
[----:B01----:R-:W-:Y:S01]  /*56c0*/  ENDCOLLECTIVE ;  /* 0x000000000000791b */ /* 0x003fe20003800000 */
.L_x_6367:
[----:B------:R-:W-:Y:S01]  /*56d0*/  HFMA2.MMA R13, -RZ, RZ, 0, 0 ;  /* 0x00000000ff0d7435 */ /* 0x000fe200000001ff */
[----:B------:R-:W-:Y:S01]  /*56e0*/  IMAD.MOV.U32 R12, RZ, RZ, 0x4 ;  /* 0x00000004ff0c7424 */ /* 0x000fe200078e00ff */
[----:B------:R-:W-:-:S09]  /*56f0*/  MOV R3, R14 ;  /* 0x0000000e00037202 */ /* 0x000fd20000000f00 */
[----:B------:R-:W-:Y:S05]  /*5700*/  WARPSYNC.COLLECTIVE R15, `(.L_x_6368) ;  /* 0x000000000f087348 */ /* 0x000fea0003c00000 */
[----:B------:R0:W1:Y:S02]  /*5710*/  SHFL.BFLY P6, R14, R13, R12, R11 ;  /* 0x0c00000c0d0e7389 */ /* 0x00006400000c000b */
[----:B01----:R-:W-:Y:S01]  /*5720*/  ENDCOLLECTIVE ;  /* 0x000000000000791b */ /* 0x003fe20003800000 */
.L_x_6368:
        /* <DEDUP_REMOVED lines=8> */
.L_x_6369:
[----:B------:R-:W-:Y:S01]  /*57b0*/  IMAD.MOV.U32 R12, RZ, RZ, 0x1 ;  /* 0x00000001ff0c7424 */ /* 0x000fe200078e00ff */
[----:B------:R-:W-:-:S05]  /*57c0*/  MOV R5, R14 ;  /* 0x0000000e00057202 */ /* 0x000fca0000000f00 */
[----:B------:R-:W-:-:S05]  /*57d0*/  FADD.FTZ R2, R2, R5 ;  /* 0x0000000502027221 */ /* 0x000fca0000010000 */
[----:B------:R-:W-:-:S07]  /*57e0*/  MOV R13, R2 ;  /* 0x00000002000d7202 */ /* 0x000fce0000000f00 */
[----:B------:R-:W-:Y:S05]  /*57f0*/  WARPSYNC.COLLECTIVE R15, `(.L_x_6370) ;  /* 0x000000000f087348 */ /* 0x000fea0003c00000 */
[----:B------:R0:W1:Y:S02]  /*5800*/  SHFL.BFLY P6, R14, R13, R12, R11 ;  /* 0x0c00000c0d0e7389 */ /* 0x00006400000c000b */
[----:B01----:R-:W-:Y:S01]  /*5810*/  ENDCOLLECTIVE ;  /* 0x000000000000791b */ /* 0x003fe20003800000 */
.L_x_6370:
[----:B------:R-:W-:Y:S01]  /*5820*/  HFMA2.MMA R13, -RZ, RZ, 0, 0 ;  /* 0x00000000ff0d7435 */ /* 0x000fe200000001ff */
[----:B------:R-:W-:Y:S01]  /*5830*/  IMAD.MOV.U32 R12, RZ, RZ, 0x4 ;  /* 0x00000004ff0c7424 */ /* 0x000fe200078e00ff */
[----:B------:R-:W-:-:S09]  /*5840*/  MOV R5, R14 ;  /* 0x0000000e00057202 */ /* 0x000fd20000000f00 */
[----:B------:R-:W-:Y:S05]  /*5850*/  WARPSYNC.COLLECTIVE R15, `(.L_x_6371) ;  /* 0x000000000f087348 */ /* 0x000fea0003c00000 */
[----:B------:R0:W1:Y:S02]  /*5860*/  SHFL.BFLY P6, R14, R13, R12, R11 ;  /* 0x0c00000c0d0e7389 */ /* 0x00006400000c000b */
[----:B01----:R-:W-:Y:S01]  /*5870*/  ENDCOLLECTIVE ;  /* 0x000000000000791b */ /* 0x003fe20003800000 */
.L_x_6371:
        /* <DEDUP_REMOVED lines=8> */
.L_x_6372:
[----:B------:R-:W-:Y:S01]  /*5900*/  IMAD.MOV.U32 R12, RZ, RZ, 0x1 ;  /* 0x00000001ff0c7424 */ /* 0x000fe200078e00ff */
[----:B------:R-:W-:-:S05]  /*5910*/  MOV R7, R14 ;  /* 0x0000000e00077202 */ /* 0x000fca0000000f00 */
[----:B------:R-:W-:-:S05]  /*5920*/  FADD.FTZ R4, R4, R7 ;  /* 0x0000000704047221 */ /* 0x000fca0000010000 */
[----:B------:R-:W-:-:S07]  /*5930*/  MOV R13, R4 ;  /* 0x00000004000d7202 */ /* 0x000fce0000000f00 */
[----:B------:R-:W-:Y:S05]  /*5940*/  WARPSYNC.COLLECTIVE R15, `(.L_x_6373) ;  /* 0x000000000f087348 */ /* 0x000fea0003c00000 */
[----:B------:R0:W1:Y:S02]  /*5950*/  SHFL.BFLY P6, R14, R13, R12, R11 ;  /* 0x0c00000c0d0e7389 */ /* 0x00006400000c000b */
[----:B01----:R-:W-:Y:S01]  /*5960*/  ENDCOLLECTIVE ;  /* 0x000000000000791b */ /* 0x003fe20003800000 */
.L_x_6373:
[----:B------:R-:W-:Y:S01]  /*5970*/  HFMA2.MMA R13, -RZ, RZ, 0, 0 ;  /* 0x00000000ff0d7435 */ /* 0x000fe200000001ff */
[----:B------:R-:W-:Y:S01]  /*5980*/  IMAD.MOV.U32 R12, RZ, RZ, 0x4 ;  /* 0x00000004ff0c7424 */ /* 0x000fe200078e00ff */
[----:B------:R-:W-:-:S09]  /*5990*/  MOV R7, R14 ;  /* 0x0000000e00077202 */ /* 0x000fd20000000f00 */
[----:B------:R-:W-:Y:S05]  /*59a0*/  WARPSYNC.COLLECTIVE R15, `(.L_x_6374) ;  /* 0x000000000f087348 */ /* 0x000fea0003c00000 */
[----:B------:R0:W1:Y:S02]  /*59b0*/  SHFL.BFLY P6, R14, R13, R12, R11 ;  /* 0x0c00000c0d0e7389 */ /* 0x00006400000c000b */
[----:B01----:R-:W-:Y:S01]  /*59c0*/  ENDCOLLECTIVE ;  /* 0x000000000000791b */ /* 0x003fe20003800000 */
.L_x_6374:
[----:B------:R-:W-:Y:S01]  /*59d0*/  FADD.FTZ R4, R4, R7 ;  /* 0x0000000704047221 */ /* 0x000fe20000010000 */
[----:B------:R-:W-:Y:S01]  /*59e0*/  HFMA2.MMA R12, -RZ, RZ, 0, 1.1920928955078125e-07 ;  /* 0x00000002ff0c7435 */ /* 0x000fe200000001ff */
[----:B------:R-:W-:-:S05]  /*59f0*/  FADD.FTZ R6, RZ, R14 ;  /* 0x0000000eff067221 */ /* 0x000fca0000010000 */
[----:B------:R-:W-:-:S07]  /*5a00*/  MOV R13, R6 ;  /* 0x00000006000d7202 */ /* 0x000fce0000000f00 */
[----:B------:R-:W-:Y:S05]  /*5a10*/  WARPSYNC.COLLECTIVE R15, `(.L_x_6375) ;  /* 0x000000000f087348 */ /* 0x000fea0003c00000 */
[----:B------:R0:W1:Y:S02]  /*5a20*/  SHFL.BFLY P6, R14, R13, R12, R11 ;  /* 0x0c00000c0d0e7389 */ /* 0x00006400000c000b */
[----:B01----:R-:W-:Y:S01]  /*5a30*/  ENDCOLLECTIVE ;  /* 0x000000000000791b */ /* 0x003fe20003800000 */
.L_x_6375:
[----:B------:R-:W-:Y:S01]  /*5a40*/  HFMA2.MMA R12, -RZ, RZ, 0, 5.9604644775390625e-08 ;  /* 0x00000001ff0c7435 */ /* 0x000fe200000001ff */
[----:B------:R-:W-:-:S04]  /*5a50*/  IMAD.MOV.U32 R9, RZ, RZ, R14 ;  /* 0x000000ffff097224 */ /* 0x000fc800078e000e */
[----:B------:R-:W-:-:S05]  /*5a60*/  FADD.FTZ R6, R6, R9 ;  /* 0x0000000906067221 */ /* 0x000fca0000010000 */
[----:B------:R-:W-:-:S07]  /*5a70*/  MOV R13, R6 ;  /* 0x00000006000d7202 */ /* 0x000fce0000000f00 */
[----:B------:R-:W-:Y:S05]  /*5a80*/  WARPSYNC.COLLECTIVE R15, `(.L_x_6376) ;  /* 0x000000000f087348 */ /* 0x000fea0003c00000 */
[----:B------:R0:W1:Y:S02]  /*5a90*/  SHFL.BFLY P6, R14, R13, R12, R11 ;  /* 0x0c00000c0d0e7389 */ /* 0x00006400000c000b */
[----:B01----:R-:W-:Y:S01]  /*5aa0*/  ENDCOLLECTIVE ;  /* 0x000000000000791b */ /* 0x003fe20003800000 */
.L_x_6376:
[----:B------:R-:W-:Y:S01]  /*5ab0*/  HFMA2.MMA R12, -RZ, RZ, 0, 2.384185791015625e-07 ;  /* 0x00000004ff0c7435 */ /* 0x000fe200000001ff */
[----:B------:R-:W-:Y:S01]  /*5ac0*/  MOV R13, RZ ;  /* 0x000000ff000d7202 */ /* 0x000fe20000000f00 */
[----:B------:R-:W-:-:S09]  /*5ad0*/  IMAD.MOV.U32 R9, RZ, RZ, R14 ;  /* 0x000000ffff097224 */ /* 0x000fd200078e000e */
[----:B------:R-:W-:Y:S05]  /*5ae0*/  WARPSYNC.COLLECTIVE R15, `(.L_x_6377) ;  /* 0x000000000f087348 */ /* 0x000fea0003c00000 */
[----:B------:R0:W1:Y:S02]  /*5af0*/  SHFL.BFLY P6, R14, R13, R12, R11 ;  /* 0x0c00000c0d0e7389 */ /* 0x00006400000c000b */
[----:B01----:R-:W-:Y:S01]  /*5b00*/  ENDCOLLECTIVE ;  /* 0x000000000000791b */ /* 0x003fe20003800000 */
.L_x_6377:
        /* <DEDUP_REMOVED lines=8> */
.L_x_6378:
[----:B------:R-:W-:Y:S01]  /*5b90*/  HFMA2.MMA R12, -RZ, RZ, 0, 5.9604644775390625e-08 ;  /* 0x00000001ff0c7435 */ /* 0x000fe200000001ff */
[----:B------:R-:W-:-:S04]  /*5ba0*/  IMAD.MOV.U32 R17, RZ, RZ, R14 ;  /* 0x000000ffff117224 */ /* 0x000fc800078e000e */
[----:B------:R-:W-:-:S05]  /*5bb0*/  FADD.FTZ R8, R8, R17 ;  /* 0x0000001108087221 */ /* 0x000fca0000010000 */
[----:B------:R-:W-:-:S07]  /*5bc0*/  MOV R13, R8 ;  /* 0x00000008000d7202 */ /* 0x000fce0000000f00 */
[----:B------:R-:W-:Y:S05]  /*5bd0*/  WARPSYNC.COLLECTIVE R15, `(.L_x_6379) ;  /* 0x000000000f087348 */ /* 0x000fea0003c00000 */
[----:B------:R0:W1:Y:S02]  /*5be0*/  SHFL.BFLY P6, R14, R13, R12, R11 ;  /* 0x0c00000c0d0e7389 */ /* 0x00006400000c000b */
[----:B01----:R-:W-:Y:S01]  /*5bf0*/  ENDCOLLECTIVE ;  /* 0x000000000000791b */ /* 0x003fe20003800000 */
.L_x_6379:
[----:B------:R-:W-:Y:S01]  /*5c00*/  HFMA2.MMA R12, -RZ, RZ, 0, 2.384185791015625e-07 ;  /* 0x00000004ff0c7435 */ /* 0x000fe200000001ff */
[----:B------:R-:W-:Y:S01]  /*5c10*/  MOV R13, RZ ;  /* 0x000000ff000d7202 */ /* 0x000fe20000000f00 */
[----:B------:R-:W-:-:S09]  /*5c20*/  IMAD.MOV.U32 R17, RZ, RZ, R14 ;  /* 0x000000ffff117224 */ /* 0x000fd200078e000e */
[----:B------:R-:W-:Y:S05]  /*5c30*/  WARPSYNC.COLLECTIVE R15, `(.L_x_6380) ;  /* 0x000000000f087348 */ /* 0x000fea0003c00000 */
[----:B------:R0:W1:Y:S02]  /*5c40*/  SHFL.BFLY P6, R14, R13, R12, R11 ;  /* 0x0c00000c0d0e7389 */ /* 0x00006400000c000b */
[----:B01----:R-:W-:Y:S01]  /*5c50*/  ENDCOLLECTIVE ;  /* 0x000000000000791b */ /* 0x003fe20003800000 */
.L_x_6380:
        /* <DEDUP_REMOVED lines=8> */
.L_x_6381:
[----:B------:R-:W-:Y:S01]  /*5ce0*/  HFMA2.MMA R12, -RZ, RZ, 0, 5.9604644775390625e-08 ;  /* 0x00000001ff0c7435 */ /* 0x000fe200000001ff */
[----:B------:R-:W-:-:S04]  /*5cf0*/  IMAD.MOV.U32 R19, RZ, RZ, R14 ;  /* 0x000000ffff137224 */ /* 0x000fc800078e000e */
[----:B------:R-:W-:-:S05]  /*5d00*/  FADD.FTZ R10, R10, R19 ;  /* 0x000000130a0a7221 */ /* 0x000fca0000010000 */
[----:B------:R-:W-:-:S07]  /*5d10*/  MOV R13, R10 ;  /* 0x0000000a000d7202 */ /* 0x000fce0000000f00 */
[----:B------:R-:W-:Y:S05]  /*5d20*/  WARPSYNC.COLLECTIVE R15, `(.L_x_6382) ;  /* 0x000000000f087348 */ /* 0x000fea0003c00000 */
[----:B------:R0:W1:Y:S02]  /*5d30*/  SHFL.BFLY P6, R14, R13, R12, R11 ;  /* 0x0c00000c0d0e7389 */ /* 0x00006400000c000b */
[----:B01----:R-:W-:Y:S01]  /*5d40*/  ENDCOLLECTIVE ;  /* 0x000000000000791b */ /* 0x003fe20003800000 */
.L_x_6382:
[----:B------:R-:W-:Y:S01]  /*5d50*/  HFMA2.MMA R12, -RZ, RZ, 0, 2.384185791015625e-07 ;  /* 0x00000004ff0c7435 */ /* 0x000fe200000001ff */
[----:B------:R-:W-:Y:S01]  /*5d60*/  MOV R13, RZ ;  /* 0x000000ff000d7202 */ /* 0x000fe20000000f00 */
[----:B------:R-:W-:-:S09]  /*5d70*/  IMAD.MOV.U32 R19, RZ, RZ, R14 ;  /* 0x000000ffff137224 */ /* 0x000fd200078e000e */
[----:B------:R-:W-:Y:S05]  /*5d80*/  WARPSYNC.COLLECTIVE R15, `(.L_x_6383) ;  /* 0x000000000f087348 */ /* 0x000fea0003c00000 */
[----:B------:R0:W1:Y:S02]  /*5d90*/  SHFL.BFLY P6, R14, R13, R12, R11 ;  /* 0x0c00000c0d0e7389 */ /* 0x00006400000c000b */
[----:B01----:R-:W-:Y:S01]  /*5da0*/  ENDCOLLECTIVE ;  /* 0x000000000000791b */ /* 0x003fe20003800000 */
.L_x_6383:
        /* <DEDUP_REMOVED lines=8> */
.L_x_6384:
[----:B------:R-:W-:Y:S01]  /*5e30*/  HFMA2.MMA R12, -RZ, RZ, 0, 5.9604644775390625e-08 ;  /* 0x00000001ff0c7435 */ /* 0x000fe200000001ff */
[----:B------:R-:W-:-:S04]  /*5e40*/  IMAD.MOV.U32 R21, RZ, RZ, R14 ;  /* 0x000000ffff157224 */ /* 0x000fc800078e000e */
[----:B------:R-:W-:-:S05]  /*5e50*/  FADD.FTZ R16, R16, R21 ;  /* 0x0000001510107221 */ /* 0x000fca0000010000 */
[----:B------:R-:W-:-:S07]  /*5e60*/  MOV R13, R16 ;  /* 0x00000010000d7202 */ /* 0x000fce0000000f00 */
[----:B------:R-:W-:Y:S05]  /*5e70*/  WARPSYNC.COLLECTIVE R15, `(.L_x_6385) ;  /* 0x000000000f087348 */ /* 0x000fea0003c00000 */
[----:B------:R0:W1:Y:S02]  /*5e80*/  SHFL.BFLY P6, R14, R13, R12, R11 ;  /* 0x0c00000c0d0e7389 */ /* 0x00006400000c000b */
[----:B01----:R-:W-:Y:S01]  /*5e90*/  ENDCOLLECTIVE ;  /* 0x000000000000791b */ /* 0x003fe20003800000 */
.L_x_6385:
[----:B------:R-:W-:Y:S01]  /*5ea0*/  HFMA2.MMA R12, -RZ, RZ, 0, 2.384185791015625e-07 ;  /* 0x00000004ff0c7435 */ /* 0x000fe200000001ff */
[----:B------:R-:W-:Y:S01]  /*5eb0*/  MOV R13, RZ ;  /* 0x000000ff000d7202 */ /* 0x000fe20000000f00 */
[----:B------:R-:W-:-:S09]  /*5ec0*/  IMAD.MOV.U32 R21, RZ, RZ, R14 ;  /* 0x000000ffff157224 */ /* 0x000fd200078e000e */
[----:B------:R-:W-:Y:S05]  /*5ed0*/  WARPSYNC.COLLECTIVE R15, `(.L_x_6386) ;  /* 0x000000000f087348 */ /* 0x000fea0003c00000 */
[----:B------:R0:W1:Y:S02]  /*5ee0*/  SHFL.BFLY P6, R14, R13, R12, R11 ;  /* 0x0c00000c0d0e7389 */ /* 0x00006400000c000b */
[----:B01----:R-:W-:Y:S01]  /*5ef0*/  ENDCOLLECTIVE ;  /* 0x000000000000791b */ /* 0x003fe20003800000 */
.L_x_6386:
[----:B------:R-:W-:Y:S01]  /*5f00*/  FADD.FTZ R21, R16, R21 ;  /* 0x0000001510157221 */ /* 0x000fe20000010000 */
[----:B------:R-:W-:Y:S01]  /*5f10*/  MOV R12, 0x2 ;  /* 0x00000002000c7802 */ /* 0x000fe20000000f00 */
[----:B------:R-:W-:-:S04]  /*5f20*/  FADD.FTZ R18, RZ, R14 ;  /* 0x0000000eff127221 */ /* 0x000fc80000010000 */
[----:B------:R-:W-:-:S07]  /*5f30*/  IMAD.MOV.U32 R13, RZ, RZ, R18 ;  /* 0x000000ffff0d7224 */ /* 0x000fce00078e0012 */
[----:B------:R-:W-:Y:S05]  /*5f40*/  WARPSYNC.COLLECTIVE R15, `(.L_x_6387) ;  /* 0x000000000f087348 */ /* 0x000fea0003c00000 */
[----:B------:R0:W1:Y:S02]  /*5f50*/  SHFL.BFLY P6, R14, R13, R12, R11 ;  /* 0x0c00000c0d0e7389 */ /* 0x00006400000c000b */
[----:B01----:R-:W-:Y:S01]  /*5f60*/  ENDCOLLECTIVE ;  /* 0x000000000000791b */ /* 0x003fe20003800000 */
.L_x_6387:
[----:B------:R-:W-:Y:S01]  /*5f70*/  HFMA2.MMA R12, -RZ, RZ, 0, 5.9604644775390625e-08 ;  /* 0x00000001ff0c7435 */ /* 0x000fe200000001ff */
[----:B------:R-:W-:-:S05]  /*5f80*/  MOV R23, R14 ;  /* 0x0000000e00177202 */ /* 0x000fca0000000f00 */
[----:B------:R-:W-:-:S04]  /*5f90*/  FADD.FTZ R18, R18, R23 ;  /* 0x0000001712127221 */ /* 0x000fc80000010000 */
[----:B------:R-:W-:-:S07]  /*5fa0*/  IMAD.MOV.U32 R13, RZ, RZ, R18 ;  /* 0x000000ffff0d7224 */ /* 0x000fce00078e0012 */
[----:B------:R-:W-:Y:S05]  /*5fb0*/  WARPSYNC.COLLECTIVE R15, `(.L_x_6388) ;  /* 0x000000000f087348 */ /* 0x000fea0003c00000 */
[----:B------:R0:W1:Y:S02]  /*5fc0*/  SHFL.BFLY P6, R14, R13, R12, R11 ;  /* 0x0c00000c0d0e7389 */ /* 0x00006400000c000b */
[----:B01----:R-:W-:Y:S01]  /*5fd0*/  ENDCOLLECTIVE ;  /* 0x000000000000791b */ /* 0x003fe20003800000 */
.L_x_6388:
[----:B------:R-:W-:Y:S01]  /*5fe0*/  HFMA2.MMA R12, -RZ, RZ, 0, 2.384185791015625e-07 ;  /* 0x00000004ff0c7435 */ /* 0x000fe200000001ff */
[----:B------:R-:W-:Y:S01]  /*5ff0*/  IMAD.MOV.U32 R13, RZ, RZ, RZ ;  /* 0x000000ffff0d7224 */ /* 0x000fe200078e00ff */
[----:B------:R-:W-:-:S09]  /*6000*/  MOV R23, R14 ;  /* 0x0000000e00177202 */ /* 0x000fd20000000f00 */
[----:B------:R-:W-:Y:S05]  /*6010*/  WARPSYNC.COLLECTIVE R15, `(.L_x_6389) ;  /* 0x000000000f087348 */ /* 0x000fea0003c00000 */
[----:B------:R0:W1:Y:S02]  /*6020*/  SHFL.BFLY P6, R14, R13, R12, R11 ;  /* 0x0c00000c0d0e7389 */ /* 0x00006400000c000b */
[----:B01----:R-:W-:Y:S01]  /*6030*/  ENDCOLLECTIVE ;  /* 0x000000000000791b */ /* 0x003fe20003800000 */
.L_x_6389:
        /* <DEDUP_REMOVED lines=8> */
.L_x_6390:
[----:B------:R-:W-:Y:S01]  /*60c0*/  HFMA2.MMA R12, -RZ, RZ, 0, 5.9604644775390625e-08 ;  /* 0x00000001ff0c7435 */ /* 0x000fe200000001ff */
[----:B------:R-:W-:-:S05]  /*60d0*/  MOV R25, R14 ;  /* 0x0000000e00197202 */ /* 0x000fca0000000f00 */
[----:B------:R-:W-:-:S04]  /*60e0*/  FADD.FTZ R20, R20, R25 ;  /* 0x0000001914147221 */ /* 0x000fc80000010000 */
[----:B------:R-:W-:-:S07]  /*60f0*/  IMAD.MOV.U32 R13, RZ, RZ, R20 ;  /* 0x000000ffff0d7224 */ /* 0x000fce00078e0014 */
[----:B------:R-:W-:Y:S05]  /*6100*/  WARPSYNC.COLLECTIVE R15, `(.L_x_6391) ;  /* 0x000000000f087348 */ /* 0x000fea0003c00000 */
[----:B------:R0:W1:Y:S02]  /*6110*/  SHFL.BFLY P6, R14, R13, R12, R11 ;  /* 0x0c00000c0d0e7389 */ /* 0x00006400000c000b */
[----:B01----:R-:W-:Y:S01]  /*6120*/  ENDCOLLECTIVE ;  /* 0x000000000000791b */ /* 0x003fe20003800000 */
.L_x_6391:
[----:B------:R-:W-:Y:S01]  /*6130*/  HFMA2.MMA R12, -RZ, RZ, 0, 2.384185791015625e-07 ;  /* 0x00000004ff0c7435 */ /* 0x000fe200000001ff */
[----:B------:R-:W-:Y:S01]  /*6140*/  IMAD.MOV.U32 R13, RZ, RZ, RZ ;  /* 0x000000ffff0d7224 */ /* 0x000fe200078e00ff */
[----:B------:R-:W-:-:S09]  /*6150*/  MOV R25, R14 ;  /* 0x0000000e00197202 */ /* 0x000fd20000000f00 */
[----:B------:R-:W-:Y:S05]  /*6160*/  WARPSYNC.COLLECTIVE R15, `(.L_x_6392) ;  /* 0x000000000f087348 */ /* 0x000fea0003c00000 */
[----:B------:R0:W1:Y:S02]  /*6170*/  SHFL.BFLY P6, R14, R13, R12, R11 ;  /* 0x0c00000c0d0e7389 */ /* 0x00006400000c000b */
[----:B01----:R-:W-:Y:S01]  /*6180*/  ENDCOLLECTIVE ;  /* 0x000000000000791b */ /* 0x003fe20003800000 */
.L_x_6392:
        /* <DEDUP_REMOVED lines=8> */
.L_x_6393:
[----:B------:R-:W-:Y:S01]  /*6210*/  HFMA2.MMA R12, -RZ, RZ, 0, 5.9604644775390625e-08 ;  /* 0x00000001ff0c7435 */ /* 0x000fe200000001ff */
[----:B------:R-:W-:-:S05]  /*6220*/  MOV R35, R14 ;  /* 0x0000000e00237202 */ /* 0x000fca0000000f00 */
[----:B------:R-:W-:-:S04]  /*6230*/  FADD.FTZ R24, R24, R35 ;  /* 0x0000002318187221 */ /* 0x000fc80000010000 */
[----:B------:R-:W-:-:S07]  /*6240*/  IMAD.MOV.U32 R13, RZ, RZ, R24 ;  /* 0x000000ffff0d7224 */ /* 0x000fce00078e0018 */
[----:B------:R-:W-:Y:S05]  /*6250*/  WARPSYNC.COLLECTIVE R15, `(.L_x_6394) ;  /* 0x000000000f087348 */ /* 0x000fea0003c00000 */
[----:B------:R0:W1:Y:S02]  /*6260*/  SHFL.BFLY P6, R14, R13, R12, R11 ;  /* 0x0c00000c0d0e7389 */ /* 0x00006400000c000b */
[----:B01----:R-:W-:Y:S01]  /*6270*/  ENDCOLLECTIVE ;  /* 0x000000000000791b */ /* 0x003fe20003800000 */
.L_x_6394:
[----:B------:R-:W-:Y:S01]  /*6280*/  HFMA2.MMA R12, -RZ, RZ, 0, 2.384185791015625e-07 ;  /* 0x00000004ff0c7435 */ /* 0x000fe200000001ff */
[----:B------:R-:W-:Y:S01]  /*6290*/  IMAD.MOV.U32 R13, RZ, RZ, RZ ;  /* 0x000000ffff0d7224 */ /* 0x000fe200078e00ff */
[----:B------:R-:W-:-:S09]  /*62a0*/  MOV R27, R14 ;  /* 0x0000000e001b7202 */ /* 0x000fd20000000f00 */
[----:B------:R-:W-:Y:S05]  /*62b0*/  WARPSYNC.COLLECTIVE R15, `(.L_x_6395) ;  /* 0x000000000f087348 */ /* 0x000fea0003c00000 */
[----:B------:R0:W1:Y:S02]  /*62c0*/  SHFL.BFLY P6, R14, R13, R12, R11 ;  /* 0x0c00000c0d0e7389 */ /* 0x00006400000c000b */
[----:B01----:R-:W-:Y:S01]  /*62d0*/  ENDCOLLECTIVE ;  /* 0x000000000000791b */ /* 0x003fe20003800000 */
.L_x_6395:
[----:B------:R-:W-:Y:S01]  /*62e0*/  FADD.FTZ R27, R24, R27 ;  /* 0x0000001b181b7221 */ /* 0x000fe20000010000 */
[----:B------:R-:W-:Y:S02]  /*62f0*/  IMAD.MOV.U32 R12, RZ, RZ, 0x2 ;  /* 0x00000002ff0c7424 */ /* 0x000fe400078e00ff */
[----:B------:R-:W-:-:S05]  /*6300*/  FADD.FTZ R28, RZ, R14 ;  /* 0x0000000eff1c7221 */ /* 0x000fca0000010000 */
[----:B------:R-:W-:-:S07]  /*6310*/  MOV R13, R28 ;  /* 0x0000001c000d7202 */ /* 0x000fce0000000f00 */
[----:B------:R-:W-:Y:S05]  /*6320*/  WARPSYNC.COLLECTIVE R15, `(.L_x_6396) ;  /* 0x000000000f087348 */ /* 0x000fea0003c00000 */
[----:B------:R0:W1:Y:S02]  /*6330*/  SHFL.BFLY P6, R14, R13, R12, R11 ;  /* 0x0c00000c0d0e7389 */ /* 0x00006400000c000b */
[----:B01----:R-:W-:Y:S01]  /*6340*/  ENDCOLLECTIVE ;  /* 0x000000000000791b */ /* 0x003fe20003800000 */
.L_x_6396:
[----:B------:R-:W-:Y:S01]  /*6350*/  IMAD.MOV.U32 R12, RZ, RZ, 0x1 ;  /* 0x00000001ff0c7424 */ /* 0x000fe200078e00ff */
[----:B------:R-:W-:-:S05]  /*6360*/  MOV R3, R14 ;  /* 0x0000000e00037202 */ /* 0x000fca0000000f00 */
[----:B------:R-:W-:-:S05]  /*6370*/  FADD.FTZ R28, R28, R3 ;  /* 0x000000031c1c7221 */ /* 0x000fca0000010000 */
[----:B------:R-:W-:-:S07]  /*6380*/  MOV R13, R28 ;  /* 0x0000001c000d7202 */ /* 0x000fce0000000f00 */
[----:B------:R-:W-:Y:S05]  /*6390*/  WARPSYNC.COLLECTIVE R15, `(.L_x_6397) ;  /* 0x000000000f087348 */ /* 0x000fea0003c00000 */
[----:B------:R0:W1:Y:S02]  /*63a0*/  SHFL.BFLY P6, R14, R13, R12, R11 ;  /* 0x0c00000c0d0e7389 */ /* 0x00006400000c000b */
[----:B01----:R-:W-:Y:S01]  /*63b0*/  ENDCOLLECTIVE ;  /* 0x000000000000791b */ /* 0x003fe20003800000 */
.L_x_6397:
[----:B------:R-:W-:Y:S01]  /*63c0*/  HFMA2.MMA R13, -RZ, RZ, 0, 0 ;  /* 0x00000000ff0d7435 */ /* 0x000fe200000001ff */
[----:B------:R-:W-:Y:S01]  /*63d0*/  IMAD.MOV.U32 R12, RZ, RZ, 0x4 ;  /* 0x00000004ff0c7424 */ /* 0x000fe200078e00ff */
[----:B------:R-:W-:-:S09]  /*63e0*/  MOV R3, R14 ;  /* 0x0000000e00037202 */ /* 0x000fd20000000f00 */
[----:B------:R-:W-:Y:S05]  /*63f0*/  WARPSYNC.COLLECTIVE R15, `(.L_x_6398) ;  /* 0x000000000f087348 */ /* 0x000fea0003c00000 */
[----:B------:R0:W1:Y:S02]  /*6400*/  SHFL.BFLY P6, R14, R13, R12, R11 ;  /* 0x0c00000c0d0e7389 */ /* 0x00006400000c000b */
[----:B01----:R-:W-:Y:S01]  /*6410*/  ENDCOLLECTIVE ;  /* 0x000000000000791b */ /* 0x003fe20003800000 */
.L_x_6398:
        /* <DEDUP_REMOVED lines=8> */
.L_x_6399:
[----:B------:R-:W-:Y:S01]  /*64a0*/  IMAD.MOV.U32 R12, RZ, RZ, 0x1 ;  /* 0x00000001ff0c7424 */ /* 0x000fe200078e00ff */
[----:B------:R-:W-:-:S05]  /*64b0*/  MOV R44, R14 ;  /* 0x0000000e002c7202 */ /* 0x000fca0000000f00 */
[----:B------:R-:W-:-:S05]  /*64c0*/  FADD.FTZ R29, R29, R44 ;  /* 0x0000002c1d1d7221 */ /* 0x000fca0000010000 */
[----:B------:R-:W-:-:S07]  /*64d0*/  MOV R13, R29 ;  /* 0x0000001d000d7202 */ /* 0x000fce0000000f00 */
[----:B------:R-:W-:Y:S05]  /*64e0*/  WARPSYNC.COLLECTIVE R15, `(.L_x_6400) ;  /* 0x000000000f087348 */ /* 0x000fea0003c00000 */
[----:B------:R0:W1:Y:S02]  /*64f0*/  SHFL.BFLY P6, R14, R13, R12, R11 ;  /* 0x0c00000c0d0e7389 */ /* 0x00006400000c000b */
[----:B01----:R-:W-:Y:S01]  /*6500*/  ENDCOLLECTIVE ;  /* 0x000000000000791b */ /* 0x003fe20003800000 */
.L_x_6400:
[----:B------:R-:W-:Y:S01]  /*6510*/  HFMA2.MMA R13, -RZ, RZ, 0, 0 ;  /* 0x00000000ff0d7435 */ /* 0x000fe200000001ff */
[----:B------:R-:W-:Y:S01]  /*6520*/  IMAD.MOV.U32 R12, RZ, RZ, 0x4 ;  /* 0x00000004ff0c7424 */ /* 0x000fe200078e00ff */
[----:B------:R-:W-:-:S09]  /*6530*/  MOV R44, R14 ;  /* 0x0000000e002c7202 */ /* 0x000fd20000000f00 */
[----:B------:R-:W-:Y:S05]  /*6540*/  WARPSYNC.COLLECTIVE R15, `(.L_x_6401) ;  /* 0x000000000f087348 */ /* 0x000fea0003c00000 */
[----:B------:R0:W1:Y:S02]  /*6550*/  SHFL.BFLY P6, R14, R13, R12, R11 ;  /* 0x0c00000c0d0e7389 */ /* 0x00006400000c000b */
[----:B01----:R-:W-:Y:S01]  /*6560*/  ENDCOLLECTIVE ;  /* 0x000000000000791b */ /* 0x003fe20003800000 */
.L_x_6401:
[----:B------:R-:W-:Y:S01]  /*6570*/  FADD.FTZ R29, R29, R44 ;  /* 0x0000002c1d1d7221 */ /* 0x000fe20000010000 */
[----:B------:R-:W-:Y:S01]  /*6580*/  HFMA2.MMA R12, -RZ, RZ, 0, 1.1920928955078125e-07 ;  /* 0x00000002ff0c7435 */ /* 0x000fe200000001ff */
[----:B------:R-:W-:-:S05]  /*6590*/  FADD.FTZ R30, RZ, R14 ;  /* 0x0000000eff1e7221 */ /* 0x000fca0000010000 */
[----:B------:R-:W-:-:S07]  /*65a0*/  MOV R13, R30 ;  /* 0x0000001e000d7202 */ /* 0x000fce0000000f00 */
[----:B------:R-:W-:Y:S05]  /*65b0*/  WARPSYNC.COLLECTIVE R15, `(.L_x_6402) ;  /* 0x000000000f087348 */ /* 0x000fea0003c00000 */
[----:B------:R0:W1:Y:S02]  /*65c0*/  SHFL.BFLY P6, R14, R13, R12, R11 ;  /* 0x0c00000c0d0e7389 */ /* 0x00006400000c000b */
[----:B01----:R-:W-:Y:S01]  /*65d0*/  ENDCOLLECTIVE ;  /* 0x000000000000791b */ /* 0x003fe20003800000 */
.L_x_6402:
[----:B------:R-:W-:Y:S01]  /*65e0*/  HFMA2.MMA R12, -RZ, RZ, 0, 5.9604644775390625e-08 ;  /* 0x00000001ff0c7435 */ /* 0x000fe200000001ff */
[----:B------:R-:W-:-:S04]  /*65f0*/  IMAD.MOV.U32 R5, RZ, RZ, R14 ;  /* 0x000000ffff057224 */ /* 0x000fc800078e000e */
[----:B------:R-:W-:-:S05]  /*6600*/  FADD.FTZ R30, R30, R5 ;  /* 0x000000051e1e7221 */ /* 0x000fca0000010000 */
[----:B------:R-:W-:-:S07]  /*6610*/  MOV R13, R30 ;  /* 0x0000001e000d7202 */ /* 0x000fce0000000f00 */
[----:B------:R-:W-:Y:S05]  /*6620*/  WARPSYNC.COLLECTIVE R15, `(.L_x_6403) ;  /* 0x000000000f087348 */ /* 0x000fea0003c00000 */
[----:B------:R0:W1:Y:S02]  /*6630*/  SHFL.BFLY P6, R14, R13, R12, R11 ;  /* 0x0c00000c0d0e7389 */ /* 0x00006400000c000b */
[----:B01----:R-:W-:Y:S01]  /*6640*/  ENDCOLLECTIVE ;  /* 0x000000000000791b */ /* 0x003fe20003800000 */
.L_x_6403:
[----:B------:R-:W-:Y:S01]  /*6650*/  HFMA2.MMA R12, -RZ, RZ, 0, 2.384185791015625e-07 ;  /* 0x00000004ff0c7435 */ /* 0x000fe200000001ff */
[----:B------:R-:W-:Y:S01]  /*6660*/  MOV R13, RZ ;  /* 0x000000ff000d7202 */ /* 0x000fe20000000f00 */
[----:B------:R-:W-:-:S09]  /*6670*/  IMAD.MOV.U32 R5, RZ, RZ, R14 ;  /* 0x000000ffff057224 */ /* 0x000fd200078e000e */
[----:B------:R-:W-:Y:S05]  /*6680*/  WARPSYNC.COLLECTIVE R15, `(.L_x_6404) ;  /* 0x000000000f087348 */ /* 0x000fea0003c00000 */
[----:B------:R0:W1:Y:S02]  /*6690*/  SHFL.BFLY P6, R14, R13, R12, R11 ;  /* 0x0c00000c0d0e7389 */ /* 0x00006400000c000b */
[----:B01----:R-:W-:Y:S01]  /*66a0*/  ENDCOLLECTIVE ;  /* 0x000000000000791b */ /* 0x003fe20003800000 */
.L_x_6404:
[----:B------:R-:W-:Y:S01]  /*66b0*/  HFMA2.MMA R12, -RZ, RZ, 0, 1.1920928955078125e-07 ;  /* 0x00000002ff0c7435 */ /* 0x000fe200000001ff */
[----:B------:R-:W-:-:S04]  /*66c0*/  IMAD.MOV.U32 R31, RZ, RZ, R14 ;  /* 0x000000ffff1f7224 */ /* 0x000fc800078e000e */
[----:B------:R-:W-:-:S05]  /*66d0*/  FADD.FTZ R31, RZ, R31 ;  /* 0x0000001fff1f7221 */ /* 0x000fca0000010000 */
[----:B------:R-:W-:-:S07]  /*66e0*/  MOV R13, R31 ;  /* 0x0000001f000d7202 */ /* 0x000fce0000000f00 */
[----:B------:R-:W-:Y:S05]  /*66f0*/  WARPSYNC.COLLECTIVE R15, `(.L_x_6405) ;  /* 0x000000000f087348 */ /* 0x000fea0003c00000 */
[----:B------:R0:W1:Y:S02]  /*6700*/  SHFL.BFLY P6, R14, R13, R12, R11 ;  /* 0x0c00000c0d0e7389 */ /* 0x00006400000c000b */
[----:B01----:R-:W-:Y:S01]  /*6710*/  ENDCOLLECTIVE ;  /* 0x000000000000791b */ /* 0x003fe20003800000 */
.L_x_6405:
[----:B------:R-:W-:Y:S01]  /*6720*/  HFMA2.MMA R12, -RZ, RZ, 0, 5.9604644775390625e-08 ;  /* 0x00000001ff0c7435 */ /* 0x000fe200000001ff */
[----:B------:R-:W-:-:S04]  /*6730*/  IMAD.MOV.U32 R40, RZ, RZ, R14 ;  /* 0x000000ffff287224 */ /* 0x000fc800078e000e */
[----:B------:R-:W-:-:S05]  /*6740*/  FADD.FTZ R31, R31, R40 ;  /* 0x000000281f1f7221 */ /* 0x000fca0000010000 */
[----:B------:R-:W-:-:S07]  /*6750*/  MOV R13, R31 ;  /* 0x0000001f000d7202 */ /* 0x000fce0000000f00 */
[----:B------:R-:W-:Y:S05]  /*6760*/  WARPSYNC.COLLECTIVE R15, `(.L_x_6406) ;  /* 0x000000000f087348 */ /* 0x000fea0003c00000 */
[----:B------:R0:W1:Y:S02]  /*6770*/  SHFL.BFLY P6, R14, R13, R12, R11 ;  /* 0x0c00000c0d0e7389 */ /* 0x00006400000c000b */
[----:B01----:R-:W-:Y:S01]  /*6780*/  ENDCOLLECTIVE ;  /* 0x000000000000791b */ /* 0x003fe20003800000 */
.L_x_6406:
[----:B------:R-:W-:Y:S01]  /*6790*/  HFMA2.MMA R12, -RZ, RZ, 0, 2.384185791015625e-07 ;  /* 0x00000004ff0c7435 */ /* 0x000fe200000001ff */
[----:B------:R-:W-:Y:S01]  /*67a0*/  MOV R13, RZ ;  /* 0x000000ff000d7202 */ /* 0x000fe20000000f00 */
[----:B------:R-:W-:-:S09]  /*67b0*/  IMAD.MOV.U32 R18, RZ, RZ, R14 ;  /* 0x000000ffff127224 */ /* 0x000fd200078e000e */
[----:B------:R-:W-:Y:S05]  /*67c0*/  WARPSYNC.COLLECTIVE R15, `(.L_x_6407) ;  /* 0x000000000f087348 */ /* 0x000fea0003c00000 */
[----:B------:R0:W1:Y:S02]  /*67d0*/  SHFL.BFLY P6, R14, R13, R12, R11 ;  /* 0x0c00000c0d0e7389 */ /* 0x00006400000c000b */
[----:B01----:R-:W-:Y:S01]  /*67e0*/  ENDCOLLECTIVE ;  /* 0x000000000000791b */ /* 0x003fe20003800000 */
.L_x_6407:
[----:B------:R-:W-:Y:S01]  /*67f0*/  FADD.FTZ R18, R31, R18 ;  /* 0x000000121f127221 */ /* 0x000fe20000010000 */
[----:B------:R-:W-:Y:S01]  /*6800*/  MOV R12, 0x2 ;  /* 0x00000002000c7802 */ /* 0x000fe20000000f00 */
[----:B------:R-:W-:-:S04]  /*6810*/  FADD.FTZ R32, RZ, R14 ;  /* 0x0000000eff207221 */ /* 0x000fc80000010000 */
[----:B------:R-:W-:-:S07]  /*6820*/  IMAD.MOV.U32 R13, RZ, RZ, R32 ;  /* 0x000000ffff0d7224 */ /* 0x000fce00078e0020 */
[----:B------:R-:W-:Y:S05]  /*6830*/  WARPSYNC.COLLECTIVE R15, `(.L_x_6408) ;  /* 0x000000000f087348 */ /* 0x000fea0003c00000 */
[----:B------:R0:W1:Y:S02]  /*6840*/  SHFL.BFLY P6, R14, R13, R12, R11 ;  /* 0x0c00000c0d0e7389 */ /* 0x00006400000c000b */
[----:B01----:R-:W-:Y:S01]  /*6850*/  ENDCOLLECTIVE ;  /* 0x000000000000791b */ /* 0x003fe20003800000 */
.L_x_6408:
[----:B------:R-:W-:Y:S01]  /*6860*/  HFMA2.MMA R12, -RZ, RZ, 0, 5.9604644775390625e-08 ;  /* 0x00000001ff0c7435 */ /* 0x000fe200000001ff */
[----:B------:R-:W-:-:S05]  /*6870*/  MOV R17, R14 ;  /* 0x0000000e00117202 */ /* 0x000fca0000000f00 */
[----:B------:R-:W-:-:S04]  /*6880*/  FADD.FTZ R32, R32, R17 ;  /* 0x0000001120207221 */ /* 0x000fc80000010000 */
[----:B------:R-:W-:-:S07]  /*6890*/  IMAD.MOV.U32 R13, RZ, RZ, R32 ;  /* 0x000000ffff0d7224 */ /* 0x000fce00078e0020 */
[----:B------:R-:W-:Y:S05]  /*68a0*/  WARPSYNC.COLLECTIVE R15, `(.L_x_6409) ;  /* 0x000000000f087348 */ /* 0x000fea0003c00000 */
[----:B------:R0:W1:Y:S02]  /*68b0*/  SHFL.BFLY P6, R14, R13, R12, R11 ;  /* 0x0c00000c0d0e7389 */ /* 0x00006400000c000b */
[----:B01----:R-:W-:Y:S01]  /*68c0*/  ENDCOLLECTIVE ;  /* 0x000000000000791b */ /* 0x003fe20003800000 */
.L_x_6409:
[----:B------:R-:W-:Y:S01]  /*68d0*/  HFMA2.MMA R12, -RZ, RZ, 0, 2.384185791015625e-07 ;  /* 0x00000004ff0c7435 */ /* 0x000fe200000001ff */
[----:B------:R-:W-:Y:S01]  /*68e0*/  IMAD.MOV.U32 R13, RZ, RZ, RZ ;  /* 0x000000ffff0d7224 */ /* 0x000fe200078e00ff */
[----:B------:R-:W-:-:S09]  /*68f0*/  MOV R19, R14 ;  /* 0x0000000e00137202 */ /* 0x000fd20000000f00 */
[----:B------:R-:W-:Y:S05]  /*6900*/  WARPSYNC.COLLECTIVE R15, `(.L_x_6410) ;  /* 0x000000000f087348 */ /* 0x000fea0003c00000 */
[----:B------:R0:W1:Y:S02]  /*6910*/  SHFL.BFLY P6, R14, R13, R12, R11 ;  /* 0x0c00000c0d0e7389 */ /* 0x00006400000c000b */
[----:B01----:R-:W-:Y:S01]  /*6920*/  ENDCOLLECTIVE ;  /* 0x000000000000791b */ /* 0x003fe20003800000 */
.L_x_6410:
[----:B------:R-:W-:Y:S01]  /*6930*/  HFMA2.MMA R12, -RZ, RZ, 0, 1.1920928955078125e-07 ;  /* 0x00000002ff0c7435 */ /* 0x000fe200000001ff */
[----:B------:R-:W-:-:S05]  /*6940*/  MOV R33, R14 ;  /* 0x0000000e00217202 */ /* 0x000fca0000000f00 */
[----:B------:R-:W-:-:S04]  /*6950*/  FADD.FTZ R33, RZ, R33 ;  /* 0x00000021ff217221 */ /* 0x000fc80000010000 */
[----:B------:R-:W-:-:S07]  /*6960*/  IMAD.MOV.U32 R13, RZ, RZ, R33 ;  /* 0x000000ffff0d7224 */ /* 0x000fce00078e0021 */
[----:B------:R-:W-:Y:S05]  /*6970*/  WARPSYNC.COLLECTIVE R15, `(.L_x_6411) ;  /* 0x000000000f087348 */ /* 0x000fea0003c00000 */
[----:B------:R0:W1:Y:S02]  /*6980*/  SHFL.BFLY P6, R14, R13, R12, R11 ;  /* 0x0c00000c0d0e7389 */ /* 0x00006400000c000b */
[----:B01----:R-:W-:Y:S01]  /*6990*/  ENDCOLLECTIVE ;  /* 0x000000000000791b */ /* 0x003fe20003800000 */
.L_x_6411:
        /* <DEDUP_REMOVED lines=8> */
.L_x_6412:
[----:B------:R-:W-:Y:S01]  /*6a20*/  HFMA2.MMA R12, -RZ, RZ, 0, 2.384185791015625e-07 ;  /* 0x00000004ff0c7435 */ /* 0x000fe200000001ff */
[----:B------:R-:W-:Y:S01]  /*6a30*/  IMAD.MOV.U32 R13, RZ, RZ, RZ ;  /* 0x000000ffff0d7224 */ /* 0x000fe200078e00ff */
[----:B------:R-:W-:-:S09]  /*6a40*/  MOV R20, R14 ;  /* 0x0000000e00147202 */ /* 0x000fd20000000f00 */
[----:B------:R-:W-:Y:S05]  /*6a50*/  WARPSYNC.COLLECTIVE R15, `(.L_x_6413) ;  /* 0x000000000f087348 */ /* 0x000fea0003c00000 */
[----:B------:R0:W1:Y:S02]  /*6a60*/  SHFL.BFLY P6, R14, R13, R12, R11 ;  /* 0x0c00000c0d0e7389 */ /* 0x00006400000c000b */
[----:B01----:R-:W-:Y:S01]  /*6a70*/  ENDCOLLECTIVE ;  /* 0x000000000000791b */ /* 0x003fe20003800000 */
.L_x_6413:
        /* <DEDUP_REMOVED lines=8> */
.L_x_6414:
        /* <DEDUP_REMOVED lines=8> */
.L_x_6415:
[----:B------:R-:W-:Y:S01]  /*6b80*/  HFMA2.MMA R12, -RZ, RZ, 0, 2.384185791015625e-07 ;  /* 0x00000004ff0c7435 */ /* 0x000fe200000001ff */
[----:B------:R-:W-:Y:S01]  /*6b90*/  IMAD.MOV.U32 R13, RZ, RZ, RZ ;  /* 0x000000ffff0d7224 */ /* 0x000fe200078e00ff */
[----:B------:R-:W-:-:S09]  /*6ba0*/  MOV R3, R14 ;  /* 0x0000000e00037202 */ /* 0x000fd20000000f00 */
[----:B------:R-:W-:Y:S05]  /*6bb0*/  WARPSYNC.COLLECTIVE R15, `(.L_x_6416) ;  /* 0x000000000f087348 */ /* 0x000fea0003c00000 */
[----:B------:R0:W1:Y:S02]  /*6bc0*/  SHFL.BFLY P6, R14, R13, R12, R11 ;  /* 0x0c00000c0d0e7389 */ /* 0x00006400000c000b */
[----:B01----:R-:W-:Y:S01]  /*6bd0*/  ENDCOLLECTIVE ;  /* 0x000000000000791b */ /* 0x003fe20003800000 */
.L_x_6416:
[----:B------:R-:W-:Y:S01]  /*6be0*/  FADD.FTZ R19, R34, R3 ;  /* 0x0000000322137221 */ /* 0x000fe20000010000 */
[----:B------:R-:W-:Y:S02]  /*6bf0*/  IMAD.MOV.U32 R12, RZ, RZ, 0x2 ;  /* 0x00000002ff0c7424 */ /* 0x000fe400078e00ff */
[----:B------:R-:W-:-:S05]  /*6c00*/  FADD.FTZ R35, RZ, R14 ;  /* 0x0000000eff237221 */ /* 0x000fca0000010000 */
[----:B------:R-:W-:-:S07]  /*6c10*/  MOV R13, R35 ;  /* 0x00000023000d7202 */ /* 0x000fce0000000f00 */
[----:B------:R-:W-:Y:S05]  /*6c20*/  WARPSYNC.COLLECTIVE R15, `(.L_x_6417) ;  /* 0x000000000f087348 */ /* 0x000fea0003c00000 */
[----:B------:R0:W1:Y:S02]  /*6c30*/  SHFL.BFLY P6, R14, R13, R12, R11 ;  /* 0x0c00000c0d0e7389 */ /* 0x00006400000c000b */
[----:B01----:R-:W-:Y:S01]  /*6c40*/  ENDCOLLECTIVE ;  /* 0x000000000000791b */ /* 0x003fe20003800000 */
.L_x_6417:
[----:B------:R-:W-:Y:S01]  /*6c50*/  HFMA2.MMA R12, -RZ, RZ, 0, 5.9604644775390625e-08 ;  /* 0x00000001ff0c7435 */ /* 0x000fe200000001ff */
[----:B------:R-:W-:-:S05]  /*6c60*/  FADD.FTZ R35, R35, R14 ;  /* 0x0000000e23237221 */ /* 0x000fca0000010000 */
[----:B------:R-:W-:-:S07]  /*6c70*/  MOV R13, R35 ;  /* 0x00000023000d7202 */ /* 0x000fce0000000f00 */
[----:B------:R-:W-:Y:S05]  /*6c80*/  WARPSYNC.COLLECTIVE R15, `(.L_x_6418) ;  /* 0x000000000f087348 */ /* 0x000fea0003c00000 */
[----:B------:R0:W1:Y:S02]  /*6c90*/  SHFL.BFLY P6, R14, R13, R12, R11 ;  /* 0x0c00000c0d0e7389 */ /* 0x00006400000c000b */
[----:B01----:R-:W-:Y:S01]  /*6ca0*/  ENDCOLLECTIVE ;  /* 0x000000000000791b */ /* 0x003fe20003800000 */
.L_x_6418:
[----:B------:R-:W-:Y:S01]  /*6cb0*/  HFMA2.MMA R12, -RZ, RZ, 0, 2.384185791015625e-07 ;  /* 0x00000004ff0c7435 */ /* 0x000fe200000001ff */
[----:B------:R-:W-:Y:S01]  /*6cc0*/  MOV R13, RZ ;  /* 0x000000ff000d7202 */ /* 0x000fe20000000f00 */
[----:B------:R-:W-:-:S09]  /*6cd0*/  IMAD.MOV.U32 R28, RZ, RZ, R14 ;  /* 0x000000ffff1c7224 */ /* 0x000fd200078e000e */
[----:B------:R-:W-:Y:S05]  /*6ce0*/  WARPSYNC.COLLECTIVE R15, `(.L_x_6419) ;  /* 0x000000000f087348 */ /* 0x000fea0003c00000 */
[----:B------:R0:W1:Y:S02]  /*6cf0*/  SHFL.BFLY P6, R14, R13, R12, R11 ;  /* 0x0c00000c0d0e7389 */ /* 0x00006400000c000b */
[----:B01----:R-:W-:Y:S01]  /*6d00*/  ENDCOLLECTIVE ;  /* 0x000000000000791b */ /* 0x003fe20003800000 */
.L_x_6419:
[----:B------:R-:W-:Y:S01]  /*6d10*/  HFMA2.MMA R12, -RZ, RZ, 0, 1.1920928955078125e-07 ;  /* 0x00000002ff0c7435 */ /* 0x000fe200000001ff */
[----:B------:R-:W-:-:S04]  /*6d20*/  IMAD.MOV.U32 R36, RZ, RZ, R14 ;  /* 0x000000ffff247224 */ /* 0x000fc800078e000e */
[----:B------:R-:W-:-:S05]  /*6d30*/  FADD.FTZ R36, RZ, R36 ;  /* 0x00000024ff247221 */ /* 0x000fca0000010000 */
[----:B------:R-:W-:-:S07]  /*6d40*/  MOV R13, R36 ;  /* 0x00000024000d7202 */ /* 0x000fce0000000f00 */
[----:B------:R-:W-:Y:S05]  /*6d50*/  WARPSYNC.COLLECTIVE R15, `(.L_x_6420) ;  /* 0x000000000f087348 */ /* 0x000fea0003c00000 */
[----:B------:R0:W1:Y:S02]  /*6d60*/  SHFL.BFLY P6, R14, R13, R12, R11 ;  /* 0x0c00000c0d0e7389 */ /* 0x00006400000c000b */
[----:B01----:R-:W-:Y:S01]  /*6d70*/  ENDCOLLECTIVE ;  /* 0x000000000000791b */ /* 0x003fe20003800000 */
.L_x_6420:
[----:B------:R-:W-:Y:S01]  /*6d80*/  HFMA2.MMA R12, -RZ, RZ, 0, 5.9604644775390625e-08 ;  /* 0x00000001ff0c7435 */ /* 0x000fe200000001ff */
[----:B------:R-:W-:-:S04]  /*6d90*/  IMAD.MOV.U32 R3, RZ, RZ, R14 ;  /* 0x000000ffff037224 */ /* 0x000fc800078e000e */
[----:B------:R-:W-:Y:S01]  /*6da0*/  FADD.FTZ R36, R36, R3 ;  /* 0x0000000324247221 */ /* 0x000fe20000010000 */
[----:B------:R-:W-:-:S04]  /*6db0*/  FADD.FTZ R3, R35, R28 ;  /* 0x0000001c23037221 */ /* 0x000fc80000010000 */
[----:B------:R-:W-:-:S07]  /*6dc0*/  MOV R13, R36 ;  /* 0x00000024000d7202 */ /* 0x000fce0000000f00 */
[----:B------:R-:W-:Y:S05]  /*6dd0*/  WARPSYNC.COLLECTIVE R15, `(.L_x_6421) ;  /* 0x000000000f087348 */ /* 0x000fea0003c00000 */
[----:B------:R0:W1:Y:S02]  /*6de0*/  SHFL.BFLY P6, R14, R13, R12, R11 ;  /* 0x0c00000c0d0e7389 */ /* 0x00006400000c000b */
[----:B01----:R-:W-:Y:S01]  /*6df0*/  ENDCOLLECTIVE ;  /* 0x000000000000791b */ /* 0x003fe20003800000 */
.L_x_6421:
[----:B------:R-:W-:Y:S01]  /*6e00*/  HFMA2.MMA R12, -RZ, RZ, 0, 2.384185791015625e-07 ;  /* 0x00000004ff0c7435 */ /* 0x000fe200000001ff */
[----:B------:R-:W-:Y:S01]  /*6e10*/  MOV R13, RZ ;  /* 0x000000ff000d7202 */ /* 0x000fe20000000f00 */
[----:B------:R-:W-:-:S09]  /*6e20*/  IMAD.MOV.U32 R5, RZ, RZ, R14 ;  /* 0x000000ffff057224 */ /* 0x000fd200078e000e */
[----:B------:R-:W-:Y:S05]  /*6e30*/  WARPSYNC.COLLECTIVE R15, `(.L_x_6422) ;  /* 0x000000000f087348 */ /* 0x000fea0003c00000 */
[----:B------:R0:W1:Y:S02]  /*6e40*/  SHFL.BFLY P6, R14, R13, R12, R11 ;  /* 0x0c00000c0d0e7389 */ /* 0x00006400000c000b */
[----:B01----:R-:W-:Y:S01]  /*6e50*/  ENDCOLLECTIVE ;  /* 0x000000000000791b */ /* 0x003fe20003800000 */
.L_x_6422:
        /* <DEDUP_REMOVED lines=8> */
.L_x_6423:
[----:B------:R-:W-:Y:S01]  /*6ee0*/  HFMA2.MMA R12, -RZ, RZ, 0, 5.9604644775390625e-08 ;  /* 0x00000001ff0c7435 */ /* 0x000fe200000001ff */
[----:B------:R-:W-:-:S04]  /*6ef0*/  IMAD.MOV.U32 R5, RZ, RZ, R14 ;  /* 0x000000ffff057224 */ /* 0x000fc800078e000e */
[----:B------:R-:W-:-:S05]  /*6f00*/  FADD.FTZ R42, R42, R5 ;  /* 0x000000052a2a7221 */ /* 0x000fca0000010000 */
[----:B------:R-:W-:-:S07]  /*6f10*/  MOV R13, R42 ;  /* 0x0000002a000d7202 */ /* 0x000fce0000000f00 */
[----:B------:R-:W-:Y:S05]  /*6f20*/  WARPSYNC.COLLECTIVE R15, `(.L_x_6424) ;  /* 0x000000000f087348 */ /* 0x000fea0003c00000 */
[----:B------:R0:W1:Y:S02]  /*6f30*/  SHFL.BFLY P6, R14, R13, R12, R11 ;  /* 0x0c00000c0d0e7389 */ /* 0x00006400000c000b */
[----:B01----:R-:W-:Y:S01]  /*6f40*/  ENDCOLLECTIVE ;  /* 0x000000000000791b */ /* 0x003fe20003800000 */
.L_x_6424:
[----:B------:R-:W-:Y:S01]  /*6f50*/  HFMA2.MMA R12, -RZ, RZ, 0, 2.384185791015625e-07 ;  /* 0x00000004ff0c7435 */ /* 0x000fe200000001ff */
[----:B------:R-:W-:Y:S01]  /*6f60*/  MOV R13, RZ ;  /* 0x000000ff000d7202 */ /* 0x000fe20000000f00 */
[----:B------:R-:W-:-:S09]  /*6f70*/  IMAD.MOV.U32 R31, RZ, RZ, R14 ;  /* 0x000000ffff1f7224 */ /* 0x000fd200078e000e */
[----:B------:R-:W-:Y:S05]  /*6f80*/  WARPSYNC.COLLECTIVE R15, `(.L_x_6425) ;  /* 0x000000000f087348 */ /* 0x000fea0003c00000 */
[----:B------:R0:W1:Y:S02]  /*6f90*/  SHFL.BFLY P6, R14, R13, R12, R11 ;  /* 0x0c00000c0d0e7389 */ /* 0x00006400000c000b */
[----:B01----:R-:W-:Y:S01]  /*6fa0*/  ENDCOLLECTIVE ;  /* 0x000000000000791b */ /* 0x003fe20003800000 */
.L_x_6425:
        /* <DEDUP_REMOVED lines=8> */
.L_x_6426:
[----:B------:R-:W-:Y:S01]  /*7030*/  HFMA2.MMA R12, -RZ, RZ, 0, 5.9604644775390625e-08 ;  /* 0x00000001ff0c7435 */ /* 0x000fe200000001ff */
[----:B------:R-:W-:-:S04]  /*7040*/  IMAD.MOV.U32 R44, RZ, RZ, R14 ;  /* 0x000000ffff2c7224 */ /* 0x000fc800078e000e */
[----:B------:R-:W-:-:S05]  /*7050*/  FADD.FTZ R41, R41, R44 ;  /* 0x0000002c29297221 */ /* 0x000fca0000010000 */
[----:B------:R-:W-:-:S07]  /*7060*/  MOV R13, R41 ;  /* 0x00000029000d7202 */ /* 0x000fce0000000f00 */
[----:B------:R-:W-:Y:S05]  /*7070*/  WARPSYNC.COLLECTIVE R15, `(.L_x_6427) ;  /* 0x000000000f087348 */ /* 0x000fea0003c00000 */
[----:B------:R0:W1:Y:S02]  /*7080*/  SHFL.BFLY P6, R14, R13, R12, R11 ;  /* 0x0c00000c0d0e7389 */ /* 0x00006400000c000b */
[----:B01----:R-:W-:Y:S01]  /*7090*/  ENDCOLLECTIVE ;  /* 0x000000000000791b */ /* 0x003fe20003800000 */
.L_x_6427:
[----:B------:R-:W-:Y:S01]  /*70a0*/  HFMA2.MMA R12, -RZ, RZ, 0, 2.384185791015625e-07 ;  /* 0x00000004ff0c7435 */ /* 0x000fe200000001ff */
[----:B------:R-:W-:Y:S01]  /*70b0*/  MOV R13, RZ ;  /* 0x000000ff000d7202 */ /* 0x000fe20000000f00 */
[----:B------:R-:W-:-:S09]  /*70c0*/  IMAD.MOV.U32 R44, RZ, RZ, R14 ;  /* 0x000000ffff2c7224 */ /* 0x000fd200078e000e */
[----:B------:R-:W-:Y:S05]  /*70d0*/  WARPSYNC.COLLECTIVE R15, `(.L_x_6428) ;  /* 0x000000000f087348 */ /* 0x000fea0003c00000 */
[----:B------:R0:W1:Y:S02]  /*70e0*/  SHFL.BFLY P6, R14, R13, R12, R11 ;  /* 0x0c00000c0d0e7389 */ /* 0x00006400000c000b */
[----:B01----:R-:W-:Y:S01]  /*70f0*/  ENDCOLLECTIVE ;  /* 0x000000000000791b */ /* 0x003fe20003800000 */
.L_x_6428:
        /* <DEDUP_REMOVED lines=8> */
.L_x_6429:
[----:B------:R-:W-:Y:S01]  /*7180*/  MOV R12, 0x1 ;  /* 0x00000001000c7802 */ /* 0x000fe20000000f00 */
[----:B------:R-:W-:-:S04]  /*7190*/  FADD.FTZ R40, R40, R14 ;  /* 0x0000000e28287221 */ /* 0x000fc80000010000 */
[----:B------:R-:W-:-:S07]  /*71a0*/  IMAD.MOV.U32 R13, RZ, RZ, R40 ;  /* 0x000000ffff0d7224 */ /* 0x000fce00078e0028 */
[----:B------:R-:W-:Y:S05]  /*71b0*/  WARPSYNC.COLLECTIVE R15, `(.L_x_6430) ;  /* 0x000000000f087348 */ /* 0x000fea0003c00000 */
[----:B------:R0:W1:Y:S02]  /*71c0*/  SHFL.BFLY P6, R14, R13, R12, R11 ;  /* 0x0c00000c0d0e7389 */ /* 0x00006400000c000b */
[----:B01----:R-:W-:Y:S01]  /*71d0*/  ENDCOLLECTIVE ;  /* 0x000000000000791b */ /* 0x003fe20003800000 */
.L_x_6430:
[----:B------:R-:W-:Y:S01]  /*71e0*/  HFMA2.MMA R12, -RZ, RZ, 0, 2.384185791015625e-07 ;  /* 0x00000004ff0c7435 */ /* 0x000fe200000001ff */
[----:B------:R-:W-:Y:S01]  /*71f0*/  IMAD.MOV.U32 R13, RZ, RZ, RZ ;  /* 0x000000ffff0d7224 */ /* 0x000fe200078e00ff */
[----:B------:R-:W-:-:S09]  /*7200*/  MOV R33, R14 ;  /* 0x0000000e00217202 */ /* 0x000fd20000000f00 */
[----:B------:R-:W-:Y:S05]  /*7210*/  WARPSYNC.COLLECTIVE R15, `(.L_x_6431) ;  /* 0x000000000f087348 */ /* 0x000fea0003c00000 */
[----:B------:R0:W1:Y:S02]  /*7220*/  SHFL.BFLY P6, R14, R13, R12, R11 ;  /* 0x0c00000c0d0e7389 */ /* 0x00006400000c000b */
[----:B01----:R-:W-:Y:S01]  /*7230*/  ENDCOLLECTIVE ;  /* 0x000000000000791b */ /* 0x003fe20003800000 */
.L_x_6431:
[----:B------:R-:W-:Y:S01]  /*7240*/  FADD.FTZ R33, R40, R33 ;  /* 0x0000002128217221 */ /* 0x000fe20000010000 */
[----:B------:R-:W-:Y:S02]  /*7250*/  IMAD.MOV.U32 R12, RZ, RZ, 0x2 ;  /* 0x00000002ff0c7424 */ /* 0x000fe400078e00ff */
[----:B------:R-:W-:-:S05]  /*7260*/  FADD.FTZ R5, RZ, R14 ;  /* 0x0000000eff057221 */ /* 0x000fca0000010000 */
[----:B------:R-:W-:-:S07]  /*7270*/  MOV R13, R5 ;  /* 0x00000005000d7202 */ /* 0x000fce0000000f00 */
[----:B------:R-:W-:Y:S05]  /*7280*/  WARPSYNC.COLLECTIVE R15, `(.L_x_6432) ;  /* 0x000000000f087348 */ /* 0x000fea0003c00000 */
[----:B------:R0:W1:Y:S02]  /*7290*/  SHFL.BFLY P6, R14, R13, R12, R11 ;  /* 0x0c00000c0d0e7389 */ /* 0x00006400000c000b */
[----:B01----:R-:W-:Y:S01]  /*72a0*/  ENDCOLLECTIVE ;  /* 0x000000000000791b */ /* 0x003fe20003800000 */
.L_x_6432:
[----:B------:R-:W-:Y:S01]  /*72b0*/  HFMA2.MMA R12, -RZ, RZ, 0, 5.9604644775390625e-08 ;  /* 0x00000001ff0c7435 */ /* 0x000fe200000001ff */
[----:B------:R-:W-:-:S05]  /*72c0*/  FADD.FTZ R17, R5, R14 ;  /* 0x0000000e05117221 */ /* 0x000fca0000010000 */
[----:B------:R-:W-:-:S07]  /*72d0*/  MOV R13, R17 ;  /* 0x00000011000d7202 */ /* 0x000fce0000000f00 */
[----:B------:R-:W-:Y:S05]  /*72e0*/  WARPSYNC.COLLECTIVE R15, `(.L_x_6433) ;  /* 0x000000000f087348 */ /* 0x000fea0003c00000 */
[----:B------:R0:W1:Y:S02]  /*72f0*/  SHFL.BFLY P6, R14, R13, R12, R11 ;  /* 0x0c00000c0d0e7389 */ /* 0x00006400000c000b */
[----:B01----:R-:W-:Y:S01]  /*7300*/  ENDCOLLECTIVE ;  /* 0x000000000000791b */ /* 0x003fe20003800000 */
.L_x_6433:
[----:B------:R-:W-:Y:S01]  /*7310*/  HFMA2.MMA R12, -RZ, RZ, 0, 2.384185791015625e-07 ;  /* 0x00000004ff0c7435 */ /* 0x000fe200000001ff */
[----:B------:R-:W-:Y:S01]  /*7320*/  MOV R13, RZ ;  /* 0x000000ff000d7202 */ /* 0x000fe20000000f00 */
[----:B------:R-:W-:-:S09]  /*7330*/  IMAD.MOV.U32 R36, RZ, RZ, R14 ;  /* 0x000000ffff247224 */ /* 0x000fd200078e000e */
[----:B------:R-:W-:Y:S05]  /*7340*/  WARPSYNC.COLLECTIVE R15, `(.L_x_6434) ;  /* 0x000000000f087348 */ /* 0x000fea0003c00000 */
[----:B------:R0:W1:Y:S02]  /*7350*/  SHFL.BFLY P6, R14, R13, R12, R11 ;  /* 0x0c00000c0d0e7389 */ /* 0x00006400000c000b */
[----:B01----:R-:W-:Y:S01]  /*7360*/  ENDCOLLECTIVE ;  /* 0x000000000000791b */ /* 0x003fe20003800000 */
.L_x_6434:
[----:B------:R-:W-:Y:S01]  /*7370*/  FADD.FTZ R5, R17, R36 ;  /* 0x0000002411057221 */ /* 0x000fe20000010000 */
[----:B------:R-:W-:Y:S01]  /*7380*/  MOV R12, 0x2 ;  /* 0x00000002000c7802 */ /* 0x000fe20000000f00 */
[----:B------:R-:W-:-:S04]  /*7390*/  FADD.FTZ R24, RZ, R14 ;  /* 0x0000000eff187221 */ /* 0x000fc80000010000 */
[----:B------:R-:W-:-:S07]  /*73a0*/  IMAD.MOV.U32 R13, RZ, RZ, R24 ;  /* 0x000000ffff0d7224 */ /* 0x000fce00078e0018 */
[----:B------:R-:W-:Y:S05]  /*73b0*/  WARPSYNC.COLLECTIVE R15, `(.L_x_6435) ;  /* 0x000000000f087348 */ /* 0x000fea0003c00000 */
[----:B------:R0:W1:Y:S02]  /*73c0*/  SHFL.BFLY P6, R14, R13, R12, R11 ;  /* 0x0c00000c0d0e7389 */ /* 0x00006400000c000b */
[----:B01----:R-:W-:Y:S01]  /*73d0*/  ENDCOLLECTIVE ;  /* 0x000000000000791b */ /* 0x003fe20003800000 */
.L_x_6435:
[----:B------:R-:W-:Y:S02]  /*73e0*/  IMAD.MOV.U32 R12, RZ, RZ, 0x1 ;  /* 0x00000001ff0c7424 */ /* 0x000fe400078e00ff */
[----:B------:R-:W-:-:S05]  /*73f0*/  FADD.FTZ R32, R24, R14 ;  /* 0x0000000e18207221 */ /* 0x000fca0000010000 */
[----:B------:R-:W-:-:S07]  /*7400*/  MOV R13, R32 ;  /* 0x00000020000d7202 */ /* 0x000fce0000000f00 */
[----:B------:R-:W-:Y:S05]  /*7410*/  WARPSYNC.COLLECTIVE R15, `(.L_x_6436) ;  /* 0x000000000f087348 */ /* 0x000fea0003c00000 */
[----:B------:R0:W1:Y:S02]  /*7420*/  SHFL.BFLY P6, R14, R13, R12, R11 ;  /* 0x0c00000c0d0e7389 */ /* 0x00006400000c000b */
[----:B01----:R-:W-:Y:S01]  /*7430*/  ENDCOLLECTIVE ;  /* 0x000000000000791b */ /* 0x003fe20003800000 */
.L_x_6436:
[----:B------:R-:W-:Y:S01]  /*7440*/  HFMA2.MMA R13, -RZ, RZ, 0, 0 ;  /* 0x00000000ff0d7435 */ /* 0x000fe200000001ff */
[----:B------:R-:W-:Y:S01]  /*7450*/  MOV R12, 0x4 ;  /* 0x00000004000c7802 */ /* 0x000fe20000000f00 */
[----:B------:R-:W-:-:S09]  /*7460*/  FADD.FTZ R17, R32, R14 ;  /* 0x0000000e20117221 */ /* 0x000fd20000010000 */
[----:B------:R-:W-:Y:S05]  /*7470*/  WARPSYNC.COLLECTIVE R15, `(.L_x_6437) ;  /* 0x000000000f087348 */ /* 0x000fea0003c00000 */
[----:B------:R0:W1:Y:S02]  /*7480*/  SHFL.BFLY P6, R14, R13, R12, R11 ;  /* 0x0c00000c0d0e7389 */ /* 0x00006400000c000b */
[----:B01----:R-:W-:Y:S01]  /*7490*/  ENDCOLLECTIVE ;  /* 0x000000000000791b */ /* 0x003fe20003800000 */
.L_x_6437:
[----:B------:R-:W-:Y:S01]  /*74a0*/  HFMA2.MMA R12, -RZ, RZ, 0, 1.1920928955078125e-07 ;  /* 0x00000002ff0c7435 */ /* 0x000fe200000001ff */
[----:B------:R-:W-:-:S04]  /*74b0*/  FADD.FTZ R24, RZ, R14 ;  /* 0x0000000eff187221 */ /* 0x000fc80000010000 */
[----:B------:R-:W-:-:S07]  /*74c0*/  IMAD.MOV.U32 R13, RZ, RZ, R24 ;  /* 0x000000ffff0d7224 */ /* 0x000fce00078e0018 */
[----:B------:R-:W-:Y:S05]  /*74d0*/  WARPSYNC.COLLECTIVE R15, `(.L_x_6438) ;  /* 0x000000000f087348 */ /* 0x000fea0003c00000 */
[----:B------:R0:W1:Y:S02]  /*74e0*/  SHFL.BFLY P6, R14, R13, R12, R11 ;  /* 0x0c00000c0d0e7389 */ /* 0x00006400000c000b */
[----:B01----:R-:W-:Y:S01]  /*74f0*/  ENDCOLLECTIVE ;  /* 0x000000000000791b */ /* 0x003fe20003800000 */
.L_x_6438:
[----:B------:R-:W-:Y:S02]  /*7500*/  IMAD.MOV.U32 R12, RZ, RZ, 0x1 ;  /* 0x00000001ff0c7424 */ /* 0x000fe400078e00ff */
[----:B------:R-:W-:-:S05]  /*7510*/  FADD.FTZ R35, R24, R14 ;  /* 0x0000000e18237221 */ /* 0x000fca0000010000 */
[----:B------:R-:W-:-:S07]  /*7520*/  MOV R13, R35 ;  /* 0x00000023000d7202 */ /* 0x000fce0000000f00 */
[----:B------:R-:W-:Y:S05]  /*7530*/  WARPSYNC.COLLECTIVE R15, `(.L_x_6439) ;  /* 0x000000000f087348 */ /* 0x000fea0003c00000 */
[----:B------:R0:W1:Y:S02]  /*7540*/  SHFL.BFLY P6, R14, R13, R12, R11 ;  /* 0x0c00000c0d0e7389 */ /* 0x00006400000c000b */
[----:B01----:R-:W-:Y:S01]  /*7550*/  ENDCOLLECTIVE ;  /* 0x000000000000791b */ /* 0x003fe20003800000 */
.L_x_6439:
[----:B------:R-:W-:Y:S01]  /*7560*/  HFMA2.MMA R13, -RZ, RZ, 0, 0 ;  /* 0x00000000ff0d7435 */ /* 0x000fe200000001ff */
[----:B------:R-:W-:Y:S01]  /*7570*/  IMAD.MOV.U32 R12, RZ, RZ, 0x4 ;  /* 0x00000004ff0c7424 */ /* 0x000fe200078e00ff */
[----:B------:R-:W-:-:S09]  /*7580*/  MOV R36, R14 ;  /* 0x0000000e00247202 */ /* 0x000fd20000000f00 */
[----:B------:R-:W-:Y:S05]  /*7590*/  WARPSYNC.COLLECTIVE R15, `(.L_x_6440) ;  /* 0x000000000f087348 */ /* 0x000fea0003c00000 */
[----:B------:R0:W1:Y:S02]  /*75a0*/  SHFL.BFLY P6, R14, R13, R12, R11 ;  /* 0x0c00000c0d0e7389 */ /* 0x00006400000c000b */
[----:B01----:R-:W-:Y:S01]  /*75b0*/  ENDCOLLECTIVE ;  /* 0x000000000000791b */ /* 0x003fe20003800000 */
.L_x_6440:
[----:B------:R-:W-:Y:S01]  /*75c0*/  FADD.FTZ R36, R35, R36 ;  /* 0x0000002423247221 */ /* 0x000fe20000010000 */
[----:B------:R-:W-:Y:S01]  /*75d0*/  HFMA2.MMA R12, -RZ, RZ, 0, 1.1920928955078125e-07 ;  /* 0x00000002ff0c7435 */ /* 0x000fe200000001ff */
[----:B------:R-:W-:-:S05]  /*75e0*/  FADD.FTZ R34, RZ, R14 ;  /* 0x0000000eff227221 */ /* 0x000fca0000010000 */
[----:B------:R-:W-:-:S07]  /*75f0*/  MOV R13, R34 ;  /* 0x00000022000d7202 */ /* 0x000fce0000000f00 */
[----:B------:R-:W-:Y:S05]  /*7600*/  WARPSYNC.COLLECTIVE R15, `(.L_x_6441) ;  /* 0x000000000f087348 */ /* 0x000fea0003c00000 */
[----:B------:R0:W1:Y:S02]  /*7610*/  SHFL.BFLY P6, R14, R13, R12, R11 ;  /* 0x0c00000c0d0e7389 */ /* 0x00006400000c000b */
[----:B01----:R-:W-:Y:S01]  /*7620*/  ENDCOLLECTIVE ;  /* 0x000000000000791b */ /* 0x003fe20003800000 */
.L_x_6441:
[----:B------:R-:W-:Y:S01]  /*7630*/  HFMA2.MMA R12, -RZ, RZ, 0, 5.9604644775390625e-08 ;  /* 0x00000001ff0c7435 */ /* 0x000fe200000001ff */
[----:B------:R-:W-:-:S04]  /*7640*/  IMAD.MOV.U32 R43, RZ, RZ, R14 ;  /* 0x000000ffff2b7224 */ /* 0x000fc800078e000e */
[----:B------:R-:W-:-:S05]  /*7650*/  FADD.FTZ R24, R34, R43 ;  /* 0x0000002b22187221 */ /* 0x000fca0000010000 */
[----:B------:R-:W-:-:S07]  /*7660*/  MOV R13, R24 ;  /* 0x00000018000d7202 */ /* 0x000fce0000000f00 */
[----:B------:R-:W-:Y:S05]  /*7670*/  WARPSYNC.COLLECTIVE R15, `(.L_x_6442) ;  /* 0x000000000f087348 */ /* 0x000fea0003c00000 */
[----:B------:R0:W1:Y:S02]  /*7680*/  SHFL.BFLY P6, R14, R13, R12, R11 ;  /* 0x0c00000c0d0e7389 */ /* 0x00006400000c000b */
[----:B01----:R-:W-:Y:S01]  /*7690*/  ENDCOLLECTIVE ;  /* 0x000000000000791b */ /* 0x003fe20003800000 */
.L_x_6442:
[----:B------:R-:W-:Y:S05]  /*76a0*/  BRA `(.L_x_6443) ;  /* 0xffffffbc006c7947 */ /* 0x000fea000383ffff */
.L_x_6444:
        /* <DEDUP_REMOVED lines=13> */
.L_x_28147:


//--------------------- .text._ZN4vllm25paged_attention_v1_kernelIfhLi96ELi32ELi128ELNS_18Fp8KVCacheDataTypeE2ELb1EEEvPT_PKS2_PKT0_S8_ifPKiSA_iPKfiiiSC_SC_iiiii --------------------------
	.section	.text._ZN4vllm25paged_attention_v1_kernelIfhLi96ELi32ELi128ELNS_18Fp8KVCacheDataTypeE2ELb1EEEvPT_PKS2_PKT0_S8_ifPKiSA_iPKfiiiSC_SC_iiiii,"ax",@progbits
	.align	128
        .global         _ZN4vllm25paged_attention_v1_kernelIfhLi96ELi32ELi128ELNS_18Fp8KVCacheDataTypeE2ELb1EEEvPT_PKS2_PKT0_S8_ifPKiSA_iPKfiiiSC_SC_iiiii
        .type           _ZN4vllm25paged_attention_v1_kernelIfhLi96ELi32ELi128ELNS_18Fp8KVCacheDataTypeE2ELb1EEEvPT_PKS2_PKT0_S8_ifPKiSA_iPKfiiiSC_SC_iiiii,@function
        .size           _ZN4vllm25paged_attention_v1_kernelIfhLi96ELi32ELi128ELNS_18Fp8KVCacheDataTypeE2ELb1EEEvPT_PKS2_PKT0_S8_ifPKiSA_iPKfiiiSC_SC_iiiii,(.L_x_28148 - _ZN4vllm25paged_attention_v1_kernelIfhLi96ELi32ELi128ELNS_18Fp8KVCacheDataTypeE2ELb1EEEvPT_PKS2_PKT0_S8_ifPKiSA_iPKfiiiSC_SC_iiiii)
        .other          _ZN4vllm25paged_attention_v1_kernelIfhLi96ELi32ELi128ELNS_18Fp8KVCacheDataTypeE2ELb1EEEvPT_PKS2_PKT0_S8_ifPKiSA_iPKfiiiSC_SC_iiiii,@"STO_CUDA_ENTRY STV_DEFAULT"
_ZN4vllm25paged_attention_v1_kernelIfhLi96ELi32ELi128ELNS_18Fp8KVCacheDataTypeE2ELb1EEEvPT_PKS2_PKT0_S8_ifPKiSA_iPKfiiiSC_SC_iiiii:
.text._ZN4vllm25paged_attention_v1_kernelIfhLi96ELi32ELi128ELNS_18Fp8KVCacheDataTypeE2ELb1EEEvPT_PKS2_PKT0_S8_ifPKiSA_iPKfiiiSC_SC_iiiii:
        /* <DEDUP_REMOVED lines=111> */
.L_x_6445:
[----:B------:R-:W-:Y:S02]  /*06f0*/  ULDC UR4, c[0x0][0x278] ;  /* 0x00009e0000047ab9 */ /* 0x000fe40000000800 */
[----:B------:R-:W-:-:S06]  /*0700*/  UIMAD UR4, UR42, UR4, UR41 ;  /* 0x000000042a0472a4 */ /* 0x000fcc000f8e0229 */
[----:B------:R-:W-:-:S07]  /*0710*/  IMAD R8, R3, UR4, RZ ;  /* 0x0000000403087c24 */ /* 0x000fce000f8e02ff */
.L_x_6446:
        /* <DEDUP_REMOVED lines=25> */
.L_x_6450:
        /* <DEDUP_REMOVED lines=37> */
.L_x_6448:
[----:B------:R-:W-:Y:S05]  /*0b00*/  BSYNC B7 ;  /* 0x0000000000077941 */ /* 0x000fea0003800000 */
.L_x_6447:
        /* <DEDUP_REMOVED lines=13> */
.L_x_6491:
        /* <DEDUP_REMOVED lines=40> */
.L_x_6456:
        /* <DEDUP_REMOVED lines=11> */
.L_x_6455:
[----:B------:R-:W-:Y:S05]  /*0f10*/  BSYNC B1 ;  /* 0x0000000000017941 */ /* 0x000fea0003800000 */
.L_x_6454:
        /* <DEDUP_REMOVED lines=15> */
.L_x_6459:
        /* <DEDUP_REMOVED lines=100> */
.L_x_6458:
[----:B------:R-:W-:Y:S05]  /*1650*/  BSYNC B1 ;  /* 0x0000000000017941 */ /* 0x000fea0003800000 */
.L_x_6457:
        /* <DEDUP_REMOVED lines=55> */
.L_x_6461:
[----:B------:R-:W-:Y:S05]  /*19d0*/  BSYNC B1 ;  /* 0x0000000000017941 */ /* 0x000fea0003800000 */
.L_x_6460:
        /* <DEDUP_REMOVED lines=26> */
.L_x_6453:
[----:B------:R-:W-:Y:S05]  /*1b80*/  BSYNC B0 ;  /* 0x0000000000007941 */ /* 0x000fea0003800000 */
.L_x_6452:
        /* <DEDUP_REMOVED lines=48> */
.L_x_6466:
        /* <DEDUP_REMOVED lines=8> */
.L_x_6465:
[----:B------:R-:W-:Y:S05]  /*1f10*/  BSYNC B1 ;  /* 0x0000000000017941 */ /* 0x000fea0003800000 */
.L_x_6464:
        /* <DEDUP_REMOVED lines=15> */
.L_x_6469:
        /* <DEDUP_REMOVED lines=52> */
.L_x_6468:
[----:B------:R-:W-:Y:S05]  /*2350*/  BSYNC B1 ;  /* 0x0000000000017941 */ /* 0x000fea0003800000 */
.L_x_6467:
        /* <DEDUP_REMOVED lines=31> */
.L_x_6471:
[----:B------:R-:W-:Y:S05]  /*2550*/  BSYNC B1 ;  /* 0x0000000000017941 */ /* 0x000fea0003800000 */
.L_x_6470:
        /* <DEDUP_REMOVED lines=14> */
.L_x_6463:
[----:B------:R-:W-:Y:S05]  /*2640*/  BSYNC B0 ;  /* 0x0000000000007941 */ /* 0x000fea0003800000 */
.L_x_6462:
        /* <DEDUP_REMOVED lines=20> */
[----:B--2---:R-:W-:-:S03]  /*2790*/  IADD3 R10, R12, 0xffffffe, RZ ;  /* 0x0ffffffe0c0a7810 */ /* 0x004fc60007ffe0ff */
[----:B------:R-:W-:Y:S01]  /*27a0*/  VIADD R12, R7, -UR4 ;  /* 0x80000004070c7c36 */ /* 0x000fe20008000000 */
[----:B------:R0:W1:Y:S02]  /*27b0*/  F2I.FTZ.U32.TRUNC.NTZ R11, R10 ;  /* 0x0000000a000b7305 */ /* 0x000064000021f000 */
[----:B0-----:R-:W-:Y:S01]  /*27c0*/  HFMA2.MMA R10, -RZ, RZ, 0, 0 ;  /* 0x00000000ff0a7435 */ /* 0x001fe200000001ff */
[----:B-1----:R-:W-:-:S05]  /*27d0*/  IADD3 R3, RZ, -R11, RZ ;  /* 0x8000000bff037210 */ /* 0x002fca0007ffe0ff */
[----:B------:R-:W-:-:S04]  /*27e0*/  IMAD R3, R3, R0, RZ ;  /* 0x0000000003037224 */ /* 0x000fc800078e02ff */
[----:B------:R-:W-:Y:S01]  /*27f0*/  IMAD.HI.U32 R18, R11, R3, R10 ;  /* 0x000000030b127227 */ /* 0x000fe200078e000a */
[----:B------:R-:W-:-:S07]  /*2800*/  MOV R3, R33 ;  /* 0x0000002100037202 */ /* 0x000fce0000000f00 */
.L_x_6475:
[----:B------:R-:W-:-:S04]  /*2810*/  SHF.L.U32 R5, R3, 0x5, RZ ;  /* 0x0000000503057819 */ /* 0x000fc800000006ff */
        /* <DEDUP_REMOVED lines=10> */
[----:B------:R-:W-:-:S05]  /*28c0*/  @P0 IADD3 R4, R4, 0x1, RZ ;  /* 0x0000000104040810 */ /* 0x000fca0007ffe0ff */
[----:B------:R-:W-:-:S05]  /*28d0*/  IMAD.MOV.U32 R7, RZ, RZ, R4 ;  /* 0x000000ffff077224 */ /* 0x000fca00078e0004 */
[----:B------:R-:W-:Y:S02]  /*28e0*/  @!P4 IADD3 R7, -R7, RZ, RZ ;  /* 0x000000ff0707c210 */ /* 0x000fe40007ffe1ff */
        /* <DEDUP_REMOVED lines=19> */
.L_x_6473:
[----:B------:R-:W-:Y:S05]  /*2a20*/  BSYNC B6 ;  /* 0x0000000000067941 */ /* 0x000fea0003800000 */
.L_x_6472:
[----:B------:R-:W-:-:S03]  /*2a30*/  UMOV UR4, 0xffffffff ;  /* 0xffffffff00047882 */ /* 0x000fc60000000000 */
[----:B------:R-:W-:Y:S05]  /*2a40*/  BRA.DIV UR4, `(.L_x_6476) ;  /* 0x0000002204807947 */ /* 0x000fea000b800000 */
[----:B01----:R-:W-:Y:S01]  /*2a50*/  CS2R R2, SRZ ;  /* 0x0000000000027805 */ /* 0x003fe2000001ff00 */
[----:B------:R-:W-:Y:S01]  /*2a60*/  HFMA2.MMA R14, -RZ, RZ, 0, 0 ;  /* 0x00000000ff0e7435 */ /* 0x000fe200000001ff */
[----:B------:R-:W-:Y:S01]  /*2a70*/  CS2R R4, SRZ ;  /* 0x0000000000047805 */ /* 0x000fe2000001ff00 */
[----:B------:R-:W-:Y:S01]  /*2a80*/  HFMA2.MMA R35, -RZ, RZ, 0, 0 ;  /* 0x00000000ff237435 */ /* 0x000fe200000001ff */
[----:B------:R-:W-:Y:S01]  /*2a90*/  MOV R0, RZ ;  /* 0x000000ff00007202 */ /* 0x000fe20000000f00 */
[----:B------:R-:W-:Y:S01]  /*2aa0*/  HFMA2.MMA R6, -RZ, RZ, 0, 0 ;  /* 0x00000000ff067435 */ /* 0x000fe200000001ff */
[----:B------:R-:W-:Y:S01]  /*2ab0*/  FADD.FTZ R3, RZ, R3 ;  /* 0x00000003ff037221 */ /* 0x000fe20000010000 */
[----:B------:R-:W-:Y:S02]  /*2ac0*/  IMAD.MOV.U32 R31, RZ, RZ, RZ ;  /* 0x000000ffff1f7224 */ /* 0x000fe400078e00ff */
[----:B------:R-:W-:Y:S01]  /*2ad0*/  FADD.FTZ R4, RZ, R4 ;  /* 0x00000004ff047221 */ /* 0x000fe20000010000 */
[----:B------:R-:W-:Y:S01]  /*2ae0*/  FADD.FTZ R0, RZ, R0 ;  /* 0x00000000ff007221 */ /* 0x000fe20000010000 */
[----:B------:R-:W-:Y:S01]  /*2af0*/  IMAD.MOV.U32 R8, RZ, RZ, RZ ;  /* 0x000000ffff087224 */ /* 0x000fe200078e00ff */
[----:B------:R-:W0:Y:S01]  /*2b00*/  SHFL.BFLY PT, R20, R3, 0x2, 0x1f ;  /* 0x0c401f0003147f89 */ /* 0x000e2200000e0000 */
        /* <DEDUP_REMOVED lines=8> */
[----:B------:R-:W-:Y:S01]  /*2b90*/  MOV R10, RZ ;  /* 0x000000ff000a7202 */ /* 0x000fe20000000f00 */
[----:B------:R-:W-:Y:S01]  /*2ba0*/  FADD.FTZ R2, RZ, R2 ;  /* 0x00000002ff027221 */ /* 0x000fe20000010000 */
[----:B------:R-:W-:Y:S01]  /*2bb0*/  CS2R R26, SRZ ;  /* 0x00000000001a7805 */ /* 0x000fe2000001ff00 */
[----:B------:R-:W3:Y:S02]  /*2bc0*/  SHFL.BFLY PT, R19, R0, 0x2, 0x1f ;  /* 0x0c401f0000137f89 */ /* 0x000ee400000e0000 */
[----:B------:R-:W-:-:S02]  /*2bd0*/  FADD.FTZ R10, RZ, R10 ;  /* 0x0000000aff0a7221 */ /* 0x000fc40000010000 */
[----:B------:R-:W4:Y:S01]  /*2be0*/  SHFL.BFLY PT, R18, R35, 0x2, 0x1f ;  /* 0x0c401f0023127f89 */ /* 0x000f2200000e0000 */
[----:B------:R-:W-:Y:S01]  /*2bf0*/  FADD.FTZ R27, RZ, R27 ;  /* 0x0000001bff1b7221 */ /* 0x000fe20000010000 */
[----:B------:R-:W-:Y:S02]  /*2c00*/  FADD.FTZ R26, RZ, R26 ;  /* 0x0000001aff1a7221 */ /* 0x000fe40000010000 */
[----:B------:R-:W5:Y:S01]  /*2c10*/  SHFL.BFLY PT, R24, R31, 0x2, 0x1f ;  /* 0x0c401f001f187f89 */ /* 0x000f6200000e0000 */
[----:B0-----:R-:W-:Y:S01]  /*2c20*/  FADD.FTZ R3, R3, R20 ;  /* 0x0000001403037221 */ /* 0x001fe20000010000 */
[----:B------:R-:W-:Y:S02]  /*2c30*/  FADD.FTZ R20, RZ, R14 ;  /* 0x0000000eff147221 */ /* 0x000fe40000010000 */
[----:B------:R-:W0:Y:S01]  /*2c40*/  SHFL.BFLY PT, R7, R6, 0x2, 0x1f ;  /* 0x0c401f0006077f89 */ /* 0x000e2200000e0000 */
[----:B-1----:R-:W-:-:S03]  /*2c50*/  FADD.FTZ R4, R4, R23 ;  /* 0x0000001704047221 */ /* 0x002fc60000010000 */
[----:B------:R-:W1:Y:S01]  /*2c60*/  SHFL.BFLY PT, R13, R20, 0x2, 0x1f ;  /* 0x0c401f00140d7f89 */ /* 0x000e6200000e0000 */
[----:B--2---:R-:W-:Y:S01]  /*2c70*/  FADD.FTZ R17, R17, R22 ;  /* 0x0000001611117221 */ /* 0x004fe20000010000 */
[----:B------:R-:W-:Y:S02]  /*2c80*/  CS2R R22, SRZ ;  /* 0x0000000000167805 */ /* 0x000fe4000001ff00 */
[----:B------:R-:W2:Y:S01]  /*2c90*/  SHFL.BFLY PT, R16, R5, 0x2, 0x1f ;  /* 0x0c401f0005107f89 */ /* 0x000ea200000e0000 */
[----:B---3--:R-:W-:Y:S01]  /*2ca0*/  FADD.FTZ R0, R0, R19 ;  /* 0x0000001300007221 */ /* 0x008fe20000010000 */
[----:B------:R-:W-:Y:S02]  /*2cb0*/  IMAD.MOV.U32 R19, RZ, RZ, RZ ;  /* 0x000000ffff137224 */ /* 0x000fe400078e00ff */
[----:B------:R-:W3:Y:S01]  /*2cc0*/  SHFL.BFLY PT, R9, R8, 0x2, 0x1f ;  /* 0x0c401f0008097f89 */ /* 0x000ee200000e0000 */
[----:B------:R-:W-:Y:S01]  /*2cd0*/  FADD.FTZ R22, RZ, R22 ;  /* 0x00000016ff167221 */ /* 0x000fe20000010000 */
[----:B----4-:R-:W-:Y:S01]  /*2ce0*/  FADD.FTZ R35, R35, R18 ;  /* 0x0000001223237221 */ /* 0x010fe20000010000 */
[----:B------:R-:W-:Y:S01]  /*2cf0*/  FADD.FTZ R18, RZ, R14 ;  /* 0x0000000eff127221 */ /* 0x000fe20000010000 */
[----:B------:R-:W-:Y:S01]  /*2d00*/  FADD.FTZ R19, RZ, R19 ;  /* 0x00000013ff137221 */ /* 0x000fe20000010000 */
[----:B------:R-:W4:Y:S01]  /*2d10*/  SHFL.BFLY PT, R21, R10, 0x2, 0x1f ;  /* 0x0c401f000a157f89 */ /* 0x000f2200000e0000 */
[----:B-----5:R-:W-:Y:S01]  /*2d20*/  FADD.FTZ R31, R31, R24 ;  /* 0x000000181f1f7221 */ /* 0x020fe20000010000 */
[----:B------:R-:W-:-:S02]  /*2d30*/  FADD.FTZ R23, RZ, R23 ;  /* 0x00000017ff177221 */ /* 0x000fc40000010000 */
[----:B------:R-:W5:Y:S01]  /*2d40*/  SHFL.BFLY PT, R14, R22, 0x2, 0x1f ;  /* 0x0c401f00160e7f89 */ /* 0x000f6200000e0000 */
[----:B0-----:R-:W-:-:S03]  /*2d50*/  FADD.FTZ R6, R6, R7 ;  /* 0x0000000706067221 */ /* 0x001fc60000010000 */
[----:B------:R-:W0:Y:S01]  /*2d60*/  SHFL.BFLY PT, R39, R19, 0x2, 0x1f ;  /* 0x0c401f0013277f89 */ /* 0x000e2200000e0000 */
[----:B-1----:R-:W-:Y:S01]  /*2d70*/  FADD.FTZ R20, R20, R13 ;  /* 0x0000000d14147221 */ /* 0x002fe20000010000 */
[----:B------:R-:W-:Y:S02]  /*2d80*/  HFMA2.MMA R13, -RZ, RZ, 0, 0 ;  /* 0x00000000ff0d7435 */ /* 0x000fe400000001ff */
[----:B------:R-:W1:Y:S01]  /*2d90*/  SHFL.BFLY PT, R25, R2, 0x2, 0x1f ;  /* 0x0c401f0002197f89 */ /* 0x000e6200000e0000 */
[----:B--2---:R-:W-:-:S03]  /*2da0*/  FADD.FTZ R5, R5, R16 ;  /* 0x0000001005057221 */ /* 0x004fc60000010000 */
[----:B------:R-:W2:Y:S01]  /*2db0*/  SHFL.BFLY PT, R11, R18, 0x2, 0x1f ;  /* 0x0c401f00120b7f89 */ /* 0x000ea200000e0000 */
[----:B---3--:R-:W-:-:S03]  /*2dc0*/  FADD.FTZ R8, R8, R9 ;  /* 0x0000000908087221 */ /* 0x008fc60000010000 */
[----:B------:R-:W3:Y:S01]  /*2dd0*/  SHFL.BFLY PT, R30, R31, 0x1, 0x1f ;  /* 0x0c201f001f1e7f89 */ /* 0x000ee200000e0000 */
[----:B------:R-:W-:Y:S01]  /*2de0*/  FADD.FTZ R13, RZ, R13 ;  /* 0x0000000dff0d7221 */ /* 0x000fe20000010000 */
[----:B----4-:R-:W-:Y:S02]  /*2df0*/  FADD.FTZ R10, R10, R21 ;  /* 0x000000150a0a7221 */ /* 0x010fe40000010000 */
[----:B------:R-:W4:Y:S01]  /*2e00*/  SHFL.BFLY PT, R7, R27, 0x2, 0x1f ;  /* 0x0c401f001b077f89 */ /* 0x000f2200000e0000 */
[----:B------:R-:W-:Y:S01]  /*2e10*/  MOV R21, RZ ;  /* 0x000000ff00157202 */ /* 0x000fe20000000f00 */
[----:B-----5:R-:W-:Y:S02]  /*2e20*/  FADD.FTZ R22, R22, R14 ;  /* 0x0000000e16167221 */ /* 0x020fe40000010000 */
[----:B------:R-:W5:Y:S02]  /*2e30*/  SHFL.BFLY PT, R16, R23, 0x2, 0x1f ;  /* 0x0c401f0017107f89 */ /* 0x000f6400000e0000 */
[----:B------:R-:W-:Y:S01]  /*2e40*/  FADD.FTZ R21, RZ, R21 ;  /* 0x00000015ff157221 */ /* 0x000fe20000010000 */
[----:B0-----:R-:W-:Y:S01]  /*2e50*/  FADD.FTZ R19, R19, R39 ;  /* 0x0000002713137221 */ /* 0x001fe20000010000 */
[----:B------:R-:W0:Y:S04]  /*2e60*/  SHFL.BFLY PT, R14, R13, 0x2, 0x1f ;  /* 0x0c401f000d0e7f89 */ /* 0x000e2800000e0000 */
[----:B------:R-:W0:Y:S01]  /*2e70*/  SHFL.BFLY PT, R39, R0, 0x1, 0x1f ;  /* 0x0c201f0000277f89 */ /* 0x000e2200000e0000 */
[----:B-1----:R-:W-:Y:S01]  /*2e80*/  FADD.FTZ R2, R2, R25 ;  /* 0x0000001902027221 */ /* 0x002fe20000010000 */
[----:B------:R-:W-:-:S02]  /*2e90*/  CS2R R24, SRZ ;  /* 0x0000000000187805 */ /* 0x000fc4000001ff00 */
[----:B------:R-:W1:Y:S01]  /*2ea0*/  SHFL.BFLY PT, R9, R26, 0x2, 0x1f ;  /* 0x0c401f001a097f89 */ /* 0x000e6200000e0000 */
[----:B--2---:R-:W-:-:S03]  /*2eb0*/  FADD.FTZ R18, R18, R11 ;  /* 0x0000000b12127221 */ /* 0x004fc60000010000 */
[----:B------:R-:W2:Y:S01]  /*2ec0*/  SHFL.BFLY PT, R15, R21, 0x2, 0x1f ;  /* 0x0c401f00150f7f89 */ /* 0x000ea200000e0000 */
[----:B---3--:R-:W-:Y:S01]  /*2ed0*/  FADD.FTZ R30, R31, R30 ;  /* 0x0000001e1f1e7221 */ /* 0x008fe20000010000 */
[----:B------:R-:W-:Y:S01]  /*2ee0*/  FADD.FTZ R25, RZ, R25 ;  /* 0x00000019ff197221 */ /* 0x000fe20000010000 */
[----:B------:R-:W-:Y:S01]  /*2ef0*/  FADD.FTZ R24, RZ, R24 ;  /* 0x00000018ff187221 */ /* 0x000fe20000010000 */
[----:B----4-:R-:W-:Y:S01]  /*2f00*/  FADD.FTZ R27, R27, R7 ;  /* 0x000000071b1b7221 */ /* 0x010fe20000010000 */
[----:B------:R-:W3:Y:S01]  /*2f10*/  SHFL.BFLY PT, R31, R18, 0x1, 0x1f ;  /* 0x0c201f00121f7f89 */ /* 0x000ee200000e0000 */
[----:B-----5:R-:W-:-:S03]  /*2f20*/  FADD.FTZ R23, R23, R16 ;  /* 0x0000001017177221 */ /* 0x020fc60000010000 */
[----:B------:R-:W4:Y:S01]  /*2f30*/  SHFL.BFLY PT, R7, R6, 0x1, 0x1f ;  /* 0x0c201f0006077f89 */ /* 0x000f2200000e0000 */
[----:B0-----:R-:W-:Y:S01]  /*2f40*/  FADD.FTZ R13, R13, R14 ;  /* 0x0000000e0d0d7221 */ /* 0x001fe20000010000 */
[----:B------:R-:W-:Y:S02]  /*2f50*/  IMAD.MOV.U32 R14, RZ, RZ, RZ ;  /* 0x000000ffff0e7224 */ /* 0x000fe400078e00ff */
[----:B------:R-:W0:Y:S01]  /*2f60*/  SHFL.BFLY PT, R11, R25, 0x2, 0x1f ;  /* 0x0c401f00190b7f89 */ /* 0x000e2200000e0000 */
[----:B------:R-:W-:Y:S01]  /*2f70*/  FADD.FTZ R0, R0, R39 ;  /* 0x0000002700007221 */ /* 0x000fe20000010000 */
        /* <DEDUP_REMOVED lines=8> */
[----:B----4-:R-:W-:-:S03]  /*3000*/  FADD.FTZ R6, R6, R7 ;  /* 0x0000000706067221 */ /* 0x010fc60000010000 */
[----:B------:R-:W4:Y:S04]  /*3010*/  SHFL.BFLY PT, R28, R17, 0x1, 0x1f ;  /* 0x0c201f00111c7f89 */ /* 0x000f2800000e0000 */
[----:B------:R-:W4:Y:S01]  /*3020*/  SHFL.BFLY PT, R7, R21, 0x1, 0x1f ;  /* 0x0c201f0015077f89 */ /* 0x000f2200000e0000 */
[----:B0-----:R-:W-:Y:S01]  /*3030*/  FADD.FTZ R25, R25, R11 ;  /* 0x0000000b19197221 */ /* 0x001fe20000010000 */
[----:B-----5:R-:W-:Y:S02]  /*3040*/  FADD.FTZ R10, R10, R16 ;  /* 0x000000100a0a7221 */ /* 0x020fe40000010000 */
[----:B------:R-:W0:Y:S01]  /*3050*/  SHFL.BFLY PT, R29, R35, 0x1, 0x1f ;  /* 0x0c201f00231d7f89 */ /* 0x000e2200000e0000 */
[----:B-1----:R-:W-:Y:S01]  /*3060*/  FADD.FTZ R39, R39, R14 ;  /* 0x0000000e27277221 */ /* 0x002fe20000010000 */
[----:B------:R-:W-:-:S02]  /*3070*/  MOV R14, RZ ;  /* 0x000000ff000e7202 */ /* 0x000fc40000000f00 */
[----:B------:R-:W1:Y:S01]  /*3080*/  SHFL.BFLY PT, R36, R4, 0x1, 0x1f ;  /* 0x0c201f0004247f89 */ /* 0x000e6200000e0000 */
[----:B--2---:R-:W-:Y:S02]  /*3090*/  FADD.FTZ R8, R8, R9 ;  /* 0x0000000908087221 */ /* 0x004fe40000010000 */
[----:B------:R-:W-:Y:S01]  /*30a0*/  FADD.FTZ R31, RZ, R14 ;  /* 0x0000000eff1f7221 */ /* 0x000fe20000010000 */
[----:B------:R-:W2:Y:S01]  /*30b0*/  SHFL.BFLY PT, R9, R22, 0x1, 0x1f ;  /* 0x0c201f0016097f89 */ /* 0x000ea200000e0000 */
[----:B---3--:R-:W-:-:S03]  /*30c0*/  FADD.FTZ R24, R24, R12 ;  /* 0x0000000c18187221 */ /* 0x008fc60000010000 */
[----:B------:R-:W3:Y:S01]  /*30d0*/  SHFL.BFLY PT, R16, R23, 0x1, 0x1f ;  /* 0x0c201f0017107f89 */ /* 0x000ee200000e0000 */
[----:B----4-:R-:W-:-:S03]  /*30e0*/  FADD.FTZ R17, R17, R28 ;  /* 0x0000001c11117221 */ /* 0x010fc60000010000 */
[----:B------:R-:W4:Y:S01]  /*30f0*/  SHFL.BFLY PT, R11, R31, 0x2, 0x1f ;  /* 0x0c401f001f0b7f89 */ /* 0x000f2200000e0000 */
[----:B------:R-:W-:-:S03]  /*3100*/  FADD.FTZ R21, R21, R7 ;  /* 0x0000000715157221 */ /* 0x000fc60000010000 */
[----:B------:R-:W5:Y:S01]  /*3110*/  SHFL.BFLY PT, R14, R39, 0x1, 0x1f ;  /* 0x0c201f00270e7f89 */ /* 0x000f6200000e0000 */
[----:B0-----:R-:W-:-:S03]  /*3120*/  FADD.FTZ R29, R35, R29 ;  /* 0x0000001d231d7221 */ /* 0x001fc60000010000 */
        /* <DEDUP_REMOVED lines=10> */
[----:B------:R-:W5:Y:S01]  /*31d0*/  SHFL.BFLY PT, R35, R19, 0x1, 0x1f ;  /* 0x0c201f0013237f89 */ /* 0x000f6200000e0000 */
[----:B0-----:R-:W-:-:S03]  /*31e0*/  FADD.FTZ R24, R24, R28 ;  /* 0x0000001c18187221 */ /* 0x001fc60000010000 */
[----:B------:R-:W0:Y:S01]  /*31f0*/  SHFL.BFLY PT, R36, R20, 0x1, 0x1f ;  /* 0x0c201f0014247f89 */ /* 0x000e2200000e0000 */
[----:B-1----:R-:W-:-:S03]  /*3200*/  FADD.FTZ R25, R25, R7 ;  /* 0x0000000719197221 */ /* 0x002fc60000010000 */
[----:B------:R-:W1:Y:S01]  /*3210*/  SHFL.BFLY PT, R9, R26, 0x1, 0x1f ;  /* 0x0c201f001a097f89 */ /* 0x000e6200000e0000 */
[----:B------:R-:W-:Y:S01]  /*3220*/  MOV R11, R24 ;  /* 0x00000018000b7202 */ /* 0x000fe20000000f00 */
[----:B------:R-:W-:Y:S02]  /*3230*/  IMAD.MOV.U32 R28, RZ, RZ, R25 ;  /* 0x000000ffff1c7224 */ /* 0x000fe400078e0019 */
[----:B------:R-:W1:Y:S01]  /*3240*/  SHFL.BFLY PT, R23, R27, 0x1, 0x1f ;  /* 0x0c201f001b177f89 */ /* 0x000e6200000e0000 */
[----:B--2---:R-:W-:-:S03]  /*3250*/  FADD.FTZ R2, R2, R40 ;  /* 0x0000002802027221 */ /* 0x004fc60000010000 */
[----:B------:R-:W2:Y:S01]  /*3260*/  SHFL.BFLY PT, R12, R13, 0x1, 0x1f ;  /* 0x0c201f000d0c7f89 */ /* 0x000ea200000e0000 */
[----:B---3--:R-:W-:-:S03]  /*3270*/  FADD.FTZ R3, R3, R38 ;  /* 0x0000002603037221 */ /* 0x008fc60000010000 */
[----:B------:R3:W3:Y:S01]  /*3280*/  SHFL.BFLY PT, R14, R31, 0x1, 0x1f ;  /* 0x0c201f001f0e7f89 */ /* 0x0006e200000e0000 */
[----:B----4-:R-:W-:Y:S01]  /*3290*/  FADD.FTZ R5, R5, R37 ;  /* 0x0000002505057221 */ /* 0x010fe20000010000 */
[----:B-----5:R-:W-:Y:S01]  /*32a0*/  FADD.FTZ R19, R19, R35 ;  /* 0x0000002313137221 */ /* 0x020fe20000010000 */
[----:B0-----:R-:W-:Y:S01]  /*32b0*/  FADD.FTZ R20, R20, R36 ;  /* 0x0000002414147221 */ /* 0x001fe20000010000 */
[----:B-1----:R-:W-:Y:S01]  /*32c0*/  FADD.FTZ R9, R26, R9 ;  /* 0x000000091a097221 */ /* 0x002fe20000010000 */
[----:B------:R-:W-:Y:S01]  /*32d0*/  FADD.FTZ R23, R27, R23 ;  /* 0x000000171b177221 */ /* 0x000fe20000010000 */
[----:B--2---:R-:W-:-:S07]  /*32e0*/  FADD.FTZ R7, R13, R12 ;  /* 0x0000000c0d077221 */ /* 0x004fce0000010000 */
.L_x_6564:
        /* <DEDUP_REMOVED lines=9> */
[----:B------:R-:W-:Y:S02]  /*3380*/  LOP3.LUT R12, R34, 0xffffffc0, RZ, 0xc0, !PT ;  /* 0xffffffc0220c7812 */ /* 0x000fe400078ec0ff */
[----:B------:R-:W-:Y:S01]  /*3390*/  LEA.HI R32, R13, R32, RZ, 0x3 ;  /* 0x000000200d207211 */ /* 0x000fe200078f18ff */
[----:B------:R-:W-:Y:S01]  /*33a0*/  BSSY B0, `(.L_x_6477) ;  /* 0x0000025000007945 */ /* 0x000fe20003800000 */
[----:B------:R-:W-:Y:S02]  /*33b0*/  ISETP.NE.OR P5, PT, R12, 0x40, P2 ;  /* 0x000000400c00780c */ /* 0x000fe400017a5670 */
[----:B------:R-:W-:Y:S02]  /*33c0*/  SHF.R.S32.HI R32, RZ, 0x3, R32 ;  /* 0x00000003ff207819 */ /* 0x000fe40000011420 */
[----:B------:R-:W-:-:S02]  /*33d0*/  IADD3 R15, R34, 0x1f, RZ ;  /* 0x0000001f220f7810 */ /* 0x000fc40007ffe0ff */
[C---:B------:R-:W-:Y:S01]  /*33e0*/  LOP3.LUT R13, R34.reuse, 0xffffffe0, RZ, 0xc0, !PT ;  /* 0xffffffe0220d7812 */ /* 0x040fe200078ec0ff */
[----:B------:R-:W-:Y:S01]  /*33f0*/  IMAD R12, R33, 0x60, R32 ;  /* 0x00000060210c7824 */ /* 0x000fe200078e0220 */
        /* <DEDUP_REMOVED lines=31> */
.L_x_6478:
[----:B------:R-:W-:Y:S05]  /*35f0*/  BSYNC B0 ;  /* 0x0000000000007941 */ /* 0x000fea0003800000 */
.L_x_6477:
        /* <DEDUP_REMOVED lines=51> */
.L_x_6480:
[----:B------:R-:W-:Y:S05]  /*3930*/  BSYNC B0 ;  /* 0x0000000000007941 */ /* 0x000fea0003800000 */
.L_x_6479:
        /* <DEDUP_REMOVED lines=27> */
.L_x_6482:
[----:B------:R-:W-:Y:S05]  /*3af0*/  BSYNC B0 ;  /* 0x0000000000007941 */ /* 0x000fea0003800000 */
.L_x_6481:
        /* <DEDUP_REMOVED lines=51> */
.L_x_6484:
[----:B------:R-:W-:Y:S05]  /*3e30*/  BSYNC B0 ;  /* 0x0000000000007941 */ /* 0x000fea0003800000 */
.L_x_6483:
        /* <DEDUP_REMOVED lines=12> */
[C---:B------:R-:W-:Y:S02]  /*3f00*/  VIADD R24, R32.reuse, 0x8 ;  /* 0x0000000820187836 */ /* 0x040fe40000000000 */
[----:B------:R-:W-:Y:S01]  /*3f10*/  VIADD R33, R32, 0x14 ;  /* 0x0000001420217836 */ /* 0x000fe20000000000 */
[----:B--2---:R-:W-:-:S04]  /*3f20*/  UIMAD UR6, UR6, 0x60, URZ ;  /* 0x00000060060678a4 */ /* 0x004fc8000f8e023f */
[----:B------:R-:W-:Y:S02]  /*3f30*/  USHF.R.S32.HI UR7, URZ, 0x1f, UR6 ;  /* 0x0000001f3f077899 */ /* 0x000fe40008011406 */
[----:B------:R-:W-:-:S04]  /*3f40*/  UIADD3 UR6, UP0, UP1, UR4, UR5, UR6 ;  /* 0x0000000504067290 */ /* 0x000fc8000f91e006 */
[----:B------:R-:W-:Y:S02]  /*3f50*/  UIADD3.X UR7, UR9, UR8, UR7, UP0, UP1 ;  /* 0x0000000809077290 */ /* 0x000fe400087e2407 */
[C---:B------:R-:W-:Y:S01]  /*3f60*/  IADD3 R14, P0, R32.reuse, UR6, RZ ;  /* 0x00000006200e7c10 */ /* 0x040fe2000ff1e0ff */
[----:B------:R-:W-:Y:S01]  /*3f70*/  ULDC.64 UR8, c[0x0][0x210] ;  /* 0x0000840000087ab9 */ /* 0x000fe20000000a00 */
[C---:B------:R-:W-:Y:S02]  /*3f80*/  IADD3 R15, P1, R13.reuse, UR6, RZ ;  /* 0x000000060d0f7c10 */ /* 0x040fe4000ff3e0ff */
        /* <DEDUP_REMOVED lines=8> */
[----:B------:R-:W-:Y:S02]  /*4010*/  LEA.HI.X.SX32 R26, R24, UR7, 0x1, P1 ;  /* 0x00000007181a7c11 */ /* 0x000fe400088f0eff */
[----:B------:R-:W-:Y:S01]  /*4020*/  IADD3 R24, R32, 0xc, RZ ;  /* 0x0000000c20187810 */ /* 0x000fe20007ffe0ff */
[----:B------:R1:W-:Y:S01]  /*4030*/  STG.E desc[UR36][R14.64], R30 ;  /* 0x0000001e0e007986 */ /* 0x0003e2000c101924 */
[----:B------:R-:W-:-:S02]  /*4040*/  IADD3 R27, P2, R33, UR6, RZ ;  /* 0x00000006211b7c10 */ /* 0x000fc4000ff5e0ff */
[----:B0-----:R-:W-:-:S04]  /*4050*/  LEA R12, P0, R25, UR8, 0x2 ;  /* 0x00000008190c7c11 */ /* 0x001fc8000f8010ff */
[----:B------:R-:W-:Y:S02]  /*4060*/  LEA.HI.X R13, R25, UR9, R26, 0x2, P0 ;  /* 0x00000009190d7c11 */ /* 0x000fe400080f141a */
[----:B------:R-:W-:Y:S02]  /*4070*/  IADD3 R34, P0, R24, UR6, RZ ;  /* 0x0000000618227c10 */ /* 0x000fe4000ff1e0ff */
[----:B------:R-:W-:Y:S01]  /*4080*/  IADD3 R26, R32, 0x10, RZ ;  /* 0x00000010201a7810 */ /* 0x000fe20007ffe0ff */
[----:B------:R-:W-:Y:S01]  /*4090*/  STG.E desc[UR36][R12.64], R0 ;  /* 0x000000000c007986 */ /* 0x000fe2000c101924 */
[----:B------:R-:W-:Y:S02]  /*40a0*/  LEA.HI.X.SX32 R35, R24, UR7, 0x1, P0 ;  /* 0x0000000718237c11 */ /* 0x000fe400080f0eff */
[----:B-1----:R-:W-:Y:S02]  /*40b0*/  LEA R14, P0, R34, UR8, 0x2 ;  /* 0x00000008220e7c11 */ /* 0x002fe4000f8010ff */
[----:B------:R-:W-:-:S02]  /*40c0*/  IADD3 R25, P1, R26, UR6, RZ ;  /* 0x000000061a197c10 */ /* 0x000fc4000ff3e0ff */
[----:B------:R-:W-:Y:S02]  /*40d0*/  LEA.HI.X R15, R34, UR9, R35, 0x2, P0 ;  /* 0x00000009220f7c11 */ /* 0x000fe400080f1423 */
[----:B------:R-:W-:Y:S02]  /*40e0*/  LEA.HI.X.SX32 R36, R26, UR7, 0x1, P1 ;  /* 0x000000071a247c11 */ /* 0x000fe400088f0eff */
[----:B------:R-:W-:Y:S01]  /*40f0*/  LEA.HI.X.SX32 R34, R33, UR7, 0x1, P2 ;  /* 0x0000000721227c11 */ /* 0x000fe200090f0eff */
[----:B------:R0:W-:Y:S01]  /*4100*/  STG.E desc[UR36][R14.64], R2 ;  /* 0x000000020e007986 */ /* 0x0001e2000c101924 */
[----:B------:R-:W-:Y:S02]  /*4110*/  LEA R26, P1, R27, UR8, 0x2 ;  /* 0x000000081b1a7c11 */ /* 0x000fe4000f8210ff */
[----:B------:R-:W-:Y:S02]  /*4120*/  LEA R24, P0, R25, UR8, 0x2 ;  /* 0x0000000819187c11 */ /* 0x000fe4000f8010ff */
[----:B------:R-:W-:-:S02]  /*4130*/  LEA.HI.X R27, R27, UR9, R34, 0x2, P1 ;  /* 0x000000091b1b7c11 */ /* 0x000fc400088f1422 */
[C---:B------:R-:W-:Y:S02]  /*4140*/  IADD3 R34, R32.reuse, 0x18, RZ ;  /* 0x0000001820227810 */ /* 0x040fe40007ffe0ff */
[C---:B------:R-:W-:Y:S02]  /*4150*/  IADD3 R35, R32.reuse, 0x1c, RZ ;  /* 0x0000001c20237810 */ /* 0x040fe40007ffe0ff */
[----:B------:R-:W-:Y:S01]  /*4160*/  LEA.HI.X R25, R25, UR9, R36, 0x2, P0 ;  /* 0x0000000919197c11 */ /* 0x000fe200080f1424 */
[----:B------:R-:W-:Y:S01]  /*4170*/  VIADD R36, R32, 0x20 ;  /* 0x0000002020247836 */ /* 0x000fe20000000000 */
[----:B------:R-:W-:Y:S02]  /*4180*/  IADD3 R29, P0, R34, UR6, RZ ;  /* 0x00000006221d7c10 */ /* 0x000fe4000ff1e0ff */
[----:B------:R-:W-:Y:S01]  /*4190*/  IADD3 R30, P1, R35, UR6, RZ ;  /* 0x00000006231e7c10 */ /* 0x000fe2000ff3e0ff */
[----:B------:R1:W-:Y:S01]  /*41a0*/  STG.E desc[UR36][R24.64], R3 ;  /* 0x0000000318007986 */ /* 0x0003e2000c101924 */
[----:B------:R-:W-:-:S02]  /*41b0*/  IADD3 R33, P2, R36, UR6, RZ ;  /* 0x0000000624217c10 */ /* 0x000fc4000ff5e0ff */
[----:B------:R-:W-:Y:S01]  /*41c0*/  LEA.HI.X.SX32 R34, R34, UR7, 0x1, P0 ;  /* 0x0000000722227c11 */ /* 0x000fe200080f0eff */
[----:B------:R2:W-:Y:S01]  /*41d0*/  STG.E desc[UR36][R26.64], R4 ;  /* 0x000000041a007986 */ /* 0x0005e2000c101924 */
[----:B------:R-:W-:Y:S02]  /*41e0*/  LEA.HI.X.SX32 R35, R35, UR7, 0x1, P1 ;  /* 0x0000000723237c11 */ /* 0x000fe400088f0eff */
[----:B0-----:R-:W-:Y:S02]  /*41f0*/  LEA R14, P0, R29, UR8, 0x2 ;  /* 0x000000081d0e7c11 */ /* 0x001fe4000f8010ff */
[----:B------:R-:W-:Y:S02]  /*4200*/  LEA R12, P1, R30, UR8, 0x2 ;  /* 0x000000081e0c7c11 */ /* 0x000fe4000f8210ff */
[----:B------:R-:W-:Y:S02]  /*4210*/  IADD3 R0, R32, 0x24, RZ ;  /* 0x0000002420007810 */ /* 0x000fe40007ffe0ff */
[----:B------:R-:W-:-:S02]  /*4220*/  LEA.HI.X.SX32 R36, R36, UR7, 0x1, P2 ;  /* 0x0000000724247c11 */ /* 0x000fc400090f0eff */
[----:B------:R-:W-:Y:S02]  /*4230*/  LEA R2, P2, R33, UR8, 0x2 ;  /* 0x0000000821027c11 */ /* 0x000fe4000f8410ff */
[----:B------:R-:W-:Y:S01]  /*4240*/  LEA.HI.X R15, R29, UR9, R34, 0x2, P0 ;  /* 0x000000091d0f7c11 */ /* 0x000fe200080f1422 */
[----:B------:R-:W-:Y:S01]  /*4250*/  VIADD R29, R32, 0x2c ;  /* 0x0000002c201d7836 */ /* 0x000fe20000000000 */
[----:B------:R-:W-:Y:S02]  /*4260*/  LEA.HI.X R13, R30, UR9, R35, 0x2, P1 ;  /* 0x000000091e0d7c11 */ /* 0x000fe400088f1423 */
[----:B------:R-:W-:Y:S01]  /*4270*/  IADD3 R30, P0, R0, UR6, RZ ;  /* 0x00000006001e7c10 */ /* 0x000fe2000ff1e0ff */
[----:B------:R-:W-:Y:S01]  /*4280*/  STG.E desc[UR36][R14.64], R5 ;  /* 0x000000050e007986 */ /* 0x000fe2000c101924 */
[----:B-1----:R-:W-:Y:S02]  /*4290*/  IADD3 R24, R32, 0x28, RZ ;  /* 0x0000002820187810 */ /* 0x002fe40007ffe0ff */
[----:B------:R-:W-:Y:S01]  /*42a0*/  LEA.HI.X R3, R33, UR9, R36, 0x2, P2 ;  /* 0x0000000921037c11 */ /* 0x000fe200090f1424 */
[----:B------:R-:W-:Y:S01]  /*42b0*/  STG.E desc[UR36][R12.64], R6 ;  /* 0x000000060c007986 */ /* 0x000fe2000c101924 */
[----:B------:R-:W-:-:S02]  /*42c0*/  LEA.HI.X.SX32 R33, R0, UR7, 0x1, P0 ;  /* 0x0000000700217c11 */ /* 0x000fc400080f0eff */
[----:B------:R-:W-:Y:S01]  /*42d0*/  LEA R34, P0, R30, UR8, 0x2 ;  /* 0x000000081e227c11 */ /* 0x000fe2000f8010ff */
[----:B------:R-:W-:Y:S01]  /*42e0*/  STG.E desc[UR36][R2.64], R8 ;  /* 0x0000000802007986 */ /* 0x000fe2000c101924 */
[----:B------:R-:W-:Y:S02]  /*42f0*/  IADD3 R0, P1, R24, UR6, RZ ;  /* 0x0000000618007c10 */ /* 0x000fe4000ff3e0ff */
[----:B------:R-:W-:Y:S02]  /*4300*/  LEA.HI.X R35, R30, UR9, R33, 0x2, P0 ;  /* 0x000000091e237c11 */ /* 0x000fe400080f1421 */
[----:B------:R-:W-:Y:S02]  /*4310*/  IADD3 R25, P2, R29, UR6, RZ ;  /* 0x000000061d197c10 */ /* 0x000fe4000ff5e0ff */
[----:B------:R-:W-:Y:S01]  /*4320*/  LEA.HI.X.SX32 R33, R24, UR7, 0x1, P1 ;  /* 0x0000000718217c11 */ /* 0x000fe200088f0eff */
[----:B------:R0:W-:Y:S01]  /*4330*/  STG.E desc[UR36][R34.64], R10 ;  /* 0x0000000a22007986 */ /* 0x0001e2000c101924 */
[----:B--2---:R-:W-:-:S02]  /*4340*/  LEA R26, P0, R0, UR8, 0x2 ;  /* 0x00000008001a7c11 */ /* 0x004fc4000f8010ff */
[----:B------:R-:W-:Y:S01]  /*4350*/  LEA.HI.X.SX32 R30, R29, UR7, 0x1, P2 ;  /* 0x000000071d1e7c11 */ /* 0x000fe200090f0eff */
[----:B------:R-:W-:Y:S01]  /*4360*/  VIADD R29, R32, 0x38 ;  /* 0x00000038201d7836 */ /* 0x000fe20000000000 */
[C---:B------:R-:W-:Y:S02]  /*4370*/  LEA R24, P1, R25.reuse, UR8, 0x2 ;  /* 0x0000000819187c11 */ /* 0x040fe4000f8210ff */
[----:B------:R-:W-:Y:S02]  /*4380*/  LEA.HI.X R27, R0, UR9, R33, 0x2, P0 ;  /* 0x00000009001b7c11 */ /* 0x000fe400080f1421 */
[C---:B------:R-:W-:Y:S02]  /*4390*/  IADD3 R0, R32.reuse, 0x30, RZ ;  /* 0x0000003020007810 */ /* 0x040fe40007ffe0ff */
[C---:B------:R-:W-:Y:S01]  /*43a0*/  IADD3 R4, R32.reuse, 0x34, RZ ;  /* 0x0000003420047810 */ /* 0x040fe20007ffe0ff */
[----:B------:R1:W-:Y:S01]  /*43b0*/  STG.E desc[UR36][R26.64], R17 ;  /* 0x000000111a007986 */ /* 0x0003e2000c101924 */
[----:B------:R-:W-:Y:S01]  /*43c0*/  LEA.HI.X R25, R25, UR9, R30, 0x2, P1 ;  /* 0x0000000919197c11 */ /* 0x000fe200088f141e */
[----:B0-----:R-:W-:Y:S01]  /*43d0*/  VIADD R10, R32, 0x5c ;  /* 0x0000005c200a7836 */ /* 0x001fe20000000000 */
[----:B------:R-:W-:-:S02]  /*43e0*/  IADD3 R36, P0, R0, UR6, RZ ;  /* 0x0000000600247c10 */ /* 0x000fc4000ff1e0ff */
[----:B------:R-:W-:Y:S01]  /*43f0*/  IADD3 R33, P1, R4, UR6, RZ ;  /* 0x0000000604217c10 */ /* 0x000fe2000ff3e0ff */
[----:B------:R0:W-:Y:S01]  /*4400*/  STG.E desc[UR36][R24.64], R18 ;  /* 0x0000001218007986 */ /* 0x0001e2000c101924 */
[----:B------:R-:W-:Y:S02]  /*4410*/  LEA.HI.X.SX32 R37, R0, UR7, 0x1, P0 ;  /* 0x0000000700257c11 */ /* 0x000fe400080f0eff */
[----:B------:R-:W-:Y:S02]  /*4420*/  LEA.HI.X.SX32 R4, R4, UR7, 0x1, P1 ;  /* 0x0000000704047c11 */ /* 0x000fe400088f0eff */
[----:B------:R-:W-:Y:S02]  /*4430*/  LEA R14, P0, R36, UR8, 0x2 ;  /* 0x00000008240e7c11 */ /* 0x000fe4000f8010ff */
[----:B------:R-:W-:Y:S02]  /*4440*/  LEA R12, P1, R33, UR8, 0x2 ;  /* 0x00000008210c7c11 */ /* 0x000fe4000f8210ff */
[----:B------:R-:W-:-:S02]  /*4450*/  IADD3 R0, P2, R29, UR6, RZ ;  /* 0x000000061d007c10 */ /* 0x000fc4000ff5e0ff */
[----:B------:R-:W-:Y:S02]  /*4460*/  LEA.HI.X R15, R36, UR9, R37, 0x2, P0 ;  /* 0x00000009240f7c11 */ /* 0x000fe400080f1425 */
[----:B------:R-:W-:Y:S02]  /*4470*/  LEA.HI.X R13, R33, UR9, R4, 0x2, P1 ;  /* 0x00000009210d7c11 */ /* 0x000fe400088f1404 */
[----:B------:R-:W-:Y:S01]  /*4480*/  LEA.HI.X.SX32 R29, R29, UR7, 0x1, P2 ;  /* 0x000000071d1d7c11 */ /* 0x000fe200090f0eff */
[----:B------:R2:W-:Y:S01]  /*4490*/  STG.E desc[UR36][R14.64], R19 ;  /* 0x000000130e007986 */ /* 0x0005e2000c101924 */
[----:B------:R-:W-:Y:S02]  /*44a0*/  LEA R4, P0, R0, UR8, 0x2 ;  /* 0x0000000800047c11 */ /* 0x000fe4000f8010ff */
[----:B------:R-:W-:Y:S01]  /*44b0*/  IADD3 R30, R32, 0x3c, RZ ;  /* 0x0000003c201e7810 */ /* 0x000fe20007ffe0ff */
[----:B------:R3:W-:Y:S01]  /*44c0*/  STG.E desc[UR36][R12.64], R20 ;  /* 0x000000140c007986 */ /* 0x0007e2000c101924 */
[----:B------:R-:W-:Y:S01]  /*44d0*/  LEA.HI.X R5, R0, UR9, R29, 0x2, P0 ;  /* 0x0000000900057c11 */ /* 0x000fe200080f141d */
[C---:B------:R-:W-:Y:S01]  /*44e0*/  VIADD R29, R32.reuse, 0x44 ;  /* 0x00000044201d7836 */ /* 0x040fe20000000000 */
[----:B------:R-:W-:-:S02]  /*44f0*/  IADD3 R0, R32, 0x40, RZ ;  /* 0x0000004020007810 */ /* 0x000fc40007ffe0ff */
[----:B------:R-:W-:Y:S01]  /*4500*/  IADD3 R6, P3, R30, UR6, RZ ;  /* 0x000000061e067c10 */ /* 0x000fe2000ff7e0ff */
[----:B------:R-:W-:Y:S01]  /*4510*/  STG.E desc[UR36][R4.64], R21 ;  /* 0x0000001504007986 */ /* 0x000fe2000c101924 */
[----:B------:R-:W-:Y:S02]  /*4520*/  IADD3 R37, P0, R0, UR6, RZ ;  /* 0x0000000600257c10 */ /* 0x000fe4000ff1e0ff */
[----:B------:R-:W-:Y:S02]  /*4530*/  LEA.HI.X.SX32 R3, R30, UR7, 0x1, P3 ;  /* 0x000000071e037c11 */ /* 0x000fe400098f0eff */
        /* <DEDUP_REMOVED lines=12> */
[----:B------:R-:W-:Y:S01]  /*4600*/  LEA R34, P0, R0, UR8, 0x2 ;  /* 0x0000000800227c11 */ /* 0x000fe2000f8010ff */
[----:B------:R-:W-:Y:S01]  /*4610*/  STG.E desc[UR36][R36.64], R16 ;  /* 0x0000001024007986 */ /* 0x000fe2000c101924 */
[----:B-1----:R-:W-:Y:S02]  /*4620*/  LEA.HI.X.SX32 R17, R30, UR7, 0x1, P2 ;  /* 0x000000071e117c11 */ /* 0x002fe400090f0eff */
[----:B------:R-:W-:Y:S02]  /*4630*/  LEA.HI.X.SX32 R33, R33, UR7, 0x1, P3 ;  /* 0x0000000721217c11 */ /* 0x000fe400098f0eff */
[----:B0-----:R-:W-:-:S02]  /*4640*/  LEA R24, P2, R6, UR8, 0x2 ;  /* 0x0000000806187c11 */ /* 0x001fc4000f8410ff */
[----:B------:R-:W-:Y:S01]  /*4650*/  LEA.HI.X R35, R0, UR9, R29, 0x2, P0 ;  /* 0x0000000900237c11 */ /* 0x000fe200080f141d */
[----:B------:R-:W-:Y:S01]  /*4660*/  VIADD R0, R32, 0x50 ;  /* 0x0000005020007836 */ /* 0x000fe20000000000 */
        /* <DEDUP_REMOVED lines=8> */
[----:B------:R-:W-:Y:S02]  /*46f0*/  IADD3 R8, R32, 0x58, RZ ;  /* 0x0000005820087810 */ /* 0x000fe40007ffe0ff */
        /* <DEDUP_REMOVED lines=8> */
[----:B--2---:R-:W-:Y:S02]  /*4780*/  LEA.HI.X R19, R17, UR9, R30, 0x2, P1 ;  /* 0x0000000911137c11 */ /* 0x004fe400088f141e */
[----:B---3--:R-:W-:Y:S01]  /*4790*/  LEA.HI.X.SX32 R13, R8, UR7, 0x1, P2 ;  /* 0x00000007080d7c11 */ /* 0x008fe200090f0eff */
        /* <DEDUP_REMOVED lines=10> */
.L_x_6449:
        /* <DEDUP_REMOVED lines=16> */
.L_x_6474:
        /* <DEDUP_REMOVED lines=16> */
.L_x_6485:
[----:B------:R-:W-:Y:S05]  /*4a40*/  EXIT ;  /* 0x000000000000794d */ /* 0x000fea0003800000 */
.L_x_6451:
[----:B------:R-:W-:Y:S01]  /*4a50*/  HFMA2.MMA R12, -RZ, RZ, 0, 9.5367431640625e-07 ;  /* 0x00000010ff0c7435 */ /* 0x000fe200000001ff */
[----:B------:R-:W-:Y:S01]  /*4a60*/  MOV R11, 0x1f ;  /* 0x0000001f000b7802 */ /* 0x000fe20000000f00 */
[----:B------:R-:W-:Y:S02]  /*4a70*/  IMAD.MOV.U32 R15, RZ, RZ, -0x1 ;  /* 0xffffffffff0f7424 */ /* 0x000fe400078e00ff */
[----:B------:R-:W-:-:S07]  /*4a80*/  IMAD.MOV.U32 R2, RZ, RZ, -0x800001 ;  /* 0xff7fffffff027424 */ /* 0x000fce00078e00ff */
[----:B------:R-:W-:Y:S05]  /*4a90*/  WARPSYNC.COLLECTIVE R15, `(.L_x_6486) ;  /* 0x000000000f087348 */ /* 0x000fea0003c00000 */
[----:B------:R0:W1:Y:S02]  /*4aa0*/  SHFL.BFLY P6, R14, R13, R12, R11 ;  /* 0x0c00000c0d0e7389 */ /* 0x00006400000c000b */
[----:B01----:R-:W-:Y:S01]  /*4ab0*/  ENDCOLLECTIVE ;  /* 0x000000000000791b */ /* 0x003fe20003800000 */
.L_x_6486:
[----:B------:R-:W-:Y:S01]  /*4ac0*/  HFMA2.MMA R12, -RZ, RZ, 0, 4.76837158203125e-07 ;  /* 0x00000008ff0c7435 */ /* 0x000fe200000001ff */
[----:B------:R-:W-:-:S04]  /*4ad0*/  FMNMX.FTZ R0, R14, -3.40282346638528859812e+38, !PT ;  /* 0xff7fffff0e007809 */ /* 0x000fc80007810000 */
[----:B------:R-:W-:-:S07]  /*4ae0*/  MOV R13, R0 ;  /* 0x00000000000d7202 */ /* 0x000fce0000000f00 */
[----:B------:R-:W-:Y:S05]  /*4af0*/  WARPSYNC.COLLECTIVE R15, `(.L_x_6487) ;  /* 0x000000000f087348 */ /* 0x000fea0003c00000 */
[----:B------:R0:W1:Y:S02]  /*4b00*/  SHFL.BFLY P6, R14, R13, R12, R11 ;  /* 0x0c00000c0d0e7389 */ /* 0x00006400000c000b */
[----:B01----:R-:W-:Y:S01]  /*4b10*/  ENDCOLLECTIVE ;  /* 0x000000000000791b */ /* 0x003fe20003800000 */
.L_x_6487:
[----:B------:R-:W-:Y:S02]  /*4b20*/  MOV R12, 0x4 ;  /* 0x00000004000c7802 */ /* 0x000fe40000000f00 */
[----:B------:R-:W-:-:S05]  /*4b30*/  FMNMX.FTZ R3, R0, R14, !PT ;  /* 0x0000000e00037209 */ /* 0x000fca0007810000 */
[----:B------:R-:W-:-:S07]  /*4b40*/  IMAD.MOV.U32 R13, RZ, RZ, R3 ;  /* 0x000000ffff0d7224 */ /* 0x000fce00078e0003 */
[----:B------:R-:W-:Y:S05]  /*4b50*/  WARPSYNC.COLLECTIVE R15, `(.L_x_6488) ;  /* 0x000000000f087348 */ /* 0x000fea0003c00000 */
[----:B------:R0:W1:Y:S02]  /*4b60*/  SHFL.BFLY P6, R14, R13, R12, R11 ;  /* 0x0c00000c0d0e7389 */ /* 0x00006400000c000b */
[----:B01----:R-:W-:Y:S01]  /*4b70*/  ENDCOLLECTIVE ;  /* 0x000000000000791b */ /* 0x003fe20003800000 */
.L_x_6488:
[----:B------:R-:W-:Y:S01]  /*4b80*/  IMAD.MOV.U32 R12, RZ, RZ, 0x2 ;  /* 0x00000002ff0c7424 */ /* 0x000fe200078e00ff */
[----:B------:R-:W-:-:S04]  /*4b90*/  FMNMX.FTZ R4, R3, R14, !PT ;  /* 0x0000000e03047209 */ /* 0x000fc80007810000 */
[----:B------:R-:W-:-:S07]  /*4ba0*/  MOV R13, R4 ;  /* 0x00000004000d7202 */ /* 0x000fce0000000f00 */
[----:B------:R-:W-:Y:S05]  /*4bb0*/  WARPSYNC.COLLECTIVE R15, `(.L_x_6489) ;  /* 0x000000000f087348 */ /* 0x000fea0003c00000 */
[----:B------:R0:W1:Y:S02]  /*4bc0*/  SHFL.BFLY P6, R14, R13, R12, R11 ;  /* 0x0c00000c0d0e7389 */ /* 0x00006400000c000b */
[----:B01----:R-:W-:Y:S01]  /*4bd0*/  ENDCOLLECTIVE ;  /* 0x000000000000791b */ /* 0x003fe20003800000 */
.L_x_6489:
[----:B------:R-:W-:Y:S01]  /*4be0*/  HFMA2.MMA R12, -RZ, RZ, 0, 5.9604644775390625e-08 ;  /* 0x00000001ff0c7435 */ /* 0x000fe200000001ff */
[----:B------:R-:W-:-:S04]  /*4bf0*/  FMNMX.FTZ R5, R4, R14, !PT ;  /* 0x0000000e04057209 */ /* 0x000fc80007810000 */
[----:B------:R-:W-:-:S07]  /*4c00*/  MOV R13, R5 ;  /* 0x00000005000d7202 */ /* 0x000fce0000000f00 */
[----:B------:R-:W-:Y:S05]  /*4c10*/  WARPSYNC.COLLECTIVE R15, `(.L_x_6490) ;  /* 0x000000000f087348 */ /* 0x000fea0003c00000 */
[----:B------:R0:W1:Y:S02]  /*4c20*/  SHFL.BFLY P6, R14, R13, R12, R11 ;  /* 0x0c00000c0d0e7389 */ /* 0x00006400000c000b */
[----:B01----:R-:W-:Y:S01]  /*4c30*/  ENDCOLLECTIVE ;  /* 0x000000000000791b */ /* 0x003fe20003800000 */
.L_x_6490:
[----:B------:R-:W-:Y:S05]  /*4c40*/  BRA `(.L_x_6491) ;  /* 0xffffffbc00e47947 */ /* 0x000fea000383ffff */
.L_x_6476:
[----:B------:R-:W-:Y:S01]  /*4c50*/  HFMA2.MMA R12, -RZ, RZ, 0, 2.384185791015625e-07 ;  /* 0x00000004ff0c7435 */ /* 0x000fe200000001ff */
[----:B------:R-:W-:Y:S01]  /*4c60*/  MOV R13, RZ ;  /* 0x000000ff000d7202 */ /* 0x000fe20000000f00 */
[----:B-1----:R-:W-:Y:S01]  /*4c70*/  IMAD.MOV.U32 R11, RZ, RZ, 0x1f ;  /* 0x0000001fff0b7424 */ /* 0x002fe200078e00ff */
[----:B------:R-:W-:-:S08]  /*4c80*/  MOV R15, 0xffffffff ;  /* 0xffffffff000f7802 */ /* 0x000fd00000000f00 */
[----:B0-----:R-:W-:Y:S05]  /*4c90*/  WARPSYNC.COLLECTIVE R15, `(.L_x_6492) ;  /* 0x000000000f087348 */ /* 0x001fea0003c00000 */
[----:B------:R1:W2:Y:S02]  /*4ca0*/  SHFL.BFLY P6, R14, R13, R12, R11 ;  /* 0x0c00000c0d0e7389 */ /* 0x0002a400000c000b */
[----:B012---:R-:W-:Y:S01]  /*4cb0*/  ENDCOLLECTIVE ;  /* 0x000000000000791b */ /* 0x007fe20003800000 */
.L_x_6492:
[----:B------:R-:W-:Y:S01]  /*4cc0*/  HFMA2.MMA R12, -RZ, RZ, 0, 1.1920928955078125e-07 ;  /* 0x00000002ff0c7435 */ /* 0x000fe200000001ff */
[----:B------:R-:W-:-:S05]  /*4cd0*/  MOV R35, R14 ;  /* 0x0000000e00237202 */ /* 0x000fca0000000f00 */
[----:B------:R-:W-:-:S04]  /*4ce0*/  FADD.FTZ R35, RZ, R35 ;  /* 0x00000023ff237221 */ /* 0x000fc80000010000 */
[----:B------:R-:W-:-:S07]  /*4cf0*/  IMAD.MOV.U32 R13, RZ, RZ, R35 ;  /* 0x000000ffff0d7224 */ /* 0x000fce00078e0023 */
[----:B------:R-:W-:Y:S05]  /*4d00*/  WARPSYNC.COLLECTIVE R15, `(.L_x_6493) ;  /* 0x000000000f087348 */ /* 0x000fea0003c00000 */
[----:B------:R0:W1:Y:S02]  /*4d10*/  SHFL.BFLY P6, R14, R13, R12, R11 ;  /* 0x0c00000c0d0e7389 */ /* 0x00006400000c000b */
[----:B01----:R-:W-:Y:S01]  /*4d20*/  ENDCOLLECTIVE ;  /* 0x000000000000791b */ /* 0x003fe20003800000 */
.L_x_6493:
[----:B------:R-:W-:Y:S01]  /*4d30*/  HFMA2.MMA R12, -RZ, RZ, 0, 5.9604644775390625e-08 ;  /* 0x00000001ff0c7435 */ /* 0x000fe200000001ff */
[----:B------:R-:W-:-:S05]  /*4d40*/  MOV R18, R14 ;  /* 0x0000000e00127202 */ /* 0x000fca0000000f00 */
[----:B------:R-:W-:-:S04]  /*4d50*/  FADD.FTZ R35, R35, R18 ;  /* 0x0000001223237221 */ /* 0x000fc80000010000 */
[----:B------:R-:W-:-:S07]  /*4d60*/  IMAD.MOV.U32 R13, RZ, RZ, R35 ;  /* 0x000000ffff0d7224 */ /* 0x000fce00078e0023 */
[----:B------:R-:W-:Y:S05]  /*4d70*/  WARPSYNC.COLLECTIVE R15, `(.L_x_6494) ;  /* 0x000000000f087348 */ /* 0x000fea0003c00000 */
[----:B------:R0:W1:Y:S02]  /*4d80*/  SHFL.BFLY P6, R14, R13, R12, R11 ;  /* 0x0c00000c0d0e7389 */ /* 0x00006400000c000b */
[----:B01----:R-:W-:Y:S01]  /*4d90*/  ENDCOLLECTIVE ;  /* 0x000000000000791b */ /* 0x003fe20003800000 */
.L_x_6494:
[----:B------:R-:W-:Y:S01]  /*4da0*/  HFMA2.MMA R12, -RZ, RZ, 0, 2.384185791015625e-07 ;  /* 0x00000004ff0c7435 */ /* 0x000fe200000001ff */
[----:B------:R-:W-:Y:S01]  /*4db0*/  IMAD.MOV.U32 R13, RZ, RZ, RZ ;  /* 0x000000ffff0d7224 */ /* 0x000fe200078e00ff */
[----:B------:R-:W-:-:S09]  /*4dc0*/  MOV R29, R14 ;  /* 0x0000000e001d7202 */ /* 0x000fd20000000f00 */
[----:B------:R-:W-:Y:S05]  /*4dd0*/  WARPSYNC.COLLECTIVE R15, `(.L_x_6495) ;  /* 0x000000000f087348 */ /* 0x000fea0003c00000 */
[----:B------:R0:W1:Y:S02]  /*4de0*/  SHFL.BFLY P6, R14, R13, R12, R11 ;  /* 0x0c00000c0d0e7389 */ /* 0x00006400000c000b */
[----:B01----:R-:W-:Y:S01]  /*4df0*/  ENDCOLLECTIVE ;  /* 0x000000000000791b */ /* 0x003fe20003800000 */
.L_x_6495:
        /* <DEDUP_REMOVED lines=8> */
.L_x_6496:
[----:B------:R-:W-:Y:S01]  /*4e80*/  HFMA2.MMA R12, -RZ, RZ, 0, 5.9604644775390625e-08 ;  /* 0x00000001ff0c7435 */ /* 0x000fe200000001ff */
[----:B------:R-:W-:-:S05]  /*4e90*/  MOV R24, R14 ;  /* 0x0000000e00187202 */ /* 0x000fca0000000f00 */
[----:B------:R-:W-:-:S04]  /*4ea0*/  FADD.FTZ R31, R31, R24 ;  /* 0x000000181f1f7221 */ /* 0x000fc80000010000 */
[----:B------:R-:W-:-:S07]  /*4eb0*/  IMAD.MOV.U32 R13, RZ, RZ, R31 ;  /* 0x000000ffff0d7224 */ /* 0x000fce00078e001f */
[----:B------:R-:W-:Y:S05]  /*4ec0*/  WARPSYNC.COLLECTIVE R15, `(.L_x_6497) ;  /* 0x000000000f087348 */ /* 0x000fea0003c00000 */
[----:B------:R0:W1:Y:S02]  /*4ed0*/  SHFL.BFLY P6, R14, R13, R12, R11 ;  /* 0x0c00000c0d0e7389 */ /* 0x00006400000c000b */
[----:B01----:R-:W-:Y:S01]  /*4ee0*/  ENDCOLLECTIVE ;  /* 0x000000000000791b */ /* 0x003fe20003800000 */
.L_x_6497:
[----:B------:R-:W-:Y:S01]  /*4ef0*/  HFMA2.MMA R12, -RZ, RZ, 0, 2.384185791015625e-07 ;  /* 0x00000004ff0c7435 */ /* 0x000fe200000001ff */
[----:B------:R-:W-:Y:S01]  /*4f00*/  IMAD.MOV.U32 R13, RZ, RZ, RZ ;  /* 0x000000ffff0d7224 */ /* 0x000fe200078e00ff */
[----:B------:R-:W-:-:S09]  /*4f10*/  MOV R30, R14 ;  /* 0x0000000e001e7202 */ /* 0x000fd20000000f00 */
[----:B------:R-:W-:Y:S05]  /*4f20*/  WARPSYNC.COLLECTIVE R15, `(.L_x_6498) ;  /* 0x000000000f087348 */ /* 0x000fea0003c00000 */
[----:B------:R0:W1:Y:S02]  /*4f30*/  SHFL.BFLY P6, R14, R13, R12, R11 ;  /* 0x0c00000c0d0e7389 */ /* 0x00006400000c000b */
[----:B01----:R-:W-:Y:S01]  /*4f40*/  ENDCOLLECTIVE ;  /* 0x000000000000791b */ /* 0x003fe20003800000 */
.L_x_6498:
        /* <DEDUP_REMOVED lines=8> */
.L_x_6499:
[----:B------:R-:W-:Y:S01]  /*4fd0*/  HFMA2.MMA R12, -RZ, RZ, 0, 5.9604644775390625e-08 ;  /* 0x00000001ff0c7435 */ /* 0x000fe200000001ff */
[----:B------:R-:W-:-:S05]  /*4fe0*/  MOV R19, R14 ;  /* 0x0000000e00137202 */ /* 0x000fca0000000f00 */
[----:B------:R-:W-:-:S04]  /*4ff0*/  FADD.FTZ R0, R0, R19 ;  /* 0x0000001300007221 */ /* 0x000fc80000010000 */
[----:B------:R-:W-:-:S07]  /*5000*/  IMAD.MOV.U32 R13, RZ, RZ, R0 ;  /* 0x000000ffff0d7224 */ /* 0x000fce00078e0000 */
[----:B------:R-:W-:Y:S05]  /*5010*/  WARPSYNC.COLLECTIVE R15, `(.L_x_6500) ;  /* 0x000000000f087348 */ /* 0x000fea0003c00000 */
[----:B------:R0:W1:Y:S02]  /*5020*/  SHFL.BFLY P6, R14, R13, R12, R11 ;  /* 0x0c00000c0d0e7389 */ /* 0x00006400000c000b */
[----:B01----:R-:W-:Y:S01]  /*5030*/  ENDCOLLECTIVE ;  /* 0x000000000000791b */ /* 0x003fe20003800000 */
.L_x_6500:
[----:B------:R-:W-:Y:S01]  /*5040*/  HFMA2.MMA R12, -RZ, RZ, 0, 2.384185791015625e-07 ;  /* 0x00000004ff0c7435 */ /* 0x000fe200000001ff */
[----:B------:R-:W-:Y:S01]  /*5050*/  IMAD.MOV.U32 R13, RZ, RZ, RZ ;  /* 0x000000ffff0d7224 */ /* 0x000fe200078e00ff */
[----:B------:R-:W-:-:S09]  /*5060*/  MOV R39, R14 ;  /* 0x0000000e00277202 */ /* 0x000fd20000000f00 */
[----:B------:R-:W-:Y:S05]  /*5070*/  WARPSYNC.COLLECTIVE R15, `(.L_x_6501) ;  /* 0x000000000f087348 */ /* 0x000fea0003c00000 */
[----:B------:R0:W1:Y:S02]  /*5080*/  SHFL.BFLY P6, R14, R13, R12, R11 ;  /* 0x0c00000c0d0e7389 */ /* 0x00006400000c000b */
[----:B01----:R-:W-:Y:S01]  /*5090*/  ENDCOLLECTIVE ;  /* 0x000000000000791b */ /* 0x003fe20003800000 */
.L_x_6501:
        /* <DEDUP_REMOVED lines=8> */
.L_x_6502:
[----:B------:R-:W-:Y:S01]  /*5120*/  HFMA2.MMA R12, -RZ, RZ, 0, 5.9604644775390625e-08 ;  /* 0x00000001ff0c7435 */ /* 0x000fe200000001ff */
[----:B------:R-:W-:-:S05]  /*5130*/  MOV R25, R14 ;  /* 0x0000000e00197202 */ /* 0x000fca0000000f00 */
[----:B------:R-:W-:-:S04]  /*5140*/  FADD.FTZ R2, R2, R25 ;  /* 0x0000001902027221 */ /* 0x000fc80000010000 */
[----:B------:R-:W-:-:S07]  /*5150*/  IMAD.MOV.U32 R13, RZ, RZ, R2 ;  /* 0x000000ffff0d7224 */ /* 0x000fce00078e0002 */
[----:B------:R-:W-:Y:S05]  /*5160*/  WARPSYNC.COLLECTIVE R15, `(.L_x_6503) ;  /* 0x000000000f087348 */ /* 0x000fea0003c00000 */
[----:B------:R0:W1:Y:S02]  /*5170*/  SHFL.BFLY P6, R14, R13, R12, R11 ;  /* 0x0c00000c0d0e7389 */ /* 0x00006400000c000b */
[----:B01----:R-:W-:Y:S01]  /*5180*/  ENDCOLLECTIVE ;  /* 0x000000000000791b */ /* 0x003fe20003800000 */
.L_x_6503:
[----:B------:R-:W-:Y:S01]  /*5190*/  HFMA2.MMA R12, -RZ, RZ, 0, 2.384185791015625e-07 ;  /* 0x00000004ff0c7435 */ /* 0x000fe200000001ff */
[----:B------:R-:W-:Y:S01]  /*51a0*/  IMAD.MOV.U32 R13, RZ, RZ, RZ ;  /* 0x000000ffff0d7224 */ /* 0x000fe200078e00ff */
[----:B------:R-:W-:-:S09]  /*51b0*/  MOV R40, R14 ;  /* 0x0000000e00287202 */ /* 0x000fd20000000f00 */
[----:B------:R-:W-:Y:S05]  /*51c0*/  WARPSYNC.COLLECTIVE R15, `(.L_x_6504) ;  /* 0x000000000f087348 */ /* 0x000fea0003c00000 */
[----:B------:R0:W1:Y:S02]  /*51d0*/  SHFL.BFLY P6, R14, R13, R12, R11 ;  /* 0x0c00000c0d0e7389 */ /* 0x00006400000c000b */
[----:B01----:R-:W-:Y:S01]  /*51e0*/  ENDCOLLECTIVE ;  /* 0x000000000000791b */ /* 0x003fe20003800000 */
.L_x_6504:
        /* <DEDUP_REMOVED lines=8> */
.L_x_6505:
[----:B------:R-:W-:Y:S01]  /*5270*/  HFMA2.MMA R12, -RZ, RZ, 0, 5.9604644775390625e-08 ;  /* 0x00000001ff0c7435 */ /* 0x000fe200000001ff */
[----:B------:R-:W-:-:S05]  /*5280*/  MOV R20, R14 ;  /* 0x0000000e00147202 */ /* 0x000fca0000000f00 */
[----:B------:R-:W-:-:S04]  /*5290*/  FADD.FTZ R3, R3, R20 ;  /* 0x0000001403037221 */ /* 0x000fc80000010000 */
[----:B------:R-:W-:-:S07]  /*52a0*/  IMAD.MOV.U32 R13, RZ, RZ, R3 ;  /* 0x000000ffff0d7224 */ /* 0x000fce00078e0003 */
[----:B------:R-:W-:Y:S05]  /*52b0*/  WARPSYNC.COLLECTIVE R15, `(.L_x_6506) ;  /* 0x000000000f087348 */ /* 0x000fea0003c00000 */
[----:B------:R0:W1:Y:S02]  /*52c0*/  SHFL.BFLY P6, R14, R13, R12, R11 ;  /* 0x0c00000c0d0e7389 */ /* 0x00006400000c000b */
[----:B01----:R-:W-:Y:S01]  /*52d0*/  ENDCOLLECTIVE ;  /* 0x000000000000791b */ /* 0x003fe20003800000 */
.L_x_6506:
[----:B------:R-:W-:Y:S01]  /*52e0*/  HFMA2.MMA R12, -RZ, RZ, 0, 2.384185791015625e-07 ;  /* 0x00000004ff0c7435 */ /* 0x000fe200000001ff */
[----:B------:R-:W-:Y:S01]  /*52f0*/  IMAD.MOV.U32 R13, RZ, RZ, RZ ;  /* 0x000000ffff0d7224 */ /* 0x000fe200078e00ff */
[----:B------:R-:W-:-:S09]  /*5300*/  MOV R38, R14 ;  /* 0x0000000e00267202 */ /* 0x000fd20000000f00 */
[----:B------:R-:W-:Y:S05]  /*5310*/  WARPSYNC.COLLECTIVE R15, `(.L_x_6507) ;  /* 0x000000000f087348 */ /* 0x000fea0003c00000 */
[----:B------:R0:W1:Y:S02]  /*5320*/  SHFL.BFLY P6, R14, R13, R12, R11 ;  /* 0x0c00000c0d0e7389 */ /* 0x00006400000c000b */
[----:B01----:R-:W-:Y:S01]  /*5330*/  ENDCOLLECTIVE ;  /* 0x000000000000791b */ /* 0x003fe20003800000 */
.L_x_6507:
        /* <DEDUP_REMOVED lines=8> */
.L_x_6508:
[----:B------:R-:W-:Y:S01]  /*53c0*/  HFMA2.MMA R12, -RZ, RZ, 0, 5.9604644775390625e-08 ;  /* 0x00000001ff0c7435 */ /* 0x000fe200000001ff */
[----:B------:R-:W-:-:S05]  /*53d0*/  MOV R23, R14 ;  /* 0x0000000e00177202 */ /* 0x000fca0000000f00 */
[----:B------:R-:W-:-:S04]  /*53e0*/  FADD.FTZ R4, R4, R23 ;  /* 0x0000001704047221 */ /* 0x000fc80000010000 */
[----:B------:R-:W-:-:S07]  /*53f0*/  IMAD.MOV.U32 R13, RZ, RZ, R4 ;  /* 0x000000ffff0d7224 */ /* 0x000fce00078e0004 */
[----:B------:R-:W-:Y:S05]  /*5400*/  WARPSYNC.COLLECTIVE R15, `(.L_x_6509) ;  /* 0x000000000f087348 */ /* 0x000fea0003c00000 */
[----:B------:R0:W1:Y:S02]  /*5410*/  SHFL.BFLY P6, R14, R13, R12, R11 ;  /* 0x0c00000c0d0e7389 */ /* 0x00006400000c000b */
[----:B01----:R-:W-:Y:S01]  /*5420*/  ENDCOLLECTIVE ;  /* 0x000000000000791b */ /* 0x003fe20003800000 */
.L_x_6509:
[----:B------:R-:W-:Y:S01]  /*5430*/  HFMA2.MMA R12, -RZ, RZ, 0, 2.384185791015625e-07 ;  /* 0x00000004ff0c7435 */ /* 0x000fe200000001ff */
[----:B------:R-:W-:Y:S01]  /*5440*/  IMAD.MOV.U32 R13, RZ, RZ, RZ ;  /* 0x000000ffff0d7224 */ /* 0x000fe200078e00ff */
[----:B------:R-:W-:-:S09]  /*5450*/  MOV R36, R14 ;  /* 0x0000000e00247202 */ /* 0x000fd20000000f00 */
[----:B------:R-:W-:Y:S05]  /*5460*/  WARPSYNC.COLLECTIVE R15, `(.L_x_6510) ;  /* 0x000000000f087348 */ /* 0x000fea0003c00000 */
[----:B------:R0:W1:Y:S02]  /*5470*/  SHFL.BFLY P6, R14, R13, R12, R11 ;  /* 0x0c00000c0d0e7389 */ /* 0x00006400000c000b */
[----:B01----:R-:W-:Y:S01]  /*5480*/  ENDCOLLECTIVE ;  /* 0x000000000000791b */ /* 0x003fe20003800000 */
.L_x_6510:
        /* <DEDUP_REMOVED lines=8> */
.L_x_6511:
[----:B------:R-:W-:Y:S01]  /*5510*/  HFMA2.MMA R12, -RZ, RZ, 0, 5.9604644775390625e-08 ;  /* 0x00000001ff0c7435 */ /* 0x000fe200000001ff */
[----:B------:R-:W-:-:S05]  /*5520*/  MOV R16, R14 ;  /* 0x0000000e00107202 */ /* 0x000fca0000000f00 */
[----:B------:R-:W-:-:S04]  /*5530*/  FADD.FTZ R5, R5, R16 ;  /* 0x0000001005057221 */ /* 0x000fc80000010000 */
[----:B------:R-:W-:-:S07]  /*5540*/  IMAD.MOV.U32 R13, RZ, RZ, R5 ;  /* 0x000000ffff0d7224 */ /* 0x000fce00078e0005 */
[----:B------:R-:W-:Y:S05]  /*5550*/  WARPSYNC.COLLECTIVE R15, `(.L_x_6512) ;  /* 0x000000000f087348 */ /* 0x000fea0003c00000 */
[----:B------:R0:W1:Y:S02]  /*5560*/  SHFL.BFLY P6, R14, R13, R12, R11 ;  /* 0x0c00000c0d0e7389 */ /* 0x00006400000c000b */
[----:B01----:R-:W-:Y:S01]  /*5570*/  ENDCOLLECTIVE ;  /* 0x000000000000791b */ /* 0x003fe20003800000 */
.L_x_6512:
[----:B------:R-:W-:Y:S01]  /*5580*/  HFMA2.MMA R12, -RZ, RZ, 0, 2.384185791015625e-07 ;  /* 0x00000004ff0c7435 */ /* 0x000fe200000001ff */
[----:B------:R-:W-:Y:S01]  /*5590*/  IMAD.MOV.U32 R13, RZ, RZ, RZ ;  /* 0x000000ffff0d7224 */ /* 0x000fe200078e00ff */
[----:B------:R-:W-:-:S09]  /*55a0*/  MOV R37, R14 ;  /* 0x0000000e00257202 */ /* 0x000fd20000000f00 */
[----:B------:R-:W-:Y:S05]  /*55b0*/  WARPSYNC.COLLECTIVE R15, `(.L_x_6513) ;  /* 0x000000000f087348 */ /* 0x000fea0003c00000 */
[----:B------:R0:W1:Y:S02]  /*55c0*/  SHFL.BFLY P6, R14, R13, R12, R11 ;  /* 0x0c00000c0d0e7389 */ /* 0x00006400000c000b */
[----:B01----:R-:W-:Y:S01]  /*55d0*/  ENDCOLLECTIVE ;  /* 0x000000000000791b */ /* 0x003fe20003800000 */
.L_x_6513:
        /* <DEDUP_REMOVED lines=8> */
.L_x_6514:
[----:B------:R-:W-:Y:S01]  /*5660*/  HFMA2.MMA R12, -RZ, RZ, 0, 5.9604644775390625e-08 ;  /* 0x00000001ff0c7435 */ /* 0x000fe200000001ff */
[----:B------:R-:W-:-:S05]  /*5670*/  MOV R7, R14 ;  /* 0x0000000e00077202 */ /* 0x000fca0000000f00 */
[----:B------:R-:W-:-:S04]  /*5680*/  FADD.FTZ R6, R6, R7 ;  /* 0x0000000706067221 */ /* 0x000fc80000010000 */
[----:B------:R-:W-:-:S07]  /*5690*/  IMAD.MOV.U32 R13, RZ, RZ, R6 ;  /* 0x000000ffff0d7224 */ /* 0x000fce00078e0006 */
[----:B------:R-:W-:Y:S05]  /*56a0*/  WARPSYNC.COLLECTIVE R15, `(.L_x_6515) ;  /* 0x000000000f087348 */ /* 0x000fea0003c00000 */
[----:B------:R0:W1:Y:S02]  /*56b0*/  SHFL.BFLY P6, R14, R13, R12, R11 ;  /* 0x0c00000c0d0e7389 */ /* 0x00006400000c000b */
[----:B01----:R-:W-:Y:S01]  /*56c0*/  ENDCOLLECTIVE ;  /* 0x000000000000791b */ /* 0x003fe20003800000 */
.L_x_6515:
[----:B------:R-:W-:Y:S01]  /*56d0*/  HFMA2.MMA R12, -RZ, RZ, 0, 2.384185791015625e-07 ;  /* 0x00000004ff0c7435 */ /* 0x000fe200000001ff */
[----:B------:R-:W-:Y:S01]  /*56e0*/  IMAD.MOV.U32 R13, RZ, RZ, RZ ;  /* 0x000000ffff0d7224 */ /* 0x000fe200078e00ff */
[----:B------:R-:W-:-:S09]  /*56f0*/  MOV R7, R14 ;  /* 0x0000000e00077202 */ /* 0x000fd20000000f00 */
[----:B------:R-:W-:Y:S05]  /*5700*/  WARPSYNC.COLLECTIVE R15, `(.L_x_6516) ;  /* 0x000000000f087348 */ /* 0x000fea0003c00000 */
[----:B------:R0:W1:Y:S02]  /*5710*/  SHFL.BFLY P6, R14, R13, R12, R11 ;  /* 0x0c00000c0d0e7389 */ /* 0x00006400000c000b */
[----:B01----:R-:W-:Y:S01]  /*5720*/  ENDCOLLECTIVE ;  /* 0x000000000000791b */ /* 0x003fe20003800000 */
.L_x_6516:
        /* <DEDUP_REMOVED lines=8> */
.L_x_6517:
[----:B------:R-:W-:Y:S01]  /*57b0*/  HFMA2.MMA R12, -RZ, RZ, 0, 5.9604644775390625e-08 ;  /* 0x00000001ff0c7435 */ /* 0x000fe200000001ff */
[----:B------:R-:W-:-:S05]  /*57c0*/  MOV R9, R14 ;  /* 0x0000000e00097202 */ /* 0x000fca0000000f00 */
[----:B------:R-:W-:-:S04]  /*57d0*/  FADD.FTZ R8, R8, R9 ;  /* 0x0000000908087221 */ /* 0x000fc80000010000 */
[----:B------:R-:W-:-:S07]  /*57e0*/  IMAD.MOV.U32 R13, RZ, RZ, R8 ;  /* 0x000000ffff0d7224 */ /* 0x000fce00078e0008 */
[----:B------:R-:W-:Y:S05]  /*57f0*/  WARPSYNC.COLLECTIVE R15, `(.L_x_6518) ;  /* 0x000000000f087348 */ /* 0x000fea0003c00000 */
[----:B------:R0:W1:Y:S02]  /*5800*/  SHFL.BFLY P6, R14, R13, R12, R11 ;  /* 0x0c00000c0d0e7389 */ /* 0x00006400000c000b */
[----:B01----:R-:W-:Y:S01]  /*5810*/  ENDCOLLECTIVE ;  /* 0x000000000000791b */ /* 0x003fe20003800000 */
.L_x_6518:
[----:B------:R-:W-:Y:S01]  /*5820*/  HFMA2.MMA R12, -RZ, RZ, 0, 2.384185791015625e-07 ;  /* 0x00000004ff0c7435 */ /* 0x000fe200000001ff */
[----:B------:R-:W-:Y:S01]  /*5830*/  IMAD.MOV.U32 R13, RZ, RZ, RZ ;  /* 0x000000ffff0d7224 */ /* 0x000fe200078e00ff */
[----:B------:R-:W-:-:S09]  /*5840*/  MOV R9, R14 ;  /* 0x0000000e00097202 */ /* 0x000fd20000000f00 */
[----:B------:R-:W-:Y:S05]  /*5850*/  WARPSYNC.COLLECTIVE R15, `(.L_x_6519) ;  /* 0x000000000f087348 */ /* 0x000fea0003c00000 */
[----:B------:R0:W1:Y:S02]  /*5860*/  SHFL.BFLY P6, R14, R13, R12, R11 ;  /* 0x0c00000c0d0e7389 */ /* 0x00006400000c000b */
[----:B01----:R-:W-:Y:S01]  /*5870*/  ENDCOLLECTIVE ;  /* 0x000000000000791b */ /* 0x003fe20003800000 */
.L_x_6519:
        /* <DEDUP_REMOVED lines=8> */
.L_x_6520:
[----:B------:R-:W-:Y:S01]  /*5900*/  HFMA2.MMA R12, -RZ, RZ, 0, 5.9604644775390625e-08 ;  /* 0x00000001ff0c7435 */ /* 0x000fe200000001ff */
[----:B------:R-:W-:-:S05]  /*5910*/  MOV R21, R14 ;  /* 0x0000000e00157202 */ /* 0x000fca0000000f00 */
[----:B------:R-:W-:-:S04]  /*5920*/  FADD.FTZ R10, R10, R21 ;  /* 0x000000150a0a7221 */ /* 0x000fc80000010000 */
[----:B------:R-:W-:-:S07]  /*5930*/  IMAD.MOV.U32 R13, RZ, RZ, R10 ;  /* 0x000000ffff0d7224 */ /* 0x000fce00078e000a */
[----:B------:R-:W-:Y:S05]  /*5940*/  WARPSYNC.COLLECTIVE R15, `(.L_x_6521) ;  /* 0x000000000f087348 */ /* 0x000fea0003c00000 */
[----:B------:R0:W1:Y:S02]  /*5950*/  SHFL.BFLY P6, R14, R13, R12, R11 ;  /* 0x0c00000c0d0e7389 */ /* 0x00006400000c000b */
[----:B01----:R-:W-:Y:S01]  /*5960*/  ENDCOLLECTIVE ;  /* 0x000000000000791b */ /* 0x003fe20003800000 */
.L_x_6521:
[----:B------:R-:W-:Y:S01]  /*5970*/  HFMA2.MMA R12, -RZ, RZ, 0, 2.384185791015625e-07 ;  /* 0x00000004ff0c7435 */ /* 0x000fe200000001ff */
[----:B------:R-:W-:Y:S01]  /*5980*/  IMAD.MOV.U32 R13, RZ, RZ, RZ ;  /* 0x000000ffff0d7224 */ /* 0x000fe200078e00ff */
[----:B------:R-:W-:-:S09]  /*5990*/  MOV R16, R14 ;  /* 0x0000000e00107202 */ /* 0x000fd20000000f00 */
[----:B------:R-:W-:Y:S05]  /*59a0*/  WARPSYNC.COLLECTIVE R15, `(.L_x_6522) ;  /* 0x000000000f087348 */ /* 0x000fea0003c00000 */
[----:B------:R0:W1:Y:S02]  /*59b0*/  SHFL.BFLY P6, R14, R13, R12, R11 ;  /* 0x0c00000c0d0e7389 */ /* 0x00006400000c000b */
[----:B01----:R-:W-:Y:S01]  /*59c0*/  ENDCOLLECTIVE ;  /* 0x000000000000791b */ /* 0x003fe20003800000 */
.L_x_6522:
[----:B------:R-:W-:Y:S01]  /*59d0*/  FADD.FTZ R10, R10, R16 ;  /* 0x000000100a0a7221 */ /* 0x000fe20000010000 */
[----:B------:R-:W-:Y:S02]  /*59e0*/  IMAD.MOV.U32 R12, RZ, RZ, 0x2 ;  /* 0x00000002ff0c7424 */ /* 0x000fe400078e00ff */
[----:B------:R-:W-:-:S05]  /*59f0*/  FADD.FTZ R17, RZ, R14 ;  /* 0x0000000eff117221 */ /* 0x000fca0000010000 */
[----:B------:R-:W-:-:S07]  /*5a00*/  MOV R13, R17 ;  /* 0x00000011000d7202 */ /* 0x000fce0000000f00 */
[----:B------:R-:W-:Y:S05]  /*5a10*/  WARPSYNC.COLLECTIVE R15, `(.L_x_6523) ;  /* 0x000000000f087348 */ /* 0x000fea0003c00000 */
[----:B------:R0:W1:Y:S02]  /*5a20*/  SHFL.BFLY P6, R14, R13, R12, R11 ;  /* 0x0c00000c0d0e7389 */ /* 0x00006400000c000b */
[----:B01----:R-:W-:Y:S01]  /*5a30*/  ENDCOLLECTIVE ;  /* 0x000000000000791b */ /* 0x003fe20003800000 */
.L_x_6523:
[----:B------:R-:W-:Y:S01]  /*5a40*/  IMAD.MOV.U32 R12, RZ, RZ, 0x1 ;  /* 0x00000001ff0c7424 */ /* 0x000fe200078e00ff */
[----:B------:R-:W-:-:S05]  /*5a50*/  MOV R22, R14 ;  /* 0x0000000e00167202 */ /* 0x000fca0000000f00 */
[----:B------:R-:W-:-:S05]  /*5a60*/  FADD.FTZ R17, R17, R22 ;  /* 0x0000001611117221 */ /* 0x000fca0000010000 */
[----:B------:R-:W-:-:S07]  /*5a70*/  MOV R13, R17 ;  /* 0x00000011000d7202 */ /* 0x000fce0000000f00 */
[----:B------:R-:W-:Y:S05]  /*5a80*/  WARPSYNC.COLLECTIVE R15, `(.L_x_6524) ;  /* 0x000000000f087348 */ /* 0x000fea0003c00000 */
[----:B------:R0:W1:Y:S02]  /*5a90*/  SHFL.BFLY P6, R14, R13, R12, R11 ;  /* 0x0c00000c0d0e7389 */ /* 0x00006400000c000b */
[----:B01----:R-:W-:Y:S01]  /*5aa0*/  ENDCOLLECTIVE ;  /* 0x000000000000791b */ /* 0x003fe20003800000 */
.L_x_6524:
[----:B------:R-:W-:Y:S01]  /*5ab0*/  HFMA2.MMA R13, -RZ, RZ, 0, 0 ;  /* 0x00000000ff0d7435 */ /* 0x000fe200000001ff */
[----:B------:R-:W-:Y:S01]  /*5ac0*/  IMAD.MOV.U32 R12, RZ, RZ, 0x4 ;  /* 0x00000004ff0c7424 */ /* 0x000fe200078e00ff */
[----:B------:R-:W-:-:S09]  /*5ad0*/  MOV R28, R14 ;  /* 0x0000000e001c7202 */ /* 0x000fd20000000f00 */
[----:B------:R-:W-:Y:S05]  /*5ae0*/  WARPSYNC.COLLECTIVE R15, `(.L_x_6525) ;  /* 0x000000000f087348 */ /* 0x000fea0003c00000 */
[----:B------:R0:W1:Y:S02]  /*5af0*/  SHFL.BFLY P6, R14, R13, R12, R11 ;  /* 0x0c00000c0d0e7389 */ /* 0x00006400000c000b */
[----:B01----:R-:W-:Y:S01]  /*5b00*/  ENDCOLLECTIVE ;  /* 0x000000000000791b */ /* 0x003fe20003800000 */
.L_x_6525:
[----:B------:R-:W-:Y:S01]  /*5b10*/  FADD.FTZ R17, R17, R28 ;  /* 0x0000001c11117221 */ /* 0x000fe20000010000 */
[----:B------:R-:W-:Y:S01]  /*5b20*/  HFMA2.MMA R12, -RZ, RZ, 0, 1.1920928955078125e-07 ;  /* 0x00000002ff0c7435 */ /* 0x000fe200000001ff */
[----:B------:R-:W-:-:S05]  /*5b30*/  FADD.FTZ R18, RZ, R14 ;  /* 0x0000000eff127221 */ /* 0x000fca0000010000 */
[----:B------:R-:W-:-:S07]  /*5b40*/  MOV R13, R18 ;  /* 0x00000012000d7202 */ /* 0x000fce0000000f00 */
[----:B------:R-:W-:Y:S05]  /*5b50*/  WARPSYNC.COLLECTIVE R15, `(.L_x_6526) ;  /* 0x000000000f087348 */ /* 0x000fea0003c00000 */
[----:B------:R0:W1:Y:S02]  /*5b60*/  SHFL.BFLY P6, R14, R13, R12, R11 ;  /* 0x0c00000c0d0e7389 */ /* 0x00006400000c000b */
[----:B01----:R-:W-:Y:S01]  /*5b70*/  ENDCOLLECTIVE ;  /* 0x000000000000791b */ /* 0x003fe20003800000 */
.L_x_6526:
        /* <DEDUP_REMOVED lines=8> */
.L_x_6527:
[----:B------:R-:W-:Y:S01]  /*5c00*/  HFMA2.MMA R13, -RZ, RZ, 0, 0 ;  /* 0x00000000ff0d7435 */ /* 0x000fe200000001ff */
[----:B------:R-:W-:Y:S01]  /*5c10*/  IMAD.MOV.U32 R12, RZ, RZ, 0x4 ;  /* 0x00000004ff0c7424 */ /* 0x000fe200078e00ff */
[----:B------:R-:W-:-:S09]  /*5c20*/  MOV R31, R14 ;  /* 0x0000000e001f7202 */ /* 0x000fd20000000f00 */
[----:B------:R-:W-:Y:S05]  /*5c30*/  WARPSYNC.COLLECTIVE R15, `(.L_x_6528) ;  /* 0x000000000f087348 */ /* 0x000fea0003c00000 */
[----:B------:R0:W1:Y:S02]  /*5c40*/  SHFL.BFLY P6, R14, R13, R12, R11 ;  /* 0x0c00000c0d0e7389 */ /* 0x00006400000c000b */
[----:B01----:R-:W-:Y:S01]  /*5c50*/  ENDCOLLECTIVE ;  /* 0x000000000000791b */ /* 0x003fe20003800000 */
.L_x_6528:
        /* <DEDUP_REMOVED lines=8> */
.L_x_6529:
[----:B------:R-:W-:Y:S01]  /*5ce0*/  IMAD.MOV.U32 R12, RZ, RZ, 0x1 ;  /* 0x00000001ff0c7424 */ /* 0x000fe200078e00ff */
[----:B------:R-:W-:-:S05]  /*5cf0*/  MOV R39, R14 ;  /* 0x0000000e00277202 */ /* 0x000fca0000000f00 */
[----:B------:R-:W-:-:S05]  /*5d00*/  FADD.FTZ R19, R19, R39 ;  /* 0x0000002713137221 */ /* 0x000fca0000010000 */
[----:B------:R-:W-:-:S07]  /*5d10*/  MOV R13, R19 ;  /* 0x00000013000d7202 */ /* 0x000fce0000000f00 */
[----:B------:R-:W-:Y:S05]  /*5d20*/  WARPSYNC.COLLECTIVE R15, `(.L_x_6530) ;  /* 0x000000000f087348 */ /* 0x000fea0003c00000 */
[----:B------:R0:W1:Y:S02]  /*5d30*/  SHFL.BFLY P6, R14, R13, R12, R11 ;  /* 0x0c00000c0d0e7389 */ /* 0x00006400000c000b */
[----:B01----:R-:W-:Y:S01]  /*5d40*/  ENDCOLLECTIVE ;  /* 0x000000000000791b */ /* 0x003fe20003800000 */
.L_x_6530:
[----:B------:R-:W-:Y:S01]  /*5d50*/  HFMA2.MMA R13, -RZ, RZ, 0, 0 ;  /* 0x00000000ff0d7435 */ /* 0x000fe200000001ff */
[----:B------:R-:W-:Y:S01]  /*5d60*/  IMAD.MOV.U32 R12, RZ, RZ, 0x4 ;  /* 0x00000004ff0c7424 */ /* 0x000fe200078e00ff */
[----:B------:R-:W-:-:S09]  /*5d70*/  MOV R35, R14 ;  /* 0x0000000e00237202 */ /* 0x000fd20000000f00 */
[----:B------:R-:W-:Y:S05]  /*5d80*/  WARPSYNC.COLLECTIVE R15, `(.L_x_6531) ;  /* 0x000000000f087348 */ /* 0x000fea0003c00000 */
[----:B------:R0:W1:Y:S02]  /*5d90*/  SHFL.BFLY P6, R14, R13, R12, R11 ;  /* 0x0c00000c0d0e7389 */ /* 0x00006400000c000b */
[----:B01----:R-:W-:Y:S01]  /*5da0*/  ENDCOLLECTIVE ;  /* 0x000000000000791b */ /* 0x003fe20003800000 */
.L_x_6531:
[----:B------:R-:W-:Y:S01]  /*5db0*/  FADD.FTZ R19, R19, R35 ;  /* 0x0000002313137221 */ /* 0x000fe20000010000 */
[----:B------:R-:W-:Y:S01]  /*5dc0*/  HFMA2.MMA R12, -RZ, RZ, 0, 1.1920928955078125e-07 ;  /* 0x00000002ff0c7435 */ /* 0x000fe200000001ff */
[----:B------:R-:W-:-:S05]  /*5dd0*/  FADD.FTZ R20, RZ, R14 ;  /* 0x0000000eff147221 */ /* 0x000fca0000010000 */
[----:B------:R-:W-:-:S07]  /*5de0*/  MOV R13, R20 ;  /* 0x00000014000d7202 */ /* 0x000fce0000000f00 */
[----:B------:R-:W-:Y:S05]  /*5df0*/  WARPSYNC.COLLECTIVE R15, `(.L_x_6532) ;  /* 0x000000000f087348 */ /* 0x000fea0003c00000 */
[----:B------:R0:W1:Y:S02]  /*5e00*/  SHFL.BFLY P6, R14, R13, R12, R11 ;  /* 0x0c00000c0d0e7389 */ /* 0x00006400000c000b */
[----:B01----:R-:W-:Y:S01]  /*5e10*/  ENDCOLLECTIVE ;  /* 0x000000000000791b */ /* 0x003fe20003800000 */
.L_x_6532:
[----:B------:R-:W-:Y:S01]  /*5e20*/  HFMA2.MMA R12, -RZ, RZ, 0, 5.9604644775390625e-08 ;  /* 0x00000001ff0c7435 */ /* 0x000fe200000001ff */
[----:B------:R-:W-:-:S04]  /*5e30*/  IMAD.MOV.U32 R13, RZ, RZ, R14 ;  /* 0x000000ffff0d7224 */ /* 0x000fc800078e000e */
[----:B------:R-:W-:-:S05]  /*5e40*/  FADD.FTZ R20, R20, R13 ;  /* 0x0000000d14147221 */ /* 0x000fca0000010000 */
[----:B------:R-:W-:-:S07]  /*5e50*/  MOV R13, R20 ;  /* 0x00000014000d7202 */ /* 0x000fce0000000f00 */
[----:B------:R-:W-:Y:S05]  /*5e60*/  WARPSYNC.COLLECTIVE R15, `(.L_x_6533) ;  /* 0x000000000f087348 */ /* 0x000fea0003c00000 */
[----:B------:R0:W1:Y:S02]  /*5e70*/  SHFL.BFLY P6, R14, R13, R12, R11 ;  /* 0x0c00000c0d0e7389 */ /* 0x00006400000c000b */
[----:B01----:R-:W-:Y:S01]  /*5e80*/  ENDCOLLECTIVE ;  /* 0x000000000000791b */ /* 0x003fe20003800000 */
.L_x_6533:
[----:B------:R-:W-:Y:S01]  /*5e90*/  HFMA2.MMA R12, -RZ, RZ, 0, 2.384185791015625e-07 ;  /* 0x00000004ff0c7435 */ /* 0x000fe200000001ff */
[----:B------:R-:W-:Y:S01]  /*5ea0*/  MOV R13, RZ ;  /* 0x000000ff000d7202 */ /* 0x000fe20000000f00 */
[----:B------:R-:W-:-:S09]  /*5eb0*/  IMAD.MOV.U32 R36, RZ, RZ, R14 ;  /* 0x000000ffff247224 */ /* 0x000fd200078e000e */
[----:B------:R-:W-:Y:S05]  /*5ec0*/  WARPSYNC.COLLECTIVE R15, `(.L_x_6534) ;  /* 0x000000000f087348 */ /* 0x000fea0003c00000 */
[----:B------:R0:W1:Y:S02]  /*5ed0*/  SHFL.BFLY P6, R14, R13, R12, R11 ;  /* 0x0c00000c0d0e7389 */ /* 0x00006400000c000b */
[----:B01----:R-:W-:Y:S01]  /*5ee0*/  ENDCOLLECTIVE ;  /* 0x000000000000791b */ /* 0x003fe20003800000 */
.L_x_6534:
        /* <DEDUP_REMOVED lines=8> */
.L_x_6535:
[----:B------:R-:W-:Y:S01]  /*5f70*/  HFMA2.MMA R12, -RZ, RZ, 0, 5.9604644775390625e-08 ;  /* 0x00000001ff0c7435 */ /* 0x000fe200000001ff */
[----:B------:R-:W-:-:S04]  /*5f80*/  IMAD.MOV.U32 R15, RZ, RZ, R14 ;  /* 0x000000ffff0f7224 */ /* 0x000fc800078e000e */
[----:B------:R-:W-:Y:S01]  /*5f90*/  FADD.FTZ R21, R21, R15 ;  /* 0x0000000f15157221 */ /* 0x000fe20000010000 */
[----:B------:R-:W-:-:S04]  /*5fa0*/  IMAD.MOV.U32 R15, RZ, RZ, -0x1 ;  /* 0xffffffffff0f7424 */ /* 0x000fc800078e00ff */
[----:B------:R-:W-:-:S07]  /*5fb0*/  MOV R13, R21 ;  /* 0x00000015000d7202 */ /* 0x000fce0000000f00 */
[----:B------:R-:W-:Y:S05]  /*5fc0*/  WARPSYNC.COLLECTIVE R15, `(.L_x_6536) ;  /* 0x000000000f087348 */ /* 0x000fea0003c00000 */
[----:B------:R0:W1:Y:S02]  /*5fd0*/  SHFL.BFLY P6, R14, R13, R12, R11 ;  /* 0x0c00000c0d0e7389 */ /* 0x00006400000c000b */
[----:B01----:R-:W-:Y:S01]  /*5fe0*/  ENDCOLLECTIVE ;  /* 0x000000000000791b */ /* 0x003fe20003800000 */
.L_x_6536:
[----:B------:R-:W-:Y:S01]  /*5ff0*/  HFMA2.MMA R13, -RZ, RZ, 0, 0 ;  /* 0x00000000ff0d7435 */ /* 0x000fe200000001ff */
[----:B------:R-:W-:Y:S01]  /*6000*/  IMAD.MOV.U32 R12, RZ, RZ, 0x4 ;  /* 0x00000004ff0c7424 */ /* 0x000fe200078e00ff */
[----:B------:R-:W-:-:S09]  /*6010*/  MOV R7, R14 ;  /* 0x0000000e00077202 */ /* 0x000fd20000000f00 */
[----:B------:R-:W-:Y:S05]  /*6020*/  WARPSYNC.COLLECTIVE R15, `(.L_x_6537) ;  /* 0x000000000f087348 */ /* 0x000fea0003c00000 */
[----:B------:R0:W1:Y:S02]  /*6030*/  SHFL.BFLY P6, R14, R13, R12, R11 ;  /* 0x0c00000c0d0e7389 */ /* 0x00006400000c000b */
[----:B01----:R-:W-:Y:S01]  /*6040*/  ENDCOLLECTIVE ;  /* 0x000000000000791b */ /* 0x003fe20003800000 */
.L_x_6537:
        /* <DEDUP_REMOVED lines=8> */
.L_x_6538:
[----:B------:R-:W-:Y:S01]  /*60d0*/  HFMA2.MMA R12, -RZ, RZ, 0, 5.9604644775390625e-08 ;  /* 0x00000001ff0c7435 */ /* 0x000fe200000001ff */
[----:B------:R-:W-:-:S05]  /*60e0*/  FADD.FTZ R22, R22, R14 ;  /* 0x0000000e16167221 */ /* 0x000fca0000010000 */
[----:B------:R-:W-:-:S07]  /*60f0*/  MOV R13, R22 ;  /* 0x00000016000d7202 */ /* 0x000fce0000000f00 */
[----:B------:R-:W-:Y:S05]  /*6100*/  WARPSYNC.COLLECTIVE R15, `(.L_x_6539) ;  /* 0x000000000f087348 */ /* 0x000fea0003c00000 */
[----:B------:R0:W1:Y:S02]  /*6110*/  SHFL.BFLY P6, R14, R13, R12, R11 ;  /* 0x0c00000c0d0e7389 */ /* 0x00006400000c000b */
[----:B01----:R-:W-:Y:S01]  /*6120*/  ENDCOLLECTIVE ;  /* 0x000000000000791b */ /* 0x003fe20003800000 */
.L_x_6539:
[----:B------:R-:W-:Y:S01]  /*6130*/  HFMA2.MMA R12, -RZ, RZ, 0, 2.384185791015625e-07 ;  /* 0x00000004ff0c7435 */ /* 0x000fe200000001ff */
[----:B------:R-:W-:Y:S01]  /*6140*/  MOV R13, RZ ;  /* 0x000000ff000d7202 */ /* 0x000fe20000000f00 */
[----:B------:R-:W-:-:S09]  /*6150*/  IMAD.MOV.U32 R9, RZ, RZ, R14 ;  /* 0x000000ffff097224 */ /* 0x000fd200078e000e */
[----:B------:R-:W-:Y:S05]  /*6160*/  WARPSYNC.COLLECTIVE R15, `(.L_x_6540) ;  /* 0x000000000f087348 */ /* 0x000fea0003c00000 */
[----:B------:R0:W1:Y:S02]  /*6170*/  SHFL.BFLY P6, R14, R13, R12, R11 ;  /* 0x0c00000c0d0e7389 */ /* 0x00006400000c000b */
[----:B01----:R-:W-:Y:S01]  /*6180*/  ENDCOLLECTIVE ;  /* 0x000000000000791b */ /* 0x003fe20003800000 */
.L_x_6540:
        /* <DEDUP_REMOVED lines=8> */
.L_x_6541:
[----:B------:R-:W-:Y:S01]  /*6210*/  HFMA2.MMA R12, -RZ, RZ, 0, 5.9604644775390625e-08 ;  /* 0x00000001ff0c7435 */ /* 0x000fe200000001ff */
[----:B------:R-:W-:-:S04]  /*6220*/  IMAD.MOV.U32 R16, RZ, RZ, R14 ;  /* 0x000000ffff107224 */ /* 0x000fc800078e000e */
[----:B------:R-:W-:-:S05]  /*6230*/  FADD.FTZ R23, R23, R16 ;  /* 0x0000001017177221 */ /* 0x000fca0000010000 */
[----:B------:R-:W-:-:S07]  /*6240*/  MOV R13, R23 ;  /* 0x00000017000d7202 */ /* 0x000fce0000000f00 */
[----:B------:R-:W-:Y:S05]  /*6250*/  WARPSYNC.COLLECTIVE R15, `(.L_x_6542) ;  /* 0x000000000f087348 */ /* 0x000fea0003c00000 */
[----:B------:R0:W1:Y:S02]  /*6260*/  SHFL.BFLY P6, R14, R13, R12, R11 ;  /* 0x0c00000c0d0e7389 */ /* 0x00006400000c000b */
[----:B01----:R-:W-:Y:S01]  /*6270*/  ENDCOLLECTIVE ;  /* 0x000000000000791b */ /* 0x003fe20003800000 */
.L_x_6542:
[----:B------:R-:W-:Y:S01]  /*6280*/  HFMA2.MMA R12, -RZ, RZ, 0, 2.384185791015625e-07 ;  /* 0x00000004ff0c7435 */ /* 0x000fe200000001ff */
[----:B------:R-:W-:Y:S01]  /*6290*/  MOV R13, RZ ;  /* 0x000000ff000d7202 */ /* 0x000fe20000000f00 */
[----:B------:R-:W-:-:S09]  /*62a0*/  IMAD.MOV.U32 R16, RZ, RZ, R14 ;  /* 0x000000ffff107224 */ /* 0x000fd200078e000e */
[----:B------:R-:W-:Y:S05]  /*62b0*/  WARPSYNC.COLLECTIVE R15, `(.L_x_6543) ;  /* 0x000000000f087348 */ /* 0x000fea0003c00000 */
[----:B------:R0:W1:Y:S02]  /*62c0*/  SHFL.BFLY P6, R14, R13, R12, R11 ;  /* 0x0c00000c0d0e7389 */ /* 0x00006400000c000b */
[----:B01----:R-:W-:Y:S01]  /*62d0*/  ENDCOLLECTIVE ;  /* 0x000000000000791b */ /* 0x003fe20003800000 */
.L_x_6543:
        /* <DEDUP_REMOVED lines=8> */
.L_x_6544:
[----:B------:R-:W-:-:S04]  /*6360*/  IMAD.MOV.U32 R12, RZ, RZ, R14 ;  /* 0x000000ffff0c7224 */ /* 0x000fc800078e000e */
[----:B------:R-:W-:Y:S01]  /*6370*/  FADD.FTZ R24, R24, R12 ;  /* 0x0000000c18187221 */ /* 0x000fe20000010000 */
[----:B------:R-:W-:-:S04]  /*6380*/  HFMA2.MMA R12, -RZ, RZ, 0, 5.9604644775390625e-08 ;  /* 0x00000001ff0c7435 */ /* 0x000fc800000001ff */
[----:B------:R-:W-:-:S07]  /*6390*/  MOV R13, R24 ;  /* 0x00000018000d7202 */ /* 0x000fce0000000f00 */
[----:B------:R-:W-:Y:S05]  /*63a0*/  WARPSYNC.COLLECTIVE R15, `(.L_x_6545) ;  /* 0x000000000f087348 */ /* 0x000fea0003c00000 */
[----:B------:R0:W1:Y:S02]  /*63b0*/  SHFL.BFLY P6, R14, R13, R12, R11 ;  /* 0x0c00000c0d0e7389 */ /* 0x00006400000c000b */
[----:B01----:R-:W-:Y:S01]  /*63c0*/  ENDCOLLECTIVE ;  /* 0x000000000000791b */ /* 0x003fe20003800000 */
.L_x_6545:
[----:B------:R-:W-:Y:S01]  /*63d0*/  HFMA2.MMA R12, -RZ, RZ, 0, 2.384185791015625e-07 ;  /* 0x00000004ff0c7435 */ /* 0x000fe200000001ff */
[----:B------:R-:W-:Y:S01]  /*63e0*/  MOV R13, RZ ;  /* 0x000000ff000d7202 */ /* 0x000fe20000000f00 */
[----:B------:R-:W-:-:S09]  /*63f0*/  IMAD.MOV.U32 R28, RZ, RZ, R14 ;  /* 0x000000ffff1c7224 */ /* 0x000fd200078e000e */
[----:B------:R-:W-:Y:S05]  /*6400*/  WARPSYNC.COLLECTIVE R15, `(.L_x_6546) ;  /* 0x000000000f087348 */ /* 0x000fea0003c00000 */
[----:B------:R0:W1:Y:S02]  /*6410*/  SHFL.BFLY P6, R14, R13, R12, R11 ;  /* 0x0c00000c0d0e7389 */ /* 0x00006400000c000b */
[----:B01----:R-:W-:Y:S01]  /*6420*/  ENDCOLLECTIVE ;  /* 0x000000000000791b */ /* 0x003fe20003800000 */
.L_x_6546:
        /* <DEDUP_REMOVED lines=8> */
.L_x_6547:
        /* <DEDUP_REMOVED lines=8> */
.L_x_6548:
[----:B------:R-:W-:Y:S01]  /*6530*/  HFMA2.MMA R13, -RZ, RZ, 0, 0 ;  /* 0x00000000ff0d7435 */ /* 0x000fe200000001ff */
[----:B------:R-:W-:Y:S01]  /*6540*/  IMAD.MOV.U32 R12, RZ, RZ, 0x4 ;  /* 0x00000004ff0c7424 */ /* 0x000fe200078e00ff */
[----:B------:R-:W-:-:S09]  /*6550*/  MOV R7, R14 ;  /* 0x0000000e00077202 */ /* 0x000fd20000000f00 */
[----:B------:R-:W-:Y:S05]  /*6560*/  WARPSYNC.COLLECTIVE R15, `(.L_x_6549) ;  /* 0x000000000f087348 */ /* 0x000fea0003c00000 */
[----:B------:R0:W1:Y:S02]  /*6570*/  SHFL.BFLY P6, R14, R13, R12, R11 ;  /* 0x0c00000c0d0e7389 */ /* 0x00006400000c000b */
[----:B01----:R-:W-:Y:S01]  /*6580*/  ENDCOLLECTIVE ;  /* 0x000000000000791b */ /* 0x003fe20003800000 */
.L_x_6549:
[----:B------:R-:W-:-:S05]  /*6590*/  FADD.FTZ R25, R25, R7 ;  /* 0x0000000719197221 */ /* 0x000fca0000010000 */
[----:B------:R-:W-:Y:S01]  /*65a0*/  MOV R28, R25 ;  /* 0x00000019001c7202 */ /* 0x000fe20000000f00 */
[----:B------:R-:W-:Y:S01]  /*65b0*/  IMAD.MOV.U32 R12, RZ, RZ, 0x2 ;  /* 0x00000002ff0c7424 */ /* 0x000fe200078e00ff */
[----:B------:R-:W-:-:S05]  /*65c0*/  MOV R26, R14 ;  /* 0x0000000e001a7202 */ /* 0x000fca0000000f00 */
[----:B------:R-:W-:-:S05]  /*65d0*/  FADD.FTZ R26, RZ, R26 ;  /* 0x0000001aff1a7221 */ /* 0x000fca0000010000 */
[----:B------:R-:W-:-:S07]  /*65e0*/  MOV R13, R26 ;  /* 0x0000001a000d7202 */ /* 0x000fce0000000f00 */
[----:B------:R-:W-:Y:S05]  /*65f0*/  WARPSYNC.COLLECTIVE R15, `(.L_x_6550) ;  /* 0x000000000f087348 */ /* 0x000fea0003c00000 */
[----:B------:R0:W1:Y:S02]  /*6600*/  SHFL.BFLY P6, R14, R13, R12, R11 ;  /* 0x0c00000c0d0e7389 */ /* 0x00006400000c000b */
[----:B01----:R-:W-:Y:S01]  /*6610*/  ENDCOLLECTIVE ;  /* 0x000000000000791b */ /* 0x003fe20003800000 */
.L_x_6550:
[----:B------:R-:W-:Y:S01]  /*6620*/  IMAD.MOV.U32 R12, RZ, RZ, 0x1 ;  /* 0x00000001ff0c7424 */ /* 0x000fe200078e00ff */
[----:B------:R-:W-:-:S05]  /*6630*/  MOV R9, R14 ;  /* 0x0000000e00097202 */ /* 0x000fca0000000f00 */
[----:B------:R-:W-:-:S05]  /*6640*/  FADD.FTZ R26, R26, R9 ;  /* 0x000000091a1a7221 */ /* 0x000fca0000010000 */
[----:B------:R-:W-:-:S07]  /*6650*/  MOV R13, R26 ;  /* 0x0000001a000d7202 */ /* 0x000fce0000000f00 */
[----:B------:R-:W-:Y:S05]  /*6660*/  WARPSYNC.COLLECTIVE R15, `(.L_x_6551) ;  /* 0x000000000f087348 */ /* 0x000fea0003c00000 */
[----:B------:R0:W1:Y:S02]  /*6670*/  SHFL.BFLY P6, R14, R13, R12, R11 ;  /* 0x0c00000c0d0e7389 */ /* 0x00006400000c000b */
[----:B01----:R-:W-:Y:S01]  /*6680*/  ENDCOLLECTIVE ;  /* 0x000000000000791b */ /* 0x003fe20003800000 */
.L_x_6551:
[----:B------:R-:W-:Y:S01]  /*6690*/  HFMA2.MMA R13, -RZ, RZ, 0, 0 ;  /* 0x00000000ff0d7435 */ /* 0x000fe200000001ff */
[----:B------:R-:W-:Y:S01]  /*66a0*/  IMAD.MOV.U32 R12, RZ, RZ, 0x4 ;  /* 0x00000004ff0c7424 */ /* 0x000fe200078e00ff */
[----:B------:R-:W-:-:S09]  /*66b0*/  MOV R9, R14 ;  /* 0x0000000e00097202 */ /* 0x000fd20000000f00 */
[----:B------:R-:W-:Y:S05]  /*66c0*/  WARPSYNC.COLLECTIVE R15, `(.L_x_6552) ;  /* 0x000000000f087348 */ /* 0x000fea0003c00000 */
[----:B------:R0:W1:Y:S02]  /*66d0*/  SHFL.BFLY P6, R14, R13, R12, R11 ;  /* 0x0c00000c0d0e7389 */ /* 0x00006400000c000b */
[----:B01----:R-:W-:Y:S01]  /*66e0*/  ENDCOLLECTIVE ;  /* 0x000000000000791b */ /* 0x003fe20003800000 */
.L_x_6552:
        /* <DEDUP_REMOVED lines=8> */
.L_x_6553:
[----:B------:R-:W-:Y:S01]  /*6770*/  IMAD.MOV.U32 R12, RZ, RZ, 0x1 ;  /* 0x00000001ff0c7424 */ /* 0x000fe200078e00ff */
[----:B------:R-:W-:-:S05]  /*6780*/  MOV R7, R14 ;  /* 0x0000000e00077202 */ /* 0x000fca0000000f00 */
[----:B------:R-:W-:-:S05]  /*6790*/  FADD.FTZ R27, R27, R7 ;  /* 0x000000071b1b7221 */ /* 0x000fca0000010000 */
[----:B------:R-:W-:-:S07]  /*67a0*/  MOV R13, R27 ;  /* 0x0000001b000d7202 */ /* 0x000fce0000000f00 */
[----:B------:R-:W-:Y:S05]  /*67b0*/  WARPSYNC.COLLECTIVE R15, `(.L_x_6554) ;  /* 0x000000000f087348 */ /* 0x000fea0003c00000 */
[----:B------:R0:W1:Y:S02]  /*67c0*/  SHFL.BFLY P6, R14, R13, R12, R11 ;  /* 0x0c00000c0d0e7389 */ /* 0x00006400000c000b */
[----:B01----:R-:W-:Y:S01]  /*67d0*/  ENDCOLLECTIVE ;  /* 0x000000000000791b */ /* 0x003fe20003800000 */
.L_x_6554:
[----:B------:R-:W-:Y:S01]  /*67e0*/  HFMA2.MMA R13, -RZ, RZ, 0, 0 ;  /* 0x00000000ff0d7435 */ /* 0x000fe200000001ff */
[----:B------:R-:W-:Y:S01]  /*67f0*/  IMAD.MOV.U32 R12, RZ, RZ, 0x4 ;  /* 0x00000004ff0c7424 */ /* 0x000fe200078e00ff */
[----:B------:R-:W-:-:S09]  /*6800*/  MOV R23, R14 ;  /* 0x0000000e00177202 */ /* 0x000fd20000000f00 */
[----:B------:R-:W-:Y:S05]  /*6810*/  WARPSYNC.COLLECTIVE R15, `(.L_x_6555) ;  /* 0x000000000f087348 */ /* 0x000fea0003c00000 */
[----:B------:R0:W1:Y:S02]  /*6820*/  SHFL.BFLY P6, R14, R13, R12, R11 ;  /* 0x0c00000c0d0e7389 */ /* 0x00006400000c000b */
[----:B01----:R-:W-:Y:S01]  /*6830*/  ENDCOLLECTIVE ;  /* 0x000000000000791b */ /* 0x003fe20003800000 */
.L_x_6555:
[----:B------:R-:W-:Y:S01]  /*6840*/  FADD.FTZ R23, R27, R23 ;  /* 0x000000171b177221 */ /* 0x000fe20000010000 */
[----:B------:R-:W-:Y:S01]  /*6850*/  HFMA2.MMA R12, -RZ, RZ, 0, 1.1920928955078125e-07 ;  /* 0x00000002ff0c7435 */ /* 0x000fe200000001ff */
[----:B------:R-:W-:-:S05]  /*6860*/  MOV R13, R14 ;  /* 0x0000000e000d7202 */ /* 0x000fca0000000f00 */
[----:B------:R-:W-:-:S07]  /*6870*/  FADD.FTZ R13, RZ, R13 ;  /* 0x0000000dff0d7221 */ /* 0x000fce0000010000 */
[----:B------:R-:W-:Y:S05]  /*6880*/  WARPSYNC.COLLECTIVE R15, `(.L_x_6556) ;  /* 0x000000000f087348 */ /* 0x000fea0003c00000 */
[----:B------:R0:W1:Y:S02]  /*6890*/  SHFL.BFLY P6, R14, R13, R12, R11 ;  /* 0x0c00000c0d0e7389 */ /* 0x00006400000c000b */
[----:B01----:R-:W-:Y:S01]  /*68a0*/  ENDCOLLECTIVE ;  /* 0x000000000000791b */ /* 0x003fe20003800000 */
.L_x_6556:
[----:B------:R-:W-:Y:S02]  /*68b0*/  IMAD.MOV.U32 R12, RZ, RZ, 0x1 ;  /* 0x00000001ff0c7424 */ /* 0x000fe400078e00ff */
[----:B------:R-:W-:-:S07]  /*68c0*/  FADD.FTZ R13, R13, R14 ;  /* 0x0000000e0d0d7221 */ /* 0x000fce0000010000 */
[----:B------:R-:W-:Y:S05]  /*68d0*/  WARPSYNC.COLLECTIVE R15, `(.L_x_6557) ;  /* 0x000000000f087348 */ /* 0x000fea0003c00000 */
[----:B------:R0:W1:Y:S02]  /*68e0*/  SHFL.BFLY P6, R14, R13, R12, R11 ;  /* 0x0c00000c0d0e7389 */ /* 0x00006400000c000b */
[----:B01----:R-:W-:Y:S01]  /*68f0*/  ENDCOLLECTIVE ;  /* 0x000000000000791b */ /* 0x003fe20003800000 */
.L_x_6557:
[----:B------:R-:W-:-:S05]  /*6900*/  MOV R12, R14 ;  /* 0x0000000e000c7202 */ /* 0x000fca0000000f00 */
[----:B------:R-:W-:Y:S01]  /*6910*/  FADD.FTZ R7, R13, R12 ;  /* 0x0000000c0d077221 */ /* 0x000fe20000010000 */
[----:B------:R-:W-:Y:S01]  /*6920*/  HFMA2.MMA R13, -RZ, RZ, 0, 0 ;  /* 0x00000000ff0d7435 */ /* 0x000fe200000001ff */
[----:B------:R-:W-:-:S10]  /*6930*/  IMAD.MOV.U32 R12, RZ, RZ, 0x4 ;  /* 0x00000004ff0c7424 */ /* 0x000fd400078e00ff */
[----:B------:R-:W-:Y:S05]  /*6940*/  WARPSYNC.COLLECTIVE R15, `(.L_x_6558) ;  /* 0x000000000f087348 */ /* 0x000fea0003c00000 */
[----:B------:R0:W1:Y:S02]  /*6950*/  SHFL.BFLY P6, R14, R13, R12, R11 ;  /* 0x0c00000c0d0e7389 */ /* 0x00006400000c000b */
[----:B01----:R-:W-:Y:S01]  /*6960*/  ENDCOLLECTIVE ;  /* 0x000000000000791b */ /* 0x003fe20003800000 */
.L_x_6558:
[----:B------:R-:W-:Y:S01]  /*6970*/  HFMA2.MMA R12, -RZ, RZ, 0, 1.1920928955078125e-07 ;  /* 0x00000002ff0c7435 */ /* 0x000fe200000001ff */
[----:B------:R-:W-:-:S05]  /*6980*/  FADD.FTZ R39, RZ, R14 ;  /* 0x0000000eff277221 */ /* 0x000fca0000010000 */
[----:B------:R-:W-:-:S07]  /*6990*/  MOV R13, R39 ;  /* 0x00000027000d7202 */ /* 0x000fce0000000f00 */
[----:B------:R-:W-:Y:S05]  /*69a0*/  WARPSYNC.COLLECTIVE R15, `(.L_x_6559) ;  /* 0x000000000f087348 */ /* 0x000fea0003c00000 */
[----:B------:R0:W1:Y:S02]  /*69b0*/  SHFL.BFLY P6, R14, R13, R12, R11 ;  /* 0x0c00000c0d0e7389 */ /* 0x00006400000c000b */
[----:B01----:R-:W-:Y:S01]  /*69c0*/  ENDCOLLECTIVE ;  /* 0x000000000000791b */ /* 0x003fe20003800000 */
.L_x_6559:
[----:B------:R-:W-:Y:S01]  /*69d0*/  MOV R12, 0x1 ;  /* 0x00000001000c7802 */ /* 0x000fe20000000f00 */
[----:B------:R-:W-:-:S04]  /*69e0*/  FADD.FTZ R39, R39, R14 ;  /* 0x0000000e27277221 */ /* 0x000fc80000010000 */
[----:B------:R-:W-:-:S07]  /*69f0*/  IMAD.MOV.U32 R13, RZ, RZ, R39 ;  /* 0x000000ffff0d7224 */ /* 0x000fce00078e0027 */
[----:B------:R-:W-:Y:S05]  /*6a00*/  WARPSYNC.COLLECTIVE R15, `(.L_x_6560) ;  /* 0x000000000f087348 */ /* 0x000fea0003c00000 */
[----:B------:R0:W1:Y:S02]  /*6a10*/  SHFL.BFLY P6, R14, R13, R12, R11 ;  /* 0x0c00000c0d0e7389 */ /* 0x00006400000c000b */
[----:B01----:R-:W-:Y:S01]  /*6a20*/  ENDCOLLECTIVE ;  /* 0x000000000000791b */ /* 0x003fe20003800000 */
.L_x_6560:
[----:B------:R-:W-:Y:S01]  /*6a30*/  HFMA2.MMA R13, -RZ, RZ, 0, 0 ;  /* 0x00000000ff0d7435 */ /* 0x000fe200000001ff */
[----:B------:R-:W-:Y:S02]  /*6a40*/  IMAD.MOV.U32 R12, RZ, RZ, 0x4 ;  /* 0x00000004ff0c7424 */ /* 0x000fe400078e00ff */
[----:B------:R-:W-:-:S08]  /*6a50*/  FADD.FTZ R39, R39, R14 ;  /* 0x0000000e27277221 */ /* 0x000fd00000010000 */
[----:B------:R-:W-:Y:S05]  /*6a60*/  WARPSYNC.COLLECTIVE R15, `(.L_x_6561) ;  /* 0x000000000f087348 */ /* 0x000fea0003c00000 */
[----:B------:R0:W1:Y:S02]  /*6a70*/  SHFL.BFLY P6, R14, R13, R12, R11 ;  /* 0x0c00000c0d0e7389 */ /* 0x00006400000c000b */
[----:B01----:R-:W-:Y:S01]  /*6a80*/  ENDCOLLECTIVE ;  /* 0x000000000000791b */ /* 0x003fe20003800000 */
.L_x_6561:
[----:B------:R-:W-:Y:S01]  /*6a90*/  HFMA2.MMA R12, -RZ, RZ, 0, 1.1920928955078125e-07 ;  /* 0x00000002ff0c7435 */ /* 0x000fe200000001ff */
[----:B------:R-:W-:-:S05]  /*6aa0*/  FADD.FTZ R31, RZ, R14 ;  /* 0x0000000eff1f7221 */ /* 0x000fca0000010000 */
[----:B------:R-:W-:-:S07]  /*6ab0*/  MOV R13, R31 ;  /* 0x0000001f000d7202 */ /* 0x000fce0000000f00 */
[----:B------:R-:W-:Y:S05]  /*6ac0*/  WARPSYNC.COLLECTIVE R15, `(.L_x_6562) ;  /* 0x000000000f087348 */ /* 0x000fea0003c00000 */
[----:B------:R0:W1:Y:S02]  /*6ad0*/  SHFL.BFLY P6, R14, R13, R12, R11 ;  /* 0x0c00000c0d0e7389 */ /* 0x00006400000c000b */
[----:B01----:R-:W-:Y:S01]  /*6ae0*/  ENDCOLLECTIVE ;  /* 0x000000000000791b */ /* 0x003fe20003800000 */
.L_x_6562:
        /* <DEDUP_REMOVED lines=8> */
.L_x_6563:
[----:B------:R-:W-:Y:S01]  /*6b70*/  MOV R11, R24 ;  /* 0x00000018000b7202 */ /* 0x000fe20000000f00 */
[----:B------:R-:W-:Y:S06]  /*6b80*/  BRA `(.L_x_6564) ;  /* 0xffffffc400d87947 */ /* 0x000fec000383ffff */
.L_x_6565:
        /* <DEDUP_REMOVED lines=15> */
.L_x_28148:


//--------------------- .text._ZN4vllm25paged_attention_v1_kernelIfhLi80ELi32ELi128ELNS_18Fp8KVCacheDataTypeE2ELb1EEEvPT_PKS2_PKT0_S8_ifPKiSA_iPKfiiiSC_SC_iiiii --------------------------
	.section	.text._ZN4vllm25paged_attention_v1_kernelIfhLi80ELi32ELi128ELNS_18Fp8KVCacheDataTypeE2ELb1EEEvPT_PKS2_PKT0_S8_ifPKiSA_iPKfiiiSC_SC_iiiii,"ax",@progbits
	.align	128
        .global         _ZN4vllm25paged_attention_v1_kernelIfhLi80ELi32ELi128ELNS_18Fp8KVCacheDataTypeE2ELb1EEEvPT_PKS2_PKT0_S8_ifPKiSA_iPKfiiiSC_SC_iiiii
        .type           _ZN4vllm25paged_attention_v1_kernelIfhLi80ELi32ELi128ELNS_18Fp8KVCacheDataTypeE2ELb1EEEvPT_PKS2_PKT0_S8_ifPKiSA_iPKfiiiSC_SC_iiiii,@function
        .size           _ZN4vllm25paged_attention_v1_kernelIfhLi80ELi32ELi128ELNS_18Fp8KVCacheDataTypeE2ELb1EEEvPT_PKS2_PKT0_S8_ifPKiSA_iPKfiiiSC_SC_iiiii,(.L_x_28149 - _ZN4vllm25paged_attention_v1_kernelIfhLi80ELi32ELi128ELNS_18Fp8KVCacheDataTypeE2ELb1EEEvPT_PKS2_PKT0_S8_ifPKiSA_iPKfiiiSC_SC_iiiii)
        .other          _ZN4vllm25paged_attention_v1_kernelIfhLi80ELi32ELi128ELNS_18Fp8KVCacheDataTypeE2ELb1EEEvPT_PKS2_PKT0_S8_ifPKiSA_iPKfiiiSC_SC_iiiii,@"STO_CUDA_ENTRY STV_DEFAULT"
_ZN4vllm25paged_attention_v1_kernelIfhLi80ELi32ELi128ELNS_18Fp8KVCacheDataTypeE2ELb1EEEvPT_PKS2_PKT0_S8_ifPKiSA_iPKfiiiSC_SC_iiiii:
.text._ZN4vllm25paged_attention_v1_kernelIfhLi80ELi32ELi128ELNS_18Fp8KVCacheDataTypeE2ELb1EEEvPT_PKS2_PKT0_S8_ifPKiSA_iPKfiiiSC_SC_iiiii:
        /* <DEDUP_REMOVED lines=19> */
[----:B--2---:R-:W-:-:S04]  /*0130*/  SHF.R.S32.HI R9, RZ, 0x1f, R30 ;  /* 0x0000001fff097819 */ /* 0x004fc8000001141e */
[----:B------:R-:W-:-:S04]  /*0140*/  LEA.HI R9, R9, R30, RZ, 0x5 ;  /* 0x0000001e09097211 */ /* 0x000fc800078f28ff */
[----:B------:R-:W-:Y:S02]  /*0150*/  LOP3.LUT R11, R9, 0xffffffe0, RZ, 0xc0, !PT ;  /* 0xffffffe0090b7812 */ /* 0x000fe400078ec0ff */
[----:B------:R-:W-:Y:S02]  /*0160*/  SHF.R.S32.HI R27, RZ, 0x5, R9 ;  /* 0x00000005ff1b7819 */ /* 0x000fe40000011409 */
[----:B------:R-:W-:Y:S01]  /*0170*/  IADD3 R26, -R11, R30, RZ ;  /* 0x0000001e0b1a7210 */ /* 0x000fe20007ffe1ff */
[----:B------:R-:W-:Y:S01]  /*0180*/  BAR.SYNC.DEFER_BLOCKING 0x0 ;  /* 0x0000000000007b1d */ /* 0x000fe20000010000 */
        /* <DEDUP_REMOVED lines=17> */
[----:B------:R-:W-:Y:S02]  /*02a0*/  LOP3.LUT R7, R5, 0xffffffe0, RZ, 0xc0, !PT ;  /* 0xffffffe005077812 */ /* 0x000fe400078ec0ff */
[----:B------:R-:W-:Y:S01]  /*02b0*/  SHF.R.S32.HI R6, RZ, 0x5, R5 ;  /* 0x00000005ff067819 */ /* 0x000fe20000011405 */
[----:B------:R-:W-:Y:S01]  /*02c0*/  @P0 VIADD R8, R8, 0x1 ;  /* 0x0000000108080836 */ /* 0x000fe20000000000 */
[----:B--2---:R-:W-:Y:S02]  /*02d0*/  ISETP.GT.AND P0, PT, R3, -0x1, PT ;  /* 0xffffffff0300780c */ /* 0x004fe40003f04270 */
[----:B------:R-:W-:Y:S01]  /*02e0*/  VIMNMX R7, R2, R7, PT ;  /* 0x0000000702077248 */ /* 0x000fe20003fe0100 */
[----:B------:R-:W-:Y:S01]  /*02f0*/  IMAD.MOV.U32 R2, RZ, RZ, R10 ;  /* 0x000000ffff027224 */ /* 0x000fe200078e000a */
[----:B------:R-:W-:Y:S02]  /*0300*/  @!P2 IADD3 R8, -R8, RZ, RZ ;  /* 0x000000ff0808a210 */ /* 0x000fe40007ffe1ff */
[----:B------:R-:W-:-:S07]  /*0310*/  @!P1 LOP3.LUT R8, RZ, R13, RZ, 0x33, !PT ;  /* 0x0000000dff089212 */ /* 0x000fce00078e33ff */
[----:B01----:R-:W-:Y:S05]  /*0320*/  @P0 BRA `(.L_x_6566) ;  /* 0x0000000000dc0947 */ /* 0x003fea0003800000 */
        /* <DEDUP_REMOVED lines=12> */
[----:B------:R-:W-:-:S06]  /*03f0*/  IMAD.HI.U32 R13, R13, R11, R12 ;  /* 0x0000000b0d0d7227 */ /* 0x000fcc00078e000c */
        /* <DEDUP_REMOVED lines=8> */
[----:B------:R-:W-:-:S04]  /*0480*/  LOP3.LUT R4, R28, R5, RZ, 0x3c, !PT ;  /* 0x000000051c047212 */ /* 0x000fc800078e3cff */
        /* <DEDUP_REMOVED lines=33> */
.L_x_6566:
[----:B------:R-:W-:Y:S02]  /*06a0*/  ULDC UR4, c[0x0][0x278] ;  /* 0x00009e0000047ab9 */ /* 0x000fe40000000800 */
[----:B------:R-:W-:-:S04]  /*06b0*/  IMAD R4, R28, UR4, R29 ;  /* 0x000000041c047c24 */ /* 0x000fc8000f8e021d */
[----:B------:R-:W-:-:S07]  /*06c0*/  IMAD R9, R4, R3, RZ ;  /* 0x0000000304097224 */ /* 0x000fce00078e02ff */
.L_x_6567:
        /* <DEDUP_REMOVED lines=23> */
[----:B------:R-:W-:-:S03]  /*0840*/  IADD3 R13, R8, -UR4, RZ ;  /* 0x80000004080d7c10 */ /* 0x000fc6000fffe0ff */
[----:B------:R-:W-:-:S07]  /*0850*/  IMAD.MOV.U32 R5, RZ, RZ, R27 ;  /* 0x000000ffff057224 */ /* 0x000fce00078e001b */
.L_x_6571:
        /* <DEDUP_REMOVED lines=37> */
.L_x_6569:
[----:B------:R-:W-:Y:S05]  /*0ab0*/  BSYNC B7 ;  /* 0x0000000000077941 */ /* 0x000fea0003800000 */
.L_x_6568:
        /* <DEDUP_REMOVED lines=13> */
.L_x_6612:
        /* <DEDUP_REMOVED lines=40> */
.L_x_6577:
        /* <DEDUP_REMOVED lines=11> */
.L_x_6576:
[----:B------:R-:W-:Y:S05]  /*0ec0*/  BSYNC B1 ;  /* 0x0000000000017941 */ /* 0x000fea0003800000 */
.L_x_6575:
        /* <DEDUP_REMOVED lines=14> */
.L_x_6580:
        /* <DEDUP_REMOVED lines=19> */
[C---:B---3--:R-:W-:Y:S01]  /*10e0*/  FADD.FTZ R19, -R0.reuse, R19 ;  /* 0x0000001300137221 */ /* 0x048fe20000010100 */
[----:B----4-:R-:W-:-:S03]  /*10f0*/  FADD.FTZ R22, -R0, R15 ;  /* 0x0000000f00167221 */ /* 0x010fc60000010100 */
[----:B------:R-:W-:Y:S01]  /*1100*/  FMUL.FTZ R19, R19, 1.4426950216293334961 ;  /* 0x3fb8aa3b13137820 */ /* 0x000fe20000410000 */
[----:B------:R-:W2:Y:S01]  /*1110*/  LDS R15, [R3+0xc00] ;  /* 0x000c0000030f7984 */ /* 0x000ea20000000800 */
[----:B------:R3:W4:Y:S01]  /*1120*/  MUFU.EX2 R16, R17 ;  /* 0x0000001100107308 */ /* 0x0007220000000800 */
[----:B-----5:R-:W-:Y:S01]  /*1130*/  FADD.FTZ R21, -R0, R21 ;  /* 0x0000001500157221 */ /* 0x020fe20000010100 */
[----:B------:R-:W-:-:S03]  /*1140*/  FMUL.FTZ R22, R22, 1.4426950216293334961 ;  /* 0x3fb8aa3b16167820 */ /* 0x000fc60000410000 */
[----:B------:R-:W-:Y:S01]  /*1150*/  FMUL.FTZ R21, R21, 1.4426950216293334961 ;  /* 0x3fb8aa3b15157820 */ /* 0x000fe20000410000 */
[----:B------:R-:W-:Y:S02]  /*1160*/  FADD.FTZ R23, -R0, R23 ;  /* 0x0000001700177221 */ /* 0x000fe40000010100 */
[----:B------:R5:W0:Y:S01]  /*1170*/  MUFU.EX2 R18, R19 ;  /* 0x0000001300127308 */ /* 0x000a220000000800 */
[----:B---3--:R-:W3:Y:S01]  /*1180*/  LDS R17, [R3+0xe00] ;  /* 0x000e000003117984 */ /* 0x008ee20000000800 */
[----:B-1----:R-:W-:Y:S01]  /*1190*/  FADD.FTZ R4, R12, R4 ;  /* 0x000000040c047221 */ /* 0x002fe20000010000 */
[----:B------:R-:W-:Y:S01]  /*11a0*/  FMUL.FTZ R23, R23, 1.4426950216293334961 ;  /* 0x3fb8aa3b17177820 */ /* 0x000fe20000410000 */
[----:B------:R-:W-:Y:S01]  /*11b0*/  FADD.FTZ R25, -R0, R25 ;  /* 0x0000001900197221 */ /* 0x000fe20000010100 */
[----:B------:R1:W-:Y:S03]  /*11c0*/  STS [R3+-0x400], R12 ;  /* 0xfffc000c03007388 */ /* 0x0003e60000000800 */
[----:B------:R-:W2:Y:S01]  /*11d0*/  MUFU.EX2 R14, R14 ;  /* 0x0000000e000e7308 */ /* 0x000ea20000000800 */
[----:B-----5:R-:W5:Y:S01]  /*11e0*/  LDS R19, [R3+0x1000] ;  /* 0x0010000003137984 */ /* 0x020f620000000800 */
[----:B------:R-:W-:-:S03]  /*11f0*/  FMUL.FTZ R25, R25, 1.4426950216293334961 ;  /* 0x3fb8aa3b19197820 */ /* 0x000fc60000410000 */
[----:B----4-:R-:W-:Y:S03]  /*1200*/  STS [R3], R16 ;  /* 0x0000001003007388 */ /* 0x010fe60000000800 */
[----:B------:R4:W2:Y:S01]  /*1210*/  MUFU.EX2 R20, R21 ;  /* 0x0000001500147308 */ /* 0x0008a20000000800 */
[----:B0-----:R-:W-:Y:S01]  /*1220*/  STS [R3+0x200], R18 ;  /* 0x0002001203007388 */ /* 0x001fe20000000800 */
[----:B-1----:R-:W-:-:S03]  /*1230*/  FADD.FTZ R12, -R0, R11 ;  /* 0x0000000b000c7221 */ /* 0x002fc60000010100 */
[----:B------:R-:W0:Y:S01]  /*1240*/  LDS R11, [R3+0x1600] ;  /* 0x00160000030b7984 */ /* 0x000e220000000800 */
[----:B------:R-:W-:Y:S02]  /*1250*/  FMUL.FTZ R12, R12, 1.4426950216293334961 ;  /* 0x3fb8aa3b0c0c7820 */ /* 0x000fe40000410000 */
[----:B------:R-:W1:Y:S01]  /*1260*/  MUFU.EX2 R22, R22 ;  /* 0x0000001600167308 */ /* 0x000e620000000800 */
[----:B----4-:R-:W4:Y:S01]  /*1270*/  LDS R21, [R3+0x1200] ;  /* 0x0012000003157984 */ /* 0x010f220000000800 */
[----:B--2---:R-:W-:-:S03]  /*1280*/  FADD.FTZ R4, R4, R14 ;  /* 0x0000000e04047221 */ /* 0x004fc60000010000 */
[----:B------:R2:W-:Y:S01]  /*1290*/  STS [R3+-0x200], R14 ;  /* 0xfffe000e03007388 */ /* 0x0005e20000000800 */
[----:B------:R-:W-:Y:S01]  /*12a0*/  FADD.FTZ R4, R4, R16 ;  /* 0x0000001004047221 */ /* 0x000fe20000010000 */
[----:B------:R-:W-:Y:S01]  /*12b0*/  FADD.FTZ R15, -R0, R15 ;  /* 0x0000000f000f7221 */ /* 0x000fe20000010100 */
[----:B------:R-:W5:Y:S01]  /*12c0*/  MUFU.EX2 R12, R12 ;  /* 0x0000000c000c7308 */ /* 0x000f620000000800 */
[----:B------:R4:W-:Y:S01]  /*12d0*/  STS [R3+0x400], R20 ;  /* 0x0004001403007388 */ /* 0x0009e20000000800 */
[----:B------:R-:W-:Y:S01]  /*12e0*/  FADD.FTZ R4, R4, R18 ;  /* 0x0000001204047221 */ /* 0x000fe20000010000 */
[----:B------:R-:W-:-:S03]  /*12f0*/  FMUL.FTZ R15, R15, 1.4426950216293334961 ;  /* 0x3fb8aa3b0f0f7820 */ /* 0x000fc60000410000 */
[----:B------:R-:W-:Y:S01]  /*1300*/  FADD.FTZ R4, R4, R20 ;  /* 0x0000001404047221 */ /* 0x000fe20000010000 */
[C---:B--2---:R-:W-:Y:S01]  /*1310*/  FADD.FTZ R14, -R0.reuse, R13 ;  /* 0x0000000d000e7221 */ /* 0x044fe20000010100 */
[----:B------:R-:W2:Y:S01]  /*1320*/  MUFU.EX2 R16, R15 ;  /* 0x0000000f00107308 */ /* 0x000ea20000000800 */
[----:B------:R-:W4:Y:S01]  /*1330*/  LDS R13, [R3+0x1a00] ;  /* 0x001a0000030d7984 */ /* 0x000f220000000800 */
[----:B---3--:R-:W-:Y:S01]  /*1340*/  FADD.FTZ R17, -R0, R17 ;  /* 0x0000001100117221 */ /* 0x008fe20000010100 */
[----:B------:R-:W-:Y:S01]  /*1350*/  FMUL.FTZ R14, R14, 1.4426950216293334961 ;  /* 0x3fb8aa3b0e0e7820 */ /* 0x000fe20000410000 */
[----:B-1----:R-:W-:Y:S01]  /*1360*/  FADD.FTZ R4, R4, R22 ;  /* 0x0000001604047221 */ /* 0x002fe20000010000 */
[----:B------:R1:W-:Y:S01]  /*1370*/  STS [R3+0x600], R22 ;  /* 0x0006001603007388 */ /* 0x0003e20000000800 */
[----:B------:R-:W-:Y:S02]  /*1380*/  FMUL.FTZ R17, R17, 1.4426950216293334961 ;  /* 0x3fb8aa3b11117820 */ /* 0x000fe40000410000 */
[----:B------:R-:W3:Y:S01]  /*1390*/  MUFU.EX2 R24, R23 ;  /* 0x0000001700187308 */ /* 0x000ee20000000800 */
[----:B-----5:R-:W-:Y:S01]  /*13a0*/  FADD.FTZ R19, -R0, R19 ;  /* 0x0000001300137221 */ /* 0x020fe20000010100 */
[----:B------:R-:W-:Y:S03]  /*13b0*/  STS [R3+0x800], R12 ;  /* 0x0008000c03007388 */ /* 0x000fe60000000800 */
[----:B------:R-:W-:-:S03]  /*13c0*/  FMUL.FTZ R19, R19, 1.4426950216293334961 ;  /* 0x3fb8aa3b13137820 */ /* 0x000fc60000410000 */
[----:B------:R-:W5:Y:S01]  /*13d0*/  MUFU.EX2 R14, R14 ;  /* 0x0000000e000e7308 */ /* 0x000f620000000800 */
[----:B--2---:R-:W-:Y:S01]  /*13e0*/  STS [R3+0xc00], R16 ;  /* 0x000c001003007388 */ /* 0x004fe20000000800 */
[----:B0-----:R-:W-:-:S06]  /*13f0*/  FADD.FTZ R11, -R0, R11 ;  /* 0x0000000b000b7221 */ /* 0x001fcc0000010100 */
[----:B------:R-:W0:Y:S01]  /*1400*/  MUFU.EX2 R18, R17 ;  /* 0x0000001100127308 */ /* 0x000e220000000800 */
[----:B----4-:R-:W-:Y:S01]  /*1410*/  FADD.FTZ R21, -R0, R21 ;  /* 0x0000001500157221 */ /* 0x010fe20000010100 */
[----:B------:R-:W-:Y:S01]  /*1420*/  FMUL.FTZ R32, R11, 1.4426950216293334961 ;  /* 0x3fb8aa3b0b207820 */ /* 0x000fe20000410000 */
[----:B------:R-:W-:Y:S01]  /*1430*/  FADD.FTZ R11, R4, R12 ;  /* 0x0000000c040b7221 */ /* 0x000fe20000010000 */
[----:B---3--:R-:W-:Y:S01]  /*1440*/  STS [R3+0x1400], R24 ;  /* 0x0014001803007388 */ /* 0x008fe20000000800 */
[----:B------:R-:W-:-:S03]  /*1450*/  FMUL.FTZ R21, R21, 1.4426950216293334961 ;  /* 0x3fb8aa3b15157820 */ /* 0x000fc60000410000 */
[----:B------:R-:W2:Y:S01]  /*1460*/  MUFU.EX2 R20, R19 ;  /* 0x0000001300147308 */ /* 0x000ea20000000800 */
[----:B-----5:R-:W-:Y:S01]  /*1470*/  FADD.FTZ R11, R11, R14 ;  /* 0x0000000e0b0b7221 */ /* 0x020fe20000010000 */
[----:B------:R-:W-:Y:S03]  /*1480*/  STS [R3+0xa00], R14 ;  /* 0x000a000e03007388 */ /* 0x000fe60000000800 */
[----:B------:R-:W-:-:S03]  /*1490*/  FADD.FTZ R11, R11, R16 ;  /* 0x000000100b0b7221 */ /* 0x000fc60000010000 */
[----:B-1----:R-:W1:Y:S01]  /*14a0*/  MUFU.EX2 R22, R21 ;  /* 0x0000001500167308 */ /* 0x002e620000000800 */
[----:B------:R-:W-:Y:S01]  /*14b0*/  FADD.FTZ R13, -R0, R13 ;  /* 0x0000000d000d7221 */ /* 0x000fe20000010100 */
[----:B0-----:R-:W-:Y:S01]  /*14c0*/  FADD.FTZ R11, R11, R18 ;  /* 0x000000120b0b7221 */ /* 0x001fe20000010000 */
[----:B------:R-:W-:Y:S02]  /*14d0*/  STS [R3+0xe00], R18 ;  /* 0x000e001203007388 */ /* 0x000fe40000000800 */
[----:B------:R-:W-:-:S03]  /*14e0*/  FMUL.FTZ R13, R13, 1.4426950216293334961 ;  /* 0x3fb8aa3b0d0d7820 */ /* 0x000fc60000410000 */
[----:B------:R-:W0:Y:S01]  /*14f0*/  MUFU.EX2 R32, R32 ;  /* 0x0000002000207308 */ /* 0x000e220000000800 */
[----:B--2---:R-:W-:Y:S01]  /*1500*/  FADD.FTZ R11, R11, R20 ;  /* 0x000000140b0b7221 */ /* 0x004fe20000010000 */
[----:B------:R-:W-:Y:S06]  /*1510*/  STS [R3+0x1000], R20 ;  /* 0x0010001403007388 */ /* 0x000fec0000000800 */
[----:B------:R-:W2:Y:S01]  /*1520*/  MUFU.EX2 R34, R25 ;  /* 0x0000001900227308 */ /* 0x000ea20000000800 */
[----:B-1----:R-:W-:Y:S01]  /*1530*/  FADD.FTZ R11, R11, R22 ;  /* 0x000000160b0b7221 */ /* 0x002fe20000010000 */
[----:B------:R-:W-:Y:S03]  /*1540*/  STS [R3+0x1200], R22 ;  /* 0x0012001603007388 */ /* 0x000fe60000000800 */
[----:B------:R-:W-:-:S03]  /*1550*/  FADD.FTZ R11, R11, R24 ;  /* 0x000000180b0b7221 */ /* 0x000fc60000010000 */
[----:B------:R-:W1:Y:S01]  /*1560*/  MUFU.EX2 R36, R13 ;  /* 0x0000000d00247308 */ /* 0x000e620000000800 */
[----:B0-----:R-:W-:Y:S01]  /*1570*/  FADD.FTZ R11, R11, R32 ;  /* 0x000000200b0b7221 */ /* 0x001fe20000010000 */
[----:B------:R-:W-:Y:S03]  /*1580*/  STS [R3+0x1600], R32 ;  /* 0x0016002003007388 */ /* 0x000fe60000000800 */
[----:B--2---:R-:W-:Y:S01]  /*1590*/  FADD.FTZ R11, R11, R34 ;  /* 0x000000220b0b7221 */ /* 0x004fe20000010000 */
[----:B------:R-:W-:Y:S04]  /*15a0*/  STS [R3+0x1800], R34 ;  /* 0x0018002203007388 */ /* 0x000fe80000000800 */
[----:B-1----:R0:W-:Y:S01]  /*15b0*/  STS [R3+0x1a00], R36 ;  /* 0x001a002403007388 */ /* 0x0021e20000000800 */
[----:B------:R-:W-:Y:S01]  /*15c0*/  FADD.FTZ R4, R11, R36 ;  /* 0x000000240b047221 */ /* 0x000fe20000010000 */
[----:B0-----:R-:W-:Y:S01]  /*15d0*/  IADD3 R3, R3, 0x2000, RZ ;  /* 0x0000200003037810 */ /* 0x001fe20007ffe0ff */
[----:B------:R-:W-:Y:S06]  /*15e0*/  @!P3 BRA `(.L_x_6580) ;  /* 0xfffffff80070b947 */ /* 0x000fec000383ffff */
.L_x_6579:
[----:B------:R-:W-:Y:S05]  /*15f0*/  BSYNC B1 ;  /* 0x0000000000017941 */ /* 0x000fea0003800000 */
.L_x_6578:
        /* <DEDUP_REMOVED lines=31> */
[----:B------:R-:W-:Y:S01]  /*17f0*/  FMUL.FTZ R13, R5, 1.4426950216293334961 ;  /* 0x3fb8aa3b050d7820 */ /* 0x000fe20000410000 */
[----:B------:R-:W-:Y:S01]  /*1800*/  FADD.FTZ R5, R4, R12 ;  /* 0x0000000c04057221 */ /* 0x000fe20000010000 */
[----:B------:R-:W-:-:S04]  /*1810*/  FADD.FTZ R11, -R0, R11 ;  /* 0x0000000b000b7221 */ /* 0x000fc80000010100 */
[----:B------:R-:W0:Y:S01]  /*1820*/  MUFU.EX2 R18, R19 ;  /* 0x0000001300127308 */ /* 0x000e220000000800 */
[----:B-1----:R-:W-:Y:S01]  /*1830*/  FADD.FTZ R5, R5, R14 ;  /* 0x0000000e05057221 */ /* 0x002fe20000010000 */
[----:B------:R-:W-:Y:S01]  /*1840*/  FMUL.FTZ R11, R11, 1.4426950216293334961 ;  /* 0x3fb8aa3b0b0b7820 */ /* 0x000fe20000410000 */
[----:B------:R-:W-:Y:S05]  /*1850*/  STS [R3+-0x200], R14 ;  /* 0xfffe000e03007388 */ /* 0x000fea0000000800 */
        /* <DEDUP_REMOVED lines=17> */
.L_x_6582:
[----:B------:R-:W-:Y:S05]  /*1970*/  BSYNC B1 ;  /* 0x0000000000017941 */ /* 0x000fea0003800000 */
.L_x_6581:
        /* <DEDUP_REMOVED lines=26> */
.L_x_6574:
[----:B------:R-:W-:Y:S05]  /*1b20*/  BSYNC B0 ;  /* 0x0000000000007941 */ /* 0x000fea0003800000 */
.L_x_6573:
        /* <DEDUP_REMOVED lines=48> */
.L_x_6587:
        /* <DEDUP_REMOVED lines=8> */
.L_x_6586:
[----:B------:R-:W-:Y:S05]  /*1eb0*/  BSYNC B1 ;  /* 0x0000000000017941 */ /* 0x000fea0003800000 */
.L_x_6585:
        /* <DEDUP_REMOVED lines=14> */
.L_x_6590:
        /* <DEDUP_REMOVED lines=27> */
[----:B------:R3:W-:Y:S01]  /*2150*/  STS [R2+-0x200], R13 ;  /* 0xfffe000d02007388 */ /* 0x0007e20000000800 */
[----:B------:R-:W-:-:S03]  /*2160*/  FMUL.FTZ R33, R0, R33 ;  /* 0x0000002100217220 */ /* 0x000fc60000410000 */
[----:B------:R4:W-:Y:S01]  /*2170*/  STS [R2], R15 ;  /* 0x0000000f02007388 */ /* 0x0009e20000000800 */
[----:B------:R-:W-:-:S03]  /*2180*/  FMUL.FTZ R35, R0, R35 ;  /* 0x0000002300237220 */ /* 0x000fc60000410000 */
[----:B------:R5:W-:Y:S01]  /*2190*/  STS [R2+0x200], R17 ;  /* 0x0002001102007388 */ /* 0x000be20000000800 */
        /* <DEDUP_REMOVED lines=20> */
.L_x_6589:
[----:B------:R-:W-:Y:S05]  /*22e0*/  BSYNC B1 ;  /* 0x0000000000017941 */ /* 0x000fea0003800000 */
.L_x_6588:
        /* <DEDUP_REMOVED lines=31> */
.L_x_6592:
[----:B------:R-:W-:Y:S05]  /*24e0*/  BSYNC B1 ;  /* 0x0000000000017941 */ /* 0x000fea0003800000 */
.L_x_6591:
        /* <DEDUP_REMOVED lines=14> */
.L_x_6584:
[----:B------:R-:W-:Y:S05]  /*25d0*/  BSYNC B0 ;  /* 0x0000000000007941 */ /* 0x000fea0003800000 */
.L_x_6583:
[----:B------:R-:W-:Y:S06]  /*25e0*/  BAR.SYNC.DEFER_BLOCKING 0x0 ;  /* 0x0000000000007b1d */ /* 0x000fec0000010000 */
[----:B------:R-:W-:Y:S04]  /*25f0*/  BSSY B6, `(.L_x_6593) ;  /* 0x000003c000067945 */ /* 0x000fe80003800000 */
[----:B------:R-:W-:Y:S05]  /*2600*/  @P1 BRA `(.L_x_6594) ;  /* 0x0000000000e81947 */ /* 0x000fea0003800000 */
[----:B------:R-:W0:Y:S01]  /*2610*/  LDC R14, c[0x0][0x280] ;  /* 0x0000a000ff0e7b82 */ /* 0x000e220000000800 */
[----:B-1----:R-:W1:Y:S01]  /*2620*/  I2F.RP R11, R10 ;  /* 0x0000000a000b7306 */ /* 0x002e620000209400 */
[----:B------:R-:W-:Y:S01]  /*2630*/  HFMA2.MMA R2, -RZ, RZ, 0, 0 ;  /* 0x00000000ff027435 */ /* 0x000fe200000001ff */
[----:B------:R-:W-:-:S05]  /*2640*/  ULDC UR4, c[0x0][0x27c] ;  /* 0x00009f0000047ab9 */ /* 0x000fca0000000800 */
        /* <DEDUP_REMOVED lines=9> */
[----:B-1----:R-:W-:-:S04]  /*26e0*/  IMAD.MOV R13, RZ, RZ, -R3 ;  /* 0x000000ffff0d7224 */ /* 0x002fc800078e0a03 */
[----:B------:R-:W-:-:S04]  /*26f0*/  IMAD R13, R13, R10, RZ ;  /* 0x0000000a0d0d7224 */ /* 0x000fc800078e02ff */
[----:B------:R-:W-:Y:S01]  /*2700*/  IMAD.HI.U32 R2, R3, R13, R2 ;  /* 0x0000000d03027227 */ /* 0x000fe200078e0002 */
[----:B------:R-:W-:Y:S02]  /*2710*/  IADD3 R13, R8, -UR4, RZ ;  /* 0x80000004080d7c10 */ /* 0x000fe4000fffe0ff */
[----:B0-----:R-:W-:Y:S02]  /*2720*/  IADD3 R4, R12, 0xffffffe, RZ ;  /* 0x0ffffffe0c047810 */ /* 0x001fe40007ffe0ff */
[----:B------:R-:W-:Y:S02]  /*2730*/  IABS R12, R7 ;  /* 0x00000007000c7213 */ /* 0x000fe40000000000 */
[----:B------:R0:W1:Y:S02]  /*2740*/  F2I.FTZ.U32.TRUNC.NTZ R5, R4 ;  /* 0x0000000400057305 */ /* 0x000064000021f000 */
[----:B0-----:R-:W-:Y:S01]  /*2750*/  IMAD.MOV.U32 R4, RZ, RZ, RZ ;  /* 0x000000ffff047224 */ /* 0x001fe200078e00ff */
[----:B-1----:R-:W-:-:S05]  /*2760*/  IADD3 R11, RZ, -R5, RZ ;  /* 0x80000005ff0b7210 */ /* 0x002fca0007ffe0ff */
[----:B------:R-:W-:-:S04]  /*2770*/  IMAD R3, R11, R0, RZ ;  /* 0x000000000b037224 */ /* 0x000fc800078e02ff */
[----:B------:R-:W-:Y:S01]  /*2780*/  IMAD.HI.U32 R16, R5, R3, R4 ;  /* 0x0000000305107227 */ /* 0x000fe200078e0004 */
[----:B------:R-:W-:-:S07]  /*2790*/  MOV R3, R27 ;  /* 0x0000001b00037202 */ /* 0x000fce0000000f00 */
.L_x_6596:
        /* <DEDUP_REMOVED lines=8> */
[----:B------:R-:W-:Y:S01]  /*2820*/  @!P3 IADD3 R11, R11, -R12, RZ ;  /* 0x8000000c0b0bb210 */ /* 0x000fe20007ffe0ff */
[----:B------:R-:W-:-:S03]  /*2830*/  @!P3 VIADD R5, R5, 0x1 ;  /* 0x000000010505b836 */ /* 0x000fc60000000000 */
[----:B------:R-:W-:-:S13]  /*2840*/  ISETP.GE.U32.AND P0, PT, R11, R10, PT ;  /* 0x0000000a0b00720c */ /* 0x000fda0003f06070 */
[----:B------:R-:W-:-:S04]  /*2850*/  @P0 IADD3 R5, R5, 0x1, RZ ;  /* 0x0000000105050810 */ /* 0x000fc80007ffe0ff */
[----:B------:R-:W-:-:S05]  /*2860*/  MOV R8, R5 ;  /* 0x0000000500087202 */ /* 0x000fca0000000f00 */
[----:B------:R-:W-:Y:S01]  /*2870*/  @!P4 IMAD.MOV R8, RZ, RZ, -R8 ;  /* 0x000000ffff08c224 */ /* 0x000fe200078e0a08 */
[----:B------:R-:W-:-:S04]  /*2880*/  @!P2 LOP3.LUT R8, RZ, R7, RZ, 0x33, !PT ;  /* 0x00000007ff08a212 */ /* 0x000fc800078e33ff */
[----:B------:R-:W-:-:S04]  /*2890*/  IADD3 R11, R9, R8, RZ ;  /* 0x00000008090b7210 */ /* 0x000fc80007ffe0ff */
        /* <DEDUP_REMOVED lines=8> */
[----:B------:R-:W-:-:S04]  /*2920*/  @!P0 IADD3 R5, R5, -R0, RZ ;  /* 0x8000000005058210 */ /* 0x000fc80007ffe0ff */
        /* <DEDUP_REMOVED lines=8> */
.L_x_6594:
[----:B------:R-:W-:Y:S05]  /*29b0*/  BSYNC B6 ;  /* 0x0000000000067941 */ /* 0x000fea0003800000 */
.L_x_6593:
[----:B------:R-:W-:-:S03]  /*29c0*/  UMOV UR4, 0xffffffff ;  /* 0xffffffff00047882 */ /* 0x000fc60000000000 */
[----:B------:R-:W-:Y:S05]  /*29d0*/  BRA.DIV UR4, `(.L_x_6597) ;  /* 0x0000001e04607947 */ /* 0x000fea000b800000 */
[----:B------:R-:W-:Y:S01]  /*29e0*/  HFMA2.MMA R14, -RZ, RZ, 0, 0 ;  /* 0x00000000ff0e7435 */ /* 0x000fe200000001ff */
[----:B-1----:R-:W-:Y:S01]  /*29f0*/  IMAD.MOV.U32 R2, RZ, RZ, RZ ;  /* 0x000000ffff027224 */ /* 0x002fe200078e00ff */
[----:B0-----:R-:W-:Y:S01]  /*2a00*/  MOV R0, RZ ;  /* 0x000000ff00007202 */ /* 0x001fe20000000f00 */
[----:B------:R-:W-:Y:S01]  /*2a10*/  IMAD.MOV.U32 R10, RZ, RZ, RZ ;  /* 0x000000ffff0a7224 */ /* 0x000fe200078e00ff */
[----:B------:R-:W-:Y:S01]  /*2a20*/  MOV R8, RZ ;  /* 0x000000ff00087202 */ /* 0x000fe20000000f00 */
[----:B------:R-:W-:Y:S01]  /*2a30*/  FADD.FTZ R2, RZ, R2 ;  /* 0x00000002ff027221 */ /* 0x000fe20000010000 */
[----:B------:R-:W-:Y:S01]  /*2a40*/  CS2R R6, SRZ ;  /* 0x0000000000067805 */ /* 0x000fe2000001ff00 */
[--C-:B------:R-:W-:Y:S01]  /*2a50*/  FADD.FTZ R24, RZ, R0.reuse ;  /* 0x00000000ff187221 */ /* 0x100fe20000010000 */
[----:B------:R-:W-:Y:S01]  /*2a60*/  FADD.FTZ R0, RZ, R0 ;  /* 0x00000000ff007221 */ /* 0x000fe20000010000 */
[----:B------:R-:W-:Y:S01]  /*2a70*/  FADD.FTZ R8, RZ, R8 ;  /* 0x00000008ff087221 */ /* 0x000fe20000010000 */
[--C-:B------:R-:W-:Y:S01]  /*2a80*/  FADD.FTZ R23, RZ, R14.reuse ;  /* 0x0000000eff177221 */ /* 0x100fe20000010000 */
[--C-:B------:R-:W-:Y:S01]  /*2a90*/  FADD.FTZ R20, RZ, R14.reuse ;  /* 0x0000000eff147221 */ /* 0x100fe20000010000 */
[----:B------:R-:W-:Y:S01]  /*2aa0*/  FADD.FTZ R18, RZ, R14 ;  /* 0x0000000eff127221 */ /* 0x000fe20000010000 */
[----:B------:R-:W0:Y:S01]  /*2ab0*/  SHFL.BFLY PT, R9, R0, 0x2, 0x1f ;  /* 0x0c401f0000097f89 */ /* 0x000e2200000e0000 */
[----:B------:R-:W-:Y:S01]  /*2ac0*/  FADD.FTZ R10, RZ, R10 ;  /* 0x0000000aff0a7221 */ /* 0x000fe20000010000 */
[----:B------:R-:W-:-:S02]  /*2ad0*/  HFMA2.MMA R5, -RZ, RZ, 0, 0 ;  /* 0x00000000ff057435 */ /* 0x000fc400000001ff */
[----:B------:R-:W1:Y:S04]  /*2ae0*/  SHFL.BFLY PT, R14, R2, 0x2, 0x1f ;  /* 0x0c401f00020e7f89 */ /* 0x000e6800000e0000 */
[----:B------:R-:W2:Y:S04]  /*2af0*/  SHFL.BFLY PT, R4, R23, 0x2, 0x1f ;  /* 0x0c401f0017047f89 */ /* 0x000ea800000e0000 */
[----:B------:R-:W3:Y:S01]  /*2b00*/  SHFL.BFLY PT, R3, R24, 0x2, 0x1f ;  /* 0x0c401f0018037f89 */ /* 0x000ee200000e0000 */
[----:B------:R-:W-:-:S03]  /*2b10*/  FADD.FTZ R5, RZ, R5 ;  /* 0x00000005ff057221 */ /* 0x000fc60000010000 */
[----:B------:R-:W4:Y:S04]  /*2b20*/  SHFL.BFLY PT, R19, R20, 0x2, 0x1f ;  /* 0x0c401f0014137f89 */ /* 0x000f2800000e0000 */
[----:B------:R-:W5:Y:S01]  /*2b30*/  SHFL.BFLY PT, R17, R18, 0x2, 0x1f ;  /* 0x0c401f0012117f89 */ /* 0x000f6200000e0000 */
[----:B0-----:R-:W-:-:S03]  /*2b40*/  FADD.FTZ R0, R0, R9 ;  /* 0x0000000900007221 */ /* 0x001fc60000010000 */
[----:B------:R-:W0:Y:S01]  /*2b50*/  SHFL.BFLY PT, R33, R10, 0x2, 0x1f ;  /* 0x0c401f000a217f89 */ /* 0x000e2200000e0000 */
[----:B-1----:R-:W-:Y:S01]  /*2b60*/  FADD.FTZ R2, R2, R14 ;  /* 0x0000000e02027221 */ /* 0x002fe20000010000 */
[----:B------:R-:W-:Y:S02]  /*2b70*/  HFMA2.MMA R14, -RZ, RZ, 0, 0 ;  /* 0x00000000ff0e7435 */ /* 0x000fe400000001ff */
[----:B------:R-:W1:Y:S01]  /*2b80*/  SHFL.BFLY PT, R9, R8, 0x2, 0x1f ;  /* 0x0c401f0008097f89 */ /* 0x000e6200000e0000 */
[----:B--2---:R-:W-:Y:S01]  /*2b90*/  FADD.FTZ R23, R23, R4 ;  /* 0x0000000417177221 */ /* 0x004fe20000010000 */
[--C-:B------:R-:W-:Y:S02]  /*2ba0*/  FADD.FTZ R4, RZ, R7.reuse ;  /* 0x00000007ff047221 */ /* 0x100fe40000010000 */
[----:B------:R-:W2:Y:S01]  /*2bb0*/  SHFL.BFLY PT, R34, R5, 0x2, 0x1f ;  /* 0x0c401f0005227f89 */ /* 0x000ea200000e0000 */
[----:B------:R-:W-:Y:S01]  /*2bc0*/  FADD.FTZ R7, RZ, R7 ;  /* 0x00000007ff077221 */ /* 0x000fe20000010000 */
[----:B---3--:R-:W-:Y:S01]  /*2bd0*/  FADD.FTZ R24, R24, R3 ;  /* 0x0000000318187221 */ /* 0x008fe20000010000 */
[--C-:B------:R-:W-:Y:S01]  /*2be0*/  FADD.FTZ R3, RZ, R6.reuse ;  /* 0x00000006ff037221 */ /* 0x100fe20000010000 */
[----:B------:R-:W-:Y:S01]  /*2bf0*/  FADD.FTZ R6, RZ, R6 ;  /* 0x00000006ff067221 */ /* 0x000fe20000010000 */
[----:B------:R-:W-:Y:S01]  /*2c00*/  FADD.FTZ R22, RZ, R14 ;  /* 0x0000000eff167221 */ /* 0x000fe20000010000 */
[----:B----4-:R-:W-:Y:S01]  /*2c10*/  FADD.FTZ R20, R20, R19 ;  /* 0x0000001314147221 */ /* 0x010fe20000010000 */
[----:B------:R-:W3:Y:S01]  /*2c20*/  SHFL.BFLY PT, R16, R23, 0x1, 0x1f ;  /* 0x0c201f0017107f89 */ /* 0x000ee200000e0000 */
[----:B-----5:R-:W-:-:S03]  /*2c30*/  FADD.FTZ R18, R18, R17 ;  /* 0x0000001112127221 */ /* 0x020fc60000010000 */
[----:B------:R-:W4:Y:S04]  /*2c40*/  SHFL.BFLY PT, R14, R22, 0x2, 0x1f ;  /* 0x0c401f00160e7f89 */ /* 0x000f2800000e0000 */
[----:B------:R-:W5:Y:S01]  /*2c50*/  SHFL.BFLY PT, R37, R4, 0x2, 0x1f ;  /* 0x0c401f0004257f89 */ /* 0x000f6200000e0000 */
[----:B0-----:R-:W-:-:S03]  /*2c60*/  FADD.FTZ R10, R10, R33 ;  /* 0x000000210a0a7221 */ /* 0x001fc60000010000 */
[----:B------:R-:W0:Y:S01]  /*2c70*/  SHFL.BFLY PT, R36, R3, 0x2, 0x1f ;  /* 0x0c401f0003247f89 */ /* 0x000e2200000e0000 */
[----:B-1----:R-:W-:Y:S01]  /*2c80*/  FADD.FTZ R8, R8, R9 ;  /* 0x0000000908087221 */ /* 0x002fe20000010000 */
[----:B------:R-:W-:Y:S02]  /*2c90*/  MOV R9, RZ ;  /* 0x000000ff00097202 */ /* 0x000fe40000000f00 */
[----:B------:R-:W1:Y:S01]  /*2ca0*/  SHFL.BFLY PT, R35, R6, 0x2, 0x1f ;  /* 0x0c401f0006237f89 */ /* 0x000e6200000e0000 */
[----:B--2---:R-:W-:Y:S02]  /*2cb0*/  FADD.FTZ R5, R5, R34 ;  /* 0x0000002205057221 */ /* 0x004fe40000010000 */
[----:B------:R-:W-:Y:S01]  /*2cc0*/  FADD.FTZ R9, RZ, R9 ;  /* 0x00000009ff097221 */ /* 0x000fe20000010000 */
[----:B------:R-:W2:Y:S04]  /*2cd0*/  SHFL.BFLY PT, R19, R20, 0x1, 0x1f ;  /* 0x0c201f0014137f89 */ /* 0x000ea800000e0000 */
[----:B------:R-:W2:Y:S01]  /*2ce0*/  SHFL.BFLY PT, R33, R18, 0x1, 0x1f ;  /* 0x0c201f0012217f89 */ /* 0x000ea200000e0000 */
[----:B---3--:R-:W-:Y:S01]  /*2cf0*/  FADD.FTZ R16, R23, R16 ;  /* 0x0000001017107221 */ /* 0x008fe20000010000 */
[----:B----4-:R-:W-:-:S02]  /*2d00*/  FADD.FTZ R22, R22, R14 ;  /* 0x0000000e16167221 */ /* 0x010fc40000010000 */
        /* <DEDUP_REMOVED lines=9> */
[----:B------:R-:W-:-:S03]  /*2da0*/  FADD.FTZ R20, R18, R33 ;  /* 0x0000002112147221 */ /* 0x000fc60000010000 */
[----:B------:R-:W-:Y:S01]  /*2db0*/  SHFL.BFLY PT, R35, R6, 0x1, 0x1f ;  /* 0x0c201f0006237f89 */ /* 0x000fe200000e0000 */
[----:B---3--:R-:W-:-:S03]  /*2dc0*/  FADD.FTZ R21, R24, R21 ;  /* 0x0000001518157221 */ /* 0x008fc60000010000 */
[----:B------:R-:W3:Y:S01]  /*2dd0*/  SHFL.BFLY PT, R33, R4, 0x1, 0x1f ;  /* 0x0c201f0004217f89 */ /* 0x000ee200000e0000 */
[----:B----4-:R-:W-:Y:S01]  /*2de0*/  FADD.FTZ R23, R9, R14 ;  /* 0x0000000e09177221 */ /* 0x010fe20000010000 */
[----:B------:R-:W-:Y:S02]  /*2df0*/  IMAD.MOV.U32 R14, RZ, RZ, RZ ;  /* 0x000000ffff0e7224 */ /* 0x000fe400078e00ff */
[----:B------:R-:W4:Y:S01]  /*2e00*/  SHFL.BFLY PT, R24, R3, 0x1, 0x1f ;  /* 0x0c201f0003187f89 */ /* 0x000f2200000e0000 */
[----:B0-----:R-:W-:Y:S01]  /*2e10*/  FADD.FTZ R7, R7, R32 ;  /* 0x0000002007077221 */ /* 0x001fe20000010000 */
[----:B------:R-:W-:Y:S02]  /*2e20*/  FADD.FTZ R9, RZ, R14 ;  /* 0x0000000eff097221 */ /* 0x000fe40000010000 */
[----:B------:R-:W0:Y:S01]  /*2e30*/  SHFL.BFLY PT, R18, R5, 0x1, 0x1f ;  /* 0x0c201f0005127f89 */ /* 0x000e2200000e0000 */
[----:B-1----:R-:W-:-:S03]  /*2e40*/  FADD.FTZ R17, R2, R17 ;  /* 0x0000001102117221 */ /* 0x002fc60000010000 */
[----:B------:R-:W1:Y:S01]  /*2e50*/  SHFL.BFLY PT, R14, R8, 0x1, 0x1f ;  /* 0x0c201f00080e7f89 */ /* 0x000e6200000e0000 */
[----:B--2---:R-:W-:-:S03]  /*2e60*/  FADD.FTZ R25, R0, R25 ;  /* 0x0000001900197221 */ /* 0x004fc60000010000 */
[----:B------:R-:W2:Y:S01]  /*2e70*/  SHFL.BFLY PT, R32, R9, 0x2, 0x1f ;  /* 0x0c401f0009207f89 */ /* 0x000ea200000e0000 */
[----:B---3--:R-:W-:Y:S01]  /*2e80*/  FADD.FTZ R2, R4, R33 ;  /* 0x0000002104027221 */ /* 0x008fe20000010000 */
[----:B------:R-:W-:Y:S02]  /*2e90*/  FADD.FTZ R4, R6, R35 ;  /* 0x0000002306047221 */ /* 0x000fe40000010000 */
[----:B------:R-:W-:Y:S01]  /*2ea0*/  SHFL.BFLY PT, R33, R10, 0x1, 0x1f ;  /* 0x0c201f000a217f89 */ /* 0x000fe200000e0000 */
[----:B----4-:R-:W-:-:S03]  /*2eb0*/  FADD.FTZ R0, R3, R24 ;  /* 0x0000001803007221 */ /* 0x010fc60000010000 */
[----:B------:R-:W3:Y:S01]  /*2ec0*/  SHFL.BFLY PT, R24, R7, 0x1, 0x1f ;  /* 0x0c201f0007187f89 */ /* 0x000ee200000e0000 */
[----:B0-----:R-:W-:Y:S01]  /*2ed0*/  FADD.FTZ R3, R5, R18 ;  /* 0x0000001205037221 */ /* 0x001fe20000010000 */
[----:B------:R-:W-:Y:S01]  /*2ee0*/  HFMA2.MMA R18, -RZ, RZ, 0, 0 ;  /* 0x00000000ff127435 */ /* 0x000fe200000001ff */
[----:B-1----:R-:W-:Y:S02]  /*2ef0*/  FADD.FTZ R6, R8, R14 ;  /* 0x0000000e08067221 */ /* 0x002fe40000010000 */
[----:B------:R-:W0:Y:S01]  /*2f00*/  SHFL.BFLY PT, R14, R22, 0x1, 0x1f ;  /* 0x0c201f00160e7f89 */ /* 0x000e2200000e0000 */
[----:B--2---:R-:W-:-:S06]  /*2f10*/  FADD.FTZ R32, R9, R32 ;  /* 0x0000002009207221 */ /* 0x004fcc0000010000 */
[----:B------:R-:W-:-:S05]  /*2f20*/  FADD.FTZ R18, RZ, R18 ;  /* 0x00000012ff127221 */ /* 0x000fca0000010000 */
[----:B------:R-:W1:Y:S01]  /*2f30*/  SHFL.BFLY PT, R9, R18, 0x2, 0x1f ;  /* 0x0c401f0012097f89 */ /* 0x000e6200000e0000 */
[----:B---3--:R-:W-:Y:S01]  /*2f40*/  FADD.FTZ R5, R7, R24 ;  /* 0x0000001807057221 */ /* 0x008fe20000010000 */
[----:B------:R-:W-:Y:S02]  /*2f50*/  FADD.FTZ R7, R10, R33 ;  /* 0x000000210a077221 */ /* 0x000fe40000010000 */
[----:B------:R-:W2:Y:S01]  /*2f60*/  SHFL.BFLY PT, R24, R23, 0x1, 0x1f ;  /* 0x0c201f0017187f89 */ /* 0x000ea200000e0000 */
[----:B0-----:R-:W-:-:S03]  /*2f70*/  FADD.FTZ R8, R22, R14 ;  /* 0x0000000e16087221 */ /* 0x001fc60000010000 */
[----:B------:R-:W0:Y:S01]  /*2f80*/  SHFL.BFLY PT, R14, R32, 0x1, 0x1f ;  /* 0x0c201f00200e7f89 */ /* 0x000e2200000e0000 */
[----:B-1----:R-:W-:Y:S01]  /*2f90*/  FADD.FTZ R33, R18, R9 ;  /* 0x0000000912217221 */ /* 0x002fe20000010000 */
[----:B------:R-:W-:-:S05]  /*2fa0*/  MOV R9, RZ ;  /* 0x000000ff00097202 */ /* 0x000fca0000000f00 */
[----:B------:R-:W-:Y:S01]  /*2fb0*/  FADD.FTZ R9, RZ, R9 ;  /* 0x00000009ff097221 */ /* 0x000fe20000010000 */
[----:B--2---:R-:W-:-:S04]  /*2fc0*/  FADD.FTZ R10, R23, R24 ;  /* 0x00000018170a7221 */ /* 0x004fc80000010000 */
[----:B------:R-:W1:Y:S01]  /*2fd0*/  SHFL.BFLY PT, R18, R9, 0x2, 0x1f ;  /* 0x0c401f0009127f89 */ /* 0x000e6200000e0000 */
[----:B0-----:R-:W-:-:S03]  /*2fe0*/  FADD.FTZ R24, R32, R14 ;  /* 0x0000000e20187221 */ /* 0x001fc60000010000 */
[----:B------:R-:W0:Y:S01]  /*2ff0*/  SHFL.BFLY PT, R14, R33, 0x1, 0x1f ;  /* 0x0c201f00210e7f89 */ /* 0x000e2200000e0000 */
[----:B-1----:R-:W-:-:S05]  /*3000*/  FADD.FTZ R34, R9, R18 ;  /* 0x0000001209227221 */ /* 0x002fca0000010000 */
[----:B------:R-:W1:Y:S01]  /*3010*/  SHFL.BFLY PT, R23, R34, 0x1, 0x1f ;  /* 0x0c201f0022177f89 */ /* 0x000e6200000e0000 */
[----:B0-----:R-:W-:Y:S01]  /*3020*/  FADD.FTZ R22, R33, R14 ;  /* 0x0000000e21167221 */ /* 0x001fe20000010000 */
[----:B------:R-:W-:-:S04]  /*3030*/  IMAD.MOV.U32 R14, RZ, RZ, RZ ;  /* 0x000000ffff0e7224 */ /* 0x000fc800078e00ff */
[----:B------:R-:W-:-:S05]  /*3040*/  FADD.FTZ R35, RZ, R14 ;  /* 0x0000000eff237221 */ /* 0x000fca0000010000 */
[----:B------:R-:W0:Y:S01]  /*3050*/  SHFL.BFLY PT, R14, R35, 0x2, 0x1f ;  /* 0x0c401f00230e7f89 */ /* 0x000e2200000e0000 */
[----:B-1----:R-:W-:Y:S01]  /*3060*/  FADD.FTZ R18, R34, R23 ;  /* 0x0000001722127221 */ /* 0x002fe20000010000 */
[----:B0-----:R-:W-:-:S05]  /*3070*/  FADD.FTZ R32, R35, R14 ;  /* 0x0000000e23207221 */ /* 0x001fca0000010000 */
[----:B------:R-:W0:Y:S02]  /*3080*/  SHFL.BFLY PT, R14, R32, 0x1, 0x1f ;  /* 0x0c201f00200e7f89 */ /* 0x000e2400000e0000 */
[----:B0-----:R-:W-:Y:S01]  /*3090*/  FADD.FTZ R9, R32, R14 ;  /* 0x0000000e20097221 */ /* 0x001fe20000010000 */
[----:B------:R-:W-:-:S10]  /*30a0*/  HFMA2.MMA R14, -RZ, RZ, 0, 0 ;  /* 0x00000000ff0e7435 */ /* 0x000fd400000001ff */
[----:B------:R-:W-:-:S05]  /*30b0*/  FADD.FTZ R33, RZ, R14 ;  /* 0x0000000eff217221 */ /* 0x000fca0000010000 */
[----:B------:R-:W0:Y:S02]  /*30c0*/  SHFL.BFLY PT, R14, R33, 0x2, 0x1f ;  /* 0x0c401f00210e7f89 */ /* 0x000e2400000e0000 */
[----:B0-----:R-:W-:-:S05]  /*30d0*/  FADD.FTZ R23, R33, R14 ;  /* 0x0000000e21177221 */ /* 0x001fca0000010000 */
[----:B------:R0:W1:Y:S02]  /*30e0*/  SHFL.BFLY PT, R14, R23, 0x1, 0x1f ;  /* 0x0c201f00170e7f89 */ /* 0x00006400000e0000 */
.L_x_6673:
[----:B------:R-:W-:Y:S01]  /*30f0*/  LOP3.LUT R11, R26, 0x7, RZ, 0xc0, !PT ;  /* 0x000000071a0b7812 */ /* 0x000fe200078ec0ff */
[----:B------:R-:W-:Y:S05]  /*3100*/  WARPSYNC.ALL ;  /* 0x0000000000007948 */ /* 0x000fea0003800000 */
[----:B------:R-:W-:Y:S01]  /*3110*/  BAR.SYNC.DEFER_BLOCKING 0x0 ;  /* 0x0000000000007b1d */ /* 0x000fe20000010000 */
[----:B------:R-:W-:Y:S01]  /*3120*/  ISETP.NE.AND P0, PT, R11, RZ, PT ;  /* 0x000000ff0b00720c */ /* 0x000fe20003f05270 */
[----:B01----:R-:W-:Y:S01]  /*3130*/  FADD.FTZ R23, R23, R14 ;  /* 0x0000000e17177221 */ /* 0x003fe20000010000 */
[----:B------:R-:W-:Y:S02]  /*3140*/  LOP3.LUT R12, R30, 0xffffffc0, RZ, 0xc0, !PT ;  /* 0xffffffc01e0c7812 */ /* 0x000fe400078ec0ff */
[----:B------:R-:W-:-:S03]  /*3150*/  SHF.R.S32.HI R11, RZ, 0x1f, R26 ;  /* 0x0000001fff0b7819 */ /* 0x000fc6000001141a */
[----:B------:R-:W0:Y:S01]  /*3160*/  S2UR UR5, SR_CgaCtaId ;  /* 0x00000000000579c3 */ /* 0x000e220000008800 */
[----:B------:R-:W-:Y:S01]  /*3170*/  ISETP.NE.OR P5, PT, R12, 0x40, P0 ;  /* 0x000000400c00780c */ /* 0x000fe200007a5670 */
[----:B------:R-:W-:Y:S01]  /*3180*/  UMOV UR4, 0x400 ;  /* 0x0000040000047882 */ /* 0x000fe20000000000 */
[----:B------:R-:W-:Y:S01]  /*3190*/  LOP3.LUT R12, R30, 0xffffffe0, RZ, 0xc0, !PT ;  /* 0xffffffe01e0c7812 */ /* 0x000fe200078ec0ff */
[----:B------:R-:W-:Y:S01]  /*31a0*/  UIADD3 UR4, UR4, 0x20, URZ ;  /* 0x0000002004047890 */ /* 0x000fe2000fffe03f */
[----:B------:R-:W-:Y:S01]  /*31b0*/  LEA.HI R11, R11, R26, RZ, 0x3 ;  /* 0x0000001a0b0b7211 */ /* 0x000fe200078f18ff */
[----:B------:R-:W-:Y:S01]  /*31c0*/  BSSY B0, `(.L_x_6598) ;  /* 0x0000020000007945 */ /* 0x000fe20003800000 */
[----:B------:R-:W-:Y:S02]  /*31d0*/  ISETP.NE.OR P4, PT, R12, 0x20, P0 ;  /* 0x000000200c00780c */ /* 0x000fe40000785670 */
[----:B------:R-:W1:Y:S01]  /*31e0*/  S2R R12, SR_TID.X ;  /* 0x00000000000c7919 */ /* 0x000e620000002100 */
[----:B------:R-:W-:-:S02]  /*31f0*/  ISETP.GT.OR P1, PT, R30, 0x3f, P0 ;  /* 0x0000003f1e00780c */ /* 0x000fc40000724670 */
[----:B------:R-:W-:Y:S02]  /*3200*/  ISETP.GT.OR P2, PT, R30, 0x1f, P0 ;  /* 0x0000001f1e00780c */ /* 0x000fe40000744670 */
[----:B------:R-:W-:-:S05]  /*3210*/  SHF.R.S32.HI R30, RZ, 0x3, R11 ;  /* 0x00000003ff1e7819 */ /* 0x000fca000001140b */
[----:B------:R-:W-:Y:S01]  /*3220*/  IMAD R11, R27, 0x50, R30 ;  /* 0x000000501b0b7824 */ /* 0x000fe200078e021e */
[----:B0-----:R-:W-:-:S06]  /*3230*/  ULEA UR4, UR5, UR4, 0x18 ;  /* 0x0000000405047291 */ /* 0x001fcc000f8ec03f */
[----:B------:R-:W-:Y:S02]  /*3240*/  LEA R11, R11, UR4, 0x2 ;  /* 0x000000040b0b7c11 */ /* 0x000fe4000f8e10ff */
[----:B-1----:R-:W-:-:S04]  /*3250*/  IADD3 R12, R12, 0x1f, RZ ;  /* 0x0000001f0c0c7810 */ /* 0x002fc80007ffe0ff */
[----:B------:R-:W-:Y:S01]  /*3260*/  ISETP.GT.U32.AND P3, PT, R12, 0x3e, PT ;  /* 0x0000003e0c00780c */ /* 0x000fe20003f64070 */
        /* <DEDUP_REMOVED lines=21> */
.L_x_6599:
[----:B------:R-:W-:Y:S05]  /*33c0*/  BSYNC B0 ;  /* 0x0000000000007941 */ /* 0x000fea0003800000 */
.L_x_6598:
        /* <DEDUP_REMOVED lines=40> */
[----:B0-----:R-:W-:Y:S02]  /*3650*/  FADD.FTZ R22, R22, R13 ;  /* 0x0000000d16167221 */ /* 0x001fe40000010000 */
[----:B------:R-:W0:Y:S02]  /*3660*/  LDS R13, [R11+0x110] ;  /* 0x000110000b0d7984 */ /* 0x000e240000000800 */
[----:B0-----:R-:W-:-:S07]  /*3670*/  FADD.FTZ R18, R18, R13 ;  /* 0x0000000d12127221 */ /* 0x001fce0000010000 */
.L_x_6601:
[----:B------:R-:W-:Y:S05]  /*3680*/  BSYNC B0 ;  /* 0x0000000000007941 */ /* 0x000fea0003800000 */
.L_x_6600:
        /* <DEDUP_REMOVED lines=23> */
.L_x_6603:
[----:B------:R-:W-:Y:S05]  /*3800*/  BSYNC B0 ;  /* 0x0000000000007941 */ /* 0x000fea0003800000 */
.L_x_6602:
[----:B------:R-:W-:Y:S06]  /*3810*/  BAR.SYNC.DEFER_BLOCKING 0x0 ;  /* 0x0000000000007b1d */ /* 0x000fec0000010000 */
[----:B------:R-:W-:Y:S04]  /*3820*/  BSSY B0, `(.L_x_6604) ;  /* 0x000002a000007945 */ /* 0x000fe80003800000 */
[----:B------:R-:W-:Y:S05]  /*3830*/  @P2 BRA `(.L_x_6605) ;  /* 0x0000000000a02947 */ /* 0x000fea0003800000 */
[----:B------:R-:W0:Y:S04]  /*3840*/  LDS R13, [R11] ;  /* 0x000000000b0d7984 */ /* 0x000e280000000800 */
[----:B------:R-:W2:Y:S01]  /*3850*/  @!P0 LDS R12, [R11+0x130] ;  /* 0x000130000b0c8984 */ /* 0x000ea20000000800 */
[----:B01----:R-:W-:-:S03]  /*3860*/  FADD.FTZ R16, R16, R13 ;  /* 0x0000000d10107221 */ /* 0x003fc60000010000 */
[----:B------:R-:W0:Y:S01]  /*3870*/  LDS R13, [R11+0x30] ;  /* 0x000030000b0d7984 */ /* 0x000e220000000800 */
[----:B--2---:R-:W-:-:S03]  /*3880*/  @!P0 FADD.FTZ R23, R23, R12 ;  /* 0x0000000c17178221 */ /* 0x004fc60000010000 */
        /* <DEDUP_REMOVED lines=28> */
[----:B------:R-:W1:Y:S01]  /*3a50*/  @!P0 LDS R12, [R11+0x120] ;  /* 0x000120000b0c8984 */ /* 0x000e620000000800 */
[----:B0-----:R-:W-:-:S03]  /*3a60*/  FADD.FTZ R24, R24, R13 ;  /* 0x0000000d18187221 */ /* 0x001fc60000010000 */
[----:B------:R-:W0:Y:S01]  /*3a70*/  @!P0 LDS R13, [R11+0x100] ;  /* 0x000100000b0d8984 */ /* 0x000e220000000800 */
[----:B-1----:R-:W-:Y:S01]  /*3a80*/  @!P0 FADD.FTZ R9, R9, R12 ;  /* 0x0000000c09098221 */ /* 0x002fe20000010000 */
[----:B0-----:R-:W-:Y:S02]  /*3a90*/  @!P0 FADD.FTZ R22, R22, R13 ;  /* 0x0000000d16168221 */ /* 0x001fe40000010000 */
[----:B------:R-:W0:Y:S02]  /*3aa0*/  @!P0 LDS R13, [R11+0x110] ;  /* 0x000110000b0d8984 */ /* 0x000e240000000800 */
[----:B0-----:R-:W-:-:S07]  /*3ab0*/  @!P0 FADD.FTZ R18, R18, R13 ;  /* 0x0000000d12128221 */ /* 0x001fce0000010000 */
.L_x_6605:
[----:B------:R-:W-:Y:S05]  /*3ac0*/  BSYNC B0 ;  /* 0x0000000000007941 */ /* 0x000fea0003800000 */
.L_x_6604:
[----:B------:R-:W-:Y:S06]  /*3ad0*/  BAR.SYNC.DEFER_BLOCKING 0x0 ;  /* 0x0000000000007b1d */ /* 0x000fec0000010000 */
[----:B------:R-:W-:Y:S05]  /*3ae0*/  @P3 EXIT ;  /* 0x000000000000394d */ /* 0x000fea0003800000 */
[----:B------:R-:W2:Y:S01]  /*3af0*/  S2UR UR5, SR_CTAID.Z ;  /* 0x00000000000579c3 */ /* 0x000ea20000002700 */
[----:B------:R-:W-:Y:S01]  /*3b00*/  ULDC UR4, c[0x0][0x14] ;  /* 0x0000050000047ab9 */ /* 0x000fe20000000800 */
[----:B------:R-:W-:Y:S01]  /*3b10*/  IMAD R28, R31, R28, RZ ;  /* 0x0000001c1f1c7224 */ /* 0x000fe200078e02ff */
[----:B------:R-:W-:-:S06]  /*3b20*/  UIMAD UR6, UR4, 0x50, URZ ;  /* 0x00000050040678a4 */ /* 0x000fcc000f8e023f */
[----:B------:R-:W-:Y:S02]  /*3b30*/  IMAD R28, R28, UR6, RZ ;  /* 0x000000061c1c7c24 */ /* 0x000fe4000f8e02ff */
[----:B01----:R-:W-:-:S03]  /*3b40*/  IMAD R11, R29, UR6, RZ ;  /* 0x000000061d0b7c24 */ /* 0x003fc6000f8e02ff */
        /* <DEDUP_REMOVED lines=8> */
[----:B------:R-:W-:Y:S01]  /*3bd0*/  ULDC.64 UR4, c[0x0][0x210] ;  /* 0x0000840000047ab9 */ /* 0x000fe20000000a00 */
[C---:B------:R-:W-:Y:S01]  /*3be0*/  VIADD R32, R30.reuse, 0x1c ;  /* 0x0000001c1e207836 */ /* 0x040fe20000000000 */
[C---:B------:R-:W-:Y:S02]  /*3bf0*/  IADD3 R36, R30.reuse, 0x48, RZ ;  /* 0x000000481e247810 */ /* 0x040fe40007ffe0ff */
        /* <DEDUP_REMOVED lines=9> */
[C---:B0-----:R-:W-:Y:S01]  /*3c90*/  VIADD R16, R30.reuse, 0x10 ;  /* 0x000000101e107836 */ /* 0x041fe20000000000 */
[C---:B------:R-:W-:Y:S02]  /*3ca0*/  IADD3 R26, R30.reuse, 0x8, RZ ;  /* 0x000000081e1a7810 */ /* 0x040fe40007ffe0ff */
[----:B------:R-:W-:Y:S01]  /*3cb0*/  IADD3 R12, R30, 0xc, RZ ;  /* 0x0000000c1e0c7810 */ /* 0x000fe20007ffe0ff */
[----:B------:R0:W-:Y:S01]  /*3cc0*/  STG.E desc[UR36][R14.64], R21 ;  /* 0x000000150e007986 */ /* 0x0001e2000c101924 */
[----:B------:R-:W-:-:S04]  /*3cd0*/  IADD3 R27, P0, R26, R29, RZ ;  /* 0x0000001d1a1b7210 */ /* 0x000fc80007f1e0ff */
[----:B------:R-:W-:Y:S02]  /*3ce0*/  LEA.HI.X.SX32 R28, R26, R11, 0x1, P0 ;  /* 0x0000000b1a1c7211 */ /* 0x000fe400000f0eff */
[----:B------:R-:W-:-:S04]  /*3cf0*/  LEA R26, P0, R27, UR4, 0x2 ;  /* 0x000000041b1a7c11 */ /* 0x000fc8000f8010ff */
[----:B------:R-:W-:Y:S02]  /*3d00*/  LEA.HI.X R27, R27, UR5, R28, 0x2, P0 ;  /* 0x000000051b1b7c11 */ /* 0x000fe400080f141c */
[-C--:B------:R-:W-:Y:S02]  /*3d10*/  IADD3 R13, P0, R12, R29.reuse, RZ ;  /* 0x0000001d0c0d7210 */ /* 0x080fe40007f1e0ff */
[----:B0-----:R-:W-:Y:S01]  /*3d20*/  IADD3 R15, P1, R16, R29, RZ ;  /* 0x0000001d100f7210 */ /* 0x001fe20007f3e0ff */
[----:B------:R0:W-:Y:S01]  /*3d30*/  STG.E desc[UR36][R26.64], R19 ;  /* 0x000000131a007986 */ /* 0x0001e2000c101924 */
[-C--:B------:R-:W-:Y:S02]  /*3d40*/  LEA.HI.X.SX32 R28, R12, R11.reuse, 0x1, P0 ;  /* 0x0000000b0c1c7211 */ /* 0x080fe400000f0eff */
[----:B------:R-:W-:Y:S02]  /*3d50*/  LEA R12, P0, R13, UR4, 0x2 ;  /* 0x000000040d0c7c11 */ /* 0x000fe4000f8010ff */
[----:B------:R-:W-:-:S02]  /*3d60*/  LEA.HI.X.SX32 R16, R16, R11, 0x1, P1 ;  /* 0x0000000b10107211 */ /* 0x000fc400008f0eff */
[----:B------:R-:W-:Y:S02]  /*3d70*/  LEA.HI.X R13, R13, UR5, R28, 0x2, P0 ;  /* 0x000000050d0d7c11 */ /* 0x000fe400080f141c */
[C---:B------:R-:W-:Y:S02]  /*3d80*/  LEA R14, P0, R15.reuse, UR4, 0x2 ;  /* 0x000000040f0e7c11 */ /* 0x040fe4000f8010ff */
[C---:B------:R-:W-:Y:S01]  /*3d90*/  IADD3 R28, R30.reuse, 0x18, RZ ;  /* 0x000000181e1c7810 */ /* 0x040fe20007ffe0ff */
[----:B------:R1:W-:Y:S01]  /*3da0*/  STG.E desc[UR36][R12.64], R20 ;  /* 0x000000140c007986 */ /* 0x0003e2000c101924 */
[----:B------:R-:W-:Y:S02]  /*3db0*/  LEA.HI.X R15, R15, UR5, R16, 0x2, P0 ;  /* 0x000000050f0f7c11 */ /* 0x000fe400080f1410 */
[----:B------:R-:W-:Y:S02]  /*3dc0*/  IADD3 R16, R30, 0x14, RZ ;  /* 0x000000141e107810 */ /* 0x000fe40007ffe0ff */
[-C--:B------:R-:W-:Y:S01]  /*3dd0*/  IADD3 R21, P1, R28, R29.reuse, RZ ;  /* 0x0000001d1c157210 */ /* 0x080fe20007f3e0ff */
[----:B------:R2:W-:Y:S01]  /*3de0*/  STG.E desc[UR36][R14.64], R25 ;  /* 0x000000190e007986 */ /* 0x0005e2000c101924 */
[----:B0-----:R-:W-:-:S02]  /*3df0*/  IADD3 R19, P0, R16, R29, RZ ;  /* 0x0000001d10137210 */ /* 0x001fc40007f1e0ff */
[-C--:B------:R-:W-:Y:S02]  /*3e00*/  LEA.HI.X.SX32 R28, R28, R11.reuse, 0x1, P1 ;  /* 0x0000000b1c1c7211 */ /* 0x080fe400008f0eff */
[----:B------:R-:W-:Y:S02]  /*3e10*/  LEA.HI.X.SX32 R34, R16, R11, 0x1, P0 ;  /* 0x0000000b10227211 */ /* 0x000fe400000f0eff */
[C---:B------:R-:W-:Y:S02]  /*3e20*/  LEA R26, P0, R19.reuse, UR4, 0x2 ;  /* 0x00000004131a7c11 */ /* 0x040fe4000f8010ff */
[----:B------:R-:W-:Y:S02]  /*3e30*/  IADD3 R16, P2, R32, R29, RZ ;  /* 0x0000001d20107210 */ /* 0x000fe40007f5e0ff */
[----:B------:R-:W-:Y:S02]  /*3e40*/  LEA.HI.X R27, R19, UR5, R34, 0x2, P0 ;  /* 0x00000005131b7c11 */ /* 0x000fe400080f1422 */
[----:B-1----:R-:W-:-:S02]  /*3e50*/  LEA R12, P0, R21, UR4, 0x2 ;  /* 0x00000004150c7c11 */ /* 0x002fc4000f8010ff */
[----:B------:R-:W-:Y:S01]  /*3e60*/  LEA.HI.X.SX32 R19, R32, R11, 0x1, P2 ;  /* 0x0000000b20137211 */ /* 0x000fe200010f0eff */
[----:B------:R0:W-:Y:S01]  /*3e70*/  STG.E desc[UR36][R26.64], R17 ;  /* 0x000000111a007986 */ /* 0x0001e2000c101924 */
[----:B------:R-:W-:Y:S02]  /*3e80*/  LEA R20, P1, R16, UR4, 0x2 ;  /* 0x0000000410147c11 */ /* 0x000fe4000f8210ff */
[----:B------:R-:W-:Y:S01]  /*3e90*/  LEA.HI.X R13, R21, UR5, R28, 0x2, P0 ;  /* 0x00000005150d7c11 */ /* 0x000fe200080f141c */
[----:B------:R-:W-:Y:S01]  /*3ea0*/  VIADD R28, R30, 0x28 ;  /* 0x000000281e1c7836 */ /* 0x000fe20000000000 */
[----:B------:R-:W-:Y:S02]  /*3eb0*/  LEA.HI.X R21, R16, UR5, R19, 0x2, P1 ;  /* 0x0000000510157c11 */ /* 0x000fe400088f1413 */
[C---:B--2---:R-:W-:Y:S01]  /*3ec0*/  IADD3 R14, R30.reuse, 0x20, RZ ;  /* 0x000000201e0e7810 */ /* 0x044fe20007ffe0ff */
[----:B------:R-:W-:Y:S01]  /*3ed0*/  STG.E desc[UR36][R12.64], R0 ;  /* 0x000000000c007986 */ /* 0x000fe2000c101924 */
[----:B------:R-:W-:-:S02]  /*3ee0*/  IADD3 R16, R30, 0x24, RZ ;  /* 0x000000241e107810 */ /* 0x000fc40007ffe0ff */
[-C--:B------:R-:W-:Y:S01]  /*3ef0*/  IADD3 R25, P0, R14, R29.reuse, RZ ;  /* 0x0000001d0e197210 */ /* 0x080fe20007f1e0ff */
[----:B------:R1:W-:Y:S01]  /*3f00*/  STG.E desc[UR36][R20.64], R2 ;  /* 0x0000000214007986 */ /* 0x0003e2000c101924 */
[----:B------:R-:W-:Y:S02]  /*3f10*/  IADD3 R15, P1, R16, R29, RZ ;  /* 0x0000001d100f7210 */ /* 0x000fe40007f3e0ff */
[----:B------:R-:W-:Y:S02]  /*3f20*/  IADD3 R32, R30, 0x2c, RZ ;  /* 0x0000002c1e207810 */ /* 0x000fe40007ffe0ff */
[-C--:B------:R-:W-:Y:S02]  /*3f30*/  LEA.HI.X.SX32 R34, R14, R11.reuse, 0x1, P0 ;  /* 0x0000000b0e227211 */ /* 0x080fe400000f0eff */
[----:B------:R-:W-:Y:S02]  /*3f40*/  LEA.HI.X.SX32 R16, R16, R11, 0x1, P1 ;  /* 0x0000000b10107211 */ /* 0x000fe400008f0eff */
[----:B0-----:R-:W-:-:S02]  /*3f50*/  LEA R26, P0, R25, UR4, 0x2 ;  /* 0x00000004191a7c11 */ /* 0x001fc4000f8010ff */
[----:B------:R-:W-:Y:S01]  /*3f60*/  LEA R14, P1, R15, UR4, 0x2 ;  /* 0x000000040f0e7c11 */ /* 0x000fe2000f8210ff */
[----:B-1----:R-:W-:Y:S01]  /*3f70*/  VIADD R2, R30, 0x34 ;  /* 0x000000341e027836 */ /* 0x002fe20000000000 */
[-C--:B------:R-:W-:Y:S02]  /*3f80*/  IADD3 R19, P2, R28, R29.reuse, RZ ;  /* 0x0000001d1c137210 */ /* 0x080fe40007f5e0ff */
[----:B------:R-:W-:Y:S02]  /*3f90*/  IADD3 R0, P3, R32, R29, RZ ;  /* 0x0000001d20007210 */ /* 0x000fe40007f7e0ff */
[----:B------:R-:W-:Y:S02]  /*3fa0*/  LEA.HI.X R27, R25, UR5, R34, 0x2, P0 ;  /* 0x00000005191b7c11 */ /* 0x000fe400080f1422 */
[----:B------:R-:W-:Y:S02]  /*3fb0*/  LEA.HI.X R15, R15, UR5, R16, 0x2, P1 ;  /* 0x000000050f0f7c11 */ /* 0x000fe400088f1410 */
[----:B------:R-:W-:Y:S01]  /*3fc0*/  LEA.HI.X.SX32 R28, R28, R11, 0x1, P2 ;  /* 0x0000000b1c1c7211 */ /* 0x000fe200010f0eff */
[----:B------:R-:W-:Y:S01]  /*3fd0*/  STG.E desc[UR36][R26.64], R3 ;  /* 0x000000031a007986 */ /* 0x000fe2000c101924 */
[----:B------:R-:W-:-:S02]  /*3fe0*/  LEA R12, P0, R19, UR4, 0x2 ;  /* 0x00000004130c7c11 */ /* 0x000fc4000f8010ff */
[----:B------:R-:W-:Y:S01]  /*3ff0*/  LEA.HI.X.SX32 R17, R32, R11, 0x1, P3 ;  /* 0x0000000b20117211 */ /* 0x000fe200018f0eff */
[----:B------:R0:W-:Y:S01]  /*4000*/  STG.E desc[UR36][R14.64], R4 ;  /* 0x000000040e007986 */ /* 0x0001e2000c101924 */
[----:B------:R-:W-:Y:S01]  /*4010*/  LEA R16, P1, R0, UR4, 0x2 ;  /* 0x0000000400107c11 */ /* 0x000fe2000f8210ff */
[----:B------:R-:W-:Y:S01]  /*4020*/  VIADD R32, R30, 0x40 ;  /* 0x000000401e207836 */ /* 0x000fe20000000000 */
[----:B------:R-:W-:Y:S02]  /*4030*/  LEA.HI.X R13, R19, UR5, R28, 0x2, P0 ;  /* 0x00000005130d7c11 */ /* 0x000fe400080f141c */
[----:B------:R-:W-:Y:S02]  /*4040*/  LEA.HI.X R17, R0, UR5, R17, 0x2, P1 ;  /* 0x0000000500117c11 */ /* 0x000fe400088f1411 */
[C---:B------:R-:W-:Y:S01]  /*4050*/  IADD3 R34, R30.reuse, 0x44, RZ ;  /* 0x000000441e227810 */ /* 0x040fe20007ffe0ff */
[----:B------:R1:W-:Y:S01]  /*4060*/  STG.E desc[UR36][R12.64], R5 ;  /* 0x000000050c007986 */ /* 0x0003e2000c101924 */
[----:B------:R-:W-:-:S02]  /*4070*/  IADD3 R0, R30, 0x30, RZ ;  /* 0x000000301e007810 */ /* 0x000fc40007ffe0ff */
[----:B------:R-:W-:Y:S01]  /*4080*/  IADD3 R20, R30, 0x38, RZ ;  /* 0x000000381e147810 */ /* 0x000fe20007ffe0ff */
[----:B------:R2:W-:Y:S01]  /*4090*/  STG.E desc[UR36][R16.64], R6 ;  /* 0x0000000610007986 */ /* 0x0005e2000c101924 */
[-C--:B0-----:R-:W-:Y:S02]  /*40a0*/  IADD3 R14, P4, R2, R29.reuse, RZ ;  /* 0x0000001d020e7210 */ /* 0x081fe40007f9e0ff */
[----:B------:R-:W-:Y:S02]  /*40b0*/  IADD3 R3, P5, R0, R29, RZ ;  /* 0x0000001d00037210 */ /* 0x000fe40007fbe0ff */
[C---:B------:R-:W-:Y:S01]  /*40c0*/  IADD3 R28, R30.reuse, 0x3c, RZ ;  /* 0x0000003c1e1c7810 */ /* 0x040fe20007ffe0ff */
[----:B------:R-:W-:Y:S01]  /*40d0*/  VIADD R30, R30, 0x4c ;  /* 0x0000004c1e1e7836 */ /* 0x000fe20000000000 */
[-C--:B------:R-:W-:Y:S02]  /*40e0*/  LEA.HI.X.SX32 R4, R0, R11.reuse, 0x1, P5 ;  /* 0x0000000b00047211 */ /* 0x080fe400028f0eff */
[----:B-1----:R-:W-:-:S02]  /*40f0*/  LEA.HI.X.SX32 R5, R2, R11, 0x1, P4 ;  /* 0x0000000b02057211 */ /* 0x002fc400020f0eff */
[-C--:B------:R-:W-:Y:S02]  /*4100*/  IADD3 R13, P3, R20, R29.reuse, RZ ;  /* 0x0000001d140d7210 */ /* 0x080fe40007f7e0ff */
[----:B--2---:R-:W-:Y:S02]  /*4110*/  IADD3 R6, P0, R34, R29, RZ ;  /* 0x0000001d22067210 */ /* 0x004fe40007f1e0ff */
[-C--:B------:R-:W-:Y:S02]  /*4120*/  LEA.HI.X.SX32 R16, R20, R11.reuse, 0x1, P3 ;  /* 0x0000000b14107211 */ /* 0x080fe400018f0eff */
[----:B------:R-:W-:Y:S02]  /*4130*/  LEA.HI.X.SX32 R21, R34, R11, 0x1, P0 ;  /* 0x0000000b22157211 */ /* 0x000fe400000f0eff */
[----:B------:R-:W-:Y:S02]  /*4140*/  LEA R2, P0, R3, UR4, 0x2 ;  /* 0x0000000403027c11 */ /* 0x000fe4000f8010ff */
[----:B------:R-:W-:-:S02]  /*4150*/  IADD3 R15, P2, R28, R29, RZ ;  /* 0x0000001d1c0f7210 */ /* 0x000fc40007f5e0ff */
[----:B------:R-:W-:Y:S02]  /*4160*/  LEA.HI.X R3, R3, UR5, R4, 0x2, P0 ;  /* 0x0000000503037c11 */ /* 0x000fe400080f1404 */
[----:B------:R-:W-:Y:S02]  /*4170*/  LEA R4, P0, R14, UR4, 0x2 ;  /* 0x000000040e047c11 */ /* 0x000fe4000f8010ff */
[----:B------:R-:W-:Y:S01]  /*4180*/  LEA.HI.X.SX32 R28, R28, R11, 0x1, P2 ;  /* 0x0000000b1c1c7211 */ /* 0x000fe200010f0eff */
[----:B------:R-:W-:Y:S01]  /*4190*/  STG.E desc[UR36][R2.64], R7 ;  /* 0x0000000702007986 */ /* 0x000fe2000c101924 */
[----:B------:R-:W-:Y:S02]  /*41a0*/  LEA.HI.X R5, R14, UR5, R5, 0x2, P0 ;  /* 0x000000050e057c11 */ /* 0x000fe400080f1405 */
[C---:B------:R-:W-:Y:S02]  /*41b0*/  LEA R12, P0, R13.reuse, UR4, 0x2 ;  /* 0x000000040d0c7c11 */ /* 0x040fe4000f8010ff */
[----:B------:R-:W-:Y:S01]  /*41c0*/  IADD3 R17, P1, R32, R29, RZ ;  /* 0x0000001d20117210 */ /* 0x000fe20007f3e0ff */
[----:B------:R-:W-:Y:S01]  /*41d0*/  STG.E desc[UR36][R4.64], R8 ;  /* 0x0000000804007986 */ /* 0x000fe2000c101924 */
[----:B------:R-:W-:-:S02]  /*41e0*/  LEA.HI.X R13, R13, UR5, R16, 0x2, P0 ;  /* 0x000000050d0d7c11 */ /* 0x000fc400080f1410 */
[C---:B------:R-:W-:Y:S02]  /*41f0*/  LEA R14, P0, R15.reuse, UR4, 0x2 ;  /* 0x000000040f0e7c11 */ /* 0x040fe4000f8010ff */
[----:B------:R-:W-:Y:S01]  /*4200*/  LEA.HI.X.SX32 R20, R32, R11, 0x1, P1 ;  /* 0x0000000b20147211 */ /* 0x000fe200008f0eff */
[----:B------:R-:W-:Y:S01]  /*4210*/  STG.E desc[UR36][R12.64], R10 ;  /* 0x0000000a0c007986 */ /* 0x000fe2000c101924 */
[----:B------:R-:W-:Y:S02]  /*4220*/  LEA.HI.X R15, R15, UR5, R28, 0x2, P0 ;  /* 0x000000050f0f7c11 */ /* 0x000fe400080f141c */
[C---:B------:R-:W-:Y:S02]  /*4230*/  LEA R16, P0, R17.reuse, UR4, 0x2 ;  /* 0x0000000411107c11 */ /* 0x040fe4000f8010ff */
[----:B------:R-:W-:Y:S01]  /*4240*/  IADD3 R0, P5, R36, R29, RZ ;  /* 0x0000001d24007210 */ /* 0x000fe20007fbe0ff */
[----:B------:R-:W-:Y:S01]  /*4250*/  STG.E desc[UR36][R14.64], R24 ;  /* 0x000000180e007986 */ /* 0x000fe2000c101924 */
[----:B------:R-:W-:-:S02]  /*4260*/  LEA.HI.X R17, R17, UR5, R20, 0x2, P0 ;  /* 0x0000000511117c11 */ /* 0x000fc400080f1414 */
[----:B------:R-:W-:Y:S02]  /*4270*/  LEA R20, P0, R6, UR4, 0x2 ;  /* 0x0000000406147c11 */ /* 0x000fe4000f8010ff */
[----:B------:R-:W-:Y:S01]  /*4280*/  IADD3 R29, P6, R30, R29, RZ ;  /* 0x0000001d1e1d7210 */ /* 0x000fe20007fde0ff */
[----:B------:R-:W-:Y:S01]  /*4290*/  STG.E desc[UR36][R16.64], R22 ;  /* 0x0000001610007986 */ /* 0x000fe2000c101924 */
[----:B------:R-:W-:Y:S02]  /*42a0*/  LEA.HI.X R21, R6, UR5, R21, 0x2, P0 ;  /* 0x0000000506157c11 */ /* 0x000fe400080f1415 */
[-C--:B------:R-:W-:Y:S02]  /*42b0*/  LEA.HI.X.SX32 R19, R36, R11.reuse, 0x1, P5 ;  /* 0x0000000b24137211 */ /* 0x080fe400028f0eff */
[----:B------:R-:W-:Y:S01]  /*42c0*/  LEA R26, P0, R0, UR4, 0x2 ;  /* 0x00000004001a7c11 */ /* 0x000fe2000f8010ff */
[----:B------:R-:W-:Y:S01]  /*42d0*/  STG.E desc[UR36][R20.64], R18 ;  /* 0x0000001214007986 */ /* 0x000fe2000c101924 */
[----:B------:R-:W-:-:S02]  /*42e0*/  LEA.HI.X.SX32 R30, R30, R11, 0x1, P6 ;  /* 0x0000000b1e1e7211 */ /* 0x000fc400030f0eff */
[C---:B------:R-:W-:Y:S02]  /*42f0*/  LEA R28, P1, R29.reuse, UR4, 0x2 ;  /* 0x000000041d1c7c11 */ /* 0x040fe4000f8210ff */
[----:B------:R-:W-:Y:S02]  /*4300*/  LEA.HI.X R27, R0, UR5, R19, 0x2, P0 ;  /* 0x00000005001b7c11 */ /* 0x000fe400080f1413 */
[----:B------:R-:W-:-:S03]  /*4310*/  LEA.HI.X R29, R29, UR5, R30, 0x2, P1 ;  /* 0x000000051d1d7c11 */ /* 0x000fc600088f141e */
[----:B------:R-:W-:Y:S04]  /*4320*/  STG.E desc[UR36][R26.64], R9 ;  /* 0x000000091a007986 */ /* 0x000fe8000c101924 */
[----:B------:R-:W-:Y:S01]  /*4330*/  STG.E desc[UR36][R28.64], R23 ;  /* 0x000000171c007986 */ /* 0x000fe2000c101924 */
[----:B------:R-:W-:Y:S05]  /*4340*/  EXIT ;  /* 0x000000000000794d */ /* 0x000fea0003800000 */
.L_x_6570:
        /* <DEDUP_REMOVED lines=16> */
.L_x_6595:
        /* <DEDUP_REMOVED lines=16> */
.L_x_6606:
[----:B------:R-:W-:Y:S05]  /*4550*/  EXIT ;  /* 0x000000000000794d */ /* 0x000fea0003800000 */
.L_x_6572:
[----:B------:R-:W-:Y:S01]  /*4560*/  HFMA2.MMA R12, -RZ, RZ, 0, 9.5367431640625e-07 ;  /* 0x00000010ff0c7435 */ /* 0x000fe200000001ff */
[----:B------:R-:W-:Y:S01]  /*4570*/  MOV R11, 0x1f ;  /* 0x0000001f000b7802 */ /* 0x000fe20000000f00 */
[----:B------:R-:W-:Y:S02]  /*4580*/  IMAD.MOV.U32 R15, RZ, RZ, -0x1 ;  /* 0xffffffffff0f7424 */ /* 0x000fe400078e00ff */
[----:B------:R-:W-:-:S07]  /*4590*/  IMAD.MOV.U32 R2, RZ, RZ, -0x800001 ;  /* 0xff7fffffff027424 */ /* 0x000fce00078e00ff */
[----:B------:R-:W-:Y:S05]  /*45a0*/  WARPSYNC.COLLECTIVE R15, `(.L_x_6607) ;  /* 0x000000000f087348 */ /* 0x000fea0003c00000 */
[----:B------:R0:W1:Y:S02]  /*45b0*/  SHFL.BFLY P6, R14, R13, R12, R11 ;  /* 0x0c00000c0d0e7389 */ /* 0x00006400000c000b */
[----:B01----:R-:W-:Y:S01]  /*45c0*/  ENDCOLLECTIVE ;  /* 0x000000000000791b */ /* 0x003fe20003800000 */
.L_x_6607:
[----:B------:R-:W-:Y:S01]  /*45d0*/  HFMA2.MMA R12, -RZ, RZ, 0, 4.76837158203125e-07 ;  /* 0x00000008ff0c7435 */ /* 0x000fe200000001ff */
[----:B------:R-:W-:-:S04]  /*45e0*/  FMNMX.FTZ R0, R14, -3.40282346638528859812e+38, !PT ;  /* 0xff7fffff0e007809 */ /* 0x000fc80007810000 */
[----:B------:R-:W-:-:S07]  /*45f0*/  MOV R13, R0 ;  /* 0x00000000000d7202 */ /* 0x000fce0000000f00 */
[----:B------:R-:W-:Y:S05]  /*4600*/  WARPSYNC.COLLECTIVE R15, `(.L_x_6608) ;  /* 0x000000000f087348 */ /* 0x000fea0003c00000 */
[----:B------:R0:W1:Y:S02]  /*4610*/  SHFL.BFLY P6, R14, R13, R12, R11 ;  /* 0x0c00000c0d0e7389 */ /* 0x00006400000c000b */
[----:B01----:R-:W-:Y:S01]  /*4620*/  ENDCOLLECTIVE ;  /* 0x000000000000791b */ /* 0x003fe20003800000 */
.L_x_6608:
[----:B------:R-:W-:Y:S02]  /*4630*/  MOV R12, 0x4 ;  /* 0x00000004000c7802 */ /* 0x000fe40000000f00 */
[----:B------:R-:W-:-:S05]  /*4640*/  FMNMX.FTZ R3, R0, R14, !PT ;  /* 0x0000000e00037209 */ /* 0x000fca0007810000 */
[----:B------:R-:W-:-:S07]  /*4650*/  IMAD.MOV.U32 R13, RZ, RZ, R3 ;  /* 0x000000ffff0d7224 */ /* 0x000fce00078e0003 */
[----:B------:R-:W-:Y:S05]  /*4660*/  WARPSYNC.COLLECTIVE R15, `(.L_x_6609) ;  /* 0x000000000f087348 */ /* 0x000fea0003c00000 */
[----:B------:R0:W1:Y:S02]  /*4670*/  SHFL.BFLY P6, R14, R13, R12, R11 ;  /* 0x0c00000c0d0e7389 */ /* 0x00006400000c000b */
[----:B01----:R-:W-:Y:S01]  /*4680*/  ENDCOLLECTIVE ;  /* 0x000000000000791b */ /* 0x003fe20003800000 */
.L_x_6609:
[----:B------:R-:W-:Y:S01]  /*4690*/  IMAD.MOV.U32 R12, RZ, RZ, 0x2 ;  /* 0x00000002ff0c7424 */ /* 0x000fe200078e00ff */
[----:B------:R-:W-:-:S04]  /*46a0*/  FMNMX.FTZ R4, R3, R14, !PT ;  /* 0x0000000e03047209 */ /* 0x000fc80007810000 */
[----:B------:R-:W-:-:S07]  /*46b0*/  MOV R13, R4 ;  /* 0x00000004000d7202 */ /* 0x000fce0000000f00 */
[----:B------:R-:W-:Y:S05]  /*46c0*/  WARPSYNC.COLLECTIVE R15, `(.L_x_6610) ;  /* 0x000000000f087348 */ /* 0x000fea0003c00000 */
[----:B------:R0:W1:Y:S02]  /*46d0*/  SHFL.BFLY P6, R14, R13, R12, R11 ;  /* 0x0c00000c0d0e7389 */ /* 0x00006400000c000b */
[----:B01----:R-:W-:Y:S01]  /*46e0*/  ENDCOLLECTIVE ;  /* 0x000000000000791b */ /* 0x003fe20003800000 */
.L_x_6610:
[----:B------:R-:W-:Y:S01]  /*46f0*/  HFMA2.MMA R12, -RZ, RZ, 0, 5.9604644775390625e-08 ;  /* 0x00000001ff0c7435 */ /* 0x000fe200000001ff */
[----:B------:R-:W-:-:S04]  /*4700*/  FMNMX.FTZ R5, R4, R14, !PT ;  /* 0x0000000e04057209 */ /* 0x000fc80007810000 */
[----:B------:R-:W-:-:S07]  /*4710*/  MOV R13, R5 ;  /* 0x00000005000d7202 */ /* 0x000fce0000000f00 */
[----:B------:R-:W-:Y:S05]  /*4720*/  WARPSYNC.COLLECTIVE R15, `(.L_x_6611) ;  /* 0x000000000f087348 */ /* 0x000fea0003c00000 */
[----:B------:R0:W1:Y:S02]  /*4730*/  SHFL.BFLY P6, R14, R13, R12, R11 ;  /* 0x0c00000c0d0e7389 */ /* 0x00006400000c000b */
[----:B01----:R-:W-:Y:S01]  /*4740*/  ENDCOLLECTIVE ;  /* 0x000000000000791b */ /* 0x003fe20003800000 */
.L_x_6611:
[----:B------:R-:W-:Y:S05]  /*4750*/  BRA `(.L_x_6612) ;  /* 0xffffffc4000c7947 */ /* 0x000fea000383ffff */
.L_x_6597:
[----:B------:R-:W-:Y:S01]  /*4760*/  HFMA2.MMA R12, -RZ, RZ, 0, 2.384185791015625e-07 ;  /* 0x00000004ff0c7435 */ /* 0x000fe200000001ff */
[----:B------:R-:W-:Y:S01]  /*4770*/  MOV R13, RZ ;  /* 0x000000ff000d7202 */ /* 0x000fe20000000f00 */
[----:B-1----:R-:W-:Y:S01]  /*4780*/  IMAD.MOV.U32 R11, RZ, RZ, 0x1f ;  /* 0x0000001fff0b7424 */ /* 0x002fe200078e00ff */
[----:B------:R-:W-:-:S08]  /*4790*/  MOV R15, 0xffffffff ;  /* 0xffffffff000f7802 */ /* 0x000fd00000000f00 */
[----:B0-----:R-:W-:Y:S05]  /*47a0*/  WARPSYNC.COLLECTIVE R15, `(.L_x_6613) ;  /* 0x000000000f087348 */ /* 0x001fea0003c00000 */
[----:B------:R1:W2:Y:S02]  /*47b0*/  SHFL.BFLY P6, R14, R13, R12, R11 ;  /* 0x0c00000c0d0e7389 */ /* 0x0002a400000c000b */
[----:B012---:R-:W-:Y:S01]  /*47c0*/  ENDCOLLECTIVE ;  /* 0x000000000000791b */ /* 0x007fe20003800000 */
.L_x_6613:
[----:B------:R-:W-:Y:S02]  /*47d0*/  IMAD.MOV.U32 R12, RZ, RZ, 0x2 ;  /* 0x00000002ff0c7424 */ /* 0x000fe400078e00ff */
[----:B------:R-:W-:-:S05]  /*47e0*/  FADD.FTZ R23, RZ, R14 ;  /* 0x0000000eff177221 */ /* 0x000fca0000010000 */
[----:B------:R-:W-:-:S07]  /*47f0*/  MOV R13, R23 ;  /* 0x00000017000d7202 */ /* 0x000fce0000000f00 */
[----:B------:R-:W-:Y:S05]  /*4800*/  WARPSYNC.COLLECTIVE R15, `(.L_x_6614) ;  /* 0x000000000f087348 */ /* 0x000fea0003c00000 */
[----:B------:R0:W1:Y:S02]  /*4810*/  SHFL.BFLY P6, R14, R13, R12, R11 ;  /* 0x0c00000c0d0e7389 */ /* 0x00006400000c000b */
[----:B01----:R-:W-:Y:S01]  /*4820*/  ENDCOLLECTIVE ;  /* 0x000000000000791b */ /* 0x003fe20003800000 */
.L_x_6614:
[----:B------:R-:W-:Y:S01]  /*4830*/  IMAD.MOV.U32 R12, RZ, RZ, 0x1 ;  /* 0x00000001ff0c7424 */ /* 0x000fe200078e00ff */
[----:B------:R-:W-:-:S05]  /*4840*/  MOV R4, R14 ;  /* 0x0000000e00047202 */ /* 0x000fca0000000f00 */
[----:B------:R-:W-:-:S05]  /*4850*/  FADD.FTZ R23, R23, R4 ;  /* 0x0000000417177221 */ /* 0x000fca0000010000 */
[----:B------:R-:W-:-:S07]  /*4860*/  MOV R13, R23 ;  /* 0x00000017000d7202 */ /* 0x000fce0000000f00 */
[----:B------:R-:W-:Y:S05]  /*4870*/  WARPSYNC.COLLECTIVE R15, `(.L_x_6615) ;  /* 0x000000000f087348 */ /* 0x000fea0003c00000 */
[----:B------:R0:W1:Y:S02]  /*4880*/  SHFL.BFLY P6, R14, R13, R12, R11 ;  /* 0x0c00000c0d0e7389 */ /* 0x00006400000c000b */
[----:B01----:R-:W-:Y:S01]  /*4890*/  ENDCOLLECTIVE ;  /* 0x000000000000791b */ /* 0x003fe20003800000 */
.L_x_6615:
[----:B------:R-:W-:Y:S01]  /*48a0*/  HFMA2.MMA R13, -RZ, RZ, 0, 0 ;  /* 0x00000000ff0d7435 */ /* 0x000fe200000001ff */
[----:B------:R-:W-:Y:S01]  /*48b0*/  IMAD.MOV.U32 R12, RZ, RZ, 0x4 ;  /* 0x00000004ff0c7424 */ /* 0x000fe200078e00ff */
[----:B------:R-:W-:-:S09]  /*48c0*/  MOV R16, R14 ;  /* 0x0000000e00107202 */ /* 0x000fd20000000f00 */
[----:B------:R-:W-:Y:S05]  /*48d0*/  WARPSYNC.COLLECTIVE R15, `(.L_x_6616) ;  /* 0x000000000f087348 */ /* 0x000fea0003c00000 */
[----:B------:R0:W1:Y:S02]  /*48e0*/  SHFL.BFLY P6, R14, R13, R12, R11 ;  /* 0x0c00000c0d0e7389 */ /* 0x00006400000c000b */
[----:B01----:R-:W-:Y:S01]  /*48f0*/  ENDCOLLECTIVE ;  /* 0x000000000000791b */ /* 0x003fe20003800000 */
.L_x_6616:
        /* <DEDUP_REMOVED lines=8> */
.L_x_6617:
[----:B------:R-:W-:Y:S01]  /*4980*/  IMAD.MOV.U32 R12, RZ, RZ, 0x1 ;  /* 0x00000001ff0c7424 */ /* 0x000fe200078e00ff */
[----:B------:R-:W-:-:S05]  /*4990*/  MOV R3, R14 ;  /* 0x0000000e00037202 */ /* 0x000fca0000000f00 */
[----:B------:R-:W-:-:S05]  /*49a0*/  FADD.FTZ R24, R24, R3 ;  /* 0x0000000318187221 */ /* 0x000fca0000010000 */
[----:B------:R-:W-:-:S07]  /*49b0*/  MOV R13, R24 ;  /* 0x00000018000d7202 */ /* 0x000fce0000000f00 */
[----:B------:R-:W-:Y:S05]  /*49c0*/  WARPSYNC.COLLECTIVE R15, `(.L_x_6618) ;  /* 0x000000000f087348 */ /* 0x000fea0003c00000 */
[----:B------:R0:W1:Y:S02]  /*49d0*/  SHFL.BFLY P6, R14, R13, R12, R11 ;  /* 0x0c00000c0d0e7389 */ /* 0x00006400000c000b */
[----:B01----:R-:W-:Y:S01]  /*49e0*/  ENDCOLLECTIVE ;  /* 0x000000000000791b */ /* 0x003fe20003800000 */
.L_x_6618:
[----:B------:R-:W-:Y:S01]  /*49f0*/  HFMA2.MMA R13, -RZ, RZ, 0, 0 ;  /* 0x00000000ff0d7435 */ /* 0x000fe200000001ff */
[----:B------:R-:W-:Y:S01]  /*4a00*/  IMAD.MOV.U32 R12, RZ, RZ, 0x4 ;  /* 0x00000004ff0c7424 */ /* 0x000fe200078e00ff */
[----:B------:R-:W-:-:S09]  /*4a10*/  MOV R21, R14 ;  /* 0x0000000e00157202 */ /* 0x000fd20000000f00 */
[----:B------:R-:W-:Y:S05]  /*4a20*/  WARPSYNC.COLLECTIVE R15, `(.L_x_6619) ;  /* 0x000000000f087348 */ /* 0x000fea0003c00000 */
[----:B------:R0:W1:Y:S02]  /*4a30*/  SHFL.BFLY P6, R14, R13, R12, R11 ;  /* 0x0c00000c0d0e7389 */ /* 0x00006400000c000b */
[----:B01----:R-:W-:Y:S01]  /*4a40*/  ENDCOLLECTIVE ;  /* 0x000000000000791b */ /* 0x003fe20003800000 */
.L_x_6619:
[----:B------:R-:W-:Y:S01]  /*4a50*/  FADD.FTZ R21, R24, R21 ;  /* 0x0000001518157221 */ /* 0x000fe20000010000 */
[----:B------:R-:W-:Y:S01]  /*4a60*/  HFMA2.MMA R12, -RZ, RZ, 0, 1.1920928955078125e-07 ;  /* 0x00000002ff0c7435 */ /* 0x000fe200000001ff */
[----:B------:R-:W-:-:S05]  /*4a70*/  FADD.FTZ R20, RZ, R14 ;  /* 0x0000000eff147221 */ /* 0x000fca0000010000 */
[----:B------:R-:W-:-:S07]  /*4a80*/  MOV R13, R20 ;  /* 0x00000014000d7202 */ /* 0x000fce0000000f00 */
[----:B------:R-:W-:Y:S05]  /*4a90*/  WARPSYNC.COLLECTIVE R15, `(.L_x_6620) ;  /* 0x000000000f087348 */ /* 0x000fea0003c00000 */
[----:B------:R0:W1:Y:S02]  /*4aa0*/  SHFL.BFLY P6, R14, R13, R12, R11 ;  /* 0x0c00000c0d0e7389 */ /* 0x00006400000c000b */
[----:B01----:R-:W-:Y:S01]  /*4ab0*/  ENDCOLLECTIVE ;  /* 0x000000000000791b */ /* 0x003fe20003800000 */
.L_x_6620:
[----:B------:R-:W-:Y:S01]  /*4ac0*/  HFMA2.MMA R12, -RZ, RZ, 0, 5.9604644775390625e-08 ;  /* 0x00000001ff0c7435 */ /* 0x000fe200000001ff */
[----:B------:R-:W-:-:S04]  /*4ad0*/  IMAD.MOV.U32 R19, RZ, RZ, R14 ;  /* 0x000000ffff137224 */ /* 0x000fc800078e000e */
[----:B------:R-:W-:-:S05]  /*4ae0*/  FADD.FTZ R20, R20, R19 ;  /* 0x0000001314147221 */ /* 0x000fca0000010000 */
[----:B------:R-:W-:-:S07]  /*4af0*/  MOV R13, R20 ;  /* 0x00000014000d7202 */ /* 0x000fce0000000f00 */
[----:B------:R-:W-:Y:S05]  /*4b00*/  WARPSYNC.COLLECTIVE R15, `(.L_x_6621) ;  /* 0x000000000f087348 */ /* 0x000fea0003c00000 */
[----:B------:R0:W1:Y:S02]  /*4b10*/  SHFL.BFLY P6, R14, R13, R12, R11 ;  /* 0x0c00000c0d0e7389 */ /* 0x00006400000c000b */
[----:B01----:R-:W-:Y:S01]  /*4b20*/  ENDCOLLECTIVE ;  /* 0x000000000000791b */ /* 0x003fe20003800000 */
.L_x_6621:
[----:B------:R-:W-:Y:S01]  /*4b30*/  HFMA2.MMA R12, -RZ, RZ, 0, 2.384185791015625e-07 ;  /* 0x00000004ff0c7435 */ /* 0x000fe200000001ff */
[----:B------:R-:W-:Y:S01]  /*4b40*/  MOV R13, RZ ;  /* 0x000000ff000d7202 */ /* 0x000fe20000000f00 */
[----:B------:R-:W-:-:S09]  /*4b50*/  IMAD.MOV.U32 R19, RZ, RZ, R14 ;  /* 0x000000ffff137224 */ /* 0x000fd200078e000e */
[----:B------:R-:W-:Y:S05]  /*4b60*/  WARPSYNC.COLLECTIVE R15, `(.L_x_6622) ;  /* 0x000000000f087348 */ /* 0x000fea0003c00000 */
[----:B------:R0:W1:Y:S02]  /*4b70*/  SHFL.BFLY P6, R14, R13, R12, R11 ;  /* 0x0c00000c0d0e7389 */ /* 0x00006400000c000b */
[----:B01----:R-:W-:Y:S01]  /*4b80*/  ENDCOLLECTIVE ;  /* 0x000000000000791b */ /* 0x003fe20003800000 */
.L_x_6622:
[----:B------:R-:W-:Y:S01]  /*4b90*/  FADD.FTZ R19, R20, R19 ;  /* 0x0000001314137221 */ /* 0x000fe20000010000 */
[----:B------:R-:W-:Y:S01]  /*4ba0*/  MOV R12, 0x2 ;  /* 0x00000002000c7802 */ /* 0x000fe20000000f00 */
[----:B------:R-:W-:-:S04]  /*4bb0*/  FADD.FTZ R18, RZ, R14 ;  /* 0x0000000eff127221 */ /* 0x000fc80000010000 */
[----:B------:R-:W-:-:S07]  /*4bc0*/  IMAD.MOV.U32 R13, RZ, RZ, R18 ;  /* 0x000000ffff0d7224 */ /* 0x000fce00078e0012 */
[----:B------:R-:W-:Y:S05]  /*4bd0*/  WARPSYNC.COLLECTIVE R15, `(.L_x_6623) ;  /* 0x000000000f087348 */ /* 0x000fea0003c00000 */
[----:B------:R0:W1:Y:S02]  /*4be0*/  SHFL.BFLY P6, R14, R13, R12, R11 ;  /* 0x0c00000c0d0e7389 */ /* 0x00006400000c000b */
[----:B01----:R-:W-:Y:S01]  /*4bf0*/  ENDCOLLECTIVE ;  /* 0x000000000000791b */ /* 0x003fe20003800000 */
.L_x_6623:
[----:B------:R-:W-:Y:S01]  /*4c00*/  HFMA2.MMA R12, -RZ, RZ, 0, 5.9604644775390625e-08 ;  /* 0x00000001ff0c7435 */ /* 0x000fe200000001ff */
[----:B------:R-:W-:-:S05]  /*4c10*/  MOV R17, R14 ;  /* 0x0000000e00117202 */ /* 0x000fca0000000f00 */
[----:B------:R-:W-:-:S04]  /*4c20*/  FADD.FTZ R18, R18, R17 ;  /* 0x0000001112127221 */ /* 0x000fc80000010000 */
[----:B------:R-:W-:-:S07]  /*4c30*/  IMAD.MOV.U32 R13, RZ, RZ, R18 ;  /* 0x000000ffff0d7224 */ /* 0x000fce00078e0012 */
[----:B------:R-:W-:Y:S05]  /*4c40*/  WARPSYNC.COLLECTIVE R15, `(.L_x_6624) ;  /* 0x000000000f087348 */ /* 0x000fea0003c00000 */
[----:B------:R0:W1:Y:S02]  /*4c50*/  SHFL.BFLY P6, R14, R13, R12, R11 ;  /* 0x0c00000c0d0e7389 */ /* 0x00006400000c000b */
[----:B01----:R-:W-:Y:S01]  /*4c60*/  ENDCOLLECTIVE ;  /* 0x000000000000791b */ /* 0x003fe20003800000 */
.L_x_6624:
[----:B------:R-:W-:Y:S01]  /*4c70*/  HFMA2.MMA R12, -RZ, RZ, 0, 2.384185791015625e-07 ;  /* 0x00000004ff0c7435 */ /* 0x000fe200000001ff */
[----:B------:R-:W-:Y:S01]  /*4c80*/  IMAD.MOV.U32 R13, RZ, RZ, RZ ;  /* 0x000000ffff0d7224 */ /* 0x000fe200078e00ff */
[----:B------:R-:W-:-:S09]  /*4c90*/  MOV R33, R14 ;  /* 0x0000000e00217202 */ /* 0x000fd20000000f00 */
[----:B------:R-:W-:Y:S05]  /*4ca0*/  WARPSYNC.COLLECTIVE R15, `(.L_x_6625) ;  /* 0x000000000f087348 */ /* 0x000fea0003c00000 */
[----:B------:R0:W1:Y:S02]  /*4cb0*/  SHFL.BFLY P6, R14, R13, R12, R11 ;  /* 0x0c00000c0d0e7389 */ /* 0x00006400000c000b */
[----:B01----:R-:W-:Y:S01]  /*4cc0*/  ENDCOLLECTIVE ;  /* 0x000000000000791b */ /* 0x003fe20003800000 */
.L_x_6625:
        /* <DEDUP_REMOVED lines=8> */
.L_x_6626:
[----:B------:R-:W-:Y:S01]  /*4d50*/  HFMA2.MMA R12, -RZ, RZ, 0, 5.9604644775390625e-08 ;  /* 0x00000001ff0c7435 */ /* 0x000fe200000001ff */
[----:B------:R-:W-:-:S05]  /*4d60*/  MOV R9, R14 ;  /* 0x0000000e00097202 */ /* 0x000fca0000000f00 */
[----:B------:R-:W-:-:S04]  /*4d70*/  FADD.FTZ R0, R0, R9 ;  /* 0x0000000900007221 */ /* 0x000fc80000010000 */
[----:B------:R-:W-:-:S07]  /*4d80*/  IMAD.MOV.U32 R13, RZ, RZ, R0 ;  /* 0x000000ffff0d7224 */ /* 0x000fce00078e0000 */
[----:B------:R-:W-:Y:S05]  /*4d90*/  WARPSYNC.COLLECTIVE R15, `(.L_x_6627) ;  /* 0x000000000f087348 */ /* 0x000fea0003c00000 */
[----:B------:R0:W1:Y:S02]  /*4da0*/  SHFL.BFLY P6, R14, R13, R12, R11 ;  /* 0x0c00000c0d0e7389 */ /* 0x00006400000c000b */
[----:B01----:R-:W-:Y:S01]  /*4db0*/  ENDCOLLECTIVE ;  /* 0x000000000000791b */ /* 0x003fe20003800000 */
.L_x_6627:
[----:B------:R-:W-:Y:S01]  /*4dc0*/  HFMA2.MMA R12, -RZ, RZ, 0, 2.384185791015625e-07 ;  /* 0x00000004ff0c7435 */ /* 0x000fe200000001ff */
[----:B------:R-:W-:Y:S01]  /*4dd0*/  IMAD.MOV.U32 R13, RZ, RZ, RZ ;  /* 0x000000ffff0d7224 */ /* 0x000fe200078e00ff */
[----:B------:R-:W-:-:S09]  /*4de0*/  MOV R25, R14 ;  /* 0x0000000e00197202 */ /* 0x000fd20000000f00 */
[----:B------:R-:W-:Y:S05]  /*4df0*/  WARPSYNC.COLLECTIVE R15, `(.L_x_6628) ;  /* 0x000000000f087348 */ /* 0x000fea0003c00000 */
[----:B------:R0:W1:Y:S02]  /*4e00*/  SHFL.BFLY P6, R14, R13, R12, R11 ;  /* 0x0c00000c0d0e7389 */ /* 0x00006400000c000b */
[----:B01----:R-:W-:Y:S01]  /*4e10*/  ENDCOLLECTIVE ;  /* 0x000000000000791b */ /* 0x003fe20003800000 */
.L_x_6628:
        /* <DEDUP_REMOVED lines=8> */
.L_x_6629:
[----:B------:R-:W-:Y:S02]  /*4ea0*/  IMAD.MOV.U32 R12, RZ, RZ, 0x1 ;  /* 0x00000001ff0c7424 */ /* 0x000fe400078e00ff */
[----:B------:R-:W-:-:S05]  /*4eb0*/  FADD.FTZ R2, R2, R14 ;  /* 0x0000000e02027221 */ /* 0x000fca0000010000 */
[----:B------:R-:W-:-:S07]  /*4ec0*/  MOV R13, R2 ;  /* 0x00000002000d7202 */ /* 0x000fce0000000f00 */
[----:B------:R-:W-:Y:S05]  /*4ed0*/  WARPSYNC.COLLECTIVE R15, `(.L_x_6630) ;  /* 0x000000000f087348 */ /* 0x000fea0003c00000 */
[----:B------:R0:W1:Y:S02]  /*4ee0*/  SHFL.BFLY P6, R14, R13, R12, R11 ;  /* 0x0c00000c0d0e7389 */ /* 0x00006400000c000b */
[----:B01----:R-:W-:Y:S01]  /*4ef0*/  ENDCOLLECTIVE ;  /* 0x000000000000791b */ /* 0x003fe20003800000 */
.L_x_6630:
[----:B------:R-:W-:Y:S01]  /*4f00*/  HFMA2.MMA R13, -RZ, RZ, 0, 0 ;  /* 0x00000000ff0d7435 */ /* 0x000fe200000001ff */
[----:B------:R-:W-:Y:S01]  /*4f10*/  IMAD.MOV.U32 R12, RZ, RZ, 0x4 ;  /* 0x00000004ff0c7424 */ /* 0x000fe200078e00ff */
[----:B------:R-:W-:-:S09]  /*4f20*/  MOV R17, R14 ;  /* 0x0000000e00117202 */ /* 0x000fd20000000f00 */
[----:B------:R-:W-:Y:S05]  /*4f30*/  WARPSYNC.COLLECTIVE R15, `(.L_x_6631) ;  /* 0x000000000f087348 */ /* 0x000fea0003c00000 */
[----:B------:R0:W1:Y:S02]  /*4f40*/  SHFL.BFLY P6, R14, R13, R12, R11 ;  /* 0x0c00000c0d0e7389 */ /* 0x00006400000c000b */
[----:B01----:R-:W-:Y:S01]  /*4f50*/  ENDCOLLECTIVE ;  /* 0x000000000000791b */ /* 0x003fe20003800000 */
.L_x_6631:
        /* <DEDUP_REMOVED lines=8> */
.L_x_6632:
[----:B------:R-:W-:Y:S01]  /*4fe0*/  IMAD.MOV.U32 R12, RZ, RZ, 0x1 ;  /* 0x00000001ff0c7424 */ /* 0x000fe200078e00ff */
[----:B------:R-:W-:-:S05]  /*4ff0*/  MOV R36, R14 ;  /* 0x0000000e00247202 */ /* 0x000fca0000000f00 */
[----:B------:R-:W-:-:S05]  /*5000*/  FADD.FTZ R3, R3, R36 ;  /* 0x0000002403037221 */ /* 0x000fca0000010000 */
[----:B------:R-:W-:-:S07]  /*5010*/  MOV R13, R3 ;  /* 0x00000003000d7202 */ /* 0x000fce0000000f00 */
[----:B------:R-:W-:Y:S05]  /*5020*/  WARPSYNC.COLLECTIVE R15, `(.L_x_6633) ;  /* 0x000000000f087348 */ /* 0x000fea0003c00000 */
[----:B------:R0:W1:Y:S02]  /*5030*/  SHFL.BFLY P6, R14, R13, R12, R11 ;  /* 0x0c00000c0d0e7389 */ /* 0x00006400000c000b */
[----:B01----:R-:W-:Y:S01]  /*5040*/  ENDCOLLECTIVE ;  /* 0x000000000000791b */ /* 0x003fe20003800000 */
.L_x_6633:
[----:B------:R-:W-:Y:S01]  /*5050*/  HFMA2.MMA R13, -RZ, RZ, 0, 0 ;  /* 0x00000000ff0d7435 */ /* 0x000fe200000001ff */
[----:B------:R-:W-:Y:S01]  /*5060*/  IMAD.MOV.U32 R12, RZ, RZ, 0x4 ;  /* 0x00000004ff0c7424 */ /* 0x000fe200078e00ff */
[----:B------:R-:W-:-:S09]  /*5070*/  MOV R24, R14 ;  /* 0x0000000e00187202 */ /* 0x000fd20000000f00 */
[----:B------:R-:W-:Y:S05]  /*5080*/  WARPSYNC.COLLECTIVE R15, `(.L_x_6634) ;  /* 0x000000000f087348 */ /* 0x000fea0003c00000 */
[----:B------:R0:W1:Y:S02]  /*5090*/  SHFL.BFLY P6, R14, R13, R12, R11 ;  /* 0x0c00000c0d0e7389 */ /* 0x00006400000c000b */
[----:B01----:R-:W-:Y:S01]  /*50a0*/  ENDCOLLECTIVE ;  /* 0x000000000000791b */ /* 0x003fe20003800000 */
.L_x_6634:
        /* <DEDUP_REMOVED lines=8> */
.L_x_6635:
[----:B------:R-:W-:Y:S01]  /*5130*/  IMAD.MOV.U32 R12, RZ, RZ, 0x1 ;  /* 0x00000001ff0c7424 */ /* 0x000fe200078e00ff */
[----:B------:R-:W-:-:S05]  /*5140*/  MOV R37, R14 ;  /* 0x0000000e00257202 */ /* 0x000fca0000000f00 */
[----:B------:R-:W-:-:S05]  /*5150*/  FADD.FTZ R4, R4, R37 ;  /* 0x0000002504047221 */ /* 0x000fca0000010000 */
[----:B------:R-:W-:-:S07]  /*5160*/  MOV R13, R4 ;  /* 0x00000004000d7202 */ /* 0x000fce0000000f00 */
[----:B------:R-:W-:Y:S05]  /*5170*/  WARPSYNC.COLLECTIVE R15, `(.L_x_6636) ;  /* 0x000000000f087348 */ /* 0x000fea0003c00000 */
[----:B------:R0:W1:Y:S02]  /*5180*/  SHFL.BFLY P6, R14, R13, R12, R11 ;  /* 0x0c00000c0d0e7389 */ /* 0x00006400000c000b */
[----:B01----:R-:W-:Y:S01]  /*5190*/  ENDCOLLECTIVE ;  /* 0x000000000000791b */ /* 0x003fe20003800000 */
.L_x_6636:
[----:B------:R-:W-:Y:S01]  /*51a0*/  HFMA2.MMA R13, -RZ, RZ, 0, 0 ;  /* 0x00000000ff0d7435 */ /* 0x000fe200000001ff */
[----:B------:R-:W-:Y:S01]  /*51b0*/  IMAD.MOV.U32 R12, RZ, RZ, 0x4 ;  /* 0x00000004ff0c7424 */ /* 0x000fe200078e00ff */
[----:B------:R-:W-:-:S09]  /*51c0*/  MOV R33, R14 ;  /* 0x0000000e00217202 */ /* 0x000fd20000000f00 */
[----:B------:R-:W-:Y:S05]  /*51d0*/  WARPSYNC.COLLECTIVE R15, `(.L_x_6637) ;  /* 0x000000000f087348 */ /* 0x000fea0003c00000 */
[----:B------:R0:W1:Y:S02]  /*51e0*/  SHFL.BFLY P6, R14, R13, R12, R11 ;  /* 0x0c00000c0d0e7389 */ /* 0x00006400000c000b */
[----:B01----:R-:W-:Y:S01]  /*51f0*/  ENDCOLLECTIVE ;  /* 0x000000000000791b */ /* 0x003fe20003800000 */
.L_x_6637:
        /* <DEDUP_REMOVED lines=8> */
.L_x_6638:
[----:B------:R-:W-:Y:S01]  /*5280*/  IMAD.MOV.U32 R12, RZ, RZ, 0x1 ;  /* 0x00000001ff0c7424 */ /* 0x000fe200078e00ff */
[----:B------:R-:W-:-:S05]  /*5290*/  MOV R34, R14 ;  /* 0x0000000e00227202 */ /* 0x000fca0000000f00 */
[----:B------:R-:W-:-:S05]  /*52a0*/  FADD.FTZ R5, R5, R34 ;  /* 0x0000002205057221 */ /* 0x000fca0000010000 */
[----:B------:R-:W-:-:S07]  /*52b0*/  MOV R13, R5 ;  /* 0x00000005000d7202 */ /* 0x000fce0000000f00 */
[----:B------:R-:W-:Y:S05]  /*52c0*/  WARPSYNC.COLLECTIVE R15, `(.L_x_6639) ;  /* 0x000000000f087348 */ /* 0x000fea0003c00000 */
[----:B------:R0:W1:Y:S02]  /*52d0*/  SHFL.BFLY P6, R14, R13, R12, R11 ;  /* 0x0c00000c0d0e7389 */ /* 0x00006400000c000b */
[----:B01----:R-:W-:Y:S01]  /*52e0*/  ENDCOLLECTIVE ;  /* 0x000000000000791b */ /* 0x003fe20003800000 */
.L_x_6639:
[----:B------:R-:W-:Y:S01]  /*52f0*/  HFMA2.MMA R13, -RZ, RZ, 0, 0 ;  /* 0x00000000ff0d7435 */ /* 0x000fe200000001ff */
[----:B------:R-:W-:Y:S01]  /*5300*/  IMAD.MOV.U32 R12, RZ, RZ, 0x4 ;  /* 0x00000004ff0c7424 */ /* 0x000fe200078e00ff */
[----:B------:R-:W-:-:S09]  /*5310*/  MOV R18, R14 ;  /* 0x0000000e00127202 */ /* 0x000fd20000000f00 */
[----:B------:R-:W-:Y:S05]  /*5320*/  WARPSYNC.COLLECTIVE R15, `(.L_x_6640) ;  /* 0x000000000f087348 */ /* 0x000fea0003c00000 */
[----:B------:R0:W1:Y:S02]  /*5330*/  SHFL.BFLY P6, R14, R13, R12, R11 ;  /* 0x0c00000c0d0e7389 */ /* 0x00006400000c000b */
[----:B01----:R-:W-:Y:S01]  /*5340*/  ENDCOLLECTIVE ;  /* 0x000000000000791b */ /* 0x003fe20003800000 */
.L_x_6640:
        /* <DEDUP_REMOVED lines=8> */
.L_x_6641:
[----:B------:R-:W-:Y:S01]  /*53d0*/  IMAD.MOV.U32 R12, RZ, RZ, 0x1 ;  /* 0x00000001ff0c7424 */ /* 0x000fe200078e00ff */
[----:B------:R-:W-:-:S05]  /*53e0*/  MOV R35, R14 ;  /* 0x0000000e00237202 */ /* 0x000fca0000000f00 */
[----:B------:R-:W-:-:S05]  /*53f0*/  FADD.FTZ R6, R6, R35 ;  /* 0x0000002306067221 */ /* 0x000fca0000010000 */
[----:B------:R-:W-:-:S07]  /*5400*/  MOV R13, R6 ;  /* 0x00000006000d7202 */ /* 0x000fce0000000f00 */
[----:B------:R-:W-:Y:S05]  /*5410*/  WARPSYNC.COLLECTIVE R15, `(.L_x_6642) ;  /* 0x000000000f087348 */ /* 0x000fea0003c00000 */
[----:B------:R0:W1:Y:S02]  /*5420*/  SHFL.BFLY P6, R14, R13, R12, R11 ;  /* 0x0c00000c0d0e7389 */ /* 0x00006400000c000b */
[----:B01----:R-:W-:Y:S01]  /*5430*/  ENDCOLLECTIVE ;  /* 0x000000000000791b */ /* 0x003fe20003800000 */
.L_x_6642:
[----:B------:R-:W-:Y:S01]  /*5440*/  HFMA2.MMA R13, -RZ, RZ, 0, 0 ;  /* 0x00000000ff0d7435 */ /* 0x000fe200000001ff */
[----:B------:R-:W-:Y:S01]  /*5450*/  IMAD.MOV.U32 R12, RZ, RZ, 0x4 ;  /* 0x00000004ff0c7424 */ /* 0x000fe200078e00ff */
[----:B------:R-:W-:-:S09]  /*5460*/  MOV R35, R14 ;  /* 0x0000000e00237202 */ /* 0x000fd20000000f00 */
[----:B------:R-:W-:Y:S05]  /*5470*/  WARPSYNC.COLLECTIVE R15, `(.L_x_6643) ;  /* 0x000000000f087348 */ /* 0x000fea0003c00000 */
[----:B------:R0:W1:Y:S02]  /*5480*/  SHFL.BFLY P6, R14, R13, R12, R11 ;  /* 0x0c00000c0d0e7389 */ /* 0x00006400000c000b */
[----:B01----:R-:W-:Y:S01]  /*5490*/  ENDCOLLECTIVE ;  /* 0x000000000000791b */ /* 0x003fe20003800000 */
.L_x_6643:
        /* <DEDUP_REMOVED lines=8> */
.L_x_6644:
[----:B------:R-:W-:Y:S01]  /*5520*/  IMAD.MOV.U32 R12, RZ, RZ, 0x1 ;  /* 0x00000001ff0c7424 */ /* 0x000fe200078e00ff */
[----:B------:R-:W-:-:S05]  /*5530*/  MOV R32, R14 ;  /* 0x0000000e00207202 */ /* 0x000fca0000000f00 */
[----:B------:R-:W-:-:S05]  /*5540*/  FADD.FTZ R7, R7, R32 ;  /* 0x0000002007077221 */ /* 0x000fca0000010000 */
[----:B------:R-:W-:-:S07]  /*5550*/  MOV R13, R7 ;  /* 0x00000007000d7202 */ /* 0x000fce0000000f00 */
[----:B------:R-:W-:Y:S05]  /*5560*/  WARPSYNC.COLLECTIVE R15, `(.L_x_6645) ;  /* 0x000000000f087348 */ /* 0x000fea0003c00000 */
[----:B------:R0:W1:Y:S02]  /*5570*/  SHFL.BFLY P6, R14, R13, R12, R11 ;  /* 0x0c00000c0d0e7389 */ /* 0x00006400000c000b */
[----:B01----:R-:W-:Y:S01]  /*5580*/  ENDCOLLECTIVE ;  /* 0x000000000000791b */ /* 0x003fe20003800000 */
.L_x_6645:
[----:B------:R-:W-:Y:S01]  /*5590*/  HFMA2.MMA R13, -RZ, RZ, 0, 0 ;  /* 0x00000000ff0d7435 */ /* 0x000fe200000001ff */
[----:B------:R-:W-:Y:S01]  /*55a0*/  IMAD.MOV.U32 R12, RZ, RZ, 0x4 ;  /* 0x00000004ff0c7424 */ /* 0x000fe200078e00ff */
[----:B------:R-:W-:-:S09]  /*55b0*/  MOV R24, R14 ;  /* 0x0000000e00187202 */ /* 0x000fd20000000f00 */
[----:B------:R-:W-:Y:S05]  /*55c0*/  WARPSYNC.COLLECTIVE R15, `(.L_x_6646) ;  /* 0x000000000f087348 */ /* 0x000fea0003c00000 */
[----:B------:R0:W1:Y:S02]  /*55d0*/  SHFL.BFLY P6, R14, R13, R12, R11 ;  /* 0x0c00000c0d0e7389 */ /* 0x00006400000c000b */
[----:B01----:R-:W-:Y:S01]  /*55e0*/  ENDCOLLECTIVE ;  /* 0x000000000000791b */ /* 0x003fe20003800000 */
.L_x_6646:
        /* <DEDUP_REMOVED lines=8> */
.L_x_6647:
[----:B------:R-:W-:Y:S01]  /*5670*/  IMAD.MOV.U32 R12, RZ, RZ, 0x1 ;  /* 0x00000001ff0c7424 */ /* 0x000fe200078e00ff */
[----:B------:R-:W-:-:S05]  /*5680*/  MOV R9, R14 ;  /* 0x0000000e00097202 */ /* 0x000fca0000000f00 */
[----:B------:R-:W-:-:S05]  /*5690*/  FADD.FTZ R8, R8, R9 ;  /* 0x0000000908087221 */ /* 0x000fca0000010000 */
[----:B------:R-:W-:-:S07]  /*56a0*/  MOV R13, R8 ;  /* 0x00000008000d7202 */ /* 0x000fce0000000f00 */
[----:B------:R-:W-:Y:S05]  /*56b0*/  WARPSYNC.COLLECTIVE R15, `(.L_x_6648) ;  /* 0x000000000f087348 */ /* 0x000fea0003c00000 */
[----:B------:R0:W1:Y:S02]  /*56c0*/  SHFL.BFLY P6, R14, R13, R12, R11 ;  /* 0x0c00000c0d0e7389 */ /* 0x00006400000c000b */
[----:B01----:R-:W-:Y:S01]  /*56d0*/  ENDCOLLECTIVE ;  /* 0x000000000000791b */ /* 0x003fe20003800000 */
.L_x_6648:
[----:B------:R-:W-:Y:S01]  /*56e0*/  HFMA2.MMA R13, -RZ, RZ, 0, 0 ;  /* 0x00000000ff0d7435 */ /* 0x000fe200000001ff */
[----:B------:R-:W-:Y:S01]  /*56f0*/  MOV R12, 0x4 ;  /* 0x00000004000c7802 */ /* 0x000fe20000000f00 */
[----:B------:R-:W-:-:S09]  /*5700*/  FADD.FTZ R6, R8, R14 ;  /* 0x0000000e08067221 */ /* 0x000fd20000010000 */
[----:B------:R-:W-:Y:S05]  /*5710*/  WARPSYNC.COLLECTIVE R15, `(.L_x_6649) ;  /* 0x000000000f087348 */ /* 0x000fea0003c00000 */
[----:B------:R0:W1:Y:S02]  /*5720*/  SHFL.BFLY P6, R14, R13, R12, R11 ;  /* 0x0c00000c0d0e7389 */ /* 0x00006400000c000b */
[----:B01----:R-:W-:Y:S01]  /*5730*/  ENDCOLLECTIVE ;  /* 0x000000000000791b */ /* 0x003fe20003800000 */
.L_x_6649:
[----:B------:R-:W-:Y:S01]  /*5740*/  HFMA2.MMA R12, -RZ, RZ, 0, 1.1920928955078125e-07 ;  /* 0x00000002ff0c7435 */ /* 0x000fe200000001ff */
[----:B------:R-:W-:-:S04]  /*5750*/  IMAD.MOV.U32 R10, RZ, RZ, R14 ;  /* 0x000000ffff0a7224 */ /* 0x000fc800078e000e */
[----:B------:R-:W-:-:S05]  /*5760*/  FADD.FTZ R10, RZ, R10 ;  /* 0x0000000aff0a7221 */ /* 0x000fca0000010000 */
[----:B------:R-:W-:-:S07]  /*5770*/  MOV R13, R10 ;  /* 0x0000000a000d7202 */ /* 0x000fce0000000f00 */
[----:B------:R-:W-:Y:S05]  /*5780*/  WARPSYNC.COLLECTIVE R15, `(.L_x_6650) ;  /* 0x000000000f087348 */ /* 0x000fea0003c00000 */
[----:B------:R0:W1:Y:S02]  /*5790*/  SHFL.BFLY P6, R14, R13, R12, R11 ;  /* 0x0c00000c0d0e7389 */ /* 0x00006400000c000b */
[----:B01----:R-:W-:Y:S01]  /*57a0*/  ENDCOLLECTIVE ;  /* 0x000000000000791b */ /* 0x003fe20003800000 */
.L_x_6650:
[----:B------:R-:W-:Y:S01]  /*57b0*/  HFMA2.MMA R12, -RZ, RZ, 0, 5.9604644775390625e-08 ;  /* 0x00000001ff0c7435 */ /* 0x000fe200000001ff */
[----:B------:R-:W-:-:S04]  /*57c0*/  IMAD.MOV.U32 R33, RZ, RZ, R14 ;  /* 0x000000ffff217224 */ /* 0x000fc800078e000e */
[----:B------:R-:W-:-:S05]  /*57d0*/  FADD.FTZ R10, R10, R33 ;  /* 0x000000210a0a7221 */ /* 0x000fca0000010000 */
[----:B------:R-:W-:-:S07]  /*57e0*/  MOV R13, R10 ;  /* 0x0000000a000d7202 */ /* 0x000fce0000000f00 */
[----:B------:R-:W-:Y:S05]  /*57f0*/  WARPSYNC.COLLECTIVE R15, `(.L_x_6651) ;  /* 0x000000000f087348 */ /* 0x000fea0003c00000 */
[----:B------:R0:W1:Y:S02]  /*5800*/  SHFL.BFLY P6, R14, R13, R12, R11 ;  /* 0x0c00000c0d0e7389 */ /* 0x00006400000c000b */
[----:B01----:R-:W-:Y:S01]  /*5810*/  ENDCOLLECTIVE ;  /* 0x000000000000791b */ /* 0x003fe20003800000 */
.L_x_6651:
[----:B------:R-:W-:Y:S01]  /*5820*/  HFMA2.MMA R12, -RZ, RZ, 0, 2.384185791015625e-07 ;  /* 0x00000004ff0c7435 */ /* 0x000fe200000001ff */
[----:B------:R-:W-:Y:S01]  /*5830*/  MOV R13, RZ ;  /* 0x000000ff000d7202 */ /* 0x000fe20000000f00 */
[----:B------:R-:W-:-:S09]  /*5840*/  IMAD.MOV.U32 R33, RZ, RZ, R14 ;  /* 0x000000ffff217224 */ /* 0x000fd200078e000e */
[----:B------:R-:W-:Y:S05]  /*5850*/  WARPSYNC.COLLECTIVE R15, `(.L_x_6652) ;  /* 0x000000000f087348 */ /* 0x000fea0003c00000 */
[----:B------:R0:W1:Y:S02]  /*5860*/  SHFL.BFLY P6, R14, R13, R12, R11 ;  /* 0x0c00000c0d0e7389 */ /* 0x00006400000c000b */
[----:B01----:R-:W-:Y:S01]  /*5870*/  ENDCOLLECTIVE ;  /* 0x000000000000791b */ /* 0x003fe20003800000 */
.L_x_6652:
[----:B------:R-:W-:Y:S01]  /*5880*/  FADD.FTZ R7, R10, R33 ;  /* 0x000000210a077221 */ /* 0x000fe20000010000 */
[----:B------:R-:W-:Y:S01]  /*5890*/  MOV R12, 0x2 ;  /* 0x00000002000c7802 */ /* 0x000fe20000000f00 */
[----:B------:R-:W-:-:S04]  /*58a0*/  FADD.FTZ R22, RZ, R14 ;  /* 0x0000000eff167221 */ /* 0x000fc80000010000 */
[----:B------:R-:W-:-:S07]  /*58b0*/  IMAD.MOV.U32 R13, RZ, RZ, R22 ;  /* 0x000000ffff0d7224 */ /* 0x000fce00078e0016 */
[----:B------:R-:W-:Y:S05]  /*58c0*/  WARPSYNC.COLLECTIVE R15, `(.L_x_6653) ;  /* 0x000000000f087348 */ /* 0x000fea0003c00000 */
[----:B------:R0:W1:Y:S02]  /*58d0*/  SHFL.BFLY P6, R14, R13, R12, R11 ;  /* 0x0c00000c0d0e7389 */ /* 0x00006400000c000b */
[----:B01----:R-:W-:Y:S01]  /*58e0*/  ENDCOLLECTIVE ;  /* 0x000000000000791b */ /* 0x003fe20003800000 */
.L_x_6653:
[----:B------:R-:W-:Y:S02]  /*58f0*/  IMAD.MOV.U32 R12, RZ, RZ, 0x1 ;  /* 0x00000001ff0c7424 */ /* 0x000fe400078e00ff */
[----:B------:R-:W-:-:S05]  /*5900*/  FADD.FTZ R22, R22, R14 ;  /* 0x0000000e16167221 */ /* 0x000fca0000010000 */
[----:B------:R-:W-:-:S07]  /*5910*/  MOV R13, R22 ;  /* 0x00000016000d7202 */ /* 0x000fce0000000f00 */
[----:B------:R-:W-:Y:S05]  /*5920*/  WARPSYNC.COLLECTIVE R15, `(.L_x_6654) ;  /* 0x000000000f087348 */ /* 0x000fea0003c00000 */
[----:B------:R0:W1:Y:S02]  /*5930*/  SHFL.BFLY P6, R14, R13, R12, R11 ;  /* 0x0c00000c0d0e7389 */ /* 0x00006400000c000b */
[----:B01----:R-:W-:Y:S01]  /*5940*/  ENDCOLLECTIVE ;  /* 0x000000000000791b */ /* 0x003fe20003800000 */
.L_x_6654:
[----:B------:R-:W-:Y:S01]  /*5950*/  HFMA2.MMA R13, -RZ, RZ, 0, 0 ;  /* 0x00000000ff0d7435 */ /* 0x000fe200000001ff */
[----:B------:R-:W-:Y:S01]  /*5960*/  MOV R12, 0x4 ;  /* 0x00000004000c7802 */ /* 0x000fe20000000f00 */
[----:B------:R-:W-:-:S09]  /*5970*/  FADD.FTZ R8, R22, R14 ;  /* 0x0000000e16087221 */ /* 0x000fd20000010000 */
[----:B------:R-:W-:Y:S05]  /*5980*/  WARPSYNC.COLLECTIVE R15, `(.L_x_6655) ;  /* 0x000000000f087348 */ /* 0x000fea0003c00000 */
[----:B------:R0:W1:Y:S02]  /*5990*/  SHFL.BFLY P6, R14, R13, R12, R11 ;  /* 0x0c00000c0d0e7389 */ /* 0x00006400000c000b */
[----:B01----:R-:W-:Y:S01]  /*59a0*/  ENDCOLLECTIVE ;  /* 0x000000000000791b */ /* 0x003fe20003800000 */
.L_x_6655:
[----:B------:R-:W-:Y:S01]  /*59b0*/  HFMA2.MMA R12, -RZ, RZ, 0, 1.1920928955078125e-07 ;  /* 0x00000002ff0c7435 */ /* 0x000fe200000001ff */
[----:B------:R-:W-:-:S04]  /*59c0*/  IMAD.MOV.U32 R9, RZ, RZ, R14 ;  /* 0x000000ffff097224 */ /* 0x000fc800078e000e */
[----:B------:R-:W-:-:S05]  /*59d0*/  FADD.FTZ R9, RZ, R9 ;  /* 0x00000009ff097221 */ /* 0x000fca0000010000 */
[----:B------:R-:W-:-:S07]  /*59e0*/  MOV R13, R9 ;  /* 0x00000009000d7202 */ /* 0x000fce0000000f00 */
[----:B------:R-:W-:Y:S05]  /*59f0*/  WARPSYNC.COLLECTIVE R15, `(.L_x_6656) ;  /* 0x000000000f087348 */ /* 0x000fea0003c00000 */
[----:B------:R0:W1:Y:S02]  /*5a00*/  SHFL.BFLY P6, R14, R13, R12, R11 ;  /* 0x0c00000c0d0e7389 */ /* 0x00006400000c000b */
[----:B01----:R-:W-:Y:S01]  /*5a10*/  ENDCOLLECTIVE ;  /* 0x000000000000791b */ /* 0x003fe20003800000 */
.L_x_6656:
[----:B------:R-:W-:Y:S01]  /*5a20*/  MOV R12, 0x1 ;  /* 0x00000001000c7802 */ /* 0x000fe20000000f00 */
[----:B------:R-:W-:-:S04]  /*5a30*/  FADD.FTZ R23, R9, R14 ;  /* 0x0000000e09177221 */ /* 0x000fc80000010000 */
[----:B------:R-:W-:-:S07]  /*5a40*/  IMAD.MOV.U32 R13, RZ, RZ, R23 ;  /* 0x000000ffff0d7224 */ /* 0x000fce00078e0017 */
[----:B------:R-:W-:Y:S05]  /*5a50*/  WARPSYNC.COLLECTIVE R15, `(.L_x_6657) ;  /* 0x000000000f087348 */ /* 0x000fea0003c00000 */
[----:B------:R0:W1:Y:S02]  /*5a60*/  SHFL.BFLY P6, R14, R13, R12, R11 ;  /* 0x0c00000c0d0e7389 */ /* 0x00006400000c000b */
[----:B01----:R-:W-:Y:S01]  /*5a70*/  ENDCOLLECTIVE ;  /* 0x000000000000791b */ /* 0x003fe20003800000 */
.L_x_6657:
[----:B------:R-:W-:Y:S01]  /*5a80*/  HFMA2.MMA R12, -RZ, RZ, 0, 2.384185791015625e-07 ;  /* 0x00000004ff0c7435 */ /* 0x000fe200000001ff */
[----:B------:R-:W-:Y:S01]  /*5a90*/  IMAD.MOV.U32 R13, RZ, RZ, RZ ;  /* 0x000000ffff0d7224 */ /* 0x000fe200078e00ff */
[----:B------:R-:W-:-:S09]  /*5aa0*/  MOV R24, R14 ;  /* 0x0000000e00187202 */ /* 0x000fd20000000f00 */
[----:B------:R-:W-:Y:S05]  /*5ab0*/  WARPSYNC.COLLECTIVE R15, `(.L_x_6658) ;  /* 0x000000000f087348 */ /* 0x000fea0003c00000 */
[----:B------:R0:W1:Y:S02]  /*5ac0*/  SHFL.BFLY P6, R14, R13, R12, R11 ;  /* 0x0c00000c0d0e7389 */ /* 0x00006400000c000b */
[----:B01----:R-:W-:Y:S01]  /*5ad0*/  ENDCOLLECTIVE ;  /* 0x000000000000791b */ /* 0x003fe20003800000 */
.L_x_6658:
[----:B------:R-:W-:Y:S01]  /*5ae0*/  FADD.FTZ R10, R23, R24 ;  /* 0x00000018170a7221 */ /* 0x000fe20000010000 */
[----:B------:R-:W-:Y:S02]  /*5af0*/  IMAD.MOV.U32 R12, RZ, RZ, 0x2 ;  /* 0x00000002ff0c7424 */ /* 0x000fe400078e00ff */
[----:B------:R-:W-:-:S05]  /*5b00*/  FADD.FTZ R9, RZ, R14 ;  /* 0x0000000eff097221 */ /* 0x000fca0000010000 */
[----:B------:R-:W-:-:S07]  /*5b10*/  MOV R13, R9 ;  /* 0x00000009000d7202 */ /* 0x000fce0000000f00 */
[----:B------:R-:W-:Y:S05]  /*5b20*/  WARPSYNC.COLLECTIVE R15, `(.L_x_6659) ;  /* 0x000000000f087348 */ /* 0x000fea0003c00000 */
[----:B------:R0:W1:Y:S02]  /*5b30*/  SHFL.BFLY P6, R14, R13, R12, R11 ;  /* 0x0c00000c0d0e7389 */ /* 0x00006400000c000b */
[----:B01----:R-:W-:Y:S01]  /*5b40*/  ENDCOLLECTIVE ;  /* 0x000000000000791b */ /* 0x003fe20003800000 */
.L_x_6659:
[----:B------:R-:W-:Y:S01]  /*5b50*/  IMAD.MOV.U32 R12, RZ, RZ, 0x1 ;  /* 0x00000001ff0c7424 */ /* 0x000fe200078e00ff */
[----:B------:R-:W-:-:S05]  /*5b60*/  MOV R32, R14 ;  /* 0x0000000e00207202 */ /* 0x000fca0000000f00 */
[----:B------:R-:W-:-:S05]  /*5b70*/  FADD.FTZ R32, R9, R32 ;  /* 0x0000002009207221 */ /* 0x000fca0000010000 */
[----:B------:R-:W-:-:S07]  /*5b80*/  MOV R13, R32 ;  /* 0x00000020000d7202 */ /* 0x000fce0000000f00 */
[----:B------:R-:W-:Y:S05]  /*5b90*/  WARPSYNC.COLLECTIVE R15, `(.L_x_6660) ;  /* 0x000000000f087348 */ /* 0x000fea0003c00000 */
[----:B------:R0:W1:Y:S02]  /*5ba0*/  SHFL.BFLY P6, R14, R13, R12, R11 ;  /* 0x0c00000c0d0e7389 */ /* 0x00006400000c000b */
[----:B01----:R-:W-:Y:S01]  /*5bb0*/  ENDCOLLECTIVE ;  /* 0x000000000000791b */ /* 0x003fe20003800000 */
.L_x_6660:
[----:B------:R-:W-:Y:S01]  /*5bc0*/  HFMA2.MMA R13, -RZ, RZ, 0, 0 ;  /* 0x00000000ff0d7435 */ /* 0x000fe200000001ff */
[----:B------:R-:W-:Y:S01]  /*5bd0*/  MOV R12, 0x4 ;  /* 0x00000004000c7802 */ /* 0x000fe20000000f00 */
[----:B------:R-:W-:-:S09]  /*5be0*/  FADD.FTZ R24, R32, R14 ;  /* 0x0000000e20187221 */ /* 0x000fd20000010000 */
[----:B------:R-:W-:Y:S05]  /*5bf0*/  WARPSYNC.COLLECTIVE R15, `(.L_x_6661) ;  /* 0x000000000f087348 */ /* 0x000fea0003c00000 */
[----:B------:R0:W1:Y:S02]  /*5c00*/  SHFL.BFLY P6, R14, R13, R12, R11 ;  /* 0x0c00000c0d0e7389 */ /* 0x00006400000c000b */
[----:B01----:R-:W-:Y:S01]  /*5c10*/  ENDCOLLECTIVE ;  /* 0x000000000000791b */ /* 0x003fe20003800000 */
.L_x_6661:
[----:B------:R-:W-:Y:S01]  /*5c20*/  HFMA2.MMA R12, -RZ, RZ, 0, 1.1920928955078125e-07 ;  /* 0x00000002ff0c7435 */ /* 0x000fe200000001ff */
[----:B------:R-:W-:-:S04]  /*5c30*/  IMAD.MOV.U32 R18, RZ, RZ, R14 ;  /* 0x000000ffff127224 */ /* 0x000fc800078e000e */
[----:B------:R-:W-:-:S05]  /*5c40*/  FADD.FTZ R18, RZ, R18 ;  /* 0x00000012ff127221 */ /* 0x000fca0000010000 */
[----:B------:R-:W-:-:S07]  /*5c50*/  MOV R13, R18 ;  /* 0x00000012000d7202 */ /* 0x000fce0000000f00 */
[----:B------:R-:W-:Y:S05]  /*5c60*/  WARPSYNC.COLLECTIVE R15, `(.L_x_6662) ;  /* 0x000000000f087348 */ /* 0x000fea0003c00000 */
[----:B------:R0:W1:Y:S02]  /*5c70*/  SHFL.BFLY P6, R14, R13, R12, R11 ;  /* 0x0c00000c0d0e7389 */ /* 0x00006400000c000b */
[----:B01----:R-:W-:Y:S01]  /*5c80*/  ENDCOLLECTIVE ;  /* 0x000000000000791b */ /* 0x003fe20003800000 */
.L_x_6662:
[----:B------:R-:W-:Y:S01]  /*5c90*/  HFMA2.MMA R12, -RZ, RZ, 0, 5.9604644775390625e-08 ;  /* 0x00000001ff0c7435 */ /* 0x000fe200000001ff */
[----:B------:R-:W-:-:S04]  /*5ca0*/  IMAD.MOV.U32 R9, RZ, RZ, R14 ;  /* 0x000000ffff097224 */ /* 0x000fc800078e000e */
[----:B------:R-:W-:-:S05]  /*5cb0*/  FADD.FTZ R33, R18, R9 ;  /* 0x0000000912217221 */ /* 0x000fca0000010000 */
[----:B------:R-:W-:-:S07]  /*5cc0*/  MOV R13, R33 ;  /* 0x00000021000d7202 */ /* 0x000fce0000000f00 */
[----:B------:R-:W-:Y:S05]  /*5cd0*/  WARPSYNC.COLLECTIVE R15, `(.L_x_6663) ;  /* 0x000000000f087348 */ /* 0x000fea0003c00000 */
[----:B------:R0:W1:Y:S02]  /*5ce0*/  SHFL.BFLY P6, R14, R13, R12, R11 ;  /* 0x0c00000c0d0e7389 */ /* 0x00006400000c000b */
[----:B01----:R-:W-:Y:S01]  /*5cf0*/  ENDCOLLECTIVE ;  /* 0x000000000000791b */ /* 0x003fe20003800000 */
.L_x_6663:
[----:B------:R-:W-:Y:S01]  /*5d00*/  IMAD.MOV.U32 R13, RZ, RZ, RZ ;  /* 0x000000ffff0d7224 */ /* 0x000fe200078e00ff */
[----:B------:R-:W-:Y:S01]  /*5d10*/  MOV R12, 0x4 ;  /* 0x00000004000c7802 */ /* 0x000fe20000000f00 */
[----:B------:R-:W-:-:S07]  /*5d20*/  FADD.FTZ R22, R33, R14 ;  /* 0x0000000e21167221 */ /* 0x000fce0000010000 */
[----:B------:R-:W-:Y:S05]  /*5d30*/  WARPSYNC.COLLECTIVE R15, `(.L_x_6664) ;  /* 0x000000000f087348 */ /* 0x000fea0003c00000 */
[----:B------:R0:W1:Y:S02]  /*5d40*/  SHFL.BFLY P6, R14, R13, R12, R11 ;  /* 0x0c00000c0d0e7389 */ /* 0x00006400000c000b */
[----:B01----:R-:W-:Y:S01]  /*5d50*/  ENDCOLLECTIVE ;  /* 0x000000000000791b */ /* 0x003fe20003800000 */
.L_x_6664:
[----:B------:R-:W-:Y:S01]  /*5d60*/  HFMA2.MMA R12, -RZ, RZ, 0, 1.1920928955078125e-07 ;  /* 0x00000002ff0c7435 */ /* 0x000fe200000001ff */
[----:B------:R-:W-:-:S05]  /*5d70*/  MOV R9, R14 ;  /* 0x0000000e00097202 */ /* 0x000fca0000000f00 */
[----:B------:R-:W-:-:S04]  /*5d80*/  FADD.FTZ R9, RZ, R9 ;  /* 0x00000009ff097221 */ /* 0x000fc80000010000 */
[----:B------:R-:W-:-:S07]  /*5d90*/  IMAD.MOV.U32 R13, RZ, RZ, R9 ;  /* 0x000000ffff0d7224 */ /* 0x000fce00078e0009 */
[----:B------:R-:W-:Y:S05]  /*5da0*/  WARPSYNC.COLLECTIVE R15, `(.L_x_6665) ;  /* 0x000000000f087348 */ /* 0x000fea0003c00000 */
[----:B------:R0:W1:Y:S02]  /*5db0*/  SHFL.BFLY P6, R14, R13, R12, R11 ;  /* 0x0c00000c0d0e7389 */ /* 0x00006400000c000b */
[----:B01----:R-:W-:Y:S01]  /*5dc0*/  ENDCOLLECTIVE ;  /* 0x000000000000791b */ /* 0x003fe20003800000 */
.L_x_6665:
[----:B------:R-:W-:Y:S01]  /*5dd0*/  HFMA2.MMA R12, -RZ, RZ, 0, 5.9604644775390625e-08 ;  /* 0x00000001ff0c7435 */ /* 0x000fe200000001ff */
[----:B------:R-:W-:-:S05]  /*5de0*/  MOV R18, R14 ;  /* 0x0000000e00127202 */ /* 0x000fca0000000f00 */
[----:B------:R-:W-:-:S04]  /*5df0*/  FADD.FTZ R34, R9, R18 ;  /* 0x0000001209227221 */ /* 0x000fc80000010000 */
[----:B------:R-:W-:-:S07]  /*5e00*/  IMAD.MOV.U32 R13, RZ, RZ, R34 ;  /* 0x000000ffff0d7224 */ /* 0x000fce00078e0022 */
[----:B------:R-:W-:Y:S05]  /*5e10*/  WARPSYNC.COLLECTIVE R15, `(.L_x_6666) ;  /* 0x000000000f087348 */ /* 0x000fea0003c00000 */
[----:B------:R0:W1:Y:S02]  /*5e20*/  SHFL.BFLY P6, R14, R13, R12, R11 ;  /* 0x0c00000c0d0e7389 */ /* 0x00006400000c000b */
[----:B01----:R-:W-:Y:S01]  /*5e30*/  ENDCOLLECTIVE ;  /* 0x000000000000791b */ /* 0x003fe20003800000 */
.L_x_6666:
[----:B------:R-:W-:Y:S01]  /*5e40*/  HFMA2.MMA R12, -RZ, RZ, 0, 2.384185791015625e-07 ;  /* 0x00000004ff0c7435 */ /* 0x000fe200000001ff */
[----:B------:R-:W-:Y:S01]  /*5e50*/  IMAD.MOV.U32 R13, RZ, RZ, RZ ;  /* 0x000000ffff0d7224 */ /* 0x000fe200078e00ff */
[----:B------:R-:W-:-:S09]  /*5e60*/  MOV R23, R14 ;  /* 0x0000000e00177202 */ /* 0x000fd20000000f00 */
[----:B------:R-:W-:Y:S05]  /*5e70*/  WARPSYNC.COLLECTIVE R15, `(.L_x_6667) ;  /* 0x000000000f087348 */ /* 0x000fea0003c00000 */
[----:B------:R0:W1:Y:S02]  /*5e80*/  SHFL.BFLY P6, R14, R13, R12, R11 ;  /* 0x0c00000c0d0e7389 */ /* 0x00006400000c000b */
[----:B01----:R-:W-:Y:S01]  /*5e90*/  ENDCOLLECTIVE ;  /* 0x000000000000791b */ /* 0x003fe20003800000 */
.L_x_6667:
[----:B------:R-:W-:Y:S01]  /*5ea0*/  FADD.FTZ R18, R34, R23 ;  /* 0x0000001722127221 */ /* 0x000fe20000010000 */
[----:B------:R-:W-:Y:S02]  /*5eb0*/  IMAD.MOV.U32 R12, RZ, RZ, 0x2 ;  /* 0x00000002ff0c7424 */ /* 0x000fe400078e00ff */
[----:B------:R-:W-:-:S05]  /*5ec0*/  FADD.FTZ R35, RZ, R14 ;  /* 0x0000000eff237221 */ /* 0x000fca0000010000 */
[----:B------:R-:W-:-:S07]  /*5ed0*/  MOV R13, R35 ;  /* 0x00000023000d7202 */ /* 0x000fce0000000f00 */
[----:B------:R-:W-:Y:S05]  /*5ee0*/  WARPSYNC.COLLECTIVE R15, `(.L_x_6668) ;  /* 0x000000000f087348 */ /* 0x000fea0003c00000 */
[----:B------:R0:W1:Y:S02]  /*5ef0*/  SHFL.BFLY P6, R14, R13, R12, R11 ;  /* 0x0c00000c0d0e7389 */ /* 0x00006400000c000b */
[----:B01----:R-:W-:Y:S01]  /*5f00*/  ENDCOLLECTIVE ;  /* 0x000000000000791b */ /* 0x003fe20003800000 */
.L_x_6668:
[----:B------:R-:W-:Y:S01]  /*5f10*/  HFMA2.MMA R12, -RZ, RZ, 0, 5.9604644775390625e-08 ;  /* 0x00000001ff0c7435 */ /* 0x000fe200000001ff */
[----:B------:R-:W-:-:S05]  /*5f20*/  FADD.FTZ R32, R35, R14 ;  /* 0x0000000e23207221 */ /* 0x000fca0000010000 */
[----:B------:R-:W-:-:S07]  /*5f30*/  MOV R13, R32 ;  /* 0x00000020000d7202 */ /* 0x000fce0000000f00 */
[----:B------:R-:W-:Y:S05]  /*5f40*/  WARPSYNC.COLLECTIVE R15, `(.L_x_6669) ;  /* 0x000000000f087348 */ /* 0x000fea0003c00000 */
[----:B------:R0:W1:Y:S02]  /*5f50*/  SHFL.BFLY P6, R14, R13, R12, R11 ;  /* 0x0c00000c0d0e7389 */ /* 0x00006400000c000b */
[----:B01----:R-:W-:Y:S01]  /*5f60*/  ENDCOLLECTIVE ;  /* 0x000000000000791b */ /* 0x003fe20003800000 */
.L_x_6669:
[----:B------:R-:W-:Y:S01]  /*5f70*/  IMAD.MOV.U32 R13, RZ, RZ, RZ ;  /* 0x000000ffff0d7224 */ /* 0x000fe200078e00ff */
[----:B------:R-:W-:Y:S01]  /*5f80*/  MOV R12, 0x4 ;  /* 0x00000004000c7802 */ /* 0x000fe20000000f00 */
[----:B------:R-:W-:-:S07]  /*5f90*/  FADD.FTZ R9, R32, R14 ;  /* 0x0000000e20097221 */ /* 0x000fce0000010000 */
[----:B------:R-:W-:Y:S05]  /*5fa0*/  WARPSYNC.COLLECTIVE R15, `(.L_x_6670) ;  /* 0x000000000f087348 */ /* 0x000fea0003c00000 */
[----:B------:R0:W1:Y:S02]  /*5fb0*/  SHFL.BFLY P6, R14, R13, R12, R11 ;  /* 0x0c00000c0d0e7389 */ /* 0x00006400000c000b */
[----:B01----:R-:W-:Y:S01]  /*5fc0*/  ENDCOLLECTIVE ;  /* 0x000000000000791b */ /* 0x003fe20003800000 */
.L_x_6670:
[----:B------:R-:W-:Y:S02]  /*5fd0*/  IMAD.MOV.U32 R12, RZ, RZ, 0x2 ;  /* 0x00000002ff0c7424 */ /* 0x000fe400078e00ff */
[----:B------:R-:W-:-:S05]  /*5fe0*/  FADD.FTZ R33, RZ, R14 ;  /* 0x0000000eff217221 */ /* 0x000fca0000010000 */
[----:B------:R-:W-:-:S07]  /*5ff0*/  MOV R13, R33 ;  /* 0x00000021000d7202 */ /* 0x000fce0000000f00 */
[----:B------:R-:W-:Y:S05]  /*6000*/  WARPSYNC.COLLECTIVE R15, `(.L_x_6671) ;  /* 0x000000000f087348 */ /* 0x000fea0003c00000 */
[----:B------:R0:W1:Y:S02]  /*6010*/  SHFL.BFLY P6, R14, R13, R12, R11 ;  /* 0x0c00000c0d0e7389 */ /* 0x00006400000c000b */
[----:B01----:R-:W-:Y:S01]  /*6020*/  ENDCOLLECTIVE ;  /* 0x000000000000791b */ /* 0x003fe20003800000 */
.L_x_6671:
[----:B------:R-:W-:Y:S01]  /*6030*/  HFMA2.MMA R12, -RZ, RZ, 0, 5.9604644775390625e-08 ;  /* 0x00000001ff0c7435 */ /* 0x000fe200000001ff */
[----:B------:R-:W-:-:S05]  /*6040*/  FADD.FTZ R23, R33, R14 ;  /* 0x0000000e21177221 */ /* 0x000fca0000010000 */
[----:B------:R-:W-:-:S07]  /*6050*/  MOV R13, R23 ;  /* 0x00000017000d7202 */ /* 0x000fce0000000f00 */
[----:B------:R-:W-:Y:S05]  /*6060*/  WARPSYNC.COLLECTIVE R15, `(.L_x_6672) ;  /* 0x000000000f087348 */ /* 0x000fea0003c00000 */
[----:B------:R0:W1:Y:S02]  /*6070*/  SHFL.BFLY P6, R14, R13, R12, R11 ;  /* 0x0c00000c0d0e7389 */ /* 0x00006400000c000b */
[----:B01----:R-:W-:Y:S01]  /*6080*/  ENDCOLLECTIVE ;  /* 0x000000000000791b */ /* 0x003fe20003800000 */
.L_x_6672:
[----:B------:R-:W-:Y:S05]  /*6090*/  BRA `(.L_x_6673) ;  /* 0xffffffd000147947 */ /* 0x000fea000383ffff */
.L_x_6674:
        /* <DEDUP_REMOVED lines=14> */
.L_x_28149:


//--------------------- .text._ZN4vllm25paged_attention_v1_kernelIfhLi64ELi32ELi128ELNS_18Fp8KVCacheDataTypeE2ELb1EEEvPT_PKS2_PKT0_S8_ifPKiSA_iPKfiiiSC_SC_iiiii --------------------------
	.section	.text._ZN4vllm25paged_attention_v1_kernelIfhLi64ELi32ELi128ELNS_18Fp8KVCacheDataTypeE2ELb1EEEvPT_PKS2_PKT0_S8_ifPKiSA_iPKfiiiSC_SC_iiiii,"ax",@progbits
	.align	128
        .global         _ZN4vllm25paged_attention_v1_kernelIfhLi64ELi32ELi128ELNS_18Fp8KVCacheDataTypeE2ELb1EEEvPT_PKS2_PKT0_S8_ifPKiSA_iPKfiiiSC_SC_iiiii
        .type           _ZN4vllm25paged_attention_v1_kernelIfhLi64ELi32ELi128ELNS_18Fp8KVCacheDataTypeE2ELb1EEEvPT_PKS2_PKT0_S8_ifPKiSA_iPKfiiiSC_SC_iiiii,@function
        .size           _ZN4vllm25paged_attention_v1_kernelIfhLi64ELi32ELi128ELNS_18Fp8KVCacheDataTypeE2ELb1EEEvPT_PKS2_PKT0_S8_ifPKiSA_iPKfiiiSC_SC_iiiii,(.L_x_28150 - _ZN4vllm25paged_attention_v1_kernelIfhLi64ELi32ELi128ELNS_18Fp8KVCacheDataTypeE2ELb1EEEvPT_PKS2_PKT0_S8_ifPKiSA_iPKfiiiSC_SC_iiiii)
        .other          _ZN4vllm25paged_attention_v1_kernelIfhLi64ELi32ELi128ELNS_18Fp8KVCacheDataTypeE2ELb1EEEvPT_PKS2_PKT0_S8_ifPKiSA_iPKfiiiSC_SC_iiiii,@"STO_CUDA_ENTRY STV_DEFAULT"
_ZN4vllm25paged_attention_v1_kernelIfhLi64ELi32ELi128ELNS_18Fp8KVCacheDataTypeE2ELb1EEEvPT_PKS2_PKT0_S8_ifPKiSA_iPKfiiiSC_SC_iiiii:
.text._ZN4vllm25paged_attention_v1_kernelIfhLi64ELi32ELi128ELNS_18Fp8KVCacheDataTypeE2ELb1EEEvPT_PKS2_PKT0_S8_ifPKiSA_iPKfiiiSC_SC_iiiii:
        /* <DEDUP_REMOVED lines=105> */
.L_x_6675:
[----:B------:R-:W-:Y:S02]  /*0690*/  ULDC UR4, c[0x0][0x278] ;  /* 0x00009e0000047ab9 */ /* 0x000fe40000000800 */
[----:B------:R-:W-:-:S04]  /*06a0*/  IMAD R2, R26, UR4, R27 ;  /* 0x000000041a027c24 */ /* 0x000fc8000f8e021b */
[----:B------:R-:W-:-:S07]  /*06b0*/  IMAD R6, R2, R5, RZ ;  /* 0x0000000502067224 */ /* 0x000fce00078e02ff */
.L_x_6676:
        /* <DEDUP_REMOVED lines=25> */
.L_x_6680:
        /* <DEDUP_REMOVED lines=36> */
.L_x_6678:
[----:B------:R-:W-:Y:S05]  /*0a90*/  BSYNC B7 ;  /* 0x0000000000077941 */ /* 0x000fea0003800000 */
.L_x_6677:
        /* <DEDUP_REMOVED lines=13> */
.L_x_6721:
        /* <DEDUP_REMOVED lines=40> */
.L_x_6686:
        /* <DEDUP_REMOVED lines=11> */
.L_x_6685:
[----:B------:R-:W-:Y:S05]  /*0ea0*/  BSYNC B1 ;  /* 0x0000000000017941 */ /* 0x000fea0003800000 */
.L_x_6684:
        /* <DEDUP_REMOVED lines=14> */
.L_x_6689:
        /* <DEDUP_REMOVED lines=100> */
.L_x_6688:
[----:B------:R-:W-:Y:S05]  /*15d0*/  BSYNC B1 ;  /* 0x0000000000017941 */ /* 0x000fea0003800000 */
.L_x_6687:
        /* <DEDUP_REMOVED lines=55> */
.L_x_6691:
[----:B------:R-:W-:Y:S05]  /*1950*/  BSYNC B1 ;  /* 0x0000000000017941 */ /* 0x000fea0003800000 */
.L_x_6690:
        /* <DEDUP_REMOVED lines=26> */
.L_x_6683:
[----:B------:R-:W-:Y:S05]  /*1b00*/  BSYNC B0 ;  /* 0x0000000000007941 */ /* 0x000fea0003800000 */
.L_x_6682:
        /* <DEDUP_REMOVED lines=48> */
.L_x_6696:
        /* <DEDUP_REMOVED lines=8> */
.L_x_6695:
[----:B------:R-:W-:Y:S05]  /*1e90*/  BSYNC B1 ;  /* 0x0000000000017941 */ /* 0x000fea0003800000 */
.L_x_6694:
        /* <DEDUP_REMOVED lines=14> */
.L_x_6699:
        /* <DEDUP_REMOVED lines=52> */
.L_x_6698:
[----:B------:R-:W-:Y:S05]  /*22c0*/  BSYNC B1 ;  /* 0x0000000000017941 */ /* 0x000fea0003800000 */
.L_x_6697:
        /* <DEDUP_REMOVED lines=31> */
.L_x_6701:
[----:B------:R-:W-:Y:S05]  /*24c0*/  BSYNC B1 ;  /* 0x0000000000017941 */ /* 0x000fea0003800000 */
.L_x_6700:
        /* <DEDUP_REMOVED lines=14> */
.L_x_6693:
[----:B------:R-:W-:Y:S05]  /*25b0*/  BSYNC B0 ;  /* 0x0000000000007941 */ /* 0x000fea0003800000 */
.L_x_6692:
        /* <DEDUP_REMOVED lines=28> */
.L_x_6705:
        /* <DEDUP_REMOVED lines=33> */
.L_x_6703:
[----:B------:R-:W-:Y:S05]  /*2990*/  BSYNC B6 ;  /* 0x0000000000067941 */ /* 0x000fea0003800000 */
.L_x_6702:
[----:B------:R-:W-:-:S03]  /*29a0*/  UMOV UR4, 0xffffffff ;  /* 0xffffffff00047882 */ /* 0x000fc60000000000 */
[----:B------:R-:W-:Y:S05]  /*29b0*/  BRA.DIV UR4, `(.L_x_6706) ;  /* 0x0000001a04547947 */ /* 0x000fea000b800000 */
[----:B------:R-:W-:Y:S01]  /*29c0*/  IMAD.MOV.U32 R14, RZ, RZ, RZ ;  /* 0x000000ffff0e7224 */ /* 0x000fe200078e00ff */
[----:B-1----:R-:W-:Y:S01]  /*29d0*/  CS2R R4, SRZ ;  /* 0x0000000000047805 */ /* 0x002fe2000001ff00 */
[----:B------:R-:W-:Y:S01]  /*29e0*/  IMAD.MOV.U32 R9, RZ, RZ, RZ ;  /* 0x000000ffff097224 */ /* 0x000fe200078e00ff */
[----:B------:R-:W-:Y:S01]  /*29f0*/  HFMA2.MMA R19, -RZ, RZ, 0, 0 ;  /* 0x00000000ff137435 */ /* 0x000fe200000001ff */
[--C-:B------:R-:W-:Y:S01]  /*2a00*/  FADD.FTZ R23, RZ, R14.reuse ;  /* 0x0000000eff177221 */ /* 0x100fe20000010000 */
[--C-:B------:R-:W-:Y:S01]  /*2a10*/  FADD.FTZ R21, RZ, R14.reuse ;  /* 0x0000000eff157221 */ /* 0x100fe20000010000 */
[----:B------:R-:W-:Y:S01]  /*2a20*/  FADD.FTZ R9, RZ, R9 ;  /* 0x00000009ff097221 */ /* 0x000fe20000010000 */
[----:B------:R-:W-:Y:S01]  /*2a30*/  FADD.FTZ R5, RZ, R5 ;  /* 0x00000005ff057221 */ /* 0x000fe20000010000 */
[----:B------:R-:W-:Y:S01]  /*2a40*/  FADD.FTZ R3, RZ, R14 ;  /* 0x0000000eff037221 */ /* 0x000fe20000010000 */
[----:B0-----:R-:W0:Y:S01]  /*2a50*/  SHFL.BFLY PT, R0, R23, 0x2, 0x1f ;  /* 0x0c401f0017007f89 */ /* 0x001e2200000e0000 */
[----:B------:R-:W-:Y:S01]  /*2a60*/  FADD.FTZ R4, RZ, R4 ;  /* 0x00000004ff047221 */ /* 0x000fe20000010000 */
[----:B------:R-:W-:Y:S01]  /*2a70*/  HFMA2.MMA R7, -RZ, RZ, 0, 0 ;  /* 0x00000000ff077435 */ /* 0x000fe200000001ff */
[----:B------:R-:W-:Y:S01]  /*2a80*/  MOV R17, RZ ;  /* 0x000000ff00117202 */ /* 0x000fe20000000f00 */
[----:B------:R-:W1:Y:S01]  /*2a90*/  SHFL.BFLY PT, R22, R5, 0x2, 0x1f ;  /* 0x0c401f0005167f89 */ /* 0x000e6200000e0000 */
[----:B------:R-:W-:Y:S01]  /*2aa0*/  FADD.FTZ R19, RZ, R19 ;  /* 0x00000013ff137221 */ /* 0x000fe20000010000 */
[----:B------:R-:W-:Y:S01]  /*2ab0*/  MOV R2, RZ ;  /* 0x000000ff00027202 */ /* 0x000fe20000000f00 */
[----:B------:R-:W-:Y:S01]  /*2ac0*/  IMAD.MOV.U32 R30, RZ, RZ, RZ ;  /* 0x000000ffff1e7224 */ /* 0x000fe200078e00ff */
[----:B------:R-:W2:Y:S01]  /*2ad0*/  SHFL.BFLY PT, R16, R21, 0x2, 0x1f ;  /* 0x0c401f0015107f89 */ /* 0x000ea200000e0000 */
[----:B------:R-:W-:-:S02]  /*2ae0*/  FADD.FTZ R17, RZ, R17 ;  /* 0x00000011ff117221 */ /* 0x000fc40000010000 */
[----:B------:R-:W-:Y:S01]  /*2af0*/  FADD.FTZ R2, RZ, R2 ;  /* 0x00000002ff027221 */ /* 0x000fe20000010000 */
[----:B------:R-:W3:Y:S01]  /*2b00*/  SHFL.BFLY PT, R6, R9, 0x2, 0x1f ;  /* 0x0c401f0009067f89 */ /* 0x000ee200000e0000 */
[----:B------:R-:W-:Y:S01]  /*2b10*/  FADD.FTZ R7, RZ, R7 ;  /* 0x00000007ff077221 */ /* 0x000fe20000010000 */
[----:B------:R-:W-:Y:S02]  /*2b20*/  FADD.FTZ R30, RZ, R30 ;  /* 0x0000001eff1e7221 */ /* 0x000fe40000010000 */
[----:B------:R-:W4:Y:S04]  /*2b30*/  SHFL.BFLY PT, R31, R4, 0x2, 0x1f ;  /* 0x0c401f00041f7f89 */ /* 0x000f2800000e0000 */
[----:B------:R-:W5:Y:S01]  /*2b40*/  SHFL.BFLY PT, R10, R19, 0x2, 0x1f ;  /* 0x0c401f00130a7f89 */ /* 0x000f6200000e0000 */
[----:B0-----:R-:W-:Y:S01]  /*2b50*/  FADD.FTZ R23, R23, R0 ;  /* 0x0000000017177221 */ /* 0x001fe20000010000 */
[----:B------:R-:W-:-:S02]  /*2b60*/  FADD.FTZ R0, RZ, R14 ;  /* 0x0000000eff007221 */ /* 0x000fc40000010000 */
[----:B------:R-:W0:Y:S01]  /*2b70*/  SHFL.BFLY PT, R32, R7, 0x2, 0x1f ;  /* 0x0c401f0007207f89 */ /* 0x000e2200000e0000 */
[----:B-1----:R-:W-:Y:S01]  /*2b80*/  FADD.FTZ R5, R5, R22 ;  /* 0x0000001605057221 */ /* 0x002fe20000010000 */
[----:B------:R-:W-:Y:S02]  /*2b90*/  MOV R22, RZ ;  /* 0x000000ff00167202 */ /* 0x000fe40000000f00 */
[----:B------:R-:W1:Y:S01]  /*2ba0*/  SHFL.BFLY PT, R14, R0, 0x2, 0x1f ;  /* 0x0c401f00000e7f89 */ /* 0x000e6200000e0000 */
[----:B--2---:R-:W-:Y:S02]  /*2bb0*/  FADD.FTZ R21, R21, R16 ;  /* 0x0000001015157221 */ /* 0x004fe40000010000 */
[----:B------:R-:W-:Y:S01]  /*2bc0*/  FADD.FTZ R13, RZ, R22 ;  /* 0x00000016ff0d7221 */ /* 0x000fe20000010000 */
[----:B------:R-:W2:Y:S01]  /*2bd0*/  SHFL.BFLY PT, R20, R23, 0x1, 0x1f ;  /* 0x0c201f0017147f89 */ /* 0x000ea200000e0000 */
[----:B---3--:R-:W-:Y:S01]  /*2be0*/  FADD.FTZ R9, R9, R6 ;  /* 0x0000000609097221 */ /* 0x008fe20000010000 */
[----:B------:R-:W-:-:S02]  /*2bf0*/  HFMA2.MMA R6, -RZ, RZ, 0, 0 ;  /* 0x00000000ff067435 */ /* 0x000fc400000001ff */
[----:B------:R-:W3:Y:S01]  /*2c00*/  SHFL.BFLY PT, R18, R21, 0x1, 0x1f ;  /* 0x0c201f0015127f89 */ /* 0x000ee200000e0000 */
[----:B----4-:R-:W-:-:S03]  /*2c10*/  FADD.FTZ R4, R4, R31 ;  /* 0x0000001f04047221 */ /* 0x010fc60000010000 */
[----:B------:R-:W4:Y:S01]  /*2c20*/  SHFL.BFLY PT, R8, R17, 0x2, 0x1f ;  /* 0x0c401f0011087f89 */ /* 0x000f2200000e0000 */
[----:B-----5:R-:W-:-:S03]  /*2c30*/  FADD.FTZ R19, R19, R10 ;  /* 0x0000000a13137221 */ /* 0x020fc60000010000 */
[----:B------:R-:W-:Y:S01]  /*2c40*/  FADD.FTZ R6, RZ, R6 ;  /* 0x00000006ff067221 */ /* 0x000fe20000010000 */
        /* <DEDUP_REMOVED lines=12> */
[----:B-----5:R-:W-:Y:S01]  /*2d10*/  FADD.FTZ R3, R3, R34 ;  /* 0x0000002203037221 */ /* 0x020fe20000010000 */
[----:B0-----:R-:W-:Y:S02]  /*2d20*/  FADD.FTZ R22, R6, R31 ;  /* 0x0000001f06167221 */ /* 0x001fe40000010000 */
[----:B------:R-:W0:Y:S01]  /*2d30*/  SHFL.BFLY PT, R10, R17, 0x1, 0x1f ;  /* 0x0c201f00110a7f89 */ /* 0x000e2200000e0000 */
[----:B-1----:R-:W-:Y:S01]  /*2d40*/  FADD.FTZ R21, R13, R14 ;  /* 0x0000000e0d157221 */ /* 0x002fe20000010000 */
[----:B------:R-:W-:-:S02]  /*2d50*/  IMAD.MOV.U32 R14, RZ, RZ, RZ ;  /* 0x000000ffff0e7224 */ /* 0x000fc400078e00ff */
[----:B------:R-:W1:Y:S01]  /*2d60*/  SHFL.BFLY PT, R6, R7, 0x1, 0x1f ;  /* 0x0c201f0007067f89 */ /* 0x000e6200000e0000 */
[----:B--2---:R-:W-:Y:S01]  /*2d70*/  FADD.FTZ R2, R2, R35 ;  /* 0x0000002302027221 */ /* 0x004fe20000010000 */
[----:B------:R-:W-:Y:S02]  /*2d80*/  FADD.FTZ R23, RZ, R14 ;  /* 0x0000000eff177221 */ /* 0x000fe40000010000 */
[----:B------:R-:W2:Y:S01]  /*2d90*/  SHFL.BFLY PT, R32, R5, 0x1, 0x1f ;  /* 0x0c201f0005207f89 */ /* 0x000ea200000e0000 */
[----:B---3--:R-:W-:-:S03]  /*2da0*/  FADD.FTZ R30, R30, R33 ;  /* 0x000000211e1e7221 */ /* 0x008fc60000010000 */
[----:B------:R-:W3:Y:S01]  /*2db0*/  SHFL.BFLY PT, R14, R23, 0x2, 0x1f ;  /* 0x0c401f00170e7f89 */ /* 0x000ee200000e0000 */
[----:B----4-:R-:W-:-:S03]  /*2dc0*/  FADD.FTZ R16, R19, R16 ;  /* 0x0000001013107221 */ /* 0x010fc60000010000 */
[----:B------:R-:W4:Y:S01]  /*2dd0*/  SHFL.BFLY PT, R19, R4, 0x1, 0x1f ;  /* 0x0c201f0004137f89 */ /* 0x000f2200000e0000 */
[----:B------:R-:W-:-:S03]  /*2de0*/  FADD.FTZ R8, R9, R8 ;  /* 0x0000000809087221 */ /* 0x000fc60000010000 */
[----:B------:R-:W-:Y:S01]  /*2df0*/  SHFL.BFLY PT, R33, R30, 0x1, 0x1f ;  /* 0x0c201f001e217f89 */ /* 0x000fe200000e0000 */
[----:B0-----:R-:W-:Y:S01]  /*2e00*/  FADD.FTZ R10, R17, R10 ;  /* 0x0000000a110a7221 */ /* 0x001fe20000010000 */
[----:B-1----:R-:W-:Y:S02]  /*2e10*/  FADD.FTZ R9, R7, R6 ;  /* 0x0000000607097221 */ /* 0x002fe40000010000 */
[----:B------:R-:W0:Y:S01]  /*2e20*/  SHFL.BFLY PT, R6, R3, 0x1, 0x1f ;  /* 0x0c201f0003067f89 */ /* 0x000e2200000e0000 */
[----:B--2---:R-:W-:-:S03]  /*2e30*/  FADD.FTZ R32, R5, R32 ;  /* 0x0000002005207221 */ /* 0x004fc60000010000 */
[----:B------:R-:W1:Y:S01]  /*2e40*/  SHFL.BFLY PT, R5, R2, 0x1, 0x1f ;  /* 0x0c201f0002057f89 */ /* 0x000e6200000e0000 */
[----:B---3--:R-:W-:Y:S01]  /*2e50*/  FADD.FTZ R31, R23, R14 ;  /* 0x0000000e171f7221 */ /* 0x008fe20000010000 */
[----:B------:R-:W-:Y:S02]  /*2e60*/  HFMA2.MMA R14, -RZ, RZ, 0, 0 ;  /* 0x00000000ff0e7435 */ /* 0x000fe400000001ff */
[----:B------:R-:W2:Y:S01]  /*2e70*/  SHFL.BFLY PT, R7, R0, 0x1, 0x1f ;  /* 0x0c201f0000077f89 */ /* 0x000ea200000e0000 */
[----:B----4-:R-:W-:-:S07]  /*2e80*/  FADD.FTZ R19, R4, R19 ;  /* 0x0000001304137221 */ /* 0x010fce0000010000 */
[----:B------:R-:W-:-:S05]  /*2e90*/  FADD.FTZ R17, RZ, R14 ;  /* 0x0000000eff117221 */ /* 0x000fca0000010000 */
[----:B------:R-:W3:Y:S01]  /*2ea0*/  SHFL.BFLY PT, R14, R17, 0x2, 0x1f ;  /* 0x0c401f00110e7f89 */ /* 0x000ee200000e0000 */
[----:B0-----:R-:W-:-:S03]  /*2eb0*/  FADD.FTZ R4, R3, R6 ;  /* 0x0000000603047221 */ /* 0x001fc60000010000 */
[----:B------:R-:W0:Y:S01]  /*2ec0*/  SHFL.BFLY PT, R6, R21, 0x1, 0x1f ;  /* 0x0c201f0015067f89 */ /* 0x000e2200000e0000 */
[----:B-1----:R-:W-:Y:S01]  /*2ed0*/  FADD.FTZ R5, R2, R5 ;  /* 0x0000000502057221 */ /* 0x002fe20000010000 */
[----:B------:R-:W-:Y:S02]  /*2ee0*/  FADD.FTZ R2, R30, R33 ;  /* 0x000000211e027221 */ /* 0x000fe40000010000 */
[----:B------:R-:W-:Y:S01]  /*2ef0*/  SHFL.BFLY PT, R30, R31, 0x1, 0x1f ;  /* 0x0c201f001f1e7f89 */ /* 0x000fe200000e0000 */
[----:B--2---:R-:W-:-:S03]  /*2f00*/  FADD.FTZ R3, R0, R7 ;  /* 0x0000000700037221 */ /* 0x004fc60000010000 */
[----:B------:R-:W1:Y:S01]  /*2f10*/  SHFL.BFLY PT, R7, R22, 0x1, 0x1f ;  /* 0x0c201f0016077f89 */ /* 0x000e6200000e0000 */
[----:B---3--:R-:W-:Y:S01]  /*2f20*/  FADD.FTZ R23, R17, R14 ;  /* 0x0000000e11177221 */ /* 0x008fe20000010000 */
[----:B0-----:R-:W-:-:S04]  /*2f30*/  FADD.FTZ R6, R21, R6 ;  /* 0x0000000615067221 */ /* 0x001fc80000010000 */
[----:B------:R0:W2:Y:S01]  /*2f40*/  SHFL.BFLY PT, R14, R23, 0x1, 0x1f ;  /* 0x0c201f00170e7f89 */ /* 0x0000a200000e0000 */
[----:B------:R-:W-:Y:S01]  /*2f50*/  MOV R11, R6 ;  /* 0x00000006000b7202 */ /* 0x000fe20000000f00 */
[----:B-1----:R-:W-:Y:S01]  /*2f60*/  FADD.FTZ R0, R22, R7 ;  /* 0x0000000716007221 */ /* 0x002fe20000010000 */
[----:B------:R-:W-:-:S04]  /*2f70*/  FADD.FTZ R7, R31, R30 ;  /* 0x0000001e1f077221 */ /* 0x000fc80000010000 */
[----:B0-----:R-:W-:-:S07]  /*2f80*/  IMAD.MOV.U32 R17, RZ, RZ, R7 ;  /* 0x000000ffff117224 */ /* 0x001fce00078e0007 */
.L_x_6770:
        /* <DEDUP_REMOVED lines=8> */
[----:B--2---:R-:W-:Y:S01]  /*3010*/  FADD.FTZ R23, R23, R14 ;  /* 0x0000000e17177221 */ /* 0x004fe20000010000 */
[----:B------:R-:W-:Y:S02]  /*3020*/  LOP3.LUT R6, R28, 0xffffffc0, RZ, 0xc0, !PT ;  /* 0xffffffc01c067812 */ /* 0x000fe400078ec0ff */
[----:B------:R-:W-:Y:S01]  /*3030*/  LEA.HI R7, R7, R24, RZ, 0x3 ;  /* 0x0000001807077211 */ /* 0x000fe200078f18ff */
[----:B------:R-:W-:Y:S01]  /*3040*/  BSSY B0, `(.L_x_6707) ;  /* 0x000001d000007945 */ /* 0x000fe20003800000 */
[----:B------:R-:W-:Y:S02]  /*3050*/  ISETP.NE.OR P5, PT, R6, 0x40, P0 ;  /* 0x000000400600780c */ /* 0x000fe400007a5670 */
[----:B------:R-:W-:Y:S02]  /*3060*/  SHF.R.S32.HI R22, RZ, 0x3, R7 ;  /* 0x00000003ff167819 */ /* 0x000fe40000011407 */
[----:B------:R-:W-:-:S02]  /*3070*/  IADD3 R12, R28, 0x1f, RZ ;  /* 0x0000001f1c0c7810 */ /* 0x000fc40007ffe0ff */
[----:B------:R-:W-:Y:S02]  /*3080*/  LEA R7, R25, R22, 0x6 ;  /* 0x0000001619077211 */ /* 0x000fe400078e30ff */
[----:B------:R-:W-:Y:S02]  /*3090*/  ISETP.GT.U32.AND P3, PT, R12, 0x3e, PT ;  /* 0x0000003e0c00780c */ /* 0x000fe40003f64070 */
[C---:B------:R-:W-:Y:S01]  /*30a0*/  LOP3.LUT R12, R28.reuse, 0xffffffe0, RZ, 0xc0, !PT ;  /* 0xffffffe01c0c7812 */ /* 0x040fe200078ec0ff */
[----:B0-----:R-:W-:Y:S01]  /*30b0*/  ULEA UR4, UR5, UR4, 0x18 ;  /* 0x0000000405047291 */ /* 0x001fe2000f8ec03f */
[----:B------:R-:W-:Y:S02]  /*30c0*/  ISETP.GT.OR P1, PT, R28, 0x3f, P0 ;  /* 0x0000003f1c00780c */ /* 0x000fe40000724670 */
[----:B------:R-:W-:Y:S02]  /*30d0*/  ISETP.NE.OR P4, PT, R12, 0x20, P0 ;  /* 0x000000200c00780c */ /* 0x000fe40000785670 */
        /* <DEDUP_REMOVED lines=19> */
.L_x_6708:
[----:B------:R-:W-:Y:S05]  /*3210*/  BSYNC B0 ;  /* 0x0000000000007941 */ /* 0x000fea0003800000 */
.L_x_6707:
        /* <DEDUP_REMOVED lines=32> */
[----:B-1----:R-:W-:Y:S01]  /*3420*/  FADD.FTZ R0, R0, R15 ;  /* 0x0000000f00007221 */ /* 0x002fe20000010000 */
[----:B--2---:R-:W-:Y:S01]  /*3430*/  FADD.FTZ R11, R11, R6 ;  /* 0x000000060b0b7221 */ /* 0x004fe20000010000 */
[----:B0-----:R-:W-:-:S07]  /*3440*/  FADD.FTZ R2, R2, R13 ;  /* 0x0000000d02027221 */ /* 0x001fce0000010000 */
.L_x_6710:
[----:B------:R-:W-:Y:S05]  /*3450*/  BSYNC B0 ;  /* 0x0000000000007941 */ /* 0x000fea0003800000 */
.L_x_6709:
        /* <DEDUP_REMOVED lines=19> */
.L_x_6712:
[----:B------:R-:W-:Y:S05]  /*3590*/  BSYNC B0 ;  /* 0x0000000000007941 */ /* 0x000fea0003800000 */
.L_x_6711:
        /* <DEDUP_REMOVED lines=36> */
.L_x_6714:
[----:B------:R-:W-:Y:S05]  /*37e0*/  BSYNC B0 ;  /* 0x0000000000007941 */ /* 0x000fea0003800000 */
.L_x_6713:
[----:B------:R-:W-:Y:S06]  /*37f0*/  BAR.SYNC.DEFER_BLOCKING 0x0 ;  /* 0x0000000000007b1d */ /* 0x000fec0000010000 */
[----:B------:R-:W-:Y:S05]  /*3800*/  @P3 EXIT ;  /* 0x000000000000394d */ /* 0x000fea0003800000 */
[----:B------:R-:W2:Y:S01]  /*3810*/  S2UR UR4, SR_CTAID.Z ;  /* 0x00000000000479c3 */ /* 0x000ea20000002700 */
[----:B------:R-:W-:Y:S01]  /*3820*/  IMAD R26, R29, R26, RZ ;  /* 0x0000001a1d1a7224 */ /* 0x000fe200078e02ff */
[----:B------:R-:W-:Y:S02]  /*3830*/  ULDC UR5, c[0x0][0x14] ;  /* 0x0000050000057ab9 */ /* 0x000fe40000000800 */
[----:B------:R-:W-:Y:S02]  /*3840*/  IMAD R27, R27, UR5, RZ ;  /* 0x000000051b1b7c24 */ /* 0x000fe4000f8e02ff */
[----:B------:R-:W-:-:S03]  /*3850*/  IMAD R26, R26, UR5, RZ ;  /* 0x000000051a1a7c24 */ /* 0x000fc6000f8e02ff */
[----:B01----:R-:W-:Y:S01]  /*3860*/  SHF.L.U32 R7, R27, 0x6, RZ ;  /* 0x000000061b077819 */ /* 0x003fe200000006ff */
[----:B------:R-:W-:-:S03]  /*3870*/  IMAD.SHL.U32 R26, R26, 0x40, RZ ;  /* 0x000000401a1a7824 */ /* 0x000fc600078e00ff */
[----:B------:R-:W-:Y:S02]  /*3880*/  SHF.R.S32.HI R6, RZ, 0x1f, R7 ;  /* 0x0000001fff067819 */ /* 0x000fe40000011407 */
[----:B------:R-:W-:Y:S01]  /*3890*/  SHF.R.S32.HI R21, RZ, 0x1f, R26 ;  /* 0x0000001fff157819 */ /* 0x000fe2000001141a */
[----:B--2---:R-:W-:-:S04]  /*38a0*/  USHF.L.U32 UR4, UR4, 0x6, URZ ;  /* 0x0000000604047899 */ /* 0x004fc8000800063f */
[----:B------:R-:W-:Y:S02]  /*38b0*/  USHF.R.S32.HI UR5, URZ, 0x1f, UR4 ;  /* 0x0000001f3f057899 */ /* 0x000fe40008011404 */
[----:B------:R-:W-:-:S04]  /*38c0*/  IADD3 R27, P1, P2, R26, UR4, R7 ;  /* 0x000000041a1b7c10 */ /* 0x000fc8000fa3e007 */
[----:B------:R-:W-:Y:S01]  /*38d0*/  IADD3.X R21, R21, UR5, R6, P1, P2 ;  /* 0x0000000515157c10 */ /* 0x000fe20008fe4406 */
[----:B------:R-:W-:Y:S08]  /*38e0*/  @P0 EXIT ;  /* 0x000000000000094d */ /* 0x000ff00003800000 */
[C---:B------:R-:W-:Y:S01]  /*38f0*/  IADD3 R7, P0, R22.reuse, R27, RZ ;  /* 0x0000001b16077210 */ /* 0x040fe20007f1e0ff */
[----:B------:R-:W-:Y:S01]  /*3900*/  ULDC.64 UR4, c[0x0][0x210] ;  /* 0x0000840000047ab9 */ /* 0x000fe20000000a00 */
[C---:B------:R-:W-:Y:S02]  /*3910*/  IADD3 R6, R22.reuse, 0x4, RZ ;  /* 0x0000000416067810 */ /* 0x040fe40007ffe0ff */
[C---:B------:R-:W-:Y:S02]  /*3920*/  LEA.HI.X.SX32 R12, R22.reuse, R21, 0x1, P0 ;  /* 0x00000015160c7211 */ /* 0x040fe400000f0eff */
[C---:B------:R-:W-:Y:S02]  /*3930*/  LEA R24, P0, R7.reuse, UR4, 0x2 ;  /* 0x0000000407187c11 */ /* 0x040fe4000f8010ff */
[C---:B------:R-:W-:Y:S02]  /*3940*/  IADD3 R14, R22.reuse, 0xc, RZ ;  /* 0x0000000c160e7810 */ /* 0x040fe40007ffe0ff */
[----:B------:R-:W-:Y:S01]  /*3950*/  LEA.HI.X R25, R7, UR5, R12, 0x2, P0 ;  /* 0x0000000507197c11 */ /* 0x000fe200080f140c */
[----:B------:R-:W-:Y:S01]  /*3960*/  VIADD R12, R22, 0x8 ;  /* 0x00000008160c7836 */ /* 0x000fe20000000000 */
[----:B------:R-:W-:-:S02]  /*3970*/  IADD3 R7, P0, R6, R27, RZ ;  /* 0x0000001b06077210 */ /* 0x000fc40007f1e0ff */
[----:B------:R-:W-:Y:S01]  /*3980*/  IADD3 R15, P2, R14, R27, RZ ;  /* 0x0000001b0e0f7210 */ /* 0x000fe20007f5e0ff */
[----:B------:R0:W-:Y:S01]  /*3990*/  STG.E desc[UR36][R24.64], R20 ;  /* 0x0000001418007986 */ /* 0x0001e2000c101924 */
[----:B------:R-:W-:Y:S02]  /*39a0*/  LEA.HI.X.SX32 R26, R6, R21, 0x1, P0 ;  /* 0x00000015061a7211 */ /* 0x000fe400000f0eff */
[C---:B------:R-:W-:Y:S02]  /*39b0*/  LEA R6, P0, R7.reuse, UR4, 0x2 ;  /* 0x0000000407067c11 */ /* 0x040fe4000f8010ff */
[C---:B------:R-:W-:Y:S02]  /*39c0*/  IADD3 R13, P1, R12.reuse, R27, RZ ;  /* 0x0000001b0c0d7210 */ /* 0x040fe40007f3e0ff */
[----:B------:R-:W-:Y:S02]  /*39d0*/  LEA.HI.X R7, R7, UR5, R26, 0x2, P0 ;  /* 0x0000000507077c11 */ /* 0x000fe400080f141a */
[----:B------:R-:W-:-:S02]  /*39e0*/  LEA.HI.X.SX32 R28, R12, R21, 0x1, P1 ;  /* 0x000000150c1c7211 */ /* 0x000fc400008f0eff */
[C---:B------:R-:W-:Y:S01]  /*39f0*/  LEA R12, P0, R13.reuse, UR4, 0x2 ;  /* 0x000000040d0c7c11 */ /* 0x040fe2000f8010ff */
[----:B------:R1:W-:Y:S01]  /*3a00*/  STG.E desc[UR36][R6.64], R18 ;  /* 0x0000001206007986 */ /* 0x0003e2000c101924 */
[----:B------:R-:W-:Y:S02]  /*3a10*/  LEA.HI.X.SX32 R26, R14, R21, 0x1, P2 ;  /* 0x000000150e1a7211 */ /* 0x000fe400010f0eff */
[----:B------:R-:W-:Y:S01]  /*3a20*/  LEA.HI.X R13, R13, UR5, R28, 0x2, P0 ;  /* 0x000000050d0d7c11 */ /* 0x000fe200080f141c */
[C---:B------:R-:W-:Y:S01]  /*3a30*/  VIADD R28, R22.reuse, 0x14 ;  /* 0x00000014161c7836 */ /* 0x040fe20000000000 */
[C---:B------:R-:W-:Y:S02]  /*3a40*/  LEA R14, P1, R15.reuse, UR4, 0x2 ;  /* 0x000000040f0e7c11 */ /* 0x040fe4000f8210ff */
[----:B0-----:R-:W-:Y:S01]  /*3a50*/  IADD3 R24, R22, 0x10, RZ ;  /* 0x0000001016187810 */ /* 0x001fe20007ffe0ff */
[----:B------:R-:W-:Y:S01]  /*3a60*/  STG.E desc[UR36][R12.64], R16 ;  /* 0x000000100c007986 */ /* 0x000fe2000c101924 */
[----:B------:R-:W-:-:S02]  /*3a70*/  LEA.HI.X R15, R15, UR5, R26, 0x2, P1 ;  /* 0x000000050f0f7c11 */ /* 0x000fc400088f141a */
[-C--:B------:R-:W-:Y:S02]  /*3a80*/  IADD3 R20, P0, R24, R27.reuse, RZ ;  /* 0x0000001b18147210 */ /* 0x080fe40007f1e0ff */
[----:B------:R-:W-:Y:S01]  /*3a90*/  IADD3 R25, P1, R28, R27, RZ ;  /* 0x0000001b1c197210 */ /* 0x000fe20007f3e0ff */
[----:B------:R0:W-:Y:S01]  /*3aa0*/  STG.E desc[UR36][R14.64], R10 ;  /* 0x0000000a0e007986 */ /* 0x0001e2000c101924 */
[----:B------:R-:W-:Y:S02]  /*3ab0*/  IADD3 R30, R22, 0x18, RZ ;  /* 0x00000018161e7810 */ /* 0x000fe40007ffe0ff */
[-C--:B------:R-:W-:Y:S02]  /*3ac0*/  LEA.HI.X.SX32 R29, R24, R21.reuse, 0x1, P0 ;  /* 0x00000015181d7211 */ /* 0x080fe400000f0eff */
[----:B------:R-:W-:Y:S02]  /*3ad0*/  LEA.HI.X.SX32 R34, R28, R21, 0x1, P1 ;  /* 0x000000151c227211 */ /* 0x000fe400008f0eff */
[----:B------:R-:W-:-:S02]  /*3ae0*/  LEA R28, P0, R20, UR4, 0x2 ;  /* 0x00000004141c7c11 */ /* 0x000fc4000f8010ff */
[----:B------:R-:W-:Y:S02]  /*3af0*/  IADD3 R26, R22, 0x1c, RZ ;  /* 0x0000001c161a7810 */ /* 0x000fe40007ffe0ff */
[-C--:B-1----:R-:W-:Y:S01]  /*3b00*/  IADD3 R7, P2, R30, R27.reuse, RZ ;  /* 0x0000001b1e077210 */ /* 0x082fe20007f5e0ff */
[----:B0-----:R-:W-:Y:S01]  /*3b10*/  VIADD R10, R22, 0x20 ;  /* 0x00000020160a7836 */ /* 0x001fe20000000000 */
[----:B------:R-:W-:Y:S02]  /*3b20*/  LEA.HI.X R29, R20, UR5, R29, 0x2, P0 ;  /* 0x00000005141d7c11 */ /* 0x000fe400080f141d */
[----:B------:R-:W-:Y:S02]  /*3b30*/  LEA R24, P1, R25, UR4, 0x2 ;  /* 0x0000000419187c11 */ /* 0x000fe4000f8210ff */
[----:B------:R-:W-:Y:S01]  /*3b40*/  IADD3 R16, P3, R26, R27, RZ ;  /* 0x0000001b1a107210 */ /* 0x000fe20007f7e0ff */
[----:B------:R0:W-:Y:S01]  /*3b50*/  STG.E desc[UR36][R28.64], R8 ;  /* 0x000000081c007986 */ /* 0x0001e2000c101924 */
[----:B------:R-:W-:-:S02]  /*3b60*/  LEA.HI.X.SX32 R30, R30, R21, 0x1, P2 ;  /* 0x000000151e1e7211 */ /* 0x000fc400010f0eff */
[----:B------:R-:W-:Y:S02]  /*3b70*/  LEA R12, P0, R7, UR4, 0x2 ;  /* 0x00000004070c7c11 */ /* 0x000fe4000f8010ff */
[----:B------:R-:W-:Y:S01]  /*3b80*/  LEA.HI.X R25, R25, UR5, R34, 0x2, P1 ;  /* 0x0000000519197c11 */ /* 0x000fe200088f1422 */
[----:B------:R-:W-:Y:S01]  /*3b90*/  VIADD R34, R22, 0x2c ;  /* 0x0000002c16227836 */ /* 0x000fe20000000000 */
[----:B------:R-:W-:Y:S01]  /*3ba0*/  LEA.HI.X.SX32 R15, R26, R21, 0x1, P3 ;  /* 0x000000151a0f7211 */ /* 0x000fe200018f0eff */
[----:B------:R-:W-:Y:S01]  /*3bb0*/  VIADD R26, R22, 0x38 ;  /* 0x00000038161a7836 */ /* 0x000fe20000000000 */
[----:B------:R-:W-:Y:S01]  /*3bc0*/  LEA.HI.X R13, R7, UR5, R30, 0x2, P0 ;  /* 0x00000005070d7c11 */ /* 0x000fe200080f141e */
[----:B------:R1:W-:Y:S01]  /*3bd0*/  STG.E desc[UR36][R24.64], R9 ;  /* 0x0000000918007986 */ /* 0x0003e2000c101924 */
[----:B------:R-:W-:Y:S02]  /*3be0*/  LEA R6, P1, R16, UR4, 0x2 ;  /* 0x0000000410067c11 */ /* 0x000fe4000f8210ff */
[C---:B------:R-:W-:Y:S01]  /*3bf0*/  IADD3 R14, R22.reuse, 0x24, RZ ;  /* 0x00000024160e7810 */ /* 0x040fe20007ffe0ff */
[----:B------:R2:W-:Y:S01]  /*3c00*/  STG.E desc[UR36][R12.64], R32 ;  /* 0x000000200c007986 */ /* 0x0005e2000c101924 */
[----:B------:R-:W-:-:S02]  /*3c10*/  IADD3 R36, R22, 0x28, RZ ;  /* 0x0000002816247810 */ /* 0x000fc40007ffe0ff */
[C---:B------:R-:W-:Y:S02]  /*3c20*/  IADD3 R30, R22.reuse, 0x30, RZ ;  /* 0x00000030161e7810 */ /* 0x040fe40007ffe0ff */
[C---:B------:R-:W-:Y:S02]  /*3c30*/  IADD3 R18, R22.reuse, 0x34, RZ ;  /* 0x0000003416127810 */ /* 0x040fe40007ffe0ff */
[----:B0-----:R-:W-:Y:S02]  /*3c40*/  IADD3 R28, R22, 0x3c, RZ ;  /* 0x0000003c161c7810 */ /* 0x001fe40007ffe0ff */
[----:B------:R-:W-:Y:S02]  /*3c50*/  IADD3 R22, P5, R10, R27, RZ ;  /* 0x0000001b0a167210 */ /* 0x000fe40007fbe0ff */
[----:B------:R-:W-:Y:S02]  /*3c60*/  LEA.HI.X R7, R16, UR5, R15, 0x2, P1 ;  /* 0x0000000510077c11 */ /* 0x000fe400088f140f */
[----:B------:R-:W-:-:S02]  /*3c70*/  LEA.HI.X.SX32 R29, R10, R21, 0x1, P5 ;  /* 0x000000150a1d7211 */ /* 0x000fc400028f0eff */
[-C--:B------:R-:W-:Y:S01]  /*3c80*/  IADD3 R15, P0, R18, R27.reuse, RZ ;  /* 0x0000001b120f7210 */ /* 0x080fe20007f1e0ff */
[----:B------:R0:W-:Y:S01]  /*3c90*/  STG.E desc[UR36][R6.64], R19 ;  /* 0x0000001306007986 */ /* 0x0001e2000c101924 */
[----:B------:R-:W-:Y:S02]  /*3ca0*/  IADD3 R10, P5, R26, R27, RZ ;  /* 0x0000001b1a0a7210 */ /* 0x000fe40007fbe0ff */
[----:B------:R-:W-:Y:S02]  /*3cb0*/  LEA.HI.X.SX32 R18, R18, R21, 0x1, P0 ;  /* 0x0000001512127211 */ /* 0x000fe400000f0eff */
[-C--:B------:R-:W-:Y:S02]  /*3cc0*/  IADD3 R20, P4, R14, R27.reuse, RZ ;  /* 0x0000001b0e147210 */ /* 0x080fe40007f9e0ff */
[-C--:B------:R-:W-:Y:S02]  /*3cd0*/  IADD3 R8, P3, R36, R27.reuse, RZ ;  /* 0x0000001b24087210 */ /* 0x080fe40007f7e0ff */
[----:B-1----:R-:W-:-:S02]  /*3ce0*/  IADD3 R9, P2, R34, R27, RZ ;  /* 0x0000001b22097210 */ /* 0x002fc40007f5e0ff */
[----:B--2---:R-:W-:Y:S02]  /*3cf0*/  IADD3 R13, P1, R30, R27, RZ ;  /* 0x0000001b1e0d7210 */ /* 0x004fe40007f3e0ff */
[----:B0-----:R-:W-:Y:S02]  /*3d00*/  LEA.HI.X.SX32 R19, R26, R21, 0x1, P5 ;  /* 0x000000151a137211 */ /* 0x001fe400028f0eff */
[----:B------:R-:W-:Y:S02]  /*3d10*/  LEA R26, P0, R22, UR4, 0x2 ;  /* 0x00000004161a7c11 */ /* 0x000fe4000f8010ff */
[----:B------:R-:W-:Y:S02]  /*3d20*/  IADD3 R16, P6, R28, R27, RZ ;  /* 0x0000001b1c107210 */ /* 0x000fe40007fde0ff */
[----:B------:R-:W-:Y:S02]  /*3d30*/  LEA.HI.X R27, R22, UR5, R29, 0x2, P0 ;  /* 0x00000005161b7c11 */ /* 0x000fe400080f141d */
[----:B------:R-:W-:-:S02]  /*3d40*/  LEA.HI.X.SX32 R25, R14, R21, 0x1, P4 ;  /* 0x000000150e197211 */ /* 0x000fc400020f0eff */
[----:B------:R-:W-:Y:S01]  /*3d50*/  LEA R24, P0, R20, UR4, 0x2 ;  /* 0x0000000414187c11 */ /* 0x000fe2000f8010ff */
[----:B------:R-:W-:Y:S01]  /*3d60*/  STG.E desc[UR36][R26.64], R4 ;  /* 0x000000041a007986 */ /* 0x000fe2000c101924 */
[-C--:B------:R-:W-:Y:S02]  /*3d70*/  LEA.HI.X.SX32 R7, R36, R21.reuse, 0x1, P3 ;  /* 0x0000001524077211 */ /* 0x080fe400018f0eff */
[----:B------:R-:W-:Y:S02]  /*3d80*/  LEA.HI.X R25, R20, UR5, R25, 0x2, P0 ;  /* 0x0000000514197c11 */ /* 0x000fe400080f1419 */
[----:B------:R-:W-:Y:S02]  /*3d90*/  LEA R6, P0, R8, UR4, 0x2 ;  /* 0x0000000408067c11 */ /* 0x000fe4000f8010ff */
[----:B------:R-:W-:Y:S01]  /*3da0*/  LEA.HI.X.SX32 R12, R34, R21, 0x1, P2 ;  /* 0x00000015220c7211 */ /* 0x000fe200010f0eff */
[----:B------:R-:W-:Y:S01]  /*3db0*/  STG.E desc[UR36][R24.64], R5 ;  /* 0x0000000518007986 */ /* 0x000fe2000c101924 */
[----:B------:R-:W-:-:S02]  /*3dc0*/  LEA.HI.X R7, R8, UR5, R7, 0x2, P0 ;  /* 0x0000000508077c11 */ /* 0x000fc400080f1407 */
[C---:B------:R-:W-:Y:S02]  /*3dd0*/  LEA R8, P0, R9.reuse, UR4, 0x2 ;  /* 0x0000000409087c11 */ /* 0x040fe4000f8010ff */
[-C--:B------:R-:W-:Y:S01]  /*3de0*/  LEA.HI.X.SX32 R14, R30, R21.reuse, 0x1, P1 ;  /* 0x000000151e0e7211 */ /* 0x080fe200008f0eff */
[----:B------:R-:W-:Y:S01]  /*3df0*/  STG.E desc[UR36][R6.64], R3 ;  /* 0x0000000306007986 */ /* 0x000fe2000c101924 */
[----:B------:R-:W-:Y:S02]  /*3e00*/  LEA.HI.X R9, R9, UR5, R12, 0x2, P0 ;  /* 0x0000000509097c11 */ /* 0x000fe400080f140c */
[C---:B------:R-:W-:Y:S02]  /*3e10*/  LEA R12, P0, R13.reuse, UR4, 0x2 ;  /* 0x000000040d0c7c11 */ /* 0x040fe4000f8010ff */
[----:B------:R-:W-:Y:S01]  /*3e20*/  LEA.HI.X.SX32 R21, R28, R21, 0x1, P6 ;  /* 0x000000151c157211 */ /* 0x000fe200030f0eff */
[----:B------:R-:W-:Y:S01]  /*3e30*/  STG.E desc[UR36][R8.64], R2 ;  /* 0x0000000208007986 */ /* 0x000fe2000c101924 */
[----:B------:R-:W-:-:S02]  /*3e40*/  LEA.HI.X R13, R13, UR5, R14, 0x2, P0 ;  /* 0x000000050d0d7c11 */ /* 0x000fc400080f140e */
[C---:B------:R-:W-:Y:S02]  /*3e50*/  LEA R14, P0, R15.reuse, UR4, 0x2 ;  /* 0x000000040f0e7c11 */ /* 0x040fe4000f8010ff */
[----:B------:R-:W-:Y:S01]  /*3e60*/  LEA R20, P1, R16, UR4, 0x2 ;  /* 0x0000000410147c11 */ /* 0x000fe2000f8210ff */
[----:B------:R-:W-:Y:S01]  /*3e70*/  STG.E desc[UR36][R12.64], R0 ;  /* 0x000000000c007986 */ /* 0x000fe2000c101924 */
[----:B------:R-:W-:Y:S02]  /*3e80*/  LEA.HI.X R15, R15, UR5, R18, 0x2, P0 ;  /* 0x000000050f0f7c11 */ /* 0x000fe400080f1412 */
[----:B------:R-:W-:Y:S02]  /*3e90*/  LEA R18, P0, R10, UR4, 0x2 ;  /* 0x000000040a127c11 */ /* 0x000fe4000f8010ff */
[----:B------:R-:W-:Y:S01]  /*3ea0*/  LEA.HI.X R21, R16, UR5, R21, 0x2, P1 ;  /* 0x0000000510157c11 */ /* 0x000fe200088f1415 */
[----:B------:R-:W-:Y:S01]  /*3eb0*/  STG.E desc[UR36][R14.64], R11 ;  /* 0x0000000b0e007986 */ /* 0x000fe2000c101924 */
[----:B------:R-:W-:-:S05]  /*3ec0*/  LEA.HI.X R19, R10, UR5, R19, 0x2, P0 ;  /* 0x000000050a137c11 */ /* 0x000fca00080f1413 */
[----:B------:R-:W-:Y:S04]  /*3ed0*/  STG.E desc[UR36][R18.64], R17 ;  /* 0x0000001112007986 */ /* 0x000fe8000c101924 */
[----:B------:R-:W-:Y:S01]  /*3ee0*/  STG.E desc[UR36][R20.64], R23 ;  /* 0x0000001714007986 */ /* 0x000fe2000c101924 */
[----:B------:R-:W-:Y:S05]  /*3ef0*/  EXIT ;  /* 0x000000000000794d */ /* 0x000fea0003800000 */
.L_x_6679:
        /* <DEDUP_REMOVED lines=16> */
.L_x_6704:
        /* <DEDUP_REMOVED lines=16> */
.L_x_6715:
[----:B------:R-:W-:Y:S05]  /*4100*/  EXIT ;  /* 0x000000000000794d */ /* 0x000fea0003800000 */
.L_x_6681:
[----:B------:R-:W-:Y:S01]  /*4110*/  HFMA2.MMA R12, -RZ, RZ, 0, 9.5367431640625e-07 ;  /* 0x00000010ff0c7435 */ /* 0x000fe200000001ff */
[----:B------:R-:W-:Y:S01]  /*4120*/  IMAD.MOV.U32 R11, RZ, RZ, 0x1f ;  /* 0x0000001fff0b7424 */ /* 0x000fe200078e00ff */
[----:B------:R-:W-:Y:S02]  /*4130*/  MOV R15, 0xffffffff ;  /* 0xffffffff000f7802 */ /* 0x000fe40000000f00 */
[----:B------:R-:W-:-:S07]  /*4140*/  MOV R2, 0xff7fffff ;  /* 0xff7fffff00027802 */ /* 0x000fce0000000f00 */
[----:B------:R-:W-:Y:S05]  /*4150*/  WARPSYNC.COLLECTIVE R15, `(.L_x_6716) ;  /* 0x000000000f087348 */ /* 0x000fea0003c00000 */
[----:B------:R0:W1:Y:S02]  /*4160*/  SHFL.BFLY P6, R14, R13, R12, R11 ;  /* 0x0c00000c0d0e7389 */ /* 0x00006400000c000b */
[----:B01----:R-:W-:Y:S01]  /*4170*/  ENDCOLLECTIVE ;  /* 0x000000000000791b */ /* 0x003fe20003800000 */
.L_x_6716:
[----:B------:R-:W-:Y:S01]  /*4180*/  IMAD.MOV.U32 R12, RZ, RZ, 0x8 ;  /* 0x00000008ff0c7424 */ /* 0x000fe200078e00ff */
[----:B------:R-:W-:-:S04]  /*4190*/  FMNMX.FTZ R0, R14, -3.40282346638528859812e+38, !PT ;  /* 0xff7fffff0e007809 */ /* 0x000fc80007810000 */
[----:B------:R-:W-:-:S07]  /*41a0*/  MOV R13, R0 ;  /* 0x00000000000d7202 */ /* 0x000fce0000000f00 */
[----:B------:R-:W-:Y:S05]  /*41b0*/  WARPSYNC.COLLECTIVE R15, `(.L_x_6717) ;  /* 0x000000000f087348 */ /* 0x000fea0003c00000 */
[----:B------:R0:W1:Y:S02]  /*41c0*/  SHFL.BFLY P6, R14, R13, R12, R11 ;  /* 0x0c00000c0d0e7389 */ /* 0x00006400000c000b */
[----:B01----:R-:W-:Y:S01]  /*41d0*/  ENDCOLLECTIVE ;  /* 0x000000000000791b */ /* 0x003fe20003800000 */
.L_x_6717:
[----:B------:R-:W-:Y:S01]  /*41e0*/  HFMA2.MMA R12, -RZ, RZ, 0, 2.384185791015625e-07 ;  /* 0x00000004ff0c7435 */ /* 0x000fe200000001ff */
[----:B------:R-:W-:-:S04]  /*41f0*/  FMNMX.FTZ R3, R0, R14, !PT ;  /* 0x0000000e00037209 */ /* 0x000fc80007810000 */
[----:B------:R-:W-:-:S07]  /*4200*/  MOV R13, R3 ;  /* 0x00000003000d7202 */ /* 0x000fce0000000f00 */
[----:B------:R-:W-:Y:S05]  /*4210*/  WARPSYNC.COLLECTIVE R15, `(.L_x_6718) ;  /* 0x000000000f087348 */ /* 0x000fea0003c00000 */
[----:B------:R0:W1:Y:S02]  /*4220*/  SHFL.BFLY P6, R14, R13, R12, R11 ;  /* 0x0c00000c0d0e7389 */ /* 0x00006400000c000b */
[----:B01----:R-:W-:Y:S01]  /*4230*/  ENDCOLLECTIVE ;  /* 0x000000000000791b */ /* 0x003fe20003800000 */
.L_x_6718:
[----:B------:R-:W-:Y:S02]  /*4240*/  MOV R12, 0x2 ;  /* 0x00000002000c7802 */ /* 0x000fe40000000f00 */
[----:B------:R-:W-:-:S05]  /*4250*/  FMNMX.FTZ R4, R3, R14, !PT ;  /* 0x0000000e03047209 */ /* 0x000fca0007810000 */
[----:B------:R-:W-:-:S07]  /*4260*/  IMAD.MOV.U32 R13, RZ, RZ, R4 ;  /* 0x000000ffff0d7224 */ /* 0x000fce00078e0004 */
[----:B------:R-:W-:Y:S05]  /*4270*/  WARPSYNC.COLLECTIVE R15, `(.L_x_6719) ;  /* 0x000000000f087348 */ /* 0x000fea0003c00000 */
[----:B------:R0:W1:Y:S02]  /*4280*/  SHFL.BFLY P6, R14, R13, R12, R11 ;  /* 0x0c00000c0d0e7389 */ /* 0x00006400000c000b */
[----:B01----:R-:W-:Y:S01]  /*4290*/  ENDCOLLECTIVE ;  /* 0x000000000000791b */ /* 0x003fe20003800000 */
.L_x_6719:
[----:B------:R-:W-:Y:S01]  /*42a0*/  IMAD.MOV.U32 R12, RZ, RZ, 0x1 ;  /* 0x00000001ff0c7424 */ /* 0x000fe200078e00ff */
[----:B------:R-:W-:-:S04]  /*42b0*/  FMNMX.FTZ R5, R4, R14, !PT ;  /* 0x0000000e04057209 */ /* 0x000fc80007810000 */
[----:B------:R-:W-:-:S07]  /*42c0*/  MOV R13, R5 ;  /* 0x00000005000d7202 */ /* 0x000fce0000000f00 */
[----:B------:R-:W-:Y:S05]  /*42d0*/  WARPSYNC.COLLECTIVE R15, `(.L_x_6720) ;  /* 0x000000000f087348 */ /* 0x000fea0003c00000 */
[----:B------:R0:W1:Y:S02]  /*42e0*/  SHFL.BFLY P6, R14, R13, R12, R11 ;  /* 0x0c00000c0d0e7389 */ /* 0x00006400000c000b */
[----:B01----:R-:W-:Y:S01]  /*42f0*/  ENDCOLLECTIVE ;  /* 0x000000000000791b */ /* 0x003fe20003800000 */
.L_x_6720:
[----:B------:R-:W-:Y:S05]  /*4300*/  BRA `(.L_x_6721) ;  /* 0xffffffc800187947 */ /* 0x000fea000383ffff */
.L_x_6706:
[----:B------:R-:W-:Y:S01]  /*4310*/  HFMA2.MMA R13, -RZ, RZ, 0, 0 ;  /* 0x00000000ff0d7435 */ /* 0x000fe200000001ff */
[----:B-1----:R-:W-:Y:S01]  /*4320*/  IMAD.MOV.U32 R12, RZ, RZ, 0x4 ;  /* 0x00000004ff0c7424 */ /* 0x002fe200078e00ff */
[----:B------:R-:W-:Y:S02]  /*4330*/  MOV R11, 0x1f ;  /* 0x0000001f000b7802 */ /* 0x000fe40000000f00 */
[----:B------:R-:W-:-:S07]  /*4340*/  MOV R15, 0xffffffff ;  /* 0xffffffff000f7802 */ /* 0x000fce0000000f00 */
[----:B0-----:R-:W-:Y:S05]  /*4350*/  WARPSYNC.COLLECTIVE R15, `(.L_x_6722) ;  /* 0x000000000f087348 */ /* 0x001fea0003c00000 */
[----:B------:R1:W2:Y:S02]  /*4360*/  SHFL.BFLY P6, R14, R13, R12, R11 ;  /* 0x0c00000c0d0e7389 */ /* 0x0002a400000c000b */
[----:B012---:R-:W-:Y:S01]  /*4370*/  ENDCOLLECTIVE ;  /* 0x000000000000791b */ /* 0x007fe20003800000 */
.L_x_6722:
[----:B------:R-:W-:Y:S01]  /*4380*/  HFMA2.MMA R12, -RZ, RZ, 0, 1.1920928955078125e-07 ;  /* 0x00000002ff0c7435 */ /* 0x000fe200000001ff */
[----:B------:R-:W-:-:S04]  /*4390*/  FADD.FTZ R23, RZ, R14 ;  /* 0x0000000eff177221 */ /* 0x000fc80000010000 */
[----:B------:R-:W-:-:S07]  /*43a0*/  IMAD.MOV.U32 R13, RZ, RZ, R23 ;  /* 0x000000ffff0d7224 */ /* 0x000fce00078e0017 */
[----:B------:R-:W-:Y:S05]  /*43b0*/  WARPSYNC.COLLECTIVE R15, `(.L_x_6723) ;  /* 0x000000000f087348 */ /* 0x000fea0003c00000 */
[----:B------:R0:W1:Y:S02]  /*43c0*/  SHFL.BFLY P6, R14, R13, R12, R11 ;  /* 0x0c00000c0d0e7389 */ /* 0x00006400000c000b */
[----:B01----:R-:W-:Y:S01]  /*43d0*/  ENDCOLLECTIVE ;  /* 0x000000000000791b */ /* 0x003fe20003800000 */
.L_x_6723:
[----:B------:R-:W-:Y:S01]  /*43e0*/  HFMA2.MMA R12, -RZ, RZ, 0, 5.9604644775390625e-08 ;  /* 0x00000001ff0c7435 */ /* 0x000fe200000001ff */
[----:B------:R-:W-:-:S05]  /*43f0*/  MOV R0, R14 ;  /* 0x0000000e00007202 */ /* 0x000fca0000000f00 */
[----:B------:R-:W-:-:S04]  /*4400*/  FADD.FTZ R23, R23, R0 ;  /* 0x0000000017177221 */ /* 0x000fc80000010000 */
[----:B------:R-:W-:-:S07]  /*4410*/  IMAD.MOV.U32 R13, RZ, RZ, R23 ;  /* 0x000000ffff0d7224 */ /* 0x000fce00078e0017 */
[----:B------:R-:W-:Y:S05]  /*4420*/  WARPSYNC.COLLECTIVE R15, `(.L_x_6724) ;  /* 0x000000000f087348 */ /* 0x000fea0003c00000 */
[----:B------:R0:W1:Y:S02]  /*4430*/  SHFL.BFLY P6, R14, R13, R12, R11 ;  /* 0x0c00000c0d0e7389 */ /* 0x00006400000c000b */
[----:B01----:R-:W-:Y:S01]  /*4440*/  ENDCOLLECTIVE ;  /* 0x000000000000791b */ /* 0x003fe20003800000 */
.L_x_6724:
[----:B------:R-:W-:Y:S01]  /*4450*/  HFMA2.MMA R12, -RZ, RZ, 0, 2.384185791015625e-07 ;  /* 0x00000004ff0c7435 */ /* 0x000fe200000001ff */
[----:B------:R-:W-:Y:S01]  /*4460*/  IMAD.MOV.U32 R13, RZ, RZ, RZ ;  /* 0x000000ffff0d7224 */ /* 0x000fe200078e00ff */
[----:B------:R-:W-:-:S09]  /*4470*/  MOV R20, R14 ;  /* 0x0000000e00147202 */ /* 0x000fd20000000f00 */
[----:B------:R-:W-:Y:S05]  /*4480*/  WARPSYNC.COLLECTIVE R15, `(.L_x_6725) ;  /* 0x000000000f087348 */ /* 0x000fea0003c00000 */
[----:B------:R0:W1:Y:S02]  /*4490*/  SHFL.BFLY P6, R14, R13, R12, R11 ;  /* 0x0c00000c0d0e7389 */ /* 0x00006400000c000b */
[----:B01----:R-:W-:Y:S01]  /*44a0*/  ENDCOLLECTIVE ;  /* 0x000000000000791b */ /* 0x003fe20003800000 */
.L_x_6725:
[----:B------:R-:W-:Y:S01]  /*44b0*/  FADD.FTZ R20, R23, R20 ;  /* 0x0000001417147221 */ /* 0x000fe20000010000 */
[----:B------:R-:W-:Y:S02]  /*44c0*/  IMAD.MOV.U32 R12, RZ, RZ, 0x2 ;  /* 0x00000002ff0c7424 */ /* 0x000fe400078e00ff */
[----:B------:R-:W-:-:S05]  /*44d0*/  FADD.FTZ R21, RZ, R14 ;  /* 0x0000000eff157221 */ /* 0x000fca0000010000 */
[----:B------:R-:W-:-:S07]  /*44e0*/  MOV R13, R21 ;  /* 0x00000015000d7202 */ /* 0x000fce0000000f00 */
[----:B------:R-:W-:Y:S05]  /*44f0*/  WARPSYNC.COLLECTIVE R15, `(.L_x_6726) ;  /* 0x000000000f087348 */ /* 0x000fea0003c00000 */
[----:B------:R0:W1:Y:S02]  /*4500*/  SHFL.BFLY P6, R14, R13, R12, R11 ;  /* 0x0c00000c0d0e7389 */ /* 0x00006400000c000b */
[----:B01----:R-:W-:Y:S01]  /*4510*/  ENDCOLLECTIVE ;  /* 0x000000000000791b */ /* 0x003fe20003800000 */
.L_x_6726:
[----:B------:R-:W-:Y:S01]  /*4520*/  IMAD.MOV.U32 R12, RZ, RZ, 0x1 ;  /* 0x00000001ff0c7424 */ /* 0x000fe200078e00ff */
[----:B------:R-:W-:-:S05]  /*4530*/  MOV R16, R14 ;  /* 0x0000000e00107202 */ /* 0x000fca0000000f00 */
[----:B------:R-:W-:-:S05]  /*4540*/  FADD.FTZ R21, R21, R16 ;  /* 0x0000001015157221 */ /* 0x000fca0000010000 */
[----:B------:R-:W-:-:S07]  /*4550*/  MOV R13, R21 ;  /* 0x00000015000d7202 */ /* 0x000fce0000000f00 */
[----:B------:R-:W-:Y:S05]  /*4560*/  WARPSYNC.COLLECTIVE R15, `(.L_x_6727) ;  /* 0x000000000f087348 */ /* 0x000fea0003c00000 */
[----:B------:R0:W1:Y:S02]  /*4570*/  SHFL.BFLY P6, R14, R13, R12, R11 ;  /* 0x0c00000c0d0e7389 */ /* 0x00006400000c000b */
[----:B01----:R-:W-:Y:S01]  /*4580*/  ENDCOLLECTIVE ;  /* 0x000000000000791b */ /* 0x003fe20003800000 */
.L_x_6727:
[----:B------:R-:W-:Y:S01]  /*4590*/  HFMA2.MMA R13, -RZ, RZ, 0, 0 ;  /* 0x00000000ff0d7435 */ /* 0x000fe200000001ff */
[----:B------:R-:W-:Y:S01]  /*45a0*/  IMAD.MOV.U32 R12, RZ, RZ, 0x4 ;  /* 0x00000004ff0c7424 */ /* 0x000fe200078e00ff */
[----:B------:R-:W-:-:S09]  /*45b0*/  MOV R18, R14 ;  /* 0x0000000e00127202 */ /* 0x000fd20000000f00 */
[----:B------:R-:W-:Y:S05]  /*45c0*/  WARPSYNC.COLLECTIVE R15, `(.L_x_6728) ;  /* 0x000000000f087348 */ /* 0x000fea0003c00000 */
[----:B------:R0:W1:Y:S02]  /*45d0*/  SHFL.BFLY P6, R14, R13, R12, R11 ;  /* 0x0c00000c0d0e7389 */ /* 0x00006400000c000b */
[----:B01----:R-:W-:Y:S01]  /*45e0*/  ENDCOLLECTIVE ;  /* 0x000000000000791b */ /* 0x003fe20003800000 */
.L_x_6728:
        /* <DEDUP_REMOVED lines=8> */
.L_x_6729:
[----:B------:R-:W-:Y:S01]  /*4670*/  IMAD.MOV.U32 R12, RZ, RZ, 0x1 ;  /* 0x00000001ff0c7424 */ /* 0x000fe200078e00ff */
[----:B------:R-:W-:-:S05]  /*4680*/  MOV R10, R14 ;  /* 0x0000000e000a7202 */ /* 0x000fca0000000f00 */
[----:B------:R-:W-:-:S05]  /*4690*/  FADD.FTZ R19, R19, R10 ;  /* 0x0000000a13137221 */ /* 0x000fca0000010000 */
[----:B------:R-:W-:-:S07]  /*46a0*/  MOV R13, R19 ;  /* 0x00000013000d7202 */ /* 0x000fce0000000f00 */
[----:B------:R-:W-:Y:S05]  /*46b0*/  WARPSYNC.COLLECTIVE R15, `(.L_x_6730) ;  /* 0x000000000f087348 */ /* 0x000fea0003c00000 */
[----:B------:R0:W1:Y:S02]  /*46c0*/  SHFL.BFLY P6, R14, R13, R12, R11 ;  /* 0x0c00000c0d0e7389 */ /* 0x00006400000c000b */
[----:B01----:R-:W-:Y:S01]  /*46d0*/  ENDCOLLECTIVE ;  /* 0x000000000000791b */ /* 0x003fe20003800000 */
.L_x_6730:
[----:B------:R-:W-:Y:S01]  /*46e0*/  HFMA2.MMA R13, -RZ, RZ, 0, 0 ;  /* 0x00000000ff0d7435 */ /* 0x000fe200000001ff */
[----:B------:R-:W-:Y:S01]  /*46f0*/  IMAD.MOV.U32 R12, RZ, RZ, 0x4 ;  /* 0x00000004ff0c7424 */ /* 0x000fe200078e00ff */
[----:B------:R-:W-:-:S09]  /*4700*/  MOV R16, R14 ;  /* 0x0000000e00107202 */ /* 0x000fd20000000f00 */
[----:B------:R-:W-:Y:S05]  /*4710*/  WARPSYNC.COLLECTIVE R15, `(.L_x_6731) ;  /* 0x000000000f087348 */ /* 0x000fea0003c00000 */
[----:B------:R0:W1:Y:S02]  /*4720*/  SHFL.BFLY P6, R14, R13, R12, R11 ;  /* 0x0c00000c0d0e7389 */ /* 0x00006400000c000b */
[----:B01----:R-:W-:Y:S01]  /*4730*/  ENDCOLLECTIVE ;  /* 0x000000000000791b */ /* 0x003fe20003800000 */
.L_x_6731:
        /* <DEDUP_REMOVED lines=8> */
.L_x_6732:
[----:B------:R-:W-:Y:S01]  /*47c0*/  IMAD.MOV.U32 R12, RZ, RZ, 0x1 ;  /* 0x00000001ff0c7424 */ /* 0x000fe200078e00ff */
[----:B------:R-:W-:-:S05]  /*47d0*/  MOV R8, R14 ;  /* 0x0000000e00087202 */ /* 0x000fca0000000f00 */
[----:B------:R-:W-:-:S05]  /*47e0*/  FADD.FTZ R17, R17, R8 ;  /* 0x0000000811117221 */ /* 0x000fca0000010000 */
[----:B------:R-:W-:-:S07]  /*47f0*/  MOV R13, R17 ;  /* 0x00000011000d7202 */ /* 0x000fce0000000f00 */
[----:B------:R-:W-:Y:S05]  /*4800*/  WARPSYNC.COLLECTIVE R15, `(.L_x_6733) ;  /* 0x000000000f087348 */ /* 0x000fea0003c00000 */
[----:B------:R0:W1:Y:S02]  /*4810*/  SHFL.BFLY P6, R14, R13, R12, R11 ;  /* 0x0c00000c0d0e7389 */ /* 0x00006400000c000b */
[----:B01----:R-:W-:Y:S01]  /*4820*/  ENDCOLLECTIVE ;  /* 0x000000000000791b */ /* 0x003fe20003800000 */
.L_x_6733:
[----:B------:R-:W-:Y:S01]  /*4830*/  HFMA2.MMA R13, -RZ, RZ, 0, 0 ;  /* 0x00000000ff0d7435 */ /* 0x000fe200000001ff */
[----:B------:R-:W-:Y:S01]  /*4840*/  IMAD.MOV.U32 R12, RZ, RZ, 0x4 ;  /* 0x00000004ff0c7424 */ /* 0x000fe200078e00ff */
[----:B------:R-:W-:-:S09]  /*4850*/  MOV R10, R14 ;  /* 0x0000000e000a7202 */ /* 0x000fd20000000f00 */
[----:B------:R-:W-:Y:S05]  /*4860*/  WARPSYNC.COLLECTIVE R15, `(.L_x_6734) ;  /* 0x000000000f087348 */ /* 0x000fea0003c00000 */
[----:B------:R0:W1:Y:S02]  /*4870*/  SHFL.BFLY P6, R14, R13, R12, R11 ;  /* 0x0c00000c0d0e7389 */ /* 0x00006400000c000b */
[----:B01----:R-:W-:Y:S01]  /*4880*/  ENDCOLLECTIVE ;  /* 0x000000000000791b */ /* 0x003fe20003800000 */
.L_x_6734:
        /* <DEDUP_REMOVED lines=8> */
.L_x_6735:
[----:B------:R-:W-:Y:S01]  /*4910*/  IMAD.MOV.U32 R12, RZ, RZ, 0x1 ;  /* 0x00000001ff0c7424 */ /* 0x000fe200078e00ff */
[----:B------:R-:W-:-:S05]  /*4920*/  MOV R6, R14 ;  /* 0x0000000e00067202 */ /* 0x000fca0000000f00 */
[----:B------:R-:W-:-:S05]  /*4930*/  FADD.FTZ R9, R9, R6 ;  /* 0x0000000609097221 */ /* 0x000fca0000010000 */
[----:B------:R-:W-:-:S07]  /*4940*/  MOV R13, R9 ;  /* 0x00000009000d7202 */ /* 0x000fce0000000f00 */
[----:B------:R-:W-:Y:S05]  /*4950*/  WARPSYNC.COLLECTIVE R15, `(.L_x_6736) ;  /* 0x000000000f087348 */ /* 0x000fea0003c00000 */
[----:B------:R0:W1:Y:S02]  /*4960*/  SHFL.BFLY P6, R14, R13, R12, R11 ;  /* 0x0c00000c0d0e7389 */ /* 0x00006400000c000b */
[----:B01----:R-:W-:Y:S01]  /*4970*/  ENDCOLLECTIVE ;  /* 0x000000000000791b */ /* 0x003fe20003800000 */
.L_x_6736:
[----:B------:R-:W-:Y:S01]  /*4980*/  HFMA2.MMA R13, -RZ, RZ, 0, 0 ;  /* 0x00000000ff0d7435 */ /* 0x000fe200000001ff */
[----:B------:R-:W-:Y:S01]  /*4990*/  IMAD.MOV.U32 R12, RZ, RZ, 0x4 ;  /* 0x00000004ff0c7424 */ /* 0x000fe200078e00ff */
[----:B------:R-:W-:-:S09]  /*49a0*/  MOV R8, R14 ;  /* 0x0000000e00087202 */ /* 0x000fd20000000f00 */
[----:B------:R-:W-:Y:S05]  /*49b0*/  WARPSYNC.COLLECTIVE R15, `(.L_x_6737) ;  /* 0x000000000f087348 */ /* 0x000fea0003c00000 */
[----:B------:R0:W1:Y:S02]  /*49c0*/  SHFL.BFLY P6, R14, R13, R12, R11 ;  /* 0x0c00000c0d0e7389 */ /* 0x00006400000c000b */
[----:B01----:R-:W-:Y:S01]  /*49d0*/  ENDCOLLECTIVE ;  /* 0x000000000000791b */ /* 0x003fe20003800000 */
.L_x_6737:
        /* <DEDUP_REMOVED lines=8> */
.L_x_6738:
[----:B------:R-:W-:Y:S01]  /*4a60*/  IMAD.MOV.U32 R12, RZ, RZ, 0x1 ;  /* 0x00000001ff0c7424 */ /* 0x000fe200078e00ff */
[----:B------:R-:W-:-:S05]  /*4a70*/  MOV R32, R14 ;  /* 0x0000000e00207202 */ /* 0x000fca0000000f00 */
[----:B------:R-:W-:-:S05]  /*4a80*/  FADD.FTZ R7, R7, R32 ;  /* 0x0000002007077221 */ /* 0x000fca0000010000 */
[----:B------:R-:W-:-:S07]  /*4a90*/  MOV R13, R7 ;  /* 0x00000007000d7202 */ /* 0x000fce0000000f00 */
[----:B------:R-:W-:Y:S05]  /*4aa0*/  WARPSYNC.COLLECTIVE R15, `(.L_x_6739) ;  /* 0x000000000f087348 */ /* 0x000fea0003c00000 */
[----:B------:R0:W1:Y:S02]  /*4ab0*/  SHFL.BFLY P6, R14, R13, R12, R11 ;  /* 0x0c00000c0d0e7389 */ /* 0x00006400000c000b */
[----:B01----:R-:W-:Y:S01]  /*4ac0*/  ENDCOLLECTIVE ;  /* 0x000000000000791b */ /* 0x003fe20003800000 */
.L_x_6739:
[----:B------:R-:W-:Y:S01]  /*4ad0*/  HFMA2.MMA R13, -RZ, RZ, 0, 0 ;  /* 0x00000000ff0d7435 */ /* 0x000fe200000001ff */
[----:B------:R-:W-:Y:S01]  /*4ae0*/  IMAD.MOV.U32 R12, RZ, RZ, 0x4 ;  /* 0x00000004ff0c7424 */ /* 0x000fe200078e00ff */
[----:B------:R-:W-:-:S09]  /*4af0*/  MOV R6, R14 ;  /* 0x0000000e00067202 */ /* 0x000fd20000000f00 */
[----:B------:R-:W-:Y:S05]  /*4b00*/  WARPSYNC.COLLECTIVE R15, `(.L_x_6740) ;  /* 0x000000000f087348 */ /* 0x000fea0003c00000 */
[----:B------:R0:W1:Y:S02]  /*4b10*/  SHFL.BFLY P6, R14, R13, R12, R11 ;  /* 0x0c00000c0d0e7389 */ /* 0x00006400000c000b */
[----:B01----:R-:W-:Y:S01]  /*4b20*/  ENDCOLLECTIVE ;  /* 0x000000000000791b */ /* 0x003fe20003800000 */
.L_x_6740:
        /* <DEDUP_REMOVED lines=8> */
.L_x_6741:
[----:B------:R-:W-:Y:S01]  /*4bb0*/  IMAD.MOV.U32 R12, RZ, RZ, 0x1 ;  /* 0x00000001ff0c7424 */ /* 0x000fe200078e00ff */
[----:B------:R-:W-:-:S05]  /*4bc0*/  MOV R22, R14 ;  /* 0x0000000e00167202 */ /* 0x000fca0000000f00 */
[----:B------:R-:W-:-:S05]  /*4bd0*/  FADD.FTZ R5, R5, R22 ;  /* 0x0000001605057221 */ /* 0x000fca0000010000 */
[----:B------:R-:W-:-:S07]  /*4be0*/  MOV R13, R5 ;  /* 0x00000005000d7202 */ /* 0x000fce0000000f00 */
[----:B------:R-:W-:Y:S05]  /*4bf0*/  WARPSYNC.COLLECTIVE R15, `(.L_x_6742) ;  /* 0x000000000f087348 */ /* 0x000fea0003c00000 */
[----:B------:R0:W1:Y:S02]  /*4c00*/  SHFL.BFLY P6, R14, R13, R12, R11 ;  /* 0x0c00000c0d0e7389 */ /* 0x00006400000c000b */
[----:B01----:R-:W-:Y:S01]  /*4c10*/  ENDCOLLECTIVE ;  /* 0x000000000000791b */ /* 0x003fe20003800000 */
.L_x_6742:
[----:B------:R-:W-:Y:S01]  /*4c20*/  HFMA2.MMA R13, -RZ, RZ, 0, 0 ;  /* 0x00000000ff0d7435 */ /* 0x000fe200000001ff */
[----:B------:R-:W-:Y:S01]  /*4c30*/  IMAD.MOV.U32 R12, RZ, RZ, 0x4 ;  /* 0x00000004ff0c7424 */ /* 0x000fe200078e00ff */
[----:B------:R-:W-:-:S09]  /*4c40*/  MOV R32, R14 ;  /* 0x0000000e00207202 */ /* 0x000fd20000000f00 */
[----:B------:R-:W-:Y:S05]  /*4c50*/  WARPSYNC.COLLECTIVE R15, `(.L_x_6743) ;  /* 0x000000000f087348 */ /* 0x000fea0003c00000 */
[----:B------:R0:W1:Y:S02]  /*4c60*/  SHFL.BFLY P6, R14, R13, R12, R11 ;  /* 0x0c00000c0d0e7389 */ /* 0x00006400000c000b */
[----:B01----:R-:W-:Y:S01]  /*4c70*/  ENDCOLLECTIVE ;  /* 0x000000000000791b */ /* 0x003fe20003800000 */
.L_x_6743:
        /* <DEDUP_REMOVED lines=8> */
.L_x_6744:
[----:B------:R-:W-:Y:S01]  /*4d00*/  IMAD.MOV.U32 R12, RZ, RZ, 0x1 ;  /* 0x00000001ff0c7424 */ /* 0x000fe200078e00ff */
[----:B------:R-:W-:-:S05]  /*4d10*/  MOV R31, R14 ;  /* 0x0000000e001f7202 */ /* 0x000fca0000000f00 */
[----:B------:R-:W-:-:S05]  /*4d20*/  FADD.FTZ R4, R4, R31 ;  /* 0x0000001f04047221 */ /* 0x000fca0000010000 */
[----:B------:R-:W-:-:S07]  /*4d30*/  MOV R13, R4 ;  /* 0x00000004000d7202 */ /* 0x000fce0000000f00 */
[----:B------:R-:W-:Y:S05]  /*4d40*/  WARPSYNC.COLLECTIVE R15, `(.L_x_6745) ;  /* 0x000000000f087348 */ /* 0x000fea0003c00000 */
[----:B------:R0:W1:Y:S02]  /*4d50*/  SHFL.BFLY P6, R14, R13, R12, R11 ;  /* 0x0c00000c0d0e7389 */ /* 0x00006400000c000b */
[----:B01----:R-:W-:Y:S01]  /*4d60*/  ENDCOLLECTIVE ;  /* 0x000000000000791b */ /* 0x003fe20003800000 */
.L_x_6745:
[----:B------:R-:W-:Y:S01]  /*4d70*/  HFMA2.MMA R13, -RZ, RZ, 0, 0 ;  /* 0x00000000ff0d7435 */ /* 0x000fe200000001ff */
[----:B------:R-:W-:Y:S01]  /*4d80*/  IMAD.MOV.U32 R12, RZ, RZ, 0x4 ;  /* 0x00000004ff0c7424 */ /* 0x000fe200078e00ff */
[----:B------:R-:W-:-:S09]  /*4d90*/  MOV R19, R14 ;  /* 0x0000000e00137202 */ /* 0x000fd20000000f00 */
[----:B------:R-:W-:Y:S05]  /*4da0*/  WARPSYNC.COLLECTIVE R15, `(.L_x_6746) ;  /* 0x000000000f087348 */ /* 0x000fea0003c00000 */
[----:B------:R0:W1:Y:S02]  /*4db0*/  SHFL.BFLY P6, R14, R13, R12, R11 ;  /* 0x0c00000c0d0e7389 */ /* 0x00006400000c000b */
[----:B01----:R-:W-:Y:S01]  /*4dc0*/  ENDCOLLECTIVE ;  /* 0x000000000000791b */ /* 0x003fe20003800000 */
.L_x_6746:
[----:B------:R-:W-:Y:S01]  /*4dd0*/  FADD.FTZ R19, R4, R19 ;  /* 0x0000001304137221 */ /* 0x000fe20000010000 */
[----:B------:R-:W-:Y:S01]  /*4de0*/  HFMA2.MMA R12, -RZ, RZ, 0, 1.1920928955078125e-07 ;  /* 0x00000002ff0c7435 */ /* 0x000fe200000001ff */
[----:B------:R-:W-:-:S05]  /*4df0*/  FADD.FTZ R3, RZ, R14 ;  /* 0x0000000eff037221 */ /* 0x000fca0000010000 */
[----:B------:R-:W-:-:S07]  /*4e00*/  MOV R13, R3 ;  /* 0x00000003000d7202 */ /* 0x000fce0000000f00 */
[----:B------:R-:W-:Y:S05]  /*4e10*/  WARPSYNC.COLLECTIVE R15, `(.L_x_6747) ;  /* 0x000000000f087348 */ /* 0x000fea0003c00000 */
[----:B------:R0:W1:Y:S02]  /*4e20*/  SHFL.BFLY P6, R14, R13, R12, R11 ;  /* 0x0c00000c0d0e7389 */ /* 0x00006400000c000b */
[----:B01----:R-:W-:Y:S01]  /*4e30*/  ENDCOLLECTIVE ;  /* 0x000000000000791b */ /* 0x003fe20003800000 */
.L_x_6747:
[----:B------:R-:W-:Y:S01]  /*4e40*/  HFMA2.MMA R12, -RZ, RZ, 0, 5.9604644775390625e-08 ;  /* 0x00000001ff0c7435 */ /* 0x000fe200000001ff */
[----:B------:R-:W-:-:S04]  /*4e50*/  IMAD.MOV.U32 R34, RZ, RZ, R14 ;  /* 0x000000ffff227224 */ /* 0x000fc800078e000e */
[----:B------:R-:W-:-:S05]  /*4e60*/  FADD.FTZ R3, R3, R34 ;  /* 0x0000002203037221 */ /* 0x000fca0000010000 */
[----:B------:R-:W-:-:S07]  /*4e70*/  MOV R13, R3 ;  /* 0x00000003000d7202 */ /* 0x000fce0000000f00 */
[----:B------:R-:W-:Y:S05]  /*4e80*/  WARPSYNC.COLLECTIVE R15, `(.L_x_6748) ;  /* 0x000000000f087348 */ /* 0x000fea0003c00000 */
[----:B------:R0:W1:Y:S02]  /*4e90*/  SHFL.BFLY P6, R14, R13, R12, R11 ;  /* 0x0c00000c0d0e7389 */ /* 0x00006400000c000b */
[----:B01----:R-:W-:Y:S01]  /*4ea0*/  ENDCOLLECTIVE ;  /* 0x000000000000791b */ /* 0x003fe20003800000 */
.L_x_6748:
[----:B------:R-:W-:Y:S01]  /*4eb0*/  HFMA2.MMA R12, -RZ, RZ, 0, 2.384185791015625e-07 ;  /* 0x00000004ff0c7435 */ /* 0x000fe200000001ff */
[----:B------:R-:W-:Y:S01]  /*4ec0*/  MOV R13, RZ ;  /* 0x000000ff000d7202 */ /* 0x000fe20000000f00 */
[----:B------:R-:W-:-:S09]  /*4ed0*/  IMAD.MOV.U32 R6, RZ, RZ, R14 ;  /* 0x000000ffff067224 */ /* 0x000fd200078e000e */
[----:B------:R-:W-:Y:S05]  /*4ee0*/  WARPSYNC.COLLECTIVE R15, `(.L_x_6749) ;  /* 0x000000000f087348 */ /* 0x000fea0003c00000 */
[----:B------:R0:W1:Y:S02]  /*4ef0*/  SHFL.BFLY P6, R14, R13, R12, R11 ;  /* 0x0c00000c0d0e7389 */ /* 0x00006400000c000b */
[----:B01----:R-:W-:Y:S01]  /*4f00*/  ENDCOLLECTIVE ;  /* 0x000000000000791b */ /* 0x003fe20003800000 */
.L_x_6749:
        /* <DEDUP_REMOVED lines=8> */
.L_x_6750:
[----:B------:R-:W-:Y:S01]  /*4f90*/  HFMA2.MMA R12, -RZ, RZ, 0, 5.9604644775390625e-08 ;  /* 0x00000001ff0c7435 */ /* 0x000fe200000001ff */
[----:B------:R-:W-:-:S04]  /*4fa0*/  IMAD.MOV.U32 R35, RZ, RZ, R14 ;  /* 0x000000ffff237224 */ /* 0x000fc800078e000e */
[----:B------:R-:W-:-:S05]  /*4fb0*/  FADD.FTZ R2, R2, R35 ;  /* 0x0000002302027221 */ /* 0x000fca0000010000 */
[----:B------:R-:W-:-:S07]  /*4fc0*/  MOV R13, R2 ;  /* 0x00000002000d7202 */ /* 0x000fce0000000f00 */
[----:B------:R-:W-:Y:S05]  /*4fd0*/  WARPSYNC.COLLECTIVE R15, `(.L_x_6751) ;  /* 0x000000000f087348 */ /* 0x000fea0003c00000 */
[----:B------:R0:W1:Y:S02]  /*4fe0*/  SHFL.BFLY P6, R14, R13, R12, R11 ;  /* 0x0c00000c0d0e7389 */ /* 0x00006400000c000b */
[----:B01----:R-:W-:Y:S01]  /*4ff0*/  ENDCOLLECTIVE ;  /* 0x000000000000791b */ /* 0x003fe20003800000 */
.L_x_6751:
[----:B------:R-:W-:Y:S01]  /*5000*/  HFMA2.MMA R12, -RZ, RZ, 0, 2.384185791015625e-07 ;  /* 0x00000004ff0c7435 */ /* 0x000fe200000001ff */
[----:B------:R-:W-:Y:S01]  /*5010*/  MOV R13, RZ ;  /* 0x000000ff000d7202 */ /* 0x000fe20000000f00 */
[----:B------:R-:W-:-:S09]  /*5020*/  IMAD.MOV.U32 R5, RZ, RZ, R14 ;  /* 0x000000ffff057224 */ /* 0x000fd200078e000e */
[----:B------:R-:W-:Y:S05]  /*5030*/  WARPSYNC.COLLECTIVE R15, `(.L_x_6752) ;  /* 0x000000000f087348 */ /* 0x000fea0003c00000 */
[----:B------:R0:W1:Y:S02]  /*5040*/  SHFL.BFLY P6, R14, R13, R12, R11 ;  /* 0x0c00000c0d0e7389 */ /* 0x00006400000c000b */
[----:B01----:R-:W-:Y:S01]  /*5050*/  ENDCOLLECTIVE ;  /* 0x000000000000791b */ /* 0x003fe20003800000 */
.L_x_6752:
[----:B------:R-:W-:Y:S01]  /*5060*/  FADD.FTZ R5, R2, R5 ;  /* 0x0000000502057221 */ /* 0x000fe20000010000 */
[----:B------:R-:W-:Y:S01]  /*5070*/  MOV R12, 0x2 ;  /* 0x00000002000c7802 */ /* 0x000fe20000000f00 */
[----:B------:R-:W-:-:S04]  /*5080*/  FADD.FTZ R0, RZ, R14 ;  /* 0x0000000eff007221 */ /* 0x000fc80000010000 */
[----:B------:R-:W-:-:S07]  /*5090*/  IMAD.MOV.U32 R13, RZ, RZ, R0 ;  /* 0x000000ffff0d7224 */ /* 0x000fce00078e0000 */
[----:B------:R-:W-:Y:S05]  /*50a0*/  WARPSYNC.COLLECTIVE R15, `(.L_x_6753) ;  /* 0x000000000f087348 */ /* 0x000fea0003c00000 */
[----:B------:R0:W1:Y:S02]  /*50b0*/  SHFL.BFLY P6, R14, R13, R12, R11 ;  /* 0x0c00000c0d0e7389 */ /* 0x00006400000c000b */
[----:B01----:R-:W-:Y:S01]  /*50c0*/  ENDCOLLECTIVE ;  /* 0x000000000000791b */ /* 0x003fe20003800000 */
.L_x_6753:
[----:B------:R-:W-:Y:S02]  /*50d0*/  IMAD.MOV.U32 R12, RZ, RZ, 0x1 ;  /* 0x00000001ff0c7424 */ /* 0x000fe400078e00ff */
[----:B------:R-:W-:-:S05]  /*50e0*/  FADD.FTZ R0, R0, R14 ;  /* 0x0000000e00007221 */ /* 0x000fca0000010000 */
[----:B------:R-:W-:-:S07]  /*50f0*/  MOV R13, R0 ;  /* 0x00000000000d7202 */ /* 0x000fce0000000f00 */
[----:B------:R-:W-:Y:S05]  /*5100*/  WARPSYNC.COLLECTIVE R15, `(.L_x_6754) ;  /* 0x000000000f087348 */ /* 0x000fea0003c00000 */
[----:B------:R0:W1:Y:S02]  /*5110*/  SHFL.BFLY P6, R14, R13, R12, R11 ;  /* 0x0c00000c0d0e7389 */ /* 0x00006400000c000b */
[----:B01----:R-:W-:Y:S01]  /*5120*/  ENDCOLLECTIVE ;  /* 0x000000000000791b */ /* 0x003fe20003800000 */
.L_x_6754:
[----:B------:R-:W-:Y:S01]  /*5130*/  HFMA2.MMA R13, -RZ, RZ, 0, 0 ;  /* 0x00000000ff0d7435 */ /* 0x000fe200000001ff */
[----:B------:R-:W-:Y:S01]  /*5140*/  IMAD.MOV.U32 R12, RZ, RZ, 0x4 ;  /* 0x00000004ff0c7424 */ /* 0x000fe200078e00ff */
[----:B------:R-:W-:-:S09]  /*5150*/  MOV R7, R14 ;  /* 0x0000000e00077202 */ /* 0x000fd20000000f00 */
[----:B------:R-:W-:Y:S05]  /*5160*/  WARPSYNC.COLLECTIVE R15, `(.L_x_6755) ;  /* 0x000000000f087348 */ /* 0x000fea0003c00000 */
[----:B------:R0:W1:Y:S02]  /*5170*/  SHFL.BFLY P6, R14, R13, R12, R11 ;  /* 0x0c00000c0d0e7389 */ /* 0x00006400000c000b */
[----:B01----:R-:W-:Y:S01]  /*5180*/  ENDCOLLECTIVE ;  /* 0x000000000000791b */ /* 0x003fe20003800000 */
.L_x_6755:
        /* <DEDUP_REMOVED lines=8> */
.L_x_6756:
[----:B------:R-:W-:Y:S01]  /*5210*/  IMAD.MOV.U32 R12, RZ, RZ, 0x1 ;  /* 0x00000001ff0c7424 */ /* 0x000fe200078e00ff */
[----:B------:R-:W-:-:S05]  /*5220*/  MOV R33, R14 ;  /* 0x0000000e00217202 */ /* 0x000fca0000000f00 */
[----:B------:R-:W-:-:S05]  /*5230*/  FADD.FTZ R30, R30, R33 ;  /* 0x000000211e1e7221 */ /* 0x000fca0000010000 */
[----:B------:R-:W-:-:S07]  /*5240*/  MOV R13, R30 ;  /* 0x0000001e000d7202 */ /* 0x000fce0000000f00 */
[----:B------:R-:W-:Y:S05]  /*5250*/  WARPSYNC.COLLECTIVE R15, `(.L_x_6757) ;  /* 0x000000000f087348 */ /* 0x000fea0003c00000 */
[----:B------:R0:W1:Y:S02]  /*5260*/  SHFL.BFLY P6, R14, R13, R12, R11 ;  /* 0x0c00000c0d0e7389 */ /* 0x00006400000c000b */
[----:B01----:R-:W-:Y:S01]  /*5270*/  ENDCOLLECTIVE ;  /* 0x000000000000791b */ /* 0x003fe20003800000 */
.L_x_6757:
[----:B------:R-:W-:Y:S01]  /*5280*/  HFMA2.MMA R13, -RZ, RZ, 0, 0 ;  /* 0x00000000ff0d7435 */ /* 0x000fe200000001ff */
[----:B------:R-:W-:Y:S01]  /*5290*/  IMAD.MOV.U32 R12, RZ, RZ, 0x4 ;  /* 0x00000004ff0c7424 */ /* 0x000fe200078e00ff */
[----:B------:R-:W-:-:S09]  /*52a0*/  MOV R33, R14 ;  /* 0x0000000e00217202 */ /* 0x000fd20000000f00 */
[----:B------:R-:W-:Y:S05]  /*52b0*/  WARPSYNC.COLLECTIVE R15, `(.L_x_6758) ;  /* 0x000000000f087348 */ /* 0x000fea0003c00000 */
[----:B------:R0:W1:Y:S02]  /*52c0*/  SHFL.BFLY P6, R14, R13, R12, R11 ;  /* 0x0c00000c0d0e7389 */ /* 0x00006400000c000b */
[----:B01----:R-:W-:Y:S01]  /*52d0*/  ENDCOLLECTIVE ;  /* 0x000000000000791b */ /* 0x003fe20003800000 */
.L_x_6758:
        /* <DEDUP_REMOVED lines=8> */
.L_x_6759:
[----:B------:R-:W-:Y:S01]  /*5360*/  IMAD.MOV.U32 R12, RZ, RZ, 0x1 ;  /* 0x00000001ff0c7424 */ /* 0x000fe200078e00ff */
[----:B------:R-:W-:-:S05]  /*5370*/  MOV R31, R14 ;  /* 0x0000000e001f7202 */ /* 0x000fca0000000f00 */
[----:B------:R-:W-:-:S05]  /*5380*/  FADD.FTZ R22, R6, R31 ;  /* 0x0000001f06167221 */ /* 0x000fca0000010000 */
[----:B------:R-:W-:-:S07]  /*5390*/  MOV R13, R22 ;  /* 0x00000016000d7202 */ /* 0x000fce0000000f00 */
[----:B------:R-:W-:Y:S05]  /*53a0*/  WARPSYNC.COLLECTIVE R15, `(.L_x_6760) ;  /* 0x000000000f087348 */ /* 0x000fea0003c00000 */
[----:B------:R0:W1:Y:S02]  /*53b0*/  SHFL.BFLY P6, R14, R13, R12, R11 ;  /* 0x0c00000c0d0e7389 */ /* 0x00006400000c000b */
[----:B01----:R-:W-:Y:S01]  /*53c0*/  ENDCOLLECTIVE ;  /* 0x000000000000791b */ /* 0x003fe20003800000 */
.L_x_6760:
[----:B------:R-:W-:Y:S01]  /*53d0*/  HFMA2.MMA R13, -RZ, RZ, 0, 0 ;  /* 0x00000000ff0d7435 */ /* 0x000fe200000001ff */
[----:B------:R-:W-:Y:S01]  /*53e0*/  IMAD.MOV.U32 R12, RZ, RZ, 0x4 ;  /* 0x00000004ff0c7424 */ /* 0x000fe200078e00ff */
[----:B------:R-:W-:-:S09]  /*53f0*/  MOV R7, R14 ;  /* 0x0000000e00077202 */ /* 0x000fd20000000f00 */
[----:B------:R-:W-:Y:S05]  /*5400*/  WARPSYNC.COLLECTIVE R15, `(.L_x_6761) ;  /* 0x000000000f087348 */ /* 0x000fea0003c00000 */
[----:B------:R0:W1:Y:S02]  /*5410*/  SHFL.BFLY P6, R14, R13, R12, R11 ;  /* 0x0c00000c0d0e7389 */ /* 0x00006400000c000b */
[----:B01----:R-:W-:Y:S01]  /*5420*/  ENDCOLLECTIVE ;  /* 0x000000000000791b */ /* 0x003fe20003800000 */
.L_x_6761:
[----:B------:R-:W-:Y:S01]  /*5430*/  FADD.FTZ R0, R22, R7 ;  /* 0x0000000716007221 */ /* 0x000fe20000010000 */
[----:B------:R-:W-:Y:S01]  /*5440*/  HFMA2.MMA R12, -RZ, RZ, 0, 1.1920928955078125e-07 ;  /* 0x00000002ff0c7435 */ /* 0x000fe200000001ff */
[----:B------:R-:W-:-:S05]  /*5450*/  MOV R22, R14 ;  /* 0x0000000e00167202 */ /* 0x000fca0000000f00 */
[----:B------:R-:W-:-:S07]  /*5460*/  FADD.FTZ R13, RZ, R22 ;  /* 0x00000016ff0d7221 */ /* 0x000fce0000010000 */
[----:B------:R-:W-:Y:S05]  /*5470*/  WARPSYNC.COLLECTIVE R15, `(.L_x_6762) ;  /* 0x000000000f087348 */ /* 0x000fea0003c00000 */
[----:B------:R0:W1:Y:S02]  /*5480*/  SHFL.BFLY P6, R14, R13, R12, R11 ;  /* 0x0c00000c0d0e7389 */ /* 0x00006400000c000b */
[----:B01----:R-:W-:Y:S01]  /*5490*/  ENDCOLLECTIVE ;  /* 0x000000000000791b */ /* 0x003fe20003800000 */
.L_x_6762:
[----:B------:R-:W-:Y:S01]  /*54a0*/  MOV R12, 0x1 ;  /* 0x00000001000c7802 */ /* 0x000fe20000000f00 */
[----:B------:R-:W-:-:S04]  /*54b0*/  FADD.FTZ R21, R13, R14 ;  /* 0x0000000e0d157221 */ /* 0x000fc80000010000 */
[----:B------:R-:W-:-:S07]  /*54c0*/  IMAD.MOV.U32 R13, RZ, RZ, R21 ;  /* 0x000000ffff0d7224 */ /* 0x000fce00078e0015 */
[----:B------:R-:W-:Y:S05]  /*54d0*/  WARPSYNC.COLLECTIVE R15, `(.L_x_6763) ;  /* 0x000000000f087348 */ /* 0x000fea0003c00000 */
[----:B------:R0:W1:Y:S02]  /*54e0*/  SHFL.BFLY P6, R14, R13, R12, R11 ;  /* 0x0c00000c0d0e7389 */ /* 0x00006400000c000b */
[----:B01----:R-:W-:Y:S01]  /*54f0*/  ENDCOLLECTIVE ;  /* 0x000000000000791b */ /* 0x003fe20003800000 */
.L_x_6763:
[----:B------:R-:W-:Y:S01]  /*5500*/  HFMA2.MMA R12, -RZ, RZ, 0, 2.384185791015625e-07 ;  /* 0x00000004ff0c7435 */ /* 0x000fe200000001ff */
[----:B------:R-:W-:Y:S01]  /*5510*/  IMAD.MOV.U32 R13, RZ, RZ, RZ ;  /* 0x000000ffff0d7224 */ /* 0x000fe200078e00ff */
[----:B------:R-:W-:-:S09]  /*5520*/  MOV R6, R14 ;  /* 0x0000000e00067202 */ /* 0x000fd20000000f00 */
[----:B------:R-:W-:Y:S05]  /*5530*/  WARPSYNC.COLLECTIVE R15, `(.L_x_6764) ;  /* 0x000000000f087348 */ /* 0x000fea0003c00000 */
[----:B------:R0:W1:Y:S02]  /*5540*/  SHFL.BFLY P6, R14, R13, R12, R11 ;  /* 0x0c00000c0d0e7389 */ /* 0x00006400000c000b */
[----:B01----:R-:W-:Y:S01]  /*5550*/  ENDCOLLECTIVE ;  /* 0x000000000000791b */ /* 0x003fe20003800000 */
.L_x_6764:
[----:B------:R-:W-:Y:S01]  /*5560*/  FADD.FTZ R6, R21, R6 ;  /* 0x0000000615067221 */ /* 0x000fe20000010000 */
[----:B------:R-:W-:Y:S02]  /*5570*/  IMAD.MOV.U32 R12, RZ, RZ, 0x2 ;  /* 0x00000002ff0c7424 */ /* 0x000fe400078e00ff */
[----:B------:R-:W-:-:S05]  /*5580*/  FADD.FTZ R23, RZ, R14 ;  /* 0x0000000eff177221 */ /* 0x000fca0000010000 */
[----:B------:R-:W-:-:S07]  /*5590*/  MOV R13, R23 ;  /* 0x00000017000d7202 */ /* 0x000fce0000000f00 */
[----:B------:R-:W-:Y:S05]  /*55a0*/  WARPSYNC.COLLECTIVE R15, `(.L_x_6765) ;  /* 0x000000000f087348 */ /* 0x000fea0003c00000 */
[----:B------:R0:W1:Y:S02]  /*55b0*/  SHFL.BFLY P6, R14, R13, R12, R11 ;  /* 0x0c00000c0d0e7389 */ /* 0x00006400000c000b */
[----:B01----:R-:W-:Y:S01]  /*55c0*/  ENDCOLLECTIVE ;  /* 0x000000000000791b */ /* 0x003fe20003800000 */
.L_x_6765:
[----:B------:R-:W-:Y:S01]  /*55d0*/  HFMA2.MMA R12, -RZ, RZ, 0, 5.9604644775390625e-08 ;  /* 0x00000001ff0c7435 */ /* 0x000fe200000001ff */
[----:B------:R-:W-:-:S05]  /*55e0*/  FADD.FTZ R31, R23, R14 ;  /* 0x0000000e171f7221 */ /* 0x000fca0000010000 */
[----:B------:R-:W-:-:S07]  /*55f0*/  MOV R13, R31 ;  /* 0x0000001f000d7202 */ /* 0x000fce0000000f00 */
[----:B------:R-:W-:Y:S05]  /*5600*/  WARPSYNC.COLLECTIVE R15, `(.L_x_6766) ;  /* 0x000000000f087348 */ /* 0x000fea0003c00000 */
[----:B------:R0:W1:Y:S02]  /*5610*/  SHFL.BFLY P6, R14, R13, R12, R11 ;  /* 0x0c00000c0d0e7389 */ /* 0x00006400000c000b */
[----:B01----:R-:W-:Y:S01]  /*5620*/  ENDCOLLECTIVE ;  /* 0x000000000000791b */ /* 0x003fe20003800000 */
.L_x_6766:
[----:B------:R-:W-:Y:S01]  /*5630*/  HFMA2.MMA R12, -RZ, RZ, 0, 2.384185791015625e-07 ;  /* 0x00000004ff0c7435 */ /* 0x000fe200000001ff */
[----:B------:R-:W-:Y:S01]  /*5640*/  MOV R13, RZ ;  /* 0x000000ff000d7202 */ /* 0x000fe20000000f00 */
[----:B------:R-:W-:-:S09]  /*5650*/  IMAD.MOV.U32 R30, RZ, RZ, R14 ;  /* 0x000000ffff1e7224 */ /* 0x000fd200078e000e */
[----:B------:R-:W-:Y:S05]  /*5660*/  WARPSYNC.COLLECTIVE R15, `(.L_x_6767) ;  /* 0x000000000f087348 */ /* 0x000fea0003c00000 */
[----:B------:R0:W1:Y:S02]  /*5670*/  SHFL.BFLY P6, R14, R13, R12, R11 ;  /* 0x0c00000c0d0e7389 */ /* 0x00006400000c000b */
[----:B01----:R-:W-:Y:S01]  /*5680*/  ENDCOLLECTIVE ;  /* 0x000000000000791b */ /* 0x003fe20003800000 */
.L_x_6767:
[----:B------:R-:W-:Y:S01]  /*5690*/  FADD.FTZ R7, R31, R30 ;  /* 0x0000001e1f077221 */ /* 0x000fe20000010000 */
[----:B------:R-:W-:Y:S01]  /*56a0*/  MOV R12, 0x2 ;  /* 0x00000002000c7802 */ /* 0x000fe20000000f00 */
[----:B------:R-:W-:-:S04]  /*56b0*/  FADD.FTZ R17, RZ, R14 ;  /* 0x0000000eff117221 */ /* 0x000fc80000010000 */
[----:B------:R-:W-:-:S07]  /*56c0*/  IMAD.MOV.U32 R13, RZ, RZ, R17 ;  /* 0x000000ffff0d7224 */ /* 0x000fce00078e0011 */
[----:B------:R-:W-:Y:S05]  /*56d0*/  WARPSYNC.COLLECTIVE R15, `(.L_x_6768) ;  /* 0x000000000f087348 */ /* 0x000fea0003c00000 */
[----:B------:R0:W1:Y:S02]  /*56e0*/  SHFL.BFLY P6, R14, R13, R12, R11 ;  /* 0x0c00000c0d0e7389 */ /* 0x00006400000c000b */
[----:B01----:R-:W-:Y:S01]  /*56f0*/  ENDCOLLECTIVE ;  /* 0x000000000000791b */ /* 0x003fe20003800000 */
.L_x_6768:
[----:B------:R-:W-:Y:S02]  /*5700*/  IMAD.MOV.U32 R12, RZ, RZ, 0x1 ;  /* 0x00000001ff0c7424 */ /* 0x000fe400078e00ff */
[----:B------:R-:W-:Y:S01]  /*5710*/  FADD.FTZ R23, R17, R14 ;  /* 0x0000000e11177221 */ /* 0x000fe20000010000 */
[----:B------:R-:W-:-:S04]  /*5720*/  MOV R17, R7 ;  /* 0x0000000700117202 */ /* 0x000fc80000000f00 */
[----:B------:R-:W-:-:S07]  /*5730*/  MOV R13, R23 ;  /* 0x00000017000d7202 */ /* 0x000fce0000000f00 */
[----:B------:R-:W-:Y:S05]  /*5740*/  WARPSYNC.COLLECTIVE R15, `(.L_x_6769) ;  /* 0x000000000f087348 */ /* 0x000fea0003c00000 */
[----:B------:R0:W1:Y:S02]  /*5750*/  SHFL.BFLY P6, R14, R13, R12, R11 ;  /* 0x0c00000c0d0e7389 */ /* 0x00006400000c000b */
[----:B01----:R-:W-:Y:S01]  /*5760*/  ENDCOLLECTIVE ;  /* 0x000000000000791b */ /* 0x003fe20003800000 */
.L_x_6769:
[----:B------:R-:W-:Y:S01]  /*5770*/  MOV R11, R6 ;  /* 0x00000006000b7202 */ /* 0x000fe20000000f00 */
[----:B------:R-:W-:Y:S06]  /*5780*/  BRA `(.L_x_6770) ;  /* 0xffffffd800007947 */ /* 0x000fec000383ffff */
.L_x_6771:
        /* <DEDUP_REMOVED lines=15> */
.L_x_28150:


//--------------------- .text._ZN4vllm25paged_attention_v1_kernelIfhLi32ELi32ELi128ELNS_18Fp8KVCacheDataTypeE2ELb1EEEvPT_PKS2_PKT0_S8_ifPKiSA_iPKfiiiSC_SC_iiiii --------------------------
	.section	.text._ZN4vllm25paged_attention_v1_kernelIfhLi32ELi32ELi128ELNS_18Fp8KVCacheDataTypeE2ELb1EEEvPT_PKS2_PKT0_S8_ifPKiSA_iPKfiiiSC_SC_iiiii,"ax",@progbits
	.align	128
        .global         _ZN4vllm25paged_attention_v1_kernelIfhLi32ELi32ELi128ELNS_18Fp8KVCacheDataTypeE2ELb1EEEvPT_PKS2_PKT0_S8_ifPKiSA_iPKfiiiSC_SC_iiiii
        .type           _ZN4vllm25paged_attention_v1_kernelIfhLi32ELi32ELi128ELNS_18Fp8KVCacheDataTypeE2ELb1EEEvPT_PKS2_PKT0_S8_ifPKiSA_iPKfiiiSC_SC_iiiii,@function
        .size           _ZN4vllm25paged_attention_v1_kernelIfhLi32ELi32ELi128ELNS_18Fp8KVCacheDataTypeE2ELb1EEEvPT_PKS2_PKT0_S8_ifPKiSA_iPKfiiiSC_SC_iiiii,(.L_x_28151 - _ZN4vllm25paged_attention_v1_kernelIfhLi32ELi32ELi128ELNS_18Fp8KVCacheDataTypeE2ELb1EEEvPT_PKS2_PKT0_S8_ifPKiSA_iPKfiiiSC_SC_iiiii)
        .other          _ZN4vllm25paged_attention_v1_kernelIfhLi32ELi32ELi128ELNS_18Fp8KVCacheDataTypeE2ELb1EEEvPT_PKS2_PKT0_S8_ifPKiSA_iPKfiiiSC_SC_iiiii,@"STO_CUDA_ENTRY STV_DEFAULT"
_ZN4vllm25paged_attention_v1_kernelIfhLi32ELi32ELi128ELNS_18Fp8KVCacheDataTypeE2ELb1EEEvPT_PKS2_PKT0_S8_ifPKiSA_iPKfiiiSC_SC_iiiii:
.text._ZN4vllm25paged_attention_v1_kernelIfhLi32ELi32ELi128ELNS_18Fp8KVCacheDataTypeE2ELb1EEEvPT_PKS2_PKT0_S8_ifPKiSA_iPKfiiiSC_SC_iiiii:
        /* <DEDUP_REMOVED lines=105> */
.L_x_6772:
[----:B------:R-:W-:Y:S02]  /*0690*/  ULDC UR4, c[0x0][0x278] ;  /* 0x00009e0000047ab9 */ /* 0x000fe40000000800 */
[----:B------:R-:W-:-:S04]  /*06a0*/  IMAD R2, R18, UR4, R19 ;  /* 0x0000000412027c24 */ /* 0x000fc8000f8e0213 */
[----:B------:R-:W-:-:S07]  /*06b0*/  IMAD R6, R2, R5, RZ ;  /* 0x0000000502067224 */ /* 0x000fce00078e02ff */
.L_x_6773:
        /* <DEDUP_REMOVED lines=25> */
.L_x_6777:
        /* <DEDUP_REMOVED lines=36> */
.L_x_6775:
[----:B------:R-:W-:Y:S05]  /*0a90*/  BSYNC B7 ;  /* 0x0000000000077941 */ /* 0x000fea0003800000 */
.L_x_6774:
        /* <DEDUP_REMOVED lines=13> */
.L_x_6814:
        /* <DEDUP_REMOVED lines=40> */
.L_x_6783:
        /* <DEDUP_REMOVED lines=11> */
.L_x_6782:
[----:B------:R-:W-:Y:S05]  /*0ea0*/  BSYNC B1 ;  /* 0x0000000000017941 */ /* 0x000fea0003800000 */
.L_x_6781:
        /* <DEDUP_REMOVED lines=14> */
.L_x_6786:
        /* <DEDUP_REMOVED lines=100> */
.L_x_6785:
[----:B------:R-:W-:Y:S05]  /*15d0*/  BSYNC B1 ;  /* 0x0000000000017941 */ /* 0x000fea0003800000 */
.L_x_6784:
        /* <DEDUP_REMOVED lines=55> */
.L_x_6788:
[----:B------:R-:W-:Y:S05]  /*1950*/  BSYNC B1 ;  /* 0x0000000000017941 */ /* 0x000fea0003800000 */
.L_x_6787:
        /* <DEDUP_REMOVED lines=26> */
.L_x_6780:
[----:B------:R-:W-:Y:S05]  /*1b00*/  BSYNC B0 ;  /* 0x0000000000007941 */ /* 0x000fea0003800000 */
.L_x_6779:
        /* <DEDUP_REMOVED lines=48> */
.L_x_6793:
        /* <DEDUP_REMOVED lines=8> */
.L_x_6792:
[----:B------:R-:W-:Y:S05]  /*1e90*/  BSYNC B1 ;  /* 0x0000000000017941 */ /* 0x000fea0003800000 */
.L_x_6791:
        /* <DEDUP_REMOVED lines=14> */
.L_x_6796:
        /* <DEDUP_REMOVED lines=52> */
.L_x_6795:
[----:B------:R-:W-:Y:S05]  /*22c0*/  BSYNC B1 ;  /* 0x0000000000017941 */ /* 0x000fea0003800000 */
.L_x_6794:
        /* <DEDUP_REMOVED lines=31> */
.L_x_6798:
[----:B------:R-:W-:Y:S05]  /*24c0*/  BSYNC B1 ;  /* 0x0000000000017941 */ /* 0x000fea0003800000 */
.L_x_6797:
        /* <DEDUP_REMOVED lines=14> */
.L_x_6790:
[----:B------:R-:W-:Y:S05]  /*25b0*/  BSYNC B0 ;  /* 0x0000000000007941 */ /* 0x000fea0003800000 */
.L_x_6789:
        /* <DEDUP_REMOVED lines=28> */
.L_x_6802:
        /* <DEDUP_REMOVED lines=33> */
.L_x_6800:
[----:B------:R-:W-:Y:S05]  /*2990*/  BSYNC B6 ;  /* 0x0000000000067941 */ /* 0x000fea0003800000 */
.L_x_6799:
[----:B------:R-:W-:-:S03]  /*29a0*/  UMOV UR4, 0xffffffff ;  /* 0xffffffff00047882 */ /* 0x000fc60000000000 */
[----:B------:R-:W-:Y:S05]  /*29b0*/  BRA.DIV UR4, `(.L_x_6803) ;  /* 0x0000001204007947 */ /* 0x000fea000b800000 */
[----:B-1----:R-:W-:Y:S01]  /*29c0*/  CS2R R4, SRZ ;  /* 0x0000000000047805 */ /* 0x002fe2000001ff00 */
[----:B0-----:R-:W-:Y:S01]  /*29d0*/  HFMA2.MMA R0, -RZ, RZ, 0, 0 ;  /* 0x00000000ff007435 */ /* 0x001fe200000001ff */
[----:B------:R-:W-:Y:S01]  /*29e0*/  IMAD.MOV.U32 R7, RZ, RZ, RZ ;  /* 0x000000ffff077224 */ /* 0x000fe200078e00ff */
[----:B------:R-:W-:Y:S01]  /*29f0*/  CS2R R2, SRZ ;  /* 0x0000000000027805 */ /* 0x000fe2000001ff00 */
[----:B------:R-:W-:Y:S02]  /*2a00*/  IMAD.MOV.U32 R14, RZ, RZ, RZ ;  /* 0x000000ffff0e7224 */ /* 0x000fe400078e00ff */
[----:B------:R-:W-:Y:S01]  /*2a10*/  FADD.FTZ R7, RZ, R7 ;  /* 0x00000007ff077221 */ /* 0x000fe20000010000 */
[----:B------:R-:W-:Y:S01]  /*2a20*/  FADD.FTZ R4, RZ, R4 ;  /* 0x00000004ff047221 */ /* 0x000fe20000010000 */
[----:B------:R-:W-:Y:S01]  /*2a30*/  FADD.FTZ R5, RZ, R5 ;  /* 0x00000005ff057221 */ /* 0x000fe20000010000 */
[----:B------:R-:W-:Y:S01]  /*2a40*/  FADD.FTZ R3, RZ, R3 ;  /* 0x00000003ff037221 */ /* 0x000fe20000010000 */
[----:B------:R-:W-:Y:S01]  /*2a50*/  FADD.FTZ R2, RZ, R2 ;  /* 0x00000002ff027221 */ /* 0x000fe20000010000 */
[----:B------:R-:W-:Y:S01]  /*2a60*/  FADD.FTZ R0, RZ, R0 ;  /* 0x00000000ff007221 */ /* 0x000fe20000010000 */
[--C-:B------:R-:W-:Y:S01]  /*2a70*/  FADD.FTZ R22, RZ, R14.reuse ;  /* 0x0000000eff167221 */ /* 0x100fe20000010000 */
        /* <DEDUP_REMOVED lines=10> */
[----:B-1----:R-:W-:Y:S01]  /*2b20*/  FADD.FTZ R9, R4, R9 ;  /* 0x0000000904097221 */ /* 0x002fe20000010000 */
[----:B--2---:R-:W-:Y:S02]  /*2b30*/  FADD.FTZ R23, R5, R10 ;  /* 0x0000000a05177221 */ /* 0x004fe40000010000 */
[----:B------:R-:W1:Y:S01]  /*2b40*/  SHFL.BFLY PT, R24, R27, 0x1, 0x1f ;  /* 0x0c201f001b187f89 */ /* 0x000e6200000e0000 */
[----:B---3--:R-:W-:-:S03]  /*2b50*/  FADD.FTZ R7, R3, R28 ;  /* 0x0000001c03077221 */ /* 0x008fc60000010000 */
[----:B------:R-:W2:Y:S01]  /*2b60*/  SHFL.BFLY PT, R8, R9, 0x1, 0x1f ;  /* 0x0c201f0009087f89 */ /* 0x000ea200000e0000 */
[----:B----4-:R-:W-:-:S03]  /*2b70*/  FADD.FTZ R5, R2, R26 ;  /* 0x0000001a02057221 */ /* 0x010fc60000010000 */
[----:B------:R-:W3:Y:S01]  /*2b80*/  SHFL.BFLY PT, R10, R23, 0x1, 0x1f ;  /* 0x0c201f00170a7f89 */ /* 0x000ee200000e0000 */
[----:B-----5:R-:W-:-:S03]  /*2b90*/  FADD.FTZ R3, R0, R29 ;  /* 0x0000001d00037221 */ /* 0x020fc60000010000 */
[----:B------:R-:W4:Y:S01]  /*2ba0*/  SHFL.BFLY PT, R2, R5, 0x1, 0x1f ;  /* 0x0c201f0005027f89 */ /* 0x000f2200000e0000 */
[----:B------:R-:W-:-:S03]  /*2bb0*/  FADD.FTZ R25, R22, R25 ;  /* 0x0000001916197221 */ /* 0x000fc60000010000 */
[----:B------:R-:W5:Y:S01]  /*2bc0*/  SHFL.BFLY PT, R0, R3, 0x1, 0x1f ;  /* 0x0c201f0003007f89 */ /* 0x000f6200000e0000 */
[----:B0-----:R-:W-:-:S03]  /*2bd0*/  FADD.FTZ R6, R6, R14 ;  /* 0x0000000e06067221 */ /* 0x001fc60000010000 */
[----:B------:R-:W0:Y:S04]  /*2be0*/  SHFL.BFLY PT, R4, R7, 0x1, 0x1f ;  /* 0x0c201f0007047f89 */ /* 0x000e2800000e0000 */
[----:B------:R-:W0:Y:S01]  /*2bf0*/  SHFL.BFLY PT, R22, R25, 0x1, 0x1f ;  /* 0x0c201f0019167f89 */ /* 0x000e2200000e0000 */
[----:B-1----:R-:W-:-:S03]  /*2c00*/  FADD.FTZ R24, R27, R24 ;  /* 0x000000181b187221 */ /* 0x002fc60000010000 */
[----:B------:R1:W1:Y:S01]  /*2c10*/  SHFL.BFLY PT, R14, R6, 0x1, 0x1f ;  /* 0x0c201f00060e7f89 */ /* 0x00026200000e0000 */
[----:B--2---:R-:W-:Y:S01]  /*2c20*/  FADD.FTZ R8, R9, R8 ;  /* 0x0000000809087221 */ /* 0x004fe20000010000 */
[----:B---3--:R-:W-:Y:S01]  /*2c30*/  FADD.FTZ R10, R23, R10 ;  /* 0x0000000a170a7221 */ /* 0x008fe20000010000 */
[----:B----4-:R-:W-:-:S03]  /*2c40*/  FADD.FTZ R5, R5, R2 ;  /* 0x0000000205057221 */ /* 0x010fc60000010000 */
[----:B------:R-:W-:Y:S02]  /*2c50*/  IMAD.MOV.U32 R2, RZ, RZ, R10 ;  /* 0x000000ffff027224 */ /* 0x000fe400078e000a */
[----:B-----5:R-:W-:Y:S01]  /*2c60*/  FADD.FTZ R23, R3, R0 ;  /* 0x0000000003177221 */ /* 0x020fe20000010000 */
[----:B------:R-:W-:Y:S02]  /*2c70*/  MOV R0, R24 ;  /* 0x0000001800007202 */ /* 0x000fe40000000f00 */
[----:B------:R-:W-:Y:S01]  /*2c80*/  MOV R3, R8 ;  /* 0x0000000800037202 */ /* 0x000fe20000000f00 */
[----:B0-----:R-:W-:Y:S01]  /*2c90*/  FADD.FTZ R4, R7, R4 ;  /* 0x0000000407047221 */ /* 0x001fe20000010000 */
[----:B------:R-:W-:-:S07]  /*2ca0*/  FADD.FTZ R25, R25, R22 ;  /* 0x0000001619197221 */ /* 0x000fce0000010000 */
.L_x_6839:
[----:B------:R-:W-:Y:S05]  /*2cb0*/  WARPSYNC.ALL ;  /* 0x0000000000007948 */ /* 0x000fea0003800000 */
[----:B------:R-:W0:Y:S08]  /*2cc0*/  S2UR UR5, SR_CgaCtaId ;  /* 0x00000000000579c3 */ /* 0x000e300000008800 */
[----:B------:R-:W-:Y:S01]  /*2cd0*/  BAR.SYNC.DEFER_BLOCKING 0x0 ;  /* 0x0000000000007b1d */ /* 0x000fe20000010000 */
[----:B------:R-:W-:Y:S01]  /*2ce0*/  LOP3.LUT R8, R16, 0x7, RZ, 0xc0, !PT ;  /* 0x0000000710087812 */ /* 0x000fe200078ec0ff */
[----:B-1----:R-:W-:Y:S01]  /*2cf0*/  FADD.FTZ R27, R6, R14 ;  /* 0x0000000e061b7221 */ /* 0x002fe20000010000 */
[----:B------:R-:W-:-:S02]  /*2d00*/  SHF.R.S32.HI R7, RZ, 0x1f, R16 ;  /* 0x0000001fff077819 */ /* 0x000fc40000011410 */
[----:B------:R-:W-:Y:S01]  /*2d10*/  ISETP.NE.AND P0, PT, R8, RZ, PT ;  /* 0x000000ff0800720c */ /* 0x000fe20003f05270 */
[----:B------:R-:W-:Y:S01]  /*2d20*/  UMOV UR4, 0x400 ;  /* 0x0000040000047882 */ /* 0x000fe20000000000 */
[----:B------:R-:W-:Y:S01]  /*2d30*/  LOP3.LUT R8, R20, 0xffffffc0, RZ, 0xc0, !PT ;  /* 0xffffffc014087812 */ /* 0x000fe200078ec0ff */
[----:B------:R-:W-:Y:S01]  /*2d40*/  UIADD3 UR4, UR4, 0x20, URZ ;  /* 0x0000002004047890 */ /* 0x000fe2000fffe03f */
[----:B------:R-:W-:Y:S01]  /*2d50*/  LEA.HI R7, R7, R16, RZ, 0x3 ;  /* 0x0000001007077211 */ /* 0x000fe200078f18ff */
[----:B------:R-:W-:Y:S01]  /*2d60*/  BSSY B0, `(.L_x_6804) ;  /* 0x0000026000007945 */ /* 0x000fe20003800000 */
[----:B------:R-:W-:Y:S02]  /*2d70*/  ISETP.NE.OR P5, PT, R8, 0x40, P0 ;  /* 0x000000400800780c */ /* 0x000fe400007a5670 */
[----:B------:R-:W-:Y:S01]  /*2d80*/  SHF.R.S32.HI R8, RZ, 0x3, R7 ;  /* 0x00000003ff087819 */ /* 0x000fe20000011407 */
[C---:B------:R-:W-:Y:S01]  /*2d90*/  VIADD R7, R20.reuse, 0x1f ;  /* 0x0000001f14077836 */ /* 0x040fe20000000000 */
[----:B------:R-:W-:-:S02]  /*2da0*/  ISETP.GT.OR P1, PT, R20, 0x3f, P0 ;  /* 0x0000003f1400780c */ /* 0x000fc40000724670 */
[----:B------:R-:W-:Y:S02]  /*2db0*/  LEA R17, R17, R8, 0x5 ;  /* 0x0000000811117211 */ /* 0x000fe400078e28ff */
[----:B------:R-:W-:Y:S02]  /*2dc0*/  ISETP.GT.U32.AND P3, PT, R7, 0x3e, PT ;  /* 0x0000003e0700780c */ /* 0x000fe40003f64070 */
[C---:B------:R-:W-:Y:S01]  /*2dd0*/  LOP3.LUT R7, R20.reuse, 0xffffffe0, RZ, 0xc0, !PT ;  /* 0xffffffe014077812 */ /* 0x040fe200078ec0ff */
[----:B0-----:R-:W-:Y:S01]  /*2de0*/  ULEA UR4, UR5, UR4, 0x18 ;  /* 0x0000000405047291 */ /* 0x001fe2000f8ec03f */
        /* <DEDUP_REMOVED lines=29> */
.L_x_6805:
[----:B------:R-:W-:Y:S05]  /*2fc0*/  BSYNC B0 ;  /* 0x0000000000007941 */ /* 0x000fea0003800000 */
.L_x_6804:
        /* <DEDUP_REMOVED lines=28> */
.L_x_6807:
[----:B------:R-:W-:Y:S05]  /*3190*/  BSYNC B0 ;  /* 0x0000000000007941 */ /* 0x000fea0003800000 */
.L_x_6806:
        /* <DEDUP_REMOVED lines=8> */
[----:B------:R-:W-:Y:S02]  /*3220*/  SHF.L.U32 R18, R18, 0x5, RZ ;  /* 0x0000000512127819 */ /* 0x000fe400000006ff */
        /* <DEDUP_REMOVED lines=12> */
[----:B------:R-:W-:Y:S01]  /*32f0*/  ULDC.64 UR4, c[0x0][0x210] ;  /* 0x0000840000047ab9 */ /* 0x000fe20000000a00 */
[C---:B------:R-:W-:Y:S02]  /*3300*/  IADD3 R16, R8.reuse, 0x10, RZ ;  /* 0x0000001008107810 */ /* 0x040fe40007ffe0ff */
[C---:B------:R-:W-:Y:S02]  /*3310*/  IADD3 R18, R8.reuse, 0x14, RZ ;  /* 0x0000001408127810 */ /* 0x040fe40007ffe0ff */
[----:B------:R-:W-:-:S02]  /*3320*/  IADD3 R24, R8, 0x1c, RZ ;  /* 0x0000001c08187810 */ /* 0x000fc40007ffe0ff */
[----:B------:R-:W-:Y:S02]  /*3330*/  LEA.HI.X.SX32 R8, R8, R29, 0x1, P0 ;  /* 0x0000001d08087211 */ /* 0x000fe400000f0eff */
[-C--:B------:R-:W-:Y:S02]  /*3340*/  IADD3 R9, P0, R10, R21.reuse, RZ ;  /* 0x000000150a097210 */ /* 0x080fe40007f1e0ff */
[----:B------:R-:W-:Y:S02]  /*3350*/  IADD3 R11, P1, R12, R21, RZ ;  /* 0x000000150c0b7210 */ /* 0x000fe40007f3e0ff */
[-C--:B------:R-:W-:Y:S02]  /*3360*/  LEA.HI.X.SX32 R10, R10, R29.reuse, 0x1, P0 ;  /* 0x0000001d0a0a7211 */ /* 0x080fe400000f0eff */
[----:B------:R-:W-:Y:S02]  /*3370*/  LEA R6, P0, R7, UR4, 0x2 ;  /* 0x0000000407067c11 */ /* 0x000fe4000f8010ff */
[----:B------:R-:W-:-:S02]  /*3380*/  LEA.HI.X.SX32 R12, R12, R29, 0x1, P1 ;  /* 0x0000001d0c0c7211 */ /* 0x000fc400008f0eff */
[----:B------:R-:W-:Y:S02]  /*3390*/  LEA.HI.X R7, R7, UR5, R8, 0x2, P0 ;  /* 0x0000000507077c11 */ /* 0x000fe400080f1408 */
[C---:B------:R-:W-:Y:S02]  /*33a0*/  LEA R8, P0, R9.reuse, UR4, 0x2 ;  /* 0x0000000409087c11 */ /* 0x040fe4000f8010ff */
[C---:B------:R-:W-:Y:S01]  /*33b0*/  IADD3 R13, P2, R14.reuse, R21, RZ ;  /* 0x000000150e0d7210 */ /* 0x040fe20007f5e0ff */
[----:B------:R-:W-:Y:S01]  /*33c0*/  STG.E desc[UR36][R6.64], R0 ;  /* 0x0000000006007986 */ /* 0x000fe2000c101924 */
[----:B------:R-:W-:Y:S02]  /*33d0*/  LEA.HI.X R9, R9, UR5, R10, 0x2, P0 ;  /* 0x0000000509097c11 */ /* 0x000fe400080f140a */
[C---:B------:R-:W-:Y:S02]  /*33e0*/  LEA R10, P0, R11.reuse, UR4, 0x2 ;  /* 0x000000040b0a7c11 */ /* 0x040fe4000f8010ff */
[----:B------:R-:W-:Y:S01]  /*33f0*/  LEA.HI.X.SX32 R14, R14, R29, 0x1, P2 ;  /* 0x0000001d0e0e7211 */ /* 0x000fe200010f0eff */
[----:B------:R-:W-:Y:S01]  /*3400*/  STG.E desc[UR36][R8.64], R2 ;  /* 0x0000000208007986 */ /* 0x000fe2000c101924 */
[----:B------:R-:W-:-:S02]  /*3410*/  LEA.HI.X R11, R11, UR5, R12, 0x2, P0 ;  /* 0x000000050b0b7c11 */ /* 0x000fc400080f140c */
[C---:B------:R-:W-:Y:S02]  /*3420*/  LEA R12, P0, R13.reuse, UR4, 0x2 ;  /* 0x000000040d0c7c11 */ /* 0x040fe4000f8010ff */
[C---:B------:R-:W-:Y:S01]  /*3430*/  IADD3 R15, P3, R16.reuse, R21, RZ ;  /* 0x00000015100f7210 */ /* 0x040fe20007f7e0ff */
[----:B------:R-:W-:Y:S01]  /*3440*/  STG.E desc[UR36][R10.64], R3 ;  /* 0x000000030a007986 */ /* 0x000fe2000c101924 */
[----:B------:R-:W-:Y:S02]  /*3450*/  LEA.HI.X R13, R13, UR5, R14, 0x2, P0 ;  /* 0x000000050d0d7c11 */ /* 0x000fe400080f140e */
[----:B------:R-:W-:Y:S02]  /*3460*/  LEA.HI.X.SX32 R16, R16, R29, 0x1, P3 ;  /* 0x0000001d10107211 */ /* 0x000fe400018f0eff */
[----:B------:R-:W-:Y:S01]  /*3470*/  LEA R14, P0, R15, UR4, 0x2 ;  /* 0x000000040f0e7c11 */ /* 0x000fe2000f8010ff */
[----:B------:R-:W-:Y:S01]  /*3480*/  STG.E desc[UR36][R12.64], R4 ;  /* 0x000000040c007986 */ /* 0x000fe2000c101924 */
[----:B------:R-:W-:-:S02]  /*3490*/  IADD3 R17, P4, R18, R21, RZ ;  /* 0x0000001512117210 */ /* 0x000fc40007f9e0ff */
[----:B------:R-:W-:Y:S02]  /*34a0*/  LEA.HI.X R15, R15, UR5, R16, 0x2, P0 ;  /* 0x000000050f0f7c11 */ /* 0x000fe400080f1410 */
[----:B------:R-:W-:Y:S02]  /*34b0*/  LEA.HI.X.SX32 R18, R18, R29, 0x1, P4 ;  /* 0x0000001d12127211 */ /* 0x000fe400020f0eff */
[C---:B------:R-:W-:Y:S01]  /*34c0*/  LEA R16, P0, R17.reuse, UR4, 0x2 ;  /* 0x0000000411107c11 */ /* 0x040fe2000f8010ff */
[----:B------:R-:W-:Y:S01]  /*34d0*/  STG.E desc[UR36][R14.64], R5 ;  /* 0x000000050e007986 */ /* 0x000fe2000c101924 */
[-C--:B------:R-:W-:Y:S02]  /*34e0*/  IADD3 R19, P5, R22, R21.reuse, RZ ;  /* 0x0000001516137210 */ /* 0x080fe40007fbe0ff */
[----:B------:R-:W-:Y:S02]  /*34f0*/  IADD3 R21, P6, R24, R21, RZ ;  /* 0x0000001518157210 */ /* 0x000fe40007fde0ff */
[----:B------:R-:W-:-:S02]  /*3500*/  LEA.HI.X R17, R17, UR5, R18, 0x2, P0 ;  /* 0x0000000511117c11 */ /* 0x000fc400080f1412 */
[-C--:B------:R-:W-:Y:S02]  /*3510*/  LEA.HI.X.SX32 R22, R22, R29.reuse, 0x1, P5 ;  /* 0x0000001d16167211 */ /* 0x080fe400028f0eff */
[----:B------:R-:W-:Y:S01]  /*3520*/  LEA R18, P0, R19, UR4, 0x2 ;  /* 0x0000000413127c11 */ /* 0x000fe2000f8010ff */
[----:B------:R-:W-:Y:S01]  /*3530*/  STG.E desc[UR36][R16.64], R23 ;  /* 0x0000001710007986 */ /* 0x000fe2000c101924 */
[----:B------:R-:W-:Y:S02]  /*3540*/  LEA.HI.X.SX32 R24, R24, R29, 0x1, P6 ;  /* 0x0000001d18187211 */ /* 0x000fe400030f0eff */
[----:B------:R-:W-:Y:S02]  /*3550*/  LEA R20, P1, R21, UR4, 0x2 ;  /* 0x0000000415147c11 */ /* 0x000fe4000f8210ff */
[----:B------:R-:W-:Y:S02]  /*3560*/  LEA.HI.X R19, R19, UR5, R22, 0x2, P0 ;  /* 0x0000000513137c11 */ /* 0x000fe400080f1416 */
[----:B------:R-:W-:-:S03]  /*3570*/  LEA.HI.X R21, R21, UR5, R24, 0x2, P1 ;  /* 0x0000000515157c11 */ /* 0x000fc600088f1418 */
[----:B------:R-:W-:Y:S04]  /*3580*/  STG.E desc[UR36][R18.64], R25 ;  /* 0x0000001912007986 */ /* 0x000fe8000c101924 */
[----:B------:R-:W-:Y:S01]  /*3590*/  STG.E desc[UR36][R20.64], R27 ;  /* 0x0000001b14007986 */ /* 0x000fe2000c101924 */
[----:B------:R-:W-:Y:S05]  /*35a0*/  EXIT ;  /* 0x000000000000794d */ /* 0x000fea0003800000 */
.L_x_6776:
        /* <DEDUP_REMOVED lines=16> */
.L_x_6801:
        /* <DEDUP_REMOVED lines=16> */
.L_x_6808:
[----:B------:R-:W-:Y:S05]  /*37b0*/  EXIT ;  /* 0x000000000000794d */ /* 0x000fea0003800000 */
.L_x_6778:
[----:B------:R-:W-:Y:S01]  /*37c0*/  HFMA2.MMA R12, -RZ, RZ, 0, 9.5367431640625e-07 ;  /* 0x00000010ff0c7435 */ /* 0x000fe200000001ff */
[----:B------:R-:W-:Y:S01]  /*37d0*/  IMAD.MOV.U32 R11, RZ, RZ, 0x1f ;  /* 0x0000001fff0b7424 */ /* 0x000fe200078e00ff */
[----:B------:R-:W-:Y:S02]  /*37e0*/  MOV R15, 0xffffffff ;  /* 0xffffffff000f7802 */ /* 0x000fe40000000f00 */
[----:B------:R-:W-:-:S07]  /*37f0*/  MOV R2, 0xff7fffff ;  /* 0xff7fffff00027802 */ /* 0x000fce0000000f00 */
[----:B------:R-:W-:Y:S05]  /*3800*/  WARPSYNC.COLLECTIVE R15, `(.L_x_6809) ;  /* 0x000000000f087348 */ /* 0x000fea0003c00000 */
[----:B------:R0:W1:Y:S02]  /*3810*/  SHFL.BFLY P6, R14, R13, R12, R11 ;  /* 0x0c00000c0d0e7389 */ /* 0x00006400000c000b */
[----:B01----:R-:W-:Y:S01]  /*3820*/  ENDCOLLECTIVE ;  /* 0x000000000000791b */ /* 0x003fe20003800000 */
.L_x_6809:
[----:B------:R-:W-:Y:S01]  /*3830*/  IMAD.MOV.U32 R12, RZ, RZ, 0x8 ;  /* 0x00000008ff0c7424 */ /* 0x000fe200078e00ff */
[----:B------:R-:W-:-:S04]  /*3840*/  FMNMX.FTZ R0, R14, -3.40282346638528859812e+38, !PT ;  /* 0xff7fffff0e007809 */ /* 0x000fc80007810000 */
[----:B------:R-:W-:-:S07]  /*3850*/  MOV R13, R0 ;  /* 0x00000000000d7202 */ /* 0x000fce0000000f00 */
[----:B------:R-:W-:Y:S05]  /*3860*/  WARPSYNC.COLLECTIVE R15, `(.L_x_6810) ;  /* 0x000000000f087348 */ /* 0x000fea0003c00000 */
[----:B------:R0:W1:Y:S02]  /*3870*/  SHFL.BFLY P6, R14, R13, R12, R11 ;  /* 0x0c00000c0d0e7389 */ /* 0x00006400000c000b */
[----:B01----:R-:W-:Y:S01]  /*3880*/  ENDCOLLECTIVE ;  /* 0x000000000000791b */ /* 0x003fe20003800000 */
.L_x_6810:
[----:B------:R-:W-:Y:S01]  /*3890*/  HFMA2.MMA R12, -RZ, RZ, 0, 2.384185791015625e-07 ;  /* 0x00000004ff0c7435 */ /* 0x000fe200000001ff */
[----:B------:R-:W-:-:S04]  /*38a0*/  FMNMX.FTZ R3, R0, R14, !PT ;  /* 0x0000000e00037209 */ /* 0x000fc80007810000 */
[----:B------:R-:W-:-:S07]  /*38b0*/  MOV R13, R3 ;  /* 0x00000003000d7202 */ /* 0x000fce0000000f00 */
[----:B------:R-:W-:Y:S05]  /*38c0*/  WARPSYNC.COLLECTIVE R15, `(.L_x_6811) ;  /* 0x000000000f087348 */ /* 0x000fea0003c00000 */
[----:B------:R0:W1:Y:S02]  /*38d0*/  SHFL.BFLY P6, R14, R13, R12, R11 ;  /* 0x0c00000c0d0e7389 */ /* 0x00006400000c000b */
[----:B01----:R-:W-:Y:S01]  /*38e0*/  ENDCOLLECTIVE ;  /* 0x000000000000791b */ /* 0x003fe20003800000 */
.L_x_6811:
[----:B------:R-:W-:Y:S02]  /*38f0*/  MOV R12, 0x2 ;  /* 0x00000002000c7802 */ /* 0x000fe40000000f00 */
[----:B------:R-:W-:-:S05]  /*3900*/  FMNMX.FTZ R4, R3, R14, !PT ;  /* 0x0000000e03047209 */ /* 0x000fca0007810000 */
[----:B------:R-:W-:-:S07]  /*3910*/  IMAD.MOV.U32 R13, RZ, RZ, R4 ;  /* 0x000000ffff0d7224 */ /* 0x000fce00078e0004 */
[----:B------:R-:W-:Y:S05]  /*3920*/  WARPSYNC.COLLECTIVE R15, `(.L_x_6812) ;  /* 0x000000000f087348 */ /* 0x000fea0003c00000 */
[----:B------:R0:W1:Y:S02]  /*3930*/  SHFL.BFLY P6, R14, R13, R12, R11 ;  /* 0x0c00000c0d0e7389 */ /* 0x00006400000c000b */
[----:B01----:R-:W-:Y:S01]  /*3940*/  ENDCOLLECTIVE ;  /* 0x000000000000791b */ /* 0x003fe20003800000 */
.L_x_6812:
[----:B------:R-:W-:Y:S01]  /*3950*/  IMAD.MOV.U32 R12, RZ, RZ, 0x1 ;  /* 0x00000001ff0c7424 */ /* 0x000fe200078e00ff */
[----:B------:R-:W-:-:S04]  /*3960*/  FMNMX.FTZ R5, R4, R14, !PT ;  /* 0x0000000e04057209 */ /* 0x000fc80007810000 */
[----:B------:R-:W-:-:S07]  /*3970*/  MOV R13, R5 ;  /* 0x00000005000d7202 */ /* 0x000fce0000000f00 */
[----:B------:R-:W-:Y:S05]  /*3980*/  WARPSYNC.COLLECTIVE R15, `(.L_x_6813) ;  /* 0x000000000f087348 */ /* 0x000fea0003c00000 */
[----:B------:R0:W1:Y:S02]  /*3990*/  SHFL.BFLY P6, R14, R13, R12, R11 ;  /* 0x0c00000c0d0e7389 */ /* 0x00006400000c000b */
[----:B01----:R-:W-:Y:S01]  /*39a0*/  ENDCOLLECTIVE ;  /* 0x000000000000791b */ /* 0x003fe20003800000 */
.L_x_6813:
[----:B------:R-:W-:Y:S05]  /*39b0*/  BRA `(.L_x_6814) ;  /* 0xffffffd0006c7947 */ /* 0x000fea000383ffff */
.L_x_6803:
[----:B------:R-:W-:Y:S01]  /*39c0*/  HFMA2.MMA R13, -RZ, RZ, 0, 0 ;  /* 0x00000000ff0d7435 */ /* 0x000fe200000001ff */
[----:B-1----:R-:W-:Y:S01]  /*39d0*/  IMAD.MOV.U32 R12, RZ, RZ, 0x4 ;  /* 0x00000004ff0c7424 */ /* 0x002fe200078e00ff */
[----:B------:R-:W-:Y:S02]  /*39e0*/  MOV R11, 0x1f ;  /* 0x0000001f000b7802 */ /* 0x000fe40000000f00 */
[----:B------:R-:W-:-:S07]  /*39f0*/  MOV R15, 0xffffffff ;  /* 0xffffffff000f7802 */ /* 0x000fce0000000f00 */
[----:B0-----:R-:W-:Y:S05]  /*3a00*/  WARPSYNC.COLLECTIVE R15, `(.L_x_6815) ;  /* 0x000000000f087348 */ /* 0x001fea0003c00000 */
[----:B------:R1:W2:Y:S02]  /*3a10*/  SHFL.BFLY P6, R14, R13, R12, R11 ;  /* 0x0c00000c0d0e7389 */ /* 0x0002a400000c000b */
[----:B012---:R-:W-:Y:S01]  /*3a20*/  ENDCOLLECTIVE ;  /* 0x000000000000791b */ /* 0x007fe20003800000 */
.L_x_6815:
[----:B------:R-:W-:Y:S01]  /*3a30*/  HFMA2.MMA R12, -RZ, RZ, 0, 1.1920928955078125e-07 ;  /* 0x00000002ff0c7435 */ /* 0x000fe200000001ff */
[----:B------:R-:W-:-:S04]  /*3a40*/  IMAD.MOV.U32 R7, RZ, RZ, R14 ;  /* 0x000000ffff077224 */ /* 0x000fc800078e000e */
[----:B------:R-:W-:-:S05]  /*3a50*/  FADD.FTZ R7, RZ, R7 ;  /* 0x00000007ff077221 */ /* 0x000fca0000010000 */
[----:B------:R-:W-:-:S07]  /*3a60*/  MOV R13, R7 ;  /* 0x00000007000d7202 */ /* 0x000fce0000000f00 */
[----:B------:R-:W-:Y:S05]  /*3a70*/  WARPSYNC.COLLECTIVE R15, `(.L_x_6816) ;  /* 0x000000000f087348 */ /* 0x000fea0003c00000 */
[----:B------:R0:W1:Y:S02]  /*3a80*/  SHFL.BFLY P6, R14, R13, R12, R11 ;  /* 0x0c00000c0d0e7389 */ /* 0x00006400000c000b */
[----:B01----:R-:W-:Y:S01]  /*3a90*/  ENDCOLLECTIVE ;  /* 0x000000000000791b */ /* 0x003fe20003800000 */
.L_x_6816:
[----:B------:R-:W-:Y:S01]  /*3aa0*/  HFMA2.MMA R12, -RZ, RZ, 0, 5.9604644775390625e-08 ;  /* 0x00000001ff0c7435 */ /* 0x000fe200000001ff */
[----:B------:R-:W-:-:S04]  /*3ab0*/  IMAD.MOV.U32 R8, RZ, RZ, R14 ;  /* 0x000000ffff087224 */ /* 0x000fc800078e000e */
[----:B------:R-:W-:-:S05]  /*3ac0*/  FADD.FTZ R27, R7, R8 ;  /* 0x00000008071b7221 */ /* 0x000fca0000010000 */
[----:B------:R-:W-:-:S07]  /*3ad0*/  MOV R13, R27 ;  /* 0x0000001b000d7202 */ /* 0x000fce0000000f00 */
[----:B------:R-:W-:Y:S05]  /*3ae0*/  WARPSYNC.COLLECTIVE R15, `(.L_x_6817) ;  /* 0x000000000f087348 */ /* 0x000fea0003c00000 */
[----:B------:R0:W1:Y:S02]  /*3af0*/  SHFL.BFLY P6, R14, R13, R12, R11 ;  /* 0x0c00000c0d0e7389 */ /* 0x00006400000c000b */
[----:B01----:R-:W-:Y:S01]  /*3b00*/  ENDCOLLECTIVE ;  /* 0x000000000000791b */ /* 0x003fe20003800000 */
.L_x_6817:
[----:B------:R-:W-:Y:S01]  /*3b10*/  HFMA2.MMA R12, -RZ, RZ, 0, 2.384185791015625e-07 ;  /* 0x00000004ff0c7435 */ /* 0x000fe200000001ff */
[----:B------:R-:W-:Y:S01]  /*3b20*/  MOV R13, RZ ;  /* 0x000000ff000d7202 */ /* 0x000fe20000000f00 */
[----:B------:R-:W-:-:S09]  /*3b30*/  IMAD.MOV.U32 R24, RZ, RZ, R14 ;  /* 0x000000ffff187224 */ /* 0x000fd200078e000e */
[----:B------:R-:W-:Y:S05]  /*3b40*/  WARPSYNC.COLLECTIVE R15, `(.L_x_6818) ;  /* 0x000000000f087348 */ /* 0x000fea0003c00000 */
[----:B------:R0:W1:Y:S02]  /*3b50*/  SHFL.BFLY P6, R14, R13, R12, R11 ;  /* 0x0c00000c0d0e7389 */ /* 0x00006400000c000b */
[----:B01----:R-:W-:Y:S01]  /*3b60*/  ENDCOLLECTIVE ;  /* 0x000000000000791b */ /* 0x003fe20003800000 */
.L_x_6818:
        /* <DEDUP_REMOVED lines=8> */
.L_x_6819:
[----:B------:R-:W-:Y:S01]  /*3bf0*/  HFMA2.MMA R12, -RZ, RZ, 0, 5.9604644775390625e-08 ;  /* 0x00000001ff0c7435 */ /* 0x000fe200000001ff */
[----:B------:R-:W-:-:S04]  /*3c00*/  IMAD.MOV.U32 R10, RZ, RZ, R14 ;  /* 0x000000ffff0a7224 */ /* 0x000fc800078e000e */
[----:B------:R-:W-:-:S05]  /*3c10*/  FADD.FTZ R23, R5, R10 ;  /* 0x0000000a05177221 */ /* 0x000fca0000010000 */
[----:B------:R-:W-:-:S07]  /*3c20*/  MOV R13, R23 ;  /* 0x00000017000d7202 */ /* 0x000fce0000000f00 */
[----:B------:R-:W-:Y:S05]  /*3c30*/  WARPSYNC.COLLECTIVE R15, `(.L_x_6820) ;  /* 0x000000000f087348 */ /* 0x000fea0003c00000 */
[----:B------:R0:W1:Y:S02]  /*3c40*/  SHFL.BFLY P6, R14, R13, R12, R11 ;  /* 0x0c00000c0d0e7389 */ /* 0x00006400000c000b */
[----:B01----:R-:W-:Y:S01]  /*3c50*/  ENDCOLLECTIVE ;  /* 0x000000000000791b */ /* 0x003fe20003800000 */
.L_x_6820:
[----:B------:R-:W-:Y:S01]  /*3c60*/  HFMA2.MMA R12, -RZ, RZ, 0, 2.384185791015625e-07 ;  /* 0x00000004ff0c7435 */ /* 0x000fe200000001ff */
[----:B------:R-:W-:Y:S01]  /*3c70*/  MOV R13, RZ ;  /* 0x000000ff000d7202 */ /* 0x000fe20000000f00 */
[----:B------:R-:W-:-:S09]  /*3c80*/  IMAD.MOV.U32 R10, RZ, RZ, R14 ;  /* 0x000000ffff0a7224 */ /* 0x000fd200078e000e */
[----:B------:R-:W-:Y:S05]  /*3c90*/  WARPSYNC.COLLECTIVE R15, `(.L_x_6821) ;  /* 0x000000000f087348 */ /* 0x000fea0003c00000 */
[----:B------:R0:W1:Y:S02]  /*3ca0*/  SHFL.BFLY P6, R14, R13, R12, R11 ;  /* 0x0c00000c0d0e7389 */ /* 0x00006400000c000b */
[----:B01----:R-:W-:Y:S01]  /*3cb0*/  ENDCOLLECTIVE ;  /* 0x000000000000791b */ /* 0x003fe20003800000 */
.L_x_6821:
        /* <DEDUP_REMOVED lines=8> */
.L_x_6822:
[----:B------:R-:W-:Y:S01]  /*3d40*/  HFMA2.MMA R12, -RZ, RZ, 0, 5.9604644775390625e-08 ;  /* 0x00000001ff0c7435 */ /* 0x000fe200000001ff */
[----:B------:R-:W-:-:S04]  /*3d50*/  IMAD.MOV.U32 R9, RZ, RZ, R14 ;  /* 0x000000ffff097224 */ /* 0x000fc800078e000e */
[----:B------:R-:W-:-:S05]  /*3d60*/  FADD.FTZ R9, R4, R9 ;  /* 0x0000000904097221 */ /* 0x000fca0000010000 */
[----:B------:R-:W-:-:S07]  /*3d70*/  MOV R13, R9 ;  /* 0x00000009000d7202 */ /* 0x000fce0000000f00 */
[----:B------:R-:W-:Y:S05]  /*3d80*/  WARPSYNC.COLLECTIVE R15, `(.L_x_6823) ;  /* 0x000000000f087348 */ /* 0x000fea0003c00000 */
[----:B------:R0:W1:Y:S02]  /*3d90*/  SHFL.BFLY P6, R14, R13, R12, R11 ;  /* 0x0c00000c0d0e7389 */ /* 0x00006400000c000b */
[----:B01----:R-:W-:Y:S01]  /*3da0*/  ENDCOLLECTIVE ;  /* 0x000000000000791b */ /* 0x003fe20003800000 */
.L_x_6823:
[----:B------:R-:W-:Y:S01]  /*3db0*/  HFMA2.MMA R12, -RZ, RZ, 0, 2.384185791015625e-07 ;  /* 0x00000004ff0c7435 */ /* 0x000fe200000001ff */
[----:B------:R-:W-:Y:S01]  /*3dc0*/  MOV R13, RZ ;  /* 0x000000ff000d7202 */ /* 0x000fe20000000f00 */
[----:B------:R-:W-:-:S09]  /*3dd0*/  IMAD.MOV.U32 R8, RZ, RZ, R14 ;  /* 0x000000ffff087224 */ /* 0x000fd200078e000e */
[----:B------:R-:W-:Y:S05]  /*3de0*/  WARPSYNC.COLLECTIVE R15, `(.L_x_6824) ;  /* 0x000000000f087348 */ /* 0x000fea0003c00000 */
[----:B------:R0:W1:Y:S02]  /*3df0*/  SHFL.BFLY P6, R14, R13, R12, R11 ;  /* 0x0c00000c0d0e7389 */ /* 0x00006400000c000b */
[----:B01----:R-:W-:Y:S01]  /*3e00*/  ENDCOLLECTIVE ;  /* 0x000000000000791b */ /* 0x003fe20003800000 */
.L_x_6824:
        /* <DEDUP_REMOVED lines=8> */
.L_x_6825:
[----:B------:R-:W-:Y:S01]  /*3e90*/  HFMA2.MMA R12, -RZ, RZ, 0, 5.9604644775390625e-08 ;  /* 0x00000001ff0c7435 */ /* 0x000fe200000001ff */
[----:B------:R-:W-:-:S04]  /*3ea0*/  IMAD.MOV.U32 R28, RZ, RZ, R14 ;  /* 0x000000ffff1c7224 */ /* 0x000fc800078e000e */
[----:B------:R-:W-:-:S05]  /*3eb0*/  FADD.FTZ R7, R3, R28 ;  /* 0x0000001c03077221 */ /* 0x000fca0000010000 */
[----:B------:R-:W-:-:S07]  /*3ec0*/  MOV R13, R7 ;  /* 0x00000007000d7202 */ /* 0x000fce0000000f00 */
[----:B------:R-:W-:Y:S05]  /*3ed0*/  WARPSYNC.COLLECTIVE R15, `(.L_x_6826) ;  /* 0x000000000f087348 */ /* 0x000fea0003c00000 */
[----:B------:R0:W1:Y:S02]  /*3ee0*/  SHFL.BFLY P6, R14, R13, R12, R11 ;  /* 0x0c00000c0d0e7389 */ /* 0x00006400000c000b */
[----:B01----:R-:W-:Y:S01]  /*3ef0*/  ENDCOLLECTIVE ;  /* 0x000000000000791b */ /* 0x003fe20003800000 */
.L_x_6826:
[----:B------:R-:W-:Y:S01]  /*3f00*/  HFMA2.MMA R12, -RZ, RZ, 0, 2.384185791015625e-07 ;  /* 0x00000004ff0c7435 */ /* 0x000fe200000001ff */
[----:B------:R-:W-:Y:S01]  /*3f10*/  MOV R13, RZ ;  /* 0x000000ff000d7202 */ /* 0x000fe20000000f00 */
[----:B------:R-:W-:-:S09]  /*3f20*/  IMAD.MOV.U32 R4, RZ, RZ, R14 ;  /* 0x000000ffff047224 */ /* 0x000fd200078e000e */
[----:B------:R-:W-:Y:S05]  /*3f30*/  WARPSYNC.COLLECTIVE R15, `(.L_x_6827) ;  /* 0x000000000f087348 */ /* 0x000fea0003c00000 */
[----:B------:R0:W1:Y:S02]  /*3f40*/  SHFL.BFLY P6, R14, R13, R12, R11 ;  /* 0x0c00000c0d0e7389 */ /* 0x00006400000c000b */
[----:B01----:R-:W-:Y:S01]  /*3f50*/  ENDCOLLECTIVE ;  /* 0x000000000000791b */ /* 0x003fe20003800000 */
.L_x_6827:
        /* <DEDUP_REMOVED lines=8> */
.L_x_6828:
[----:B------:R-:W-:Y:S01]  /*3fe0*/  HFMA2.MMA R12, -RZ, RZ, 0, 5.9604644775390625e-08 ;  /* 0x00000001ff0c7435 */ /* 0x000fe200000001ff */
[----:B------:R-:W-:-:S04]  /*3ff0*/  IMAD.MOV.U32 R26, RZ, RZ, R14 ;  /* 0x000000ffff1a7224 */ /* 0x000fc800078e000e */
[----:B------:R-:W-:-:S05]  /*4000*/  FADD.FTZ R5, R2, R26 ;  /* 0x0000001a02057221 */ /* 0x000fca0000010000 */
[----:B------:R-:W-:-:S07]  /*4010*/  MOV R13, R5 ;  /* 0x00000005000d7202 */ /* 0x000fce0000000f00 */
[----:B------:R-:W-:Y:S05]  /*4020*/  WARPSYNC.COLLECTIVE R15, `(.L_x_6829) ;  /* 0x000000000f087348 */ /* 0x000fea0003c00000 */
[----:B------:R0:W1:Y:S02]  /*4030*/  SHFL.BFLY P6, R14, R13, R12, R11 ;  /* 0x0c00000c0d0e7389 */ /* 0x00006400000c000b */
[----:B01----:R-:W-:Y:S01]  /*4040*/  ENDCOLLECTIVE ;  /* 0x000000000000791b */ /* 0x003fe20003800000 */
.L_x_6829:
[----:B------:R-:W-:Y:S01]  /*4050*/  HFMA2.MMA R12, -RZ, RZ, 0, 2.384185791015625e-07 ;  /* 0x00000004ff0c7435 */ /* 0x000fe200000001ff */
[----:B------:R-:W-:Y:S01]  /*4060*/  MOV R13, RZ ;  /* 0x000000ff000d7202 */ /* 0x000fe20000000f00 */
[----:B------:R-:W-:-:S09]  /*4070*/  IMAD.MOV.U32 R2, RZ, RZ, R14 ;  /* 0x000000ffff027224 */ /* 0x000fd200078e000e */
[----:B------:R-:W-:Y:S05]  /*4080*/  WARPSYNC.COLLECTIVE R15, `(.L_x_6830) ;  /* 0x000000000f087348 */ /* 0x000fea0003c00000 */
[----:B------:R0:W1:Y:S02]  /*4090*/  SHFL.BFLY P6, R14, R13, R12, R11 ;  /* 0x0c00000c0d0e7389 */ /* 0x00006400000c000b */
[----:B01----:R-:W-:Y:S01]  /*40a0*/  ENDCOLLECTIVE ;  /* 0x000000000000791b */ /* 0x003fe20003800000 */
.L_x_6830:
[----:B------:R-:W-:Y:S01]  /*40b0*/  FADD.FTZ R5, R5, R2 ;  /* 0x0000000205057221 */ /* 0x000fe20000010000 */
[----:B------:R-:W-:Y:S01]  /*40c0*/  MOV R2, R10 ;  /* 0x0000000a00027202 */ /* 0x000fe20000000f00 */
[----:B------:R-:W-:Y:S01]  /*40d0*/  HFMA2.MMA R12, -RZ, RZ, 0, 1.1920928955078125e-07 ;  /* 0x00000002ff0c7435 */ /* 0x000fe200000001ff */
[----:B------:R-:W-:-:S04]  /*40e0*/  IMAD.MOV.U32 R0, RZ, RZ, R14 ;  /* 0x000000ffff007224 */ /* 0x000fc800078e000e */
[----:B------:R-:W-:-:S05]  /*40f0*/  FADD.FTZ R0, RZ, R0 ;  /* 0x00000000ff007221 */ /* 0x000fca0000010000 */
[----:B------:R-:W-:-:S07]  /*4100*/  MOV R13, R0 ;  /* 0x00000000000d7202 */ /* 0x000fce0000000f00 */
[----:B------:R-:W-:Y:S05]  /*4110*/  WARPSYNC.COLLECTIVE R15, `(.L_x_6831) ;  /* 0x000000000f087348 */ /* 0x000fea0003c00000 */
[----:B------:R0:W1:Y:S02]  /*4120*/  SHFL.BFLY P6, R14, R13, R12, R11 ;  /* 0x0c00000c0d0e7389 */ /* 0x00006400000c000b */
[----:B01----:R-:W-:Y:S01]  /*4130*/  ENDCOLLECTIVE ;  /* 0x000000000000791b */ /* 0x003fe20003800000 */
.L_x_6831:
[----:B------:R-:W-:Y:S01]  /*4140*/  HFMA2.MMA R12, -RZ, RZ, 0, 5.9604644775390625e-08 ;  /* 0x00000001ff0c7435 */ /* 0x000fe200000001ff */
[----:B------:R-:W-:-:S04]  /*4150*/  IMAD.MOV.U32 R29, RZ, RZ, R14 ;  /* 0x000000ffff1d7224 */ /* 0x000fc800078e000e */
[----:B------:R-:W-:-:S05]  /*4160*/  FADD.FTZ R3, R0, R29 ;  /* 0x0000001d00037221 */ /* 0x000fca0000010000 */
[----:B------:R-:W-:-:S07]  /*4170*/  MOV R13, R3 ;  /* 0x00000003000d7202 */ /* 0x000fce0000000f00 */
[----:B------:R-:W-:Y:S05]  /*4180*/  WARPSYNC.COLLECTIVE R15, `(.L_x_6832) ;  /* 0x000000000f087348 */ /* 0x000fea0003c00000 */
[----:B------:R0:W1:Y:S02]  /*4190*/  SHFL.BFLY P6, R14, R13, R12, R11 ;  /* 0x0c00000c0d0e7389 */ /* 0x00006400000c000b */
[----:B01----:R-:W-:Y:S01]  /*41a0*/  ENDCOLLECTIVE ;  /* 0x000000000000791b */ /* 0x003fe20003800000 */
.L_x_6832:
[----:B------:R-:W-:Y:S01]  /*41b0*/  HFMA2.MMA R12, -RZ, RZ, 0, 2.384185791015625e-07 ;  /* 0x00000004ff0c7435 */ /* 0x000fe200000001ff */
[----:B------:R-:W-:Y:S01]  /*41c0*/  MOV R13, RZ ;  /* 0x000000ff000d7202 */ /* 0x000fe20000000f00 */
[----:B------:R-:W-:-:S09]  /*41d0*/  IMAD.MOV.U32 R0, RZ, RZ, R14 ;  /* 0x000000ffff007224 */ /* 0x000fd200078e000e */
[----:B------:R-:W-:Y:S05]  /*41e0*/  WARPSYNC.COLLECTIVE R15, `(.L_x_6833) ;  /* 0x000000000f087348 */ /* 0x000fea0003c00000 */
[----:B------:R0:W1:Y:S02]  /*41f0*/  SHFL.BFLY P6, R14, R13, R12, R11 ;  /* 0x0c00000c0d0e7389 */ /* 0x00006400000c000b */
[----:B01----:R-:W-:Y:S01]  /*4200*/  ENDCOLLECTIVE ;  /* 0x000000000000791b */ /* 0x003fe20003800000 */
.L_x_6833:
        /* <DEDUP_REMOVED lines=9> */
.L_x_6834:
[----:B------:R-:W-:Y:S01]  /*42a0*/  HFMA2.MMA R12, -RZ, RZ, 0, 5.9604644775390625e-08 ;  /* 0x00000001ff0c7435 */ /* 0x000fe200000001ff */
[----:B------:R-:W-:-:S05]  /*42b0*/  MOV R25, R14 ;  /* 0x0000000e00197202 */ /* 0x000fca0000000f00 */
[----:B------:R-:W-:-:S04]  /*42c0*/  FADD.FTZ R25, R22, R25 ;  /* 0x0000001916197221 */ /* 0x000fc80000010000 */
[----:B------:R-:W-:-:S07]  /*42d0*/  IMAD.MOV.U32 R13, RZ, RZ, R25 ;  /* 0x000000ffff0d7224 */ /* 0x000fce00078e0019 */
[----:B------:R-:W-:Y:S05]  /*42e0*/  WARPSYNC.COLLECTIVE R15, `(.L_x_6835) ;  /* 0x000000000f087348 */ /* 0x000fea0003c00000 */
[----:B------:R0:W1:Y:S02]  /*42f0*/  SHFL.BFLY P6, R14, R13, R12, R11 ;  /* 0x0c00000c0d0e7389 */ /* 0x00006400000c000b */
[----:B01----:R-:W-:Y:S01]  /*4300*/  ENDCOLLECTIVE ;  /* 0x000000000000791b */ /* 0x003fe20003800000 */
.L_x_6835:
[----:B------:R-:W-:Y:S01]  /*4310*/  HFMA2.MMA R12, -RZ, RZ, 0, 2.384185791015625e-07 ;  /* 0x00000004ff0c7435 */ /* 0x000fe200000001ff */
[----:B------:R-:W-:Y:S01]  /*4320*/  IMAD.MOV.U32 R13, RZ, RZ, RZ ;  /* 0x000000ffff0d7224 */ /* 0x000fe200078e00ff */
[----:B------:R-:W-:-:S09]  /*4330*/  MOV R22, R14 ;  /* 0x0000000e00167202 */ /* 0x000fd20000000f00 */
[----:B------:R-:W-:Y:S05]  /*4340*/  WARPSYNC.COLLECTIVE R15, `(.L_x_6836) ;  /* 0x000000000f087348 */ /* 0x000fea0003c00000 */
[----:B------:R0:W1:Y:S02]  /*4350*/  SHFL.BFLY P6, R14, R13, R12, R11 ;  /* 0x0c00000c0d0e7389 */ /* 0x00006400000c000b */
[----:B01----:R-:W-:Y:S01]  /*4360*/  ENDCOLLECTIVE ;  /* 0x000000000000791b */ /* 0x003fe20003800000 */
.L_x_6836:
[----:B------:R-:W-:Y:S01]  /*4370*/  FADD.FTZ R25, R25, R22 ;  /* 0x0000001619197221 */ /* 0x000fe20000010000 */
[----:B------:R-:W-:Y:S02]  /*4380*/  IMAD.MOV.U32 R12, RZ, RZ, 0x2 ;  /* 0x00000002ff0c7424 */ /* 0x000fe400078e00ff */
[----:B------:R-:W-:-:S05]  /*4390*/  FADD.FTZ R6, RZ, R14 ;  /* 0x0000000eff067221 */ /* 0x000fca0000010000 */
[----:B------:R-:W-:-:S07]  /*43a0*/  MOV R13, R6 ;  /* 0x00000006000d7202 */ /* 0x000fce0000000f00 */
[----:B------:R-:W-:Y:S05]  /*43b0*/  WARPSYNC.COLLECTIVE R15, `(.L_x_6837) ;  /* 0x000000000f087348 */ /* 0x000fea0003c00000 */
[----:B------:R0:W1:Y:S02]  /*43c0*/  SHFL.BFLY P6, R14, R13, R12, R11 ;  /* 0x0c00000c0d0e7389 */ /* 0x00006400000c000b */
[----:B01----:R-:W-:Y:S01]  /*43d0*/  ENDCOLLECTIVE ;  /* 0x000000000000791b */ /* 0x003fe20003800000 */
.L_x_6837:
[----:B------:R-:W-:Y:S01]  /*43e0*/  HFMA2.MMA R12, -RZ, RZ, 0, 5.9604644775390625e-08 ;  /* 0x00000001ff0c7435 */ /* 0x000fe200000001ff */
[----:B------:R-:W-:-:S05]  /*43f0*/  FADD.FTZ R6, R6, R14 ;  /* 0x0000000e06067221 */ /* 0x000fca0000010000 */
[----:B------:R-:W-:-:S07]  /*4400*/  MOV R13, R6 ;  /* 0x00000006000d7202 */ /* 0x000fce0000000f00 */
[----:B------:R-:W-:Y:S05]  /*4410*/  WARPSYNC.COLLECTIVE R15, `(.L_x_6838) ;  /* 0x000000000f087348 */ /* 0x000fea0003c00000 */
[----:B------:R0:W1:Y:S02]  /*4420*/  SHFL.BFLY P6, R14, R13, R12, R11 ;  /* 0x0c00000c0d0e7389 */ /* 0x00006400000c000b */
[----:B01----:R-:W-:Y:S01]  /*4430*/  ENDCOLLECTIVE ;  /* 0x000000000000791b */ /* 0x003fe20003800000 */
.L_x_6838:
[----:B------:R-:W-:Y:S05]  /*4440*/  BRA `(.L_x_6839) ;  /* 0xffffffe800187947 */ /* 0x000fea000383ffff */
.L_x_6840:
        /* <DEDUP_REMOVED lines=11> */
.L_x_28151:


//--------------------- .text._ZN4vllm25paged_attention_v1_kernelIfhLi256ELi16ELi128ELNS_18Fp8KVCacheDataTypeE2ELb0EEEvPT_PKS2_PKT0_S8_ifPKiSA_iPKfiiiSC_SC_iiiii --------------------------
	.section	.text._ZN4vllm25paged_attention_v1_kernelIfhLi256ELi16ELi128ELNS_18Fp8KVCacheDataTypeE2ELb0EEEvPT_PKS2_PKT0_S8_ifPKiSA_iPKfiiiSC_SC_iiiii,"ax",@progbits
	.align	128
        .global         _ZN4vllm25paged_attention_v1_kernelIfhLi256ELi16ELi128ELNS_18Fp8KVCacheDataTypeE2ELb0EEEvPT_PKS2_PKT0_S8_ifPKiSA_iPKfiiiSC_SC_iiiii
        .type           _ZN4vllm25paged_attention_v1_kernelIfhLi256ELi16ELi128ELNS_18Fp8KVCacheDataTypeE2ELb0EEEvPT_PKS2_PKT0_S8_ifPKiSA_iPKfiiiSC_SC_iiiii,@function
        .size           _ZN4vllm25paged_attention_v1_kernelIfhLi256ELi16ELi128ELNS_18Fp8KVCacheDataTypeE2ELb0EEEvPT_PKS2_PKT0_S8_ifPKiSA_iPKfiiiSC_SC_iiiii,(.L_x_28152 - _ZN4vllm25paged_attention_v1_kernelIfhLi256ELi16ELi128ELNS_18Fp8KVCacheDataTypeE2ELb0EEEvPT_PKS2_PKT0_S8_ifPKiSA_iPKfiiiSC_SC_iiiii)
        .other          _ZN4vllm25paged_attention_v1_kernelIfhLi256ELi16ELi128ELNS_18Fp8KVCacheDataTypeE2ELb0EEEvPT_PKS2_PKT0_S8_ifPKiSA_iPKfiiiSC_SC_iiiii,@"STO_CUDA_ENTRY STV_DEFAULT"
_ZN4vllm25paged_attention_v1_kernelIfhLi256ELi16ELi128ELNS_18Fp8KVCacheDataTypeE2ELb0EEEvPT_PKS2_PKT0_S8_ifPKiSA_iPKfiiiSC_SC_iiiii:
.text._ZN4vllm25paged_attention_v1_kernelIfhLi256ELi16ELi128ELNS_18Fp8KVCacheDataTypeE2ELb0EEEvPT_PKS2_PKT0_S8_ifPKiSA_iPKfiiiSC_SC_iiiii:
        /* <DEDUP_REMOVED lines=34> */
.L_x_6876:
        /* <DEDUP_REMOVED lines=15> */
[----:B0-----:R-:W-:-:S05]  /*0310*/  @!P0 LEA R4, R5, R0, 0x2 ;  /* 0x0000000005048211 */ /* 0x001fca00078e10ff */
        /* <DEDUP_REMOVED lines=24> */
.L_x_6847:
        /* <DEDUP_REMOVED lines=11> */
.L_x_6846:
[----:B------:R-:W-:Y:S05]  /*0550*/  BSYNC B1 ;  /* 0x0000000000017941 */ /* 0x000fea0003800000 */
.L_x_6845:
        /* <DEDUP_REMOVED lines=14> */
.L_x_6850:
        /* <DEDUP_REMOVED lines=100> */
.L_x_6849:
[----:B------:R-:W-:Y:S05]  /*0c80*/  BSYNC B1 ;  /* 0x0000000000017941 */ /* 0x000fea0003800000 */
.L_x_6848:
        /* <DEDUP_REMOVED lines=55> */
.L_x_6852:
[----:B------:R-:W-:Y:S05]  /*1000*/  BSYNC B1 ;  /* 0x0000000000017941 */ /* 0x000fea0003800000 */
.L_x_6851:
        /* <DEDUP_REMOVED lines=26> */
.L_x_6844:
[----:B------:R-:W-:Y:S05]  /*11b0*/  BSYNC B0 ;  /* 0x0000000000007941 */ /* 0x000fea0003800000 */
.L_x_6843:
        /* <DEDUP_REMOVED lines=49> */
.L_x_6857:
        /* <DEDUP_REMOVED lines=8> */
.L_x_6856:
[----:B------:R-:W-:Y:S05]  /*1550*/  BSYNC B1 ;  /* 0x0000000000017941 */ /* 0x000fea0003800000 */
.L_x_6855:
        /* <DEDUP_REMOVED lines=14> */
.L_x_6860:
        /* <DEDUP_REMOVED lines=52> */
.L_x_6859:
[----:B------:R-:W-:Y:S05]  /*1980*/  BSYNC B1 ;  /* 0x0000000000017941 */ /* 0x000fea0003800000 */
.L_x_6858:
        /* <DEDUP_REMOVED lines=31> */
.L_x_6862:
[----:B------:R-:W-:Y:S05]  /*1b80*/  BSYNC B1 ;  /* 0x0000000000017941 */ /* 0x000fea0003800000 */
.L_x_6861:
        /* <DEDUP_REMOVED lines=14> */
.L_x_6854:
[----:B------:R-:W-:Y:S05]  /*1c70*/  BSYNC B0 ;  /* 0x0000000000007941 */ /* 0x000fea0003800000 */
.L_x_6853:
[----:B------:R-:W-:Y:S01]  /*1c80*/  BAR.SYNC.DEFER_BLOCKING 0x0 ;  /* 0x0000000000007b1d */ /* 0x000fe20000010000 */
[----:B------:R-:W-:Y:S01]  /*1c90*/  LOP3.LUT P0, RZ, R5, 0x3, RZ, 0xc0, !PT ;  /* 0x0000000305ff7812 */ /* 0x000fe2000780c0ff */
[----:B------:R-:W-:Y:S01]  /*1ca0*/  HFMA2.MMA R21, -RZ, RZ, 0, 0 ;  /* 0x00000000ff157435 */ /* 0x000fe200000001ff */
[----:B0-----:R-:W-:Y:S01]  /*1cb0*/  LOP3.LUT R0, R16, 0xffffffc0, RZ, 0xc0, !PT ;  /* 0xffffffc010007812 */ /* 0x001fe200078ec0ff */
[----:B------:R-:W-:Y:S01]  /*1cc0*/  IMAD.SHL.U32 R14, R6, 0x100, RZ ;  /* 0x00000100060e7824 */ /* 0x000fe200078e00ff */
        /* <DEDUP_REMOVED lines=13> */
[----:B-1----:R-:W-:-:S02]  /*1da0*/  CS2R R2, SRZ ;  /* 0x0000000000027805 */ /* 0x002fc4000001ff00 */
        /* <DEDUP_REMOVED lines=49> */
.L_x_6864:
[----:B------:R-:W-:Y:S05]  /*20c0*/  BSYNC B0 ;  /* 0x0000000000007941 */ /* 0x000fea0003800000 */
.L_x_6863:
        /* <DEDUP_REMOVED lines=76> */
.L_x_6866:
[----:B------:R-:W-:Y:S05]  /*2590*/  BSYNC B0 ;  /* 0x0000000000007941 */ /* 0x000fea0003800000 */
.L_x_6865:
        /* <DEDUP_REMOVED lines=46> */
.L_x_6868:
[----:B------:R-:W-:Y:S05]  /*2880*/  BSYNC B0 ;  /* 0x0000000000007941 */ /* 0x000fea0003800000 */
.L_x_6867:
        /* <DEDUP_REMOVED lines=70> */
[----:B--2---:R-:W-:Y:S01]  /*2cf0*/  FADD.FTZ R11, R11, R16 ;  /* 0x000000100b0b7221 */ /* 0x004fe20000010000 */
[----:B---3--:R-:W-:Y:S01]  /*2d00*/  FADD.FTZ R32, R32, R15 ;  /* 0x0000000f20207221 */ /* 0x008fe20000010000 */
[----:B0-----:R-:W-:Y:S01]  /*2d10*/  FADD.FTZ R9, R9, R18 ;  /* 0x0000001209097221 */ /* 0x001fe20000010000 */
[----:B-1----:R-:W-:Y:S01]  /*2d20*/  FADD.FTZ R4, R4, R20 ;  /* 0x0000001404047221 */ /* 0x002fe20000010000 */
[----:B----4-:R-:W-:Y:S01]  /*2d30*/  FADD.FTZ R3, R3, R24 ;  /* 0x0000001803037221 */ /* 0x010fe20000010000 */
[----:B-----5:R-:W-:Y:S01]  /*2d40*/  FADD.FTZ R12, R12, R17 ;  /* 0x000000110c0c7221 */ /* 0x020fe20000010000 */
[----:B------:R-:W-:-:S07]  /*2d50*/  FADD.FTZ R8, R8, R19 ;  /* 0x0000001308087221 */ /* 0x000fce0000010000 */
.L_x_6870:
[----:B------:R-:W-:Y:S05]  /*2d60*/  BSYNC B0 ;  /* 0x0000000000007941 */ /* 0x000fea0003800000 */
.L_x_6869:
[----:B------:R-:W-:Y:S06]  /*2d70*/  BAR.SYNC.DEFER_BLOCKING 0x0 ;  /* 0x0000000000007b1d */ /* 0x000fec0000010000 */
[----:B------:R-:W-:Y:S05]  /*2d80*/  @P2 EXIT ;  /* 0x000000000000294d */ /* 0x000fea0003800000 */
[----:B------:R-:W-:Y:S05]  /*2d90*/  @P0 EXIT ;  /* 0x000000000000094d */ /* 0x000fea0003800000 */
[----:B------:R-:W2:Y:S01]  /*2da0*/  S2UR UR5, SR_CTAID.X ;  /* 0x00000000000579c3 */ /* 0x000ea20000002500 */
[----:B------:R-:W-:Y:S01]  /*2db0*/  ULDC UR7, c[0x0][0x14] ;  /* 0x0000050000077ab9 */ /* 0x000fe20000000800 */
[----:B------:R-:W-:Y:S01]  /*2dc0*/  ULDC UR6, c[0x0][0xc] ;  /* 0x0000030000067ab9 */ /* 0x000fe20000000800 */
[----:B------:R-:W-:Y:S01]  /*2dd0*/  SHF.R.S32.HI R14, RZ, 0x1f, R5 ;  /* 0x0000001fff0e7819 */ /* 0x000fe20000011405 */
[----:B------:R-:W-:-:S03]  /*2de0*/  UIMAD UR6, UR38, UR6, URZ ;  /* 0x00000006260672a4 */ /* 0x000fc6000f8e023f */
[----:B------:R-:W-:Y:S01]  /*2df0*/  LEA.HI R5, R14, R5, RZ, 0x2 ;  /* 0x000000050e057211 */ /* 0x000fe200078f10ff */
[----:B------:R-:W3:Y:S01]  /*2e00*/  S2UR UR4, SR_CTAID.Z ;  /* 0x00000000000479c3 */ /* 0x000ee20000002700 */
[----:B------:R-:W-:Y:S02]  /*2e10*/  UIMAD UR6, UR6, UR7, URZ ;  /* 0x00000007060672a4 */ /* 0x000fe4000f8e023f */
[----:B------:R-:W-:Y:S02]  /*2e20*/  SHF.R.S32.HI R5, RZ, 0x2, R5 ;  /* 0x00000002ff057819 */ /* 0x000fe40000011405 */
[----:B------:R-:W-:Y:S02]  /*2e30*/  USHF.L.U32 UR6, UR6, 0x8, URZ ;  /* 0x0000000806067899 */ /* 0x000fe4000800063f */
[C---:B------:R-:W-:Y:S01]  /*2e40*/  IADD3 R14, R5.reuse, 0x8, RZ ;  /* 0x00000008050e7810 */ /* 0x040fe20007ffe0ff */
[C---:B------:R-:W-:Y:S01]  /*2e50*/  VIADD R20, R5.reuse, 0x18 ;  /* 0x0000001805147836 */ /* 0x040fe20000000000 */
[----:B------:R-:W-:Y:S01]  /*2e60*/  USHF.R.S32.HI UR9, URZ, 0x1f, UR6 ;  /* 0x0000001f3f097899 */ /* 0x000fe20008011406 */
[----:B------:R-:W-:Y:S01]  /*2e70*/  VIADD R25, R5, 0x28 ;  /* 0x0000002805197836 */ /* 0x000fe20000000000 */
[----:B--2---:R-:W-:-:S04]  /*2e80*/  UIMAD UR5, UR7, UR5, URZ ;  /* 0x00000005070572a4 */ /* 0x004fc8000f8e023f */
[----:B------:R-:W-:Y:S02]  /*2e90*/  USHF.L.U32 UR5, UR5, 0x8, URZ ;  /* 0x0000000805057899 */ /* 0x000fe4000800063f */
[----:B---3--:R-:W-:Y:S02]  /*2ea0*/  USHF.L.U32 UR4, UR4, 0x8, URZ ;  /* 0x0000000804047899 */ /* 0x008fe4000800063f */
        /* <DEDUP_REMOVED lines=10> */
[----:B------:R-:W-:Y:S01]  /*2f50*/  LEA.HI.X R19, R15, UR9, R16, 0x2, P0 ;  /* 0x000000090f137c11 */ /* 0x000fe200080f1410 */
[----:B------:R-:W-:Y:S01]  /*2f60*/  VIADD R15, R5, 0x10 ;  /* 0x00000010050f7836 */ /* 0x000fe20000000000 */
[----:B------:R-:W-:-:S03]  /*2f70*/  LEA R16, P0, R17, UR8, 0x2 ;  /* 0x0000000811107c11 */ /* 0x000fc6000f8010ff */
[----:B------:R0:W-:Y:S01]  /*2f80*/  STG.E desc[UR36][R18.64], R21 ;  /* 0x0000001512007986 */ /* 0x0001e2000c101924 */
[----:B------:R-:W-:Y:S02]  /*2f90*/  IADD3 R24, P1, R15, UR4, RZ ;  /* 0x000000040f187c10 */ /* 0x000fe4000ff3e0ff */
[----:B------:R-:W-:Y:S02]  /*2fa0*/  LEA.HI.X R17, R17, UR9, R14, 0x2, P0 ;  /* 0x0000000911117c11 */ /* 0x000fe400080f140e */
[----:B------:R-:W-:Y:S02]  /*2fb0*/  LEA.HI.X.SX32 R15, R15, UR7, 0x1, P1 ;  /* 0x000000070f0f7c11 */ /* 0x000fe400088f0eff */
[----:B------:R-:W-:Y:S01]  /*2fc0*/  LEA R14, P0, R24, UR8, 0x2 ;  /* 0x00000008180e7c11 */ /* 0x000fe2000f8010ff */
[----:B------:R1:W-:Y:S01]  /*2fd0*/  STG.E desc[UR36][R16.64], R26 ;  /* 0x0000001a10007986 */ /* 0x0003e2000c101924 */
[----:B------:R-:W-:Y:S02]  /*2fe0*/  IADD3 R28, P1, R20, UR4, RZ ;  /* 0x00000004141c7c10 */ /* 0x000fe4000ff3e0ff */
[----:B------:R-:W-:-:S02]  /*2ff0*/  LEA.HI.X R15, R24, UR9, R15, 0x2, P0 ;  /* 0x00000009180f7c11 */ /* 0x000fc400080f140f */
[----:B------:R-:W-:Y:S02]  /*3000*/  LEA.HI.X.SX32 R30, R20, UR7, 0x1, P1 ;  /* 0x00000007141e7c11 */ /* 0x000fe400088f0eff */
[C---:B------:R-:W-:Y:S01]  /*3010*/  LEA R20, P0, R28.reuse, UR8, 0x2 ;  /* 0x000000081c147c11 */ /* 0x040fe2000f8010ff */
[----:B------:R2:W-:Y:S01]  /*3020*/  STG.E desc[UR36][R14.64], R31 ;  /* 0x0000001f0e007986 */ /* 0x0005e2000c101924 */
[C---:B------:R-:W-:Y:S02]  /*3030*/  IADD3 R24, R5.reuse, 0x20, RZ ;  /* 0x0000002005187810 */ /* 0x040fe40007ffe0ff */
[----:B0-----:R-:W-:Y:S01]  /*3040*/  LEA.HI.X R21, R28, UR9, R30, 0x2, P0 ;  /* 0x000000091c157c11 */ /* 0x001fe200080f141e */
[----:B-1----:R-:W-:Y:S01]  /*3050*/  VIADD R26, R5, 0x30 ;  /* 0x00000030051a7836 */ /* 0x002fe20000000000 */
[C---:B------:R-:W-:Y:S02]  /*3060*/  IADD3 R18, P0, R24.reuse, UR4, RZ ;  /* 0x0000000418127c10 */ /* 0x040fe4000ff1e0ff */
[----:B------:R-:W-:Y:S01]  /*3070*/  IADD3 R19, P1, R25, UR4, RZ ;  /* 0x0000000419137c10 */ /* 0x000fe2000ff3e0ff */
[----:B------:R0:W-:Y:S01]  /*3080*/  STG.E desc[UR36][R20.64], R29 ;  /* 0x0000001d14007986 */ /* 0x0001e2000c101924 */
[----:B------:R-:W-:-:S02]  /*3090*/  LEA.HI.X.SX32 R30, R24, UR7, 0x1, P0 ;  /* 0x00000007181e7c11 */ /* 0x000fc400080f0eff */
[C---:B------:R-:W-:Y:S02]  /*30a0*/  LEA R24, P0, R18.reuse, UR8, 0x2 ;  /* 0x0000000812187c11 */ /* 0x040fe4000f8010ff */
[----:B------:R-:W-:Y:S02]  /*30b0*/  LEA.HI.X.SX32 R28, R25, UR7, 0x1, P1 ;  /* 0x00000007191c7c11 */ /* 0x000fe400088f0eff */
[C---:B------:R-:W-:Y:S02]  /*30c0*/  LEA R16, P1, R19.reuse, UR8, 0x2 ;  /* 0x0000000813107c11 */ /* 0x040fe4000f8210ff */
[----:B------:R-:W-:Y:S02]  /*30d0*/  LEA.HI.X R25, R18, UR9, R30, 0x2, P0 ;  /* 0x0000000912197c11 */ /* 0x000fe400080f141e */
[C---:B------:R-:W-:Y:S02]  /*30e0*/  IADD3 R30, P0, R26.reuse, UR4, RZ ;  /* 0x000000041a1e7c10 */ /* 0x040fe4000ff1e0ff */
[----:B------:R-:W-:Y:S01]  /*30f0*/  LEA.HI.X R17, R19, UR9, R28, 0x2, P1 ;  /* 0x0000000913117c11 */ /* 0x000fe200088f141c */
[C---:B------:R-:W-:Y:S01]  /*3100*/  VIADD R28, R5.reuse, 0x40 ;  /* 0x00000040051c7836 */ /* 0x040fe20000000000 */
[----:B------:R-:W-:Y:S01]  /*3110*/  IADD3 R18, R5, 0x38, RZ ;  /* 0x0000003805127810 */ /* 0x000fe20007ffe0ff */
[----:B------:R-:W-:Y:S01]  /*3120*/  STG.E desc[UR36][R24.64], R27 ;  /* 0x0000001b18007986 */ /* 0x000fe2000c101924 */
[----:B--2---:R-:W-:-:S02]  /*3130*/  LEA.HI.X.SX32 R15, R26, UR7, 0x1, P0 ;  /* 0x000000071a0f7c11 */ /* 0x004fc400080f0eff */
[----:B------:R-:W-:Y:S01]  /*3140*/  LEA R14, P0, R30, UR8, 0x2 ;  /* 0x000000081e0e7c11 */ /* 0x000fe2000f8010ff */
[----:B------:R1:W-:Y:S01]  /*3150*/  STG.E desc[UR36][R16.64], R40 ;  /* 0x0000002810007986 */ /* 0x0003e2000c101924 */
[----:B------:R-:W-:Y:S02]  /*3160*/  IADD3 R19, P1, R18, UR4, RZ ;  /* 0x0000000412137c10 */ /* 0x000fe4000ff3e0ff */
[----:B------:R-:W-:Y:S02]  /*3170*/  IADD3 R26, P2, R28, UR4, RZ ;  /* 0x000000041c1a7c10 */ /* 0x000fe4000ff5e0ff */
[----:B------:R-:W-:Y:S02]  /*3180*/  LEA.HI.X R15, R30, UR9, R15, 0x2, P0 ;  /* 0x000000091e0f7c11 */ /* 0x000fe400080f140f */
[----:B------:R-:W-:Y:S02]  /*3190*/  LEA.HI.X.SX32 R30, R18, UR7, 0x1, P1 ;  /* 0x00000007121e7c11 */ /* 0x000fe400088f0eff */
[----:B------:R-:W-:Y:S01]  /*31a0*/  LEA.HI.X.SX32 R31, R28, UR7, 0x1, P2 ;  /* 0x000000071c1f7c11 */ /* 0x000fe200090f0eff */
[----:B------:R2:W-:Y:S01]  /*31b0*/  STG.E desc[UR36][R14.64], R42 ;  /* 0x0000002a0e007986 */ /* 0x0005e2000c101924 */
[C---:B0-----:R-:W-:Y:S01]  /*31c0*/  LEA R20, P1, R26.reuse, UR8, 0x2 ;  /* 0x000000081a147c11 */ /* 0x041fe2000f8210ff */
[----:B-1----:R-:W-:Y:S01]  /*31d0*/  VIADD R16, R5, 0x60 ;  /* 0x0000006005107836 */ /* 0x002fe20000000000 */
[----:B------:R-:W-:Y:S01]  /*31e0*/  LEA R18, P0, R19, UR8, 0x2 ;  /* 0x0000000813127c11 */ /* 0x000fe2000f8010ff */
[C---:B------:R-:W-:Y:S01]  /*31f0*/  VIADD R40, R5.reuse, 0x70 ;  /* 0x0000007005287836 */ /* 0x040fe20000000000 */
[----:B------:R-:W-:Y:S01]  /*3200*/  LEA.HI.X R21, R26, UR9, R31, 0x2, P1 ;  /* 0x000000091a157c11 */ /* 0x000fe200088f141f */
[----:B------:R-:W-:Y:S01]  /*3210*/  VIADD R26, R5, 0x48 ;  /* 0x00000048051a7836 */ /* 0x000fe20000000000 */
[----:B------:R-:W-:Y:S01]  /*3220*/  LEA.HI.X R19, R19, UR9, R30, 0x2, P0 ;  /* 0x0000000913137c11 */ /* 0x000fe200080f141e */
[C---:B------:R-:W-:Y:S01]  /*3230*/  VIADD R30, R5.reuse, 0x58 ;  /* 0x00000058051e7836 */ /* 0x040fe20000000000 */
[----:B------:R-:W-:-:S02]  /*3240*/  IADD3 R28, R5, 0x50, RZ ;  /* 0x00000050051c7810 */ /* 0x000fc40007ffe0ff */
[----:B------:R-:W-:Y:S01]  /*3250*/  IADD3 R29, P0, R26, UR4, RZ ;  /* 0x000000041a1d7c10 */ /* 0x000fe2000ff1e0ff */
[----:B------:R0:W-:Y:S01]  /*3260*/  STG.E desc[UR36][R18.64], R22 ;  /* 0x0000001612007986 */ /* 0x0001e2000c101924 */
[----:B------:R-:W-:Y:S02]  /*3270*/  IADD3 R31, P1, R28, UR4, RZ ;  /* 0x000000041c1f7c10 */ /* 0x000fe4000ff3e0ff */
[----:B------:R-:W-:Y:S01]  /*3280*/  IADD3 R44, P2, R30, UR4, RZ ;  /* 0x000000041e2c7c10 */ /* 0x000fe2000ff5e0ff */
[----:B------:R-:W-:Y:S01]  /*3290*/  STG.E desc[UR36][R20.64], R23 ;  /* 0x0000001714007986 */ /* 0x000fe2000c101924 */
[----:B------:R-:W-:Y:S02]  /*32a0*/  LEA.HI.X.SX32 R24, R26, UR7, 0x1, P0 ;  /* 0x000000071a187c11 */ /* 0x000fe400080f0eff */
[----:B--2---:R-:W-:Y:S02]  /*32b0*/  LEA.HI.X.SX32 R14, R28, UR7, 0x1, P1 ;  /* 0x000000071c0e7c11 */ /* 0x004fe400088f0eff */
[----:B------:R-:W-:-:S02]  /*32c0*/  LEA R26, P0, R29, UR8, 0x2 ;  /* 0x000000081d1a7c11 */ /* 0x000fc4000f8010ff */
[----:B------:R-:W-:Y:S01]  /*32d0*/  LEA.HI.X.SX32 R25, R30, UR7, 0x1, P2 ;  /* 0x000000071e197c11 */ /* 0x000fe200090f0eff */
[----:B0-----:R-:W-:Y:S01]  /*32e0*/  VIADD R22, R5, 0x78 ;  /* 0x0000007805167836 */ /* 0x001fe20000000000 */
[----:B------:R-:W-:Y:S02]  /*32f0*/  LEA R28, P1, R31, UR8, 0x2 ;  /* 0x000000081f1c7c11 */ /* 0x000fe4000f8210ff */
[C---:B------:R-:W-:Y:S02]  /*3300*/  LEA R30, P2, R44.reuse, UR8, 0x2 ;  /* 0x000000082c1e7c11 */ /* 0x040fe4000f8410ff */
[----:B------:R-:W-:Y:S02]  /*3310*/  LEA.HI.X R27, R29, UR9, R24, 0x2, P0 ;  /* 0x000000091d1b7c11 */ /* 0x000fe400080f1418 */
[----:B------:R-:W-:Y:S02]  /*3320*/  LEA.HI.X R29, R31, UR9, R14, 0x2, P1 ;  /* 0x000000091f1d7c11 */ /* 0x000fe400088f140e */
[----:B------:R-:W-:Y:S01]  /*3330*/  LEA.HI.X R31, R44, UR9, R25, 0x2, P2 ;  /* 0x000000092c1f7c11 */ /* 0x000fe200090f1419 */
[C---:B------:R-:W-:Y:S01]  /*3340*/  VIADD R44, R5.reuse, 0x88 ;  /* 0x00000088052c7836 */ /* 0x040fe20000000000 */
[----:B------:R-:W-:Y:S01]  /*3350*/  IADD3 R15, P0, R16, UR4, RZ ;  /* 0x00000004100f7c10 */ /* 0x000fe2000ff1e0ff */
[----:B------:R0:W-:Y:S01]  /*3360*/  STG.E desc[UR36][R26.64], R38 ;  /* 0x000000261a007986 */ /* 0x0001e2000c101924 */
[----:B------:R-:W-:-:S02]  /*3370*/  IADD3 R25, R5, 0x68, RZ ;  /* 0x0000006805197810 */ /* 0x000fc40007ffe0ff */
[----:B------:R-:W-:Y:S01]  /*3380*/  LEA.HI.X.SX32 R16, R16, UR7, 0x1, P0 ;  /* 0x0000000710107c11 */ /* 0x000fe200080f0eff */
[----:B------:R-:W-:Y:S01]  /*3390*/  STG.E desc[UR36][R28.64], R36 ;  /* 0x000000241c007986 */ /* 0x000fe2000c101924 */
[----:B------:R-:W-:Y:S02]  /*33a0*/  LEA R14, P0, R15, UR8, 0x2 ;  /* 0x000000080f0e7c11 */ /* 0x000fe4000f8010ff */
[----:B------:R-:W-:Y:S01]  /*33b0*/  IADD3 R17, P1, R25, UR4, RZ ;  /* 0x0000000419117c10 */ /* 0x000fe2000ff3e0ff */
[----:B------:R1:W-:Y:S01]  /*33c0*/  STG.E desc[UR36][R30.64], R45 ;  /* 0x0000002d1e007986 */ /* 0x0003e2000c101924 */
[C---:B------:R-:W-:Y:S02]  /*33d0*/  IADD3 R24, P2, R40.reuse, UR4, RZ ;  /* 0x0000000428187c10 */ /* 0x040fe4000ff5e0ff */
[----:B------:R-:W-:Y:S01]  /*33e0*/  LEA.HI.X R15, R15, UR9, R16, 0x2, P0 ;  /* 0x000000090f0f7c11 */ /* 0x000fe200080f1410 */
[----:B0-----:R-:W-:Y:S01]  /*33f0*/  VIADD R26, R5, 0x90 ;  /* 0x00000090051a7836 */ /* 0x001fe20000000000 */
[----:B------:R-:W-:Y:S01]  /*3400*/  LEA.HI.X.SX32 R42, R25, UR7, 0x1, P1 ;  /* 0x00000007192a7c11 */ /* 0x000fe200088f0eff */
[----:B------:R-:W-:Y:S01]  /*3410*/  VIADD R38, R5, 0xa0 ;  /* 0x000000a005267836 */ /* 0x000fe20000000000 */
[----:B------:R-:W-:Y:S01]  /*3420*/  LEA.HI.X.SX32 R25, R40, UR7, 0x1, P2 ;  /* 0x0000000728197c11 */ /* 0x000fe200090f0eff */
[----:B------:R-:W-:Y:S01]  /*3430*/  STG.E desc[UR36][R14.64], R43 ;  /* 0x0000002b0e007986 */ /* 0x000fe2000c101924 */
[----:B------:R-:W-:-:S02]  /*3440*/  LEA R16, P0, R17, UR8, 0x2 ;  /* 0x0000000811107c11 */ /* 0x000fc4000f8010ff */
[C---:B------:R-:W-:Y:S01]  /*3450*/  LEA R18, P1, R24.reuse, UR8, 0x2 ;  /* 0x0000000818127c11 */ /* 0x040fe2000f8210ff */
[----:B-1----:R-:W-:Y:S01]  /*3460*/  VIADD R45, R5, 0xc0 ;  /* 0x000000c0052d7836 */ /* 0x002fe20000000000 */
[----:B------:R-:W-:Y:S02]  /*3470*/  LEA.HI.X R17, R17, UR9, R42, 0x2, P0 ;  /* 0x0000000911117c11 */ /* 0x000fe400080f142a */
[----:B------:R-:W-:Y:S02]  /*3480*/  LEA.HI.X R19, R24, UR9, R25, 0x2, P1 ;  /* 0x0000000918137c11 */ /* 0x000fe400088f1419 */
[----:B------:R-:W-:Y:S01]  /*3490*/  IADD3 R24, R5, 0x80, RZ ;  /* 0x0000008005187810 */ /* 0x000fe20007ffe0ff */
[----:B------:R-:W-:Y:S01]  /*34a0*/  STG.E desc[UR36][R16.64], R41 ;  /* 0x0000002910007986 */ /* 0x000fe2000c101924 */
[----:B------:R-:W-:Y:S02]  /*34b0*/  IADD3 R25, P0, R22, UR4, RZ ;  /* 0x0000000416197c10 */ /* 0x000fe4000ff1e0ff */
[----:B------:R-:W-:Y:S01]  /*34c0*/  IADD3 R40, P1, R24, UR4, RZ ;  /* 0x0000000418287c10 */ /* 0x000fe2000ff3e0ff */
[----:B------:R0:W-:Y:S01]  /*34d0*/  STG.E desc[UR36][R18.64], R13 ;  /* 0x0000000d12007986 */ /* 0x0001e2000c101924 */
[----:B------:R-:W-:-:S02]  /*34e0*/  LEA.HI.X.SX32 R28, R22, UR7, 0x1, P0 ;  /* 0x00000007161c7c11 */ /* 0x000fc400080f0eff */
[C---:B------:R-:W-:Y:S02]  /*34f0*/  LEA R20, P0, R25.reuse, UR8, 0x2 ;  /* 0x0000000819147c11 */ /* 0x040fe4000f8010ff */
[----:B------:R-:W-:Y:S02]  /*3500*/  IADD3 R42, P2, R44, UR4, RZ ;  /* 0x000000042c2a7c10 */ /* 0x000fe4000ff5e0ff */
[----:B------:R-:W-:Y:S02]  /*3510*/  LEA.HI.X.SX32 R23, R24, UR7, 0x1, P1 ;  /* 0x0000000718177c11 */ /* 0x000fe400088f0eff */
[----:B------:R-:W-:Y:S02]  /*3520*/  LEA R22, P1, R40, UR8, 0x2 ;  /* 0x0000000828167c11 */ /* 0x000fe4000f8210ff */
[----:B------:R-:W-:Y:S01]  /*3530*/  LEA.HI.X R21, R25, UR9, R28, 0x2, P0 ;  /* 0x0000000919157c11 */ /* 0x000fe200080f141c */
[----:B0-----:R-:W-:Y:S01]  /*3540*/  VIADD R18, R5, 0xd0 ;  /* 0x000000d005127836 */ /* 0x001fe20000000000 */
[----:B------:R-:W-:-:S02]  /*3550*/  IADD3 R27, P0, R26, UR4, RZ ;  /* 0x000000041a1b7c10 */ /* 0x000fc4000ff1e0ff */
[----:B------:R-:W-:Y:S01]  /*3560*/  LEA.HI.X.SX32 R44, R44, UR7, 0x1, P2 ;  /* 0x000000072c2c7c11 */ /* 0x000fe200090f0eff */
[----:B------:R-:W-:Y:S01]  /*3570*/  STG.E desc[UR36][R20.64], R33 ;  /* 0x0000002114007986 */ /* 0x000fe2000c101924 */
[----:B------:R-:W-:Y:S02]  /*3580*/  LEA R24, P2, R42, UR8, 0x2 ;  /* 0x000000082a187c11 */ /* 0x000fe4000f8410ff */
[----:B------:R-:W-:Y:S02]  /*3590*/  IADD3 R28, R5, 0x98, RZ ;  /* 0x00000098051c7810 */ /* 0x000fe40007ffe0ff */
[----:B------:R-:W-:Y:S02]  /*35a0*/  LEA.HI.X R23, R40, UR9, R23, 0x2, P1 ;  /* 0x0000000928177c11 */ /* 0x000fe400088f1417 */
[----:B------:R-:W-:Y:S02]  /*35b0*/  LEA.HI.X.SX32 R40, R26, UR7, 0x1, P0 ;  /* 0x000000071a287c11 */ /* 0x000fe400080f0eff */
[----:B------:R-:W-:Y:S01]  /*35c0*/  LEA R26, P0, R27, UR8, 0x2 ;  /* 0x000000081b1a7c11 */ /* 0x000fe2000f8010ff */
[----:B------:R-:W-:Y:S01]  /*35d0*/  STG.E desc[UR36][R22.64], R39 ;  /* 0x0000002716007986 */ /* 0x000fe2000c101924 */
        /* <DEDUP_REMOVED lines=21> */
[----:B------:R-:W-:Y:S01]  /*3730*/  STG.E desc[UR36][R30.64], R37 ;  /* 0x000000251e007986 */ /* 0x000fe2000c101924 */
        /* <DEDUP_REMOVED lines=10> */
[----:B------:R-:W-:Y:S01]  /*37e0*/  STG.E desc[UR36][R40.64], R34 ;  /* 0x0000002228007986 */ /* 0x000fe2000c101924 */
[----:B------:R-:W-:Y:S02]  /*37f0*/  LEA R14, P1, R36, UR8, 0x2 ;  /* 0x00000008240e7c11 */ /* 0x000fe4000f8210ff */
[----:B------:R-:W-:-:S02]  /*3800*/  IADD3 R13, R5, 0xc8, RZ ;  /* 0x000000c8050d7810 */ /* 0x000fc40007ffe0ff */
[----:B------:R-:W-:Y:S02]  /*3810*/  LEA.HI.X R17, R15, UR9, R44, 0x2, P0 ;  /* 0x000000090f117c11 */ /* 0x000fe400080f142c */
[----:B------:R-:W-:Y:S01]  /*3820*/  LEA.HI.X R15, R36, UR9, R45, 0x2, P1 ;  /* 0x00000009240f7c11 */ /* 0x000fe200088f142d */
[----:B------:R-:W-:Y:S01]  /*3830*/  VIADD R36, R5, 0xd8 ;  /* 0x000000d805247836 */ /* 0x000fe20000000000 */
[C---:B------:R-:W-:Y:S01]  /*3840*/  IADD3 R45, P0, R13.reuse, UR4, RZ ;  /* 0x000000040d2d7c10 */ /* 0x040fe2000ff1e0ff */
[----:B------:R-:W-:Y:S01]  /*3850*/  STG.E desc[UR36][R16.64], R32 ;  /* 0x0000002010007986 */ /* 0x000fe2000c101924 */
[C---:B------:R-:W-:Y:S02]  /*3860*/  IADD3 R2, P1, R18.reuse, UR4, RZ ;  /* 0x0000000412027c10 */ /* 0x040fe4000ff3e0ff */
[----:B------:R-:W-:Y:S01]  /*3870*/  LEA.HI.X.SX32 R20, R13, UR7, 0x1, P0 ;  /* 0x000000070d147c11 */ /* 0x000fe200080f0eff */
[----:B------:R-:W-:Y:S01]  /*3880*/  STG.E desc[UR36][R14.64], R12 ;  /* 0x0000000c0e007986 */ /* 0x000fe2000c101924 */
[----:B------:R-:W-:-:S02]  /*3890*/  LEA.HI.X.SX32 R18, R18, UR7, 0x1, P1 ;  /* 0x0000000712127c11 */ /* 0x000fc400088f0eff */
[----:B------:R-:W-:Y:S02]  /*38a0*/  LEA R44, P0, R45, UR8, 0x2 ;  /* 0x000000082d2c7c11 */ /* 0x000fe4000f8010ff */
[----:B------:R-:W-:Y:S02]  /*38b0*/  LEA R22, P1, R2, UR8, 0x2 ;  /* 0x0000000802167c11 */ /* 0x000fe4000f8210ff */
[----:B------:R-:W-:Y:S02]  /*38c0*/  IADD3 R13, P2, R36, UR4, RZ ;  /* 0x00000004240d7c10 */ /* 0x000fe4000ff5e0ff */
[----:B------:R-:W-:Y:S02]  /*38d0*/  IADD3 R38, R5, 0xe0, RZ ;  /* 0x000000e005267810 */ /* 0x000fe40007ffe0ff */
        /* <DEDUP_REMOVED lines=31> */
.L_x_6841:
[----:B------:R-:W-:Y:S01]  /*3ad0*/  MOV R0, 0x0 ;  /* 0x0000000000007802 */ /* 0x000fe20000000f00 */
[----:B------:R-:W-:Y:S01]  /*3ae0*/  ULDC.64 UR4, c[0x4][0x178] ;  /* 0x01005e0000047ab9 */ /* 0x000fe20000000a00 */
[----:B------:R-:W-:Y:S01]  /*3af0*/  ULDC.64 UR6, c[0x4][0x60] ;  /* 0x0100180000067ab9 */ /* 0x000fe20000000a00 */
[----:B------:R-:W-:Y:S01]  /*3b00*/  IMAD.U32 R4, RZ, RZ, UR4 ;  /* 0x00000004ff047e24 */ /* 0x000fe2000f8e00ff */
[----:B------:R0:W1:Y:S01]  /*3b10*/  LDC.64 R2, c[0x4][R0] ;  /* 0x0100000000027b82 */ /* 0x0000620000000a00 */
[----:B------:R-:W-:Y:S01]  /*3b20*/  IMAD.U32 R5, RZ, RZ, UR5 ;  /* 0x00000005ff057e24 */ /* 0x000fe2000f8e00ff */
[----:B------:R-:W-:Y:S01]  /*3b30*/  ULDC.64 UR4, c[0x4][0x180] ;  /* 0x0100600000047ab9 */ /* 0x000fe20000000a00 */
[----:B------:R-:W-:Y:S01]  /*3b40*/  HFMA2.MMA R13, -RZ, RZ, 0, 0 ;  /* 0x00000000ff0d7435 */ /* 0x000fe200000001ff */
[----:B------:R-:W-:Y:S01]  /*3b50*/  MOV R6, UR4 ;  /* 0x0000000400067c02 */ /* 0x000fe20008000f00 */
[----:B------:R-:W-:Y:S01]  /*3b60*/  IMAD.U32 R7, RZ, RZ, UR5 ;  /* 0x00000005ff077e24 */ /* 0x000fe2000f8e00ff */
[----:B------:R-:W-:Y:S01]  /*3b70*/  MOV R11, UR7 ;  /* 0x00000007000b7c02 */ /* 0x000fe20008000f00 */
[----:B------:R-:W-:-:S02]  /*3b80*/  IMAD.U32 R10, RZ, RZ, UR6 ;  /* 0x00000006ff0a7e24 */ /* 0x000fc4000f8e00ff */
[----:B------:R-:W-:Y:S02]  /*3b90*/  IMAD.MOV.U32 R8, RZ, RZ, 0x219 ;  /* 0x00000219ff087424 */ /* 0x000fe400078e00ff */
[----:B0-----:R-:W-:-:S07]  /*3ba0*/  IMAD.MOV.U32 R12, RZ, RZ, 0x1 ;  /* 0x00000001ff0c7424 */ /* 0x001fce00078e00ff */
[----:B------:R-:W-:-:S07]  /*3bb0*/  LEPC R20, `(.L_x_6871) ;  /* 0x000000001014794e */ /* 0x000fce0000000000 */
[----:B-1----:R-:W-:Y:S05]  /*3bc0*/  CALL.ABS.NOINC R2 ;  /* 0x0000000002007343 */ /* 0x002fea0003c00000 */
.L_x_6871:
[----:B------:R-:W-:Y:S05]  /*3bd0*/  EXIT ;  /* 0x000000000000794d */ /* 0x000fea0003800000 */
.L_x_6842:
[----:B------:R-:W-:Y:S01]  /*3be0*/  IMAD.MOV.U32 R12, RZ, RZ, 0x10 ;  /* 0x00000010ff0c7424 */ /* 0x000fe200078e00ff */
[----:B------:R-:W-:Y:S01]  /*3bf0*/  MOV R15, 0xffffffff ;  /* 0xffffffff000f7802 */ /* 0x000fe20000000f00 */
[----:B------:R-:W-:Y:S02]  /*3c00*/  IMAD.MOV.U32 R11, RZ, RZ, 0x1f ;  /* 0x0000001fff0b7424 */ /* 0x000fe400078e00ff */
[----:B------:R-:W-:-:S07]  /*3c10*/  IMAD.MOV.U32 R2, RZ, RZ, -0x800001 ;  /* 0xff7fffffff027424 */ /* 0x000fce00078e00ff */
[----:B------:R-:W-:Y:S05]  /*3c20*/  WARPSYNC.COLLECTIVE R15, `(.L_x_6872) ;  /* 0x000000000f087348 */ /* 0x000fea0003c00000 */
[----:B------:R0:W1:Y:S02]  /*3c30*/  SHFL.BFLY P6, R14, R13, R12, R11 ;  /* 0x0c00000c0d0e7389 */ /* 0x00006400000c000b */
[----:B01----:R-:W-:Y:S01]  /*3c40*/  ENDCOLLECTIVE ;  /* 0x000000000000791b */ /* 0x003fe20003800000 */
.L_x_6872:
[----:B------:R-:W-:Y:S01]  /*3c50*/  IMAD.MOV.U32 R12, RZ, RZ, 0x8 ;  /* 0x00000008ff0c7424 */ /* 0x000fe200078e00ff */
[----:B------:R-:W-:-:S05]  /*3c60*/  FMNMX.FTZ R0, R14, -3.40282346638528859812e+38, !PT ;  /* 0xff7fffff0e007809 */ /* 0x000fca0007810000 */
[----:B------:R-:W-:-:S07]  /*3c70*/  IMAD.MOV.U32 R13, RZ, RZ, R0 ;  /* 0x000000ffff0d7224 */ /* 0x000fce00078e0000 */
[----:B------:R-:W-:Y:S05]  /*3c80*/  WARPSYNC.COLLECTIVE R15, `(.L_x_6873) ;  /* 0x000000000f087348 */ /* 0x000fea0003c00000 */
[----:B------:R0:W1:Y:S02]  /*3c90*/  SHFL.BFLY P6, R14, R13, R12, R11 ;  /* 0x0c00000c0d0e7389 */ /* 0x00006400000c000b */
[----:B01----:R-:W-:Y:S01]  /*3ca0*/  ENDCOLLECTIVE ;  /* 0x000000000000791b */ /* 0x003fe20003800000 */
.L_x_6873:
[----:B------:R-:W-:Y:S01]  /*3cb0*/  IMAD.MOV.U32 R12, RZ, RZ, 0x4 ;  /* 0x00000004ff0c7424 */ /* 0x000fe200078e00ff */
[----:B------:R-:W-:-:S04]  /*3cc0*/  FMNMX.FTZ R3, R0, R14, !PT ;  /* 0x0000000e00037209 */ /* 0x000fc80007810000 */
[----:B------:R-:W-:-:S07]  /*3cd0*/  MOV R13, R3 ;  /* 0x00000003000d7202 */ /* 0x000fce0000000f00 */
[----:B------:R-:W-:Y:S05]  /*3ce0*/  WARPSYNC.COLLECTIVE R15, `(.L_x_6874) ;  /* 0x000000000f087348 */ /* 0x000fea0003c00000 */
[----:B------:R0:W1:Y:S02]  /*3cf0*/  SHFL.BFLY P6, R14, R13, R12, R11 ;  /* 0x0c00000c0d0e7389 */ /* 0x00006400000c000b */
[----:B01----:R-:W-:Y:S01]  /*3d00*/  ENDCOLLECTIVE ;  /* 0x000000000000791b */ /* 0x003fe20003800000 */
.L_x_6874:
[----:B------:R-:W-:Y:S01]  /*3d10*/  HFMA2.MMA R12, -RZ, RZ, 0, 1.1920928955078125e-07 ;  /* 0x00000002ff0c7435 */ /* 0x000fe200000001ff */
[----:B------:R-:W-:-:S05]  /*3d20*/  FMNMX.FTZ R4, R3, R14, !PT ;  /* 0x0000000e03047209 */ /* 0x000fca0007810000 */
[----:B------:R-:W-:-:S07]  /*3d30*/  IMAD.MOV.U32 R13, RZ, RZ, R4 ;  /* 0x000000ffff0d7224 */ /* 0x000fce00078e0004 */
[----:B------:R-:W-:Y:S05]  /*3d40*/  WARPSYNC.COLLECTIVE R15, `(.L_x_6875) ;  /* 0x000000000f087348 */ /* 0x000fea0003c00000 */
[----:B------:R0:W1:Y:S02]  /*3d50*/  SHFL.BFLY P6, R14, R13, R12, R11 ;  /* 0x0c00000c0d0e7389 */ /* 0x00006400000c000b */
[----:B01----:R-:W-:Y:S01]  /*3d60*/  ENDCOLLECTIVE ;  /* 0x000000000000791b */ /* 0x003fe20003800000 */
.L_x_6875:
[----:B------:R-:W-:Y:S05]  /*3d70*/  BRA `(.L_x_6876) ;  /* 0xffffffc400287947 */ /* 0x000fea000383ffff */
.L_x_6877:
        /* <DEDUP_REMOVED lines=16> */
.L_x_28152:


//--------------------- .text._ZN4vllm25paged_attention_v1_kernelIfhLi192ELi16ELi128ELNS_18Fp8KVCacheDataTypeE2ELb0EEEvPT_PKS2_PKT0_S8_ifPKiSA_iPKfiiiSC_SC_iiiii --------------------------
	.section	.text._ZN4vllm25paged_attention_v1_kernelIfhLi192ELi16ELi128ELNS_18Fp8KVCacheDataTypeE2ELb0EEEvPT_PKS2_PKT0_S8_ifPKiSA_iPKfiiiSC_SC_iiiii,"ax",@progbits
	.align	128
        .global         _ZN4vllm25paged_attention_v1_kernelIfhLi192ELi16ELi128ELNS_18Fp8KVCacheDataTypeE2ELb0EEEvPT_PKS2_PKT0_S8_ifPKiSA_iPKfiiiSC_SC_iiiii
        .type           _ZN4vllm25paged_attention_v1_kernelIfhLi192ELi16ELi128ELNS_18Fp8KVCacheDataTypeE2ELb0EEEvPT_PKS2_PKT0_S8_ifPKiSA_iPKfiiiSC_SC_iiiii,@function
        .size           _ZN4vllm25paged_attention_v1_kernelIfhLi192ELi16ELi128ELNS_18Fp8KVCacheDataTypeE2ELb0EEEvPT_PKS2_PKT0_S8_ifPKiSA_iPKfiiiSC_SC_iiiii,(.L_x_28153 - _ZN4vllm25paged_attention_v1_kernelIfhLi192ELi16ELi128ELNS_18Fp8KVCacheDataTypeE2ELb0EEEvPT_PKS2_PKT0_S8_ifPKiSA_iPKfiiiSC_SC_iiiii)
        .other          _ZN4vllm25paged_attention_v1_kernelIfhLi192ELi16ELi128ELNS_18Fp8KVCacheDataTypeE2ELb0EEEvPT_PKS2_PKT0_S8_ifPKiSA_iPKfiiiSC_SC_iiiii,@"STO_CUDA_ENTRY STV_DEFAULT"
_ZN4vllm25paged_attention_v1_kernelIfhLi192ELi16ELi128ELNS_18Fp8KVCacheDataTypeE2ELb0EEEvPT_PKS2_PKT0_S8_ifPKiSA_iPKfiiiSC_SC_iiiii:
.text._ZN4vllm25paged_attention_v1_kernelIfhLi192ELi16ELi128ELNS_18Fp8KVCacheDataTypeE2ELb0EEEvPT_PKS2_PKT0_S8_ifPKiSA_iPKfiiiSC_SC_iiiii:
        /* <DEDUP_REMOVED lines=34> */
.L_x_6913:
        /* <DEDUP_REMOVED lines=15> */
[----:B0-----:R-:W-:-:S05]  /*0310*/  @!P0 IMAD R4, R8, 0x4, R3 ;  /* 0x0000000408048824 */ /* 0x001fca00078e0203 */
        /* <DEDUP_REMOVED lines=24> */
.L_x_6884:
        /* <DEDUP_REMOVED lines=11> */
.L_x_6883:
[----:B------:R-:W-:Y:S05]  /*0550*/  BSYNC B1 ;  /* 0x0000000000017941 */ /* 0x000fea0003800000 */
.L_x_6882:
        /* <DEDUP_REMOVED lines=14> */
.L_x_6887:
[----:B------:R-:W0:Y:S01]  /*0640*/  LDS R11, [R4+-0x400] ;  /* 0xfffc0000040b7984 */ /* 0x000e220000000800 */
[----:B------:R-:W-:-:S03]  /*0650*/  IADD3 R2, R2, 0x800, RZ ;  /* 0x0000080002027810 */ /* 0x000fc60007ffe0ff */
[----:B------:R-:W1:Y:S01]  /*0660*/  LDS R13, [R4+-0x200] ;  /* 0xfffe0000040d7984 */ /* 0x000e620000000800 */
[----:B------:R-:W-:-:S03]  /*0670*/  ISETP.GE.AND P2, PT, R2, R9, PT ;  /* 0x000000090200720c */ /* 0x000fc60003f46270 */
        /* <DEDUP_REMOVED lines=94> */
[----:B0-----:R-:W-:Y:S01]  /*0c60*/  VIADD R4, R4, 0x2000 ;  /* 0x0000200004047836 */ /* 0x001fe20000000000 */
[----:B------:R-:W-:Y:S06]  /*0c70*/  @!P2 BRA `(.L_x_6887) ;  /* 0xfffffff80070a947 */ /* 0x000fec000383ffff */
.L_x_6886:
[----:B------:R-:W-:Y:S05]  /*0c80*/  BSYNC B1 ;  /* 0x0000000000017941 */ /* 0x000fea0003800000 */
.L_x_6885:
        /* <DEDUP_REMOVED lines=55> */
.L_x_6889:
[----:B------:R-:W-:Y:S05]  /*1000*/  BSYNC B1 ;  /* 0x0000000000017941 */ /* 0x000fea0003800000 */
.L_x_6888:
        /* <DEDUP_REMOVED lines=26> */
.L_x_6881:
[----:B------:R-:W-:Y:S05]  /*11b0*/  BSYNC B0 ;  /* 0x0000000000007941 */ /* 0x000fea0003800000 */
.L_x_6880:
        /* <DEDUP_REMOVED lines=49> */
.L_x_6894:
        /* <DEDUP_REMOVED lines=8> */
.L_x_6893:
[----:B------:R-:W-:Y:S05]  /*1550*/  BSYNC B1 ;  /* 0x0000000000017941 */ /* 0x000fea0003800000 */
.L_x_6892:
        /* <DEDUP_REMOVED lines=14> */
.L_x_6897:
        /* <DEDUP_REMOVED lines=52> */
.L_x_6896:
[----:B------:R-:W-:Y:S05]  /*1980*/  BSYNC B1 ;  /* 0x0000000000017941 */ /* 0x000fea0003800000 */
.L_x_6895:
        /* <DEDUP_REMOVED lines=31> */
.L_x_6899:
[----:B------:R-:W-:Y:S05]  /*1b80*/  BSYNC B1 ;  /* 0x0000000000017941 */ /* 0x000fea0003800000 */
.L_x_6898:
        /* <DEDUP_REMOVED lines=14> */
.L_x_6891:
[----:B------:R-:W-:Y:S05]  /*1c70*/  BSYNC B0 ;  /* 0x0000000000007941 */ /* 0x000fea0003800000 */
.L_x_6890:
        /* <DEDUP_REMOVED lines=33> */
[----:B------:R-:W-:Y:S01]  /*1e90*/  CS2R R8, SRZ ;  /* 0x0000000000087805 */ /* 0x000fe2000001ff00 */
[----:B------:R-:W-:Y:S01]  /*1ea0*/  IMAD.MOV.U32 R7, RZ, RZ, RZ ;  /* 0x000000ffff077224 */ /* 0x000fe200078e00ff */
[----:B------:R-:W-:-:S02]  /*1eb0*/  CS2R R4, SRZ ;  /* 0x0000000000047805 */ /* 0x000fc4000001ff00 */
        /* <DEDUP_REMOVED lines=26> */
.L_x_6901:
[----:B------:R-:W-:Y:S05]  /*2060*/  BSYNC B0 ;  /* 0x0000000000007941 */ /* 0x000fea0003800000 */
.L_x_6900:
        /* <DEDUP_REMOVED lines=51> */
.L_x_6903:
[----:B------:R-:W-:Y:S05]  /*23a0*/  BSYNC B0 ;  /* 0x0000000000007941 */ /* 0x000fea0003800000 */
.L_x_6902:
        /* <DEDUP_REMOVED lines=27> */
.L_x_6905:
[----:B------:R-:W-:Y:S05]  /*2560*/  BSYNC B0 ;  /* 0x0000000000007941 */ /* 0x000fea0003800000 */
.L_x_6904:
        /* <DEDUP_REMOVED lines=51> */
.L_x_6907:
[----:B------:R-:W-:Y:S05]  /*28a0*/  BSYNC B0 ;  /* 0x0000000000007941 */ /* 0x000fea0003800000 */
.L_x_6906:
        /* <DEDUP_REMOVED lines=162> */
.L_x_6878:
        /* <DEDUP_REMOVED lines=16> */
.L_x_6908:
[----:B------:R-:W-:Y:S05]  /*33d0*/  EXIT ;  /* 0x000000000000794d */ /* 0x000fea0003800000 */
.L_x_6879:
[----:B------:R-:W-:Y:S01]  /*33e0*/  HFMA2.MMA R11, -RZ, RZ, 0, 1.847743988037109375e-06 ;  /* 0x0000001fff0b7435 */ /* 0x000fe200000001ff */
[----:B------:R-:W-:Y:S01]  /*33f0*/  IMAD.MOV.U32 R12, RZ, RZ, 0x10 ;  /* 0x00000010ff0c7424 */ /* 0x000fe200078e00ff */
[----:B------:R-:W-:Y:S01]  /*3400*/  MOV R2, 0xff7fffff ;  /* 0xff7fffff00027802 */ /* 0x000fe20000000f00 */
[----:B------:R-:W-:-:S08]  /*3410*/  IMAD.MOV.U32 R15, RZ, RZ, -0x1 ;  /* 0xffffffffff0f7424 */ /* 0x000fd000078e00ff */
[----:B------:R-:W-:Y:S05]  /*3420*/  WARPSYNC.COLLECTIVE R15, `(.L_x_6909) ;  /* 0x000000000f087348 */ /* 0x000fea0003c00000 */
[----:B------:R0:W1:Y:S02]  /*3430*/  SHFL.BFLY P6, R14, R13, R12, R11 ;  /* 0x0c00000c0d0e7389 */ /* 0x00006400000c000b */
[----:B01----:R-:W-:Y:S01]  /*3440*/  ENDCOLLECTIVE ;  /* 0x000000000000791b */ /* 0x003fe20003800000 */
.L_x_6909:
[----:B------:R-:W-:Y:S01]  /*3450*/  IMAD.MOV.U32 R12, RZ, RZ, 0x8 ;  /* 0x00000008ff0c7424 */ /* 0x000fe200078e00ff */
[----:B------:R-:W-:-:S04]  /*3460*/  FMNMX.FTZ R0, R14, -3.40282346638528859812e+38, !PT ;  /* 0xff7fffff0e007809 */ /* 0x000fc80007810000 */
[----:B------:R-:W-:-:S07]  /*3470*/  MOV R13, R0 ;  /* 0x00000000000d7202 */ /* 0x000fce0000000f00 */
[----:B------:R-:W-:Y:S05]  /*3480*/  WARPSYNC.COLLECTIVE R15, `(.L_x_6910) ;  /* 0x000000000f087348 */ /* 0x000fea0003c00000 */
[----:B------:R0:W1:Y:S02]  /*3490*/  SHFL.BFLY P6, R14, R13, R12, R11 ;  /* 0x0c00000c0d0e7389 */ /* 0x00006400000c000b */
[----:B01----:R-:W-:Y:S01]  /*34a0*/  ENDCOLLECTIVE ;  /* 0x000000000000791b */ /* 0x003fe20003800000 */
.L_x_6910:
[----:B------:R-:W-:Y:S01]  /*34b0*/  IMAD.MOV.U32 R12, RZ, RZ, 0x4 ;  /* 0x00000004ff0c7424 */ /* 0x000fe200078e00ff */
[----:B------:R-:W-:-:S04]  /*34c0*/  FMNMX.FTZ R3, R0, R14, !PT ;  /* 0x0000000e00037209 */ /* 0x000fc80007810000 */
[----:B------:R-:W-:-:S07]  /*34d0*/  MOV R13, R3 ;  /* 0x00000003000d7202 */ /* 0x000fce0000000f00 */
[----:B------:R-:W-:Y:S05]  /*34e0*/  WARPSYNC.COLLECTIVE R15, `(.L_x_6911) ;  /* 0x000000000f087348 */ /* 0x000fea0003c00000 */
[----:B------:R0:W1:Y:S02]  /*34f0*/  SHFL.BFLY P6, R14, R13, R12, R11 ;  /* 0x0c00000c0d0e7389 */ /* 0x00006400000c000b */
[----:B01----:R-:W-:Y:S01]  /*3500*/  ENDCOLLECTIVE ;  /* 0x000000000000791b */ /* 0x003fe20003800000 */
.L_x_6911:
[----:B------:R-:W-:Y:S01]  /*3510*/  IMAD.MOV.U32 R12, RZ, RZ, 0x2 ;  /* 0x00000002ff0c7424 */ /* 0x000fe200078e00ff */
[----:B------:R-:W-:-:S04]  /*3520*/  FMNMX.FTZ R4, R3, R14, !PT ;  /* 0x0000000e03047209 */ /* 0x000fc80007810000 */
[----:B------:R-:W-:-:S07]  /*3530*/  MOV R13, R4 ;  /* 0x00000004000d7202 */ /* 0x000fce0000000f00 */
[----:B------:R-:W-:Y:S05]  /*3540*/  WARPSYNC.COLLECTIVE R15, `(.L_x_6912) ;  /* 0x000000000f087348 */ /* 0x000fea0003c00000 */
[----:B------:R0:W1:Y:S02]  /*3550*/  SHFL.BFLY P6, R14, R13, R12, R11 ;  /* 0x0c00000c0d0e7389 */ /* 0x00006400000c000b */
[----:B01----:R-:W-:Y:S01]  /*3560*/  ENDCOLLECTIVE ;  /* 0x000000000000791b */ /* 0x003fe20003800000 */
.L_x_6912:
[----:B------:R-:W-:Y:S05]  /*3570*/  BRA `(.L_x_6913) ;  /* 0xffffffcc00287947 */ /* 0x000fea000383ffff */
.L_x_6914:
        /* <DEDUP_REMOVED lines=16> */
.L_x_28153:


//--------------------- .text._ZN4vllm25paged_attention_v1_kernelIfhLi128ELi16ELi128ELNS_18Fp8KVCacheDataTypeE2ELb0EEEvPT_PKS2_PKT0_S8_ifPKiSA_iPKfiiiSC_SC_iiiii --------------------------
	.section	.text._ZN4vllm25paged_attention_v1_kernelIfhLi128ELi16ELi128ELNS_18Fp8KVCacheDataTypeE2ELb0EEEvPT_PKS2_PKT0_S8_ifPKiSA_iPKfiiiSC_SC_iiiii,"ax",@progbits
	.align	128
        .global         _ZN4vllm25paged_attention_v1_kernelIfhLi128ELi16ELi128ELNS_18Fp8KVCacheDataTypeE2ELb0EEEvPT_PKS2_PKT0_S8_ifPKiSA_iPKfiiiSC_SC_iiiii
        .type           _ZN4vllm25paged_attention_v1_kernelIfhLi128ELi16ELi128ELNS_18Fp8KVCacheDataTypeE2ELb0EEEvPT_PKS2_PKT0_S8_ifPKiSA_iPKfiiiSC_SC_iiiii,@function
        .size           _ZN4vllm25paged_attention_v1_kernelIfhLi128ELi16ELi128ELNS_18Fp8KVCacheDataTypeE2ELb0EEEvPT_PKS2_PKT0_S8_ifPKiSA_iPKfiiiSC_SC_iiiii,(.L_x_28154 - _ZN4vllm25paged_attention_v1_kernelIfhLi128ELi16ELi128ELNS_18Fp8KVCacheDataTypeE2ELb0EEEvPT_PKS2_PKT0_S8_ifPKiSA_iPKfiiiSC_SC_iiiii)
        .other          _ZN4vllm25paged_attention_v1_kernelIfhLi128ELi16ELi128ELNS_18Fp8KVCacheDataTypeE2ELb0EEEvPT_PKS2_PKT0_S8_ifPKiSA_iPKfiiiSC_SC_iiiii,@"STO_CUDA_ENTRY STV_DEFAULT"
_ZN4vllm25paged_attention_v1_kernelIfhLi128ELi16ELi128ELNS_18Fp8KVCacheDataTypeE2ELb0EEEvPT_PKS2_PKT0_S8_ifPKiSA_iPKfiiiSC_SC_iiiii:
.text._ZN4vllm25paged_attention_v1_kernelIfhLi128ELi16ELi128ELNS_18Fp8KVCacheDataTypeE2ELb0EEEvPT_PKS2_PKT0_S8_ifPKiSA_iPKfiiiSC_SC_iiiii:
        /* <DEDUP_REMOVED lines=32> */
.L_x_6950:
        /* <DEDUP_REMOVED lines=40> */
.L_x_6921:
        /* <DEDUP_REMOVED lines=11> */
.L_x_6920:
[----:B------:R-:W-:Y:S05]  /*0530*/  BSYNC B1 ;  /* 0x0000000000017941 */ /* 0x000fea0003800000 */
.L_x_6919:
        /* <DEDUP_REMOVED lines=14> */
.L_x_6924:
        /* <DEDUP_REMOVED lines=100> */
.L_x_6923:
[----:B------:R-:W-:Y:S05]  /*0c60*/  BSYNC B1 ;  /* 0x0000000000017941 */ /* 0x000fea0003800000 */
.L_x_6922:
        /* <DEDUP_REMOVED lines=55> */
.L_x_6926:
[----:B------:R-:W-:Y:S05]  /*0fe0*/  BSYNC B1 ;  /* 0x0000000000017941 */ /* 0x000fea0003800000 */
.L_x_6925:
        /* <DEDUP_REMOVED lines=26> */
.L_x_6918:
[----:B------:R-:W-:Y:S05]  /*1190*/  BSYNC B0 ;  /* 0x0000000000007941 */ /* 0x000fea0003800000 */
.L_x_6917:
        /* <DEDUP_REMOVED lines=48> */
.L_x_6931:
        /* <DEDUP_REMOVED lines=8> */
.L_x_6930:
[----:B------:R-:W-:Y:S05]  /*1520*/  BSYNC B1 ;  /* 0x0000000000017941 */ /* 0x000fea0003800000 */
.L_x_6929:
        /* <DEDUP_REMOVED lines=14> */
.L_x_6934:
        /* <DEDUP_REMOVED lines=52> */
.L_x_6933:
[----:B------:R-:W-:Y:S05]  /*1950*/  BSYNC B1 ;  /* 0x0000000000017941 */ /* 0x000fea0003800000 */
.L_x_6932:
        /* <DEDUP_REMOVED lines=31> */
.L_x_6936:
[----:B------:R-:W-:Y:S05]  /*1b50*/  BSYNC B1 ;  /* 0x0000000000017941 */ /* 0x000fea0003800000 */
.L_x_6935:
        /* <DEDUP_REMOVED lines=14> */
.L_x_6928:
[----:B------:R-:W-:Y:S05]  /*1c40*/  BSYNC B0 ;  /* 0x0000000000007941 */ /* 0x000fea0003800000 */
.L_x_6927:
        /* <DEDUP_REMOVED lines=48> */
.L_x_6938:
[----:B------:R-:W-:Y:S05]  /*1f50*/  BSYNC B0 ;  /* 0x0000000000007941 */ /* 0x000fea0003800000 */
.L_x_6937:
        /* <DEDUP_REMOVED lines=33> */
[----:B-----5:R-:W-:Y:S01]  /*2170*/  FADD.FTZ R23, R23, R8 ;  /* 0x0000000817177221 */ /* 0x020fe20000010000 */
[----:B0-----:R-:W-:-:S07]  /*2180*/  FADD.FTZ R20, R20, R7 ;  /* 0x0000000714147221 */ /* 0x001fce0000010000 */
.L_x_6940:
[----:B------:R-:W-:Y:S05]  /*2190*/  BSYNC B0 ;  /* 0x0000000000007941 */ /* 0x000fea0003800000 */
.L_x_6939:
        /* <DEDUP_REMOVED lines=19> */
.L_x_6942:
[----:B------:R-:W-:Y:S05]  /*22d0*/  BSYNC B0 ;  /* 0x0000000000007941 */ /* 0x000fea0003800000 */
.L_x_6941:
        /* <DEDUP_REMOVED lines=36> */
.L_x_6944:
[----:B------:R-:W-:Y:S05]  /*2520*/  BSYNC B0 ;  /* 0x0000000000007941 */ /* 0x000fea0003800000 */
.L_x_6943:
        /* <DEDUP_REMOVED lines=51> */
[----:B------:R-:W-:Y:S02]  /*2860*/  LEA R6, P1, R24, UR4, 0x2 ;  /* 0x0000000418067c11 */ /* 0x000fe4000f8210ff */
        /* <DEDUP_REMOVED lines=8> */
[----:B-1----:R-:W-:Y:S01]  /*28f0*/  LEA.HI.X.SX32 R11, R26, R0, 0x1, P3 ;  /* 0x000000001a0b7211 */ /* 0x002fe200018f0eff */
[----:B------:R1:W-:Y:S01]  /*2900*/  STG.E desc[UR36][R6.64], R17 ;  /* 0x0000001106007986 */ /* 0x0003e2000c101924 */
[----:B------:R-:W-:-:S02]  /*2910*/  LEA R10, P1, R16, UR4, 0x2 ;  /* 0x00000004100a7c11 */ /* 0x000fc4000f8210ff */
[----:B------:R-:W-:Y:S01]  /*2920*/  LEA.HI.X R9, R22, UR5, R9, 0x2, P0 ;  /* 0x0000000516097c11 */ /* 0x000fe200080f1409 */
[C---:B------:R-:W-:Y:S01]  /*2930*/  VIADD R22, R3.reuse, 0x70 ;  /* 0x0000007003167836 */ /* 0x040fe20000000000 */
[----:B------:R-:W-:Y:S02]  /*2940*/  LEA.HI.X R11, R16, UR5, R11, 0x2, P1 ;  /* 0x00000005100b7c11 */ /* 0x000fe400088f140b */
[C---:B------:R-:W-:Y:S01]  /*2950*/  IADD3 R26, R3.reuse, 0x40, RZ ;  /* 0x00000040031a7810 */ /* 0x040fe20007ffe0ff */
[----:B------:R2:W-:Y:S01]  /*2960*/  STG.E desc[UR36][R8.64], R15 ;  /* 0x0000000f08007986 */ /* 0x0005e2000c101924 */
[C---:B------:R-:W-:Y:S02]  /*2970*/  IADD3 R14, R3.reuse, 0x68, RZ ;  /* 0x00000068030e7810 */ /* 0x040fe40007ffe0ff */
[C---:B------:R-:W-:Y:S01]  /*2980*/  IADD3 R28, R3.reuse, 0x60, RZ ;  /* 0x00000060031c7810 */ /* 0x040fe20007ffe0ff */
[----:B------:R3:W-:Y:S01]  /*2990*/  STG.E desc[UR36][R10.64], R13 ;  /* 0x0000000d0a007986 */ /* 0x0007e2000c101924 */
[----:B------:R-:W-:-:S02]  /*29a0*/  IADD3 R16, R3, 0x78, RZ ;  /* 0x0000007803107810 */ /* 0x000fc40007ffe0ff */
[-C--:B0-----:R-:W-:Y:S02]  /*29b0*/  IADD3 R5, P4, R24, R2.reuse, RZ ;  /* 0x0000000218057210 */ /* 0x081fe40007f9e0ff */
[----:B-1----:R-:W-:Y:S02]  /*29c0*/  IADD3 R17, P6, R16, R2, RZ ;  /* 0x0000000210117210 */ /* 0x002fe40007fde0ff */
[----:B------:R-:W-:Y:S02]  /*29d0*/  LEA.HI.X.SX32 R6, R24, R0, 0x1, P4 ;  /* 0x0000000018067211 */ /* 0x000fe400020f0eff */
[C---:B--2---:R-:W-:Y:S01]  /*29e0*/  IADD3 R8, R3.reuse, 0x50, RZ ;  /* 0x0000005003087810 */ /* 0x044fe20007ffe0ff */
[----:B---3--:R-:W-:Y:S01]  /*29f0*/  VIADD R10, R3, 0x58 ;  /* 0x00000058030a7836 */ /* 0x008fe20000000000 */
[-C--:B------:R-:W-:Y:S02]  /*2a00*/  IADD3 R3, P5, R26, R2.reuse, RZ ;  /* 0x000000021a037210 */ /* 0x080fe40007fbe0ff */
[----:B------:R-:W-:-:S02]  /*2a10*/  IADD3 R13, P0, R14, R2, RZ ;  /* 0x000000020e0d7210 */ /* 0x000fc40007f1e0ff */
[----:B------:R-:W-:Y:S02]  /*2a20*/  LEA.HI.X.SX32 R4, R26, R0, 0x1, P5 ;  /* 0x000000001a047211 */ /* 0x000fe400028f0eff */
[-C--:B------:R-:W-:Y:S02]  /*2a30*/  IADD3 R7, P3, R8, R2.reuse, RZ ;  /* 0x0000000208077210 */ /* 0x080fe40007f7e0ff */
[-C--:B------:R-:W-:Y:S02]  /*2a40*/  IADD3 R9, P2, R10, R2.reuse, RZ ;  /* 0x000000020a097210 */ /* 0x080fe40007f5e0ff */
[-C--:B------:R-:W-:Y:S02]  /*2a50*/  IADD3 R11, P1, R28, R2.reuse, RZ ;  /* 0x000000021c0b7210 */ /* 0x080fe40007f3e0ff */
[----:B------:R-:W-:Y:S02]  /*2a60*/  IADD3 R15, P5, R22, R2, RZ ;  /* 0x00000002160f7210 */ /* 0x000fe40007fbe0ff */
[----:B------:R-:W-:-:S02]  /*2a70*/  LEA.HI.X.SX32 R14, R14, R0, 0x1, P0 ;  /* 0x000000000e0e7211 */ /* 0x000fc400000f0eff */
[C---:B------:R-:W-:Y:S02]  /*2a80*/  LEA R2, P0, R3.reuse, UR4, 0x2 ;  /* 0x0000000403027c11 */ /* 0x040fe4000f8010ff */
[-C--:B------:R-:W-:Y:S02]  /*2a90*/  LEA.HI.X.SX32 R8, R8, R0.reuse, 0x1, P3 ;  /* 0x0000000008087211 */ /* 0x080fe400018f0eff */
[----:B------:R-:W-:Y:S02]  /*2aa0*/  LEA.HI.X R3, R3, UR5, R4, 0x2, P0 ;  /* 0x0000000503037c11 */ /* 0x000fe400080f1404 */
[C---:B------:R-:W-:Y:S02]  /*2ab0*/  LEA R4, P0, R5.reuse, UR4, 0x2 ;  /* 0x0000000405047c11 */ /* 0x040fe4000f8010ff */
        /* <DEDUP_REMOVED lines=12> */
[----:B------:R-:W-:Y:S01]  /*2b80*/  LEA.HI.X.SX32 R0, R16, R0, 0x1, P6 ;  /* 0x0000000010007211 */ /* 0x000fe200030f0eff */
[----:B------:R-:W-:Y:S01]  /*2b90*/  STG.E desc[UR36][R8.64], R27 ;  /* 0x0000001b08007986 */ /* 0x000fe2000c101924 */
[----:B------:R-:W-:Y:S02]  /*2ba0*/  LEA.HI.X R11, R11, UR5, R12, 0x2, P0 ;  /* 0x000000050b0b7c11 */ /* 0x000fe400080f140c */
[----:B------:R-:W-:Y:S02]  /*2bb0*/  LEA R12, P0, R13, UR4, 0x2 ;  /* 0x000000040d0c7c11 */ /* 0x000fe4000f8010ff */
[----:B------:R-:W-:Y:S01]  /*2bc0*/  LEA R16, P1, R17, UR4, 0x2 ;  /* 0x0000000411107c11 */ /* 0x000fe2000f8210ff */
[----:B------:R-:W-:Y:S01]  /*2bd0*/  STG.E desc[UR36][R10.64], R25 ;  /* 0x000000190a007986 */ /* 0x000fe2000c101924 */
[----:B------:R-:W-:-:S02]  /*2be0*/  LEA.HI.X R13, R13, UR5, R14, 0x2, P0 ;  /* 0x000000050d0d7c11 */ /* 0x000fc400080f140e */
[----:B------:R-:W-:Y:S02]  /*2bf0*/  LEA R14, P0, R15, UR4, 0x2 ;  /* 0x000000040f0e7c11 */ /* 0x000fe4000f8010ff */
[----:B------:R-:W-:Y:S01]  /*2c00*/  LEA.HI.X R17, R17, UR5, R0, 0x2, P1 ;  /* 0x0000000511117c11 */ /* 0x000fe200088f1400 */
[----:B------:R-:W-:Y:S01]  /*2c10*/  STG.E desc[UR36][R12.64], R23 ;  /* 0x000000170c007986 */ /* 0x000fe2000c101924 */
[----:B------:R-:W-:-:S05]  /*2c20*/  LEA.HI.X R15, R15, UR5, R22, 0x2, P0 ;  /* 0x000000050f0f7c11 */ /* 0x000fca00080f1416 */
[----:B------:R-:W-:Y:S04]  /*2c30*/  STG.E desc[UR36][R14.64], R21 ;  /* 0x000000150e007986 */ /* 0x000fe8000c101924 */
[----:B------:R-:W-:Y:S01]  /*2c40*/  STG.E desc[UR36][R16.64], R19 ;  /* 0x0000001310007986 */ /* 0x000fe2000c101924 */
[----:B------:R-:W-:Y:S05]  /*2c50*/  EXIT ;  /* 0x000000000000794d */ /* 0x000fea0003800000 */
.L_x_6915:
        /* <DEDUP_REMOVED lines=16> */
.L_x_6945:
[----:B------:R-:W-:Y:S05]  /*2d60*/  EXIT ;  /* 0x000000000000794d */ /* 0x000fea0003800000 */
.L_x_6916:
[----:B------:R-:W-:Y:S01]  /*2d70*/  HFMA2.MMA R12, -RZ, RZ, 0, 9.5367431640625e-07 ;  /* 0x00000010ff0c7435 */ /* 0x000fe200000001ff */
[----:B------:R-:W-:Y:S01]  /*2d80*/  IMAD.MOV.U32 R11, RZ, RZ, 0x1f ;  /* 0x0000001fff0b7424 */ /* 0x000fe200078e00ff */
[----:B------:R-:W-:Y:S02]  /*2d90*/  MOV R15, 0xffffffff ;  /* 0xffffffff000f7802 */ /* 0x000fe40000000f00 */
[----:B------:R-:W-:-:S07]  /*2da0*/  MOV R2, 0xff7fffff ;  /* 0xff7fffff00027802 */ /* 0x000fce0000000f00 */
[----:B------:R-:W-:Y:S05]  /*2db0*/  WARPSYNC.COLLECTIVE R15, `(.L_x_6946) ;  /* 0x000000000f087348 */ /* 0x000fea0003c00000 */
[----:B------:R0:W1:Y:S02]  /*2dc0*/  SHFL.BFLY P6, R14, R13, R12, R11 ;  /* 0x0c00000c0d0e7389 */ /* 0x00006400000c000b */
[----:B01----:R-:W-:Y:S01]  /*2dd0*/  ENDCOLLECTIVE ;  /* 0x000000000000791b */ /* 0x003fe20003800000 */
.L_x_6946:
[----:B------:R-:W-:Y:S01]  /*2de0*/  IMAD.MOV.U32 R12, RZ, RZ, 0x8 ;  /* 0x00000008ff0c7424 */ /* 0x000fe200078e00ff */
[----:B------:R-:W-:-:S04]  /*2df0*/  FMNMX.FTZ R0, R14, -3.40282346638528859812e+38, !PT ;  /* 0xff7fffff0e007809 */ /* 0x000fc80007810000 */
[----:B------:R-:W-:-:S07]  /*2e00*/  MOV R13, R0 ;  /* 0x00000000000d7202 */ /* 0x000fce0000000f00 */
[----:B------:R-:W-:Y:S05]  /*2e10*/  WARPSYNC.COLLECTIVE R15, `(.L_x_6947) ;  /* 0x000000000f087348 */ /* 0x000fea0003c00000 */
[----:B------:R0:W1:Y:S02]  /*2e20*/  SHFL.BFLY P6, R14, R13, R12, R11 ;  /* 0x0c00000c0d0e7389 */ /* 0x00006400000c000b */
[----:B01----:R-:W-:Y:S01]  /*2e30*/  ENDCOLLECTIVE ;  /* 0x000000000000791b */ /* 0x003fe20003800000 */
.L_x_6947:
[----:B------:R-:W-:Y:S01]  /*2e40*/  HFMA2.MMA R12, -RZ, RZ, 0, 2.384185791015625e-07 ;  /* 0x00000004ff0c7435 */ /* 0x000fe200000001ff */
[----:B------:R-:W-:-:S04]  /*2e50*/  FMNMX.FTZ R3, R0, R14, !PT ;  /* 0x0000000e00037209 */ /* 0x000fc80007810000 */
[----:B------:R-:W-:-:S07]  /*2e60*/  MOV R13, R3 ;  /* 0x00000003000d7202 */ /* 0x000fce0000000f00 */
[----:B------:R-:W-:Y:S05]  /*2e70*/  WARPSYNC.COLLECTIVE R15, `(.L_x_6948) ;  /* 0x000000000f087348 */ /* 0x000fea0003c00000 */
[----:B------:R0:W1:Y:S02]  /*2e80*/  SHFL.BFLY P6, R14, R13, R12, R11 ;  /* 0x0c00000c0d0e7389 */ /* 0x00006400000c000b */
[----:B01----:R-:W-:Y:S01]  /*2e90*/  ENDCOLLECTIVE ;  /* 0x000000000000791b */ /* 0x003fe20003800000 */
.L_x_6948:
[----:B------:R-:W-:Y:S02]  /*2ea0*/  MOV R12, 0x2 ;  /* 0x00000002000c7802 */ /* 0x000fe40000000f00 */
[----:B------:R-:W-:-:S05]  /*2eb0*/  FMNMX.FTZ R4, R3, R14, !PT ;  /* 0x0000000e03047209 */ /* 0x000fca0007810000 */
[----:B------:R-:W-:-:S07]  /*2ec0*/  IMAD.MOV.U32 R13, RZ, RZ, R4 ;  /* 0x000000ffff0d7224 */ /* 0x000fce00078e0004 */
[----:B------:R-:W-:Y:S05]  /*2ed0*/  WARPSYNC.COLLECTIVE R15, `(.L_x_6949) ;  /* 0x000000000f087348 */ /* 0x000fea0003c00000 */
[----:B------:R0:W1:Y:S02]  /*2ee0*/  SHFL.BFLY P6, R14, R13, R12, R11 ;  /* 0x0c00000c0d0e7389 */ /* 0x00006400000c000b */
[----:B01----:R-:W-:Y:S01]  /*2ef0*/  ENDCOLLECTIVE ;  /* 0x000000000000791b */ /* 0x003fe20003800000 */
.L_x_6949:
[----:B------:R-:W-:Y:S05]  /*2f00*/  BRA `(.L_x_6950) ;  /* 0xffffffd000bc7947 */ /* 0x000fea000383ffff */
.L_x_6951:
        /* <DEDUP_REMOVED lines=15> */
.L_x_28154:


//--------------------- .text._ZN4vllm25paged_attention_v1_kernelIfhLi120ELi16ELi128ELNS_18Fp8KVCacheDataTypeE2ELb0EEEvPT_PKS2_PKT0_S8_ifPKiSA_iPKfiiiSC_SC_iiiii --------------------------
	.section	.text._ZN4vllm25paged_attention_v1_kernelIfhLi120ELi16ELi128ELNS_18Fp8KVCacheDataTypeE2ELb0EEEvPT_PKS2_PKT0_S8_ifPKiSA_iPKfiiiSC_SC_iiiii,"ax",@progbits
	.align	128
        .global         _ZN4vllm25paged_attention_v1_kernelIfhLi120ELi16ELi128ELNS_18Fp8KVCacheDataTypeE2ELb0EEEvPT_PKS2_PKT0_S8_ifPKiSA_iPKfiiiSC_SC_iiiii
        .type           _ZN4vllm25paged_attention_v1_kernelIfhLi120ELi16ELi128ELNS_18Fp8KVCacheDataTypeE2ELb0EEEvPT_PKS2_PKT0_S8_ifPKiSA_iPKfiiiSC_SC_iiiii,@function
        .size           _ZN4vllm25paged_attention_v1_kernelIfhLi120ELi16ELi128ELNS_18Fp8KVCacheDataTypeE2ELb0EEEvPT_PKS2_PKT0_S8_ifPKiSA_iPKfiiiSC_SC_iiiii,(.L_x_28155 - _ZN4vllm25paged_attention_v1_kernelIfhLi120ELi16ELi128ELNS_18Fp8KVCacheDataTypeE2ELb0EEEvPT_PKS2_PKT0_S8_ifPKiSA_iPKfiiiSC_SC_iiiii)
        .other          _ZN4vllm25paged_attention_v1_kernelIfhLi120ELi16ELi128ELNS_18Fp8KVCacheDataTypeE2ELb0EEEvPT_PKS2_PKT0_S8_ifPKiSA_iPKfiiiSC_SC_iiiii,@"STO_CUDA_ENTRY STV_DEFAULT"
_ZN4vllm25paged_attention_v1_kernelIfhLi120ELi16ELi128ELNS_18Fp8KVCacheDataTypeE2ELb0EEEvPT_PKS2_PKT0_S8_ifPKiSA_iPKfiiiSC_SC_iiiii:
.text._ZN4vllm25paged_attention_v1_kernelIfhLi120ELi16ELi128ELNS_18Fp8KVCacheDataTypeE2ELb0EEEvPT_PKS2_PKT0_S8_ifPKiSA_iPKfiiiSC_SC_iiiii:
        /* <DEDUP_REMOVED lines=32> */
.L_x_6987:
        /* <DEDUP_REMOVED lines=40> */
.L_x_6958:
        /* <DEDUP_REMOVED lines=11> */
.L_x_6957:
[----:B------:R-:W-:Y:S05]  /*0530*/  BSYNC B1 ;  /* 0x0000000000017941 */ /* 0x000fea0003800000 */
.L_x_6956:
        /* <DEDUP_REMOVED lines=14> */
.L_x_6961:
        /* <DEDUP_REMOVED lines=100> */
.L_x_6960:
[----:B------:R-:W-:Y:S05]  /*0c60*/  BSYNC B1 ;  /* 0x0000000000017941 */ /* 0x000fea0003800000 */
.L_x_6959:
        /* <DEDUP_REMOVED lines=55> */
.L_x_6963:
[----:B------:R-:W-:Y:S05]  /*0fe0*/  BSYNC B1 ;  /* 0x0000000000017941 */ /* 0x000fea0003800000 */
.L_x_6962:
        /* <DEDUP_REMOVED lines=26> */
.L_x_6955:
[----:B------:R-:W-:Y:S05]  /*1190*/  BSYNC B0 ;  /* 0x0000000000007941 */ /* 0x000fea0003800000 */
.L_x_6954:
        /* <DEDUP_REMOVED lines=48> */
.L_x_6968:
        /* <DEDUP_REMOVED lines=8> */
.L_x_6967:
[----:B------:R-:W-:Y:S05]  /*1520*/  BSYNC B1 ;  /* 0x0000000000017941 */ /* 0x000fea0003800000 */
.L_x_6966:
        /* <DEDUP_REMOVED lines=14> */
.L_x_6971:
        /* <DEDUP_REMOVED lines=52> */
.L_x_6970:
[----:B------:R-:W-:Y:S05]  /*1950*/  BSYNC B1 ;  /* 0x0000000000017941 */ /* 0x000fea0003800000 */
.L_x_6969:
        /* <DEDUP_REMOVED lines=31> */
.L_x_6973:
[----:B------:R-:W-:Y:S05]  /*1b50*/  BSYNC B1 ;  /* 0x0000000000017941 */ /* 0x000fea0003800000 */
.L_x_6972:
        /* <DEDUP_REMOVED lines=14> */
.L_x_6965:
[----:B------:R-:W-:Y:S05]  /*1c40*/  BSYNC B0 ;  /* 0x0000000000007941 */ /* 0x000fea0003800000 */
.L_x_6964:
[----:B------:R-:W2:Y:S08]  /*1c50*/  S2UR UR5, SR_CgaCtaId ;  /* 0x00000000000579c3 */ /* 0x000eb00000008800 */
[----:B------:R-:W-:Y:S01]  /*1c60*/  BAR.SYNC.DEFER_BLOCKING 0x0 ;  /* 0x0000000000007b1d */ /* 0x000fe20000010000 */
[----:B0-----:R-:W-:Y:S01]  /*1c70*/  LOP3.LUT R0, R8, 0x3, RZ, 0xc0, !PT ;  /* 0x0000000308007812 */ /* 0x001fe200078ec0ff */
[----:B------:R-:W-:Y:S01]  /*1c80*/  VIADD R4, R6, 0x1f ;  /* 0x0000001f06047836 */ /* 0x000fe20000000000 */
[----:B-1----:R-:W-:Y:S01]  /*1c90*/  SHF.R.S32.HI R3, RZ, 0x1f, R8 ;  /* 0x0000001fff037819 */ /* 0x002fe20000011408 */
        /* <DEDUP_REMOVED lines=11> */
[----:B------:R-:W-:Y:S02]  /*1d50*/  SHF.R.S32.HI R14, RZ, 0x2, R3 ;  /* 0x00000002ff0e7819 */ /* 0x000fe40000011403 */
[----:B------:R-:W-:Y:S02]  /*1d60*/  CS2R R12, SRZ ;  /* 0x00000000000c7805 */ /* 0x000fe4000001ff00 */
[----:B------:R-:W-:Y:S01]  /*1d70*/  ISETP.NE.OR P4, PT, R2, 0x20, P2 ;  /* 0x000000200200780c */ /* 0x000fe20001785670 */
[----:B------:R-:W-:Y:S01]  /*1d80*/  IMAD.MOV.U32 R15, RZ, RZ, RZ ;  /* 0x000000ffff0f7224 */ /* 0x000fe200078e00ff */
[----:B------:R-:W-:Y:S01]  /*1d90*/  ISETP.GT.U32.AND P3, PT, R4, 0x3e, PT ;  /* 0x0000003e0400780c */ /* 0x000fe20003f64070 */
[----:B------:R-:W-:Y:S01]  /*1da0*/  IMAD R2, R7, 0x78, R14 ;  /* 0x0000007807027824 */ /* 0x000fe200078e020e */
[----:B------:R-:W-:Y:S01]  /*1db0*/  HFMA2.MMA R4, -RZ, RZ, 0, 0 ;  /* 0x00000000ff047435 */ /* 0x000fe200000001ff */
[C---:B------:R-:W-:Y:S01]  /*1dc0*/  ISETP.GT.OR P0, PT, R6.reuse, 0x3f, P2 ;  /* 0x0000003f0600780c */ /* 0x040fe20001704670 */
[----:B--2---:R-:W-:Y:S01]  /*1dd0*/  ULEA UR4, UR5, UR4, 0x18 ;  /* 0x0000000405047291 */ /* 0x004fe2000f8ec03f */
[----:B------:R-:W-:Y:S01]  /*1de0*/  BAR.SYNC.DEFER_BLOCKING 0x0 ;  /* 0x0000000000007b1d */ /* 0x000fe20000010000 */
[----:B------:R-:W-:-:S02]  /*1df0*/  ISETP.GT.OR P1, PT, R6, 0x1f, P2 ;  /* 0x0000001f0600780c */ /* 0x000fc40001724670 */
[----:B------:R-:W-:Y:S02]  /*1e00*/  CS2R R20, SRZ ;  /* 0x0000000000147805 */ /* 0x000fe4000001ff00 */
[----:B------:R-:W-:Y:S02]  /*1e10*/  MOV R0, RZ ;  /* 0x000000ff00007202 */ /* 0x000fe40000000f00 */
[----:B------:R-:W-:Y:S02]  /*1e20*/  CS2R R18, SRZ ;  /* 0x0000000000127805 */ /* 0x000fe4000001ff00 */
[----:B------:R-:W-:Y:S01]  /*1e30*/  LEA R2, R2, UR4, 0x2 ;  /* 0x0000000402027c11 */ /* 0x000fe2000f8e10ff */
[----:B------:R-:W-:Y:S01]  /*1e40*/  IMAD.MOV.U32 R27, RZ, RZ, RZ ;  /* 0x000000ffff1b7224 */ /* 0x000fe200078e00ff */
        /* <DEDUP_REMOVED lines=17> */
.L_x_6975:
[----:B------:R-:W-:Y:S05]  /*1f60*/  BSYNC B0 ;  /* 0x0000000000007941 */ /* 0x000fea0003800000 */
.L_x_6974:
        /* <DEDUP_REMOVED lines=33> */
.L_x_6977:
[----:B------:R-:W-:Y:S05]  /*2180*/  BSYNC B0 ;  /* 0x0000000000007941 */ /* 0x000fea0003800000 */
.L_x_6976:
        /* <DEDUP_REMOVED lines=18> */
.L_x_6979:
[----:B------:R-:W-:Y:S05]  /*22b0*/  BSYNC B0 ;  /* 0x0000000000007941 */ /* 0x000fea0003800000 */
.L_x_6978:
        /* <DEDUP_REMOVED lines=34> */
.L_x_6981:
[----:B------:R-:W-:Y:S05]  /*24e0*/  BSYNC B0 ;  /* 0x0000000000007941 */ /* 0x000fea0003800000 */
.L_x_6980:
        /* <DEDUP_REMOVED lines=9> */
[C---:B------:R-:W-:Y:S01]  /*2580*/  VIADD R26, R14.reuse, 0x20 ;  /* 0x000000200e1a7836 */ /* 0x040fe20000000000 */
[----:B------:R-:W-:-:S03]  /*2590*/  IADD3 R28, R14, 0x30, RZ ;  /* 0x000000300e1c7810 */ /* 0x000fc60007ffe0ff */
[----:B------:R-:W1:Y:S01]  /*25a0*/  S2UR UR5, SR_CTAID.Z ;  /* 0x00000000000579c3 */ /* 0x000e620000002700 */
        /* <DEDUP_REMOVED lines=11> */
[-C--:B------:R-:W-:Y:S02]  /*2660*/  IADD3 R5, P1, R6, R17.reuse, RZ ;  /* 0x0000001106057210 */ /* 0x080fe40007f3e0ff */
[----:B------:R-:W-:Y:S02]  /*2670*/  LEA.HI.X.SX32 R8, R14, R22, 0x1, P0 ;  /* 0x000000160e087211 */ /* 0x000fe400000f0eff */
[----:B------:R-:W-:Y:S02]  /*2680*/  LEA R2, P0, R3, UR4, 0x2 ;  /* 0x0000000403027c11 */ /* 0x000fe4000f8010ff */
[----:B------:R-:W-:-:S02]  /*2690*/  IADD3 R9, P2, R7, R17, RZ ;  /* 0x0000001107097210 */ /* 0x000fc40007f5e0ff */
[----:B------:R-:W-:Y:S02]  /*26a0*/  LEA.HI.X R3, R3, UR5, R8, 0x2, P0 ;  /* 0x0000000503037c11 */ /* 0x000fe400080f1408 */
[-C--:B------:R-:W-:Y:S02]  /*26b0*/  LEA.HI.X.SX32 R24, R6, R22.reuse, 0x1, P1 ;  /* 0x0000001606187211 */ /* 0x080fe400008f0eff */
[----:B------:R-:W-:Y:S01]  /*26c0*/  LEA R6, P0, R5, UR4, 0x2 ;  /* 0x0000000405067c11 */ /* 0x000fe2000f8010ff */
[----:B------:R-:W-:Y:S01]  /*26d0*/  STG.E desc[UR36][R2.64], R4 ;  /* 0x0000000402007986 */ /* 0x000fe2000c101924 */
[----:B------:R-:W-:Y:S02]  /*26e0*/  LEA.HI.X.SX32 R16, R7, R22, 0x1, P2 ;  /* 0x0000001607107211 */ /* 0x000fe400010f0eff */
[----:B------:R-:W-:Y:S02]  /*26f0*/  LEA R8, P1, R9, UR4, 0x2 ;  /* 0x0000000409087c11 */ /* 0x000fe4000f8210ff */
[----:B------:R-:W-:-:S02]  /*2700*/  LEA.HI.X R7, R5, UR5, R24, 0x2, P0 ;  /* 0x0000000505077c11 */ /* 0x000fc400080f1418 */
[----:B------:R-:W-:Y:S02]  /*2710*/  IADD3 R24, R14, 0x18, RZ ;  /* 0x000000180e187810 */ /* 0x000fe40007ffe0ff */
[----:B------:R-:W-:Y:S01]  /*2720*/  LEA.HI.X R9, R9, UR5, R16, 0x2, P1 ;  /* 0x0000000509097c11 */ /* 0x000fe200088f1410 */
[----:B------:R0:W-:Y:S01]  /*2730*/  STG.E desc[UR36][R6.64], R10 ;  /* 0x0000000a06007986 */ /* 0x0001e2000c101924 */
[-C--:B------:R-:W-:Y:S02]  /*2740*/  IADD3 R5, P0, R24, R17.reuse, RZ ;  /* 0x0000001118057210 */ /* 0x080fe40007f1e0ff */
[----:B------:R-:W-:Y:S01]  /*2750*/  IADD3 R16, P1, R26, R17, RZ ;  /* 0x000000111a107210 */ /* 0x000fe20007f3e0ff */
[----:B------:R1:W-:Y:S01]  /*2760*/  STG.E desc[UR36][R8.64], R11 ;  /* 0x0000000b08007986 */ /* 0x0003e2000c101924 */
[----:B0-----:R-:W-:Y:S02]  /*2770*/  IADD3 R6, R14, 0x28, RZ ;  /* 0x000000280e067810 */ /* 0x001fe40007ffe0ff */
[----:B------:R-:W-:-:S02]  /*2780*/  LEA.HI.X.SX32 R7, R26, R22, 0x1, P1 ;  /* 0x000000161a077211 */ /* 0x000fc400008f0eff */
[----:B-1----:R-:W-:Y:S02]  /*2790*/  LEA.HI.X.SX32 R8, R24, R22, 0x1, P0 ;  /* 0x0000001618087211 */ /* 0x002fe400000f0eff */
[C---:B------:R-:W-:Y:S02]  /*27a0*/  LEA R2, P0, R5.reuse, UR4, 0x2 ;  /* 0x0000000405027c11 */ /* 0x040fe4000f8010ff */
[----:B------:R-:W-:Y:S02]  /*27b0*/  LEA R4, P1, R16, UR4, 0x2 ;  /* 0x0000000410047c11 */ /* 0x000fe4000f8210ff */
[-C--:B------:R-:W-:Y:S02]  /*27c0*/  IADD3 R24, P2, R6, R17.reuse, RZ ;  /* 0x0000001106187210 */ /* 0x080fe40007f5e0ff */
[----:B------:R-:W-:Y:S02]  /*27d0*/  IADD3 R26, P3, R28, R17, RZ ;  /* 0x000000111c1a7210 */ /* 0x000fe40007f7e0ff */
[----:B------:R-:W-:-:S02]  /*27e0*/  LEA.HI.X R3, R5, UR5, R8, 0x2, P0 ;  /* 0x0000000505037c11 */ /* 0x000fc400080f1408 */
[----:B------:R-:W-:Y:S01]  /*27f0*/  LEA.HI.X R5, R16, UR5, R7, 0x2, P1 ;  /* 0x0000000510057c11 */ /* 0x000fe200088f1407 */
[----:B------:R-:W-:Y:S01]  /*2800*/  VIADD R16, R14, 0x68 ;  /* 0x000000680e107836 */ /* 0x000fe20000000000 */
[-C--:B------:R-:W-:Y:S01]  /*2810*/  LEA.HI.X.SX32 R7, R6, R22.reuse, 0x1, P2 ;  /* 0x0000001606077211 */ /* 0x080fe200010f0eff */
[----:B------:R0:W-:Y:S01]  /*2820*/  STG.E desc[UR36][R2.64], R13 ;  /* 0x0000000d02007986 */ /* 0x0001e2000c101924 */
[----:B------:R-:W-:Y:S02]  /*2830*/  LEA R6, P0, R24, UR4, 0x2 ;  /* 0x0000000418067c11 */ /* 0x000fe4000f8010ff */
[----:B------:R-:W-:Y:S01]  /*2840*/  LEA.HI.X.SX32 R9, R28, R22, 0x1, P3 ;  /* 0x000000161c097211 */ /* 0x000fe200018f0eff */
[----:B------:R1:W-:Y:S01]  /*2850*/  STG.E desc[UR36][R4.64], R15 ;  /* 0x0000000f04007986 */ /* 0x0003e2000c101924 */
[----:B------:R-:W-:Y:S02]  /*2860*/  LEA R10, P1, R26, UR4, 0x2 ;  /* 0x000000041a0a7c11 */ /* 0x000fe4000f8210ff */
[----:B------:R-:W-:-:S02]  /*2870*/  LEA.HI.X R7, R24, UR5, R7, 0x2, P0 ;  /* 0x0000000518077c11 */ /* 0x000fc400080f1407 */
[----:B------:R-:W-:Y:S01]  /*2880*/  LEA.HI.X R11, R26, UR5, R9, 0x2, P1 ;  /* 0x000000051a0b7c11 */ /* 0x000fe200088f1409 */
[C---:B------:R-:W-:Y:S01]  /*2890*/  VIADD R26, R14.reuse, 0x38 ;  /* 0x000000380e1a7836 */ /* 0x040fe20000000000 */
[C---:B------:R-:W-:Y:S01]  /*28a0*/  IADD3 R8, R14.reuse, 0x40, RZ ;  /* 0x000000400e087810 */ /* 0x040fe20007ffe0ff */
[----:B------:R2:W-:Y:S01]  /*28b0*/  STG.E desc[UR36][R6.64], R0 ;  /* 0x0000000006007986 */ /* 0x0005e2000c101924 */
[----:B------:R-:W-:Y:S02]  /*28c0*/  IADD3 R28, R14, 0x58, RZ ;  /* 0x000000580e1c7810 */ /* 0x000fe40007ffe0ff */
[----:B0-----:R-:W-:Y:S01]  /*28d0*/  IADD3 R3, P5, R26, R17, RZ ;  /* 0x000000111a037210 */ /* 0x001fe20007fbe0ff */
[----:B------:R0:W-:Y:S01]  /*28e0*/  STG.E desc[UR36][R10.64], R12 ;  /* 0x0000000c0a007986 */ /* 0x0001e2000c101924 */
[C---:B------:R-:W-:Y:S02]  /*28f0*/  IADD3 R24, R14.reuse, 0x60, RZ ;  /* 0x000000600e187810 */ /* 0x040fe40007ffe0ff */
[----:B------:R-:W-:-:S02]  /*2900*/  IADD3 R2, R14, 0x70, RZ ;  /* 0x000000700e027810 */ /* 0x000fc40007ffe0ff */
[-C--:B-1----:R-:W-:Y:S02]  /*2910*/  IADD3 R5, P4, R8, R17.reuse, RZ ;  /* 0x0000001108057210 */ /* 0x082fe40007f9e0ff */
[----:B------:R-:W-:Y:S02]  /*2920*/  LEA.HI.X.SX32 R4, R26, R22, 0x1, P5 ;  /* 0x000000161a047211 */ /* 0x000fe400028f0eff */
[-C--:B------:R-:W-:Y:S02]  /*2930*/  IADD3 R13, P0, R24, R17.reuse, RZ ;  /* 0x00000011180d7210 */ /* 0x080fe40007f1e0ff */
[-C--:B--2---:R-:W-:Y:S01]  /*2940*/  IADD3 R0, P5, R16, R17.reuse, RZ ;  /* 0x0000001110007210 */ /* 0x084fe20007fbe0ff */
[C---:B0-----:R-:W-:Y:S01]  /*2950*/  VIADD R10, R14.reuse, 0x50 ;  /* 0x000000500e0a7836 */ /* 0x041fe20000000000 */
[----:B------:R-:W-:Y:S02]  /*2960*/  IADD3 R12, R14, 0x48, RZ ;  /* 0x000000480e0c7810 */ /* 0x000fe40007ffe0ff */
[----:B------:R-:W-:-:S02]  /*2970*/  IADD3 R11, P1, R28, R17, RZ ;  /* 0x000000111c0b7210 */ /* 0x000fc40007f3e0ff */
[-C--:B------:R-:W-:Y:S02]  /*2980*/  IADD3 R7, P3, R12, R17.reuse, RZ ;  /* 0x000000110c077210 */ /* 0x080fe40007f7e0ff */
[-C--:B------:R-:W-:Y:S02]  /*2990*/  IADD3 R9, P2, R10, R17.reuse, RZ ;  /* 0x000000110a097210 */ /* 0x080fe40007f5e0ff */
        /* <DEDUP_REMOVED lines=33> */
.L_x_6952:
        /* <DEDUP_REMOVED lines=16> */
.L_x_6982:
[----:B------:R-:W-:Y:S05]  /*2cb0*/  EXIT ;  /* 0x000000000000794d */ /* 0x000fea0003800000 */
.L_x_6953:
[----:B------:R-:W-:Y:S01]  /*2cc0*/  HFMA2.MMA R12, -RZ, RZ, 0, 9.5367431640625e-07 ;  /* 0x00000010ff0c7435 */ /* 0x000fe200000001ff */
[----:B------:R-:W-:Y:S01]  /*2cd0*/  IMAD.MOV.U32 R11, RZ, RZ, 0x1f ;  /* 0x0000001fff0b7424 */ /* 0x000fe200078e00ff */
[----:B------:R-:W-:Y:S02]  /*2ce0*/  MOV R15, 0xffffffff ;  /* 0xffffffff000f7802 */ /* 0x000fe40000000f00 */
[----:B------:R-:W-:-:S07]  /*2cf0*/  MOV R2, 0xff7fffff ;  /* 0xff7fffff00027802 */ /* 0x000fce0000000f00 */
[----:B------:R-:W-:Y:S05]  /*2d00*/  WARPSYNC.COLLECTIVE R15, `(.L_x_6983) ;  /* 0x000000000f087348 */ /* 0x000fea0003c00000 */
[----:B------:R0:W1:Y:S02]  /*2d10*/  SHFL.BFLY P6, R14, R13, R12, R11 ;  /* 0x0c00000c0d0e7389 */ /* 0x00006400000c000b */
[----:B01----:R-:W-:Y:S01]  /*2d20*/  ENDCOLLECTIVE ;  /* 0x000000000000791b */ /* 0x003fe20003800000 */
.L_x_6983:
[----:B------:R-:W-:Y:S01]  /*2d30*/  IMAD.MOV.U32 R12, RZ, RZ, 0x8 ;  /* 0x00000008ff0c7424 */ /* 0x000fe200078e00ff */
[----:B------:R-:W-:-:S04]  /*2d40*/  FMNMX.FTZ R0, R14, -3.40282346638528859812e+38, !PT ;  /* 0xff7fffff0e007809 */ /* 0x000fc80007810000 */
[----:B------:R-:W-:-:S07]  /*2d50*/  MOV R13, R0 ;  /* 0x00000000000d7202 */ /* 0x000fce0000000f00 */
[----:B------:R-:W-:Y:S05]  /*2d60*/  WARPSYNC.COLLECTIVE R15, `(.L_x_6984) ;  /* 0x000000000f087348 */ /* 0x000fea0003c00000 */
[----:B------:R0:W1:Y:S02]  /*2d70*/  SHFL.BFLY P6, R14, R13, R12, R11 ;  /* 0x0c00000c0d0e7389 */ /* 0x00006400000c000b */
[----:B01----:R-:W-:Y:S01]  /*2d80*/  ENDCOLLECTIVE ;  /* 0x000000000000791b */ /* 0x003fe20003800000 */
.L_x_6984:
[----:B------:R-:W-:Y:S01]  /*2d90*/  HFMA2.MMA R12, -RZ, RZ, 0, 2.384185791015625e-07 ;  /* 0x00000004ff0c7435 */ /* 0x000fe200000001ff */
[----:B------:R-:W-:-:S04]  /*2da0*/  FMNMX.FTZ R3, R0, R14, !PT ;  /* 0x0000000e00037209 */ /* 0x000fc80007810000 */
[----:B------:R-:W-:-:S07]  /*2db0*/  MOV R13, R3 ;  /* 0x00000003000d7202 */ /* 0x000fce0000000f00 */
[----:B------:R-:W-:Y:S05]  /*2dc0*/  WARPSYNC.COLLECTIVE R15, `(.L_x_6985) ;  /* 0x000000000f087348 */ /* 0x000fea0003c00000 */
[----:B------:R0:W1:Y:S02]  /*2dd0*/  SHFL.BFLY P6, R14, R13, R12, R11 ;  /* 0x0c00000c0d0e7389 */ /* 0x00006400000c000b */
[----:B01----:R-:W-:Y:S01]  /*2de0*/  ENDCOLLECTIVE ;  /* 0x000000000000791b */ /* 0x003fe20003800000 */
.L_x_6985:
[----:B------:R-:W-:Y:S02]  /*2df0*/  MOV R12, 0x2 ;  /* 0x00000002000c7802 */ /* 0x000fe40000000f00 */
[----:B------:R-:W-:-:S05]  /*2e00*/  FMNMX.FTZ R4, R3, R14, !PT ;  /* 0x0000000e03047209 */ /* 0x000fca0007810000 */
[----:B------:R-:W-:-:S07]  /*2e10*/  IMAD.MOV.U32 R13, RZ, RZ, R4 ;  /* 0x000000ffff0d7224 */ /* 0x000fce00078e0004 */
[----:B------:R-:W-:Y:S05]  /*2e20*/  WARPSYNC.COLLECTIVE R15, `(.L_x_6986) ;  /* 0x000000000f087348 */ /* 0x000fea0003c00000 */
[----:B------:R0:W1:Y:S02]  /*2e30*/  SHFL.BFLY P6, R14, R13, R12, R11 ;  /* 0x0c00000c0d0e7389 */ /* 0x00006400000c000b */
[----:B01----:R-:W-:Y:S01]  /*2e40*/  ENDCOLLECTIVE ;  /* 0x000000000000791b */ /* 0x003fe20003800000 */
.L_x_6986:
[----:B------:R-:W-:Y:S05]  /*2e50*/  BRA `(.L_x_6987) ;  /* 0xffffffd000e87947 */ /* 0x000fea000383ffff */
.L_x_6988:
        /* <DEDUP_REMOVED lines=10> */
.L_x_28155:


//--------------------- .text._ZN4vllm25paged_attention_v1_kernelIfhLi112ELi16ELi128ELNS_18Fp8KVCacheDataTypeE2ELb0EEEvPT_PKS2_PKT0_S8_ifPKiSA_iPKfiiiSC_SC_iiiii --------------------------
	.section	.text._ZN4vllm25paged_attention_v1_kernelIfhLi112ELi16ELi128ELNS_18Fp8KVCacheDataTypeE2ELb0EEEvPT_PKS2_PKT0_S8_ifPKiSA_iPKfiiiSC_SC_iiiii,"ax",@progbits
	.align	128
        .global         _ZN4vllm25paged_attention_v1_kernelIfhLi112ELi16ELi128ELNS_18Fp8KVCacheDataTypeE2ELb0EEEvPT_PKS2_PKT0_S8_ifPKiSA_iPKfiiiSC_SC_iiiii
        .type           _ZN4vllm25paged_attention_v1_kernelIfhLi112ELi16ELi128ELNS_18Fp8KVCacheDataTypeE2ELb0EEEvPT_PKS2_PKT0_S8_ifPKiSA_iPKfiiiSC_SC_iiiii,@function
        .size           _ZN4vllm25paged_attention_v1_kernelIfhLi112ELi16ELi128ELNS_18Fp8KVCacheDataTypeE2ELb0EEEvPT_PKS2_PKT0_S8_ifPKiSA_iPKfiiiSC_SC_iiiii,(.L_x_28156 - _ZN4vllm25paged_attention_v1_kernelIfhLi112ELi16ELi128ELNS_18Fp8KVCacheDataTypeE2ELb0EEEvPT_PKS2_PKT0_S8_ifPKiSA_iPKfiiiSC_SC_iiiii)
        .other          _ZN4vllm25paged_attention_v1_kernelIfhLi112ELi16ELi128ELNS_18Fp8KVCacheDataTypeE2ELb0EEEvPT_PKS2_PKT0_S8_ifPKiSA_iPKfiiiSC_SC_iiiii,@"STO_CUDA_ENTRY STV_DEFAULT"
_ZN4vllm25paged_attention_v1_kernelIfhLi112ELi16ELi128ELNS_18Fp8KVCacheDataTypeE2ELb0EEEvPT_PKS2_PKT0_S8_ifPKiSA_iPKfiiiSC_SC_iiiii:
.text._ZN4vllm25paged_attention_v1_kernelIfhLi112ELi16ELi128ELNS_18Fp8KVCacheDataTypeE2ELb0EEEvPT_PKS2_PKT0_S8_ifPKiSA_iPKfiiiSC_SC_iiiii:
        /* <DEDUP_REMOVED lines=32> */
.L_x_7024:
        /* <DEDUP_REMOVED lines=40> */
.L_x_6995:
        /* <DEDUP_REMOVED lines=11> */
.L_x_6994:
[----:B------:R-:W-:Y:S05]  /*0530*/  BSYNC B1 ;  /* 0x0000000000017941 */ /* 0x000fea0003800000 */
.L_x_6993:
        /* <DEDUP_REMOVED lines=14> */
.L_x_6998:
        /* <DEDUP_REMOVED lines=100> */
.L_x_6997:
[----:B------:R-:W-:Y:S05]  /*0c60*/  BSYNC B1 ;  /* 0x0000000000017941 */ /* 0x000fea0003800000 */
.L_x_6996:
        /* <DEDUP_REMOVED lines=55> */
.L_x_7000:
[----:B------:R-:W-:Y:S05]  /*0fe0*/  BSYNC B1 ;  /* 0x0000000000017941 */ /* 0x000fea0003800000 */
.L_x_6999:
        /* <DEDUP_REMOVED lines=26> */
.L_x_6992:
[----:B------:R-:W-:Y:S05]  /*1190*/  BSYNC B0 ;  /* 0x0000000000007941 */ /* 0x000fea0003800000 */
.L_x_6991:
        /* <DEDUP_REMOVED lines=48> */
.L_x_7005:
        /* <DEDUP_REMOVED lines=8> */
.L_x_7004:
[----:B------:R-:W-:Y:S05]  /*1520*/  BSYNC B1 ;  /* 0x0000000000017941 */ /* 0x000fea0003800000 */
.L_x_7003:
        /* <DEDUP_REMOVED lines=14> */
.L_x_7008:
        /* <DEDUP_REMOVED lines=52> */
.L_x_7007:
[----:B------:R-:W-:Y:S05]  /*1950*/  BSYNC B1 ;  /* 0x0000000000017941 */ /* 0x000fea0003800000 */
.L_x_7006:
        /* <DEDUP_REMOVED lines=31> */
.L_x_7010:
[----:B------:R-:W-:Y:S05]  /*1b50*/  BSYNC B1 ;  /* 0x0000000000017941 */ /* 0x000fea0003800000 */
.L_x_7009:
        /* <DEDUP_REMOVED lines=14> */
.L_x_7002:
[----:B------:R-:W-:Y:S05]  /*1c40*/  BSYNC B0 ;  /* 0x0000000000007941 */ /* 0x000fea0003800000 */
.L_x_7001:
        /* <DEDUP_REMOVED lines=12> */
[----:B------:R-:W-:Y:S02]  /*1d10*/  ISETP.NE.OR P5, PT, R2, 0x40, P2 ;  /* 0x000000400200780c */ /* 0x000fe400017a5670 */
[----:B------:R-:W-:-:S02]  /*1d20*/  CS2R R12, SRZ ;  /* 0x00000000000c7805 */ /* 0x000fc4000001ff00 */
[----:B------:R-:W-:Y:S02]  /*1d30*/  SHF.R.S32.HI R0, RZ, 0x2, R0 ;  /* 0x00000002ff007819 */ /* 0x000fe40000011400 */
[----:B------:R-:W-:Y:S02]  /*1d40*/  CS2R R24, SRZ ;  /* 0x0000000000187805 */ /* 0x000fe4000001ff00 */
[C---:B------:R-:W-:Y:S01]  /*1d50*/  IADD3 R9, R6.reuse, 0x1f, RZ ;  /* 0x0000001f06097810 */ /* 0x040fe20007ffe0ff */
[----:B------:R-:W-:Y:S01]  /*1d60*/  IMAD.MOV.U32 R15, RZ, RZ, RZ ;  /* 0x000000ffff0f7224 */ /* 0x000fe200078e00ff */
[----:B------:R-:W-:Y:S01]  /*1d70*/  LOP3.LUT R4, R6, 0xffffffe0, RZ, 0xc0, !PT ;  /* 0xffffffe006047812 */ /* 0x000fe200078ec0ff */
[----:B------:R-:W-:Y:S01]  /*1d80*/  IMAD R2, R7, 0x70, R0 ;  /* 0x0000007007027824 */ /* 0x000fe200078e0200 */
[----:B------:R-:W-:Y:S02]  /*1d90*/  ISETP.GT.U32.AND P3, PT, R9, 0x3e, PT ;  /* 0x0000003e0900780c */ /* 0x000fe40003f64070 */
[----:B------:R-:W-:Y:S01]  /*1da0*/  CS2R R20, SRZ ;  /* 0x0000000000147805 */ /* 0x000fe2000001ff00 */
[----:B------:R-:W-:Y:S01]  /*1db0*/  BAR.SYNC.DEFER_BLOCKING 0x0 ;  /* 0x0000000000007b1d */ /* 0x000fe20000010000 */
[----:B--2---:R-:W-:Y:S01]  /*1dc0*/  ULEA UR4, UR5, UR4, 0x18 ;  /* 0x0000000405047291 */ /* 0x004fe2000f8ec03f */
[----:B------:R-:W-:-:S02]  /*1dd0*/  ISETP.NE.OR P4, PT, R4, 0x20, P2 ;  /* 0x000000200400780c */ /* 0x000fc40001785670 */
[----:B------:R-:W-:Y:S02]  /*1de0*/  CS2R R18, SRZ ;  /* 0x0000000000127805 */ /* 0x000fe4000001ff00 */
[C---:B------:R-:W-:Y:S01]  /*1df0*/  ISETP.GT.OR P0, PT, R6.reuse, 0x3f, P2 ;  /* 0x0000003f0600780c */ /* 0x040fe20001704670 */
[----:B------:R-:W-:Y:S01]  /*1e00*/  IMAD.MOV.U32 R23, RZ, RZ, RZ ;  /* 0x000000ffff177224 */ /* 0x000fe200078e00ff */
[----:B------:R-:W-:Y:S02]  /*1e10*/  ISETP.GT.OR P1, PT, R6, 0x1f, P2 ;  /* 0x0000001f0600780c */ /* 0x000fe40001724670 */
[----:B------:R-:W-:Y:S02]  /*1e20*/  LEA R2, R2, UR4, 0x2 ;  /* 0x0000000402027c11 */ /* 0x000fe4000f8e10ff */
        /* <DEDUP_REMOVED lines=16> */
.L_x_7012:
[----:B------:R-:W-:Y:S05]  /*1f30*/  BSYNC B0 ;  /* 0x0000000000007941 */ /* 0x000fea0003800000 */
.L_x_7011:
        /* <DEDUP_REMOVED lines=31> */
.L_x_7014:
[----:B------:R-:W-:Y:S05]  /*2130*/  BSYNC B0 ;  /* 0x0000000000007941 */ /* 0x000fea0003800000 */
.L_x_7013:
        /* <DEDUP_REMOVED lines=17> */
.L_x_7016:
[----:B------:R-:W-:Y:S05]  /*2250*/  BSYNC B0 ;  /* 0x0000000000007941 */ /* 0x000fea0003800000 */
.L_x_7015:
        /* <DEDUP_REMOVED lines=32> */
.L_x_7018:
[----:B------:R-:W-:Y:S05]  /*2460*/  BSYNC B0 ;  /* 0x0000000000007941 */ /* 0x000fea0003800000 */
.L_x_7017:
[----:B------:R-:W-:Y:S06]  /*2470*/  BAR.SYNC.DEFER_BLOCKING 0x0 ;  /* 0x0000000000007b1d */ /* 0x000fec0000010000 */
[----:B------:R-:W-:Y:S05]  /*2480*/  @P3 EXIT ;  /* 0x000000000000394d */ /* 0x000fea0003800000 */
[----:B------:R-:W-:Y:S05]  /*2490*/  @P2 EXIT ;  /* 0x000000000000294d */ /* 0x000fea0003800000 */
[----:B------:R-:W2:Y:S01]  /*24a0*/  S2R R17, SR_CTAID.X ;  /* 0x0000000000117919 */ /* 0x000ea20000002500 */
[----:B------:R-:W-:Y:S01]  /*24b0*/  ULDC UR4, c[0x0][0x14] ;  /* 0x0000050000047ab9 */ /* 0x000fe20000000800 */
[----:B01----:R-:W0:Y:S01]  /*24c0*/  LDC R2, c[0x0][0xc] ;  /* 0x00000300ff027b82 */ /* 0x003e220000000800 */
[----:B------:R-:W-:Y:S01]  /*24d0*/  UIMAD UR6, UR4, 0x70, URZ ;  /* 0x00000070040678a4 */ /* 0x000fe2000f8e023f */
[C---:B------:R-:W-:Y:S02]  /*24e0*/  IADD3 R28, R0.reuse, 0x20, RZ ;  /* 0x00000020001c7810 */ /* 0x040fe40007ffe0ff */
[----:B------:R-:W-:-:S04]  /*24f0*/  IADD3 R26, R0, 0x28, RZ ;  /* 0x00000028001a7810 */ /* 0x000fc80007ffe0ff */
        /* <DEDUP_REMOVED lines=13> */
[----:B------:R-:W-:Y:S02]  /*25d0*/  IADD3 R5, P0, R0, R17, RZ ;  /* 0x0000001100057210 */ /* 0x000fe40007f1e0ff */
[----:B------:R-:W-:Y:S02]  /*25e0*/  LEA.HI.X.SX32 R4, R2, R22, 0x1, P1 ;  /* 0x0000001602047211 */ /* 0x000fe400008f0eff */
[----:B------:R-:W-:-:S02]  /*25f0*/  LEA R8, P1, R3, UR4, 0x2 ;  /* 0x0000000403087c11 */ /* 0x000fc4000f8210ff */
[C---:B------:R-:W-:Y:S02]  /*2600*/  LEA.HI.X.SX32 R14, R0.reuse, R22, 0x1, P0 ;  /* 0x00000016000e7211 */ /* 0x040fe400000f0eff */
[----:B------:R-:W-:Y:S02]  /*2610*/  LEA R6, P0, R5, UR4, 0x2 ;  /* 0x0000000405067c11 */ /* 0x000fe4000f8010ff */
[----:B------:R-:W-:Y:S01]  /*2620*/  LEA.HI.X R9, R3, UR5, R4, 0x2, P1 ;  /* 0x0000000503097c11 */ /* 0x000fe200088f1404 */
[C---:B------:R-:W-:Y:S01]  /*2630*/  VIADD R4, R0.reuse, 0x18 ;  /* 0x0000001800047836 */ /* 0x040fe20000000000 */
[----:B------:R-:W-:Y:S02]  /*2640*/  IADD3 R2, R0, 0x10, RZ ;  /* 0x0000001000027810 */ /* 0x000fe40007ffe0ff */
[----:B------:R-:W-:Y:S02]  /*2650*/  LEA.HI.X R7, R5, UR5, R14, 0x2, P0 ;  /* 0x0000000505077c11 */ /* 0x000fe400080f140e */
[----:B------:R-:W-:-:S02]  /*2660*/  IADD3 R3, P0, R2, R17, RZ ;  /* 0x0000001102037210 */ /* 0x000fc40007f1e0ff */
[-C--:B------:R-:W-:Y:S01]  /*2670*/  IADD3 R5, P1, R4, R17.reuse, RZ ;  /* 0x0000001104057210 */ /* 0x080fe20007f3e0ff */
[----:B------:R0:W-:Y:S01]  /*2680*/  STG.E desc[UR36][R6.64], R10 ;  /* 0x0000000a06007986 */ /* 0x0001e2000c101924 */
[-C--:B------:R-:W-:Y:S02]  /*2690*/  IADD3 R14, P2, R28, R17.reuse, RZ ;  /* 0x000000111c0e7210 */ /* 0x080fe40007f5e0ff */
[----:B------:R-:W-:Y:S01]  /*26a0*/  IADD3 R16, P3, R26, R17, RZ ;  /* 0x000000111a107210 */ /* 0x000fe20007f7e0ff */
[----:B------:R1:W-:Y:S01]  /*26b0*/  STG.E desc[UR36][R8.64], R11 ;  /* 0x0000000b08007986 */ /* 0x0003e2000c101924 */
[-C--:B0-----:R-:W-:Y:S02]  /*26c0*/  LEA.HI.X.SX32 R6, R4, R22.reuse, 0x1, P1 ;  /* 0x0000001604067211 */ /* 0x081fe400008f0eff */
[----:B------:R-:W-:Y:S02]  /*26d0*/  LEA R4, P1, R5, UR4, 0x2 ;  /* 0x0000000405047c11 */ /* 0x000fe4000f8210ff */
[----:B-1----:R-:W-:-:S02]  /*26e0*/  LEA.HI.X.SX32 R8, R2, R22, 0x1, P0 ;  /* 0x0000001602087211 */ /* 0x002fc400000f0eff */
[----:B------:R-:W-:Y:S02]  /*26f0*/  LEA R2, P0, R3, UR4, 0x2 ;  /* 0x0000000403027c11 */ /* 0x000fe4000f8010ff */
[----:B------:R-:W-:Y:S02]  /*2700*/  LEA.HI.X R5, R5, UR5, R6, 0x2, P1 ;  /* 0x0000000505057c11 */ /* 0x000fe400088f1406 */
[----:B------:R-:W-:Y:S02]  /*2710*/  LEA.HI.X R3, R3, UR5, R8, 0x2, P0 ;  /* 0x0000000503037c11 */ /* 0x000fe400080f1408 */
[-C--:B------:R-:W-:Y:S02]  /*2720*/  LEA.HI.X.SX32 R7, R28, R22.reuse, 0x1, P2 ;  /* 0x000000161c077211 */ /* 0x080fe400010f0eff */
[----:B------:R-:W-:Y:S01]  /*2730*/  LEA R6, P0, R14, UR4, 0x2 ;  /* 0x000000040e067c11 */ /* 0x000fe2000f8010ff */
[----:B------:R0:W-:Y:S01]  /*2740*/  STG.E desc[UR36][R2.64], R12 ;  /* 0x0000000c02007986 */ /* 0x0001e2000c101924 */
[----:B------:R-:W-:Y:S01]  /*2750*/  LEA.HI.X.SX32 R9, R26, R22, 0x1, P3 ;  /* 0x000000161a097211 */ /* 0x000fe200018f0eff */
[----:B------:R-:W-:Y:S01]  /*2760*/  VIADD R26, R0, 0x30 ;  /* 0x00000030001a7836 */ /* 0x000fe20000000000 */
[----:B------:R-:W-:Y:S01]  /*2770*/  LEA R10, P1, R16, UR4, 0x2 ;  /* 0x00000004100a7c11 */ /* 0x000fe2000f8210ff */
[----:B------:R1:W-:Y:S01]  /*2780*/  STG.E desc[UR36][R4.64], R24 ;  /* 0x0000001804007986 */ /* 0x0003e2000c101924 */
[----:B------:R-:W-:-:S02]  /*2790*/  LEA.HI.X R7, R14, UR5, R7, 0x2, P0 ;  /* 0x000000050e077c11 */ /* 0x000fc400080f1407 */
[----:B------:R-:W-:Y:S01]  /*27a0*/  LEA.HI.X R11, R16, UR5, R9, 0x2, P1 ;  /* 0x00000005100b7c11 */ /* 0x000fe200088f1409 */
[C---:B------:R-:W-:Y:S01]  /*27b0*/  VIADD R16, R0.reuse, 0x60 ;  /* 0x0000006000107836 */ /* 0x040fe20000000000 */
[C---:B------:R-:W-:Y:S01]  /*27c0*/  IADD3 R8, R0.reuse, 0x38, RZ ;  /* 0x0000003800087810 */ /* 0x040fe20007ffe0ff */
[----:B------:R2:W-:Y:S01]  /*27d0*/  STG.E desc[UR36][R6.64], R15 ;  /* 0x0000000f06007986 */ /* 0x0005e2000c101924 */
[C---:B------:R-:W-:Y:S02]  /*27e0*/  IADD3 R28, R0.reuse, 0x50, RZ ;  /* 0x00000050001c7810 */ /* 0x040fe40007ffe0ff */
[----:B0-----:R-:W-:Y:S01]  /*27f0*/  IADD3 R12, R0, 0x40, RZ ;  /* 0x00000040000c7810 */ /* 0x001fe20007ffe0ff */
[----:B------:R0:W-:Y:S01]  /*2800*/  STG.E desc[UR36][R10.64], R13 ;  /* 0x0000000d0a007986 */ /* 0x0001e2000c101924 */
[----:B------:R-:W-:Y:S02]  /*2810*/  IADD3 R3, P5, R26, R17, RZ ;  /* 0x000000111a037210 */ /* 0x000fe40007fbe0ff */
[----:B------:R-:W-:-:S02]  /*2820*/  IADD3 R14, R0, 0x58, RZ ;  /* 0x00000058000e7810 */ /* 0x000fc40007ffe0ff */
[----:B------:R-:W-:Y:S02]  /*2830*/  IADD3 R2, R0, 0x68, RZ ;  /* 0x0000006800027810 */ /* 0x000fe40007ffe0ff */
[-C--:B-1----:R-:W-:Y:S02]  /*2840*/  IADD3 R5, P4, R8, R17.reuse, RZ ;  /* 0x0000001108057210 */ /* 0x082fe40007f9e0ff */
[-C--:B--2---:R-:W-:Y:S02]  /*2850*/  IADD3 R7, P3, R12, R17.reuse, RZ ;  /* 0x000000110c077210 */ /* 0x084fe40007f7e0ff */
[----:B------:R-:W-:Y:S01]  /*2860*/  LEA.HI.X.SX32 R4, R26, R22, 0x1, P5 ;  /* 0x000000161a047211 */ /* 0x000fe200028f0eff */
[----:B0-----:R-:W-:Y:S01]  /*2870*/  VIADD R10, R0, 0x48 ;  /* 0x00000048000a7836 */ /* 0x001fe20000000000 */
[-C--:B------:R-:W-:Y:S02]  /*2880*/  IADD3 R11, P1, R28, R17.reuse, RZ ;  /* 0x000000111c0b7210 */ /* 0x080fe40007f3e0ff */
        /* <DEDUP_REMOVED lines=36> */
.L_x_6989:
        /* <DEDUP_REMOVED lines=16> */
.L_x_7019:
[----:B------:R-:W-:Y:S05]  /*2bd0*/  EXIT ;  /* 0x000000000000794d */ /* 0x000fea0003800000 */
.L_x_6990:
[----:B------:R-:W-:Y:S01]  /*2be0*/  HFMA2.MMA R12, -RZ, RZ, 0, 9.5367431640625e-07 ;  /* 0x00000010ff0c7435 */ /* 0x000fe200000001ff */
[----:B------:R-:W-:Y:S01]  /*2bf0*/  IMAD.MOV.U32 R11, RZ, RZ, 0x1f ;  /* 0x0000001fff0b7424 */ /* 0x000fe200078e00ff */
[----:B------:R-:W-:Y:S02]  /*2c00*/  MOV R15, 0xffffffff ;  /* 0xffffffff000f7802 */ /* 0x000fe40000000f00 */
[----:B------:R-:W-:-:S07]  /*2c10*/  MOV R2, 0xff7fffff ;  /* 0xff7fffff00027802 */ /* 0x000fce0000000f00 */
[----:B------:R-:W-:Y:S05]  /*2c20*/  WARPSYNC.COLLECTIVE R15, `(.L_x_7020) ;  /* 0x000000000f087348 */ /* 0x000fea0003c00000 */
[----:B------:R0:W1:Y:S02]  /*2c30*/  SHFL.BFLY P6, R14, R13, R12, R11 ;  /* 0x0c00000c0d0e7389 */ /* 0x00006400000c000b */
[----:B01----:R-:W-:Y:S01]  /*2c40*/  ENDCOLLECTIVE ;  /* 0x000000000000791b */ /* 0x003fe20003800000 */
.L_x_7020:
[----:B------:R-:W-:Y:S01]  /*2c50*/  IMAD.MOV.U32 R12, RZ, RZ, 0x8 ;  /* 0x00000008ff0c7424 */ /* 0x000fe200078e00ff */
[----:B------:R-:W-:-:S04]  /*2c60*/  FMNMX.FTZ R0, R14, -3.40282346638528859812e+38, !PT ;  /* 0xff7fffff0e007809 */ /* 0x000fc80007810000 */
[----:B------:R-:W-:-:S07]  /*2c70*/  MOV R13, R0 ;  /* 0x00000000000d7202 */ /* 0x000fce0000000f00 */
[----:B------:R-:W-:Y:S05]  /*2c80*/  WARPSYNC.COLLECTIVE R15, `(.L_x_7021) ;  /* 0x000000000f087348 */ /* 0x000fea0003c00000 */
[----:B------:R0:W1:Y:S02]  /*2c90*/  SHFL.BFLY P6, R14, R13, R12, R11 ;  /* 0x0c00000c0d0e7389 */ /* 0x00006400000c000b */
[----:B01----:R-:W-:Y:S01]  /*2ca0*/  ENDCOLLECTIVE ;  /* 0x000000000000791b */ /* 0x003fe20003800000 */
.L_x_7021:
[----:B------:R-:W-:Y:S01]  /*2cb0*/  HFMA2.MMA R12, -RZ, RZ, 0, 2.384185791015625e-07 ;  /* 0x00000004ff0c7435 */ /* 0x000fe200000001ff */
[----:B------:R-:W-:-:S04]  /*2cc0*/  FMNMX.FTZ R3, R0, R14, !PT ;  /* 0x0000000e00037209 */ /* 0x000fc80007810000 */
[----:B------:R-:W-:-:S07]  /*2cd0*/  MOV R13, R3 ;  /* 0x00000003000d7202 */ /* 0x000fce0000000f00 */
[----:B------:R-:W-:Y:S05]  /*2ce0*/  WARPSYNC.COLLECTIVE R15, `(.L_x_7022) ;  /* 0x000000000f087348 */ /* 0x000fea0003c00000 */
[----:B------:R0:W1:Y:S02]  /*2cf0*/  SHFL.BFLY P6, R14, R13, R12, R11 ;  /* 0x0c00000c0d0e7389 */ /* 0x00006400000c000b */
[----:B01----:R-:W-:Y:S01]  /*2d00*/  ENDCOLLECTIVE ;  /* 0x000000000000791b */ /* 0x003fe20003800000 */
.L_x_7022:
[----:B------:R-:W-:Y:S02]  /*2d10*/  MOV R12, 0x2 ;  /* 0x00000002000c7802 */ /* 0x000fe40000000f00 */
[----:B------:R-:W-:-:S05]  /*2d20*/  FMNMX.FTZ R4, R3, R14, !PT ;  /* 0x0000000e03047209 */ /* 0x000fca0007810000 */
[----:B------:R-:W-:-:S07]  /*2d30*/  IMAD.MOV.U32 R13, RZ, RZ, R4 ;  /* 0x000000ffff0d7224 */ /* 0x000fce00078e0004 */
[----:B------:R-:W-:Y:S05]  /*2d40*/  WARPSYNC.COLLECTIVE R15, `(.L_x_7023) ;  /* 0x000000000f087348 */ /* 0x000fea0003c00000 */
[----:B------:R0:W1:Y:S02]  /*2d50*/  SHFL.BFLY P6, R14, R13, R12, R11 ;  /* 0x0c00000c0d0e7389 */ /* 0x00006400000c000b */
[----:B01----:R-:W-:Y:S01]  /*2d60*/  ENDCOLLECTIVE ;  /* 0x000000000000791b */ /* 0x003fe20003800000 */
.L_x_7023:
[----:B------:R-:W-:Y:S05]  /*2d70*/  BRA `(.L_x_7024) ;  /* 0xffffffd400207947 */ /* 0x000fea000383ffff */
.L_x_7025:
        /* <DEDUP_REMOVED lines=16> */
.L_x_28156:


//--------------------- .text._ZN4vllm25paged_attention_v1_kernelIfhLi96ELi16ELi128ELNS_18Fp8KVCacheDataTypeE2ELb0EEEvPT_PKS2_PKT0_S8_ifPKiSA_iPKfiiiSC_SC_iiiii --------------------------
	.section	.text._ZN4vllm25paged_attention_v1_kernelIfhLi96ELi16ELi128ELNS_18Fp8KVCacheDataTypeE2ELb0EEEvPT_PKS2_PKT0_S8_ifPKiSA_iPKfiiiSC_SC_iiiii,"ax",@progbits
	.align	128
        .global         _ZN4vllm25paged_attention_v1_kernelIfhLi96ELi16ELi128ELNS_18Fp8KVCacheDataTypeE2ELb0EEEvPT_PKS2_PKT0_S8_ifPKiSA_iPKfiiiSC_SC_iiiii
        .type           _ZN4vllm25paged_attention_v1_kernelIfhLi96ELi16ELi128ELNS_18Fp8KVCacheDataTypeE2ELb0EEEvPT_PKS2_PKT0_S8_ifPKiSA_iPKfiiiSC_SC_iiiii,@function
        .size           _ZN4vllm25paged_attention_v1_kernelIfhLi96ELi16ELi128ELNS_18Fp8KVCacheDataTypeE2ELb0EEEvPT_PKS2_PKT0_S8_ifPKiSA_iPKfiiiSC_SC_iiiii,(.L_x_28157 - _ZN4vllm25paged_attention_v1_kernelIfhLi96ELi16ELi128ELNS_18Fp8KVCacheDataTypeE2ELb0EEEvPT_PKS2_PKT0_S8_ifPKiSA_iPKfiiiSC_SC_iiiii)
        .other          _ZN4vllm25paged_attention_v1_kernelIfhLi96ELi16ELi128ELNS_18Fp8KVCacheDataTypeE2ELb0EEEvPT_PKS2_PKT0_S8_ifPKiSA_iPKfiiiSC_SC_iiiii,@"STO_CUDA_ENTRY STV_DEFAULT"
_ZN4vllm25paged_attention_v1_kernelIfhLi96ELi16ELi128ELNS_18Fp8KVCacheDataTypeE2ELb0EEEvPT_PKS2_PKT0_S8_ifPKiSA_iPKfiiiSC_SC_iiiii:
.text._ZN4vllm25paged_attention_v1_kernelIfhLi96ELi16ELi128ELNS_18Fp8KVCacheDataTypeE2ELb0EEEvPT_PKS2_PKT0_S8_ifPKiSA_iPKfiiiSC_SC_iiiii:
        /* <DEDUP_REMOVED lines=32> */
.L_x_7061:
        /* <DEDUP_REMOVED lines=40> */
.L_x_7032:
        /* <DEDUP_REMOVED lines=11> */
.L_x_7031:
[----:B------:R-:W-:Y:S05]  /*0530*/  BSYNC B1 ;  /* 0x0000000000017941 */ /* 0x000fea0003800000 */
.L_x_7030:
        /* <DEDUP_REMOVED lines=14> */
.L_x_7035:
        /* <DEDUP_REMOVED lines=98> */
[----:B0-----:R-:W-:Y:S01]  /*0c40*/  IADD3 R3, R3, 0x2000, RZ ;  /* 0x0000200003037810 */ /* 0x001fe20007ffe0ff */
[----:B------:R-:W-:Y:S06]  /*0c50*/  @!P2 BRA `(.L_x_7035) ;  /* 0xfffffff80070a947 */ /* 0x000fec000383ffff */
.L_x_7034:
[----:B------:R-:W-:Y:S05]  /*0c60*/  BSYNC B1 ;  /* 0x0000000000017941 */ /* 0x000fea0003800000 */
.L_x_7033:
        /* <DEDUP_REMOVED lines=55> */
.L_x_7037:
[----:B------:R-:W-:Y:S05]  /*0fe0*/  BSYNC B1 ;  /* 0x0000000000017941 */ /* 0x000fea0003800000 */
.L_x_7036:
        /* <DEDUP_REMOVED lines=26> */
.L_x_7029:
[----:B------:R-:W-:Y:S05]  /*1190*/  BSYNC B0 ;  /* 0x0000000000007941 */ /* 0x000fea0003800000 */
.L_x_7028:
        /* <DEDUP_REMOVED lines=48> */
.L_x_7042:
        /* <DEDUP_REMOVED lines=8> */
.L_x_7041:
[----:B------:R-:W-:Y:S05]  /*1520*/  BSYNC B1 ;  /* 0x0000000000017941 */ /* 0x000fea0003800000 */
.L_x_7040:
        /* <DEDUP_REMOVED lines=14> */
.L_x_7045:
        /* <DEDUP_REMOVED lines=52> */
.L_x_7044:
[----:B------:R-:W-:Y:S05]  /*1950*/  BSYNC B1 ;  /* 0x0000000000017941 */ /* 0x000fea0003800000 */
.L_x_7043:
        /* <DEDUP_REMOVED lines=31> */
.L_x_7047:
[----:B------:R-:W-:Y:S05]  /*1b50*/  BSYNC B1 ;  /* 0x0000000000017941 */ /* 0x000fea0003800000 */
.L_x_7046:
        /* <DEDUP_REMOVED lines=14> */
.L_x_7039:
[----:B------:R-:W-:Y:S05]  /*1c40*/  BSYNC B0 ;  /* 0x0000000000007941 */ /* 0x000fea0003800000 */
.L_x_7038:
[----:B------:R-:W2:Y:S08]  /*1c50*/  S2UR UR5, SR_CgaCtaId ;  /* 0x00000000000579c3 */ /* 0x000eb00000008800 */
[----:B------:R-:W-:Y:S01]  /*1c60*/  BAR.SYNC.DEFER_BLOCKING 0x0 ;  /* 0x0000000000007b1d */ /* 0x000fe20000010000 */
[----:B-1----:R-:W-:Y:S01]  /*1c70*/  LOP3.LUT R2, R9, 0x3, RZ, 0xc0, !PT ;  /* 0x0000000309027812 */ /* 0x002fe200078ec0ff */
[----:B------:R-:W-:Y:S01]  /*1c80*/  HFMA2.MMA R16, -RZ, RZ, 0, 0 ;  /* 0x00000000ff107435 */ /* 0x000fe200000001ff */
        /* <DEDUP_REMOVED lines=10> */
[----:B------:R-:W-:Y:S02]  /*1d30*/  SHF.R.S32.HI R9, RZ, 0x2, R9 ;  /* 0x00000002ff097819 */ /* 0x000fe40000011409 */
[----:B------:R-:W-:Y:S02]  /*1d40*/  CS2R R24, SRZ ;  /* 0x0000000000187805 */ /* 0x000fe4000001ff00 */
[C---:B------:R-:W-:Y:S01]  /*1d50*/  IADD3 R4, R7.reuse, 0x1f, RZ ;  /* 0x0000001f07047810 */ /* 0x040fe20007ffe0ff */
[----:B------:R-:W-:Y:S01]  /*1d60*/  IMAD.MOV.U32 R13, RZ, RZ, RZ ;  /* 0x000000ffff0d7224 */ /* 0x000fe200078e00ff */
[----:B------:R-:W-:Y:S01]  /*1d70*/  LOP3.LUT R3, R7, 0xffffffe0, RZ, 0xc0, !PT ;  /* 0xffffffe007037812 */ /* 0x000fe200078ec0ff */
[----:B------:R-:W-:Y:S01]  /*1d80*/  IMAD R0, R6, 0x60, R9 ;  /* 0x0000006006007824 */ /* 0x000fe200078e0209 */
[----:B------:R-:W-:-:S02]  /*1d90*/  ISETP.GT.U32.AND P3, PT, R4, 0x3e, PT ;  /* 0x0000003e0400780c */ /* 0x000fc40003f64070 */
[----:B------:R-:W-:Y:S01]  /*1da0*/  CS2R R20, SRZ ;  /* 0x0000000000147805 */ /* 0x000fe2000001ff00 */
[----:B------:R-:W-:Y:S01]  /*1db0*/  BAR.SYNC.DEFER_BLOCKING 0x0 ;  /* 0x0000000000007b1d */ /* 0x000fe20000010000 */
[----:B--2---:R-:W-:Y:S01]  /*1dc0*/  ULEA UR4, UR5, UR4, 0x18 ;  /* 0x0000000405047291 */ /* 0x004fe2000f8ec03f */
[----:B------:R-:W-:Y:S02]  /*1dd0*/  ISETP.NE.OR P4, PT, R3, 0x20, P2 ;  /* 0x000000200300780c */ /* 0x000fe40001785670 */
[----:B------:R-:W-:Y:S02]  /*1de0*/  CS2R R18, SRZ ;  /* 0x0000000000127805 */ /* 0x000fe4000001ff00 */
[C---:B------:R-:W-:Y:S02]  /*1df0*/  ISETP.GT.OR P0, PT, R7.reuse, 0x3f, P2 ;  /* 0x0000003f0700780c */ /* 0x040fe40001704670 */
[----:B------:R-:W-:Y:S02]  /*1e00*/  ISETP.GT.OR P1, PT, R7, 0x1f, P2 ;  /* 0x0000001f0700780c */ /* 0x000fe40001724670 */
[----:B------:R-:W-:-:S02]  /*1e10*/  LEA R0, R0, UR4, 0x2 ;  /* 0x0000000400007c11 */ /* 0x000fc4000f8e10ff */
        /* <DEDUP_REMOVED lines=14> */
.L_x_7049:
[----:B------:R-:W-:Y:S05]  /*1f00*/  BSYNC B0 ;  /* 0x0000000000007941 */ /* 0x000fea0003800000 */
.L_x_7048:
        /* <DEDUP_REMOVED lines=27> */
.L_x_7051:
[----:B------:R-:W-:Y:S05]  /*20c0*/  BSYNC B0 ;  /* 0x0000000000007941 */ /* 0x000fea0003800000 */
.L_x_7050:
        /* <DEDUP_REMOVED lines=15> */
.L_x_7053:
[----:B------:R-:W-:Y:S05]  /*21c0*/  BSYNC B0 ;  /* 0x0000000000007941 */ /* 0x000fea0003800000 */
.L_x_7052:
        /* <DEDUP_REMOVED lines=27> */
.L_x_7055:
[----:B------:R-:W-:Y:S05]  /*2380*/  BSYNC B0 ;  /* 0x0000000000007941 */ /* 0x000fea0003800000 */
.L_x_7054:
        /* <DEDUP_REMOVED lines=8> */
[C---:B------:R-:W-:Y:S01]  /*2410*/  VIADD R28, R9.reuse, 0x38 ;  /* 0x00000038091c7836 */ /* 0x040fe20000000000 */
[C---:B------:R-:W-:Y:S02]  /*2420*/  IADD3 R7, R9.reuse, 0x18, RZ ;  /* 0x0000001809077810 */ /* 0x040fe40007ffe0ff */
[----:B------:R-:W-:Y:S02]  /*2430*/  IADD3 R14, R9, 0x48, RZ ;  /* 0x00000048090e7810 */ /* 0x000fe40007ffe0ff */
        /* <DEDUP_REMOVED lines=8> */
[----:B------:R-:W-:Y:S01]  /*24c0*/  IADD3 R17, P0, P1, R0, UR4, R17 ;  /* 0x0000000400117c10 */ /* 0x000fe2000f91e011 */
[----:B------:R-:W-:-:S03]  /*24d0*/  VIADD R0, R9, 0x8 ;  /* 0x0000000809007836 */ /* 0x000fc60000000000 */
[----:B------:R-:W-:Y:S01]  /*24e0*/  IADD3.X R22, R3, UR5, R22, P0, P1 ;  /* 0x0000000503167c10 */ /* 0x000fe200087e2416 */
[----:B------:R-:W-:Y:S01]  /*24f0*/  ULDC.64 UR4, c[0x0][0x210] ;  /* 0x0000840000047ab9 */ /* 0x000fe20000000a00 */
[CC--:B------:R-:W-:Y:S02]  /*2500*/  IADD3 R5, P1, R0.reuse, R17.reuse, RZ ;  /* 0x0000001100057210 */ /* 0x0c0fe40007f3e0ff */
[C---:B------:R-:W-:Y:S02]  /*2510*/  IADD3 R3, P0, R9.reuse, R17, RZ ;  /* 0x0000001109037210 */ /* 0x040fe40007f1e0ff */
[-C--:B------:R-:W-:Y:S02]  /*2520*/  LEA.HI.X.SX32 R10, R0, R22.reuse, 0x1, P1 ;  /* 0x00000016000a7211 */ /* 0x080fe400008f0eff */
[----:B------:R-:W-:Y:S02]  /*2530*/  LEA.HI.X.SX32 R12, R9, R22, 0x1, P0 ;  /* 0x00000016090c7211 */ /* 0x000fe400000f0eff */
[----:B------:R-:W-:-:S02]  /*2540*/  LEA R2, P0, R3, UR4, 0x2 ;  /* 0x0000000403027c11 */ /* 0x000fc4000f8010ff */
[CC--:B------:R-:W-:Y:S02]  /*2550*/  IADD3 R0, P2, R6.reuse, R17.reuse, RZ ;  /* 0x0000001106007210 */ /* 0x0c0fe40007f5e0ff */
[----:B------:R-:W-:Y:S02]  /*2560*/  LEA R4, P1, R5, UR4, 0x2 ;  /* 0x0000000405047c11 */ /* 0x000fe4000f8210ff */
[----:B------:R-:W-:Y:S02]  /*2570*/  IADD3 R8, P3, R7, R17, RZ ;  /* 0x0000001107087210 */ /* 0x000fe40007f7e0ff */
[----:B------:R-:W-:Y:S02]  /*2580*/  LEA.HI.X R3, R3, UR5, R12, 0x2, P0 ;  /* 0x0000000503037c11 */ /* 0x000fe400080f140c */
[----:B------:R-:W-:Y:S02]  /*2590*/  LEA.HI.X.SX32 R15, R6, R22, 0x1, P2 ;  /* 0x00000016060f7211 */ /* 0x000fe400010f0eff */
[----:B------:R-:W-:Y:S01]  /*25a0*/  LEA.HI.X R5, R5, UR5, R10, 0x2, P1 ;  /* 0x0000000505057c11 */ /* 0x000fe200088f140a */
[----:B------:R0:W-:Y:S01]  /*25b0*/  STG.E desc[UR36][R2.64], R26 ;  /* 0x0000001a02007986 */ /* 0x0001e2000c101924 */
[----:B------:R-:W-:-:S02]  /*25c0*/  LEA R6, P0, R0, UR4, 0x2 ;  /* 0x0000000400067c11 */ /* 0x000fc4000f8010ff */
[----:B------:R-:W-:Y:S01]  /*25d0*/  LEA.HI.X.SX32 R11, R7, R22, 0x1, P3 ;  /* 0x00000016070b7211 */ /* 0x000fe200018f0eff */
[----:B------:R1:W-:Y:S01]  /*25e0*/  STG.E desc[UR36][R4.64], R24 ;  /* 0x0000001804007986 */ /* 0x0003e2000c101924 */
[----:B------:R-:W-:Y:S02]  /*25f0*/  LEA R10, P1, R8, UR4, 0x2 ;  /* 0x00000004080a7c11 */ /* 0x000fe4000f8210ff */
[----:B------:R-:W-:Y:S01]  /*2600*/  LEA.HI.X R7, R0, UR5, R15, 0x2, P0 ;  /* 0x0000000500077c11 */ /* 0x000fe200080f140f */
[C---:B------:R-:W-:Y:S01]  /*2610*/  VIADD R0, R9.reuse, 0x20 ;  /* 0x0000002009007836 */ /* 0x040fe20000000000 */
[----:B------:R-:W-:Y:S01]  /*2620*/  LEA.HI.X R11, R8, UR5, R11, 0x2, P1 ;  /* 0x00000005080b7c11 */ /* 0x000fe200088f140b */
[C---:B------:R-:W-:Y:S01]  /*2630*/  VIADD R15, R9.reuse, 0x50 ;  /* 0x00000050090f7836 */ /* 0x040fe20000000000 */
[----:B------:R-:W-:Y:S01]  /*2640*/  IADD3 R8, R9, 0x28, RZ ;  /* 0x0000002809087810 */ /* 0x000fe20007ffe0ff */
[----:B------:R2:W-:Y:S01]  /*2650*/  STG.E desc[UR36][R6.64], R16 ;  /* 0x0000001006007986 */ /* 0x0005e2000c101924 */
[----:B0-----:R-:W-:-:S02]  /*2660*/  IADD3 R3, P5, R0, R17, RZ ;  /* 0x0000001100037210 */ /* 0x001fc40007fbe0ff */
[C---:B------:R-:W-:Y:S01]  /*2670*/  IADD3 R12, R9.reuse, 0x40, RZ ;  /* 0x00000040090c7810 */ /* 0x040fe20007ffe0ff */
[----:B------:R0:W-:Y:S01]  /*2680*/  STG.E desc[UR36][R10.64], R13 ;  /* 0x0000000d0a007986 */ /* 0x0001e2000c101924 */
[----:B------:R-:W-:Y:S02]  /*2690*/  IADD3 R2, R9, 0x58, RZ ;  /* 0x0000005809027810 */ /* 0x000fe40007ffe0ff */
[-C--:B-1----:R-:W-:Y:S02]  /*26a0*/  IADD3 R5, P4, R8, R17.reuse, RZ ;  /* 0x0000001108057210 */ /* 0x082fe40007f9e0ff */
[-C--:B------:R-:W-:Y:S02]  /*26b0*/  LEA.HI.X.SX32 R4, R0, R22.reuse, 0x1, P5 ;  /* 0x0000001600047211 */ /* 0x080fe400028f0eff */
[----:B------:R-:W-:Y:S02]  /*26c0*/  IADD3 R0, P5, R15, R17, RZ ;  /* 0x000000110f007210 */ /* 0x000fe40007fbe0ff */
[----:B--2---:R-:W-:-:S02]  /*26d0*/  LEA.HI.X.SX32 R6, R8, R22, 0x1, P4 ;  /* 0x0000001608067211 */ /* 0x004fc400020f0eff */
[----:B------:R-:W-:Y:S02]  /*26e0*/  LEA.HI.X.SX32 R15, R15, R22, 0x1, P5 ;  /* 0x000000160f0f7211 */ /* 0x000fe400028f0eff */
[----:B0-----:R-:W-:Y:S02]  /*26f0*/  IADD3 R10, R9, 0x30, RZ ;  /* 0x00000030090a7810 */ /* 0x001fe40007ffe0ff */
        /* <DEDUP_REMOVED lines=15> */
[----:B------:R-:W-:Y:S01]  /*27f0*/  STG.E desc[UR36][R2.64], R20 ;  /* 0x0000001402007986 */ /* 0x000fe2000c101924 */
[----:B------:R-:W-:-:S02]  /*2800*/  LEA.HI.X R5, R5, UR5, R6, 0x2, P0 ;  /* 0x0000000505057c11 */ /* 0x000fc400080f1406 */
        /* <DEDUP_REMOVED lines=18> */
.L_x_7026:
        /* <DEDUP_REMOVED lines=16> */
.L_x_7056:
[----:B------:R-:W-:Y:S05]  /*2a30*/  EXIT ;  /* 0x000000000000794d */ /* 0x000fea0003800000 */
.L_x_7027:
[----:B------:R-:W-:Y:S01]  /*2a40*/  HFMA2.MMA R12, -RZ, RZ, 0, 9.5367431640625e-07 ;  /* 0x00000010ff0c7435 */ /* 0x000fe200000001ff */
[----:B------:R-:W-:Y:S01]  /*2a50*/  IMAD.MOV.U32 R11, RZ, RZ, 0x1f ;  /* 0x0000001fff0b7424 */ /* 0x000fe200078e00ff */
[----:B------:R-:W-:Y:S02]  /*2a60*/  MOV R15, 0xffffffff ;  /* 0xffffffff000f7802 */ /* 0x000fe40000000f00 */
[----:B------:R-:W-:-:S07]  /*2a70*/  MOV R2, 0xff7fffff ;  /* 0xff7fffff00027802 */ /* 0x000fce0000000f00 */
[----:B------:R-:W-:Y:S05]  /*2a80*/  WARPSYNC.COLLECTIVE R15, `(.L_x_7057) ;  /* 0x000000000f087348 */ /* 0x000fea0003c00000 */
[----:B------:R0:W1:Y:S02]  /*2a90*/  SHFL.BFLY P6, R14, R13, R12, R11 ;  /* 0x0c00000c0d0e7389 */ /* 0x00006400000c000b */
[----:B01----:R-:W-:Y:S01]  /*2aa0*/  ENDCOLLECTIVE ;  /* 0x000000000000791b */ /* 0x003fe20003800000 */
.L_x_7057:
[----:B------:R-:W-:Y:S01]  /*2ab0*/  IMAD.MOV.U32 R12, RZ, RZ, 0x8 ;  /* 0x00000008ff0c7424 */ /* 0x000fe200078e00ff */
[----:B------:R-:W-:-:S04]  /*2ac0*/  FMNMX.FTZ R0, R14, -3.40282346638528859812e+38, !PT ;  /* 0xff7fffff0e007809 */ /* 0x000fc80007810000 */
[----:B------:R-:W-:-:S07]  /*2ad0*/  MOV R13, R0 ;  /* 0x00000000000d7202 */ /* 0x000fce0000000f00 */
[----:B------:R-:W-:Y:S05]  /*2ae0*/  WARPSYNC.COLLECTIVE R15, `(.L_x_7058) ;  /* 0x000000000f087348 */ /* 0x000fea0003c00000 */
[----:B------:R0:W1:Y:S02]  /*2af0*/  SHFL.BFLY P6, R14, R13, R12, R11 ;  /* 0x0c00000c0d0e7389 */ /* 0x00006400000c000b */
[----:B01----:R-:W-:Y:S01]  /*2b00*/  ENDCOLLECTIVE ;  /* 0x000000000000791b */ /* 0x003fe20003800000 */
.L_x_7058:
[----:B------:R-:W-:Y:S01]  /*2b10*/  HFMA2.MMA R12, -RZ, RZ, 0, 2.384185791015625e-07 ;  /* 0x00000004ff0c7435 */ /* 0x000fe200000001ff */
[----:B------:R-:W-:-:S04]  /*2b20*/  FMNMX.FTZ R3, R0, R14, !PT ;  /* 0x0000000e00037209 */ /* 0x000fc80007810000 */
[----:B------:R-:W-:-:S07]  /*2b30*/  MOV R13, R3 ;  /* 0x00000003000d7202 */ /* 0x000fce0000000f00 */
[----:B------:R-:W-:Y:S05]  /*2b40*/  WARPSYNC.COLLECTIVE R15, `(.L_x_7059) ;  /* 0x000000000f087348 */ /* 0x000fea0003c00000 */
[----:B------:R0:W1:Y:S02]  /*2b50*/  SHFL.BFLY P6, R14, R13, R12, R11 ;  /* 0x0c00000c0d0e7389 */ /* 0x00006400000c000b */
[----:B01----:R-:W-:Y:S01]  /*2b60*/  ENDCOLLECTIVE ;  /* 0x000000000000791b */ /* 0x003fe20003800000 */
.L_x_7059:
[----:B------:R-:W-:Y:S02]  /*2b70*/  MOV R12, 0x2 ;  /* 0x00000002000c7802 */ /* 0x000fe40000000f00 */
[----:B------:R-:W-:-:S05]  /*2b80*/  FMNMX.FTZ R4, R3, R14, !PT ;  /* 0x0000000e03047209 */ /* 0x000fca0007810000 */
[----:B------:R-:W-:-:S07]  /*2b90*/  IMAD.MOV.U32 R13, RZ, RZ, R4 ;  /* 0x000000ffff0d7224 */ /* 0x000fce00078e0004 */
[----:B------:R-:W-:Y:S05]  /*2ba0*/  WARPSYNC.COLLECTIVE R15, `(.L_x_7060) ;  /* 0x000000000f087348 */ /* 0x000fea0003c00000 */
[----:B------:R0:W1:Y:S02]  /*2bb0*/  SHFL.BFLY P6, R14, R13, R12, R11 ;  /* 0x0c00000c0d0e7389 */ /* 0x00006400000c000b */
[----:B01----:R-:W-:Y:S01]  /*2bc0*/  ENDCOLLECTIVE ;  /* 0x000000000000791b */ /* 0x003fe20003800000 */
.L_x_7060:
[----:B------:R-:W-:Y:S05]  /*2bd0*/  BRA `(.L_x_7061) ;  /* 0xffffffd400887947 */ /* 0x000fea000383ffff */
.L_x_7062:
        /* <DEDUP_REMOVED lines=10> */
.L_x_28157:


//--------------------- .text._ZN4vllm25paged_attention_v1_kernelIfhLi80ELi16ELi128ELNS_18Fp8KVCacheDataTypeE2ELb0EEEvPT_PKS2_PKT0_S8_ifPKiSA_iPKfiiiSC_SC_iiiii --------------------------
	.section	.text._ZN4vllm25paged_attention_v1_kernelIfhLi80ELi16ELi128ELNS_18Fp8KVCacheDataTypeE2ELb0EEEvPT_PKS2_PKT0_S8_ifPKiSA_iPKfiiiSC_SC_iiiii,"ax",@progbits
	.align	128
        .global         _ZN4vllm25paged_attention_v1_kernelIfhLi80ELi16ELi128ELNS_18Fp8KVCacheDataTypeE2ELb0EEEvPT_PKS2_PKT0_S8_ifPKiSA_iPKfiiiSC_SC_iiiii
        .type           _ZN4vllm25paged_attention_v1_kernelIfhLi80ELi16ELi128ELNS_18Fp8KVCacheDataTypeE2ELb0EEEvPT_PKS2_PKT0_S8_ifPKiSA_iPKfiiiSC_SC_iiiii,@function
        .size           _ZN4vllm25paged_attention_v1_kernelIfhLi80ELi16ELi128ELNS_18Fp8KVCacheDataTypeE2ELb0EEEvPT_PKS2_PKT0_S8_ifPKiSA_iPKfiiiSC_SC_iiiii,(.L_x_28158 - _ZN4vllm25paged_attention_v1_kernelIfhLi80ELi16ELi128ELNS_18Fp8KVCacheDataTypeE2ELb0EEEvPT_PKS2_PKT0_S8_ifPKiSA_iPKfiiiSC_SC_iiiii)
        .other          _ZN4vllm25paged_attention_v1_kernelIfhLi80ELi16ELi128ELNS_18Fp8KVCacheDataTypeE2ELb0EEEvPT_PKS2_PKT0_S8_ifPKiSA_iPKfiiiSC_SC_iiiii,@"STO_CUDA_ENTRY STV_DEFAULT"
_ZN4vllm25paged_attention_v1_kernelIfhLi80ELi16ELi128ELNS_18Fp8KVCacheDataTypeE2ELb0EEEvPT_PKS2_PKT0_S8_ifPKiSA_iPKfiiiSC_SC_iiiii:
.text._ZN4vllm25paged_attention_v1_kernelIfhLi80ELi16ELi128ELNS_18Fp8KVCacheDataTypeE2ELb0EEEvPT_PKS2_PKT0_S8_ifPKiSA_iPKfiiiSC_SC_iiiii:
        /* <DEDUP_REMOVED lines=32> */
.L_x_7098:
        /* <DEDUP_REMOVED lines=40> */
.L_x_7069:
        /* <DEDUP_REMOVED lines=11> */
.L_x_7068:
[----:B------:R-:W-:Y:S05]  /*0530*/  BSYNC B1 ;  /* 0x0000000000017941 */ /* 0x000fea0003800000 */
.L_x_7067:
        /* <DEDUP_REMOVED lines=14> */
.L_x_7072:
        /* <DEDUP_REMOVED lines=100> */
.L_x_7071:
[----:B------:R-:W-:Y:S05]  /*0c60*/  BSYNC B1 ;  /* 0x0000000000017941 */ /* 0x000fea0003800000 */
.L_x_7070:
        /* <DEDUP_REMOVED lines=55> */
.L_x_7074:
[----:B------:R-:W-:Y:S05]  /*0fe0*/  BSYNC B1 ;  /* 0x0000000000017941 */ /* 0x000fea0003800000 */
.L_x_7073:
        /* <DEDUP_REMOVED lines=26> */
.L_x_7066:
[----:B------:R-:W-:Y:S05]  /*1190*/  BSYNC B0 ;  /* 0x0000000000007941 */ /* 0x000fea0003800000 */
.L_x_7065:
        /* <DEDUP_REMOVED lines=48> */
.L_x_7079:
        /* <DEDUP_REMOVED lines=8> */
.L_x_7078:
[----:B------:R-:W-:Y:S05]  /*1520*/  BSYNC B1 ;  /* 0x0000000000017941 */ /* 0x000fea0003800000 */
.L_x_7077:
        /* <DEDUP_REMOVED lines=14> */
.L_x_7082:
        /* <DEDUP_REMOVED lines=52> */
.L_x_7081:
[----:B------:R-:W-:Y:S05]  /*1950*/  BSYNC B1 ;  /* 0x0000000000017941 */ /* 0x000fea0003800000 */
.L_x_7080:
        /* <DEDUP_REMOVED lines=31> */
.L_x_7084:
[----:B------:R-:W-:Y:S05]  /*1b50*/  BSYNC B1 ;  /* 0x0000000000017941 */ /* 0x000fea0003800000 */
.L_x_7083:
        /* <DEDUP_REMOVED lines=14> */
.L_x_7076:
[----:B------:R-:W-:Y:S05]  /*1c40*/  BSYNC B0 ;  /* 0x0000000000007941 */ /* 0x000fea0003800000 */
.L_x_7075:
[----:B------:R-:W2:Y:S08]  /*1c50*/  S2UR UR5, SR_CgaCtaId ;  /* 0x00000000000579c3 */ /* 0x000eb00000008800 */
[----:B------:R-:W-:Y:S01]  /*1c60*/  BAR.SYNC.DEFER_BLOCKING 0x0 ;  /* 0x0000000000007b1d */ /* 0x000fe20000010000 */
[----:B-1----:R-:W-:Y:S01]  /*1c70*/  LOP3.LUT R2, R9, 0x3, RZ, 0xc0, !PT ;  /* 0x0000000309027812 */ /* 0x002fe200078ec0ff */
[----:B------:R-:W-:Y:S01]  /*1c80*/  HFMA2.MMA R27, -RZ, RZ, 0, 0 ;  /* 0x00000000ff1b7435 */ /* 0x000fe200000001ff */
[----:B0-----:R-:W-:Y:S01]  /*1c90*/  SHF.R.S32.HI R0, RZ, 0x1f, R9 ;  /* 0x0000001fff007819 */ /* 0x001fe20000011409 */
[----:B------:R-:W-:Y:S01]  /*1ca0*/  IMAD.MOV.U32 R13, RZ, RZ, RZ ;  /* 0x000000ffff0d7224 */ /* 0x000fe200078e00ff */
[----:B------:R-:W-:Y:S01]  /*1cb0*/  ISETP.NE.AND P2, PT, R2, RZ, PT ;  /* 0x000000ff0200720c */ /* 0x000fe20003f45270 */
[----:B------:R-:W-:Y:S01]  /*1cc0*/  UMOV UR4, 0x400 ;  /* 0x0000040000047882 */ /* 0x000fe20000000000 */
[C---:B------:R-:W-:Y:S01]  /*1cd0*/  LOP3.LUT R2, R7.reuse, 0xffffffc0, RZ, 0xc0, !PT ;  /* 0xffffffc007027812 */ /* 0x040fe200078ec0ff */
[----:B------:R-:W-:Y:S01]  /*1ce0*/  UIADD3 UR4, UR4, 0x20, URZ ;  /* 0x0000002004047890 */ /* 0x000fe2000fffe03f */
[----:B------:R-:W-:Y:S01]  /*1cf0*/  LOP3.LUT R3, R7, 0xffffffe0, RZ, 0xc0, !PT ;  /* 0xffffffe007037812 */ /* 0x000fe200078ec0ff */
[----:B------:R-:W-:Y:S01]  /*1d00*/  BSSY B0, `(.L_x_7085) ;  /* 0x000001e000007945 */ /* 0x000fe20003800000 */
[----:B------:R-:W-:Y:S01]  /*1d10*/  LEA.HI R0, R0, R9, RZ, 0x2 ;  /* 0x0000000900007211 */ /* 0x000fe200078f10ff */
[----:B------:R-:W-:Y:S01]  /*1d20*/  HFMA2.MMA R9, -RZ, RZ, 0, 0 ;  /* 0x00000000ff097435 */ /* 0x000fe200000001ff */
[----:B------:R-:W-:-:S02]  /*1d30*/  ISETP.NE.OR P5, PT, R2, 0x40, P2 ;  /* 0x000000400200780c */ /* 0x000fc400017a5670 */
[----:B------:R-:W-:Y:S02]  /*1d40*/  CS2R R20, SRZ ;  /* 0x0000000000147805 */ /* 0x000fe4000001ff00 */
[----:B------:R-:W-:Y:S02]  /*1d50*/  ISETP.NE.OR P4, PT, R3, 0x20, P2 ;  /* 0x000000200300780c */ /* 0x000fe40001785670 */
[----:B------:R-:W-:Y:S02]  /*1d60*/  CS2R R18, SRZ ;  /* 0x0000000000127805 */ /* 0x000fe4000001ff00 */
[----:B------:R-:W-:Y:S01]  /*1d70*/  SHF.R.S32.HI R3, RZ, 0x2, R0 ;  /* 0x00000002ff037819 */ /* 0x000fe20000011400 */
[----:B------:R-:W-:Y:S01]  /*1d80*/  IMAD.MOV.U32 R25, RZ, RZ, RZ ;  /* 0x000000ffff197224 */ /* 0x000fe200078e00ff */
[----:B------:R-:W-:Y:S01]  /*1d90*/  IADD3 R4, R7, 0x1f, RZ ;  /* 0x0000001f07047810 */ /* 0x000fe20007ffe0ff */
[----:B------:R-:W-:Y:S01]  /*1da0*/  BAR.SYNC.DEFER_BLOCKING 0x0 ;  /* 0x0000000000007b1d */ /* 0x000fe20000010000 */
[----:B--2---:R-:W-:Y:S01]  /*1db0*/  ULEA UR4, UR5, UR4, 0x18 ;  /* 0x0000000405047291 */ /* 0x004fe2000f8ec03f */
[----:B------:R-:W-:Y:S01]  /*1dc0*/  IMAD R0, R6, 0x50, R3 ;  /* 0x0000005006007824 */ /* 0x000fe200078e0203 */
[----:B------:R-:W-:-:S02]  /*1dd0*/  ISETP.GT.U32.AND P3, PT, R4, 0x3e, PT ;  /* 0x0000003e0400780c */ /* 0x000fc40003f64070 */
[C---:B------:R-:W-:Y:S02]  /*1de0*/  ISETP.GT.OR P0, PT, R7.reuse, 0x3f, P2 ;  /* 0x0000003f0700780c */ /* 0x040fe40001704670 */
[----:B------:R-:W-:Y:S02]  /*1df0*/  LEA R0, R0, UR4, 0x2 ;  /* 0x0000000400007c11 */ /* 0x000fe4000f8e10ff */
[----:B------:R-:W-:Y:S02]  /*1e00*/  ISETP.GT.OR P1, PT, R7, 0x1f, P2 ;  /* 0x0000001f0700780c */ /* 0x000fe40001724670 */
[----:B------:R-:W-:Y:S02]  /*1e10*/  MOV R29, RZ ;  /* 0x000000ff001d7202 */ /* 0x000fe40000000f00 */
        /* <DEDUP_REMOVED lines=12> */
.L_x_7086:
[----:B------:R-:W-:Y:S05]  /*1ee0*/  BSYNC B0 ;  /* 0x0000000000007941 */ /* 0x000fea0003800000 */
.L_x_7085:
        /* <DEDUP_REMOVED lines=23> */
.L_x_7088:
[----:B------:R-:W-:Y:S05]  /*2060*/  BSYNC B0 ;  /* 0x0000000000007941 */ /* 0x000fea0003800000 */
.L_x_7087:
        /* <DEDUP_REMOVED lines=13> */
.L_x_7090:
[----:B------:R-:W-:Y:S05]  /*2140*/  BSYNC B0 ;  /* 0x0000000000007941 */ /* 0x000fea0003800000 */
.L_x_7089:
        /* <DEDUP_REMOVED lines=23> */
.L_x_7092:
[----:B------:R-:W-:Y:S05]  /*22c0*/  BSYNC B0 ;  /* 0x0000000000007941 */ /* 0x000fea0003800000 */
.L_x_7091:
        /* <DEDUP_REMOVED lines=9> */
[C---:B------:R-:W-:Y:S01]  /*2360*/  IADD3 R24, R3.reuse, 0x20, RZ ;  /* 0x0000002003187810 */ /* 0x040fe20007ffe0ff */
[C---:B------:R-:W-:Y:S01]  /*2370*/  VIADD R15, R3.reuse, 0x40 ;  /* 0x00000040030f7836 */ /* 0x040fe20000000000 */
[C---:B------:R-:W-:Y:S02]  /*2380*/  IADD3 R12, R3.reuse, 0x30, RZ ;  /* 0x00000030030c7810 */ /* 0x040fe40007ffe0ff */
[----:B------:R-:W1:Y:S01]  /*2390*/  S2UR UR5, SR_CTAID.Z ;  /* 0x00000000000579c3 */ /* 0x000e620000002700 */
[----:B------:R-:W-:Y:S01]  /*23a0*/  IADD3 R14, R3, 0x38, RZ ;  /* 0x00000038030e7810 */ /* 0x000fe20007ffe0ff */
        /* <DEDUP_REMOVED lines=11> */
[CC--:B------:R-:W-:Y:S02]  /*2460*/  IADD3 R4, P0, R3.reuse, R17.reuse, RZ ;  /* 0x0000001103047210 */ /* 0x0c0fe40007f1e0ff */
[----:B------:R-:W-:Y:S02]  /*2470*/  IADD3 R2, P1, R0, R17, RZ ;  /* 0x0000001100027210 */ /* 0x000fe40007f3e0ff */
[----:B------:R-:W-:Y:S02]  /*2480*/  LEA.HI.X.SX32 R7, R3, R22, 0x1, P0 ;  /* 0x0000001603077211 */ /* 0x000fe400000f0eff */
[----:B------:R-:W-:-:S02]  /*2490*/  LEA R6, P0, R4, UR4, 0x2 ;  /* 0x0000000404067c11 */ /* 0x000fc4000f8010ff */
[----:B------:R-:W-:Y:S02]  /*24a0*/  LEA.HI.X.SX32 R5, R0, R22, 0x1, P1 ;  /* 0x0000001600057211 */ /* 0x000fe400008f0eff */
[----:B------:R-:W-:Y:S02]  /*24b0*/  LEA R10, P1, R2, UR4, 0x2 ;  /* 0x00000004020a7c11 */ /* 0x000fe4000f8210ff */
[----:B------:R-:W-:Y:S01]  /*24c0*/  LEA.HI.X R7, R4, UR5, R7, 0x2, P0 ;  /* 0x0000000504077c11 */ /* 0x000fe200080f1407 */
[C---:B------:R-:W-:Y:S01]  /*24d0*/  VIADD R4, R3.reuse, 0x10 ;  /* 0x0000001003047836 */ /* 0x040fe20000000000 */
[----:B------:R-:W-:Y:S02]  /*24e0*/  LEA.HI.X R11, R2, UR5, R5, 0x2, P1 ;  /* 0x00000005020b7c11 */ /* 0x000fe400088f1405 */
[----:B------:R-:W-:Y:S01]  /*24f0*/  IADD3 R2, R3, 0x48, RZ ;  /* 0x0000004803027810 */ /* 0x000fe20007ffe0ff */
[----:B------:R0:W-:Y:S01]  /*2500*/  STG.E desc[UR36][R6.64], R9 ;  /* 0x0000000906007986 */ /* 0x0001e2000c101924 */
[----:B------:R-:W-:-:S02]  /*2510*/  IADD3 R3, P5, R4, R17, RZ ;  /* 0x0000001104037210 */ /* 0x000fc40007fbe0ff */
[-C--:B------:R-:W-:Y:S01]  /*2520*/  IADD3 R5, P4, R8, R17.reuse, RZ ;  /* 0x0000001108057210 */ /* 0x080fe20007f9e0ff */
[----:B------:R1:W-:Y:S01]  /*2530*/  STG.E desc[UR36][R10.64], R13 ;  /* 0x0000000d0a007986 */ /* 0x0003e2000c101924 */
[----:B------:R-:W-:Y:S02]  /*2540*/  LEA.HI.X.SX32 R4, R4, R22, 0x1, P5 ;  /* 0x0000001604047211 */ /* 0x000fe400028f0eff */
[----:B------:R-:W-:-:S04]  /*2550*/  IADD3 R0, P5, R15, R17, RZ ;  /* 0x000000110f007210 */ /* 0x000fc80007fbe0ff */
[----:B------:R-:W-:Y:S02]  /*2560*/  LEA.HI.X.SX32 R15, R15, R22, 0x1, P5 ;  /* 0x000000160f0f7211 */ /* 0x000fe400028f0eff */
[-C--:B0-----:R-:W-:Y:S02]  /*2570*/  IADD3 R7, P3, R24, R17.reuse, RZ ;  /* 0x0000001118077210 */ /* 0x081fe40007f7e0ff */
[-C--:B------:R-:W-:Y:S02]  /*2580*/  IADD3 R9, P2, R16, R17.reuse, RZ ;  /* 0x0000001110097210 */ /* 0x080fe40007f5e0ff */
[-C--:B-1----:R-:W-:Y:S02]  /*2590*/  IADD3 R11, P1, R12, R17.reuse, RZ ;  /* 0x000000110c0b7210 */ /* 0x082fe40007f3e0ff */
        /* <DEDUP_REMOVED lines=33> */
.L_x_7063:
        /* <DEDUP_REMOVED lines=16> */
.L_x_7093:
[----:B------:R-:W-:Y:S05]  /*28b0*/  EXIT ;  /* 0x000000000000794d */ /* 0x000fea0003800000 */
.L_x_7064:
[----:B------:R-:W-:Y:S01]  /*28c0*/  HFMA2.MMA R12, -RZ, RZ, 0, 9.5367431640625e-07 ;  /* 0x00000010ff0c7435 */ /* 0x000fe200000001ff */
[----:B------:R-:W-:Y:S01]  /*28d0*/  IMAD.MOV.U32 R11, RZ, RZ, 0x1f ;  /* 0x0000001fff0b7424 */ /* 0x000fe200078e00ff */
[----:B------:R-:W-:Y:S02]  /*28e0*/  MOV R15, 0xffffffff ;  /* 0xffffffff000f7802 */ /* 0x000fe40000000f00 */
[----:B------:R-:W-:-:S07]  /*28f0*/  MOV R2, 0xff7fffff ;  /* 0xff7fffff00027802 */ /* 0x000fce0000000f00 */
[----:B------:R-:W-:Y:S05]  /*2900*/  WARPSYNC.COLLECTIVE R15, `(.L_x_7094) ;  /* 0x000000000f087348 */ /* 0x000fea0003c00000 */
[----:B------:R0:W1:Y:S02]  /*2910*/  SHFL.BFLY P6, R14, R13, R12, R11 ;  /* 0x0c00000c0d0e7389 */ /* 0x00006400000c000b */
[----:B01----:R-:W-:Y:S01]  /*2920*/  ENDCOLLECTIVE ;  /* 0x000000000000791b */ /* 0x003fe20003800000 */
.L_x_7094:
[----:B------:R-:W-:Y:S01]  /*2930*/  IMAD.MOV.U32 R12, RZ, RZ, 0x8 ;  /* 0x00000008ff0c7424 */ /* 0x000fe200078e00ff */
[----:B------:R-:W-:-:S04]  /*2940*/  FMNMX.FTZ R0, R14, -3.40282346638528859812e+38, !PT ;  /* 0xff7fffff0e007809 */ /* 0x000fc80007810000 */
[----:B------:R-:W-:-:S07]  /*2950*/  MOV R13, R0 ;  /* 0x00000000000d7202 */ /* 0x000fce0000000f00 */
[----:B------:R-:W-:Y:S05]  /*2960*/  WARPSYNC.COLLECTIVE R15, `(.L_x_7095) ;  /* 0x000000000f087348 */ /* 0x000fea0003c00000 */
[----:B------:R0:W1:Y:S02]  /*2970*/  SHFL.BFLY P6, R14, R13, R12, R11 ;  /* 0x0c00000c0d0e7389 */ /* 0x00006400000c000b */
[----:B01----:R-:W-:Y:S01]  /*2980*/  ENDCOLLECTIVE ;  /* 0x000000000000791b */ /* 0x003fe20003800000 */
.L_x_7095:
[----:B------:R-:W-:Y:S01]  /*2990*/  HFMA2.MMA R12, -RZ, RZ, 0, 2.384185791015625e-07 ;  /* 0x00000004ff0c7435 */ /* 0x000fe200000001ff */
[----:B------:R-:W-:-:S04]  /*29a0*/  FMNMX.FTZ R3, R0, R14, !PT ;  /* 0x0000000e00037209 */ /* 0x000fc80007810000 */
[----:B------:R-:W-:-:S07]  /*29b0*/  MOV R13, R3 ;  /* 0x00000003000d7202 */ /* 0x000fce0000000f00 */
[----:B------:R-:W-:Y:S05]  /*29c0*/  WARPSYNC.COLLECTIVE R15, `(.L_x_7096) ;  /* 0x000000000f087348 */ /* 0x000fea0003c00000 */
[----:B------:R0:W1:Y:S02]  /*29d0*/  SHFL.BFLY P6, R14, R13, R12, R11 ;  /* 0x0c00000c0d0e7389 */ /* 0x00006400000c000b */
[----:B01----:R-:W-:Y:S01]  /*29e0*/  ENDCOLLECTIVE ;  /* 0x000000000000791b */ /* 0x003fe20003800000 */
.L_x_7096:
[----:B------:R-:W-:Y:S02]  /*29f0*/  MOV R12, 0x2 ;  /* 0x00000002000c7802 */ /* 0x000fe40000000f00 */
[----:B------:R-:W-:-:S05]  /*2a00*/  FMNMX.FTZ R4, R3, R14, !PT ;  /* 0x0000000e03047209 */ /* 0x000fca0007810000 */
[----:B------:R-:W-:-:S07]  /*2a10*/  IMAD.MOV.U32 R13, RZ, RZ, R4 ;  /* 0x000000ffff0d7224 */ /* 0x000fce00078e0004 */
[----:B------:R-:W-:Y:S05]  /*2a20*/  WARPSYNC.COLLECTIVE R15, `(.L_x_7097) ;  /* 0x000000000f087348 */ /* 0x000fea0003c00000 */
[----:B------:R0:W1:Y:S02]  /*2a30*/  SHFL.BFLY P6, R14, R13, R12, R11 ;  /* 0x0c00000c0d0e7389 */ /* 0x00006400000c000b */
[----:B01----:R-:W-:Y:S01]  /*2a40*/  ENDCOLLECTIVE ;  /* 0x000000000000791b */ /* 0x003fe20003800000 */
.L_x_7097:
[----:B------:R-:W-:Y:S05]  /*2a50*/  BRA `(.L_x_7098) ;  /* 0xffffffd400e87947 */ /* 0x000fea000383ffff */
.L_x_7099:
        /* <DEDUP_REMOVED lines=10> */
.L_x_28158:


//--------------------- .text._ZN4vllm25paged_attention_v1_kernelIfhLi64ELi16ELi128ELNS_18Fp8KVCacheDataTypeE2ELb0EEEvPT_PKS2_PKT0_S8_ifPKiSA_iPKfiiiSC_SC_iiiii --------------------------
	.section	.text._ZN4vllm25paged_attention_v1_kernelIfhLi64ELi16ELi128ELNS_18Fp8KVCacheDataTypeE2ELb0EEEvPT_PKS2_PKT0_S8_ifPKiSA_iPKfiiiSC_SC_iiiii,"ax",@progbits
	.align	128
        .global         _ZN4vllm25paged_attention_v1_kernelIfhLi64ELi16ELi128ELNS_18Fp8KVCacheDataTypeE2ELb0EEEvPT_PKS2_PKT0_S8_ifPKiSA_iPKfiiiSC_SC_iiiii
        .type           _ZN4vllm25paged_attention_v1_kernelIfhLi64ELi16ELi128ELNS_18Fp8KVCacheDataTypeE2ELb0EEEvPT_PKS2_PKT0_S8_ifPKiSA_iPKfiiiSC_SC_iiiii,@function
        .size           _ZN4vllm25paged_attention_v1_kernelIfhLi64ELi16ELi128ELNS_18Fp8KVCacheDataTypeE2ELb0EEEvPT_PKS2_PKT0_S8_ifPKiSA_iPKfiiiSC_SC_iiiii,(.L_x_28159 - _ZN4vllm25paged_attention_v1_kernelIfhLi64ELi16ELi128ELNS_18Fp8KVCacheDataTypeE2ELb0EEEvPT_PKS2_PKT0_S8_ifPKiSA_iPKfiiiSC_SC_iiiii)
        .other          _ZN4vllm25paged_attention_v1_kernelIfhLi64ELi16ELi128ELNS_18Fp8KVCacheDataTypeE2ELb0EEEvPT_PKS2_PKT0_S8_ifPKiSA_iPKfiiiSC_SC_iiiii,@"STO_CUDA_ENTRY STV_DEFAULT"
_ZN4vllm25paged_attention_v1_kernelIfhLi64ELi16ELi128ELNS_18Fp8KVCacheDataTypeE2ELb0EEEvPT_PKS2_PKT0_S8_ifPKiSA_iPKfiiiSC_SC_iiiii:
.text._ZN4vllm25paged_attention_v1_kernelIfhLi64ELi16ELi128ELNS_18Fp8KVCacheDataTypeE2ELb0EEEvPT_PKS2_PKT0_S8_ifPKiSA_iPKfiiiSC_SC_iiiii:
        /* <DEDUP_REMOVED lines=32> */
.L_x_7131:
        /* <DEDUP_REMOVED lines=40> */
.L_x_7106:
        /* <DEDUP_REMOVED lines=11> */
.L_x_7105:
[----:B------:R-:W-:Y:S05]  /*0530*/  BSYNC B1 ;  /* 0x0000000000017941 */ /* 0x000fea0003800000 */
.L_x_7104:
        /* <DEDUP_REMOVED lines=14> */
.L_x_7109:
        /* <DEDUP_REMOVED lines=100> */
.L_x_7108:
[----:B------:R-:W-:Y:S05]  /*0c60*/  BSYNC B1 ;  /* 0x0000000000017941 */ /* 0x000fea0003800000 */
.L_x_7107:
        /* <DEDUP_REMOVED lines=55> */
.L_x_7111:
[----:B------:R-:W-:Y:S05]  /*0fe0*/  BSYNC B1 ;  /* 0x0000000000017941 */ /* 0x000fea0003800000 */
.L_x_7110:
        /* <DEDUP_REMOVED lines=26> */
.L_x_7103:
[----:B------:R-:W-:Y:S05]  /*1190*/  BSYNC B0 ;  /* 0x0000000000007941 */ /* 0x000fea0003800000 */
.L_x_7102:
        /* <DEDUP_REMOVED lines=48> */
.L_x_7116:
        /* <DEDUP_REMOVED lines=8> */
.L_x_7115:
[----:B------:R-:W-:Y:S05]  /*1520*/  BSYNC B1 ;  /* 0x0000000000017941 */ /* 0x000fea0003800000 */
.L_x_7114:
        /* <DEDUP_REMOVED lines=14> */
.L_x_7119:
        /* <DEDUP_REMOVED lines=52> */
.L_x_7118:
[----:B------:R-:W-:Y:S05]  /*1950*/  BSYNC B1 ;  /* 0x0000000000017941 */ /* 0x000fea0003800000 */
.L_x_7117:
        /* <DEDUP_REMOVED lines=31> */
.L_x_7121:
[----:B------:R-:W-:Y:S05]  /*1b50*/  BSYNC B1 ;  /* 0x0000000000017941 */ /* 0x000fea0003800000 */
.L_x_7120:
        /* <DEDUP_REMOVED lines=14> */
.L_x_7113:
[----:B------:R-:W-:Y:S05]  /*1c40*/  BSYNC B0 ;  /* 0x0000000000007941 */ /* 0x000fea0003800000 */
.L_x_7112:
[----:B------:R-:W-:Y:S01]  /*1c50*/  BAR.SYNC.DEFER_BLOCKING 0x0 ;  /* 0x0000000000007b1d */ /* 0x000fe20000010000 */
[----:B-1----:R-:W-:Y:S01]  /*1c60*/  LOP3.LUT R2, R9, 0x3, RZ, 0xc0, !PT ;  /* 0x0000000309027812 */ /* 0x002fe200078ec0ff */
[----:B------:R-:W-:Y:S01]  /*1c70*/  HFMA2.MMA R27, -RZ, RZ, 0, 0 ;  /* 0x00000000ff1b7435 */ /* 0x000fe200000001ff */
[----:B0-----:R-:W-:Y:S02]  /*1c80*/  SHF.R.S32.HI R0, RZ, 0x1f, R9 ;  /* 0x0000001fff007819 */ /* 0x001fe40000011409 */
[----:B------:R-:W-:Y:S02]  /*1c90*/  CS2R R20, SRZ ;  /* 0x0000000000147805 */ /* 0x000fe4000001ff00 */
[----:B------:R-:W-:Y:S01]  /*1ca0*/  ISETP.NE.AND P2, PT, R2, RZ, PT ;  /* 0x000000ff0200720c */ /* 0x000fe20003f45270 */
[----:B------:R-:W0:Y:S01]  /*1cb0*/  S2UR UR5, SR_CgaCtaId ;  /* 0x00000000000579c3 */ /* 0x000e220000008800 */
[----:B------:R-:W-:Y:S01]  /*1cc0*/  LOP3.LUT R2, R7, 0xffffffc0, RZ, 0xc0, !PT ;  /* 0xffffffc007027812 */ /* 0x000fe200078ec0ff */
[----:B------:R-:W-:Y:S01]  /*1cd0*/  UMOV UR4, 0x400 ;  /* 0x0000040000047882 */ /* 0x000fe20000000000 */
[----:B------:R-:W-:Y:S01]  /*1ce0*/  LEA.HI R0, R0, R9, RZ, 0x2 ;  /* 0x0000000900007211 */ /* 0x000fe200078f10ff */
[----:B------:R-:W-:Y:S01]  /*1cf0*/  UIADD3 UR4, UR4, 0x20, URZ ;  /* 0x0000002004047890 */ /* 0x000fe2000fffe03f */
[----:B------:R-:W-:-:S02]  /*1d00*/  ISETP.NE.OR P5, PT, R2, 0x40, P2 ;  /* 0x000000400200780c */ /* 0x000fc400017a5670 */
[----:B------:R-:W-:Y:S02]  /*1d10*/  CS2R R18, SRZ ;  /* 0x0000000000127805 */ /* 0x000fe4000001ff00 */
[----:B------:R-:W-:Y:S01]  /*1d20*/  SHF.R.S32.HI R15, RZ, 0x2, R0 ;  /* 0x00000002ff0f7819 */ /* 0x000fe20000011400 */
[----:B------:R-:W-:Y:S01]  /*1d30*/  IMAD.MOV.U32 R29, RZ, RZ, RZ ;  /* 0x000000ffff1d7224 */ /* 0x000fe200078e00ff */
[C---:B------:R-:W-:Y:S01]  /*1d40*/  ISETP.GT.OR P0, PT, R7.reuse, 0x3f, P2 ;  /* 0x0000003f0700780c */ /* 0x040fe20001704670 */
[----:B------:R-:W-:Y:S01]  /*1d50*/  IMAD.MOV.U32 R23, RZ, RZ, RZ ;  /* 0x000000ffff177224 */ /* 0x000fe200078e00ff */
[----:B------:R-:W-:Y:S01]  /*1d60*/  LEA R6, R6, R15, 0x6 ;  /* 0x0000000f06067211 */ /* 0x000fe200078e30ff */
[----:B------:R-:W-:Y:S01]  /*1d70*/  BSSY B0, `(.L_x_7122) ;  /* 0x0000024000007945 */ /* 0x000fe20003800000 */
[----:B------:R-:W-:Y:S02]  /*1d80*/  MOV R25, RZ ;  /* 0x000000ff00197202 */ /* 0x000fe40000000f00 */
[----:B------:R-:W-:-:S02]  /*1d90*/  IADD3 R3, R7, 0x1f, RZ ;  /* 0x0000001f07037810 */ /* 0x000fc40007ffe0ff */
[----:B------:R-:W-:Y:S01]  /*1da0*/  LOP3.LUT R2, R7, 0xffffffe0, RZ, 0xc0, !PT ;  /* 0xffffffe007027812 */ /* 0x000fe200078ec0ff */
[----:B------:R-:W-:Y:S01]  /*1db0*/  BAR.SYNC.DEFER_BLOCKING 0x0 ;  /* 0x0000000000007b1d */ /* 0x000fe20000010000 */
[----:B------:R-:W-:Y:S02]  /*1dc0*/  ISETP.GT.U32.AND P3, PT, R3, 0x3e, PT ;  /* 0x0000003e0300780c */ /* 0x000fe40003f64070 */
[----:B------:R-:W-:Y:S02]  /*1dd0*/  ISETP.GT.OR P1, PT, R7, 0x1f, P2 ;  /* 0x0000001f0700780c */ /* 0x000fe40001724670 */
[----:B------:R-:W-:Y:S01]  /*1de0*/  ISETP.NE.OR P4, PT, R2, 0x20, P2 ;  /* 0x000000200200780c */ /* 0x000fe20001785670 */
        /* <DEDUP_REMOVED lines=28> */
.L_x_7123:
[----:B------:R-:W-:Y:S05]  /*1fb0*/  BSYNC B0 ;  /* 0x0000000000007941 */ /* 0x000fea0003800000 */
.L_x_7122:
        /* <DEDUP_REMOVED lines=28> */
.L_x_7125:
[----:B------:R-:W-:Y:S05]  /*2180*/  BSYNC B0 ;  /* 0x0000000000007941 */ /* 0x000fea0003800000 */
.L_x_7124:
[----:B------:R-:W-:Y:S06]  /*2190*/  BAR.SYNC.DEFER_BLOCKING 0x0 ;  /* 0x0000000000007b1d */ /* 0x000fec0000010000 */
[----:B------:R-:W-:Y:S05]  /*21a0*/  @P3 EXIT ;  /* 0x000000000000394d */ /* 0x000fea0003800000 */
[----:B------:R-:W-:Y:S05]  /*21b0*/  @P2 EXIT ;  /* 0x000000000000294d */ /* 0x000fea0003800000 */
[----:B------:R-:W2:Y:S01]  /*21c0*/  S2R R0, SR_CTAID.X ;  /* 0x0000000000007919 */ /* 0x000ea20000002500 */
[----:B------:R-:W-:Y:S01]  /*21d0*/  ULDC UR5, c[0x0][0x14] ;  /* 0x0000050000057ab9 */ /* 0x000fe20000000800 */
[----:B------:R-:W3:Y:S01]  /*21e0*/  LDC R2, c[0x0][0xc] ;  /* 0x00000300ff027b82 */ /* 0x000ee20000000800 */
[C---:B01----:R-:W-:Y:S01]  /*21f0*/  VIADD R6, R15.reuse, 0x8 ;  /* 0x000000080f067836 */ /* 0x043fe20000000000 */
[C---:B------:R-:W-:Y:S01]  /*2200*/  IADD3 R8, R15.reuse, 0x10, RZ ;  /* 0x000000100f087810 */ /* 0x040fe20007ffe0ff */
[C---:B------:R-:W-:Y:S01]  /*2210*/  VIADD R12, R15.reuse, 0x20 ;  /* 0x000000200f0c7836 */ /* 0x040fe20000000000 */
[C---:B------:R-:W-:Y:S02]  /*2220*/  IADD3 R10, R15.reuse, 0x18, RZ ;  /* 0x000000180f0a7810 */ /* 0x040fe40007ffe0ff */
[C---:B------:R-:W-:Y:S02]  /*2230*/  IADD3 R14, R15.reuse, 0x28, RZ ;  /* 0x000000280f0e7810 */ /* 0x040fe40007ffe0ff */
[----:B------:R-:W0:Y:S01]  /*2240*/  S2UR UR4, SR_CTAID.Z ;  /* 0x00000000000479c3 */ /* 0x000e220000002700 */
[----:B------:R-:W-:Y:S01]  /*2250*/  IADD3 R16, R15, 0x30, RZ ;  /* 0x000000300f107810 */ /* 0x000fe20007ffe0ff */
[----:B---3--:R-:W-:-:S02]  /*2260*/  IMAD R5, R5, R2, RZ ;  /* 0x0000000205057224 */ /* 0x008fc400078e02ff */
[----:B------:R-:W-:Y:S02]  /*2270*/  VIADD R2, R15, 0x38 ;  /* 0x000000380f027836 */ /* 0x000fe40000000000 */
        /* <DEDUP_REMOVED lines=13> */
[----:B------:R-:W-:Y:S02]  /*2350*/  LEA.HI.X.SX32 R4, R15, R22, 0x1, P5 ;  /* 0x000000160f047211 */ /* 0x000fe400028f0eff */
[-C--:B------:R-:W-:Y:S02]  /*2360*/  IADD3 R7, P3, R8, R17.reuse, RZ ;  /* 0x0000001108077210 */ /* 0x080fe40007f7e0ff */
        /* <DEDUP_REMOVED lines=37> */
.L_x_7100:
        /* <DEDUP_REMOVED lines=16> */
.L_x_7126:
[----:B------:R-:W-:Y:S05]  /*26c0*/  EXIT ;  /* 0x000000000000794d */ /* 0x000fea0003800000 */
.L_x_7101:
[----:B------:R-:W-:Y:S01]  /*26d0*/  HFMA2.MMA R12, -RZ, RZ, 0, 9.5367431640625e-07 ;  /* 0x00000010ff0c7435 */ /* 0x000fe200000001ff */
[----:B------:R-:W-:Y:S01]  /*26e0*/  MOV R11, 0x1f ;  /* 0x0000001f000b7802 */ /* 0x000fe20000000f00 */
[----:B------:R-:W-:Y:S01]  /*26f0*/  IMAD.MOV.U32 R15, RZ, RZ, -0x1 ;  /* 0xffffffffff0f7424 */ /* 0x000fe200078e00ff */
[----:B------:R-:W-:-:S08]  /*2700*/  MOV R2, 0xff7fffff ;  /* 0xff7fffff00027802 */ /* 0x000fd00000000f00 */
[----:B------:R-:W-:Y:S05]  /*2710*/  WARPSYNC.COLLECTIVE R15, `(.L_x_7127) ;  /* 0x000000000f087348 */ /* 0x000fea0003c00000 */
[----:B------:R0:W1:Y:S02]  /*2720*/  SHFL.BFLY P6, R14, R13, R12, R11 ;  /* 0x0c00000c0d0e7389 */ /* 0x00006400000c000b */
[----:B01----:R-:W-:Y:S01]  /*2730*/  ENDCOLLECTIVE ;  /* 0x000000000000791b */ /* 0x003fe20003800000 */
.L_x_7127:
[----:B------:R-:W-:Y:S01]  /*2740*/  HFMA2.MMA R12, -RZ, RZ, 0, 4.76837158203125e-07 ;  /* 0x00000008ff0c7435 */ /* 0x000fe200000001ff */
[----:B------:R-:W-:-:S04]  /*2750*/  FMNMX.FTZ R0, R14, -3.40282346638528859812e+38, !PT ;  /* 0xff7fffff0e007809 */ /* 0x000fc80007810000 */
[----:B------:R-:W-:-:S07]  /*2760*/  MOV R13, R0 ;  /* 0x00000000000d7202 */ /* 0x000fce0000000f00 */
[----:B------:R-:W-:Y:S05]  /*2770*/  WARPSYNC.COLLECTIVE R15, `(.L_x_7128) ;  /* 0x000000000f087348 */ /* 0x000fea0003c00000 */
[----:B------:R0:W1:Y:S02]  /*2780*/  SHFL.BFLY P6, R14, R13, R12, R11 ;  /* 0x0c00000c0d0e7389 */ /* 0x00006400000c000b */
[----:B01----:R-:W-:Y:S01]  /*2790*/  ENDCOLLECTIVE ;  /* 0x000000000000791b */ /* 0x003fe20003800000 */
.L_x_7128:
[----:B------:R-:W-:Y:S01]  /*27a0*/  IMAD.MOV.U32 R12, RZ, RZ, 0x4 ;  /* 0x00000004ff0c7424 */ /* 0x000fe200078e00ff */
[----:B------:R-:W-:-:S04]  /*27b0*/  FMNMX.FTZ R3, R0, R14, !PT ;  /* 0x0000000e00037209 */ /* 0x000fc80007810000 */
[----:B------:R-:W-:-:S07]  /*27c0*/  MOV R13, R3 ;  /* 0x00000003000d7202 */ /* 0x000fce0000000f00 */
[----:B------:R-:W-:Y:S05]  /*27d0*/  WARPSYNC.COLLECTIVE R15, `(.L_x_7129) ;  /* 0x000000000f087348 */ /* 0x000fea0003c00000 */
[----:B------:R0:W1:Y:S02]  /*27e0*/  SHFL.BFLY P6, R14, R13, R12, R11 ;  /* 0x0c00000c0d0e7389 */ /* 0x00006400000c000b */
[----:B01----:R-:W-:Y:S01]  /*27f0*/  ENDCOLLECTIVE ;  /* 0x000000000000791b */ /* 0x003fe20003800000 */
.L_x_7129:
[----:B------:R-:W-:Y:S01]  /*2800*/  HFMA2.MMA R12, -RZ, RZ, 0, 1.1920928955078125e-07 ;  /* 0x00000002ff0c7435 */ /* 0x000fe200000001ff */
[----:B------:R-:W-:-:S04]  /*2810*/  FMNMX.FTZ R4, R3, R14, !PT ;  /* 0x0000000e03047209 */ /* 0x000fc80007810000 */
[----:B------:R-:W-:-:S07]  /*2820*/  MOV R13, R4 ;  /* 0x00000004000d7202 */ /* 0x000fce0000000f00 */
[----:B------:R-:W-:Y:S05]  /*2830*/  WARPSYNC.COLLECTIVE R15, `(.L_x_7130) ;  /* 0x000000000f087348 */ /* 0x000fea0003c00000 */
[----:B------:R0:W1:Y:S02]  /*2840*/  SHFL.BFLY P6, R14, R13, R12, R11 ;  /* 0x0c00000c0d0e7389 */ /* 0x00006400000c000b */
[----:B01----:R-:W-:Y:S01]  /*2850*/  ENDCOLLECTIVE ;  /* 0x000000000000791b */ /* 0x003fe20003800000 */
.L_x_7130:
[----:B------:R-:W-:Y:S05]  /*2860*/  BRA `(.L_x_7131) ;  /* 0xffffffd800647947 */ /* 0x000fea000383ffff */
.L_x_7132:
        /* <DEDUP_REMOVED lines=9> */
.L_x_28159:


//--------------------- .text._ZN4vllm25paged_attention_v1_kernelIfhLi32ELi16ELi128ELNS_18Fp8KVCacheDataTypeE2ELb0EEEvPT_PKS2_PKT0_S8_ifPKiSA_iPKfiiiSC_SC_iiiii --------------------------
	.section	.text._ZN4vllm25paged_attention_v1_kernelIfhLi32ELi16ELi128ELNS_18Fp8KVCacheDataTypeE2ELb0EEEvPT_PKS2_PKT0_S8_ifPKiSA_iPKfiiiSC_SC_iiiii,"ax",@progbits
	.align	128
        .global         _ZN4vllm25paged_attention_v1_kernelIfhLi32ELi16ELi128ELNS_18Fp8KVCacheDataTypeE2ELb0EEEvPT_PKS2_PKT0_S8_ifPKiSA_iPKfiiiSC_SC_iiiii
        .type           _ZN4vllm25paged_attention_v1_kernelIfhLi32ELi16ELi128ELNS_18Fp8KVCacheDataTypeE2ELb0EEEvPT_PKS2_PKT0_S8_ifPKiSA_iPKfiiiSC_SC_iiiii,@function
        .size           _ZN4vllm25paged_attention_v1_kernelIfhLi32ELi16ELi128ELNS_18Fp8KVCacheDataTypeE2ELb0EEEvPT_PKS2_PKT0_S8_ifPKiSA_iPKfiiiSC_SC_iiiii,(.L_x_28160 - _ZN4vllm25paged_attention_v1_kernelIfhLi32ELi16ELi128ELNS_18Fp8KVCacheDataTypeE2ELb0EEEvPT_PKS2_PKT0_S8_ifPKiSA_iPKfiiiSC_SC_iiiii)
        .other          _ZN4vllm25paged_attention_v1_kernelIfhLi32ELi16ELi128ELNS_18Fp8KVCacheDataTypeE2ELb0EEEvPT_PKS2_PKT0_S8_ifPKiSA_iPKfiiiSC_SC_iiiii,@"STO_CUDA_ENTRY STV_DEFAULT"
_ZN4vllm25paged_attention_v1_kernelIfhLi32ELi16ELi128ELNS_18Fp8KVCacheDataTypeE2ELb0EEEvPT_PKS2_PKT0_S8_ifPKiSA_iPKfiiiSC_SC_iiiii:
.text._ZN4vllm25paged_attention_v1_kernelIfhLi32ELi16ELi128ELNS_18Fp8KVCacheDataTypeE2ELb0EEEvPT_PKS2_PKT0_S8_ifPKiSA_iPKfiiiSC_SC_iiiii:
        /* <DEDUP_REMOVED lines=32> */
.L_x_7162:
        /* <DEDUP_REMOVED lines=40> */
.L_x_7139:
        /* <DEDUP_REMOVED lines=11> */
.L_x_7138:
[----:B------:R-:W-:Y:S05]  /*0530*/  BSYNC B1 ;  /* 0x0000000000017941 */ /* 0x000fea0003800000 */
.L_x_7137:
        /* <DEDUP_REMOVED lines=14> */
.L_x_7142:
        /* <DEDUP_REMOVED lines=100> */
.L_x_7141:
[----:B------:R-:W-:Y:S05]  /*0c60*/  BSYNC B1 ;  /* 0x0000000000017941 */ /* 0x000fea0003800000 */
.L_x_7140:
        /* <DEDUP_REMOVED lines=55> */
.L_x_7144:
[----:B------:R-:W-:Y:S05]  /*0fe0*/  BSYNC B1 ;  /* 0x0000000000017941 */ /* 0x000fea0003800000 */
.L_x_7143:
        /* <DEDUP_REMOVED lines=26> */
.L_x_7136:
[----:B------:R-:W-:Y:S05]  /*1190*/  BSYNC B0 ;  /* 0x0000000000007941 */ /* 0x000fea0003800000 */
.L_x_7135:
        /* <DEDUP_REMOVED lines=48> */
.L_x_7149:
        /* <DEDUP_REMOVED lines=8> */
.L_x_7148:
[----:B------:R-:W-:Y:S05]  /*1520*/  BSYNC B1 ;  /* 0x0000000000017941 */ /* 0x000fea0003800000 */
.L_x_7147:
        /* <DEDUP_REMOVED lines=14> */
.L_x_7152:
        /* <DEDUP_REMOVED lines=52> */
.L_x_7151:
[----:B------:R-:W-:Y:S05]  /*1950*/  BSYNC B1 ;  /* 0x0000000000017941 */ /* 0x000fea0003800000 */
.L_x_7150:
        /* <DEDUP_REMOVED lines=31> */
.L_x_7154:
[----:B------:R-:W-:Y:S05]  /*1b50*/  BSYNC B1 ;  /* 0x0000000000017941 */ /* 0x000fea0003800000 */
.L_x_7153:
        /* <DEDUP_REMOVED lines=14> */
.L_x_7146:
[----:B------:R-:W-:Y:S05]  /*1c40*/  BSYNC B0 ;  /* 0x0000000000007941 */ /* 0x000fea0003800000 */
.L_x_7145:
[----:B------:R-:W-:Y:S01]  /*1c50*/  BAR.SYNC.DEFER_BLOCKING 0x0 ;  /* 0x0000000000007b1d */ /* 0x000fe20000010000 */
[----:B0-----:R-:W-:Y:S02]  /*1c60*/  LOP3.LUT R0, R8, 0x3, RZ, 0xc0, !PT ;  /* 0x0000000308007812 */ /* 0x001fe400078ec0ff */
[----:B-1----:R-:W-:-:S05]  /*1c70*/  SHF.R.S32.HI R3, RZ, 0x1f, R8 ;  /* 0x0000001fff037819 */ /* 0x002fca0000011408 */
[----:B------:R-:W-:Y:S01]  /*1c80*/  BAR.SYNC.DEFER_BLOCKING 0x0 ;  /* 0x0000000000007b1d */ /* 0x000fe20000010000 */
[----:B------:R-:W-:Y:S02]  /*1c90*/  ISETP.NE.AND P0, PT, R0, RZ, PT ;  /* 0x000000ff0000720c */ /* 0x000fe40003f05270 */
[----:B------:R-:W-:Y:S02]  /*1ca0*/  LEA.HI R8, R3, R8, RZ, 0x2 ;  /* 0x0000000803087211 */ /* 0x000fe400078f10ff */
[----:B------:R-:W-:Y:S02]  /*1cb0*/  CS2R R2, SRZ ;  /* 0x0000000000027805 */ /* 0x000fe4000001ff00 */
[----:B------:R-:W-:Y:S01]  /*1cc0*/  LOP3.LUT R0, R6, 0xffffffc0, RZ, 0xc0, !PT ;  /* 0xffffffc006007812 */ /* 0x000fe200078ec0ff */
[----:B------:R-:W0:Y:S01]  /*1cd0*/  S2UR UR5, SR_CgaCtaId ;  /* 0x00000000000579c3 */ /* 0x000e220000008800 */
[----:B------:R-:W-:Y:S01]  /*1ce0*/  UMOV UR4, 0x400 ;  /* 0x0000040000047882 */ /* 0x000fe20000000000 */
[----:B------:R-:W-:Y:S01]  /*1cf0*/  SHF.R.S32.HI R8, RZ, 0x2, R8 ;  /* 0x00000002ff087819 */ /* 0x000fe20000011408 */
[----:B------:R-:W-:Y:S01]  /*1d00*/  UIADD3 UR4, UR4, 0x20, URZ ;  /* 0x0000002004047890 */ /* 0x000fe2000fffe03f */
[----:B------:R-:W-:Y:S01]  /*1d10*/  ISETP.NE.OR P2, PT, R0, 0x40, P0 ;  /* 0x000000400000780c */ /* 0x000fe20000745670 */
[----:B------:R-:W-:Y:S01]  /*1d20*/  HFMA2.MMA R0, -RZ, RZ, 0, 0 ;  /* 0x00000000ff007435 */ /* 0x000fe200000001ff */
[----:B------:R-:W-:Y:S01]  /*1d30*/  LEA R7, R7, R8, 0x5 ;  /* 0x0000000807077211 */ /* 0x000fe200078e28ff */
[----:B------:R-:W-:Y:S01]  /*1d40*/  BSSY B0, `(.L_x_7155) ;  /* 0x0000026000007945 */ /* 0x000fe20003800000 */
[----:B------:R-:W-:-:S02]  /*1d50*/  MOV R4, RZ ;  /* 0x000000ff00047202 */ /* 0x000fc40000000f00 */
[C---:B------:R-:W-:Y:S02]  /*1d60*/  ISETP.GT.OR P1, PT, R6.reuse, 0x3f, P0 ;  /* 0x0000003f0600780c */ /* 0x040fe40000724670 */
[----:B------:R-:W-:-:S04]  /*1d70*/  LOP3.LUT R12, R6, 0xffffffe0, RZ, 0xc0, !PT ;  /* 0xffffffe0060c7812 */ /* 0x000fc800078ec0ff */
[----:B------:R-:W-:Y:S01]  /*1d80*/  ISETP.NE.OR P4, PT, R12, 0x20, P0 ;  /* 0x000000200c00780c */ /* 0x000fe20000785670 */
[----:B------:R-:W-:-:S05]  /*1d90*/  VIADD R12, R6, 0x1f ;  /* 0x0000001f060c7836 */ /* 0x000fca0000000000 */
        /* <DEDUP_REMOVED lines=32> */
.L_x_7156:
[----:B------:R-:W-:Y:S05]  /*1fa0*/  BSYNC B0 ;  /* 0x0000000000007941 */ /* 0x000fea0003800000 */
.L_x_7155:
[----:B------:R-:W-:Y:S06]  /*1fb0*/  BAR.SYNC.DEFER_BLOCKING 0x0 ;  /* 0x0000000000007b1d */ /* 0x000fec0000010000 */
[----:B------:R-:W-:Y:S05]  /*1fc0*/  @P3 EXIT ;  /* 0x000000000000394d */ /* 0x000fea0003800000 */
[----:B------:R-:W-:Y:S05]  /*1fd0*/  @P0 EXIT ;  /* 0x000000000000094d */ /* 0x000fea0003800000 */
[----:B0-----:R-:W0:Y:S01]  /*1fe0*/  S2R R7, SR_CTAID.X ;  /* 0x0000000000077919 */ /* 0x001e220000002500 */
[----:B------:R-:W-:Y:S01]  /*1ff0*/  ULDC UR5, c[0x0][0x14] ;  /* 0x0000050000057ab9 */ /* 0x000fe20000000800 */
[----:B------:R-:W1:Y:S08]  /*2000*/  LDC R6, c[0x0][0xc] ;  /* 0x00000300ff067b82 */ /* 0x000e700000000800 */
[----:B------:R-:W2:Y:S01]  /*2010*/  S2UR UR4, SR_CTAID.Z ;  /* 0x00000000000479c3 */ /* 0x000ea20000002700 */
[----:B-1----:R-:W-:-:S04]  /*2020*/  IMAD R6, R5, R6, RZ ;  /* 0x0000000605067224 */ /* 0x002fc800078e02ff */
[----:B------:R-:W-:Y:S02]  /*2030*/  IMAD R6, R6, UR5, RZ ;  /* 0x0000000506067c24 */ /* 0x000fe4000f8e02ff */
[----:B0-----:R-:W-:Y:S01]  /*2040*/  IMAD R5, R7, UR5, RZ ;  /* 0x0000000507057c24 */ /* 0x001fe2000f8e02ff */
[----:B------:R-:W-:Y:S01]  /*2050*/  IADD3 R7, R8, 0x10, RZ ;  /* 0x0000001008077810 */ /* 0x000fe20007ffe0ff */
[----:B--2---:R-:W-:Y:S01]  /*2060*/  USHF.L.U32 UR4, UR4, 0x5, URZ ;  /* 0x0000000504047899 */ /* 0x004fe2000800063f */
[----:B------:R-:W-:Y:S02]  /*2070*/  SHF.L.U32 R6, R6, 0x5, RZ ;  /* 0x0000000506067819 */ /* 0x000fe400000006ff */
[----:B------:R-:W-:Y:S01]  /*2080*/  SHF.L.U32 R5, R5, 0x5, RZ ;  /* 0x0000000505057819 */ /* 0x000fe200000006ff */
[----:B------:R-:W-:-:S03]  /*2090*/  USHF.R.S32.HI UR5, URZ, 0x1f, UR4 ;  /* 0x0000001f3f057899 */ /* 0x000fc60008011404 */
[--C-:B------:R-:W-:Y:S02]  /*20a0*/  IADD3 R12, P0, P1, R6, UR4, R5.reuse ;  /* 0x00000004060c7c10 */ /* 0x100fe4000f91e005 */
[----:B------:R-:W-:Y:S02]  /*20b0*/  SHF.R.S32.HI R9, RZ, 0x1f, R5 ;  /* 0x0000001fff097819 */ /* 0x000fe40000011405 */
[----:B------:R-:W-:Y:S02]  /*20c0*/  SHF.R.S32.HI R6, RZ, 0x1f, R6 ;  /* 0x0000001fff067819 */ /* 0x000fe40000011406 */
[----:B------:R-:W-:Y:S02]  /*20d0*/  IADD3 R5, R8, 0x8, RZ ;  /* 0x0000000808057810 */ /* 0x000fe40007ffe0ff */
[----:B------:R-:W-:Y:S01]  /*20e0*/  IADD3.X R14, R6, UR5, R9, P0, P1 ;  /* 0x00000005060e7c10 */ /* 0x000fe200087e2409 */
[C---:B------:R-:W-:Y:S01]  /*20f0*/  VIADD R9, R8.reuse, 0x18 ;  /* 0x0000001808097836 */ /* 0x040fe20000000000 */
[-C--:B------:R-:W-:Y:S01]  /*2100*/  IADD3 R10, P0, R8, R12.reuse, RZ ;  /* 0x0000000c080a7210 */ /* 0x080fe20007f1e0ff */
[----:B------:R-:W-:Y:S01]  /*2110*/  ULDC.64 UR4, c[0x0][0x210] ;  /* 0x0000840000047ab9 */ /* 0x000fe20000000a00 */
[----:B------:R-:W-:-:S02]  /*2120*/  IADD3 R11, P2, R7, R12, RZ ;  /* 0x0000000c070b7210 */ /* 0x000fc40007f5e0ff */
[----:B------:R-:W-:Y:S02]  /*2130*/  LEA.HI.X.SX32 R17, R8, R14, 0x1, P0 ;  /* 0x0000000e08117211 */ /* 0x000fe400000f0eff */
[C---:B------:R-:W-:Y:S02]  /*2140*/  LEA R6, P0, R10.reuse, UR4, 0x2 ;  /* 0x000000040a067c11 */ /* 0x040fe4000f8010ff */
[-C--:B------:R-:W-:Y:S02]  /*2150*/  IADD3 R15, P1, R5, R12.reuse, RZ ;  /* 0x0000000c050f7210 */ /* 0x080fe40007f3e0ff */
[----:B------:R-:W-:Y:S02]  /*2160*/  IADD3 R13, P3, R9, R12, RZ ;  /* 0x0000000c090d7210 */ /* 0x000fe40007f7e0ff */
[----:B------:R-:W-:Y:S02]  /*2170*/  LEA.HI.X.SX32 R16, R7, R14, 0x1, P2 ;  /* 0x0000000e07107211 */ /* 0x000fe400010f0eff */
[----:B------:R-:W-:-:S02]  /*2180*/  LEA.HI.X R7, R10, UR5, R17, 0x2, P0 ;  /* 0x000000050a077c11 */ /* 0x000fc400080f1411 */
[-C--:B------:R-:W-:Y:S02]  /*2190*/  LEA.HI.X.SX32 R18, R5, R14.reuse, 0x1, P1 ;  /* 0x0000000e05127211 */ /* 0x080fe400008f0eff */
[----:B------:R-:W-:Y:S01]  /*21a0*/  LEA R8, P0, R15, UR4, 0x2 ;  /* 0x000000040f087c11 */ /* 0x000fe2000f8010ff */
[----:B------:R-:W-:Y:S01]  /*21b0*/  STG.E desc[UR36][R6.64], R0 ;  /* 0x0000000006007986 */ /* 0x000fe2000c101924 */
[----:B------:R-:W-:Y:S02]  /*21c0*/  LEA R10, P1, R11, UR4, 0x2 ;  /* 0x000000040b0a7c11 */ /* 0x000fe4000f8210ff */
[----:B------:R-:W-:Y:S02]  /*21d0*/  LEA.HI.X.SX32 R14, R9, R14, 0x1, P3 ;  /* 0x0000000e090e7211 */ /* 0x000fe400018f0eff */
[----:B------:R-:W-:Y:S02]  /*21e0*/  LEA R12, P2, R13, UR4, 0x2 ;  /* 0x000000040d0c7c11 */ /* 0x000fe4000f8410ff */
[----:B------:R-:W-:-:S02]  /*21f0*/  LEA.HI.X R9, R15, UR5, R18, 0x2, P0 ;  /* 0x000000050f097c11 */ /* 0x000fc400080f1412 */
[----:B------:R-:W-:Y:S02]  /*2200*/  LEA.HI.X R11, R11, UR5, R16, 0x2, P1 ;  /* 0x000000050b0b7c11 */ /* 0x000fe400088f1410 */
[----:B------:R-:W-:Y:S01]  /*2210*/  LEA.HI.X R13, R13, UR5, R14, 0x2, P2 ;  /* 0x000000050d0d7c11 */ /* 0x000fe200090f140e */
[----:B------:R-:W-:Y:S04]  /*2220*/  STG.E desc[UR36][R8.64], R4 ;  /* 0x0000000408007986 */ /* 0x000fe8000c101924 */
[----:B------:R-:W-:Y:S04]  /*2230*/  STG.E desc[UR36][R10.64], R3 ;  /* 0x000000030a007986 */ /* 0x000fe8000c101924 */
[----:B------:R-:W-:Y:S01]  /*2240*/  STG.E desc[UR36][R12.64], R2 ;  /* 0x000000020c007986 */ /* 0x000fe2000c101924 */
[----:B------:R-:W-:Y:S05]  /*2250*/  EXIT ;  /* 0x000000000000794d */ /* 0x000fea0003800000 */
.L_x_7133:
        /* <DEDUP_REMOVED lines=16> */
.L_x_7157:
[----:B------:R-:W-:Y:S05]  /*2360*/  EXIT ;  /* 0x000000000000794d */ /* 0x000fea0003800000 */
.L_x_7134:
[----:B------:R-:W-:Y:S01]  /*2370*/  IMAD.MOV.U32 R12, RZ, RZ, 0x10 ;  /* 0x00000010ff0c7424 */ /* 0x000fe200078e00ff */
[----:B------:R-:W-:Y:S02]  /*2380*/  MOV R11, 0x1f ;  /* 0x0000001f000b7802 */ /* 0x000fe40000000f00 */
[----:B------:R-:W-:Y:S02]  /*2390*/  MOV R15, 0xffffffff ;  /* 0xffffffff000f7802 */ /* 0x000fe40000000f00 */
[----:B------:R-:W-:-:S07]  /*23a0*/  MOV R2, 0xff7fffff ;  /* 0xff7fffff00027802 */ /* 0x000fce0000000f00 */
[----:B------:R-:W-:Y:S05]  /*23b0*/  WARPSYNC.COLLECTIVE R15, `(.L_x_7158) ;  /* 0x000000000f087348 */ /* 0x000fea0003c00000 */
[----:B------:R0:W1:Y:S02]  /*23c0*/  SHFL.BFLY P6, R14, R13, R12, R11 ;  /* 0x0c00000c0d0e7389 */ /* 0x00006400000c000b */
[----:B01----:R-:W-:Y:S01]  /*23d0*/  ENDCOLLECTIVE ;  /* 0x000000000000791b */ /* 0x003fe20003800000 */
.L_x_7158:
[----:B------:R-:W-:Y:S01]  /*23e0*/  HFMA2.MMA R12, -RZ, RZ, 0, 4.76837158203125e-07 ;  /* 0x00000008ff0c7435 */ /* 0x000fe200000001ff */
[----:B------:R-:W-:-:S04]  /*23f0*/  FMNMX.FTZ R0, R14, -3.40282346638528859812e+38, !PT ;  /* 0xff7fffff0e007809 */ /* 0x000fc80007810000 */
[----:B------:R-:W-:-:S07]  /*2400*/  MOV R13, R0 ;  /* 0x00000000000d7202 */ /* 0x000fce0000000f00 */
[----:B------:R-:W-:Y:S05]  /*2410*/  WARPSYNC.COLLECTIVE R15, `(.L_x_7159) ;  /* 0x000000000f087348 */ /* 0x000fea0003c00000 */
[----:B------:R0:W1:Y:S02]  /*2420*/  SHFL.BFLY P6, R14, R13, R12, R11 ;  /* 0x0c00000c0d0e7389 */ /* 0x00006400000c000b */
[----:B01----:R-:W-:Y:S01]  /*2430*/  ENDCOLLECTIVE ;  /* 0x000000000000791b */ /* 0x003fe20003800000 */
.L_x_7159:
[----:B------:R-:W-:Y:S02]  /*2440*/  MOV R12, 0x4 ;  /* 0x00000004000c7802 */ /* 0x000fe40000000f00 */
[----:B------:R-:W-:-:S05]  /*2450*/  FMNMX.FTZ R3, R0, R14, !PT ;  /* 0x0000000e00037209 */ /* 0x000fca0007810000 */
[----:B------:R-:W-:-:S07]  /*2460*/  IMAD.MOV.U32 R13, RZ, RZ, R3 ;  /* 0x000000ffff0d7224 */ /* 0x000fce00078e0003 */
[----:B------:R-:W-:Y:S05]  /*2470*/  WARPSYNC.COLLECTIVE R15, `(.L_x_7160) ;  /* 0x000000000f087348 */ /* 0x000fea0003c00000 */
[----:B------:R0:W1:Y:S02]  /*2480*/  SHFL.BFLY P6, R14, R13, R12, R11 ;  /* 0x0c00000c0d0e7389 */ /* 0x00006400000c000b */
[----:B01----:R-:W-:Y:S01]  /*2490*/  ENDCOLLECTIVE ;  /* 0x000000000000791b */ /* 0x003fe20003800000 */
.L_x_7160:
[----:B------:R-:W-:Y:S01]  /*24a0*/  HFMA2.MMA R12, -RZ, RZ, 0, 1.1920928955078125e-07 ;  /* 0x00000002ff0c7435 */ /* 0x000fe200000001ff */
[----:B------:R-:W-:-:S04]  /*24b0*/  FMNMX.FTZ R4, R3, R14, !PT ;  /* 0x0000000e03047209 */ /* 0x000fc80007810000 */
[----:B------:R-:W-:-:S07]  /*24c0*/  MOV R13, R4 ;  /* 0x00000004000d7202 */ /* 0x000fce0000000f00 */
[----:B------:R-:W-:Y:S05]  /*24d0*/  WARPSYNC.COLLECTIVE R15, `(.L_x_7161) ;  /* 0x000000000f087348 */ /* 0x000fea0003c00000 */
[----:B------:R0:W1:Y:S02]  /*24e0*/  SHFL.BFLY P6, R14, R13, R12, R11 ;  /* 0x0c00000c0d0e7389 */ /* 0x00006400000c000b */
[----:B01----:R-:W-:Y:S01]  /*24f0*/  ENDCOLLECTIVE ;  /* 0x000000000000791b */ /* 0x003fe20003800000 */
.L_x_7161:
[----:B------:R-:W-:Y:S05]  /*2500*/  BRA `(.L_x_7162) ;  /* 0xffffffdc003c7947 */ /* 0x000fea000383ffff */
.L_x_7163:
        /* <DEDUP_REMOVED lines=15> */
.L_x_28160:


//--------------------- .text._ZN4vllm25paged_attention_v1_kernelIfhLi256ELi16ELi128ELNS_18Fp8KVCacheDataTypeE2ELb1EEEvPT_PKS2_PKT0_S8_ifPKiSA_iPKfiiiSC_SC_iiiii --------------------------
	.section	.text._ZN4vllm25paged_attention_v1_kernelIfhLi256ELi16ELi128ELNS_18Fp8KVCacheDataTypeE2ELb1EEEvPT_PKS2_PKT0_S8_ifPKiSA_iPKfiiiSC_SC_iiiii,"ax",@progbits
	.align	128
        .global         _ZN4vllm25paged_attention_v1_kernelIfhLi256ELi16ELi128ELNS_18Fp8KVCacheDataTypeE2ELb1EEEvPT_PKS2_PKT0_S8_ifPKiSA_iPKfiiiSC_SC_iiiii
        .type           _ZN4vllm25paged_attention_v1_kernelIfhLi256ELi16ELi128ELNS_18Fp8KVCacheDataTypeE2ELb1EEEvPT_PKS2_PKT0_S8_ifPKiSA_iPKfiiiSC_SC_iiiii,@function
        .size           _ZN4vllm25paged_attention_v1_kernelIfhLi256ELi16ELi128ELNS_18Fp8KVCacheDataTypeE2ELb1EEEvPT_PKS2_PKT0_S8_ifPKiSA_iPKfiiiSC_SC_iiiii,(.L_x_28161 - _ZN4vllm25paged_attention_v1_kernelIfhLi256ELi16ELi128ELNS_18Fp8KVCacheDataTypeE2ELb1EEEvPT_PKS2_PKT0_S8_ifPKiSA_iPKfiiiSC_SC_iiiii)
        .other          _ZN4vllm25paged_attention_v1_kernelIfhLi256ELi16ELi128ELNS_18Fp8KVCacheDataTypeE2ELb1EEEvPT_PKS2_PKT0_S8_ifPKiSA_iPKfiiiSC_SC_iiiii,@"STO_CUDA_ENTRY STV_DEFAULT"
_ZN4vllm25paged_attention_v1_kernelIfhLi256ELi16ELi128ELNS_18Fp8KVCacheDataTypeE2ELb1EEEvPT_PKS2_PKT0_S8_ifPKiSA_iPKfiiiSC_SC_iiiii:
.text._ZN4vllm25paged_attention_v1_kernelIfhLi256ELi16ELi128ELNS_18Fp8KVCacheDataTypeE2ELb1EEEvPT_PKS2_PKT0_S8_ifPKiSA_iPKfiiiSC_SC_iiiii:
        /* <DEDUP_REMOVED lines=24> */
[----:B------:R-:W-:Y:S02]  /*0180*/  LOP3.LUT R7, R4, R11, RZ, 0x3c, !PT ;  /* 0x0000000b04077212 */ /* 0x000fe400078e3cff */
[----:B------:R-:W-:Y:S01]  /*0190*/  IADD3 R4, R2, 0xf, RZ ;  /* 0x0000000f02047810 */ /* 0x000fe20007ffe0ff */
[----:B------:R-:W-:Y:S01]  /*01a0*/  IMAD.HI.U32 R6, R0, R3, RZ ;  /* 0x0000000300067227 */ /* 0x000fe200078e00ff */
[----:B------:R-:W-:Y:S02]  /*01b0*/  ISETP.GE.AND P2, PT, R7, RZ, PT ;  /* 0x000000ff0700720c */ /* 0x000fe40003f46270 */
[----:B------:R-:W-:Y:S02]  /*01c0*/  SHF.R.S32.HI R7, RZ, 0x1f, R4 ;  /* 0x0000001fff077819 */ /* 0x000fe40000011404 */
[----:B------:R-:W-:-:S02]  /*01d0*/  IADD3 R8, -R6, RZ, RZ ;  /* 0x000000ff06087210 */ /* 0x000fc40007ffe1ff */
[----:B------:R-:W-:Y:S02]  /*01e0*/  LEA.HI R7, R7, R4, RZ, 0x4 ;  /* 0x0000000407077211 */ /* 0x000fe400078f20ff */
[----:B--2---:R-:W-:Y:S01]  /*01f0*/  SHF.R.S32.HI R4, RZ, 0x1f, R45 ;  /* 0x0000001fff047819 */ /* 0x004fe2000001142d */
[----:B------:R-:W-:Y:S01]  /*0200*/  IMAD R8, R5, R8, R3 ;  /* 0x0000000805087224 */ /* 0x000fe200078e0203 */
[----:B------:R-:W-:Y:S01]  /*0210*/  LOP3.LUT R9, R7, 0xfffffff0, RZ, 0xc0, !PT ;  /* 0xfffffff007097812 */ /* 0x000fe200078ec0ff */
[----:B------:R-:W2:Y:S01]  /*0220*/  LDC R3, c[0x0][0x288] ;  /* 0x0000a200ff037b82 */ /* 0x000ea20000000800 */
[----:B------:R-:W-:Y:S02]  /*0230*/  LEA.HI R4, R4, R45, RZ, 0x5 ;  /* 0x0000002d04047211 */ /* 0x000fe400078f28ff */
[----:B------:R-:W-:Y:S02]  /*0240*/  ISETP.GT.U32.AND P1, PT, R5, R8, PT ;  /* 0x000000080500720c */ /* 0x000fe40003f24070 */
[----:B------:R-:W-:-:S02]  /*0250*/  LOP3.LUT R46, R4, 0xffffffe0, RZ, 0xc0, !PT ;  /* 0xffffffe0042e7812 */ /* 0x000fc400078ec0ff */
[----:B------:R-:W-:Y:S02]  /*0260*/  SHF.R.S32.HI R47, RZ, 0x5, R4 ;  /* 0x00000005ff2f7819 */ /* 0x000fe40000011404 */
[----:B------:R-:W-:Y:S01]  /*0270*/  SHF.R.S32.HI R10, RZ, 0x4, R7 ;  /* 0x00000004ff0a7819 */ /* 0x000fe20000011407 */
[----:B------:R-:W-:-:S06]  /*0280*/  IMAD.IADD R46, R45, 0x1, -R46 ;  /* 0x000000012d2e7824 */ /* 0x000fcc00078e0a2e */
[----:B------:R-:W-:Y:S02]  /*0290*/  @!P1 IMAD.IADD R8, R8, 0x1, -R5 ;  /* 0x0000000108089824 */ /* 0x000fe400078e0a05 */
[----:B------:R-:W-:Y:S01]  /*02a0*/  @!P1 VIADD R6, R6, 0x1 ;  /* 0x0000000106069836 */ /* 0x000fe20000000000 */
[----:B------:R-:W-:Y:S02]  /*02b0*/  ISETP.NE.AND P1, PT, R11, RZ, PT ;  /* 0x000000ff0b00720c */ /* 0x000fe40003f25270 */
[----:B------:R-:W-:Y:S02]  /*02c0*/  ISETP.GE.U32.AND P0, PT, R8, R5, PT ;  /* 0x000000050800720c */ /* 0x000fe40003f06070 */
[----:B------:R-:W-:Y:S02]  /*02d0*/  VIMNMX R8, R2, R9, PT ;  /* 0x0000000902087248 */ /* 0x000fe40003fe0100 */
[----:B------:R-:W-:-:S09]  /*02e0*/  MOV R2, R5 ;  /* 0x0000000500027202 */ /* 0x000fd20000000f00 */
[----:B------:R-:W-:Y:S02]  /*02f0*/  @P0 IADD3 R6, R6, 0x1, RZ ;  /* 0x0000000106060810 */ /* 0x000fe40007ffe0ff */
[----:B--2---:R-:W-:-:S03]  /*0300*/  ISETP.GT.AND P0, PT, R3, -0x1, PT ;  /* 0xffffffff0300780c */ /* 0x004fc60003f04270 */
[----:B------:R-:W-:Y:S01]  /*0310*/  @!P2 IMAD.MOV R6, RZ, RZ, -R6 ;  /* 0x000000ffff06a224 */ /* 0x000fe200078e0a06 */
[----:B------:R-:W-:-:S09]  /*0320*/  @!P1 LOP3.LUT R6, RZ, R11, RZ, 0x33, !PT ;  /* 0x0000000bff069212 */ /* 0x000fd200078e33ff */
[----:B01----:R-:W-:Y:S05]  /*0330*/  @P0 BRA `(.L_x_7164) ;  /* 0x0000000000dc0947 */ /* 0x003fea0003800000 */
        /* <DEDUP_REMOVED lines=55> */
.L_x_7164:
[----:B------:R-:W-:Y:S02]  /*06b0*/  ULDC UR4, c[0x0][0x278] ;  /* 0x00009e0000047ab9 */ /* 0x000fe40000000800 */
[----:B------:R-:W-:-:S06]  /*06c0*/  UIMAD UR4, UR40, UR4, UR39 ;  /* 0x00000004280472a4 */ /* 0x000fcc000f8e0227 */
[----:B------:R-:W-:-:S07]  /*06d0*/  IMAD R7, R3, UR4, RZ ;  /* 0x0000000403077c24 */ /* 0x000fce000f8e02ff */
.L_x_7165:
[----:B------:R-:W-:Y:S01]  /*06e0*/  ISETP.GE.AND P1, PT, R47, R10, PT ;  /* 0x0000000a2f00720c */ /* 0x000fe20003f26270 */
[----:B------:R-:W-:Y:S01]  /*06f0*/  BSSY B7, `(.L_x_7166) ;  /* 0x0000044000077945 */ /* 0x000fe20003800000 */
[----:B------:R-:W-:-:S11]  /*0700*/  VIADD R7, R7, 0x1 ;  /* 0x0000000107077836 */ /* 0x000fd60000000000 */
[----:B------:R-:W-:Y:S05]  /*0710*/  @P1 BRA `(.L_x_7167) ;  /* 0x0000000400041947 */ /* 0x000fea0003800000 */
[----:B------:R-:W0:Y:S01]  /*0720*/  LDC R18, c[0x0][0x280] ;  /* 0x0000a000ff127b82 */ /* 0x000e220000000800 */
[----:B------:R-:W-:Y:S01]  /*0730*/  LEA.HI R5, R45, R45, RZ, 0x1 ;  /* 0x0000002d2d057211 */ /* 0x000fe200078f08ff */
[----:B------:R-:W-:Y:S02]  /*0740*/  ULDC UR4, c[0x0][0x27c] ;  /* 0x00009f0000047ab9 */ /* 0x000fe40000000800 */
[----:B------:R-:W-:Y:S01]  /*0750*/  VIADD R17, R6, -UR4 ;  /* 0x8000000406117c36 */ /* 0x000fe20008000000 */
        /* <DEDUP_REMOVED lines=18> */
[----:B------:R-:W-:-:S07]  /*0880*/  IABS R5, R4 ;  /* 0x0000000400057213 */ /* 0x000fce0000000000 */
.L_x_7169:
        /* <DEDUP_REMOVED lines=33> */
[----:B------:R-:W-:-:S04]  /*0aa0*/  @!P0 MOV R12, 0x400 ;  /* 0x00000400000c8802 */ /* 0x000fc80000000f00 */
[----:B------:R-:W-:Y:S01]  /*0ab0*/  @!P0 IADD3 R13, R12, 0x20, RZ ;  /* 0x000000200c0d8810 */ /* 0x000fe20007ffe0ff */
[----:B------:R-:W-:Y:S01]  /*0ac0*/  @!P0 IMAD.IADD R12, R9, 0x1, R15 ;  /* 0x00000001090c8824 */ /* 0x000fe200078e020f */
[----:B------:R-:W-:Y:S02]  /*0ad0*/  @!P0 MOV R15, 0xff7fffff ;  /* 0xff7fffff000f8802 */ /* 0x000fe40000000f00 */
[----:B0-----:R-:W-:-:S05]  /*0ae0*/  @!P0 LEA R13, R16, R13, 0x18 ;  /* 0x0000000d100d8211 */ /* 0x001fca00078ec0ff */
[----:B------:R-:W-:-:S05]  /*0af0*/  @!P0 IMAD R12, R12, 0x4, R13 ;  /* 0x000000040c0c8824 */ /* 0x000fca00078e020d */
[----:B------:R0:W-:Y:S01]  /*0b00*/  @!P0 STS [R12], R15 ;  /* 0x0000000f0c008388 */ /* 0x0001e20000000800 */
[----:B------:R-:W-:-:S13]  /*0b10*/  ISETP.GE.AND P0, PT, R11, R10, PT ;  /* 0x0000000a0b00720c */ /* 0x000fda0003f06270 */
[----:B0-----:R-:W-:Y:S05]  /*0b20*/  @!P0 BRA `(.L_x_7169) ;  /* 0xfffffffc00588947 */ /* 0x001fea000383ffff */
.L_x_7167:
[----:B------:R-:W-:Y:S05]  /*0b30*/  BSYNC B7 ;  /* 0x0000000000077941 */ /* 0x000fea0003800000 */
.L_x_7166:
        /* <DEDUP_REMOVED lines=11> */
.L_x_7209:
        /* <DEDUP_REMOVED lines=40> */
.L_x_7175:
        /* <DEDUP_REMOVED lines=11> */
.L_x_7174:
[----:B------:R-:W-:Y:S05]  /*0f20*/  BSYNC B1 ;  /* 0x0000000000017941 */ /* 0x000fea0003800000 */
.L_x_7173:
        /* <DEDUP_REMOVED lines=14> */
.L_x_7178:
        /* <DEDUP_REMOVED lines=98> */
[----:B-1----:R-:W-:Y:S01]  /*1630*/  IADD3 R2, R2, 0x2000, RZ ;  /* 0x0000200002027810 */ /* 0x002fe20007ffe0ff */
[----:B------:R-:W-:Y:S06]  /*1640*/  @!P3 BRA `(.L_x_7178) ;  /* 0xfffffff80070b947 */ /* 0x000fec000383ffff */
.L_x_7177:
[----:B------:R-:W-:Y:S05]  /*1650*/  BSYNC B1 ;  /* 0x0000000000017941 */ /* 0x000fea0003800000 */
.L_x_7176:
        /* <DEDUP_REMOVED lines=55> */
.L_x_7180:
[----:B------:R-:W-:Y:S05]  /*19d0*/  BSYNC B1 ;  /* 0x0000000000017941 */ /* 0x000fea0003800000 */
.L_x_7179:
        /* <DEDUP_REMOVED lines=26> */
.L_x_7172:
[----:B------:R-:W-:Y:S05]  /*1b80*/  BSYNC B0 ;  /* 0x0000000000007941 */ /* 0x000fea0003800000 */
.L_x_7171:
        /* <DEDUP_REMOVED lines=48> */
.L_x_7185:
        /* <DEDUP_REMOVED lines=8> */
.L_x_7184:
[----:B------:R-:W-:Y:S05]  /*1f10*/  BSYNC B1 ;  /* 0x0000000000017941 */ /* 0x000fea0003800000 */
.L_x_7183:
        /* <DEDUP_REMOVED lines=14> */
.L_x_7188:
        /* <DEDUP_REMOVED lines=52> */
.L_x_7187:
[----:B------:R-:W-:Y:S05]  /*2340*/  BSYNC B1 ;  /* 0x0000000000017941 */ /* 0x000fea0003800000 */
.L_x_7186:
        /* <DEDUP_REMOVED lines=31> */
.L_x_7190:
[----:B------:R-:W-:Y:S05]  /*2540*/  BSYNC B1 ;  /* 0x0000000000017941 */ /* 0x000fea0003800000 */
.L_x_7189:
        /* <DEDUP_REMOVED lines=14> */
.L_x_7182:
[----:B------:R-:W-:Y:S05]  /*2630*/  BSYNC B0 ;  /* 0x0000000000007941 */ /* 0x000fea0003800000 */
.L_x_7181:
[----:B------:R-:W-:Y:S06]  /*2640*/  BAR.SYNC.DEFER_BLOCKING 0x0 ;  /* 0x0000000000007b1d */ /* 0x000fec0000010000 */
[----:B------:R-:W-:Y:S04]  /*2650*/  BSSY B6, `(.L_x_7191) ;  /* 0x000003b000067945 */ /* 0x000fe80003800000 */
[----:B------:R-:W-:Y:S05]  /*2660*/  @P1 BRA `(.L_x_7192) ;  /* 0x0000000000e41947 */ /* 0x000fea0003800000 */
[----:B------:R-:W0:Y:S01]  /*2670*/  LDC R16, c[0x0][0x280] ;  /* 0x0000a000ff107b82 */ /* 0x000e220000000800 */
[----:B------:R-:W2:Y:S01]  /*2680*/  I2F.RP R4, R5 ;  /* 0x0000000500047306 */ /* 0x000ea20000209400 */
[----:B------:R-:W-:-:S06]  /*2690*/  ULDC UR4, c[0x0][0x27c] ;  /* 0x00009f0000047ab9 */ /* 0x000fcc0000000800 */
[----:B------:R-:W3:Y:S01]  /*26a0*/  LDC R15, c[0x0][0x284] ;  /* 0x0000a100ff0f7b82 */ /* 0x000ee20000000800 */
[----:B--2---:R-:W1:Y:S01]  /*26b0*/  MUFU.RCP R4, R4 ;  /* 0x0000000400047308 */ /* 0x004e620000001000 */
[----:B0-----:R-:W-:Y:S02]  /*26c0*/  IABS R0, R16 ;  /* 0x0000001000007213 */ /* 0x001fe40000000000 */
[----:B------:R-:W-:-:S05]  /*26d0*/  ISETP.NE.AND P1, PT, R16, RZ, PT ;  /* 0x000000ff1000720c */ /* 0x000fca0003f25270 */
[----:B------:R-:W0:Y:S01]  /*26e0*/  I2F.RP R12, R0 ;  /* 0x00000000000c7306 */ /* 0x000e220000209400 */
[----:B---3--:R-:W-:Y:S02]  /*26f0*/  ISETP.NE.AND P2, PT, R15, RZ, PT ;  /* 0x000000ff0f00720c */ /* 0x008fe40003f45270 */
[----:B-1----:R-:W-:-:S05]  /*2700*/  IADD3 R2, R4, 0xffffffe, RZ ;  /* 0x0ffffffe04027810 */ /* 0x002fca0007ffe0ff */
[----:B------:R1:W2:Y:S08]  /*2710*/  F2I.FTZ.U32.TRUNC.NTZ R3, R2 ;  /* 0x0000000200037305 */ /* 0x0002b0000021f000 */
[----:B0-----:R-:W0:Y:S01]  /*2720*/  MUFU.RCP R12, R12 ;  /* 0x0000000c000c7308 */ /* 0x001e220000001000 */
[----:B-1----:R-:W-:Y:S01]  /*2730*/  HFMA2.MMA R2, -RZ, RZ, 0, 0 ;  /* 0x00000000ff027435 */ /* 0x002fe200000001ff */
[----:B--2---:R-:W-:-:S05]  /*2740*/  IADD3 R14, RZ, -R3, RZ ;  /* 0x80000003ff0e7210 */ /* 0x004fca0007ffe0ff */
[----:B------:R-:W-:-:S04]  /*2750*/  IMAD R11, R14, R5, RZ ;  /* 0x000000050e0b7224 */ /* 0x000fc800078e02ff */
[----:B------:R-:W-:-:S04]  /*2760*/  IMAD.HI.U32 R13, R3, R11, R2 ;  /* 0x0000000b030d7227 */ /* 0x000fc800078e0002 */
[----:B0-----:R-:W-:Y:S02]  /*2770*/  VIADD R8, R12, 0xffffffe ;  /* 0x0ffffffe0c087836 */ /* 0x001fe40000000000 */
[----:B------:R-:W-:Y:S02]  /*2780*/  VIADD R11, R6, -UR4 ;  /* 0x80000004060b7c36 */ /* 0x000fe40008000000 */
[----:B------:R0:W1:Y:S02]  /*2790*/  F2I.FTZ.U32.TRUNC.NTZ R9, R8 ;  /* 0x0000000800097305 */ /* 0x000064000021f000 */
[----:B0-----:R-:W-:Y:S02]  /*27a0*/  IMAD.MOV.U32 R8, RZ, RZ, RZ ;  /* 0x000000ffff087224 */ /* 0x001fe400078e00ff */
[----:B-1----:R-:W-:-:S04]  /*27b0*/  IMAD.MOV R17, RZ, RZ, -R9 ;  /* 0x000000ffff117224 */ /* 0x002fc800078e0a09 */
[----:B------:R-:W-:Y:S01]  /*27c0*/  IMAD R3, R17, R0, RZ ;  /* 0x0000000011037224 */ /* 0x000fe200078e02ff */
[----:B------:R-:W-:-:S03]  /*27d0*/  IABS R17, R15 ;  /* 0x0000000f00117213 */ /* 0x000fc60000000000 */
[----:B------:R-:W-:Y:S01]  /*27e0*/  IMAD.HI.U32 R8, R9, R3, R8 ;  /* 0x0000000309087227 */ /* 0x000fe200078e0008 */
[----:B------:R-:W-:-:S07]  /*27f0*/  MOV R3, R47 ;  /* 0x0000002f00037202 */ /* 0x000fce0000000f00 */
.L_x_7194:
        /* <DEDUP_REMOVED lines=32> */
.L_x_7192:
[----:B------:R-:W-:Y:S05]  /*2a00*/  BSYNC B6 ;  /* 0x0000000000067941 */ /* 0x000fea0003800000 */
.L_x_7191:
[----:B------:R-:W-:-:S03]  /*2a10*/  UMOV UR4, 0xffffffff ;  /* 0xffffffff00047882 */ /* 0x000fc60000000000 */
[----:B------:R-:W-:Y:S05]  /*2a20*/  BRA.DIV UR4, `(.L_x_7195) ;  /* 0x0000002a04187947 */ /* 0x000fea000b800000 */
[----:B------:R-:W-:Y:S01]  /*2a30*/  CS2R R30, SRZ ;  /* 0x00000000001e7805 */ /* 0x000fe2000001ff00 */
[----:B------:R-:W-:Y:S01]  /*2a40*/  IMAD.MOV.U32 R34, RZ, RZ, RZ ;  /* 0x000000ffff227224 */ /* 0x000fe200078e00ff */
[----:B------:R-:W-:Y:S01]  /*2a50*/  HFMA2.MMA R14, -RZ, RZ, 0, 0 ;  /* 0x00000000ff0e7435 */ /* 0x000fe200000001ff */
[----:B-1----:R-:W-:Y:S01]  /*2a60*/  IMAD.MOV.U32 R3, RZ, RZ, RZ ;  /* 0x000000ffff037224 */ /* 0x002fe200078e00ff */
[----:B------:R-:W-:Y:S01]  /*2a70*/  MOV R9, RZ ;  /* 0x000000ff00097202 */ /* 0x000fe20000000f00 */
[----:B------:R-:W-:Y:S01]  /*2a80*/  FADD.FTZ R34, RZ, R34 ;  /* 0x00000022ff227221 */ /* 0x000fe20000010000 */
[----:B------:R-:W-:Y:S01]  /*2a90*/  FADD.FTZ R30, RZ, R30 ;  /* 0x0000001eff1e7221 */ /* 0x000fe20000010000 */
[----:B------:R-:W-:Y:S01]  /*2aa0*/  FADD.FTZ R3, RZ, R3 ;  /* 0x00000003ff037221 */ /* 0x000fe20000010000 */
[----:B------:R-:W-:Y:S01]  /*2ab0*/  FADD.FTZ R31, RZ, R31 ;  /* 0x0000001fff1f7221 */ /* 0x000fe20000010000 */
[----:B------:R-:W-:Y:S01]  /*2ac0*/  HFMA2.MMA R27, -RZ, RZ, 0, 0 ;  /* 0x00000000ff1b7435 */ /* 0x000fe200000001ff */
[----:B------:R-:W1:Y:S01]  /*2ad0*/  SHFL.BFLY PT, R35, R34, 0x1, 0x1f ;  /* 0x0c201f0022237f89 */ /* 0x000e6200000e0000 */
[----:B------:R-:W-:-:S02]  /*2ae0*/  IMAD.MOV.U32 R7, RZ, RZ, RZ ;  /* 0x000000ffff077224 */ /* 0x000fc400078e00ff */
[----:B------:R-:W-:Y:S01]  /*2af0*/  FADD.FTZ R26, RZ, R14 ;  /* 0x0000000eff1a7221 */ /* 0x000fe20000010000 */
[----:B------:R-:W-:Y:S01]  /*2b00*/  FADD.FTZ R9, RZ, R9 ;  /* 0x00000009ff097221 */ /* 0x000fe20000010000 */
[----:B------:R-:W2:Y:S01]  /*2b10*/  SHFL.BFLY PT, R29, R30, 0x1, 0x1f ;  /* 0x0c201f001e1d7f89 */ /* 0x000ea200000e0000 */
[----:B0-----:R-:W-:Y:S01]  /*2b20*/  MOV R0, RZ ;  /* 0x000000ff00007202 */ /* 0x001fe20000000f00 */
[----:B------:R-:W-:Y:S01]  /*2b30*/  HFMA2.MMA R5, -RZ, RZ, 0, 0 ;  /* 0x00000000ff057435 */ /* 0x000fe200000001ff */
[----:B------:R-:W-:Y:S01]  /*2b40*/  FADD.FTZ R7, RZ, R7 ;  /* 0x00000007ff077221 */ /* 0x000fe20000010000 */
[----:B------:R-:W0:Y:S01]  /*2b50*/  SHFL.BFLY PT, R4, R3, 0x1, 0x1f ;  /* 0x0c201f0003047f89 */ /* 0x000e2200000e0000 */
[----:B------:R-:W-:Y:S01]  /*2b60*/  HFMA2.MMA R18, -RZ, RZ, 0, 0 ;  /* 0x00000000ff127435 */ /* 0x000fe200000001ff */
[----:B------:R-:W-:Y:S01]  /*2b70*/  FADD.FTZ R27, RZ, R27 ;  /* 0x0000001bff1b7221 */ /* 0x000fe20000010000 */
[----:B------:R-:W-:Y:S01]  /*2b80*/  FADD.FTZ R0, RZ, R0 ;  /* 0x00000000ff007221 */ /* 0x000fe20000010000 */
[----:B------:R-:W3:Y:S01]  /*2b90*/  SHFL.BFLY PT, R28, R31, 0x1, 0x1f ;  /* 0x0c201f001f1c7f89 */ /* 0x000ee200000e0000 */
[----:B------:R-:W-:Y:S01]  /*2ba0*/  IMAD.MOV.U32 R24, RZ, RZ, RZ ;  /* 0x000000ffff187224 */ /* 0x000fe200078e00ff */
[----:B------:R-:W-:Y:S01]  /*2bb0*/  CS2R R40, SRZ ;  /* 0x0000000000287805 */ /* 0x000fe2000001ff00 */
[----:B------:R-:W-:Y:S01]  /*2bc0*/  IMAD.MOV.U32 R16, RZ, RZ, RZ ;  /* 0x000000ffff107224 */ /* 0x000fe200078e00ff */
[----:B------:R-:W4:Y:S01]  /*2bd0*/  SHFL.BFLY PT, R25, R26, 0x1, 0x1f ;  /* 0x0c201f001a197f89 */ /* 0x000f2200000e0000 */
[----:B------:R-:W-:Y:S01]  /*2be0*/  FADD.FTZ R5, RZ, R5 ;  /* 0x00000005ff057221 */ /* 0x000fe20000010000 */
[----:B------:R-:W-:Y:S01]  /*2bf0*/  FADD.FTZ R24, RZ, R24 ;  /* 0x00000018ff187221 */ /* 0x000fe20000010000 */
[----:B------:R-:W-:Y:S01]  /*2c00*/  FADD.FTZ R18, RZ, R18 ;  /* 0x00000012ff127221 */ /* 0x000fe20000010000 */
[----:B------:R-:W5:Y:S01]  /*2c10*/  SHFL.BFLY PT, R10, R9, 0x1, 0x1f ;  /* 0x0c201f00090a7f89 */ /* 0x000f6200000e0000 */
[----:B------:R-:W-:-:S02]  /*2c20*/  IMAD.MOV.U32 R20, RZ, RZ, RZ ;  /* 0x000000ffff147224 */ /* 0x000fc400078e00ff */
[----:B------:R-:W-:Y:S01]  /*2c30*/  FADD.FTZ R16, RZ, R16 ;  /* 0x00000010ff107221 */ /* 0x000fe20000010000 */
[----:B------:R-:W-:Y:S01]  /*2c40*/  MOV R22, RZ ;  /* 0x000000ff00167202 */ /* 0x000fe20000000f00 */
[----:B-1----:R-:W-:Y:S01]  /*2c50*/  FADD.FTZ R32, R34, R35 ;  /* 0x0000002322207221 */ /* 0x002fe20000010000 */
[----:B------:R-:W-:Y:S01]  /*2c60*/  MOV R35, RZ ;  /* 0x000000ff00237202 */ /* 0x000fe20000000f00 */
[----:B------:R-:W1:Y:S01]  /*2c70*/  SHFL.BFLY PT, R8, R7, 0x1, 0x1f ;  /* 0x0c201f0007087f89 */ /* 0x000e6200000e0000 */
[----:B------:R-:W-:Y:S01]  /*2c80*/  FADD.FTZ R20, RZ, R20 ;  /* 0x00000014ff147221 */ /* 0x000fe20000010000 */
[----:B--2---:R-:W-:Y:S01]  /*2c90*/  FADD.FTZ R29, R30, R29 ;  /* 0x0000001d1e1d7221 */ /* 0x004fe20000010000 */
[----:B------:R-:W-:Y:S01]  /*2ca0*/  FADD.FTZ R40, RZ, R40 ;  /* 0x00000028ff287221 */ /* 0x000fe20000010000 */
[----:B------:R-:W2:Y:S01]  /*2cb0*/  SHFL.BFLY PT, R30, R27, 0x1, 0x1f ;  /* 0x0c201f001b1e7f89 */ /* 0x000ea200000e0000 */
[----:B------:R-:W-:Y:S01]  /*2cc0*/  FADD.FTZ R35, RZ, R35 ;  /* 0x00000023ff237221 */ /* 0x000fe20000010000 */
[----:B0-----:R-:W-:Y:S01]  /*2cd0*/  FADD.FTZ R3, R3, R4 ;  /* 0x0000000403037221 */ /* 0x001fe20000010000 */
[----:B------:R-:W-:Y:S01]  /*2ce0*/  IMAD.MOV.U32 R4, RZ, RZ, RZ ;  /* 0x000000ffff047224 */ /* 0x000fe200078e00ff */
[----:B------:R-:W0:Y:S01]  /*2cf0*/  SHFL.BFLY PT, R2, R0, 0x1, 0x1f ;  /* 0x0c201f0000027f89 */ /* 0x000e2200000e0000 */
[----:B------:R-:W-:Y:S01]  /*2d00*/  FADD.FTZ R22, RZ, R22 ;  /* 0x00000016ff167221 */ /* 0x000fe20000010000 */
[----:B---3--:R-:W-:Y:S01]  /*2d10*/  FADD.FTZ R28, R31, R28 ;  /* 0x0000001c1f1c7221 */ /* 0x008fe20000010000 */
[----:B------:R-:W-:Y:S01]  /*2d20*/  IMAD.MOV.U32 R31, RZ, RZ, RZ ;  /* 0x000000ffff1f7224 */ /* 0x000fe200078e00ff */
[----:B------:R-:W3:Y:S01]  /*2d30*/  SHFL.BFLY PT, R6, R5, 0x1, 0x1f ;  /* 0x0c201f0005067f89 */ /* 0x000ee200000e0000 */
[----:B------:R-:W-:Y:S01]  /*2d40*/  FADD.FTZ R4, RZ, R4 ;  /* 0x00000004ff047221 */ /* 0x000fe20000010000 */
[----:B----4-:R-:W-:Y:S01]  /*2d50*/  FADD.FTZ R25, R26, R25 ;  /* 0x000000191a197221 */ /* 0x010fe20000010000 */
[----:B------:R-:W-:Y:S01]  /*2d60*/  FADD.FTZ R31, RZ, R31 ;  /* 0x0000001fff1f7221 */ /* 0x000fe20000010000 */
[----:B------:R-:W4:Y:S01]  /*2d70*/  SHFL.BFLY PT, R19, R18, 0x1, 0x1f ;  /* 0x0c201f0012137f89 */ /* 0x000f2200000e0000 */
[----:B------:R-:W-:Y:S01]  /*2d80*/  FADD.FTZ R39, RZ, R14 ;  /* 0x0000000eff277221 */ /* 0x000fe20000010000 */
[----:B-----5:R-:W-:Y:S01]  /*2d90*/  FADD.FTZ R9, R9, R10 ;  /* 0x0000000a09097221 */ /* 0x020fe20000010000 */
[----:B------:R-:W-:Y:S01]  /*2da0*/  HFMA2.MMA R43, -RZ, RZ, 0, 0 ;  /* 0x00000000ff2b7435 */ /* 0x000fe200000001ff */
[----:B------:R-:W5:Y:S01]  /*2db0*/  SHFL.BFLY PT, R36, R35, 0x1, 0x1f ;  /* 0x0c201f0023247f89 */ /* 0x000f6200000e0000 */
[----:B------:R-:W-:-:S02]  /*2dc0*/  IMAD.MOV.U32 R37, RZ, RZ, RZ ;  /* 0x000000ffff257224 */ /* 0x000fc400078e00ff */
[----:B------:R-:W-:Y:S01]  /*2dd0*/  FADD.FTZ R41, RZ, R41 ;  /* 0x00000029ff297221 */ /* 0x000fe20000010000 */
[----:B------:R-:W5:Y:S01]  /*2de0*/  SHFL.BFLY PT, R26, R24, 0x1, 0x1f ;  /* 0x0c201f00181a7f89 */ /* 0x000f6200000e0000 */
        /* <DEDUP_REMOVED lines=8> */
[----:B0-----:R-:W-:Y:S01]  /*2e70*/  FADD.FTZ R0, R0, R2 ;  /* 0x0000000200007221 */ /* 0x001fe20000010000 */
[----:B------:R-:W-:Y:S01]  /*2e80*/  FADD.FTZ R2, RZ, R14 ;  /* 0x0000000eff027221 */ /* 0x000fe20000010000 */
[----:B------:R-:W-:Y:S01]  /*2e90*/  FADD.FTZ R13, RZ, R30 ;  /* 0x0000001eff0d7221 */ /* 0x000fe20000010000 */
[----:B------:R-:W0:Y:S01]  /*2ea0*/  SHFL.BFLY PT, R21, R20, 0x1, 0x1f ;  /* 0x0c201f0014157f89 */ /* 0x000e2200000e0000 */
[----:B---3--:R-:W-:Y:S01]  /*2eb0*/  FADD.FTZ R5, R5, R6 ;  /* 0x0000000605057221 */ /* 0x008fe20000010000 */
[----:B------:R-:W-:-:S02]  /*2ec0*/  FADD.FTZ R43, RZ, R43 ;  /* 0x0000002bff2b7221 */ /* 0x000fc40000010000 */
[----:B------:R-:W3:Y:S01]  /*2ed0*/  SHFL.BFLY PT, R34, R31, 0x1, 0x1f ;  /* 0x0c201f001f227f89 */ /* 0x000ee200000e0000 */
[----:B----4-:R-:W-:-:S03]  /*2ee0*/  FADD.FTZ R18, R18, R19 ;  /* 0x0000001312127221 */ /* 0x010fc60000010000 */
[----:B------:R-:W4:Y:S01]  /*2ef0*/  SHFL.BFLY PT, R33, R40, 0x1, 0x1f ;  /* 0x0c201f0028217f89 */ /* 0x000f2200000e0000 */
[----:B-----5:R-:W-:Y:S01]  /*2f00*/  FADD.FTZ R35, R35, R36 ;  /* 0x0000002423237221 */ /* 0x020fe20000010000 */
[----:B------:R-:W-:Y:S02]  /*2f10*/  FADD.FTZ R36, RZ, R14 ;  /* 0x0000000eff247221 */ /* 0x000fe40000010000 */
[----:B------:R-:W5:Y:S01]  /*2f20*/  SHFL.BFLY PT, R23, R22, 0x1, 0x1f ;  /* 0x0c201f0016177f89 */ /* 0x000f6200000e0000 */
[----:B------:R-:W-:Y:S01]  /*2f30*/  FADD.FTZ R24, R24, R26 ;  /* 0x0000001a18187221 */ /* 0x000fe20000010000 */
[----:B------:R-:W-:Y:S02]  /*2f40*/  HFMA2.MMA R26, -RZ, RZ, 0, 0 ;  /* 0x00000000ff1a7435 */ /* 0x000fe400000001ff */
[----:B------:R-:W5:Y:S01]  /*2f50*/  SHFL.BFLY PT, R6, R2, 0x1, 0x1f ;  /* 0x0c201f0002067f89 */ /* 0x000f6200000e0000 */
[----:B-1----:R-:W-:Y:S01]  /*2f60*/  FADD.FTZ R4, R4, R10 ;  /* 0x0000000a04047221 */ /* 0x002fe20000010000 */
[----:B------:R-:W-:-:S02]  /*2f70*/  HFMA2.MMA R10, -RZ, RZ, 0, 0 ;  /* 0x00000000ff0a7435 */ /* 0x000fc400000001ff */
[----:B------:R-:W1:Y:S01]  /*2f80*/  SHFL.BFLY PT, R19, R8, 0x1, 0x1f ;  /* 0x0c201f0008137f89 */ /* 0x000e6200000e0000 */
[----:B--2---:R-:W-:Y:S01]  /*2f90*/  FADD.FTZ R16, R16, R17 ;  /* 0x0000001110107221 */ /* 0x004fe20000010000 */
[----:B------:R-:W-:Y:S02]  /*2fa0*/  IMAD.MOV.U32 R17, RZ, RZ, RZ ;  /* 0x000000ffff117224 */ /* 0x000fe400078e00ff */
[----:B------:R-:W2:Y:S01]  /*2fb0*/  SHFL.BFLY PT, R14, R13, 0x1, 0x1f ;  /* 0x0c201f000d0e7f89 */ /* 0x000ea200000e0000 */
[----:B0-----:R-:W-:Y:S01]  /*2fc0*/  FADD.FTZ R20, R20, R21 ;  /* 0x0000001514147221 */ /* 0x001fe20000010000 */
[----:B------:R-:W-:Y:S02]  /*2fd0*/  IMAD.MOV.U32 R21, RZ, RZ, RZ ;  /* 0x000000ffff157224 */ /* 0x000fe400078e00ff */
[----:B------:R-:W-:Y:S01]  /*2fe0*/  FADD.FTZ R17, RZ, R17 ;  /* 0x00000011ff117221 */ /* 0x000fe20000010000 */
[----:B---3--:R-:W-:Y:S01]  /*2ff0*/  FADD.FTZ R31, R31, R34 ;  /* 0x000000221f1f7221 */ /* 0x008fe20000010000 */
[----:B------:R-:W-:-:S02]  /*3000*/  IMAD.MOV.U32 R34, RZ, RZ, RZ ;  /* 0x000000ffff227224 */ /* 0x000fc400078e00ff */
[----:B------:R-:W-:Y:S01]  /*3010*/  FADD.FTZ R26, RZ, R26 ;  /* 0x0000001aff1a7221 */ /* 0x000fe20000010000 */
[----:B------:R-:W-:Y:S01]  /*3020*/  FADD.FTZ R21, RZ, R21 ;  /* 0x00000015ff157221 */ /* 0x000fe20000010000 */
[----:B----4-:R-:W-:Y:S01]  /*3030*/  FADD.FTZ R33, R40, R33 ;  /* 0x0000002128217221 */ /* 0x010fe20000010000 */
[----:B------:R-:W-:Y:S01]  /*3040*/  FADD.FTZ R34, RZ, R34 ;  /* 0x00000022ff227221 */ /* 0x000fe20000010000 */
[----:B------:R-:W-:Y:S01]  /*3050*/  FADD.FTZ R10, RZ, R10 ;  /* 0x0000000aff0a7221 */ /* 0x000fe20000010000 */
[----:B------:R-:W0:Y:S01]  /*3060*/  SHFL.BFLY PT, R38, R37, 0x1, 0x1f ;  /* 0x0c201f0025267f89 */ /* 0x000e2200000e0000 */
[----:B-----5:R-:W-:-:S03]  /*3070*/  FADD.FTZ R22, R22, R23 ;  /* 0x0000001716167221 */ /* 0x020fc60000010000 */
[----:B------:R-:W3:Y:S01]  /*3080*/  SHFL.BFLY PT, R40, R39, 0x1, 0x1f ;  /* 0x0c201f0027287f89 */ /* 0x000ee200000e0000 */
[----:B------:R-:W-:-:S03]  /*3090*/  FADD.FTZ R2, R2, R6 ;  /* 0x0000000602027221 */ /* 0x000fc60000010000 */
[----:B------:R-:W4:Y:S01]  /*30a0*/  SHFL.BFLY PT, R42, R41, 0x1, 0x1f ;  /* 0x0c201f00292a7f89 */ /* 0x000f2200000e0000 */
[----:B-1----:R-:W-:-:S03]  /*30b0*/  FADD.FTZ R8, R8, R19 ;  /* 0x0000001308087221 */ /* 0x002fc60000010000 */
[----:B------:R-:W1:Y:S01]  /*30c0*/  SHFL.BFLY PT, R44, R43, 0x1, 0x1f ;  /* 0x0c201f002b2c7f89 */ /* 0x000e6200000e0000 */
[----:B--2---:R-:W-:-:S03]  /*30d0*/  FADD.FTZ R19, R13, R14 ;  /* 0x0000000e0d137221 */ /* 0x004fc60000010000 */
[----:B------:R-:W2:Y:S04]  /*30e0*/  SHFL.BFLY PT, R30, R17, 0x1, 0x1f ;  /* 0x0c201f00111e7f89 */ /* 0x000ea800000e0000 */
[----:B------:R-:W5:Y:S04]  /*30f0*/  SHFL.BFLY PT, R23, R26, 0x1, 0x1f ;  /* 0x0c201f001a177f89 */ /* 0x000f6800000e0000 */
[----:B------:R-:W5:Y:S01]  /*3100*/  SHFL.BFLY PT, R6, R21, 0x1, 0x1f ;  /* 0x0c201f0015067f89 */ /* 0x000f6200000e0000 */
[----:B0-----:R-:W-:-:S03]  /*3110*/  FADD.FTZ R37, R37, R38 ;  /* 0x0000002625257221 */ /* 0x001fc60000010000 */
[----:B------:R-:W0:Y:S01]  /*3120*/  SHFL.BFLY PT, R11, R34, 0x1, 0x1f ;  /* 0x0c201f00220b7f89 */ /* 0x000e2200000e0000 */
[----:B---3--:R-:W-:-:S03]  /*3130*/  FADD.FTZ R39, R39, R40 ;  /* 0x0000002827277221 */ /* 0x008fc60000010000 */
[----:B------:R-:W3:Y:S01]  /*3140*/  SHFL.BFLY PT, R12, R36, 0x1, 0x1f ;  /* 0x0c201f00240c7f89 */ /* 0x000ee200000e0000 */
[----:B----4-:R-:W-:-:S03]  /*3150*/  FADD.FTZ R41, R41, R42 ;  /* 0x0000002a29297221 */ /* 0x010fc60000010000 */
[----:B------:R4:W4:Y:S01]  /*3160*/  SHFL.BFLY PT, R14, R10, 0x1, 0x1f ;  /* 0x0c201f000a0e7f89 */ /* 0x00092200000e0000 */
[----:B-1----:R-:W-:Y:S01]  /*3170*/  FADD.FTZ R43, R43, R44 ;  /* 0x0000002c2b2b7221 */ /* 0x002fe20000010000 */
[----:B--2---:R-:W-:Y:S01]  /*3180*/  FADD.FTZ R17, R17, R30 ;  /* 0x0000001e11117221 */ /* 0x004fe20000010000 */
[----:B-----5:R-:W-:Y:S01]  /*3190*/  FADD.FTZ R23, R26, R23 ;  /* 0x000000171a177221 */ /* 0x020fe20000010000 */
[----:B------:R-:W-:Y:S01]  /*31a0*/  FADD.FTZ R6, R21, R6 ;  /* 0x0000000615067221 */ /* 0x000fe20000010000 */
[----:B0-----:R-:W-:Y:S01]  /*31b0*/  FADD.FTZ R34, R34, R11 ;  /* 0x0000000b22227221 */ /* 0x001fe20000010000 */
[----:B---3--:R-:W-:-:S07]  /*31c0*/  FADD.FTZ R36, R36, R12 ;  /* 0x0000000c24247221 */ /* 0x008fce0000010000 */
.L_x_7274:
[----:B------:R-:W-:Y:S01]  /*31d0*/  LOP3.LUT P0, RZ, R46, 0x3, RZ, 0xc0, !PT ;  /* 0x000000032eff7812 */ /* 0x000fe2000780c0ff */
[----:B------:R-:W-:Y:S05]  /*31e0*/  WARPSYNC.ALL ;  /* 0x0000000000007948 */ /* 0x000fea0003800000 */
[----:B------:R-:W-:Y:S01]  /*31f0*/  LOP3.LUT R11, R45, 0xffffffc0, RZ, 0xc0, !PT ;  /* 0xffffffc02d0b7812 */ /* 0x000fe200078ec0ff */
[----:B------:R-:W-:Y:S01]  /*3200*/  BAR.SYNC.DEFER_BLOCKING 0x0 ;  /* 0x0000000000007b1d */ /* 0x000fe20000010000 */
[----:B----4-:R-:W-:Y:S01]  /*3210*/  FADD.FTZ R21, R10, R14 ;  /* 0x0000000e0a157221 */ /* 0x010fe20000010000 */
[----:B------:R-:W-:Y:S01]  /*3220*/  IMAD.SHL.U32 R47, R47, 0x100, RZ ;  /* 0x000001002f2f7824 */ /* 0x000fe200078e00ff */
        /* <DEDUP_REMOVED lines=44> */
.L_x_7197:
[----:B------:R-:W-:Y:S05]  /*34f0*/  BSYNC B0 ;  /* 0x0000000000007941 */ /* 0x000fea0003800000 */
.L_x_7196:
        /* <DEDUP_REMOVED lines=76> */
.L_x_7199:
[----:B------:R-:W-:Y:S05]  /*39c0*/  BSYNC B0 ;  /* 0x0000000000007941 */ /* 0x000fea0003800000 */
.L_x_7198:
        /* <DEDUP_REMOVED lines=46> */
.L_x_7201:
[----:B------:R-:W-:Y:S05]  /*3cb0*/  BSYNC B0 ;  /* 0x0000000000007941 */ /* 0x000fea0003800000 */
.L_x_7200:
[----:B------:R-:W-:Y:S01]  /*3cc0*/  BAR.SYNC.DEFER_BLOCKING 0x0 ;  /* 0x0000000000007b1d */ /* 0x000fe20000010000 */
[----:B------:R-:W-:Y:S02]  /*3cd0*/  ISETP.GT.OR P1, PT, R45, 0x1f, P0 ;  /* 0x0000001f2d00780c */ /* 0x000fe40000724670 */
[----:B------:R-:W-:-:S03]  /*3ce0*/  ISETP.GT.U32.AND P2, PT, R12, 0x3e, PT ;  /* 0x0000003e0c00780c */ /* 0x000fc60003f44070 */
        /* <DEDUP_REMOVED lines=74> */
.L_x_7203:
[----:B------:R-:W-:Y:S05]  /*4190*/  BSYNC B0 ;  /* 0x0000000000007941 */ /* 0x000fea0003800000 */
.L_x_7202:
        /* <DEDUP_REMOVED lines=15> */
[C---:B------:R-:W-:Y:S02]  /*4290*/  VIADD R12, R26.reuse, 0x8 ;  /* 0x000000081a0c7836 */ /* 0x040fe40000000000 */
[C---:B------:R-:W-:Y:S02]  /*42a0*/  VIADD R15, R26.reuse, 0x18 ;  /* 0x000000181a0f7836 */ /* 0x040fe40000000000 */
[C---:B------:R-:W-:Y:S02]  /*42b0*/  VIADD R40, R26.reuse, 0x28 ;  /* 0x000000281a287836 */ /* 0x040fe40000000000 */
[----:B------:R-:W-:Y:S01]  /*42c0*/  VIADD R42, R26, 0x58 ;  /* 0x000000581a2a7836 */ /* 0x000fe20000000000 */
[----:B-1----:R-:W-:-:S04]  /*42d0*/  USHF.L.U32 UR8, UR8, 0x8, URZ ;  /* 0x0000000808087899 */ /* 0x002fc8000800063f */
[----:B------:R-:W-:Y:S02]  /*42e0*/  USHF.R.S32.HI UR9, URZ, 0x1f, UR8 ;  /* 0x0000001f3f097899 */ /* 0x000fe40008011408 */
[----:B------:R-:W-:-:S04]  /*42f0*/  UIADD3 UR5, UP0, UP1, UR5, UR7, UR8 ;  /* 0x0000000705057290 */ /* 0x000fc8000f91e008 */
[----:B------:R-:W-:Y:S02]  /*4300*/  UIADD3.X UR9, UR11, UR10, UR9, UP0, UP1 ;  /* 0x0000000a0b097290 */ /* 0x000fe400087e2409 */
[----:B------:R-:W-:Y:S01]  /*4310*/  IADD3 R11, P0, R26, UR5, RZ ;  /* 0x000000051a0b7c10 */ /* 0x000fe2000ff1e0ff */
[----:B------:R-:W-:Y:S01]  /*4320*/  ULDC.64 UR10, c[0x0][0x210] ;  /* 0x00008400000a7ab9 */ /* 0x000fe20000000a00 */
[----:B------:R-:W-:Y:S02]  /*4330*/  IADD3 R13, P1, R12, UR5, RZ ;  /* 0x000000050c0d7c10 */ /* 0x000fe4000ff3e0ff */
[----:B------:R-:W-:Y:S02]  /*4340*/  LEA.HI.X.SX32 R14, R26, UR9, 0x1, P0 ;  /* 0x000000091a0e7c11 */ /* 0x000fe400080f0eff */
[----:B0-----:R-:W-:Y:S02]  /*4350*/  LEA R10, P0, R11, UR10, 0x2 ;  /* 0x0000000a0b0a7c11 */ /* 0x001fe4000f8010ff */
[----:B------:R-:W-:-:S02]  /*4360*/  LEA.HI.X.SX32 R30, R12, UR9, 0x1, P1 ;  /* 0x000000090c1e7c11 */ /* 0x000fc400088f0eff */
[----:B------:R-:W-:Y:S02]  /*4370*/  LEA.HI.X R11, R11, UR11, R14, 0x2, P0 ;  /* 0x0000000b0b0b7c11 */ /* 0x000fe400080f140e */
[----:B------:R-:W-:Y:S02]  /*4380*/  IADD3 R14, R26, 0x10, RZ ;  /* 0x000000101a0e7810 */ /* 0x000fe40007ffe0ff */
[C---:B------:R-:W-:Y:S01]  /*4390*/  LEA R12, P0, R13.reuse, UR10, 0x2 ;  /* 0x0000000a0d0c7c11 */ /* 0x040fe2000f8010ff */
[----:B------:R0:W-:Y:S01]  /*43a0*/  STG.E desc[UR36][R10.64], R25 ;  /* 0x000000190a007986 */ /* 0x0001e2000c101924 */
[C---:B------:R-:W-:Y:S02]  /*43b0*/  IADD3 R38, P1, R14.reuse, UR5, RZ ;  /* 0x000000050e267c10 */ /* 0x040fe4000ff3e0ff */
[----:B------:R-:W-:Y:S02]  /*43c0*/  LEA.HI.X R13, R13, UR11, R30, 0x2, P0 ;  /* 0x0000000b0d0d7c11 */ /* 0x000fe400080f141e */
[----:B------:R-:W-:-:S02]  /*43d0*/  LEA.HI.X.SX32 R45, R14, UR9, 0x1, P1 ;  /* 0x000000090e2d7c11 */ /* 0x000fc400088f0eff */
[C---:B------:R-:W-:Y:S01]  /*43e0*/  IADD3 R30, P1, R15.reuse, UR5, RZ ;  /* 0x000000050f1e7c10 */ /* 0x040fe2000ff3e0ff */
[----:B------:R1:W-:Y:S03]  /*43f0*/  STG.E desc[UR36][R12.64], R28 ;  /* 0x0000001c0c007986 */ /* 0x0003e6000c101924 */
[----:B------:R-:W-:Y:S02]  /*4400*/  LEA.HI.X.SX32 R15, R15, UR9, 0x1, P1 ;  /* 0x000000090f0f7c11 */ /* 0x000fe400088f0eff */
[----:B0-----:R-:W-:-:S04]  /*4410*/  LEA R10, P0, R38, UR10, 0x2 ;  /* 0x0000000a260a7c11 */ /* 0x001fc8000f8010ff */
[----:B------:R-:W-:Y:S02]  /*4420*/  LEA.HI.X R11, R38, UR11, R45, 0x2, P0 ;  /* 0x0000000b260b7c11 */ /* 0x000fe400080f142d */
[----:B------:R-:W-:Y:S02]  /*4430*/  LEA R14, P0, R30, UR10, 0x2 ;  /* 0x0000000a1e0e7c11 */ /* 0x000fe4000f8010ff */
[----:B------:R-:W-:Y:S01]  /*4440*/  IADD3 R38, R26, 0x20, RZ ;  /* 0x000000201a267810 */ /* 0x000fe20007ffe0ff */
[----:B------:R0:W-:Y:S01]  /*4450*/  STG.E desc[UR36][R10.64], R29 ;  /* 0x0000001d0a007986 */ /* 0x0001e2000c101924 */
[----:B------:R-:W-:Y:S02]  /*4460*/  LEA.HI.X R15, R30, UR11, R15, 0x2, P0 ;  /* 0x0000000b1e0f7c11 */ /* 0x000fe400080f140f */
[----:B------:R-:W-:Y:S02]  /*4470*/  IADD3 R25, P0, R38, UR5, RZ ;  /* 0x0000000526197c10 */ /* 0x000fe4000ff1e0ff */
[----:B------:R-:W-:Y:S01]  /*4480*/  IADD3 R30, P1, R40, UR5, RZ ;  /* 0x00000005281e7c10 */ /* 0x000fe2000ff3e0ff */
[----:B------:R2:W-:Y:S01]  /*4490*/  STG.E desc[UR36][R14.64], R32 ;  /* 0x000000200e007986 */ /* 0x0005e2000c101924 */
[----:B------:R-:W-:-:S02]  /*44a0*/  LEA.HI.X.SX32 R38, R38, UR9, 0x1, P0 ;  /* 0x0000000926267c11 */ /* 0x000fc400080f0eff */
[----:B------:R-:W-:Y:S02]  /*44b0*/  LEA.HI.X.SX32 R45, R40, UR9, 0x1, P1 ;  /* 0x00000009282d7c11 */ /* 0x000fe400088f0eff */
[C---:B-1----:R-:W-:Y:S02]  /*44c0*/  LEA R12, P0, R25.reuse, UR10, 0x2 ;  /* 0x0000000a190c7c11 */ /* 0x042fe4000f8010ff */
[----:B0-----:R-:W-:Y:S02]  /*44d0*/  LEA R10, P1, R30, UR10, 0x2 ;  /* 0x0000000a1e0a7c11 */ /* 0x001fe4000f8210ff */
[C---:B------:R-:W-:Y:S02]  /*44e0*/  IADD3 R28, R26.reuse, 0x30, RZ ;  /* 0x000000301a1c7810 */ /* 0x040fe40007ffe0ff */
[----:B------:R-:W-:Y:S01]  /*44f0*/  LEA.HI.X R13, R25, UR11, R38, 0x2, P0 ;  /* 0x0000000b190d7c11 */ /* 0x000fe200080f1426 */
[----:B--2---:R-:W-:Y:S01]  /*4500*/  VIADD R32, R26, 0x48 ;  /* 0x000000481a207836 */ /* 0x004fe20000000000 */
[----:B------:R-:W-:Y:S01]  /*4510*/  LEA.HI.X R11, R30, UR11, R45, 0x2, P1 ;  /* 0x0000000b1e0b7c11 */ /* 0x000fe200088f142d */
[----:B------:R-:W-:Y:S01]  /*4520*/  VIADD R30, R26, 0x38 ;  /* 0x000000381a1e7836 */ /* 0x000fe20000000000 */
[----:B------:R-:W-:Y:S01]  /*4530*/  IADD3 R40, P0, R28, UR5, RZ ;  /* 0x000000051c287c10 */ /* 0x000fe2000ff1e0ff */
[----:B------:R-:W-:Y:S01]  /*4540*/  STG.E desc[UR36][R12.64], R33 ;  /* 0x000000210c007986 */ /* 0x000fe2000c101924 */
[----:B------:R-:W-:-:S02]  /*4550*/  IADD3 R38, R26, 0x40, RZ ;  /* 0x000000401a267810 */ /* 0x000fc40007ffe0ff */
[----:B------:R-:W-:Y:S01]  /*4560*/  LEA.HI.X.SX32 R45, R28, UR9, 0x1, P0 ;  /* 0x000000091c2d7c11 */ /* 0x000fe200080f0eff */
[----:B------:R0:W-:Y:S01]  /*4570*/  STG.E desc[UR36][R10.64], R0 ;  /* 0x000000000a007986 */ /* 0x0001e2000c101924 */
[----:B------:R-:W-:Y:S02]  /*4580*/  LEA R44, P0, R40, UR10, 0x2 ;  /* 0x0000000a282c7c11 */ /* 0x000fe4000f8010ff */
[----:B------:R-:W-:Y:S02]  /*4590*/  IADD3 R25, P1, R30, UR5, RZ ;  /* 0x000000051e197c10 */ /* 0x000fe4000ff3e0ff */
[----:B------:R-:W-:Y:S02]  /*45a0*/  IADD3 R29, P2, R38, UR5, RZ ;  /* 0x00000005261d7c10 */ /* 0x000fe4000ff5e0ff */
[----:B------:R-:W-:Y:S02]  /*45b0*/  LEA.HI.X R45, R40, UR11, R45, 0x2, P0 ;  /* 0x0000000b282d7c11 */ /* 0x000fe400080f142d */
[----:B------:R-:W-:-:S02]  /*45c0*/  LEA.HI.X.SX32 R30, R30, UR9, 0x1, P1 ;  /* 0x000000091e1e7c11 */ /* 0x000fc400088f0eff */
[----:B------:R-:W-:Y:S01]  /*45d0*/  LEA.HI.X.SX32 R38, R38, UR9, 0x1, P2 ;  /* 0x0000000926267c11 */ /* 0x000fe200090f0eff */
[----:B------:R1:W-:Y:S01]  /*45e0*/  STG.E desc[UR36][R44.64], R3 ;  /* 0x000000032c007986 */ /* 0x0003e2000c101924 */
[----:B------:R-:W-:Y:S02]  /*45f0*/  LEA R14, P0, R25, UR10, 0x2 ;  /* 0x0000000a190e7c11 */ /* 0x000fe4000f8010ff */
[----:B------:R-:W-:Y:S02]  /*4600*/  LEA R28, P1, R29, UR10, 0x2 ;  /* 0x0000000a1d1c7c11 */ /* 0x000fe4000f8210ff */
[----:B------:R-:W-:Y:S02]  /*4610*/  LEA.HI.X R15, R25, UR11, R30, 0x2, P0 ;  /* 0x0000000b190f7c11 */ /* 0x000fe400080f141e */
[----:B------:R-:W-:Y:S02]  /*4620*/  LEA.HI.X R29, R29, UR11, R38, 0x2, P1 ;  /* 0x0000000b1d1d7c11 */ /* 0x000fe400088f1426 */
[----:B------:R-:W-:Y:S01]  /*4630*/  IADD3 R25, P0, R32, UR5, RZ ;  /* 0x0000000520197c10 */ /* 0x000fe2000ff1e0ff */
[----:B------:R2:W-:Y:S01]  /*4640*/  STG.E desc[UR36][R14.64], R5 ;  /* 0x000000050e007986 */ /* 0x0005e2000c101924 */
[----:B------:R-:W-:-:S02]  /*4650*/  IADD3 R38, P2, R42, UR5, RZ ;  /* 0x000000052a267c10 */ /* 0x000fc4000ff5e0ff */
[----:B------:R-:W-:Y:S01]  /*4660*/  IADD3 R40, R26, 0x50, RZ ;  /* 0x000000501a287810 */ /* 0x000fe20007ffe0ff */
[----:B------:R-:W-:Y:S01]  /*4670*/  STG.E desc[UR36][R28.64], R7 ;  /* 0x000000071c007986 */ /* 0x000fe2000c101924 */
[----:B------:R-:W-:Y:S02]  /*4680*/  LEA.HI.X.SX32 R46, R32, UR9, 0x1, P0 ;  /* 0x00000009202e7c11 */ /* 0x000fe400080f0eff */
[----:B------:R-:W-:Y:S02]  /*4690*/  LEA.HI.X.SX32 R47, R42, UR9, 0x1, P2 ;  /* 0x000000092a2f7c11 */ /* 0x000fe400090f0eff */
[----:B------:R-:W-:Y:S02]  /*46a0*/  LEA R32, P0, R25, UR10, 0x2 ;  /* 0x0000000a19207c11 */ /* 0x000fe4000f8010ff */
[----:B0-----:R-:W-:Y:S02]  /*46b0*/  LEA R10, P2, R38, UR10, 0x2 ;  /* 0x0000000a260a7c11 */ /* 0x001fe4000f8410ff */
[----:B------:R-:W-:-:S02]  /*46c0*/  IADD3 R30, P1, R40, UR5, RZ ;  /* 0x00000005281e7c10 */ /* 0x000fc4000ff3e0ff */
[C---:B------:R-:W-:Y:S02]  /*46d0*/  IADD3 R0, R26.reuse, 0x60, RZ ;  /* 0x000000601a007810 */ /* 0x040fe40007ffe0ff */
[----:B------:R-:W-:Y:S01]  /*46e0*/  LEA.HI.X R33, R25, UR11, R46, 0x2, P0 ;  /* 0x0000000b19217c11 */ /* 0x000fe200080f142e */
[----:B------:R-:W-:Y:S01]  /*46f0*/  VIADD R25, R26, 0x68 ;  /* 0x000000681a197836 */ /* 0x000fe20000000000 */
[----:B------:R-:W-:Y:S02]  /*4700*/  LEA.HI.X R11, R38, UR11, R47, 0x2, P2 ;  /* 0x0000000b260b7c11 */ /* 0x000fe400090f142f */
[----:B------:R-:W-:Y:S01]  /*4710*/  LEA.HI.X.SX32 R49, R40, UR9, 0x1, P1 ;  /* 0x0000000928317c11 */ /* 0x000fe200088f0eff */
[----:B------:R0:W-:Y:S01]  /*4720*/  STG.E desc[UR36][R32.64], R9 ;  /* 0x0000000920007986 */ /* 0x0001e2000c101924 */
[----:B------:R-:W-:Y:S02]  /*4730*/  IADD3 R38, P0, R0, UR5, RZ ;  /* 0x0000000500267c10 */ /* 0x000fe4000ff1e0ff */
[----:B------:R-:W-:-:S02]  /*4740*/  LEA R12, P1, R30, UR10, 0x2 ;  /* 0x0000000a1e0c7c11 */ /* 0x000fc4000f8210ff */
[----:B-1----:R-:W-:Y:S02]  /*4750*/  LEA.HI.X.SX32 R45, R0, UR9, 0x1, P0 ;  /* 0x00000009002d7c11 */ /* 0x002fe400080f0eff */
[----:B------:R-:W-:Y:S02]  /*4760*/  LEA.HI.X R13, R30, UR11, R49, 0x2, P1 ;  /* 0x0000000b1e0d7c11 */ /* 0x000fe400088f1431 */
[----:B------:R-:W-:Y:S02]  /*4770*/  LEA R46, P0, R38, UR10, 0x2 ;  /* 0x0000000a262e7c11 */ /* 0x000fe4000f8010ff */
[C---:B------:R-:W-:Y:S01]  /*4780*/  IADD3 R0, P1, R25.reuse, UR5, RZ ;  /* 0x0000000519007c10 */ /* 0x040fe2000ff3e0ff */
[----:B------:R1:W-:Y:S01]  /*4790*/  STG.E desc[UR36][R12.64], R16 ;  /* 0x000000100c007986 */ /* 0x0003e2000c101924 */
[----:B------:R-:W-:Y:S02]  /*47a0*/  IADD3 R30, R26, 0x70, RZ ;  /* 0x000000701a1e7810 */ /* 0x000fe40007ffe0ff */
[----:B------:R-:W-:Y:S01]  /*47b0*/  LEA.HI.X R47, R38, UR11, R45, 0x2, P0 ;  /* 0x0000000b262f7c11 */ /* 0x000fe200080f142d */
[----:B------:R-:W-:Y:S01]  /*47c0*/  VIADD R38, R26, 0x88 ;  /* 0x000000881a267836 */ /* 0x000fe20000000000 */
[----:B------:R-:W-:Y:S01]  /*47d0*/  LEA.HI.X.SX32 R25, R25, UR9, 0x1, P1 ;  /* 0x0000000919197c11 */ /* 0x000fe200088f0eff */
[----:B------:R3:W-:Y:S01]  /*47e0*/  STG.E desc[UR36][R10.64], R18 ;  /* 0x000000120a007986 */ /* 0x0007e2000c101924 */
[----:B------:R-:W-:-:S02]  /*47f0*/  LEA R44, P0, R0, UR10, 0x2 ;  /* 0x0000000a002c7c11 */ /* 0x000fc4000f8010ff */
[----:B------:R-:W-:Y:S01]  /*4800*/  IADD3 R3, P2, R30, UR5, RZ ;  /* 0x000000051e037c10 */ /* 0x000fe2000ff5e0ff */
[----:B------:R4:W-:Y:S01]  /*4810*/  STG.E desc[UR36][R46.64], R20 ;  /* 0x000000142e007986 */ /* 0x0009e2000c101924 */
[----:B------:R-:W-:Y:S01]  /*4820*/  LEA.HI.X R45, R0, UR11, R25, 0x2, P0 ;  /* 0x0000000b002d7c11 */ /* 0x000fe200080f1419 */
[----:B------:R-:W-:Y:S01]  /*4830*/  VIADD R25, R26, 0x78 ;  /* 0x000000781a197836 */ /* 0x000fe20000000000 */
[----:B------:R-:W-:Y:S02]  /*4840*/  LEA.HI.X.SX32 R30, R30, UR9, 0x1, P2 ;  /* 0x000000091e1e7c11 */ /* 0x000fe400090f0eff */
[----:B--2---:R-:W-:Y:S01]  /*4850*/  LEA R14, P1, R3, UR10, 0x2 ;  /* 0x0000000a030e7c11 */ /* 0x004fe2000f8210ff */
[----:B------:R2:W-:Y:S01]  /*4860*/  STG.E desc[UR36][R44.64], R22 ;  /* 0x000000162c007986 */ /* 0x0005e2000c101924 */
[----:B------:R-:W-:Y:S02]  /*4870*/  IADD3 R0, P0, R25, UR5, RZ ;  /* 0x0000000519007c10 */ /* 0x000fe4000ff1e0ff */
[----:B------:R-:W-:-:S02]  /*4880*/  LEA.HI.X R15, R3, UR11, R30, 0x2, P1 ;  /* 0x0000000b030f7c11 */ /* 0x000fc400088f141e */
[----:B------:R-:W-:Y:S02]  /*4890*/  IADD3 R5, P2, R38, UR5, RZ ;  /* 0x0000000526057c10 */ /* 0x000fe4000ff5e0ff */
[----:B------:R-:W-:Y:S01]  /*48a0*/  IADD3 R30, R26, 0x80, RZ ;  /* 0x000000801a1e7810 */ /* 0x000fe20007ffe0ff */
[----:B------:R5:W-:Y:S01]  /*48b0*/  STG.E desc[UR36][R14.64], R24 ;  /* 0x000000180e007986 */ /* 0x000be2000c101924 */
[----:B------:R-:W-:Y:S02]  /*48c0*/  LEA.HI.X.SX32 R25, R25, UR9, 0x1, P0 ;  /* 0x0000000919197c11 */ /* 0x000fe400080f0eff */
[----:B------:R-:W-:Y:S02]  /*48d0*/  LEA.HI.X.SX32 R38, R38, UR9, 0x1, P2 ;  /* 0x0000000926267c11 */ /* 0x000fe400090f0eff */
[----:B0-----:R-:W-:Y:S02]  /*48e0*/  LEA R32, P0, R0, UR10, 0x2 ;  /* 0x0000000a00207c11 */ /* 0x001fe4000f8010ff */
[----:B------:R-:W-:-:S02]  /*48f0*/  IADD3 R3, P1, R30, UR5, RZ ;  /* 0x000000051e037c10 */ /* 0x000fc4000ff3e0ff */
[C---:B-1----:R-:W-:Y:S02]  /*4900*/  LEA R12, P2, R5.reuse, UR10, 0x2 ;  /* 0x0000000a050c7c11 */ /* 0x042fe4000f8410ff */
[----:B------:R-:W-:Y:S02]  /*4910*/  IADD3 R7, R26, 0x90, RZ ;  /* 0x000000901a077810 */ /* 0x000fe40007ffe0ff */
[----:B------:R-:W-:Y:S02]  /*4920*/  LEA.HI.X R33, R0, UR11, R25, 0x2, P0 ;  /* 0x0000000b00217c11 */ /* 0x000fe400080f1419 */
[----:B------:R-:W-:Y:S02]  /*4930*/  LEA.HI.X.SX32 R30, R30, UR9, 0x1, P1 ;  /* 0x000000091e1e7c11 */ /* 0x000fe400088f0eff */
[----:B------:R-:W-:Y:S01]  /*4940*/  LEA.HI.X R13, R5, UR11, R38, 0x2, P2 ;  /* 0x0000000b050d7c11 */ /* 0x000fe200090f1426 */
[----:B------:R-:W-:Y:S01]  /*4950*/  VIADD R5, R26, 0x98 ;  /* 0x000000981a057836 */ /* 0x000fe20000000000 */
[----:B------:R-:W-:Y:S01]  /*4960*/  IADD3 R16, P0, R7, UR5, RZ ;  /* 0x0000000507107c10 */ /* 0x000fe2000ff1e0ff */
[----:B------:R0:W-:Y:S01]  /*4970*/  STG.E desc[UR36][R32.64], R27 ;  /* 0x0000001b20007986 */ /* 0x0001e2000c101924 */
[----:B------:R-:W-:-:S02]  /*4980*/  LEA R28, P1, R3, UR10, 0x2 ;  /* 0x0000000a031c7c11 */ /* 0x000fc4000f8210ff */
[----:B------:R-:W-:Y:S02]  /*4990*/  IADD3 R9, R26, 0xa0, RZ ;  /* 0x000000a01a097810 */ /* 0x000fe40007ffe0ff */
[----:B------:R-:W-:Y:S02]  /*49a0*/  LEA.HI.X.SX32 R7, R7, UR9, 0x1, P0 ;  /* 0x0000000907077c11 */ /* 0x000fe400080f0eff */
[----:B------:R-:W-:Y:S02]  /*49b0*/  LEA.HI.X R29, R3, UR11, R30, 0x2, P1 ;  /* 0x0000000b031d7c11 */ /* 0x000fe400088f141e */
[----:B------:R-:W-:Y:S02]  /*49c0*/  LEA R50, P0, R16, UR10, 0x2 ;  /* 0x0000000a10327c11 */ /* 0x000fe4000f8010ff */
[----:B------:R-:W-:Y:S01]  /*49d0*/  IADD3 R0, P1, R5, UR5, RZ ;  /* 0x0000000505007c10 */ /* 0x000fe2000ff3e0ff */
[----:B------:R1:W-:Y:S01]  /*49e0*/  STG.E desc[UR36][R28.64], R31 ;  /* 0x0000001f1c007986 */ /* 0x0003e2000c101924 */
[----:B------:R-:W-:-:S02]  /*49f0*/  IADD3 R3, P2, R9, UR5, RZ ;  /* 0x0000000509037c10 */ /* 0x000fc4000ff5e0ff */
[----:B------:R-:W-:Y:S01]  /*4a00*/  LEA.HI.X R51, R16, UR11, R7, 0x2, P0 ;  /* 0x0000000b10337c11 */ /* 0x000fe200080f1407 */
[----:B------:R1:W-:Y:S01]  /*4a10*/  STG.E desc[UR36][R12.64], R35 ;  /* 0x000000230c007986 */ /* 0x0003e2000c101924 */
[----:B------:R-:W-:Y:S02]  /*4a20*/  LEA.HI.X.SX32 R5, R5, UR9, 0x1, P1 ;  /* 0x0000000905057c11 */ /* 0x000fe400088f0eff */
[C---:B------:R-:W-:Y:S01]  /*4a30*/  LEA R48, P0, R0.reuse, UR10, 0x2 ;  /* 0x0000000a00307c11 */ /* 0x040fe2000f8010ff */
[----:B------:R1:W-:Y:S01]  /*4a40*/  STG.E desc[UR36][R50.64], R37 ;  /* 0x0000002532007986 */ /* 0x0003e2000c101924 */
[----:B------:R-:W-:Y:S02]  /*4a50*/  LEA.HI.X.SX32 R16, R9, UR9, 0x1, P2 ;  /* 0x0000000909107c11 */ /* 0x000fe400090f0eff */
[C---:B---3--:R-:W-:Y:S02]  /*4a60*/  LEA R10, P1, R3.reuse, UR10, 0x2 ;  /* 0x0000000a030a7c11 */ /* 0x048fe4000f8210ff */
[----:B------:R-:W-:Y:S01]  /*4a70*/  LEA.HI.X R49, R0, UR11, R5, 0x2, P0 ;  /* 0x0000000b00317c11 */ /* 0x000fe200080f1405 */
[C---:B------:R-:W-:Y:S01]  /*4a80*/  VIADD R0, R26.reuse, 0xa8 ;  /* 0x000000a81a007836 */ /* 0x040fe20000000000 */
[----:B------:R-:W-:Y:S01]  /*4a90*/  LEA.HI.X R11, R3, UR11, R16, 0x2, P1 ;  /* 0x0000000b030b7c11 */ /* 0x000fe200088f1410 */
[C---:B------:R-:W-:Y:S01]  /*4aa0*/  VIADD R5, R26.reuse, 0xb8 ;  /* 0x000000b81a057836 */ /* 0x040fe20000000000 */
[----:B------:R-:W-:Y:S01]  /*4ab0*/  IADD3 R3, R26, 0xb0, RZ ;  /* 0x000000b01a037810 */ /* 0x000fe20007ffe0ff */
[----:B------:R-:W-:Y:S01]  /*4ac0*/  STG.E desc[UR36][R48.64], R39 ;  /* 0x0000002730007986 */ /* 0x000fe2000c101924 */
[----:B------:R-:W-:-:S02]  /*4ad0*/  IADD3 R18, P0, R0, UR5, RZ ;  /* 0x0000000500127c10 */ /* 0x000fc4000ff1e0ff */
[C---:B------:R-:W-:Y:S01]  /*4ae0*/  IADD3 R9, P1, R3.reuse, UR5, RZ ;  /* 0x0000000503097c10 */ /* 0x040fe2000ff3e0ff */
[----:B------:R-:W-:Y:S01]  /*4af0*/  STG.E desc[UR36][R10.64], R41 ;  /* 0x000000290a007986 */ /* 0x000fe2000c101924 */
[----:B------:R-:W-:Y:S02]  /*4b00*/  IADD3 R7, R26, 0xc0, RZ ;  /* 0x000000c01a077810 */ /* 0x000fe40007ffe0ff */
[----:B------:R-:W-:Y:S02]  /*4b10*/  LEA.HI.X.SX32 R25, R0, UR9, 0x1, P0 ;  /* 0x0000000900197c11 */ /* 0x000fe400080f0eff */
[----:B------:R-:W-:Y:S02]  /*4b20*/  LEA.HI.X.SX32 R16, R3, UR9, 0x1, P1 ;  /* 0x0000000903107c11 */ /* 0x000fe400088f0eff */
[----:B----4-:R-:W-:Y:S02]  /*4b30*/  LEA R46, P0, R18, UR10, 0x2 ;  /* 0x0000000a122e7c11 */ /* 0x010fe4000f8010ff */
[----:B--2---:R-:W-:-:S02]  /*4b40*/  LEA R44, P1, R9, UR10, 0x2 ;  /* 0x0000000a092c7c11 */ /* 0x004fc4000f8210ff */
[----:B------:R-:W-:Y:S02]  /*4b50*/  IADD3 R0, P2, R5, UR5, RZ ;  /* 0x0000000505007c10 */ /* 0x000fe4000ff5e0ff */
[----:B------:R-:W-:Y:S02]  /*4b60*/  IADD3 R3, P3, R7, UR5, RZ ;  /* 0x0000000507037c10 */ /* 0x000fe4000ff7e0ff */
[----:B------:R-:W-:Y:S02]  /*4b70*/  LEA.HI.X R47, R18, UR11, R25, 0x2, P0 ;  /* 0x0000000b122f7c11 */ /* 0x000fe400080f1419 */
[----:B------:R-:W-:Y:S02]  /*4b80*/  LEA.HI.X R45, R9, UR11, R16, 0x2, P1 ;  /* 0x0000000b092d7c11 */ /* 0x000fe400088f1410 */
[----:B------:R-:W-:Y:S01]  /*4b90*/  LEA.HI.X.SX32 R5, R5, UR9, 0x1, P2 ;  /* 0x0000000905057c11 */ /* 0x000fe200090f0eff */
[----:B------:R-:W-:Y:S01]  /*4ba0*/  STG.E desc[UR36][R46.64], R43 ;  /* 0x0000002b2e007986 */ /* 0x000fe2000c101924 */
[----:B------:R-:W-:-:S02]  /*4bb0*/  LEA.HI.X.SX32 R16, R7, UR9, 0x1, P3 ;  /* 0x0000000907107c11 */ /* 0x000fc400098f0eff */
[C---:B-----5:R-:W-:Y:S01]  /*4bc0*/  LEA R24, P0, R0.reuse, UR10, 0x2 ;  /* 0x0000000a00187c11 */ /* 0x060fe2000f8010ff */
[----:B------:R-:W-:Y:S01]  /*4bd0*/  STG.E desc[UR36][R44.64], R2 ;  /* 0x000000022c007986 */ /* 0x000fe2000c101924 */
[C---:B------:R-:W-:Y:S02]  /*4be0*/  LEA R14, P1, R3.reuse, UR10, 0x2 ;  /* 0x0000000a030e7c11 */ /* 0x040fe4000f8210ff */
        /* <DEDUP_REMOVED lines=12> */
[----:B------:R-:W-:Y:S02]  /*4cb0*/  LEA R30, P1, R9, UR10, 0x2 ;  /* 0x0000000a091e7c11 */ /* 0x000fe4000f8210ff */
[----:B0-----:R-:W-:-:S02]  /*4cc0*/  LEA R32, P0, R18, UR10, 0x2 ;  /* 0x0000000a12207c11 */ /* 0x001fc4000f8010ff */
[----:B------:R-:W-:Y:S02]  /*4cd0*/  IADD3 R3, P3, R7, UR5, RZ ;  /* 0x0000000507037c10 */ /* 0x000fe4000ff7e0ff */
[----:B------:R-:W-:Y:S02]  /*4ce0*/  IADD3 R0, P2, R5, UR5, RZ ;  /* 0x0000000505007c10 */ /* 0x000fe4000ff5e0ff */
[----:B-1----:R-:W-:Y:S02]  /*4cf0*/  LEA.HI.X R31, R9, UR11, R16, 0x2, P1 ;  /* 0x0000000b091f7c11 */ /* 0x002fe400088f1410 */
[----:B------:R-:W-:Y:S02]  /*4d00*/  LEA.HI.X R33, R18, UR11, R53, 0x2, P0 ;  /* 0x0000000b12217c11 */ /* 0x000fe400080f1435 */
[----:B------:R-:W-:Y:S01]  /*4d10*/  LEA.HI.X.SX32 R16, R7, UR9, 0x1, P3 ;  /* 0x0000000907107c11 */ /* 0x000fe200098f0eff */
[----:B------:R-:W-:Y:S01]  /*4d20*/  VIADD R7, R26, 0xe8 ;  /* 0x000000e81a077836 */ /* 0x000fe20000000000 */
[----:B------:R-:W-:Y:S01]  /*4d30*/  LEA.HI.X.SX32 R5, R5, UR9, 0x1, P2 ;  /* 0x0000000905057c11 */ /* 0x000fe200090f0eff */
[----:B------:R-:W-:Y:S01]  /*4d40*/  STG.E desc[UR36][R32.64], R17 ;  /* 0x0000001120007986 */ /* 0x000fe2000c101924 */
[----:B------:R-:W-:-:S02]  /*4d50*/  LEA R28, P0, R0, UR10, 0x2 ;  /* 0x0000000a001c7c11 */ /* 0x000fc4000f8010ff */
[----:B------:R-:W-:Y:S01]  /*4d60*/  LEA R12, P1, R3, UR10, 0x2 ;  /* 0x0000000a030c7c11 */ /* 0x000fe2000f8210ff */
[----:B------:R-:W-:Y:S01]  /*4d70*/  STG.E desc[UR36][R30.64], R23 ;  /* 0x000000171e007986 */ /* 0x000fe2000c101924 */
[----:B------:R-:W-:Y:S02]  /*4d80*/  LEA.HI.X R29, R0, UR11, R5, 0x2, P0 ;  /* 0x0000000b001d7c11 */ /* 0x000fe400080f1405 */
[----:B------:R-:W-:Y:S02]  /*4d90*/  IADD3 R5, P0, R7, UR5, RZ ;  /* 0x0000000507057c10 */ /* 0x000fe4000ff1e0ff */
[C---:B------:R-:W-:Y:S01]  /*4da0*/  IADD3 R9, R26.reuse, 0xf0, RZ ;  /* 0x000000f01a097810 */ /* 0x040fe20007ffe0ff */
[----:B------:R-:W-:Y:S01]  /*4db0*/  VIADD R26, R26, 0xf8 ;  /* 0x000000f81a1a7836 */ /* 0x000fe20000000000 */
[----:B------:R-:W-:Y:S01]  /*4dc0*/  LEA.HI.X R13, R3, UR11, R16, 0x2, P1 ;  /* 0x0000000b030d7c11 */ /* 0x000fe200088f1410 */
[----:B------:R-:W-:Y:S01]  /*4dd0*/  STG.E desc[UR36][R28.64], R6 ;  /* 0x000000061c007986 */ /* 0x000fe2000c101924 */
[----:B------:R-:W-:-:S02]  /*4de0*/  LEA.HI.X.SX32 R16, R7, UR9, 0x1, P0 ;  /* 0x0000000907107c11 */ /* 0x000fc400080f0eff */
[----:B------:R-:W-:Y:S01]  /*4df0*/  LEA R52, P0, R5, UR10, 0x2 ;  /* 0x0000000a05347c11 */ /* 0x000fe2000f8010ff */
[----:B------:R-:W-:Y:S01]  /*4e00*/  STG.E desc[UR36][R12.64], R19 ;  /* 0x000000130c007986 */ /* 0x000fe2000c101924 */
[----:B------:R-:W-:Y:S02]  /*4e10*/  IADD3 R0, P1, R9, UR5, RZ ;  /* 0x0000000509007c10 */ /* 0x000fe4000ff3e0ff */
[C---:B------:R-:W-:Y:S02]  /*4e20*/  IADD3 R3, P2, R26.reuse, UR5, RZ ;  /* 0x000000051a037c10 */ /* 0x040fe4000ff5e0ff */
[----:B------:R-:W-:Y:S02]  /*4e30*/  LEA.HI.X R53, R5, UR11, R16, 0x2, P0 ;  /* 0x0000000b05357c11 */ /* 0x000fe400080f1410 */
[----:B------:R-:W-:Y:S02]  /*4e40*/  LEA.HI.X.SX32 R9, R9, UR9, 0x1, P1 ;  /* 0x0000000909097c11 */ /* 0x000fe400088f0eff */
[----:B------:R-:W-:Y:S01]  /*4e50*/  LEA.HI.X.SX32 R16, R26, UR9, 0x1, P2 ;  /* 0x000000091a107c11 */ /* 0x000fe200090f0eff */
[----:B------:R-:W-:Y:S01]  /*4e60*/  STG.E desc[UR36][R52.64], R34 ;  /* 0x0000002234007986 */ /* 0x000fe2000c101924 */
[----:B------:R-:W-:-:S02]  /*4e70*/  LEA R50, P0, R0, UR10, 0x2 ;  /* 0x0000000a00327c11 */ /* 0x000fc4000f8010ff */
[C---:B------:R-:W-:Y:S02]  /*4e80*/  LEA R26, P1, R3.reuse, UR10, 0x2 ;  /* 0x0000000a031a7c11 */ /* 0x040fe4000f8210ff */
[----:B------:R-:W-:Y:S02]  /*4e90*/  LEA.HI.X R51, R0, UR11, R9, 0x2, P0 ;  /* 0x0000000b00337c11 */ /* 0x000fe400080f1409 */
[----:B------:R-:W-:-:S03]  /*4ea0*/  LEA.HI.X R27, R3, UR11, R16, 0x2, P1 ;  /* 0x0000000b031b7c11 */ /* 0x000fc600088f1410 */
[----:B------:R-:W-:Y:S04]  /*4eb0*/  STG.E desc[UR36][R50.64], R36 ;  /* 0x0000002432007986 */ /* 0x000fe8000c101924 */
[----:B------:R-:W-:Y:S01]  /*4ec0*/  STG.E desc[UR36][R26.64], R21 ;  /* 0x000000151a007986 */ /* 0x000fe2000c101924 */
[----:B------:R-:W-:Y:S05]  /*4ed0*/  EXIT ;  /* 0x000000000000794d */ /* 0x000fea0003800000 */
.L_x_7168:
        /* <DEDUP_REMOVED lines=16> */
.L_x_7193:
        /* <DEDUP_REMOVED lines=16> */
.L_x_7204:
[----:B------:R-:W-:Y:S05]  /*50e0*/  EXIT ;  /* 0x000000000000794d */ /* 0x000fea0003800000 */
.L_x_7170:
[----:B------:R-:W-:Y:S01]  /*50f0*/  MOV R12, 0x10 ;  /* 0x00000010000c7802 */ /* 0x000fe20000000f00 */
[----:B------:R-:W-:Y:S01]  /*5100*/  IMAD.MOV.U32 R11, RZ, RZ, 0x1f ;  /* 0x0000001fff0b7424 */ /* 0x000fe200078e00ff */
[----:B------:R-:W-:Y:S01]  /*5110*/  MOV R15, 0xffffffff ;  /* 0xffffffff000f7802 */ /* 0x000fe20000000f00 */
[----:B------:R-:W-:-:S07]  /*5120*/  IMAD.MOV.U32 R2, RZ, RZ, -0x800001 ;  /* 0xff7fffffff027424 */ /* 0x000fce00078e00ff */
[----:B------:R-:W-:Y:S05]  /*5130*/  WARPSYNC.COLLECTIVE R15, `(.L_x_7205) ;  /* 0x000000000f087348 */ /* 0x000fea0003c00000 */
[----:B------:R0:W1:Y:S02]  /*5140*/  SHFL.BFLY P6, R14, R13, R12, R11 ;  /* 0x0c00000c0d0e7389 */ /* 0x00006400000c000b */
[----:B01----:R-:W-:Y:S01]  /*5150*/  ENDCOLLECTIVE ;  /* 0x000000000000791b */ /* 0x003fe20003800000 */
.L_x_7205:
[----:B------:R-:W-:Y:S01]  /*5160*/  HFMA2.MMA R12, -RZ, RZ, 0, 4.76837158203125e-07 ;  /* 0x00000008ff0c7435 */ /* 0x000fe200000001ff */
[----:B------:R-:W-:-:S05]  /*5170*/  FMNMX.FTZ R0, R14, -3.40282346638528859812e+38, !PT ;  /* 0xff7fffff0e007809 */ /* 0x000fca0007810000 */
[----:B------:R-:W-:-:S07]  /*5180*/  IMAD.MOV.U32 R13, RZ, RZ, R0 ;  /* 0x000000ffff0d7224 */ /* 0x000fce00078e0000 */
[----:B------:R-:W-:Y:S05]  /*5190*/  WARPSYNC.COLLECTIVE R15, `(.L_x_7206) ;  /* 0x000000000f087348 */ /* 0x000fea0003c00000 */
[----:B------:R0:W1:Y:S02]  /*51a0*/  SHFL.BFLY P6, R14, R13, R12, R11 ;  /* 0x0c00000c0d0e7389 */ /* 0x00006400000c000b */
[----:B01----:R-:W-:Y:S01]  /*51b0*/  ENDCOLLECTIVE ;  /* 0x000000000000791b */ /* 0x003fe20003800000 */
.L_x_7206:
[----:B------:R-:W-:Y:S02]  /*51c0*/  MOV R12, 0x4 ;  /* 0x00000004000c7802 */ /* 0x000fe40000000f00 */
[----:B------:R-:W-:-:S05]  /*51d0*/  FMNMX.FTZ R3, R0, R14, !PT ;  /* 0x0000000e00037209 */ /* 0x000fca0007810000 */
[----:B------:R-:W-:-:S07]  /*51e0*/  IMAD.MOV.U32 R13, RZ, RZ, R3 ;  /* 0x000000ffff0d7224 */ /* 0x000fce00078e0003 */
[----:B------:R-:W-:Y:S05]  /*51f0*/  WARPSYNC.COLLECTIVE R15, `(.L_x_7207) ;  /* 0x000000000f087348 */ /* 0x000fea0003c00000 */
[----:B------:R0:W1:Y:S02]  /*5200*/  SHFL.BFLY P6, R14, R13, R12, R11 ;  /* 0x0c00000c0d0e7389 */ /* 0x00006400000c000b */
[----:B01----:R-:W-:Y:S01]  /*5210*/  ENDCOLLECTIVE ;  /* 0x000000000000791b */ /* 0x003fe20003800000 */
.L_x_7207:
[----:B------:R-:W-:Y:S01]  /*5220*/  HFMA2.MMA R12, -RZ, RZ, 0, 1.1920928955078125e-07 ;  /* 0x00000002ff0c7435 */ /* 0x000fe200000001ff */
[----:B------:R-:W-:-:S05]  /*5230*/  FMNMX.FTZ R4, R3, R14, !PT ;  /* 0x0000000e03047209 */ /* 0x000fca0007810000 */
[----:B------:R-:W-:-:S07]  /*5240*/  IMAD.MOV.U32 R13, RZ, RZ, R4 ;  /* 0x000000ffff0d7224 */ /* 0x000fce00078e0004 */
[----:B------:R-:W-:Y:S05]  /*5250*/  WARPSYNC.COLLECTIVE R15, `(.L_x_7208) ;  /* 0x000000000f087348 */ /* 0x000fea0003c00000 */
[----:B------:R0:W1:Y:S02]  /*5260*/  SHFL.BFLY P6, R14, R13, R12, R11 ;  /* 0x0c00000c0d0e7389 */ /* 0x00006400000c000b */
[----:B01----:R-:W-:Y:S01]  /*5270*/  ENDCOLLECTIVE ;  /* 0x000000000000791b */ /* 0x003fe20003800000 */
.L_x_7208:
[----:B------:R-:W-:Y:S05]  /*5280*/  BRA `(.L_x_7209) ;  /* 0xffffffb800587947 */ /* 0x000fea000383ffff */
.L_x_7195:
[----:B-1----:R-:W-:Y:S01]  /*5290*/  HFMA2.MMA R11, -RZ, RZ, 0, 1.847743988037109375e-06 ;  /* 0x0000001fff0b7435 */ /* 0x002fe200000001ff */
[----:B------:R-:W-:Y:S01]  /*52a0*/  MOV R13, RZ ;  /* 0x000000ff000d7202 */ /* 0x000fe20000000f00 */
[----:B------:R-:W-:Y:S02]  /*52b0*/  IMAD.MOV.U32 R12, RZ, RZ, 0x2 ;  /* 0x00000002ff0c7424 */ /* 0x000fe400078e00ff */
[----:B------:R-:W-:-:S07]  /*52c0*/  IMAD.MOV.U32 R15, RZ, RZ, -0x1 ;  /* 0xffffffffff0f7424 */ /* 0x000fce00078e00ff */
[----:B0-----:R-:W-:Y:S05]  /*52d0*/  WARPSYNC.COLLECTIVE R15, `(.L_x_7210) ;  /* 0x000000000f087348 */ /* 0x001fea0003c00000 */
[----:B------:R1:W2:Y:S02]  /*52e0*/  SHFL.BFLY P6, R14, R13, R12, R11 ;  /* 0x0c00000c0d0e7389 */ /* 0x0002a400000c000b */
[----:B012---:R-:W-:Y:S01]  /*52f0*/  ENDCOLLECTIVE ;  /* 0x000000000000791b */ /* 0x007fe20003800000 */
.L_x_7210:
[----:B------:R-:W-:Y:S02]  /*5300*/  IMAD.MOV.U32 R12, RZ, RZ, 0x1 ;  /* 0x00000001ff0c7424 */ /* 0x000fe400078e00ff */
[----:B------:R-:W-:-:S05]  /*5310*/  FADD.FTZ R26, RZ, R14 ;  /* 0x0000000eff1a7221 */ /* 0x000fca0000010000 */
[----:B------:R-:W-:-:S07]  /*5320*/  MOV R13, R26 ;  /* 0x0000001a000d7202 */ /* 0x000fce0000000f00 */
[----:B------:R-:W-:Y:S05]  /*5330*/  WARPSYNC.COLLECTIVE R15, `(.L_x_7211) ;  /* 0x000000000f087348 */ /* 0x000fea0003c00000 */
[----:B------:R0:W1:Y:S02]  /*5340*/  SHFL.BFLY P6, R14, R13, R12, R11 ;  /* 0x0c00000c0d0e7389 */ /* 0x00006400000c000b */
[----:B01----:R-:W-:Y:S01]  /*5350*/  ENDCOLLECTIVE ;  /* 0x000000000000791b */ /* 0x003fe20003800000 */
.L_x_7211:
[----:B------:R-:W-:Y:S01]  /*5360*/  HFMA2.MMA R12, -RZ, RZ, 0, 1.1920928955078125e-07 ;  /* 0x00000002ff0c7435 */ /* 0x000fe200000001ff */
[----:B------:R-:W-:Y:S01]  /*5370*/  IMAD.MOV.U32 R13, RZ, RZ, RZ ;  /* 0x000000ffff0d7224 */ /* 0x000fe200078e00ff */
[----:B------:R-:W-:-:S09]  /*5380*/  MOV R25, R14 ;  /* 0x0000000e00197202 */ /* 0x000fd20000000f00 */
[----:B------:R-:W-:Y:S05]  /*5390*/  WARPSYNC.COLLECTIVE R15, `(.L_x_7212) ;  /* 0x000000000f087348 */ /* 0x000fea0003c00000 */
[----:B------:R0:W1:Y:S02]  /*53a0*/  SHFL.BFLY P6, R14, R13, R12, R11 ;  /* 0x0c00000c0d0e7389 */ /* 0x00006400000c000b */
[----:B01----:R-:W-:Y:S01]  /*53b0*/  ENDCOLLECTIVE ;  /* 0x000000000000791b */ /* 0x003fe20003800000 */
.L_x_7212:
        /* <DEDUP_REMOVED lines=8> */
.L_x_7213:
[----:B------:R-:W-:Y:S01]  /*5440*/  HFMA2.MMA R12, -RZ, RZ, 0, 1.1920928955078125e-07 ;  /* 0x00000002ff0c7435 */ /* 0x000fe200000001ff */
[----:B------:R-:W-:Y:S01]  /*5450*/  IMAD.MOV.U32 R13, RZ, RZ, RZ ;  /* 0x000000ffff0d7224 */ /* 0x000fe200078e00ff */
[----:B------:R-:W-:-:S09]  /*5460*/  MOV R28, R14 ;  /* 0x0000000e001c7202 */ /* 0x000fd20000000f00 */
[----:B------:R-:W-:Y:S05]  /*5470*/  WARPSYNC.COLLECTIVE R15, `(.L_x_7214) ;  /* 0x000000000f087348 */ /* 0x000fea0003c00000 */
[----:B------:R0:W1:Y:S02]  /*5480*/  SHFL.BFLY P6, R14, R13, R12, R11 ;  /* 0x0c00000c0d0e7389 */ /* 0x00006400000c000b */
[----:B01----:R-:W-:Y:S01]  /*5490*/  ENDCOLLECTIVE ;  /* 0x000000000000791b */ /* 0x003fe20003800000 */
.L_x_7214:
        /* <DEDUP_REMOVED lines=8> */
.L_x_7215:
[----:B------:R-:W-:Y:S01]  /*5520*/  HFMA2.MMA R12, -RZ, RZ, 0, 1.1920928955078125e-07 ;  /* 0x00000002ff0c7435 */ /* 0x000fe200000001ff */
[----:B------:R-:W-:Y:S01]  /*5530*/  IMAD.MOV.U32 R13, RZ, RZ, RZ ;  /* 0x000000ffff0d7224 */ /* 0x000fe200078e00ff */
[----:B------:R-:W-:-:S09]  /*5540*/  MOV R29, R14 ;  /* 0x0000000e001d7202 */ /* 0x000fd20000000f00 */
[----:B------:R-:W-:Y:S05]  /*5550*/  WARPSYNC.COLLECTIVE R15, `(.L_x_7216) ;  /* 0x000000000f087348 */ /* 0x000fea0003c00000 */
[----:B------:R0:W1:Y:S02]  /*5560*/  SHFL.BFLY P6, R14, R13, R12, R11 ;  /* 0x0c00000c0d0e7389 */ /* 0x00006400000c000b */
[----:B01----:R-:W-:Y:S01]  /*5570*/  ENDCOLLECTIVE ;  /* 0x000000000000791b */ /* 0x003fe20003800000 */
.L_x_7216:
        /* <DEDUP_REMOVED lines=8> */
.L_x_7217:
[----:B------:R-:W-:Y:S01]  /*5600*/  HFMA2.MMA R12, -RZ, RZ, 0, 1.1920928955078125e-07 ;  /* 0x00000002ff0c7435 */ /* 0x000fe200000001ff */
[----:B------:R-:W-:Y:S01]  /*5610*/  IMAD.MOV.U32 R13, RZ, RZ, RZ ;  /* 0x000000ffff0d7224 */ /* 0x000fe200078e00ff */
[----:B------:R-:W-:-:S09]  /*5620*/  MOV R35, R14 ;  /* 0x0000000e00237202 */ /* 0x000fd20000000f00 */
[----:B------:R-:W-:Y:S05]  /*5630*/  WARPSYNC.COLLECTIVE R15, `(.L_x_7218) ;  /* 0x000000000f087348 */ /* 0x000fea0003c00000 */
[----:B------:R0:W1:Y:S02]  /*5640*/  SHFL.BFLY P6, R14, R13, R12, R11 ;  /* 0x0c00000c0d0e7389 */ /* 0x00006400000c000b */
[----:B01----:R-:W-:Y:S01]  /*5650*/  ENDCOLLECTIVE ;  /* 0x000000000000791b */ /* 0x003fe20003800000 */
.L_x_7218:
        /* <DEDUP_REMOVED lines=8> */
.L_x_7219:
[----:B------:R-:W-:Y:S01]  /*56e0*/  HFMA2.MMA R12, -RZ, RZ, 0, 1.1920928955078125e-07 ;  /* 0x00000002ff0c7435 */ /* 0x000fe200000001ff */
[----:B------:R-:W-:Y:S01]  /*56f0*/  IMAD.MOV.U32 R13, RZ, RZ, RZ ;  /* 0x000000ffff0d7224 */ /* 0x000fe200078e00ff */
[----:B------:R-:W-:-:S09]  /*5700*/  MOV R33, R14 ;  /* 0x0000000e00217202 */ /* 0x000fd20000000f00 */
[----:B------:R-:W-:Y:S05]  /*5710*/  WARPSYNC.COLLECTIVE R15, `(.L_x_7220) ;  /* 0x000000000f087348 */ /* 0x000fea0003c00000 */
[----:B------:R0:W1:Y:S02]  /*5720*/  SHFL.BFLY P6, R14, R13, R12, R11 ;  /* 0x0c00000c0d0e7389 */ /* 0x00006400000c000b */
[----:B01----:R-:W-:Y:S01]  /*5730*/  ENDCOLLECTIVE ;  /* 0x000000000000791b */ /* 0x003fe20003800000 */
.L_x_7220:
        /* <DEDUP_REMOVED lines=8> */
.L_x_7221:
[----:B------:R-:W-:Y:S01]  /*57c0*/  HFMA2.MMA R12, -RZ, RZ, 0, 1.1920928955078125e-07 ;  /* 0x00000002ff0c7435 */ /* 0x000fe200000001ff */
[----:B------:R-:W-:Y:S01]  /*57d0*/  IMAD.MOV.U32 R13, RZ, RZ, RZ ;  /* 0x000000ffff0d7224 */ /* 0x000fe200078e00ff */
[----:B------:R-:W-:-:S09]  /*57e0*/  MOV R2, R14 ;  /* 0x0000000e00027202 */ /* 0x000fd20000000f00 */
[----:B------:R-:W-:Y:S05]  /*57f0*/  WARPSYNC.COLLECTIVE R15, `(.L_x_7222) ;  /* 0x000000000f087348 */ /* 0x000fea0003c00000 */
[----:B------:R0:W1:Y:S02]  /*5800*/  SHFL.BFLY P6, R14, R13, R12, R11 ;  /* 0x0c00000c0d0e7389 */ /* 0x00006400000c000b */
[----:B01----:R-:W-:Y:S01]  /*5810*/  ENDCOLLECTIVE ;  /* 0x000000000000791b */ /* 0x003fe20003800000 */
.L_x_7222:
        /* <DEDUP_REMOVED lines=8> */
.L_x_7223:
[----:B------:R-:W-:Y:S01]  /*58a0*/  HFMA2.MMA R13, -RZ, RZ, 0, 0 ;  /* 0x00000000ff0d7435 */ /* 0x000fe200000001ff */
[----:B------:R-:W-:Y:S01]  /*58b0*/  IMAD.MOV.U32 R12, RZ, RZ, 0x2 ;  /* 0x00000002ff0c7424 */ /* 0x000fe200078e00ff */
[----:B------:R-:W-:-:S09]  /*58c0*/  MOV R4, R14 ;  /* 0x0000000e00047202 */ /* 0x000fd20000000f00 */
[----:B------:R-:W-:Y:S05]  /*58d0*/  WARPSYNC.COLLECTIVE R15, `(.L_x_7224) ;  /* 0x000000000f087348 */ /* 0x000fea0003c00000 */
[----:B------:R0:W1:Y:S02]  /*58e0*/  SHFL.BFLY P6, R14, R13, R12, R11 ;  /* 0x0c00000c0d0e7389 */ /* 0x00006400000c000b */
[----:B01----:R-:W-:Y:S01]  /*58f0*/  ENDCOLLECTIVE ;  /* 0x000000000000791b */ /* 0x003fe20003800000 */
.L_x_7224:
        /* <DEDUP_REMOVED lines=8> */
.L_x_7225:
[----:B------:R-:W-:Y:S01]  /*5980*/  HFMA2.MMA R13, -RZ, RZ, 0, 0 ;  /* 0x00000000ff0d7435 */ /* 0x000fe200000001ff */
[----:B------:R-:W-:Y:S01]  /*5990*/  IMAD.MOV.U32 R12, RZ, RZ, 0x2 ;  /* 0x00000002ff0c7424 */ /* 0x000fe200078e00ff */
[----:B------:R-:W-:-:S09]  /*59a0*/  MOV R6, R14 ;  /* 0x0000000e00067202 */ /* 0x000fd20000000f00 */
[----:B------:R-:W-:Y:S05]  /*59b0*/  WARPSYNC.COLLECTIVE R15, `(.L_x_7226) ;  /* 0x000000000f087348 */ /* 0x000fea0003c00000 */
[----:B------:R0:W1:Y:S02]  /*59c0*/  SHFL.BFLY P6, R14, R13, R12, R11 ;  /* 0x0c00000c0d0e7389 */ /* 0x00006400000c000b */
[----:B01----:R-:W-:Y:S01]  /*59d0*/  ENDCOLLECTIVE ;  /* 0x000000000000791b */ /* 0x003fe20003800000 */
.L_x_7226:
        /* <DEDUP_REMOVED lines=8> */
.L_x_7227:
[----:B------:R-:W-:Y:S01]  /*5a60*/  HFMA2.MMA R13, -RZ, RZ, 0, 0 ;  /* 0x00000000ff0d7435 */ /* 0x000fe200000001ff */
[----:B------:R-:W-:Y:S01]  /*5a70*/  IMAD.MOV.U32 R12, RZ, RZ, 0x2 ;  /* 0x00000002ff0c7424 */ /* 0x000fe200078e00ff */
[----:B------:R-:W-:-:S09]  /*5a80*/  MOV R8, R14 ;  /* 0x0000000e00087202 */ /* 0x000fd20000000f00 */
[----:B------:R-:W-:Y:S05]  /*5a90*/  WARPSYNC.COLLECTIVE R15, `(.L_x_7228) ;  /* 0x000000000f087348 */ /* 0x000fea0003c00000 */
[----:B------:R0:W1:Y:S02]  /*5aa0*/  SHFL.BFLY P6, R14, R13, R12, R11 ;  /* 0x0c00000c0d0e7389 */ /* 0x00006400000c000b */
[----:B01----:R-:W-:Y:S01]  /*5ab0*/  ENDCOLLECTIVE ;  /* 0x000000000000791b */ /* 0x003fe20003800000 */
.L_x_7228:
        /* <DEDUP_REMOVED lines=8> */
.L_x_7229:
[----:B------:R-:W-:Y:S01]  /*5b40*/  HFMA2.MMA R13, -RZ, RZ, 0, 0 ;  /* 0x00000000ff0d7435 */ /* 0x000fe200000001ff */
[----:B------:R-:W-:Y:S01]  /*5b50*/  IMAD.MOV.U32 R12, RZ, RZ, 0x2 ;  /* 0x00000002ff0c7424 */ /* 0x000fe200078e00ff */
[----:B------:R-:W-:-:S09]  /*5b60*/  MOV R10, R14 ;  /* 0x0000000e000a7202 */ /* 0x000fd20000000f00 */
[----:B------:R-:W-:Y:S05]  /*5b70*/  WARPSYNC.COLLECTIVE R15, `(.L_x_7230) ;  /* 0x000000000f087348 */ /* 0x000fea0003c00000 */
[----:B------:R0:W1:Y:S02]  /*5b80*/  SHFL.BFLY P6, R14, R13, R12, R11 ;  /* 0x0c00000c0d0e7389 */ /* 0x00006400000c000b */
[----:B01----:R-:W-:Y:S01]  /*5b90*/  ENDCOLLECTIVE ;  /* 0x000000000000791b */ /* 0x003fe20003800000 */
.L_x_7230:
        /* <DEDUP_REMOVED lines=8> */
.L_x_7231:
[----:B------:R-:W-:Y:S01]  /*5c20*/  HFMA2.MMA R13, -RZ, RZ, 0, 0 ;  /* 0x00000000ff0d7435 */ /* 0x000fe200000001ff */
[----:B------:R-:W-:Y:S01]  /*5c30*/  IMAD.MOV.U32 R12, RZ, RZ, 0x2 ;  /* 0x00000002ff0c7424 */ /* 0x000fe200078e00ff */
[----:B------:R-:W-:-:S09]  /*5c40*/  MOV R17, R14 ;  /* 0x0000000e00117202 */ /* 0x000fd20000000f00 */
[----:B------:R-:W-:Y:S05]  /*5c50*/  WARPSYNC.COLLECTIVE R15, `(.L_x_7232) ;  /* 0x000000000f087348 */ /* 0x000fea0003c00000 */
[----:B------:R0:W1:Y:S02]  /*5c60*/  SHFL.BFLY P6, R14, R13, R12, R11 ;  /* 0x0c00000c0d0e7389 */ /* 0x00006400000c000b */
[----:B01----:R-:W-:Y:S01]  /*5c70*/  ENDCOLLECTIVE ;  /* 0x000000000000791b */ /* 0x003fe20003800000 */
.L_x_7232:
        /* <DEDUP_REMOVED lines=8> */
.L_x_7233:
[----:B------:R-:W-:Y:S01]  /*5d00*/  HFMA2.MMA R13, -RZ, RZ, 0, 0 ;  /* 0x00000000ff0d7435 */ /* 0x000fe200000001ff */
[----:B------:R-:W-:Y:S01]  /*5d10*/  IMAD.MOV.U32 R12, RZ, RZ, 0x2 ;  /* 0x00000002ff0c7424 */ /* 0x000fe200078e00ff */
[----:B------:R-:W-:-:S09]  /*5d20*/  MOV R19, R14 ;  /* 0x0000000e00137202 */ /* 0x000fd20000000f00 */
[----:B------:R-:W-:Y:S05]  /*5d30*/  WARPSYNC.COLLECTIVE R15, `(.L_x_7234) ;  /* 0x000000000f087348 */ /* 0x000fea0003c00000 */
[----:B------:R0:W1:Y:S02]  /*5d40*/  SHFL.BFLY P6, R14, R13, R12, R11 ;  /* 0x0c00000c0d0e7389 */ /* 0x00006400000c000b */
[----:B01----:R-:W-:Y:S01]  /*5d50*/  ENDCOLLECTIVE ;  /* 0x000000000000791b */ /* 0x003fe20003800000 */
.L_x_7234:
        /* <DEDUP_REMOVED lines=8> */
.L_x_7235:
[----:B------:R-:W-:Y:S01]  /*5de0*/  HFMA2.MMA R13, -RZ, RZ, 0, 0 ;  /* 0x00000000ff0d7435 */ /* 0x000fe200000001ff */
[----:B------:R-:W-:Y:S01]  /*5df0*/  IMAD.MOV.U32 R12, RZ, RZ, 0x2 ;  /* 0x00000002ff0c7424 */ /* 0x000fe200078e00ff */
[----:B------:R-:W-:-:S09]  /*5e00*/  MOV R21, R14 ;  /* 0x0000000e00157202 */ /* 0x000fd20000000f00 */
[----:B------:R-:W-:Y:S05]  /*5e10*/  WARPSYNC.COLLECTIVE R15, `(.L_x_7236) ;  /* 0x000000000f087348 */ /* 0x000fea0003c00000 */
[----:B------:R0:W1:Y:S02]  /*5e20*/  SHFL.BFLY P6, R14, R13, R12, R11 ;  /* 0x0c00000c0d0e7389 */ /* 0x00006400000c000b */
[----:B01----:R-:W-:Y:S01]  /*5e30*/  ENDCOLLECTIVE ;  /* 0x000000000000791b */ /* 0x003fe20003800000 */
.L_x_7236:
        /* <DEDUP_REMOVED lines=8> */
.L_x_7237:
[----:B------:R-:W-:Y:S01]  /*5ec0*/  HFMA2.MMA R13, -RZ, RZ, 0, 0 ;  /* 0x00000000ff0d7435 */ /* 0x000fe200000001ff */
[----:B------:R-:W-:Y:S01]  /*5ed0*/  IMAD.MOV.U32 R12, RZ, RZ, 0x2 ;  /* 0x00000002ff0c7424 */ /* 0x000fe200078e00ff */
[----:B------:R-:W-:-:S09]  /*5ee0*/  MOV R23, R14 ;  /* 0x0000000e00177202 */ /* 0x000fd20000000f00 */
[----:B------:R-:W-:Y:S05]  /*5ef0*/  WARPSYNC.COLLECTIVE R15, `(.L_x_7238) ;  /* 0x000000000f087348 */ /* 0x000fea0003c00000 */
[----:B------:R0:W1:Y:S02]  /*5f00*/  SHFL.BFLY P6, R14, R13, R12, R11 ;  /* 0x0c00000c0d0e7389 */ /* 0x00006400000c000b */
[----:B01----:R-:W-:Y:S01]  /*5f10*/  ENDCOLLECTIVE ;  /* 0x000000000000791b */ /* 0x003fe20003800000 */
.L_x_7238:
        /* <DEDUP_REMOVED lines=8> */
.L_x_7239:
[----:B------:R-:W-:Y:S01]  /*5fa0*/  HFMA2.MMA R13, -RZ, RZ, 0, 0 ;  /* 0x00000000ff0d7435 */ /* 0x000fe200000001ff */
[----:B------:R-:W-:Y:S01]  /*5fb0*/  IMAD.MOV.U32 R12, RZ, RZ, 0x2 ;  /* 0x00000002ff0c7424 */ /* 0x000fe200078e00ff */
[----:B------:R-:W-:-:S09]  /*5fc0*/  MOV R26, R14 ;  /* 0x0000000e001a7202 */ /* 0x000fd20000000f00 */
[----:B------:R-:W-:Y:S05]  /*5fd0*/  WARPSYNC.COLLECTIVE R15, `(.L_x_7240) ;  /* 0x000000000f087348 */ /* 0x000fea0003c00000 */
[----:B------:R0:W1:Y:S02]  /*5fe0*/  SHFL.BFLY P6, R14, R13, R12, R11 ;  /* 0x0c00000c0d0e7389 */ /* 0x00006400000c000b */
[----:B01----:R-:W-:Y:S01]  /*5ff0*/  ENDCOLLECTIVE ;  /* 0x000000000000791b */ /* 0x003fe20003800000 */
.L_x_7240:
        /* <DEDUP_REMOVED lines=8> */
.L_x_7241:
[----:B------:R-:W-:Y:S01]  /*6080*/  HFMA2.MMA R13, -RZ, RZ, 0, 0 ;  /* 0x00000000ff0d7435 */ /* 0x000fe200000001ff */
[----:B------:R-:W-:Y:S01]  /*6090*/  IMAD.MOV.U32 R12, RZ, RZ, 0x2 ;  /* 0x00000002ff0c7424 */ /* 0x000fe200078e00ff */
[----:B------:R-:W-:-:S09]  /*60a0*/  MOV R30, R14 ;  /* 0x0000000e001e7202 */ /* 0x000fd20000000f00 */
[----:B------:R-:W-:Y:S05]  /*60b0*/  WARPSYNC.COLLECTIVE R15, `(.L_x_7242) ;  /* 0x000000000f087348 */ /* 0x000fea0003c00000 */
[----:B------:R0:W1:Y:S02]  /*60c0*/  SHFL.BFLY P6, R14, R13, R12, R11 ;  /* 0x0c00000c0d0e7389 */ /* 0x00006400000c000b */
[----:B01----:R-:W-:Y:S01]  /*60d0*/  ENDCOLLECTIVE ;  /* 0x000000000000791b */ /* 0x003fe20003800000 */
.L_x_7242:
        /* <DEDUP_REMOVED lines=8> */
.L_x_7243:
[----:B------:R-:W-:Y:S01]  /*6160*/  HFMA2.MMA R13, -RZ, RZ, 0, 0 ;  /* 0x00000000ff0d7435 */ /* 0x000fe200000001ff */
[----:B------:R-:W-:Y:S01]  /*6170*/  IMAD.MOV.U32 R12, RZ, RZ, 0x2 ;  /* 0x00000002ff0c7424 */ /* 0x000fe200078e00ff */
[----:B------:R-:W-:-:S09]  /*6180*/  MOV R34, R14 ;  /* 0x0000000e00227202 */ /* 0x000fd20000000f00 */
[----:B------:R-:W-:Y:S05]  /*6190*/  WARPSYNC.COLLECTIVE R15, `(.L_x_7244) ;  /* 0x000000000f087348 */ /* 0x000fea0003c00000 */
[----:B------:R0:W1:Y:S02]  /*61a0*/  SHFL.BFLY P6, R14, R13, R12, R11 ;  /* 0x0c00000c0d0e7389 */ /* 0x00006400000c000b */
[----:B01----:R-:W-:Y:S01]  /*61b0*/  ENDCOLLECTIVE ;  /* 0x000000000000791b */ /* 0x003fe20003800000 */
.L_x_7244:
        /* <DEDUP_REMOVED lines=8> */
.L_x_7245:
[----:B------:R-:W-:Y:S01]  /*6240*/  HFMA2.MMA R13, -RZ, RZ, 0, 0 ;  /* 0x00000000ff0d7435 */ /* 0x000fe200000001ff */
[----:B------:R-:W-:Y:S01]  /*6250*/  IMAD.MOV.U32 R12, RZ, RZ, 0x2 ;  /* 0x00000002ff0c7424 */ /* 0x000fe200078e00ff */
[----:B------:R-:W-:-:S09]  /*6260*/  MOV R36, R14 ;  /* 0x0000000e00247202 */ /* 0x000fd20000000f00 */
[----:B------:R-:W-:Y:S05]  /*6270*/  WARPSYNC.COLLECTIVE R15, `(.L_x_7246) ;  /* 0x000000000f087348 */ /* 0x000fea0003c00000 */
[----:B------:R0:W1:Y:S02]  /*6280*/  SHFL.BFLY P6, R14, R13, R12, R11 ;  /* 0x0c00000c0d0e7389 */ /* 0x00006400000c000b */
[----:B01----:R-:W-:Y:S01]  /*6290*/  ENDCOLLECTIVE ;  /* 0x000000000000791b */ /* 0x003fe20003800000 */
.L_x_7246:
        /* <DEDUP_REMOVED lines=8> */
.L_x_7247:
[----:B------:R-:W-:Y:S01]  /*6320*/  HFMA2.MMA R13, -RZ, RZ, 0, 0 ;  /* 0x00000000ff0d7435 */ /* 0x000fe200000001ff */
[----:B------:R-:W-:Y:S01]  /*6330*/  IMAD.MOV.U32 R12, RZ, RZ, 0x2 ;  /* 0x00000002ff0c7424 */ /* 0x000fe200078e00ff */
[----:B------:R-:W-:-:S09]  /*6340*/  MOV R38, R14 ;  /* 0x0000000e00267202 */ /* 0x000fd20000000f00 */
[----:B------:R-:W-:Y:S05]  /*6350*/  WARPSYNC.COLLECTIVE R15, `(.L_x_7248) ;  /* 0x000000000f087348 */ /* 0x000fea0003c00000 */
[----:B------:R0:W1:Y:S02]  /*6360*/  SHFL.BFLY P6, R14, R13, R12, R11 ;  /* 0x0c00000c0d0e7389 */ /* 0x00006400000c000b */
[----:B01----:R-:W-:Y:S01]  /*6370*/  ENDCOLLECTIVE ;  /* 0x000000000000791b */ /* 0x003fe20003800000 */
.L_x_7248:
[----:B------:R-:W-:Y:S01]  /*6380*/  FADD.FTZ R37, R37, R38 ;  /* 0x0000002625257221 */ /* 0x000fe20000010000 */
[----:B------:R-:W-:Y:S01]  /*6390*/  HFMA2.MMA R12, -RZ, RZ, 0, 5.9604644775390625e-08 ;  /* 0x00000001ff0c7435 */ /* 0x000fe200000001ff */
[----:B------:R-:W-:-:S05]  /*63a0*/  FADD.FTZ R39, RZ, R14 ;  /* 0x0000000eff277221 */ /* 0x000fca0000010000 */
[----:B------:R-:W-:-:S07]  /*63b0*/  MOV R13, R39 ;  /* 0x00000027000d7202 */ /* 0x000fce0000000f00 */
[----:B------:R-:W-:Y:S05]  /*63c0*/  WARPSYNC.COLLECTIVE R15, `(.L_x_7249) ;  /* 0x000000000f087348 */ /* 0x000fea0003c00000 */
[----:B------:R0:W1:Y:S02]  /*63d0*/  SHFL.BFLY P6, R14, R13, R12, R11 ;  /* 0x0c00000c0d0e7389 */ /* 0x00006400000c000b */
[----:B01----:R-:W-:Y:S01]  /*63e0*/  ENDCOLLECTIVE ;  /* 0x000000000000791b */ /* 0x003fe20003800000 */
.L_x_7249:
[----:B------:R-:W-:Y:S01]  /*63f0*/  HFMA2.MMA R12, -RZ, RZ, 0, 1.1920928955078125e-07 ;  /* 0x00000002ff0c7435 */ /* 0x000fe200000001ff */
[----:B------:R-:W-:Y:S01]  /*6400*/  MOV R13, RZ ;  /* 0x000000ff000d7202 */ /* 0x000fe20000000f00 */
[----:B------:R-:W-:-:S09]  /*6410*/  IMAD.MOV.U32 R40, RZ, RZ, R14 ;  /* 0x000000ffff287224 */ /* 0x000fd200078e000e */
[----:B------:R-:W-:Y:S05]  /*6420*/  WARPSYNC.COLLECTIVE R15, `(.L_x_7250) ;  /* 0x000000000f087348 */ /* 0x000fea0003c00000 */
[----:B------:R0:W1:Y:S02]  /*6430*/  SHFL.BFLY P6, R14, R13, R12, R11 ;  /* 0x0c00000c0d0e7389 */ /* 0x00006400000c000b */
[----:B01----:R-:W-:Y:S01]  /*6440*/  ENDCOLLECTIVE ;  /* 0x000000000000791b */ /* 0x003fe20003800000 */
.L_x_7250:
        /* <DEDUP_REMOVED lines=8> */
.L_x_7251:
[----:B------:R-:W-:Y:S01]  /*64d0*/  HFMA2.MMA R12, -RZ, RZ, 0, 1.1920928955078125e-07 ;  /* 0x00000002ff0c7435 */ /* 0x000fe200000001ff */
[----:B------:R-:W-:Y:S01]  /*64e0*/  MOV R13, RZ ;  /* 0x000000ff000d7202 */ /* 0x000fe20000000f00 */
[----:B------:R-:W-:-:S09]  /*64f0*/  IMAD.MOV.U32 R42, RZ, RZ, R14 ;  /* 0x000000ffff2a7224 */ /* 0x000fd200078e000e */
[----:B------:R-:W-:Y:S05]  /*6500*/  WARPSYNC.COLLECTIVE R15, `(.L_x_7252) ;  /* 0x000000000f087348 */ /* 0x000fea0003c00000 */
[----:B------:R0:W1:Y:S02]  /*6510*/  SHFL.BFLY P6, R14, R13, R12, R11 ;  /* 0x0c00000c0d0e7389 */ /* 0x00006400000c000b */
[----:B01----:R-:W-:Y:S01]  /*6520*/  ENDCOLLECTIVE ;  /* 0x000000000000791b */ /* 0x003fe20003800000 */
.L_x_7252:
        /* <DEDUP_REMOVED lines=8> */
.L_x_7253:
[----:B------:R-:W-:Y:S01]  /*65b0*/  HFMA2.MMA R12, -RZ, RZ, 0, 1.1920928955078125e-07 ;  /* 0x00000002ff0c7435 */ /* 0x000fe200000001ff */
[----:B------:R-:W-:Y:S01]  /*65c0*/  MOV R13, RZ ;  /* 0x000000ff000d7202 */ /* 0x000fe20000000f00 */
[----:B------:R-:W-:-:S09]  /*65d0*/  IMAD.MOV.U32 R44, RZ, RZ, R14 ;  /* 0x000000ffff2c7224 */ /* 0x000fd200078e000e */
[----:B------:R-:W-:Y:S05]  /*65e0*/  WARPSYNC.COLLECTIVE R15, `(.L_x_7254) ;  /* 0x000000000f087348 */ /* 0x000fea0003c00000 */
[----:B------:R0:W1:Y:S02]  /*65f0*/  SHFL.BFLY P6, R14, R13, R12, R11 ;  /* 0x0c00000c0d0e7389 */ /* 0x00006400000c000b */
[----:B01----:R-:W-:Y:S01]  /*6600*/  ENDCOLLECTIVE ;  /* 0x000000000000791b */ /* 0x003fe20003800000 */
.L_x_7254:
[----:B------:R-:W-:Y:S01]  /*6610*/  FADD.FTZ R43, R43, R44 ;  /* 0x0000002c2b2b7221 */ /* 0x000fe20000010000 */
[----:B------:R-:W-:Y:S01]  /*6620*/  MOV R12, 0x1 ;  /* 0x00000001000c7802 */ /* 0x000fe20000000f00 */
[----:B------:R-:W-:-:S04]  /*6630*/  FADD.FTZ R2, RZ, R14 ;  /* 0x0000000eff027221 */ /* 0x000fc80000010000 */
[----:B------:R-:W-:-:S07]  /*6640*/  IMAD.MOV.U32 R13, RZ, RZ, R2 ;  /* 0x000000ffff0d7224 */ /* 0x000fce00078e0002 */
[----:B------:R-:W-:Y:S05]  /*6650*/  WARPSYNC.COLLECTIVE R15, `(.L_x_7255) ;  /* 0x000000000f087348 */ /* 0x000fea0003c00000 */
[----:B------:R0:W1:Y:S02]  /*6660*/  SHFL.BFLY P6, R14, R13, R12, R11 ;  /* 0x0c00000c0d0e7389 */ /* 0x00006400000c000b */
[----:B01----:R-:W-:Y:S01]  /*6670*/  ENDCOLLECTIVE ;  /* 0x000000000000791b */ /* 0x003fe20003800000 */
.L_x_7255:
[----:B------:R-:W-:Y:S01]  /*6680*/  HFMA2.MMA R12, -RZ, RZ, 0, 1.1920928955078125e-07 ;  /* 0x00000002ff0c7435 */ /* 0x000fe200000001ff */
[----:B------:R-:W-:Y:S01]  /*6690*/  IMAD.MOV.U32 R13, RZ, RZ, RZ ;  /* 0x000000ffff0d7224 */ /* 0x000fe200078e00ff */
[----:B------:R-:W-:-:S09]  /*66a0*/  MOV R6, R14 ;  /* 0x0000000e00067202 */ /* 0x000fd20000000f00 */
[----:B------:R-:W-:Y:S05]  /*66b0*/  WARPSYNC.COLLECTIVE R15, `(.L_x_7256) ;  /* 0x000000000f087348 */ /* 0x000fea0003c00000 */
[----:B------:R0:W1:Y:S02]  /*66c0*/  SHFL.BFLY P6, R14, R13, R12, R11 ;  /* 0x0c00000c0d0e7389 */ /* 0x00006400000c000b */
[----:B01----:R-:W-:Y:S01]  /*66d0*/  ENDCOLLECTIVE ;  /* 0x000000000000791b */ /* 0x003fe20003800000 */
.L_x_7256:
        /* <DEDUP_REMOVED lines=8> */
.L_x_7257:
[----:B------:R-:W-:Y:S01]  /*6760*/  HFMA2.MMA R12, -RZ, RZ, 0, 1.1920928955078125e-07 ;  /* 0x00000002ff0c7435 */ /* 0x000fe200000001ff */
[----:B------:R-:W-:Y:S01]  /*6770*/  IMAD.MOV.U32 R13, RZ, RZ, RZ ;  /* 0x000000ffff0d7224 */ /* 0x000fe200078e00ff */
[----:B------:R-:W-:-:S09]  /*6780*/  MOV R10, R14 ;  /* 0x0000000e000a7202 */ /* 0x000fd20000000f00 */
[----:B------:R-:W-:Y:S05]  /*6790*/  WARPSYNC.COLLECTIVE R15, `(.L_x_7258) ;  /* 0x000000000f087348 */ /* 0x000fea0003c00000 */
[----:B------:R0:W1:Y:S02]  /*67a0*/  SHFL.BFLY P6, R14, R13, R12, R11 ;  /* 0x0c00000c0d0e7389 */ /* 0x00006400000c000b */
[----:B01----:R-:W-:Y:S01]  /*67b0*/  ENDCOLLECTIVE ;  /* 0x000000000000791b */ /* 0x003fe20003800000 */
.L_x_7258:
        /* <DEDUP_REMOVED lines=8> */
.L_x_7259:
[----:B------:R-:W-:Y:S01]  /*6840*/  HFMA2.MMA R12, -RZ, RZ, 0, 1.1920928955078125e-07 ;  /* 0x00000002ff0c7435 */ /* 0x000fe200000001ff */
[----:B------:R-:W-:Y:S01]  /*6850*/  IMAD.MOV.U32 R13, RZ, RZ, RZ ;  /* 0x000000ffff0d7224 */ /* 0x000fe200078e00ff */
[----:B------:R-:W-:-:S09]  /*6860*/  MOV R19, R14 ;  /* 0x0000000e00137202 */ /* 0x000fd20000000f00 */
[----:B------:R-:W-:Y:S05]  /*6870*/  WARPSYNC.COLLECTIVE R15, `(.L_x_7260) ;  /* 0x000000000f087348 */ /* 0x000fea0003c00000 */
[----:B------:R0:W1:Y:S02]  /*6880*/  SHFL.BFLY P6, R14, R13, R12, R11 ;  /* 0x0c00000c0d0e7389 */ /* 0x00006400000c000b */
[----:B01----:R-:W-:Y:S01]  /*6890*/  ENDCOLLECTIVE ;  /* 0x000000000000791b */ /* 0x003fe20003800000 */
.L_x_7260:
        /* <DEDUP_REMOVED lines=8> */
.L_x_7261:
[----:B------:R-:W-:Y:S01]  /*6920*/  HFMA2.MMA R12, -RZ, RZ, 0, 1.1920928955078125e-07 ;  /* 0x00000002ff0c7435 */ /* 0x000fe200000001ff */
[----:B------:R-:W-:Y:S01]  /*6930*/  IMAD.MOV.U32 R13, RZ, RZ, RZ ;  /* 0x000000ffff0d7224 */ /* 0x000fe200078e00ff */
[----:B------:R-:W-:-:S09]  /*6940*/  MOV R30, R14 ;  /* 0x0000000e001e7202 */ /* 0x000fd20000000f00 */
[----:B------:R-:W-:Y:S05]  /*6950*/  WARPSYNC.COLLECTIVE R15, `(.L_x_7262) ;  /* 0x000000000f087348 */ /* 0x000fea0003c00000 */
[----:B------:R0:W1:Y:S02]  /*6960*/  SHFL.BFLY P6, R14, R13, R12, R11 ;  /* 0x0c00000c0d0e7389 */ /* 0x00006400000c000b */
[----:B01----:R-:W-:Y:S01]  /*6970*/  ENDCOLLECTIVE ;  /* 0x000000000000791b */ /* 0x003fe20003800000 */
.L_x_7262:
        /* <DEDUP_REMOVED lines=8> */
.L_x_7263:
[----:B------:R-:W-:Y:S01]  /*6a00*/  HFMA2.MMA R12, -RZ, RZ, 0, 1.1920928955078125e-07 ;  /* 0x00000002ff0c7435 */ /* 0x000fe200000001ff */
[----:B------:R-:W-:Y:S01]  /*6a10*/  IMAD.MOV.U32 R13, RZ, RZ, RZ ;  /* 0x000000ffff0d7224 */ /* 0x000fe200078e00ff */
[----:B------:R-:W-:-:S09]  /*6a20*/  MOV R23, R14 ;  /* 0x0000000e00177202 */ /* 0x000fd20000000f00 */
[----:B------:R-:W-:Y:S05]  /*6a30*/  WARPSYNC.COLLECTIVE R15, `(.L_x_7264) ;  /* 0x000000000f087348 */ /* 0x000fea0003c00000 */
[----:B------:R0:W1:Y:S02]  /*6a40*/  SHFL.BFLY P6, R14, R13, R12, R11 ;  /* 0x0c00000c0d0e7389 */ /* 0x00006400000c000b */
[----:B01----:R-:W-:Y:S01]  /*6a50*/  ENDCOLLECTIVE ;  /* 0x000000000000791b */ /* 0x003fe20003800000 */
.L_x_7264:
        /* <DEDUP_REMOVED lines=8> */
.L_x_7265:
[----:B------:R-:W-:Y:S01]  /*6ae0*/  HFMA2.MMA R12, -RZ, RZ, 0, 1.1920928955078125e-07 ;  /* 0x00000002ff0c7435 */ /* 0x000fe200000001ff */
[----:B------:R-:W-:Y:S01]  /*6af0*/  IMAD.MOV.U32 R13, RZ, RZ, RZ ;  /* 0x000000ffff0d7224 */ /* 0x000fe200078e00ff */
[----:B------:R-:W-:-:S09]  /*6b00*/  MOV R6, R14 ;  /* 0x0000000e00067202 */ /* 0x000fd20000000f00 */
[----:B------:R-:W-:Y:S05]  /*6b10*/  WARPSYNC.COLLECTIVE R15, `(.L_x_7266) ;  /* 0x000000000f087348 */ /* 0x000fea0003c00000 */
[----:B------:R0:W1:Y:S02]  /*6b20*/  SHFL.BFLY P6, R14, R13, R12, R11 ;  /* 0x0c00000c0d0e7389 */ /* 0x00006400000c000b */
[----:B01----:R-:W-:Y:S01]  /*6b30*/  ENDCOLLECTIVE ;  /* 0x000000000000791b */ /* 0x003fe20003800000 */
.L_x_7266:
[----:B------:R-:W-:Y:S01]  /*6b40*/  FADD.FTZ R6, R21, R6 ;  /* 0x0000000615067221 */ /* 0x000fe20000010000 */
[----:B------:R-:W-:Y:S01]  /*6b50*/  IMAD.MOV.U32 R12, RZ, RZ, 0x1 ;  /* 0x00000001ff0c7424 */ /* 0x000fe200078e00ff */
[----:B------:R-:W-:-:S05]  /*6b60*/  MOV R30, R14 ;  /* 0x0000000e001e7202 */ /* 0x000fca0000000f00 */
[----:B------:R-:W-:-:S07]  /*6b70*/  FADD.FTZ R13, RZ, R30 ;  /* 0x0000001eff0d7221 */ /* 0x000fce0000010000 */
[----:B------:R-:W-:Y:S05]  /*6b80*/  WARPSYNC.COLLECTIVE R15, `(.L_x_7267) ;  /* 0x000000000f087348 */ /* 0x000fea0003c00000 */
[----:B------:R0:W1:Y:S02]  /*6b90*/  SHFL.BFLY P6, R14, R13, R12, R11 ;  /* 0x0c00000c0d0e7389 */ /* 0x00006400000c000b */
[----:B01----:R-:W-:Y:S01]  /*6ba0*/  ENDCOLLECTIVE ;  /* 0x000000000000791b */ /* 0x003fe20003800000 */
.L_x_7267:
[----:B------:R-:W-:Y:S01]  /*6bb0*/  MOV R12, 0x2 ;  /* 0x00000002000c7802 */ /* 0x000fe20000000f00 */
[----:B------:R-:W-:Y:S01]  /*6bc0*/  FADD.FTZ R19, R13, R14 ;  /* 0x0000000e0d137221 */ /* 0x000fe20000010000 */
[----:B------:R-:W-:-:S11]  /*6bd0*/  HFMA2.MMA R13, -RZ, RZ, 0, 0 ;  /* 0x00000000ff0d7435 */ /* 0x000fd600000001ff */
[----:B------:R-:W-:Y:S05]  /*6be0*/  WARPSYNC.COLLECTIVE R15, `(.L_x_7268) ;  /* 0x000000000f087348 */ /* 0x000fea0003c00000 */
[----:B------:R0:W1:Y:S02]  /*6bf0*/  SHFL.BFLY P6, R14, R13, R12, R11 ;  /* 0x0c00000c0d0e7389 */ /* 0x00006400000c000b */
[----:B01----:R-:W-:Y:S01]  /*6c00*/  ENDCOLLECTIVE ;  /* 0x000000000000791b */ /* 0x003fe20003800000 */
.L_x_7268:
[----:B------:R-:W-:Y:S01]  /*6c10*/  HFMA2.MMA R12, -RZ, RZ, 0, 5.9604644775390625e-08 ;  /* 0x00000001ff0c7435 */ /* 0x000fe200000001ff */
[----:B------:R-:W-:-:S04]  /*6c20*/  IMAD.MOV.U32 R34, RZ, RZ, R14 ;  /* 0x000000ffff227224 */ /* 0x000fc800078e000e */
[----:B------:R-:W-:-:S05]  /*6c30*/  FADD.FTZ R34, RZ, R34 ;  /* 0x00000022ff227221 */ /* 0x000fca0000010000 */
[----:B------:R-:W-:-:S07]  /*6c40*/  MOV R13, R34 ;  /* 0x00000022000d7202 */ /* 0x000fce0000000f00 */
[----:B------:R-:W-:Y:S05]  /*6c50*/  WARPSYNC.COLLECTIVE R15, `(.L_x_7269) ;  /* 0x000000000f087348 */ /* 0x000fea0003c00000 */
[----:B------:R0:W1:Y:S02]  /*6c60*/  SHFL.BFLY P6, R14, R13, R12, R11 ;  /* 0x0c00000c0d0e7389 */ /* 0x00006400000c000b */
[----:B01----:R-:W-:Y:S01]  /*6c70*/  ENDCOLLECTIVE ;  /* 0x000000000000791b */ /* 0x003fe20003800000 */
.L_x_7269:
[----:B------:R-:W-:Y:S01]  /*6c80*/  HFMA2.MMA R12, -RZ, RZ, 0, 1.1920928955078125e-07 ;  /* 0x00000002ff0c7435 */ /* 0x000fe200000001ff */
[----:B------:R-:W-:Y:S01]  /*6c90*/  MOV R13, RZ ;  /* 0x000000ff000d7202 */ /* 0x000fe20000000f00 */
[----:B------:R-:W-:-:S04]  /*6ca0*/  IMAD.MOV.U32 R11, RZ, RZ, R14 ;  /* 0x000000ffff0b7224 */ /* 0x000fc800078e000e */
[----:B------:R-:W-:Y:S01]  /*6cb0*/  FADD.FTZ R34, R34, R11 ;  /* 0x0000000b22227221 */ /* 0x000fe20000010000 */
[----:B------:R-:W-:-:S07]  /*6cc0*/  IMAD.MOV.U32 R11, RZ, RZ, 0x1f ;  /* 0x0000001fff0b7424 */ /* 0x000fce00078e00ff */
[----:B------:R-:W-:Y:S05]  /*6cd0*/  WARPSYNC.COLLECTIVE R15, `(.L_x_7270) ;  /* 0x000000000f087348 */ /* 0x000fea0003c00000 */
[----:B------:R0:W1:Y:S02]  /*6ce0*/  SHFL.BFLY P6, R14, R13, R12, R11 ;  /* 0x0c00000c0d0e7389 */ /* 0x00006400000c000b */
[----:B01----:R-:W-:Y:S01]  /*6cf0*/  ENDCOLLECTIVE ;  /* 0x000000000000791b */ /* 0x003fe20003800000 */
.L_x_7270:
[----:B------:R-:W-:Y:S01]  /*6d00*/  HFMA2.MMA R12, -RZ, RZ, 0, 5.9604644775390625e-08 ;  /* 0x00000001ff0c7435 */ /* 0x000fe200000001ff */
[----:B------:R-:W-:-:S05]  /*6d10*/  FADD.FTZ R36, RZ, R14 ;  /* 0x0000000eff247221 */ /* 0x000fca0000010000 */
[----:B------:R-:W-:-:S07]  /*6d20*/  MOV R13, R36 ;  /* 0x00000024000d7202 */ /* 0x000fce0000000f00 */
[----:B------:R-:W-:Y:S05]  /*6d30*/  WARPSYNC.COLLECTIVE R15, `(.L_x_7271) ;  /* 0x000000000f087348 */ /* 0x000fea0003c00000 */
[----:B------:R0:W1:Y:S02]  /*6d40*/  SHFL.BFLY P6, R14, R13, R12, R11 ;  /* 0x0c00000c0d0e7389 */ /* 0x00006400000c000b */
[----:B01----:R-:W-:Y:S01]  /*6d50*/  ENDCOLLECTIVE ;  /* 0x000000000000791b */ /* 0x003fe20003800000 */
.L_x_7271:
[----:B------:R-:W-:Y:S01]  /*6d60*/  MOV R13, RZ ;  /* 0x000000ff000d7202 */ /* 0x000fe20000000f00 */
[----:B------:R-:W-:-:S04]  /*6d70*/  IMAD.MOV.U32 R12, RZ, RZ, R14 ;  /* 0x000000ffff0c7224 */ /* 0x000fc800078e000e */
[----:B------:R-:W-:Y:S01]  /*6d80*/  FADD.FTZ R36, R36, R12 ;  /* 0x0000000c24247221 */ /* 0x000fe20000010000 */
[----:B------:R-:W-:-:S11]  /*6d90*/  HFMA2.MMA R12, -RZ, RZ, 0, 1.1920928955078125e-07 ;  /* 0x00000002ff0c7435 */ /* 0x000fd600000001ff */
[----:B------:R-:W-:Y:S05]  /*6da0*/  WARPSYNC.COLLECTIVE R15, `(.L_x_7272) ;  /* 0x000000000f087348 */ /* 0x000fea0003c00000 */
[----:B------:R0:W1:Y:S02]  /*6db0*/  SHFL.BFLY P6, R14, R13, R12, R11 ;  /* 0x0c00000c0d0e7389 */ /* 0x00006400000c000b */
[----:B01----:R-:W-:Y:S01]  /*6dc0*/  ENDCOLLECTIVE ;  /* 0x000000000000791b */ /* 0x003fe20003800000 */
.L_x_7272:
[----:B------:R-:W-:Y:S01]  /*6dd0*/  HFMA2.MMA R12, -RZ, RZ, 0, 5.9604644775390625e-08 ;  /* 0x00000001ff0c7435 */ /* 0x000fe200000001ff */
[----:B------:R-:W-:-:S04]  /*6de0*/  IMAD.MOV.U32 R10, RZ, RZ, R14 ;  /* 0x000000ffff0a7224 */ /* 0x000fc800078e000e */
[----:B------:R-:W-:-:S05]  /*6df0*/  FADD.FTZ R10, RZ, R10 ;  /* 0x0000000aff0a7221 */ /* 0x000fca0000010000 */
[----:B------:R-:W-:-:S07]  /*6e00*/  MOV R13, R10 ;  /* 0x0000000a000d7202 */ /* 0x000fce0000000f00 */
[----:B------:R-:W-:Y:S05]  /*6e10*/  WARPSYNC.COLLECTIVE R15, `(.L_x_7273) ;  /* 0x000000000f087348 */ /* 0x000fea0003c00000 */
[----:B------:R0:W1:Y:S02]  /*6e20*/  SHFL.BFLY P6, R14, R13, R12, R11 ;  /* 0x0c00000c0d0e7389 */ /* 0x00006400000c000b */
[----:B01----:R-:W-:Y:S01]  /*6e30*/  ENDCOLLECTIVE ;  /* 0x000000000000791b */ /* 0x003fe20003800000 */
.L_x_7273:
[----:B------:R-:W-:Y:S05]  /*6e40*/  BRA `(.L_x_7274) ;  /* 0xffffffc000e07947 */ /* 0x000fea000383ffff */
.L_x_7275:
        /* <DEDUP_REMOVED lines=11> */
.L_x_28161:


//--------------------- .text._ZN4vllm25paged_attention_v1_kernelIfhLi192ELi16ELi128ELNS_18Fp8KVCacheDataTypeE2ELb1EEEvPT_PKS2_PKT0_S8_ifPKiSA_iPKfiiiSC_SC_iiiii --------------------------
	.section	.text._ZN4vllm25paged_attention_v1_kernelIfhLi192ELi16ELi128ELNS_18Fp8KVCacheDataTypeE2ELb1EEEvPT_PKS2_PKT0_S8_ifPKiSA_iPKfiiiSC_SC_iiiii,"ax",@progbits
	.align	128
        .global         _ZN4vllm25paged_attention_v1_kernelIfhLi192ELi16ELi128ELNS_18Fp8KVCacheDataTypeE2ELb1EEEvPT_PKS2_PKT0_S8_ifPKiSA_iPKfiiiSC_SC_iiiii
        .type           _ZN4vllm25paged_attention_v1_kernelIfhLi192ELi16ELi128ELNS_18Fp8KVCacheDataTypeE2ELb1EEEvPT_PKS2_PKT0_S8_ifPKiSA_iPKfiiiSC_SC_iiiii,@function
        .size           _ZN4vllm25paged_attention_v1_kernelIfhLi192ELi16ELi128ELNS_18Fp8KVCacheDataTypeE2ELb1EEEvPT_PKS2_PKT0_S8_ifPKiSA_iPKfiiiSC_SC_iiiii,(.L_x_28162 - _ZN4vllm25paged_attention_v1_kernelIfhLi192ELi16ELi128ELNS_18Fp8KVCacheDataTypeE2ELb1EEEvPT_PKS2_PKT0_S8_ifPKiSA_iPKfiiiSC_SC_iiiii)
        .other          _ZN4vllm25paged_attention_v1_kernelIfhLi192ELi16ELi128ELNS_18Fp8KVCacheDataTypeE2ELb1EEEvPT_PKS2_PKT0_S8_ifPKiSA_iPKfiiiSC_SC_iiiii,@"STO_CUDA_ENTRY STV_DEFAULT"
_ZN4vllm25paged_attention_v1_kernelIfhLi192ELi16ELi128ELNS_18Fp8KVCacheDataTypeE2ELb1EEEvPT_PKS2_PKT0_S8_ifPKiSA_iPKfiiiSC_SC_iiiii:
.text._ZN4vllm25paged_attention_v1_kernelIfhLi192ELi16ELi128ELNS_18Fp8KVCacheDataTypeE2ELb1EEEvPT_PKS2_PKT0_S8_ifPKiSA_iPKfiiiSC_SC_iiiii:
        /* <DEDUP_REMOVED lines=20> */
[----:B------:R-:W-:Y:S01]  /*0140*/  IMAD.HI.U32 R0, R7, R3, R6 ;  /* 0x0000000307007227 */ /* 0x000fe200078e0006 */
[----:B----4-:R-:W-:-:S04]  /*0150*/  SHF.R.S32.HI R7, RZ, 0x1f, R36 ;  /* 0x0000001fff077819 */ /* 0x010fc80000011424 */
[----:B------:R-:W-:-:S04]  /*0160*/  LEA.HI R7, R7, R36, RZ, 0x5 ;  /* 0x0000002407077211 */ /* 0x000fc800078f28ff */
[----:B------:R-:W-:Y:S02]  /*0170*/  LOP3.LUT R9, R7, 0xffffffe0, RZ, 0xc0, !PT ;  /* 0xffffffe007097812 */ /* 0x000fe400078ec0ff */
[----:B------:R-:W-:Y:S02]  /*0180*/  SHF.R.S32.HI R35, RZ, 0x5, R7 ;  /* 0x00000005ff237819 */ /* 0x000fe40000011407 */
[----:B------:R-:W-:Y:S01]  /*0190*/  IADD3 R34, -R9, R36, RZ ;  /* 0x0000002409227210 */ /* 0x000fe20007ffe1ff */
[----:B------:R-:W-:Y:S01]  /*01a0*/  BAR.SYNC.DEFER_BLOCKING 0x0 ;  /* 0x0000000000007b1d */ /* 0x000fe20000010000 */
[----:B---3--:R-:W-:-:S13]  /*01b0*/  R2UR UR39, R2 ;  /* 0x00000000022772ca */ /* 0x008fda00000e0000 */
[----:B------:R-:W-:Y:S02]  /*01c0*/  UIADD3 UR5, UR39, -0x1, URZ ;  /* 0xffffffff27057890 */ /* 0x000fe4000fffe03f */
[----:B------:R-:W-:-:S04]  /*01d0*/  UIADD3 UR4, UR39, 0xf, URZ ;  /* 0x0000000f27047890 */ /* 0x000fc8000fffe03f */
[----:B------:R-:W-:-:S05]  /*01e0*/  IMAD.U32 R2, RZ, RZ, UR5 ;  /* 0x00000005ff027e24 */ /* 0x000fca000f8e00ff */
[----:B------:R-:W-:-:S05]  /*01f0*/  IABS R2, R2 ;  /* 0x0000000200027213 */ /* 0x000fca0000000000 */
        /* <DEDUP_REMOVED lines=9> */
[----:B------:R-:W-:Y:S01]  /*0290*/  LOP3.LUT R2, R8, UR5, RZ, 0x3c, !PT ;  /* 0x0000000508027c12 */ /* 0x000fe2000f8e3cff */
[----:B------:R-:W-:-:S03]  /*02a0*/  USHF.R.S32.HI UR5, URZ, 0x1f, UR4 ;  /* 0x0000001f3f057899 */ /* 0x000fc60008011404 */
[----:B------:R-:W-:Y:S01]  /*02b0*/  ISETP.GE.AND P2, PT, R2, RZ, PT ;  /* 0x000000ff0200720c */ /* 0x000fe20003f46270 */
[----:B------:R-:W-:Y:S01]  /*02c0*/  ULEA.HI UR5, UR5, UR4, URZ, 0x4 ;  /* 0x0000000405057291 */ /* 0x000fe2000f8f203f */
[----:B------:R-:W-:-:S03]  /*02d0*/  IMAD.MOV.U32 R2, RZ, RZ, R5 ;  /* 0x000000ffff027224 */ /* 0x000fc600078e0005 */
[----:B------:R-:W-:Y:S02]  /*02e0*/  ULOP3.LUT UR4, UR5, 0xfffffff0, URZ, 0xc0, !UPT ;  /* 0xfffffff005047892 */ /* 0x000fe4000f8ec03f */
[----:B------:R-:W-:Y:S01]  /*02f0*/  @P0 VIADD R6, R6, 0x1 ;  /* 0x0000000106060836 */ /* 0x000fe20000000000 */
[----:B0-----:R-:W-:Y:S01]  /*0300*/  ISETP.GT.AND P0, PT, R3, -0x1, PT ;  /* 0xffffffff0300780c */ /* 0x001fe20003f04270 */
[----:B------:R-:W-:Y:S02]  /*0310*/  UISETP.LT.AND UP0, UPT, UR39, UR4, UPT ;  /* 0x000000042700728c */ /* 0x000fe4000bf01270 */
[----:B------:R-:W-:Y:S02]  /*0320*/  USHF.R.S32.HI UR38, URZ, 0x4, UR5 ;  /* 0x000000043f267899 */ /* 0x000fe40008011405 */
[----:B------:R-:W-:Y:S01]  /*0330*/  USEL UR39, UR39, UR4, UP0 ;  /* 0x0000000427277287 */ /* 0x000fe20008000000 */
[----:B------:R-:W-:Y:S02]  /*0340*/  @!P2 IADD3 R6, -R6, RZ, RZ ;  /* 0x000000ff0606a210 */ /* 0x000fe40007ffe1ff */
[----:B------:R-:W-:-:S05]  /*0350*/  @!P1 LOP3.LUT R6, RZ, R8, RZ, 0x33, !PT ;  /* 0x00000008ff069212 */ /* 0x000fca00078e33ff */
[----:B--2---:R-:W-:Y:S05]  /*0360*/  @P0 BRA `(.L_x_7276) ;  /* 0x0000000000dc0947 */ /* 0x004fea0003800000 */
        /* <DEDUP_REMOVED lines=14> */
[----:B------:R-:W-:-:S03]  /*0450*/  IABS R12, UR41 ;  /* 0x00000029000c7c13 */ /* 0x000fc60008000000 */
[----:B------:R-:W-:-:S04]  /*0460*/  IMAD.HI.U32 R9, R9, R11, RZ ;  /* 0x0000000b09097227 */ /* 0x000fc800078e00ff */
[----:B------:R-:W-:-:S04]  /*0470*/  IMAD.MOV R7, RZ, RZ, -R9 ;  /* 0x000000ffff077224 */ /* 0x000fc800078e0a09 */
[----:B------:R-:W-:-:S05]  /*0480*/  IMAD R7, R10, R7, R11 ;  /* 0x000000070a077224 */ /* 0x000fca00078e020b */
[----:B------:R-:W-:-:S13]  /*0490*/  ISETP.GT.U32.AND P1, PT, R10, R7, PT ;  /* 0x000000070a00720c */ /* 0x000fda0003f24070 */
[-C--:B------:R-:W-:Y:S01]  /*04a0*/  @!P1 IADD3 R7, R7, -R10.reuse, RZ ;  /* 0x8000000a07079210 */ /* 0x080fe20007ffe0ff */
[----:B------:R-:W-:Y:S01]  /*04b0*/  @!P1 VIADD R9, R9, 0x1 ;  /* 0x0000000109099836 */ /* 0x000fe20000000000 */
[C---:B------:R-:W-:Y:S02]  /*04c0*/  ISETP.NE.AND P1, PT, R4.reuse, RZ, PT ;  /* 0x000000ff0400720c */ /* 0x040fe40003f25270 */
[----:B------:R-:W-:Y:S02]  /*04d0*/  ISETP.GE.U32.AND P0, PT, R7, R10, PT ;  /* 0x0000000a0700720c */ /* 0x000fe40003f06070 */
[----:B------:R-:W-:-:S04]  /*04e0*/  LOP3.LUT R7, R4, UR42, RZ, 0x3c, !PT ;  /* 0x0000002a04077c12 */ /* 0x000fc8000f8e3cff */
        /* <DEDUP_REMOVED lines=31> */
.L_x_7276:
[----:B------:R-:W-:Y:S02]  /*06e0*/  ULDC UR4, c[0x0][0x278] ;  /* 0x00009e0000047ab9 */ /* 0x000fe40000000800 */
[----:B------:R-:W-:-:S06]  /*06f0*/  UIMAD UR4, UR42, UR4, UR41 ;  /* 0x000000042a0472a4 */ /* 0x000fcc000f8e0229 */
[----:B------:R-:W-:-:S07]  /*0700*/  IMAD R7, R3, UR4, RZ ;  /* 0x0000000403077c24 */ /* 0x000fce000f8e02ff */
.L_x_7277:
[----:B------:R-:W-:Y:S01]  /*0710*/  ISETP.GE.AND P1, PT, R35, UR38, PT ;  /* 0x0000002623007c0c */ /* 0x000fe2000bf26270 */
        /* <DEDUP_REMOVED lines=12> */
[----:B0-----:R-:W-:Y:S02]  /*07e0*/  IABS R3, R15 ;  /* 0x0000000f00037213 */ /* 0x001fe40000000000 */
[----:B------:R-:W-:Y:S02]  /*07f0*/  ISETP.NE.AND P2, PT, R15, RZ, PT ;  /* 0x000000ff0f00720c */ /* 0x000fe40003f45270 */
[----:B------:R-:W0:Y:S01]  /*0800*/  I2F.RP R9, R3 ;  /* 0x0000000300097306 */ /* 0x000e220000209400 */
[----:B-1----:R-:W-:-:S07]  /*0810*/  ISETP.NE.AND P3, PT, R4, RZ, PT ;  /* 0x000000ff0400720c */ /* 0x002fce0003f65270 */
[----:B0-----:R-:W0:Y:S02]  /*0820*/  MUFU.RCP R9, R9 ;  /* 0x0000000900097308 */ /* 0x001e240000001000 */
[----:B0-----:R-:W-:Y:S02]  /*0830*/  VIADD R10, R9, 0xffffffe ;  /* 0x0ffffffe090a7836 */ /* 0x001fe40000000000 */
[----:B------:R-:W-:-:S04]  /*0840*/  IMAD.MOV.U32 R9, RZ, RZ, R35 ;  /* 0x000000ffff097224 */ /* 0x000fc800078e0023 */
[----:B------:R0:W1:Y:S02]  /*0850*/  F2I.FTZ.U32.TRUNC.NTZ R11, R10 ;  /* 0x0000000a000b7305 */ /* 0x000064000021f000 */
[----:B0-----:R-:W-:Y:S01]  /*0860*/  HFMA2.MMA R10, -RZ, RZ, 0, 0 ;  /* 0x00000000ff0a7435 */ /* 0x001fe200000001ff */
[----:B-1----:R-:W-:-:S05]  /*0870*/  IADD3 R12, RZ, -R11, RZ ;  /* 0x8000000bff0c7210 */ /* 0x002fca0007ffe0ff */
[----:B------:R-:W-:-:S04]  /*0880*/  IMAD R5, R12, R3, RZ ;  /* 0x000000030c057224 */ /* 0x000fc800078e02ff */
[----:B------:R-:W-:Y:S01]  /*0890*/  IMAD.HI.U32 R10, R11, R5, R10 ;  /* 0x000000050b0a7227 */ /* 0x000fe200078e000a */
[----:B------:R-:W-:Y:S02]  /*08a0*/  IABS R5, R4 ;  /* 0x0000000400057213 */ /* 0x000fe40000000000 */
[----:B------:R-:W-:-:S07]  /*08b0*/  IADD3 R11, R6, -UR4, RZ ;  /* 0x80000004060b7c10 */ /* 0x000fce000fffe0ff */
.L_x_7281:
        /* <DEDUP_REMOVED lines=33> */
[----:B------:R-:W-:-:S05]  /*0ad0*/  @!P0 MOV R12, 0x400 ;  /* 0x00000400000c8802 */ /* 0x000fca0000000f00 */
[----:B------:R-:W-:Y:S01]  /*0ae0*/  @!P0 VIADD R13, R12, 0x20 ;  /* 0x000000200c0d8836 */ /* 0x000fe20000000000 */
[----:B------:R-:W-:Y:S01]  /*0af0*/  @!P0 IADD3 R12, R8, R17, RZ ;  /* 0x00000011080c8210 */ /* 0x000fe20007ffe0ff */
[----:B------:R-:W-:-:S03]  /*0b00*/  @!P0 IMAD.MOV.U32 R17, RZ, RZ, -0x800001 ;  /* 0xff7fffffff118424 */ /* 0x000fc600078e00ff */
[----:B0-----:R-:W-:-:S04]  /*0b10*/  @!P0 LEA R13, R14, R13, 0x18 ;  /* 0x0000000d0e0d8211 */ /* 0x001fc800078ec0ff */
[----:B------:R-:W-:-:S05]  /*0b20*/  @!P0 LEA R12, R12, R13, 0x2 ;  /* 0x0000000d0c0c8211 */ /* 0x000fca00078e10ff */
[----:B------:R0:W-:Y:S01]  /*0b30*/  @!P0 STS [R12], R17 ;  /* 0x000000110c008388 */ /* 0x0001e20000000800 */
[----:B------:R-:W-:-:S13]  /*0b40*/  ISETP.GE.AND P0, PT, R9, UR38, PT ;  /* 0x0000002609007c0c */ /* 0x000fda000bf06270 */
[----:B0-----:R-:W-:Y:S05]  /*0b50*/  @!P0 BRA `(.L_x_7281) ;  /* 0xfffffffc00588947 */ /* 0x001fea000383ffff */
.L_x_7279:
[----:B------:R-:W-:Y:S05]  /*0b60*/  BSYNC B7 ;  /* 0x0000000000077941 */ /* 0x000fea0003800000 */
.L_x_7278:
        /* <DEDUP_REMOVED lines=11> */
.L_x_7321:
        /* <DEDUP_REMOVED lines=11> */
[----:B------:R-:W-:-:S03]  /*0cd0*/  ISETP.GE.AND P2, PT, R36, UR39, PT ;  /* 0x0000002724007c0c */ /* 0x000fc6000bf46270 */
        /* <DEDUP_REMOVED lines=28> */
.L_x_7287:
        /* <DEDUP_REMOVED lines=11> */
.L_x_7286:
[----:B------:R-:W-:Y:S05]  /*0f50*/  BSYNC B1 ;  /* 0x0000000000017941 */ /* 0x000fea0003800000 */
.L_x_7285:
        /* <DEDUP_REMOVED lines=15> */
.L_x_7290:
        /* <DEDUP_REMOVED lines=8> */
[----:B------:R-:W5:Y:S01]  /*10d0*/  LDS R13, [R3+0x800] ;  /* 0x00080000030d7984 */ /* 0x000f620000000800 */
[C---:B0-----:R-:W-:Y:S01]  /*10e0*/  FADD.FTZ R15, -R0.reuse, R15 ;  /* 0x0000000f000f7221 */ /* 0x041fe20000010100 */
[----:B-1----:R-:W-:-:S03]  /*10f0*/  FADD.FTZ R8, -R0, R11 ;  /* 0x0000000b00087221 */ /* 0x002fc60000010100 */
[----:B------:R-:W-:Y:S01]  /*1100*/  FMUL.FTZ R16, R15, 1.4426950216293334961 ;  /* 0x3fb8aa3b0f107820 */ /* 0x000fe20000410000 */
[----:B------:R-:W0:Y:S01]  /*1110*/  LDS R11, [R3+0xa00] ;  /* 0x000a0000030b7984 */ /* 0x000e220000000800 */
[----:B--2---:R-:W-:Y:S01]  /*1120*/  FADD.FTZ R10, -R0, R17 ;  /* 0x00000011000a7221 */ /* 0x004fe20000010100 */
[----:B------:R-:W-:Y:S02]  /*1130*/  FMUL.FTZ R8, R8, 1.4426950216293334961 ;  /* 0x3fb8aa3b08087820 */ /* 0x000fe40000410000 */
[----:B------:R-:W1:Y:S01]  /*1140*/  LDS R15, [R3+0xc00] ;  /* 0x000c0000030f7984 */ /* 0x000e620000000800 */
[----:B------:R-:W2:Y:S01]  /*1150*/  MUFU.EX2 R16, R16 ;  /* 0x0000001000107308 */ /* 0x000ea20000000800 */
[----:B---3--:R-:W-:Y:S01]  /*1160*/  FADD.FTZ R19, -R0, R19 ;  /* 0x0000001300137221 */ /* 0x008fe20000010100 */
[----:B------:R-:W-:Y:S01]  /*1170*/  FMUL.FTZ R10, R10, 1.4426950216293334961 ;  /* 0x3fb8aa3b0a0a7820 */ /* 0x000fe20000410000 */
[----:B------:R-:W3:Y:S02]  /*1180*/  LDS R17, [R3+0xe00] ;  /* 0x000e000003117984 */ /* 0x000ee40000000800 */
[----:B------:R-:W-:Y:S01]  /*1190*/  FMUL.FTZ R14, R19, 1.4426950216293334961 ;  /* 0x3fb8aa3b130e7820 */ /* 0x000fe20000410000 */
[C---:B----4-:R-:W-:Y:S01]  /*11a0*/  FADD.FTZ R12, -R0.reuse, R21 ;  /* 0x00000015000c7221 */ /* 0x050fe20000010100 */
[----:B------:R-:W4:Y:S01]  /*11b0*/  LDS R19, [R3+0x1000] ;  /* 0x0010000003137984 */ /* 0x000f220000000800 */
[----:B------:R-:W2:Y:S01]  /*11c0*/  MUFU.EX2 R8, R8 ;  /* 0x0000000800087308 */ /* 0x000ea20000000800 */
[----:B-----5:R-:W-:Y:S01]  /*11d0*/  FADD.FTZ R18, -R0, R23 ;  /* 0x0000001700127221 */ /* 0x020fe20000010100 */
[----:B------:R-:W-:Y:S01]  /*11e0*/  FMUL.FTZ R12, R12, 1.4426950216293334961 ;  /* 0x3fb8aa3b0c0c7820 */ /* 0x000fe20000410000 */
[----:B------:R-:W5:Y:S01]  /*11f0*/  LDS R21, [R3+0x1200] ;  /* 0x0012000003157984 */ /* 0x000f620000000800 */
[----:B------:R-:W-:Y:S01]  /*1200*/  FADD.FTZ R20, -R0, R13 ;  /* 0x0000000d00147221 */ /* 0x000fe20000010100 */
[----:B------:R-:W-:-:S02]  /*1210*/  FMUL.FTZ R18, R18, 1.4426950216293334961 ;  /* 0x3fb8aa3b12127820 */ /* 0x000fc40000410000 */
[----:B------:R-:W5:Y:S01]  /*1220*/  LDS R23, [R3+0x1400] ;  /* 0x0014000003177984 */ /* 0x000f620000000800 */
[----:B------:R-:W0:Y:S01]  /*1230*/  MUFU.EX2 R10, R10 ;  /* 0x0000000a000a7308 */ /* 0x000e220000000800 */
[----:B------:R-:W-:Y:S02]  /*1240*/  FMUL.FTZ R20, R20, 1.4426950216293334961 ;  /* 0x3fb8aa3b14147820 */ /* 0x000fe40000410000 */
[----:B------:R-:W5:Y:S04]  /*1250*/  LDS R13, [R3+0x1600] ;  /* 0x00160000030d7984 */ /* 0x000f680000000800 */
[----:B--2---:R-:W-:Y:S01]  /*1260*/  STS [R3+-0x200], R16 ;  /* 0xfffe001003007388 */ /* 0x004fe20000000800 */
[----:B------:R-:W2:Y:S03]  /*1270*/  MUFU.EX2 R14, R14 ;  /* 0x0000000e000e7308 */ /* 0x000ea60000000800 */
[----:B------:R-:W-:Y:S05]  /*1280*/  STS [R3+-0x400], R8 ;  /* 0xfffc000803007388 */ /* 0x000fea0000000800 */
[----:B------:R-:W5:Y:S01]  /*1290*/  MUFU.EX2 R12, R12 ;  /* 0x0000000c000c7308 */ /* 0x000f620000000800 */
[----:B0-----:R-:W-:Y:S01]  /*12a0*/  STS [R3], R10 ;  /* 0x0000000a03007388 */ /* 0x001fe20000000800 */
[----:B------:R-:W-:-:S03]  /*12b0*/  FADD.FTZ R22, -R0, R11 ;  /* 0x0000000b00167221 */ /* 0x000fc60000010100 */
[----:B------:R-:W0:Y:S01]  /*12c0*/  LDS R11, [R3+0x1800] ;  /* 0x00180000030b7984 */ /* 0x000e220000000800 */
[----:B-1----:R-:W-:Y:S02]  /*12d0*/  FADD.FTZ R24, -R0, R15 ;  /* 0x0000000f00187221 */ /* 0x002fe40000010100 */
[----:B------:R-:W1:Y:S01]  /*12e0*/  MUFU.EX2 R18, R18 ;  /* 0x0000001200127308 */ /* 0x000e620000000800 */
[----:B------:R-:W0:Y:S01]  /*12f0*/  LDS R15, [R3+0x1a00] ;  /* 0x001a0000030f7984 */ /* 0x000e220000000800 */
[----:B------:R-:W-:Y:S01]  /*1300*/  FMUL.FTZ R22, R22, 1.4426950216293334961 ;  /* 0x3fb8aa3b16167820 */ /* 0x000fe20000410000 */
[----:B---3--:R-:W-:Y:S01]  /*1310*/  FADD.FTZ R17, -R0, R17 ;  /* 0x0000001100117221 */ /* 0x008fe20000010100 */
[----:B------:R-:W-:Y:S01]  /*1320*/  FMUL.FTZ R24, R24, 1.4426950216293334961 ;  /* 0x3fb8aa3b18187820 */ /* 0x000fe20000410000 */
[----:B--2---:R-:W-:Y:S02]  /*1330*/  STS [R3+0x200], R14 ;  /* 0x0002000e03007388 */ /* 0x004fe40000000800 */
[----:B------:R-:W-:Y:S01]  /*1340*/  FMUL.FTZ R26, R17, 1.4426950216293334961 ;  /* 0x3fb8aa3b111a7820 */ /* 0x000fe20000410000 */
[----:B------:R-:W-:Y:S01]  /*1350*/  FADD.FTZ R17, R8, R4 ;  /* 0x0000000408117221 */ /* 0x000fe20000010000 */
[----:B------:R-:W2:Y:S01]  /*1360*/  MUFU.EX2 R20, R20 ;  /* 0x0000001400147308 */ /* 0x000ea20000000800 */
[C---:B----4-:R-:W-:Y:S01]  /*1370*/  FADD.FTZ R19, -R0.reuse, R19 ;  /* 0x0000001300137221 */ /* 0x050fe20000010100 */
[C---:B-----5:R-:W-:Y:S01]  /*1380*/  FADD.FTZ R21, -R0.reuse, R21 ;  /* 0x0000001500157221 */ /* 0x060fe20000010100 */
[----:B------:R-:W-:Y:S01]  /*1390*/  FADD.FTZ R17, R17, R16 ;  /* 0x0000001011117221 */ /* 0x000fe20000010000 */
[----:B------:R-:W-:Y:S01]  /*13a0*/  STS [R3+0x400], R12 ;  /* 0x0004000c03007388 */ /* 0x000fe20000000800 */
[----:B------:R-:W-:Y:S01]  /*13b0*/  FMUL.FTZ R19, R19, 1.4426950216293334961 ;  /* 0x3fb8aa3b13137820 */ /* 0x000fe20000410000 */
[----:B------:R-:W-:Y:S01]  /*13c0*/  FMUL.FTZ R21, R21, 1.4426950216293334961 ;  /* 0x3fb8aa3b15157820 */ /* 0x000fe20000410000 */
[----:B------:R-:W-:Y:S01]  /*13d0*/  FADD.FTZ R17, R17, R10 ;  /* 0x0000000a11117221 */ /* 0x000fe20000010000 */
[----:B------:R-:W3:Y:S01]  /*13e0*/  MUFU.EX2 R22, R22 ;  /* 0x0000001600167308 */ /* 0x000ee20000000800 */
[C---:B------:R-:W-:Y:S01]  /*13f0*/  FADD.FTZ R23, -R0.reuse, R23 ;  /* 0x0000001700177221 */ /* 0x040fe20000010100 */
[----:B------:R-:W-:Y:S01]  /*1400*/  FADD.FTZ R13, -R0, R13 ;  /* 0x0000000d000d7221 */ /* 0x000fe20000010100 */
[----:B------:R-:W-:Y:S01]  /*1410*/  FADD.FTZ R17, R17, R14 ;  /* 0x0000000e11117221 */ /* 0x000fe20000010000 */
[----:B-1----:R-:W-:Y:S01]  /*1420*/  STS [R3+0x600], R18 ;  /* 0x0006001203007388 */ /* 0x002fe20000000800 */
[----:B------:R-:W-:Y:S01]  /*1430*/  FMUL.FTZ R23, R23, 1.4426950216293334961 ;  /* 0x3fb8aa3b17177820 */ /* 0x000fe20000410000 */
[----:B------:R-:W-:Y:S01]  /*1440*/  FMUL.FTZ R13, R13, 1.4426950216293334961 ;  /* 0x3fb8aa3b0d0d7820 */ /* 0x000fe20000410000 */
[----:B------:R-:W-:Y:S01]  /*1450*/  FADD.FTZ R17, R17, R12 ;  /* 0x0000000c11117221 */ /* 0x000fe20000010000 */
[----:B------:R-:W1:Y:S01]  /*1460*/  MUFU.EX2 R24, R24 ;  /* 0x0000001800187308 */ /* 0x000e620000000800 */
[----:B--2---:R-:W-:Y:S02]  /*1470*/  STS [R3+0x800], R20 ;  /* 0x0008001403007388 */ /* 0x004fe40000000800 */
[----:B------:R-:W-:-:S04]  /*1480*/  FADD.FTZ R17, R17, R18 ;  /* 0x0000001211117221 */ /* 0x000fc80000010000 */
[----:B------:R-:W-:Y:S01]  /*1490*/  FADD.FTZ R17, R17, R20 ;  /* 0x0000001411117221 */ /* 0x000fe20000010000 */
[----:B------:R-:W2:Y:S01]  /*14a0*/  MUFU.EX2 R26, R26 ;  /* 0x0000001a001a7308 */ /* 0x000ea20000000800 */
[----:B---3--:R-:W-:Y:S02]  /*14b0*/  STS [R3+0xa00], R22 ;  /* 0x000a001603007388 */ /* 0x008fe40000000800 */
[----:B------:R-:W-:Y:S01]  /*14c0*/  FADD.FTZ R17, R17, R22 ;  /* 0x0000001611117221 */ /* 0x000fe20000010000 */
[----:B0-----:R-:W-:-:S04]  /*14d0*/  FADD.FTZ R11, -R0, R11 ;  /* 0x0000000b000b7221 */ /* 0x001fc80000010100 */
[----:B------:R-:W0:Y:S01]  /*14e0*/  MUFU.EX2 R28, R19 ;  /* 0x00000013001c7308 */ /* 0x000e220000000800 */
[----:B------:R-:W-:Y:S01]  /*14f0*/  FADD.FTZ R15, -R0, R15 ;  /* 0x0000000f000f7221 */ /* 0x000fe20000010100 */
[----:B-1----:R-:W-:Y:S01]  /*1500*/  FADD.FTZ R17, R17, R24 ;  /* 0x0000001811117221 */ /* 0x002fe20000010000 */
[----:B------:R-:W-:Y:S01]  /*1510*/  FMUL.FTZ R11, R11, 1.4426950216293334961 ;  /* 0x3fb8aa3b0b0b7820 */ /* 0x000fe20000410000 */
[----:B------:R-:W-:Y:S01]  /*1520*/  STS [R3+0xc00], R24 ;  /* 0x000c001803007388 */ /* 0x000fe20000000800 */
[----:B------:R-:W-:-:S03]  /*1530*/  FMUL.FTZ R15, R15, 1.4426950216293334961 ;  /* 0x3fb8aa3b0f0f7820 */ /* 0x000fc60000410000 */
        /* <DEDUP_REMOVED lines=21> */
.L_x_7289:
[----:B------:R-:W-:Y:S05]  /*1690*/  BSYNC B1 ;  /* 0x0000000000017941 */ /* 0x000fea0003800000 */
.L_x_7288:
        /* <DEDUP_REMOVED lines=55> */
.L_x_7292:
[----:B------:R-:W-:Y:S05]  /*1a10*/  BSYNC B1 ;  /* 0x0000000000017941 */ /* 0x000fea0003800000 */
.L_x_7291:
        /* <DEDUP_REMOVED lines=26> */
.L_x_7284:
[----:B------:R-:W-:Y:S05]  /*1bc0*/  BSYNC B0 ;  /* 0x0000000000007941 */ /* 0x000fea0003800000 */
.L_x_7283:
        /* <DEDUP_REMOVED lines=48> */
.L_x_7297:
        /* <DEDUP_REMOVED lines=8> */
.L_x_7296:
[----:B------:R-:W-:Y:S05]  /*1f50*/  BSYNC B1 ;  /* 0x0000000000017941 */ /* 0x000fea0003800000 */
.L_x_7295:
        /* <DEDUP_REMOVED lines=15> */
.L_x_7300:
        /* <DEDUP_REMOVED lines=25> */
[----:B------:R-:W-:-:S03]  /*21e0*/  FMUL.FTZ R29, R0, R29 ;  /* 0x0000001d001d7220 */ /* 0x000fc60000410000 */
[----:B------:R0:W-:Y:S01]  /*21f0*/  STS [R2+-0x200], R19 ;  /* 0xfffe001302007388 */ /* 0x0001e20000000800 */
[C---:B------:R-:W-:Y:S01]  /*2200*/  FMUL.FTZ R31, R0.reuse, R31 ;  /* 0x0000001f001f7220 */ /* 0x040fe20000410000 */
[C---:B------:R-:W-:Y:S02]  /*2210*/  FMUL.FTZ R33, R0.reuse, R33 ;  /* 0x0000002100217220 */ /* 0x040fe40000410000 */
[----:B------:R-:W-:Y:S01]  /*2220*/  STS [R2], R21 ;  /* 0x0000001502007388 */ /* 0x000fe20000000800 */
[----:B------:R-:W-:-:S03]  /*2230*/  FMUL.FTZ R37, R0, R37 ;  /* 0x0000002500257220 */ /* 0x000fc60000410000 */
[----:B------:R-:W-:Y:S01]  /*2240*/  STS [R2+0x200], R23 ;  /* 0x0002001702007388 */ /* 0x000fe20000000800 */
[----:B-----5:R-:W-:-:S03]  /*2250*/  FMUL.FTZ R17, R0, R8 ;  /* 0x0000000800117220 */ /* 0x020fc60000410000 */
        /* <DEDUP_REMOVED lines=19> */
.L_x_7299:
[----:B------:R-:W-:Y:S05]  /*2390*/  BSYNC B1 ;  /* 0x0000000000017941 */ /* 0x000fea0003800000 */
.L_x_7298:
        /* <DEDUP_REMOVED lines=31> */
.L_x_7302:
[----:B------:R-:W-:Y:S05]  /*2590*/  BSYNC B1 ;  /* 0x0000000000017941 */ /* 0x000fea0003800000 */
.L_x_7301:
        /* <DEDUP_REMOVED lines=14> */
.L_x_7294:
[----:B------:R-:W-:Y:S05]  /*2680*/  BSYNC B0 ;  /* 0x0000000000007941 */ /* 0x000fea0003800000 */
.L_x_7293:
        /* <DEDUP_REMOVED lines=20> */
[----:B------:R-:W-:Y:S02]  /*27d0*/  IADD3 R13, R6, -UR4, RZ ;  /* 0x80000004060d7c10 */ /* 0x000fe4000fffe0ff */
[----:B--2---:R-:W-:-:S04]  /*27e0*/  IADD3 R10, R4, 0xffffffe, RZ ;  /* 0x0ffffffe040a7810 */ /* 0x004fc80007ffe0ff */
[----:B------:R0:W1:Y:S02]  /*27f0*/  F2I.FTZ.U32.TRUNC.NTZ R11, R10 ;  /* 0x0000000a000b7305 */ /* 0x000064000021f000 */
[----:B0-----:R-:W-:Y:S01]  /*2800*/  HFMA2.MMA R10, -RZ, RZ, 0, 0 ;  /* 0x00000000ff0a7435 */ /* 0x001fe200000001ff */
[----:B-1----:R-:W-:-:S05]  /*2810*/  IADD3 R3, RZ, -R11, RZ ;  /* 0x8000000bff037210 */ /* 0x002fca0007ffe0ff */
[----:B------:R-:W-:-:S04]  /*2820*/  IMAD R3, R3, R0, RZ ;  /* 0x0000000003037224 */ /* 0x000fc800078e02ff */
[----:B------:R-:W-:-:S04]  /*2830*/  IMAD.HI.U32 R10, R11, R3, R10 ;  /* 0x000000030b0a7227 */ /* 0x000fc800078e000a */
[----:B------:R-:W-:-:S07]  /*2840*/  IMAD.MOV.U32 R3, RZ, RZ, R35 ;  /* 0x000000ffff037224 */ /* 0x000fce00078e0023 */
.L_x_7306:
        /* <DEDUP_REMOVED lines=33> */
.L_x_7304:
[----:B------:R-:W-:Y:S05]  /*2a60*/  BSYNC B6 ;  /* 0x0000000000067941 */ /* 0x000fea0003800000 */
.L_x_7303:
        /* <DEDUP_REMOVED lines=10> */
[----:B0-----:R-:W-:Y:S02]  /*2b10*/  IMAD.MOV.U32 R0, RZ, RZ, RZ ;  /* 0x000000ffff007224 */ /* 0x001fe400078e00ff */
[----:B------:R-:W-:Y:S01]  /*2b20*/  FADD.FTZ R4, RZ, R4 ;  /* 0x00000004ff047221 */ /* 0x000fe20000010000 */
[----:B------:R-:W-:Y:S01]  /*2b30*/  FADD.FTZ R9, RZ, R9 ;  /* 0x00000009ff097221 */ /* 0x000fe20000010000 */
[----:B------:R-:W0:Y:S01]  /*2b40*/  SHFL.BFLY PT, R20, R17, 0x1, 0x1f ;  /* 0x0c201f0011147f89 */ /* 0x000e2200000e0000 */
[----:B------:R-:W-:Y:S01]  /*2b50*/  FADD.FTZ R18, RZ, R18 ;  /* 0x00000012ff127221 */ /* 0x000fe20000010000 */
[----:B------:R-:W-:Y:S01]  /*2b60*/  FADD.FTZ R0, RZ, R0 ;  /* 0x00000000ff007221 */ /* 0x000fe20000010000 */
[----:B------:R-:W-:Y:S01]  /*2b70*/  IMAD.MOV.U32 R14, RZ, RZ, RZ ;  /* 0x000000ffff0e7224 */ /* 0x000fe200078e00ff */
[----:B------:R-:W1:Y:S01]  /*2b80*/  SHFL.BFLY PT, R16, R9, 0x1, 0x1f ;  /* 0x0c201f0009107f89 */ /* 0x000e6200000e0000 */
[----:B------:R-:W-:Y:S01]  /*2b90*/  HFMA2.MMA R37, -RZ, RZ, 0, 0 ;  /* 0x00000000ff257435 */ /* 0x000fe200000001ff */
        /* <DEDUP_REMOVED lines=8> */
[----:B------:R-:W-:Y:S01]  /*2c20*/  MOV R6, RZ ;  /* 0x000000ff00067202 */ /* 0x000fe20000000f00 */
[----:B------:R-:W-:Y:S01]  /*2c30*/  FADD.FTZ R37, RZ, R37 ;  /* 0x00000025ff257221 */ /* 0x000fe20000010000 */
[----:B------:R-:W4:Y:S01]  /*2c40*/  SHFL.BFLY PT, R19, R18, 0x1, 0x1f ;  /* 0x0c201f0012137f89 */ /* 0x000f2200000e0000 */
[----:B------:R-:W-:Y:S01]  /*2c50*/  FADD.FTZ R10, RZ, R10 ;  /* 0x0000000aff0a7221 */ /* 0x000fe20000010000 */
[----:B------:R-:W-:Y:S01]  /*2c60*/  FADD.FTZ R2, RZ, R2 ;  /* 0x00000002ff027221 */ /* 0x000fe20000010000 */
[----:B------:R-:W-:Y:S01]  /*2c70*/  FADD.FTZ R6, RZ, R6 ;  /* 0x00000006ff067221 */ /* 0x000fe20000010000 */
[----:B------:R-:W5:Y:S01]  /*2c80*/  SHFL.BFLY PT, R29, R0, 0x1, 0x1f ;  /* 0x0c201f00001d7f89 */ /* 0x000f6200000e0000 */
[----:B------:R-:W-:-:S03]  /*2c90*/  FADD.FTZ R32, RZ, R14 ;  /* 0x0000000eff207221 */ /* 0x000fc60000010000 */
[----:B------:R-:W5:Y:S01]  /*2ca0*/  SHFL.BFLY PT, R23, R22, 0x1, 0x1f ;  /* 0x0c201f0016177f89 */ /* 0x000f6200000e0000 */
[----:B0-----:R-:W-:Y:S01]  /*2cb0*/  FADD.FTZ R17, R17, R20 ;  /* 0x0000001411117221 */ /* 0x001fe20000010000 */
[----:B------:R-:W-:Y:S01]  /*2cc0*/  HFMA2.MMA R20, -RZ, RZ, 0, 0 ;  /* 0x00000000ff147435 */ /* 0x000fe200000001ff */
[----:B-1----:R-:W-:Y:S01]  /*2cd0*/  FADD.FTZ R9, R9, R16 ;  /* 0x0000001009097221 */ /* 0x002fe20000010000 */
[----:B------:R-:W0:Y:S01]  /*2ce0*/  SHFL.BFLY PT, R26, R3, 0x1, 0x1f ;  /* 0x0c201f00031a7f89 */ /* 0x000e2200000e0000 */
[----:B------:R-:W-:Y:S02]  /*2cf0*/  IMAD.MOV.U32 R16, RZ, RZ, RZ ;  /* 0x000000ffff107224 */ /* 0x000fe400078e00ff */
[----:B--2---:R-:W-:Y:S01]  /*2d00*/  FADD.FTZ R7, R30, R7 ;  /* 0x000000071e077221 */ /* 0x004fe20000010000 */
[----:B------:R-:W1:Y:S01]  /*2d10*/  SHFL.BFLY PT, R24, R21, 0x1, 0x1f ;  /* 0x0c201f0015187f89 */ /* 0x000e6200000e0000 */
[----:B------:R-:W-:Y:S01]  /*2d20*/  HFMA2.MMA R30, -RZ, RZ, 0, 0 ;  /* 0x00000000ff1e7435 */ /* 0x000fe200000001ff */
[----:B------:R-:W-:Y:S01]  /*2d30*/  FADD.FTZ R16, RZ, R16 ;  /* 0x00000010ff107221 */ /* 0x000fe20000010000 */
[----:B---3--:R-:W-:Y:S01]  /*2d40*/  FADD.FTZ R4, R4, R25 ;  /* 0x0000001904047221 */ /* 0x008fe20000010000 */
[----:B------:R-:W2:Y:S01]  /*2d50*/  SHFL.BFLY PT, R8, R37, 0x1, 0x1f ;  /* 0x0c201f0025087f89 */ /* 0x000ea200000e0000 */
[----:B------:R-:W-:Y:S01]  /*2d60*/  FADD.FTZ R25, RZ, R14 ;  /* 0x0000000eff197221 */ /* 0x000fe20000010000 */
[----:B------:R-:W-:Y:S01]  /*2d70*/  FADD.FTZ R20, RZ, R20 ;  /* 0x00000014ff147221 */ /* 0x000fe20000010000 */
[----:B----4-:R-:W-:Y:S01]  /*2d80*/  FADD.FTZ R18, R18, R19 ;  /* 0x0000001312127221 */ /* 0x010fe20000010000 */
[----:B------:R-:W3:Y:S01]  /*2d90*/  SHFL.BFLY PT, R28, R5, 0x1, 0x1f ;  /* 0x0c201f00051c7f89 */ /* 0x000ee200000e0000 */
[----:B-----5:R-:W-:-:S03]  /*2da0*/  FADD.FTZ R0, R0, R29 ;  /* 0x0000001d00007221 */ /* 0x020fc60000010000 */
[----:B------:R-:W4:Y:S01]  /*2db0*/  SHFL.BFLY PT, R27, R10, 0x1, 0x1f ;  /* 0x0c201f000a1b7f89 */ /* 0x000f2200000e0000 */
[----:B------:R-:W-:Y:S01]  /*2dc0*/  FADD.FTZ R30, RZ, R30 ;  /* 0x0000001eff1e7221 */ /* 0x000fe20000010000 */
[----:B------:R-:W-:Y:S02]  /*2dd0*/  FADD.FTZ R22, R22, R23 ;  /* 0x0000001716167221 */ /* 0x000fe40000010000 */
[----:B------:R-:W5:Y:S04]  /*2de0*/  SHFL.BFLY PT, R19, R16, 0x1, 0x1f ;  /* 0x0c201f0010137f89 */ /* 0x000f6800000e0000 */
[----:B------:R-:W5:Y:S01]  /*2df0*/  SHFL.BFLY PT, R29, R25, 0x1, 0x1f ;  /* 0x0c201f00191d7f89 */ /* 0x000f6200000e0000 */
[----:B0-----:R-:W-:Y:S01]  /*2e00*/  FADD.FTZ R3, R3, R26 ;  /* 0x0000001a03037221 */ /* 0x001fe20000010000 */
[----:B------:R-:W-:-:S02]  /*2e10*/  MOV R26, RZ ;  /* 0x000000ff001a7202 */ /* 0x000fc40000000f00 */
[----:B------:R-:W0:Y:S01]  /*2e20*/  SHFL.BFLY PT, R33, R6, 0x1, 0x1f ;  /* 0x0c201f0006217f89 */ /* 0x000e2200000e0000 */
[----:B-1----:R-:W-:Y:S01]  /*2e30*/  FADD.FTZ R21, R21, R24 ;  /* 0x0000001815157221 */ /* 0x002fe20000010000 */
[----:B------:R-:W-:Y:S02]  /*2e40*/  IMAD.MOV.U32 R24, RZ, RZ, RZ ;  /* 0x000000ffff187224 */ /* 0x000fe400078e00ff */
        /* <DEDUP_REMOVED lines=15> */
[----:B------:R-:W-:Y:S01]  /*2f40*/  FADD.FTZ R25, R25, R29 ;  /* 0x0000001d19197221 */ /* 0x000fe20000010000 */
[----:B------:R-:W5:Y:S01]  /*2f50*/  SHFL.BFLY PT, R11, R32, 0x1, 0x1f ;  /* 0x0c201f00200b7f89 */ /* 0x000f6200000e0000 */
[----:B------:R-:W-:Y:S01]  /*2f60*/  FADD.FTZ R19, RZ, R19 ;  /* 0x00000013ff137221 */ /* 0x000fe20000010000 */
[----:B0-----:R-:W-:-:S02]  /*2f70*/  FADD.FTZ R6, R6, R33 ;  /* 0x0000002106067221 */ /* 0x001fc40000010000 */
[----:B------:R-:W0:Y:S01]  /*2f80*/  SHFL.BFLY PT, R29, R26, 0x1, 0x1f ;  /* 0x0c201f001a1d7f89 */ /* 0x000e2200000e0000 */
[----:B-1----:R-:W-:-:S03]  /*2f90*/  FADD.FTZ R2, R2, R31 ;  /* 0x0000001f02027221 */ /* 0x002fc60000010000 */
[----:B------:R-:W1:Y:S01]  /*2fa0*/  SHFL.BFLY PT, R33, R37, 0x1, 0x1f ;  /* 0x0c201f0025217f89 */ /* 0x000e6200000e0000 */
[----:B--2---:R-:W-:-:S03]  /*2fb0*/  FADD.FTZ R23, R20, R23 ;  /* 0x0000001714177221 */ /* 0x004fc60000010000 */
[----:B------:R-:W2:Y:S01]  /*2fc0*/  SHFL.BFLY PT, R31, R28, 0x1, 0x1f ;  /* 0x0c201f001c1f7f89 */ /* 0x000ea200000e0000 */
[----:B---3--:R-:W-:-:S03]  /*2fd0*/  FADD.FTZ R20, R30, R14 ;  /* 0x0000000e1e147221 */ /* 0x008fc60000010000 */
[----:B------:R3:W3:Y:S01]  /*2fe0*/  SHFL.BFLY PT, R14, R19, 0x1, 0x1f ;  /* 0x0c201f00130e7f89 */ /* 0x0006e200000e0000 */
[----:B----4-:R-:W-:Y:S01]  /*2ff0*/  FADD.FTZ R27, R24, R27 ;  /* 0x0000001b181b7221 */ /* 0x010fe20000010000 */
[----:B-----5:R-:W-:-:S04]  /*3000*/  FADD.FTZ R24, R32, R11 ;  /* 0x0000000b20187221 */ /* 0x020fc80000010000 */
[----:B------:R-:W-:Y:S01]  /*3010*/  MOV R11, R27 ;  /* 0x0000001b000b7202 */ /* 0x000fe20000000f00 */
[----:B0-----:R-:W-:Y:S01]  /*3020*/  FADD.FTZ R29, R26, R29 ;  /* 0x0000001d1a1d7221 */ /* 0x001fe20000010000 */
[----:B-1----:R-:W-:-:S03]  /*3030*/  FADD.FTZ R33, R37, R33 ;  /* 0x0000002125217221 */ /* 0x002fc60000010000 */
[----:B------:R-:W-:Y:S02]  /*3040*/  IMAD.MOV.U32 R30, RZ, RZ, R29 ;  /* 0x000000ffff1e7224 */ /* 0x000fe400078e001d */
[----:B--2---:R-:W-:-:S07]  /*3050*/  FADD.FTZ R31, R28, R31 ;  /* 0x0000001f1c1f7221 */ /* 0x004fce0000010000 */
.L_x_7370:
        /* <DEDUP_REMOVED lines=15> */
[C---:B------:R-:W-:Y:S01]  /*3150*/  ISETP.GT.OR P0, PT, R36.reuse, 0x3f, P2 ;  /* 0x0000003f2400780c */ /* 0x040fe20001704670 */
        /* <DEDUP_REMOVED lines=32> */
.L_x_7309:
[----:B------:R-:W-:Y:S05]  /*3360*/  BSYNC B0 ;  /* 0x0000000000007941 */ /* 0x000fea0003800000 */
.L_x_7308:
        /* <DEDUP_REMOVED lines=51> */
.L_x_7311:
[----:B------:R-:W-:Y:S05]  /*36a0*/  BSYNC B0 ;  /* 0x0000000000007941 */ /* 0x000fea0003800000 */
.L_x_7310:
        /* <DEDUP_REMOVED lines=27> */
.L_x_7313:
[----:B------:R-:W-:Y:S05]  /*3860*/  BSYNC B0 ;  /* 0x0000000000007941 */ /* 0x000fea0003800000 */
.L_x_7312:
        /* <DEDUP_REMOVED lines=51> */
.L_x_7315:
[----:B------:R-:W-:Y:S05]  /*3ba0*/  BSYNC B0 ;  /* 0x0000000000007941 */ /* 0x000fea0003800000 */
.L_x_7314:
        /* <DEDUP_REMOVED lines=10> */
[C---:B01----:R-:W-:Y:S01]  /*3c50*/  VIADD R12, R32.reuse, 0x8 ;  /* 0x00000008200c7836 */ /* 0x043fe20000000000 */
[----:B------:R-:W-:Y:S01]  /*3c60*/  USHF.R.S32.HI UR9, URZ, 0x1f, UR4 ;  /* 0x0000001f3f097899 */ /* 0x000fe20008011404 */
[C---:B------:R-:W-:Y:S01]  /*3c70*/  IADD3 R13, R32.reuse, 0x10, RZ ;  /* 0x00000010200d7810 */ /* 0x040fe20007ffe0ff */
[C---:B------:R-:W-:Y:S01]  /*3c80*/  VIADD R36, R32.reuse, 0x28 ;  /* 0x0000002820247836 */ /* 0x040fe20000000000 */
[----:B------:R-:W-:Y:S01]  /*3c90*/  IADD3 R35, R32, 0x20, RZ ;  /* 0x0000002020237810 */ /* 0x000fe20007ffe0ff */
[----:B--2---:R-:W-:-:S04]  /*3ca0*/  UIMAD UR6, UR6, 0xc0, URZ ;  /* 0x000000c0060678a4 */ /* 0x004fc8000f8e023f */
        /* <DEDUP_REMOVED lines=10> */
[C---:B------:R-:W-:Y:S02]  /*3d50*/  LEA R28, P0, R14.reuse, UR8, 0x2 ;  /* 0x000000080e1c7c11 */ /* 0x040fe4000f8010ff */
[C---:B------:R-:W-:Y:S01]  /*3d60*/  IADD3 R15, P1, R13.reuse, UR6, RZ ;  /* 0x000000060d0f7c10 */ /* 0x040fe2000ff3e0ff */
[----:B------:R0:W-:Y:S01]  /*3d70*/  STG.E desc[UR36][R26.64], R8 ;  /* 0x000000081a007986 */ /* 0x0001e2000c101924 */
[----:B------:R-:W-:Y:S01]  /*3d80*/  LEA.HI.X R29, R14, UR9, R29, 0x2, P0 ;  /* 0x000000090e1d7c11 */ /* 0x000fe200080f141d */
[----:B------:R-:W-:Y:S01]  /*3d90*/  VIADD R14, R32, 0x18 ;  /* 0x00000018200e7836 */ /* 0x000fe20000000000 */
[----:B------:R-:W-:Y:S02]  /*3da0*/  LEA.HI.X.SX32 R34, R13, UR7, 0x1, P1 ;  /* 0x000000070d227c11 */ /* 0x000fe400088f0eff */
[C---:B------:R-:W-:Y:S01]  /*3db0*/  LEA R12, P0, R15.reuse, UR8, 0x2 ;  /* 0x000000080f0c7c11 */ /* 0x040fe2000f8010ff */
[----:B------:R1:W-:Y:S03]  /*3dc0*/  STG.E desc[UR36][R28.64], R7 ;  /* 0x000000071c007986 */ /* 0x0003e6000c101924 */
[----:B------:R-:W-:-:S02]  /*3dd0*/  LEA.HI.X R13, R15, UR9, R34, 0x2, P0 ;  /* 0x000000090f0d7c11 */ /* 0x000fc400080f1422 */
[C---:B------:R-:W-:Y:S02]  /*3de0*/  IADD3 R15, P0, R14.reuse, UR6, RZ ;  /* 0x000000060e0f7c10 */ /* 0x040fe4000ff1e0ff */
        /* <DEDUP_REMOVED lines=11> */
[----:B------:R-:W-:Y:S02]  /*3ea0*/  LEA.HI.X R27, R34, UR9, R27, 0x2, P0 ;  /* 0x00000009221b7c11 */ /* 0x000fe400080f141b */
[----:B------:R-:W-:-:S02]  /*3eb0*/  IADD3 R34, R32, 0x30, RZ ;  /* 0x0000003020227810 */ /* 0x000fc40007ffe0ff */
[----:B------:R-:W-:Y:S01]  /*3ec0*/  LEA.HI.X R29, R8, UR9, R35, 0x2, P1 ;  /* 0x00000009081d7c11 */ /* 0x000fe200088f1423 */
[C---:B------:R-:W-:Y:S01]  /*3ed0*/  VIADD R35, R32.reuse, 0x38 ;  /* 0x0000003820237836 */ /* 0x040fe20000000000 */
[----:B------:R-:W-:Y:S01]  /*3ee0*/  IADD3 R37, R32, 0x40, RZ ;  /* 0x0000004020257810 */ /* 0x000fe20007ffe0ff */
[----:B------:R1:W-:Y:S01]  /*3ef0*/  STG.E desc[UR36][R26.64], R4 ;  /* 0x000000041a007986 */ /* 0x0003e2000c101924 */
[----:B------:R-:W-:Y:S01]  /*3f00*/  IADD3 R7, P0, R34, UR6, RZ ;  /* 0x0000000622077c10 */ /* 0x000fe2000ff1e0ff */
[C---:B0-----:R-:W-:Y:S01]  /*3f10*/  VIADD R5, R32.reuse, 0x48 ;  /* 0x0000004820057836 */ /* 0x041fe20000000000 */
[----:B------:R-:W-:Y:S01]  /*3f20*/  IADD3 R8, P1, R35, UR6, RZ ;  /* 0x0000000623087c10 */ /* 0x000fe2000ff3e0ff */
[----:B------:R-:W-:Y:S01]  /*3f30*/  VIADD R14, R32, 0x58 ;  /* 0x00000058200e7836 */ /* 0x000fe20000000000 */
[----:B------:R-:W-:Y:S01]  /*3f40*/  IADD3 R36, P2, R37, UR6, RZ ;  /* 0x0000000625247c10 */ /* 0x000fe2000ff5e0ff */
[----:B------:R0:W-:Y:S01]  /*3f50*/  STG.E desc[UR36][R28.64], R3 ;  /* 0x000000031c007986 */ /* 0x0001e2000c101924 */
[----:B------:R-:W-:-:S02]  /*3f60*/  LEA.HI.X.SX32 R13, R35, UR7, 0x1, P1 ;  /* 0x00000007230d7c11 */ /* 0x000fc400088f0eff */
[----:B------:R-:W-:Y:S02]  /*3f70*/  LEA.HI.X.SX32 R37, R37, UR7, 0x1, P2 ;  /* 0x0000000725257c11 */ /* 0x000fe400090f0eff */
[----:B------:R-:W-:Y:S02]  /*3f80*/  LEA R6, P2, R36, UR8, 0x2 ;  /* 0x0000000824067c11 */ /* 0x000fe4000f8410ff */
[----:B-1----:R-:W-:Y:S02]  /*3f90*/  LEA.HI.X.SX32 R4, R34, UR7, 0x1, P0 ;  /* 0x0000000722047c11 */ /* 0x002fe400080f0eff */
[C---:B------:R-:W-:Y:S02]  /*3fa0*/  LEA R34, P0, R7.reuse, UR8, 0x2 ;  /* 0x0000000807227c11 */ /* 0x040fe4000f8010ff */
[----:B------:R-:W-:Y:S02]  /*3fb0*/  LEA R12, P1, R8, UR8, 0x2 ;  /* 0x00000008080c7c11 */ /* 0x000fe4000f8210ff */
[----:B------:R-:W-:-:S02]  /*3fc0*/  LEA.HI.X R35, R7, UR9, R4, 0x2, P0 ;  /* 0x0000000907237c11 */ /* 0x000fc400080f1404 */
[C---:B------:R-:W-:Y:S02]  /*3fd0*/  IADD3 R15, P0, R5.reuse, UR6, RZ ;  /* 0x00000006050f7c10 */ /* 0x040fe4000ff1e0ff */
[----:B------:R-:W-:Y:S01]  /*3fe0*/  IADD3 R4, R32, 0x50, RZ ;  /* 0x0000005020047810 */ /* 0x000fe20007ffe0ff */
[----:B------:R-:W-:Y:S01]  /*3ff0*/  STG.E desc[UR36][R34.64], R2 ;  /* 0x0000000222007986 */ /* 0x000fe2000c101924 */
[----:B------:R-:W-:Y:S02]  /*4000*/  LEA.HI.X R7, R36, UR9, R37, 0x2, P2 ;  /* 0x0000000924077c11 */ /* 0x000fe400090f1425 */
[----:B------:R-:W-:Y:S02]  /*4010*/  LEA.HI.X R13, R8, UR9, R13, 0x2, P1 ;  /* 0x00000009080d7c11 */ /* 0x000fe400088f140d */
[----:B------:R-:W-:Y:S02]  /*4020*/  LEA.HI.X.SX32 R36, R5, UR7, 0x1, P0 ;  /* 0x0000000705247c11 */ /* 0x000fe400080f0eff */
[----:B------:R-:W-:Y:S01]  /*4030*/  LEA R26, P0, R15, UR8, 0x2 ;  /* 0x000000080f1a7c11 */ /* 0x000fe2000f8010ff */
[----:B------:R-:W-:Y:S01]  /*4040*/  STG.E desc[UR36][R12.64], R0 ;  /* 0x000000000c007986 */ /* 0x000fe2000c101924 */
[----:B------:R-:W-:-:S02]  /*4050*/  IADD3 R8, P2, R14, UR6, RZ ;  /* 0x000000060e087c10 */ /* 0x000fc4000ff5e0ff */
[----:B------:R-:W-:Y:S01]  /*4060*/  IADD3 R5, P1, R4, UR6, RZ ;  /* 0x0000000604057c10 */ /* 0x000fe2000ff3e0ff */
[----:B------:R1:W-:Y:S01]  /*4070*/  STG.E desc[UR36][R6.64], R9 ;  /* 0x0000000906007986 */ /* 0x0003e2000c101924 */
[----:B------:R-:W-:Y:S02]  /*4080*/  LEA.HI.X R27, R15, UR9, R36, 0x2, P0 ;  /* 0x000000090f1b7c11 */ /* 0x000fe400080f1424 */
[----:B------:R-:W-:Y:S02]  /*4090*/  LEA.HI.X.SX32 R37, R14, UR7, 0x1, P2 ;  /* 0x000000070e257c11 */ /* 0x000fe400090f0eff */
[----:B------:R-:W-:Y:S01]  /*40a0*/  LEA.HI.X.SX32 R36, R4, UR7, 0x1, P1 ;  /* 0x0000000704247c11 */ /* 0x000fe200088f0eff */
[----:B------:R-:W-:Y:S01]  /*40b0*/  STG.E desc[UR36][R26.64], R10 ;  /* 0x0000000a1a007986 */ /* 0x000fe2000c101924 */
[----:B------:R-:W-:Y:S02]  /*40c0*/  LEA R14, P0, R5, UR8, 0x2 ;  /* 0x00000008050e7c11 */ /* 0x000fe4000f8010ff */
[----:B------:R-:W-:-:S02]  /*40d0*/  LEA R4, P1, R8, UR8, 0x2 ;  /* 0x0000000808047c11 */ /* 0x000fc4000f8210ff */
[----:B0-----:R-:W-:Y:S02]  /*40e0*/  IADD3 R3, R32, 0x60, RZ ;  /* 0x0000006020037810 */ /* 0x001fe40007ffe0ff */
[----:B------:R-:W-:Y:S02]  /*40f0*/  LEA.HI.X R15, R5, UR9, R36, 0x2, P0 ;  /* 0x00000009050f7c11 */ /* 0x000fe400080f1424 */
[----:B------:R-:W-:Y:S01]  /*4100*/  LEA.HI.X R5, R8, UR9, R37, 0x2, P1 ;  /* 0x0000000908057c11 */ /* 0x000fe200088f1425 */
[C---:B------:R-:W-:Y:S01]  /*4110*/  VIADD R8, R32.reuse, 0x68 ;  /* 0x0000006820087836 */ /* 0x040fe20000000000 */
[C---:B------:R-:W-:Y:S01]  /*4120*/  IADD3 R29, P0, R3.reuse, UR6, RZ ;  /* 0x00000006031d7c10 */ /* 0x040fe2000ff1e0ff */
[C---:B------:R-:W-:Y:S01]  /*4130*/  VIADD R37, R32.reuse, 0x78 ;  /* 0x0000007820257836 */ /* 0x040fe20000000000 */
[----:B------:R-:W-:Y:S01]  /*4140*/  IADD3 R36, R32, 0x70, RZ ;  /* 0x0000007020247810 */ /* 0x000fe20007ffe0ff */
[----:B------:R-:W-:Y:S01]  /*4150*/  STG.E desc[UR36][R14.64], R17 ;  /* 0x000000110e007986 */ /* 0x000fe2000c101924 */
[----:B-1----:R-:W-:-:S02]  /*4160*/  LEA.HI.X.SX32 R6, R3, UR7, 0x1, P0 ;  /* 0x0000000703067c11 */ /* 0x002fc400080f0eff */
[----:B------:R-:W-:Y:S01]  /*4170*/  IADD3 R2, P1, R8, UR6, RZ ;  /* 0x0000000608027c10 */ /* 0x000fe2000ff3e0ff */
[----:B------:R0:W-:Y:S01]  /*4180*/  STG.E desc[UR36][R4.64], R18 ;  /* 0x0000001204007986 */ /* 0x0001e2000c101924 */
[C---:B------:R-:W-:Y:S02]  /*4190*/  LEA R28, P0, R29.reuse, UR8, 0x2 ;  /* 0x000000081d1c7c11 */ /* 0x040fe4000f8010ff */
[----:B------:R-:W-:Y:S02]  /*41a0*/  IADD3 R0, P2, R36, UR6, RZ ;  /* 0x0000000624007c10 */ /* 0x000fe4000ff5e0ff */
[----:B------:R-:W-:Y:S02]  /*41b0*/  LEA.HI.X.SX32 R8, R8, UR7, 0x1, P1 ;  /* 0x0000000708087c11 */ /* 0x000fe400088f0eff */
[----:B------:R-:W-:Y:S02]  /*41c0*/  LEA.HI.X R29, R29, UR9, R6, 0x2, P0 ;  /* 0x000000091d1d7c11 */ /* 0x000fe400080f1406 */
[----:B------:R-:W-:-:S02]  /*41d0*/  LEA R12, P1, R2, UR8, 0x2 ;  /* 0x00000008020c7c11 */ /* 0x000fc4000f8210ff */
[----:B------:R-:W-:Y:S01]  /*41e0*/  LEA.HI.X.SX32 R7, R36, UR7, 0x1, P2 ;  /* 0x0000000724077c11 */ /* 0x000fe200090f0eff */
[----:B------:R1:W-:Y:S01]  /*41f0*/  STG.E desc[UR36][R28.64], R21 ;  /* 0x000000151c007986 */ /* 0x0003e2000c101924 */
[----:B------:R-:W-:Y:S02]  /*4200*/  LEA R6, P0, R0, UR8, 0x2 ;  /* 0x0000000800067c11 */ /* 0x000fe4000f8010ff */
[C---:B------:R-:W-:Y:S02]  /*4210*/  IADD3 R3, P3, R37.reuse, UR6, RZ ;  /* 0x0000000625037c10 */ /* 0x040fe4000ff7e0ff */
[----:B------:R-:W-:Y:S02]  /*4220*/  LEA.HI.X R13, R2, UR9, R8, 0x2, P1 ;  /* 0x00000009020d7c11 */ /* 0x000fe400088f1408 */
[----:B------:R-:W-:Y:S02]  /*4230*/  LEA.HI.X R7, R0, UR9, R7, 0x2, P0 ;  /* 0x0000000900077c11 */ /* 0x000fe400080f1407 */
[----:B------:R-:W-:Y:S01]  /*4240*/  LEA.HI.X.SX32 R8, R37, UR7, 0x1, P3 ;  /* 0x0000000725087c11 */ /* 0x000fe200098f0eff */
[C---:B------:R-:W-:Y:S01]  /*4250*/  VIADD R37, R32.reuse, 0x98 ;  /* 0x0000009820257836 */ /* 0x040fe20000000000 */
[----:B------:R-:W-:Y:S01]  /*4260*/  LEA R2, P1, R3, UR8, 0x2 ;  /* 0x0000000803027c11 */ /* 0x000fe2000f8210ff */
[----:B------:R2:W-:Y:S01]  /*4270*/  STG.E desc[UR36][R12.64], R22 ;  /* 0x000000160c007986 */ /* 0x0005e2000c101924 */
[----:B------:R-:W-:-:S02]  /*4280*/  IADD3 R0, R32, 0x80, RZ ;  /* 0x0000008020007810 */ /* 0x000fc40007ffe0ff */
[----:B------:R-:W-:Y:S01]  /*4290*/  LEA.HI.X R3, R3, UR9, R8, 0x2, P1 ;  /* 0x0000000903037c11 */ /* 0x000fe200088f1408 */
[----:B------:R-:W-:Y:S01]  /*42a0*/  VIADD R8, R32, 0x88 ;  /* 0x0000008820087836 */ /* 0x000fe20000000000 */
[----:B------:R-:W-:Y:S01]  /*42b0*/  IADD3 R35, P0, R0, UR6, RZ ;  /* 0x0000000600237c10 */ /* 0x000fe2000ff1e0ff */
[----:B------:R-:W-:Y:S01]  /*42c0*/  STG.E desc[UR36][R6.64], R25 ;  /* 0x0000001906007986 */ /* 0x000fe2000c101924 */
[----:B------:R-:W-:Y:S02]  /*42d0*/  IADD3 R36, R32, 0x90, RZ ;  /* 0x0000009020247810 */ /* 0x000fe40007ffe0ff */
[----:B0-----:R-:W-:Y:S01]  /*42e0*/  LEA.HI.X.SX32 R4, R0, UR7, 0x1, P0 ;  /* 0x0000000700047c11 */ /* 0x001fe200080f0eff */
[----:B------:R-:W-:Y:S01]  /*42f0*/  STG.E desc[UR36][R2.64], R33 ;  /* 0x0000002102007986 */ /* 0x000fe2000c101924 */
[----:B------:R-:W-:Y:S02]  /*4300*/  LEA R34, P0, R35, UR8, 0x2 ;  /* 0x0000000823227c11 */ /* 0x000fe4000f8010ff */
[----:B------:R-:W-:-:S02]  /*4310*/  IADD3 R0, P1, R8, UR6, RZ ;  /* 0x0000000608007c10 */ /* 0x000fc4000ff3e0ff */
[----:B------:R-:W-:Y:S02]  /*4320*/  IADD3 R9, P2, R36, UR6, RZ ;  /* 0x0000000624097c10 */ /* 0x000fe4000ff5e0ff */
[----:B------:R-:W-:Y:S02]  /*4330*/  IADD3 R10, P3, R37, UR6, RZ ;  /* 0x00000006250a7c10 */ /* 0x000fe4000ff7e0ff */
[----:B------:R-:W-:Y:S02]  /*4340*/  LEA.HI.X R35, R35, UR9, R4, 0x2, P0 ;  /* 0x0000000923237c11 */ /* 0x000fe400080f1404 */
[----:B------:R-:W-:Y:S02]  /*4350*/  LEA.HI.X.SX32 R5, R8, UR7, 0x1, P1 ;  /* 0x0000000708057c11 */ /* 0x000fe400088f0eff */
[----:B------:R-:W-:Y:S01]  /*4360*/  LEA.HI.X.SX32 R36, R36, UR7, 0x1, P2 ;  /* 0x0000000724247c11 */ /* 0x000fe200090f0eff */
[----:B------:R-:W-:Y:S01]  /*4370*/  STG.E desc[UR36][R34.64], R16 ;  /* 0x0000001022007986 */ /* 0x000fe2000c101924 */
[----:B------:R-:W-:-:S02]  /*4380*/  LEA R14, P0, R0, UR8, 0x2 ;  /* 0x00000008000e7c11 */ /* 0x000fc4000f8010ff */
[----:B------:R-:W-:Y:S02]  /*4390*/  LEA.HI.X.SX32 R37, R37, UR7, 0x1, P3 ;  /* 0x0000000725257c11 */ /* 0x000fe400098f0eff */
[----:B------:R-:W-:Y:S02]  /*43a0*/  LEA R4, P2, R10, UR8, 0x2 ;  /* 0x000000080a047c11 */ /* 0x000fe4000f8410ff */
[----:B------:R-:W-:Y:S02]  /*43b0*/  LEA.HI.X R15, R0, UR9, R5, 0x2, P0 ;  /* 0x00000009000f7c11 */ /* 0x000fe400080f1405 */
        /* <DEDUP_REMOVED lines=9> */
[C---:B------:R-:W-:Y:S01]  /*4450*/  IADD3 R17, R32.reuse, 0xb0, RZ ;  /* 0x000000b020117810 */ /* 0x040fe20007ffe0ff */
[----:B------:R-:W-:Y:S01]  /*4460*/  VIADD R32, R32, 0xb8 ;  /* 0x000000b820207836 */ /* 0x000fe20000000000 */
[----:B------:R-:W-:Y:S01]  /*4470*/  LEA.HI.X.SX32 R37, R0, UR7, 0x1, P0 ;  /* 0x0000000700257c11 */ /* 0x000fe200080f0eff */
[----:B------:R-:W-:Y:S01]  /*4480*/  STG.E desc[UR36][R4.64], R30 ;  /* 0x0000001e04007986 */ /* 0x000fe2000c101924 */
[----:B------:R-:W-:-:S02]  /*4490*/  LEA.HI.X.SX32 R27, R10, UR7, 0x1, P1 ;  /* 0x000000070a1b7c11 */ /* 0x000fc400088f0eff */
[----:B------:R-:W-:Y:S02]  /*44a0*/  LEA R36, P0, R26, UR8, 0x2 ;  /* 0x000000081a247c11 */ /* 0x000fe4000f8010ff */
[----:B-1----:R-:W-:Y:S02]  /*44b0*/  LEA R28, P1, R18, UR8, 0x2 ;  /* 0x00000008121c7c11 */ /* 0x002fe4000f8210ff */
[----:B------:R-:W-:Y:S02]  /*44c0*/  IADD3 R0, P2, R17, UR6, RZ ;  /* 0x0000000611007c10 */ /* 0x000fe4000ff5e0ff */
[----:B------:R-:W-:Y:S02]  /*44d0*/  IADD3 R10, P3, R32, UR6, RZ ;  /* 0x00000006200a7c10 */ /* 0x000fe4000ff7e0ff */
[----:B------:R-:W-:Y:S02]  /*44e0*/  LEA.HI.X R37, R26, UR9, R37, 0x2, P0 ;  /* 0x000000091a257c11 */ /* 0x000fe400080f1425 */
[----:B------:R-:W-:-:S02]  /*44f0*/  LEA.HI.X R29, R18, UR9, R27, 0x2, P1 ;  /* 0x00000009121d7c11 */ /* 0x000fc400088f141b */
[----:B--2---:R-:W-:Y:S01]  /*4500*/  LEA.HI.X.SX32 R13, R17, UR7, 0x1, P2 ;  /* 0x00000007110d7c11 */ /* 0x004fe200090f0eff */
[----:B------:R-:W-:Y:S01]  /*4510*/  STG.E desc[UR36][R36.64], R31 ;  /* 0x0000001f24007986 */ /* 0x000fe2000c101924 */
[----:B------:R-:W-:Y:S02]  /*4520*/  LEA R12, P0, R0, UR8, 0x2 ;  /* 0x00000008000c7c11 */ /* 0x000fe4000f8010ff */
        /* <DEDUP_REMOVED lines=8> */
.L_x_7280:
        /* <DEDUP_REMOVED lines=16> */
.L_x_7305:
        /* <DEDUP_REMOVED lines=16> */
.L_x_7316:
[----:B------:R-:W-:Y:S05]  /*47b0*/  EXIT ;  /* 0x000000000000794d */ /* 0x000fea0003800000 */
.L_x_7282:
[----:B------:R-:W-:Y:S01]  /*47c0*/  MOV R12, 0x10 ;  /* 0x00000010000c7802 */ /* 0x000fe20000000f00 */
[----:B------:R-:W-:Y:S01]  /*47d0*/  IMAD.MOV.U32 R11, RZ, RZ, 0x1f ;  /* 0x0000001fff0b7424 */ /* 0x000fe200078e00ff */
[----:B------:R-:W-:Y:S02]  /*47e0*/  MOV R15, 0xffffffff ;  /* 0xffffffff000f7802 */ /* 0x000fe40000000f00 */
[----:B------:R-:W-:-:S07]  /*47f0*/  MOV R2, 0xff7fffff ;  /* 0xff7fffff00027802 */ /* 0x000fce0000000f00 */
[----:B------:R-:W-:Y:S05]  /*4800*/  WARPSYNC.COLLECTIVE R15, `(.L_x_7317) ;  /* 0x000000000f087348 */ /* 0x000fea0003c00000 */
[----:B------:R0:W1:Y:S02]  /*4810*/  SHFL.BFLY P6, R14, R13, R12, R11 ;  /* 0x0c00000c0d0e7389 */ /* 0x00006400000c000b */
[----:B01----:R-:W-:Y:S01]  /*4820*/  ENDCOLLECTIVE ;  /* 0x000000000000791b */ /* 0x003fe20003800000 */
.L_x_7317:
[----:B------:R-:W-:Y:S01]  /*4830*/  HFMA2.MMA R12, -RZ, RZ, 0, 4.76837158203125e-07 ;  /* 0x00000008ff0c7435 */ /* 0x000fe200000001ff */
[----:B------:R-:W-:-:S05]  /*4840*/  FMNMX.FTZ R0, R14, -3.40282346638528859812e+38, !PT ;  /* 0xff7fffff0e007809 */ /* 0x000fca0007810000 */
[----:B------:R-:W-:-:S07]  /*4850*/  IMAD.MOV.U32 R13, RZ, RZ, R0 ;  /* 0x000000ffff0d7224 */ /* 0x000fce00078e0000 */
[----:B------:R-:W-:Y:S05]  /*4860*/  WARPSYNC.COLLECTIVE R15, `(.L_x_7318) ;  /* 0x000000000f087348 */ /* 0x000fea0003c00000 */
[----:B------:R0:W1:Y:S02]  /*4870*/  SHFL.BFLY P6, R14, R13, R12, R11 ;  /* 0x0c00000c0d0e7389 */ /* 0x00006400000c000b */
[----:B01----:R-:W-:Y:S01]  /*4880*/  ENDCOLLECTIVE ;  /* 0x000000000000791b */ /* 0x003fe20003800000 */
.L_x_7318:
[----:B------:R-:W-:Y:S02]  /*4890*/  MOV R12, 0x4 ;  /* 0x00000004000c7802 */ /* 0x000fe40000000f00 */
[----:B------:R-:W-:-:S05]  /*48a0*/  FMNMX.FTZ R3, R0, R14, !PT ;  /* 0x0000000e00037209 */ /* 0x000fca0007810000 */
[----:B------:R-:W-:-:S07]  /*48b0*/  IMAD.MOV.U32 R13, RZ, RZ, R3 ;  /* 0x000000ffff0d7224 */ /* 0x000fce00078e0003 */
[----:B------:R-:W-:Y:S05]  /*48c0*/  WARPSYNC.COLLECTIVE R15, `(.L_x_7319) ;  /* 0x000000000f087348 */ /* 0x000fea0003c00000 */
[----:B------:R0:W1:Y:S02]  /*48d0*/  SHFL.BFLY P6, R14, R13, R12, R11 ;  /* 0x0c00000c0d0e7389 */ /* 0x00006400000c000b */
[----:B01----:R-:W-:Y:S01]  /*48e0*/  ENDCOLLECTIVE ;  /* 0x000000000000791b */ /* 0x003fe20003800000 */
.L_x_7319:
[----:B------:R-:W-:Y:S01]  /*48f0*/  HFMA2.MMA R12, -RZ, RZ, 0, 1.1920928955078125e-07 ;  /* 0x00000002ff0c7435 */ /* 0x000fe200000001ff */
[----:B------:R-:W-:-:S05]  /*4900*/  FMNMX.FTZ R4, R3, R14, !PT ;  /* 0x0000000e03047209 */ /* 0x000fca0007810000 */
[----:B------:R-:W-:-:S07]  /*4910*/  IMAD.MOV.U32 R13, RZ, RZ, R4 ;  /* 0x000000ffff0d7224 */ /* 0x000fce00078e0004 */
[----:B------:R-:W-:Y:S05]  /*4920*/  WARPSYNC.COLLECTIVE R15, `(.L_x_7320) ;  /* 0x000000000f087348 */ /* 0x000fea0003c00000 */
[----:B------:R0:W1:Y:S02]  /*4930*/  SHFL.BFLY P6, R14, R13, R12, R11 ;  /* 0x0c00000c0d0e7389 */ /* 0x00006400000c000b */
[----:B01----:R-:W-:Y:S01]  /*4940*/  ENDCOLLECTIVE ;  /* 0x000000000000791b */ /* 0x003fe20003800000 */
.L_x_7320:
[----:B------:R-:W-:Y:S05]  /*4950*/  BRA `(.L_x_7321) ;  /* 0xffffffc000b07947 */ /* 0x000fea000383ffff */
.L_x_7307:
[----:B------:R-:W-:Y:S01]  /*4960*/  HFMA2.MMA R12, -RZ, RZ, 0, 1.1920928955078125e-07 ;  /* 0x00000002ff0c7435 */ /* 0x000fe200000001ff */
[----:B-1----:R-:W-:Y:S01]  /*4970*/  IMAD.MOV.U32 R13, RZ, RZ, RZ ;  /* 0x000000ffff0d7224 */ /* 0x002fe200078e00ff */
[----:B------:R-:W-:Y:S01]  /*4980*/  MOV R11, 0x1f ;  /* 0x0000001f000b7802 */ /* 0x000fe20000000f00 */
[----:B------:R-:W-:-:S08]  /*4990*/  IMAD.MOV.U32 R15, RZ, RZ, -0x1 ;  /* 0xffffffffff0f7424 */ /* 0x000fd000078e00ff */
[----:B0-----:R-:W-:Y:S05]  /*49a0*/  WARPSYNC.COLLECTIVE R15, `(.L_x_7322) ;  /* 0x000000000f087348 */ /* 0x001fea0003c00000 */
[----:B------:R1:W2:Y:S02]  /*49b0*/  SHFL.BFLY P6, R14, R13, R12, R11 ;  /* 0x0c00000c0d0e7389 */ /* 0x0002a400000c000b */
[----:B012---:R-:W-:Y:S01]  /*49c0*/  ENDCOLLECTIVE ;  /* 0x000000000000791b */ /* 0x007fe20003800000 */
.L_x_7322:
[----:B------:R-:W-:Y:S01]  /*49d0*/  IMAD.MOV.U32 R12, RZ, RZ, 0x1 ;  /* 0x00000001ff0c7424 */ /* 0x000fe200078e00ff */
[----:B------:R-:W-:-:S05]  /*49e0*/  MOV R37, R14 ;  /* 0x0000000e00257202 */ /* 0x000fca0000000f00 */
[----:B------:R-:W-:-:S05]  /*49f0*/  FADD.FTZ R37, RZ, R37 ;  /* 0x00000025ff257221 */ /* 0x000fca0000010000 */
[----:B------:R-:W-:-:S07]  /*4a00*/  MOV R13, R37 ;  /* 0x00000025000d7202 */ /* 0x000fce0000000f00 */
[----:B------:R-:W-:Y:S05]  /*4a10*/  WARPSYNC.COLLECTIVE R15, `(.L_x_7323) ;  /* 0x000000000f087348 */ /* 0x000fea0003c00000 */
[----:B------:R0:W1:Y:S02]  /*4a20*/  SHFL.BFLY P6, R14, R13, R12, R11 ;  /* 0x0c00000c0d0e7389 */ /* 0x00006400000c000b */
[----:B01----:R-:W-:Y:S01]  /*4a30*/  ENDCOLLECTIVE ;  /* 0x000000000000791b */ /* 0x003fe20003800000 */
.L_x_7323:
[----:B------:R-:W-:Y:S01]  /*4a40*/  HFMA2.MMA R13, -RZ, RZ, 0, 0 ;  /* 0x00000000ff0d7435 */ /* 0x000fe200000001ff */
[----:B------:R-:W-:Y:S01]  /*4a50*/  IMAD.MOV.U32 R12, RZ, RZ, 0x2 ;  /* 0x00000002ff0c7424 */ /* 0x000fe200078e00ff */
[----:B------:R-:W-:-:S09]  /*4a60*/  MOV R8, R14 ;  /* 0x0000000e00087202 */ /* 0x000fd20000000f00 */
[----:B------:R-:W-:Y:S05]  /*4a70*/  WARPSYNC.COLLECTIVE R15, `(.L_x_7324) ;  /* 0x000000000f087348 */ /* 0x000fea0003c00000 */
[----:B------:R0:W1:Y:S02]  /*4a80*/  SHFL.BFLY P6, R14, R13, R12, R11 ;  /* 0x0c00000c0d0e7389 */ /* 0x00006400000c000b */
[----:B01----:R-:W-:Y:S01]  /*4a90*/  ENDCOLLECTIVE ;  /* 0x000000000000791b */ /* 0x003fe20003800000 */
.L_x_7324:
        /* <DEDUP_REMOVED lines=8> */
.L_x_7325:
[----:B------:R-:W-:Y:S01]  /*4b20*/  HFMA2.MMA R13, -RZ, RZ, 0, 0 ;  /* 0x00000000ff0d7435 */ /* 0x000fe200000001ff */
[----:B------:R-:W-:Y:S01]  /*4b30*/  IMAD.MOV.U32 R12, RZ, RZ, 0x2 ;  /* 0x00000002ff0c7424 */ /* 0x000fe200078e00ff */
[----:B------:R-:W-:-:S09]  /*4b40*/  MOV R7, R14 ;  /* 0x0000000e00077202 */ /* 0x000fd20000000f00 */
[----:B------:R-:W-:Y:S05]  /*4b50*/  WARPSYNC.COLLECTIVE R15, `(.L_x_7326) ;  /* 0x000000000f087348 */ /* 0x000fea0003c00000 */
[----:B------:R0:W1:Y:S02]  /*4b60*/  SHFL.BFLY P6, R14, R13, R12, R11 ;  /* 0x0c00000c0d0e7389 */ /* 0x00006400000c000b */
[----:B01----:R-:W-:Y:S01]  /*4b70*/  ENDCOLLECTIVE ;  /* 0x000000000000791b */ /* 0x003fe20003800000 */
.L_x_7326:
        /* <DEDUP_REMOVED lines=8> */
.L_x_7327:
[----:B------:R-:W-:Y:S01]  /*4c00*/  HFMA2.MMA R13, -RZ, RZ, 0, 0 ;  /* 0x00000000ff0d7435 */ /* 0x000fe200000001ff */
[----:B------:R-:W-:Y:S01]  /*4c10*/  IMAD.MOV.U32 R12, RZ, RZ, 0x2 ;  /* 0x00000002ff0c7424 */ /* 0x000fe200078e00ff */
[----:B------:R-:W-:-:S09]  /*4c20*/  MOV R33, R14 ;  /* 0x0000000e00217202 */ /* 0x000fd20000000f00 */
[----:B------:R-:W-:Y:S05]  /*4c30*/  WARPSYNC.COLLECTIVE R15, `(.L_x_7328) ;  /* 0x000000000f087348 */ /* 0x000fea0003c00000 */
[----:B------:R0:W1:Y:S02]  /*4c40*/  SHFL.BFLY P6, R14, R13, R12, R11 ;  /* 0x0c00000c0d0e7389 */ /* 0x00006400000c000b */
[----:B01----:R-:W-:Y:S01]  /*4c50*/  ENDCOLLECTIVE ;  /* 0x000000000000791b */ /* 0x003fe20003800000 */
.L_x_7328:
        /* <DEDUP_REMOVED lines=8> */
.L_x_7329:
[----:B------:R-:W-:Y:S01]  /*4ce0*/  HFMA2.MMA R13, -RZ, RZ, 0, 0 ;  /* 0x00000000ff0d7435 */ /* 0x000fe200000001ff */
[----:B------:R-:W-:Y:S01]  /*4cf0*/  IMAD.MOV.U32 R12, RZ, RZ, 0x2 ;  /* 0x00000002ff0c7424 */ /* 0x000fe200078e00ff */
[----:B------:R-:W-:-:S09]  /*4d00*/  MOV R28, R14 ;  /* 0x0000000e001c7202 */ /* 0x000fd20000000f00 */
[----:B------:R-:W-:Y:S05]  /*4d10*/  WARPSYNC.COLLECTIVE R15, `(.L_x_7330) ;  /* 0x000000000f087348 */ /* 0x000fea0003c00000 */
[----:B------:R0:W1:Y:S02]  /*4d20*/  SHFL.BFLY P6, R14, R13, R12, R11 ;  /* 0x0c00000c0d0e7389 */ /* 0x00006400000c000b */
[----:B01----:R-:W-:Y:S01]  /*4d30*/  ENDCOLLECTIVE ;  /* 0x000000000000791b */ /* 0x003fe20003800000 */
.L_x_7330:
        /* <DEDUP_REMOVED lines=8> */
.L_x_7331:
[----:B------:R-:W-:Y:S01]  /*4dc0*/  HFMA2.MMA R13, -RZ, RZ, 0, 0 ;  /* 0x00000000ff0d7435 */ /* 0x000fe200000001ff */
[----:B------:R-:W-:Y:S01]  /*4dd0*/  IMAD.MOV.U32 R12, RZ, RZ, 0x2 ;  /* 0x00000002ff0c7424 */ /* 0x000fe200078e00ff */
[----:B------:R-:W-:-:S09]  /*4de0*/  MOV R25, R14 ;  /* 0x0000000e00197202 */ /* 0x000fd20000000f00 */
[----:B------:R-:W-:Y:S05]  /*4df0*/  WARPSYNC.COLLECTIVE R15, `(.L_x_7332) ;  /* 0x000000000f087348 */ /* 0x000fea0003c00000 */
[----:B------:R0:W1:Y:S02]  /*4e00*/  SHFL.BFLY P6, R14, R13, R12, R11 ;  /* 0x0c00000c0d0e7389 */ /* 0x00006400000c000b */
[----:B01----:R-:W-:Y:S01]  /*4e10*/  ENDCOLLECTIVE ;  /* 0x000000000000791b */ /* 0x003fe20003800000 */
.L_x_7332:
        /* <DEDUP_REMOVED lines=8> */
.L_x_7333:
[----:B------:R-:W-:Y:S01]  /*4ea0*/  HFMA2.MMA R13, -RZ, RZ, 0, 0 ;  /* 0x00000000ff0d7435 */ /* 0x000fe200000001ff */
[----:B------:R-:W-:Y:S01]  /*4eb0*/  IMAD.MOV.U32 R12, RZ, RZ, 0x2 ;  /* 0x00000002ff0c7424 */ /* 0x000fe200078e00ff */
[----:B------:R-:W-:-:S09]  /*4ec0*/  MOV R26, R14 ;  /* 0x0000000e001a7202 */ /* 0x000fd20000000f00 */
[----:B------:R-:W-:Y:S05]  /*4ed0*/  WARPSYNC.COLLECTIVE R15, `(.L_x_7334) ;  /* 0x000000000f087348 */ /* 0x000fea0003c00000 */
[----:B------:R0:W1:Y:S02]  /*4ee0*/  SHFL.BFLY P6, R14, R13, R12, R11 ;  /* 0x0c00000c0d0e7389 */ /* 0x00006400000c000b */
[----:B01----:R-:W-:Y:S01]  /*4ef0*/  ENDCOLLECTIVE ;  /* 0x000000000000791b */ /* 0x003fe20003800000 */
.L_x_7334:
        /* <DEDUP_REMOVED lines=8> */
.L_x_7335:
[----:B------:R-:W-:Y:S01]  /*4f80*/  HFMA2.MMA R13, -RZ, RZ, 0, 0 ;  /* 0x00000000ff0d7435 */ /* 0x000fe200000001ff */
[----:B------:R-:W-:Y:S01]  /*4f90*/  IMAD.MOV.U32 R12, RZ, RZ, 0x2 ;  /* 0x00000002ff0c7424 */ /* 0x000fe200078e00ff */
[----:B------:R-:W-:-:S09]  /*4fa0*/  MOV R31, R14 ;  /* 0x0000000e001f7202 */ /* 0x000fd20000000f00 */
[----:B------:R-:W-:Y:S05]  /*4fb0*/  WARPSYNC.COLLECTIVE R15, `(.L_x_7336) ;  /* 0x000000000f087348 */ /* 0x000fea0003c00000 */
[----:B------:R0:W1:Y:S02]  /*4fc0*/  SHFL.BFLY P6, R14, R13, R12, R11 ;  /* 0x0c00000c0d0e7389 */ /* 0x00006400000c000b */
[----:B01----:R-:W-:Y:S01]  /*4fd0*/  ENDCOLLECTIVE ;  /* 0x000000000000791b */ /* 0x003fe20003800000 */
.L_x_7336:
        /* <DEDUP_REMOVED lines=8> */
.L_x_7337:
[----:B------:R-:W-:Y:S01]  /*5060*/  HFMA2.MMA R13, -RZ, RZ, 0, 0 ;  /* 0x00000000ff0d7435 */ /* 0x000fe200000001ff */
[----:B------:R-:W-:Y:S01]  /*5070*/  IMAD.MOV.U32 R12, RZ, RZ, 0x2 ;  /* 0x00000002ff0c7424 */ /* 0x000fe200078e00ff */
[----:B------:R-:W-:-:S09]  /*5080*/  MOV R29, R14 ;  /* 0x0000000e001d7202 */ /* 0x000fd20000000f00 */
[----:B------:R-:W-:Y:S05]  /*5090*/  WARPSYNC.COLLECTIVE R15, `(.L_x_7338) ;  /* 0x000000000f087348 */ /* 0x000fea0003c00000 */
[----:B------:R0:W1:Y:S02]  /*50a0*/  SHFL.BFLY P6, R14, R13, R12, R11 ;  /* 0x0c00000c0d0e7389 */ /* 0x00006400000c000b */
[----:B01----:R-:W-:Y:S01]  /*50b0*/  ENDCOLLECTIVE ;  /* 0x000000000000791b */ /* 0x003fe20003800000 */
.L_x_7338:
        /* <DEDUP_REMOVED lines=8> */
.L_x_7339:
[----:B------:R-:W-:Y:S01]  /*5140*/  HFMA2.MMA R13, -RZ, RZ, 0, 0 ;  /* 0x00000000ff0d7435 */ /* 0x000fe200000001ff */
[----:B------:R-:W-:Y:S01]  /*5150*/  IMAD.MOV.U32 R12, RZ, RZ, 0x2 ;  /* 0x00000002ff0c7424 */ /* 0x000fe200078e00ff */
[----:B------:R-:W-:-:S09]  /*5160*/  MOV R16, R14 ;  /* 0x0000000e00107202 */ /* 0x000fd20000000f00 */
[----:B------:R-:W-:Y:S05]  /*5170*/  WARPSYNC.COLLECTIVE R15, `(.L_x_7340) ;  /* 0x000000000f087348 */ /* 0x000fea0003c00000 */
[----:B------:R0:W1:Y:S02]  /*5180*/  SHFL.BFLY P6, R14, R13, R12, R11 ;  /* 0x0c00000c0d0e7389 */ /* 0x00006400000c000b */
[----:B01----:R-:W-:Y:S01]  /*5190*/  ENDCOLLECTIVE ;  /* 0x000000000000791b */ /* 0x003fe20003800000 */
.L_x_7340:
        /* <DEDUP_REMOVED lines=8> */
.L_x_7341:
[----:B------:R-:W-:Y:S01]  /*5220*/  HFMA2.MMA R13, -RZ, RZ, 0, 0 ;  /* 0x00000000ff0d7435 */ /* 0x000fe200000001ff */
[----:B------:R-:W-:Y:S01]  /*5230*/  IMAD.MOV.U32 R12, RZ, RZ, 0x2 ;  /* 0x00000002ff0c7424 */ /* 0x000fe200078e00ff */
[----:B------:R-:W-:-:S09]  /*5240*/  MOV R27, R14 ;  /* 0x0000000e001b7202 */ /* 0x000fd20000000f00 */
[----:B------:R-:W-:Y:S05]  /*5250*/  WARPSYNC.COLLECTIVE R15, `(.L_x_7342) ;  /* 0x000000000f087348 */ /* 0x000fea0003c00000 */
[----:B------:R0:W1:Y:S02]  /*5260*/  SHFL.BFLY P6, R14, R13, R12, R11 ;  /* 0x0c00000c0d0e7389 */ /* 0x00006400000c000b */
[----:B01----:R-:W-:Y:S01]  /*5270*/  ENDCOLLECTIVE ;  /* 0x000000000000791b */ /* 0x003fe20003800000 */
.L_x_7342:
        /* <DEDUP_REMOVED lines=8> */
.L_x_7343:
[----:B------:R-:W-:Y:S01]  /*5300*/  HFMA2.MMA R13, -RZ, RZ, 0, 0 ;  /* 0x00000000ff0d7435 */ /* 0x000fe200000001ff */
[----:B------:R-:W-:Y:S01]  /*5310*/  IMAD.MOV.U32 R12, RZ, RZ, 0x2 ;  /* 0x00000002ff0c7424 */ /* 0x000fe200078e00ff */
[----:B------:R-:W-:-:S09]  /*5320*/  MOV R20, R14 ;  /* 0x0000000e00147202 */ /* 0x000fd20000000f00 */
[----:B------:R-:W-:Y:S05]  /*5330*/  WARPSYNC.COLLECTIVE R15, `(.L_x_7344) ;  /* 0x000000000f087348 */ /* 0x000fea0003c00000 */
[----:B------:R0:W1:Y:S02]  /*5340*/  SHFL.BFLY P6, R14, R13, R12, R11 ;  /* 0x0c00000c0d0e7389 */ /* 0x00006400000c000b */
[----:B01----:R-:W-:Y:S01]  /*5350*/  ENDCOLLECTIVE ;  /* 0x000000000000791b */ /* 0x003fe20003800000 */
.L_x_7344:
        /* <DEDUP_REMOVED lines=8> */
.L_x_7345:
[----:B------:R-:W-:Y:S01]  /*53e0*/  HFMA2.MMA R13, -RZ, RZ, 0, 0 ;  /* 0x00000000ff0d7435 */ /* 0x000fe200000001ff */
[----:B------:R-:W-:Y:S01]  /*53f0*/  IMAD.MOV.U32 R12, RZ, RZ, 0x2 ;  /* 0x00000002ff0c7424 */ /* 0x000fe200078e00ff */
[----:B------:R-:W-:-:S09]  /*5400*/  MOV R19, R14 ;  /* 0x0000000e00137202 */ /* 0x000fd20000000f00 */
[----:B------:R-:W-:Y:S05]  /*5410*/  WARPSYNC.COLLECTIVE R15, `(.L_x_7346) ;  /* 0x000000000f087348 */ /* 0x000fea0003c00000 */
[----:B------:R0:W1:Y:S02]  /*5420*/  SHFL.BFLY P6, R14, R13, R12, R11 ;  /* 0x0c00000c0d0e7389 */ /* 0x00006400000c000b */
[----:B01----:R-:W-:Y:S01]  /*5430*/  ENDCOLLECTIVE ;  /* 0x000000000000791b */ /* 0x003fe20003800000 */
.L_x_7346:
        /* <DEDUP_REMOVED lines=8> */
.L_x_7347:
[----:B------:R-:W-:Y:S01]  /*54c0*/  HFMA2.MMA R13, -RZ, RZ, 0, 0 ;  /* 0x00000000ff0d7435 */ /* 0x000fe200000001ff */
[----:B------:R-:W-:Y:S01]  /*54d0*/  IMAD.MOV.U32 R12, RZ, RZ, 0x2 ;  /* 0x00000002ff0c7424 */ /* 0x000fe200078e00ff */
[----:B------:R-:W-:-:S09]  /*54e0*/  MOV R24, R14 ;  /* 0x0000000e00187202 */ /* 0x000fd20000000f00 */
[----:B------:R-:W-:Y:S05]  /*54f0*/  WARPSYNC.COLLECTIVE R15, `(.L_x_7348) ;  /* 0x000000000f087348 */ /* 0x000fea0003c00000 */
[----:B------:R0:W1:Y:S02]  /*5500*/  SHFL.BFLY P6, R14, R13, R12, R11 ;  /* 0x0c00000c0d0e7389 */ /* 0x00006400000c000b */
[----:B01----:R-:W-:Y:S01]  /*5510*/  ENDCOLLECTIVE ;  /* 0x000000000000791b */ /* 0x003fe20003800000 */
.L_x_7348:
[----:B------:R-:W-:Y:S01]  /*5520*/  FADD.FTZ R21, R21, R24 ;  /* 0x0000001815157221 */ /* 0x000fe20000010000 */
[----:B------:R-:W-:Y:S01]  /*5530*/  HFMA2.MMA R12, -RZ, RZ, 0, 5.9604644775390625e-08 ;  /* 0x00000001ff0c7435 */ /* 0x000fe200000001ff */
[----:B------:R-:W-:-:S05]  /*5540*/  FADD.FTZ R22, RZ, R14 ;  /* 0x0000000eff167221 */ /* 0x000fca0000010000 */
[----:B------:R-:W-:-:S07]  /*5550*/  MOV R13, R22 ;  /* 0x00000016000d7202 */ /* 0x000fce0000000f00 */
[----:B------:R-:W-:Y:S05]  /*5560*/  WARPSYNC.COLLECTIVE R15, `(.L_x_7349) ;  /* 0x000000000f087348 */ /* 0x000fea0003c00000 */
[----:B------:R0:W1:Y:S02]  /*5570*/  SHFL.BFLY P6, R14, R13, R12, R11 ;  /* 0x0c00000c0d0e7389 */ /* 0x00006400000c000b */
[----:B01----:R-:W-:Y:S01]  /*5580*/  ENDCOLLECTIVE ;  /* 0x000000000000791b */ /* 0x003fe20003800000 */
.L_x_7349:
[----:B------:R-:W-:Y:S01]  /*5590*/  HFMA2.MMA R12, -RZ, RZ, 0, 1.1920928955078125e-07 ;  /* 0x00000002ff0c7435 */ /* 0x000fe200000001ff */
[----:B------:R-:W-:Y:S01]  /*55a0*/  MOV R13, RZ ;  /* 0x000000ff000d7202 */ /* 0x000fe20000000f00 */
[----:B------:R-:W-:-:S09]  /*55b0*/  IMAD.MOV.U32 R23, RZ, RZ, R14 ;  /* 0x000000ffff177224 */ /* 0x000fd200078e000e */
[----:B------:R-:W-:Y:S05]  /*55c0*/  WARPSYNC.COLLECTIVE R15, `(.L_x_7350) ;  /* 0x000000000f087348 */ /* 0x000fea0003c00000 */
[----:B------:R0:W1:Y:S02]  /*55d0*/  SHFL.BFLY P6, R14, R13, R12, R11 ;  /* 0x0c00000c0d0e7389 */ /* 0x00006400000c000b */
[----:B01----:R-:W-:Y:S01]  /*55e0*/  ENDCOLLECTIVE ;  /* 0x000000000000791b */ /* 0x003fe20003800000 */
.L_x_7350:
[----:B------:R-:W-:Y:S01]  /*55f0*/  FADD.FTZ R22, R22, R23 ;  /* 0x0000001716167221 */ /* 0x000fe20000010000 */
[----:B------:R-:W-:Y:S01]  /*5600*/  MOV R12, 0x1 ;  /* 0x00000001000c7802 */ /* 0x000fe20000000f00 */
[----:B------:R-:W-:-:S04]  /*5610*/  FADD.FTZ R25, RZ, R14 ;  /* 0x0000000eff197221 */ /* 0x000fc80000010000 */
[----:B------:R-:W-:-:S07]  /*5620*/  IMAD.MOV.U32 R13, RZ, RZ, R25 ;  /* 0x000000ffff0d7224 */ /* 0x000fce00078e0019 */
[----:B------:R-:W-:Y:S05]  /*5630*/  WARPSYNC.COLLECTIVE R15, `(.L_x_7351) ;  /* 0x000000000f087348 */ /* 0x000fea0003c00000 */
[----:B------:R0:W1:Y:S02]  /*5640*/  SHFL.BFLY P6, R14, R13, R12, R11 ;  /* 0x0c00000c0d0e7389 */ /* 0x00006400000c000b */
[----:B01----:R-:W-:Y:S01]  /*5650*/  ENDCOLLECTIVE ;  /* 0x000000000000791b */ /* 0x003fe20003800000 */
.L_x_7351:
[----:B------:R-:W-:Y:S01]  /*5660*/  HFMA2.MMA R12, -RZ, RZ, 0, 1.1920928955078125e-07 ;  /* 0x00000002ff0c7435 */ /* 0x000fe200000001ff */
[----:B------:R-:W-:Y:S01]  /*5670*/  IMAD.MOV.U32 R13, RZ, RZ, RZ ;  /* 0x000000ffff0d7224 */ /* 0x000fe200078e00ff */
[----:B------:R-:W-:-:S09]  /*5680*/  MOV R29, R14 ;  /* 0x0000000e001d7202 */ /* 0x000fd20000000f00 */
[----:B------:R-:W-:Y:S05]  /*5690*/  WARPSYNC.COLLECTIVE R15, `(.L_x_7352) ;  /* 0x000000000f087348 */ /* 0x000fea0003c00000 */
[----:B------:R0:W1:Y:S02]  /*56a0*/  SHFL.BFLY P6, R14, R13, R12, R11 ;  /* 0x0c00000c0d0e7389 */ /* 0x00006400000c000b */
[----:B01----:R-:W-:Y:S01]  /*56b0*/  ENDCOLLECTIVE ;  /* 0x000000000000791b */ /* 0x003fe20003800000 */
.L_x_7352:
        /* <DEDUP_REMOVED lines=8> */
.L_x_7353:
[----:B------:R-:W-:Y:S01]  /*5740*/  HFMA2.MMA R12, -RZ, RZ, 0, 1.1920928955078125e-07 ;  /* 0x00000002ff0c7435 */ /* 0x000fe200000001ff */
[----:B------:R-:W-:Y:S01]  /*5750*/  IMAD.MOV.U32 R13, RZ, RZ, RZ ;  /* 0x000000ffff0d7224 */ /* 0x000fe200078e00ff */
[----:B------:R-:W-:-:S09]  /*5760*/  MOV R33, R14 ;  /* 0x0000000e00217202 */ /* 0x000fd20000000f00 */
[----:B------:R-:W-:Y:S05]  /*5770*/  WARPSYNC.COLLECTIVE R15, `(.L_x_7354) ;  /* 0x000000000f087348 */ /* 0x000fea0003c00000 */
[----:B------:R0:W1:Y:S02]  /*5780*/  SHFL.BFLY P6, R14, R13, R12, R11 ;  /* 0x0c00000c0d0e7389 */ /* 0x00006400000c000b */
[----:B01----:R-:W-:Y:S01]  /*5790*/  ENDCOLLECTIVE ;  /* 0x000000000000791b */ /* 0x003fe20003800000 */
.L_x_7354:
        /* <DEDUP_REMOVED lines=8> */
.L_x_7355:
[----:B------:R-:W-:Y:S01]  /*5820*/  HFMA2.MMA R12, -RZ, RZ, 0, 1.1920928955078125e-07 ;  /* 0x00000002ff0c7435 */ /* 0x000fe200000001ff */
[----:B------:R-:W-:Y:S01]  /*5830*/  IMAD.MOV.U32 R13, RZ, RZ, RZ ;  /* 0x000000ffff0d7224 */ /* 0x000fe200078e00ff */
[----:B------:R-:W-:-:S09]  /*5840*/  MOV R19, R14 ;  /* 0x0000000e00137202 */ /* 0x000fd20000000f00 */
[----:B------:R-:W-:Y:S05]  /*5850*/  WARPSYNC.COLLECTIVE R15, `(.L_x_7356) ;  /* 0x000000000f087348 */ /* 0x000fea0003c00000 */
[----:B------:R0:W1:Y:S02]  /*5860*/  SHFL.BFLY P6, R14, R13, R12, R11 ;  /* 0x0c00000c0d0e7389 */ /* 0x00006400000c000b */
[----:B01----:R-:W-:Y:S01]  /*5870*/  ENDCOLLECTIVE ;  /* 0x000000000000791b */ /* 0x003fe20003800000 */
.L_x_7356:
        /* <DEDUP_REMOVED lines=8> */
.L_x_7357:
[----:B------:R-:W-:Y:S01]  /*5900*/  HFMA2.MMA R12, -RZ, RZ, 0, 1.1920928955078125e-07 ;  /* 0x00000002ff0c7435 */ /* 0x000fe200000001ff */
[----:B------:R-:W-:Y:S01]  /*5910*/  IMAD.MOV.U32 R13, RZ, RZ, RZ ;  /* 0x000000ffff0d7224 */ /* 0x000fe200078e00ff */
[----:B------:R-:W-:-:S09]  /*5920*/  MOV R23, R14 ;  /* 0x0000000e00177202 */ /* 0x000fd20000000f00 */
[----:B------:R-:W-:Y:S05]  /*5930*/  WARPSYNC.COLLECTIVE R15, `(.L_x_7358) ;  /* 0x000000000f087348 */ /* 0x000fea0003c00000 */
[----:B------:R0:W1:Y:S02]  /*5940*/  SHFL.BFLY P6, R14, R13, R12, R11 ;  /* 0x0c00000c0d0e7389 */ /* 0x00006400000c000b */
[----:B01----:R-:W-:Y:S01]  /*5950*/  ENDCOLLECTIVE ;  /* 0x000000000000791b */ /* 0x003fe20003800000 */
.L_x_7358:
        /* <DEDUP_REMOVED lines=8> */
.L_x_7359:
[----:B------:R-:W-:Y:S01]  /*59e0*/  HFMA2.MMA R12, -RZ, RZ, 0, 1.1920928955078125e-07 ;  /* 0x00000002ff0c7435 */ /* 0x000fe200000001ff */
[----:B------:R-:W-:Y:S01]  /*59f0*/  IMAD.MOV.U32 R13, RZ, RZ, RZ ;  /* 0x000000ffff0d7224 */ /* 0x000fe200078e00ff */
[----:B------:R-:W-:-:S09]  /*5a00*/  MOV R27, R14 ;  /* 0x0000000e001b7202 */ /* 0x000fd20000000f00 */
[----:B------:R-:W-:Y:S05]  /*5a10*/  WARPSYNC.COLLECTIVE R15, `(.L_x_7360) ;  /* 0x000000000f087348 */ /* 0x000fea0003c00000 */
[----:B------:R0:W1:Y:S02]  /*5a20*/  SHFL.BFLY P6, R14, R13, R12, R11 ;  /* 0x0c00000c0d0e7389 */ /* 0x00006400000c000b */
[----:B01----:R-:W-:Y:S01]  /*5a30*/  ENDCOLLECTIVE ;  /* 0x000000000000791b */ /* 0x003fe20003800000 */
.L_x_7360:
        /* <DEDUP_REMOVED lines=8> */
.L_x_7361:
[----:B------:R-:W-:Y:S01]  /*5ac0*/  HFMA2.MMA R12, -RZ, RZ, 0, 1.1920928955078125e-07 ;  /* 0x00000002ff0c7435 */ /* 0x000fe200000001ff */
[----:B------:R-:W-:Y:S01]  /*5ad0*/  IMAD.MOV.U32 R13, RZ, RZ, RZ ;  /* 0x000000ffff0d7224 */ /* 0x000fe200078e00ff */
[----:B------:R-:W-:-:S09]  /*5ae0*/  MOV R29, R14 ;  /* 0x0000000e001d7202 */ /* 0x000fd20000000f00 */
[----:B------:R-:W-:Y:S05]  /*5af0*/  WARPSYNC.COLLECTIVE R15, `(.L_x_7362) ;  /* 0x000000000f087348 */ /* 0x000fea0003c00000 */
[----:B------:R0:W1:Y:S02]  /*5b00*/  SHFL.BFLY P6, R14, R13, R12, R11 ;  /* 0x0c00000c0d0e7389 */ /* 0x00006400000c000b */
[----:B01----:R-:W-:Y:S01]  /*5b10*/  ENDCOLLECTIVE ;  /* 0x000000000000791b */ /* 0x003fe20003800000 */
.L_x_7362:
        /* <DEDUP_REMOVED lines=8> */
.L_x_7363:
[----:B------:R-:W-:Y:S01]  /*5ba0*/  HFMA2.MMA R12, -RZ, RZ, 0, 1.1920928955078125e-07 ;  /* 0x00000002ff0c7435 */ /* 0x000fe200000001ff */
[----:B------:R-:W-:Y:S01]  /*5bb0*/  IMAD.MOV.U32 R13, RZ, RZ, RZ ;  /* 0x000000ffff0d7224 */ /* 0x000fe200078e00ff */
[----:B------:R-:W-:-:S09]  /*5bc0*/  MOV R31, R14 ;  /* 0x0000000e001f7202 */ /* 0x000fd20000000f00 */
[----:B------:R-:W-:Y:S05]  /*5bd0*/  WARPSYNC.COLLECTIVE R15, `(.L_x_7364) ;  /* 0x000000000f087348 */ /* 0x000fea0003c00000 */
[----:B------:R0:W1:Y:S02]  /*5be0*/  SHFL.BFLY P6, R14, R13, R12, R11 ;  /* 0x0c00000c0d0e7389 */ /* 0x00006400000c000b */
[----:B01----:R-:W-:Y:S01]  /*5bf0*/  ENDCOLLECTIVE ;  /* 0x000000000000791b */ /* 0x003fe20003800000 */
.L_x_7364:
        /* <DEDUP_REMOVED lines=8> */
.L_x_7365:
[----:B------:R-:W-:Y:S01]  /*5c80*/  MOV R13, RZ ;  /* 0x000000ff000d7202 */ /* 0x000fe20000000f00 */
[----:B------:R-:W-:Y:S02]  /*5c90*/  IMAD.MOV.U32 R12, RZ, RZ, 0x2 ;  /* 0x00000002ff0c7424 */ /* 0x000fe400078e00ff */
[----:B------:R-:W-:Y:S01]  /*5ca0*/  FADD.FTZ R20, R30, R14 ;  /* 0x0000000e1e147221 */ /* 0x000fe20000010000 */
[----:B------:R-:W-:-:S07]  /*5cb0*/  MOV R30, R29 ;  /* 0x0000001d001e7202 */ /* 0x000fce0000000f00 */
[----:B------:R-:W-:Y:S05]  /*5cc0*/  WARPSYNC.COLLECTIVE R15, `(.L_x_7366) ;  /* 0x000000000f087348 */ /* 0x000fea0003c00000 */
[----:B------:R0:W1:Y:S02]  /*5cd0*/  SHFL.BFLY P6, R14, R13, R12, R11 ;  /* 0x0c00000c0d0e7389 */ /* 0x00006400000c000b */
[----:B01----:R-:W-:Y:S01]  /*5ce0*/  ENDCOLLECTIVE ;  /* 0x000000000000791b */ /* 0x003fe20003800000 */
.L_x_7366:
[----:B------:R-:W-:Y:S01]  /*5cf0*/  HFMA2.MMA R12, -RZ, RZ, 0, 5.9604644775390625e-08 ;  /* 0x00000001ff0c7435 */ /* 0x000fe200000001ff */
[----:B------:R-:W-:-:S05]  /*5d00*/  FADD.FTZ R32, RZ, R14 ;  /* 0x0000000eff207221 */ /* 0x000fca0000010000 */
[----:B------:R-:W-:-:S07]  /*5d10*/  MOV R13, R32 ;  /* 0x00000020000d7202 */ /* 0x000fce0000000f00 */
[----:B------:R-:W-:Y:S05]  /*5d20*/  WARPSYNC.COLLECTIVE R15, `(.L_x_7367) ;  /* 0x000000000f087348 */ /* 0x000fea0003c00000 */
[----:B------:R0:W1:Y:S02]  /*5d30*/  SHFL.BFLY P6, R14, R13, R12, R11 ;  /* 0x0c00000c0d0e7389 */ /* 0x00006400000c000b */
[----:B01----:R-:W-:Y:S01]  /*5d40*/  ENDCOLLECTIVE ;  /* 0x000000000000791b */ /* 0x003fe20003800000 */
.L_x_7367:
        /* <DEDUP_REMOVED lines=8> */
.L_x_7368:
[----:B------:R-:W-:Y:S01]  /*5dd0*/  IMAD.MOV.U32 R12, RZ, RZ, 0x1 ;  /* 0x00000001ff0c7424 */ /* 0x000fe200078e00ff */
[----:B------:R-:W-:-:S05]  /*5de0*/  MOV R19, R14 ;  /* 0x0000000e00137202 */ /* 0x000fca0000000f00 */
[----:B------:R-:W-:-:S05]  /*5df0*/  FADD.FTZ R19, RZ, R19 ;  /* 0x00000013ff137221 */ /* 0x000fca0000010000 */
[----:B------:R-:W-:-:S07]  /*5e00*/  MOV R13, R19 ;  /* 0x00000013000d7202 */ /* 0x000fce0000000f00 */
[----:B------:R-:W-:Y:S05]  /*5e10*/  WARPSYNC.COLLECTIVE R15, `(.L_x_7369) ;  /* 0x000000000f087348 */ /* 0x000fea0003c00000 */
[----:B------:R0:W1:Y:S02]  /*5e20*/  SHFL.BFLY P6, R14, R13, R12, R11 ;  /* 0x0c00000c0d0e7389 */ /* 0x00006400000c000b */
[----:B01----:R-:W-:Y:S01]  /*5e30*/  ENDCOLLECTIVE ;  /* 0x000000000000791b */ /* 0x003fe20003800000 */
.L_x_7369:
[----:B------:R-:W-:Y:S01]  /*5e40*/  MOV R11, R27 ;  /* 0x0000001b000b7202 */ /* 0x000fe20000000f00 */
[----:B------:R-:W-:Y:S06]  /*5e50*/  BRA `(.L_x_7370) ;  /* 0xffffffd000807947 */ /* 0x000fec000383ffff */
.L_x_7371:
        /* <DEDUP_REMOVED lines=10> */
.L_x_28162:


//--------------------- .text._ZN4vllm25paged_attention_v1_kernelIfhLi128ELi16ELi128ELNS_18Fp8KVCacheDataTypeE2ELb1EEEvPT_PKS2_PKT0_S8_ifPKiSA_iPKfiiiSC_SC_iiiii --------------------------
	.section	.text._ZN4vllm25paged_attention_v1_kernelIfhLi128ELi16ELi128ELNS_18Fp8KVCacheDataTypeE2ELb1EEEvPT_PKS2_PKT0_S8_ifPKiSA_iPKfiiiSC_SC_iiiii,"ax",@progbits
	.align	128
        .global         _ZN4vllm25paged_attention_v1_kernelIfhLi128ELi16ELi128ELNS_18Fp8KVCacheDataTypeE2ELb1EEEvPT_PKS2_PKT0_S8_ifPKiSA_iPKfiiiSC_SC_iiiii
        .type           _ZN4vllm25paged_attention_v1_kernelIfhLi128ELi16ELi128ELNS_18Fp8KVCacheDataTypeE2ELb1EEEvPT_PKS2_PKT0_S8_ifPKiSA_iPKfiiiSC_SC_iiiii,@function
        .size           _ZN4vllm25paged_attention_v1_kernelIfhLi128ELi16ELi128ELNS_18Fp8KVCacheDataTypeE2ELb1EEEvPT_PKS2_PKT0_S8_ifPKiSA_iPKfiiiSC_SC_iiiii,(.L_x_28163 - _ZN4vllm25paged_attention_v1_kernelIfhLi128ELi16ELi128ELNS_18Fp8KVCacheDataTypeE2ELb1EEEvPT_PKS2_PKT0_S8_ifPKiSA_iPKfiiiSC_SC_iiiii)
        .other          _ZN4vllm25paged_attention_v1_kernelIfhLi128ELi16ELi128ELNS_18Fp8KVCacheDataTypeE2ELb1EEEvPT_PKS2_PKT0_S8_ifPKiSA_iPKfiiiSC_SC_iiiii,@"STO_CUDA_ENTRY STV_DEFAULT"
_ZN4vllm25paged_attention_v1_kernelIfhLi128ELi16ELi128ELNS_18Fp8KVCacheDataTypeE2ELb1EEEvPT_PKS2_PKT0_S8_ifPKiSA_iPKfiiiSC_SC_iiiii:
.text._ZN4vllm25paged_attention_v1_kernelIfhLi128ELi16ELi128ELNS_18Fp8KVCacheDataTypeE2ELb1EEEvPT_PKS2_PKT0_S8_ifPKiSA_iPKfiiiSC_SC_iiiii:
        /* <DEDUP_REMOVED lines=18> */
[----:B------:R-:W-:Y:S02]  /*0120*/  IMAD.HI.U32 R0, R9, R11, R8 ;  /* 0x0000000b09007227 */ /* 0x000fe400078e0008 */
[----:B------:R-:W4:Y:S08]  /*0130*/  LDC R8, c[0x0][0x288] ;  /* 0x0000a200ff087b82 */ /* 0x000f300000000800 */
[----:B------:R-:W-:Y:S01]  /*0140*/  BAR.SYNC.DEFER_BLOCKING 0x0 ;  /* 0x0000000000007b1d */ /* 0x000fe20000010000 */
[----:B---3--:R-:W-:-:S05]  /*0150*/  VIADD R3, R7, 0xffffffff ;  /* 0xffffffff07037836 */ /* 0x008fca0000000000 */
[----:B------:R-:W-:-:S04]  /*0160*/  IABS R6, R3 ;  /* 0x0000000300067213 */ /* 0x000fc80000000000 */
[----:B------:R-:W-:-:S05]  /*0170*/  MOV R9, R6 ;  /* 0x0000000600097202 */ /* 0x000fca0000000f00 */
[----:B------:R-:W-:-:S04]  /*0180*/  IMAD.HI.U32 R6, R0, R9, RZ ;  /* 0x0000000900067227 */ /* 0x000fc800078e00ff */
[----:B------:R-:W-:-:S04]  /*0190*/  IMAD.MOV R4, RZ, RZ, -R6 ;  /* 0x000000ffff047224 */ /* 0x000fc800078e0a06 */
[----:B------:R-:W-:Y:S01]  /*01a0*/  IMAD R4, R5, R4, R9 ;  /* 0x0000000405047224 */ /* 0x000fe200078e0209 */
[----:B--2---:R-:W-:-:S04]  /*01b0*/  SHF.R.S32.HI R9, RZ, 0x1f, R26 ;  /* 0x0000001fff097819 */ /* 0x004fc8000001141a */
[----:B------:R-:W-:Y:S02]  /*01c0*/  ISETP.GT.U32.AND P1, PT, R5, R4, PT ;  /* 0x000000040500720c */ /* 0x000fe40003f24070 */
[----:B------:R-:W-:-:S04]  /*01d0*/  LEA.HI R9, R9, R26, RZ, 0x5 ;  /* 0x0000001a09097211 */ /* 0x000fc800078f28ff */
[----:B------:R-:W-:Y:S02]  /*01e0*/  LOP3.LUT R11, R9, 0xffffffe0, RZ, 0xc0, !PT ;  /* 0xffffffe0090b7812 */ /* 0x000fe400078ec0ff */
[----:B------:R-:W-:Y:S02]  /*01f0*/  SHF.R.S32.HI R30, RZ, 0x5, R9 ;  /* 0x00000005ff1e7819 */ /* 0x000fe40000011409 */
[----:B------:R-:W-:-:S03]  /*0200*/  IADD3 R28, -R11, R26, RZ ;  /* 0x0000001a0b1c7210 */ /* 0x000fc60007ffe1ff */
        /* <DEDUP_REMOVED lines=10> */
[----:B----4-:R-:W-:Y:S02]  /*02b0*/  ISETP.GT.AND P0, PT, R8, -0x1, PT ;  /* 0xffffffff0800780c */ /* 0x010fe40003f04270 */
[----:B------:R-:W-:Y:S02]  /*02c0*/  LOP3.LUT R4, R3, 0xfffffff0, RZ, 0xc0, !PT ;  /* 0xfffffff003047812 */ /* 0x000fe400078ec0ff */
[----:B------:R-:W-:Y:S02]  /*02d0*/  SHF.R.S32.HI R9, RZ, 0x4, R3 ;  /* 0x00000004ff097819 */ /* 0x000fe40000011403 */
[----:B------:R-:W-:Y:S02]  /*02e0*/  @!P2 IADD3 R6, -R6, RZ, RZ ;  /* 0x000000ff0606a210 */ /* 0x000fe40007ffe1ff */
[----:B------:R-:W-:Y:S01]  /*02f0*/  VIMNMX R7, R7, R4, PT ;  /* 0x0000000407077248 */ /* 0x000fe20003fe0100 */
[----:B------:R-:W-:Y:S01]  /*0300*/  IMAD.MOV.U32 R4, RZ, RZ, R5 ;  /* 0x000000ffff047224 */ /* 0x000fe200078e0005 */
[----:B------:R-:W-:-:S03]  /*0310*/  @!P1 LOP3.LUT R6, RZ, R2, RZ, 0x33, !PT ;  /* 0x00000002ff069212 */ /* 0x000fc600078e33ff */
[----:B01----:R-:W-:Y:S05]  /*0320*/  @P0 BRA `(.L_x_7372) ;  /* 0x0000000000d80947 */ /* 0x003fea0003800000 */
[----:B------:R-:W0:Y:S01]  /*0330*/  LDC R11, c[0x0][0x230] ;  /* 0x00008c00ff0b7b82 */ /* 0x000e220000000800 */
[----:B------:R-:W-:Y:S01]  /*0340*/  IABS R14, R27 ;  /* 0x0000001b000e7213 */ /* 0x000fe20000000000 */
[----:B------:R-:W-:Y:S01]  /*0350*/  ULDC UR4, c[0x0][0x278] ;  /* 0x00009e0000047ab9 */ /* 0x000fe20000000800 */
        /* <DEDUP_REMOVED lines=51> */
.L_x_7372:
[----:B------:R-:W-:Y:S02]  /*0690*/  ULDC UR4, c[0x0][0x278] ;  /* 0x00009e0000047ab9 */ /* 0x000fe40000000800 */
[----:B------:R-:W-:-:S04]  /*06a0*/  IMAD R3, R24, UR4, R27 ;  /* 0x0000000418037c24 */ /* 0x000fc8000f8e021b */
[----:B------:R-:W-:-:S07]  /*06b0*/  IMAD R8, R3, R8, RZ ;  /* 0x0000000803087224 */ /* 0x000fce00078e02ff */
.L_x_7373:
        /* <DEDUP_REMOVED lines=27> */
.L_x_7377:
        /* <DEDUP_REMOVED lines=41> */
.L_x_7375:
[----:B------:R-:W-:Y:S05]  /*0b00*/  BSYNC B7 ;  /* 0x0000000000077941 */ /* 0x000fea0003800000 */
.L_x_7374:
        /* <DEDUP_REMOVED lines=11> */
.L_x_7417:
        /* <DEDUP_REMOVED lines=40> */
.L_x_7383:
        /* <DEDUP_REMOVED lines=11> */
.L_x_7382:
[----:B------:R-:W-:Y:S05]  /*0ef0*/  BSYNC B1 ;  /* 0x0000000000017941 */ /* 0x000fea0003800000 */
.L_x_7381:
        /* <DEDUP_REMOVED lines=14> */
.L_x_7386:
        /* <DEDUP_REMOVED lines=43> */
[C---:B------:R-:W-:Y:S01]  /*1290*/  FADD.FTZ R21, -R0.reuse, R21 ;  /* 0x0000001500157221 */ /* 0x040fe20000010100 */
[----:B---3--:R-:W-:Y:S01]  /*12a0*/  FADD.FTZ R23, -R0, R23 ;  /* 0x0000001700177221 */ /* 0x008fe20000010100 */
[----:B------:R-:W-:Y:S01]  /*12b0*/  FADD.FTZ R31, R17, R14 ;  /* 0x0000000e111f7221 */ /* 0x000fe20000010000 */
[----:B------:R-:W3:Y:S02]  /*12c0*/  LDS R15, [R3+0x1800] ;  /* 0x00180000030f7984 */ /* 0x000ee40000000800 */
[----:B------:R-:W-:-:S02]  /*12d0*/  FMUL.FTZ R18, R23, 1.4426950216293334961 ;  /* 0x3fb8aa3b17127820 */ /* 0x000fc40000410000 */
[----:B------:R-:W5:Y:S04]  /*12e0*/  LDS R17, [R3+0x1600] ;  /* 0x0016000003117984 */ /* 0x000f680000000800 */
        /* <DEDUP_REMOVED lines=14> */
[----:B------:R-:W-:Y:S01]  /*13d0*/  FMUL.FTZ R13, R13, 1.4426950216293334961 ;  /* 0x3fb8aa3b0d0d7820 */ /* 0x000fe20000410000 */
[----:B----4-:R-:W-:-:S04]  /*13e0*/  FADD.FTZ R11, -R0, R11 ;  /* 0x0000000b000b7221 */ /* 0x010fc80000010100 */
[----:B------:R-:W-:Y:S01]  /*13f0*/  FMUL.FTZ R32, R11, 1.4426950216293334961 ;  /* 0x3fb8aa3b0b207820 */ /* 0x000fe20000410000 */
[C---:B---3--:R-:W-:Y:S01]  /*1400*/  FADD.FTZ R15, -R0.reuse, R15 ;  /* 0x0000000f000f7221 */ /* 0x048fe20000010100 */
[----:B------:R-:W2:Y:S01]  /*1410*/  MUFU.EX2 R16, R16 ;  /* 0x0000001000107308 */ /* 0x000ea20000000800 */
[----:B0-----:R-:W-:Y:S01]  /*1420*/  STS [R3+0x800], R12 ;  /* 0x0008000c03007388 */ /* 0x001fe20000000800 */
[----:B-----5:R-:W-:Y:S01]  /*1430*/  FADD.FTZ R17, -R0, R17 ;  /* 0x0000001100117221 */ /* 0x020fe20000010100 */
[----:B------:R-:W-:-:S03]  /*1440*/  FMUL.FTZ R15, R15, 1.4426950216293334961 ;  /* 0x3fb8aa3b0f0f7820 */ /* 0x000fc60000410000 */
[----:B------:R-:W-:Y:S01]  /*1450*/  FMUL.FTZ R17, R17, 1.4426950216293334961 ;  /* 0x3fb8aa3b11117820 */ /* 0x000fe20000410000 */
[----:B------:R-:W-:Y:S01]  /*1460*/  FADD.FTZ R25, -R0, R25 ;  /* 0x0000001900197221 */ /* 0x000fe20000010100 */
[----:B------:R-:W0:Y:S01]  /*1470*/  MUFU.EX2 R20, R19 ;  /* 0x0000001300147308 */ /* 0x000e220000000800 */
[----:B-1----:R-:W-:Y:S02]  /*1480*/  STS [R3+0xa00], R14 ;  /* 0x000a000e03007388 */ /* 0x002fe40000000800 */
[----:B------:R-:W-:-:S05]  /*1490*/  FMUL.FTZ R11, R25, 1.4426950216293334961 ;  /* 0x3fb8aa3b190b7820 */ /* 0x000fca0000410000 */
[----:B------:R1:W3:Y:S01]  /*14a0*/  MUFU.EX2 R22, R13 ;  /* 0x0000000d00167308 */ /* 0x0002e20000000800 */
[----:B--2---:R-:W-:Y:S07]  /*14b0*/  STS [R3+0xc00], R16 ;  /* 0x000c001003007388 */ /* 0x004fee0000000800 */
[----:B------:R-:W2:Y:S01]  /*14c0*/  MUFU.EX2 R32, R32 ;  /* 0x0000002000207308 */ /* 0x000ea20000000800 */
[----:B-1----:R-:W-:Y:S01]  /*14d0*/  FADD.FTZ R13, R10, R12 ;  /* 0x0000000c0a0d7221 */ /* 0x002fe20000010000 */
[----:B0-----:R-:W-:Y:S03]  /*14e0*/  STS [R3+0x1000], R20 ;  /* 0x0010001403007388 */ /* 0x001fe60000000800 */
        /* <DEDUP_REMOVED lines=19> */
.L_x_7385:
[----:B------:R-:W-:Y:S05]  /*1620*/  BSYNC B1 ;  /* 0x0000000000017941 */ /* 0x000fea0003800000 */
.L_x_7384:
        /* <DEDUP_REMOVED lines=55> */
.L_x_7388:
[----:B------:R-:W-:Y:S05]  /*19a0*/  BSYNC B1 ;  /* 0x0000000000017941 */ /* 0x000fea0003800000 */
.L_x_7387:
        /* <DEDUP_REMOVED lines=26> */
.L_x_7380:
[----:B------:R-:W-:Y:S05]  /*1b50*/  BSYNC B0 ;  /* 0x0000000000007941 */ /* 0x000fea0003800000 */
.L_x_7379:
        /* <DEDUP_REMOVED lines=49> */
.L_x_7393:
        /* <DEDUP_REMOVED lines=8> */
.L_x_7392:
[----:B------:R-:W-:Y:S05]  /*1ef0*/  BSYNC B1 ;  /* 0x0000000000017941 */ /* 0x000fea0003800000 */
.L_x_7391:
        /* <DEDUP_REMOVED lines=14> */
.L_x_7396:
        /* <DEDUP_REMOVED lines=52> */
.L_x_7395:
[----:B------:R-:W-:Y:S05]  /*2320*/  BSYNC B1 ;  /* 0x0000000000017941 */ /* 0x000fea0003800000 */
.L_x_7394:
        /* <DEDUP_REMOVED lines=31> */
.L_x_7398:
[----:B------:R-:W-:Y:S05]  /*2520*/  BSYNC B1 ;  /* 0x0000000000017941 */ /* 0x000fea0003800000 */
.L_x_7397:
        /* <DEDUP_REMOVED lines=14> */
.L_x_7390:
[----:B------:R-:W-:Y:S05]  /*2610*/  BSYNC B0 ;  /* 0x0000000000007941 */ /* 0x000fea0003800000 */
.L_x_7389:
        /* <DEDUP_REMOVED lines=28> */
.L_x_7402:
        /* <DEDUP_REMOVED lines=33> */
.L_x_7400:
[----:B------:R-:W-:Y:S05]  /*29f0*/  BSYNC B6 ;  /* 0x0000000000067941 */ /* 0x000fea0003800000 */
.L_x_7399:
        /* <DEDUP_REMOVED lines=61> */
.L_x_7450:
        /* <DEDUP_REMOVED lines=10> */
[----:B------:R-:W-:Y:S01]  /*2e70*/  FADD.FTZ R23, R23, R14 ;  /* 0x0000000e17177221 */ /* 0x000fe20000010000 */
[----:B------:R-:W-:Y:S01]  /*2e80*/  LEA.HI R5, R5, R28, RZ, 0x2 ;  /* 0x0000001c05057211 */ /* 0x000fe200078f10ff */
[----:B------:R-:W-:Y:S01]  /*2e90*/  BSSY B0, `(.L_x_7404) ;  /* 0x000001c000007945 */ /* 0x000fe20003800000 */
[----:B------:R-:W-:Y:S02]  /*2ea0*/  ISETP.NE.OR P5, PT, R7, 0x40, P0 ;  /* 0x000000400700780c */ /* 0x000fe400007a5670 */
[----:B------:R-:W-:Y:S02]  /*2eb0*/  SHF.R.S32.HI R5, RZ, 0x2, R5 ;  /* 0x00000002ff057819 */ /* 0x000fe40000011405 */
[----:B------:R-:W-:-:S02]  /*2ec0*/  ISETP.GT.U32.AND P3, PT, R9, 0x3e, PT ;  /* 0x0000003e0900780c */ /* 0x000fc40003f64070 */
[----:B------:R-:W-:Y:S02]  /*2ed0*/  LEA R7, R30, R5, 0x7 ;  /* 0x000000051e077211 */ /* 0x000fe400078e38ff */
[C---:B------:R-:W-:Y:S02]  /*2ee0*/  LOP3.LUT R9, R26.reuse, 0xffffffe0, RZ, 0xc0, !PT ;  /* 0xffffffe01a097812 */ /* 0x040fe400078ec0ff */
[C---:B------:R-:W-:Y:S01]  /*2ef0*/  ISETP.GT.OR P1, PT, R26.reuse, 0x3f, P0 ;  /* 0x0000003f1a00780c */ /* 0x040fe20000724670 */
[----:B0-----:R-:W-:Y:S01]  /*2f00*/  ULEA UR4, UR5, UR4, 0x18 ;  /* 0x0000000405047291 */ /* 0x001fe2000f8ec03f */
[----:B------:R-:W-:Y:S02]  /*2f10*/  ISETP.NE.OR P4, PT, R9, 0x20, P0 ;  /* 0x000000200900780c */ /* 0x000fe40000785670 */
        /* <DEDUP_REMOVED lines=19> */
.L_x_7405:
[----:B------:R-:W-:Y:S05]  /*3050*/  BSYNC B0 ;  /* 0x0000000000007941 */ /* 0x000fea0003800000 */
.L_x_7404:
        /* <DEDUP_REMOVED lines=35> */
.L_x_7407:
[----:B------:R-:W-:Y:S05]  /*3290*/  BSYNC B0 ;  /* 0x0000000000007941 */ /* 0x000fea0003800000 */
.L_x_7406:
        /* <DEDUP_REMOVED lines=19> */
.L_x_7409:
[----:B------:R-:W-:Y:S05]  /*33d0*/  BSYNC B0 ;  /* 0x0000000000007941 */ /* 0x000fea0003800000 */
.L_x_7408:
        /* <DEDUP_REMOVED lines=36> */
.L_x_7411:
[----:B------:R-:W-:Y:S05]  /*3620*/  BSYNC B0 ;  /* 0x0000000000007941 */ /* 0x000fea0003800000 */
.L_x_7410:
        /* <DEDUP_REMOVED lines=17> */
[----:B------:R-:W-:Y:S01]  /*3740*/  ULDC.64 UR4, c[0x0][0x210] ;  /* 0x0000840000047ab9 */ /* 0x000fe20000000a00 */
[C---:B01----:R-:W-:Y:S01]  /*3750*/  VIADD R7, R5.reuse, 0x8 ;  /* 0x0000000805077836 */ /* 0x043fe20000000000 */
[C---:B------:R-:W-:Y:S01]  /*3760*/  IADD3 R15, R5.reuse, 0x10, RZ ;  /* 0x00000010050f7810 */ /* 0x040fe20007ffe0ff */
[C---:B------:R-:W-:Y:S01]  /*3770*/  VIADD R17, R5.reuse, 0x18 ;  /* 0x0000001805117836 */ /* 0x040fe20000000000 */
[C---:B------:R-:W-:Y:S01]  /*3780*/  LEA.HI.X.SX32 R12, R5.reuse, R28, 0x1, P0 ;  /* 0x0000001c050c7211 */ /* 0x040fe200000f0eff */
[----:B------:R-:W-:Y:S01]  /*3790*/  VIADD R31, R5, 0x48 ;  /* 0x00000048051f7836 */ /* 0x000fe20000000000 */
[----:B------:R-:W-:Y:S01]  /*37a0*/  LEA R26, P0, R9, UR4, 0x2 ;  /* 0x00000004091a7c11 */ /* 0x000fe2000f8010ff */
[C---:B------:R-:W-:Y:S01]  /*37b0*/  VIADD R35, R5.reuse, 0x58 ;  /* 0x0000005805237836 */ /* 0x040fe20000000000 */
[----:B------:R-:W-:Y:S02]  /*37c0*/  IADD3 R29, R5, 0x30, RZ ;  /* 0x00000030051d7810 */ /* 0x000fe40007ffe0ff */
[----:B------:R-:W-:-:S02]  /*37d0*/  LEA.HI.X R27, R9, UR5, R12, 0x2, P0 ;  /* 0x00000005091b7c11 */ /* 0x000fc400080f140c */
[-C--:B------:R-:W-:Y:S02]  /*37e0*/  IADD3 R11, P0, R7, R30.reuse, RZ ;  /* 0x0000001e070b7210 */ /* 0x080fe40007f1e0ff */
[----:B------:R-:W-:Y:S01]  /*37f0*/  IADD3 R9, P2, R17, R30, RZ ;  /* 0x0000001e11097210 */ /* 0x000fe20007f5e0ff */
[----:B------:R0:W-:Y:S01]  /*3800*/  STG.E desc[UR36][R26.64], R16 ;  /* 0x000000101a007986 */ /* 0x0001e2000c101924 */
[----:B------:R-:W-:Y:S02]  /*3810*/  LEA.HI.X.SX32 R14, R7, R28, 0x1, P0 ;  /* 0x0000001c070e7211 */ /* 0x000fe400000f0eff */
[----:B------:R-:W-:Y:S02]  /*3820*/  LEA R12, P0, R11, UR4, 0x2 ;  /* 0x000000040b0c7c11 */ /* 0x000fe4000f8010ff */
[----:B------:R-:W-:Y:S02]  /*3830*/  IADD3 R7, P1, R15, R30, RZ ;  /* 0x0000001e0f077210 */ /* 0x000fe40007f3e0ff */
[----:B------:R-:W-:Y:S01]  /*3840*/  LEA.HI.X R13, R11, UR5, R14, 0x2, P0 ;  /* 0x000000050b0d7c11 */ /* 0x000fe200080f140e */
[----:B------:R-:W-:Y:S01]  /*3850*/  VIADD R11, R5, 0x38 ;  /* 0x00000038050b7836 */ /* 0x000fe20000000000 */
[----:B------:R-:W-:-:S02]  /*3860*/  LEA.HI.X.SX32 R15, R15, R28, 0x1, P1 ;  /* 0x0000001c0f0f7211 */ /* 0x000fc400008f0eff */
[----:B------:R-:W-:Y:S01]  /*3870*/  LEA.HI.X.SX32 R32, R17, R28, 0x1, P2 ;  /* 0x0000001c11207211 */ /* 0x000fe200010f0eff */
[----:B0-----:R-:W-:Y:S01]  /*3880*/  VIADD R27, R5, 0x28 ;  /* 0x00000028051b7836 */ /* 0x001fe20000000000 */
[----:B------:R-:W-:Y:S01]  /*3890*/  LEA R14, P0, R7, UR4, 0x2 ;  /* 0x00000004070e7c11 */ /* 0x000fe2000f8010ff */
[----:B------:R-:W-:Y:S01]  /*38a0*/  STG.E desc[UR36][R12.64], R0 ;  /* 0x000000000c007986 */ /* 0x000fe2000c101924 */
[----:B------:R-:W-:Y:S02]  /*38b0*/  LEA R24, P1, R9, UR4, 0x2 ;  /* 0x0000000409187c11 */ /* 0x000fe4000f8210ff */
[----:B------:R-:W-:Y:S02]  /*38c0*/  IADD3 R17, R5, 0x20, RZ ;  /* 0x0000002005117810 */ /* 0x000fe40007ffe0ff */
[----:B------:R-:W-:Y:S02]  /*38d0*/  LEA.HI.X R15, R7, UR5, R15, 0x2, P0 ;  /* 0x00000005070f7c11 */ /* 0x000fe400080f140f */
[----:B------:R-:W-:-:S02]  /*38e0*/  LEA.HI.X R25, R9, UR5, R32, 0x2, P1 ;  /* 0x0000000509197c11 */ /* 0x000fc400088f1420 */
[-C--:B------:R-:W-:Y:S01]  /*38f0*/  IADD3 R7, P0, R17, R30.reuse, RZ ;  /* 0x0000001e11077210 */ /* 0x080fe20007f1e0ff */
[----:B------:R0:W-:Y:S01]  /*3900*/  STG.E desc[UR36][R14.64], R2 ;  /* 0x000000020e007986 */ /* 0x0001e2000c101924 */
[----:B------:R-:W-:Y:S02]  /*3910*/  IADD3 R9, P1, R27, R30, RZ ;  /* 0x0000001e1b097210 */ /* 0x000fe40007f3e0ff */
[-C--:B------:R-:W-:Y:S01]  /*3920*/  LEA.HI.X.SX32 R17, R17, R28.reuse, 0x1, P0 ;  /* 0x0000001c11117211 */ /* 0x080fe200000f0eff */
[----:B------:R-:W-:Y:S01]  /*3930*/  STG.E desc[UR36][R24.64], R4 ;  /* 0x0000000418007986 */ /* 0x000fe2000c101924 */
[----:B------:R-:W-:Y:S02]  /*3940*/  LEA.HI.X.SX32 R32, R27, R28, 0x1, P1 ;  /* 0x0000001c1b207211 */ /* 0x000fe400008f0eff */
[----:B------:R-:W-:Y:S02]  /*3950*/  LEA R26, P0, R7, UR4, 0x2 ;  /* 0x00000004071a7c11 */ /* 0x000fe4000f8010ff */
[----:B------:R-:W-:-:S02]  /*3960*/  LEA R16, P1, R9, UR4, 0x2 ;  /* 0x0000000409107c11 */ /* 0x000fc4000f8210ff */
[----:B------:R-:W-:Y:S02]  /*3970*/  LEA.HI.X R27, R7, UR5, R17, 0x2, P0 ;  /* 0x00000005071b7c11 */ /* 0x000fe400080f1411 */
[----:B0-----:R-:W-:Y:S02]  /*3980*/  IADD3 R2, P3, R11, R30, RZ ;  /* 0x0000001e0b027210 */ /* 0x001fe40007f7e0ff */
[----:B------:R-:W-:Y:S01]  /*3990*/  LEA.HI.X R17, R9, UR5, R32, 0x2, P1 ;  /* 0x0000000509117c11 */ /* 0x000fe200088f1420 */
[----:B------:R0:W-:Y:S01]  /*39a0*/  STG.E desc[UR36][R26.64], R6 ;  /* 0x000000061a007986 */ /* 0x0001e2000c101924 */
[----:B------:R-:W-:Y:S02]  /*39b0*/  LEA.HI.X.SX32 R11, R11, R28, 0x1, P3 ;  /* 0x0000001c0b0b7211 */ /* 0x000fe400018f0eff */
[----:B------:R-:W-:Y:S01]  /*39c0*/  LEA R12, P1, R2, UR4, 0x2 ;  /* 0x00000004020c7c11 */ /* 0x000fe2000f8210ff */
[----:B------:R1:W-:Y:S01]  /*39d0*/  STG.E desc[UR36][R16.64], R8 ;  /* 0x0000000810007986 */ /* 0x0003e2000c101924 */
[----:B------:R-:W-:-:S02]  /*39e0*/  IADD3 R0, P2, R29, R30, RZ ;  /* 0x0000001e1d007210 */ /* 0x000fc40007f5e0ff */
[----:B------:R-:W-:Y:S01]  /*39f0*/  LEA.HI.X R13, R2, UR5, R11, 0x2, P1 ;  /* 0x00000005020d7c11 */ /* 0x000fe200088f140b */
[----:B------:R-:W-:Y:S01]  /*3a00*/  VIADD R11, R5, 0x68 ;  /* 0x00000068050b7836 */ /* 0x000fe20000000000 */
[----:B------:R-:W-:Y:S02]  /*3a10*/  LEA.HI.X.SX32 R29, R29, R28, 0x1, P2 ;  /* 0x0000001c1d1d7211 */ /* 0x000fe400010f0eff */
[C---:B------:R-:W-:Y:S01]  /*3a20*/  LEA R14, P0, R0.reuse, UR4, 0x2 ;  /* 0x00000004000e7c11 */ /* 0x040fe2000f8010ff */
[C---:B0-----:R-:W-:Y:S01]  /*3a30*/  VIADD R27, R5.reuse, 0x78 ;  /* 0x00000078051b7836 */ /* 0x041fe20000000000 */
[----:B------:R-:W-:Y:S02]  /*3a40*/  IADD3 R25, R5, 0x40, RZ ;  /* 0x0000004005197810 */ /* 0x000fe40007ffe0ff */
[----:B------:R-:W-:Y:S02]  /*3a50*/  LEA.HI.X R15, R0, UR5, R29, 0x2, P0 ;  /* 0x00000005000f7c11 */ /* 0x000fe400080f141d */
[----:B------:R-:W-:-:S02]  /*3a60*/  IADD3 R2, P0, R11, R30, RZ ;  /* 0x0000001e0b027210 */ /* 0x000fc40007f1e0ff */
[----:B-1----:R-:W-:Y:S01]  /*3a70*/  IADD3 R16, P5, R25, R30, RZ ;  /* 0x0000001e19107210 */ /* 0x002fe20007fbe0ff */
[----:B------:R0:W-:Y:S01]  /*3a80*/  STG.E desc[UR36][R14.64], R10 ;  /* 0x0000000a0e007986 */ /* 0x0001e2000c101924 */
[-C--:B------:R-:W-:Y:S02]  /*3a90*/  LEA.HI.X.SX32 R11, R11, R28.reuse, 0x1, P0 ;  /* 0x0000001c0b0b7211 */ /* 0x080fe400000f0eff */
[----:B------:R-:W-:Y:S01]  /*3aa0*/  LEA.HI.X.SX32 R25, R25, R28, 0x1, P5 ;  /* 0x0000001c19197211 */ /* 0x000fe200028f0eff */
[----:B------:R1:W-:Y:S01]  /*3ab0*/  STG.E desc[UR36][R12.64], R18 ;  /* 0x000000120c007986 */ /* 0x0003e2000c101924 */
[----:B------:R-:W-:Y:S02]  /*3ac0*/  LEA R24, P0, R16, UR4, 0x2 ;  /* 0x0000000410187c11 */ /* 0x000fe4000f8010ff */
[----:B------:R-:W-:Y:S02]  /*3ad0*/  IADD3 R4, P4, R31, R30, RZ ;  /* 0x0000001e1f047210 */ /* 0x000fe40007f9e0ff */
[----:B------:R-:W-:-:S02]  /*3ae0*/  IADD3 R37, R5, 0x50, RZ ;  /* 0x0000005005257810 */ /* 0x000fc40007ffe0ff */
[----:B------:R-:W-:Y:S02]  /*3af0*/  LEA.HI.X R25, R16, UR5, R25, 0x2, P0 ;  /* 0x0000000510197c11 */ /* 0x000fe400080f1419 */
[C---:B------:R-:W-:Y:S02]  /*3b00*/  IADD3 R33, R5.reuse, 0x60, RZ ;  /* 0x0000006005217810 */ /* 0x040fe40007ffe0ff */
[----:B------:R-:W-:Y:S01]  /*3b10*/  IADD3 R29, R5, 0x70, RZ ;  /* 0x00000070051d7810 */ /* 0x000fe20007ffe0ff */
[----:B------:R-:W-:Y:S01]  /*3b20*/  STG.E desc[UR36][R24.64], R20 ;  /* 0x0000001418007986 */ /* 0x000fe2000c101924 */
[----:B------:R-:W-:Y:S02]  /*3b30*/  LEA.HI.X.SX32 R17, R31, R28, 0x1, P4 ;  /* 0x0000001c1f117211 */ /* 0x000fe400020f0eff */
[----:B------:R-:W-:Y:S02]  /*3b40*/  LEA R16, P0, R4, UR4, 0x2 ;  /* 0x0000000404107c11 */ /* 0x000fe4000f8010ff */
[----:B------:R-:W-:-:S02]  /*3b50*/  IADD3 R5, P3, R37, R30, RZ ;  /* 0x0000001e25057210 */ /* 0x000fc40007f7e0ff */
[----:B------:R-:W-:Y:S02]  /*3b60*/  LEA.HI.X R17, R4, UR5, R17, 0x2, P0 ;  /* 0x0000000504117c11 */ /* 0x000fe400080f1411 */
[----:B------:R-:W-:Y:S02]  /*3b70*/  LEA.HI.X.SX32 R6, R37, R28, 0x1, P3 ;  /* 0x0000001c25067211 */ /* 0x000fe400018f0eff */
[----:B------:R-:W-:Y:S01]  /*3b80*/  LEA R4, P0, R5, UR4, 0x2 ;  /* 0x0000000405047c11 */ /* 0x000fe2000f8010ff */
[----:B------:R-:W-:Y:S01]  /*3b90*/  STG.E desc[UR36][R16.64], R22 ;  /* 0x0000001610007986 */ /* 0x000fe2000c101924 */
[----:B------:R-:W-:Y:S02]  /*3ba0*/  IADD3 R7, P2, R35, R30, RZ ;  /* 0x0000001e23077210 */ /* 0x000fe40007f5e0ff */
[----:B------:R-:W-:Y:S02]  /*3bb0*/  LEA.HI.X R5, R5, UR5, R6, 0x2, P0 ;  /* 0x0000000505057c11 */ /* 0x000fe400080f1406 */
[----:B------:R-:W-:-:S02]  /*3bc0*/  LEA.HI.X.SX32 R8, R35, R28, 0x1, P2 ;  /* 0x0000001c23087211 */ /* 0x000fc400010f0eff */
[----:B------:R-:W-:Y:S01]  /*3bd0*/  LEA R6, P0, R7, UR4, 0x2 ;  /* 0x0000000407067c11 */ /* 0x000fe2000f8010ff */
[----:B------:R-:W-:Y:S01]  /*3be0*/  STG.E desc[UR36][R4.64], R3 ;  /* 0x0000000304007986 */ /* 0x000fe2000c101924 */
[----:B------:R-:W-:Y:S02]  /*3bf0*/  IADD3 R9, P1, R33, R30, RZ ;  /* 0x0000001e21097210 */ /* 0x000fe40007f3e0ff */
[----:B------:R-:W-:Y:S02]  /*3c00*/  LEA.HI.X R7, R7, UR5, R8, 0x2, P0 ;  /* 0x0000000507077c11 */ /* 0x000fe400080f1408 */
[----:B0-----:R-:W-:Y:S02]  /*3c10*/  LEA.HI.X.SX32 R10, R33, R28, 0x1, P1 ;  /* 0x0000001c210a7211 */ /* 0x001fe400008f0eff */
[----:B------:R-:W-:Y:S01]  /*3c20*/  LEA R8, P0, R9, UR4, 0x2 ;  /* 0x0000000409087c11 */ /* 0x000fe2000f8010ff */
[----:B------:R-:W-:Y:S01]  /*3c30*/  STG.E desc[UR36][R6.64], R19 ;  /* 0x0000001306007986 */ /* 0x000fe2000c101924 */
[----:B------:R-:W-:-:S02]  /*3c40*/  IADD3 R0, P5, R29, R30, RZ ;  /* 0x0000001e1d007210 */ /* 0x000fc40007fbe0ff */
[----:B------:R-:W-:Y:S02]  /*3c50*/  LEA.HI.X R9, R9, UR5, R10, 0x2, P0 ;  /* 0x0000000509097c11 */ /* 0x000fe400080f140a */
[C---:B------:R-:W-:Y:S02]  /*3c60*/  LEA R10, P0, R2.reuse, UR4, 0x2 ;  /* 0x00000004020a7c11 */ /* 0x040fe4000f8010ff */
[----:B------:R-:W-:Y:S01]  /*3c70*/  IADD3 R30, P6, R27, R30, RZ ;  /* 0x0000001e1b1e7210 */ /* 0x000fe20007fde0ff */
[----:B------:R-:W-:Y:S01]  /*3c80*/  STG.E desc[UR36][R8.64], R21 ;  /* 0x0000001508007986 */ /* 0x000fe2000c101924 */
[----:B------:R-:W-:Y:S02]  /*3c90*/  LEA.HI.X R11, R2, UR5, R11, 0x2, P0 ;  /* 0x00000005020b7c11 */ /* 0x000fe400080f140b */
[-C--:B-1----:R-:W-:Y:S02]  /*3ca0*/  LEA.HI.X.SX32 R13, R29, R28.reuse, 0x1, P5 ;  /* 0x0000001c1d0d7211 */ /* 0x082fe400028f0eff */
[----:B------:R-:W-:Y:S01]  /*3cb0*/  LEA R12, P0, R0, UR4, 0x2 ;  /* 0x00000004000c7c11 */ /* 0x000fe2000f8010ff */
[----:B------:R-:W-:Y:S01]  /*3cc0*/  STG.E desc[UR36][R10.64], R34 ;  /* 0x000000220a007986 */ /* 0x000fe2000c101924 */
[----:B------:R-:W-:-:S02]  /*3cd0*/  LEA.HI.X.SX32 R15, R27, R28, 0x1, P6 ;  /* 0x0000001c1b0f7211 */ /* 0x000fc400030f0eff */
[----:B------:R-:W-:Y:S02]  /*3ce0*/  LEA R14, P1, R30, UR4, 0x2 ;  /* 0x000000041e0e7c11 */ /* 0x000fe4000f8210ff */
[----:B------:R-:W-:Y:S02]  /*3cf0*/  LEA.HI.X R13, R0, UR5, R13, 0x2, P0 ;  /* 0x00000005000d7c11 */ /* 0x000fe400080f140d */
[----:B------:R-:W-:-:S03]  /*3d00*/  LEA.HI.X R15, R30, UR5, R15, 0x2, P1 ;  /* 0x000000051e0f7c11 */ /* 0x000fc600088f140f */
[----:B------:R-:W-:Y:S04]  /*3d10*/  STG.E desc[UR36][R12.64], R36 ;  /* 0x000000240c007986 */ /* 0x000fe8000c101924 */
[----:B------:R-:W-:Y:S01]  /*3d20*/  STG.E desc[UR36][R14.64], R23 ;  /* 0x000000170e007986 */ /* 0x000fe2000c101924 */
[----:B------:R-:W-:Y:S05]  /*3d30*/  EXIT ;  /* 0x000000000000794d */ /* 0x000fea0003800000 */
.L_x_7376:
        /* <DEDUP_REMOVED lines=16> */
.L_x_7401:
        /* <DEDUP_REMOVED lines=16> */
.L_x_7412:
[----:B------:R-:W-:Y:S05]  /*3f40*/  EXIT ;  /* 0x000000000000794d */ /* 0x000fea0003800000 */
.L_x_7378:
[----:B------:R-:W-:Y:S01]  /*3f50*/  HFMA2.MMA R12, -RZ, RZ, 0, 9.5367431640625e-07 ;  /* 0x00000010ff0c7435 */ /* 0x000fe200000001ff */
[----:B------:R-:W-:Y:S01]  /*3f60*/  MOV R11, 0x1f ;  /* 0x0000001f000b7802 */ /* 0x000fe20000000f00 */
[----:B------:R-:W-:Y:S01]  /*3f70*/  IMAD.MOV.U32 R15, RZ, RZ, -0x1 ;  /* 0xffffffffff0f7424 */ /* 0x000fe200078e00ff */
[----:B------:R-:W-:-:S08]  /*3f80*/  MOV R2, 0xff7fffff ;  /* 0xff7fffff00027802 */ /* 0x000fd00000000f00 */
[----:B------:R-:W-:Y:S05]  /*3f90*/  WARPSYNC.COLLECTIVE R15, `(.L_x_7413) ;  /* 0x000000000f087348 */ /* 0x000fea0003c00000 */
[----:B------:R0:W1:Y:S02]  /*3fa0*/  SHFL.BFLY P6, R14, R13, R12, R11 ;  /* 0x0c00000c0d0e7389 */ /* 0x00006400000c000b */
[----:B01----:R-:W-:Y:S01]  /*3fb0*/  ENDCOLLECTIVE ;  /* 0x000000000000791b */ /* 0x003fe20003800000 */
.L_x_7413:
[----:B------:R-:W-:Y:S01]  /*3fc0*/  HFMA2.MMA R12, -RZ, RZ, 0, 4.76837158203125e-07 ;  /* 0x00000008ff0c7435 */ /* 0x000fe200000001ff */
[----:B------:R-:W-:-:S04]  /*3fd0*/  FMNMX.FTZ R0, R14, -3.40282346638528859812e+38, !PT ;  /* 0xff7fffff0e007809 */ /* 0x000fc80007810000 */
[----:B------:R-:W-:-:S07]  /*3fe0*/  MOV R13, R0 ;  /* 0x00000000000d7202 */ /* 0x000fce0000000f00 */
[----:B------:R-:W-:Y:S05]  /*3ff0*/  WARPSYNC.COLLECTIVE R15, `(.L_x_7414) ;  /* 0x000000000f087348 */ /* 0x000fea0003c00000 */
[----:B------:R0:W1:Y:S02]  /*4000*/  SHFL.BFLY P6, R14, R13, R12, R11 ;  /* 0x0c00000c0d0e7389 */ /* 0x00006400000c000b */
[----:B01----:R-:W-:Y:S01]  /*4010*/  ENDCOLLECTIVE ;  /* 0x000000000000791b */ /* 0x003fe20003800000 */
.L_x_7414:
[----:B------:R-:W-:Y:S02]  /*4020*/  MOV R12, 0x4 ;  /* 0x00000004000c7802 */ /* 0x000fe40000000f00 */
[----:B------:R-:W-:-:S05]  /*4030*/  FMNMX.FTZ R3, R0, R14, !PT ;  /* 0x0000000e00037209 */ /* 0x000fca0007810000 */
[----:B------:R-:W-:-:S07]  /*4040*/  IMAD.MOV.U32 R13, RZ, RZ, R3 ;  /* 0x000000ffff0d7224 */ /* 0x000fce00078e0003 */
[----:B------:R-:W-:Y:S05]  /*4050*/  WARPSYNC.COLLECTIVE R15, `(.L_x_7415) ;  /* 0x000000000f087348 */ /* 0x000fea0003c00000 */
[----:B------:R0:W1:Y:S02]  /*4060*/  SHFL.BFLY P6, R14, R13, R12, R11 ;  /* 0x0c00000c0d0e7389 */ /* 0x00006400000c000b */
[----:B01----:R-:W-:Y:S01]  /*4070*/  ENDCOLLECTIVE ;  /* 0x000000000000791b */ /* 0x003fe20003800000 */
.L_x_7415:
[----:B------:R-:W-:Y:S01]  /*4080*/  IMAD.MOV.U32 R12, RZ, RZ, 0x2 ;  /* 0x00000002ff0c7424 */ /* 0x000fe200078e00ff */
[----:B------:R-:W-:-:S04]  /*4090*/  FMNMX.FTZ R4, R3, R14, !PT ;  /* 0x0000000e03047209 */ /* 0x000fc80007810000 */
[----:B------:R-:W-:-:S07]  /*40a0*/  MOV R13, R4 ;  /* 0x00000004000d7202 */ /* 0x000fce0000000f00 */
[----:B------:R-:W-:Y:S05]  /*40b0*/  WARPSYNC.COLLECTIVE R15, `(.L_x_7416) ;  /* 0x000000000f087348 */ /* 0x000fea0003c00000 */
[----:B------:R0:W1:Y:S02]  /*40c0*/  SHFL.BFLY P6, R14, R13, R12, R11 ;  /* 0x0c00000c0d0e7389 */ /* 0x00006400000c000b */
[----:B01----:R-:W-:Y:S01]  /*40d0*/  ENDCOLLECTIVE ;  /* 0x000000000000791b */ /* 0x003fe20003800000 */
.L_x_7416:
[----:B------:R-:W-:Y:S05]  /*40e0*/  BRA `(.L_x_7417) ;  /* 0xffffffc800b47947 */ /* 0x000fea000383ffff */
.L_x_7403:
[----:B------:R-:W-:Y:S01]  /*40f0*/  HFMA2.MMA R13, -RZ, RZ, 0, 0 ;  /* 0x00000000ff0d7435 */ /* 0x000fe200000001ff */
[----:B------:R-:W-:Y:S01]  /*4100*/  IMAD.MOV.U32 R12, RZ, RZ, 0x2 ;  /* 0x00000002ff0c7424 */ /* 0x000fe200078e00ff */
[----:B------:R-:W-:Y:S02]  /*4110*/  MOV R11, 0x1f ;  /* 0x0000001f000b7802 */ /* 0x000fe40000000f00 */
[----:B------:R-:W-:-:S07]  /*4120*/  MOV R15, 0xffffffff ;  /* 0xffffffff000f7802 */ /* 0x000fce0000000f00 */
[----:B01----:R-:W-:Y:S05]  /*4130*/  WARPSYNC.COLLECTIVE R15, `(.L_x_7418) ;  /* 0x000000000f087348 */ /* 0x003fea0003c00000 */
[----:B------:R2:W3:Y:S02]  /*4140*/  SHFL.BFLY P6, R14, R13, R12, R11 ;  /* 0x0c00000c0d0e7389 */ /* 0x0004e400000c000b */
[----:B0123--:R-:W-:Y:S01]  /*4150*/  ENDCOLLECTIVE ;  /* 0x000000000000791b */ /* 0x00ffe20003800000 */
.L_x_7418:
[----:B------:R-:W-:Y:S01]  /*4160*/  HFMA2.MMA R12, -RZ, RZ, 0, 5.9604644775390625e-08 ;  /* 0x00000001ff0c7435 */ /* 0x000fe200000001ff */
[----:B------:R-:W-:-:S04]  /*4170*/  FADD.FTZ R25, RZ, R14 ;  /* 0x0000000eff197221 */ /* 0x000fc80000010000 */
[----:B------:R-:W-:-:S07]  /*4180*/  IMAD.MOV.U32 R13, RZ, RZ, R25 ;  /* 0x000000ffff0d7224 */ /* 0x000fce00078e0019 */
[----:B------:R-:W-:Y:S05]  /*4190*/  WARPSYNC.COLLECTIVE R15, `(.L_x_7419) ;  /* 0x000000000f087348 */ /* 0x000fea0003c00000 */
[----:B------:R0:W1:Y:S02]  /*41a0*/  SHFL.BFLY P6, R14, R13, R12, R11 ;  /* 0x0c00000c0d0e7389 */ /* 0x00006400000c000b */
[----:B01----:R-:W-:Y:S01]  /*41b0*/  ENDCOLLECTIVE ;  /* 0x000000000000791b */ /* 0x003fe20003800000 */
.L_x_7419:
[----:B------:R-:W-:Y:S01]  /*41c0*/  HFMA2.MMA R12, -RZ, RZ, 0, 1.1920928955078125e-07 ;  /* 0x00000002ff0c7435 */ /* 0x000fe200000001ff */
[----:B------:R-:W-:Y:S01]  /*41d0*/  IMAD.MOV.U32 R13, RZ, RZ, RZ ;  /* 0x000000ffff0d7224 */ /* 0x000fe200078e00ff */
[----:B------:R-:W-:-:S09]  /*41e0*/  MOV R16, R14 ;  /* 0x0000000e00107202 */ /* 0x000fd20000000f00 */
[----:B------:R-:W-:Y:S05]  /*41f0*/  WARPSYNC.COLLECTIVE R15, `(.L_x_7420) ;  /* 0x000000000f087348 */ /* 0x000fea0003c00000 */
[----:B------:R0:W1:Y:S02]  /*4200*/  SHFL.BFLY P6, R14, R13, R12, R11 ;  /* 0x0c00000c0d0e7389 */ /* 0x00006400000c000b */
[----:B01----:R-:W-:Y:S01]  /*4210*/  ENDCOLLECTIVE ;  /* 0x000000000000791b */ /* 0x003fe20003800000 */
.L_x_7420:
        /* <DEDUP_REMOVED lines=8> */
.L_x_7421:
[----:B------:R-:W-:Y:S01]  /*42a0*/  HFMA2.MMA R12, -RZ, RZ, 0, 1.1920928955078125e-07 ;  /* 0x00000002ff0c7435 */ /* 0x000fe200000001ff */
[----:B------:R-:W-:Y:S01]  /*42b0*/  IMAD.MOV.U32 R13, RZ, RZ, RZ ;  /* 0x000000ffff0d7224 */ /* 0x000fe200078e00ff */
[----:B------:R-:W-:-:S09]  /*42c0*/  MOV R3, R14 ;  /* 0x0000000e00037202 */ /* 0x000fd20000000f00 */
[----:B------:R-:W-:Y:S05]  /*42d0*/  WARPSYNC.COLLECTIVE R15, `(.L_x_7422) ;  /* 0x000000000f087348 */ /* 0x000fea0003c00000 */
[----:B------:R0:W1:Y:S02]  /*42e0*/  SHFL.BFLY P6, R14, R13, R12, R11 ;  /* 0x0c00000c0d0e7389 */ /* 0x00006400000c000b */
[----:B01----:R-:W-:Y:S01]  /*42f0*/  ENDCOLLECTIVE ;  /* 0x000000000000791b */ /* 0x003fe20003800000 */
.L_x_7422:
        /* <DEDUP_REMOVED lines=8> */
.L_x_7423:
[----:B------:R-:W-:Y:S01]  /*4380*/  HFMA2.MMA R12, -RZ, RZ, 0, 1.1920928955078125e-07 ;  /* 0x00000002ff0c7435 */ /* 0x000fe200000001ff */
[----:B------:R-:W-:Y:S01]  /*4390*/  IMAD.MOV.U32 R13, RZ, RZ, RZ ;  /* 0x000000ffff0d7224 */ /* 0x000fe200078e00ff */
[----:B------:R-:W-:-:S09]  /*43a0*/  MOV R5, R14 ;  /* 0x0000000e00057202 */ /* 0x000fd20000000f00 */
[----:B------:R-:W-:Y:S05]  /*43b0*/  WARPSYNC.COLLECTIVE R15, `(.L_x_7424) ;  /* 0x000000000f087348 */ /* 0x000fea0003c00000 */
[----:B------:R0:W1:Y:S02]  /*43c0*/  SHFL.BFLY P6, R14, R13, R12, R11 ;  /* 0x0c00000c0d0e7389 */ /* 0x00006400000c000b */
[----:B01----:R-:W-:Y:S01]  /*43d0*/  ENDCOLLECTIVE ;  /* 0x000000000000791b */ /* 0x003fe20003800000 */
.L_x_7424:
        /* <DEDUP_REMOVED lines=8> */
.L_x_7425:
[----:B------:R-:W-:Y:S01]  /*4460*/  HFMA2.MMA R12, -RZ, RZ, 0, 1.1920928955078125e-07 ;  /* 0x00000002ff0c7435 */ /* 0x000fe200000001ff */
[----:B------:R-:W-:Y:S01]  /*4470*/  IMAD.MOV.U32 R13, RZ, RZ, RZ ;  /* 0x000000ffff0d7224 */ /* 0x000fe200078e00ff */
[----:B------:R-:W-:-:S09]  /*4480*/  MOV R7, R14 ;  /* 0x0000000e00077202 */ /* 0x000fd20000000f00 */
[----:B------:R-:W-:Y:S05]  /*4490*/  WARPSYNC.COLLECTIVE R15, `(.L_x_7426) ;  /* 0x000000000f087348 */ /* 0x000fea0003c00000 */
[----:B------:R0:W1:Y:S02]  /*44a0*/  SHFL.BFLY P6, R14, R13, R12, R11 ;  /* 0x0c00000c0d0e7389 */ /* 0x00006400000c000b */
[----:B01----:R-:W-:Y:S01]  /*44b0*/  ENDCOLLECTIVE ;  /* 0x000000000000791b */ /* 0x003fe20003800000 */
.L_x_7426:
        /* <DEDUP_REMOVED lines=8> */
.L_x_7427:
[----:B------:R-:W-:Y:S01]  /*4540*/  HFMA2.MMA R12, -RZ, RZ, 0, 1.1920928955078125e-07 ;  /* 0x00000002ff0c7435 */ /* 0x000fe200000001ff */
[----:B------:R-:W-:Y:S01]  /*4550*/  IMAD.MOV.U32 R13, RZ, RZ, RZ ;  /* 0x000000ffff0d7224 */ /* 0x000fe200078e00ff */
[----:B------:R-:W-:-:S09]  /*4560*/  MOV R9, R14 ;  /* 0x0000000e00097202 */ /* 0x000fd20000000f00 */
[----:B------:R-:W-:Y:S05]  /*4570*/  WARPSYNC.COLLECTIVE R15, `(.L_x_7428) ;  /* 0x000000000f087348 */ /* 0x000fea0003c00000 */
[----:B------:R0:W1:Y:S02]  /*4580*/  SHFL.BFLY P6, R14, R13, R12, R11 ;  /* 0x0c00000c0d0e7389 */ /* 0x00006400000c000b */
[----:B01----:R-:W-:Y:S01]  /*4590*/  ENDCOLLECTIVE ;  /* 0x000000000000791b */ /* 0x003fe20003800000 */
.L_x_7428:
        /* <DEDUP_REMOVED lines=8> */
.L_x_7429:
[----:B------:R-:W-:Y:S01]  /*4620*/  HFMA2.MMA R12, -RZ, RZ, 0, 1.1920928955078125e-07 ;  /* 0x00000002ff0c7435 */ /* 0x000fe200000001ff */
[----:B------:R-:W-:Y:S01]  /*4630*/  IMAD.MOV.U32 R13, RZ, RZ, RZ ;  /* 0x000000ffff0d7224 */ /* 0x000fe200078e00ff */
[----:B------:R-:W-:-:S09]  /*4640*/  MOV R17, R14 ;  /* 0x0000000e00117202 */ /* 0x000fd20000000f00 */
[----:B------:R-:W-:Y:S05]  /*4650*/  WARPSYNC.COLLECTIVE R15, `(.L_x_7430) ;  /* 0x000000000f087348 */ /* 0x000fea0003c00000 */
[----:B------:R0:W1:Y:S02]  /*4660*/  SHFL.BFLY P6, R14, R13, R12, R11 ;  /* 0x0c00000c0d0e7389 */ /* 0x00006400000c000b */
[----:B01----:R-:W-:Y:S01]  /*4670*/  ENDCOLLECTIVE ;  /* 0x000000000000791b */ /* 0x003fe20003800000 */
.L_x_7430:
        /* <DEDUP_REMOVED lines=8> */
.L_x_7431:
[----:B------:R-:W-:Y:S01]  /*4700*/  HFMA2.MMA R12, -RZ, RZ, 0, 1.1920928955078125e-07 ;  /* 0x00000002ff0c7435 */ /* 0x000fe200000001ff */
[----:B------:R-:W-:Y:S01]  /*4710*/  IMAD.MOV.U32 R13, RZ, RZ, RZ ;  /* 0x000000ffff0d7224 */ /* 0x000fe200078e00ff */
[----:B------:R-:W-:-:S09]  /*4720*/  MOV R19, R14 ;  /* 0x0000000e00137202 */ /* 0x000fd20000000f00 */
[----:B------:R-:W-:Y:S05]  /*4730*/  WARPSYNC.COLLECTIVE R15, `(.L_x_7432) ;  /* 0x000000000f087348 */ /* 0x000fea0003c00000 */
[----:B------:R0:W1:Y:S02]  /*4740*/  SHFL.BFLY P6, R14, R13, R12, R11 ;  /* 0x0c00000c0d0e7389 */ /* 0x00006400000c000b */
[----:B01----:R-:W-:Y:S01]  /*4750*/  ENDCOLLECTIVE ;  /* 0x000000000000791b */ /* 0x003fe20003800000 */
.L_x_7432:
[----:B------:R-:W-:Y:S01]  /*4760*/  FADD.FTZ R10, R10, R19 ;  /* 0x000000130a0a7221 */ /* 0x000fe20000010000 */
[----:B------:R-:W-:Y:S02]  /*4770*/  IMAD.MOV.U32 R12, RZ, RZ, 0x1 ;  /* 0x00000001ff0c7424 */ /* 0x000fe400078e00ff */
[----:B------:R-:W-:-:S05]  /*4780*/  FADD.FTZ R18, RZ, R14 ;  /* 0x0000000eff127221 */ /* 0x000fca0000010000 */
[----:B------:R-:W-:-:S07]  /*4790*/  MOV R13, R18 ;  /* 0x00000012000d7202 */ /* 0x000fce0000000f00 */
[----:B------:R-:W-:Y:S05]  /*47a0*/  WARPSYNC.COLLECTIVE R15, `(.L_x_7433) ;  /* 0x000000000f087348 */ /* 0x000fea0003c00000 */
[----:B------:R0:W1:Y:S02]  /*47b0*/  SHFL.BFLY P6, R14, R13, R12, R11 ;  /* 0x0c00000c0d0e7389 */ /* 0x00006400000c000b */
[----:B01----:R-:W-:Y:S01]  /*47c0*/  ENDCOLLECTIVE ;  /* 0x000000000000791b */ /* 0x003fe20003800000 */
.L_x_7433:
[----:B------:R-:W-:Y:S01]  /*47d0*/  HFMA2.MMA R13, -RZ, RZ, 0, 0 ;  /* 0x00000000ff0d7435 */ /* 0x000fe200000001ff */
[----:B------:R-:W-:Y:S01]  /*47e0*/  IMAD.MOV.U32 R12, RZ, RZ, 0x2 ;  /* 0x00000002ff0c7424 */ /* 0x000fe200078e00ff */
[----:B------:R-:W-:-:S09]  /*47f0*/  MOV R21, R14 ;  /* 0x0000000e00157202 */ /* 0x000fd20000000f00 */
[----:B------:R-:W-:Y:S05]  /*4800*/  WARPSYNC.COLLECTIVE R15, `(.L_x_7434) ;  /* 0x000000000f087348 */ /* 0x000fea0003c00000 */
[----:B------:R0:W1:Y:S02]  /*4810*/  SHFL.BFLY P6, R14, R13, R12, R11 ;  /* 0x0c00000c0d0e7389 */ /* 0x00006400000c000b */
[----:B01----:R-:W-:Y:S01]  /*4820*/  ENDCOLLECTIVE ;  /* 0x000000000000791b */ /* 0x003fe20003800000 */
.L_x_7434:
        /* <DEDUP_REMOVED lines=8> */
.L_x_7435:
[----:B------:R-:W-:Y:S01]  /*48b0*/  HFMA2.MMA R13, -RZ, RZ, 0, 0 ;  /* 0x00000000ff0d7435 */ /* 0x000fe200000001ff */
[----:B------:R-:W-:Y:S01]  /*48c0*/  IMAD.MOV.U32 R12, RZ, RZ, 0x2 ;  /* 0x00000002ff0c7424 */ /* 0x000fe200078e00ff */
[----:B------:R-:W-:-:S09]  /*48d0*/  MOV R23, R14 ;  /* 0x0000000e00177202 */ /* 0x000fd20000000f00 */
[----:B------:R-:W-:Y:S05]  /*48e0*/  WARPSYNC.COLLECTIVE R15, `(.L_x_7436) ;  /* 0x000000000f087348 */ /* 0x000fea0003c00000 */
[----:B------:R0:W1:Y:S02]  /*48f0*/  SHFL.BFLY P6, R14, R13, R12, R11 ;  /* 0x0c00000c0d0e7389 */ /* 0x00006400000c000b */
[----:B01----:R-:W-:Y:S01]  /*4900*/  ENDCOLLECTIVE ;  /* 0x000000000000791b */ /* 0x003fe20003800000 */
.L_x_7436:
[----:B------:R-:W-:Y:S01]  /*4910*/  FADD.FTZ R20, R20, R23 ;  /* 0x0000001714147221 */ /* 0x000fe20000010000 */
[----:B------:R-:W-:Y:S01]  /*4920*/  HFMA2.MMA R12, -RZ, RZ, 0, 5.9604644775390625e-08 ;  /* 0x00000001ff0c7435 */ /* 0x000fe200000001ff */
[----:B------:R-:W-:-:S05]  /*4930*/  FADD.FTZ R22, RZ, R14 ;  /* 0x0000000eff167221 */ /* 0x000fca0000010000 */
[----:B------:R-:W-:-:S07]  /*4940*/  MOV R13, R22 ;  /* 0x00000016000d7202 */ /* 0x000fce0000000f00 */
[----:B------:R-:W-:Y:S05]  /*4950*/  WARPSYNC.COLLECTIVE R15, `(.L_x_7437) ;  /* 0x000000000f087348 */ /* 0x000fea0003c00000 */
[----:B------:R0:W1:Y:S02]  /*4960*/  SHFL.BFLY P6, R14, R13, R12, R11 ;  /* 0x0c00000c0d0e7389 */ /* 0x00006400000c000b */
[----:B01----:R-:W-:Y:S01]  /*4970*/  ENDCOLLECTIVE ;  /* 0x000000000000791b */ /* 0x003fe20003800000 */
.L_x_7437:
[----:B------:R-:W-:Y:S01]  /*4980*/  HFMA2.MMA R12, -RZ, RZ, 0, 1.1920928955078125e-07 ;  /* 0x00000002ff0c7435 */ /* 0x000fe200000001ff */
[----:B------:R-:W-:Y:S01]  /*4990*/  MOV R13, RZ ;  /* 0x000000ff000d7202 */ /* 0x000fe20000000f00 */
[----:B------:R-:W-:-:S09]  /*49a0*/  IMAD.MOV.U32 R25, RZ, RZ, R14 ;  /* 0x000000ffff197224 */ /* 0x000fd200078e000e */
[----:B------:R-:W-:Y:S05]  /*49b0*/  WARPSYNC.COLLECTIVE R15, `(.L_x_7438) ;  /* 0x000000000f087348 */ /* 0x000fea0003c00000 */
[----:B------:R0:W1:Y:S02]  /*49c0*/  SHFL.BFLY P6, R14, R13, R12, R11 ;  /* 0x0c00000c0d0e7389 */ /* 0x00006400000c000b */
[----:B01----:R-:W-:Y:S01]  /*49d0*/  ENDCOLLECTIVE ;  /* 0x000000000000791b */ /* 0x003fe20003800000 */
.L_x_7438:
[----:B------:R-:W-:Y:S01]  /*49e0*/  FADD.FTZ R22, R22, R25 ;  /* 0x0000001916167221 */ /* 0x000fe20000010000 */
[----:B------:R-:W-:Y:S01]  /*49f0*/  MOV R12, 0x1 ;  /* 0x00000001000c7802 */ /* 0x000fe20000000f00 */
[----:B------:R-:W-:-:S04]  /*4a00*/  FADD.FTZ R3, RZ, R14 ;  /* 0x0000000eff037221 */ /* 0x000fc80000010000 */
[----:B------:R-:W-:-:S07]  /*4a10*/  IMAD.MOV.U32 R13, RZ, RZ, R3 ;  /* 0x000000ffff0d7224 */ /* 0x000fce00078e0003 */
[----:B------:R-:W-:Y:S05]  /*4a20*/  WARPSYNC.COLLECTIVE R15, `(.L_x_7439) ;  /* 0x000000000f087348 */ /* 0x000fea0003c00000 */
[----:B------:R0:W1:Y:S02]  /*4a30*/  SHFL.BFLY P6, R14, R13, R12, R11 ;  /* 0x0c00000c0d0e7389 */ /* 0x00006400000c000b */
[----:B01----:R-:W-:Y:S01]  /*4a40*/  ENDCOLLECTIVE ;  /* 0x000000000000791b */ /* 0x003fe20003800000 */
.L_x_7439:
[----:B------:R-:W-:Y:S01]  /*4a50*/  HFMA2.MMA R12, -RZ, RZ, 0, 1.1920928955078125e-07 ;  /* 0x00000002ff0c7435 */ /* 0x000fe200000001ff */
[----:B------:R-:W-:Y:S01]  /*4a60*/  IMAD.MOV.U32 R13, RZ, RZ, RZ ;  /* 0x000000ffff0d7224 */ /* 0x000fe200078e00ff */
[----:B------:R-:W-:-:S09]  /*4a70*/  MOV R32, R14 ;  /* 0x0000000e00207202 */ /* 0x000fd20000000f00 */
[----:B------:R-:W-:Y:S05]  /*4a80*/  WARPSYNC.COLLECTIVE R15, `(.L_x_7440) ;  /* 0x000000000f087348 */ /* 0x000fea0003c00000 */
[----:B------:R0:W1:Y:S02]  /*4a90*/  SHFL.BFLY P6, R14, R13, R12, R11 ;  /* 0x0c00000c0d0e7389 */ /* 0x00006400000c000b */
[----:B01----:R-:W-:Y:S01]  /*4aa0*/  ENDCOLLECTIVE ;  /* 0x000000000000791b */ /* 0x003fe20003800000 */
.L_x_7440:
        /* <DEDUP_REMOVED lines=8> */
.L_x_7441:
[----:B------:R-:W-:Y:S01]  /*4b30*/  HFMA2.MMA R12, -RZ, RZ, 0, 1.1920928955078125e-07 ;  /* 0x00000002ff0c7435 */ /* 0x000fe200000001ff */
[----:B------:R-:W-:Y:S01]  /*4b40*/  IMAD.MOV.U32 R13, RZ, RZ, RZ ;  /* 0x000000ffff0d7224 */ /* 0x000fe200078e00ff */
[----:B------:R-:W-:-:S09]  /*4b50*/  MOV R19, R14 ;  /* 0x0000000e00137202 */ /* 0x000fd20000000f00 */
[----:B------:R-:W-:Y:S05]  /*4b60*/  WARPSYNC.COLLECTIVE R15, `(.L_x_7442) ;  /* 0x000000000f087348 */ /* 0x000fea0003c00000 */
[----:B------:R0:W1:Y:S02]  /*4b70*/  SHFL.BFLY P6, R14, R13, R12, R11 ;  /* 0x0c00000c0d0e7389 */ /* 0x00006400000c000b */
[----:B01----:R-:W-:Y:S01]  /*4b80*/  ENDCOLLECTIVE ;  /* 0x000000000000791b */ /* 0x003fe20003800000 */
.L_x_7442:
[----:B------:R-:W-:Y:S01]  /*4b90*/  FADD.FTZ R19, R7, R19 ;  /* 0x0000001307137221 */ /* 0x000fe20000010000 */
[----:B------:R-:W-:Y:S02]  /*4ba0*/  IMAD.MOV.U32 R12, RZ, RZ, 0x1 ;  /* 0x00000001ff0c7424 */ /* 0x000fe400078e00ff */
[----:B------:R-:W-:-:S05]  /*4bb0*/  FADD.FTZ R5, RZ, R14 ;  /* 0x0000000eff057221 */ /* 0x000fca0000010000 */
[----:B------:R-:W-:-:S07]  /*4bc0*/  MOV R13, R5 ;  /* 0x00000005000d7202 */ /* 0x000fce0000000f00 */
[----:B------:R-:W-:Y:S05]  /*4bd0*/  WARPSYNC.COLLECTIVE R15, `(.L_x_7443) ;  /* 0x000000000f087348 */ /* 0x000fea0003c00000 */
[----:B------:R0:W1:Y:S02]  /*4be0*/  SHFL.BFLY P6, R14, R13, R12, R11 ;  /* 0x0c00000c0d0e7389 */ /* 0x00006400000c000b */
[----:B01----:R-:W-:Y:S01]  /*4bf0*/  ENDCOLLECTIVE ;  /* 0x000000000000791b */ /* 0x003fe20003800000 */
.L_x_7443:
[----:B------:R-:W-:Y:S01]  /*4c00*/  HFMA2.MMA R13, -RZ, RZ, 0, 0 ;  /* 0x00000000ff0d7435 */ /* 0x000fe200000001ff */
[----:B------:R-:W-:Y:S01]  /*4c10*/  MOV R12, 0x2 ;  /* 0x00000002000c7802 */ /* 0x000fe20000000f00 */
[----:B------:R-:W-:-:S09]  /*4c20*/  FADD.FTZ R21, R5, R14 ;  /* 0x0000000e05157221 */ /* 0x000fd20000010000 */
[----:B------:R-:W-:Y:S05]  /*4c30*/  WARPSYNC.COLLECTIVE R15, `(.L_x_7444) ;  /* 0x000000000f087348 */ /* 0x000fea0003c00000 */
[----:B------:R0:W1:Y:S02]  /*4c40*/  SHFL.BFLY P6, R14, R13, R12, R11 ;  /* 0x0c00000c0d0e7389 */ /* 0x00006400000c000b */
[----:B01----:R-:W-:Y:S01]  /*4c50*/  ENDCOLLECTIVE ;  /* 0x000000000000791b */ /* 0x003fe20003800000 */
.L_x_7444:
[----:B------:R-:W-:Y:S01]  /*4c60*/  HFMA2.MMA R12, -RZ, RZ, 0, 5.9604644775390625e-08 ;  /* 0x00000001ff0c7435 */ /* 0x000fe200000001ff */
[----:B------:R-:W-:-:S04]  /*4c70*/  IMAD.MOV.U32 R9, RZ, RZ, R14 ;  /* 0x000000ffff097224 */ /* 0x000fc800078e000e */
[----:B------:R-:W-:-:S05]  /*4c80*/  FADD.FTZ R9, RZ, R9 ;  /* 0x00000009ff097221 */ /* 0x000fca0000010000 */
[----:B------:R-:W-:-:S07]  /*4c90*/  MOV R13, R9 ;  /* 0x00000009000d7202 */ /* 0x000fce0000000f00 */
[----:B------:R-:W-:Y:S05]  /*4ca0*/  WARPSYNC.COLLECTIVE R15, `(.L_x_7445) ;  /* 0x000000000f087348 */ /* 0x000fea0003c00000 */
[----:B------:R0:W1:Y:S02]  /*4cb0*/  SHFL.BFLY P6, R14, R13, R12, R11 ;  /* 0x0c00000c0d0e7389 */ /* 0x00006400000c000b */
[----:B01----:R-:W-:Y:S01]  /*4cc0*/  ENDCOLLECTIVE ;  /* 0x000000000000791b */ /* 0x003fe20003800000 */
.L_x_7445:
[----:B------:R-:W-:Y:S01]  /*4cd0*/  HFMA2.MMA R12, -RZ, RZ, 0, 1.1920928955078125e-07 ;  /* 0x00000002ff0c7435 */ /* 0x000fe200000001ff */
[----:B------:R-:W-:Y:S01]  /*4ce0*/  MOV R13, RZ ;  /* 0x000000ff000d7202 */ /* 0x000fe20000000f00 */
[----:B------:R-:W-:-:S09]  /*4cf0*/  IMAD.MOV.U32 R34, RZ, RZ, R14 ;  /* 0x000000ffff227224 */ /* 0x000fd200078e000e */
[----:B------:R-:W-:Y:S05]  /*4d00*/  WARPSYNC.COLLECTIVE R15, `(.L_x_7446) ;  /* 0x000000000f087348 */ /* 0x000fea0003c00000 */
[----:B------:R0:W1:Y:S02]  /*4d10*/  SHFL.BFLY P6, R14, R13, R12, R11 ;  /* 0x0c00000c0d0e7389 */ /* 0x00006400000c000b */
[----:B01----:R-:W-:Y:S01]  /*4d20*/  ENDCOLLECTIVE ;  /* 0x000000000000791b */ /* 0x003fe20003800000 */
.L_x_7446:
        /* <DEDUP_REMOVED lines=8> */
.L_x_7447:
[----:B------:R-:W-:Y:S01]  /*4db0*/  HFMA2.MMA R12, -RZ, RZ, 0, 1.1920928955078125e-07 ;  /* 0x00000002ff0c7435 */ /* 0x000fe200000001ff */
[----:B------:R-:W-:Y:S01]  /*4dc0*/  MOV R13, RZ ;  /* 0x000000ff000d7202 */ /* 0x000fe20000000f00 */
[----:B------:R-:W-:-:S09]  /*4dd0*/  IMAD.MOV.U32 R36, RZ, RZ, R14 ;  /* 0x000000ffff247224 */ /* 0x000fd200078e000e */
[----:B------:R-:W-:Y:S05]  /*4de0*/  WARPSYNC.COLLECTIVE R15, `(.L_x_7448) ;  /* 0x000000000f087348 */ /* 0x000fea0003c00000 */
[----:B------:R0:W1:Y:S02]  /*4df0*/  SHFL.BFLY P6, R14, R13, R12, R11 ;  /* 0x0c00000c0d0e7389 */ /* 0x00006400000c000b */
[----:B01----:R-:W-:Y:S01]  /*4e00*/  ENDCOLLECTIVE ;  /* 0x000000000000791b */ /* 0x003fe20003800000 */
.L_x_7448:
        /* <DEDUP_REMOVED lines=8> */
.L_x_7449:
[----:B------:R-:W-:Y:S05]  /*4e90*/  BRA `(.L_x_7450) ;  /* 0xffffffdc00cc7947 */ /* 0x000fea000383ffff */
.L_x_7451:
        /* <DEDUP_REMOVED lines=14> */
.L_x_28163:


//--------------------- .text._ZN4vllm25paged_attention_v1_kernelIfhLi120ELi16ELi128ELNS_18Fp8KVCacheDataTypeE2ELb1EEEvPT_PKS2_PKT0_S8_ifPKiSA_iPKfiiiSC_SC_iiiii --------------------------
	.section	.text._ZN4vllm25paged_attention_v1_kernelIfhLi120ELi16ELi128ELNS_18Fp8KVCacheDataTypeE2ELb1EEEvPT_PKS2_PKT0_S8_ifPKiSA_iPKfiiiSC_SC_iiiii,"ax",@progbits
	.align	128
        .global         _ZN4vllm25paged_attention_v1_kernelIfhLi120ELi16ELi128ELNS_18Fp8KVCacheDataTypeE2ELb1EEEvPT_PKS2_PKT0_S8_ifPKiSA_iPKfiiiSC_SC_iiiii
        .type           _ZN4vllm25paged_attention_v1_kernelIfhLi120ELi16ELi128ELNS_18Fp8KVCacheDataTypeE2ELb1EEEvPT_PKS2_PKT0_S8_ifPKiSA_iPKfiiiSC_SC_iiiii,@function
        .size           _ZN4vllm25paged_attention_v1_kernelIfhLi120ELi16ELi128ELNS_18Fp8KVCacheDataTypeE2ELb1EEEvPT_PKS2_PKT0_S8_ifPKiSA_iPKfiiiSC_SC_iiiii,(.L_x_28164 - _ZN4vllm25paged_attention_v1_kernelIfhLi120ELi16ELi128ELNS_18Fp8KVCacheDataTypeE2ELb1EEEvPT_PKS2_PKT0_S8_ifPKiSA_iPKfiiiSC_SC_iiiii)
        .other          _ZN4vllm25paged_attention_v1_kernelIfhLi120ELi16ELi128ELNS_18Fp8KVCacheDataTypeE2ELb1EEEvPT_PKS2_PKT0_S8_ifPKiSA_iPKfiiiSC_SC_iiiii,@"STO_CUDA_ENTRY STV_DEFAULT"
_ZN4vllm25paged_attention_v1_kernelIfhLi120ELi16ELi128ELNS_18Fp8KVCacheDataTypeE2ELb1EEEvPT_PKS2_PKT0_S8_ifPKiSA_iPKfiiiSC_SC_iiiii:
.text._ZN4vllm25paged_attention_v1_kernelIfhLi120ELi16ELi128ELNS_18Fp8KVCacheDataTypeE2ELb1EEEvPT_PKS2_PKT0_S8_ifPKiSA_iPKfiiiSC_SC_iiiii:
        /* <DEDUP_REMOVED lines=21> */
[----:B------:R-:W-:-:S04]  /*0150*/  IABS R9, R3 ;  /* 0x0000000300097213 */ /* 0x000fc80000000000 */
[----:B------:R-:W-:Y:S02]  /*0160*/  MOV R7, R9 ;  /* 0x0000000900077202 */ /* 0x000fe40000000f00 */
[----:B------:R-:W3:Y:S03]  /*0170*/  LDC R9, c[0x0][0x288] ;  /* 0x0000a200ff097b82 */ /* 0x000ee60000000800 */
[----:B------:R-:W-:-:S04]  /*0180*/  IMAD.HI.U32 R6, R0, R7, RZ ;  /* 0x0000000700067227 */ /* 0x000fc800078e00ff */
[----:B------:R-:W-:-:S04]  /*0190*/  IMAD.MOV R4, RZ, RZ, -R6 ;  /* 0x000000ffff047224 */ /* 0x000fc800078e0a06 */
[----:B------:R-:W-:-:S05]  /*01a0*/  IMAD R4, R5, R4, R7 ;  /* 0x0000000405047224 */ /* 0x000fca00078e0207 */
        /* <DEDUP_REMOVED lines=11> */
[----:B---3--:R-:W-:Y:S02]  /*0260*/  ISETP.GT.AND P0, PT, R9, -0x1, PT ;  /* 0xffffffff0900780c */ /* 0x008fe40003f04270 */
[----:B--2---:R-:W-:Y:S02]  /*0270*/  SHF.R.S32.HI R4, RZ, 0x1f, R27 ;  /* 0x0000001fff047819 */ /* 0x004fe4000001141b */
[----:B------:R-:W-:Y:S02]  /*0280*/  LOP3.LUT R7, R3, 0xfffffff0, RZ, 0xc0, !PT ;  /* 0xfffffff003077812 */ /* 0x000fe400078ec0ff */
[----:B------:R-:W-:Y:S02]  /*0290*/  LEA.HI R4, R4, R27, RZ, 0x5 ;  /* 0x0000001b04047211 */ /* 0x000fe400078f28ff */
[----:B------:R-:W-:-:S02]  /*02a0*/  @!P2 IADD3 R6, -R6, RZ, RZ ;  /* 0x000000ff0606a210 */ /* 0x000fc40007ffe1ff */
[----:B------:R-:W-:Y:S02]  /*02b0*/  LOP3.LUT R10, R4, 0xffffffe0, RZ, 0xc0, !PT ;  /* 0xffffffe0040a7812 */ /* 0x000fe400078ec0ff */
[----:B------:R-:W-:Y:S02]  /*02c0*/  VIMNMX R8, R8, R7, PT ;  /* 0x0000000708087248 */ /* 0x000fe40003fe0100 */
[----:B------:R-:W-:Y:S01]  /*02d0*/  SHF.R.S32.HI R24, RZ, 0x5, R4 ;  /* 0x00000005ff187819 */ /* 0x000fe20000011404 */
[----:B------:R-:W-:Y:S01]  /*02e0*/  IMAD.MOV.U32 R4, RZ, RZ, R5 ;  /* 0x000000ffff047224 */ /* 0x000fe200078e0005 */
[----:B------:R-:W-:Y:S02]  /*02f0*/  @!P1 LOP3.LUT R6, RZ, R2, RZ, 0x33, !PT ;  /* 0x00000002ff069212 */ /* 0x000fe400078e33ff */
[----:B------:R-:W-:Y:S02]  /*0300*/  IADD3 R23, -R10, R27, RZ ;  /* 0x0000001b0a177210 */ /* 0x000fe40007ffe1ff */
        /* <DEDUP_REMOVED lines=57> */
.L_x_7452:
[----:B------:R-:W-:Y:S02]  /*06a0*/  ULDC UR4, c[0x0][0x278] ;  /* 0x00009e0000047ab9 */ /* 0x000fe40000000800 */
[----:B------:R-:W-:-:S04]  /*06b0*/  IMAD R2, R25, UR4, R26 ;  /* 0x0000000419027c24 */ /* 0x000fc8000f8e021a */
[----:B------:R-:W-:-:S07]  /*06c0*/  IMAD R9, R2, R9, RZ ;  /* 0x0000000902097224 */ /* 0x000fce00078e02ff */
.L_x_7453:
        /* <DEDUP_REMOVED lines=11> */
[----:B------:R-:W-:Y:S02]  /*0780*/  HFMA2.MMA R2, -RZ, RZ, 0, 0 ;  /* 0x00000000ff027435 */ /* 0x000fe400000001ff */
        /* <DEDUP_REMOVED lines=15> */
.L_x_7457:
        /* <DEDUP_REMOVED lines=41> */
.L_x_7455:
[----:B------:R-:W-:Y:S05]  /*0b10*/  BSYNC B7 ;  /* 0x0000000000077941 */ /* 0x000fea0003800000 */
.L_x_7454:
        /* <DEDUP_REMOVED lines=11> */
.L_x_7497:
        /* <DEDUP_REMOVED lines=40> */
.L_x_7463:
        /* <DEDUP_REMOVED lines=11> */
.L_x_7462:
[----:B------:R-:W-:Y:S05]  /*0f00*/  BSYNC B1 ;  /* 0x0000000000017941 */ /* 0x000fea0003800000 */
.L_x_7461:
        /* <DEDUP_REMOVED lines=14> */
.L_x_7466:
        /* <DEDUP_REMOVED lines=17> */
[----:B---3--:R-:W-:Y:S01]  /*1100*/  FADD.FTZ R21, -R0, R21 ;  /* 0x0000001500157221 */ /* 0x008fe20000010100 */
[----:B------:R-:W-:-:S03]  /*1110*/  FMUL.FTZ R10, R10, 1.4426950216293334961 ;  /* 0x3fb8aa3b0a0a7820 */ /* 0x000fc60000410000 */
[----:B------:R-:W-:Y:S01]  /*1120*/  FMUL.FTZ R14, R21, 1.4426950216293334961 ;  /* 0x3fb8aa3b150e7820 */ /* 0x000fe20000410000 */
[C---:B----4-:R-:W-:Y:S01]  /*1130*/  FADD.FTZ R15, -R0.reuse, R15 ;  /* 0x0000000f000f7221 */ /* 0x050fe20000010100 */
[----:B------:R-:W3:Y:S01]  /*1140*/  MUFU.EX2 R20, R20 ;  /* 0x0000001400147308 */ /* 0x000ee20000000800 */
[----:B-----5:R-:W-:Y:S02]  /*1150*/  FADD.FTZ R21, -R0, R13 ;  /* 0x0000000d00157221 */ /* 0x020fe40000010100 */
[----:B------:R-:W-:Y:S02]  /*1160*/  FMUL.FTZ R15, R15, 1.4426950216293334961 ;  /* 0x3fb8aa3b0f0f7820 */ /* 0x000fe40000410000 */
[----:B------:R-:W-:-:S03]  /*1170*/  FMUL.FTZ R22, R21, 1.4426950216293334961 ;  /* 0x3fb8aa3b15167820 */ /* 0x000fc60000410000 */
[----:B------:R4:W5:Y:S01]  /*1180*/  MUFU.EX2 R18, R10 ;  /* 0x0000000a00127308 */ /* 0x0009620000000800 */
[----:B-1----:R-:W-:Y:S01]  /*1190*/  FADD.FTZ R13, R19, R4 ;  /* 0x00000004130d7221 */ /* 0x002fe20000010000 */
[----:B------:R-:W-:Y:S04]  /*11a0*/  STS [R3+-0x400], R19 ;  /* 0xfffc001303007388 */ /* 0x000fe80000000800 */
[----:B------:R-:W1:Y:S02]  /*11b0*/  LDS R21, [R3+0x1000] ;  /* 0x0010000003157984 */ /* 0x000e640000000800 */
[----:B------:R-:W2:Y:S01]  /*11c0*/  MUFU.EX2 R14, R14 ;  /* 0x0000000e000e7308 */ /* 0x000ea20000000800 */
[----:B---3--:R-:W-:Y:S01]  /*11d0*/  FADD.FTZ R13, R13, R20 ;  /* 0x000000140d0d7221 */ /* 0x008fe20000010000 */
[----:B----4-:R-:W3:Y:S04]  /*11e0*/  LDS R10, [R3+0xe00] ;  /* 0x000e0000030a7984 */ /* 0x010ee80000000800 */
[----:B------:R4:W-:Y:S02]  /*11f0*/  STS [R3+-0x200], R20 ;  /* 0xfffe001403007388 */ /* 0x0009e40000000800 */
[----:B------:R2:W2:Y:S01]  /*1200*/  MUFU.EX2 R16, R15 ;  /* 0x0000000f00107308 */ /* 0x0004a20000000800 */
[----:B-----5:R-:W-:Y:S01]  /*1210*/  FADD.FTZ R13, R13, R18 ;  /* 0x000000120d0d7221 */ /* 0x020fe20000010000 */
[----:B------:R5:W-:Y:S01]  /*1220*/  STS [R3], R18 ;  /* 0x0000001203007388 */ /* 0x000be20000000800 */
[----:B0-----:R-:W-:-:S04]  /*1230*/  FADD.FTZ R17, -R0, R17 ;  /* 0x0000001100117221 */ /* 0x001fc80000010100 */
[----:B----4-:R-:W-:Y:S01]  /*1240*/  FMUL.FTZ R20, R17, 1.4426950216293334961 ;  /* 0x3fb8aa3b11147820 */ /* 0x010fe20000410000 */
[----:B--2---:R-:W-:Y:S01]  /*1250*/  FADD.FTZ R19, R13, R14 ;  /* 0x0000000e0d137221 */ /* 0x004fe20000010000 */
[----:B------:R-:W0:Y:S01]  /*1260*/  LDS R15, [R3+0x1200] ;  /* 0x00120000030f7984 */ /* 0x000e220000000800 */
[----:B------:R-:W2:Y:S01]  /*1270*/  MUFU.EX2 R22, R22 ;  /* 0x0000001600167308 */ /* 0x000ea20000000800 */
[C---:B-----5:R-:W-:Y:S01]  /*1280*/  FADD.FTZ R18, -R0.reuse, R12 ;  /* 0x0000000c00127221 */ /* 0x060fe20000010100 */
[----:B------:R-:W-:Y:S01]  /*1290*/  FADD.FTZ R29, -R0, R29 ;  /* 0x0000001d001d7221 */ /* 0x000fe20000010100 */
[----:B------:R-:W4:Y:S01]  /*12a0*/  LDS R13, [R3+0x1400] ;  /* 0x00140000030d7984 */ /* 0x000f220000000800 */
[----:B------:R-:W-:-:S03]  /*12b0*/  FADD.FTZ R4, R19, R16 ;  /* 0x0000001013047221 */ /* 0x000fc60000010000 */
[----:B------:R-:W5:Y:S01]  /*12c0*/  LDS R17, [R3+0x1800] ;  /* 0x0018000003117984 */ /* 0x000f620000000800 */
[----:B------:R-:W-:-:S03]  /*12d0*/  FMUL.FTZ R29, R29, 1.4426950216293334961 ;  /* 0x3fb8aa3b1d1d7820 */ /* 0x000fc60000410000 */
[----:B------:R-:W5:Y:S04]  /*12e0*/  LDS R19, [R3+0x1600] ;  /* 0x0016000003137984 */ /* 0x000f680000000800 */
[----:B------:R-:W5:Y:S01]  /*12f0*/  LDS R12, [R3+0x1a00] ;  /* 0x001a0000030c7984 */ /* 0x000f620000000800 */
[----:B--2---:R-:W-:-:S03]  /*1300*/  FADD.FTZ R4, R4, R22 ;  /* 0x0000001604047221 */ /* 0x004fc60000010000 */
[----:B------:R2:W-:Y:S01]  /*1310*/  STS [R3+0x400], R16 ;  /* 0x0004001003007388 */ /* 0x0005e20000000800 */
[----:B-1----:R-:W-:-:S03]  /*1320*/  FADD.FTZ R21, -R0, R21 ;  /* 0x0000001500157221 */ /* 0x002fc60000010100 */
[----:B------:R1:W-:Y:S04]  /*1330*/  STS [R3+0x200], R14 ;  /* 0x0002000e03007388 */ /* 0x0003e80000000800 */
[----:B------:R1:W-:Y:S01]  /*1340*/  STS [R3+0x600], R22 ;  /* 0x0006001603007388 */ /* 0x0003e20000000800 */
[----:B--2---:R-:W-:Y:S01]  /*1350*/  FMUL.FTZ R16, R18, 1.4426950216293334961 ;  /* 0x3fb8aa3b12107820 */ /* 0x004fe20000410000 */
[----:B---3--:R-:W-:Y:S02]  /*1360*/  FADD.FTZ R18, -R0, R10 ;  /* 0x0000000a00127221 */ /* 0x008fe40000010100 */
[----:B------:R-:W2:Y:S02]  /*1370*/  MUFU.EX2 R10, R29 ;  /* 0x0000001d000a7308 */ /* 0x000ea40000000800 */
[----:B------:R-:W-:Y:S01]  /*1380*/  FMUL.FTZ R18, R18, 1.4426950216293334961 ;  /* 0x3fb8aa3b12127820 */ /* 0x000fe20000410000 */
[----:B0-----:R-:W-:-:S05]  /*1390*/  FADD.FTZ R15, -R0, R15 ;  /* 0x0000000f000f7221 */ /* 0x001fca0000010100 */
[----:B-1----:R0:W1:Y:S01]  /*13a0*/  MUFU.EX2 R14, R20 ;  /* 0x00000014000e7308 */ /* 0x0020620000000800 */
[----:B------:R-:W-:Y:S01]  /*13b0*/  FMUL.FTZ R22, R15, 1.4426950216293334961 ;  /* 0x3fb8aa3b0f167820 */ /* 0x000fe20000410000 */
[C---:B----4-:R-:W-:Y:S01]  /*13c0*/  FADD.FTZ R13, -R0.reuse, R13 ;  /* 0x0000000d000d7221 */ /* 0x050fe20000010100 */
[----:B-----5:R-:W-:-:S05]  /*13d0*/  FADD.FTZ R17, -R0, R17 ;  /* 0x0000001100117221 */ /* 0x020fca0000010100 */
[----:B------:R-:W3:Y:S01]  /*13e0*/  MUFU.EX2 R16, R16 ;  /* 0x0000001000107308 */ /* 0x000ee20000000800 */
[----:B0-----:R-:W-:Y:S01]  /*13f0*/  FMUL.FTZ R20, R21, 1.4426950216293334961 ;  /* 0x3fb8aa3b15147820 */ /* 0x001fe20000410000 */
[----:B------:R-:W-:Y:S01]  /*1400*/  FMUL.FTZ R13, R13, 1.4426950216293334961 ;  /* 0x3fb8aa3b0d0d7820 */ /* 0x000fe20000410000 */
[----:B------:R-:W-:Y:S01]  /*1410*/  FADD.FTZ R19, -R0, R19 ;  /* 0x0000001300137221 */ /* 0x000fe20000010100 */
[----:B------:R-:W-:Y:S01]  /*1420*/  FMUL.FTZ R21, R17, 1.4426950216293334961 ;  /* 0x3fb8aa3b11157820 */ /* 0x000fe20000410000 */
[----:B--2---:R-:W-:Y:S02]  /*1430*/  STS [R3+0xc00], R10 ;  /* 0x000c000a03007388 */ /* 0x004fe40000000800 */
[----:B------:R-:W-:Y:S01]  /*1440*/  FMUL.FTZ R15, R19, 1.4426950216293334961 ;  /* 0x3fb8aa3b130f7820 */ /* 0x000fe20000410000 */
[----:B------:R-:W0:Y:S01]  /*1450*/  MUFU.EX2 R18, R18 ;  /* 0x0000001200127308 */ /* 0x000e220000000800 */
[----:B-1----:R-:W-:Y:S01]  /*1460*/  FADD.FTZ R19, R4, R14 ;  /* 0x0000000e04137221 */ /* 0x002fe20000010000 */
[----:B------:R-:W-:Y:S01]  /*1470*/  FADD.FTZ R17, -R0, R12 ;  /* 0x0000000c00117221 */ /* 0x000fe20000010100 */
[----:B------:R-:W-:Y:S03]  /*1480*/  STS [R3+0x800], R14 ;  /* 0x0008000e03007388 */ /* 0x000fe60000000800 */
[----:B------:R-:W-:-:S02]  /*1490*/  FMUL.FTZ R17, R17, 1.4426950216293334961 ;  /* 0x3fb8aa3b11117820 */ /* 0x000fc40000410000 */
[----:B------:R-:W1:Y:S01]  /*14a0*/  MUFU.EX2 R20, R20 ;  /* 0x0000001400147308 */ /* 0x000e620000000800 */
[----:B---3--:R-:W-:Y:S01]  /*14b0*/  FADD.FTZ R19, R19, R16 ;  /* 0x0000001013137221 */ /* 0x008fe20000010000 */
        /* <DEDUP_REMOVED lines=23> */
.L_x_7465:
[----:B------:R-:W-:Y:S05]  /*1630*/  BSYNC B1 ;  /* 0x0000000000017941 */ /* 0x000fea0003800000 */
.L_x_7464:
        /* <DEDUP_REMOVED lines=55> */
.L_x_7468:
[----:B------:R-:W-:Y:S05]  /*19b0*/  BSYNC B1 ;  /* 0x0000000000017941 */ /* 0x000fea0003800000 */
.L_x_7467:
        /* <DEDUP_REMOVED lines=26> */
.L_x_7460:
[----:B------:R-:W-:Y:S05]  /*1b60*/  BSYNC B0 ;  /* 0x0000000000007941 */ /* 0x000fea0003800000 */
.L_x_7459:
        /* <DEDUP_REMOVED lines=48> */
.L_x_7473:
        /* <DEDUP_REMOVED lines=8> */
.L_x_7472:
[----:B------:R-:W-:Y:S05]  /*1ef0*/  BSYNC B1 ;  /* 0x0000000000017941 */ /* 0x000fea0003800000 */
.L_x_7471:
        /* <DEDUP_REMOVED lines=14> */
.L_x_7476:
        /* <DEDUP_REMOVED lines=52> */
.L_x_7475:
[----:B------:R-:W-:Y:S05]  /*2320*/  BSYNC B1 ;  /* 0x0000000000017941 */ /* 0x000fea0003800000 */
.L_x_7474:
        /* <DEDUP_REMOVED lines=31> */
.L_x_7478:
[----:B------:R-:W-:Y:S05]  /*2520*/  BSYNC B1 ;  /* 0x0000000000017941 */ /* 0x000fea0003800000 */
.L_x_7477:
        /* <DEDUP_REMOVED lines=14> */
.L_x_7470:
[----:B------:R-:W-:Y:S05]  /*2610*/  BSYNC B0 ;  /* 0x0000000000007941 */ /* 0x000fea0003800000 */
.L_x_7469:
        /* <DEDUP_REMOVED lines=28> */
.L_x_7482:
        /* <DEDUP_REMOVED lines=33> */
.L_x_7480:
[----:B------:R-:W-:Y:S05]  /*29f0*/  BSYNC B6 ;  /* 0x0000000000067941 */ /* 0x000fea0003800000 */
.L_x_7479:
[----:B------:R-:W-:-:S03]  /*2a00*/  UMOV UR4, 0xffffffff ;  /* 0xffffffff00047882 */ /* 0x000fc60000000000 */
[----:B------:R-:W-:Y:S05]  /*2a10*/  BRA.DIV UR4, `(.L_x_7483) ;  /* 0x0000001604747947 */ /* 0x000fea000b800000 */
[----:B------:R-:W-:Y:S01]  /*2a20*/  HFMA2.MMA R21, -RZ, RZ, 0, 0 ;  /* 0x00000000ff157435 */ /* 0x000fe200000001ff */
        /* <DEDUP_REMOVED lines=9> */
[----:B------:R-:W2:Y:S01]  /*2ac0*/  SHFL.BFLY PT, R7, R8, 0x1, 0x1f ;  /* 0x0c201f0008077f89 */ /* 0x000ea200000e0000 */
[----:B------:R-:W-:Y:S01]  /*2ad0*/  FADD.FTZ R22, RZ, R14 ;  /* 0x0000000eff167221 */ /* 0x000fe20000010000 */
[----:B------:R-:W-:-:S02]  /*2ae0*/  IMAD.MOV.U32 R5, RZ, RZ, RZ ;  /* 0x000000ffff057224 */ /* 0x000fc400078e00ff */
[----:B------:R-:W-:Y:S01]  /*2af0*/  FADD.FTZ R19, RZ, R19 ;  /* 0x00000013ff137221 */ /* 0x000fe20000010000 */
[----:B------:R-:W3:Y:S01]  /*2b00*/  SHFL.BFLY PT, R16, R21, 0x1, 0x1f ;  /* 0x0c201f0015107f89 */ /* 0x000ee200000e0000 */
[--C-:B------:R-:W-:Y:S01]  /*2b10*/  FADD.FTZ R4, RZ, R14.reuse ;  /* 0x0000000eff047221 */ /* 0x100fe20000010000 */
[----:B------:R-:W-:Y:S01]  /*2b20*/  FADD.FTZ R5, RZ, R5 ;  /* 0x00000005ff057221 */ /* 0x000fe20000010000 */
[----:B------:R-:W-:Y:S01]  /*2b30*/  FADD.FTZ R20, RZ, R14 ;  /* 0x0000000eff147221 */ /* 0x000fe20000010000 */
[----:B-1----:R-:W1:Y:S04]  /*2b40*/  SHFL.BFLY PT, R2, R9, 0x1, 0x1f ;  /* 0x0c201f0009027f89 */ /* 0x002e6800000e0000 */
[----:B------:R-:W4:Y:S04]  /*2b50*/  SHFL.BFLY PT, R17, R18, 0x1, 0x1f ;  /* 0x0c201f0012117f89 */ /* 0x000f2800000e0000 */
[----:B0-----:R-:W0:Y:S04]  /*2b60*/  SHFL.BFLY PT, R3, R6, 0x1, 0x1f ;  /* 0x0c201f0006037f89 */ /* 0x001e2800000e0000 */
[----:B------:R-:W5:Y:S01]  /*2b70*/  SHFL.BFLY PT, R10, R19, 0x1, 0x1f ;  /* 0x0c201f00130a7f89 */ /* 0x000f6200000e0000 */
[----:B--2---:R-:W-:Y:S01]  /*2b80*/  FADD.FTZ R8, R8, R7 ;  /* 0x0000000708087221 */ /* 0x004fe20000010000 */
[----:B------:R-:W-:-:S02]  /*2b90*/  HFMA2.MMA R7, -RZ, RZ, 0, 0 ;  /* 0x00000000ff077435 */ /* 0x000fc400000001ff */
[----:B------:R-:W2:Y:S01]  /*2ba0*/  SHFL.BFLY PT, R0, R5, 0x1, 0x1f ;  /* 0x0c201f0005007f89 */ /* 0x000ea200000e0000 */
[----:B---3--:R-:W-:-:S03]  /*2bb0*/  FADD.FTZ R16, R21, R16 ;  /* 0x0000001015107221 */ /* 0x008fc60000010000 */
[----:B------:R-:W3:Y:S01]  /*2bc0*/  SHFL.BFLY PT, R21, R22, 0x1, 0x1f ;  /* 0x0c201f0016157f89 */ /* 0x000ee200000e0000 */
[----:B-1----:R-:W-:-:S03]  /*2bd0*/  FADD.FTZ R9, R9, R2 ;  /* 0x0000000209097221 */ /* 0x002fc60000010000 */
[----:B------:R-:W1:Y:S01]  /*2be0*/  SHFL.BFLY PT, R29, R4, 0x1, 0x1f ;  /* 0x0c201f00041d7f89 */ /* 0x000e6200000e0000 */
[----:B------:R-:W-:Y:S01]  /*2bf0*/  FADD.FTZ R7, RZ, R7 ;  /* 0x00000007ff077221 */ /* 0x000fe20000010000 */
[----:B----4-:R-:W-:Y:S01]  /*2c00*/  FADD.FTZ R17, R18, R17 ;  /* 0x0000001112117221 */ /* 0x010fe20000010000 */
[----:B------:R-:W-:Y:S01]  /*2c10*/  MOV R18, RZ ;  /* 0x000000ff00127202 */ /* 0x000fe20000000f00 */
[----:B------:R-:W-:Y:S01]  /*2c20*/  SHFL.BFLY PT, R11, R20, 0x1, 0x1f ;  /* 0x0c201f00140b7f89 */ /* 0x000fe200000e0000 */
[----:B0-----:R-:W-:Y:S01]  /*2c30*/  FADD.FTZ R6, R6, R3 ;  /* 0x0000000306067221 */ /* 0x001fe20000010000 */
[----:B------:R-:W-:Y:S02]  /*2c40*/  IMAD.MOV.U32 R3, RZ, RZ, RZ ;  /* 0x000000ffff037224 */ /* 0x000fe400078e00ff */
[----:B------:R-:W0:Y:S01]  /*2c50*/  SHFL.BFLY PT, R2, R7, 0x1, 0x1f ;  /* 0x0c201f0007027f89 */ /* 0x000e2200000e0000 */
[----:B------:R-:W-:Y:S01]  /*2c60*/  FADD.FTZ R18, RZ, R18 ;  /* 0x00000012ff127221 */ /* 0x000fe20000010000 */
[----:B-----5:R-:W-:Y:S01]  /*2c70*/  FADD.FTZ R10, R19, R10 ;  /* 0x0000000a130a7221 */ /* 0x020fe20000010000 */
[----:B------:R-:W-:Y:S01]  /*2c80*/  FADD.FTZ R3, RZ, R3 ;  /* 0x00000003ff037221 */ /* 0x000fe20000010000 */
[----:B------:R-:W-:-:S02]  /*2c90*/  IMAD.MOV.U32 R19, RZ, RZ, RZ ;  /* 0x000000ffff137224 */ /* 0x000fc400078e00ff */
[----:B------:R-:W-:Y:S01]  /*2ca0*/  SHFL.BFLY PT, R14, R18, 0x1, 0x1f ;  /* 0x0c201f00120e7f89 */ /* 0x000fe200000e0000 */
[----:B--2---:R-:W-:Y:S01]  /*2cb0*/  FADD.FTZ R5, R5, R0 ;  /* 0x0000000005057221 */ /* 0x004fe20000010000 */
[----:B------:R-:W-:Y:S02]  /*2cc0*/  FADD.FTZ R19, RZ, R19 ;  /* 0x00000013ff137221 */ /* 0x000fe40000010000 */
[----:B------:R-:W2:Y:S01]  /*2cd0*/  SHFL.BFLY PT, R0, R3, 0x1, 0x1f ;  /* 0x0c201f0003007f89 */ /* 0x000ea200000e0000 */
[----:B---3--:R-:W-:Y:S01]  /*2ce0*/  FADD.FTZ R21, R22, R21 ;  /* 0x0000001516157221 */ /* 0x008fe20000010000 */
[----:B------:R-:W-:Y:S01]  /*2cf0*/  HFMA2.MMA R22, -RZ, RZ, 0, 0 ;  /* 0x00000000ff167435 */ /* 0x000fe200000001ff */
[----:B-1----:R-:W-:Y:S02]  /*2d00*/  FADD.FTZ R4, R4, R29 ;  /* 0x0000001d04047221 */ /* 0x002fe40000010000 */
[----:B------:R-:W1:Y:S07]  /*2d10*/  SHFL.BFLY PT, R29, R19, 0x1, 0x1f ;  /* 0x0c201f00131d7f89 */ /* 0x000e6e00000e0000 */
[----:B------:R-:W-:Y:S01]  /*2d20*/  FADD.FTZ R22, RZ, R22 ;  /* 0x00000016ff167221 */ /* 0x000fe20000010000 */
[----:B0-----:R-:W-:-:S04]  /*2d30*/  FADD.FTZ R2, R7, R2 ;  /* 0x0000000207027221 */ /* 0x001fc80000010000 */
[----:B------:R0:W3:Y:S01]  /*2d40*/  SHFL.BFLY PT, R7, R22, 0x1, 0x1f ;  /* 0x0c201f0016077f89 */ /* 0x0000e200000e0000 */
[----:B--2---:R-:W-:Y:S01]  /*2d50*/  FADD.FTZ R0, R3, R0 ;  /* 0x0000000003007221 */ /* 0x004fe20000010000 */
[----:B------:R-:W-:Y:S01]  /*2d60*/  FADD.FTZ R3, R18, R14 ;  /* 0x0000000e12037221 */ /* 0x000fe20000010000 */
[----:B------:R-:W-:-:S04]  /*2d70*/  FADD.FTZ R18, R20, R11 ;  /* 0x0000000b14127221 */ /* 0x000fc80000010000 */
[----:B------:R-:W-:Y:S02]  /*2d80*/  IMAD.MOV.U32 R11, RZ, RZ, R18 ;  /* 0x000000ffff0b7224 */ /* 0x000fe400078e0012 */
[----:B01----:R-:W-:-:S07]  /*2d90*/  FADD.FTZ R29, R19, R29 ;  /* 0x0000001d131d7221 */ /* 0x003fce0000010000 */
.L_x_7528:
        /* <DEDUP_REMOVED lines=9> */
[----:B---3--:R-:W-:Y:S01]  /*2e30*/  FADD.FTZ R7, R22, R7 ;  /* 0x0000000716077221 */ /* 0x008fe20000010000 */
        /* <DEDUP_REMOVED lines=29> */
.L_x_7485:
[----:B------:R-:W-:Y:S05]  /*3010*/  BSYNC B0 ;  /* 0x0000000000007941 */ /* 0x000fea0003800000 */
.L_x_7484:
        /* <DEDUP_REMOVED lines=33> */
.L_x_7487:
[----:B------:R-:W-:Y:S05]  /*3230*/  BSYNC B0 ;  /* 0x0000000000007941 */ /* 0x000fea0003800000 */
.L_x_7486:
        /* <DEDUP_REMOVED lines=18> */
.L_x_7489:
[----:B------:R-:W-:Y:S05]  /*3360*/  BSYNC B0 ;  /* 0x0000000000007941 */ /* 0x000fea0003800000 */
.L_x_7488:
        /* <DEDUP_REMOVED lines=34> */
.L_x_7491:
[----:B------:R-:W-:Y:S05]  /*3590*/  BSYNC B0 ;  /* 0x0000000000007941 */ /* 0x000fea0003800000 */
.L_x_7490:
        /* <DEDUP_REMOVED lines=19> */
[----:B------:R-:W-:Y:S02]  /*36d0*/  LEA.HI.X.SX32 R14, R23, R20, 0x1, P0 ;  /* 0x00000014170e7211 */ /* 0x000fe400000f0eff */
[----:B01----:R-:W-:Y:S02]  /*36e0*/  LEA R12, P0, R13, UR4, 0x2 ;  /* 0x000000040d0c7c11 */ /* 0x003fe4000f8010ff */
[-C--:B------:R-:W-:Y:S02]  /*36f0*/  IADD3 R15, P1, R25, R22.reuse, RZ ;  /* 0x00000016190f7210 */ /* 0x080fe40007f3e0ff */
[----:B------:R-:W-:-:S02]  /*3700*/  IADD3 R19, P2, R27, R22, RZ ;  /* 0x000000161b137210 */ /* 0x000fc40007f5e0ff */
[----:B------:R-:W-:Y:S02]  /*3710*/  LEA.HI.X R13, R13, UR5, R14, 0x2, P0 ;  /* 0x000000050d0d7c11 */ /* 0x000fe400080f140e */
[-C--:B------:R-:W-:Y:S02]  /*3720*/  LEA.HI.X.SX32 R26, R25, R20.reuse, 0x1, P1 ;  /* 0x00000014191a7211 */ /* 0x080fe400008f0eff */
[----:B------:R-:W-:Y:S01]  /*3730*/  LEA R14, P0, R15, UR4, 0x2 ;  /* 0x000000040f0e7c11 */ /* 0x000fe2000f8010ff */
[----:B------:R0:W-:Y:S01]  /*3740*/  STG.E desc[UR36][R12.64], R17 ;  /* 0x000000110c007986 */ /* 0x0001e2000c101924 */
[----:B------:R-:W-:Y:S01]  /*3750*/  LEA.HI.X.SX32 R24, R27, R20, 0x1, P2 ;  /* 0x000000141b187211 */ /* 0x000fe200010f0eff */
[----:B------:R-:W-:Y:S01]  /*3760*/  VIADD R27, R23, 0x18 ;  /* 0x00000018171b7836 */ /* 0x000fe20000000000 */
[----:B------:R-:W-:Y:S02]  /*3770*/  LEA R18, P1, R19, UR4, 0x2 ;  /* 0x0000000413127c11 */ /* 0x000fe4000f8210ff */
[----:B------:R-:W-:-:S02]  /*3780*/  LEA.HI.X R15, R15, UR5, R26, 0x2, P0 ;  /* 0x000000050f0f7c11 */ /* 0x000fc400080f141a */
[----:B------:R-:W-:Y:S02]  /*3790*/  LEA.HI.X R19, R19, UR5, R24, 0x2, P1 ;  /* 0x0000000513137c11 */ /* 0x000fe400088f1418 */
[----:B------:R-:W-:Y:S01]  /*37a0*/  IADD3 R25, P0, R27, R22, RZ ;  /* 0x000000161b197210 */ /* 0x000fe20007f1e0ff */
[----:B------:R1:W-:Y:S01]  /*37b0*/  STG.E desc[UR36][R14.64], R16 ;  /* 0x000000100e007986 */ /* 0x0003e2000c101924 */
[----:B------:R-:W-:Y:S02]  /*37c0*/  IADD3 R24, R23, 0x20, RZ ;  /* 0x0000002017187810 */ /* 0x000fe40007ffe0ff */
[----:B------:R-:W-:Y:S01]  /*37d0*/  LEA.HI.X.SX32 R27, R27, R20, 0x1, P0 ;  /* 0x000000141b1b7211 */ /* 0x000fe200000f0eff */
[----:B------:R2:W-:Y:S01]  /*37e0*/  STG.E desc[UR36][R18.64], R10 ;  /* 0x0000000a12007986 */ /* 0x0005e2000c101924 */
[----:B------:R-:W-:Y:S02]  /*37f0*/  IADD3 R28, P1, R24, R22, RZ ;  /* 0x00000016181c7210 */ /* 0x000fe40007f3e0ff */
[----:B------:R-:W-:-:S02]  /*3800*/  LEA R26, P0, R25, UR4, 0x2 ;  /* 0x00000004191a7c11 */ /* 0x000fc4000f8010ff */
[----:B0-----:R-:W-:Y:S02]  /*3810*/  IADD3 R17, R23, 0x30, RZ ;  /* 0x0000003017117810 */ /* 0x001fe40007ffe0ff */
[----:B------:R-:W-:Y:S02]  /*3820*/  LEA.HI.X R27, R25, UR5, R27, 0x2, P0 ;  /* 0x00000005191b7c11 */ /* 0x000fe400080f141b */
[----:B-1----:R-:W-:Y:S01]  /*3830*/  IADD3 R15, P3, R17, R22, RZ ;  /* 0x00000016110f7210 */ /* 0x002fe20007f7e0ff */
[----:B--2---:R-:W-:Y:S01]  /*3840*/  VIADD R19, R23, 0x28 ;  /* 0x0000002817137836 */ /* 0x004fe20000000000 */
[----:B------:R-:W-:Y:S01]  /*3850*/  LEA.HI.X.SX32 R10, R24, R20, 0x1, P1 ;  /* 0x00000014180a7211 */ /* 0x000fe200008f0eff */
[----:B------:R0:W-:Y:S01]  /*3860*/  STG.E desc[UR36][R26.64], R9 ;  /* 0x000000091a007986 */ /* 0x0001e2000c101924 */
[----:B------:R-:W-:Y:S02]  /*3870*/  LEA R24, P1, R28, UR4, 0x2 ;  /* 0x000000041c187c11 */ /* 0x000fe4000f8210ff */
[----:B------:R-:W-:-:S02]  /*3880*/  IADD3 R13, P2, R19, R22, RZ ;  /* 0x00000016130d7210 */ /* 0x000fc40007f5e0ff */
[----:B------:R-:W-:Y:S01]  /*3890*/  LEA.HI.X R25, R28, UR5, R10, 0x2, P1 ;  /* 0x000000051c197c11 */ /* 0x000fe200088f140a */
[----:B------:R-:W-:Y:S01]  /*38a0*/  VIADD R28, R23, 0x58 ;  /* 0x00000058171c7836 */ /* 0x000fe20000000000 */
[-C--:B------:R-:W-:Y:S02]  /*38b0*/  LEA.HI.X.SX32 R16, R19, R20.reuse, 0x1, P2 ;  /* 0x0000001413107211 */ /* 0x080fe400010f0eff */
[----:B------:R-:W-:Y:S01]  /*38c0*/  LEA R12, P0, R13, UR4, 0x2 ;  /* 0x000000040d0c7c11 */ /* 0x000fe2000f8010ff */
[----:B------:R1:W-:Y:S01]  /*38d0*/  STG.E desc[UR36][R24.64], R8 ;  /* 0x0000000818007986 */ /* 0x0003e2000c101924 */
[----:B------:R-:W-:Y:S02]  /*38e0*/  IADD3 R18, R23, 0x60, RZ ;  /* 0x0000006017127810 */ /* 0x000fe40007ffe0ff */
[----:B------:R-:W-:Y:S01]  /*38f0*/  LEA.HI.X R13, R13, UR5, R16, 0x2, P0 ;  /* 0x000000050d0d7c11 */ /* 0x000fe200080f1410 */
[----:B------:R-:W-:Y:S01]  /*3900*/  VIADD R16, R23, 0x38 ;  /* 0x0000003817107836 */ /* 0x000fe20000000000 */
[----:B------:R-:W-:-:S02]  /*3910*/  LEA.HI.X.SX32 R10, R17, R20, 0x1, P3 ;  /* 0x00000014110a7211 */ /* 0x000fc400018f0eff */
[----:B------:R-:W-:Y:S01]  /*3920*/  LEA R14, P1, R15, UR4, 0x2 ;  /* 0x000000040f0e7c11 */ /* 0x000fe2000f8210ff */
[----:B------:R2:W-:Y:S01]  /*3930*/  STG.E desc[UR36][R12.64], R6 ;  /* 0x000000060c007986 */ /* 0x0005e2000c101924 */
[----:B0-----:R-:W-:Y:S02]  /*3940*/  IADD3 R27, R23, 0x50, RZ ;  /* 0x00000050171b7810 */ /* 0x001fe40007ffe0ff */
[-C--:B------:R-:W-:Y:S02]  /*3950*/  IADD3 R17, P0, R18, R22.reuse, RZ ;  /* 0x0000001612117210 */ /* 0x080fe40007f1e0ff */
[----:B-1----:R-:W-:Y:S02]  /*3960*/  IADD3 R24, P5, R16, R22, RZ ;  /* 0x0000001610187210 */ /* 0x002fe40007fbe0ff */
[----:B------:R-:W-:Y:S01]  /*3970*/  LEA.HI.X R15, R15, UR5, R10, 0x2, P1 ;  /* 0x000000050f0f7c11 */ /* 0x000fe200088f140a */
[C---:B------:R-:W-:Y:S01]  /*3980*/  VIADD R10, R23.reuse, 0x68 ;  /* 0x00000068170a7836 */ /* 0x040fe20000000000 */
[----:B------:R-:W-:-:S02]  /*3990*/  IADD3 R19, R23, 0x40, RZ ;  /* 0x0000004017137810 */ /* 0x000fc40007ffe0ff */
[----:B------:R-:W-:Y:S01]  /*39a0*/  LEA.HI.X.SX32 R18, R18, R20, 0x1, P0 ;  /* 0x0000001412127211 */ /* 0x000fe200000f0eff */
[----:B--2---:R-:W-:Y:S01]  /*39b0*/  VIADD R12, R23, 0x48 ;  /* 0x00000048170c7836 */ /* 0x004fe20000000000 */
[----:B------:R-:W-:Y:S01]  /*39c0*/  IADD3 R13, P2, R27, R22, RZ ;  /* 0x000000161b0d7210 */ /* 0x000fe20007f5e0ff */
[----:B------:R0:W-:Y:S01]  /*39d0*/  STG.E desc[UR36][R14.64], R5 ;  /* 0x000000050e007986 */ /* 0x0001e2000c101924 */
[----:B------:R-:W-:Y:S02]  /*39e0*/  LEA.HI.X.SX32 R25, R16, R20, 0x1, P5 ;  /* 0x0000001410197211 */ /* 0x000fe400028f0eff */
[----:B------:R-:W-:Y:S02]  /*39f0*/  LEA R26, P0, R24, UR4, 0x2 ;  /* 0x00000004181a7c11 */ /* 0x000fe4000f8010ff */
[-C--:B------:R-:W-:Y:S02]  /*3a00*/  IADD3 R8, P4, R19, R22.reuse, RZ ;  /* 0x0000001613087210 */ /* 0x080fe40007f9e0ff */
[----:B------:R-:W-:-:S02]  /*3a10*/  IADD3 R9, P3, R12, R22, RZ ;  /* 0x000000160c097210 */ /* 0x000fc40007f7e0ff */
[-C--:B------:R-:W-:Y:S02]  /*3a20*/  LEA.HI.X.SX32 R19, R19, R20.reuse, 0x1, P4 ;  /* 0x0000001413137211 */ /* 0x080fe400020f0eff */
[-C--:B------:R-:W-:Y:S02]  /*3a30*/  LEA.HI.X.SX32 R12, R12, R20.reuse, 0x1, P3 ;  /* 0x000000140c0c7211 */ /* 0x080fe400018f0eff */
[----:B0-----:R-:W-:Y:S02]  /*3a40*/  LEA.HI.X.SX32 R14, R27, R20, 0x1, P2 ;  /* 0x000000141b0e7211 */ /* 0x001fe400010f0eff */
[----:B------:R-:W-:Y:S02]  /*3a50*/  LEA.HI.X R27, R24, UR5, R25, 0x2, P0 ;  /* 0x00000005181b7c11 */ /* 0x000fe400080f1419 */
[----:B------:R-:W-:Y:S02]  /*3a60*/  LEA R24, P0, R8, UR4, 0x2 ;  /* 0x0000000408187c11 */ /* 0x000fe4000f8010ff */
[----:B------:R-:W-:Y:S01]  /*3a70*/  IADD3 R15, P1, R28, R22, RZ ;  /* 0x000000161c0f7210 */ /* 0x000fe20007f3e0ff */
[----:B------:R-:W-:Y:S01]  /*3a80*/  STG.E desc[UR36][R26.64], R4 ;  /* 0x000000041a007986 */ /* 0x000fe2000c101924 */
[----:B------:R-:W-:-:S02]  /*3a90*/  LEA.HI.X R25, R8, UR5, R19, 0x2, P0 ;  /* 0x0000000508197c11 */ /* 0x000fc400080f1413 */
[C---:B------:R-:W-:Y:S02]  /*3aa0*/  LEA R8, P0, R9.reuse, UR4, 0x2 ;  /* 0x0000000409087c11 */ /* 0x040fe4000f8010ff */
[----:B------:R-:W-:Y:S01]  /*3ab0*/  LEA.HI.X.SX32 R16, R28, R20, 0x1, P1 ;  /* 0x000000141c107211 */ /* 0x000fe200008f0eff */
[----:B------:R-:W-:Y:S01]  /*3ac0*/  STG.E desc[UR36][R24.64], R21 ;  /* 0x0000001518007986 */ /* 0x000fe2000c101924 */
[----:B------:R-:W-:Y:S02]  /*3ad0*/  LEA.HI.X R9, R9, UR5, R12, 0x2, P0 ;  /* 0x0000000509097c11 */ /* 0x000fe400080f140c */
[----:B------:R-:W-:Y:S02]  /*3ae0*/  LEA R12, P0, R13, UR4, 0x2 ;  /* 0x000000040d0c7c11 */ /* 0x000fe4000f8010ff */
[----:B------:R-:W-:Y:S01]  /*3af0*/  IADD3 R23, R23, 0x70, RZ ;  /* 0x0000007017177810 */ /* 0x000fe20007ffe0ff */
[----:B------:R-:W-:Y:S01]  /*3b00*/  STG.E desc[UR36][R8.64], R2 ;  /* 0x0000000208007986 */ /* 0x000fe2000c101924 */
[----:B------:R-:W-:-:S02]  /*3b10*/  LEA.HI.X R13, R13, UR5, R14, 0x2, P0 ;  /* 0x000000050d0d7c11 */ /* 0x000fc400080f140e */
[C---:B------:R-:W-:Y:S02]  /*3b20*/  LEA R14, P0, R15.reuse, UR4, 0x2 ;  /* 0x000000040f0e7c11 */ /* 0x040fe4000f8010ff */
[-C--:B------:R-:W-:Y:S01]  /*3b30*/  IADD3 R5, P5, R10, R22.reuse, RZ ;  /* 0x000000160a057210 */ /* 0x080fe20007fbe0ff */
[----:B------:R-:W-:Y:S01]  /*3b40*/  STG.E desc[UR36][R12.64], R0 ;  /* 0x000000000c007986 */ /* 0x000fe2000c101924 */
[----:B------:R-:W-:Y:S02]  /*3b50*/  LEA.HI.X R15, R15, UR5, R16, 0x2, P0 ;  /* 0x000000050f0f7c11 */ /* 0x000fe400080f1410 */
[----:B------:R-:W-:Y:S02]  /*3b60*/  LEA R16, P0, R17, UR4, 0x2 ;  /* 0x0000000411107c11 */ /* 0x000fe4000f8010ff */
[----:B------:R-:W-:Y:S01]  /*3b70*/  IADD3 R6, P6, R23, R22, RZ ;  /* 0x0000001617067210 */ /* 0x000fe20007fde0ff */
[----:B------:R-:W-:Y:S01]  /*3b80*/  STG.E desc[UR36][R14.64], R3 ;  /* 0x000000030e007986 */ /* 0x000fe2000c101924 */
[----:B------:R-:W-:-:S02]  /*3b90*/  LEA.HI.X R17, R17, UR5, R18, 0x2, P0 ;  /* 0x0000000511117c11 */ /* 0x000fc400080f1412 */
[-C--:B------:R-:W-:Y:S02]  /*3ba0*/  LEA.HI.X.SX32 R10, R10, R20.reuse, 0x1, P5 ;  /* 0x000000140a0a7211 */ /* 0x080fe400028f0eff */
[----:B------:R-:W-:Y:S01]  /*3bb0*/  LEA R18, P0, R5, UR4, 0x2 ;  /* 0x0000000405127c11 */ /* 0x000fe2000f8010ff */
[----:B------:R-:W-:Y:S01]  /*3bc0*/  STG.E desc[UR36][R16.64], R29 ;  /* 0x0000001d10007986 */ /* 0x000fe2000c101924 */
[----:B------:R-:W-:Y:S02]  /*3bd0*/  LEA.HI.X.SX32 R23, R23, R20, 0x1, P6 ;  /* 0x0000001417177211 */ /* 0x000fe400030f0eff */
[C---:B------:R-:W-:Y:S02]  /*3be0*/  LEA R22, P1, R6.reuse, UR4, 0x2 ;  /* 0x0000000406167c11 */ /* 0x040fe4000f8210ff */
[----:B------:R-:W-:Y:S02]  /*3bf0*/  LEA.HI.X R19, R5, UR5, R10, 0x2, P0 ;  /* 0x0000000505137c11 */ /* 0x000fe400080f140a */
[----:B------:R-:W-:-:S03]  /*3c00*/  LEA.HI.X R23, R6, UR5, R23, 0x2, P1 ;  /* 0x0000000506177c11 */ /* 0x000fc600088f1417 */
[----:B------:R-:W-:Y:S04]  /*3c10*/  STG.E desc[UR36][R18.64], R11 ;  /* 0x0000000b12007986 */ /* 0x000fe8000c101924 */
[----:B------:R-:W-:Y:S01]  /*3c20*/  STG.E desc[UR36][R22.64], R7 ;  /* 0x0000000716007986 */ /* 0x000fe2000c101924 */
[----:B------:R-:W-:Y:S05]  /*3c30*/  EXIT ;  /* 0x000000000000794d */ /* 0x000fea0003800000 */
.L_x_7456:
        /* <DEDUP_REMOVED lines=16> */
.L_x_7481:
        /* <DEDUP_REMOVED lines=16> */
.L_x_7492:
[----:B------:R-:W-:Y:S05]  /*3e40*/  EXIT ;  /* 0x000000000000794d */ /* 0x000fea0003800000 */
.L_x_7458:
[----:B------:R-:W-:Y:S01]  /*3e50*/  HFMA2.MMA R11, -RZ, RZ, 0, 1.847743988037109375e-06 ;  /* 0x0000001fff0b7435 */ /* 0x000fe200000001ff */
[----:B------:R-:W-:Y:S01]  /*3e60*/  IMAD.MOV.U32 R12, RZ, RZ, 0x10 ;  /* 0x00000010ff0c7424 */ /* 0x000fe200078e00ff */
[----:B------:R-:W-:Y:S01]  /*3e70*/  MOV R15, 0xffffffff ;  /* 0xffffffff000f7802 */ /* 0x000fe20000000f00 */
[----:B------:R-:W-:-:S08]  /*3e80*/  IMAD.MOV.U32 R2, RZ, RZ, -0x800001 ;  /* 0xff7fffffff027424 */ /* 0x000fd000078e00ff */
[----:B------:R-:W-:Y:S05]  /*3e90*/  WARPSYNC.COLLECTIVE R15, `(.L_x_7493) ;  /* 0x000000000f087348 */ /* 0x000fea0003c00000 */
[----:B------:R0:W1:Y:S02]  /*3ea0*/  SHFL.BFLY P6, R14, R13, R12, R11 ;  /* 0x0c00000c0d0e7389 */ /* 0x00006400000c000b */
[----:B01----:R-:W-:Y:S01]  /*3eb0*/  ENDCOLLECTIVE ;  /* 0x000000000000791b */ /* 0x003fe20003800000 */
.L_x_7493:
[----:B------:R-:W-:Y:S01]  /*3ec0*/  HFMA2.MMA R12, -RZ, RZ, 0, 4.76837158203125e-07 ;  /* 0x00000008ff0c7435 */ /* 0x000fe200000001ff */
[----:B------:R-:W-:-:S05]  /*3ed0*/  FMNMX.FTZ R0, R14, -3.40282346638528859812e+38, !PT ;  /* 0xff7fffff0e007809 */ /* 0x000fca0007810000 */
[----:B------:R-:W-:-:S07]  /*3ee0*/  IMAD.MOV.U32 R13, RZ, RZ, R0 ;  /* 0x000000ffff0d7224 */ /* 0x000fce00078e0000 */
[----:B------:R-:W-:Y:S05]  /*3ef0*/  WARPSYNC.COLLECTIVE R15, `(.L_x_7494) ;  /* 0x000000000f087348 */ /* 0x000fea0003c00000 */
[----:B------:R0:W1:Y:S02]  /*3f00*/  SHFL.BFLY P6, R14, R13, R12, R11 ;  /* 0x0c00000c0d0e7389 */ /* 0x00006400000c000b */
[----:B01----:R-:W-:Y:S01]  /*3f10*/  ENDCOLLECTIVE ;  /* 0x000000000000791b */ /* 0x003fe20003800000 */
.L_x_7494:
[----:B------:R-:W-:Y:S01]  /*3f20*/  IMAD.MOV.U32 R12, RZ, RZ, 0x4 ;  /* 0x00000004ff0c7424 */ /* 0x000fe200078e00ff */
[----:B------:R-:W-:-:S04]  /*3f30*/  FMNMX.FTZ R3, R0, R14, !PT ;  /* 0x0000000e00037209 */ /* 0x000fc80007810000 */
[----:B------:R-:W-:-:S07]  /*3f40*/  MOV R13, R3 ;  /* 0x00000003000d7202 */ /* 0x000fce0000000f00 */
[----:B------:R-:W-:Y:S05]  /*3f50*/  WARPSYNC.COLLECTIVE R15, `(.L_x_7495) ;  /* 0x000000000f087348 */ /* 0x000fea0003c00000 */
[----:B------:R0:W1:Y:S02]  /*3f60*/  SHFL.BFLY P6, R14, R13, R12, R11 ;  /* 0x0c00000c0d0e7389 */ /* 0x00006400000c000b */
[----:B01----:R-:W-:Y:S01]  /*3f70*/  ENDCOLLECTIVE ;  /* 0x000000000000791b */ /* 0x003fe20003800000 */
.L_x_7495:
[----:B------:R-:W-:Y:S01]  /*3f80*/  HFMA2.MMA R12, -RZ, RZ, 0, 1.1920928955078125e-07 ;  /* 0x00000002ff0c7435 */ /* 0x000fe200000001ff */
[----:B------:R-:W-:-:S04]  /*3f90*/  FMNMX.FTZ R4, R3, R14, !PT ;  /* 0x0000000e03047209 */ /* 0x000fc80007810000 */
[----:B------:R-:W-:-:S07]  /*3fa0*/  MOV R13, R4 ;  /* 0x00000004000d7202 */ /* 0x000fce0000000f00 */
[----:B------:R-:W-:Y:S05]  /*3fb0*/  WARPSYNC.COLLECTIVE R15, `(.L_x_7496) ;  /* 0x000000000f087348 */ /* 0x000fea0003c00000 */
[----:B------:R0:W1:Y:S02]  /*3fc0*/  SHFL.BFLY P6, R14, R13, R12, R11 ;  /* 0x0c00000c0d0e7389 */ /* 0x00006400000c000b */
[----:B01----:R-:W-:Y:S01]  /*3fd0*/  ENDCOLLECTIVE ;  /* 0x000000000000791b */ /* 0x003fe20003800000 */
.L_x_7496:
[----:B------:R-:W-:Y:S05]  /*3fe0*/  BRA `(.L_x_7497) ;  /* 0xffffffc800f87947 */ /* 0x000fea000383ffff */
.L_x_7483:
[----:B------:R-:W-:Y:S01]  /*3ff0*/  HFMA2.MMA R12, -RZ, RZ, 0, 1.1920928955078125e-07 ;  /* 0x00000002ff0c7435 */ /* 0x000fe200000001ff */
[----:B-1----:R-:W-:Y:S01]  /*4000*/  MOV R13, RZ ;  /* 0x000000ff000d7202 */ /* 0x002fe20000000f00 */
[----:B------:R-:W-:Y:S01]  /*4010*/  IMAD.MOV.U32 R11, RZ, RZ, 0x1f ;  /* 0x0000001fff0b7424 */ /* 0x000fe200078e00ff */
[----:B------:R-:W-:-:S08]  /*4020*/  MOV R15, 0xffffffff ;  /* 0xffffffff000f7802 */ /* 0x000fd00000000f00 */
[----:B0-----:R-:W-:Y:S05]  /*4030*/  WARPSYNC.COLLECTIVE R15, `(.L_x_7498) ;  /* 0x000000000f087348 */ /* 0x001fea0003c00000 */
[----:B------:R1:W2:Y:S02]  /*4040*/  SHFL.BFLY P6, R14, R13, R12, R11 ;  /* 0x0c00000c0d0e7389 */ /* 0x0002a400000c000b */
[----:B012---:R-:W-:Y:S01]  /*4050*/  ENDCOLLECTIVE ;  /* 0x000000000000791b */ /* 0x007fe20003800000 */
.L_x_7498:
[----:B------:R-:W-:Y:S02]  /*4060*/  IMAD.MOV.U32 R12, RZ, RZ, 0x1 ;  /* 0x00000001ff0c7424 */ /* 0x000fe400078e00ff */
[----:B------:R-:W-:-:S05]  /*4070*/  FADD.FTZ R18, RZ, R14 ;  /* 0x0000000eff127221 */ /* 0x000fca0000010000 */
[----:B------:R-:W-:-:S07]  /*4080*/  MOV R13, R18 ;  /* 0x00000012000d7202 */ /* 0x000fce0000000f00 */
[----:B------:R-:W-:Y:S05]  /*4090*/  WARPSYNC.COLLECTIVE R15, `(.L_x_7499) ;  /* 0x000000000f087348 */ /* 0x000fea0003c00000 */
[----:B------:R0:W1:Y:S02]  /*40a0*/  SHFL.BFLY P6, R14, R13, R12, R11 ;  /* 0x0c00000c0d0e7389 */ /* 0x00006400000c000b */
[----:B01----:R-:W-:Y:S01]  /*40b0*/  ENDCOLLECTIVE ;  /* 0x000000000000791b */ /* 0x003fe20003800000 */
.L_x_7499:
[----:B------:R-:W-:Y:S01]  /*40c0*/  HFMA2.MMA R13, -RZ, RZ, 0, 0 ;  /* 0x00000000ff0d7435 */ /* 0x000fe200000001ff */
[----:B------:R-:W-:Y:S01]  /*40d0*/  IMAD.MOV.U32 R12, RZ, RZ, 0x2 ;  /* 0x00000002ff0c7424 */ /* 0x000fe200078e00ff */
[----:B------:R-:W-:-:S09]  /*40e0*/  MOV R17, R14 ;  /* 0x0000000e00117202 */ /* 0x000fd20000000f00 */
[----:B------:R-:W-:Y:S05]  /*40f0*/  WARPSYNC.COLLECTIVE R15, `(.L_x_7500) ;  /* 0x000000000f087348 */ /* 0x000fea0003c00000 */
[----:B------:R0:W1:Y:S02]  /*4100*/  SHFL.BFLY P6, R14, R13, R12, R11 ;  /* 0x0c00000c0d0e7389 */ /* 0x00006400000c000b */
[----:B01----:R-:W-:Y:S01]  /*4110*/  ENDCOLLECTIVE ;  /* 0x000000000000791b */ /* 0x003fe20003800000 */
.L_x_7500:
        /* <DEDUP_REMOVED lines=8> */
.L_x_7501:
[----:B------:R-:W-:Y:S01]  /*41a0*/  HFMA2.MMA R13, -RZ, RZ, 0, 0 ;  /* 0x00000000ff0d7435 */ /* 0x000fe200000001ff */
[----:B------:R-:W-:Y:S01]  /*41b0*/  IMAD.MOV.U32 R12, RZ, RZ, 0x2 ;  /* 0x00000002ff0c7424 */ /* 0x000fe200078e00ff */
[----:B------:R-:W-:-:S09]  /*41c0*/  MOV R16, R14 ;  /* 0x0000000e00107202 */ /* 0x000fd20000000f00 */
[----:B------:R-:W-:Y:S05]  /*41d0*/  WARPSYNC.COLLECTIVE R15, `(.L_x_7502) ;  /* 0x000000000f087348 */ /* 0x000fea0003c00000 */
[----:B------:R0:W1:Y:S02]  /*41e0*/  SHFL.BFLY P6, R14, R13, R12, R11 ;  /* 0x0c00000c0d0e7389 */ /* 0x00006400000c000b */
[----:B01----:R-:W-:Y:S01]  /*41f0*/  ENDCOLLECTIVE ;  /* 0x000000000000791b */ /* 0x003fe20003800000 */
.L_x_7502:
        /* <DEDUP_REMOVED lines=8> */
.L_x_7503:
[----:B------:R-:W-:Y:S01]  /*4280*/  HFMA2.MMA R13, -RZ, RZ, 0, 0 ;  /* 0x00000000ff0d7435 */ /* 0x000fe200000001ff */
[----:B------:R-:W-:Y:S01]  /*4290*/  IMAD.MOV.U32 R12, RZ, RZ, 0x2 ;  /* 0x00000002ff0c7424 */ /* 0x000fe200078e00ff */
[----:B------:R-:W-:-:S09]  /*42a0*/  MOV R10, R14 ;  /* 0x0000000e000a7202 */ /* 0x000fd20000000f00 */
[----:B------:R-:W-:Y:S05]  /*42b0*/  WARPSYNC.COLLECTIVE R15, `(.L_x_7504) ;  /* 0x000000000f087348 */ /* 0x000fea0003c00000 */
[----:B------:R0:W1:Y:S02]  /*42c0*/  SHFL.BFLY P6, R14, R13, R12, R11 ;  /* 0x0c00000c0d0e7389 */ /* 0x00006400000c000b */
[----:B01----:R-:W-:Y:S01]  /*42d0*/  ENDCOLLECTIVE ;  /* 0x000000000000791b */ /* 0x003fe20003800000 */
.L_x_7504:
        /* <DEDUP_REMOVED lines=8> */
.L_x_7505:
[----:B------:R-:W-:Y:S01]  /*4360*/  HFMA2.MMA R13, -RZ, RZ, 0, 0 ;  /* 0x00000000ff0d7435 */ /* 0x000fe200000001ff */
[----:B------:R-:W-:Y:S01]  /*4370*/  IMAD.MOV.U32 R12, RZ, RZ, 0x2 ;  /* 0x00000002ff0c7424 */ /* 0x000fe200078e00ff */
[----:B------:R-:W-:-:S09]  /*4380*/  MOV R2, R14 ;  /* 0x0000000e00027202 */ /* 0x000fd20000000f00 */
[----:B------:R-:W-:Y:S05]  /*4390*/  WARPSYNC.COLLECTIVE R15, `(.L_x_7506) ;  /* 0x000000000f087348 */ /* 0x000fea0003c00000 */
[----:B------:R0:W1:Y:S02]  /*43a0*/  SHFL.BFLY P6, R14, R13, R12, R11 ;  /* 0x0c00000c0d0e7389 */ /* 0x00006400000c000b */
[----:B01----:R-:W-:Y:S01]  /*43b0*/  ENDCOLLECTIVE ;  /* 0x000000000000791b */ /* 0x003fe20003800000 */
.L_x_7506:
        /* <DEDUP_REMOVED lines=8> */
.L_x_7507:
[----:B------:R-:W-:Y:S01]  /*4440*/  HFMA2.MMA R13, -RZ, RZ, 0, 0 ;  /* 0x00000000ff0d7435 */ /* 0x000fe200000001ff */
[----:B------:R-:W-:Y:S01]  /*4450*/  IMAD.MOV.U32 R12, RZ, RZ, 0x2 ;  /* 0x00000002ff0c7424 */ /* 0x000fe200078e00ff */
[----:B------:R-:W-:-:S09]  /*4460*/  MOV R7, R14 ;  /* 0x0000000e00077202 */ /* 0x000fd20000000f00 */
[----:B------:R-:W-:Y:S05]  /*4470*/  WARPSYNC.COLLECTIVE R15, `(.L_x_7508) ;  /* 0x000000000f087348 */ /* 0x000fea0003c00000 */
[----:B------:R0:W1:Y:S02]  /*4480*/  SHFL.BFLY P6, R14, R13, R12, R11 ;  /* 0x0c00000c0d0e7389 */ /* 0x00006400000c000b */
[----:B01----:R-:W-:Y:S01]  /*4490*/  ENDCOLLECTIVE ;  /* 0x000000000000791b */ /* 0x003fe20003800000 */
.L_x_7508:
        /* <DEDUP_REMOVED lines=8> */
.L_x_7509:
[----:B------:R-:W-:Y:S01]  /*4520*/  HFMA2.MMA R13, -RZ, RZ, 0, 0 ;  /* 0x00000000ff0d7435 */ /* 0x000fe200000001ff */
[----:B------:R-:W-:Y:S01]  /*4530*/  IMAD.MOV.U32 R12, RZ, RZ, 0x2 ;  /* 0x00000002ff0c7424 */ /* 0x000fe200078e00ff */
[----:B------:R-:W-:-:S09]  /*4540*/  MOV R3, R14 ;  /* 0x0000000e00037202 */ /* 0x000fd20000000f00 */
[----:B------:R-:W-:Y:S05]  /*4550*/  WARPSYNC.COLLECTIVE R15, `(.L_x_7510) ;  /* 0x000000000f087348 */ /* 0x000fea0003c00000 */
[----:B------:R0:W1:Y:S02]  /*4560*/  SHFL.BFLY P6, R14, R13, R12, R11 ;  /* 0x0c00000c0d0e7389 */ /* 0x00006400000c000b */
[----:B01----:R-:W-:Y:S01]  /*4570*/  ENDCOLLECTIVE ;  /* 0x000000000000791b */ /* 0x003fe20003800000 */
.L_x_7510:
        /* <DEDUP_REMOVED lines=8> */
.L_x_7511:
[----:B------:R-:W-:Y:S01]  /*4600*/  HFMA2.MMA R13, -RZ, RZ, 0, 0 ;  /* 0x00000000ff0d7435 */ /* 0x000fe200000001ff */
[----:B------:R-:W-:Y:S01]  /*4610*/  IMAD.MOV.U32 R12, RZ, RZ, 0x2 ;  /* 0x00000002ff0c7424 */ /* 0x000fe200078e00ff */
[----:B------:R-:W-:-:S09]  /*4620*/  MOV R0, R14 ;  /* 0x0000000e00007202 */ /* 0x000fd20000000f00 */
[----:B------:R-:W-:Y:S05]  /*4630*/  WARPSYNC.COLLECTIVE R15, `(.L_x_7512) ;  /* 0x000000000f087348 */ /* 0x000fea0003c00000 */
[----:B------:R0:W1:Y:S02]  /*4640*/  SHFL.BFLY P6, R14, R13, R12, R11 ;  /* 0x0c00000c0d0e7389 */ /* 0x00006400000c000b */
[----:B01----:R-:W-:Y:S01]  /*4650*/  ENDCOLLECTIVE ;  /* 0x000000000000791b */ /* 0x003fe20003800000 */
.L_x_7512:
[----:B------:R-:W-:Y:S01]  /*4660*/  FADD.FTZ R5, R5, R0 ;  /* 0x0000000005057221 */ /* 0x000fe20000010000 */
[----:B------:R-:W-:Y:S01]  /*4670*/  HFMA2.MMA R12, -RZ, RZ, 0, 5.9604644775390625e-08 ;  /* 0x00000001ff0c7435 */ /* 0x000fe200000001ff */
[----:B------:R-:W-:-:S05]  /*4680*/  FADD.FTZ R4, RZ, R14 ;  /* 0x0000000eff047221 */ /* 0x000fca0000010000 */
[----:B------:R-:W-:-:S07]  /*4690*/  MOV R13, R4 ;  /* 0x00000004000d7202 */ /* 0x000fce0000000f00 */
[----:B------:R-:W-:Y:S05]  /*46a0*/  WARPSYNC.COLLECTIVE R15, `(.L_x_7513) ;  /* 0x000000000f087348 */ /* 0x000fea0003c00000 */
[----:B------:R0:W1:Y:S02]  /*46b0*/  SHFL.BFLY P6, R14, R13, R12, R11 ;  /* 0x0c00000c0d0e7389 */ /* 0x00006400000c000b */
[----:B01----:R-:W-:Y:S01]  /*46c0*/  ENDCOLLECTIVE ;  /* 0x000000000000791b */ /* 0x003fe20003800000 */
.L_x_7513:
[----:B------:R-:W-:Y:S01]  /*46d0*/  HFMA2.MMA R12, -RZ, RZ, 0, 1.1920928955078125e-07 ;  /* 0x00000002ff0c7435 */ /* 0x000fe200000001ff */
[----:B------:R-:W-:Y:S01]  /*46e0*/  MOV R13, RZ ;  /* 0x000000ff000d7202 */ /* 0x000fe20000000f00 */
[----:B------:R-:W-:-:S09]  /*46f0*/  IMAD.MOV.U32 R29, RZ, RZ, R14 ;  /* 0x000000ffff1d7224 */ /* 0x000fd200078e000e */
[----:B------:R-:W-:Y:S05]  /*4700*/  WARPSYNC.COLLECTIVE R15, `(.L_x_7514) ;  /* 0x000000000f087348 */ /* 0x000fea0003c00000 */
[----:B------:R0:W1:Y:S02]  /*4710*/  SHFL.BFLY P6, R14, R13, R12, R11 ;  /* 0x0c00000c0d0e7389 */ /* 0x00006400000c000b */
[----:B01----:R-:W-:Y:S01]  /*4720*/  ENDCOLLECTIVE ;  /* 0x000000000000791b */ /* 0x003fe20003800000 */
.L_x_7514:
[----:B------:R-:W-:Y:S01]  /*4730*/  FADD.FTZ R4, R4, R29 ;  /* 0x0000001d04047221 */ /* 0x000fe20000010000 */
[----:B------:R-:W-:Y:S01]  /*4740*/  MOV R12, 0x1 ;  /* 0x00000001000c7802 */ /* 0x000fe20000000f00 */
[----:B------:R-:W-:-:S04]  /*4750*/  FADD.FTZ R22, RZ, R14 ;  /* 0x0000000eff167221 */ /* 0x000fc80000010000 */
[----:B------:R-:W-:-:S07]  /*4760*/  IMAD.MOV.U32 R13, RZ, RZ, R22 ;  /* 0x000000ffff0d7224 */ /* 0x000fce00078e0016 */
[----:B------:R-:W-:Y:S05]  /*4770*/  WARPSYNC.COLLECTIVE R15, `(.L_x_7515) ;  /* 0x000000000f087348 */ /* 0x000fea0003c00000 */
[----:B------:R0:W1:Y:S02]  /*4780*/  SHFL.BFLY P6, R14, R13, R12, R11 ;  /* 0x0c00000c0d0e7389 */ /* 0x00006400000c000b */
[----:B01----:R-:W-:Y:S01]  /*4790*/  ENDCOLLECTIVE ;  /* 0x000000000000791b */ /* 0x003fe20003800000 */
.L_x_7515:
[----:B------:R-:W-:Y:S01]  /*47a0*/  HFMA2.MMA R12, -RZ, RZ, 0, 1.1920928955078125e-07 ;  /* 0x00000002ff0c7435 */ /* 0x000fe200000001ff */
[----:B------:R-:W-:Y:S01]  /*47b0*/  IMAD.MOV.U32 R13, RZ, RZ, RZ ;  /* 0x000000ffff0d7224 */ /* 0x000fe200078e00ff */
[----:B------:R-:W-:-:S09]  /*47c0*/  MOV R21, R14 ;  /* 0x0000000e00157202 */ /* 0x000fd20000000f00 */
[----:B------:R-:W-:Y:S05]  /*47d0*/  WARPSYNC.COLLECTIVE R15, `(.L_x_7516) ;  /* 0x000000000f087348 */ /* 0x000fea0003c00000 */
[----:B------:R0:W1:Y:S02]  /*47e0*/  SHFL.BFLY P6, R14, R13, R12, R11 ;  /* 0x0c00000c0d0e7389 */ /* 0x00006400000c000b */
[----:B01----:R-:W-:Y:S01]  /*47f0*/  ENDCOLLECTIVE ;  /* 0x000000000000791b */ /* 0x003fe20003800000 */
.L_x_7516:
        /* <DEDUP_REMOVED lines=8> */
.L_x_7517:
[----:B------:R-:W-:Y:S01]  /*4880*/  HFMA2.MMA R12, -RZ, RZ, 0, 1.1920928955078125e-07 ;  /* 0x00000002ff0c7435 */ /* 0x000fe200000001ff */
[----:B------:R-:W-:Y:S01]  /*4890*/  IMAD.MOV.U32 R13, RZ, RZ, RZ ;  /* 0x000000ffff0d7224 */ /* 0x000fe200078e00ff */
[----:B------:R-:W-:-:S09]  /*48a0*/  MOV R2, R14 ;  /* 0x0000000e00027202 */ /* 0x000fd20000000f00 */
[----:B------:R-:W-:Y:S05]  /*48b0*/  WARPSYNC.COLLECTIVE R15, `(.L_x_7518) ;  /* 0x000000000f087348 */ /* 0x000fea0003c00000 */
[----:B------:R0:W1:Y:S02]  /*48c0*/  SHFL.BFLY P6, R14, R13, R12, R11 ;  /* 0x0c00000c0d0e7389 */ /* 0x00006400000c000b */
[----:B01----:R-:W-:Y:S01]  /*48d0*/  ENDCOLLECTIVE ;  /* 0x000000000000791b */ /* 0x003fe20003800000 */
.L_x_7518:
        /* <DEDUP_REMOVED lines=8> */
.L_x_7519:
[----:B------:R-:W-:Y:S01]  /*4960*/  HFMA2.MMA R12, -RZ, RZ, 0, 1.1920928955078125e-07 ;  /* 0x00000002ff0c7435 */ /* 0x000fe200000001ff */
[----:B------:R-:W-:Y:S01]  /*4970*/  IMAD.MOV.U32 R13, RZ, RZ, RZ ;  /* 0x000000ffff0d7224 */ /* 0x000fe200078e00ff */
[----:B------:R-:W-:-:S09]  /*4980*/  MOV R0, R14 ;  /* 0x0000000e00007202 */ /* 0x000fd20000000f00 */
[----:B------:R-:W-:Y:S05]  /*4990*/  WARPSYNC.COLLECTIVE R15, `(.L_x_7520) ;  /* 0x000000000f087348 */ /* 0x000fea0003c00000 */
[----:B------:R0:W1:Y:S02]  /*49a0*/  SHFL.BFLY P6, R14, R13, R12, R11 ;  /* 0x0c00000c0d0e7389 */ /* 0x00006400000c000b */
[----:B01----:R-:W-:Y:S01]  /*49b0*/  ENDCOLLECTIVE ;  /* 0x000000000000791b */ /* 0x003fe20003800000 */
.L_x_7520:
        /* <DEDUP_REMOVED lines=8> */
.L_x_7521:
[----:B------:R-:W-:Y:S01]  /*4a40*/  MOV R13, RZ ;  /* 0x000000ff000d7202 */ /* 0x000fe20000000f00 */
[----:B------:R-:W-:Y:S02]  /*4a50*/  IMAD.MOV.U32 R12, RZ, RZ, 0x2 ;  /* 0x00000002ff0c7424 */ /* 0x000fe400078e00ff */
[----:B------:R-:W-:-:S07]  /*4a60*/  FADD.FTZ R3, R18, R14 ;  /* 0x0000000e12037221 */ /* 0x000fce0000010000 */
[----:B------:R-:W-:Y:S05]  /*4a70*/  WARPSYNC.COLLECTIVE R15, `(.L_x_7522) ;  /* 0x000000000f087348 */ /* 0x000fea0003c00000 */
[----:B------:R0:W1:Y:S02]  /*4a80*/  SHFL.BFLY P6, R14, R13, R12, R11 ;  /* 0x0c00000c0d0e7389 */ /* 0x00006400000c000b */
[----:B01----:R-:W-:Y:S01]  /*4a90*/  ENDCOLLECTIVE ;  /* 0x000000000000791b */ /* 0x003fe20003800000 */
.L_x_7522:
[----:B------:R-:W-:Y:S01]  /*4aa0*/  IMAD.MOV.U32 R12, RZ, RZ, 0x1 ;  /* 0x00000001ff0c7424 */ /* 0x000fe200078e00ff */
[----:B------:R-:W-:-:S05]  /*4ab0*/  MOV R19, R14 ;  /* 0x0000000e00137202 */ /* 0x000fca0000000f00 */
[----:B------:R-:W-:-:S05]  /*4ac0*/  FADD.FTZ R19, RZ, R19 ;  /* 0x00000013ff137221 */ /* 0x000fca0000010000 */
[----:B------:R-:W-:-:S07]  /*4ad0*/  MOV R13, R19 ;  /* 0x00000013000d7202 */ /* 0x000fce0000000f00 */
[----:B------:R-:W-:Y:S05]  /*4ae0*/  WARPSYNC.COLLECTIVE R15, `(.L_x_7523) ;  /* 0x000000000f087348 */ /* 0x000fea0003c00000 */
[----:B------:R0:W1:Y:S02]  /*4af0*/  SHFL.BFLY P6, R14, R13, R12, R11 ;  /* 0x0c00000c0d0e7389 */ /* 0x00006400000c000b */
[----:B01----:R-:W-:Y:S01]  /*4b00*/  ENDCOLLECTIVE ;  /* 0x000000000000791b */ /* 0x003fe20003800000 */
.L_x_7523:
[----:B------:R-:W-:Y:S01]  /*4b10*/  HFMA2.MMA R13, -RZ, RZ, 0, 0 ;  /* 0x00000000ff0d7435 */ /* 0x000fe200000001ff */
[----:B------:R-:W-:Y:S01]  /*4b20*/  IMAD.MOV.U32 R12, RZ, RZ, 0x2 ;  /* 0x00000002ff0c7424 */ /* 0x000fe200078e00ff */
[----:B------:R-:W-:-:S09]  /*4b30*/  MOV R29, R14 ;  /* 0x0000000e001d7202 */ /* 0x000fd20000000f00 */
[----:B------:R-:W-:Y:S05]  /*4b40*/  WARPSYNC.COLLECTIVE R15, `(.L_x_7524) ;  /* 0x000000000f087348 */ /* 0x000fea0003c00000 */
[----:B------:R0:W1:Y:S02]  /*4b50*/  SHFL.BFLY P6, R14, R13, R12, R11 ;  /* 0x0c00000c0d0e7389 */ /* 0x00006400000c000b */
[----:B01----:R-:W-:Y:S01]  /*4b60*/  ENDCOLLECTIVE ;  /* 0x000000000000791b */ /* 0x003fe20003800000 */
.L_x_7524:
[----:B------:R-:W-:Y:S01]  /*4b70*/  FADD.FTZ R29, R19, R29 ;  /* 0x0000001d131d7221 */ /* 0x000fe20000010000 */
[----:B------:R-:W-:Y:S01]  /*4b80*/  HFMA2.MMA R12, -RZ, RZ, 0, 5.9604644775390625e-08 ;  /* 0x00000001ff0c7435 */ /* 0x000fe200000001ff */
[----:B------:R-:W-:-:S05]  /*4b90*/  FADD.FTZ R20, RZ, R14 ;  /* 0x0000000eff147221 */ /* 0x000fca0000010000 */
[----:B------:R-:W-:-:S07]  /*4ba0*/  MOV R13, R20 ;  /* 0x00000014000d7202 */ /* 0x000fce0000000f00 */
[----:B------:R-:W-:Y:S05]  /*4bb0*/  WARPSYNC.COLLECTIVE R15, `(.L_x_7525) ;  /* 0x000000000f087348 */ /* 0x000fea0003c00000 */
[----:B------:R0:W1:Y:S02]  /*4bc0*/  SHFL.BFLY P6, R14, R13, R12, R11 ;  /* 0x0c00000c0d0e7389 */ /* 0x00006400000c000b */
[----:B01----:R-:W-:Y:S01]  /*4bd0*/  ENDCOLLECTIVE ;  /* 0x000000000000791b */ /* 0x003fe20003800000 */
.L_x_7525:
        /* <DEDUP_REMOVED lines=8> */
.L_x_7526:
[----:B------:R-:W-:Y:S01]  /*4c60*/  IMAD.MOV.U32 R12, RZ, RZ, 0x1 ;  /* 0x00000001ff0c7424 */ /* 0x000fe200078e00ff */
[----:B------:R-:W-:-:S05]  /*4c70*/  MOV R22, R14 ;  /* 0x0000000e00167202 */ /* 0x000fca0000000f00 */
[----:B------:R-:W-:-:S05]  /*4c80*/  FADD.FTZ R22, RZ, R22 ;  /* 0x00000016ff167221 */ /* 0x000fca0000010000 */
[----:B------:R-:W-:-:S07]  /*4c90*/  MOV R13, R22 ;  /* 0x00000016000d7202 */ /* 0x000fce0000000f00 */
[----:B------:R-:W-:Y:S05]  /*4ca0*/  WARPSYNC.COLLECTIVE R15, `(.L_x_7527) ;  /* 0x000000000f087348 */ /* 0x000fea0003c00000 */
[----:B------:R0:W1:Y:S02]  /*4cb0*/  SHFL.BFLY P6, R14, R13, R12, R11 ;  /* 0x0c00000c0d0e7389 */ /* 0x00006400000c000b */
[----:B01----:R-:W-:Y:S01]  /*4cc0*/  ENDCOLLECTIVE ;  /* 0x000000000000791b */ /* 0x003fe20003800000 */
.L_x_7527:
[----:B------:R-:W-:Y:S02]  /*4cd0*/  MOV R11, R18 ;  /* 0x00000012000b7202 */ /* 0x000fe40000000f00 */
[----:B------:R-:W-:Y:S01]  /*4ce0*/  MOV R7, R14 ;  /* 0x0000000e00077202 */ /* 0x000fe20000000f00 */
[----:B------:R-:W-:Y:S06]  /*4cf0*/  BRA `(.L_x_7528) ;  /* 0xffffffe000287947 */ /* 0x000fec000383ffff */
.L_x_7529:
        /* <DEDUP_REMOVED lines=16> */
.L_x_28164:


//--------------------- .text._ZN4vllm25paged_attention_v1_kernelIfhLi112ELi16ELi128ELNS_18Fp8KVCacheDataTypeE2ELb1EEEvPT_PKS2_PKT0_S8_ifPKiSA_iPKfiiiSC_SC_iiiii --------------------------
	.section	.text._ZN4vllm25paged_attention_v1_kernelIfhLi112ELi16ELi128ELNS_18Fp8KVCacheDataTypeE2ELb1EEEvPT_PKS2_PKT0_S8_ifPKiSA_iPKfiiiSC_SC_iiiii,"ax",@progbits
	.align	128
        .global         _ZN4vllm25paged_attention_v1_kernelIfhLi112ELi16ELi128ELNS_18Fp8KVCacheDataTypeE2ELb1EEEvPT_PKS2_PKT0_S8_ifPKiSA_iPKfiiiSC_SC_iiiii
        .type           _ZN4vllm25paged_attention_v1_kernelIfhLi112ELi16ELi128ELNS_18Fp8KVCacheDataTypeE2ELb1EEEvPT_PKS2_PKT0_S8_ifPKiSA_iPKfiiiSC_SC_iiiii,@function
        .size           _ZN4vllm25paged_attention_v1_kernelIfhLi112ELi16ELi128ELNS_18Fp8KVCacheDataTypeE2ELb1EEEvPT_PKS2_PKT0_S8_ifPKiSA_iPKfiiiSC_SC_iiiii,(.L_x_28165 - _ZN4vllm25paged_attention_v1_kernelIfhLi112ELi16ELi128ELNS_18Fp8KVCacheDataTypeE2ELb1EEEvPT_PKS2_PKT0_S8_ifPKiSA_iPKfiiiSC_SC_iiiii)
        .other          _ZN4vllm25paged_attention_v1_kernelIfhLi112ELi16ELi128ELNS_18Fp8KVCacheDataTypeE2ELb1EEEvPT_PKS2_PKT0_S8_ifPKiSA_iPKfiiiSC_SC_iiiii,@"STO_CUDA_ENTRY STV_DEFAULT"
_ZN4vllm25paged_attention_v1_kernelIfhLi112ELi16ELi128ELNS_18Fp8KVCacheDataTypeE2ELb1EEEvPT_PKS2_PKT0_S8_ifPKiSA_iPKfiiiSC_SC_iiiii:
.text._ZN4vllm25paged_attention_v1_kernelIfhLi112ELi16ELi128ELNS_18Fp8KVCacheDataTypeE2ELb1EEEvPT_PKS2_PKT0_S8_ifPKiSA_iPKfiiiSC_SC_iiiii:
        /* <DEDUP_REMOVED lines=106> */
.L_x_7530:
[----:B------:R-:W-:Y:S02]  /*06a0*/  ULDC UR4, c[0x0][0x278] ;  /* 0x00009e0000047ab9 */ /* 0x000fe40000000800 */
[----:B------:R-:W-:-:S04]  /*06b0*/  IMAD R2, R25, UR4, R26 ;  /* 0x0000000419027c24 */ /* 0x000fc8000f8e021a */
[----:B------:R-:W-:-:S07]  /*06c0*/  IMAD R9, R2, R9, RZ ;  /* 0x0000000902097224 */ /* 0x000fce00078e02ff */
.L_x_7531:
        /* <DEDUP_REMOVED lines=27> */
.L_x_7535:
        /* <DEDUP_REMOVED lines=41> */
.L_x_7533:
[----:B------:R-:W-:Y:S05]  /*0b10*/  BSYNC B7 ;  /* 0x0000000000077941 */ /* 0x000fea0003800000 */
.L_x_7532:
        /* <DEDUP_REMOVED lines=11> */
.L_x_7575:
        /* <DEDUP_REMOVED lines=40> */
.L_x_7541:
        /* <DEDUP_REMOVED lines=11> */
.L_x_7540:
[----:B------:R-:W-:Y:S05]  /*0f00*/  BSYNC B1 ;  /* 0x0000000000017941 */ /* 0x000fea0003800000 */
.L_x_7539:
        /* <DEDUP_REMOVED lines=14> */
.L_x_7544:
        /* <DEDUP_REMOVED lines=100> */
.L_x_7543:
[----:B------:R-:W-:Y:S05]  /*1630*/  BSYNC B1 ;  /* 0x0000000000017941 */ /* 0x000fea0003800000 */
.L_x_7542:
        /* <DEDUP_REMOVED lines=55> */
.L_x_7546:
[----:B------:R-:W-:Y:S05]  /*19b0*/  BSYNC B1 ;  /* 0x0000000000017941 */ /* 0x000fea0003800000 */
.L_x_7545:
        /* <DEDUP_REMOVED lines=26> */
.L_x_7538:
[----:B------:R-:W-:Y:S05]  /*1b60*/  BSYNC B0 ;  /* 0x0000000000007941 */ /* 0x000fea0003800000 */
.L_x_7537:
        /* <DEDUP_REMOVED lines=48> */
.L_x_7551:
        /* <DEDUP_REMOVED lines=8> */
.L_x_7550:
[----:B------:R-:W-:Y:S05]  /*1ef0*/  BSYNC B1 ;  /* 0x0000000000017941 */ /* 0x000fea0003800000 */
.L_x_7549:
        /* <DEDUP_REMOVED lines=14> */
.L_x_7554:
        /* <DEDUP_REMOVED lines=52> */
.L_x_7553:
[----:B------:R-:W-:Y:S05]  /*2320*/  BSYNC B1 ;  /* 0x0000000000017941 */ /* 0x000fea0003800000 */
.L_x_7552:
        /* <DEDUP_REMOVED lines=31> */
.L_x_7556:
[----:B------:R-:W-:Y:S05]  /*2520*/  BSYNC B1 ;  /* 0x0000000000017941 */ /* 0x000fea0003800000 */
.L_x_7555:
        /* <DEDUP_REMOVED lines=14> */
.L_x_7548:
[----:B------:R-:W-:Y:S05]  /*2610*/  BSYNC B0 ;  /* 0x0000000000007941 */ /* 0x000fea0003800000 */
.L_x_7547:
        /* <DEDUP_REMOVED lines=28> */
.L_x_7560:
        /* <DEDUP_REMOVED lines=33> */
.L_x_7558:
[----:B------:R-:W-:Y:S05]  /*29f0*/  BSYNC B6 ;  /* 0x0000000000067941 */ /* 0x000fea0003800000 */
.L_x_7557:
[----:B------:R-:W-:-:S03]  /*2a00*/  UMOV UR4, 0xffffffff ;  /* 0xffffffff00047882 */ /* 0x000fc60000000000 */
[----:B------:R-:W-:Y:S05]  /*2a10*/  BRA.DIV UR4, `(.L_x_7561) ;  /* 0x0000001604307947 */ /* 0x000fea000b800000 */
[----:B01----:R-:W-:Y:S01]  /*2a20*/  HFMA2.MMA R3, -RZ, RZ, 0, 0 ;  /* 0x00000000ff037435 */ /* 0x003fe200000001ff */
[----:B------:R-:W-:Y:S01]  /*2a30*/  CS2R R6, SRZ ;  /* 0x0000000000067805 */ /* 0x000fe2000001ff00 */
[----:B------:R-:W-:Y:S01]  /*2a40*/  IMAD.MOV.U32 R14, RZ, RZ, RZ ;  /* 0x000000ffff0e7224 */ /* 0x000fe200078e00ff */
[----:B------:R-:W-:Y:S01]  /*2a50*/  HFMA2.MMA R16, -RZ, RZ, 0, 0 ;  /* 0x00000000ff107435 */ /* 0x000fe200000001ff */
[----:B------:R-:W-:Y:S02]  /*2a60*/  IMAD.MOV.U32 R10, RZ, RZ, RZ ;  /* 0x000000ffff0a7224 */ /* 0x000fe400078e00ff */
[----:B------:R-:W-:Y:S01]  /*2a70*/  FADD.FTZ R21, RZ, R14 ;  /* 0x0000000eff157221 */ /* 0x000fe20000010000 */
[----:B------:R-:W-:Y:S01]  /*2a80*/  FADD.FTZ R6, RZ, R6 ;  /* 0x00000006ff067221 */ /* 0x000fe20000010000 */
[----:B------:R-:W-:Y:S01]  /*2a90*/  FADD.FTZ R7, RZ, R7 ;  /* 0x00000007ff077221 */ /* 0x000fe20000010000 */
[----:B------:R-:W-:Y:S01]  /*2aa0*/  FADD.FTZ R29, RZ, R14 ;  /* 0x0000000eff1d7221 */ /* 0x000fe20000010000 */
[----:B------:R-:W-:Y:S01]  /*2ab0*/  FADD.FTZ R3, RZ, R3 ;  /* 0x00000003ff037221 */ /* 0x000fe20000010000 */
[----:B------:R-:W0:Y:S01]  /*2ac0*/  SHFL.BFLY PT, R0, R21, 0x1, 0x1f ;  /* 0x0c201f0015007f89 */ /* 0x000e2200000e0000 */
[----:B------:R-:W-:Y:S01]  /*2ad0*/  FADD.FTZ R10, RZ, R10 ;  /* 0x0000000aff0a7221 */ /* 0x000fe20000010000 */
[----:B------:R-:W-:Y:S01]  /*2ae0*/  FADD.FTZ R9, RZ, R14 ;  /* 0x0000000eff097221 */ /* 0x000fe20000010000 */
[----:B------:R-:W-:Y:S01]  /*2af0*/  IMAD.MOV.U32 R18, RZ, RZ, RZ ;  /* 0x000000ffff127224 */ /* 0x000fe200078e00ff */
[----:B------:R-:W1:Y:S01]  /*2b00*/  SHFL.BFLY PT, R2, R3, 0x1, 0x1f ;  /* 0x0c201f0003027f89 */ /* 0x000e6200000e0000 */
[----:B------:R-:W-:Y:S01]  /*2b10*/  FADD.FTZ R16, RZ, R16 ;  /* 0x00000010ff107221 */ /* 0x000fe20000010000 */
[----:B------:R-:W-:Y:S01]  /*2b20*/  FADD.FTZ R20, RZ, R14 ;  /* 0x0000000eff147221 */ /* 0x000fe20000010000 */
[----:B------:R-:W-:Y:S01]  /*2b30*/  FADD.FTZ R18, RZ, R18 ;  /* 0x00000012ff127221 */ /* 0x000fe20000010000 */
[----:B------:R-:W2:Y:S04]  /*2b40*/  SHFL.BFLY PT, R5, R6, 0x1, 0x1f ;  /* 0x0c201f0006057f89 */ /* 0x000ea800000e0000 */
[----:B------:R-:W3:Y:S04]  /*2b50*/  SHFL.BFLY PT, R4, R7, 0x1, 0x1f ;  /* 0x0c201f0007047f89 */ /* 0x000ee800000e0000 */
[----:B------:R-:W4:Y:S04]  /*2b60*/  SHFL.BFLY PT, R22, R29, 0x1, 0x1f ;  /* 0x0c201f001d167f89 */ /* 0x000f2800000e0000 */
[----:B------:R-:W5:Y:S04]  /*2b70*/  SHFL.BFLY PT, R19, R10, 0x1, 0x1f ;  /* 0x0c201f000a137f89 */ /* 0x000f6800000e0000 */
[----:B------:R-:W5:Y:S01]  /*2b80*/  SHFL.BFLY PT, R17, R9, 0x1, 0x1f ;  /* 0x0c201f0009117f89 */ /* 0x000f6200000e0000 */
[----:B0-----:R-:W-:Y:S01]  /*2b90*/  FADD.FTZ R0, R21, R0 ;  /* 0x0000000015007221 */ /* 0x001fe20000010000 */
[----:B------:R-:W-:Y:S01]  /*2ba0*/  MOV R21, RZ ;  /* 0x000000ff00157202 */ /* 0x000fe20000000f00 */
[----:B-1----:R-:W-:Y:S01]  /*2bb0*/  FADD.FTZ R2, R3, R2 ;  /* 0x0000000203027221 */ /* 0x002fe20000010000 */
[----:B------:R-:W-:Y:S01]  /*2bc0*/  MOV R3, RZ ;  /* 0x000000ff00037202 */ /* 0x000fe20000000f00 */
[----:B------:R-:W-:Y:S02]  /*2bd0*/  SHFL.BFLY PT, R11, R20, 0x1, 0x1f ;  /* 0x0c201f00140b7f89 */ /* 0x000fe400000e0000 */
[----:B------:R-:W-:Y:S01]  /*2be0*/  FADD.FTZ R21, RZ, R21 ;  /* 0x00000015ff157221 */ /* 0x000fe20000010000 */
[----:B--2---:R-:W-:Y:S01]  /*2bf0*/  FADD.FTZ R5, R6, R5 ;  /* 0x0000000506057221 */ /* 0x004fe20000010000 */
[----:B------:R-:W-:Y:S01]  /*2c00*/  FADD.FTZ R3, RZ, R3 ;  /* 0x00000003ff037221 */ /* 0x000fe20000010000 */
[----:B---3--:R-:W-:Y:S01]  /*2c10*/  FADD.FTZ R4, R7, R4 ;  /* 0x0000000407047221 */ /* 0x008fe20000010000 */
[----:B------:R-:W-:Y:S01]  /*2c20*/  IMAD.MOV.U32 R7, RZ, RZ, RZ ;  /* 0x000000ffff077224 */ /* 0x000fe200078e00ff */
[----:B------:R-:W-:Y:S01]  /*2c30*/  SHFL.BFLY PT, R14, R21, 0x1, 0x1f ;  /* 0x0c201f00150e7f89 */ /* 0x000fe200000e0000 */
[----:B----4-:R-:W-:-:S02]  /*2c40*/  FADD.FTZ R22, R29, R22 ;  /* 0x000000161d167221 */ /* 0x010fc40000010000 */
[----:B------:R-:W-:Y:S01]  /*2c50*/  FADD.FTZ R7, RZ, R7 ;  /* 0x00000007ff077221 */ /* 0x000fe20000010000 */
[----:B------:R-:W0:Y:S01]  /*2c60*/  SHFL.BFLY PT, R6, R3, 0x1, 0x1f ;  /* 0x0c201f0003067f89 */ /* 0x000e2200000e0000 */
[----:B------:R-:W-:Y:S02]  /*2c70*/  IMAD.MOV.U32 R29, RZ, RZ, RZ ;  /* 0x000000ffff1d7224 */ /* 0x000fe400078e00ff */
[----:B-----5:R-:W-:Y:S02]  /*2c80*/  FADD.FTZ R8, R10, R19 ;  /* 0x000000130a087221 */ /* 0x020fe40000010000 */
[----:B------:R-:W1:Y:S01]  /*2c90*/  SHFL.BFLY PT, R10, R7, 0x1, 0x1f ;  /* 0x0c201f00070a7f89 */ /* 0x000e6200000e0000 */
[----:B------:R-:W-:Y:S01]  /*2ca0*/  FADD.FTZ R29, RZ, R29 ;  /* 0x0000001dff1d7221 */ /* 0x000fe20000010000 */
[----:B------:R-:W-:Y:S02]  /*2cb0*/  FADD.FTZ R9, R9, R17 ;  /* 0x0000001109097221 */ /* 0x000fe40000010000 */
[----:B------:R-:W2:Y:S04]  /*2cc0*/  SHFL.BFLY PT, R17, R16, 0x1, 0x1f ;  /* 0x0c201f0010117f89 */ /* 0x000ea800000e0000 */
[----:B------:R-:W3:Y:S01]  /*2cd0*/  SHFL.BFLY PT, R19, R18, 0x1, 0x1f ;  /* 0x0c201f0012137f89 */ /* 0x000ee200000e0000 */
[----:B0-----:R-:W-:-:S03]  /*2ce0*/  FADD.FTZ R6, R3, R6 ;  /* 0x0000000603067221 */ /* 0x001fc60000010000 */
[----:B------:R0:W4:Y:S01]  /*2cf0*/  SHFL.BFLY PT, R3, R29, 0x1, 0x1f ;  /* 0x0c201f001d037f89 */ /* 0x00012200000e0000 */
[----:B-1----:R-:W-:Y:S01]  /*2d00*/  FADD.FTZ R10, R7, R10 ;  /* 0x0000000a070a7221 */ /* 0x002fe20000010000 */
[----:B------:R-:W-:Y:S01]  /*2d10*/  FADD.FTZ R7, R21, R14 ;  /* 0x0000000e15077221 */ /* 0x000fe20000010000 */
[----:B--2---:R-:W-:Y:S01]  /*2d20*/  FADD.FTZ R17, R16, R17 ;  /* 0x0000001110117221 */ /* 0x004fe20000010000 */
[----:B------:R-:W-:Y:S01]  /*2d30*/  FADD.FTZ R16, R20, R11 ;  /* 0x0000000b14107221 */ /* 0x000fe20000010000 */
[----:B0--3--:R-:W-:-:S07]  /*2d40*/  FADD.FTZ R19, R18, R19 ;  /* 0x0000001312137221 */ /* 0x009fce0000010000 */
.L_x_7604:
        /* <DEDUP_REMOVED lines=14> */
[C---:B------:R-:W-:Y:S01]  /*2e30*/  IADD3 R13, R27.reuse, 0x1f, RZ ;  /* 0x0000001f1b0d7810 */ /* 0x040fe20007ffe0ff */
[----:B------:R-:W-:Y:S01]  /*2e40*/  IMAD R24, R24, 0x70, R11 ;  /* 0x0000007018187824 */ /* 0x000fe200078e020b */
[----:B------:R-:W-:-:S02]  /*2e50*/  ISETP.GT.OR P1, PT, R27, 0x3f, P0 ;  /* 0x0000003f1b00780c */ /* 0x000fc40000724670 */
        /* <DEDUP_REMOVED lines=21> */
.L_x_7563:
[----:B------:R-:W-:Y:S05]  /*2fb0*/  BSYNC B0 ;  /* 0x0000000000007941 */ /* 0x000fea0003800000 */
.L_x_7562:
        /* <DEDUP_REMOVED lines=31> */
.L_x_7565:
[----:B------:R-:W-:Y:S05]  /*31b0*/  BSYNC B0 ;  /* 0x0000000000007941 */ /* 0x000fea0003800000 */
.L_x_7564:
        /* <DEDUP_REMOVED lines=17> */
.L_x_7567:
[----:B------:R-:W-:Y:S05]  /*32d0*/  BSYNC B0 ;  /* 0x0000000000007941 */ /* 0x000fea0003800000 */
.L_x_7566:
        /* <DEDUP_REMOVED lines=32> */
.L_x_7569:
[----:B------:R-:W-:Y:S05]  /*34e0*/  BSYNC B0 ;  /* 0x0000000000007941 */ /* 0x000fea0003800000 */
.L_x_7568:
        /* <DEDUP_REMOVED lines=18> */
[C---:B------:R-:W-:Y:S01]  /*3610*/  VIADD R23, R11.reuse, 0x18 ;  /* 0x000000180b177836 */ /* 0x040fe20000000000 */
[C---:B------:R-:W-:Y:S01]  /*3620*/  IADD3 R28, R11.reuse, 0x20, RZ ;  /* 0x000000200b1c7810 */ /* 0x040fe20007ffe0ff */
[----:B------:R-:W-:Y:S01]  /*3630*/  VIADD R27, R11, 0x28 ;  /* 0x000000280b1b7836 */ /* 0x000fe20000000000 */
[----:B------:R-:W-:Y:S02]  /*3640*/  IADD3 R12, P1, R3, R26, RZ ;  /* 0x0000001a030c7210 */ /* 0x000fe40007f3e0ff */
[----:B------:R-:W-:Y:S02]  /*3650*/  LEA.HI.X.SX32 R14, R11, R18, 0x1, P0 ;  /* 0x000000120b0e7211 */ /* 0x000fe400000f0eff */
[----:B------:R-:W-:-:S02]  /*3660*/  LEA R24, P0, R13, UR4, 0x2 ;  /* 0x000000040d187c11 */ /* 0x000fc4000f8010ff */
[----:B------:R-:W-:Y:S02]  /*3670*/  LEA.HI.X.SX32 R3, R3, R18, 0x1, P1 ;  /* 0x0000001203037211 */ /* 0x000fe400008f0eff */
[C---:B------:R-:W-:Y:S02]  /*3680*/  LEA R20, P1, R12.reuse, UR4, 0x2 ;  /* 0x000000040c147c11 */ /* 0x040fe4000f8210ff */
[----:B------:R-:W-:Y:S02]  /*3690*/  LEA.HI.X R25, R13, UR5, R14, 0x2, P0 ;  /* 0x000000050d197c11 */ /* 0x000fe400080f140e */
[----:B------:R-:W-:Y:S02]  /*36a0*/  IADD3 R13, R11, 0x10, RZ ;  /* 0x000000100b0d7810 */ /* 0x000fe40007ffe0ff */
[----:B------:R-:W-:Y:S01]  /*36b0*/  LEA.HI.X R21, R12, UR5, R3, 0x2, P1 ;  /* 0x000000050c157c11 */ /* 0x000fe200088f1403 */
[----:B------:R0:W-:Y:S01]  /*36c0*/  STG.E desc[UR36][R24.64], R0 ;  /* 0x0000000018007986 */ /* 0x0001e2000c101924 */
[----:B------:R-:W-:-:S02]  /*36d0*/  IADD3 R3, P0, R13, R26, RZ ;  /* 0x0000001a0d037210 */ /* 0x000fc40007f1e0ff */
[----:B------:R-:W-:Y:S01]  /*36e0*/  IADD3 R15, P1, R23, R26, RZ ;  /* 0x0000001a170f7210 */ /* 0x000fe20007f3e0ff */
[----:B------:R1:W-:Y:S01]  /*36f0*/  STG.E desc[UR36][R20.64], R2 ;  /* 0x0000000214007986 */ /* 0x0003e2000c101924 */
[----:B------:R-:W-:Y:S02]  /*3700*/  LEA.HI.X.SX32 R13, R13, R18, 0x1, P0 ;  /* 0x000000120d0d7211 */ /* 0x000fe400000f0eff */
[----:B------:R-:W-:-:S04]  /*3710*/  LEA R12, P0, R3, UR4, 0x2 ;  /* 0x00000004030c7c11 */ /* 0x000fc8000f8010ff */
[----:B------:R-:W-:Y:S02]  /*3720*/  LEA.HI.X R13, R3, UR5, R13, 0x2, P0 ;  /* 0x00000005030d7c11 */ /* 0x000fe400080f140d */
[----:B0-----:R-:W-:Y:S02]  /*3730*/  IADD3 R0, P3, R27, R26, RZ ;  /* 0x0000001a1b007210 */ /* 0x001fe40007f7e0ff */
[----:B------:R-:W-:Y:S01]  /*3740*/  IADD3 R25, R11, 0x60, RZ ;  /* 0x000000600b197810 */ /* 0x000fe20007ffe0ff */
[----:B------:R0:W-:Y:S01]  /*3750*/  STG.E desc[UR36][R12.64], R4 ;  /* 0x000000040c007986 */ /* 0x0001e2000c101924 */
[----:B-1----:R-:W-:Y:S02]  /*3760*/  LEA.HI.X.SX32 R2, R23, R18, 0x1, P1 ;  /* 0x0000001217027211 */ /* 0x002fe400008f0eff */
[----:B------:R-:W-:Y:S02]  /*3770*/  LEA R14, P1, R15, UR4, 0x2 ;  /* 0x000000040f0e7c11 */ /* 0x000fe4000f8210ff */
[----:B------:R-:W-:-:S02]  /*3780*/  IADD3 R23, P2, R28, R26, RZ ;  /* 0x0000001a1c177210 */ /* 0x000fc40007f5e0ff */
[----:B------:R-:W-:Y:S02]  /*3790*/  LEA.HI.X R15, R15, UR5, R2, 0x2, P1 ;  /* 0x000000050f0f7c11 */ /* 0x000fe400088f1402 */
[-C--:B------:R-:W-:Y:S02]  /*37a0*/  LEA.HI.X.SX32 R28, R28, R18.reuse, 0x1, P2 ;  /* 0x000000121c1c7211 */ /* 0x080fe400010f0eff */
[----:B------:R-:W-:Y:S01]  /*37b0*/  LEA R2, P0, R23, UR4, 0x2 ;  /* 0x0000000417027c11 */ /* 0x000fe2000f8010ff */
[----:B------:R1:W-:Y:S01]  /*37c0*/  STG.E desc[UR36][R14.64], R5 ;  /* 0x000000050e007986 */ /* 0x0003e2000c101924 */
[----:B------:R-:W-:Y:S02]  /*37d0*/  LEA.HI.X.SX32 R27, R27, R18, 0x1, P3 ;  /* 0x000000121b1b7211 */ /* 0x000fe400018f0eff */
[C---:B------:R-:W-:Y:S02]  /*37e0*/  LEA R20, P1, R0.reuse, UR4, 0x2 ;  /* 0x0000000400147c11 */ /* 0x040fe4000f8210ff */
[----:B------:R-:W-:Y:S01]  /*37f0*/  LEA.HI.X R3, R23, UR5, R28, 0x2, P0 ;  /* 0x0000000517037c11 */ /* 0x000fe200080f141c */
[C---:B------:R-:W-:Y:S01]  /*3800*/  VIADD R28, R11.reuse, 0x58 ;  /* 0x000000580b1c7836 */ /* 0x040fe20000000000 */
[----:B------:R-:W-:Y:S01]  /*3810*/  LEA.HI.X R21, R0, UR5, R27, 0x2, P1 ;  /* 0x0000000500157c11 */ /* 0x000fe200088f141b */
[C---:B------:R-:W-:Y:S01]  /*3820*/  VIADD R27, R11.reuse, 0x68 ;  /* 0x000000680b1b7836 */ /* 0x040fe20000000000 */
[C---:B------:R-:W-:Y:S01]  /*3830*/  IADD3 R0, R11.reuse, 0x30, RZ ;  /* 0x000000300b007810 */ /* 0x040fe20007ffe0ff */
[----:B------:R2:W-:Y:S01]  /*3840*/  STG.E desc[UR36][R2.64], R8 ;  /* 0x0000000802007986 */ /* 0x0005e2000c101924 */
[C---:B0-----:R-:W-:Y:S01]  /*3850*/  IADD3 R4, R11.reuse, 0x40, RZ ;  /* 0x000000400b047810 */ /* 0x041fe20007ffe0ff */
[C---:B-1----:R-:W-:Y:S01]  /*3860*/  VIADD R15, R11.reuse, 0x38 ;  /* 0x000000380b0f7836 */ /* 0x042fe20000000000 */
[----:B------:R-:W-:Y:S01]  /*3870*/  IADD3 R24, P5, R0, R26, RZ ;  /* 0x0000001a00187210 */ /* 0x000fe20007fbe0ff */
[----:B------:R0:W-:Y:S01]  /*3880*/  STG.E desc[UR36][R20.64], R9 ;  /* 0x0000000914007986 */ /* 0x0001e2000c101924 */
[----:B------:R-:W-:-:S02]  /*3890*/  IADD3 R12, R11, 0x50, RZ ;  /* 0x000000500b0c7810 */ /* 0x000fc40007ffe0ff */
[CC--:B------:R-:W-:Y:S02]  /*38a0*/  IADD3 R13, P0, R28.reuse, R26.reuse, RZ ;  /* 0x0000001a1c0d7210 */ /* 0x0c0fe40007f1e0ff */
[----:B------:R-:W-:Y:S02]  /*38b0*/  IADD3 R23, P4, R15, R26, RZ ;  /* 0x0000001a0f177210 */ /* 0x000fe40007f9e0ff */
[----:B------:R-:W-:Y:S01]  /*38c0*/  LEA.HI.X.SX32 R14, R28, R18, 0x1, P0 ;  /* 0x000000121c0e7211 */ /* 0x000fe200000f0eff */
[----:B--2---:R-:W-:Y:S01]  /*38d0*/  VIADD R8, R11, 0x48 ;  /* 0x000000480b087836 */ /* 0x004fe20000000000 */
[-C--:B------:R-:W-:Y:S02]  /*38e0*/  IADD3 R3, P3, R4, R26.reuse, RZ ;  /* 0x0000001a04037210 */ /* 0x080fe40007f7e0ff */
[----:B------:R-:W-:Y:S02]  /*38f0*/  IADD3 R11, P6, R27, R26, RZ ;  /* 0x0000001a1b0b7210 */ /* 0x000fe40007fde0ff */
[----:B0-----:R-:W-:-:S02]  /*3900*/  LEA.HI.X.SX32 R21, R0, R18, 0x1, P5 ;  /* 0x0000001200157211 */ /* 0x001fc400028f0eff */
[-C--:B------:R-:W-:Y:S02]  /*3910*/  IADD3 R5, P2, R8, R26.reuse, RZ ;  /* 0x0000001a08057210 */ /* 0x080fe40007f5e0ff */
[-C--:B------:R-:W-:Y:S02]  /*3920*/  IADD3 R9, P1, R12, R26.reuse, RZ ;  /* 0x0000001a0c097210 */ /* 0x080fe40007f3e0ff */
[----:B------:R-:W-:Y:S02]  /*3930*/  IADD3 R0, P5, R25, R26, RZ ;  /* 0x0000001a19007210 */ /* 0x000fe40007fbe0ff */
[----:B------:R-:W-:Y:S02]  /*3940*/  LEA R26, P0, R24, UR4, 0x2 ;  /* 0x00000004181a7c11 */ /* 0x000fe4000f8010ff */
[-C--:B------:R-:W-:Y:S02]  /*3950*/  LEA.HI.X.SX32 R2, R15, R18.reuse, 0x1, P4 ;  /* 0x000000120f027211 */ /* 0x080fe400020f0eff */
[----:B------:R-:W-:-:S02]  /*3960*/  LEA.HI.X.SX32 R4, R4, R18, 0x1, P3 ;  /* 0x0000001204047211 */ /* 0x000fc400018f0eff */
[-C--:B------:R-:W-:Y:S02]  /*3970*/  LEA.HI.X.SX32 R8, R8, R18.reuse, 0x1, P2 ;  /* 0x0000001208087211 */ /* 0x080fe400010f0eff */
[-C--:B------:R-:W-:Y:S02]  /*3980*/  LEA.HI.X.SX32 R12, R12, R18.reuse, 0x1, P1 ;  /* 0x000000120c0c7211 */ /* 0x080fe400008f0eff */
[-C--:B------:R-:W-:Y:S02]  /*3990*/  LEA.HI.X.SX32 R15, R25, R18.reuse, 0x1, P5 ;  /* 0x00000012190f7211 */ /* 0x080fe400028f0eff */
[----:B------:R-:W-:Y:S02]  /*39a0*/  LEA.HI.X.SX32 R18, R27, R18, 0x1, P6 ;  /* 0x000000121b127211 */ /* 0x000fe400030f0eff */
[----:B------:R-:W-:Y:S02]  /*39b0*/  LEA.HI.X R27, R24, UR5, R21, 0x2, P0 ;  /* 0x00000005181b7c11 */ /* 0x000fe400080f1415 */
[----:B------:R-:W-:-:S02]  /*39c0*/  LEA R24, P0, R23, UR4, 0x2 ;  /* 0x0000000417187c11 */ /* 0x000fc4000f8010ff */
[----:B------:R-:W-:Y:S01]  /*39d0*/  LEA R20, P1, R11, UR4, 0x2 ;  /* 0x000000040b147c11 */ /* 0x000fe2000f8210ff */
[----:B------:R-:W-:Y:S01]  /*39e0*/  STG.E desc[UR36][R26.64], R22 ;  /* 0x000000161a007986 */ /* 0x000fe2000c101924 */
        /* <DEDUP_REMOVED lines=20> */
.L_x_7534:
        /* <DEDUP_REMOVED lines=16> */
.L_x_7559:
        /* <DEDUP_REMOVED lines=16> */
.L_x_7570:
[----:B------:R-:W-:Y:S05]  /*3d30*/  EXIT ;  /* 0x000000000000794d */ /* 0x000fea0003800000 */
.L_x_7536:
[----:B------:R-:W-:Y:S01]  /*3d40*/  HFMA2.MMA R11, -RZ, RZ, 0, 1.847743988037109375e-06 ;  /* 0x0000001fff0b7435 */ /* 0x000fe200000001ff */
[----:B------:R-:W-:Y:S01]  /*3d50*/  MOV R12, 0x10 ;  /* 0x00000010000c7802 */ /* 0x000fe20000000f00 */
[----:B------:R-:W-:Y:S01]  /*3d60*/  IMAD.MOV.U32 R15, RZ, RZ, -0x1 ;  /* 0xffffffffff0f7424 */ /* 0x000fe200078e00ff */
[----:B------:R-:W-:-:S08]  /*3d70*/  MOV R2, 0xff7fffff ;  /* 0xff7fffff00027802 */ /* 0x000fd00000000f00 */
[----:B------:R-:W-:Y:S05]  /*3d80*/  WARPSYNC.COLLECTIVE R15, `(.L_x_7571) ;  /* 0x000000000f087348 */ /* 0x000fea0003c00000 */
[----:B------:R0:W1:Y:S02]  /*3d90*/  SHFL.BFLY P6, R14, R13, R12, R11 ;  /* 0x0c00000c0d0e7389 */ /* 0x00006400000c000b */
[----:B01----:R-:W-:Y:S01]  /*3da0*/  ENDCOLLECTIVE ;  /* 0x000000000000791b */ /* 0x003fe20003800000 */
.L_x_7571:
[----:B------:R-:W-:Y:S01]  /*3db0*/  HFMA2.MMA R12, -RZ, RZ, 0, 4.76837158203125e-07 ;  /* 0x00000008ff0c7435 */ /* 0x000fe200000001ff */
[----:B------:R-:W-:-:S04]  /*3dc0*/  FMNMX.FTZ R0, R14, -3.40282346638528859812e+38, !PT ;  /* 0xff7fffff0e007809 */ /* 0x000fc80007810000 */
[----:B------:R-:W-:-:S07]  /*3dd0*/  MOV R13, R0 ;  /* 0x00000000000d7202 */ /* 0x000fce0000000f00 */
[----:B------:R-:W-:Y:S05]  /*3de0*/  WARPSYNC.COLLECTIVE R15, `(.L_x_7572) ;  /* 0x000000000f087348 */ /* 0x000fea0003c00000 */
[----:B------:R0:W1:Y:S02]  /*3df0*/  SHFL.BFLY P6, R14, R13, R12, R11 ;  /* 0x0c00000c0d0e7389 */ /* 0x00006400000c000b */
[----:B01----:R-:W-:Y:S01]  /*3e00*/  ENDCOLLECTIVE ;  /* 0x000000000000791b */ /* 0x003fe20003800000 */
.L_x_7572:
[----:B------:R-:W-:Y:S02]  /*3e10*/  MOV R12, 0x4 ;  /* 0x00000004000c7802 */ /* 0x000fe40000000f00 */
[----:B------:R-:W-:-:S05]  /*3e20*/  FMNMX.FTZ R3, R0, R14, !PT ;  /* 0x0000000e00037209 */ /* 0x000fca0007810000 */
[----:B------:R-:W-:-:S07]  /*3e30*/  IMAD.MOV.U32 R13, RZ, RZ, R3 ;  /* 0x000000ffff0d7224 */ /* 0x000fce00078e0003 */
[----:B------:R-:W-:Y:S05]  /*3e40*/  WARPSYNC.COLLECTIVE R15, `(.L_x_7573) ;  /* 0x000000000f087348 */ /* 0x000fea0003c00000 */
[----:B------:R0:W1:Y:S02]  /*3e50*/  SHFL.BFLY P6, R14, R13, R12, R11 ;  /* 0x0c00000c0d0e7389 */ /* 0x00006400000c000b */
[----:B01----:R-:W-:Y:S01]  /*3e60*/  ENDCOLLECTIVE ;  /* 0x000000000000791b */ /* 0x003fe20003800000 */
.L_x_7573:
[----:B------:R-:W-:Y:S01]  /*3e70*/  IMAD.MOV.U32 R12, RZ, RZ, 0x2 ;  /* 0x00000002ff0c7424 */ /* 0x000fe200078e00ff */
[----:B------:R-:W-:-:S04]  /*3e80*/  FMNMX.FTZ R4, R3, R14, !PT ;  /* 0x0000000e03047209 */ /* 0x000fc80007810000 */
[----:B------:R-:W-:-:S07]  /*3e90*/  MOV R13, R4 ;  /* 0x00000004000d7202 */ /* 0x000fce0000000f00 */
[----:B------:R-:W-:Y:S05]  /*3ea0*/  WARPSYNC.COLLECTIVE R15, `(.L_x_7574) ;  /* 0x000000000f087348 */ /* 0x000fea0003c00000 */
[----:B------:R0:W1:Y:S02]  /*3eb0*/  SHFL.BFLY P6, R14, R13, R12, R11 ;  /* 0x0c00000c0d0e7389 */ /* 0x00006400000c000b */
[----:B01----:R-:W-:Y:S01]  /*3ec0*/  ENDCOLLECTIVE ;  /* 0x000000000000791b */ /* 0x003fe20003800000 */
.L_x_7574:
[----:B------:R-:W-:Y:S05]  /*3ed0*/  BRA `(.L_x_7575) ;  /* 0xffffffcc003c7947 */ /* 0x000fea000383ffff */
.L_x_7561:
[----:B-1----:R-:W-:Y:S01]  /*3ee0*/  HFMA2.MMA R13, -RZ, RZ, 0, 0 ;  /* 0x00000000ff0d7435 */ /* 0x002fe200000001ff */
[----:B------:R-:W-:Y:S01]  /*3ef0*/  IMAD.MOV.U32 R12, RZ, RZ, 0x2 ;  /* 0x00000002ff0c7424 */ /* 0x000fe200078e00ff */
[----:B------:R-:W-:Y:S02]  /*3f00*/  MOV R11, 0x1f ;  /* 0x0000001f000b7802 */ /* 0x000fe40000000f00 */
[----:B------:R-:W-:-:S07]  /*3f10*/  MOV R15, 0xffffffff ;  /* 0xffffffff000f7802 */ /* 0x000fce0000000f00 */
[----:B0-----:R-:W-:Y:S05]  /*3f20*/  WARPSYNC.COLLECTIVE R15, `(.L_x_7576) ;  /* 0x000000000f087348 */ /* 0x001fea0003c00000 */
[----:B------:R1:W2:Y:S02]  /*3f30*/  SHFL.BFLY P6, R14, R13, R12, R11 ;  /* 0x0c00000c0d0e7389 */ /* 0x0002a400000c000b */
[----:B012---:R-:W-:Y:S01]  /*3f40*/  ENDCOLLECTIVE ;  /* 0x000000000000791b */ /* 0x007fe20003800000 */
.L_x_7576:
[----:B------:R-:W-:Y:S01]  /*3f50*/  HFMA2.MMA R12, -RZ, RZ, 0, 5.9604644775390625e-08 ;  /* 0x00000001ff0c7435 */ /* 0x000fe200000001ff */
[----:B------:R-:W-:-:S04]  /*3f60*/  FADD.FTZ R21, RZ, R14 ;  /* 0x0000000eff157221 */ /* 0x000fc80000010000 */
[----:B------:R-:W-:-:S07]  /*3f70*/  IMAD.MOV.U32 R13, RZ, RZ, R21 ;  /* 0x000000ffff0d7224 */ /* 0x000fce00078e0015 */
[----:B------:R-:W-:Y:S05]  /*3f80*/  WARPSYNC.COLLECTIVE R15, `(.L_x_7577) ;  /* 0x000000000f087348 */ /* 0x000fea0003c00000 */
[----:B------:R0:W1:Y:S02]  /*3f90*/  SHFL.BFLY P6, R14, R13, R12, R11 ;  /* 0x0c00000c0d0e7389 */ /* 0x00006400000c000b */
[----:B01----:R-:W-:Y:S01]  /*3fa0*/  ENDCOLLECTIVE ;  /* 0x000000000000791b */ /* 0x003fe20003800000 */
.L_x_7577:
[----:B------:R-:W-:Y:S01]  /*3fb0*/  HFMA2.MMA R12, -RZ, RZ, 0, 1.1920928955078125e-07 ;  /* 0x00000002ff0c7435 */ /* 0x000fe200000001ff */
[----:B------:R-:W-:Y:S01]  /*3fc0*/  IMAD.MOV.U32 R13, RZ, RZ, RZ ;  /* 0x000000ffff0d7224 */ /* 0x000fe200078e00ff */
[----:B------:R-:W-:-:S09]  /*3fd0*/  MOV R0, R14 ;  /* 0x0000000e00007202 */ /* 0x000fd20000000f00 */
[----:B------:R-:W-:Y:S05]  /*3fe0*/  WARPSYNC.COLLECTIVE R15, `(.L_x_7578) ;  /* 0x000000000f087348 */ /* 0x000fea0003c00000 */
[----:B------:R0:W1:Y:S02]  /*3ff0*/  SHFL.BFLY P6, R14, R13, R12, R11 ;  /* 0x0c00000c0d0e7389 */ /* 0x00006400000c000b */
[----:B01----:R-:W-:Y:S01]  /*4000*/  ENDCOLLECTIVE ;  /* 0x000000000000791b */ /* 0x003fe20003800000 */
.L_x_7578:
        /* <DEDUP_REMOVED lines=8> */
.L_x_7579:
[----:B------:R-:W-:Y:S01]  /*4090*/  HFMA2.MMA R12, -RZ, RZ, 0, 1.1920928955078125e-07 ;  /* 0x00000002ff0c7435 */ /* 0x000fe200000001ff */
[----:B------:R-:W-:Y:S01]  /*40a0*/  IMAD.MOV.U32 R13, RZ, RZ, RZ ;  /* 0x000000ffff0d7224 */ /* 0x000fe200078e00ff */
[----:B------:R-:W-:-:S09]  /*40b0*/  MOV R2, R14 ;  /* 0x0000000e00027202 */ /* 0x000fd20000000f00 */
[----:B------:R-:W-:Y:S05]  /*40c0*/  WARPSYNC.COLLECTIVE R15, `(.L_x_7580) ;  /* 0x000000000f087348 */ /* 0x000fea0003c00000 */
[----:B------:R0:W1:Y:S02]  /*40d0*/  SHFL.BFLY P6, R14, R13, R12, R11 ;  /* 0x0c00000c0d0e7389 */ /* 0x00006400000c000b */
[----:B01----:R-:W-:Y:S01]  /*40e0*/  ENDCOLLECTIVE ;  /* 0x000000000000791b */ /* 0x003fe20003800000 */
.L_x_7580:
        /* <DEDUP_REMOVED lines=8> */
.L_x_7581:
[----:B------:R-:W-:Y:S01]  /*4170*/  HFMA2.MMA R12, -RZ, RZ, 0, 1.1920928955078125e-07 ;  /* 0x00000002ff0c7435 */ /* 0x000fe200000001ff */
[----:B------:R-:W-:Y:S01]  /*4180*/  IMAD.MOV.U32 R13, RZ, RZ, RZ ;  /* 0x000000ffff0d7224 */ /* 0x000fe200078e00ff */
[----:B------:R-:W-:-:S09]  /*4190*/  MOV R4, R14 ;  /* 0x0000000e00047202 */ /* 0x000fd20000000f00 */
[----:B------:R-:W-:Y:S05]  /*41a0*/  WARPSYNC.COLLECTIVE R15, `(.L_x_7582) ;  /* 0x000000000f087348 */ /* 0x000fea0003c00000 */
[----:B------:R0:W1:Y:S02]  /*41b0*/  SHFL.BFLY P6, R14, R13, R12, R11 ;  /* 0x0c00000c0d0e7389 */ /* 0x00006400000c000b */
[----:B01----:R-:W-:Y:S01]  /*41c0*/  ENDCOLLECTIVE ;  /* 0x000000000000791b */ /* 0x003fe20003800000 */
.L_x_7582:
        /* <DEDUP_REMOVED lines=8> */
.L_x_7583:
[----:B------:R-:W-:Y:S01]  /*4250*/  HFMA2.MMA R12, -RZ, RZ, 0, 1.1920928955078125e-07 ;  /* 0x00000002ff0c7435 */ /* 0x000fe200000001ff */
[----:B------:R-:W-:Y:S01]  /*4260*/  IMAD.MOV.U32 R13, RZ, RZ, RZ ;  /* 0x000000ffff0d7224 */ /* 0x000fe200078e00ff */
[----:B------:R-:W-:-:S09]  /*4270*/  MOV R5, R14 ;  /* 0x0000000e00057202 */ /* 0x000fd20000000f00 */
[----:B------:R-:W-:Y:S05]  /*4280*/  WARPSYNC.COLLECTIVE R15, `(.L_x_7584) ;  /* 0x000000000f087348 */ /* 0x000fea0003c00000 */
[----:B------:R0:W1:Y:S02]  /*4290*/  SHFL.BFLY P6, R14, R13, R12, R11 ;  /* 0x0c00000c0d0e7389 */ /* 0x00006400000c000b */
[----:B01----:R-:W-:Y:S01]  /*42a0*/  ENDCOLLECTIVE ;  /* 0x000000000000791b */ /* 0x003fe20003800000 */
.L_x_7584:
        /* <DEDUP_REMOVED lines=8> */
.L_x_7585:
[----:B------:R-:W-:Y:S01]  /*4330*/  HFMA2.MMA R12, -RZ, RZ, 0, 1.1920928955078125e-07 ;  /* 0x00000002ff0c7435 */ /* 0x000fe200000001ff */
[----:B------:R-:W-:Y:S01]  /*4340*/  IMAD.MOV.U32 R13, RZ, RZ, RZ ;  /* 0x000000ffff0d7224 */ /* 0x000fe200078e00ff */
[----:B------:R-:W-:-:S09]  /*4350*/  MOV R19, R14 ;  /* 0x0000000e00137202 */ /* 0x000fd20000000f00 */
[----:B------:R-:W-:Y:S05]  /*4360*/  WARPSYNC.COLLECTIVE R15, `(.L_x_7586) ;  /* 0x000000000f087348 */ /* 0x000fea0003c00000 */
[----:B------:R0:W1:Y:S02]  /*4370*/  SHFL.BFLY P6, R14, R13, R12, R11 ;  /* 0x0c00000c0d0e7389 */ /* 0x00006400000c000b */
[----:B01----:R-:W-:Y:S01]  /*4380*/  ENDCOLLECTIVE ;  /* 0x000000000000791b */ /* 0x003fe20003800000 */
.L_x_7586:
[----:B------:R-:W-:Y:S01]  /*4390*/  FADD.FTZ R8, R10, R19 ;  /* 0x000000130a087221 */ /* 0x000fe20000010000 */
[----:B------:R-:W-:Y:S02]  /*43a0*/  IMAD.MOV.U32 R12, RZ, RZ, 0x1 ;  /* 0x00000001ff0c7424 */ /* 0x000fe400078e00ff */
[----:B------:R-:W-:-:S05]  /*43b0*/  FADD.FTZ R9, RZ, R14 ;  /* 0x0000000eff097221 */ /* 0x000fca0000010000 */
[----:B------:R-:W-:-:S07]  /*43c0*/  MOV R13, R9 ;  /* 0x00000009000d7202 */ /* 0x000fce0000000f00 */
[----:B------:R-:W-:Y:S05]  /*43d0*/  WARPSYNC.COLLECTIVE R15, `(.L_x_7587) ;  /* 0x000000000f087348 */ /* 0x000fea0003c00000 */
[----:B------:R0:W1:Y:S02]  /*43e0*/  SHFL.BFLY P6, R14, R13, R12, R11 ;  /* 0x0c00000c0d0e7389 */ /* 0x00006400000c000b */
[----:B01----:R-:W-:Y:S01]  /*43f0*/  ENDCOLLECTIVE ;  /* 0x000000000000791b */ /* 0x003fe20003800000 */
.L_x_7587:
[----:B------:R-:W-:Y:S01]  /*4400*/  HFMA2.MMA R13, -RZ, RZ, 0, 0 ;  /* 0x00000000ff0d7435 */ /* 0x000fe200000001ff */
[----:B------:R-:W-:Y:S01]  /*4410*/  IMAD.MOV.U32 R12, RZ, RZ, 0x2 ;  /* 0x00000002ff0c7424 */ /* 0x000fe200078e00ff */
[----:B------:R-:W-:-:S09]  /*4420*/  MOV R17, R14 ;  /* 0x0000000e00117202 */ /* 0x000fd20000000f00 */
[----:B------:R-:W-:Y:S05]  /*4430*/  WARPSYNC.COLLECTIVE R15, `(.L_x_7588) ;  /* 0x000000000f087348 */ /* 0x000fea0003c00000 */
[----:B------:R0:W1:Y:S02]  /*4440*/  SHFL.BFLY P6, R14, R13, R12, R11 ;  /* 0x0c00000c0d0e7389 */ /* 0x00006400000c000b */
[----:B01----:R-:W-:Y:S01]  /*4450*/  ENDCOLLECTIVE ;  /* 0x000000000000791b */ /* 0x003fe20003800000 */
.L_x_7588:
[----:B------:R-:W-:Y:S01]  /*4460*/  FADD.FTZ R9, R9, R17 ;  /* 0x0000001109097221 */ /* 0x000fe20000010000 */
[----:B------:R-:W-:Y:S01]  /*4470*/  HFMA2.MMA R12, -RZ, RZ, 0, 5.9604644775390625e-08 ;  /* 0x00000001ff0c7435 */ /* 0x000fe200000001ff */
[----:B------:R-:W-:-:S05]  /*4480*/  FADD.FTZ R29, RZ, R14 ;  /* 0x0000000eff1d7221 */ /* 0x000fca0000010000 */
[----:B------:R-:W-:-:S07]  /*4490*/  MOV R13, R29 ;  /* 0x0000001d000d7202 */ /* 0x000fce0000000f00 */
[----:B------:R-:W-:Y:S05]  /*44a0*/  WARPSYNC.COLLECTIVE R15, `(.L_x_7589) ;  /* 0x000000000f087348 */ /* 0x000fea0003c00000 */
[----:B------:R0:W1:Y:S02]  /*44b0*/  SHFL.BFLY P6, R14, R13, R12, R11 ;  /* 0x0c00000c0d0e7389 */ /* 0x00006400000c000b */
[----:B01----:R-:W-:Y:S01]  /*44c0*/  ENDCOLLECTIVE ;  /* 0x000000000000791b */ /* 0x003fe20003800000 */
.L_x_7589:
[----:B------:R-:W-:Y:S01]  /*44d0*/  HFMA2.MMA R12, -RZ, RZ, 0, 1.1920928955078125e-07 ;  /* 0x00000002ff0c7435 */ /* 0x000fe200000001ff */
[----:B------:R-:W-:Y:S01]  /*44e0*/  MOV R13, RZ ;  /* 0x000000ff000d7202 */ /* 0x000fe20000000f00 */
[----:B------:R-:W-:-:S09]  /*44f0*/  IMAD.MOV.U32 R22, RZ, RZ, R14 ;  /* 0x000000ffff167224 */ /* 0x000fd200078e000e */
[----:B------:R-:W-:Y:S05]  /*4500*/  WARPSYNC.COLLECTIVE R15, `(.L_x_7590) ;  /* 0x000000000f087348 */ /* 0x000fea0003c00000 */
[----:B------:R0:W1:Y:S02]  /*4510*/  SHFL.BFLY P6, R14, R13, R12, R11 ;  /* 0x0c00000c0d0e7389 */ /* 0x00006400000c000b */
[----:B01----:R-:W-:Y:S01]  /*4520*/  ENDCOLLECTIVE ;  /* 0x000000000000791b */ /* 0x003fe20003800000 */
.L_x_7590:
        /* <DEDUP_REMOVED lines=8> */
.L_x_7591:
[----:B------:R-:W-:Y:S01]  /*45b0*/  HFMA2.MMA R12, -RZ, RZ, 0, 1.1920928955078125e-07 ;  /* 0x00000002ff0c7435 */ /* 0x000fe200000001ff */
[----:B------:R-:W-:Y:S01]  /*45c0*/  MOV R13, RZ ;  /* 0x000000ff000d7202 */ /* 0x000fe20000000f00 */
[----:B------:R-:W-:-:S09]  /*45d0*/  IMAD.MOV.U32 R6, RZ, RZ, R14 ;  /* 0x000000ffff067224 */ /* 0x000fd200078e000e */
[----:B------:R-:W-:Y:S05]  /*45e0*/  WARPSYNC.COLLECTIVE R15, `(.L_x_7592) ;  /* 0x000000000f087348 */ /* 0x000fea0003c00000 */
[----:B------:R0:W1:Y:S02]  /*45f0*/  SHFL.BFLY P6, R14, R13, R12, R11 ;  /* 0x0c00000c0d0e7389 */ /* 0x00006400000c000b */
[----:B01----:R-:W-:Y:S01]  /*4600*/  ENDCOLLECTIVE ;  /* 0x000000000000791b */ /* 0x003fe20003800000 */
.L_x_7592:
        /* <DEDUP_REMOVED lines=8> */
.L_x_7593:
[----:B------:R-:W-:Y:S01]  /*4690*/  HFMA2.MMA R12, -RZ, RZ, 0, 1.1920928955078125e-07 ;  /* 0x00000002ff0c7435 */ /* 0x000fe200000001ff */
[----:B------:R-:W-:Y:S01]  /*46a0*/  MOV R13, RZ ;  /* 0x000000ff000d7202 */ /* 0x000fe20000000f00 */
[----:B------:R-:W-:-:S09]  /*46b0*/  IMAD.MOV.U32 R10, RZ, RZ, R14 ;  /* 0x000000ffff0a7224 */ /* 0x000fd200078e000e */
[----:B------:R-:W-:Y:S05]  /*46c0*/  WARPSYNC.COLLECTIVE R15, `(.L_x_7594) ;  /* 0x000000000f087348 */ /* 0x000fea0003c00000 */
[----:B------:R0:W1:Y:S02]  /*46d0*/  SHFL.BFLY P6, R14, R13, R12, R11 ;  /* 0x0c00000c0d0e7389 */ /* 0x00006400000c000b */
[----:B01----:R-:W-:Y:S01]  /*46e0*/  ENDCOLLECTIVE ;  /* 0x000000000000791b */ /* 0x003fe20003800000 */
.L_x_7594:
        /* <DEDUP_REMOVED lines=8> */
.L_x_7595:
[----:B------:R-:W-:Y:S01]  /*4770*/  HFMA2.MMA R12, -RZ, RZ, 0, 1.1920928955078125e-07 ;  /* 0x00000002ff0c7435 */ /* 0x000fe200000001ff */
[----:B------:R-:W-:Y:S01]  /*4780*/  MOV R13, RZ ;  /* 0x000000ff000d7202 */ /* 0x000fe20000000f00 */
[----:B------:R-:W-:-:S09]  /*4790*/  IMAD.MOV.U32 R17, RZ, RZ, R14 ;  /* 0x000000ffff117224 */ /* 0x000fd200078e000e */
[----:B------:R-:W-:Y:S05]  /*47a0*/  WARPSYNC.COLLECTIVE R15, `(.L_x_7596) ;  /* 0x000000000f087348 */ /* 0x000fea0003c00000 */
[----:B------:R0:W1:Y:S02]  /*47b0*/  SHFL.BFLY P6, R14, R13, R12, R11 ;  /* 0x0c00000c0d0e7389 */ /* 0x00006400000c000b */
[----:B01----:R-:W-:Y:S01]  /*47c0*/  ENDCOLLECTIVE ;  /* 0x000000000000791b */ /* 0x003fe20003800000 */
.L_x_7596:
        /* <DEDUP_REMOVED lines=8> */
.L_x_7597:
[----:B------:R-:W-:Y:S01]  /*4850*/  HFMA2.MMA R12, -RZ, RZ, 0, 1.1920928955078125e-07 ;  /* 0x00000002ff0c7435 */ /* 0x000fe200000001ff */
[----:B------:R-:W-:Y:S01]  /*4860*/  MOV R13, RZ ;  /* 0x000000ff000d7202 */ /* 0x000fe20000000f00 */
[----:B------:R-:W-:-:S09]  /*4870*/  IMAD.MOV.U32 R19, RZ, RZ, R14 ;  /* 0x000000ffff137224 */ /* 0x000fd200078e000e */
[----:B------:R-:W-:Y:S05]  /*4880*/  WARPSYNC.COLLECTIVE R15, `(.L_x_7598) ;  /* 0x000000000f087348 */ /* 0x000fea0003c00000 */
[----:B------:R0:W1:Y:S02]  /*4890*/  SHFL.BFLY P6, R14, R13, R12, R11 ;  /* 0x0c00000c0d0e7389 */ /* 0x00006400000c000b */
[----:B01----:R-:W-:Y:S01]  /*48a0*/  ENDCOLLECTIVE ;  /* 0x000000000000791b */ /* 0x003fe20003800000 */
.L_x_7598:
        /* <DEDUP_REMOVED lines=8> */
.L_x_7599:
[----:B------:R-:W-:Y:S01]  /*4930*/  IMAD.MOV.U32 R13, RZ, RZ, RZ ;  /* 0x000000ffff0d7224 */ /* 0x000fe200078e00ff */
[----:B------:R-:W-:Y:S01]  /*4940*/  MOV R12, 0x2 ;  /* 0x00000002000c7802 */ /* 0x000fe20000000f00 */
[----:B------:R-:W-:-:S07]  /*4950*/  FADD.FTZ R7, R21, R14 ;  /* 0x0000000e15077221 */ /* 0x000fce0000010000 */
[----:B------:R-:W-:Y:S05]  /*4960*/  WARPSYNC.COLLECTIVE R15, `(.L_x_7600) ;  /* 0x000000000f087348 */ /* 0x000fea0003c00000 */
[----:B------:R0:W1:Y:S02]  /*4970*/  SHFL.BFLY P6, R14, R13, R12, R11 ;  /* 0x0c00000c0d0e7389 */ /* 0x00006400000c000b */
[----:B01----:R-:W-:Y:S01]  /*4980*/  ENDCOLLECTIVE ;  /* 0x000000000000791b */ /* 0x003fe20003800000 */
.L_x_7600:
[----:B------:R-:W-:Y:S02]  /*4990*/  IMAD.MOV.U32 R12, RZ, RZ, 0x1 ;  /* 0x00000001ff0c7424 */ /* 0x000fe400078e00ff */
[----:B------:R-:W-:-:S05]  /*49a0*/  FADD.FTZ R20, RZ, R14 ;  /* 0x0000000eff147221 */ /* 0x000fca0000010000 */
[----:B------:R-:W-:-:S07]  /*49b0*/  MOV R13, R20 ;  /* 0x00000014000d7202 */ /* 0x000fce0000000f00 */
[----:B------:R-:W-:Y:S05]  /*49c0*/  WARPSYNC.COLLECTIVE R15, `(.L_x_7601) ;  /* 0x000000000f087348 */ /* 0x000fea0003c00000 */
[----:B------:R0:W1:Y:S02]  /*49d0*/  SHFL.BFLY P6, R14, R13, R12, R11 ;  /* 0x0c00000c0d0e7389 */ /* 0x00006400000c000b */
[----:B01----:R-:W-:Y:S01]  /*49e0*/  ENDCOLLECTIVE ;  /* 0x000000000000791b */ /* 0x003fe20003800000 */
.L_x_7601:
        /* <DEDUP_REMOVED lines=8> */
.L_x_7602:
[----:B------:R-:W-:Y:S01]  /*4a70*/  HFMA2.MMA R12, -RZ, RZ, 0, 5.9604644775390625e-08 ;  /* 0x00000001ff0c7435 */ /* 0x000fe200000001ff */
[----:B------:R-:W-:-:S05]  /*4a80*/  MOV R29, R14 ;  /* 0x0000000e001d7202 */ /* 0x000fca0000000f00 */
[----:B------:R-:W-:-:S04]  /*4a90*/  FADD.FTZ R29, RZ, R29 ;  /* 0x0000001dff1d7221 */ /* 0x000fc80000010000 */
[----:B------:R-:W-:-:S07]  /*4aa0*/  IMAD.MOV.U32 R13, RZ, RZ, R29 ;  /* 0x000000ffff0d7224 */ /* 0x000fce00078e001d */
[----:B------:R-:W-:Y:S05]  /*4ab0*/  WARPSYNC.COLLECTIVE R15, `(.L_x_7603) ;  /* 0x000000000f087348 */ /* 0x000fea0003c00000 */
[----:B------:R0:W1:Y:S02]  /*4ac0*/  SHFL.BFLY P6, R14, R13, R12, R11 ;  /* 0x0c00000c0d0e7389 */ /* 0x00006400000c000b */
[----:B01----:R-:W-:Y:S01]  /*4ad0*/  ENDCOLLECTIVE ;  /* 0x000000000000791b */ /* 0x003fe20003800000 */
.L_x_7603:
[----:B------:R-:W-:Y:S01]  /*4ae0*/  MOV R3, R14 ;  /* 0x0000000e00037202 */ /* 0x000fe20000000f00 */
[----:B------:R-:W-:Y:S06]  /*4af0*/  BRA `(.L_x_7604) ;  /* 0xffffffe000947947 */ /* 0x000fec000383ffff */
.L_x_7605:
        /* <DEDUP_REMOVED lines=16> */
.L_x_28165:


//--------------------- .text._ZN4vllm25paged_attention_v1_kernelIfhLi96ELi16ELi128ELNS_18Fp8KVCacheDataTypeE2ELb1EEEvPT_PKS2_PKT0_S8_ifPKiSA_iPKfiiiSC_SC_iiiii --------------------------
	.section	.text._ZN4vllm25paged_attention_v1_kernelIfhLi96ELi16ELi128ELNS_18Fp8KVCacheDataTypeE2ELb1EEEvPT_PKS2_PKT0_S8_ifPKiSA_iPKfiiiSC_SC_iiiii,"ax",@progbits
	.align	128
        .global         _ZN4vllm25paged_attention_v1_kernelIfhLi96ELi16ELi128ELNS_18Fp8KVCacheDataTypeE2ELb1EEEvPT_PKS2_PKT0_S8_ifPKiSA_iPKfiiiSC_SC_iiiii
        .type           _ZN4vllm25paged_attention_v1_kernelIfhLi96ELi16ELi128ELNS_18Fp8KVCacheDataTypeE2ELb1EEEvPT_PKS2_PKT0_S8_ifPKiSA_iPKfiiiSC_SC_iiiii,@function
        .size           _ZN4vllm25paged_attention_v1_kernelIfhLi96ELi16ELi128ELNS_18Fp8KVCacheDataTypeE2ELb1EEEvPT_PKS2_PKT0_S8_ifPKiSA_iPKfiiiSC_SC_iiiii,(.L_x_28166 - _ZN4vllm25paged_attention_v1_kernelIfhLi96ELi16ELi128ELNS_18Fp8KVCacheDataTypeE2ELb1EEEvPT_PKS2_PKT0_S8_ifPKiSA_iPKfiiiSC_SC_iiiii)
        .other          _ZN4vllm25paged_attention_v1_kernelIfhLi96ELi16ELi128ELNS_18Fp8KVCacheDataTypeE2ELb1EEEvPT_PKS2_PKT0_S8_ifPKiSA_iPKfiiiSC_SC_iiiii,@"STO_CUDA_ENTRY STV_DEFAULT"
_ZN4vllm25paged_attention_v1_kernelIfhLi96ELi16ELi128ELNS_18Fp8KVCacheDataTypeE2ELb1EEEvPT_PKS2_PKT0_S8_ifPKiSA_iPKfiiiSC_SC_iiiii:
.text._ZN4vllm25paged_attention_v1_kernelIfhLi96ELi16ELi128ELNS_18Fp8KVCacheDataTypeE2ELb1EEEvPT_PKS2_PKT0_S8_ifPKiSA_iPKfiiiSC_SC_iiiii:
        /* <DEDUP_REMOVED lines=25> */
[----:B---3--:R-:W-:-:S05]  /*0190*/  VIADD R3, R7, 0xffffffff ;  /* 0xffffffff07037836 */ /* 0x008fca0000000000 */
[----:B------:R-:W-:-:S04]  /*01a0*/  IABS R6, R3 ;  /* 0x0000000300067213 */ /* 0x000fc80000000000 */
[----:B------:R-:W-:-:S05]  /*01b0*/  MOV R9, R6 ;  /* 0x0000000600097202 */ /* 0x000fca0000000f00 */
        /* <DEDUP_REMOVED lines=15> */
[----:B--2---:R-:W-:Y:S02]  /*02b0*/  ISETP.GT.AND P0, PT, R9, -0x1, PT ;  /* 0xffffffff0900780c */ /* 0x004fe40003f04270 */
        /* <DEDUP_REMOVED lines=47> */
[----:B------:R-:W-:Y:S01]  /*05b0*/  IMAD.HI.U32 R3, R3, R14, RZ ;  /* 0x0000000e03037227 */ /* 0x000fe200078e00ff */
[----:B------:R-:W-:-:S03]  /*05c0*/  IADD3 R2, -R9, RZ, RZ ;  /* 0x000000ff09027210 */ /* 0x000fc60007ffe1ff */
        /* <DEDUP_REMOVED lines=12> */
.L_x_7606:
[----:B------:R-:W-:Y:S02]  /*0690*/  ULDC UR4, c[0x0][0x278] ;  /* 0x00009e0000047ab9 */ /* 0x000fe40000000800 */
[----:B------:R-:W-:-:S04]  /*06a0*/  IMAD R2, R26, UR4, R27 ;  /* 0x000000041a027c24 */ /* 0x000fc8000f8e021b */
[----:B------:R-:W-:-:S07]  /*06b0*/  IMAD R9, R2, R9, RZ ;  /* 0x0000000902097224 */ /* 0x000fce00078e02ff */
.L_x_7607:
        /* <DEDUP_REMOVED lines=27> */
.L_x_7611:
        /* <DEDUP_REMOVED lines=41> */
.L_x_7609:
[----:B------:R-:W-:Y:S05]  /*0b00*/  BSYNC B7 ;  /* 0x0000000000077941 */ /* 0x000fea0003800000 */
.L_x_7608:
        /* <DEDUP_REMOVED lines=11> */
.L_x_7651:
        /* <DEDUP_REMOVED lines=40> */
.L_x_7617:
        /* <DEDUP_REMOVED lines=11> */
.L_x_7616:
[----:B------:R-:W-:Y:S05]  /*0ef0*/  BSYNC B1 ;  /* 0x0000000000017941 */ /* 0x000fea0003800000 */
.L_x_7615:
        /* <DEDUP_REMOVED lines=14> */
.L_x_7620:
        /* <DEDUP_REMOVED lines=100> */
.L_x_7619:
[----:B------:R-:W-:Y:S05]  /*1620*/  BSYNC B1 ;  /* 0x0000000000017941 */ /* 0x000fea0003800000 */
.L_x_7618:
        /* <DEDUP_REMOVED lines=55> */
.L_x_7622:
[----:B------:R-:W-:Y:S05]  /*19a0*/  BSYNC B1 ;  /* 0x0000000000017941 */ /* 0x000fea0003800000 */
.L_x_7621:
        /* <DEDUP_REMOVED lines=26> */
.L_x_7614:
[----:B------:R-:W-:Y:S05]  /*1b50*/  BSYNC B0 ;  /* 0x0000000000007941 */ /* 0x000fea0003800000 */
.L_x_7613:
        /* <DEDUP_REMOVED lines=49> */
.L_x_7627:
        /* <DEDUP_REMOVED lines=8> */
.L_x_7626:
[----:B------:R-:W-:Y:S05]  /*1ef0*/  BSYNC B1 ;  /* 0x0000000000017941 */ /* 0x000fea0003800000 */
.L_x_7625:
        /* <DEDUP_REMOVED lines=14> */
.L_x_7630:
        /* <DEDUP_REMOVED lines=10> */
[----:B------:R-:W-:Y:S04]  /*2080*/  LDS R17, [R3+0xe00] ;  /* 0x000e000003117984 */ /* 0x000fe80000000800 */
[----:B------:R-:W-:Y:S01]  /*2090*/  LDS R37, [R3+0x1600] ;  /* 0x0016000003257984 */ /* 0x000fe20000000800 */
        /* <DEDUP_REMOVED lines=11> */
[----:B------:R-:W4:Y:S04]  /*2150*/  LDS R35, [R3+0x1800] ;  /* 0x0018000003237984 */ /* 0x000f280000000800 */
[----:B------:R-:W5:Y:S04]  /*2160*/  LDS R33, [R3+0x1a00] ;  /* 0x001a000003217984 */ /* 0x000f680000000800 */
[----:B------:R0:W-:Y:S04]  /*2170*/  STS [R3+-0x200], R10 ;  /* 0xfffe000a03007388 */ /* 0x0001e80000000800 */
[----:B------:R0:W-:Y:S04]  /*2180*/  STS [R3], R12 ;  /* 0x0000000c03007388 */ /* 0x0001e80000000800 */
[----:B------:R1:W-:Y:S01]  /*2190*/  STS [R3+0x200], R14 ;  /* 0x0002000e03007388 */ /* 0x0003e20000000800 */
[C---:B0-----:R-:W-:Y:S01]  /*21a0*/  FMUL.FTZ R10, R0.reuse, R19 ;  /* 0x00000013000a7220 */ /* 0x041fe20000410000 */
[----:B------:R-:W-:-:S02]  /*21b0*/  FMUL.FTZ R18, R0, R13 ;  /* 0x0000000d00127220 */ /* 0x000fc40000410000 */
[----:B------:R0:W-:Y:S01]  /*21c0*/  STS [R3+0x400], R16 ;  /* 0x0004001003007388 */ /* 0x0001e20000000800 */
[----:B------:R-:W-:-:S03]  /*21d0*/  FMUL.FTZ R12, R0, R21 ;  /* 0x00000015000c7220 */ /* 0x000fc60000410000 */
[----:B------:R3:W-:Y:S01]  /*21e0*/  STS [R3+0x600], R18 ;  /* 0x0006001203007388 */ /* 0x0007e20000000800 */
[----:B-1----:R-:W-:-:S03]  /*21f0*/  FMUL.FTZ R14, R0, R17 ;  /* 0x00000011000e7220 */ /* 0x002fc60000410000 */
[----:B------:R1:W-:Y:S01]  /*2200*/  STS [R3+0x800], R20 ;  /* 0x0008001403007388 */ /* 0x0003e20000000800 */
[C---:B0-----:R-:W-:Y:S01]  /*2210*/  FMUL.FTZ R16, R0.reuse, R23 ;  /* 0x0000001700107220 */ /* 0x041fe20000410000 */
[C---:B--2---:R-:W-:Y:S02]  /*2220*/  FMUL.FTZ R4, R0.reuse, R4 ;  /* 0x0000000400047220 */ /* 0x044fe40000410000 */
[----:B------:R-:W-:Y:S01]  /*2230*/  STS [R3+0xa00], R10 ;  /* 0x000a000a03007388 */ /* 0x000fe20000000800 */
[----:B---3--:R-:W-:-:S03]  /*2240*/  FMUL.FTZ R18, R0, R25 ;  /* 0x0000001900127220 */ /* 0x008fc60000410000 */
[----:B------:R-:W-:Y:S01]  /*2250*/  STS [R3+0xc00], R12 ;  /* 0x000c000c03007388 */ /* 0x000fe20000000800 */
[C---:B-1----:R-:W-:Y:S01]  /*2260*/  FMUL.FTZ R20, R0.reuse, R37 ;  /* 0x0000002500147220 */ /* 0x042fe20000410000 */
[C---:B----4-:R-:W-:Y:S02]  /*2270*/  FMUL.FTZ R22, R0.reuse, R35 ;  /* 0x0000002300167220 */ /* 0x050fe40000410000 */
        /* <DEDUP_REMOVED lines=10> */
.L_x_7629:
[----:B------:R-:W-:Y:S05]  /*2320*/  BSYNC B1 ;  /* 0x0000000000017941 */ /* 0x000fea0003800000 */
.L_x_7628:
        /* <DEDUP_REMOVED lines=31> */
.L_x_7632:
[----:B------:R-:W-:Y:S05]  /*2520*/  BSYNC B1 ;  /* 0x0000000000017941 */ /* 0x000fea0003800000 */
.L_x_7631:
        /* <DEDUP_REMOVED lines=14> */
.L_x_7624:
[----:B------:R-:W-:Y:S05]  /*2610*/  BSYNC B0 ;  /* 0x0000000000007941 */ /* 0x000fea0003800000 */
.L_x_7623:
        /* <DEDUP_REMOVED lines=28> */
.L_x_7636:
        /* <DEDUP_REMOVED lines=32> */
.L_x_7634:
[----:B------:R-:W-:Y:S05]  /*29e0*/  BSYNC B6 ;  /* 0x0000000000067941 */ /* 0x000fea0003800000 */
.L_x_7633:
[----:B------:R-:W-:-:S03]  /*29f0*/  UMOV UR4, 0xffffffff ;  /* 0xffffffff00047882 */ /* 0x000fc60000000000 */
[----:B------:R-:W-:Y:S05]  /*2a00*/  BRA.DIV UR4, `(.L_x_7637) ;  /* 0x0000001204b07947 */ /* 0x000fea000b800000 */
[----:B------:R-:W-:Y:S01]  /*2a10*/  HFMA2.MMA R14, -RZ, RZ, 0, 0 ;  /* 0x00000000ff0e7435 */ /* 0x000fe200000001ff */
[----:B------:R-:W-:Y:S01]  /*2a20*/  IMAD.MOV.U32 R17, RZ, RZ, RZ ;  /* 0x000000ffff117224 */ /* 0x000fe200078e00ff */
[----:B------:R-:W-:Y:S01]  /*2a30*/  HFMA2.MMA R6, -RZ, RZ, 0, 0 ;  /* 0x00000000ff067435 */ /* 0x000fe200000001ff */
[----:B-1----:R-:W-:Y:S01]  /*2a40*/  MOV R2, RZ ;  /* 0x000000ff00027202 */ /* 0x002fe20000000f00 */
[----:B------:R-:W-:Y:S01]  /*2a50*/  HFMA2.MMA R22, -RZ, RZ, 0, 0 ;  /* 0x00000000ff167435 */ /* 0x000fe200000001ff */
[----:B------:R-:W-:Y:S01]  /*2a60*/  FADD.FTZ R17, RZ, R17 ;  /* 0x00000011ff117221 */ /* 0x000fe20000010000 */
[----:B------:R-:W-:Y:S01]  /*2a70*/  MOV R18, RZ ;  /* 0x000000ff00127202 */ /* 0x000fe20000000f00 */
[----:B------:R-:W-:Y:S02]  /*2a80*/  IMAD.MOV.U32 R4, RZ, RZ, RZ ;  /* 0x000000ffff047224 */ /* 0x000fe400078e00ff */
[----:B------:R-:W-:Y:S01]  /*2a90*/  FADD.FTZ R2, RZ, R2 ;  /* 0x00000002ff027221 */ /* 0x000fe20000010000 */
[----:B------:R-:W-:-:S02]  /*2aa0*/  IMAD.MOV.U32 R8, RZ, RZ, RZ ;  /* 0x000000ffff087224 */ /* 0x000fc400078e00ff */
[--C-:B0-----:R-:W-:Y:S01]  /*2ab0*/  FADD.FTZ R0, RZ, R14.reuse ;  /* 0x0000000eff007221 */ /* 0x101fe20000010000 */
[----:B------:R-:W-:Y:S01]  /*2ac0*/  FADD.FTZ R19, RZ, R14 ;  /* 0x0000000eff137221 */ /* 0x000fe20000010000 */
[----:B------:R-:W0:Y:S01]  /*2ad0*/  SHFL.BFLY PT, R16, R17, 0x1, 0x1f ;  /* 0x0c201f0011107f89 */ /* 0x000e2200000e0000 */
[----:B------:R-:W-:Y:S02]  /*2ae0*/  IMAD.MOV.U32 R20, RZ, RZ, RZ ;  /* 0x000000ffff147224 */ /* 0x000fe400078e00ff */
[----:B------:R-:W-:Y:S01]  /*2af0*/  FADD.FTZ R4, RZ, R4 ;  /* 0x00000004ff047221 */ /* 0x000fe20000010000 */
[----:B------:R-:W-:Y:S01]  /*2b00*/  FADD.FTZ R6, RZ, R6 ;  /* 0x00000006ff067221 */ /* 0x000fe20000010000 */
[----:B------:R-:W1:Y:S01]  /*2b10*/  SHFL.BFLY PT, R3, R0, 0x1, 0x1f ;  /* 0x0c201f0000037f89 */ /* 0x000e6200000e0000 */
[----:B------:R-:W-:Y:S01]  /*2b20*/  FADD.FTZ R8, RZ, R8 ;  /* 0x00000008ff087221 */ /* 0x000fe20000010000 */
[----:B------:R-:W-:Y:S01]  /*2b30*/  FADD.FTZ R18, RZ, R18 ;  /* 0x00000012ff127221 */ /* 0x000fe20000010000 */
[----:B------:R-:W-:Y:S01]  /*2b40*/  FADD.FTZ R20, RZ, R20 ;  /* 0x00000014ff147221 */ /* 0x000fe20000010000 */
[----:B------:R-:W2:Y:S01]  /*2b50*/  SHFL.BFLY PT, R10, R19, 0x1, 0x1f ;  /* 0x0c201f00130a7f89 */ /* 0x000ea200000e0000 */
[----:B------:R-:W-:Y:S01]  /*2b60*/  FADD.FTZ R22, RZ, R22 ;  /* 0x00000016ff167221 */ /* 0x000fe20000010000 */
[----:B------:R-:W-:-:S02]  /*2b70*/  FADD.FTZ R24, RZ, R14 ;  /* 0x0000000eff187221 */ /* 0x000fc40000010000 */
[----:B------:R-:W3:Y:S04]  /*2b80*/  SHFL.BFLY PT, R5, R2, 0x1, 0x1f ;  /* 0x0c201f0002057f89 */ /* 0x000ee800000e0000 */
[----:B------:R-:W4:Y:S04]  /*2b90*/  SHFL.BFLY PT, R7, R4, 0x1, 0x1f ;  /* 0x0c201f0004077f89 */ /* 0x000f2800000e0000 */
[----:B------:R-:W5:Y:S01]  /*2ba0*/  SHFL.BFLY PT, R9, R6, 0x1, 0x1f ;  /* 0x0c201f0006097f89 */ /* 0x000f6200000e0000 */
[----:B0-----:R-:W-:-:S03]  /*2bb0*/  FADD.FTZ R16, R17, R16 ;  /* 0x0000001011107221 */ /* 0x001fc60000010000 */
[----:B------:R-:W0:Y:S01]  /*2bc0*/  SHFL.BFLY PT, R21, R20, 0x1, 0x1f ;  /* 0x0c201f0014157f89 */ /* 0x000e2200000e0000 */
[----:B-1----:R-:W-:Y:S01]  /*2bd0*/  FADD.FTZ R0, R0, R3 ;  /* 0x0000000300007221 */ /* 0x002fe20000010000 */
[----:B------:R-:W-:Y:S02]  /*2be0*/  FADD.FTZ R3, RZ, R14 ;  /* 0x0000000eff037221 */ /* 0x000fe40000010000 */
        /* <DEDUP_REMOVED lines=14> */
.L_x_7676:
        /* <DEDUP_REMOVED lines=9> */
[----:B------:R-:W-:Y:S02]  /*2d60*/  LOP3.LUT R7, R28, 0xffffffc0, RZ, 0xc0, !PT ;  /* 0xffffffc01c077812 */ /* 0x000fe400078ec0ff */
[----:B------:R-:W-:Y:S01]  /*2d70*/  LEA.HI R5, R5, R30, RZ, 0x2 ;  /* 0x0000001e05057211 */ /* 0x000fe200078f10ff */
[----:B------:R-:W-:Y:S01]  /*2d80*/  BSSY B0, `(.L_x_7638) ;  /* 0x0000019000007945 */ /* 0x000fe20003800000 */
[----:B------:R-:W-:Y:S02]  /*2d90*/  ISETP.NE.OR P5, PT, R7, 0x40, P0 ;  /* 0x000000400700780c */ /* 0x000fe400007a5670 */
[----:B------:R-:W-:Y:S01]  /*2da0*/  SHF.R.S32.HI R7, RZ, 0x2, R5 ;  /* 0x00000002ff077819 */ /* 0x000fe20000011405 */
[----:B------:R-:W-:Y:S01]  /*2db0*/  FADD.FTZ R5, R3, R14 ;  /* 0x0000000e03057221 */ /* 0x000fe20000010000 */
        /* <DEDUP_REMOVED lines=21> */
.L_x_7639:
[----:B------:R-:W-:Y:S05]  /*2f10*/  BSYNC B0 ;  /* 0x0000000000007941 */ /* 0x000fea0003800000 */
.L_x_7638:
        /* <DEDUP_REMOVED lines=27> */
.L_x_7641:
[----:B------:R-:W-:Y:S05]  /*30d0*/  BSYNC B0 ;  /* 0x0000000000007941 */ /* 0x000fea0003800000 */
.L_x_7640:
        /* <DEDUP_REMOVED lines=15> */
.L_x_7643:
[----:B------:R-:W-:Y:S05]  /*31d0*/  BSYNC B0 ;  /* 0x0000000000007941 */ /* 0x000fea0003800000 */
.L_x_7642:
        /* <DEDUP_REMOVED lines=27> */
.L_x_7645:
[----:B------:R-:W-:Y:S05]  /*3390*/  BSYNC B0 ;  /* 0x0000000000007941 */ /* 0x000fea0003800000 */
.L_x_7644:
        /* <DEDUP_REMOVED lines=15> */
[C---:B01----:R-:W-:Y:S01]  /*3490*/  IADD3 R3, R7.reuse, 0x8, RZ ;  /* 0x0000000807037810 */ /* 0x043fe20007ffe0ff */
[C---:B------:R-:W-:Y:S01]  /*34a0*/  VIADD R11, R7.reuse, 0x10 ;  /* 0x00000010070b7836 */ /* 0x040fe20000000000 */
[-C--:B------:R-:W-:Y:S01]  /*34b0*/  IADD3 R14, P0, R7, R30.reuse, RZ ;  /* 0x0000001e070e7210 */ /* 0x080fe20007f1e0ff */
[----:B------:R-:W-:Y:S01]  /*34c0*/  ULDC.64 UR4, c[0x0][0x210] ;  /* 0x0000840000047ab9 */ /* 0x000fe20000000a00 */
[----:B------:R-:W-:Y:S01]  /*34d0*/  IADD3 R12, P1, R3, R30, RZ ;  /* 0x0000001e030c7210 */ /* 0x000fe20007f3e0ff */
[C---:B------:R-:W-:Y:S01]  /*34e0*/  VIADD R31, R7.reuse, 0x20 ;  /* 0x00000020071f7836 */ /* 0x040fe20000000000 */
[C---:B------:R-:W-:Y:S01]  /*34f0*/  IADD3 R13, R7.reuse, 0x18, RZ ;  /* 0x00000018070d7810 */ /* 0x040fe20007ffe0ff */
[C---:B------:R-:W-:Y:S01]  /*3500*/  VIADD R37, R7.reuse, 0x30 ;  /* 0x0000003007257836 */ /* 0x040fe20000000000 */
[CC--:B------:R-:W-:Y:S01]  /*3510*/  LEA.HI.X.SX32 R17, R7.reuse, R32.reuse, 0x1, P0 ;  /* 0x0000002007117211 */ /* 0x0c0fe200000f0eff */
[----:B------:R-:W-:Y:S01]  /*3520*/  VIADD R33, R7, 0x40 ;  /* 0x0000004007217836 */ /* 0x000fe20000000000 */
[----:B------:R-:W-:-:S02]  /*3530*/  LEA.HI.X.SX32 R15, R3, R32, 0x1, P1 ;  /* 0x00000020030f7211 */ /* 0x000fc400008f0eff */
[----:B------:R-:W-:Y:S02]  /*3540*/  LEA R28, P0, R14, UR4, 0x2 ;  /* 0x000000040e1c7c11 */ /* 0x000fe4000f8010ff */
[----:B------:R-:W-:Y:S02]  /*3550*/  LEA R26, P1, R12, UR4, 0x2 ;  /* 0x000000040c1a7c11 */ /* 0x000fe4000f8210ff */
[-C--:B------:R-:W-:Y:S02]  /*3560*/  IADD3 R3, P2, R11, R30.reuse, RZ ;  /* 0x0000001e0b037210 */ /* 0x080fe40007f5e0ff */
[----:B------:R-:W-:Y:S02]  /*3570*/  IADD3 R9, P3, R13, R30, RZ ;  /* 0x0000001e0d097210 */ /* 0x000fe40007f7e0ff */
[----:B------:R-:W-:Y:S02]  /*3580*/  LEA.HI.X R29, R14, UR5, R17, 0x2, P0 ;  /* 0x000000050e1d7c11 */ /* 0x000fe400080f1411 */
[----:B------:R-:W-:-:S02]  /*3590*/  LEA.HI.X R27, R12, UR5, R15, 0x2, P1 ;  /* 0x000000050c1b7c11 */ /* 0x000fc400088f140f */
[-C--:B------:R-:W-:Y:S01]  /*35a0*/  LEA.HI.X.SX32 R36, R11, R32.reuse, 0x1, P2 ;  /* 0x000000200b247211 */ /* 0x080fe200010f0eff */
[----:B------:R-:W-:Y:S01]  /*35b0*/  STG.E desc[UR36][R28.64], R10 ;  /* 0x0000000a1c007986 */ /* 0x000fe2000c101924 */
[----:B------:R-:W-:Y:S02]  /*35c0*/  LEA R12, P0, R3, UR4, 0x2 ;  /* 0x00000004030c7c11 */ /* 0x000fe4000f8010ff */
[----:B------:R-:W-:Y:S01]  /*35d0*/  LEA.HI.X.SX32 R34, R13, R32, 0x1, P3 ;  /* 0x000000200d227211 */ /* 0x000fe200018f0eff */
[----:B------:R-:W-:Y:S01]  /*35e0*/  STG.E desc[UR36][R26.64], R16 ;  /* 0x000000101a007986 */ /* 0x000fe2000c101924 */
[----:B------:R-:W-:Y:S02]  /*35f0*/  LEA R14, P1, R9, UR4, 0x2 ;  /* 0x00000004090e7c11 */ /* 0x000fe4000f8210ff */
[----:B------:R-:W-:Y:S02]  /*3600*/  LEA.HI.X R13, R3, UR5, R36, 0x2, P0 ;  /* 0x00000005030d7c11 */ /* 0x000fe400080f1424 */
[----:B------:R-:W-:-:S02]  /*3610*/  IADD3 R23, R7, 0x48, RZ ;  /* 0x0000004807177810 */ /* 0x000fc40007ffe0ff */
[----:B------:R-:W-:Y:S01]  /*3620*/  LEA.HI.X R15, R9, UR5, R34, 0x2, P1 ;  /* 0x00000005090f7c11 */ /* 0x000fe200088f1422 */
[----:B------:R-:W-:Y:S01]  /*3630*/  VIADD R9, R7, 0x50 ;  /* 0x0000005007097836 */ /* 0x000fe20000000000 */
[-C--:B------:R-:W-:Y:S01]  /*3640*/  IADD3 R19, P5, R31, R30.reuse, RZ ;  /* 0x0000001e1f137210 */ /* 0x080fe20007fbe0ff */
[----:B------:R0:W-:Y:S01]  /*3650*/  STG.E desc[UR36][R12.64], R0 ;  /* 0x000000000c007986 */ /* 0x0001e2000c101924 */
[C---:B------:R-:W-:Y:S02]  /*3660*/  IADD3 R25, R7.reuse, 0x28, RZ ;  /* 0x0000002807197810 */ /* 0x040fe40007ffe0ff */
[C---:B------:R-:W-:Y:S01]  /*3670*/  IADD3 R35, R7.reuse, 0x38, RZ ;  /* 0x0000003807237810 */ /* 0x040fe20007ffe0ff */
[----:B------:R1:W-:Y:S01]  /*3680*/  STG.E desc[UR36][R14.64], R2 ;  /* 0x000000020e007986 */ /* 0x0003e2000c101924 */
[----:B------:R-:W-:Y:S02]  /*3690*/  IADD3 R21, R7, 0x58, RZ ;  /* 0x0000005807157810 */ /* 0x000fe40007ffe0ff */
[----:B------:R-:W-:-:S02]  /*36a0*/  IADD3 R17, P0, R23, R30, RZ ;  /* 0x0000001e17117210 */ /* 0x000fc40007f1e0ff */
[-C--:B------:R-:W-:Y:S02]  /*36b0*/  IADD3 R3, P4, R25, R30.reuse, RZ ;  /* 0x0000001e19037210 */ /* 0x080fe40007f9e0ff */
[-C--:B------:R-:W-:Y:S02]  /*36c0*/  IADD3 R11, P3, R37, R30.reuse, RZ ;  /* 0x0000001e250b7210 */ /* 0x080fe40007f7e0ff */
[-C--:B0-----:R-:W-:Y:S02]  /*36d0*/  IADD3 R13, P2, R35, R30.reuse, RZ ;  /* 0x0000001e230d7210 */ /* 0x081fe40007f5e0ff */
[----:B------:R-:W-:Y:S02]  /*36e0*/  IADD3 R7, P6, R21, R30, RZ ;  /* 0x0000001e15077210 */ /* 0x000fe40007fde0ff */
[----:B-1----:R-:W-:Y:S02]  /*36f0*/  LEA.HI.X.SX32 R2, R31, R32, 0x1, P5 ;  /* 0x000000201f027211 */ /* 0x002fe400028f0eff */
[----:B------:R-:W-:-:S02]  /*3700*/  IADD3 R15, P1, R33, R30, RZ ;  /* 0x0000001e210f7210 */ /* 0x000fc40007f3e0ff */
[----:B------:R-:W-:Y:S02]  /*3710*/  IADD3 R0, P5, R9, R30, RZ ;  /* 0x0000001e09007210 */ /* 0x000fe40007fbe0ff */
[-C--:B------:R-:W-:Y:S02]  /*3720*/  LEA.HI.X.SX32 R26, R23, R32.reuse, 0x1, P0 ;  /* 0x00000020171a7211 */ /* 0x080fe400000f0eff */
[----:B------:R-:W-:Y:S02]  /*3730*/  LEA R30, P0, R19, UR4, 0x2 ;  /* 0x00000004131e7c11 */ /* 0x000fe4000f8010ff */
[----:B------:R-:W-:Y:S02]  /*3740*/  LEA.HI.X.SX32 R10, R25, R32, 0x1, P4 ;  /* 0x00000020190a7211 */ /* 0x000fe400020f0eff */
[----:B------:R-:W-:Y:S02]  /*3750*/  LEA.HI.X R31, R19, UR5, R2, 0x2, P0 ;  /* 0x00000005131f7c11 */ /* 0x000fe400080f1402 */
[----:B------:R-:W-:-:S02]  /*3760*/  LEA R2, P0, R3, UR4, 0x2 ;  /* 0x0000000403027c11 */ /* 0x000fc4000f8010ff */
[-C--:B------:R-:W-:Y:S01]  /*3770*/  LEA.HI.X.SX32 R12, R37, R32.reuse, 0x1, P3 ;  /* 0x00000020250c7211 */ /* 0x080fe200018f0eff */
[----:B------:R-:W-:Y:S01]  /*3780*/  STG.E desc[UR36][R30.64], R4 ;  /* 0x000000041e007986 */ /* 0x000fe2000c101924 */
[----:B------:R-:W-:Y:S02]  /*3790*/  LEA.HI.X R3, R3, UR5, R10, 0x2, P0 ;  /* 0x0000000503037c11 */ /* 0x000fe400080f140a */
[----:B------:R-:W-:Y:S02]  /*37a0*/  LEA R10, P0, R11, UR4, 0x2 ;  /* 0x000000040b0a7c11 */ /* 0x000fe4000f8010ff */
[----:B------:R-:W-:Y:S01]  /*37b0*/  LEA.HI.X.SX32 R14, R35, R32, 0x1, P2 ;  /* 0x00000020230e7211 */ /* 0x000fe200010f0eff */
[----:B------:R-:W-:Y:S01]  /*37c0*/  STG.E desc[UR36][R2.64], R6 ;  /* 0x0000000602007986 */ /* 0x000fe2000c101924 */
        /* <DEDUP_REMOVED lines=10> */
[----:B------:R-:W-:Y:S01]  /*3870*/  LEA.HI.X.SX32 R32, R21, R32, 0x1, P6 ;  /* 0x0000002015207211 */ /* 0x000fe200030f0eff */
[----:B------:R-:W-:Y:S01]  /*3880*/  STG.E desc[UR36][R14.64], R20 ;  /* 0x000000140e007986 */ /* 0x000fe2000c101924 */
[----:B------:R-:W-:Y:S02]  /*3890*/  LEA.HI.X R17, R17, UR5, R26, 0x2, P0 ;  /* 0x0000000511117c11 */ /* 0x000fe400080f141a */
[C---:B------:R-:W-:Y:S02]  /*38a0*/  LEA R26, P0, R0.reuse, UR4, 0x2 ;  /* 0x00000004001a7c11 */ /* 0x040fe4000f8010ff */
[C---:B------:R-:W-:Y:S01]  /*38b0*/  LEA R28, P1, R7.reuse, UR4, 0x2 ;  /* 0x00000004071c7c11 */ /* 0x040fe2000f8210ff */
[----:B------:R-:W-:Y:S01]  /*38c0*/  STG.E desc[UR36][R16.64], R22 ;  /* 0x0000001610007986 */ /* 0x000fe2000c101924 */
[----:B------:R-:W-:Y:S02]  /*38d0*/  LEA.HI.X R27, R0, UR5, R9, 0x2, P0 ;  /* 0x00000005001b7c11 */ /* 0x000fe400080f1409 */
[----:B------:R-:W-:-:S03]  /*38e0*/  LEA.HI.X R29, R7, UR5, R32, 0x2, P1 ;  /* 0x00000005071d7c11 */ /* 0x000fc600088f1420 */
[----:B------:R-:W-:Y:S04]  /*38f0*/  STG.E desc[UR36][R26.64], R24 ;  /* 0x000000181a007986 */ /* 0x000fe8000c101924 */
[----:B------:R-:W-:Y:S01]  /*3900*/  STG.E desc[UR36][R28.64], R5 ;  /* 0x000000051c007986 */ /* 0x000fe2000c101924 */
[----:B------:R-:W-:Y:S05]  /*3910*/  EXIT ;  /* 0x000000000000794d */ /* 0x000fea0003800000 */
.L_x_7610:
        /* <DEDUP_REMOVED lines=16> */
.L_x_7635:
        /* <DEDUP_REMOVED lines=16> */
.L_x_7646:
[----:B------:R-:W-:Y:S05]  /*3b20*/  EXIT ;  /* 0x000000000000794d */ /* 0x000fea0003800000 */
.L_x_7612:
[----:B------:R-:W-:Y:S01]  /*3b30*/  HFMA2.MMA R12, -RZ, RZ, 0, 9.5367431640625e-07 ;  /* 0x00000010ff0c7435 */ /* 0x000fe200000001ff */
[----:B------:R-:W-:Y:S01]  /*3b40*/  IMAD.MOV.U32 R11, RZ, RZ, 0x1f ;  /* 0x0000001fff0b7424 */ /* 0x000fe200078e00ff */
[----:B------:R-:W-:Y:S02]  /*3b50*/  MOV R15, 0xffffffff ;  /* 0xffffffff000f7802 */ /* 0x000fe40000000f00 */
[----:B------:R-:W-:-:S07]  /*3b60*/  MOV R2, 0xff7fffff ;  /* 0xff7fffff00027802 */ /* 0x000fce0000000f00 */
[----:B------:R-:W-:Y:S05]  /*3b70*/  WARPSYNC.COLLECTIVE R15, `(.L_x_7647) ;  /* 0x000000000f087348 */ /* 0x000fea0003c00000 */
[----:B------:R0:W1:Y:S02]  /*3b80*/  SHFL.BFLY P6, R14, R13, R12, R11 ;  /* 0x0c00000c0d0e7389 */ /* 0x00006400000c000b */
[----:B01----:R-:W-:Y:S01]  /*3b90*/  ENDCOLLECTIVE ;  /* 0x000000000000791b */ /* 0x003fe20003800000 */
.L_x_7647:
[----:B------:R-:W-:Y:S01]  /*3ba0*/  IMAD.MOV.U32 R12, RZ, RZ, 0x8 ;  /* 0x00000008ff0c7424 */ /* 0x000fe200078e00ff */
[----:B------:R-:W-:-:S04]  /*3bb0*/  FMNMX.FTZ R0, R14, -3.40282346638528859812e+38, !PT ;  /* 0xff7fffff0e007809 */ /* 0x000fc80007810000 */
[----:B------:R-:W-:-:S07]  /*3bc0*/  MOV R13, R0 ;  /* 0x00000000000d7202 */ /* 0x000fce0000000f00 */
[----:B------:R-:W-:Y:S05]  /*3bd0*/  WARPSYNC.COLLECTIVE R15, `(.L_x_7648) ;  /* 0x000000000f087348 */ /* 0x000fea0003c00000 */
[----:B------:R0:W1:Y:S02]  /*3be0*/  SHFL.BFLY P6, R14, R13, R12, R11 ;  /* 0x0c00000c0d0e7389 */ /* 0x00006400000c000b */
[----:B01----:R-:W-:Y:S01]  /*3bf0*/  ENDCOLLECTIVE ;  /* 0x000000000000791b */ /* 0x003fe20003800000 */
.L_x_7648:
[----:B------:R-:W-:Y:S01]  /*3c00*/  HFMA2.MMA R12, -RZ, RZ, 0, 2.384185791015625e-07 ;  /* 0x00000004ff0c7435 */ /* 0x000fe200000001ff */
[----:B------:R-:W-:-:S04]  /*3c10*/  FMNMX.FTZ R3, R0, R14, !PT ;  /* 0x0000000e00037209 */ /* 0x000fc80007810000 */
[----:B------:R-:W-:-:S07]  /*3c20*/  MOV R13, R3 ;  /* 0x00000003000d7202 */ /* 0x000fce0000000f00 */
[----:B------:R-:W-:Y:S05]  /*3c30*/  WARPSYNC.COLLECTIVE R15, `(.L_x_7649) ;  /* 0x000000000f087348 */ /* 0x000fea0003c00000 */
[----:B------:R0:W1:Y:S02]  /*3c40*/  SHFL.BFLY P6, R14, R13, R12, R11 ;  /* 0x0c00000c0d0e7389 */ /* 0x00006400000c000b */
[----:B01----:R-:W-:Y:S01]  /*3c50*/  ENDCOLLECTIVE ;  /* 0x000000000000791b */ /* 0x003fe20003800000 */
.L_x_7649:
[----:B------:R-:W-:Y:S02]  /*3c60*/  MOV R12, 0x2 ;  /* 0x00000002000c7802 */ /* 0x000fe40000000f00 */
[----:B------:R-:W-:-:S05]  /*3c70*/  FMNMX.FTZ R4, R3, R14, !PT ;  /* 0x0000000e03047209 */ /* 0x000fca0007810000 */
[----:B------:R-:W-:-:S07]  /*3c80*/  IMAD.MOV.U32 R13, RZ, RZ, R4 ;  /* 0x000000ffff0d7224 */ /* 0x000fce00078e0004 */
[----:B------:R-:W-:Y:S05]  /*3c90*/  WARPSYNC.COLLECTIVE R15, `(.L_x_7650) ;  /* 0x000000000f087348 */ /* 0x000fea0003c00000 */
[----:B------:R0:W1:Y:S02]  /*3ca0*/  SHFL.BFLY P6, R14, R13, R12, R11 ;  /* 0x0c00000c0d0e7389 */ /* 0x00006400000c000b */
[----:B01----:R-:W-:Y:S01]  /*3cb0*/  ENDCOLLECTIVE ;  /* 0x000000000000791b */ /* 0x003fe20003800000 */
.L_x_7650:
[----:B------:R-:W-:Y:S05]  /*3cc0*/  BRA `(.L_x_7651) ;  /* 0xffffffcc00bc7947 */ /* 0x000fea000383ffff */
.L_x_7637:
[----:B------:R-:W-:Y:S01]  /*3cd0*/  HFMA2.MMA R12, -RZ, RZ, 0, 1.1920928955078125e-07 ;  /* 0x00000002ff0c7435 */ /* 0x000fe200000001ff */
[----:B------:R-:W-:Y:S01]  /*3ce0*/  IMAD.MOV.U32 R13, RZ, RZ, RZ ;  /* 0x000000ffff0d7224 */ /* 0x000fe200078e00ff */
[----:B------:R-:W-:Y:S01]  /*3cf0*/  MOV R11, 0x1f ;  /* 0x0000001f000b7802 */ /* 0x000fe20000000f00 */
[----:B------:R-:W-:-:S08]  /*3d00*/  IMAD.MOV.U32 R15, RZ, RZ, -0x1 ;  /* 0xffffffffff0f7424 */ /* 0x000fd000078e00ff */
[----:B01----:R-:W-:Y:S05]  /*3d10*/  WARPSYNC.COLLECTIVE R15, `(.L_x_7652) ;  /* 0x000000000f087348 */ /* 0x003fea0003c00000 */
[----:B------:R2:W3:Y:S02]  /*3d20*/  SHFL.BFLY P6, R14, R13, R12, R11 ;  /* 0x0c00000c0d0e7389 */ /* 0x0004e400000c000b */
[----:B0123--:R-:W-:Y:S01]  /*3d30*/  ENDCOLLECTIVE ;  /* 0x000000000000791b */ /* 0x00ffe20003800000 */
.L_x_7652:
[----:B------:R-:W-:Y:S01]  /*3d40*/  HFMA2.MMA R12, -RZ, RZ, 0, 5.9604644775390625e-08 ;  /* 0x00000001ff0c7435 */ /* 0x000fe200000001ff */
[----:B------:R-:W-:-:S05]  /*3d50*/  FADD.FTZ R19, RZ, R14 ;  /* 0x0000000eff137221 */ /* 0x000fca0000010000 */
[----:B------:R-:W-:-:S07]  /*3d60*/  MOV R13, R19 ;  /* 0x00000013000d7202 */ /* 0x000fce0000000f00 */
[----:B------:R-:W-:Y:S05]  /*3d70*/  WARPSYNC.COLLECTIVE R15, `(.L_x_7653) ;  /* 0x000000000f087348 */ /* 0x000fea0003c00000 */
[----:B------:R0:W1:Y:S02]  /*3d80*/  SHFL.BFLY P6, R14, R13, R12, R11 ;  /* 0x0c00000c0d0e7389 */ /* 0x00006400000c000b */
[----:B01----:R-:W-:Y:S01]  /*3d90*/  ENDCOLLECTIVE ;  /* 0x000000000000791b */ /* 0x003fe20003800000 */
.L_x_7653:
[----:B------:R-:W-:Y:S01]  /*3da0*/  HFMA2.MMA R12, -RZ, RZ, 0, 1.1920928955078125e-07 ;  /* 0x00000002ff0c7435 */ /* 0x000fe200000001ff */
[----:B------:R-:W-:Y:S01]  /*3db0*/  MOV R13, RZ ;  /* 0x000000ff000d7202 */ /* 0x000fe20000000f00 */
[----:B------:R-:W-:-:S09]  /*3dc0*/  IMAD.MOV.U32 R10, RZ, RZ, R14 ;  /* 0x000000ffff0a7224 */ /* 0x000fd200078e000e */
[----:B------:R-:W-:Y:S05]  /*3dd0*/  WARPSYNC.COLLECTIVE R15, `(.L_x_7654) ;  /* 0x000000000f087348 */ /* 0x000fea0003c00000 */
[----:B------:R0:W1:Y:S02]  /*3de0*/  SHFL.BFLY P6, R14, R13, R12, R11 ;  /* 0x0c00000c0d0e7389 */ /* 0x00006400000c000b */
[----:B01----:R-:W-:Y:S01]  /*3df0*/  ENDCOLLECTIVE ;  /* 0x000000000000791b */ /* 0x003fe20003800000 */
.L_x_7654:
        /* <DEDUP_REMOVED lines=8> */
.L_x_7655:
[----:B------:R-:W-:Y:S01]  /*3e80*/  HFMA2.MMA R12, -RZ, RZ, 0, 1.1920928955078125e-07 ;  /* 0x00000002ff0c7435 */ /* 0x000fe200000001ff */
[----:B------:R-:W-:Y:S01]  /*3e90*/  MOV R13, RZ ;  /* 0x000000ff000d7202 */ /* 0x000fe20000000f00 */
[----:B------:R-:W-:-:S09]  /*3ea0*/  IMAD.MOV.U32 R16, RZ, RZ, R14 ;  /* 0x000000ffff107224 */ /* 0x000fd200078e000e */
[----:B------:R-:W-:Y:S05]  /*3eb0*/  WARPSYNC.COLLECTIVE R15, `(.L_x_7656) ;  /* 0x000000000f087348 */ /* 0x000fea0003c00000 */
[----:B------:R0:W1:Y:S02]  /*3ec0*/  SHFL.BFLY P6, R14, R13, R12, R11 ;  /* 0x0c00000c0d0e7389 */ /* 0x00006400000c000b */
[----:B01----:R-:W-:Y:S01]  /*3ed0*/  ENDCOLLECTIVE ;  /* 0x000000000000791b */ /* 0x003fe20003800000 */
.L_x_7656:
[----:B------:R-:W-:Y:S01]  /*3ee0*/  FADD.FTZ R16, R17, R16 ;  /* 0x0000001011107221 */ /* 0x000fe20000010000 */
[----:B------:R-:W-:Y:S01]  /*3ef0*/  MOV R12, 0x1 ;  /* 0x00000001000c7802 */ /* 0x000fe20000000f00 */
[----:B------:R-:W-:-:S04]  /*3f00*/  FADD.FTZ R0, RZ, R14 ;  /* 0x0000000eff007221 */ /* 0x000fc80000010000 */
[----:B------:R-:W-:-:S07]  /*3f10*/  IMAD.MOV.U32 R13, RZ, RZ, R0 ;  /* 0x000000ffff0d7224 */ /* 0x000fce00078e0000 */
[----:B------:R-:W-:Y:S05]  /*3f20*/  WARPSYNC.COLLECTIVE R15, `(.L_x_7657) ;  /* 0x000000000f087348 */ /* 0x000fea0003c00000 */
[----:B------:R0:W1:Y:S02]  /*3f30*/  SHFL.BFLY P6, R14, R13, R12, R11 ;  /* 0x0c00000c0d0e7389 */ /* 0x00006400000c000b */
[----:B01----:R-:W-:Y:S01]  /*3f40*/  ENDCOLLECTIVE ;  /* 0x000000000000791b */ /* 0x003fe20003800000 */
.L_x_7657:
[----:B------:R-:W-:Y:S01]  /*3f50*/  HFMA2.MMA R12, -RZ, RZ, 0, 1.1920928955078125e-07 ;  /* 0x00000002ff0c7435 */ /* 0x000fe200000001ff */
[----:B------:R-:W-:Y:S01]  /*3f60*/  IMAD.MOV.U32 R13, RZ, RZ, RZ ;  /* 0x000000ffff0d7224 */ /* 0x000fe200078e00ff */
[----:B------:R-:W-:-:S09]  /*3f70*/  MOV R3, R14 ;  /* 0x0000000e00037202 */ /* 0x000fd20000000f00 */
[----:B------:R-:W-:Y:S05]  /*3f80*/  WARPSYNC.COLLECTIVE R15, `(.L_x_7658) ;  /* 0x000000000f087348 */ /* 0x000fea0003c00000 */
[----:B------:R0:W1:Y:S02]  /*3f90*/  SHFL.BFLY P6, R14, R13, R12, R11 ;  /* 0x0c00000c0d0e7389 */ /* 0x00006400000c000b */
[----:B01----:R-:W-:Y:S01]  /*3fa0*/  ENDCOLLECTIVE ;  /* 0x000000000000791b */ /* 0x003fe20003800000 */
.L_x_7658:
        /* <DEDUP_REMOVED lines=8> */
.L_x_7659:
[----:B------:R-:W-:Y:S01]  /*4030*/  HFMA2.MMA R12, -RZ, RZ, 0, 1.1920928955078125e-07 ;  /* 0x00000002ff0c7435 */ /* 0x000fe200000001ff */
[----:B------:R-:W-:Y:S01]  /*4040*/  IMAD.MOV.U32 R13, RZ, RZ, RZ ;  /* 0x000000ffff0d7224 */ /* 0x000fe200078e00ff */
[----:B------:R-:W-:-:S09]  /*4050*/  MOV R5, R14 ;  /* 0x0000000e00057202 */ /* 0x000fd20000000f00 */
[----:B------:R-:W-:Y:S05]  /*4060*/  WARPSYNC.COLLECTIVE R15, `(.L_x_7660) ;  /* 0x000000000f087348 */ /* 0x000fea0003c00000 */
[----:B------:R0:W1:Y:S02]  /*4070*/  SHFL.BFLY P6, R14, R13, R12, R11 ;  /* 0x0c00000c0d0e7389 */ /* 0x00006400000c000b */
[----:B01----:R-:W-:Y:S01]  /*4080*/  ENDCOLLECTIVE ;  /* 0x000000000000791b */ /* 0x003fe20003800000 */
.L_x_7660:
        /* <DEDUP_REMOVED lines=8> */
.L_x_7661:
[----:B------:R-:W-:Y:S01]  /*4110*/  HFMA2.MMA R12, -RZ, RZ, 0, 1.1920928955078125e-07 ;  /* 0x00000002ff0c7435 */ /* 0x000fe200000001ff */
[----:B------:R-:W-:Y:S01]  /*4120*/  IMAD.MOV.U32 R13, RZ, RZ, RZ ;  /* 0x000000ffff0d7224 */ /* 0x000fe200078e00ff */
[----:B------:R-:W-:-:S09]  /*4130*/  MOV R7, R14 ;  /* 0x0000000e00077202 */ /* 0x000fd20000000f00 */
[----:B------:R-:W-:Y:S05]  /*4140*/  WARPSYNC.COLLECTIVE R15, `(.L_x_7662) ;  /* 0x000000000f087348 */ /* 0x000fea0003c00000 */
[----:B------:R0:W1:Y:S02]  /*4150*/  SHFL.BFLY P6, R14, R13, R12, R11 ;  /* 0x0c00000c0d0e7389 */ /* 0x00006400000c000b */
[----:B01----:R-:W-:Y:S01]  /*4160*/  ENDCOLLECTIVE ;  /* 0x000000000000791b */ /* 0x003fe20003800000 */
.L_x_7662:
        /* <DEDUP_REMOVED lines=8> */
.L_x_7663:
[----:B------:R-:W-:Y:S01]  /*41f0*/  HFMA2.MMA R12, -RZ, RZ, 0, 1.1920928955078125e-07 ;  /* 0x00000002ff0c7435 */ /* 0x000fe200000001ff */
[----:B------:R-:W-:Y:S01]  /*4200*/  IMAD.MOV.U32 R13, RZ, RZ, RZ ;  /* 0x000000ffff0d7224 */ /* 0x000fe200078e00ff */
[----:B------:R-:W-:-:S09]  /*4210*/  MOV R9, R14 ;  /* 0x0000000e00097202 */ /* 0x000fd20000000f00 */
[----:B------:R-:W-:Y:S05]  /*4220*/  WARPSYNC.COLLECTIVE R15, `(.L_x_7664) ;  /* 0x000000000f087348 */ /* 0x000fea0003c00000 */
[----:B------:R0:W1:Y:S02]  /*4230*/  SHFL.BFLY P6, R14, R13, R12, R11 ;  /* 0x0c00000c0d0e7389 */ /* 0x00006400000c000b */
[----:B01----:R-:W-:Y:S01]  /*4240*/  ENDCOLLECTIVE ;  /* 0x000000000000791b */ /* 0x003fe20003800000 */
.L_x_7664:
        /* <DEDUP_REMOVED lines=8> */
.L_x_7665:
[----:B------:R-:W-:Y:S01]  /*42d0*/  HFMA2.MMA R12, -RZ, RZ, 0, 1.1920928955078125e-07 ;  /* 0x00000002ff0c7435 */ /* 0x000fe200000001ff */
[----:B------:R-:W-:Y:S01]  /*42e0*/  IMAD.MOV.U32 R13, RZ, RZ, RZ ;  /* 0x000000ffff0d7224 */ /* 0x000fe200078e00ff */
[----:B------:R-:W-:-:S09]  /*42f0*/  MOV R17, R14 ;  /* 0x0000000e00117202 */ /* 0x000fd20000000f00 */
[----:B------:R-:W-:Y:S05]  /*4300*/  WARPSYNC.COLLECTIVE R15, `(.L_x_7666) ;  /* 0x000000000f087348 */ /* 0x000fea0003c00000 */
[----:B------:R0:W1:Y:S02]  /*4310*/  SHFL.BFLY P6, R14, R13, R12, R11 ;  /* 0x0c00000c0d0e7389 */ /* 0x00006400000c000b */
[----:B01----:R-:W-:Y:S01]  /*4320*/  ENDCOLLECTIVE ;  /* 0x000000000000791b */ /* 0x003fe20003800000 */
.L_x_7666:
        /* <DEDUP_REMOVED lines=8> */
.L_x_7667:
[----:B------:R-:W-:Y:S01]  /*43b0*/  HFMA2.MMA R12, -RZ, RZ, 0, 1.1920928955078125e-07 ;  /* 0x00000002ff0c7435 */ /* 0x000fe200000001ff */
[----:B------:R-:W-:Y:S01]  /*43c0*/  IMAD.MOV.U32 R13, RZ, RZ, RZ ;  /* 0x000000ffff0d7224 */ /* 0x000fe200078e00ff */
[----:B------:R-:W-:-:S09]  /*43d0*/  MOV R19, R14 ;  /* 0x0000000e00137202 */ /* 0x000fd20000000f00 */
[----:B------:R-:W-:Y:S05]  /*43e0*/  WARPSYNC.COLLECTIVE R15, `(.L_x_7668) ;  /* 0x000000000f087348 */ /* 0x000fea0003c00000 */
[----:B------:R0:W1:Y:S02]  /*43f0*/  SHFL.BFLY P6, R14, R13, R12, R11 ;  /* 0x0c00000c0d0e7389 */ /* 0x00006400000c000b */
[----:B01----:R-:W-:Y:S01]  /*4400*/  ENDCOLLECTIVE ;  /* 0x000000000000791b */ /* 0x003fe20003800000 */
.L_x_7668:
        /* <DEDUP_REMOVED lines=8> */
.L_x_7669:
[----:B------:R-:W-:Y:S01]  /*4490*/  HFMA2.MMA R12, -RZ, RZ, 0, 1.1920928955078125e-07 ;  /* 0x00000002ff0c7435 */ /* 0x000fe200000001ff */
[----:B------:R-:W-:Y:S01]  /*44a0*/  IMAD.MOV.U32 R13, RZ, RZ, RZ ;  /* 0x000000ffff0d7224 */ /* 0x000fe200078e00ff */
[----:B------:R-:W-:-:S09]  /*44b0*/  MOV R21, R14 ;  /* 0x0000000e00157202 */ /* 0x000fd20000000f00 */
[----:B------:R-:W-:Y:S05]  /*44c0*/  WARPSYNC.COLLECTIVE R15, `(.L_x_7670) ;  /* 0x000000000f087348 */ /* 0x000fea0003c00000 */
[----:B------:R0:W1:Y:S02]  /*44d0*/  SHFL.BFLY P6, R14, R13, R12, R11 ;  /* 0x0c00000c0d0e7389 */ /* 0x00006400000c000b */
[----:B01----:R-:W-:Y:S01]  /*44e0*/  ENDCOLLECTIVE ;  /* 0x000000000000791b */ /* 0x003fe20003800000 */
.L_x_7670:
        /* <DEDUP_REMOVED lines=8> */
.L_x_7671:
[----:B------:R-:W-:Y:S01]  /*4570*/  HFMA2.MMA R12, -RZ, RZ, 0, 1.1920928955078125e-07 ;  /* 0x00000002ff0c7435 */ /* 0x000fe200000001ff */
[----:B------:R-:W-:Y:S01]  /*4580*/  IMAD.MOV.U32 R13, RZ, RZ, RZ ;  /* 0x000000ffff0d7224 */ /* 0x000fe200078e00ff */
[----:B------:R-:W-:-:S09]  /*4590*/  MOV R23, R14 ;  /* 0x0000000e00177202 */ /* 0x000fd20000000f00 */
[----:B------:R-:W-:Y:S05]  /*45a0*/  WARPSYNC.COLLECTIVE R15, `(.L_x_7672) ;  /* 0x000000000f087348 */ /* 0x000fea0003c00000 */
[----:B------:R0:W1:Y:S02]  /*45b0*/  SHFL.BFLY P6, R14, R13, R12, R11 ;  /* 0x0c00000c0d0e7389 */ /* 0x00006400000c000b */
[----:B01----:R-:W-:Y:S01]  /*45c0*/  ENDCOLLECTIVE ;  /* 0x000000000000791b */ /* 0x003fe20003800000 */
.L_x_7672:
[----:B------:R-:W-:Y:S01]  /*45d0*/  FADD.FTZ R22, R22, R23 ;  /* 0x0000001716167221 */ /* 0x000fe20000010000 */
[----:B------:R-:W-:Y:S02]  /*45e0*/  IMAD.MOV.U32 R12, RZ, RZ, 0x1 ;  /* 0x00000001ff0c7424 */ /* 0x000fe400078e00ff */
[----:B------:R-:W-:-:S05]  /*45f0*/  FADD.FTZ R24, RZ, R14 ;  /* 0x0000000eff187221 */ /* 0x000fca0000010000 */
[----:B------:R-:W-:-:S07]  /*4600*/  MOV R13, R24 ;  /* 0x00000018000d7202 */ /* 0x000fce0000000f00 */
[----:B------:R-:W-:Y:S05]  /*4610*/  WARPSYNC.COLLECTIVE R15, `(.L_x_7673) ;  /* 0x000000000f087348 */ /* 0x000fea0003c00000 */
[----:B------:R0:W1:Y:S02]  /*4620*/  SHFL.BFLY P6, R14, R13, R12, R11 ;  /* 0x0c00000c0d0e7389 */ /* 0x00006400000c000b */
[----:B01----:R-:W-:Y:S01]  /*4630*/  ENDCOLLECTIVE ;  /* 0x000000000000791b */ /* 0x003fe20003800000 */
.L_x_7673:
[----:B------:R-:W-:Y:S01]  /*4640*/  HFMA2.MMA R13, -RZ, RZ, 0, 0 ;  /* 0x00000000ff0d7435 */ /* 0x000fe200000001ff */
[----:B------:R-:W-:Y:S01]  /*4650*/  IMAD.MOV.U32 R12, RZ, RZ, 0x2 ;  /* 0x00000002ff0c7424 */ /* 0x000fe200078e00ff */
[----:B------:R-:W-:-:S09]  /*4660*/  MOV R25, R14 ;  /* 0x0000000e00197202 */ /* 0x000fd20000000f00 */
[----:B------:R-:W-:Y:S05]  /*4670*/  WARPSYNC.COLLECTIVE R15, `(.L_x_7674) ;  /* 0x000000000f087348 */ /* 0x000fea0003c00000 */
[----:B------:R0:W1:Y:S02]  /*4680*/  SHFL.BFLY P6, R14, R13, R12, R11 ;  /* 0x0c00000c0d0e7389 */ /* 0x00006400000c000b */
[----:B01----:R-:W-:Y:S01]  /*4690*/  ENDCOLLECTIVE ;  /* 0x000000000000791b */ /* 0x003fe20003800000 */
.L_x_7674:
[----:B------:R-:W-:Y:S01]  /*46a0*/  FADD.FTZ R24, R24, R25 ;  /* 0x0000001918187221 */ /* 0x000fe20000010000 */
[----:B------:R-:W-:Y:S01]  /*46b0*/  HFMA2.MMA R12, -RZ, RZ, 0, 5.9604644775390625e-08 ;  /* 0x00000001ff0c7435 */ /* 0x000fe200000001ff */
[----:B------:R-:W-:-:S05]  /*46c0*/  FADD.FTZ R3, RZ, R14 ;  /* 0x0000000eff037221 */ /* 0x000fca0000010000 */
[----:B------:R-:W-:-:S07]  /*46d0*/  MOV R13, R3 ;  /* 0x00000003000d7202 */ /* 0x000fce0000000f00 */
[----:B------:R-:W-:Y:S05]  /*46e0*/  WARPSYNC.COLLECTIVE R15, `(.L_x_7675) ;  /* 0x000000000f087348 */ /* 0x000fea0003c00000 */
[----:B------:R0:W1:Y:S02]  /*46f0*/  SHFL.BFLY P6, R14, R13, R12, R11 ;  /* 0x0c00000c0d0e7389 */ /* 0x00006400000c000b */
[----:B01----:R-:W-:Y:S01]  /*4700*/  ENDCOLLECTIVE ;  /* 0x000000000000791b */ /* 0x003fe20003800000 */
.L_x_7675:
[----:B------:R-:W-:Y:S05]  /*4710*/  BRA `(.L_x_7676) ;  /* 0xffffffe4006c7947 */ /* 0x000fea000383ffff */
.L_x_7677:
        /* <DEDUP_REMOVED lines=14> */
.L_x_28166:


//--------------------- .text._ZN4vllm25paged_attention_v1_kernelIfhLi80ELi16ELi128ELNS_18Fp8KVCacheDataTypeE2ELb1EEEvPT_PKS2_PKT0_S8_ifPKiSA_iPKfiiiSC_SC_iiiii --------------------------
	.section	.text._ZN4vllm25paged_attention_v1_kernelIfhLi80ELi16ELi128ELNS_18Fp8KVCacheDataTypeE2ELb1EEEvPT_PKS2_PKT0_S8_ifPKiSA_iPKfiiiSC_SC_iiiii,"ax",@progbits
	.align	128
        .global         _ZN4vllm25paged_attention_v1_kernelIfhLi80ELi16ELi128ELNS_18Fp8KVCacheDataTypeE2ELb1EEEvPT_PKS2_PKT0_S8_ifPKiSA_iPKfiiiSC_SC_iiiii
        .type           _ZN4vllm25paged_attention_v1_kernelIfhLi80ELi16ELi128ELNS_18Fp8KVCacheDataTypeE2ELb1EEEvPT_PKS2_PKT0_S8_ifPKiSA_iPKfiiiSC_SC_iiiii,@function
        .size           _ZN4vllm25paged_attention_v1_kernelIfhLi80ELi16ELi128ELNS_18Fp8KVCacheDataTypeE2ELb1EEEvPT_PKS2_PKT0_S8_ifPKiSA_iPKfiiiSC_SC_iiiii,(.L_x_28167 - _ZN4vllm25paged_attention_v1_kernelIfhLi80ELi16ELi128ELNS_18Fp8KVCacheDataTypeE2ELb1EEEvPT_PKS2_PKT0_S8_ifPKiSA_iPKfiiiSC_SC_iiiii)
        .other          _ZN4vllm25paged_attention_v1_kernelIfhLi80ELi16ELi128ELNS_18Fp8KVCacheDataTypeE2ELb1EEEvPT_PKS2_PKT0_S8_ifPKiSA_iPKfiiiSC_SC_iiiii,@"STO_CUDA_ENTRY STV_DEFAULT"
_ZN4vllm25paged_attention_v1_kernelIfhLi80ELi16ELi128ELNS_18Fp8KVCacheDataTypeE2ELb1EEEvPT_PKS2_PKT0_S8_ifPKiSA_iPKfiiiSC_SC_iiiii:
.text._ZN4vllm25paged_attention_v1_kernelIfhLi80ELi16ELi128ELNS_18Fp8KVCacheDataTypeE2ELb1EEEvPT_PKS2_PKT0_S8_ifPKiSA_iPKfiiiSC_SC_iiiii:
        /* <DEDUP_REMOVED lines=105> */
.L_x_7678:
[----:B------:R-:W-:Y:S02]  /*0690*/  ULDC UR4, c[0x0][0x278] ;  /* 0x00009e0000047ab9 */ /* 0x000fe40000000800 */
[----:B------:R-:W-:-:S04]  /*06a0*/  IMAD R3, R26, UR4, R27 ;  /* 0x000000041a037c24 */ /* 0x000fc8000f8e021b */
[----:B------:R-:W-:-:S07]  /*06b0*/  IMAD R8, R3, R8, RZ ;  /* 0x0000000803087224 */ /* 0x000fce00078e02ff */
.L_x_7679:
        /* <DEDUP_REMOVED lines=27> */
.L_x_7683:
        /* <DEDUP_REMOVED lines=41> */
.L_x_7681:
[----:B------:R-:W-:Y:S05]  /*0b00*/  BSYNC B7 ;  /* 0x0000000000077941 */ /* 0x000fea0003800000 */
.L_x_7680:
        /* <DEDUP_REMOVED lines=11> */
.L_x_7723:
        /* <DEDUP_REMOVED lines=40> */
.L_x_7689:
        /* <DEDUP_REMOVED lines=11> */
.L_x_7688:
[----:B------:R-:W-:Y:S05]  /*0ef0*/  BSYNC B1 ;  /* 0x0000000000017941 */ /* 0x000fea0003800000 */
.L_x_7687:
        /* <DEDUP_REMOVED lines=14> */
.L_x_7692:
        /* <DEDUP_REMOVED lines=100> */
.L_x_7691:
[----:B------:R-:W-:Y:S05]  /*1620*/  BSYNC B1 ;  /* 0x0000000000017941 */ /* 0x000fea0003800000 */
.L_x_7690:
        /* <DEDUP_REMOVED lines=55> */
.L_x_7694:
[----:B------:R-:W-:Y:S05]  /*19a0*/  BSYNC B1 ;  /* 0x0000000000017941 */ /* 0x000fea0003800000 */
.L_x_7693:
        /* <DEDUP_REMOVED lines=26> */
.L_x_7686:
[----:B------:R-:W-:Y:S05]  /*1b50*/  BSYNC B0 ;  /* 0x0000000000007941 */ /* 0x000fea0003800000 */
.L_x_7685:
        /* <DEDUP_REMOVED lines=49> */
.L_x_7699:
        /* <DEDUP_REMOVED lines=8> */
.L_x_7698:
[----:B------:R-:W-:Y:S05]  /*1ef0*/  BSYNC B1 ;  /* 0x0000000000017941 */ /* 0x000fea0003800000 */
.L_x_7697:
        /* <DEDUP_REMOVED lines=14> */
.L_x_7702:
        /* <DEDUP_REMOVED lines=52> */
.L_x_7701:
[----:B------:R-:W-:Y:S05]  /*2320*/  BSYNC B1 ;  /* 0x0000000000017941 */ /* 0x000fea0003800000 */
.L_x_7700:
        /* <DEDUP_REMOVED lines=31> */
.L_x_7704:
[----:B------:R-:W-:Y:S05]  /*2520*/  BSYNC B1 ;  /* 0x0000000000017941 */ /* 0x000fea0003800000 */
.L_x_7703:
        /* <DEDUP_REMOVED lines=14> */
.L_x_7696:
[----:B------:R-:W-:Y:S05]  /*2610*/  BSYNC B0 ;  /* 0x0000000000007941 */ /* 0x000fea0003800000 */
.L_x_7695:
        /* <DEDUP_REMOVED lines=28> */
.L_x_7708:
        /* <DEDUP_REMOVED lines=33> */
.L_x_7706:
[----:B------:R-:W-:Y:S05]  /*29f0*/  BSYNC B6 ;  /* 0x0000000000067941 */ /* 0x000fea0003800000 */
.L_x_7705:
[----:B------:R-:W-:-:S03]  /*2a00*/  UMOV UR4, 0xffffffff ;  /* 0xffffffff00047882 */ /* 0x000fc60000000000 */
[----:B------:R-:W-:Y:S05]  /*2a10*/  BRA.DIV UR4, `(.L_x_7709) ;  /* 0x0000001204547947 */ /* 0x000fea000b800000 */
[----:B------:R-:W-:Y:S01]  /*2a20*/  HFMA2.MMA R9, -RZ, RZ, 0, 0 ;  /* 0x00000000ff097435 */ /* 0x000fe200000001ff */
[----:B------:R-:W-:Y:S01]  /*2a30*/  IMAD.MOV.U32 R17, RZ, RZ, RZ ;  /* 0x000000ffff117224 */ /* 0x000fe200078e00ff */
[----:B------:R-:W-:Y:S01]  /*2a40*/  HFMA2.MMA R23, -RZ, RZ, 0, 0 ;  /* 0x00000000ff177435 */ /* 0x000fe200000001ff */
[----:B------:R-:W-:Y:S01]  /*2a50*/  IMAD.MOV.U32 R7, RZ, RZ, RZ ;  /* 0x000000ffff077224 */ /* 0x000fe200078e00ff */
[----:B------:R-:W-:Y:S01]  /*2a60*/  MOV R19, RZ ;  /* 0x000000ff00137202 */ /* 0x000fe20000000f00 */
[----:B------:R-:W-:Y:S01]  /*2a70*/  IMAD.MOV.U32 R21, RZ, RZ, RZ ;  /* 0x000000ffff157224 */ /* 0x000fe200078e00ff */
[----:B------:R-:W-:Y:S01]  /*2a80*/  MOV R5, RZ ;  /* 0x000000ff00057202 */ /* 0x000fe20000000f00 */
[----:B------:R-:W-:Y:S02]  /*2a90*/  IMAD.MOV.U32 R14, RZ, RZ, RZ ;  /* 0x000000ffff0e7224 */ /* 0x000fe400078e00ff */
[----:B------:R-:W-:Y:S01]  /*2aa0*/  FADD.FTZ R17, RZ, R17 ;  /* 0x00000011ff117221 */ /* 0x000fe20000010000 */
[----:B------:R-:W-:Y:S01]  /*2ab0*/  FADD.FTZ R7, RZ, R7 ;  /* 0x00000007ff077221 */ /* 0x000fe20000010000 */
[----:B------:R-:W-:Y:S01]  /*2ac0*/  FADD.FTZ R21, RZ, R21 ;  /* 0x00000015ff157221 */ /* 0x000fe20000010000 */
[----:B------:R-:W-:Y:S01]  /*2ad0*/  FADD.FTZ R9, RZ, R9 ;  /* 0x00000009ff097221 */ /* 0x000fe20000010000 */
[----:B01----:R-:W-:Y:S01]  /*2ae0*/  FADD.FTZ R3, RZ, R14 ;  /* 0x0000000eff037221 */ /* 0x003fe20000010000 */
[----:B------:R-:W-:-:S02]  /*2af0*/  IMAD.MOV.U32 R25, RZ, RZ, RZ ;  /* 0x000000ffff197224 */ /* 0x000fc400078e00ff */
[----:B------:R-:W-:Y:S01]  /*2b00*/  FADD.FTZ R19, RZ, R19 ;  /* 0x00000013ff137221 */ /* 0x000fe20000010000 */
[----:B------:R-:W-:Y:S01]  /*2b10*/  FADD.FTZ R5, RZ, R5 ;  /* 0x00000005ff057221 */ /* 0x000fe20000010000 */
[----:B------:R-:W0:Y:S01]  /*2b20*/  SHFL.BFLY PT, R8, R17, 0x1, 0x1f ;  /* 0x0c201f0011087f89 */ /* 0x000e2200000e0000 */
[----:B------:R-:W-:Y:S01]  /*2b30*/  FADD.FTZ R25, RZ, R25 ;  /* 0x00000019ff197221 */ /* 0x000fe20000010000 */
[----:B------:R-:W-:Y:S01]  /*2b40*/  FADD.FTZ R23, RZ, R23 ;  /* 0x00000017ff177221 */ /* 0x000fe20000010000 */
[----:B------:R-:W-:Y:S01]  /*2b50*/  FADD.FTZ R13, RZ, R14 ;  /* 0x0000000eff0d7221 */ /* 0x000fe20000010000 */
        /* <DEDUP_REMOVED lines=14> */
[----:B------:R-:W-:Y:S02]  /*2c40*/  MOV R0, R7 ;  /* 0x0000000700007202 */ /* 0x000fe40000000f00 */
[----:B------:R-:W-:Y:S01]  /*2c50*/  MOV R3, R8 ;  /* 0x0000000800037202 */ /* 0x000fe20000000f00 */
[----:B-----5:R-:W-:Y:S01]  /*2c60*/  FADD.FTZ R10, R19, R10 ;  /* 0x0000000a130a7221 */ /* 0x020fe20000010000 */
[----:B------:R-:W-:Y:S01]  /*2c70*/  FADD.FTZ R9, R5, R2 ;  /* 0x0000000205097221 */ /* 0x000fe20000010000 */
[----:B------:R-:W-:Y:S01]  /*2c80*/  IMAD.MOV.U32 R2, RZ, RZ, R6 ;  /* 0x000000ffff027224 */ /* 0x000fe200078e0006 */
[----:B------:R-:W-:Y:S01]  /*2c90*/  MOV R5, R16 ;  /* 0x0000001000057202 */ /* 0x000fe20000000f00 */
[----:B------:R-:W-:-:S02]  /*2ca0*/  IMAD.MOV.U32 R4, RZ, RZ, R10 ;  /* 0x000000ffff047224 */ /* 0x000fc400078e000a */
[----:B0-----:R-:W-:Y:S01]  /*2cb0*/  FADD.FTZ R20, R25, R20 ;  /* 0x0000001419147221 */ /* 0x001fe20000010000 */
[----:B------:R-:W-:Y:S01]  /*2cc0*/  IMAD.MOV.U32 R7, RZ, RZ, R9 ;  /* 0x000000ffff077224 */ /* 0x000fe200078e0009 */
[----:B------:R-:W-:Y:S01]  /*2cd0*/  MOV R6, R17 ;  /* 0x0000001100067202 */ /* 0x000fe20000000f00 */
[----:B-1----:R-:W-:-:S07]  /*2ce0*/  FADD.FTZ R18, R23, R18 ;  /* 0x0000001217127221 */ /* 0x002fce0000010000 */
.L_x_7744:
        /* <DEDUP_REMOVED lines=10> */
[----:B--2---:R-:W-:Y:S01]  /*2d90*/  FADD.FTZ R25, R13, R14 ;  /* 0x0000000e0d197221 */ /* 0x004fe20000010000 */
[----:B------:R-:W-:Y:S01]  /*2da0*/  LEA.HI R9, R9, R22, RZ, 0x2 ;  /* 0x0000001609097211 */ /* 0x000fe200078f10ff */
[----:B------:R-:W-:Y:S01]  /*2db0*/  BSSY B0, `(.L_x_7710) ;  /* 0x0000016000007945 */ /* 0x000fe20003800000 */
[----:B------:R-:W-:Y:S02]  /*2dc0*/  ISETP.NE.OR P5, PT, R8, 0x40, P0 ;  /* 0x000000400800780c */ /* 0x000fe400007a5670 */
[----:B------:R-:W-:Y:S02]  /*2dd0*/  SHF.R.S32.HI R9, RZ, 0x2, R9 ;  /* 0x00000002ff097819 */ /* 0x000fe40000011409 */
[----:B------:R-:W-:-:S02]  /*2de0*/  ISETP.GT.U32.AND P3, PT, R10, 0x3e, PT ;  /* 0x0000003e0a00780c */ /* 0x000fc40003f64070 */
[----:B------:R-:W-:Y:S01]  /*2df0*/  LOP3.LUT R10, R28, 0xffffffe0, RZ, 0xc0, !PT ;  /* 0xffffffe01c0a7812 */ /* 0x000fe200078ec0ff */
[----:B------:R-:W-:Y:S01]  /*2e00*/  IMAD R11, R24, 0x50, R9 ;  /* 0x00000050180b7824 */ /* 0x000fe200078e0209 */
[----:B------:R-:W-:Y:S02]  /*2e10*/  ISETP.GT.OR P1, PT, R28, 0x3f, P0 ;  /* 0x0000003f1c00780c */ /* 0x000fe40000724670 */
        /* <DEDUP_REMOVED lines=15> */
.L_x_7711:
[----:B------:R-:W-:Y:S05]  /*2f10*/  BSYNC B0 ;  /* 0x0000000000007941 */ /* 0x000fea0003800000 */
.L_x_7710:
        /* <DEDUP_REMOVED lines=23> */
.L_x_7713:
[----:B------:R-:W-:Y:S05]  /*3090*/  BSYNC B0 ;  /* 0x0000000000007941 */ /* 0x000fea0003800000 */
.L_x_7712:
        /* <DEDUP_REMOVED lines=13> */
.L_x_7715:
[----:B------:R-:W-:Y:S05]  /*3170*/  BSYNC B0 ;  /* 0x0000000000007941 */ /* 0x000fea0003800000 */
.L_x_7714:
        /* <DEDUP_REMOVED lines=23> */
.L_x_7717:
[----:B------:R-:W-:Y:S05]  /*32f0*/  BSYNC B0 ;  /* 0x0000000000007941 */ /* 0x000fea0003800000 */
.L_x_7716:
        /* <DEDUP_REMOVED lines=15> */
[C---:B------:R-:W-:Y:S01]  /*33f0*/  IADD3 R8, R9.reuse, 0x8, RZ ;  /* 0x0000000809087810 */ /* 0x040fe20007ffe0ff */
[----:B------:R-:W-:Y:S01]  /*3400*/  ULDC.64 UR4, c[0x0][0x210] ;  /* 0x0000840000047ab9 */ /* 0x000fe20000000a00 */
[CC--:B01----:R-:W-:Y:S01]  /*3410*/  IADD3 R11, P0, R9.reuse, R21.reuse, RZ ;  /* 0x00000015090b7210 */ /* 0x0c3fe20007f1e0ff */
[C---:B------:R-:W-:Y:S01]  /*3420*/  VIADD R23, R9.reuse, 0x10 ;  /* 0x0000001009177836 */ /* 0x040fe20000000000 */
[C---:B------:R-:W-:Y:S01]  /*3430*/  IADD3 R12, P1, R8.reuse, R21, RZ ;  /* 0x00000015080c7210 */ /* 0x040fe20007f3e0ff */
[C---:B------:R-:W-:Y:S01]  /*3440*/  VIADD R29, R9.reuse, 0x20 ;  /* 0x00000020091d7836 */ /* 0x040fe20000000000 */
[CC--:B------:R-:W-:Y:S01]  /*3450*/  LEA.HI.X.SX32 R16, R9.reuse, R26.reuse, 0x1, P0 ;  /* 0x0000001a09107211 */ /* 0x0c0fe200000f0eff */
[----:B------:R-:W-:Y:S01]  /*3460*/  VIADD R24, R9, 0x40 ;  /* 0x0000004009187836 */ /* 0x000fe20000000000 */
[----:B------:R-:W-:Y:S02]  /*3470*/  LEA R10, P0, R11, UR4, 0x2 ;  /* 0x000000040b0a7c11 */ /* 0x000fe4000f8010ff */
[----:B------:R-:W-:-:S02]  /*3480*/  LEA.HI.X.SX32 R13, R8, R26, 0x1, P1 ;  /* 0x0000001a080d7211 */ /* 0x000fc400008f0eff */
[C---:B------:R-:W-:Y:S02]  /*3490*/  LEA R14, P1, R12.reuse, UR4, 0x2 ;  /* 0x000000040c0e7c11 */ /* 0x040fe4000f8210ff */
[----:B------:R-:W-:Y:S01]  /*34a0*/  LEA.HI.X R11, R11, UR5, R16, 0x2, P0 ;  /* 0x000000050b0b7c11 */ /* 0x000fe200080f1410 */
[C---:B------:R-:W-:Y:S01]  /*34b0*/  VIADD R16, R9.reuse, 0x30 ;  /* 0x0000003009107836 */ /* 0x040fe20000000000 */
[----:B------:R-:W-:Y:S02]  /*34c0*/  LEA.HI.X R15, R12, UR5, R13, 0x2, P1 ;  /* 0x000000050c0f7c11 */ /* 0x000fe400088f140d */
[----:B------:R-:W-:Y:S01]  /*34d0*/  IADD3 R12, R9, 0x18, RZ ;  /* 0x00000018090c7810 */ /* 0x000fe20007ffe0ff */
[----:B------:R0:W-:Y:S01]  /*34e0*/  STG.E desc[UR36][R10.64], R20 ;  /* 0x000000140a007986 */ /* 0x0001e2000c101924 */
[----:B------:R-:W-:Y:S02]  /*34f0*/  IADD3 R8, P5, R23, R21, RZ ;  /* 0x0000001517087210 */ /* 0x000fe40007fbe0ff */
[C---:B------:R-:W-:Y:S01]  /*3500*/  IADD3 R28, R9.reuse, 0x28, RZ ;  /* 0x00000028091c7810 */ /* 0x040fe20007ffe0ff */
[----:B------:R1:W-:Y:S01]  /*3510*/  STG.E desc[UR36][R14.64], R18 ;  /* 0x000000120e007986 */ /* 0x0003e2000c101924 */
[----:B------:R-:W-:-:S02]  /*3520*/  IADD3 R27, R9, 0x38, RZ ;  /* 0x00000038091b7810 */ /* 0x000fc40007ffe0ff */
[----:B------:R-:W-:Y:S02]  /*3530*/  IADD3 R22, R9, 0x48, RZ ;  /* 0x0000004809167810 */ /* 0x000fe40007ffe0ff */
[-C--:B------:R-:W-:Y:S02]  /*3540*/  IADD3 R9, P4, R12, R21.reuse, RZ ;  /* 0x000000150c097210 */ /* 0x080fe40007f9e0ff */
[----:B------:R-:W-:Y:S02]  /*3550*/  LEA.HI.X.SX32 R23, R23, R26, 0x1, P5 ;  /* 0x0000001a17177211 */ /* 0x000fe400028f0eff */
[-C--:B0-----:R-:W-:Y:S02]  /*3560*/  IADD3 R11, P3, R29, R21.reuse, RZ ;  /* 0x000000151d0b7210 */ /* 0x081fe40007f7e0ff */
[-C--:B------:R-:W-:Y:S02]  /*3570*/  IADD3 R13, P2, R28, R21.reuse, RZ ;  /* 0x000000151c0d7210 */ /* 0x080fe40007f5e0ff */
[----:B-1----:R-:W-:-:S02]  /*3580*/  IADD3 R15, P1, R16, R21, RZ ;  /* 0x00000015100f7210 */ /* 0x002fc40007f3e0ff */
        /* <DEDUP_REMOVED lines=35> */
.L_x_7682:
        /* <DEDUP_REMOVED lines=16> */
.L_x_7707:
        /* <DEDUP_REMOVED lines=16> */
.L_x_7718:
[----:B------:R-:W-:Y:S05]  /*39c0*/  EXIT ;  /* 0x000000000000794d */ /* 0x000fea0003800000 */
.L_x_7684:
[----:B------:R-:W-:Y:S01]  /*39d0*/  HFMA2.MMA R11, -RZ, RZ, 0, 1.847743988037109375e-06 ;  /* 0x0000001fff0b7435 */ /* 0x000fe200000001ff */
[----:B------:R-:W-:Y:S01]  /*39e0*/  IMAD.MOV.U32 R12, RZ, RZ, 0x10 ;  /* 0x00000010ff0c7424 */ /* 0x000fe200078e00ff */
[----:B------:R-:W-:Y:S01]  /*39f0*/  MOV R15, 0xffffffff ;  /* 0xffffffff000f7802 */ /* 0x000fe20000000f00 */
[----:B------:R-:W-:-:S08]  /*3a00*/  IMAD.MOV.U32 R2, RZ, RZ, -0x800001 ;  /* 0xff7fffffff027424 */ /* 0x000fd000078e00ff */
[----:B------:R-:W-:Y:S05]  /*3a10*/  WARPSYNC.COLLECTIVE R15, `(.L_x_7719) ;  /* 0x000000000f087348 */ /* 0x000fea0003c00000 */
[----:B------:R0:W1:Y:S02]  /*3a20*/  SHFL.BFLY P6, R14, R13, R12, R11 ;  /* 0x0c00000c0d0e7389 */ /* 0x00006400000c000b */
[----:B01----:R-:W-:Y:S01]  /*3a30*/  ENDCOLLECTIVE ;  /* 0x000000000000791b */ /* 0x003fe20003800000 */
.L_x_7719:
[----:B------:R-:W-:Y:S01]  /*3a40*/  HFMA2.MMA R12, -RZ, RZ, 0, 4.76837158203125e-07 ;  /* 0x00000008ff0c7435 */ /* 0x000fe200000001ff */
[----:B------:R-:W-:-:S05]  /*3a50*/  FMNMX.FTZ R0, R14, -3.40282346638528859812e+38, !PT ;  /* 0xff7fffff0e007809 */ /* 0x000fca0007810000 */
[----:B------:R-:W-:-:S07]  /*3a60*/  IMAD.MOV.U32 R13, RZ, RZ, R0 ;  /* 0x000000ffff0d7224 */ /* 0x000fce00078e0000 */
[----:B------:R-:W-:Y:S05]  /*3a70*/  WARPSYNC.COLLECTIVE R15, `(.L_x_7720) ;  /* 0x000000000f087348 */ /* 0x000fea0003c00000 */
[----:B------:R0:W1:Y:S02]  /*3a80*/  SHFL.BFLY P6, R14, R13, R12, R11 ;  /* 0x0c00000c0d0e7389 */ /* 0x00006400000c000b */
[----:B01----:R-:W-:Y:S01]  /*3a90*/  ENDCOLLECTIVE ;  /* 0x000000000000791b */ /* 0x003fe20003800000 */
.L_x_7720:
[----:B------:R-:W-:Y:S01]  /*3aa0*/  IMAD.MOV.U32 R12, RZ, RZ, 0x4 ;  /* 0x00000004ff0c7424 */ /* 0x000fe200078e00ff */
[----:B------:R-:W-:-:S04]  /*3ab0*/  FMNMX.FTZ R3, R0, R14, !PT ;  /* 0x0000000e00037209 */ /* 0x000fc80007810000 */
[----:B------:R-:W-:-:S07]  /*3ac0*/  MOV R13, R3 ;  /* 0x00000003000d7202 */ /* 0x000fce0000000f00 */
[----:B------:R-:W-:Y:S05]  /*3ad0*/  WARPSYNC.COLLECTIVE R15, `(.L_x_7721) ;  /* 0x000000000f087348 */ /* 0x000fea0003c00000 */
[----:B------:R0:W1:Y:S02]  /*3ae0*/  SHFL.BFLY P6, R14, R13, R12, R11 ;  /* 0x0c00000c0d0e7389 */ /* 0x00006400000c000b */
[----:B01----:R-:W-:Y:S01]  /*3af0*/  ENDCOLLECTIVE ;  /* 0x000000000000791b */ /* 0x003fe20003800000 */
.L_x_7721:
[----:B------:R-:W-:Y:S01]  /*3b00*/  HFMA2.MMA R12, -RZ, RZ, 0, 1.1920928955078125e-07 ;  /* 0x00000002ff0c7435 */ /* 0x000fe200000001ff */
[----:B------:R-:W-:-:S04]  /*3b10*/  FMNMX.FTZ R4, R3, R14, !PT ;  /* 0x0000000e03047209 */ /* 0x000fc80007810000 */
[----:B------:R-:W-:-:S07]  /*3b20*/  MOV R13, R4 ;  /* 0x00000004000d7202 */ /* 0x000fce0000000f00 */
[----:B------:R-:W-:Y:S05]  /*3b30*/  WARPSYNC.COLLECTIVE R15, `(.L_x_7722) ;  /* 0x000000000f087348 */ /* 0x000fea0003c00000 */
[----:B------:R0:W1:Y:S02]  /*3b40*/  SHFL.BFLY P6, R14, R13, R12, R11 ;  /* 0x0c00000c0d0e7389 */ /* 0x00006400000c000b */
[----:B01----:R-:W-:Y:S01]  /*3b50*/  ENDCOLLECTIVE ;  /* 0x000000000000791b */ /* 0x003fe20003800000 */
.L_x_7722:
[----:B------:R-:W-:Y:S05]  /*3b60*/  BRA `(.L_x_7723) ;  /* 0xffffffd000147947 */ /* 0x000fea000383ffff */
.L_x_7709:
[----:B------:R-:W-:Y:S01]  /*3b70*/  HFMA2.MMA R12, -RZ, RZ, 0, 1.1920928955078125e-07 ;  /* 0x00000002ff0c7435 */ /* 0x000fe200000001ff */
[----:B------:R-:W-:Y:S01]  /*3b80*/  MOV R13, RZ ;  /* 0x000000ff000d7202 */ /* 0x000fe20000000f00 */
[----:B------:R-:W-:Y:S01]  /*3b90*/  IMAD.MOV.U32 R11, RZ, RZ, 0x1f ;  /* 0x0000001fff0b7424 */ /* 0x000fe200078e00ff */
[----:B------:R-:W-:-:S08]  /*3ba0*/  MOV R15, 0xffffffff ;  /* 0xffffffff000f7802 */ /* 0x000fd00000000f00 */
[----:B01----:R-:W-:Y:S05]  /*3bb0*/  WARPSYNC.COLLECTIVE R15, `(.L_x_7724) ;  /* 0x000000000f087348 */ /* 0x003fea0003c00000 */
[----:B------:R2:W3:Y:S02]  /*3bc0*/  SHFL.BFLY P6, R14, R13, R12, R11 ;  /* 0x0c00000c0d0e7389 */ /* 0x0004e400000c000b */
[----:B0123--:R-:W-:Y:S01]  /*3bd0*/  ENDCOLLECTIVE ;  /* 0x000000000000791b */ /* 0x00ffe20003800000 */
.L_x_7724:
[----:B------:R-:W-:Y:S01]  /*3be0*/  HFMA2.MMA R12, -RZ, RZ, 0, 5.9604644775390625e-08 ;  /* 0x00000001ff0c7435 */ /* 0x000fe200000001ff */
[----:B------:R-:W-:-:S05]  /*3bf0*/  MOV R25, R14 ;  /* 0x0000000e00197202 */ /* 0x000fca0000000f00 */
[----:B------:R-:W-:-:S04]  /*3c00*/  FADD.FTZ R25, RZ, R25 ;  /* 0x00000019ff197221 */ /* 0x000fc80000010000 */
[----:B------:R-:W-:-:S07]  /*3c10*/  IMAD.MOV.U32 R13, RZ, RZ, R25 ;  /* 0x000000ffff0d7224 */ /* 0x000fce00078e0019 */
[----:B------:R-:W-:Y:S05]  /*3c20*/  WARPSYNC.COLLECTIVE R15, `(.L_x_7725) ;  /* 0x000000000f087348 */ /* 0x000fea0003c00000 */
[----:B------:R0:W1:Y:S02]  /*3c30*/  SHFL.BFLY P6, R14, R13, R12, R11 ;  /* 0x0c00000c0d0e7389 */ /* 0x00006400000c000b */
[----:B01----:R-:W-:Y:S01]  /*3c40*/  ENDCOLLECTIVE ;  /* 0x000000000000791b */ /* 0x003fe20003800000 */
.L_x_7725:
[----:B------:R-:W-:Y:S01]  /*3c50*/  HFMA2.MMA R12, -RZ, RZ, 0, 1.1920928955078125e-07 ;  /* 0x00000002ff0c7435 */ /* 0x000fe200000001ff */
[----:B------:R-:W-:Y:S01]  /*3c60*/  IMAD.MOV.U32 R13, RZ, RZ, RZ ;  /* 0x000000ffff0d7224 */ /* 0x000fe200078e00ff */
[----:B------:R-:W-:-:S09]  /*3c70*/  MOV R20, R14 ;  /* 0x0000000e00147202 */ /* 0x000fd20000000f00 */
[----:B------:R-:W-:Y:S05]  /*3c80*/  WARPSYNC.COLLECTIVE R15, `(.L_x_7726) ;  /* 0x000000000f087348 */ /* 0x000fea0003c00000 */
[----:B------:R0:W1:Y:S02]  /*3c90*/  SHFL.BFLY P6, R14, R13, R12, R11 ;  /* 0x0c00000c0d0e7389 */ /* 0x00006400000c000b */
[----:B01----:R-:W-:Y:S01]  /*3ca0*/  ENDCOLLECTIVE ;  /* 0x000000000000791b */ /* 0x003fe20003800000 */
.L_x_7726:
        /* <DEDUP_REMOVED lines=8> */
.L_x_7727:
[----:B------:R-:W-:Y:S01]  /*3d30*/  HFMA2.MMA R12, -RZ, RZ, 0, 1.1920928955078125e-07 ;  /* 0x00000002ff0c7435 */ /* 0x000fe200000001ff */
[----:B------:R-:W-:Y:S01]  /*3d40*/  IMAD.MOV.U32 R13, RZ, RZ, RZ ;  /* 0x000000ffff0d7224 */ /* 0x000fe200078e00ff */
[----:B------:R-:W-:-:S09]  /*3d50*/  MOV R18, R14 ;  /* 0x0000000e00127202 */ /* 0x000fd20000000f00 */
[----:B------:R-:W-:Y:S05]  /*3d60*/  WARPSYNC.COLLECTIVE R15, `(.L_x_7728) ;  /* 0x000000000f087348 */ /* 0x000fea0003c00000 */
[----:B------:R0:W1:Y:S02]  /*3d70*/  SHFL.BFLY P6, R14, R13, R12, R11 ;  /* 0x0c00000c0d0e7389 */ /* 0x00006400000c000b */
[----:B01----:R-:W-:Y:S01]  /*3d80*/  ENDCOLLECTIVE ;  /* 0x000000000000791b */ /* 0x003fe20003800000 */
.L_x_7728:
        /* <DEDUP_REMOVED lines=8> */
.L_x_7729:
[----:B------:R-:W-:Y:S01]  /*3e10*/  HFMA2.MMA R12, -RZ, RZ, 0, 1.1920928955078125e-07 ;  /* 0x00000002ff0c7435 */ /* 0x000fe200000001ff */
[----:B------:R-:W-:Y:S01]  /*3e20*/  IMAD.MOV.U32 R13, RZ, RZ, RZ ;  /* 0x000000ffff0d7224 */ /* 0x000fe200078e00ff */
[----:B------:R-:W-:-:S09]  /*3e30*/  MOV R16, R14 ;  /* 0x0000000e00107202 */ /* 0x000fd20000000f00 */
[----:B------:R-:W-:Y:S05]  /*3e40*/  WARPSYNC.COLLECTIVE R15, `(.L_x_7730) ;  /* 0x000000000f087348 */ /* 0x000fea0003c00000 */
[----:B------:R0:W1:Y:S02]  /*3e50*/  SHFL.BFLY P6, R14, R13, R12, R11 ;  /* 0x0c00000c0d0e7389 */ /* 0x00006400000c000b */
[----:B01----:R-:W-:Y:S01]  /*3e60*/  ENDCOLLECTIVE ;  /* 0x000000000000791b */ /* 0x003fe20003800000 */
.L_x_7730:
        /* <DEDUP_REMOVED lines=8> */
.L_x_7731:
[----:B------:R-:W-:Y:S01]  /*3ef0*/  HFMA2.MMA R12, -RZ, RZ, 0, 1.1920928955078125e-07 ;  /* 0x00000002ff0c7435 */ /* 0x000fe200000001ff */
[----:B------:R-:W-:Y:S01]  /*3f00*/  IMAD.MOV.U32 R13, RZ, RZ, RZ ;  /* 0x000000ffff0d7224 */ /* 0x000fe200078e00ff */
[----:B------:R-:W-:-:S09]  /*3f10*/  MOV R10, R14 ;  /* 0x0000000e000a7202 */ /* 0x000fd20000000f00 */
[----:B------:R-:W-:Y:S05]  /*3f20*/  WARPSYNC.COLLECTIVE R15, `(.L_x_7732) ;  /* 0x000000000f087348 */ /* 0x000fea0003c00000 */
[----:B------:R0:W1:Y:S02]  /*3f30*/  SHFL.BFLY P6, R14, R13, R12, R11 ;  /* 0x0c00000c0d0e7389 */ /* 0x00006400000c000b */
[----:B01----:R-:W-:Y:S01]  /*3f40*/  ENDCOLLECTIVE ;  /* 0x000000000000791b */ /* 0x003fe20003800000 */
.L_x_7732:
        /* <DEDUP_REMOVED lines=8> */
.L_x_7733:
[----:B------:R-:W-:Y:S01]  /*3fd0*/  HFMA2.MMA R12, -RZ, RZ, 0, 1.1920928955078125e-07 ;  /* 0x00000002ff0c7435 */ /* 0x000fe200000001ff */
[----:B------:R-:W-:Y:S01]  /*3fe0*/  IMAD.MOV.U32 R13, RZ, RZ, RZ ;  /* 0x000000ffff0d7224 */ /* 0x000fe200078e00ff */
[----:B------:R-:W-:-:S09]  /*3ff0*/  MOV R8, R14 ;  /* 0x0000000e00087202 */ /* 0x000fd20000000f00 */
[----:B------:R-:W-:Y:S05]  /*4000*/  WARPSYNC.COLLECTIVE R15, `(.L_x_7734) ;  /* 0x000000000f087348 */ /* 0x000fea0003c00000 */
[----:B------:R0:W1:Y:S02]  /*4010*/  SHFL.BFLY P6, R14, R13, R12, R11 ;  /* 0x0c00000c0d0e7389 */ /* 0x00006400000c000b */
[----:B01----:R-:W-:Y:S01]  /*4020*/  ENDCOLLECTIVE ;  /* 0x000000000000791b */ /* 0x003fe20003800000 */
.L_x_7734:
        /* <DEDUP_REMOVED lines=8> */
.L_x_7735:
[----:B------:R-:W-:Y:S01]  /*40b0*/  HFMA2.MMA R12, -RZ, RZ, 0, 1.1920928955078125e-07 ;  /* 0x00000002ff0c7435 */ /* 0x000fe200000001ff */
[----:B------:R-:W-:Y:S01]  /*40c0*/  IMAD.MOV.U32 R13, RZ, RZ, RZ ;  /* 0x000000ffff0d7224 */ /* 0x000fe200078e00ff */
[----:B------:R-:W-:-:S09]  /*40d0*/  MOV R6, R14 ;  /* 0x0000000e00067202 */ /* 0x000fd20000000f00 */
[----:B------:R-:W-:Y:S05]  /*40e0*/  WARPSYNC.COLLECTIVE R15, `(.L_x_7736) ;  /* 0x000000000f087348 */ /* 0x000fea0003c00000 */
[----:B------:R0:W1:Y:S02]  /*40f0*/  SHFL.BFLY P6, R14, R13, R12, R11 ;  /* 0x0c00000c0d0e7389 */ /* 0x00006400000c000b */
[----:B01----:R-:W-:Y:S01]  /*4100*/  ENDCOLLECTIVE ;  /* 0x000000000000791b */ /* 0x003fe20003800000 */
.L_x_7736:
        /* <DEDUP_REMOVED lines=8> */
.L_x_7737:
[----:B------:R-:W-:Y:S01]  /*4190*/  HFMA2.MMA R12, -RZ, RZ, 0, 1.1920928955078125e-07 ;  /* 0x00000002ff0c7435 */ /* 0x000fe200000001ff */
[----:B------:R-:W-:Y:S01]  /*41a0*/  IMAD.MOV.U32 R13, RZ, RZ, RZ ;  /* 0x000000ffff0d7224 */ /* 0x000fe200078e00ff */
[----:B------:R-:W-:-:S09]  /*41b0*/  MOV R4, R14 ;  /* 0x0000000e00047202 */ /* 0x000fd20000000f00 */
[----:B------:R-:W-:Y:S05]  /*41c0*/  WARPSYNC.COLLECTIVE R15, `(.L_x_7738) ;  /* 0x000000000f087348 */ /* 0x000fea0003c00000 */
[----:B------:R0:W1:Y:S02]  /*41d0*/  SHFL.BFLY P6, R14, R13, R12, R11 ;  /* 0x0c00000c0d0e7389 */ /* 0x00006400000c000b */
[----:B01----:R-:W-:Y:S01]  /*41e0*/  ENDCOLLECTIVE ;  /* 0x000000000000791b */ /* 0x003fe20003800000 */
.L_x_7738:
[----:B------:R-:W-:Y:S01]  /*41f0*/  FADD.FTZ R7, R7, R4 ;  /* 0x0000000407077221 */ /* 0x000fe20000010000 */
[----:B------:R-:W-:Y:S01]  /*4200*/  IMAD.MOV.U32 R4, RZ, RZ, R10 ;  /* 0x000000ffff047224 */ /* 0x000fe200078e000a */
[----:B------:R-:W-:Y:S01]  /*4210*/  HFMA2.MMA R12, -RZ, RZ, 0, 5.9604644775390625e-08 ;  /* 0x00000001ff0c7435 */ /* 0x000fe200000001ff */
[----:B------:R-:W-:-:S05]  /*4220*/  MOV R5, R14 ;  /* 0x0000000e00057202 */ /* 0x000fca0000000f00 */
[----:B------:R-:W-:-:S04]  /*4230*/  FADD.FTZ R5, RZ, R5 ;  /* 0x00000005ff057221 */ /* 0x000fc80000010000 */
[----:B------:R-:W-:-:S07]  /*4240*/  IMAD.MOV.U32 R13, RZ, RZ, R5 ;  /* 0x000000ffff0d7224 */ /* 0x000fce00078e0005 */
[----:B------:R-:W-:Y:S05]  /*4250*/  WARPSYNC.COLLECTIVE R15, `(.L_x_7739) ;  /* 0x000000000f087348 */ /* 0x000fea0003c00000 */
[----:B------:R0:W1:Y:S02]  /*4260*/  SHFL.BFLY P6, R14, R13, R12, R11 ;  /* 0x0c00000c0d0e7389 */ /* 0x00006400000c000b */
[----:B01----:R-:W-:Y:S01]  /*4270*/  ENDCOLLECTIVE ;  /* 0x000000000000791b */ /* 0x003fe20003800000 */
.L_x_7739:
[----:B------:R-:W-:Y:S01]  /*4280*/  HFMA2.MMA R12, -RZ, RZ, 0, 1.1920928955078125e-07 ;  /* 0x00000002ff0c7435 */ /* 0x000fe200000001ff */
[----:B------:R-:W-:Y:S01]  /*4290*/  IMAD.MOV.U32 R13, RZ, RZ, RZ ;  /* 0x000000ffff0d7224 */ /* 0x000fe200078e00ff */
[----:B------:R-:W-:-:S09]  /*42a0*/  MOV R2, R14 ;  /* 0x0000000e00027202 */ /* 0x000fd20000000f00 */
[----:B------:R-:W-:Y:S05]  /*42b0*/  WARPSYNC.COLLECTIVE R15, `(.L_x_7740) ;  /* 0x000000000f087348 */ /* 0x000fea0003c00000 */
[----:B------:R0:W1:Y:S02]  /*42c0*/  SHFL.BFLY P6, R14, R13, R12, R11 ;  /* 0x0c00000c0d0e7389 */ /* 0x00006400000c000b */
[----:B01----:R-:W-:Y:S01]  /*42d0*/  ENDCOLLECTIVE ;  /* 0x000000000000791b */ /* 0x003fe20003800000 */
.L_x_7740:
        /* <DEDUP_REMOVED lines=9> */
.L_x_7741:
[----:B------:R-:W-:Y:S01]  /*4370*/  HFMA2.MMA R13, -RZ, RZ, 0, 0 ;  /* 0x00000000ff0d7435 */ /* 0x000fe200000001ff */
[----:B------:R-:W-:Y:S01]  /*4380*/  IMAD.MOV.U32 R12, RZ, RZ, 0x2 ;  /* 0x00000002ff0c7424 */ /* 0x000fe200078e00ff */
[----:B------:R-:W-:-:S09]  /*4390*/  MOV R0, R14 ;  /* 0x0000000e00007202 */ /* 0x000fd20000000f00 */
[----:B------:R-:W-:Y:S05]  /*43a0*/  WARPSYNC.COLLECTIVE R15, `(.L_x_7742) ;  /* 0x000000000f087348 */ /* 0x000fea0003c00000 */
[----:B------:R0:W1:Y:S02]  /*43b0*/  SHFL.BFLY P6, R14, R13, R12, R11 ;  /* 0x0c00000c0d0e7389 */ /* 0x00006400000c000b */
[----:B01----:R-:W-:Y:S01]  /*43c0*/  ENDCOLLECTIVE ;  /* 0x000000000000791b */ /* 0x003fe20003800000 */
.L_x_7742:
[----:B------:R-:W-:Y:S01]  /*43d0*/  FADD.FTZ R17, R3, R0 ;  /* 0x0000000003117221 */ /* 0x000fe20000010000 */
[----:B------:R-:W-:Y:S01]  /*43e0*/  IMAD.MOV.U32 R0, RZ, RZ, R7 ;  /* 0x000000ffff007224 */ /* 0x000fe200078e0007 */
[----:B------:R-:W-:Y:S02]  /*43f0*/  MOV R3, R8 ;  /* 0x0000000800037202 */ /* 0x000fe40000000f00 */
[----:B------:R-:W-:Y:S02]  /*4400*/  MOV R7, R9 ;  /* 0x0000000900077202 */ /* 0x000fe40000000f00 */
[----:B------:R-:W-:Y:S02]  /*4410*/  MOV R6, R17 ;  /* 0x0000001100067202 */ /* 0x000fe40000000f00 */
[----:B------:R-:W-:Y:S01]  /*4420*/  MOV R12, 0x1 ;  /* 0x00000001000c7802 */ /* 0x000fe20000000f00 */
[----:B------:R-:W-:-:S07]  /*4430*/  FADD.FTZ R13, RZ, R14 ;  /* 0x0000000eff0d7221 */ /* 0x000fce0000010000 */
[----:B------:R-:W-:Y:S05]  /*4440*/  WARPSYNC.COLLECTIVE R15, `(.L_x_7743) ;  /* 0x000000000f087348 */ /* 0x000fea0003c00000 */
[----:B------:R0:W1:Y:S02]  /*4450*/  SHFL.BFLY P6, R14, R13, R12, R11 ;  /* 0x0c00000c0d0e7389 */ /* 0x00006400000c000b */
[----:B01----:R-:W-:Y:S01]  /*4460*/  ENDCOLLECTIVE ;  /* 0x000000000000791b */ /* 0x003fe20003800000 */
.L_x_7743:
[----:B------:R-:W-:Y:S05]  /*4470*/  BRA `(.L_x_7744) ;  /* 0xffffffe8001c7947 */ /* 0x000fea000383ffff */
.L_x_7745:
        /* <DEDUP_REMOVED lines=16> */
.L_x_28167:


//--------------------- .text._ZN4vllm25paged_attention_v1_kernelIfhLi64ELi16ELi128ELNS_18Fp8KVCacheDataTypeE2ELb1EEEvPT_PKS2_PKT0_S8_ifPKiSA_iPKfiiiSC_SC_iiiii --------------------------
	.section	.text._ZN4vllm25paged_attention_v1_kernelIfhLi64ELi16ELi128ELNS_18Fp8KVCacheDataTypeE2ELb1EEEvPT_PKS2_PKT0_S8_ifPKiSA_iPKfiiiSC_SC_iiiii,"ax",@progbits
	.align	128
        .global         _ZN4vllm25paged_attention_v1_kernelIfhLi64ELi16ELi128ELNS_18Fp8KVCacheDataTypeE2ELb1EEEvPT_PKS2_PKT0_S8_ifPKiSA_iPKfiiiSC_SC_iiiii
        .type           _ZN4vllm25paged_attention_v1_kernelIfhLi64ELi16ELi128ELNS_18Fp8KVCacheDataTypeE2ELb1EEEvPT_PKS2_PKT0_S8_ifPKiSA_iPKfiiiSC_SC_iiiii,@function
        .size           _ZN4vllm25paged_attention_v1_kernelIfhLi64ELi16ELi128ELNS_18Fp8KVCacheDataTypeE2ELb1EEEvPT_PKS2_PKT0_S8_ifPKiSA_iPKfiiiSC_SC_iiiii,(.L_x_28168 - _ZN4vllm25paged_attention_v1_kernelIfhLi64ELi16ELi128ELNS_18Fp8KVCacheDataTypeE2ELb1EEEvPT_PKS2_PKT0_S8_ifPKiSA_iPKfiiiSC_SC_iiiii)
        .other          _ZN4vllm25paged_attention_v1_kernelIfhLi64ELi16ELi128ELNS_18Fp8KVCacheDataTypeE2ELb1EEEvPT_PKS2_PKT0_S8_ifPKiSA_iPKfiiiSC_SC_iiiii,@"STO_CUDA_ENTRY STV_DEFAULT"
_ZN4vllm25paged_attention_v1_kernelIfhLi64ELi16ELi128ELNS_18Fp8KVCacheDataTypeE2ELb1EEEvPT_PKS2_PKT0_S8_ifPKiSA_iPKfiiiSC_SC_iiiii:
.text._ZN4vllm25paged_attention_v1_kernelIfhLi64ELi16ELi128ELNS_18Fp8KVCacheDataTypeE2ELb1EEEvPT_PKS2_PKT0_S8_ifPKiSA_iPKfiiiSC_SC_iiiii:
        /* <DEDUP_REMOVED lines=105> */
.L_x_7746:
[----:B------:R-:W-:Y:S02]  /*0690*/  ULDC UR4, c[0x0][0x278] ;  /* 0x00009e0000047ab9 */ /* 0x000fe40000000800 */
[----:B------:R-:W-:-:S04]  /*06a0*/  IMAD R2, R18, UR4, R19 ;  /* 0x0000000412027c24 */ /* 0x000fc8000f8e0213 */
[----:B------:R-:W-:-:S07]  /*06b0*/  IMAD R9, R2, R9, RZ ;  /* 0x0000000902097224 */ /* 0x000fce00078e02ff */
.L_x_7747:
        /* <DEDUP_REMOVED lines=27> */
.L_x_7751:
        /* <DEDUP_REMOVED lines=41> */
.L_x_7749:
[----:B------:R-:W-:Y:S05]  /*0b00*/  BSYNC B7 ;  /* 0x0000000000077941 */ /* 0x000fea0003800000 */
.L_x_7748:
        /* <DEDUP_REMOVED lines=11> */
.L_x_7787:
        /* <DEDUP_REMOVED lines=40> */
.L_x_7757:
        /* <DEDUP_REMOVED lines=11> */
.L_x_7756:
[----:B------:R-:W-:Y:S05]  /*0ef0*/  BSYNC B1 ;  /* 0x0000000000017941 */ /* 0x000fea0003800000 */
.L_x_7755:
        /* <DEDUP_REMOVED lines=14> */
.L_x_7760:
        /* <DEDUP_REMOVED lines=100> */
.L_x_7759:
[----:B------:R-:W-:Y:S05]  /*1620*/  BSYNC B1 ;  /* 0x0000000000017941 */ /* 0x000fea0003800000 */
.L_x_7758:
        /* <DEDUP_REMOVED lines=55> */
.L_x_7762:
[----:B------:R-:W-:Y:S05]  /*19a0*/  BSYNC B1 ;  /* 0x0000000000017941 */ /* 0x000fea0003800000 */
.L_x_7761:
        /* <DEDUP_REMOVED lines=26> */
.L_x_7754:
[----:B------:R-:W-:Y:S05]  /*1b50*/  BSYNC B0 ;  /* 0x0000000000007941 */ /* 0x000fea0003800000 */
.L_x_7753:
        /* <DEDUP_REMOVED lines=49> */
.L_x_7767:
        /* <DEDUP_REMOVED lines=8> */
.L_x_7766:
[----:B------:R-:W-:Y:S05]  /*1ef0*/  BSYNC B1 ;  /* 0x0000000000017941 */ /* 0x000fea0003800000 */
.L_x_7765:
        /* <DEDUP_REMOVED lines=14> */
.L_x_7770:
        /* <DEDUP_REMOVED lines=52> */
.L_x_7769:
[----:B------:R-:W-:Y:S05]  /*2320*/  BSYNC B1 ;  /* 0x0000000000017941 */ /* 0x000fea0003800000 */
.L_x_7768:
        /* <DEDUP_REMOVED lines=31> */
.L_x_7772:
[----:B------:R-:W-:Y:S05]  /*2520*/  BSYNC B1 ;  /* 0x0000000000017941 */ /* 0x000fea0003800000 */
.L_x_7771:
        /* <DEDUP_REMOVED lines=14> */
.L_x_7764:
[----:B------:R-:W-:Y:S05]  /*2610*/  BSYNC B0 ;  /* 0x0000000000007941 */ /* 0x000fea0003800000 */
.L_x_7763:
        /* <DEDUP_REMOVED lines=28> */
.L_x_7776:
        /* <DEDUP_REMOVED lines=32> */
.L_x_7774:
[----:B------:R-:W-:Y:S05]  /*29e0*/  BSYNC B6 ;  /* 0x0000000000067941 */ /* 0x000fea0003800000 */
.L_x_7773:
[----:B------:R-:W-:-:S03]  /*29f0*/  UMOV UR4, 0xffffffff ;  /* 0xffffffff00047882 */ /* 0x000fc60000000000 */
[----:B------:R-:W-:Y:S05]  /*2a00*/  BRA.DIV UR4, `(.L_x_7777) ;  /* 0x0000000e04b87947 */ /* 0x000fea000b800000 */
[----:B------:R-:W-:Y:S01]  /*2a10*/  HFMA2.MMA R14, -RZ, RZ, 0, 0 ;  /* 0x00000000ff0e7435 */ /* 0x000fe200000001ff */
[----:B------:R-:W-:Y:S01]  /*2a20*/  IMAD.MOV.U32 R25, RZ, RZ, RZ ;  /* 0x000000ffff197224 */ /* 0x000fe200078e00ff */
[----:B------:R-:W-:Y:S01]  /*2a30*/  HFMA2.MMA R7, -RZ, RZ, 0, 0 ;  /* 0x00000000ff077435 */ /* 0x000fe200000001ff */
[----:B------:R-:W-:Y:S01]  /*2a40*/  MOV R23, RZ ;  /* 0x000000ff00177202 */ /* 0x000fe20000000f00 */
[----:B------:R-:W-:Y:S01]  /*2a50*/  IMAD.MOV.U32 R9, RZ, RZ, RZ ;  /* 0x000000ffff097224 */ /* 0x000fe200078e00ff */
[----:B01----:R-:W-:Y:S01]  /*2a60*/  MOV R3, RZ ;  /* 0x000000ff00037202 */ /* 0x003fe20000000f00 */
[----:B------:R-:W-:Y:S02]  /*2a70*/  IMAD.MOV.U32 R5, RZ, RZ, RZ ;  /* 0x000000ffff057224 */ /* 0x000fe400078e00ff */
[----:B------:R-:W-:Y:S01]  /*2a80*/  FADD.FTZ R25, RZ, R25 ;  /* 0x00000019ff197221 */ /* 0x000fe20000010000 */
[----:B------:R-:W-:Y:S01]  /*2a90*/  FADD.FTZ R9, RZ, R9 ;  /* 0x00000009ff097221 */ /* 0x000fe20000010000 */
[----:B------:R-:W-:Y:S01]  /*2aa0*/  FADD.FTZ R23, RZ, R23 ;  /* 0x00000017ff177221 */ /* 0x000fe20000010000 */
[--C-:B------:R-:W-:Y:S01]  /*2ab0*/  FADD.FTZ R27, RZ, R14.reuse ;  /* 0x0000000eff1b7221 */ /* 0x100fe20000010000 */
[----:B------:R-:W-:Y:S01]  /*2ac0*/  FADD.FTZ R5, RZ, R5 ;  /* 0x00000005ff057221 */ /* 0x000fe20000010000 */
[----:B------:R-:W-:Y:S01]  /*2ad0*/  FADD.FTZ R7, RZ, R7 ;  /* 0x00000007ff077221 */ /* 0x000fe20000010000 */
        /* <DEDUP_REMOVED lines=14> */
[----:B----4-:R-:W-:Y:S02]  /*2bc0*/  FADD.FTZ R9, R7, R4 ;  /* 0x0000000407097221 */ /* 0x010fe40000010000 */
[----:B------:R-:W-:Y:S01]  /*2bd0*/  MOV R4, R8 ;  /* 0x0000000800047202 */ /* 0x000fe20000000f00 */
[----:B-----5:R-:W-:Y:S01]  /*2be0*/  FADD.FTZ R23, R5, R2 ;  /* 0x0000000205177221 */ /* 0x020fe20000010000 */
[----:B------:R-:W-:Y:S01]  /*2bf0*/  MOV R2, R22 ;  /* 0x0000001600027202 */ /* 0x000fe20000000f00 */
[----:B------:R-:W-:Y:S02]  /*2c00*/  IMAD.MOV.U32 R5, RZ, RZ, R9 ;  /* 0x000000ffff057224 */ /* 0x000fe400078e0009 */
[----:B------:R-:W-:Y:S01]  /*2c10*/  FADD.FTZ R25, R3, R0 ;  /* 0x0000000003197221 */ /* 0x000fe20000010000 */
[----:B------:R-:W-:-:S02]  /*2c20*/  IMAD.MOV.U32 R0, RZ, RZ, R24 ;  /* 0x000000ffff007224 */ /* 0x000fc400078e0018 */
[----:B------:R-:W-:-:S07]  /*2c30*/  IMAD.MOV.U32 R3, RZ, RZ, R10 ;  /* 0x000000ffff037224 */ /* 0x000fce00078e000a */
.L_x_7804:
[----:B------:R-:W-:Y:S05]  /*2c40*/  WARPSYNC.ALL ;  /* 0x0000000000007948 */ /* 0x000fea0003800000 */
[----:B------:R-:W1:Y:S01]  /*2c50*/  S2UR UR5, SR_CgaCtaId ;  /* 0x00000000000579c3 */ /* 0x000e620000008800 */
[----:B------:R-:W-:-:S07]  /*2c60*/  LOP3.LUT R8, R16, 0x3, RZ, 0xc0, !PT ;  /* 0x0000000310087812 */ /* 0x000fce00078ec0ff */
[----:B------:R-:W-:Y:S01]  /*2c70*/  BAR.SYNC.DEFER_BLOCKING 0x0 ;  /* 0x0000000000007b1d */ /* 0x000fe20000010000 */
[----:B------:R-:W-:Y:S01]  /*2c80*/  SHF.R.S32.HI R7, RZ, 0x1f, R16 ;  /* 0x0000001fff077819 */ /* 0x000fe20000011410 */
[----:B0-----:R-:W-:Y:S01]  /*2c90*/  FADD.FTZ R27, R6, R14 ;  /* 0x0000000e061b7221 */ /* 0x001fe20000010000 */
[----:B------:R-:W-:Y:S02]  /*2ca0*/  ISETP.NE.AND P0, PT, R8, RZ, PT ;  /* 0x000000ff0800720c */ /* 0x000fe40003f05270 */
[----:B------:R-:W-:Y:S01]  /*2cb0*/  LOP3.LUT R8, R20, 0xffffffc0, RZ, 0xc0, !PT ;  /* 0xffffffc014087812 */ /* 0x000fe200078ec0ff */
[----:B------:R-:W-:Y:S01]  /*2cc0*/  UMOV UR4, 0x400 ;  /* 0x0000040000047882 */ /* 0x000fe20000000000 */
[----:B------:R-:W-:Y:S01]  /*2cd0*/  LEA.HI R7, R7, R16, RZ, 0x2 ;  /* 0x0000001007077211 */ /* 0x000fe200078f10ff */
[----:B------:R-:W-:Y:S01]  /*2ce0*/  UIADD3 UR4, UR4, 0x20, URZ ;  /* 0x0000002004047890 */ /* 0x000fe2000fffe03f */
[----:B------:R-:W-:Y:S01]  /*2cf0*/  ISETP.NE.OR P5, PT, R8, 0x40, P0 ;  /* 0x000000400800780c */ /* 0x000fe200007a5670 */
[----:B------:R-:W-:Y:S01]  /*2d00*/  BSSY B0, `(.L_x_7778) ;  /* 0x0000025000007945 */ /* 0x000fe20003800000 */
[----:B------:R-:W-:-:S02]  /*2d10*/  SHF.R.S32.HI R8, RZ, 0x2, R7 ;  /* 0x00000002ff087819 */ /* 0x000fc40000011407 */
[C---:B------:R-:W-:Y:S02]  /*2d20*/  ISETP.GT.OR P1, PT, R20.reuse, 0x3f, P0 ;  /* 0x0000003f1400780c */ /* 0x040fe40000724670 */
[C---:B------:R-:W-:Y:S01]  /*2d30*/  IADD3 R7, R20.reuse, 0x1f, RZ ;  /* 0x0000001f14077810 */ /* 0x040fe20007ffe0ff */
[----:B------:R-:W-:Y:S01]  /*2d40*/  IMAD R17, R17, 0x40, R8 ;  /* 0x0000004011117824 */ /* 0x000fe200078e0208 */
[C---:B------:R-:W-:Y:S02]  /*2d50*/  ISETP.GT.OR P2, PT, R20.reuse, 0x1f, P0 ;  /* 0x0000001f1400780c */ /* 0x040fe40000744670 */
[----:B------:R-:W-:Y:S02]  /*2d60*/  ISETP.GT.U32.AND P3, PT, R7, 0x3e, PT ;  /* 0x0000003e0700780c */ /* 0x000fe40003f64070 */
[----:B------:R-:W-:Y:S01]  /*2d70*/  LOP3.LUT R7, R20, 0xffffffe0, RZ, 0xc0, !PT ;  /* 0xffffffe014077812 */ /* 0x000fe200078ec0ff */
[----:B-1----:R-:W-:-:S03]  /*2d80*/  ULEA UR4, UR5, UR4, 0x18 ;  /* 0x0000000405047291 */ /* 0x002fc6000f8ec03f */
        /* <DEDUP_REMOVED lines=28> */
.L_x_7779:
[----:B------:R-:W-:Y:S05]  /*2f50*/  BSYNC B0 ;  /* 0x0000000000007941 */ /* 0x000fea0003800000 */
.L_x_7778:
        /* <DEDUP_REMOVED lines=28> */
.L_x_7781:
[----:B------:R-:W-:Y:S05]  /*3120*/  BSYNC B0 ;  /* 0x0000000000007941 */ /* 0x000fea0003800000 */
.L_x_7780:
        /* <DEDUP_REMOVED lines=24> */
[C---:B------:R-:W-:Y:S02]  /*32b0*/  IADD3 R24, R8.reuse, 0x38, RZ ;  /* 0x0000003808187810 */ /* 0x040fe40007ffe0ff */
[----:B------:R-:W-:-:S02]  /*32c0*/  LEA.HI.X.SX32 R8, R8, R29, 0x1, P0 ;  /* 0x0000001d08087211 */ /* 0x000fc400000f0eff */
[-C--:B------:R-:W-:Y:S02]  /*32d0*/  IADD3 R9, P0, R10, R21.reuse, RZ ;  /* 0x000000150a097210 */ /* 0x080fe40007f1e0ff */
[----:B------:R-:W-:Y:S02]  /*32e0*/  IADD3 R11, P1, R12, R21, RZ ;  /* 0x000000150c0b7210 */ /* 0x000fe40007f3e0ff */
[-C--:B------:R-:W-:Y:S02]  /*32f0*/  LEA.HI.X.SX32 R10, R10, R29.reuse, 0x1, P0 ;  /* 0x0000001d0a0a7211 */ /* 0x080fe400000f0eff */
[C---:B------:R-:W-:Y:S02]  /*3300*/  LEA R6, P0, R7.reuse, UR4, 0x2 ;  /* 0x0000000407067c11 */ /* 0x040fe4000f8010ff */
[----:B------:R-:W-:Y:S02]  /*3310*/  LEA.HI.X.SX32 R12, R12, R29, 0x1, P1 ;  /* 0x0000001d0c0c7211 */ /* 0x000fe400008f0eff */
[----:B------:R-:W-:-:S02]  /*3320*/  LEA.HI.X R7, R7, UR5, R8, 0x2, P0 ;  /* 0x0000000507077c11 */ /* 0x000fc400080f1408 */
        /* <DEDUP_REMOVED lines=33> */
.L_x_7750:
        /* <DEDUP_REMOVED lines=16> */
.L_x_7775:
        /* <DEDUP_REMOVED lines=16> */
.L_x_7782:
[----:B------:R-:W-:Y:S05]  /*3740*/  EXIT ;  /* 0x000000000000794d */ /* 0x000fea0003800000 */
.L_x_7752:
[----:B------:R-:W-:Y:S01]  /*3750*/  HFMA2.MMA R11, -RZ, RZ, 0, 1.847743988037109375e-06 ;  /* 0x0000001fff0b7435 */ /* 0x000fe200000001ff */
[----:B------:R-:W-:Y:S01]  /*3760*/  IMAD.MOV.U32 R12, RZ, RZ, 0x10 ;  /* 0x00000010ff0c7424 */ /* 0x000fe200078e00ff */
[----:B------:R-:W-:Y:S01]  /*3770*/  MOV R2, 0xff7fffff ;  /* 0xff7fffff00027802 */ /* 0x000fe20000000f00 */
[----:B------:R-:W-:-:S08]  /*3780*/  IMAD.MOV.U32 R15, RZ, RZ, -0x1 ;  /* 0xffffffffff0f7424 */ /* 0x000fd000078e00ff */
[----:B------:R-:W-:Y:S05]  /*3790*/  WARPSYNC.COLLECTIVE R15, `(.L_x_7783) ;  /* 0x000000000f087348 */ /* 0x000fea0003c00000 */
[----:B------:R0:W1:Y:S02]  /*37a0*/  SHFL.BFLY P6, R14, R13, R12, R11 ;  /* 0x0c00000c0d0e7389 */ /* 0x00006400000c000b */
[----:B01----:R-:W-:Y:S01]  /*37b0*/  ENDCOLLECTIVE ;  /* 0x000000000000791b */ /* 0x003fe20003800000 */
.L_x_7783:
[----:B------:R-:W-:Y:S01]  /*37c0*/  HFMA2.MMA R12, -RZ, RZ, 0, 4.76837158203125e-07 ;  /* 0x00000008ff0c7435 */ /* 0x000fe200000001ff */
[----:B------:R-:W-:-:S04]  /*37d0*/  FMNMX.FTZ R0, R14, -3.40282346638528859812e+38, !PT ;  /* 0xff7fffff0e007809 */ /* 0x000fc80007810000 */
[----:B------:R-:W-:-:S07]  /*37e0*/  MOV R13, R0 ;  /* 0x00000000000d7202 */ /* 0x000fce0000000f00 */
[----:B------:R-:W-:Y:S05]  /*37f0*/  WARPSYNC.COLLECTIVE R15, `(.L_x_7784) ;  /* 0x000000000f087348 */ /* 0x000fea0003c00000 */
[----:B------:R0:W1:Y:S02]  /*3800*/  SHFL.BFLY P6, R14, R13, R12, R11 ;  /* 0x0c00000c0d0e7389 */ /* 0x00006400000c000b */
[----:B01----:R-:W-:Y:S01]  /*3810*/  ENDCOLLECTIVE ;  /* 0x000000000000791b */ /* 0x003fe20003800000 */
.L_x_7784:
[----:B------:R-:W-:Y:S02]  /*3820*/  MOV R12, 0x4 ;  /* 0x00000004000c7802 */ /* 0x000fe40000000f00 */
[----:B------:R-:W-:-:S05]  /*3830*/  FMNMX.FTZ R3, R0, R14, !PT ;  /* 0x0000000e00037209 */ /* 0x000fca0007810000 */
[----:B------:R-:W-:-:S07]  /*3840*/  IMAD.MOV.U32 R13, RZ, RZ, R3 ;  /* 0x000000ffff0d7224 */ /* 0x000fce00078e0003 */
[----:B------:R-:W-:Y:S05]  /*3850*/  WARPSYNC.COLLECTIVE R15, `(.L_x_7785) ;  /* 0x000000000f087348 */ /* 0x000fea0003c00000 */
[----:B------:R0:W1:Y:S02]  /*3860*/  SHFL.BFLY P6, R14, R13, R12, R11 ;  /* 0x0c00000c0d0e7389 */ /* 0x00006400000c000b */
[----:B01----:R-:W-:Y:S01]  /*3870*/  ENDCOLLECTIVE ;  /* 0x000000000000791b */ /* 0x003fe20003800000 */
.L_x_7785:
[----:B------:R-:W-:Y:S01]  /*3880*/  IMAD.MOV.U32 R12, RZ, RZ, 0x2 ;  /* 0x00000002ff0c7424 */ /* 0x000fe200078e00ff */
[----:B------:R-:W-:-:S04]  /*3890*/  FMNMX.FTZ R4, R3, R14, !PT ;  /* 0x0000000e03047209 */ /* 0x000fc80007810000 */
[----:B------:R-:W-:-:S07]  /*38a0*/  MOV R13, R4 ;  /* 0x00000004000d7202 */ /* 0x000fce0000000f00 */
[----:B------:R-:W-:Y:S05]  /*38b0*/  WARPSYNC.COLLECTIVE R15, `(.L_x_7786) ;  /* 0x000000000f087348 */ /* 0x000fea0003c00000 */
[----:B------:R0:W1:Y:S02]  /*38c0*/  SHFL.BFLY P6, R14, R13, R12, R11 ;  /* 0x0c00000c0d0e7389 */ /* 0x00006400000c000b */
[----:B01----:R-:W-:Y:S01]  /*38d0*/  ENDCOLLECTIVE ;  /* 0x000000000000791b */ /* 0x003fe20003800000 */
.L_x_7786:
[----:B------:R-:W-:Y:S05]  /*38e0*/  BRA `(.L_x_7787) ;  /* 0xffffffd000b47947 */ /* 0x000fea000383ffff */
.L_x_7777:
[----:B------:R-:W-:Y:S01]  /*38f0*/  HFMA2.MMA R13, -RZ, RZ, 0, 0 ;  /* 0x00000000ff0d7435 */ /* 0x000fe200000001ff */
[----:B------:R-:W-:Y:S01]  /*3900*/  IMAD.MOV.U32 R12, RZ, RZ, 0x2 ;  /* 0x00000002ff0c7424 */ /* 0x000fe200078e00ff */
[----:B------:R-:W-:Y:S02]  /*3910*/  MOV R11, 0x1f ;  /* 0x0000001f000b7802 */ /* 0x000fe40000000f00 */
[----:B------:R-:W-:-:S07]  /*3920*/  MOV R15, 0xffffffff ;  /* 0xffffffff000f7802 */ /* 0x000fce0000000f00 */
[----:B01----:R-:W-:Y:S05]  /*3930*/  WARPSYNC.COLLECTIVE R15, `(.L_x_7788) ;  /* 0x000000000f087348 */ /* 0x003fea0003c00000 */
[----:B------:R2:W3:Y:S02]  /*3940*/  SHFL.BFLY P6, R14, R13, R12, R11 ;  /* 0x0c00000c0d0e7389 */ /* 0x0004e400000c000b */
[----:B0123--:R-:W-:Y:S01]  /*3950*/  ENDCOLLECTIVE ;  /* 0x000000000000791b */ /* 0x00ffe20003800000 */
.L_x_7788:
[----:B------:R-:W-:Y:S01]  /*3960*/  HFMA2.MMA R12, -RZ, RZ, 0, 5.9604644775390625e-08 ;  /* 0x00000001ff0c7435 */ /* 0x000fe200000001ff */
[----:B------:R-:W-:-:S04]  /*3970*/  FADD.FTZ R27, RZ, R14 ;  /* 0x0000000eff1b7221 */ /* 0x000fc80000010000 */
[----:B------:R-:W-:-:S07]  /*3980*/  IMAD.MOV.U32 R13, RZ, RZ, R27 ;  /* 0x000000ffff0d7224 */ /* 0x000fce00078e001b */
[----:B------:R-:W-:Y:S05]  /*3990*/  WARPSYNC.COLLECTIVE R15, `(.L_x_7789) ;  /* 0x000000000f087348 */ /* 0x000fea0003c00000 */
[----:B------:R0:W1:Y:S02]  /*39a0*/  SHFL.BFLY P6, R14, R13, R12, R11 ;  /* 0x0c00000c0d0e7389 */ /* 0x00006400000c000b */
[----:B01----:R-:W-:Y:S01]  /*39b0*/  ENDCOLLECTIVE ;  /* 0x000000000000791b */ /* 0x003fe20003800000 */
.L_x_7789:
[----:B------:R-:W-:Y:S01]  /*39c0*/  HFMA2.MMA R12, -RZ, RZ, 0, 1.1920928955078125e-07 ;  /* 0x00000002ff0c7435 */ /* 0x000fe200000001ff */
[----:B------:R-:W-:Y:S01]  /*39d0*/  IMAD.MOV.U32 R13, RZ, RZ, RZ ;  /* 0x000000ffff0d7224 */ /* 0x000fe200078e00ff */
[----:B------:R-:W-:-:S09]  /*39e0*/  MOV R24, R14 ;  /* 0x0000000e00187202 */ /* 0x000fd20000000f00 */
[----:B------:R-:W-:Y:S05]  /*39f0*/  WARPSYNC.COLLECTIVE R15, `(.L_x_7790) ;  /* 0x000000000f087348 */ /* 0x000fea0003c00000 */
[----:B------:R0:W1:Y:S02]  /*3a00*/  SHFL.BFLY P6, R14, R13, R12, R11 ;  /* 0x0c00000c0d0e7389 */ /* 0x00006400000c000b */
[----:B01----:R-:W-:Y:S01]  /*3a10*/  ENDCOLLECTIVE ;  /* 0x000000000000791b */ /* 0x003fe20003800000 */
.L_x_7790:
        /* <DEDUP_REMOVED lines=8> */
.L_x_7791:
[----:B------:R-:W-:Y:S01]  /*3aa0*/  HFMA2.MMA R12, -RZ, RZ, 0, 1.1920928955078125e-07 ;  /* 0x00000002ff0c7435 */ /* 0x000fe200000001ff */
[----:B------:R-:W-:Y:S01]  /*3ab0*/  IMAD.MOV.U32 R13, RZ, RZ, RZ ;  /* 0x000000ffff0d7224 */ /* 0x000fe200078e00ff */
[----:B------:R-:W-:-:S09]  /*3ac0*/  MOV R22, R14 ;  /* 0x0000000e00167202 */ /* 0x000fd20000000f00 */
[----:B------:R-:W-:Y:S05]  /*3ad0*/  WARPSYNC.COLLECTIVE R15, `(.L_x_7792) ;  /* 0x000000000f087348 */ /* 0x000fea0003c00000 */
[----:B------:R0:W1:Y:S02]  /*3ae0*/  SHFL.BFLY P6, R14, R13, R12, R11 ;  /* 0x0c00000c0d0e7389 */ /* 0x00006400000c000b */
[----:B01----:R-:W-:Y:S01]  /*3af0*/  ENDCOLLECTIVE ;  /* 0x000000000000791b */ /* 0x003fe20003800000 */
.L_x_7792:
        /* <DEDUP_REMOVED lines=8> */
.L_x_7793:
[----:B------:R-:W-:Y:S01]  /*3b80*/  HFMA2.MMA R12, -RZ, RZ, 0, 1.1920928955078125e-07 ;  /* 0x00000002ff0c7435 */ /* 0x000fe200000001ff */
[----:B------:R-:W-:Y:S01]  /*3b90*/  IMAD.MOV.U32 R13, RZ, RZ, RZ ;  /* 0x000000ffff0d7224 */ /* 0x000fe200078e00ff */
[----:B------:R-:W-:-:S09]  /*3ba0*/  MOV R10, R14 ;  /* 0x0000000e000a7202 */ /* 0x000fd20000000f00 */
[----:B------:R-:W-:Y:S05]  /*3bb0*/  WARPSYNC.COLLECTIVE R15, `(.L_x_7794) ;  /* 0x000000000f087348 */ /* 0x000fea0003c00000 */
[----:B------:R0:W1:Y:S02]  /*3bc0*/  SHFL.BFLY P6, R14, R13, R12, R11 ;  /* 0x0c00000c0d0e7389 */ /* 0x00006400000c000b */
[----:B01----:R-:W-:Y:S01]  /*3bd0*/  ENDCOLLECTIVE ;  /* 0x000000000000791b */ /* 0x003fe20003800000 */
.L_x_7794:
        /* <DEDUP_REMOVED lines=8> */
.L_x_7795:
[----:B------:R-:W-:Y:S01]  /*3c60*/  HFMA2.MMA R12, -RZ, RZ, 0, 1.1920928955078125e-07 ;  /* 0x00000002ff0c7435 */ /* 0x000fe200000001ff */
[----:B------:R-:W-:Y:S01]  /*3c70*/  IMAD.MOV.U32 R13, RZ, RZ, RZ ;  /* 0x000000ffff0d7224 */ /* 0x000fe200078e00ff */
[----:B------:R-:W-:-:S09]  /*3c80*/  MOV R8, R14 ;  /* 0x0000000e00087202 */ /* 0x000fd20000000f00 */
[----:B------:R-:W-:Y:S05]  /*3c90*/  WARPSYNC.COLLECTIVE R15, `(.L_x_7796) ;  /* 0x000000000f087348 */ /* 0x000fea0003c00000 */
[----:B------:R0:W1:Y:S02]  /*3ca0*/  SHFL.BFLY P6, R14, R13, R12, R11 ;  /* 0x0c00000c0d0e7389 */ /* 0x00006400000c000b */
[----:B01----:R-:W-:Y:S01]  /*3cb0*/  ENDCOLLECTIVE ;  /* 0x000000000000791b */ /* 0x003fe20003800000 */
.L_x_7796:
        /* <DEDUP_REMOVED lines=8> */
.L_x_7797:
[----:B------:R-:W-:Y:S01]  /*3d40*/  HFMA2.MMA R12, -RZ, RZ, 0, 1.1920928955078125e-07 ;  /* 0x00000002ff0c7435 */ /* 0x000fe200000001ff */
[----:B------:R-:W-:Y:S01]  /*3d50*/  IMAD.MOV.U32 R13, RZ, RZ, RZ ;  /* 0x000000ffff0d7224 */ /* 0x000fe200078e00ff */
[----:B------:R-:W-:-:S09]  /*3d60*/  MOV R4, R14 ;  /* 0x0000000e00047202 */ /* 0x000fd20000000f00 */
[----:B------:R-:W-:Y:S05]  /*3d70*/  WARPSYNC.COLLECTIVE R15, `(.L_x_7798) ;  /* 0x000000000f087348 */ /* 0x000fea0003c00000 */
[----:B------:R0:W1:Y:S02]  /*3d80*/  SHFL.BFLY P6, R14, R13, R12, R11 ;  /* 0x0c00000c0d0e7389 */ /* 0x00006400000c000b */
[----:B01----:R-:W-:Y:S01]  /*3d90*/  ENDCOLLECTIVE ;  /* 0x000000000000791b */ /* 0x003fe20003800000 */
.L_x_7798:
[----:B------:R-:W-:Y:S01]  /*3da0*/  FADD.FTZ R9, R7, R4 ;  /* 0x0000000407097221 */ /* 0x000fe20000010000 */
[----:B------:R-:W-:Y:S01]  /*3db0*/  MOV R4, R8 ;  /* 0x0000000800047202 */ /* 0x000fe20000000f00 */
[----:B------:R-:W-:Y:S01]  /*3dc0*/  HFMA2.MMA R12, -RZ, RZ, 0, 5.9604644775390625e-08 ;  /* 0x00000001ff0c7435 */ /* 0x000fe200000001ff */
[----:B------:R-:W-:-:S05]  /*3dd0*/  MOV R5, R14 ;  /* 0x0000000e00057202 */ /* 0x000fca0000000f00 */
[----:B------:R-:W-:-:S04]  /*3de0*/  FADD.FTZ R5, RZ, R5 ;  /* 0x00000005ff057221 */ /* 0x000fc80000010000 */
[----:B------:R-:W-:-:S07]  /*3df0*/  IMAD.MOV.U32 R13, RZ, RZ, R5 ;  /* 0x000000ffff0d7224 */ /* 0x000fce00078e0005 */
[----:B------:R-:W-:Y:S05]  /*3e00*/  WARPSYNC.COLLECTIVE R15, `(.L_x_7799) ;  /* 0x000000000f087348 */ /* 0x000fea0003c00000 */
[----:B------:R0:W1:Y:S02]  /*3e10*/  SHFL.BFLY P6, R14, R13, R12, R11 ;  /* 0x0c00000c0d0e7389 */ /* 0x00006400000c000b */
[----:B01----:R-:W-:Y:S01]  /*3e20*/  ENDCOLLECTIVE ;  /* 0x000000000000791b */ /* 0x003fe20003800000 */
.L_x_7799:
[----:B------:R-:W-:Y:S01]  /*3e30*/  HFMA2.MMA R12, -RZ, RZ, 0, 1.1920928955078125e-07 ;  /* 0x00000002ff0c7435 */ /* 0x000fe200000001ff */
[----:B------:R-:W-:Y:S01]  /*3e40*/  IMAD.MOV.U32 R13, RZ, RZ, RZ ;  /* 0x000000ffff0d7224 */ /* 0x000fe200078e00ff */
[----:B------:R-:W-:-:S09]  /*3e50*/  MOV R2, R14 ;  /* 0x0000000e00027202 */ /* 0x000fd20000000f00 */
[----:B------:R-:W-:Y:S05]  /*3e60*/  WARPSYNC.COLLECTIVE R15, `(.L_x_7800) ;  /* 0x000000000f087348 */ /* 0x000fea0003c00000 */
[----:B------:R0:W1:Y:S02]  /*3e70*/  SHFL.BFLY P6, R14, R13, R12, R11 ;  /* 0x0c00000c0d0e7389 */ /* 0x00006400000c000b */
[----:B01----:R-:W-:Y:S01]  /*3e80*/  ENDCOLLECTIVE ;  /* 0x000000000000791b */ /* 0x003fe20003800000 */
.L_x_7800:
[----:B------:R-:W-:Y:S01]  /*3e90*/  FADD.FTZ R23, R5, R2 ;  /* 0x0000000205177221 */ /* 0x000fe20000010000 */
[----:B------:R-:W-:Y:S02]  /*3ea0*/  MOV R2, R22 ;  /* 0x0000001600027202 */ /* 0x000fe40000000f00 */
        /* <DEDUP_REMOVED lines=8> */
.L_x_7801:
[----:B------:R-:W-:Y:S01]  /*3f30*/  HFMA2.MMA R12, -RZ, RZ, 0, 1.1920928955078125e-07 ;  /* 0x00000002ff0c7435 */ /* 0x000fe200000001ff */
[----:B------:R-:W-:Y:S01]  /*3f40*/  IMAD.MOV.U32 R13, RZ, RZ, RZ ;  /* 0x000000ffff0d7224 */ /* 0x000fe200078e00ff */
[----:B------:R-:W-:-:S09]  /*3f50*/  MOV R0, R14 ;  /* 0x0000000e00007202 */ /* 0x000fd20000000f00 */
[----:B------:R-:W-:Y:S05]  /*3f60*/  WARPSYNC.COLLECTIVE R15, `(.L_x_7802) ;  /* 0x000000000f087348 */ /* 0x000fea0003c00000 */
[----:B------:R0:W1:Y:S02]  /*3f70*/  SHFL.BFLY P6, R14, R13, R12, R11 ;  /* 0x0c00000c0d0e7389 */ /* 0x00006400000c000b */
[----:B01----:R-:W-:Y:S01]  /*3f80*/  ENDCOLLECTIVE ;  /* 0x000000000000791b */ /* 0x003fe20003800000 */
.L_x_7802:
[----:B------:R-:W-:Y:S01]  /*3f90*/  FADD.FTZ R25, R3, R0 ;  /* 0x0000000003197221 */ /* 0x000fe20000010000 */
[----:B------:R-:W-:Y:S01]  /*3fa0*/  MOV R0, R24 ;  /* 0x0000001800007202 */ /* 0x000fe20000000f00 */
[----:B------:R-:W-:Y:S02]  /*3fb0*/  IMAD.MOV.U32 R3, RZ, RZ, R10 ;  /* 0x000000ffff037224 */ /* 0x000fe400078e000a */
[----:B------:R-:W-:Y:S02]  /*3fc0*/  IMAD.MOV.U32 R12, RZ, RZ, 0x1 ;  /* 0x00000001ff0c7424 */ /* 0x000fe400078e00ff */
[----:B------:R-:W-:-:S05]  /*3fd0*/  FADD.FTZ R6, RZ, R14 ;  /* 0x0000000eff067221 */ /* 0x000fca0000010000 */
[----:B------:R-:W-:-:S07]  /*3fe0*/  MOV R13, R6 ;  /* 0x00000006000d7202 */ /* 0x000fce0000000f00 */
[----:B------:R-:W-:Y:S05]  /*3ff0*/  WARPSYNC.COLLECTIVE R15, `(.L_x_7803) ;  /* 0x000000000f087348 */ /* 0x000fea0003c00000 */
[----:B------:R0:W1:Y:S02]  /*4000*/  SHFL.BFLY P6, R14, R13, R12, R11 ;  /* 0x0c00000c0d0e7389 */ /* 0x00006400000c000b */
[----:B01----:R-:W-:Y:S01]  /*4010*/  ENDCOLLECTIVE ;  /* 0x000000000000791b */ /* 0x003fe20003800000 */
.L_x_7803:
[----:B------:R-:W-:Y:S05]  /*4020*/  BRA `(.L_x_7804) ;  /* 0xffffffec00047947 */ /* 0x000fea000383ffff */
.L_x_7805:
        /* <DEDUP_REMOVED lines=13> */
.L_x_28168:


//--------------------- .text._ZN4vllm25paged_attention_v1_kernelIfhLi32ELi16ELi128ELNS_18Fp8KVCacheDataTypeE2ELb1EEEvPT_PKS2_PKT0_S8_ifPKiSA_iPKfiiiSC_SC_iiiii --------------------------
	.section	.text._ZN4vllm25paged_attention_v1_kernelIfhLi32ELi16ELi128ELNS_18Fp8KVCacheDataTypeE2ELb1EEEvPT_PKS2_PKT0_S8_ifPKiSA_iPKfiiiSC_SC_iiiii,"ax",@progbits
	.align	128
        .global         _ZN4vllm25paged_attention_v1_kernelIfhLi32ELi16ELi128ELNS_18Fp8KVCacheDataTypeE2ELb1EEEvPT_PKS2_PKT0_S8_ifPKiSA_iPKfiiiSC_SC_iiiii
        .type           _ZN4vllm25paged_attention_v1_kernelIfhLi32ELi16ELi128ELNS_18Fp8KVCacheDataTypeE2ELb1EEEvPT_PKS2_PKT0_S8_ifPKiSA_iPKfiiiSC_SC_iiiii,@function
        .size           _ZN4vllm25paged_attention_v1_kernelIfhLi32ELi16ELi128ELNS_18Fp8KVCacheDataTypeE2ELb1EEEvPT_PKS2_PKT0_S8_ifPKiSA_iPKfiiiSC_SC_iiiii,(.L_x_28169 - _ZN4vllm25paged_attention_v1_kernelIfhLi32ELi16ELi128ELNS_18Fp8KVCacheDataTypeE2ELb1EEEvPT_PKS2_PKT0_S8_ifPKiSA_iPKfiiiSC_SC_iiiii)
        .other          _ZN4vllm25paged_attention_v1_kernelIfhLi32ELi16ELi128ELNS_18Fp8KVCacheDataTypeE2ELb1EEEvPT_PKS2_PKT0_S8_ifPKiSA_iPKfiiiSC_SC_iiiii,@"STO_CUDA_ENTRY STV_DEFAULT"
_ZN4vllm25paged_attention_v1_kernelIfhLi32ELi16ELi128ELNS_18Fp8KVCacheDataTypeE2ELb1EEEvPT_PKS2_PKT0_S8_ifPKiSA_iPKfiiiSC_SC_iiiii:
.text._ZN4vllm25paged_attention_v1_kernelIfhLi32ELi16ELi128ELNS_18Fp8KVCacheDataTypeE2ELb1EEEvPT_PKS2_PKT0_S8_ifPKiSA_iPKfiiiSC_SC_iiiii:
        /* <DEDUP_REMOVED lines=11> */
[----:B-1----:R-:W-:-:S02]  /*00b0*/  SHF.R.S32.HI R7, RZ, 0x1f, R10 ;  /* 0x0000001fff077819 */ /* 0x002fc4000001140a */
[----:B--2---:R-:W-:Y:S02]  /*00c0*/  IADD3 R8, R4, 0xffffffe, RZ ;  /* 0x0ffffffe04087810 */ /* 0x004fe40007ffe0ff */
        /* <DEDUP_REMOVED lines=91> */
.L_x_7806:
[----:B------:R-:W-:Y:S02]  /*0680*/  ULDC UR4, c[0x0][0x278] ;  /* 0x00009e0000047ab9 */ /* 0x000fe40000000800 */
[----:B------:R-:W-:-:S04]  /*0690*/  IMAD R2, R8, UR4, R9 ;  /* 0x0000000408027c24 */ /* 0x000fc8000f8e0209 */
[----:B------:R-:W-:-:S07]  /*06a0*/  IMAD R20, R2, R11, RZ ;  /* 0x0000000b02147224 */ /* 0x000fce00078e02ff */
.L_x_7807:
        /* <DEDUP_REMOVED lines=27> */
.L_x_7811:
        /* <DEDUP_REMOVED lines=41> */
.L_x_7809:
[----:B------:R-:W-:Y:S05]  /*0af0*/  BSYNC B7 ;  /* 0x0000000000077941 */ /* 0x000fea0003800000 */
.L_x_7808:
        /* <DEDUP_REMOVED lines=11> */
.L_x_7845:
        /* <DEDUP_REMOVED lines=40> */
.L_x_7817:
        /* <DEDUP_REMOVED lines=11> */
.L_x_7816:
[----:B------:R-:W-:Y:S05]  /*0ee0*/  BSYNC B1 ;  /* 0x0000000000017941 */ /* 0x000fea0003800000 */
.L_x_7815:
        /* <DEDUP_REMOVED lines=14> */
.L_x_7820:
        /* <DEDUP_REMOVED lines=100> */
.L_x_7819:
[----:B------:R-:W-:Y:S05]  /*1610*/  BSYNC B1 ;  /* 0x0000000000017941 */ /* 0x000fea0003800000 */
.L_x_7818:
        /* <DEDUP_REMOVED lines=55> */
.L_x_7822:
[----:B------:R-:W-:Y:S05]  /*1990*/  BSYNC B1 ;  /* 0x0000000000017941 */ /* 0x000fea0003800000 */
.L_x_7821:
        /* <DEDUP_REMOVED lines=26> */
.L_x_7814:
[----:B------:R-:W-:Y:S05]  /*1b40*/  BSYNC B0 ;  /* 0x0000000000007941 */ /* 0x000fea0003800000 */
.L_x_7813:
        /* <DEDUP_REMOVED lines=48> */
.L_x_7827:
        /* <DEDUP_REMOVED lines=8> */
.L_x_7826:
[----:B------:R-:W-:Y:S05]  /*1ed0*/  BSYNC B1 ;  /* 0x0000000000017941 */ /* 0x000fea0003800000 */
.L_x_7825:
        /* <DEDUP_REMOVED lines=14> */
.L_x_7830:
        /* <DEDUP_REMOVED lines=52> */
.L_x_7829:
[----:B------:R-:W-:Y:S05]  /*2300*/  BSYNC B1 ;  /* 0x0000000000017941 */ /* 0x000fea0003800000 */
.L_x_7828:
        /* <DEDUP_REMOVED lines=31> */
.L_x_7832:
[----:B------:R-:W-:Y:S05]  /*2500*/  BSYNC B1 ;  /* 0x0000000000017941 */ /* 0x000fea0003800000 */
.L_x_7831:
        /* <DEDUP_REMOVED lines=14> */
.L_x_7824:
[----:B------:R-:W-:Y:S05]  /*25f0*/  BSYNC B0 ;  /* 0x0000000000007941 */ /* 0x000fea0003800000 */
.L_x_7823:
        /* <DEDUP_REMOVED lines=28> */
.L_x_7836:
        /* <DEDUP_REMOVED lines=32> */
.L_x_7834:
[----:B------:R-:W-:Y:S05]  /*29c0*/  BSYNC B6 ;  /* 0x0000000000067941 */ /* 0x000fea0003800000 */
.L_x_7833:
[----:B------:R-:W-:-:S03]  /*29d0*/  UMOV UR4, 0xffffffff ;  /* 0xffffffff00047882 */ /* 0x000fc60000000000 */
[----:B------:R-:W-:Y:S05]  /*29e0*/  BRA.DIV UR4, `(.L_x_7837) ;  /* 0x0000000a04987947 */ /* 0x000fea000b800000 */
[----:B------:R-:W-:Y:S01]  /*29f0*/  HFMA2.MMA R14, -RZ, RZ, 0, 0 ;  /* 0x00000000ff0e7435 */ /* 0x000fe200000001ff */
[----:B-1----:R-:W-:Y:S01]  /*2a00*/  MOV R4, RZ ;  /* 0x000000ff00047202 */ /* 0x002fe20000000f00 */
[----:B------:R-:W-:-:S04]  /*2a10*/  IMAD.MOV.U32 R2, RZ, RZ, RZ ;  /* 0x000000ffff027224 */ /* 0x000fc800078e00ff */
[----:B------:R-:W-:Y:S01]  /*2a20*/  FADD.FTZ R5, RZ, R2 ;  /* 0x00000002ff057221 */ /* 0x000fe20000010000 */
[----:B------:R-:W-:-:S03]  /*2a30*/  FADD.FTZ R16, RZ, R4 ;  /* 0x00000004ff107221 */ /* 0x000fc60000010000 */
[--C-:B------:R-:W-:Y:S01]  /*2a40*/  FADD.FTZ R3, RZ, R14.reuse ;  /* 0x0000000eff037221 */ /* 0x100fe20000010000 */
[----:B------:R-:W-:Y:S01]  /*2a50*/  FADD.FTZ R4, RZ, R14 ;  /* 0x0000000eff047221 */ /* 0x000fe20000010000 */
[----:B------:R-:W1:Y:S04]  /*2a60*/  SHFL.BFLY PT, R2, R5, 0x1, 0x1f ;  /* 0x0c201f0005027f89 */ /* 0x000e6800000e0000 */
[----:B0-----:R-:W0:Y:S04]  /*2a70*/  SHFL.BFLY PT, R0, R3, 0x1, 0x1f ;  /* 0x0c201f0003007f89 */ /* 0x001e2800000e0000 */
[----:B------:R-:W2:Y:S04]  /*2a80*/  SHFL.BFLY PT, R19, R16, 0x1, 0x1f ;  /* 0x0c201f0010137f89 */ /* 0x000ea800000e0000 */
[----:B------:R3:W4:Y:S01]  /*2a90*/  SHFL.BFLY PT, R14, R4, 0x1, 0x1f ;  /* 0x0c201f00040e7f89 */ /* 0x00072200000e0000 */
[----:B-1----:R-:W-:Y:S01]  /*2aa0*/  FADD.FTZ R2, R5, R2 ;  /* 0x0000000205027221 */ /* 0x002fe20000010000 */
[----:B0-----:R-:W-:Y:S01]  /*2ab0*/  FADD.FTZ R0, R3, R0 ;  /* 0x0000000003007221 */ /* 0x001fe20000010000 */
[----:B--23--:R-:W-:-:S07]  /*2ac0*/  FADD.FTZ R3, R16, R19 ;  /* 0x0000001310037221 */ /* 0x00cfce0000010000 */
.L_x_7854:
[----:B------:R-:W-:Y:S05]  /*2ad0*/  WARPSYNC.ALL ;  /* 0x0000000000007948 */ /* 0x000fea0003800000 */
[----:B------:R-:W0:Y:S08]  /*2ae0*/  S2UR UR5, SR_CgaCtaId ;  /* 0x00000000000579c3 */ /* 0x000e300000008800 */
[----:B------:R-:W-:Y:S01]  /*2af0*/  BAR.SYNC.DEFER_BLOCKING 0x0 ;  /* 0x0000000000007b1d */ /* 0x000fe20000010000 */
[----:B------:R-:W-:Y:S01]  /*2b00*/  SHF.R.S32.HI R5, RZ, 0x1f, R6 ;  /* 0x0000001fff057819 */ /* 0x000fe20000011406 */
[----:B----4-:R-:W-:Y:S01]  /*2b10*/  FADD.FTZ R4, R4, R14 ;  /* 0x0000000e04047221 */ /* 0x010fe20000010000 */
[----:B------:R-:W-:-:S02]  /*2b20*/  LOP3.LUT R11, R6, 0x3, RZ, 0xc0, !PT ;  /* 0x00000003060b7812 */ /* 0x000fc400078ec0ff */
[----:B------:R-:W-:Y:S01]  /*2b30*/  LEA.HI R6, R5, R6, RZ, 0x2 ;  /* 0x0000000605067211 */ /* 0x000fe200078f10ff */
[----:B------:R-:W-:Y:S01]  /*2b40*/  UMOV UR4, 0x400 ;  /* 0x0000040000047882 */ /* 0x000fe20000000000 */
[----:B------:R-:W-:Y:S01]  /*2b50*/  ISETP.NE.AND P0, PT, R11, RZ, PT ;  /* 0x000000ff0b00720c */ /* 0x000fe20003f05270 */
[----:B------:R-:W-:Y:S01]  /*2b60*/  UIADD3 UR4, UR4, 0x20, URZ ;  /* 0x0000002004047890 */ /* 0x000fe2000fffe03f */
[C---:B------:R-:W-:Y:S01]  /*2b70*/  LOP3.LUT R5, R10.reuse, 0xffffffc0, RZ, 0xc0, !PT ;  /* 0xffffffc00a057812 */ /* 0x040fe200078ec0ff */
[----:B------:R-:W-:Y:S01]  /*2b80*/  BSSY B0, `(.L_x_7838) ;  /* 0x0000028000007945 */ /* 0x000fe20003800000 */
[----:B------:R-:W-:Y:S02]  /*2b90*/  SHF.R.S32.HI R6, RZ, 0x2, R6 ;  /* 0x00000002ff067819 */ /* 0x000fe40000011406 */
[----:B------:R-:W-:Y:S02]  /*2ba0*/  ISETP.NE.OR P2, PT, R5, 0x40, P0 ;  /* 0x000000400500780c */ /* 0x000fe40000745670 */
        /* <DEDUP_REMOVED lines=37> */
.L_x_7839:
[----:B------:R-:W-:Y:S05]  /*2e00*/  BSYNC B0 ;  /* 0x0000000000007941 */ /* 0x000fea0003800000 */
.L_x_7838:
        /* <DEDUP_REMOVED lines=16> */
[CC--:B0-----:R-:W-:Y:S01]  /*2f10*/  IADD3 R7, P0, R6.reuse, R13.reuse, RZ ;  /* 0x0000000d06077210 */ /* 0x0c1fe20007f1e0ff */
[C---:B------:R-:W-:Y:S01]  /*2f20*/  VIADD R5, R6.reuse, 0x8 ;  /* 0x0000000806057836 */ /* 0x040fe20000000000 */
[C---:B------:R-:W-:Y:S01]  /*2f30*/  IADD3 R8, R6.reuse, 0x10, RZ ;  /* 0x0000001006087810 */ /* 0x040fe20007ffe0ff */
[C---:B------:R-:W-:Y:S01]  /*2f40*/  VIADD R9, R6.reuse, 0x18 ;  /* 0x0000001806097836 */ /* 0x040fe20000000000 */
[----:B------:R-:W-:Y:S01]  /*2f50*/  ULDC.64 UR4, c[0x0][0x210] ;  /* 0x0000840000047ab9 */ /* 0x000fe20000000a00 */
[----:B------:R-:W-:Y:S02]  /*2f60*/  LEA.HI.X.SX32 R10, R6, R14, 0x1, P0 ;  /* 0x0000000e060a7211 */ /* 0x000fe400000f0eff */
[----:B------:R-:W-:Y:S02]  /*2f70*/  LEA R6, P0, R7, UR4, 0x2 ;  /* 0x0000000407067c11 */ /* 0x000fe4000f8010ff */
[-C--:B------:R-:W-:Y:S02]  /*2f80*/  IADD3 R11, P2, R8, R13.reuse, RZ ;  /* 0x0000000d080b7210 */ /* 0x080fe40007f5e0ff */
[----:B------:R-:W-:-:S02]  /*2f90*/  IADD3 R15, P1, R5, R13, RZ ;  /* 0x0000000d050f7210 */ /* 0x000fc40007f3e0ff */
[----:B------:R-:W-:Y:S02]  /*2fa0*/  IADD3 R13, P3, R9, R13, RZ ;  /* 0x0000000d090d7210 */ /* 0x000fe40007f7e0ff */
[----:B------:R-:W-:Y:S02]  /*2fb0*/  LEA.HI.X R7, R7, UR5, R10, 0x2, P0 ;  /* 0x0000000507077c11 */ /* 0x000fe400080f140a */
[-C--:B------:R-:W-:Y:S02]  /*2fc0*/  LEA.HI.X.SX32 R16, R8, R14.reuse, 0x1, P2 ;  /* 0x0000000e08107211 */ /* 0x080fe400010f0eff */
[----:B------:R-:W-:Y:S01]  /*2fd0*/  LEA.HI.X.SX32 R18, R5, R14, 0x1, P1 ;  /* 0x0000000e05127211 */ /* 0x000fe200008f0eff */
[----:B------:R-:W-:Y:S01]  /*2fe0*/  STG.E desc[UR36][R6.64], R0 ;  /* 0x0000000006007986 */ /* 0x000fe2000c101924 */
[----:B------:R-:W-:Y:S02]  /*2ff0*/  LEA R8, P0, R15, UR4, 0x2 ;  /* 0x000000040f087c11 */ /* 0x000fe4000f8010ff */
[----:B------:R-:W-:-:S02]  /*3000*/  LEA R10, P1, R11, UR4, 0x2 ;  /* 0x000000040b0a7c11 */ /* 0x000fc4000f8210ff */
[----:B------:R-:W-:Y:S02]  /*3010*/  LEA.HI.X.SX32 R14, R9, R14, 0x1, P3 ;  /* 0x0000000e090e7211 */ /* 0x000fe400018f0eff */
        /* <DEDUP_REMOVED lines=8> */
.L_x_7810:
        /* <DEDUP_REMOVED lines=16> */
.L_x_7835:
        /* <DEDUP_REMOVED lines=16> */
.L_x_7840:
[----:B------:R-:W-:Y:S05]  /*32a0*/  EXIT ;  /* 0x000000000000794d */ /* 0x000fea0003800000 */
.L_x_7812:
[----:B------:R-:W-:Y:S01]  /*32b0*/  HFMA2.MMA R11, -RZ, RZ, 0, 1.847743988037109375e-06 ;  /* 0x0000001fff0b7435 */ /* 0x000fe200000001ff */
[----:B------:R-:W-:Y:S01]  /*32c0*/  IMAD.MOV.U32 R12, RZ, RZ, 0x10 ;  /* 0x00000010ff0c7424 */ /* 0x000fe200078e00ff */
[----:B------:R-:W-:Y:S01]  /*32d0*/  MOV R15, 0xffffffff ;  /* 0xffffffff000f7802 */ /* 0x000fe20000000f00 */
[----:B------:R-:W-:-:S08]  /*32e0*/  IMAD.MOV.U32 R2, RZ, RZ, -0x800001 ;  /* 0xff7fffffff027424 */ /* 0x000fd000078e00ff */
[----:B------:R-:W-:Y:S05]  /*32f0*/  WARPSYNC.COLLECTIVE R15, `(.L_x_7841) ;  /* 0x000000000f087348 */ /* 0x000fea0003c00000 */
[----:B------:R0:W1:Y:S02]  /*3300*/  SHFL.BFLY P6, R14, R13, R12, R11 ;  /* 0x0c00000c0d0e7389 */ /* 0x00006400000c000b */
[----:B01----:R-:W-:Y:S01]  /*3310*/  ENDCOLLECTIVE ;  /* 0x000000000000791b */ /* 0x003fe20003800000 */
.L_x_7841:
[----:B------:R-:W-:Y:S01]  /*3320*/  HFMA2.MMA R12, -RZ, RZ, 0, 4.76837158203125e-07 ;  /* 0x00000008ff0c7435 */ /* 0x000fe200000001ff */
[----:B------:R-:W-:-:S05]  /*3330*/  FMNMX.FTZ R0, R14, -3.40282346638528859812e+38, !PT ;  /* 0xff7fffff0e007809 */ /* 0x000fca0007810000 */
[----:B------:R-:W-:-:S07]  /*3340*/  IMAD.MOV.U32 R13, RZ, RZ, R0 ;  /* 0x000000ffff0d7224 */ /* 0x000fce00078e0000 */
[----:B------:R-:W-:Y:S05]  /*3350*/  WARPSYNC.COLLECTIVE R15, `(.L_x_7842) ;  /* 0x000000000f087348 */ /* 0x000fea0003c00000 */
[----:B------:R0:W1:Y:S02]  /*3360*/  SHFL.BFLY P6, R14, R13, R12, R11 ;  /* 0x0c00000c0d0e7389 */ /* 0x00006400000c000b */
[----:B01----:R-:W-:Y:S01]  /*3370*/  ENDCOLLECTIVE ;  /* 0x000000000000791b */ /* 0x003fe20003800000 */
.L_x_7842:
[----:B------:R-:W-:Y:S01]  /*3380*/  IMAD.MOV.U32 R12, RZ, RZ, 0x4 ;  /* 0x00000004ff0c7424 */ /* 0x000fe200078e00ff */
[----:B------:R-:W-:-:S04]  /*3390*/  FMNMX.FTZ R3, R0, R14, !PT ;  /* 0x0000000e00037209 */ /* 0x000fc80007810000 */
[----:B------:R-:W-:-:S07]  /*33a0*/  MOV R13, R3 ;  /* 0x00000003000d7202 */ /* 0x000fce0000000f00 */
[----:B------:R-:W-:Y:S05]  /*33b0*/  WARPSYNC.COLLECTIVE R15, `(.L_x_7843) ;  /* 0x000000000f087348 */ /* 0x000fea0003c00000 */
[----:B------:R0:W1:Y:S02]  /*33c0*/  SHFL.BFLY P6, R14, R13, R12, R11 ;  /* 0x0c00000c0d0e7389 */ /* 0x00006400000c000b */
[----:B01----:R-:W-:Y:S01]  /*33d0*/  ENDCOLLECTIVE ;  /* 0x000000000000791b */ /* 0x003fe20003800000 */
.L_x_7843:
[----:B------:R-:W-:Y:S01]  /*33e0*/  HFMA2.MMA R12, -RZ, RZ, 0, 1.1920928955078125e-07 ;  /* 0x00000002ff0c7435 */ /* 0x000fe200000001ff */
[----:B------:R-:W-:-:S04]  /*33f0*/  FMNMX.FTZ R4, R3, R14, !PT ;  /* 0x0000000e03047209 */ /* 0x000fc80007810000 */
[----:B------:R-:W-:-:S07]  /*3400*/  MOV R13, R4 ;  /* 0x00000004000d7202 */ /* 0x000fce0000000f00 */
[----:B------:R-:W-:Y:S05]  /*3410*/  WARPSYNC.COLLECTIVE R15, `(.L_x_7844) ;  /* 0x000000000f087348 */ /* 0x000fea0003c00000 */
[----:B------:R0:W1:Y:S02]  /*3420*/  SHFL.BFLY P6, R14, R13, R12, R11 ;  /* 0x0c00000c0d0e7389 */ /* 0x00006400000c000b */
[----:B01----:R-:W-:Y:S01]  /*3430*/  ENDCOLLECTIVE ;  /* 0x000000000000791b */ /* 0x003fe20003800000 */
.L_x_7844:
[----:B------:R-:W-:Y:S05]  /*3440*/  BRA `(.L_x_7845) ;  /* 0xffffffd400d87947 */ /* 0x000fea000383ffff */
.L_x_7837:
[----:B-1----:R-:W-:Y:S01]  /*3450*/  HFMA2.MMA R12, -RZ, RZ, 0, 1.1920928955078125e-07 ;  /* 0x00000002ff0c7435 */ /* 0x002fe200000001ff */
[----:B------:R-:W-:Y:S01]  /*3460*/  MOV R13, RZ ;  /* 0x000000ff000d7202 */ /* 0x000fe20000000f00 */
[----:B------:R-:W-:Y:S01]  /*3470*/  IMAD.MOV.U32 R11, RZ, RZ, 0x1f ;  /* 0x0000001fff0b7424 */ /* 0x000fe200078e00ff */
[----:B------:R-:W-:-:S08]  /*3480*/  MOV R15, 0xffffffff ;  /* 0xffffffff000f7802 */ /* 0x000fd00000000f00 */
[----:B0-----:R-:W-:Y:S05]  /*3490*/  WARPSYNC.COLLECTIVE R15, `(.L_x_7846) ;  /* 0x000000000f087348 */ /* 0x001fea0003c00000 */
[----:B------:R1:W2:Y:S02]  /*34a0*/  SHFL.BFLY P6, R14, R13, R12, R11 ;  /* 0x0c00000c0d0e7389 */ /* 0x0002a400000c000b */
[----:B012---:R-:W-:Y:S01]  /*34b0*/  ENDCOLLECTIVE ;  /* 0x000000000000791b */ /* 0x007fe20003800000 */
.L_x_7846:
[----:B------:R-:W-:Y:S02]  /*34c0*/  IMAD.MOV.U32 R12, RZ, RZ, 0x1 ;  /* 0x00000001ff0c7424 */ /* 0x000fe400078e00ff */
[----:B------:R-:W-:-:S05]  /*34d0*/  FADD.FTZ R3, RZ, R14 ;  /* 0x0000000eff037221 */ /* 0x000fca0000010000 */
[----:B------:R-:W-:-:S07]  /*34e0*/  MOV R13, R3 ;  /* 0x00000003000d7202 */ /* 0x000fce0000000f00 */
[----:B------:R-:W-:Y:S05]  /*34f0*/  WARPSYNC.COLLECTIVE R15, `(.L_x_7847) ;  /* 0x000000000f087348 */ /* 0x000fea0003c00000 */
[----:B------:R0:W1:Y:S02]  /*3500*/  SHFL.BFLY P6, R14, R13, R12, R11 ;  /* 0x0c00000c0d0e7389 */ /* 0x00006400000c000b */
[----:B01----:R-:W-:Y:S01]  /*3510*/  ENDCOLLECTIVE ;  /* 0x000000000000791b */ /* 0x003fe20003800000 */
.L_x_7847:
[----:B------:R-:W-:Y:S01]  /*3520*/  HFMA2.MMA R13, -RZ, RZ, 0, 0 ;  /* 0x00000000ff0d7435 */ /* 0x000fe200000001ff */
[----:B------:R-:W-:Y:S01]  /*3530*/  IMAD.MOV.U32 R12, RZ, RZ, 0x2 ;  /* 0x00000002ff0c7424 */ /* 0x000fe200078e00ff */
[----:B------:R-:W-:-:S09]  /*3540*/  MOV R0, R14 ;  /* 0x0000000e00007202 */ /* 0x000fd20000000f00 */
[----:B------:R-:W-:Y:S05]  /*3550*/  WARPSYNC.COLLECTIVE R15, `(.L_x_7848) ;  /* 0x000000000f087348 */ /* 0x000fea0003c00000 */
[----:B------:R0:W1:Y:S02]  /*3560*/  SHFL.BFLY P6, R14, R13, R12, R11 ;  /* 0x0c00000c0d0e7389 */ /* 0x00006400000c000b */
[----:B01----:R-:W-:Y:S01]  /*3570*/  ENDCOLLECTIVE ;  /* 0x000000000000791b */ /* 0x003fe20003800000 */
.L_x_7848:
        /* <DEDUP_REMOVED lines=8> */
.L_x_7849:
[----:B------:R-:W-:Y:S01]  /*3600*/  HFMA2.MMA R13, -RZ, RZ, 0, 0 ;  /* 0x00000000ff0d7435 */ /* 0x000fe200000001ff */
[----:B------:R-:W-:Y:S01]  /*3610*/  IMAD.MOV.U32 R12, RZ, RZ, 0x2 ;  /* 0x00000002ff0c7424 */ /* 0x000fe200078e00ff */
[----:B------:R-:W-:-:S09]  /*3620*/  MOV R2, R14 ;  /* 0x0000000e00027202 */ /* 0x000fd20000000f00 */
[----:B------:R-:W-:Y:S05]  /*3630*/  WARPSYNC.COLLECTIVE R15, `(.L_x_7850) ;  /* 0x000000000f087348 */ /* 0x000fea0003c00000 */
[----:B------:R0:W1:Y:S02]  /*3640*/  SHFL.BFLY P6, R14, R13, R12, R11 ;  /* 0x0c00000c0d0e7389 */ /* 0x00006400000c000b */
[----:B01----:R-:W-:Y:S01]  /*3650*/  ENDCOLLECTIVE ;  /* 0x000000000000791b */ /* 0x003fe20003800000 */
.L_x_7850:
        /* <DEDUP_REMOVED lines=8> */
.L_x_7851:
[----:B------:R-:W-:Y:S01]  /*36e0*/  HFMA2.MMA R13, -RZ, RZ, 0, 0 ;  /* 0x00000000ff0d7435 */ /* 0x000fe200000001ff */
[----:B------:R-:W-:Y:S01]  /*36f0*/  IMAD.MOV.U32 R12, RZ, RZ, 0x2 ;  /* 0x00000002ff0c7424 */ /* 0x000fe200078e00ff */
[----:B------:R-:W-:-:S09]  /*3700*/  MOV R19, R14 ;  /* 0x0000000e00137202 */ /* 0x000fd20000000f00 */
[----:B------:R-:W-:Y:S05]  /*3710*/  WARPSYNC.COLLECTIVE R15, `(.L_x_7852) ;  /* 0x000000000f087348 */ /* 0x000fea0003c00000 */
[----:B------:R0:W1:Y:S02]  /*3720*/  SHFL.BFLY P6, R14, R13, R12, R11 ;  /* 0x0c00000c0d0e7389 */ /* 0x00006400000c000b */
[----:B01----:R-:W-:Y:S01]  /*3730*/  ENDCOLLECTIVE ;  /* 0x000000000000791b */ /* 0x003fe20003800000 */
.L_x_7852:
[----:B------:R-:W-:Y:S01]  /*3740*/  FADD.FTZ R3, R16, R19 ;  /* 0x0000001310037221 */ /* 0x000fe20000010000 */
[----:B------:R-:W-:Y:S01]  /*3750*/  HFMA2.MMA R12, -RZ, RZ, 0, 5.9604644775390625e-08 ;  /* 0x00000001ff0c7435 */ /* 0x000fe200000001ff */
[----:B------:R-:W-:-:S05]  /*3760*/  FADD.FTZ R4, RZ, R14 ;  /* 0x0000000eff047221 */ /* 0x000fca0000010000 */
[----:B------:R-:W-:-:S07]  /*3770*/  MOV R13, R4 ;  /* 0x00000004000d7202 */ /* 0x000fce0000000f00 */
[----:B------:R-:W-:Y:S05]  /*3780*/  WARPSYNC.COLLECTIVE R15, `(.L_x_7853) ;  /* 0x000000000f087348 */ /* 0x000fea0003c00000 */
[----:B------:R0:W1:Y:S02]  /*3790*/  SHFL.BFLY P6, R14, R13, R12, R11 ;  /* 0x0c00000c0d0e7389 */ /* 0x00006400000c000b */
[----:B01----:R-:W-:Y:S01]  /*37a0*/  ENDCOLLECTIVE ;  /* 0x000000000000791b */ /* 0x003fe20003800000 */
.L_x_7853:
[----:B------:R-:W-:Y:S05]  /*37b0*/  BRA `(.L_x_7854) ;  /* 0xfffffff000c47947 */ /* 0x000fea000383ffff */
.L_x_7855:
        /* <DEDUP_REMOVED lines=12> */
.L_x_28169:


//--------------------- .text._ZN4vllm25paged_attention_v1_kernelIfhLi256ELi8ELi128ELNS_18Fp8KVCacheDataTypeE2ELb0EEEvPT_PKS2_PKT0_S8_ifPKiSA_iPKfiiiSC_SC_iiiii --------------------------
	.section	.text._ZN4vllm25paged_attention_v1_kernelIfhLi256ELi8ELi128ELNS_18Fp8KVCacheDataTypeE2ELb0EEEvPT_PKS2_PKT0_S8_ifPKiSA_iPKfiiiSC_SC_iiiii,"ax",@progbits
	.align	128
        .global         _ZN4vllm25paged_attention_v1_kernelIfhLi256ELi8ELi128ELNS_18Fp8KVCacheDataTypeE2ELb0EEEvPT_PKS2_PKT0_S8_ifPKiSA_iPKfiiiSC_SC_iiiii
        .type           _ZN4vllm25paged_attention_v1_kernelIfhLi256ELi8ELi128ELNS_18Fp8KVCacheDataTypeE2ELb0EEEvPT_PKS2_PKT0_S8_ifPKiSA_iPKfiiiSC_SC_iiiii,@function
        .size           _ZN4vllm25paged_attention_v1_kernelIfhLi256ELi8ELi128ELNS_18Fp8KVCacheDataTypeE2ELb0EEEvPT_PKS2_PKT0_S8_ifPKiSA_iPKfiiiSC_SC_iiiii,(.L_x_28170 - _ZN4vllm25paged_attention_v1_kernelIfhLi256ELi8ELi128ELNS_18Fp8KVCacheDataTypeE2ELb0EEEvPT_PKS2_PKT0_S8_ifPKiSA_iPKfiiiSC_SC_iiiii)
        .other          _ZN4vllm25paged_attention_v1_kernelIfhLi256ELi8ELi128ELNS_18Fp8KVCacheDataTypeE2ELb0EEEvPT_PKS2_PKT0_S8_ifPKiSA_iPKfiiiSC_SC_iiiii,@"STO_CUDA_ENTRY STV_DEFAULT"
_ZN4vllm25paged_attention_v1_kernelIfhLi256ELi8ELi128ELNS_18Fp8KVCacheDataTypeE2ELb0EEEvPT_PKS2_PKT0_S8_ifPKiSA_iPKfiiiSC_SC_iiiii:
.text._ZN4vllm25paged_attention_v1_kernelIfhLi256ELi8ELi128ELNS_18Fp8KVCacheDataTypeE2ELb0EEEvPT_PKS2_PKT0_S8_ifPKiSA_iPKfiiiSC_SC_iiiii:
        /* <DEDUP_REMOVED lines=30> */
.L_x_7890:
        /* <DEDUP_REMOVED lines=40> */
.L_x_7862:
        /* <DEDUP_REMOVED lines=11> */
.L_x_7861:
[----:B------:R-:W-:Y:S05]  /*0510*/  BSYNC B1 ;  /* 0x0000000000017941 */ /* 0x000fea0003800000 */
.L_x_7860:
        /* <DEDUP_REMOVED lines=14> */
.L_x_7865:
        /* <DEDUP_REMOVED lines=100> */
.L_x_7864:
[----:B------:R-:W-:Y:S05]  /*0c40*/  BSYNC B1 ;  /* 0x0000000000017941 */ /* 0x000fea0003800000 */
.L_x_7863:
        /* <DEDUP_REMOVED lines=55> */
.L_x_7867:
[----:B------:R-:W-:Y:S05]  /*0fc0*/  BSYNC B1 ;  /* 0x0000000000017941 */ /* 0x000fea0003800000 */
.L_x_7866:
        /* <DEDUP_REMOVED lines=26> */
.L_x_7859:
[----:B------:R-:W-:Y:S05]  /*1170*/  BSYNC B0 ;  /* 0x0000000000007941 */ /* 0x000fea0003800000 */
.L_x_7858:
        /* <DEDUP_REMOVED lines=48> */
.L_x_7872:
        /* <DEDUP_REMOVED lines=8> */
.L_x_7871:
[----:B------:R-:W-:Y:S05]  /*1500*/  BSYNC B1 ;  /* 0x0000000000017941 */ /* 0x000fea0003800000 */
.L_x_7870:
        /* <DEDUP_REMOVED lines=14> */
.L_x_7875:
        /* <DEDUP_REMOVED lines=52> */
.L_x_7874:
[----:B------:R-:W-:Y:S05]  /*1930*/  BSYNC B1 ;  /* 0x0000000000017941 */ /* 0x000fea0003800000 */
.L_x_7873:
        /* <DEDUP_REMOVED lines=31> */
.L_x_7877:
[----:B------:R-:W-:Y:S05]  /*1b30*/  BSYNC B1 ;  /* 0x0000000000017941 */ /* 0x000fea0003800000 */
.L_x_7876:
        /* <DEDUP_REMOVED lines=14> */
.L_x_7869:
[----:B------:R-:W-:Y:S05]  /*1c20*/  BSYNC B0 ;  /* 0x0000000000007941 */ /* 0x000fea0003800000 */
.L_x_7868:
        /* <DEDUP_REMOVED lines=8> */
[----:B------:R-:W-:Y:S01]  /*1cb0*/  ISETP.GT.U32.AND P3, PT, R3, 0x3e, PT ;  /* 0x0000003e0300780c */ /* 0x000fe20003f64070 */
[----:B------:R-:W-:Y:S01]  /*1cc0*/  UIADD3 UR4, UR4, 0x20, URZ ;  /* 0x0000002004047890 */ /* 0x000fe2000fffe03f */
[----:B------:R-:W-:Y:S01]  /*1cd0*/  ISETP.NE.OR P5, PT, R2, 0x40, P2 ;  /* 0x000000400200780c */ /* 0x000fe200017a5670 */
[----:B------:R-:W-:Y:S01]  /*1ce0*/  BSSY B0, `(.L_x_7878) ;  /* 0x0000024000007945 */ /* 0x000fe20003800000 */
[----:B------:R-:W-:-:S02]  /*1cf0*/  LEA.HI R3, R7, R7, RZ, 0x1 ;  /* 0x0000000707037211 */ /* 0x000fc400078f08ff */
[----:B------:R-:W-:Y:S02]  /*1d00*/  CS2R R24, SRZ ;  /* 0x0000000000187805 */ /* 0x000fe4000001ff00 */
[----:B------:R-:W-:Y:S02]  /*1d10*/  LOP3.LUT R0, R5, 0xffffffe0, RZ, 0xc0, !PT ;  /* 0xffffffe005007812 */ /* 0x000fe400078ec0ff */
[----:B------:R-:W-:Y:S02]  /*1d20*/  CS2R R22, SRZ ;  /* 0x0000000000167805 */ /* 0x000fe4000001ff00 */
[----:B------:R-:W-:Y:S02]  /*1d30*/  SHF.R.S32.HI R3, RZ, 0x1, R3 ;  /* 0x00000001ff037819 */ /* 0x000fe40000011403 */
[----:B------:R-:W-:Y:S02]  /*1d40*/  CS2R R16, SRZ ;  /* 0x0000000000107805 */ /* 0x000fe4000001ff00 */
[----:B------:R-:W-:-:S02]  /*1d50*/  ISETP.NE.OR P4, PT, R0, 0x20, P2 ;  /* 0x000000200000780c */ /* 0x000fc40001785670 */
[----:B------:R-:W-:Y:S02]  /*1d60*/  CS2R R14, SRZ ;  /* 0x00000000000e7805 */ /* 0x000fe4000001ff00 */
[----:B------:R-:W-:Y:S02]  /*1d70*/  LEA R0, R6, R3, 0x8 ;  /* 0x0000000306007211 */ /* 0x000fe400078e40ff */
[----:B------:R-:W-:Y:S01]  /*1d80*/  CS2R R12, SRZ ;  /* 0x00000000000c7805 */ /* 0x000fe2000001ff00 */
[----:B------:R-:W-:Y:S01]  /*1d90*/  BAR.SYNC.DEFER_BLOCKING 0x0 ;  /* 0x0000000000007b1d */ /* 0x000fe20000010000 */
[----:B--2---:R-:W-:Y:S01]  /*1da0*/  ULEA UR4, UR5, UR4, 0x18 ;  /* 0x0000000405047291 */ /* 0x004fe2000f8ec03f */
[C---:B------:R-:W-:Y:S02]  /*1db0*/  ISETP.GT.OR P0, PT, R5.reuse, 0x3f, P2 ;  /* 0x0000003f0500780c */ /* 0x040fe40001704670 */
[----:B------:R-:W-:Y:S02]  /*1dc0*/  CS2R R18, SRZ ;  /* 0x0000000000127805 */ /* 0x000fe4000001ff00 */
[----:B------:R-:W-:-:S02]  /*1dd0*/  ISETP.GT.OR P1, PT, R5, 0x1f, P2 ;  /* 0x0000001f0500780c */ /* 0x000fc40001724670 */
[----:B------:R-:W-:Y:S01]  /*1de0*/  CS2R R20, SRZ ;  /* 0x0000000000147805 */ /* 0x000fe2000001ff00 */
[----:B------:R-:W-:Y:S01]  /*1df0*/  IMAD.MOV.U32 R27, RZ, RZ, RZ ;  /* 0x000000ffff1b7224 */ /* 0x000fe200078e00ff */
        /* <DEDUP_REMOVED lines=18> */
.L_x_7879:
[----:B------:R-:W-:Y:S05]  /*1f20*/  BSYNC B0 ;  /* 0x0000000000007941 */ /* 0x000fea0003800000 */
.L_x_7878:
        /* <DEDUP_REMOVED lines=35> */
.L_x_7881:
[----:B------:R-:W-:Y:S05]  /*2160*/  BSYNC B0 ;  /* 0x0000000000007941 */ /* 0x000fea0003800000 */
.L_x_7880:
        /* <DEDUP_REMOVED lines=19> */
.L_x_7883:
[----:B------:R-:W-:Y:S05]  /*22a0*/  BSYNC B0 ;  /* 0x0000000000007941 */ /* 0x000fea0003800000 */
.L_x_7882:
        /* <DEDUP_REMOVED lines=36> */
.L_x_7885:
[----:B------:R-:W-:Y:S05]  /*24f0*/  BSYNC B0 ;  /* 0x0000000000007941 */ /* 0x000fea0003800000 */
.L_x_7884:
        /* <DEDUP_REMOVED lines=37> */
[----:B------:R-:W-:Y:S02]  /*2750*/  LEA.HI.X R9, R9, UR5, R28, 0x2, P0 ;  /* 0x0000000509097c11 */ /* 0x000fe400080f141c */
[----:B------:R-:W-:Y:S02]  /*2760*/  LEA R10, P1, R11, UR4, 0x2 ;  /* 0x000000040b0a7c11 */ /* 0x000fe4000f8210ff */
[C---:B0-----:R-:W-:Y:S01]  /*2770*/  IADD3 R6, R3.reuse, 0x40, RZ ;  /* 0x0000004003067810 */ /* 0x041fe20007ffe0ff */
[----:B------:R0:W-:Y:S01]  /*2780*/  STG.E desc[UR36][R8.64], R16 ;  /* 0x0000001008007986 */ /* 0x0001e2000c101924 */
[----:B------:R-:W-:Y:S02]  /*2790*/  IADD3 R28, R3, 0x50, RZ ;  /* 0x00000050031c7810 */ /* 0x000fe40007ffe0ff */
[----:B------:R-:W-:Y:S02]  /*27a0*/  LEA.HI.X R11, R11, UR5, R26, 0x2, P1 ;  /* 0x000000050b0b7c11 */ /* 0x000fe400088f141a */
[----:B------:R-:W-:-:S02]  /*27b0*/  IADD3 R7, P0, R6, R2, RZ ;  /* 0x0000000206077210 */ /* 0x000fc40007f1e0ff */
[C---:B------:R-:W-:Y:S01]  /*27c0*/  IADD3 R24, P1, R28.reuse, R2, RZ ;  /* 0x000000021c187210 */ /* 0x040fe20007f3e0ff */
[----:B------:R1:W-:Y:S01]  /*27d0*/  STG.E desc[UR36][R10.64], R14 ;  /* 0x0000000e0a007986 */ /* 0x0003e2000c101924 */
[C---:B------:R-:W-:Y:S02]  /*27e0*/  IADD3 R26, R3.reuse, 0x70, RZ ;  /* 0x00000070031a7810 */ /* 0x040fe40007ffe0ff */
[-C--:B------:R-:W-:Y:S01]  /*27f0*/  LEA.HI.X.SX32 R28, R28, R0.reuse, 0x1, P1 ;  /* 0x000000001c1c7211 */ /* 0x080fe200008f0eff */
[----:B0-----:R-:W-:Y:S01]  /*2800*/  VIADD R9, R3, 0x60 ;  /* 0x0000006003097836 */ /* 0x001fe20000000000 */
[----:B------:R-:W-:Y:S02]  /*2810*/  LEA.HI.X.SX32 R8, R6, R0, 0x1, P0 ;  /* 0x0000000006087211 */ /* 0x000fe400000f0eff */
[----:B------:R-:W-:Y:S02]  /*2820*/  LEA R4, P0, R7, UR4, 0x2 ;  /* 0x0000000407047c11 */ /* 0x000fe4000f8010ff */
[----:B------:R-:W-:-:S02]  /*2830*/  LEA R6, P1, R24, UR4, 0x2 ;  /* 0x0000000418067c11 */ /* 0x000fc4000f8210ff */
[-C--:B------:R-:W-:Y:S02]  /*2840*/  IADD3 R22, P2, R9, R2.reuse, RZ ;  /* 0x0000000209167210 */ /* 0x080fe40007f5e0ff */
[----:B------:R-:W-:Y:S02]  /*2850*/  IADD3 R16, P3, R26, R2, RZ ;  /* 0x000000021a107210 */ /* 0x000fe40007f7e0ff */
[----:B------:R-:W-:Y:S02]  /*2860*/  LEA.HI.X R5, R7, UR5, R8, 0x2, P0 ;  /* 0x0000000507057c11 */ /* 0x000fe400080f1408 */
[----:B------:R-:W-:Y:S01]  /*2870*/  LEA.HI.X R7, R24, UR5, R28, 0x2, P1 ;  /* 0x0000000518077c11 */ /* 0x000fe200088f141c */
[----:B------:R-:W-:Y:S01]  /*2880*/  VIADD R24, R3, 0x90 ;  /* 0x0000009003187836 */ /* 0x000fe20000000000 */
[-C--:B------:R-:W-:Y:S01]  /*2890*/  LEA.HI.X.SX32 R9, R9, R0.reuse, 0x1, P2 ;  /* 0x0000000009097211 */ /* 0x080fe200010f0eff */
[----:B------:R0:W-:Y:S01]  /*28a0*/  STG.E desc[UR36][R4.64], R12 ;  /* 0x0000000c04007986 */ /* 0x0001e2000c101924 */
[----:B------:R-:W-:Y:S01]  /*28b0*/  LEA R8, P0, R22, UR4, 0x2 ;  /* 0x0000000416087c11 */ /* 0x000fe2000f8010ff */
[----:B------:R-:W-:Y:S01]  /*28c0*/  VIADD R28, R3, 0xc0 ;  /* 0x000000c0031c7836 */ /* 0x000fe20000000000 */
[----:B-1----:R-:W-:Y:S01]  /*28d0*/  LEA.HI.X.SX32 R11, R26, R0, 0x1, P3 ;  /* 0x000000001a0b7211 */ /* 0x002fe200018f0eff */
        /* <DEDUP_REMOVED lines=13> */
[C---:B--2---:R-:W-:Y:S02]  /*29b0*/  IADD3 R8, R3.reuse, 0xa0, RZ ;  /* 0x000000a003087810 */ /* 0x044fe40007ffe0ff */
[----:B---3--:R-:W-:Y:S02]  /*29c0*/  IADD3 R10, R3, 0xb0, RZ ;  /* 0x000000b0030a7810 */ /* 0x008fe40007ffe0ff */
        /* <DEDUP_REMOVED lines=38> */
.L_x_7856:
        /* <DEDUP_REMOVED lines=16> */
.L_x_7886:
[----:B------:R-:W-:Y:S05]  /*2d30*/  EXIT ;  /* 0x000000000000794d */ /* 0x000fea0003800000 */
.L_x_7857:
[----:B------:R-:W-:Y:S01]  /*2d40*/  HFMA2.MMA R12, -RZ, RZ, 0, 9.5367431640625e-07 ;  /* 0x00000010ff0c7435 */ /* 0x000fe200000001ff */
[----:B------:R-:W-:Y:S01]  /*2d50*/  MOV R11, 0x1f ;  /* 0x0000001f000b7802 */ /* 0x000fe20000000f00 */
[----:B------:R-:W-:Y:S01]  /*2d60*/  IMAD.MOV.U32 R15, RZ, RZ, -0x1 ;  /* 0xffffffffff0f7424 */ /* 0x000fe200078e00ff */
[----:B------:R-:W-:-:S08]  /*2d70*/  MOV R2, 0xff7fffff ;  /* 0xff7fffff00027802 */ /* 0x000fd00000000f00 */
[----:B------:R-:W-:Y:S05]  /*2d80*/  WARPSYNC.COLLECTIVE R15, `(.L_x_7887) ;  /* 0x000000000f087348 */ /* 0x000fea0003c00000 */
[----:B------:R0:W1:Y:S02]  /*2d90*/  SHFL.BFLY P6, R14, R13, R12, R11 ;  /* 0x0c00000c0d0e7389 */ /* 0x00006400000c000b */
[----:B01----:R-:W-:Y:S01]  /*2da0*/  ENDCOLLECTIVE ;  /* 0x000000000000791b */ /* 0x003fe20003800000 */
.L_x_7887:
[----:B------:R-:W-:Y:S01]  /*2db0*/  HFMA2.MMA R12, -RZ, RZ, 0, 4.76837158203125e-07 ;  /* 0x00000008ff0c7435 */ /* 0x000fe200000001ff */
[----:B------:R-:W-:-:S04]  /*2dc0*/  FMNMX.FTZ R0, R14, -3.40282346638528859812e+38, !PT ;  /* 0xff7fffff0e007809 */ /* 0x000fc80007810000 */
[----:B------:R-:W-:-:S07]  /*2dd0*/  MOV R13, R0 ;  /* 0x00000000000d7202 */ /* 0x000fce0000000f00 */
[----:B------:R-:W-:Y:S05]  /*2de0*/  WARPSYNC.COLLECTIVE R15, `(.L_x_7888) ;  /* 0x000000000f087348 */ /* 0x000fea0003c00000 */
[----:B------:R0:W1:Y:S02]  /*2df0*/  SHFL.BFLY P6, R14, R13, R12, R11 ;  /* 0x0c00000c0d0e7389 */ /* 0x00006400000c000b */
[----:B01----:R-:W-:Y:S01]  /*2e00*/  ENDCOLLECTIVE ;  /* 0x000000000000791b */ /* 0x003fe20003800000 */
.L_x_7888:
[----:B------:R-:W-:Y:S02]  /*2e10*/  MOV R12, 0x4 ;  /* 0x00000004000c7802 */ /* 0x000fe40000000f00 */
[----:B------:R-:W-:-:S05]  /*2e20*/  FMNMX.FTZ R3, R0, R14, !PT ;  /* 0x0000000e00037209 */ /* 0x000fca0007810000 */
[----:B------:R-:W-:-:S07]  /*2e30*/  IMAD.MOV.U32 R13, RZ, RZ, R3 ;  /* 0x000000ffff0d7224 */ /* 0x000fce00078e0003 */
[----:B------:R-:W-:Y:S05]  /*2e40*/  WARPSYNC.COLLECTIVE R15, `(.L_x_7889) ;  /* 0x000000000f087348 */ /* 0x000fea0003c00000 */
[----:B------:R0:W1:Y:S02]  /*2e50*/  SHFL.BFLY P6, R14, R13, R12, R11 ;  /* 0x0c00000c0d0e7389 */ /* 0x00006400000c000b */
[----:B01----:R-:W-:Y:S01]  /*2e60*/  ENDCOLLECTIVE ;  /* 0x000000000000791b */ /* 0x003fe20003800000 */
.L_x_7889:
[----:B------:R-:W-:Y:S05]  /*2e70*/  BRA `(.L_x_7890) ;  /* 0xffffffd000d87947 */ /* 0x000fea000383ffff */
.L_x_7891:
        /* <DEDUP_REMOVED lines=16> */
.L_x_28170:


//--------------------- .text._ZN4vllm25paged_attention_v1_kernelIfhLi192ELi8ELi128ELNS_18Fp8KVCacheDataTypeE2ELb0EEEvPT_PKS2_PKT0_S8_ifPKiSA_iPKfiiiSC_SC_iiiii --------------------------
	.section	.text._ZN4vllm25paged_attention_v1_kernelIfhLi192ELi8ELi128ELNS_18Fp8KVCacheDataTypeE2ELb0EEEvPT_PKS2_PKT0_S8_ifPKiSA_iPKfiiiSC_SC_iiiii,"ax",@progbits
	.align	128
        .global         _ZN4vllm25paged_attention_v1_kernelIfhLi192ELi8ELi128ELNS_18Fp8KVCacheDataTypeE2ELb0EEEvPT_PKS2_PKT0_S8_ifPKiSA_iPKfiiiSC_SC_iiiii
        .type           _ZN4vllm25paged_attention_v1_kernelIfhLi192ELi8ELi128ELNS_18Fp8KVCacheDataTypeE2ELb0EEEvPT_PKS2_PKT0_S8_ifPKiSA_iPKfiiiSC_SC_iiiii,@function
        .size           _ZN4vllm25paged_attention_v1_kernelIfhLi192ELi8ELi128ELNS_18Fp8KVCacheDataTypeE2ELb0EEEvPT_PKS2_PKT0_S8_ifPKiSA_iPKfiiiSC_SC_iiiii,(.L_x_28171 - _ZN4vllm25paged_attention_v1_kernelIfhLi192ELi8ELi128ELNS_18Fp8KVCacheDataTypeE2ELb0EEEvPT_PKS2_PKT0_S8_ifPKiSA_iPKfiiiSC_SC_iiiii)
        .other          _ZN4vllm25paged_attention_v1_kernelIfhLi192ELi8ELi128ELNS_18Fp8KVCacheDataTypeE2ELb0EEEvPT_PKS2_PKT0_S8_ifPKiSA_iPKfiiiSC_SC_iiiii,@"STO_CUDA_ENTRY STV_DEFAULT"
_ZN4vllm25paged_attention_v1_kernelIfhLi192ELi8ELi128ELNS_18Fp8KVCacheDataTypeE2ELb0EEEvPT_PKS2_PKT0_S8_ifPKiSA_iPKfiiiSC_SC_iiiii:
.text._ZN4vllm25paged_attention_v1_kernelIfhLi192ELi8ELi128ELNS_18Fp8KVCacheDataTypeE2ELb0EEEvPT_PKS2_PKT0_S8_ifPKiSA_iPKfiiiSC_SC_iiiii:
        /* <DEDUP_REMOVED lines=30> */
.L_x_7926:
        /* <DEDUP_REMOVED lines=40> */
.L_x_7898:
        /* <DEDUP_REMOVED lines=11> */
.L_x_7897:
[----:B------:R-:W-:Y:S05]  /*0510*/  BSYNC B1 ;  /* 0x0000000000017941 */ /* 0x000fea0003800000 */
.L_x_7896:
        /* <DEDUP_REMOVED lines=14> */
.L_x_7901:
        /* <DEDUP_REMOVED lines=100> */
.L_x_7900:
[----:B------:R-:W-:Y:S05]  /*0c40*/  BSYNC B1 ;  /* 0x0000000000017941 */ /* 0x000fea0003800000 */
.L_x_7899:
        /* <DEDUP_REMOVED lines=55> */
.L_x_7903:
[----:B------:R-:W-:Y:S05]  /*0fc0*/  BSYNC B1 ;  /* 0x0000000000017941 */ /* 0x000fea0003800000 */
.L_x_7902:
        /* <DEDUP_REMOVED lines=26> */
.L_x_7895:
[----:B------:R-:W-:Y:S05]  /*1170*/  BSYNC B0 ;  /* 0x0000000000007941 */ /* 0x000fea0003800000 */
.L_x_7894:
        /* <DEDUP_REMOVED lines=49> */
.L_x_7908:
        /* <DEDUP_REMOVED lines=8> */
.L_x_7907:
[----:B------:R-:W-:Y:S05]  /*1510*/  BSYNC B1 ;  /* 0x0000000000017941 */ /* 0x000fea0003800000 */
.L_x_7906:
        /* <DEDUP_REMOVED lines=14> */
.L_x_7911:
        /* <DEDUP_REMOVED lines=52> */
.L_x_7910:
[----:B------:R-:W-:Y:S05]  /*1940*/  BSYNC B1 ;  /* 0x0000000000017941 */ /* 0x000fea0003800000 */
.L_x_7909:
        /* <DEDUP_REMOVED lines=31> */
.L_x_7913:
[----:B------:R-:W-:Y:S05]  /*1b40*/  BSYNC B1 ;  /* 0x0000000000017941 */ /* 0x000fea0003800000 */
.L_x_7912:
        /* <DEDUP_REMOVED lines=14> */
.L_x_7905:
[----:B------:R-:W-:Y:S05]  /*1c30*/  BSYNC B0 ;  /* 0x0000000000007941 */ /* 0x000fea0003800000 */
.L_x_7904:
[----:B------:R-:W2:Y:S01]  /*1c40*/  S2UR UR5, SR_CgaCtaId ;  /* 0x00000000000579c3 */ /* 0x000ea20000008800 */
[----:B0-----:R-:W-:-:S07]  /*1c50*/  LOP3.LUT R0, R8, 0x1, RZ, 0xc0, !PT ;  /* 0x0000000108007812 */ /* 0x001fce00078ec0ff */
[----:B------:R-:W-:Y:S01]  /*1c60*/  BAR.SYNC.DEFER_BLOCKING 0x0 ;  /* 0x0000000000007b1d */ /* 0x000fe20000010000 */
[C---:B-1----:R-:W-:Y:S01]  /*1c70*/  LOP3.LUT R2, R6.reuse, 0xffffffe0, RZ, 0xc0, !PT ;  /* 0xffffffe006027812 */ /* 0x042fe200078ec0ff */
[----:B------:R-:W-:Y:S01]  /*1c80*/  VIADD R3, R6, 0x1f ;  /* 0x0000001f06037836 */ /* 0x000fe20000000000 */
[----:B------:R-:W-:Y:S01]  /*1c90*/  ISETP.NE.AND P2, PT, R0, RZ, PT ;  /* 0x000000ff0000720c */ /* 0x000fe20003f45270 */
[----:B------:R-:W-:Y:S01]  /*1ca0*/  HFMA2.MMA R9, -RZ, RZ, 0, 0 ;  /* 0x00000000ff097435 */ /* 0x000fe200000001ff */
[----:B------:R-:W-:Y:S01]  /*1cb0*/  LOP3.LUT R0, R6, 0xffffffc0, RZ, 0xc0, !PT ;  /* 0xffffffc006007812 */ /* 0x000fe200078ec0ff */
[----:B------:R-:W-:Y:S01]  /*1cc0*/  UMOV UR4, 0x400 ;  /* 0x0000040000047882 */ /* 0x000fe20000000000 */
[----:B------:R-:W-:Y:S01]  /*1cd0*/  ISETP.NE.OR P4, PT, R2, 0x20, P2 ;  /* 0x000000200200780c */ /* 0x000fe20001785670 */
[----:B------:R-:W-:Y:S01]  /*1ce0*/  UIADD3 UR4, UR4, 0x20, URZ ;  /* 0x0000002004047890 */ /* 0x000fe2000fffe03f */
[----:B------:R-:W-:Y:S01]  /*1cf0*/  ISETP.NE.OR P5, PT, R0, 0x40, P2 ;  /* 0x000000400000780c */ /* 0x000fe200017a5670 */
[----:B------:R-:W-:Y:S01]  /*1d00*/  BSSY B0, `(.L_x_7914) ;  /* 0x000001e000007945 */ /* 0x000fe20003800000 */
[----:B------:R-:W-:Y:S01]  /*1d10*/  LEA.HI R0, R8, R8, RZ, 0x1 ;  /* 0x0000000808007211 */ /* 0x000fe200078f08ff */
[----:B------:R-:W-:Y:S01]  /*1d20*/  HFMA2.MMA R23, -RZ, RZ, 0, 0 ;  /* 0x00000000ff177435 */ /* 0x000fe200000001ff */
[----:B------:R-:W-:-:S02]  /*1d30*/  ISETP.GT.U32.AND P3, PT, R3, 0x3e, PT ;  /* 0x0000003e0300780c */ /* 0x000fc40003f64070 */
[----:B------:R-:W-:Y:S02]  /*1d40*/  CS2R R26, SRZ ;  /* 0x00000000001a7805 */ /* 0x000fe4000001ff00 */
[----:B------:R-:W-:Y:S02]  /*1d50*/  SHF.R.S32.HI R0, RZ, 0x1, R0 ;  /* 0x00000001ff007819 */ /* 0x000fe40000011400 */
[----:B------:R-:W-:Y:S02]  /*1d60*/  CS2R R24, SRZ ;  /* 0x0000000000187805 */ /* 0x000fe4000001ff00 */
[C---:B------:R-:W-:Y:S02]  /*1d70*/  ISETP.GT.OR P0, PT, R6.reuse, 0x3f, P2 ;  /* 0x0000003f0600780c */ /* 0x040fe40001704670 */
[----:B------:R-:W-:Y:S01]  /*1d80*/  CS2R R20, SRZ ;  /* 0x0000000000147805 */ /* 0x000fe2000001ff00 */
[----:B------:R-:W-:Y:S01]  /*1d90*/  BAR.SYNC.DEFER_BLOCKING 0x0 ;  /* 0x0000000000007b1d */ /* 0x000fe20000010000 */
[----:B--2---:R-:W-:Y:S01]  /*1da0*/  ULEA UR4, UR5, UR4, 0x18 ;  /* 0x0000000405047291 */ /* 0x004fe2000f8ec03f */
[----:B------:R-:W-:Y:S01]  /*1db0*/  IMAD R2, R5, 0xc0, R0 ;  /* 0x000000c005027824 */ /* 0x000fe200078e0200 */
[----:B------:R-:W-:-:S02]  /*1dc0*/  ISETP.GT.OR P1, PT, R6, 0x1f, P2 ;  /* 0x0000001f0600780c */ /* 0x000fc40001724670 */
[----:B------:R-:W-:Y:S02]  /*1dd0*/  CS2R R18, SRZ ;  /* 0x0000000000127805 */ /* 0x000fe4000001ff00 */
[----:B------:R-:W-:Y:S01]  /*1de0*/  MOV R13, RZ ;  /* 0x000000ff000d7202 */ /* 0x000fe20000000f00 */
[----:B------:R-:W-:Y:S01]  /*1df0*/  IMAD.MOV.U32 R29, RZ, RZ, RZ ;  /* 0x000000ffff1d7224 */ /* 0x000fe200078e00ff */
        /* <DEDUP_REMOVED lines=14> */
.L_x_7915:
[----:B------:R-:W-:Y:S05]  /*1ee0*/  BSYNC B0 ;  /* 0x0000000000007941 */ /* 0x000fea0003800000 */
.L_x_7914:
        /* <DEDUP_REMOVED lines=27> */
.L_x_7917:
[----:B------:R-:W-:Y:S05]  /*20a0*/  BSYNC B0 ;  /* 0x0000000000007941 */ /* 0x000fea0003800000 */
.L_x_7916:
        /* <DEDUP_REMOVED lines=15> */
.L_x_7919:
[----:B------:R-:W-:Y:S05]  /*21a0*/  BSYNC B0 ;  /* 0x0000000000007941 */ /* 0x000fea0003800000 */
.L_x_7918:
        /* <DEDUP_REMOVED lines=27> */
.L_x_7921:
[----:B------:R-:W-:Y:S05]  /*2360*/  BSYNC B0 ;  /* 0x0000000000007941 */ /* 0x000fea0003800000 */
.L_x_7920:
[----:B------:R-:W-:Y:S06]  /*2370*/  BAR.SYNC.DEFER_BLOCKING 0x0 ;  /* 0x0000000000007b1d */ /* 0x000fec0000010000 */
[----:B------:R-:W-:Y:S05]  /*2380*/  @P3 EXIT ;  /* 0x000000000000394d */ /* 0x000fea0003800000 */
[----:B------:R-:W-:Y:S05]  /*2390*/  @P2 EXIT ;  /* 0x000000000000294d */ /* 0x000fea0003800000 */
[----:B------:R-:W2:Y:S01]  /*23a0*/  S2R R17, SR_CTAID.X ;  /* 0x0000000000117919 */ /* 0x000ea20000002500 */
[----:B------:R-:W-:Y:S01]  /*23b0*/  ULDC UR4, c[0x0][0x14] ;  /* 0x0000050000047ab9 */ /* 0x000fe20000000800 */
[----:B------:R-:W3:Y:S01]  /*23c0*/  LDC R3, c[0x0][0xc] ;  /* 0x00000300ff037b82 */ /* 0x000ee20000000800 */
[----:B------:R-:W-:Y:S01]  /*23d0*/  UIMAD UR6, UR4, 0xc0, URZ ;  /* 0x000000c0040678a4 */ /* 0x000fe2000f8e023f */
[C---:B01----:R-:W-:Y:S01]  /*23e0*/  IADD3 R2, R0.reuse, 0x10, RZ ;  /* 0x0000001000027810 */ /* 0x043fe20007ffe0ff */
[C---:B------:R-:W-:Y:S01]  /*23f0*/  VIADD R6, R0.reuse, 0x20 ;  /* 0x0000002000067836 */ /* 0x040fe20000000000 */
[C---:B------:R-:W-:Y:S01]  /*2400*/  IADD3 R10, R0.reuse, 0x30, RZ ;  /* 0x00000030000a7810 */ /* 0x040fe20007ffe0ff */
[C---:B------:R-:W-:Y:S01]  /*2410*/  VIADD R16, R0.reuse, 0x80 ;  /* 0x0000008000107836 */ /* 0x040fe20000000000 */
[C---:B------:R-:W-:Y:S02]  /*2420*/  IADD3 R28, R0.reuse, 0x70, RZ ;  /* 0x00000070001c7810 */ /* 0x040fe40007ffe0ff */
[----:B------:R-:W0:Y:S01]  /*2430*/  S2UR UR5, SR_CTAID.Z ;  /* 0x00000000000579c3 */ /* 0x000e220000002700 */
[----:B------:R-:W-:Y:S01]  /*2440*/  IADD3 R15, R0, 0xa0, RZ ;  /* 0x000000a0000f7810 */ /* 0x000fe20007ffe0ff */
[----:B---3--:R-:W-:-:S04]  /*2450*/  IMAD R4, R4, R3, RZ ;  /* 0x0000000304047224 */ /* 0x008fc800078e02ff */
        /* <DEDUP_REMOVED lines=15> */
[-C--:B------:R-:W-:Y:S02]  /*2550*/  IADD3 R7, P2, R6, R17.reuse, RZ ;  /* 0x0000001106077210 */ /* 0x080fe40007f5e0ff */
[----:B------:R-:W-:Y:S02]  /*2560*/  IADD3 R8, P3, R10, R17, RZ ;  /* 0x000000110a087210 */ /* 0x000fe40007f7e0ff */
[----:B------:R-:W-:Y:S02]  /*2570*/  LEA.HI.X R5, R5, UR5, R12, 0x2, P1 ;  /* 0x0000000505057c11 */ /* 0x000fe400088f140c */
[----:B------:R-:W-:Y:S02]  /*2580*/  LEA.HI.X R3, R3, UR5, R14, 0x2, P0 ;  /* 0x0000000503037c11 */ /* 0x000fe400080f140e */
[----:B------:R-:W-:-:S02]  /*2590*/  LEA.HI.X.SX32 R12, R6, R22, 0x1, P2 ;  /* 0x00000016060c7211 */ /* 0x000fc400010f0eff */
[----:B------:R-:W-:Y:S01]  /*25a0*/  LEA.HI.X.SX32 R11, R10, R22, 0x1, P3 ;  /* 0x000000160a0b7211 */ /* 0x000fe200018f0eff */
[----:B------:R0:W-:Y:S01]  /*25b0*/  STG.E desc[UR36][R2.64], R26 ;  /* 0x0000001a02007986 */ /* 0x0001e2000c101924 */
[C---:B------:R-:W-:Y:S02]  /*25c0*/  LEA R6, P0, R7.reuse, UR4, 0x2 ;  /* 0x0000000407067c11 */ /* 0x040fe4000f8010ff */
[C---:B------:R-:W-:Y:S01]  /*25d0*/  LEA R10, P1, R8.reuse, UR4, 0x2 ;  /* 0x00000004080a7c11 */ /* 0x040fe2000f8210ff */
[----:B------:R1:W-:Y:S01]  /*25e0*/  STG.E desc[UR36][R4.64], R24 ;  /* 0x0000001804007986 */ /* 0x0003e2000c101924 */
[----:B------:R-:W-:Y:S02]  /*25f0*/  LEA.HI.X R7, R7, UR5, R12, 0x2, P0 ;  /* 0x0000000507077c11 */ /* 0x000fe400080f140c */
[----:B------:R-:W-:Y:S01]  /*2600*/  LEA.HI.X R11, R8, UR5, R11, 0x2, P1 ;  /* 0x00000005080b7c11 */ /* 0x000fe200088f140b */
[C---:B------:R-:W-:Y:S01]  /*2610*/  VIADD R8, R0.reuse, 0x50 ;  /* 0x0000005000087836 */ /* 0x040fe20000000000 */
[C---:B------:R-:W-:Y:S01]  /*2620*/  IADD3 R12, R0.reuse, 0x40, RZ ;  /* 0x00000040000c7810 */ /* 0x040fe20007ffe0ff */
[----:B------:R2:W-:Y:S01]  /*2630*/  STG.E desc[UR36][R6.64], R9 ;  /* 0x0000000906007986 */ /* 0x0005e2000c101924 */
[C---:B------:R-:W-:Y:S01]  /*2640*/  IADD3 R14, R0.reuse, 0x90, RZ ;  /* 0x00000090000e7810 */ /* 0x040fe20007ffe0ff */
[----:B0-----:R-:W-:Y:S01]  /*2650*/  VIADD R2, R0, 0xb0 ;  /* 0x000000b000027836 */ /* 0x001fe20000000000 */
[-C--:B------:R-:W-:Y:S01]  /*2660*/  IADD3 R3, P5, R12, R17.reuse, RZ ;  /* 0x000000110c037210 */ /* 0x080fe20007fbe0ff */
[----:B------:R0:W-:Y:S01]  /*2670*/  STG.E desc[UR36][R10.64], R13 ;  /* 0x0000000d0a007986 */ /* 0x0001e2000c101924 */
[----:B-1----:R-:W-:-:S02]  /*2680*/  IADD3 R5, P4, R8, R17, RZ ;  /* 0x0000001108057210 */ /* 0x002fc40007f9e0ff */
[-C--:B------:R-:W-:Y:S02]  /*2690*/  LEA.HI.X.SX32 R4, R12, R22.reuse, 0x1, P5 ;  /* 0x000000160c047211 */ /* 0x080fe400028f0eff */
[-C--:B--2---:R-:W-:Y:S02]  /*26a0*/  IADD3 R9, P2, R28, R17.reuse, RZ ;  /* 0x000000111c097210 */ /* 0x084fe40007f5e0ff */
[----:B------:R-:W-:Y:S02]  /*26b0*/  LEA.HI.X.SX32 R6, R8, R22, 0x1, P4 ;  /* 0x0000001608067211 */ /* 0x000fe400020f0eff */
[----:B0-----:R-:W-:Y:S02]  /*26c0*/  IADD3 R10, R0, 0x60, RZ ;  /* 0x00000060000a7810 */ /* 0x001fe40007ffe0ff */
        /* <DEDUP_REMOVED lines=10> */
[----:B------:R-:W-:Y:S02]  /*2770*/  LEA.HI.X.SX32 R22, R2, R22, 0x1, P6 ;  /* 0x0000001602167211 */ /* 0x000fe400030f0eff */
[----:B------:R-:W-:Y:S02]  /*2780*/  LEA R2, P0, R3, UR4, 0x2 ;  /* 0x0000000403027c11 */ /* 0x000fe4000f8010ff */
[----:B------:R-:W-:Y:S02]  /*2790*/  LEA R16, P1, R17, UR4, 0x2 ;  /* 0x0000000411107c11 */ /* 0x000fe4000f8210ff */
[----:B------:R-:W-:-:S02]  /*27a0*/  LEA.HI.X R3, R3, UR5, R4, 0x2, P0 ;  /* 0x0000000503037c11 */ /* 0x000fc400080f1404 */
        /* <DEDUP_REMOVED lines=22> */
.L_x_7892:
        /* <DEDUP_REMOVED lines=16> */
.L_x_7922:
[----:B------:R-:W-:Y:S05]  /*2a10*/  EXIT ;  /* 0x000000000000794d */ /* 0x000fea0003800000 */
.L_x_7893:
[----:B------:R-:W-:Y:S01]  /*2a20*/  HFMA2.MMA R12, -RZ, RZ, 0, 9.5367431640625e-07 ;  /* 0x00000010ff0c7435 */ /* 0x000fe200000001ff */
[----:B------:R-:W-:Y:S01]  /*2a30*/  MOV R11, 0x1f ;  /* 0x0000001f000b7802 */ /* 0x000fe20000000f00 */
[----:B------:R-:W-:Y:S01]  /*2a40*/  IMAD.MOV.U32 R15, RZ, RZ, -0x1 ;  /* 0xffffffffff0f7424 */ /* 0x000fe200078e00ff */
[----:B------:R-:W-:-:S08]  /*2a50*/  MOV R2, 0xff7fffff ;  /* 0xff7fffff00027802 */ /* 0x000fd00000000f00 */
[----:B------:R-:W-:Y:S05]  /*2a60*/  WARPSYNC.COLLECTIVE R15, `(.L_x_7923) ;  /* 0x000000000f087348 */ /* 0x000fea0003c00000 */
[----:B------:R0:W1:Y:S02]  /*2a70*/  SHFL.BFLY P6, R14, R13, R12, R11 ;  /* 0x0c00000c0d0e7389 */ /* 0x00006400000c000b */
[----:B01----:R-:W-:Y:S01]  /*2a80*/  ENDCOLLECTIVE ;  /* 0x000000000000791b */ /* 0x003fe20003800000 */
.L_x_7923:
[----:B------:R-:W-:Y:S01]  /*2a90*/  HFMA2.MMA R12, -RZ, RZ, 0, 4.76837158203125e-07 ;  /* 0x00000008ff0c7435 */ /* 0x000fe200000001ff */
[----:B------:R-:W-:-:S04]  /*2aa0*/  FMNMX.FTZ R0, R14, -3.40282346638528859812e+38, !PT ;  /* 0xff7fffff0e007809 */ /* 0x000fc80007810000 */
[----:B------:R-:W-:-:S07]  /*2ab0*/  MOV R13, R0 ;  /* 0x00000000000d7202 */ /* 0x000fce0000000f00 */
[----:B------:R-:W-:Y:S05]  /*2ac0*/  WARPSYNC.COLLECTIVE R15, `(.L_x_7924) ;  /* 0x000000000f087348 */ /* 0x000fea0003c00000 */
[----:B------:R0:W1:Y:S02]  /*2ad0*/  SHFL.BFLY P6, R14, R13, R12, R11 ;  /* 0x0c00000c0d0e7389 */ /* 0x00006400000c000b */
[----:B01----:R-:W-:Y:S01]  /*2ae0*/  ENDCOLLECTIVE ;  /* 0x000000000000791b */ /* 0x003fe20003800000 */
.L_x_7924:
[----:B------:R-:W-:Y:S02]  /*2af0*/  MOV R12, 0x4 ;  /* 0x00000004000c7802 */ /* 0x000fe40000000f00 */
[----:B------:R-:W-:-:S05]  /*2b00*/  FMNMX.FTZ R3, R0, R14, !PT ;  /* 0x0000000e00037209 */ /* 0x000fca0007810000 */
[----:B------:R-:W-:-:S07]  /*2b10*/  IMAD.MOV.U32 R13, RZ, RZ, R3 ;  /* 0x000000ffff0d7224 */ /* 0x000fce00078e0003 */
[----:B------:R-:W-:Y:S05]  /*2b20*/  WARPSYNC.COLLECTIVE R15, `(.L_x_7925) ;  /* 0x000000000f087348 */ /* 0x000fea0003c00000 */
[----:B------:R0:W1:Y:S02]  /*2b30*/  SHFL.BFLY P6, R14, R13, R12, R11 ;  /* 0x0c00000c0d0e7389 */ /* 0x00006400000c000b */
[----:B01----:R-:W-:Y:S01]  /*2b40*/  ENDCOLLECTIVE ;  /* 0x000000000000791b */ /* 0x003fe20003800000 */
.L_x_7925:
[----:B------:R-:W-:Y:S05]  /*2b50*/  BRA `(.L_x_7926) ;  /* 0xffffffd400a07947 */ /* 0x000fea000383ffff */
.L_x_7927:
        /* <DEDUP_REMOVED lines=10> */
.L_x_28171:


//--------------------- .text._ZN4vllm25paged_attention_v1_kernelIfhLi128ELi8ELi128ELNS_18Fp8KVCacheDataTypeE2ELb0EEEvPT_PKS2_PKT0_S8_ifPKiSA_iPKfiiiSC_SC_iiiii --------------------------
	.section	.text._ZN4vllm25paged_attention_v1_kernelIfhLi128ELi8ELi128ELNS_18Fp8KVCacheDataTypeE2ELb0EEEvPT_PKS2_PKT0_S8_ifPKiSA_iPKfiiiSC_SC_iiiii,"ax",@progbits
	.align	128
        .global         _ZN4vllm25paged_attention_v1_kernelIfhLi128ELi8ELi128ELNS_18Fp8KVCacheDataTypeE2ELb0EEEvPT_PKS2_PKT0_S8_ifPKiSA_iPKfiiiSC_SC_iiiii
        .type           _ZN4vllm25paged_attention_v1_kernelIfhLi128ELi8ELi128ELNS_18Fp8KVCacheDataTypeE2ELb0EEEvPT_PKS2_PKT0_S8_ifPKiSA_iPKfiiiSC_SC_iiiii,@function
        .size           _ZN4vllm25paged_attention_v1_kernelIfhLi128ELi8ELi128ELNS_18Fp8KVCacheDataTypeE2ELb0EEEvPT_PKS2_PKT0_S8_ifPKiSA_iPKfiiiSC_SC_iiiii,(.L_x_28172 - _ZN4vllm25paged_attention_v1_kernelIfhLi128ELi8ELi128ELNS_18Fp8KVCacheDataTypeE2ELb0EEEvPT_PKS2_PKT0_S8_ifPKiSA_iPKfiiiSC_SC_iiiii)
        .other          _ZN4vllm25paged_attention_v1_kernelIfhLi128ELi8ELi128ELNS_18Fp8KVCacheDataTypeE2ELb0EEEvPT_PKS2_PKT0_S8_ifPKiSA_iPKfiiiSC_SC_iiiii,@"STO_CUDA_ENTRY STV_DEFAULT"
_ZN4vllm25paged_attention_v1_kernelIfhLi128ELi8ELi128ELNS_18Fp8KVCacheDataTypeE2ELb0EEEvPT_PKS2_PKT0_S8_ifPKiSA_iPKfiiiSC_SC_iiiii:
.text._ZN4vllm25paged_attention_v1_kernelIfhLi128ELi8ELi128ELNS_18Fp8KVCacheDataTypeE2ELb0EEEvPT_PKS2_PKT0_S8_ifPKiSA_iPKfiiiSC_SC_iiiii:
        /* <DEDUP_REMOVED lines=30> */
.L_x_7958:
        /* <DEDUP_REMOVED lines=40> */
.L_x_7934:
        /* <DEDUP_REMOVED lines=11> */
.L_x_7933:
[----:B------:R-:W-:Y:S05]  /*0510*/  BSYNC B1 ;  /* 0x0000000000017941 */ /* 0x000fea0003800000 */
.L_x_7932:
        /* <DEDUP_REMOVED lines=14> */
.L_x_7937:
        /* <DEDUP_REMOVED lines=100> */
.L_x_7936:
[----:B------:R-:W-:Y:S05]  /*0c40*/  BSYNC B1 ;  /* 0x0000000000017941 */ /* 0x000fea0003800000 */
.L_x_7935:
        /* <DEDUP_REMOVED lines=55> */
.L_x_7939:
[----:B------:R-:W-:Y:S05]  /*0fc0*/  BSYNC B1 ;  /* 0x0000000000017941 */ /* 0x000fea0003800000 */
.L_x_7938:
        /* <DEDUP_REMOVED lines=26> */
.L_x_7931:
[----:B------:R-:W-:Y:S05]  /*1170*/  BSYNC B0 ;  /* 0x0000000000007941 */ /* 0x000fea0003800000 */
.L_x_7930:
        /* <DEDUP_REMOVED lines=49> */
.L_x_7944:
        /* <DEDUP_REMOVED lines=8> */
.L_x_7943:
[----:B------:R-:W-:Y:S05]  /*1510*/  BSYNC B1 ;  /* 0x0000000000017941 */ /* 0x000fea0003800000 */
.L_x_7942:
        /* <DEDUP_REMOVED lines=14> */
.L_x_7947:
        /* <DEDUP_REMOVED lines=52> */
.L_x_7946:
[----:B------:R-:W-:Y:S05]  /*1940*/  BSYNC B1 ;  /* 0x0000000000017941 */ /* 0x000fea0003800000 */
.L_x_7945:
        /* <DEDUP_REMOVED lines=31> */
.L_x_7949:
[----:B------:R-:W-:Y:S05]  /*1b40*/  BSYNC B1 ;  /* 0x0000000000017941 */ /* 0x000fea0003800000 */
.L_x_7948:
        /* <DEDUP_REMOVED lines=14> */
.L_x_7941:
[----:B------:R-:W-:Y:S05]  /*1c30*/  BSYNC B0 ;  /* 0x0000000000007941 */ /* 0x000fea0003800000 */
.L_x_7940:
[----:B------:R-:W-:Y:S01]  /*1c40*/  BAR.SYNC.DEFER_BLOCKING 0x0 ;  /* 0x0000000000007b1d */ /* 0x000fe20000010000 */
[----:B0-----:R-:W-:Y:S01]  /*1c50*/  LOP3.LUT R0, R8, 0x1, RZ, 0xc0, !PT ;  /* 0x0000000108007812 */ /* 0x001fe200078ec0ff */
[----:B-1----:R-:W-:Y:S01]  /*1c60*/  VIADD R2, R6, 0x1f ;  /* 0x0000001f06027836 */ /* 0x002fe20000000000 */
[----:B------:R-:W-:Y:S01]  /*1c70*/  HFMA2.MMA R29, -RZ, RZ, 0, 0 ;  /* 0x00000000ff1d7435 */ /* 0x000fe200000001ff */
[----:B------:R-:W-:Y:S02]  /*1c80*/  CS2R R20, SRZ ;  /* 0x0000000000147805 */ /* 0x000fe4000001ff00 */
[----:B------:R-:W-:Y:S02]  /*1c90*/  ISETP.NE.AND P2, PT, R0, RZ, PT ;  /* 0x000000ff0000720c */ /* 0x000fe40003f45270 */
[----:B------:R-:W0:Y:S01]  /*1ca0*/  S2UR UR5, SR_CgaCtaId ;  /* 0x00000000000579c3 */ /* 0x000e220000008800 */
[----:B------:R-:W-:Y:S01]  /*1cb0*/  LOP3.LUT R0, R6, 0xffffffc0, RZ, 0xc0, !PT ;  /* 0xffffffc006007812 */ /* 0x000fe200078ec0ff */
[----:B------:R-:W-:Y:S01]  /*1cc0*/  UMOV UR4, 0x400 ;  /* 0x0000040000047882 */ /* 0x000fe20000000000 */
[----:B------:R-:W-:Y:S01]  /*1cd0*/  ISETP.GT.U32.AND P3, PT, R2, 0x3e, PT ;  /* 0x0000003e0200780c */ /* 0x000fe20003f64070 */
[----:B------:R-:W-:Y:S01]  /*1ce0*/  UIADD3 UR4, UR4, 0x20, URZ ;  /* 0x0000002004047890 */ /* 0x000fe2000fffe03f */
[----:B------:R-:W-:Y:S01]  /*1cf0*/  ISETP.NE.OR P5, PT, R0, 0x40, P2 ;  /* 0x000000400000780c */ /* 0x000fe200017a5670 */
[----:B------:R-:W-:Y:S01]  /*1d00*/  HFMA2.MMA R23, -RZ, RZ, 0, 0 ;  /* 0x00000000ff177435 */ /* 0x000fe200000001ff */
[----:B------:R-:W-:-:S02]  /*1d10*/  LEA.HI R0, R8, R8, RZ, 0x1 ;  /* 0x0000000808007211 */ /* 0x000fc400078f08ff */
[----:B------:R-:W-:Y:S02]  /*1d20*/  CS2R R18, SRZ ;  /* 0x0000000000127805 */ /* 0x000fe4000001ff00 */
[C---:B------:R-:W-:Y:S01]  /*1d30*/  ISETP.GT.OR P0, PT, R6.reuse, 0x3f, P2 ;  /* 0x0000003f0600780c */ /* 0x040fe20001704670 */
[----:B------:R-:W-:Y:S01]  /*1d40*/  IMAD.MOV.U32 R25, RZ, RZ, RZ ;  /* 0x000000ffff197224 */ /* 0x000fe200078e00ff */
[----:B------:R-:W-:Y:S01]  /*1d50*/  SHF.R.S32.HI R0, RZ, 0x1, R0 ;  /* 0x00000001ff007819 */ /* 0x000fe20000011400 */
[----:B------:R-:W-:Y:S01]  /*1d60*/  BSSY B0, `(.L_x_7950) ;  /* 0x0000023000007945 */ /* 0x000fe20003800000 */
[----:B------:R-:W-:Y:S02]  /*1d70*/  LOP3.LUT R2, R6, 0xffffffe0, RZ, 0xc0, !PT ;  /* 0xffffffe006027812 */ /* 0x000fe400078ec0ff */
[----:B------:R-:W-:Y:S01]  /*1d80*/  LEA R5, R5, R0, 0x7 ;  /* 0x0000000005057211 */ /* 0x000fe200078e38ff */
[----:B------:R-:W-:Y:S01]  /*1d90*/  BAR.SYNC.DEFER_BLOCKING 0x0 ;  /* 0x0000000000007b1d */ /* 0x000fe20000010000 */
[----:B------:R-:W-:-:S02]  /*1da0*/  ISETP.NE.OR P4, PT, R2, 0x20, P2 ;  /* 0x000000200200780c */ /* 0x000fc40001785670 */
        /* <DEDUP_REMOVED lines=30> */
.L_x_7951:
[----:B------:R-:W-:Y:S05]  /*1f90*/  BSYNC B0 ;  /* 0x0000000000007941 */ /* 0x000fea0003800000 */
.L_x_7950:
        /* <DEDUP_REMOVED lines=28> */
.L_x_7953:
[----:B------:R-:W-:Y:S05]  /*2160*/  BSYNC B0 ;  /* 0x0000000000007941 */ /* 0x000fea0003800000 */
.L_x_7952:
        /* <DEDUP_REMOVED lines=16> */
[----:B--2---:R-:W-:Y:S02]  /*2270*/  USHF.L.U32 UR4, UR4, 0x7, URZ ;  /* 0x0000000704047899 */ /* 0x004fe4000800063f */
        /* <DEDUP_REMOVED lines=16> */
[-C--:B------:R-:W-:Y:S02]  /*2380*/  IADD3 R0, P5, R15, R17.reuse, RZ ;  /* 0x000000110f007210 */ /* 0x080fe40007fbe0ff */
[----:B------:R-:W-:Y:S02]  /*2390*/  IADD3 R17, P6, R2, R17, RZ ;  /* 0x0000001102117210 */ /* 0x000fe40007fde0ff */
[-C--:B------:R-:W-:Y:S02]  /*23a0*/  LEA.HI.X.SX32 R6, R6, R22.reuse, 0x1, P4 ;  /* 0x0000001606067211 */ /* 0x080fe400020f0eff */
        /* <DEDUP_REMOVED lines=31> */
.L_x_7928:
        /* <DEDUP_REMOVED lines=16> */
.L_x_7954:
[----:B------:R-:W-:Y:S05]  /*26a0*/  EXIT ;  /* 0x000000000000794d */ /* 0x000fea0003800000 */
.L_x_7929:
[----:B------:R-:W-:Y:S01]  /*26b0*/  IMAD.MOV.U32 R12, RZ, RZ, 0x10 ;  /* 0x00000010ff0c7424 */ /* 0x000fe200078e00ff */
[----:B------:R-:W-:Y:S02]  /*26c0*/  MOV R11, 0x1f ;  /* 0x0000001f000b7802 */ /* 0x000fe40000000f00 */
[----:B------:R-:W-:Y:S02]  /*26d0*/  MOV R15, 0xffffffff ;  /* 0xffffffff000f7802 */ /* 0x000fe40000000f00 */
[----:B------:R-:W-:-:S07]  /*26e0*/  MOV R2, 0xff7fffff ;  /* 0xff7fffff00027802 */ /* 0x000fce0000000f00 */
[----:B------:R-:W-:Y:S05]  /*26f0*/  WARPSYNC.COLLECTIVE R15, `(.L_x_7955) ;  /* 0x000000000f087348 */ /* 0x000fea0003c00000 */
[----:B------:R0:W1:Y:S02]  /*2700*/  SHFL.BFLY P6, R14, R13, R12, R11 ;  /* 0x0c00000c0d0e7389 */ /* 0x00006400000c000b */
[----:B01----:R-:W-:Y:S01]  /*2710*/  ENDCOLLECTIVE ;  /* 0x000000000000791b */ /* 0x003fe20003800000 */
.L_x_7955:
[----:B------:R-:W-:Y:S01]  /*2720*/  IMAD.MOV.U32 R12, RZ, RZ, 0x8 ;  /* 0x00000008ff0c7424 */ /* 0x000fe200078e00ff */
[----:B------:R-:W-:-:S04]  /*2730*/  FMNMX.FTZ R0, R14, -3.40282346638528859812e+38, !PT ;  /* 0xff7fffff0e007809 */ /* 0x000fc80007810000 */
[----:B------:R-:W-:-:S07]  /*2740*/  MOV R13, R0 ;  /* 0x00000000000d7202 */ /* 0x000fce0000000f00 */
[----:B------:R-:W-:Y:S05]  /*2750*/  WARPSYNC.COLLECTIVE R15, `(.L_x_7956) ;  /* 0x000000000f087348 */ /* 0x000fea0003c00000 */
[----:B------:R0:W1:Y:S02]  /*2760*/  SHFL.BFLY P6, R14, R13, R12, R11 ;  /* 0x0c00000c0d0e7389 */ /* 0x00006400000c000b */
[----:B01----:R-:W-:Y:S01]  /*2770*/  ENDCOLLECTIVE ;  /* 0x000000000000791b */ /* 0x003fe20003800000 */
.L_x_7956:
[----:B------:R-:W-:Y:S01]  /*2780*/  HFMA2.MMA R12, -RZ, RZ, 0, 2.384185791015625e-07 ;  /* 0x00000004ff0c7435 */ /* 0x000fe200000001ff */
[----:B------:R-:W-:-:S04]  /*2790*/  FMNMX.FTZ R3, R0, R14, !PT ;  /* 0x0000000e00037209 */ /* 0x000fc80007810000 */
[----:B------:R-:W-:-:S07]  /*27a0*/  MOV R13, R3 ;  /* 0x00000003000d7202 */ /* 0x000fce0000000f00 */
[----:B------:R-:W-:Y:S05]  /*27b0*/  WARPSYNC.COLLECTIVE R15, `(.L_x_7957) ;  /* 0x000000000f087348 */ /* 0x000fea0003c00000 */
[----:B------:R0:W1:Y:S02]  /*27c0*/  SHFL.BFLY P6, R14, R13, R12, R11 ;  /* 0x0c00000c0d0e7389 */ /* 0x00006400000c000b */
[----:B01----:R-:W-:Y:S01]  /*27d0*/  ENDCOLLECTIVE ;  /* 0x000000000000791b */ /* 0x003fe20003800000 */
.L_x_7957:
[----:B------:R-:W-:Y:S05]  /*27e0*/  BRA `(.L_x_7958) ;  /* 0xffffffd8007c7947 */ /* 0x000fea000383ffff */
.L_x_7959:
        /* <DEDUP_REMOVED lines=9> */
.L_x_28172:


//--------------------- .text._ZN4vllm25paged_attention_v1_kernelIfhLi120ELi8ELi128ELNS_18Fp8KVCacheDataTypeE2ELb0EEEvPT_PKS2_PKT0_S8_ifPKiSA_iPKfiiiSC_SC_iiiii --------------------------
	.section	.text._ZN4vllm25paged_attention_v1_kernelIfhLi120ELi8ELi128ELNS_18Fp8KVCacheDataTypeE2ELb0EEEvPT_PKS2_PKT0_S8_ifPKiSA_iPKfiiiSC_SC_iiiii,"ax",@progbits
	.align	128
        .global         _ZN4vllm25paged_attention_v1_kernelIfhLi120ELi8ELi128ELNS_18Fp8KVCacheDataTypeE2ELb0EEEvPT_PKS2_PKT0_S8_ifPKiSA_iPKfiiiSC_SC_iiiii
        .type           _ZN4vllm25paged_attention_v1_kernelIfhLi120ELi8ELi128ELNS_18Fp8KVCacheDataTypeE2ELb0EEEvPT_PKS2_PKT0_S8_ifPKiSA_iPKfiiiSC_SC_iiiii,@function
        .size           _ZN4vllm25paged_attention_v1_kernelIfhLi120ELi8ELi128ELNS_18Fp8KVCacheDataTypeE2ELb0EEEvPT_PKS2_PKT0_S8_ifPKiSA_iPKfiiiSC_SC_iiiii,(.L_x_28173 - _ZN4vllm25paged_attention_v1_kernelIfhLi120ELi8ELi128ELNS_18Fp8KVCacheDataTypeE2ELb0EEEvPT_PKS2_PKT0_S8_ifPKiSA_iPKfiiiSC_SC_iiiii)
        .other          _ZN4vllm25paged_attention_v1_kernelIfhLi120ELi8ELi128ELNS_18Fp8KVCacheDataTypeE2ELb0EEEvPT_PKS2_PKT0_S8_ifPKiSA_iPKfiiiSC_SC_iiiii,@"STO_CUDA_ENTRY STV_DEFAULT"
_ZN4vllm25paged_attention_v1_kernelIfhLi120ELi8ELi128ELNS_18Fp8KVCacheDataTypeE2ELb0EEEvPT_PKS2_PKT0_S8_ifPKiSA_iPKfiiiSC_SC_iiiii:
.text._ZN4vllm25paged_attention_v1_kernelIfhLi120ELi8ELi128ELNS_18Fp8KVCacheDataTypeE2ELb0EEEvPT_PKS2_PKT0_S8_ifPKiSA_iPKfiiiSC_SC_iiiii:
        /* <DEDUP_REMOVED lines=30> */
.L_x_8000:
        /* <DEDUP_REMOVED lines=40> */
.L_x_7966:
        /* <DEDUP_REMOVED lines=11> */
.L_x_7965:
[----:B------:R-:W-:Y:S05]  /*0510*/  BSYNC B1 ;  /* 0x0000000000017941 */ /* 0x000fea0003800000 */
.L_x_7964:
        /* <DEDUP_REMOVED lines=14> */
.L_x_7969:
        /* <DEDUP_REMOVED lines=100> */
.L_x_7968:
[----:B------:R-:W-:Y:S05]  /*0c40*/  BSYNC B1 ;  /* 0x0000000000017941 */ /* 0x000fea0003800000 */
.L_x_7967:
        /* <DEDUP_REMOVED lines=55> */
.L_x_7971:
[----:B------:R-:W-:Y:S05]  /*0fc0*/  BSYNC B1 ;  /* 0x0000000000017941 */ /* 0x000fea0003800000 */
.L_x_7970:
        /* <DEDUP_REMOVED lines=26> */
.L_x_7963:
[----:B------:R-:W-:Y:S05]  /*1170*/  BSYNC B0 ;  /* 0x0000000000007941 */ /* 0x000fea0003800000 */
.L_x_7962:
        /* <DEDUP_REMOVED lines=48> */
.L_x_7976:
        /* <DEDUP_REMOVED lines=8> */
.L_x_7975:
[----:B------:R-:W-:Y:S05]  /*1500*/  BSYNC B1 ;  /* 0x0000000000017941 */ /* 0x000fea0003800000 */
.L_x_7974:
        /* <DEDUP_REMOVED lines=14> */
.L_x_7979:
        /* <DEDUP_REMOVED lines=52> */
.L_x_7978:
[----:B------:R-:W-:Y:S05]  /*1930*/  BSYNC B1 ;  /* 0x0000000000017941 */ /* 0x000fea0003800000 */
.L_x_7977:
        /* <DEDUP_REMOVED lines=31> */
.L_x_7981:
[----:B------:R-:W-:Y:S05]  /*1b30*/  BSYNC B1 ;  /* 0x0000000000017941 */ /* 0x000fea0003800000 */
.L_x_7980:
        /* <DEDUP_REMOVED lines=14> */
.L_x_7973:
[----:B------:R-:W-:Y:S05]  /*1c20*/  BSYNC B0 ;  /* 0x0000000000007941 */ /* 0x000fea0003800000 */
.L_x_7972:
[----:B------:R-:W2:Y:S08]  /*1c30*/  S2UR UR5, SR_CgaCtaId ;  /* 0x00000000000579c3 */ /* 0x000eb00000008800 */
[----:B------:R-:W-:Y:S01]  /*1c40*/  BAR.SYNC.DEFER_BLOCKING 0x0 ;  /* 0x0000000000007b1d */ /* 0x000fe20000010000 */
[----:B0-----:R-:W-:Y:S01]  /*1c50*/  LOP3.LUT R0, R5, 0xffffffc0, RZ, 0xc0, !PT ;  /* 0xffffffc005007812 */ /* 0x001fe200078ec0ff */
[----:B------:R-:W-:Y:S01]  /*1c60*/  HFMA2.MMA R25, -RZ, RZ, 0, 0 ;  /* 0x00000000ff197435 */ /* 0x000fe200000001ff */
[C---:B------:R-:W-:Y:S01]  /*1c70*/  LEA.HI R15, R7.reuse, R7, RZ, 0x1 ;  /* 0x00000007070f7211 */ /* 0x040fe200078f08ff */
[----:B------:R-:W-:Y:S01]  /*1c80*/  HFMA2.MMA R19, -RZ, RZ, 0, 0 ;  /* 0x00000000ff137435 */ /* 0x000fe200000001ff */
[----:B------:R-:W-:Y:S01]  /*1c90*/  ISETP.NE.AND P0, PT, R0, 0x40, PT ;  /* 0x000000400000780c */ /* 0x000fe20003f05270 */
[----:B------:R-:W-:Y:S01]  /*1ca0*/  UMOV UR4, 0x400 ;  /* 0x0000040000047882 */ /* 0x000fe20000000000 */
[----:B------:R-:W-:Y:S01]  /*1cb0*/  SHF.R.S32.HI R15, RZ, 0x1, R15 ;  /* 0x00000001ff0f7819 */ /* 0x000fe2000001140f */
[----:B------:R-:W-:Y:S01]  /*1cc0*/  UIADD3 UR4, UR4, 0x20, URZ ;  /* 0x0000002004047890 */ /* 0x000fe2000fffe03f */
[----:B------:R-:W-:Y:S01]  /*1cd0*/  BSSY B0, `(.L_x_7982) ;  /* 0x0000018000007945 */ /* 0x000fe20003800000 */
[----:B------:R-:W-:Y:S01]  /*1ce0*/  HFMA2.MMA R0, -RZ, RZ, 0, 0 ;  /* 0x00000000ff007435 */ /* 0x000fe200000001ff */
[----:B------:R-:W-:Y:S01]  /*1cf0*/  IMAD.MOV.U32 R8, RZ, RZ, RZ ;  /* 0x000000ffff087224 */ /* 0x000fe200078e00ff */
[----:B------:R-:W-:Y:S01]  /*1d00*/  MOV R23, RZ ;  /* 0x000000ff00177202 */ /* 0x000fe20000000f00 */
[----:B-1----:R-:W-:Y:S01]  /*1d10*/  IMAD R2, R6, 0x78, R15 ;  /* 0x0000007806027824 */ /* 0x002fe200078e020f */
[----:B------:R-:W-:Y:S01]  /*1d20*/  MOV R17, RZ ;  /* 0x000000ff00117202 */ /* 0x000fe20000000f00 */
[----:B------:R-:W-:Y:S01]  /*1d30*/  IMAD.MOV.U32 R21, RZ, RZ, RZ ;  /* 0x000000ffff157224 */ /* 0x000fe200078e00ff */
[----:B------:R-:W-:Y:S01]  /*1d40*/  LOP3.LUT R11, R7, 0x1, RZ, 0xc0, !PT ;  /* 0x00000001070b7812 */ /* 0x000fe200078ec0ff */
[----:B------:R-:W-:Y:S01]  /*1d50*/  IMAD.MOV.U32 R27, RZ, RZ, RZ ;  /* 0x000000ffff1b7224 */ /* 0x000fe200078e00ff */
[----:B--2---:R-:W-:Y:S01]  /*1d60*/  ULEA UR4, UR5, UR4, 0x18 ;  /* 0x0000000405047291 */ /* 0x004fe2000f8ec03f */
[----:B------:R-:W-:Y:S05]  /*1d70*/  BAR.SYNC.DEFER_BLOCKING 0x0 ;  /* 0x0000000000007b1d */ /* 0x000fea0000010000 */
        /* <DEDUP_REMOVED lines=13> */
.L_x_7983:
[----:B------:R-:W-:Y:S05]  /*1e50*/  BSYNC B0 ;  /* 0x0000000000007941 */ /* 0x000fea0003800000 */
.L_x_7982:
        /* <DEDUP_REMOVED lines=24> */
.L_x_7987:
[----:B------:R-:W-:Y:S05]  /*1fe0*/  BSYNC B1 ;  /* 0x0000000000017941 */ /* 0x000fea0003800000 */
.L_x_7986:
[----:B0-2---:R-:W-:-:S07]  /*1ff0*/  @!P0 FADD.FTZ R0, R0, R9 ;  /* 0x0000000900008221 */ /* 0x005fce0000010000 */
.L_x_7985:
[----:B------:R-:W-:Y:S05]  /*2000*/  BSYNC B0 ;  /* 0x0000000000007941 */ /* 0x000fea0003800000 */
.L_x_7984:
        /* <DEDUP_REMOVED lines=16> */
.L_x_7989:
[----:B------:R-:W-:Y:S05]  /*2110*/  BSYNC B0 ;  /* 0x0000000000007941 */ /* 0x000fea0003800000 */
.L_x_7988:
        /* <DEDUP_REMOVED lines=24> */
.L_x_7993:
[----:B------:R-:W-:Y:S05]  /*22a0*/  BSYNC B1 ;  /* 0x0000000000017941 */ /* 0x000fea0003800000 */
.L_x_7992:
[----:B0-2-4-:R-:W-:-:S07]  /*22b0*/  @!P0 FADD.FTZ R0, R0, R9 ;  /* 0x0000000900008221 */ /* 0x015fce0000010000 */
.L_x_7991:
[----:B------:R-:W-:Y:S05]  /*22c0*/  BSYNC B0 ;  /* 0x0000000000007941 */ /* 0x000fea0003800000 */
.L_x_7990:
[----:B------:R-:W-:Y:S01]  /*22d0*/  BAR.SYNC.DEFER_BLOCKING 0x0 ;  /* 0x0000000000007b1d */ /* 0x000fe20000010000 */
[----:B------:R-:W-:-:S04]  /*22e0*/  IADD3 R5, R5, 0x1f, RZ ;  /* 0x0000001f05057810 */ /* 0x000fc80007ffe0ff */
        /* <DEDUP_REMOVED lines=17> */
[--C-:B------:R-:W-:Y:S02]  /*2400*/  SHF.R.S32.HI R5, RZ, 0x1f, R3.reuse ;  /* 0x0000001fff057819 */ /* 0x100fe40000011403 */
[----:B------:R-:W-:-:S04]  /*2410*/  IADD3 R14, P1, P2, R4, UR4, R3 ;  /* 0x00000004040e7c10 */ /* 0x000fc8000fa3e003 */
[----:B------:R-:W-:Y:S01]  /*2420*/  IADD3.X R16, R16, UR5, R5, P1, P2 ;  /* 0x0000000510107c10 */ /* 0x000fe20008fe4405 */
[----:B------:R-:W-:Y:S08]  /*2430*/  @P3 BRA `(.L_x_7995) ;  /* 0x0000000000a83947 */ /* 0x000ff00003800000 */
[C---:B0123--:R-:W-:Y:S01]  /*2440*/  IADD3 R2, P1, R15.reuse, R14, RZ ;  /* 0x0000000e0f027210 */ /* 0x04ffe20007f3e0ff */
[C---:B------:R-:W-:Y:S01]  /*2450*/  VIADD R3, R15.reuse, 0x10 ;  /* 0x000000100f037836 */ /* 0x040fe20000000000 */
[----:B------:R-:W-:Y:S01]  /*2460*/  ULDC.64 UR4, c[0x0][0x210] ;  /* 0x0000840000047ab9 */ /* 0x000fe20000000a00 */
[C---:B------:R-:W-:Y:S01]  /*2470*/  IADD3 R5, R15.reuse, 0x20, RZ ;  /* 0x000000200f057810 */ /* 0x040fe20007ffe0ff */
[C---:B------:R-:W-:Y:S01]  /*2480*/  VIADD R29, R15.reuse, 0x40 ;  /* 0x000000400f1d7836 */ /* 0x040fe20000000000 */
[----:B------:R-:W-:Y:S02]  /*2490*/  LEA.HI.X.SX32 R9, R15, R16, 0x1, P1 ;  /* 0x000000100f097211 */ /* 0x000fe400008f0eff */
[C---:B------:R-:W-:Y:S02]  /*24a0*/  LEA R10, P1, R2.reuse, UR4, 0x2 ;  /* 0x00000004020a7c11 */ /* 0x040fe4000f8210ff */
[----:B------:R-:W-:Y:S02]  /*24b0*/  IADD3 R7, P2, R3, R14, RZ ;  /* 0x0000000e03077210 */ /* 0x000fe40007f5e0ff */
[----:B------:R-:W-:-:S02]  /*24c0*/  LEA.HI.X R11, R2, UR5, R9, 0x2, P1 ;  /* 0x00000005020b7c11 */ /* 0x000fc400088f1409 */
[----:B------:R-:W-:Y:S02]  /*24d0*/  LEA.HI.X.SX32 R12, R3, R16, 0x1, P2 ;  /* 0x00000010030c7211 */ /* 0x000fe400010f0eff */
[----:B------:R-:W-:Y:S01]  /*24e0*/  LEA R2, P1, R7, UR4, 0x2 ;  /* 0x0000000407027c11 */ /* 0x000fe2000f8210ff */
[----:B------:R0:W-:Y:S01]  /*24f0*/  STG.E desc[UR36][R10.64], R8 ;  /* 0x000000080a007986 */ /* 0x0001e2000c101924 */
[----:B------:R-:W-:Y:S02]  /*2500*/  IADD3 R6, P3, R5, R14, RZ ;  /* 0x0000000e05067210 */ /* 0x000fe40007f7e0ff */
[----:B------:R-:W-:Y:S02]  /*2510*/  LEA.HI.X R3, R7, UR5, R12, 0x2, P1 ;  /* 0x0000000507037c11 */ /* 0x000fe400088f140c */
[----:B------:R-:W-:Y:S02]  /*2520*/  IADD3 R7, R15, 0x30, RZ ;  /* 0x000000300f077810 */ /* 0x000fe40007ffe0ff */
[----:B------:R-:W-:Y:S01]  /*2530*/  LEA.HI.X.SX32 R5, R5, R16, 0x1, P3 ;  /* 0x0000001005057211 */ /* 0x000fe200018f0eff */
[----:B------:R4:W-:Y:S01]  /*2540*/  STG.E desc[UR36][R2.64], R25 ;  /* 0x0000001902007986 */ /* 0x0009e2000c101924 */
[----:B------:R-:W-:-:S02]  /*2550*/  LEA R4, P2, R6, UR4, 0x2 ;  /* 0x0000000406047c11 */ /* 0x000fc4000f8410ff */
[----:B------:R-:W-:Y:S02]  /*2560*/  IADD3 R20, P1, R7, R14, RZ ;  /* 0x0000000e07147210 */ /* 0x000fe40007f3e0ff */
[C---:B------:R-:W-:Y:S02]  /*2570*/  IADD3 R12, R15.reuse, 0x50, RZ ;  /* 0x000000500f0c7810 */ /* 0x040fe40007ffe0ff */
[----:B------:R-:W-:Y:S02]  /*2580*/  LEA.HI.X R5, R6, UR5, R5, 0x2, P2 ;  /* 0x0000000506057c11 */ /* 0x000fe400090f1405 */
[----:B------:R-:W-:Y:S02]  /*2590*/  IADD3 R22, R15, 0x60, RZ ;  /* 0x000000600f167810 */ /* 0x000fe40007ffe0ff */
[----:B------:R-:W-:Y:S01]  /*25a0*/  LEA.HI.X.SX32 R7, R7, R16, 0x1, P1 ;  /* 0x0000001007077211 */ /* 0x000fe200008f0eff */
[----:B------:R4:W-:Y:S01]  /*25b0*/  STG.E desc[UR36][R4.64], R23 ;  /* 0x0000001704007986 */ /* 0x0009e2000c101924 */
[----:B------:R-:W-:-:S02]  /*25c0*/  LEA R6, P1, R20, UR4, 0x2 ;  /* 0x0000000414067c11 */ /* 0x000fc4000f8210ff */
[CC--:B------:R-:W-:Y:S02]  /*25d0*/  IADD3 R9, P2, R29.reuse, R14.reuse, RZ ;  /* 0x0000000e1d097210 */ /* 0x0c0fe40007f5e0ff */
[-C--:B------:R-:W-:Y:S02]  /*25e0*/  IADD3 R18, P3, R12, R14.reuse, RZ ;  /* 0x0000000e0c127210 */ /* 0x080fe40007f7e0ff */
[----:B------:R-:W-:Y:S02]  /*25f0*/  IADD3 R13, P4, R22, R14, RZ ;  /* 0x0000000e160d7210 */ /* 0x000fe40007f9e0ff */
[----:B------:R-:W-:Y:S02]  /*2600*/  LEA.HI.X R7, R20, UR5, R7, 0x2, P1 ;  /* 0x0000000514077c11 */ /* 0x000fe400088f1407 */
[-C--:B------:R-:W-:Y:S02]  /*2610*/  LEA.HI.X.SX32 R20, R29, R16.reuse, 0x1, P2 ;  /* 0x000000101d147211 */ /* 0x080fe400010f0eff */
[----:B0-----:R-:W-:Y:S01]  /*2620*/  LEA R8, P1, R9, UR4, 0x2 ;  /* 0x0000000409087c11 */ /* 0x001fe2000f8210ff */
[----:B------:R4:W-:Y:S01]  /*2630*/  STG.E desc[UR36][R6.64], R21 ;  /* 0x0000001506007986 */ /* 0x0009e2000c101924 */
[----:B------:R-:W-:-:S02]  /*2640*/  LEA.HI.X.SX32 R11, R12, R16, 0x1, P3 ;  /* 0x000000100c0b7211 */ /* 0x000fc400018f0eff */
[----:B------:R-:W-:Y:S02]  /*2650*/  LEA R10, P2, R18, UR4, 0x2 ;  /* 0x00000004120a7c11 */ /* 0x000fe4000f8410ff */
[----:B------:R-:W-:Y:S02]  /*2660*/  LEA.HI.X.SX32 R22, R22, R16, 0x1, P4 ;  /* 0x0000001016167211 */ /* 0x000fe400020f0eff */
[----:B------:R-:W-:Y:S02]  /*2670*/  LEA R12, P3, R13, UR4, 0x2 ;  /* 0x000000040d0c7c11 */ /* 0x000fe4000f8610ff */
[----:B------:R-:W-:Y:S02]  /*2680*/  LEA.HI.X R9, R9, UR5, R20, 0x2, P1 ;  /* 0x0000000509097c11 */ /* 0x000fe400088f1414 */
[----:B------:R-:W-:Y:S02]  /*2690*/  LEA.HI.X R11, R18, UR5, R11, 0x2, P2 ;  /* 0x00000005120b7c11 */ /* 0x000fe400090f140b */
[----:B------:R-:W-:Y:S01]  /*26a0*/  LEA.HI.X R13, R13, UR5, R22, 0x2, P3 ;  /* 0x000000050d0d7c11 */ /* 0x000fe200098f1416 */
[----:B------:R4:W-:Y:S04]  /*26b0*/  STG.E desc[UR36][R8.64], R19 ;  /* 0x0000001308007986 */ /* 0x0009e8000c101924 */
[----:B------:R4:W-:Y:S04]  /*26c0*/  STG.E desc[UR36][R10.64], R17 ;  /* 0x000000110a007986 */ /* 0x0009e8000c101924 */
[----:B------:R4:W-:Y:S02]  /*26d0*/  STG.E desc[UR36][R12.64], R27 ;  /* 0x0000001b0c007986 */ /* 0x0009e4000c101924 */
.L_x_7995:
[----:B------:R-:W-:Y:S05]  /*26e0*/  BSYNC B0 ;  /* 0x0000000000007941 */ /* 0x000fea0003800000 */
.L_x_7994:
[----:B------:R-:W-:Y:S05]  /*26f0*/  @P0 EXIT ;  /* 0x000000000000094d */ /* 0x000fea0003800000 */
[----:B------:R-:W-:Y:S01]  /*2700*/  VIADD R15, R15, 0x70 ;  /* 0x000000700f0f7836 */ /* 0x000fe20000000000 */
[----:B------:R-:W-:-:S04]  /*2710*/  ULDC.64 UR4, c[0x0][0x210] ;  /* 0x0000840000047ab9 */ /* 0x000fc80000000a00 */
[----:B------:R-:W-:-:S04]  /*2720*/  IADD3 R14, P0, R15, R14, RZ ;  /* 0x0000000e0f0e7210 */ /* 0x000fc80007f1e0ff */
[----:B------:R-:W-:Y:S02]  /*2730*/  LEA.HI.X.SX32 R15, R15, R16, 0x1, P0 ;  /* 0x000000100f0f7211 */ /* 0x000fe400000f0eff */
[----:B01234-:R-:W-:-:S04]  /*2740*/  LEA R2, P0, R14, UR4, 0x2 ;  /* 0x000000040e027c11 */ /* 0x01ffc8000f8010ff */
[----:B------:R-:W-:-:S05]  /*2750*/  LEA.HI.X R3, R14, UR5, R15, 0x2, P0 ;  /* 0x000000050e037c11 */ /* 0x000fca00080f140f */
[----:B------:R-:W-:Y:S01]  /*2760*/  STG.E desc[UR36][R2.64], R0 ;  /* 0x0000000002007986 */ /* 0x000fe2000c101924 */
[----:B------:R-:W-:Y:S05]  /*2770*/  EXIT ;  /* 0x000000000000794d */ /* 0x000fea0003800000 */
.L_x_7960:
        /* <DEDUP_REMOVED lines=16> */
.L_x_7996:
[----:B------:R-:W-:Y:S05]  /*2880*/  EXIT ;  /* 0x000000000000794d */ /* 0x000fea0003800000 */
.L_x_7961:
[----:B------:R-:W-:Y:S01]  /*2890*/  HFMA2.MMA R12, -RZ, RZ, 0, 9.5367431640625e-07 ;  /* 0x00000010ff0c7435 */ /* 0x000fe200000001ff */
[----:B------:R-:W-:Y:S01]  /*28a0*/  MOV R11, 0x1f ;  /* 0x0000001f000b7802 */ /* 0x000fe20000000f00 */
[----:B------:R-:W-:Y:S01]  /*28b0*/  IMAD.MOV.U32 R15, RZ, RZ, -0x1 ;  /* 0xffffffffff0f7424 */ /* 0x000fe200078e00ff */
[----:B------:R-:W-:-:S08]  /*28c0*/  MOV R2, 0xff7fffff ;  /* 0xff7fffff00027802 */ /* 0x000fd00000000f00 */
[----:B------:R-:W-:Y:S05]  /*28d0*/  WARPSYNC.COLLECTIVE R15, `(.L_x_7997) ;  /* 0x000000000f087348 */ /* 0x000fea0003c00000 */
[----:B------:R0:W1:Y:S02]  /*28e0*/  SHFL.BFLY P6, R14, R13, R12, R11 ;  /* 0x0c00000c0d0e7389 */ /* 0x00006400000c000b */
[----:B01----:R-:W-:Y:S01]  /*28f0*/  ENDCOLLECTIVE ;  /* 0x000000000000791b */ /* 0x003fe20003800000 */
.L_x_7997:
[----:B------:R-:W-:Y:S01]  /*2900*/  HFMA2.MMA R12, -RZ, RZ, 0, 4.76837158203125e-07 ;  /* 0x00000008ff0c7435 */ /* 0x000fe200000001ff */
[----:B------:R-:W-:-:S04]  /*2910*/  FMNMX.FTZ R0, R14, -3.40282346638528859812e+38, !PT ;  /* 0xff7fffff0e007809 */ /* 0x000fc80007810000 */
[----:B------:R-:W-:-:S07]  /*2920*/  MOV R13, R0 ;  /* 0x00000000000d7202 */ /* 0x000fce0000000f00 */
[----:B------:R-:W-:Y:S05]  /*2930*/  WARPSYNC.COLLECTIVE R15, `(.L_x_7998) ;  /* 0x000000000f087348 */ /* 0x000fea0003c00000 */
[----:B------:R0:W1:Y:S02]  /*2940*/  SHFL.BFLY P6, R14, R13, R12, R11 ;  /* 0x0c00000c0d0e7389 */ /* 0x00006400000c000b */
[----:B01----:R-:W-:Y:S01]  /*2950*/  ENDCOLLECTIVE ;  /* 0x000000000000791b */ /* 0x003fe20003800000 */
.L_x_7998:
[----:B------:R-:W-:Y:S02]  /*2960*/  MOV R12, 0x4 ;  /* 0x00000004000c7802 */ /* 0x000fe40000000f00 */
[----:B------:R-:W-:-:S05]  /*2970*/  FMNMX.FTZ R3, R0, R14, !PT ;  /* 0x0000000e00037209 */ /* 0x000fca0007810000 */
[----:B------:R-:W-:-:S07]  /*2980*/  IMAD.MOV.U32 R13, RZ, RZ, R3 ;  /* 0x000000ffff0d7224 */ /* 0x000fce00078e0003 */
[----:B------:R-:W-:Y:S05]  /*2990*/  WARPSYNC.COLLECTIVE R15, `(.L_x_7999) ;  /* 0x000000000f087348 */ /* 0x000fea0003c00000 */
[----:B------:R0:W1:Y:S02]  /*29a0*/  SHFL.BFLY P6, R14, R13, R12, R11 ;  /* 0x0c00000c0d0e7389 */ /* 0x00006400000c000b */
[----:B01----:R-:W-:Y:S01]  /*29b0*/  ENDCOLLECTIVE ;  /* 0x000000000000791b */ /* 0x003fe20003800000 */
.L_x_7999:
[----:B------:R-:W-:Y:S05]  /*29c0*/  BRA `(.L_x_8000) ;  /* 0xffffffd800047947 */ /* 0x000fea000383ffff */
.L_x_8001:
        /* <DEDUP_REMOVED lines=11> */
.L_x_28173:


//--------------------- .text._ZN4vllm25paged_attention_v1_kernelIfhLi112ELi8ELi128ELNS_18Fp8KVCacheDataTypeE2ELb0EEEvPT_PKS2_PKT0_S8_ifPKiSA_iPKfiiiSC_SC_iiiii --------------------------
	.section	.text._ZN4vllm25paged_attention_v1_kernelIfhLi112ELi8ELi128ELNS_18Fp8KVCacheDataTypeE2ELb0EEEvPT_PKS2_PKT0_S8_ifPKiSA_iPKfiiiSC_SC_iiiii,"ax",@progbits
	.align	128
        .global         _ZN4vllm25paged_attention_v1_kernelIfhLi112ELi8ELi128ELNS_18Fp8KVCacheDataTypeE2ELb0EEEvPT_PKS2_PKT0_S8_ifPKiSA_iPKfiiiSC_SC_iiiii
        .type           _ZN4vllm25paged_attention_v1_kernelIfhLi112ELi8ELi128ELNS_18Fp8KVCacheDataTypeE2ELb0EEEvPT_PKS2_PKT0_S8_ifPKiSA_iPKfiiiSC_SC_iiiii,@function
        .size           _ZN4vllm25paged_attention_v1_kernelIfhLi112ELi8ELi128ELNS_18Fp8KVCacheDataTypeE2ELb0EEEvPT_PKS2_PKT0_S8_ifPKiSA_iPKfiiiSC_SC_iiiii,(.L_x_28174 - _ZN4vllm25paged_attention_v1_kernelIfhLi112ELi8ELi128ELNS_18Fp8KVCacheDataTypeE2ELb0EEEvPT_PKS2_PKT0_S8_ifPKiSA_iPKfiiiSC_SC_iiiii)
        .other          _ZN4vllm25paged_attention_v1_kernelIfhLi112ELi8ELi128ELNS_18Fp8KVCacheDataTypeE2ELb0EEEvPT_PKS2_PKT0_S8_ifPKiSA_iPKfiiiSC_SC_iiiii,@"STO_CUDA_ENTRY STV_DEFAULT"
_ZN4vllm25paged_attention_v1_kernelIfhLi112ELi8ELi128ELNS_18Fp8KVCacheDataTypeE2ELb0EEEvPT_PKS2_PKT0_S8_ifPKiSA_iPKfiiiSC_SC_iiiii:
.text._ZN4vllm25paged_attention_v1_kernelIfhLi112ELi8ELi128ELNS_18Fp8KVCacheDataTypeE2ELb0EEEvPT_PKS2_PKT0_S8_ifPKiSA_iPKfiiiSC_SC_iiiii:
        /* <DEDUP_REMOVED lines=30> */
.L_x_8032:
        /* <DEDUP_REMOVED lines=40> */
.L_x_8008:
        /* <DEDUP_REMOVED lines=11> */
.L_x_8007:
[----:B------:R-:W-:Y:S05]  /*0510*/  BSYNC B1 ;  /* 0x0000000000017941 */ /* 0x000fea0003800000 */
.L_x_8006:
        /* <DEDUP_REMOVED lines=14> */
.L_x_8011:
        /* <DEDUP_REMOVED lines=100> */
.L_x_8010:
[----:B------:R-:W-:Y:S05]  /*0c40*/  BSYNC B1 ;  /* 0x0000000000017941 */ /* 0x000fea0003800000 */
.L_x_8009:
        /* <DEDUP_REMOVED lines=55> */
.L_x_8013:
[----:B------:R-:W-:Y:S05]  /*0fc0*/  BSYNC B1 ;  /* 0x0000000000017941 */ /* 0x000fea0003800000 */
.L_x_8012:
        /* <DEDUP_REMOVED lines=26> */
.L_x_8005:
[----:B------:R-:W-:Y:S05]  /*1170*/  BSYNC B0 ;  /* 0x0000000000007941 */ /* 0x000fea0003800000 */
.L_x_8004:
        /* <DEDUP_REMOVED lines=48> */
.L_x_8018:
        /* <DEDUP_REMOVED lines=8> */
.L_x_8017:
[----:B------:R-:W-:Y:S05]  /*1500*/  BSYNC B1 ;  /* 0x0000000000017941 */ /* 0x000fea0003800000 */
.L_x_8016:
        /* <DEDUP_REMOVED lines=14> */
.L_x_8021:
        /* <DEDUP_REMOVED lines=52> */
.L_x_8020:
[----:B------:R-:W-:Y:S05]  /*1930*/  BSYNC B1 ;  /* 0x0000000000017941 */ /* 0x000fea0003800000 */
.L_x_8019:
        /* <DEDUP_REMOVED lines=31> */
.L_x_8023:
[----:B------:R-:W-:Y:S05]  /*1b30*/  BSYNC B1 ;  /* 0x0000000000017941 */ /* 0x000fea0003800000 */
.L_x_8022:
        /* <DEDUP_REMOVED lines=14> */
.L_x_8015:
[----:B------:R-:W-:Y:S05]  /*1c20*/  BSYNC B0 ;  /* 0x0000000000007941 */ /* 0x000fea0003800000 */
.L_x_8014:
[----:B------:R-:W-:Y:S01]  /*1c30*/  BAR.SYNC.DEFER_BLOCKING 0x0 ;  /* 0x0000000000007b1d */ /* 0x000fe20000010000 */
[C---:B0-----:R-:W-:Y:S01]  /*1c40*/  LOP3.LUT R0, R7.reuse, 0x1, RZ, 0xc0, !PT ;  /* 0x0000000107007812 */ /* 0x041fe200078ec0ff */
[----:B------:R-:W-:Y:S01]  /*1c50*/  HFMA2.MMA R29, -RZ, RZ, 0, 0 ;  /* 0x00000000ff1d7435 */ /* 0x000fe200000001ff */
[----:B-1----:R-:W-:Y:S01]  /*1c60*/  LEA.HI R3, R7, R7, RZ, 0x1 ;  /* 0x0000000707037211 */ /* 0x002fe200078f08ff */
[----:B------:R-:W-:Y:S01]  /*1c70*/  HFMA2.MMA R25, -RZ, RZ, 0, 0 ;  /* 0x00000000ff197435 */ /* 0x000fe200000001ff */
[----:B------:R-:W-:-:S03]  /*1c80*/  ISETP.NE.AND P2, PT, R0, RZ, PT ;  /* 0x000000ff0000720c */ /* 0x000fc60003f45270 */
[----:B------:R-:W0:Y:S01]  /*1c90*/  S2UR UR5, SR_CgaCtaId ;  /* 0x00000000000579c3 */ /* 0x000e220000008800 */
[C---:B------:R-:W-:Y:S01]  /*1ca0*/  LOP3.LUT R0, R5.reuse, 0xffffffc0, RZ, 0xc0, !PT ;  /* 0xffffffc005007812 */ /* 0x040fe200078ec0ff */
[----:B------:R-:W-:Y:S01]  /*1cb0*/  UMOV UR4, 0x400 ;  /* 0x0000040000047882 */ /* 0x000fe20000000000 */
[----:B------:R-:W-:Y:S01]  /*1cc0*/  SHF.R.S32.HI R3, RZ, 0x1, R3 ;  /* 0x00000001ff037819 */ /* 0x000fe20000011403 */
[----:B------:R-:W-:Y:S01]  /*1cd0*/  UIADD3 UR4, UR4, 0x20, URZ ;  /* 0x0000002004047890 */ /* 0x000fe2000fffe03f */
[----:B------:R-:W-:Y:S01]  /*1ce0*/  ISETP.NE.OR P5, PT, R0, 0x40, P2 ;  /* 0x000000400000780c */ /* 0x000fe200017a5670 */
[----:B------:R-:W-:Y:S01]  /*1cf0*/  HFMA2.MMA R19, -RZ, RZ, 0, 0 ;  /* 0x00000000ff137435 */ /* 0x000fe200000001ff */
[C---:B------:R-:W-:Y:S01]  /*1d00*/  ISETP.GT.OR P0, PT, R5.reuse, 0x3f, P2 ;  /* 0x0000003f0500780c */ /* 0x040fe20001704670 */
[----:B------:R-:W-:Y:S01]  /*1d10*/  IMAD R6, R6, 0x70, R3 ;  /* 0x0000007006067824 */ /* 0x000fe200078e0203 */
[----:B------:R-:W-:Y:S01]  /*1d20*/  MOV R27, RZ ;  /* 0x000000ff001b7202 */ /* 0x000fe20000000f00 */
[----:B------:R-:W-:Y:S01]  /*1d30*/  IMAD.MOV.U32 R23, RZ, RZ, RZ ;  /* 0x000000ffff177224 */ /* 0x000fe200078e00ff */
[----:B------:R-:W-:Y:S01]  /*1d40*/  MOV R21, RZ ;  /* 0x000000ff00157202 */ /* 0x000fe20000000f00 */
[C---:B------:R-:W-:Y:S01]  /*1d50*/  VIADD R2, R5.reuse, 0x1f ;  /* 0x0000001f05027836 */ /* 0x040fe20000000000 */
[----:B------:R-:W-:Y:S01]  /*1d60*/  MOV R17, RZ ;  /* 0x000000ff00117202 */ /* 0x000fe20000000f00 */
[----:B------:R-:W-:Y:S01]  /*1d70*/  BSSY B0, `(.L_x_8024) ;  /* 0x000001f000007945 */ /* 0x000fe20003800000 */
[----:B------:R-:W-:Y:S01]  /*1d80*/  LOP3.LUT R0, R5, 0xffffffe0, RZ, 0xc0, !PT ;  /* 0xffffffe005007812 */ /* 0x000fe200078ec0ff */
[----:B------:R-:W-:Y:S01]  /*1d90*/  BAR.SYNC.DEFER_BLOCKING 0x0 ;  /* 0x0000000000007b1d */ /* 0x000fe20000010000 */
[----:B------:R-:W-:-:S02]  /*1da0*/  ISETP.GT.U32.AND P3, PT, R2, 0x3e, PT ;  /* 0x0000003e0200780c */ /* 0x000fc40003f64070 */
        /* <DEDUP_REMOVED lines=27> */
.L_x_8025:
[----:B------:R-:W-:Y:S05]  /*1f60*/  BSYNC B0 ;  /* 0x0000000000007941 */ /* 0x000fea0003800000 */
.L_x_8024:
        /* <DEDUP_REMOVED lines=25> */
.L_x_8027:
[----:B------:R-:W-:Y:S05]  /*2100*/  BSYNC B0 ;  /* 0x0000000000007941 */ /* 0x000fea0003800000 */
.L_x_8026:
[----:B------:R-:W-:Y:S06]  /*2110*/  BAR.SYNC.DEFER_BLOCKING 0x0 ;  /* 0x0000000000007b1d */ /* 0x000fec0000010000 */
[----:B------:R-:W-:Y:S05]  /*2120*/  @P3 EXIT ;  /* 0x000000000000394d */ /* 0x000fea0003800000 */
[----:B------:R-:W-:Y:S05]  /*2130*/  @P2 EXIT ;  /* 0x000000000000294d */ /* 0x000fea0003800000 */
[----:B------:R-:W2:Y:S01]  /*2140*/  S2R R0, SR_CTAID.X ;  /* 0x0000000000007919 */ /* 0x000ea20000002500 */
[----:B------:R-:W-:Y:S01]  /*2150*/  ULDC UR4, c[0x0][0x14] ;  /* 0x0000050000047ab9 */ /* 0x000fe20000000800 */
[----:B------:R-:W3:Y:S01]  /*2160*/  LDC R5, c[0x0][0xc] ;  /* 0x00000300ff057b82 */ /* 0x000ee20000000800 */
[----:B------:R-:W-:Y:S01]  /*2170*/  UIMAD UR6, UR4, 0x70, URZ ;  /* 0x00000070040678a4 */ /* 0x000fe2000f8e023f */
[C---:B------:R-:W-:Y:S01]  /*2180*/  VIADD R12, R3.reuse, 0x10 ;  /* 0x00000010030c7836 */ /* 0x040fe20000000000 */
[C---:B------:R-:W-:Y:S01]  /*2190*/  IADD3 R14, R3.reuse, 0x20, RZ ;  /* 0x00000020030e7810 */ /* 0x040fe20007ffe0ff */
[C---:B------:R-:W-:Y:S01]  /*21a0*/  VIADD R18, R3.reuse, 0x50 ;  /* 0x0000005003127836 */ /* 0x040fe20000000000 */
[C---:B------:R-:W-:Y:S02]  /*21b0*/  IADD3 R9, R3.reuse, 0x30, RZ ;  /* 0x0000003003097810 */ /* 0x040fe40007ffe0ff */
[C---:B------:R-:W-:Y:S01]  /*21c0*/  IADD3 R16, R3.reuse, 0x40, RZ ;  /* 0x0000004003107810 */ /* 0x040fe20007ffe0ff */
[----:B------:R-:W4:Y:S01]  /*21d0*/  S2UR UR5, SR_CTAID.Z ;  /* 0x00000000000579c3 */ /* 0x000f220000002700 */
[----:B------:R-:W-:Y:S01]  /*21e0*/  IADD3 R20, R3, 0x60, RZ ;  /* 0x0000006003147810 */ /* 0x000fe20007ffe0ff */
        /* <DEDUP_REMOVED lines=15> */
[-C--:B------:R-:W-:Y:S02]  /*22e0*/  IADD3 R13, P5, R18, R15.reuse, RZ ;  /* 0x0000000f120d7210 */ /* 0x080fe40007fbe0ff */
        /* <DEDUP_REMOVED lines=10> */
[C---:B01----:R-:W-:Y:S02]  /*2390*/  LEA R6, P2, R8.reuse, UR4, 0x2 ;  /* 0x0000000408067c11 */ /* 0x043fe4000f8410ff */
[----:B------:R-:W-:Y:S02]  /*23a0*/  LEA.HI.X R3, R5, UR5, R10, 0x2, P0 ;  /* 0x0000000505037c11 */ /* 0x000fe400080f140a */
[----:B------:R-:W-:Y:S02]  /*23b0*/  LEA.HI.X R5, R7, UR5, R12, 0x2, P1 ;  /* 0x0000000507057c11 */ /* 0x000fe400088f140c */
[----:B------:R-:W-:Y:S01]  /*23c0*/  LEA.HI.X R7, R8, UR5, R14, 0x2, P2 ;  /* 0x0000000508077c11 */ /* 0x000fe200090f140e */
[----:B------:R-:W-:Y:S01]  /*23d0*/  STG.E desc[UR36][R2.64], R29 ;  /* 0x0000001d02007986 */ /* 0x000fe2000c101924 */
[----:B------:R-:W-:-:S02]  /*23e0*/  LEA R8, P0, R0, UR4, 0x2 ;  /* 0x0000000400087c11 */ /* 0x000fc4000f8010ff */
[----:B------:R-:W-:Y:S01]  /*23f0*/  LEA R10, P1, R11, UR4, 0x2 ;  /* 0x000000040b0a7c11 */ /* 0x000fe2000f8210ff */
[----:B------:R-:W-:Y:S01]  /*2400*/  STG.E desc[UR36][R4.64], R27 ;  /* 0x0000001b04007986 */ /* 0x000fe2000c101924 */
[----:B------:R-:W-:Y:S02]  /*2410*/  LEA R12, P2, R13, UR4, 0x2 ;  /* 0x000000040d0c7c11 */ /* 0x000fe4000f8410ff */
[----:B------:R-:W-:Y:S01]  /*2420*/  LEA R14, P3, R15, UR4, 0x2 ;  /* 0x000000040f0e7c11 */ /* 0x000fe2000f8610ff */
[----:B------:R-:W-:Y:S01]  /*2430*/  STG.E desc[UR36][R6.64], R25 ;  /* 0x0000001906007986 */ /* 0x000fe2000c101924 */
[----:B------:R-:W-:Y:S02]  /*2440*/  LEA.HI.X R9, R0, UR5, R9, 0x2, P0 ;  /* 0x0000000500097c11 */ /* 0x000fe400080f1409 */
[----:B------:R-:W-:Y:S02]  /*2450*/  LEA.HI.X R11, R11, UR5, R16, 0x2, P1 ;  /* 0x000000050b0b7c11 */ /* 0x000fe400088f1410 */
[----:B------:R-:W-:Y:S01]  /*2460*/  LEA.HI.X R13, R13, UR5, R18, 0x2, P2 ;  /* 0x000000050d0d7c11 */ /* 0x000fe200090f1412 */
[----:B------:R-:W-:Y:S01]  /*2470*/  STG.E desc[UR36][R8.64], R23 ;  /* 0x0000001708007986 */ /* 0x000fe2000c101924 */
[----:B------:R-:W-:-:S03]  /*2480*/  LEA.HI.X R15, R15, UR5, R20, 0x2, P3 ;  /* 0x000000050f0f7c11 */ /* 0x000fc600098f1414 */
[----:B------:R-:W-:Y:S04]  /*2490*/  STG.E desc[UR36][R10.64], R21 ;  /* 0x000000150a007986 */ /* 0x000fe8000c101924 */
[----:B------:R-:W-:Y:S04]  /*24a0*/  STG.E desc[UR36][R12.64], R19 ;  /* 0x000000130c007986 */ /* 0x000fe8000c101924 */
[----:B------:R-:W-:Y:S01]  /*24b0*/  STG.E desc[UR36][R14.64], R17 ;  /* 0x000000110e007986 */ /* 0x000fe2000c101924 */
[----:B------:R-:W-:Y:S05]  /*24c0*/  EXIT ;  /* 0x000000000000794d */ /* 0x000fea0003800000 */
.L_x_8002:
        /* <DEDUP_REMOVED lines=16> */
.L_x_8028:
[----:B------:R-:W-:Y:S05]  /*25d0*/  EXIT ;  /* 0x000000000000794d */ /* 0x000fea0003800000 */
.L_x_8003:
[----:B------:R-:W-:Y:S01]  /*25e0*/  HFMA2.MMA R12, -RZ, RZ, 0, 9.5367431640625e-07 ;  /* 0x00000010ff0c7435 */ /* 0x000fe200000001ff */
[----:B------:R-:W-:Y:S02]  /*25f0*/  MOV R11, 0x1f ;  /* 0x0000001f000b7802 */ /* 0x000fe40000000f00 */
[----:B------:R-:W-:Y:S02]  /*2600*/  MOV R15, 0xffffffff ;  /* 0xffffffff000f7802 */ /* 0x000fe40000000f00 */
[----:B------:R-:W-:-:S07]  /*2610*/  MOV R2, 0xff7fffff ;  /* 0xff7fffff00027802 */ /* 0x000fce0000000f00 */
[----:B------:R-:W-:Y:S05]  /*2620*/  WARPSYNC.COLLECTIVE R15, `(.L_x_8029) ;  /* 0x000000000f087348 */ /* 0x000fea0003c00000 */
[----:B------:R0:W1:Y:S02]  /*2630*/  SHFL.BFLY P6, R14, R13, R12, R11 ;  /* 0x0c00000c0d0e7389 */ /* 0x00006400000c000b */
[----:B01----:R-:W-:Y:S01]  /*2640*/  ENDCOLLECTIVE ;  /* 0x000000000000791b */ /* 0x003fe20003800000 */
.L_x_8029:
[----:B------:R-:W-:Y:S01]  /*2650*/  HFMA2.MMA R12, -RZ, RZ, 0, 4.76837158203125e-07 ;  /* 0x00000008ff0c7435 */ /* 0x000fe200000001ff */
[----:B------:R-:W-:-:S05]  /*2660*/  FMNMX.FTZ R0, R14, -3.40282346638528859812e+38, !PT ;  /* 0xff7fffff0e007809 */ /* 0x000fca0007810000 */
[----:B------:R-:W-:-:S07]  /*2670*/  IMAD.MOV.U32 R13, RZ, RZ, R0 ;  /* 0x000000ffff0d7224 */ /* 0x000fce00078e0000 */
[----:B------:R-:W-:Y:S05]  /*2680*/  WARPSYNC.COLLECTIVE R15, `(.L_x_8030) ;  /* 0x000000000f087348 */ /* 0x000fea0003c00000 */
[----:B------:R0:W1:Y:S02]  /*2690*/  SHFL.BFLY P6, R14, R13, R12, R11 ;  /* 0x0c00000c0d0e7389 */ /* 0x00006400000c000b */
[----:B01----:R-:W-:Y:S01]  /*26a0*/  ENDCOLLECTIVE ;  /* 0x000000000000791b */ /* 0x003fe20003800000 */
.L_x_8030:
[----:B------:R-:W-:Y:S01]  /*26b0*/  HFMA2.MMA R12, -RZ, RZ, 0, 2.384185791015625e-07 ;  /* 0x00000004ff0c7435 */ /* 0x000fe200000001ff */
[----:B------:R-:W-:-:S04]  /*26c0*/  FMNMX.FTZ R3, R0, R14, !PT ;  /* 0x0000000e00037209 */ /* 0x000fc80007810000 */
[----:B------:R-:W-:-:S07]  /*26d0*/  MOV R13, R3 ;  /* 0x00000003000d7202 */ /* 0x000fce0000000f00 */
[----:B------:R-:W-:Y:S05]  /*26e0*/  WARPSYNC.COLLECTIVE R15, `(.L_x_8031) ;  /* 0x000000000f087348 */ /* 0x000fea0003c00000 */
[----:B------:R0:W1:Y:S02]  /*26f0*/  SHFL.BFLY P6, R14, R13, R12, R11 ;  /* 0x0c00000c0d0e7389 */ /* 0x00006400000c000b */
[----:B01----:R-:W-:Y:S01]  /*2700*/  ENDCOLLECTIVE ;  /* 0x000000000000791b */ /* 0x003fe20003800000 */
.L_x_8031:
[----:B------:R-:W-:Y:S05]  /*2710*/  BRA `(.L_x_8032) ;  /* 0xffffffd800b07947 */ /* 0x000fea000383ffff */
.L_x_8033:
        /* <DEDUP_REMOVED lines=14> */
.L_x_28174:


//--------------------- .text._ZN4vllm25paged_attention_v1_kernelIfhLi96ELi8ELi128ELNS_18Fp8KVCacheDataTypeE2ELb0EEEvPT_PKS2_PKT0_S8_ifPKiSA_iPKfiiiSC_SC_iiiii --------------------------
	.section	.text._ZN4vllm25paged_attention_v1_kernelIfhLi96ELi8ELi128ELNS_18Fp8KVCacheDataTypeE2ELb0EEEvPT_PKS2_PKT0_S8_ifPKiSA_iPKfiiiSC_SC_iiiii,"ax",@progbits
	.align	128
        .global         _ZN4vllm25paged_attention_v1_kernelIfhLi96ELi8ELi128ELNS_18Fp8KVCacheDataTypeE2ELb0EEEvPT_PKS2_PKT0_S8_ifPKiSA_iPKfiiiSC_SC_iiiii
        .type           _ZN4vllm25paged_attention_v1_kernelIfhLi96ELi8ELi128ELNS_18Fp8KVCacheDataTypeE2ELb0EEEvPT_PKS2_PKT0_S8_ifPKiSA_iPKfiiiSC_SC_iiiii,@function
        .size           _ZN4vllm25paged_attention_v1_kernelIfhLi96ELi8ELi128ELNS_18Fp8KVCacheDataTypeE2ELb0EEEvPT_PKS2_PKT0_S8_ifPKiSA_iPKfiiiSC_SC_iiiii,(.L_x_28175 - _ZN4vllm25paged_attention_v1_kernelIfhLi96ELi8ELi128ELNS_18Fp8KVCacheDataTypeE2ELb0EEEvPT_PKS2_PKT0_S8_ifPKiSA_iPKfiiiSC_SC_iiiii)
        .other          _ZN4vllm25paged_attention_v1_kernelIfhLi96ELi8ELi128ELNS_18Fp8KVCacheDataTypeE2ELb0EEEvPT_PKS2_PKT0_S8_ifPKiSA_iPKfiiiSC_SC_iiiii,@"STO_CUDA_ENTRY STV_DEFAULT"
_ZN4vllm25paged_attention_v1_kernelIfhLi96ELi8ELi128ELNS_18Fp8KVCacheDataTypeE2ELb0EEEvPT_PKS2_PKT0_S8_ifPKiSA_iPKfiiiSC_SC_iiiii:
.text._ZN4vllm25paged_attention_v1_kernelIfhLi96ELi8ELi128ELNS_18Fp8KVCacheDataTypeE2ELb0EEEvPT_PKS2_PKT0_S8_ifPKiSA_iPKfiiiSC_SC_iiiii:
        /* <DEDUP_REMOVED lines=30> */
.L_x_8064:
        /* <DEDUP_REMOVED lines=40> */
.L_x_8040:
        /* <DEDUP_REMOVED lines=11> */
.L_x_8039:
[----:B------:R-:W-:Y:S05]  /*0510*/  BSYNC B1 ;  /* 0x0000000000017941 */ /* 0x000fea0003800000 */
.L_x_8038:
        /* <DEDUP_REMOVED lines=14> */
.L_x_8043:
        /* <DEDUP_REMOVED lines=100> */
.L_x_8042:
[----:B------:R-:W-:Y:S05]  /*0c40*/  BSYNC B1 ;  /* 0x0000000000017941 */ /* 0x000fea0003800000 */
.L_x_8041:
        /* <DEDUP_REMOVED lines=55> */
.L_x_8045:
[----:B------:R-:W-:Y:S05]  /*0fc0*/  BSYNC B1 ;  /* 0x0000000000017941 */ /* 0x000fea0003800000 */
.L_x_8044:
        /* <DEDUP_REMOVED lines=26> */
.L_x_8037:
[----:B------:R-:W-:Y:S05]  /*1170*/  BSYNC B0 ;  /* 0x0000000000007941 */ /* 0x000fea0003800000 */
.L_x_8036:
        /* <DEDUP_REMOVED lines=48> */
.L_x_8050:
        /* <DEDUP_REMOVED lines=8> */
.L_x_8049:
[----:B------:R-:W-:Y:S05]  /*1500*/  BSYNC B1 ;  /* 0x0000000000017941 */ /* 0x000fea0003800000 */
.L_x_8048:
        /* <DEDUP_REMOVED lines=14> */
.L_x_8053:
        /* <DEDUP_REMOVED lines=52> */
.L_x_8052:
[----:B------:R-:W-:Y:S05]  /*1930*/  BSYNC B1 ;  /* 0x0000000000017941 */ /* 0x000fea0003800000 */
.L_x_8051:
        /* <DEDUP_REMOVED lines=31> */
.L_x_8055:
[----:B------:R-:W-:Y:S05]  /*1b30*/  BSYNC B1 ;  /* 0x0000000000017941 */ /* 0x000fea0003800000 */
.L_x_8054:
        /* <DEDUP_REMOVED lines=14> */
.L_x_8047:
[----:B------:R-:W-:Y:S05]  /*1c20*/  BSYNC B0 ;  /* 0x0000000000007941 */ /* 0x000fea0003800000 */
.L_x_8046:
        /* <DEDUP_REMOVED lines=18> */
[----:B------:R-:W-:Y:S01]  /*1d50*/  BSSY B0, `(.L_x_8056) ;  /* 0x000001d000007945 */ /* 0x000fe20003800000 */
[----:B------:R-:W-:-:S02]  /*1d60*/  IADD3 R2, R5, 0x1f, RZ ;  /* 0x0000001f05027810 */ /* 0x000fc40007ffe0ff */
[C---:B------:R-:W-:Y:S01]  /*1d70*/  LOP3.LUT R0, R5.reuse, 0xffffffe0, RZ, 0xc0, !PT ;  /* 0xffffffe005007812 */ /* 0x040fe200078ec0ff */
        /* <DEDUP_REMOVED lines=26> */
.L_x_8057:
[----:B------:R-:W-:Y:S05]  /*1f20*/  BSYNC B0 ;  /* 0x0000000000007941 */ /* 0x000fea0003800000 */
.L_x_8056:
        /* <DEDUP_REMOVED lines=22> */
.L_x_8059:
[----:B------:R-:W-:Y:S05]  /*2090*/  BSYNC B0 ;  /* 0x0000000000007941 */ /* 0x000fea0003800000 */
.L_x_8058:
        /* <DEDUP_REMOVED lines=10> */
[C---:B------:R-:W-:Y:S02]  /*2140*/  IADD3 R16, R3.reuse, 0x40, RZ ;  /* 0x0000004003107810 */ /* 0x040fe40007ffe0ff */
        /* <DEDUP_REMOVED lines=10> */
[-C--:B01----:R-:W-:Y:S02]  /*21f0*/  IADD3 R6, P3, R2, R13.reuse, RZ ;  /* 0x0000000d02067210 */ /* 0x083fe40007f7e0ff */
[----:B------:R-:W-:Y:S01]  /*2200*/  IADD3.X R29, R5, UR5, R4, P0, P1 ;  /* 0x00000005051d7c10 */ /* 0x000fe200087e2404 */
[----:B------:R-:W-:Y:S01]  /*2210*/  ULDC.64 UR4, c[0x0][0x210] ;  /* 0x0000840000047ab9 */ /* 0x000fe20000000a00 */
[----:B------:R-:W-:-:S02]  /*2220*/  IADD3 R5, P2, R3, R13, RZ ;  /* 0x0000000d03057210 */ /* 0x000fc40007f5e0ff */
[-C--:B------:R-:W-:Y:S02]  /*2230*/  LEA.HI.X.SX32 R27, R2, R29.reuse, 0x1, P3 ;  /* 0x0000001d021b7211 */ /* 0x080fe400018f0eff */
[----:B------:R-:W-:Y:S02]  /*2240*/  LEA.HI.X.SX32 R8, R3, R29, 0x1, P2 ;  /* 0x0000001d03087211 */ /* 0x000fe400010f0eff */
[----:B------:R-:W-:Y:S02]  /*2250*/  LEA R2, P2, R5, UR4, 0x2 ;  /* 0x0000000405027c11 */ /* 0x000fe4000f8410ff */
[-C--:B------:R-:W-:Y:S02]  /*2260*/  IADD3 R0, P4, R7, R13.reuse, RZ ;  /* 0x0000000d07007210 */ /* 0x080fe40007f9e0ff */
[-C--:B------:R-:W-:Y:S02]  /*2270*/  IADD3 R9, P5, R14, R13.reuse, RZ ;  /* 0x0000000d0e097210 */ /* 0x080fe40007fbe0ff */
[----:B------:R-:W-:-:S02]  /*2280*/  IADD3 R11, P0, R16, R13, RZ ;  /* 0x0000000d100b7210 */ /* 0x000fc40007f1e0ff */
[----:B------:R-:W-:Y:S02]  /*2290*/  LEA R4, P3, R6, UR4, 0x2 ;  /* 0x0000000406047c11 */ /* 0x000fe4000f8610ff */
[----:B------:R-:W-:Y:S02]  /*22a0*/  IADD3 R13, P1, R18, R13, RZ ;  /* 0x0000000d120d7210 */ /* 0x000fe40007f3e0ff */
[----:B------:R-:W-:Y:S02]  /*22b0*/  LEA.HI.X R3, R5, UR5, R8, 0x2, P2 ;  /* 0x0000000505037c11 */ /* 0x000fe400090f1408 */
[-C--:B------:R-:W-:Y:S02]  /*22c0*/  LEA.HI.X.SX32 R16, R16, R29.reuse, 0x1, P0 ;  /* 0x0000001d10107211 */ /* 0x080fe400000f0eff */
[----:B------:R-:W-:Y:S01]  /*22d0*/  LEA.HI.X R5, R6, UR5, R27, 0x2, P3 ;  /* 0x0000000506057c11 */ /* 0x000fe200098f141b */
[----:B------:R-:W-:Y:S01]  /*22e0*/  STG.E desc[UR36][R2.64], R25 ;  /* 0x0000001902007986 */ /* 0x000fe2000c101924 */
[----:B------:R-:W-:-:S02]  /*22f0*/  LEA.HI.X.SX32 R7, R7, R29, 0x1, P4 ;  /* 0x0000001d07077211 */ /* 0x000fc400020f0eff */
[-C--:B------:R-:W-:Y:S01]  /*2300*/  LEA.HI.X.SX32 R18, R18, R29.reuse, 0x1, P1 ;  /* 0x0000001d12127211 */ /* 0x080fe200008f0eff */
[----:B------:R-:W-:Y:S01]  /*2310*/  STG.E desc[UR36][R4.64], R23 ;  /* 0x0000001704007986 */ /* 0x000fe2000c101924 */
[----:B------:R-:W-:Y:S02]  /*2320*/  LEA R6, P0, R0, UR4, 0x2 ;  /* 0x0000000400067c11 */ /* 0x000fe4000f8010ff */
[----:B------:R-:W-:Y:S02]  /*2330*/  LEA.HI.X.SX32 R14, R14, R29, 0x1, P5 ;  /* 0x0000001d0e0e7211 */ /* 0x000fe400028f0eff */
[----:B------:R-:W-:Y:S02]  /*2340*/  LEA R8, P1, R9, UR4, 0x2 ;  /* 0x0000000409087c11 */ /* 0x000fe4000f8210ff */
[----:B------:R-:W-:Y:S02]  /*2350*/  LEA R10, P2, R11, UR4, 0x2 ;  /* 0x000000040b0a7c11 */ /* 0x000fe4000f8410ff */
[----:B------:R-:W-:-:S02]  /*2360*/  LEA R12, P3, R13, UR4, 0x2 ;  /* 0x000000040d0c7c11 */ /* 0x000fc4000f8610ff */
        /* <DEDUP_REMOVED lines=9> */
.L_x_8034:
        /* <DEDUP_REMOVED lines=16> */
.L_x_8060:
[----:B------:R-:W-:Y:S05]  /*2500*/  EXIT ;  /* 0x000000000000794d */ /* 0x000fea0003800000 */
.L_x_8035:
[----:B------:R-:W-:Y:S01]  /*2510*/  HFMA2.MMA R12, -RZ, RZ, 0, 9.5367431640625e-07 ;  /* 0x00000010ff0c7435 */ /* 0x000fe200000001ff */
[----:B------:R-:W-:Y:S02]  /*2520*/  MOV R11, 0x1f ;  /* 0x0000001f000b7802 */ /* 0x000fe40000000f00 */
[----:B------:R-:W-:Y:S02]  /*2530*/  MOV R15, 0xffffffff ;  /* 0xffffffff000f7802 */ /* 0x000fe40000000f00 */
[----:B------:R-:W-:-:S07]  /*2540*/  MOV R2, 0xff7fffff ;  /* 0xff7fffff00027802 */ /* 0x000fce0000000f00 */
[----:B------:R-:W-:Y:S05]  /*2550*/  WARPSYNC.COLLECTIVE R15, `(.L_x_8061) ;  /* 0x000000000f087348 */ /* 0x000fea0003c00000 */
[----:B------:R0:W1:Y:S02]  /*2560*/  SHFL.BFLY P6, R14, R13, R12, R11 ;  /* 0x0c00000c0d0e7389 */ /* 0x00006400000c000b */
[----:B01----:R-:W-:Y:S01]  /*2570*/  ENDCOLLECTIVE ;  /* 0x000000000000791b */ /* 0x003fe20003800000 */
.L_x_8061:
[----:B------:R-:W-:Y:S01]  /*2580*/  HFMA2.MMA R12, -RZ, RZ, 0, 4.76837158203125e-07 ;  /* 0x00000008ff0c7435 */ /* 0x000fe200000001ff */
[----:B------:R-:W-:-:S05]  /*2590*/  FMNMX.FTZ R0, R14, -3.40282346638528859812e+38, !PT ;  /* 0xff7fffff0e007809 */ /* 0x000fca0007810000 */
[----:B------:R-:W-:-:S07]  /*25a0*/  IMAD.MOV.U32 R13, RZ, RZ, R0 ;  /* 0x000000ffff0d7224 */ /* 0x000fce00078e0000 */
[----:B------:R-:W-:Y:S05]  /*25b0*/  WARPSYNC.COLLECTIVE R15, `(.L_x_8062) ;  /* 0x000000000f087348 */ /* 0x000fea0003c00000 */
[----:B------:R0:W1:Y:S02]  /*25c0*/  SHFL.BFLY P6, R14, R13, R12, R11 ;  /* 0x0c00000c0d0e7389 */ /* 0x00006400000c000b */
[----:B01----:R-:W-:Y:S01]  /*25d0*/  ENDCOLLECTIVE ;  /* 0x000000000000791b */ /* 0x003fe20003800000 */
.L_x_8062:
[----:B------:R-:W-:Y:S01]  /*25e0*/  HFMA2.MMA R12, -RZ, RZ, 0, 2.384185791015625e-07 ;  /* 0x00000004ff0c7435 */ /* 0x000fe200000001ff */
[----:B------:R-:W-:-:S04]  /*25f0*/  FMNMX.FTZ R3, R0, R14, !PT ;  /* 0x0000000e00037209 */ /* 0x000fc80007810000 */
[----:B------:R-:W-:-:S07]  /*2600*/  MOV R13, R3 ;  /* 0x00000003000d7202 */ /* 0x000fce0000000f00 */
[----:B------:R-:W-:Y:S05]  /*2610*/  WARPSYNC.COLLECTIVE R15, `(.L_x_8063) ;  /* 0x000000000f087348 */ /* 0x000fea0003c00000 */
[----:B------:R0:W1:Y:S02]  /*2620*/  SHFL.BFLY P6, R14, R13, R12, R11 ;  /* 0x0c00000c0d0e7389 */ /* 0x00006400000c000b */
[----:B01----:R-:W-:Y:S01]  /*2630*/  ENDCOLLECTIVE ;  /* 0x000000000000791b */ /* 0x003fe20003800000 */
.L_x_8063:
[----:B------:R-:W-:Y:S05]  /*2640*/  BRA `(.L_x_8064) ;  /* 0xffffffd800e47947 */ /* 0x000fea000383ffff */
.L_x_8065:
        /* <DEDUP_REMOVED lines=11> */
.L_x_28175:


//--------------------- .text._ZN4vllm25paged_attention_v1_kernelIfhLi80ELi8ELi128ELNS_18Fp8KVCacheDataTypeE2ELb0EEEvPT_PKS2_PKT0_S8_ifPKiSA_iPKfiiiSC_SC_iiiii --------------------------
	.section	.text._ZN4vllm25paged_attention_v1_kernelIfhLi80ELi8ELi128ELNS_18Fp8KVCacheDataTypeE2ELb0EEEvPT_PKS2_PKT0_S8_ifPKiSA_iPKfiiiSC_SC_iiiii,"ax",@progbits
	.align	128
        .global         _ZN4vllm25paged_attention_v1_kernelIfhLi80ELi8ELi128ELNS_18Fp8KVCacheDataTypeE2ELb0EEEvPT_PKS2_PKT0_S8_ifPKiSA_iPKfiiiSC_SC_iiiii
        .type           _ZN4vllm25paged_attention_v1_kernelIfhLi80ELi8ELi128ELNS_18Fp8KVCacheDataTypeE2ELb0EEEvPT_PKS2_PKT0_S8_ifPKiSA_iPKfiiiSC_SC_iiiii,@function
        .size           _ZN4vllm25paged_attention_v1_kernelIfhLi80ELi8ELi128ELNS_18Fp8KVCacheDataTypeE2ELb0EEEvPT_PKS2_PKT0_S8_ifPKiSA_iPKfiiiSC_SC_iiiii,(.L_x_28176 - _ZN4vllm25paged_attention_v1_kernelIfhLi80ELi8ELi128ELNS_18Fp8KVCacheDataTypeE2ELb0EEEvPT_PKS2_PKT0_S8_ifPKiSA_iPKfiiiSC_SC_iiiii)
        .other          _ZN4vllm25paged_attention_v1_kernelIfhLi80ELi8ELi128ELNS_18Fp8KVCacheDataTypeE2ELb0EEEvPT_PKS2_PKT0_S8_ifPKiSA_iPKfiiiSC_SC_iiiii,@"STO_CUDA_ENTRY STV_DEFAULT"
_ZN4vllm25paged_attention_v1_kernelIfhLi80ELi8ELi128ELNS_18Fp8KVCacheDataTypeE2ELb0EEEvPT_PKS2_PKT0_S8_ifPKiSA_iPKfiiiSC_SC_iiiii:
.text._ZN4vllm25paged_attention_v1_kernelIfhLi80ELi8ELi128ELNS_18Fp8KVCacheDataTypeE2ELb0EEEvPT_PKS2_PKT0_S8_ifPKiSA_iPKfiiiSC_SC_iiiii:
        /* <DEDUP_REMOVED lines=30> */
.L_x_8096:
        /* <DEDUP_REMOVED lines=40> */
.L_x_8072:
        /* <DEDUP_REMOVED lines=11> */
.L_x_8071:
[----:B------:R-:W-:Y:S05]  /*0510*/  BSYNC B1 ;  /* 0x0000000000017941 */ /* 0x000fea0003800000 */
.L_x_8070:
        /* <DEDUP_REMOVED lines=14> */
.L_x_8075:
        /* <DEDUP_REMOVED lines=100> */
.L_x_8074:
[----:B------:R-:W-:Y:S05]  /*0c40*/  BSYNC B1 ;  /* 0x0000000000017941 */ /* 0x000fea0003800000 */
.L_x_8073:
        /* <DEDUP_REMOVED lines=55> */
.L_x_8077:
[----:B------:R-:W-:Y:S05]  /*0fc0*/  BSYNC B1 ;  /* 0x0000000000017941 */ /* 0x000fea0003800000 */
.L_x_8076:
        /* <DEDUP_REMOVED lines=26> */
.L_x_8069:
[----:B------:R-:W-:Y:S05]  /*1170*/  BSYNC B0 ;  /* 0x0000000000007941 */ /* 0x000fea0003800000 */
.L_x_8068:
        /* <DEDUP_REMOVED lines=48> */
.L_x_8082:
        /* <DEDUP_REMOVED lines=8> */
.L_x_8081:
[----:B------:R-:W-:Y:S05]  /*1500*/  BSYNC B1 ;  /* 0x0000000000017941 */ /* 0x000fea0003800000 */
.L_x_8080:
        /* <DEDUP_REMOVED lines=14> */
.L_x_8085:
        /* <DEDUP_REMOVED lines=52> */
.L_x_8084:
[----:B------:R-:W-:Y:S05]  /*1930*/  BSYNC B1 ;  /* 0x0000000000017941 */ /* 0x000fea0003800000 */
.L_x_8083:
        /* <DEDUP_REMOVED lines=31> */
.L_x_8087:
[----:B------:R-:W-:Y:S05]  /*1b30*/  BSYNC B1 ;  /* 0x0000000000017941 */ /* 0x000fea0003800000 */
.L_x_8086:
        /* <DEDUP_REMOVED lines=14> */
.L_x_8079:
[----:B------:R-:W-:Y:S05]  /*1c20*/  BSYNC B0 ;  /* 0x0000000000007941 */ /* 0x000fea0003800000 */
.L_x_8078:
[----:B------:R-:W-:Y:S01]  /*1c30*/  BAR.SYNC.DEFER_BLOCKING 0x0 ;  /* 0x0000000000007b1d */ /* 0x000fe20000010000 */
[----:B0-----:R-:W-:Y:S01]  /*1c40*/  LOP3.LUT R0, R7, 0x1, RZ, 0xc0, !PT ;  /* 0x0000000107007812 */ /* 0x001fe200078ec0ff */
[----:B-1----:R-:W-:Y:S01]  /*1c50*/  VIADD R2, R5, 0x1f ;  /* 0x0000001f05027836 */ /* 0x002fe20000000000 */
        /* <DEDUP_REMOVED lines=9> */
[C---:B------:R-:W-:Y:S01]  /*1cf0*/  LOP3.LUT R0, R5.reuse, 0xffffffe0, RZ, 0xc0, !PT ;  /* 0xffffffe005007812 */ /* 0x040fe200078ec0ff */
[----:B------:R-:W-:Y:S01]  /*1d00*/  IMAD R6, R6, 0x50, R7 ;  /* 0x0000005006067824 */ /* 0x000fe200078e0207 */
[C---:B------:R-:W-:Y:S01]  /*1d10*/  ISETP.GT.OR P0, PT, R5.reuse, 0x3f, P2 ;  /* 0x0000003f0500780c */ /* 0x040fe20001704670 */
[----:B------:R-:W-:Y:S01]  /*1d20*/  BSSY B0, `(.L_x_8088) ;  /* 0x000001b000007945 */ /* 0x000fe20003800000 */
[----:B------:R-:W-:Y:S01]  /*1d30*/  ISETP.GT.OR P1, PT, R5, 0x1f, P2 ;  /* 0x0000001f0500780c */ /* 0x000fe20001724670 */
[----:B------:R-:W-:Y:S01]  /*1d40*/  HFMA2.MMA R5, -RZ, RZ, 0, 0 ;  /* 0x00000000ff057435 */ /* 0x000fe200000001ff */
[----:B------:R-:W-:Y:S01]  /*1d50*/  ISETP.NE.OR P4, PT, R0, 0x20, P2 ;  /* 0x000000200000780c */ /* 0x000fe20001785670 */
[----:B------:R-:W-:Y:S01]  /*1d60*/  HFMA2.MMA R0, -RZ, RZ, 0, 0 ;  /* 0x00000000ff007435 */ /* 0x000fe200000001ff */
[----:B------:R-:W-:-:S02]  /*1d70*/  ISETP.GT.U32.AND P3, PT, R2, 0x3e, PT ;  /* 0x0000003e0200780c */ /* 0x000fc40003f64070 */
[----:B------:R-:W-:Y:S01]  /*1d80*/  CS2R R2, SRZ ;  /* 0x0000000000027805 */ /* 0x000fe2000001ff00 */
[----:B0-----:R-:W-:-:S06]  /*1d90*/  ULEA UR4, UR5, UR4, 0x18 ;  /* 0x0000000405047291 */ /* 0x001fcc000f8ec03f */
[----:B------:R-:W-:Y:S02]  /*1da0*/  LEA R9, R6, UR4, 0x2 ;  /* 0x0000000406097c11 */ /* 0x000fe4000f8e10ff */
[----:B------:R-:W-:-:S03]  /*1db0*/  MOV R6, RZ ;  /* 0x000000ff00067202 */ /* 0x000fc60000000f00 */
        /* <DEDUP_REMOVED lines=17> */
.L_x_8089:
[----:B------:R-:W-:Y:S05]  /*1ed0*/  BSYNC B0 ;  /* 0x0000000000007941 */ /* 0x000fea0003800000 */
.L_x_8088:
        /* <DEDUP_REMOVED lines=19> */
.L_x_8091:
[----:B------:R-:W-:Y:S05]  /*2010*/  BSYNC B0 ;  /* 0x0000000000007941 */ /* 0x000fea0003800000 */
.L_x_8090:
[----:B------:R-:W-:Y:S06]  /*2020*/  BAR.SYNC.DEFER_BLOCKING 0x0 ;  /* 0x0000000000007b1d */ /* 0x000fec0000010000 */
[----:B------:R-:W-:Y:S05]  /*2030*/  @P3 EXIT ;  /* 0x000000000000394d */ /* 0x000fea0003800000 */
[----:B------:R-:W-:Y:S05]  /*2040*/  @P2 EXIT ;  /* 0x000000000000294d */ /* 0x000fea0003800000 */
[----:B01----:R-:W0:Y:S01]  /*2050*/  S2R R9, SR_CTAID.X ;  /* 0x0000000000097919 */ /* 0x003e220000002500 */
[----:B------:R-:W-:Y:S01]  /*2060*/  ULDC UR4, c[0x0][0x14] ;  /* 0x0000050000047ab9 */ /* 0x000fe20000000800 */
[----:B------:R-:W1:Y:S01]  /*2070*/  LDC R11, c[0x0][0xc] ;  /* 0x00000300ff0b7b82 */ /* 0x000e620000000800 */
[----:B------:R-:W-:-:S07]  /*2080*/  UIMAD UR6, UR4, 0x50, URZ ;  /* 0x00000050040678a4 */ /* 0x000fce000f8e023f */
[----:B------:R-:W2:Y:S01]  /*2090*/  S2UR UR5, SR_CTAID.Z ;  /* 0x00000000000579c3 */ /* 0x000ea20000002700 */
[----:B-1----:R-:W-:Y:S02]  /*20a0*/  IMAD R8, R4, R11, RZ ;  /* 0x0000000b04087224 */ /* 0x002fe400078e02ff */
[----:B0-----:R-:W-:Y:S01]  /*20b0*/  IMAD R4, R9, UR6, RZ ;  /* 0x0000000609047c24 */ /* 0x001fe2000f8e02ff */
[----:B--2---:R-:W-:Y:S01]  /*20c0*/  UIMAD UR4, UR5, 0x50, URZ ;  /* 0x00000050050478a4 */ /* 0x004fe2000f8e023f */
[----:B------:R-:W-:Y:S01]  /*20d0*/  IMAD R9, R8, UR6, RZ ;  /* 0x0000000608097c24 */ /* 0x000fe2000f8e02ff */
[----:B------:R-:W-:Y:S02]  /*20e0*/  IADD3 R8, R7, 0x10, RZ ;  /* 0x0000001007087810 */ /* 0x000fe40007ffe0ff */
[----:B------:R-:W-:Y:S01]  /*20f0*/  USHF.R.S32.HI UR5, URZ, 0x1f, UR4 ;  /* 0x0000001f3f057899 */ /* 0x000fe20008011404 */
[--C-:B------:R-:W-:Y:S02]  /*2100*/  SHF.R.S32.HI R10, RZ, 0x1f, R4.reuse ;  /* 0x0000001fff0a7819 */ /* 0x100fe40000011404 */
[----:B------:R-:W-:-:S02]  /*2110*/  IADD3 R14, P0, P1, R9, UR4, R4 ;  /* 0x00000004090e7c10 */ /* 0x000fc4000f91e004 */
[----:B------:R-:W-:Y:S01]  /*2120*/  SHF.R.S32.HI R11, RZ, 0x1f, R9 ;  /* 0x0000001fff0b7819 */ /* 0x000fe20000011409 */
[----:B------:R-:W-:-:S03]  /*2130*/  VIADD R9, R7, 0x20 ;  /* 0x0000002007097836 */ /* 0x000fc60000000000 */
[----:B------:R-:W-:Y:S01]  /*2140*/  IADD3.X R18, R11, UR5, R10, P0, P1 ;  /* 0x000000050b127c10 */ /* 0x000fe200087e240a */
[----:B------:R-:W-:Y:S01]  /*2150*/  ULDC.64 UR4, c[0x0][0x210] ;  /* 0x0000840000047ab9 */ /* 0x000fe20000000a00 */
[CC--:B------:R-:W-:Y:S02]  /*2160*/  IADD3 R12, P0, R7.reuse, R14.reuse, RZ ;  /* 0x0000000e070c7210 */ /* 0x0c0fe40007f1e0ff */
[----:B------:R-:W-:Y:S02]  /*2170*/  IADD3 R4, P1, R8, R14, RZ ;  /* 0x0000000e08047210 */ /* 0x000fe40007f3e0ff */
[C---:B------:R-:W-:Y:S02]  /*2180*/  IADD3 R10, R7.reuse, 0x30, RZ ;  /* 0x00000030070a7810 */ /* 0x040fe40007ffe0ff */
[C---:B------:R-:W-:Y:S02]  /*2190*/  IADD3 R11, R7.reuse, 0x40, RZ ;  /* 0x00000040070b7810 */ /* 0x040fe40007ffe0ff */
[----:B------:R-:W-:-:S02]  /*21a0*/  LEA.HI.X.SX32 R19, R7, R18, 0x1, P0 ;  /* 0x0000001207137211 */ /* 0x000fc400000f0eff */
[C---:B------:R-:W-:Y:S02]  /*21b0*/  IADD3 R13, P2, R9.reuse, R14, RZ ;  /* 0x0000000e090d7210 */ /* 0x040fe40007f5e0ff */
[----:B------:R-:W-:Y:S02]  /*21c0*/  LEA.HI.X.SX32 R7, R8, R18, 0x1, P1 ;  /* 0x0000001208077211 */ /* 0x000fe400008f0eff */
[----:B------:R-:W-:Y:S02]  /*21d0*/  IADD3 R15, P3, R10, R14, RZ ;  /* 0x0000000e0a0f7210 */ /* 0x000fe40007f7e0ff */
[----:B------:R-:W-:Y:S02]  /*21e0*/  LEA R8, P0, R12, UR4, 0x2 ;  /* 0x000000040c087c11 */ /* 0x000fe4000f8010ff */
[----:B------:R-:W-:Y:S02]  /*21f0*/  LEA.HI.X.SX32 R22, R9, R18, 0x1, P2 ;  /* 0x0000001209167211 */ /* 0x000fe400010f0eff */
[----:B------:R-:W-:-:S02]  /*2200*/  IADD3 R17, P4, R11, R14, RZ ;  /* 0x0000000e0b117210 */ /* 0x000fc40007f9e0ff */
[-C--:B------:R-:W-:Y:S02]  /*2210*/  LEA.HI.X.SX32 R20, R10, R18.reuse, 0x1, P3 ;  /* 0x000000120a147211 */ /* 0x080fe400018f0eff */
[----:B------:R-:W-:Y:S02]  /*2220*/  LEA.HI.X R9, R12, UR5, R19, 0x2, P0 ;  /* 0x000000050c097c11 */ /* 0x000fe400080f1413 */
[----:B------:R-:W-:Y:S02]  /*2230*/  LEA R10, P0, R4, UR4, 0x2 ;  /* 0x00000004040a7c11 */ /* 0x000fe4000f8010ff */
[----:B------:R-:W-:Y:S01]  /*2240*/  LEA R12, P1, R13, UR4, 0x2 ;  /* 0x000000040d0c7c11 */ /* 0x000fe2000f8210ff */
[----:B------:R-:W-:Y:S01]  /*2250*/  STG.E desc[UR36][R8.64], R0 ;  /* 0x0000000008007986 */ /* 0x000fe2000c101924 */
[----:B------:R-:W-:Y:S02]  /*2260*/  LEA R14, P2, R15, UR4, 0x2 ;  /* 0x000000040f0e7c11 */ /* 0x000fe4000f8410ff */
[----:B------:R-:W-:-:S02]  /*2270*/  LEA.HI.X.SX32 R18, R11, R18, 0x1, P4 ;  /* 0x000000120b127211 */ /* 0x000fc400020f0eff */
[----:B------:R-:W-:Y:S02]  /*2280*/  LEA R16, P3, R17, UR4, 0x2 ;  /* 0x0000000411107c11 */ /* 0x000fe4000f8610ff */
        /* <DEDUP_REMOVED lines=9> */
.L_x_8066:
        /* <DEDUP_REMOVED lines=16> */
.L_x_8092:
[----:B------:R-:W-:Y:S05]  /*2420*/  EXIT ;  /* 0x000000000000794d */ /* 0x000fea0003800000 */
.L_x_8067:
[----:B------:R-:W-:Y:S01]  /*2430*/  HFMA2.MMA R12, -RZ, RZ, 0, 9.5367431640625e-07 ;  /* 0x00000010ff0c7435 */ /* 0x000fe200000001ff */
[----:B------:R-:W-:Y:S02]  /*2440*/  MOV R11, 0x1f ;  /* 0x0000001f000b7802 */ /* 0x000fe40000000f00 */
[----:B------:R-:W-:Y:S02]  /*2450*/  MOV R15, 0xffffffff ;  /* 0xffffffff000f7802 */ /* 0x000fe40000000f00 */
[----:B------:R-:W-:-:S07]  /*2460*/  MOV R2, 0xff7fffff ;  /* 0xff7fffff00027802 */ /* 0x000fce0000000f00 */
[----:B------:R-:W-:Y:S05]  /*2470*/  WARPSYNC.COLLECTIVE R15, `(.L_x_8093) ;  /* 0x000000000f087348 */ /* 0x000fea0003c00000 */
[----:B------:R0:W1:Y:S02]  /*2480*/  SHFL.BFLY P6, R14, R13, R12, R11 ;  /* 0x0c00000c0d0e7389 */ /* 0x00006400000c000b */
[----:B01----:R-:W-:Y:S01]  /*2490*/  ENDCOLLECTIVE ;  /* 0x000000000000791b */ /* 0x003fe20003800000 */
.L_x_8093:
[----:B------:R-:W-:Y:S01]  /*24a0*/  HFMA2.MMA R12, -RZ, RZ, 0, 4.76837158203125e-07 ;  /* 0x00000008ff0c7435 */ /* 0x000fe200000001ff */
[----:B------:R-:W-:-:S05]  /*24b0*/  FMNMX.FTZ R0, R14, -3.40282346638528859812e+38, !PT ;  /* 0xff7fffff0e007809 */ /* 0x000fca0007810000 */
[----:B------:R-:W-:-:S07]  /*24c0*/  IMAD.MOV.U32 R13, RZ, RZ, R0 ;  /* 0x000000ffff0d7224 */ /* 0x000fce00078e0000 */
[----:B------:R-:W-:Y:S05]  /*24d0*/  WARPSYNC.COLLECTIVE R15, `(.L_x_8094) ;  /* 0x000000000f087348 */ /* 0x000fea0003c00000 */
[----:B------:R0:W1:Y:S02]  /*24e0*/  SHFL.BFLY P6, R14, R13, R12, R11 ;  /* 0x0c00000c0d0e7389 */ /* 0x00006400000c000b */
[----:B01----:R-:W-:Y:S01]  /*24f0*/  ENDCOLLECTIVE ;  /* 0x000000000000791b */ /* 0x003fe20003800000 */
.L_x_8094:
[----:B------:R-:W-:Y:S01]  /*2500*/  HFMA2.MMA R12, -RZ, RZ, 0, 2.384185791015625e-07 ;  /* 0x00000004ff0c7435 */ /* 0x000fe200000001ff */
[----:B------:R-:W-:-:S04]  /*2510*/  FMNMX.FTZ R3, R0, R14, !PT ;  /* 0x0000000e00037209 */ /* 0x000fc80007810000 */
[----:B------:R-:W-:-:S07]  /*2520*/  MOV R13, R3 ;  /* 0x00000003000d7202 */ /* 0x000fce0000000f00 */
[----:B------:R-:W-:Y:S05]  /*2530*/  WARPSYNC.COLLECTIVE R15, `(.L_x_8095) ;  /* 0x000000000f087348 */ /* 0x000fea0003c00000 */
[----:B------:R0:W1:Y:S02]  /*2540*/  SHFL.BFLY P6, R14, R13, R12, R11 ;  /* 0x0c00000c0d0e7389 */ /* 0x00006400000c000b */
[----:B01----:R-:W-:Y:S01]  /*2550*/  ENDCOLLECTIVE ;  /* 0x000000000000791b */ /* 0x003fe20003800000 */
.L_x_8095:
[----:B------:R-:W-:Y:S05]  /*2560*/  BRA `(.L_x_8096) ;  /* 0xffffffdc001c7947 */ /* 0x000fea000383ffff */
.L_x_8097:
        /* <DEDUP_REMOVED lines=9> */
.L_x_28176:


//--------------------- .text._ZN4vllm25paged_attention_v1_kernelIfhLi64ELi8ELi128ELNS_18Fp8KVCacheDataTypeE2ELb0EEEvPT_PKS2_PKT0_S8_ifPKiSA_iPKfiiiSC_SC_iiiii --------------------------
	.section	.text._ZN4vllm25paged_attention_v1_kernelIfhLi64ELi8ELi128ELNS_18Fp8KVCacheDataTypeE2ELb0EEEvPT_PKS2_PKT0_S8_ifPKiSA_iPKfiiiSC_SC_iiiii,"ax",@progbits
	.align	128
        .global         _ZN4vllm25paged_attention_v1_kernelIfhLi64ELi8ELi128ELNS_18Fp8KVCacheDataTypeE2ELb0EEEvPT_PKS2_PKT0_S8_ifPKiSA_iPKfiiiSC_SC_iiiii
        .type           _ZN4vllm25paged_attention_v1_kernelIfhLi64ELi8ELi128ELNS_18Fp8KVCacheDataTypeE2ELb0EEEvPT_PKS2_PKT0_S8_ifPKiSA_iPKfiiiSC_SC_iiiii,@function
        .size           _ZN4vllm25paged_attention_v1_kernelIfhLi64ELi8ELi128ELNS_18Fp8KVCacheDataTypeE2ELb0EEEvPT_PKS2_PKT0_S8_ifPKiSA_iPKfiiiSC_SC_iiiii,(.L_x_28177 - _ZN4vllm25paged_attention_v1_kernelIfhLi64ELi8ELi128ELNS_18Fp8KVCacheDataTypeE2ELb0EEEvPT_PKS2_PKT0_S8_ifPKiSA_iPKfiiiSC_SC_iiiii)
        .other          _ZN4vllm25paged_attention_v1_kernelIfhLi64ELi8ELi128ELNS_18Fp8KVCacheDataTypeE2ELb0EEEvPT_PKS2_PKT0_S8_ifPKiSA_iPKfiiiSC_SC_iiiii,@"STO_CUDA_ENTRY STV_DEFAULT"
_ZN4vllm25paged_attention_v1_kernelIfhLi64ELi8ELi128ELNS_18Fp8KVCacheDataTypeE2ELb0EEEvPT_PKS2_PKT0_S8_ifPKiSA_iPKfiiiSC_SC_iiiii:
.text._ZN4vllm25paged_attention_v1_kernelIfhLi64ELi8ELi128ELNS_18Fp8KVCacheDataTypeE2ELb0EEEvPT_PKS2_PKT0_S8_ifPKiSA_iPKfiiiSC_SC_iiiii:
        /* <DEDUP_REMOVED lines=30> */
.L_x_8126:
        /* <DEDUP_REMOVED lines=40> */
.L_x_8104:
        /* <DEDUP_REMOVED lines=11> */
.L_x_8103:
[----:B------:R-:W-:Y:S05]  /*0510*/  BSYNC B1 ;  /* 0x0000000000017941 */ /* 0x000fea0003800000 */
.L_x_8102:
        /* <DEDUP_REMOVED lines=14> */
.L_x_8107:
        /* <DEDUP_REMOVED lines=100> */
.L_x_8106:
[----:B------:R-:W-:Y:S05]  /*0c40*/  BSYNC B1 ;  /* 0x0000000000017941 */ /* 0x000fea0003800000 */
.L_x_8105:
        /* <DEDUP_REMOVED lines=55> */
.L_x_8109:
[----:B------:R-:W-:Y:S05]  /*0fc0*/  BSYNC B1 ;  /* 0x0000000000017941 */ /* 0x000fea0003800000 */
.L_x_8108:
        /* <DEDUP_REMOVED lines=26> */
.L_x_8101:
[----:B------:R-:W-:Y:S05]  /*1170*/  BSYNC B0 ;  /* 0x0000000000007941 */ /* 0x000fea0003800000 */
.L_x_8100:
        /* <DEDUP_REMOVED lines=48> */
.L_x_8114:
        /* <DEDUP_REMOVED lines=8> */
.L_x_8113:
[----:B------:R-:W-:Y:S05]  /*1500*/  BSYNC B1 ;  /* 0x0000000000017941 */ /* 0x000fea0003800000 */
.L_x_8112:
        /* <DEDUP_REMOVED lines=14> */
.L_x_8117:
        /* <DEDUP_REMOVED lines=52> */
.L_x_8116:
[----:B------:R-:W-:Y:S05]  /*1930*/  BSYNC B1 ;  /* 0x0000000000017941 */ /* 0x000fea0003800000 */
.L_x_8115:
        /* <DEDUP_REMOVED lines=31> */
.L_x_8119:
[----:B------:R-:W-:Y:S05]  /*1b30*/  BSYNC B1 ;  /* 0x0000000000017941 */ /* 0x000fea0003800000 */
.L_x_8118:
        /* <DEDUP_REMOVED lines=14> */
.L_x_8111:
[----:B------:R-:W-:Y:S05]  /*1c20*/  BSYNC B0 ;  /* 0x0000000000007941 */ /* 0x000fea0003800000 */
.L_x_8110:
[----:B------:R-:W-:Y:S01]  /*1c30*/  BAR.SYNC.DEFER_BLOCKING 0x0 ;  /* 0x0000000000007b1d */ /* 0x000fe20000010000 */
[C---:B0-----:R-:W-:Y:S02]  /*1c40*/  LOP3.LUT R0, R7.reuse, 0x1, RZ, 0xc0, !PT ;  /* 0x0000000107007812 */ /* 0x041fe400078ec0ff */
[----:B-1----:R-:W-:Y:S02]  /*1c50*/  CS2R R2, SRZ ;  /* 0x0000000000027805 */ /* 0x002fe4000001ff00 */
[----:B------:R-:W-:-:S03]  /*1c60*/  LEA.HI R7, R7, R7, RZ, 0x1 ;  /* 0x0000000707077211 */ /* 0x000fc600078f08ff */
        /* <DEDUP_REMOVED lines=8> */
[----:B------:R-:W-:Y:S01]  /*1cf0*/  IMAD R6, R6, 0x40, R7 ;  /* 0x0000004006067824 */ /* 0x000fe200078e0207 */
        /* <DEDUP_REMOVED lines=8> */
[----:B------:R-:W-:Y:S02]  /*1d80*/  LEA R9, R6, UR4, 0x2 ;  /* 0x0000000406097c11 */ /* 0x000fe4000f8e10ff */
[----:B------:R-:W-:-:S03]  /*1d90*/  MOV R6, RZ ;  /* 0x000000ff00067202 */ /* 0x000fc60000000f00 */
        /* <DEDUP_REMOVED lines=29> */
.L_x_8121:
[----:B------:R-:W-:Y:S05]  /*1f70*/  BSYNC B0 ;  /* 0x0000000000007941 */ /* 0x000fea0003800000 */
.L_x_8120:
[----:B------:R-:W-:Y:S06]  /*1f80*/  BAR.SYNC.DEFER_BLOCKING 0x0 ;  /* 0x0000000000007b1d */ /* 0x000fec0000010000 */
[----:B------:R-:W-:Y:S05]  /*1f90*/  @P3 EXIT ;  /* 0x000000000000394d */ /* 0x000fea0003800000 */
[----:B------:R-:W-:Y:S05]  /*1fa0*/  @P0 EXIT ;  /* 0x000000000000094d */ /* 0x000fea0003800000 */
[----:B------:R-:W1:Y:S01]  /*1fb0*/  S2R R8, SR_CTAID.X ;  /* 0x0000000000087919 */ /* 0x000e620000002500 */
[----:B------:R-:W-:Y:S01]  /*1fc0*/  ULDC UR5, c[0x0][0x14] ;  /* 0x0000050000057ab9 */ /* 0x000fe20000000800 */
[----:B------:R-:W2:Y:S08]  /*1fd0*/  LDC R5, c[0x0][0xc] ;  /* 0x00000300ff057b82 */ /* 0x000eb00000000800 */
[----:B------:R-:W3:Y:S01]  /*1fe0*/  S2UR UR4, SR_CTAID.Z ;  /* 0x00000000000479c3 */ /* 0x000ee20000002700 */
[----:B--2---:R-:W-:-:S04]  /*1ff0*/  IMAD R5, R4, R5, RZ ;  /* 0x0000000504057224 */ /* 0x004fc800078e02ff */
[----:B------:R-:W-:Y:S02]  /*2000*/  IMAD R5, R5, UR5, RZ ;  /* 0x0000000505057c24 */ /* 0x000fe4000f8e02ff */
[----:B-1----:R-:W-:Y:S01]  /*2010*/  IMAD R4, R8, UR5, RZ ;  /* 0x0000000508047c24 */ /* 0x002fe2000f8e02ff */
[----:B------:R-:W-:Y:S01]  /*2020*/  IADD3 R8, R7, 0x20, RZ ;  /* 0x0000002007087810 */ /* 0x000fe20007ffe0ff */
[----:B---3--:R-:W-:Y:S01]  /*2030*/  USHF.L.U32 UR4, UR4, 0x6, URZ ;  /* 0x0000000604047899 */ /* 0x008fe2000800063f */
[----:B------:R-:W-:Y:S02]  /*2040*/  IMAD.SHL.U32 R5, R5, 0x40, RZ ;  /* 0x0000004005057824 */ /* 0x000fe400078e00ff */
[----:B------:R-:W-:Y:S01]  /*2050*/  SHF.L.U32 R4, R4, 0x6, RZ ;  /* 0x0000000604047819 */ /* 0x000fe200000006ff */
[----:B------:R-:W-:-:S03]  /*2060*/  USHF.R.S32.HI UR5, URZ, 0x1f, UR4 ;  /* 0x0000001f3f057899 */ /* 0x000fc60008011404 */
[--C-:B0-----:R-:W-:Y:S02]  /*2070*/  SHF.R.S32.HI R9, RZ, 0x1f, R4.reuse ;  /* 0x0000001fff097819 */ /* 0x101fe40000011404 */
[----:B------:R-:W-:Y:S02]  /*2080*/  IADD3 R12, P0, P1, R5, UR4, R4 ;  /* 0x00000004050c7c10 */ /* 0x000fe4000f91e004 */
[----:B------:R-:W-:Y:S02]  /*2090*/  SHF.R.S32.HI R4, RZ, 0x1f, R5 ;  /* 0x0000001fff047819 */ /* 0x000fe40000011405 */
[C---:B------:R-:W-:Y:S02]  /*20a0*/  IADD3 R5, R7.reuse, 0x10, RZ ;  /* 0x0000001007057810 */ /* 0x040fe40007ffe0ff */
[----:B------:R-:W-:Y:S01]  /*20b0*/  IADD3.X R14, R4, UR5, R9, P0, P1 ;  /* 0x00000005040e7c10 */ /* 0x000fe200087e2409 */
[----:B------:R-:W-:Y:S01]  /*20c0*/  ULDC.64 UR4, c[0x0][0x210] ;  /* 0x0000840000047ab9 */ /* 0x000fe20000000a00 */
[----:B------:R-:W-:-:S02]  /*20d0*/  IADD3 R10, P0, R7, R12, RZ ;  /* 0x0000000c070a7210 */ /* 0x000fc40007f1e0ff */
[----:B------:R-:W-:Y:S02]  /*20e0*/  IADD3 R9, R7, 0x30, RZ ;  /* 0x0000003007097810 */ /* 0x000fe40007ffe0ff */
        /* <DEDUP_REMOVED lines=8> */
[----:B------:R-:W-:Y:S02]  /*2170*/  LEA R8, P0, R15, UR4, 0x2 ;  /* 0x000000040f087c11 */ /* 0x000fe4000f8010ff */
[----:B------:R-:W-:Y:S01]  /*2180*/  LEA R10, P1, R11, UR4, 0x2 ;  /* 0x000000040b0a7c11 */ /* 0x000fe2000f8210ff */
[----:B------:R-:W-:Y:S01]  /*2190*/  STG.E desc[UR36][R4.64], R0 ;  /* 0x0000000004007986 */ /* 0x000fe2000c101924 */
[----:B------:R-:W-:-:S02]  /*21a0*/  LEA.HI.X.SX32 R14, R9, R14, 0x1, P3 ;  /* 0x0000000e090e7211 */ /* 0x000fc400018f0eff */
        /* <DEDUP_REMOVED lines=8> */
.L_x_8098:
        /* <DEDUP_REMOVED lines=16> */
.L_x_8122:
[----:B------:R-:W-:Y:S05]  /*2330*/  EXIT ;  /* 0x000000000000794d */ /* 0x000fea0003800000 */
.L_x_8099:
[----:B------:R-:W-:Y:S01]  /*2340*/  HFMA2.MMA R12, -RZ, RZ, 0, 9.5367431640625e-07 ;  /* 0x00000010ff0c7435 */ /* 0x000fe200000001ff */
[----:B------:R-:W-:Y:S01]  /*2350*/  MOV R11, 0x1f ;  /* 0x0000001f000b7802 */ /* 0x000fe20000000f00 */
[----:B------:R-:W-:Y:S01]  /*2360*/  IMAD.MOV.U32 R15, RZ, RZ, -0x1 ;  /* 0xffffffffff0f7424 */ /* 0x000fe200078e00ff */
[----:B------:R-:W-:-:S08]  /*2370*/  MOV R2, 0xff7fffff ;  /* 0xff7fffff00027802 */ /* 0x000fd00000000f00 */
[----:B------:R-:W-:Y:S05]  /*2380*/  WARPSYNC.COLLECTIVE R15, `(.L_x_8123) ;  /* 0x000000000f087348 */ /* 0x000fea0003c00000 */
[----:B------:R0:W1:Y:S02]  /*2390*/  SHFL.BFLY P6, R14, R13, R12, R11 ;  /* 0x0c00000c0d0e7389 */ /* 0x00006400000c000b */
[----:B01----:R-:W-:Y:S01]  /*23a0*/  ENDCOLLECTIVE ;  /* 0x000000000000791b */ /* 0x003fe20003800000 */
.L_x_8123:
[----:B------:R-:W-:Y:S01]  /*23b0*/  HFMA2.MMA R12, -RZ, RZ, 0, 4.76837158203125e-07 ;  /* 0x00000008ff0c7435 */ /* 0x000fe200000001ff */
[----:B------:R-:W-:-:S04]  /*23c0*/  FMNMX.FTZ R0, R14, -3.40282346638528859812e+38, !PT ;  /* 0xff7fffff0e007809 */ /* 0x000fc80007810000 */
[----:B------:R-:W-:-:S07]  /*23d0*/  MOV R13, R0 ;  /* 0x00000000000d7202 */ /* 0x000fce0000000f00 */
[----:B------:R-:W-:Y:S05]  /*23e0*/  WARPSYNC.COLLECTIVE R15, `(.L_x_8124) ;  /* 0x000000000f087348 */ /* 0x000fea0003c00000 */
[----:B------:R0:W1:Y:S02]  /*23f0*/  SHFL.BFLY P6, R14, R13, R12, R11 ;  /* 0x0c00000c0d0e7389 */ /* 0x00006400000c000b */
[----:B01----:R-:W-:Y:S01]  /*2400*/  ENDCOLLECTIVE ;  /* 0x000000000000791b */ /* 0x003fe20003800000 */
.L_x_8124:
[----:B------:R-:W-:Y:S01]  /*2410*/  HFMA2.MMA R12, -RZ, RZ, 0, 2.384185791015625e-07 ;  /* 0x00000004ff0c7435 */ /* 0x000fe200000001ff */
[----:B------:R-:W-:-:S04]  /*2420*/  FMNMX.FTZ R3, R0, R14, !PT ;  /* 0x0000000e00037209 */ /* 0x000fc80007810000 */
[----:B------:R-:W-:-:S07]  /*2430*/  MOV R13, R3 ;  /* 0x00000003000d7202 */ /* 0x000fce0000000f00 */
[----:B------:R-:W-:Y:S05]  /*2440*/  WARPSYNC.COLLECTIVE R15, `(.L_x_8125) ;  /* 0x000000000f087348 */ /* 0x000fea0003c00000 */
[----:B------:R0:W1:Y:S02]  /*2450*/  SHFL.BFLY P6, R14, R13, R12, R11 ;  /* 0x0c00000c0d0e7389 */ /* 0x00006400000c000b */
[----:B01----:R-:W-:Y:S01]  /*2460*/  ENDCOLLECTIVE ;  /* 0x000000000000791b */ /* 0x003fe20003800000 */
.L_x_8125:
[----:B------:R-:W-:Y:S05]  /*2470*/  BRA `(.L_x_8126) ;  /* 0xffffffdc00587947 */ /* 0x000fea000383ffff */
.L_x_8127:
        /* <DEDUP_REMOVED lines=16> */
.L_x_28177:


//--------------------- .text._ZN4vllm25paged_attention_v1_kernelIfhLi32ELi8ELi128ELNS_18Fp8KVCacheDataTypeE2ELb0EEEvPT_PKS2_PKT0_S8_ifPKiSA_iPKfiiiSC_SC_iiiii --------------------------
	.section	.text._ZN4vllm25paged_attention_v1_kernelIfhLi32ELi8ELi128ELNS_18Fp8KVCacheDataTypeE2ELb0EEEvPT_PKS2_PKT0_S8_ifPKiSA_iPKfiiiSC_SC_iiiii,"ax",@progbits
	.align	128
        .global         _ZN4vllm25paged_attention_v1_kernelIfhLi32ELi8ELi128ELNS_18Fp8KVCacheDataTypeE2ELb0EEEvPT_PKS2_PKT0_S8_ifPKiSA_iPKfiiiSC_SC_iiiii
        .type           _ZN4vllm25paged_attention_v1_kernelIfhLi32ELi8ELi128ELNS_18Fp8KVCacheDataTypeE2ELb0EEEvPT_PKS2_PKT0_S8_ifPKiSA_iPKfiiiSC_SC_iiiii,@function
        .size           _ZN4vllm25paged_attention_v1_kernelIfhLi32ELi8ELi128ELNS_18Fp8KVCacheDataTypeE2ELb0EEEvPT_PKS2_PKT0_S8_ifPKiSA_iPKfiiiSC_SC_iiiii,(.L_x_28178 - _ZN4vllm25paged_attention_v1_kernelIfhLi32ELi8ELi128ELNS_18Fp8KVCacheDataTypeE2ELb0EEEvPT_PKS2_PKT0_S8_ifPKiSA_iPKfiiiSC_SC_iiiii)
        .other          _ZN4vllm25paged_attention_v1_kernelIfhLi32ELi8ELi128ELNS_18Fp8KVCacheDataTypeE2ELb0EEEvPT_PKS2_PKT0_S8_ifPKiSA_iPKfiiiSC_SC_iiiii,@"STO_CUDA_ENTRY STV_DEFAULT"
_ZN4vllm25paged_attention_v1_kernelIfhLi32ELi8ELi128ELNS_18Fp8KVCacheDataTypeE2ELb0EEEvPT_PKS2_PKT0_S8_ifPKiSA_iPKfiiiSC_SC_iiiii:
.text._ZN4vllm25paged_attention_v1_kernelIfhLi32ELi8ELi128ELNS_18Fp8KVCacheDataTypeE2ELb0EEEvPT_PKS2_PKT0_S8_ifPKiSA_iPKfiiiSC_SC_iiiii:
        /* <DEDUP_REMOVED lines=30> */
.L_x_8158:
        /* <DEDUP_REMOVED lines=40> */
.L_x_8134:
        /* <DEDUP_REMOVED lines=11> */
.L_x_8133:
[----:B------:R-:W-:Y:S05]  /*0510*/  BSYNC B1 ;  /* 0x0000000000017941 */ /* 0x000fea0003800000 */
.L_x_8132:
        /* <DEDUP_REMOVED lines=14> */
.L_x_8137:
        /* <DEDUP_REMOVED lines=100> */
.L_x_8136:
[----:B------:R-:W-:Y:S05]  /*0c40*/  BSYNC B1 ;  /* 0x0000000000017941 */ /* 0x000fea0003800000 */
.L_x_8135:
        /* <DEDUP_REMOVED lines=55> */
.L_x_8139:
[----:B------:R-:W-:Y:S05]  /*0fc0*/  BSYNC B1 ;  /* 0x0000000000017941 */ /* 0x000fea0003800000 */
.L_x_8138:
        /* <DEDUP_REMOVED lines=26> */
.L_x_8131:
[----:B------:R-:W-:Y:S05]  /*1170*/  BSYNC B0 ;  /* 0x0000000000007941 */ /* 0x000fea0003800000 */
.L_x_8130:
        /* <DEDUP_REMOVED lines=48> */
.L_x_8144:
        /* <DEDUP_REMOVED lines=8> */
.L_x_8143:
[----:B------:R-:W-:Y:S05]  /*1500*/  BSYNC B1 ;  /* 0x0000000000017941 */ /* 0x000fea0003800000 */
.L_x_8142:
        /* <DEDUP_REMOVED lines=14> */
.L_x_8147:
        /* <DEDUP_REMOVED lines=52> */
.L_x_8146:
[----:B------:R-:W-:Y:S05]  /*1930*/  BSYNC B1 ;  /* 0x0000000000017941 */ /* 0x000fea0003800000 */
.L_x_8145:
        /* <DEDUP_REMOVED lines=31> */
.L_x_8149:
[----:B------:R-:W-:Y:S05]  /*1b30*/  BSYNC B1 ;  /* 0x0000000000017941 */ /* 0x000fea0003800000 */
.L_x_8148:
        /* <DEDUP_REMOVED lines=14> */
.L_x_8141:
[----:B------:R-:W-:Y:S05]  /*1c20*/  BSYNC B0 ;  /* 0x0000000000007941 */ /* 0x000fea0003800000 */
.L_x_8140:
[----:B------:R-:W-:Y:S01]  /*1c30*/  BAR.SYNC.DEFER_BLOCKING 0x0 ;  /* 0x0000000000007b1d */ /* 0x000fe20000010000 */
[C---:B0-----:R-:W-:Y:S02]  /*1c40*/  LOP3.LUT R0, R7.reuse, 0x1, RZ, 0xc0, !PT ;  /* 0x0000000107007812 */ /* 0x041fe400078ec0ff */
[----:B------:R-:W-:-:S05]  /*1c50*/  LEA.HI R7, R7, R7, RZ, 0x1 ;  /* 0x0000000707077211 */ /* 0x000fca00078f08ff */
[----:B------:R-:W-:Y:S01]  /*1c60*/  BAR.SYNC.DEFER_BLOCKING 0x0 ;  /* 0x0000000000007b1d */ /* 0x000fe20000010000 */
[----:B------:R-:W-:Y:S02]  /*1c70*/  ISETP.NE.AND P2, PT, R0, RZ, PT ;  /* 0x000000ff0000720c */ /* 0x000fe40003f45270 */
[----:B------:R-:W-:Y:S02]  /*1c80*/  LOP3.LUT R0, R5, 0xffffffc0, RZ, 0xc0, !PT ;  /* 0xffffffc005007812 */ /* 0x000fe400078ec0ff */
[----:B-1----:R-:W-:-:S03]  /*1c90*/  SHF.R.S32.HI R3, RZ, 0x1, R7 ;  /* 0x00000001ff037819 */ /* 0x002fc60000011407 */
[----:B------:R-:W0:Y:S01]  /*1ca0*/  S2UR UR5, SR_CgaCtaId ;  /* 0x00000000000579c3 */ /* 0x000e220000008800 */
[----:B------:R-:W-:Y:S01]  /*1cb0*/  UMOV UR4, 0x400 ;  /* 0x0000040000047882 */ /* 0x000fe20000000000 */
[----:B------:R-:W-:Y:S01]  /*1cc0*/  ISETP.NE.OR P5, PT, R0, 0x40, P2 ;  /* 0x000000400000780c */ /* 0x000fe200017a5670 */
[----:B------:R-:W-:Y:S01]  /*1cd0*/  UIADD3 UR4, UR4, 0x20, URZ ;  /* 0x0000002004047890 */ /* 0x000fe2000fffe03f */
[C---:B------:R-:W-:Y:S01]  /*1ce0*/  ISETP.GT.OR P0, PT, R5.reuse, 0x3f, P2 ;  /* 0x0000003f0500780c */ /* 0x040fe20001704670 */
[----:B------:R-:W-:Y:S01]  /*1cf0*/  HFMA2.MMA R7, -RZ, RZ, 0, 0 ;  /* 0x00000000ff077435 */ /* 0x000fe200000001ff */
[C---:B------:R-:W-:Y:S01]  /*1d00*/  LOP3.LUT R0, R5.reuse, 0xffffffe0, RZ, 0xc0, !PT ;  /* 0xffffffe005007812 */ /* 0x040fe200078ec0ff */
[----:B------:R-:W-:Y:S01]  /*1d10*/  BSSY B0, `(.L_x_8150) ;  /* 0x0000011000007945 */ /* 0x000fe20003800000 */
        /* <DEDUP_REMOVED lines=16> */
.L_x_8151:
[----:B------:R-:W-:Y:S05]  /*1e20*/  BSYNC B0 ;  /* 0x0000000000007941 */ /* 0x000fea0003800000 */
.L_x_8150:
        /* <DEDUP_REMOVED lines=10> */
.L_x_8153:
[----:B------:R-:W-:Y:S05]  /*1ed0*/  BSYNC B0 ;  /* 0x0000000000007941 */ /* 0x000fea0003800000 */
.L_x_8152:
[----:B------:R-:W-:Y:S06]  /*1ee0*/  BAR.SYNC.DEFER_BLOCKING 0x0 ;  /* 0x0000000000007b1d */ /* 0x000fec0000010000 */
[----:B------:R-:W-:Y:S05]  /*1ef0*/  @P3 EXIT ;  /* 0x000000000000394d */ /* 0x000fea0003800000 */
[----:B------:R-:W-:Y:S05]  /*1f00*/  @P2 EXIT ;  /* 0x000000000000294d */ /* 0x000fea0003800000 */
[----:B------:R-:W2:Y:S01]  /*1f10*/  S2R R2, SR_CTAID.X ;  /* 0x0000000000027919 */ /* 0x000ea20000002500 */
[----:B------:R-:W-:Y:S01]  /*1f20*/  ULDC UR5, c[0x0][0x14] ;  /* 0x0000050000057ab9 */ /* 0x000fe20000000800 */
[----:B------:R-:W3:Y:S08]  /*1f30*/  LDC R5, c[0x0][0xc] ;  /* 0x00000300ff057b82 */ /* 0x000ef00000000800 */
[----:B------:R-:W4:Y:S01]  /*1f40*/  S2UR UR4, SR_CTAID.Z ;  /* 0x00000000000479c3 */ /* 0x000f220000002700 */
[----:B---3--:R-:W-:-:S04]  /*1f50*/  IMAD R4, R4, R5, RZ ;  /* 0x0000000504047224 */ /* 0x008fc800078e02ff */
[----:B------:R-:W-:Y:S02]  /*1f60*/  IMAD R4, R4, UR5, RZ ;  /* 0x0000000504047c24 */ /* 0x000fe4000f8e02ff */
[----:B--2---:R-:W-:Y:S01]  /*1f70*/  IMAD R2, R2, UR5, RZ ;  /* 0x0000000502027c24 */ /* 0x004fe2000f8e02ff */
[----:B----4-:R-:W-:Y:S02]  /*1f80*/  USHF.L.U32 UR4, UR4, 0x5, URZ ;  /* 0x0000000504047899 */ /* 0x010fe4000800063f */
[----:B------:R-:W-:Y:S02]  /*1f90*/  SHF.L.U32 R5, R4, 0x5, RZ ;  /* 0x0000000504057819 */ /* 0x000fe400000006ff */
[----:B------:R-:W-:Y:S01]  /*1fa0*/  SHF.L.U32 R2, R2, 0x5, RZ ;  /* 0x0000000502027819 */ /* 0x000fe200000006ff */
[----:B------:R-:W-:-:S03]  /*1fb0*/  USHF.R.S32.HI UR5, URZ, 0x1f, UR4 ;  /* 0x0000001f3f057899 */ /* 0x000fc60008011404 */
[--C-:B01----:R-:W-:Y:S02]  /*1fc0*/  IADD3 R6, P0, P1, R5, UR4, R2.reuse ;  /* 0x0000000405067c10 */ /* 0x103fe4000f91e002 */
[----:B------:R-:W-:Y:S02]  /*1fd0*/  SHF.R.S32.HI R4, RZ, 0x1f, R2 ;  /* 0x0000001fff047819 */ /* 0x000fe40000011402 */
[----:B------:R-:W-:Y:S02]  /*1fe0*/  SHF.R.S32.HI R5, RZ, 0x1f, R5 ;  /* 0x0000001fff057819 */ /* 0x000fe40000011405 */
[----:B------:R-:W-:Y:S02]  /*1ff0*/  IADD3 R2, R3, 0x10, RZ ;  /* 0x0000001003027810 */ /* 0x000fe40007ffe0ff */
        /* <DEDUP_REMOVED lines=9> */
[----:B------:R-:W-:-:S03]  /*2090*/  LEA.HI.X R5, R5, UR5, R6, 0x2, P1 ;  /* 0x0000000505057c11 */ /* 0x000fc600088f1406 */
[----:B------:R-:W-:Y:S04]  /*20a0*/  STG.E desc[UR36][R2.64], R0 ;  /* 0x0000000002007986 */ /* 0x000fe8000c101924 */
[----:B------:R-:W-:Y:S01]  /*20b0*/  STG.E desc[UR36][R4.64], R7 ;  /* 0x0000000704007986 */ /* 0x000fe2000c101924 */
[----:B------:R-:W-:Y:S05]  /*20c0*/  EXIT ;  /* 0x000000000000794d */ /* 0x000fea0003800000 */
.L_x_8128:
        /* <DEDUP_REMOVED lines=16> */
.L_x_8154:
[----:B------:R-:W-:Y:S05]  /*21d0*/  EXIT ;  /* 0x000000000000794d */ /* 0x000fea0003800000 */
.L_x_8129:
[----:B------:R-:W-:Y:S01]  /*21e0*/  IMAD.MOV.U32 R12, RZ, RZ, 0x10 ;  /* 0x00000010ff0c7424 */ /* 0x000fe200078e00ff */
[----:B------:R-:W-:Y:S02]  /*21f0*/  MOV R11, 0x1f ;  /* 0x0000001f000b7802 */ /* 0x000fe40000000f00 */
[----:B------:R-:W-:Y:S02]  /*2200*/  MOV R15, 0xffffffff ;  /* 0xffffffff000f7802 */ /* 0x000fe40000000f00 */
[----:B------:R-:W-:-:S07]  /*2210*/  MOV R2, 0xff7fffff ;  /* 0xff7fffff00027802 */ /* 0x000fce0000000f00 */
[----:B------:R-:W-:Y:S05]  /*2220*/  WARPSYNC.COLLECTIVE R15, `(.L_x_8155) ;  /* 0x000000000f087348 */ /* 0x000fea0003c00000 */
[----:B------:R0:W1:Y:S02]  /*2230*/  SHFL.BFLY P6, R14, R13, R12, R11 ;  /* 0x0c00000c0d0e7389 */ /* 0x00006400000c000b */
[----:B01----:R-:W-:Y:S01]  /*2240*/  ENDCOLLECTIVE ;  /* 0x000000000000791b */ /* 0x003fe20003800000 */
.L_x_8155:
[----:B------:R-:W-:Y:S01]  /*2250*/  HFMA2.MMA R12, -RZ, RZ, 0, 4.76837158203125e-07 ;  /* 0x00000008ff0c7435 */ /* 0x000fe200000001ff */
[----:B------:R-:W-:-:S04]  /*2260*/  FMNMX.FTZ R0, R14, -3.40282346638528859812e+38, !PT ;  /* 0xff7fffff0e007809 */ /* 0x000fc80007810000 */
[----:B------:R-:W-:-:S07]  /*2270*/  MOV R13, R0 ;  /* 0x00000000000d7202 */ /* 0x000fce0000000f00 */
[----:B------:R-:W-:Y:S05]  /*2280*/  WARPSYNC.COLLECTIVE R15, `(.L_x_8156) ;  /* 0x000000000f087348 */ /* 0x000fea0003c00000 */
[----:B------:R0:W1:Y:S02]  /*2290*/  SHFL.BFLY P6, R14, R13, R12, R11 ;  /* 0x0c00000c0d0e7389 */ /* 0x00006400000c000b */
[----:B01----:R-:W-:Y:S01]  /*22a0*/  ENDCOLLECTIVE ;  /* 0x000000000000791b */ /* 0x003fe20003800000 */
.L_x_8156:
[----:B------:R-:W-:Y:S01]  /*22b0*/  HFMA2.MMA R12, -RZ, RZ, 0, 2.384185791015625e-07 ;  /* 0x00000004ff0c7435 */ /* 0x000fe200000001ff */
[----:B------:R-:W-:-:S04]  /*22c0*/  FMNMX.FTZ R3, R0, R14, !PT ;  /* 0x0000000e00037209 */ /* 0x000fc80007810000 */
[----:B------:R-:W-:-:S07]  /*22d0*/  MOV R13, R3 ;  /* 0x00000003000d7202 */ /* 0x000fce0000000f00 */
[----:B------:R-:W-:Y:S05]  /*22e0*/  WARPSYNC.COLLECTIVE R15, `(.L_x_8157) ;  /* 0x000000000f087348 */ /* 0x000fea0003c00000 */
[----:B------:R0:W1:Y:S02]  /*22f0*/  SHFL.BFLY P6, R14, R13, R12, R11 ;  /* 0x0c00000c0d0e7389 */ /* 0x00006400000c000b */
[----:B01----:R-:W-:Y:S01]  /*2300*/  ENDCOLLECTIVE ;  /* 0x000000000000791b */ /* 0x003fe20003800000 */
.L_x_8157:
[----:B------:R-:W-:Y:S05]  /*2310*/  BRA `(.L_x_8158) ;  /* 0xffffffdc00b07947 */ /* 0x000fea000383ffff */
.L_x_8159:
        /* <DEDUP_REMOVED lines=14> */
.L_x_28178:


//--------------------- .text._ZN4vllm25paged_attention_v1_kernelIfhLi256ELi8ELi128ELNS_18Fp8KVCacheDataTypeE2ELb1EEEvPT_PKS2_PKT0_S8_ifPKiSA_iPKfiiiSC_SC_iiiii --------------------------
	.section	.text._ZN4vllm25paged_attention_v1_kernelIfhLi256ELi8ELi128ELNS_18Fp8KVCacheDataTypeE2ELb1EEEvPT_PKS2_PKT0_S8_ifPKiSA_iPKfiiiSC_SC_iiiii,"ax",@progbits
	.align	128
        .global         _ZN4vllm25paged_attention_v1_kernelIfhLi256ELi8ELi128ELNS_18Fp8KVCacheDataTypeE2ELb1EEEvPT_PKS2_PKT0_S8_ifPKiSA_iPKfiiiSC_SC_iiiii
        .type           _ZN4vllm25paged_attention_v1_kernelIfhLi256ELi8ELi128ELNS_18Fp8KVCacheDataTypeE2ELb1EEEvPT_PKS2_PKT0_S8_ifPKiSA_iPKfiiiSC_SC_iiiii,@function
        .size           _ZN4vllm25paged_attention_v1_kernelIfhLi256ELi8ELi128ELNS_18Fp8KVCacheDataTypeE2ELb1EEEvPT_PKS2_PKT0_S8_ifPKiSA_iPKfiiiSC_SC_iiiii,(.L_x_28179 - _ZN4vllm25paged_attention_v1_kernelIfhLi256ELi8ELi128ELNS_18Fp8KVCacheDataTypeE2ELb1EEEvPT_PKS2_PKT0_S8_ifPKiSA_iPKfiiiSC_SC_iiiii)
        .other          _ZN4vllm25paged_attention_v1_kernelIfhLi256ELi8ELi128ELNS_18Fp8KVCacheDataTypeE2ELb1EEEvPT_PKS2_PKT0_S8_ifPKiSA_iPKfiiiSC_SC_iiiii,@"STO_CUDA_ENTRY STV_DEFAULT"
_ZN4vllm25paged_attention_v1_kernelIfhLi256ELi8ELi128ELNS_18Fp8KVCacheDataTypeE2ELb1EEEvPT_PKS2_PKT0_S8_ifPKiSA_iPKfiiiSC_SC_iiiii:
.text._ZN4vllm25paged_attention_v1_kernelIfhLi256ELi8ELi128ELNS_18Fp8KVCacheDataTypeE2ELb1EEEvPT_PKS2_PKT0_S8_ifPKiSA_iPKfiiiSC_SC_iiiii:
        /* <DEDUP_REMOVED lines=12> */
[----:B----4-:R-:W4:Y:S01]  /*00c0*/  MUFU.RCP R8, R8 ;  /* 0x0000000800087308 */ /* 0x010f220000001000 */
[----:B--2---:R-:W-:-:S02]  /*00d0*/  SHF.R.S32.HI R10, RZ, 0x1f, R25 ;  /* 0x0000001fff0a7819 */ /* 0x004fc40000011419 */
[----:B----4-:R-:W-:Y:S02]  /*00e0*/  IADD3 R2, R8, 0xffffffe, RZ ;  /* 0x0ffffffe08027810 */ /* 0x010fe40007ffe0ff */
[----:B------:R-:W-:-:S03]  /*00f0*/  LEA.HI R22, R10, R25, RZ, 0x5 ;  /* 0x000000190a167211 */ /* 0x000fc600078f28ff */
[----:B------:R2:W4:Y:S02]  /*0100*/  F2I.FTZ.U32.TRUNC.NTZ R3, R2 ;  /* 0x0000000200037305 */ /* 0x000524000021f000 */
        /* <DEDUP_REMOVED lines=19> */
[----:B------:R-:W-:Y:S02]  /*0240*/  ISETP.NE.AND P1, PT, R0, RZ, PT ;  /* 0x000000ff0000720c */ /* 0x000fe40003f25270 */
[----:B------:R-:W-:-:S04]  /*0250*/  SHF.R.S32.HI R3, RZ, 0x1f, R2 ;  /* 0x0000001fff037819 */ /* 0x000fc80000011402 */
[----:B------:R-:W-:Y:S02]  /*0260*/  LEA.HI R3, R3, R2, RZ, 0x3 ;  /* 0x0000000203037211 */ /* 0x000fe400078f18ff */
[----:B------:R-:W-:Y:S02]  /*0270*/  LOP3.LUT R2, R22, 0xffffffe0, RZ, 0xc0, !PT ;  /* 0xffffffe016027812 */ /* 0x000fe400078ec0ff */
[----:B------:R-:W-:Y:S01]  /*0280*/  SHF.R.S32.HI R22, RZ, 0x5, R22 ;  /* 0x00000005ff167819 */ /* 0x000fe20000011416 */
[----:B------:R-:W-:Y:S01]  /*0290*/  @P0 VIADD R7, R7, 0x1 ;  /* 0x0000000107070836 */ /* 0x000fe20000000000 */
[----:B--2---:R-:W-:Y:S01]  /*02a0*/  ISETP.GT.AND P0, PT, R8, -0x1, PT ;  /* 0xffffffff0800780c */ /* 0x004fe20003f04270 */
[----:B------:R-:W-:-:S03]  /*02b0*/  IMAD.IADD R21, R25, 0x1, -R2 ;  /* 0x0000000119157824 */ /* 0x000fc600078e0a02 */
[----:B------:R-:W-:Y:S02]  /*02c0*/  MOV R5, R7 ;  /* 0x0000000700057202 */ /* 0x000fe40000000f00 */
[----:B------:R-:W-:-:S03]  /*02d0*/  LOP3.LUT R7, R3, 0xfffffff8, RZ, 0xc0, !PT ;  /* 0xfffffff803077812 */ /* 0x000fc600078ec0ff */
[----:B------:R-:W-:Y:S01]  /*02e0*/  @!P2 IMAD.MOV R5, RZ, RZ, -R5 ;  /* 0x000000ffff05a224 */ /* 0x000fe200078e0a05 */
[----:B------:R-:W-:Y:S02]  /*02f0*/  VIMNMX R6, R6, R7, PT ;  /* 0x0000000706067248 */ /* 0x000fe40003fe0100 */
[----:B------:R-:W-:Y:S02]  /*0300*/  @!P1 LOP3.LUT R5, RZ, R0, RZ, 0x33, !PT ;  /* 0x00000000ff059212 */ /* 0x000fe400078e33ff */
[----:B------:R-:W-:Y:S02]  /*0310*/  MOV R0, R4 ;  /* 0x0000000400007202 */ /* 0x000fe40000000f00 */
[----:B------:R-:W-:Y:S01]  /*0320*/  SHF.R.S32.HI R7, RZ, 0x3, R3 ;  /* 0x00000003ff077819 */ /* 0x000fe20000011403 */
[----:B01----:R-:W-:Y:S06]  /*0330*/  @P0 BRA `(.L_x_8160) ;  /* 0x0000000000dc0947 */ /* 0x003fec0003800000 */
        /* <DEDUP_REMOVED lines=55> */
.L_x_8160:
[----:B------:R-:W-:Y:S02]  /*06b0*/  ULDC UR4, c[0x0][0x278] ;  /* 0x00009e0000047ab9 */ /* 0x000fe40000000800 */
[----:B------:R-:W-:-:S04]  /*06c0*/  IMAD R3, R23, UR4, R24 ;  /* 0x0000000417037c24 */ /* 0x000fc8000f8e0218 */
[----:B------:R-:W-:-:S07]  /*06d0*/  IMAD R8, R3, R8, RZ ;  /* 0x0000000803087224 */ /* 0x000fce00078e02ff */
.L_x_8161:
        /* <DEDUP_REMOVED lines=23> */
[----:B------:R-:W-:Y:S01]  /*0850*/  IMAD R13, R14, R11, RZ ;  /* 0x0000000b0e0d7224 */ /* 0x000fe200078e02ff */
[----:B------:R-:W-:-:S03]  /*0860*/  MOV R14, R22 ;  /* 0x00000016000e7202 */ /* 0x000fc60000000f00 */
[----:B------:R-:W-:-:S04]  /*0870*/  IMAD.HI.U32 R2, R3, R13, R2 ;  /* 0x0000000d03027227 */ /* 0x000fc800078e0002 */
[----:B------:R-:W-:-:S07]  /*0880*/  VIADD R3, R5, -UR4 ;  /* 0x8000000405037c36 */ /* 0x000fce0008000000 */
.L_x_8165:
        /* <DEDUP_REMOVED lines=41> */
.L_x_8163:
[----:B------:R-:W-:Y:S05]  /*0b20*/  BSYNC B7 ;  /* 0x0000000000077941 */ /* 0x000fea0003800000 */
.L_x_8162:
        /* <DEDUP_REMOVED lines=9> */
.L_x_8204:
        /* <DEDUP_REMOVED lines=40> */
.L_x_8171:
        /* <DEDUP_REMOVED lines=11> */
.L_x_8170:
[----:B------:R-:W-:Y:S05]  /*0ef0*/  BSYNC B1 ;  /* 0x0000000000017941 */ /* 0x000fea0003800000 */
.L_x_8169:
        /* <DEDUP_REMOVED lines=14> */
.L_x_8174:
        /* <DEDUP_REMOVED lines=100> */
.L_x_8173:
[----:B------:R-:W-:Y:S05]  /*1620*/  BSYNC B1 ;  /* 0x0000000000017941 */ /* 0x000fea0003800000 */
.L_x_8172:
        /* <DEDUP_REMOVED lines=55> */
.L_x_8176:
[----:B------:R-:W-:Y:S05]  /*19a0*/  BSYNC B1 ;  /* 0x0000000000017941 */ /* 0x000fea0003800000 */
.L_x_8175:
        /* <DEDUP_REMOVED lines=26> */
.L_x_8168:
[----:B------:R-:W-:Y:S05]  /*1b50*/  BSYNC B0 ;  /* 0x0000000000007941 */ /* 0x000fea0003800000 */
.L_x_8167:
        /* <DEDUP_REMOVED lines=48> */
.L_x_8181:
        /* <DEDUP_REMOVED lines=8> */
.L_x_8180:
[----:B------:R-:W-:Y:S05]  /*1ee0*/  BSYNC B1 ;  /* 0x0000000000017941 */ /* 0x000fea0003800000 */
.L_x_8179:
        /* <DEDUP_REMOVED lines=14> */
.L_x_8184:
        /* <DEDUP_REMOVED lines=52> */
.L_x_8183:
[----:B------:R-:W-:Y:S05]  /*2310*/  BSYNC B1 ;  /* 0x0000000000017941 */ /* 0x000fea0003800000 */
.L_x_8182:
        /* <DEDUP_REMOVED lines=31> */
.L_x_8186:
[----:B------:R-:W-:Y:S05]  /*2510*/  BSYNC B1 ;  /* 0x0000000000017941 */ /* 0x000fea0003800000 */
.L_x_8185:
        /* <DEDUP_REMOVED lines=14> */
.L_x_8178:
[----:B------:R-:W-:Y:S05]  /*2600*/  BSYNC B0 ;  /* 0x0000000000007941 */ /* 0x000fea0003800000 */
.L_x_8177:
        /* <DEDUP_REMOVED lines=28> */
.L_x_8190:
        /* <DEDUP_REMOVED lines=33> */
.L_x_8188:
[----:B------:R-:W-:Y:S05]  /*29e0*/  BSYNC B6 ;  /* 0x0000000000067941 */ /* 0x000fea0003800000 */
.L_x_8187:
[----:B------:R-:W-:-:S03]  /*29f0*/  UMOV UR4, 0xffffffff ;  /* 0xffffffff00047882 */ /* 0x000fc60000000000 */
[----:B------:R-:W-:Y:S05]  /*2a00*/  BRA.DIV UR4, `(.L_x_8191) ;  /* 0x0000001604107947 */ /* 0x000fea000b800000 */
[----:B0-----:R-:W-:Y:S01]  /*2a10*/  HFMA2.MMA R0, -RZ, RZ, 0, 0 ;  /* 0x00000000ff007435 */ /* 0x001fe200000001ff */
[----:B-1----:R-:W-:Y:S02]  /*2a20*/  CS2R R2, SRZ ;  /* 0x0000000000027805 */ /* 0x002fe4000001ff00 */
[----:B------:R-:W-:Y:S02]  /*2a30*/  CS2R R18, SRZ ;  /* 0x0000000000127805 */ /* 0x000fe4000001ff00 */
[----:B------:R-:W-:Y:S02]  /*2a40*/  CS2R R16, SRZ ;  /* 0x0000000000107805 */ /* 0x000fe4000001ff00 */
[----:B------:R-:W-:Y:S02]  /*2a50*/  CS2R R8, SRZ ;  /* 0x0000000000087805 */ /* 0x000fe4000001ff00 */
[----:B------:R-:W-:Y:S02]  /*2a60*/  CS2R R6, SRZ ;  /* 0x0000000000067805 */ /* 0x000fe4000001ff00 */
[----:B------:R-:W-:-:S02]  /*2a70*/  CS2R R4, SRZ ;  /* 0x0000000000047805 */ /* 0x000fc4000001ff00 */
        /* <DEDUP_REMOVED lines=18> */
.L_x_8221:
[----:B------:R-:W-:Y:S05]  /*2ba0*/  WARPSYNC.ALL ;  /* 0x0000000000007948 */ /* 0x000fea0003800000 */
[----:B------:R-:W0:Y:S01]  /*2bb0*/  S2UR UR5, SR_CgaCtaId ;  /* 0x00000000000579c3 */ /* 0x000e220000008800 */
[----:B------:R-:W-:Y:S01]  /*2bc0*/  LOP3.LUT R11, R21, 0x1, RZ, 0xc0, !PT ;  /* 0x00000001150b7812 */ /* 0x000fe200078ec0ff */
[----:B------:R-:W-:Y:S01]  /*2bd0*/  UMOV UR4, 0x400 ;  /* 0x0000040000047882 */ /* 0x000fe20000000000 */
[----:B------:R-:W-:Y:S01]  /*2be0*/  IADD3 R12, R25, 0x1f, RZ ;  /* 0x0000001f190c7810 */ /* 0x000fe20007ffe0ff */
[----:B------:R-:W-:-:S04]  /*2bf0*/  UIADD3 UR4, UR4, 0x20, URZ ;  /* 0x0000002004047890 */ /* 0x000fc8000fffe03f */
[----:B------:R-:W-:Y:S01]  /*2c00*/  BAR.SYNC.DEFER_BLOCKING 0x0 ;  /* 0x0000000000007b1d */ /* 0x000fe20000010000 */
[----:B------:R-:W-:Y:S02]  /*2c10*/  ISETP.NE.AND P0, PT, R11, RZ, PT ;  /* 0x000000ff0b00720c */ /* 0x000fe40003f05270 */
[----:B------:R-:W-:Y:S02]  /*2c20*/  LOP3.LUT R11, R25, 0xffffffc0, RZ, 0xc0, !PT ;  /* 0xffffffc0190b7812 */ /* 0x000fe400078ec0ff */
[----:B------:R-:W-:Y:S01]  /*2c30*/  ISETP.GT.U32.AND P3, PT, R12, 0x3e, PT ;  /* 0x0000003e0c00780c */ /* 0x000fe20003f64070 */
[----:B------:R-:W-:Y:S01]  /*2c40*/  BSSY B0, `(.L_x_8192) ;  /* 0x000001d000007945 */ /* 0x000fe20003800000 */
[----:B------:R-:W-:Y:S02]  /*2c50*/  ISETP.NE.OR P5, PT, R11, 0x40, P0 ;  /* 0x000000400b00780c */ /* 0x000fe400007a5670 */
[----:B------:R-:W-:Y:S01]  /*2c60*/  LEA.HI R11, R21, R21, RZ, 0x1 ;  /* 0x00000015150b7211 */ /* 0x000fe200078f08ff */
[----:B------:R-:W-:Y:S01]  /*2c70*/  FADD.FTZ R21, RZ, R14 ;  /* 0x0000000eff157221 */ /* 0x000fe20000010000 */
[----:B------:R-:W-:-:S02]  /*2c80*/  LOP3.LUT R12, R25, 0xffffffe0, RZ, 0xc0, !PT ;  /* 0xffffffe0190c7812 */ /* 0x000fc400078ec0ff */
[----:B------:R-:W-:Y:S02]  /*2c90*/  SHF.R.S32.HI R11, RZ, 0x1, R11 ;  /* 0x00000001ff0b7819 */ /* 0x000fe4000001140b */
[----:B------:R-:W-:Y:S02]  /*2ca0*/  ISETP.NE.OR P4, PT, R12, 0x20, P0 ;  /* 0x000000200c00780c */ /* 0x000fe40000785670 */
[C---:B------:R-:W-:Y:S01]  /*2cb0*/  ISETP.GT.OR P1, PT, R25.reuse, 0x3f, P0 ;  /* 0x0000003f1900780c */ /* 0x040fe20000724670 */
[----:B------:R-:W-:Y:S01]  /*2cc0*/  IMAD R13, R22, 0x100, R11 ;  /* 0x00000100160d7824 */ /* 0x000fe200078e020b */
        /* <DEDUP_REMOVED lines=20> */
.L_x_8193:
[----:B------:R-:W-:Y:S05]  /*2e10*/  BSYNC B0 ;  /* 0x0000000000007941 */ /* 0x000fea0003800000 */
.L_x_8192:
        /* <DEDUP_REMOVED lines=35> */
.L_x_8195:
[----:B------:R-:W-:Y:S05]  /*3050*/  BSYNC B0 ;  /* 0x0000000000007941 */ /* 0x000fea0003800000 */
.L_x_8194:
        /* <DEDUP_REMOVED lines=19> */
.L_x_8197:
[----:B------:R-:W-:Y:S05]  /*3190*/  BSYNC B0 ;  /* 0x0000000000007941 */ /* 0x000fea0003800000 */
.L_x_8196:
        /* <DEDUP_REMOVED lines=36> */
.L_x_8199:
[----:B------:R-:W-:Y:S05]  /*33e0*/  BSYNC B0 ;  /* 0x0000000000007941 */ /* 0x000fea0003800000 */
.L_x_8198:
        /* <DEDUP_REMOVED lines=18> */
[C---:B------:R-:W-:Y:S01]  /*3510*/  IADD3 R15, R11.reuse, 0x10, RZ ;  /* 0x000000100b0f7810 */ /* 0x040fe20007ffe0ff */
[C---:B------:R-:W-:Y:S01]  /*3520*/  VIADD R27, R11.reuse, 0x20 ;  /* 0x000000200b1b7836 */ /* 0x040fe20000000000 */
[C---:B------:R-:W-:Y:S02]  /*3530*/  LEA.HI.X.SX32 R13, R11.reuse, R26, 0x1, P0 ;  /* 0x0000001a0b0d7211 */ /* 0x040fe400000f0eff */
[C---:B------:R-:W-:Y:S02]  /*3540*/  LEA R24, P0, R12.reuse, UR4, 0x2 ;  /* 0x000000040c187c11 */ /* 0x040fe4000f8010ff */
[----:B------:R-:W-:Y:S02]  /*3550*/  IADD3 R29, R11, 0x30, RZ ;  /* 0x000000300b1d7810 */ /* 0x000fe40007ffe0ff */
[----:B------:R-:W-:-:S02]  /*3560*/  LEA.HI.X R25, R12, UR5, R13, 0x2, P0 ;  /* 0x000000050c197c11 */ /* 0x000fc400080f140d */
[-C--:B------:R-:W-:Y:S02]  /*3570*/  IADD3 R13, P0, R15, R28.reuse, RZ ;  /* 0x0000001c0f0d7210 */ /* 0x080fe40007f1e0ff */
[----:B------:R-:W-:Y:S01]  /*3580*/  IADD3 R23, P2, R29, R28, RZ ;  /* 0x0000001c1d177210 */ /* 0x000fe20007f5e0ff */
[----:B------:R0:W-:Y:S01]  /*3590*/  STG.E desc[UR36][R24.64], R2 ;  /* 0x0000000218007986 */ /* 0x0001e2000c101924 */
[----:B------:R-:W-:Y:S02]  /*35a0*/  LEA.HI.X.SX32 R14, R15, R26, 0x1, P0 ;  /* 0x0000001a0f0e7211 */ /* 0x000fe400000f0eff */
[----:B------:R-:W-:Y:S02]  /*35b0*/  IADD3 R15, P1, R27, R28, RZ ;  /* 0x0000001c1b0f7210 */ /* 0x000fe40007f3e0ff */
[----:B------:R-:W-:Y:S02]  /*35c0*/  LEA R12, P0, R13, UR4, 0x2 ;  /* 0x000000040d0c7c11 */ /* 0x000fe4000f8010ff */
[----:B------:R-:W-:-:S02]  /*35d0*/  LEA.HI.X.SX32 R27, R27, R26, 0x1, P1 ;  /* 0x0000001a1b1b7211 */ /* 0x000fc400008f0eff */
[----:B------:R-:W-:Y:S02]  /*35e0*/  LEA.HI.X R13, R13, UR5, R14, 0x2, P0 ;  /* 0x000000050d0d7c11 */ /* 0x000fe400080f140e */
[----:B------:R-:W-:Y:S02]  /*35f0*/  LEA.HI.X.SX32 R29, R29, R26, 0x1, P2 ;  /* 0x0000001a1d1d7211 */ /* 0x000fe400010f0eff */
[----:B------:R-:W-:Y:S01]  /*3600*/  LEA R22, P1, R23, UR4, 0x2 ;  /* 0x0000000417167c11 */ /* 0x000fe2000f8210ff */
[----:B------:R1:W-:Y:S01]  /*3610*/  STG.E desc[UR36][R12.64], R0 ;  /* 0x000000000c007986 */ /* 0x0003e2000c101924 */
[----:B------:R-:W-:Y:S02]  /*3620*/  LEA R14, P0, R15, UR4, 0x2 ;  /* 0x000000040f0e7c11 */ /* 0x000fe4000f8010ff */
[----:B------:R-:W-:Y:S01]  /*3630*/  LEA.HI.X R23, R23, UR5, R29, 0x2, P1 ;  /* 0x0000000517177c11 */ /* 0x000fe200088f141d */
[----:B------:R-:W-:Y:S01]  /*3640*/  VIADD R29, R11, 0x40 ;  /* 0x000000400b1d7836 */ /* 0x000fe20000000000 */
[----:B------:R-:W-:-:S02]  /*3650*/  LEA.HI.X R15, R15, UR5, R27, 0x2, P0 ;  /* 0x000000050f0f7c11 */ /* 0x000fc400080f141b */
[----:B0-----:R-:W-:Y:S02]  /*3660*/  IADD3 R24, R11, 0x50, RZ ;  /* 0x000000500b187810 */ /* 0x001fe40007ffe0ff */
[-C--:B------:R-:W-:Y:S01]  /*3670*/  IADD3 R2, P0, R29, R28.reuse, RZ ;  /* 0x0000001c1d027210 */ /* 0x080fe20007f1e0ff */
[----:B------:R0:W-:Y:S01]  /*3680*/  STG.E desc[UR36][R14.64], R20 ;  /* 0x000000140e007986 */ /* 0x0001e2000c101924 */
[-C--:B------:R-:W-:Y:S02]  /*3690*/  IADD3 R25, P1, R24, R28.reuse, RZ ;  /* 0x0000001c18197210 */ /* 0x080fe40007f3e0ff */
[----:B------:R-:W-:Y:S01]  /*36a0*/  IADD3 R27, R11, 0x70, RZ ;  /* 0x000000700b1b7810 */ /* 0x000fe20007ffe0ff */
[----:B------:R2:W-:Y:S03]  /*36b0*/  STG.E desc[UR36][R22.64], R18 ;  /* 0x0000001216007986 */ /* 0x0005e6000c101924 */
[----:B-1----:R-:W-:Y:S01]  /*36c0*/  IADD3 R13, P3, R27, R28, RZ ;  /* 0x0000001c1b0d7210 */ /* 0x002fe20007f7e0ff */
[C---:B0-----:R-:W-:Y:S01]  /*36d0*/  VIADD R15, R11.reuse, 0x60 ;  /* 0x000000600b0f7836 */ /* 0x041fe20000000000 */
[----:B------:R-:W-:-:S02]  /*36e0*/  IADD3 R20, R11, 0xd0, RZ ;  /* 0x000000d00b147810 */ /* 0x000fc40007ffe0ff */
[-C--:B--2---:R-:W-:Y:S02]  /*36f0*/  LEA.HI.X.SX32 R23, R29, R26.reuse, 0x1, P0 ;  /* 0x0000001a1d177211 */ /* 0x084fe400000f0eff */
[----:B------:R-:W-:Y:S02]  /*3700*/  LEA.HI.X.SX32 R29, R24, R26, 0x1, P1 ;  /* 0x0000001a181d7211 */ /* 0x000fe400008f0eff */
[C---:B------:R-:W-:Y:S02]  /*3710*/  LEA R22, P0, R2.reuse, UR4, 0x2 ;  /* 0x0000000402167c11 */ /* 0x040fe4000f8010ff */
[----:B------:R-:W-:Y:S02]  /*3720*/  LEA R24, P1, R25, UR4, 0x2 ;  /* 0x0000000419187c11 */ /* 0x000fe4000f8210ff */
[----:B------:R-:W-:Y:S02]  /*3730*/  IADD3 R0, P2, R15, R28, RZ ;  /* 0x0000001c0f007210 */ /* 0x000fe40007f5e0ff */
[----:B------:R-:W-:-:S02]  /*3740*/  LEA.HI.X R23, R2, UR5, R23, 0x2, P0 ;  /* 0x0000000502177c11 */ /* 0x000fc400080f1417 */
[----:B------:R-:W-:Y:S01]  /*3750*/  LEA.HI.X R25, R25, UR5, R29, 0x2, P1 ;  /* 0x0000000519197c11 */ /* 0x000fe200088f141d */
[----:B------:R-:W-:Y:S01]  /*3760*/  VIADD R29, R11, 0xe0 ;  /* 0x000000e00b1d7836 */ /* 0x000fe20000000000 */
[-C--:B------:R-:W-:Y:S01]  /*3770*/  LEA.HI.X.SX32 R15, R15, R26.reuse, 0x1, P2 ;  /* 0x0000001a0f0f7211 */ /* 0x080fe200010f0eff */
[----:B------:R0:W-:Y:S01]  /*3780*/  STG.E desc[UR36][R22.64], R10 ;  /* 0x0000000a16007986 */ /* 0x0001e2000c101924 */
[C---:B------:R-:W-:Y:S02]  /*3790*/  LEA R14, P0, R0.reuse, UR4, 0x2 ;  /* 0x00000004000e7c11 */ /* 0x040fe4000f8010ff */
[----:B------:R-:W-:Y:S01]  /*37a0*/  LEA.HI.X.SX32 R2, R27, R26, 0x1, P3 ;  /* 0x0000001a1b027211 */ /* 0x000fe200018f0eff */
[----:B------:R-:W-:Y:S01]  /*37b0*/  VIADD R27, R11, 0x80 ;  /* 0x000000800b1b7836 */ /* 0x000fe20000000000 */
[----:B------:R-:W-:Y:S01]  /*37c0*/  LEA R12, P1, R13, UR4, 0x2 ;  /* 0x000000040d0c7c11 */ /* 0x000fe2000f8210ff */
[----:B------:R1:W-:Y:S01]  /*37d0*/  STG.E desc[UR36][R24.64], R16 ;  /* 0x0000001018007986 */ /* 0x0003e2000c101924 */
[----:B------:R-:W-:-:S02]  /*37e0*/  LEA.HI.X R15, R0, UR5, R15, 0x2, P0 ;  /* 0x00000005000f7c11 */ /* 0x000fc400080f140f */
[----:B------:R-:W-:Y:S02]  /*37f0*/  LEA.HI.X R13, R13, UR5, R2, 0x2, P1 ;  /* 0x000000050d0d7c11 */ /* 0x000fe400088f1402 */
[----:B------:R-:W-:Y:S01]  /*3800*/  IADD3 R18, P5, R27, R28, RZ ;  /* 0x0000001c1b127210 */ /* 0x000fe20007fbe0ff */
[----:B------:R2:W-:Y:S01]  /*3810*/  STG.E desc[UR36][R14.64], R19 ;  /* 0x000000130e007986 */ /* 0x0005e2000c101924 */
[----:B0-----:R-:W-:Y:S02]  /*3820*/  IADD3 R23, R11, 0xf0, RZ ;  /* 0x000000f00b177810 */ /* 0x001fe40007ffe0ff */
[----:B------:R-:W-:Y:S01]  /*3830*/  LEA.HI.X.SX32 R27, R27, R26, 0x1, P5 ;  /* 0x0000001a1b1b7211 */ /* 0x000fe200028f0eff */
[----:B------:R0:W-:Y:S01]  /*3840*/  STG.E desc[UR36][R12.64], R17 ;  /* 0x000000110c007986 */ /* 0x0001e2000c101924 */
[----:B------:R-:W-:Y:S02]  /*3850*/  IADD3 R2, P0, R20, R28, RZ ;  /* 0x0000001c14027210 */ /* 0x000fe40007f1e0ff */
[----:B-1----:R-:W-:-:S02]  /*3860*/  IADD3 R25, R11, 0x90, RZ ;  /* 0x000000900b197810 */ /* 0x002fc40007ffe0ff */
[-C--:B------:R-:W-:Y:S02]  /*3870*/  IADD3 R0, P5, R29, R28.reuse, RZ ;  /* 0x0000001c1d007210 */ /* 0x080fe40007fbe0ff */
[----:B------:R-:W-:Y:S01]  /*3880*/  IADD3 R10, P4, R25, R28, RZ ;  /* 0x0000001c190a7210 */ /* 0x000fe20007f9e0ff */
[----:B--2---:R-:W-:-:S03]  /*3890*/  VIADD R19, R11, 0xa0 ;  /* 0x000000a00b137836 */ /* 0x004fc60000000000 */
[----:B------:R-:W-:Y:S01]  /*38a0*/  LEA.HI.X.SX32 R25, R25, R26, 0x1, P4 ;  /* 0x0000001a19197211 */ /* 0x000fe200020f0eff */
[C---:B0-----:R-:W-:Y:S01]  /*38b0*/  VIADD R17, R11.reuse, 0xc0 ;  /* 0x000000c00b117836 */ /* 0x041fe20000000000 */
[----:B------:R-:W-:Y:S02]  /*38c0*/  IADD3 R13, R11, 0xb0, RZ ;  /* 0x000000b00b0d7810 */ /* 0x000fe40007ffe0ff */
[-C--:B------:R-:W-:Y:S02]  /*38d0*/  IADD3 R11, P3, R19, R28.reuse, RZ ;  /* 0x0000001c130b7210 */ /* 0x080fe40007f7e0ff */
        /* <DEDUP_REMOVED lines=34> */
.L_x_8164:
        /* <DEDUP_REMOVED lines=16> */
.L_x_8189:
        /* <DEDUP_REMOVED lines=16> */
.L_x_8200:
[----:B------:R-:W-:Y:S05]  /*3d00*/  EXIT ;  /* 0x000000000000794d */ /* 0x000fea0003800000 */
.L_x_8166:
[----:B------:R-:W-:Y:S01]  /*3d10*/  HFMA2.MMA R11, -RZ, RZ, 0, 1.847743988037109375e-06 ;  /* 0x0000001fff0b7435 */ /* 0x000fe200000001ff */
[----:B------:R-:W-:Y:S01]  /*3d20*/  IMAD.MOV.U32 R12, RZ, RZ, 0x10 ;  /* 0x00000010ff0c7424 */ /* 0x000fe200078e00ff */
[----:B------:R-:W-:Y:S01]  /*3d30*/  MOV R2, 0xff7fffff ;  /* 0xff7fffff00027802 */ /* 0x000fe20000000f00 */
[----:B------:R-:W-:-:S08]  /*3d40*/  IMAD.MOV.U32 R15, RZ, RZ, -0x1 ;  /* 0xffffffffff0f7424 */ /* 0x000fd000078e00ff */
[----:B------:R-:W-:Y:S05]  /*3d50*/  WARPSYNC.COLLECTIVE R15, `(.L_x_8201) ;  /* 0x000000000f087348 */ /* 0x000fea0003c00000 */
[----:B------:R0:W1:Y:S02]  /*3d60*/  SHFL.BFLY P6, R14, R13, R12, R11 ;  /* 0x0c00000c0d0e7389 */ /* 0x00006400000c000b */
[----:B01----:R-:W-:Y:S01]  /*3d70*/  ENDCOLLECTIVE ;  /* 0x000000000000791b */ /* 0x003fe20003800000 */
.L_x_8201:
[----:B------:R-:W-:Y:S01]  /*3d80*/  IMAD.MOV.U32 R12, RZ, RZ, 0x8 ;  /* 0x00000008ff0c7424 */ /* 0x000fe200078e00ff */
[----:B------:R-:W-:-:S04]  /*3d90*/  FMNMX.FTZ R0, R14, -3.40282346638528859812e+38, !PT ;  /* 0xff7fffff0e007809 */ /* 0x000fc80007810000 */
[----:B------:R-:W-:-:S07]  /*3da0*/  MOV R13, R0 ;  /* 0x00000000000d7202 */ /* 0x000fce0000000f00 */
[----:B------:R-:W-:Y:S05]  /*3db0*/  WARPSYNC.COLLECTIVE R15, `(.L_x_8202) ;  /* 0x000000000f087348 */ /* 0x000fea0003c00000 */
[----:B------:R0:W1:Y:S02]  /*3dc0*/  SHFL.BFLY P6, R14, R13, R12, R11 ;  /* 0x0c00000c0d0e7389 */ /* 0x00006400000c000b */
[----:B01----:R-:W-:Y:S01]  /*3dd0*/  ENDCOLLECTIVE ;  /* 0x000000000000791b */ /* 0x003fe20003800000 */
.L_x_8202:
[----:B------:R-:W-:Y:S01]  /*3de0*/  IMAD.MOV.U32 R12, RZ, RZ, 0x4 ;  /* 0x00000004ff0c7424 */ /* 0x000fe200078e00ff */
[----:B------:R-:W-:-:S04]  /*3df0*/  FMNMX.FTZ R3, R0, R14, !PT ;  /* 0x0000000e00037209 */ /* 0x000fc80007810000 */
[----:B------:R-:W-:-:S07]  /*3e00*/  MOV R13, R3 ;  /* 0x00000003000d7202 */ /* 0x000fce0000000f00 */
[----:B------:R-:W-:Y:S05]  /*3e10*/  WARPSYNC.COLLECTIVE R15, `(.L_x_8203) ;  /* 0x000000000f087348 */ /* 0x000fea0003c00000 */
[----:B------:R0:W1:Y:S02]  /*3e20*/  SHFL.BFLY P6, R14, R13, R12, R11 ;  /* 0x0c00000c0d0e7389 */ /* 0x00006400000c000b */
[----:B01----:R-:W-:Y:S01]  /*3e30*/  ENDCOLLECTIVE ;  /* 0x000000000000791b */ /* 0x003fe20003800000 */
.L_x_8203:
[----:B------:R-:W-:Y:S05]  /*3e40*/  BRA `(.L_x_8204) ;  /* 0xffffffcc005c7947 */ /* 0x000fea000383ffff */
.L_x_8191:
[----:B------:R-:W-:Y:S01]  /*3e50*/  HFMA2.MMA R12, -RZ, RZ, 0, 5.9604644775390625e-08 ;  /* 0x00000001ff0c7435 */ /* 0x000fe200000001ff */
[----:B-1----:R-:W-:Y:S01]  /*3e60*/  IMAD.MOV.U32 R13, RZ, RZ, RZ ;  /* 0x000000ffff0d7224 */ /* 0x002fe200078e00ff */
[----:B------:R-:W-:Y:S01]  /*3e70*/  MOV R15, 0xffffffff ;  /* 0xffffffff000f7802 */ /* 0x000fe20000000f00 */
[----:B------:R-:W-:-:S08]  /*3e80*/  IMAD.MOV.U32 R11, RZ, RZ, 0x1f ;  /* 0x0000001fff0b7424 */ /* 0x000fd000078e00ff */
[----:B0-----:R-:W-:Y:S05]  /*3e90*/  WARPSYNC.COLLECTIVE R15, `(.L_x_8205) ;  /* 0x000000000f087348 */ /* 0x001fea0003c00000 */
[----:B------:R1:W2:Y:S02]  /*3ea0*/  SHFL.BFLY P6, R14, R13, R12, R11 ;  /* 0x0c00000c0d0e7389 */ /* 0x0002a400000c000b */
[----:B012---:R-:W-:Y:S01]  /*3eb0*/  ENDCOLLECTIVE ;  /* 0x000000000000791b */ /* 0x007fe20003800000 */
.L_x_8205:
[----:B------:R-:W-:-:S07]  /*3ec0*/  IMAD.MOV.U32 R2, RZ, RZ, R14 ;  /* 0x000000ffff027224 */ /* 0x000fce00078e000e */
[----:B------:R-:W-:Y:S05]  /*3ed0*/  WARPSYNC.COLLECTIVE R15, `(.L_x_8206) ;  /* 0x000000000f087348 */ /* 0x000fea0003c00000 */
[----:B------:R0:W1:Y:S02]  /*3ee0*/  SHFL.BFLY P6, R14, R13, R12, R11 ;  /* 0x0c00000c0d0e7389 */ /* 0x00006400000c000b */
[----:B01----:R-:W-:Y:S01]  /*3ef0*/  ENDCOLLECTIVE ;  /* 0x000000000000791b */ /* 0x003fe20003800000 */
.L_x_8206:
[----:B------:R-:W-:Y:S01]  /*3f00*/  FADD.FTZ R2, RZ, R2 ;  /* 0x00000002ff027221 */ /* 0x000fe20000010000 */
[----:B------:R-:W-:-:S07]  /*3f10*/  MOV R0, R14 ;  /* 0x0000000e00007202 */ /* 0x000fce0000000f00 */
[----:B------:R-:W-:Y:S05]  /*3f20*/  WARPSYNC.COLLECTIVE R15, `(.L_x_8207) ;  /* 0x000000000f087348 */ /* 0x000fea0003c00000 */
[----:B------:R0:W1:Y:S02]  /*3f30*/  SHFL.BFLY P6, R14, R13, R12, R11 ;  /* 0x0c00000c0d0e7389 */ /* 0x00006400000c000b */
[----:B01----:R-:W-:Y:S01]  /*3f40*/  ENDCOLLECTIVE ;  /* 0x000000000000791b */ /* 0x003fe20003800000 */
.L_x_8207:
[----:B------:R-:W-:Y:S01]  /*3f50*/  FADD.FTZ R0, RZ, R0 ;  /* 0x00000000ff007221 */ /* 0x000fe20000010000 */
[----:B------:R-:W-:-:S07]  /*3f60*/  IMAD.MOV.U32 R20, RZ, RZ, R14 ;  /* 0x000000ffff147224 */ /* 0x000fce00078e000e */
[----:B------:R-:W-:Y:S05]  /*3f70*/  WARPSYNC.COLLECTIVE R15, `(.L_x_8208) ;  /* 0x000000000f087348 */ /* 0x000fea0003c00000 */
[----:B------:R0:W1:Y:S02]  /*3f80*/  SHFL.BFLY P6, R14, R13, R12, R11 ;  /* 0x0c00000c0d0e7389 */ /* 0x00006400000c000b */
[----:B01----:R-:W-:Y:S01]  /*3f90*/  ENDCOLLECTIVE ;  /* 0x000000000000791b */ /* 0x003fe20003800000 */
.L_x_8208:
[----:B------:R-:W-:Y:S01]  /*3fa0*/  FADD.FTZ R20, RZ, R20 ;  /* 0x00000014ff147221 */ /* 0x000fe20000010000 */
[----:B------:R-:W-:-:S07]  /*3fb0*/  MOV R18, R14 ;  /* 0x0000000e00127202 */ /* 0x000fce0000000f00 */
[----:B------:R-:W-:Y:S05]  /*3fc0*/  WARPSYNC.COLLECTIVE R15, `(.L_x_8209) ;  /* 0x000000000f087348 */ /* 0x000fea0003c00000 */
[----:B------:R0:W1:Y:S02]  /*3fd0*/  SHFL.BFLY P6, R14, R13, R12, R11 ;  /* 0x0c00000c0d0e7389 */ /* 0x00006400000c000b */
[----:B01----:R-:W-:Y:S01]  /*3fe0*/  ENDCOLLECTIVE ;  /* 0x000000000000791b */ /* 0x003fe20003800000 */
.L_x_8209:
[----:B------:R-:W-:Y:S01]  /*3ff0*/  FADD.FTZ R18, RZ, R18 ;  /* 0x00000012ff127221 */ /* 0x000fe20000010000 */
[----:B------:R-:W-:-:S07]  /*4000*/  IMAD.MOV.U32 R10, RZ, RZ, R14 ;  /* 0x000000ffff0a7224 */ /* 0x000fce00078e000e */
[----:B------:R-:W-:Y:S05]  /*4010*/  WARPSYNC.COLLECTIVE R15, `(.L_x_8210) ;  /* 0x000000000f087348 */ /* 0x000fea0003c00000 */
[----:B------:R0:W1:Y:S02]  /*4020*/  SHFL.BFLY P6, R14, R13, R12, R11 ;  /* 0x0c00000c0d0e7389 */ /* 0x00006400000c000b */
[----:B01----:R-:W-:Y:S01]  /*4030*/  ENDCOLLECTIVE ;  /* 0x000000000000791b */ /* 0x003fe20003800000 */
.L_x_8210:
[----:B------:R-:W-:Y:S01]  /*4040*/  FADD.FTZ R10, RZ, R10 ;  /* 0x0000000aff0a7221 */ /* 0x000fe20000010000 */
[----:B------:R-:W-:-:S07]  /*4050*/  MOV R16, R14 ;  /* 0x0000000e00107202 */ /* 0x000fce0000000f00 */
[----:B------:R-:W-:Y:S05]  /*4060*/  WARPSYNC.COLLECTIVE R15, `(.L_x_8211) ;  /* 0x000000000f087348 */ /* 0x000fea0003c00000 */
[----:B------:R0:W1:Y:S02]  /*4070*/  SHFL.BFLY P6, R14, R13, R12, R11 ;  /* 0x0c00000c0d0e7389 */ /* 0x00006400000c000b */
[----:B01----:R-:W-:Y:S01]  /*4080*/  ENDCOLLECTIVE ;  /* 0x000000000000791b */ /* 0x003fe20003800000 */
.L_x_8211:
[----:B------:R-:W-:Y:S01]  /*4090*/  FADD.FTZ R16, RZ, R16 ;  /* 0x00000010ff107221 */ /* 0x000fe20000010000 */
[----:B------:R-:W-:-:S07]  /*40a0*/  IMAD.MOV.U32 R19, RZ, RZ, R14 ;  /* 0x000000ffff137224 */ /* 0x000fce00078e000e */
[----:B------:R-:W-:Y:S05]  /*40b0*/  WARPSYNC.COLLECTIVE R15, `(.L_x_8212) ;  /* 0x000000000f087348 */ /* 0x000fea0003c00000 */
[----:B------:R0:W1:Y:S02]  /*40c0*/  SHFL.BFLY P6, R14, R13, R12, R11 ;  /* 0x0c00000c0d0e7389 */ /* 0x00006400000c000b */
[----:B01----:R-:W-:Y:S01]  /*40d0*/  ENDCOLLECTIVE ;  /* 0x000000000000791b */ /* 0x003fe20003800000 */
.L_x_8212:
[----:B------:R-:W-:Y:S01]  /*40e0*/  FADD.FTZ R19, RZ, R19 ;  /* 0x00000013ff137221 */ /* 0x000fe20000010000 */
[----:B------:R-:W-:-:S07]  /*40f0*/  MOV R17, R14 ;  /* 0x0000000e00117202 */ /* 0x000fce0000000f00 */
[----:B------:R-:W-:Y:S05]  /*4100*/  WARPSYNC.COLLECTIVE R15, `(.L_x_8213) ;  /* 0x000000000f087348 */ /* 0x000fea0003c00000 */
[----:B------:R0:W1:Y:S02]  /*4110*/  SHFL.BFLY P6, R14, R13, R12, R11 ;  /* 0x0c00000c0d0e7389 */ /* 0x00006400000c000b */
[----:B01----:R-:W-:Y:S01]  /*4120*/  ENDCOLLECTIVE ;  /* 0x000000000000791b */ /* 0x003fe20003800000 */
.L_x_8213:
[----:B------:R-:W-:Y:S01]  /*4130*/  FADD.FTZ R17, RZ, R17 ;  /* 0x00000011ff117221 */ /* 0x000fe20000010000 */
[----:B------:R-:W-:-:S07]  /*4140*/  IMAD.MOV.U32 R8, RZ, RZ, R14 ;  /* 0x000000ffff087224 */ /* 0x000fce00078e000e */
[----:B------:R-:W-:Y:S05]  /*4150*/  WARPSYNC.COLLECTIVE R15, `(.L_x_8214) ;  /* 0x000000000f087348 */ /* 0x000fea0003c00000 */
[----:B------:R0:W1:Y:S02]  /*4160*/  SHFL.BFLY P6, R14, R13, R12, R11 ;  /* 0x0c00000c0d0e7389 */ /* 0x00006400000c000b */
[----:B01----:R-:W-:Y:S01]  /*4170*/  ENDCOLLECTIVE ;  /* 0x000000000000791b */ /* 0x003fe20003800000 */
.L_x_8214:
[----:B------:R-:W-:Y:S01]  /*4180*/  FADD.FTZ R8, RZ, R8 ;  /* 0x00000008ff087221 */ /* 0x000fe20000010000 */
[----:B------:R-:W-:-:S07]  /*4190*/  MOV R7, R14 ;  /* 0x0000000e00077202 */ /* 0x000fce0000000f00 */
[----:B------:R-:W-:Y:S05]  /*41a0*/  WARPSYNC.COLLECTIVE R15, `(.L_x_8215) ;  /* 0x000000000f087348 */ /* 0x000fea0003c00000 */
[----:B------:R0:W1:Y:S02]  /*41b0*/  SHFL.BFLY P6, R14, R13, R12, R11 ;  /* 0x0c00000c0d0e7389 */ /* 0x00006400000c000b */
[----:B01----:R-:W-:Y:S01]  /*41c0*/  ENDCOLLECTIVE ;  /* 0x000000000000791b */ /* 0x003fe20003800000 */
.L_x_8215:
[----:B------:R-:W-:Y:S01]  /*41d0*/  FADD.FTZ R7, RZ, R7 ;  /* 0x00000007ff077221 */ /* 0x000fe20000010000 */
[----:B------:R-:W-:-:S07]  /*41e0*/  IMAD.MOV.U32 R6, RZ, RZ, R14 ;  /* 0x000000ffff067224 */ /* 0x000fce00078e000e */
[----:B------:R-:W-:Y:S05]  /*41f0*/  WARPSYNC.COLLECTIVE R15, `(.L_x_8216) ;  /* 0x000000000f087348 */ /* 0x000fea0003c00000 */
[----:B------:R0:W1:Y:S02]  /*4200*/  SHFL.BFLY P6, R14, R13, R12, R11 ;  /* 0x0c00000c0d0e7389 */ /* 0x00006400000c000b */
[----:B01----:R-:W-:Y:S01]  /*4210*/  ENDCOLLECTIVE ;  /* 0x000000000000791b */ /* 0x003fe20003800000 */
.L_x_8216:
[----:B------:R-:W-:Y:S01]  /*4220*/  FADD.FTZ R6, RZ, R6 ;  /* 0x00000006ff067221 */ /* 0x000fe20000010000 */
[----:B------:R-:W-:-:S07]  /*4230*/  MOV R5, R14 ;  /* 0x0000000e00057202 */ /* 0x000fce0000000f00 */
[----:B------:R-:W-:Y:S05]  /*4240*/  WARPSYNC.COLLECTIVE R15, `(.L_x_8217) ;  /* 0x000000000f087348 */ /* 0x000fea0003c00000 */
[----:B------:R0:W1:Y:S02]  /*4250*/  SHFL.BFLY P6, R14, R13, R12, R11 ;  /* 0x0c00000c0d0e7389 */ /* 0x00006400000c000b */
[----:B01----:R-:W-:Y:S01]  /*4260*/  ENDCOLLECTIVE ;  /* 0x000000000000791b */ /* 0x003fe20003800000 */
.L_x_8217:
[----:B------:R-:W-:Y:S01]  /*4270*/  FADD.FTZ R5, RZ, R5 ;  /* 0x00000005ff057221 */ /* 0x000fe20000010000 */
[----:B------:R-:W-:-:S07]  /*4280*/  IMAD.MOV.U32 R4, RZ, RZ, R14 ;  /* 0x000000ffff047224 */ /* 0x000fce00078e000e */
[----:B------:R-:W-:Y:S05]  /*4290*/  WARPSYNC.COLLECTIVE R15, `(.L_x_8218) ;  /* 0x000000000f087348 */ /* 0x000fea0003c00000 */
[----:B------:R0:W1:Y:S02]  /*42a0*/  SHFL.BFLY P6, R14, R13, R12, R11 ;  /* 0x0c00000c0d0e7389 */ /* 0x00006400000c000b */
[----:B01----:R-:W-:Y:S01]  /*42b0*/  ENDCOLLECTIVE ;  /* 0x000000000000791b */ /* 0x003fe20003800000 */
.L_x_8218:
[----:B------:R-:W-:Y:S01]  /*42c0*/  FADD.FTZ R4, RZ, R4 ;  /* 0x00000004ff047221 */ /* 0x000fe20000010000 */
[----:B------:R-:W-:-:S07]  /*42d0*/  MOV R3, R14 ;  /* 0x0000000e00037202 */ /* 0x000fce0000000f00 */
[----:B------:R-:W-:Y:S05]  /*42e0*/  WARPSYNC.COLLECTIVE R15, `(.L_x_8219) ;  /* 0x000000000f087348 */ /* 0x000fea0003c00000 */
[----:B------:R0:W1:Y:S02]  /*42f0*/  SHFL.BFLY P6, R14, R13, R12, R11 ;  /* 0x0c00000c0d0e7389 */ /* 0x00006400000c000b */
[----:B01----:R-:W-:Y:S01]  /*4300*/  ENDCOLLECTIVE ;  /* 0x000000000000791b */ /* 0x003fe20003800000 */
.L_x_8219:
[----:B------:R-:W-:Y:S01]  /*4310*/  FADD.FTZ R3, RZ, R3 ;  /* 0x00000003ff037221 */ /* 0x000fe20000010000 */
[----:B------:R-:W-:-:S07]  /*4320*/  MOV R9, R14 ;  /* 0x0000000e00097202 */ /* 0x000fce0000000f00 */
[----:B------:R-:W-:Y:S05]  /*4330*/  WARPSYNC.COLLECTIVE R15, `(.L_x_8220) ;  /* 0x000000000f087348 */ /* 0x000fea0003c00000 */
[----:B------:R0:W1:Y:S02]  /*4340*/  SHFL.BFLY P6, R14, R13, R12, R11 ;  /* 0x0c00000c0d0e7389 */ /* 0x00006400000c000b */
[----:B01----:R-:W-:Y:S01]  /*4350*/  ENDCOLLECTIVE ;  /* 0x000000000000791b */ /* 0x003fe20003800000 */
.L_x_8220:
[----:B------:R-:W-:Y:S01]  /*4360*/  FADD.FTZ R9, RZ, R9 ;  /* 0x00000009ff097221 */ /* 0x000fe20000010000 */
[----:B------:R-:W-:Y:S06]  /*4370*/  BRA `(.L_x_8221) ;  /* 0xffffffe800087947 */ /* 0x000fec000383ffff */
.L_x_8222:
        /* <DEDUP_REMOVED lines=16> */
.L_x_28179:


//--------------------- .text._ZN4vllm25paged_attention_v1_kernelIfhLi192ELi8ELi128ELNS_18Fp8KVCacheDataTypeE2ELb1EEEvPT_PKS2_PKT0_S8_ifPKiSA_iPKfiiiSC_SC_iiiii --------------------------
	.section	.text._ZN4vllm25paged_attention_v1_kernelIfhLi192ELi8ELi128ELNS_18Fp8KVCacheDataTypeE2ELb1EEEvPT_PKS2_PKT0_S8_ifPKiSA_iPKfiiiSC_SC_iiiii,"ax",@progbits
	.align	128
        .global         _ZN4vllm25paged_attention_v1_kernelIfhLi192ELi8ELi128ELNS_18Fp8KVCacheDataTypeE2ELb1EEEvPT_PKS2_PKT0_S8_ifPKiSA_iPKfiiiSC_SC_iiiii
        .type           _ZN4vllm25paged_attention_v1_kernelIfhLi192ELi8ELi128ELNS_18Fp8KVCacheDataTypeE2ELb1EEEvPT_PKS2_PKT0_S8_ifPKiSA_iPKfiiiSC_SC_iiiii,@function
        .size           _ZN4vllm25paged_attention_v1_kernelIfhLi192ELi8ELi128ELNS_18Fp8KVCacheDataTypeE2ELb1EEEvPT_PKS2_PKT0_S8_ifPKiSA_iPKfiiiSC_SC_iiiii,(.L_x_28180 - _ZN4vllm25paged_attention_v1_kernelIfhLi192ELi8ELi128ELNS_18Fp8KVCacheDataTypeE2ELb1EEEvPT_PKS2_PKT0_S8_ifPKiSA_iPKfiiiSC_SC_iiiii)
        .other          _ZN4vllm25paged_attention_v1_kernelIfhLi192ELi8ELi128ELNS_18Fp8KVCacheDataTypeE2ELb1EEEvPT_PKS2_PKT0_S8_ifPKiSA_iPKfiiiSC_SC_iiiii,@"STO_CUDA_ENTRY STV_DEFAULT"
_ZN4vllm25paged_attention_v1_kernelIfhLi192ELi8ELi128ELNS_18Fp8KVCacheDataTypeE2ELb1EEEvPT_PKS2_PKT0_S8_ifPKiSA_iPKfiiiSC_SC_iiiii:
.text._ZN4vllm25paged_attention_v1_kernelIfhLi192ELi8ELi128ELNS_18Fp8KVCacheDataTypeE2ELb1EEEvPT_PKS2_PKT0_S8_ifPKiSA_iPKfiiiSC_SC_iiiii:
        /* <DEDUP_REMOVED lines=9> */
[----:B------:R-:W2:Y:S01]  /*0090*/  I2F.RP R6, R4 ;  /* 0x0000000400067306 */ /* 0x000ea20000209400 */
[----:B------:R-:W4:Y:S07]  /*00a0*/  S2R R20, SR_CTAID.X ;  /* 0x0000000000147919 */ /* 0x000f2e0000002500 */
[----:B--2---:R-:W2:Y:S02]  /*00b0*/  MUFU.RCP R6, R6 ;  /* 0x0000000600067308 */ /* 0x004ea40000001000 */
[----:B--2---:R-:W-:-:S06]  /*00c0*/  IADD3 R8, R6, 0xffffffe, RZ ;  /* 0x0ffffffe06087810 */ /* 0x004fcc0007ffe0ff */
[----:B------:R2:W5:Y:S02]  /*00d0*/  F2I.FTZ.U32.TRUNC.NTZ R9, R8 ;  /* 0x0000000800097305 */ /* 0x000564000021f000 */
[----:B--2---:R-:W-:Y:S02]  /*00e0*/  IMAD.MOV.U32 R8, RZ, RZ, RZ ;  /* 0x000000ffff087224 */ /* 0x004fe400078e00ff */
[----:B-----5:R-:W-:-:S05]  /*00f0*/  IMAD R10, R9, R4, RZ ;  /* 0x00000004090a7224 */ /* 0x020fca00078e02ff */
[----:B------:R-:W-:Y:S02]  /*0100*/  IADD3 R11, -R10, RZ, RZ ;  /* 0x000000ff0a0b7210 */ /* 0x000fe40007ffe1ff */
[----:B------:R-:W2:Y:S03]  /*0110*/  LDC R10, c[0x0][0xc] ;  /* 0x00000300ff0a7b82 */ /* 0x000ea60000000800 */
[----:B------:R-:W-:Y:S01]  /*0120*/  IMAD.HI.U32 R9, R9, R11, R8 ;  /* 0x0000000b09097227 */ /* 0x000fe200078e0008 */
[----:B-1----:R-:W-:-:S04]  /*0130*/  SHF.R.S32.HI R11, RZ, 0x1f, R24 ;  /* 0x0000001fff0b7819 */ /* 0x002fc80000011418 */
[----:B------:R-:W1:Y:S01]  /*0140*/  LDC R8, c[0x0][0x288] ;  /* 0x0000a200ff087b82 */ /* 0x000e620000000800 */
[----:B------:R-:W-:-:S04]  /*0150*/  LEA.HI R21, R11, R24, RZ, 0x5 ;  /* 0x000000180b157211 */ /* 0x000fc800078f28ff */
[----:B------:R-:W-:Y:S02]  /*0160*/  LOP3.LUT R19, R21, 0xffffffe0, RZ, 0xc0, !PT ;  /* 0xffffffe015137812 */ /* 0x000fe400078ec0ff */
[----:B------:R-:W-:Y:S02]  /*0170*/  SHF.R.S32.HI R21, RZ, 0x5, R21 ;  /* 0x00000005ff157819 */ /* 0x000fe40000011415 */
[----:B------:R-:W-:Y:S01]  /*0180*/  IADD3 R19, -R19, R24, RZ ;  /* 0x0000001813137210 */ /* 0x000fe20007ffe1ff */
[----:B------:R-:W-:Y:S01]  /*0190*/  BAR.SYNC.DEFER_BLOCKING 0x0 ;  /* 0x0000000000007b1d */ /* 0x000fe20000010000 */
[----:B---3--:R-:W-:-:S05]  /*01a0*/  VIADD R5, R7, 0xffffffff ;  /* 0xffffffff07057836 */ /* 0x008fca0000000000 */
[----:B------:R-:W-:Y:S02]  /*01b0*/  IABS R3, R5 ;  /* 0x0000000500037213 */ /* 0x000fe40000000000 */
[----:B------:R-:W-:-:S03]  /*01c0*/  LOP3.LUT R5, R5, R0, RZ, 0x3c, !PT ;  /* 0x0000000005057212 */ /* 0x000fc600078e3cff */
[----:B------:R-:W-:Y:S01]  /*01d0*/  IMAD.HI.U32 R12, R9, R3, RZ ;  /* 0x00000003090c7227 */ /* 0x000fe200078e00ff */
[----:B------:R-:W-:-:S04]  /*01e0*/  ISETP.GE.AND P2, PT, R5, RZ, PT ;  /* 0x000000ff0500720c */ /* 0x000fc80003f46270 */
[----:B------:R-:W-:-:S05]  /*01f0*/  IADD3 R2, -R12, RZ, RZ ;  /* 0x000000ff0c027210 */ /* 0x000fca0007ffe1ff */
[----:B------:R-:W-:Y:S01]  /*0200*/  IMAD R3, R4, R2, R3 ;  /* 0x0000000204037224 */ /* 0x000fe200078e0203 */
[----:B------:R-:W-:-:S04]  /*0210*/  IADD3 R2, R7, 0x7, RZ ;  /* 0x0000000707027810 */ /* 0x000fc80007ffe0ff */
[----:B------:R-:W-:-:S13]  /*0220*/  ISETP.GT.U32.AND P1, PT, R4, R3, PT ;  /* 0x000000030400720c */ /* 0x000fda0003f24070 */
[----:B------:R-:W-:Y:S02]  /*0230*/  @!P1 IMAD.IADD R3, R3, 0x1, -R4 ;  /* 0x0000000103039824 */ /* 0x000fe400078e0a04 */
[----:B------:R-:W-:Y:S01]  /*0240*/  @!P1 VIADD R12, R12, 0x1 ;  /* 0x000000010c0c9836 */ /* 0x000fe20000000000 */
[----:B------:R-:W-:Y:S02]  /*0250*/  ISETP.NE.AND P1, PT, R0, RZ, PT ;  /* 0x000000ff0000720c */ /* 0x000fe40003f25270 */
[----:B------:R-:W-:Y:S02]  /*0260*/  ISETP.GE.U32.AND P0, PT, R3, R4, PT ;  /* 0x000000040300720c */ /* 0x000fe40003f06070 */
[----:B------:R-:W-:-:S04]  /*0270*/  SHF.R.S32.HI R3, RZ, 0x1f, R2 ;  /* 0x0000001fff037819 */ /* 0x000fc80000011402 */
[----:B------:R-:W-:-:S04]  /*0280*/  LEA.HI R3, R3, R2, RZ, 0x3 ;  /* 0x0000000203037211 */ /* 0x000fc800078f18ff */
[----:B------:R-:W-:Y:S02]  /*0290*/  LOP3.LUT R2, R3, 0xfffffff8, RZ, 0xc0, !PT ;  /* 0xfffffff803027812 */ /* 0x000fe400078ec0ff */
[----:B------:R-:W-:Y:S02]  /*02a0*/  SHF.R.S32.HI R6, RZ, 0x3, R3 ;  /* 0x00000003ff067819 */ /* 0x000fe40000011403 */
[----:B------:R-:W-:Y:S02]  /*02b0*/  @P0 IADD3 R12, R12, 0x1, RZ ;  /* 0x000000010c0c0810 */ /* 0x000fe40007ffe0ff */
[----:B-1----:R-:W-:Y:S02]  /*02c0*/  ISETP.GT.AND P0, PT, R8, -0x1, PT ;  /* 0xffffffff0800780c */ /* 0x002fe40003f04270 */
[----:B------:R-:W-:Y:S01]  /*02d0*/  VIMNMX R7, R7, R2, PT ;  /* 0x0000000207077248 */ /* 0x000fe20003fe0100 */
[----:B------:R-:W-:-:S05]  /*02e0*/  IMAD.MOV.U32 R5, RZ, RZ, R12 ;  /* 0x000000ffff057224 */ /* 0x000fca00078e000c */
[----:B------:R-:W-:Y:S02]  /*02f0*/  @!P2 IADD3 R5, -R5, RZ, RZ ;  /* 0x000000ff0505a210 */ /* 0x000fe40007ffe1ff */
[----:B------:R-:W-:Y:S01]  /*0300*/  @!P1 LOP3.LUT R5, RZ, R0, RZ, 0x33, !PT ;  /* 0x00000000ff059212 */ /* 0x000fe200078e33ff */
[----:B------:R-:W-:Y:S02]  /*0310*/  IMAD.MOV.U32 R0, RZ, RZ, R4 ;  /* 0x000000ffff007224 */ /* 0x000fe400078e0004 */
[----:B0-2-4-:R-:W-:Y:S05]  /*0320*/  @P0 BRA `(.L_x_8223) ;  /* 0x0000000000d40947 */ /* 0x015fea0003800000 */
        /* <DEDUP_REMOVED lines=17> */
[----:B------:R-:W-:Y:S01]  /*0440*/  IMAD R3, R12, R3, R16 ;  /* 0x000000030c037224 */ /* 0x000fe200078e0210 */
[----:B------:R-:W-:-:S04]  /*0450*/  IABS R16, R20 ;  /* 0x0000001400107213 */ /* 0x000fc80000000000 */
[----:B------:R-:W-:-:S13]  /*0460*/  ISETP.GT.U32.AND P1, PT, R12, R3, PT ;  /* 0x000000030c00720c */ /* 0x000fda0003f24070 */
[----:B------:R-:W-:Y:S01]  /*0470*/  @!P1 IMAD.IADD R3, R3, 0x1, -R12 ;  /* 0x0000000103039824 */ /* 0x000fe200078e0a0c */
[----:B------:R-:W-:Y:S02]  /*0480*/  @!P1 IADD3 R15, R15, 0x1, RZ ;  /* 0x000000010f0f9810 */ /* 0x000fe40007ffe0ff */
[----:B------:R-:W-:Y:S02]  /*0490*/  ISETP.NE.AND P1, PT, R13, RZ, PT ;  /* 0x000000ff0d00720c */ /* 0x000fe40003f25270 */
[----:B------:R-:W-:-:S13]  /*04a0*/  ISETP.GE.U32.AND P0, PT, R3, R12, PT ;  /* 0x0000000c0300720c */ /* 0x000fda0003f06070 */
[----:B------:R-:W-:-:S05]  /*04b0*/  @P0 VIADD R15, R15, 0x1 ;  /* 0x000000010f0f0836 */ /* 0x000fca0000000000 */
        /* <DEDUP_REMOVED lines=28> */
.L_x_8223:
[----:B------:R-:W-:Y:S02]  /*0680*/  ULDC UR4, c[0x0][0x278] ;  /* 0x00009e0000047ab9 */ /* 0x000fe40000000800 */
[----:B------:R-:W-:-:S04]  /*0690*/  IMAD R3, R10, UR4, R20 ;  /* 0x000000040a037c24 */ /* 0x000fc8000f8e0214 */
[----:B------:R-:W-:-:S07]  /*06a0*/  IMAD R8, R3, R8, RZ ;  /* 0x0000000803087224 */ /* 0x000fce00078e02ff */
.L_x_8224:
        /* <DEDUP_REMOVED lines=25> */
[----:B------:R-:W-:-:S03]  /*0840*/  IADD3 R3, R5, -UR4, RZ ;  /* 0x8000000405037c10 */ /* 0x000fc6000fffe0ff */
[----:B------:R-:W-:-:S07]  /*0850*/  IMAD.MOV.U32 R15, RZ, RZ, R21 ;  /* 0x000000ffff0f7224 */ /* 0x000fce00078e0015 */
.L_x_8228:
[----:B------:R-:W-:-:S05]  /*0860*/  IMAD.SHL.U32 R14, R15, 0x8, RZ ;  /* 0x000000080f0e7824 */ /* 0x000fca00078e00ff */
[----:B------:R-:W-:-:S05]  /*0870*/  IABS R23, R14 ;  /* 0x0000000e00177213 */ /* 0x000fca0000000000 */
[----:B------:R-:W-:-:S05]  /*0880*/  IMAD.HI.U32 R16, R9, R23, RZ ;  /* 0x0000001709107227 */ /* 0x000fca00078e00ff */
[----:B------:R-:W-:-:S05]  /*0890*/  IADD3 R18, -R16, RZ, RZ ;  /* 0x000000ff10127210 */ /* 0x000fca0007ffe1ff */
[----:B------:R-:W-:Y:S01]  /*08a0*/  IMAD R23, R4, R18, R23 ;  /* 0x0000001204177224 */ /* 0x000fe200078e0217 */
[----:B------:R-:W-:-:S04]  /*08b0*/  LOP3.LUT R18, R14, R13, RZ, 0x3c, !PT ;  /* 0x0000000d0e127212 */ /* 0x000fc800078e3cff */
[----:B------:R-:W-:Y:S02]  /*08c0*/  ISETP.GT.U32.AND P4, PT, R0, R23, PT ;  /* 0x000000170000720c */ /* 0x000fe40003f84070 */
[----:B------:R-:W-:-:S11]  /*08d0*/  ISETP.GE.AND P5, PT, R18, RZ, PT ;  /* 0x000000ff1200720c */ /* 0x000fd60003fa6270 */
        /* <DEDUP_REMOVED lines=33> */
.L_x_8226:
[----:B------:R-:W-:Y:S05]  /*0af0*/  BSYNC B7 ;  /* 0x0000000000077941 */ /* 0x000fea0003800000 */
.L_x_8225:
        /* <DEDUP_REMOVED lines=9> */
.L_x_8267:
        /* <DEDUP_REMOVED lines=40> */
.L_x_8234:
        /* <DEDUP_REMOVED lines=11> */
.L_x_8233:
[----:B------:R-:W-:Y:S05]  /*0ec0*/  BSYNC B1 ;  /* 0x0000000000017941 */ /* 0x000fea0003800000 */
.L_x_8232:
        /* <DEDUP_REMOVED lines=14> */
.L_x_8237:
        /* <DEDUP_REMOVED lines=41> */
[----:B------:R-:W-:Y:S01]  /*1240*/  LDS R9, [R3+0x1400] ;  /* 0x0014000003097984 */ /* 0x000fe20000000800 */
[----:B------:R-:W-:-:S03]  /*1250*/  FADD.FTZ R25, -R0, R25 ;  /* 0x0000001900197221 */ /* 0x000fc60000010100 */
[----:B------:R-:W0:Y:S01]  /*1260*/  LDS R27, [R3+0x1a00] ;  /* 0x001a0000031b7984 */ /* 0x000e220000000800 */
[----:B------:R-:W-:Y:S01]  /*1270*/  FMUL.FTZ R25, R25, 1.4426950216293334961 ;  /* 0x3fb8aa3b19197820 */ /* 0x000fe20000410000 */
[----:B------:R-:W-:Y:S01]  /*1280*/  FADD.FTZ R26, R15, R18 ;  /* 0x000000120f1a7221 */ /* 0x000fe20000010000 */
[----:B------:R-:W-:Y:S01]  /*1290*/  FADD.FTZ R17, -R0, R17 ;  /* 0x0000001100117221 */ /* 0x000fe20000010100 */
[----:B------:R-:W2:Y:S03]  /*12a0*/  LDS R15, [R3+0x1600] ;  /* 0x00160000030f7984 */ /* 0x000ea60000000800 */
[----:B------:R-:W-:Y:S01]  /*12b0*/  FMUL.FTZ R17, R17, 1.4426950216293334961 ;  /* 0x3fb8aa3b11117820 */ /* 0x000fe20000410000 */
[----:B------:R4:W-:Y:S01]  /*12c0*/  STS [R3+0x400], R18 ;  /* 0x0004001203007388 */ /* 0x0009e20000000800 */
[----:B-----5:R-:W-:Y:S01]  /*12d0*/  FADD.FTZ R14, R26, R29 ;  /* 0x0000001d1a0e7221 */ /* 0x020fe20000010000 */
[----:B------:R-:W-:Y:S01]  /*12e0*/  FMUL.FTZ R26, R13, 1.4426950216293334961 ;  /* 0x3fb8aa3b0d1a7820 */ /* 0x000fe20000410000 */
[----:B-1----:R-:W-:Y:S01]  /*12f0*/  FADD.FTZ R23, -R0, R23 ;  /* 0x0000001700177221 */ /* 0x002fe20000010100 */
[----:B------:R-:W1:Y:S03]  /*1300*/  LDS R13, [R3+0x1800] ;  /* 0x00180000030d7984 */ /* 0x000e660000000800 */
[----:B------:R-:W-:Y:S01]  /*1310*/  FMUL.FTZ R23, R23, 1.4426950216293334961 ;  /* 0x3fb8aa3b17177820 */ /* 0x000fe20000410000 */
[----:B------:R5:W-:Y:S01]  /*1320*/  STS [R3+0x200], R16 ;  /* 0x0002001003007388 */ /* 0x000be20000000800 */
[----:B----4-:R-:W-:-:S02]  /*1330*/  FMUL.FTZ R18, R28, 1.4426950216293334961 ;  /* 0x3fb8aa3b1c127820 */ /* 0x010fc40000410000 */
[----:B------:R-:W4:Y:S01]  /*1340*/  MUFU.EX2 R28, R25 ;  /* 0x00000019001c7308 */ /* 0x000f220000000800 */
[----:B------:R3:W-:Y:S07]  /*1350*/  STS [R3+0x600], R29 ;  /* 0x0006001d03007388 */ /* 0x0007ee0000000800 */
[----:B-----5:R-:W5:Y:S01]  /*1360*/  MUFU.EX2 R16, R26 ;  /* 0x0000001a00107308 */ /* 0x020f620000000800 */
[----:B---3--:R-:W-:-:S04]  /*1370*/  FADD.FTZ R29, -R0, R11 ;  /* 0x0000000b001d7221 */ /* 0x008fc80000010100 */
[----:B------:R-:W-:-:S03]  /*1380*/  FMUL.FTZ R29, R29, 1.4426950216293334961 ;  /* 0x3fb8aa3b1d1d7820 */ /* 0x000fc60000410000 */
[----:B------:R-:W3:Y:S01]  /*1390*/  MUFU.EX2 R18, R18 ;  /* 0x0000001200127308 */ /* 0x000ee20000000800 */
[----:B----4-:R-:W-:Y:S01]  /*13a0*/  STS [R3+0xe00], R28 ;  /* 0x000e001c03007388 */ /* 0x010fe20000000800 */
[----:B0-----:R-:W-:-:S06]  /*13b0*/  FADD.FTZ R27, -R0, R27 ;  /* 0x0000001b001b7221 */ /* 0x001fcc0000010100 */
[----:B------:R2:W0:Y:S01]  /*13c0*/  MUFU.EX2 R26, R23 ;  /* 0x00000017001a7308 */ /* 0x0004220000000800 */
[----:B------:R-:W-:Y:S01]  /*13d0*/  FMUL.FTZ R27, R27, 1.4426950216293334961 ;  /* 0x3fb8aa3b1b1b7820 */ /* 0x000fe20000410000 */
[----:B-----5:R4:W-:Y:S06]  /*13e0*/  STS [R3+0x800], R16 ;  /* 0x0008001003007388 */ /* 0x0209ec0000000800 */
[----:B------:R5:W1:Y:S01]  /*13f0*/  MUFU.EX2 R11, R17 ;  /* 0x00000011000b7308 */ /* 0x000a620000000800 */
[C---:B--2---:R-:W-:Y:S01]  /*1400*/  FADD.FTZ R23, -R0.reuse, R15 ;  /* 0x0000000f00177221 */ /* 0x044fe20000010100 */
[----:B---3--:R-:W-:Y:S01]  /*1410*/  STS [R3+0xa00], R18 ;  /* 0x000a001203007388 */ /* 0x008fe20000000800 */
[----:B-----5:R-:W-:-:S03]  /*1420*/  FADD.FTZ R17, -R0, R9 ;  /* 0x0000000900117221 */ /* 0x020fc60000010100 */
[----:B0-----:R-:W-:Y:S02]  /*1430*/  STS [R3+0xc00], R26 ;  /* 0x000c001a03007388 */ /* 0x001fe40000000800 */
[----:B------:R0:W2:Y:S01]  /*1440*/  MUFU.EX2 R9, R29 ;  /* 0x0000001d00097308 */ /* 0x0000a20000000800 */
[----:B------:R-:W-:Y:S01]  /*1450*/  FMUL.FTZ R25, R17, 1.4426950216293334961 ;  /* 0x3fb8aa3b11197820 */ /* 0x000fe20000410000 */
[----:B-1----:R1:W-:Y:S06]  /*1460*/  STS [R3+0x1000], R11 ;  /* 0x0010000b03007388 */ /* 0x0023ec0000000800 */
[----:B------:R-:W3:Y:S01]  /*1470*/  MUFU.EX2 R15, R25 ;  /* 0x00000019000f7308 */ /* 0x000ee20000000800 */
[----:B0-----:R-:W-:Y:S01]  /*1480*/  FMUL.FTZ R29, R23, 1.4426950216293334961 ;  /* 0x3fb8aa3b171d7820 */ /* 0x001fe20000410000 */
[----:B------:R-:W-:-:S04]  /*1490*/  FADD.FTZ R23, -R0, R13 ;  /* 0x0000000d00177221 */ /* 0x000fc80000010100 */
[----:B------:R-:W-:Y:S01]  /*14a0*/  FMUL.FTZ R17, R23, 1.4426950216293334961 ;  /* 0x3fb8aa3b17117820 */ /* 0x000fe20000410000 */
[----:B------:R-:W-:Y:S01]  /*14b0*/  FADD.FTZ R23, R14, R16 ;  /* 0x000000100e177221 */ /* 0x000fe20000010000 */
[----:B------:R-:W0:Y:S01]  /*14c0*/  MUFU.EX2 R13, R29 ;  /* 0x0000001d000d7308 */ /* 0x000e220000000800 */
[----:B--2---:R2:W-:Y:S02]  /*14d0*/  STS [R3+0x1200], R9 ;  /* 0x0012000903007388 */ /* 0x0045e40000000800 */
[----:B------:R-:W-:-:S04]  /*14e0*/  FADD.FTZ R23, R23, R18 ;  /* 0x0000001217177221 */ /* 0x000fc80000010000 */
[----:B------:R-:W-:Y:S01]  /*14f0*/  FADD.FTZ R23, R23, R26 ;  /* 0x0000001a17177221 */ /* 0x000fe20000010000 */
[----:B------:R-:W5:Y:S01]  /*1500*/  MUFU.EX2 R17, R17 ;  /* 0x0000001100117308 */ /* 0x000f620000000800 */
[----:B---3--:R-:W-:Y:S02]  /*1510*/  STS [R3+0x1400], R15 ;  /* 0x0014000f03007388 */ /* 0x008fe40000000800 */
[----:B------:R-:W-:-:S04]  /*1520*/  FADD.FTZ R23, R23, R28 ;  /* 0x0000001c17177221 */ /* 0x000fc80000010000 */
[----:B------:R-:W-:Y:S01]  /*1530*/  FADD.FTZ R23, R23, R11 ;  /* 0x0000000b17177221 */ /* 0x000fe20000010000 */
[----:B------:R-:W3:Y:S01]  /*1540*/  MUFU.EX2 R14, R27 ;  /* 0x0000001b000e7308 */ /* 0x000ee20000000800 */
[----:B0-----:R-:W-:Y:S02]  /*1550*/  STS [R3+0x1600], R13 ;  /* 0x0016000d03007388 */ /* 0x001fe40000000800 */
[----:B----4-:R-:W-:-:S04]  /*1560*/  FADD.FTZ R16, R23, R9 ;  /* 0x0000000917107221 */ /* 0x010fc80000010000 */
[----:B------:R-:W-:Y:S01]  /*1570*/  FADD.FTZ R16, R16, R15 ;  /* 0x0000000f10107221 */ /* 0x000fe20000010000 */
[----:B-----5:R-:W-:Y:S03]  /*1580*/  STS [R3+0x1800], R17 ;  /* 0x0018001103007388 */ /* 0x020fe60000000800 */
[----:B------:R-:W-:-:S04]  /*1590*/  FADD.FTZ R16, R16, R13 ;  /* 0x0000000d10107221 */ /* 0x000fc80000010000 */
[----:B-1----:R-:W-:Y:S01]  /*15a0*/  FADD.FTZ R11, R16, R17 ;  /* 0x00000011100b7221 */ /* 0x002fe20000010000 */
[----:B---3--:R0:W-:Y:S03]  /*15b0*/  STS [R3+0x1a00], R14 ;  /* 0x001a000e03007388 */ /* 0x0081e60000000800 */
[----:B--2---:R-:W-:Y:S01]  /*15c0*/  FADD.FTZ R9, R11, R14 ;  /* 0x0000000e0b097221 */ /* 0x004fe20000010000 */
[----:B0-----:R-:W-:Y:S01]  /*15d0*/  IADD3 R3, R3, 0x2000, RZ ;  /* 0x0000200003037810 */ /* 0x001fe20007ffe0ff */
[----:B------:R-:W-:Y:S06]  /*15e0*/  @!P3 BRA `(.L_x_8237) ;  /* 0xfffffff80070b947 */ /* 0x000fec000383ffff */
.L_x_8236:
[----:B------:R-:W-:Y:S05]  /*15f0*/  BSYNC B1 ;  /* 0x0000000000017941 */ /* 0x000fea0003800000 */
.L_x_8235:
        /* <DEDUP_REMOVED lines=55> */
.L_x_8239:
[----:B------:R-:W-:Y:S05]  /*1970*/  BSYNC B1 ;  /* 0x0000000000017941 */ /* 0x000fea0003800000 */
.L_x_8238:
        /* <DEDUP_REMOVED lines=26> */
.L_x_8231:
[----:B------:R-:W-:Y:S05]  /*1b20*/  BSYNC B0 ;  /* 0x0000000000007941 */ /* 0x000fea0003800000 */
.L_x_8230:
        /* <DEDUP_REMOVED lines=48> */
.L_x_8244:
        /* <DEDUP_REMOVED lines=8> */
.L_x_8243:
[----:B------:R-:W-:Y:S05]  /*1eb0*/  BSYNC B1 ;  /* 0x0000000000017941 */ /* 0x000fea0003800000 */
.L_x_8242:
        /* <DEDUP_REMOVED lines=14> */
.L_x_8247:
        /* <DEDUP_REMOVED lines=52> */
.L_x_8246:
[----:B------:R-:W-:Y:S05]  /*22e0*/  BSYNC B1 ;  /* 0x0000000000017941 */ /* 0x000fea0003800000 */
.L_x_8245:
        /* <DEDUP_REMOVED lines=31> */
.L_x_8249:
[----:B------:R-:W-:Y:S05]  /*24e0*/  BSYNC B1 ;  /* 0x0000000000017941 */ /* 0x000fea0003800000 */
.L_x_8248:
        /* <DEDUP_REMOVED lines=14> */
.L_x_8241:
[----:B------:R-:W-:Y:S05]  /*25d0*/  BSYNC B0 ;  /* 0x0000000000007941 */ /* 0x000fea0003800000 */
.L_x_8240:
        /* <DEDUP_REMOVED lines=28> */
.L_x_8253:
        /* <DEDUP_REMOVED lines=33> */
.L_x_8251:
[----:B------:R-:W-:Y:S05]  /*29b0*/  BSYNC B6 ;  /* 0x0000000000067941 */ /* 0x000fea0003800000 */
.L_x_8250:
[----:B------:R-:W-:-:S03]  /*29c0*/  UMOV UR4, 0xffffffff ;  /* 0xffffffff00047882 */ /* 0x000fc60000000000 */
[----:B------:R-:W-:Y:S05]  /*29d0*/  BRA.DIV UR4, `(.L_x_8254) ;  /* 0x0000001204307947 */ /* 0x000fea000b800000 */
[----:B-1----:R-:W-:Y:S02]  /*29e0*/  CS2R R2, SRZ ;  /* 0x0000000000027805 */ /* 0x002fe4000001ff00 */
[----:B------:R-:W-:Y:S02]  /*29f0*/  CS2R R16, SRZ ;  /* 0x0000000000107805 */ /* 0x000fe4000001ff00 */
[----:B------:R-:W-:Y:S02]  /*2a00*/  CS2R R4, SRZ ;  /* 0x0000000000047805 */ /* 0x000fe4000001ff00 */
[----:B------:R-:W-:Y:S02]  /*2a10*/  CS2R R6, SRZ ;  /* 0x0000000000067805 */ /* 0x000fe4000001ff00 */
[----:B------:R-:W-:Y:S01]  /*2a20*/  CS2R R8, SRZ ;  /* 0x0000000000087805 */ /* 0x000fe2000001ff00 */
[----:B0-----:R-:W-:Y:S01]  /*2a30*/  IMAD.MOV.U32 R0, RZ, RZ, RZ ;  /* 0x000000ffff007224 */ /* 0x001fe200078e00ff */
[----:B------:R-:W-:Y:S01]  /*2a40*/  HFMA2.MMA R14, -RZ, RZ, 0, 0 ;  /* 0x00000000ff0e7435 */ /* 0x000fe200000001ff */
        /* <DEDUP_REMOVED lines=11> */
.L_x_8280:
        /* <DEDUP_REMOVED lines=36> */
.L_x_8256:
[----:B------:R-:W-:Y:S05]  /*2d40*/  BSYNC B0 ;  /* 0x0000000000007941 */ /* 0x000fea0003800000 */
.L_x_8255:
        /* <DEDUP_REMOVED lines=27> */
.L_x_8258:
[----:B------:R-:W-:Y:S05]  /*2f00*/  BSYNC B0 ;  /* 0x0000000000007941 */ /* 0x000fea0003800000 */
.L_x_8257:
        /* <DEDUP_REMOVED lines=15> */
.L_x_8260:
[----:B------:R-:W-:Y:S05]  /*3000*/  BSYNC B0 ;  /* 0x0000000000007941 */ /* 0x000fea0003800000 */
.L_x_8259:
        /* <DEDUP_REMOVED lines=27> */
.L_x_8262:
[----:B------:R-:W-:Y:S05]  /*31c0*/  BSYNC B0 ;  /* 0x0000000000007941 */ /* 0x000fea0003800000 */
.L_x_8261:
        /* <DEDUP_REMOVED lines=18> */
[----:B------:R-:W-:Y:S01]  /*32f0*/  IADD3 R15, R13, 0x20, RZ ;  /* 0x000000200d0f7810 */ /* 0x000fe20007ffe0ff */
[----:B------:R-:W-:Y:S01]  /*3300*/  ULDC.64 UR4, c[0x0][0x210] ;  /* 0x0000840000047ab9 */ /* 0x000fe20000000a00 */
[----:B------:R-:W-:Y:S01]  /*3310*/  IADD3 R7, P1, R5, R12, RZ ;  /* 0x0000000c05077210 */ /* 0x000fe20007f3e0ff */
[C---:B------:R-:W-:Y:S01]  /*3320*/  VIADD R24, R13.reuse, 0x50 ;  /* 0x000000500d187836 */ /* 0x040fe20000000000 */
[C---:B------:R-:W-:Y:S01]  /*3330*/  LEA.HI.X.SX32 R20, R13.reuse, R22, 0x1, P0 ;  /* 0x000000160d147211 */ /* 0x040fe200000f0eff */
[----:B------:R-:W-:Y:S01]  /*3340*/  VIADD R28, R13, 0x70 ;  /* 0x000000700d1c7836 */ /* 0x000fe20000000000 */
[----:B01----:R-:W-:Y:S02]  /*3350*/  LEA R4, P0, R14, UR4, 0x2 ;  /* 0x000000040e047c11 */ /* 0x003fe4000f8010ff */
[----:B------:R-:W-:-:S02]  /*3360*/  IADD3 R11, P3, R8, R12, RZ ;  /* 0x0000000c080b7210 */ /* 0x000fc40007f7e0ff */
[----:B------:R-:W-:Y:S02]  /*3370*/  IADD3 R9, P2, R15, R12, RZ ;  /* 0x0000000c0f097210 */ /* 0x000fe40007f5e0ff */
[-C--:B------:R-:W-:Y:S02]  /*3380*/  LEA.HI.X.SX32 R10, R5, R22.reuse, 0x1, P1 ;  /* 0x00000016050a7211 */ /* 0x080fe400008f0eff */
[----:B------:R-:W-:Y:S02]  /*3390*/  LEA.HI.X R5, R14, UR5, R20, 0x2, P0 ;  /* 0x000000050e057c11 */ /* 0x000fe400080f1414 */
[----:B------:R-:W-:Y:S02]  /*33a0*/  LEA R6, P1, R7, UR4, 0x2 ;  /* 0x0000000407067c11 */ /* 0x000fe4000f8210ff */
[-C--:B------:R-:W-:Y:S01]  /*33b0*/  LEA.HI.X.SX32 R14, R8, R22.reuse, 0x1, P3 ;  /* 0x00000016080e7211 */ /* 0x080fe200018f0eff */
[----:B------:R0:W-:Y:S01]  /*33c0*/  STG.E desc[UR36][R4.64], R2 ;  /* 0x0000000204007986 */ /* 0x0001e2000c101924 */
[----:B------:R-:W-:-:S02]  /*33d0*/  LEA.HI.X.SX32 R20, R15, R22, 0x1, P2 ;  /* 0x000000160f147211 */ /* 0x000fc400010f0eff */
[----:B------:R-:W-:Y:S02]  /*33e0*/  LEA R8, P0, R9, UR4, 0x2 ;  /* 0x0000000409087c11 */ /* 0x000fe4000f8010ff */
[----:B------:R-:W-:Y:S02]  /*33f0*/  LEA.HI.X R7, R7, UR5, R10, 0x2, P1 ;  /* 0x0000000507077c11 */ /* 0x000fe400088f140a */
[----:B------:R-:W-:Y:S02]  /*3400*/  LEA R10, P1, R11, UR4, 0x2 ;  /* 0x000000040b0a7c11 */ /* 0x000fe4000f8210ff */
[----:B------:R-:W-:Y:S01]  /*3410*/  LEA.HI.X R9, R9, UR5, R20, 0x2, P0 ;  /* 0x0000000509097c11 */ /* 0x000fe200080f1414 */
[----:B------:R1:W-:Y:S01]  /*3420*/  STG.E desc[UR36][R6.64], R3 ;  /* 0x0000000306007986 */ /* 0x0003e2000c101924 */
[C---:B------:R-:W-:Y:S01]  /*3430*/  IADD3 R15, R13.reuse, 0x40, RZ ;  /* 0x000000400d0f7810 */ /* 0x040fe20007ffe0ff */
[----:B0-----:R-:W-:Y:S01]  /*3440*/  VIADD R2, R13, 0xb0 ;  /* 0x000000b00d027836 */ /* 0x001fe20000000000 */
[----:B------:R-:W-:Y:S01]  /*3450*/  LEA.HI.X R11, R11, UR5, R14, 0x2, P1 ;  /* 0x000000050b0b7c11 */ /* 0x000fe200088f140e */
[----:B------:R0:W-:Y:S01]  /*3460*/  STG.E desc[UR36][R8.64], R17 ;  /* 0x0000001108007986 */ /* 0x0001e2000c101924 */
[C---:B------:R-:W-:Y:S01]  /*3470*/  VIADD R14, R13.reuse, 0x90 ;  /* 0x000000900d0e7836 */ /* 0x040fe20000000000 */
[----:B------:R-:W-:-:S02]  /*3480*/  IADD3 R26, R13, 0x80, RZ ;  /* 0x000000800d1a7810 */ /* 0x000fc40007ffe0ff */
[----:B------:R-:W-:Y:S01]  /*3490*/  IADD3 R20, R13, 0xa0, RZ ;  /* 0x000000a00d147810 */ /* 0x000fe20007ffe0ff */
[----:B------:R2:W-:Y:S01]  /*34a0*/  STG.E desc[UR36][R10.64], R16 ;  /* 0x000000100a007986 */ /* 0x0005e2000c101924 */
[CC--:B------:R-:W-:Y:S02]  /*34b0*/  IADD3 R5, P4, R24.reuse, R12.reuse, RZ ;  /* 0x0000000c18057210 */ /* 0x0c0fe40007f9e0ff */
[----:B-1----:R-:W-:Y:S02]  /*34c0*/  IADD3 R3, P5, R15, R12, RZ ;  /* 0x0000000c0f037210 */ /* 0x002fe40007fbe0ff */
[-C--:B------:R-:W-:Y:S02]  /*34d0*/  LEA.HI.X.SX32 R6, R24, R22.reuse, 0x1, P4 ;  /* 0x0000001618067211 */ /* 0x080fe400020f0eff */
[----:B0-----:R-:W-:Y:S02]  /*34e0*/  IADD3 R8, R13, 0x60, RZ ;  /* 0x000000600d087810 */ /* 0x001fe40007ffe0ff */
[----:B------:R-:W-:-:S02]  /*34f0*/  LEA.HI.X.SX32 R4, R15, R22, 0x1, P5 ;  /* 0x000000160f047211 */ /* 0x000fc400028f0eff */
[-C--:B------:R-:W-:Y:S02]  /*3500*/  IADD3 R7, P3, R8, R12.reuse, RZ ;  /* 0x0000000c08077210 */ /* 0x080fe40007f7e0ff */
[-C--:B------:R-:W-:Y:S02]  /*3510*/  IADD3 R9, P2, R28, R12.reuse, RZ ;  /* 0x0000000c1c097210 */ /* 0x080fe40007f5e0ff */
[-C--:B--2---:R-:W-:Y:S02]  /*3520*/  IADD3 R11, P1, R26, R12.reuse, RZ ;  /* 0x0000000c1a0b7210 */ /* 0x084fe40007f3e0ff */
        /* <DEDUP_REMOVED lines=34> */
.L_x_8227:
        /* <DEDUP_REMOVED lines=16> */
.L_x_8252:
        /* <DEDUP_REMOVED lines=16> */
.L_x_8263:
[----:B------:R-:W-:Y:S05]  /*3950*/  EXIT ;  /* 0x000000000000794d */ /* 0x000fea0003800000 */
.L_x_8229:
[----:B------:R-:W-:Y:S01]  /*3960*/  MOV R12, 0x10 ;  /* 0x00000010000c7802 */ /* 0x000fe20000000f00 */
[----:B------:R-:W-:Y:S01]  /*3970*/  IMAD.MOV.U32 R11, RZ, RZ, 0x1f ;  /* 0x0000001fff0b7424 */ /* 0x000fe200078e00ff */
[----:B------:R-:W-:Y:S01]  /*3980*/  MOV R15, 0xffffffff ;  /* 0xffffffff000f7802 */ /* 0x000fe20000000f00 */
[----:B------:R-:W-:-:S07]  /*3990*/  IMAD.MOV.U32 R2, RZ, RZ, -0x800001 ;  /* 0xff7fffffff027424 */ /* 0x000fce00078e00ff */
[----:B------:R-:W-:Y:S05]  /*39a0*/  WARPSYNC.COLLECTIVE R15, `(.L_x_8264) ;  /* 0x000000000f087348 */ /* 0x000fea0003c00000 */
[----:B------:R0:W1:Y:S02]  /*39b0*/  SHFL.BFLY P6, R14, R13, R12, R11 ;  /* 0x0c00000c0d0e7389 */ /* 0x00006400000c000b */
[----:B01----:R-:W-:Y:S01]  /*39c0*/  ENDCOLLECTIVE ;  /* 0x000000000000791b */ /* 0x003fe20003800000 */
.L_x_8264:
[----:B------:R-:W-:Y:S01]  /*39d0*/  HFMA2.MMA R12, -RZ, RZ, 0, 4.76837158203125e-07 ;  /* 0x00000008ff0c7435 */ /* 0x000fe200000001ff */
[----:B------:R-:W-:-:S05]  /*39e0*/  FMNMX.FTZ R0, R14, -3.40282346638528859812e+38, !PT ;  /* 0xff7fffff0e007809 */ /* 0x000fca0007810000 */
[----:B------:R-:W-:-:S07]  /*39f0*/  IMAD.MOV.U32 R13, RZ, RZ, R0 ;  /* 0x000000ffff0d7224 */ /* 0x000fce00078e0000 */
[----:B------:R-:W-:Y:S05]  /*3a00*/  WARPSYNC.COLLECTIVE R15, `(.L_x_8265) ;  /* 0x000000000f087348 */ /* 0x000fea0003c00000 */
[----:B------:R0:W1:Y:S02]  /*3a10*/  SHFL.BFLY P6, R14, R13, R12, R11 ;  /* 0x0c00000c0d0e7389 */ /* 0x00006400000c000b */
[----:B01----:R-:W-:Y:S01]  /*3a20*/  ENDCOLLECTIVE ;  /* 0x000000000000791b */ /* 0x003fe20003800000 */
.L_x_8265:
[----:B------:R-:W-:Y:S02]  /*3a30*/  MOV R12, 0x4 ;  /* 0x00000004000c7802 */ /* 0x000fe40000000f00 */
[----:B------:R-:W-:-:S05]  /*3a40*/  FMNMX.FTZ R3, R0, R14, !PT ;  /* 0x0000000e00037209 */ /* 0x000fca0007810000 */
[----:B------:R-:W-:-:S07]  /*3a50*/  IMAD.MOV.U32 R13, RZ, RZ, R3 ;  /* 0x000000ffff0d7224 */ /* 0x000fce00078e0003 */
[----:B------:R-:W-:Y:S05]  /*3a60*/  WARPSYNC.COLLECTIVE R15, `(.L_x_8266) ;  /* 0x000000000f087348 */ /* 0x000fea0003c00000 */
[----:B------:R0:W1:Y:S02]  /*3a70*/  SHFL.BFLY P6, R14, R13, R12, R11 ;  /* 0x0c00000c0d0e7389 */ /* 0x00006400000c000b */
[----:B01----:R-:W-:Y:S01]  /*3a80*/  ENDCOLLECTIVE ;  /* 0x000000000000791b */ /* 0x003fe20003800000 */
.L_x_8266:
[----:B------:R-:W-:Y:S05]  /*3a90*/  BRA `(.L_x_8267) ;  /* 0xffffffd0003c7947 */ /* 0x000fea000383ffff */
.L_x_8254:
[----:B------:R-:W-:Y:S01]  /*3aa0*/  HFMA2.MMA R13, -RZ, RZ, 0, 0 ;  /* 0x00000000ff0d7435 */ /* 0x000fe200000001ff */
[----:B-1----:R-:W-:Y:S01]  /*3ab0*/  IMAD.MOV.U32 R12, RZ, RZ, 0x1 ;  /* 0x00000001ff0c7424 */ /* 0x002fe200078e00ff */
[----:B------:R-:W-:Y:S01]  /*3ac0*/  MOV R11, 0x1f ;  /* 0x0000001f000b7802 */ /* 0x000fe20000000f00 */
[----:B------:R-:W-:-:S08]  /*3ad0*/  IMAD.MOV.U32 R15, RZ, RZ, -0x1 ;  /* 0xffffffffff0f7424 */ /* 0x000fd000078e00ff */
[----:B0-----:R-:W-:Y:S05]  /*3ae0*/  WARPSYNC.COLLECTIVE R15, `(.L_x_8268) ;  /* 0x000000000f087348 */ /* 0x001fea0003c00000 */
[----:B------:R1:W2:Y:S02]  /*3af0*/  SHFL.BFLY P6, R14, R13, R12, R11 ;  /* 0x0c00000c0d0e7389 */ /* 0x0002a400000c000b */
[----:B012---:R-:W-:Y:S01]  /*3b00*/  ENDCOLLECTIVE ;  /* 0x000000000000791b */ /* 0x007fe20003800000 */
.L_x_8268:
[----:B------:R-:W-:-:S07]  /*3b10*/  MOV R2, R14 ;  /* 0x0000000e00027202 */ /* 0x000fce0000000f00 */
[----:B------:R-:W-:Y:S05]  /*3b20*/  WARPSYNC.COLLECTIVE R15, `(.L_x_8269) ;  /* 0x000000000f087348 */ /* 0x000fea0003c00000 */
[----:B------:R0:W1:Y:S02]  /*3b30*/  SHFL.BFLY P6, R14, R13, R12, R11 ;  /* 0x0c00000c0d0e7389 */ /* 0x00006400000c000b */
[----:B01----:R-:W-:Y:S01]  /*3b40*/  ENDCOLLECTIVE ;  /* 0x000000000000791b */ /* 0x003fe20003800000 */
.L_x_8269:
[----:B------:R-:W-:Y:S01]  /*3b50*/  FADD.FTZ R2, RZ, R2 ;  /* 0x00000002ff027221 */ /* 0x000fe20000010000 */
[----:B------:R-:W-:-:S07]  /*3b60*/  IMAD.MOV.U32 R3, RZ, RZ, R14 ;  /* 0x000000ffff037224 */ /* 0x000fce00078e000e */
[----:B------:R-:W-:Y:S05]  /*3b70*/  WARPSYNC.COLLECTIVE R15, `(.L_x_8270) ;  /* 0x000000000f087348 */ /* 0x000fea0003c00000 */
[----:B------:R0:W1:Y:S02]  /*3b80*/  SHFL.BFLY P6, R14, R13, R12, R11 ;  /* 0x0c00000c0d0e7389 */ /* 0x00006400000c000b */
[----:B01----:R-:W-:Y:S01]  /*3b90*/  ENDCOLLECTIVE ;  /* 0x000000000000791b */ /* 0x003fe20003800000 */
.L_x_8270:
[----:B------:R-:W-:Y:S01]  /*3ba0*/  FADD.FTZ R3, RZ, R3 ;  /* 0x00000003ff037221 */ /* 0x000fe20000010000 */
[----:B------:R-:W-:-:S07]  /*3bb0*/  MOV R17, R14 ;  /* 0x0000000e00117202 */ /* 0x000fce0000000f00 */
[----:B------:R-:W-:Y:S05]  /*3bc0*/  WARPSYNC.COLLECTIVE R15, `(.L_x_8271) ;  /* 0x000000000f087348 */ /* 0x000fea0003c00000 */
[----:B------:R0:W1:Y:S02]  /*3bd0*/  SHFL.BFLY P6, R14, R13, R12, R11 ;  /* 0x0c00000c0d0e7389 */ /* 0x00006400000c000b */
[----:B01----:R-:W-:Y:S01]  /*3be0*/  ENDCOLLECTIVE ;  /* 0x000000000000791b */ /* 0x003fe20003800000 */
.L_x_8271:
[----:B------:R-:W-:Y:S01]  /*3bf0*/  FADD.FTZ R17, RZ, R17 ;  /* 0x00000011ff117221 */ /* 0x000fe20000010000 */
[----:B------:R-:W-:-:S07]  /*3c00*/  IMAD.MOV.U32 R16, RZ, RZ, R14 ;  /* 0x000000ffff107224 */ /* 0x000fce00078e000e */
[----:B------:R-:W-:Y:S05]  /*3c10*/  WARPSYNC.COLLECTIVE R15, `(.L_x_8272) ;  /* 0x000000000f087348 */ /* 0x000fea0003c00000 */
[----:B------:R0:W1:Y:S02]  /*3c20*/  SHFL.BFLY P6, R14, R13, R12, R11 ;  /* 0x0c00000c0d0e7389 */ /* 0x00006400000c000b */
[----:B01----:R-:W-:Y:S01]  /*3c30*/  ENDCOLLECTIVE ;  /* 0x000000000000791b */ /* 0x003fe20003800000 */
.L_x_8272:
[----:B------:R-:W-:Y:S01]  /*3c40*/  FADD.FTZ R16, RZ, R16 ;  /* 0x00000010ff107221 */ /* 0x000fe20000010000 */
[----:B------:R-:W-:-:S07]  /*3c50*/  MOV R0, R14 ;  /* 0x0000000e00007202 */ /* 0x000fce0000000f00 */
[----:B------:R-:W-:Y:S05]  /*3c60*/  WARPSYNC.COLLECTIVE R15, `(.L_x_8273) ;  /* 0x000000000f087348 */ /* 0x000fea0003c00000 */
[----:B------:R0:W1:Y:S02]  /*3c70*/  SHFL.BFLY P6, R14, R13, R12, R11 ;  /* 0x0c00000c0d0e7389 */ /* 0x00006400000c000b */
[----:B01----:R-:W-:Y:S01]  /*3c80*/  ENDCOLLECTIVE ;  /* 0x000000000000791b */ /* 0x003fe20003800000 */
.L_x_8273:
[----:B------:R-:W-:Y:S01]  /*3c90*/  FADD.FTZ R0, RZ, R0 ;  /* 0x00000000ff007221 */ /* 0x000fe20000010000 */
[----:B------:R-:W-:-:S07]  /*3ca0*/  IMAD.MOV.U32 R5, RZ, RZ, R14 ;  /* 0x000000ffff057224 */ /* 0x000fce00078e000e */
[----:B------:R-:W-:Y:S05]  /*3cb0*/  WARPSYNC.COLLECTIVE R15, `(.L_x_8274) ;  /* 0x000000000f087348 */ /* 0x000fea0003c00000 */
[----:B------:R0:W1:Y:S02]  /*3cc0*/  SHFL.BFLY P6, R14, R13, R12, R11 ;  /* 0x0c00000c0d0e7389 */ /* 0x00006400000c000b */
[----:B01----:R-:W-:Y:S01]  /*3cd0*/  ENDCOLLECTIVE ;  /* 0x000000000000791b */ /* 0x003fe20003800000 */
.L_x_8274:
[----:B------:R-:W-:Y:S01]  /*3ce0*/  FADD.FTZ R18, RZ, R5 ;  /* 0x00000005ff127221 */ /* 0x000fe20000010000 */
[----:B------:R-:W-:-:S07]  /*3cf0*/  MOV R6, R14 ;  /* 0x0000000e00067202 */ /* 0x000fce0000000f00 */
[----:B------:R-:W-:Y:S05]  /*3d00*/  WARPSYNC.COLLECTIVE R15, `(.L_x_8275) ;  /* 0x000000000f087348 */ /* 0x000fea0003c00000 */
[----:B------:R0:W1:Y:S02]  /*3d10*/  SHFL.BFLY P6, R14, R13, R12, R11 ;  /* 0x0c00000c0d0e7389 */ /* 0x00006400000c000b */
[----:B01----:R-:W-:Y:S01]  /*3d20*/  ENDCOLLECTIVE ;  /* 0x000000000000791b */ /* 0x003fe20003800000 */
.L_x_8275:
[----:B------:R-:W-:Y:S01]  /*3d30*/  FADD.FTZ R29, RZ, R6 ;  /* 0x00000006ff1d7221 */ /* 0x000fe20000010000 */
[----:B------:R-:W-:-:S07]  /*3d40*/  MOV R7, R14 ;  /* 0x0000000e00077202 */ /* 0x000fce0000000f00 */
[----:B------:R-:W-:Y:S05]  /*3d50*/  WARPSYNC.COLLECTIVE R15, `(.L_x_8276) ;  /* 0x000000000f087348 */ /* 0x000fea0003c00000 */
[----:B------:R0:W1:Y:S02]  /*3d60*/  SHFL.BFLY P6, R14, R13, R12, R11 ;  /* 0x0c00000c0d0e7389 */ /* 0x00006400000c000b */
[----:B01----:R-:W-:Y:S01]  /*3d70*/  ENDCOLLECTIVE ;  /* 0x000000000000791b */ /* 0x003fe20003800000 */
.L_x_8276:
[----:B------:R-:W-:Y:S01]  /*3d80*/  FADD.FTZ R27, RZ, R7 ;  /* 0x00000007ff1b7221 */ /* 0x000fe20000010000 */
[----:B------:R-:W-:-:S07]  /*3d90*/  IMAD.MOV.U32 R8, RZ, RZ, R14 ;  /* 0x000000ffff087224 */ /* 0x000fce00078e000e */
[----:B------:R-:W-:Y:S05]  /*3da0*/  WARPSYNC.COLLECTIVE R15, `(.L_x_8277) ;  /* 0x000000000f087348 */ /* 0x000fea0003c00000 */
[----:B------:R0:W1:Y:S02]  /*3db0*/  SHFL.BFLY P6, R14, R13, R12, R11 ;  /* 0x0c00000c0d0e7389 */ /* 0x00006400000c000b */
[----:B01----:R-:W-:Y:S01]  /*3dc0*/  ENDCOLLECTIVE ;  /* 0x000000000000791b */ /* 0x003fe20003800000 */
.L_x_8277:
[----:B------:R-:W-:Y:S01]  /*3dd0*/  FADD.FTZ R25, RZ, R8 ;  /* 0x00000008ff197221 */ /* 0x000fe20000010000 */
[----:B------:R-:W-:-:S07]  /*3de0*/  MOV R9, R14 ;  /* 0x0000000e00097202 */ /* 0x000fce0000000f00 */
[----:B------:R-:W-:Y:S05]  /*3df0*/  WARPSYNC.COLLECTIVE R15, `(.L_x_8278) ;  /* 0x000000000f087348 */ /* 0x000fea0003c00000 */
[----:B------:R0:W1:Y:S02]  /*3e00*/  SHFL.BFLY P6, R14, R13, R12, R11 ;  /* 0x0c00000c0d0e7389 */ /* 0x00006400000c000b */
[----:B01----:R-:W-:Y:S01]  /*3e10*/  ENDCOLLECTIVE ;  /* 0x000000000000791b */ /* 0x003fe20003800000 */
.L_x_8278:
[----:B------:R-:W-:Y:S01]  /*3e20*/  FADD.FTZ R23, RZ, R9 ;  /* 0x00000009ff177221 */ /* 0x000fe20000010000 */
[----:B------:R-:W-:-:S07]  /*3e30*/  MOV R4, R14 ;  /* 0x0000000e00047202 */ /* 0x000fce0000000f00 */
[----:B------:R-:W-:Y:S05]  /*3e40*/  WARPSYNC.COLLECTIVE R15, `(.L_x_8279) ;  /* 0x000000000f087348 */ /* 0x000fea0003c00000 */
[----:B------:R0:W1:Y:S02]  /*3e50*/  SHFL.BFLY P6, R14, R13, R12, R11 ;  /* 0x0c00000c0d0e7389 */ /* 0x00006400000c000b */
[----:B01----:R-:W-:Y:S01]  /*3e60*/  ENDCOLLECTIVE ;  /* 0x000000000000791b */ /* 0x003fe20003800000 */
.L_x_8279:
[----:B------:R-:W-:Y:S01]  /*3e70*/  FADD.FTZ R4, RZ, R4 ;  /* 0x00000004ff047221 */ /* 0x000fe20000010000 */
[----:B------:R-:W-:Y:S06]  /*3e80*/  BRA `(.L_x_8280) ;  /* 0xffffffec001c7947 */ /* 0x000fec000383ffff */
.L_x_8281:
        /* <DEDUP_REMOVED lines=15> */
.L_x_28180:


//--------------------- .text._ZN4vllm25paged_attention_v1_kernelIfhLi128ELi8ELi128ELNS_18Fp8KVCacheDataTypeE2ELb1EEEvPT_PKS2_PKT0_S8_ifPKiSA_iPKfiiiSC_SC_iiiii --------------------------
	.section	.text._ZN4vllm25paged_attention_v1_kernelIfhLi128ELi8ELi128ELNS_18Fp8KVCacheDataTypeE2ELb1EEEvPT_PKS2_PKT0_S8_ifPKiSA_iPKfiiiSC_SC_iiiii,"ax",@progbits
	.align	128
        .global         _ZN4vllm25paged_attention_v1_kernelIfhLi128ELi8ELi128ELNS_18Fp8KVCacheDataTypeE2ELb1EEEvPT_PKS2_PKT0_S8_ifPKiSA_iPKfiiiSC_SC_iiiii
        .type           _ZN4vllm25paged_attention_v1_kernelIfhLi128ELi8ELi128ELNS_18Fp8KVCacheDataTypeE2ELb1EEEvPT_PKS2_PKT0_S8_ifPKiSA_iPKfiiiSC_SC_iiiii,@function
        .size           _ZN4vllm25paged_attention_v1_kernelIfhLi128ELi8ELi128ELNS_18Fp8KVCacheDataTypeE2ELb1EEEvPT_PKS2_PKT0_S8_ifPKiSA_iPKfiiiSC_SC_iiiii,(.L_x_28181 - _ZN4vllm25paged_attention_v1_kernelIfhLi128ELi8ELi128ELNS_18Fp8KVCacheDataTypeE2ELb1EEEvPT_PKS2_PKT0_S8_ifPKiSA_iPKfiiiSC_SC_iiiii)
        .other          _ZN4vllm25paged_attention_v1_kernelIfhLi128ELi8ELi128ELNS_18Fp8KVCacheDataTypeE2ELb1EEEvPT_PKS2_PKT0_S8_ifPKiSA_iPKfiiiSC_SC_iiiii,@"STO_CUDA_ENTRY STV_DEFAULT"
_ZN4vllm25paged_attention_v1_kernelIfhLi128ELi8ELi128ELNS_18Fp8KVCacheDataTypeE2ELb1EEEvPT_PKS2_PKT0_S8_ifPKiSA_iPKfiiiSC_SC_iiiii:
.text._ZN4vllm25paged_attention_v1_kernelIfhLi128ELi8ELi128ELNS_18Fp8KVCacheDataTypeE2ELb1EEEvPT_PKS2_PKT0_S8_ifPKiSA_iPKfiiiSC_SC_iiiii:
[----:B------:R-:W0:Y:S01]  /*0000*/  LDC R1, c[0x0][0x28] ;  /* 0x00000a00ff017b82 */ /* 0x000e220000000800 */
[----:B------:R-:W1:Y:S07]  /*0010*/  S2R R17, SR_CTAID.Y ;  /* 0x0000000000117919 */ /* 0x000e6e0000002600 */
[----:B------:R-:W1:Y:S01]  /*0020*/  LDC.64 R2, c[0x0][0x240] ;  /* 0x00009000ff027b82 */ /* 0x000e620000000a00 */
[----:B------:R-:W-:-:S07]  /*0030*/  ULDC.64 UR36, c[0x0][0x208] ;  /* 0x0000820000247ab9 */ /* 0x000fce0000000a00 */
[----:B------:R-:W2:Y:S01]  /*0040*/  LDC R0, c[0x0][0x284] ;  /* 0x0000a100ff007b82 */ /* 0x000ea20000000800 */
[----:B------:R-:W3:Y:S07]  /*0050*/  S2R R10, SR_TID.X ;  /* 0x00000000000a7919 */ /* 0x000eee0000002100 */
[----:B------:R-:W4:Y:S01]  /*0060*/  LDC R12, c[0x0][0x288] ;  /* 0x0000a200ff0c7b82 */ /* 0x000f220000000800 */
[----:B-1----:R-:W-:-:S05]  /*0070*/  IMAD.WIDE R2, R17, 0x4, R2 ;  /* 0x0000000411027825 */ /* 0x002fca00078e0202 */
[----:B------:R-:W5:Y:S01]  /*0080*/  LDG.E.CONSTANT R19, desc[UR36][R2.64] ;  /* 0x0000002402137981 */ /* 0x000f62000c1e9900 */
[----:B--2---:R-:W-:-:S04]  /*0090*/  IABS R4, R0 ;  /* 0x0000000000047213 */ /* 0x004fc80000000000 */
[----:B------:R-:W1:Y:S01]  /*00a0*/  I2F.RP R8, R4 ;  /* 0x0000000400087306 */ /* 0x000e620000209400 */
[----:B---3--:R-:W-:-:S07]  /*00b0*/  SHF.R.S32.HI R13, RZ, 0x1f, R10 ;  /* 0x0000001fff0d7819 */ /* 0x008fce000001140a */
[----:B-1----:R-:W1:Y:S02]  /*00c0*/  MUFU.RCP R8, R8 ;  /* 0x0000000800087308 */ /* 0x002e640000001000 */
[----:B-1----:R-:W-:Y:S02]  /*00d0*/  IADD3 R6, R8, 0xffffffe, RZ ;  /* 0x0ffffffe08067810 */ /* 0x002fe40007ffe0ff */
[----:B------:R-:W1:Y:S04]  /*00e0*/  LDC R8, c[0x0][0xc] ;  /* 0x00000300ff087b82 */ /* 0x000e680000000800 */
[----:B------:R2:W3:Y:S02]  /*00f0*/  F2I.FTZ.U32.TRUNC.NTZ R7, R6 ;  /* 0x0000000600077305 */ /* 0x0004e4000021f000 */
[----:B--2---:R-:W-:-:S02]  /*0100*/  IMAD.MOV.U32 R6, RZ, RZ, RZ ;  /* 0x000000ffff067224 */ /* 0x004fc400078e00ff */
[----:B---3--:R-:W-:-:S05]  /*0110*/  IMAD R9, R7, R4, RZ ;  /* 0x0000000407097224 */ /* 0x008fca00078e02ff */
[----:B------:R-:W-:-:S05]  /*0120*/  IADD3 R9, -R9, RZ, RZ ;  /* 0x000000ff09097210 */ /* 0x000fca0007ffe1ff */
[----:B------:R-:W-:Y:S02]  /*0130*/  IMAD.HI.U32 R11, R7, R9, R6 ;  /* 0x00000009070b7227 */ /* 0x000fe400078e0006 */
[----:B------:R-:W2:Y:S01]  /*0140*/  S2R R9, SR_CTAID.X ;  /* 0x0000000000097919 */ /* 0x000ea20000002500 */
[----:B------:R-:W-:Y:S01]  /*0150*/  BAR.SYNC.DEFER_BLOCKING 0x0 ;  /* 0x0000000000007b1d */ /* 0x000fe20000010000 */
[----:B-----5:R-:W-:-:S05]  /*0160*/  VIADD R5, R19, 0xffffffff ;  /* 0xffffffff13057836 */ /* 0x020fca0000000000 */
        /* <DEDUP_REMOVED lines=17> */
[----:B----4-:R-:W-:Y:S02]  /*0280*/  ISETP.GT.AND P0, PT, R12, -0x1, PT ;  /* 0xffffffff0c00780c */ /* 0x010fe40003f04270 */
[----:B------:R-:W-:Y:S01]  /*0290*/  VIMNMX R19, R19, R2, PT ;  /* 0x0000000213137248 */ /* 0x000fe20003fe0100 */
[----:B------:R-:W-:Y:S01]  /*02a0*/  IMAD.MOV.U32 R5, RZ, RZ, R7 ;  /* 0x000000ffff057224 */ /* 0x000fe200078e0007 */
[----:B------:R-:W-:-:S04]  /*02b0*/  LEA.HI R7, R13, R10, RZ, 0x5 ;  /* 0x0000000a0d077211 */ /* 0x000fc800078f28ff */
[----:B------:R-:W-:Y:S02]  /*02c0*/  LOP3.LUT R15, R7, 0xffffffe0, RZ, 0xc0, !PT ;  /* 0xffffffe0070f7812 */ /* 0x000fe400078ec0ff */
[----:B------:R-:W-:Y:S02]  /*02d0*/  @!P2 IADD3 R5, -R5, RZ, RZ ;  /* 0x000000ff0505a210 */ /* 0x000fe40007ffe1ff */
[----:B------:R-:W-:Y:S01]  /*02e0*/  @!P1 LOP3.LUT R5, RZ, R0, RZ, 0x33, !PT ;  /* 0x00000000ff059212 */ /* 0x000fe200078e33ff */
[----:B------:R-:W-:Y:S01]  /*02f0*/  IMAD.MOV.U32 R0, RZ, RZ, R4 ;  /* 0x000000ffff007224 */ /* 0x000fe200078e0004 */
[----:B------:R-:W-:Y:S02]  /*0300*/  SHF.R.S32.HI R7, RZ, 0x5, R7 ;  /* 0x00000005ff077819 */ /* 0x000fe40000011407 */
[----:B------:R-:W-:Y:S01]  /*0310*/  IADD3 R6, -R15, R10, RZ ;  /* 0x0000000a0f067210 */ /* 0x000fe20007ffe1ff */
[----:B012---:R-:W-:Y:S06]  /*0320*/  @P0 BRA `(.L_x_8282) ;  /* 0x0000000000dc0947 */ /* 0x007fec0003800000 */
        /* <DEDUP_REMOVED lines=55> */
.L_x_8282:
[----:B------:R-:W-:Y:S02]  /*06a0*/  ULDC UR4, c[0x0][0x278] ;  /* 0x00009e0000047ab9 */ /* 0x000fe40000000800 */
[----:B------:R-:W-:-:S04]  /*06b0*/  IMAD R3, R8, UR4, R9 ;  /* 0x0000000408037c24 */ /* 0x000fc8000f8e0209 */
[----:B------:R-:W-:-:S07]  /*06c0*/  IMAD R18, R3, R12, RZ ;  /* 0x0000000c03127224 */ /* 0x000fce00078e02ff */
.L_x_8283:
        /* <DEDUP_REMOVED lines=27> */
.L_x_8287:
        /* <DEDUP_REMOVED lines=41> */
.L_x_8285:
[----:B------:R-:W-:Y:S05]  /*0b10*/  BSYNC B7 ;  /* 0x0000000000077941 */ /* 0x000fea0003800000 */
.L_x_8284:
        /* <DEDUP_REMOVED lines=9> */
.L_x_8322:
        /* <DEDUP_REMOVED lines=40> */
.L_x_8293:
        /* <DEDUP_REMOVED lines=11> */
.L_x_8292:
[----:B------:R-:W-:Y:S05]  /*0ee0*/  BSYNC B1 ;  /* 0x0000000000017941 */ /* 0x000fea0003800000 */
.L_x_8291:
        /* <DEDUP_REMOVED lines=14> */
.L_x_8296:
        /* <DEDUP_REMOVED lines=100> */
.L_x_8295:
[----:B------:R-:W-:Y:S05]  /*1610*/  BSYNC B1 ;  /* 0x0000000000017941 */ /* 0x000fea0003800000 */
.L_x_8294:
        /* <DEDUP_REMOVED lines=55> */
.L_x_8298:
[----:B------:R-:W-:Y:S05]  /*1990*/  BSYNC B1 ;  /* 0x0000000000017941 */ /* 0x000fea0003800000 */
.L_x_8297:
        /* <DEDUP_REMOVED lines=26> */
.L_x_8290:
[----:B------:R-:W-:Y:S05]  /*1b40*/  BSYNC B0 ;  /* 0x0000000000007941 */ /* 0x000fea0003800000 */
.L_x_8289:
        /* <DEDUP_REMOVED lines=48> */
.L_x_8303:
        /* <DEDUP_REMOVED lines=8> */
.L_x_8302:
[----:B------:R-:W-:Y:S05]  /*1ed0*/  BSYNC B1 ;  /* 0x0000000000017941 */ /* 0x000fea0003800000 */
.L_x_8301:
        /* <DEDUP_REMOVED lines=14> */
.L_x_8306:
        /* <DEDUP_REMOVED lines=52> */
.L_x_8305:
[----:B------:R-:W-:Y:S05]  /*2300*/  BSYNC B1 ;  /* 0x0000000000017941 */ /* 0x000fea0003800000 */
.L_x_8304:
        /* <DEDUP_REMOVED lines=31> */
.L_x_8308:
[----:B------:R-:W-:Y:S05]  /*2500*/  BSYNC B1 ;  /* 0x0000000000017941 */ /* 0x000fea0003800000 */
.L_x_8307:
        /* <DEDUP_REMOVED lines=14> */
.L_x_8300:
[----:B------:R-:W-:Y:S05]  /*25f0*/  BSYNC B0 ;  /* 0x0000000000007941 */ /* 0x000fea0003800000 */
.L_x_8299:
        /* <DEDUP_REMOVED lines=28> */
.L_x_8312:
        /* <DEDUP_REMOVED lines=33> */
.L_x_8310:
[----:B------:R-:W-:Y:S05]  /*29d0*/  BSYNC B6 ;  /* 0x0000000000067941 */ /* 0x000fea0003800000 */
.L_x_8309:
        /* <DEDUP_REMOVED lines=15> */
.L_x_8331:
        /* <DEDUP_REMOVED lines=48> */
.L_x_8315:
[----:B------:R-:W-:Y:S05]  /*2dd0*/  BSYNC B0 ;  /* 0x0000000000007941 */ /* 0x000fea0003800000 */
.L_x_8314:
        /* <DEDUP_REMOVED lines=28> */
.L_x_8317:
[----:B------:R-:W-:Y:S05]  /*2fa0*/  BSYNC B0 ;  /* 0x0000000000007941 */ /* 0x000fea0003800000 */
.L_x_8316:
        /* <DEDUP_REMOVED lines=29> */
[----:B------:R-:W-:Y:S02]  /*3180*/  LEA.HI.X.SX32 R23, R6, R25, 0x1, P5 ;  /* 0x0000001906177211 */ /* 0x000fe400028f0eff */
[C---:B------:R-:W-:Y:S02]  /*3190*/  LEA R6, P0, R7.reuse, UR4, 0x2 ;  /* 0x0000000407067c11 */ /* 0x040fe4000f8010ff */
[----:B------:R-:W-:Y:S02]  /*31a0*/  IADD3 R11, P1, R12, R17, RZ ;  /* 0x000000110c0b7210 */ /* 0x000fe40007f3e0ff */
        /* <DEDUP_REMOVED lines=9> */
[----:B------:R-:W-:Y:S02]  /*3240*/  LEA.HI.X.SX32 R14, R14, R25, 0x1, P2 ;  /* 0x000000190e0e7211 */ /* 0x000fe400010f0eff */
[C---:B------:R-:W-:Y:S01]  /*3250*/  LEA R12, P0, R13.reuse, UR4, 0x2 ;  /* 0x000000040d0c7c11 */ /* 0x040fe2000f8010ff */
[----:B------:R-:W-:Y:S01]  /*3260*/  STG.E desc[UR36][R10.64], R4 ;  /* 0x000000040a007986 */ /* 0x000fe2000c101924 */
[C---:B------:R-:W-:Y:S02]  /*3270*/  IADD3 R15, P3, R20.reuse, R17, RZ ;  /* 0x00000011140f7210 */ /* 0x040fe40007f7e0ff */
        /* <DEDUP_REMOVED lines=9> */
[----:B------:R-:W-:Y:S02]  /*3310*/  IADD3 R17, P6, R26, R17, RZ ;  /* 0x000000111a117210 */ /* 0x000fe40007fde0ff */
[----:B------:R-:W-:Y:S02]  /*3320*/  LEA.HI.X R21, R21, UR5, R22, 0x2, P0 ;  /* 0x0000000515157c11 */ /* 0x000fe400080f1416 */
[----:B------:R-:W-:-:S02]  /*3330*/  LEA R22, P0, R0, UR4, 0x2 ;  /* 0x0000000400167c11 */ /* 0x000fc4000f8010ff */
[----:B------:R-:W-:Y:S01]  /*3340*/  LEA.HI.X.SX32 R26, R26, R25, 0x1, P6 ;  /* 0x000000191a1a7211 */ /* 0x000fe200030f0eff */
[----:B------:R-:W-:Y:S01]  /*3350*/  STG.E desc[UR36][R20.64], R18 ;  /* 0x0000001214007986 */ /* 0x000fe2000c101924 */
[C---:B------:R-:W-:Y:S02]  /*3360*/  LEA R24, P1, R17.reuse, UR4, 0x2 ;  /* 0x0000000411187c11 */ /* 0x040fe4000f8210ff */
[----:B------:R-:W-:Y:S02]  /*3370*/  LEA.HI.X R23, R0, UR5, R23, 0x2, P0 ;  /* 0x0000000500177c11 */ /* 0x000fe400080f1417 */
[----:B------:R-:W-:-:S03]  /*3380*/  LEA.HI.X R25, R17, UR5, R26, 0x2, P1 ;  /* 0x0000000511197c11 */ /* 0x000fc600088f141a */
[----:B------:R-:W-:Y:S04]  /*3390*/  STG.E desc[UR36][R22.64], R19 ;  /* 0x0000001316007986 */ /* 0x000fe8000c101924 */
[----:B------:R-:W-:Y:S01]  /*33a0*/  STG.E desc[UR36][R24.64], R27 ;  /* 0x0000001b18007986 */ /* 0x000fe2000c101924 */
[----:B------:R-:W-:Y:S05]  /*33b0*/  EXIT ;  /* 0x000000000000794d */ /* 0x000fea0003800000 */
.L_x_8286:
        /* <DEDUP_REMOVED lines=16> */
.L_x_8311:
        /* <DEDUP_REMOVED lines=16> */
.L_x_8318:
[----:B------:R-:W-:Y:S05]  /*35c0*/  EXIT ;  /* 0x000000000000794d */ /* 0x000fea0003800000 */
.L_x_8288:
[----:B------:R-:W-:Y:S01]  /*35d0*/  MOV R12, 0x10 ;  /* 0x00000010000c7802 */ /* 0x000fe20000000f00 */
[----:B------:R-:W-:Y:S01]  /*35e0*/  IMAD.MOV.U32 R11, RZ, RZ, 0x1f ;  /* 0x0000001fff0b7424 */ /* 0x000fe200078e00ff */
[----:B------:R-:W-:Y:S01]  /*35f0*/  MOV R15, 0xffffffff ;  /* 0xffffffff000f7802 */ /* 0x000fe20000000f00 */
[----:B------:R-:W-:-:S07]  /*3600*/  IMAD.MOV.U32 R2, RZ, RZ, -0x800001 ;  /* 0xff7fffffff027424 */ /* 0x000fce00078e00ff */
[----:B------:R-:W-:Y:S05]  /*3610*/  WARPSYNC.COLLECTIVE R15, `(.L_x_8319) ;  /* 0x000000000f087348 */ /* 0x000fea0003c00000 */
[----:B------:R0:W1:Y:S02]  /*3620*/  SHFL.BFLY P6, R14, R13, R12, R11 ;  /* 0x0c00000c0d0e7389 */ /* 0x00006400000c000b */
[----:B01----:R-:W-:Y:S01]  /*3630*/  ENDCOLLECTIVE ;  /* 0x000000000000791b */ /* 0x003fe20003800000 */
.L_x_8319:
[----:B------:R-:W-:Y:S01]  /*3640*/  HFMA2.MMA R12, -RZ, RZ, 0, 4.76837158203125e-07 ;  /* 0x00000008ff0c7435 */ /* 0x000fe200000001ff */
[----:B------:R-:W-:-:S05]  /*3650*/  FMNMX.FTZ R0, R14, -3.40282346638528859812e+38, !PT ;  /* 0xff7fffff0e007809 */ /* 0x000fca0007810000 */
[----:B------:R-:W-:-:S07]  /*3660*/  IMAD.MOV.U32 R13, RZ, RZ, R0 ;  /* 0x000000ffff0d7224 */ /* 0x000fce00078e0000 */
[----:B------:R-:W-:Y:S05]  /*3670*/  WARPSYNC.COLLECTIVE R15, `(.L_x_8320) ;  /* 0x000000000f087348 */ /* 0x000fea0003c00000 */
[----:B------:R0:W1:Y:S02]  /*3680*/  SHFL.BFLY P6, R14, R13, R12, R11 ;  /* 0x0c00000c0d0e7389 */ /* 0x00006400000c000b */
[----:B01----:R-:W-:Y:S01]  /*3690*/  ENDCOLLECTIVE ;  /* 0x000000000000791b */ /* 0x003fe20003800000 */
.L_x_8320:
[----:B------:R-:W-:Y:S02]  /*36a0*/  MOV R12, 0x4 ;  /* 0x00000004000c7802 */ /* 0x000fe40000000f00 */
[----:B------:R-:W-:-:S05]  /*36b0*/  FMNMX.FTZ R3, R0, R14, !PT ;  /* 0x0000000e00037209 */ /* 0x000fca0007810000 */
[----:B------:R-:W-:-:S07]  /*36c0*/  IMAD.MOV.U32 R13, RZ, RZ, R3 ;  /* 0x000000ffff0d7224 */ /* 0x000fce00078e0003 */
[----:B------:R-:W-:Y:S05]  /*36d0*/  WARPSYNC.COLLECTIVE R15, `(.L_x_8321) ;  /* 0x000000000f087348 */ /* 0x000fea0003c00000 */
[----:B------:R0:W1:Y:S02]  /*36e0*/  SHFL.BFLY P6, R14, R13, R12, R11 ;  /* 0x0c00000c0d0e7389 */ /* 0x00006400000c000b */
[----:B01----:R-:W-:Y:S01]  /*36f0*/  ENDCOLLECTIVE ;  /* 0x000000000000791b */ /* 0x003fe20003800000 */
.L_x_8321:
[----:B------:R-:W-:Y:S05]  /*3700*/  BRA `(.L_x_8322) ;  /* 0xffffffd400287947 */ /* 0x000fea000383ffff */
.L_x_8313:
[----:B------:R-:W-:Y:S01]  /*3710*/  HFMA2.MMA R13, -RZ, RZ, 0, 0 ;  /* 0x00000000ff0d7435 */ /* 0x000fe200000001ff */
[----:B-1----:R-:W-:Y:S01]  /*3720*/  MOV R12, 0x1 ;  /* 0x00000001000c7802 */ /* 0x002fe20000000f00 */
[----:B------:R-:W-:Y:S01]  /*3730*/  IMAD.MOV.U32 R11, RZ, RZ, 0x1f ;  /* 0x0000001fff0b7424 */ /* 0x000fe200078e00ff */
[----:B------:R-:W-:-:S08]  /*3740*/  MOV R15, 0xffffffff ;  /* 0xffffffff000f7802 */ /* 0x000fd00000000f00 */
[----:B0-----:R-:W-:Y:S05]  /*3750*/  WARPSYNC.COLLECTIVE R15, `(.L_x_8323) ;  /* 0x000000000f087348 */ /* 0x001fea0003c00000 */
[----:B------:R1:W2:Y:S02]  /*3760*/  SHFL.BFLY P6, R14, R13, R12, R11 ;  /* 0x0c00000c0d0e7389 */ /* 0x0002a400000c000b */
[----:B012---:R-:W-:Y:S01]  /*3770*/  ENDCOLLECTIVE ;  /* 0x000000000000791b */ /* 0x007fe20003800000 */
.L_x_8323:
[----:B------:R-:W-:-:S07]  /*3780*/  MOV R2, R14 ;  /* 0x0000000e00027202 */ /* 0x000fce0000000f00 */
[----:B------:R-:W-:Y:S05]  /*3790*/  WARPSYNC.COLLECTIVE R15, `(.L_x_8324) ;  /* 0x000000000f087348 */ /* 0x000fea0003c00000 */
[----:B------:R0:W1:Y:S02]  /*37a0*/  SHFL.BFLY P6, R14, R13, R12, R11 ;  /* 0x0c00000c0d0e7389 */ /* 0x00006400000c000b */
[----:B01----:R-:W-:Y:S01]  /*37b0*/  ENDCOLLECTIVE ;  /* 0x000000000000791b */ /* 0x003fe20003800000 */
.L_x_8324:
[----:B------:R-:W-:Y:S01]  /*37c0*/  FADD.FTZ R2, RZ, R2 ;  /* 0x00000002ff027221 */ /* 0x000fe20000010000 */
[----:B------:R-:W-:-:S07]  /*37d0*/  IMAD.MOV.U32 R3, RZ, RZ, R14 ;  /* 0x000000ffff037224 */ /* 0x000fce00078e000e */
[----:B------:R-:W-:Y:S05]  /*37e0*/  WARPSYNC.COLLECTIVE R15, `(.L_x_8325) ;  /* 0x000000000f087348 */ /* 0x000fea0003c00000 */
[----:B------:R0:W1:Y:S02]  /*37f0*/  SHFL.BFLY P6, R14, R13, R12, R11 ;  /* 0x0c00000c0d0e7389 */ /* 0x00006400000c000b */
[----:B01----:R-:W-:Y:S01]  /*3800*/  ENDCOLLECTIVE ;  /* 0x000000000000791b */ /* 0x003fe20003800000 */
.L_x_8325:
[----:B------:R-:W-:Y:S01]  /*3810*/  FADD.FTZ R3, RZ, R3 ;  /* 0x00000003ff037221 */ /* 0x000fe20000010000 */
[----:B------:R-:W-:-:S07]  /*3820*/  MOV R4, R14 ;  /* 0x0000000e00047202 */ /* 0x000fce0000000f00 */
[----:B------:R-:W-:Y:S05]  /*3830*/  WARPSYNC.COLLECTIVE R15, `(.L_x_8326) ;  /* 0x000000000f087348 */ /* 0x000fea0003c00000 */
[----:B------:R0:W1:Y:S02]  /*3840*/  SHFL.BFLY P6, R14, R13, R12, R11 ;  /* 0x0c00000c0d0e7389 */ /* 0x00006400000c000b */
[----:B01----:R-:W-:Y:S01]  /*3850*/  ENDCOLLECTIVE ;  /* 0x000000000000791b */ /* 0x003fe20003800000 */
.L_x_8326:
[----:B------:R-:W-:Y:S01]  /*3860*/  FADD.FTZ R4, RZ, R4 ;  /* 0x00000004ff047221 */ /* 0x000fe20000010000 */
[----:B------:R-:W-:-:S07]  /*3870*/  MOV R5, R14 ;  /* 0x0000000e00057202 */ /* 0x000fce0000000f00 */
[----:B------:R-:W-:Y:S05]  /*3880*/  WARPSYNC.COLLECTIVE R15, `(.L_x_8327) ;  /* 0x000000000f087348 */ /* 0x000fea0003c00000 */
[----:B------:R0:W1:Y:S02]  /*3890*/  SHFL.BFLY P6, R14, R13, R12, R11 ;  /* 0x0c00000c0d0e7389 */ /* 0x00006400000c000b */
[----:B01----:R-:W-:Y:S01]  /*38a0*/  ENDCOLLECTIVE ;  /* 0x000000000000791b */ /* 0x003fe20003800000 */
.L_x_8327:
[----:B------:R-:W-:Y:S01]  /*38b0*/  FADD.FTZ R5, RZ, R5 ;  /* 0x00000005ff057221 */ /* 0x000fe20000010000 */
[----:B------:R-:W-:-:S07]  /*38c0*/  IMAD.MOV.U32 R16, RZ, RZ, R14 ;  /* 0x000000ffff107224 */ /* 0x000fce00078e000e */
[----:B------:R-:W-:Y:S05]  /*38d0*/  WARPSYNC.COLLECTIVE R15, `(.L_x_8328) ;  /* 0x000000000f087348 */ /* 0x000fea0003c00000 */
[----:B------:R0:W1:Y:S02]  /*38e0*/  SHFL.BFLY P6, R14, R13, R12, R11 ;  /* 0x0c00000c0d0e7389 */ /* 0x00006400000c000b */
[----:B01----:R-:W-:Y:S01]  /*38f0*/  ENDCOLLECTIVE ;  /* 0x000000000000791b */ /* 0x003fe20003800000 */
.L_x_8328:
[----:B------:R-:W-:Y:S01]  /*3900*/  FADD.FTZ R16, RZ, R16 ;  /* 0x00000010ff107221 */ /* 0x000fe20000010000 */
[----:B------:R-:W-:-:S07]  /*3910*/  MOV R18, R14 ;  /* 0x0000000e00127202 */ /* 0x000fce0000000f00 */
[----:B------:R-:W-:Y:S05]  /*3920*/  WARPSYNC.COLLECTIVE R15, `(.L_x_8329) ;  /* 0x000000000f087348 */ /* 0x000fea0003c00000 */
[----:B------:R0:W1:Y:S02]  /*3930*/  SHFL.BFLY P6, R14, R13, R12, R11 ;  /* 0x0c00000c0d0e7389 */ /* 0x00006400000c000b */
[----:B01----:R-:W-:Y:S01]  /*3940*/  ENDCOLLECTIVE ;  /* 0x000000000000791b */ /* 0x003fe20003800000 */
.L_x_8329:
[----:B------:R-:W-:Y:S01]  /*3950*/  FADD.FTZ R18, RZ, R18 ;  /* 0x00000012ff127221 */ /* 0x000fe20000010000 */
[----:B------:R-:W-:-:S07]  /*3960*/  MOV R0, R14 ;  /* 0x0000000e00007202 */ /* 0x000fce0000000f00 */
[----:B------:R-:W-:Y:S05]  /*3970*/  WARPSYNC.COLLECTIVE R15, `(.L_x_8330) ;  /* 0x000000000f087348 */ /* 0x000fea0003c00000 */
[----:B------:R0:W1:Y:S02]  /*3980*/  SHFL.BFLY P6, R14, R13, R12, R11 ;  /* 0x0c00000c0d0e7389 */ /* 0x00006400000c000b */
[----:B01----:R-:W-:Y:S01]  /*3990*/  ENDCOLLECTIVE ;  /* 0x000000000000791b */ /* 0x003fe20003800000 */
.L_x_8330:
[----:B------:R-:W-:Y:S01]  /*39a0*/  FADD.FTZ R19, RZ, R0 ;  /* 0x00000000ff137221 */ /* 0x000fe20000010000 */
[----:B------:R-:W-:Y:S06]  /*39b0*/  BRA `(.L_x_8331) ;  /* 0xfffffff000447947 */ /* 0x000fec000383ffff */
.L_x_8332:
        /* <DEDUP_REMOVED lines=12> */
.L_x_28181:


//--------------------- .text._ZN4vllm25paged_attention_v1_kernelIfhLi120ELi8ELi128ELNS_18Fp8KVCacheDataTypeE2ELb1EEEvPT_PKS2_PKT0_S8_ifPKiSA_iPKfiiiSC_SC_iiiii --------------------------
	.section	.text._ZN4vllm25paged_attention_v1_kernelIfhLi120ELi8ELi128ELNS_18Fp8KVCacheDataTypeE2ELb1EEEvPT_PKS2_PKT0_S8_ifPKiSA_iPKfiiiSC_SC_iiiii,"ax",@progbits
	.align	128
        .global         _ZN4vllm25paged_attention_v1_kernelIfhLi120ELi8ELi128ELNS_18Fp8KVCacheDataTypeE2ELb1EEEvPT_PKS2_PKT0_S8_ifPKiSA_iPKfiiiSC_SC_iiiii
        .type           _ZN4vllm25paged_attention_v1_kernelIfhLi120ELi8ELi128ELNS_18Fp8KVCacheDataTypeE2ELb1EEEvPT_PKS2_PKT0_S8_ifPKiSA_iPKfiiiSC_SC_iiiii,@function
        .size           _ZN4vllm25paged_attention_v1_kernelIfhLi120ELi8ELi128ELNS_18Fp8KVCacheDataTypeE2ELb1EEEvPT_PKS2_PKT0_S8_ifPKiSA_iPKfiiiSC_SC_iiiii,(.L_x_28182 - _ZN4vllm25paged_attention_v1_kernelIfhLi120ELi8ELi128ELNS_18Fp8KVCacheDataTypeE2ELb1EEEvPT_PKS2_PKT0_S8_ifPKiSA_iPKfiiiSC_SC_iiiii)
        .other          _ZN4vllm25paged_attention_v1_kernelIfhLi120ELi8ELi128ELNS_18Fp8KVCacheDataTypeE2ELb1EEEvPT_PKS2_PKT0_S8_ifPKiSA_iPKfiiiSC_SC_iiiii,@"STO_CUDA_ENTRY STV_DEFAULT"
_ZN4vllm25paged_attention_v1_kernelIfhLi120ELi8ELi128ELNS_18Fp8KVCacheDataTypeE2ELb1EEEvPT_PKS2_PKT0_S8_ifPKiSA_iPKfiiiSC_SC_iiiii:
.text._ZN4vllm25paged_attention_v1_kernelIfhLi120ELi8ELi128ELNS_18Fp8KVCacheDataTypeE2ELb1EEEvPT_PKS2_PKT0_S8_ifPKiSA_iPKfiiiSC_SC_iiiii:
        /* <DEDUP_REMOVED lines=11> */
[----:B--2---:R-:W2:Y:S01]  /*00b0*/  MUFU.RCP R8, R8 ;  /* 0x0000000800087308 */ /* 0x004ea20000001000 */
[----:B-1----:R-:W-:Y:S01]  /*00c0*/  SHF.R.S32.HI R13, RZ, 0x1f, R16 ;  /* 0x0000001fff0d7819 */ /* 0x002fe20000011410 */
[----:B--2---:R-:W-:-:S03]  /*00d0*/  VIADD R6, R8, 0xffffffe ;  /* 0x0ffffffe08067836 */ /* 0x004fc60000000000 */
[----:B------:R-:W-:-:S03]  /*00e0*/  LEA.HI R8, R13, R16, RZ, 0x5 ;  /* 0x000000100d087211 */ /* 0x000fc600078f28ff */
[----:B------:R1:W2:Y:S02]  /*00f0*/  F2I.FTZ.U32.TRUNC.NTZ R7, R6 ;  /* 0x0000000600077305 */ /* 0x0002a4000021f000 */
[----:B-1----:R-:W-:Y:S02]  /*0100*/  IMAD.MOV.U32 R6, RZ, RZ, RZ ;  /* 0x000000ffff067224 */ /* 0x002fe400078e00ff */
[----:B--2---:R-:W-:-:S05]  /*0110*/  IMAD R9, R7, R4, RZ ;  /* 0x0000000407097224 */ /* 0x004fca00078e02ff */
[----:B------:R-:W-:-:S05]  /*0120*/  IADD3 R9, -R9, RZ, RZ ;  /* 0x000000ff09097210 */ /* 0x000fca0007ffe1ff */
[----:B------:R-:W-:Y:S02]  /*0130*/  IMAD.HI.U32 R11, R7, R9, R6 ;  /* 0x00000009070b7227 */ /* 0x000fe400078e0006 */
[----:B------:R-:W1:Y:S08]  /*0140*/  LDC R6, c[0x0][0x288] ;  /* 0x0000a200ff067b82 */ /* 0x000e700000000800 */
[----:B------:R-:W2:Y:S08]  /*0150*/  LDC R9, c[0x0][0xc] ;  /* 0x00000300ff097b82 */ /* 0x000eb00000000800 */
[----:B------:R-:W-:Y:S01]  /*0160*/  BAR.SYNC.DEFER_BLOCKING 0x0 ;  /* 0x0000000000007b1d */ /* 0x000fe20000010000 */
[----:B---3--:R-:W-:-:S05]  /*0170*/  VIADD R5, R17, 0xffffffff ;  /* 0xffffffff11057836 */ /* 0x008fca0000000000 */
[----:B------:R-:W-:Y:S02]  /*0180*/  IABS R3, R5 ;  /* 0x0000000500037213 */ /* 0x000fe40000000000 */
[----:B------:R-:W-:-:S03]  /*0190*/  LOP3.LUT R5, R5, R0, RZ, 0x3c, !PT ;  /* 0x0000000005057212 */ /* 0x000fc600078e3cff */
[----:B------:R-:W-:Y:S01]  /*01a0*/  IMAD.HI.U32 R7, R11, R3, RZ ;  /* 0x000000030b077227 */ /* 0x000fe200078e00ff */
[----:B------:R-:W-:-:S03]  /*01b0*/  ISETP.GE.AND P2, PT, R5, RZ, PT ;  /* 0x000000ff0500720c */ /* 0x000fc60003f46270 */
[----:B------:R-:W-:-:S04]  /*01c0*/  IMAD.MOV R2, RZ, RZ, -R7 ;  /* 0x000000ffff027224 */ /* 0x000fc800078e0a07 */
[----:B------:R-:W-:Y:S02]  /*01d0*/  IMAD R3, R4, R2, R3 ;  /* 0x0000000204037224 */ /* 0x000fe400078e0203 */
[----:B------:R-:W-:-:S03]  /*01e0*/  VIADD R2, R17, 0x7 ;  /* 0x0000000711027836 */ /* 0x000fc60000000000 */
[----:B------:R-:W-:-:S13]  /*01f0*/  ISETP.GT.U32.AND P1, PT, R4, R3, PT ;  /* 0x000000030400720c */ /* 0x000fda0003f24070 */
[-C--:B------:R-:W-:Y:S01]  /*0200*/  @!P1 IADD3 R3, R3, -R4.reuse, RZ ;  /* 0x8000000403039210 */ /* 0x080fe20007ffe0ff */
        /* <DEDUP_REMOVED lines=10> */
[----:B------:R-:W-:Y:S01]  /*02b0*/  IMAD.MOV.U32 R5, RZ, RZ, R7 ;  /* 0x000000ffff057224 */ /* 0x000fe200078e0007 */
[----:B------:R-:W-:-:S02]  /*02c0*/  LOP3.LUT R7, R8, 0xffffffe0, RZ, 0xc0, !PT ;  /* 0xffffffe008077812 */ /* 0x000fc400078ec0ff */
[----:B------:R-:W-:Y:S01]  /*02d0*/  SHF.R.S32.HI R8, RZ, 0x5, R8 ;  /* 0x00000005ff087819 */ /* 0x000fe20000011408 */
[----:B------:R-:W-:Y:S01]  /*02e0*/  @!P2 IMAD.MOV R5, RZ, RZ, -R5 ;  /* 0x000000ffff05a224 */ /* 0x000fe200078e0a05 */
[----:B------:R-:W-:Y:S01]  /*02f0*/  @!P1 LOP3.LUT R5, RZ, R0, RZ, 0x33, !PT ;  /* 0x00000000ff059212 */ /* 0x000fe200078e33ff */
[----:B------:R-:W-:Y:S01]  /*0300*/  IMAD.IADD R7, R16, 0x1, -R7 ;  /* 0x0000000110077824 */ /* 0x000fe200078e0a07 */
[----:B------:R-:W-:-:S03]  /*0310*/  MOV R0, R4 ;  /* 0x0000000400007202 */ /* 0x000fc60000000f00 */
[----:B0-2-4-:R-:W-:Y:S05]  /*0320*/  @P0 BRA `(.L_x_8333) ;  /* 0x0000000000d80947 */ /* 0x015fea0003800000 */
        /* <DEDUP_REMOVED lines=54> */
.L_x_8333:
[----:B------:R-:W-:Y:S02]  /*0690*/  ULDC UR4, c[0x0][0x278] ;  /* 0x00009e0000047ab9 */ /* 0x000fe40000000800 */
[----:B------:R-:W-:-:S04]  /*06a0*/  IMAD R3, R9, UR4, R10 ;  /* 0x0000000409037c24 */ /* 0x000fc8000f8e020a */
[----:B------:R-:W-:-:S07]  /*06b0*/  IMAD R6, R3, R6, RZ ;  /* 0x0000000603067224 */ /* 0x000fce00078e02ff */
.L_x_8334:
        /* <DEDUP_REMOVED lines=27> */
.L_x_8338:
        /* <DEDUP_REMOVED lines=41> */
.L_x_8336:
[----:B------:R-:W-:Y:S05]  /*0b00*/  BSYNC B7 ;  /* 0x0000000000077941 */ /* 0x000fea0003800000 */
.L_x_8335:
        /* <DEDUP_REMOVED lines=9> */
.L_x_8383:
        /* <DEDUP_REMOVED lines=40> */
.L_x_8344:
        /* <DEDUP_REMOVED lines=11> */
.L_x_8343:
[----:B------:R-:W-:Y:S05]  /*0ed0*/  BSYNC B1 ;  /* 0x0000000000017941 */ /* 0x000fea0003800000 */
.L_x_8342:
        /* <DEDUP_REMOVED lines=14> */
.L_x_8347:
        /* <DEDUP_REMOVED lines=100> */
.L_x_8346:
[----:B------:R-:W-:Y:S05]  /*1600*/  BSYNC B1 ;  /* 0x0000000000017941 */ /* 0x000fea0003800000 */
.L_x_8345:
        /* <DEDUP_REMOVED lines=55> */
.L_x_8349:
[----:B------:R-:W-:Y:S05]  /*1980*/  BSYNC B1 ;  /* 0x0000000000017941 */ /* 0x000fea0003800000 */
.L_x_8348:
        /* <DEDUP_REMOVED lines=26> */
.L_x_8341:
[----:B------:R-:W-:Y:S05]  /*1b30*/  BSYNC B0 ;  /* 0x0000000000007941 */ /* 0x000fea0003800000 */
.L_x_8340:
        /* <DEDUP_REMOVED lines=48> */
.L_x_8354:
        /* <DEDUP_REMOVED lines=8> */
.L_x_8353:
[----:B------:R-:W-:Y:S05]  /*1ec0*/  BSYNC B1 ;  /* 0x0000000000017941 */ /* 0x000fea0003800000 */
.L_x_8352:
        /* <DEDUP_REMOVED lines=14> */
.L_x_8357:
        /* <DEDUP_REMOVED lines=52> */
.L_x_8356:
[----:B------:R-:W-:Y:S05]  /*22f0*/  BSYNC B1 ;  /* 0x0000000000017941 */ /* 0x000fea0003800000 */
.L_x_8355:
        /* <DEDUP_REMOVED lines=31> */
.L_x_8359:
[----:B------:R-:W-:Y:S05]  /*24f0*/  BSYNC B1 ;  /* 0x0000000000017941 */ /* 0x000fea0003800000 */
.L_x_8358:
        /* <DEDUP_REMOVED lines=14> */
.L_x_8351:
[----:B------:R-:W-:Y:S05]  /*25e0*/  BSYNC B0 ;  /* 0x0000000000007941 */ /* 0x000fea0003800000 */
.L_x_8350:
        /* <DEDUP_REMOVED lines=28> */
.L_x_8363:
        /* <DEDUP_REMOVED lines=33> */
.L_x_8361:
[----:B------:R-:W-:Y:S05]  /*29c0*/  BSYNC B6 ;  /* 0x0000000000067941 */ /* 0x000fea0003800000 */
.L_x_8360:
[----:B------:R-:W-:-:S03]  /*29d0*/  UMOV UR4, 0xffffffff ;  /* 0xffffffff00047882 */ /* 0x000fc60000000000 */
[----:B------:R-:W-:Y:S05]  /*29e0*/  BRA.DIV UR4, `(.L_x_8364) ;  /* 0x0000000e04bc7947 */ /* 0x000fea000b800000 */
[----:B------:R-:W-:Y:S01]  /*29f0*/  HFMA2.MMA R5, -RZ, RZ, 0, 0 ;  /* 0x00000000ff057435 */ /* 0x000fe200000001ff */
[----:B-1----:R-:W-:Y:S01]  /*2a00*/  CS2R R2, SRZ ;  /* 0x0000000000027805 */ /* 0x002fe2000001ff00 */
[----:B0-----:R-:W-:Y:S01]  /*2a10*/  HFMA2.MMA R0, -RZ, RZ, 0, 0 ;  /* 0x00000000ff007435 */ /* 0x001fe200000001ff */
[----:B------:R-:W-:Y:S01]  /*2a20*/  MOV R17, RZ ;  /* 0x000000ff00117202 */ /* 0x000fe20000000f00 */
[----:B------:R-:W-:Y:S02]  /*2a30*/  IMAD.MOV.U32 R6, RZ, RZ, RZ ;  /* 0x000000ffff067224 */ /* 0x000fe400078e00ff */
        /* <DEDUP_REMOVED lines=8> */
[----:B------:R-:W-:-:S07]  /*2ac0*/  FADD.FTZ R25, RZ, R0 ;  /* 0x00000000ff197221 */ /* 0x000fce0000010000 */
.L_x_8392:
        /* <DEDUP_REMOVED lines=27> */
.L_x_8366:
[----:B------:R-:W-:Y:S05]  /*2c80*/  BSYNC B0 ;  /* 0x0000000000007941 */ /* 0x000fea0003800000 */
.L_x_8365:
        /* <DEDUP_REMOVED lines=24> */
.L_x_8370:
[----:B------:R-:W-:Y:S05]  /*2e10*/  BSYNC B1 ;  /* 0x0000000000017941 */ /* 0x000fea0003800000 */
.L_x_8369:
[----:B0-2---:R-:W-:-:S07]  /*2e20*/  @!P0 FADD.FTZ R0, R0, R21 ;  /* 0x0000001500008221 */ /* 0x005fce0000010000 */
.L_x_8368:
[----:B------:R-:W-:Y:S05]  /*2e30*/  BSYNC B0 ;  /* 0x0000000000007941 */ /* 0x000fea0003800000 */
.L_x_8367:
        /* <DEDUP_REMOVED lines=16> */
.L_x_8372:
[----:B------:R-:W-:Y:S05]  /*2f40*/  BSYNC B0 ;  /* 0x0000000000007941 */ /* 0x000fea0003800000 */
.L_x_8371:
        /* <DEDUP_REMOVED lines=24> */
.L_x_8376:
[----:B------:R-:W-:Y:S05]  /*30d0*/  BSYNC B1 ;  /* 0x0000000000017941 */ /* 0x000fea0003800000 */
.L_x_8375:
[----:B0-2-4-:R-:W-:-:S07]  /*30e0*/  @!P0 FADD.FTZ R0, R0, R21 ;  /* 0x0000001500008221 */ /* 0x015fce0000010000 */
.L_x_8374:
[----:B------:R-:W-:Y:S05]  /*30f0*/  BSYNC B0 ;  /* 0x0000000000007941 */ /* 0x000fea0003800000 */
.L_x_8373:
        /* <DEDUP_REMOVED lines=27> */
[----:B------:R-:W-:Y:S02]  /*32b0*/  LEA R14, P1, R8, UR4, 0x2 ;  /* 0x00000004080e7c11 */ /* 0x000fe4000f8210ff */
[-C--:B------:R-:W-:Y:S02]  /*32c0*/  IADD3 R13, P2, R7, R16.reuse, RZ ;  /* 0x00000010070d7210 */ /* 0x080fe40007f5e0ff */
[----:B------:R-:W-:-:S02]  /*32d0*/  IADD3 R11, P3, R9, R16, RZ ;  /* 0x00000010090b7210 */ /* 0x000fc40007f7e0ff */
[----:B------:R-:W-:Y:S02]  /*32e0*/  LEA.HI.X R15, R8, UR5, R15, 0x2, P1 ;  /* 0x00000005080f7c11 */ /* 0x000fe400088f140f */
[-C--:B------:R-:W-:Y:S01]  /*32f0*/  LEA.HI.X.SX32 R20, R7, R18.reuse, 0x1, P2 ;  /* 0x0000001207147211 */ /* 0x080fe200010f0eff */
[----:B------:R-:W-:Y:S01]  /*3300*/  VIADD R7, R5, 0x30 ;  /* 0x0000003005077836 */ /* 0x000fe20000000000 */
[----:B------:R-:W-:Y:S01]  /*3310*/  LEA R8, P1, R13, UR4, 0x2 ;  /* 0x000000040d087c11 */ /* 0x000fe2000f8210ff */
[----:B------:R0:W-:Y:S01]  /*3320*/  STG.E desc[UR36][R14.64], R4 ;  /* 0x000000040e007986 */ /* 0x0001e2000c101924 */
[----:B------:R-:W-:Y:S02]  /*3330*/  LEA.HI.X.SX32 R12, R9, R18, 0x1, P3 ;  /* 0x00000012090c7211 */ /* 0x000fe400018f0eff */
[----:B------:R-:W-:Y:S02]  /*3340*/  LEA.HI.X R9, R13, UR5, R20, 0x2, P1 ;  /* 0x000000050d097c11 */ /* 0x000fe400088f1414 */
[----:B------:R-:W-:-:S02]  /*3350*/  LEA R10, P2, R11, UR4, 0x2 ;  /* 0x000000040b0a7c11 */ /* 0x000fc4000f8410ff */
[----:B------:R-:W-:Y:S01]  /*3360*/  IADD3 R13, P1, R7, R16, RZ ;  /* 0x00000010070d7210 */ /* 0x000fe20007f3e0ff */
[----:B------:R4:W-:Y:S01]  /*3370*/  STG.E desc[UR36][R8.64], R3 ;  /* 0x0000000308007986 */ /* 0x0009e2000c101924 */
[C---:B------:R-:W-:Y:S02]  /*3380*/  IADD3 R27, R5.reuse, 0x40, RZ ;  /* 0x00000040051b7810 */ /* 0x040fe40007ffe0ff */
[----:B------:R-:W-:Y:S02]  /*3390*/  IADD3 R20, R5, 0x60, RZ ;  /* 0x0000006005147810 */ /* 0x000fe40007ffe0ff */
[----:B------:R-:W-:Y:S02]  /*33a0*/  LEA.HI.X R11, R11, UR5, R12, 0x2, P2 ;  /* 0x000000050b0b7c11 */ /* 0x000fe400090f140c */
[----:B------:R-:W-:Y:S02]  /*33b0*/  LEA.HI.X.SX32 R22, R7, R18, 0x1, P1 ;  /* 0x0000001207167211 */ /* 0x000fe400008f0eff */
[----:B------:R-:W-:Y:S01]  /*33c0*/  LEA R12, P1, R13, UR4, 0x2 ;  /* 0x000000040d0c7c11 */ /* 0x000fe2000f8210ff */
[----:B------:R4:W-:Y:S01]  /*33d0*/  STG.E desc[UR36][R10.64], R2 ;  /* 0x000000020a007986 */ /* 0x0009e2000c101924 */
[----:B------:R-:W-:-:S02]  /*33e0*/  IADD3 R7, P2, R27, R16, RZ ;  /* 0x000000101b077210 */ /* 0x000fc40007f5e0ff */
[CC--:B------:R-:W-:Y:S02]  /*33f0*/  IADD3 R23, P4, R20.reuse, R16.reuse, RZ ;  /* 0x0000001014177210 */ /* 0x0c0fe40007f9e0ff */
[----:B------:R-:W-:Y:S02]  /*3400*/  IADD3 R21, P3, R29, R16, RZ ;  /* 0x000000101d157210 */ /* 0x000fe40007f7e0ff */
[----:B------:R-:W-:Y:S02]  /*3410*/  LEA.HI.X R13, R13, UR5, R22, 0x2, P1 ;  /* 0x000000050d0d7c11 */ /* 0x000fe400088f1416 */
[-C--:B0-----:R-:W-:Y:S02]  /*3420*/  LEA.HI.X.SX32 R4, R27, R18.reuse, 0x1, P2 ;  /* 0x000000121b047211 */ /* 0x081fe400010f0eff */
[----:B------:R-:W-:Y:S01]  /*3430*/  LEA.HI.X.SX32 R24, R20, R18, 0x1, P4 ;  /* 0x0000001214187211 */ /* 0x000fe200020f0eff */
[----:B------:R4:W-:Y:S01]  /*3440*/  STG.E desc[UR36][R12.64], R6 ;  /* 0x000000060c007986 */ /* 0x0009e2000c101924 */
[----:B------:R-:W-:-:S02]  /*3450*/  LEA R14, P1, R7, UR4, 0x2 ;  /* 0x00000004070e7c11 */ /* 0x000fc4000f8210ff */
[----:B------:R-:W-:Y:S02]  /*3460*/  LEA.HI.X.SX32 R26, R29, R18, 0x1, P3 ;  /* 0x000000121d1a7211 */ /* 0x000fe400018f0eff */
[----:B------:R-:W-:Y:S02]  /*3470*/  LEA R20, P2, R21, UR4, 0x2 ;  /* 0x0000000415147c11 */ /* 0x000fe4000f8410ff */
[----:B------:R-:W-:Y:S02]  /*3480*/  LEA R22, P3, R23, UR4, 0x2 ;  /* 0x0000000417167c11 */ /* 0x000fe4000f8610ff */
[----:B------:R-:W-:Y:S02]  /*3490*/  LEA.HI.X R15, R7, UR5, R4, 0x2, P1 ;  /* 0x00000005070f7c11 */ /* 0x000fe400088f1404 */
[----:B------:R-:W-:Y:S02]  /*34a0*/  LEA.HI.X R21, R21, UR5, R26, 0x2, P2 ;  /* 0x0000000515157c11 */ /* 0x000fe400090f141a */
[----:B------:R-:W-:Y:S01]  /*34b0*/  LEA.HI.X R23, R23, UR5, R24, 0x2, P3 ;  /* 0x0000000517177c11 */ /* 0x000fe200098f1418 */
[----:B------:R4:W-:Y:S04]  /*34c0*/  STG.E desc[UR36][R14.64], R17 ;  /* 0x000000110e007986 */ /* 0x0009e8000c101924 */
[----:B------:R4:W-:Y:S04]  /*34d0*/  STG.E desc[UR36][R20.64], R19 ;  /* 0x0000001314007986 */ /* 0x0009e8000c101924 */
[----:B------:R4:W-:Y:S02]  /*34e0*/  STG.E desc[UR36][R22.64], R25 ;  /* 0x0000001916007986 */ /* 0x0009e4000c101924 */
.L_x_8378:
[----:B------:R-:W-:Y:S05]  /*34f0*/  BSYNC B0 ;  /* 0x0000000000007941 */ /* 0x000fea0003800000 */
.L_x_8377:
[----:B------:R-:W-:Y:S05]  /*3500*/  @P0 EXIT ;  /* 0x000000000000094d */ /* 0x000fea0003800000 */
[----:B------:R-:W-:Y:S01]  /*3510*/  VIADD R5, R5, 0x70 ;  /* 0x0000007005057836 */ /* 0x000fe20000000000 */
[----:B------:R-:W-:-:S04]  /*3520*/  ULDC.64 UR4, c[0x0][0x210] ;  /* 0x0000840000047ab9 */ /* 0x000fc80000000a00 */
[----:B------:R-:W-:-:S04]  /*3530*/  IADD3 R16, P0, R5, R16, RZ ;  /* 0x0000001005107210 */ /* 0x000fc80007f1e0ff */
[----:B------:R-:W-:Y:S02]  /*3540*/  LEA.HI.X.SX32 R5, R5, R18, 0x1, P0 ;  /* 0x0000001205057211 */ /* 0x000fe400000f0eff */
[----:B0-2-4-:R-:W-:-:S04]  /*3550*/  LEA R2, P0, R16, UR4, 0x2 ;  /* 0x0000000410027c11 */ /* 0x015fc8000f8010ff */
[----:B------:R-:W-:-:S05]  /*3560*/  LEA.HI.X R3, R16, UR5, R5, 0x2, P0 ;  /* 0x0000000510037c11 */ /* 0x000fca00080f1405 */
[----:B------:R-:W-:Y:S01]  /*3570*/  STG.E desc[UR36][R2.64], R0 ;  /* 0x0000000002007986 */ /* 0x000fe2000c101924 */
[----:B------:R-:W-:Y:S05]  /*3580*/  EXIT ;  /* 0x000000000000794d */ /* 0x000fea0003800000 */
.L_x_8337:
        /* <DEDUP_REMOVED lines=16> */
.L_x_8362:
        /* <DEDUP_REMOVED lines=16> */
.L_x_8379:
[----:B------:R-:W-:Y:S05]  /*3790*/  EXIT ;  /* 0x000000000000794d */ /* 0x000fea0003800000 */
.L_x_8339:
[----:B------:R-:W-:Y:S01]  /*37a0*/  MOV R12, 0x10 ;  /* 0x00000010000c7802 */ /* 0x000fe20000000f00 */
[----:B------:R-:W-:Y:S01]  /*37b0*/  IMAD.MOV.U32 R11, RZ, RZ, 0x1f ;  /* 0x0000001fff0b7424 */ /* 0x000fe200078e00ff */
[----:B------:R-:W-:Y:S01]  /*37c0*/  MOV R15, 0xffffffff ;  /* 0xffffffff000f7802 */ /* 0x000fe20000000f00 */
[----:B------:R-:W-:-:S07]  /*37d0*/  IMAD.MOV.U32 R2, RZ, RZ, -0x800001 ;  /* 0xff7fffffff027424 */ /* 0x000fce00078e00ff */
[----:B------:R-:W-:Y:S05]  /*37e0*/  WARPSYNC.COLLECTIVE R15, `(.L_x_8380) ;  /* 0x000000000f087348 */ /* 0x000fea0003c00000 */
[----:B------:R0:W1:Y:S02]  /*37f0*/  SHFL.BFLY P6, R14, R13, R12, R11 ;  /* 0x0c00000c0d0e7389 */ /* 0x00006400000c000b */
[----:B01----:R-:W-:Y:S01]  /*3800*/  ENDCOLLECTIVE ;  /* 0x000000000000791b */ /* 0x003fe20003800000 */
.L_x_8380:
[----:B------:R-:W-:Y:S01]  /*3810*/  HFMA2.MMA R12, -RZ, RZ, 0, 4.76837158203125e-07 ;  /* 0x00000008ff0c7435 */ /* 0x000fe200000001ff */
[----:B------:R-:W-:-:S05]  /*3820*/  FMNMX.FTZ R0, R14, -3.40282346638528859812e+38, !PT ;  /* 0xff7fffff0e007809 */ /* 0x000fca0007810000 */
[----:B------:R-:W-:-:S07]  /*3830*/  IMAD.MOV.U32 R13, RZ, RZ, R0 ;  /* 0x000000ffff0d7224 */ /* 0x000fce00078e0000 */
[----:B------:R-:W-:Y:S05]  /*3840*/  WARPSYNC.COLLECTIVE R15, `(.L_x_8381) ;  /* 0x000000000f087348 */ /* 0x000fea0003c00000 */
[----:B------:R0:W1:Y:S02]  /*3850*/  SHFL.BFLY P6, R14, R13, R12, R11 ;  /* 0x0c00000c0d0e7389 */ /* 0x00006400000c000b */
[----:B01----:R-:W-:Y:S01]  /*3860*/  ENDCOLLECTIVE ;  /* 0x000000000000791b */ /* 0x003fe20003800000 */
.L_x_8381:
[----:B------:R-:W-:Y:S02]  /*3870*/  MOV R12, 0x4 ;  /* 0x00000004000c7802 */ /* 0x000fe40000000f00 */
[----:B------:R-:W-:-:S05]  /*3880*/  FMNMX.FTZ R3, R0, R14, !PT ;  /* 0x0000000e00037209 */ /* 0x000fca0007810000 */
[----:B------:R-:W-:-:S07]  /*3890*/  IMAD.MOV.U32 R13, RZ, RZ, R3 ;  /* 0x000000ffff0d7224 */ /* 0x000fce00078e0003 */
[----:B------:R-:W-:Y:S05]  /*38a0*/  WARPSYNC.COLLECTIVE R15, `(.L_x_8382) ;  /* 0x000000000f087348 */ /* 0x000fea0003c00000 */
[----:B------:R0:W1:Y:S02]  /*38b0*/  SHFL.BFLY P6, R14, R13, R12, R11 ;  /* 0x0c00000c0d0e7389 */ /* 0x00006400000c000b */
[----:B01----:R-:W-:Y:S01]  /*38c0*/  ENDCOLLECTIVE ;  /* 0x000000000000791b */ /* 0x003fe20003800000 */
.L_x_8382:
[----:B------:R-:W-:Y:S05]  /*38d0*/  BRA `(.L_x_8383) ;  /* 0xffffffd000b07947 */ /* 0x000fea000383ffff */
.L_x_8364:
[----:B------:R-:W-:Y:S01]  /*38e0*/  HFMA2.MMA R13, -RZ, RZ, 0, 0 ;  /* 0x00000000ff0d7435 */ /* 0x000fe200000001ff */
[----:B-1----:R-:W-:Y:S01]  /*38f0*/  IMAD.MOV.U32 R12, RZ, RZ, 0x1 ;  /* 0x00000001ff0c7424 */ /* 0x002fe200078e00ff */
[----:B------:R-:W-:Y:S01]  /*3900*/  MOV R11, 0x1f ;  /* 0x0000001f000b7802 */ /* 0x000fe20000000f00 */
[----:B------:R-:W-:-:S08]  /*3910*/  IMAD.MOV.U32 R15, RZ, RZ, -0x1 ;  /* 0xffffffffff0f7424 */ /* 0x000fd000078e00ff */
[----:B0-----:R-:W-:Y:S05]  /*3920*/  WARPSYNC.COLLECTIVE R15, `(.L_x_8384) ;  /* 0x000000000f087348 */ /* 0x001fea0003c00000 */
[----:B------:R1:W2:Y:S02]  /*3930*/  SHFL.BFLY P6, R14, R13, R12, R11 ;  /* 0x0c00000c0d0e7389 */ /* 0x0002a400000c000b */
[----:B012---:R-:W-:Y:S01]  /*3940*/  ENDCOLLECTIVE ;  /* 0x000000000000791b */ /* 0x007fe20003800000 */
.L_x_8384:
[----:B------:R-:W-:-:S07]  /*3950*/  MOV R2, R14 ;  /* 0x0000000e00027202 */ /* 0x000fce0000000f00 */
[----:B------:R-:W-:Y:S05]  /*3960*/  WARPSYNC.COLLECTIVE R15, `(.L_x_8385) ;  /* 0x000000000f087348 */ /* 0x000fea0003c00000 */
[----:B------:R0:W1:Y:S02]  /*3970*/  SHFL.BFLY P6, R14, R13, R12, R11 ;  /* 0x0c00000c0d0e7389 */ /* 0x00006400000c000b */
[----:B01----:R-:W-:Y:S01]  /*3980*/  ENDCOLLECTIVE ;  /* 0x000000000000791b */ /* 0x003fe20003800000 */
.L_x_8385:
[----:B------:R-:W-:Y:S01]  /*3990*/  FADD.FTZ R4, RZ, R2 ;  /* 0x00000002ff047221 */ /* 0x000fe20000010000 */
[----:B------:R-:W-:-:S07]  /*39a0*/  IMAD.MOV.U32 R3, RZ, RZ, R14 ;  /* 0x000000ffff037224 */ /* 0x000fce00078e000e */
[----:B------:R-:W-:Y:S05]  /*39b0*/  WARPSYNC.COLLECTIVE R15, `(.L_x_8386) ;  /* 0x000000000f087348 */ /* 0x000fea0003c00000 */
[----:B------:R0:W1:Y:S02]  /*39c0*/  SHFL.BFLY P6, R14, R13, R12, R11 ;  /* 0x0c00000c0d0e7389 */ /* 0x00006400000c000b */
[----:B01----:R-:W-:Y:S01]  /*39d0*/  ENDCOLLECTIVE ;  /* 0x000000000000791b */ /* 0x003fe20003800000 */
.L_x_8386:
[----:B------:R-:W-:Y:S01]  /*39e0*/  FADD.FTZ R3, RZ, R3 ;  /* 0x00000003ff037221 */ /* 0x000fe20000010000 */
[----:B------:R-:W-:-:S07]  /*39f0*/  MOV R5, R14 ;  /* 0x0000000e00057202 */ /* 0x000fce0000000f00 */
[----:B------:R-:W-:Y:S05]  /*3a00*/  WARPSYNC.COLLECTIVE R15, `(.L_x_8387) ;  /* 0x000000000f087348 */ /* 0x000fea0003c00000 */
[----:B------:R0:W1:Y:S02]  /*3a10*/  SHFL.BFLY P6, R14, R13, R12, R11 ;  /* 0x0c00000c0d0e7389 */ /* 0x00006400000c000b */
[----:B01----:R-:W-:Y:S01]  /*3a20*/  ENDCOLLECTIVE ;  /* 0x000000000000791b */ /* 0x003fe20003800000 */
.L_x_8387:
[----:B------:R-:W-:Y:S01]  /*3a30*/  FADD.FTZ R2, RZ, R5 ;  /* 0x00000005ff027221 */ /* 0x000fe20000010000 */
[----:B------:R-:W-:-:S07]  /*3a40*/  IMAD.MOV.U32 R6, RZ, RZ, R14 ;  /* 0x000000ffff067224 */ /* 0x000fce00078e000e */
[----:B------:R-:W-:Y:S05]  /*3a50*/  WARPSYNC.COLLECTIVE R15, `(.L_x_8388) ;  /* 0x000000000f087348 */ /* 0x000fea0003c00000 */
[----:B------:R0:W1:Y:S02]  /*3a60*/  SHFL.BFLY P6, R14, R13, R12, R11 ;  /* 0x0c00000c0d0e7389 */ /* 0x00006400000c000b */
[----:B01----:R-:W-:Y:S01]  /*3a70*/  ENDCOLLECTIVE ;  /* 0x000000000000791b */ /* 0x003fe20003800000 */
.L_x_8388:
[----:B------:R-:W-:Y:S01]  /*3a80*/  FADD.FTZ R6, RZ, R6 ;  /* 0x00000006ff067221 */ /* 0x000fe20000010000 */
[----:B------:R-:W-:-:S07]  /*3a90*/  MOV R17, R14 ;  /* 0x0000000e00117202 */ /* 0x000fce0000000f00 */
[----:B------:R-:W-:Y:S05]  /*3aa0*/  WARPSYNC.COLLECTIVE R15, `(.L_x_8389) ;  /* 0x000000000f087348 */ /* 0x000fea0003c00000 */
[----:B------:R0:W1:Y:S02]  /*3ab0*/  SHFL.BFLY P6, R14, R13, R12, R11 ;  /* 0x0c00000c0d0e7389 */ /* 0x00006400000c000b */
[----:B01----:R-:W-:Y:S01]  /*3ac0*/  ENDCOLLECTIVE ;  /* 0x000000000000791b */ /* 0x003fe20003800000 */
.L_x_8389:
[----:B------:R-:W-:Y:S01]  /*3ad0*/  FADD.FTZ R17, RZ, R17 ;  /* 0x00000011ff117221 */ /* 0x000fe20000010000 */
[----:B------:R-:W-:-:S07]  /*3ae0*/  IMAD.MOV.U32 R19, RZ, RZ, R14 ;  /* 0x000000ffff137224 */ /* 0x000fce00078e000e */
[----:B------:R-:W-:Y:S05]  /*3af0*/  WARPSYNC.COLLECTIVE R15, `(.L_x_8390) ;  /* 0x000000000f087348 */ /* 0x000fea0003c00000 */
[----:B------:R0:W1:Y:S02]  /*3b00*/  SHFL.BFLY P6, R14, R13, R12, R11 ;  /* 0x0c00000c0d0e7389 */ /* 0x00006400000c000b */
[----:B01----:R-:W-:Y:S01]  /*3b10*/  ENDCOLLECTIVE ;  /* 0x000000000000791b */ /* 0x003fe20003800000 */
.L_x_8390:
[----:B------:R-:W-:Y:S01]  /*3b20*/  FADD.FTZ R19, RZ, R19 ;  /* 0x00000013ff137221 */ /* 0x000fe20000010000 */
[----:B------:R-:W-:-:S07]  /*3b30*/  MOV R0, R14 ;  /* 0x0000000e00007202 */ /* 0x000fce0000000f00 */
[----:B------:R-:W-:Y:S05]  /*3b40*/  WARPSYNC.COLLECTIVE R15, `(.L_x_8391) ;  /* 0x000000000f087348 */ /* 0x000fea0003c00000 */
[----:B------:R0:W1:Y:S02]  /*3b50*/  SHFL.BFLY P6, R14, R13, R12, R11 ;  /* 0x0c00000c0d0e7389 */ /* 0x00006400000c000b */
[----:B01----:R-:W-:Y:S01]  /*3b60*/  ENDCOLLECTIVE ;  /* 0x000000000000791b */ /* 0x003fe20003800000 */
.L_x_8391:
[----:B------:R-:W-:Y:S01]  /*3b70*/  FADD.FTZ R25, RZ, R0 ;  /* 0x00000000ff197221 */ /* 0x000fe20000010000 */
[----:B------:R-:W-:Y:S06]  /*3b80*/  BRA `(.L_x_8392) ;  /* 0xffffffec00d07947 */ /* 0x000fec000383ffff */
.L_x_8393:
        /* <DEDUP_REMOVED lines=15> */
.L_x_28182:


//--------------------- .text._ZN4vllm25paged_attention_v1_kernelIfhLi112ELi8ELi128ELNS_18Fp8KVCacheDataTypeE2ELb1EEEvPT_PKS2_PKT0_S8_ifPKiSA_iPKfiiiSC_SC_iiiii --------------------------
	.section	.text._ZN4vllm25paged_attention_v1_kernelIfhLi112ELi8ELi128ELNS_18Fp8KVCacheDataTypeE2ELb1EEEvPT_PKS2_PKT0_S8_ifPKiSA_iPKfiiiSC_SC_iiiii,"ax",@progbits
	.align	128
        .global         _ZN4vllm25paged_attention_v1_kernelIfhLi112ELi8ELi128ELNS_18Fp8KVCacheDataTypeE2ELb1EEEvPT_PKS2_PKT0_S8_ifPKiSA_iPKfiiiSC_SC_iiiii
        .type           _ZN4vllm25paged_attention_v1_kernelIfhLi112ELi8ELi128ELNS_18Fp8KVCacheDataTypeE2ELb1EEEvPT_PKS2_PKT0_S8_ifPKiSA_iPKfiiiSC_SC_iiiii,@function
        .size           _ZN4vllm25paged_attention_v1_kernelIfhLi112ELi8ELi128ELNS_18Fp8KVCacheDataTypeE2ELb1EEEvPT_PKS2_PKT0_S8_ifPKiSA_iPKfiiiSC_SC_iiiii,(.L_x_28183 - _ZN4vllm25paged_attention_v1_kernelIfhLi112ELi8ELi128ELNS_18Fp8KVCacheDataTypeE2ELb1EEEvPT_PKS2_PKT0_S8_ifPKiSA_iPKfiiiSC_SC_iiiii)
        .other          _ZN4vllm25paged_attention_v1_kernelIfhLi112ELi8ELi128ELNS_18Fp8KVCacheDataTypeE2ELb1EEEvPT_PKS2_PKT0_S8_ifPKiSA_iPKfiiiSC_SC_iiiii,@"STO_CUDA_ENTRY STV_DEFAULT"
_ZN4vllm25paged_attention_v1_kernelIfhLi112ELi8ELi128ELNS_18Fp8KVCacheDataTypeE2ELb1EEEvPT_PKS2_PKT0_S8_ifPKiSA_iPKfiiiSC_SC_iiiii:
.text._ZN4vllm25paged_attention_v1_kernelIfhLi112ELi8ELi128ELNS_18Fp8KVCacheDataTypeE2ELb1EEEvPT_PKS2_PKT0_S8_ifPKiSA_iPKfiiiSC_SC_iiiii:
        /* <DEDUP_REMOVED lines=106> */
.L_x_8394:
[----:B------:R-:W-:Y:S02]  /*06a0*/  ULDC UR4, c[0x0][0x278] ;  /* 0x00009e0000047ab9 */ /* 0x000fe40000000800 */
[----:B------:R-:W-:-:S04]  /*06b0*/  IMAD R3, R8, UR4, R9 ;  /* 0x0000000408037c24 */ /* 0x000fc8000f8e0209 */
[----:B------:R-:W-:-:S07]  /*06c0*/  IMAD R18, R3, R12, RZ ;  /* 0x0000000c03127224 */ /* 0x000fce00078e02ff */
.L_x_8395:
        /* <DEDUP_REMOVED lines=27> */
.L_x_8399:
        /* <DEDUP_REMOVED lines=41> */
.L_x_8397:
[----:B------:R-:W-:Y:S05]  /*0b10*/  BSYNC B7 ;  /* 0x0000000000077941 */ /* 0x000fea0003800000 */
.L_x_8396:
        /* <DEDUP_REMOVED lines=9> */
.L_x_8434:
        /* <DEDUP_REMOVED lines=40> */
.L_x_8405:
        /* <DEDUP_REMOVED lines=11> */
.L_x_8404:
[----:B------:R-:W-:Y:S05]  /*0ee0*/  BSYNC B1 ;  /* 0x0000000000017941 */ /* 0x000fea0003800000 */
.L_x_8403:
        /* <DEDUP_REMOVED lines=14> */
.L_x_8408:
        /* <DEDUP_REMOVED lines=100> */
.L_x_8407:
[----:B------:R-:W-:Y:S05]  /*1610*/  BSYNC B1 ;  /* 0x0000000000017941 */ /* 0x000fea0003800000 */
.L_x_8406:
        /* <DEDUP_REMOVED lines=55> */
.L_x_8410:
[----:B------:R-:W-:Y:S05]  /*1990*/  BSYNC B1 ;  /* 0x0000000000017941 */ /* 0x000fea0003800000 */
.L_x_8409:
        /* <DEDUP_REMOVED lines=26> */
.L_x_8402:
[----:B------:R-:W-:Y:S05]  /*1b40*/  BSYNC B0 ;  /* 0x0000000000007941 */ /* 0x000fea0003800000 */
.L_x_8401:
        /* <DEDUP_REMOVED lines=48> */
.L_x_8415:
        /* <DEDUP_REMOVED lines=8> */
.L_x_8414:
[----:B------:R-:W-:Y:S05]  /*1ed0*/  BSYNC B1 ;  /* 0x0000000000017941 */ /* 0x000fea0003800000 */
.L_x_8413:
        /* <DEDUP_REMOVED lines=14> */
.L_x_8418:
        /* <DEDUP_REMOVED lines=52> */
.L_x_8417:
[----:B------:R-:W-:Y:S05]  /*2300*/  BSYNC B1 ;  /* 0x0000000000017941 */ /* 0x000fea0003800000 */
.L_x_8416:
        /* <DEDUP_REMOVED lines=31> */
.L_x_8420:
[----:B------:R-:W-:Y:S05]  /*2500*/  BSYNC B1 ;  /* 0x0000000000017941 */ /* 0x000fea0003800000 */
.L_x_8419:
        /* <DEDUP_REMOVED lines=14> */
.L_x_8412:
[----:B------:R-:W-:Y:S05]  /*25f0*/  BSYNC B0 ;  /* 0x0000000000007941 */ /* 0x000fea0003800000 */
.L_x_8411:
        /* <DEDUP_REMOVED lines=28> */
.L_x_8424:
        /* <DEDUP_REMOVED lines=33> */
.L_x_8422:
[----:B------:R-:W-:Y:S05]  /*29d0*/  BSYNC B6 ;  /* 0x0000000000067941 */ /* 0x000fea0003800000 */
.L_x_8421:
[----:B------:R-:W-:-:S03]  /*29e0*/  UMOV UR4, 0xffffffff ;  /* 0xffffffff00047882 */ /* 0x000fc60000000000 */
[----:B------:R-:W-:Y:S05]  /*29f0*/  BRA.DIV UR4, `(.L_x_8425) ;  /* 0x0000000e040c7947 */ /* 0x000fea000b800000 */
[----:B-1----:R-:W-:Y:S01]  /*2a00*/  HFMA2.MMA R3, -RZ, RZ, 0, 0 ;  /* 0x00000000ff037435 */ /* 0x002fe200000001ff */
[----:B0-----:R-:W-:Y:S01]  /*2a10*/  IMAD.MOV.U32 R0, RZ, RZ, RZ ;  /* 0x000000ffff007224 */ /* 0x001fe200078e00ff */
[----:B------:R-:W-:Y:S02]  /*2a20*/  CS2R R4, SRZ ;  /* 0x0000000000047805 */ /* 0x000fe4000001ff00 */
        /* <DEDUP_REMOVED lines=9> */
.L_x_8442:
        /* <DEDUP_REMOVED lines=13> */
[C---:B------:R-:W-:Y:S01]  /*2b90*/  ISETP.GT.OR P1, PT, R10.reuse, 0x3f, P0 ;  /* 0x0000003f0a00780c */ /* 0x040fe20000724670 */
        /* <DEDUP_REMOVED lines=31> */
.L_x_8427:
[----:B------:R-:W-:Y:S05]  /*2d90*/  BSYNC B0 ;  /* 0x0000000000007941 */ /* 0x000fea0003800000 */
.L_x_8426:
        /* <DEDUP_REMOVED lines=25> */
.L_x_8429:
[----:B------:R-:W-:Y:S05]  /*2f30*/  BSYNC B0 ;  /* 0x0000000000007941 */ /* 0x000fea0003800000 */
.L_x_8428:
        /* <DEDUP_REMOVED lines=20> */
[C---:B------:R-:W-:Y:S01]  /*3080*/  LEA.HI.X.SX32 R10, R12.reuse, R9, 0x1, P0 ;  /* 0x000000090c0a7211 */ /* 0x040fe200000f0eff */
[C---:B------:R-:W-:Y:S01]  /*3090*/  VIADD R26, R12.reuse, 0x50 ;  /* 0x000000500c1a7836 */ /* 0x040fe20000000000 */
[----:B------:R-:W-:Y:S02]  /*30a0*/  LEA R6, P0, R7, UR4, 0x2 ;  /* 0x0000000407067c11 */ /* 0x000fe4000f8010ff */
[C---:B------:R-:W-:Y:S02]  /*30b0*/  IADD3 R24, R12.reuse, 0x40, RZ ;  /* 0x000000400c187810 */ /* 0x040fe40007ffe0ff */
[----:B------:R-:W-:-:S02]  /*30c0*/  IADD3 R28, R12, 0x60, RZ ;  /* 0x000000600c1c7810 */ /* 0x000fc40007ffe0ff */
[-C--:B------:R-:W-:Y:S02]  /*30d0*/  IADD3 R11, P2, R14, R21.reuse, RZ ;  /* 0x000000150e0b7210 */ /* 0x080fe40007f5e0ff */
[-C--:B------:R-:W-:Y:S02]  /*30e0*/  IADD3 R12, P3, R8, R21.reuse, RZ ;  /* 0x00000015080c7210 */ /* 0x080fe40007f7e0ff */
[----:B------:R-:W-:Y:S02]  /*30f0*/  LEA.HI.X R7, R7, UR5, R10, 0x2, P0 ;  /* 0x0000000507077c11 */ /* 0x000fe400080f140a */
[-C--:B------:R-:W-:Y:S02]  /*3100*/  IADD3 R13, P4, R22, R21.reuse, RZ ;  /* 0x00000015160d7210 */ /* 0x080fe40007f9e0ff */
[-C--:B------:R-:W-:Y:S01]  /*3110*/  IADD3 R15, P5, R24, R21.reuse, RZ ;  /* 0x00000015180f7210 */ /* 0x080fe20007fbe0ff */
[----:B------:R-:W-:Y:S01]  /*3120*/  STG.E desc[UR36][R6.64], R2 ;  /* 0x0000000206007986 */ /* 0x000fe2000c101924 */
[----:B------:R-:W-:-:S02]  /*3130*/  IADD3 R17, P0, R26, R21, RZ ;  /* 0x000000151a117210 */ /* 0x000fc40007f1e0ff */
[----:B------:R-:W-:Y:S02]  /*3140*/  IADD3 R21, P1, R28, R21, RZ ;  /* 0x000000151c157210 */ /* 0x000fe40007f3e0ff */
[-C--:B------:R-:W-:Y:S02]  /*3150*/  LEA.HI.X.SX32 R14, R14, R9.reuse, 0x1, P2 ;  /* 0x000000090e0e7211 */ /* 0x080fe400010f0eff */
[-C--:B------:R-:W-:Y:S02]  /*3160*/  LEA.HI.X.SX32 R19, R8, R9.reuse, 0x1, P3 ;  /* 0x0000000908137211 */ /* 0x080fe400018f0eff */
[----:B------:R-:W-:Y:S02]  /*3170*/  LEA R8, P2, R11, UR4, 0x2 ;  /* 0x000000040b087c11 */ /* 0x000fe4000f8410ff */
[----:B------:R-:W-:Y:S02]  /*3180*/  LEA R10, P3, R12, UR4, 0x2 ;  /* 0x000000040c0a7c11 */ /* 0x000fe4000f8610ff */
[----:B------:R-:W-:-:S02]  /*3190*/  LEA.HI.X.SX32 R22, R22, R9, 0x1, P4 ;  /* 0x0000000916167211 */ /* 0x000fc400020f0eff */
[-C--:B------:R-:W-:Y:S02]  /*31a0*/  LEA.HI.X.SX32 R24, R24, R9.reuse, 0x1, P5 ;  /* 0x0000000918187211 */ /* 0x080fe400028f0eff */
[-C--:B------:R-:W-:Y:S02]  /*31b0*/  LEA.HI.X.SX32 R26, R26, R9.reuse, 0x1, P0 ;  /* 0x000000091a1a7211 */ /* 0x080fe400000f0eff */
[----:B------:R-:W-:Y:S02]  /*31c0*/  LEA.HI.X.SX32 R28, R28, R9, 0x1, P1 ;  /* 0x000000091c1c7211 */ /* 0x000fe400008f0eff */
[----:B------:R-:W-:Y:S02]  /*31d0*/  LEA.HI.X R9, R11, UR5, R14, 0x2, P2 ;  /* 0x000000050b097c11 */ /* 0x000fe400090f140e */
[----:B------:R-:W-:Y:S02]  /*31e0*/  LEA.HI.X R11, R12, UR5, R19, 0x2, P3 ;  /* 0x000000050c0b7c11 */ /* 0x000fe400098f1413 */
[----:B------:R-:W-:Y:S01]  /*31f0*/  LEA R12, P0, R13, UR4, 0x2 ;  /* 0x000000040d0c7c11 */ /* 0x000fe2000f8010ff */
[----:B------:R-:W-:Y:S01]  /*3200*/  STG.E desc[UR36][R8.64], R0 ;  /* 0x0000000008007986 */ /* 0x000fe2000c101924 */
[----:B------:R-:W-:-:S02]  /*3210*/  LEA R14, P1, R15, UR4, 0x2 ;  /* 0x000000040f0e7c11 */ /* 0x000fc4000f8210ff */
[----:B------:R-:W-:Y:S01]  /*3220*/  LEA R18, P2, R17, UR4, 0x2 ;  /* 0x0000000411127c11 */ /* 0x000fe2000f8410ff */
[----:B------:R-:W-:Y:S01]  /*3230*/  STG.E desc[UR36][R10.64], R3 ;  /* 0x000000030a007986 */ /* 0x000fe2000c101924 */
        /* <DEDUP_REMOVED lines=10> */
.L_x_8398:
        /* <DEDUP_REMOVED lines=16> */
.L_x_8423:
        /* <DEDUP_REMOVED lines=16> */
.L_x_8430:
[----:B------:R-:W-:Y:S05]  /*34e0*/  EXIT ;  /* 0x000000000000794d */ /* 0x000fea0003800000 */
.L_x_8400:
[----:B------:R-:W-:Y:S01]  /*34f0*/  HFMA2.MMA R11, -RZ, RZ, 0, 1.847743988037109375e-06 ;  /* 0x0000001fff0b7435 */ /* 0x000fe200000001ff */
[----:B------:R-:W-:Y:S01]  /*3500*/  IMAD.MOV.U32 R12, RZ, RZ, 0x10 ;  /* 0x00000010ff0c7424 */ /* 0x000fe200078e00ff */
[----:B------:R-:W-:Y:S02]  /*3510*/  MOV R15, 0xffffffff ;  /* 0xffffffff000f7802 */ /* 0x000fe40000000f00 */
[----:B------:R-:W-:-:S07]  /*3520*/  MOV R2, 0xff7fffff ;  /* 0xff7fffff00027802 */ /* 0x000fce0000000f00 */
[----:B------:R-:W-:Y:S05]  /*3530*/  WARPSYNC.COLLECTIVE R15, `(.L_x_8431) ;  /* 0x000000000f087348 */ /* 0x000fea0003c00000 */
[----:B------:R0:W1:Y:S02]  /*3540*/  SHFL.BFLY P6, R14, R13, R12, R11 ;  /* 0x0c00000c0d0e7389 */ /* 0x00006400000c000b */
[----:B01----:R-:W-:Y:S01]  /*3550*/  ENDCOLLECTIVE ;  /* 0x000000000000791b */ /* 0x003fe20003800000 */
.L_x_8431:
[----:B------:R-:W-:Y:S01]  /*3560*/  HFMA2.MMA R12, -RZ, RZ, 0, 4.76837158203125e-07 ;  /* 0x00000008ff0c7435 */ /* 0x000fe200000001ff */
[----:B------:R-:W-:-:S05]  /*3570*/  FMNMX.FTZ R0, R14, -3.40282346638528859812e+38, !PT ;  /* 0xff7fffff0e007809 */ /* 0x000fca0007810000 */
[----:B------:R-:W-:-:S07]  /*3580*/  IMAD.MOV.U32 R13, RZ, RZ, R0 ;  /* 0x000000ffff0d7224 */ /* 0x000fce00078e0000 */
[----:B------:R-:W-:Y:S05]  /*3590*/  WARPSYNC.COLLECTIVE R15, `(.L_x_8432) ;  /* 0x000000000f087348 */ /* 0x000fea0003c00000 */
[----:B------:R0:W1:Y:S02]  /*35a0*/  SHFL.BFLY P6, R14, R13, R12, R11 ;  /* 0x0c00000c0d0e7389 */ /* 0x00006400000c000b */
[----:B01----:R-:W-:Y:S01]  /*35b0*/  ENDCOLLECTIVE ;  /* 0x000000000000791b */ /* 0x003fe20003800000 */
.L_x_8432:
[----:B------:R-:W-:Y:S01]  /*35c0*/  IMAD.MOV.U32 R12, RZ, RZ, 0x4 ;  /* 0x00000004ff0c7424 */ /* 0x000fe200078e00ff */
[----:B------:R-:W-:-:S04]  /*35d0*/  FMNMX.FTZ R3, R0, R14, !PT ;  /* 0x0000000e00037209 */ /* 0x000fc80007810000 */
[----:B------:R-:W-:-:S07]  /*35e0*/  MOV R13, R3 ;  /* 0x00000003000d7202 */ /* 0x000fce0000000f00 */
[----:B------:R-:W-:Y:S05]  /*35f0*/  WARPSYNC.COLLECTIVE R15, `(.L_x_8433) ;  /* 0x000000000f087348 */ /* 0x000fea0003c00000 */
[----:B------:R0:W1:Y:S02]  /*3600*/  SHFL.BFLY P6, R14, R13, R12, R11 ;  /* 0x0c00000c0d0e7389 */ /* 0x00006400000c000b */
[----:B01----:R-:W-:Y:S01]  /*3610*/  ENDCOLLECTIVE ;  /* 0x000000000000791b */ /* 0x003fe20003800000 */
.L_x_8433:
[----:B------:R-:W-:Y:S05]  /*3620*/  BRA `(.L_x_8434) ;  /* 0xffffffd400607947 */ /* 0x000fea000383ffff */
.L_x_8425:
[----:B------:R-:W-:Y:S01]  /*3630*/  HFMA2.MMA R13, -RZ, RZ, 0, 0 ;  /* 0x00000000ff0d7435 */ /* 0x000fe200000001ff */
[----:B-1----:R-:W-:Y:S01]  /*3640*/  IMAD.MOV.U32 R12, RZ, RZ, 0x1 ;  /* 0x00000001ff0c7424 */ /* 0x002fe200078e00ff */
[----:B------:R-:W-:Y:S02]  /*3650*/  MOV R11, 0x1f ;  /* 0x0000001f000b7802 */ /* 0x000fe40000000f00 */
[----:B------:R-:W-:-:S07]  /*3660*/  MOV R15, 0xffffffff ;  /* 0xffffffff000f7802 */ /* 0x000fce0000000f00 */
[----:B0-----:R-:W-:Y:S05]  /*3670*/  WARPSYNC.COLLECTIVE R15, `(.L_x_8435) ;  /* 0x000000000f087348 */ /* 0x001fea0003c00000 */
[----:B------:R1:W2:Y:S02]  /*3680*/  SHFL.BFLY P6, R14, R13, R12, R11 ;  /* 0x0c00000c0d0e7389 */ /* 0x0002a400000c000b */
[----:B012---:R-:W-:Y:S01]  /*3690*/  ENDCOLLECTIVE ;  /* 0x000000000000791b */ /* 0x007fe20003800000 */
.L_x_8435:
[----:B------:R-:W-:-:S07]  /*36a0*/  IMAD.MOV.U32 R0, RZ, RZ, R14 ;  /* 0x000000ffff007224 */ /* 0x000fce00078e000e */
[----:B------:R-:W-:Y:S05]  /*36b0*/  WARPSYNC.COLLECTIVE R15, `(.L_x_8436) ;  /* 0x000000000f087348 */ /* 0x000fea0003c00000 */
[----:B------:R0:W1:Y:S02]  /*36c0*/  SHFL.BFLY P6, R14, R13, R12, R11 ;  /* 0x0c00000c0d0e7389 */ /* 0x00006400000c000b */
[----:B01----:R-:W-:Y:S01]  /*36d0*/  ENDCOLLECTIVE ;  /* 0x000000000000791b */ /* 0x003fe20003800000 */
.L_x_8436:
[----:B------:R-:W-:Y:S01]  /*36e0*/  FADD.FTZ R2, RZ, R0 ;  /* 0x00000000ff027221 */ /* 0x000fe20000010000 */
[----:B------:R-:W-:-:S07]  /*36f0*/  MOV R3, R14 ;  /* 0x0000000e00037202 */ /* 0x000fce0000000f00 */
[----:B------:R-:W-:Y:S05]  /*3700*/  WARPSYNC.COLLECTIVE R15, `(.L_x_8437) ;  /* 0x000000000f087348 */ /* 0x000fea0003c00000 */
[----:B------:R0:W1:Y:S02]  /*3710*/  SHFL.BFLY P6, R14, R13, R12, R11 ;  /* 0x0c00000c0d0e7389 */ /* 0x00006400000c000b */
[----:B01----:R-:W-:Y:S01]  /*3720*/  ENDCOLLECTIVE ;  /* 0x000000000000791b */ /* 0x003fe20003800000 */
.L_x_8437:
[----:B------:R-:W-:Y:S01]  /*3730*/  FADD.FTZ R0, RZ, R3 ;  /* 0x00000003ff007221 */ /* 0x000fe20000010000 */
[----:B------:R-:W-:-:S07]  /*3740*/  MOV R4, R14 ;  /* 0x0000000e00047202 */ /* 0x000fce0000000f00 */
[----:B------:R-:W-:Y:S05]  /*3750*/  WARPSYNC.COLLECTIVE R15, `(.L_x_8438) ;  /* 0x000000000f087348 */ /* 0x000fea0003c00000 */
[----:B------:R0:W1:Y:S02]  /*3760*/  SHFL.BFLY P6, R14, R13, R12, R11 ;  /* 0x0c00000c0d0e7389 */ /* 0x00006400000c000b */
[----:B01----:R-:W-:Y:S01]  /*3770*/  ENDCOLLECTIVE ;  /* 0x000000000000791b */ /* 0x003fe20003800000 */
.L_x_8438:
[----:B------:R-:W-:Y:S01]  /*3780*/  FADD.FTZ R3, RZ, R4 ;  /* 0x00000004ff037221 */ /* 0x000fe20000010000 */
[----:B------:R-:W-:-:S07]  /*3790*/  IMAD.MOV.U32 R5, RZ, RZ, R14 ;  /* 0x000000ffff057224 */ /* 0x000fce00078e000e */
[----:B------:R-:W-:Y:S05]  /*37a0*/  WARPSYNC.COLLECTIVE R15, `(.L_x_8439) ;  /* 0x000000000f087348 */ /* 0x000fea0003c00000 */
[----:B------:R0:W1:Y:S02]  /*37b0*/  SHFL.BFLY P6, R14, R13, R12, R11 ;  /* 0x0c00000c0d0e7389 */ /* 0x00006400000c000b */
[----:B01----:R-:W-:Y:S01]  /*37c0*/  ENDCOLLECTIVE ;  /* 0x000000000000791b */ /* 0x003fe20003800000 */
.L_x_8439:
[----:B------:R-:W-:Y:S01]  /*37d0*/  FADD.FTZ R4, RZ, R5 ;  /* 0x00000005ff047221 */ /* 0x000fe20000010000 */
[----:B------:R-:W-:-:S07]  /*37e0*/  MOV R16, R14 ;  /* 0x0000000e00107202 */ /* 0x000fce0000000f00 */
[----:B------:R-:W-:Y:S05]  /*37f0*/  WARPSYNC.COLLECTIVE R15, `(.L_x_8440) ;  /* 0x000000000f087348 */ /* 0x000fea0003c00000 */
[----:B------:R0:W1:Y:S02]  /*3800*/  SHFL.BFLY P6, R14, R13, R12, R11 ;  /* 0x0c00000c0d0e7389 */ /* 0x00006400000c000b */
[----:B01----:R-:W-:Y:S01]  /*3810*/  ENDCOLLECTIVE ;  /* 0x000000000000791b */ /* 0x003fe20003800000 */
.L_x_8440:
[----:B------:R-:W-:Y:S01]  /*3820*/  FADD.FTZ R16, RZ, R16 ;  /* 0x00000010ff107221 */ /* 0x000fe20000010000 */
[----:B------:R-:W-:-:S07]  /*3830*/  MOV R18, R14 ;  /* 0x0000000e00127202 */ /* 0x000fce0000000f00 */
[----:B------:R-:W-:Y:S05]  /*3840*/  WARPSYNC.COLLECTIVE R15, `(.L_x_8441) ;  /* 0x000000000f087348 */ /* 0x000fea0003c00000 */
[----:B------:R0:W1:Y:S02]  /*3850*/  SHFL.BFLY P6, R14, R13, R12, R11 ;  /* 0x0c00000c0d0e7389 */ /* 0x00006400000c000b */
[----:B01----:R-:W-:Y:S01]  /*3860*/  ENDCOLLECTIVE ;  /* 0x000000000000791b */ /* 0x003fe20003800000 */
.L_x_8441:
[----:B------:R-:W-:Y:S01]  /*3870*/  FADD.FTZ R5, RZ, R18 ;  /* 0x00000012ff057221 */ /* 0x000fe20000010000 */
[----:B------:R-:W-:Y:S06]  /*3880*/  BRA `(.L_x_8442) ;  /* 0xfffffff0008c7947 */ /* 0x000fec000383ffff */
.L_x_8443:
        /* <DEDUP_REMOVED lines=15> */
.L_x_28183:


//--------------------- .text._ZN4vllm25paged_attention_v1_kernelIfhLi96ELi8ELi128ELNS_18Fp8KVCacheDataTypeE2ELb1EEEvPT_PKS2_PKT0_S8_ifPKiSA_iPKfiiiSC_SC_iiiii --------------------------
	.section	.text._ZN4vllm25paged_attention_v1_kernelIfhLi96ELi8ELi128ELNS_18Fp8KVCacheDataTypeE2ELb1EEEvPT_PKS2_PKT0_S8_ifPKiSA_iPKfiiiSC_SC_iiiii,"ax",@progbits
	.align	128
        .global         _ZN4vllm25paged_attention_v1_kernelIfhLi96ELi8ELi128ELNS_18Fp8KVCacheDataTypeE2ELb1EEEvPT_PKS2_PKT0_S8_ifPKiSA_iPKfiiiSC_SC_iiiii
        .type           _ZN4vllm25paged_attention_v1_kernelIfhLi96ELi8ELi128ELNS_18Fp8KVCacheDataTypeE2ELb1EEEvPT_PKS2_PKT0_S8_ifPKiSA_iPKfiiiSC_SC_iiiii,@function
        .size           _ZN4vllm25paged_attention_v1_kernelIfhLi96ELi8ELi128ELNS_18Fp8KVCacheDataTypeE2ELb1EEEvPT_PKS2_PKT0_S8_ifPKiSA_iPKfiiiSC_SC_iiiii,(.L_x_28184 - _ZN4vllm25paged_attention_v1_kernelIfhLi96ELi8ELi128ELNS_18Fp8KVCacheDataTypeE2ELb1EEEvPT_PKS2_PKT0_S8_ifPKiSA_iPKfiiiSC_SC_iiiii)
        .other          _ZN4vllm25paged_attention_v1_kernelIfhLi96ELi8ELi128ELNS_18Fp8KVCacheDataTypeE2ELb1EEEvPT_PKS2_PKT0_S8_ifPKiSA_iPKfiiiSC_SC_iiiii,@"STO_CUDA_ENTRY STV_DEFAULT"
_ZN4vllm25paged_attention_v1_kernelIfhLi96ELi8ELi128ELNS_18Fp8KVCacheDataTypeE2ELb1EEEvPT_PKS2_PKT0_S8_ifPKiSA_iPKfiiiSC_SC_iiiii:
.text._ZN4vllm25paged_attention_v1_kernelIfhLi96ELi8ELi128ELNS_18Fp8KVCacheDataTypeE2ELb1EEEvPT_PKS2_PKT0_S8_ifPKiSA_iPKfiiiSC_SC_iiiii:
        /* <DEDUP_REMOVED lines=9> */
[----:B--2---:R-:W-:Y:S02]  /*0090*/  IABS R4, R0 ;  /* 0x0000000000047213 */ /* 0x004fe40000000000 */
[----:B---3--:R-:W-:Y:S02]  /*00a0*/  SHF.R.S32.HI R12, RZ, 0x1f, R9 ;  /* 0x0000001fff0c7819 */ /* 0x008fe40000011409 */
        /* <DEDUP_REMOVED lines=10> */
[----:B-----5:R-:W-:-:S02]  /*0150*/  VIADD R5, R18, 0xffffffff ;  /* 0xffffffff12057836 */ /* 0x020fc40000000000 */
[----:B------:R-:W-:-:S03]  /*0160*/  VIADD R2, R18, 0x7 ;  /* 0x0000000712027836 */ /* 0x000fc60000000000 */
[----:B------:R-:W-:Y:S02]  /*0170*/  IABS R8, R5 ;  /* 0x0000000500087213 */ /* 0x000fe40000000000 */
[----:B------:R-:W-:Y:S02]  /*0180*/  LOP3.LUT R5, R5, R0, RZ, 0x3c, !PT ;  /* 0x0000000005057212 */ /* 0x000fe400078e3cff */
[----:B------:R-:W-:Y:S02]  /*0190*/  MOV R3, R8 ;  /* 0x0000000800037202 */ /* 0x000fe40000000f00 */
[----:B------:R-:W2:Y:S01]  /*01a0*/  S2R R8, SR_CTAID.X ;  /* 0x0000000000087919 */ /* 0x000ea20000002500 */
[----:B------:R-:W-:Y:S02]  /*01b0*/  ISETP.GE.AND P2, PT, R5, RZ, PT ;  /* 0x000000ff0500720c */ /* 0x000fe40003f46270 */
[----:B------:R-:W-:-:S04]  /*01c0*/  IMAD.HI.U32 R16, R11, R3, RZ ;  /* 0x000000030b107227 */ /* 0x000fc800078e00ff */
[----:B------:R-:W-:-:S04]  /*01d0*/  IMAD.MOV R6, RZ, RZ, -R16 ;  /* 0x000000ffff067224 */ /* 0x000fc800078e0a10 */
[----:B------:R-:W-:Y:S01]  /*01e0*/  IMAD R3, R4, R6, R3 ;  /* 0x0000000604037224 */ /* 0x000fe200078e0203 */
[----:B------:R-:W-:-:S04]  /*01f0*/  LEA.HI R6, R12, R9, RZ, 0x5 ;  /* 0x000000090c067211 */ /* 0x000fc800078f28ff */
        /* <DEDUP_REMOVED lines=8> */
[----:B------:R-:W-:Y:S01]  /*0280*/  LOP3.LUT R5, R3, 0xfffffff8, RZ, 0xc0, !PT ;  /* 0xfffffff803057812 */ /* 0x000fe200078ec0ff */
[----:B------:R-:W-:Y:S01]  /*0290*/  @P0 VIADD R16, R16, 0x1 ;  /* 0x0000000110100836 */ /* 0x000fe20000000000 */
[----:B----4-:R-:W-:Y:S02]  /*02a0*/  ISETP.GT.AND P0, PT, R13, -0x1, PT ;  /* 0xffffffff0d00780c */ /* 0x010fe40003f04270 */
[----:B------:R-:W-:Y:S02]  /*02b0*/  VIMNMX R18, R18, R5, PT ;  /* 0x0000000512127248 */ /* 0x000fe40003fe0100 */
[----:B------:R-:W-:-:S02]  /*02c0*/  @!P2 IADD3 R16, -R16, RZ, RZ ;  /* 0x000000ff1010a210 */ /* 0x000fc40007ffe1ff */
[----:B------:R-:W-:Y:S01]  /*02d0*/  @!P1 LOP3.LUT R16, RZ, R0, RZ, 0x33, !PT ;  /* 0x00000000ff109212 */ /* 0x000fe200078e33ff */
[----:B------:R-:W-:Y:S01]  /*02e0*/  IMAD.MOV.U32 R0, RZ, RZ, R4 ;  /* 0x000000ffff007224 */ /* 0x000fe200078e0004 */
[----:B------:R-:W-:Y:S02]  /*02f0*/  SHF.R.S32.HI R6, RZ, 0x5, R6 ;  /* 0x00000005ff067819 */ /* 0x000fe40000011406 */
[----:B------:R-:W-:Y:S02]  /*0300*/  IADD3 R5, -R2, R9, RZ ;  /* 0x0000000902057210 */ /* 0x000fe40007ffe1ff */
[----:B------:R-:W-:Y:S01]  /*0310*/  SHF.R.S32.HI R17, RZ, 0x3, R3 ;  /* 0x00000003ff117819 */ /* 0x000fe20000011403 */
[----:B012---:R-:W-:Y:S06]  /*0320*/  @P0 BRA `(.L_x_8444) ;  /* 0x0000000000dc0947 */ /* 0x007fec0003800000 */
        /* <DEDUP_REMOVED lines=55> */
.L_x_8444:
[----:B------:R-:W-:Y:S02]  /*06a0*/  ULDC UR4, c[0x0][0x278] ;  /* 0x00009e0000047ab9 */ /* 0x000fe40000000800 */
[----:B------:R-:W-:-:S04]  /*06b0*/  IMAD R2, R7, UR4, R8 ;  /* 0x0000000407027c24 */ /* 0x000fc8000f8e0208 */
[----:B------:R-:W-:-:S07]  /*06c0*/  IMAD R19, R2, R13, RZ ;  /* 0x0000000d02137224 */ /* 0x000fce00078e02ff */
.L_x_8445:
        /* <DEDUP_REMOVED lines=23> */
[----:B------:R-:W-:Y:S02]  /*0840*/  IMAD R15, R20, R13, RZ ;  /* 0x0000000d140f7224 */ /* 0x000fe400078e02ff */
[----:B------:R-:W-:Y:S02]  /*0850*/  IMAD.MOV.U32 R20, RZ, RZ, R6 ;  /* 0x000000ffff147224 */ /* 0x000fe400078e0006 */
[----:B------:R-:W-:Y:S01]  /*0860*/  IMAD.HI.U32 R2, R3, R15, R2 ;  /* 0x0000000f03027227 */ /* 0x000fe200078e0002 */
[----:B------:R-:W-:-:S07]  /*0870*/  IADD3 R3, R16, -UR4, RZ ;  /* 0x8000000410037c10 */ /* 0x000fce000fffe0ff */
.L_x_8449:
        /* <DEDUP_REMOVED lines=41> */
.L_x_8447:
[----:B------:R-:W-:Y:S05]  /*0b10*/  BSYNC B7 ;  /* 0x0000000000077941 */ /* 0x000fea0003800000 */
.L_x_8446:
        /* <DEDUP_REMOVED lines=9> */
.L_x_8484:
        /* <DEDUP_REMOVED lines=40> */
.L_x_8455:
        /* <DEDUP_REMOVED lines=11> */
.L_x_8454:
[----:B------:R-:W-:Y:S05]  /*0ee0*/  BSYNC B1 ;  /* 0x0000000000017941 */ /* 0x000fea0003800000 */
.L_x_8453:
        /* <DEDUP_REMOVED lines=14> */
.L_x_8458:
        /* <DEDUP_REMOVED lines=100> */
.L_x_8457:
[----:B------:R-:W-:Y:S05]  /*1610*/  BSYNC B1 ;  /* 0x0000000000017941 */ /* 0x000fea0003800000 */
.L_x_8456:
        /* <DEDUP_REMOVED lines=55> */
.L_x_8460:
[----:B------:R-:W-:Y:S05]  /*1990*/  BSYNC B1 ;  /* 0x0000000000017941 */ /* 0x000fea0003800000 */
.L_x_8459:
        /* <DEDUP_REMOVED lines=26> */
.L_x_8452:
[----:B------:R-:W-:Y:S05]  /*1b40*/  BSYNC B0 ;  /* 0x0000000000007941 */ /* 0x000fea0003800000 */
.L_x_8451:
        /* <DEDUP_REMOVED lines=48> */
.L_x_8465:
        /* <DEDUP_REMOVED lines=8> */
.L_x_8464:
[----:B------:R-:W-:Y:S05]  /*1ed0*/  BSYNC B1 ;  /* 0x0000000000017941 */ /* 0x000fea0003800000 */
.L_x_8463:
        /* <DEDUP_REMOVED lines=14> */
.L_x_8468:
        /* <DEDUP_REMOVED lines=52> */
.L_x_8467:
[----:B------:R-:W-:Y:S05]  /*2300*/  BSYNC B1 ;  /* 0x0000000000017941 */ /* 0x000fea0003800000 */
.L_x_8466:
        /* <DEDUP_REMOVED lines=31> */
.L_x_8470:
[----:B------:R-:W-:Y:S05]  /*2500*/  BSYNC B1 ;  /* 0x0000000000017941 */ /* 0x000fea0003800000 */
.L_x_8469:
        /* <DEDUP_REMOVED lines=14> */
.L_x_8462:
[----:B------:R-:W-:Y:S05]  /*25f0*/  BSYNC B0 ;  /* 0x0000000000007941 */ /* 0x000fea0003800000 */
.L_x_8461:
        /* <DEDUP_REMOVED lines=28> */
.L_x_8474:
        /* <DEDUP_REMOVED lines=33> */
.L_x_8472:
[----:B------:R-:W-:Y:S05]  /*29d0*/  BSYNC B6 ;  /* 0x0000000000067941 */ /* 0x000fea0003800000 */
.L_x_8471:
[----:B------:R-:W-:-:S03]  /*29e0*/  UMOV UR4, 0xffffffff ;  /* 0xffffffff00047882 */ /* 0x000fc60000000000 */
[----:B------:R-:W-:Y:S05]  /*29f0*/  BRA.DIV UR4, `(.L_x_8475) ;  /* 0x0000000a04d87947 */ /* 0x000fea000b800000 */
[----:B------:R-:W-:Y:S01]  /*2a00*/  HFMA2.MMA R4, -RZ, RZ, 0, 0 ;  /* 0x00000000ff047435 */ /* 0x000fe200000001ff */
[----:B01----:R-:W-:Y:S01]  /*2a10*/  CS2R R2, SRZ ;  /* 0x0000000000027805 */ /* 0x003fe2000001ff00 */
        /* <DEDUP_REMOVED lines=8> */
.L_x_8491:
        /* <DEDUP_REMOVED lines=13> */
[C---:B------:R-:W-:Y:S01]  /*2b70*/  ISETP.GT.OR P1, PT, R9.reuse, 0x3f, P0 ;  /* 0x0000003f0900780c */ /* 0x040fe20000724670 */
        /* <DEDUP_REMOVED lines=29> */
.L_x_8477:
[----:B------:R-:W-:Y:S05]  /*2d50*/  BSYNC B0 ;  /* 0x0000000000007941 */ /* 0x000fea0003800000 */
.L_x_8476:
        /* <DEDUP_REMOVED lines=22> */
.L_x_8479:
[----:B------:R-:W-:Y:S05]  /*2ec0*/  BSYNC B0 ;  /* 0x0000000000007941 */ /* 0x000fea0003800000 */
.L_x_8478:
        /* <DEDUP_REMOVED lines=8> */
[----:B01----:R-:W-:Y:S01]  /*2f50*/  SHF.R.S32.HI R6, RZ, 0x1f, R7 ;  /* 0x0000001fff067819 */ /* 0x003fe20000011407 */
        /* <DEDUP_REMOVED lines=9> */
[C---:B------:R-:W-:Y:S01]  /*2ff0*/  IADD3 R18, R11.reuse, 0x20, RZ ;  /* 0x000000200b127810 */ /* 0x040fe20007ffe0ff */
[C---:B------:R-:W-:Y:S01]  /*3000*/  VIADD R20, R11.reuse, 0x30 ;  /* 0x000000300b147836 */ /* 0x040fe20000000000 */
[C---:B------:R-:W-:Y:S01]  /*3010*/  LEA.HI.X.SX32 R10, R11.reuse, R23, 0x1, P0 ;  /* 0x000000170b0a7211 */ /* 0x040fe200000f0eff */
[----:B------:R-:W-:Y:S01]  /*3020*/  VIADD R9, R11, 0x50 ;  /* 0x000000500b097836 */ /* 0x000fe20000000000 */
[----:B------:R-:W-:Y:S02]  /*3030*/  LEA R6, P0, R7, UR4, 0x2 ;  /* 0x0000000407067c11 */ /* 0x000fe4000f8010ff */
[----:B------:R-:W-:Y:S02]  /*3040*/  IADD3 R22, R11, 0x40, RZ ;  /* 0x000000400b167810 */ /* 0x000fe40007ffe0ff */
[----:B------:R-:W-:-:S02]  /*3050*/  LEA.HI.X R7, R7, UR5, R10, 0x2, P0 ;  /* 0x0000000507077c11 */ /* 0x000fc400080f140a */
[-C--:B------:R-:W-:Y:S02]  /*3060*/  IADD3 R10, P0, R8, R17.reuse, RZ ;  /* 0x00000011080a7210 */ /* 0x080fe40007f1e0ff */
[-C--:B------:R-:W-:Y:S01]  /*3070*/  IADD3 R11, P1, R18, R17.reuse, RZ ;  /* 0x00000011120b7210 */ /* 0x080fe20007f3e0ff */
[----:B------:R-:W-:Y:S01]  /*3080*/  STG.E desc[UR36][R6.64], R0 ;  /* 0x0000000006007986 */ /* 0x000fe2000c101924 */
[-C--:B------:R-:W-:Y:S02]  /*3090*/  IADD3 R13, P2, R20, R17.reuse, RZ ;  /* 0x00000011140d7210 */ /* 0x080fe40007f5e0ff */
[-C--:B------:R-:W-:Y:S02]  /*30a0*/  IADD3 R15, P3, R22, R17.reuse, RZ ;  /* 0x00000011160f7210 */ /* 0x080fe40007f7e0ff */
[----:B------:R-:W-:Y:S02]  /*30b0*/  IADD3 R17, P4, R9, R17, RZ ;  /* 0x0000001109117210 */ /* 0x000fe40007f9e0ff */
[----:B------:R-:W-:-:S02]  /*30c0*/  LEA.HI.X.SX32 R21, R8, R23, 0x1, P0 ;  /* 0x0000001708157211 */ /* 0x000fc400000f0eff */
[C---:B------:R-:W-:Y:S02]  /*30d0*/  LEA R8, P0, R10.reuse, UR4, 0x2 ;  /* 0x000000040a087c11 */ /* 0x040fe4000f8010ff */
[-C--:B------:R-:W-:Y:S02]  /*30e0*/  LEA.HI.X.SX32 R24, R9, R23.reuse, 0x1, P4 ;  /* 0x0000001709187211 */ /* 0x080fe400020f0eff */
[----:B------:R-:W-:Y:S02]  /*30f0*/  LEA.HI.X R9, R10, UR5, R21, 0x2, P0 ;  /* 0x000000050a097c11 */ /* 0x000fe400080f1415 */
[-C--:B------:R-:W-:Y:S02]  /*3100*/  LEA.HI.X.SX32 R18, R18, R23.reuse, 0x1, P1 ;  /* 0x0000001712127211 */ /* 0x080fe400008f0eff */
[----:B------:R-:W-:Y:S01]  /*3110*/  LEA R10, P0, R11, UR4, 0x2 ;  /* 0x000000040b0a7c11 */ /* 0x000fe2000f8010ff */
[----:B------:R-:W-:Y:S01]  /*3120*/  STG.E desc[UR36][R8.64], R2 ;  /* 0x0000000208007986 */ /* 0x000fe2000c101924 */
[----:B------:R-:W-:-:S02]  /*3130*/  LEA.HI.X.SX32 R20, R20, R23, 0x1, P2 ;  /* 0x0000001714147211 */ /* 0x000fc400010f0eff */
[----:B------:R-:W-:Y:S02]  /*3140*/  LEA R12, P1, R13, UR4, 0x2 ;  /* 0x000000040d0c7c11 */ /* 0x000fe4000f8210ff */
[----:B------:R-:W-:Y:S02]  /*3150*/  LEA.HI.X.SX32 R22, R22, R23, 0x1, P3 ;  /* 0x0000001716167211 */ /* 0x000fe400018f0eff */
[----:B------:R-:W-:Y:S02]  /*3160*/  LEA R14, P2, R15, UR4, 0x2 ;  /* 0x000000040f0e7c11 */ /* 0x000fe4000f8410ff */
[----:B------:R-:W-:Y:S02]  /*3170*/  LEA R16, P3, R17, UR4, 0x2 ;  /* 0x0000000411107c11 */ /* 0x000fe4000f8610ff */
[----:B------:R-:W-:Y:S02]  /*3180*/  LEA.HI.X R11, R11, UR5, R18, 0x2, P0 ;  /* 0x000000050b0b7c11 */ /* 0x000fe400080f1412 */
[----:B------:R-:W-:-:S02]  /*3190*/  LEA.HI.X R13, R13, UR5, R20, 0x2, P1 ;  /* 0x000000050d0d7c11 */ /* 0x000fc400088f1414 */
[----:B------:R-:W-:Y:S01]  /*31a0*/  LEA.HI.X R15, R15, UR5, R22, 0x2, P2 ;  /* 0x000000050f0f7c11 */ /* 0x000fe200090f1416 */
[----:B------:R-:W-:Y:S01]  /*31b0*/  STG.E desc[UR36][R10.64], R3 ;  /* 0x000000030a007986 */ /* 0x000fe2000c101924 */
[----:B------:R-:W-:-:S03]  /*31c0*/  LEA.HI.X R17, R17, UR5, R24, 0x2, P3 ;  /* 0x0000000511117c11 */ /* 0x000fc600098f1418 */
[----:B------:R-:W-:Y:S04]  /*31d0*/  STG.E desc[UR36][R12.64], R4 ;  /* 0x000000040c007986 */ /* 0x000fe8000c101924 */
[----:B------:R-:W-:Y:S04]  /*31e0*/  STG.E desc[UR36][R14.64], R5 ;  /* 0x000000050e007986 */ /* 0x000fe8000c101924 */
[----:B------:R-:W-:Y:S01]  /*31f0*/  STG.E desc[UR36][R16.64], R19 ;  /* 0x0000001310007986 */ /* 0x000fe2000c101924 */
[----:B------:R-:W-:Y:S05]  /*3200*/  EXIT ;  /* 0x000000000000794d */ /* 0x000fea0003800000 */
.L_x_8448:
        /* <DEDUP_REMOVED lines=16> */
.L_x_8473:
        /* <DEDUP_REMOVED lines=16> */
.L_x_8480:
[----:B------:R-:W-:Y:S05]  /*3410*/  EXIT ;  /* 0x000000000000794d */ /* 0x000fea0003800000 */
.L_x_8450:
[----:B------:R-:W-:Y:S01]  /*3420*/  HFMA2.MMA R11, -RZ, RZ, 0, 1.847743988037109375e-06 ;  /* 0x0000001fff0b7435 */ /* 0x000fe200000001ff */
[----:B------:R-:W-:Y:S01]  /*3430*/  MOV R12, 0x10 ;  /* 0x00000010000c7802 */ /* 0x000fe20000000f00 */
[----:B------:R-:W-:Y:S01]  /*3440*/  IMAD.MOV.U32 R15, RZ, RZ, -0x1 ;  /* 0xffffffffff0f7424 */ /* 0x000fe200078e00ff */
[----:B------:R-:W-:-:S08]  /*3450*/  MOV R2, 0xff7fffff ;  /* 0xff7fffff00027802 */ /* 0x000fd00000000f00 */
[----:B------:R-:W-:Y:S05]  /*3460*/  WARPSYNC.COLLECTIVE R15, `(.L_x_8481) ;  /* 0x000000000f087348 */ /* 0x000fea0003c00000 */
[----:B------:R0:W1:Y:S02]  /*3470*/  SHFL.BFLY P6, R14, R13, R12, R11 ;  /* 0x0c00000c0d0e7389 */ /* 0x00006400000c000b */
[----:B01----:R-:W-:Y:S01]  /*3480*/  ENDCOLLECTIVE ;  /* 0x000000000000791b */ /* 0x003fe20003800000 */
.L_x_8481:
[----:B------:R-:W-:Y:S01]  /*3490*/  HFMA2.MMA R12, -RZ, RZ, 0, 4.76837158203125e-07 ;  /* 0x00000008ff0c7435 */ /* 0x000fe200000001ff */
[----:B------:R-:W-:-:S04]  /*34a0*/  FMNMX.FTZ R0, R14, -3.40282346638528859812e+38, !PT ;  /* 0xff7fffff0e007809 */ /* 0x000fc80007810000 */
[----:B------:R-:W-:-:S07]  /*34b0*/  MOV R13, R0 ;  /* 0x00000000000d7202 */ /* 0x000fce0000000f00 */
[----:B------:R-:W-:Y:S05]  /*34c0*/  WARPSYNC.COLLECTIVE R15, `(.L_x_8482) ;  /* 0x000000000f087348 */ /* 0x000fea0003c00000 */
[----:B------:R0:W1:Y:S02]  /*34d0*/  SHFL.BFLY P6, R14, R13, R12, R11 ;  /* 0x0c00000c0d0e7389 */ /* 0x00006400000c000b */
[----:B01----:R-:W-:Y:S01]  /*34e0*/  ENDCOLLECTIVE ;  /* 0x000000000000791b */ /* 0x003fe20003800000 */
.L_x_8482:
[----:B------:R-:W-:Y:S02]  /*34f0*/  MOV R12, 0x4 ;  /* 0x00000004000c7802 */ /* 0x000fe40000000f00 */
[----:B------:R-:W-:-:S05]  /*3500*/  FMNMX.FTZ R3, R0, R14, !PT ;  /* 0x0000000e00037209 */ /* 0x000fca0007810000 */
[----:B------:R-:W-:-:S07]  /*3510*/  IMAD.MOV.U32 R13, RZ, RZ, R3 ;  /* 0x000000ffff0d7224 */ /* 0x000fce00078e0003 */
[----:B------:R-:W-:Y:S05]  /*3520*/  WARPSYNC.COLLECTIVE R15, `(.L_x_8483) ;  /* 0x000000000f087348 */ /* 0x000fea0003c00000 */
[----:B------:R0:W1:Y:S02]  /*3530*/  SHFL.BFLY P6, R14, R13, R12, R11 ;  /* 0x0c00000c0d0e7389 */ /* 0x00006400000c000b */
[----:B01----:R-:W-:Y:S01]  /*3540*/  ENDCOLLECTIVE ;  /* 0x000000000000791b */ /* 0x003fe20003800000 */
.L_x_8483:
[----:B------:R-:W-:Y:S05]  /*3550*/  BRA `(.L_x_8484) ;  /* 0xffffffd400947947 */ /* 0x000fea000383ffff */
.L_x_8475:
[----:B------:R-:W-:Y:S01]  /*3560*/  HFMA2.MMA R12, -RZ, RZ, 0, 5.9604644775390625e-08 ;  /* 0x00000001ff0c7435 */ /* 0x000fe200000001ff */
[----:B-1----:R-:W-:Y:S01]  /*3570*/  IMAD.MOV.U32 R13, RZ, RZ, RZ ;  /* 0x000000ffff0d7224 */ /* 0x002fe200078e00ff */
[----:B------:R-:W-:Y:S01]  /*3580*/  MOV R11, 0x1f ;  /* 0x0000001f000b7802 */ /* 0x000fe20000000f00 */
[----:B------:R-:W-:-:S08]  /*3590*/  IMAD.MOV.U32 R15, RZ, RZ, -0x1 ;  /* 0xffffffffff0f7424 */ /* 0x000fd000078e00ff */
[----:B0-----:R-:W-:Y:S05]  /*35a0*/  WARPSYNC.COLLECTIVE R15, `(.L_x_8485) ;  /* 0x000000000f087348 */ /* 0x001fea0003c00000 */
[----:B------:R1:W2:Y:S02]  /*35b0*/  SHFL.BFLY P6, R14, R13, R12, R11 ;  /* 0x0c00000c0d0e7389 */ /* 0x0002a400000c000b */
[----:B012---:R-:W-:Y:S01]  /*35c0*/  ENDCOLLECTIVE ;  /* 0x000000000000791b */ /* 0x007fe20003800000 */
.L_x_8485:
[----:B------:R-:W-:-:S07]  /*35d0*/  MOV R0, R14 ;  /* 0x0000000e00007202 */ /* 0x000fce0000000f00 */
[----:B------:R-:W-:Y:S05]  /*35e0*/  WARPSYNC.COLLECTIVE R15, `(.L_x_8486) ;  /* 0x000000000f087348 */ /* 0x000fea0003c00000 */
[----:B------:R0:W1:Y:S02]  /*35f0*/  SHFL.BFLY P6, R14, R13, R12, R11 ;  /* 0x0c00000c0d0e7389 */ /* 0x00006400000c000b */
[----:B01----:R-:W-:Y:S01]  /*3600*/  ENDCOLLECTIVE ;  /* 0x000000000000791b */ /* 0x003fe20003800000 */
.L_x_8486:
[----:B------:R-:W-:Y:S01]  /*3610*/  FADD.FTZ R0, RZ, R0 ;  /* 0x00000000ff007221 */ /* 0x000fe20000010000 */
[----:B------:R-:W-:-:S07]  /*3620*/  MOV R2, R14 ;  /* 0x0000000e00027202 */ /* 0x000fce0000000f00 */
[----:B------:R-:W-:Y:S05]  /*3630*/  WARPSYNC.COLLECTIVE R15, `(.L_x_8487) ;  /* 0x000000000f087348 */ /* 0x000fea0003c00000 */
[----:B------:R0:W1:Y:S02]  /*3640*/  SHFL.BFLY P6, R14, R13, R12, R11 ;  /* 0x0c00000c0d0e7389 */ /* 0x00006400000c000b */
[----:B01----:R-:W-:Y:S01]  /*3650*/  ENDCOLLECTIVE ;  /* 0x000000000000791b */ /* 0x003fe20003800000 */
.L_x_8487:
[----:B------:R-:W-:Y:S01]  /*3660*/  FADD.FTZ R2, RZ, R2 ;  /* 0x00000002ff027221 */ /* 0x000fe20000010000 */
[----:B------:R-:W-:-:S07]  /*3670*/  IMAD.MOV.U32 R3, RZ, RZ, R14 ;  /* 0x000000ffff037224 */ /* 0x000fce00078e000e */
[----:B------:R-:W-:Y:S05]  /*3680*/  WARPSYNC.COLLECTIVE R15, `(.L_x_8488) ;  /* 0x000000000f087348 */ /* 0x000fea0003c00000 */
[----:B------:R0:W1:Y:S02]  /*3690*/  SHFL.BFLY P6, R14, R13, R12, R11 ;  /* 0x0c00000c0d0e7389 */ /* 0x00006400000c000b */
[----:B01----:R-:W-:Y:S01]  /*36a0*/  ENDCOLLECTIVE ;  /* 0x000000000000791b */ /* 0x003fe20003800000 */
.L_x_8488:
[----:B------:R-:W-:Y:S01]  /*36b0*/  FADD.FTZ R3, RZ, R3 ;  /* 0x00000003ff037221 */ /* 0x000fe20000010000 */
[----:B------:R-:W-:-:S07]  /*36c0*/  MOV R4, R14 ;  /* 0x0000000e00047202 */ /* 0x000fce0000000f00 */
[----:B------:R-:W-:Y:S05]  /*36d0*/  WARPSYNC.COLLECTIVE R15, `(.L_x_8489) ;  /* 0x000000000f087348 */ /* 0x000fea0003c00000 */
[----:B------:R0:W1:Y:S02]  /*36e0*/  SHFL.BFLY P6, R14, R13, R12, R11 ;  /* 0x0c00000c0d0e7389 */ /* 0x00006400000c000b */
[----:B01----:R-:W-:Y:S01]  /*36f0*/  ENDCOLLECTIVE ;  /* 0x000000000000791b */ /* 0x003fe20003800000 */
.L_x_8489:
[----:B------:R-:W-:Y:S01]  /*3700*/  FADD.FTZ R4, RZ, R4 ;  /* 0x00000004ff047221 */ /* 0x000fe20000010000 */
[----:B------:R-:W-:-:S07]  /*3710*/  MOV R16, R14 ;  /* 0x0000000e00107202 */ /* 0x000fce0000000f00 */
[----:B------:R-:W-:Y:S05]  /*3720*/  WARPSYNC.COLLECTIVE R15, `(.L_x_8490) ;  /* 0x000000000f087348 */ /* 0x000fea0003c00000 */
[----:B------:R0:W1:Y:S02]  /*3730*/  SHFL.BFLY P6, R14, R13, R12, R11 ;  /* 0x0c00000c0d0e7389 */ /* 0x00006400000c000b */
[----:B01----:R-:W-:Y:S01]  /*3740*/  ENDCOLLECTIVE ;  /* 0x000000000000791b */ /* 0x003fe20003800000 */
.L_x_8490:
[----:B------:R-:W-:Y:S01]  /*3750*/  FADD.FTZ R16, RZ, R16 ;  /* 0x00000010ff107221 */ /* 0x000fe20000010000 */
[----:B------:R-:W-:Y:S06]  /*3760*/  BRA `(.L_x_8491) ;  /* 0xfffffff000cc7947 */ /* 0x000fec000383ffff */
.L_x_8492:
        /* <DEDUP_REMOVED lines=9> */
.L_x_28184:


//--------------------- .text._ZN4vllm25paged_attention_v1_kernelIfhLi80ELi8ELi128ELNS_18Fp8KVCacheDataTypeE2ELb1EEEvPT_PKS2_PKT0_S8_ifPKiSA_iPKfiiiSC_SC_iiiii --------------------------
	.section	.text._ZN4vllm25paged_attention_v1_kernelIfhLi80ELi8ELi128ELNS_18Fp8KVCacheDataTypeE2ELb1EEEvPT_PKS2_PKT0_S8_ifPKiSA_iPKfiiiSC_SC_iiiii,"ax",@progbits
	.align	128
        .global         _ZN4vllm25paged_attention_v1_kernelIfhLi80ELi8ELi128ELNS_18Fp8KVCacheDataTypeE2ELb1EEEvPT_PKS2_PKT0_S8_ifPKiSA_iPKfiiiSC_SC_iiiii
        .type           _ZN4vllm25paged_attention_v1_kernelIfhLi80ELi8ELi128ELNS_18Fp8KVCacheDataTypeE2ELb1EEEvPT_PKS2_PKT0_S8_ifPKiSA_iPKfiiiSC_SC_iiiii,@function
        .size           _ZN4vllm25paged_attention_v1_kernelIfhLi80ELi8ELi128ELNS_18Fp8KVCacheDataTypeE2ELb1EEEvPT_PKS2_PKT0_S8_ifPKiSA_iPKfiiiSC_SC_iiiii,(.L_x_28185 - _ZN4vllm25paged_attention_v1_kernelIfhLi80ELi8ELi128ELNS_18Fp8KVCacheDataTypeE2ELb1EEEvPT_PKS2_PKT0_S8_ifPKiSA_iPKfiiiSC_SC_iiiii)
        .other          _ZN4vllm25paged_attention_v1_kernelIfhLi80ELi8ELi128ELNS_18Fp8KVCacheDataTypeE2ELb1EEEvPT_PKS2_PKT0_S8_ifPKiSA_iPKfiiiSC_SC_iiiii,@"STO_CUDA_ENTRY STV_DEFAULT"
_ZN4vllm25paged_attention_v1_kernelIfhLi80ELi8ELi128ELNS_18Fp8KVCacheDataTypeE2ELb1EEEvPT_PKS2_PKT0_S8_ifPKiSA_iPKfiiiSC_SC_iiiii:
.text._ZN4vllm25paged_attention_v1_kernelIfhLi80ELi8ELi128ELNS_18Fp8KVCacheDataTypeE2ELb1EEEvPT_PKS2_PKT0_S8_ifPKiSA_iPKfiiiSC_SC_iiiii:
        /* <DEDUP_REMOVED lines=106> */
.L_x_8493:
[----:B------:R-:W-:Y:S02]  /*06a0*/  ULDC UR4, c[0x0][0x278] ;  /* 0x00009e0000047ab9 */ /* 0x000fe40000000800 */
[----:B------:R-:W-:-:S04]  /*06b0*/  IMAD R2, R7, UR4, R8 ;  /* 0x0000000407027c24 */ /* 0x000fc8000f8e0208 */
[----:B------:R-:W-:-:S07]  /*06c0*/  IMAD R19, R2, R13, RZ ;  /* 0x0000000d02137224 */ /* 0x000fce00078e02ff */
.L_x_8494:
        /* <DEDUP_REMOVED lines=27> */
.L_x_8498:
        /* <DEDUP_REMOVED lines=41> */
.L_x_8496:
[----:B------:R-:W-:Y:S05]  /*0b10*/  BSYNC B7 ;  /* 0x0000000000077941 */ /* 0x000fea0003800000 */
.L_x_8495:
        /* <DEDUP_REMOVED lines=9> */
.L_x_8533:
        /* <DEDUP_REMOVED lines=40> */
.L_x_8504:
        /* <DEDUP_REMOVED lines=11> */
.L_x_8503:
[----:B------:R-:W-:Y:S05]  /*0ee0*/  BSYNC B1 ;  /* 0x0000000000017941 */ /* 0x000fea0003800000 */
.L_x_8502:
        /* <DEDUP_REMOVED lines=14> */
.L_x_8507:
        /* <DEDUP_REMOVED lines=100> */
.L_x_8506:
[----:B------:R-:W-:Y:S05]  /*1610*/  BSYNC B1 ;  /* 0x0000000000017941 */ /* 0x000fea0003800000 */
.L_x_8505:
        /* <DEDUP_REMOVED lines=55> */
.L_x_8509:
[----:B------:R-:W-:Y:S05]  /*1990*/  BSYNC B1 ;  /* 0x0000000000017941 */ /* 0x000fea0003800000 */
.L_x_8508:
        /* <DEDUP_REMOVED lines=26> */
.L_x_8501:
[----:B------:R-:W-:Y:S05]  /*1b40*/  BSYNC B0 ;  /* 0x0000000000007941 */ /* 0x000fea0003800000 */
.L_x_8500:
        /* <DEDUP_REMOVED lines=48> */
.L_x_8514:
        /* <DEDUP_REMOVED lines=8> */
.L_x_8513:
[----:B------:R-:W-:Y:S05]  /*1ed0*/  BSYNC B1 ;  /* 0x0000000000017941 */ /* 0x000fea0003800000 */
.L_x_8512:
        /* <DEDUP_REMOVED lines=14> */
.L_x_8517:
        /* <DEDUP_REMOVED lines=52> */
.L_x_8516:
[----:B------:R-:W-:Y:S05]  /*2300*/  BSYNC B1 ;  /* 0x0000000000017941 */ /* 0x000fea0003800000 */
.L_x_8515:
        /* <DEDUP_REMOVED lines=31> */
.L_x_8519:
[----:B------:R-:W-:Y:S05]  /*2500*/  BSYNC B1 ;  /* 0x0000000000017941 */ /* 0x000fea0003800000 */
.L_x_8518:
        /* <DEDUP_REMOVED lines=14> */
.L_x_8511:
[----:B------:R-:W-:Y:S05]  /*25f0*/  BSYNC B0 ;  /* 0x0000000000007941 */ /* 0x000fea0003800000 */
.L_x_8510:
        /* <DEDUP_REMOVED lines=28> */
.L_x_8523:
        /* <DEDUP_REMOVED lines=33> */
.L_x_8521:
[----:B------:R-:W-:Y:S05]  /*29d0*/  BSYNC B6 ;  /* 0x0000000000067941 */ /* 0x000fea0003800000 */
.L_x_8520:
[----:B------:R-:W-:-:S03]  /*29e0*/  UMOV UR4, 0xffffffff ;  /* 0xffffffff00047882 */ /* 0x000fc60000000000 */
[----:B------:R-:W-:Y:S05]  /*29f0*/  BRA.DIV UR4, `(.L_x_8524) ;  /* 0x0000000a049c7947 */ /* 0x000fea000b800000 */
[----:B------:R-:W-:Y:S01]  /*2a00*/  HFMA2.MMA R4, -RZ, RZ, 0, 0 ;  /* 0x00000000ff047435 */ /* 0x000fe200000001ff */
[----:B01----:R-:W-:Y:S01]  /*2a10*/  CS2R R2, SRZ ;  /* 0x0000000000027805 */ /* 0x003fe2000001ff00 */
[----:B------:R-:W-:Y:S02]  /*2a20*/  IMAD.MOV.U32 R0, RZ, RZ, RZ ;  /* 0x000000ffff007224 */ /* 0x000fe400078e00ff */
[----:B------:R-:W-:Y:S02]  /*2a30*/  IMAD.MOV.U32 R14, RZ, RZ, RZ ;  /* 0x000000ffff0e7224 */ /* 0x000fe400078e00ff */
[----:B------:R-:W-:Y:S01]  /*2a40*/  FADD.FTZ R0, RZ, R0 ;  /* 0x00000000ff007221 */ /* 0x000fe20000010000 */
[----:B------:R-:W-:Y:S01]  /*2a50*/  FADD.FTZ R2, RZ, R2 ;  /* 0x00000002ff027221 */ /* 0x000fe20000010000 */
[----:B------:R-:W-:Y:S02]  /*2a60*/  FADD.FTZ R3, RZ, R3 ;  /* 0x00000003ff037221 */ /* 0x000fe40000010000 */
[----:B------:R-:W-:-:S07]  /*2a70*/  FADD.FTZ R4, RZ, R4 ;  /* 0x00000004ff047221 */ /* 0x000fce0000010000 */
.L_x_8539:
        /* <DEDUP_REMOVED lines=13> */
[C---:B------:R-:W-:Y:S01]  /*2b50*/  IADD3 R11, R9.reuse, 0x1f, RZ ;  /* 0x0000001f090b7810 */ /* 0x040fe20007ffe0ff */
[----:B------:R-:W-:Y:S01]  /*2b60*/  IMAD R6, R6, 0x50, R5 ;  /* 0x0000005006067824 */ /* 0x000fe200078e0205 */
[----:B------:R-:W-:-:S02]  /*2b70*/  ISETP.GT.OR P1, PT, R9, 0x3f, P0 ;  /* 0x0000003f0900780c */ /* 0x000fc40000724670 */
[----:B------:R-:W-:Y:S02]  /*2b80*/  ISETP.GT.U32.AND P3, PT, R11, 0x3e, PT ;  /* 0x0000003e0b00780c */ /* 0x000fe40003f64070 */
        /* <DEDUP_REMOVED lines=22> */
.L_x_8526:
[----:B------:R-:W-:Y:S05]  /*2cf0*/  BSYNC B0 ;  /* 0x0000000000007941 */ /* 0x000fea0003800000 */
.L_x_8525:
        /* <DEDUP_REMOVED lines=19> */
.L_x_8528:
[----:B------:R-:W-:Y:S05]  /*2e30*/  BSYNC B0 ;  /* 0x0000000000007941 */ /* 0x000fea0003800000 */
.L_x_8527:
        /* <DEDUP_REMOVED lines=18> */
[C---:B01----:R-:W-:Y:S02]  /*2f60*/  IADD3 R9, R5.reuse, 0x20, RZ ;  /* 0x0000002005097810 */ /* 0x043fe40007ffe0ff */
[----:B------:R-:W-:Y:S02]  /*2f70*/  LEA.HI.X.SX32 R10, R5, R18, 0x1, P0 ;  /* 0x00000012050a7211 */ /* 0x000fe400000f0eff */
[----:B------:R-:W-:Y:S02]  /*2f80*/  LEA R6, P0, R7, UR4, 0x2 ;  /* 0x0000000407067c11 */ /* 0x000fe4000f8010ff */
[----:B------:R-:W-:Y:S02]  /*2f90*/  IADD3 R11, P1, R9, R12, RZ ;  /* 0x0000000c090b7210 */ /* 0x000fe40007f3e0ff */
[----:B------:R-:W-:Y:S01]  /*2fa0*/  LEA.HI.X R7, R7, UR5, R10, 0x2, P0 ;  /* 0x0000000507077c11 */ /* 0x000fe200080f140a */
[C---:B------:R-:W-:Y:S01]  /*2fb0*/  VIADD R10, R5.reuse, 0x30 ;  /* 0x00000030050a7836 */ /* 0x040fe20000000000 */
[----:B------:R-:W-:-:S02]  /*2fc0*/  IADD3 R5, R5, 0x40, RZ ;  /* 0x0000004005057810 */ /* 0x000fc40007ffe0ff */
[-C--:B------:R-:W-:Y:S01]  /*2fd0*/  IADD3 R17, P0, R8, R12.reuse, RZ ;  /* 0x0000000c08117210 */ /* 0x080fe20007f1e0ff */
[----:B------:R-:W-:Y:S01]  /*2fe0*/  STG.E desc[UR36][R6.64], R0 ;  /* 0x0000000006007986 */ /* 0x000fe2000c101924 */
[-C--:B------:R-:W-:Y:S02]  /*2ff0*/  IADD3 R13, P2, R10, R12.reuse, RZ ;  /* 0x0000000c0a0d7210 */ /* 0x080fe40007f5e0ff */
[----:B------:R-:W-:Y:S02]  /*3000*/  IADD3 R15, P3, R5, R12, RZ ;  /* 0x0000000c050f7210 */ /* 0x000fe40007f7e0ff */
[-C--:B------:R-:W-:Y:S02]  /*3010*/  LEA.HI.X.SX32 R24, R8, R18.reuse, 0x1, P0 ;  /* 0x0000001208187211 */ /* 0x080fe400000f0eff */
[-C--:B------:R-:W-:Y:S02]  /*3020*/  LEA.HI.X.SX32 R22, R9, R18.reuse, 0x1, P1 ;  /* 0x0000001209167211 */ /* 0x080fe400008f0eff */
[----:B------:R-:W-:-:S02]  /*3030*/  LEA.HI.X.SX32 R20, R10, R18, 0x1, P2 ;  /* 0x000000120a147211 */ /* 0x000fc400010f0eff */
[----:B------:R-:W-:Y:S02]  /*3040*/  LEA R8, P0, R17, UR4, 0x2 ;  /* 0x0000000411087c11 */ /* 0x000fe4000f8010ff */
[----:B------:R-:W-:Y:S02]  /*3050*/  LEA R10, P1, R11, UR4, 0x2 ;  /* 0x000000040b0a7c11 */ /* 0x000fe4000f8210ff */
[----:B------:R-:W-:Y:S02]  /*3060*/  LEA.HI.X.SX32 R18, R5, R18, 0x1, P3 ;  /* 0x0000001205127211 */ /* 0x000fe400018f0eff */
[----:B------:R-:W-:Y:S02]  /*3070*/  LEA R12, P2, R13, UR4, 0x2 ;  /* 0x000000040d0c7c11 */ /* 0x000fe4000f8410ff */
[----:B------:R-:W-:Y:S02]  /*3080*/  LEA R16, P3, R15, UR4, 0x2 ;  /* 0x000000040f107c11 */ /* 0x000fe4000f8610ff */
[----:B------:R-:W-:-:S02]  /*3090*/  LEA.HI.X R9, R17, UR5, R24, 0x2, P0 ;  /* 0x0000000511097c11 */ /* 0x000fc400080f1418 */
        /* <DEDUP_REMOVED lines=8> */
.L_x_8497:
        /* <DEDUP_REMOVED lines=16> */
.L_x_8522:
        /* <DEDUP_REMOVED lines=16> */
.L_x_8529:
[----:B------:R-:W-:Y:S05]  /*3320*/  EXIT ;  /* 0x000000000000794d */ /* 0x000fea0003800000 */
.L_x_8499:
[----:B------:R-:W-:Y:S01]  /*3330*/  HFMA2.MMA R12, -RZ, RZ, 0, 9.5367431640625e-07 ;  /* 0x00000010ff0c7435 */ /* 0x000fe200000001ff */
[----:B------:R-:W-:Y:S01]  /*3340*/  IMAD.MOV.U32 R11, RZ, RZ, 0x1f ;  /* 0x0000001fff0b7424 */ /* 0x000fe200078e00ff */
[----:B------:R-:W-:Y:S01]  /*3350*/  MOV R15, 0xffffffff ;  /* 0xffffffff000f7802 */ /* 0x000fe20000000f00 */
[----:B------:R-:W-:-:S08]  /*3360*/  IMAD.MOV.U32 R2, RZ, RZ, -0x800001 ;  /* 0xff7fffffff027424 */ /* 0x000fd000078e00ff */
[----:B------:R-:W-:Y:S05]  /*3370*/  WARPSYNC.COLLECTIVE R15, `(.L_x_8530) ;  /* 0x000000000f087348 */ /* 0x000fea0003c00000 */
[----:B------:R0:W1:Y:S02]  /*3380*/  SHFL.BFLY P6, R14, R13, R12, R11 ;  /* 0x0c00000c0d0e7389 */ /* 0x00006400000c000b */
[----:B01----:R-:W-:Y:S01]  /*3390*/  ENDCOLLECTIVE ;  /* 0x000000000000791b */ /* 0x003fe20003800000 */
.L_x_8530:
[----:B------:R-:W-:Y:S01]  /*33a0*/  IMAD.MOV.U32 R12, RZ, RZ, 0x8 ;  /* 0x00000008ff0c7424 */ /* 0x000fe200078e00ff */
[----:B------:R-:W-:-:S04]  /*33b0*/  FMNMX.FTZ R0, R14, -3.40282346638528859812e+38, !PT ;  /* 0xff7fffff0e007809 */ /* 0x000fc80007810000 */
[----:B------:R-:W-:-:S07]  /*33c0*/  MOV R13, R0 ;  /* 0x00000000000d7202 */ /* 0x000fce0000000f00 */
[----:B------:R-:W-:Y:S05]  /*33d0*/  WARPSYNC.COLLECTIVE R15, `(.L_x_8531) ;  /* 0x000000000f087348 */ /* 0x000fea0003c00000 */
[----:B------:R0:W1:Y:S02]  /*33e0*/  SHFL.BFLY P6, R14, R13, R12, R11 ;  /* 0x0c00000c0d0e7389 */ /* 0x00006400000c000b */
[----:B01----:R-:W-:Y:S01]  /*33f0*/  ENDCOLLECTIVE ;  /* 0x000000000000791b */ /* 0x003fe20003800000 */
.L_x_8531:
[----:B------:R-:W-:Y:S01]  /*3400*/  HFMA2.MMA R12, -RZ, RZ, 0, 2.384185791015625e-07 ;  /* 0x00000004ff0c7435 */ /* 0x000fe200000001ff */
[----:B------:R-:W-:-:S04]  /*3410*/  FMNMX.FTZ R3, R0, R14, !PT ;  /* 0x0000000e00037209 */ /* 0x000fc80007810000 */
[----:B------:R-:W-:-:S07]  /*3420*/  MOV R13, R3 ;  /* 0x00000003000d7202 */ /* 0x000fce0000000f00 */
[----:B------:R-:W-:Y:S05]  /*3430*/  WARPSYNC.COLLECTIVE R15, `(.L_x_8532) ;  /* 0x000000000f087348 */ /* 0x000fea0003c00000 */
[----:B------:R0:W1:Y:S02]  /*3440*/  SHFL.BFLY P6, R14, R13, R12, R11 ;  /* 0x0c00000c0d0e7389 */ /* 0x00006400000c000b */
[----:B01----:R-:W-:Y:S01]  /*3450*/  ENDCOLLECTIVE ;  /* 0x000000000000791b */ /* 0x003fe20003800000 */
.L_x_8532:
[----:B------:R-:W-:Y:S05]  /*3460*/  BRA `(.L_x_8533) ;  /* 0xffffffd400d07947 */ /* 0x000fea000383ffff */
.L_x_8524:
[----:B------:R-:W-:Y:S01]  /*3470*/  HFMA2.MMA R12, -RZ, RZ, 0, 5.9604644775390625e-08 ;  /* 0x00000001ff0c7435 */ /* 0x000fe200000001ff */
[----:B-1----:R-:W-:Y:S01]  /*3480*/  MOV R13, RZ ;  /* 0x000000ff000d7202 */ /* 0x002fe20000000f00 */
[----:B------:R-:W-:Y:S01]  /*3490*/  IMAD.MOV.U32 R11, RZ, RZ, 0x1f ;  /* 0x0000001fff0b7424 */ /* 0x000fe200078e00ff */
[----:B------:R-:W-:-:S08]  /*34a0*/  MOV R15, 0xffffffff ;  /* 0xffffffff000f7802 */ /* 0x000fd00000000f00 */
[----:B0-----:R-:W-:Y:S05]  /*34b0*/  WARPSYNC.COLLECTIVE R15, `(.L_x_8534) ;  /* 0x000000000f087348 */ /* 0x001fea0003c00000 */
[----:B------:R1:W2:Y:S02]  /*34c0*/  SHFL.BFLY P6, R14, R13, R12, R11 ;  /* 0x0c00000c0d0e7389 */ /* 0x0002a400000c000b */
[----:B012---:R-:W-:Y:S01]  /*34d0*/  ENDCOLLECTIVE ;  /* 0x000000000000791b */ /* 0x007fe20003800000 */
.L_x_8534:
[----:B------:R-:W-:-:S07]  /*34e0*/  MOV R0, R14 ;  /* 0x0000000e00007202 */ /* 0x000fce0000000f00 */
[----:B------:R-:W-:Y:S05]  /*34f0*/  WARPSYNC.COLLECTIVE R15, `(.L_x_8535) ;  /* 0x000000000f087348 */ /* 0x000fea0003c00000 */
[----:B------:R0:W1:Y:S02]  /*3500*/  SHFL.BFLY P6, R14, R13, R12, R11 ;  /* 0x0c00000c0d0e7389 */ /* 0x00006400000c000b */
[----:B01----:R-:W-:Y:S01]  /*3510*/  ENDCOLLECTIVE ;  /* 0x000000000000791b */ /* 0x003fe20003800000 */
.L_x_8535:
[----:B------:R-:W-:Y:S01]  /*3520*/  FADD.FTZ R0, RZ, R0 ;  /* 0x00000000ff007221 */ /* 0x000fe20000010000 */
[----:B------:R-:W-:-:S07]  /*3530*/  IMAD.MOV.U32 R2, RZ, RZ, R14 ;  /* 0x000000ffff027224 */ /* 0x000fce00078e000e */
[----:B------:R-:W-:Y:S05]  /*3540*/  WARPSYNC.COLLECTIVE R15, `(.L_x_8536) ;  /* 0x000000000f087348 */ /* 0x000fea0003c00000 */
[----:B------:R0:W1:Y:S02]  /*3550*/  SHFL.BFLY P6, R14, R13, R12, R11 ;  /* 0x0c00000c0d0e7389 */ /* 0x00006400000c000b */
[----:B01----:R-:W-:Y:S01]  /*3560*/  ENDCOLLECTIVE ;  /* 0x000000000000791b */ /* 0x003fe20003800000 */
.L_x_8536:
[----:B------:R-:W-:Y:S01]  /*3570*/  FADD.FTZ R2, RZ, R2 ;  /* 0x00000002ff027221 */ /* 0x000fe20000010000 */
[----:B------:R-:W-:-:S07]  /*3580*/  MOV R3, R14 ;  /* 0x0000000e00037202 */ /* 0x000fce0000000f00 */
[----:B------:R-:W-:Y:S05]  /*3590*/  WARPSYNC.COLLECTIVE R15, `(.L_x_8537) ;  /* 0x000000000f087348 */ /* 0x000fea0003c00000 */
[----:B------:R0:W1:Y:S02]  /*35a0*/  SHFL.BFLY P6, R14, R13, R12, R11 ;  /* 0x0c00000c0d0e7389 */ /* 0x00006400000c000b */
[----:B01----:R-:W-:Y:S01]  /*35b0*/  ENDCOLLECTIVE ;  /* 0x000000000000791b */ /* 0x003fe20003800000 */
.L_x_8537:
[----:B------:R-:W-:Y:S01]  /*35c0*/  FADD.FTZ R3, RZ, R3 ;  /* 0x00000003ff037221 */ /* 0x000fe20000010000 */
[----:B------:R-:W-:-:S07]  /*35d0*/  MOV R4, R14 ;  /* 0x0000000e00047202 */ /* 0x000fce0000000f00 */
[----:B------:R-:W-:Y:S05]  /*35e0*/  WARPSYNC.COLLECTIVE R15, `(.L_x_8538) ;  /* 0x000000000f087348 */ /* 0x000fea0003c00000 */
[----:B------:R0:W1:Y:S02]  /*35f0*/  SHFL.BFLY P6, R14, R13, R12, R11 ;  /* 0x0c00000c0d0e7389 */ /* 0x00006400000c000b */
[----:B01----:R-:W-:Y:S01]  /*3600*/  ENDCOLLECTIVE ;  /* 0x000000000000791b */ /* 0x003fe20003800000 */
.L_x_8538:
[----:B------:R-:W-:Y:S01]  /*3610*/  FADD.FTZ R4, RZ, R4 ;  /* 0x00000004ff047221 */ /* 0x000fe20000010000 */
[----:B------:R-:W-:Y:S06]  /*3620*/  BRA `(.L_x_8539) ;  /* 0xfffffff400147947 */ /* 0x000fec000383ffff */
.L_x_8540:
        /* <DEDUP_REMOVED lines=13> */
.L_x_28185:


//--------------------- .text._ZN4vllm25paged_attention_v1_kernelIfhLi64ELi8ELi128ELNS_18Fp8KVCacheDataTypeE2ELb1EEEvPT_PKS2_PKT0_S8_ifPKiSA_iPKfiiiSC_SC_iiiii --------------------------
	.section	.text._ZN4vllm25paged_attention_v1_kernelIfhLi64ELi8ELi128ELNS_18Fp8KVCacheDataTypeE2ELb1EEEvPT_PKS2_PKT0_S8_ifPKiSA_iPKfiiiSC_SC_iiiii,"ax",@progbits
	.align	128
        .global         _ZN4vllm25paged_attention_v1_kernelIfhLi64ELi8ELi128ELNS_18Fp8KVCacheDataTypeE2ELb1EEEvPT_PKS2_PKT0_S8_ifPKiSA_iPKfiiiSC_SC_iiiii
        .type           _ZN4vllm25paged_attention_v1_kernelIfhLi64ELi8ELi128ELNS_18Fp8KVCacheDataTypeE2ELb1EEEvPT_PKS2_PKT0_S8_ifPKiSA_iPKfiiiSC_SC_iiiii,@function
        .size           _ZN4vllm25paged_attention_v1_kernelIfhLi64ELi8ELi128ELNS_18Fp8KVCacheDataTypeE2ELb1EEEvPT_PKS2_PKT0_S8_ifPKiSA_iPKfiiiSC_SC_iiiii,(.L_x_28186 - _ZN4vllm25paged_attention_v1_kernelIfhLi64ELi8ELi128ELNS_18Fp8KVCacheDataTypeE2ELb1EEEvPT_PKS2_PKT0_S8_ifPKiSA_iPKfiiiSC_SC_iiiii)
        .other          _ZN4vllm25paged_attention_v1_kernelIfhLi64ELi8ELi128ELNS_18Fp8KVCacheDataTypeE2ELb1EEEvPT_PKS2_PKT0_S8_ifPKiSA_iPKfiiiSC_SC_iiiii,@"STO_CUDA_ENTRY STV_DEFAULT"
_ZN4vllm25paged_attention_v1_kernelIfhLi64ELi8ELi128ELNS_18Fp8KVCacheDataTypeE2ELb1EEEvPT_PKS2_PKT0_S8_ifPKiSA_iPKfiiiSC_SC_iiiii:
.text._ZN4vllm25paged_attention_v1_kernelIfhLi64ELi8ELi128ELNS_18Fp8KVCacheDataTypeE2ELb1EEEvPT_PKS2_PKT0_S8_ifPKiSA_iPKfiiiSC_SC_iiiii:
        /* <DEDUP_REMOVED lines=12> */
[----:B------:R-:W1:Y:S04]  /*00c0*/  S2R R6, SR_TID.X ;  /* 0x0000000000067919 */ /* 0x000e680000002100 */
[----:B------:R2:W5:Y:S02]  /*00d0*/  F2I.FTZ.U32.TRUNC.NTZ R5, R4 ;  /* 0x0000000400057305 */ /* 0x000564000021f000 */
[----:B--2---:R-:W-:Y:S02]  /*00e0*/  IMAD.MOV.U32 R4, RZ, RZ, RZ ;  /* 0x000000ffff047224 */ /* 0x004fe400078e00ff */
[----:B-----5:R-:W-:-:S05]  /*00f0*/  IMAD R8, R5, R10, RZ ;  /* 0x0000000a05087224 */ /* 0x020fca00078e02ff */
[----:B------:R-:W-:-:S05]  /*0100*/  IADD3 R11, -R8, RZ, RZ ;  /* 0x000000ff080b7210 */ /* 0x000fca0007ffe1ff */
[----:B------:R-:W-:Y:S02]  /*0110*/  IMAD.HI.U32 R11, R5, R11, R4 ;  /* 0x0000000b050b7227 */ /* 0x000fe400078e0004 */
[----:B------:R-:W2:Y:S01]  /*0120*/  S2R R5, SR_CTAID.X ;  /* 0x0000000000057919 */ /* 0x000ea20000002500 */
[----:B------:R-:W0:Y:S01]  /*0130*/  LDC R4, c[0x0][0xc] ;  /* 0x00000300ff047b82 */ /* 0x000e220000000800 */
[----:B-1----:R-:W-:-:S04]  /*0140*/  SHF.R.S32.HI R13, RZ, 0x1f, R6 ;  /* 0x0000001fff0d7819 */ /* 0x002fc80000011406 */
[----:B------:R-:W-:-:S03]  /*0150*/  LEA.HI R8, R13, R6, RZ, 0x5 ;  /* 0x000000060d087211 */ /* 0x000fc600078f28ff */
[----:B------:R-:W-:Y:S01]  /*0160*/  BAR.SYNC.DEFER_BLOCKING 0x0 ;  /* 0x0000000000007b1d */ /* 0x000fe20000010000 */
[----:B----4-:R-:W-:-:S05]  /*0170*/  VIADD R9, R17, 0xffffffff ;  /* 0xffffffff11097836 */ /* 0x010fca0000000000 */
[----:B------:R-:W-:Y:S02]  /*0180*/  IABS R3, R9 ;  /* 0x0000000900037213 */ /* 0x000fe40000000000 */
[----:B------:R-:W-:-:S03]  /*0190*/  LOP3.LUT R9, R9, R0, RZ, 0x3c, !PT ;  /* 0x0000000009097212 */ /* 0x000fc600078e3cff */
[----:B------:R-:W-:Y:S01]  /*01a0*/  IMAD.HI.U32 R16, R11, R3, RZ ;  /* 0x000000030b107227 */ /* 0x000fe200078e00ff */
[----:B------:R-:W-:Y:S02]  /*01b0*/  ISETP.GE.AND P2, PT, R9, RZ, PT ;  /* 0x000000ff0900720c */ /* 0x000fe40003f46270 */
[----:B------:R-:W-:Y:S02]  /*01c0*/  LOP3.LUT R9, R8, 0xffffffe0, RZ, 0xc0, !PT ;  /* 0xffffffe008097812 */ /* 0x000fe400078ec0ff */
[----:B------:R-:W-:Y:S02]  /*01d0*/  IADD3 R2, -R16, RZ, RZ ;  /* 0x000000ff10027210 */ /* 0x000fe40007ffe1ff */
[----:B------:R-:W-:Y:S01]  /*01e0*/  SHF.R.S32.HI R8, RZ, 0x5, R8 ;  /* 0x00000005ff087819 */ /* 0x000fe20000011408 */
[----:B------:R-:W-:Y:S02]  /*01f0*/  IMAD.IADD R9, R6, 0x1, -R9 ;  /* 0x0000000106097824 */ /* 0x000fe400078e0a09 */
        /* <DEDUP_REMOVED lines=12> */
[----:B---3--:R-:W-:Y:S02]  /*02c0*/  ISETP.GT.AND P0, PT, R12, -0x1, PT ;  /* 0xffffffff0c00780c */ /* 0x008fe40003f04270 */
[----:B------:R-:W-:Y:S01]  /*02d0*/  VIMNMX R17, R17, R2, PT ;  /* 0x0000000211117248 */ /* 0x000fe20003fe0100 */
[----:B------:R-:W-:Y:S01]  /*02e0*/  @!P2 IMAD.MOV R16, RZ, RZ, -R16 ;  /* 0x000000ffff10a224 */ /* 0x000fe200078e0a10 */
[----:B------:R-:W-:-:S02]  /*02f0*/  @!P1 LOP3.LUT R16, RZ, R0, RZ, 0x33, !PT ;  /* 0x00000000ff109212 */ /* 0x000fc400078e33ff */
[----:B------:R-:W-:-:S07]  /*0300*/  MOV R0, R10 ;  /* 0x0000000a00007202 */ /* 0x000fce0000000f00 */
[----:B0-2---:R-:W-:Y:S05]  /*0310*/  @P0 BRA `(.L_x_8541) ;  /* 0x0000000000dc0947 */ /* 0x005fea0003800000 */
        /* <DEDUP_REMOVED lines=55> */
.L_x_8541:
[----:B------:R-:W-:Y:S02]  /*0690*/  ULDC UR4, c[0x0][0x278] ;  /* 0x00009e0000047ab9 */ /* 0x000fe40000000800 */
[----:B------:R-:W-:-:S04]  /*06a0*/  IMAD R3, R4, UR4, R5 ;  /* 0x0000000404037c24 */ /* 0x000fc8000f8e0205 */
[----:B------:R-:W-:-:S07]  /*06b0*/  IMAD R18, R3, R12, RZ ;  /* 0x0000000c03127224 */ /* 0x000fce00078e02ff */
.L_x_8542:
        /* <DEDUP_REMOVED lines=27> */
.L_x_8546:
        /* <DEDUP_REMOVED lines=41> */
.L_x_8544:
[----:B------:R-:W-:Y:S05]  /*0b00*/  BSYNC B7 ;  /* 0x0000000000077941 */ /* 0x000fea0003800000 */
.L_x_8543:
        /* <DEDUP_REMOVED lines=9> */
.L_x_8579:
        /* <DEDUP_REMOVED lines=40> */
.L_x_8552:
        /* <DEDUP_REMOVED lines=11> */
.L_x_8551:
[----:B------:R-:W-:Y:S05]  /*0ed0*/  BSYNC B1 ;  /* 0x0000000000017941 */ /* 0x000fea0003800000 */
.L_x_8550:
        /* <DEDUP_REMOVED lines=14> */
.L_x_8555:
        /* <DEDUP_REMOVED lines=100> */
.L_x_8554:
[----:B------:R-:W-:Y:S05]  /*1600*/  BSYNC B1 ;  /* 0x0000000000017941 */ /* 0x000fea0003800000 */
.L_x_8553:
        /* <DEDUP_REMOVED lines=55> */
.L_x_8557:
[----:B------:R-:W-:Y:S05]  /*1980*/  BSYNC B1 ;  /* 0x0000000000017941 */ /* 0x000fea0003800000 */
.L_x_8556:
        /* <DEDUP_REMOVED lines=26> */
.L_x_8549:
[----:B------:R-:W-:Y:S05]  /*1b30*/  BSYNC B0 ;  /* 0x0000000000007941 */ /* 0x000fea0003800000 */
.L_x_8548:
        /* <DEDUP_REMOVED lines=48> */
.L_x_8562:
        /* <DEDUP_REMOVED lines=8> */
.L_x_8561:
[----:B------:R-:W-:Y:S05]  /*1ec0*/  BSYNC B1 ;  /* 0x0000000000017941 */ /* 0x000fea0003800000 */
.L_x_8560:
        /* <DEDUP_REMOVED lines=14> */
.L_x_8565:
        /* <DEDUP_REMOVED lines=52> */
.L_x_8564:
[----:B------:R-:W-:Y:S05]  /*22f0*/  BSYNC B1 ;  /* 0x0000000000017941 */ /* 0x000fea0003800000 */
.L_x_8563:
        /* <DEDUP_REMOVED lines=31> */
.L_x_8567:
[----:B------:R-:W-:Y:S05]  /*24f0*/  BSYNC B1 ;  /* 0x0000000000017941 */ /* 0x000fea0003800000 */
.L_x_8566:
        /* <DEDUP_REMOVED lines=14> */
.L_x_8559:
[----:B------:R-:W-:Y:S05]  /*25e0*/  BSYNC B0 ;  /* 0x0000000000007941 */ /* 0x000fea0003800000 */
.L_x_8558:
        /* <DEDUP_REMOVED lines=28> */
.L_x_8571:
        /* <DEDUP_REMOVED lines=33> */
.L_x_8569:
[----:B------:R-:W-:Y:S05]  /*29c0*/  BSYNC B6 ;  /* 0x0000000000067941 */ /* 0x000fea0003800000 */
.L_x_8568:
[----:B------:R-:W-:-:S03]  /*29d0*/  UMOV UR4, 0xffffffff ;  /* 0xffffffff00047882 */ /* 0x000fc60000000000 */
[----:B------:R-:W-:Y:S05]  /*29e0*/  BRA.DIV UR4, `(.L_x_8572) ;  /* 0x0000000a045c7947 */ /* 0x000fea000b800000 */
[----:B01----:R-:W-:Y:S01]  /*29f0*/  HFMA2.MMA R0, -RZ, RZ, 0, 0 ;  /* 0x00000000ff007435 */ /* 0x003fe200000001ff */
[----:B------:R-:W-:Y:S01]  /*2a00*/  CS2R R2, SRZ ;  /* 0x0000000000027805 */ /* 0x000fe2000001ff00 */
[----:B------:R-:W-:-:S05]  /*2a10*/  IMAD.MOV.U32 R14, RZ, RZ, RZ ;  /* 0x000000ffff0e7224 */ /* 0x000fca00078e00ff */
[----:B------:R-:W-:Y:S01]  /*2a20*/  FADD.FTZ R2, RZ, R2 ;  /* 0x00000002ff027221 */ /* 0x000fe20000010000 */
[----:B------:R-:W-:Y:S02]  /*2a30*/  FADD.FTZ R3, RZ, R3 ;  /* 0x00000003ff037221 */ /* 0x000fe40000010000 */
[----:B------:R-:W-:-:S07]  /*2a40*/  FADD.FTZ R0, RZ, R0 ;  /* 0x00000000ff007221 */ /* 0x000fce0000010000 */
.L_x_8584:
        /* <DEDUP_REMOVED lines=13> */
[----:B------:R-:W-:Y:S02]  /*2b20*/  LEA R8, R8, R9, 0x6 ;  /* 0x0000000908087211 */ /* 0x000fe400078e30ff */
[----:B------:R-:W-:-:S02]  /*2b30*/  ISETP.GT.OR P1, PT, R6, 0x3f, P0 ;  /* 0x0000003f0600780c */ /* 0x000fc40000724670 */
[----:B------:R-:W-:-:S04]  /*2b40*/  LOP3.LUT R10, R6, 0xffffffe0, RZ, 0xc0, !PT ;  /* 0xffffffe0060a7812 */ /* 0x000fc800078ec0ff */
[----:B------:R-:W-:Y:S01]  /*2b50*/  ISETP.NE.OR P4, PT, R10, 0x20, P0 ;  /* 0x000000200a00780c */ /* 0x000fe20000785670 */
[----:B------:R-:W-:Y:S01]  /*2b60*/  VIADD R10, R6, 0x1f ;  /* 0x0000001f060a7836 */ /* 0x000fe20000000000 */
[----:B0-----:R-:W-:-:S04]  /*2b70*/  ULEA UR4, UR5, UR4, 0x18 ;  /* 0x0000000405047291 */ /* 0x001fc8000f8ec03f */
        /* <DEDUP_REMOVED lines=31> */
.L_x_8574:
[----:B------:R-:W-:Y:S05]  /*2d70*/  BSYNC B0 ;  /* 0x0000000000007941 */ /* 0x000fea0003800000 */
.L_x_8573:
        /* <DEDUP_REMOVED lines=12> */
[--C-:B0-----:R-:W-:Y:S02]  /*2e40*/  IADD3 R11, P1, P2, R4, UR4, R5.reuse ;  /* 0x00000004040b7c10 */ /* 0x101fe4000fa3e005 */
[----:B------:R-:W-:-:S04]  /*2e50*/  SHF.R.S32.HI R5, RZ, 0x1f, R5 ;  /* 0x0000001fff057819 */ /* 0x000fc80000011405 */
[----:B------:R-:W-:Y:S01]  /*2e60*/  IADD3.X R12, R6, UR5, R5, P1, P2 ;  /* 0x00000005060c7c10 */ /* 0x000fe20008fe4405 */
[----:B------:R-:W-:Y:S06]  /*2e70*/  @P0 EXIT ;  /* 0x000000000000094d */ /* 0x000fec0003800000 */
[CC--:B------:R-:W-:Y:S01]  /*2e80*/  IADD3 R5, P0, R9.reuse, R11.reuse, RZ ;  /* 0x0000000b09057210 */ /* 0x0c0fe20007f1e0ff */
[C---:B------:R-:W-:Y:S01]  /*2e90*/  VIADD R7, R9.reuse, 0x20 ;  /* 0x0000002009077836 */ /* 0x040fe20000000000 */
[C---:B------:R-:W-:Y:S01]  /*2ea0*/  IADD3 R6, R9.reuse, 0x10, RZ ;  /* 0x0000001009067810 */ /* 0x040fe20007ffe0ff */
        /* <DEDUP_REMOVED lines=8> */
[-C--:B------:R-:W-:Y:S02]  /*2f30*/  LEA.HI.X.SX32 R18, R6, R12.reuse, 0x1, P1 ;  /* 0x0000000c06127211 */ /* 0x080fe400008f0eff */
[-C--:B------:R-:W-:Y:S01]  /*2f40*/  LEA.HI.X.SX32 R16, R7, R12.reuse, 0x1, P2 ;  /* 0x0000000c07107211 */ /* 0x080fe200010f0eff */
[----:B------:R-:W-:Y:S01]  /*2f50*/  STG.E desc[UR36][R4.64], R0 ;  /* 0x0000000004007986 */ /* 0x000fe2000c101924 */
[----:B------:R-:W-:-:S02]  /*2f60*/  LEA.HI.X.SX32 R12, R8, R12, 0x1, P3 ;  /* 0x0000000c080c7211 */ /* 0x000fc400018f0eff */
[----:B------:R-:W-:Y:S02]  /*2f70*/  LEA R6, P0, R13, UR4, 0x2 ;  /* 0x000000040d067c11 */ /* 0x000fe4000f8010ff */
[----:B------:R-:W-:Y:S02]  /*2f80*/  LEA R8, P1, R9, UR4, 0x2 ;  /* 0x0000000409087c11 */ /* 0x000fe4000f8210ff */
        /* <DEDUP_REMOVED lines=8> */
.L_x_8545:
        /* <DEDUP_REMOVED lines=16> */
.L_x_8570:
        /* <DEDUP_REMOVED lines=16> */
.L_x_8575:
[----:B------:R-:W-:Y:S05]  /*3210*/  EXIT ;  /* 0x000000000000794d */ /* 0x000fea0003800000 */
.L_x_8547:
[----:B------:R-:W-:Y:S01]  /*3220*/  HFMA2.MMA R11, -RZ, RZ, 0, 1.847743988037109375e-06 ;  /* 0x0000001fff0b7435 */ /* 0x000fe200000001ff */
[----:B------:R-:W-:Y:S01]  /*3230*/  IMAD.MOV.U32 R12, RZ, RZ, 0x10 ;  /* 0x00000010ff0c7424 */ /* 0x000fe200078e00ff */
[----:B------:R-:W-:Y:S02]  /*3240*/  MOV R15, 0xffffffff ;  /* 0xffffffff000f7802 */ /* 0x000fe40000000f00 */
[----:B------:R-:W-:-:S07]  /*3250*/  MOV R2, 0xff7fffff ;  /* 0xff7fffff00027802 */ /* 0x000fce0000000f00 */
[----:B------:R-:W-:Y:S05]  /*3260*/  WARPSYNC.COLLECTIVE R15, `(.L_x_8576) ;  /* 0x000000000f087348 */ /* 0x000fea0003c00000 */
[----:B------:R0:W1:Y:S02]  /*3270*/  SHFL.BFLY P6, R14, R13, R12, R11 ;  /* 0x0c00000c0d0e7389 */ /* 0x00006400000c000b */
[----:B01----:R-:W-:Y:S01]  /*3280*/  ENDCOLLECTIVE ;  /* 0x000000000000791b */ /* 0x003fe20003800000 */
.L_x_8576:
[----:B------:R-:W-:Y:S01]  /*3290*/  HFMA2.MMA R12, -RZ, RZ, 0, 4.76837158203125e-07 ;  /* 0x00000008ff0c7435 */ /* 0x000fe200000001ff */
[----:B------:R-:W-:-:S05]  /*32a0*/  FMNMX.FTZ R0, R14, -3.40282346638528859812e+38, !PT ;  /* 0xff7fffff0e007809 */ /* 0x000fca0007810000 */
[----:B------:R-:W-:-:S07]  /*32b0*/  IMAD.MOV.U32 R13, RZ, RZ, R0 ;  /* 0x000000ffff0d7224 */ /* 0x000fce00078e0000 */
[----:B------:R-:W-:Y:S05]  /*32c0*/  WARPSYNC.COLLECTIVE R15, `(.L_x_8577) ;  /* 0x000000000f087348 */ /* 0x000fea0003c00000 */
[----:B------:R0:W1:Y:S02]  /*32d0*/  SHFL.BFLY P6, R14, R13, R12, R11 ;  /* 0x0c00000c0d0e7389 */ /* 0x00006400000c000b */
[----:B01----:R-:W-:Y:S01]  /*32e0*/  ENDCOLLECTIVE ;  /* 0x000000000000791b */ /* 0x003fe20003800000 */
.L_x_8577:
[----:B------:R-:W-:Y:S01]  /*32f0*/  IMAD.MOV.U32 R12, RZ, RZ, 0x4 ;  /* 0x00000004ff0c7424 */ /* 0x000fe200078e00ff */
[----:B------:R-:W-:-:S04]  /*3300*/  FMNMX.FTZ R3, R0, R14, !PT ;  /* 0x0000000e00037209 */ /* 0x000fc80007810000 */
[----:B------:R-:W-:-:S07]  /*3310*/  MOV R13, R3 ;  /* 0x00000003000d7202 */ /* 0x000fce0000000f00 */
[----:B------:R-:W-:Y:S05]  /*3320*/  WARPSYNC.COLLECTIVE R15, `(.L_x_8578) ;  /* 0x000000000f087348 */ /* 0x000fea0003c00000 */
[----:B------:R0:W1:Y:S02]  /*3330*/  SHFL.BFLY P6, R14, R13, R12, R11 ;  /* 0x0c00000c0d0e7389 */ /* 0x00006400000c000b */
[----:B01----:R-:W-:Y:S01]  /*3340*/  ENDCOLLECTIVE ;  /* 0x000000000000791b */ /* 0x003fe20003800000 */
.L_x_8578:
[----:B------:R-:W-:Y:S05]  /*3350*/  BRA `(.L_x_8579) ;  /* 0xffffffd800107947 */ /* 0x000fea000383ffff */
.L_x_8572:
[----:B------:R-:W-:Y:S01]  /*3360*/  HFMA2.MMA R13, -RZ, RZ, 0, 0 ;  /* 0x00000000ff0d7435 */ /* 0x000fe200000001ff */
[----:B-1----:R-:W-:Y:S01]  /*3370*/  IMAD.MOV.U32 R12, RZ, RZ, 0x1 ;  /* 0x00000001ff0c7424 */ /* 0x002fe200078e00ff */
[----:B------:R-:W-:Y:S02]  /*3380*/  MOV R11, 0x1f ;  /* 0x0000001f000b7802 */ /* 0x000fe40000000f00 */
[----:B------:R-:W-:-:S07]  /*3390*/  MOV R15, 0xffffffff ;  /* 0xffffffff000f7802 */ /* 0x000fce0000000f00 */
[----:B0-----:R-:W-:Y:S05]  /*33a0*/  WARPSYNC.COLLECTIVE R15, `(.L_x_8580) ;  /* 0x000000000f087348 */ /* 0x001fea0003c00000 */
[----:B------:R1:W2:Y:S02]  /*33b0*/  SHFL.BFLY P6, R14, R13, R12, R11 ;  /* 0x0c00000c0d0e7389 */ /* 0x0002a400000c000b */
[----:B012---:R-:W-:Y:S01]  /*33c0*/  ENDCOLLECTIVE ;  /* 0x000000000000791b */ /* 0x007fe20003800000 */
.L_x_8580:
[----:B------:R-:W-:-:S07]  /*33d0*/  IMAD.MOV.U32 R0, RZ, RZ, R14 ;  /* 0x000000ffff007224 */ /* 0x000fce00078e000e */
[----:B------:R-:W-:Y:S05]  /*33e0*/  WARPSYNC.COLLECTIVE R15, `(.L_x_8581) ;  /* 0x000000000f087348 */ /* 0x000fea0003c00000 */
[----:B------:R0:W1:Y:S02]  /*33f0*/  SHFL.BFLY P6, R14, R13, R12, R11 ;  /* 0x0c00000c0d0e7389 */ /* 0x00006400000c000b */
[----:B01----:R-:W-:Y:S01]  /*3400*/  ENDCOLLECTIVE ;  /* 0x000000000000791b */ /* 0x003fe20003800000 */
.L_x_8581:
[----:B------:R-:W-:Y:S01]  /*3410*/  FADD.FTZ R0, RZ, R0 ;  /* 0x00000000ff007221 */ /* 0x000fe20000010000 */
[----:B------:R-:W-:-:S07]  /*3420*/  MOV R2, R14 ;  /* 0x0000000e00027202 */ /* 0x000fce0000000f00 */
[----:B------:R-:W-:Y:S05]  /*3430*/  WARPSYNC.COLLECTIVE R15, `(.L_x_8582) ;  /* 0x000000000f087348 */ /* 0x000fea0003c00000 */
[----:B------:R0:W1:Y:S02]  /*3440*/  SHFL.BFLY P6, R14, R13, R12, R11 ;  /* 0x0c00000c0d0e7389 */ /* 0x00006400000c000b */
[----:B01----:R-:W-:Y:S01]  /*3450*/  ENDCOLLECTIVE ;  /* 0x000000000000791b */ /* 0x003fe20003800000 */
.L_x_8582:
[----:B------:R-:W-:Y:S01]  /*3460*/  FADD.FTZ R2, RZ, R2 ;  /* 0x00000002ff027221 */ /* 0x000fe20000010000 */
[----:B------:R-:W-:-:S07]  /*3470*/  MOV R3, R14 ;  /* 0x0000000e00037202 */ /* 0x000fce0000000f00 */
[----:B------:R-:W-:Y:S05]  /*3480*/  WARPSYNC.COLLECTIVE R15, `(.L_x_8583) ;  /* 0x000000000f087348 */ /* 0x000fea0003c00000 */
[----:B------:R0:W1:Y:S02]  /*3490*/  SHFL.BFLY P6, R14, R13, R12, R11 ;  /* 0x0c00000c0d0e7389 */ /* 0x00006400000c000b */
[----:B01----:R-:W-:Y:S01]  /*34a0*/  ENDCOLLECTIVE ;  /* 0x000000000000791b */ /* 0x003fe20003800000 */
.L_x_8583:
[----:B------:R-:W-:Y:S01]  /*34b0*/  FADD.FTZ R3, RZ, R3 ;  /* 0x00000003ff037221 */ /* 0x000fe20000010000 */
[----:B------:R-:W-:Y:S06]  /*34c0*/  BRA `(.L_x_8584) ;  /* 0xfffffff400607947 */ /* 0x000fec000383ffff */
.L_x_8585:
        /* <DEDUP_REMOVED lines=11> */
.L_x_28186:


//--------------------- .text._ZN4vllm25paged_attention_v1_kernelIfhLi32ELi8ELi128ELNS_18Fp8KVCacheDataTypeE2ELb1EEEvPT_PKS2_PKT0_S8_ifPKiSA_iPKfiiiSC_SC_iiiii --------------------------
	.section	.text._ZN4vllm25paged_attention_v1_kernelIfhLi32ELi8ELi128ELNS_18Fp8KVCacheDataTypeE2ELb1EEEvPT_PKS2_PKT0_S8_ifPKiSA_iPKfiiiSC_SC_iiiii,"ax",@progbits
	.align	128
        .global         _ZN4vllm25paged_attention_v1_kernelIfhLi32ELi8ELi128ELNS_18Fp8KVCacheDataTypeE2ELb1EEEvPT_PKS2_PKT0_S8_ifPKiSA_iPKfiiiSC_SC_iiiii
        .type           _ZN4vllm25paged_attention_v1_kernelIfhLi32ELi8ELi128ELNS_18Fp8KVCacheDataTypeE2ELb1EEEvPT_PKS2_PKT0_S8_ifPKiSA_iPKfiiiSC_SC_iiiii,@function
        .size           _ZN4vllm25paged_attention_v1_kernelIfhLi32ELi8ELi128ELNS_18Fp8KVCacheDataTypeE2ELb1EEEvPT_PKS2_PKT0_S8_ifPKiSA_iPKfiiiSC_SC_iiiii,(.L_x_28187 - _ZN4vllm25paged_attention_v1_kernelIfhLi32ELi8ELi128ELNS_18Fp8KVCacheDataTypeE2ELb1EEEvPT_PKS2_PKT0_S8_ifPKiSA_iPKfiiiSC_SC_iiiii)
        .other          _ZN4vllm25paged_attention_v1_kernelIfhLi32ELi8ELi128ELNS_18Fp8KVCacheDataTypeE2ELb1EEEvPT_PKS2_PKT0_S8_ifPKiSA_iPKfiiiSC_SC_iiiii,@"STO_CUDA_ENTRY STV_DEFAULT"
_ZN4vllm25paged_attention_v1_kernelIfhLi32ELi8ELi128ELNS_18Fp8KVCacheDataTypeE2ELb1EEEvPT_PKS2_PKT0_S8_ifPKiSA_iPKfiiiSC_SC_iiiii:
.text._ZN4vllm25paged_attention_v1_kernelIfhLi32ELi8ELi128ELNS_18Fp8KVCacheDataTypeE2ELb1EEEvPT_PKS2_PKT0_S8_ifPKiSA_iPKfiiiSC_SC_iiiii:
        /* <DEDUP_REMOVED lines=16> */
[----:B------:R-:W-:Y:S02]  /*0100*/  IADD3 R11, -R8, RZ, RZ ;  /* 0x000000ff080b7210 */ /* 0x000fe40007ffe1ff */
[----:B------:R-:W2:Y:S03]  /*0110*/  S2R R8, SR_TID.X ;  /* 0x0000000000087919 */ /* 0x000ea60000002100 */
[----:B------:R-:W-:Y:S01]  /*0120*/  IMAD.HI.U32 R11, R5, R11, R4 ;  /* 0x0000000b050b7227 */ /* 0x000fe200078e0004 */
[----:B--2---:R-:W-:-:S04]  /*0130*/  SHF.R.S32.HI R13, RZ, 0x1f, R8 ;  /* 0x0000001fff0d7819 */ /* 0x004fc80000011408 */
[----:B------:R-:W-:-:S04]  /*0140*/  LEA.HI R5, R13, R8, RZ, 0x5 ;  /* 0x000000080d057211 */ /* 0x000fc800078f28ff */
[----:B------:R-:W-:Y:S02]  /*0150*/  LOP3.LUT R15, R5, 0xffffffe0, RZ, 0xc0, !PT ;  /* 0xffffffe0050f7812 */ /* 0x000fe400078ec0ff */
[----:B------:R-:W-:-:S03]  /*0160*/  SHF.R.S32.HI R5, RZ, 0x5, R5 ;  /* 0x00000005ff057819 */ /* 0x000fc60000011405 */
[----:B------:R-:W-:Y:S02]  /*0170*/  IMAD.IADD R4, R8, 0x1, -R15 ;  /* 0x0000000108047824 */ /* 0x000fe400078e0a0f */
[----:B----4-:R-:W-:-:S05]  /*0180*/  VIADD R7, R17, 0xffffffff ;  /* 0xffffffff11077836 */ /* 0x010fca0000000000 */
[----:B------:R-:W-:-:S05]  /*0190*/  IABS R3, R7 ;  /* 0x0000000700037213 */ /* 0x000fca0000000000 */
[----:B------:R-:W-:-:S05]  /*01a0*/  IMAD.HI.U32 R16, R11, R3, RZ ;  /* 0x000000030b107227 */ /* 0x000fca00078e00ff */
[----:B------:R-:W-:-:S05]  /*01b0*/  IADD3 R2, -R16, RZ, RZ ;  /* 0x000000ff10027210 */ /* 0x000fca0007ffe1ff */
[C---:B------:R-:W-:Y:S01]  /*01c0*/  IMAD R3, R10.reuse, R2, R3 ;  /* 0x000000020a037224 */ /* 0x040fe200078e0203 */
[----:B------:R-:W-:Y:S01]  /*01d0*/  IADD3 R2, R17, 0x7, RZ ;  /* 0x0000000711027810 */ /* 0x000fe20007ffe0ff */
[----:B------:R-:W-:Y:S03]  /*01e0*/  BAR.SYNC.DEFER_BLOCKING 0x0 ;  /* 0x0000000000007b1d */ /* 0x000fe60000010000 */
[----:B------:R-:W-:-:S13]  /*01f0*/  ISETP.GT.U32.AND P1, PT, R10, R3, PT ;  /* 0x000000030a00720c */ /* 0x000fda0003f24070 */
[----:B------:R-:W-:Y:S02]  /*0200*/  @!P1 IMAD.IADD R3, R3, 0x1, -R10 ;  /* 0x0000000103039824 */ /* 0x000fe400078e0a0a */
[----:B------:R-:W-:Y:S01]  /*0210*/  @!P1 VIADD R16, R16, 0x1 ;  /* 0x0000000110109836 */ /* 0x000fe20000000000 */
[----:B------:R-:W-:Y:S02]  /*0220*/  ISETP.NE.AND P1, PT, R0, RZ, PT ;  /* 0x000000ff0000720c */ /* 0x000fe40003f25270 */
[----:B------:R-:W-:Y:S02]  /*0230*/  ISETP.GE.U32.AND P0, PT, R3, R10, PT ;  /* 0x0000000a0300720c */ /* 0x000fe40003f06070 */
[----:B------:R-:W-:Y:S02]  /*0240*/  LOP3.LUT R3, R7, R0, RZ, 0x3c, !PT ;  /* 0x0000000007037212 */ /* 0x000fe400078e3cff */
[----:B------:R-:W2:Y:S02]  /*0250*/  S2R R7, SR_CTAID.X ;  /* 0x0000000000077919 */ /* 0x000ea40000002500 */
        /* <DEDUP_REMOVED lines=11> */
[----:B01----:R-:W-:Y:S05]  /*0310*/  @P0 BRA `(.L_x_8586) ;  /* 0x0000000000dc0947 */ /* 0x003fea0003800000 */
[----:B------:R-:W0:Y:S01]  /*0320*/  LDC R15, c[0x0][0x230] ;  /* 0x00008c00ff0f7b82 */ /* 0x000e220000000800 */
[----:B------:R-:W-:Y:S01]  /*0330*/  IABS R20, R6 ;  /* 0x0000000600147213 */ /* 0x000fe20000000000 */
[----:B------:R-:W-:Y:S01]  /*0340*/  ULDC UR4, c[0x0][0x278] ;  /* 0x00009e0000047ab9 */ /* 0x000fe20000000800 */
[----:B--2---:R-:W-:Y:S02]  /*0350*/  IABS R23, R7 ;  /* 0x0000000700177213 */ /* 0x004fe40000000000 */
        /* <DEDUP_REMOVED lines=51> */
.L_x_8586:
[----:B------:R-:W-:Y:S02]  /*0690*/  ULDC UR4, c[0x0][0x278] ;  /* 0x00009e0000047ab9 */ /* 0x000fe40000000800 */
[----:B--2---:R-:W-:-:S04]  /*06a0*/  IMAD R3, R6, UR4, R7 ;  /* 0x0000000406037c24 */ /* 0x004fc8000f8e0207 */
[----:B------:R-:W-:-:S07]  /*06b0*/  IMAD R19, R3, R12, RZ ;  /* 0x0000000c03137224 */ /* 0x000fce00078e02ff */
.L_x_8587:
        /* <DEDUP_REMOVED lines=24> */
[----:B------:R-:W-:Y:S01]  /*0840*/  IMAD.HI.U32 R2, R3, R15, R2 ;  /* 0x0000000f03027227 */ /* 0x000fe200078e0002 */
[----:B------:R-:W-:-:S03]  /*0850*/  MOV R15, R5 ;  /* 0x00000005000f7202 */ /* 0x000fc60000000f00 */
[----:B------:R-:W-:-:S07]  /*0860*/  VIADD R3, R16, -UR4 ;  /* 0x8000000410037c36 */ /* 0x000fce0008000000 */
.L_x_8591:
        /* <DEDUP_REMOVED lines=41> */
.L_x_8589:
[----:B------:R-:W-:Y:S05]  /*0b00*/  BSYNC B7 ;  /* 0x0000000000077941 */ /* 0x000fea0003800000 */
.L_x_8588:
        /* <DEDUP_REMOVED lines=9> */
.L_x_8626:
        /* <DEDUP_REMOVED lines=40> */
.L_x_8597:
        /* <DEDUP_REMOVED lines=11> */
.L_x_8596:
[----:B------:R-:W-:Y:S05]  /*0ed0*/  BSYNC B1 ;  /* 0x0000000000017941 */ /* 0x000fea0003800000 */
.L_x_8595:
        /* <DEDUP_REMOVED lines=14> */
.L_x_8600:
        /* <DEDUP_REMOVED lines=100> */
.L_x_8599:
[----:B------:R-:W-:Y:S05]  /*1600*/  BSYNC B1 ;  /* 0x0000000000017941 */ /* 0x000fea0003800000 */
.L_x_8598:
        /* <DEDUP_REMOVED lines=55> */
.L_x_8602:
[----:B------:R-:W-:Y:S05]  /*1980*/  BSYNC B1 ;  /* 0x0000000000017941 */ /* 0x000fea0003800000 */
.L_x_8601:
        /* <DEDUP_REMOVED lines=26> */
.L_x_8594:
[----:B------:R-:W-:Y:S05]  /*1b30*/  BSYNC B0 ;  /* 0x0000000000007941 */ /* 0x000fea0003800000 */
.L_x_8593:
        /* <DEDUP_REMOVED lines=48> */
.L_x_8607:
        /* <DEDUP_REMOVED lines=8> */
.L_x_8606:
[----:B------:R-:W-:Y:S05]  /*1ec0*/  BSYNC B1 ;  /* 0x0000000000017941 */ /* 0x000fea0003800000 */
.L_x_8605:
        /* <DEDUP_REMOVED lines=14> */
.L_x_8610:
        /* <DEDUP_REMOVED lines=52> */
.L_x_8609:
[----:B------:R-:W-:Y:S05]  /*22f0*/  BSYNC B1 ;  /* 0x0000000000017941 */ /* 0x000fea0003800000 */
.L_x_8608:
        /* <DEDUP_REMOVED lines=31> */
.L_x_8612:
[----:B------:R-:W-:Y:S05]  /*24f0*/  BSYNC B1 ;  /* 0x0000000000017941 */ /* 0x000fea0003800000 */
.L_x_8611:
        /* <DEDUP_REMOVED lines=14> */
.L_x_8604:
[----:B------:R-:W-:Y:S05]  /*25e0*/  BSYNC B0 ;  /* 0x0000000000007941 */ /* 0x000fea0003800000 */
.L_x_8603:
        /* <DEDUP_REMOVED lines=28> */
.L_x_8616:
        /* <DEDUP_REMOVED lines=33> */
.L_x_8614:
[----:B------:R-:W-:Y:S05]  /*29c0*/  BSYNC B6 ;  /* 0x0000000000067941 */ /* 0x000fea0003800000 */
.L_x_8613:
[----:B------:R-:W-:-:S03]  /*29d0*/  UMOV UR4, 0xffffffff ;  /* 0xffffffff00047882 */ /* 0x000fc60000000000 */
[----:B------:R-:W-:Y:S05]  /*29e0*/  BRA.DIV UR4, `(.L_x_8617) ;  /* 0x0000000604fc7947 */ /* 0x000fea000b800000 */
[----:B01----:R-:W-:Y:S01]  /*29f0*/  HFMA2.MMA R0, -RZ, RZ, 0, 0 ;  /* 0x00000000ff007435 */ /* 0x003fe200000001ff */
[----:B------:R-:W-:-:S09]  /*2a00*/  IMAD.MOV.U32 R14, RZ, RZ, RZ ;  /* 0x000000ffff0e7224 */ /* 0x000fd200078e00ff */
[----:B------:R-:W-:-:S07]  /*2a10*/  FADD.FTZ R0, RZ, R0 ;  /* 0x00000000ff007221 */ /* 0x000fce0000010000 */
.L_x_8629:
[----:B------:R-:W-:Y:S05]  /*2a20*/  WARPSYNC.ALL ;  /* 0x0000000000007948 */ /* 0x000fea0003800000 */
[----:B------:R-:W0:Y:S01]  /*2a30*/  S2UR UR5, SR_CgaCtaId ;  /* 0x00000000000579c3 */ /* 0x000e220000008800 */
[----:B------:R-:W-:-:S07]  /*2a40*/  LOP3.LUT R2, R4, 0x1, RZ, 0xc0, !PT ;  /* 0x0000000104027812 */ /* 0x000fce00078ec0ff */
[----:B------:R-:W-:Y:S01]  /*2a50*/  BAR.SYNC.DEFER_BLOCKING 0x0 ;  /* 0x0000000000007b1d */ /* 0x000fe20000010000 */
[----:B------:R-:W-:Y:S01]  /*2a60*/  LOP3.LUT R3, R8, 0xffffffc0, RZ, 0xc0, !PT ;  /* 0xffffffc008037812 */ /* 0x000fe200078ec0ff */
[----:B------:R-:W-:Y:S01]  /*2a70*/  FADD.FTZ R11, RZ, R14 ;  /* 0x0000000eff0b7221 */ /* 0x000fe20000010000 */
[----:B------:R-:W-:Y:S02]  /*2a80*/  ISETP.NE.AND P0, PT, R2, RZ, PT ;  /* 0x000000ff0200720c */ /* 0x000fe40003f05270 */
[----:B------:R-:W-:Y:S01]  /*2a90*/  LEA.HI R2, R4, R4, RZ, 0x1 ;  /* 0x0000000404027211 */ /* 0x000fe200078f08ff */
[----:B------:R-:W-:Y:S01]  /*2aa0*/  UMOV UR4, 0x400 ;  /* 0x0000040000047882 */ /* 0x000fe20000000000 */
[----:B------:R-:W-:Y:S01]  /*2ab0*/  ISETP.NE.OR P5, PT, R3, 0x40, P0 ;  /* 0x000000400300780c */ /* 0x000fe200007a5670 */
[----:B------:R-:W-:Y:S01]  /*2ac0*/  UIADD3 UR4, UR4, 0x20, URZ ;  /* 0x0000002004047890 */ /* 0x000fe2000fffe03f */
[----:B------:R-:W-:Y:S01]  /*2ad0*/  SHF.R.S32.HI R2, RZ, 0x1, R2 ;  /* 0x00000001ff027819 */ /* 0x000fe20000011402 */
[----:B------:R-:W-:Y:S01]  /*2ae0*/  BSSY B0, `(.L_x_8618) ;  /* 0x0000012000007945 */ /* 0x000fe20003800000 */
[----:B------:R-:W-:-:S02]  /*2af0*/  ISETP.GT.OR P1, PT, R8, 0x3f, P0 ;  /* 0x0000003f0800780c */ /* 0x000fc40000724670 */
[C---:B------:R-:W-:Y:S01]  /*2b00*/  IADD3 R10, R8.reuse, 0x1f, RZ ;  /* 0x0000001f080a7810 */ /* 0x040fe20007ffe0ff */
[----:B------:R-:W-:Y:S01]  /*2b10*/  IMAD R5, R5, 0x20, R2 ;  /* 0x0000002005057824 */ /* 0x000fe200078e0202 */
[----:B------:R-:W-:Y:S02]  /*2b20*/  LOP3.LUT R3, R8, 0xffffffe0, RZ, 0xc0, !PT ;  /* 0xffffffe008037812 */ /* 0x000fe400078ec0ff */
[----:B------:R-:W-:Y:S02]  /*2b30*/  ISETP.GT.U32.AND P3, PT, R10, 0x3e, PT ;  /* 0x0000003e0a00780c */ /* 0x000fe40003f64070 */
[----:B------:R-:W-:Y:S02]  /*2b40*/  ISETP.GT.OR P2, PT, R8, 0x1f, P0 ;  /* 0x0000001f0800780c */ /* 0x000fe40000744670 */
[----:B------:R-:W-:Y:S01]  /*2b50*/  ISETP.NE.OR P4, PT, R3, 0x20, P0 ;  /* 0x000000200300780c */ /* 0x000fe20000785670 */
        /* <DEDUP_REMOVED lines=10> */
.L_x_8619:
[----:B------:R-:W-:Y:S05]  /*2c00*/  BSYNC B0 ;  /* 0x0000000000007941 */ /* 0x000fea0003800000 */
.L_x_8618:
        /* <DEDUP_REMOVED lines=10> */
.L_x_8621:
[----:B------:R-:W-:Y:S05]  /*2cb0*/  BSYNC B0 ;  /* 0x0000000000007941 */ /* 0x000fea0003800000 */
.L_x_8620:
        /* <DEDUP_REMOVED lines=9> */
[----:B------:R-:W-:Y:S02]  /*2d50*/  SHF.R.S32.HI R4, RZ, 0x1f, R7 ;  /* 0x0000001fff047819 */ /* 0x000fe40000011407 */
[----:B------:R-:W-:Y:S01]  /*2d60*/  SHF.R.S32.HI R3, RZ, 0x1f, R6 ;  /* 0x0000001fff037819 */ /* 0x000fe20000011406 */
[----:B--2---:R-:W-:-:S04]  /*2d70*/  USHF.L.U32 UR4, UR4, 0x5, URZ ;  /* 0x0000000504047899 */ /* 0x004fc8000800063f */
[----:B------:R-:W-:Y:S02]  /*2d80*/  USHF.R.S32.HI UR5, URZ, 0x1f, UR4 ;  /* 0x0000001f3f057899 */ /* 0x000fe40008011404 */
[----:B01----:R-:W-:-:S04]  /*2d90*/  IADD3 R5, P1, P2, R6, UR4, R7 ;  /* 0x0000000406057c10 */ /* 0x003fc8000fa3e007 */
[----:B------:R-:W-:Y:S01]  /*2da0*/  IADD3.X R4, R3, UR5, R4, P1, P2 ;  /* 0x0000000503047c10 */ /* 0x000fe20008fe4404 */
[----:B------:R-:W-:Y:S08]  /*2db0*/  @P0 EXIT ;  /* 0x000000000000094d */ /* 0x000ff00003800000 */
[C---:B------:R-:W-:Y:S01]  /*2dc0*/  IADD3 R3, R2.reuse, 0x10, RZ ;  /* 0x0000001002037810 */ /* 0x040fe20007ffe0ff */
[----:B------:R-:W-:Y:S01]  /*2dd0*/  ULDC.64 UR4, c[0x0][0x210] ;  /* 0x0000840000047ab9 */ /* 0x000fe20000000a00 */
[CC--:B------:R-:W-:Y:S02]  /*2de0*/  IADD3 R7, P0, R2.reuse, R5.reuse, RZ ;  /* 0x0000000502077210 */ /* 0x0c0fe40007f1e0ff */
[----:B------:R-:W-:Y:S02]  /*2df0*/  IADD3 R5, P1, R3, R5, RZ ;  /* 0x0000000503057210 */ /* 0x000fe40007f3e0ff */
[-C--:B------:R-:W-:Y:S02]  /*2e00*/  LEA.HI.X.SX32 R8, R2, R4.reuse, 0x1, P0 ;  /* 0x0000000402087211 */ /* 0x080fe400000f0eff */
[----:B------:R-:W-:Y:S02]  /*2e10*/  LEA R2, P0, R7, UR4, 0x2 ;  /* 0x0000000407027c11 */ /* 0x000fe4000f8010ff */
[----:B------:R-:W-:-:S02]  /*2e20*/  LEA.HI.X.SX32 R6, R3, R4, 0x1, P1 ;  /* 0x0000000403067211 */ /* 0x000fc400008f0eff */
[----:B------:R-:W-:Y:S02]  /*2e30*/  LEA R4, P1, R5, UR4, 0x2 ;  /* 0x0000000405047c11 */ /* 0x000fe4000f8210ff */
[----:B------:R-:W-:Y:S02]  /*2e40*/  LEA.HI.X R3, R7, UR5, R8, 0x2, P0 ;  /* 0x0000000507037c11 */ /* 0x000fe400080f1408 */
[----:B------:R-:W-:-:S03]  /*2e50*/  LEA.HI.X R5, R5, UR5, R6, 0x2, P1 ;  /* 0x0000000505057c11 */ /* 0x000fc600088f1406 */
[----:B------:R-:W-:Y:S04]  /*2e60*/  STG.E desc[UR36][R2.64], R0 ;  /* 0x0000000002007986 */ /* 0x000fe8000c101924 */
[----:B------:R-:W-:Y:S01]  /*2e70*/  STG.E desc[UR36][R4.64], R11 ;  /* 0x0000000b04007986 */ /* 0x000fe2000c101924 */
[----:B------:R-:W-:Y:S05]  /*2e80*/  EXIT ;  /* 0x000000000000794d */ /* 0x000fea0003800000 */
.L_x_8590:
        /* <DEDUP_REMOVED lines=16> */
.L_x_8615:
        /* <DEDUP_REMOVED lines=16> */
.L_x_8622:
[----:B------:R-:W-:Y:S05]  /*3090*/  EXIT ;  /* 0x000000000000794d */ /* 0x000fea0003800000 */
.L_x_8592:
[----:B------:R-:W-:Y:S01]  /*30a0*/  HFMA2.MMA R12, -RZ, RZ, 0, 9.5367431640625e-07 ;  /* 0x00000010ff0c7435 */ /* 0x000fe200000001ff */
[----:B------:R-:W-:Y:S01]  /*30b0*/  IMAD.MOV.U32 R11, RZ, RZ, 0x1f ;  /* 0x0000001fff0b7424 */ /* 0x000fe200078e00ff */
[----:B------:R-:W-:Y:S01]  /*30c0*/  MOV R15, 0xffffffff ;  /* 0xffffffff000f7802 */ /* 0x000fe20000000f00 */
[----:B------:R-:W-:-:S08]  /*30d0*/  IMAD.MOV.U32 R2, RZ, RZ, -0x800001 ;  /* 0xff7fffffff027424 */ /* 0x000fd000078e00ff */
[----:B------:R-:W-:Y:S05]  /*30e0*/  WARPSYNC.COLLECTIVE R15, `(.L_x_8623) ;  /* 0x000000000f087348 */ /* 0x000fea0003c00000 */
[----:B------:R0:W1:Y:S02]  /*30f0*/  SHFL.BFLY P6, R14, R13, R12, R11 ;  /* 0x0c00000c0d0e7389 */ /* 0x00006400000c000b */
[----:B01----:R-:W-:Y:S01]  /*3100*/  ENDCOLLECTIVE ;  /* 0x000000000000791b */ /* 0x003fe20003800000 */
.L_x_8623:
[----:B------:R-:W-:Y:S01]  /*3110*/  IMAD.MOV.U32 R12, RZ, RZ, 0x8 ;  /* 0x00000008ff0c7424 */ /* 0x000fe200078e00ff */
[----:B------:R-:W-:-:S04]  /*3120*/  FMNMX.FTZ R0, R14, -3.40282346638528859812e+38, !PT ;  /* 0xff7fffff0e007809 */ /* 0x000fc80007810000 */
[----:B------:R-:W-:-:S07]  /*3130*/  MOV R13, R0 ;  /* 0x00000000000d7202 */ /* 0x000fce0000000f00 */
[----:B------:R-:W-:Y:S05]  /*3140*/  WARPSYNC.COLLECTIVE R15, `(.L_x_8624) ;  /* 0x000000000f087348 */ /* 0x000fea0003c00000 */
[----:B------:R0:W1:Y:S02]  /*3150*/  SHFL.BFLY P6, R14, R13, R12, R11 ;  /* 0x0c00000c0d0e7389 */ /* 0x00006400000c000b */
[----:B01----:R-:W-:Y:S01]  /*3160*/  ENDCOLLECTIVE ;  /* 0x000000000000791b */ /* 0x003fe20003800000 */
.L_x_8624:
[----:B------:R-:W-:Y:S01]  /*3170*/  HFMA2.MMA R12, -RZ, RZ, 0, 2.384185791015625e-07 ;  /* 0x00000004ff0c7435 */ /* 0x000fe200000001ff */
[----:B------:R-:W-:-:S04]  /*3180*/  FMNMX.FTZ R3, R0, R14, !PT ;  /* 0x0000000e00037209 */ /* 0x000fc80007810000 */
[----:B------:R-:W-:-:S07]  /*3190*/  MOV R13, R3 ;  /* 0x00000003000d7202 */ /* 0x000fce0000000f00 */
[----:B------:R-:W-:Y:S05]  /*31a0*/  WARPSYNC.COLLECTIVE R15, `(.L_x_8625) ;  /* 0x000000000f087348 */ /* 0x000fea0003c00000 */
[----:B------:R0:W1:Y:S02]  /*31b0*/  SHFL.BFLY P6, R14, R13, R12, R11 ;  /* 0x0c00000c0d0e7389 */ /* 0x00006400000c000b */
[----:B01----:R-:W-:Y:S01]  /*31c0*/  ENDCOLLECTIVE ;  /* 0x000000000000791b */ /* 0x003fe20003800000 */
.L_x_8625:
[----:B------:R-:W-:Y:S05]  /*31d0*/  BRA `(.L_x_8626) ;  /* 0xffffffd800707947 */ /* 0x000fea000383ffff */
.L_x_8617:
[----:B-1----:R-:W-:Y:S01]  /*31e0*/  HFMA2.MMA R12, -RZ, RZ, 0, 5.9604644775390625e-08 ;  /* 0x00000001ff0c7435 */ /* 0x002fe200000001ff */
[----:B------:R-:W-:Y:S01]  /*31f0*/  MOV R13, RZ ;  /* 0x000000ff000d7202 */ /* 0x000fe20000000f00 */
[----:B------:R-:W-:Y:S01]  /*3200*/  IMAD.MOV.U32 R11, RZ, RZ, 0x1f ;  /* 0x0000001fff0b7424 */ /* 0x000fe200078e00ff */
[----:B------:R-:W-:-:S08]  /*3210*/  MOV R15, 0xffffffff ;  /* 0xffffffff000f7802 */ /* 0x000fd00000000f00 */
[----:B0-----:R-:W-:Y:S05]  /*3220*/  WARPSYNC.COLLECTIVE R15, `(.L_x_8627) ;  /* 0x000000000f087348 */ /* 0x001fea0003c00000 */
[----:B------:R1:W2:Y:S02]  /*3230*/  SHFL.BFLY P6, R14, R13, R12, R11 ;  /* 0x0c00000c0d0e7389 */ /* 0x0002a400000c000b */
[----:B012---:R-:W-:Y:S01]  /*3240*/  ENDCOLLECTIVE ;  /* 0x000000000000791b */ /* 0x007fe20003800000 */
.L_x_8627:
[----:B------:R-:W-:-:S07]  /*3250*/  MOV R0, R14 ;  /* 0x0000000e00007202 */ /* 0x000fce0000000f00 */
[----:B------:R-:W-:Y:S05]  /*3260*/  WARPSYNC.COLLECTIVE R15, `(.L_x_8628) ;  /* 0x000000000f087348 */ /* 0x000fea0003c00000 */
[----:B------:R0:W1:Y:S02]  /*3270*/  SHFL.BFLY P6, R14, R13, R12, R11 ;  /* 0x0c00000c0d0e7389 */ /* 0x00006400000c000b */
[----:B01----:R-:W-:Y:S01]  /*3280*/  ENDCOLLECTIVE ;  /* 0x000000000000791b */ /* 0x003fe20003800000 */
.L_x_8628:
[----:B------:R-:W-:Y:S01]  /*3290*/  FADD.FTZ R0, RZ, R0 ;  /* 0x00000000ff007221 */ /* 0x000fe20000010000 */
[----:B------:R-:W-:Y:S06]  /*32a0*/  BRA `(.L_x_8629) ;  /* 0xfffffff400dc7947 */ /* 0x000fec000383ffff */
.L_x_8630:
        /* <DEDUP_REMOVED lines=13> */
.L_x_28187:


//--------------------- .text._ZN4vllm25paged_attention_v1_kernelI13__nv_bfloat16hLi256ELi32ELi128ELNS_18Fp8KVCacheDataTypeE1ELb0EEEvPT_PKS3_PKT0_S9_ifPKiSB_iPKfiiiSD_SD_iiiii --------------------------
	.section	.text._ZN4vllm25paged_attention_v1_kernelI13__nv_bfloat16hLi256ELi32ELi128ELNS_18Fp8KVCacheDataTypeE1ELb0EEEvPT_PKS3_PKT0_S9_ifPKiSB_iPKfiiiSD_SD_iiiii,"ax",@progbits
	.align	128
        .global         _ZN4vllm25paged_attention_v1_kernelI13__nv_bfloat16hLi256ELi32ELi128ELNS_18Fp8KVCacheDataTypeE1ELb0EEEvPT_PKS3_PKT0_S9_ifPKiSB_iPKfiiiSD_SD_iiiii
        .type           _ZN4vllm25paged_attention_v1_kernelI13__nv_bfloat16hLi256ELi32ELi128ELNS_18Fp8KVCacheDataTypeE1ELb0EEEvPT_PKS3_PKT0_S9_ifPKiSB_iPKfiiiSD_SD_iiiii,@function
        .size           _ZN4vllm25paged_attention_v1_kernelI13__nv_bfloat16hLi256ELi32ELi128ELNS_18Fp8KVCacheDataTypeE1ELb0EEEvPT_PKS3_PKT0_S9_ifPKiSB_iPKfiiiSD_SD_iiiii,(.L_x_28188 - _ZN4vllm25paged_attention_v1_kernelI13__nv_bfloat16hLi256ELi32ELi128ELNS_18Fp8KVCacheDataTypeE1ELb0EEEvPT_PKS3_PKT0_S9_ifPKiSB_iPKfiiiSD_SD_iiiii)
        .other          _ZN4vllm25paged_attention_v1_kernelI13__nv_bfloat16hLi256ELi32ELi128ELNS_18Fp8KVCacheDataTypeE1ELb0EEEvPT_PKS3_PKT0_S9_ifPKiSB_iPKfiiiSD_SD_iiiii,@"STO_CUDA_ENTRY STV_DEFAULT"
_ZN4vllm25paged_attention_v1_kernelI13__nv_bfloat16hLi256ELi32ELi128ELNS_18Fp8KVCacheDataTypeE1ELb0EEEvPT_PKS3_PKT0_S9_ifPKiSB_iPKfiiiSD_SD_iiiii:
.text._ZN4vllm25paged_attention_v1_kernelI13__nv_bfloat16hLi256ELi32ELi128ELNS_18Fp8KVCacheDataTypeE1ELb0EEEvPT_PKS3_PKT0_S9_ifPKiSB_iPKfiiiSD_SD_iiiii:
        /* <DEDUP_REMOVED lines=55> */
.L_x_8635:
        /* <DEDUP_REMOVED lines=15> */
.L_x_8634:
[----:B------:R-:W-:Y:S05]  /*0460*/  BSYNC B1 ;  /* 0x0000000000017941 */ /* 0x000fea0003800000 */
.L_x_8633:
        /* <DEDUP_REMOVED lines=15> */
.L_x_8636:
        /* <DEDUP_REMOVED lines=28> */
.L_x_8632:
[----:B------:R-:W-:Y:S05]  /*0720*/  BSYNC B0 ;  /* 0x0000000000007941 */ /* 0x000fea0003800000 */
.L_x_8631:
        /* <DEDUP_REMOVED lines=16> */
.L_x_8673:
        /* <DEDUP_REMOVED lines=42> */
.L_x_8643:
        /* <DEDUP_REMOVED lines=11> */
.L_x_8642:
[----:B------:R-:W-:Y:S05]  /*0b80*/  BSYNC B1 ;  /* 0x0000000000017941 */ /* 0x000fea0003800000 */
.L_x_8641:
        /* <DEDUP_REMOVED lines=14> */
.L_x_8646:
        /* <DEDUP_REMOVED lines=100> */
.L_x_8645:
[----:B------:R-:W-:Y:S05]  /*12b0*/  BSYNC B1 ;  /* 0x0000000000017941 */ /* 0x000fea0003800000 */
.L_x_8644:
        /* <DEDUP_REMOVED lines=55> */
.L_x_8648:
[----:B------:R-:W-:Y:S05]  /*1630*/  BSYNC B1 ;  /* 0x0000000000017941 */ /* 0x000fea0003800000 */
.L_x_8647:
        /* <DEDUP_REMOVED lines=26> */
.L_x_8640:
[----:B------:R-:W-:Y:S05]  /*17e0*/  BSYNC B0 ;  /* 0x0000000000007941 */ /* 0x000fea0003800000 */
.L_x_8639:
        /* <DEDUP_REMOVED lines=50> */
.L_x_8653:
        /* <DEDUP_REMOVED lines=8> */
.L_x_8652:
[----:B------:R-:W-:Y:S05]  /*1b90*/  BSYNC B1 ;  /* 0x0000000000017941 */ /* 0x000fea0003800000 */
.L_x_8651:
        /* <DEDUP_REMOVED lines=14> */
.L_x_8656:
        /* <DEDUP_REMOVED lines=52> */
.L_x_8655:
[----:B------:R-:W-:Y:S05]  /*1fc0*/  BSYNC B1 ;  /* 0x0000000000017941 */ /* 0x000fea0003800000 */
.L_x_8654:
        /* <DEDUP_REMOVED lines=31> */
.L_x_8658:
[----:B------:R-:W-:Y:S05]  /*21c0*/  BSYNC B1 ;  /* 0x0000000000017941 */ /* 0x000fea0003800000 */
.L_x_8657:
        /* <DEDUP_REMOVED lines=14> */
.L_x_8650:
[----:B------:R-:W-:Y:S05]  /*22b0*/  BSYNC B0 ;  /* 0x0000000000007941 */ /* 0x000fea0003800000 */
.L_x_8649:
        /* <DEDUP_REMOVED lines=66> */
.L_x_8660:
[----:B------:R-:W-:Y:S05]  /*26e0*/  BSYNC B0 ;  /* 0x0000000000007941 */ /* 0x000fea0003800000 */
.L_x_8659:
        /* <DEDUP_REMOVED lines=76> */
.L_x_8662:
[----:B------:R-:W-:Y:S05]  /*2bb0*/  BSYNC B0 ;  /* 0x0000000000007941 */ /* 0x000fea0003800000 */
.L_x_8661:
        /* <DEDUP_REMOVED lines=46> */
.L_x_8664:
[----:B------:R-:W-:Y:S05]  /*2ea0*/  BSYNC B0 ;  /* 0x0000000000007941 */ /* 0x000fea0003800000 */
.L_x_8663:
        /* <DEDUP_REMOVED lines=77> */
.L_x_8666:
[----:B------:R-:W-:Y:S05]  /*3380*/  BSYNC B0 ;  /* 0x0000000000007941 */ /* 0x000fea0003800000 */
.L_x_8665:
        /* <DEDUP_REMOVED lines=254> */
.L_x_8637:
        /* <DEDUP_REMOVED lines=16> */
.L_x_8667:
[----:B------:R-:W-:Y:S05]  /*4470*/  EXIT ;  /* 0x000000000000794d */ /* 0x000fea0003800000 */
.L_x_8638:
[----:B------:R-:W-:Y:S02]  /*4480*/  IMAD.MOV.U32 R12, RZ, RZ, 0x10 ;  /* 0x00000010ff0c7424 */ /* 0x000fe400078e00ff */
[----:B------:R-:W-:Y:S02]  /*4490*/  IMAD.MOV.U32 R11, RZ, RZ, 0x1f ;  /* 0x0000001fff0b7424 */ /* 0x000fe400078e00ff */
[----:B------:R-:W-:Y:S02]  /*44a0*/  IMAD.MOV.U32 R15, RZ, RZ, -0x1 ;  /* 0xffffffffff0f7424 */ /* 0x000fe400078e00ff */
[----:B------:R-:W-:-:S07]  /*44b0*/  IMAD.MOV.U32 R2, RZ, RZ, -0x800001 ;  /* 0xff7fffffff027424 */ /* 0x000fce00078e00ff */
[----:B------:R-:W-:Y:S05]  /*44c0*/  WARPSYNC.COLLECTIVE R15, `(.L_x_8668) ;  /* 0x000000000f087348 */ /* 0x000fea0003c00000 */
[----:B------:R0:W1:Y:S02]  /*44d0*/  SHFL.BFLY P6, R14, R13, R12, R11 ;  /* 0x0c00000c0d0e7389 */ /* 0x00006400000c000b */
[----:B01----:R-:W-:Y:S01]  /*44e0*/  ENDCOLLECTIVE ;  /* 0x000000000000791b */ /* 0x003fe20003800000 */
.L_x_8668:
[----:B------:R-:W-:Y:S01]  /*44f0*/  IMAD.MOV.U32 R12, RZ, RZ, 0x8 ;  /* 0x00000008ff0c7424 */ /* 0x000fe200078e00ff */
[----:B------:R-:W-:-:S05]  /*4500*/  FMNMX.FTZ R0, R14, -3.40282346638528859812e+38, !PT ;  /* 0xff7fffff0e007809 */ /* 0x000fca0007810000 */
[----:B------:R-:W-:-:S07]  /*4510*/  IMAD.MOV.U32 R13, RZ, RZ, R0 ;  /* 0x000000ffff0d7224 */ /* 0x000fce00078e0000 */
[----:B------:R-:W-:Y:S05]  /*4520*/  WARPSYNC.COLLECTIVE R15, `(.L_x_8669) ;  /* 0x000000000f087348 */ /* 0x000fea0003c00000 */
[----:B------:R0:W1:Y:S02]  /*4530*/  SHFL.BFLY P6, R14, R13, R12, R11 ;  /* 0x0c00000c0d0e7389 */ /* 0x00006400000c000b */
[----:B01----:R-:W-:Y:S01]  /*4540*/  ENDCOLLECTIVE ;  /* 0x000000000000791b */ /* 0x003fe20003800000 */
.L_x_8669:
[----:B------:R-:W-:Y:S01]  /*4550*/  IMAD.MOV.U32 R12, RZ, RZ, 0x4 ;  /* 0x00000004ff0c7424 */ /* 0x000fe200078e00ff */
[----:B------:R-:W-:-:S05]  /*4560*/  FMNMX.FTZ R3, R0, R14, !PT ;  /* 0x0000000e00037209 */ /* 0x000fca0007810000 */
[----:B------:R-:W-:-:S07]  /*4570*/  IMAD.MOV.U32 R13, RZ, RZ, R3 ;  /* 0x000000ffff0d7224 */ /* 0x000fce00078e0003 */
[----:B------:R-:W-:Y:S05]  /*4580*/  WARPSYNC.COLLECTIVE R15, `(.L_x_8670) ;  /* 0x000000000f087348 */ /* 0x000fea0003c00000 */
[----:B------:R0:W1:Y:S02]  /*4590*/  SHFL.BFLY P6, R14, R13, R12, R11 ;  /* 0x0c00000c0d0e7389 */ /* 0x00006400000c000b */
[----:B01----:R-:W-:Y:S01]  /*45a0*/  ENDCOLLECTIVE ;  /* 0x000000000000791b */ /* 0x003fe20003800000 */
.L_x_8670:
[----:B------:R-:W-:Y:S01]  /*45b0*/  IMAD.MOV.U32 R12, RZ, RZ, 0x2 ;  /* 0x00000002ff0c7424 */ /* 0x000fe200078e00ff */
[----:B------:R-:W-:-:S05]  /*45c0*/  FMNMX.FTZ R4, R3, R14, !PT ;  /* 0x0000000e03047209 */ /* 0x000fca0007810000 */
[----:B------:R-:W-:-:S07]  /*45d0*/  IMAD.MOV.U32 R13, RZ, RZ, R4 ;  /* 0x000000ffff0d7224 */ /* 0x000fce00078e0004 */
[----:B------:R-:W-:Y:S05]  /*45e0*/  WARPSYNC.COLLECTIVE R15, `(.L_x_8671) ;  /* 0x000000000f087348 */ /* 0x000fea0003c00000 */
[----:B------:R0:W1:Y:S02]  /*45f0*/  SHFL.BFLY P6, R14, R13, R12, R11 ;  /* 0x0c00000c0d0e7389 */ /* 0x00006400000c000b */
[----:B01----:R-:W-:Y:S01]  /*4600*/  ENDCOLLECTIVE ;  /* 0x000000000000791b */ /* 0x003fe20003800000 */
.L_x_8671:
[----:B------:R-:W-:Y:S01]  /*4610*/  IMAD.MOV.U32 R12, RZ, RZ, 0x1 ;  /* 0x00000001ff0c7424 */ /* 0x000fe200078e00ff */
[----:B------:R-:W-:-:S05]  /*4620*/  FMNMX.FTZ R5, R4, R14, !PT ;  /* 0x0000000e04057209 */ /* 0x000fca0007810000 */
[----:B------:R-:W-:-:S07]  /*4630*/  IMAD.MOV.U32 R13, RZ, RZ, R5 ;  /* 0x000000ffff0d7224 */ /* 0x000fce00078e0005 */
[----:B------:R-:W-:Y:S05]  /*4640*/  WARPSYNC.COLLECTIVE R15, `(.L_x_8672) ;  /* 0x000000000f087348 */ /* 0x000fea0003c00000 */
[----:B------:R0:W1:Y:S02]  /*4650*/  SHFL.BFLY P6, R14, R13, R12, R11 ;  /* 0x0c00000c0d0e7389 */ /* 0x00006400000c000b */
[----:B01----:R-:W-:Y:S01]  /*4660*/  ENDCOLLECTIVE ;  /* 0x000000000000791b */ /* 0x003fe20003800000 */
.L_x_8672:
[----:B------:R-:W-:Y:S05]  /*4670*/  BRA `(.L_x_8673) ;  /* 0xffffffc0006c7947 */ /* 0x000fea000383ffff */
.L_x_8674:
        /* <DEDUP_REMOVED lines=16> */
.L_x_28188:


//--------------------- .text._ZN4vllm25paged_attention_v1_kernelI13__nv_bfloat16hLi192ELi32ELi128ELNS_18Fp8KVCacheDataTypeE1ELb0EEEvPT_PKS3_PKT0_S9_ifPKiSB_iPKfiiiSD_SD_iiiii --------------------------
	.section	.text._ZN4vllm25paged_attention_v1_kernelI13__nv_bfloat16hLi192ELi32ELi128ELNS_18Fp8KVCacheDataTypeE1ELb0EEEvPT_PKS3_PKT0_S9_ifPKiSB_iPKfiiiSD_SD_iiiii,"ax",@progbits
	.align	128
        .global         _ZN4vllm25paged_attention_v1_kernelI13__nv_bfloat16hLi192ELi32ELi128ELNS_18Fp8KVCacheDataTypeE1ELb0EEEvPT_PKS3_PKT0_S9_ifPKiSB_iPKfiiiSD_SD_iiiii
        .type           _ZN4vllm25paged_attention_v1_kernelI13__nv_bfloat16hLi192ELi32ELi128ELNS_18Fp8KVCacheDataTypeE1ELb0EEEvPT_PKS3_PKT0_S9_ifPKiSB_iPKfiiiSD_SD_iiiii,@function
        .size           _ZN4vllm25paged_attention_v1_kernelI13__nv_bfloat16hLi192ELi32ELi128ELNS_18Fp8KVCacheDataTypeE1ELb0EEEvPT_PKS3_PKT0_S9_ifPKiSB_iPKfiiiSD_SD_iiiii,(.L_x_28189 - _ZN4vllm25paged_attention_v1_kernelI13__nv_bfloat16hLi192ELi32ELi128ELNS_18Fp8KVCacheDataTypeE1ELb0EEEvPT_PKS3_PKT0_S9_ifPKiSB_iPKfiiiSD_SD_iiiii)
        .other          _ZN4vllm25paged_attention_v1_kernelI13__nv_bfloat16hLi192ELi32ELi128ELNS_18Fp8KVCacheDataTypeE1ELb0EEEvPT_PKS3_PKT0_S9_ifPKiSB_iPKfiiiSD_SD_iiiii,@"STO_CUDA_ENTRY STV_DEFAULT"
_ZN4vllm25paged_attention_v1_kernelI13__nv_bfloat16hLi192ELi32ELi128ELNS_18Fp8KVCacheDataTypeE1ELb0EEEvPT_PKS3_PKT0_S9_ifPKiSB_iPKfiiiSD_SD_iiiii:
.text._ZN4vllm25paged_attention_v1_kernelI13__nv_bfloat16hLi192ELi32ELi128ELNS_18Fp8KVCacheDataTypeE1ELb0EEEvPT_PKS3_PKT0_S9_ifPKiSB_iPKfiiiSD_SD_iiiii:
        /* <DEDUP_REMOVED lines=55> */
.L_x_8679:
        /* <DEDUP_REMOVED lines=15> */
.L_x_8678:
[----:B------:R-:W-:Y:S05]  /*0460*/  BSYNC B1 ;  /* 0x0000000000017941 */ /* 0x000fea0003800000 */
.L_x_8677:
        /* <DEDUP_REMOVED lines=15> */
.L_x_8680:
        /* <DEDUP_REMOVED lines=28> */
.L_x_8676:
[----:B------:R-:W-:Y:S05]  /*0720*/  BSYNC B0 ;  /* 0x0000000000007941 */ /* 0x000fea0003800000 */
.L_x_8675:
        /* <DEDUP_REMOVED lines=16> */
.L_x_8717:
        /* <DEDUP_REMOVED lines=42> */
.L_x_8687:
        /* <DEDUP_REMOVED lines=11> */
.L_x_8686:
[----:B------:R-:W-:Y:S05]  /*0b80*/  BSYNC B1 ;  /* 0x0000000000017941 */ /* 0x000fea0003800000 */
.L_x_8685:
        /* <DEDUP_REMOVED lines=14> */
.L_x_8690:
        /* <DEDUP_REMOVED lines=100> */
.L_x_8689:
[----:B------:R-:W-:Y:S05]  /*12b0*/  BSYNC B1 ;  /* 0x0000000000017941 */ /* 0x000fea0003800000 */
.L_x_8688:
        /* <DEDUP_REMOVED lines=55> */
.L_x_8692:
[----:B------:R-:W-:Y:S05]  /*1630*/  BSYNC B1 ;  /* 0x0000000000017941 */ /* 0x000fea0003800000 */
.L_x_8691:
        /* <DEDUP_REMOVED lines=26> */
.L_x_8684:
[----:B------:R-:W-:Y:S05]  /*17e0*/  BSYNC B0 ;  /* 0x0000000000007941 */ /* 0x000fea0003800000 */
.L_x_8683:
        /* <DEDUP_REMOVED lines=51> */
.L_x_8697:
        /* <DEDUP_REMOVED lines=8> */
.L_x_8696:
[----:B------:R-:W-:Y:S05]  /*1ba0*/  BSYNC B1 ;  /* 0x0000000000017941 */ /* 0x000fea0003800000 */
.L_x_8695:
        /* <DEDUP_REMOVED lines=14> */
.L_x_8700:
        /* <DEDUP_REMOVED lines=52> */
.L_x_8699:
[----:B------:R-:W-:Y:S05]  /*1fd0*/  BSYNC B1 ;  /* 0x0000000000017941 */ /* 0x000fea0003800000 */
.L_x_8698:
        /* <DEDUP_REMOVED lines=31> */
.L_x_8702:
[----:B------:R-:W-:Y:S05]  /*21d0*/  BSYNC B1 ;  /* 0x0000000000017941 */ /* 0x000fea0003800000 */
.L_x_8701:
        /* <DEDUP_REMOVED lines=14> */
.L_x_8694:
[----:B------:R-:W-:Y:S05]  /*22c0*/  BSYNC B0 ;  /* 0x0000000000007941 */ /* 0x000fea0003800000 */
.L_x_8693:
        /* <DEDUP_REMOVED lines=58> */
.L_x_8704:
[----:B------:R-:W-:Y:S05]  /*2670*/  BSYNC B0 ;  /* 0x0000000000007941 */ /* 0x000fea0003800000 */
.L_x_8703:
        /* <DEDUP_REMOVED lines=51> */
.L_x_8706:
[----:B------:R-:W-:Y:S05]  /*29b0*/  BSYNC B0 ;  /* 0x0000000000007941 */ /* 0x000fea0003800000 */
.L_x_8705:
        /* <DEDUP_REMOVED lines=27> */
.L_x_8708:
[----:B------:R-:W-:Y:S05]  /*2b70*/  BSYNC B0 ;  /* 0x0000000000007941 */ /* 0x000fea0003800000 */
.L_x_8707:
        /* <DEDUP_REMOVED lines=51> */
.L_x_8710:
[----:B------:R-:W-:Y:S05]  /*2eb0*/  BSYNC B0 ;  /* 0x0000000000007941 */ /* 0x000fea0003800000 */
.L_x_8709:
        /* <DEDUP_REMOVED lines=194> */
.L_x_8681:
        /* <DEDUP_REMOVED lines=16> */
.L_x_8711:
[----:B------:R-:W-:Y:S05]  /*3be0*/  EXIT ;  /* 0x000000000000794d */ /* 0x000fea0003800000 */
.L_x_8682:
[----:B------:R-:W-:Y:S01]  /*3bf0*/  IMAD.MOV.U32 R12, RZ, RZ, 0x10 ;  /* 0x00000010ff0c7424 */ /* 0x000fe200078e00ff */
[----:B------:R-:W-:Y:S01]  /*3c00*/  MOV R11, 0x1f ;  /* 0x0000001f000b7802 */ /* 0x000fe20000000f00 */
[----:B------:R-:W-:Y:S02]  /*3c10*/  IMAD.MOV.U32 R15, RZ, RZ, -0x1 ;  /* 0xffffffffff0f7424 */ /* 0x000fe400078e00ff */
[----:B------:R-:W-:-:S07]  /*3c20*/  IMAD.MOV.U32 R4, RZ, RZ, -0x800001 ;  /* 0xff7fffffff047424 */ /* 0x000fce00078e00ff */
[----:B------:R-:W-:Y:S05]  /*3c30*/  WARPSYNC.COLLECTIVE R15, `(.L_x_8712) ;  /* 0x000000000f087348 */ /* 0x000fea0003c00000 */
[----:B------:R0:W1:Y:S02]  /*3c40*/  SHFL.BFLY P6, R14, R13, R12, R11 ;  /* 0x0c00000c0d0e7389 */ /* 0x00006400000c000b */
[----:B01----:R-:W-:Y:S01]  /*3c50*/  ENDCOLLECTIVE ;  /* 0x000000000000791b */ /* 0x003fe20003800000 */
.L_x_8712:
[----:B------:R-:W-:Y:S01]  /*3c60*/  IMAD.MOV.U32 R12, RZ, RZ, 0x8 ;  /* 0x00000008ff0c7424 */ /* 0x000fe200078e00ff */
[----:B------:R-:W-:-:S05]  /*3c70*/  FMNMX.FTZ R3, R14, -3.40282346638528859812e+38, !PT ;  /* 0xff7fffff0e037809 */ /* 0x000fca0007810000 */
[----:B------:R-:W-:-:S07]  /*3c80*/  IMAD.MOV.U32 R13, RZ, RZ, R3 ;  /* 0x000000ffff0d7224 */ /* 0x000fce00078e0003 */
[----:B------:R-:W-:Y:S05]  /*3c90*/  WARPSYNC.COLLECTIVE R15, `(.L_x_8713) ;  /* 0x000000000f087348 */ /* 0x000fea0003c00000 */
[----:B------:R0:W1:Y:S02]  /*3ca0*/  SHFL.BFLY P6, R14, R13, R12, R11 ;  /* 0x0c00000c0d0e7389 */ /* 0x00006400000c000b */
[----:B01----:R-:W-:Y:S01]  /*3cb0*/  ENDCOLLECTIVE ;  /* 0x000000000000791b */ /* 0x003fe20003800000 */
.L_x_8713:
[----:B------:R-:W-:Y:S01]  /*3cc0*/  IMAD.MOV.U32 R12, RZ, RZ, 0x4 ;  /* 0x00000004ff0c7424 */ /* 0x000fe200078e00ff */
[----:B------:R-:W-:-:S04]  /*3cd0*/  FMNMX.FTZ R5, R3, R14, !PT ;  /* 0x0000000e03057209 */ /* 0x000fc80007810000 */
[----:B------:R-:W-:-:S07]  /*3ce0*/  MOV R13, R5 ;  /* 0x00000005000d7202 */ /* 0x000fce0000000f00 */
[----:B------:R-:W-:Y:S05]  /*3cf0*/  WARPSYNC.COLLECTIVE R15, `(.L_x_8714) ;  /* 0x000000000f087348 */ /* 0x000fea0003c00000 */
[----:B------:R0:W1:Y:S02]  /*3d00*/  SHFL.BFLY P6, R14, R13, R12, R11 ;  /* 0x0c00000c0d0e7389 */ /* 0x00006400000c000b */
[----:B01----:R-:W-:Y:S01]  /*3d10*/  ENDCOLLECTIVE ;  /* 0x000000000000791b */ /* 0x003fe20003800000 */
.L_x_8714:
[----:B------:R-:W-:Y:S01]  /*3d20*/  IMAD.MOV.U32 R12, RZ, RZ, 0x2 ;  /* 0x00000002ff0c7424 */ /* 0x000fe200078e00ff */
[----:B------:R-:W-:-:S05]  /*3d30*/  FMNMX.FTZ R6, R5, R14, !PT ;  /* 0x0000000e05067209 */ /* 0x000fca0007810000 */
[----:B------:R-:W-:-:S07]  /*3d40*/  IMAD.MOV.U32 R13, RZ, RZ, R6 ;  /* 0x000000ffff0d7224 */ /* 0x000fce00078e0006 */
[----:B------:R-:W-:Y:S05]  /*3d50*/  WARPSYNC.COLLECTIVE R15, `(.L_x_8715) ;  /* 0x000000000f087348 */ /* 0x000fea0003c00000 */
[----:B------:R0:W1:Y:S02]  /*3d60*/  SHFL.BFLY P6, R14, R13, R12, R11 ;  /* 0x0c00000c0d0e7389 */ /* 0x00006400000c000b */
[----:B01----:R-:W-:Y:S01]  /*3d70*/  ENDCOLLECTIVE ;  /* 0x000000000000791b */ /* 0x003fe20003800000 */
.L_x_8715:
[----:B------:R-:W-:Y:S01]  /*3d80*/  IMAD.MOV.U32 R12, RZ, RZ, 0x1 ;  /* 0x00000001ff0c7424 */ /* 0x000fe200078e00ff */
[----:B------:R-:W-:-:S04]  /*3d90*/  FMNMX.FTZ R8, R6, R14, !PT ;  /* 0x0000000e06087209 */ /* 0x000fc80007810000 */
[----:B------:R-:W-:-:S07]  /*3da0*/  MOV R13, R8 ;  /* 0x00000008000d7202 */ /* 0x000fce0000000f00 */
[----:B------:R-:W-:Y:S05]  /*3db0*/  WARPSYNC.COLLECTIVE R15, `(.L_x_8716) ;  /* 0x000000000f087348 */ /* 0x000fea0003c00000 */
[----:B------:R0:W1:Y:S02]  /*3dc0*/  SHFL.BFLY P6, R14, R13, R12, R11 ;  /* 0x0c00000c0d0e7389 */ /* 0x00006400000c000b */
[----:B01----:R-:W-:Y:S01]  /*3dd0*/  ENDCOLLECTIVE ;  /* 0x000000000000791b */ /* 0x003fe20003800000 */
.L_x_8716:
[----:B------:R-:W-:Y:S05]  /*3de0*/  BRA `(.L_x_8717) ;  /* 0xffffffc800907947 */ /* 0x000fea000383ffff */
.L_x_8718:
        /* <DEDUP_REMOVED lines=9> */
.L_x_28189:


//--------------------- .text._ZN4vllm25paged_attention_v1_kernelI13__nv_bfloat16hLi128ELi32ELi128ELNS_18Fp8KVCacheDataTypeE1ELb0EEEvPT_PKS3_PKT0_S9_ifPKiSB_iPKfiiiSD_SD_iiiii --------------------------
	.section	.text._ZN4vllm25paged_attention_v1_kernelI13__nv_bfloat16hLi128ELi32ELi128ELNS_18Fp8KVCacheDataTypeE1ELb0EEEvPT_PKS3_PKT0_S9_ifPKiSB_iPKfiiiSD_SD_iiiii,"ax",@progbits
	.align	128
        .global         _ZN4vllm25paged_attention_v1_kernelI13__nv_bfloat16hLi128ELi32ELi128ELNS_18Fp8KVCacheDataTypeE1ELb0EEEvPT_PKS3_PKT0_S9_ifPKiSB_iPKfiiiSD_SD_iiiii
        .type           _ZN4vllm25paged_attention_v1_kernelI13__nv_bfloat16hLi128ELi32ELi128ELNS_18Fp8KVCacheDataTypeE1ELb0EEEvPT_PKS3_PKT0_S9_ifPKiSB_iPKfiiiSD_SD_iiiii,@function
        .size           _ZN4vllm25paged_attention_v1_kernelI13__nv_bfloat16hLi128ELi32ELi128ELNS_18Fp8KVCacheDataTypeE1ELb0EEEvPT_PKS3_PKT0_S9_ifPKiSB_iPKfiiiSD_SD_iiiii,(.L_x_28190 - _ZN4vllm25paged_attention_v1_kernelI13__nv_bfloat16hLi128ELi32ELi128ELNS_18Fp8KVCacheDataTypeE1ELb0EEEvPT_PKS3_PKT0_S9_ifPKiSB_iPKfiiiSD_SD_iiiii)
        .other          _ZN4vllm25paged_attention_v1_kernelI13__nv_bfloat16hLi128ELi32ELi128ELNS_18Fp8KVCacheDataTypeE1ELb0EEEvPT_PKS3_PKT0_S9_ifPKiSB_iPKfiiiSD_SD_iiiii,@"STO_CUDA_ENTRY STV_DEFAULT"
_ZN4vllm25paged_attention_v1_kernelI13__nv_bfloat16hLi128ELi32ELi128ELNS_18Fp8KVCacheDataTypeE1ELb0EEEvPT_PKS3_PKT0_S9_ifPKiSB_iPKfiiiSD_SD_iiiii:
.text._ZN4vllm25paged_attention_v1_kernelI13__nv_bfloat16hLi128ELi32ELi128ELNS_18Fp8KVCacheDataTypeE1ELb0EEEvPT_PKS3_PKT0_S9_ifPKiSB_iPKfiiiSD_SD_iiiii:
        /* <DEDUP_REMOVED lines=51> */
.L_x_8723:
        /* <DEDUP_REMOVED lines=15> */
.L_x_8722:
[----:B------:R-:W-:Y:S05]  /*0420*/  BSYNC B1 ;  /* 0x0000000000017941 */ /* 0x000fea0003800000 */
.L_x_8721:
        /* <DEDUP_REMOVED lines=15> */
.L_x_8724:
        /* <DEDUP_REMOVED lines=28> */
.L_x_8720:
[----:B------:R-:W-:Y:S05]  /*06e0*/  BSYNC B0 ;  /* 0x0000000000007941 */ /* 0x000fea0003800000 */
.L_x_8719:
        /* <DEDUP_REMOVED lines=16> */
.L_x_8761:
        /* <DEDUP_REMOVED lines=42> */
.L_x_8731:
        /* <DEDUP_REMOVED lines=11> */
.L_x_8730:
[----:B------:R-:W-:Y:S05]  /*0b40*/  BSYNC B1 ;  /* 0x0000000000017941 */ /* 0x000fea0003800000 */
.L_x_8729:
        /* <DEDUP_REMOVED lines=14> */
.L_x_8734:
        /* <DEDUP_REMOVED lines=100> */
.L_x_8733:
[----:B------:R-:W-:Y:S05]  /*1270*/  BSYNC B1 ;  /* 0x0000000000017941 */ /* 0x000fea0003800000 */
.L_x_8732:
        /* <DEDUP_REMOVED lines=55> */
.L_x_8736:
[----:B------:R-:W-:Y:S05]  /*15f0*/  BSYNC B1 ;  /* 0x0000000000017941 */ /* 0x000fea0003800000 */
.L_x_8735:
        /* <DEDUP_REMOVED lines=26> */
.L_x_8728:
[----:B------:R-:W-:Y:S05]  /*17a0*/  BSYNC B0 ;  /* 0x0000000000007941 */ /* 0x000fea0003800000 */
.L_x_8727:
        /* <DEDUP_REMOVED lines=51> */
.L_x_8741:
        /* <DEDUP_REMOVED lines=8> */
.L_x_8740:
[----:B------:R-:W-:Y:S05]  /*1b60*/  BSYNC B1 ;  /* 0x0000000000017941 */ /* 0x000fea0003800000 */
.L_x_8739:
        /* <DEDUP_REMOVED lines=14> */
.L_x_8744:
        /* <DEDUP_REMOVED lines=52> */
.L_x_8743:
[----:B------:R-:W-:Y:S05]  /*1f90*/  BSYNC B1 ;  /* 0x0000000000017941 */ /* 0x000fea0003800000 */
.L_x_8742:
        /* <DEDUP_REMOVED lines=31> */
.L_x_8746:
[----:B------:R-:W-:Y:S05]  /*2190*/  BSYNC B1 ;  /* 0x0000000000017941 */ /* 0x000fea0003800000 */
.L_x_8745:
        /* <DEDUP_REMOVED lines=14> */
.L_x_8738:
[----:B------:R-:W-:Y:S05]  /*2280*/  BSYNC B0 ;  /* 0x0000000000007941 */ /* 0x000fea0003800000 */
.L_x_8737:
        /* <DEDUP_REMOVED lines=52> */
.L_x_8748:
[----:B------:R-:W-:Y:S05]  /*25d0*/  BSYNC B0 ;  /* 0x0000000000007941 */ /* 0x000fea0003800000 */
.L_x_8747:
        /* <DEDUP_REMOVED lines=35> */
.L_x_8750:
[----:B------:R-:W-:Y:S05]  /*2810*/  BSYNC B0 ;  /* 0x0000000000007941 */ /* 0x000fea0003800000 */
.L_x_8749:
        /* <DEDUP_REMOVED lines=19> */
.L_x_8752:
[----:B------:R-:W-:Y:S05]  /*2950*/  BSYNC B0 ;  /* 0x0000000000007941 */ /* 0x000fea0003800000 */
.L_x_8751:
        /* <DEDUP_REMOVED lines=36> */
.L_x_8754:
[----:B------:R-:W-:Y:S05]  /*2ba0*/  BSYNC B0 ;  /* 0x0000000000007941 */ /* 0x000fea0003800000 */
.L_x_8753:
        /* <DEDUP_REMOVED lines=133> */
.L_x_8725:
        /* <DEDUP_REMOVED lines=16> */
.L_x_8755:
[----:B------:R-:W-:Y:S05]  /*3500*/  EXIT ;  /* 0x000000000000794d */ /* 0x000fea0003800000 */
.L_x_8726:
[----:B------:R-:W-:Y:S01]  /*3510*/  HFMA2.MMA R11, -RZ, RZ, 0, 1.847743988037109375e-06 ;  /* 0x0000001fff0b7435 */ /* 0x000fe200000001ff */
[----:B------:R-:W-:Y:S01]  /*3520*/  IMAD.MOV.U32 R12, RZ, RZ, 0x10 ;  /* 0x00000010ff0c7424 */ /* 0x000fe200078e00ff */
[----:B------:R-:W-:Y:S01]  /*3530*/  MOV R8, 0xff7fffff ;  /* 0xff7fffff00087802 */ /* 0x000fe20000000f00 */
[----:B------:R-:W-:-:S08]  /*3540*/  IMAD.MOV.U32 R15, RZ, RZ, -0x1 ;  /* 0xffffffffff0f7424 */ /* 0x000fd000078e00ff */
[----:B------:R-:W-:Y:S05]  /*3550*/  WARPSYNC.COLLECTIVE R15, `(.L_x_8756) ;  /* 0x000000000f087348 */ /* 0x000fea0003c00000 */
[----:B------:R0:W1:Y:S02]  /*3560*/  SHFL.BFLY P6, R14, R13, R12, R11 ;  /* 0x0c00000c0d0e7389 */ /* 0x00006400000c000b */
[----:B01----:R-:W-:Y:S01]  /*3570*/  ENDCOLLECTIVE ;  /* 0x000000000000791b */ /* 0x003fe20003800000 */
.L_x_8756:
[----:B------:R-:W-:Y:S01]  /*3580*/  IMAD.MOV.U32 R12, RZ, RZ, 0x8 ;  /* 0x00000008ff0c7424 */ /* 0x000fe200078e00ff */
[----:B------:R-:W-:-:S04]  /*3590*/  FMNMX.FTZ R7, R14, -3.40282346638528859812e+38, !PT ;  /* 0xff7fffff0e077809 */ /* 0x000fc80007810000 */
[----:B------:R-:W-:-:S07]  /*35a0*/  MOV R13, R7 ;  /* 0x00000007000d7202 */ /* 0x000fce0000000f00 */
[----:B------:R-:W-:Y:S05]  /*35b0*/  WARPSYNC.COLLECTIVE R15, `(.L_x_8757) ;  /* 0x000000000f087348 */ /* 0x000fea0003c00000 */
[----:B------:R0:W1:Y:S02]  /*35c0*/  SHFL.BFLY P6, R14, R13, R12, R11 ;  /* 0x0c00000c0d0e7389 */ /* 0x00006400000c000b */
[----:B01----:R-:W-:Y:S01]  /*35d0*/  ENDCOLLECTIVE ;  /* 0x000000000000791b */ /* 0x003fe20003800000 */
.L_x_8757:
[----:B------:R-:W-:Y:S01]  /*35e0*/  IMAD.MOV.U32 R12, RZ, RZ, 0x4 ;  /* 0x00000004ff0c7424 */ /* 0x000fe200078e00ff */
[----:B------:R-:W-:-:S04]  /*35f0*/  FMNMX.FTZ R9, R7, R14, !PT ;  /* 0x0000000e07097209 */ /* 0x000fc80007810000 */
[----:B------:R-:W-:-:S07]  /*3600*/  MOV R13, R9 ;  /* 0x00000009000d7202 */ /* 0x000fce0000000f00 */
[----:B------:R-:W-:Y:S05]  /*3610*/  WARPSYNC.COLLECTIVE R15, `(.L_x_8758) ;  /* 0x000000000f087348 */ /* 0x000fea0003c00000 */
[----:B------:R0:W1:Y:S02]  /*3620*/  SHFL.BFLY P6, R14, R13, R12, R11 ;  /* 0x0c00000c0d0e7389 */ /* 0x00006400000c000b */
[----:B01----:R-:W-:Y:S01]  /*3630*/  ENDCOLLECTIVE ;  /* 0x000000000000791b */ /* 0x003fe20003800000 */
.L_x_8758:
[----:B------:R-:W-:Y:S01]  /*3640*/  IMAD.MOV.U32 R12, RZ, RZ, 0x2 ;  /* 0x00000002ff0c7424 */ /* 0x000fe200078e00ff */
[----:B------:R-:W-:-:S04]  /*3650*/  FMNMX.FTZ R10, R9, R14, !PT ;  /* 0x0000000e090a7209 */ /* 0x000fc80007810000 */
[----:B------:R-:W-:-:S07]  /*3660*/  MOV R13, R10 ;  /* 0x0000000a000d7202 */ /* 0x000fce0000000f00 */
[----:B------:R-:W-:Y:S05]  /*3670*/  WARPSYNC.COLLECTIVE R15, `(.L_x_8759) ;  /* 0x000000000f087348 */ /* 0x000fea0003c00000 */
[----:B------:R0:W1:Y:S02]  /*3680*/  SHFL.BFLY P6, R14, R13, R12, R11 ;  /* 0x0c00000c0d0e7389 */ /* 0x00006400000c000b */
[----:B01----:R-:W-:Y:S01]  /*3690*/  ENDCOLLECTIVE ;  /* 0x000000000000791b */ /* 0x003fe20003800000 */
.L_x_8759:
[----:B------:R-:W-:Y:S01]  /*36a0*/  IMAD.MOV.U32 R12, RZ, RZ, 0x1 ;  /* 0x00000001ff0c7424 */ /* 0x000fe200078e00ff */
[----:B------:R-:W-:-:S04]  /*36b0*/  FMNMX.FTZ R16, R10, R14, !PT ;  /* 0x0000000e0a107209 */ /* 0x000fc80007810000 */
[----:B------:R-:W-:-:S07]  /*36c0*/  MOV R13, R16 ;  /* 0x00000010000d7202 */ /* 0x000fce0000000f00 */
[----:B------:R-:W-:Y:S05]  /*36d0*/  WARPSYNC.COLLECTIVE R15, `(.L_x_8760) ;  /* 0x000000000f087348 */ /* 0x000fea0003c00000 */
[----:B------:R0:W1:Y:S02]  /*36e0*/  SHFL.BFLY P6, R14, R13, R12, R11 ;  /* 0x0c00000c0d0e7389 */ /* 0x00006400000c000b */
[----:B01----:R-:W-:Y:S01]  /*36f0*/  ENDCOLLECTIVE ;  /* 0x000000000000791b */ /* 0x003fe20003800000 */
.L_x_8760:
[----:B------:R-:W-:Y:S05]  /*3700*/  BRA `(.L_x_8761) ;  /* 0xffffffd000387947 */ /* 0x000fea000383ffff */
.L_x_8762:
        /* <DEDUP_REMOVED lines=15> */
.L_x_28190:


//--------------------- .text._ZN4vllm25paged_attention_v1_kernelI13__nv_bfloat16hLi120ELi32ELi128ELNS_18Fp8KVCacheDataTypeE1ELb0EEEvPT_PKS3_PKT0_S9_ifPKiSB_iPKfiiiSD_SD_iiiii --------------------------
	.section	.text._ZN4vllm25paged_attention_v1_kernelI13__nv_bfloat16hLi120ELi32ELi128ELNS_18Fp8KVCacheDataTypeE1ELb0EEEvPT_PKS3_PKT0_S9_ifPKiSB_iPKfiiiSD_SD_iiiii,"ax",@progbits
	.align	128
        .global         _ZN4vllm25paged_attention_v1_kernelI13__nv_bfloat16hLi120ELi32ELi128ELNS_18Fp8KVCacheDataTypeE1ELb0EEEvPT_PKS3_PKT0_S9_ifPKiSB_iPKfiiiSD_SD_iiiii
        .type           _ZN4vllm25paged_attention_v1_kernelI13__nv_bfloat16hLi120ELi32ELi128ELNS_18Fp8KVCacheDataTypeE1ELb0EEEvPT_PKS3_PKT0_S9_ifPKiSB_iPKfiiiSD_SD_iiiii,@function
        .size           _ZN4vllm25paged_attention_v1_kernelI13__nv_bfloat16hLi120ELi32ELi128ELNS_18Fp8KVCacheDataTypeE1ELb0EEEvPT_PKS3_PKT0_S9_ifPKiSB_iPKfiiiSD_SD_iiiii,(.L_x_28191 - _ZN4vllm25paged_attention_v1_kernelI13__nv_bfloat16hLi120ELi32ELi128ELNS_18Fp8KVCacheDataTypeE1ELb0EEEvPT_PKS3_PKT0_S9_ifPKiSB_iPKfiiiSD_SD_iiiii)
        .other          _ZN4vllm25paged_attention_v1_kernelI13__nv_bfloat16hLi120ELi32ELi128ELNS_18Fp8KVCacheDataTypeE1ELb0EEEvPT_PKS3_PKT0_S9_ifPKiSB_iPKfiiiSD_SD_iiiii,@"STO_CUDA_ENTRY STV_DEFAULT"
_ZN4vllm25paged_attention_v1_kernelI13__nv_bfloat16hLi120ELi32ELi128ELNS_18Fp8KVCacheDataTypeE1ELb0EEEvPT_PKS3_PKT0_S9_ifPKiSB_iPKfiiiSD_SD_iiiii:
.text._ZN4vllm25paged_attention_v1_kernelI13__nv_bfloat16hLi120ELi32ELi128ELNS_18Fp8KVCacheDataTypeE1ELb0EEEvPT_PKS3_PKT0_S9_ifPKiSB_iPKfiiiSD_SD_iiiii:
        /* <DEDUP_REMOVED lines=51> */
.L_x_8767:
        /* <DEDUP_REMOVED lines=15> */
.L_x_8766:
[----:B------:R-:W-:Y:S05]  /*0420*/  BSYNC B1 ;  /* 0x0000000000017941 */ /* 0x000fea0003800000 */
.L_x_8765:
        /* <DEDUP_REMOVED lines=15> */
.L_x_8768:
        /* <DEDUP_REMOVED lines=28> */
.L_x_8764:
[----:B------:R-:W-:Y:S05]  /*06e0*/  BSYNC B0 ;  /* 0x0000000000007941 */ /* 0x000fea0003800000 */
.L_x_8763:
        /* <DEDUP_REMOVED lines=16> */
.L_x_8805:
        /* <DEDUP_REMOVED lines=42> */
.L_x_8775:
        /* <DEDUP_REMOVED lines=11> */
.L_x_8774:
[----:B------:R-:W-:Y:S05]  /*0b40*/  BSYNC B1 ;  /* 0x0000000000017941 */ /* 0x000fea0003800000 */
.L_x_8773:
        /* <DEDUP_REMOVED lines=14> */
.L_x_8778:
        /* <DEDUP_REMOVED lines=100> */
.L_x_8777:
[----:B------:R-:W-:Y:S05]  /*1270*/  BSYNC B1 ;  /* 0x0000000000017941 */ /* 0x000fea0003800000 */
.L_x_8776:
        /* <DEDUP_REMOVED lines=55> */
.L_x_8780:
[----:B------:R-:W-:Y:S05]  /*15f0*/  BSYNC B1 ;  /* 0x0000000000017941 */ /* 0x000fea0003800000 */
.L_x_8779:
        /* <DEDUP_REMOVED lines=26> */
.L_x_8772:
[----:B------:R-:W-:Y:S05]  /*17a0*/  BSYNC B0 ;  /* 0x0000000000007941 */ /* 0x000fea0003800000 */
.L_x_8771:
        /* <DEDUP_REMOVED lines=50> */
.L_x_8785:
        /* <DEDUP_REMOVED lines=8> */
.L_x_8784:
[----:B------:R-:W-:Y:S05]  /*1b50*/  BSYNC B1 ;  /* 0x0000000000017941 */ /* 0x000fea0003800000 */
.L_x_8783:
        /* <DEDUP_REMOVED lines=14> */
.L_x_8788:
        /* <DEDUP_REMOVED lines=52> */
.L_x_8787:
[----:B------:R-:W-:Y:S05]  /*1f80*/  BSYNC B1 ;  /* 0x0000000000017941 */ /* 0x000fea0003800000 */
.L_x_8786:
        /* <DEDUP_REMOVED lines=31> */
.L_x_8790:
[----:B------:R-:W-:Y:S05]  /*2180*/  BSYNC B1 ;  /* 0x0000000000017941 */ /* 0x000fea0003800000 */
.L_x_8789:
        /* <DEDUP_REMOVED lines=14> */
.L_x_8782:
[----:B------:R-:W-:Y:S05]  /*2270*/  BSYNC B0 ;  /* 0x0000000000007941 */ /* 0x000fea0003800000 */
.L_x_8781:
        /* <DEDUP_REMOVED lines=47> */
.L_x_8792:
[----:B------:R-:W-:Y:S05]  /*2570*/  BSYNC B0 ;  /* 0x0000000000007941 */ /* 0x000fea0003800000 */
.L_x_8791:
        /* <DEDUP_REMOVED lines=33> */
.L_x_8794:
[----:B------:R-:W-:Y:S05]  /*2790*/  BSYNC B0 ;  /* 0x0000000000007941 */ /* 0x000fea0003800000 */
.L_x_8793:
        /* <DEDUP_REMOVED lines=18> */
.L_x_8796:
[----:B------:R-:W-:Y:S05]  /*28c0*/  BSYNC B0 ;  /* 0x0000000000007941 */ /* 0x000fea0003800000 */
.L_x_8795:
        /* <DEDUP_REMOVED lines=34> */
.L_x_8798:
[----:B------:R-:W-:Y:S05]  /*2af0*/  BSYNC B0 ;  /* 0x0000000000007941 */ /* 0x000fea0003800000 */
.L_x_8797:
        /* <DEDUP_REMOVED lines=124> */
.L_x_8769:
        /* <DEDUP_REMOVED lines=16> */
.L_x_8799:
[----:B------:R-:W-:Y:S05]  /*33c0*/  EXIT ;  /* 0x000000000000794d */ /* 0x000fea0003800000 */
.L_x_8770:
[----:B------:R-:W-:Y:S01]  /*33d0*/  HFMA2.MMA R11, -RZ, RZ, 0, 1.847743988037109375e-06 ;  /* 0x0000001fff0b7435 */ /* 0x000fe200000001ff */
[----:B------:R-:W-:Y:S01]  /*33e0*/  IMAD.MOV.U32 R12, RZ, RZ, 0x10 ;  /* 0x00000010ff0c7424 */ /* 0x000fe200078e00ff */
[----:B------:R-:W-:Y:S01]  /*33f0*/  MOV R8, 0xff7fffff ;  /* 0xff7fffff00087802 */ /* 0x000fe20000000f00 */
[----:B------:R-:W-:-:S08]  /*3400*/  IMAD.MOV.U32 R15, RZ, RZ, -0x1 ;  /* 0xffffffffff0f7424 */ /* 0x000fd000078e00ff */
[----:B------:R-:W-:Y:S05]  /*3410*/  WARPSYNC.COLLECTIVE R15, `(.L_x_8800) ;  /* 0x000000000f087348 */ /* 0x000fea0003c00000 */
[----:B------:R0:W1:Y:S02]  /*3420*/  SHFL.BFLY P6, R14, R13, R12, R11 ;  /* 0x0c00000c0d0e7389 */ /* 0x00006400000c000b */
[----:B01----:R-:W-:Y:S01]  /*3430*/  ENDCOLLECTIVE ;  /* 0x000000000000791b */ /* 0x003fe20003800000 */
.L_x_8800:
[----:B------:R-:W-:Y:S01]  /*3440*/  IMAD.MOV.U32 R12, RZ, RZ, 0x8 ;  /* 0x00000008ff0c7424 */ /* 0x000fe200078e00ff */
[----:B------:R-:W-:-:S04]  /*3450*/  FMNMX.FTZ R7, R14, -3.40282346638528859812e+38, !PT ;  /* 0xff7fffff0e077809 */ /* 0x000fc80007810000 */
[----:B------:R-:W-:-:S07]  /*3460*/  MOV R13, R7 ;  /* 0x00000007000d7202 */ /* 0x000fce0000000f00 */
[----:B------:R-:W-:Y:S05]  /*3470*/  WARPSYNC.COLLECTIVE R15, `(.L_x_8801) ;  /* 0x000000000f087348 */ /* 0x000fea0003c00000 */
[----:B------:R0:W1:Y:S02]  /*3480*/  SHFL.BFLY P6, R14, R13, R12, R11 ;  /* 0x0c00000c0d0e7389 */ /* 0x00006400000c000b */
[----:B01----:R-:W-:Y:S01]  /*3490*/  ENDCOLLECTIVE ;  /* 0x000000000000791b */ /* 0x003fe20003800000 */
.L_x_8801:
[----:B------:R-:W-:Y:S01]  /*34a0*/  IMAD.MOV.U32 R12, RZ, RZ, 0x4 ;  /* 0x00000004ff0c7424 */ /* 0x000fe200078e00ff */
[----:B------:R-:W-:-:S04]  /*34b0*/  FMNMX.FTZ R9, R7, R14, !PT ;  /* 0x0000000e07097209 */ /* 0x000fc80007810000 */
[----:B------:R-:W-:-:S07]  /*34c0*/  MOV R13, R9 ;  /* 0x00000009000d7202 */ /* 0x000fce0000000f00 */
[----:B------:R-:W-:Y:S05]  /*34d0*/  WARPSYNC.COLLECTIVE R15, `(.L_x_8802) ;  /* 0x000000000f087348 */ /* 0x000fea0003c00000 */
[----:B------:R0:W1:Y:S02]  /*34e0*/  SHFL.BFLY P6, R14, R13, R12, R11 ;  /* 0x0c00000c0d0e7389 */ /* 0x00006400000c000b */
[----:B01----:R-:W-:Y:S01]  /*34f0*/  ENDCOLLECTIVE ;  /* 0x000000000000791b */ /* 0x003fe20003800000 */
.L_x_8802:
[----:B------:R-:W-:Y:S01]  /*3500*/  IMAD.MOV.U32 R12, RZ, RZ, 0x2 ;  /* 0x00000002ff0c7424 */ /* 0x000fe200078e00ff */
[----:B------:R-:W-:-:S04]  /*3510*/  FMNMX.FTZ R10, R9, R14, !PT ;  /* 0x0000000e090a7209 */ /* 0x000fc80007810000 */
[----:B------:R-:W-:-:S07]  /*3520*/  MOV R13, R10 ;  /* 0x0000000a000d7202 */ /* 0x000fce0000000f00 */
[----:B------:R-:W-:Y:S05]  /*3530*/  WARPSYNC.COLLECTIVE R15, `(.L_x_8803) ;  /* 0x000000000f087348 */ /* 0x000fea0003c00000 */
[----:B------:R0:W1:Y:S02]  /*3540*/  SHFL.BFLY P6, R14, R13, R12, R11 ;  /* 0x0c00000c0d0e7389 */ /* 0x00006400000c000b */
[----:B01----:R-:W-:Y:S01]  /*3550*/  ENDCOLLECTIVE ;  /* 0x000000000000791b */ /* 0x003fe20003800000 */
.L_x_8803:
[----:B------:R-:W-:Y:S01]  /*3560*/  IMAD.MOV.U32 R12, RZ, RZ, 0x1 ;  /* 0x00000001ff0c7424 */ /* 0x000fe200078e00ff */
[----:B------:R-:W-:-:S04]  /*3570*/  FMNMX.FTZ R16, R10, R14, !PT ;  /* 0x0000000e0a107209 */ /* 0x000fc80007810000 */
[----:B------:R-:W-:-:S07]  /*3580*/  MOV R13, R16 ;  /* 0x00000010000d7202 */ /* 0x000fce0000000f00 */
[----:B------:R-:W-:Y:S05]  /*3590*/  WARPSYNC.COLLECTIVE R15, `(.L_x_8804) ;  /* 0x000000000f087348 */ /* 0x000fea0003c00000 */
[----:B------:R0:W1:Y:S02]  /*35a0*/  SHFL.BFLY P6, R14, R13, R12, R11 ;  /* 0x0c00000c0d0e7389 */ /* 0x00006400000c000b */
[----:B01----:R-:W-:Y:S01]  /*35b0*/  ENDCOLLECTIVE ;  /* 0x000000000000791b */ /* 0x003fe20003800000 */
.L_x_8804:
[----:B------:R-:W-:Y:S05]  /*35c0*/  BRA `(.L_x_8805) ;  /* 0xffffffd000887947 */ /* 0x000fea000383ffff */
.L_x_8806:
        /* <DEDUP_REMOVED lines=11> */
.L_x_28191:


//--------------------- .text._ZN4vllm25paged_attention_v1_kernelI13__nv_bfloat16hLi112ELi32ELi128ELNS_18Fp8KVCacheDataTypeE1ELb0EEEvPT_PKS3_PKT0_S9_ifPKiSB_iPKfiiiSD_SD_iiiii --------------------------
	.section	.text._ZN4vllm25paged_attention_v1_kernelI13__nv_bfloat16hLi112ELi32ELi128ELNS_18Fp8KVCacheDataTypeE1ELb0EEEvPT_PKS3_PKT0_S9_ifPKiSB_iPKfiiiSD_SD_iiiii,"ax",@progbits
	.align	128
        .global         _ZN4vllm25paged_attention_v1_kernelI13__nv_bfloat16hLi112ELi32ELi128ELNS_18Fp8KVCacheDataTypeE1ELb0EEEvPT_PKS3_PKT0_S9_ifPKiSB_iPKfiiiSD_SD_iiiii
        .type           _ZN4vllm25paged_attention_v1_kernelI13__nv_bfloat16hLi112ELi32ELi128ELNS_18Fp8KVCacheDataTypeE1ELb0EEEvPT_PKS3_PKT0_S9_ifPKiSB_iPKfiiiSD_SD_iiiii,@function
        .size           _ZN4vllm25paged_attention_v1_kernelI13__nv_bfloat16hLi112ELi32ELi128ELNS_18Fp8KVCacheDataTypeE1ELb0EEEvPT_PKS3_PKT0_S9_ifPKiSB_iPKfiiiSD_SD_iiiii,(.L_x_28192 - _ZN4vllm25paged_attention_v1_kernelI13__nv_bfloat16hLi112ELi32ELi128ELNS_18Fp8KVCacheDataTypeE1ELb0EEEvPT_PKS3_PKT0_S9_ifPKiSB_iPKfiiiSD_SD_iiiii)
        .other          _ZN4vllm25paged_attention_v1_kernelI13__nv_bfloat16hLi112ELi32ELi128ELNS_18Fp8KVCacheDataTypeE1ELb0EEEvPT_PKS3_PKT0_S9_ifPKiSB_iPKfiiiSD_SD_iiiii,@"STO_CUDA_ENTRY STV_DEFAULT"
_ZN4vllm25paged_attention_v1_kernelI13__nv_bfloat16hLi112ELi32ELi128ELNS_18Fp8KVCacheDataTypeE1ELb0EEEvPT_PKS3_PKT0_S9_ifPKiSB_iPKfiiiSD_SD_iiiii:
.text._ZN4vllm25paged_attention_v1_kernelI13__nv_bfloat16hLi112ELi32ELi128ELNS_18Fp8KVCacheDataTypeE1ELb0EEEvPT_PKS3_PKT0_S9_ifPKiSB_iPKfiiiSD_SD_iiiii:
        /* <DEDUP_REMOVED lines=51> */
.L_x_8811:
        /* <DEDUP_REMOVED lines=15> */
.L_x_8810:
[----:B------:R-:W-:Y:S05]  /*0420*/  BSYNC B1 ;  /* 0x0000000000017941 */ /* 0x000fea0003800000 */
.L_x_8809:
        /* <DEDUP_REMOVED lines=15> */
.L_x_8812:
        /* <DEDUP_REMOVED lines=28> */
.L_x_8808:
[----:B------:R-:W-:Y:S05]  /*06e0*/  BSYNC B0 ;  /* 0x0000000000007941 */ /* 0x000fea0003800000 */
.L_x_8807:
        /* <DEDUP_REMOVED lines=16> */
.L_x_8849:
        /* <DEDUP_REMOVED lines=42> */
.L_x_8819:
        /* <DEDUP_REMOVED lines=11> */
.L_x_8818:
[----:B------:R-:W-:Y:S05]  /*0b40*/  BSYNC B1 ;  /* 0x0000000000017941 */ /* 0x000fea0003800000 */
.L_x_8817:
        /* <DEDUP_REMOVED lines=14> */
.L_x_8822:
        /* <DEDUP_REMOVED lines=100> */
.L_x_8821:
[----:B------:R-:W-:Y:S05]  /*1270*/  BSYNC B1 ;  /* 0x0000000000017941 */ /* 0x000fea0003800000 */
.L_x_8820:
        /* <DEDUP_REMOVED lines=55> */
.L_x_8824:
[----:B------:R-:W-:Y:S05]  /*15f0*/  BSYNC B1 ;  /* 0x0000000000017941 */ /* 0x000fea0003800000 */
.L_x_8823:
        /* <DEDUP_REMOVED lines=26> */
.L_x_8816:
[----:B------:R-:W-:Y:S05]  /*17a0*/  BSYNC B0 ;  /* 0x0000000000007941 */ /* 0x000fea0003800000 */
.L_x_8815:
        /* <DEDUP_REMOVED lines=50> */
.L_x_8829:
        /* <DEDUP_REMOVED lines=8> */
.L_x_8828:
[----:B------:R-:W-:Y:S05]  /*1b50*/  BSYNC B1 ;  /* 0x0000000000017941 */ /* 0x000fea0003800000 */
.L_x_8827:
        /* <DEDUP_REMOVED lines=14> */
.L_x_8832:
        /* <DEDUP_REMOVED lines=52> */
.L_x_8831:
[----:B------:R-:W-:Y:S05]  /*1f80*/  BSYNC B1 ;  /* 0x0000000000017941 */ /* 0x000fea0003800000 */
.L_x_8830:
        /* <DEDUP_REMOVED lines=31> */
.L_x_8834:
[----:B------:R-:W-:Y:S05]  /*2180*/  BSYNC B1 ;  /* 0x0000000000017941 */ /* 0x000fea0003800000 */
.L_x_8833:
        /* <DEDUP_REMOVED lines=14> */
.L_x_8826:
[----:B------:R-:W-:Y:S05]  /*2270*/  BSYNC B0 ;  /* 0x0000000000007941 */ /* 0x000fea0003800000 */
.L_x_8825:
        /* <DEDUP_REMOVED lines=47> */
.L_x_8836:
[----:B------:R-:W-:Y:S05]  /*2570*/  BSYNC B0 ;  /* 0x0000000000007941 */ /* 0x000fea0003800000 */
.L_x_8835:
        /* <DEDUP_REMOVED lines=31> */
.L_x_8838:
[----:B------:R-:W-:Y:S05]  /*2770*/  BSYNC B0 ;  /* 0x0000000000007941 */ /* 0x000fea0003800000 */
.L_x_8837:
        /* <DEDUP_REMOVED lines=17> */
.L_x_8840:
[----:B------:R-:W-:Y:S05]  /*2890*/  BSYNC B0 ;  /* 0x0000000000007941 */ /* 0x000fea0003800000 */
.L_x_8839:
        /* <DEDUP_REMOVED lines=32> */
.L_x_8842:
[----:B------:R-:W-:Y:S05]  /*2aa0*/  BSYNC B0 ;  /* 0x0000000000007941 */ /* 0x000fea0003800000 */
.L_x_8841:
        /* <DEDUP_REMOVED lines=117> */
.L_x_8813:
        /* <DEDUP_REMOVED lines=16> */
.L_x_8843:
[----:B------:R-:W-:Y:S05]  /*3300*/  EXIT ;  /* 0x000000000000794d */ /* 0x000fea0003800000 */
.L_x_8814:
[----:B------:R-:W-:Y:S01]  /*3310*/  HFMA2.MMA R11, -RZ, RZ, 0, 1.847743988037109375e-06 ;  /* 0x0000001fff0b7435 */ /* 0x000fe200000001ff */
[----:B------:R-:W-:Y:S01]  /*3320*/  IMAD.MOV.U32 R12, RZ, RZ, 0x10 ;  /* 0x00000010ff0c7424 */ /* 0x000fe200078e00ff */
[----:B------:R-:W-:Y:S01]  /*3330*/  MOV R8, 0xff7fffff ;  /* 0xff7fffff00087802 */ /* 0x000fe20000000f00 */
[----:B------:R-:W-:-:S08]  /*3340*/  IMAD.MOV.U32 R15, RZ, RZ, -0x1 ;  /* 0xffffffffff0f7424 */ /* 0x000fd000078e00ff */
[----:B------:R-:W-:Y:S05]  /*3350*/  WARPSYNC.COLLECTIVE R15, `(.L_x_8844) ;  /* 0x000000000f087348 */ /* 0x000fea0003c00000 */
[----:B------:R0:W1:Y:S02]  /*3360*/  SHFL.BFLY P6, R14, R13, R12, R11 ;  /* 0x0c00000c0d0e7389 */ /* 0x00006400000c000b */
[----:B01----:R-:W-:Y:S01]  /*3370*/  ENDCOLLECTIVE ;  /* 0x000000000000791b */ /* 0x003fe20003800000 */
.L_x_8844:
[----:B------:R-:W-:Y:S01]  /*3380*/  IMAD.MOV.U32 R12, RZ, RZ, 0x8 ;  /* 0x00000008ff0c7424 */ /* 0x000fe200078e00ff */
[----:B------:R-:W-:-:S04]  /*3390*/  FMNMX.FTZ R7, R14, -3.40282346638528859812e+38, !PT ;  /* 0xff7fffff0e077809 */ /* 0x000fc80007810000 */
[----:B------:R-:W-:-:S07]  /*33a0*/  MOV R13, R7 ;  /* 0x00000007000d7202 */ /* 0x000fce0000000f00 */
[----:B------:R-:W-:Y:S05]  /*33b0*/  WARPSYNC.COLLECTIVE R15, `(.L_x_8845) ;  /* 0x000000000f087348 */ /* 0x000fea0003c00000 */
[----:B------:R0:W1:Y:S02]  /*33c0*/  SHFL.BFLY P6, R14, R13, R12, R11 ;  /* 0x0c00000c0d0e7389 */ /* 0x00006400000c000b */
[----:B01----:R-:W-:Y:S01]  /*33d0*/  ENDCOLLECTIVE ;  /* 0x000000000000791b */ /* 0x003fe20003800000 */
.L_x_8845:
[----:B------:R-:W-:Y:S01]  /*33e0*/  IMAD.MOV.U32 R12, RZ, RZ, 0x4 ;  /* 0x00000004ff0c7424 */ /* 0x000fe200078e00ff */
[----:B------:R-:W-:-:S04]  /*33f0*/  FMNMX.FTZ R9, R7, R14, !PT ;  /* 0x0000000e07097209 */ /* 0x000fc80007810000 */
[----:B------:R-:W-:-:S07]  /*3400*/  MOV R13, R9 ;  /* 0x00000009000d7202 */ /* 0x000fce0000000f00 */
[----:B------:R-:W-:Y:S05]  /*3410*/  WARPSYNC.COLLECTIVE R15, `(.L_x_8846) ;  /* 0x000000000f087348 */ /* 0x000fea0003c00000 */
[----:B------:R0:W1:Y:S02]  /*3420*/  SHFL.BFLY P6, R14, R13, R12, R11 ;  /* 0x0c00000c0d0e7389 */ /* 0x00006400000c000b */
[----:B01----:R-:W-:Y:S01]  /*3430*/  ENDCOLLECTIVE ;  /* 0x000000000000791b */ /* 0x003fe20003800000 */
.L_x_8846:
[----:B------:R-:W-:Y:S01]  /*3440*/  IMAD.MOV.U32 R12, RZ, RZ, 0x2 ;  /* 0x00000002ff0c7424 */ /* 0x000fe200078e00ff */
[----:B------:R-:W-:-:S04]  /*3450*/  FMNMX.FTZ R10, R9, R14, !PT ;  /* 0x0000000e090a7209 */ /* 0x000fc80007810000 */
[----:B------:R-:W-:-:S07]  /*3460*/  MOV R13, R10 ;  /* 0x0000000a000d7202 */ /* 0x000fce0000000f00 */
[----:B------:R-:W-:Y:S05]  /*3470*/  WARPSYNC.COLLECTIVE R15, `(.L_x_8847) ;  /* 0x000000000f087348 */ /* 0x000fea0003c00000 */
[----:B------:R0:W1:Y:S02]  /*3480*/  SHFL.BFLY P6, R14, R13, R12, R11 ;  /* 0x0c00000c0d0e7389 */ /* 0x00006400000c000b */
[----:B01----:R-:W-:Y:S01]  /*3490*/  ENDCOLLECTIVE ;  /* 0x000000000000791b */ /* 0x003fe20003800000 */
.L_x_8847:
[----:B------:R-:W-:Y:S01]  /*34a0*/  IMAD.MOV.U32 R12, RZ, RZ, 0x1 ;  /* 0x00000001ff0c7424 */ /* 0x000fe200078e00ff */
[----:B------:R-:W-:-:S04]  /*34b0*/  FMNMX.FTZ R16, R10, R14, !PT ;  /* 0x0000000e0a107209 */ /* 0x000fc80007810000 */
[----:B------:R-:W-:-:S07]  /*34c0*/  MOV R13, R16 ;  /* 0x00000010000d7202 */ /* 0x000fce0000000f00 */
[----:B------:R-:W-:Y:S05]  /*34d0*/  WARPSYNC.COLLECTIVE R15, `(.L_x_8848) ;  /* 0x000000000f087348 */ /* 0x000fea0003c00000 */
[----:B------:R0:W1:Y:S02]  /*34e0*/  SHFL.BFLY P6, R14, R13, R12, R11 ;  /* 0x0c00000c0d0e7389 */ /* 0x00006400000c000b */
[----:B01----:R-:W-:Y:S01]  /*34f0*/  ENDCOLLECTIVE ;  /* 0x000000000000791b */ /* 0x003fe20003800000 */
.L_x_8848:
[----:B------:R-:W-:Y:S05]  /*3500*/  BRA `(.L_x_8849) ;  /* 0xffffffd000b87947 */ /* 0x000fea000383ffff */
.L_x_8850:
        /* <DEDUP_REMOVED lines=15> */
.L_x_28192:


//--------------------- .text._ZN4vllm25paged_attention_v1_kernelI13__nv_bfloat16hLi96ELi32ELi128ELNS_18Fp8KVCacheDataTypeE1ELb0EEEvPT_PKS3_PKT0_S9_ifPKiSB_iPKfiiiSD_SD_iiiii --------------------------
	.section	.text._ZN4vllm25paged_attention_v1_kernelI13__nv_bfloat16hLi96ELi32ELi128ELNS_18Fp8KVCacheDataTypeE1ELb0EEEvPT_PKS3_PKT0_S9_ifPKiSB_iPKfiiiSD_SD_iiiii,"ax",@progbits
	.align	128
        .global         _ZN4vllm25paged_attention_v1_kernelI13__nv_bfloat16hLi96ELi32ELi128ELNS_18Fp8KVCacheDataTypeE1ELb0EEEvPT_PKS3_PKT0_S9_ifPKiSB_iPKfiiiSD_SD_iiiii
        .type           _ZN4vllm25paged_attention_v1_kernelI13__nv_bfloat16hLi96ELi32ELi128ELNS_18Fp8KVCacheDataTypeE1ELb0EEEvPT_PKS3_PKT0_S9_ifPKiSB_iPKfiiiSD_SD_iiiii,@function
        .size           _ZN4vllm25paged_attention_v1_kernelI13__nv_bfloat16hLi96ELi32ELi128ELNS_18Fp8KVCacheDataTypeE1ELb0EEEvPT_PKS3_PKT0_S9_ifPKiSB_iPKfiiiSD_SD_iiiii,(.L_x_28193 - _ZN4vllm25paged_attention_v1_kernelI13__nv_bfloat16hLi96ELi32ELi128ELNS_18Fp8KVCacheDataTypeE1ELb0EEEvPT_PKS3_PKT0_S9_ifPKiSB_iPKfiiiSD_SD_iiiii)
        .other          _ZN4vllm25paged_attention_v1_kernelI13__nv_bfloat16hLi96ELi32ELi128ELNS_18Fp8KVCacheDataTypeE1ELb0EEEvPT_PKS3_PKT0_S9_ifPKiSB_iPKfiiiSD_SD_iiiii,@"STO_CUDA_ENTRY STV_DEFAULT"
_ZN4vllm25paged_attention_v1_kernelI13__nv_bfloat16hLi96ELi32ELi128ELNS_18Fp8KVCacheDataTypeE1ELb0EEEvPT_PKS3_PKT0_S9_ifPKiSB_iPKfiiiSD_SD_iiiii:
.text._ZN4vllm25paged_attention_v1_kernelI13__nv_bfloat16hLi96ELi32ELi128ELNS_18Fp8KVCacheDataTypeE1ELb0EEEvPT_PKS3_PKT0_S9_ifPKiSB_iPKfiiiSD_SD_iiiii:
        /* <DEDUP_REMOVED lines=51> */
.L_x_8855:
        /* <DEDUP_REMOVED lines=15> */
.L_x_8854:
[----:B------:R-:W-:Y:S05]  /*0420*/  BSYNC B1 ;  /* 0x0000000000017941 */ /* 0x000fea0003800000 */
.L_x_8853:
        /* <DEDUP_REMOVED lines=15> */
.L_x_8856:
        /* <DEDUP_REMOVED lines=28> */
.L_x_8852:
[----:B------:R-:W-:Y:S05]  /*06e0*/  BSYNC B0 ;  /* 0x0000000000007941 */ /* 0x000fea0003800000 */
.L_x_8851:
        /* <DEDUP_REMOVED lines=16> */
.L_x_8893:
        /* <DEDUP_REMOVED lines=42> */
.L_x_8863:
        /* <DEDUP_REMOVED lines=11> */
.L_x_8862:
[----:B------:R-:W-:Y:S05]  /*0b40*/  BSYNC B1 ;  /* 0x0000000000017941 */ /* 0x000fea0003800000 */
.L_x_8861:
        /* <DEDUP_REMOVED lines=14> */
.L_x_8866:
        /* <DEDUP_REMOVED lines=100> */
.L_x_8865:
[----:B------:R-:W-:Y:S05]  /*1270*/  BSYNC B1 ;  /* 0x0000000000017941 */ /* 0x000fea0003800000 */
.L_x_8864:
        /* <DEDUP_REMOVED lines=55> */
.L_x_8868:
[----:B------:R-:W-:Y:S05]  /*15f0*/  BSYNC B1 ;  /* 0x0000000000017941 */ /* 0x000fea0003800000 */
.L_x_8867:
        /* <DEDUP_REMOVED lines=26> */
.L_x_8860:
[----:B------:R-:W-:Y:S05]  /*17a0*/  BSYNC B0 ;  /* 0x0000000000007941 */ /* 0x000fea0003800000 */
.L_x_8859:
        /* <DEDUP_REMOVED lines=50> */
.L_x_8873:
        /* <DEDUP_REMOVED lines=8> */
.L_x_8872:
[----:B------:R-:W-:Y:S05]  /*1b50*/  BSYNC B1 ;  /* 0x0000000000017941 */ /* 0x000fea0003800000 */
.L_x_8871:
        /* <DEDUP_REMOVED lines=14> */
.L_x_8876:
        /* <DEDUP_REMOVED lines=52> */
.L_x_8875:
[----:B------:R-:W-:Y:S05]  /*1f80*/  BSYNC B1 ;  /* 0x0000000000017941 */ /* 0x000fea0003800000 */
.L_x_8874:
        /* <DEDUP_REMOVED lines=31> */
.L_x_8878:
[----:B------:R-:W-:Y:S05]  /*2180*/  BSYNC B1 ;  /* 0x0000000000017941 */ /* 0x000fea0003800000 */
.L_x_8877:
        /* <DEDUP_REMOVED lines=14> */
.L_x_8870:
[----:B------:R-:W-:Y:S05]  /*2270*/  BSYNC B0 ;  /* 0x0000000000007941 */ /* 0x000fea0003800000 */
.L_x_8869:
        /* <DEDUP_REMOVED lines=44> */
.L_x_8880:
[----:B------:R-:W-:Y:S05]  /*2540*/  BSYNC B0 ;  /* 0x0000000000007941 */ /* 0x000fea0003800000 */
.L_x_8879:
        /* <DEDUP_REMOVED lines=27> */
.L_x_8882:
[----:B------:R-:W-:Y:S05]  /*2700*/  BSYNC B0 ;  /* 0x0000000000007941 */ /* 0x000fea0003800000 */
.L_x_8881:
        /* <DEDUP_REMOVED lines=15> */
.L_x_8884:
[----:B------:R-:W-:Y:S05]  /*2800*/  BSYNC B0 ;  /* 0x0000000000007941 */ /* 0x000fea0003800000 */
.L_x_8883:
        /* <DEDUP_REMOVED lines=27> */
.L_x_8886:
[----:B------:R-:W-:Y:S05]  /*29c0*/  BSYNC B0 ;  /* 0x0000000000007941 */ /* 0x000fea0003800000 */
.L_x_8885:
        /* <DEDUP_REMOVED lines=103> */
.L_x_8857:
        /* <DEDUP_REMOVED lines=16> */
.L_x_8887:
[----:B------:R-:W-:Y:S05]  /*3140*/  EXIT ;  /* 0x000000000000794d */ /* 0x000fea0003800000 */
.L_x_8858:
[----:B------:R-:W-:Y:S01]  /*3150*/  HFMA2.MMA R11, -RZ, RZ, 0, 1.847743988037109375e-06 ;  /* 0x0000001fff0b7435 */ /* 0x000fe200000001ff */
[----:B------:R-:W-:Y:S01]  /*3160*/  IMAD.MOV.U32 R12, RZ, RZ, 0x10 ;  /* 0x00000010ff0c7424 */ /* 0x000fe200078e00ff */
[----:B------:R-:W-:Y:S01]  /*3170*/  MOV R8, 0xff7fffff ;  /* 0xff7fffff00087802 */ /* 0x000fe20000000f00 */
[----:B------:R-:W-:-:S08]  /*3180*/  IMAD.MOV.U32 R15, RZ, RZ, -0x1 ;  /* 0xffffffffff0f7424 */ /* 0x000fd000078e00ff */
[----:B------:R-:W-:Y:S05]  /*3190*/  WARPSYNC.COLLECTIVE R15, `(.L_x_8888) ;  /* 0x000000000f087348 */ /* 0x000fea0003c00000 */
[----:B------:R0:W1:Y:S02]  /*31a0*/  SHFL.BFLY P6, R14, R13, R12, R11 ;  /* 0x0c00000c0d0e7389 */ /* 0x00006400000c000b */
[----:B01----:R-:W-:Y:S01]  /*31b0*/  ENDCOLLECTIVE ;  /* 0x000000000000791b */ /* 0x003fe20003800000 */
.L_x_8888:
[----:B------:R-:W-:Y:S01]  /*31c0*/  IMAD.MOV.U32 R12, RZ, RZ, 0x8 ;  /* 0x00000008ff0c7424 */ /* 0x000fe200078e00ff */
[----:B------:R-:W-:-:S04]  /*31d0*/  FMNMX.FTZ R7, R14, -3.40282346638528859812e+38, !PT ;  /* 0xff7fffff0e077809 */ /* 0x000fc80007810000 */
[----:B------:R-:W-:-:S07]  /*31e0*/  MOV R13, R7 ;  /* 0x00000007000d7202 */ /* 0x000fce0000000f00 */
[----:B------:R-:W-:Y:S05]  /*31f0*/  WARPSYNC.COLLECTIVE R15, `(.L_x_8889) ;  /* 0x000000000f087348 */ /* 0x000fea0003c00000 */
[----:B------:R0:W1:Y:S02]  /*3200*/  SHFL.BFLY P6, R14, R13, R12, R11 ;  /* 0x0c00000c0d0e7389 */ /* 0x00006400000c000b */
[----:B01----:R-:W-:Y:S01]  /*3210*/  ENDCOLLECTIVE ;  /* 0x000000000000791b */ /* 0x003fe20003800000 */
.L_x_8889:
[----:B------:R-:W-:Y:S01]  /*3220*/  IMAD.MOV.U32 R12, RZ, RZ, 0x4 ;  /* 0x00000004ff0c7424 */ /* 0x000fe200078e00ff */
[----:B------:R-:W-:-:S04]  /*3230*/  FMNMX.FTZ R9, R7, R14, !PT ;  /* 0x0000000e07097209 */ /* 0x000fc80007810000 */
[----:B------:R-:W-:-:S07]  /*3240*/  MOV R13, R9 ;  /* 0x00000009000d7202 */ /* 0x000fce0000000f00 */
[----:B------:R-:W-:Y:S05]  /*3250*/  WARPSYNC.COLLECTIVE R15, `(.L_x_8890) ;  /* 0x000000000f087348 */ /* 0x000fea0003c00000 */
[----:B------:R0:W1:Y:S02]  /*3260*/  SHFL.BFLY P6, R14, R13, R12, R11 ;  /* 0x0c00000c0d0e7389 */ /* 0x00006400000c000b */
[----:B01----:R-:W-:Y:S01]  /*3270*/  ENDCOLLECTIVE ;  /* 0x000000000000791b */ /* 0x003fe20003800000 */
.L_x_8890:
[----:B------:R-:W-:Y:S01]  /*3280*/  IMAD.MOV.U32 R12, RZ, RZ, 0x2 ;  /* 0x00000002ff0c7424 */ /* 0x000fe200078e00ff */
[----:B------:R-:W-:-:S04]  /*3290*/  FMNMX.FTZ R10, R9, R14, !PT ;  /* 0x0000000e090a7209 */ /* 0x000fc80007810000 */
[----:B------:R-:W-:-:S07]  /*32a0*/  MOV R13, R10 ;  /* 0x0000000a000d7202 */ /* 0x000fce0000000f00 */
[----:B------:R-:W-:Y:S05]  /*32b0*/  WARPSYNC.COLLECTIVE R15, `(.L_x_8891) ;  /* 0x000000000f087348 */ /* 0x000fea0003c00000 */
[----:B------:R0:W1:Y:S02]  /*32c0*/  SHFL.BFLY P6, R14, R13, R12, R11 ;  /* 0x0c00000c0d0e7389 */ /* 0x00006400000c000b */
[----:B01----:R-:W-:Y:S01]  /*32d0*/  ENDCOLLECTIVE ;  /* 0x000000000000791b */ /* 0x003fe20003800000 */
.L_x_8891:
[----:B------:R-:W-:Y:S01]  /*32e0*/  IMAD.MOV.U32 R12, RZ, RZ, 0x1 ;  /* 0x00000001ff0c7424 */ /* 0x000fe200078e00ff */
[----:B------:R-:W-:-:S04]  /*32f0*/  FMNMX.FTZ R16, R10, R14, !PT ;  /* 0x0000000e0a107209 */ /* 0x000fc80007810000 */
[----:B------:R-:W-:-:S07]  /*3300*/  MOV R13, R16 ;  /* 0x00000010000d7202 */ /* 0x000fce0000000f00 */
[----:B------:R-:W-:Y:S05]  /*3310*/  WARPSYNC.COLLECTIVE R15, `(.L_x_8892) ;  /* 0x000000000f087348 */ /* 0x000fea0003c00000 */
[----:B------:R0:W1:Y:S02]  /*3320*/  SHFL.BFLY P6, R14, R13, R12, R11 ;  /* 0x0c00000c0d0e7389 */ /* 0x00006400000c000b */
[----:B01----:R-:W-:Y:S01]  /*3330*/  ENDCOLLECTIVE ;  /* 0x000000000000791b */ /* 0x003fe20003800000 */
.L_x_8892:
[----:B------:R-:W-:Y:S05]  /*3340*/  BRA `(.L_x_8893) ;  /* 0xffffffd400287947 */ /* 0x000fea000383ffff */
.L_x_8894:
        /* <DEDUP_REMOVED lines=11> */
.L_x_28193:


//--------------------- .text._ZN4vllm25paged_attention_v1_kernelI13__nv_bfloat16hLi80ELi32ELi128ELNS_18Fp8KVCacheDataTypeE1ELb0EEEvPT_PKS3_PKT0_S9_ifPKiSB_iPKfiiiSD_SD_iiiii --------------------------
	.section	.text._ZN4vllm25paged_attention_v1_kernelI13__nv_bfloat16hLi80ELi32ELi128ELNS_18Fp8KVCacheDataTypeE1ELb0EEEvPT_PKS3_PKT0_S9_ifPKiSB_iPKfiiiSD_SD_iiiii,"ax",@progbits
	.align	128
        .global         _ZN4vllm25paged_attention_v1_kernelI13__nv_bfloat16hLi80ELi32ELi128ELNS_18Fp8KVCacheDataTypeE1ELb0EEEvPT_PKS3_PKT0_S9_ifPKiSB_iPKfiiiSD_SD_iiiii
        .type           _ZN4vllm25paged_attention_v1_kernelI13__nv_bfloat16hLi80ELi32ELi128ELNS_18Fp8KVCacheDataTypeE1ELb0EEEvPT_PKS3_PKT0_S9_ifPKiSB_iPKfiiiSD_SD_iiiii,@function
        .size           _ZN4vllm25paged_attention_v1_kernelI13__nv_bfloat16hLi80ELi32ELi128ELNS_18Fp8KVCacheDataTypeE1ELb0EEEvPT_PKS3_PKT0_S9_ifPKiSB_iPKfiiiSD_SD_iiiii,(.L_x_28194 - _ZN4vllm25paged_attention_v1_kernelI13__nv_bfloat16hLi80ELi32ELi128ELNS_18Fp8KVCacheDataTypeE1ELb0EEEvPT_PKS3_PKT0_S9_ifPKiSB_iPKfiiiSD_SD_iiiii)
        .other          _ZN4vllm25paged_attention_v1_kernelI13__nv_bfloat16hLi80ELi32ELi128ELNS_18Fp8KVCacheDataTypeE1ELb0EEEvPT_PKS3_PKT0_S9_ifPKiSB_iPKfiiiSD_SD_iiiii,@"STO_CUDA_ENTRY STV_DEFAULT"
_ZN4vllm25paged_attention_v1_kernelI13__nv_bfloat16hLi80ELi32ELi128ELNS_18Fp8KVCacheDataTypeE1ELb0EEEvPT_PKS3_PKT0_S9_ifPKiSB_iPKfiiiSD_SD_iiiii:
.text._ZN4vllm25paged_attention_v1_kernelI13__nv_bfloat16hLi80ELi32ELi128ELNS_18Fp8KVCacheDataTypeE1ELb0EEEvPT_PKS3_PKT0_S9_ifPKiSB_iPKfiiiSD_SD_iiiii:
        /* <DEDUP_REMOVED lines=51> */
.L_x_8899:
        /* <DEDUP_REMOVED lines=15> */
.L_x_8898:
[----:B------:R-:W-:Y:S05]  /*0420*/  BSYNC B1 ;  /* 0x0000000000017941 */ /* 0x000fea0003800000 */
.L_x_8897:
        /* <DEDUP_REMOVED lines=15> */
.L_x_8900:
        /* <DEDUP_REMOVED lines=28> */
.L_x_8896:
[----:B------:R-:W-:Y:S05]  /*06e0*/  BSYNC B0 ;  /* 0x0000000000007941 */ /* 0x000fea0003800000 */
.L_x_8895:
        /* <DEDUP_REMOVED lines=16> */
.L_x_8937:
        /* <DEDUP_REMOVED lines=42> */
.L_x_8907:
        /* <DEDUP_REMOVED lines=11> */
.L_x_8906:
[----:B------:R-:W-:Y:S05]  /*0b40*/  BSYNC B1 ;  /* 0x0000000000017941 */ /* 0x000fea0003800000 */
.L_x_8905:
        /* <DEDUP_REMOVED lines=14> */
.L_x_8910:
        /* <DEDUP_REMOVED lines=100> */
.L_x_8909:
[----:B------:R-:W-:Y:S05]  /*1270*/  BSYNC B1 ;  /* 0x0000000000017941 */ /* 0x000fea0003800000 */
.L_x_8908:
        /* <DEDUP_REMOVED lines=55> */
.L_x_8912:
[----:B------:R-:W-:Y:S05]  /*15f0*/  BSYNC B1 ;  /* 0x0000000000017941 */ /* 0x000fea0003800000 */
.L_x_8911:
        /* <DEDUP_REMOVED lines=26> */
.L_x_8904:
[----:B------:R-:W-:Y:S05]  /*17a0*/  BSYNC B0 ;  /* 0x0000000000007941 */ /* 0x000fea0003800000 */
.L_x_8903:
        /* <DEDUP_REMOVED lines=50> */
.L_x_8917:
        /* <DEDUP_REMOVED lines=8> */
.L_x_8916:
[----:B------:R-:W-:Y:S05]  /*1b50*/  BSYNC B1 ;  /* 0x0000000000017941 */ /* 0x000fea0003800000 */
.L_x_8915:
        /* <DEDUP_REMOVED lines=14> */
.L_x_8920:
        /* <DEDUP_REMOVED lines=52> */
.L_x_8919:
[----:B------:R-:W-:Y:S05]  /*1f80*/  BSYNC B1 ;  /* 0x0000000000017941 */ /* 0x000fea0003800000 */
.L_x_8918:
        /* <DEDUP_REMOVED lines=31> */
.L_x_8922:
[----:B------:R-:W-:Y:S05]  /*2180*/  BSYNC B1 ;  /* 0x0000000000017941 */ /* 0x000fea0003800000 */
.L_x_8921:
        /* <DEDUP_REMOVED lines=14> */
.L_x_8914:
[----:B------:R-:W-:Y:S05]  /*2270*/  BSYNC B0 ;  /* 0x0000000000007941 */ /* 0x000fea0003800000 */
.L_x_8913:
        /* <DEDUP_REMOVED lines=41> */
.L_x_8924:
[----:B------:R-:W-:Y:S05]  /*2510*/  BSYNC B0 ;  /* 0x0000000000007941 */ /* 0x000fea0003800000 */
.L_x_8923:
        /* <DEDUP_REMOVED lines=23> */
.L_x_8926:
[----:B------:R-:W-:Y:S05]  /*2690*/  BSYNC B0 ;  /* 0x0000000000007941 */ /* 0x000fea0003800000 */
.L_x_8925:
        /* <DEDUP_REMOVED lines=13> */
.L_x_8928:
[----:B------:R-:W-:Y:S05]  /*2770*/  BSYNC B0 ;  /* 0x0000000000007941 */ /* 0x000fea0003800000 */
.L_x_8927:
        /* <DEDUP_REMOVED lines=23> */
.L_x_8930:
[----:B------:R-:W-:Y:S05]  /*28f0*/  BSYNC B0 ;  /* 0x0000000000007941 */ /* 0x000fea0003800000 */
.L_x_8929:
        /* <DEDUP_REMOVED lines=88> */
.L_x_8901:
        /* <DEDUP_REMOVED lines=16> */
.L_x_8931:
[----:B------:R-:W-:Y:S05]  /*2f80*/  EXIT ;  /* 0x000000000000794d */ /* 0x000fea0003800000 */
.L_x_8902:
[----:B------:R-:W-:Y:S01]  /*2f90*/  HFMA2.MMA R11, -RZ, RZ, 0, 1.847743988037109375e-06 ;  /* 0x0000001fff0b7435 */ /* 0x000fe200000001ff */
[----:B------:R-:W-:Y:S01]  /*2fa0*/  IMAD.MOV.U32 R12, RZ, RZ, 0x10 ;  /* 0x00000010ff0c7424 */ /* 0x000fe200078e00ff */
[----:B------:R-:W-:Y:S01]  /*2fb0*/  MOV R8, 0xff7fffff ;  /* 0xff7fffff00087802 */ /* 0x000fe20000000f00 */
[----:B------:R-:W-:-:S08]  /*2fc0*/  IMAD.MOV.U32 R15, RZ, RZ, -0x1 ;  /* 0xffffffffff0f7424 */ /* 0x000fd000078e00ff */
[----:B------:R-:W-:Y:S05]  /*2fd0*/  WARPSYNC.COLLECTIVE R15, `(.L_x_8932) ;  /* 0x000000000f087348 */ /* 0x000fea0003c00000 */
[----:B------:R0:W1:Y:S02]  /*2fe0*/  SHFL.BFLY P6, R14, R13, R12, R11 ;  /* 0x0c00000c0d0e7389 */ /* 0x00006400000c000b */
[----:B01----:R-:W-:Y:S01]  /*2ff0*/  ENDCOLLECTIVE ;  /* 0x000000000000791b */ /* 0x003fe20003800000 */
.L_x_8932:
[----:B------:R-:W-:Y:S01]  /*3000*/  IMAD.MOV.U32 R12, RZ, RZ, 0x8 ;  /* 0x00000008ff0c7424 */ /* 0x000fe200078e00ff */
[----:B------:R-:W-:-:S04]  /*3010*/  FMNMX.FTZ R7, R14, -3.40282346638528859812e+38, !PT ;  /* 0xff7fffff0e077809 */ /* 0x000fc80007810000 */
[----:B------:R-:W-:-:S07]  /*3020*/  MOV R13, R7 ;  /* 0x00000007000d7202 */ /* 0x000fce0000000f00 */
[----:B------:R-:W-:Y:S05]  /*3030*/  WARPSYNC.COLLECTIVE R15, `(.L_x_8933) ;  /* 0x000000000f087348 */ /* 0x000fea0003c00000 */
[----:B------:R0:W1:Y:S02]  /*3040*/  SHFL.BFLY P6, R14, R13, R12, R11 ;  /* 0x0c00000c0d0e7389 */ /* 0x00006400000c000b */
[----:B01----:R-:W-:Y:S01]  /*3050*/  ENDCOLLECTIVE ;  /* 0x000000000000791b */ /* 0x003fe20003800000 */
.L_x_8933:
[----:B------:R-:W-:Y:S01]  /*3060*/  IMAD.MOV.U32 R12, RZ, RZ, 0x4 ;  /* 0x00000004ff0c7424 */ /* 0x000fe200078e00ff */
[----:B------:R-:W-:-:S04]  /*3070*/  FMNMX.FTZ R9, R7, R14, !PT ;  /* 0x0000000e07097209 */ /* 0x000fc80007810000 */
[----:B------:R-:W-:-:S07]  /*3080*/  MOV R13, R9 ;  /* 0x00000009000d7202 */ /* 0x000fce0000000f00 */
[----:B------:R-:W-:Y:S05]  /*3090*/  WARPSYNC.COLLECTIVE R15, `(.L_x_8934) ;  /* 0x000000000f087348 */ /* 0x000fea0003c00000 */
[----:B------:R0:W1:Y:S02]  /*30a0*/  SHFL.BFLY P6, R14, R13, R12, R11 ;  /* 0x0c00000c0d0e7389 */ /* 0x00006400000c000b */
[----:B01----:R-:W-:Y:S01]  /*30b0*/  ENDCOLLECTIVE ;  /* 0x000000000000791b */ /* 0x003fe20003800000 */
.L_x_8934:
[----:B------:R-:W-:Y:S01]  /*30c0*/  IMAD.MOV.U32 R12, RZ, RZ, 0x2 ;  /* 0x00000002ff0c7424 */ /* 0x000fe200078e00ff */
[----:B------:R-:W-:-:S04]  /*30d0*/  FMNMX.FTZ R10, R9, R14, !PT ;  /* 0x0000000e090a7209 */ /* 0x000fc80007810000 */
[----:B------:R-:W-:-:S07]  /*30e0*/  MOV R13, R10 ;  /* 0x0000000a000d7202 */ /* 0x000fce0000000f00 */
[----:B------:R-:W-:Y:S05]  /*30f0*/  WARPSYNC.COLLECTIVE R15, `(.L_x_8935) ;  /* 0x000000000f087348 */ /* 0x000fea0003c00000 */
[----:B------:R0:W1:Y:S02]  /*3100*/  SHFL.BFLY P6, R14, R13, R12, R11 ;  /* 0x0c00000c0d0e7389 */ /* 0x00006400000c000b */
[----:B01----:R-:W-:Y:S01]  /*3110*/  ENDCOLLECTIVE ;  /* 0x000000000000791b */ /* 0x003fe20003800000 */
.L_x_8935:
[----:B------:R-:W-:Y:S01]  /*3120*/  IMAD.MOV.U32 R12, RZ, RZ, 0x1 ;  /* 0x00000001ff0c7424 */ /* 0x000fe200078e00ff */
[----:B------:R-:W-:-:S04]  /*3130*/  FMNMX.FTZ R16, R10, R14, !PT ;  /* 0x0000000e0a107209 */ /* 0x000fc80007810000 */
[----:B------:R-:W-:-:S07]  /*3140*/  MOV R13, R16 ;  /* 0x00000010000d7202 */ /* 0x000fce0000000f00 */
[----:B------:R-:W-:Y:S05]  /*3150*/  WARPSYNC.COLLECTIVE R15, `(.L_x_8936) ;  /* 0x000000000f087348 */ /* 0x000fea0003c00000 */
[----:B------:R0:W1:Y:S02]  /*3160*/  SHFL.BFLY P6, R14, R13, R12, R11 ;  /* 0x0c00000c0d0e7389 */ /* 0x00006400000c000b */
[----:B01----:R-:W-:Y:S01]  /*3170*/  ENDCOLLECTIVE ;  /* 0x000000000000791b */ /* 0x003fe20003800000 */
.L_x_8936:
[----:B------:R-:W-:Y:S05]  /*3180*/  BRA `(.L_x_8937) ;  /* 0xffffffd400987947 */ /* 0x000fea000383ffff */
.L_x_8938:
        /* <DEDUP_REMOVED lines=15> */
.L_x_28194:


//--------------------- .text._ZN4vllm25paged_attention_v1_kernelI13__nv_bfloat16hLi64ELi32ELi128ELNS_18Fp8KVCacheDataTypeE1ELb0EEEvPT_PKS3_PKT0_S9_ifPKiSB_iPKfiiiSD_SD_iiiii --------------------------
	.section	.text._ZN4vllm25paged_attention_v1_kernelI13__nv_bfloat16hLi64ELi32ELi128ELNS_18Fp8KVCacheDataTypeE1ELb0EEEvPT_PKS3_PKT0_S9_ifPKiSB_iPKfiiiSD_SD_iiiii,"ax",@progbits
	.align	128
        .global         _ZN4vllm25paged_attention_v1_kernelI13__nv_bfloat16hLi64ELi32ELi128ELNS_18Fp8KVCacheDataTypeE1ELb0EEEvPT_PKS3_PKT0_S9_ifPKiSB_iPKfiiiSD_SD_iiiii
        .type           _ZN4vllm25paged_attention_v1_kernelI13__nv_bfloat16hLi64ELi32ELi128ELNS_18Fp8KVCacheDataTypeE1ELb0EEEvPT_PKS3_PKT0_S9_ifPKiSB_iPKfiiiSD_SD_iiiii,@function
        .size           _ZN4vllm25paged_attention_v1_kernelI13__nv_bfloat16hLi64ELi32ELi128ELNS_18Fp8KVCacheDataTypeE1ELb0EEEvPT_PKS3_PKT0_S9_ifPKiSB_iPKfiiiSD_SD_iiiii,(.L_x_28195 - _ZN4vllm25paged_attention_v1_kernelI13__nv_bfloat16hLi64ELi32ELi128ELNS_18Fp8KVCacheDataTypeE1ELb0EEEvPT_PKS3_PKT0_S9_ifPKiSB_iPKfiiiSD_SD_iiiii)
        .other          _ZN4vllm25paged_attention_v1_kernelI13__nv_bfloat16hLi64ELi32ELi128ELNS_18Fp8KVCacheDataTypeE1ELb0EEEvPT_PKS3_PKT0_S9_ifPKiSB_iPKfiiiSD_SD_iiiii,@"STO_CUDA_ENTRY STV_DEFAULT"
_ZN4vllm25paged_attention_v1_kernelI13__nv_bfloat16hLi64ELi32ELi128ELNS_18Fp8KVCacheDataTypeE1ELb0EEEvPT_PKS3_PKT0_S9_ifPKiSB_iPKfiiiSD_SD_iiiii:
.text._ZN4vllm25paged_attention_v1_kernelI13__nv_bfloat16hLi64ELi32ELi128ELNS_18Fp8KVCacheDataTypeE1ELb0EEEvPT_PKS3_PKT0_S9_ifPKiSB_iPKfiiiSD_SD_iiiii:
        /* <DEDUP_REMOVED lines=51> */
.L_x_8943:
        /* <DEDUP_REMOVED lines=15> */
.L_x_8942:
[----:B------:R-:W-:Y:S05]  /*0420*/  BSYNC B1 ;  /* 0x0000000000017941 */ /* 0x000fea0003800000 */
.L_x_8941:
        /* <DEDUP_REMOVED lines=15> */
.L_x_8944:
        /* <DEDUP_REMOVED lines=28> */
.L_x_8940:
[----:B------:R-:W-:Y:S05]  /*06e0*/  BSYNC B0 ;  /* 0x0000000000007941 */ /* 0x000fea0003800000 */
.L_x_8939:
        /* <DEDUP_REMOVED lines=16> */
.L_x_8977:
        /* <DEDUP_REMOVED lines=42> */
.L_x_8951:
        /* <DEDUP_REMOVED lines=11> */
.L_x_8950:
[----:B------:R-:W-:Y:S05]  /*0b40*/  BSYNC B1 ;  /* 0x0000000000017941 */ /* 0x000fea0003800000 */
.L_x_8949:
        /* <DEDUP_REMOVED lines=14> */
.L_x_8954:
        /* <DEDUP_REMOVED lines=100> */
.L_x_8953:
[----:B------:R-:W-:Y:S05]  /*1270*/  BSYNC B1 ;  /* 0x0000000000017941 */ /* 0x000fea0003800000 */
.L_x_8952:
        /* <DEDUP_REMOVED lines=55> */
.L_x_8956:
[----:B------:R-:W-:Y:S05]  /*15f0*/  BSYNC B1 ;  /* 0x0000000000017941 */ /* 0x000fea0003800000 */
.L_x_8955:
        /* <DEDUP_REMOVED lines=26> */
.L_x_8948:
[----:B------:R-:W-:Y:S05]  /*17a0*/  BSYNC B0 ;  /* 0x0000000000007941 */ /* 0x000fea0003800000 */
.L_x_8947:
        /* <DEDUP_REMOVED lines=51> */
.L_x_8961:
        /* <DEDUP_REMOVED lines=8> */
.L_x_8960:
[----:B------:R-:W-:Y:S05]  /*1b60*/  BSYNC B1 ;  /* 0x0000000000017941 */ /* 0x000fea0003800000 */
.L_x_8959:
        /* <DEDUP_REMOVED lines=14> */
.L_x_8964:
        /* <DEDUP_REMOVED lines=52> */
.L_x_8963:
[----:B------:R-:W-:Y:S05]  /*1f90*/  BSYNC B1 ;  /* 0x0000000000017941 */ /* 0x000fea0003800000 */
.L_x_8962:
        /* <DEDUP_REMOVED lines=31> */
.L_x_8966:
[----:B------:R-:W-:Y:S05]  /*2190*/  BSYNC B1 ;  /* 0x0000000000017941 */ /* 0x000fea0003800000 */
.L_x_8965:
        /* <DEDUP_REMOVED lines=14> */
.L_x_8958:
[----:B------:R-:W-:Y:S05]  /*2280*/  BSYNC B0 ;  /* 0x0000000000007941 */ /* 0x000fea0003800000 */
.L_x_8957:
        /* <DEDUP_REMOVED lines=54> */
.L_x_8968:
[----:B------:R-:W-:Y:S05]  /*25f0*/  BSYNC B0 ;  /* 0x0000000000007941 */ /* 0x000fea0003800000 */
.L_x_8967:
        /* <DEDUP_REMOVED lines=28> */
.L_x_8970:
[----:B------:R-:W-:Y:S05]  /*27c0*/  BSYNC B0 ;  /* 0x0000000000007941 */ /* 0x000fea0003800000 */
.L_x_8969:
        /* <DEDUP_REMOVED lines=74> */
.L_x_8945:
        /* <DEDUP_REMOVED lines=16> */
.L_x_8971:
[----:B------:R-:W-:Y:S05]  /*2d70*/  EXIT ;  /* 0x000000000000794d */ /* 0x000fea0003800000 */
.L_x_8946:
[----:B------:R-:W-:Y:S01]  /*2d80*/  HFMA2.MMA R11, -RZ, RZ, 0, 1.847743988037109375e-06 ;  /* 0x0000001fff0b7435 */ /* 0x000fe200000001ff */
[----:B------:R-:W-:Y:S01]  /*2d90*/  IMAD.MOV.U32 R12, RZ, RZ, 0x10 ;  /* 0x00000010ff0c7424 */ /* 0x000fe200078e00ff */
[----:B------:R-:W-:Y:S01]  /*2da0*/  MOV R8, 0xff7fffff ;  /* 0xff7fffff00087802 */ /* 0x000fe20000000f00 */
[----:B------:R-:W-:-:S08]  /*2db0*/  IMAD.MOV.U32 R15, RZ, RZ, -0x1 ;  /* 0xffffffffff0f7424 */ /* 0x000fd000078e00ff */
[----:B------:R-:W-:Y:S05]  /*2dc0*/  WARPSYNC.COLLECTIVE R15, `(.L_x_8972) ;  /* 0x000000000f087348 */ /* 0x000fea0003c00000 */
[----:B------:R0:W1:Y:S02]  /*2dd0*/  SHFL.BFLY P6, R14, R13, R12, R11 ;  /* 0x0c00000c0d0e7389 */ /* 0x00006400000c000b */
[----:B01----:R-:W-:Y:S01]  /*2de0*/  ENDCOLLECTIVE ;  /* 0x000000000000791b */ /* 0x003fe20003800000 */
.L_x_8972:
[----:B------:R-:W-:Y:S01]  /*2df0*/  IMAD.MOV.U32 R12, RZ, RZ, 0x8 ;  /* 0x00000008ff0c7424 */ /* 0x000fe200078e00ff */
[----:B------:R-:W-:-:S04]  /*2e00*/  FMNMX.FTZ R7, R14, -3.40282346638528859812e+38, !PT ;  /* 0xff7fffff0e077809 */ /* 0x000fc80007810000 */
[----:B------:R-:W-:-:S07]  /*2e10*/  MOV R13, R7 ;  /* 0x00000007000d7202 */ /* 0x000fce0000000f00 */
[----:B------:R-:W-:Y:S05]  /*2e20*/  WARPSYNC.COLLECTIVE R15, `(.L_x_8973) ;  /* 0x000000000f087348 */ /* 0x000fea0003c00000 */
[----:B------:R0:W1:Y:S02]  /*2e30*/  SHFL.BFLY P6, R14, R13, R12, R11 ;  /* 0x0c00000c0d0e7389 */ /* 0x00006400000c000b */
[----:B01----:R-:W-:Y:S01]  /*2e40*/  ENDCOLLECTIVE ;  /* 0x000000000000791b */ /* 0x003fe20003800000 */
.L_x_8973:
[----:B------:R-:W-:Y:S01]  /*2e50*/  IMAD.MOV.U32 R12, RZ, RZ, 0x4 ;  /* 0x00000004ff0c7424 */ /* 0x000fe200078e00ff */
[----:B------:R-:W-:-:S04]  /*2e60*/  FMNMX.FTZ R9, R7, R14, !PT ;  /* 0x0000000e07097209 */ /* 0x000fc80007810000 */
[----:B------:R-:W-:-:S07]  /*2e70*/  MOV R13, R9 ;  /* 0x00000009000d7202 */ /* 0x000fce0000000f00 */
[----:B------:R-:W-:Y:S05]  /*2e80*/  WARPSYNC.COLLECTIVE R15, `(.L_x_8974) ;  /* 0x000000000f087348 */ /* 0x000fea0003c00000 */
[----:B------:R0:W1:Y:S02]  /*2e90*/  SHFL.BFLY P6, R14, R13, R12, R11 ;  /* 0x0c00000c0d0e7389 */ /* 0x00006400000c000b */
[----:B01----:R-:W-:Y:S01]  /*2ea0*/  ENDCOLLECTIVE ;  /* 0x000000000000791b */ /* 0x003fe20003800000 */
.L_x_8974:
[----:B------:R-:W-:Y:S01]  /*2eb0*/  IMAD.MOV.U32 R12, RZ, RZ, 0x2 ;  /* 0x00000002ff0c7424 */ /* 0x000fe200078e00ff */
[----:B------:R-:W-:-:S04]  /*2ec0*/  FMNMX.FTZ R10, R9, R14, !PT ;  /* 0x0000000e090a7209 */ /* 0x000fc80007810000 */
[----:B------:R-:W-:-:S07]  /*2ed0*/  MOV R13, R10 ;  /* 0x0000000a000d7202 */ /* 0x000fce0000000f00 */
[----:B------:R-:W-:Y:S05]  /*2ee0*/  WARPSYNC.COLLECTIVE R15, `(.L_x_8975) ;  /* 0x000000000f087348 */ /* 0x000fea0003c00000 */
[----:B------:R0:W1:Y:S02]  /*2ef0*/  SHFL.BFLY P6, R14, R13, R12, R11 ;  /* 0x0c00000c0d0e7389 */ /* 0x00006400000c000b */
[----:B01----:R-:W-:Y:S01]  /*2f00*/  ENDCOLLECTIVE ;  /* 0x000000000000791b */ /* 0x003fe20003800000 */
.L_x_8975:
[----:B------:R-:W-:Y:S01]  /*2f10*/  IMAD.MOV.U32 R12, RZ, RZ, 0x1 ;  /* 0x00000001ff0c7424 */ /* 0x000fe200078e00ff */
[----:B------:R-:W-:-:S04]  /*2f20*/  FMNMX.FTZ R16, R10, R14, !PT ;  /* 0x0000000e0a107209 */ /* 0x000fc80007810000 */
[----:B------:R-:W-:-:S07]  /*2f30*/  MOV R13, R16 ;  /* 0x00000010000d7202 */ /* 0x000fce0000000f00 */
[----:B------:R-:W-:Y:S05]  /*2f40*/  WARPSYNC.COLLECTIVE R15, `(.L_x_8976) ;  /* 0x000000000f087348 */ /* 0x000fea0003c00000 */
[----:B------:R0:W1:Y:S02]  /*2f50*/  SHFL.BFLY P6, R14, R13, R12, R11 ;  /* 0x0c00000c0d0e7389 */ /* 0x00006400000c000b */
[----:B01----:R-:W-:Y:S01]  /*2f60*/  ENDCOLLECTIVE ;  /* 0x000000000000791b */ /* 0x003fe20003800000 */
.L_x_8976:
[----:B------:R-:W-:Y:S05]  /*2f70*/  BRA `(.L_x_8977) ;  /* 0xffffffd8001c7947 */ /* 0x000fea000383ffff */
.L_x_8978:
        /* <DEDUP_REMOVED lines=16> */
.L_x_28195:


//--------------------- .text._ZN4vllm25paged_attention_v1_kernelI13__nv_bfloat16hLi32ELi32ELi128ELNS_18Fp8KVCacheDataTypeE1ELb0EEEvPT_PKS3_PKT0_S9_ifPKiSB_iPKfiiiSD_SD_iiiii --------------------------
	.section	.text._ZN4vllm25paged_attention_v1_kernelI13__nv_bfloat16hLi32ELi32ELi128ELNS_18Fp8KVCacheDataTypeE1ELb0EEEvPT_PKS3_PKT0_S9_ifPKiSB_iPKfiiiSD_SD_iiiii,"ax",@progbits
	.align	128
        .global         _ZN4vllm25paged_attention_v1_kernelI13__nv_bfloat16hLi32ELi32ELi128ELNS_18Fp8KVCacheDataTypeE1ELb0EEEvPT_PKS3_PKT0_S9_ifPKiSB_iPKfiiiSD_SD_iiiii
        .type           _ZN4vllm25paged_attention_v1_kernelI13__nv_bfloat16hLi32ELi32ELi128ELNS_18Fp8KVCacheDataTypeE1ELb0EEEvPT_PKS3_PKT0_S9_ifPKiSB_iPKfiiiSD_SD_iiiii,@function
        .size           _ZN4vllm25paged_attention_v1_kernelI13__nv_bfloat16hLi32ELi32ELi128ELNS_18Fp8KVCacheDataTypeE1ELb0EEEvPT_PKS3_PKT0_S9_ifPKiSB_iPKfiiiSD_SD_iiiii,(.L_x_28196 - _ZN4vllm25paged_attention_v1_kernelI13__nv_bfloat16hLi32ELi32ELi128ELNS_18Fp8KVCacheDataTypeE1ELb0EEEvPT_PKS3_PKT0_S9_ifPKiSB_iPKfiiiSD_SD_iiiii)
        .other          _ZN4vllm25paged_attention_v1_kernelI13__nv_bfloat16hLi32ELi32ELi128ELNS_18Fp8KVCacheDataTypeE1ELb0EEEvPT_PKS3_PKT0_S9_ifPKiSB_iPKfiiiSD_SD_iiiii,@"STO_CUDA_ENTRY STV_DEFAULT"
_ZN4vllm25paged_attention_v1_kernelI13__nv_bfloat16hLi32ELi32ELi128ELNS_18Fp8KVCacheDataTypeE1ELb0EEEvPT_PKS3_PKT0_S9_ifPKiSB_iPKfiiiSD_SD_iiiii:
.text._ZN4vllm25paged_attention_v1_kernelI13__nv_bfloat16hLi32ELi32ELi128ELNS_18Fp8KVCacheDataTypeE1ELb0EEEvPT_PKS3_PKT0_S9_ifPKiSB_iPKfiiiSD_SD_iiiii:
        /* <DEDUP_REMOVED lines=51> */
.L_x_8983:
        /* <DEDUP_REMOVED lines=15> */
.L_x_8982:
[----:B------:R-:W-:Y:S05]  /*0420*/  BSYNC B1 ;  /* 0x0000000000017941 */ /* 0x000fea0003800000 */
.L_x_8981:
        /* <DEDUP_REMOVED lines=15> */
.L_x_8984:
        /* <DEDUP_REMOVED lines=28> */
.L_x_8980:
[----:B------:R-:W-:Y:S05]  /*06e0*/  BSYNC B0 ;  /* 0x0000000000007941 */ /* 0x000fea0003800000 */
.L_x_8979:
        /* <DEDUP_REMOVED lines=16> */
.L_x_9015:
        /* <DEDUP_REMOVED lines=42> */
.L_x_8991:
        /* <DEDUP_REMOVED lines=11> */
.L_x_8990:
[----:B------:R-:W-:Y:S05]  /*0b40*/  BSYNC B1 ;  /* 0x0000000000017941 */ /* 0x000fea0003800000 */
.L_x_8989:
        /* <DEDUP_REMOVED lines=14> */
.L_x_8994:
        /* <DEDUP_REMOVED lines=100> */
.L_x_8993:
[----:B------:R-:W-:Y:S05]  /*1270*/  BSYNC B1 ;  /* 0x0000000000017941 */ /* 0x000fea0003800000 */
.L_x_8992:
        /* <DEDUP_REMOVED lines=55> */
.L_x_8996:
[----:B------:R-:W-:Y:S05]  /*15f0*/  BSYNC B1 ;  /* 0x0000000000017941 */ /* 0x000fea0003800000 */
.L_x_8995:
        /* <DEDUP_REMOVED lines=26> */
.L_x_8988:
[----:B------:R-:W-:Y:S05]  /*17a0*/  BSYNC B0 ;  /* 0x0000000000007941 */ /* 0x000fea0003800000 */
.L_x_8987:
        /* <DEDUP_REMOVED lines=51> */
.L_x_9001:
        /* <DEDUP_REMOVED lines=8> */
.L_x_9000:
[----:B------:R-:W-:Y:S05]  /*1b60*/  BSYNC B1 ;  /* 0x0000000000017941 */ /* 0x000fea0003800000 */
.L_x_8999:
        /* <DEDUP_REMOVED lines=14> */
.L_x_9004:
        /* <DEDUP_REMOVED lines=52> */
.L_x_9003:
[----:B------:R-:W-:Y:S05]  /*1f90*/  BSYNC B1 ;  /* 0x0000000000017941 */ /* 0x000fea0003800000 */
.L_x_9002:
        /* <DEDUP_REMOVED lines=31> */
.L_x_9006:
[----:B------:R-:W-:Y:S05]  /*2190*/  BSYNC B1 ;  /* 0x0000000000017941 */ /* 0x000fea0003800000 */
.L_x_9005:
        /* <DEDUP_REMOVED lines=14> */
.L_x_8998:
[----:B------:R-:W-:Y:S05]  /*2280*/  BSYNC B0 ;  /* 0x0000000000007941 */ /* 0x000fea0003800000 */
.L_x_8997:
        /* <DEDUP_REMOVED lines=53> */
.L_x_9008:
[----:B------:R-:W-:Y:S05]  /*25e0*/  BSYNC B0 ;  /* 0x0000000000007941 */ /* 0x000fea0003800000 */
.L_x_9007:
        /* <DEDUP_REMOVED lines=46> */
.L_x_8985:
        /* <DEDUP_REMOVED lines=16> */
.L_x_9009:
[----:B------:R-:W-:Y:S05]  /*29d0*/  EXIT ;  /* 0x000000000000794d */ /* 0x000fea0003800000 */
.L_x_8986:
[----:B------:R-:W-:Y:S01]  /*29e0*/  HFMA2.MMA R11, -RZ, RZ, 0, 1.847743988037109375e-06 ;  /* 0x0000001fff0b7435 */ /* 0x000fe200000001ff */
[----:B------:R-:W-:Y:S01]  /*29f0*/  IMAD.MOV.U32 R12, RZ, RZ, 0x10 ;  /* 0x00000010ff0c7424 */ /* 0x000fe200078e00ff */
[----:B------:R-:W-:Y:S02]  /*2a00*/  MOV R15, 0xffffffff ;  /* 0xffffffff000f7802 */ /* 0x000fe40000000f00 */
[----:B------:R-:W-:-:S07]  /*2a10*/  MOV R8, 0xff7fffff ;  /* 0xff7fffff00087802 */ /* 0x000fce0000000f00 */
[----:B------:R-:W-:Y:S05]  /*2a20*/  WARPSYNC.COLLECTIVE R15, `(.L_x_9010) ;  /* 0x000000000f087348 */ /* 0x000fea0003c00000 */
[----:B------:R0:W1:Y:S02]  /*2a30*/  SHFL.BFLY P6, R14, R13, R12, R11 ;  /* 0x0c00000c0d0e7389 */ /* 0x00006400000c000b */
[----:B01----:R-:W-:Y:S01]  /*2a40*/  ENDCOLLECTIVE ;  /* 0x000000000000791b */ /* 0x003fe20003800000 */
.L_x_9010:
[----:B------:R-:W-:Y:S01]  /*2a50*/  HFMA2.MMA R12, -RZ, RZ, 0, 4.76837158203125e-07 ;  /* 0x00000008ff0c7435 */ /* 0x000fe200000001ff */
[----:B------:R-:W-:-:S05]  /*2a60*/  FMNMX.FTZ R7, R14, -3.40282346638528859812e+38, !PT ;  /* 0xff7fffff0e077809 */ /* 0x000fca0007810000 */
[----:B------:R-:W-:-:S07]  /*2a70*/  IMAD.MOV.U32 R13, RZ, RZ, R7 ;  /* 0x000000ffff0d7224 */ /* 0x000fce00078e0007 */
[----:B------:R-:W-:Y:S05]  /*2a80*/  WARPSYNC.COLLECTIVE R15, `(.L_x_9011) ;  /* 0x000000000f087348 */ /* 0x000fea0003c00000 */
[----:B------:R0:W1:Y:S02]  /*2a90*/  SHFL.BFLY P6, R14, R13, R12, R11 ;  /* 0x0c00000c0d0e7389 */ /* 0x00006400000c000b */
[----:B01----:R-:W-:Y:S01]  /*2aa0*/  ENDCOLLECTIVE ;  /* 0x000000000000791b */ /* 0x003fe20003800000 */
.L_x_9011:
[----:B------:R-:W-:Y:S01]  /*2ab0*/  IMAD.MOV.U32 R12, RZ, RZ, 0x4 ;  /* 0x00000004ff0c7424 */ /* 0x000fe200078e00ff */
[----:B------:R-:W-:-:S04]  /*2ac0*/  FMNMX.FTZ R9, R7, R14, !PT ;  /* 0x0000000e07097209 */ /* 0x000fc80007810000 */
[----:B------:R-:W-:-:S07]  /*2ad0*/  MOV R13, R9 ;  /* 0x00000009000d7202 */ /* 0x000fce0000000f00 */
[----:B------:R-:W-:Y:S05]  /*2ae0*/  WARPSYNC.COLLECTIVE R15, `(.L_x_9012) ;  /* 0x000000000f087348 */ /* 0x000fea0003c00000 */
[----:B------:R0:W1:Y:S02]  /*2af0*/  SHFL.BFLY P6, R14, R13, R12, R11 ;  /* 0x0c00000c0d0e7389 */ /* 0x00006400000c000b */
[----:B01----:R-:W-:Y:S01]  /*2b00*/  ENDCOLLECTIVE ;  /* 0x000000000000791b */ /* 0x003fe20003800000 */
.L_x_9012:
[----:B------:R-:W-:Y:S01]  /*2b10*/  HFMA2.MMA R12, -RZ, RZ, 0, 1.1920928955078125e-07 ;  /* 0x00000002ff0c7435 */ /* 0x000fe200000001ff */
[----:B------:R-:W-:-:S04]  /*2b20*/  FMNMX.FTZ R10, R9, R14, !PT ;  /* 0x0000000e090a7209 */ /* 0x000fc80007810000 */
[----:B------:R-:W-:-:S07]  /*2b30*/  MOV R13, R10 ;  /* 0x0000000a000d7202 */ /* 0x000fce0000000f00 */
[----:B------:R-:W-:Y:S05]  /*2b40*/  WARPSYNC.COLLECTIVE R15, `(.L_x_9013) ;  /* 0x000000000f087348 */ /* 0x000fea0003c00000 */
[----:B------:R0:W1:Y:S02]  /*2b50*/  SHFL.BFLY P6, R14, R13, R12, R11 ;  /* 0x0c00000c0d0e7389 */ /* 0x00006400000c000b */
[----:B01----:R-:W-:Y:S01]  /*2b60*/  ENDCOLLECTIVE ;  /* 0x000000000000791b */ /* 0x003fe20003800000 */
.L_x_9013:
[----:B------:R-:W-:Y:S02]  /*2b70*/  MOV R12, 0x1 ;  /* 0x00000001000c7802 */ /* 0x000fe40000000f00 */
[----:B------:R-:W-:-:S05]  /*2b80*/  FMNMX.FTZ R16, R10, R14, !PT ;  /* 0x0000000e0a107209 */ /* 0x000fca0007810000 */
[----:B------:R-:W-:-:S07]  /*2b90*/  IMAD.MOV.U32 R13, RZ, RZ, R16 ;  /* 0x000000ffff0d7224 */ /* 0x000fce00078e0010 */
[----:B------:R-:W-:Y:S05]  /*2ba0*/  WARPSYNC.COLLECTIVE R15, `(.L_x_9014) ;  /* 0x000000000f087348 */ /* 0x000fea0003c00000 */
[----:B------:R0:W1:Y:S02]  /*2bb0*/  SHFL.BFLY P6, R14, R13, R12, R11 ;  /* 0x0c00000c0d0e7389 */ /* 0x00006400000c000b */
[----:B01----:R-:W-:Y:S01]  /*2bc0*/  ENDCOLLECTIVE ;  /* 0x000000000000791b */ /* 0x003fe20003800000 */
.L_x_9014:
[----:B------:R-:W-:Y:S05]  /*2bd0*/  BRA `(.L_x_9015) ;  /* 0xffffffdc00047947 */ /* 0x000fea000383ffff */
.L_x_9016:
        /* <DEDUP_REMOVED lines=10> */
.L_x_28196:


//--------------------- .text._ZN4vllm25paged_attention_v1_kernelI13__nv_bfloat16hLi256ELi32ELi128ELNS_18Fp8KVCacheDataTypeE1ELb1EEEvPT_PKS3_PKT0_S9_ifPKiSB_iPKfiiiSD_SD_iiiii --------------------------
	.section	.text._ZN4vllm25paged_attention_v1_kernelI13__nv_bfloat16hLi256ELi32ELi128ELNS_18Fp8KVCacheDataTypeE1ELb1EEEvPT_PKS3_PKT0_S9_ifPKiSB_iPKfiiiSD_SD_iiiii,"ax",@progbits
	.align	128
        .global         _ZN4vllm25paged_attention_v1_kernelI13__nv_bfloat16hLi256ELi32ELi128ELNS_18Fp8KVCacheDataTypeE1ELb1EEEvPT_PKS3_PKT0_S9_ifPKiSB_iPKfiiiSD_SD_iiiii
        .type           _ZN4vllm25paged_attention_v1_kernelI13__nv_bfloat16hLi256ELi32ELi128ELNS_18Fp8KVCacheDataTypeE1ELb1EEEvPT_PKS3_PKT0_S9_ifPKiSB_iPKfiiiSD_SD_iiiii,@function
        .size           _ZN4vllm25paged_attention_v1_kernelI13__nv_bfloat16hLi256ELi32ELi128ELNS_18Fp8KVCacheDataTypeE1ELb1EEEvPT_PKS3_PKT0_S9_ifPKiSB_iPKfiiiSD_SD_iiiii,(.L_x_28197 - _ZN4vllm25paged_attention_v1_kernelI13__nv_bfloat16hLi256ELi32ELi128ELNS_18Fp8KVCacheDataTypeE1ELb1EEEvPT_PKS3_PKT0_S9_ifPKiSB_iPKfiiiSD_SD_iiiii)
        .other          _ZN4vllm25paged_attention_v1_kernelI13__nv_bfloat16hLi256ELi32ELi128ELNS_18Fp8KVCacheDataTypeE1ELb1EEEvPT_PKS3_PKT0_S9_ifPKiSB_iPKfiiiSD_SD_iiiii,@"STO_CUDA_ENTRY STV_DEFAULT"
_ZN4vllm25paged_attention_v1_kernelI13__nv_bfloat16hLi256ELi32ELi128ELNS_18Fp8KVCacheDataTypeE1ELb1EEEvPT_PKS3_PKT0_S9_ifPKiSB_iPKfiiiSD_SD_iiiii:
.text._ZN4vllm25paged_attention_v1_kernelI13__nv_bfloat16hLi256ELi32ELi128ELNS_18Fp8KVCacheDataTypeE1ELb1EEEvPT_PKS3_PKT0_S9_ifPKiSB_iPKfiiiSD_SD_iiiii:
        /* <DEDUP_REMOVED lines=50> */
.L_x_9021:
        /* <DEDUP_REMOVED lines=15> */
.L_x_9020:
[----:B------:R-:W-:Y:S05]  /*0410*/  BSYNC B1 ;  /* 0x0000000000017941 */ /* 0x000fea0003800000 */
.L_x_9019:
        /* <DEDUP_REMOVED lines=15> */
.L_x_9022:
        /* <DEDUP_REMOVED lines=28> */
.L_x_9018:
[----:B------:R-:W-:Y:S05]  /*06d0*/  BSYNC B0 ;  /* 0x0000000000007941 */ /* 0x000fea0003800000 */
.L_x_9017:
        /* <DEDUP_REMOVED lines=90> */
.L_x_9023:
[----:B------:R-:W-:Y:S02]  /*0c80*/  ULDC UR4, c[0x0][0x278] ;  /* 0x00009e0000047ab9 */ /* 0x000fe40000000800 */
[----:B------:R-:W-:-:S06]  /*0c90*/  UIMAD UR4, UR40, UR4, UR39 ;  /* 0x00000004280472a4 */ /* 0x000fcc000f8e0227 */
[----:B------:R-:W-:-:S07]  /*0ca0*/  IMAD R9, R3, UR4, RZ ;  /* 0x0000000403097c24 */ /* 0x000fce000f8e02ff */
.L_x_9024:
        /* <DEDUP_REMOVED lines=25> */
.L_x_9028:
        /* <DEDUP_REMOVED lines=37> */
.L_x_9026:
[----:B------:R-:W-:Y:S05]  /*1090*/  BSYNC B7 ;  /* 0x0000000000077941 */ /* 0x000fea0003800000 */
.L_x_9025:
        /* <DEDUP_REMOVED lines=13> */
.L_x_9069:
        /* <DEDUP_REMOVED lines=47> */
.L_x_9034:
        /* <DEDUP_REMOVED lines=11> */
.L_x_9033:
[----:B------:R-:W-:Y:S05]  /*1510*/  BSYNC B1 ;  /* 0x0000000000017941 */ /* 0x000fea0003800000 */
.L_x_9032:
        /* <DEDUP_REMOVED lines=14> */
.L_x_9037:
        /* <DEDUP_REMOVED lines=100> */
.L_x_9036:
[----:B------:R-:W-:Y:S05]  /*1c40*/  BSYNC B1 ;  /* 0x0000000000017941 */ /* 0x000fea0003800000 */
.L_x_9035:
        /* <DEDUP_REMOVED lines=55> */
.L_x_9039:
[----:B------:R-:W-:Y:S05]  /*1fc0*/  BSYNC B1 ;  /* 0x0000000000017941 */ /* 0x000fea0003800000 */
.L_x_9038:
        /* <DEDUP_REMOVED lines=26> */
.L_x_9031:
[----:B------:R-:W-:Y:S05]  /*2170*/  BSYNC B0 ;  /* 0x0000000000007941 */ /* 0x000fea0003800000 */
.L_x_9030:
        /* <DEDUP_REMOVED lines=50> */
.L_x_9044:
        /* <DEDUP_REMOVED lines=8> */
.L_x_9043:
[----:B------:R-:W-:Y:S05]  /*2520*/  BSYNC B1 ;  /* 0x0000000000017941 */ /* 0x000fea0003800000 */
.L_x_9042:
        /* <DEDUP_REMOVED lines=14> */
.L_x_9047:
        /* <DEDUP_REMOVED lines=52> */
.L_x_9046:
[----:B------:R-:W-:Y:S05]  /*2950*/  BSYNC B1 ;  /* 0x0000000000017941 */ /* 0x000fea0003800000 */
.L_x_9045:
        /* <DEDUP_REMOVED lines=31> */
.L_x_9049:
[----:B------:R-:W-:Y:S05]  /*2b50*/  BSYNC B1 ;  /* 0x0000000000017941 */ /* 0x000fea0003800000 */
.L_x_9048:
        /* <DEDUP_REMOVED lines=14> */
.L_x_9041:
[----:B------:R-:W-:Y:S05]  /*2c40*/  BSYNC B0 ;  /* 0x0000000000007941 */ /* 0x000fea0003800000 */
.L_x_9040:
        /* <DEDUP_REMOVED lines=28> */
.L_x_9053:
        /* <DEDUP_REMOVED lines=32> */
.L_x_9051:
[----:B------:R-:W-:Y:S05]  /*3010*/  BSYNC B6 ;  /* 0x0000000000067941 */ /* 0x000fea0003800000 */
.L_x_9050:
        /* <DEDUP_REMOVED lines=125> */
.L_x_9134:
        /* <DEDUP_REMOVED lines=50> */
.L_x_9056:
[----:B------:R-:W-:Y:S05]  /*3b10*/  BSYNC B0 ;  /* 0x0000000000007941 */ /* 0x000fea0003800000 */
.L_x_9055:
        /* <DEDUP_REMOVED lines=76> */
.L_x_9058:
[----:B------:R-:W-:Y:S05]  /*3fe0*/  BSYNC B0 ;  /* 0x0000000000007941 */ /* 0x000fea0003800000 */
.L_x_9057:
        /* <DEDUP_REMOVED lines=46> */
.L_x_9060:
[----:B------:R-:W-:Y:S05]  /*42d0*/  BSYNC B0 ;  /* 0x0000000000007941 */ /* 0x000fea0003800000 */
.L_x_9059:
        /* <DEDUP_REMOVED lines=77> */
.L_x_9062:
[----:B------:R-:W-:Y:S05]  /*47b0*/  BSYNC B0 ;  /* 0x0000000000007941 */ /* 0x000fea0003800000 */
.L_x_9061:
        /* <DEDUP_REMOVED lines=250> */
.L_x_9027:
        /* <DEDUP_REMOVED lines=16> */
.L_x_9052:
        /* <DEDUP_REMOVED lines=16> */
.L_x_9063:
[----:B------:R-:W-:Y:S05]  /*5960*/  EXIT ;  /* 0x000000000000794d */ /* 0x000fea0003800000 */
.L_x_9029:
[----:B------:R-:W-:Y:S01]  /*5970*/  MOV R12, 0x10 ;  /* 0x00000010000c7802 */ /* 0x000fe20000000f00 */
[----:B------:R-:W-:Y:S01]  /*5980*/  IMAD.MOV.U32 R11, RZ, RZ, 0x1f ;  /* 0x0000001fff0b7424 */ /* 0x000fe200078e00ff */
[----:B------:R-:W-:Y:S01]  /*5990*/  MOV R15, 0xffffffff ;  /* 0xffffffff000f7802 */ /* 0x000fe20000000f00 */
[----:B------:R-:W-:-:S07]  /*59a0*/  IMAD.MOV.U32 R2, RZ, RZ, -0x800001 ;  /* 0xff7fffffff027424 */ /* 0x000fce00078e00ff */
[----:B------:R-:W-:Y:S05]  /*59b0*/  WARPSYNC.COLLECTIVE R15, `(.L_x_9064) ;  /* 0x000000000f087348 */ /* 0x000fea0003c00000 */
[----:B------:R0:W1:Y:S02]  /*59c0*/  SHFL.BFLY P6, R14, R13, R12, R11 ;  /* 0x0c00000c0d0e7389 */ /* 0x00006400000c000b */
[----:B01----:R-:W-:Y:S01]  /*59d0*/  ENDCOLLECTIVE ;  /* 0x000000000000791b */ /* 0x003fe20003800000 */
.L_x_9064:
[----:B------:R-:W-:Y:S01]  /*59e0*/  HFMA2.MMA R12, -RZ, RZ, 0, 4.76837158203125e-07 ;  /* 0x00000008ff0c7435 */ /* 0x000fe200000001ff */
[----:B------:R-:W-:-:S05]  /*59f0*/  FMNMX.FTZ R0, R14, -3.40282346638528859812e+38, !PT ;  /* 0xff7fffff0e007809 */ /* 0x000fca0007810000 */
[----:B------:R-:W-:-:S07]  /*5a00*/  IMAD.MOV.U32 R13, RZ, RZ, R0 ;  /* 0x000000ffff0d7224 */ /* 0x000fce00078e0000 */
[----:B------:R-:W-:Y:S05]  /*5a10*/  WARPSYNC.COLLECTIVE R15, `(.L_x_9065) ;  /* 0x000000000f087348 */ /* 0x000fea0003c00000 */
[----:B------:R0:W1:Y:S02]  /*5a20*/  SHFL.BFLY P6, R14, R13, R12, R11 ;  /* 0x0c00000c0d0e7389 */ /* 0x00006400000c000b */
[----:B01----:R-:W-:Y:S01]  /*5a30*/  ENDCOLLECTIVE ;  /* 0x000000000000791b */ /* 0x003fe20003800000 */
.L_x_9065:
[----:B------:R-:W-:Y:S02]  /*5a40*/  MOV R12, 0x4 ;  /* 0x00000004000c7802 */ /* 0x000fe40000000f00 */
[----:B------:R-:W-:-:S05]  /*5a50*/  FMNMX.FTZ R3, R0, R14, !PT ;  /* 0x0000000e00037209 */ /* 0x000fca0007810000 */
[----:B------:R-:W-:-:S07]  /*5a60*/  IMAD.MOV.U32 R13, RZ, RZ, R3 ;  /* 0x000000ffff0d7224 */ /* 0x000fce00078e0003 */
[----:B------:R-:W-:Y:S05]  /*5a70*/  WARPSYNC.COLLECTIVE R15, `(.L_x_9066) ;  /* 0x000000000f087348 */ /* 0x000fea0003c00000 */
[----:B------:R0:W1:Y:S02]  /*5a80*/  SHFL.BFLY P6, R14, R13, R12, R11 ;  /* 0x0c00000c0d0e7389 */ /* 0x00006400000c000b */
[----:B01----:R-:W-:Y:S01]  /*5a90*/  ENDCOLLECTIVE ;  /* 0x000000000000791b */ /* 0x003fe20003800000 */
.L_x_9066:
[----:B------:R-:W-:Y:S01]  /*5aa0*/  HFMA2.MMA R12, -RZ, RZ, 0, 1.1920928955078125e-07 ;  /* 0x00000002ff0c7435 */ /* 0x000fe200000001ff */
[----:B------:R-:W-:-:S05]  /*5ab0*/  FMNMX.FTZ R4, R3, R14, !PT ;  /* 0x0000000e03047209 */ /* 0x000fca0007810000 */
[----:B------:R-:W-:-:S07]  /*5ac0*/  IMAD.MOV.U32 R13, RZ, RZ, R4 ;  /* 0x000000ffff0d7224 */ /* 0x000fce00078e0004 */
[----:B------:R-:W-:Y:S05]  /*5ad0*/  WARPSYNC.COLLECTIVE R15, `(.L_x_9067) ;  /* 0x000000000f087348 */ /* 0x000fea0003c00000 */
[----:B------:R0:W1:Y:S02]  /*5ae0*/  SHFL.BFLY P6, R14, R13, R12, R11 ;  /* 0x0c00000c0d0e7389 */ /* 0x00006400000c000b */
[----:B01----:R-:W-:Y:S01]  /*5af0*/  ENDCOLLECTIVE ;  /* 0x000000000000791b */ /* 0x003fe20003800000 */
.L_x_9067:
[----:B------:R-:W-:Y:S02]  /*5b00*/  MOV R12, 0x1 ;  /* 0x00000001000c7802 */ /* 0x000fe40000000f00 */
[----:B------:R-:W-:-:S05]  /*5b10*/  FMNMX.FTZ R5, R4, R14, !PT ;  /* 0x0000000e04057209 */ /* 0x000fca0007810000 */
[----:B------:R-:W-:-:S07]  /*5b20*/  IMAD.MOV.U32 R13, RZ, RZ, R5 ;  /* 0x000000ffff0d7224 */ /* 0x000fce00078e0005 */
[----:B------:R-:W-:Y:S05]  /*5b30*/  WARPSYNC.COLLECTIVE R15, `(.L_x_9068) ;  /* 0x000000000f087348 */ /* 0x000fea0003c00000 */
[----:B------:R0:W1:Y:S02]  /*5b40*/  SHFL.BFLY P6, R14, R13, R12, R11 ;  /* 0x0c00000c0d0e7389 */ /* 0x00006400000c000b */
[----:B01----:R-:W-:Y:S01]  /*5b50*/  ENDCOLLECTIVE ;  /* 0x000000000000791b */ /* 0x003fe20003800000 */
.L_x_9068:
[----:B------:R-:W-:Y:S05]  /*5b60*/  BRA `(.L_x_9069) ;  /* 0xffffffb400807947 */ /* 0x000fea000383ffff */
.L_x_9054:
[----:B-1----:R-:W-:Y:S01]  /*5b70*/  HFMA2.MMA R13, -RZ, RZ, 0, 0 ;  /* 0x00000000ff0d7435 */ /* 0x002fe200000001ff */
[----:B------:R-:W-:Y:S01]  /*5b80*/  IMAD.MOV.U32 R12, RZ, RZ, 0x2 ;  /* 0x00000002ff0c7424 */ /* 0x000fe200078e00ff */
[----:B------:R-:W-:Y:S01]  /*5b90*/  MOV R11, 0x1f ;  /* 0x0000001f000b7802 */ /* 0x000fe20000000f00 */
[----:B------:R-:W-:-:S08]  /*5ba0*/  IMAD.MOV.U32 R15, RZ, RZ, -0x1 ;  /* 0xffffffffff0f7424 */ /* 0x000fd000078e00ff */
[----:B0-----:R-:W-:Y:S05]  /*5bb0*/  WARPSYNC.COLLECTIVE R15, `(.L_x_9070) ;  /* 0x000000000f087348 */ /* 0x001fea0003c00000 */
[----:B------:R1:W2:Y:S02]  /*5bc0*/  SHFL.BFLY P6, R14, R13, R12, R11 ;  /* 0x0c00000c0d0e7389 */ /* 0x0002a400000c000b */
[----:B012---:R-:W-:Y:S01]  /*5bd0*/  ENDCOLLECTIVE ;  /* 0x000000000000791b */ /* 0x007fe20003800000 */
.L_x_9070:
[----:B------:R-:W-:Y:S02]  /*5be0*/  IMAD.MOV.U32 R12, RZ, RZ, 0x1 ;  /* 0x00000001ff0c7424 */ /* 0x000fe400078e00ff */
[----:B------:R-:W-:-:S05]  /*5bf0*/  FADD.FTZ R27, RZ, R14 ;  /* 0x0000000eff1b7221 */ /* 0x000fca0000010000 */
[----:B------:R-:W-:-:S07]  /*5c00*/  MOV R13, R27 ;  /* 0x0000001b000d7202 */ /* 0x000fce0000000f00 */
[----:B------:R-:W-:Y:S05]  /*5c10*/  WARPSYNC.COLLECTIVE R15, `(.L_x_9071) ;  /* 0x000000000f087348 */ /* 0x000fea0003c00000 */
[----:B------:R0:W1:Y:S02]  /*5c20*/  SHFL.BFLY P6, R14, R13, R12, R11 ;  /* 0x0c00000c0d0e7389 */ /* 0x00006400000c000b */
[----:B01----:R-:W-:Y:S01]  /*5c30*/  ENDCOLLECTIVE ;  /* 0x000000000000791b */ /* 0x003fe20003800000 */
.L_x_9071:
[----:B------:R-:W-:Y:S01]  /*5c40*/  HFMA2.MMA R12, -RZ, RZ, 0, 1.1920928955078125e-07 ;  /* 0x00000002ff0c7435 */ /* 0x000fe200000001ff */
[----:B------:R-:W-:Y:S01]  /*5c50*/  IMAD.MOV.U32 R13, RZ, RZ, RZ ;  /* 0x000000ffff0d7224 */ /* 0x000fe200078e00ff */
[----:B------:R-:W-:-:S09]  /*5c60*/  MOV R24, R14 ;  /* 0x0000000e00187202 */ /* 0x000fd20000000f00 */
[----:B------:R-:W-:Y:S05]  /*5c70*/  WARPSYNC.COLLECTIVE R15, `(.L_x_9072) ;  /* 0x000000000f087348 */ /* 0x000fea0003c00000 */
[----:B------:R0:W1:Y:S02]  /*5c80*/  SHFL.BFLY P6, R14, R13, R12, R11 ;  /* 0x0c00000c0d0e7389 */ /* 0x00006400000c000b */
[----:B01----:R-:W-:Y:S01]  /*5c90*/  ENDCOLLECTIVE ;  /* 0x000000000000791b */ /* 0x003fe20003800000 */
.L_x_9072:
        /* <DEDUP_REMOVED lines=8> */
.L_x_9073:
[----:B------:R-:W-:Y:S01]  /*5d20*/  HFMA2.MMA R12, -RZ, RZ, 0, 1.1920928955078125e-07 ;  /* 0x00000002ff0c7435 */ /* 0x000fe200000001ff */
[----:B------:R-:W-:Y:S01]  /*5d30*/  IMAD.MOV.U32 R13, RZ, RZ, RZ ;  /* 0x000000ffff0d7224 */ /* 0x000fe200078e00ff */
[----:B------:R-:W-:-:S09]  /*5d40*/  MOV R28, R14 ;  /* 0x0000000e001c7202 */ /* 0x000fd20000000f00 */
[----:B------:R-:W-:Y:S05]  /*5d50*/  WARPSYNC.COLLECTIVE R15, `(.L_x_9074) ;  /* 0x000000000f087348 */ /* 0x000fea0003c00000 */
[----:B------:R0:W1:Y:S02]  /*5d60*/  SHFL.BFLY P6, R14, R13, R12, R11 ;  /* 0x0c00000c0d0e7389 */ /* 0x00006400000c000b */
[----:B01----:R-:W-:Y:S01]  /*5d70*/  ENDCOLLECTIVE ;  /* 0x000000000000791b */ /* 0x003fe20003800000 */
.L_x_9074:
        /* <DEDUP_REMOVED lines=8> */
.L_x_9075:
[----:B------:R-:W-:Y:S01]  /*5e00*/  HFMA2.MMA R12, -RZ, RZ, 0, 1.1920928955078125e-07 ;  /* 0x00000002ff0c7435 */ /* 0x000fe200000001ff */
[----:B------:R-:W-:Y:S01]  /*5e10*/  IMAD.MOV.U32 R13, RZ, RZ, RZ ;  /* 0x000000ffff0d7224 */ /* 0x000fe200078e00ff */
[----:B------:R-:W-:-:S09]  /*5e20*/  MOV R29, R14 ;  /* 0x0000000e001d7202 */ /* 0x000fd20000000f00 */
[----:B------:R-:W-:Y:S05]  /*5e30*/  WARPSYNC.COLLECTIVE R15, `(.L_x_9076) ;  /* 0x000000000f087348 */ /* 0x000fea0003c00000 */
[----:B------:R0:W1:Y:S02]  /*5e40*/  SHFL.BFLY P6, R14, R13, R12, R11 ;  /* 0x0c00000c0d0e7389 */ /* 0x00006400000c000b */
[----:B01----:R-:W-:Y:S01]  /*5e50*/  ENDCOLLECTIVE ;  /* 0x000000000000791b */ /* 0x003fe20003800000 */
.L_x_9076:
        /* <DEDUP_REMOVED lines=8> */
.L_x_9077:
[----:B------:R-:W-:Y:S01]  /*5ee0*/  HFMA2.MMA R12, -RZ, RZ, 0, 1.1920928955078125e-07 ;  /* 0x00000002ff0c7435 */ /* 0x000fe200000001ff */
[----:B------:R-:W-:Y:S01]  /*5ef0*/  IMAD.MOV.U32 R13, RZ, RZ, RZ ;  /* 0x000000ffff0d7224 */ /* 0x000fe200078e00ff */
[----:B------:R-:W-:-:S09]  /*5f00*/  MOV R35, R14 ;  /* 0x0000000e00237202 */ /* 0x000fd20000000f00 */
[----:B------:R-:W-:Y:S05]  /*5f10*/  WARPSYNC.COLLECTIVE R15, `(.L_x_9078) ;  /* 0x000000000f087348 */ /* 0x000fea0003c00000 */
[----:B------:R0:W1:Y:S02]  /*5f20*/  SHFL.BFLY P6, R14, R13, R12, R11 ;  /* 0x0c00000c0d0e7389 */ /* 0x00006400000c000b */
[----:B01----:R-:W-:Y:S01]  /*5f30*/  ENDCOLLECTIVE ;  /* 0x000000000000791b */ /* 0x003fe20003800000 */
.L_x_9078:
        /* <DEDUP_REMOVED lines=8> */
.L_x_9079:
[----:B------:R-:W-:Y:S01]  /*5fc0*/  HFMA2.MMA R12, -RZ, RZ, 0, 1.1920928955078125e-07 ;  /* 0x00000002ff0c7435 */ /* 0x000fe200000001ff */
[----:B------:R-:W-:Y:S01]  /*5fd0*/  IMAD.MOV.U32 R13, RZ, RZ, RZ ;  /* 0x000000ffff0d7224 */ /* 0x000fe200078e00ff */
[----:B------:R-:W-:-:S09]  /*5fe0*/  MOV R33, R14 ;  /* 0x0000000e00217202 */ /* 0x000fd20000000f00 */
[----:B------:R-:W-:Y:S05]  /*5ff0*/  WARPSYNC.COLLECTIVE R15, `(.L_x_9080) ;  /* 0x000000000f087348 */ /* 0x000fea0003c00000 */
[----:B------:R0:W1:Y:S02]  /*6000*/  SHFL.BFLY P6, R14, R13, R12, R11 ;  /* 0x0c00000c0d0e7389 */ /* 0x00006400000c000b */
[----:B01----:R-:W-:Y:S01]  /*6010*/  ENDCOLLECTIVE ;  /* 0x000000000000791b */ /* 0x003fe20003800000 */
.L_x_9080:
        /* <DEDUP_REMOVED lines=8> */
.L_x_9081:
[----:B------:R-:W-:Y:S01]  /*60a0*/  HFMA2.MMA R12, -RZ, RZ, 0, 1.1920928955078125e-07 ;  /* 0x00000002ff0c7435 */ /* 0x000fe200000001ff */
[----:B------:R-:W-:Y:S01]  /*60b0*/  IMAD.MOV.U32 R13, RZ, RZ, RZ ;  /* 0x000000ffff0d7224 */ /* 0x000fe200078e00ff */
[----:B------:R-:W-:-:S09]  /*60c0*/  MOV R3, R14 ;  /* 0x0000000e00037202 */ /* 0x000fd20000000f00 */
[----:B------:R-:W-:Y:S05]  /*60d0*/  WARPSYNC.COLLECTIVE R15, `(.L_x_9082) ;  /* 0x000000000f087348 */ /* 0x000fea0003c00000 */
[----:B------:R0:W1:Y:S02]  /*60e0*/  SHFL.BFLY P6, R14, R13, R12, R11 ;  /* 0x0c00000c0d0e7389 */ /* 0x00006400000c000b */
[----:B01----:R-:W-:Y:S01]  /*60f0*/  ENDCOLLECTIVE ;  /* 0x000000000000791b */ /* 0x003fe20003800000 */
.L_x_9082:
        /* <DEDUP_REMOVED lines=8> */
.L_x_9083:
[----:B------:R-:W-:Y:S01]  /*6180*/  HFMA2.MMA R12, -RZ, RZ, 0, 1.1920928955078125e-07 ;  /* 0x00000002ff0c7435 */ /* 0x000fe200000001ff */
[----:B------:R-:W-:Y:S01]  /*6190*/  IMAD.MOV.U32 R13, RZ, RZ, RZ ;  /* 0x000000ffff0d7224 */ /* 0x000fe200078e00ff */
[----:B------:R-:W-:-:S09]  /*61a0*/  MOV R5, R14 ;  /* 0x0000000e00057202 */ /* 0x000fd20000000f00 */
[----:B------:R-:W-:Y:S05]  /*61b0*/  WARPSYNC.COLLECTIVE R15, `(.L_x_9084) ;  /* 0x000000000f087348 */ /* 0x000fea0003c00000 */
[----:B------:R0:W1:Y:S02]  /*61c0*/  SHFL.BFLY P6, R14, R13, R12, R11 ;  /* 0x0c00000c0d0e7389 */ /* 0x00006400000c000b */
[----:B01----:R-:W-:Y:S01]  /*61d0*/  ENDCOLLECTIVE ;  /* 0x000000000000791b */ /* 0x003fe20003800000 */
.L_x_9084:
        /* <DEDUP_REMOVED lines=8> */
.L_x_9085:
[----:B------:R-:W-:Y:S01]  /*6260*/  HFMA2.MMA R12, -RZ, RZ, 0, 1.1920928955078125e-07 ;  /* 0x00000002ff0c7435 */ /* 0x000fe200000001ff */
[----:B------:R-:W-:Y:S01]  /*6270*/  IMAD.MOV.U32 R13, RZ, RZ, RZ ;  /* 0x000000ffff0d7224 */ /* 0x000fe200078e00ff */
[----:B------:R-:W-:-:S09]  /*6280*/  MOV R7, R14 ;  /* 0x0000000e00077202 */ /* 0x000fd20000000f00 */
[----:B------:R-:W-:Y:S05]  /*6290*/  WARPSYNC.COLLECTIVE R15, `(.L_x_9086) ;  /* 0x000000000f087348 */ /* 0x000fea0003c00000 */
[----:B------:R0:W1:Y:S02]  /*62a0*/  SHFL.BFLY P6, R14, R13, R12, R11 ;  /* 0x0c00000c0d0e7389 */ /* 0x00006400000c000b */
[----:B01----:R-:W-:Y:S01]  /*62b0*/  ENDCOLLECTIVE ;  /* 0x000000000000791b */ /* 0x003fe20003800000 */
.L_x_9086:
        /* <DEDUP_REMOVED lines=8> */
.L_x_9087:
[----:B------:R-:W-:Y:S01]  /*6340*/  HFMA2.MMA R12, -RZ, RZ, 0, 1.1920928955078125e-07 ;  /* 0x00000002ff0c7435 */ /* 0x000fe200000001ff */
[----:B------:R-:W-:Y:S01]  /*6350*/  IMAD.MOV.U32 R13, RZ, RZ, RZ ;  /* 0x000000ffff0d7224 */ /* 0x000fe200078e00ff */
[----:B------:R-:W-:-:S09]  /*6360*/  MOV R9, R14 ;  /* 0x0000000e00097202 */ /* 0x000fd20000000f00 */
[----:B------:R-:W-:Y:S05]  /*6370*/  WARPSYNC.COLLECTIVE R15, `(.L_x_9088) ;  /* 0x000000000f087348 */ /* 0x000fea0003c00000 */
[----:B------:R0:W1:Y:S02]  /*6380*/  SHFL.BFLY P6, R14, R13, R12, R11 ;  /* 0x0c00000c0d0e7389 */ /* 0x00006400000c000b */
[----:B01----:R-:W-:Y:S01]  /*6390*/  ENDCOLLECTIVE ;  /* 0x000000000000791b */ /* 0x003fe20003800000 */
.L_x_9088:
        /* <DEDUP_REMOVED lines=8> */
.L_x_9089:
[----:B------:R-:W-:Y:S01]  /*6420*/  HFMA2.MMA R12, -RZ, RZ, 0, 1.1920928955078125e-07 ;  /* 0x00000002ff0c7435 */ /* 0x000fe200000001ff */
[----:B------:R-:W-:Y:S01]  /*6430*/  IMAD.MOV.U32 R13, RZ, RZ, RZ ;  /* 0x000000ffff0d7224 */ /* 0x000fe200078e00ff */
[----:B------:R-:W-:-:S09]  /*6440*/  MOV R17, R14 ;  /* 0x0000000e00117202 */ /* 0x000fd20000000f00 */
[----:B------:R-:W-:Y:S05]  /*6450*/  WARPSYNC.COLLECTIVE R15, `(.L_x_9090) ;  /* 0x000000000f087348 */ /* 0x000fea0003c00000 */
[----:B------:R0:W1:Y:S02]  /*6460*/  SHFL.BFLY P6, R14, R13, R12, R11 ;  /* 0x0c00000c0d0e7389 */ /* 0x00006400000c000b */
[----:B01----:R-:W-:Y:S01]  /*6470*/  ENDCOLLECTIVE ;  /* 0x000000000000791b */ /* 0x003fe20003800000 */
.L_x_9090:
        /* <DEDUP_REMOVED lines=8> */
.L_x_9091:
[----:B------:R-:W-:Y:S01]  /*6500*/  HFMA2.MMA R12, -RZ, RZ, 0, 1.1920928955078125e-07 ;  /* 0x00000002ff0c7435 */ /* 0x000fe200000001ff */
[----:B------:R-:W-:Y:S01]  /*6510*/  IMAD.MOV.U32 R13, RZ, RZ, RZ ;  /* 0x000000ffff0d7224 */ /* 0x000fe200078e00ff */
[----:B------:R-:W-:-:S09]  /*6520*/  MOV R19, R14 ;  /* 0x0000000e00137202 */ /* 0x000fd20000000f00 */
[----:B------:R-:W-:Y:S05]  /*6530*/  WARPSYNC.COLLECTIVE R15, `(.L_x_9092) ;  /* 0x000000000f087348 */ /* 0x000fea0003c00000 */
[----:B------:R0:W1:Y:S02]  /*6540*/  SHFL.BFLY P6, R14, R13, R12, R11 ;  /* 0x0c00000c0d0e7389 */ /* 0x00006400000c000b */
[----:B01----:R-:W-:Y:S01]  /*6550*/  ENDCOLLECTIVE ;  /* 0x000000000000791b */ /* 0x003fe20003800000 */
.L_x_9092:
        /* <DEDUP_REMOVED lines=8> */
.L_x_9093:
[----:B------:R-:W-:Y:S01]  /*65e0*/  HFMA2.MMA R12, -RZ, RZ, 0, 1.1920928955078125e-07 ;  /* 0x00000002ff0c7435 */ /* 0x000fe200000001ff */
[----:B------:R-:W-:Y:S01]  /*65f0*/  IMAD.MOV.U32 R13, RZ, RZ, RZ ;  /* 0x000000ffff0d7224 */ /* 0x000fe200078e00ff */
[----:B------:R-:W-:-:S09]  /*6600*/  MOV R21, R14 ;  /* 0x0000000e00157202 */ /* 0x000fd20000000f00 */
[----:B------:R-:W-:Y:S05]  /*6610*/  WARPSYNC.COLLECTIVE R15, `(.L_x_9094) ;  /* 0x000000000f087348 */ /* 0x000fea0003c00000 */
[----:B------:R0:W1:Y:S02]  /*6620*/  SHFL.BFLY P6, R14, R13, R12, R11 ;  /* 0x0c00000c0d0e7389 */ /* 0x00006400000c000b */
[----:B01----:R-:W-:Y:S01]  /*6630*/  ENDCOLLECTIVE ;  /* 0x000000000000791b */ /* 0x003fe20003800000 */
.L_x_9094:
        /* <DEDUP_REMOVED lines=8> */
.L_x_9095:
[----:B------:R-:W-:Y:S01]  /*66c0*/  HFMA2.MMA R12, -RZ, RZ, 0, 1.1920928955078125e-07 ;  /* 0x00000002ff0c7435 */ /* 0x000fe200000001ff */
[----:B------:R-:W-:Y:S01]  /*66d0*/  IMAD.MOV.U32 R13, RZ, RZ, RZ ;  /* 0x000000ffff0d7224 */ /* 0x000fe200078e00ff */
[----:B------:R-:W-:-:S09]  /*66e0*/  MOV R23, R14 ;  /* 0x0000000e00177202 */ /* 0x000fd20000000f00 */
[----:B------:R-:W-:Y:S05]  /*66f0*/  WARPSYNC.COLLECTIVE R15, `(.L_x_9096) ;  /* 0x000000000f087348 */ /* 0x000fea0003c00000 */
[----:B------:R0:W1:Y:S02]  /*6700*/  SHFL.BFLY P6, R14, R13, R12, R11 ;  /* 0x0c00000c0d0e7389 */ /* 0x00006400000c000b */
[----:B01----:R-:W-:Y:S01]  /*6710*/  ENDCOLLECTIVE ;  /* 0x000000000000791b */ /* 0x003fe20003800000 */
.L_x_9096:
        /* <DEDUP_REMOVED lines=8> */
.L_x_9097:
[----:B------:R-:W-:Y:S01]  /*67a0*/  HFMA2.MMA R12, -RZ, RZ, 0, 1.1920928955078125e-07 ;  /* 0x00000002ff0c7435 */ /* 0x000fe200000001ff */
[----:B------:R-:W-:Y:S01]  /*67b0*/  IMAD.MOV.U32 R13, RZ, RZ, RZ ;  /* 0x000000ffff0d7224 */ /* 0x000fe200078e00ff */
[----:B------:R-:W-:-:S09]  /*67c0*/  MOV R25, R14 ;  /* 0x0000000e00197202 */ /* 0x000fd20000000f00 */
[----:B------:R-:W-:Y:S05]  /*67d0*/  WARPSYNC.COLLECTIVE R15, `(.L_x_9098) ;  /* 0x000000000f087348 */ /* 0x000fea0003c00000 */
[----:B------:R0:W1:Y:S02]  /*67e0*/  SHFL.BFLY P6, R14, R13, R12, R11 ;  /* 0x0c00000c0d0e7389 */ /* 0x00006400000c000b */
[----:B01----:R-:W-:Y:S01]  /*67f0*/  ENDCOLLECTIVE ;  /* 0x000000000000791b */ /* 0x003fe20003800000 */
.L_x_9098:
        /* <DEDUP_REMOVED lines=8> */
.L_x_9099:
[----:B------:R-:W-:Y:S01]  /*6880*/  HFMA2.MMA R12, -RZ, RZ, 0, 1.1920928955078125e-07 ;  /* 0x00000002ff0c7435 */ /* 0x000fe200000001ff */
[----:B------:R-:W-:Y:S01]  /*6890*/  IMAD.MOV.U32 R13, RZ, RZ, RZ ;  /* 0x000000ffff0d7224 */ /* 0x000fe200078e00ff */
[----:B------:R-:W-:-:S09]  /*68a0*/  MOV R27, R14 ;  /* 0x0000000e001b7202 */ /* 0x000fd20000000f00 */
[----:B------:R-:W-:Y:S05]  /*68b0*/  WARPSYNC.COLLECTIVE R15, `(.L_x_9100) ;  /* 0x000000000f087348 */ /* 0x000fea0003c00000 */
[----:B------:R0:W1:Y:S02]  /*68c0*/  SHFL.BFLY P6, R14, R13, R12, R11 ;  /* 0x0c00000c0d0e7389 */ /* 0x00006400000c000b */
[----:B01----:R-:W-:Y:S01]  /*68d0*/  ENDCOLLECTIVE ;  /* 0x000000000000791b */ /* 0x003fe20003800000 */
.L_x_9100:
        /* <DEDUP_REMOVED lines=8> */
.L_x_9101:
[----:B------:R-:W-:Y:S01]  /*6960*/  HFMA2.MMA R12, -RZ, RZ, 0, 1.1920928955078125e-07 ;  /* 0x00000002ff0c7435 */ /* 0x000fe200000001ff */
[----:B------:R-:W-:Y:S01]  /*6970*/  IMAD.MOV.U32 R13, RZ, RZ, RZ ;  /* 0x000000ffff0d7224 */ /* 0x000fe200078e00ff */
[----:B------:R-:W-:-:S09]  /*6980*/  MOV R31, R14 ;  /* 0x0000000e001f7202 */ /* 0x000fd20000000f00 */
[----:B------:R-:W-:Y:S05]  /*6990*/  WARPSYNC.COLLECTIVE R15, `(.L_x_9102) ;  /* 0x000000000f087348 */ /* 0x000fea0003c00000 */
[----:B------:R0:W1:Y:S02]  /*69a0*/  SHFL.BFLY P6, R14, R13, R12, R11 ;  /* 0x0c00000c0d0e7389 */ /* 0x00006400000c000b */
[----:B01----:R-:W-:Y:S01]  /*69b0*/  ENDCOLLECTIVE ;  /* 0x000000000000791b */ /* 0x003fe20003800000 */
.L_x_9102:
        /* <DEDUP_REMOVED lines=8> */
.L_x_9103:
[----:B------:R-:W-:Y:S01]  /*6a40*/  HFMA2.MMA R12, -RZ, RZ, 0, 1.1920928955078125e-07 ;  /* 0x00000002ff0c7435 */ /* 0x000fe200000001ff */
[----:B------:R-:W-:Y:S01]  /*6a50*/  IMAD.MOV.U32 R13, RZ, RZ, RZ ;  /* 0x000000ffff0d7224 */ /* 0x000fe200078e00ff */
[----:B------:R-:W-:-:S09]  /*6a60*/  MOV R35, R14 ;  /* 0x0000000e00237202 */ /* 0x000fd20000000f00 */
[----:B------:R-:W-:Y:S05]  /*6a70*/  WARPSYNC.COLLECTIVE R15, `(.L_x_9104) ;  /* 0x000000000f087348 */ /* 0x000fea0003c00000 */
[----:B------:R0:W1:Y:S02]  /*6a80*/  SHFL.BFLY P6, R14, R13, R12, R11 ;  /* 0x0c00000c0d0e7389 */ /* 0x00006400000c000b */
[----:B01----:R-:W-:Y:S01]  /*6a90*/  ENDCOLLECTIVE ;  /* 0x000000000000791b */ /* 0x003fe20003800000 */
.L_x_9104:
        /* <DEDUP_REMOVED lines=8> */
.L_x_9105:
[----:B------:R-:W-:Y:S01]  /*6b20*/  HFMA2.MMA R12, -RZ, RZ, 0, 1.1920928955078125e-07 ;  /* 0x00000002ff0c7435 */ /* 0x000fe200000001ff */
[----:B------:R-:W-:Y:S01]  /*6b30*/  IMAD.MOV.U32 R13, RZ, RZ, RZ ;  /* 0x000000ffff0d7224 */ /* 0x000fe200078e00ff */
[----:B------:R-:W-:-:S09]  /*6b40*/  MOV R37, R14 ;  /* 0x0000000e00257202 */ /* 0x000fd20000000f00 */
[----:B------:R-:W-:Y:S05]  /*6b50*/  WARPSYNC.COLLECTIVE R15, `(.L_x_9106) ;  /* 0x000000000f087348 */ /* 0x000fea0003c00000 */
[----:B------:R0:W1:Y:S02]  /*6b60*/  SHFL.BFLY P6, R14, R13, R12, R11 ;  /* 0x0c00000c0d0e7389 */ /* 0x00006400000c000b */
[----:B01----:R-:W-:Y:S01]  /*6b70*/  ENDCOLLECTIVE ;  /* 0x000000000000791b */ /* 0x003fe20003800000 */
.L_x_9106:
        /* <DEDUP_REMOVED lines=8> */
.L_x_9107:
[----:B------:R-:W-:Y:S01]  /*6c00*/  HFMA2.MMA R12, -RZ, RZ, 0, 1.1920928955078125e-07 ;  /* 0x00000002ff0c7435 */ /* 0x000fe200000001ff */
[----:B------:R-:W-:Y:S01]  /*6c10*/  IMAD.MOV.U32 R13, RZ, RZ, RZ ;  /* 0x000000ffff0d7224 */ /* 0x000fe200078e00ff */
[----:B------:R-:W-:-:S09]  /*6c20*/  MOV R39, R14 ;  /* 0x0000000e00277202 */ /* 0x000fd20000000f00 */
[----:B------:R-:W-:Y:S05]  /*6c30*/  WARPSYNC.COLLECTIVE R15, `(.L_x_9108) ;  /* 0x000000000f087348 */ /* 0x000fea0003c00000 */
[----:B------:R0:W1:Y:S02]  /*6c40*/  SHFL.BFLY P6, R14, R13, R12, R11 ;  /* 0x0c00000c0d0e7389 */ /* 0x00006400000c000b */
[----:B01----:R-:W-:Y:S01]  /*6c50*/  ENDCOLLECTIVE ;  /* 0x000000000000791b */ /* 0x003fe20003800000 */
.L_x_9108:
        /* <DEDUP_REMOVED lines=8> */
.L_x_9109:
[----:B------:R-:W-:Y:S01]  /*6ce0*/  HFMA2.MMA R12, -RZ, RZ, 0, 1.1920928955078125e-07 ;  /* 0x00000002ff0c7435 */ /* 0x000fe200000001ff */
[----:B------:R-:W-:Y:S01]  /*6cf0*/  IMAD.MOV.U32 R13, RZ, RZ, RZ ;  /* 0x000000ffff0d7224 */ /* 0x000fe200078e00ff */
[----:B------:R-:W-:-:S09]  /*6d00*/  MOV R41, R14 ;  /* 0x0000000e00297202 */ /* 0x000fd20000000f00 */
[----:B------:R-:W-:Y:S05]  /*6d10*/  WARPSYNC.COLLECTIVE R15, `(.L_x_9110) ;  /* 0x000000000f087348 */ /* 0x000fea0003c00000 */
[----:B------:R0:W1:Y:S02]  /*6d20*/  SHFL.BFLY P6, R14, R13, R12, R11 ;  /* 0x0c00000c0d0e7389 */ /* 0x00006400000c000b */
[----:B01----:R-:W-:Y:S01]  /*6d30*/  ENDCOLLECTIVE ;  /* 0x000000000000791b */ /* 0x003fe20003800000 */
.L_x_9110:
        /* <DEDUP_REMOVED lines=8> */
.L_x_9111:
[----:B------:R-:W-:Y:S01]  /*6dc0*/  HFMA2.MMA R12, -RZ, RZ, 0, 1.1920928955078125e-07 ;  /* 0x00000002ff0c7435 */ /* 0x000fe200000001ff */
[----:B------:R-:W-:Y:S01]  /*6dd0*/  IMAD.MOV.U32 R13, RZ, RZ, RZ ;  /* 0x000000ffff0d7224 */ /* 0x000fe200078e00ff */
[----:B------:R-:W-:-:S09]  /*6de0*/  MOV R43, R14 ;  /* 0x0000000e002b7202 */ /* 0x000fd20000000f00 */
[----:B------:R-:W-:Y:S05]  /*6df0*/  WARPSYNC.COLLECTIVE R15, `(.L_x_9112) ;  /* 0x000000000f087348 */ /* 0x000fea0003c00000 */
[----:B------:R0:W1:Y:S02]  /*6e00*/  SHFL.BFLY P6, R14, R13, R12, R11 ;  /* 0x0c00000c0d0e7389 */ /* 0x00006400000c000b */
[----:B01----:R-:W-:Y:S01]  /*6e10*/  ENDCOLLECTIVE ;  /* 0x000000000000791b */ /* 0x003fe20003800000 */
.L_x_9112:
[----:B------:R-:W-:Y:S01]  /*6e20*/  FADD.FTZ R43, R40, R43 ;  /* 0x0000002b282b7221 */ /* 0x000fe20000010000 */
[----:B------:R-:W-:Y:S01]  /*6e30*/  MOV R12, 0x1 ;  /* 0x00000001000c7802 */ /* 0x000fe20000000f00 */
[----:B------:R-:W-:-:S04]  /*6e40*/  FADD.FTZ R42, RZ, R14 ;  /* 0x0000000eff2a7221 */ /* 0x000fc80000010000 */
[----:B------:R-:W-:-:S07]  /*6e50*/  IMAD.MOV.U32 R13, RZ, RZ, R42 ;  /* 0x000000ffff0d7224 */ /* 0x000fce00078e002a */
[----:B------:R-:W-:Y:S05]  /*6e60*/  WARPSYNC.COLLECTIVE R15, `(.L_x_9113) ;  /* 0x000000000f087348 */ /* 0x000fea0003c00000 */
[----:B------:R0:W1:Y:S02]  /*6e70*/  SHFL.BFLY P6, R14, R13, R12, R11 ;  /* 0x0c00000c0d0e7389 */ /* 0x00006400000c000b */
[----:B01----:R-:W-:Y:S01]  /*6e80*/  ENDCOLLECTIVE ;  /* 0x000000000000791b */ /* 0x003fe20003800000 */
.L_x_9113:
[----:B------:R-:W-:Y:S01]  /*6e90*/  HFMA2.MMA R13, -RZ, RZ, 0, 0 ;  /* 0x00000000ff0d7435 */ /* 0x000fe200000001ff */
[----:B------:R-:W-:Y:S02]  /*6ea0*/  IMAD.MOV.U32 R12, RZ, RZ, 0x2 ;  /* 0x00000002ff0c7424 */ /* 0x000fe400078e00ff */
[----:B------:R-:W-:-:S08]  /*6eb0*/  IMAD.MOV.U32 R45, RZ, RZ, R14 ;  /* 0x000000ffff2d7224 */ /* 0x000fd000078e000e */
[----:B------:R-:W-:Y:S05]  /*6ec0*/  WARPSYNC.COLLECTIVE R15, `(.L_x_9114) ;  /* 0x000000000f087348 */ /* 0x000fea0003c00000 */
[----:B------:R0:W1:Y:S02]  /*6ed0*/  SHFL.BFLY P6, R14, R13, R12, R11 ;  /* 0x0c00000c0d0e7389 */ /* 0x00006400000c000b */
[----:B01----:R-:W-:Y:S01]  /*6ee0*/  ENDCOLLECTIVE ;  /* 0x000000000000791b */ /* 0x003fe20003800000 */
.L_x_9114:
[----:B------:R-:W-:Y:S01]  /*6ef0*/  FADD.FTZ R45, R42, R45 ;  /* 0x0000002d2a2d7221 */ /* 0x000fe20000010000 */
[----:B------:R-:W-:Y:S02]  /*6f00*/  IMAD.MOV.U32 R12, RZ, RZ, 0x1 ;  /* 0x00000001ff0c7424 */ /* 0x000fe400078e00ff */
[----:B------:R-:W-:-:S05]  /*6f10*/  FADD.FTZ R3, RZ, R14 ;  /* 0x0000000eff037221 */ /* 0x000fca0000010000 */
[----:B------:R-:W-:-:S07]  /*6f20*/  MOV R13, R3 ;  /* 0x00000003000d7202 */ /* 0x000fce0000000f00 */
[----:B------:R-:W-:Y:S05]  /*6f30*/  WARPSYNC.COLLECTIVE R15, `(.L_x_9115) ;  /* 0x000000000f087348 */ /* 0x000fea0003c00000 */
[----:B------:R0:W1:Y:S02]  /*6f40*/  SHFL.BFLY P6, R14, R13, R12, R11 ;  /* 0x0c00000c0d0e7389 */ /* 0x00006400000c000b */
[----:B01----:R-:W-:Y:S01]  /*6f50*/  ENDCOLLECTIVE ;  /* 0x000000000000791b */ /* 0x003fe20003800000 */
.L_x_9115:
[----:B------:R-:W-:Y:S01]  /*6f60*/  HFMA2.MMA R12, -RZ, RZ, 0, 1.1920928955078125e-07 ;  /* 0x00000002ff0c7435 */ /* 0x000fe200000001ff */
[----:B------:R-:W-:Y:S01]  /*6f70*/  IMAD.MOV.U32 R13, RZ, RZ, RZ ;  /* 0x000000ffff0d7224 */ /* 0x000fe200078e00ff */
[----:B------:R-:W-:-:S09]  /*6f80*/  MOV R30, R14 ;  /* 0x0000000e001e7202 */ /* 0x000fd20000000f00 */
[----:B------:R-:W-:Y:S05]  /*6f90*/  WARPSYNC.COLLECTIVE R15, `(.L_x_9116) ;  /* 0x000000000f087348 */ /* 0x000fea0003c00000 */
[----:B------:R0:W1:Y:S02]  /*6fa0*/  SHFL.BFLY P6, R14, R13, R12, R11 ;  /* 0x0c00000c0d0e7389 */ /* 0x00006400000c000b */
[----:B01----:R-:W-:Y:S01]  /*6fb0*/  ENDCOLLECTIVE ;  /* 0x000000000000791b */ /* 0x003fe20003800000 */
.L_x_9116:
        /* <DEDUP_REMOVED lines=8> */
.L_x_9117:
[----:B------:R-:W-:Y:S01]  /*7040*/  HFMA2.MMA R12, -RZ, RZ, 0, 1.1920928955078125e-07 ;  /* 0x00000002ff0c7435 */ /* 0x000fe200000001ff */
[----:B------:R-:W-:Y:S01]  /*7050*/  IMAD.MOV.U32 R13, RZ, RZ, RZ ;  /* 0x000000ffff0d7224 */ /* 0x000fe200078e00ff */
[----:B------:R-:W-:-:S09]  /*7060*/  MOV R36, R14 ;  /* 0x0000000e00247202 */ /* 0x000fd20000000f00 */
[----:B------:R-:W-:Y:S05]  /*7070*/  WARPSYNC.COLLECTIVE R15, `(.L_x_9118) ;  /* 0x000000000f087348 */ /* 0x000fea0003c00000 */
[----:B------:R0:W1:Y:S02]  /*7080*/  SHFL.BFLY P6, R14, R13, R12, R11 ;  /* 0x0c00000c0d0e7389 */ /* 0x00006400000c000b */
[----:B01----:R-:W-:Y:S01]  /*7090*/  ENDCOLLECTIVE ;  /* 0x000000000000791b */ /* 0x003fe20003800000 */
.L_x_9118:
        /* <DEDUP_REMOVED lines=8> */
.L_x_9119:
[----:B------:R-:W-:Y:S01]  /*7120*/  HFMA2.MMA R12, -RZ, RZ, 0, 1.1920928955078125e-07 ;  /* 0x00000002ff0c7435 */ /* 0x000fe200000001ff */
[----:B------:R-:W-:Y:S01]  /*7130*/  IMAD.MOV.U32 R13, RZ, RZ, RZ ;  /* 0x000000ffff0d7224 */ /* 0x000fe200078e00ff */
[----:B------:R-:W-:-:S09]  /*7140*/  MOV R40, R14 ;  /* 0x0000000e00287202 */ /* 0x000fd20000000f00 */
[----:B------:R-:W-:Y:S05]  /*7150*/  WARPSYNC.COLLECTIVE R15, `(.L_x_9120) ;  /* 0x000000000f087348 */ /* 0x000fea0003c00000 */
[----:B------:R0:W1:Y:S02]  /*7160*/  SHFL.BFLY P6, R14, R13, R12, R11 ;  /* 0x0c00000c0d0e7389 */ /* 0x00006400000c000b */
[----:B01----:R-:W-:Y:S01]  /*7170*/  ENDCOLLECTIVE ;  /* 0x000000000000791b */ /* 0x003fe20003800000 */
.L_x_9120:
        /* <DEDUP_REMOVED lines=8> */
.L_x_9121:
[----:B------:R-:W-:Y:S01]  /*7200*/  HFMA2.MMA R12, -RZ, RZ, 0, 1.1920928955078125e-07 ;  /* 0x00000002ff0c7435 */ /* 0x000fe200000001ff */
[----:B------:R-:W-:Y:S01]  /*7210*/  IMAD.MOV.U32 R13, RZ, RZ, RZ ;  /* 0x000000ffff0d7224 */ /* 0x000fe200078e00ff */
[----:B------:R-:W-:-:S09]  /*7220*/  MOV R48, R14 ;  /* 0x0000000e00307202 */ /* 0x000fd20000000f00 */
[----:B------:R-:W-:Y:S05]  /*7230*/  WARPSYNC.COLLECTIVE R15, `(.L_x_9122) ;  /* 0x000000000f087348 */ /* 0x000fea0003c00000 */
[----:B------:R0:W1:Y:S02]  /*7240*/  SHFL.BFLY P6, R14, R13, R12, R11 ;  /* 0x0c00000c0d0e7389 */ /* 0x00006400000c000b */
[----:B01----:R-:W-:Y:S01]  /*7250*/  ENDCOLLECTIVE ;  /* 0x000000000000791b */ /* 0x003fe20003800000 */
.L_x_9122:
        /* <DEDUP_REMOVED lines=8> */
.L_x_9123:
[----:B------:R-:W-:Y:S01]  /*72e0*/  HFMA2.MMA R12, -RZ, RZ, 0, 1.1920928955078125e-07 ;  /* 0x00000002ff0c7435 */ /* 0x000fe200000001ff */
[----:B------:R-:W-:Y:S01]  /*72f0*/  IMAD.MOV.U32 R13, RZ, RZ, RZ ;  /* 0x000000ffff0d7224 */ /* 0x000fe200078e00ff */
[----:B------:R-:W-:-:S09]  /*7300*/  MOV R19, R14 ;  /* 0x0000000e00137202 */ /* 0x000fd20000000f00 */
[----:B------:R-:W-:Y:S05]  /*7310*/  WARPSYNC.COLLECTIVE R15, `(.L_x_9124) ;  /* 0x000000000f087348 */ /* 0x000fea0003c00000 */
[----:B------:R0:W1:Y:S02]  /*7320*/  SHFL.BFLY P6, R14, R13, R12, R11 ;  /* 0x0c00000c0d0e7389 */ /* 0x00006400000c000b */
[----:B01----:R-:W-:Y:S01]  /*7330*/  ENDCOLLECTIVE ;  /* 0x000000000000791b */ /* 0x003fe20003800000 */
.L_x_9124:
        /* <DEDUP_REMOVED lines=8> */
.L_x_9125:
[----:B------:R-:W-:Y:S01]  /*73c0*/  HFMA2.MMA R12, -RZ, RZ, 0, 1.1920928955078125e-07 ;  /* 0x00000002ff0c7435 */ /* 0x000fe200000001ff */
[----:B------:R-:W-:Y:S01]  /*73d0*/  IMAD.MOV.U32 R13, RZ, RZ, RZ ;  /* 0x000000ffff0d7224 */ /* 0x000fe200078e00ff */
[----:B------:R-:W-:-:S09]  /*73e0*/  MOV R30, R14 ;  /* 0x0000000e001e7202 */ /* 0x000fd20000000f00 */
[----:B------:R-:W-:Y:S05]  /*73f0*/  WARPSYNC.COLLECTIVE R15, `(.L_x_9126) ;  /* 0x000000000f087348 */ /* 0x000fea0003c00000 */
[----:B------:R0:W1:Y:S02]  /*7400*/  SHFL.BFLY P6, R14, R13, R12, R11 ;  /* 0x0c00000c0d0e7389 */ /* 0x00006400000c000b */
[----:B01----:R-:W-:Y:S01]  /*7410*/  ENDCOLLECTIVE ;  /* 0x000000000000791b */ /* 0x003fe20003800000 */
.L_x_9126:
        /* <DEDUP_REMOVED lines=8> */
.L_x_9127:
[----:B------:R-:W-:Y:S01]  /*74a0*/  HFMA2.MMA R13, -RZ, RZ, 0, 0 ;  /* 0x00000000ff0d7435 */ /* 0x000fe200000001ff */
[----:B------:R-:W-:Y:S02]  /*74b0*/  IMAD.MOV.U32 R12, RZ, RZ, 0x2 ;  /* 0x00000002ff0c7424 */ /* 0x000fe400078e00ff */
[----:B------:R-:W-:-:S08]  /*74c0*/  FADD.FTZ R9, R21, R14 ;  /* 0x0000000e15097221 */ /* 0x000fd00000010000 */
[----:B------:R-:W-:Y:S05]  /*74d0*/  WARPSYNC.COLLECTIVE R15, `(.L_x_9128) ;  /* 0x000000000f087348 */ /* 0x000fea0003c00000 */
[----:B------:R0:W1:Y:S02]  /*74e0*/  SHFL.BFLY P6, R14, R13, R12, R11 ;  /* 0x0c00000c0d0e7389 */ /* 0x00006400000c000b */
[----:B01----:R-:W-:Y:S01]  /*74f0*/  ENDCOLLECTIVE ;  /* 0x000000000000791b */ /* 0x003fe20003800000 */
.L_x_9128:
[----:B------:R-:W-:Y:S01]  /*7500*/  HFMA2.MMA R12, -RZ, RZ, 0, 5.9604644775390625e-08 ;  /* 0x00000001ff0c7435 */ /* 0x000fe200000001ff */
[----:B------:R-:W-:-:S05]  /*7510*/  MOV R23, R14 ;  /* 0x0000000e00177202 */ /* 0x000fca0000000f00 */
[----:B------:R-:W-:-:S04]  /*7520*/  FADD.FTZ R23, RZ, R23 ;  /* 0x00000017ff177221 */ /* 0x000fc80000010000 */
[----:B------:R-:W-:-:S07]  /*7530*/  IMAD.MOV.U32 R13, RZ, RZ, R23 ;  /* 0x000000ffff0d7224 */ /* 0x000fce00078e0017 */
[----:B------:R-:W-:Y:S05]  /*7540*/  WARPSYNC.COLLECTIVE R15, `(.L_x_9129) ;  /* 0x000000000f087348 */ /* 0x000fea0003c00000 */
[----:B------:R0:W1:Y:S02]  /*7550*/  SHFL.BFLY P6, R14, R13, R12, R11 ;  /* 0x0c00000c0d0e7389 */ /* 0x00006400000c000b */
[----:B01----:R-:W-:Y:S01]  /*7560*/  ENDCOLLECTIVE ;  /* 0x000000000000791b */ /* 0x003fe20003800000 */
.L_x_9129:
[----:B------:R-:W-:Y:S01]  /*7570*/  MOV R13, RZ ;  /* 0x000000ff000d7202 */ /* 0x000fe20000000f00 */
[----:B------:R-:W-:Y:S02]  /*7580*/  IMAD.MOV.U32 R12, RZ, RZ, 0x2 ;  /* 0x00000002ff0c7424 */ /* 0x000fe400078e00ff */
[----:B------:R-:W-:-:S07]  /*7590*/  IMAD.MOV.U32 R50, RZ, RZ, R14 ;  /* 0x000000ffff327224 */ /* 0x000fce00078e000e */
[----:B------:R-:W-:Y:S05]  /*75a0*/  WARPSYNC.COLLECTIVE R15, `(.L_x_9130) ;  /* 0x000000000f087348 */ /* 0x000fea0003c00000 */
[----:B------:R0:W1:Y:S02]  /*75b0*/  SHFL.BFLY P6, R14, R13, R12, R11 ;  /* 0x0c00000c0d0e7389 */ /* 0x00006400000c000b */
[----:B01----:R-:W-:Y:S01]  /*75c0*/  ENDCOLLECTIVE ;  /* 0x000000000000791b */ /* 0x003fe20003800000 */
.L_x_9130:
[----:B------:R-:W-:Y:S01]  /*75d0*/  FADD.FTZ R50, R23, R50 ;  /* 0x0000003217327221 */ /* 0x000fe20000010000 */
[----:B------:R-:W-:Y:S02]  /*75e0*/  IMAD.MOV.U32 R12, RZ, RZ, 0x1 ;  /* 0x00000001ff0c7424 */ /* 0x000fe400078e00ff */
[----:B------:R-:W-:-:S05]  /*75f0*/  FADD.FTZ R25, RZ, R14 ;  /* 0x0000000eff197221 */ /* 0x000fca0000010000 */
[----:B------:R-:W-:-:S07]  /*7600*/  MOV R13, R25 ;  /* 0x00000019000d7202 */ /* 0x000fce0000000f00 */
[----:B------:R-:W-:Y:S05]  /*7610*/  WARPSYNC.COLLECTIVE R15, `(.L_x_9131) ;  /* 0x000000000f087348 */ /* 0x000fea0003c00000 */
[----:B------:R0:W1:Y:S02]  /*7620*/  SHFL.BFLY P6, R14, R13, R12, R11 ;  /* 0x0c00000c0d0e7389 */ /* 0x00006400000c000b */
[----:B01----:R-:W-:Y:S01]  /*7630*/  ENDCOLLECTIVE ;  /* 0x000000000000791b */ /* 0x003fe20003800000 */
.L_x_9131:
[----:B------:R-:W-:Y:S01]  /*7640*/  HFMA2.MMA R12, -RZ, RZ, 0, 1.1920928955078125e-07 ;  /* 0x00000002ff0c7435 */ /* 0x000fe200000001ff */
[----:B------:R-:W-:Y:S01]  /*7650*/  IMAD.MOV.U32 R13, RZ, RZ, RZ ;  /* 0x000000ffff0d7224 */ /* 0x000fe200078e00ff */
[----:B------:R-:W-:-:S09]  /*7660*/  MOV R52, R14 ;  /* 0x0000000e00347202 */ /* 0x000fd20000000f00 */
[----:B------:R-:W-:Y:S05]  /*7670*/  WARPSYNC.COLLECTIVE R15, `(.L_x_9132) ;  /* 0x000000000f087348 */ /* 0x000fea0003c00000 */
[----:B------:R0:W1:Y:S02]  /*7680*/  SHFL.BFLY P6, R14, R13, R12, R11 ;  /* 0x0c00000c0d0e7389 */ /* 0x00006400000c000b */
[----:B01----:R-:W-:Y:S01]  /*7690*/  ENDCOLLECTIVE ;  /* 0x000000000000791b */ /* 0x003fe20003800000 */
.L_x_9132:
[----:B------:R-:W-:Y:S01]  /*76a0*/  FADD.FTZ R52, R25, R52 ;  /* 0x0000003419347221 */ /* 0x000fe20000010000 */
[----:B------:R-:W-:Y:S01]  /*76b0*/  MOV R12, 0x1 ;  /* 0x00000001000c7802 */ /* 0x000fe20000000f00 */
[----:B------:R-:W-:-:S04]  /*76c0*/  IMAD.MOV.U32 R27, RZ, RZ, R14 ;  /* 0x000000ffff1b7224 */ /* 0x000fc800078e000e */
[----:B------:R-:W-:-:S07]  /*76d0*/  FADD.FTZ R13, RZ, R27 ;  /* 0x0000001bff0d7221 */ /* 0x000fce0000010000 */
[----:B------:R-:W-:Y:S05]  /*76e0*/  WARPSYNC.COLLECTIVE R15, `(.L_x_9133) ;  /* 0x000000000f087348 */ /* 0x000fea0003c00000 */
[----:B------:R0:W1:Y:S02]  /*76f0*/  SHFL.BFLY P6, R14, R13, R12, R11 ;  /* 0x0c00000c0d0e7389 */ /* 0x00006400000c000b */
[----:B01----:R-:W-:Y:S01]  /*7700*/  ENDCOLLECTIVE ;  /* 0x000000000000791b */ /* 0x003fe20003800000 */
.L_x_9133:
[----:B------:R-:W-:Y:S05]  /*7710*/  BRA `(.L_x_9134) ;  /* 0xffffffc000347947 */ /* 0x000fea000383ffff */
.L_x_9135:
        /* <DEDUP_REMOVED lines=14> */
.L_x_28197:


//--------------------- .text._ZN4vllm25paged_attention_v1_kernelI13__nv_bfloat16hLi192ELi32ELi128ELNS_18Fp8KVCacheDataTypeE1ELb1EEEvPT_PKS3_PKT0_S9_ifPKiSB_iPKfiiiSD_SD_iiiii --------------------------
	.section	.text._ZN4vllm25paged_attention_v1_kernelI13__nv_bfloat16hLi192ELi32ELi128ELNS_18Fp8KVCacheDataTypeE1ELb1EEEvPT_PKS3_PKT0_S9_ifPKiSB_iPKfiiiSD_SD_iiiii,"ax",@progbits
	.align	128
        .global         _ZN4vllm25paged_attention_v1_kernelI13__nv_bfloat16hLi192ELi32ELi128ELNS_18Fp8KVCacheDataTypeE1ELb1EEEvPT_PKS3_PKT0_S9_ifPKiSB_iPKfiiiSD_SD_iiiii
        .type           _ZN4vllm25paged_attention_v1_kernelI13__nv_bfloat16hLi192ELi32ELi128ELNS_18Fp8KVCacheDataTypeE1ELb1EEEvPT_PKS3_PKT0_S9_ifPKiSB_iPKfiiiSD_SD_iiiii,@function
        .size           _ZN4vllm25paged_attention_v1_kernelI13__nv_bfloat16hLi192ELi32ELi128ELNS_18Fp8KVCacheDataTypeE1ELb1EEEvPT_PKS3_PKT0_S9_ifPKiSB_iPKfiiiSD_SD_iiiii,(.L_x_28198 - _ZN4vllm25paged_attention_v1_kernelI13__nv_bfloat16hLi192ELi32ELi128ELNS_18Fp8KVCacheDataTypeE1ELb1EEEvPT_PKS3_PKT0_S9_ifPKiSB_iPKfiiiSD_SD_iiiii)
        .other          _ZN4vllm25paged_attention_v1_kernelI13__nv_bfloat16hLi192ELi32ELi128ELNS_18Fp8KVCacheDataTypeE1ELb1EEEvPT_PKS3_PKT0_S9_ifPKiSB_iPKfiiiSD_SD_iiiii,@"STO_CUDA_ENTRY STV_DEFAULT"
_ZN4vllm25paged_attention_v1_kernelI13__nv_bfloat16hLi192ELi32ELi128ELNS_18Fp8KVCacheDataTypeE1ELb1EEEvPT_PKS3_PKT0_S9_ifPKiSB_iPKfiiiSD_SD_iiiii:
.text._ZN4vllm25paged_attention_v1_kernelI13__nv_bfloat16hLi192ELi32ELi128ELNS_18Fp8KVCacheDataTypeE1ELb1EEEvPT_PKS3_PKT0_S9_ifPKiSB_iPKfiiiSD_SD_iiiii:
        /* <DEDUP_REMOVED lines=51> */
.L_x_9140:
        /* <DEDUP_REMOVED lines=15> */
.L_x_9139:
[----:B------:R-:W-:Y:S05]  /*0420*/  BSYNC B1 ;  /* 0x0000000000017941 */ /* 0x000fea0003800000 */
.L_x_9138:
        /* <DEDUP_REMOVED lines=15> */
.L_x_9141:
        /* <DEDUP_REMOVED lines=28> */
.L_x_9137:
[----:B------:R-:W-:Y:S05]  /*06e0*/  BSYNC B0 ;  /* 0x0000000000007941 */ /* 0x000fea0003800000 */
.L_x_9136:
        /* <DEDUP_REMOVED lines=92> */
.L_x_9142:
[----:B------:R-:W-:Y:S02]  /*0cb0*/  ULDC UR4, c[0x0][0x278] ;  /* 0x00009e0000047ab9 */ /* 0x000fe40000000800 */
[----:B------:R-:W-:-:S06]  /*0cc0*/  UIMAD UR4, UR41, UR4, UR6 ;  /* 0x00000004290472a4 */ /* 0x000fcc000f8e0206 */
[----:B------:R-:W-:-:S07]  /*0cd0*/  IMAD R8, R3, UR4, RZ ;  /* 0x0000000403087c24 */ /* 0x000fce000f8e02ff */
.L_x_9143:
        /* <DEDUP_REMOVED lines=25> */
.L_x_9147:
        /* <DEDUP_REMOVED lines=37> */
.L_x_9145:
[----:B------:R-:W-:Y:S05]  /*10c0*/  BSYNC B7 ;  /* 0x0000000000077941 */ /* 0x000fea0003800000 */
.L_x_9144:
        /* <DEDUP_REMOVED lines=13> */
.L_x_9188:
        /* <DEDUP_REMOVED lines=48> */
.L_x_9153:
        /* <DEDUP_REMOVED lines=11> */
.L_x_9152:
[----:B------:R-:W-:Y:S05]  /*1550*/  BSYNC B1 ;  /* 0x0000000000017941 */ /* 0x000fea0003800000 */
.L_x_9151:
        /* <DEDUP_REMOVED lines=15> */
.L_x_9156:
        /* <DEDUP_REMOVED lines=100> */
.L_x_9155:
[----:B------:R-:W-:Y:S05]  /*1c90*/  BSYNC B1 ;  /* 0x0000000000017941 */ /* 0x000fea0003800000 */
.L_x_9154:
        /* <DEDUP_REMOVED lines=55> */
.L_x_9158:
[----:B------:R-:W-:Y:S05]  /*2010*/  BSYNC B1 ;  /* 0x0000000000017941 */ /* 0x000fea0003800000 */
.L_x_9157:
        /* <DEDUP_REMOVED lines=26> */
.L_x_9150:
[----:B------:R-:W-:Y:S05]  /*21c0*/  BSYNC B0 ;  /* 0x0000000000007941 */ /* 0x000fea0003800000 */
.L_x_9149:
        /* <DEDUP_REMOVED lines=50> */
.L_x_9163:
        /* <DEDUP_REMOVED lines=8> */
.L_x_9162:
[----:B------:R-:W-:Y:S05]  /*2570*/  BSYNC B1 ;  /* 0x0000000000017941 */ /* 0x000fea0003800000 */
.L_x_9161:
        /* <DEDUP_REMOVED lines=15> */
.L_x_9166:
        /* <DEDUP_REMOVED lines=52> */
.L_x_9165:
[----:B------:R-:W-:Y:S05]  /*29b0*/  BSYNC B1 ;  /* 0x0000000000017941 */ /* 0x000fea0003800000 */
.L_x_9164:
        /* <DEDUP_REMOVED lines=31> */
.L_x_9168:
[----:B------:R-:W-:Y:S05]  /*2bb0*/  BSYNC B1 ;  /* 0x0000000000017941 */ /* 0x000fea0003800000 */
.L_x_9167:
        /* <DEDUP_REMOVED lines=14> */
.L_x_9160:
[----:B------:R-:W-:Y:S05]  /*2ca0*/  BSYNC B0 ;  /* 0x0000000000007941 */ /* 0x000fea0003800000 */
.L_x_9159:
        /* <DEDUP_REMOVED lines=28> */
.L_x_9172:
        /* <DEDUP_REMOVED lines=33> */
.L_x_9170:
[----:B------:R-:W-:Y:S05]  /*3080*/  BSYNC B6 ;  /* 0x0000000000067941 */ /* 0x000fea0003800000 */
.L_x_9169:
        /* <DEDUP_REMOVED lines=87> */
.L_x_9237:
        /* <DEDUP_REMOVED lines=46> */
.L_x_9175:
[----:B------:R-:W-:Y:S05]  /*38e0*/  BSYNC B0 ;  /* 0x0000000000007941 */ /* 0x000fea0003800000 */
.L_x_9174:
        /* <DEDUP_REMOVED lines=51> */
.L_x_9177:
[----:B------:R-:W-:Y:S05]  /*3c20*/  BSYNC B0 ;  /* 0x0000000000007941 */ /* 0x000fea0003800000 */
.L_x_9176:
        /* <DEDUP_REMOVED lines=27> */
.L_x_9179:
[----:B------:R-:W-:Y:S05]  /*3de0*/  BSYNC B0 ;  /* 0x0000000000007941 */ /* 0x000fea0003800000 */
.L_x_9178:
        /* <DEDUP_REMOVED lines=51> */
.L_x_9181:
[----:B------:R-:W-:Y:S05]  /*4120*/  BSYNC B0 ;  /* 0x0000000000007941 */ /* 0x000fea0003800000 */
.L_x_9180:
        /* <DEDUP_REMOVED lines=194> */
.L_x_9146:
        /* <DEDUP_REMOVED lines=16> */
.L_x_9171:
        /* <DEDUP_REMOVED lines=16> */
.L_x_9182:
[----:B------:R-:W-:Y:S05]  /*4f50*/  EXIT ;  /* 0x000000000000794d */ /* 0x000fea0003800000 */
.L_x_9148:
[----:B------:R-:W-:Y:S01]  /*4f60*/  HFMA2.MMA R11, -RZ, RZ, 0, 1.847743988037109375e-06 ;  /* 0x0000001fff0b7435 */ /* 0x000fe200000001ff */
[----:B------:R-:W-:Y:S01]  /*4f70*/  IMAD.MOV.U32 R12, RZ, RZ, 0x10 ;  /* 0x00000010ff0c7424 */ /* 0x000fe200078e00ff */
[----:B------:R-:W-:Y:S01]  /*4f80*/  MOV R2, 0xff7fffff ;  /* 0xff7fffff00027802 */ /* 0x000fe20000000f00 */
[----:B------:R-:W-:-:S08]  /*4f90*/  IMAD.MOV.U32 R15, RZ, RZ, -0x1 ;  /* 0xffffffffff0f7424 */ /* 0x000fd000078e00ff */
[----:B------:R-:W-:Y:S05]  /*4fa0*/  WARPSYNC.COLLECTIVE R15, `(.L_x_9183) ;  /* 0x000000000f087348 */ /* 0x000fea0003c00000 */
[----:B------:R0:W1:Y:S02]  /*4fb0*/  SHFL.BFLY P6, R14, R13, R12, R11 ;  /* 0x0c00000c0d0e7389 */ /* 0x00006400000c000b */
[----:B01----:R-:W-:Y:S01]  /*4fc0*/  ENDCOLLECTIVE ;  /* 0x000000000000791b */ /* 0x003fe20003800000 */
.L_x_9183:
[----:B------:R-:W-:Y:S01]  /*4fd0*/  IMAD.MOV.U32 R12, RZ, RZ, 0x8 ;  /* 0x00000008ff0c7424 */ /* 0x000fe200078e00ff */
[----:B------:R-:W-:-:S04]  /*4fe0*/  FMNMX.FTZ R0, R14, -3.40282346638528859812e+38, !PT ;  /* 0xff7fffff0e007809 */ /* 0x000fc80007810000 */
[----:B------:R-:W-:-:S07]  /*4ff0*/  MOV R13, R0 ;  /* 0x00000000000d7202 */ /* 0x000fce0000000f00 */
[----:B------:R-:W-:Y:S05]  /*5000*/  WARPSYNC.COLLECTIVE R15, `(.L_x_9184) ;  /* 0x000000000f087348 */ /* 0x000fea0003c00000 */
[----:B------:R0:W1:Y:S02]  /*5010*/  SHFL.BFLY P6, R14, R13, R12, R11 ;  /* 0x0c00000c0d0e7389 */ /* 0x00006400000c000b */
[----:B01----:R-:W-:Y:S01]  /*5020*/  ENDCOLLECTIVE ;  /* 0x000000000000791b */ /* 0x003fe20003800000 */
.L_x_9184:
[----:B------:R-:W-:Y:S01]  /*5030*/  IMAD.MOV.U32 R12, RZ, RZ, 0x4 ;  /* 0x00000004ff0c7424 */ /* 0x000fe200078e00ff */
[----:B------:R-:W-:-:S04]  /*5040*/  FMNMX.FTZ R3, R0, R14, !PT ;  /* 0x0000000e00037209 */ /* 0x000fc80007810000 */
[----:B------:R-:W-:-:S07]  /*5050*/  MOV R13, R3 ;  /* 0x00000003000d7202 */ /* 0x000fce0000000f00 */
[----:B------:R-:W-:Y:S05]  /*5060*/  WARPSYNC.COLLECTIVE R15, `(.L_x_9185) ;  /* 0x000000000f087348 */ /* 0x000fea0003c00000 */
[----:B------:R0:W1:Y:S02]  /*5070*/  SHFL.BFLY P6, R14, R13, R12, R11 ;  /* 0x0c00000c0d0e7389 */ /* 0x00006400000c000b */
[----:B01----:R-:W-:Y:S01]  /*5080*/  ENDCOLLECTIVE ;  /* 0x000000000000791b */ /* 0x003fe20003800000 */
.L_x_9185:
[----:B------:R-:W-:Y:S01]  /*5090*/  IMAD.MOV.U32 R12, RZ, RZ, 0x2 ;  /* 0x00000002ff0c7424 */ /* 0x000fe200078e00ff */
[----:B------:R-:W-:-:S04]  /*50a0*/  FMNMX.FTZ R4, R3, R14, !PT ;  /* 0x0000000e03047209 */ /* 0x000fc80007810000 */
[----:B------:R-:W-:-:S07]  /*50b0*/  MOV R13, R4 ;  /* 0x00000004000d7202 */ /* 0x000fce0000000f00 */
[----:B------:R-:W-:Y:S05]  /*50c0*/  WARPSYNC.COLLECTIVE R15, `(.L_x_9186) ;  /* 0x000000000f087348 */ /* 0x000fea0003c00000 */
[----:B------:R0:W1:Y:S02]  /*50d0*/  SHFL.BFLY P6, R14, R13, R12, R11 ;  /* 0x0c00000c0d0e7389 */ /* 0x00006400000c000b */
[----:B01----:R-:W-:Y:S01]  /*50e0*/  ENDCOLLECTIVE ;  /* 0x000000000000791b */ /* 0x003fe20003800000 */
.L_x_9186:
[----:B------:R-:W-:Y:S01]  /*50f0*/  IMAD.MOV.U32 R12, RZ, RZ, 0x1 ;  /* 0x00000001ff0c7424 */ /* 0x000fe200078e00ff */
[----:B------:R-:W-:-:S04]  /*5100*/  FMNMX.FTZ R5, R4, R14, !PT ;  /* 0x0000000e04057209 */ /* 0x000fc80007810000 */
[----:B------:R-:W-:-:S07]  /*5110*/  MOV R13, R5 ;  /* 0x00000005000d7202 */ /* 0x000fce0000000f00 */
[----:B------:R-:W-:Y:S05]  /*5120*/  WARPSYNC.COLLECTIVE R15, `(.L_x_9187) ;  /* 0x000000000f087348 */ /* 0x000fea0003c00000 */
[----:B------:R0:W1:Y:S02]  /*5130*/  SHFL.BFLY P6, R14, R13, R12, R11 ;  /* 0x0c00000c0d0e7389 */ /* 0x00006400000c000b */
[----:B01----:R-:W-:Y:S01]  /*5140*/  ENDCOLLECTIVE ;  /* 0x000000000000791b */ /* 0x003fe20003800000 */
.L_x_9187:
[----:B------:R-:W-:Y:S05]  /*5150*/  BRA `(.L_x_9188) ;  /* 0xffffffc000107947 */ /* 0x000fea000383ffff */
.L_x_9173:
[----:B------:R-:W-:Y:S01]  /*5160*/  HFMA2.MMA R12, -RZ, RZ, 0, 1.1920928955078125e-07 ;  /* 0x00000002ff0c7435 */ /* 0x000fe200000001ff */
[----:B------:R-:W-:Y:S01]  /*5170*/  IMAD.MOV.U32 R13, RZ, RZ, RZ ;  /* 0x000000ffff0d7224 */ /* 0x000fe200078e00ff */
[----:B------:R-:W-:Y:S01]  /*5180*/  MOV R15, 0xffffffff ;  /* 0xffffffff000f7802 */ /* 0x000fe20000000f00 */
[----:B-1----:R-:W-:-:S08]  /*5190*/  IMAD.MOV.U32 R11, RZ, RZ, 0x1f ;  /* 0x0000001fff0b7424 */ /* 0x002fd000078e00ff */
[----:B0-----:R-:W-:Y:S05]  /*51a0*/  WARPSYNC.COLLECTIVE R15, `(.L_x_9189) ;  /* 0x000000000f087348 */ /* 0x001fea0003c00000 */
[----:B------:R1:W2:Y:S02]  /*51b0*/  SHFL.BFLY P6, R14, R13, R12, R11 ;  /* 0x0c00000c0d0e7389 */ /* 0x0002a400000c000b */
[----:B012---:R-:W-:Y:S01]  /*51c0*/  ENDCOLLECTIVE ;  /* 0x000000000000791b */ /* 0x007fe20003800000 */
.L_x_9189:
[----:B------:R-:W-:Y:S01]  /*51d0*/  HFMA2.MMA R12, -RZ, RZ, 0, 5.9604644775390625e-08 ;  /* 0x00000001ff0c7435 */ /* 0x000fe200000001ff */
[----:B------:R-:W-:-:S04]  /*51e0*/  FADD.FTZ R2, RZ, R14 ;  /* 0x0000000eff027221 */ /* 0x000fc80000010000 */
[----:B------:R-:W-:-:S07]  /*51f0*/  IMAD.MOV.U32 R13, RZ, RZ, R2 ;  /* 0x000000ffff0d7224 */ /* 0x000fce00078e0002 */
[----:B------:R-:W-:Y:S05]  /*5200*/  WARPSYNC.COLLECTIVE R15, `(.L_x_9190) ;  /* 0x000000000f087348 */ /* 0x000fea0003c00000 */
[----:B------:R0:W1:Y:S02]  /*5210*/  SHFL.BFLY P6, R14, R13, R12, R11 ;  /* 0x0c00000c0d0e7389 */ /* 0x00006400000c000b */
[----:B01----:R-:W-:Y:S01]  /*5220*/  ENDCOLLECTIVE ;  /* 0x000000000000791b */ /* 0x003fe20003800000 */
.L_x_9190:
[----:B------:R-:W-:Y:S01]  /*5230*/  MOV R13, RZ ;  /* 0x000000ff000d7202 */ /* 0x000fe20000000f00 */
[----:B------:R-:W-:Y:S02]  /*5240*/  IMAD.MOV.U32 R12, RZ, RZ, 0x2 ;  /* 0x00000002ff0c7424 */ /* 0x000fe400078e00ff */
[----:B------:R-:W-:-:S07]  /*5250*/  IMAD.MOV.U32 R3, RZ, RZ, R14 ;  /* 0x000000ffff037224 */ /* 0x000fce00078e000e */
[----:B------:R-:W-:Y:S05]  /*5260*/  WARPSYNC.COLLECTIVE R15, `(.L_x_9191) ;  /* 0x000000000f087348 */ /* 0x000fea0003c00000 */
[----:B------:R0:W1:Y:S02]  /*5270*/  SHFL.BFLY P6, R14, R13, R12, R11 ;  /* 0x0c00000c0d0e7389 */ /* 0x00006400000c000b */
[----:B01----:R-:W-:Y:S01]  /*5280*/  ENDCOLLECTIVE ;  /* 0x000000000000791b */ /* 0x003fe20003800000 */
.L_x_9191:
        /* <DEDUP_REMOVED lines=8> */
.L_x_9192:
[----:B------:R-:W-:Y:S01]  /*5310*/  MOV R13, RZ ;  /* 0x000000ff000d7202 */ /* 0x000fe20000000f00 */
[----:B------:R-:W-:Y:S02]  /*5320*/  IMAD.MOV.U32 R12, RZ, RZ, 0x2 ;  /* 0x00000002ff0c7424 */ /* 0x000fe400078e00ff */
[----:B------:R-:W-:-:S07]  /*5330*/  IMAD.MOV.U32 R29, RZ, RZ, R14 ;  /* 0x000000ffff1d7224 */ /* 0x000fce00078e000e */
[----:B------:R-:W-:Y:S05]  /*5340*/  WARPSYNC.COLLECTIVE R15, `(.L_x_9193) ;  /* 0x000000000f087348 */ /* 0x000fea0003c00000 */
[----:B------:R0:W1:Y:S02]  /*5350*/  SHFL.BFLY P6, R14, R13, R12, R11 ;  /* 0x0c00000c0d0e7389 */ /* 0x00006400000c000b */
[----:B01----:R-:W-:Y:S01]  /*5360*/  ENDCOLLECTIVE ;  /* 0x000000000000791b */ /* 0x003fe20003800000 */
.L_x_9193:
[----:B------:R-:W-:Y:S01]  /*5370*/  FADD.FTZ R29, R4, R29 ;  /* 0x0000001d041d7221 */ /* 0x000fe20000010000 */
[----:B------:R-:W-:Y:S02]  /*5380*/  IMAD.MOV.U32 R12, RZ, RZ, 0x1 ;  /* 0x00000001ff0c7424 */ /* 0x000fe400078e00ff */
[----:B------:R-:W-:-:S05]  /*5390*/  FADD.FTZ R28, RZ, R14 ;  /* 0x0000000eff1c7221 */ /* 0x000fca0000010000 */
[----:B------:R-:W-:-:S07]  /*53a0*/  MOV R13, R28 ;  /* 0x0000001c000d7202 */ /* 0x000fce0000000f00 */
[----:B------:R-:W-:Y:S05]  /*53b0*/  WARPSYNC.COLLECTIVE R15, `(.L_x_9194) ;  /* 0x000000000f087348 */ /* 0x000fea0003c00000 */
[----:B------:R0:W1:Y:S02]  /*53c0*/  SHFL.BFLY P6, R14, R13, R12, R11 ;  /* 0x0c00000c0d0e7389 */ /* 0x00006400000c000b */
[----:B01----:R-:W-:Y:S01]  /*53d0*/  ENDCOLLECTIVE ;  /* 0x000000000000791b */ /* 0x003fe20003800000 */
.L_x_9194:
[----:B------:R-:W-:Y:S01]  /*53e0*/  HFMA2.MMA R12, -RZ, RZ, 0, 1.1920928955078125e-07 ;  /* 0x00000002ff0c7435 */ /* 0x000fe200000001ff */
[----:B------:R-:W-:Y:S01]  /*53f0*/  IMAD.MOV.U32 R13, RZ, RZ, RZ ;  /* 0x000000ffff0d7224 */ /* 0x000fe200078e00ff */
[----:B------:R-:W-:-:S09]  /*5400*/  MOV R5, R14 ;  /* 0x0000000e00057202 */ /* 0x000fd20000000f00 */
[----:B------:R-:W-:Y:S05]  /*5410*/  WARPSYNC.COLLECTIVE R15, `(.L_x_9195) ;  /* 0x000000000f087348 */ /* 0x000fea0003c00000 */
[----:B------:R0:W1:Y:S02]  /*5420*/  SHFL.BFLY P6, R14, R13, R12, R11 ;  /* 0x0c00000c0d0e7389 */ /* 0x00006400000c000b */
[----:B01----:R-:W-:Y:S01]  /*5430*/  ENDCOLLECTIVE ;  /* 0x000000000000791b */ /* 0x003fe20003800000 */
.L_x_9195:
[----:B------:R-:W-:Y:S01]  /*5440*/  FADD.FTZ R28, R28, R5 ;  /* 0x000000051c1c7221 */ /* 0x000fe20000010000 */
[----:B------:R-:W-:Y:S01]  /*5450*/  MOV R12, 0x1 ;  /* 0x00000001000c7802 */ /* 0x000fe20000000f00 */
[----:B------:R-:W-:-:S04]  /*5460*/  FADD.FTZ R6, RZ, R14 ;  /* 0x0000000eff067221 */ /* 0x000fc80000010000 */
[----:B------:R-:W-:-:S07]  /*5470*/  IMAD.MOV.U32 R13, RZ, RZ, R6 ;  /* 0x000000ffff0d7224 */ /* 0x000fce00078e0006 */
[----:B------:R-:W-:Y:S05]  /*5480*/  WARPSYNC.COLLECTIVE R15, `(.L_x_9196) ;  /* 0x000000000f087348 */ /* 0x000fea0003c00000 */
[----:B------:R0:W1:Y:S02]  /*5490*/  SHFL.BFLY P6, R14, R13, R12, R11 ;  /* 0x0c00000c0d0e7389 */ /* 0x00006400000c000b */
[----:B01----:R-:W-:Y:S01]  /*54a0*/  ENDCOLLECTIVE ;  /* 0x000000000000791b */ /* 0x003fe20003800000 */
.L_x_9196:
[----:B------:R-:W-:Y:S01]  /*54b0*/  HFMA2.MMA R13, -RZ, RZ, 0, 0 ;  /* 0x00000000ff0d7435 */ /* 0x000fe200000001ff */
[----:B------:R-:W-:Y:S02]  /*54c0*/  IMAD.MOV.U32 R12, RZ, RZ, 0x2 ;  /* 0x00000002ff0c7424 */ /* 0x000fe400078e00ff */
[----:B------:R-:W-:-:S08]  /*54d0*/  IMAD.MOV.U32 R31, RZ, RZ, R14 ;  /* 0x000000ffff1f7224 */ /* 0x000fd000078e000e */
[----:B------:R-:W-:Y:S05]  /*54e0*/  WARPSYNC.COLLECTIVE R15, `(.L_x_9197) ;  /* 0x000000000f087348 */ /* 0x000fea0003c00000 */
[----:B------:R0:W1:Y:S02]  /*54f0*/  SHFL.BFLY P6, R14, R13, R12, R11 ;  /* 0x0c00000c0d0e7389 */ /* 0x00006400000c000b */
[----:B01----:R-:W-:Y:S01]  /*5500*/  ENDCOLLECTIVE ;  /* 0x000000000000791b */ /* 0x003fe20003800000 */
.L_x_9197:
        /* <DEDUP_REMOVED lines=8> */
.L_x_9198:
[----:B------:R-:W-:Y:S01]  /*5590*/  MOV R13, RZ ;  /* 0x000000ff000d7202 */ /* 0x000fe20000000f00 */
[----:B------:R-:W-:Y:S02]  /*55a0*/  IMAD.MOV.U32 R12, RZ, RZ, 0x2 ;  /* 0x00000002ff0c7424 */ /* 0x000fe400078e00ff */
[----:B------:R-:W-:-:S07]  /*55b0*/  IMAD.MOV.U32 R23, RZ, RZ, R14 ;  /* 0x000000ffff177224 */ /* 0x000fce00078e000e */
[----:B------:R-:W-:Y:S05]  /*55c0*/  WARPSYNC.COLLECTIVE R15, `(.L_x_9199) ;  /* 0x000000000f087348 */ /* 0x000fea0003c00000 */
[----:B------:R0:W1:Y:S02]  /*55d0*/  SHFL.BFLY P6, R14, R13, R12, R11 ;  /* 0x0c00000c0d0e7389 */ /* 0x00006400000c000b */
[----:B01----:R-:W-:Y:S01]  /*55e0*/  ENDCOLLECTIVE ;  /* 0x000000000000791b */ /* 0x003fe20003800000 */
.L_x_9199:
        /* <DEDUP_REMOVED lines=8> */
.L_x_9200:
[----:B------:R-:W-:Y:S01]  /*5670*/  MOV R13, RZ ;  /* 0x000000ff000d7202 */ /* 0x000fe20000000f00 */
[----:B------:R-:W-:Y:S02]  /*5680*/  IMAD.MOV.U32 R12, RZ, RZ, 0x2 ;  /* 0x00000002ff0c7424 */ /* 0x000fe400078e00ff */
[----:B------:R-:W-:-:S07]  /*5690*/  IMAD.MOV.U32 R8, RZ, RZ, R14 ;  /* 0x000000ffff087224 */ /* 0x000fce00078e000e */
[----:B------:R-:W-:Y:S05]  /*56a0*/  WARPSYNC.COLLECTIVE R15, `(.L_x_9201) ;  /* 0x000000000f087348 */ /* 0x000fea0003c00000 */
[----:B------:R0:W1:Y:S02]  /*56b0*/  SHFL.BFLY P6, R14, R13, R12, R11 ;  /* 0x0c00000c0d0e7389 */ /* 0x00006400000c000b */
[----:B01----:R-:W-:Y:S01]  /*56c0*/  ENDCOLLECTIVE ;  /* 0x000000000000791b */ /* 0x003fe20003800000 */
.L_x_9201:
[----:B------:R-:W-:Y:S01]  /*56d0*/  FADD.FTZ R19, R19, R8 ;  /* 0x0000000813137221 */ /* 0x000fe20000010000 */
[----:B------:R-:W-:Y:S02]  /*56e0*/  IMAD.MOV.U32 R12, RZ, RZ, 0x1 ;  /* 0x00000001ff0c7424 */ /* 0x000fe400078e00ff */
[----:B------:R-:W-:-:S05]  /*56f0*/  FADD.FTZ R0, RZ, R14 ;  /* 0x0000000eff007221 */ /* 0x000fca0000010000 */
[----:B------:R-:W-:-:S07]  /*5700*/  MOV R13, R0 ;  /* 0x00000000000d7202 */ /* 0x000fce0000000f00 */
[----:B------:R-:W-:Y:S05]  /*5710*/  WARPSYNC.COLLECTIVE R15, `(.L_x_9202) ;  /* 0x000000000f087348 */ /* 0x000fea0003c00000 */
[----:B------:R0:W1:Y:S02]  /*5720*/  SHFL.BFLY P6, R14, R13, R12, R11 ;  /* 0x0c00000c0d0e7389 */ /* 0x00006400000c000b */
[----:B01----:R-:W-:Y:S01]  /*5730*/  ENDCOLLECTIVE ;  /* 0x000000000000791b */ /* 0x003fe20003800000 */
.L_x_9202:
[----:B------:R-:W-:Y:S01]  /*5740*/  HFMA2.MMA R12, -RZ, RZ, 0, 1.1920928955078125e-07 ;  /* 0x00000002ff0c7435 */ /* 0x000fe200000001ff */
[----:B------:R-:W-:Y:S01]  /*5750*/  IMAD.MOV.U32 R13, RZ, RZ, RZ ;  /* 0x000000ffff0d7224 */ /* 0x000fe200078e00ff */
[----:B------:R-:W-:-:S09]  /*5760*/  MOV R25, R14 ;  /* 0x0000000e00197202 */ /* 0x000fd20000000f00 */
[----:B------:R-:W-:Y:S05]  /*5770*/  WARPSYNC.COLLECTIVE R15, `(.L_x_9203) ;  /* 0x000000000f087348 */ /* 0x000fea0003c00000 */
[----:B------:R0:W1:Y:S02]  /*5780*/  SHFL.BFLY P6, R14, R13, R12, R11 ;  /* 0x0c00000c0d0e7389 */ /* 0x00006400000c000b */
[----:B01----:R-:W-:Y:S01]  /*5790*/  ENDCOLLECTIVE ;  /* 0x000000000000791b */ /* 0x003fe20003800000 */
.L_x_9203:
        /* <DEDUP_REMOVED lines=8> */
.L_x_9204:
[----:B------:R-:W-:Y:S01]  /*5820*/  HFMA2.MMA R12, -RZ, RZ, 0, 1.1920928955078125e-07 ;  /* 0x00000002ff0c7435 */ /* 0x000fe200000001ff */
[----:B------:R-:W-:Y:S01]  /*5830*/  IMAD.MOV.U32 R13, RZ, RZ, RZ ;  /* 0x000000ffff0d7224 */ /* 0x000fe200078e00ff */
[----:B------:R-:W-:-:S09]  /*5840*/  MOV R20, R14 ;  /* 0x0000000e00147202 */ /* 0x000fd20000000f00 */
[----:B------:R-:W-:Y:S05]  /*5850*/  WARPSYNC.COLLECTIVE R15, `(.L_x_9205) ;  /* 0x000000000f087348 */ /* 0x000fea0003c00000 */
[----:B------:R0:W1:Y:S02]  /*5860*/  SHFL.BFLY P6, R14, R13, R12, R11 ;  /* 0x0c00000c0d0e7389 */ /* 0x00006400000c000b */
[----:B01----:R-:W-:Y:S01]  /*5870*/  ENDCOLLECTIVE ;  /* 0x000000000000791b */ /* 0x003fe20003800000 */
.L_x_9205:
        /* <DEDUP_REMOVED lines=8> */
.L_x_9206:
[----:B------:R-:W-:Y:S01]  /*5900*/  HFMA2.MMA R12, -RZ, RZ, 0, 1.1920928955078125e-07 ;  /* 0x00000002ff0c7435 */ /* 0x000fe200000001ff */
[----:B------:R-:W-:Y:S01]  /*5910*/  IMAD.MOV.U32 R13, RZ, RZ, RZ ;  /* 0x000000ffff0d7224 */ /* 0x000fe200078e00ff */
[----:B------:R-:W-:-:S09]  /*5920*/  MOV R21, R14 ;  /* 0x0000000e00157202 */ /* 0x000fd20000000f00 */
[----:B------:R-:W-:Y:S05]  /*5930*/  WARPSYNC.COLLECTIVE R15, `(.L_x_9207) ;  /* 0x000000000f087348 */ /* 0x000fea0003c00000 */
[----:B------:R0:W1:Y:S02]  /*5940*/  SHFL.BFLY P6, R14, R13, R12, R11 ;  /* 0x0c00000c0d0e7389 */ /* 0x00006400000c000b */
[----:B01----:R-:W-:Y:S01]  /*5950*/  ENDCOLLECTIVE ;  /* 0x000000000000791b */ /* 0x003fe20003800000 */
.L_x_9207:
        /* <DEDUP_REMOVED lines=8> */
.L_x_9208:
[----:B------:R-:W-:Y:S01]  /*59e0*/  HFMA2.MMA R12, -RZ, RZ, 0, 1.1920928955078125e-07 ;  /* 0x00000002ff0c7435 */ /* 0x000fe200000001ff */
[----:B------:R-:W-:Y:S01]  /*59f0*/  IMAD.MOV.U32 R13, RZ, RZ, RZ ;  /* 0x000000ffff0d7224 */ /* 0x000fe200078e00ff */
[----:B------:R-:W-:-:S09]  /*5a00*/  MOV R18, R14 ;  /* 0x0000000e00127202 */ /* 0x000fd20000000f00 */
[----:B------:R-:W-:Y:S05]  /*5a10*/  WARPSYNC.COLLECTIVE R15, `(.L_x_9209) ;  /* 0x000000000f087348 */ /* 0x000fea0003c00000 */
[----:B------:R0:W1:Y:S02]  /*5a20*/  SHFL.BFLY P6, R14, R13, R12, R11 ;  /* 0x0c00000c0d0e7389 */ /* 0x00006400000c000b */
[----:B01----:R-:W-:Y:S01]  /*5a30*/  ENDCOLLECTIVE ;  /* 0x000000000000791b */ /* 0x003fe20003800000 */
.L_x_9209:
[----:B------:R-:W-:Y:S01]  /*5a40*/  FADD.FTZ R3, R3, R18 ;  /* 0x0000001203037221 */ /* 0x000fe20000010000 */
[----:B------:R-:W-:Y:S01]  /*5a50*/  MOV R12, 0x1 ;  /* 0x00000001000c7802 */ /* 0x000fe20000000f00 */
[----:B------:R-:W-:-:S04]  /*5a60*/  FADD.FTZ R4, RZ, R14 ;  /* 0x0000000eff047221 */ /* 0x000fc80000010000 */
[----:B------:R-:W-:-:S07]  /*5a70*/  IMAD.MOV.U32 R13, RZ, RZ, R4 ;  /* 0x000000ffff0d7224 */ /* 0x000fce00078e0004 */
[----:B------:R-:W-:Y:S05]  /*5a80*/  WARPSYNC.COLLECTIVE R15, `(.L_x_9210) ;  /* 0x000000000f087348 */ /* 0x000fea0003c00000 */
[----:B------:R0:W1:Y:S02]  /*5a90*/  SHFL.BFLY P6, R14, R13, R12, R11 ;  /* 0x0c00000c0d0e7389 */ /* 0x00006400000c000b */
[----:B01----:R-:W-:Y:S01]  /*5aa0*/  ENDCOLLECTIVE ;  /* 0x000000000000791b */ /* 0x003fe20003800000 */
.L_x_9210:
[----:B------:R-:W-:Y:S01]  /*5ab0*/  HFMA2.MMA R13, -RZ, RZ, 0, 0 ;  /* 0x00000000ff0d7435 */ /* 0x000fe200000001ff */
[----:B------:R-:W-:Y:S02]  /*5ac0*/  IMAD.MOV.U32 R12, RZ, RZ, 0x2 ;  /* 0x00000002ff0c7424 */ /* 0x000fe400078e00ff */
[----:B------:R-:W-:-:S08]  /*5ad0*/  IMAD.MOV.U32 R9, RZ, RZ, R14 ;  /* 0x000000ffff097224 */ /* 0x000fd000078e000e */
[----:B------:R-:W-:Y:S05]  /*5ae0*/  WARPSYNC.COLLECTIVE R15, `(.L_x_9211) ;  /* 0x000000000f087348 */ /* 0x000fea0003c00000 */
[----:B------:R0:W1:Y:S02]  /*5af0*/  SHFL.BFLY P6, R14, R13, R12, R11 ;  /* 0x0c00000c0d0e7389 */ /* 0x00006400000c000b */
[----:B01----:R-:W-:Y:S01]  /*5b00*/  ENDCOLLECTIVE ;  /* 0x000000000000791b */ /* 0x003fe20003800000 */
.L_x_9211:
        /* <DEDUP_REMOVED lines=8> */
.L_x_9212:
[----:B------:R-:W-:Y:S01]  /*5b90*/  MOV R13, RZ ;  /* 0x000000ff000d7202 */ /* 0x000fe20000000f00 */
[----:B------:R-:W-:Y:S02]  /*5ba0*/  IMAD.MOV.U32 R12, RZ, RZ, 0x2 ;  /* 0x00000002ff0c7424 */ /* 0x000fe400078e00ff */
[----:B------:R-:W-:-:S07]  /*5bb0*/  IMAD.MOV.U32 R16, RZ, RZ, R14 ;  /* 0x000000ffff107224 */ /* 0x000fce00078e000e */
[----:B------:R-:W-:Y:S05]  /*5bc0*/  WARPSYNC.COLLECTIVE R15, `(.L_x_9213) ;  /* 0x000000000f087348 */ /* 0x000fea0003c00000 */
[----:B------:R0:W1:Y:S02]  /*5bd0*/  SHFL.BFLY P6, R14, R13, R12, R11 ;  /* 0x0c00000c0d0e7389 */ /* 0x00006400000c000b */
[----:B01----:R-:W-:Y:S01]  /*5be0*/  ENDCOLLECTIVE ;  /* 0x000000000000791b */ /* 0x003fe20003800000 */
.L_x_9213:
[----:B------:R-:W-:Y:S01]  /*5bf0*/  FADD.FTZ R5, R5, R16 ;  /* 0x0000001005057221 */ /* 0x000fe20000010000 */
[----:B------:R-:W-:Y:S02]  /*5c00*/  IMAD.MOV.U32 R12, RZ, RZ, 0x1 ;  /* 0x00000001ff0c7424 */ /* 0x000fe400078e00ff */
[----:B------:R-:W-:-:S05]  /*5c10*/  FADD.FTZ R6, RZ, R14 ;  /* 0x0000000eff067221 */ /* 0x000fca0000010000 */
[----:B------:R-:W-:-:S07]  /*5c20*/  MOV R13, R6 ;  /* 0x00000006000d7202 */ /* 0x000fce0000000f00 */
[----:B------:R-:W-:Y:S05]  /*5c30*/  WARPSYNC.COLLECTIVE R15, `(.L_x_9214) ;  /* 0x000000000f087348 */ /* 0x000fea0003c00000 */
[----:B------:R0:W1:Y:S02]  /*5c40*/  SHFL.BFLY P6, R14, R13, R12, R11 ;  /* 0x0c00000c0d0e7389 */ /* 0x00006400000c000b */
[----:B01----:R-:W-:Y:S01]  /*5c50*/  ENDCOLLECTIVE ;  /* 0x000000000000791b */ /* 0x003fe20003800000 */
.L_x_9214:
[----:B------:R-:W-:Y:S01]  /*5c60*/  HFMA2.MMA R12, -RZ, RZ, 0, 1.1920928955078125e-07 ;  /* 0x00000002ff0c7435 */ /* 0x000fe200000001ff */
[----:B------:R-:W-:Y:S01]  /*5c70*/  IMAD.MOV.U32 R13, RZ, RZ, RZ ;  /* 0x000000ffff0d7224 */ /* 0x000fe200078e00ff */
[----:B------:R-:W-:-:S09]  /*5c80*/  MOV R23, R14 ;  /* 0x0000000e00177202 */ /* 0x000fd20000000f00 */
[----:B------:R-:W-:Y:S05]  /*5c90*/  WARPSYNC.COLLECTIVE R15, `(.L_x_9215) ;  /* 0x000000000f087348 */ /* 0x000fea0003c00000 */
[----:B------:R0:W1:Y:S02]  /*5ca0*/  SHFL.BFLY P6, R14, R13, R12, R11 ;  /* 0x0c00000c0d0e7389 */ /* 0x00006400000c000b */
[----:B01----:R-:W-:Y:S01]  /*5cb0*/  ENDCOLLECTIVE ;  /* 0x000000000000791b */ /* 0x003fe20003800000 */
.L_x_9215:
        /* <DEDUP_REMOVED lines=8> */
.L_x_9216:
[----:B------:R-:W-:Y:S01]  /*5d40*/  HFMA2.MMA R12, -RZ, RZ, 0, 1.1920928955078125e-07 ;  /* 0x00000002ff0c7435 */ /* 0x000fe200000001ff */
[----:B------:R-:W-:Y:S01]  /*5d50*/  IMAD.MOV.U32 R13, RZ, RZ, RZ ;  /* 0x000000ffff0d7224 */ /* 0x000fe200078e00ff */
[----:B------:R-:W-:-:S09]  /*5d60*/  MOV R8, R14 ;  /* 0x0000000e00087202 */ /* 0x000fd20000000f00 */
[----:B------:R-:W-:Y:S05]  /*5d70*/  WARPSYNC.COLLECTIVE R15, `(.L_x_9217) ;  /* 0x000000000f087348 */ /* 0x000fea0003c00000 */
[----:B------:R0:W1:Y:S02]  /*5d80*/  SHFL.BFLY P6, R14, R13, R12, R11 ;  /* 0x0c00000c0d0e7389 */ /* 0x00006400000c000b */
[----:B01----:R-:W-:Y:S01]  /*5d90*/  ENDCOLLECTIVE ;  /* 0x000000000000791b */ /* 0x003fe20003800000 */
.L_x_9217:
[----:B------:R-:W-:Y:S01]  /*5da0*/  FADD.FTZ R7, R7, R8 ;  /* 0x0000000807077221 */ /* 0x000fe20000010000 */
[----:B------:R-:W-:Y:S01]  /*5db0*/  MOV R12, 0x1 ;  /* 0x00000001000c7802 */ /* 0x000fe20000000f00 */
[----:B------:R-:W-:-:S04]  /*5dc0*/  FADD.FTZ R20, RZ, R14 ;  /* 0x0000000eff147221 */ /* 0x000fc80000010000 */
[----:B------:R-:W-:-:S07]  /*5dd0*/  IMAD.MOV.U32 R13, RZ, RZ, R20 ;  /* 0x000000ffff0d7224 */ /* 0x000fce00078e0014 */
[----:B------:R-:W-:Y:S05]  /*5de0*/  WARPSYNC.COLLECTIVE R15, `(.L_x_9218) ;  /* 0x000000000f087348 */ /* 0x000fea0003c00000 */
[----:B------:R0:W1:Y:S02]  /*5df0*/  SHFL.BFLY P6, R14, R13, R12, R11 ;  /* 0x0c00000c0d0e7389 */ /* 0x00006400000c000b */
[----:B01----:R-:W-:Y:S01]  /*5e00*/  ENDCOLLECTIVE ;  /* 0x000000000000791b */ /* 0x003fe20003800000 */
.L_x_9218:
[----:B------:R-:W-:Y:S01]  /*5e10*/  HFMA2.MMA R12, -RZ, RZ, 0, 1.1920928955078125e-07 ;  /* 0x00000002ff0c7435 */ /* 0x000fe200000001ff */
[----:B------:R-:W-:Y:S02]  /*5e20*/  IMAD.MOV.U32 R13, RZ, RZ, RZ ;  /* 0x000000ffff0d7224 */ /* 0x000fe400078e00ff */
[----:B------:R-:W-:-:S08]  /*5e30*/  FADD.FTZ R8, R20, R14 ;  /* 0x0000000e14087221 */ /* 0x000fd00000010000 */
[----:B------:R-:W-:Y:S05]  /*5e40*/  WARPSYNC.COLLECTIVE R15, `(.L_x_9219) ;  /* 0x000000000f087348 */ /* 0x000fea0003c00000 */
[----:B------:R0:W1:Y:S02]  /*5e50*/  SHFL.BFLY P6, R14, R13, R12, R11 ;  /* 0x0c00000c0d0e7389 */ /* 0x00006400000c000b */
[----:B01----:R-:W-:Y:S01]  /*5e60*/  ENDCOLLECTIVE ;  /* 0x000000000000791b */ /* 0x003fe20003800000 */
.L_x_9219:
[----:B------:R-:W-:Y:S02]  /*5e70*/  IMAD.MOV.U32 R12, RZ, RZ, 0x1 ;  /* 0x00000001ff0c7424 */ /* 0x000fe400078e00ff */
[----:B------:R-:W-:-:S04]  /*5e80*/  IMAD.MOV.U32 R22, RZ, RZ, R14 ;  /* 0x000000ffff167224 */ /* 0x000fc800078e000e */
[----:B------:R-:W-:-:S05]  /*5e90*/  FADD.FTZ R18, RZ, R22 ;  /* 0x00000016ff127221 */ /* 0x000fca0000010000 */
[----:B------:R-:W-:-:S07]  /*5ea0*/  MOV R13, R18 ;  /* 0x00000012000d7202 */ /* 0x000fce0000000f00 */
[----:B------:R-:W-:Y:S05]  /*5eb0*/  WARPSYNC.COLLECTIVE R15, `(.L_x_9220) ;  /* 0x000000000f087348 */ /* 0x000fea0003c00000 */
[----:B------:R0:W1:Y:S02]  /*5ec0*/  SHFL.BFLY P6, R14, R13, R12, R11 ;  /* 0x0c00000c0d0e7389 */ /* 0x00006400000c000b */
[----:B01----:R-:W-:Y:S01]  /*5ed0*/  ENDCOLLECTIVE ;  /* 0x000000000000791b */ /* 0x003fe20003800000 */
.L_x_9220:
[----:B------:R-:W-:Y:S01]  /*5ee0*/  HFMA2.MMA R12, -RZ, RZ, 0, 1.1920928955078125e-07 ;  /* 0x00000002ff0c7435 */ /* 0x000fe200000001ff */
[----:B------:R-:W-:Y:S01]  /*5ef0*/  IMAD.MOV.U32 R13, RZ, RZ, RZ ;  /* 0x000000ffff0d7224 */ /* 0x000fe200078e00ff */
[----:B------:R-:W-:-:S09]  /*5f00*/  MOV R9, R14 ;  /* 0x0000000e00097202 */ /* 0x000fd20000000f00 */
[----:B------:R-:W-:Y:S05]  /*5f10*/  WARPSYNC.COLLECTIVE R15, `(.L_x_9221) ;  /* 0x000000000f087348 */ /* 0x000fea0003c00000 */
[----:B------:R0:W1:Y:S02]  /*5f20*/  SHFL.BFLY P6, R14, R13, R12, R11 ;  /* 0x0c00000c0d0e7389 */ /* 0x00006400000c000b */
[----:B01----:R-:W-:Y:S01]  /*5f30*/  ENDCOLLECTIVE ;  /* 0x000000000000791b */ /* 0x003fe20003800000 */
.L_x_9221:
        /* <DEDUP_REMOVED lines=8> */
.L_x_9222:
[----:B------:R-:W-:Y:S01]  /*5fc0*/  HFMA2.MMA R12, -RZ, RZ, 0, 1.1920928955078125e-07 ;  /* 0x00000002ff0c7435 */ /* 0x000fe200000001ff */
[----:B------:R-:W-:Y:S01]  /*5fd0*/  IMAD.MOV.U32 R13, RZ, RZ, RZ ;  /* 0x000000ffff0d7224 */ /* 0x000fe200078e00ff */
[----:B------:R-:W-:-:S09]  /*5fe0*/  MOV R16, R14 ;  /* 0x0000000e00107202 */ /* 0x000fd20000000f00 */
[----:B------:R-:W-:Y:S05]  /*5ff0*/  WARPSYNC.COLLECTIVE R15, `(.L_x_9223) ;  /* 0x000000000f087348 */ /* 0x000fea0003c00000 */
[----:B------:R0:W1:Y:S02]  /*6000*/  SHFL.BFLY P6, R14, R13, R12, R11 ;  /* 0x0c00000c0d0e7389 */ /* 0x00006400000c000b */
[----:B01----:R-:W-:Y:S01]  /*6010*/  ENDCOLLECTIVE ;  /* 0x000000000000791b */ /* 0x003fe20003800000 */
.L_x_9223:
        /* <DEDUP_REMOVED lines=8> */
.L_x_9224:
[----:B------:R-:W-:Y:S01]  /*60a0*/  HFMA2.MMA R12, -RZ, RZ, 0, 1.1920928955078125e-07 ;  /* 0x00000002ff0c7435 */ /* 0x000fe200000001ff */
[----:B------:R-:W-:Y:S01]  /*60b0*/  IMAD.MOV.U32 R13, RZ, RZ, RZ ;  /* 0x000000ffff0d7224 */ /* 0x000fe200078e00ff */
[----:B------:R-:W-:-:S09]  /*60c0*/  MOV R21, R14 ;  /* 0x0000000e00157202 */ /* 0x000fd20000000f00 */
[----:B------:R-:W-:Y:S05]  /*60d0*/  WARPSYNC.COLLECTIVE R15, `(.L_x_9225) ;  /* 0x000000000f087348 */ /* 0x000fea0003c00000 */
[----:B------:R0:W1:Y:S02]  /*60e0*/  SHFL.BFLY P6, R14, R13, R12, R11 ;  /* 0x0c00000c0d0e7389 */ /* 0x00006400000c000b */
[----:B01----:R-:W-:Y:S01]  /*60f0*/  ENDCOLLECTIVE ;  /* 0x000000000000791b */ /* 0x003fe20003800000 */
.L_x_9225:
        /* <DEDUP_REMOVED lines=8> */
.L_x_9226:
[----:B------:R-:W-:Y:S01]  /*6180*/  HFMA2.MMA R13, -RZ, RZ, 0, 0 ;  /* 0x00000000ff0d7435 */ /* 0x000fe200000001ff */
[----:B------:R-:W-:Y:S02]  /*6190*/  IMAD.MOV.U32 R12, RZ, RZ, 0x2 ;  /* 0x00000002ff0c7424 */ /* 0x000fe400078e00ff */
[----:B------:R-:W-:-:S08]  /*61a0*/  FADD.FTZ R18, R23, R14 ;  /* 0x0000000e17127221 */ /* 0x000fd00000010000 */
[----:B------:R-:W-:Y:S05]  /*61b0*/  WARPSYNC.COLLECTIVE R15, `(.L_x_9227) ;  /* 0x000000000f087348 */ /* 0x000fea0003c00000 */
[----:B------:R0:W1:Y:S02]  /*61c0*/  SHFL.BFLY P6, R14, R13, R12, R11 ;  /* 0x0c00000c0d0e7389 */ /* 0x00006400000c000b */
[----:B01----:R-:W-:Y:S01]  /*61d0*/  ENDCOLLECTIVE ;  /* 0x000000000000791b */ /* 0x003fe20003800000 */
.L_x_9227:
[----:B------:R-:W-:Y:S01]  /*61e0*/  HFMA2.MMA R12, -RZ, RZ, 0, 5.9604644775390625e-08 ;  /* 0x00000001ff0c7435 */ /* 0x000fe200000001ff */
[----:B------:R-:W-:-:S05]  /*61f0*/  MOV R20, R14 ;  /* 0x0000000e00147202 */ /* 0x000fca0000000f00 */
[----:B------:R-:W-:-:S04]  /*6200*/  FADD.FTZ R27, RZ, R20 ;  /* 0x00000014ff1b7221 */ /* 0x000fc80000010000 */
[----:B------:R-:W-:-:S07]  /*6210*/  IMAD.MOV.U32 R13, RZ, RZ, R27 ;  /* 0x000000ffff0d7224 */ /* 0x000fce00078e001b */
[----:B------:R-:W-:Y:S05]  /*6220*/  WARPSYNC.COLLECTIVE R15, `(.L_x_9228) ;  /* 0x000000000f087348 */ /* 0x000fea0003c00000 */
[----:B------:R0:W1:Y:S02]  /*6230*/  SHFL.BFLY P6, R14, R13, R12, R11 ;  /* 0x0c00000c0d0e7389 */ /* 0x00006400000c000b */
[----:B01----:R-:W-:Y:S01]  /*6240*/  ENDCOLLECTIVE ;  /* 0x000000000000791b */ /* 0x003fe20003800000 */
.L_x_9228:
[----:B------:R-:W-:Y:S01]  /*6250*/  MOV R13, RZ ;  /* 0x000000ff000d7202 */ /* 0x000fe20000000f00 */
[----:B------:R-:W-:Y:S02]  /*6260*/  IMAD.MOV.U32 R12, RZ, RZ, 0x2 ;  /* 0x00000002ff0c7424 */ /* 0x000fe400078e00ff */
[----:B------:R-:W-:-:S07]  /*6270*/  IMAD.MOV.U32 R20, RZ, RZ, R14 ;  /* 0x000000ffff147224 */ /* 0x000fce00078e000e */
[----:B------:R-:W-:Y:S05]  /*6280*/  WARPSYNC.COLLECTIVE R15, `(.L_x_9229) ;  /* 0x000000000f087348 */ /* 0x000fea0003c00000 */
[----:B------:R0:W1:Y:S02]  /*6290*/  SHFL.BFLY P6, R14, R13, R12, R11 ;  /* 0x0c00000c0d0e7389 */ /* 0x00006400000c000b */
[----:B01----:R-:W-:Y:S01]  /*62a0*/  ENDCOLLECTIVE ;  /* 0x000000000000791b */ /* 0x003fe20003800000 */
.L_x_9229:
        /* <DEDUP_REMOVED lines=8> */
.L_x_9230:
[----:B------:R-:W-:Y:S01]  /*6330*/  IMAD.MOV.U32 R13, RZ, RZ, RZ ;  /* 0x000000ffff0d7224 */ /* 0x000fe200078e00ff */
[----:B------:R-:W-:Y:S01]  /*6340*/  MOV R12, 0x2 ;  /* 0x00000002000c7802 */ /* 0x000fe20000000f00 */
[----:B------:R-:W-:-:S07]  /*6350*/  FADD.FTZ R20, R32, R14 ;  /* 0x0000000e20147221 */ /* 0x000fce0000010000 */
[----:B------:R-:W-:Y:S05]  /*6360*/  WARPSYNC.COLLECTIVE R15, `(.L_x_9231) ;  /* 0x000000000f087348 */ /* 0x000fea0003c00000 */
[----:B------:R0:W1:Y:S02]  /*6370*/  SHFL.BFLY P6, R14, R13, R12, R11 ;  /* 0x0c00000c0d0e7389 */ /* 0x00006400000c000b */
[----:B01----:R-:W-:Y:S01]  /*6380*/  ENDCOLLECTIVE ;  /* 0x000000000000791b */ /* 0x003fe20003800000 */
.L_x_9231:
[----:B------:R-:W-:Y:S02]  /*6390*/  IMAD.MOV.U32 R12, RZ, RZ, 0x1 ;  /* 0x00000001ff0c7424 */ /* 0x000fe400078e00ff */
[----:B------:R-:W-:-:S04]  /*63a0*/  IMAD.MOV.U32 R22, RZ, RZ, R14 ;  /* 0x000000ffff167224 */ /* 0x000fc800078e000e */
[----:B------:R-:W-:-:S05]  /*63b0*/  FADD.FTZ R34, RZ, R22 ;  /* 0x00000016ff227221 */ /* 0x000fca0000010000 */
[----:B------:R-:W-:-:S07]  /*63c0*/  MOV R13, R34 ;  /* 0x00000022000d7202 */ /* 0x000fce0000000f00 */
[----:B------:R-:W-:Y:S05]  /*63d0*/  WARPSYNC.COLLECTIVE R15, `(.L_x_9232) ;  /* 0x000000000f087348 */ /* 0x000fea0003c00000 */
[----:B------:R0:W1:Y:S02]  /*63e0*/  SHFL.BFLY P6, R14, R13, R12, R11 ;  /* 0x0c00000c0d0e7389 */ /* 0x00006400000c000b */
[----:B01----:R-:W-:Y:S01]  /*63f0*/  ENDCOLLECTIVE ;  /* 0x000000000000791b */ /* 0x003fe20003800000 */
.L_x_9232:
[----:B------:R-:W-:Y:S01]  /*6400*/  HFMA2.MMA R13, -RZ, RZ, 0, 0 ;  /* 0x00000000ff0d7435 */ /* 0x000fe200000001ff */
[----:B------:R-:W-:Y:S02]  /*6410*/  IMAD.MOV.U32 R12, RZ, RZ, 0x2 ;  /* 0x00000002ff0c7424 */ /* 0x000fe400078e00ff */
[----:B------:R-:W-:-:S08]  /*6420*/  FADD.FTZ R25, R34, R14 ;  /* 0x0000000e22197221 */ /* 0x000fd00000010000 */
[----:B------:R-:W-:Y:S05]  /*6430*/  WARPSYNC.COLLECTIVE R15, `(.L_x_9233) ;  /* 0x000000000f087348 */ /* 0x000fea0003c00000 */
[----:B------:R0:W1:Y:S02]  /*6440*/  SHFL.BFLY P6, R14, R13, R12, R11 ;  /* 0x0c00000c0d0e7389 */ /* 0x00006400000c000b */
[----:B01----:R-:W-:Y:S01]  /*6450*/  ENDCOLLECTIVE ;  /* 0x000000000000791b */ /* 0x003fe20003800000 */
.L_x_9233:
[----:B------:R-:W-:Y:S02]  /*6460*/  IMAD.MOV.U32 R12, RZ, RZ, 0x1 ;  /* 0x00000001ff0c7424 */ /* 0x000fe400078e00ff */
[----:B------:R-:W-:-:S05]  /*6470*/  FADD.FTZ R35, RZ, R14 ;  /* 0x0000000eff237221 */ /* 0x000fca0000010000 */
[----:B------:R-:W-:-:S07]  /*6480*/  MOV R13, R35 ;  /* 0x00000023000d7202 */ /* 0x000fce0000000f00 */
[----:B------:R-:W-:Y:S05]  /*6490*/  WARPSYNC.COLLECTIVE R15, `(.L_x_9234) ;  /* 0x000000000f087348 */ /* 0x000fea0003c00000 */
[----:B------:R0:W1:Y:S02]  /*64a0*/  SHFL.BFLY P6, R14, R13, R12, R11 ;  /* 0x0c00000c0d0e7389 */ /* 0x00006400000c000b */
[----:B01----:R-:W-:Y:S01]  /*64b0*/  ENDCOLLECTIVE ;  /* 0x000000000000791b */ /* 0x003fe20003800000 */
.L_x_9234:
[----:B------:R-:W-:Y:S01]  /*64c0*/  HFMA2.MMA R13, -RZ, RZ, 0, 0 ;  /* 0x00000000ff0d7435 */ /* 0x000fe200000001ff */
[----:B------:R-:W-:Y:S02]  /*64d0*/  IMAD.MOV.U32 R12, RZ, RZ, 0x2 ;  /* 0x00000002ff0c7424 */ /* 0x000fe400078e00ff */
[----:B------:R-:W-:-:S08]  /*64e0*/  FADD.FTZ R22, R35, R14 ;  /* 0x0000000e23167221 */ /* 0x000fd00000010000 */
[----:B------:R-:W-:Y:S05]  /*64f0*/  WARPSYNC.COLLECTIVE R15, `(.L_x_9235) ;  /* 0x000000000f087348 */ /* 0x000fea0003c00000 */
[----:B------:R0:W1:Y:S02]  /*6500*/  SHFL.BFLY P6, R14, R13, R12, R11 ;  /* 0x0c00000c0d0e7389 */ /* 0x00006400000c000b */
[----:B01----:R-:W-:Y:S01]  /*6510*/  ENDCOLLECTIVE ;  /* 0x000000000000791b */ /* 0x003fe20003800000 */
.L_x_9235:
[----:B------:R-:W-:Y:S02]  /*6520*/  IMAD.MOV.U32 R12, RZ, RZ, 0x1 ;  /* 0x00000001ff0c7424 */ /* 0x000fe400078e00ff */
[----:B------:R-:W-:-:S05]  /*6530*/  FADD.FTZ R27, RZ, R14 ;  /* 0x0000000eff1b7221 */ /* 0x000fca0000010000 */
[----:B------:R-:W-:-:S07]  /*6540*/  MOV R13, R27 ;  /* 0x0000001b000d7202 */ /* 0x000fce0000000f00 */
[----:B------:R-:W-:Y:S05]  /*6550*/  WARPSYNC.COLLECTIVE R15, `(.L_x_9236) ;  /* 0x000000000f087348 */ /* 0x000fea0003c00000 */
[----:B------:R0:W1:Y:S02]  /*6560*/  SHFL.BFLY P6, R14, R13, R12, R11 ;  /* 0x0c00000c0d0e7389 */ /* 0x00006400000c000b */
[----:B01----:R-:W-:Y:S01]  /*6570*/  ENDCOLLECTIVE ;  /* 0x000000000000791b */ /* 0x003fe20003800000 */
.L_x_9236:
[----:B------:R-:W-:Y:S05]  /*6580*/  BRA `(.L_x_9237) ;  /* 0xffffffd0001c7947 */ /* 0x000fea000383ffff */
.L_x_9238:
        /* <DEDUP_REMOVED lines=15> */
.L_x_28198:


//--------------------- .text._ZN4vllm25paged_attention_v1_kernelI13__nv_bfloat16hLi128ELi32ELi128ELNS_18Fp8KVCacheDataTypeE1ELb1EEEvPT_PKS3_PKT0_S9_ifPKiSB_iPKfiiiSD_SD_iiiii --------------------------
	.section	.text._ZN4vllm25paged_attention_v1_kernelI13__nv_bfloat16hLi128ELi32ELi128ELNS_18Fp8KVCacheDataTypeE1ELb1EEEvPT_PKS3_PKT0_S9_ifPKiSB_iPKfiiiSD_SD_iiiii,"ax",@progbits
	.align	128
        .global         _ZN4vllm25paged_attention_v1_kernelI13__nv_bfloat16hLi128ELi32ELi128ELNS_18Fp8KVCacheDataTypeE1ELb1EEEvPT_PKS3_PKT0_S9_ifPKiSB_iPKfiiiSD_SD_iiiii
        .type           _ZN4vllm25paged_attention_v1_kernelI13__nv_bfloat16hLi128ELi32ELi128ELNS_18Fp8KVCacheDataTypeE1ELb1EEEvPT_PKS3_PKT0_S9_ifPKiSB_iPKfiiiSD_SD_iiiii,@function
        .size           _ZN4vllm25paged_attention_v1_kernelI13__nv_bfloat16hLi128ELi32ELi128ELNS_18Fp8KVCacheDataTypeE1ELb1EEEvPT_PKS3_PKT0_S9_ifPKiSB_iPKfiiiSD_SD_iiiii,(.L_x_28199 - _ZN4vllm25paged_attention_v1_kernelI13__nv_bfloat16hLi128ELi32ELi128ELNS_18Fp8KVCacheDataTypeE1ELb1EEEvPT_PKS3_PKT0_S9_ifPKiSB_iPKfiiiSD_SD_iiiii)
        .other          _ZN4vllm25paged_attention_v1_kernelI13__nv_bfloat16hLi128ELi32ELi128ELNS_18Fp8KVCacheDataTypeE1ELb1EEEvPT_PKS3_PKT0_S9_ifPKiSB_iPKfiiiSD_SD_iiiii,@"STO_CUDA_ENTRY STV_DEFAULT"
_ZN4vllm25paged_attention_v1_kernelI13__nv_bfloat16hLi128ELi32ELi128ELNS_18Fp8KVCacheDataTypeE1ELb1EEEvPT_PKS3_PKT0_S9_ifPKiSB_iPKfiiiSD_SD_iiiii:
.text._ZN4vllm25paged_attention_v1_kernelI13__nv_bfloat16hLi128ELi32ELi128ELNS_18Fp8KVCacheDataTypeE1ELb1EEEvPT_PKS3_PKT0_S9_ifPKiSB_iPKfiiiSD_SD_iiiii:
        /* <DEDUP_REMOVED lines=46> */
.L_x_9243:
        /* <DEDUP_REMOVED lines=15> */
.L_x_9242:
[----:B------:R-:W-:Y:S05]  /*03d0*/  BSYNC B1 ;  /* 0x0000000000017941 */ /* 0x000fea0003800000 */
.L_x_9241:
        /* <DEDUP_REMOVED lines=15> */
.L_x_9244:
        /* <DEDUP_REMOVED lines=28> */
.L_x_9240:
[----:B------:R-:W-:Y:S05]  /*0690*/  BSYNC B0 ;  /* 0x0000000000007941 */ /* 0x000fea0003800000 */
.L_x_9239:
        /* <DEDUP_REMOVED lines=90> */
.L_x_9245:
[----:B------:R-:W-:Y:S02]  /*0c40*/  ULDC UR4, c[0x0][0x278] ;  /* 0x00009e0000047ab9 */ /* 0x000fe40000000800 */
[----:B------:R-:W-:-:S04]  /*0c50*/  IMAD R4, R21, UR4, R22 ;  /* 0x0000000415047c24 */ /* 0x000fc8000f8e0216 */
[----:B------:R-:W-:-:S07]  /*0c60*/  IMAD R8, R4, R7, RZ ;  /* 0x0000000704087224 */ /* 0x000fce00078e02ff */
.L_x_9246:
        /* <DEDUP_REMOVED lines=25> */
.L_x_9250:
        /* <DEDUP_REMOVED lines=36> */
.L_x_9248:
[----:B------:R-:W-:Y:S05]  /*1040*/  BSYNC B7 ;  /* 0x0000000000077941 */ /* 0x000fea0003800000 */
.L_x_9247:
        /* <DEDUP_REMOVED lines=13> */
.L_x_9291:
        /* <DEDUP_REMOVED lines=47> */
.L_x_9256:
        /* <DEDUP_REMOVED lines=11> */
.L_x_9255:
[----:B------:R-:W-:Y:S05]  /*14c0*/  BSYNC B1 ;  /* 0x0000000000017941 */ /* 0x000fea0003800000 */
.L_x_9254:
        /* <DEDUP_REMOVED lines=14> */
.L_x_9259:
        /* <DEDUP_REMOVED lines=100> */
.L_x_9258:
[----:B------:R-:W-:Y:S05]  /*1bf0*/  BSYNC B1 ;  /* 0x0000000000017941 */ /* 0x000fea0003800000 */
.L_x_9257:
        /* <DEDUP_REMOVED lines=55> */
.L_x_9261:
[----:B------:R-:W-:Y:S05]  /*1f70*/  BSYNC B1 ;  /* 0x0000000000017941 */ /* 0x000fea0003800000 */
.L_x_9260:
        /* <DEDUP_REMOVED lines=26> */
.L_x_9253:
[----:B------:R-:W-:Y:S05]  /*2120*/  BSYNC B0 ;  /* 0x0000000000007941 */ /* 0x000fea0003800000 */
.L_x_9252:
        /* <DEDUP_REMOVED lines=50> */
.L_x_9266:
        /* <DEDUP_REMOVED lines=8> */
.L_x_9265:
[----:B------:R-:W-:Y:S05]  /*24d0*/  BSYNC B1 ;  /* 0x0000000000017941 */ /* 0x000fea0003800000 */
.L_x_9264:
        /* <DEDUP_REMOVED lines=14> */
.L_x_9269:
        /* <DEDUP_REMOVED lines=52> */
.L_x_9268:
[----:B------:R-:W-:Y:S05]  /*2900*/  BSYNC B1 ;  /* 0x0000000000017941 */ /* 0x000fea0003800000 */
.L_x_9267:
        /* <DEDUP_REMOVED lines=31> */
.L_x_9271:
[----:B------:R-:W-:Y:S05]  /*2b00*/  BSYNC B1 ;  /* 0x0000000000017941 */ /* 0x000fea0003800000 */
.L_x_9270:
        /* <DEDUP_REMOVED lines=14> */
.L_x_9263:
[----:B------:R-:W-:Y:S05]  /*2bf0*/  BSYNC B0 ;  /* 0x0000000000007941 */ /* 0x000fea0003800000 */
.L_x_9262:
        /* <DEDUP_REMOVED lines=28> */
.L_x_9275:
        /* <DEDUP_REMOVED lines=33> */
.L_x_9273:
[----:B------:R-:W-:Y:S05]  /*2fd0*/  BSYNC B6 ;  /* 0x0000000000067941 */ /* 0x000fea0003800000 */
.L_x_9272:
        /* <DEDUP_REMOVED lines=60> */
.L_x_9324:
        /* <DEDUP_REMOVED lines=40> */
.L_x_9278:
[----:B------:R-:W-:Y:S05]  /*3620*/  BSYNC B0 ;  /* 0x0000000000007941 */ /* 0x000fea0003800000 */
.L_x_9277:
        /* <DEDUP_REMOVED lines=35> */
.L_x_9280:
[----:B------:R-:W-:Y:S05]  /*3860*/  BSYNC B0 ;  /* 0x0000000000007941 */ /* 0x000fea0003800000 */
.L_x_9279:
        /* <DEDUP_REMOVED lines=19> */
.L_x_9282:
[----:B------:R-:W-:Y:S05]  /*39a0*/  BSYNC B0 ;  /* 0x0000000000007941 */ /* 0x000fea0003800000 */
.L_x_9281:
        /* <DEDUP_REMOVED lines=36> */
.L_x_9284:
[----:B------:R-:W-:Y:S05]  /*3bf0*/  BSYNC B0 ;  /* 0x0000000000007941 */ /* 0x000fea0003800000 */
.L_x_9283:
        /* <DEDUP_REMOVED lines=130> */
.L_x_9249:
        /* <DEDUP_REMOVED lines=16> */
.L_x_9274:
        /* <DEDUP_REMOVED lines=16> */
.L_x_9285:
[----:B------:R-:W-:Y:S05]  /*4620*/  EXIT ;  /* 0x000000000000794d */ /* 0x000fea0003800000 */
.L_x_9251:
[----:B------:R-:W-:Y:S01]  /*4630*/  HFMA2.MMA R11, -RZ, RZ, 0, 1.847743988037109375e-06 ;  /* 0x0000001fff0b7435 */ /* 0x000fe200000001ff */
[----:B------:R-:W-:Y:S01]  /*4640*/  IMAD.MOV.U32 R12, RZ, RZ, 0x10 ;  /* 0x00000010ff0c7424 */ /* 0x000fe200078e00ff */
[----:B------:R-:W-:Y:S01]  /*4650*/  MOV R4, 0xff7fffff ;  /* 0xff7fffff00047802 */ /* 0x000fe20000000f00 */
[----:B------:R-:W-:-:S08]  /*4660*/  IMAD.MOV.U32 R15, RZ, RZ, -0x1 ;  /* 0xffffffffff0f7424 */ /* 0x000fd000078e00ff */
[----:B------:R-:W-:Y:S05]  /*4670*/  WARPSYNC.COLLECTIVE R15, `(.L_x_9286) ;  /* 0x000000000f087348 */ /* 0x000fea0003c00000 */
[----:B------:R0:W1:Y:S02]  /*4680*/  SHFL.BFLY P6, R14, R13, R12, R11 ;  /* 0x0c00000c0d0e7389 */ /* 0x00006400000c000b */
[----:B01----:R-:W-:Y:S01]  /*4690*/  ENDCOLLECTIVE ;  /* 0x000000000000791b */ /* 0x003fe20003800000 */
.L_x_9286:
[----:B------:R-:W-:Y:S01]  /*46a0*/  IMAD.MOV.U32 R12, RZ, RZ, 0x8 ;  /* 0x00000008ff0c7424 */ /* 0x000fe200078e00ff */
[----:B------:R-:W-:-:S04]  /*46b0*/  FMNMX.FTZ R2, R14, -3.40282346638528859812e+38, !PT ;  /* 0xff7fffff0e027809 */ /* 0x000fc80007810000 */
[----:B------:R-:W-:-:S07]  /*46c0*/  MOV R13, R2 ;  /* 0x00000002000d7202 */ /* 0x000fce0000000f00 */
[----:B------:R-:W-:Y:S05]  /*46d0*/  WARPSYNC.COLLECTIVE R15, `(.L_x_9287) ;  /* 0x000000000f087348 */ /* 0x000fea0003c00000 */
[----:B------:R0:W1:Y:S02]  /*46e0*/  SHFL.BFLY P6, R14, R13, R12, R11 ;  /* 0x0c00000c0d0e7389 */ /* 0x00006400000c000b */
[----:B01----:R-:W-:Y:S01]  /*46f0*/  ENDCOLLECTIVE ;  /* 0x000000000000791b */ /* 0x003fe20003800000 */
.L_x_9287:
[----:B------:R-:W-:Y:S01]  /*4700*/  IMAD.MOV.U32 R12, RZ, RZ, 0x4 ;  /* 0x00000004ff0c7424 */ /* 0x000fe200078e00ff */
[----:B------:R-:W-:-:S04]  /*4710*/  FMNMX.FTZ R5, R2, R14, !PT ;  /* 0x0000000e02057209 */ /* 0x000fc80007810000 */
[----:B------:R-:W-:-:S07]  /*4720*/  MOV R13, R5 ;  /* 0x00000005000d7202 */ /* 0x000fce0000000f00 */
[----:B------:R-:W-:Y:S05]  /*4730*/  WARPSYNC.COLLECTIVE R15, `(.L_x_9288) ;  /* 0x000000000f087348 */ /* 0x000fea0003c00000 */
[----:B------:R0:W1:Y:S02]  /*4740*/  SHFL.BFLY P6, R14, R13, R12, R11 ;  /* 0x0c00000c0d0e7389 */ /* 0x00006400000c000b */
[----:B01----:R-:W-:Y:S01]  /*4750*/  ENDCOLLECTIVE ;  /* 0x000000000000791b */ /* 0x003fe20003800000 */
.L_x_9288:
[----:B------:R-:W-:Y:S01]  /*4760*/  IMAD.MOV.U32 R12, RZ, RZ, 0x2 ;  /* 0x00000002ff0c7424 */ /* 0x000fe200078e00ff */
[----:B------:R-:W-:-:S04]  /*4770*/  FMNMX.FTZ R6, R5, R14, !PT ;  /* 0x0000000e05067209 */ /* 0x000fc80007810000 */
[----:B------:R-:W-:-:S07]  /*4780*/  MOV R13, R6 ;  /* 0x00000006000d7202 */ /* 0x000fce0000000f00 */
[----:B------:R-:W-:Y:S05]  /*4790*/  WARPSYNC.COLLECTIVE R15, `(.L_x_9289) ;  /* 0x000000000f087348 */ /* 0x000fea0003c00000 */
[----:B------:R0:W1:Y:S02]  /*47a0*/  SHFL.BFLY P6, R14, R13, R12, R11 ;  /* 0x0c00000c0d0e7389 */ /* 0x00006400000c000b */
[----:B01----:R-:W-:Y:S01]  /*47b0*/  ENDCOLLECTIVE ;  /* 0x000000000000791b */ /* 0x003fe20003800000 */
.L_x_9289:
[----:B------:R-:W-:Y:S01]  /*47c0*/  IMAD.MOV.U32 R12, RZ, RZ, 0x1 ;  /* 0x00000001ff0c7424 */ /* 0x000fe200078e00ff */
[----:B------:R-:W-:-:S04]  /*47d0*/  FMNMX.FTZ R7, R6, R14, !PT ;  /* 0x0000000e06077209 */ /* 0x000fc80007810000 */
[----:B------:R-:W-:-:S07]  /*47e0*/  MOV R13, R7 ;  /* 0x00000007000d7202 */ /* 0x000fce0000000f00 */
[----:B------:R-:W-:Y:S05]  /*47f0*/  WARPSYNC.COLLECTIVE R15, `(.L_x_9290) ;  /* 0x000000000f087348 */ /* 0x000fea0003c00000 */
[----:B------:R0:W1:Y:S02]  /*4800*/  SHFL.BFLY P6, R14, R13, R12, R11 ;  /* 0x0c00000c0d0e7389 */ /* 0x00006400000c000b */
[----:B01----:R-:W-:Y:S01]  /*4810*/  ENDCOLLECTIVE ;  /* 0x000000000000791b */ /* 0x003fe20003800000 */
.L_x_9290:
[----:B------:R-:W-:Y:S05]  /*4820*/  BRA `(.L_x_9291) ;  /* 0xffffffc8003c7947 */ /* 0x000fea000383ffff */
.L_x_9276:
[----:B------:R-:W-:Y:S01]  /*4830*/  HFMA2.MMA R12, -RZ, RZ, 0, 1.1920928955078125e-07 ;  /* 0x00000002ff0c7435 */ /* 0x000fe200000001ff */
[----:B-1----:R-:W-:Y:S01]  /*4840*/  IMAD.MOV.U32 R13, RZ, RZ, RZ ;  /* 0x000000ffff0d7224 */ /* 0x002fe200078e00ff */
[----:B------:R-:W-:Y:S01]  /*4850*/  MOV R15, 0xffffffff ;  /* 0xffffffff000f7802 */ /* 0x000fe20000000f00 */
[----:B------:R-:W-:-:S08]  /*4860*/  IMAD.MOV.U32 R11, RZ, RZ, 0x1f ;  /* 0x0000001fff0b7424 */ /* 0x000fd000078e00ff */
[----:B0-----:R-:W-:Y:S05]  /*4870*/  WARPSYNC.COLLECTIVE R15, `(.L_x_9292) ;  /* 0x000000000f087348 */ /* 0x001fea0003c00000 */
[----:B------:R1:W2:Y:S02]  /*4880*/  SHFL.BFLY P6, R14, R13, R12, R11 ;  /* 0x0c00000c0d0e7389 */ /* 0x0002a400000c000b */
[----:B012---:R-:W-:Y:S01]  /*4890*/  ENDCOLLECTIVE ;  /* 0x000000000000791b */ /* 0x007fe20003800000 */
.L_x_9292:
[----:B------:R-:W-:Y:S01]  /*48a0*/  HFMA2.MMA R12, -RZ, RZ, 0, 5.9604644775390625e-08 ;  /* 0x00000001ff0c7435 */ /* 0x000fe200000001ff */
[----:B------:R-:W-:-:S04]  /*48b0*/  FADD.FTZ R31, RZ, R14 ;  /* 0x0000000eff1f7221 */ /* 0x000fc80000010000 */
[----:B------:R-:W-:-:S07]  /*48c0*/  IMAD.MOV.U32 R13, RZ, RZ, R31 ;  /* 0x000000ffff0d7224 */ /* 0x000fce00078e001f */
[----:B------:R-:W-:Y:S05]  /*48d0*/  WARPSYNC.COLLECTIVE R15, `(.L_x_9293) ;  /* 0x000000000f087348 */ /* 0x000fea0003c00000 */
[----:B------:R0:W1:Y:S02]  /*48e0*/  SHFL.BFLY P6, R14, R13, R12, R11 ;  /* 0x0c00000c0d0e7389 */ /* 0x00006400000c000b */
[----:B01----:R-:W-:Y:S01]  /*48f0*/  ENDCOLLECTIVE ;  /* 0x000000000000791b */ /* 0x003fe20003800000 */
.L_x_9293:
[----:B------:R-:W-:Y:S01]  /*4900*/  MOV R13, RZ ;  /* 0x000000ff000d7202 */ /* 0x000fe20000000f00 */
[----:B------:R-:W-:Y:S02]  /*4910*/  IMAD.MOV.U32 R12, RZ, RZ, 0x2 ;  /* 0x00000002ff0c7424 */ /* 0x000fe400078e00ff */
[----:B------:R-:W-:-:S07]  /*4920*/  IMAD.MOV.U32 R30, RZ, RZ, R14 ;  /* 0x000000ffff1e7224 */ /* 0x000fce00078e000e */
[----:B------:R-:W-:Y:S05]  /*4930*/  WARPSYNC.COLLECTIVE R15, `(.L_x_9294) ;  /* 0x000000000f087348 */ /* 0x000fea0003c00000 */
[----:B------:R0:W1:Y:S02]  /*4940*/  SHFL.BFLY P6, R14, R13, R12, R11 ;  /* 0x0c00000c0d0e7389 */ /* 0x00006400000c000b */
[----:B01----:R-:W-:Y:S01]  /*4950*/  ENDCOLLECTIVE ;  /* 0x000000000000791b */ /* 0x003fe20003800000 */
.L_x_9294:
        /* <DEDUP_REMOVED lines=8> */
.L_x_9295:
[----:B------:R-:W-:Y:S01]  /*49e0*/  MOV R13, RZ ;  /* 0x000000ff000d7202 */ /* 0x000fe20000000f00 */
[----:B------:R-:W-:Y:S02]  /*49f0*/  IMAD.MOV.U32 R12, RZ, RZ, 0x2 ;  /* 0x00000002ff0c7424 */ /* 0x000fe400078e00ff */
[----:B------:R-:W-:-:S07]  /*4a00*/  IMAD.MOV.U32 R10, RZ, RZ, R14 ;  /* 0x000000ffff0a7224 */ /* 0x000fce00078e000e */
[----:B------:R-:W-:Y:S05]  /*4a10*/  WARPSYNC.COLLECTIVE R15, `(.L_x_9296) ;  /* 0x000000000f087348 */ /* 0x000fea0003c00000 */
[----:B------:R0:W1:Y:S02]  /*4a20*/  SHFL.BFLY P6, R14, R13, R12, R11 ;  /* 0x0c00000c0d0e7389 */ /* 0x00006400000c000b */
[----:B01----:R-:W-:Y:S01]  /*4a30*/  ENDCOLLECTIVE ;  /* 0x000000000000791b */ /* 0x003fe20003800000 */
.L_x_9296:
        /* <DEDUP_REMOVED lines=8> */
.L_x_9297:
[----:B------:R-:W-:Y:S01]  /*4ac0*/  MOV R13, RZ ;  /* 0x000000ff000d7202 */ /* 0x000fe20000000f00 */
[----:B------:R-:W-:Y:S02]  /*4ad0*/  IMAD.MOV.U32 R12, RZ, RZ, 0x2 ;  /* 0x00000002ff0c7424 */ /* 0x000fe400078e00ff */
[----:B------:R-:W-:-:S07]  /*4ae0*/  IMAD.MOV.U32 R8, RZ, RZ, R14 ;  /* 0x000000ffff087224 */ /* 0x000fce00078e000e */
[----:B------:R-:W-:Y:S05]  /*4af0*/  WARPSYNC.COLLECTIVE R15, `(.L_x_9298) ;  /* 0x000000000f087348 */ /* 0x000fea0003c00000 */
[----:B------:R0:W1:Y:S02]  /*4b00*/  SHFL.BFLY P6, R14, R13, R12, R11 ;  /* 0x0c00000c0d0e7389 */ /* 0x00006400000c000b */
[----:B01----:R-:W-:Y:S01]  /*4b10*/  ENDCOLLECTIVE ;  /* 0x000000000000791b */ /* 0x003fe20003800000 */
.L_x_9298:
        /* <DEDUP_REMOVED lines=8> */
.L_x_9299:
[----:B------:R-:W-:Y:S01]  /*4ba0*/  MOV R13, RZ ;  /* 0x000000ff000d7202 */ /* 0x000fe20000000f00 */
[----:B------:R-:W-:Y:S02]  /*4bb0*/  IMAD.MOV.U32 R12, RZ, RZ, 0x2 ;  /* 0x00000002ff0c7424 */ /* 0x000fe400078e00ff */
[----:B------:R-:W-:-:S07]  /*4bc0*/  IMAD.MOV.U32 R6, RZ, RZ, R14 ;  /* 0x000000ffff067224 */ /* 0x000fce00078e000e */
[----:B------:R-:W-:Y:S05]  /*4bd0*/  WARPSYNC.COLLECTIVE R15, `(.L_x_9300) ;  /* 0x000000000f087348 */ /* 0x000fea0003c00000 */
[----:B------:R0:W1:Y:S02]  /*4be0*/  SHFL.BFLY P6, R14, R13, R12, R11 ;  /* 0x0c00000c0d0e7389 */ /* 0x00006400000c000b */
[----:B01----:R-:W-:Y:S01]  /*4bf0*/  ENDCOLLECTIVE ;  /* 0x000000000000791b */ /* 0x003fe20003800000 */
.L_x_9300:
        /* <DEDUP_REMOVED lines=8> */
.L_x_9301:
[----:B------:R-:W-:Y:S01]  /*4c80*/  MOV R13, RZ ;  /* 0x000000ff000d7202 */ /* 0x000fe20000000f00 */
[----:B------:R-:W-:Y:S02]  /*4c90*/  IMAD.MOV.U32 R12, RZ, RZ, 0x2 ;  /* 0x00000002ff0c7424 */ /* 0x000fe400078e00ff */
[----:B------:R-:W-:-:S07]  /*4ca0*/  IMAD.MOV.U32 R4, RZ, RZ, R14 ;  /* 0x000000ffff047224 */ /* 0x000fce00078e000e */
[----:B------:R-:W-:Y:S05]  /*4cb0*/  WARPSYNC.COLLECTIVE R15, `(.L_x_9302) ;  /* 0x000000000f087348 */ /* 0x000fea0003c00000 */
[----:B------:R0:W1:Y:S02]  /*4cc0*/  SHFL.BFLY P6, R14, R13, R12, R11 ;  /* 0x0c00000c0d0e7389 */ /* 0x00006400000c000b */
[----:B01----:R-:W-:Y:S01]  /*4cd0*/  ENDCOLLECTIVE ;  /* 0x000000000000791b */ /* 0x003fe20003800000 */
.L_x_9302:
        /* <DEDUP_REMOVED lines=8> */
.L_x_9303:
[----:B------:R-:W-:Y:S01]  /*4d60*/  MOV R13, RZ ;  /* 0x000000ff000d7202 */ /* 0x000fe20000000f00 */
[----:B------:R-:W-:Y:S02]  /*4d70*/  IMAD.MOV.U32 R12, RZ, RZ, 0x2 ;  /* 0x00000002ff0c7424 */ /* 0x000fe400078e00ff */
[----:B------:R-:W-:-:S07]  /*4d80*/  IMAD.MOV.U32 R2, RZ, RZ, R14 ;  /* 0x000000ffff027224 */ /* 0x000fce00078e000e */
[----:B------:R-:W-:Y:S05]  /*4d90*/  WARPSYNC.COLLECTIVE R15, `(.L_x_9304) ;  /* 0x000000000f087348 */ /* 0x000fea0003c00000 */
[----:B------:R0:W1:Y:S02]  /*4da0*/  SHFL.BFLY P6, R14, R13, R12, R11 ;  /* 0x0c00000c0d0e7389 */ /* 0x00006400000c000b */
[----:B01----:R-:W-:Y:S01]  /*4db0*/  ENDCOLLECTIVE ;  /* 0x000000000000791b */ /* 0x003fe20003800000 */
.L_x_9304:
        /* <DEDUP_REMOVED lines=8> */
.L_x_9305:
[----:B------:R-:W-:Y:S01]  /*4e40*/  MOV R13, RZ ;  /* 0x000000ff000d7202 */ /* 0x000fe20000000f00 */
[----:B------:R-:W-:Y:S02]  /*4e50*/  IMAD.MOV.U32 R12, RZ, RZ, 0x2 ;  /* 0x00000002ff0c7424 */ /* 0x000fe400078e00ff */
[----:B------:R-:W-:-:S07]  /*4e60*/  IMAD.MOV.U32 R25, RZ, RZ, R14 ;  /* 0x000000ffff197224 */ /* 0x000fce00078e000e */
[----:B------:R-:W-:Y:S05]  /*4e70*/  WARPSYNC.COLLECTIVE R15, `(.L_x_9306) ;  /* 0x000000000f087348 */ /* 0x000fea0003c00000 */
[----:B------:R0:W1:Y:S02]  /*4e80*/  SHFL.BFLY P6, R14, R13, R12, R11 ;  /* 0x0c00000c0d0e7389 */ /* 0x00006400000c000b */
[----:B01----:R-:W-:Y:S01]  /*4e90*/  ENDCOLLECTIVE ;  /* 0x000000000000791b */ /* 0x003fe20003800000 */
.L_x_9306:
[----:B------:R-:W-:Y:S01]  /*4ea0*/  FADD.FTZ R0, R0, R25 ;  /* 0x0000001900007221 */ /* 0x000fe20000010000 */
[----:B------:R-:W-:Y:S02]  /*4eb0*/  IMAD.MOV.U32 R12, RZ, RZ, 0x1 ;  /* 0x00000001ff0c7424 */ /* 0x000fe400078e00ff */
[----:B------:R-:W-:-:S05]  /*4ec0*/  FADD.FTZ R16, RZ, R14 ;  /* 0x0000000eff107221 */ /* 0x000fca0000010000 */
[----:B------:R-:W-:-:S07]  /*4ed0*/  MOV R13, R16 ;  /* 0x00000010000d7202 */ /* 0x000fce0000000f00 */
[----:B------:R-:W-:Y:S05]  /*4ee0*/  WARPSYNC.COLLECTIVE R15, `(.L_x_9307) ;  /* 0x000000000f087348 */ /* 0x000fea0003c00000 */
[----:B------:R0:W1:Y:S02]  /*4ef0*/  SHFL.BFLY P6, R14, R13, R12, R11 ;  /* 0x0c00000c0d0e7389 */ /* 0x00006400000c000b */
[----:B01----:R-:W-:Y:S01]  /*4f00*/  ENDCOLLECTIVE ;  /* 0x000000000000791b */ /* 0x003fe20003800000 */
.L_x_9307:
[----:B------:R-:W-:Y:S01]  /*4f10*/  HFMA2.MMA R12, -RZ, RZ, 0, 1.1920928955078125e-07 ;  /* 0x00000002ff0c7435 */ /* 0x000fe200000001ff */
[----:B------:R-:W-:Y:S01]  /*4f20*/  IMAD.MOV.U32 R13, RZ, RZ, RZ ;  /* 0x000000ffff0d7224 */ /* 0x000fe200078e00ff */
[----:B------:R-:W-:-:S09]  /*4f30*/  MOV R27, R14 ;  /* 0x0000000e001b7202 */ /* 0x000fd20000000f00 */
[----:B------:R-:W-:Y:S05]  /*4f40*/  WARPSYNC.COLLECTIVE R15, `(.L_x_9308) ;  /* 0x000000000f087348 */ /* 0x000fea0003c00000 */
[----:B------:R0:W1:Y:S02]  /*4f50*/  SHFL.BFLY P6, R14, R13, R12, R11 ;  /* 0x0c00000c0d0e7389 */ /* 0x00006400000c000b */
[----:B01----:R-:W-:Y:S01]  /*4f60*/  ENDCOLLECTIVE ;  /* 0x000000000000791b */ /* 0x003fe20003800000 */
.L_x_9308:
        /* <DEDUP_REMOVED lines=8> */
.L_x_9309:
[----:B------:R-:W-:Y:S01]  /*4ff0*/  HFMA2.MMA R12, -RZ, RZ, 0, 1.1920928955078125e-07 ;  /* 0x00000002ff0c7435 */ /* 0x000fe200000001ff */
[----:B------:R-:W-:Y:S01]  /*5000*/  IMAD.MOV.U32 R13, RZ, RZ, RZ ;  /* 0x000000ffff0d7224 */ /* 0x000fe200078e00ff */
[----:B------:R-:W-:-:S09]  /*5010*/  MOV R29, R14 ;  /* 0x0000000e001d7202 */ /* 0x000fd20000000f00 */
[----:B------:R-:W-:Y:S05]  /*5020*/  WARPSYNC.COLLECTIVE R15, `(.L_x_9310) ;  /* 0x000000000f087348 */ /* 0x000fea0003c00000 */
[----:B------:R0:W1:Y:S02]  /*5030*/  SHFL.BFLY P6, R14, R13, R12, R11 ;  /* 0x0c00000c0d0e7389 */ /* 0x00006400000c000b */
[----:B01----:R-:W-:Y:S01]  /*5040*/  ENDCOLLECTIVE ;  /* 0x000000000000791b */ /* 0x003fe20003800000 */
.L_x_9310:
[----:B------:R-:W-:Y:S01]  /*5050*/  FADD.FTZ R18, R18, R29 ;  /* 0x0000001d12127221 */ /* 0x000fe20000010000 */
[----:B------:R-:W-:Y:S01]  /*5060*/  MOV R12, 0x1 ;  /* 0x00000001000c7802 */ /* 0x000fe20000000f00 */
[----:B------:R-:W-:-:S04]  /*5070*/  FADD.FTZ R26, RZ, R14 ;  /* 0x0000000eff1a7221 */ /* 0x000fc80000010000 */
[----:B------:R-:W-:-:S07]  /*5080*/  IMAD.MOV.U32 R13, RZ, RZ, R26 ;  /* 0x000000ffff0d7224 */ /* 0x000fce00078e001a */
[----:B------:R-:W-:Y:S05]  /*5090*/  WARPSYNC.COLLECTIVE R15, `(.L_x_9311) ;  /* 0x000000000f087348 */ /* 0x000fea0003c00000 */
[----:B------:R0:W1:Y:S02]  /*50a0*/  SHFL.BFLY P6, R14, R13, R12, R11 ;  /* 0x0c00000c0d0e7389 */ /* 0x00006400000c000b */
[----:B01----:R-:W-:Y:S01]  /*50b0*/  ENDCOLLECTIVE ;  /* 0x000000000000791b */ /* 0x003fe20003800000 */
.L_x_9311:
[----:B------:R-:W-:Y:S01]  /*50c0*/  HFMA2.MMA R13, -RZ, RZ, 0, 0 ;  /* 0x00000000ff0d7435 */ /* 0x000fe200000001ff */
[----:B------:R-:W-:Y:S02]  /*50d0*/  IMAD.MOV.U32 R12, RZ, RZ, 0x2 ;  /* 0x00000002ff0c7424 */ /* 0x000fe400078e00ff */
[----:B------:R-:W-:-:S08]  /*50e0*/  IMAD.MOV.U32 R28, RZ, RZ, R14 ;  /* 0x000000ffff1c7224 */ /* 0x000fd000078e000e */
[----:B------:R-:W-:Y:S05]  /*50f0*/  WARPSYNC.COLLECTIVE R15, `(.L_x_9312) ;  /* 0x000000000f087348 */ /* 0x000fea0003c00000 */
[----:B------:R0:W1:Y:S02]  /*5100*/  SHFL.BFLY P6, R14, R13, R12, R11 ;  /* 0x0c00000c0d0e7389 */ /* 0x00006400000c000b */
[----:B01----:R-:W-:Y:S01]  /*5110*/  ENDCOLLECTIVE ;  /* 0x000000000000791b */ /* 0x003fe20003800000 */
.L_x_9312:
[----:B------:R-:W-:Y:S01]  /*5120*/  FADD.FTZ R26, R26, R28 ;  /* 0x0000001c1a1a7221 */ /* 0x000fe20000010000 */
[----:B------:R-:W-:Y:S02]  /*5130*/  IMAD.MOV.U32 R12, RZ, RZ, 0x1 ;  /* 0x00000001ff0c7424 */ /* 0x000fe400078e00ff */
[----:B------:R-:W-:-:S05]  /*5140*/  FADD.FTZ R7, RZ, R14 ;  /* 0x0000000eff077221 */ /* 0x000fca0000010000 */
[----:B------:R-:W-:-:S07]  /*5150*/  MOV R13, R7 ;  /* 0x00000007000d7202 */ /* 0x000fce0000000f00 */
[----:B------:R-:W-:Y:S05]  /*5160*/  WARPSYNC.COLLECTIVE R15, `(.L_x_9313) ;  /* 0x000000000f087348 */ /* 0x000fea0003c00000 */
[----:B------:R0:W1:Y:S02]  /*5170*/  SHFL.BFLY P6, R14, R13, R12, R11 ;  /* 0x0c00000c0d0e7389 */ /* 0x00006400000c000b */
[----:B01----:R-:W-:Y:S01]  /*5180*/  ENDCOLLECTIVE ;  /* 0x000000000000791b */ /* 0x003fe20003800000 */
.L_x_9313:
[----:B------:R-:W-:Y:S01]  /*5190*/  HFMA2.MMA R12, -RZ, RZ, 0, 1.1920928955078125e-07 ;  /* 0x00000002ff0c7435 */ /* 0x000fe200000001ff */
[----:B------:R-:W-:Y:S01]  /*51a0*/  IMAD.MOV.U32 R13, RZ, RZ, RZ ;  /* 0x000000ffff0d7224 */ /* 0x000fe200078e00ff */
[----:B------:R-:W-:-:S09]  /*51b0*/  MOV R32, R14 ;  /* 0x0000000e00207202 */ /* 0x000fd20000000f00 */
[----:B------:R-:W-:Y:S05]  /*51c0*/  WARPSYNC.COLLECTIVE R15, `(.L_x_9314) ;  /* 0x000000000f087348 */ /* 0x000fea0003c00000 */
[----:B------:R0:W1:Y:S02]  /*51d0*/  SHFL.BFLY P6, R14, R13, R12, R11 ;  /* 0x0c00000c0d0e7389 */ /* 0x00006400000c000b */
[----:B01----:R-:W-:Y:S01]  /*51e0*/  ENDCOLLECTIVE ;  /* 0x000000000000791b */ /* 0x003fe20003800000 */
.L_x_9314:
        /* <DEDUP_REMOVED lines=8> */
.L_x_9315:
[----:B------:R-:W-:Y:S01]  /*5270*/  HFMA2.MMA R12, -RZ, RZ, 0, 1.1920928955078125e-07 ;  /* 0x00000002ff0c7435 */ /* 0x000fe200000001ff */
[----:B------:R-:W-:Y:S01]  /*5280*/  IMAD.MOV.U32 R13, RZ, RZ, RZ ;  /* 0x000000ffff0d7224 */ /* 0x000fe200078e00ff */
[----:B------:R-:W-:-:S09]  /*5290*/  MOV R25, R14 ;  /* 0x0000000e00197202 */ /* 0x000fd20000000f00 */
[----:B------:R-:W-:Y:S05]  /*52a0*/  WARPSYNC.COLLECTIVE R15, `(.L_x_9316) ;  /* 0x000000000f087348 */ /* 0x000fea0003c00000 */
[----:B------:R0:W1:Y:S02]  /*52b0*/  SHFL.BFLY P6, R14, R13, R12, R11 ;  /* 0x0c00000c0d0e7389 */ /* 0x00006400000c000b */
[----:B01----:R-:W-:Y:S01]  /*52c0*/  ENDCOLLECTIVE ;  /* 0x000000000000791b */ /* 0x003fe20003800000 */
.L_x_9316:
[----:B------:R-:W-:Y:S01]  /*52d0*/  FADD.FTZ R25, R9, R25 ;  /* 0x0000001909197221 */ /* 0x000fe20000010000 */
[----:B------:R-:W-:Y:S01]  /*52e0*/  MOV R12, 0x1 ;  /* 0x00000001000c7802 */ /* 0x000fe20000000f00 */
[----:B------:R-:W-:-:S04]  /*52f0*/  FADD.FTZ R5, RZ, R14 ;  /* 0x0000000eff057221 */ /* 0x000fc80000010000 */
[----:B------:R-:W-:-:S07]  /*5300*/  IMAD.MOV.U32 R13, RZ, RZ, R5 ;  /* 0x000000ffff0d7224 */ /* 0x000fce00078e0005 */
[----:B------:R-:W-:Y:S05]  /*5310*/  WARPSYNC.COLLECTIVE R15, `(.L_x_9317) ;  /* 0x000000000f087348 */ /* 0x000fea0003c00000 */
[----:B------:R0:W1:Y:S02]  /*5320*/  SHFL.BFLY P6, R14, R13, R12, R11 ;  /* 0x0c00000c0d0e7389 */ /* 0x00006400000c000b */
[----:B01----:R-:W-:Y:S01]  /*5330*/  ENDCOLLECTIVE ;  /* 0x000000000000791b */ /* 0x003fe20003800000 */
.L_x_9317:
[----:B------:R-:W-:Y:S01]  /*5340*/  HFMA2.MMA R12, -RZ, RZ, 0, 1.1920928955078125e-07 ;  /* 0x00000002ff0c7435 */ /* 0x000fe200000001ff */
[----:B------:R-:W-:Y:S02]  /*5350*/  IMAD.MOV.U32 R13, RZ, RZ, RZ ;  /* 0x000000ffff0d7224 */ /* 0x000fe400078e00ff */
[----:B------:R-:W-:-:S08]  /*5360*/  FADD.FTZ R27, R5, R14 ;  /* 0x0000000e051b7221 */ /* 0x000fd00000010000 */
[----:B------:R-:W-:Y:S05]  /*5370*/  WARPSYNC.COLLECTIVE R15, `(.L_x_9318) ;  /* 0x000000000f087348 */ /* 0x000fea0003c00000 */
[----:B------:R0:W1:Y:S02]  /*5380*/  SHFL.BFLY P6, R14, R13, R12, R11 ;  /* 0x0c00000c0d0e7389 */ /* 0x00006400000c000b */
[----:B01----:R-:W-:Y:S01]  /*5390*/  ENDCOLLECTIVE ;  /* 0x000000000000791b */ /* 0x003fe20003800000 */
.L_x_9318:
[----:B------:R-:W-:Y:S02]  /*53a0*/  IMAD.MOV.U32 R12, RZ, RZ, 0x1 ;  /* 0x00000001ff0c7424 */ /* 0x000fe400078e00ff */
[----:B------:R-:W-:-:S04]  /*53b0*/  IMAD.MOV.U32 R17, RZ, RZ, R14 ;  /* 0x000000ffff117224 */ /* 0x000fc800078e000e */
[----:B------:R-:W-:-:S05]  /*53c0*/  FADD.FTZ R17, RZ, R17 ;  /* 0x00000011ff117221 */ /* 0x000fca0000010000 */
[----:B------:R-:W-:-:S07]  /*53d0*/  MOV R13, R17 ;  /* 0x00000011000d7202 */ /* 0x000fce0000000f00 */
[----:B------:R-:W-:Y:S05]  /*53e0*/  WARPSYNC.COLLECTIVE R15, `(.L_x_9319) ;  /* 0x000000000f087348 */ /* 0x000fea0003c00000 */
[----:B------:R0:W1:Y:S02]  /*53f0*/  SHFL.BFLY P6, R14, R13, R12, R11 ;  /* 0x0c00000c0d0e7389 */ /* 0x00006400000c000b */
[----:B01----:R-:W-:Y:S01]  /*5400*/  ENDCOLLECTIVE ;  /* 0x000000000000791b */ /* 0x003fe20003800000 */
.L_x_9319:
[----:B------:R-:W-:Y:S01]  /*5410*/  HFMA2.MMA R12, -RZ, RZ, 0, 1.1920928955078125e-07 ;  /* 0x00000002ff0c7435 */ /* 0x000fe200000001ff */
[----:B------:R-:W-:Y:S01]  /*5420*/  IMAD.MOV.U32 R13, RZ, RZ, RZ ;  /* 0x000000ffff0d7224 */ /* 0x000fe200078e00ff */
[----:B------:R-:W-:-:S09]  /*5430*/  MOV R34, R14 ;  /* 0x0000000e00227202 */ /* 0x000fd20000000f00 */
[----:B------:R-:W-:Y:S05]  /*5440*/  WARPSYNC.COLLECTIVE R15, `(.L_x_9320) ;  /* 0x000000000f087348 */ /* 0x000fea0003c00000 */
[----:B------:R0:W1:Y:S02]  /*5450*/  SHFL.BFLY P6, R14, R13, R12, R11 ;  /* 0x0c00000c0d0e7389 */ /* 0x00006400000c000b */
[----:B01----:R-:W-:Y:S01]  /*5460*/  ENDCOLLECTIVE ;  /* 0x000000000000791b */ /* 0x003fe20003800000 */
.L_x_9320:
        /* <DEDUP_REMOVED lines=8> */
.L_x_9321:
[----:B------:R-:W-:Y:S01]  /*54f0*/  HFMA2.MMA R12, -RZ, RZ, 0, 1.1920928955078125e-07 ;  /* 0x00000002ff0c7435 */ /* 0x000fe200000001ff */
[----:B------:R-:W-:Y:S01]  /*5500*/  IMAD.MOV.U32 R13, RZ, RZ, RZ ;  /* 0x000000ffff0d7224 */ /* 0x000fe200078e00ff */
[----:B------:R-:W-:-:S09]  /*5510*/  MOV R36, R14 ;  /* 0x0000000e00247202 */ /* 0x000fd20000000f00 */
[----:B------:R-:W-:Y:S05]  /*5520*/  WARPSYNC.COLLECTIVE R15, `(.L_x_9322) ;  /* 0x000000000f087348 */ /* 0x000fea0003c00000 */
[----:B------:R0:W1:Y:S02]  /*5530*/  SHFL.BFLY P6, R14, R13, R12, R11 ;  /* 0x0c00000c0d0e7389 */ /* 0x00006400000c000b */
[----:B01----:R-:W-:Y:S01]  /*5540*/  ENDCOLLECTIVE ;  /* 0x000000000000791b */ /* 0x003fe20003800000 */
.L_x_9322:
        /* <DEDUP_REMOVED lines=8> */
.L_x_9323:
[----:B------:R-:W-:Y:S05]  /*55d0*/  BRA `(.L_x_9324) ;  /* 0xffffffdc00707947 */ /* 0x000fea000383ffff */
.L_x_9325:
        /* <DEDUP_REMOVED lines=10> */
.L_x_28199:


//--------------------- .text._ZN4vllm25paged_attention_v1_kernelI13__nv_bfloat16hLi120ELi32ELi128ELNS_18Fp8KVCacheDataTypeE1ELb1EEEvPT_PKS3_PKT0_S9_ifPKiSB_iPKfiiiSD_SD_iiiii --------------------------
	.section	.text._ZN4vllm25paged_attention_v1_kernelI13__nv_bfloat16hLi120ELi32ELi128ELNS_18Fp8KVCacheDataTypeE1ELb1EEEvPT_PKS3_PKT0_S9_ifPKiSB_iPKfiiiSD_SD_iiiii,"ax",@progbits
	.align	128
        .global         _ZN4vllm25paged_attention_v1_kernelI13__nv_bfloat16hLi120ELi32ELi128ELNS_18Fp8KVCacheDataTypeE1ELb1EEEvPT_PKS3_PKT0_S9_ifPKiSB_iPKfiiiSD_SD_iiiii
        .type           _ZN4vllm25paged_attention_v1_kernelI13__nv_bfloat16hLi120ELi32ELi128ELNS_18Fp8KVCacheDataTypeE1ELb1EEEvPT_PKS3_PKT0_S9_ifPKiSB_iPKfiiiSD_SD_iiiii,@function
        .size           _ZN4vllm25paged_attention_v1_kernelI13__nv_bfloat16hLi120ELi32ELi128ELNS_18Fp8KVCacheDataTypeE1ELb1EEEvPT_PKS3_PKT0_S9_ifPKiSB_iPKfiiiSD_SD_iiiii,(.L_x_28200 - _ZN4vllm25paged_attention_v1_kernelI13__nv_bfloat16hLi120ELi32ELi128ELNS_18Fp8KVCacheDataTypeE1ELb1EEEvPT_PKS3_PKT0_S9_ifPKiSB_iPKfiiiSD_SD_iiiii)
        .other          _ZN4vllm25paged_attention_v1_kernelI13__nv_bfloat16hLi120ELi32ELi128ELNS_18Fp8KVCacheDataTypeE1ELb1EEEvPT_PKS3_PKT0_S9_ifPKiSB_iPKfiiiSD_SD_iiiii,@"STO_CUDA_ENTRY STV_DEFAULT"
_ZN4vllm25paged_attention_v1_kernelI13__nv_bfloat16hLi120ELi32ELi128ELNS_18Fp8KVCacheDataTypeE1ELb1EEEvPT_PKS3_PKT0_S9_ifPKiSB_iPKfiiiSD_SD_iiiii:
.text._ZN4vllm25paged_attention_v1_kernelI13__nv_bfloat16hLi120ELi32ELi128ELNS_18Fp8KVCacheDataTypeE1ELb1EEEvPT_PKS3_PKT0_S9_ifPKiSB_iPKfiiiSD_SD_iiiii:
        /* <DEDUP_REMOVED lines=46> */
.L_x_9330:
        /* <DEDUP_REMOVED lines=15> */
.L_x_9329:
[----:B------:R-:W-:Y:S05]  /*03d0*/  BSYNC B1 ;  /* 0x0000000000017941 */ /* 0x000fea0003800000 */
.L_x_9328:
        /* <DEDUP_REMOVED lines=15> */
.L_x_9331:
        /* <DEDUP_REMOVED lines=28> */
.L_x_9327:
[----:B------:R-:W-:Y:S05]  /*0690*/  BSYNC B0 ;  /* 0x0000000000007941 */ /* 0x000fea0003800000 */
.L_x_9326:
        /* <DEDUP_REMOVED lines=90> */
.L_x_9332:
[----:B------:R-:W-:Y:S02]  /*0c40*/  ULDC UR4, c[0x0][0x278] ;  /* 0x00009e0000047ab9 */ /* 0x000fe40000000800 */
[----:B------:R-:W-:-:S04]  /*0c50*/  IMAD R17, R4, UR4, R17 ;  /* 0x0000000404117c24 */ /* 0x000fc8000f8e0211 */
[----:B------:R-:W-:-:S07]  /*0c60*/  IMAD R21, R17, R12, RZ ;  /* 0x0000000c11157224 */ /* 0x000fce00078e02ff */
.L_x_9333:
        /* <DEDUP_REMOVED lines=25> */
.L_x_9337:
        /* <DEDUP_REMOVED lines=36> */
.L_x_9335:
[----:B------:R-:W-:Y:S05]  /*1040*/  BSYNC B7 ;  /* 0x0000000000077941 */ /* 0x000fea0003800000 */
.L_x_9334:
        /* <DEDUP_REMOVED lines=13> */
.L_x_9378:
        /* <DEDUP_REMOVED lines=47> */
.L_x_9343:
        /* <DEDUP_REMOVED lines=11> */
.L_x_9342:
[----:B------:R-:W-:Y:S05]  /*14c0*/  BSYNC B1 ;  /* 0x0000000000017941 */ /* 0x000fea0003800000 */
.L_x_9341:
        /* <DEDUP_REMOVED lines=14> */
.L_x_9346:
        /* <DEDUP_REMOVED lines=100> */
.L_x_9345:
[----:B------:R-:W-:Y:S05]  /*1bf0*/  BSYNC B1 ;  /* 0x0000000000017941 */ /* 0x000fea0003800000 */
.L_x_9344:
        /* <DEDUP_REMOVED lines=55> */
.L_x_9348:
[----:B------:R-:W-:Y:S05]  /*1f70*/  BSYNC B1 ;  /* 0x0000000000017941 */ /* 0x000fea0003800000 */
.L_x_9347:
        /* <DEDUP_REMOVED lines=26> */
.L_x_9340:
[----:B------:R-:W-:Y:S05]  /*2120*/  BSYNC B0 ;  /* 0x0000000000007941 */ /* 0x000fea0003800000 */
.L_x_9339:
        /* <DEDUP_REMOVED lines=51> */
.L_x_9353:
        /* <DEDUP_REMOVED lines=8> */
.L_x_9352:
[----:B------:R-:W-:Y:S05]  /*24e0*/  BSYNC B1 ;  /* 0x0000000000017941 */ /* 0x000fea0003800000 */
.L_x_9351:
        /* <DEDUP_REMOVED lines=14> */
.L_x_9356:
        /* <DEDUP_REMOVED lines=52> */
.L_x_9355:
[----:B------:R-:W-:Y:S05]  /*2910*/  BSYNC B1 ;  /* 0x0000000000017941 */ /* 0x000fea0003800000 */
.L_x_9354:
        /* <DEDUP_REMOVED lines=31> */
.L_x_9358:
[----:B------:R-:W-:Y:S05]  /*2b10*/  BSYNC B1 ;  /* 0x0000000000017941 */ /* 0x000fea0003800000 */
.L_x_9357:
        /* <DEDUP_REMOVED lines=14> */
.L_x_9350:
[----:B------:R-:W-:Y:S05]  /*2c00*/  BSYNC B0 ;  /* 0x0000000000007941 */ /* 0x000fea0003800000 */
.L_x_9349:
        /* <DEDUP_REMOVED lines=28> */
.L_x_9362:
        /* <DEDUP_REMOVED lines=33> */
.L_x_9360:
[----:B------:R-:W-:Y:S05]  /*2fe0*/  BSYNC B6 ;  /* 0x0000000000067941 */ /* 0x000fea0003800000 */
.L_x_9359:
        /* <DEDUP_REMOVED lines=56> */
.L_x_9409:
        /* <DEDUP_REMOVED lines=39> */
.L_x_9365:
[----:B------:R-:W-:Y:S05]  /*35e0*/  BSYNC B0 ;  /* 0x0000000000007941 */ /* 0x000fea0003800000 */
.L_x_9364:
        /* <DEDUP_REMOVED lines=33> */
.L_x_9367:
[----:B------:R-:W-:Y:S05]  /*3800*/  BSYNC B0 ;  /* 0x0000000000007941 */ /* 0x000fea0003800000 */
.L_x_9366:
        /* <DEDUP_REMOVED lines=18> */
.L_x_9369:
[----:B------:R-:W-:Y:S05]  /*3930*/  BSYNC B0 ;  /* 0x0000000000007941 */ /* 0x000fea0003800000 */
.L_x_9368:
        /* <DEDUP_REMOVED lines=34> */
.L_x_9371:
[----:B------:R-:W-:Y:S05]  /*3b60*/  BSYNC B0 ;  /* 0x0000000000007941 */ /* 0x000fea0003800000 */
.L_x_9370:
        /* <DEDUP_REMOVED lines=123> */
.L_x_9336:
        /* <DEDUP_REMOVED lines=16> */
.L_x_9361:
        /* <DEDUP_REMOVED lines=16> */
.L_x_9372:
[----:B------:R-:W-:Y:S05]  /*4520*/  EXIT ;  /* 0x000000000000794d */ /* 0x000fea0003800000 */
.L_x_9338:
[----:B------:R-:W-:Y:S01]  /*4530*/  HFMA2.MMA R11, -RZ, RZ, 0, 1.847743988037109375e-06 ;  /* 0x0000001fff0b7435 */ /* 0x000fe200000001ff */
[----:B------:R-:W-:Y:S01]  /*4540*/  IMAD.MOV.U32 R12, RZ, RZ, 0x10 ;  /* 0x00000010ff0c7424 */ /* 0x000fe200078e00ff */
[----:B------:R-:W-:Y:S01]  /*4550*/  MOV R9, 0xff7fffff ;  /* 0xff7fffff00097802 */ /* 0x000fe20000000f00 */
[----:B------:R-:W-:-:S08]  /*4560*/  IMAD.MOV.U32 R15, RZ, RZ, -0x1 ;  /* 0xffffffffff0f7424 */ /* 0x000fd000078e00ff */
[----:B------:R-:W-:Y:S05]  /*4570*/  WARPSYNC.COLLECTIVE R15, `(.L_x_9373) ;  /* 0x000000000f087348 */ /* 0x000fea0003c00000 */
[----:B------:R0:W1:Y:S02]  /*4580*/  SHFL.BFLY P6, R14, R13, R12, R11 ;  /* 0x0c00000c0d0e7389 */ /* 0x00006400000c000b */
[----:B01----:R-:W-:Y:S01]  /*4590*/  ENDCOLLECTIVE ;  /* 0x000000000000791b */ /* 0x003fe20003800000 */
.L_x_9373:
[----:B------:R-:W-:Y:S01]  /*45a0*/  IMAD.MOV.U32 R12, RZ, RZ, 0x8 ;  /* 0x00000008ff0c7424 */ /* 0x000fe200078e00ff */
[----:B------:R-:W-:-:S04]  /*45b0*/  FMNMX.FTZ R8, R14, -3.40282346638528859812e+38, !PT ;  /* 0xff7fffff0e087809 */ /* 0x000fc80007810000 */
[----:B------:R-:W-:-:S07]  /*45c0*/  MOV R13, R8 ;  /* 0x00000008000d7202 */ /* 0x000fce0000000f00 */
[----:B------:R-:W-:Y:S05]  /*45d0*/  WARPSYNC.COLLECTIVE R15, `(.L_x_9374) ;  /* 0x000000000f087348 */ /* 0x000fea0003c00000 */
[----:B------:R0:W1:Y:S02]  /*45e0*/  SHFL.BFLY P6, R14, R13, R12, R11 ;  /* 0x0c00000c0d0e7389 */ /* 0x00006400000c000b */
[----:B01----:R-:W-:Y:S01]  /*45f0*/  ENDCOLLECTIVE ;  /* 0x000000000000791b */ /* 0x003fe20003800000 */
.L_x_9374:
[----:B------:R-:W-:Y:S01]  /*4600*/  IMAD.MOV.U32 R12, RZ, RZ, 0x4 ;  /* 0x00000004ff0c7424 */ /* 0x000fe200078e00ff */
[----:B------:R-:W-:-:S04]  /*4610*/  FMNMX.FTZ R10, R8, R14, !PT ;  /* 0x0000000e080a7209 */ /* 0x000fc80007810000 */
[----:B------:R-:W-:-:S07]  /*4620*/  MOV R13, R10 ;  /* 0x0000000a000d7202 */ /* 0x000fce0000000f00 */
[----:B------:R-:W-:Y:S05]  /*4630*/  WARPSYNC.COLLECTIVE R15, `(.L_x_9375) ;  /* 0x000000000f087348 */ /* 0x000fea0003c00000 */
[----:B------:R0:W1:Y:S02]  /*4640*/  SHFL.BFLY P6, R14, R13, R12, R11 ;  /* 0x0c00000c0d0e7389 */ /* 0x00006400000c000b */
[----:B01----:R-:W-:Y:S01]  /*4650*/  ENDCOLLECTIVE ;  /* 0x000000000000791b */ /* 0x003fe20003800000 */
.L_x_9375:
[----:B------:R-:W-:Y:S01]  /*4660*/  IMAD.MOV.U32 R12, RZ, RZ, 0x2 ;  /* 0x00000002ff0c7424 */ /* 0x000fe200078e00ff */
[----:B------:R-:W-:-:S04]  /*4670*/  FMNMX.FTZ R16, R10, R14, !PT ;  /* 0x0000000e0a107209 */ /* 0x000fc80007810000 */
[----:B------:R-:W-:-:S07]  /*4680*/  MOV R13, R16 ;  /* 0x00000010000d7202 */ /* 0x000fce0000000f00 */
[----:B------:R-:W-:Y:S05]  /*4690*/  WARPSYNC.COLLECTIVE R15, `(.L_x_9376) ;  /* 0x000000000f087348 */ /* 0x000fea0003c00000 */
[----:B------:R0:W1:Y:S02]  /*46a0*/  SHFL.BFLY P6, R14, R13, R12, R11 ;  /* 0x0c00000c0d0e7389 */ /* 0x00006400000c000b */
[----:B01----:R-:W-:Y:S01]  /*46b0*/  ENDCOLLECTIVE ;  /* 0x000000000000791b */ /* 0x003fe20003800000 */
.L_x_9376:
[----:B------:R-:W-:Y:S01]  /*46c0*/  IMAD.MOV.U32 R12, RZ, RZ, 0x1 ;  /* 0x00000001ff0c7424 */ /* 0x000fe200078e00ff */
[----:B------:R-:W-:-:S04]  /*46d0*/  FMNMX.FTZ R17, R16, R14, !PT ;  /* 0x0000000e10117209 */ /* 0x000fc80007810000 */
[----:B------:R-:W-:-:S07]  /*46e0*/  MOV R13, R17 ;  /* 0x00000011000d7202 */ /* 0x000fce0000000f00 */
[----:B------:R-:W-:Y:S05]  /*46f0*/  WARPSYNC.COLLECTIVE R15, `(.L_x_9377) ;  /* 0x000000000f087348 */ /* 0x000fea0003c00000 */
[----:B------:R0:W1:Y:S02]  /*4700*/  SHFL.BFLY P6, R14, R13, R12, R11 ;  /* 0x0c00000c0d0e7389 */ /* 0x00006400000c000b */
[----:B01----:R-:W-:Y:S01]  /*4710*/  ENDCOLLECTIVE ;  /* 0x000000000000791b */ /* 0x003fe20003800000 */
.L_x_9377:
[----:B------:R-:W-:Y:S05]  /*4720*/  BRA `(.L_x_9378) ;  /* 0xffffffc8007c7947 */ /* 0x000fea000383ffff */
.L_x_9363:
[----:B-1----:R-:W-:Y:S01]  /*4730*/  HFMA2.MMA R12, -RZ, RZ, 0, 1.1920928955078125e-07 ;  /* 0x00000002ff0c7435 */ /* 0x002fe200000001ff */
[----:B------:R-:W-:Y:S01]  /*4740*/  IMAD.MOV.U32 R13, RZ, RZ, RZ ;  /* 0x000000ffff0d7224 */ /* 0x000fe200078e00ff */
[----:B------:R-:W-:Y:S01]  /*4750*/  MOV R15, 0xffffffff ;  /* 0xffffffff000f7802 */ /* 0x000fe20000000f00 */
[----:B------:R-:W-:-:S08]  /*4760*/  IMAD.MOV.U32 R11, RZ, RZ, 0x1f ;  /* 0x0000001fff0b7424 */ /* 0x000fd000078e00ff */
[----:B0-----:R-:W-:Y:S05]  /*4770*/  WARPSYNC.COLLECTIVE R15, `(.L_x_9379) ;  /* 0x000000000f087348 */ /* 0x001fea0003c00000 */
[----:B------:R1:W2:Y:S02]  /*4780*/  SHFL.BFLY P6, R14, R13, R12, R11 ;  /* 0x0c00000c0d0e7389 */ /* 0x0002a400000c000b */
[----:B012---:R-:W-:Y:S01]  /*4790*/  ENDCOLLECTIVE ;  /* 0x000000000000791b */ /* 0x007fe20003800000 */
.L_x_9379:
[----:B------:R-:W-:Y:S01]  /*47a0*/  HFMA2.MMA R12, -RZ, RZ, 0, 5.9604644775390625e-08 ;  /* 0x00000001ff0c7435 */ /* 0x000fe200000001ff */
[----:B------:R-:W-:-:S04]  /*47b0*/  FADD.FTZ R24, RZ, R14 ;  /* 0x0000000eff187221 */ /* 0x000fc80000010000 */
[----:B------:R-:W-:-:S07]  /*47c0*/  IMAD.MOV.U32 R13, RZ, RZ, R24 ;  /* 0x000000ffff0d7224 */ /* 0x000fce00078e0018 */
[----:B------:R-:W-:Y:S05]  /*47d0*/  WARPSYNC.COLLECTIVE R15, `(.L_x_9380) ;  /* 0x000000000f087348 */ /* 0x000fea0003c00000 */
[----:B------:R0:W1:Y:S02]  /*47e0*/  SHFL.BFLY P6, R14, R13, R12, R11 ;  /* 0x0c00000c0d0e7389 */ /* 0x00006400000c000b */
[----:B01----:R-:W-:Y:S01]  /*47f0*/  ENDCOLLECTIVE ;  /* 0x000000000000791b */ /* 0x003fe20003800000 */
.L_x_9380:
[----:B------:R-:W-:Y:S01]  /*4800*/  MOV R13, RZ ;  /* 0x000000ff000d7202 */ /* 0x000fe20000000f00 */
[----:B------:R-:W-:Y:S02]  /*4810*/  IMAD.MOV.U32 R12, RZ, RZ, 0x2 ;  /* 0x00000002ff0c7424 */ /* 0x000fe400078e00ff */
[----:B------:R-:W-:-:S07]  /*4820*/  IMAD.MOV.U32 R23, RZ, RZ, R14 ;  /* 0x000000ffff177224 */ /* 0x000fce00078e000e */
[----:B------:R-:W-:Y:S05]  /*4830*/  WARPSYNC.COLLECTIVE R15, `(.L_x_9381) ;  /* 0x000000000f087348 */ /* 0x000fea0003c00000 */
[----:B------:R0:W1:Y:S02]  /*4840*/  SHFL.BFLY P6, R14, R13, R12, R11 ;  /* 0x0c00000c0d0e7389 */ /* 0x00006400000c000b */
[----:B01----:R-:W-:Y:S01]  /*4850*/  ENDCOLLECTIVE ;  /* 0x000000000000791b */ /* 0x003fe20003800000 */
.L_x_9381:
        /* <DEDUP_REMOVED lines=8> */
.L_x_9382:
[----:B------:R-:W-:Y:S01]  /*48e0*/  MOV R13, RZ ;  /* 0x000000ff000d7202 */ /* 0x000fe20000000f00 */
[----:B------:R-:W-:Y:S02]  /*48f0*/  IMAD.MOV.U32 R12, RZ, RZ, 0x2 ;  /* 0x00000002ff0c7424 */ /* 0x000fe400078e00ff */
[----:B------:R-:W-:-:S07]  /*4900*/  IMAD.MOV.U32 R22, RZ, RZ, R14 ;  /* 0x000000ffff167224 */ /* 0x000fce00078e000e */
[----:B------:R-:W-:Y:S05]  /*4910*/  WARPSYNC.COLLECTIVE R15, `(.L_x_9383) ;  /* 0x000000000f087348 */ /* 0x000fea0003c00000 */
[----:B------:R0:W1:Y:S02]  /*4920*/  SHFL.BFLY P6, R14, R13, R12, R11 ;  /* 0x0c00000c0d0e7389 */ /* 0x00006400000c000b */
[----:B01----:R-:W-:Y:S01]  /*4930*/  ENDCOLLECTIVE ;  /* 0x000000000000791b */ /* 0x003fe20003800000 */
.L_x_9383:
        /* <DEDUP_REMOVED lines=8> */
.L_x_9384:
[----:B------:R-:W-:Y:S01]  /*49c0*/  MOV R13, RZ ;  /* 0x000000ff000d7202 */ /* 0x000fe20000000f00 */
[----:B------:R-:W-:Y:S02]  /*49d0*/  IMAD.MOV.U32 R12, RZ, RZ, 0x2 ;  /* 0x00000002ff0c7424 */ /* 0x000fe400078e00ff */
[----:B------:R-:W-:-:S07]  /*49e0*/  IMAD.MOV.U32 R21, RZ, RZ, R14 ;  /* 0x000000ffff157224 */ /* 0x000fce00078e000e */
[----:B------:R-:W-:Y:S05]  /*49f0*/  WARPSYNC.COLLECTIVE R15, `(.L_x_9385) ;  /* 0x000000000f087348 */ /* 0x000fea0003c00000 */
[----:B------:R0:W1:Y:S02]  /*4a00*/  SHFL.BFLY P6, R14, R13, R12, R11 ;  /* 0x0c00000c0d0e7389 */ /* 0x00006400000c000b */
[----:B01----:R-:W-:Y:S01]  /*4a10*/  ENDCOLLECTIVE ;  /* 0x000000000000791b */ /* 0x003fe20003800000 */
.L_x_9385:
        /* <DEDUP_REMOVED lines=8> */
.L_x_9386:
[----:B------:R-:W-:Y:S01]  /*4aa0*/  MOV R13, RZ ;  /* 0x000000ff000d7202 */ /* 0x000fe20000000f00 */
[----:B------:R-:W-:Y:S02]  /*4ab0*/  IMAD.MOV.U32 R12, RZ, RZ, 0x2 ;  /* 0x00000002ff0c7424 */ /* 0x000fe400078e00ff */
[----:B------:R-:W-:-:S07]  /*4ac0*/  IMAD.MOV.U32 R25, RZ, RZ, R14 ;  /* 0x000000ffff197224 */ /* 0x000fce00078e000e */
[----:B------:R-:W-:Y:S05]  /*4ad0*/  WARPSYNC.COLLECTIVE R15, `(.L_x_9387) ;  /* 0x000000000f087348 */ /* 0x000fea0003c00000 */
[----:B------:R0:W1:Y:S02]  /*4ae0*/  SHFL.BFLY P6, R14, R13, R12, R11 ;  /* 0x0c00000c0d0e7389 */ /* 0x00006400000c000b */
[----:B01----:R-:W-:Y:S01]  /*4af0*/  ENDCOLLECTIVE ;  /* 0x000000000000791b */ /* 0x003fe20003800000 */
.L_x_9387:
        /* <DEDUP_REMOVED lines=8> */
.L_x_9388:
[----:B------:R-:W-:Y:S01]  /*4b80*/  MOV R13, RZ ;  /* 0x000000ff000d7202 */ /* 0x000fe20000000f00 */
[----:B------:R-:W-:Y:S02]  /*4b90*/  IMAD.MOV.U32 R12, RZ, RZ, 0x2 ;  /* 0x00000002ff0c7424 */ /* 0x000fe400078e00ff */
[----:B------:R-:W-:-:S07]  /*4ba0*/  IMAD.MOV.U32 R2, RZ, RZ, R14 ;  /* 0x000000ffff027224 */ /* 0x000fce00078e000e */
[----:B------:R-:W-:Y:S05]  /*4bb0*/  WARPSYNC.COLLECTIVE R15, `(.L_x_9389) ;  /* 0x000000000f087348 */ /* 0x000fea0003c00000 */
[----:B------:R0:W1:Y:S02]  /*4bc0*/  SHFL.BFLY P6, R14, R13, R12, R11 ;  /* 0x0c00000c0d0e7389 */ /* 0x00006400000c000b */
[----:B01----:R-:W-:Y:S01]  /*4bd0*/  ENDCOLLECTIVE ;  /* 0x000000000000791b */ /* 0x003fe20003800000 */
.L_x_9389:
        /* <DEDUP_REMOVED lines=8> */
.L_x_9390:
[----:B------:R-:W-:Y:S01]  /*4c60*/  MOV R13, RZ ;  /* 0x000000ff000d7202 */ /* 0x000fe20000000f00 */
[----:B------:R-:W-:Y:S02]  /*4c70*/  IMAD.MOV.U32 R12, RZ, RZ, 0x2 ;  /* 0x00000002ff0c7424 */ /* 0x000fe400078e00ff */
[----:B------:R-:W-:-:S07]  /*4c80*/  IMAD.MOV.U32 R17, RZ, RZ, R14 ;  /* 0x000000ffff117224 */ /* 0x000fce00078e000e */
[----:B------:R-:W-:Y:S05]  /*4c90*/  WARPSYNC.COLLECTIVE R15, `(.L_x_9391) ;  /* 0x000000000f087348 */ /* 0x000fea0003c00000 */
[----:B------:R0:W1:Y:S02]  /*4ca0*/  SHFL.BFLY P6, R14, R13, R12, R11 ;  /* 0x0c00000c0d0e7389 */ /* 0x00006400000c000b */
[----:B01----:R-:W-:Y:S01]  /*4cb0*/  ENDCOLLECTIVE ;  /* 0x000000000000791b */ /* 0x003fe20003800000 */
.L_x_9391:
        /* <DEDUP_REMOVED lines=8> */
.L_x_9392:
[----:B------:R-:W-:Y:S01]  /*4d40*/  MOV R13, RZ ;  /* 0x000000ff000d7202 */ /* 0x000fe20000000f00 */
[----:B------:R-:W-:Y:S02]  /*4d50*/  IMAD.MOV.U32 R12, RZ, RZ, 0x2 ;  /* 0x00000002ff0c7424 */ /* 0x000fe400078e00ff */
[----:B------:R-:W-:-:S07]  /*4d60*/  IMAD.MOV.U32 R9, RZ, RZ, R14 ;  /* 0x000000ffff097224 */ /* 0x000fce00078e000e */
[----:B------:R-:W-:Y:S05]  /*4d70*/  WARPSYNC.COLLECTIVE R15, `(.L_x_9393) ;  /* 0x000000000f087348 */ /* 0x000fea0003c00000 */
[----:B------:R0:W1:Y:S02]  /*4d80*/  SHFL.BFLY P6, R14, R13, R12, R11 ;  /* 0x0c00000c0d0e7389 */ /* 0x00006400000c000b */
[----:B01----:R-:W-:Y:S01]  /*4d90*/  ENDCOLLECTIVE ;  /* 0x000000000000791b */ /* 0x003fe20003800000 */
.L_x_9393:
[----:B------:R-:W-:Y:S01]  /*4da0*/  FADD.FTZ R16, R16, R9 ;  /* 0x0000000910107221 */ /* 0x000fe20000010000 */
[----:B------:R-:W-:Y:S02]  /*4db0*/  IMAD.MOV.U32 R12, RZ, RZ, 0x1 ;  /* 0x00000001ff0c7424 */ /* 0x000fe400078e00ff */
[----:B------:R-:W-:-:S05]  /*4dc0*/  FADD.FTZ R10, RZ, R14 ;  /* 0x0000000eff0a7221 */ /* 0x000fca0000010000 */
[----:B------:R-:W-:-:S07]  /*4dd0*/  MOV R13, R10 ;  /* 0x0000000a000d7202 */ /* 0x000fce0000000f00 */
[----:B------:R-:W-:Y:S05]  /*4de0*/  WARPSYNC.COLLECTIVE R15, `(.L_x_9394) ;  /* 0x000000000f087348 */ /* 0x000fea0003c00000 */
[----:B------:R0:W1:Y:S02]  /*4df0*/  SHFL.BFLY P6, R14, R13, R12, R11 ;  /* 0x0c00000c0d0e7389 */ /* 0x00006400000c000b */
[----:B01----:R-:W-:Y:S01]  /*4e00*/  ENDCOLLECTIVE ;  /* 0x000000000000791b */ /* 0x003fe20003800000 */
.L_x_9394:
[----:B------:R-:W-:Y:S01]  /*4e10*/  HFMA2.MMA R12, -RZ, RZ, 0, 1.1920928955078125e-07 ;  /* 0x00000002ff0c7435 */ /* 0x000fe200000001ff */
[----:B------:R-:W-:Y:S01]  /*4e20*/  IMAD.MOV.U32 R13, RZ, RZ, RZ ;  /* 0x000000ffff0d7224 */ /* 0x000fe200078e00ff */
[----:B------:R-:W-:-:S09]  /*4e30*/  MOV R29, R14 ;  /* 0x0000000e001d7202 */ /* 0x000fd20000000f00 */
[----:B------:R-:W-:Y:S05]  /*4e40*/  WARPSYNC.COLLECTIVE R15, `(.L_x_9395) ;  /* 0x000000000f087348 */ /* 0x000fea0003c00000 */
[----:B------:R0:W1:Y:S02]  /*4e50*/  SHFL.BFLY P6, R14, R13, R12, R11 ;  /* 0x0c00000c0d0e7389 */ /* 0x00006400000c000b */
[----:B01----:R-:W-:Y:S01]  /*4e60*/  ENDCOLLECTIVE ;  /* 0x000000000000791b */ /* 0x003fe20003800000 */
.L_x_9395:
[----:B------:R-:W-:Y:S01]  /*4e70*/  FADD.FTZ R10, R10, R29 ;  /* 0x0000001d0a0a7221 */ /* 0x000fe20000010000 */
[----:B------:R-:W-:Y:S01]  /*4e80*/  MOV R12, 0x1 ;  /* 0x00000001000c7802 */ /* 0x000fe20000000f00 */
[----:B------:R-:W-:-:S04]  /*4e90*/  FADD.FTZ R27, RZ, R14 ;  /* 0x0000000eff1b7221 */ /* 0x000fc80000010000 */
[----:B------:R-:W-:-:S07]  /*4ea0*/  IMAD.MOV.U32 R13, RZ, RZ, R27 ;  /* 0x000000ffff0d7224 */ /* 0x000fce00078e001b */
[----:B------:R-:W-:Y:S05]  /*4eb0*/  WARPSYNC.COLLECTIVE R15, `(.L_x_9396) ;  /* 0x000000000f087348 */ /* 0x000fea0003c00000 */
[----:B------:R0:W1:Y:S02]  /*4ec0*/  SHFL.BFLY P6, R14, R13, R12, R11 ;  /* 0x0c00000c0d0e7389 */ /* 0x00006400000c000b */
[----:B01----:R-:W-:Y:S01]  /*4ed0*/  ENDCOLLECTIVE ;  /* 0x000000000000791b */ /* 0x003fe20003800000 */
.L_x_9396:
[----:B------:R-:W-:Y:S01]  /*4ee0*/  HFMA2.MMA R13, -RZ, RZ, 0, 0 ;  /* 0x00000000ff0d7435 */ /* 0x000fe200000001ff */
[----:B------:R-:W-:Y:S02]  /*4ef0*/  IMAD.MOV.U32 R12, RZ, RZ, 0x2 ;  /* 0x00000002ff0c7424 */ /* 0x000fe400078e00ff */
[----:B------:R-:W-:-:S08]  /*4f00*/  IMAD.MOV.U32 R26, RZ, RZ, R14 ;  /* 0x000000ffff1a7224 */ /* 0x000fd000078e000e */
[----:B------:R-:W-:Y:S05]  /*4f10*/  WARPSYNC.COLLECTIVE R15, `(.L_x_9397) ;  /* 0x000000000f087348 */ /* 0x000fea0003c00000 */
[----:B------:R0:W1:Y:S02]  /*4f20*/  SHFL.BFLY P6, R14, R13, R12, R11 ;  /* 0x0c00000c0d0e7389 */ /* 0x00006400000c000b */
[----:B01----:R-:W-:Y:S01]  /*4f30*/  ENDCOLLECTIVE ;  /* 0x000000000000791b */ /* 0x003fe20003800000 */
.L_x_9397:
        /* <DEDUP_REMOVED lines=8> */
.L_x_9398:
[----:B------:R-:W-:Y:S01]  /*4fc0*/  MOV R13, RZ ;  /* 0x000000ff000d7202 */ /* 0x000fe20000000f00 */
[----:B------:R-:W-:Y:S02]  /*4fd0*/  IMAD.MOV.U32 R12, RZ, RZ, 0x2 ;  /* 0x00000002ff0c7424 */ /* 0x000fe400078e00ff */
[----:B------:R-:W-:-:S07]  /*4fe0*/  IMAD.MOV.U32 R9, RZ, RZ, R14 ;  /* 0x000000ffff097224 */ /* 0x000fce00078e000e */
[----:B------:R-:W-:Y:S05]  /*4ff0*/  WARPSYNC.COLLECTIVE R15, `(.L_x_9399) ;  /* 0x000000000f087348 */ /* 0x000fea0003c00000 */
[----:B------:R0:W1:Y:S02]  /*5000*/  SHFL.BFLY P6, R14, R13, R12, R11 ;  /* 0x0c00000c0d0e7389 */ /* 0x00006400000c000b */
[----:B01----:R-:W-:Y:S01]  /*5010*/  ENDCOLLECTIVE ;  /* 0x000000000000791b */ /* 0x003fe20003800000 */
.L_x_9399:
        /* <DEDUP_REMOVED lines=8> */
.L_x_9400:
[----:B------:R-:W-:Y:S01]  /*50a0*/  MOV R13, RZ ;  /* 0x000000ff000d7202 */ /* 0x000fe20000000f00 */
[----:B------:R-:W-:Y:S02]  /*50b0*/  IMAD.MOV.U32 R12, RZ, RZ, 0x2 ;  /* 0x00000002ff0c7424 */ /* 0x000fe400078e00ff */
[----:B------:R-:W-:-:S07]  /*50c0*/  IMAD.MOV.U32 R2, RZ, RZ, R14 ;  /* 0x000000ffff027224 */ /* 0x000fce00078e000e */
[----:B------:R-:W-:Y:S05]  /*50d0*/  WARPSYNC.COLLECTIVE R15, `(.L_x_9401) ;  /* 0x000000000f087348 */ /* 0x000fea0003c00000 */
[----:B------:R0:W1:Y:S02]  /*50e0*/  SHFL.BFLY P6, R14, R13, R12, R11 ;  /* 0x0c00000c0d0e7389 */ /* 0x00006400000c000b */
[----:B01----:R-:W-:Y:S01]  /*50f0*/  ENDCOLLECTIVE ;  /* 0x000000000000791b */ /* 0x003fe20003800000 */
.L_x_9401:
[----:B------:R-:W-:Y:S01]  /*5100*/  FADD.FTZ R2, R8, R2 ;  /* 0x0000000208027221 */ /* 0x000fe20000010000 */
[----:B------:R-:W-:Y:S01]  /*5110*/  IMAD.MOV.U32 R12, RZ, RZ, 0x1 ;  /* 0x00000001ff0c7424 */ /* 0x000fe200078e00ff */
[----:B------:R-:W-:-:S05]  /*5120*/  MOV R25, R14 ;  /* 0x0000000e00197202 */ /* 0x000fca0000000f00 */
[----:B------:R-:W-:-:S07]  /*5130*/  FADD.FTZ R13, RZ, R25 ;  /* 0x00000019ff0d7221 */ /* 0x000fce0000010000 */
[----:B------:R-:W-:Y:S05]  /*5140*/  WARPSYNC.COLLECTIVE R15, `(.L_x_9402) ;  /* 0x000000000f087348 */ /* 0x000fea0003c00000 */
[----:B------:R0:W1:Y:S02]  /*5150*/  SHFL.BFLY P6, R14, R13, R12, R11 ;  /* 0x0c00000c0d0e7389 */ /* 0x00006400000c000b */
[----:B01----:R-:W-:Y:S01]  /*5160*/  ENDCOLLECTIVE ;  /* 0x000000000000791b */ /* 0x003fe20003800000 */
.L_x_9402:
[----:B------:R-:W-:Y:S02]  /*5170*/  IMAD.MOV.U32 R12, RZ, RZ, 0x2 ;  /* 0x00000002ff0c7424 */ /* 0x000fe400078e00ff */
[----:B------:R-:W-:Y:S01]  /*5180*/  FADD.FTZ R8, R13, R14 ;  /* 0x0000000e0d087221 */ /* 0x000fe20000010000 */
[----:B------:R-:W-:-:S11]  /*5190*/  HFMA2.MMA R13, -RZ, RZ, 0, 0 ;  /* 0x00000000ff0d7435 */ /* 0x000fd600000001ff */
[----:B------:R-:W-:Y:S05]  /*51a0*/  WARPSYNC.COLLECTIVE R15, `(.L_x_9403) ;  /* 0x000000000f087348 */ /* 0x000fea0003c00000 */
[----:B------:R0:W1:Y:S02]  /*51b0*/  SHFL.BFLY P6, R14, R13, R12, R11 ;  /* 0x0c00000c0d0e7389 */ /* 0x00006400000c000b */
[----:B01----:R-:W-:Y:S01]  /*51c0*/  ENDCOLLECTIVE ;  /* 0x000000000000791b */ /* 0x003fe20003800000 */
.L_x_9403:
[----:B------:R-:W-:Y:S01]  /*51d0*/  HFMA2.MMA R12, -RZ, RZ, 0, 5.9604644775390625e-08 ;  /* 0x00000001ff0c7435 */ /* 0x000fe200000001ff */
[----:B------:R-:W-:-:S05]  /*51e0*/  MOV R24, R14 ;  /* 0x0000000e00187202 */ /* 0x000fca0000000f00 */
[----:B------:R-:W-:-:S04]  /*51f0*/  FADD.FTZ R24, RZ, R24 ;  /* 0x00000018ff187221 */ /* 0x000fc80000010000 */
[----:B------:R-:W-:-:S07]  /*5200*/  IMAD.MOV.U32 R13, RZ, RZ, R24 ;  /* 0x000000ffff0d7224 */ /* 0x000fce00078e0018 */
[----:B------:R-:W-:Y:S05]  /*5210*/  WARPSYNC.COLLECTIVE R15, `(.L_x_9404) ;  /* 0x000000000f087348 */ /* 0x000fea0003c00000 */
[----:B------:R0:W1:Y:S02]  /*5220*/  SHFL.BFLY P6, R14, R13, R12, R11 ;  /* 0x0c00000c0d0e7389 */ /* 0x00006400000c000b */
[----:B01----:R-:W-:Y:S01]  /*5230*/  ENDCOLLECTIVE ;  /* 0x000000000000791b */ /* 0x003fe20003800000 */
.L_x_9404:
        /* <DEDUP_REMOVED lines=8> */
.L_x_9405:
[----:B------:R-:W-:Y:S01]  /*52c0*/  MOV R12, 0x1 ;  /* 0x00000001000c7802 */ /* 0x000fe20000000f00 */
[----:B------:R-:W-:-:S04]  /*52d0*/  FADD.FTZ R25, RZ, R14 ;  /* 0x0000000eff197221 */ /* 0x000fc80000010000 */
[----:B------:R-:W-:-:S07]  /*52e0*/  IMAD.MOV.U32 R13, RZ, RZ, R25 ;  /* 0x000000ffff0d7224 */ /* 0x000fce00078e0019 */
[----:B------:R-:W-:Y:S05]  /*52f0*/  WARPSYNC.COLLECTIVE R15, `(.L_x_9406) ;  /* 0x000000000f087348 */ /* 0x000fea0003c00000 */
[----:B------:R0:W1:Y:S02]  /*5300*/  SHFL.BFLY P6, R14, R13, R12, R11 ;  /* 0x0c00000c0d0e7389 */ /* 0x00006400000c000b */
[----:B01----:R-:W-:Y:S01]  /*5310*/  ENDCOLLECTIVE ;  /* 0x000000000000791b */ /* 0x003fe20003800000 */
.L_x_9406:
[----:B------:R-:W-:Y:S01]  /*5320*/  HFMA2.MMA R13, -RZ, RZ, 0, 0 ;  /* 0x00000000ff0d7435 */ /* 0x000fe200000001ff */
[----:B------:R-:W-:-:S04]  /*5330*/  IMAD.MOV.U32 R12, RZ, RZ, R14 ;  /* 0x000000ffff0c7224 */ /* 0x000fc800078e000e */
[----:B------:R-:W-:Y:S01]  /*5340*/  FADD.FTZ R25, R25, R12 ;  /* 0x0000000c19197221 */ /* 0x000fe20000010000 */
[----:B------:R-:W-:-:S07]  /*5350*/  IMAD.MOV.U32 R12, RZ, RZ, 0x2 ;  /* 0x00000002ff0c7424 */ /* 0x000fce00078e00ff */
[----:B------:R-:W-:Y:S05]  /*5360*/  WARPSYNC.COLLECTIVE R15, `(.L_x_9407) ;  /* 0x000000000f087348 */ /* 0x000fea0003c00000 */
[----:B------:R0:W1:Y:S02]  /*5370*/  SHFL.BFLY P6, R14, R13, R12, R11 ;  /* 0x0c00000c0d0e7389 */ /* 0x00006400000c000b */
[----:B01----:R-:W-:Y:S01]  /*5380*/  ENDCOLLECTIVE ;  /* 0x000000000000791b */ /* 0x003fe20003800000 */
.L_x_9407:
[----:B------:R-:W-:Y:S01]  /*5390*/  HFMA2.MMA R12, -RZ, RZ, 0, 5.9604644775390625e-08 ;  /* 0x00000001ff0c7435 */ /* 0x000fe200000001ff */
[----:B------:R-:W-:-:S05]  /*53a0*/  MOV R27, R14 ;  /* 0x0000000e001b7202 */ /* 0x000fca0000000f00 */
[----:B------:R-:W-:-:S04]  /*53b0*/  FADD.FTZ R27, RZ, R27 ;  /* 0x0000001bff1b7221 */ /* 0x000fc80000010000 */
[----:B------:R-:W-:-:S07]  /*53c0*/  IMAD.MOV.U32 R13, RZ, RZ, R27 ;  /* 0x000000ffff0d7224 */ /* 0x000fce00078e001b */
[----:B------:R-:W-:Y:S05]  /*53d0*/  WARPSYNC.COLLECTIVE R15, `(.L_x_9408) ;  /* 0x000000000f087348 */ /* 0x000fea0003c00000 */
[----:B------:R0:W1:Y:S02]  /*53e0*/  SHFL.BFLY P6, R14, R13, R12, R11 ;  /* 0x0c00000c0d0e7389 */ /* 0x00006400000c000b */
[----:B01----:R-:W-:Y:S01]  /*53f0*/  ENDCOLLECTIVE ;  /* 0x000000000000791b */ /* 0x003fe20003800000 */
.L_x_9408:
[----:B------:R-:W-:Y:S01]  /*5400*/  IMAD.MOV.U32 R15, RZ, RZ, R14 ;  /* 0x000000ffff0f7224 */ /* 0x000fe200078e000e */
[----:B------:R-:W-:Y:S06]  /*5410*/  BRA `(.L_x_9409) ;  /* 0xffffffdc00d47947 */ /* 0x000fec000383ffff */
.L_x_9410:
        /* <DEDUP_REMOVED lines=14> */
.L_x_28200:


//--------------------- .text._ZN4vllm25paged_attention_v1_kernelI13__nv_bfloat16hLi112ELi32ELi128ELNS_18Fp8KVCacheDataTypeE1ELb1EEEvPT_PKS3_PKT0_S9_ifPKiSB_iPKfiiiSD_SD_iiiii --------------------------
	.section	.text._ZN4vllm25paged_attention_v1_kernelI13__nv_bfloat16hLi112ELi32ELi128ELNS_18Fp8KVCacheDataTypeE1ELb1EEEvPT_PKS3_PKT0_S9_ifPKiSB_iPKfiiiSD_SD_iiiii,"ax",@progbits
	.align	128
        .global         _ZN4vllm25paged_attention_v1_kernelI13__nv_bfloat16hLi112ELi32ELi128ELNS_18Fp8KVCacheDataTypeE1ELb1EEEvPT_PKS3_PKT0_S9_ifPKiSB_iPKfiiiSD_SD_iiiii
        .type           _ZN4vllm25paged_attention_v1_kernelI13__nv_bfloat16hLi112ELi32ELi128ELNS_18Fp8KVCacheDataTypeE1ELb1EEEvPT_PKS3_PKT0_S9_ifPKiSB_iPKfiiiSD_SD_iiiii,@function
        .size           _ZN4vllm25paged_attention_v1_kernelI13__nv_bfloat16hLi112ELi32ELi128ELNS_18Fp8KVCacheDataTypeE1ELb1EEEvPT_PKS3_PKT0_S9_ifPKiSB_iPKfiiiSD_SD_iiiii,(.L_x_28201 - _ZN4vllm25paged_attention_v1_kernelI13__nv_bfloat16hLi112ELi32ELi128ELNS_18Fp8KVCacheDataTypeE1ELb1EEEvPT_PKS3_PKT0_S9_ifPKiSB_iPKfiiiSD_SD_iiiii)
        .other          _ZN4vllm25paged_attention_v1_kernelI13__nv_bfloat16hLi112ELi32ELi128ELNS_18Fp8KVCacheDataTypeE1ELb1EEEvPT_PKS3_PKT0_S9_ifPKiSB_iPKfiiiSD_SD_iiiii,@"STO_CUDA_ENTRY STV_DEFAULT"
_ZN4vllm25paged_attention_v1_kernelI13__nv_bfloat16hLi112ELi32ELi128ELNS_18Fp8KVCacheDataTypeE1ELb1EEEvPT_PKS3_PKT0_S9_ifPKiSB_iPKfiiiSD_SD_iiiii:
.text._ZN4vllm25paged_attention_v1_kernelI13__nv_bfloat16hLi112ELi32ELi128ELNS_18Fp8KVCacheDataTypeE1ELb1EEEvPT_PKS3_PKT0_S9_ifPKiSB_iPKfiiiSD_SD_iiiii:
        /* <DEDUP_REMOVED lines=46> */
.L_x_9415:
        /* <DEDUP_REMOVED lines=15> */
.L_x_9414:
[----:B------:R-:W-:Y:S05]  /*03d0*/  BSYNC B1 ;  /* 0x0000000000017941 */ /* 0x000fea0003800000 */
.L_x_9413:
        /* <DEDUP_REMOVED lines=15> */
.L_x_9416:
        /* <DEDUP_REMOVED lines=28> */
.L_x_9412:
[----:B------:R-:W-:Y:S05]  /*0690*/  BSYNC B0 ;  /* 0x0000000000007941 */ /* 0x000fea0003800000 */
.L_x_9411:
        /* <DEDUP_REMOVED lines=90> */
.L_x_9417:
[----:B------:R-:W-:Y:S02]  /*0c40*/  ULDC UR4, c[0x0][0x278] ;  /* 0x00009e0000047ab9 */ /* 0x000fe40000000800 */
[----:B------:R-:W-:-:S04]  /*0c50*/  IMAD R4, R22, UR4, R27 ;  /* 0x0000000416047c24 */ /* 0x000fc8000f8e021b */
[----:B------:R-:W-:-:S07]  /*0c60*/  IMAD R16, R4, R7, RZ ;  /* 0x0000000704107224 */ /* 0x000fce00078e02ff */
.L_x_9418:
        /* <DEDUP_REMOVED lines=25> */
.L_x_9422:
        /* <DEDUP_REMOVED lines=36> */
.L_x_9420:
[----:B------:R-:W-:Y:S05]  /*1040*/  BSYNC B7 ;  /* 0x0000000000077941 */ /* 0x000fea0003800000 */
.L_x_9419:
        /* <DEDUP_REMOVED lines=13> */
.L_x_9463:
        /* <DEDUP_REMOVED lines=47> */
.L_x_9428:
        /* <DEDUP_REMOVED lines=11> */
.L_x_9427:
[----:B------:R-:W-:Y:S05]  /*14c0*/  BSYNC B1 ;  /* 0x0000000000017941 */ /* 0x000fea0003800000 */
.L_x_9426:
        /* <DEDUP_REMOVED lines=14> */
.L_x_9431:
        /* <DEDUP_REMOVED lines=100> */
.L_x_9430:
[----:B------:R-:W-:Y:S05]  /*1bf0*/  BSYNC B1 ;  /* 0x0000000000017941 */ /* 0x000fea0003800000 */
.L_x_9429:
        /* <DEDUP_REMOVED lines=55> */
.L_x_9433:
[----:B------:R-:W-:Y:S05]  /*1f70*/  BSYNC B1 ;  /* 0x0000000000017941 */ /* 0x000fea0003800000 */
.L_x_9432:
        /* <DEDUP_REMOVED lines=26> */
.L_x_9425:
[----:B------:R-:W-:Y:S05]  /*2120*/  BSYNC B0 ;  /* 0x0000000000007941 */ /* 0x000fea0003800000 */
.L_x_9424:
        /* <DEDUP_REMOVED lines=50> */
.L_x_9438:
        /* <DEDUP_REMOVED lines=8> */
.L_x_9437:
[----:B------:R-:W-:Y:S05]  /*24d0*/  BSYNC B1 ;  /* 0x0000000000017941 */ /* 0x000fea0003800000 */
.L_x_9436:
        /* <DEDUP_REMOVED lines=14> */
.L_x_9441:
        /* <DEDUP_REMOVED lines=52> */
.L_x_9440:
[----:B------:R-:W-:Y:S05]  /*2900*/  BSYNC B1 ;  /* 0x0000000000017941 */ /* 0x000fea0003800000 */
.L_x_9439:
        /* <DEDUP_REMOVED lines=31> */
.L_x_9443:
[----:B------:R-:W-:Y:S05]  /*2b00*/  BSYNC B1 ;  /* 0x0000000000017941 */ /* 0x000fea0003800000 */
.L_x_9442:
        /* <DEDUP_REMOVED lines=14> */
.L_x_9435:
[----:B------:R-:W-:Y:S05]  /*2bf0*/  BSYNC B0 ;  /* 0x0000000000007941 */ /* 0x000fea0003800000 */
.L_x_9434:
        /* <DEDUP_REMOVED lines=28> */
.L_x_9447:
        /* <DEDUP_REMOVED lines=33> */
.L_x_9445:
[----:B------:R-:W-:Y:S05]  /*2fd0*/  BSYNC B6 ;  /* 0x0000000000067941 */ /* 0x000fea0003800000 */
.L_x_9444:
        /* <DEDUP_REMOVED lines=53> */
.L_x_9492:
        /* <DEDUP_REMOVED lines=38> */
.L_x_9450:
[----:B------:R-:W-:Y:S05]  /*3590*/  BSYNC B0 ;  /* 0x0000000000007941 */ /* 0x000fea0003800000 */
.L_x_9449:
        /* <DEDUP_REMOVED lines=31> */
.L_x_9452:
[----:B------:R-:W-:Y:S05]  /*3790*/  BSYNC B0 ;  /* 0x0000000000007941 */ /* 0x000fea0003800000 */
.L_x_9451:
        /* <DEDUP_REMOVED lines=17> */
.L_x_9454:
[----:B------:R-:W-:Y:S05]  /*38b0*/  BSYNC B0 ;  /* 0x0000000000007941 */ /* 0x000fea0003800000 */
.L_x_9453:
        /* <DEDUP_REMOVED lines=32> */
.L_x_9456:
[----:B------:R-:W-:Y:S05]  /*3ac0*/  BSYNC B0 ;  /* 0x0000000000007941 */ /* 0x000fea0003800000 */
.L_x_9455:
        /* <DEDUP_REMOVED lines=115> */
.L_x_9421:
        /* <DEDUP_REMOVED lines=16> */
.L_x_9446:
        /* <DEDUP_REMOVED lines=16> */
.L_x_9457:
[----:B------:R-:W-:Y:S05]  /*4400*/  EXIT ;  /* 0x000000000000794d */ /* 0x000fea0003800000 */
.L_x_9423:
[----:B------:R-:W-:Y:S01]  /*4410*/  MOV R12, 0x10 ;  /* 0x00000010000c7802 */ /* 0x000fe20000000f00 */
[----:B------:R-:W-:Y:S01]  /*4420*/  IMAD.MOV.U32 R11, RZ, RZ, 0x1f ;  /* 0x0000001fff0b7424 */ /* 0x000fe200078e00ff */
[----:B------:R-:W-:Y:S01]  /*4430*/  MOV R15, 0xffffffff ;  /* 0xffffffff000f7802 */ /* 0x000fe20000000f00 */
[----:B------:R-:W-:-:S07]  /*4440*/  IMAD.MOV.U32 R4, RZ, RZ, -0x800001 ;  /* 0xff7fffffff047424 */ /* 0x000fce00078e00ff */
[----:B------:R-:W-:Y:S05]  /*4450*/  WARPSYNC.COLLECTIVE R15, `(.L_x_9458) ;  /* 0x000000000f087348 */ /* 0x000fea0003c00000 */
[----:B------:R0:W1:Y:S02]  /*4460*/  SHFL.BFLY P6, R14, R13, R12, R11 ;  /* 0x0c00000c0d0e7389 */ /* 0x00006400000c000b */
[----:B01----:R-:W-:Y:S01]  /*4470*/  ENDCOLLECTIVE ;  /* 0x000000000000791b */ /* 0x003fe20003800000 */
.L_x_9458:
[----:B------:R-:W-:Y:S01]  /*4480*/  HFMA2.MMA R12, -RZ, RZ, 0, 4.76837158203125e-07 ;  /* 0x00000008ff0c7435 */ /* 0x000fe200000001ff */
[----:B------:R-:W-:-:S05]  /*4490*/  FMNMX.FTZ R2, R14, -3.40282346638528859812e+38, !PT ;  /* 0xff7fffff0e027809 */ /* 0x000fca0007810000 */
[----:B------:R-:W-:-:S07]  /*44a0*/  IMAD.MOV.U32 R13, RZ, RZ, R2 ;  /* 0x000000ffff0d7224 */ /* 0x000fce00078e0002 */
[----:B------:R-:W-:Y:S05]  /*44b0*/  WARPSYNC.COLLECTIVE R15, `(.L_x_9459) ;  /* 0x000000000f087348 */ /* 0x000fea0003c00000 */
[----:B------:R0:W1:Y:S02]  /*44c0*/  SHFL.BFLY P6, R14, R13, R12, R11 ;  /* 0x0c00000c0d0e7389 */ /* 0x00006400000c000b */
[----:B01----:R-:W-:Y:S01]  /*44d0*/  ENDCOLLECTIVE ;  /* 0x000000000000791b */ /* 0x003fe20003800000 */
.L_x_9459:
[----:B------:R-:W-:Y:S02]  /*44e0*/  MOV R12, 0x4 ;  /* 0x00000004000c7802 */ /* 0x000fe40000000f00 */
[----:B------:R-:W-:-:S05]  /*44f0*/  FMNMX.FTZ R5, R2, R14, !PT ;  /* 0x0000000e02057209 */ /* 0x000fca0007810000 */
[----:B------:R-:W-:-:S07]  /*4500*/  IMAD.MOV.U32 R13, RZ, RZ, R5 ;  /* 0x000000ffff0d7224 */ /* 0x000fce00078e0005 */
[----:B------:R-:W-:Y:S05]  /*4510*/  WARPSYNC.COLLECTIVE R15, `(.L_x_9460) ;  /* 0x000000000f087348 */ /* 0x000fea0003c00000 */
[----:B------:R0:W1:Y:S02]  /*4520*/  SHFL.BFLY P6, R14, R13, R12, R11 ;  /* 0x0c00000c0d0e7389 */ /* 0x00006400000c000b */
[----:B01----:R-:W-:Y:S01]  /*4530*/  ENDCOLLECTIVE ;  /* 0x000000000000791b */ /* 0x003fe20003800000 */
.L_x_9460:
[----:B------:R-:W-:Y:S01]  /*4540*/  HFMA2.MMA R12, -RZ, RZ, 0, 1.1920928955078125e-07 ;  /* 0x00000002ff0c7435 */ /* 0x000fe200000001ff */
[----:B------:R-:W-:-:S05]  /*4550*/  FMNMX.FTZ R6, R5, R14, !PT ;  /* 0x0000000e05067209 */ /* 0x000fca0007810000 */
[----:B------:R-:W-:-:S07]  /*4560*/  IMAD.MOV.U32 R13, RZ, RZ, R6 ;  /* 0x000000ffff0d7224 */ /* 0x000fce00078e0006 */
[----:B------:R-:W-:Y:S05]  /*4570*/  WARPSYNC.COLLECTIVE R15, `(.L_x_9461) ;  /* 0x000000000f087348 */ /* 0x000fea0003c00000 */
[----:B------:R0:W1:Y:S02]  /*4580*/  SHFL.BFLY P6, R14, R13, R12, R11 ;  /* 0x0c00000c0d0e7389 */ /* 0x00006400000c000b */
[----:B01----:R-:W-:Y:S01]  /*4590*/  ENDCOLLECTIVE ;  /* 0x000000000000791b */ /* 0x003fe20003800000 */
.L_x_9461:
[----:B------:R-:W-:Y:S02]  /*45a0*/  MOV R12, 0x1 ;  /* 0x00000001000c7802 */ /* 0x000fe40000000f00 */
[----:B------:R-:W-:-:S05]  /*45b0*/  FMNMX.FTZ R7, R6, R14, !PT ;  /* 0x0000000e06077209 */ /* 0x000fca0007810000 */
[----:B------:R-:W-:-:S07]  /*45c0*/  IMAD.MOV.U32 R13, RZ, RZ, R7 ;  /* 0x000000ffff0d7224 */ /* 0x000fce00078e0007 */
[----:B------:R-:W-:Y:S05]  /*45d0*/  WARPSYNC.COLLECTIVE R15, `(.L_x_9462) ;  /* 0x000000000f087348 */ /* 0x000fea0003c00000 */
[----:B------:R0:W1:Y:S02]  /*45e0*/  SHFL.BFLY P6, R14, R13, R12, R11 ;  /* 0x0c00000c0d0e7389 */ /* 0x00006400000c000b */
[----:B01----:R-:W-:Y:S01]  /*45f0*/  ENDCOLLECTIVE ;  /* 0x000000000000791b */ /* 0x003fe20003800000 */
.L_x_9462:
[----:B------:R-:W-:Y:S05]  /*4600*/  BRA `(.L_x_9463) ;  /* 0xffffffc800c47947 */ /* 0x000fea000383ffff */
.L_x_9448:
[----:B-1----:R-:W-:Y:S01]  /*4610*/  HFMA2.MMA R13, -RZ, RZ, 0, 0 ;  /* 0x00000000ff0d7435 */ /* 0x002fe200000001ff */
[----:B------:R-:W-:Y:S01]  /*4620*/  IMAD.MOV.U32 R12, RZ, RZ, 0x2 ;  /* 0x00000002ff0c7424 */ /* 0x000fe200078e00ff */
[----:B------:R-:W-:Y:S01]  /*4630*/  MOV R11, 0x1f ;  /* 0x0000001f000b7802 */ /* 0x000fe20000000f00 */
[----:B------:R-:W-:-:S08]  /*4640*/  IMAD.MOV.U32 R15, RZ, RZ, -0x1 ;  /* 0xffffffffff0f7424 */ /* 0x000fd000078e00ff */
[----:B0-----:R-:W-:Y:S05]  /*4650*/  WARPSYNC.COLLECTIVE R15, `(.L_x_9464) ;  /* 0x000000000f087348 */ /* 0x001fea0003c00000 */
[----:B------:R1:W2:Y:S02]  /*4660*/  SHFL.BFLY P6, R14, R13, R12, R11 ;  /* 0x0c00000c0d0e7389 */ /* 0x0002a400000c000b */
[----:B012---:R-:W-:Y:S01]  /*4670*/  ENDCOLLECTIVE ;  /* 0x000000000000791b */ /* 0x007fe20003800000 */
.L_x_9464:
[----:B------:R-:W-:Y:S02]  /*4680*/  IMAD.MOV.U32 R12, RZ, RZ, 0x1 ;  /* 0x00000001ff0c7424 */ /* 0x000fe400078e00ff */
[----:B------:R-:W-:-:S05]  /*4690*/  FADD.FTZ R27, RZ, R14 ;  /* 0x0000000eff1b7221 */ /* 0x000fca0000010000 */
[----:B------:R-:W-:-:S07]  /*46a0*/  MOV R13, R27 ;  /* 0x0000001b000d7202 */ /* 0x000fce0000000f00 */
[----:B------:R-:W-:Y:S05]  /*46b0*/  WARPSYNC.COLLECTIVE R15, `(.L_x_9465) ;  /* 0x000000000f087348 */ /* 0x000fea0003c00000 */
[----:B------:R0:W1:Y:S02]  /*46c0*/  SHFL.BFLY P6, R14, R13, R12, R11 ;  /* 0x0c00000c0d0e7389 */ /* 0x00006400000c000b */
[----:B01----:R-:W-:Y:S01]  /*46d0*/  ENDCOLLECTIVE ;  /* 0x000000000000791b */ /* 0x003fe20003800000 */
.L_x_9465:
[----:B------:R-:W-:Y:S01]  /*46e0*/  HFMA2.MMA R12, -RZ, RZ, 0, 1.1920928955078125e-07 ;  /* 0x00000002ff0c7435 */ /* 0x000fe200000001ff */
[----:B------:R-:W-:Y:S01]  /*46f0*/  IMAD.MOV.U32 R13, RZ, RZ, RZ ;  /* 0x000000ffff0d7224 */ /* 0x000fe200078e00ff */
[----:B------:R-:W-:-:S09]  /*4700*/  MOV R0, R14 ;  /* 0x0000000e00007202 */ /* 0x000fd20000000f00 */
[----:B------:R-:W-:Y:S05]  /*4710*/  WARPSYNC.COLLECTIVE R15, `(.L_x_9466) ;  /* 0x000000000f087348 */ /* 0x000fea0003c00000 */
[----:B------:R0:W1:Y:S02]  /*4720*/  SHFL.BFLY P6, R14, R13, R12, R11 ;  /* 0x0c00000c0d0e7389 */ /* 0x00006400000c000b */
[----:B01----:R-:W-:Y:S01]  /*4730*/  ENDCOLLECTIVE ;  /* 0x000000000000791b */ /* 0x003fe20003800000 */
.L_x_9466:
        /* <DEDUP_REMOVED lines=8> */
.L_x_9467:
[----:B------:R-:W-:Y:S01]  /*47c0*/  HFMA2.MMA R12, -RZ, RZ, 0, 1.1920928955078125e-07 ;  /* 0x00000002ff0c7435 */ /* 0x000fe200000001ff */
[----:B------:R-:W-:Y:S01]  /*47d0*/  IMAD.MOV.U32 R13, RZ, RZ, RZ ;  /* 0x000000ffff0d7224 */ /* 0x000fe200078e00ff */
[----:B------:R-:W-:-:S09]  /*47e0*/  MOV R2, R14 ;  /* 0x0000000e00027202 */ /* 0x000fd20000000f00 */
[----:B------:R-:W-:Y:S05]  /*47f0*/  WARPSYNC.COLLECTIVE R15, `(.L_x_9468) ;  /* 0x000000000f087348 */ /* 0x000fea0003c00000 */
[----:B------:R0:W1:Y:S02]  /*4800*/  SHFL.BFLY P6, R14, R13, R12, R11 ;  /* 0x0c00000c0d0e7389 */ /* 0x00006400000c000b */
[----:B01----:R-:W-:Y:S01]  /*4810*/  ENDCOLLECTIVE ;  /* 0x000000000000791b */ /* 0x003fe20003800000 */
.L_x_9468:
        /* <DEDUP_REMOVED lines=8> */
.L_x_9469:
[----:B------:R-:W-:Y:S01]  /*48a0*/  HFMA2.MMA R12, -RZ, RZ, 0, 1.1920928955078125e-07 ;  /* 0x00000002ff0c7435 */ /* 0x000fe200000001ff */
[----:B------:R-:W-:Y:S01]  /*48b0*/  IMAD.MOV.U32 R13, RZ, RZ, RZ ;  /* 0x000000ffff0d7224 */ /* 0x000fe200078e00ff */
[----:B------:R-:W-:-:S09]  /*48c0*/  MOV R5, R14 ;  /* 0x0000000e00057202 */ /* 0x000fd20000000f00 */
[----:B------:R-:W-:Y:S05]  /*48d0*/  WARPSYNC.COLLECTIVE R15, `(.L_x_9470) ;  /* 0x000000000f087348 */ /* 0x000fea0003c00000 */
[----:B------:R0:W1:Y:S02]  /*48e0*/  SHFL.BFLY P6, R14, R13, R12, R11 ;  /* 0x0c00000c0d0e7389 */ /* 0x00006400000c000b */
[----:B01----:R-:W-:Y:S01]  /*48f0*/  ENDCOLLECTIVE ;  /* 0x000000000000791b */ /* 0x003fe20003800000 */
.L_x_9470:
        /* <DEDUP_REMOVED lines=8> */
.L_x_9471:
[----:B------:R-:W-:Y:S01]  /*4980*/  HFMA2.MMA R12, -RZ, RZ, 0, 1.1920928955078125e-07 ;  /* 0x00000002ff0c7435 */ /* 0x000fe200000001ff */
[----:B------:R-:W-:Y:S01]  /*4990*/  IMAD.MOV.U32 R13, RZ, RZ, RZ ;  /* 0x000000ffff0d7224 */ /* 0x000fe200078e00ff */
[----:B------:R-:W-:-:S09]  /*49a0*/  MOV R6, R14 ;  /* 0x0000000e00067202 */ /* 0x000fd20000000f00 */
[----:B------:R-:W-:Y:S05]  /*49b0*/  WARPSYNC.COLLECTIVE R15, `(.L_x_9472) ;  /* 0x000000000f087348 */ /* 0x000fea0003c00000 */
[----:B------:R0:W1:Y:S02]  /*49c0*/  SHFL.BFLY P6, R14, R13, R12, R11 ;  /* 0x0c00000c0d0e7389 */ /* 0x00006400000c000b */
[----:B01----:R-:W-:Y:S01]  /*49d0*/  ENDCOLLECTIVE ;  /* 0x000000000000791b */ /* 0x003fe20003800000 */
.L_x_9472:
        /* <DEDUP_REMOVED lines=8> */
.L_x_9473:
[----:B------:R-:W-:Y:S01]  /*4a60*/  HFMA2.MMA R12, -RZ, RZ, 0, 1.1920928955078125e-07 ;  /* 0x00000002ff0c7435 */ /* 0x000fe200000001ff */
[----:B------:R-:W-:Y:S01]  /*4a70*/  IMAD.MOV.U32 R13, RZ, RZ, RZ ;  /* 0x000000ffff0d7224 */ /* 0x000fe200078e00ff */
[----:B------:R-:W-:-:S09]  /*4a80*/  MOV R9, R14 ;  /* 0x0000000e00097202 */ /* 0x000fd20000000f00 */
[----:B------:R-:W-:Y:S05]  /*4a90*/  WARPSYNC.COLLECTIVE R15, `(.L_x_9474) ;  /* 0x000000000f087348 */ /* 0x000fea0003c00000 */
[----:B------:R0:W1:Y:S02]  /*4aa0*/  SHFL.BFLY P6, R14, R13, R12, R11 ;  /* 0x0c00000c0d0e7389 */ /* 0x00006400000c000b */
[----:B01----:R-:W-:Y:S01]  /*4ab0*/  ENDCOLLECTIVE ;  /* 0x000000000000791b */ /* 0x003fe20003800000 */
.L_x_9474:
[----:B------:R-:W-:Y:S01]  /*4ac0*/  FADD.FTZ R9, R16, R9 ;  /* 0x0000000910097221 */ /* 0x000fe20000010000 */
[----:B------:R-:W-:Y:S01]  /*4ad0*/  MOV R12, 0x1 ;  /* 0x00000001000c7802 */ /* 0x000fe20000000f00 */
[----:B------:R-:W-:-:S04]  /*4ae0*/  FADD.FTZ R10, RZ, R14 ;  /* 0x0000000eff0a7221 */ /* 0x000fc80000010000 */
[----:B------:R-:W-:-:S07]  /*4af0*/  IMAD.MOV.U32 R13, RZ, RZ, R10 ;  /* 0x000000ffff0d7224 */ /* 0x000fce00078e000a */
[----:B------:R-:W-:Y:S05]  /*4b00*/  WARPSYNC.COLLECTIVE R15, `(.L_x_9475) ;  /* 0x000000000f087348 */ /* 0x000fea0003c00000 */
[----:B------:R0:W1:Y:S02]  /*4b10*/  SHFL.BFLY P6, R14, R13, R12, R11 ;  /* 0x0c00000c0d0e7389 */ /* 0x00006400000c000b */
[----:B01----:R-:W-:Y:S01]  /*4b20*/  ENDCOLLECTIVE ;  /* 0x000000000000791b */ /* 0x003fe20003800000 */
.L_x_9475:
[----:B------:R-:W-:Y:S01]  /*4b30*/  HFMA2.MMA R13, -RZ, RZ, 0, 0 ;  /* 0x00000000ff0d7435 */ /* 0x000fe200000001ff */
[----:B------:R-:W-:Y:S02]  /*4b40*/  IMAD.MOV.U32 R12, RZ, RZ, 0x2 ;  /* 0x00000002ff0c7424 */ /* 0x000fe400078e00ff */
[----:B------:R-:W-:-:S08]  /*4b50*/  IMAD.MOV.U32 R19, RZ, RZ, R14 ;  /* 0x000000ffff137224 */ /* 0x000fd000078e000e */
[----:B------:R-:W-:Y:S05]  /*4b60*/  WARPSYNC.COLLECTIVE R15, `(.L_x_9476) ;  /* 0x000000000f087348 */ /* 0x000fea0003c00000 */
[----:B------:R0:W1:Y:S02]  /*4b70*/  SHFL.BFLY P6, R14, R13, R12, R11 ;  /* 0x0c00000c0d0e7389 */ /* 0x00006400000c000b */
[----:B01----:R-:W-:Y:S01]  /*4b80*/  ENDCOLLECTIVE ;  /* 0x000000000000791b */ /* 0x003fe20003800000 */
.L_x_9476:
[----:B------:R-:W-:Y:S01]  /*4b90*/  FADD.FTZ R10, R10, R19 ;  /* 0x000000130a0a7221 */ /* 0x000fe20000010000 */
[----:B------:R-:W-:Y:S02]  /*4ba0*/  IMAD.MOV.U32 R12, RZ, RZ, 0x1 ;  /* 0x00000001ff0c7424 */ /* 0x000fe400078e00ff */
[----:B------:R-:W-:-:S05]  /*4bb0*/  FADD.FTZ R29, RZ, R14 ;  /* 0x0000000eff1d7221 */ /* 0x000fca0000010000 */
[----:B------:R-:W-:-:S07]  /*4bc0*/  MOV R13, R29 ;  /* 0x0000001d000d7202 */ /* 0x000fce0000000f00 */
[----:B------:R-:W-:Y:S05]  /*4bd0*/  WARPSYNC.COLLECTIVE R15, `(.L_x_9477) ;  /* 0x000000000f087348 */ /* 0x000fea0003c00000 */
[----:B------:R0:W1:Y:S02]  /*4be0*/  SHFL.BFLY P6, R14, R13, R12, R11 ;  /* 0x0c00000c0d0e7389 */ /* 0x00006400000c000b */
[----:B01----:R-:W-:Y:S01]  /*4bf0*/  ENDCOLLECTIVE ;  /* 0x000000000000791b */ /* 0x003fe20003800000 */
.L_x_9477:
[----:B------:R-:W-:Y:S01]  /*4c00*/  HFMA2.MMA R12, -RZ, RZ, 0, 1.1920928955078125e-07 ;  /* 0x00000002ff0c7435 */ /* 0x000fe200000001ff */
[----:B------:R-:W-:Y:S01]  /*4c10*/  IMAD.MOV.U32 R13, RZ, RZ, RZ ;  /* 0x000000ffff0d7224 */ /* 0x000fe200078e00ff */
[----:B------:R-:W-:-:S09]  /*4c20*/  MOV R28, R14 ;  /* 0x0000000e001c7202 */ /* 0x000fd20000000f00 */
[----:B------:R-:W-:Y:S05]  /*4c30*/  WARPSYNC.COLLECTIVE R15, `(.L_x_9478) ;  /* 0x000000000f087348 */ /* 0x000fea0003c00000 */
[----:B------:R0:W1:Y:S02]  /*4c40*/  SHFL.BFLY P6, R14, R13, R12, R11 ;  /* 0x0c00000c0d0e7389 */ /* 0x00006400000c000b */
[----:B01----:R-:W-:Y:S01]  /*4c50*/  ENDCOLLECTIVE ;  /* 0x000000000000791b */ /* 0x003fe20003800000 */
.L_x_9478:
        /* <DEDUP_REMOVED lines=8> */
.L_x_9479:
[----:B------:R-:W-:Y:S01]  /*4ce0*/  HFMA2.MMA R12, -RZ, RZ, 0, 1.1920928955078125e-07 ;  /* 0x00000002ff0c7435 */ /* 0x000fe200000001ff */
[----:B------:R-:W-:Y:S01]  /*4cf0*/  IMAD.MOV.U32 R13, RZ, RZ, RZ ;  /* 0x000000ffff0d7224 */ /* 0x000fe200078e00ff */
[----:B------:R-:W-:-:S09]  /*4d00*/  MOV R7, R14 ;  /* 0x0000000e00077202 */ /* 0x000fd20000000f00 */
[----:B------:R-:W-:Y:S05]  /*4d10*/  WARPSYNC.COLLECTIVE R15, `(.L_x_9480) ;  /* 0x000000000f087348 */ /* 0x000fea0003c00000 */
[----:B------:R0:W1:Y:S02]  /*4d20*/  SHFL.BFLY P6, R14, R13, R12, R11 ;  /* 0x0c00000c0d0e7389 */ /* 0x00006400000c000b */
[----:B01----:R-:W-:Y:S01]  /*4d30*/  ENDCOLLECTIVE ;  /* 0x000000000000791b */ /* 0x003fe20003800000 */
.L_x_9480:
        /* <DEDUP_REMOVED lines=8> */
.L_x_9481:
[----:B------:R-:W-:Y:S01]  /*4dc0*/  HFMA2.MMA R12, -RZ, RZ, 0, 1.1920928955078125e-07 ;  /* 0x00000002ff0c7435 */ /* 0x000fe200000001ff */
[----:B------:R-:W-:Y:S01]  /*4dd0*/  IMAD.MOV.U32 R13, RZ, RZ, RZ ;  /* 0x000000ffff0d7224 */ /* 0x000fe200078e00ff */
[----:B------:R-:W-:-:S09]  /*4de0*/  MOV R17, R14 ;  /* 0x0000000e00117202 */ /* 0x000fd20000000f00 */
[----:B------:R-:W-:Y:S05]  /*4df0*/  WARPSYNC.COLLECTIVE R15, `(.L_x_9482) ;  /* 0x000000000f087348 */ /* 0x000fea0003c00000 */
[----:B------:R0:W1:Y:S02]  /*4e00*/  SHFL.BFLY P6, R14, R13, R12, R11 ;  /* 0x0c00000c0d0e7389 */ /* 0x00006400000c000b */
[----:B01----:R-:W-:Y:S01]  /*4e10*/  ENDCOLLECTIVE ;  /* 0x000000000000791b */ /* 0x003fe20003800000 */
.L_x_9482:
        /* <DEDUP_REMOVED lines=8> */
.L_x_9483:
[----:B------:R-:W-:Y:S01]  /*4ea0*/  HFMA2.MMA R12, -RZ, RZ, 0, 1.1920928955078125e-07 ;  /* 0x00000002ff0c7435 */ /* 0x000fe200000001ff */
[----:B------:R-:W-:Y:S01]  /*4eb0*/  IMAD.MOV.U32 R13, RZ, RZ, RZ ;  /* 0x000000ffff0d7224 */ /* 0x000fe200078e00ff */
[----:B------:R-:W-:-:S09]  /*4ec0*/  MOV R19, R14 ;  /* 0x0000000e00137202 */ /* 0x000fd20000000f00 */
[----:B------:R-:W-:Y:S05]  /*4ed0*/  WARPSYNC.COLLECTIVE R15, `(.L_x_9484) ;  /* 0x000000000f087348 */ /* 0x000fea0003c00000 */
[----:B------:R0:W1:Y:S02]  /*4ee0*/  SHFL.BFLY P6, R14, R13, R12, R11 ;  /* 0x0c00000c0d0e7389 */ /* 0x00006400000c000b */
[----:B01----:R-:W-:Y:S01]  /*4ef0*/  ENDCOLLECTIVE ;  /* 0x000000000000791b */ /* 0x003fe20003800000 */
.L_x_9484:
        /* <DEDUP_REMOVED lines=8> */
.L_x_9485:
[----:B------:R-:W-:Y:S01]  /*4f80*/  HFMA2.MMA R12, -RZ, RZ, 0, 1.1920928955078125e-07 ;  /* 0x00000002ff0c7435 */ /* 0x000fe200000001ff */
[----:B------:R-:W-:Y:S01]  /*4f90*/  IMAD.MOV.U32 R13, RZ, RZ, RZ ;  /* 0x000000ffff0d7224 */ /* 0x000fe200078e00ff */
[----:B------:R-:W-:-:S09]  /*4fa0*/  MOV R27, R14 ;  /* 0x0000000e001b7202 */ /* 0x000fd20000000f00 */
[----:B------:R-:W-:Y:S05]  /*4fb0*/  WARPSYNC.COLLECTIVE R15, `(.L_x_9486) ;  /* 0x000000000f087348 */ /* 0x000fea0003c00000 */
[----:B------:R0:W1:Y:S02]  /*4fc0*/  SHFL.BFLY P6, R14, R13, R12, R11 ;  /* 0x0c00000c0d0e7389 */ /* 0x00006400000c000b */
[----:B01----:R-:W-:Y:S01]  /*4fd0*/  ENDCOLLECTIVE ;  /* 0x000000000000791b */ /* 0x003fe20003800000 */
.L_x_9486:
        /* <DEDUP_REMOVED lines=8> */
.L_x_9487:
[----:B------:R-:W-:Y:S01]  /*5060*/  HFMA2.MMA R13, -RZ, RZ, 0, 0 ;  /* 0x00000000ff0d7435 */ /* 0x000fe200000001ff */
[----:B------:R-:W-:Y:S02]  /*5070*/  IMAD.MOV.U32 R12, RZ, RZ, 0x2 ;  /* 0x00000002ff0c7424 */ /* 0x000fe400078e00ff */
[----:B------:R-:W-:-:S08]  /*5080*/  FADD.FTZ R8, R26, R14 ;  /* 0x0000000e1a087221 */ /* 0x000fd00000010000 */
[----:B------:R-:W-:Y:S05]  /*5090*/  WARPSYNC.COLLECTIVE R15, `(.L_x_9488) ;  /* 0x000000000f087348 */ /* 0x000fea0003c00000 */
[----:B------:R0:W1:Y:S02]  /*50a0*/  SHFL.BFLY P6, R14, R13, R12, R11 ;  /* 0x0c00000c0d0e7389 */ /* 0x00006400000c000b */
[----:B01----:R-:W-:Y:S01]  /*50b0*/  ENDCOLLECTIVE ;  /* 0x000000000000791b */ /* 0x003fe20003800000 */
.L_x_9488:
[----:B------:R-:W-:Y:S02]  /*50c0*/  IMAD.MOV.U32 R12, RZ, RZ, 0x1 ;  /* 0x00000001ff0c7424 */ /* 0x000fe400078e00ff */
[----:B------:R-:W-:-:S05]  /*50d0*/  FADD.FTZ R24, RZ, R14 ;  /* 0x0000000eff187221 */ /* 0x000fca0000010000 */
[----:B------:R-:W-:-:S07]  /*50e0*/  MOV R13, R24 ;  /* 0x00000018000d7202 */ /* 0x000fce0000000f00 */
[----:B------:R-:W-:Y:S05]  /*50f0*/  WARPSYNC.COLLECTIVE R15, `(.L_x_9489) ;  /* 0x000000000f087348 */ /* 0x000fea0003c00000 */
[----:B------:R0:W1:Y:S02]  /*5100*/  SHFL.BFLY P6, R14, R13, R12, R11 ;  /* 0x0c00000c0d0e7389 */ /* 0x00006400000c000b */
[----:B01----:R-:W-:Y:S01]  /*5110*/  ENDCOLLECTIVE ;  /* 0x000000000000791b */ /* 0x003fe20003800000 */
.L_x_9489:
        /* <DEDUP_REMOVED lines=8> */
.L_x_9490:
[----:B------:R-:W-:Y:S01]  /*51a0*/  HFMA2.MMA R12, -RZ, RZ, 0, 5.9604644775390625e-08 ;  /* 0x00000001ff0c7435 */ /* 0x000fe200000001ff */
[----:B------:R-:W-:-:S05]  /*51b0*/  MOV R29, R14 ;  /* 0x0000000e001d7202 */ /* 0x000fca0000000f00 */
[----:B------:R-:W-:-:S04]  /*51c0*/  FADD.FTZ R29, RZ, R29 ;  /* 0x0000001dff1d7221 */ /* 0x000fc80000010000 */
[----:B------:R-:W-:-:S07]  /*51d0*/  IMAD.MOV.U32 R13, RZ, RZ, R29 ;  /* 0x000000ffff0d7224 */ /* 0x000fce00078e001d */
[----:B------:R-:W-:Y:S05]  /*51e0*/  WARPSYNC.COLLECTIVE R15, `(.L_x_9491) ;  /* 0x000000000f087348 */ /* 0x000fea0003c00000 */
[----:B------:R0:W1:Y:S02]  /*51f0*/  SHFL.BFLY P6, R14, R13, R12, R11 ;  /* 0x0c00000c0d0e7389 */ /* 0x00006400000c000b */
[----:B01----:R-:W-:Y:S01]  /*5200*/  ENDCOLLECTIVE ;  /* 0x000000000000791b */ /* 0x003fe20003800000 */
.L_x_9491:
[----:B------:R-:W-:Y:S01]  /*5210*/  IMAD.MOV.U32 R4, RZ, RZ, R14 ;  /* 0x000000ffff047224 */ /* 0x000fe200078e000e */
[----:B------:R-:W-:Y:S06]  /*5220*/  BRA `(.L_x_9492) ;  /* 0xffffffe000407947 */ /* 0x000fec000383ffff */
.L_x_9493:
        /* <DEDUP_REMOVED lines=13> */
.L_x_28201:


//--------------------- .text._ZN4vllm25paged_attention_v1_kernelI13__nv_bfloat16hLi96ELi32ELi128ELNS_18Fp8KVCacheDataTypeE1ELb1EEEvPT_PKS3_PKT0_S9_ifPKiSB_iPKfiiiSD_SD_iiiii --------------------------
	.section	.text._ZN4vllm25paged_attention_v1_kernelI13__nv_bfloat16hLi96ELi32ELi128ELNS_18Fp8KVCacheDataTypeE1ELb1EEEvPT_PKS3_PKT0_S9_ifPKiSB_iPKfiiiSD_SD_iiiii,"ax",@progbits
	.align	128
        .global         _ZN4vllm25paged_attention_v1_kernelI13__nv_bfloat16hLi96ELi32ELi128ELNS_18Fp8KVCacheDataTypeE1ELb1EEEvPT_PKS3_PKT0_S9_ifPKiSB_iPKfiiiSD_SD_iiiii
        .type           _ZN4vllm25paged_attention_v1_kernelI13__nv_bfloat16hLi96ELi32ELi128ELNS_18Fp8KVCacheDataTypeE1ELb1EEEvPT_PKS3_PKT0_S9_ifPKiSB_iPKfiiiSD_SD_iiiii,@function
        .size           _ZN4vllm25paged_attention_v1_kernelI13__nv_bfloat16hLi96ELi32ELi128ELNS_18Fp8KVCacheDataTypeE1ELb1EEEvPT_PKS3_PKT0_S9_ifPKiSB_iPKfiiiSD_SD_iiiii,(.L_x_28202 - _ZN4vllm25paged_attention_v1_kernelI13__nv_bfloat16hLi96ELi32ELi128ELNS_18Fp8KVCacheDataTypeE1ELb1EEEvPT_PKS3_PKT0_S9_ifPKiSB_iPKfiiiSD_SD_iiiii)
        .other          _ZN4vllm25paged_attention_v1_kernelI13__nv_bfloat16hLi96ELi32ELi128ELNS_18Fp8KVCacheDataTypeE1ELb1EEEvPT_PKS3_PKT0_S9_ifPKiSB_iPKfiiiSD_SD_iiiii,@"STO_CUDA_ENTRY STV_DEFAULT"
_ZN4vllm25paged_attention_v1_kernelI13__nv_bfloat16hLi96ELi32ELi128ELNS_18Fp8KVCacheDataTypeE1ELb1EEEvPT_PKS3_PKT0_S9_ifPKiSB_iPKfiiiSD_SD_iiiii:
.text._ZN4vllm25paged_attention_v1_kernelI13__nv_bfloat16hLi96ELi32ELi128ELNS_18Fp8KVCacheDataTypeE1ELb1EEEvPT_PKS3_PKT0_S9_ifPKiSB_iPKfiiiSD_SD_iiiii:
        /* <DEDUP_REMOVED lines=46> */
.L_x_9498:
        /* <DEDUP_REMOVED lines=15> */
.L_x_9497:
[----:B------:R-:W-:Y:S05]  /*03d0*/  BSYNC B1 ;  /* 0x0000000000017941 */ /* 0x000fea0003800000 */
.L_x_9496:
        /* <DEDUP_REMOVED lines=15> */
.L_x_9499:
        /* <DEDUP_REMOVED lines=28> */
.L_x_9495:
[----:B------:R-:W-:Y:S05]  /*0690*/  BSYNC B0 ;  /* 0x0000000000007941 */ /* 0x000fea0003800000 */
.L_x_9494:
        /* <DEDUP_REMOVED lines=90> */
.L_x_9500:
[----:B------:R-:W-:Y:S02]  /*0c40*/  ULDC UR4, c[0x0][0x278] ;  /* 0x00009e0000047ab9 */ /* 0x000fe40000000800 */
[----:B------:R-:W-:-:S04]  /*0c50*/  IMAD R4, R22, UR4, R27 ;  /* 0x0000000416047c24 */ /* 0x000fc8000f8e021b */
[----:B------:R-:W-:-:S07]  /*0c60*/  IMAD R16, R4, R7, RZ ;  /* 0x0000000704107224 */ /* 0x000fce00078e02ff */
.L_x_9501:
        /* <DEDUP_REMOVED lines=25> */
.L_x_9505:
        /* <DEDUP_REMOVED lines=36> */
.L_x_9503:
[----:B------:R-:W-:Y:S05]  /*1040*/  BSYNC B7 ;  /* 0x0000000000077941 */ /* 0x000fea0003800000 */
.L_x_9502:
        /* <DEDUP_REMOVED lines=13> */
.L_x_9546:
        /* <DEDUP_REMOVED lines=47> */
.L_x_9511:
        /* <DEDUP_REMOVED lines=11> */
.L_x_9510:
[----:B------:R-:W-:Y:S05]  /*14c0*/  BSYNC B1 ;  /* 0x0000000000017941 */ /* 0x000fea0003800000 */
.L_x_9509:
        /* <DEDUP_REMOVED lines=14> */
.L_x_9514:
        /* <DEDUP_REMOVED lines=100> */
.L_x_9513:
[----:B------:R-:W-:Y:S05]  /*1bf0*/  BSYNC B1 ;  /* 0x0000000000017941 */ /* 0x000fea0003800000 */
.L_x_9512:
        /* <DEDUP_REMOVED lines=55> */
.L_x_9516:
[----:B------:R-:W-:Y:S05]  /*1f70*/  BSYNC B1 ;  /* 0x0000000000017941 */ /* 0x000fea0003800000 */
.L_x_9515:
        /* <DEDUP_REMOVED lines=26> */
.L_x_9508:
[----:B------:R-:W-:Y:S05]  /*2120*/  BSYNC B0 ;  /* 0x0000000000007941 */ /* 0x000fea0003800000 */
.L_x_9507:
        /* <DEDUP_REMOVED lines=50> */
.L_x_9521:
        /* <DEDUP_REMOVED lines=8> */
.L_x_9520:
[----:B------:R-:W-:Y:S05]  /*24d0*/  BSYNC B1 ;  /* 0x0000000000017941 */ /* 0x000fea0003800000 */
.L_x_9519:
        /* <DEDUP_REMOVED lines=14> */
.L_x_9524:
        /* <DEDUP_REMOVED lines=52> */
.L_x_9523:
[----:B------:R-:W-:Y:S05]  /*2900*/  BSYNC B1 ;  /* 0x0000000000017941 */ /* 0x000fea0003800000 */
.L_x_9522:
        /* <DEDUP_REMOVED lines=31> */
.L_x_9526:
[----:B------:R-:W-:Y:S05]  /*2b00*/  BSYNC B1 ;  /* 0x0000000000017941 */ /* 0x000fea0003800000 */
.L_x_9525:
        /* <DEDUP_REMOVED lines=14> */
.L_x_9518:
[----:B------:R-:W-:Y:S05]  /*2bf0*/  BSYNC B0 ;  /* 0x0000000000007941 */ /* 0x000fea0003800000 */
.L_x_9517:
        /* <DEDUP_REMOVED lines=28> */
.L_x_9530:
        /* <DEDUP_REMOVED lines=33> */
.L_x_9528:
[----:B------:R-:W-:Y:S05]  /*2fd0*/  BSYNC B6 ;  /* 0x0000000000067941 */ /* 0x000fea0003800000 */
.L_x_9527:
        /* <DEDUP_REMOVED lines=44> */
.L_x_9571:
        /* <DEDUP_REMOVED lines=36> */
.L_x_9533:
[----:B------:R-:W-:Y:S05]  /*34e0*/  BSYNC B0 ;  /* 0x0000000000007941 */ /* 0x000fea0003800000 */
.L_x_9532:
        /* <DEDUP_REMOVED lines=27> */
.L_x_9535:
[----:B------:R-:W-:Y:S05]  /*36a0*/  BSYNC B0 ;  /* 0x0000000000007941 */ /* 0x000fea0003800000 */
.L_x_9534:
        /* <DEDUP_REMOVED lines=15> */
.L_x_9537:
[----:B------:R-:W-:Y:S05]  /*37a0*/  BSYNC B0 ;  /* 0x0000000000007941 */ /* 0x000fea0003800000 */
.L_x_9536:
        /* <DEDUP_REMOVED lines=27> */
.L_x_9539:
[----:B------:R-:W-:Y:S05]  /*3960*/  BSYNC B0 ;  /* 0x0000000000007941 */ /* 0x000fea0003800000 */
.L_x_9538:
        /* <DEDUP_REMOVED lines=100> */
.L_x_9504:
        /* <DEDUP_REMOVED lines=16> */
.L_x_9529:
        /* <DEDUP_REMOVED lines=16> */
.L_x_9540:
[----:B------:R-:W-:Y:S05]  /*41b0*/  EXIT ;  /* 0x000000000000794d */ /* 0x000fea0003800000 */
.L_x_9506:
[----:B------:R-:W-:Y:S01]  /*41c0*/  MOV R12, 0x10 ;  /* 0x00000010000c7802 */ /* 0x000fe20000000f00 */
[----:B------:R-:W-:Y:S01]  /*41d0*/  IMAD.MOV.U32 R11, RZ, RZ, 0x1f ;  /* 0x0000001fff0b7424 */ /* 0x000fe200078e00ff */
[----:B------:R-:W-:Y:S01]  /*41e0*/  MOV R15, 0xffffffff ;  /* 0xffffffff000f7802 */ /* 0x000fe20000000f00 */
[----:B------:R-:W-:-:S07]  /*41f0*/  IMAD.MOV.U32 R4, RZ, RZ, -0x800001 ;  /* 0xff7fffffff047424 */ /* 0x000fce00078e00ff */
[----:B------:R-:W-:Y:S05]  /*4200*/  WARPSYNC.COLLECTIVE R15, `(.L_x_9541) ;  /* 0x000000000f087348 */ /* 0x000fea0003c00000 */
[----:B------:R0:W1:Y:S02]  /*4210*/  SHFL.BFLY P6, R14, R13, R12, R11 ;  /* 0x0c00000c0d0e7389 */ /* 0x00006400000c000b */
[----:B01----:R-:W-:Y:S01]  /*4220*/  ENDCOLLECTIVE ;  /* 0x000000000000791b */ /* 0x003fe20003800000 */
.L_x_9541:
[----:B------:R-:W-:Y:S01]  /*4230*/  HFMA2.MMA R12, -RZ, RZ, 0, 4.76837158203125e-07 ;  /* 0x00000008ff0c7435 */ /* 0x000fe200000001ff */
[----:B------:R-:W-:-:S05]  /*4240*/  FMNMX.FTZ R2, R14, -3.40282346638528859812e+38, !PT ;  /* 0xff7fffff0e027809 */ /* 0x000fca0007810000 */
[----:B------:R-:W-:-:S07]  /*4250*/  IMAD.MOV.U32 R13, RZ, RZ, R2 ;  /* 0x000000ffff0d7224 */ /* 0x000fce00078e0002 */
[----:B------:R-:W-:Y:S05]  /*4260*/  WARPSYNC.COLLECTIVE R15, `(.L_x_9542) ;  /* 0x000000000f087348 */ /* 0x000fea0003c00000 */
[----:B------:R0:W1:Y:S02]  /*4270*/  SHFL.BFLY P6, R14, R13, R12, R11 ;  /* 0x0c00000c0d0e7389 */ /* 0x00006400000c000b */
[----:B01----:R-:W-:Y:S01]  /*4280*/  ENDCOLLECTIVE ;  /* 0x000000000000791b */ /* 0x003fe20003800000 */
.L_x_9542:
[----:B------:R-:W-:Y:S02]  /*4290*/  MOV R12, 0x4 ;  /* 0x00000004000c7802 */ /* 0x000fe40000000f00 */
[----:B------:R-:W-:-:S05]  /*42a0*/  FMNMX.FTZ R5, R2, R14, !PT ;  /* 0x0000000e02057209 */ /* 0x000fca0007810000 */
[----:B------:R-:W-:-:S07]  /*42b0*/  IMAD.MOV.U32 R13, RZ, RZ, R5 ;  /* 0x000000ffff0d7224 */ /* 0x000fce00078e0005 */
[----:B------:R-:W-:Y:S05]  /*42c0*/  WARPSYNC.COLLECTIVE R15, `(.L_x_9543) ;  /* 0x000000000f087348 */ /* 0x000fea0003c00000 */
[----:B------:R0:W1:Y:S02]  /*42d0*/  SHFL.BFLY P6, R14, R13, R12, R11 ;  /* 0x0c00000c0d0e7389 */ /* 0x00006400000c000b */
[----:B01----:R-:W-:Y:S01]  /*42e0*/  ENDCOLLECTIVE ;  /* 0x000000000000791b */ /* 0x003fe20003800000 */
.L_x_9543:
[----:B------:R-:W-:Y:S01]  /*42f0*/  HFMA2.MMA R12, -RZ, RZ, 0, 1.1920928955078125e-07 ;  /* 0x00000002ff0c7435 */ /* 0x000fe200000001ff */
[----:B------:R-:W-:-:S05]  /*4300*/  FMNMX.FTZ R6, R5, R14, !PT ;  /* 0x0000000e05067209 */ /* 0x000fca0007810000 */
[----:B------:R-:W-:-:S07]  /*4310*/  IMAD.MOV.U32 R13, RZ, RZ, R6 ;  /* 0x000000ffff0d7224 */ /* 0x000fce00078e0006 */
[----:B------:R-:W-:Y:S05]  /*4320*/  WARPSYNC.COLLECTIVE R15, `(.L_x_9544) ;  /* 0x000000000f087348 */ /* 0x000fea0003c00000 */
[----:B------:R0:W1:Y:S02]  /*4330*/  SHFL.BFLY P6, R14, R13, R12, R11 ;  /* 0x0c00000c0d0e7389 */ /* 0x00006400000c000b */
[----:B01----:R-:W-:Y:S01]  /*4340*/  ENDCOLLECTIVE ;  /* 0x000000000000791b */ /* 0x003fe20003800000 */
.L_x_9544:
[----:B------:R-:W-:Y:S02]  /*4350*/  MOV R12, 0x1 ;  /* 0x00000001000c7802 */ /* 0x000fe40000000f00 */
[----:B------:R-:W-:-:S05]  /*4360*/  FMNMX.FTZ R7, R6, R14, !PT ;  /* 0x0000000e06077209 */ /* 0x000fca0007810000 */
[----:B------:R-:W-:-:S07]  /*4370*/  IMAD.MOV.U32 R13, RZ, RZ, R7 ;  /* 0x000000ffff0d7224 */ /* 0x000fce00078e0007 */
[----:B------:R-:W-:Y:S05]  /*4380*/  WARPSYNC.COLLECTIVE R15, `(.L_x_9545) ;  /* 0x000000000f087348 */ /* 0x000fea0003c00000 */
[----:B------:R0:W1:Y:S02]  /*4390*/  SHFL.BFLY P6, R14, R13, R12, R11 ;  /* 0x0c00000c0d0e7389 */ /* 0x00006400000c000b */
[----:B01----:R-:W-:Y:S01]  /*43a0*/  ENDCOLLECTIVE ;  /* 0x000000000000791b */ /* 0x003fe20003800000 */
.L_x_9545:
[----:B------:R-:W-:Y:S05]  /*43b0*/  BRA `(.L_x_9546) ;  /* 0xffffffcc00587947 */ /* 0x000fea000383ffff */
.L_x_9531:
[----:B-1----:R-:W-:Y:S01]  /*43c0*/  HFMA2.MMA R13, -RZ, RZ, 0, 0 ;  /* 0x00000000ff0d7435 */ /* 0x002fe200000001ff */
[----:B------:R-:W-:Y:S01]  /*43d0*/  IMAD.MOV.U32 R12, RZ, RZ, 0x2 ;  /* 0x00000002ff0c7424 */ /* 0x000fe200078e00ff */
[----:B------:R-:W-:Y:S01]  /*43e0*/  MOV R11, 0x1f ;  /* 0x0000001f000b7802 */ /* 0x000fe20000000f00 */
[----:B------:R-:W-:-:S08]  /*43f0*/  IMAD.MOV.U32 R15, RZ, RZ, -0x1 ;  /* 0xffffffffff0f7424 */ /* 0x000fd000078e00ff */
[----:B0-----:R-:W-:Y:S05]  /*4400*/  WARPSYNC.COLLECTIVE R15, `(.L_x_9547) ;  /* 0x000000000f087348 */ /* 0x001fea0003c00000 */
[----:B------:R1:W2:Y:S02]  /*4410*/  SHFL.BFLY P6, R14, R13, R12, R11 ;  /* 0x0c00000c0d0e7389 */ /* 0x0002a400000c000b */
[----:B012---:R-:W-:Y:S01]  /*4420*/  ENDCOLLECTIVE ;  /* 0x000000000000791b */ /* 0x007fe20003800000 */
.L_x_9547:
[----:B------:R-:W-:Y:S02]  /*4430*/  IMAD.MOV.U32 R12, RZ, RZ, 0x1 ;  /* 0x00000001ff0c7424 */ /* 0x000fe400078e00ff */
[----:B------:R-:W-:-:S05]  /*4440*/  FADD.FTZ R10, RZ, R14 ;  /* 0x0000000eff0a7221 */ /* 0x000fca0000010000 */
[----:B------:R-:W-:-:S07]  /*4450*/  MOV R13, R10 ;  /* 0x0000000a000d7202 */ /* 0x000fce0000000f00 */
[----:B------:R-:W-:Y:S05]  /*4460*/  WARPSYNC.COLLECTIVE R15, `(.L_x_9548) ;  /* 0x000000000f087348 */ /* 0x000fea0003c00000 */
[----:B------:R0:W1:Y:S02]  /*4470*/  SHFL.BFLY P6, R14, R13, R12, R11 ;  /* 0x0c00000c0d0e7389 */ /* 0x00006400000c000b */
[----:B01----:R-:W-:Y:S01]  /*4480*/  ENDCOLLECTIVE ;  /* 0x000000000000791b */ /* 0x003fe20003800000 */
.L_x_9548:
[----:B------:R-:W-:Y:S01]  /*4490*/  HFMA2.MMA R12, -RZ, RZ, 0, 1.1920928955078125e-07 ;  /* 0x00000002ff0c7435 */ /* 0x000fe200000001ff */
[----:B------:R-:W-:Y:S01]  /*44a0*/  IMAD.MOV.U32 R13, RZ, RZ, RZ ;  /* 0x000000ffff0d7224 */ /* 0x000fe200078e00ff */
[----:B------:R-:W-:-:S09]  /*44b0*/  MOV R31, R14 ;  /* 0x0000000e001f7202 */ /* 0x000fd20000000f00 */
[----:B------:R-:W-:Y:S05]  /*44c0*/  WARPSYNC.COLLECTIVE R15, `(.L_x_9549) ;  /* 0x000000000f087348 */ /* 0x000fea0003c00000 */
[----:B------:R0:W1:Y:S02]  /*44d0*/  SHFL.BFLY P6, R14, R13, R12, R11 ;  /* 0x0c00000c0d0e7389 */ /* 0x00006400000c000b */
[----:B01----:R-:W-:Y:S01]  /*44e0*/  ENDCOLLECTIVE ;  /* 0x000000000000791b */ /* 0x003fe20003800000 */
.L_x_9549:
        /* <DEDUP_REMOVED lines=8> */
.L_x_9550:
[----:B------:R-:W-:Y:S01]  /*4570*/  HFMA2.MMA R12, -RZ, RZ, 0, 1.1920928955078125e-07 ;  /* 0x00000002ff0c7435 */ /* 0x000fe200000001ff */
[----:B------:R-:W-:Y:S01]  /*4580*/  IMAD.MOV.U32 R13, RZ, RZ, RZ ;  /* 0x000000ffff0d7224 */ /* 0x000fe200078e00ff */
[----:B------:R-:W-:-:S09]  /*4590*/  MOV R30, R14 ;  /* 0x0000000e001e7202 */ /* 0x000fd20000000f00 */
[----:B------:R-:W-:Y:S05]  /*45a0*/  WARPSYNC.COLLECTIVE R15, `(.L_x_9551) ;  /* 0x000000000f087348 */ /* 0x000fea0003c00000 */
[----:B------:R0:W1:Y:S02]  /*45b0*/  SHFL.BFLY P6, R14, R13, R12, R11 ;  /* 0x0c00000c0d0e7389 */ /* 0x00006400000c000b */
[----:B01----:R-:W-:Y:S01]  /*45c0*/  ENDCOLLECTIVE ;  /* 0x000000000000791b */ /* 0x003fe20003800000 */
.L_x_9551:
[----:B------:R-:W-:Y:S01]  /*45d0*/  FADD.FTZ R30, R19, R30 ;  /* 0x0000001e131e7221 */ /* 0x000fe20000010000 */
[----:B------:R-:W-:Y:S01]  /*45e0*/  MOV R12, 0x1 ;  /* 0x00000001000c7802 */ /* 0x000fe20000000f00 */
[----:B------:R-:W-:-:S04]  /*45f0*/  FADD.FTZ R17, RZ, R14 ;  /* 0x0000000eff117221 */ /* 0x000fc80000010000 */
[----:B------:R-:W-:-:S07]  /*4600*/  IMAD.MOV.U32 R13, RZ, RZ, R17 ;  /* 0x000000ffff0d7224 */ /* 0x000fce00078e0011 */
[----:B------:R-:W-:Y:S05]  /*4610*/  WARPSYNC.COLLECTIVE R15, `(.L_x_9552) ;  /* 0x000000000f087348 */ /* 0x000fea0003c00000 */
[----:B------:R0:W1:Y:S02]  /*4620*/  SHFL.BFLY P6, R14, R13, R12, R11 ;  /* 0x0c00000c0d0e7389 */ /* 0x00006400000c000b */
[----:B01----:R-:W-:Y:S01]  /*4630*/  ENDCOLLECTIVE ;  /* 0x000000000000791b */ /* 0x003fe20003800000 */
.L_x_9552:
[----:B------:R-:W-:Y:S01]  /*4640*/  HFMA2.MMA R13, -RZ, RZ, 0, 0 ;  /* 0x00000000ff0d7435 */ /* 0x000fe200000001ff */
[----:B------:R-:W-:Y:S02]  /*4650*/  IMAD.MOV.U32 R12, RZ, RZ, 0x2 ;  /* 0x00000002ff0c7424 */ /* 0x000fe400078e00ff */
[----:B------:R-:W-:-:S08]  /*4660*/  IMAD.MOV.U32 R8, RZ, RZ, R14 ;  /* 0x000000ffff087224 */ /* 0x000fd000078e000e */
[----:B------:R-:W-:Y:S05]  /*4670*/  WARPSYNC.COLLECTIVE R15, `(.L_x_9553) ;  /* 0x000000000f087348 */ /* 0x000fea0003c00000 */
[----:B------:R0:W1:Y:S02]  /*4680*/  SHFL.BFLY P6, R14, R13, R12, R11 ;  /* 0x0c00000c0d0e7389 */ /* 0x00006400000c000b */
[----:B01----:R-:W-:Y:S01]  /*4690*/  ENDCOLLECTIVE ;  /* 0x000000000000791b */ /* 0x003fe20003800000 */
.L_x_9553:
        /* <DEDUP_REMOVED lines=8> */
.L_x_9554:
[----:B------:R-:W-:Y:S01]  /*4720*/  MOV R13, RZ ;  /* 0x000000ff000d7202 */ /* 0x000fe20000000f00 */
[----:B------:R-:W-:Y:S02]  /*4730*/  IMAD.MOV.U32 R12, RZ, RZ, 0x2 ;  /* 0x00000002ff0c7424 */ /* 0x000fe400078e00ff */
[----:B------:R-:W-:-:S07]  /*4740*/  IMAD.MOV.U32 R6, RZ, RZ, R14 ;  /* 0x000000ffff067224 */ /* 0x000fce00078e000e */
[----:B------:R-:W-:Y:S05]  /*4750*/  WARPSYNC.COLLECTIVE R15, `(.L_x_9555) ;  /* 0x000000000f087348 */ /* 0x000fea0003c00000 */
[----:B------:R0:W1:Y:S02]  /*4760*/  SHFL.BFLY P6, R14, R13, R12, R11 ;  /* 0x0c00000c0d0e7389 */ /* 0x00006400000c000b */
[----:B01----:R-:W-:Y:S01]  /*4770*/  ENDCOLLECTIVE ;  /* 0x000000000000791b */ /* 0x003fe20003800000 */
.L_x_9555:
        /* <DEDUP_REMOVED lines=8> */
.L_x_9556:
[----:B------:R-:W-:Y:S01]  /*4800*/  MOV R13, RZ ;  /* 0x000000ff000d7202 */ /* 0x000fe20000000f00 */
[----:B------:R-:W-:Y:S02]  /*4810*/  IMAD.MOV.U32 R12, RZ, RZ, 0x2 ;  /* 0x00000002ff0c7424 */ /* 0x000fe400078e00ff */
[----:B------:R-:W-:-:S07]  /*4820*/  IMAD.MOV.U32 R4, RZ, RZ, R14 ;  /* 0x000000ffff047224 */ /* 0x000fce00078e000e */
[----:B------:R-:W-:Y:S05]  /*4830*/  WARPSYNC.COLLECTIVE R15, `(.L_x_9557) ;  /* 0x000000000f087348 */ /* 0x000fea0003c00000 */
[----:B------:R0:W1:Y:S02]  /*4840*/  SHFL.BFLY P6, R14, R13, R12, R11 ;  /* 0x0c00000c0d0e7389 */ /* 0x00006400000c000b */
[----:B01----:R-:W-:Y:S01]  /*4850*/  ENDCOLLECTIVE ;  /* 0x000000000000791b */ /* 0x003fe20003800000 */
.L_x_9557:
        /* <DEDUP_REMOVED lines=8> */
.L_x_9558:
[----:B------:R-:W-:Y:S01]  /*48e0*/  MOV R13, RZ ;  /* 0x000000ff000d7202 */ /* 0x000fe20000000f00 */
[----:B------:R-:W-:Y:S02]  /*48f0*/  IMAD.MOV.U32 R12, RZ, RZ, 0x2 ;  /* 0x00000002ff0c7424 */ /* 0x000fe400078e00ff */
[----:B------:R-:W-:-:S07]  /*4900*/  IMAD.MOV.U32 R2, RZ, RZ, R14 ;  /* 0x000000ffff027224 */ /* 0x000fce00078e000e */
[----:B------:R-:W-:Y:S05]  /*4910*/  WARPSYNC.COLLECTIVE R15, `(.L_x_9559) ;  /* 0x000000000f087348 */ /* 0x000fea0003c00000 */
[----:B------:R0:W1:Y:S02]  /*4920*/  SHFL.BFLY P6, R14, R13, R12, R11 ;  /* 0x0c00000c0d0e7389 */ /* 0x00006400000c000b */
[----:B01----:R-:W-:Y:S01]  /*4930*/  ENDCOLLECTIVE ;  /* 0x000000000000791b */ /* 0x003fe20003800000 */
.L_x_9559:
        /* <DEDUP_REMOVED lines=8> */
.L_x_9560:
[----:B------:R-:W-:Y:S01]  /*49c0*/  MOV R13, RZ ;  /* 0x000000ff000d7202 */ /* 0x000fe20000000f00 */
[----:B------:R-:W-:Y:S02]  /*49d0*/  IMAD.MOV.U32 R12, RZ, RZ, 0x2 ;  /* 0x00000002ff0c7424 */ /* 0x000fe400078e00ff */
[----:B------:R-:W-:-:S07]  /*49e0*/  IMAD.MOV.U32 R19, RZ, RZ, R14 ;  /* 0x000000ffff137224 */ /* 0x000fce00078e000e */
[----:B------:R-:W-:Y:S05]  /*49f0*/  WARPSYNC.COLLECTIVE R15, `(.L_x_9561) ;  /* 0x000000000f087348 */ /* 0x000fea0003c00000 */
[----:B------:R0:W1:Y:S02]  /*4a00*/  SHFL.BFLY P6, R14, R13, R12, R11 ;  /* 0x0c00000c0d0e7389 */ /* 0x00006400000c000b */
[----:B01----:R-:W-:Y:S01]  /*4a10*/  ENDCOLLECTIVE ;  /* 0x000000000000791b */ /* 0x003fe20003800000 */
.L_x_9561:
        /* <DEDUP_REMOVED lines=8> */
.L_x_9562:
[----:B------:R-:W-:Y:S01]  /*4aa0*/  MOV R13, RZ ;  /* 0x000000ff000d7202 */ /* 0x000fe20000000f00 */
[----:B------:R-:W-:Y:S02]  /*4ab0*/  IMAD.MOV.U32 R12, RZ, RZ, 0x2 ;  /* 0x00000002ff0c7424 */ /* 0x000fe400078e00ff */
[----:B------:R-:W-:-:S07]  /*4ac0*/  IMAD.MOV.U32 R27, RZ, RZ, R14 ;  /* 0x000000ffff1b7224 */ /* 0x000fce00078e000e */
[----:B------:R-:W-:Y:S05]  /*4ad0*/  WARPSYNC.COLLECTIVE R15, `(.L_x_9563) ;  /* 0x000000000f087348 */ /* 0x000fea0003c00000 */
[----:B------:R0:W1:Y:S02]  /*4ae0*/  SHFL.BFLY P6, R14, R13, R12, R11 ;  /* 0x0c00000c0d0e7389 */ /* 0x00006400000c000b */
[----:B01----:R-:W-:Y:S01]  /*4af0*/  ENDCOLLECTIVE ;  /* 0x000000000000791b */ /* 0x003fe20003800000 */
.L_x_9563:
        /* <DEDUP_REMOVED lines=8> */
.L_x_9564:
[----:B------:R-:W-:Y:S01]  /*4b80*/  MOV R13, RZ ;  /* 0x000000ff000d7202 */ /* 0x000fe20000000f00 */
[----:B------:R-:W-:Y:S02]  /*4b90*/  IMAD.MOV.U32 R12, RZ, RZ, 0x2 ;  /* 0x00000002ff0c7424 */ /* 0x000fe400078e00ff */
[----:B------:R-:W-:-:S07]  /*4ba0*/  IMAD.MOV.U32 R29, RZ, RZ, R14 ;  /* 0x000000ffff1d7224 */ /* 0x000fce00078e000e */
[----:B------:R-:W-:Y:S05]  /*4bb0*/  WARPSYNC.COLLECTIVE R15, `(.L_x_9565) ;  /* 0x000000000f087348 */ /* 0x000fea0003c00000 */
[----:B------:R0:W1:Y:S02]  /*4bc0*/  SHFL.BFLY P6, R14, R13, R12, R11 ;  /* 0x0c00000c0d0e7389 */ /* 0x00006400000c000b */
[----:B01----:R-:W-:Y:S01]  /*4bd0*/  ENDCOLLECTIVE ;  /* 0x000000000000791b */ /* 0x003fe20003800000 */
.L_x_9565:
        /* <DEDUP_REMOVED lines=8> */
.L_x_9566:
[----:B------:R-:W-:Y:S01]  /*4c60*/  MOV R13, RZ ;  /* 0x000000ff000d7202 */ /* 0x000fe20000000f00 */
[----:B------:R-:W-:Y:S02]  /*4c70*/  IMAD.MOV.U32 R12, RZ, RZ, 0x2 ;  /* 0x00000002ff0c7424 */ /* 0x000fe400078e00ff */
[----:B------:R-:W-:-:S07]  /*4c80*/  IMAD.MOV.U32 R24, RZ, RZ, R14 ;  /* 0x000000ffff187224 */ /* 0x000fce00078e000e */
[----:B------:R-:W-:Y:S05]  /*4c90*/  WARPSYNC.COLLECTIVE R15, `(.L_x_9567) ;  /* 0x000000000f087348 */ /* 0x000fea0003c00000 */
[----:B------:R0:W1:Y:S02]  /*4ca0*/  SHFL.BFLY P6, R14, R13, R12, R11 ;  /* 0x0c00000c0d0e7389 */ /* 0x00006400000c000b */
[----:B01----:R-:W-:Y:S01]  /*4cb0*/  ENDCOLLECTIVE ;  /* 0x000000000000791b */ /* 0x003fe20003800000 */
.L_x_9567:
[----:B------:R-:W-:Y:S01]  /*4cc0*/  FADD.FTZ R18, R18, R24 ;  /* 0x0000001812127221 */ /* 0x000fe20000010000 */
[----:B------:R-:W-:Y:S02]  /*4cd0*/  IMAD.MOV.U32 R12, RZ, RZ, 0x1 ;  /* 0x00000001ff0c7424 */ /* 0x000fe400078e00ff */
[----:B------:R-:W-:-:S05]  /*4ce0*/  FADD.FTZ R26, RZ, R14 ;  /* 0x0000000eff1a7221 */ /* 0x000fca0000010000 */
[----:B------:R-:W-:-:S07]  /*4cf0*/  MOV R13, R26 ;  /* 0x0000001a000d7202 */ /* 0x000fce0000000f00 */
[----:B------:R-:W-:Y:S05]  /*4d00*/  WARPSYNC.COLLECTIVE R15, `(.L_x_9568) ;  /* 0x000000000f087348 */ /* 0x000fea0003c00000 */
[----:B------:R0:W1:Y:S02]  /*4d10*/  SHFL.BFLY P6, R14, R13, R12, R11 ;  /* 0x0c00000c0d0e7389 */ /* 0x00006400000c000b */
[----:B01----:R-:W-:Y:S01]  /*4d20*/  ENDCOLLECTIVE ;  /* 0x000000000000791b */ /* 0x003fe20003800000 */
.L_x_9568:
[----:B------:R-:W-:Y:S01]  /*4d30*/  HFMA2.MMA R12, -RZ, RZ, 0, 1.1920928955078125e-07 ;  /* 0x00000002ff0c7435 */ /* 0x000fe200000001ff */
[----:B------:R-:W-:Y:S01]  /*4d40*/  IMAD.MOV.U32 R13, RZ, RZ, RZ ;  /* 0x000000ffff0d7224 */ /* 0x000fe200078e00ff */
[----:B------:R-:W-:-:S09]  /*4d50*/  MOV R28, R14 ;  /* 0x0000000e001c7202 */ /* 0x000fd20000000f00 */
[----:B------:R-:W-:Y:S05]  /*4d60*/  WARPSYNC.COLLECTIVE R15, `(.L_x_9569) ;  /* 0x000000000f087348 */ /* 0x000fea0003c00000 */
[----:B------:R0:W1:Y:S02]  /*4d70*/  SHFL.BFLY P6, R14, R13, R12, R11 ;  /* 0x0c00000c0d0e7389 */ /* 0x00006400000c000b */
[----:B01----:R-:W-:Y:S01]  /*4d80*/  ENDCOLLECTIVE ;  /* 0x000000000000791b */ /* 0x003fe20003800000 */
.L_x_9569:
[----:B------:R-:W-:Y:S01]  /*4d90*/  FADD.FTZ R26, R26, R28 ;  /* 0x0000001c1a1a7221 */ /* 0x000fe20000010000 */
[----:B------:R-:W-:Y:S01]  /*4da0*/  MOV R12, 0x1 ;  /* 0x00000001000c7802 */ /* 0x000fe20000000f00 */
[----:B------:R-:W-:-:S04]  /*4db0*/  FADD.FTZ R17, RZ, R14 ;  /* 0x0000000eff117221 */ /* 0x000fc80000010000 */
[----:B------:R-:W-:-:S07]  /*4dc0*/  IMAD.MOV.U32 R13, RZ, RZ, R17 ;  /* 0x000000ffff0d7224 */ /* 0x000fce00078e0011 */
[----:B------:R-:W-:Y:S05]  /*4dd0*/  WARPSYNC.COLLECTIVE R15, `(.L_x_9570) ;  /* 0x000000000f087348 */ /* 0x000fea0003c00000 */
[----:B------:R0:W1:Y:S02]  /*4de0*/  SHFL.BFLY P6, R14, R13, R12, R11 ;  /* 0x0c00000c0d0e7389 */ /* 0x00006400000c000b */
[----:B01----:R-:W-:Y:S01]  /*4df0*/  ENDCOLLECTIVE ;  /* 0x000000000000791b */ /* 0x003fe20003800000 */
.L_x_9570:
[----:B------:R-:W-:Y:S05]  /*4e00*/  BRA `(.L_x_9571) ;  /* 0xffffffe400247947 */ /* 0x000fea000383ffff */
.L_x_9572:
        /* <DEDUP_REMOVED lines=15> */
.L_x_28202:


//--------------------- .text._ZN4vllm25paged_attention_v1_kernelI13__nv_bfloat16hLi80ELi32ELi128ELNS_18Fp8KVCacheDataTypeE1ELb1EEEvPT_PKS3_PKT0_S9_ifPKiSB_iPKfiiiSD_SD_iiiii --------------------------
	.section	.text._ZN4vllm25paged_attention_v1_kernelI13__nv_bfloat16hLi80ELi32ELi128ELNS_18Fp8KVCacheDataTypeE1ELb1EEEvPT_PKS3_PKT0_S9_ifPKiSB_iPKfiiiSD_SD_iiiii,"ax",@progbits
	.align	128
        .global         _ZN4vllm25paged_attention_v1_kernelI13__nv_bfloat16hLi80ELi32ELi128ELNS_18Fp8KVCacheDataTypeE1ELb1EEEvPT_PKS3_PKT0_S9_ifPKiSB_iPKfiiiSD_SD_iiiii
        .type           _ZN4vllm25paged_attention_v1_kernelI13__nv_bfloat16hLi80ELi32ELi128ELNS_18Fp8KVCacheDataTypeE1ELb1EEEvPT_PKS3_PKT0_S9_ifPKiSB_iPKfiiiSD_SD_iiiii,@function
        .size           _ZN4vllm25paged_attention_v1_kernelI13__nv_bfloat16hLi80ELi32ELi128ELNS_18Fp8KVCacheDataTypeE1ELb1EEEvPT_PKS3_PKT0_S9_ifPKiSB_iPKfiiiSD_SD_iiiii,(.L_x_28203 - _ZN4vllm25paged_attention_v1_kernelI13__nv_bfloat16hLi80ELi32ELi128ELNS_18Fp8KVCacheDataTypeE1ELb1EEEvPT_PKS3_PKT0_S9_ifPKiSB_iPKfiiiSD_SD_iiiii)
        .other          _ZN4vllm25paged_attention_v1_kernelI13__nv_bfloat16hLi80ELi32ELi128ELNS_18Fp8KVCacheDataTypeE1ELb1EEEvPT_PKS3_PKT0_S9_ifPKiSB_iPKfiiiSD_SD_iiiii,@"STO_CUDA_ENTRY STV_DEFAULT"
_ZN4vllm25paged_attention_v1_kernelI13__nv_bfloat16hLi80ELi32ELi128ELNS_18Fp8KVCacheDataTypeE1ELb1EEEvPT_PKS3_PKT0_S9_ifPKiSB_iPKfiiiSD_SD_iiiii:
.text._ZN4vllm25paged_attention_v1_kernelI13__nv_bfloat16hLi80ELi32ELi128ELNS_18Fp8KVCacheDataTypeE1ELb1EEEvPT_PKS3_PKT0_S9_ifPKiSB_iPKfiiiSD_SD_iiiii:
        /* <DEDUP_REMOVED lines=46> */
.L_x_9577:
        /* <DEDUP_REMOVED lines=15> */
.L_x_9576:
[----:B------:R-:W-:Y:S05]  /*03d0*/  BSYNC B1 ;  /* 0x0000000000017941 */ /* 0x000fea0003800000 */
.L_x_9575:
        /* <DEDUP_REMOVED lines=15> */
.L_x_9578:
        /* <DEDUP_REMOVED lines=28> */
.L_x_9574:
[----:B------:R-:W-:Y:S05]  /*0690*/  BSYNC B0 ;  /* 0x0000000000007941 */ /* 0x000fea0003800000 */
.L_x_9573:
        /* <DEDUP_REMOVED lines=90> */
.L_x_9579:
[----:B------:R-:W-:Y:S02]  /*0c40*/  ULDC UR4, c[0x0][0x278] ;  /* 0x00009e0000047ab9 */ /* 0x000fe40000000800 */
[----:B------:R-:W-:-:S04]  /*0c50*/  IMAD R17, R4, UR4, R17 ;  /* 0x0000000404117c24 */ /* 0x000fc8000f8e0211 */
[----:B------:R-:W-:-:S07]  /*0c60*/  IMAD R21, R17, R12, RZ ;  /* 0x0000000c11157224 */ /* 0x000fce00078e02ff */
.L_x_9580:
        /* <DEDUP_REMOVED lines=25> */
.L_x_9584:
        /* <DEDUP_REMOVED lines=36> */
.L_x_9582:
[----:B------:R-:W-:Y:S05]  /*1040*/  BSYNC B7 ;  /* 0x0000000000077941 */ /* 0x000fea0003800000 */
.L_x_9581:
        /* <DEDUP_REMOVED lines=13> */
.L_x_9625:
        /* <DEDUP_REMOVED lines=47> */
.L_x_9590:
        /* <DEDUP_REMOVED lines=11> */
.L_x_9589:
[----:B------:R-:W-:Y:S05]  /*14c0*/  BSYNC B1 ;  /* 0x0000000000017941 */ /* 0x000fea0003800000 */
.L_x_9588:
        /* <DEDUP_REMOVED lines=14> */
.L_x_9593:
        /* <DEDUP_REMOVED lines=100> */
.L_x_9592:
[----:B------:R-:W-:Y:S05]  /*1bf0*/  BSYNC B1 ;  /* 0x0000000000017941 */ /* 0x000fea0003800000 */
.L_x_9591:
        /* <DEDUP_REMOVED lines=55> */
.L_x_9595:
[----:B------:R-:W-:Y:S05]  /*1f70*/  BSYNC B1 ;  /* 0x0000000000017941 */ /* 0x000fea0003800000 */
.L_x_9594:
        /* <DEDUP_REMOVED lines=26> */
.L_x_9587:
[----:B------:R-:W-:Y:S05]  /*2120*/  BSYNC B0 ;  /* 0x0000000000007941 */ /* 0x000fea0003800000 */
.L_x_9586:
        /* <DEDUP_REMOVED lines=51> */
.L_x_9600:
        /* <DEDUP_REMOVED lines=8> */
.L_x_9599:
[----:B------:R-:W-:Y:S05]  /*24e0*/  BSYNC B1 ;  /* 0x0000000000017941 */ /* 0x000fea0003800000 */
.L_x_9598:
        /* <DEDUP_REMOVED lines=14> */
.L_x_9603:
        /* <DEDUP_REMOVED lines=52> */
.L_x_9602:
[----:B------:R-:W-:Y:S05]  /*2910*/  BSYNC B1 ;  /* 0x0000000000017941 */ /* 0x000fea0003800000 */
.L_x_9601:
        /* <DEDUP_REMOVED lines=31> */
.L_x_9605:
[----:B------:R-:W-:Y:S05]  /*2b10*/  BSYNC B1 ;  /* 0x0000000000017941 */ /* 0x000fea0003800000 */
.L_x_9604:
        /* <DEDUP_REMOVED lines=14> */
.L_x_9597:
[----:B------:R-:W-:Y:S05]  /*2c00*/  BSYNC B0 ;  /* 0x0000000000007941 */ /* 0x000fea0003800000 */
.L_x_9596:
        /* <DEDUP_REMOVED lines=28> */
.L_x_9609:
        /* <DEDUP_REMOVED lines=33> */
.L_x_9607:
[----:B------:R-:W-:Y:S05]  /*2fe0*/  BSYNC B6 ;  /* 0x0000000000067941 */ /* 0x000fea0003800000 */
.L_x_9606:
        /* <DEDUP_REMOVED lines=39> */
.L_x_9646:
        /* <DEDUP_REMOVED lines=34> */
.L_x_9612:
[----:B------:R-:W-:Y:S05]  /*3480*/  BSYNC B0 ;  /* 0x0000000000007941 */ /* 0x000fea0003800000 */
.L_x_9611:
        /* <DEDUP_REMOVED lines=23> */
.L_x_9614:
[----:B------:R-:W-:Y:S05]  /*3600*/  BSYNC B0 ;  /* 0x0000000000007941 */ /* 0x000fea0003800000 */
.L_x_9613:
        /* <DEDUP_REMOVED lines=13> */
.L_x_9616:
[----:B------:R-:W-:Y:S05]  /*36e0*/  BSYNC B0 ;  /* 0x0000000000007941 */ /* 0x000fea0003800000 */
.L_x_9615:
        /* <DEDUP_REMOVED lines=23> */
.L_x_9618:
[----:B------:R-:W-:Y:S05]  /*3860*/  BSYNC B0 ;  /* 0x0000000000007941 */ /* 0x000fea0003800000 */
.L_x_9617:
        /* <DEDUP_REMOVED lines=87> */
.L_x_9583:
        /* <DEDUP_REMOVED lines=16> */
.L_x_9608:
        /* <DEDUP_REMOVED lines=16> */
.L_x_9619:
[----:B------:R-:W-:Y:S05]  /*3fe0*/  EXIT ;  /* 0x000000000000794d */ /* 0x000fea0003800000 */
.L_x_9585:
[----:B------:R-:W-:Y:S01]  /*3ff0*/  HFMA2.MMA R11, -RZ, RZ, 0, 1.847743988037109375e-06 ;  /* 0x0000001fff0b7435 */ /* 0x000fe200000001ff */
[----:B------:R-:W-:Y:S01]  /*4000*/  IMAD.MOV.U32 R12, RZ, RZ, 0x10 ;  /* 0x00000010ff0c7424 */ /* 0x000fe200078e00ff */
[----:B------:R-:W-:Y:S01]  /*4010*/  MOV R9, 0xff7fffff ;  /* 0xff7fffff00097802 */ /* 0x000fe20000000f00 */
[----:B------:R-:W-:-:S08]  /*4020*/  IMAD.MOV.U32 R15, RZ, RZ, -0x1 ;  /* 0xffffffffff0f7424 */ /* 0x000fd000078e00ff */
[----:B------:R-:W-:Y:S05]  /*4030*/  WARPSYNC.COLLECTIVE R15, `(.L_x_9620) ;  /* 0x000000000f087348 */ /* 0x000fea0003c00000 */
[----:B------:R0:W1:Y:S02]  /*4040*/  SHFL.BFLY P6, R14, R13, R12, R11 ;  /* 0x0c00000c0d0e7389 */ /* 0x00006400000c000b */
[----:B01----:R-:W-:Y:S01]  /*4050*/  ENDCOLLECTIVE ;  /* 0x000000000000791b */ /* 0x003fe20003800000 */
.L_x_9620:
[----:B------:R-:W-:Y:S01]  /*4060*/  IMAD.MOV.U32 R12, RZ, RZ, 0x8 ;  /* 0x00000008ff0c7424 */ /* 0x000fe200078e00ff */
[----:B------:R-:W-:-:S04]  /*4070*/  FMNMX.FTZ R8, R14, -3.40282346638528859812e+38, !PT ;  /* 0xff7fffff0e087809 */ /* 0x000fc80007810000 */
[----:B------:R-:W-:-:S07]  /*4080*/  MOV R13, R8 ;  /* 0x00000008000d7202 */ /* 0x000fce0000000f00 */
[----:B------:R-:W-:Y:S05]  /*4090*/  WARPSYNC.COLLECTIVE R15, `(.L_x_9621) ;  /* 0x000000000f087348 */ /* 0x000fea0003c00000 */
[----:B------:R0:W1:Y:S02]  /*40a0*/  SHFL.BFLY P6, R14, R13, R12, R11 ;  /* 0x0c00000c0d0e7389 */ /* 0x00006400000c000b */
[----:B01----:R-:W-:Y:S01]  /*40b0*/  ENDCOLLECTIVE ;  /* 0x000000000000791b */ /* 0x003fe20003800000 */
.L_x_9621:
[----:B------:R-:W-:Y:S01]  /*40c0*/  IMAD.MOV.U32 R12, RZ, RZ, 0x4 ;  /* 0x00000004ff0c7424 */ /* 0x000fe200078e00ff */
[----:B------:R-:W-:-:S04]  /*40d0*/  FMNMX.FTZ R10, R8, R14, !PT ;  /* 0x0000000e080a7209 */ /* 0x000fc80007810000 */
[----:B------:R-:W-:-:S07]  /*40e0*/  MOV R13, R10 ;  /* 0x0000000a000d7202 */ /* 0x000fce0000000f00 */
[----:B------:R-:W-:Y:S05]  /*40f0*/  WARPSYNC.COLLECTIVE R15, `(.L_x_9622) ;  /* 0x000000000f087348 */ /* 0x000fea0003c00000 */
[----:B------:R0:W1:Y:S02]  /*4100*/  SHFL.BFLY P6, R14, R13, R12, R11 ;  /* 0x0c00000c0d0e7389 */ /* 0x00006400000c000b */
[----:B01----:R-:W-:Y:S01]  /*4110*/  ENDCOLLECTIVE ;  /* 0x000000000000791b */ /* 0x003fe20003800000 */
.L_x_9622:
[----:B------:R-:W-:Y:S01]  /*4120*/  IMAD.MOV.U32 R12, RZ, RZ, 0x2 ;  /* 0x00000002ff0c7424 */ /* 0x000fe200078e00ff */
[----:B------:R-:W-:-:S04]  /*4130*/  FMNMX.FTZ R16, R10, R14, !PT ;  /* 0x0000000e0a107209 */ /* 0x000fc80007810000 */
[----:B------:R-:W-:-:S07]  /*4140*/  MOV R13, R16 ;  /* 0x00000010000d7202 */ /* 0x000fce0000000f00 */
[----:B------:R-:W-:Y:S05]  /*4150*/  WARPSYNC.COLLECTIVE R15, `(.L_x_9623) ;  /* 0x000000000f087348 */ /* 0x000fea0003c00000 */
[----:B------:R0:W1:Y:S02]  /*4160*/  SHFL.BFLY P6, R14, R13, R12, R11 ;  /* 0x0c00000c0d0e7389 */ /* 0x00006400000c000b */
[----:B01----:R-:W-:Y:S01]  /*4170*/  ENDCOLLECTIVE ;  /* 0x000000000000791b */ /* 0x003fe20003800000 */
.L_x_9623:
[----:B------:R-:W-:Y:S01]  /*4180*/  IMAD.MOV.U32 R12, RZ, RZ, 0x1 ;  /* 0x00000001ff0c7424 */ /* 0x000fe200078e00ff */
[----:B------:R-:W-:-:S04]  /*4190*/  FMNMX.FTZ R17, R16, R14, !PT ;  /* 0x0000000e10117209 */ /* 0x000fc80007810000 */
[----:B------:R-:W-:-:S07]  /*41a0*/  MOV R13, R17 ;  /* 0x00000011000d7202 */ /* 0x000fce0000000f00 */
[----:B------:R-:W-:Y:S05]  /*41b0*/  WARPSYNC.COLLECTIVE R15, `(.L_x_9624) ;  /* 0x000000000f087348 */ /* 0x000fea0003c00000 */
[----:B------:R0:W1:Y:S02]  /*41c0*/  SHFL.BFLY P6, R14, R13, R12, R11 ;  /* 0x0c00000c0d0e7389 */ /* 0x00006400000c000b */
[----:B01----:R-:W-:Y:S01]  /*41d0*/  ENDCOLLECTIVE ;  /* 0x000000000000791b */ /* 0x003fe20003800000 */
.L_x_9624:
[----:B------:R-:W-:Y:S05]  /*41e0*/  BRA `(.L_x_9625) ;  /* 0xffffffcc00cc7947 */ /* 0x000fea000383ffff */
.L_x_9610:
[----:B-1----:R-:W-:Y:S01]  /*41f0*/  HFMA2.MMA R12, -RZ, RZ, 0, 1.1920928955078125e-07 ;  /* 0x00000002ff0c7435 */ /* 0x002fe200000001ff */
[----:B------:R-:W-:Y:S01]  /*4200*/  IMAD.MOV.U32 R13, RZ, RZ, RZ ;  /* 0x000000ffff0d7224 */ /* 0x000fe200078e00ff */
[----:B------:R-:W-:Y:S01]  /*4210*/  MOV R15, 0xffffffff ;  /* 0xffffffff000f7802 */ /* 0x000fe20000000f00 */
[----:B------:R-:W-:-:S08]  /*4220*/  IMAD.MOV.U32 R11, RZ, RZ, 0x1f ;  /* 0x0000001fff0b7424 */ /* 0x000fd000078e00ff */
[----:B0-----:R-:W-:Y:S05]  /*4230*/  WARPSYNC.COLLECTIVE R15, `(.L_x_9626) ;  /* 0x000000000f087348 */ /* 0x001fea0003c00000 */
[----:B------:R1:W2:Y:S02]  /*4240*/  SHFL.BFLY P6, R14, R13, R12, R11 ;  /* 0x0c00000c0d0e7389 */ /* 0x0002a400000c000b */
[----:B012---:R-:W-:Y:S01]  /*4250*/  ENDCOLLECTIVE ;  /* 0x000000000000791b */ /* 0x007fe20003800000 */
.L_x_9626:
[----:B------:R-:W-:Y:S02]  /*4260*/  IMAD.MOV.U32 R12, RZ, RZ, 0x1 ;  /* 0x00000001ff0c7424 */ /* 0x000fe400078e00ff */
[----:B------:R-:W-:-:S04]  /*4270*/  IMAD.MOV.U32 R28, RZ, RZ, R14 ;  /* 0x000000ffff1c7224 */ /* 0x000fc800078e000e */
[----:B------:R-:W-:-:S05]  /*4280*/  FADD.FTZ R28, RZ, R28 ;  /* 0x0000001cff1c7221 */ /* 0x000fca0000010000 */
[----:B------:R-:W-:-:S07]  /*4290*/  MOV R13, R28 ;  /* 0x0000001c000d7202 */ /* 0x000fce0000000f00 */
[----:B------:R-:W-:Y:S05]  /*42a0*/  WARPSYNC.COLLECTIVE R15, `(.L_x_9627) ;  /* 0x000000000f087348 */ /* 0x000fea0003c00000 */
[----:B------:R0:W1:Y:S02]  /*42b0*/  SHFL.BFLY P6, R14, R13, R12, R11 ;  /* 0x0c00000c0d0e7389 */ /* 0x00006400000c000b */
[----:B01----:R-:W-:Y:S01]  /*42c0*/  ENDCOLLECTIVE ;  /* 0x000000000000791b */ /* 0x003fe20003800000 */
.L_x_9627:
[----:B------:R-:W-:Y:S01]  /*42d0*/  HFMA2.MMA R12, -RZ, RZ, 0, 1.1920928955078125e-07 ;  /* 0x00000002ff0c7435 */ /* 0x000fe200000001ff */
[----:B------:R-:W-:Y:S01]  /*42e0*/  IMAD.MOV.U32 R13, RZ, RZ, RZ ;  /* 0x000000ffff0d7224 */ /* 0x000fe200078e00ff */
[----:B------:R-:W-:-:S09]  /*42f0*/  MOV R26, R14 ;  /* 0x0000000e001a7202 */ /* 0x000fd20000000f00 */
[----:B------:R-:W-:Y:S05]  /*4300*/  WARPSYNC.COLLECTIVE R15, `(.L_x_9628) ;  /* 0x000000000f087348 */ /* 0x000fea0003c00000 */
[----:B------:R0:W1:Y:S02]  /*4310*/  SHFL.BFLY P6, R14, R13, R12, R11 ;  /* 0x0c00000c0d0e7389 */ /* 0x00006400000c000b */
[----:B01----:R-:W-:Y:S01]  /*4320*/  ENDCOLLECTIVE ;  /* 0x000000000000791b */ /* 0x003fe20003800000 */
.L_x_9628:
        /* <DEDUP_REMOVED lines=8> */
.L_x_9629:
[----:B------:R-:W-:Y:S01]  /*43b0*/  HFMA2.MMA R12, -RZ, RZ, 0, 1.1920928955078125e-07 ;  /* 0x00000002ff0c7435 */ /* 0x000fe200000001ff */
[----:B------:R-:W-:Y:S01]  /*43c0*/  IMAD.MOV.U32 R13, RZ, RZ, RZ ;  /* 0x000000ffff0d7224 */ /* 0x000fe200078e00ff */
[----:B------:R-:W-:-:S09]  /*43d0*/  MOV R24, R14 ;  /* 0x0000000e00187202 */ /* 0x000fd20000000f00 */
[----:B------:R-:W-:Y:S05]  /*43e0*/  WARPSYNC.COLLECTIVE R15, `(.L_x_9630) ;  /* 0x000000000f087348 */ /* 0x000fea0003c00000 */
[----:B------:R0:W1:Y:S02]  /*43f0*/  SHFL.BFLY P6, R14, R13, R12, R11 ;  /* 0x0c00000c0d0e7389 */ /* 0x00006400000c000b */
[----:B01----:R-:W-:Y:S01]  /*4400*/  ENDCOLLECTIVE ;  /* 0x000000000000791b */ /* 0x003fe20003800000 */
.L_x_9630:
        /* <DEDUP_REMOVED lines=8> */
.L_x_9631:
[----:B------:R-:W-:Y:S01]  /*4490*/  HFMA2.MMA R12, -RZ, RZ, 0, 1.1920928955078125e-07 ;  /* 0x00000002ff0c7435 */ /* 0x000fe200000001ff */
[----:B------:R-:W-:Y:S01]  /*44a0*/  IMAD.MOV.U32 R13, RZ, RZ, RZ ;  /* 0x000000ffff0d7224 */ /* 0x000fe200078e00ff */
[----:B------:R-:W-:-:S09]  /*44b0*/  MOV R22, R14 ;  /* 0x0000000e00167202 */ /* 0x000fd20000000f00 */
[----:B------:R-:W-:Y:S05]  /*44c0*/  WARPSYNC.COLLECTIVE R15, `(.L_x_9632) ;  /* 0x000000000f087348 */ /* 0x000fea0003c00000 */
[----:B------:R0:W1:Y:S02]  /*44d0*/  SHFL.BFLY P6, R14, R13, R12, R11 ;  /* 0x0c00000c0d0e7389 */ /* 0x00006400000c000b */
[----:B01----:R-:W-:Y:S01]  /*44e0*/  ENDCOLLECTIVE ;  /* 0x000000000000791b */ /* 0x003fe20003800000 */
.L_x_9632:
        /* <DEDUP_REMOVED lines=8> */
.L_x_9633:
[----:B------:R-:W-:Y:S01]  /*4570*/  HFMA2.MMA R12, -RZ, RZ, 0, 1.1920928955078125e-07 ;  /* 0x00000002ff0c7435 */ /* 0x000fe200000001ff */
[----:B------:R-:W-:Y:S01]  /*4580*/  IMAD.MOV.U32 R13, RZ, RZ, RZ ;  /* 0x000000ffff0d7224 */ /* 0x000fe200078e00ff */
[----:B------:R-:W-:-:S09]  /*4590*/  MOV R20, R14 ;  /* 0x0000000e00147202 */ /* 0x000fd20000000f00 */
[----:B------:R-:W-:Y:S05]  /*45a0*/  WARPSYNC.COLLECTIVE R15, `(.L_x_9634) ;  /* 0x000000000f087348 */ /* 0x000fea0003c00000 */
[----:B------:R0:W1:Y:S02]  /*45b0*/  SHFL.BFLY P6, R14, R13, R12, R11 ;  /* 0x0c00000c0d0e7389 */ /* 0x00006400000c000b */
[----:B01----:R-:W-:Y:S01]  /*45c0*/  ENDCOLLECTIVE ;  /* 0x000000000000791b */ /* 0x003fe20003800000 */
.L_x_9634:
        /* <DEDUP_REMOVED lines=8> */
.L_x_9635:
[----:B------:R-:W-:Y:S01]  /*4650*/  HFMA2.MMA R12, -RZ, RZ, 0, 1.1920928955078125e-07 ;  /* 0x00000002ff0c7435 */ /* 0x000fe200000001ff */
[----:B------:R-:W-:Y:S01]  /*4660*/  IMAD.MOV.U32 R13, RZ, RZ, RZ ;  /* 0x000000ffff0d7224 */ /* 0x000fe200078e00ff */
[----:B------:R-:W-:-:S09]  /*4670*/  MOV R18, R14 ;  /* 0x0000000e00127202 */ /* 0x000fd20000000f00 */
[----:B------:R-:W-:Y:S05]  /*4680*/  WARPSYNC.COLLECTIVE R15, `(.L_x_9636) ;  /* 0x000000000f087348 */ /* 0x000fea0003c00000 */
[----:B------:R0:W1:Y:S02]  /*4690*/  SHFL.BFLY P6, R14, R13, R12, R11 ;  /* 0x0c00000c0d0e7389 */ /* 0x00006400000c000b */
[----:B01----:R-:W-:Y:S01]  /*46a0*/  ENDCOLLECTIVE ;  /* 0x000000000000791b */ /* 0x003fe20003800000 */
.L_x_9636:
        /* <DEDUP_REMOVED lines=8> */
.L_x_9637:
[----:B------:R-:W-:Y:S01]  /*4730*/  HFMA2.MMA R12, -RZ, RZ, 0, 1.1920928955078125e-07 ;  /* 0x00000002ff0c7435 */ /* 0x000fe200000001ff */
[----:B------:R-:W-:Y:S01]  /*4740*/  IMAD.MOV.U32 R13, RZ, RZ, RZ ;  /* 0x000000ffff0d7224 */ /* 0x000fe200078e00ff */
[----:B------:R-:W-:-:S09]  /*4750*/  MOV R16, R14 ;  /* 0x0000000e00107202 */ /* 0x000fd20000000f00 */
[----:B------:R-:W-:Y:S05]  /*4760*/  WARPSYNC.COLLECTIVE R15, `(.L_x_9638) ;  /* 0x000000000f087348 */ /* 0x000fea0003c00000 */
[----:B------:R0:W1:Y:S02]  /*4770*/  SHFL.BFLY P6, R14, R13, R12, R11 ;  /* 0x0c00000c0d0e7389 */ /* 0x00006400000c000b */
[----:B01----:R-:W-:Y:S01]  /*4780*/  ENDCOLLECTIVE ;  /* 0x000000000000791b */ /* 0x003fe20003800000 */
.L_x_9638:
        /* <DEDUP_REMOVED lines=8> */
.L_x_9639:
[----:B------:R-:W-:Y:S01]  /*4810*/  HFMA2.MMA R12, -RZ, RZ, 0, 1.1920928955078125e-07 ;  /* 0x00000002ff0c7435 */ /* 0x000fe200000001ff */
[----:B------:R-:W-:Y:S01]  /*4820*/  IMAD.MOV.U32 R13, RZ, RZ, RZ ;  /* 0x000000ffff0d7224 */ /* 0x000fe200078e00ff */
[----:B------:R-:W-:-:S09]  /*4830*/  MOV R10, R14 ;  /* 0x0000000e000a7202 */ /* 0x000fd20000000f00 */
[----:B------:R-:W-:Y:S05]  /*4840*/  WARPSYNC.COLLECTIVE R15, `(.L_x_9640) ;  /* 0x000000000f087348 */ /* 0x000fea0003c00000 */
[----:B------:R0:W1:Y:S02]  /*4850*/  SHFL.BFLY P6, R14, R13, R12, R11 ;  /* 0x0c00000c0d0e7389 */ /* 0x00006400000c000b */
[----:B01----:R-:W-:Y:S01]  /*4860*/  ENDCOLLECTIVE ;  /* 0x000000000000791b */ /* 0x003fe20003800000 */
.L_x_9640:
        /* <DEDUP_REMOVED lines=8> */
.L_x_9641:
[----:B------:R-:W-:Y:S01]  /*48f0*/  HFMA2.MMA R12, -RZ, RZ, 0, 1.1920928955078125e-07 ;  /* 0x00000002ff0c7435 */ /* 0x000fe200000001ff */
[----:B------:R-:W-:Y:S01]  /*4900*/  IMAD.MOV.U32 R13, RZ, RZ, RZ ;  /* 0x000000ffff0d7224 */ /* 0x000fe200078e00ff */
[----:B------:R-:W-:-:S09]  /*4910*/  MOV R8, R14 ;  /* 0x0000000e00087202 */ /* 0x000fd20000000f00 */
[----:B------:R-:W-:Y:S05]  /*4920*/  WARPSYNC.COLLECTIVE R15, `(.L_x_9642) ;  /* 0x000000000f087348 */ /* 0x000fea0003c00000 */
[----:B------:R0:W1:Y:S02]  /*4930*/  SHFL.BFLY P6, R14, R13, R12, R11 ;  /* 0x0c00000c0d0e7389 */ /* 0x00006400000c000b */
[----:B01----:R-:W-:Y:S01]  /*4940*/  ENDCOLLECTIVE ;  /* 0x000000000000791b */ /* 0x003fe20003800000 */
.L_x_9642:
[----:B------:R-:W-:Y:S01]  /*4950*/  FADD.FTZ R8, R17, R8 ;  /* 0x0000000811087221 */ /* 0x000fe20000010000 */
[----:B------:R-:W-:Y:S01]  /*4960*/  MOV R12, 0x1 ;  /* 0x00000001000c7802 */ /* 0x000fe20000000f00 */
[----:B------:R-:W-:-:S04]  /*4970*/  FADD.FTZ R9, RZ, R14 ;  /* 0x0000000eff097221 */ /* 0x000fc80000010000 */
[----:B------:R-:W-:-:S07]  /*4980*/  IMAD.MOV.U32 R13, RZ, RZ, R9 ;  /* 0x000000ffff0d7224 */ /* 0x000fce00078e0009 */
[----:B------:R-:W-:Y:S05]  /*4990*/  WARPSYNC.COLLECTIVE R15, `(.L_x_9643) ;  /* 0x000000000f087348 */ /* 0x000fea0003c00000 */
[----:B------:R0:W1:Y:S02]  /*49a0*/  SHFL.BFLY P6, R14, R13, R12, R11 ;  /* 0x0c00000c0d0e7389 */ /* 0x00006400000c000b */
[----:B01----:R-:W-:Y:S01]  /*49b0*/  ENDCOLLECTIVE ;  /* 0x000000000000791b */ /* 0x003fe20003800000 */
.L_x_9643:
[----:B------:R-:W-:Y:S01]  /*49c0*/  HFMA2.MMA R13, -RZ, RZ, 0, 0 ;  /* 0x00000000ff0d7435 */ /* 0x000fe200000001ff */
[----:B------:R-:W-:Y:S02]  /*49d0*/  IMAD.MOV.U32 R12, RZ, RZ, 0x2 ;  /* 0x00000002ff0c7424 */ /* 0x000fe400078e00ff */
[----:B------:R-:W-:-:S08]  /*49e0*/  IMAD.MOV.U32 R2, RZ, RZ, R14 ;  /* 0x000000ffff027224 */ /* 0x000fd000078e000e */
[----:B------:R-:W-:Y:S05]  /*49f0*/  WARPSYNC.COLLECTIVE R15, `(.L_x_9644) ;  /* 0x000000000f087348 */ /* 0x000fea0003c00000 */
[----:B------:R0:W1:Y:S02]  /*4a00*/  SHFL.BFLY P6, R14, R13, R12, R11 ;  /* 0x0c00000c0d0e7389 */ /* 0x00006400000c000b */
[----:B01----:R-:W-:Y:S01]  /*4a10*/  ENDCOLLECTIVE ;  /* 0x000000000000791b */ /* 0x003fe20003800000 */
.L_x_9644:
[----:B------:R-:W-:Y:S01]  /*4a20*/  FADD.FTZ R2, R9, R2 ;  /* 0x0000000209027221 */ /* 0x000fe20000010000 */
[----:B------:R-:W-:Y:S01]  /*4a30*/  MOV R12, 0x1 ;  /* 0x00000001000c7802 */ /* 0x000fe20000000f00 */
[----:B------:R-:W-:-:S07]  /*4a40*/  FADD.FTZ R13, RZ, R14 ;  /* 0x0000000eff0d7221 */ /* 0x000fce0000010000 */
[----:B------:R-:W-:Y:S05]  /*4a50*/  WARPSYNC.COLLECTIVE R15, `(.L_x_9645) ;  /* 0x000000000f087348 */ /* 0x000fea0003c00000 */
[----:B------:R0:W1:Y:S02]  /*4a60*/  SHFL.BFLY P6, R14, R13, R12, R11 ;  /* 0x0c00000c0d0e7389 */ /* 0x00006400000c000b */
[----:B01----:R-:W-:Y:S01]  /*4a70*/  ENDCOLLECTIVE ;  /* 0x000000000000791b */ /* 0x003fe20003800000 */
.L_x_9645:
[----:B------:R-:W-:Y:S05]  /*4a80*/  BRA `(.L_x_9646) ;  /* 0xffffffe400f47947 */ /* 0x000fea000383ffff */
.L_x_9647:
        /* <DEDUP_REMOVED lines=15> */
.L_x_28203:


//--------------------- .text._ZN4vllm25paged_attention_v1_kernelI13__nv_bfloat16hLi64ELi32ELi128ELNS_18Fp8KVCacheDataTypeE1ELb1EEEvPT_PKS3_PKT0_S9_ifPKiSB_iPKfiiiSD_SD_iiiii --------------------------
	.section	.text._ZN4vllm25paged_attention_v1_kernelI13__nv_bfloat16hLi64ELi32ELi128ELNS_18Fp8KVCacheDataTypeE1ELb1EEEvPT_PKS3_PKT0_S9_ifPKiSB_iPKfiiiSD_SD_iiiii,"ax",@progbits
	.align	128
        .global         _ZN4vllm25paged_attention_v1_kernelI13__nv_bfloat16hLi64ELi32ELi128ELNS_18Fp8KVCacheDataTypeE1ELb1EEEvPT_PKS3_PKT0_S9_ifPKiSB_iPKfiiiSD_SD_iiiii
        .type           _ZN4vllm25paged_attention_v1_kernelI13__nv_bfloat16hLi64ELi32ELi128ELNS_18Fp8KVCacheDataTypeE1ELb1EEEvPT_PKS3_PKT0_S9_ifPKiSB_iPKfiiiSD_SD_iiiii,@function
        .size           _ZN4vllm25paged_attention_v1_kernelI13__nv_bfloat16hLi64ELi32ELi128ELNS_18Fp8KVCacheDataTypeE1ELb1EEEvPT_PKS3_PKT0_S9_ifPKiSB_iPKfiiiSD_SD_iiiii,(.L_x_28204 - _ZN4vllm25paged_attention_v1_kernelI13__nv_bfloat16hLi64ELi32ELi128ELNS_18Fp8KVCacheDataTypeE1ELb1EEEvPT_PKS3_PKT0_S9_ifPKiSB_iPKfiiiSD_SD_iiiii)
        .other          _ZN4vllm25paged_attention_v1_kernelI13__nv_bfloat16hLi64ELi32ELi128ELNS_18Fp8KVCacheDataTypeE1ELb1EEEvPT_PKS3_PKT0_S9_ifPKiSB_iPKfiiiSD_SD_iiiii,@"STO_CUDA_ENTRY STV_DEFAULT"
_ZN4vllm25paged_attention_v1_kernelI13__nv_bfloat16hLi64ELi32ELi128ELNS_18Fp8KVCacheDataTypeE1ELb1EEEvPT_PKS3_PKT0_S9_ifPKiSB_iPKfiiiSD_SD_iiiii:
.text._ZN4vllm25paged_attention_v1_kernelI13__nv_bfloat16hLi64ELi32ELi128ELNS_18Fp8KVCacheDataTypeE1ELb1EEEvPT_PKS3_PKT0_S9_ifPKiSB_iPKfiiiSD_SD_iiiii:
        /* <DEDUP_REMOVED lines=46> */
.L_x_9652:
        /* <DEDUP_REMOVED lines=15> */
.L_x_9651:
[----:B------:R-:W-:Y:S05]  /*03d0*/  BSYNC B1 ;  /* 0x0000000000017941 */ /* 0x000fea0003800000 */
.L_x_9650:
        /* <DEDUP_REMOVED lines=15> */
.L_x_9653:
        /* <DEDUP_REMOVED lines=28> */
.L_x_9649:
[----:B------:R-:W-:Y:S05]  /*0690*/  BSYNC B0 ;  /* 0x0000000000007941 */ /* 0x000fea0003800000 */
.L_x_9648:
        /* <DEDUP_REMOVED lines=90> */
.L_x_9654:
[----:B------:R-:W-:Y:S02]  /*0c40*/  ULDC UR4, c[0x0][0x278] ;  /* 0x00009e0000047ab9 */ /* 0x000fe40000000800 */
[----:B------:R-:W-:-:S04]  /*0c50*/  IMAD R9, R3, UR4, R4 ;  /* 0x0000000403097c24 */ /* 0x000fc8000f8e0204 */
[----:B------:R-:W-:-:S07]  /*0c60*/  IMAD R18, R9, R12, RZ ;  /* 0x0000000c09127224 */ /* 0x000fce00078e02ff */
.L_x_9655:
        /* <DEDUP_REMOVED lines=25> */
.L_x_9659:
        /* <DEDUP_REMOVED lines=36> */
.L_x_9657:
[----:B------:R-:W-:Y:S05]  /*1040*/  BSYNC B7 ;  /* 0x0000000000077941 */ /* 0x000fea0003800000 */
.L_x_9656:
        /* <DEDUP_REMOVED lines=13> */
.L_x_9696:
        /* <DEDUP_REMOVED lines=47> */
.L_x_9665:
        /* <DEDUP_REMOVED lines=11> */
.L_x_9664:
[----:B------:R-:W-:Y:S05]  /*14c0*/  BSYNC B1 ;  /* 0x0000000000017941 */ /* 0x000fea0003800000 */
.L_x_9663:
        /* <DEDUP_REMOVED lines=14> */
.L_x_9668:
        /* <DEDUP_REMOVED lines=100> */
.L_x_9667:
[----:B------:R-:W-:Y:S05]  /*1bf0*/  BSYNC B1 ;  /* 0x0000000000017941 */ /* 0x000fea0003800000 */
.L_x_9666:
        /* <DEDUP_REMOVED lines=55> */
.L_x_9670:
[----:B------:R-:W-:Y:S05]  /*1f70*/  BSYNC B1 ;  /* 0x0000000000017941 */ /* 0x000fea0003800000 */
.L_x_9669:
        /* <DEDUP_REMOVED lines=26> */
.L_x_9662:
[----:B------:R-:W-:Y:S05]  /*2120*/  BSYNC B0 ;  /* 0x0000000000007941 */ /* 0x000fea0003800000 */
.L_x_9661:
        /* <DEDUP_REMOVED lines=50> */
.L_x_9675:
        /* <DEDUP_REMOVED lines=8> */
.L_x_9674:
[----:B------:R-:W-:Y:S05]  /*24d0*/  BSYNC B1 ;  /* 0x0000000000017941 */ /* 0x000fea0003800000 */
.L_x_9673:
        /* <DEDUP_REMOVED lines=14> */
.L_x_9678:
        /* <DEDUP_REMOVED lines=52> */
.L_x_9677:
[----:B------:R-:W-:Y:S05]  /*2900*/  BSYNC B1 ;  /* 0x0000000000017941 */ /* 0x000fea0003800000 */
.L_x_9676:
        /* <DEDUP_REMOVED lines=31> */
.L_x_9680:
[----:B------:R-:W-:Y:S05]  /*2b00*/  BSYNC B1 ;  /* 0x0000000000017941 */ /* 0x000fea0003800000 */
.L_x_9679:
        /* <DEDUP_REMOVED lines=14> */
.L_x_9672:
[----:B------:R-:W-:Y:S05]  /*2bf0*/  BSYNC B0 ;  /* 0x0000000000007941 */ /* 0x000fea0003800000 */
.L_x_9671:
        /* <DEDUP_REMOVED lines=28> */
.L_x_9684:
        /* <DEDUP_REMOVED lines=33> */
.L_x_9682:
[----:B------:R-:W-:Y:S05]  /*2fd0*/  BSYNC B6 ;  /* 0x0000000000067941 */ /* 0x000fea0003800000 */
.L_x_9681:
        /* <DEDUP_REMOVED lines=34> */
.L_x_9713:
        /* <DEDUP_REMOVED lines=49> */
.L_x_9687:
[----:B------:R-:W-:Y:S05]  /*3510*/  BSYNC B0 ;  /* 0x0000000000007941 */ /* 0x000fea0003800000 */
.L_x_9686:
        /* <DEDUP_REMOVED lines=28> */
.L_x_9689:
[----:B------:R-:W-:Y:S05]  /*36e0*/  BSYNC B0 ;  /* 0x0000000000007941 */ /* 0x000fea0003800000 */
.L_x_9688:
        /* <DEDUP_REMOVED lines=73> */
.L_x_9658:
        /* <DEDUP_REMOVED lines=16> */
.L_x_9683:
        /* <DEDUP_REMOVED lines=16> */
.L_x_9690:
[----:B------:R-:W-:Y:S05]  /*3d80*/  EXIT ;  /* 0x000000000000794d */ /* 0x000fea0003800000 */
.L_x_9660:
[----:B------:R-:W-:Y:S01]  /*3d90*/  MOV R12, 0x10 ;  /* 0x00000010000c7802 */ /* 0x000fe20000000f00 */
[----:B------:R-:W-:Y:S01]  /*3da0*/  IMAD.MOV.U32 R11, RZ, RZ, 0x1f ;  /* 0x0000001fff0b7424 */ /* 0x000fe200078e00ff */
[----:B------:R-:W-:Y:S01]  /*3db0*/  MOV R15, 0xffffffff ;  /* 0xffffffff000f7802 */ /* 0x000fe20000000f00 */
[----:B------:R-:W-:-:S07]  /*3dc0*/  IMAD.MOV.U32 R9, RZ, RZ, -0x800001 ;  /* 0xff7fffffff097424 */ /* 0x000fce00078e00ff */
[----:B------:R-:W-:Y:S05]  /*3dd0*/  WARPSYNC.COLLECTIVE R15, `(.L_x_9691) ;  /* 0x000000000f087348 */ /* 0x000fea0003c00000 */
[----:B------:R0:W1:Y:S02]  /*3de0*/  SHFL.BFLY P6, R14, R13, R12, R11 ;  /* 0x0c00000c0d0e7389 */ /* 0x00006400000c000b */
[----:B01----:R-:W-:Y:S01]  /*3df0*/  ENDCOLLECTIVE ;  /* 0x000000000000791b */ /* 0x003fe20003800000 */
.L_x_9691:
[----:B------:R-:W-:Y:S01]  /*3e00*/  HFMA2.MMA R12, -RZ, RZ, 0, 4.76837158203125e-07 ;  /* 0x00000008ff0c7435 */ /* 0x000fe200000001ff */
[----:B------:R-:W-:-:S05]  /*3e10*/  FMNMX.FTZ R8, R14, -3.40282346638528859812e+38, !PT ;  /* 0xff7fffff0e087809 */ /* 0x000fca0007810000 */
[----:B------:R-:W-:-:S07]  /*3e20*/  IMAD.MOV.U32 R13, RZ, RZ, R8 ;  /* 0x000000ffff0d7224 */ /* 0x000fce00078e0008 */
[----:B------:R-:W-:Y:S05]  /*3e30*/  WARPSYNC.COLLECTIVE R15, `(.L_x_9692) ;  /* 0x000000000f087348 */ /* 0x000fea0003c00000 */
[----:B------:R0:W1:Y:S02]  /*3e40*/  SHFL.BFLY P6, R14, R13, R12, R11 ;  /* 0x0c00000c0d0e7389 */ /* 0x00006400000c000b */
[----:B01----:R-:W-:Y:S01]  /*3e50*/  ENDCOLLECTIVE ;  /* 0x000000000000791b */ /* 0x003fe20003800000 */
.L_x_9692:
[----:B------:R-:W-:Y:S02]  /*3e60*/  MOV R12, 0x4 ;  /* 0x00000004000c7802 */ /* 0x000fe40000000f00 */
[----:B------:R-:W-:-:S05]  /*3e70*/  FMNMX.FTZ R10, R8, R14, !PT ;  /* 0x0000000e080a7209 */ /* 0x000fca0007810000 */
[----:B------:R-:W-:-:S07]  /*3e80*/  IMAD.MOV.U32 R13, RZ, RZ, R10 ;  /* 0x000000ffff0d7224 */ /* 0x000fce00078e000a */
[----:B------:R-:W-:Y:S05]  /*3e90*/  WARPSYNC.COLLECTIVE R15, `(.L_x_9693) ;  /* 0x000000000f087348 */ /* 0x000fea0003c00000 */
[----:B------:R0:W1:Y:S02]  /*3ea0*/  SHFL.BFLY P6, R14, R13, R12, R11 ;  /* 0x0c00000c0d0e7389 */ /* 0x00006400000c000b */
[----:B01----:R-:W-:Y:S01]  /*3eb0*/  ENDCOLLECTIVE ;  /* 0x000000000000791b */ /* 0x003fe20003800000 */
.L_x_9693:
[----:B------:R-:W-:Y:S01]  /*3ec0*/  HFMA2.MMA R12, -RZ, RZ, 0, 1.1920928955078125e-07 ;  /* 0x00000002ff0c7435 */ /* 0x000fe200000001ff */
[----:B------:R-:W-:-:S05]  /*3ed0*/  FMNMX.FTZ R16, R10, R14, !PT ;  /* 0x0000000e0a107209 */ /* 0x000fca0007810000 */
[----:B------:R-:W-:-:S07]  /*3ee0*/  IMAD.MOV.U32 R13, RZ, RZ, R16 ;  /* 0x000000ffff0d7224 */ /* 0x000fce00078e0010 */
[----:B------:R-:W-:Y:S05]  /*3ef0*/  WARPSYNC.COLLECTIVE R15, `(.L_x_9694) ;  /* 0x000000000f087348 */ /* 0x000fea0003c00000 */
[----:B------:R0:W1:Y:S02]  /*3f00*/  SHFL.BFLY P6, R14, R13, R12, R11 ;  /* 0x0c00000c0d0e7389 */ /* 0x00006400000c000b */
[----:B01----:R-:W-:Y:S01]  /*3f10*/  ENDCOLLECTIVE ;  /* 0x000000000000791b */ /* 0x003fe20003800000 */
.L_x_9694:
[----:B------:R-:W-:Y:S02]  /*3f20*/  MOV R12, 0x1 ;  /* 0x00000001000c7802 */ /* 0x000fe40000000f00 */
[----:B------:R-:W-:-:S05]  /*3f30*/  FMNMX.FTZ R17, R16, R14, !PT ;  /* 0x0000000e10117209 */ /* 0x000fca0007810000 */
[----:B------:R-:W-:-:S07]  /*3f40*/  IMAD.MOV.U32 R13, RZ, RZ, R17 ;  /* 0x000000ffff0d7224 */ /* 0x000fce00078e0011 */
[----:B------:R-:W-:Y:S05]  /*3f50*/  WARPSYNC.COLLECTIVE R15, `(.L_x_9695) ;  /* 0x000000000f087348 */ /* 0x000fea0003c00000 */
[----:B------:R0:W1:Y:S02]  /*3f60*/  SHFL.BFLY P6, R14, R13, R12, R11 ;  /* 0x0c00000c0d0e7389 */ /* 0x00006400000c000b */
[----:B01----:R-:W-:Y:S01]  /*3f70*/  ENDCOLLECTIVE ;  /* 0x000000000000791b */ /* 0x003fe20003800000 */
.L_x_9695:
[----:B------:R-:W-:Y:S05]  /*3f80*/  BRA `(.L_x_9696) ;  /* 0xffffffd000647947 */ /* 0x000fea000383ffff */
.L_x_9685:
[----:B--2---:R-:W-:Y:S01]  /*3f90*/  HFMA2.MMA R13, -RZ, RZ, 0, 0 ;  /* 0x00000000ff0d7435 */ /* 0x004fe200000001ff */
[----:B------:R-:W-:Y:S01]  /*3fa0*/  IMAD.MOV.U32 R12, RZ, RZ, 0x2 ;  /* 0x00000002ff0c7424 */ /* 0x000fe200078e00ff */
[----:B------:R-:W-:Y:S01]  /*3fb0*/  MOV R11, 0x1f ;  /* 0x0000001f000b7802 */ /* 0x000fe20000000f00 */
[----:B------:R-:W-:-:S08]  /*3fc0*/  IMAD.MOV.U32 R15, RZ, RZ, -0x1 ;  /* 0xffffffffff0f7424 */ /* 0x000fd000078e00ff */
[----:B01----:R-:W-:Y:S05]  /*3fd0*/  WARPSYNC.COLLECTIVE R15, `(.L_x_9697) ;  /* 0x000000000f087348 */ /* 0x003fea0003c00000 */
[----:B------:R2:W3:Y:S02]  /*3fe0*/  SHFL.BFLY P6, R14, R13, R12, R11 ;  /* 0x0c00000c0d0e7389 */ /* 0x0004e400000c000b */
[----:B0123--:R-:W-:Y:S01]  /*3ff0*/  ENDCOLLECTIVE ;  /* 0x000000000000791b */ /* 0x00ffe20003800000 */
.L_x_9697:
[----:B------:R-:W-:Y:S02]  /*4000*/  IMAD.MOV.U32 R12, RZ, RZ, 0x1 ;  /* 0x00000001ff0c7424 */ /* 0x000fe400078e00ff */
[----:B------:R-:W-:-:S05]  /*4010*/  FADD.FTZ R27, RZ, R14 ;  /* 0x0000000eff1b7221 */ /* 0x000fca0000010000 */
[----:B------:R-:W-:-:S07]  /*4020*/  MOV R13, R27 ;  /* 0x0000001b000d7202 */ /* 0x000fce0000000f00 */
[----:B------:R-:W-:Y:S05]  /*4030*/  WARPSYNC.COLLECTIVE R15, `(.L_x_9698) ;  /* 0x000000000f087348 */ /* 0x000fea0003c00000 */
[----:B------:R0:W1:Y:S02]  /*4040*/  SHFL.BFLY P6, R14, R13, R12, R11 ;  /* 0x0c00000c0d0e7389 */ /* 0x00006400000c000b */
[----:B01----:R-:W-:Y:S01]  /*4050*/  ENDCOLLECTIVE ;  /* 0x000000000000791b */ /* 0x003fe20003800000 */
.L_x_9698:
[----:B------:R-:W-:Y:S01]  /*4060*/  HFMA2.MMA R12, -RZ, RZ, 0, 1.1920928955078125e-07 ;  /* 0x00000002ff0c7435 */ /* 0x000fe200000001ff */
[----:B------:R-:W-:Y:S01]  /*4070*/  IMAD.MOV.U32 R13, RZ, RZ, RZ ;  /* 0x000000ffff0d7224 */ /* 0x000fe200078e00ff */
[----:B------:R-:W-:-:S09]  /*4080*/  MOV R24, R14 ;  /* 0x0000000e00187202 */ /* 0x000fd20000000f00 */
[----:B------:R-:W-:Y:S05]  /*4090*/  WARPSYNC.COLLECTIVE R15, `(.L_x_9699) ;  /* 0x000000000f087348 */ /* 0x000fea0003c00000 */
[----:B------:R0:W1:Y:S02]  /*40a0*/  SHFL.BFLY P6, R14, R13, R12, R11 ;  /* 0x0c00000c0d0e7389 */ /* 0x00006400000c000b */
[----:B01----:R-:W-:Y:S01]  /*40b0*/  ENDCOLLECTIVE ;  /* 0x000000000000791b */ /* 0x003fe20003800000 */
.L_x_9699:
        /* <DEDUP_REMOVED lines=8> */
.L_x_9700:
[----:B------:R-:W-:Y:S01]  /*4140*/  HFMA2.MMA R12, -RZ, RZ, 0, 1.1920928955078125e-07 ;  /* 0x00000002ff0c7435 */ /* 0x000fe200000001ff */
[----:B------:R-:W-:Y:S01]  /*4150*/  IMAD.MOV.U32 R13, RZ, RZ, RZ ;  /* 0x000000ffff0d7224 */ /* 0x000fe200078e00ff */
[----:B------:R-:W-:-:S09]  /*4160*/  MOV R22, R14 ;  /* 0x0000000e00167202 */ /* 0x000fd20000000f00 */
[----:B------:R-:W-:Y:S05]  /*4170*/  WARPSYNC.COLLECTIVE R15, `(.L_x_9701) ;  /* 0x000000000f087348 */ /* 0x000fea0003c00000 */
[----:B------:R0:W1:Y:S02]  /*4180*/  SHFL.BFLY P6, R14, R13, R12, R11 ;  /* 0x0c00000c0d0e7389 */ /* 0x00006400000c000b */
[----:B01----:R-:W-:Y:S01]  /*4190*/  ENDCOLLECTIVE ;  /* 0x000000000000791b */ /* 0x003fe20003800000 */
.L_x_9701:
        /* <DEDUP_REMOVED lines=8> */
.L_x_9702:
[----:B------:R-:W-:Y:S01]  /*4220*/  HFMA2.MMA R12, -RZ, RZ, 0, 1.1920928955078125e-07 ;  /* 0x00000002ff0c7435 */ /* 0x000fe200000001ff */
[----:B------:R-:W-:Y:S01]  /*4230*/  IMAD.MOV.U32 R13, RZ, RZ, RZ ;  /* 0x000000ffff0d7224 */ /* 0x000fe200078e00ff */
[----:B------:R-:W-:-:S09]  /*4240*/  MOV R20, R14 ;  /* 0x0000000e00147202 */ /* 0x000fd20000000f00 */
[----:B------:R-:W-:Y:S05]  /*4250*/  WARPSYNC.COLLECTIVE R15, `(.L_x_9703) ;  /* 0x000000000f087348 */ /* 0x000fea0003c00000 */
[----:B------:R0:W1:Y:S02]  /*4260*/  SHFL.BFLY P6, R14, R13, R12, R11 ;  /* 0x0c00000c0d0e7389 */ /* 0x00006400000c000b */
[----:B01----:R-:W-:Y:S01]  /*4270*/  ENDCOLLECTIVE ;  /* 0x000000000000791b */ /* 0x003fe20003800000 */
.L_x_9703:
        /* <DEDUP_REMOVED lines=8> */
.L_x_9704:
[----:B------:R-:W-:Y:S01]  /*4300*/  HFMA2.MMA R12, -RZ, RZ, 0, 1.1920928955078125e-07 ;  /* 0x00000002ff0c7435 */ /* 0x000fe200000001ff */
[----:B------:R-:W-:Y:S01]  /*4310*/  IMAD.MOV.U32 R13, RZ, RZ, RZ ;  /* 0x000000ffff0d7224 */ /* 0x000fe200078e00ff */
[----:B------:R-:W-:-:S09]  /*4320*/  MOV R16, R14 ;  /* 0x0000000e00107202 */ /* 0x000fd20000000f00 */
[----:B------:R-:W-:Y:S05]  /*4330*/  WARPSYNC.COLLECTIVE R15, `(.L_x_9705) ;  /* 0x000000000f087348 */ /* 0x000fea0003c00000 */
[----:B------:R0:W1:Y:S02]  /*4340*/  SHFL.BFLY P6, R14, R13, R12, R11 ;  /* 0x0c00000c0d0e7389 */ /* 0x00006400000c000b */
[----:B01----:R-:W-:Y:S01]  /*4350*/  ENDCOLLECTIVE ;  /* 0x000000000000791b */ /* 0x003fe20003800000 */
.L_x_9705:
        /* <DEDUP_REMOVED lines=8> */
.L_x_9706:
[----:B------:R-:W-:Y:S01]  /*43e0*/  HFMA2.MMA R12, -RZ, RZ, 0, 1.1920928955078125e-07 ;  /* 0x00000002ff0c7435 */ /* 0x000fe200000001ff */
[----:B------:R-:W-:Y:S01]  /*43f0*/  IMAD.MOV.U32 R13, RZ, RZ, RZ ;  /* 0x000000ffff0d7224 */ /* 0x000fe200078e00ff */
[----:B------:R-:W-:-:S09]  /*4400*/  MOV R10, R14 ;  /* 0x0000000e000a7202 */ /* 0x000fd20000000f00 */
[----:B------:R-:W-:Y:S05]  /*4410*/  WARPSYNC.COLLECTIVE R15, `(.L_x_9707) ;  /* 0x000000000f087348 */ /* 0x000fea0003c00000 */
[----:B------:R0:W1:Y:S02]  /*4420*/  SHFL.BFLY P6, R14, R13, R12, R11 ;  /* 0x0c00000c0d0e7389 */ /* 0x00006400000c000b */
[----:B01----:R-:W-:Y:S01]  /*4430*/  ENDCOLLECTIVE ;  /* 0x000000000000791b */ /* 0x003fe20003800000 */
.L_x_9707:
        /* <DEDUP_REMOVED lines=8> */
.L_x_9708:
[----:B------:R-:W-:Y:S01]  /*44c0*/  HFMA2.MMA R12, -RZ, RZ, 0, 1.1920928955078125e-07 ;  /* 0x00000002ff0c7435 */ /* 0x000fe200000001ff */
[----:B------:R-:W-:Y:S01]  /*44d0*/  IMAD.MOV.U32 R13, RZ, RZ, RZ ;  /* 0x000000ffff0d7224 */ /* 0x000fe200078e00ff */
[----:B------:R-:W-:-:S09]  /*44e0*/  MOV R8, R14 ;  /* 0x0000000e00087202 */ /* 0x000fd20000000f00 */
[----:B------:R-:W-:Y:S05]  /*44f0*/  WARPSYNC.COLLECTIVE R15, `(.L_x_9709) ;  /* 0x000000000f087348 */ /* 0x000fea0003c00000 */
[----:B------:R0:W1:Y:S02]  /*4500*/  SHFL.BFLY P6, R14, R13, R12, R11 ;  /* 0x0c00000c0d0e7389 */ /* 0x00006400000c000b */
[----:B01----:R-:W-:Y:S01]  /*4510*/  ENDCOLLECTIVE ;  /* 0x000000000000791b */ /* 0x003fe20003800000 */
.L_x_9709:
        /* <DEDUP_REMOVED lines=8> */
.L_x_9710:
[----:B------:R-:W-:Y:S01]  /*45a0*/  HFMA2.MMA R12, -RZ, RZ, 0, 1.1920928955078125e-07 ;  /* 0x00000002ff0c7435 */ /* 0x000fe200000001ff */
[----:B------:R-:W-:Y:S01]  /*45b0*/  IMAD.MOV.U32 R13, RZ, RZ, RZ ;  /* 0x000000ffff0d7224 */ /* 0x000fe200078e00ff */
[----:B------:R-:W-:-:S09]  /*45c0*/  MOV R6, R14 ;  /* 0x0000000e00067202 */ /* 0x000fd20000000f00 */
[----:B------:R-:W-:Y:S05]  /*45d0*/  WARPSYNC.COLLECTIVE R15, `(.L_x_9711) ;  /* 0x000000000f087348 */ /* 0x000fea0003c00000 */
[----:B------:R0:W1:Y:S02]  /*45e0*/  SHFL.BFLY P6, R14, R13, R12, R11 ;  /* 0x0c00000c0d0e7389 */ /* 0x00006400000c000b */
[----:B01----:R-:W-:Y:S01]  /*45f0*/  ENDCOLLECTIVE ;  /* 0x000000000000791b */ /* 0x003fe20003800000 */
.L_x_9711:
        /* <DEDUP_REMOVED lines=9> */
.L_x_9712:
[----:B------:R-:W-:Y:S05]  /*4690*/  BRA `(.L_x_9713) ;  /* 0xffffffe800d87947 */ /* 0x000fea000383ffff */
.L_x_9714:
        /* <DEDUP_REMOVED lines=14> */
.L_x_28204:


//--------------------- .text._ZN4vllm25paged_attention_v1_kernelI13__nv_bfloat16hLi32ELi32ELi128ELNS_18Fp8KVCacheDataTypeE1ELb1EEEvPT_PKS3_PKT0_S9_ifPKiSB_iPKfiiiSD_SD_iiiii --------------------------
	.section	.text._ZN4vllm25paged_attention_v1_kernelI13__nv_bfloat16hLi32ELi32ELi128ELNS_18Fp8KVCacheDataTypeE1ELb1EEEvPT_PKS3_PKT0_S9_ifPKiSB_iPKfiiiSD_SD_iiiii,"ax",@progbits
	.align	128
        .global         _ZN4vllm25paged_attention_v1_kernelI13__nv_bfloat16hLi32ELi32ELi128ELNS_18Fp8KVCacheDataTypeE1ELb1EEEvPT_PKS3_PKT0_S9_ifPKiSB_iPKfiiiSD_SD_iiiii
        .type           _ZN4vllm25paged_attention_v1_kernelI13__nv_bfloat16hLi32ELi32ELi128ELNS_18Fp8KVCacheDataTypeE1ELb1EEEvPT_PKS3_PKT0_S9_ifPKiSB_iPKfiiiSD_SD_iiiii,@function
        .size           _ZN4vllm25paged_attention_v1_kernelI13__nv_bfloat16hLi32ELi32ELi128ELNS_18Fp8KVCacheDataTypeE1ELb1EEEvPT_PKS3_PKT0_S9_ifPKiSB_iPKfiiiSD_SD_iiiii,(.L_x_28205 - _ZN4vllm25paged_attention_v1_kernelI13__nv_bfloat16hLi32ELi32ELi128ELNS_18Fp8KVCacheDataTypeE1ELb1EEEvPT_PKS3_PKT0_S9_ifPKiSB_iPKfiiiSD_SD_iiiii)
        .other          _ZN4vllm25paged_attention_v1_kernelI13__nv_bfloat16hLi32ELi32ELi128ELNS_18Fp8KVCacheDataTypeE1ELb1EEEvPT_PKS3_PKT0_S9_ifPKiSB_iPKfiiiSD_SD_iiiii,@"STO_CUDA_ENTRY STV_DEFAULT"
_ZN4vllm25paged_attention_v1_kernelI13__nv_bfloat16hLi32ELi32ELi128ELNS_18Fp8KVCacheDataTypeE1ELb1EEEvPT_PKS3_PKT0_S9_ifPKiSB_iPKfiiiSD_SD_iiiii:
.text._ZN4vllm25paged_attention_v1_kernelI13__nv_bfloat16hLi32ELi32ELi128ELNS_18Fp8KVCacheDataTypeE1ELb1EEEvPT_PKS3_PKT0_S9_ifPKiSB_iPKfiiiSD_SD_iiiii:
        /* <DEDUP_REMOVED lines=46> */
.L_x_9719:
        /* <DEDUP_REMOVED lines=15> */
.L_x_9718:
[----:B------:R-:W-:Y:S05]  /*03d0*/  BSYNC B1 ;  /* 0x0000000000017941 */ /* 0x000fea0003800000 */
.L_x_9717:
        /* <DEDUP_REMOVED lines=15> */
.L_x_9720:
        /* <DEDUP_REMOVED lines=28> */
.L_x_9716:
[----:B------:R-:W-:Y:S05]  /*0690*/  BSYNC B0 ;  /* 0x0000000000007941 */ /* 0x000fea0003800000 */
.L_x_9715:
        /* <DEDUP_REMOVED lines=90> */
.L_x_9721:
[----:B------:R-:W-:Y:S02]  /*0c40*/  ULDC UR4, c[0x0][0x278] ;  /* 0x00009e0000047ab9 */ /* 0x000fe40000000800 */
[----:B------:R-:W-:-:S04]  /*0c50*/  IMAD R9, R3, UR4, R4 ;  /* 0x0000000403097c24 */ /* 0x000fc8000f8e0204 */
[----:B------:R-:W-:-:S07]  /*0c60*/  IMAD R18, R9, R12, RZ ;  /* 0x0000000c09127224 */ /* 0x000fce00078e02ff */
.L_x_9722:
        /* <DEDUP_REMOVED lines=25> */
.L_x_9726:
        /* <DEDUP_REMOVED lines=36> */
.L_x_9724:
[----:B------:R-:W-:Y:S05]  /*1040*/  BSYNC B7 ;  /* 0x0000000000077941 */ /* 0x000fea0003800000 */
.L_x_9723:
        /* <DEDUP_REMOVED lines=13> */
.L_x_9761:
        /* <DEDUP_REMOVED lines=47> */
.L_x_9732:
        /* <DEDUP_REMOVED lines=11> */
.L_x_9731:
[----:B------:R-:W-:Y:S05]  /*14c0*/  BSYNC B1 ;  /* 0x0000000000017941 */ /* 0x000fea0003800000 */
.L_x_9730:
        /* <DEDUP_REMOVED lines=14> */
.L_x_9735:
        /* <DEDUP_REMOVED lines=100> */
.L_x_9734:
[----:B------:R-:W-:Y:S05]  /*1bf0*/  BSYNC B1 ;  /* 0x0000000000017941 */ /* 0x000fea0003800000 */
.L_x_9733:
        /* <DEDUP_REMOVED lines=55> */
.L_x_9737:
[----:B------:R-:W-:Y:S05]  /*1f70*/  BSYNC B1 ;  /* 0x0000000000017941 */ /* 0x000fea0003800000 */
.L_x_9736:
        /* <DEDUP_REMOVED lines=26> */
.L_x_9729:
[----:B------:R-:W-:Y:S05]  /*2120*/  BSYNC B0 ;  /* 0x0000000000007941 */ /* 0x000fea0003800000 */
.L_x_9728:
        /* <DEDUP_REMOVED lines=50> */
.L_x_9742:
        /* <DEDUP_REMOVED lines=8> */
.L_x_9741:
[----:B------:R-:W-:Y:S05]  /*24d0*/  BSYNC B1 ;  /* 0x0000000000017941 */ /* 0x000fea0003800000 */
.L_x_9740:
        /* <DEDUP_REMOVED lines=14> */
.L_x_9745:
        /* <DEDUP_REMOVED lines=52> */
.L_x_9744:
[----:B------:R-:W-:Y:S05]  /*2900*/  BSYNC B1 ;  /* 0x0000000000017941 */ /* 0x000fea0003800000 */
.L_x_9743:
        /* <DEDUP_REMOVED lines=31> */
.L_x_9747:
[----:B------:R-:W-:Y:S05]  /*2b00*/  BSYNC B1 ;  /* 0x0000000000017941 */ /* 0x000fea0003800000 */
.L_x_9746:
        /* <DEDUP_REMOVED lines=14> */
.L_x_9739:
[----:B------:R-:W-:Y:S05]  /*2bf0*/  BSYNC B0 ;  /* 0x0000000000007941 */ /* 0x000fea0003800000 */
.L_x_9738:
        /* <DEDUP_REMOVED lines=28> */
.L_x_9751:
        /* <DEDUP_REMOVED lines=33> */
.L_x_9749:
[----:B------:R-:W-:Y:S05]  /*2fd0*/  BSYNC B6 ;  /* 0x0000000000067941 */ /* 0x000fea0003800000 */
.L_x_9748:
        /* <DEDUP_REMOVED lines=16> */
.L_x_9770:
        /* <DEDUP_REMOVED lines=51> */
.L_x_9754:
[----:B------:R-:W-:Y:S05]  /*3410*/  BSYNC B0 ;  /* 0x0000000000007941 */ /* 0x000fea0003800000 */
.L_x_9753:
        /* <DEDUP_REMOVED lines=45> */
.L_x_9725:
        /* <DEDUP_REMOVED lines=16> */
.L_x_9750:
        /* <DEDUP_REMOVED lines=16> */
.L_x_9755:
[----:B------:R-:W-:Y:S05]  /*38f0*/  EXIT ;  /* 0x000000000000794d */ /* 0x000fea0003800000 */
.L_x_9727:
[----:B------:R-:W-:Y:S01]  /*3900*/  MOV R12, 0x10 ;  /* 0x00000010000c7802 */ /* 0x000fe20000000f00 */
[----:B------:R-:W-:Y:S01]  /*3910*/  IMAD.MOV.U32 R11, RZ, RZ, 0x1f ;  /* 0x0000001fff0b7424 */ /* 0x000fe200078e00ff */
[----:B------:R-:W-:Y:S01]  /*3920*/  MOV R15, 0xffffffff ;  /* 0xffffffff000f7802 */ /* 0x000fe20000000f00 */
[----:B------:R-:W-:-:S07]  /*3930*/  IMAD.MOV.U32 R9, RZ, RZ, -0x800001 ;  /* 0xff7fffffff097424 */ /* 0x000fce00078e00ff */
[----:B------:R-:W-:Y:S05]  /*3940*/  WARPSYNC.COLLECTIVE R15, `(.L_x_9756) ;  /* 0x000000000f087348 */ /* 0x000fea0003c00000 */
[----:B------:R0:W1:Y:S02]  /*3950*/  SHFL.BFLY P6, R14, R13, R12, R11 ;  /* 0x0c00000c0d0e7389 */ /* 0x00006400000c000b */
[----:B01----:R-:W-:Y:S01]  /*3960*/  ENDCOLLECTIVE ;  /* 0x000000000000791b */ /* 0x003fe20003800000 */
.L_x_9756:
[----:B------:R-:W-:Y:S01]  /*3970*/  HFMA2.MMA R12, -RZ, RZ, 0, 4.76837158203125e-07 ;  /* 0x00000008ff0c7435 */ /* 0x000fe200000001ff */
[----:B------:R-:W-:-:S05]  /*3980*/  FMNMX.FTZ R8, R14, -3.40282346638528859812e+38, !PT ;  /* 0xff7fffff0e087809 */ /* 0x000fca0007810000 */
[----:B------:R-:W-:-:S07]  /*3990*/  IMAD.MOV.U32 R13, RZ, RZ, R8 ;  /* 0x000000ffff0d7224 */ /* 0x000fce00078e0008 */
[----:B------:R-:W-:Y:S05]  /*39a0*/  WARPSYNC.COLLECTIVE R15, `(.L_x_9757) ;  /* 0x000000000f087348 */ /* 0x000fea0003c00000 */
[----:B------:R0:W1:Y:S02]  /*39b0*/  SHFL.BFLY P6, R14, R13, R12, R11 ;  /* 0x0c00000c0d0e7389 */ /* 0x00006400000c000b */
[----:B01----:R-:W-:Y:S01]  /*39c0*/  ENDCOLLECTIVE ;  /* 0x000000000000791b */ /* 0x003fe20003800000 */
.L_x_9757:
[----:B------:R-:W-:Y:S02]  /*39d0*/  MOV R12, 0x4 ;  /* 0x00000004000c7802 */ /* 0x000fe40000000f00 */
[----:B------:R-:W-:-:S05]  /*39e0*/  FMNMX.FTZ R10, R8, R14, !PT ;  /* 0x0000000e080a7209 */ /* 0x000fca0007810000 */
[----:B------:R-:W-:-:S07]  /*39f0*/  IMAD.MOV.U32 R13, RZ, RZ, R10 ;  /* 0x000000ffff0d7224 */ /* 0x000fce00078e000a */
[----:B------:R-:W-:Y:S05]  /*3a00*/  WARPSYNC.COLLECTIVE R15, `(.L_x_9758) ;  /* 0x000000000f087348 */ /* 0x000fea0003c00000 */
[----:B------:R0:W1:Y:S02]  /*3a10*/  SHFL.BFLY P6, R14, R13, R12, R11 ;  /* 0x0c00000c0d0e7389 */ /* 0x00006400000c000b */
[----:B01----:R-:W-:Y:S01]  /*3a20*/  ENDCOLLECTIVE ;  /* 0x000000000000791b */ /* 0x003fe20003800000 */
.L_x_9758:
[----:B------:R-:W-:Y:S01]  /*3a30*/  HFMA2.MMA R12, -RZ, RZ, 0, 1.1920928955078125e-07 ;  /* 0x00000002ff0c7435 */ /* 0x000fe200000001ff */
[----:B------:R-:W-:-:S05]  /*3a40*/  FMNMX.FTZ R16, R10, R14, !PT ;  /* 0x0000000e0a107209 */ /* 0x000fca0007810000 */
[----:B------:R-:W-:-:S07]  /*3a50*/  IMAD.MOV.U32 R13, RZ, RZ, R16 ;  /* 0x000000ffff0d7224 */ /* 0x000fce00078e0010 */
[----:B------:R-:W-:Y:S05]  /*3a60*/  WARPSYNC.COLLECTIVE R15, `(.L_x_9759) ;  /* 0x000000000f087348 */ /* 0x000fea0003c00000 */
[----:B------:R0:W1:Y:S02]  /*3a70*/  SHFL.BFLY P6, R14, R13, R12, R11 ;  /* 0x0c00000c0d0e7389 */ /* 0x00006400000c000b */
[----:B01----:R-:W-:Y:S01]  /*3a80*/  ENDCOLLECTIVE ;  /* 0x000000000000791b */ /* 0x003fe20003800000 */
.L_x_9759:
[----:B------:R-:W-:Y:S02]  /*3a90*/  MOV R12, 0x1 ;  /* 0x00000001000c7802 */ /* 0x000fe40000000f00 */
[----:B------:R-:W-:-:S05]  /*3aa0*/  FMNMX.FTZ R17, R16, R14, !PT ;  /* 0x0000000e10117209 */ /* 0x000fca0007810000 */
[----:B------:R-:W-:-:S07]  /*3ab0*/  IMAD.MOV.U32 R13, RZ, RZ, R17 ;  /* 0x000000ffff0d7224 */ /* 0x000fce00078e0011 */
[----:B------:R-:W-:Y:S05]  /*3ac0*/  WARPSYNC.COLLECTIVE R15, `(.L_x_9760) ;  /* 0x000000000f087348 */ /* 0x000fea0003c00000 */
[----:B------:R0:W1:Y:S02]  /*3ad0*/  SHFL.BFLY P6, R14, R13, R12, R11 ;  /* 0x0c00000c0d0e7389 */ /* 0x00006400000c000b */
[----:B01----:R-:W-:Y:S01]  /*3ae0*/  ENDCOLLECTIVE ;  /* 0x000000000000791b */ /* 0x003fe20003800000 */
.L_x_9760:
[----:B------:R-:W-:Y:S05]  /*3af0*/  BRA `(.L_x_9761) ;  /* 0xffffffd400887947 */ /* 0x000fea000383ffff */
.L_x_9752:
[----:B--2---:R-:W-:Y:S01]  /*3b00*/  HFMA2.MMA R13, -RZ, RZ, 0, 0 ;  /* 0x00000000ff0d7435 */ /* 0x004fe200000001ff */
[----:B------:R-:W-:Y:S01]  /*3b10*/  IMAD.MOV.U32 R12, RZ, RZ, 0x2 ;  /* 0x00000002ff0c7424 */ /* 0x000fe200078e00ff */
[----:B------:R-:W-:Y:S01]  /*3b20*/  MOV R11, 0x1f ;  /* 0x0000001f000b7802 */ /* 0x000fe20000000f00 */
[----:B------:R-:W-:-:S08]  /*3b30*/  IMAD.MOV.U32 R15, RZ, RZ, -0x1 ;  /* 0xffffffffff0f7424 */ /* 0x000fd000078e00ff */
[----:B01----:R-:W-:Y:S05]  /*3b40*/  WARPSYNC.COLLECTIVE R15, `(.L_x_9762) ;  /* 0x000000000f087348 */ /* 0x003fea0003c00000 */
[----:B------:R2:W3:Y:S02]  /*3b50*/  SHFL.BFLY P6, R14, R13, R12, R11 ;  /* 0x0c00000c0d0e7389 */ /* 0x0004e400000c000b */
[----:B0123--:R-:W-:Y:S01]  /*3b60*/  ENDCOLLECTIVE ;  /* 0x000000000000791b */ /* 0x00ffe20003800000 */
.L_x_9762:
[----:B------:R-:W-:Y:S02]  /*3b70*/  IMAD.MOV.U32 R12, RZ, RZ, 0x1 ;  /* 0x00000001ff0c7424 */ /* 0x000fe400078e00ff */
[----:B------:R-:W-:-:S05]  /*3b80*/  FADD.FTZ R8, RZ, R14 ;  /* 0x0000000eff087221 */ /* 0x000fca0000010000 */
[----:B------:R-:W-:-:S07]  /*3b90*/  MOV R13, R8 ;  /* 0x00000008000d7202 */ /* 0x000fce0000000f00 */
[----:B------:R-:W-:Y:S05]  /*3ba0*/  WARPSYNC.COLLECTIVE R15, `(.L_x_9763) ;  /* 0x000000000f087348 */ /* 0x000fea0003c00000 */
[----:B------:R0:W1:Y:S02]  /*3bb0*/  SHFL.BFLY P6, R14, R13, R12, R11 ;  /* 0x0c00000c0d0e7389 */ /* 0x00006400000c000b */
[----:B01----:R-:W-:Y:S01]  /*3bc0*/  ENDCOLLECTIVE ;  /* 0x000000000000791b */ /* 0x003fe20003800000 */
.L_x_9763:
[----:B------:R-:W-:Y:S01]  /*3bd0*/  HFMA2.MMA R12, -RZ, RZ, 0, 1.1920928955078125e-07 ;  /* 0x00000002ff0c7435 */ /* 0x000fe200000001ff */
[----:B------:R-:W-:Y:S01]  /*3be0*/  IMAD.MOV.U32 R13, RZ, RZ, RZ ;  /* 0x000000ffff0d7224 */ /* 0x000fe200078e00ff */
[----:B------:R-:W-:-:S09]  /*3bf0*/  MOV R9, R14 ;  /* 0x0000000e00097202 */ /* 0x000fd20000000f00 */
[----:B------:R-:W-:Y:S05]  /*3c00*/  WARPSYNC.COLLECTIVE R15, `(.L_x_9764) ;  /* 0x000000000f087348 */ /* 0x000fea0003c00000 */
[----:B------:R0:W1:Y:S02]  /*3c10*/  SHFL.BFLY P6, R14, R13, R12, R11 ;  /* 0x0c00000c0d0e7389 */ /* 0x00006400000c000b */
[----:B01----:R-:W-:Y:S01]  /*3c20*/  ENDCOLLECTIVE ;  /* 0x000000000000791b */ /* 0x003fe20003800000 */
.L_x_9764:
        /* <DEDUP_REMOVED lines=8> */
.L_x_9765:
[----:B------:R-:W-:Y:S01]  /*3cb0*/  HFMA2.MMA R12, -RZ, RZ, 0, 1.1920928955078125e-07 ;  /* 0x00000002ff0c7435 */ /* 0x000fe200000001ff */
[----:B------:R-:W-:Y:S01]  /*3cc0*/  IMAD.MOV.U32 R13, RZ, RZ, RZ ;  /* 0x000000ffff0d7224 */ /* 0x000fe200078e00ff */
[----:B------:R-:W-:-:S09]  /*3cd0*/  MOV R17, R14 ;  /* 0x0000000e00117202 */ /* 0x000fd20000000f00 */
[----:B------:R-:W-:Y:S05]  /*3ce0*/  WARPSYNC.COLLECTIVE R15, `(.L_x_9766) ;  /* 0x000000000f087348 */ /* 0x000fea0003c00000 */
[----:B------:R0:W1:Y:S02]  /*3cf0*/  SHFL.BFLY P6, R14, R13, R12, R11 ;  /* 0x0c00000c0d0e7389 */ /* 0x00006400000c000b */
[----:B01----:R-:W-:Y:S01]  /*3d00*/  ENDCOLLECTIVE ;  /* 0x000000000000791b */ /* 0x003fe20003800000 */
.L_x_9766:
        /* <DEDUP_REMOVED lines=8> */
.L_x_9767:
[----:B------:R-:W-:Y:S01]  /*3d90*/  HFMA2.MMA R12, -RZ, RZ, 0, 1.1920928955078125e-07 ;  /* 0x00000002ff0c7435 */ /* 0x000fe200000001ff */
[----:B------:R-:W-:Y:S01]  /*3da0*/  IMAD.MOV.U32 R13, RZ, RZ, RZ ;  /* 0x000000ffff0d7224 */ /* 0x000fe200078e00ff */
[----:B------:R-:W-:-:S09]  /*3db0*/  MOV R19, R14 ;  /* 0x0000000e00137202 */ /* 0x000fd20000000f00 */
[----:B------:R-:W-:Y:S05]  /*3dc0*/  WARPSYNC.COLLECTIVE R15, `(.L_x_9768) ;  /* 0x000000000f087348 */ /* 0x000fea0003c00000 */
[----:B------:R0:W1:Y:S02]  /*3dd0*/  SHFL.BFLY P6, R14, R13, R12, R11 ;  /* 0x0c00000c0d0e7389 */ /* 0x00006400000c000b */
[----:B01----:R-:W-:Y:S01]  /*3de0*/  ENDCOLLECTIVE ;  /* 0x000000000000791b */ /* 0x003fe20003800000 */
.L_x_9768:
[----:B------:R-:W-:Y:S01]  /*3df0*/  FADD.FTZ R8, R18, R19 ;  /* 0x0000001312087221 */ /* 0x000fe20000010000 */
[----:B------:R-:W-:Y:S01]  /*3e00*/  MOV R12, 0x1 ;  /* 0x00000001000c7802 */ /* 0x000fe20000000f00 */
[----:B------:R-:W-:-:S04]  /*3e10*/  FADD.FTZ R10, RZ, R14 ;  /* 0x0000000eff0a7221 */ /* 0x000fc80000010000 */
[----:B------:R-:W-:-:S07]  /*3e20*/  IMAD.MOV.U32 R13, RZ, RZ, R10 ;  /* 0x000000ffff0d7224 */ /* 0x000fce00078e000a */
[----:B------:R-:W-:Y:S05]  /*3e30*/  WARPSYNC.COLLECTIVE R15, `(.L_x_9769) ;  /* 0x000000000f087348 */ /* 0x000fea0003c00000 */
[----:B------:R0:W1:Y:S02]  /*3e40*/  SHFL.BFLY P6, R14, R13, R12, R11 ;  /* 0x0c00000c0d0e7389 */ /* 0x00006400000c000b */
[----:B01----:R-:W-:Y:S01]  /*3e50*/  ENDCOLLECTIVE ;  /* 0x000000000000791b */ /* 0x003fe20003800000 */
.L_x_9769:
[----:B------:R-:W-:Y:S05]  /*3e60*/  BRA `(.L_x_9770) ;  /* 0xfffffff0009c7947 */ /* 0x000fea000383ffff */
.L_x_9771:
        /* <DEDUP_REMOVED lines=9> */
.L_x_28205:


//--------------------- .text._ZN4vllm25paged_attention_v1_kernelI13__nv_bfloat16hLi256ELi16ELi128ELNS_18Fp8KVCacheDataTypeE1ELb0EEEvPT_PKS3_PKT0_S9_ifPKiSB_iPKfiiiSD_SD_iiiii --------------------------
	.section	.text._ZN4vllm25paged_attention_v1_kernelI13__nv_bfloat16hLi256ELi16ELi128ELNS_18Fp8KVCacheDataTypeE1ELb0EEEvPT_PKS3_PKT0_S9_ifPKiSB_iPKfiiiSD_SD_iiiii,"ax",@progbits
	.align	128
        .global         _ZN4vllm25paged_attention_v1_kernelI13__nv_bfloat16hLi256ELi16ELi128ELNS_18Fp8KVCacheDataTypeE1ELb0EEEvPT_PKS3_PKT0_S9_ifPKiSB_iPKfiiiSD_SD_iiiii
        .type           _ZN4vllm25paged_attention_v1_kernelI13__nv_bfloat16hLi256ELi16ELi128ELNS_18Fp8KVCacheDataTypeE1ELb0EEEvPT_PKS3_PKT0_S9_ifPKiSB_iPKfiiiSD_SD_iiiii,@function
        .size           _ZN4vllm25paged_attention_v1_kernelI13__nv_bfloat16hLi256ELi16ELi128ELNS_18Fp8KVCacheDataTypeE1ELb0EEEvPT_PKS3_PKT0_S9_ifPKiSB_iPKfiiiSD_SD_iiiii,(.L_x_28206 - _ZN4vllm25paged_attention_v1_kernelI13__nv_bfloat16hLi256ELi16ELi128ELNS_18Fp8KVCacheDataTypeE1ELb0EEEvPT_PKS3_PKT0_S9_ifPKiSB_iPKfiiiSD_SD_iiiii)
        .other          _ZN4vllm25paged_attention_v1_kernelI13__nv_bfloat16hLi256ELi16ELi128ELNS_18Fp8KVCacheDataTypeE1ELb0EEEvPT_PKS3_PKT0_S9_ifPKiSB_iPKfiiiSD_SD_iiiii,@"STO_CUDA_ENTRY STV_DEFAULT"
_ZN4vllm25paged_attention_v1_kernelI13__nv_bfloat16hLi256ELi16ELi128ELNS_18Fp8KVCacheDataTypeE1ELb0EEEvPT_PKS3_PKT0_S9_ifPKiSB_iPKfiiiSD_SD_iiiii:
.text._ZN4vllm25paged_attention_v1_kernelI13__nv_bfloat16hLi256ELi16ELi128ELNS_18Fp8KVCacheDataTypeE1ELb0EEEvPT_PKS3_PKT0_S9_ifPKiSB_iPKfiiiSD_SD_iiiii:
        /* <DEDUP_REMOVED lines=54> */
.L_x_9776:
        /* <DEDUP_REMOVED lines=13> */
.L_x_9775:
[----:B------:R-:W-:Y:S05]  /*0430*/  BSYNC B1 ;  /* 0x0000000000017941 */ /* 0x000fea0003800000 */
.L_x_9774:
        /* <DEDUP_REMOVED lines=14> */
.L_x_9777:
        /* <DEDUP_REMOVED lines=21> */
.L_x_9773:
[----:B------:R-:W-:Y:S05]  /*0670*/  BSYNC B0 ;  /* 0x0000000000007941 */ /* 0x000fea0003800000 */
.L_x_9772:
        /* <DEDUP_REMOVED lines=14> */
.L_x_9813:
        /* <DEDUP_REMOVED lines=42> */
.L_x_9784:
        /* <DEDUP_REMOVED lines=11> */
.L_x_9783:
[----:B------:R-:W-:Y:S05]  /*0ab0*/  BSYNC B1 ;  /* 0x0000000000017941 */ /* 0x000fea0003800000 */
.L_x_9782:
        /* <DEDUP_REMOVED lines=14> */
.L_x_9787:
        /* <DEDUP_REMOVED lines=100> */
.L_x_9786:
[----:B------:R-:W-:Y:S05]  /*11e0*/  BSYNC B1 ;  /* 0x0000000000017941 */ /* 0x000fea0003800000 */
.L_x_9785:
        /* <DEDUP_REMOVED lines=55> */
.L_x_9789:
[----:B------:R-:W-:Y:S05]  /*1560*/  BSYNC B1 ;  /* 0x0000000000017941 */ /* 0x000fea0003800000 */
.L_x_9788:
        /* <DEDUP_REMOVED lines=26> */
.L_x_9781:
[----:B------:R-:W-:Y:S05]  /*1710*/  BSYNC B0 ;  /* 0x0000000000007941 */ /* 0x000fea0003800000 */
.L_x_9780:
        /* <DEDUP_REMOVED lines=50> */
.L_x_9794:
        /* <DEDUP_REMOVED lines=8> */
.L_x_9793:
[----:B------:R-:W-:Y:S05]  /*1ac0*/  BSYNC B1 ;  /* 0x0000000000017941 */ /* 0x000fea0003800000 */
.L_x_9792:
        /* <DEDUP_REMOVED lines=14> */
.L_x_9797:
        /* <DEDUP_REMOVED lines=52> */
.L_x_9796:
[----:B------:R-:W-:Y:S05]  /*1ef0*/  BSYNC B1 ;  /* 0x0000000000017941 */ /* 0x000fea0003800000 */
.L_x_9795:
        /* <DEDUP_REMOVED lines=31> */
.L_x_9799:
[----:B------:R-:W-:Y:S05]  /*20f0*/  BSYNC B1 ;  /* 0x0000000000017941 */ /* 0x000fea0003800000 */
.L_x_9798:
        /* <DEDUP_REMOVED lines=14> */
.L_x_9791:
[----:B------:R-:W-:Y:S05]  /*21e0*/  BSYNC B0 ;  /* 0x0000000000007941 */ /* 0x000fea0003800000 */
.L_x_9790:
        /* <DEDUP_REMOVED lines=50> */
.L_x_9801:
[----:B------:R-:W-:Y:S05]  /*2510*/  BSYNC B0 ;  /* 0x0000000000007941 */ /* 0x000fea0003800000 */
.L_x_9800:
        /* <DEDUP_REMOVED lines=35> */
.L_x_9803:
[----:B------:R-:W-:Y:S05]  /*2750*/  BSYNC B0 ;  /* 0x0000000000007941 */ /* 0x000fea0003800000 */
.L_x_9802:
        /* <DEDUP_REMOVED lines=19> */
.L_x_9805:
[----:B------:R-:W-:Y:S05]  /*2890*/  BSYNC B0 ;  /* 0x0000000000007941 */ /* 0x000fea0003800000 */
.L_x_9804:
        /* <DEDUP_REMOVED lines=36> */
.L_x_9807:
[----:B------:R-:W-:Y:S05]  /*2ae0*/  BSYNC B0 ;  /* 0x0000000000007941 */ /* 0x000fea0003800000 */
.L_x_9806:
        /* <DEDUP_REMOVED lines=134> */
.L_x_9778:
        /* <DEDUP_REMOVED lines=16> */
.L_x_9808:
[----:B------:R-:W-:Y:S05]  /*3450*/  EXIT ;  /* 0x000000000000794d */ /* 0x000fea0003800000 */
.L_x_9779:
[----:B------:R-:W-:Y:S01]  /*3460*/  HFMA2.MMA R11, -RZ, RZ, 0, 1.847743988037109375e-06 ;  /* 0x0000001fff0b7435 */ /* 0x000fe200000001ff */
[----:B------:R-:W-:Y:S01]  /*3470*/  IMAD.MOV.U32 R12, RZ, RZ, 0x10 ;  /* 0x00000010ff0c7424 */ /* 0x000fe200078e00ff */
[----:B------:R-:W-:Y:S01]  /*3480*/  MOV R2, 0xff7fffff ;  /* 0xff7fffff00027802 */ /* 0x000fe20000000f00 */
[----:B------:R-:W-:-:S08]  /*3490*/  IMAD.MOV.U32 R15, RZ, RZ, -0x1 ;  /* 0xffffffffff0f7424 */ /* 0x000fd000078e00ff */
[----:B------:R-:W-:Y:S05]  /*34a0*/  WARPSYNC.COLLECTIVE R15, `(.L_x_9809) ;  /* 0x000000000f087348 */ /* 0x000fea0003c00000 */
[----:B------:R0:W1:Y:S02]  /*34b0*/  SHFL.BFLY P6, R14, R13, R12, R11 ;  /* 0x0c00000c0d0e7389 */ /* 0x00006400000c000b */
[----:B01----:R-:W-:Y:S01]  /*34c0*/  ENDCOLLECTIVE ;  /* 0x000000000000791b */ /* 0x003fe20003800000 */
.L_x_9809:
[----:B------:R-:W-:Y:S01]  /*34d0*/  IMAD.MOV.U32 R12, RZ, RZ, 0x8 ;  /* 0x00000008ff0c7424 */ /* 0x000fe200078e00ff */
[----:B------:R-:W-:-:S04]  /*34e0*/  FMNMX.FTZ R0, R14, -3.40282346638528859812e+38, !PT ;  /* 0xff7fffff0e007809 */ /* 0x000fc80007810000 */
[----:B------:R-:W-:-:S07]  /*34f0*/  MOV R13, R0 ;  /* 0x00000000000d7202 */ /* 0x000fce0000000f00 */
[----:B------:R-:W-:Y:S05]  /*3500*/  WARPSYNC.COLLECTIVE R15, `(.L_x_9810) ;  /* 0x000000000f087348 */ /* 0x000fea0003c00000 */
[----:B------:R0:W1:Y:S02]  /*3510*/  SHFL.BFLY P6, R14, R13, R12, R11 ;  /* 0x0c00000c0d0e7389 */ /* 0x00006400000c000b */
[----:B01----:R-:W-:Y:S01]  /*3520*/  ENDCOLLECTIVE ;  /* 0x000000000000791b */ /* 0x003fe20003800000 */
.L_x_9810:
[----:B------:R-:W-:Y:S01]  /*3530*/  IMAD.MOV.U32 R12, RZ, RZ, 0x4 ;  /* 0x00000004ff0c7424 */ /* 0x000fe200078e00ff */
[----:B------:R-:W-:-:S04]  /*3540*/  FMNMX.FTZ R3, R0, R14, !PT ;  /* 0x0000000e00037209 */ /* 0x000fc80007810000 */
[----:B------:R-:W-:-:S07]  /*3550*/  MOV R13, R3 ;  /* 0x00000003000d7202 */ /* 0x000fce0000000f00 */
[----:B------:R-:W-:Y:S05]  /*3560*/  WARPSYNC.COLLECTIVE R15, `(.L_x_9811) ;  /* 0x000000000f087348 */ /* 0x000fea0003c00000 */
[----:B------:R0:W1:Y:S02]  /*3570*/  SHFL.BFLY P6, R14, R13, R12, R11 ;  /* 0x0c00000c0d0e7389 */ /* 0x00006400000c000b */
[----:B01----:R-:W-:Y:S01]  /*3580*/  ENDCOLLECTIVE ;  /* 0x000000000000791b */ /* 0x003fe20003800000 */
.L_x_9811:
[----:B------:R-:W-:Y:S01]  /*3590*/  IMAD.MOV.U32 R12, RZ, RZ, 0x2 ;  /* 0x00000002ff0c7424 */ /* 0x000fe200078e00ff */
[----:B------:R-:W-:-:S04]  /*35a0*/  FMNMX.FTZ R4, R3, R14, !PT ;  /* 0x0000000e03047209 */ /* 0x000fc80007810000 */
[----:B------:R-:W-:-:S07]  /*35b0*/  MOV R13, R4 ;  /* 0x00000004000d7202 */ /* 0x000fce0000000f00 */
[----:B------:R-:W-:Y:S05]  /*35c0*/  WARPSYNC.COLLECTIVE R15, `(.L_x_9812) ;  /* 0x000000000f087348 */ /* 0x000fea0003c00000 */
[----:B------:R0:W1:Y:S02]  /*35d0*/  SHFL.BFLY P6, R14, R13, R12, R11 ;  /* 0x0c00000c0d0e7389 */ /* 0x00006400000c000b */
[----:B01----:R-:W-:Y:S01]  /*35e0*/  ENDCOLLECTIVE ;  /* 0x000000000000791b */ /* 0x003fe20003800000 */
.L_x_9812:
[----:B------:R-:W-:Y:S05]  /*35f0*/  BRA `(.L_x_9813) ;  /* 0xffffffd000587947 */ /* 0x000fea000383ffff */
.L_x_9814:
        /* <DEDUP_REMOVED lines=16> */
.L_x_28206:


//--------------------- .text._ZN4vllm25paged_attention_v1_kernelI13__nv_bfloat16hLi192ELi16ELi128ELNS_18Fp8KVCacheDataTypeE1ELb0EEEvPT_PKS3_PKT0_S9_ifPKiSB_iPKfiiiSD_SD_iiiii --------------------------
	.section	.text._ZN4vllm25paged_attention_v1_kernelI13__nv_bfloat16hLi192ELi16ELi128ELNS_18Fp8KVCacheDataTypeE1ELb0EEEvPT_PKS3_PKT0_S9_ifPKiSB_iPKfiiiSD_SD_iiiii,"ax",@progbits
	.align	128
        .global         _ZN4vllm25paged_attention_v1_kernelI13__nv_bfloat16hLi192ELi16ELi128ELNS_18Fp8KVCacheDataTypeE1ELb0EEEvPT_PKS3_PKT0_S9_ifPKiSB_iPKfiiiSD_SD_iiiii
        .type           _ZN4vllm25paged_attention_v1_kernelI13__nv_bfloat16hLi192ELi16ELi128ELNS_18Fp8KVCacheDataTypeE1ELb0EEEvPT_PKS3_PKT0_S9_ifPKiSB_iPKfiiiSD_SD_iiiii,@function
        .size           _ZN4vllm25paged_attention_v1_kernelI13__nv_bfloat16hLi192ELi16ELi128ELNS_18Fp8KVCacheDataTypeE1ELb0EEEvPT_PKS3_PKT0_S9_ifPKiSB_iPKfiiiSD_SD_iiiii,(.L_x_28207 - _ZN4vllm25paged_attention_v1_kernelI13__nv_bfloat16hLi192ELi16ELi128ELNS_18Fp8KVCacheDataTypeE1ELb0EEEvPT_PKS3_PKT0_S9_ifPKiSB_iPKfiiiSD_SD_iiiii)
        .other          _ZN4vllm25paged_attention_v1_kernelI13__nv_bfloat16hLi192ELi16ELi128ELNS_18Fp8KVCacheDataTypeE1ELb0EEEvPT_PKS3_PKT0_S9_ifPKiSB_iPKfiiiSD_SD_iiiii,@"STO_CUDA_ENTRY STV_DEFAULT"
_ZN4vllm25paged_attention_v1_kernelI13__nv_bfloat16hLi192ELi16ELi128ELNS_18Fp8KVCacheDataTypeE1ELb0EEEvPT_PKS3_PKT0_S9_ifPKiSB_iPKfiiiSD_SD_iiiii:
.text._ZN4vllm25paged_attention_v1_kernelI13__nv_bfloat16hLi192ELi16ELi128ELNS_18Fp8KVCacheDataTypeE1ELb0EEEvPT_PKS3_PKT0_S9_ifPKiSB_iPKfiiiSD_SD_iiiii:
        /* <DEDUP_REMOVED lines=53> */
.L_x_9819:
        /* <DEDUP_REMOVED lines=13> */
.L_x_9818:
[----:B------:R-:W-:Y:S05]  /*0420*/  BSYNC B1 ;  /* 0x0000000000017941 */ /* 0x000fea0003800000 */
.L_x_9817:
        /* <DEDUP_REMOVED lines=14> */
.L_x_9820:
        /* <DEDUP_REMOVED lines=19> */
.L_x_9816:
[----:B------:R-:W-:Y:S05]  /*0640*/  BSYNC B0 ;  /* 0x0000000000007941 */ /* 0x000fea0003800000 */
.L_x_9815:
        /* <DEDUP_REMOVED lines=14> */
.L_x_9856:
        /* <DEDUP_REMOVED lines=42> */
.L_x_9827:
        /* <DEDUP_REMOVED lines=11> */
.L_x_9826:
[----:B------:R-:W-:Y:S05]  /*0a80*/  BSYNC B1 ;  /* 0x0000000000017941 */ /* 0x000fea0003800000 */
.L_x_9825:
        /* <DEDUP_REMOVED lines=14> */
.L_x_9830:
        /* <DEDUP_REMOVED lines=100> */
.L_x_9829:
[----:B------:R-:W-:Y:S05]  /*11b0*/  BSYNC B1 ;  /* 0x0000000000017941 */ /* 0x000fea0003800000 */
.L_x_9828:
        /* <DEDUP_REMOVED lines=55> */
.L_x_9832:
[----:B------:R-:W-:Y:S05]  /*1530*/  BSYNC B1 ;  /* 0x0000000000017941 */ /* 0x000fea0003800000 */
.L_x_9831:
        /* <DEDUP_REMOVED lines=26> */
.L_x_9824:
[----:B------:R-:W-:Y:S05]  /*16e0*/  BSYNC B0 ;  /* 0x0000000000007941 */ /* 0x000fea0003800000 */
.L_x_9823:
        /* <DEDUP_REMOVED lines=51> */
.L_x_9837:
        /* <DEDUP_REMOVED lines=8> */
.L_x_9836:
[----:B------:R-:W-:Y:S05]  /*1aa0*/  BSYNC B1 ;  /* 0x0000000000017941 */ /* 0x000fea0003800000 */
.L_x_9835:
        /* <DEDUP_REMOVED lines=14> */
.L_x_9840:
        /* <DEDUP_REMOVED lines=52> */
.L_x_9839:
[----:B------:R-:W-:Y:S05]  /*1ed0*/  BSYNC B1 ;  /* 0x0000000000017941 */ /* 0x000fea0003800000 */
.L_x_9838:
        /* <DEDUP_REMOVED lines=31> */
.L_x_9842:
[----:B------:R-:W-:Y:S05]  /*20d0*/  BSYNC B1 ;  /* 0x0000000000017941 */ /* 0x000fea0003800000 */
.L_x_9841:
        /* <DEDUP_REMOVED lines=14> */
.L_x_9834:
[----:B------:R-:W-:Y:S05]  /*21c0*/  BSYNC B0 ;  /* 0x0000000000007941 */ /* 0x000fea0003800000 */
.L_x_9833:
        /* <DEDUP_REMOVED lines=42> */
.L_x_9844:
[----:B------:R-:W-:Y:S05]  /*2470*/  BSYNC B0 ;  /* 0x0000000000007941 */ /* 0x000fea0003800000 */
.L_x_9843:
        /* <DEDUP_REMOVED lines=27> */
.L_x_9846:
[----:B------:R-:W-:Y:S05]  /*2630*/  BSYNC B0 ;  /* 0x0000000000007941 */ /* 0x000fea0003800000 */
.L_x_9845:
        /* <DEDUP_REMOVED lines=15> */
.L_x_9848:
[----:B------:R-:W-:Y:S05]  /*2730*/  BSYNC B0 ;  /* 0x0000000000007941 */ /* 0x000fea0003800000 */
.L_x_9847:
        /* <DEDUP_REMOVED lines=27> */
.L_x_9850:
[----:B------:R-:W-:Y:S05]  /*28f0*/  BSYNC B0 ;  /* 0x0000000000007941 */ /* 0x000fea0003800000 */
.L_x_9849:
        /* <DEDUP_REMOVED lines=102> */
.L_x_9821:
        /* <DEDUP_REMOVED lines=16> */
.L_x_9851:
[----:B------:R-:W-:Y:S05]  /*3060*/  EXIT ;  /* 0x000000000000794d */ /* 0x000fea0003800000 */
.L_x_9822:
[----:B------:R-:W-:Y:S01]  /*3070*/  HFMA2.MMA R11, -RZ, RZ, 0, 1.847743988037109375e-06 ;  /* 0x0000001fff0b7435 */ /* 0x000fe200000001ff */
[----:B------:R-:W-:Y:S01]  /*3080*/  IMAD.MOV.U32 R12, RZ, RZ, 0x10 ;  /* 0x00000010ff0c7424 */ /* 0x000fe200078e00ff */
[----:B------:R-:W-:Y:S01]  /*3090*/  MOV R2, 0xff7fffff ;  /* 0xff7fffff00027802 */ /* 0x000fe20000000f00 */
[----:B------:R-:W-:-:S08]  /*30a0*/  IMAD.MOV.U32 R15, RZ, RZ, -0x1 ;  /* 0xffffffffff0f7424 */ /* 0x000fd000078e00ff */
[----:B------:R-:W-:Y:S05]  /*30b0*/  WARPSYNC.COLLECTIVE R15, `(.L_x_9852) ;  /* 0x000000000f087348 */ /* 0x000fea0003c00000 */
[----:B------:R0:W1:Y:S02]  /*30c0*/  SHFL.BFLY P6, R14, R13, R12, R11 ;  /* 0x0c00000c0d0e7389 */ /* 0x00006400000c000b */
[----:B01----:R-:W-:Y:S01]  /*30d0*/  ENDCOLLECTIVE ;  /* 0x000000000000791b */ /* 0x003fe20003800000 */
.L_x_9852:
[----:B------:R-:W-:Y:S01]  /*30e0*/  IMAD.MOV.U32 R12, RZ, RZ, 0x8 ;  /* 0x00000008ff0c7424 */ /* 0x000fe200078e00ff */
[----:B------:R-:W-:-:S04]  /*30f0*/  FMNMX.FTZ R0, R14, -3.40282346638528859812e+38, !PT ;  /* 0xff7fffff0e007809 */ /* 0x000fc80007810000 */
[----:B------:R-:W-:-:S07]  /*3100*/  MOV R13, R0 ;  /* 0x00000000000d7202 */ /* 0x000fce0000000f00 */
[----:B------:R-:W-:Y:S05]  /*3110*/  WARPSYNC.COLLECTIVE R15, `(.L_x_9853) ;  /* 0x000000000f087348 */ /* 0x000fea0003c00000 */
[----:B------:R0:W1:Y:S02]  /*3120*/  SHFL.BFLY P6, R14, R13, R12, R11 ;  /* 0x0c00000c0d0e7389 */ /* 0x00006400000c000b */
[----:B01----:R-:W-:Y:S01]  /*3130*/  ENDCOLLECTIVE ;  /* 0x000000000000791b */ /* 0x003fe20003800000 */
.L_x_9853:
[----:B------:R-:W-:Y:S01]  /*3140*/  IMAD.MOV.U32 R12, RZ, RZ, 0x4 ;  /* 0x00000004ff0c7424 */ /* 0x000fe200078e00ff */
[----:B------:R-:W-:-:S04]  /*3150*/  FMNMX.FTZ R3, R0, R14, !PT ;  /* 0x0000000e00037209 */ /* 0x000fc80007810000 */
[----:B------:R-:W-:-:S07]  /*3160*/  MOV R13, R3 ;  /* 0x00000003000d7202 */ /* 0x000fce0000000f00 */
[----:B------:R-:W-:Y:S05]  /*3170*/  WARPSYNC.COLLECTIVE R15, `(.L_x_9854) ;  /* 0x000000000f087348 */ /* 0x000fea0003c00000 */
[----:B------:R0:W1:Y:S02]  /*3180*/  SHFL.BFLY P6, R14, R13, R12, R11 ;  /* 0x0c00000c0d0e7389 */ /* 0x00006400000c000b */
[----:B01----:R-:W-:Y:S01]  /*3190*/  ENDCOLLECTIVE ;  /* 0x000000000000791b */ /* 0x003fe20003800000 */
.L_x_9854:
[----:B------:R-:W-:Y:S01]  /*31a0*/  IMAD.MOV.U32 R12, RZ, RZ, 0x2 ;  /* 0x00000002ff0c7424 */ /* 0x000fe200078e00ff */
[----:B------:R-:W-:-:S04]  /*31b0*/  FMNMX.FTZ R4, R3, R14, !PT ;  /* 0x0000000e03047209 */ /* 0x000fc80007810000 */
[----:B------:R-:W-:-:S07]  /*31c0*/  MOV R13, R4 ;  /* 0x00000004000d7202 */ /* 0x000fce0000000f00 */
[----:B------:R-:W-:Y:S05]  /*31d0*/  WARPSYNC.COLLECTIVE R15, `(.L_x_9855) ;  /* 0x000000000f087348 */ /* 0x000fea0003c00000 */
[----:B------:R0:W1:Y:S02]  /*31e0*/  SHFL.BFLY P6, R14, R13, R12, R11 ;  /* 0x0c00000c0d0e7389 */ /* 0x00006400000c000b */
[----:B01----:R-:W-:Y:S01]  /*31f0*/  ENDCOLLECTIVE ;  /* 0x000000000000791b */ /* 0x003fe20003800000 */
.L_x_9855:
[----:B------:R-:W-:Y:S05]  /*3200*/  BRA `(.L_x_9856) ;  /* 0xffffffd400487947 */ /* 0x000fea000383ffff */
.L_x_9857:
        /* <DEDUP_REMOVED lines=15> */
.L_x_28207:


//--------------------- .text._ZN4vllm25paged_attention_v1_kernelI13__nv_bfloat16hLi128ELi16ELi128ELNS_18Fp8KVCacheDataTypeE1ELb0EEEvPT_PKS3_PKT0_S9_ifPKiSB_iPKfiiiSD_SD_iiiii --------------------------
	.section	.text._ZN4vllm25paged_attention_v1_kernelI13__nv_bfloat16hLi128ELi16ELi128ELNS_18Fp8KVCacheDataTypeE1ELb0EEEvPT_PKS3_PKT0_S9_ifPKiSB_iPKfiiiSD_SD_iiiii,"ax",@progbits
	.align	128
        .global         _ZN4vllm25paged_attention_v1_kernelI13__nv_bfloat16hLi128ELi16ELi128ELNS_18Fp8KVCacheDataTypeE1ELb0EEEvPT_PKS3_PKT0_S9_ifPKiSB_iPKfiiiSD_SD_iiiii
        .type           _ZN4vllm25paged_attention_v1_kernelI13__nv_bfloat16hLi128ELi16ELi128ELNS_18Fp8KVCacheDataTypeE1ELb0EEEvPT_PKS3_PKT0_S9_ifPKiSB_iPKfiiiSD_SD_iiiii,@function
        .size           _ZN4vllm25paged_attention_v1_kernelI13__nv_bfloat16hLi128ELi16ELi128ELNS_18Fp8KVCacheDataTypeE1ELb0EEEvPT_PKS3_PKT0_S9_ifPKiSB_iPKfiiiSD_SD_iiiii,(.L_x_28208 - _ZN4vllm25paged_attention_v1_kernelI13__nv_bfloat16hLi128ELi16ELi128ELNS_18Fp8KVCacheDataTypeE1ELb0EEEvPT_PKS3_PKT0_S9_ifPKiSB_iPKfiiiSD_SD_iiiii)
        .other          _ZN4vllm25paged_attention_v1_kernelI13__nv_bfloat16hLi128ELi16ELi128ELNS_18Fp8KVCacheDataTypeE1ELb0EEEvPT_PKS3_PKT0_S9_ifPKiSB_iPKfiiiSD_SD_iiiii,@"STO_CUDA_ENTRY STV_DEFAULT"
_ZN4vllm25paged_attention_v1_kernelI13__nv_bfloat16hLi128ELi16ELi128ELNS_18Fp8KVCacheDataTypeE1ELb0EEEvPT_PKS3_PKT0_S9_ifPKiSB_iPKfiiiSD_SD_iiiii:
.text._ZN4vllm25paged_attention_v1_kernelI13__nv_bfloat16hLi128ELi16ELi128ELNS_18Fp8KVCacheDataTypeE1ELb0EEEvPT_PKS3_PKT0_S9_ifPKiSB_iPKfiiiSD_SD_iiiii:
        /* <DEDUP_REMOVED lines=54> */
.L_x_9862:
        /* <DEDUP_REMOVED lines=13> */
.L_x_9861:
[----:B------:R-:W-:Y:S05]  /*0430*/  BSYNC B1 ;  /* 0x0000000000017941 */ /* 0x000fea0003800000 */
.L_x_9860:
        /* <DEDUP_REMOVED lines=14> */
.L_x_9863:
        /* <DEDUP_REMOVED lines=19> */
.L_x_9859:
[----:B------:R-:W-:Y:S05]  /*0650*/  BSYNC B0 ;  /* 0x0000000000007941 */ /* 0x000fea0003800000 */
.L_x_9858:
        /* <DEDUP_REMOVED lines=14> */
.L_x_9895:
        /* <DEDUP_REMOVED lines=42> */
.L_x_9870:
        /* <DEDUP_REMOVED lines=11> */
.L_x_9869:
[----:B------:R-:W-:Y:S05]  /*0a90*/  BSYNC B1 ;  /* 0x0000000000017941 */ /* 0x000fea0003800000 */
.L_x_9868:
        /* <DEDUP_REMOVED lines=14> */
.L_x_9873:
        /* <DEDUP_REMOVED lines=100> */
.L_x_9872:
[----:B------:R-:W-:Y:S05]  /*11c0*/  BSYNC B1 ;  /* 0x0000000000017941 */ /* 0x000fea0003800000 */
.L_x_9871:
        /* <DEDUP_REMOVED lines=55> */
.L_x_9875:
[----:B------:R-:W-:Y:S05]  /*1540*/  BSYNC B1 ;  /* 0x0000000000017941 */ /* 0x000fea0003800000 */
.L_x_9874:
        /* <DEDUP_REMOVED lines=26> */
.L_x_9867:
[----:B------:R-:W-:Y:S05]  /*16f0*/  BSYNC B0 ;  /* 0x0000000000007941 */ /* 0x000fea0003800000 */
.L_x_9866:
        /* <DEDUP_REMOVED lines=50> */
.L_x_9880:
        /* <DEDUP_REMOVED lines=8> */
.L_x_9879:
[----:B------:R-:W-:Y:S05]  /*1aa0*/  BSYNC B1 ;  /* 0x0000000000017941 */ /* 0x000fea0003800000 */
.L_x_9878:
        /* <DEDUP_REMOVED lines=14> */
.L_x_9883:
        /* <DEDUP_REMOVED lines=52> */
.L_x_9882:
[----:B------:R-:W-:Y:S05]  /*1ed0*/  BSYNC B1 ;  /* 0x0000000000017941 */ /* 0x000fea0003800000 */
.L_x_9881:
        /* <DEDUP_REMOVED lines=31> */
.L_x_9885:
[----:B------:R-:W-:Y:S05]  /*20d0*/  BSYNC B1 ;  /* 0x0000000000017941 */ /* 0x000fea0003800000 */
.L_x_9884:
        /* <DEDUP_REMOVED lines=14> */
.L_x_9877:
[----:B------:R-:W-:Y:S05]  /*21c0*/  BSYNC B0 ;  /* 0x0000000000007941 */ /* 0x000fea0003800000 */
.L_x_9876:
        /* <DEDUP_REMOVED lines=53> */
.L_x_9887:
[----:B------:R-:W-:Y:S05]  /*2520*/  BSYNC B0 ;  /* 0x0000000000007941 */ /* 0x000fea0003800000 */
.L_x_9886:
        /* <DEDUP_REMOVED lines=28> */
.L_x_9889:
[----:B------:R-:W-:Y:S05]  /*26f0*/  BSYNC B0 ;  /* 0x0000000000007941 */ /* 0x000fea0003800000 */
.L_x_9888:
        /* <DEDUP_REMOVED lines=74> */
.L_x_9864:
        /* <DEDUP_REMOVED lines=16> */
.L_x_9890:
[----:B------:R-:W-:Y:S05]  /*2ca0*/  EXIT ;  /* 0x000000000000794d */ /* 0x000fea0003800000 */
.L_x_9865:
[----:B------:R-:W-:Y:S01]  /*2cb0*/  HFMA2.MMA R11, -RZ, RZ, 0, 1.847743988037109375e-06 ;  /* 0x0000001fff0b7435 */ /* 0x000fe200000001ff */
[----:B------:R-:W-:Y:S01]  /*2cc0*/  IMAD.MOV.U32 R12, RZ, RZ, 0x10 ;  /* 0x00000010ff0c7424 */ /* 0x000fe200078e00ff */
[----:B------:R-:W-:Y:S01]  /*2cd0*/  MOV R2, 0xff7fffff ;  /* 0xff7fffff00027802 */ /* 0x000fe20000000f00 */
[----:B------:R-:W-:-:S08]  /*2ce0*/  IMAD.MOV.U32 R15, RZ, RZ, -0x1 ;  /* 0xffffffffff0f7424 */ /* 0x000fd000078e00ff */
[----:B------:R-:W-:Y:S05]  /*2cf0*/  WARPSYNC.COLLECTIVE R15, `(.L_x_9891) ;  /* 0x000000000f087348 */ /* 0x000fea0003c00000 */
[----:B------:R0:W1:Y:S02]  /*2d00*/  SHFL.BFLY P6, R14, R13, R12, R11 ;  /* 0x0c00000c0d0e7389 */ /* 0x00006400000c000b */
[----:B01----:R-:W-:Y:S01]  /*2d10*/  ENDCOLLECTIVE ;  /* 0x000000000000791b */ /* 0x003fe20003800000 */
.L_x_9891:
[----:B------:R-:W-:Y:S01]  /*2d20*/  IMAD.MOV.U32 R12, RZ, RZ, 0x8 ;  /* 0x00000008ff0c7424 */ /* 0x000fe200078e00ff */
[----:B------:R-:W-:-:S04]  /*2d30*/  FMNMX.FTZ R0, R14, -3.40282346638528859812e+38, !PT ;  /* 0xff7fffff0e007809 */ /* 0x000fc80007810000 */
[----:B------:R-:W-:-:S07]  /*2d40*/  MOV R13, R0 ;  /* 0x00000000000d7202 */ /* 0x000fce0000000f00 */
[----:B------:R-:W-:Y:S05]  /*2d50*/  WARPSYNC.COLLECTIVE R15, `(.L_x_9892) ;  /* 0x000000000f087348 */ /* 0x000fea0003c00000 */
[----:B------:R0:W1:Y:S02]  /*2d60*/  SHFL.BFLY P6, R14, R13, R12, R11 ;  /* 0x0c00000c0d0e7389 */ /* 0x00006400000c000b */
[----:B01----:R-:W-:Y:S01]  /*2d70*/  ENDCOLLECTIVE ;  /* 0x000000000000791b */ /* 0x003fe20003800000 */
.L_x_9892:
[----:B------:R-:W-:Y:S01]  /*2d80*/  IMAD.MOV.U32 R12, RZ, RZ, 0x4 ;  /* 0x00000004ff0c7424 */ /* 0x000fe200078e00ff */
[----:B------:R-:W-:-:S04]  /*2d90*/  FMNMX.FTZ R3, R0, R14, !PT ;  /* 0x0000000e00037209 */ /* 0x000fc80007810000 */
[----:B------:R-:W-:-:S07]  /*2da0*/  MOV R13, R3 ;  /* 0x00000003000d7202 */ /* 0x000fce0000000f00 */
[----:B------:R-:W-:Y:S05]  /*2db0*/  WARPSYNC.COLLECTIVE R15, `(.L_x_9893) ;  /* 0x000000000f087348 */ /* 0x000fea0003c00000 */
[----:B------:R0:W1:Y:S02]  /*2dc0*/  SHFL.BFLY P6, R14, R13, R12, R11 ;  /* 0x0c00000c0d0e7389 */ /* 0x00006400000c000b */
[----:B01----:R-:W-:Y:S01]  /*2dd0*/  ENDCOLLECTIVE ;  /* 0x000000000000791b */ /* 0x003fe20003800000 */
.L_x_9893:
[----:B------:R-:W-:Y:S01]  /*2de0*/  IMAD.MOV.U32 R12, RZ, RZ, 0x2 ;  /* 0x00000002ff0c7424 */ /* 0x000fe200078e00ff */
[----:B------:R-:W-:-:S04]  /*2df0*/  FMNMX.FTZ R4, R3, R14, !PT ;  /* 0x0000000e03047209 */ /* 0x000fc80007810000 */
[----:B------:R-:W-:-:S07]  /*2e00*/  MOV R13, R4 ;  /* 0x00000004000d7202 */ /* 0x000fce0000000f00 */
[----:B------:R-:W-:Y:S05]  /*2e10*/  WARPSYNC.COLLECTIVE R15, `(.L_x_9894) ;  /* 0x000000000f087348 */ /* 0x000fea0003c00000 */
[----:B------:R0:W1:Y:S02]  /*2e20*/  SHFL.BFLY P6, R14, R13, R12, R11 ;  /* 0x0c00000c0d0e7389 */ /* 0x00006400000c000b */
[----:B01----:R-:W-:Y:S01]  /*2e30*/  ENDCOLLECTIVE ;  /* 0x000000000000791b */ /* 0x003fe20003800000 */
.L_x_9894:
[----:B------:R-:W-:Y:S05]  /*2e40*/  BRA `(.L_x_9895) ;  /* 0xffffffd8003c7947 */ /* 0x000fea000383ffff */
.L_x_9896:
        /* <DEDUP_REMOVED lines=11> */
.L_x_28208:


//--------------------- .text._ZN4vllm25paged_attention_v1_kernelI13__nv_bfloat16hLi120ELi16ELi128ELNS_18Fp8KVCacheDataTypeE1ELb0EEEvPT_PKS3_PKT0_S9_ifPKiSB_iPKfiiiSD_SD_iiiii --------------------------
	.section	.text._ZN4vllm25paged_attention_v1_kernelI13__nv_bfloat16hLi120ELi16ELi128ELNS_18Fp8KVCacheDataTypeE1ELb0EEEvPT_PKS3_PKT0_S9_ifPKiSB_iPKfiiiSD_SD_iiiii,"ax",@progbits
	.align	128
        .global         _ZN4vllm25paged_attention_v1_kernelI13__nv_bfloat16hLi120ELi16ELi128ELNS_18Fp8KVCacheDataTypeE1ELb0EEEvPT_PKS3_PKT0_S9_ifPKiSB_iPKfiiiSD_SD_iiiii
        .type           _ZN4vllm25paged_attention_v1_kernelI13__nv_bfloat16hLi120ELi16ELi128ELNS_18Fp8KVCacheDataTypeE1ELb0EEEvPT_PKS3_PKT0_S9_ifPKiSB_iPKfiiiSD_SD_iiiii,@function
        .size           _ZN4vllm25paged_attention_v1_kernelI13__nv_bfloat16hLi120ELi16ELi128ELNS_18Fp8KVCacheDataTypeE1ELb0EEEvPT_PKS3_PKT0_S9_ifPKiSB_iPKfiiiSD_SD_iiiii,(.L_x_28209 - _ZN4vllm25paged_attention_v1_kernelI13__nv_bfloat16hLi120ELi16ELi128ELNS_18Fp8KVCacheDataTypeE1ELb0EEEvPT_PKS3_PKT0_S9_ifPKiSB_iPKfiiiSD_SD_iiiii)
        .other          _ZN4vllm25paged_attention_v1_kernelI13__nv_bfloat16hLi120ELi16ELi128ELNS_18Fp8KVCacheDataTypeE1ELb0EEEvPT_PKS3_PKT0_S9_ifPKiSB_iPKfiiiSD_SD_iiiii,@"STO_CUDA_ENTRY STV_DEFAULT"
_ZN4vllm25paged_attention_v1_kernelI13__nv_bfloat16hLi120ELi16ELi128ELNS_18Fp8KVCacheDataTypeE1ELb0EEEvPT_PKS3_PKT0_S9_ifPKiSB_iPKfiiiSD_SD_iiiii:
.text._ZN4vllm25paged_attention_v1_kernelI13__nv_bfloat16hLi120ELi16ELi128ELNS_18Fp8KVCacheDataTypeE1ELb0EEEvPT_PKS3_PKT0_S9_ifPKiSB_iPKfiiiSD_SD_iiiii:
        /* <DEDUP_REMOVED lines=53> */
.L_x_9901:
        /* <DEDUP_REMOVED lines=13> */
.L_x_9900:
[----:B------:R-:W-:Y:S05]  /*0420*/  BSYNC B1 ;  /* 0x0000000000017941 */ /* 0x000fea0003800000 */
.L_x_9899:
        /* <DEDUP_REMOVED lines=14> */
.L_x_9902:
        /* <DEDUP_REMOVED lines=19> */
.L_x_9898:
[----:B------:R-:W-:Y:S05]  /*0640*/  BSYNC B0 ;  /* 0x0000000000007941 */ /* 0x000fea0003800000 */
.L_x_9897:
        /* <DEDUP_REMOVED lines=14> */
.L_x_9944:
        /* <DEDUP_REMOVED lines=42> */
.L_x_9909:
        /* <DEDUP_REMOVED lines=11> */
.L_x_9908:
[----:B------:R-:W-:Y:S05]  /*0a80*/  BSYNC B1 ;  /* 0x0000000000017941 */ /* 0x000fea0003800000 */
.L_x_9907:
        /* <DEDUP_REMOVED lines=14> */
.L_x_9912:
        /* <DEDUP_REMOVED lines=100> */
.L_x_9911:
[----:B------:R-:W-:Y:S05]  /*11b0*/  BSYNC B1 ;  /* 0x0000000000017941 */ /* 0x000fea0003800000 */
.L_x_9910:
        /* <DEDUP_REMOVED lines=55> */
.L_x_9914:
[----:B------:R-:W-:Y:S05]  /*1530*/  BSYNC B1 ;  /* 0x0000000000017941 */ /* 0x000fea0003800000 */
.L_x_9913:
        /* <DEDUP_REMOVED lines=26> */
.L_x_9906:
[----:B------:R-:W-:Y:S05]  /*16e0*/  BSYNC B0 ;  /* 0x0000000000007941 */ /* 0x000fea0003800000 */
.L_x_9905:
        /* <DEDUP_REMOVED lines=51> */
.L_x_9919:
        /* <DEDUP_REMOVED lines=8> */
.L_x_9918:
[----:B------:R-:W-:Y:S05]  /*1aa0*/  BSYNC B1 ;  /* 0x0000000000017941 */ /* 0x000fea0003800000 */
.L_x_9917:
        /* <DEDUP_REMOVED lines=14> */
.L_x_9922:
        /* <DEDUP_REMOVED lines=52> */
.L_x_9921:
[----:B------:R-:W-:Y:S05]  /*1ed0*/  BSYNC B1 ;  /* 0x0000000000017941 */ /* 0x000fea0003800000 */
.L_x_9920:
        /* <DEDUP_REMOVED lines=31> */
.L_x_9924:
[----:B------:R-:W-:Y:S05]  /*20d0*/  BSYNC B1 ;  /* 0x0000000000017941 */ /* 0x000fea0003800000 */
.L_x_9923:
        /* <DEDUP_REMOVED lines=14> */
.L_x_9916:
[----:B------:R-:W-:Y:S05]  /*21c0*/  BSYNC B0 ;  /* 0x0000000000007941 */ /* 0x000fea0003800000 */
.L_x_9915:
        /* <DEDUP_REMOVED lines=31> */
.L_x_9926:
[----:B------:R-:W-:Y:S05]  /*23c0*/  BSYNC B0 ;  /* 0x0000000000007941 */ /* 0x000fea0003800000 */
.L_x_9925:
        /* <DEDUP_REMOVED lines=24> */
.L_x_9930:
[----:B------:R-:W-:Y:S05]  /*2550*/  BSYNC B1 ;  /* 0x0000000000017941 */ /* 0x000fea0003800000 */
.L_x_9929:
[----:B0-2---:R-:W-:-:S07]  /*2560*/  @!P0 FADD.FTZ R20, R20, R11 ;  /* 0x0000000b14148221 */ /* 0x005fce0000010000 */
.L_x_9928:
[----:B------:R-:W-:Y:S05]  /*2570*/  BSYNC B0 ;  /* 0x0000000000007941 */ /* 0x000fea0003800000 */
.L_x_9927:
        /* <DEDUP_REMOVED lines=16> */
.L_x_9932:
[----:B------:R-:W-:Y:S05]  /*2680*/  BSYNC B0 ;  /* 0x0000000000007941 */ /* 0x000fea0003800000 */
.L_x_9931:
        /* <DEDUP_REMOVED lines=24> */
.L_x_9936:
[----:B------:R-:W-:Y:S05]  /*2810*/  BSYNC B1 ;  /* 0x0000000000017941 */ /* 0x000fea0003800000 */
.L_x_9935:
[----:B0-2-4-:R-:W-:-:S07]  /*2820*/  @!P0 FADD.FTZ R20, R20, R11 ;  /* 0x0000000b14148221 */ /* 0x015fce0000010000 */
.L_x_9934:
[----:B------:R-:W-:Y:S05]  /*2830*/  BSYNC B0 ;  /* 0x0000000000007941 */ /* 0x000fea0003800000 */
.L_x_9933:
        /* <DEDUP_REMOVED lines=71> */
.L_x_9938:
[----:B------:R-:W-:Y:S05]  /*2cb0*/  BSYNC B0 ;  /* 0x0000000000007941 */ /* 0x000fea0003800000 */
.L_x_9937:
        /* <DEDUP_REMOVED lines=10> */
.L_x_9903:
        /* <DEDUP_REMOVED lines=16> */
.L_x_9939:
[----:B------:R-:W-:Y:S05]  /*2e60*/  EXIT ;  /* 0x000000000000794d */ /* 0x000fea0003800000 */
.L_x_9904:
[----:B------:R-:W-:Y:S01]  /*2e70*/  HFMA2.MMA R11, -RZ, RZ, 0, 1.847743988037109375e-06 ;  /* 0x0000001fff0b7435 */ /* 0x000fe200000001ff */
[----:B------:R-:W-:Y:S01]  /*2e80*/  IMAD.MOV.U32 R12, RZ, RZ, 0x10 ;  /* 0x00000010ff0c7424 */ /* 0x000fe200078e00ff */
[----:B------:R-:W-:Y:S01]  /*2e90*/  MOV R2, 0xff7fffff ;  /* 0xff7fffff00027802 */ /* 0x000fe20000000f00 */
[----:B------:R-:W-:-:S08]  /*2ea0*/  IMAD.MOV.U32 R15, RZ, RZ, -0x1 ;  /* 0xffffffffff0f7424 */ /* 0x000fd000078e00ff */
[----:B------:R-:W-:Y:S05]  /*2eb0*/  WARPSYNC.COLLECTIVE R15, `(.L_x_9940) ;  /* 0x000000000f087348 */ /* 0x000fea0003c00000 */
[----:B------:R0:W1:Y:S02]  /*2ec0*/  SHFL.BFLY P6, R14, R13, R12, R11 ;  /* 0x0c00000c0d0e7389 */ /* 0x00006400000c000b */
[----:B01----:R-:W-:Y:S01]  /*2ed0*/  ENDCOLLECTIVE ;  /* 0x000000000000791b */ /* 0x003fe20003800000 */
.L_x_9940:
[----:B------:R-:W-:Y:S01]  /*2ee0*/  IMAD.MOV.U32 R12, RZ, RZ, 0x8 ;  /* 0x00000008ff0c7424 */ /* 0x000fe200078e00ff */
[----:B------:R-:W-:-:S04]  /*2ef0*/  FMNMX.FTZ R0, R14, -3.40282346638528859812e+38, !PT ;  /* 0xff7fffff0e007809 */ /* 0x000fc80007810000 */
[----:B------:R-:W-:-:S07]  /*2f00*/  MOV R13, R0 ;  /* 0x00000000000d7202 */ /* 0x000fce0000000f00 */
[----:B------:R-:W-:Y:S05]  /*2f10*/  WARPSYNC.COLLECTIVE R15, `(.L_x_9941) ;  /* 0x000000000f087348 */ /* 0x000fea0003c00000 */
[----:B------:R0:W1:Y:S02]  /*2f20*/  SHFL.BFLY P6, R14, R13, R12, R11 ;  /* 0x0c00000c0d0e7389 */ /* 0x00006400000c000b */
[----:B01----:R-:W-:Y:S01]  /*2f30*/  ENDCOLLECTIVE ;  /* 0x000000000000791b */ /* 0x003fe20003800000 */
.L_x_9941:
[----:B------:R-:W-:Y:S01]  /*2f40*/  IMAD.MOV.U32 R12, RZ, RZ, 0x4 ;  /* 0x00000004ff0c7424 */ /* 0x000fe200078e00ff */
[----:B------:R-:W-:-:S04]  /*2f50*/  FMNMX.FTZ R3, R0, R14, !PT ;  /* 0x0000000e00037209 */ /* 0x000fc80007810000 */
[----:B------:R-:W-:-:S07]  /*2f60*/  MOV R13, R3 ;  /* 0x00000003000d7202 */ /* 0x000fce0000000f00 */
[----:B------:R-:W-:Y:S05]  /*2f70*/  WARPSYNC.COLLECTIVE R15, `(.L_x_9942) ;  /* 0x000000000f087348 */ /* 0x000fea0003c00000 */
[----:B------:R0:W1:Y:S02]  /*2f80*/  SHFL.BFLY P6, R14, R13, R12, R11 ;  /* 0x0c00000c0d0e7389 */ /* 0x00006400000c000b */
[----:B01----:R-:W-:Y:S01]  /*2f90*/  ENDCOLLECTIVE ;  /* 0x000000000000791b */ /* 0x003fe20003800000 */
.L_x_9942:
[----:B------:R-:W-:Y:S01]  /*2fa0*/  IMAD.MOV.U32 R12, RZ, RZ, 0x2 ;  /* 0x00000002ff0c7424 */ /* 0x000fe200078e00ff */
[----:B------:R-:W-:-:S04]  /*2fb0*/  FMNMX.FTZ R4, R3, R14, !PT ;  /* 0x0000000e03047209 */ /* 0x000fc80007810000 */
[----:B------:R-:W-:-:S07]  /*2fc0*/  MOV R13, R4 ;  /* 0x00000004000d7202 */ /* 0x000fce0000000f00 */
[----:B------:R-:W-:Y:S05]  /*2fd0*/  WARPSYNC.COLLECTIVE R15, `(.L_x_9943) ;  /* 0x000000000f087348 */ /* 0x000fea0003c00000 */
[----:B------:R0:W1:Y:S02]  /*2fe0*/  SHFL.BFLY P6, R14, R13, R12, R11 ;  /* 0x0c00000c0d0e7389 */ /* 0x00006400000c000b */
[----:B01----:R-:W-:Y:S01]  /*2ff0*/  ENDCOLLECTIVE ;  /* 0x000000000000791b */ /* 0x003fe20003800000 */
.L_x_9943:
[----:B------:R-:W-:Y:S05]  /*3000*/  BRA `(.L_x_9944) ;  /* 0xffffffd400c87947 */ /* 0x000fea000383ffff */
.L_x_9945:
        /* <DEDUP_REMOVED lines=15> */
.L_x_28209:


//--------------------- .text._ZN4vllm25paged_attention_v1_kernelI13__nv_bfloat16hLi112ELi16ELi128ELNS_18Fp8KVCacheDataTypeE1ELb0EEEvPT_PKS3_PKT0_S9_ifPKiSB_iPKfiiiSD_SD_iiiii --------------------------
	.section	.text._ZN4vllm25paged_attention_v1_kernelI13__nv_bfloat16hLi112ELi16ELi128ELNS_18Fp8KVCacheDataTypeE1ELb0EEEvPT_PKS3_PKT0_S9_ifPKiSB_iPKfiiiSD_SD_iiiii,"ax",@progbits
	.align	128
        .global         _ZN4vllm25paged_attention_v1_kernelI13__nv_bfloat16hLi112ELi16ELi128ELNS_18Fp8KVCacheDataTypeE1ELb0EEEvPT_PKS3_PKT0_S9_ifPKiSB_iPKfiiiSD_SD_iiiii
        .type           _ZN4vllm25paged_attention_v1_kernelI13__nv_bfloat16hLi112ELi16ELi128ELNS_18Fp8KVCacheDataTypeE1ELb0EEEvPT_PKS3_PKT0_S9_ifPKiSB_iPKfiiiSD_SD_iiiii,@function
        .size           _ZN4vllm25paged_attention_v1_kernelI13__nv_bfloat16hLi112ELi16ELi128ELNS_18Fp8KVCacheDataTypeE1ELb0EEEvPT_PKS3_PKT0_S9_ifPKiSB_iPKfiiiSD_SD_iiiii,(.L_x_28210 - _ZN4vllm25paged_attention_v1_kernelI13__nv_bfloat16hLi112ELi16ELi128ELNS_18Fp8KVCacheDataTypeE1ELb0EEEvPT_PKS3_PKT0_S9_ifPKiSB_iPKfiiiSD_SD_iiiii)
        .other          _ZN4vllm25paged_attention_v1_kernelI13__nv_bfloat16hLi112ELi16ELi128ELNS_18Fp8KVCacheDataTypeE1ELb0EEEvPT_PKS3_PKT0_S9_ifPKiSB_iPKfiiiSD_SD_iiiii,@"STO_CUDA_ENTRY STV_DEFAULT"
_ZN4vllm25paged_attention_v1_kernelI13__nv_bfloat16hLi112ELi16ELi128ELNS_18Fp8KVCacheDataTypeE1ELb0EEEvPT_PKS3_PKT0_S9_ifPKiSB_iPKfiiiSD_SD_iiiii:
.text._ZN4vllm25paged_attention_v1_kernelI13__nv_bfloat16hLi112ELi16ELi128ELNS_18Fp8KVCacheDataTypeE1ELb0EEEvPT_PKS3_PKT0_S9_ifPKiSB_iPKfiiiSD_SD_iiiii:
        /* <DEDUP_REMOVED lines=53> */
.L_x_9950:
        /* <DEDUP_REMOVED lines=13> */
.L_x_9949:
[----:B------:R-:W-:Y:S05]  /*0420*/  BSYNC B1 ;  /* 0x0000000000017941 */ /* 0x000fea0003800000 */
.L_x_9948:
        /* <DEDUP_REMOVED lines=14> */
.L_x_9951:
        /* <DEDUP_REMOVED lines=19> */
.L_x_9947:
[----:B------:R-:W-:Y:S05]  /*0640*/  BSYNC B0 ;  /* 0x0000000000007941 */ /* 0x000fea0003800000 */
.L_x_9946:
        /* <DEDUP_REMOVED lines=14> */
.L_x_9983:
        /* <DEDUP_REMOVED lines=42> */
.L_x_9958:
        /* <DEDUP_REMOVED lines=11> */
.L_x_9957:
[----:B------:R-:W-:Y:S05]  /*0a80*/  BSYNC B1 ;  /* 0x0000000000017941 */ /* 0x000fea0003800000 */
.L_x_9956:
        /* <DEDUP_REMOVED lines=14> */
.L_x_9961:
        /* <DEDUP_REMOVED lines=100> */
.L_x_9960:
[----:B------:R-:W-:Y:S05]  /*11b0*/  BSYNC B1 ;  /* 0x0000000000017941 */ /* 0x000fea0003800000 */
.L_x_9959:
        /* <DEDUP_REMOVED lines=55> */
.L_x_9963:
[----:B------:R-:W-:Y:S05]  /*1530*/  BSYNC B1 ;  /* 0x0000000000017941 */ /* 0x000fea0003800000 */
.L_x_9962:
        /* <DEDUP_REMOVED lines=26> */
.L_x_9955:
[----:B------:R-:W-:Y:S05]  /*16e0*/  BSYNC B0 ;  /* 0x0000000000007941 */ /* 0x000fea0003800000 */
.L_x_9954:
        /* <DEDUP_REMOVED lines=50> */
.L_x_9968:
        /* <DEDUP_REMOVED lines=8> */
.L_x_9967:
[----:B------:R-:W-:Y:S05]  /*1a90*/  BSYNC B1 ;  /* 0x0000000000017941 */ /* 0x000fea0003800000 */
.L_x_9966:
        /* <DEDUP_REMOVED lines=14> */
.L_x_9971:
        /* <DEDUP_REMOVED lines=52> */
.L_x_9970:
[----:B------:R-:W-:Y:S05]  /*1ec0*/  BSYNC B1 ;  /* 0x0000000000017941 */ /* 0x000fea0003800000 */
.L_x_9969:
        /* <DEDUP_REMOVED lines=31> */
.L_x_9973:
[----:B------:R-:W-:Y:S05]  /*20c0*/  BSYNC B1 ;  /* 0x0000000000017941 */ /* 0x000fea0003800000 */
.L_x_9972:
        /* <DEDUP_REMOVED lines=14> */
.L_x_9965:
[----:B------:R-:W-:Y:S05]  /*21b0*/  BSYNC B0 ;  /* 0x0000000000007941 */ /* 0x000fea0003800000 */
.L_x_9964:
        /* <DEDUP_REMOVED lines=49> */
.L_x_9975:
[----:B------:R-:W-:Y:S05]  /*24d0*/  BSYNC B0 ;  /* 0x0000000000007941 */ /* 0x000fea0003800000 */
.L_x_9974:
        /* <DEDUP_REMOVED lines=25> */
.L_x_9977:
[----:B------:R-:W-:Y:S05]  /*2670*/  BSYNC B0 ;  /* 0x0000000000007941 */ /* 0x000fea0003800000 */
.L_x_9976:
        /* <DEDUP_REMOVED lines=66> */
.L_x_9952:
        /* <DEDUP_REMOVED lines=16> */
.L_x_9978:
[----:B------:R-:W-:Y:S05]  /*2ba0*/  EXIT ;  /* 0x000000000000794d */ /* 0x000fea0003800000 */
.L_x_9953:
[----:B------:R-:W-:Y:S01]  /*2bb0*/  HFMA2.MMA R11, -RZ, RZ, 0, 1.847743988037109375e-06 ;  /* 0x0000001fff0b7435 */ /* 0x000fe200000001ff */
[----:B------:R-:W-:Y:S01]  /*2bc0*/  IMAD.MOV.U32 R12, RZ, RZ, 0x10 ;  /* 0x00000010ff0c7424 */ /* 0x000fe200078e00ff */
[----:B------:R-:W-:Y:S01]  /*2bd0*/  MOV R2, 0xff7fffff ;  /* 0xff7fffff00027802 */ /* 0x000fe20000000f00 */
[----:B------:R-:W-:-:S08]  /*2be0*/  IMAD.MOV.U32 R15, RZ, RZ, -0x1 ;  /* 0xffffffffff0f7424 */ /* 0x000fd000078e00ff */
[----:B------:R-:W-:Y:S05]  /*2bf0*/  WARPSYNC.COLLECTIVE R15, `(.L_x_9979) ;  /* 0x000000000f087348 */ /* 0x000fea0003c00000 */
[----:B------:R0:W1:Y:S02]  /*2c00*/  SHFL.BFLY P6, R14, R13, R12, R11 ;  /* 0x0c00000c0d0e7389 */ /* 0x00006400000c000b */
[----:B01----:R-:W-:Y:S01]  /*2c10*/  ENDCOLLECTIVE ;  /* 0x000000000000791b */ /* 0x003fe20003800000 */
.L_x_9979:
[----:B------:R-:W-:Y:S01]  /*2c20*/  IMAD.MOV.U32 R12, RZ, RZ, 0x8 ;  /* 0x00000008ff0c7424 */ /* 0x000fe200078e00ff */
[----:B------:R-:W-:-:S04]  /*2c30*/  FMNMX.FTZ R0, R14, -3.40282346638528859812e+38, !PT ;  /* 0xff7fffff0e007809 */ /* 0x000fc80007810000 */
[----:B------:R-:W-:-:S07]  /*2c40*/  MOV R13, R0 ;  /* 0x00000000000d7202 */ /* 0x000fce0000000f00 */
[----:B------:R-:W-:Y:S05]  /*2c50*/  WARPSYNC.COLLECTIVE R15, `(.L_x_9980) ;  /* 0x000000000f087348 */ /* 0x000fea0003c00000 */
[----:B------:R0:W1:Y:S02]  /*2c60*/  SHFL.BFLY P6, R14, R13, R12, R11 ;  /* 0x0c00000c0d0e7389 */ /* 0x00006400000c000b */
[----:B01----:R-:W-:Y:S01]  /*2c70*/  ENDCOLLECTIVE ;  /* 0x000000000000791b */ /* 0x003fe20003800000 */
.L_x_9980:
[----:B------:R-:W-:Y:S01]  /*2c80*/  HFMA2.MMA R12, -RZ, RZ, 0, 2.384185791015625e-07 ;  /* 0x00000004ff0c7435 */ /* 0x000fe200000001ff */
[----:B------:R-:W-:-:S04]  /*2c90*/  FMNMX.FTZ R3, R0, R14, !PT ;  /* 0x0000000e00037209 */ /* 0x000fc80007810000 */
[----:B------:R-:W-:-:S07]  /*2ca0*/  MOV R13, R3 ;  /* 0x00000003000d7202 */ /* 0x000fce0000000f00 */
[----:B------:R-:W-:Y:S05]  /*2cb0*/  WARPSYNC.COLLECTIVE R15, `(.L_x_9981) ;  /* 0x000000000f087348 */ /* 0x000fea0003c00000 */
[----:B------:R0:W1:Y:S02]  /*2cc0*/  SHFL.BFLY P6, R14, R13, R12, R11 ;  /* 0x0c00000c0d0e7389 */ /* 0x00006400000c000b */
[----:B01----:R-:W-:Y:S01]  /*2cd0*/  ENDCOLLECTIVE ;  /* 0x000000000000791b */ /* 0x003fe20003800000 */
.L_x_9981:
[----:B------:R-:W-:Y:S02]  /*2ce0*/  MOV R12, 0x2 ;  /* 0x00000002000c7802 */ /* 0x000fe40000000f00 */
[----:B------:R-:W-:-:S05]  /*2cf0*/  FMNMX.FTZ R4, R3, R14, !PT ;  /* 0x0000000e03047209 */ /* 0x000fca0007810000 */
[----:B------:R-:W-:-:S07]  /*2d00*/  IMAD.MOV.U32 R13, RZ, RZ, R4 ;  /* 0x000000ffff0d7224 */ /* 0x000fce00078e0004 */
[----:B------:R-:W-:Y:S05]  /*2d10*/  WARPSYNC.COLLECTIVE R15, `(.L_x_9982) ;  /* 0x000000000f087348 */ /* 0x000fea0003c00000 */
[----:B------:R0:W1:Y:S02]  /*2d20*/  SHFL.BFLY P6, R14, R13, R12, R11 ;  /* 0x0c00000c0d0e7389 */ /* 0x00006400000c000b */
[----:B01----:R-:W-:Y:S01]  /*2d30*/  ENDCOLLECTIVE ;  /* 0x000000000000791b */ /* 0x003fe20003800000 */
.L_x_9982:
[----:B------:R-:W-:Y:S05]  /*2d40*/  BRA `(.L_x_9983) ;  /* 0xffffffd800787947 */ /* 0x000fea000383ffff */
.L_x_9984:
        /* <DEDUP_REMOVED lines=11> */
.L_x_28210:


//--------------------- .text._ZN4vllm25paged_attention_v1_kernelI13__nv_bfloat16hLi96ELi16ELi128ELNS_18Fp8KVCacheDataTypeE1ELb0EEEvPT_PKS3_PKT0_S9_ifPKiSB_iPKfiiiSD_SD_iiiii --------------------------
	.section	.text._ZN4vllm25paged_attention_v1_kernelI13__nv_bfloat16hLi96ELi16ELi128ELNS_18Fp8KVCacheDataTypeE1ELb0EEEvPT_PKS3_PKT0_S9_ifPKiSB_iPKfiiiSD_SD_iiiii,"ax",@progbits
	.align	128
        .global         _ZN4vllm25paged_attention_v1_kernelI13__nv_bfloat16hLi96ELi16ELi128ELNS_18Fp8KVCacheDataTypeE1ELb0EEEvPT_PKS3_PKT0_S9_ifPKiSB_iPKfiiiSD_SD_iiiii
        .type           _ZN4vllm25paged_attention_v1_kernelI13__nv_bfloat16hLi96ELi16ELi128ELNS_18Fp8KVCacheDataTypeE1ELb0EEEvPT_PKS3_PKT0_S9_ifPKiSB_iPKfiiiSD_SD_iiiii,@function
        .size           _ZN4vllm25paged_attention_v1_kernelI13__nv_bfloat16hLi96ELi16ELi128ELNS_18Fp8KVCacheDataTypeE1ELb0EEEvPT_PKS3_PKT0_S9_ifPKiSB_iPKfiiiSD_SD_iiiii,(.L_x_28211 - _ZN4vllm25paged_attention_v1_kernelI13__nv_bfloat16hLi96ELi16ELi128ELNS_18Fp8KVCacheDataTypeE1ELb0EEEvPT_PKS3_PKT0_S9_ifPKiSB_iPKfiiiSD_SD_iiiii)
        .other          _ZN4vllm25paged_attention_v1_kernelI13__nv_bfloat16hLi96ELi16ELi128ELNS_18Fp8KVCacheDataTypeE1ELb0EEEvPT_PKS3_PKT0_S9_ifPKiSB_iPKfiiiSD_SD_iiiii,@"STO_CUDA_ENTRY STV_DEFAULT"
_ZN4vllm25paged_attention_v1_kernelI13__nv_bfloat16hLi96ELi16ELi128ELNS_18Fp8KVCacheDataTypeE1ELb0EEEvPT_PKS3_PKT0_S9_ifPKiSB_iPKfiiiSD_SD_iiiii:
.text._ZN4vllm25paged_attention_v1_kernelI13__nv_bfloat16hLi96ELi16ELi128ELNS_18Fp8KVCacheDataTypeE1ELb0EEEvPT_PKS3_PKT0_S9_ifPKiSB_iPKfiiiSD_SD_iiiii:
        /* <DEDUP_REMOVED lines=53> */
.L_x_9989:
        /* <DEDUP_REMOVED lines=13> */
.L_x_9988:
[----:B------:R-:W-:Y:S05]  /*0420*/  BSYNC B1 ;  /* 0x0000000000017941 */ /* 0x000fea0003800000 */
.L_x_9987:
        /* <DEDUP_REMOVED lines=14> */
.L_x_9990:
        /* <DEDUP_REMOVED lines=19> */
.L_x_9986:
[----:B------:R-:W-:Y:S05]  /*0640*/  BSYNC B0 ;  /* 0x0000000000007941 */ /* 0x000fea0003800000 */
.L_x_9985:
        /* <DEDUP_REMOVED lines=14> */
.L_x_10022:
        /* <DEDUP_REMOVED lines=42> */
.L_x_9997:
        /* <DEDUP_REMOVED lines=11> */
.L_x_9996:
[----:B------:R-:W-:Y:S05]  /*0a80*/  BSYNC B1 ;  /* 0x0000000000017941 */ /* 0x000fea0003800000 */
.L_x_9995:
        /* <DEDUP_REMOVED lines=14> */
.L_x_10000:
        /* <DEDUP_REMOVED lines=100> */
.L_x_9999:
[----:B------:R-:W-:Y:S05]  /*11b0*/  BSYNC B1 ;  /* 0x0000000000017941 */ /* 0x000fea0003800000 */
.L_x_9998:
        /* <DEDUP_REMOVED lines=55> */
.L_x_10002:
[----:B------:R-:W-:Y:S05]  /*1530*/  BSYNC B1 ;  /* 0x0000000000017941 */ /* 0x000fea0003800000 */
.L_x_10001:
        /* <DEDUP_REMOVED lines=26> */
.L_x_9994:
[----:B------:R-:W-:Y:S05]  /*16e0*/  BSYNC B0 ;  /* 0x0000000000007941 */ /* 0x000fea0003800000 */
.L_x_9993:
        /* <DEDUP_REMOVED lines=51> */
.L_x_10007:
        /* <DEDUP_REMOVED lines=8> */
.L_x_10006:
[----:B------:R-:W-:Y:S05]  /*1aa0*/  BSYNC B1 ;  /* 0x0000000000017941 */ /* 0x000fea0003800000 */
.L_x_10005:
        /* <DEDUP_REMOVED lines=14> */
.L_x_10010:
        /* <DEDUP_REMOVED lines=52> */
.L_x_10009:
[----:B------:R-:W-:Y:S05]  /*1ed0*/  BSYNC B1 ;  /* 0x0000000000017941 */ /* 0x000fea0003800000 */
.L_x_10008:
        /* <DEDUP_REMOVED lines=31> */
.L_x_10012:
[----:B------:R-:W-:Y:S05]  /*20d0*/  BSYNC B1 ;  /* 0x0000000000017941 */ /* 0x000fea0003800000 */
.L_x_10011:
        /* <DEDUP_REMOVED lines=14> */
.L_x_10004:
[----:B------:R-:W-:Y:S05]  /*21c0*/  BSYNC B0 ;  /* 0x0000000000007941 */ /* 0x000fea0003800000 */
.L_x_10003:
        /* <DEDUP_REMOVED lines=46> */
.L_x_10014:
[----:B------:R-:W-:Y:S05]  /*24b0*/  BSYNC B0 ;  /* 0x0000000000007941 */ /* 0x000fea0003800000 */
.L_x_10013:
        /* <DEDUP_REMOVED lines=22> */
.L_x_10016:
[----:B------:R-:W-:Y:S05]  /*2620*/  BSYNC B0 ;  /* 0x0000000000007941 */ /* 0x000fea0003800000 */
.L_x_10015:
        /* <DEDUP_REMOVED lines=59> */
.L_x_9991:
        /* <DEDUP_REMOVED lines=16> */
.L_x_10017:
[----:B------:R-:W-:Y:S05]  /*2ae0*/  EXIT ;  /* 0x000000000000794d */ /* 0x000fea0003800000 */
.L_x_9992:
[----:B------:R-:W-:Y:S01]  /*2af0*/  HFMA2.MMA R12, -RZ, RZ, 0, 9.5367431640625e-07 ;  /* 0x00000010ff0c7435 */ /* 0x000fe200000001ff */
[----:B------:R-:W-:Y:S01]  /*2b00*/  IMAD.MOV.U32 R11, RZ, RZ, 0x1f ;  /* 0x0000001fff0b7424 */ /* 0x000fe200078e00ff */
[----:B------:R-:W-:Y:S02]  /*2b10*/  MOV R15, 0xffffffff ;  /* 0xffffffff000f7802 */ /* 0x000fe40000000f00 */
[----:B------:R-:W-:-:S07]  /*2b20*/  MOV R2, 0xff7fffff ;  /* 0xff7fffff00027802 */ /* 0x000fce0000000f00 */
[----:B------:R-:W-:Y:S05]  /*2b30*/  WARPSYNC.COLLECTIVE R15, `(.L_x_10018) ;  /* 0x000000000f087348 */ /* 0x000fea0003c00000 */
[----:B------:R0:W1:Y:S02]  /*2b40*/  SHFL.BFLY P6, R14, R13, R12, R11 ;  /* 0x0c00000c0d0e7389 */ /* 0x00006400000c000b */
[----:B01----:R-:W-:Y:S01]  /*2b50*/  ENDCOLLECTIVE ;  /* 0x000000000000791b */ /* 0x003fe20003800000 */
.L_x_10018:
[----:B------:R-:W-:Y:S01]  /*2b60*/  IMAD.MOV.U32 R12, RZ, RZ, 0x8 ;  /* 0x00000008ff0c7424 */ /* 0x000fe200078e00ff */
[----:B------:R-:W-:-:S04]  /*2b70*/  FMNMX.FTZ R0, R14, -3.40282346638528859812e+38, !PT ;  /* 0xff7fffff0e007809 */ /* 0x000fc80007810000 */
[----:B------:R-:W-:-:S07]  /*2b80*/  MOV R13, R0 ;  /* 0x00000000000d7202 */ /* 0x000fce0000000f00 */
[----:B------:R-:W-:Y:S05]  /*2b90*/  WARPSYNC.COLLECTIVE R15, `(.L_x_10019) ;  /* 0x000000000f087348 */ /* 0x000fea0003c00000 */
[----:B------:R0:W1:Y:S02]  /*2ba0*/  SHFL.BFLY P6, R14, R13, R12, R11 ;  /* 0x0c00000c0d0e7389 */ /* 0x00006400000c000b */
[----:B01----:R-:W-:Y:S01]  /*2bb0*/  ENDCOLLECTIVE ;  /* 0x000000000000791b */ /* 0x003fe20003800000 */
.L_x_10019:
[----:B------:R-:W-:Y:S01]  /*2bc0*/  HFMA2.MMA R12, -RZ, RZ, 0, 2.384185791015625e-07 ;  /* 0x00000004ff0c7435 */ /* 0x000fe200000001ff */
[----:B------:R-:W-:-:S04]  /*2bd0*/  FMNMX.FTZ R3, R0, R14, !PT ;  /* 0x0000000e00037209 */ /* 0x000fc80007810000 */
[----:B------:R-:W-:-:S07]  /*2be0*/  MOV R13, R3 ;  /* 0x00000003000d7202 */ /* 0x000fce0000000f00 */
[----:B------:R-:W-:Y:S05]  /*2bf0*/  WARPSYNC.COLLECTIVE R15, `(.L_x_10020) ;  /* 0x000000000f087348 */ /* 0x000fea0003c00000 */
[----:B------:R0:W1:Y:S02]  /*2c00*/  SHFL.BFLY P6, R14, R13, R12, R11 ;  /* 0x0c00000c0d0e7389 */ /* 0x00006400000c000b */
[----:B01----:R-:W-:Y:S01]  /*2c10*/  ENDCOLLECTIVE ;  /* 0x000000000000791b */ /* 0x003fe20003800000 */
.L_x_10020:
[----:B------:R-:W-:Y:S02]  /*2c20*/  MOV R12, 0x2 ;  /* 0x00000002000c7802 */ /* 0x000fe40000000f00 */
[----:B------:R-:W-:-:S05]  /*2c30*/  FMNMX.FTZ R4, R3, R14, !PT ;  /* 0x0000000e03047209 */ /* 0x000fca0007810000 */
[----:B------:R-:W-:-:S07]  /*2c40*/  IMAD.MOV.U32 R13, RZ, RZ, R4 ;  /* 0x000000ffff0d7224 */ /* 0x000fce00078e0004 */
[----:B------:R-:W-:Y:S05]  /*2c50*/  WARPSYNC.COLLECTIVE R15, `(.L_x_10021) ;  /* 0x000000000f087348 */ /* 0x000fea0003c00000 */
[----:B------:R0:W1:Y:S02]  /*2c60*/  SHFL.BFLY P6, R14, R13, R12, R11 ;  /* 0x0c00000c0d0e7389 */ /* 0x00006400000c000b */
[----:B01----:R-:W-:Y:S01]  /*2c70*/  ENDCOLLECTIVE ;  /* 0x000000000000791b */ /* 0x003fe20003800000 */
.L_x_10021:
[----:B------:R-:W-:Y:S05]  /*2c80*/  BRA `(.L_x_10022) ;  /* 0xffffffd800a87947 */ /* 0x000fea000383ffff */
.L_x_10023:
        /* <DEDUP_REMOVED lines=15> */
.L_x_28211:


//--------------------- .text._ZN4vllm25paged_attention_v1_kernelI13__nv_bfloat16hLi80ELi16ELi128ELNS_18Fp8KVCacheDataTypeE1ELb0EEEvPT_PKS3_PKT0_S9_ifPKiSB_iPKfiiiSD_SD_iiiii --------------------------
	.section	.text._ZN4vllm25paged_attention_v1_kernelI13__nv_bfloat16hLi80ELi16ELi128ELNS_18Fp8KVCacheDataTypeE1ELb0EEEvPT_PKS3_PKT0_S9_ifPKiSB_iPKfiiiSD_SD_iiiii,"ax",@progbits
	.align	128
        .global         _ZN4vllm25paged_attention_v1_kernelI13__nv_bfloat16hLi80ELi16ELi128ELNS_18Fp8KVCacheDataTypeE1ELb0EEEvPT_PKS3_PKT0_S9_ifPKiSB_iPKfiiiSD_SD_iiiii
        .type           _ZN4vllm25paged_attention_v1_kernelI13__nv_bfloat16hLi80ELi16ELi128ELNS_18Fp8KVCacheDataTypeE1ELb0EEEvPT_PKS3_PKT0_S9_ifPKiSB_iPKfiiiSD_SD_iiiii,@function
        .size           _ZN4vllm25paged_attention_v1_kernelI13__nv_bfloat16hLi80ELi16ELi128ELNS_18Fp8KVCacheDataTypeE1ELb0EEEvPT_PKS3_PKT0_S9_ifPKiSB_iPKfiiiSD_SD_iiiii,(.L_x_28212 - _ZN4vllm25paged_attention_v1_kernelI13__nv_bfloat16hLi80ELi16ELi128ELNS_18Fp8KVCacheDataTypeE1ELb0EEEvPT_PKS3_PKT0_S9_ifPKiSB_iPKfiiiSD_SD_iiiii)
        .other          _ZN4vllm25paged_attention_v1_kernelI13__nv_bfloat16hLi80ELi16ELi128ELNS_18Fp8KVCacheDataTypeE1ELb0EEEvPT_PKS3_PKT0_S9_ifPKiSB_iPKfiiiSD_SD_iiiii,@"STO_CUDA_ENTRY STV_DEFAULT"
_ZN4vllm25paged_attention_v1_kernelI13__nv_bfloat16hLi80ELi16ELi128ELNS_18Fp8KVCacheDataTypeE1ELb0EEEvPT_PKS3_PKT0_S9_ifPKiSB_iPKfiiiSD_SD_iiiii:
.text._ZN4vllm25paged_attention_v1_kernelI13__nv_bfloat16hLi80ELi16ELi128ELNS_18Fp8KVCacheDataTypeE1ELb0EEEvPT_PKS3_PKT0_S9_ifPKiSB_iPKfiiiSD_SD_iiiii:
        /* <DEDUP_REMOVED lines=53> */
.L_x_10028:
        /* <DEDUP_REMOVED lines=13> */
.L_x_10027:
[----:B------:R-:W-:Y:S05]  /*0420*/  BSYNC B1 ;  /* 0x0000000000017941 */ /* 0x000fea0003800000 */
.L_x_10026:
        /* <DEDUP_REMOVED lines=14> */
.L_x_10029:
        /* <DEDUP_REMOVED lines=19> */
.L_x_10025:
[----:B------:R-:W-:Y:S05]  /*0640*/  BSYNC B0 ;  /* 0x0000000000007941 */ /* 0x000fea0003800000 */
.L_x_10024:
        /* <DEDUP_REMOVED lines=14> */
.L_x_10061:
        /* <DEDUP_REMOVED lines=42> */
.L_x_10036:
        /* <DEDUP_REMOVED lines=11> */
.L_x_10035:
[----:B------:R-:W-:Y:S05]  /*0a80*/  BSYNC B1 ;  /* 0x0000000000017941 */ /* 0x000fea0003800000 */
.L_x_10034:
        /* <DEDUP_REMOVED lines=14> */
.L_x_10039:
        /* <DEDUP_REMOVED lines=100> */
.L_x_10038:
[----:B------:R-:W-:Y:S05]  /*11b0*/  BSYNC B1 ;  /* 0x0000000000017941 */ /* 0x000fea0003800000 */
.L_x_10037:
        /* <DEDUP_REMOVED lines=55> */
.L_x_10041:
[----:B------:R-:W-:Y:S05]  /*1530*/  BSYNC B1 ;  /* 0x0000000000017941 */ /* 0x000fea0003800000 */
.L_x_10040:
        /* <DEDUP_REMOVED lines=26> */
.L_x_10033:
[----:B------:R-:W-:Y:S05]  /*16e0*/  BSYNC B0 ;  /* 0x0000000000007941 */ /* 0x000fea0003800000 */
.L_x_10032:
        /* <DEDUP_REMOVED lines=51> */
.L_x_10046:
        /* <DEDUP_REMOVED lines=8> */
.L_x_10045:
[----:B------:R-:W-:Y:S05]  /*1aa0*/  BSYNC B1 ;  /* 0x0000000000017941 */ /* 0x000fea0003800000 */
.L_x_10044:
        /* <DEDUP_REMOVED lines=14> */
.L_x_10049:
        /* <DEDUP_REMOVED lines=52> */
.L_x_10048:
[----:B------:R-:W-:Y:S05]  /*1ed0*/  BSYNC B1 ;  /* 0x0000000000017941 */ /* 0x000fea0003800000 */
.L_x_10047:
        /* <DEDUP_REMOVED lines=31> */
.L_x_10051:
[----:B------:R-:W-:Y:S05]  /*20d0*/  BSYNC B1 ;  /* 0x0000000000017941 */ /* 0x000fea0003800000 */
.L_x_10050:
        /* <DEDUP_REMOVED lines=14> */
.L_x_10043:
[----:B------:R-:W-:Y:S05]  /*21c0*/  BSYNC B0 ;  /* 0x0000000000007941 */ /* 0x000fea0003800000 */
.L_x_10042:
        /* <DEDUP_REMOVED lines=42> */
.L_x_10053:
[----:B------:R-:W-:Y:S05]  /*2470*/  BSYNC B0 ;  /* 0x0000000000007941 */ /* 0x000fea0003800000 */
.L_x_10052:
        /* <DEDUP_REMOVED lines=19> */
.L_x_10055:
[----:B------:R-:W-:Y:S05]  /*25b0*/  BSYNC B0 ;  /* 0x0000000000007941 */ /* 0x000fea0003800000 */
.L_x_10054:
        /* <DEDUP_REMOVED lines=52> */
.L_x_10030:
        /* <DEDUP_REMOVED lines=16> */
.L_x_10056:
[----:B------:R-:W-:Y:S05]  /*2a00*/  EXIT ;  /* 0x000000000000794d */ /* 0x000fea0003800000 */
.L_x_10031:
[----:B------:R-:W-:Y:S01]  /*2a10*/  HFMA2.MMA R12, -RZ, RZ, 0, 9.5367431640625e-07 ;  /* 0x00000010ff0c7435 */ /* 0x000fe200000001ff */
[----:B------:R-:W-:Y:S01]  /*2a20*/  IMAD.MOV.U32 R11, RZ, RZ, 0x1f ;  /* 0x0000001fff0b7424 */ /* 0x000fe200078e00ff */
[----:B------:R-:W-:Y:S02]  /*2a30*/  MOV R15, 0xffffffff ;  /* 0xffffffff000f7802 */ /* 0x000fe40000000f00 */
[----:B------:R-:W-:-:S07]  /*2a40*/  MOV R2, 0xff7fffff ;  /* 0xff7fffff00027802 */ /* 0x000fce0000000f00 */
[----:B------:R-:W-:Y:S05]  /*2a50*/  WARPSYNC.COLLECTIVE R15, `(.L_x_10057) ;  /* 0x000000000f087348 */ /* 0x000fea0003c00000 */
[----:B------:R0:W1:Y:S02]  /*2a60*/  SHFL.BFLY P6, R14, R13, R12, R11 ;  /* 0x0c00000c0d0e7389 */ /* 0x00006400000c000b */
[----:B01----:R-:W-:Y:S01]  /*2a70*/  ENDCOLLECTIVE ;  /* 0x000000000000791b */ /* 0x003fe20003800000 */
.L_x_10057:
[----:B------:R-:W-:Y:S01]  /*2a80*/  IMAD.MOV.U32 R12, RZ, RZ, 0x8 ;  /* 0x00000008ff0c7424 */ /* 0x000fe200078e00ff */
[----:B------:R-:W-:-:S04]  /*2a90*/  FMNMX.FTZ R0, R14, -3.40282346638528859812e+38, !PT ;  /* 0xff7fffff0e007809 */ /* 0x000fc80007810000 */
[----:B------:R-:W-:-:S07]  /*2aa0*/  MOV R13, R0 ;  /* 0x00000000000d7202 */ /* 0x000fce0000000f00 */
[----:B------:R-:W-:Y:S05]  /*2ab0*/  WARPSYNC.COLLECTIVE R15, `(.L_x_10058) ;  /* 0x000000000f087348 */ /* 0x000fea0003c00000 */
[----:B------:R0:W1:Y:S02]  /*2ac0*/  SHFL.BFLY P6, R14, R13, R12, R11 ;  /* 0x0c00000c0d0e7389 */ /* 0x00006400000c000b */
[----:B01----:R-:W-:Y:S01]  /*2ad0*/  ENDCOLLECTIVE ;  /* 0x000000000000791b */ /* 0x003fe20003800000 */
.L_x_10058:
[----:B------:R-:W-:Y:S01]  /*2ae0*/  HFMA2.MMA R12, -RZ, RZ, 0, 2.384185791015625e-07 ;  /* 0x00000004ff0c7435 */ /* 0x000fe200000001ff */
[----:B------:R-:W-:-:S04]  /*2af0*/  FMNMX.FTZ R3, R0, R14, !PT ;  /* 0x0000000e00037209 */ /* 0x000fc80007810000 */
[----:B------:R-:W-:-:S07]  /*2b00*/  MOV R13, R3 ;  /* 0x00000003000d7202 */ /* 0x000fce0000000f00 */
[----:B------:R-:W-:Y:S05]  /*2b10*/  WARPSYNC.COLLECTIVE R15, `(.L_x_10059) ;  /* 0x000000000f087348 */ /* 0x000fea0003c00000 */
[----:B------:R0:W1:Y:S02]  /*2b20*/  SHFL.BFLY P6, R14, R13, R12, R11 ;  /* 0x0c00000c0d0e7389 */ /* 0x00006400000c000b */
[----:B01----:R-:W-:Y:S01]  /*2b30*/  ENDCOLLECTIVE ;  /* 0x000000000000791b */ /* 0x003fe20003800000 */
.L_x_10059:
[----:B------:R-:W-:Y:S02]  /*2b40*/  MOV R12, 0x2 ;  /* 0x00000002000c7802 */ /* 0x000fe40000000f00 */
[----:B------:R-:W-:-:S05]  /*2b50*/  FMNMX.FTZ R4, R3, R14, !PT ;  /* 0x0000000e03047209 */ /* 0x000fca0007810000 */
[----:B------:R-:W-:-:S07]  /*2b60*/  IMAD.MOV.U32 R13, RZ, RZ, R4 ;  /* 0x000000ffff0d7224 */ /* 0x000fce00078e0004 */
[----:B------:R-:W-:Y:S05]  /*2b70*/  WARPSYNC.COLLECTIVE R15, `(.L_x_10060) ;  /* 0x000000000f087348 */ /* 0x000fea0003c00000 */
[----:B------:R0:W1:Y:S02]  /*2b80*/  SHFL.BFLY P6, R14, R13, R12, R11 ;  /* 0x0c00000c0d0e7389 */ /* 0x00006400000c000b */
[----:B01----:R-:W-:Y:S01]  /*2b90*/  ENDCOLLECTIVE ;  /* 0x000000000000791b */ /* 0x003fe20003800000 */
.L_x_10060:
[----:B------:R-:W-:Y:S05]  /*2ba0*/  BRA `(.L_x_10061) ;  /* 0xffffffd800e07947 */ /* 0x000fea000383ffff */
.L_x_10062:
        /* <DEDUP_REMOVED lines=13> */
.L_x_28212:


//--------------------- .text._ZN4vllm25paged_attention_v1_kernelI13__nv_bfloat16hLi64ELi16ELi128ELNS_18Fp8KVCacheDataTypeE1ELb0EEEvPT_PKS3_PKT0_S9_ifPKiSB_iPKfiiiSD_SD_iiiii --------------------------
	.section	.text._ZN4vllm25paged_attention_v1_kernelI13__nv_bfloat16hLi64ELi16ELi128ELNS_18Fp8KVCacheDataTypeE1ELb0EEEvPT_PKS3_PKT0_S9_ifPKiSB_iPKfiiiSD_SD_iiiii,"ax",@progbits
	.align	128
        .global         _ZN4vllm25paged_attention_v1_kernelI13__nv_bfloat16hLi64ELi16ELi128ELNS_18Fp8KVCacheDataTypeE1ELb0EEEvPT_PKS3_PKT0_S9_ifPKiSB_iPKfiiiSD_SD_iiiii
        .type           _ZN4vllm25paged_attention_v1_kernelI13__nv_bfloat16hLi64ELi16ELi128ELNS_18Fp8KVCacheDataTypeE1ELb0EEEvPT_PKS3_PKT0_S9_ifPKiSB_iPKfiiiSD_SD_iiiii,@function
        .size           _ZN4vllm25paged_attention_v1_kernelI13__nv_bfloat16hLi64ELi16ELi128ELNS_18Fp8KVCacheDataTypeE1ELb0EEEvPT_PKS3_PKT0_S9_ifPKiSB_iPKfiiiSD_SD_iiiii,(.L_x_28213 - _ZN4vllm25paged_attention_v1_kernelI13__nv_bfloat16hLi64ELi16ELi128ELNS_18Fp8KVCacheDataTypeE1ELb0EEEvPT_PKS3_PKT0_S9_ifPKiSB_iPKfiiiSD_SD_iiiii)
        .other          _ZN4vllm25paged_attention_v1_kernelI13__nv_bfloat16hLi64ELi16ELi128ELNS_18Fp8KVCacheDataTypeE1ELb0EEEvPT_PKS3_PKT0_S9_ifPKiSB_iPKfiiiSD_SD_iiiii,@"STO_CUDA_ENTRY STV_DEFAULT"
_ZN4vllm25paged_attention_v1_kernelI13__nv_bfloat16hLi64ELi16ELi128ELNS_18Fp8KVCacheDataTypeE1ELb0EEEvPT_PKS3_PKT0_S9_ifPKiSB_iPKfiiiSD_SD_iiiii:
.text._ZN4vllm25paged_attention_v1_kernelI13__nv_bfloat16hLi64ELi16ELi128ELNS_18Fp8KVCacheDataTypeE1ELb0EEEvPT_PKS3_PKT0_S9_ifPKiSB_iPKfiiiSD_SD_iiiii:
        /* <DEDUP_REMOVED lines=53> */
.L_x_10067:
        /* <DEDUP_REMOVED lines=13> */
.L_x_10066:
[----:B------:R-:W-:Y:S05]  /*0420*/  BSYNC B1 ;  /* 0x0000000000017941 */ /* 0x000fea0003800000 */
.L_x_10065:
        /* <DEDUP_REMOVED lines=14> */
.L_x_10068:
        /* <DEDUP_REMOVED lines=21> */
.L_x_10064:
[----:B------:R-:W-:Y:S05]  /*0660*/  BSYNC B0 ;  /* 0x0000000000007941 */ /* 0x000fea0003800000 */
.L_x_10063:
        /* <DEDUP_REMOVED lines=14> */
.L_x_10098:
        /* <DEDUP_REMOVED lines=42> */
.L_x_10075:
        /* <DEDUP_REMOVED lines=11> */
.L_x_10074:
[----:B------:R-:W-:Y:S05]  /*0aa0*/  BSYNC B1 ;  /* 0x0000000000017941 */ /* 0x000fea0003800000 */
.L_x_10073:
        /* <DEDUP_REMOVED lines=14> */
.L_x_10078:
        /* <DEDUP_REMOVED lines=100> */
.L_x_10077:
[----:B------:R-:W-:Y:S05]  /*11d0*/  BSYNC B1 ;  /* 0x0000000000017941 */ /* 0x000fea0003800000 */
.L_x_10076:
        /* <DEDUP_REMOVED lines=55> */
.L_x_10080:
[----:B------:R-:W-:Y:S05]  /*1550*/  BSYNC B1 ;  /* 0x0000000000017941 */ /* 0x000fea0003800000 */
.L_x_10079:
        /* <DEDUP_REMOVED lines=26> */
.L_x_10072:
[----:B------:R-:W-:Y:S05]  /*1700*/  BSYNC B0 ;  /* 0x0000000000007941 */ /* 0x000fea0003800000 */
.L_x_10071:
        /* <DEDUP_REMOVED lines=51> */
.L_x_10085:
        /* <DEDUP_REMOVED lines=8> */
.L_x_10084:
[----:B------:R-:W-:Y:S05]  /*1ac0*/  BSYNC B1 ;  /* 0x0000000000017941 */ /* 0x000fea0003800000 */
.L_x_10083:
        /* <DEDUP_REMOVED lines=14> */
.L_x_10088:
        /* <DEDUP_REMOVED lines=52> */
.L_x_10087:
[----:B------:R-:W-:Y:S05]  /*1ef0*/  BSYNC B1 ;  /* 0x0000000000017941 */ /* 0x000fea0003800000 */
.L_x_10086:
        /* <DEDUP_REMOVED lines=31> */
.L_x_10090:
[----:B------:R-:W-:Y:S05]  /*20f0*/  BSYNC B1 ;  /* 0x0000000000017941 */ /* 0x000fea0003800000 */
.L_x_10089:
        /* <DEDUP_REMOVED lines=14> */
.L_x_10082:
[----:B------:R-:W-:Y:S05]  /*21e0*/  BSYNC B0 ;  /* 0x0000000000007941 */ /* 0x000fea0003800000 */
.L_x_10081:
        /* <DEDUP_REMOVED lines=52> */
.L_x_10092:
[----:B------:R-:W-:Y:S05]  /*2530*/  BSYNC B0 ;  /* 0x0000000000007941 */ /* 0x000fea0003800000 */
.L_x_10091:
        /* <DEDUP_REMOVED lines=46> */
.L_x_10069:
        /* <DEDUP_REMOVED lines=16> */
.L_x_10093:
[----:B------:R-:W-:Y:S05]  /*2920*/  EXIT ;  /* 0x000000000000794d */ /* 0x000fea0003800000 */
.L_x_10070:
[----:B------:R-:W-:Y:S01]  /*2930*/  HFMA2.MMA R12, -RZ, RZ, 0, 9.5367431640625e-07 ;  /* 0x00000010ff0c7435 */ /* 0x000fe200000001ff */
[----:B------:R-:W-:Y:S01]  /*2940*/  IMAD.MOV.U32 R11, RZ, RZ, 0x1f ;  /* 0x0000001fff0b7424 */ /* 0x000fe200078e00ff */
[----:B------:R-:W-:Y:S02]  /*2950*/  MOV R15, 0xffffffff ;  /* 0xffffffff000f7802 */ /* 0x000fe40000000f00 */
[----:B------:R-:W-:-:S07]  /*2960*/  MOV R2, 0xff7fffff ;  /* 0xff7fffff00027802 */ /* 0x000fce0000000f00 */
[----:B------:R-:W-:Y:S05]  /*2970*/  WARPSYNC.COLLECTIVE R15, `(.L_x_10094) ;  /* 0x000000000f087348 */ /* 0x000fea0003c00000 */
[----:B------:R0:W1:Y:S02]  /*2980*/  SHFL.BFLY P6, R14, R13, R12, R11 ;  /* 0x0c00000c0d0e7389 */ /* 0x00006400000c000b */
[----:B01----:R-:W-:Y:S01]  /*2990*/  ENDCOLLECTIVE ;  /* 0x000000000000791b */ /* 0x003fe20003800000 */
.L_x_10094:
[----:B------:R-:W-:Y:S01]  /*29a0*/  IMAD.MOV.U32 R12, RZ, RZ, 0x8 ;  /* 0x00000008ff0c7424 */ /* 0x000fe200078e00ff */
[----:B------:R-:W-:-:S04]  /*29b0*/  FMNMX.FTZ R0, R14, -3.40282346638528859812e+38, !PT ;  /* 0xff7fffff0e007809 */ /* 0x000fc80007810000 */
[----:B------:R-:W-:-:S07]  /*29c0*/  MOV R13, R0 ;  /* 0x00000000000d7202 */ /* 0x000fce0000000f00 */
[----:B------:R-:W-:Y:S05]  /*29d0*/  WARPSYNC.COLLECTIVE R15, `(.L_x_10095) ;  /* 0x000000000f087348 */ /* 0x000fea0003c00000 */
[----:B------:R0:W1:Y:S02]  /*29e0*/  SHFL.BFLY P6, R14, R13, R12, R11 ;  /* 0x0c00000c0d0e7389 */ /* 0x00006400000c000b */
[----:B01----:R-:W-:Y:S01]  /*29f0*/  ENDCOLLECTIVE ;  /* 0x000000000000791b */ /* 0x003fe20003800000 */
.L_x_10095:
[----:B------:R-:W-:Y:S01]  /*2a00*/  HFMA2.MMA R12, -RZ, RZ, 0, 2.384185791015625e-07 ;  /* 0x00000004ff0c7435 */ /* 0x000fe200000001ff */
[----:B------:R-:W-:-:S04]  /*2a10*/  FMNMX.FTZ R3, R0, R14, !PT ;  /* 0x0000000e00037209 */ /* 0x000fc80007810000 */
[----:B------:R-:W-:-:S07]  /*2a20*/  MOV R13, R3 ;  /* 0x00000003000d7202 */ /* 0x000fce0000000f00 */
[----:B------:R-:W-:Y:S05]  /*2a30*/  WARPSYNC.COLLECTIVE R15, `(.L_x_10096) ;  /* 0x000000000f087348 */ /* 0x000fea0003c00000 */
[----:B------:R0:W1:Y:S02]  /*2a40*/  SHFL.BFLY P6, R14, R13, R12, R11 ;  /* 0x0c00000c0d0e7389 */ /* 0x00006400000c000b */
[----:B01----:R-:W-:Y:S01]  /*2a50*/  ENDCOLLECTIVE ;  /* 0x000000000000791b */ /* 0x003fe20003800000 */
.L_x_10096:
[----:B------:R-:W-:Y:S02]  /*2a60*/  MOV R12, 0x2 ;  /* 0x00000002000c7802 */ /* 0x000fe40000000f00 */
[----:B------:R-:W-:-:S05]  /*2a70*/  FMNMX.FTZ R4, R3, R14, !PT ;  /* 0x0000000e03047209 */ /* 0x000fca0007810000 */
[----:B------:R-:W-:-:S07]  /*2a80*/  IMAD.MOV.U32 R13, RZ, RZ, R4 ;  /* 0x000000ffff0d7224 */ /* 0x000fce00078e0004 */
[----:B------:R-:W-:Y:S05]  /*2a90*/  WARPSYNC.COLLECTIVE R15, `(.L_x_10097) ;  /* 0x000000000f087348 */ /* 0x000fea0003c00000 */
[----:B------:R0:W1:Y:S02]  /*2aa0*/  SHFL.BFLY P6, R14, R13, R12, R11 ;  /* 0x0c00000c0d0e7389 */ /* 0x00006400000c000b */
[----:B01----:R-:W-:Y:S01]  /*2ab0*/  ENDCOLLECTIVE ;  /* 0x000000000000791b */ /* 0x003fe20003800000 */
.L_x_10097:
[----:B------:R-:W-:Y:S05]  /*2ac0*/  BRA `(.L_x_10098) ;  /* 0xffffffdc00207947 */ /* 0x000fea000383ffff */
.L_x_10099:
        /* <DEDUP_REMOVED lines=11> */
.L_x_28213:


//--------------------- .text._ZN4vllm25paged_attention_v1_kernelI13__nv_bfloat16hLi32ELi16ELi128ELNS_18Fp8KVCacheDataTypeE1ELb0EEEvPT_PKS3_PKT0_S9_ifPKiSB_iPKfiiiSD_SD_iiiii --------------------------
	.section	.text._ZN4vllm25paged_attention_v1_kernelI13__nv_bfloat16hLi32ELi16ELi128ELNS_18Fp8KVCacheDataTypeE1ELb0EEEvPT_PKS3_PKT0_S9_ifPKiSB_iPKfiiiSD_SD_iiiii,"ax",@progbits
	.align	128
        .global         _ZN4vllm25paged_attention_v1_kernelI13__nv_bfloat16hLi32ELi16ELi128ELNS_18Fp8KVCacheDataTypeE1ELb0EEEvPT_PKS3_PKT0_S9_ifPKiSB_iPKfiiiSD_SD_iiiii
        .type           _ZN4vllm25paged_attention_v1_kernelI13__nv_bfloat16hLi32ELi16ELi128ELNS_18Fp8KVCacheDataTypeE1ELb0EEEvPT_PKS3_PKT0_S9_ifPKiSB_iPKfiiiSD_SD_iiiii,@function
        .size           _ZN4vllm25paged_attention_v1_kernelI13__nv_bfloat16hLi32ELi16ELi128ELNS_18Fp8KVCacheDataTypeE1ELb0EEEvPT_PKS3_PKT0_S9_ifPKiSB_iPKfiiiSD_SD_iiiii,(.L_x_28214 - _ZN4vllm25paged_attention_v1_kernelI13__nv_bfloat16hLi32ELi16ELi128ELNS_18Fp8KVCacheDataTypeE1ELb0EEEvPT_PKS3_PKT0_S9_ifPKiSB_iPKfiiiSD_SD_iiiii)
        .other          _ZN4vllm25paged_attention_v1_kernelI13__nv_bfloat16hLi32ELi16ELi128ELNS_18Fp8KVCacheDataTypeE1ELb0EEEvPT_PKS3_PKT0_S9_ifPKiSB_iPKfiiiSD_SD_iiiii,@"STO_CUDA_ENTRY STV_DEFAULT"
_ZN4vllm25paged_attention_v1_kernelI13__nv_bfloat16hLi32ELi16ELi128ELNS_18Fp8KVCacheDataTypeE1ELb0EEEvPT_PKS3_PKT0_S9_ifPKiSB_iPKfiiiSD_SD_iiiii:
.text._ZN4vllm25paged_attention_v1_kernelI13__nv_bfloat16hLi32ELi16ELi128ELNS_18Fp8KVCacheDataTypeE1ELb0EEEvPT_PKS3_PKT0_S9_ifPKiSB_iPKfiiiSD_SD_iiiii:
        /* <DEDUP_REMOVED lines=53> */
.L_x_10104:
        /* <DEDUP_REMOVED lines=13> */
.L_x_10103:
[----:B------:R-:W-:Y:S05]  /*0420*/  BSYNC B1 ;  /* 0x0000000000017941 */ /* 0x000fea0003800000 */
.L_x_10102:
        /* <DEDUP_REMOVED lines=14> */
.L_x_10105:
        /* <DEDUP_REMOVED lines=21> */
.L_x_10101:
[----:B------:R-:W-:Y:S05]  /*0660*/  BSYNC B0 ;  /* 0x0000000000007941 */ /* 0x000fea0003800000 */
.L_x_10100:
        /* <DEDUP_REMOVED lines=14> */
.L_x_10137:
        /* <DEDUP_REMOVED lines=42> */
.L_x_10112:
        /* <DEDUP_REMOVED lines=11> */
.L_x_10111:
[----:B------:R-:W-:Y:S05]  /*0aa0*/  BSYNC B1 ;  /* 0x0000000000017941 */ /* 0x000fea0003800000 */
.L_x_10110:
        /* <DEDUP_REMOVED lines=14> */
.L_x_10115:
        /* <DEDUP_REMOVED lines=100> */
.L_x_10114:
[----:B------:R-:W-:Y:S05]  /*11d0*/  BSYNC B1 ;  /* 0x0000000000017941 */ /* 0x000fea0003800000 */
.L_x_10113:
        /* <DEDUP_REMOVED lines=55> */
.L_x_10117:
[----:B------:R-:W-:Y:S05]  /*1550*/  BSYNC B1 ;  /* 0x0000000000017941 */ /* 0x000fea0003800000 */
.L_x_10116:
        /* <DEDUP_REMOVED lines=26> */
.L_x_10109:
[----:B------:R-:W-:Y:S05]  /*1700*/  BSYNC B0 ;  /* 0x0000000000007941 */ /* 0x000fea0003800000 */
.L_x_10108:
        /* <DEDUP_REMOVED lines=51> */
.L_x_10122:
        /* <DEDUP_REMOVED lines=8> */
.L_x_10121:
[----:B------:R-:W-:Y:S05]  /*1ac0*/  BSYNC B1 ;  /* 0x0000000000017941 */ /* 0x000fea0003800000 */
.L_x_10120:
        /* <DEDUP_REMOVED lines=14> */
.L_x_10125:
        /* <DEDUP_REMOVED lines=52> */
.L_x_10124:
[----:B------:R-:W-:Y:S05]  /*1ef0*/  BSYNC B1 ;  /* 0x0000000000017941 */ /* 0x000fea0003800000 */
.L_x_10123:
        /* <DEDUP_REMOVED lines=31> */
.L_x_10127:
[----:B------:R-:W-:Y:S05]  /*20f0*/  BSYNC B1 ;  /* 0x0000000000017941 */ /* 0x000fea0003800000 */
.L_x_10126:
        /* <DEDUP_REMOVED lines=14> */
.L_x_10119:
[----:B------:R-:W-:Y:S05]  /*21e0*/  BSYNC B0 ;  /* 0x0000000000007941 */ /* 0x000fea0003800000 */
.L_x_10118:
        /* <DEDUP_REMOVED lines=31> */
.L_x_10129:
[----:B------:R-:W-:Y:S05]  /*23e0*/  BSYNC B0 ;  /* 0x0000000000007941 */ /* 0x000fea0003800000 */
.L_x_10128:
        /* <DEDUP_REMOVED lines=10> */
.L_x_10131:
[----:B------:R-:W-:Y:S05]  /*2490*/  BSYNC B0 ;  /* 0x0000000000007941 */ /* 0x000fea0003800000 */
.L_x_10130:
        /* <DEDUP_REMOVED lines=32> */
.L_x_10106:
        /* <DEDUP_REMOVED lines=16> */
.L_x_10132:
[----:B------:R-:W-:Y:S05]  /*27a0*/  EXIT ;  /* 0x000000000000794d */ /* 0x000fea0003800000 */
.L_x_10107:
[----:B------:R-:W-:Y:S01]  /*27b0*/  HFMA2.MMA R12, -RZ, RZ, 0, 9.5367431640625e-07 ;  /* 0x00000010ff0c7435 */ /* 0x000fe200000001ff */
[----:B------:R-:W-:Y:S01]  /*27c0*/  IMAD.MOV.U32 R11, RZ, RZ, 0x1f ;  /* 0x0000001fff0b7424 */ /* 0x000fe200078e00ff */
[----:B------:R-:W-:Y:S02]  /*27d0*/  MOV R15, 0xffffffff ;  /* 0xffffffff000f7802 */ /* 0x000fe40000000f00 */
[----:B------:R-:W-:-:S07]  /*27e0*/  MOV R2, 0xff7fffff ;  /* 0xff7fffff00027802 */ /* 0x000fce0000000f00 */
[----:B------:R-:W-:Y:S05]  /*27f0*/  WARPSYNC.COLLECTIVE R15, `(.L_x_10133) ;  /* 0x000000000f087348 */ /* 0x000fea0003c00000 */
[----:B------:R0:W1:Y:S02]  /*2800*/  SHFL.BFLY P6, R14, R13, R12, R11 ;  /* 0x0c00000c0d0e7389 */ /* 0x00006400000c000b */
[----:B01----:R-:W-:Y:S01]  /*2810*/  ENDCOLLECTIVE ;  /* 0x000000000000791b */ /* 0x003fe20003800000 */
.L_x_10133:
[----:B------:R-:W-:Y:S01]  /*2820*/  IMAD.MOV.U32 R12, RZ, RZ, 0x8 ;  /* 0x00000008ff0c7424 */ /* 0x000fe200078e00ff */
[----:B------:R-:W-:-:S04]  /*2830*/  FMNMX.FTZ R0, R14, -3.40282346638528859812e+38, !PT ;  /* 0xff7fffff0e007809 */ /* 0x000fc80007810000 */
[----:B------:R-:W-:-:S07]  /*2840*/  MOV R13, R0 ;  /* 0x00000000000d7202 */ /* 0x000fce0000000f00 */
[----:B------:R-:W-:Y:S05]  /*2850*/  WARPSYNC.COLLECTIVE R15, `(.L_x_10134) ;  /* 0x000000000f087348 */ /* 0x000fea0003c00000 */
[----:B------:R0:W1:Y:S02]  /*2860*/  SHFL.BFLY P6, R14, R13, R12, R11 ;  /* 0x0c00000c0d0e7389 */ /* 0x00006400000c000b */
[----:B01----:R-:W-:Y:S01]  /*2870*/  ENDCOLLECTIVE ;  /* 0x000000000000791b */ /* 0x003fe20003800000 */
.L_x_10134:
[----:B------:R-:W-:Y:S01]  /*2880*/  HFMA2.MMA R12, -RZ, RZ, 0, 2.384185791015625e-07 ;  /* 0x00000004ff0c7435 */ /* 0x000fe200000001ff */
[----:B------:R-:W-:-:S04]  /*2890*/  FMNMX.FTZ R3, R0, R14, !PT ;  /* 0x0000000e00037209 */ /* 0x000fc80007810000 */
[----:B------:R-:W-:-:S07]  /*28a0*/  MOV R13, R3 ;  /* 0x00000003000d7202 */ /* 0x000fce0000000f00 */
[----:B------:R-:W-:Y:S05]  /*28b0*/  WARPSYNC.COLLECTIVE R15, `(.L_x_10135) ;  /* 0x000000000f087348 */ /* 0x000fea0003c00000 */
[----:B------:R0:W1:Y:S02]  /*28c0*/  SHFL.BFLY P6, R14, R13, R12, R11 ;  /* 0x0c00000c0d0e7389 */ /* 0x00006400000c000b */
[----:B01----:R-:W-:Y:S01]  /*28d0*/  ENDCOLLECTIVE ;  /* 0x000000000000791b */ /* 0x003fe20003800000 */
.L_x_10135:
[----:B------:R-:W-:Y:S02]  /*28e0*/  MOV R12, 0x2 ;  /* 0x00000002000c7802 */ /* 0x000fe40000000f00 */
[----:B------:R-:W-:-:S05]  /*28f0*/  FMNMX.FTZ R4, R3, R14, !PT ;  /* 0x0000000e03047209 */ /* 0x000fca0007810000 */
[----:B------:R-:W-:-:S07]  /*2900*/  IMAD.MOV.U32 R13, RZ, RZ, R4 ;  /* 0x000000ffff0d7224 */ /* 0x000fce00078e0004 */
[----:B------:R-:W-:Y:S05]  /*2910*/  WARPSYNC.COLLECTIVE R15, `(.L_x_10136) ;  /* 0x000000000f087348 */ /* 0x000fea0003c00000 */
[----:B------:R0:W1:Y:S02]  /*2920*/  SHFL.BFLY P6, R14, R13, R12, R11 ;  /* 0x0c00000c0d0e7389 */ /* 0x00006400000c000b */
[----:B01----:R-:W-:Y:S01]  /*2930*/  ENDCOLLECTIVE ;  /* 0x000000000000791b */ /* 0x003fe20003800000 */
.L_x_10136:
[----:B------:R-:W-:Y:S05]  /*2940*/  BRA `(.L_x_10137) ;  /* 0xffffffdc00807947 */ /* 0x000fea000383ffff */
.L_x_10138:
        /* <DEDUP_REMOVED lines=11> */
.L_x_28214:


//--------------------- .text._ZN4vllm25paged_attention_v1_kernelI13__nv_bfloat16hLi256ELi16ELi128ELNS_18Fp8KVCacheDataTypeE1ELb1EEEvPT_PKS3_PKT0_S9_ifPKiSB_iPKfiiiSD_SD_iiiii --------------------------
	.section	.text._ZN4vllm25paged_attention_v1_kernelI13__nv_bfloat16hLi256ELi16ELi128ELNS_18Fp8KVCacheDataTypeE1ELb1EEEvPT_PKS3_PKT0_S9_ifPKiSB_iPKfiiiSD_SD_iiiii,"ax",@progbits
	.align	128
        .global         _ZN4vllm25paged_attention_v1_kernelI13__nv_bfloat16hLi256ELi16ELi128ELNS_18Fp8KVCacheDataTypeE1ELb1EEEvPT_PKS3_PKT0_S9_ifPKiSB_iPKfiiiSD_SD_iiiii
        .type           _ZN4vllm25paged_attention_v1_kernelI13__nv_bfloat16hLi256ELi16ELi128ELNS_18Fp8KVCacheDataTypeE1ELb1EEEvPT_PKS3_PKT0_S9_ifPKiSB_iPKfiiiSD_SD_iiiii,@function
        .size           _ZN4vllm25paged_attention_v1_kernelI13__nv_bfloat16hLi256ELi16ELi128ELNS_18Fp8KVCacheDataTypeE1ELb1EEEvPT_PKS3_PKT0_S9_ifPKiSB_iPKfiiiSD_SD_iiiii,(.L_x_28215 - _ZN4vllm25paged_attention_v1_kernelI13__nv_bfloat16hLi256ELi16ELi128ELNS_18Fp8KVCacheDataTypeE1ELb1EEEvPT_PKS3_PKT0_S9_ifPKiSB_iPKfiiiSD_SD_iiiii)
        .other          _ZN4vllm25paged_attention_v1_kernelI13__nv_bfloat16hLi256ELi16ELi128ELNS_18Fp8KVCacheDataTypeE1ELb1EEEvPT_PKS3_PKT0_S9_ifPKiSB_iPKfiiiSD_SD_iiiii,@"STO_CUDA_ENTRY STV_DEFAULT"
_ZN4vllm25paged_attention_v1_kernelI13__nv_bfloat16hLi256ELi16ELi128ELNS_18Fp8KVCacheDataTypeE1ELb1EEEvPT_PKS3_PKT0_S9_ifPKiSB_iPKfiiiSD_SD_iiiii:
.text._ZN4vllm25paged_attention_v1_kernelI13__nv_bfloat16hLi256ELi16ELi128ELNS_18Fp8KVCacheDataTypeE1ELb1EEEvPT_PKS3_PKT0_S9_ifPKiSB_iPKfiiiSD_SD_iiiii:
        /* <DEDUP_REMOVED lines=51> */
.L_x_10143:
        /* <DEDUP_REMOVED lines=13> */
.L_x_10142:
[----:B------:R-:W-:Y:S05]  /*0400*/  BSYNC B1 ;  /* 0x0000000000017941 */ /* 0x000fea0003800000 */
.L_x_10141:
        /* <DEDUP_REMOVED lines=14> */
.L_x_10144:
        /* <DEDUP_REMOVED lines=19> */
.L_x_10140:
[----:B------:R-:W-:Y:S05]  /*0620*/  BSYNC B0 ;  /* 0x0000000000007941 */ /* 0x000fea0003800000 */
.L_x_10139:
        /* <DEDUP_REMOVED lines=90> */
.L_x_10145:
[----:B------:R-:W-:Y:S02]  /*0bd0*/  ULDC UR4, c[0x0][0x278] ;  /* 0x00009e0000047ab9 */ /* 0x000fe40000000800 */
[----:B------:R-:W-:-:S04]  /*0be0*/  IMAD R2, R23, UR4, R24 ;  /* 0x0000000417027c24 */ /* 0x000fc8000f8e0218 */
[----:B------:R-:W-:-:S07]  /*0bf0*/  IMAD R9, R2, R9, RZ ;  /* 0x0000000902097224 */ /* 0x000fce00078e02ff */
.L_x_10146:
        /* <DEDUP_REMOVED lines=24> */
.L_x_10150:
        /* <DEDUP_REMOVED lines=41> */
.L_x_10148:
[----:B------:R-:W-:Y:S05]  /*1010*/  BSYNC B7 ;  /* 0x0000000000077941 */ /* 0x000fea0003800000 */
.L_x_10147:
        /* <DEDUP_REMOVED lines=14> */
.L_x_10190:
        /* <DEDUP_REMOVED lines=47> */
.L_x_10156:
        /* <DEDUP_REMOVED lines=11> */
.L_x_10155:
[----:B------:R-:W-:Y:S05]  /*14a0*/  BSYNC B1 ;  /* 0x0000000000017941 */ /* 0x000fea0003800000 */
.L_x_10154:
        /* <DEDUP_REMOVED lines=14> */
.L_x_10159:
        /* <DEDUP_REMOVED lines=100> */
.L_x_10158:
[----:B------:R-:W-:Y:S05]  /*1bd0*/  BSYNC B1 ;  /* 0x0000000000017941 */ /* 0x000fea0003800000 */
.L_x_10157:
        /* <DEDUP_REMOVED lines=55> */
.L_x_10161:
[----:B------:R-:W-:Y:S05]  /*1f50*/  BSYNC B1 ;  /* 0x0000000000017941 */ /* 0x000fea0003800000 */
.L_x_10160:
        /* <DEDUP_REMOVED lines=26> */
.L_x_10153:
[----:B------:R-:W-:Y:S05]  /*2100*/  BSYNC B0 ;  /* 0x0000000000007941 */ /* 0x000fea0003800000 */
.L_x_10152:
        /* <DEDUP_REMOVED lines=50> */
.L_x_10166:
        /* <DEDUP_REMOVED lines=8> */
.L_x_10165:
[----:B------:R-:W-:Y:S05]  /*24b0*/  BSYNC B1 ;  /* 0x0000000000017941 */ /* 0x000fea0003800000 */
.L_x_10164:
        /* <DEDUP_REMOVED lines=14> */
.L_x_10169:
        /* <DEDUP_REMOVED lines=52> */
.L_x_10168:
[----:B------:R-:W-:Y:S05]  /*28e0*/  BSYNC B1 ;  /* 0x0000000000017941 */ /* 0x000fea0003800000 */
.L_x_10167:
        /* <DEDUP_REMOVED lines=31> */
.L_x_10171:
[----:B------:R-:W-:Y:S05]  /*2ae0*/  BSYNC B1 ;  /* 0x0000000000017941 */ /* 0x000fea0003800000 */
.L_x_10170:
        /* <DEDUP_REMOVED lines=14> */
.L_x_10163:
[----:B------:R-:W-:Y:S05]  /*2bd0*/  BSYNC B0 ;  /* 0x0000000000007941 */ /* 0x000fea0003800000 */
.L_x_10162:
        /* <DEDUP_REMOVED lines=28> */
.L_x_10175:
        /* <DEDUP_REMOVED lines=33> */
.L_x_10173:
[----:B------:R-:W-:Y:S05]  /*2fb0*/  BSYNC B6 ;  /* 0x0000000000067941 */ /* 0x000fea0003800000 */
.L_x_10172:
        /* <DEDUP_REMOVED lines=27> */
.L_x_10207:
        /* <DEDUP_REMOVED lines=39> */
.L_x_10178:
[----:B------:R-:W-:Y:S05]  /*33e0*/  BSYNC B0 ;  /* 0x0000000000007941 */ /* 0x000fea0003800000 */
.L_x_10177:
        /* <DEDUP_REMOVED lines=35> */
.L_x_10180:
[----:B------:R-:W-:Y:S05]  /*3620*/  BSYNC B0 ;  /* 0x0000000000007941 */ /* 0x000fea0003800000 */
.L_x_10179:
        /* <DEDUP_REMOVED lines=19> */
.L_x_10182:
[----:B------:R-:W-:Y:S05]  /*3760*/  BSYNC B0 ;  /* 0x0000000000007941 */ /* 0x000fea0003800000 */
.L_x_10181:
        /* <DEDUP_REMOVED lines=36> */
.L_x_10184:
[----:B------:R-:W-:Y:S05]  /*39b0*/  BSYNC B0 ;  /* 0x0000000000007941 */ /* 0x000fea0003800000 */
.L_x_10183:
        /* <DEDUP_REMOVED lines=132> */
.L_x_10149:
        /* <DEDUP_REMOVED lines=16> */
.L_x_10174:
        /* <DEDUP_REMOVED lines=16> */
.L_x_10185:
[----:B------:R-:W-:Y:S05]  /*4400*/  EXIT ;  /* 0x000000000000794d */ /* 0x000fea0003800000 */
.L_x_10151:
[----:B------:R-:W-:Y:S01]  /*4410*/  MOV R12, 0x10 ;  /* 0x00000010000c7802 */ /* 0x000fe20000000f00 */
[----:B------:R-:W-:Y:S01]  /*4420*/  IMAD.MOV.U32 R11, RZ, RZ, 0x1f ;  /* 0x0000001fff0b7424 */ /* 0x000fe200078e00ff */
[----:B------:R-:W-:Y:S01]  /*4430*/  MOV R15, 0xffffffff ;  /* 0xffffffff000f7802 */ /* 0x000fe20000000f00 */
[----:B------:R-:W-:-:S07]  /*4440*/  IMAD.MOV.U32 R2, RZ, RZ, -0x800001 ;  /* 0xff7fffffff027424 */ /* 0x000fce00078e00ff */
[----:B------:R-:W-:Y:S05]  /*4450*/  WARPSYNC.COLLECTIVE R15, `(.L_x_10186) ;  /* 0x000000000f087348 */ /* 0x000fea0003c00000 */
[----:B------:R0:W1:Y:S02]  /*4460*/  SHFL.BFLY P6, R14, R13, R12, R11 ;  /* 0x0c00000c0d0e7389 */ /* 0x00006400000c000b */
[----:B01----:R-:W-:Y:S01]  /*4470*/  ENDCOLLECTIVE ;  /* 0x000000000000791b */ /* 0x003fe20003800000 */
.L_x_10186:
[----:B------:R-:W-:Y:S01]  /*4480*/  HFMA2.MMA R12, -RZ, RZ, 0, 4.76837158203125e-07 ;  /* 0x00000008ff0c7435 */ /* 0x000fe200000001ff */
[----:B------:R-:W-:-:S05]  /*4490*/  FMNMX.FTZ R0, R14, -3.40282346638528859812e+38, !PT ;  /* 0xff7fffff0e007809 */ /* 0x000fca0007810000 */
[----:B------:R-:W-:-:S07]  /*44a0*/  IMAD.MOV.U32 R13, RZ, RZ, R0 ;  /* 0x000000ffff0d7224 */ /* 0x000fce00078e0000 */
[----:B------:R-:W-:Y:S05]  /*44b0*/  WARPSYNC.COLLECTIVE R15, `(.L_x_10187) ;  /* 0x000000000f087348 */ /* 0x000fea0003c00000 */
[----:B------:R0:W1:Y:S02]  /*44c0*/  SHFL.BFLY P6, R14, R13, R12, R11 ;  /* 0x0c00000c0d0e7389 */ /* 0x00006400000c000b */
[----:B01----:R-:W-:Y:S01]  /*44d0*/  ENDCOLLECTIVE ;  /* 0x000000000000791b */ /* 0x003fe20003800000 */
.L_x_10187:
[----:B------:R-:W-:Y:S02]  /*44e0*/  MOV R12, 0x4 ;  /* 0x00000004000c7802 */ /* 0x000fe40000000f00 */
[----:B------:R-:W-:-:S05]  /*44f0*/  FMNMX.FTZ R3, R0, R14, !PT ;  /* 0x0000000e00037209 */ /* 0x000fca0007810000 */
[----:B------:R-:W-:-:S07]  /*4500*/  IMAD.MOV.U32 R13, RZ, RZ, R3 ;  /* 0x000000ffff0d7224 */ /* 0x000fce00078e0003 */
[----:B------:R-:W-:Y:S05]  /*4510*/  WARPSYNC.COLLECTIVE R15, `(.L_x_10188) ;  /* 0x000000000f087348 */ /* 0x000fea0003c00000 */
[----:B------:R0:W1:Y:S02]  /*4520*/  SHFL.BFLY P6, R14, R13, R12, R11 ;  /* 0x0c00000c0d0e7389 */ /* 0x00006400000c000b */
[----:B01----:R-:W-:Y:S01]  /*4530*/  ENDCOLLECTIVE ;  /* 0x000000000000791b */ /* 0x003fe20003800000 */
.L_x_10188:
[----:B------:R-:W-:Y:S01]  /*4540*/  HFMA2.MMA R12, -RZ, RZ, 0, 1.1920928955078125e-07 ;  /* 0x00000002ff0c7435 */ /* 0x000fe200000001ff */
[----:B------:R-:W-:-:S05]  /*4550*/  FMNMX.FTZ R4, R3, R14, !PT ;  /* 0x0000000e03047209 */ /* 0x000fca0007810000 */
[----:B------:R-:W-:-:S07]  /*4560*/  IMAD.MOV.U32 R13, RZ, RZ, R4 ;  /* 0x000000ffff0d7224 */ /* 0x000fce00078e0004 */
[----:B------:R-:W-:Y:S05]  /*4570*/  WARPSYNC.COLLECTIVE R15, `(.L_x_10189) ;  /* 0x000000000f087348 */ /* 0x000fea0003c00000 */
[----:B------:R0:W1:Y:S02]  /*4580*/  SHFL.BFLY P6, R14, R13, R12, R11 ;  /* 0x0c00000c0d0e7389 */ /* 0x00006400000c000b */
[----:B01----:R-:W-:Y:S01]  /*4590*/  ENDCOLLECTIVE ;  /* 0x000000000000791b */ /* 0x003fe20003800000 */
.L_x_10189:
[----:B------:R-:W-:Y:S05]  /*45a0*/  BRA `(.L_x_10190) ;  /* 0xffffffc800d47947 */ /* 0x000fea000383ffff */
.L_x_10176:
[----:B-1----:R-:W-:Y:S01]  /*45b0*/  HFMA2.MMA R11, -RZ, RZ, 0, 1.847743988037109375e-06 ;  /* 0x0000001fff0b7435 */ /* 0x002fe200000001ff */
[----:B------:R-:W-:Y:S01]  /*45c0*/  MOV R13, RZ ;  /* 0x000000ff000d7202 */ /* 0x000fe20000000f00 */
[----:B------:R-:W-:Y:S02]  /*45d0*/  IMAD.MOV.U32 R12, RZ, RZ, 0x1 ;  /* 0x00000001ff0c7424 */ /* 0x000fe400078e00ff */
[----:B------:R-:W-:-:S07]  /*45e0*/  IMAD.MOV.U32 R15, RZ, RZ, -0x1 ;  /* 0xffffffffff0f7424 */ /* 0x000fce00078e00ff */
[----:B0-----:R-:W-:Y:S05]  /*45f0*/  WARPSYNC.COLLECTIVE R15, `(.L_x_10191) ;  /* 0x000000000f087348 */ /* 0x001fea0003c00000 */
[----:B------:R1:W2:Y:S02]  /*4600*/  SHFL.BFLY P6, R14, R13, R12, R11 ;  /* 0x0c00000c0d0e7389 */ /* 0x0002a400000c000b */
[----:B012---:R-:W-:Y:S01]  /*4610*/  ENDCOLLECTIVE ;  /* 0x000000000000791b */ /* 0x007fe20003800000 */
.L_x_10191:
[----:B------:R-:W-:-:S07]  /*4620*/  MOV R3, R14 ;  /* 0x0000000e00037202 */ /* 0x000fce0000000f00 */
[----:B------:R-:W-:Y:S05]  /*4630*/  WARPSYNC.COLLECTIVE R15, `(.L_x_10192) ;  /* 0x000000000f087348 */ /* 0x000fea0003c00000 */
[----:B------:R0:W1:Y:S02]  /*4640*/  SHFL.BFLY P6, R14, R13, R12, R11 ;  /* 0x0c00000c0d0e7389 */ /* 0x00006400000c000b */
[----:B01----:R-:W-:Y:S01]  /*4650*/  ENDCOLLECTIVE ;  /* 0x000000000000791b */ /* 0x003fe20003800000 */
.L_x_10192:
[----:B------:R-:W-:Y:S01]  /*4660*/  FADD.FTZ R3, RZ, R3 ;  /* 0x00000003ff037221 */ /* 0x000fe20000010000 */
[----:B------:R-:W-:-:S07]  /*4670*/  IMAD.MOV.U32 R0, RZ, RZ, R14 ;  /* 0x000000ffff007224 */ /* 0x000fce00078e000e */
[----:B------:R-:W-:Y:S05]  /*4680*/  WARPSYNC.COLLECTIVE R15, `(.L_x_10193) ;  /* 0x000000000f087348 */ /* 0x000fea0003c00000 */
[----:B------:R0:W1:Y:S02]  /*4690*/  SHFL.BFLY P6, R14, R13, R12, R11 ;  /* 0x0c00000c0d0e7389 */ /* 0x00006400000c000b */
[----:B01----:R-:W-:Y:S01]  /*46a0*/  ENDCOLLECTIVE ;  /* 0x000000000000791b */ /* 0x003fe20003800000 */
.L_x_10193:
[----:B------:R-:W-:Y:S01]  /*46b0*/  FADD.FTZ R0, RZ, R0 ;  /* 0x00000000ff007221 */ /* 0x000fe20000010000 */
[----:B------:R-:W-:-:S07]  /*46c0*/  MOV R20, R14 ;  /* 0x0000000e00147202 */ /* 0x000fce0000000f00 */
[----:B------:R-:W-:Y:S05]  /*46d0*/  WARPSYNC.COLLECTIVE R15, `(.L_x_10194) ;  /* 0x000000000f087348 */ /* 0x000fea0003c00000 */
[----:B------:R0:W1:Y:S02]  /*46e0*/  SHFL.BFLY P6, R14, R13, R12, R11 ;  /* 0x0c00000c0d0e7389 */ /* 0x00006400000c000b */
[----:B01----:R-:W-:Y:S01]  /*46f0*/  ENDCOLLECTIVE ;  /* 0x000000000000791b */ /* 0x003fe20003800000 */
.L_x_10194:
[----:B------:R-:W-:Y:S01]  /*4700*/  FADD.FTZ R20, RZ, R20 ;  /* 0x00000014ff147221 */ /* 0x000fe20000010000 */
[----:B------:R-:W-:-:S07]  /*4710*/  IMAD.MOV.U32 R18, RZ, RZ, R14 ;  /* 0x000000ffff127224 */ /* 0x000fce00078e000e */
[----:B------:R-:W-:Y:S05]  /*4720*/  WARPSYNC.COLLECTIVE R15, `(.L_x_10195) ;  /* 0x000000000f087348 */ /* 0x000fea0003c00000 */
[----:B------:R0:W1:Y:S02]  /*4730*/  SHFL.BFLY P6, R14, R13, R12, R11 ;  /* 0x0c00000c0d0e7389 */ /* 0x00006400000c000b */
[----:B01----:R-:W-:Y:S01]  /*4740*/  ENDCOLLECTIVE ;  /* 0x000000000000791b */ /* 0x003fe20003800000 */
.L_x_10195:
[----:B------:R-:W-:Y:S01]  /*4750*/  FADD.FTZ R18, RZ, R18 ;  /* 0x00000012ff127221 */ /* 0x000fe20000010000 */
[----:B------:R-:W-:-:S07]  /*4760*/  MOV R10, R14 ;  /* 0x0000000e000a7202 */ /* 0x000fce0000000f00 */
[----:B------:R-:W-:Y:S05]  /*4770*/  WARPSYNC.COLLECTIVE R15, `(.L_x_10196) ;  /* 0x000000000f087348 */ /* 0x000fea0003c00000 */
[----:B------:R0:W1:Y:S02]  /*4780*/  SHFL.BFLY P6, R14, R13, R12, R11 ;  /* 0x0c00000c0d0e7389 */ /* 0x00006400000c000b */
[----:B01----:R-:W-:Y:S01]  /*4790*/  ENDCOLLECTIVE ;  /* 0x000000000000791b */ /* 0x003fe20003800000 */
.L_x_10196:
[----:B------:R-:W-:Y:S01]  /*47a0*/  FADD.FTZ R10, RZ, R10 ;  /* 0x0000000aff0a7221 */ /* 0x000fe20000010000 */
[----:B------:R-:W-:-:S07]  /*47b0*/  IMAD.MOV.U32 R16, RZ, RZ, R14 ;  /* 0x000000ffff107224 */ /* 0x000fce00078e000e */
[----:B------:R-:W-:Y:S05]  /*47c0*/  WARPSYNC.COLLECTIVE R15, `(.L_x_10197) ;  /* 0x000000000f087348 */ /* 0x000fea0003c00000 */
[----:B------:R0:W1:Y:S02]  /*47d0*/  SHFL.BFLY P6, R14, R13, R12, R11 ;  /* 0x0c00000c0d0e7389 */ /* 0x00006400000c000b */
[----:B01----:R-:W-:Y:S01]  /*47e0*/  ENDCOLLECTIVE ;  /* 0x000000000000791b */ /* 0x003fe20003800000 */
.L_x_10197:
[----:B------:R-:W-:Y:S01]  /*47f0*/  FADD.FTZ R16, RZ, R16 ;  /* 0x00000010ff107221 */ /* 0x000fe20000010000 */
[----:B------:R-:W-:-:S07]  /*4800*/  MOV R19, R14 ;  /* 0x0000000e00137202 */ /* 0x000fce0000000f00 */
[----:B------:R-:W-:Y:S05]  /*4810*/  WARPSYNC.COLLECTIVE R15, `(.L_x_10198) ;  /* 0x000000000f087348 */ /* 0x000fea0003c00000 */
[----:B------:R0:W1:Y:S02]  /*4820*/  SHFL.BFLY P6, R14, R13, R12, R11 ;  /* 0x0c00000c0d0e7389 */ /* 0x00006400000c000b */
[----:B01----:R-:W-:Y:S01]  /*4830*/  ENDCOLLECTIVE ;  /* 0x000000000000791b */ /* 0x003fe20003800000 */
.L_x_10198:
[----:B------:R-:W-:Y:S01]  /*4840*/  FADD.FTZ R19, RZ, R19 ;  /* 0x00000013ff137221 */ /* 0x000fe20000010000 */
[----:B------:R-:W-:-:S07]  /*4850*/  IMAD.MOV.U32 R17, RZ, RZ, R14 ;  /* 0x000000ffff117224 */ /* 0x000fce00078e000e */
[----:B------:R-:W-:Y:S05]  /*4860*/  WARPSYNC.COLLECTIVE R15, `(.L_x_10199) ;  /* 0x000000000f087348 */ /* 0x000fea0003c00000 */
[----:B------:R0:W1:Y:S02]  /*4870*/  SHFL.BFLY P6, R14, R13, R12, R11 ;  /* 0x0c00000c0d0e7389 */ /* 0x00006400000c000b */
[----:B01----:R-:W-:Y:S01]  /*4880*/  ENDCOLLECTIVE ;  /* 0x000000000000791b */ /* 0x003fe20003800000 */
.L_x_10199:
[----:B------:R-:W-:Y:S01]  /*4890*/  FADD.FTZ R17, RZ, R17 ;  /* 0x00000011ff117221 */ /* 0x000fe20000010000 */
[----:B------:R-:W-:-:S07]  /*48a0*/  MOV R8, R14 ;  /* 0x0000000e00087202 */ /* 0x000fce0000000f00 */
[----:B------:R-:W-:Y:S05]  /*48b0*/  WARPSYNC.COLLECTIVE R15, `(.L_x_10200) ;  /* 0x000000000f087348 */ /* 0x000fea0003c00000 */
[----:B------:R0:W1:Y:S02]  /*48c0*/  SHFL.BFLY P6, R14, R13, R12, R11 ;  /* 0x0c00000c0d0e7389 */ /* 0x00006400000c000b */
[----:B01----:R-:W-:Y:S01]  /*48d0*/  ENDCOLLECTIVE ;  /* 0x000000000000791b */ /* 0x003fe20003800000 */
.L_x_10200:
[----:B------:R-:W-:Y:S01]  /*48e0*/  FADD.FTZ R8, RZ, R8 ;  /* 0x00000008ff087221 */ /* 0x000fe20000010000 */
[----:B------:R-:W-:-:S07]  /*48f0*/  IMAD.MOV.U32 R7, RZ, RZ, R14 ;  /* 0x000000ffff077224 */ /* 0x000fce00078e000e */
[----:B------:R-:W-:Y:S05]  /*4900*/  WARPSYNC.COLLECTIVE R15, `(.L_x_10201) ;  /* 0x000000000f087348 */ /* 0x000fea0003c00000 */
[----:B------:R0:W1:Y:S02]  /*4910*/  SHFL.BFLY P6, R14, R13, R12, R11 ;  /* 0x0c00000c0d0e7389 */ /* 0x00006400000c000b */
[----:B01----:R-:W-:Y:S01]  /*4920*/  ENDCOLLECTIVE ;  /* 0x000000000000791b */ /* 0x003fe20003800000 */
.L_x_10201:
[----:B------:R-:W-:Y:S01]  /*4930*/  FADD.FTZ R7, RZ, R7 ;  /* 0x00000007ff077221 */ /* 0x000fe20000010000 */
[----:B------:R-:W-:-:S07]  /*4940*/  MOV R6, R14 ;  /* 0x0000000e00067202 */ /* 0x000fce0000000f00 */
[----:B------:R-:W-:Y:S05]  /*4950*/  WARPSYNC.COLLECTIVE R15, `(.L_x_10202) ;  /* 0x000000000f087348 */ /* 0x000fea0003c00000 */
[----:B------:R0:W1:Y:S02]  /*4960*/  SHFL.BFLY P6, R14, R13, R12, R11 ;  /* 0x0c00000c0d0e7389 */ /* 0x00006400000c000b */
[----:B01----:R-:W-:Y:S01]  /*4970*/  ENDCOLLECTIVE ;  /* 0x000000000000791b */ /* 0x003fe20003800000 */
.L_x_10202:
[----:B------:R-:W-:Y:S01]  /*4980*/  FADD.FTZ R6, RZ, R6 ;  /* 0x00000006ff067221 */ /* 0x000fe20000010000 */
[----:B------:R-:W-:-:S07]  /*4990*/  IMAD.MOV.U32 R5, RZ, RZ, R14 ;  /* 0x000000ffff057224 */ /* 0x000fce00078e000e */
[----:B------:R-:W-:Y:S05]  /*49a0*/  WARPSYNC.COLLECTIVE R15, `(.L_x_10203) ;  /* 0x000000000f087348 */ /* 0x000fea0003c00000 */
[----:B------:R0:W1:Y:S02]  /*49b0*/  SHFL.BFLY P6, R14, R13, R12, R11 ;  /* 0x0c00000c0d0e7389 */ /* 0x00006400000c000b */
[----:B01----:R-:W-:Y:S01]  /*49c0*/  ENDCOLLECTIVE ;  /* 0x000000000000791b */ /* 0x003fe20003800000 */
.L_x_10203:
[----:B------:R-:W-:Y:S01]  /*49d0*/  FADD.FTZ R5, RZ, R5 ;  /* 0x00000005ff057221 */ /* 0x000fe20000010000 */
[----:B------:R-:W-:-:S07]  /*49e0*/  MOV R4, R14 ;  /* 0x0000000e00047202 */ /* 0x000fce0000000f00 */
[----:B------:R-:W-:Y:S05]  /*49f0*/  WARPSYNC.COLLECTIVE R15, `(.L_x_10204) ;  /* 0x000000000f087348 */ /* 0x000fea0003c00000 */
[----:B------:R0:W1:Y:S02]  /*4a00*/  SHFL.BFLY P6, R14, R13, R12, R11 ;  /* 0x0c00000c0d0e7389 */ /* 0x00006400000c000b */
[----:B01----:R-:W-:Y:S01]  /*4a10*/  ENDCOLLECTIVE ;  /* 0x000000000000791b */ /* 0x003fe20003800000 */
.L_x_10204:
[----:B------:R-:W-:Y:S01]  /*4a20*/  FADD.FTZ R4, RZ, R4 ;  /* 0x00000004ff047221 */ /* 0x000fe20000010000 */
[----:B------:R-:W-:-:S07]  /*4a30*/  IMAD.MOV.U32 R2, RZ, RZ, R14 ;  /* 0x000000ffff027224 */ /* 0x000fce00078e000e */
[----:B------:R-:W-:Y:S05]  /*4a40*/  WARPSYNC.COLLECTIVE R15, `(.L_x_10205) ;  /* 0x000000000f087348 */ /* 0x000fea0003c00000 */
[----:B------:R0:W1:Y:S02]  /*4a50*/  SHFL.BFLY P6, R14, R13, R12, R11 ;  /* 0x0c00000c0d0e7389 */ /* 0x00006400000c000b */
[----:B01----:R-:W-:Y:S01]  /*4a60*/  ENDCOLLECTIVE ;  /* 0x000000000000791b */ /* 0x003fe20003800000 */
.L_x_10205:
[----:B------:R-:W-:Y:S01]  /*4a70*/  FADD.FTZ R2, RZ, R2 ;  /* 0x00000002ff027221 */ /* 0x000fe20000010000 */
[----:B------:R-:W-:-:S07]  /*4a80*/  MOV R9, R14 ;  /* 0x0000000e00097202 */ /* 0x000fce0000000f00 */
[----:B------:R-:W-:Y:S05]  /*4a90*/  WARPSYNC.COLLECTIVE R15, `(.L_x_10206) ;  /* 0x000000000f087348 */ /* 0x000fea0003c00000 */
[----:B------:R0:W1:Y:S02]  /*4aa0*/  SHFL.BFLY P6, R14, R13, R12, R11 ;  /* 0x0c00000c0d0e7389 */ /* 0x00006400000c000b */
[----:B01----:R-:W-:Y:S01]  /*4ab0*/  ENDCOLLECTIVE ;  /* 0x000000000000791b */ /* 0x003fe20003800000 */
.L_x_10206:
[----:B------:R-:W-:Y:S01]  /*4ac0*/  FADD.FTZ R9, RZ, R9 ;  /* 0x00000009ff097221 */ /* 0x000fe20000010000 */
[----:B------:R-:W-:Y:S06]  /*4ad0*/  BRA `(.L_x_10207) ;  /* 0xffffffe400a47947 */ /* 0x000fec000383ffff */
.L_x_10208:
        /* <DEDUP_REMOVED lines=10> */
.L_x_28215:


//--------------------- .text._ZN4vllm25paged_attention_v1_kernelI13__nv_bfloat16hLi192ELi16ELi128ELNS_18Fp8KVCacheDataTypeE1ELb1EEEvPT_PKS3_PKT0_S9_ifPKiSB_iPKfiiiSD_SD_iiiii --------------------------
	.section	.text._ZN4vllm25paged_attention_v1_kernelI13__nv_bfloat16hLi192ELi16ELi128ELNS_18Fp8KVCacheDataTypeE1ELb1EEEvPT_PKS3_PKT0_S9_ifPKiSB_iPKfiiiSD_SD_iiiii,"ax",@progbits
	.align	128
        .global         _ZN4vllm25paged_attention_v1_kernelI13__nv_bfloat16hLi192ELi16ELi128ELNS_18Fp8KVCacheDataTypeE1ELb1EEEvPT_PKS3_PKT0_S9_ifPKiSB_iPKfiiiSD_SD_iiiii
        .type           _ZN4vllm25paged_attention_v1_kernelI13__nv_bfloat16hLi192ELi16ELi128ELNS_18Fp8KVCacheDataTypeE1ELb1EEEvPT_PKS3_PKT0_S9_ifPKiSB_iPKfiiiSD_SD_iiiii,@function
        .size           _ZN4vllm25paged_attention_v1_kernelI13__nv_bfloat16hLi192ELi16ELi128ELNS_18Fp8KVCacheDataTypeE1ELb1EEEvPT_PKS3_PKT0_S9_ifPKiSB_iPKfiiiSD_SD_iiiii,(.L_x_28216 - _ZN4vllm25paged_attention_v1_kernelI13__nv_bfloat16hLi192ELi16ELi128ELNS_18Fp8KVCacheDataTypeE1ELb1EEEvPT_PKS3_PKT0_S9_ifPKiSB_iPKfiiiSD_SD_iiiii)
        .other          _ZN4vllm25paged_attention_v1_kernelI13__nv_bfloat16hLi192ELi16ELi128ELNS_18Fp8KVCacheDataTypeE1ELb1EEEvPT_PKS3_PKT0_S9_ifPKiSB_iPKfiiiSD_SD_iiiii,@"STO_CUDA_ENTRY STV_DEFAULT"
_ZN4vllm25paged_attention_v1_kernelI13__nv_bfloat16hLi192ELi16ELi128ELNS_18Fp8KVCacheDataTypeE1ELb1EEEvPT_PKS3_PKT0_S9_ifPKiSB_iPKfiiiSD_SD_iiiii:
.text._ZN4vllm25paged_attention_v1_kernelI13__nv_bfloat16hLi192ELi16ELi128ELNS_18Fp8KVCacheDataTypeE1ELb1EEEvPT_PKS3_PKT0_S9_ifPKiSB_iPKfiiiSD_SD_iiiii:
        /* <DEDUP_REMOVED lines=51> */
.L_x_10213:
        /* <DEDUP_REMOVED lines=13> */
.L_x_10212:
[----:B------:R-:W-:Y:S05]  /*0400*/  BSYNC B1 ;  /* 0x0000000000017941 */ /* 0x000fea0003800000 */
.L_x_10211:
        /* <DEDUP_REMOVED lines=14> */
.L_x_10214:
        /* <DEDUP_REMOVED lines=21> */
.L_x_10210:
[----:B------:R-:W-:Y:S05]  /*0640*/  BSYNC B0 ;  /* 0x0000000000007941 */ /* 0x000fea0003800000 */
.L_x_10209:
        /* <DEDUP_REMOVED lines=89> */
.L_x_10215:
[----:B------:R-:W-:Y:S02]  /*0be0*/  ULDC UR4, c[0x0][0x278] ;  /* 0x00009e0000047ab9 */ /* 0x000fe40000000800 */
[----:B------:R-:W-:-:S04]  /*0bf0*/  IMAD R10, R24, UR4, R21 ;  /* 0x00000004180a7c24 */ /* 0x000fc8000f8e0215 */
[----:B------:R-:W-:-:S07]  /*0c00*/  IMAD R9, R10, R9, RZ ;  /* 0x000000090a097224 */ /* 0x000fce00078e02ff */
.L_x_10216:
        /* <DEDUP_REMOVED lines=25> */
.L_x_10220:
        /* <DEDUP_REMOVED lines=41> */
.L_x_10218:
[----:B------:R-:W-:Y:S05]  /*1030*/  BSYNC B7 ;  /* 0x0000000000077941 */ /* 0x000fea0003800000 */
.L_x_10217:
        /* <DEDUP_REMOVED lines=14> */
.L_x_10260:
        /* <DEDUP_REMOVED lines=47> */
.L_x_10226:
        /* <DEDUP_REMOVED lines=11> */
.L_x_10225:
[----:B------:R-:W-:Y:S05]  /*14c0*/  BSYNC B1 ;  /* 0x0000000000017941 */ /* 0x000fea0003800000 */
.L_x_10224:
        /* <DEDUP_REMOVED lines=14> */
.L_x_10229:
        /* <DEDUP_REMOVED lines=100> */
.L_x_10228:
[----:B------:R-:W-:Y:S05]  /*1bf0*/  BSYNC B1 ;  /* 0x0000000000017941 */ /* 0x000fea0003800000 */
.L_x_10227:
        /* <DEDUP_REMOVED lines=55> */
.L_x_10231:
[----:B------:R-:W-:Y:S05]  /*1f70*/  BSYNC B1 ;  /* 0x0000000000017941 */ /* 0x000fea0003800000 */
.L_x_10230:
        /* <DEDUP_REMOVED lines=26> */
.L_x_10223:
[----:B------:R-:W-:Y:S05]  /*2120*/  BSYNC B0 ;  /* 0x0000000000007941 */ /* 0x000fea0003800000 */
.L_x_10222:
        /* <DEDUP_REMOVED lines=51> */
.L_x_10236:
        /* <DEDUP_REMOVED lines=8> */
.L_x_10235:
[----:B------:R-:W-:Y:S05]  /*24e0*/  BSYNC B1 ;  /* 0x0000000000017941 */ /* 0x000fea0003800000 */
.L_x_10234:
        /* <DEDUP_REMOVED lines=14> */
.L_x_10239:
        /* <DEDUP_REMOVED lines=52> */
.L_x_10238:
[----:B------:R-:W-:Y:S05]  /*2910*/  BSYNC B1 ;  /* 0x0000000000017941 */ /* 0x000fea0003800000 */
.L_x_10237:
        /* <DEDUP_REMOVED lines=31> */
.L_x_10241:
[----:B------:R-:W-:Y:S05]  /*2b10*/  BSYNC B1 ;  /* 0x0000000000017941 */ /* 0x000fea0003800000 */
.L_x_10240:
        /* <DEDUP_REMOVED lines=14> */
.L_x_10233:
[----:B------:R-:W-:Y:S05]  /*2c00*/  BSYNC B0 ;  /* 0x0000000000007941 */ /* 0x000fea0003800000 */
.L_x_10232:
        /* <DEDUP_REMOVED lines=28> */
.L_x_10245:
        /* <DEDUP_REMOVED lines=32> */
.L_x_10243:
[----:B------:R-:W-:Y:S05]  /*2fd0*/  BSYNC B6 ;  /* 0x0000000000067941 */ /* 0x000fea0003800000 */
.L_x_10242:
        /* <DEDUP_REMOVED lines=21> */
.L_x_10273:
        /* <DEDUP_REMOVED lines=36> */
.L_x_10248:
[----:B------:R-:W-:Y:S05]  /*3370*/  BSYNC B0 ;  /* 0x0000000000007941 */ /* 0x000fea0003800000 */
.L_x_10247:
        /* <DEDUP_REMOVED lines=27> */
.L_x_10250:
[----:B------:R-:W-:Y:S05]  /*3530*/  BSYNC B0 ;  /* 0x0000000000007941 */ /* 0x000fea0003800000 */
.L_x_10249:
        /* <DEDUP_REMOVED lines=15> */
.L_x_10252:
[----:B------:R-:W-:Y:S05]  /*3630*/  BSYNC B0 ;  /* 0x0000000000007941 */ /* 0x000fea0003800000 */
.L_x_10251:
        /* <DEDUP_REMOVED lines=27> */
.L_x_10254:
[----:B------:R-:W-:Y:S05]  /*37f0*/  BSYNC B0 ;  /* 0x0000000000007941 */ /* 0x000fea0003800000 */
.L_x_10253:
        /* <DEDUP_REMOVED lines=102> */
.L_x_10219:
        /* <DEDUP_REMOVED lines=16> */
.L_x_10244:
        /* <DEDUP_REMOVED lines=16> */
.L_x_10255:
[----:B------:R-:W-:Y:S05]  /*4060*/  EXIT ;  /* 0x000000000000794d */ /* 0x000fea0003800000 */
.L_x_10221:
[----:B------:R-:W-:Y:S01]  /*4070*/  MOV R12, 0x10 ;  /* 0x00000010000c7802 */ /* 0x000fe20000000f00 */
[----:B------:R-:W-:Y:S01]  /*4080*/  IMAD.MOV.U32 R11, RZ, RZ, 0x1f ;  /* 0x0000001fff0b7424 */ /* 0x000fe200078e00ff */
[----:B------:R-:W-:Y:S01]  /*4090*/  MOV R15, 0xffffffff ;  /* 0xffffffff000f7802 */ /* 0x000fe20000000f00 */
[----:B------:R-:W-:-:S07]  /*40a0*/  IMAD.MOV.U32 R2, RZ, RZ, -0x800001 ;  /* 0xff7fffffff027424 */ /* 0x000fce00078e00ff */
[----:B------:R-:W-:Y:S05]  /*40b0*/  WARPSYNC.COLLECTIVE R15, `(.L_x_10256) ;  /* 0x000000000f087348 */ /* 0x000fea0003c00000 */
[----:B------:R0:W1:Y:S02]  /*40c0*/  SHFL.BFLY P6, R14, R13, R12, R11 ;  /* 0x0c00000c0d0e7389 */ /* 0x00006400000c000b */
[----:B01----:R-:W-:Y:S01]  /*40d0*/  ENDCOLLECTIVE ;  /* 0x000000000000791b */ /* 0x003fe20003800000 */
.L_x_10256:
[----:B------:R-:W-:Y:S01]  /*40e0*/  HFMA2.MMA R12, -RZ, RZ, 0, 4.76837158203125e-07 ;  /* 0x00000008ff0c7435 */ /* 0x000fe200000001ff */
[----:B------:R-:W-:-:S05]  /*40f0*/  FMNMX.FTZ R0, R14, -3.40282346638528859812e+38, !PT ;  /* 0xff7fffff0e007809 */ /* 0x000fca0007810000 */
[----:B------:R-:W-:-:S07]  /*4100*/  IMAD.MOV.U32 R13, RZ, RZ, R0 ;  /* 0x000000ffff0d7224 */ /* 0x000fce00078e0000 */
[----:B------:R-:W-:Y:S05]  /*4110*/  WARPSYNC.COLLECTIVE R15, `(.L_x_10257) ;  /* 0x000000000f087348 */ /* 0x000fea0003c00000 */
[----:B------:R0:W1:Y:S02]  /*4120*/  SHFL.BFLY P6, R14, R13, R12, R11 ;  /* 0x0c00000c0d0e7389 */ /* 0x00006400000c000b */
[----:B01----:R-:W-:Y:S01]  /*4130*/  ENDCOLLECTIVE ;  /* 0x000000000000791b */ /* 0x003fe20003800000 */
.L_x_10257:
[----:B------:R-:W-:Y:S02]  /*4140*/  MOV R12, 0x4 ;  /* 0x00000004000c7802 */ /* 0x000fe40000000f00 */
[----:B------:R-:W-:-:S05]  /*4150*/  FMNMX.FTZ R3, R0, R14, !PT ;  /* 0x0000000e00037209 */ /* 0x000fca0007810000 */
[----:B------:R-:W-:-:S07]  /*4160*/  IMAD.MOV.U32 R13, RZ, RZ, R3 ;  /* 0x000000ffff0d7224 */ /* 0x000fce00078e0003 */
[----:B------:R-:W-:Y:S05]  /*4170*/  WARPSYNC.COLLECTIVE R15, `(.L_x_10258) ;  /* 0x000000000f087348 */ /* 0x000fea0003c00000 */
[----:B------:R0:W1:Y:S02]  /*4180*/  SHFL.BFLY P6, R14, R13, R12, R11 ;  /* 0x0c00000c0d0e7389 */ /* 0x00006400000c000b */
[----:B01----:R-:W-:Y:S01]  /*4190*/  ENDCOLLECTIVE ;  /* 0x000000000000791b */ /* 0x003fe20003800000 */
.L_x_10258:
[----:B------:R-:W-:Y:S01]  /*41a0*/  HFMA2.MMA R12, -RZ, RZ, 0, 1.1920928955078125e-07 ;  /* 0x00000002ff0c7435 */ /* 0x000fe200000001ff */
[----:B------:R-:W-:-:S05]  /*41b0*/  FMNMX.FTZ R4, R3, R14, !PT ;  /* 0x0000000e03047209 */ /* 0x000fca0007810000 */
[----:B------:R-:W-:-:S07]  /*41c0*/  IMAD.MOV.U32 R13, RZ, RZ, R4 ;  /* 0x000000ffff0d7224 */ /* 0x000fce00078e0004 */
[----:B------:R-:W-:Y:S05]  /*41d0*/  WARPSYNC.COLLECTIVE R15, `(.L_x_10259) ;  /* 0x000000000f087348 */ /* 0x000fea0003c00000 */
[----:B------:R0:W1:Y:S02]  /*41e0*/  SHFL.BFLY P6, R14, R13, R12, R11 ;  /* 0x0c00000c0d0e7389 */ /* 0x00006400000c000b */
[----:B01----:R-:W-:Y:S01]  /*41f0*/  ENDCOLLECTIVE ;  /* 0x000000000000791b */ /* 0x003fe20003800000 */
.L_x_10259:
[----:B------:R-:W-:Y:S05]  /*4200*/  BRA `(.L_x_10260) ;  /* 0xffffffcc00c47947 */ /* 0x000fea000383ffff */
.L_x_10246:
[----:B------:R-:W-:Y:S01]  /*4210*/  HFMA2.MMA R11, -RZ, RZ, 0, 1.847743988037109375e-06 ;  /* 0x0000001fff0b7435 */ /* 0x000fe200000001ff */
[----:B------:R-:W-:Y:S01]  /*4220*/  MOV R13, RZ ;  /* 0x000000ff000d7202 */ /* 0x000fe20000000f00 */
[----:B------:R-:W-:Y:S02]  /*4230*/  IMAD.MOV.U32 R12, RZ, RZ, 0x1 ;  /* 0x00000001ff0c7424 */ /* 0x000fe400078e00ff */
[----:B------:R-:W-:-:S07]  /*4240*/  IMAD.MOV.U32 R15, RZ, RZ, -0x1 ;  /* 0xffffffffff0f7424 */ /* 0x000fce00078e00ff */
[----:B01----:R-:W-:Y:S05]  /*4250*/  WARPSYNC.COLLECTIVE R15, `(.L_x_10261) ;  /* 0x000000000f087348 */ /* 0x003fea0003c00000 */
[----:B------:R2:W3:Y:S02]  /*4260*/  SHFL.BFLY P6, R14, R13, R12, R11 ;  /* 0x0c00000c0d0e7389 */ /* 0x0004e400000c000b */
[----:B0123--:R-:W-:Y:S01]  /*4270*/  ENDCOLLECTIVE ;  /* 0x000000000000791b */ /* 0x00ffe20003800000 */
.L_x_10261:
[----:B------:R-:W-:-:S07]  /*4280*/  MOV R6, R14 ;  /* 0x0000000e00067202 */ /* 0x000fce0000000f00 */
[----:B------:R-:W-:Y:S05]  /*4290*/  WARPSYNC.COLLECTIVE R15, `(.L_x_10262) ;  /* 0x000000000f087348 */ /* 0x000fea0003c00000 */
[----:B------:R0:W1:Y:S02]  /*42a0*/  SHFL.BFLY P6, R14, R13, R12, R11 ;  /* 0x0c00000c0d0e7389 */ /* 0x00006400000c000b */
[----:B01----:R-:W-:Y:S01]  /*42b0*/  ENDCOLLECTIVE ;  /* 0x000000000000791b */ /* 0x003fe20003800000 */
.L_x_10262:
[----:B------:R-:W-:Y:S01]  /*42c0*/  FADD.FTZ R6, RZ, R6 ;  /* 0x00000006ff067221 */ /* 0x000fe20000010000 */
[----:B------:R-:W-:-:S07]  /*42d0*/  IMAD.MOV.U32 R7, RZ, RZ, R14 ;  /* 0x000000ffff077224 */ /* 0x000fce00078e000e */
[----:B------:R-:W-:Y:S05]  /*42e0*/  WARPSYNC.COLLECTIVE R15, `(.L_x_10263) ;  /* 0x000000000f087348 */ /* 0x000fea0003c00000 */
[----:B------:R0:W1:Y:S02]  /*42f0*/  SHFL.BFLY P6, R14, R13, R12, R11 ;  /* 0x0c00000c0d0e7389 */ /* 0x00006400000c000b */
[----:B01----:R-:W-:Y:S01]  /*4300*/  ENDCOLLECTIVE ;  /* 0x000000000000791b */ /* 0x003fe20003800000 */
.L_x_10263:
[----:B------:R-:W-:Y:S01]  /*4310*/  FADD.FTZ R7, RZ, R7 ;  /* 0x00000007ff077221 */ /* 0x000fe20000010000 */
[----:B------:R-:W-:-:S07]  /*4320*/  MOV R2, R14 ;  /* 0x0000000e00027202 */ /* 0x000fce0000000f00 */
[----:B------:R-:W-:Y:S05]  /*4330*/  WARPSYNC.COLLECTIVE R15, `(.L_x_10264) ;  /* 0x000000000f087348 */ /* 0x000fea0003c00000 */
[----:B------:R0:W1:Y:S02]  /*4340*/  SHFL.BFLY P6, R14, R13, R12, R11 ;  /* 0x0c00000c0d0e7389 */ /* 0x00006400000c000b */
[----:B01----:R-:W-:Y:S01]  /*4350*/  ENDCOLLECTIVE ;  /* 0x000000000000791b */ /* 0x003fe20003800000 */
.L_x_10264:
[----:B------:R-:W-:Y:S01]  /*4360*/  FADD.FTZ R2, RZ, R2 ;  /* 0x00000002ff027221 */ /* 0x000fe20000010000 */
[----:B------:R-:W-:-:S07]  /*4370*/  IMAD.MOV.U32 R3, RZ, RZ, R14 ;  /* 0x000000ffff037224 */ /* 0x000fce00078e000e */
[----:B------:R-:W-:Y:S05]  /*4380*/  WARPSYNC.COLLECTIVE R15, `(.L_x_10265) ;  /* 0x000000000f087348 */ /* 0x000fea0003c00000 */
[----:B------:R0:W1:Y:S02]  /*4390*/  SHFL.BFLY P6, R14, R13, R12, R11 ;  /* 0x0c00000c0d0e7389 */ /* 0x00006400000c000b */
[----:B01----:R-:W-:Y:S01]  /*43a0*/  ENDCOLLECTIVE ;  /* 0x000000000000791b */ /* 0x003fe20003800000 */
.L_x_10265:
[----:B------:R-:W-:Y:S01]  /*43b0*/  FADD.FTZ R3, RZ, R3 ;  /* 0x00000003ff037221 */ /* 0x000fe20000010000 */
[----:B------:R-:W-:-:S07]  /*43c0*/  MOV R0, R14 ;  /* 0x0000000e00007202 */ /* 0x000fce0000000f00 */
[----:B------:R-:W-:Y:S05]  /*43d0*/  WARPSYNC.COLLECTIVE R15, `(.L_x_10266) ;  /* 0x000000000f087348 */ /* 0x000fea0003c00000 */
[----:B------:R0:W1:Y:S02]  /*43e0*/  SHFL.BFLY P6, R14, R13, R12, R11 ;  /* 0x0c00000c0d0e7389 */ /* 0x00006400000c000b */
[----:B01----:R-:W-:Y:S01]  /*43f0*/  ENDCOLLECTIVE ;  /* 0x000000000000791b */ /* 0x003fe20003800000 */
.L_x_10266:
[----:B------:R-:W-:Y:S01]  /*4400*/  FADD.FTZ R0, RZ, R0 ;  /* 0x00000000ff007221 */ /* 0x000fe20000010000 */
[----:B------:R-:W-:-:S07]  /*4410*/  IMAD.MOV.U32 R5, RZ, RZ, R14 ;  /* 0x000000ffff057224 */ /* 0x000fce00078e000e */
[----:B------:R-:W-:Y:S05]  /*4420*/  WARPSYNC.COLLECTIVE R15, `(.L_x_10267) ;  /* 0x000000000f087348 */ /* 0x000fea0003c00000 */
[----:B------:R0:W1:Y:S02]  /*4430*/  SHFL.BFLY P6, R14, R13, R12, R11 ;  /* 0x0c00000c0d0e7389 */ /* 0x00006400000c000b */
[----:B01----:R-:W-:Y:S01]  /*4440*/  ENDCOLLECTIVE ;  /* 0x000000000000791b */ /* 0x003fe20003800000 */
.L_x_10267:
[----:B------:R-:W-:Y:S01]  /*4450*/  FADD.FTZ R25, RZ, R5 ;  /* 0x00000005ff197221 */ /* 0x000fe20000010000 */
[----:B------:R-:W-:-:S07]  /*4460*/  MOV R8, R14 ;  /* 0x0000000e00087202 */ /* 0x000fce0000000f00 */
[----:B------:R-:W-:Y:S05]  /*4470*/  WARPSYNC.COLLECTIVE R15, `(.L_x_10268) ;  /* 0x000000000f087348 */ /* 0x000fea0003c00000 */
[----:B------:R0:W1:Y:S02]  /*4480*/  SHFL.BFLY P6, R14, R13, R12, R11 ;  /* 0x0c00000c0d0e7389 */ /* 0x00006400000c000b */
[----:B01----:R-:W-:Y:S01]  /*4490*/  ENDCOLLECTIVE ;  /* 0x000000000000791b */ /* 0x003fe20003800000 */
.L_x_10268:
[----:B------:R-:W-:Y:S01]  /*44a0*/  FADD.FTZ R22, RZ, R8 ;  /* 0x00000008ff167221 */ /* 0x000fe20000010000 */
[----:B------:R-:W-:-:S07]  /*44b0*/  IMAD.MOV.U32 R9, RZ, RZ, R14 ;  /* 0x000000ffff097224 */ /* 0x000fce00078e000e */
[----:B------:R-:W-:Y:S05]  /*44c0*/  WARPSYNC.COLLECTIVE R15, `(.L_x_10269) ;  /* 0x000000000f087348 */ /* 0x000fea0003c00000 */
[----:B------:R0:W1:Y:S02]  /*44d0*/  SHFL.BFLY P6, R14, R13, R12, R11 ;  /* 0x0c00000c0d0e7389 */ /* 0x00006400000c000b */
[----:B01----:R-:W-:Y:S01]  /*44e0*/  ENDCOLLECTIVE ;  /* 0x000000000000791b */ /* 0x003fe20003800000 */
.L_x_10269:
[----:B------:R-:W-:Y:S01]  /*44f0*/  FADD.FTZ R23, RZ, R9 ;  /* 0x00000009ff177221 */ /* 0x000fe20000010000 */
[----:B------:R-:W-:-:S07]  /*4500*/  MOV R10, R14 ;  /* 0x0000000e000a7202 */ /* 0x000fce0000000f00 */
[----:B------:R-:W-:Y:S05]  /*4510*/  WARPSYNC.COLLECTIVE R15, `(.L_x_10270) ;  /* 0x000000000f087348 */ /* 0x000fea0003c00000 */
[----:B------:R0:W1:Y:S02]  /*4520*/  SHFL.BFLY P6, R14, R13, R12, R11 ;  /* 0x0c00000c0d0e7389 */ /* 0x00006400000c000b */
[----:B01----:R-:W-:Y:S01]  /*4530*/  ENDCOLLECTIVE ;  /* 0x000000000000791b */ /* 0x003fe20003800000 */
.L_x_10270:
[----:B------:R-:W-:Y:S01]  /*4540*/  FADD.FTZ R20, RZ, R10 ;  /* 0x0000000aff147221 */ /* 0x000fe20000010000 */
[----:B------:R-:W-:-:S07]  /*4550*/  IMAD.MOV.U32 R16, RZ, RZ, R14 ;  /* 0x000000ffff107224 */ /* 0x000fce00078e000e */
[----:B------:R-:W-:Y:S05]  /*4560*/  WARPSYNC.COLLECTIVE R15, `(.L_x_10271) ;  /* 0x000000000f087348 */ /* 0x000fea0003c00000 */
[----:B------:R0:W1:Y:S02]  /*4570*/  SHFL.BFLY P6, R14, R13, R12, R11 ;  /* 0x0c00000c0d0e7389 */ /* 0x00006400000c000b */
[----:B01----:R-:W-:Y:S01]  /*4580*/  ENDCOLLECTIVE ;  /* 0x000000000000791b */ /* 0x003fe20003800000 */
.L_x_10271:
[----:B------:R-:W-:Y:S01]  /*4590*/  FADD.FTZ R21, RZ, R16 ;  /* 0x00000010ff157221 */ /* 0x000fe20000010000 */
[----:B------:R-:W-:-:S07]  /*45a0*/  MOV R4, R14 ;  /* 0x0000000e00047202 */ /* 0x000fce0000000f00 */
[----:B------:R-:W-:Y:S05]  /*45b0*/  WARPSYNC.COLLECTIVE R15, `(.L_x_10272) ;  /* 0x000000000f087348 */ /* 0x000fea0003c00000 */
[----:B------:R0:W1:Y:S02]  /*45c0*/  SHFL.BFLY P6, R14, R13, R12, R11 ;  /* 0x0c00000c0d0e7389 */ /* 0x00006400000c000b */
[----:B01----:R-:W-:Y:S01]  /*45d0*/  ENDCOLLECTIVE ;  /* 0x000000000000791b */ /* 0x003fe20003800000 */
.L_x_10272:
[----:B------:R-:W-:Y:S01]  /*45e0*/  FADD.FTZ R4, RZ, R4 ;  /* 0x00000004ff047221 */ /* 0x000fe20000010000 */
[----:B------:R-:W-:Y:S06]  /*45f0*/  BRA `(.L_x_10273) ;  /* 0xffffffe800cc7947 */ /* 0x000fec000383ffff */
.L_x_10274:
        /* <DEDUP_REMOVED lines=16> */
.L_x_28216:


//--------------------- .text._ZN4vllm25paged_attention_v1_kernelI13__nv_bfloat16hLi128ELi16ELi128ELNS_18Fp8KVCacheDataTypeE1ELb1EEEvPT_PKS3_PKT0_S9_ifPKiSB_iPKfiiiSD_SD_iiiii --------------------------
	.section	.text._ZN4vllm25paged_attention_v1_kernelI13__nv_bfloat16hLi128ELi16ELi128ELNS_18Fp8KVCacheDataTypeE1ELb1EEEvPT_PKS3_PKT0_S9_ifPKiSB_iPKfiiiSD_SD_iiiii,"ax",@progbits
	.align	128
        .global         _ZN4vllm25paged_attention_v1_kernelI13__nv_bfloat16hLi128ELi16ELi128ELNS_18Fp8KVCacheDataTypeE1ELb1EEEvPT_PKS3_PKT0_S9_ifPKiSB_iPKfiiiSD_SD_iiiii
        .type           _ZN4vllm25paged_attention_v1_kernelI13__nv_bfloat16hLi128ELi16ELi128ELNS_18Fp8KVCacheDataTypeE1ELb1EEEvPT_PKS3_PKT0_S9_ifPKiSB_iPKfiiiSD_SD_iiiii,@function
        .size           _ZN4vllm25paged_attention_v1_kernelI13__nv_bfloat16hLi128ELi16ELi128ELNS_18Fp8KVCacheDataTypeE1ELb1EEEvPT_PKS3_PKT0_S9_ifPKiSB_iPKfiiiSD_SD_iiiii,(.L_x_28217 - _ZN4vllm25paged_attention_v1_kernelI13__nv_bfloat16hLi128ELi16ELi128ELNS_18Fp8KVCacheDataTypeE1ELb1EEEvPT_PKS3_PKT0_S9_ifPKiSB_iPKfiiiSD_SD_iiiii)
        .other          _ZN4vllm25paged_attention_v1_kernelI13__nv_bfloat16hLi128ELi16ELi128ELNS_18Fp8KVCacheDataTypeE1ELb1EEEvPT_PKS3_PKT0_S9_ifPKiSB_iPKfiiiSD_SD_iiiii,@"STO_CUDA_ENTRY STV_DEFAULT"
_ZN4vllm25paged_attention_v1_kernelI13__nv_bfloat16hLi128ELi16ELi128ELNS_18Fp8KVCacheDataTypeE1ELb1EEEvPT_PKS3_PKT0_S9_ifPKiSB_iPKfiiiSD_SD_iiiii:
.text._ZN4vllm25paged_attention_v1_kernelI13__nv_bfloat16hLi128ELi16ELi128ELNS_18Fp8KVCacheDataTypeE1ELb1EEEvPT_PKS3_PKT0_S9_ifPKiSB_iPKfiiiSD_SD_iiiii:
        /* <DEDUP_REMOVED lines=51> */
.L_x_10279:
        /* <DEDUP_REMOVED lines=13> */
.L_x_10278:
[----:B------:R-:W-:Y:S05]  /*0400*/  BSYNC B1 ;  /* 0x0000000000017941 */ /* 0x000fea0003800000 */
.L_x_10277:
        /* <DEDUP_REMOVED lines=14> */
.L_x_10280:
        /* <DEDUP_REMOVED lines=21> */
.L_x_10276:
[----:B------:R-:W-:Y:S05]  /*0640*/  BSYNC B0 ;  /* 0x0000000000007941 */ /* 0x000fea0003800000 */
.L_x_10275:
        /* <DEDUP_REMOVED lines=89> */
.L_x_10281:
[----:B------:R-:W-:Y:S02]  /*0be0*/  ULDC UR4, c[0x0][0x278] ;  /* 0x00009e0000047ab9 */ /* 0x000fe40000000800 */
[----:B------:R-:W-:-:S04]  /*0bf0*/  IMAD R2, R8, UR4, R9 ;  /* 0x0000000408027c24 */ /* 0x000fc8000f8e0209 */
[----:B------:R-:W-:-:S07]  /*0c00*/  IMAD R20, R2, R13, RZ ;  /* 0x0000000d02147224 */ /* 0x000fce00078e02ff */
.L_x_10282:
        /* <DEDUP_REMOVED lines=24> */
.L_x_10286:
        /* <DEDUP_REMOVED lines=41> */
.L_x_10284:
[----:B------:R-:W-:Y:S05]  /*1020*/  BSYNC B7 ;  /* 0x0000000000077941 */ /* 0x000fea0003800000 */
.L_x_10283:
        /* <DEDUP_REMOVED lines=14> */
.L_x_10322:
        /* <DEDUP_REMOVED lines=47> */
.L_x_10292:
        /* <DEDUP_REMOVED lines=11> */
.L_x_10291:
[----:B------:R-:W-:Y:S05]  /*14b0*/  BSYNC B1 ;  /* 0x0000000000017941 */ /* 0x000fea0003800000 */
.L_x_10290:
        /* <DEDUP_REMOVED lines=14> */
.L_x_10295:
        /* <DEDUP_REMOVED lines=100> */
.L_x_10294:
[----:B------:R-:W-:Y:S05]  /*1be0*/  BSYNC B1 ;  /* 0x0000000000017941 */ /* 0x000fea0003800000 */
.L_x_10293:
        /* <DEDUP_REMOVED lines=55> */
.L_x_10297:
[----:B------:R-:W-:Y:S05]  /*1f60*/  BSYNC B1 ;  /* 0x0000000000017941 */ /* 0x000fea0003800000 */
.L_x_10296:
        /* <DEDUP_REMOVED lines=26> */
.L_x_10289:
[----:B------:R-:W-:Y:S05]  /*2110*/  BSYNC B0 ;  /* 0x0000000000007941 */ /* 0x000fea0003800000 */
.L_x_10288:
        /* <DEDUP_REMOVED lines=50> */
.L_x_10302:
        /* <DEDUP_REMOVED lines=8> */
.L_x_10301:
[----:B------:R-:W-:Y:S05]  /*24c0*/  BSYNC B1 ;  /* 0x0000000000017941 */ /* 0x000fea0003800000 */
.L_x_10300:
        /* <DEDUP_REMOVED lines=14> */
.L_x_10305:
        /* <DEDUP_REMOVED lines=52> */
.L_x_10304:
[----:B------:R-:W-:Y:S05]  /*28f0*/  BSYNC B1 ;  /* 0x0000000000017941 */ /* 0x000fea0003800000 */
.L_x_10303:
        /* <DEDUP_REMOVED lines=31> */
.L_x_10307:
[----:B------:R-:W-:Y:S05]  /*2af0*/  BSYNC B1 ;  /* 0x0000000000017941 */ /* 0x000fea0003800000 */
.L_x_10306:
        /* <DEDUP_REMOVED lines=14> */
.L_x_10299:
[----:B------:R-:W-:Y:S05]  /*2be0*/  BSYNC B0 ;  /* 0x0000000000007941 */ /* 0x000fea0003800000 */
.L_x_10298:
        /* <DEDUP_REMOVED lines=28> */
.L_x_10311:
        /* <DEDUP_REMOVED lines=33> */
.L_x_10309:
[----:B------:R-:W-:Y:S05]  /*2fc0*/  BSYNC B6 ;  /* 0x0000000000067941 */ /* 0x000fea0003800000 */
.L_x_10308:
        /* <DEDUP_REMOVED lines=15> */
.L_x_10331:
        /* <DEDUP_REMOVED lines=48> */
.L_x_10314:
[----:B------:R-:W-:Y:S05]  /*33c0*/  BSYNC B0 ;  /* 0x0000000000007941 */ /* 0x000fea0003800000 */
.L_x_10313:
        /* <DEDUP_REMOVED lines=28> */
.L_x_10316:
[----:B------:R-:W-:Y:S05]  /*3590*/  BSYNC B0 ;  /* 0x0000000000007941 */ /* 0x000fea0003800000 */
.L_x_10315:
        /* <DEDUP_REMOVED lines=73> */
.L_x_10285:
        /* <DEDUP_REMOVED lines=16> */
.L_x_10310:
        /* <DEDUP_REMOVED lines=16> */
.L_x_10317:
[----:B------:R-:W-:Y:S05]  /*3c30*/  EXIT ;  /* 0x000000000000794d */ /* 0x000fea0003800000 */
.L_x_10287:
[----:B------:R-:W-:Y:S01]  /*3c40*/  MOV R12, 0x10 ;  /* 0x00000010000c7802 */ /* 0x000fe20000000f00 */
[----:B------:R-:W-:Y:S01]  /*3c50*/  IMAD.MOV.U32 R11, RZ, RZ, 0x1f ;  /* 0x0000001fff0b7424 */ /* 0x000fe200078e00ff */
[----:B------:R-:W-:Y:S01]  /*3c60*/  MOV R15, 0xffffffff ;  /* 0xffffffff000f7802 */ /* 0x000fe20000000f00 */
[----:B------:R-:W-:-:S07]  /*3c70*/  IMAD.MOV.U32 R2, RZ, RZ, -0x800001 ;  /* 0xff7fffffff027424 */ /* 0x000fce00078e00ff */
[----:B------:R-:W-:Y:S05]  /*3c80*/  WARPSYNC.COLLECTIVE R15, `(.L_x_10318) ;  /* 0x000000000f087348 */ /* 0x000fea0003c00000 */
[----:B------:R0:W1:Y:S02]  /*3c90*/  SHFL.BFLY P6, R14, R13, R12, R11 ;  /* 0x0c00000c0d0e7389 */ /* 0x00006400000c000b */
[----:B01----:R-:W-:Y:S01]  /*3ca0*/  ENDCOLLECTIVE ;  /* 0x000000000000791b */ /* 0x003fe20003800000 */
.L_x_10318:
[----:B------:R-:W-:Y:S01]  /*3cb0*/  HFMA2.MMA R12, -RZ, RZ, 0, 4.76837158203125e-07 ;  /* 0x00000008ff0c7435 */ /* 0x000fe200000001ff */
[----:B------:R-:W-:-:S05]  /*3cc0*/  FMNMX.FTZ R0, R14, -3.40282346638528859812e+38, !PT ;  /* 0xff7fffff0e007809 */ /* 0x000fca0007810000 */
[----:B------:R-:W-:-:S07]  /*3cd0*/  IMAD.MOV.U32 R13, RZ, RZ, R0 ;  /* 0x000000ffff0d7224 */ /* 0x000fce00078e0000 */
[----:B------:R-:W-:Y:S05]  /*3ce0*/  WARPSYNC.COLLECTIVE R15, `(.L_x_10319) ;  /* 0x000000000f087348 */ /* 0x000fea0003c00000 */
[----:B------:R0:W1:Y:S02]  /*3cf0*/  SHFL.BFLY P6, R14, R13, R12, R11 ;  /* 0x0c00000c0d0e7389 */ /* 0x00006400000c000b */
[----:B01----:R-:W-:Y:S01]  /*3d00*/  ENDCOLLECTIVE ;  /* 0x000000000000791b */ /* 0x003fe20003800000 */
.L_x_10319:
[----:B------:R-:W-:Y:S02]  /*3d10*/  MOV R12, 0x4 ;  /* 0x00000004000c7802 */ /* 0x000fe40000000f00 */
[----:B------:R-:W-:-:S05]  /*3d20*/  FMNMX.FTZ R3, R0, R14, !PT ;  /* 0x0000000e00037209 */ /* 0x000fca0007810000 */
[----:B------:R-:W-:-:S07]  /*3d30*/  IMAD.MOV.U32 R13, RZ, RZ, R3 ;  /* 0x000000ffff0d7224 */ /* 0x000fce00078e0003 */
[----:B------:R-:W-:Y:S05]  /*3d40*/  WARPSYNC.COLLECTIVE R15, `(.L_x_10320) ;  /* 0x000000000f087348 */ /* 0x000fea0003c00000 */
[----:B------:R0:W1:Y:S02]  /*3d50*/  SHFL.BFLY P6, R14, R13, R12, R11 ;  /* 0x0c00000c0d0e7389 */ /* 0x00006400000c000b */
[----:B01----:R-:W-:Y:S01]  /*3d60*/  ENDCOLLECTIVE ;  /* 0x000000000000791b */ /* 0x003fe20003800000 */
.L_x_10320:
[----:B------:R-:W-:Y:S01]  /*3d70*/  HFMA2.MMA R12, -RZ, RZ, 0, 1.1920928955078125e-07 ;  /* 0x00000002ff0c7435 */ /* 0x000fe200000001ff */
[----:B------:R-:W-:-:S05]  /*3d80*/  FMNMX.FTZ R4, R3, R14, !PT ;  /* 0x0000000e03047209 */ /* 0x000fca0007810000 */
[----:B------:R-:W-:-:S07]  /*3d90*/  IMAD.MOV.U32 R13, RZ, RZ, R4 ;  /* 0x000000ffff0d7224 */ /* 0x000fce00078e0004 */
[----:B------:R-:W-:Y:S05]  /*3da0*/  WARPSYNC.COLLECTIVE R15, `(.L_x_10321) ;  /* 0x000000000f087348 */ /* 0x000fea0003c00000 */
[----:B------:R0:W1:Y:S02]  /*3db0*/  SHFL.BFLY P6, R14, R13, R12, R11 ;  /* 0x0c00000c0d0e7389 */ /* 0x00006400000c000b */
[----:B01----:R-:W-:Y:S01]  /*3dc0*/  ENDCOLLECTIVE ;  /* 0x000000000000791b */ /* 0x003fe20003800000 */
.L_x_10321:
[----:B------:R-:W-:Y:S05]  /*3dd0*/  BRA `(.L_x_10322) ;  /* 0xffffffd000cc7947 */ /* 0x000fea000383ffff */
.L_x_10312:
[----:B------:R-:W-:Y:S01]  /*3de0*/  HFMA2.MMA R11, -RZ, RZ, 0, 1.847743988037109375e-06 ;  /* 0x0000001fff0b7435 */ /* 0x000fe200000001ff */
[----:B------:R-:W-:Y:S01]  /*3df0*/  MOV R13, RZ ;  /* 0x000000ff000d7202 */ /* 0x000fe20000000f00 */
[----:B-1----:R-:W-:Y:S02]  /*3e00*/  IMAD.MOV.U32 R12, RZ, RZ, 0x1 ;  /* 0x00000001ff0c7424 */ /* 0x002fe400078e00ff */
[----:B------:R-:W-:-:S07]  /*3e10*/  IMAD.MOV.U32 R15, RZ, RZ, -0x1 ;  /* 0xffffffffff0f7424 */ /* 0x000fce00078e00ff */
[----:B0-----:R-:W-:Y:S05]  /*3e20*/  WARPSYNC.COLLECTIVE R15, `(.L_x_10323) ;  /* 0x000000000f087348 */ /* 0x001fea0003c00000 */
[----:B------:R1:W2:Y:S02]  /*3e30*/  SHFL.BFLY P6, R14, R13, R12, R11 ;  /* 0x0c00000c0d0e7389 */ /* 0x0002a400000c000b */
[----:B012---:R-:W-:Y:S01]  /*3e40*/  ENDCOLLECTIVE ;  /* 0x000000000000791b */ /* 0x007fe20003800000 */
.L_x_10323:
[----:B------:R-:W-:-:S07]  /*3e50*/  MOV R2, R14 ;  /* 0x0000000e00027202 */ /* 0x000fce0000000f00 */
[----:B------:R-:W-:Y:S05]  /*3e60*/  WARPSYNC.COLLECTIVE R15, `(.L_x_10324) ;  /* 0x000000000f087348 */ /* 0x000fea0003c00000 */
[----:B------:R0:W1:Y:S02]  /*3e70*/  SHFL.BFLY P6, R14, R13, R12, R11 ;  /* 0x0c00000c0d0e7389 */ /* 0x00006400000c000b */
[----:B01----:R-:W-:Y:S01]  /*3e80*/  ENDCOLLECTIVE ;  /* 0x000000000000791b */ /* 0x003fe20003800000 */
.L_x_10324:
[----:B------:R-:W-:Y:S01]  /*3e90*/  FADD.FTZ R3, RZ, R2 ;  /* 0x00000002ff037221 */ /* 0x000fe20000010000 */
[----:B------:R-:W-:-:S07]  /*3ea0*/  IMAD.MOV.U32 R4, RZ, RZ, R14 ;  /* 0x000000ffff047224 */ /* 0x000fce00078e000e */
[----:B------:R-:W-:Y:S05]  /*3eb0*/  WARPSYNC.COLLECTIVE R15, `(.L_x_10325) ;  /* 0x000000000f087348 */ /* 0x000fea0003c00000 */
[----:B------:R0:W1:Y:S02]  /*3ec0*/  SHFL.BFLY P6, R14, R13, R12, R11 ;  /* 0x0c00000c0d0e7389 */ /* 0x00006400000c000b */
[----:B01----:R-:W-:Y:S01]  /*3ed0*/  ENDCOLLECTIVE ;  /* 0x000000000000791b */ /* 0x003fe20003800000 */
.L_x_10325:
[----:B------:R-:W-:Y:S01]  /*3ee0*/  FADD.FTZ R4, RZ, R4 ;  /* 0x00000004ff047221 */ /* 0x000fe20000010000 */
[----:B------:R-:W-:-:S07]  /*3ef0*/  MOV R5, R14 ;  /* 0x0000000e00057202 */ /* 0x000fce0000000f00 */
[----:B------:R-:W-:Y:S05]  /*3f00*/  WARPSYNC.COLLECTIVE R15, `(.L_x_10326) ;  /* 0x000000000f087348 */ /* 0x000fea0003c00000 */
[----:B------:R0:W1:Y:S02]  /*3f10*/  SHFL.BFLY P6, R14, R13, R12, R11 ;  /* 0x0c00000c0d0e7389 */ /* 0x00006400000c000b */
[----:B01----:R-:W-:Y:S01]  /*3f20*/  ENDCOLLECTIVE ;  /* 0x000000000000791b */ /* 0x003fe20003800000 */
.L_x_10326:
[----:B------:R-:W-:Y:S01]  /*3f30*/  FADD.FTZ R2, RZ, R5 ;  /* 0x00000005ff027221 */ /* 0x000fe20000010000 */
[----:B------:R-:W-:-:S07]  /*3f40*/  IMAD.MOV.U32 R16, RZ, RZ, R14 ;  /* 0x000000ffff107224 */ /* 0x000fce00078e000e */
[----:B------:R-:W-:Y:S05]  /*3f50*/  WARPSYNC.COLLECTIVE R15, `(.L_x_10327) ;  /* 0x000000000f087348 */ /* 0x000fea0003c00000 */
[----:B------:R0:W1:Y:S02]  /*3f60*/  SHFL.BFLY P6, R14, R13, R12, R11 ;  /* 0x0c00000c0d0e7389 */ /* 0x00006400000c000b */
[----:B01----:R-:W-:Y:S01]  /*3f70*/  ENDCOLLECTIVE ;  /* 0x000000000000791b */ /* 0x003fe20003800000 */
.L_x_10327:
[----:B------:R-:W-:Y:S01]  /*3f80*/  FADD.FTZ R16, RZ, R16 ;  /* 0x00000010ff107221 */ /* 0x000fe20000010000 */
[----:B------:R-:W-:-:S07]  /*3f90*/  MOV R18, R14 ;  /* 0x0000000e00127202 */ /* 0x000fce0000000f00 */
[----:B------:R-:W-:Y:S05]  /*3fa0*/  WARPSYNC.COLLECTIVE R15, `(.L_x_10328) ;  /* 0x000000000f087348 */ /* 0x000fea0003c00000 */
[----:B------:R0:W1:Y:S02]  /*3fb0*/  SHFL.BFLY P6, R14, R13, R12, R11 ;  /* 0x0c00000c0d0e7389 */ /* 0x00006400000c000b */
[----:B01----:R-:W-:Y:S01]  /*3fc0*/  ENDCOLLECTIVE ;  /* 0x000000000000791b */ /* 0x003fe20003800000 */
.L_x_10328:
[----:B------:R-:W-:Y:S01]  /*3fd0*/  FADD.FTZ R18, RZ, R18 ;  /* 0x00000012ff127221 */ /* 0x000fe20000010000 */
[----:B------:R-:W-:-:S07]  /*3fe0*/  IMAD.MOV.U32 R19, RZ, RZ, R14 ;  /* 0x000000ffff137224 */ /* 0x000fce00078e000e */
[----:B------:R-:W-:Y:S05]  /*3ff0*/  WARPSYNC.COLLECTIVE R15, `(.L_x_10329) ;  /* 0x000000000f087348 */ /* 0x000fea0003c00000 */
[----:B------:R0:W1:Y:S02]  /*4000*/  SHFL.BFLY P6, R14, R13, R12, R11 ;  /* 0x0c00000c0d0e7389 */ /* 0x00006400000c000b */
[----:B01----:R-:W-:Y:S01]  /*4010*/  ENDCOLLECTIVE ;  /* 0x000000000000791b */ /* 0x003fe20003800000 */
.L_x_10329:
[----:B------:R-:W-:Y:S01]  /*4020*/  FADD.FTZ R19, RZ, R19 ;  /* 0x00000013ff137221 */ /* 0x000fe20000010000 */
[----:B------:R-:W-:-:S07]  /*4030*/  MOV R0, R14 ;  /* 0x0000000e00007202 */ /* 0x000fce0000000f00 */
[----:B------:R-:W-:Y:S05]  /*4040*/  WARPSYNC.COLLECTIVE R15, `(.L_x_10330) ;  /* 0x000000000f087348 */ /* 0x000fea0003c00000 */
[----:B------:R0:W1:Y:S02]  /*4050*/  SHFL.BFLY P6, R14, R13, R12, R11 ;  /* 0x0c00000c0d0e7389 */ /* 0x00006400000c000b */
[----:B01----:R-:W-:Y:S01]  /*4060*/  ENDCOLLECTIVE ;  /* 0x000000000000791b */ /* 0x003fe20003800000 */
.L_x_10330:
[----:B------:R-:W-:Y:S01]  /*4070*/  FADD.FTZ R0, RZ, R0 ;  /* 0x00000000ff007221 */ /* 0x000fe20000010000 */
[----:B------:R-:W-:Y:S06]  /*4080*/  BRA `(.L_x_10331) ;  /* 0xfffffff0000c7947 */ /* 0x000fec000383ffff */
.L_x_10332:
        /* <DEDUP_REMOVED lines=15> */
.L_x_28217:


//--------------------- .text._ZN4vllm25paged_attention_v1_kernelI13__nv_bfloat16hLi120ELi16ELi128ELNS_18Fp8KVCacheDataTypeE1ELb1EEEvPT_PKS3_PKT0_S9_ifPKiSB_iPKfiiiSD_SD_iiiii --------------------------
	.section	.text._ZN4vllm25paged_attention_v1_kernelI13__nv_bfloat16hLi120ELi16ELi128ELNS_18Fp8KVCacheDataTypeE1ELb1EEEvPT_PKS3_PKT0_S9_ifPKiSB_iPKfiiiSD_SD_iiiii,"ax",@progbits
	.align	128
        .global         _ZN4vllm25paged_attention_v1_kernelI13__nv_bfloat16hLi120ELi16ELi128ELNS_18Fp8KVCacheDataTypeE1ELb1EEEvPT_PKS3_PKT0_S9_ifPKiSB_iPKfiiiSD_SD_iiiii
        .type           _ZN4vllm25paged_attention_v1_kernelI13__nv_bfloat16hLi120ELi16ELi128ELNS_18Fp8KVCacheDataTypeE1ELb1EEEvPT_PKS3_PKT0_S9_ifPKiSB_iPKfiiiSD_SD_iiiii,@function
        .size           _ZN4vllm25paged_attention_v1_kernelI13__nv_bfloat16hLi120ELi16ELi128ELNS_18Fp8KVCacheDataTypeE1ELb1EEEvPT_PKS3_PKT0_S9_ifPKiSB_iPKfiiiSD_SD_iiiii,(.L_x_28218 - _ZN4vllm25paged_attention_v1_kernelI13__nv_bfloat16hLi120ELi16ELi128ELNS_18Fp8KVCacheDataTypeE1ELb1EEEvPT_PKS3_PKT0_S9_ifPKiSB_iPKfiiiSD_SD_iiiii)
        .other          _ZN4vllm25paged_attention_v1_kernelI13__nv_bfloat16hLi120ELi16ELi128ELNS_18Fp8KVCacheDataTypeE1ELb1EEEvPT_PKS3_PKT0_S9_ifPKiSB_iPKfiiiSD_SD_iiiii,@"STO_CUDA_ENTRY STV_DEFAULT"
_ZN4vllm25paged_attention_v1_kernelI13__nv_bfloat16hLi120ELi16ELi128ELNS_18Fp8KVCacheDataTypeE1ELb1EEEvPT_PKS3_PKT0_S9_ifPKiSB_iPKfiiiSD_SD_iiiii:
.text._ZN4vllm25paged_attention_v1_kernelI13__nv_bfloat16hLi120ELi16ELi128ELNS_18Fp8KVCacheDataTypeE1ELb1EEEvPT_PKS3_PKT0_S9_ifPKiSB_iPKfiiiSD_SD_iiiii:
        /* <DEDUP_REMOVED lines=51> */
.L_x_10337:
        /* <DEDUP_REMOVED lines=13> */
.L_x_10336:
[----:B------:R-:W-:Y:S05]  /*0400*/  BSYNC B1 ;  /* 0x0000000000017941 */ /* 0x000fea0003800000 */
.L_x_10335:
        /* <DEDUP_REMOVED lines=14> */
.L_x_10338:
        /* <DEDUP_REMOVED lines=21> */
.L_x_10334:
[----:B------:R-:W-:Y:S05]  /*0640*/  BSYNC B0 ;  /* 0x0000000000007941 */ /* 0x000fea0003800000 */
.L_x_10333:
        /* <DEDUP_REMOVED lines=89> */
.L_x_10339:
[----:B------:R-:W-:Y:S02]  /*0be0*/  ULDC UR4, c[0x0][0x278] ;  /* 0x00009e0000047ab9 */ /* 0x000fe40000000800 */
[----:B------:R-:W-:-:S04]  /*0bf0*/  IMAD R11, R8, UR4, R11 ;  /* 0x00000004080b7c24 */ /* 0x000fc8000f8e020b */
[----:B------:R-:W-:-:S07]  /*0c00*/  IMAD R20, R11, R14, RZ ;  /* 0x0000000e0b147224 */ /* 0x000fce00078e02ff */
.L_x_10340:
        /* <DEDUP_REMOVED lines=25> */
.L_x_10344:
        /* <DEDUP_REMOVED lines=41> */
.L_x_10342:
[----:B------:R-:W-:Y:S05]  /*1030*/  BSYNC B7 ;  /* 0x0000000000077941 */ /* 0x000fea0003800000 */
.L_x_10341:
        /* <DEDUP_REMOVED lines=14> */
.L_x_10390:
        /* <DEDUP_REMOVED lines=47> */
.L_x_10350:
        /* <DEDUP_REMOVED lines=11> */
.L_x_10349:
[----:B------:R-:W-:Y:S05]  /*14c0*/  BSYNC B1 ;  /* 0x0000000000017941 */ /* 0x000fea0003800000 */
.L_x_10348:
        /* <DEDUP_REMOVED lines=14> */
.L_x_10353:
        /* <DEDUP_REMOVED lines=100> */
.L_x_10352:
[----:B------:R-:W-:Y:S05]  /*1bf0*/  BSYNC B1 ;  /* 0x0000000000017941 */ /* 0x000fea0003800000 */
.L_x_10351:
        /* <DEDUP_REMOVED lines=55> */
.L_x_10355:
[----:B------:R-:W-:Y:S05]  /*1f70*/  BSYNC B1 ;  /* 0x0000000000017941 */ /* 0x000fea0003800000 */
.L_x_10354:
        /* <DEDUP_REMOVED lines=26> */
.L_x_10347:
[----:B------:R-:W-:Y:S05]  /*2120*/  BSYNC B0 ;  /* 0x0000000000007941 */ /* 0x000fea0003800000 */
.L_x_10346:
        /* <DEDUP_REMOVED lines=50> */
.L_x_10360:
        /* <DEDUP_REMOVED lines=8> */
.L_x_10359:
[----:B------:R-:W-:Y:S05]  /*24d0*/  BSYNC B1 ;  /* 0x0000000000017941 */ /* 0x000fea0003800000 */
.L_x_10358:
        /* <DEDUP_REMOVED lines=14> */
.L_x_10363:
        /* <DEDUP_REMOVED lines=52> */
.L_x_10362:
[----:B------:R-:W-:Y:S05]  /*2900*/  BSYNC B1 ;  /* 0x0000000000017941 */ /* 0x000fea0003800000 */
.L_x_10361:
        /* <DEDUP_REMOVED lines=31> */
.L_x_10365:
[----:B------:R-:W-:Y:S05]  /*2b00*/  BSYNC B1 ;  /* 0x0000000000017941 */ /* 0x000fea0003800000 */
.L_x_10364:
        /* <DEDUP_REMOVED lines=14> */
.L_x_10357:
[----:B------:R-:W-:Y:S05]  /*2bf0*/  BSYNC B0 ;  /* 0x0000000000007941 */ /* 0x000fea0003800000 */
.L_x_10356:
        /* <DEDUP_REMOVED lines=28> */
.L_x_10369:
        /* <DEDUP_REMOVED lines=33> */
.L_x_10367:
[----:B------:R-:W-:Y:S05]  /*2fd0*/  BSYNC B6 ;  /* 0x0000000000067941 */ /* 0x000fea0003800000 */
.L_x_10366:
        /* <DEDUP_REMOVED lines=16> */
.L_x_10399:
        /* <DEDUP_REMOVED lines=28> */
.L_x_10372:
[----:B------:R-:W-:Y:S05]  /*32a0*/  BSYNC B0 ;  /* 0x0000000000007941 */ /* 0x000fea0003800000 */
.L_x_10371:
        /* <DEDUP_REMOVED lines=24> */
.L_x_10376:
[----:B------:R-:W-:Y:S05]  /*3430*/  BSYNC B1 ;  /* 0x0000000000017941 */ /* 0x000fea0003800000 */
.L_x_10375:
[----:B0-2---:R-:W-:-:S07]  /*3440*/  @!P0 FADD.FTZ R11, R11, R20 ;  /* 0x000000140b0b8221 */ /* 0x005fce0000010000 */
.L_x_10374:
[----:B------:R-:W-:Y:S05]  /*3450*/  BSYNC B0 ;  /* 0x0000000000007941 */ /* 0x000fea0003800000 */
.L_x_10373:
        /* <DEDUP_REMOVED lines=16> */
.L_x_10378:
[----:B------:R-:W-:Y:S05]  /*3560*/  BSYNC B0 ;  /* 0x0000000000007941 */ /* 0x000fea0003800000 */
.L_x_10377:
        /* <DEDUP_REMOVED lines=24> */
.L_x_10382:
[----:B------:R-:W-:Y:S05]  /*36f0*/  BSYNC B1 ;  /* 0x0000000000017941 */ /* 0x000fea0003800000 */
.L_x_10381:
[----:B0-2-4-:R-:W-:-:S07]  /*3700*/  @!P0 FADD.FTZ R11, R11, R20 ;  /* 0x000000140b0b8221 */ /* 0x015fce0000010000 */
.L_x_10380:
[----:B------:R-:W-:Y:S05]  /*3710*/  BSYNC B0 ;  /* 0x0000000000007941 */ /* 0x000fea0003800000 */
.L_x_10379:
        /* <DEDUP_REMOVED lines=70> */
.L_x_10384:
[----:B------:R-:W-:Y:S05]  /*3b80*/  BSYNC B0 ;  /* 0x0000000000007941 */ /* 0x000fea0003800000 */
.L_x_10383:
        /* <DEDUP_REMOVED lines=10> */
.L_x_10343:
        /* <DEDUP_REMOVED lines=16> */
.L_x_10368:
        /* <DEDUP_REMOVED lines=16> */
.L_x_10385:
[----:B------:R-:W-:Y:S05]  /*3e30*/  EXIT ;  /* 0x000000000000794d */ /* 0x000fea0003800000 */
.L_x_10345:
[----:B------:R-:W-:Y:S01]  /*3e40*/  MOV R12, 0x10 ;  /* 0x00000010000c7802 */ /* 0x000fe20000000f00 */
[----:B------:R-:W-:Y:S01]  /*3e50*/  IMAD.MOV.U32 R11, RZ, RZ, 0x1f ;  /* 0x0000001fff0b7424 */ /* 0x000fe200078e00ff */
[----:B------:R-:W-:Y:S01]  /*3e60*/  MOV R15, 0xffffffff ;  /* 0xffffffff000f7802 */ /* 0x000fe20000000f00 */
[----:B------:R-:W-:-:S07]  /*3e70*/  IMAD.MOV.U32 R2, RZ, RZ, -0x800001 ;  /* 0xff7fffffff027424 */ /* 0x000fce00078e00ff */
[----:B------:R-:W-:Y:S05]  /*3e80*/  WARPSYNC.COLLECTIVE R15, `(.L_x_10386) ;  /* 0x000000000f087348 */ /* 0x000fea0003c00000 */
[----:B------:R0:W1:Y:S02]  /*3e90*/  SHFL.BFLY P6, R14, R13, R12, R11 ;  /* 0x0c00000c0d0e7389 */ /* 0x00006400000c000b */
[----:B01----:R-:W-:Y:S01]  /*3ea0*/  ENDCOLLECTIVE ;  /* 0x000000000000791b */ /* 0x003fe20003800000 */
.L_x_10386:
[----:B------:R-:W-:Y:S01]  /*3eb0*/  HFMA2.MMA R12, -RZ, RZ, 0, 4.76837158203125e-07 ;  /* 0x00000008ff0c7435 */ /* 0x000fe200000001ff */
[----:B------:R-:W-:-:S05]  /*3ec0*/  FMNMX.FTZ R0, R14, -3.40282346638528859812e+38, !PT ;  /* 0xff7fffff0e007809 */ /* 0x000fca0007810000 */
[----:B------:R-:W-:-:S07]  /*3ed0*/  IMAD.MOV.U32 R13, RZ, RZ, R0 ;  /* 0x000000ffff0d7224 */ /* 0x000fce00078e0000 */
[----:B------:R-:W-:Y:S05]  /*3ee0*/  WARPSYNC.COLLECTIVE R15, `(.L_x_10387) ;  /* 0x000000000f087348 */ /* 0x000fea0003c00000 */
[----:B------:R0:W1:Y:S02]  /*3ef0*/  SHFL.BFLY P6, R14, R13, R12, R11 ;  /* 0x0c00000c0d0e7389 */ /* 0x00006400000c000b */
[----:B01----:R-:W-:Y:S01]  /*3f00*/  ENDCOLLECTIVE ;  /* 0x000000000000791b */ /* 0x003fe20003800000 */
.L_x_10387:
[----:B------:R-:W-:Y:S02]  /*3f10*/  MOV R12, 0x4 ;  /* 0x00000004000c7802 */ /* 0x000fe40000000f00 */
[----:B------:R-:W-:-:S05]  /*3f20*/  FMNMX.FTZ R3, R0, R14, !PT ;  /* 0x0000000e00037209 */ /* 0x000fca0007810000 */
[----:B------:R-:W-:-:S07]  /*3f30*/  IMAD.MOV.U32 R13, RZ, RZ, R3 ;  /* 0x000000ffff0d7224 */ /* 0x000fce00078e0003 */
[----:B------:R-:W-:Y:S05]  /*3f40*/  WARPSYNC.COLLECTIVE R15, `(.L_x_10388) ;  /* 0x000000000f087348 */ /* 0x000fea0003c00000 */
[----:B------:R0:W1:Y:S02]  /*3f50*/  SHFL.BFLY P6, R14, R13, R12, R11 ;  /* 0x0c00000c0d0e7389 */ /* 0x00006400000c000b */
[----:B01----:R-:W-:Y:S01]  /*3f60*/  ENDCOLLECTIVE ;  /* 0x000000000000791b */ /* 0x003fe20003800000 */
.L_x_10388:
[----:B------:R-:W-:Y:S01]  /*3f70*/  HFMA2.MMA R12, -RZ, RZ, 0, 1.1920928955078125e-07 ;  /* 0x00000002ff0c7435 */ /* 0x000fe200000001ff */
[----:B------:R-:W-:-:S05]  /*3f80*/  FMNMX.FTZ R4, R3, R14, !PT ;  /* 0x0000000e03047209 */ /* 0x000fca0007810000 */
[----:B------:R-:W-:-:S07]  /*3f90*/  IMAD.MOV.U32 R13, RZ, RZ, R4 ;  /* 0x000000ffff0d7224 */ /* 0x000fce00078e0004 */
[----:B------:R-:W-:Y:S05]  /*3fa0*/  WARPSYNC.COLLECTIVE R15, `(.L_x_10389) ;  /* 0x000000000f087348 */ /* 0x000fea0003c00000 */
[----:B------:R0:W1:Y:S02]  /*3fb0*/  SHFL.BFLY P6, R14, R13, R12, R11 ;  /* 0x0c00000c0d0e7389 */ /* 0x00006400000c000b */
[----:B01----:R-:W-:Y:S01]  /*3fc0*/  ENDCOLLECTIVE ;  /* 0x000000000000791b */ /* 0x003fe20003800000 */
.L_x_10389:
[----:B------:R-:W-:Y:S05]  /*3fd0*/  BRA `(.L_x_10390) ;  /* 0xffffffd000507947 */ /* 0x000fea000383ffff */
.L_x_10370:
[----:B-1----:R-:W-:Y:S01]  /*3fe0*/  HFMA2.MMA R11, -RZ, RZ, 0, 1.847743988037109375e-06 ;  /* 0x0000001fff0b7435 */ /* 0x002fe200000001ff */
[----:B------:R-:W-:Y:S01]  /*3ff0*/  MOV R13, RZ ;  /* 0x000000ff000d7202 */ /* 0x000fe20000000f00 */
[----:B------:R-:W-:Y:S02]  /*4000*/  IMAD.MOV.U32 R12, RZ, RZ, 0x1 ;  /* 0x00000001ff0c7424 */ /* 0x000fe400078e00ff */
[----:B------:R-:W-:-:S07]  /*4010*/  IMAD.MOV.U32 R15, RZ, RZ, -0x1 ;  /* 0xffffffffff0f7424 */ /* 0x000fce00078e00ff */
[----:B0-----:R-:W-:Y:S05]  /*4020*/  WARPSYNC.COLLECTIVE R15, `(.L_x_10391) ;  /* 0x000000000f087348 */ /* 0x001fea0003c00000 */
[----:B------:R1:W2:Y:S02]  /*4030*/  SHFL.BFLY P6, R14, R13, R12, R11 ;  /* 0x0c00000c0d0e7389 */ /* 0x0002a400000c000b */
[----:B012---:R-:W-:Y:S01]  /*4040*/  ENDCOLLECTIVE ;  /* 0x000000000000791b */ /* 0x007fe20003800000 */
.L_x_10391:
[----:B------:R-:W-:-:S07]  /*4050*/  MOV R0, R14 ;  /* 0x0000000e00007202 */ /* 0x000fce0000000f00 */
[----:B------:R-:W-:Y:S05]  /*4060*/  WARPSYNC.COLLECTIVE R15, `(.L_x_10392) ;  /* 0x000000000f087348 */ /* 0x000fea0003c00000 */
[----:B------:R0:W1:Y:S02]  /*4070*/  SHFL.BFLY P6, R14, R13, R12, R11 ;  /* 0x0c00000c0d0e7389 */ /* 0x00006400000c000b */
[----:B01----:R-:W-:Y:S01]  /*4080*/  ENDCOLLECTIVE ;  /* 0x000000000000791b */ /* 0x003fe20003800000 */
.L_x_10392:
[----:B------:R-:W-:Y:S01]  /*4090*/  FADD.FTZ R0, RZ, R0 ;  /* 0x00000000ff007221 */ /* 0x000fe20000010000 */
[----:B------:R-:W-:-:S07]  /*40a0*/  IMAD.MOV.U32 R3, RZ, RZ, R14 ;  /* 0x000000ffff037224 */ /* 0x000fce00078e000e */
[----:B------:R-:W-:Y:S05]  /*40b0*/  WARPSYNC.COLLECTIVE R15, `(.L_x_10393) ;  /* 0x000000000f087348 */ /* 0x000fea0003c00000 */
[----:B------:R0:W1:Y:S02]  /*40c0*/  SHFL.BFLY P6, R14, R13, R12, R11 ;  /* 0x0c00000c0d0e7389 */ /* 0x00006400000c000b */
[----:B01----:R-:W-:Y:S01]  /*40d0*/  ENDCOLLECTIVE ;  /* 0x000000000000791b */ /* 0x003fe20003800000 */
.L_x_10393:
[----:B------:R-:W-:Y:S01]  /*40e0*/  FADD.FTZ R3, RZ, R3 ;  /* 0x00000003ff037221 */ /* 0x000fe20000010000 */
[----:B------:R-:W-:-:S07]  /*40f0*/  MOV R4, R14 ;  /* 0x0000000e00047202 */ /* 0x000fce0000000f00 */
[----:B------:R-:W-:Y:S05]  /*4100*/  WARPSYNC.COLLECTIVE R15, `(.L_x_10394) ;  /* 0x000000000f087348 */ /* 0x000fea0003c00000 */
[----:B------:R0:W1:Y:S02]  /*4110*/  SHFL.BFLY P6, R14, R13, R12, R11 ;  /* 0x0c00000c0d0e7389 */ /* 0x00006400000c000b */
[----:B01----:R-:W-:Y:S01]  /*4120*/  ENDCOLLECTIVE ;  /* 0x000000000000791b */ /* 0x003fe20003800000 */
.L_x_10394:
[----:B------:R-:W-:Y:S01]  /*4130*/  FADD.FTZ R4, RZ, R4 ;  /* 0x00000004ff047221 */ /* 0x000fe20000010000 */
[----:B------:R-:W-:-:S07]  /*4140*/  IMAD.MOV.U32 R10, RZ, RZ, R14 ;  /* 0x000000ffff0a7224 */ /* 0x000fce00078e000e */
[----:B------:R-:W-:Y:S05]  /*4150*/  WARPSYNC.COLLECTIVE R15, `(.L_x_10395) ;  /* 0x000000000f087348 */ /* 0x000fea0003c00000 */
[----:B------:R0:W1:Y:S02]  /*4160*/  SHFL.BFLY P6, R14, R13, R12, R11 ;  /* 0x0c00000c0d0e7389 */ /* 0x00006400000c000b */
[----:B01----:R-:W-:Y:S01]  /*4170*/  ENDCOLLECTIVE ;  /* 0x000000000000791b */ /* 0x003fe20003800000 */
.L_x_10395:
[----:B------:R-:W-:Y:S01]  /*4180*/  FADD.FTZ R10, RZ, R10 ;  /* 0x0000000aff0a7221 */ /* 0x000fe20000010000 */
[----:B------:R-:W-:-:S07]  /*4190*/  MOV R16, R14 ;  /* 0x0000000e00107202 */ /* 0x000fce0000000f00 */
[----:B------:R-:W-:Y:S05]  /*41a0*/  WARPSYNC.COLLECTIVE R15, `(.L_x_10396) ;  /* 0x000000000f087348 */ /* 0x000fea0003c00000 */
[----:B------:R0:W1:Y:S02]  /*41b0*/  SHFL.BFLY P6, R14, R13, R12, R11 ;  /* 0x0c00000c0d0e7389 */ /* 0x00006400000c000b */
[----:B01----:R-:W-:Y:S01]  /*41c0*/  ENDCOLLECTIVE ;  /* 0x000000000000791b */ /* 0x003fe20003800000 */
.L_x_10396:
[----:B------:R-:W-:Y:S01]  /*41d0*/  FADD.FTZ R16, RZ, R16 ;  /* 0x00000010ff107221 */ /* 0x000fe20000010000 */
[----:B------:R-:W-:-:S07]  /*41e0*/  IMAD.MOV.U32 R18, RZ, RZ, R14 ;  /* 0x000000ffff127224 */ /* 0x000fce00078e000e */
[----:B------:R-:W-:Y:S05]  /*41f0*/  WARPSYNC.COLLECTIVE R15, `(.L_x_10397) ;  /* 0x000000000f087348 */ /* 0x000fea0003c00000 */
[----:B------:R0:W1:Y:S02]  /*4200*/  SHFL.BFLY P6, R14, R13, R12, R11 ;  /* 0x0c00000c0d0e7389 */ /* 0x00006400000c000b */
[----:B01----:R-:W-:Y:S01]  /*4210*/  ENDCOLLECTIVE ;  /* 0x000000000000791b */ /* 0x003fe20003800000 */
.L_x_10397:
[----:B------:R-:W-:Y:S01]  /*4220*/  FADD.FTZ R18, RZ, R18 ;  /* 0x00000012ff127221 */ /* 0x000fe20000010000 */
[----:B------:R-:W-:-:S07]  /*4230*/  MOV R2, R14 ;  /* 0x0000000e00027202 */ /* 0x000fce0000000f00 */
[----:B------:R-:W-:Y:S05]  /*4240*/  WARPSYNC.COLLECTIVE R15, `(.L_x_10398) ;  /* 0x000000000f087348 */ /* 0x000fea0003c00000 */
[----:B------:R0:W1:Y:S02]  /*4250*/  SHFL.BFLY P6, R14, R13, R12, R11 ;  /* 0x0c00000c0d0e7389 */ /* 0x00006400000c000b */
[----:B01----:R-:W-:Y:S01]  /*4260*/  ENDCOLLECTIVE ;  /* 0x000000000000791b */ /* 0x003fe20003800000 */
.L_x_10398:
[----:B------:R-:W-:Y:S01]  /*4270*/  FADD.FTZ R11, RZ, R2 ;  /* 0x00000002ff0b7221 */ /* 0x000fe20000010000 */
[----:B------:R-:W-:Y:S06]  /*4280*/  BRA `(.L_x_10399) ;  /* 0xffffffec00947947 */ /* 0x000fec000383ffff */
.L_x_10400:
        /* <DEDUP_REMOVED lines=15> */
.L_x_28218:


//--------------------- .text._ZN4vllm25paged_attention_v1_kernelI13__nv_bfloat16hLi112ELi16ELi128ELNS_18Fp8KVCacheDataTypeE1ELb1EEEvPT_PKS3_PKT0_S9_ifPKiSB_iPKfiiiSD_SD_iiiii --------------------------
	.section	.text._ZN4vllm25paged_attention_v1_kernelI13__nv_bfloat16hLi112ELi16ELi128ELNS_18Fp8KVCacheDataTypeE1ELb1EEEvPT_PKS3_PKT0_S9_ifPKiSB_iPKfiiiSD_SD_iiiii,"ax",@progbits
	.align	128
        .global         _ZN4vllm25paged_attention_v1_kernelI13__nv_bfloat16hLi112ELi16ELi128ELNS_18Fp8KVCacheDataTypeE1ELb1EEEvPT_PKS3_PKT0_S9_ifPKiSB_iPKfiiiSD_SD_iiiii
        .type           _ZN4vllm25paged_attention_v1_kernelI13__nv_bfloat16hLi112ELi16ELi128ELNS_18Fp8KVCacheDataTypeE1ELb1EEEvPT_PKS3_PKT0_S9_ifPKiSB_iPKfiiiSD_SD_iiiii,@function
        .size           _ZN4vllm25paged_attention_v1_kernelI13__nv_bfloat16hLi112ELi16ELi128ELNS_18Fp8KVCacheDataTypeE1ELb1EEEvPT_PKS3_PKT0_S9_ifPKiSB_iPKfiiiSD_SD_iiiii,(.L_x_28219 - _ZN4vllm25paged_attention_v1_kernelI13__nv_bfloat16hLi112ELi16ELi128ELNS_18Fp8KVCacheDataTypeE1ELb1EEEvPT_PKS3_PKT0_S9_ifPKiSB_iPKfiiiSD_SD_iiiii)
        .other          _ZN4vllm25paged_attention_v1_kernelI13__nv_bfloat16hLi112ELi16ELi128ELNS_18Fp8KVCacheDataTypeE1ELb1EEEvPT_PKS3_PKT0_S9_ifPKiSB_iPKfiiiSD_SD_iiiii,@"STO_CUDA_ENTRY STV_DEFAULT"
_ZN4vllm25paged_attention_v1_kernelI13__nv_bfloat16hLi112ELi16ELi128ELNS_18Fp8KVCacheDataTypeE1ELb1EEEvPT_PKS3_PKT0_S9_ifPKiSB_iPKfiiiSD_SD_iiiii:
.text._ZN4vllm25paged_attention_v1_kernelI13__nv_bfloat16hLi112ELi16ELi128ELNS_18Fp8KVCacheDataTypeE1ELb1EEEvPT_PKS3_PKT0_S9_ifPKiSB_iPKfiiiSD_SD_iiiii:
        /* <DEDUP_REMOVED lines=51> */
.L_x_10405:
        /* <DEDUP_REMOVED lines=13> */
.L_x_10404:
[----:B------:R-:W-:Y:S05]  /*0400*/  BSYNC B1 ;  /* 0x0000000000017941 */ /* 0x000fea0003800000 */
.L_x_10403:
        /* <DEDUP_REMOVED lines=14> */
.L_x_10406:
        /* <DEDUP_REMOVED lines=21> */
.L_x_10402:
[----:B------:R-:W-:Y:S05]  /*0640*/  BSYNC B0 ;  /* 0x0000000000007941 */ /* 0x000fea0003800000 */
.L_x_10401:
        /* <DEDUP_REMOVED lines=88> */
.L_x_10407:
[----:B------:R-:W-:Y:S02]  /*0bd0*/  ULDC UR4, c[0x0][0x278] ;  /* 0x00009e0000047ab9 */ /* 0x000fe40000000800 */
[----:B------:R-:W-:-:S04]  /*0be0*/  IMAD R13, R9, UR4, R4 ;  /* 0x00000004090d7c24 */ /* 0x000fc8000f8e0204 */
[----:B------:R-:W-:-:S07]  /*0bf0*/  IMAD R20, R13, R14, RZ ;  /* 0x0000000e0d147224 */ /* 0x000fce00078e02ff */
.L_x_10408:
        /* <DEDUP_REMOVED lines=25> */
.L_x_10412:
        /* <DEDUP_REMOVED lines=41> */
.L_x_10410:
[----:B------:R-:W-:Y:S05]  /*1020*/  BSYNC B7 ;  /* 0x0000000000077941 */ /* 0x000fea0003800000 */
.L_x_10409:
        /* <DEDUP_REMOVED lines=14> */
.L_x_10448:
        /* <DEDUP_REMOVED lines=47> */
.L_x_10418:
        /* <DEDUP_REMOVED lines=11> */
.L_x_10417:
[----:B------:R-:W-:Y:S05]  /*14b0*/  BSYNC B1 ;  /* 0x0000000000017941 */ /* 0x000fea0003800000 */
.L_x_10416:
        /* <DEDUP_REMOVED lines=14> */
.L_x_10421:
        /* <DEDUP_REMOVED lines=100> */
.L_x_10420:
[----:B------:R-:W-:Y:S05]  /*1be0*/  BSYNC B1 ;  /* 0x0000000000017941 */ /* 0x000fea0003800000 */
.L_x_10419:
        /* <DEDUP_REMOVED lines=55> */
.L_x_10423:
[----:B------:R-:W-:Y:S05]  /*1f60*/  BSYNC B1 ;  /* 0x0000000000017941 */ /* 0x000fea0003800000 */
.L_x_10422:
        /* <DEDUP_REMOVED lines=26> */
.L_x_10415:
[----:B------:R-:W-:Y:S05]  /*2110*/  BSYNC B0 ;  /* 0x0000000000007941 */ /* 0x000fea0003800000 */
.L_x_10414:
        /* <DEDUP_REMOVED lines=50> */
.L_x_10428:
        /* <DEDUP_REMOVED lines=8> */
.L_x_10427:
[----:B------:R-:W-:Y:S05]  /*24c0*/  BSYNC B1 ;  /* 0x0000000000017941 */ /* 0x000fea0003800000 */
.L_x_10426:
        /* <DEDUP_REMOVED lines=14> */
.L_x_10431:
        /* <DEDUP_REMOVED lines=52> */
.L_x_10430:
[----:B------:R-:W-:Y:S05]  /*28f0*/  BSYNC B1 ;  /* 0x0000000000017941 */ /* 0x000fea0003800000 */
.L_x_10429:
        /* <DEDUP_REMOVED lines=31> */
.L_x_10433:
[----:B------:R-:W-:Y:S05]  /*2af0*/  BSYNC B1 ;  /* 0x0000000000017941 */ /* 0x000fea0003800000 */
.L_x_10432:
        /* <DEDUP_REMOVED lines=14> */
.L_x_10425:
[----:B------:R-:W-:Y:S05]  /*2be0*/  BSYNC B0 ;  /* 0x0000000000007941 */ /* 0x000fea0003800000 */
.L_x_10424:
        /* <DEDUP_REMOVED lines=28> */
.L_x_10437:
        /* <DEDUP_REMOVED lines=33> */
.L_x_10435:
[----:B------:R-:W-:Y:S05]  /*2fc0*/  BSYNC B6 ;  /* 0x0000000000067941 */ /* 0x000fea0003800000 */
.L_x_10434:
        /* <DEDUP_REMOVED lines=14> */
.L_x_10456:
        /* <DEDUP_REMOVED lines=45> */
.L_x_10440:
[----:B------:R-:W-:Y:S05]  /*3380*/  BSYNC B0 ;  /* 0x0000000000007941 */ /* 0x000fea0003800000 */
.L_x_10439:
        /* <DEDUP_REMOVED lines=25> */
.L_x_10442:
[----:B------:R-:W-:Y:S05]  /*3520*/  BSYNC B0 ;  /* 0x0000000000007941 */ /* 0x000fea0003800000 */
.L_x_10441:
        /* <DEDUP_REMOVED lines=65> */
.L_x_10411:
        /* <DEDUP_REMOVED lines=16> */
.L_x_10436:
        /* <DEDUP_REMOVED lines=16> */
.L_x_10443:
[----:B------:R-:W-:Y:S05]  /*3b40*/  EXIT ;  /* 0x000000000000794d */ /* 0x000fea0003800000 */
.L_x_10413:
[----:B------:R-:W-:Y:S01]  /*3b50*/  HFMA2.MMA R11, -RZ, RZ, 0, 1.847743988037109375e-06 ;  /* 0x0000001fff0b7435 */ /* 0x000fe200000001ff */
[----:B------:R-:W-:Y:S01]  /*3b60*/  IMAD.MOV.U32 R12, RZ, RZ, 0x10 ;  /* 0x00000010ff0c7424 */ /* 0x000fe200078e00ff */
[----:B------:R-:W-:Y:S01]  /*3b70*/  MOV R2, 0xff7fffff ;  /* 0xff7fffff00027802 */ /* 0x000fe20000000f00 */
[----:B------:R-:W-:-:S08]  /*3b80*/  IMAD.MOV.U32 R15, RZ, RZ, -0x1 ;  /* 0xffffffffff0f7424 */ /* 0x000fd000078e00ff */
[----:B------:R-:W-:Y:S05]  /*3b90*/  WARPSYNC.COLLECTIVE R15, `(.L_x_10444) ;  /* 0x000000000f087348 */ /* 0x000fea0003c00000 */
[----:B------:R0:W1:Y:S02]  /*3ba0*/  SHFL.BFLY P6, R14, R13, R12, R11 ;  /* 0x0c00000c0d0e7389 */ /* 0x00006400000c000b */
[----:B01----:R-:W-:Y:S01]  /*3bb0*/  ENDCOLLECTIVE ;  /* 0x000000000000791b */ /* 0x003fe20003800000 */
.L_x_10444:
[----:B------:R-:W-:Y:S01]  /*3bc0*/  IMAD.MOV.U32 R12, RZ, RZ, 0x8 ;  /* 0x00000008ff0c7424 */ /* 0x000fe200078e00ff */
[----:B------:R-:W-:-:S04]  /*3bd0*/  FMNMX.FTZ R0, R14, -3.40282346638528859812e+38, !PT ;  /* 0xff7fffff0e007809 */ /* 0x000fc80007810000 */
[----:B------:R-:W-:-:S07]  /*3be0*/  MOV R13, R0 ;  /* 0x00000000000d7202 */ /* 0x000fce0000000f00 */
[----:B------:R-:W-:Y:S05]  /*3bf0*/  WARPSYNC.COLLECTIVE R15, `(.L_x_10445) ;  /* 0x000000000f087348 */ /* 0x000fea0003c00000 */
[----:B------:R0:W1:Y:S02]  /*3c00*/  SHFL.BFLY P6, R14, R13, R12, R11 ;  /* 0x0c00000c0d0e7389 */ /* 0x00006400000c000b */
[----:B01----:R-:W-:Y:S01]  /*3c10*/  ENDCOLLECTIVE ;  /* 0x000000000000791b */ /* 0x003fe20003800000 */
.L_x_10445:
[----:B------:R-:W-:Y:S01]  /*3c20*/  IMAD.MOV.U32 R12, RZ, RZ, 0x4 ;  /* 0x00000004ff0c7424 */ /* 0x000fe200078e00ff */
[----:B------:R-:W-:-:S04]  /*3c30*/  FMNMX.FTZ R3, R0, R14, !PT ;  /* 0x0000000e00037209 */ /* 0x000fc80007810000 */
[----:B------:R-:W-:-:S07]  /*3c40*/  MOV R13, R3 ;  /* 0x00000003000d7202 */ /* 0x000fce0000000f00 */
[----:B------:R-:W-:Y:S05]  /*3c50*/  WARPSYNC.COLLECTIVE R15, `(.L_x_10446) ;  /* 0x000000000f087348 */ /* 0x000fea0003c00000 */
[----:B------:R0:W1:Y:S02]  /*3c60*/  SHFL.BFLY P6, R14, R13, R12, R11 ;  /* 0x0c00000c0d0e7389 */ /* 0x00006400000c000b */
[----:B01----:R-:W-:Y:S01]  /*3c70*/  ENDCOLLECTIVE ;  /* 0x000000000000791b */ /* 0x003fe20003800000 */
.L_x_10446:
[----:B------:R-:W-:Y:S01]  /*3c80*/  IMAD.MOV.U32 R12, RZ, RZ, 0x2 ;  /* 0x00000002ff0c7424 */ /* 0x000fe200078e00ff */
[----:B------:R-:W-:-:S04]  /*3c90*/  FMNMX.FTZ R4, R3, R14, !PT ;  /* 0x0000000e03047209 */ /* 0x000fc80007810000 */
[----:B------:R-:W-:-:S07]  /*3ca0*/  MOV R13, R4 ;  /* 0x00000004000d7202 */ /* 0x000fce0000000f00 */
[----:B------:R-:W-:Y:S05]  /*3cb0*/  WARPSYNC.COLLECTIVE R15, `(.L_x_10447) ;  /* 0x000000000f087348 */ /* 0x000fea0003c00000 */
[----:B------:R0:W1:Y:S02]  /*3cc0*/  SHFL.BFLY P6, R14, R13, R12, R11 ;  /* 0x0c00000c0d0e7389 */ /* 0x00006400000c000b */
[----:B01----:R-:W-:Y:S01]  /*3cd0*/  ENDCOLLECTIVE ;  /* 0x000000000000791b */ /* 0x003fe20003800000 */
.L_x_10447:
[----:B------:R-:W-:Y:S05]  /*3ce0*/  BRA `(.L_x_10448) ;  /* 0xffffffd400087947 */ /* 0x000fea000383ffff */
.L_x_10438:
[----:B-1----:R-:W-:Y:S01]  /*3cf0*/  HFMA2.MMA R12, -RZ, RZ, 0, 5.9604644775390625e-08 ;  /* 0x00000001ff0c7435 */ /* 0x002fe200000001ff */
[----:B------:R-:W-:Y:S01]  /*3d00*/  IMAD.MOV.U32 R13, RZ, RZ, RZ ;  /* 0x000000ffff0d7224 */ /* 0x000fe200078e00ff */
[----:B------:R-:W-:Y:S01]  /*3d10*/  MOV R15, 0xffffffff ;  /* 0xffffffff000f7802 */ /* 0x000fe20000000f00 */
[----:B------:R-:W-:-:S08]  /*3d20*/  IMAD.MOV.U32 R11, RZ, RZ, 0x1f ;  /* 0x0000001fff0b7424 */ /* 0x000fd000078e00ff */
[----:B0-----:R-:W-:Y:S05]  /*3d30*/  WARPSYNC.COLLECTIVE R15, `(.L_x_10449) ;  /* 0x000000000f087348 */ /* 0x001fea0003c00000 */
[----:B------:R1:W2:Y:S02]  /*3d40*/  SHFL.BFLY P6, R14, R13, R12, R11 ;  /* 0x0c00000c0d0e7389 */ /* 0x0002a400000c000b */
[----:B012---:R-:W-:Y:S01]  /*3d50*/  ENDCOLLECTIVE ;  /* 0x000000000000791b */ /* 0x007fe20003800000 */
.L_x_10449:
[----:B------:R-:W-:-:S07]  /*3d60*/  IMAD.MOV.U32 R0, RZ, RZ, R14 ;  /* 0x000000ffff007224 */ /* 0x000fce00078e000e */
[----:B------:R-:W-:Y:S05]  /*3d70*/  WARPSYNC.COLLECTIVE R15, `(.L_x_10450) ;  /* 0x000000000f087348 */ /* 0x000fea0003c00000 */
[----:B------:R0:W1:Y:S02]  /*3d80*/  SHFL.BFLY P6, R14, R13, R12, R11 ;  /* 0x0c00000c0d0e7389 */ /* 0x00006400000c000b */
[----:B01----:R-:W-:Y:S01]  /*3d90*/  ENDCOLLECTIVE ;  /* 0x000000000000791b */ /* 0x003fe20003800000 */
.L_x_10450:
[----:B------:R-:W-:Y:S01]  /*3da0*/  FADD.FTZ R2, RZ, R0 ;  /* 0x00000000ff027221 */ /* 0x000fe20000010000 */
[----:B------:R-:W-:-:S07]  /*3db0*/  MOV R3, R14 ;  /* 0x0000000e00037202 */ /* 0x000fce0000000f00 */
[----:B------:R-:W-:Y:S05]  /*3dc0*/  WARPSYNC.COLLECTIVE R15, `(.L_x_10451) ;  /* 0x000000000f087348 */ /* 0x000fea0003c00000 */
[----:B------:R0:W1:Y:S02]  /*3dd0*/  SHFL.BFLY P6, R14, R13, R12, R11 ;  /* 0x0c00000c0d0e7389 */ /* 0x00006400000c000b */
[----:B01----:R-:W-:Y:S01]  /*3de0*/  ENDCOLLECTIVE ;  /* 0x000000000000791b */ /* 0x003fe20003800000 */
.L_x_10451:
[----:B------:R-:W-:Y:S01]  /*3df0*/  FADD.FTZ R5, RZ, R3 ;  /* 0x00000003ff057221 */ /* 0x000fe20000010000 */
[----:B------:R-:W-:-:S07]  /*3e00*/  IMAD.MOV.U32 R4, RZ, RZ, R14 ;  /* 0x000000ffff047224 */ /* 0x000fce00078e000e */
[----:B------:R-:W-:Y:S05]  /*3e10*/  WARPSYNC.COLLECTIVE R15, `(.L_x_10452) ;  /* 0x000000000f087348 */ /* 0x000fea0003c00000 */
[----:B------:R0:W1:Y:S02]  /*3e20*/  SHFL.BFLY P6, R14, R13, R12, R11 ;  /* 0x0c00000c0d0e7389 */ /* 0x00006400000c000b */
[----:B01----:R-:W-:Y:S01]  /*3e30*/  ENDCOLLECTIVE ;  /* 0x000000000000791b */ /* 0x003fe20003800000 */
.L_x_10452:
[----:B------:R-:W-:Y:S01]  /*3e40*/  FADD.FTZ R0, RZ, R4 ;  /* 0x00000004ff007221 */ /* 0x000fe20000010000 */
[----:B------:R-:W-:-:S07]  /*3e50*/  MOV R17, R14 ;  /* 0x0000000e00117202 */ /* 0x000fce0000000f00 */
[----:B------:R-:W-:Y:S05]  /*3e60*/  WARPSYNC.COLLECTIVE R15, `(.L_x_10453) ;  /* 0x000000000f087348 */ /* 0x000fea0003c00000 */
[----:B------:R0:W1:Y:S02]  /*3e70*/  SHFL.BFLY P6, R14, R13, R12, R11 ;  /* 0x0c00000c0d0e7389 */ /* 0x00006400000c000b */
[----:B01----:R-:W-:Y:S01]  /*3e80*/  ENDCOLLECTIVE ;  /* 0x000000000000791b */ /* 0x003fe20003800000 */
.L_x_10453:
[----:B------:R-:W-:Y:S01]  /*3e90*/  FADD.FTZ R3, RZ, R17 ;  /* 0x00000011ff037221 */ /* 0x000fe20000010000 */
[----:B------:R-:W-:-:S07]  /*3ea0*/  IMAD.MOV.U32 R18, RZ, RZ, R14 ;  /* 0x000000ffff127224 */ /* 0x000fce00078e000e */
[----:B------:R-:W-:Y:S05]  /*3eb0*/  WARPSYNC.COLLECTIVE R15, `(.L_x_10454) ;  /* 0x000000000f087348 */ /* 0x000fea0003c00000 */
[----:B------:R0:W1:Y:S02]  /*3ec0*/  SHFL.BFLY P6, R14, R13, R12, R11 ;  /* 0x0c00000c0d0e7389 */ /* 0x00006400000c000b */
[----:B01----:R-:W-:Y:S01]  /*3ed0*/  ENDCOLLECTIVE ;  /* 0x000000000000791b */ /* 0x003fe20003800000 */
.L_x_10454:
[----:B------:R-:W-:Y:S01]  /*3ee0*/  FADD.FTZ R18, RZ, R18 ;  /* 0x00000012ff127221 */ /* 0x000fe20000010000 */
[----:B------:R-:W-:-:S07]  /*3ef0*/  MOV R19, R14 ;  /* 0x0000000e00137202 */ /* 0x000fce0000000f00 */
[----:B------:R-:W-:Y:S05]  /*3f00*/  WARPSYNC.COLLECTIVE R15, `(.L_x_10455) ;  /* 0x000000000f087348 */ /* 0x000fea0003c00000 */
[----:B------:R0:W1:Y:S02]  /*3f10*/  SHFL.BFLY P6, R14, R13, R12, R11 ;  /* 0x0c00000c0d0e7389 */ /* 0x00006400000c000b */
[----:B01----:R-:W-:Y:S01]  /*3f20*/  ENDCOLLECTIVE ;  /* 0x000000000000791b */ /* 0x003fe20003800000 */
.L_x_10455:
[----:B------:R-:W-:Y:S01]  /*3f30*/  FADD.FTZ R19, RZ, R19 ;  /* 0x00000013ff137221 */ /* 0x000fe20000010000 */
[----:B------:R-:W-:Y:S06]  /*3f40*/  BRA `(.L_x_10456) ;  /* 0xfffffff000587947 */ /* 0x000fec000383ffff */
.L_x_10457:
        /* <DEDUP_REMOVED lines=11> */
.L_x_28219:


//--------------------- .text._ZN4vllm25paged_attention_v1_kernelI13__nv_bfloat16hLi96ELi16ELi128ELNS_18Fp8KVCacheDataTypeE1ELb1EEEvPT_PKS3_PKT0_S9_ifPKiSB_iPKfiiiSD_SD_iiiii --------------------------
	.section	.text._ZN4vllm25paged_attention_v1_kernelI13__nv_bfloat16hLi96ELi16ELi128ELNS_18Fp8KVCacheDataTypeE1ELb1EEEvPT_PKS3_PKT0_S9_ifPKiSB_iPKfiiiSD_SD_iiiii,"ax",@progbits
	.align	128
        .global         _ZN4vllm25paged_attention_v1_kernelI13__nv_bfloat16hLi96ELi16ELi128ELNS_18Fp8KVCacheDataTypeE1ELb1EEEvPT_PKS3_PKT0_S9_ifPKiSB_iPKfiiiSD_SD_iiiii
        .type           _ZN4vllm25paged_attention_v1_kernelI13__nv_bfloat16hLi96ELi16ELi128ELNS_18Fp8KVCacheDataTypeE1ELb1EEEvPT_PKS3_PKT0_S9_ifPKiSB_iPKfiiiSD_SD_iiiii,@function
        .size           _ZN4vllm25paged_attention_v1_kernelI13__nv_bfloat16hLi96ELi16ELi128ELNS_18Fp8KVCacheDataTypeE1ELb1EEEvPT_PKS3_PKT0_S9_ifPKiSB_iPKfiiiSD_SD_iiiii,(.L_x_28220 - _ZN4vllm25paged_attention_v1_kernelI13__nv_bfloat16hLi96ELi16ELi128ELNS_18Fp8KVCacheDataTypeE1ELb1EEEvPT_PKS3_PKT0_S9_ifPKiSB_iPKfiiiSD_SD_iiiii)
        .other          _ZN4vllm25paged_attention_v1_kernelI13__nv_bfloat16hLi96ELi16ELi128ELNS_18Fp8KVCacheDataTypeE1ELb1EEEvPT_PKS3_PKT0_S9_ifPKiSB_iPKfiiiSD_SD_iiiii,@"STO_CUDA_ENTRY STV_DEFAULT"
_ZN4vllm25paged_attention_v1_kernelI13__nv_bfloat16hLi96ELi16ELi128ELNS_18Fp8KVCacheDataTypeE1ELb1EEEvPT_PKS3_PKT0_S9_ifPKiSB_iPKfiiiSD_SD_iiiii:
.text._ZN4vllm25paged_attention_v1_kernelI13__nv_bfloat16hLi96ELi16ELi128ELNS_18Fp8KVCacheDataTypeE1ELb1EEEvPT_PKS3_PKT0_S9_ifPKiSB_iPKfiiiSD_SD_iiiii:
        /* <DEDUP_REMOVED lines=51> */
.L_x_10462:
        /* <DEDUP_REMOVED lines=13> */
.L_x_10461:
[----:B------:R-:W-:Y:S05]  /*0400*/  BSYNC B1 ;  /* 0x0000000000017941 */ /* 0x000fea0003800000 */
.L_x_10460:
        /* <DEDUP_REMOVED lines=14> */
.L_x_10463:
        /* <DEDUP_REMOVED lines=21> */
.L_x_10459:
[----:B------:R-:W-:Y:S05]  /*0640*/  BSYNC B0 ;  /* 0x0000000000007941 */ /* 0x000fea0003800000 */
.L_x_10458:
        /* <DEDUP_REMOVED lines=88> */
.L_x_10464:
[----:B------:R-:W-:Y:S02]  /*0bd0*/  ULDC UR4, c[0x0][0x278] ;  /* 0x00009e0000047ab9 */ /* 0x000fe40000000800 */
[----:B------:R-:W-:-:S04]  /*0be0*/  IMAD R13, R9, UR4, R4 ;  /* 0x00000004090d7c24 */ /* 0x000fc8000f8e0204 */
[----:B------:R-:W-:-:S07]  /*0bf0*/  IMAD R20, R13, R14, RZ ;  /* 0x0000000e0d147224 */ /* 0x000fce00078e02ff */
.L_x_10465:
        /* <DEDUP_REMOVED lines=25> */
.L_x_10469:
        /* <DEDUP_REMOVED lines=41> */
.L_x_10467:
[----:B------:R-:W-:Y:S05]  /*1020*/  BSYNC B7 ;  /* 0x0000000000077941 */ /* 0x000fea0003800000 */
.L_x_10466:
        /* <DEDUP_REMOVED lines=14> */
.L_x_10505:
        /* <DEDUP_REMOVED lines=47> */
.L_x_10475:
        /* <DEDUP_REMOVED lines=11> */
.L_x_10474:
[----:B------:R-:W-:Y:S05]  /*14b0*/  BSYNC B1 ;  /* 0x0000000000017941 */ /* 0x000fea0003800000 */
.L_x_10473:
        /* <DEDUP_REMOVED lines=14> */
.L_x_10478:
        /* <DEDUP_REMOVED lines=100> */
.L_x_10477:
[----:B------:R-:W-:Y:S05]  /*1be0*/  BSYNC B1 ;  /* 0x0000000000017941 */ /* 0x000fea0003800000 */
.L_x_10476:
        /* <DEDUP_REMOVED lines=55> */
.L_x_10480:
[----:B------:R-:W-:Y:S05]  /*1f60*/  BSYNC B1 ;  /* 0x0000000000017941 */ /* 0x000fea0003800000 */
.L_x_10479:
        /* <DEDUP_REMOVED lines=26> */
.L_x_10472:
[----:B------:R-:W-:Y:S05]  /*2110*/  BSYNC B0 ;  /* 0x0000000000007941 */ /* 0x000fea0003800000 */
.L_x_10471:
        /* <DEDUP_REMOVED lines=50> */
.L_x_10485:
        /* <DEDUP_REMOVED lines=8> */
.L_x_10484:
[----:B------:R-:W-:Y:S05]  /*24c0*/  BSYNC B1 ;  /* 0x0000000000017941 */ /* 0x000fea0003800000 */
.L_x_10483:
        /* <DEDUP_REMOVED lines=14> */
.L_x_10488:
        /* <DEDUP_REMOVED lines=52> */
.L_x_10487:
[----:B------:R-:W-:Y:S05]  /*28f0*/  BSYNC B1 ;  /* 0x0000000000017941 */ /* 0x000fea0003800000 */
.L_x_10486:
        /* <DEDUP_REMOVED lines=31> */
.L_x_10490:
[----:B------:R-:W-:Y:S05]  /*2af0*/  BSYNC B1 ;  /* 0x0000000000017941 */ /* 0x000fea0003800000 */
.L_x_10489:
        /* <DEDUP_REMOVED lines=14> */
.L_x_10482:
[----:B------:R-:W-:Y:S05]  /*2be0*/  BSYNC B0 ;  /* 0x0000000000007941 */ /* 0x000fea0003800000 */
.L_x_10481:
        /* <DEDUP_REMOVED lines=28> */
.L_x_10494:
        /* <DEDUP_REMOVED lines=33> */
.L_x_10492:
[----:B------:R-:W-:Y:S05]  /*2fc0*/  BSYNC B6 ;  /* 0x0000000000067941 */ /* 0x000fea0003800000 */
.L_x_10491:
        /* <DEDUP_REMOVED lines=12> */
.L_x_10512:
        /* <DEDUP_REMOVED lines=43> */
.L_x_10497:
[----:B------:R-:W-:Y:S05]  /*3340*/  BSYNC B0 ;  /* 0x0000000000007941 */ /* 0x000fea0003800000 */
.L_x_10496:
        /* <DEDUP_REMOVED lines=22> */
.L_x_10499:
[----:B------:R-:W-:Y:S05]  /*34b0*/  BSYNC B0 ;  /* 0x0000000000007941 */ /* 0x000fea0003800000 */
.L_x_10498:
        /* <DEDUP_REMOVED lines=58> */
.L_x_10468:
        /* <DEDUP_REMOVED lines=16> */
.L_x_10493:
        /* <DEDUP_REMOVED lines=16> */
.L_x_10500:
[----:B------:R-:W-:Y:S05]  /*3a60*/  EXIT ;  /* 0x000000000000794d */ /* 0x000fea0003800000 */
.L_x_10470:
[----:B------:R-:W-:Y:S01]  /*3a70*/  MOV R12, 0x10 ;  /* 0x00000010000c7802 */ /* 0x000fe20000000f00 */
[----:B------:R-:W-:Y:S01]  /*3a80*/  IMAD.MOV.U32 R11, RZ, RZ, 0x1f ;  /* 0x0000001fff0b7424 */ /* 0x000fe200078e00ff */
[----:B------:R-:W-:Y:S01]  /*3a90*/  MOV R15, 0xffffffff ;  /* 0xffffffff000f7802 */ /* 0x000fe20000000f00 */
[----:B------:R-:W-:-:S07]  /*3aa0*/  IMAD.MOV.U32 R2, RZ, RZ, -0x800001 ;  /* 0xff7fffffff027424 */ /* 0x000fce00078e00ff */
[----:B------:R-:W-:Y:S05]  /*3ab0*/  WARPSYNC.COLLECTIVE R15, `(.L_x_10501) ;  /* 0x000000000f087348 */ /* 0x000fea0003c00000 */
[----:B------:R0:W1:Y:S02]  /*3ac0*/  SHFL.BFLY P6, R14, R13, R12, R11 ;  /* 0x0c00000c0d0e7389 */ /* 0x00006400000c000b */
[----:B01----:R-:W-:Y:S01]  /*3ad0*/  ENDCOLLECTIVE ;  /* 0x000000000000791b */ /* 0x003fe20003800000 */
.L_x_10501:
[----:B------:R-:W-:Y:S01]  /*3ae0*/  HFMA2.MMA R12, -RZ, RZ, 0, 4.76837158203125e-07 ;  /* 0x00000008ff0c7435 */ /* 0x000fe200000001ff */
[----:B------:R-:W-:-:S05]  /*3af0*/  FMNMX.FTZ R0, R14, -3.40282346638528859812e+38, !PT ;  /* 0xff7fffff0e007809 */ /* 0x000fca0007810000 */
[----:B------:R-:W-:-:S07]  /*3b00*/  IMAD.MOV.U32 R13, RZ, RZ, R0 ;  /* 0x000000ffff0d7224 */ /* 0x000fce00078e0000 */
[----:B------:R-:W-:Y:S05]  /*3b10*/  WARPSYNC.COLLECTIVE R15, `(.L_x_10502) ;  /* 0x000000000f087348 */ /* 0x000fea0003c00000 */
[----:B------:R0:W1:Y:S02]  /*3b20*/  SHFL.BFLY P6, R14, R13, R12, R11 ;  /* 0x0c00000c0d0e7389 */ /* 0x00006400000c000b */
[----:B01----:R-:W-:Y:S01]  /*3b30*/  ENDCOLLECTIVE ;  /* 0x000000000000791b */ /* 0x003fe20003800000 */
.L_x_10502:
[----:B------:R-:W-:Y:S02]  /*3b40*/  MOV R12, 0x4 ;  /* 0x00000004000c7802 */ /* 0x000fe40000000f00 */
[----:B------:R-:W-:-:S05]  /*3b50*/  FMNMX.FTZ R3, R0, R14, !PT ;  /* 0x0000000e00037209 */ /* 0x000fca0007810000 */
[----:B------:R-:W-:-:S07]  /*3b60*/  IMAD.MOV.U32 R13, RZ, RZ, R3 ;  /* 0x000000ffff0d7224 */ /* 0x000fce00078e0003 */
[----:B------:R-:W-:Y:S05]  /*3b70*/  WARPSYNC.COLLECTIVE R15, `(.L_x_10503) ;  /* 0x000000000f087348 */ /* 0x000fea0003c00000 */
[----:B------:R0:W1:Y:S02]  /*3b80*/  SHFL.BFLY P6, R14, R13, R12, R11 ;  /* 0x0c00000c0d0e7389 */ /* 0x00006400000c000b */
[----:B01----:R-:W-:Y:S01]  /*3b90*/  ENDCOLLECTIVE ;  /* 0x000000000000791b */ /* 0x003fe20003800000 */
.L_x_10503:
[----:B------:R-:W-:Y:S01]  /*3ba0*/  HFMA2.MMA R12, -RZ, RZ, 0, 1.1920928955078125e-07 ;  /* 0x00000002ff0c7435 */ /* 0x000fe200000001ff */
[----:B------:R-:W-:-:S05]  /*3bb0*/  FMNMX.FTZ R4, R3, R14, !PT ;  /* 0x0000000e03047209 */ /* 0x000fca0007810000 */
[----:B------:R-:W-:-:S07]  /*3bc0*/  IMAD.MOV.U32 R13, RZ, RZ, R4 ;  /* 0x000000ffff0d7224 */ /* 0x000fce00078e0004 */
[----:B------:R-:W-:Y:S05]  /*3bd0*/  WARPSYNC.COLLECTIVE R15, `(.L_x_10504) ;  /* 0x000000000f087348 */ /* 0x000fea0003c00000 */
[----:B------:R0:W1:Y:S02]  /*3be0*/  SHFL.BFLY P6, R14, R13, R12, R11 ;  /* 0x0c00000c0d0e7389 */ /* 0x00006400000c000b */
[----:B01----:R-:W-:Y:S01]  /*3bf0*/  ENDCOLLECTIVE ;  /* 0x000000000000791b */ /* 0x003fe20003800000 */
.L_x_10504:
[----:B------:R-:W-:Y:S05]  /*3c00*/  BRA `(.L_x_10505) ;  /* 0xffffffd400407947 */ /* 0x000fea000383ffff */
.L_x_10495:
[----:B------:R-:W-:Y:S01]  /*3c10*/  HFMA2.MMA R11, -RZ, RZ, 0, 1.847743988037109375e-06 ;  /* 0x0000001fff0b7435 */ /* 0x000fe200000001ff */
[----:B------:R-:W-:Y:S01]  /*3c20*/  MOV R13, RZ ;  /* 0x000000ff000d7202 */ /* 0x000fe20000000f00 */
[----:B-1----:R-:W-:Y:S02]  /*3c30*/  IMAD.MOV.U32 R12, RZ, RZ, 0x1 ;  /* 0x00000001ff0c7424 */ /* 0x002fe400078e00ff */
[----:B------:R-:W-:-:S07]  /*3c40*/  IMAD.MOV.U32 R15, RZ, RZ, -0x1 ;  /* 0xffffffffff0f7424 */ /* 0x000fce00078e00ff */
[----:B0-----:R-:W-:Y:S05]  /*3c50*/  WARPSYNC.COLLECTIVE R15, `(.L_x_10506) ;  /* 0x000000000f087348 */ /* 0x001fea0003c00000 */
[----:B------:R1:W2:Y:S02]  /*3c60*/  SHFL.BFLY P6, R14, R13, R12, R11 ;  /* 0x0c00000c0d0e7389 */ /* 0x0002a400000c000b */
[----:B012---:R-:W-:Y:S01]  /*3c70*/  ENDCOLLECTIVE ;  /* 0x000000000000791b */ /* 0x007fe20003800000 */
.L_x_10506:
[----:B------:R-:W-:-:S07]  /*3c80*/  MOV R0, R14 ;  /* 0x0000000e00007202 */ /* 0x000fce0000000f00 */
[----:B------:R-:W-:Y:S05]  /*3c90*/  WARPSYNC.COLLECTIVE R15, `(.L_x_10507) ;  /* 0x000000000f087348 */ /* 0x000fea0003c00000 */
[----:B------:R0:W1:Y:S02]  /*3ca0*/  SHFL.BFLY P6, R14, R13, R12, R11 ;  /* 0x0c00000c0d0e7389 */ /* 0x00006400000c000b */
[----:B01----:R-:W-:Y:S01]  /*3cb0*/  ENDCOLLECTIVE ;  /* 0x000000000000791b */ /* 0x003fe20003800000 */
.L_x_10507:
[----:B------:R-:W-:Y:S01]  /*3cc0*/  FADD.FTZ R0, RZ, R0 ;  /* 0x00000000ff007221 */ /* 0x000fe20000010000 */
[----:B------:R-:W-:-:S07]  /*3cd0*/  IMAD.MOV.U32 R2, RZ, RZ, R14 ;  /* 0x000000ffff027224 */ /* 0x000fce00078e000e */
[----:B------:R-:W-:Y:S05]  /*3ce0*/  WARPSYNC.COLLECTIVE R15, `(.L_x_10508) ;  /* 0x000000000f087348 */ /* 0x000fea0003c00000 */
[----:B------:R0:W1:Y:S02]  /*3cf0*/  SHFL.BFLY P6, R14, R13, R12, R11 ;  /* 0x0c00000c0d0e7389 */ /* 0x00006400000c000b */
[----:B01----:R-:W-:Y:S01]  /*3d00*/  ENDCOLLECTIVE ;  /* 0x000000000000791b */ /* 0x003fe20003800000 */
.L_x_10508:
[----:B------:R-:W-:Y:S01]  /*3d10*/  FADD.FTZ R3, RZ, R2 ;  /* 0x00000002ff037221 */ /* 0x000fe20000010000 */
[----:B------:R-:W-:-:S07]  /*3d20*/  MOV R4, R14 ;  /* 0x0000000e00047202 */ /* 0x000fce0000000f00 */
[----:B------:R-:W-:Y:S05]  /*3d30*/  WARPSYNC.COLLECTIVE R15, `(.L_x_10509) ;  /* 0x000000000f087348 */ /* 0x000fea0003c00000 */
[----:B------:R0:W1:Y:S02]  /*3d40*/  SHFL.BFLY P6, R14, R13, R12, R11 ;  /* 0x0c00000c0d0e7389 */ /* 0x00006400000c000b */
[----:B01----:R-:W-:Y:S01]  /*3d50*/  ENDCOLLECTIVE ;  /* 0x000000000000791b */ /* 0x003fe20003800000 */
.L_x_10509:
[----:B------:R-:W-:Y:S01]  /*3d60*/  FADD.FTZ R2, RZ, R4 ;  /* 0x00000004ff027221 */ /* 0x000fe20000010000 */
[----:B------:R-:W-:-:S07]  /*3d70*/  IMAD.MOV.U32 R5, RZ, RZ, R14 ;  /* 0x000000ffff057224 */ /* 0x000fce00078e000e */
[----:B------:R-:W-:Y:S05]  /*3d80*/  WARPSYNC.COLLECTIVE R15, `(.L_x_10510) ;  /* 0x000000000f087348 */ /* 0x000fea0003c00000 */
[----:B------:R0:W1:Y:S02]  /*3d90*/  SHFL.BFLY P6, R14, R13, R12, R11 ;  /* 0x0c00000c0d0e7389 */ /* 0x00006400000c000b */
[----:B01----:R-:W-:Y:S01]  /*3da0*/  ENDCOLLECTIVE ;  /* 0x000000000000791b */ /* 0x003fe20003800000 */
.L_x_10510:
[----:B------:R-:W-:Y:S01]  /*3db0*/  FADD.FTZ R5, RZ, R5 ;  /* 0x00000005ff057221 */ /* 0x000fe20000010000 */
[----:B------:R-:W-:-:S07]  /*3dc0*/  MOV R17, R14 ;  /* 0x0000000e00117202 */ /* 0x000fce0000000f00 */
[----:B------:R-:W-:Y:S05]  /*3dd0*/  WARPSYNC.COLLECTIVE R15, `(.L_x_10511) ;  /* 0x000000000f087348 */ /* 0x000fea0003c00000 */
[----:B------:R0:W1:Y:S02]  /*3de0*/  SHFL.BFLY P6, R14, R13, R12, R11 ;  /* 0x0c00000c0d0e7389 */ /* 0x00006400000c000b */
[----:B01----:R-:W-:Y:S01]  /*3df0*/  ENDCOLLECTIVE ;  /* 0x000000000000791b */ /* 0x003fe20003800000 */
.L_x_10511:
[----:B------:R-:W-:Y:S01]  /*3e00*/  FADD.FTZ R17, RZ, R17 ;  /* 0x00000011ff117221 */ /* 0x000fe20000010000 */
[----:B------:R-:W-:Y:S06]  /*3e10*/  BRA `(.L_x_10512) ;  /* 0xfffffff0009c7947 */ /* 0x000fec000383ffff */
.L_x_10513:
        /* <DEDUP_REMOVED lines=14> */
.L_x_28220:


//--------------------- .text._ZN4vllm25paged_attention_v1_kernelI13__nv_bfloat16hLi80ELi16ELi128ELNS_18Fp8KVCacheDataTypeE1ELb1EEEvPT_PKS3_PKT0_S9_ifPKiSB_iPKfiiiSD_SD_iiiii --------------------------
	.section	.text._ZN4vllm25paged_attention_v1_kernelI13__nv_bfloat16hLi80ELi16ELi128ELNS_18Fp8KVCacheDataTypeE1ELb1EEEvPT_PKS3_PKT0_S9_ifPKiSB_iPKfiiiSD_SD_iiiii,"ax",@progbits
	.align	128
        .global         _ZN4vllm25paged_attention_v1_kernelI13__nv_bfloat16hLi80ELi16ELi128ELNS_18Fp8KVCacheDataTypeE1ELb1EEEvPT_PKS3_PKT0_S9_ifPKiSB_iPKfiiiSD_SD_iiiii
        .type           _ZN4vllm25paged_attention_v1_kernelI13__nv_bfloat16hLi80ELi16ELi128ELNS_18Fp8KVCacheDataTypeE1ELb1EEEvPT_PKS3_PKT0_S9_ifPKiSB_iPKfiiiSD_SD_iiiii,@function
        .size           _ZN4vllm25paged_attention_v1_kernelI13__nv_bfloat16hLi80ELi16ELi128ELNS_18Fp8KVCacheDataTypeE1ELb1EEEvPT_PKS3_PKT0_S9_ifPKiSB_iPKfiiiSD_SD_iiiii,(.L_x_28221 - _ZN4vllm25paged_attention_v1_kernelI13__nv_bfloat16hLi80ELi16ELi128ELNS_18Fp8KVCacheDataTypeE1ELb1EEEvPT_PKS3_PKT0_S9_ifPKiSB_iPKfiiiSD_SD_iiiii)
        .other          _ZN4vllm25paged_attention_v1_kernelI13__nv_bfloat16hLi80ELi16ELi128ELNS_18Fp8KVCacheDataTypeE1ELb1EEEvPT_PKS3_PKT0_S9_ifPKiSB_iPKfiiiSD_SD_iiiii,@"STO_CUDA_ENTRY STV_DEFAULT"
_ZN4vllm25paged_attention_v1_kernelI13__nv_bfloat16hLi80ELi16ELi128ELNS_18Fp8KVCacheDataTypeE1ELb1EEEvPT_PKS3_PKT0_S9_ifPKiSB_iPKfiiiSD_SD_iiiii:
.text._ZN4vllm25paged_attention_v1_kernelI13__nv_bfloat16hLi80ELi16ELi128ELNS_18Fp8KVCacheDataTypeE1ELb1EEEvPT_PKS3_PKT0_S9_ifPKiSB_iPKfiiiSD_SD_iiiii:
        /* <DEDUP_REMOVED lines=51> */
.L_x_10518:
        /* <DEDUP_REMOVED lines=13> */
.L_x_10517:
[----:B------:R-:W-:Y:S05]  /*0400*/  BSYNC B1 ;  /* 0x0000000000017941 */ /* 0x000fea0003800000 */
.L_x_10516:
        /* <DEDUP_REMOVED lines=14> */
.L_x_10519:
        /* <DEDUP_REMOVED lines=21> */
.L_x_10515:
[----:B------:R-:W-:Y:S05]  /*0640*/  BSYNC B0 ;  /* 0x0000000000007941 */ /* 0x000fea0003800000 */
.L_x_10514:
        /* <DEDUP_REMOVED lines=88> */
.L_x_10520:
[----:B------:R-:W-:Y:S02]  /*0bd0*/  ULDC UR4, c[0x0][0x278] ;  /* 0x00009e0000047ab9 */ /* 0x000fe40000000800 */
[----:B------:R-:W-:-:S04]  /*0be0*/  IMAD R13, R9, UR4, R4 ;  /* 0x00000004090d7c24 */ /* 0x000fc8000f8e0204 */
[----:B------:R-:W-:-:S07]  /*0bf0*/  IMAD R20, R13, R14, RZ ;  /* 0x0000000e0d147224 */ /* 0x000fce00078e02ff */
.L_x_10521:
        /* <DEDUP_REMOVED lines=25> */
.L_x_10525:
        /* <DEDUP_REMOVED lines=41> */
.L_x_10523:
[----:B------:R-:W-:Y:S05]  /*1020*/  BSYNC B7 ;  /* 0x0000000000077941 */ /* 0x000fea0003800000 */
.L_x_10522:
        /* <DEDUP_REMOVED lines=14> */
.L_x_10561:
        /* <DEDUP_REMOVED lines=47> */
.L_x_10531:
        /* <DEDUP_REMOVED lines=11> */
.L_x_10530:
[----:B------:R-:W-:Y:S05]  /*14b0*/  BSYNC B1 ;  /* 0x0000000000017941 */ /* 0x000fea0003800000 */
.L_x_10529:
        /* <DEDUP_REMOVED lines=14> */
.L_x_10534:
        /* <DEDUP_REMOVED lines=100> */
.L_x_10533:
[----:B------:R-:W-:Y:S05]  /*1be0*/  BSYNC B1 ;  /* 0x0000000000017941 */ /* 0x000fea0003800000 */
.L_x_10532:
        /* <DEDUP_REMOVED lines=55> */
.L_x_10536:
[----:B------:R-:W-:Y:S05]  /*1f60*/  BSYNC B1 ;  /* 0x0000000000017941 */ /* 0x000fea0003800000 */
.L_x_10535:
        /* <DEDUP_REMOVED lines=26> */
.L_x_10528:
[----:B------:R-:W-:Y:S05]  /*2110*/  BSYNC B0 ;  /* 0x0000000000007941 */ /* 0x000fea0003800000 */
.L_x_10527:
        /* <DEDUP_REMOVED lines=50> */
.L_x_10541:
        /* <DEDUP_REMOVED lines=8> */
.L_x_10540:
[----:B------:R-:W-:Y:S05]  /*24c0*/  BSYNC B1 ;  /* 0x0000000000017941 */ /* 0x000fea0003800000 */
.L_x_10539:
        /* <DEDUP_REMOVED lines=14> */
.L_x_10544:
        /* <DEDUP_REMOVED lines=52> */
.L_x_10543:
[----:B------:R-:W-:Y:S05]  /*28f0*/  BSYNC B1 ;  /* 0x0000000000017941 */ /* 0x000fea0003800000 */
.L_x_10542:
        /* <DEDUP_REMOVED lines=31> */
.L_x_10546:
[----:B------:R-:W-:Y:S05]  /*2af0*/  BSYNC B1 ;  /* 0x0000000000017941 */ /* 0x000fea0003800000 */
.L_x_10545:
        /* <DEDUP_REMOVED lines=14> */
.L_x_10538:
[----:B------:R-:W-:Y:S05]  /*2be0*/  BSYNC B0 ;  /* 0x0000000000007941 */ /* 0x000fea0003800000 */
.L_x_10537:
        /* <DEDUP_REMOVED lines=28> */
.L_x_10550:
        /* <DEDUP_REMOVED lines=33> */
.L_x_10548:
[----:B------:R-:W-:Y:S05]  /*2fc0*/  BSYNC B6 ;  /* 0x0000000000067941 */ /* 0x000fea0003800000 */
.L_x_10547:
        /* <DEDUP_REMOVED lines=10> */
.L_x_10567:
        /* <DEDUP_REMOVED lines=39> */
.L_x_10553:
[----:B------:R-:W-:Y:S05]  /*32e0*/  BSYNC B0 ;  /* 0x0000000000007941 */ /* 0x000fea0003800000 */
.L_x_10552:
        /* <DEDUP_REMOVED lines=19> */
.L_x_10555:
[----:B------:R-:W-:Y:S05]  /*3420*/  BSYNC B0 ;  /* 0x0000000000007941 */ /* 0x000fea0003800000 */
.L_x_10554:
        /* <DEDUP_REMOVED lines=51> */
.L_x_10524:
        /* <DEDUP_REMOVED lines=16> */
.L_x_10549:
        /* <DEDUP_REMOVED lines=16> */
.L_x_10556:
[----:B------:R-:W-:Y:S05]  /*3960*/  EXIT ;  /* 0x000000000000794d */ /* 0x000fea0003800000 */
.L_x_10526:
[----:B------:R-:W-:Y:S01]  /*3970*/  HFMA2.MMA R11, -RZ, RZ, 0, 1.847743988037109375e-06 ;  /* 0x0000001fff0b7435 */ /* 0x000fe200000001ff */
[----:B------:R-:W-:Y:S01]  /*3980*/  IMAD.MOV.U32 R12, RZ, RZ, 0x10 ;  /* 0x00000010ff0c7424 */ /* 0x000fe200078e00ff */
[----:B------:R-:W-:Y:S01]  /*3990*/  MOV R2, 0xff7fffff ;  /* 0xff7fffff00027802 */ /* 0x000fe20000000f00 */
[----:B------:R-:W-:-:S08]  /*39a0*/  IMAD.MOV.U32 R15, RZ, RZ, -0x1 ;  /* 0xffffffffff0f7424 */ /* 0x000fd000078e00ff */
[----:B------:R-:W-:Y:S05]  /*39b0*/  WARPSYNC.COLLECTIVE R15, `(.L_x_10557) ;  /* 0x000000000f087348 */ /* 0x000fea0003c00000 */
[----:B------:R0:W1:Y:S02]  /*39c0*/  SHFL.BFLY P6, R14, R13, R12, R11 ;  /* 0x0c00000c0d0e7389 */ /* 0x00006400000c000b */
[----:B01----:R-:W-:Y:S01]  /*39d0*/  ENDCOLLECTIVE ;  /* 0x000000000000791b */ /* 0x003fe20003800000 */
.L_x_10557:
[----:B------:R-:W-:Y:S01]  /*39e0*/  IMAD.MOV.U32 R12, RZ, RZ, 0x8 ;  /* 0x00000008ff0c7424 */ /* 0x000fe200078e00ff */
[----:B------:R-:W-:-:S04]  /*39f0*/  FMNMX.FTZ R0, R14, -3.40282346638528859812e+38, !PT ;  /* 0xff7fffff0e007809 */ /* 0x000fc80007810000 */
[----:B------:R-:W-:-:S07]  /*3a00*/  MOV R13, R0 ;  /* 0x00000000000d7202 */ /* 0x000fce0000000f00 */
[----:B------:R-:W-:Y:S05]  /*3a10*/  WARPSYNC.COLLECTIVE R15, `(.L_x_10558) ;  /* 0x000000000f087348 */ /* 0x000fea0003c00000 */
[----:B------:R0:W1:Y:S02]  /*3a20*/  SHFL.BFLY P6, R14, R13, R12, R11 ;  /* 0x0c00000c0d0e7389 */ /* 0x00006400000c000b */
[----:B01----:R-:W-:Y:S01]  /*3a30*/  ENDCOLLECTIVE ;  /* 0x000000000000791b */ /* 0x003fe20003800000 */
.L_x_10558:
[----:B------:R-:W-:Y:S01]  /*3a40*/  IMAD.MOV.U32 R12, RZ, RZ, 0x4 ;  /* 0x00000004ff0c7424 */ /* 0x000fe200078e00ff */
[----:B------:R-:W-:-:S04]  /*3a50*/  FMNMX.FTZ R3, R0, R14, !PT ;  /* 0x0000000e00037209 */ /* 0x000fc80007810000 */
[----:B------:R-:W-:-:S07]  /*3a60*/  MOV R13, R3 ;  /* 0x00000003000d7202 */ /* 0x000fce0000000f00 */
[----:B------:R-:W-:Y:S05]  /*3a70*/  WARPSYNC.COLLECTIVE R15, `(.L_x_10559) ;  /* 0x000000000f087348 */ /* 0x000fea0003c00000 */
[----:B------:R0:W1:Y:S02]  /*3a80*/  SHFL.BFLY P6, R14, R13, R12, R11 ;  /* 0x0c00000c0d0e7389 */ /* 0x00006400000c000b */
[----:B01----:R-:W-:Y:S01]  /*3a90*/  ENDCOLLECTIVE ;  /* 0x000000000000791b */ /* 0x003fe20003800000 */
.L_x_10559:
[----:B------:R-:W-:Y:S01]  /*3aa0*/  IMAD.MOV.U32 R12, RZ, RZ, 0x2 ;  /* 0x00000002ff0c7424 */ /* 0x000fe200078e00ff */
[----:B------:R-:W-:-:S04]  /*3ab0*/  FMNMX.FTZ R4, R3, R14, !PT ;  /* 0x0000000e03047209 */ /* 0x000fc80007810000 */
[----:B------:R-:W-:-:S07]  /*3ac0*/  MOV R13, R4 ;  /* 0x00000004000d7202 */ /* 0x000fce0000000f00 */
[----:B------:R-:W-:Y:S05]  /*3ad0*/  WARPSYNC.COLLECTIVE R15, `(.L_x_10560) ;  /* 0x000000000f087348 */ /* 0x000fea0003c00000 */
[----:B------:R0:W1:Y:S02]  /*3ae0*/  SHFL.BFLY P6, R14, R13, R12, R11 ;  /* 0x0c00000c0d0e7389 */ /* 0x00006400000c000b */
[----:B01----:R-:W-:Y:S01]  /*3af0*/  ENDCOLLECTIVE ;  /* 0x000000000000791b */ /* 0x003fe20003800000 */
.L_x_10560:
[----:B------:R-:W-:Y:S05]  /*3b00*/  BRA `(.L_x_10561) ;  /* 0xffffffd400807947 */ /* 0x000fea000383ffff */
.L_x_10551:
[----:B-1----:R-:W-:Y:S01]  /*3b10*/  HFMA2.MMA R12, -RZ, RZ, 0, 5.9604644775390625e-08 ;  /* 0x00000001ff0c7435 */ /* 0x002fe200000001ff */
[----:B------:R-:W-:Y:S01]  /*3b20*/  IMAD.MOV.U32 R13, RZ, RZ, RZ ;  /* 0x000000ffff0d7224 */ /* 0x000fe200078e00ff */
[----:B------:R-:W-:Y:S01]  /*3b30*/  MOV R15, 0xffffffff ;  /* 0xffffffff000f7802 */ /* 0x000fe20000000f00 */
[----:B------:R-:W-:-:S08]  /*3b40*/  IMAD.MOV.U32 R11, RZ, RZ, 0x1f ;  /* 0x0000001fff0b7424 */ /* 0x000fd000078e00ff */
[----:B0-----:R-:W-:Y:S05]  /*3b50*/  WARPSYNC.COLLECTIVE R15, `(.L_x_10562) ;  /* 0x000000000f087348 */ /* 0x001fea0003c00000 */
[----:B------:R1:W2:Y:S02]  /*3b60*/  SHFL.BFLY P6, R14, R13, R12, R11 ;  /* 0x0c00000c0d0e7389 */ /* 0x0002a400000c000b */
[----:B012---:R-:W-:Y:S01]  /*3b70*/  ENDCOLLECTIVE ;  /* 0x000000000000791b */ /* 0x007fe20003800000 */
.L_x_10562:
[----:B------:R-:W-:-:S07]  /*3b80*/  IMAD.MOV.U32 R0, RZ, RZ, R14 ;  /* 0x000000ffff007224 */ /* 0x000fce00078e000e */
[----:B------:R-:W-:Y:S05]  /*3b90*/  WARPSYNC.COLLECTIVE R15, `(.L_x_10563) ;  /* 0x000000000f087348 */ /* 0x000fea0003c00000 */
[----:B------:R0:W1:Y:S02]  /*3ba0*/  SHFL.BFLY P6, R14, R13, R12, R11 ;  /* 0x0c00000c0d0e7389 */ /* 0x00006400000c000b */
[----:B01----:R-:W-:Y:S01]  /*3bb0*/  ENDCOLLECTIVE ;  /* 0x000000000000791b */ /* 0x003fe20003800000 */
.L_x_10563:
[----:B------:R-:W-:Y:S01]  /*3bc0*/  FADD.FTZ R0, RZ, R0 ;  /* 0x00000000ff007221 */ /* 0x000fe20000010000 */
[----:B------:R-:W-:-:S07]  /*3bd0*/  MOV R2, R14 ;  /* 0x0000000e00027202 */ /* 0x000fce0000000f00 */
[----:B------:R-:W-:Y:S05]  /*3be0*/  WARPSYNC.COLLECTIVE R15, `(.L_x_10564) ;  /* 0x000000000f087348 */ /* 0x000fea0003c00000 */
[----:B------:R0:W1:Y:S02]  /*3bf0*/  SHFL.BFLY P6, R14, R13, R12, R11 ;  /* 0x0c00000c0d0e7389 */ /* 0x00006400000c000b */
[----:B01----:R-:W-:Y:S01]  /*3c00*/  ENDCOLLECTIVE ;  /* 0x000000000000791b */ /* 0x003fe20003800000 */
.L_x_10564:
[----:B------:R-:W-:Y:S01]  /*3c10*/  FADD.FTZ R3, RZ, R2 ;  /* 0x00000002ff037221 */ /* 0x000fe20000010000 */
[----:B------:R-:W-:-:S07]  /*3c20*/  IMAD.MOV.U32 R4, RZ, RZ, R14 ;  /* 0x000000ffff047224 */ /* 0x000fce00078e000e */
[----:B------:R-:W-:Y:S05]  /*3c30*/  WARPSYNC.COLLECTIVE R15, `(.L_x_10565) ;  /* 0x000000000f087348 */ /* 0x000fea0003c00000 */
[----:B------:R0:W1:Y:S02]  /*3c40*/  SHFL.BFLY P6, R14, R13, R12, R11 ;  /* 0x0c00000c0d0e7389 */ /* 0x00006400000c000b */
[----:B01----:R-:W-:Y:S01]  /*3c50*/  ENDCOLLECTIVE ;  /* 0x000000000000791b */ /* 0x003fe20003800000 */
.L_x_10565:
[----:B------:R-:W-:Y:S01]  /*3c60*/  FADD.FTZ R2, RZ, R4 ;  /* 0x00000004ff027221 */ /* 0x000fe20000010000 */
[----:B------:R-:W-:-:S07]  /*3c70*/  MOV R5, R14 ;  /* 0x0000000e00057202 */ /* 0x000fce0000000f00 */
[----:B------:R-:W-:Y:S05]  /*3c80*/  WARPSYNC.COLLECTIVE R15, `(.L_x_10566) ;  /* 0x000000000f087348 */ /* 0x000fea0003c00000 */
[----:B------:R0:W1:Y:S02]  /*3c90*/  SHFL.BFLY P6, R14, R13, R12, R11 ;  /* 0x0c00000c0d0e7389 */ /* 0x00006400000c000b */
[----:B01----:R-:W-:Y:S01]  /*3ca0*/  ENDCOLLECTIVE ;  /* 0x000000000000791b */ /* 0x003fe20003800000 */
.L_x_10566:
[----:B------:R-:W-:Y:S01]  /*3cb0*/  FADD.FTZ R5, RZ, R5 ;  /* 0x00000005ff057221 */ /* 0x000fe20000010000 */
[----:B------:R-:W-:Y:S06]  /*3cc0*/  BRA `(.L_x_10567) ;  /* 0xfffffff000e87947 */ /* 0x000fec000383ffff */
.L_x_10568:
        /* <DEDUP_REMOVED lines=11> */
.L_x_28221:


//--------------------- .text._ZN4vllm25paged_attention_v1_kernelI13__nv_bfloat16hLi64ELi16ELi128ELNS_18Fp8KVCacheDataTypeE1ELb1EEEvPT_PKS3_PKT0_S9_ifPKiSB_iPKfiiiSD_SD_iiiii --------------------------
	.section	.text._ZN4vllm25paged_attention_v1_kernelI13__nv_bfloat16hLi64ELi16ELi128ELNS_18Fp8KVCacheDataTypeE1ELb1EEEvPT_PKS3_PKT0_S9_ifPKiSB_iPKfiiiSD_SD_iiiii,"ax",@progbits
	.align	128
        .global         _ZN4vllm25paged_attention_v1_kernelI13__nv_bfloat16hLi64ELi16ELi128ELNS_18Fp8KVCacheDataTypeE1ELb1EEEvPT_PKS3_PKT0_S9_ifPKiSB_iPKfiiiSD_SD_iiiii
        .type           _ZN4vllm25paged_attention_v1_kernelI13__nv_bfloat16hLi64ELi16ELi128ELNS_18Fp8KVCacheDataTypeE1ELb1EEEvPT_PKS3_PKT0_S9_ifPKiSB_iPKfiiiSD_SD_iiiii,@function
        .size           _ZN4vllm25paged_attention_v1_kernelI13__nv_bfloat16hLi64ELi16ELi128ELNS_18Fp8KVCacheDataTypeE1ELb1EEEvPT_PKS3_PKT0_S9_ifPKiSB_iPKfiiiSD_SD_iiiii,(.L_x_28222 - _ZN4vllm25paged_attention_v1_kernelI13__nv_bfloat16hLi64ELi16ELi128ELNS_18Fp8KVCacheDataTypeE1ELb1EEEvPT_PKS3_PKT0_S9_ifPKiSB_iPKfiiiSD_SD_iiiii)
        .other          _ZN4vllm25paged_attention_v1_kernelI13__nv_bfloat16hLi64ELi16ELi128ELNS_18Fp8KVCacheDataTypeE1ELb1EEEvPT_PKS3_PKT0_S9_ifPKiSB_iPKfiiiSD_SD_iiiii,@"STO_CUDA_ENTRY STV_DEFAULT"
_ZN4vllm25paged_attention_v1_kernelI13__nv_bfloat16hLi64ELi16ELi128ELNS_18Fp8KVCacheDataTypeE1ELb1EEEvPT_PKS3_PKT0_S9_ifPKiSB_iPKfiiiSD_SD_iiiii:
.text._ZN4vllm25paged_attention_v1_kernelI13__nv_bfloat16hLi64ELi16ELi128ELNS_18Fp8KVCacheDataTypeE1ELb1EEEvPT_PKS3_PKT0_S9_ifPKiSB_iPKfiiiSD_SD_iiiii:
        /* <DEDUP_REMOVED lines=51> */
.L_x_10573:
        /* <DEDUP_REMOVED lines=13> */
.L_x_10572:
[----:B------:R-:W-:Y:S05]  /*0400*/  BSYNC B1 ;  /* 0x0000000000017941 */ /* 0x000fea0003800000 */
.L_x_10571:
        /* <DEDUP_REMOVED lines=14> */
.L_x_10574:
        /* <DEDUP_REMOVED lines=21> */
.L_x_10570:
[----:B------:R-:W-:Y:S05]  /*0640*/  BSYNC B0 ;  /* 0x0000000000007941 */ /* 0x000fea0003800000 */
.L_x_10569:
        /* <DEDUP_REMOVED lines=89> */
.L_x_10575:
[----:B------:R-:W-:Y:S02]  /*0be0*/  ULDC UR4, c[0x0][0x278] ;  /* 0x00009e0000047ab9 */ /* 0x000fe40000000800 */
[----:B------:R-:W-:-:S04]  /*0bf0*/  IMAD R2, R8, UR4, R7 ;  /* 0x0000000408027c24 */ /* 0x000fc8000f8e0207 */
[----:B------:R-:W-:-:S07]  /*0c00*/  IMAD R20, R2, R13, RZ ;  /* 0x0000000d02147224 */ /* 0x000fce00078e02ff */
.L_x_10576:
        /* <DEDUP_REMOVED lines=24> */
.L_x_10580:
        /* <DEDUP_REMOVED lines=41> */
.L_x_10578:
[----:B------:R-:W-:Y:S05]  /*1020*/  BSYNC B7 ;  /* 0x0000000000077941 */ /* 0x000fea0003800000 */
.L_x_10577:
        /* <DEDUP_REMOVED lines=14> */
.L_x_10614:
        /* <DEDUP_REMOVED lines=47> */
.L_x_10586:
        /* <DEDUP_REMOVED lines=11> */
.L_x_10585:
[----:B------:R-:W-:Y:S05]  /*14b0*/  BSYNC B1 ;  /* 0x0000000000017941 */ /* 0x000fea0003800000 */
.L_x_10584:
        /* <DEDUP_REMOVED lines=14> */
.L_x_10589:
        /* <DEDUP_REMOVED lines=100> */
.L_x_10588:
[----:B------:R-:W-:Y:S05]  /*1be0*/  BSYNC B1 ;  /* 0x0000000000017941 */ /* 0x000fea0003800000 */
.L_x_10587:
        /* <DEDUP_REMOVED lines=55> */
.L_x_10591:
[----:B------:R-:W-:Y:S05]  /*1f60*/  BSYNC B1 ;  /* 0x0000000000017941 */ /* 0x000fea0003800000 */
.L_x_10590:
        /* <DEDUP_REMOVED lines=26> */
.L_x_10583:
[----:B------:R-:W-:Y:S05]  /*2110*/  BSYNC B0 ;  /* 0x0000000000007941 */ /* 0x000fea0003800000 */
.L_x_10582:
        /* <DEDUP_REMOVED lines=50> */
.L_x_10596:
        /* <DEDUP_REMOVED lines=8> */
.L_x_10595:
[----:B------:R-:W-:Y:S05]  /*24c0*/  BSYNC B1 ;  /* 0x0000000000017941 */ /* 0x000fea0003800000 */
.L_x_10594:
        /* <DEDUP_REMOVED lines=14> */
.L_x_10599:
        /* <DEDUP_REMOVED lines=52> */
.L_x_10598:
[----:B------:R-:W-:Y:S05]  /*28f0*/  BSYNC B1 ;  /* 0x0000000000017941 */ /* 0x000fea0003800000 */
.L_x_10597:
        /* <DEDUP_REMOVED lines=31> */
.L_x_10601:
[----:B------:R-:W-:Y:S05]  /*2af0*/  BSYNC B1 ;  /* 0x0000000000017941 */ /* 0x000fea0003800000 */
.L_x_10600:
        /* <DEDUP_REMOVED lines=14> */
.L_x_10593:
[----:B------:R-:W-:Y:S05]  /*2be0*/  BSYNC B0 ;  /* 0x0000000000007941 */ /* 0x000fea0003800000 */
.L_x_10592:
        /* <DEDUP_REMOVED lines=28> */
.L_x_10605:
        /* <DEDUP_REMOVED lines=32> */
.L_x_10603:
[----:B------:R-:W-:Y:S05]  /*2fb0*/  BSYNC B6 ;  /* 0x0000000000067941 */ /* 0x000fea0003800000 */
.L_x_10602:
        /* <DEDUP_REMOVED lines=9> */
.L_x_10619:
        /* <DEDUP_REMOVED lines=50> */
.L_x_10608:
[----:B------:R-:W-:Y:S05]  /*3370*/  BSYNC B0 ;  /* 0x0000000000007941 */ /* 0x000fea0003800000 */
.L_x_10607:
        /* <DEDUP_REMOVED lines=45> */
.L_x_10579:
        /* <DEDUP_REMOVED lines=16> */
.L_x_10604:
        /* <DEDUP_REMOVED lines=16> */
.L_x_10609:
[----:B------:R-:W-:Y:S05]  /*3850*/  EXIT ;  /* 0x000000000000794d */ /* 0x000fea0003800000 */
.L_x_10581:
[----:B------:R-:W-:Y:S01]  /*3860*/  MOV R12, 0x10 ;  /* 0x00000010000c7802 */ /* 0x000fe20000000f00 */
[----:B------:R-:W-:Y:S01]  /*3870*/  IMAD.MOV.U32 R11, RZ, RZ, 0x1f ;  /* 0x0000001fff0b7424 */ /* 0x000fe200078e00ff */
[----:B------:R-:W-:Y:S01]  /*3880*/  MOV R15, 0xffffffff ;  /* 0xffffffff000f7802 */ /* 0x000fe20000000f00 */
[----:B------:R-:W-:-:S07]  /*3890*/  IMAD.MOV.U32 R2, RZ, RZ, -0x800001 ;  /* 0xff7fffffff027424 */ /* 0x000fce00078e00ff */
[----:B------:R-:W-:Y:S05]  /*38a0*/  WARPSYNC.COLLECTIVE R15, `(.L_x_10610) ;  /* 0x000000000f087348 */ /* 0x000fea0003c00000 */
[----:B------:R0:W1:Y:S02]  /*38b0*/  SHFL.BFLY P6, R14, R13, R12, R11 ;  /* 0x0c00000c0d0e7389 */ /* 0x00006400000c000b */
[----:B01----:R-:W-:Y:S01]  /*38c0*/  ENDCOLLECTIVE ;  /* 0x000000000000791b */ /* 0x003fe20003800000 */
.L_x_10610:
[----:B------:R-:W-:Y:S01]  /*38d0*/  HFMA2.MMA R12, -RZ, RZ, 0, 4.76837158203125e-07 ;  /* 0x00000008ff0c7435 */ /* 0x000fe200000001ff */
[----:B------:R-:W-:-:S05]  /*38e0*/  FMNMX.FTZ R0, R14, -3.40282346638528859812e+38, !PT ;  /* 0xff7fffff0e007809 */ /* 0x000fca0007810000 */
[----:B------:R-:W-:-:S07]  /*38f0*/  IMAD.MOV.U32 R13, RZ, RZ, R0 ;  /* 0x000000ffff0d7224 */ /* 0x000fce00078e0000 */
[----:B------:R-:W-:Y:S05]  /*3900*/  WARPSYNC.COLLECTIVE R15, `(.L_x_10611) ;  /* 0x000000000f087348 */ /* 0x000fea0003c00000 */
[----:B------:R0:W1:Y:S02]  /*3910*/  SHFL.BFLY P6, R14, R13, R12, R11 ;  /* 0x0c00000c0d0e7389 */ /* 0x00006400000c000b */
[----:B01----:R-:W-:Y:S01]  /*3920*/  ENDCOLLECTIVE ;  /* 0x000000000000791b */ /* 0x003fe20003800000 */
.L_x_10611:
[----:B------:R-:W-:Y:S02]  /*3930*/  MOV R12, 0x4 ;  /* 0x00000004000c7802 */ /* 0x000fe40000000f00 */
[----:B------:R-:W-:-:S05]  /*3940*/  FMNMX.FTZ R3, R0, R14, !PT ;  /* 0x0000000e00037209 */ /* 0x000fca0007810000 */
[----:B------:R-:W-:-:S07]  /*3950*/  IMAD.MOV.U32 R13, RZ, RZ, R3 ;  /* 0x000000ffff0d7224 */ /* 0x000fce00078e0003 */
[----:B------:R-:W-:Y:S05]  /*3960*/  WARPSYNC.COLLECTIVE R15, `(.L_x_10612) ;  /* 0x000000000f087348 */ /* 0x000fea0003c00000 */
[----:B------:R0:W1:Y:S02]  /*3970*/  SHFL.BFLY P6, R14, R13, R12, R11 ;  /* 0x0c00000c0d0e7389 */ /* 0x00006400000c000b */
[----:B01----:R-:W-:Y:S01]  /*3980*/  ENDCOLLECTIVE ;  /* 0x000000000000791b */ /* 0x003fe20003800000 */
.L_x_10612:
[----:B------:R-:W-:Y:S01]  /*3990*/  HFMA2.MMA R12, -RZ, RZ, 0, 1.1920928955078125e-07 ;  /* 0x00000002ff0c7435 */ /* 0x000fe200000001ff */
[----:B------:R-:W-:-:S05]  /*39a0*/  FMNMX.FTZ R4, R3, R14, !PT ;  /* 0x0000000e03047209 */ /* 0x000fca0007810000 */
[----:B------:R-:W-:-:S07]  /*39b0*/  IMAD.MOV.U32 R13, RZ, RZ, R4 ;  /* 0x000000ffff0d7224 */ /* 0x000fce00078e0004 */
[----:B------:R-:W-:Y:S05]  /*39c0*/  WARPSYNC.COLLECTIVE R15, `(.L_x_10613) ;  /* 0x000000000f087348 */ /* 0x000fea0003c00000 */
[----:B------:R0:W1:Y:S02]  /*39d0*/  SHFL.BFLY P6, R14, R13, R12, R11 ;  /* 0x0c00000c0d0e7389 */ /* 0x00006400000c000b */
[----:B01----:R-:W-:Y:S01]  /*39e0*/  ENDCOLLECTIVE ;  /* 0x000000000000791b */ /* 0x003fe20003800000 */
.L_x_10613:
[----:B------:R-:W-:Y:S05]  /*39f0*/  BRA `(.L_x_10614) ;  /* 0xffffffd400c47947 */ /* 0x000fea000383ffff */
.L_x_10606:
[----:B-1----:R-:W-:Y:S01]  /*3a00*/  HFMA2.MMA R11, -RZ, RZ, 0, 1.847743988037109375e-06 ;  /* 0x0000001fff0b7435 */ /* 0x002fe200000001ff */
[----:B------:R-:W-:Y:S01]  /*3a10*/  MOV R13, RZ ;  /* 0x000000ff000d7202 */ /* 0x000fe20000000f00 */
[----:B------:R-:W-:Y:S02]  /*3a20*/  IMAD.MOV.U32 R12, RZ, RZ, 0x1 ;  /* 0x00000001ff0c7424 */ /* 0x000fe400078e00ff */
[----:B------:R-:W-:-:S07]  /*3a30*/  IMAD.MOV.U32 R15, RZ, RZ, -0x1 ;  /* 0xffffffffff0f7424 */ /* 0x000fce00078e00ff */
[----:B0-----:R-:W-:Y:S05]  /*3a40*/  WARPSYNC.COLLECTIVE R15, `(.L_x_10615) ;  /* 0x000000000f087348 */ /* 0x001fea0003c00000 */
[----:B------:R1:W2:Y:S02]  /*3a50*/  SHFL.BFLY P6, R14, R13, R12, R11 ;  /* 0x0c00000c0d0e7389 */ /* 0x0002a400000c000b */
[----:B012---:R-:W-:Y:S01]  /*3a60*/  ENDCOLLECTIVE ;  /* 0x000000000000791b */ /* 0x007fe20003800000 */
.L_x_10615:
[----:B------:R-:W-:-:S07]  /*3a70*/  MOV R0, R14 ;  /* 0x0000000e00007202 */ /* 0x000fce0000000f00 */
[----:B------:R-:W-:Y:S05]  /*3a80*/  WARPSYNC.COLLECTIVE R15, `(.L_x_10616) ;  /* 0x000000000f087348 */ /* 0x000fea0003c00000 */
[----:B------:R0:W1:Y:S02]  /*3a90*/  SHFL.BFLY P6, R14, R13, R12, R11 ;  /* 0x0c00000c0d0e7389 */ /* 0x00006400000c000b */
[----:B01----:R-:W-:Y:S01]  /*3aa0*/  ENDCOLLECTIVE ;  /* 0x000000000000791b */ /* 0x003fe20003800000 */
.L_x_10616:
[----:B------:R-:W-:Y:S01]  /*3ab0*/  FADD.FTZ R0, RZ, R0 ;  /* 0x00000000ff007221 */ /* 0x000fe20000010000 */
[----:B------:R-:W-:-:S07]  /*3ac0*/  IMAD.MOV.U32 R2, RZ, RZ, R14 ;  /* 0x000000ffff027224 */ /* 0x000fce00078e000e */
[----:B------:R-:W-:Y:S05]  /*3ad0*/  WARPSYNC.COLLECTIVE R15, `(.L_x_10617) ;  /* 0x000000000f087348 */ /* 0x000fea0003c00000 */
[----:B------:R0:W1:Y:S02]  /*3ae0*/  SHFL.BFLY P6, R14, R13, R12, R11 ;  /* 0x0c00000c0d0e7389 */ /* 0x00006400000c000b */
[----:B01----:R-:W-:Y:S01]  /*3af0*/  ENDCOLLECTIVE ;  /* 0x000000000000791b */ /* 0x003fe20003800000 */
.L_x_10617:
[----:B------:R-:W-:Y:S01]  /*3b00*/  FADD.FTZ R3, RZ, R2 ;  /* 0x00000002ff037221 */ /* 0x000fe20000010000 */
[----:B------:R-:W-:-:S07]  /*3b10*/  MOV R4, R14 ;  /* 0x0000000e00047202 */ /* 0x000fce0000000f00 */
[----:B------:R-:W-:Y:S05]  /*3b20*/  WARPSYNC.COLLECTIVE R15, `(.L_x_10618) ;  /* 0x000000000f087348 */ /* 0x000fea0003c00000 */
[----:B------:R0:W1:Y:S02]  /*3b30*/  SHFL.BFLY P6, R14, R13, R12, R11 ;  /* 0x0c00000c0d0e7389 */ /* 0x00006400000c000b */
[----:B01----:R-:W-:Y:S01]  /*3b40*/  ENDCOLLECTIVE ;  /* 0x000000000000791b */ /* 0x003fe20003800000 */
.L_x_10618:
[----:B------:R-:W-:Y:S01]  /*3b50*/  FADD.FTZ R4, RZ, R4 ;  /* 0x00000004ff047221 */ /* 0x000fe20000010000 */
[----:B------:R-:W-:Y:S06]  /*3b60*/  BRA `(.L_x_10619) ;  /* 0xfffffff400387947 */ /* 0x000fec000383ffff */
.L_x_10620:
        /* <DEDUP_REMOVED lines=9> */
.L_x_28222:


//--------------------- .text._ZN4vllm25paged_attention_v1_kernelI13__nv_bfloat16hLi32ELi16ELi128ELNS_18Fp8KVCacheDataTypeE1ELb1EEEvPT_PKS3_PKT0_S9_ifPKiSB_iPKfiiiSD_SD_iiiii --------------------------
	.section	.text._ZN4vllm25paged_attention_v1_kernelI13__nv_bfloat16hLi32ELi16ELi128ELNS_18Fp8KVCacheDataTypeE1ELb1EEEvPT_PKS3_PKT0_S9_ifPKiSB_iPKfiiiSD_SD_iiiii,"ax",@progbits
	.align	128
        .global         _ZN4vllm25paged_attention_v1_kernelI13__nv_bfloat16hLi32ELi16ELi128ELNS_18Fp8KVCacheDataTypeE1ELb1EEEvPT_PKS3_PKT0_S9_ifPKiSB_iPKfiiiSD_SD_iiiii
        .type           _ZN4vllm25paged_attention_v1_kernelI13__nv_bfloat16hLi32ELi16ELi128ELNS_18Fp8KVCacheDataTypeE1ELb1EEEvPT_PKS3_PKT0_S9_ifPKiSB_iPKfiiiSD_SD_iiiii,@function
        .size           _ZN4vllm25paged_attention_v1_kernelI13__nv_bfloat16hLi32ELi16ELi128ELNS_18Fp8KVCacheDataTypeE1ELb1EEEvPT_PKS3_PKT0_S9_ifPKiSB_iPKfiiiSD_SD_iiiii,(.L_x_28223 - _ZN4vllm25paged_attention_v1_kernelI13__nv_bfloat16hLi32ELi16ELi128ELNS_18Fp8KVCacheDataTypeE1ELb1EEEvPT_PKS3_PKT0_S9_ifPKiSB_iPKfiiiSD_SD_iiiii)
        .other          _ZN4vllm25paged_attention_v1_kernelI13__nv_bfloat16hLi32ELi16ELi128ELNS_18Fp8KVCacheDataTypeE1ELb1EEEvPT_PKS3_PKT0_S9_ifPKiSB_iPKfiiiSD_SD_iiiii,@"STO_CUDA_ENTRY STV_DEFAULT"
_ZN4vllm25paged_attention_v1_kernelI13__nv_bfloat16hLi32ELi16ELi128ELNS_18Fp8KVCacheDataTypeE1ELb1EEEvPT_PKS3_PKT0_S9_ifPKiSB_iPKfiiiSD_SD_iiiii:
.text._ZN4vllm25paged_attention_v1_kernelI13__nv_bfloat16hLi32ELi16ELi128ELNS_18Fp8KVCacheDataTypeE1ELb1EEEvPT_PKS3_PKT0_S9_ifPKiSB_iPKfiiiSD_SD_iiiii:
        /* <DEDUP_REMOVED lines=51> */
.L_x_10625:
        /* <DEDUP_REMOVED lines=13> */
.L_x_10624:
[----:B------:R-:W-:Y:S05]  /*0400*/  BSYNC B1 ;  /* 0x0000000000017941 */ /* 0x000fea0003800000 */
.L_x_10623:
        /* <DEDUP_REMOVED lines=14> */
.L_x_10626:
        /* <DEDUP_REMOVED lines=19> */
.L_x_10622:
[----:B------:R-:W-:Y:S05]  /*0620*/  BSYNC B0 ;  /* 0x0000000000007941 */ /* 0x000fea0003800000 */
.L_x_10621:
        /* <DEDUP_REMOVED lines=90> */
.L_x_10627:
[----:B------:R-:W-:Y:S02]  /*0bd0*/  ULDC UR4, c[0x0][0x278] ;  /* 0x00009e0000047ab9 */ /* 0x000fe40000000800 */
[----:B------:R-:W-:-:S04]  /*0be0*/  IMAD R3, R8, UR4, R7 ;  /* 0x0000000408037c24 */ /* 0x000fc8000f8e0207 */
[----:B------:R-:W-:-:S07]  /*0bf0*/  IMAD R20, R3, R14, RZ ;  /* 0x0000000e03147224 */ /* 0x000fce00078e02ff */
.L_x_10628:
        /* <DEDUP_REMOVED lines=24> */
.L_x_10632:
        /* <DEDUP_REMOVED lines=41> */
.L_x_10630:
[----:B------:R-:W-:Y:S05]  /*1010*/  BSYNC B7 ;  /* 0x0000000000077941 */ /* 0x000fea0003800000 */
.L_x_10629:
        /* <DEDUP_REMOVED lines=14> */
.L_x_10668:
        /* <DEDUP_REMOVED lines=47> */
.L_x_10638:
        /* <DEDUP_REMOVED lines=11> */
.L_x_10637:
[----:B------:R-:W-:Y:S05]  /*14a0*/  BSYNC B1 ;  /* 0x0000000000017941 */ /* 0x000fea0003800000 */
.L_x_10636:
        /* <DEDUP_REMOVED lines=14> */
.L_x_10641:
        /* <DEDUP_REMOVED lines=100> */
.L_x_10640:
[----:B------:R-:W-:Y:S05]  /*1bd0*/  BSYNC B1 ;  /* 0x0000000000017941 */ /* 0x000fea0003800000 */
.L_x_10639:
        /* <DEDUP_REMOVED lines=55> */
.L_x_10643:
[----:B------:R-:W-:Y:S05]  /*1f50*/  BSYNC B1 ;  /* 0x0000000000017941 */ /* 0x000fea0003800000 */
.L_x_10642:
        /* <DEDUP_REMOVED lines=26> */
.L_x_10635:
[----:B------:R-:W-:Y:S05]  /*2100*/  BSYNC B0 ;  /* 0x0000000000007941 */ /* 0x000fea0003800000 */
.L_x_10634:
        /* <DEDUP_REMOVED lines=50> */
.L_x_10648:
        /* <DEDUP_REMOVED lines=8> */
.L_x_10647:
[----:B------:R-:W-:Y:S05]  /*24b0*/  BSYNC B1 ;  /* 0x0000000000017941 */ /* 0x000fea0003800000 */
.L_x_10646:
        /* <DEDUP_REMOVED lines=14> */
.L_x_10651:
        /* <DEDUP_REMOVED lines=52> */
.L_x_10650:
[----:B------:R-:W-:Y:S05]  /*28e0*/  BSYNC B1 ;  /* 0x0000000000017941 */ /* 0x000fea0003800000 */
.L_x_10649:
        /* <DEDUP_REMOVED lines=31> */
.L_x_10653:
[----:B------:R-:W-:Y:S05]  /*2ae0*/  BSYNC B1 ;  /* 0x0000000000017941 */ /* 0x000fea0003800000 */
.L_x_10652:
        /* <DEDUP_REMOVED lines=14> */
.L_x_10645:
[----:B------:R-:W-:Y:S05]  /*2bd0*/  BSYNC B0 ;  /* 0x0000000000007941 */ /* 0x000fea0003800000 */
.L_x_10644:
        /* <DEDUP_REMOVED lines=28> */
.L_x_10657:
        /* <DEDUP_REMOVED lines=33> */
.L_x_10655:
[----:B------:R-:W-:Y:S05]  /*2fb0*/  BSYNC B6 ;  /* 0x0000000000067941 */ /* 0x000fea0003800000 */
.L_x_10654:
[----:B------:R-:W-:-:S03]  /*2fc0*/  UMOV UR4, 0xffffffff ;  /* 0xffffffff00047882 */ /* 0x000fc60000000000 */
[----:B------:R-:W-:Y:S05]  /*2fd0*/  BRA.DIV UR4, `(.L_x_10658) ;  /* 0x0000000a041c7947 */ /* 0x000fea000b800000 */
[----:B0-----:R-:W-:Y:S01]  /*2fe0*/  IMAD.MOV.U32 R0, RZ, RZ, RZ ;  /* 0x000000ffff007224 */ /* 0x001fe200078e00ff */
[----:B------:R-:W-:-:S03]  /*2ff0*/  HFMA2.MMA R14, -RZ, RZ, 0, 0 ;  /* 0x00000000ff0e7435 */ /* 0x000fc600000001ff */
[----:B------:R-:W-:-:S08]  /*3000*/  FADD.FTZ R0, RZ, R0 ;  /* 0x00000000ff007221 */ /* 0x000fd00000010000 */
.L_x_10671:
        /* <DEDUP_REMOVED lines=30> */
.L_x_10660:
[----:B------:R-:W-:Y:S05]  /*31f0*/  BSYNC B0 ;  /* 0x0000000000007941 */ /* 0x000fea0003800000 */
.L_x_10659:
        /* <DEDUP_REMOVED lines=10> */
.L_x_10662:
[----:B------:R-:W-:Y:S05]  /*32a0*/  BSYNC B0 ;  /* 0x0000000000007941 */ /* 0x000fea0003800000 */
.L_x_10661:
        /* <DEDUP_REMOVED lines=31> */
.L_x_10631:
        /* <DEDUP_REMOVED lines=16> */
.L_x_10656:
        /* <DEDUP_REMOVED lines=16> */
.L_x_10663:
[----:B------:R-:W-:Y:S05]  /*36a0*/  EXIT ;  /* 0x000000000000794d */ /* 0x000fea0003800000 */
.L_x_10633:
[----:B------:R-:W-:Y:S01]  /*36b0*/  MOV R12, 0x10 ;  /* 0x00000010000c7802 */ /* 0x000fe20000000f00 */
[----:B------:R-:W-:Y:S01]  /*36c0*/  IMAD.MOV.U32 R11, RZ, RZ, 0x1f ;  /* 0x0000001fff0b7424 */ /* 0x000fe200078e00ff */
[----:B------:R-:W-:Y:S01]  /*36d0*/  MOV R15, 0xffffffff ;  /* 0xffffffff000f7802 */ /* 0x000fe20000000f00 */
[----:B------:R-:W-:-:S07]  /*36e0*/  IMAD.MOV.U32 R2, RZ, RZ, -0x800001 ;  /* 0xff7fffffff027424 */ /* 0x000fce00078e00ff */
[----:B------:R-:W-:Y:S05]  /*36f0*/  WARPSYNC.COLLECTIVE R15, `(.L_x_10664) ;  /* 0x000000000f087348 */ /* 0x000fea0003c00000 */
[----:B------:R0:W1:Y:S02]  /*3700*/  SHFL.BFLY P6, R14, R13, R12, R11 ;  /* 0x0c00000c0d0e7389 */ /* 0x00006400000c000b */
[----:B01----:R-:W-:Y:S01]  /*3710*/  ENDCOLLECTIVE ;  /* 0x000000000000791b */ /* 0x003fe20003800000 */
.L_x_10664:
[----:B------:R-:W-:Y:S01]  /*3720*/  HFMA2.MMA R12, -RZ, RZ, 0, 4.76837158203125e-07 ;  /* 0x00000008ff0c7435 */ /* 0x000fe200000001ff */
[----:B------:R-:W-:-:S05]  /*3730*/  FMNMX.FTZ R0, R14, -3.40282346638528859812e+38, !PT ;  /* 0xff7fffff0e007809 */ /* 0x000fca0007810000 */
[----:B------:R-:W-:-:S07]  /*3740*/  IMAD.MOV.U32 R13, RZ, RZ, R0 ;  /* 0x000000ffff0d7224 */ /* 0x000fce00078e0000 */
[----:B------:R-:W-:Y:S05]  /*3750*/  WARPSYNC.COLLECTIVE R15, `(.L_x_10665) ;  /* 0x000000000f087348 */ /* 0x000fea0003c00000 */
[----:B------:R0:W1:Y:S02]  /*3760*/  SHFL.BFLY P6, R14, R13, R12, R11 ;  /* 0x0c00000c0d0e7389 */ /* 0x00006400000c000b */
[----:B01----:R-:W-:Y:S01]  /*3770*/  ENDCOLLECTIVE ;  /* 0x000000000000791b */ /* 0x003fe20003800000 */
.L_x_10665:
[----:B------:R-:W-:Y:S02]  /*3780*/  MOV R12, 0x4 ;  /* 0x00000004000c7802 */ /* 0x000fe40000000f00 */
[----:B------:R-:W-:-:S05]  /*3790*/  FMNMX.FTZ R3, R0, R14, !PT ;  /* 0x0000000e00037209 */ /* 0x000fca0007810000 */
[----:B------:R-:W-:-:S07]  /*37a0*/  IMAD.MOV.U32 R13, RZ, RZ, R3 ;  /* 0x000000ffff0d7224 */ /* 0x000fce00078e0003 */
[----:B------:R-:W-:Y:S05]  /*37b0*/  WARPSYNC.COLLECTIVE R15, `(.L_x_10666) ;  /* 0x000000000f087348 */ /* 0x000fea0003c00000 */
[----:B------:R0:W1:Y:S02]  /*37c0*/  SHFL.BFLY P6, R14, R13, R12, R11 ;  /* 0x0c00000c0d0e7389 */ /* 0x00006400000c000b */
[----:B01----:R-:W-:Y:S01]  /*37d0*/  ENDCOLLECTIVE ;  /* 0x000000000000791b */ /* 0x003fe20003800000 */
.L_x_10666:
[----:B------:R-:W-:Y:S01]  /*37e0*/  HFMA2.MMA R12, -RZ, RZ, 0, 1.1920928955078125e-07 ;  /* 0x00000002ff0c7435 */ /* 0x000fe200000001ff */
[----:B------:R-:W-:-:S05]  /*37f0*/  FMNMX.FTZ R4, R3, R14, !PT ;  /* 0x0000000e03047209 */ /* 0x000fca0007810000 */
[----:B------:R-:W-:-:S07]  /*3800*/  IMAD.MOV.U32 R13, RZ, RZ, R4 ;  /* 0x000000ffff0d7224 */ /* 0x000fce00078e0004 */
[----:B------:R-:W-:Y:S05]  /*3810*/  WARPSYNC.COLLECTIVE R15, `(.L_x_10667) ;  /* 0x000000000f087348 */ /* 0x000fea0003c00000 */
[----:B------:R0:W1:Y:S02]  /*3820*/  SHFL.BFLY P6, R14, R13, R12, R11 ;  /* 0x0c00000c0d0e7389 */ /* 0x00006400000c000b */
[----:B01----:R-:W-:Y:S01]  /*3830*/  ENDCOLLECTIVE ;  /* 0x000000000000791b */ /* 0x003fe20003800000 */
.L_x_10667:
[----:B------:R-:W-:Y:S05]  /*3840*/  BRA `(.L_x_10668) ;  /* 0xffffffd8002c7947 */ /* 0x000fea000383ffff */
.L_x_10658:
[----:B-1----:R-:W-:Y:S01]  /*3850*/  HFMA2.MMA R11, -RZ, RZ, 0, 1.847743988037109375e-06 ;  /* 0x0000001fff0b7435 */ /* 0x002fe200000001ff */
[----:B------:R-:W-:Y:S01]  /*3860*/  MOV R13, RZ ;  /* 0x000000ff000d7202 */ /* 0x000fe20000000f00 */
[----:B------:R-:W-:Y:S02]  /*3870*/  IMAD.MOV.U32 R12, RZ, RZ, 0x1 ;  /* 0x00000001ff0c7424 */ /* 0x000fe400078e00ff */
[----:B------:R-:W-:-:S07]  /*3880*/  IMAD.MOV.U32 R15, RZ, RZ, -0x1 ;  /* 0xffffffffff0f7424 */ /* 0x000fce00078e00ff */
[----:B0-----:R-:W-:Y:S05]  /*3890*/  WARPSYNC.COLLECTIVE R15, `(.L_x_10669) ;  /* 0x000000000f087348 */ /* 0x001fea0003c00000 */
[----:B------:R1:W2:Y:S02]  /*38a0*/  SHFL.BFLY P6, R14, R13, R12, R11 ;  /* 0x0c00000c0d0e7389 */ /* 0x0002a400000c000b */
[----:B012---:R-:W-:Y:S01]  /*38b0*/  ENDCOLLECTIVE ;  /* 0x000000000000791b */ /* 0x007fe20003800000 */
.L_x_10669:
[----:B------:R-:W-:-:S07]  /*38c0*/  MOV R0, R14 ;  /* 0x0000000e00007202 */ /* 0x000fce0000000f00 */
[----:B------:R-:W-:Y:S05]  /*38d0*/  WARPSYNC.COLLECTIVE R15, `(.L_x_10670) ;  /* 0x000000000f087348 */ /* 0x000fea0003c00000 */
[----:B------:R0:W1:Y:S02]  /*38e0*/  SHFL.BFLY P6, R14, R13, R12, R11 ;  /* 0x0c00000c0d0e7389 */ /* 0x00006400000c000b */
[----:B01----:R-:W-:Y:S01]  /*38f0*/  ENDCOLLECTIVE ;  /* 0x000000000000791b */ /* 0x003fe20003800000 */
.L_x_10670:
[----:B------:R-:W-:Y:S01]  /*3900*/  FADD.FTZ R0, RZ, R0 ;  /* 0x00000000ff007221 */ /* 0x000fe20000010000 */
[----:B------:R-:W-:Y:S06]  /*3910*/  BRA `(.L_x_10671) ;  /* 0xfffffff400bc7947 */ /* 0x000fec000383ffff */
.L_x_10672:
        /* <DEDUP_REMOVED lines=14> */
.L_x_28223:


//--------------------- .text._ZN4vllm25paged_attention_v1_kernelI13__nv_bfloat16hLi256ELi8ELi128ELNS_18Fp8KVCacheDataTypeE1ELb0EEEvPT_PKS3_PKT0_S9_ifPKiSB_iPKfiiiSD_SD_iiiii --------------------------
	.section	.text._ZN4vllm25paged_attention_v1_kernelI13__nv_bfloat16hLi256ELi8ELi128ELNS_18Fp8KVCacheDataTypeE1ELb0EEEvPT_PKS3_PKT0_S9_ifPKiSB_iPKfiiiSD_SD_iiiii,"ax",@progbits
	.align	128
        .global         _ZN4vllm25paged_attention_v1_kernelI13__nv_bfloat16hLi256ELi8ELi128ELNS_18Fp8KVCacheDataTypeE1ELb0EEEvPT_PKS3_PKT0_S9_ifPKiSB_iPKfiiiSD_SD_iiiii
        .type           _ZN4vllm25paged_attention_v1_kernelI13__nv_bfloat16hLi256ELi8ELi128ELNS_18Fp8KVCacheDataTypeE1ELb0EEEvPT_PKS3_PKT0_S9_ifPKiSB_iPKfiiiSD_SD_iiiii,@function
        .size           _ZN4vllm25paged_attention_v1_kernelI13__nv_bfloat16hLi256ELi8ELi128ELNS_18Fp8KVCacheDataTypeE1ELb0EEEvPT_PKS3_PKT0_S9_ifPKiSB_iPKfiiiSD_SD_iiiii,(.L_x_28224 - _ZN4vllm25paged_attention_v1_kernelI13__nv_bfloat16hLi256ELi8ELi128ELNS_18Fp8KVCacheDataTypeE1ELb0EEEvPT_PKS3_PKT0_S9_ifPKiSB_iPKfiiiSD_SD_iiiii)
        .other          _ZN4vllm25paged_attention_v1_kernelI13__nv_bfloat16hLi256ELi8ELi128ELNS_18Fp8KVCacheDataTypeE1ELb0EEEvPT_PKS3_PKT0_S9_ifPKiSB_iPKfiiiSD_SD_iiiii,@"STO_CUDA_ENTRY STV_DEFAULT"
_ZN4vllm25paged_attention_v1_kernelI13__nv_bfloat16hLi256ELi8ELi128ELNS_18Fp8KVCacheDataTypeE1ELb0EEEvPT_PKS3_PKT0_S9_ifPKiSB_iPKfiiiSD_SD_iiiii:
.text._ZN4vllm25paged_attention_v1_kernelI13__nv_bfloat16hLi256ELi8ELi128ELNS_18Fp8KVCacheDataTypeE1ELb0EEEvPT_PKS3_PKT0_S9_ifPKiSB_iPKfiiiSD_SD_iiiii:
        /* <DEDUP_REMOVED lines=52> */
.L_x_10677:
        /* <DEDUP_REMOVED lines=11> */
.L_x_10676:
[----:B------:R-:W-:Y:S05]  /*03f0*/  BSYNC B1 ;  /* 0x0000000000017941 */ /* 0x000fea0003800000 */
.L_x_10675:
        /* <DEDUP_REMOVED lines=15> */
.L_x_10678:
        /* <DEDUP_REMOVED lines=17> */
.L_x_10674:
[----:B------:R-:W-:Y:S05]  /*0600*/  BSYNC B0 ;  /* 0x0000000000007941 */ /* 0x000fea0003800000 */
.L_x_10673:
        /* <DEDUP_REMOVED lines=12> */
.L_x_10709:
        /* <DEDUP_REMOVED lines=42> */
.L_x_10685:
        /* <DEDUP_REMOVED lines=11> */
.L_x_10684:
[----:B------:R-:W-:Y:S05]  /*0a20*/  BSYNC B1 ;  /* 0x0000000000017941 */ /* 0x000fea0003800000 */
.L_x_10683:
        /* <DEDUP_REMOVED lines=14> */
.L_x_10688:
        /* <DEDUP_REMOVED lines=100> */
.L_x_10687:
[----:B------:R-:W-:Y:S05]  /*1150*/  BSYNC B1 ;  /* 0x0000000000017941 */ /* 0x000fea0003800000 */
.L_x_10686:
        /* <DEDUP_REMOVED lines=55> */
.L_x_10690:
[----:B------:R-:W-:Y:S05]  /*14d0*/  BSYNC B1 ;  /* 0x0000000000017941 */ /* 0x000fea0003800000 */
.L_x_10689:
        /* <DEDUP_REMOVED lines=26> */
.L_x_10682:
[----:B------:R-:W-:Y:S05]  /*1680*/  BSYNC B0 ;  /* 0x0000000000007941 */ /* 0x000fea0003800000 */
.L_x_10681:
        /* <DEDUP_REMOVED lines=50> */
.L_x_10695:
        /* <DEDUP_REMOVED lines=8> */
.L_x_10694:
[----:B------:R-:W-:Y:S05]  /*1a30*/  BSYNC B1 ;  /* 0x0000000000017941 */ /* 0x000fea0003800000 */
.L_x_10693:
        /* <DEDUP_REMOVED lines=14> */
.L_x_10698:
        /* <DEDUP_REMOVED lines=52> */
.L_x_10697:
[----:B------:R-:W-:Y:S05]  /*1e60*/  BSYNC B1 ;  /* 0x0000000000017941 */ /* 0x000fea0003800000 */
.L_x_10696:
        /* <DEDUP_REMOVED lines=31> */
.L_x_10700:
[----:B------:R-:W-:Y:S05]  /*2060*/  BSYNC B1 ;  /* 0x0000000000017941 */ /* 0x000fea0003800000 */
.L_x_10699:
        /* <DEDUP_REMOVED lines=14> */
.L_x_10692:
[----:B------:R-:W-:Y:S05]  /*2150*/  BSYNC B0 ;  /* 0x0000000000007941 */ /* 0x000fea0003800000 */
.L_x_10691:
        /* <DEDUP_REMOVED lines=49> */
.L_x_10702:
[----:B------:R-:W-:Y:S05]  /*2470*/  BSYNC B0 ;  /* 0x0000000000007941 */ /* 0x000fea0003800000 */
.L_x_10701:
        /* <DEDUP_REMOVED lines=28> */
.L_x_10704:
[----:B------:R-:W-:Y:S05]  /*2640*/  BSYNC B0 ;  /* 0x0000000000007941 */ /* 0x000fea0003800000 */
.L_x_10703:
        /* <DEDUP_REMOVED lines=73> */
.L_x_10679:
        /* <DEDUP_REMOVED lines=16> */
.L_x_10705:
[----:B------:R-:W-:Y:S05]  /*2be0*/  EXIT ;  /* 0x000000000000794d */ /* 0x000fea0003800000 */
.L_x_10680:
[----:B------:R-:W-:Y:S01]  /*2bf0*/  HFMA2.MMA R12, -RZ, RZ, 0, 9.5367431640625e-07 ;  /* 0x00000010ff0c7435 */ /* 0x000fe200000001ff */
[----:B------:R-:W-:Y:S01]  /*2c00*/  MOV R11, 0x1f ;  /* 0x0000001f000b7802 */ /* 0x000fe20000000f00 */
[----:B------:R-:W-:Y:S01]  /*2c10*/  IMAD.MOV.U32 R15, RZ, RZ, -0x1 ;  /* 0xffffffffff0f7424 */ /* 0x000fe200078e00ff */
[----:B------:R-:W-:-:S08]  /*2c20*/  MOV R2, 0xff7fffff ;  /* 0xff7fffff00027802 */ /* 0x000fd00000000f00 */
[----:B------:R-:W-:Y:S05]  /*2c30*/  WARPSYNC.COLLECTIVE R15, `(.L_x_10706) ;  /* 0x000000000f087348 */ /* 0x000fea0003c00000 */
[----:B------:R0:W1:Y:S02]  /*2c40*/  SHFL.BFLY P6, R14, R13, R12, R11 ;  /* 0x0c00000c0d0e7389 */ /* 0x00006400000c000b */
[----:B01----:R-:W-:Y:S01]  /*2c50*/  ENDCOLLECTIVE ;  /* 0x000000000000791b */ /* 0x003fe20003800000 */
.L_x_10706:
[----:B------:R-:W-:Y:S01]  /*2c60*/  HFMA2.MMA R12, -RZ, RZ, 0, 4.76837158203125e-07 ;  /* 0x00000008ff0c7435 */ /* 0x000fe200000001ff */
[----:B------:R-:W-:-:S04]  /*2c70*/  FMNMX.FTZ R0, R14, -3.40282346638528859812e+38, !PT ;  /* 0xff7fffff0e007809 */ /* 0x000fc80007810000 */
[----:B------:R-:W-:-:S07]  /*2c80*/  MOV R13, R0 ;  /* 0x00000000000d7202 */ /* 0x000fce0000000f00 */
[----:B------:R-:W-:Y:S05]  /*2c90*/  WARPSYNC.COLLECTIVE R15, `(.L_x_10707) ;  /* 0x000000000f087348 */ /* 0x000fea0003c00000 */
[----:B------:R0:W1:Y:S02]  /*2ca0*/  SHFL.BFLY P6, R14, R13, R12, R11 ;  /* 0x0c00000c0d0e7389 */ /* 0x00006400000c000b */
[----:B01----:R-:W-:Y:S01]  /*2cb0*/  ENDCOLLECTIVE ;  /* 0x000000000000791b */ /* 0x003fe20003800000 */
.L_x_10707:
[----:B------:R-:W-:Y:S02]  /*2cc0*/  MOV R12, 0x4 ;  /* 0x00000004000c7802 */ /* 0x000fe40000000f00 */
[----:B------:R-:W-:-:S05]  /*2cd0*/  FMNMX.FTZ R3, R0, R14, !PT ;  /* 0x0000000e00037209 */ /* 0x000fca0007810000 */
[----:B------:R-:W-:-:S07]  /*2ce0*/  IMAD.MOV.U32 R13, RZ, RZ, R3 ;  /* 0x000000ffff0d7224 */ /* 0x000fce00078e0003 */
[----:B------:R-:W-:Y:S05]  /*2cf0*/  WARPSYNC.COLLECTIVE R15, `(.L_x_10708) ;  /* 0x000000000f087348 */ /* 0x000fea0003c00000 */
[----:B------:R0:W1:Y:S02]  /*2d00*/  SHFL.BFLY P6, R14, R13, R12, R11 ;  /* 0x0c00000c0d0e7389 */ /* 0x00006400000c000b */
[----:B01----:R-:W-:Y:S01]  /*2d10*/  ENDCOLLECTIVE ;  /* 0x000000000000791b */ /* 0x003fe20003800000 */
.L_x_10708:
[----:B------:R-:W-:Y:S05]  /*2d20*/  BRA `(.L_x_10709) ;  /* 0xffffffd800687947 */ /* 0x000fea000383ffff */
.L_x_10710:
        /* <DEDUP_REMOVED lines=13> */
.L_x_28224:


//--------------------- .text._ZN4vllm25paged_attention_v1_kernelI13__nv_bfloat16hLi192ELi8ELi128ELNS_18Fp8KVCacheDataTypeE1ELb0EEEvPT_PKS3_PKT0_S9_ifPKiSB_iPKfiiiSD_SD_iiiii --------------------------
	.section	.text._ZN4vllm25paged_attention_v1_kernelI13__nv_bfloat16hLi192ELi8ELi128ELNS_18Fp8KVCacheDataTypeE1ELb0EEEvPT_PKS3_PKT0_S9_ifPKiSB_iPKfiiiSD_SD_iiiii,"ax",@progbits
	.align	128
        .global         _ZN4vllm25paged_attention_v1_kernelI13__nv_bfloat16hLi192ELi8ELi128ELNS_18Fp8KVCacheDataTypeE1ELb0EEEvPT_PKS3_PKT0_S9_ifPKiSB_iPKfiiiSD_SD_iiiii
        .type           _ZN4vllm25paged_attention_v1_kernelI13__nv_bfloat16hLi192ELi8ELi128ELNS_18Fp8KVCacheDataTypeE1ELb0EEEvPT_PKS3_PKT0_S9_ifPKiSB_iPKfiiiSD_SD_iiiii,@function
        .size           _ZN4vllm25paged_attention_v1_kernelI13__nv_bfloat16hLi192ELi8ELi128ELNS_18Fp8KVCacheDataTypeE1ELb0EEEvPT_PKS3_PKT0_S9_ifPKiSB_iPKfiiiSD_SD_iiiii,(.L_x_28225 - _ZN4vllm25paged_attention_v1_kernelI13__nv_bfloat16hLi192ELi8ELi128ELNS_18Fp8KVCacheDataTypeE1ELb0EEEvPT_PKS3_PKT0_S9_ifPKiSB_iPKfiiiSD_SD_iiiii)
        .other          _ZN4vllm25paged_attention_v1_kernelI13__nv_bfloat16hLi192ELi8ELi128ELNS_18Fp8KVCacheDataTypeE1ELb0EEEvPT_PKS3_PKT0_S9_ifPKiSB_iPKfiiiSD_SD_iiiii,@"STO_CUDA_ENTRY STV_DEFAULT"
_ZN4vllm25paged_attention_v1_kernelI13__nv_bfloat16hLi192ELi8ELi128ELNS_18Fp8KVCacheDataTypeE1ELb0EEEvPT_PKS3_PKT0_S9_ifPKiSB_iPKfiiiSD_SD_iiiii:
.text._ZN4vllm25paged_attention_v1_kernelI13__nv_bfloat16hLi192ELi8ELi128ELNS_18Fp8KVCacheDataTypeE1ELb0EEEvPT_PKS3_PKT0_S9_ifPKiSB_iPKfiiiSD_SD_iiiii:
        /* <DEDUP_REMOVED lines=51> */
.L_x_10715:
        /* <DEDUP_REMOVED lines=10> */
.L_x_10714:
[----:B------:R-:W-:Y:S05]  /*03d0*/  BSYNC B1 ;  /* 0x0000000000017941 */ /* 0x000fea0003800000 */
.L_x_10713:
        /* <DEDUP_REMOVED lines=15> */
.L_x_10716:
        /* <DEDUP_REMOVED lines=17> */
.L_x_10712:
[----:B------:R-:W-:Y:S05]  /*05e0*/  BSYNC B0 ;  /* 0x0000000000007941 */ /* 0x000fea0003800000 */
.L_x_10711:
        /* <DEDUP_REMOVED lines=12> */
.L_x_10747:
        /* <DEDUP_REMOVED lines=42> */
.L_x_10723:
        /* <DEDUP_REMOVED lines=11> */
.L_x_10722:
[----:B------:R-:W-:Y:S05]  /*0a00*/  BSYNC B1 ;  /* 0x0000000000017941 */ /* 0x000fea0003800000 */
.L_x_10721:
        /* <DEDUP_REMOVED lines=14> */
.L_x_10726:
        /* <DEDUP_REMOVED lines=100> */
.L_x_10725:
[----:B------:R-:W-:Y:S05]  /*1130*/  BSYNC B1 ;  /* 0x0000000000017941 */ /* 0x000fea0003800000 */
.L_x_10724:
        /* <DEDUP_REMOVED lines=55> */
.L_x_10728:
[----:B------:R-:W-:Y:S05]  /*14b0*/  BSYNC B1 ;  /* 0x0000000000017941 */ /* 0x000fea0003800000 */
.L_x_10727:
        /* <DEDUP_REMOVED lines=26> */
.L_x_10720:
[----:B------:R-:W-:Y:S05]  /*1660*/  BSYNC B0 ;  /* 0x0000000000007941 */ /* 0x000fea0003800000 */
.L_x_10719:
        /* <DEDUP_REMOVED lines=50> */
.L_x_10733:
        /* <DEDUP_REMOVED lines=8> */
.L_x_10732:
[----:B------:R-:W-:Y:S05]  /*1a10*/  BSYNC B1 ;  /* 0x0000000000017941 */ /* 0x000fea0003800000 */
.L_x_10731:
        /* <DEDUP_REMOVED lines=14> */
.L_x_10736:
        /* <DEDUP_REMOVED lines=52> */
.L_x_10735:
[----:B------:R-:W-:Y:S05]  /*1e40*/  BSYNC B1 ;  /* 0x0000000000017941 */ /* 0x000fea0003800000 */
.L_x_10734:
        /* <DEDUP_REMOVED lines=31> */
.L_x_10738:
[----:B------:R-:W-:Y:S05]  /*2040*/  BSYNC B1 ;  /* 0x0000000000017941 */ /* 0x000fea0003800000 */
.L_x_10737:
        /* <DEDUP_REMOVED lines=14> */
.L_x_10730:
[----:B------:R-:W-:Y:S05]  /*2130*/  BSYNC B0 ;  /* 0x0000000000007941 */ /* 0x000fea0003800000 */
.L_x_10729:
        /* <DEDUP_REMOVED lines=42> */
.L_x_10740:
[----:B------:R-:W-:Y:S05]  /*23e0*/  BSYNC B0 ;  /* 0x0000000000007941 */ /* 0x000fea0003800000 */
.L_x_10739:
        /* <DEDUP_REMOVED lines=22> */
.L_x_10742:
[----:B------:R-:W-:Y:S05]  /*2550*/  BSYNC B0 ;  /* 0x0000000000007941 */ /* 0x000fea0003800000 */
.L_x_10741:
        /* <DEDUP_REMOVED lines=58> */
.L_x_10717:
        /* <DEDUP_REMOVED lines=16> */
.L_x_10743:
[----:B------:R-:W-:Y:S05]  /*2a00*/  EXIT ;  /* 0x000000000000794d */ /* 0x000fea0003800000 */
.L_x_10718:
[----:B------:R-:W-:Y:S01]  /*2a10*/  HFMA2.MMA R12, -RZ, RZ, 0, 9.5367431640625e-07 ;  /* 0x00000010ff0c7435 */ /* 0x000fe200000001ff */
[----:B------:R-:W-:Y:S01]  /*2a20*/  MOV R11, 0x1f ;  /* 0x0000001f000b7802 */ /* 0x000fe20000000f00 */
[----:B------:R-:W-:Y:S01]  /*2a30*/  IMAD.MOV.U32 R15, RZ, RZ, -0x1 ;  /* 0xffffffffff0f7424 */ /* 0x000fe200078e00ff */
[----:B------:R-:W-:-:S08]  /*2a40*/  MOV R2, 0xff7fffff ;  /* 0xff7fffff00027802 */ /* 0x000fd00000000f00 */
[----:B------:R-:W-:Y:S05]  /*2a50*/  WARPSYNC.COLLECTIVE R15, `(.L_x_10744) ;  /* 0x000000000f087348 */ /* 0x000fea0003c00000 */
[----:B------:R0:W1:Y:S02]  /*2a60*/  SHFL.BFLY P6, R14, R13, R12, R11 ;  /* 0x0c00000c0d0e7389 */ /* 0x00006400000c000b */
[----:B01----:R-:W-:Y:S01]  /*2a70*/  ENDCOLLECTIVE ;  /* 0x000000000000791b */ /* 0x003fe20003800000 */
.L_x_10744:
[----:B------:R-:W-:Y:S01]  /*2a80*/  HFMA2.MMA R12, -RZ, RZ, 0, 4.76837158203125e-07 ;  /* 0x00000008ff0c7435 */ /* 0x000fe200000001ff */
[----:B------:R-:W-:-:S04]  /*2a90*/  FMNMX.FTZ R0, R14, -3.40282346638528859812e+38, !PT ;  /* 0xff7fffff0e007809 */ /* 0x000fc80007810000 */
[----:B------:R-:W-:-:S07]  /*2aa0*/  MOV R13, R0 ;  /* 0x00000000000d7202 */ /* 0x000fce0000000f00 */
[----:B------:R-:W-:Y:S05]  /*2ab0*/  WARPSYNC.COLLECTIVE R15, `(.L_x_10745) ;  /* 0x000000000f087348 */ /* 0x000fea0003c00000 */
[----:B------:R0:W1:Y:S02]  /*2ac0*/  SHFL.BFLY P6, R14, R13, R12, R11 ;  /* 0x0c00000c0d0e7389 */ /* 0x00006400000c000b */
[----:B01----:R-:W-:Y:S01]  /*2ad0*/  ENDCOLLECTIVE ;  /* 0x000000000000791b */ /* 0x003fe20003800000 */
.L_x_10745:
[----:B------:R-:W-:Y:S02]  /*2ae0*/  MOV R12, 0x4 ;  /* 0x00000004000c7802 */ /* 0x000fe40000000f00 */
[----:B------:R-:W-:-:S05]  /*2af0*/  FMNMX.FTZ R3, R0, R14, !PT ;  /* 0x0000000e00037209 */ /* 0x000fca0007810000 */
[----:B------:R-:W-:-:S07]  /*2b00*/  IMAD.MOV.U32 R13, RZ, RZ, R3 ;  /* 0x000000ffff0d7224 */ /* 0x000fce00078e0003 */
[----:B------:R-:W-:Y:S05]  /*2b10*/  WARPSYNC.COLLECTIVE R15, `(.L_x_10746) ;  /* 0x000000000f087348 */ /* 0x000fea0003c00000 */
[----:B------:R0:W1:Y:S02]  /*2b20*/  SHFL.BFLY P6, R14, R13, R12, R11 ;  /* 0x0c00000c0d0e7389 */ /* 0x00006400000c000b */
[----:B01----:R-:W-:Y:S01]  /*2b30*/  ENDCOLLECTIVE ;  /* 0x000000000000791b */ /* 0x003fe20003800000 */
.L_x_10746:
[----:B------:R-:W-:Y:S05]  /*2b40*/  BRA `(.L_x_10747) ;  /* 0xffffffd800d87947 */ /* 0x000fea000383ffff */
.L_x_10748:
        /* <DEDUP_REMOVED lines=11> */
.L_x_28225:


//--------------------- .text._ZN4vllm25paged_attention_v1_kernelI13__nv_bfloat16hLi128ELi8ELi128ELNS_18Fp8KVCacheDataTypeE1ELb0EEEvPT_PKS3_PKT0_S9_ifPKiSB_iPKfiiiSD_SD_iiiii --------------------------
	.section	.text._ZN4vllm25paged_attention_v1_kernelI13__nv_bfloat16hLi128ELi8ELi128ELNS_18Fp8KVCacheDataTypeE1ELb0EEEvPT_PKS3_PKT0_S9_ifPKiSB_iPKfiiiSD_SD_iiiii,"ax",@progbits
	.align	128
        .global         _ZN4vllm25paged_attention_v1_kernelI13__nv_bfloat16hLi128ELi8ELi128ELNS_18Fp8KVCacheDataTypeE1ELb0EEEvPT_PKS3_PKT0_S9_ifPKiSB_iPKfiiiSD_SD_iiiii
        .type           _ZN4vllm25paged_attention_v1_kernelI13__nv_bfloat16hLi128ELi8ELi128ELNS_18Fp8KVCacheDataTypeE1ELb0EEEvPT_PKS3_PKT0_S9_ifPKiSB_iPKfiiiSD_SD_iiiii,@function
        .size           _ZN4vllm25paged_attention_v1_kernelI13__nv_bfloat16hLi128ELi8ELi128ELNS_18Fp8KVCacheDataTypeE1ELb0EEEvPT_PKS3_PKT0_S9_ifPKiSB_iPKfiiiSD_SD_iiiii,(.L_x_28226 - _ZN4vllm25paged_attention_v1_kernelI13__nv_bfloat16hLi128ELi8ELi128ELNS_18Fp8KVCacheDataTypeE1ELb0EEEvPT_PKS3_PKT0_S9_ifPKiSB_iPKfiiiSD_SD_iiiii)
        .other          _ZN4vllm25paged_attention_v1_kernelI13__nv_bfloat16hLi128ELi8ELi128ELNS_18Fp8KVCacheDataTypeE1ELb0EEEvPT_PKS3_PKT0_S9_ifPKiSB_iPKfiiiSD_SD_iiiii,@"STO_CUDA_ENTRY STV_DEFAULT"
_ZN4vllm25paged_attention_v1_kernelI13__nv_bfloat16hLi128ELi8ELi128ELNS_18Fp8KVCacheDataTypeE1ELb0EEEvPT_PKS3_PKT0_S9_ifPKiSB_iPKfiiiSD_SD_iiiii:
.text._ZN4vllm25paged_attention_v1_kernelI13__nv_bfloat16hLi128ELi8ELi128ELNS_18Fp8KVCacheDataTypeE1ELb0EEEvPT_PKS3_PKT0_S9_ifPKiSB_iPKfiiiSD_SD_iiiii:
        /* <DEDUP_REMOVED lines=52> */
.L_x_10753:
        /* <DEDUP_REMOVED lines=11> */
.L_x_10752:
[----:B------:R-:W-:Y:S05]  /*03f0*/  BSYNC B1 ;  /* 0x0000000000017941 */ /* 0x000fea0003800000 */
.L_x_10751:
        /* <DEDUP_REMOVED lines=15> */
.L_x_10754:
        /* <DEDUP_REMOVED lines=17> */
.L_x_10750:
[----:B------:R-:W-:Y:S05]  /*0600*/  BSYNC B0 ;  /* 0x0000000000007941 */ /* 0x000fea0003800000 */
.L_x_10749:
        /* <DEDUP_REMOVED lines=12> */
.L_x_10781:
        /* <DEDUP_REMOVED lines=42> */
.L_x_10761:
        /* <DEDUP_REMOVED lines=11> */
.L_x_10760:
[----:B------:R-:W-:Y:S05]  /*0a20*/  BSYNC B1 ;  /* 0x0000000000017941 */ /* 0x000fea0003800000 */
.L_x_10759:
        /* <DEDUP_REMOVED lines=14> */
.L_x_10764:
        /* <DEDUP_REMOVED lines=100> */
.L_x_10763:
[----:B------:R-:W-:Y:S05]  /*1150*/  BSYNC B1 ;  /* 0x0000000000017941 */ /* 0x000fea0003800000 */
.L_x_10762:
        /* <DEDUP_REMOVED lines=55> */
.L_x_10766:
[----:B------:R-:W-:Y:S05]  /*14d0*/  BSYNC B1 ;  /* 0x0000000000017941 */ /* 0x000fea0003800000 */
.L_x_10765:
        /* <DEDUP_REMOVED lines=26> */
.L_x_10758:
[----:B------:R-:W-:Y:S05]  /*1680*/  BSYNC B0 ;  /* 0x0000000000007941 */ /* 0x000fea0003800000 */
.L_x_10757:
        /* <DEDUP_REMOVED lines=50> */
.L_x_10771:
        /* <DEDUP_REMOVED lines=8> */
.L_x_10770:
[----:B------:R-:W-:Y:S05]  /*1a30*/  BSYNC B1 ;  /* 0x0000000000017941 */ /* 0x000fea0003800000 */
.L_x_10769:
        /* <DEDUP_REMOVED lines=14> */
.L_x_10774:
        /* <DEDUP_REMOVED lines=52> */
.L_x_10773:
[----:B------:R-:W-:Y:S05]  /*1e60*/  BSYNC B1 ;  /* 0x0000000000017941 */ /* 0x000fea0003800000 */
.L_x_10772:
        /* <DEDUP_REMOVED lines=31> */
.L_x_10776:
[----:B------:R-:W-:Y:S05]  /*2060*/  BSYNC B1 ;  /* 0x0000000000017941 */ /* 0x000fea0003800000 */
.L_x_10775:
        /* <DEDUP_REMOVED lines=14> */
.L_x_10768:
[----:B------:R-:W-:Y:S05]  /*2150*/  BSYNC B0 ;  /* 0x0000000000007941 */ /* 0x000fea0003800000 */
.L_x_10767:
        /* <DEDUP_REMOVED lines=90> */
.L_x_10755:
        /* <DEDUP_REMOVED lines=16> */
.L_x_10777:
[----:B------:R-:W-:Y:S05]  /*2800*/  EXIT ;  /* 0x000000000000794d */ /* 0x000fea0003800000 */
.L_x_10756:
[----:B------:R-:W-:Y:S01]  /*2810*/  HFMA2.MMA R12, -RZ, RZ, 0, 9.5367431640625e-07 ;  /* 0x00000010ff0c7435 */ /* 0x000fe200000001ff */
[----:B------:R-:W-:Y:S01]  /*2820*/  MOV R11, 0x1f ;  /* 0x0000001f000b7802 */ /* 0x000fe20000000f00 */
[----:B------:R-:W-:Y:S01]  /*2830*/  IMAD.MOV.U32 R15, RZ, RZ, -0x1 ;  /* 0xffffffffff0f7424 */ /* 0x000fe200078e00ff */
[----:B------:R-:W-:-:S08]  /*2840*/  MOV R2, 0xff7fffff ;  /* 0xff7fffff00027802 */ /* 0x000fd00000000f00 */
[----:B------:R-:W-:Y:S05]  /*2850*/  WARPSYNC.COLLECTIVE R15, `(.L_x_10778) ;  /* 0x000000000f087348 */ /* 0x000fea0003c00000 */
[----:B------:R0:W1:Y:S02]  /*2860*/  SHFL.BFLY P6, R14, R13, R12, R11 ;  /* 0x0c00000c0d0e7389 */ /* 0x00006400000c000b */
[----:B01----:R-:W-:Y:S01]  /*2870*/  ENDCOLLECTIVE ;  /* 0x000000000000791b */ /* 0x003fe20003800000 */
.L_x_10778:
[----:B------:R-:W-:Y:S01]  /*2880*/  HFMA2.MMA R12, -RZ, RZ, 0, 4.76837158203125e-07 ;  /* 0x00000008ff0c7435 */ /* 0x000fe200000001ff */
[----:B------:R-:W-:-:S04]  /*2890*/  FMNMX.FTZ R0, R14, -3.40282346638528859812e+38, !PT ;  /* 0xff7fffff0e007809 */ /* 0x000fc80007810000 */
[----:B------:R-:W-:-:S07]  /*28a0*/  MOV R13, R0 ;  /* 0x00000000000d7202 */ /* 0x000fce0000000f00 */
[----:B------:R-:W-:Y:S05]  /*28b0*/  WARPSYNC.COLLECTIVE R15, `(.L_x_10779) ;  /* 0x000000000f087348 */ /* 0x000fea0003c00000 */
[----:B------:R0:W1:Y:S02]  /*28c0*/  SHFL.BFLY P6, R14, R13, R12, R11 ;  /* 0x0c00000c0d0e7389 */ /* 0x00006400000c000b */
[----:B01----:R-:W-:Y:S01]  /*28d0*/  ENDCOLLECTIVE ;  /* 0x000000000000791b */ /* 0x003fe20003800000 */
.L_x_10779:
[----:B------:R-:W-:Y:S02]  /*28e0*/  MOV R12, 0x4 ;  /* 0x00000004000c7802 */ /* 0x000fe40000000f00 */
[----:B------:R-:W-:-:S05]  /*28f0*/  FMNMX.FTZ R3, R0, R14, !PT ;  /* 0x0000000e00037209 */ /* 0x000fca0007810000 */
[----:B------:R-:W-:-:S07]  /*2900*/  IMAD.MOV.U32 R13, RZ, RZ, R3 ;  /* 0x000000ffff0d7224 */ /* 0x000fce00078e0003 */
[----:B------:R-:W-:Y:S05]  /*2910*/  WARPSYNC.COLLECTIVE R15, `(.L_x_10780) ;  /* 0x000000000f087348 */ /* 0x000fea0003c00000 */
[----:B------:R0:W1:Y:S02]  /*2920*/  SHFL.BFLY P6, R14, R13, R12, R11 ;  /* 0x0c00000c0d0e7389 */ /* 0x00006400000c000b */
[----:B01----:R-:W-:Y:S01]  /*2930*/  ENDCOLLECTIVE ;  /* 0x000000000000791b */ /* 0x003fe20003800000 */
.L_x_10780:
[----:B------:R-:W-:Y:S05]  /*2940*/  BRA `(.L_x_10781) ;  /* 0xffffffdc00607947 */ /* 0x000fea000383ffff */
.L_x_10782:
        /* <DEDUP_REMOVED lines=11> */
.L_x_28226:


//--------------------- .text._ZN4vllm25paged_attention_v1_kernelI13__nv_bfloat16hLi120ELi8ELi128ELNS_18Fp8KVCacheDataTypeE1ELb0EEEvPT_PKS3_PKT0_S9_ifPKiSB_iPKfiiiSD_SD_iiiii --------------------------
	.section	.text._ZN4vllm25paged_attention_v1_kernelI13__nv_bfloat16hLi120ELi8ELi128ELNS_18Fp8KVCacheDataTypeE1ELb0EEEvPT_PKS3_PKT0_S9_ifPKiSB_iPKfiiiSD_SD_iiiii,"ax",@progbits
	.align	128
        .global         _ZN4vllm25paged_attention_v1_kernelI13__nv_bfloat16hLi120ELi8ELi128ELNS_18Fp8KVCacheDataTypeE1ELb0EEEvPT_PKS3_PKT0_S9_ifPKiSB_iPKfiiiSD_SD_iiiii
        .type           _ZN4vllm25paged_attention_v1_kernelI13__nv_bfloat16hLi120ELi8ELi128ELNS_18Fp8KVCacheDataTypeE1ELb0EEEvPT_PKS3_PKT0_S9_ifPKiSB_iPKfiiiSD_SD_iiiii,@function
        .size           _ZN4vllm25paged_attention_v1_kernelI13__nv_bfloat16hLi120ELi8ELi128ELNS_18Fp8KVCacheDataTypeE1ELb0EEEvPT_PKS3_PKT0_S9_ifPKiSB_iPKfiiiSD_SD_iiiii,(.L_x_28227 - _ZN4vllm25paged_attention_v1_kernelI13__nv_bfloat16hLi120ELi8ELi128ELNS_18Fp8KVCacheDataTypeE1ELb0EEEvPT_PKS3_PKT0_S9_ifPKiSB_iPKfiiiSD_SD_iiiii)
        .other          _ZN4vllm25paged_attention_v1_kernelI13__nv_bfloat16hLi120ELi8ELi128ELNS_18Fp8KVCacheDataTypeE1ELb0EEEvPT_PKS3_PKT0_S9_ifPKiSB_iPKfiiiSD_SD_iiiii,@"STO_CUDA_ENTRY STV_DEFAULT"
_ZN4vllm25paged_attention_v1_kernelI13__nv_bfloat16hLi120ELi8ELi128ELNS_18Fp8KVCacheDataTypeE1ELb0EEEvPT_PKS3_PKT0_S9_ifPKiSB_iPKfiiiSD_SD_iiiii:
.text._ZN4vllm25paged_attention_v1_kernelI13__nv_bfloat16hLi120ELi8ELi128ELNS_18Fp8KVCacheDataTypeE1ELb0EEEvPT_PKS3_PKT0_S9_ifPKiSB_iPKfiiiSD_SD_iiiii:
        /* <DEDUP_REMOVED lines=51> */
.L_x_10787:
        /* <DEDUP_REMOVED lines=10> */
.L_x_10786:
[----:B------:R-:W-:Y:S05]  /*03d0*/  BSYNC B1 ;  /* 0x0000000000017941 */ /* 0x000fea0003800000 */
.L_x_10785:
        /* <DEDUP_REMOVED lines=15> */
.L_x_10788:
        /* <DEDUP_REMOVED lines=17> */
.L_x_10784:
[----:B------:R-:W-:Y:S05]  /*05e0*/  BSYNC B0 ;  /* 0x0000000000007941 */ /* 0x000fea0003800000 */
.L_x_10783:
        /* <DEDUP_REMOVED lines=12> */
.L_x_10823:
        /* <DEDUP_REMOVED lines=42> */
.L_x_10795:
        /* <DEDUP_REMOVED lines=11> */
.L_x_10794:
[----:B------:R-:W-:Y:S05]  /*0a00*/  BSYNC B1 ;  /* 0x0000000000017941 */ /* 0x000fea0003800000 */
.L_x_10793:
        /* <DEDUP_REMOVED lines=14> */
.L_x_10798:
        /* <DEDUP_REMOVED lines=100> */
.L_x_10797:
[----:B------:R-:W-:Y:S05]  /*1130*/  BSYNC B1 ;  /* 0x0000000000017941 */ /* 0x000fea0003800000 */
.L_x_10796:
        /* <DEDUP_REMOVED lines=55> */
.L_x_10800:
[----:B------:R-:W-:Y:S05]  /*14b0*/  BSYNC B1 ;  /* 0x0000000000017941 */ /* 0x000fea0003800000 */
.L_x_10799:
        /* <DEDUP_REMOVED lines=26> */
.L_x_10792:
[----:B------:R-:W-:Y:S05]  /*1660*/  BSYNC B0 ;  /* 0x0000000000007941 */ /* 0x000fea0003800000 */
.L_x_10791:
        /* <DEDUP_REMOVED lines=50> */
.L_x_10805:
        /* <DEDUP_REMOVED lines=8> */
.L_x_10804:
[----:B------:R-:W-:Y:S05]  /*1a10*/  BSYNC B1 ;  /* 0x0000000000017941 */ /* 0x000fea0003800000 */
.L_x_10803:
        /* <DEDUP_REMOVED lines=14> */
.L_x_10808:
        /* <DEDUP_REMOVED lines=52> */
.L_x_10807:
[----:B------:R-:W-:Y:S05]  /*1e40*/  BSYNC B1 ;  /* 0x0000000000017941 */ /* 0x000fea0003800000 */
.L_x_10806:
        /* <DEDUP_REMOVED lines=31> */
.L_x_10810:
[----:B------:R-:W-:Y:S05]  /*2040*/  BSYNC B1 ;  /* 0x0000000000017941 */ /* 0x000fea0003800000 */
.L_x_10809:
        /* <DEDUP_REMOVED lines=14> */
.L_x_10802:
[----:B------:R-:W-:Y:S05]  /*2130*/  BSYNC B0 ;  /* 0x0000000000007941 */ /* 0x000fea0003800000 */
.L_x_10801:
        /* <DEDUP_REMOVED lines=26> */
.L_x_10812:
[----:B------:R-:W-:Y:S05]  /*22e0*/  BSYNC B0 ;  /* 0x0000000000007941 */ /* 0x000fea0003800000 */
.L_x_10811:
        /* <DEDUP_REMOVED lines=12> */
.L_x_10814:
[----:B------:R-:W-:Y:S05]  /*23b0*/  BSYNC B0 ;  /* 0x0000000000007941 */ /* 0x000fea0003800000 */
.L_x_10813:
        /* <DEDUP_REMOVED lines=8> */
.L_x_10816:
[----:B------:R-:W-:Y:S05]  /*2440*/  BSYNC B0 ;  /* 0x0000000000007941 */ /* 0x000fea0003800000 */
.L_x_10815:
        /* <DEDUP_REMOVED lines=12> */
.L_x_10818:
[----:B------:R-:W-:Y:S05]  /*2510*/  BSYNC B0 ;  /* 0x0000000000007941 */ /* 0x000fea0003800000 */
.L_x_10817:
        /* <DEDUP_REMOVED lines=46> */
.L_x_10789:
        /* <DEDUP_REMOVED lines=16> */
.L_x_10819:
[----:B------:R-:W-:Y:S05]  /*2900*/  EXIT ;  /* 0x000000000000794d */ /* 0x000fea0003800000 */
.L_x_10790:
[----:B------:R-:W-:Y:S01]  /*2910*/  HFMA2.MMA R12, -RZ, RZ, 0, 9.5367431640625e-07 ;  /* 0x00000010ff0c7435 */ /* 0x000fe200000001ff */
[----:B------:R-:W-:Y:S01]  /*2920*/  MOV R11, 0x1f ;  /* 0x0000001f000b7802 */ /* 0x000fe20000000f00 */
[----:B------:R-:W-:Y:S01]  /*2930*/  IMAD.MOV.U32 R15, RZ, RZ, -0x1 ;  /* 0xffffffffff0f7424 */ /* 0x000fe200078e00ff */
[----:B------:R-:W-:-:S08]  /*2940*/  MOV R2, 0xff7fffff ;  /* 0xff7fffff00027802 */ /* 0x000fd00000000f00 */
[----:B------:R-:W-:Y:S05]  /*2950*/  WARPSYNC.COLLECTIVE R15, `(.L_x_10820) ;  /* 0x000000000f087348 */ /* 0x000fea0003c00000 */
[----:B------:R0:W1:Y:S02]  /*2960*/  SHFL.BFLY P6, R14, R13, R12, R11 ;  /* 0x0c00000c0d0e7389 */ /* 0x00006400000c000b */
[----:B01----:R-:W-:Y:S01]  /*2970*/  ENDCOLLECTIVE ;  /* 0x000000000000791b */ /* 0x003fe20003800000 */
.L_x_10820:
[----:B------:R-:W-:Y:S01]  /*2980*/  HFMA2.MMA R12, -RZ, RZ, 0, 4.76837158203125e-07 ;  /* 0x00000008ff0c7435 */ /* 0x000fe200000001ff */
[----:B------:R-:W-:-:S04]  /*2990*/  FMNMX.FTZ R0, R14, -3.40282346638528859812e+38, !PT ;  /* 0xff7fffff0e007809 */ /* 0x000fc80007810000 */
[----:B------:R-:W-:-:S07]  /*29a0*/  MOV R13, R0 ;  /* 0x00000000000d7202 */ /* 0x000fce0000000f00 */
[----:B------:R-:W-:Y:S05]  /*29b0*/  WARPSYNC.COLLECTIVE R15, `(.L_x_10821) ;  /* 0x000000000f087348 */ /* 0x000fea0003c00000 */
[----:B------:R0:W1:Y:S02]  /*29c0*/  SHFL.BFLY P6, R14, R13, R12, R11 ;  /* 0x0c00000c0d0e7389 */ /* 0x00006400000c000b */
[----:B01----:R-:W-:Y:S01]  /*29d0*/  ENDCOLLECTIVE ;  /* 0x000000000000791b */ /* 0x003fe20003800000 */
.L_x_10821:
[----:B------:R-:W-:Y:S02]  /*29e0*/  MOV R12, 0x4 ;  /* 0x00000004000c7802 */ /* 0x000fe40000000f00 */
[----:B------:R-:W-:-:S05]  /*29f0*/  FMNMX.FTZ R3, R0, R14, !PT ;  /* 0x0000000e00037209 */ /* 0x000fca0007810000 */
[----:B------:R-:W-:-:S07]  /*2a00*/  IMAD.MOV.U32 R13, RZ, RZ, R3 ;  /* 0x000000ffff0d7224 */ /* 0x000fce00078e0003 */
[----:B------:R-:W-:Y:S05]  /*2a10*/  WARPSYNC.COLLECTIVE R15, `(.L_x_10822) ;  /* 0x000000000f087348 */ /* 0x000fea0003c00000 */
[----:B------:R0:W1:Y:S02]  /*2a20*/  SHFL.BFLY P6, R14, R13, R12, R11 ;  /* 0x0c00000c0d0e7389 */ /* 0x00006400000c000b */
[----:B01----:R-:W-:Y:S01]  /*2a30*/  ENDCOLLECTIVE ;  /* 0x000000000000791b */ /* 0x003fe20003800000 */
.L_x_10822:
[----:B------:R-:W-:Y:S05]  /*2a40*/  BRA `(.L_x_10823) ;  /* 0xffffffdc00187947 */ /* 0x000fea000383ffff */
.L_x_10824:
        /* <DEDUP_REMOVED lines=11> */
.L_x_28227:


//--------------------- .text._ZN4vllm25paged_attention_v1_kernelI13__nv_bfloat16hLi112ELi8ELi128ELNS_18Fp8KVCacheDataTypeE1ELb0EEEvPT_PKS3_PKT0_S9_ifPKiSB_iPKfiiiSD_SD_iiiii --------------------------
	.section	.text._ZN4vllm25paged_attention_v1_kernelI13__nv_bfloat16hLi112ELi8ELi128ELNS_18Fp8KVCacheDataTypeE1ELb0EEEvPT_PKS3_PKT0_S9_ifPKiSB_iPKfiiiSD_SD_iiiii,"ax",@progbits
	.align	128
        .global         _ZN4vllm25paged_attention_v1_kernelI13__nv_bfloat16hLi112ELi8ELi128ELNS_18Fp8KVCacheDataTypeE1ELb0EEEvPT_PKS3_PKT0_S9_ifPKiSB_iPKfiiiSD_SD_iiiii
        .type           _ZN4vllm25paged_attention_v1_kernelI13__nv_bfloat16hLi112ELi8ELi128ELNS_18Fp8KVCacheDataTypeE1ELb0EEEvPT_PKS3_PKT0_S9_ifPKiSB_iPKfiiiSD_SD_iiiii,@function
        .size           _ZN4vllm25paged_attention_v1_kernelI13__nv_bfloat16hLi112ELi8ELi128ELNS_18Fp8KVCacheDataTypeE1ELb0EEEvPT_PKS3_PKT0_S9_ifPKiSB_iPKfiiiSD_SD_iiiii,(.L_x_28228 - _ZN4vllm25paged_attention_v1_kernelI13__nv_bfloat16hLi112ELi8ELi128ELNS_18Fp8KVCacheDataTypeE1ELb0EEEvPT_PKS3_PKT0_S9_ifPKiSB_iPKfiiiSD_SD_iiiii)
        .other          _ZN4vllm25paged_attention_v1_kernelI13__nv_bfloat16hLi112ELi8ELi128ELNS_18Fp8KVCacheDataTypeE1ELb0EEEvPT_PKS3_PKT0_S9_ifPKiSB_iPKfiiiSD_SD_iiiii,@"STO_CUDA_ENTRY STV_DEFAULT"
_ZN4vllm25paged_attention_v1_kernelI13__nv_bfloat16hLi112ELi8ELi128ELNS_18Fp8KVCacheDataTypeE1ELb0EEEvPT_PKS3_PKT0_S9_ifPKiSB_iPKfiiiSD_SD_iiiii:
.text._ZN4vllm25paged_attention_v1_kernelI13__nv_bfloat16hLi112ELi8ELi128ELNS_18Fp8KVCacheDataTypeE1ELb0EEEvPT_PKS3_PKT0_S9_ifPKiSB_iPKfiiiSD_SD_iiiii:
        /* <DEDUP_REMOVED lines=51> */
.L_x_10829:
        /* <DEDUP_REMOVED lines=10> */
.L_x_10828:
[----:B------:R-:W-:Y:S05]  /*03d0*/  BSYNC B1 ;  /* 0x0000000000017941 */ /* 0x000fea0003800000 */
.L_x_10827:
        /* <DEDUP_REMOVED lines=15> */
.L_x_10830:
        /* <DEDUP_REMOVED lines=17> */
.L_x_10826:
[----:B------:R-:W-:Y:S05]  /*05e0*/  BSYNC B0 ;  /* 0x0000000000007941 */ /* 0x000fea0003800000 */
.L_x_10825:
        /* <DEDUP_REMOVED lines=12> */
.L_x_10865:
        /* <DEDUP_REMOVED lines=42> */
.L_x_10837:
        /* <DEDUP_REMOVED lines=11> */
.L_x_10836:
[----:B------:R-:W-:Y:S05]  /*0a00*/  BSYNC B1 ;  /* 0x0000000000017941 */ /* 0x000fea0003800000 */
.L_x_10835:
        /* <DEDUP_REMOVED lines=14> */
.L_x_10840:
        /* <DEDUP_REMOVED lines=100> */
.L_x_10839:
[----:B------:R-:W-:Y:S05]  /*1130*/  BSYNC B1 ;  /* 0x0000000000017941 */ /* 0x000fea0003800000 */
.L_x_10838:
        /* <DEDUP_REMOVED lines=55> */
.L_x_10842:
[----:B------:R-:W-:Y:S05]  /*14b0*/  BSYNC B1 ;  /* 0x0000000000017941 */ /* 0x000fea0003800000 */
.L_x_10841:
        /* <DEDUP_REMOVED lines=26> */
.L_x_10834:
[----:B------:R-:W-:Y:S05]  /*1660*/  BSYNC B0 ;  /* 0x0000000000007941 */ /* 0x000fea0003800000 */
.L_x_10833:
        /* <DEDUP_REMOVED lines=50> */
.L_x_10847:
        /* <DEDUP_REMOVED lines=8> */
.L_x_10846:
[----:B------:R-:W-:Y:S05]  /*1a10*/  BSYNC B1 ;  /* 0x0000000000017941 */ /* 0x000fea0003800000 */
.L_x_10845:
        /* <DEDUP_REMOVED lines=14> */
.L_x_10850:
        /* <DEDUP_REMOVED lines=52> */
.L_x_10849:
[----:B------:R-:W-:Y:S05]  /*1e40*/  BSYNC B1 ;  /* 0x0000000000017941 */ /* 0x000fea0003800000 */
.L_x_10848:
        /* <DEDUP_REMOVED lines=31> */
.L_x_10852:
[----:B------:R-:W-:Y:S05]  /*2040*/  BSYNC B1 ;  /* 0x0000000000017941 */ /* 0x000fea0003800000 */
.L_x_10851:
        /* <DEDUP_REMOVED lines=14> */
.L_x_10844:
[----:B------:R-:W-:Y:S05]  /*2130*/  BSYNC B0 ;  /* 0x0000000000007941 */ /* 0x000fea0003800000 */
.L_x_10843:
        /* <DEDUP_REMOVED lines=26> */
.L_x_10854:
[----:B------:R-:W-:Y:S05]  /*22e0*/  BSYNC B0 ;  /* 0x0000000000007941 */ /* 0x000fea0003800000 */
.L_x_10853:
        /* <DEDUP_REMOVED lines=12> */
.L_x_10856:
[----:B------:R-:W-:Y:S05]  /*23b0*/  BSYNC B0 ;  /* 0x0000000000007941 */ /* 0x000fea0003800000 */
.L_x_10855:
        /* <DEDUP_REMOVED lines=8> */
.L_x_10858:
[----:B------:R-:W-:Y:S05]  /*2440*/  BSYNC B0 ;  /* 0x0000000000007941 */ /* 0x000fea0003800000 */
.L_x_10857:
        /* <DEDUP_REMOVED lines=12> */
.L_x_10860:
[----:B------:R-:W-:Y:S05]  /*2510*/  BSYNC B0 ;  /* 0x0000000000007941 */ /* 0x000fea0003800000 */
.L_x_10859:
        /* <DEDUP_REMOVED lines=46> */
.L_x_10831:
        /* <DEDUP_REMOVED lines=16> */
.L_x_10861:
[----:B------:R-:W-:Y:S05]  /*2900*/  EXIT ;  /* 0x000000000000794d */ /* 0x000fea0003800000 */
.L_x_10832:
[----:B------:R-:W-:Y:S01]  /*2910*/  HFMA2.MMA R12, -RZ, RZ, 0, 9.5367431640625e-07 ;  /* 0x00000010ff0c7435 */ /* 0x000fe200000001ff */
[----:B------:R-:W-:Y:S01]  /*2920*/  MOV R11, 0x1f ;  /* 0x0000001f000b7802 */ /* 0x000fe20000000f00 */
[----:B------:R-:W-:Y:S01]  /*2930*/  IMAD.MOV.U32 R15, RZ, RZ, -0x1 ;  /* 0xffffffffff0f7424 */ /* 0x000fe200078e00ff */
[----:B------:R-:W-:-:S08]  /*2940*/  MOV R2, 0xff7fffff ;  /* 0xff7fffff00027802 */ /* 0x000fd00000000f00 */
[----:B------:R-:W-:Y:S05]  /*2950*/  WARPSYNC.COLLECTIVE R15, `(.L_x_10862) ;  /* 0x000000000f087348 */ /* 0x000fea0003c00000 */
[----:B------:R0:W1:Y:S02]  /*2960*/  SHFL.BFLY P6, R14, R13, R12, R11 ;  /* 0x0c00000c0d0e7389 */ /* 0x00006400000c000b */
[----:B01----:R-:W-:Y:S01]  /*2970*/  ENDCOLLECTIVE ;  /* 0x000000000000791b */ /* 0x003fe20003800000 */
.L_x_10862:
[----:B------:R-:W-:Y:S01]  /*2980*/  HFMA2.MMA R12, -RZ, RZ, 0, 4.76837158203125e-07 ;  /* 0x00000008ff0c7435 */ /* 0x000fe200000001ff */
[----:B------:R-:W-:-:S04]  /*2990*/  FMNMX.FTZ R0, R14, -3.40282346638528859812e+38, !PT ;  /* 0xff7fffff0e007809 */ /* 0x000fc80007810000 */
[----:B------:R-:W-:-:S07]  /*29a0*/  MOV R13, R0 ;  /* 0x00000000000d7202 */ /* 0x000fce0000000f00 */
[----:B------:R-:W-:Y:S05]  /*29b0*/  WARPSYNC.COLLECTIVE R15, `(.L_x_10863) ;  /* 0x000000000f087348 */ /* 0x000fea0003c00000 */
[----:B------:R0:W1:Y:S02]  /*29c0*/  SHFL.BFLY P6, R14, R13, R12, R11 ;  /* 0x0c00000c0d0e7389 */ /* 0x00006400000c000b */
[----:B01----:R-:W-:Y:S01]  /*29d0*/  ENDCOLLECTIVE ;  /* 0x000000000000791b */ /* 0x003fe20003800000 */
.L_x_10863:
[----:B------:R-:W-:Y:S02]  /*29e0*/  MOV R12, 0x4 ;  /* 0x00000004000c7802 */ /* 0x000fe40000000f00 */
[----:B------:R-:W-:-:S05]  /*29f0*/  FMNMX.FTZ R3, R0, R14, !PT ;  /* 0x0000000e00037209 */ /* 0x000fca0007810000 */
[----:B------:R-:W-:-:S07]  /*2a00*/  IMAD.MOV.U32 R13, RZ, RZ, R3 ;  /* 0x000000ffff0d7224 */ /* 0x000fce00078e0003 */
[----:B------:R-:W-:Y:S05]  /*2a10*/  WARPSYNC.COLLECTIVE R15, `(.L_x_10864) ;  /* 0x000000000f087348 */ /* 0x000fea0003c00000 */
[----:B------:R0:W1:Y:S02]  /*2a20*/  SHFL.BFLY P6, R14, R13, R12, R11 ;  /* 0x0c00000c0d0e7389 */ /* 0x00006400000c000b */
[----:B01----:R-:W-:Y:S01]  /*2a30*/  ENDCOLLECTIVE ;  /* 0x000000000000791b */ /* 0x003fe20003800000 */
.L_x_10864:
[----:B------:R-:W-:Y:S05]  /*2a40*/  BRA `(.L_x_10865) ;  /* 0xffffffdc00187947 */ /* 0x000fea000383ffff */
.L_x_10866:
        /* <DEDUP_REMOVED lines=11> */
.L_x_28228:


//--------------------- .text._ZN4vllm25paged_attention_v1_kernelI13__nv_bfloat16hLi96ELi8ELi128ELNS_18Fp8KVCacheDataTypeE1ELb0EEEvPT_PKS3_PKT0_S9_ifPKiSB_iPKfiiiSD_SD_iiiii --------------------------
	.section	.text._ZN4vllm25paged_attention_v1_kernelI13__nv_bfloat16hLi96ELi8ELi128ELNS_18Fp8KVCacheDataTypeE1ELb0EEEvPT_PKS3_PKT0_S9_ifPKiSB_iPKfiiiSD_SD_iiiii,"ax",@progbits
	.align	128
        .global         _ZN4vllm25paged_attention_v1_kernelI13__nv_bfloat16hLi96ELi8ELi128ELNS_18Fp8KVCacheDataTypeE1ELb0EEEvPT_PKS3_PKT0_S9_ifPKiSB_iPKfiiiSD_SD_iiiii
        .type           _ZN4vllm25paged_attention_v1_kernelI13__nv_bfloat16hLi96ELi8ELi128ELNS_18Fp8KVCacheDataTypeE1ELb0EEEvPT_PKS3_PKT0_S9_ifPKiSB_iPKfiiiSD_SD_iiiii,@function
        .size           _ZN4vllm25paged_attention_v1_kernelI13__nv_bfloat16hLi96ELi8ELi128ELNS_18Fp8KVCacheDataTypeE1ELb0EEEvPT_PKS3_PKT0_S9_ifPKiSB_iPKfiiiSD_SD_iiiii,(.L_x_28229 - _ZN4vllm25paged_attention_v1_kernelI13__nv_bfloat16hLi96ELi8ELi128ELNS_18Fp8KVCacheDataTypeE1ELb0EEEvPT_PKS3_PKT0_S9_ifPKiSB_iPKfiiiSD_SD_iiiii)
        .other          _ZN4vllm25paged_attention_v1_kernelI13__nv_bfloat16hLi96ELi8ELi128ELNS_18Fp8KVCacheDataTypeE1ELb0EEEvPT_PKS3_PKT0_S9_ifPKiSB_iPKfiiiSD_SD_iiiii,@"STO_CUDA_ENTRY STV_DEFAULT"
_ZN4vllm25paged_attention_v1_kernelI13__nv_bfloat16hLi96ELi8ELi128ELNS_18Fp8KVCacheDataTypeE1ELb0EEEvPT_PKS3_PKT0_S9_ifPKiSB_iPKfiiiSD_SD_iiiii:
.text._ZN4vllm25paged_attention_v1_kernelI13__nv_bfloat16hLi96ELi8ELi128ELNS_18Fp8KVCacheDataTypeE1ELb0EEEvPT_PKS3_PKT0_S9_ifPKiSB_iPKfiiiSD_SD_iiiii:
        /* <DEDUP_REMOVED lines=51> */
.L_x_10871:
        /* <DEDUP_REMOVED lines=10> */
.L_x_10870:
[----:B------:R-:W-:Y:S05]  /*03d0*/  BSYNC B1 ;  /* 0x0000000000017941 */ /* 0x000fea0003800000 */
.L_x_10869:
        /* <DEDUP_REMOVED lines=15> */
.L_x_10872:
        /* <DEDUP_REMOVED lines=17> */
.L_x_10868:
[----:B------:R-:W-:Y:S05]  /*05e0*/  BSYNC B0 ;  /* 0x0000000000007941 */ /* 0x000fea0003800000 */
.L_x_10867:
        /* <DEDUP_REMOVED lines=12> */
.L_x_10899:
        /* <DEDUP_REMOVED lines=42> */
.L_x_10879:
        /* <DEDUP_REMOVED lines=11> */
.L_x_10878:
[----:B------:R-:W-:Y:S05]  /*0a00*/  BSYNC B1 ;  /* 0x0000000000017941 */ /* 0x000fea0003800000 */
.L_x_10877:
        /* <DEDUP_REMOVED lines=14> */
.L_x_10882:
        /* <DEDUP_REMOVED lines=100> */
.L_x_10881:
[----:B------:R-:W-:Y:S05]  /*1130*/  BSYNC B1 ;  /* 0x0000000000017941 */ /* 0x000fea0003800000 */
.L_x_10880:
        /* <DEDUP_REMOVED lines=55> */
.L_x_10884:
[----:B------:R-:W-:Y:S05]  /*14b0*/  BSYNC B1 ;  /* 0x0000000000017941 */ /* 0x000fea0003800000 */
.L_x_10883:
        /* <DEDUP_REMOVED lines=26> */
.L_x_10876:
[----:B------:R-:W-:Y:S05]  /*1660*/  BSYNC B0 ;  /* 0x0000000000007941 */ /* 0x000fea0003800000 */
.L_x_10875:
        /* <DEDUP_REMOVED lines=50> */
.L_x_10889:
        /* <DEDUP_REMOVED lines=8> */
.L_x_10888:
[----:B------:R-:W-:Y:S05]  /*1a10*/  BSYNC B1 ;  /* 0x0000000000017941 */ /* 0x000fea0003800000 */
.L_x_10887:
        /* <DEDUP_REMOVED lines=14> */
.L_x_10892:
        /* <DEDUP_REMOVED lines=52> */
.L_x_10891:
[----:B------:R-:W-:Y:S05]  /*1e40*/  BSYNC B1 ;  /* 0x0000000000017941 */ /* 0x000fea0003800000 */
.L_x_10890:
        /* <DEDUP_REMOVED lines=31> */
.L_x_10894:
[----:B------:R-:W-:Y:S05]  /*2040*/  BSYNC B1 ;  /* 0x0000000000017941 */ /* 0x000fea0003800000 */
.L_x_10893:
        /* <DEDUP_REMOVED lines=14> */
.L_x_10886:
[----:B------:R-:W-:Y:S05]  /*2130*/  BSYNC B0 ;  /* 0x0000000000007941 */ /* 0x000fea0003800000 */
.L_x_10885:
        /* <DEDUP_REMOVED lines=76> */
.L_x_10873:
        /* <DEDUP_REMOVED lines=16> */
.L_x_10895:
[----:B------:R-:W-:Y:S05]  /*2700*/  EXIT ;  /* 0x000000000000794d */ /* 0x000fea0003800000 */
.L_x_10874:
[----:B------:R-:W-:Y:S01]  /*2710*/  HFMA2.MMA R12, -RZ, RZ, 0, 9.5367431640625e-07 ;  /* 0x00000010ff0c7435 */ /* 0x000fe200000001ff */
[----:B------:R-:W-:Y:S01]  /*2720*/  MOV R11, 0x1f ;  /* 0x0000001f000b7802 */ /* 0x000fe20000000f00 */
[----:B------:R-:W-:Y:S01]  /*2730*/  IMAD.MOV.U32 R15, RZ, RZ, -0x1 ;  /* 0xffffffffff0f7424 */ /* 0x000fe200078e00ff */
[----:B------:R-:W-:-:S08]  /*2740*/  MOV R2, 0xff7fffff ;  /* 0xff7fffff00027802 */ /* 0x000fd00000000f00 */
[----:B------:R-:W-:Y:S05]  /*2750*/  WARPSYNC.COLLECTIVE R15, `(.L_x_10896) ;  /* 0x000000000f087348 */ /* 0x000fea0003c00000 */
[----:B------:R0:W1:Y:S02]  /*2760*/  SHFL.BFLY P6, R14, R13, R12, R11 ;  /* 0x0c00000c0d0e7389 */ /* 0x00006400000c000b */
[----:B01----:R-:W-:Y:S01]  /*2770*/  ENDCOLLECTIVE ;  /* 0x000000000000791b */ /* 0x003fe20003800000 */
.L_x_10896:
[----:B------:R-:W-:Y:S01]  /*2780*/  HFMA2.MMA R12, -RZ, RZ, 0, 4.76837158203125e-07 ;  /* 0x00000008ff0c7435 */ /* 0x000fe200000001ff */
[----:B------:R-:W-:-:S04]  /*2790*/  FMNMX.FTZ R0, R14, -3.40282346638528859812e+38, !PT ;  /* 0xff7fffff0e007809 */ /* 0x000fc80007810000 */
[----:B------:R-:W-:-:S07]  /*27a0*/  MOV R13, R0 ;  /* 0x00000000000d7202 */ /* 0x000fce0000000f00 */
[----:B------:R-:W-:Y:S05]  /*27b0*/  WARPSYNC.COLLECTIVE R15, `(.L_x_10897) ;  /* 0x000000000f087348 */ /* 0x000fea0003c00000 */
[----:B------:R0:W1:Y:S02]  /*27c0*/  SHFL.BFLY P6, R14, R13, R12, R11 ;  /* 0x0c00000c0d0e7389 */ /* 0x00006400000c000b */
[----:B01----:R-:W-:Y:S01]  /*27d0*/  ENDCOLLECTIVE ;  /* 0x000000000000791b */ /* 0x003fe20003800000 */
.L_x_10897:
[----:B------:R-:W-:Y:S02]  /*27e0*/  MOV R12, 0x4 ;  /* 0x00000004000c7802 */ /* 0x000fe40000000f00 */
[----:B------:R-:W-:-:S05]  /*27f0*/  FMNMX.FTZ R3, R0, R14, !PT ;  /* 0x0000000e00037209 */ /* 0x000fca0007810000 */
[----:B------:R-:W-:-:S07]  /*2800*/  IMAD.MOV.U32 R13, RZ, RZ, R3 ;  /* 0x000000ffff0d7224 */ /* 0x000fce00078e0003 */
[----:B------:R-:W-:Y:S05]  /*2810*/  WARPSYNC.COLLECTIVE R15, `(.L_x_10898) ;  /* 0x000000000f087348 */ /* 0x000fea0003c00000 */
[----:B------:R0:W1:Y:S02]  /*2820*/  SHFL.BFLY P6, R14, R13, R12, R11 ;  /* 0x0c00000c0d0e7389 */ /* 0x00006400000c000b */
[----:B01----:R-:W-:Y:S01]  /*2830*/  ENDCOLLECTIVE ;  /* 0x000000000000791b */ /* 0x003fe20003800000 */
.L_x_10898:
[----:B------:R-:W-:Y:S05]  /*2840*/  BRA `(.L_x_10899) ;  /* 0xffffffdc00987947 */ /* 0x000fea000383ffff */
.L_x_10900:
        /* <DEDUP_REMOVED lines=11> */
.L_x_28229:


//--------------------- .text._ZN4vllm25paged_attention_v1_kernelI13__nv_bfloat16hLi80ELi8ELi128ELNS_18Fp8KVCacheDataTypeE1ELb0EEEvPT_PKS3_PKT0_S9_ifPKiSB_iPKfiiiSD_SD_iiiii --------------------------
	.section	.text._ZN4vllm25paged_attention_v1_kernelI13__nv_bfloat16hLi80ELi8ELi128ELNS_18Fp8KVCacheDataTypeE1ELb0EEEvPT_PKS3_PKT0_S9_ifPKiSB_iPKfiiiSD_SD_iiiii,"ax",@progbits
	.align	128
        .global         _ZN4vllm25paged_attention_v1_kernelI13__nv_bfloat16hLi80ELi8ELi128ELNS_18Fp8KVCacheDataTypeE1ELb0EEEvPT_PKS3_PKT0_S9_ifPKiSB_iPKfiiiSD_SD_iiiii
        .type           _ZN4vllm25paged_attention_v1_kernelI13__nv_bfloat16hLi80ELi8ELi128ELNS_18Fp8KVCacheDataTypeE1ELb0EEEvPT_PKS3_PKT0_S9_ifPKiSB_iPKfiiiSD_SD_iiiii,@function
        .size           _ZN4vllm25paged_attention_v1_kernelI13__nv_bfloat16hLi80ELi8ELi128ELNS_18Fp8KVCacheDataTypeE1ELb0EEEvPT_PKS3_PKT0_S9_ifPKiSB_iPKfiiiSD_SD_iiiii,(.L_x_28230 - _ZN4vllm25paged_attention_v1_kernelI13__nv_bfloat16hLi80ELi8ELi128ELNS_18Fp8KVCacheDataTypeE1ELb0EEEvPT_PKS3_PKT0_S9_ifPKiSB_iPKfiiiSD_SD_iiiii)
        .other          _ZN4vllm25paged_attention_v1_kernelI13__nv_bfloat16hLi80ELi8ELi128ELNS_18Fp8KVCacheDataTypeE1ELb0EEEvPT_PKS3_PKT0_S9_ifPKiSB_iPKfiiiSD_SD_iiiii,@"STO_CUDA_ENTRY STV_DEFAULT"
_ZN4vllm25paged_attention_v1_kernelI13__nv_bfloat16hLi80ELi8ELi128ELNS_18Fp8KVCacheDataTypeE1ELb0EEEvPT_PKS3_PKT0_S9_ifPKiSB_iPKfiiiSD_SD_iiiii:
.text._ZN4vllm25paged_attention_v1_kernelI13__nv_bfloat16hLi80ELi8ELi128ELNS_18Fp8KVCacheDataTypeE1ELb0EEEvPT_PKS3_PKT0_S9_ifPKiSB_iPKfiiiSD_SD_iiiii:
        /* <DEDUP_REMOVED lines=51> */
.L_x_10905:
        /* <DEDUP_REMOVED lines=10> */
.L_x_10904:
[----:B------:R-:W-:Y:S05]  /*03d0*/  BSYNC B1 ;  /* 0x0000000000017941 */ /* 0x000fea0003800000 */
.L_x_10903:
        /* <DEDUP_REMOVED lines=15> */
.L_x_10906:
        /* <DEDUP_REMOVED lines=17> */
.L_x_10902:
[----:B------:R-:W-:Y:S05]  /*05e0*/  BSYNC B0 ;  /* 0x0000000000007941 */ /* 0x000fea0003800000 */
.L_x_10901:
        /* <DEDUP_REMOVED lines=12> */
.L_x_10941:
        /* <DEDUP_REMOVED lines=42> */
.L_x_10913:
        /* <DEDUP_REMOVED lines=11> */
.L_x_10912:
[----:B------:R-:W-:Y:S05]  /*0a00*/  BSYNC B1 ;  /* 0x0000000000017941 */ /* 0x000fea0003800000 */
.L_x_10911:
        /* <DEDUP_REMOVED lines=14> */
.L_x_10916:
        /* <DEDUP_REMOVED lines=100> */
.L_x_10915:
[----:B------:R-:W-:Y:S05]  /*1130*/  BSYNC B1 ;  /* 0x0000000000017941 */ /* 0x000fea0003800000 */
.L_x_10914:
        /* <DEDUP_REMOVED lines=55> */
.L_x_10918:
[----:B------:R-:W-:Y:S05]  /*14b0*/  BSYNC B1 ;  /* 0x0000000000017941 */ /* 0x000fea0003800000 */
.L_x_10917:
        /* <DEDUP_REMOVED lines=26> */
.L_x_10910:
[----:B------:R-:W-:Y:S05]  /*1660*/  BSYNC B0 ;  /* 0x0000000000007941 */ /* 0x000fea0003800000 */
.L_x_10909:
        /* <DEDUP_REMOVED lines=50> */
.L_x_10923:
        /* <DEDUP_REMOVED lines=8> */
.L_x_10922:
[----:B------:R-:W-:Y:S05]  /*1a10*/  BSYNC B1 ;  /* 0x0000000000017941 */ /* 0x000fea0003800000 */
.L_x_10921:
        /* <DEDUP_REMOVED lines=14> */
.L_x_10926:
        /* <DEDUP_REMOVED lines=52> */
.L_x_10925:
[----:B------:R-:W-:Y:S05]  /*1e40*/  BSYNC B1 ;  /* 0x0000000000017941 */ /* 0x000fea0003800000 */
.L_x_10924:
        /* <DEDUP_REMOVED lines=31> */
.L_x_10928:
[----:B------:R-:W-:Y:S05]  /*2040*/  BSYNC B1 ;  /* 0x0000000000017941 */ /* 0x000fea0003800000 */
.L_x_10927:
        /* <DEDUP_REMOVED lines=14> */
.L_x_10920:
[----:B------:R-:W-:Y:S05]  /*2130*/  BSYNC B0 ;  /* 0x0000000000007941 */ /* 0x000fea0003800000 */
.L_x_10919:
        /* <DEDUP_REMOVED lines=25> */
.L_x_10930:
[----:B------:R-:W-:Y:S05]  /*22d0*/  BSYNC B0 ;  /* 0x0000000000007941 */ /* 0x000fea0003800000 */
.L_x_10929:
        /* <DEDUP_REMOVED lines=10> */
.L_x_10932:
[----:B------:R-:W-:Y:S05]  /*2380*/  BSYNC B0 ;  /* 0x0000000000007941 */ /* 0x000fea0003800000 */
.L_x_10931:
[----:B------:R-:W-:Y:S06]  /*2390*/  BAR.SYNC.DEFER_BLOCKING 0x0 ;  /* 0x0000000000007b1d */ /* 0x000fec0000010000 */
[----:B------:R-:W-:Y:S04]  /*23a0*/  BSSY B0, `(.L_x_10933) ;  /* 0x0000006000007945 */ /* 0x000fe80003800000 */
[----:B------:R-:W-:Y:S05]  /*23b0*/  @P2 BRA `(.L_x_10934) ;  /* 0x0000000000102947 */ /* 0x000fea0003800000 */
[----:B------:R-:W-:Y:S01]  /*23c0*/  ISETP.GT.AND P0, PT, R9, 0xf, PT ;  /* 0x0000000f0900780c */ /* 0x000fe20003f04270 */
[----:B------:R1:W-:Y:S04]  /*23d0*/  STS [R3+-0x140], R5 ;  /* 0xfffec00503007388 */ /* 0x0003e80000000800 */
[----:B------:R1:W-:Y:S08]  /*23e0*/  STS [R3+-0xc0], R6 ;  /* 0xffff400603007388 */ /* 0x0003f00000000800 */
[----:B------:R1:W-:Y:S02]  /*23f0*/  @!P0 STS [R3+-0x40], R0 ;  /* 0xffffc00003008388 */ /* 0x0003e40000000800 */
.L_x_10934:
[----:B------:R-:W-:Y:S05]  /*2400*/  BSYNC B0 ;  /* 0x0000000000007941 */ /* 0x000fea0003800000 */
.L_x_10933:
        /* <DEDUP_REMOVED lines=10> */
.L_x_10936:
[----:B------:R-:W-:Y:S05]  /*24b0*/  BSYNC B0 ;  /* 0x0000000000007941 */ /* 0x000fea0003800000 */
.L_x_10935:
        /* <DEDUP_REMOVED lines=39> */
.L_x_10907:
        /* <DEDUP_REMOVED lines=16> */
.L_x_10937:
[----:B------:R-:W-:Y:S05]  /*2830*/  EXIT ;  /* 0x000000000000794d */ /* 0x000fea0003800000 */
.L_x_10908:
[----:B------:R-:W-:Y:S01]  /*2840*/  HFMA2.MMA R12, -RZ, RZ, 0, 9.5367431640625e-07 ;  /* 0x00000010ff0c7435 */ /* 0x000fe200000001ff */
[----:B------:R-:W-:Y:S01]  /*2850*/  MOV R11, 0x1f ;  /* 0x0000001f000b7802 */ /* 0x000fe20000000f00 */
[----:B------:R-:W-:Y:S01]  /*2860*/  IMAD.MOV.U32 R15, RZ, RZ, -0x1 ;  /* 0xffffffffff0f7424 */ /* 0x000fe200078e00ff */
[----:B------:R-:W-:-:S08]  /*2870*/  MOV R2, 0xff7fffff ;  /* 0xff7fffff00027802 */ /* 0x000fd00000000f00 */
[----:B------:R-:W-:Y:S05]  /*2880*/  WARPSYNC.COLLECTIVE R15, `(.L_x_10938) ;  /* 0x000000000f087348 */ /* 0x000fea0003c00000 */
[----:B------:R0:W1:Y:S02]  /*2890*/  SHFL.BFLY P6, R14, R13, R12, R11 ;  /* 0x0c00000c0d0e7389 */ /* 0x00006400000c000b */
[----:B01----:R-:W-:Y:S01]  /*28a0*/  ENDCOLLECTIVE ;  /* 0x000000000000791b */ /* 0x003fe20003800000 */
.L_x_10938:
[----:B------:R-:W-:Y:S01]  /*28b0*/  HFMA2.MMA R12, -RZ, RZ, 0, 4.76837158203125e-07 ;  /* 0x00000008ff0c7435 */ /* 0x000fe200000001ff */
[----:B------:R-:W-:-:S04]  /*28c0*/  FMNMX.FTZ R0, R14, -3.40282346638528859812e+38, !PT ;  /* 0xff7fffff0e007809 */ /* 0x000fc80007810000 */
[----:B------:R-:W-:-:S07]  /*28d0*/  MOV R13, R0 ;  /* 0x00000000000d7202 */ /* 0x000fce0000000f00 */
[----:B------:R-:W-:Y:S05]  /*28e0*/  WARPSYNC.COLLECTIVE R15, `(.L_x_10939) ;  /* 0x000000000f087348 */ /* 0x000fea0003c00000 */
[----:B------:R0:W1:Y:S02]  /*28f0*/  SHFL.BFLY P6, R14, R13, R12, R11 ;  /* 0x0c00000c0d0e7389 */ /* 0x00006400000c000b */
[----:B01----:R-:W-:Y:S01]  /*2900*/  ENDCOLLECTIVE ;  /* 0x000000000000791b */ /* 0x003fe20003800000 */
.L_x_10939:
[----:B------:R-:W-:Y:S02]  /*2910*/  MOV R12, 0x4 ;  /* 0x00000004000c7802 */ /* 0x000fe40000000f00 */
[----:B------:R-:W-:-:S05]  /*2920*/  FMNMX.FTZ R3, R0, R14, !PT ;  /* 0x0000000e00037209 */ /* 0x000fca0007810000 */
[----:B------:R-:W-:-:S07]  /*2930*/  IMAD.MOV.U32 R13, RZ, RZ, R3 ;  /* 0x000000ffff0d7224 */ /* 0x000fce00078e0003 */
[----:B------:R-:W-:Y:S05]  /*2940*/  WARPSYNC.COLLECTIVE R15, `(.L_x_10940) ;  /* 0x000000000f087348 */ /* 0x000fea0003c00000 */
[----:B------:R0:W1:Y:S02]  /*2950*/  SHFL.BFLY P6, R14, R13, R12, R11 ;  /* 0x0c00000c0d0e7389 */ /* 0x00006400000c000b */
[----:B01----:R-:W-:Y:S01]  /*2960*/  ENDCOLLECTIVE ;  /* 0x000000000000791b */ /* 0x003fe20003800000 */
.L_x_10940:
[----:B------:R-:W-:Y:S05]  /*2970*/  BRA `(.L_x_10941) ;  /* 0xffffffdc004c7947 */ /* 0x000fea000383ffff */
.L_x_10942:
        /* <DEDUP_REMOVED lines=16> */
.L_x_28230:


//--------------------- .text._ZN4vllm25paged_attention_v1_kernelI13__nv_bfloat16hLi64ELi8ELi128ELNS_18Fp8KVCacheDataTypeE1ELb0EEEvPT_PKS3_PKT0_S9_ifPKiSB_iPKfiiiSD_SD_iiiii --------------------------
	.section	.text._ZN4vllm25paged_attention_v1_kernelI13__nv_bfloat16hLi64ELi8ELi128ELNS_18Fp8KVCacheDataTypeE1ELb0EEEvPT_PKS3_PKT0_S9_ifPKiSB_iPKfiiiSD_SD_iiiii,"ax",@progbits
	.align	128
        .global         _ZN4vllm25paged_attention_v1_kernelI13__nv_bfloat16hLi64ELi8ELi128ELNS_18Fp8KVCacheDataTypeE1ELb0EEEvPT_PKS3_PKT0_S9_ifPKiSB_iPKfiiiSD_SD_iiiii
        .type           _ZN4vllm25paged_attention_v1_kernelI13__nv_bfloat16hLi64ELi8ELi128ELNS_18Fp8KVCacheDataTypeE1ELb0EEEvPT_PKS3_PKT0_S9_ifPKiSB_iPKfiiiSD_SD_iiiii,@function
        .size           _ZN4vllm25paged_attention_v1_kernelI13__nv_bfloat16hLi64ELi8ELi128ELNS_18Fp8KVCacheDataTypeE1ELb0EEEvPT_PKS3_PKT0_S9_ifPKiSB_iPKfiiiSD_SD_iiiii,(.L_x_28231 - _ZN4vllm25paged_attention_v1_kernelI13__nv_bfloat16hLi64ELi8ELi128ELNS_18Fp8KVCacheDataTypeE1ELb0EEEvPT_PKS3_PKT0_S9_ifPKiSB_iPKfiiiSD_SD_iiiii)
        .other          _ZN4vllm25paged_attention_v1_kernelI13__nv_bfloat16hLi64ELi8ELi128ELNS_18Fp8KVCacheDataTypeE1ELb0EEEvPT_PKS3_PKT0_S9_ifPKiSB_iPKfiiiSD_SD_iiiii,@"STO_CUDA_ENTRY STV_DEFAULT"
_ZN4vllm25paged_attention_v1_kernelI13__nv_bfloat16hLi64ELi8ELi128ELNS_18Fp8KVCacheDataTypeE1ELb0EEEvPT_PKS3_PKT0_S9_ifPKiSB_iPKfiiiSD_SD_iiiii:
.text._ZN4vllm25paged_attention_v1_kernelI13__nv_bfloat16hLi64ELi8ELi128ELNS_18Fp8KVCacheDataTypeE1ELb0EEEvPT_PKS3_PKT0_S9_ifPKiSB_iPKfiiiSD_SD_iiiii:
        /* <DEDUP_REMOVED lines=52> */
.L_x_10947:
        /* <DEDUP_REMOVED lines=11> */
.L_x_10946:
[----:B------:R-:W-:Y:S05]  /*03f0*/  BSYNC B1 ;  /* 0x0000000000017941 */ /* 0x000fea0003800000 */
.L_x_10945:
        /* <DEDUP_REMOVED lines=15> */
.L_x_10948:
        /* <DEDUP_REMOVED lines=17> */
.L_x_10944:
[----:B------:R-:W-:Y:S05]  /*0600*/  BSYNC B0 ;  /* 0x0000000000007941 */ /* 0x000fea0003800000 */
.L_x_10943:
        /* <DEDUP_REMOVED lines=12> */
.L_x_10975:
        /* <DEDUP_REMOVED lines=42> */
.L_x_10955:
        /* <DEDUP_REMOVED lines=11> */
.L_x_10954:
[----:B------:R-:W-:Y:S05]  /*0a20*/  BSYNC B1 ;  /* 0x0000000000017941 */ /* 0x000fea0003800000 */
.L_x_10953:
        /* <DEDUP_REMOVED lines=14> */
.L_x_10958:
        /* <DEDUP_REMOVED lines=100> */
.L_x_10957:
[----:B------:R-:W-:Y:S05]  /*1150*/  BSYNC B1 ;  /* 0x0000000000017941 */ /* 0x000fea0003800000 */
.L_x_10956:
        /* <DEDUP_REMOVED lines=55> */
.L_x_10960:
[----:B------:R-:W-:Y:S05]  /*14d0*/  BSYNC B1 ;  /* 0x0000000000017941 */ /* 0x000fea0003800000 */
.L_x_10959:
        /* <DEDUP_REMOVED lines=26> */
.L_x_10952:
[----:B------:R-:W-:Y:S05]  /*1680*/  BSYNC B0 ;  /* 0x0000000000007941 */ /* 0x000fea0003800000 */
.L_x_10951:
        /* <DEDUP_REMOVED lines=50> */
.L_x_10965:
        /* <DEDUP_REMOVED lines=8> */
.L_x_10964:
[----:B------:R-:W-:Y:S05]  /*1a30*/  BSYNC B1 ;  /* 0x0000000000017941 */ /* 0x000fea0003800000 */
.L_x_10963:
        /* <DEDUP_REMOVED lines=14> */
.L_x_10968:
        /* <DEDUP_REMOVED lines=52> */
.L_x_10967:
[----:B------:R-:W-:Y:S05]  /*1e60*/  BSYNC B1 ;  /* 0x0000000000017941 */ /* 0x000fea0003800000 */
.L_x_10966:
        /* <DEDUP_REMOVED lines=31> */
.L_x_10970:
[----:B------:R-:W-:Y:S05]  /*2060*/  BSYNC B1 ;  /* 0x0000000000017941 */ /* 0x000fea0003800000 */
.L_x_10969:
        /* <DEDUP_REMOVED lines=14> */
.L_x_10962:
[----:B------:R-:W-:Y:S05]  /*2150*/  BSYNC B0 ;  /* 0x0000000000007941 */ /* 0x000fea0003800000 */
.L_x_10961:
        /* <DEDUP_REMOVED lines=63> */
.L_x_10949:
        /* <DEDUP_REMOVED lines=16> */
.L_x_10971:
[----:B------:R-:W-:Y:S05]  /*2650*/  EXIT ;  /* 0x000000000000794d */ /* 0x000fea0003800000 */
.L_x_10950:
[----:B------:R-:W-:Y:S01]  /*2660*/  HFMA2.MMA R12, -RZ, RZ, 0, 9.5367431640625e-07 ;  /* 0x00000010ff0c7435 */ /* 0x000fe200000001ff */
[----:B------:R-:W-:Y:S01]  /*2670*/  MOV R11, 0x1f ;  /* 0x0000001f000b7802 */ /* 0x000fe20000000f00 */
[----:B------:R-:W-:Y:S01]  /*2680*/  IMAD.MOV.U32 R15, RZ, RZ, -0x1 ;  /* 0xffffffffff0f7424 */ /* 0x000fe200078e00ff */
[----:B------:R-:W-:-:S08]  /*2690*/  MOV R2, 0xff7fffff ;  /* 0xff7fffff00027802 */ /* 0x000fd00000000f00 */
[----:B------:R-:W-:Y:S05]  /*26a0*/  WARPSYNC.COLLECTIVE R15, `(.L_x_10972) ;  /* 0x000000000f087348 */ /* 0x000fea0003c00000 */
[----:B------:R0:W1:Y:S02]  /*26b0*/  SHFL.BFLY P6, R14, R13, R12, R11 ;  /* 0x0c00000c0d0e7389 */ /* 0x00006400000c000b */
[----:B01----:R-:W-:Y:S01]  /*26c0*/  ENDCOLLECTIVE ;  /* 0x000000000000791b */ /* 0x003fe20003800000 */
.L_x_10972:
[----:B------:R-:W-:Y:S01]  /*26d0*/  HFMA2.MMA R12, -RZ, RZ, 0, 4.76837158203125e-07 ;  /* 0x00000008ff0c7435 */ /* 0x000fe200000001ff */
[----:B------:R-:W-:-:S04]  /*26e0*/  FMNMX.FTZ R0, R14, -3.40282346638528859812e+38, !PT ;  /* 0xff7fffff0e007809 */ /* 0x000fc80007810000 */
[----:B------:R-:W-:-:S07]  /*26f0*/  MOV R13, R0 ;  /* 0x00000000000d7202 */ /* 0x000fce0000000f00 */
[----:B------:R-:W-:Y:S05]  /*2700*/  WARPSYNC.COLLECTIVE R15, `(.L_x_10973) ;  /* 0x000000000f087348 */ /* 0x000fea0003c00000 */
[----:B------:R0:W1:Y:S02]  /*2710*/  SHFL.BFLY P6, R14, R13, R12, R11 ;  /* 0x0c00000c0d0e7389 */ /* 0x00006400000c000b */
[----:B01----:R-:W-:Y:S01]  /*2720*/  ENDCOLLECTIVE ;  /* 0x000000000000791b */ /* 0x003fe20003800000 */
.L_x_10973:
[----:B------:R-:W-:Y:S02]  /*2730*/  MOV R12, 0x4 ;  /* 0x00000004000c7802 */ /* 0x000fe40000000f00 */
[----:B------:R-:W-:-:S05]  /*2740*/  FMNMX.FTZ R3, R0, R14, !PT ;  /* 0x0000000e00037209 */ /* 0x000fca0007810000 */
[----:B------:R-:W-:-:S07]  /*2750*/  IMAD.MOV.U32 R13, RZ, RZ, R3 ;  /* 0x000000ffff0d7224 */ /* 0x000fce00078e0003 */
[----:B------:R-:W-:Y:S05]  /*2760*/  WARPSYNC.COLLECTIVE R15, `(.L_x_10974) ;  /* 0x000000000f087348 */ /* 0x000fea0003c00000 */
[----:B------:R0:W1:Y:S02]  /*2770*/  SHFL.BFLY P6, R14, R13, R12, R11 ;  /* 0x0c00000c0d0e7389 */ /* 0x00006400000c000b */
[----:B01----:R-:W-:Y:S01]  /*2780*/  ENDCOLLECTIVE ;  /* 0x000000000000791b */ /* 0x003fe20003800000 */
.L_x_10974:
[----:B------:R-:W-:Y:S05]  /*2790*/  BRA `(.L_x_10975) ;  /* 0xffffffdc00cc7947 */ /* 0x000fea000383ffff */
.L_x_10976:
        /* <DEDUP_REMOVED lines=14> */
.L_x_28231:


//--------------------- .text._ZN4vllm25paged_attention_v1_kernelI13__nv_bfloat16hLi32ELi8ELi128ELNS_18Fp8KVCacheDataTypeE1ELb0EEEvPT_PKS3_PKT0_S9_ifPKiSB_iPKfiiiSD_SD_iiiii --------------------------
	.section	.text._ZN4vllm25paged_attention_v1_kernelI13__nv_bfloat16hLi32ELi8ELi128ELNS_18Fp8KVCacheDataTypeE1ELb0EEEvPT_PKS3_PKT0_S9_ifPKiSB_iPKfiiiSD_SD_iiiii,"ax",@progbits
	.align	128
        .global         _ZN4vllm25paged_attention_v1_kernelI13__nv_bfloat16hLi32ELi8ELi128ELNS_18Fp8KVCacheDataTypeE1ELb0EEEvPT_PKS3_PKT0_S9_ifPKiSB_iPKfiiiSD_SD_iiiii
        .type           _ZN4vllm25paged_attention_v1_kernelI13__nv_bfloat16hLi32ELi8ELi128ELNS_18Fp8KVCacheDataTypeE1ELb0EEEvPT_PKS3_PKT0_S9_ifPKiSB_iPKfiiiSD_SD_iiiii,@function
        .size           _ZN4vllm25paged_attention_v1_kernelI13__nv_bfloat16hLi32ELi8ELi128ELNS_18Fp8KVCacheDataTypeE1ELb0EEEvPT_PKS3_PKT0_S9_ifPKiSB_iPKfiiiSD_SD_iiiii,(.L_x_28232 - _ZN4vllm25paged_attention_v1_kernelI13__nv_bfloat16hLi32ELi8ELi128ELNS_18Fp8KVCacheDataTypeE1ELb0EEEvPT_PKS3_PKT0_S9_ifPKiSB_iPKfiiiSD_SD_iiiii)
        .other          _ZN4vllm25paged_attention_v1_kernelI13__nv_bfloat16hLi32ELi8ELi128ELNS_18Fp8KVCacheDataTypeE1ELb0EEEvPT_PKS3_PKT0_S9_ifPKiSB_iPKfiiiSD_SD_iiiii,@"STO_CUDA_ENTRY STV_DEFAULT"
_ZN4vllm25paged_attention_v1_kernelI13__nv_bfloat16hLi32ELi8ELi128ELNS_18Fp8KVCacheDataTypeE1ELb0EEEvPT_PKS3_PKT0_S9_ifPKiSB_iPKfiiiSD_SD_iiiii:
.text._ZN4vllm25paged_attention_v1_kernelI13__nv_bfloat16hLi32ELi8ELi128ELNS_18Fp8KVCacheDataTypeE1ELb0EEEvPT_PKS3_PKT0_S9_ifPKiSB_iPKfiiiSD_SD_iiiii:
        /* <DEDUP_REMOVED lines=52> */
.L_x_10981:
        /* <DEDUP_REMOVED lines=11> */
.L_x_10980:
[----:B------:R-:W-:Y:S05]  /*03f0*/  BSYNC B1 ;  /* 0x0000000000017941 */ /* 0x000fea0003800000 */
.L_x_10979:
        /* <DEDUP_REMOVED lines=15> */
.L_x_10982:
        /* <DEDUP_REMOVED lines=17> */
.L_x_10978:
[----:B------:R-:W-:Y:S05]  /*0600*/  BSYNC B0 ;  /* 0x0000000000007941 */ /* 0x000fea0003800000 */
.L_x_10977:
        /* <DEDUP_REMOVED lines=12> */
.L_x_11009:
        /* <DEDUP_REMOVED lines=42> */
.L_x_10989:
        /* <DEDUP_REMOVED lines=11> */
.L_x_10988:
[----:B------:R-:W-:Y:S05]  /*0a20*/  BSYNC B1 ;  /* 0x0000000000017941 */ /* 0x000fea0003800000 */
.L_x_10987:
        /* <DEDUP_REMOVED lines=14> */
.L_x_10992:
        /* <DEDUP_REMOVED lines=100> */
.L_x_10991:
[----:B------:R-:W-:Y:S05]  /*1150*/  BSYNC B1 ;  /* 0x0000000000017941 */ /* 0x000fea0003800000 */
.L_x_10990:
        /* <DEDUP_REMOVED lines=55> */
.L_x_10994:
[----:B------:R-:W-:Y:S05]  /*14d0*/  BSYNC B1 ;  /* 0x0000000000017941 */ /* 0x000fea0003800000 */
.L_x_10993:
        /* <DEDUP_REMOVED lines=26> */
.L_x_10986:
[----:B------:R-:W-:Y:S05]  /*1680*/  BSYNC B0 ;  /* 0x0000000000007941 */ /* 0x000fea0003800000 */
.L_x_10985:
        /* <DEDUP_REMOVED lines=50> */
.L_x_10999:
        /* <DEDUP_REMOVED lines=8> */
.L_x_10998:
[----:B------:R-:W-:Y:S05]  /*1a30*/  BSYNC B1 ;  /* 0x0000000000017941 */ /* 0x000fea0003800000 */
.L_x_10997:
        /* <DEDUP_REMOVED lines=14> */
.L_x_11002:
        /* <DEDUP_REMOVED lines=52> */
.L_x_11001:
[----:B------:R-:W-:Y:S05]  /*1e60*/  BSYNC B1 ;  /* 0x0000000000017941 */ /* 0x000fea0003800000 */
.L_x_11000:
        /* <DEDUP_REMOVED lines=31> */
.L_x_11004:
[----:B------:R-:W-:Y:S05]  /*2060*/  BSYNC B1 ;  /* 0x0000000000017941 */ /* 0x000fea0003800000 */
.L_x_11003:
        /* <DEDUP_REMOVED lines=14> */
.L_x_10996:
[----:B------:R-:W-:Y:S05]  /*2150*/  BSYNC B0 ;  /* 0x0000000000007941 */ /* 0x000fea0003800000 */
.L_x_10995:
        /* <DEDUP_REMOVED lines=50> */
.L_x_10983:
        /* <DEDUP_REMOVED lines=16> */
.L_x_11005:
[----:B------:R-:W-:Y:S05]  /*2580*/  EXIT ;  /* 0x000000000000794d */ /* 0x000fea0003800000 */
.L_x_10984:
[----:B------:R-:W-:Y:S01]  /*2590*/  HFMA2.MMA R12, -RZ, RZ, 0, 9.5367431640625e-07 ;  /* 0x00000010ff0c7435 */ /* 0x000fe200000001ff */
[----:B------:R-:W-:Y:S01]  /*25a0*/  MOV R11, 0x1f ;  /* 0x0000001f000b7802 */ /* 0x000fe20000000f00 */
[----:B------:R-:W-:Y:S01]  /*25b0*/  IMAD.MOV.U32 R15, RZ, RZ, -0x1 ;  /* 0xffffffffff0f7424 */ /* 0x000fe200078e00ff */
[----:B------:R-:W-:-:S08]  /*25c0*/  MOV R2, 0xff7fffff ;  /* 0xff7fffff00027802 */ /* 0x000fd00000000f00 */
[----:B------:R-:W-:Y:S05]  /*25d0*/  WARPSYNC.COLLECTIVE R15, `(.L_x_11006) ;  /* 0x000000000f087348 */ /* 0x000fea0003c00000 */
[----:B------:R0:W1:Y:S02]  /*25e0*/  SHFL.BFLY P6, R14, R13, R12, R11 ;  /* 0x0c00000c0d0e7389 */ /* 0x00006400000c000b */
[----:B01----:R-:W-:Y:S01]  /*25f0*/  ENDCOLLECTIVE ;  /* 0x000000000000791b */ /* 0x003fe20003800000 */
.L_x_11006:
[----:B------:R-:W-:Y:S01]  /*2600*/  HFMA2.MMA R12, -RZ, RZ, 0, 4.76837158203125e-07 ;  /* 0x00000008ff0c7435 */ /* 0x000fe200000001ff */
[----:B------:R-:W-:-:S04]  /*2610*/  FMNMX.FTZ R0, R14, -3.40282346638528859812e+38, !PT ;  /* 0xff7fffff0e007809 */ /* 0x000fc80007810000 */
[----:B------:R-:W-:-:S07]  /*2620*/  MOV R13, R0 ;  /* 0x00000000000d7202 */ /* 0x000fce0000000f00 */
[----:B------:R-:W-:Y:S05]  /*2630*/  WARPSYNC.COLLECTIVE R15, `(.L_x_11007) ;  /* 0x000000000f087348 */ /* 0x000fea0003c00000 */
[----:B------:R0:W1:Y:S02]  /*2640*/  SHFL.BFLY P6, R14, R13, R12, R11 ;  /* 0x0c00000c0d0e7389 */ /* 0x00006400000c000b */
[----:B01----:R-:W-:Y:S01]  /*2650*/  ENDCOLLECTIVE ;  /* 0x000000000000791b */ /* 0x003fe20003800000 */
.L_x_11007:
[----:B------:R-:W-:Y:S02]  /*2660*/  MOV R12, 0x4 ;  /* 0x00000004000c7802 */ /* 0x000fe40000000f00 */
[----:B------:R-:W-:-:S05]  /*2670*/  FMNMX.FTZ R3, R0, R14, !PT ;  /* 0x0000000e00037209 */ /* 0x000fca0007810000 */
[----:B------:R-:W-:-:S07]  /*2680*/  IMAD.MOV.U32 R13, RZ, RZ, R3 ;  /* 0x000000ffff0d7224 */ /* 0x000fce00078e0003 */
[----:B------:R-:W-:Y:S05]  /*2690*/  WARPSYNC.COLLECTIVE R15, `(.L_x_11008) ;  /* 0x000000000f087348 */ /* 0x000fea0003c00000 */
[----:B------:R0:W1:Y:S02]  /*26a0*/  SHFL.BFLY P6, R14, R13, R12, R11 ;  /* 0x0c00000c0d0e7389 */ /* 0x00006400000c000b */
[----:B01----:R-:W-:Y:S01]  /*26b0*/  ENDCOLLECTIVE ;  /* 0x000000000000791b */ /* 0x003fe20003800000 */
.L_x_11008:
[----:B------:R-:W-:Y:S05]  /*26c0*/  BRA `(.L_x_11009) ;  /* 0xffffffe000007947 */ /* 0x000fea000383ffff */
.L_x_11010:
        /* <DEDUP_REMOVED lines=11> */
.L_x_28232:


//--------------------- .text._ZN4vllm25paged_attention_v1_kernelI13__nv_bfloat16hLi256ELi8ELi128ELNS_18Fp8KVCacheDataTypeE1ELb1EEEvPT_PKS3_PKT0_S9_ifPKiSB_iPKfiiiSD_SD_iiiii --------------------------
	.section	.text._ZN4vllm25paged_attention_v1_kernelI13__nv_bfloat16hLi256ELi8ELi128ELNS_18Fp8KVCacheDataTypeE1ELb1EEEvPT_PKS3_PKT0_S9_ifPKiSB_iPKfiiiSD_SD_iiiii,"ax",@progbits
	.align	128
        .global         _ZN4vllm25paged_attention_v1_kernelI13__nv_bfloat16hLi256ELi8ELi128ELNS_18Fp8KVCacheDataTypeE1ELb1EEEvPT_PKS3_PKT0_S9_ifPKiSB_iPKfiiiSD_SD_iiiii
        .type           _ZN4vllm25paged_attention_v1_kernelI13__nv_bfloat16hLi256ELi8ELi128ELNS_18Fp8KVCacheDataTypeE1ELb1EEEvPT_PKS3_PKT0_S9_ifPKiSB_iPKfiiiSD_SD_iiiii,@function
        .size           _ZN4vllm25paged_attention_v1_kernelI13__nv_bfloat16hLi256ELi8ELi128ELNS_18Fp8KVCacheDataTypeE1ELb1EEEvPT_PKS3_PKT0_S9_ifPKiSB_iPKfiiiSD_SD_iiiii,(.L_x_28233 - _ZN4vllm25paged_attention_v1_kernelI13__nv_bfloat16hLi256ELi8ELi128ELNS_18Fp8KVCacheDataTypeE1ELb1EEEvPT_PKS3_PKT0_S9_ifPKiSB_iPKfiiiSD_SD_iiiii)
        .other          _ZN4vllm25paged_attention_v1_kernelI13__nv_bfloat16hLi256ELi8ELi128ELNS_18Fp8KVCacheDataTypeE1ELb1EEEvPT_PKS3_PKT0_S9_ifPKiSB_iPKfiiiSD_SD_iiiii,@"STO_CUDA_ENTRY STV_DEFAULT"
_ZN4vllm25paged_attention_v1_kernelI13__nv_bfloat16hLi256ELi8ELi128ELNS_18Fp8KVCacheDataTypeE1ELb1EEEvPT_PKS3_PKT0_S9_ifPKiSB_iPKfiiiSD_SD_iiiii:
.text._ZN4vllm25paged_attention_v1_kernelI13__nv_bfloat16hLi256ELi8ELi128ELNS_18Fp8KVCacheDataTypeE1ELb1EEEvPT_PKS3_PKT0_S9_ifPKiSB_iPKfiiiSD_SD_iiiii:
        /* <DEDUP_REMOVED lines=49> */
.L_x_11015:
        /* <DEDUP_REMOVED lines=11> */
.L_x_11014:
[----:B------:R-:W-:Y:S05]  /*03c0*/  BSYNC B1 ;  /* 0x0000000000017941 */ /* 0x000fea0003800000 */
.L_x_11013:
        /* <DEDUP_REMOVED lines=15> */
.L_x_11016:
        /* <DEDUP_REMOVED lines=17> */
.L_x_11012:
[----:B------:R-:W-:Y:S05]  /*05d0*/  BSYNC B0 ;  /* 0x0000000000007941 */ /* 0x000fea0003800000 */
.L_x_11011:
        /* <DEDUP_REMOVED lines=88> */
.L_x_11017:
[----:B------:R-:W-:Y:S02]  /*0b60*/  ULDC UR4, c[0x0][0x278] ;  /* 0x00009e0000047ab9 */ /* 0x000fe40000000800 */
[----:B------:R-:W-:-:S04]  /*0b70*/  IMAD R2, R7, UR4, R6 ;  /* 0x0000000407027c24 */ /* 0x000fc8000f8e0206 */
[----:B------:R-:W-:-:S07]  /*0b80*/  IMAD R18, R2, R15, RZ ;  /* 0x0000000f02127224 */ /* 0x000fce00078e02ff */
.L_x_11018:
        /* <DEDUP_REMOVED lines=24> */
.L_x_11022:
        /* <DEDUP_REMOVED lines=41> */
.L_x_11020:
[----:B------:R-:W-:Y:S05]  /*0fa0*/  BSYNC B6 ;  /* 0x0000000000067941 */ /* 0x000fea0003800000 */
.L_x_11019:
        /* <DEDUP_REMOVED lines=12> */
.L_x_11055:
        /* <DEDUP_REMOVED lines=47> */
.L_x_11028:
        /* <DEDUP_REMOVED lines=11> */
.L_x_11027:
[----:B------:R-:W-:Y:S05]  /*1410*/  BSYNC B1 ;  /* 0x0000000000017941 */ /* 0x000fea0003800000 */
.L_x_11026:
        /* <DEDUP_REMOVED lines=14> */
.L_x_11031:
        /* <DEDUP_REMOVED lines=100> */
.L_x_11030:
[----:B------:R-:W-:Y:S05]  /*1b40*/  BSYNC B1 ;  /* 0x0000000000017941 */ /* 0x000fea0003800000 */
.L_x_11029:
        /* <DEDUP_REMOVED lines=55> */
.L_x_11033:
[----:B------:R-:W-:Y:S05]  /*1ec0*/  BSYNC B1 ;  /* 0x0000000000017941 */ /* 0x000fea0003800000 */
.L_x_11032:
        /* <DEDUP_REMOVED lines=26> */
.L_x_11025:
[----:B------:R-:W-:Y:S05]  /*2070*/  BSYNC B0 ;  /* 0x0000000000007941 */ /* 0x000fea0003800000 */
.L_x_11024:
        /* <DEDUP_REMOVED lines=50> */
.L_x_11038:
        /* <DEDUP_REMOVED lines=8> */
.L_x_11037:
[----:B------:R-:W-:Y:S05]  /*2420*/  BSYNC B1 ;  /* 0x0000000000017941 */ /* 0x000fea0003800000 */
.L_x_11036:
        /* <DEDUP_REMOVED lines=14> */
.L_x_11041:
        /* <DEDUP_REMOVED lines=52> */
.L_x_11040:
[----:B------:R-:W-:Y:S05]  /*2850*/  BSYNC B1 ;  /* 0x0000000000017941 */ /* 0x000fea0003800000 */
.L_x_11039:
        /* <DEDUP_REMOVED lines=31> */
.L_x_11043:
[----:B------:R-:W-:Y:S05]  /*2a50*/  BSYNC B1 ;  /* 0x0000000000017941 */ /* 0x000fea0003800000 */
.L_x_11042:
        /* <DEDUP_REMOVED lines=14> */
.L_x_11035:
[----:B------:R-:W-:Y:S05]  /*2b40*/  BSYNC B0 ;  /* 0x0000000000007941 */ /* 0x000fea0003800000 */
.L_x_11034:
        /* <DEDUP_REMOVED lines=27> */
.L_x_11046:
        /* <DEDUP_REMOVED lines=33> */
.L_x_11044:
        /* <DEDUP_REMOVED lines=49> */
.L_x_11048:
[----:B------:R-:W-:Y:S05]  /*3220*/  BSYNC B0 ;  /* 0x0000000000007941 */ /* 0x000fea0003800000 */
.L_x_11047:
        /* <DEDUP_REMOVED lines=28> */
.L_x_11050:
[----:B------:R-:W-:Y:S05]  /*33f0*/  BSYNC B0 ;  /* 0x0000000000007941 */ /* 0x000fea0003800000 */
.L_x_11049:
        /* <DEDUP_REMOVED lines=72> */
.L_x_11021:
        /* <DEDUP_REMOVED lines=16> */
.L_x_11045:
        /* <DEDUP_REMOVED lines=16> */
.L_x_11051:
[----:B------:R-:W-:Y:S05]  /*3a80*/  EXIT ;  /* 0x000000000000794d */ /* 0x000fea0003800000 */
.L_x_11023:
[----:B------:R-:W-:Y:S01]  /*3a90*/  HFMA2.MMA R11, -RZ, RZ, 0, 1.847743988037109375e-06 ;  /* 0x0000001fff0b7435 */ /* 0x000fe200000001ff */
[----:B------:R-:W-:Y:S01]  /*3aa0*/  IMAD.MOV.U32 R12, RZ, RZ, 0x10 ;  /* 0x00000010ff0c7424 */ /* 0x000fe200078e00ff */
[----:B------:R-:W-:Y:S01]  /*3ab0*/  MOV R2, 0xff7fffff ;  /* 0xff7fffff00027802 */ /* 0x000fe20000000f00 */
[----:B------:R-:W-:-:S08]  /*3ac0*/  IMAD.MOV.U32 R15, RZ, RZ, -0x1 ;  /* 0xffffffffff0f7424 */ /* 0x000fd000078e00ff */
[----:B------:R-:W-:Y:S05]  /*3ad0*/  WARPSYNC.COLLECTIVE R15, `(.L_x_11052) ;  /* 0x000000000f087348 */ /* 0x000fea0003c00000 */
[----:B------:R0:W1:Y:S02]  /*3ae0*/  SHFL.BFLY P6, R14, R13, R12, R11 ;  /* 0x0c00000c0d0e7389 */ /* 0x00006400000c000b */
[----:B01----:R-:W-:Y:S01]  /*3af0*/  ENDCOLLECTIVE ;  /* 0x000000000000791b */ /* 0x003fe20003800000 */
.L_x_11052:
[----:B------:R-:W-:Y:S01]  /*3b00*/  IMAD.MOV.U32 R12, RZ, RZ, 0x8 ;  /* 0x00000008ff0c7424 */ /* 0x000fe200078e00ff */
[----:B------:R-:W-:-:S04]  /*3b10*/  FMNMX.FTZ R0, R14, -3.40282346638528859812e+38, !PT ;  /* 0xff7fffff0e007809 */ /* 0x000fc80007810000 */
[----:B------:R-:W-:-:S07]  /*3b20*/  MOV R13, R0 ;  /* 0x00000000000d7202 */ /* 0x000fce0000000f00 */
[----:B------:R-:W-:Y:S05]  /*3b30*/  WARPSYNC.COLLECTIVE R15, `(.L_x_11053) ;  /* 0x000000000f087348 */ /* 0x000fea0003c00000 */
[----:B------:R0:W1:Y:S02]  /*3b40*/  SHFL.BFLY P6, R14, R13, R12, R11 ;  /* 0x0c00000c0d0e7389 */ /* 0x00006400000c000b */
[----:B01----:R-:W-:Y:S01]  /*3b50*/  ENDCOLLECTIVE ;  /* 0x000000000000791b */ /* 0x003fe20003800000 */
.L_x_11053:
[----:B------:R-:W-:Y:S01]  /*3b60*/  IMAD.MOV.U32 R12, RZ, RZ, 0x4 ;  /* 0x00000004ff0c7424 */ /* 0x000fe200078e00ff */
[----:B------:R-:W-:-:S04]  /*3b70*/  FMNMX.FTZ R3, R0, R14, !PT ;  /* 0x0000000e00037209 */ /* 0x000fc80007810000 */
[----:B------:R-:W-:-:S07]  /*3b80*/  MOV R13, R3 ;  /* 0x00000003000d7202 */ /* 0x000fce0000000f00 */
[----:B------:R-:W-:Y:S05]  /*3b90*/  WARPSYNC.COLLECTIVE R15, `(.L_x_11054) ;  /* 0x000000000f087348 */ /* 0x000fea0003c00000 */
[----:B------:R0:W1:Y:S02]  /*3ba0*/  SHFL.BFLY P6, R14, R13, R12, R11 ;  /* 0x0c00000c0d0e7389 */ /* 0x00006400000c000b */
[----:B01----:R-:W-:Y:S01]  /*3bb0*/  ENDCOLLECTIVE ;  /* 0x000000000000791b */ /* 0x003fe20003800000 */
.L_x_11054:
[----:B------:R-:W-:Y:S05]  /*3bc0*/  BRA `(.L_x_11055) ;  /* 0xffffffd400287947 */ /* 0x000fea000383ffff */
.L_x_11056:
        /* <DEDUP_REMOVED lines=11> */
.L_x_28233:


//--------------------- .text._ZN4vllm25paged_attention_v1_kernelI13__nv_bfloat16hLi192ELi8ELi128ELNS_18Fp8KVCacheDataTypeE1ELb1EEEvPT_PKS3_PKT0_S9_ifPKiSB_iPKfiiiSD_SD_iiiii --------------------------
	.section	.text._ZN4vllm25paged_attention_v1_kernelI13__nv_bfloat16hLi192ELi8ELi128ELNS_18Fp8KVCacheDataTypeE1ELb1EEEvPT_PKS3_PKT0_S9_ifPKiSB_iPKfiiiSD_SD_iiiii,"ax",@progbits
	.align	128
        .global         _ZN4vllm25paged_attention_v1_kernelI13__nv_bfloat16hLi192ELi8ELi128ELNS_18Fp8KVCacheDataTypeE1ELb1EEEvPT_PKS3_PKT0_S9_ifPKiSB_iPKfiiiSD_SD_iiiii
        .type           _ZN4vllm25paged_attention_v1_kernelI13__nv_bfloat16hLi192ELi8ELi128ELNS_18Fp8KVCacheDataTypeE1ELb1EEEvPT_PKS3_PKT0_S9_ifPKiSB_iPKfiiiSD_SD_iiiii,@function
        .size           _ZN4vllm25paged_attention_v1_kernelI13__nv_bfloat16hLi192ELi8ELi128ELNS_18Fp8KVCacheDataTypeE1ELb1EEEvPT_PKS3_PKT0_S9_ifPKiSB_iPKfiiiSD_SD_iiiii,(.L_x_28234 - _ZN4vllm25paged_attention_v1_kernelI13__nv_bfloat16hLi192ELi8ELi128ELNS_18Fp8KVCacheDataTypeE1ELb1EEEvPT_PKS3_PKT0_S9_ifPKiSB_iPKfiiiSD_SD_iiiii)
        .other          _ZN4vllm25paged_attention_v1_kernelI13__nv_bfloat16hLi192ELi8ELi128ELNS_18Fp8KVCacheDataTypeE1ELb1EEEvPT_PKS3_PKT0_S9_ifPKiSB_iPKfiiiSD_SD_iiiii,@"STO_CUDA_ENTRY STV_DEFAULT"
_ZN4vllm25paged_attention_v1_kernelI13__nv_bfloat16hLi192ELi8ELi128ELNS_18Fp8KVCacheDataTypeE1ELb1EEEvPT_PKS3_PKT0_S9_ifPKiSB_iPKfiiiSD_SD_iiiii:
.text._ZN4vllm25paged_attention_v1_kernelI13__nv_bfloat16hLi192ELi8ELi128ELNS_18Fp8KVCacheDataTypeE1ELb1EEEvPT_PKS3_PKT0_S9_ifPKiSB_iPKfiiiSD_SD_iiiii:
        /* <DEDUP_REMOVED lines=49> */
.L_x_11061:
        /* <DEDUP_REMOVED lines=11> */
.L_x_11060:
[----:B------:R-:W-:Y:S05]  /*03c0*/  BSYNC B1 ;  /* 0x0000000000017941 */ /* 0x000fea0003800000 */
.L_x_11059:
        /* <DEDUP_REMOVED lines=15> */
.L_x_11062:
        /* <DEDUP_REMOVED lines=17> */
.L_x_11058:
[----:B------:R-:W-:Y:S05]  /*05d0*/  BSYNC B0 ;  /* 0x0000000000007941 */ /* 0x000fea0003800000 */
.L_x_11057:
        /* <DEDUP_REMOVED lines=90> */
.L_x_11063:
[----:B------:R-:W-:Y:S02]  /*0b80*/  ULDC UR4, c[0x0][0x278] ;  /* 0x00009e0000047ab9 */ /* 0x000fe40000000800 */
[----:B------:R-:W-:-:S04]  /*0b90*/  IMAD R15, R8, UR4, R15 ;  /* 0x00000004080f7c24 */ /* 0x000fc8000f8e020f */
[----:B------:R-:W-:-:S07]  /*0ba0*/  IMAD R18, R15, R18, RZ ;  /* 0x000000120f127224 */ /* 0x000fce00078e02ff */
.L_x_11064:
        /* <DEDUP_REMOVED lines=24> */
.L_x_11068:
        /* <DEDUP_REMOVED lines=41> */
.L_x_11066:
[----:B------:R-:W-:Y:S05]  /*0fc0*/  BSYNC B6 ;  /* 0x0000000000067941 */ /* 0x000fea0003800000 */
.L_x_11065:
        /* <DEDUP_REMOVED lines=12> */
.L_x_11101:
        /* <DEDUP_REMOVED lines=47> */
.L_x_11074:
        /* <DEDUP_REMOVED lines=11> */
.L_x_11073:
[----:B------:R-:W-:Y:S05]  /*1430*/  BSYNC B1 ;  /* 0x0000000000017941 */ /* 0x000fea0003800000 */
.L_x_11072:
        /* <DEDUP_REMOVED lines=14> */
.L_x_11077:
        /* <DEDUP_REMOVED lines=100> */
.L_x_11076:
[----:B------:R-:W-:Y:S05]  /*1b60*/  BSYNC B1 ;  /* 0x0000000000017941 */ /* 0x000fea0003800000 */
.L_x_11075:
        /* <DEDUP_REMOVED lines=55> */
.L_x_11079:
[----:B------:R-:W-:Y:S05]  /*1ee0*/  BSYNC B1 ;  /* 0x0000000000017941 */ /* 0x000fea0003800000 */
.L_x_11078:
        /* <DEDUP_REMOVED lines=26> */
.L_x_11071:
[----:B------:R-:W-:Y:S05]  /*2090*/  BSYNC B0 ;  /* 0x0000000000007941 */ /* 0x000fea0003800000 */
.L_x_11070:
        /* <DEDUP_REMOVED lines=50> */
.L_x_11084:
        /* <DEDUP_REMOVED lines=8> */
.L_x_11083:
[----:B------:R-:W-:Y:S05]  /*2440*/  BSYNC B1 ;  /* 0x0000000000017941 */ /* 0x000fea0003800000 */
.L_x_11082:
        /* <DEDUP_REMOVED lines=14> */
.L_x_11087:
        /* <DEDUP_REMOVED lines=52> */
.L_x_11086:
[----:B------:R-:W-:Y:S05]  /*2870*/  BSYNC B1 ;  /* 0x0000000000017941 */ /* 0x000fea0003800000 */
.L_x_11085:
        /* <DEDUP_REMOVED lines=31> */
.L_x_11089:
[----:B------:R-:W-:Y:S05]  /*2a70*/  BSYNC B1 ;  /* 0x0000000000017941 */ /* 0x000fea0003800000 */
.L_x_11088:
        /* <DEDUP_REMOVED lines=14> */
.L_x_11081:
[----:B------:R-:W-:Y:S05]  /*2b60*/  BSYNC B0 ;  /* 0x0000000000007941 */ /* 0x000fea0003800000 */
.L_x_11080:
        /* <DEDUP_REMOVED lines=27> */
.L_x_11092:
        /* <DEDUP_REMOVED lines=32> */
.L_x_11090:
        /* <DEDUP_REMOVED lines=42> */
.L_x_11094:
[----:B------:R-:W-:Y:S05]  /*31c0*/  BSYNC B0 ;  /* 0x0000000000007941 */ /* 0x000fea0003800000 */
.L_x_11093:
        /* <DEDUP_REMOVED lines=22> */
.L_x_11096:
[----:B------:R-:W-:Y:S05]  /*3330*/  BSYNC B0 ;  /* 0x0000000000007941 */ /* 0x000fea0003800000 */
.L_x_11095:
        /* <DEDUP_REMOVED lines=57> */
.L_x_11067:
        /* <DEDUP_REMOVED lines=16> */
.L_x_11091:
        /* <DEDUP_REMOVED lines=16> */
.L_x_11097:
[----:B------:R-:W-:Y:S05]  /*38d0*/  EXIT ;  /* 0x000000000000794d */ /* 0x000fea0003800000 */
.L_x_11069:
[----:B------:R-:W-:Y:S01]  /*38e0*/  HFMA2.MMA R11, -RZ, RZ, 0, 1.847743988037109375e-06 ;  /* 0x0000001fff0b7435 */ /* 0x000fe200000001ff */
[----:B------:R-:W-:Y:S01]  /*38f0*/  IMAD.MOV.U32 R12, RZ, RZ, 0x10 ;  /* 0x00000010ff0c7424 */ /* 0x000fe200078e00ff */
[----:B------:R-:W-:Y:S01]  /*3900*/  MOV R2, 0xff7fffff ;  /* 0xff7fffff00027802 */ /* 0x000fe20000000f00 */
[----:B------:R-:W-:-:S08]  /*3910*/  IMAD.MOV.U32 R15, RZ, RZ, -0x1 ;  /* 0xffffffffff0f7424 */ /* 0x000fd000078e00ff */
[----:B------:R-:W-:Y:S05]  /*3920*/  WARPSYNC.COLLECTIVE R15, `(.L_x_11098) ;  /* 0x000000000f087348 */ /* 0x000fea0003c00000 */
[----:B------:R0:W1:Y:S02]  /*3930*/  SHFL.BFLY P6, R14, R13, R12, R11 ;  /* 0x0c00000c0d0e7389 */ /* 0x00006400000c000b */
[----:B01----:R-:W-:Y:S01]  /*3940*/  ENDCOLLECTIVE ;  /* 0x000000000000791b */ /* 0x003fe20003800000 */
.L_x_11098:
[----:B------:R-:W-:Y:S01]  /*3950*/  IMAD.MOV.U32 R12, RZ, RZ, 0x8 ;  /* 0x00000008ff0c7424 */ /* 0x000fe200078e00ff */
[----:B------:R-:W-:-:S04]  /*3960*/  FMNMX.FTZ R0, R14, -3.40282346638528859812e+38, !PT ;  /* 0xff7fffff0e007809 */ /* 0x000fc80007810000 */
[----:B------:R-:W-:-:S07]  /*3970*/  MOV R13, R0 ;  /* 0x00000000000d7202 */ /* 0x000fce0000000f00 */
[----:B------:R-:W-:Y:S05]  /*3980*/  WARPSYNC.COLLECTIVE R15, `(.L_x_11099) ;  /* 0x000000000f087348 */ /* 0x000fea0003c00000 */
[----:B------:R0:W1:Y:S02]  /*3990*/  SHFL.BFLY P6, R14, R13, R12, R11 ;  /* 0x0c00000c0d0e7389 */ /* 0x00006400000c000b */
[----:B01----:R-:W-:Y:S01]  /*39a0*/  ENDCOLLECTIVE ;  /* 0x000000000000791b */ /* 0x003fe20003800000 */
.L_x_11099:
[----:B------:R-:W-:Y:S01]  /*39b0*/  IMAD.MOV.U32 R12, RZ, RZ, 0x4 ;  /* 0x00000004ff0c7424 */ /* 0x000fe200078e00ff */
[----:B------:R-:W-:-:S04]  /*39c0*/  FMNMX.FTZ R3, R0, R14, !PT ;  /* 0x0000000e00037209 */ /* 0x000fc80007810000 */
[----:B------:R-:W-:-:S07]  /*39d0*/  MOV R13, R3 ;  /* 0x00000003000d7202 */ /* 0x000fce0000000f00 */
[----:B------:R-:W-:Y:S05]  /*39e0*/  WARPSYNC.COLLECTIVE R15, `(.L_x_11100) ;  /* 0x000000000f087348 */ /* 0x000fea0003c00000 */
[----:B------:R0:W1:Y:S02]  /*39f0*/  SHFL.BFLY P6, R14, R13, R12, R11 ;  /* 0x0c00000c0d0e7389 */ /* 0x00006400000c000b */
[----:B01----:R-:W-:Y:S01]  /*3a00*/  ENDCOLLECTIVE ;  /* 0x000000000000791b */ /* 0x003fe20003800000 */
.L_x_11100:
[----:B------:R-:W-:Y:S05]  /*3a10*/  BRA `(.L_x_11101) ;  /* 0xffffffd4009c7947 */ /* 0x000fea000383ffff */
.L_x_11102:
        /* <DEDUP_REMOVED lines=14> */
.L_x_28234:


//--------------------- .text._ZN4vllm25paged_attention_v1_kernelI13__nv_bfloat16hLi128ELi8ELi128ELNS_18Fp8KVCacheDataTypeE1ELb1EEEvPT_PKS3_PKT0_S9_ifPKiSB_iPKfiiiSD_SD_iiiii --------------------------
	.section	.text._ZN4vllm25paged_attention_v1_kernelI13__nv_bfloat16hLi128ELi8ELi128ELNS_18Fp8KVCacheDataTypeE1ELb1EEEvPT_PKS3_PKT0_S9_ifPKiSB_iPKfiiiSD_SD_iiiii,"ax",@progbits
	.align	128
        .global         _ZN4vllm25paged_attention_v1_kernelI13__nv_bfloat16hLi128ELi8ELi128ELNS_18Fp8KVCacheDataTypeE1ELb1EEEvPT_PKS3_PKT0_S9_ifPKiSB_iPKfiiiSD_SD_iiiii
        .type           _ZN4vllm25paged_attention_v1_kernelI13__nv_bfloat16hLi128ELi8ELi128ELNS_18Fp8KVCacheDataTypeE1ELb1EEEvPT_PKS3_PKT0_S9_ifPKiSB_iPKfiiiSD_SD_iiiii,@function
        .size           _ZN4vllm25paged_attention_v1_kernelI13__nv_bfloat16hLi128ELi8ELi128ELNS_18Fp8KVCacheDataTypeE1ELb1EEEvPT_PKS3_PKT0_S9_ifPKiSB_iPKfiiiSD_SD_iiiii,(.L_x_28235 - _ZN4vllm25paged_attention_v1_kernelI13__nv_bfloat16hLi128ELi8ELi128ELNS_18Fp8KVCacheDataTypeE1ELb1EEEvPT_PKS3_PKT0_S9_ifPKiSB_iPKfiiiSD_SD_iiiii)
        .other          _ZN4vllm25paged_attention_v1_kernelI13__nv_bfloat16hLi128ELi8ELi128ELNS_18Fp8KVCacheDataTypeE1ELb1EEEvPT_PKS3_PKT0_S9_ifPKiSB_iPKfiiiSD_SD_iiiii,@"STO_CUDA_ENTRY STV_DEFAULT"
_ZN4vllm25paged_attention_v1_kernelI13__nv_bfloat16hLi128ELi8ELi128ELNS_18Fp8KVCacheDataTypeE1ELb1EEEvPT_PKS3_PKT0_S9_ifPKiSB_iPKfiiiSD_SD_iiiii:
.text._ZN4vllm25paged_attention_v1_kernelI13__nv_bfloat16hLi128ELi8ELi128ELNS_18Fp8KVCacheDataTypeE1ELb1EEEvPT_PKS3_PKT0_S9_ifPKiSB_iPKfiiiSD_SD_iiiii:
        /* <DEDUP_REMOVED lines=49> */
.L_x_11107:
        /* <DEDUP_REMOVED lines=11> */
.L_x_11106:
[----:B------:R-:W-:Y:S05]  /*03c0*/  BSYNC B1 ;  /* 0x0000000000017941 */ /* 0x000fea0003800000 */
.L_x_11105:
        /* <DEDUP_REMOVED lines=15> */
.L_x_11108:
        /* <DEDUP_REMOVED lines=17> */
.L_x_11104:
[----:B------:R-:W-:Y:S05]  /*05d0*/  BSYNC B0 ;  /* 0x0000000000007941 */ /* 0x000fea0003800000 */
.L_x_11103:
        /* <DEDUP_REMOVED lines=90> */
.L_x_11109:
[----:B------:R-:W-:Y:S02]  /*0b80*/  ULDC UR4, c[0x0][0x278] ;  /* 0x00009e0000047ab9 */ /* 0x000fe40000000800 */
[----:B------:R-:W-:-:S04]  /*0b90*/  IMAD R2, R6, UR4, R5 ;  /* 0x0000000406027c24 */ /* 0x000fc8000f8e0205 */
[----:B------:R-:W-:-:S07]  /*0ba0*/  IMAD R16, R2, R15, RZ ;  /* 0x0000000f02107224 */ /* 0x000fce00078e02ff */
.L_x_11110:
        /* <DEDUP_REMOVED lines=24> */
.L_x_11114:
        /* <DEDUP_REMOVED lines=42> */
.L_x_11112:
[----:B------:R-:W-:Y:S05]  /*0fd0*/  BSYNC B6 ;  /* 0x0000000000067941 */ /* 0x000fea0003800000 */
.L_x_11111:
        /* <DEDUP_REMOVED lines=13> */
.L_x_11143:
        /* <DEDUP_REMOVED lines=47> */
.L_x_11120:
        /* <DEDUP_REMOVED lines=11> */
.L_x_11119:
[----:B------:R-:W-:Y:S05]  /*1450*/  BSYNC B1 ;  /* 0x0000000000017941 */ /* 0x000fea0003800000 */
.L_x_11118:
        /* <DEDUP_REMOVED lines=14> */
.L_x_11123:
        /* <DEDUP_REMOVED lines=100> */
.L_x_11122:
[----:B------:R-:W-:Y:S05]  /*1b80*/  BSYNC B1 ;  /* 0x0000000000017941 */ /* 0x000fea0003800000 */
.L_x_11121:
        /* <DEDUP_REMOVED lines=55> */
.L_x_11125:
[----:B------:R-:W-:Y:S05]  /*1f00*/  BSYNC B1 ;  /* 0x0000000000017941 */ /* 0x000fea0003800000 */
.L_x_11124:
        /* <DEDUP_REMOVED lines=26> */
.L_x_11117:
[----:B------:R-:W-:Y:S05]  /*20b0*/  BSYNC B0 ;  /* 0x0000000000007941 */ /* 0x000fea0003800000 */
.L_x_11116:
        /* <DEDUP_REMOVED lines=50> */
.L_x_11130:
        /* <DEDUP_REMOVED lines=8> */
.L_x_11129:
[----:B------:R-:W-:Y:S05]  /*2460*/  BSYNC B1 ;  /* 0x0000000000017941 */ /* 0x000fea0003800000 */
.L_x_11128:
        /* <DEDUP_REMOVED lines=14> */
.L_x_11133:
        /* <DEDUP_REMOVED lines=52> */
.L_x_11132:
[----:B------:R-:W-:Y:S05]  /*2890*/  BSYNC B1 ;  /* 0x0000000000017941 */ /* 0x000fea0003800000 */
.L_x_11131:
        /* <DEDUP_REMOVED lines=31> */
.L_x_11135:
[----:B------:R-:W-:Y:S05]  /*2a90*/  BSYNC B1 ;  /* 0x0000000000017941 */ /* 0x000fea0003800000 */
.L_x_11134:
        /* <DEDUP_REMOVED lines=14> */
.L_x_11127:
[----:B------:R-:W-:Y:S05]  /*2b80*/  BSYNC B0 ;  /* 0x0000000000007941 */ /* 0x000fea0003800000 */
.L_x_11126:
        /* <DEDUP_REMOVED lines=27> */
.L_x_11138:
        /* <DEDUP_REMOVED lines=33> */
.L_x_11136:
        /* <DEDUP_REMOVED lines=89> */
.L_x_11113:
        /* <DEDUP_REMOVED lines=16> */
.L_x_11137:
        /* <DEDUP_REMOVED lines=16> */
.L_x_11139:
[----:B------:R-:W-:Y:S05]  /*36e0*/  EXIT ;  /* 0x000000000000794d */ /* 0x000fea0003800000 */
.L_x_11115:
[----:B------:R-:W-:Y:S01]  /*36f0*/  HFMA2.MMA R11, -RZ, RZ, 0, 1.847743988037109375e-06 ;  /* 0x0000001fff0b7435 */ /* 0x000fe200000001ff */
[----:B------:R-:W-:Y:S01]  /*3700*/  IMAD.MOV.U32 R12, RZ, RZ, 0x10 ;  /* 0x00000010ff0c7424 */ /* 0x000fe200078e00ff */
[----:B------:R-:W-:Y:S01]  /*3710*/  MOV R2, 0xff7fffff ;  /* 0xff7fffff00027802 */ /* 0x000fe20000000f00 */
[----:B------:R-:W-:-:S08]  /*3720*/  IMAD.MOV.U32 R15, RZ, RZ, -0x1 ;  /* 0xffffffffff0f7424 */ /* 0x000fd000078e00ff */
[----:B------:R-:W-:Y:S05]  /*3730*/  WARPSYNC.COLLECTIVE R15, `(.L_x_11140) ;  /* 0x000000000f087348 */ /* 0x000fea0003c00000 */
[----:B------:R0:W1:Y:S02]  /*3740*/  SHFL.BFLY P6, R14, R13, R12, R11 ;  /* 0x0c00000c0d0e7389 */ /* 0x00006400000c000b */
[----:B01----:R-:W-:Y:S01]  /*3750*/  ENDCOLLECTIVE ;  /* 0x000000000000791b */ /* 0x003fe20003800000 */
.L_x_11140:
[----:B------:R-:W-:Y:S01]  /*3760*/  IMAD.MOV.U32 R12, RZ, RZ, 0x8 ;  /* 0x00000008ff0c7424 */ /* 0x000fe200078e00ff */
[----:B------:R-:W-:-:S04]  /*3770*/  FMNMX.FTZ R0, R14, -3.40282346638528859812e+38, !PT ;  /* 0xff7fffff0e007809 */ /* 0x000fc80007810000 */
[----:B------:R-:W-:-:S07]  /*3780*/  MOV R13, R0 ;  /* 0x00000000000d7202 */ /* 0x000fce0000000f00 */
[----:B------:R-:W-:Y:S05]  /*3790*/  WARPSYNC.COLLECTIVE R15, `(.L_x_11141) ;  /* 0x000000000f087348 */ /* 0x000fea0003c00000 */
[----:B------:R0:W1:Y:S02]  /*37a0*/  SHFL.BFLY P6, R14, R13, R12, R11 ;  /* 0x0c00000c0d0e7389 */ /* 0x00006400000c000b */
[----:B01----:R-:W-:Y:S01]  /*37b0*/  ENDCOLLECTIVE ;  /* 0x000000000000791b */ /* 0x003fe20003800000 */
.L_x_11141:
[----:B------:R-:W-:Y:S01]  /*37c0*/  IMAD.MOV.U32 R12, RZ, RZ, 0x4 ;  /* 0x00000004ff0c7424 */ /* 0x000fe200078e00ff */
[----:B------:R-:W-:-:S04]  /*37d0*/  FMNMX.FTZ R3, R0, R14, !PT ;  /* 0x0000000e00037209 */ /* 0x000fc80007810000 */
[----:B------:R-:W-:-:S07]  /*37e0*/  MOV R13, R3 ;  /* 0x00000003000d7202 */ /* 0x000fce0000000f00 */
[----:B------:R-:W-:Y:S05]  /*37f0*/  WARPSYNC.COLLECTIVE R15, `(.L_x_11142) ;  /* 0x000000000f087348 */ /* 0x000fea0003c00000 */
[----:B------:R0:W1:Y:S02]  /*3800*/  SHFL.BFLY P6, R14, R13, R12, R11 ;  /* 0x0c00000c0d0e7389 */ /* 0x00006400000c000b */
[----:B01----:R-:W-:Y:S01]  /*3810*/  ENDCOLLECTIVE ;  /* 0x000000000000791b */ /* 0x003fe20003800000 */
.L_x_11142:
[----:B------:R-:W-:Y:S05]  /*3820*/  BRA `(.L_x_11143) ;  /* 0xffffffd800207947 */ /* 0x000fea000383ffff */
.L_x_11144:
        /* <DEDUP_REMOVED lines=13> */
.L_x_28235:


//--------------------- .text._ZN4vllm25paged_attention_v1_kernelI13__nv_bfloat16hLi120ELi8ELi128ELNS_18Fp8KVCacheDataTypeE1ELb1EEEvPT_PKS3_PKT0_S9_ifPKiSB_iPKfiiiSD_SD_iiiii --------------------------
	.section	.text._ZN4vllm25paged_attention_v1_kernelI13__nv_bfloat16hLi120ELi8ELi128ELNS_18Fp8KVCacheDataTypeE1ELb1EEEvPT_PKS3_PKT0_S9_ifPKiSB_iPKfiiiSD_SD_iiiii,"ax",@progbits
	.align	128
        .global         _ZN4vllm25paged_attention_v1_kernelI13__nv_bfloat16hLi120ELi8ELi128ELNS_18Fp8KVCacheDataTypeE1ELb1EEEvPT_PKS3_PKT0_S9_ifPKiSB_iPKfiiiSD_SD_iiiii
        .type           _ZN4vllm25paged_attention_v1_kernelI13__nv_bfloat16hLi120ELi8ELi128ELNS_18Fp8KVCacheDataTypeE1ELb1EEEvPT_PKS3_PKT0_S9_ifPKiSB_iPKfiiiSD_SD_iiiii,@function
        .size           _ZN4vllm25paged_attention_v1_kernelI13__nv_bfloat16hLi120ELi8ELi128ELNS_18Fp8KVCacheDataTypeE1ELb1EEEvPT_PKS3_PKT0_S9_ifPKiSB_iPKfiiiSD_SD_iiiii,(.L_x_28236 - _ZN4vllm25paged_attention_v1_kernelI13__nv_bfloat16hLi120ELi8ELi128ELNS_18Fp8KVCacheDataTypeE1ELb1EEEvPT_PKS3_PKT0_S9_ifPKiSB_iPKfiiiSD_SD_iiiii)
        .other          _ZN4vllm25paged_attention_v1_kernelI13__nv_bfloat16hLi120ELi8ELi128ELNS_18Fp8KVCacheDataTypeE1ELb1EEEvPT_PKS3_PKT0_S9_ifPKiSB_iPKfiiiSD_SD_iiiii,@"STO_CUDA_ENTRY STV_DEFAULT"
_ZN4vllm25paged_attention_v1_kernelI13__nv_bfloat16hLi120ELi8ELi128ELNS_18Fp8KVCacheDataTypeE1ELb1EEEvPT_PKS3_PKT0_S9_ifPKiSB_iPKfiiiSD_SD_iiiii:
.text._ZN4vllm25paged_attention_v1_kernelI13__nv_bfloat16hLi120ELi8ELi128ELNS_18Fp8KVCacheDataTypeE1ELb1EEEvPT_PKS3_PKT0_S9_ifPKiSB_iPKfiiiSD_SD_iiiii:
        /* <DEDUP_REMOVED lines=49> */
.L_x_11149:
        /* <DEDUP_REMOVED lines=11> */
.L_x_11148:
[----:B------:R-:W-:Y:S05]  /*03c0*/  BSYNC B1 ;  /* 0x0000000000017941 */ /* 0x000fea0003800000 */
.L_x_11147:
        /* <DEDUP_REMOVED lines=15> */
.L_x_11150:
        /* <DEDUP_REMOVED lines=17> */
.L_x_11146:
[----:B------:R-:W-:Y:S05]  /*05d0*/  BSYNC B0 ;  /* 0x0000000000007941 */ /* 0x000fea0003800000 */
.L_x_11145:
        /* <DEDUP_REMOVED lines=90> */
.L_x_11151:
[----:B------:R-:W-:Y:S02]  /*0b80*/  ULDC UR4, c[0x0][0x278] ;  /* 0x00009e0000047ab9 */ /* 0x000fe40000000800 */
[----:B------:R-:W-:-:S04]  /*0b90*/  IMAD R15, R8, UR4, R15 ;  /* 0x00000004080f7c24 */ /* 0x000fc8000f8e020f */
[----:B------:R-:W-:-:S07]  /*0ba0*/  IMAD R18, R15, R18, RZ ;  /* 0x000000120f127224 */ /* 0x000fce00078e02ff */
.L_x_11152:
        /* <DEDUP_REMOVED lines=24> */
.L_x_11156:
        /* <DEDUP_REMOVED lines=41> */
.L_x_11154:
[----:B------:R-:W-:Y:S05]  /*0fc0*/  BSYNC B6 ;  /* 0x0000000000067941 */ /* 0x000fea0003800000 */
.L_x_11153:
        /* <DEDUP_REMOVED lines=12> */
.L_x_11193:
        /* <DEDUP_REMOVED lines=47> */
.L_x_11162:
        /* <DEDUP_REMOVED lines=11> */
.L_x_11161:
[----:B------:R-:W-:Y:S05]  /*1430*/  BSYNC B1 ;  /* 0x0000000000017941 */ /* 0x000fea0003800000 */
.L_x_11160:
        /* <DEDUP_REMOVED lines=14> */
.L_x_11165:
        /* <DEDUP_REMOVED lines=100> */
.L_x_11164:
[----:B------:R-:W-:Y:S05]  /*1b60*/  BSYNC B1 ;  /* 0x0000000000017941 */ /* 0x000fea0003800000 */
.L_x_11163:
        /* <DEDUP_REMOVED lines=55> */
.L_x_11167:
[----:B------:R-:W-:Y:S05]  /*1ee0*/  BSYNC B1 ;  /* 0x0000000000017941 */ /* 0x000fea0003800000 */
.L_x_11166:
        /* <DEDUP_REMOVED lines=26> */
.L_x_11159:
[----:B------:R-:W-:Y:S05]  /*2090*/  BSYNC B0 ;  /* 0x0000000000007941 */ /* 0x000fea0003800000 */
.L_x_11158:
        /* <DEDUP_REMOVED lines=50> */
.L_x_11172:
        /* <DEDUP_REMOVED lines=8> */
.L_x_11171:
[----:B------:R-:W-:Y:S05]  /*2440*/  BSYNC B1 ;  /* 0x0000000000017941 */ /* 0x000fea0003800000 */
.L_x_11170:
        /* <DEDUP_REMOVED lines=14> */
.L_x_11175:
        /* <DEDUP_REMOVED lines=52> */
.L_x_11174:
[----:B------:R-:W-:Y:S05]  /*2870*/  BSYNC B1 ;  /* 0x0000000000017941 */ /* 0x000fea0003800000 */
.L_x_11173:
        /* <DEDUP_REMOVED lines=31> */
.L_x_11177:
[----:B------:R-:W-:Y:S05]  /*2a70*/  BSYNC B1 ;  /* 0x0000000000017941 */ /* 0x000fea0003800000 */
.L_x_11176:
        /* <DEDUP_REMOVED lines=14> */
.L_x_11169:
[----:B------:R-:W-:Y:S05]  /*2b60*/  BSYNC B0 ;  /* 0x0000000000007941 */ /* 0x000fea0003800000 */
.L_x_11168:
        /* <DEDUP_REMOVED lines=27> */
.L_x_11180:
        /* <DEDUP_REMOVED lines=32> */
.L_x_11178:
        /* <DEDUP_REMOVED lines=26> */
.L_x_11182:
[----:B------:R-:W-:Y:S05]  /*30c0*/  BSYNC B0 ;  /* 0x0000000000007941 */ /* 0x000fea0003800000 */
.L_x_11181:
        /* <DEDUP_REMOVED lines=12> */
.L_x_11184:
[----:B------:R-:W-:Y:S05]  /*3190*/  BSYNC B0 ;  /* 0x0000000000007941 */ /* 0x000fea0003800000 */
.L_x_11183:
        /* <DEDUP_REMOVED lines=8> */
.L_x_11186:
[----:B------:R-:W-:Y:S05]  /*3220*/  BSYNC B0 ;  /* 0x0000000000007941 */ /* 0x000fea0003800000 */
.L_x_11185:
        /* <DEDUP_REMOVED lines=12> */
.L_x_11188:
[----:B------:R-:W-:Y:S05]  /*32f0*/  BSYNC B0 ;  /* 0x0000000000007941 */ /* 0x000fea0003800000 */
.L_x_11187:
        /* <DEDUP_REMOVED lines=45> */
.L_x_11155:
        /* <DEDUP_REMOVED lines=16> */
.L_x_11179:
        /* <DEDUP_REMOVED lines=16> */
.L_x_11189:
[----:B------:R-:W-:Y:S05]  /*37d0*/  EXIT ;  /* 0x000000000000794d */ /* 0x000fea0003800000 */
.L_x_11157:
[----:B------:R-:W-:Y:S01]  /*37e0*/  HFMA2.MMA R11, -RZ, RZ, 0, 1.847743988037109375e-06 ;  /* 0x0000001fff0b7435 */ /* 0x000fe200000001ff */
[----:B------:R-:W-:Y:S01]  /*37f0*/  IMAD.MOV.U32 R12, RZ, RZ, 0x10 ;  /* 0x00000010ff0c7424 */ /* 0x000fe200078e00ff */
[----:B------:R-:W-:Y:S01]  /*3800*/  MOV R2, 0xff7fffff ;  /* 0xff7fffff00027802 */ /* 0x000fe20000000f00 */
[----:B------:R-:W-:-:S08]  /*3810*/  IMAD.MOV.U32 R15, RZ, RZ, -0x1 ;  /* 0xffffffffff0f7424 */ /* 0x000fd000078e00ff */
[----:B------:R-:W-:Y:S05]  /*3820*/  WARPSYNC.COLLECTIVE R15, `(.L_x_11190) ;  /* 0x000000000f087348 */ /* 0x000fea0003c00000 */
[----:B------:R0:W1:Y:S02]  /*3830*/  SHFL.BFLY P6, R14, R13, R12, R11 ;  /* 0x0c00000c0d0e7389 */ /* 0x00006400000c000b */
[----:B01----:R-:W-:Y:S01]  /*3840*/  ENDCOLLECTIVE ;  /* 0x000000000000791b */ /* 0x003fe20003800000 */
.L_x_11190:
[----:B------:R-:W-:Y:S01]  /*3850*/  IMAD.MOV.U32 R12, RZ, RZ, 0x8 ;  /* 0x00000008ff0c7424 */ /* 0x000fe200078e00ff */
[----:B------:R-:W-:-:S04]  /*3860*/  FMNMX.FTZ R0, R14, -3.40282346638528859812e+38, !PT ;  /* 0xff7fffff0e007809 */ /* 0x000fc80007810000 */
[----:B------:R-:W-:-:S07]  /*3870*/  MOV R13, R0 ;  /* 0x00000000000d7202 */ /* 0x000fce0000000f00 */
[----:B------:R-:W-:Y:S05]  /*3880*/  WARPSYNC.COLLECTIVE R15, `(.L_x_11191) ;  /* 0x000000000f087348 */ /* 0x000fea0003c00000 */
[----:B------:R0:W1:Y:S02]  /*3890*/  SHFL.BFLY P6, R14, R13, R12, R11 ;  /* 0x0c00000c0d0e7389 */ /* 0x00006400000c000b */
[----:B01----:R-:W-:Y:S01]  /*38a0*/  ENDCOLLECTIVE ;  /* 0x000000000000791b */ /* 0x003fe20003800000 */
.L_x_11191:
[----:B------:R-:W-:Y:S01]  /*38b0*/  IMAD.MOV.U32 R12, RZ, RZ, 0x4 ;  /* 0x00000004ff0c7424 */ /* 0x000fe200078e00ff */
[----:B------:R-:W-:-:S04]  /*38c0*/  FMNMX.FTZ R3, R0, R14, !PT ;  /* 0x0000000e00037209 */ /* 0x000fc80007810000 */
[----:B------:R-:W-:-:S07]  /*38d0*/  MOV R13, R3 ;  /* 0x00000003000d7202 */ /* 0x000fce0000000f00 */
[----:B------:R-:W-:Y:S05]  /*38e0*/  WARPSYNC.COLLECTIVE R15, `(.L_x_11192) ;  /* 0x000000000f087348 */ /* 0x000fea0003c00000 */
[----:B------:R0:W1:Y:S02]  /*38f0*/  SHFL.BFLY P6, R14, R13, R12, R11 ;  /* 0x0c00000c0d0e7389 */ /* 0x00006400000c000b */
[----:B01----:R-:W-:Y:S01]  /*3900*/  ENDCOLLECTIVE ;  /* 0x000000000000791b */ /* 0x003fe20003800000 */
.L_x_11192:
[----:B------:R-:W-:Y:S05]  /*3910*/  BRA `(.L_x_11193) ;  /* 0xffffffd400dc7947 */ /* 0x000fea000383ffff */
.L_x_11194:
        /* <DEDUP_REMOVED lines=14> */
.L_x_28236:


//--------------------- .text._ZN4vllm25paged_attention_v1_kernelI13__nv_bfloat16hLi112ELi8ELi128ELNS_18Fp8KVCacheDataTypeE1ELb1EEEvPT_PKS3_PKT0_S9_ifPKiSB_iPKfiiiSD_SD_iiiii --------------------------
	.section	.text._ZN4vllm25paged_attention_v1_kernelI13__nv_bfloat16hLi112ELi8ELi128ELNS_18Fp8KVCacheDataTypeE1ELb1EEEvPT_PKS3_PKT0_S9_ifPKiSB_iPKfiiiSD_SD_iiiii,"ax",@progbits
	.align	128
        .global         _ZN4vllm25paged_attention_v1_kernelI13__nv_bfloat16hLi112ELi8ELi128ELNS_18Fp8KVCacheDataTypeE1ELb1EEEvPT_PKS3_PKT0_S9_ifPKiSB_iPKfiiiSD_SD_iiiii
        .type           _ZN4vllm25paged_attention_v1_kernelI13__nv_bfloat16hLi112ELi8ELi128ELNS_18Fp8KVCacheDataTypeE1ELb1EEEvPT_PKS3_PKT0_S9_ifPKiSB_iPKfiiiSD_SD_iiiii,@function
        .size           _ZN4vllm25paged_attention_v1_kernelI13__nv_bfloat16hLi112ELi8ELi128ELNS_18Fp8KVCacheDataTypeE1ELb1EEEvPT_PKS3_PKT0_S9_ifPKiSB_iPKfiiiSD_SD_iiiii,(.L_x_28237 - _ZN4vllm25paged_attention_v1_kernelI13__nv_bfloat16hLi112ELi8ELi128ELNS_18Fp8KVCacheDataTypeE1ELb1EEEvPT_PKS3_PKT0_S9_ifPKiSB_iPKfiiiSD_SD_iiiii)
        .other          _ZN4vllm25paged_attention_v1_kernelI13__nv_bfloat16hLi112ELi8ELi128ELNS_18Fp8KVCacheDataTypeE1ELb1EEEvPT_PKS3_PKT0_S9_ifPKiSB_iPKfiiiSD_SD_iiiii,@"STO_CUDA_ENTRY STV_DEFAULT"
_ZN4vllm25paged_attention_v1_kernelI13__nv_bfloat16hLi112ELi8ELi128ELNS_18Fp8KVCacheDataTypeE1ELb1EEEvPT_PKS3_PKT0_S9_ifPKiSB_iPKfiiiSD_SD_iiiii:
.text._ZN4vllm25paged_attention_v1_kernelI13__nv_bfloat16hLi112ELi8ELi128ELNS_18Fp8KVCacheDataTypeE1ELb1EEEvPT_PKS3_PKT0_S9_ifPKiSB_iPKfiiiSD_SD_iiiii:
        /* <DEDUP_REMOVED lines=49> */
.L_x_11199:
        /* <DEDUP_REMOVED lines=11> */
.L_x_11198:
[----:B------:R-:W-:Y:S05]  /*03c0*/  BSYNC B1 ;  /* 0x0000000000017941 */ /* 0x000fea0003800000 */
.L_x_11197:
        /* <DEDUP_REMOVED lines=15> */
.L_x_11200:
        /* <DEDUP_REMOVED lines=17> */
.L_x_11196:
[----:B------:R-:W-:Y:S05]  /*05d0*/  BSYNC B0 ;  /* 0x0000000000007941 */ /* 0x000fea0003800000 */
.L_x_11195:
        /* <DEDUP_REMOVED lines=90> */
.L_x_11201:
[----:B------:R-:W-:Y:S02]  /*0b80*/  ULDC UR4, c[0x0][0x278] ;  /* 0x00009e0000047ab9 */ /* 0x000fe40000000800 */
[----:B------:R-:W-:-:S04]  /*0b90*/  IMAD R15, R8, UR4, R15 ;  /* 0x00000004080f7c24 */ /* 0x000fc8000f8e020f */
[----:B------:R-:W-:-:S07]  /*0ba0*/  IMAD R18, R15, R18, RZ ;  /* 0x000000120f127224 */ /* 0x000fce00078e02ff */
.L_x_11202:
        /* <DEDUP_REMOVED lines=24> */
.L_x_11206:
        /* <DEDUP_REMOVED lines=41> */
.L_x_11204:
[----:B------:R-:W-:Y:S05]  /*0fc0*/  BSYNC B6 ;  /* 0x0000000000067941 */ /* 0x000fea0003800000 */
.L_x_11203:
        /* <DEDUP_REMOVED lines=12> */
.L_x_11243:
        /* <DEDUP_REMOVED lines=47> */
.L_x_11212:
        /* <DEDUP_REMOVED lines=11> */
.L_x_11211:
[----:B------:R-:W-:Y:S05]  /*1430*/  BSYNC B1 ;  /* 0x0000000000017941 */ /* 0x000fea0003800000 */
.L_x_11210:
        /* <DEDUP_REMOVED lines=14> */
.L_x_11215:
        /* <DEDUP_REMOVED lines=100> */
.L_x_11214:
[----:B------:R-:W-:Y:S05]  /*1b60*/  BSYNC B1 ;  /* 0x0000000000017941 */ /* 0x000fea0003800000 */
.L_x_11213:
        /* <DEDUP_REMOVED lines=55> */
.L_x_11217:
[----:B------:R-:W-:Y:S05]  /*1ee0*/  BSYNC B1 ;  /* 0x0000000000017941 */ /* 0x000fea0003800000 */
.L_x_11216:
        /* <DEDUP_REMOVED lines=26> */
.L_x_11209:
[----:B------:R-:W-:Y:S05]  /*2090*/  BSYNC B0 ;  /* 0x0000000000007941 */ /* 0x000fea0003800000 */
.L_x_11208:
        /* <DEDUP_REMOVED lines=50> */
.L_x_11222:
        /* <DEDUP_REMOVED lines=8> */
.L_x_11221:
[----:B------:R-:W-:Y:S05]  /*2440*/  BSYNC B1 ;  /* 0x0000000000017941 */ /* 0x000fea0003800000 */
.L_x_11220:
        /* <DEDUP_REMOVED lines=14> */
.L_x_11225:
        /* <DEDUP_REMOVED lines=52> */
.L_x_11224:
[----:B------:R-:W-:Y:S05]  /*2870*/  BSYNC B1 ;  /* 0x0000000000017941 */ /* 0x000fea0003800000 */
.L_x_11223:
        /* <DEDUP_REMOVED lines=31> */
.L_x_11227:
[----:B------:R-:W-:Y:S05]  /*2a70*/  BSYNC B1 ;  /* 0x0000000000017941 */ /* 0x000fea0003800000 */
.L_x_11226:
        /* <DEDUP_REMOVED lines=14> */
.L_x_11219:
[----:B------:R-:W-:Y:S05]  /*2b60*/  BSYNC B0 ;  /* 0x0000000000007941 */ /* 0x000fea0003800000 */
.L_x_11218:
        /* <DEDUP_REMOVED lines=27> */
.L_x_11230:
        /* <DEDUP_REMOVED lines=32> */
.L_x_11228:
        /* <DEDUP_REMOVED lines=26> */
.L_x_11232:
[----:B------:R-:W-:Y:S05]  /*30c0*/  BSYNC B0 ;  /* 0x0000000000007941 */ /* 0x000fea0003800000 */
.L_x_11231:
        /* <DEDUP_REMOVED lines=12> */
.L_x_11234:
[----:B------:R-:W-:Y:S05]  /*3190*/  BSYNC B0 ;  /* 0x0000000000007941 */ /* 0x000fea0003800000 */
.L_x_11233:
        /* <DEDUP_REMOVED lines=8> */
.L_x_11236:
[----:B------:R-:W-:Y:S05]  /*3220*/  BSYNC B0 ;  /* 0x0000000000007941 */ /* 0x000fea0003800000 */
.L_x_11235:
        /* <DEDUP_REMOVED lines=12> */
.L_x_11238:
[----:B------:R-:W-:Y:S05]  /*32f0*/  BSYNC B0 ;  /* 0x0000000000007941 */ /* 0x000fea0003800000 */
.L_x_11237:
        /* <DEDUP_REMOVED lines=45> */
.L_x_11205:
        /* <DEDUP_REMOVED lines=16> */
.L_x_11229:
        /* <DEDUP_REMOVED lines=16> */
.L_x_11239:
[----:B------:R-:W-:Y:S05]  /*37d0*/  EXIT ;  /* 0x000000000000794d */ /* 0x000fea0003800000 */
.L_x_11207:
[----:B------:R-:W-:Y:S01]  /*37e0*/  HFMA2.MMA R11, -RZ, RZ, 0, 1.847743988037109375e-06 ;  /* 0x0000001fff0b7435 */ /* 0x000fe200000001ff */
[----:B------:R-:W-:Y:S01]  /*37f0*/  IMAD.MOV.U32 R12, RZ, RZ, 0x10 ;  /* 0x00000010ff0c7424 */ /* 0x000fe200078e00ff */
[----:B------:R-:W-:Y:S01]  /*3800*/  MOV R2, 0xff7fffff ;  /* 0xff7fffff00027802 */ /* 0x000fe20000000f00 */
[----:B------:R-:W-:-:S08]  /*3810*/  IMAD.MOV.U32 R15, RZ, RZ, -0x1 ;  /* 0xffffffffff0f7424 */ /* 0x000fd000078e00ff */
[----:B------:R-:W-:Y:S05]  /*3820*/  WARPSYNC.COLLECTIVE R15, `(.L_x_11240) ;  /* 0x000000000f087348 */ /* 0x000fea0003c00000 */
[----:B------:R0:W1:Y:S02]  /*3830*/  SHFL.BFLY P6, R14, R13, R12, R11 ;  /* 0x0c00000c0d0e7389 */ /* 0x00006400000c000b */
[----:B01----:R-:W-:Y:S01]  /*3840*/  ENDCOLLECTIVE ;  /* 0x000000000000791b */ /* 0x003fe20003800000 */
.L_x_11240:
[----:B------:R-:W-:Y:S01]  /*3850*/  IMAD.MOV.U32 R12, RZ, RZ, 0x8 ;  /* 0x00000008ff0c7424 */ /* 0x000fe200078e00ff */
[----:B------:R-:W-:-:S04]  /*3860*/  FMNMX.FTZ R0, R14, -3.40282346638528859812e+38, !PT ;  /* 0xff7fffff0e007809 */ /* 0x000fc80007810000 */
[----:B------:R-:W-:-:S07]  /*3870*/  MOV R13, R0 ;  /* 0x00000000000d7202 */ /* 0x000fce0000000f00 */
[----:B------:R-:W-:Y:S05]  /*3880*/  WARPSYNC.COLLECTIVE R15, `(.L_x_11241) ;  /* 0x000000000f087348 */ /* 0x000fea0003c00000 */
[----:B------:R0:W1:Y:S02]  /*3890*/  SHFL.BFLY P6, R14, R13, R12, R11 ;  /* 0x0c00000c0d0e7389 */ /* 0x00006400000c000b */
[----:B01----:R-:W-:Y:S01]  /*38a0*/  ENDCOLLECTIVE ;  /* 0x000000000000791b */ /* 0x003fe20003800000 */
.L_x_11241:
[----:B------:R-:W-:Y:S01]  /*38b0*/  IMAD.MOV.U32 R12, RZ, RZ, 0x4 ;  /* 0x00000004ff0c7424 */ /* 0x000fe200078e00ff */
[----:B------:R-:W-:-:S04]  /*38c0*/  FMNMX.FTZ R3, R0, R14, !PT ;  /* 0x0000000e00037209 */ /* 0x000fc80007810000 */
[----:B------:R-:W-:-:S07]  /*38d0*/  MOV R13, R3 ;  /* 0x00000003000d7202 */ /* 0x000fce0000000f00 */
[----:B------:R-:W-:Y:S05]  /*38e0*/  WARPSYNC.COLLECTIVE R15, `(.L_x_11242) ;  /* 0x000000000f087348 */ /* 0x000fea0003c00000 */
[----:B------:R0:W1:Y:S02]  /*38f0*/  SHFL.BFLY P6, R14, R13, R12, R11 ;  /* 0x0c00000c0d0e7389 */ /* 0x00006400000c000b */
[----:B01----:R-:W-:Y:S01]  /*3900*/  ENDCOLLECTIVE ;  /* 0x000000000000791b */ /* 0x003fe20003800000 */
.L_x_11242:
[----:B------:R-:W-:Y:S05]  /*3910*/  BRA `(.L_x_11243) ;  /* 0xffffffd400dc7947 */ /* 0x000fea000383ffff */
.L_x_11244:
        /* <DEDUP_REMOVED lines=14> */
.L_x_28237:


//--------------------- .text._ZN4vllm25paged_attention_v1_kernelI13__nv_bfloat16hLi96ELi8ELi128ELNS_18Fp8KVCacheDataTypeE1ELb1EEEvPT_PKS3_PKT0_S9_ifPKiSB_iPKfiiiSD_SD_iiiii --------------------------
	.section	.text._ZN4vllm25paged_attention_v1_kernelI13__nv_bfloat16hLi96ELi8ELi128ELNS_18Fp8KVCacheDataTypeE1ELb1EEEvPT_PKS3_PKT0_S9_ifPKiSB_iPKfiiiSD_SD_iiiii,"ax",@progbits
	.align	128
        .global         _ZN4vllm25paged_attention_v1_kernelI13__nv_bfloat16hLi96ELi8ELi128ELNS_18Fp8KVCacheDataTypeE1ELb1EEEvPT_PKS3_PKT0_S9_ifPKiSB_iPKfiiiSD_SD_iiiii
        .type           _ZN4vllm25paged_attention_v1_kernelI13__nv_bfloat16hLi96ELi8ELi128ELNS_18Fp8KVCacheDataTypeE1ELb1EEEvPT_PKS3_PKT0_S9_ifPKiSB_iPKfiiiSD_SD_iiiii,@function
        .size           _ZN4vllm25paged_attention_v1_kernelI13__nv_bfloat16hLi96ELi8ELi128ELNS_18Fp8KVCacheDataTypeE1ELb1EEEvPT_PKS3_PKT0_S9_ifPKiSB_iPKfiiiSD_SD_iiiii,(.L_x_28238 - _ZN4vllm25paged_attention_v1_kernelI13__nv_bfloat16hLi96ELi8ELi128ELNS_18Fp8KVCacheDataTypeE1ELb1EEEvPT_PKS3_PKT0_S9_ifPKiSB_iPKfiiiSD_SD_iiiii)
        .other          _ZN4vllm25paged_attention_v1_kernelI13__nv_bfloat16hLi96ELi8ELi128ELNS_18Fp8KVCacheDataTypeE1ELb1EEEvPT_PKS3_PKT0_S9_ifPKiSB_iPKfiiiSD_SD_iiiii,@"STO_CUDA_ENTRY STV_DEFAULT"
_ZN4vllm25paged_attention_v1_kernelI13__nv_bfloat16hLi96ELi8ELi128ELNS_18Fp8KVCacheDataTypeE1ELb1EEEvPT_PKS3_PKT0_S9_ifPKiSB_iPKfiiiSD_SD_iiiii:
.text._ZN4vllm25paged_attention_v1_kernelI13__nv_bfloat16hLi96ELi8ELi128ELNS_18Fp8KVCacheDataTypeE1ELb1EEEvPT_PKS3_PKT0_S9_ifPKiSB_iPKfiiiSD_SD_iiiii:
        /* <DEDUP_REMOVED lines=49> */
.L_x_11249:
        /* <DEDUP_REMOVED lines=11> */
.L_x_11248:
[----:B------:R-:W-:Y:S05]  /*03c0*/  BSYNC B1 ;  /* 0x0000000000017941 */ /* 0x000fea0003800000 */
.L_x_11247:
        /* <DEDUP_REMOVED lines=15> */
.L_x_11250:
        /* <DEDUP_REMOVED lines=17> */
.L_x_11246:
[----:B------:R-:W-:Y:S05]  /*05d0*/  BSYNC B0 ;  /* 0x0000000000007941 */ /* 0x000fea0003800000 */
.L_x_11245:
        /* <DEDUP_REMOVED lines=90> */
.L_x_11251:
[----:B------:R-:W-:Y:S02]  /*0b80*/  ULDC UR4, c[0x0][0x278] ;  /* 0x00009e0000047ab9 */ /* 0x000fe40000000800 */
[----:B------:R-:W-:-:S04]  /*0b90*/  IMAD R15, R8, UR4, R15 ;  /* 0x00000004080f7c24 */ /* 0x000fc8000f8e020f */
[----:B------:R-:W-:-:S07]  /*0ba0*/  IMAD R18, R15, R18, RZ ;  /* 0x000000120f127224 */ /* 0x000fce00078e02ff */
.L_x_11252:
        /* <DEDUP_REMOVED lines=24> */
.L_x_11256:
        /* <DEDUP_REMOVED lines=41> */
.L_x_11254:
[----:B------:R-:W-:Y:S05]  /*0fc0*/  BSYNC B6 ;  /* 0x0000000000067941 */ /* 0x000fea0003800000 */
.L_x_11253:
        /* <DEDUP_REMOVED lines=12> */
.L_x_11285:
        /* <DEDUP_REMOVED lines=47> */
.L_x_11262:
        /* <DEDUP_REMOVED lines=11> */
.L_x_11261:
[----:B------:R-:W-:Y:S05]  /*1430*/  BSYNC B1 ;  /* 0x0000000000017941 */ /* 0x000fea0003800000 */
.L_x_11260:
        /* <DEDUP_REMOVED lines=14> */
.L_x_11265:
        /* <DEDUP_REMOVED lines=100> */
.L_x_11264:
[----:B------:R-:W-:Y:S05]  /*1b60*/  BSYNC B1 ;  /* 0x0000000000017941 */ /* 0x000fea0003800000 */
.L_x_11263:
        /* <DEDUP_REMOVED lines=55> */
.L_x_11267:
[----:B------:R-:W-:Y:S05]  /*1ee0*/  BSYNC B1 ;  /* 0x0000000000017941 */ /* 0x000fea0003800000 */
.L_x_11266:
        /* <DEDUP_REMOVED lines=26> */
.L_x_11259:
[----:B------:R-:W-:Y:S05]  /*2090*/  BSYNC B0 ;  /* 0x0000000000007941 */ /* 0x000fea0003800000 */
.L_x_11258:
        /* <DEDUP_REMOVED lines=50> */
.L_x_11272:
        /* <DEDUP_REMOVED lines=8> */
.L_x_11271:
[----:B------:R-:W-:Y:S05]  /*2440*/  BSYNC B1 ;  /* 0x0000000000017941 */ /* 0x000fea0003800000 */
.L_x_11270:
        /* <DEDUP_REMOVED lines=14> */
.L_x_11275:
        /* <DEDUP_REMOVED lines=52> */
.L_x_11274:
[----:B------:R-:W-:Y:S05]  /*2870*/  BSYNC B1 ;  /* 0x0000000000017941 */ /* 0x000fea0003800000 */
.L_x_11273:
        /* <DEDUP_REMOVED lines=31> */
.L_x_11277:
[----:B------:R-:W-:Y:S05]  /*2a70*/  BSYNC B1 ;  /* 0x0000000000017941 */ /* 0x000fea0003800000 */
.L_x_11276:
        /* <DEDUP_REMOVED lines=14> */
.L_x_11269:
[----:B------:R-:W-:Y:S05]  /*2b60*/  BSYNC B0 ;  /* 0x0000000000007941 */ /* 0x000fea0003800000 */
.L_x_11268:
        /* <DEDUP_REMOVED lines=27> */
.L_x_11280:
        /* <DEDUP_REMOVED lines=32> */
.L_x_11278:
        /* <DEDUP_REMOVED lines=75> */
.L_x_11255:
        /* <DEDUP_REMOVED lines=16> */
.L_x_11279:
        /* <DEDUP_REMOVED lines=16> */
.L_x_11281:
[----:B------:R-:W-:Y:S05]  /*35d0*/  EXIT ;  /* 0x000000000000794d */ /* 0x000fea0003800000 */
.L_x_11257:
[----:B------:R-:W-:Y:S01]  /*35e0*/  HFMA2.MMA R11, -RZ, RZ, 0, 1.847743988037109375e-06 ;  /* 0x0000001fff0b7435 */ /* 0x000fe200000001ff */
[----:B------:R-:W-:Y:S01]  /*35f0*/  IMAD.MOV.U32 R12, RZ, RZ, 0x10 ;  /* 0x00000010ff0c7424 */ /* 0x000fe200078e00ff */
[----:B------:R-:W-:Y:S01]  /*3600*/  MOV R2, 0xff7fffff ;  /* 0xff7fffff00027802 */ /* 0x000fe20000000f00 */
[----:B------:R-:W-:-:S08]  /*3610*/  IMAD.MOV.U32 R15, RZ, RZ, -0x1 ;  /* 0xffffffffff0f7424 */ /* 0x000fd000078e00ff */
[----:B------:R-:W-:Y:S05]  /*3620*/  WARPSYNC.COLLECTIVE R15, `(.L_x_11282) ;  /* 0x000000000f087348 */ /* 0x000fea0003c00000 */
[----:B------:R0:W1:Y:S02]  /*3630*/  SHFL.BFLY P6, R14, R13, R12, R11 ;  /* 0x0c00000c0d0e7389 */ /* 0x00006400000c000b */
[----:B01----:R-:W-:Y:S01]  /*3640*/  ENDCOLLECTIVE ;  /* 0x000000000000791b */ /* 0x003fe20003800000 */
.L_x_11282:
[----:B------:R-:W-:Y:S01]  /*3650*/  IMAD.MOV.U32 R12, RZ, RZ, 0x8 ;  /* 0x00000008ff0c7424 */ /* 0x000fe200078e00ff */
[----:B------:R-:W-:-:S04]  /*3660*/  FMNMX.FTZ R0, R14, -3.40282346638528859812e+38, !PT ;  /* 0xff7fffff0e007809 */ /* 0x000fc80007810000 */
[----:B------:R-:W-:-:S07]  /*3670*/  MOV R13, R0 ;  /* 0x00000000000d7202 */ /* 0x000fce0000000f00 */
[----:B------:R-:W-:Y:S05]  /*3680*/  WARPSYNC.COLLECTIVE R15, `(.L_x_11283) ;  /* 0x000000000f087348 */ /* 0x000fea0003c00000 */
[----:B------:R0:W1:Y:S02]  /*3690*/  SHFL.BFLY P6, R14, R13, R12, R11 ;  /* 0x0c00000c0d0e7389 */ /* 0x00006400000c000b */
[----:B01----:R-:W-:Y:S01]  /*36a0*/  ENDCOLLECTIVE ;  /* 0x000000000000791b */ /* 0x003fe20003800000 */
.L_x_11283:
[----:B------:R-:W-:Y:S01]  /*36b0*/  IMAD.MOV.U32 R12, RZ, RZ, 0x4 ;  /* 0x00000004ff0c7424 */ /* 0x000fe200078e00ff */
[----:B------:R-:W-:-:S04]  /*36c0*/  FMNMX.FTZ R3, R0, R14, !PT ;  /* 0x0000000e00037209 */ /* 0x000fc80007810000 */
[----:B------:R-:W-:-:S07]  /*36d0*/  MOV R13, R3 ;  /* 0x00000003000d7202 */ /* 0x000fce0000000f00 */
[----:B------:R-:W-:Y:S05]  /*36e0*/  WARPSYNC.COLLECTIVE R15, `(.L_x_11284) ;  /* 0x000000000f087348 */ /* 0x000fea0003c00000 */
[----:B------:R0:W1:Y:S02]  /*36f0*/  SHFL.BFLY P6, R14, R13, R12, R11 ;  /* 0x0c00000c0d0e7389 */ /* 0x00006400000c000b */
[----:B01----:R-:W-:Y:S01]  /*3700*/  ENDCOLLECTIVE ;  /* 0x000000000000791b */ /* 0x003fe20003800000 */
.L_x_11284:
[----:B------:R-:W-:Y:S05]  /*3710*/  BRA `(.L_x_11285) ;  /* 0xffffffd8005c7947 */ /* 0x000fea000383ffff */
.L_x_11286:
        /* <DEDUP_REMOVED lines=14> */
.L_x_28238:


//--------------------- .text._ZN4vllm25paged_attention_v1_kernelI13__nv_bfloat16hLi80ELi8ELi128ELNS_18Fp8KVCacheDataTypeE1ELb1EEEvPT_PKS3_PKT0_S9_ifPKiSB_iPKfiiiSD_SD_iiiii --------------------------
	.section	.text._ZN4vllm25paged_attention_v1_kernelI13__nv_bfloat16hLi80ELi8ELi128ELNS_18Fp8KVCacheDataTypeE1ELb1EEEvPT_PKS3_PKT0_S9_ifPKiSB_iPKfiiiSD_SD_iiiii,"ax",@progbits
	.align	128
        .global         _ZN4vllm25paged_attention_v1_kernelI13__nv_bfloat16hLi80ELi8ELi128ELNS_18Fp8KVCacheDataTypeE1ELb1EEEvPT_PKS3_PKT0_S9_ifPKiSB_iPKfiiiSD_SD_iiiii
        .type           _ZN4vllm25paged_attention_v1_kernelI13__nv_bfloat16hLi80ELi8ELi128ELNS_18Fp8KVCacheDataTypeE1ELb1EEEvPT_PKS3_PKT0_S9_ifPKiSB_iPKfiiiSD_SD_iiiii,@function
        .size           _ZN4vllm25paged_attention_v1_kernelI13__nv_bfloat16hLi80ELi8ELi128ELNS_18Fp8KVCacheDataTypeE1ELb1EEEvPT_PKS3_PKT0_S9_ifPKiSB_iPKfiiiSD_SD_iiiii,(.L_x_28239 - _ZN4vllm25paged_attention_v1_kernelI13__nv_bfloat16hLi80ELi8ELi128ELNS_18Fp8KVCacheDataTypeE1ELb1EEEvPT_PKS3_PKT0_S9_ifPKiSB_iPKfiiiSD_SD_iiiii)
        .other          _ZN4vllm25paged_attention_v1_kernelI13__nv_bfloat16hLi80ELi8ELi128ELNS_18Fp8KVCacheDataTypeE1ELb1EEEvPT_PKS3_PKT0_S9_ifPKiSB_iPKfiiiSD_SD_iiiii,@"STO_CUDA_ENTRY STV_DEFAULT"
_ZN4vllm25paged_attention_v1_kernelI13__nv_bfloat16hLi80ELi8ELi128ELNS_18Fp8KVCacheDataTypeE1ELb1EEEvPT_PKS3_PKT0_S9_ifPKiSB_iPKfiiiSD_SD_iiiii:
.text._ZN4vllm25paged_attention_v1_kernelI13__nv_bfloat16hLi80ELi8ELi128ELNS_18Fp8KVCacheDataTypeE1ELb1EEEvPT_PKS3_PKT0_S9_ifPKiSB_iPKfiiiSD_SD_iiiii:
        /* <DEDUP_REMOVED lines=49> */
.L_x_11291:
        /* <DEDUP_REMOVED lines=11> */
.L_x_11290:
[----:B------:R-:W-:Y:S05]  /*03c0*/  BSYNC B1 ;  /* 0x0000000000017941 */ /* 0x000fea0003800000 */
.L_x_11289:
        /* <DEDUP_REMOVED lines=15> */
.L_x_11292:
        /* <DEDUP_REMOVED lines=17> */
.L_x_11288:
[----:B------:R-:W-:Y:S05]  /*05d0*/  BSYNC B0 ;  /* 0x0000000000007941 */ /* 0x000fea0003800000 */
.L_x_11287:
        /* <DEDUP_REMOVED lines=90> */
.L_x_11293:
[----:B------:R-:W-:Y:S02]  /*0b80*/  ULDC UR4, c[0x0][0x278] ;  /* 0x00009e0000047ab9 */ /* 0x000fe40000000800 */
[----:B------:R-:W-:-:S04]  /*0b90*/  IMAD R15, R8, UR4, R15 ;  /* 0x00000004080f7c24 */ /* 0x000fc8000f8e020f */
[----:B------:R-:W-:-:S07]  /*0ba0*/  IMAD R18, R15, R18, RZ ;  /* 0x000000120f127224 */ /* 0x000fce00078e02ff */
.L_x_11294:
        /* <DEDUP_REMOVED lines=24> */
.L_x_11298:
        /* <DEDUP_REMOVED lines=41> */
.L_x_11296:
[----:B------:R-:W-:Y:S05]  /*0fc0*/  BSYNC B6 ;  /* 0x0000000000067941 */ /* 0x000fea0003800000 */
.L_x_11295:
        /* <DEDUP_REMOVED lines=12> */
.L_x_11335:
        /* <DEDUP_REMOVED lines=47> */
.L_x_11304:
        /* <DEDUP_REMOVED lines=11> */
.L_x_11303:
[----:B------:R-:W-:Y:S05]  /*1430*/  BSYNC B1 ;  /* 0x0000000000017941 */ /* 0x000fea0003800000 */
.L_x_11302:
        /* <DEDUP_REMOVED lines=14> */
.L_x_11307:
        /* <DEDUP_REMOVED lines=100> */
.L_x_11306:
[----:B------:R-:W-:Y:S05]  /*1b60*/  BSYNC B1 ;  /* 0x0000000000017941 */ /* 0x000fea0003800000 */
.L_x_11305:
        /* <DEDUP_REMOVED lines=55> */
.L_x_11309:
[----:B------:R-:W-:Y:S05]  /*1ee0*/  BSYNC B1 ;  /* 0x0000000000017941 */ /* 0x000fea0003800000 */
.L_x_11308:
        /* <DEDUP_REMOVED lines=26> */
.L_x_11301:
[----:B------:R-:W-:Y:S05]  /*2090*/  BSYNC B0 ;  /* 0x0000000000007941 */ /* 0x000fea0003800000 */
.L_x_11300:
        /* <DEDUP_REMOVED lines=50> */
.L_x_11314:
        /* <DEDUP_REMOVED lines=8> */
.L_x_11313:
[----:B------:R-:W-:Y:S05]  /*2440*/  BSYNC B1 ;  /* 0x0000000000017941 */ /* 0x000fea0003800000 */
.L_x_11312:
        /* <DEDUP_REMOVED lines=14> */
.L_x_11317:
        /* <DEDUP_REMOVED lines=52> */
.L_x_11316:
[----:B------:R-:W-:Y:S05]  /*2870*/  BSYNC B1 ;  /* 0x0000000000017941 */ /* 0x000fea0003800000 */
.L_x_11315:
        /* <DEDUP_REMOVED lines=31> */
.L_x_11319:
[----:B------:R-:W-:Y:S05]  /*2a70*/  BSYNC B1 ;  /* 0x0000000000017941 */ /* 0x000fea0003800000 */
.L_x_11318:
        /* <DEDUP_REMOVED lines=14> */
.L_x_11311:
[----:B------:R-:W-:Y:S05]  /*2b60*/  BSYNC B0 ;  /* 0x0000000000007941 */ /* 0x000fea0003800000 */
.L_x_11310:
        /* <DEDUP_REMOVED lines=27> */
.L_x_11322:
        /* <DEDUP_REMOVED lines=32> */
.L_x_11320:
        /* <DEDUP_REMOVED lines=25> */
.L_x_11324:
[----:B------:R-:W-:Y:S05]  /*30b0*/  BSYNC B0 ;  /* 0x0000000000007941 */ /* 0x000fea0003800000 */
.L_x_11323:
        /* <DEDUP_REMOVED lines=10> */
.L_x_11326:
[----:B------:R-:W-:Y:S05]  /*3160*/  BSYNC B0 ;  /* 0x0000000000007941 */ /* 0x000fea0003800000 */
.L_x_11325:
[----:B------:R-:W-:Y:S06]  /*3170*/  BAR.SYNC.DEFER_BLOCKING 0x0 ;  /* 0x0000000000007b1d */ /* 0x000fec0000010000 */
[----:B------:R-:W-:Y:S04]  /*3180*/  BSSY B0, `(.L_x_11327) ;  /* 0x0000006000007945 */ /* 0x000fe80003800000 */
[----:B------:R-:W-:Y:S05]  /*3190*/  @P1 BRA `(.L_x_11328) ;  /* 0x0000000000101947 */ /* 0x000fea0003800000 */
[----:B------:R-:W-:Y:S01]  /*31a0*/  ISETP.GT.AND P1, PT, R6, 0xf, PT ;  /* 0x0000000f0600780c */ /* 0x000fe20003f24270 */
[----:B------:R1:W-:Y:S04]  /*31b0*/  STS [R19+-0x140], R3 ;  /* 0xfffec00313007388 */ /* 0x0003e80000000800 */
[----:B------:R1:W-:Y:S08]  /*31c0*/  STS [R19+-0xc0], R4 ;  /* 0xffff400413007388 */ /* 0x0003f00000000800 */
[----:B------:R1:W-:Y:S02]  /*31d0*/  @!P1 STS [R19+-0x40], R0 ;  /* 0xffffc00013009388 */ /* 0x0003e40000000800 */
.L_x_11328:
[----:B------:R-:W-:Y:S05]  /*31e0*/  BSYNC B0 ;  /* 0x0000000000007941 */ /* 0x000fea0003800000 */
.L_x_11327:
        /* <DEDUP_REMOVED lines=10> */
.L_x_11330:
[----:B------:R-:W-:Y:S05]  /*3290*/  BSYNC B0 ;  /* 0x0000000000007941 */ /* 0x000fea0003800000 */
.L_x_11329:
        /* <DEDUP_REMOVED lines=38> */
.L_x_11297:
        /* <DEDUP_REMOVED lines=16> */
.L_x_11321:
        /* <DEDUP_REMOVED lines=16> */
.L_x_11331:
[----:B------:R-:W-:Y:S05]  /*3700*/  EXIT ;  /* 0x000000000000794d */ /* 0x000fea0003800000 */
.L_x_11299:
[----:B------:R-:W-:Y:S01]  /*3710*/  HFMA2.MMA R11, -RZ, RZ, 0, 1.847743988037109375e-06 ;  /* 0x0000001fff0b7435 */ /* 0x000fe200000001ff */
[----:B------:R-:W-:Y:S01]  /*3720*/  IMAD.MOV.U32 R12, RZ, RZ, 0x10 ;  /* 0x00000010ff0c7424 */ /* 0x000fe200078e00ff */
[----:B------:R-:W-:Y:S01]  /*3730*/  MOV R2, 0xff7fffff ;  /* 0xff7fffff00027802 */ /* 0x000fe20000000f00 */
[----:B------:R-:W-:-:S08]  /*3740*/  IMAD.MOV.U32 R15, RZ, RZ, -0x1 ;  /* 0xffffffffff0f7424 */ /* 0x000fd000078e00ff */
[----:B------:R-:W-:Y:S05]  /*3750*/  WARPSYNC.COLLECTIVE R15, `(.L_x_11332) ;  /* 0x000000000f087348 */ /* 0x000fea0003c00000 */
[----:B------:R0:W1:Y:S02]  /*3760*/  SHFL.BFLY P6, R14, R13, R12, R11 ;  /* 0x0c00000c0d0e7389 */ /* 0x00006400000c000b */
[----:B01----:R-:W-:Y:S01]  /*3770*/  ENDCOLLECTIVE ;  /* 0x000000000000791b */ /* 0x003fe20003800000 */
.L_x_11332:
[----:B------:R-:W-:Y:S01]  /*3780*/  IMAD.MOV.U32 R12, RZ, RZ, 0x8 ;  /* 0x00000008ff0c7424 */ /* 0x000fe200078e00ff */
[----:B------:R-:W-:-:S04]  /*3790*/  FMNMX.FTZ R0, R14, -3.40282346638528859812e+38, !PT ;  /* 0xff7fffff0e007809 */ /* 0x000fc80007810000 */
[----:B------:R-:W-:-:S07]  /*37a0*/  MOV R13, R0 ;  /* 0x00000000000d7202 */ /* 0x000fce0000000f00 */
[----:B------:R-:W-:Y:S05]  /*37b0*/  WARPSYNC.COLLECTIVE R15, `(.L_x_11333) ;  /* 0x000000000f087348 */ /* 0x000fea0003c00000 */
[----:B------:R0:W1:Y:S02]  /*37c0*/  SHFL.BFLY P6, R14, R13, R12, R11 ;  /* 0x0c00000c0d0e7389 */ /* 0x00006400000c000b */
[----:B01----:R-:W-:Y:S01]  /*37d0*/  ENDCOLLECTIVE ;  /* 0x000000000000791b */ /* 0x003fe20003800000 */
.L_x_11333:
[----:B------:R-:W-:Y:S01]  /*37e0*/  IMAD.MOV.U32 R12, RZ, RZ, 0x4 ;  /* 0x00000004ff0c7424 */ /* 0x000fe200078e00ff */
[----:B------:R-:W-:-:S04]  /*37f0*/  FMNMX.FTZ R3, R0, R14, !PT ;  /* 0x0000000e00037209 */ /* 0x000fc80007810000 */
[----:B------:R-:W-:-:S07]  /*3800*/  MOV R13, R3 ;  /* 0x00000003000d7202 */ /* 0x000fce0000000f00 */
[----:B------:R-:W-:Y:S05]  /*3810*/  WARPSYNC.COLLECTIVE R15, `(.L_x_11334) ;  /* 0x000000000f087348 */ /* 0x000fea0003c00000 */
[----:B------:R0:W1:Y:S02]  /*3820*/  SHFL.BFLY P6, R14, R13, R12, R11 ;  /* 0x0c00000c0d0e7389 */ /* 0x00006400000c000b */
[----:B01----:R-:W-:Y:S01]  /*3830*/  ENDCOLLECTIVE ;  /* 0x000000000000791b */ /* 0x003fe20003800000 */
.L_x_11334:
[----:B------:R-:W-:Y:S05]  /*3840*/  BRA `(.L_x_11335) ;  /* 0xffffffd800107947 */ /* 0x000fea000383ffff */
.L_x_11336:
        /* <DEDUP_REMOVED lines=11> */
.L_x_28239:


//--------------------- .text._ZN4vllm25paged_attention_v1_kernelI13__nv_bfloat16hLi64ELi8ELi128ELNS_18Fp8KVCacheDataTypeE1ELb1EEEvPT_PKS3_PKT0_S9_ifPKiSB_iPKfiiiSD_SD_iiiii --------------------------
	.section	.text._ZN4vllm25paged_attention_v1_kernelI13__nv_bfloat16hLi64ELi8ELi128ELNS_18Fp8KVCacheDataTypeE1ELb1EEEvPT_PKS3_PKT0_S9_ifPKiSB_iPKfiiiSD_SD_iiiii,"ax",@progbits
	.align	128
        .global         _ZN4vllm25paged_attention_v1_kernelI13__nv_bfloat16hLi64ELi8ELi128ELNS_18Fp8KVCacheDataTypeE1ELb1EEEvPT_PKS3_PKT0_S9_ifPKiSB_iPKfiiiSD_SD_iiiii
        .type           _ZN4vllm25paged_attention_v1_kernelI13__nv_bfloat16hLi64ELi8ELi128ELNS_18Fp8KVCacheDataTypeE1ELb1EEEvPT_PKS3_PKT0_S9_ifPKiSB_iPKfiiiSD_SD_iiiii,@function
        .size           _ZN4vllm25paged_attention_v1_kernelI13__nv_bfloat16hLi64ELi8ELi128ELNS_18Fp8KVCacheDataTypeE1ELb1EEEvPT_PKS3_PKT0_S9_ifPKiSB_iPKfiiiSD_SD_iiiii,(.L_x_28240 - _ZN4vllm25paged_attention_v1_kernelI13__nv_bfloat16hLi64ELi8ELi128ELNS_18Fp8KVCacheDataTypeE1ELb1EEEvPT_PKS3_PKT0_S9_ifPKiSB_iPKfiiiSD_SD_iiiii)
        .other          _ZN4vllm25paged_attention_v1_kernelI13__nv_bfloat16hLi64ELi8ELi128ELNS_18Fp8KVCacheDataTypeE1ELb1EEEvPT_PKS3_PKT0_S9_ifPKiSB_iPKfiiiSD_SD_iiiii,@"STO_CUDA_ENTRY STV_DEFAULT"
_ZN4vllm25paged_attention_v1_kernelI13__nv_bfloat16hLi64ELi8ELi128ELNS_18Fp8KVCacheDataTypeE1ELb1EEEvPT_PKS3_PKT0_S9_ifPKiSB_iPKfiiiSD_SD_iiiii:
.text._ZN4vllm25paged_attention_v1_kernelI13__nv_bfloat16hLi64ELi8ELi128ELNS_18Fp8KVCacheDataTypeE1ELb1EEEvPT_PKS3_PKT0_S9_ifPKiSB_iPKfiiiSD_SD_iiiii:
        /* <DEDUP_REMOVED lines=49> */
.L_x_11341:
        /* <DEDUP_REMOVED lines=11> */
.L_x_11340:
[----:B------:R-:W-:Y:S05]  /*03c0*/  BSYNC B1 ;  /* 0x0000000000017941 */ /* 0x000fea0003800000 */
.L_x_11339:
        /* <DEDUP_REMOVED lines=15> */
.L_x_11342:
        /* <DEDUP_REMOVED lines=17> */
.L_x_11338:
[----:B------:R-:W-:Y:S05]  /*05d0*/  BSYNC B0 ;  /* 0x0000000000007941 */ /* 0x000fea0003800000 */
.L_x_11337:
        /* <DEDUP_REMOVED lines=90> */
.L_x_11343:
[----:B------:R-:W-:Y:S02]  /*0b80*/  ULDC UR4, c[0x0][0x278] ;  /* 0x00009e0000047ab9 */ /* 0x000fe40000000800 */
[----:B------:R-:W-:-:S04]  /*0b90*/  IMAD R2, R6, UR4, R5 ;  /* 0x0000000406027c24 */ /* 0x000fc8000f8e0205 */
[----:B------:R-:W-:-:S07]  /*0ba0*/  IMAD R16, R2, R15, RZ ;  /* 0x0000000f02107224 */ /* 0x000fce00078e02ff */
.L_x_11344:
        /* <DEDUP_REMOVED lines=24> */
.L_x_11348:
        /* <DEDUP_REMOVED lines=42> */
.L_x_11346:
[----:B------:R-:W-:Y:S05]  /*0fd0*/  BSYNC B6 ;  /* 0x0000000000067941 */ /* 0x000fea0003800000 */
.L_x_11345:
        /* <DEDUP_REMOVED lines=13> */
.L_x_11377:
        /* <DEDUP_REMOVED lines=47> */
.L_x_11354:
        /* <DEDUP_REMOVED lines=11> */
.L_x_11353:
[----:B------:R-:W-:Y:S05]  /*1450*/  BSYNC B1 ;  /* 0x0000000000017941 */ /* 0x000fea0003800000 */
.L_x_11352:
        /* <DEDUP_REMOVED lines=14> */
.L_x_11357:
        /* <DEDUP_REMOVED lines=100> */
.L_x_11356:
[----:B------:R-:W-:Y:S05]  /*1b80*/  BSYNC B1 ;  /* 0x0000000000017941 */ /* 0x000fea0003800000 */
.L_x_11355:
        /* <DEDUP_REMOVED lines=55> */
.L_x_11359:
[----:B------:R-:W-:Y:S05]  /*1f00*/  BSYNC B1 ;  /* 0x0000000000017941 */ /* 0x000fea0003800000 */
.L_x_11358:
        /* <DEDUP_REMOVED lines=26> */
.L_x_11351:
[----:B------:R-:W-:Y:S05]  /*20b0*/  BSYNC B0 ;  /* 0x0000000000007941 */ /* 0x000fea0003800000 */
.L_x_11350:
        /* <DEDUP_REMOVED lines=50> */
.L_x_11364:
        /* <DEDUP_REMOVED lines=8> */
.L_x_11363:
[----:B------:R-:W-:Y:S05]  /*2460*/  BSYNC B1 ;  /* 0x0000000000017941 */ /* 0x000fea0003800000 */
.L_x_11362:
        /* <DEDUP_REMOVED lines=14> */
.L_x_11367:
        /* <DEDUP_REMOVED lines=52> */
.L_x_11366:
[----:B------:R-:W-:Y:S05]  /*2890*/  BSYNC B1 ;  /* 0x0000000000017941 */ /* 0x000fea0003800000 */
.L_x_11365:
        /* <DEDUP_REMOVED lines=31> */
.L_x_11369:
[----:B------:R-:W-:Y:S05]  /*2a90*/  BSYNC B1 ;  /* 0x0000000000017941 */ /* 0x000fea0003800000 */
.L_x_11368:
        /* <DEDUP_REMOVED lines=14> */
.L_x_11361:
[----:B------:R-:W-:Y:S05]  /*2b80*/  BSYNC B0 ;  /* 0x0000000000007941 */ /* 0x000fea0003800000 */
.L_x_11360:
        /* <DEDUP_REMOVED lines=27> */
.L_x_11372:
        /* <DEDUP_REMOVED lines=33> */
.L_x_11370:
        /* <DEDUP_REMOVED lines=62> */
.L_x_11347:
        /* <DEDUP_REMOVED lines=16> */
.L_x_11371:
        /* <DEDUP_REMOVED lines=16> */
.L_x_11373:
[----:B------:R-:W-:Y:S05]  /*3530*/  EXIT ;  /* 0x000000000000794d */ /* 0x000fea0003800000 */
.L_x_11349:
[----:B------:R-:W-:Y:S01]  /*3540*/  HFMA2.MMA R11, -RZ, RZ, 0, 1.847743988037109375e-06 ;  /* 0x0000001fff0b7435 */ /* 0x000fe200000001ff */
[----:B------:R-:W-:Y:S01]  /*3550*/  IMAD.MOV.U32 R12, RZ, RZ, 0x10 ;  /* 0x00000010ff0c7424 */ /* 0x000fe200078e00ff */
[----:B------:R-:W-:Y:S01]  /*3560*/  MOV R2, 0xff7fffff ;  /* 0xff7fffff00027802 */ /* 0x000fe20000000f00 */
[----:B------:R-:W-:-:S08]  /*3570*/  IMAD.MOV.U32 R15, RZ, RZ, -0x1 ;  /* 0xffffffffff0f7424 */ /* 0x000fd000078e00ff */
[----:B------:R-:W-:Y:S05]  /*3580*/  WARPSYNC.COLLECTIVE R15, `(.L_x_11374) ;  /* 0x000000000f087348 */ /* 0x000fea0003c00000 */
[----:B------:R0:W1:Y:S02]  /*3590*/  SHFL.BFLY P6, R14, R13, R12, R11 ;  /* 0x0c00000c0d0e7389 */ /* 0x00006400000c000b */
[----:B01----:R-:W-:Y:S01]  /*35a0*/  ENDCOLLECTIVE ;  /* 0x000000000000791b */ /* 0x003fe20003800000 */
.L_x_11374:
[----:B------:R-:W-:Y:S01]  /*35b0*/  IMAD.MOV.U32 R12, RZ, RZ, 0x8 ;  /* 0x00000008ff0c7424 */ /* 0x000fe200078e00ff */
[----:B------:R-:W-:-:S04]  /*35c0*/  FMNMX.FTZ R0, R14, -3.40282346638528859812e+38, !PT ;  /* 0xff7fffff0e007809 */ /* 0x000fc80007810000 */
[----:B------:R-:W-:-:S07]  /*35d0*/  MOV R13, R0 ;  /* 0x00000000000d7202 */ /* 0x000fce0000000f00 */
[----:B------:R-:W-:Y:S05]  /*35e0*/  WARPSYNC.COLLECTIVE R15, `(.L_x_11375) ;  /* 0x000000000f087348 */ /* 0x000fea0003c00000 */
[----:B------:R0:W1:Y:S02]  /*35f0*/  SHFL.BFLY P6, R14, R13, R12, R11 ;  /* 0x0c00000c0d0e7389 */ /* 0x00006400000c000b */
[----:B01----:R-:W-:Y:S01]  /*3600*/  ENDCOLLECTIVE ;  /* 0x000000000000791b */ /* 0x003fe20003800000 */
.L_x_11375:
[----:B------:R-:W-:Y:S01]  /*3610*/  IMAD.MOV.U32 R12, RZ, RZ, 0x4 ;  /* 0x00000004ff0c7424 */ /* 0x000fe200078e00ff */
[----:B------:R-:W-:-:S04]  /*3620*/  FMNMX.FTZ R3, R0, R14, !PT ;  /* 0x0000000e00037209 */ /* 0x000fc80007810000 */
[----:B------:R-:W-:-:S07]  /*3630*/  MOV R13, R3 ;  /* 0x00000003000d7202 */ /* 0x000fce0000000f00 */
[----:B------:R-:W-:Y:S05]  /*3640*/  WARPSYNC.COLLECTIVE R15, `(.L_x_11376) ;  /* 0x000000000f087348 */ /* 0x000fea0003c00000 */
[----:B------:R0:W1:Y:S02]  /*3650*/  SHFL.BFLY P6, R14, R13, R12, R11 ;  /* 0x0c00000c0d0e7389 */ /* 0x00006400000c000b */
[----:B01----:R-:W-:Y:S01]  /*3660*/  ENDCOLLECTIVE ;  /* 0x000000000000791b */ /* 0x003fe20003800000 */
.L_x_11376:
[----:B------:R-:W-:Y:S05]  /*3670*/  BRA `(.L_x_11377) ;  /* 0xffffffd8008c7947 */ /* 0x000fea000383ffff */
.L_x_11378:
        /* <DEDUP_REMOVED lines=16> */
.L_x_28240:


//--------------------- .text._ZN4vllm25paged_attention_v1_kernelI13__nv_bfloat16hLi32ELi8ELi128ELNS_18Fp8KVCacheDataTypeE1ELb1EEEvPT_PKS3_PKT0_S9_ifPKiSB_iPKfiiiSD_SD_iiiii --------------------------
	.section	.text._ZN4vllm25paged_attention_v1_kernelI13__nv_bfloat16hLi32ELi8ELi128ELNS_18Fp8KVCacheDataTypeE1ELb1EEEvPT_PKS3_PKT0_S9_ifPKiSB_iPKfiiiSD_SD_iiiii,"ax",@progbits
	.align	128
        .global         _ZN4vllm25paged_attention_v1_kernelI13__nv_bfloat16hLi32ELi8ELi128ELNS_18Fp8KVCacheDataTypeE1ELb1EEEvPT_PKS3_PKT0_S9_ifPKiSB_iPKfiiiSD_SD_iiiii
        .type           _ZN4vllm25paged_attention_v1_kernelI13__nv_bfloat16hLi32ELi8ELi128ELNS_18Fp8KVCacheDataTypeE1ELb1EEEvPT_PKS3_PKT0_S9_ifPKiSB_iPKfiiiSD_SD_iiiii,@function
        .size           _ZN4vllm25paged_attention_v1_kernelI13__nv_bfloat16hLi32ELi8ELi128ELNS_18Fp8KVCacheDataTypeE1ELb1EEEvPT_PKS3_PKT0_S9_ifPKiSB_iPKfiiiSD_SD_iiiii,(.L_x_28241 - _ZN4vllm25paged_attention_v1_kernelI13__nv_bfloat16hLi32ELi8ELi128ELNS_18Fp8KVCacheDataTypeE1ELb1EEEvPT_PKS3_PKT0_S9_ifPKiSB_iPKfiiiSD_SD_iiiii)
        .other          _ZN4vllm25paged_attention_v1_kernelI13__nv_bfloat16hLi32ELi8ELi128ELNS_18Fp8KVCacheDataTypeE1ELb1EEEvPT_PKS3_PKT0_S9_ifPKiSB_iPKfiiiSD_SD_iiiii,@"STO_CUDA_ENTRY STV_DEFAULT"
_ZN4vllm25paged_attention_v1_kernelI13__nv_bfloat16hLi32ELi8ELi128ELNS_18Fp8KVCacheDataTypeE1ELb1EEEvPT_PKS3_PKT0_S9_ifPKiSB_iPKfiiiSD_SD_iiiii:
.text._ZN4vllm25paged_attention_v1_kernelI13__nv_bfloat16hLi32ELi8ELi128ELNS_18Fp8KVCacheDataTypeE1ELb1EEEvPT_PKS3_PKT0_S9_ifPKiSB_iPKfiiiSD_SD_iiiii:
        /* <DEDUP_REMOVED lines=49> */
.L_x_11383:
        /* <DEDUP_REMOVED lines=11> */
.L_x_11382:
[----:B------:R-:W-:Y:S05]  /*03c0*/  BSYNC B1 ;  /* 0x0000000000017941 */ /* 0x000fea0003800000 */
.L_x_11381:
        /* <DEDUP_REMOVED lines=15> */
.L_x_11384:
        /* <DEDUP_REMOVED lines=17> */
.L_x_11380:
[----:B------:R-:W-:Y:S05]  /*05d0*/  BSYNC B0 ;  /* 0x0000000000007941 */ /* 0x000fea0003800000 */
.L_x_11379:
        /* <DEDUP_REMOVED lines=88> */
.L_x_11385:
[----:B------:R-:W-:Y:S02]  /*0b60*/  ULDC UR4, c[0x0][0x278] ;  /* 0x00009e0000047ab9 */ /* 0x000fe40000000800 */
[----:B------:R-:W-:-:S04]  /*0b70*/  IMAD R2, R7, UR4, R8 ;  /* 0x0000000407027c24 */ /* 0x000fc8000f8e0208 */
[----:B------:R-:W-:-:S07]  /*0b80*/  IMAD R18, R2, R15, RZ ;  /* 0x0000000f02127224 */ /* 0x000fce00078e02ff */
.L_x_11386:
        /* <DEDUP_REMOVED lines=24> */
.L_x_11390:
        /* <DEDUP_REMOVED lines=41> */
.L_x_11388:
[----:B------:R-:W-:Y:S05]  /*0fa0*/  BSYNC B6 ;  /* 0x0000000000067941 */ /* 0x000fea0003800000 */
.L_x_11387:
        /* <DEDUP_REMOVED lines=12> */
.L_x_11419:
        /* <DEDUP_REMOVED lines=47> */
.L_x_11396:
        /* <DEDUP_REMOVED lines=11> */
.L_x_11395:
[----:B------:R-:W-:Y:S05]  /*1410*/  BSYNC B1 ;  /* 0x0000000000017941 */ /* 0x000fea0003800000 */
.L_x_11394:
        /* <DEDUP_REMOVED lines=14> */
.L_x_11399:
        /* <DEDUP_REMOVED lines=100> */
.L_x_11398:
[----:B------:R-:W-:Y:S05]  /*1b40*/  BSYNC B1 ;  /* 0x0000000000017941 */ /* 0x000fea0003800000 */
.L_x_11397:
        /* <DEDUP_REMOVED lines=55> */
.L_x_11401:
[----:B------:R-:W-:Y:S05]  /*1ec0*/  BSYNC B1 ;  /* 0x0000000000017941 */ /* 0x000fea0003800000 */
.L_x_11400:
        /* <DEDUP_REMOVED lines=26> */
.L_x_11393:
[----:B------:R-:W-:Y:S05]  /*2070*/  BSYNC B0 ;  /* 0x0000000000007941 */ /* 0x000fea0003800000 */
.L_x_11392:
        /* <DEDUP_REMOVED lines=50> */
.L_x_11406:
        /* <DEDUP_REMOVED lines=8> */
.L_x_11405:
[----:B------:R-:W-:Y:S05]  /*2420*/  BSYNC B1 ;  /* 0x0000000000017941 */ /* 0x000fea0003800000 */
.L_x_11404:
        /* <DEDUP_REMOVED lines=14> */
.L_x_11409:
        /* <DEDUP_REMOVED lines=52> */
.L_x_11408:
[----:B------:R-:W-:Y:S05]  /*2850*/  BSYNC B1 ;  /* 0x0000000000017941 */ /* 0x000fea0003800000 */
.L_x_11407:
        /* <DEDUP_REMOVED lines=31> */
.L_x_11411:
[----:B------:R-:W-:Y:S05]  /*2a50*/  BSYNC B1 ;  /* 0x0000000000017941 */ /* 0x000fea0003800000 */
.L_x_11410:
        /* <DEDUP_REMOVED lines=14> */
.L_x_11403:
[----:B------:R-:W-:Y:S05]  /*2b40*/  BSYNC B0 ;  /* 0x0000000000007941 */ /* 0x000fea0003800000 */
.L_x_11402:
        /* <DEDUP_REMOVED lines=27> */
.L_x_11414:
        /* <DEDUP_REMOVED lines=32> */
.L_x_11412:
        /* <DEDUP_REMOVED lines=49> */
.L_x_11389:
        /* <DEDUP_REMOVED lines=16> */
.L_x_11413:
        /* <DEDUP_REMOVED lines=16> */
.L_x_11415:
[----:B------:R-:W-:Y:S05]  /*3410*/  EXIT ;  /* 0x000000000000794d */ /* 0x000fea0003800000 */
.L_x_11391:
[----:B------:R-:W-:Y:S01]  /*3420*/  HFMA2.MMA R11, -RZ, RZ, 0, 1.847743988037109375e-06 ;  /* 0x0000001fff0b7435 */ /* 0x000fe200000001ff */
[----:B------:R-:W-:Y:S01]  /*3430*/  IMAD.MOV.U32 R12, RZ, RZ, 0x10 ;  /* 0x00000010ff0c7424 */ /* 0x000fe200078e00ff */
[----:B------:R-:W-:Y:S01]  /*3440*/  MOV R2, 0xff7fffff ;  /* 0xff7fffff00027802 */ /* 0x000fe20000000f00 */
[----:B------:R-:W-:-:S08]  /*3450*/  IMAD.MOV.U32 R15, RZ, RZ, -0x1 ;  /* 0xffffffffff0f7424 */ /* 0x000fd000078e00ff */
[----:B------:R-:W-:Y:S05]  /*3460*/  WARPSYNC.COLLECTIVE R15, `(.L_x_11416) ;  /* 0x000000000f087348 */ /* 0x000fea0003c00000 */
[----:B------:R0:W1:Y:S02]  /*3470*/  SHFL.BFLY P6, R14, R13, R12, R11 ;  /* 0x0c00000c0d0e7389 */ /* 0x00006400000c000b */
[----:B01----:R-:W-:Y:S01]  /*3480*/  ENDCOLLECTIVE ;  /* 0x000000000000791b */ /* 0x003fe20003800000 */
.L_x_11416:
[----:B------:R-:W-:Y:S01]  /*3490*/  IMAD.MOV.U32 R12, RZ, RZ, 0x8 ;  /* 0x00000008ff0c7424 */ /* 0x000fe200078e00ff */
[----:B------:R-:W-:-:S04]  /*34a0*/  FMNMX.FTZ R0, R14, -3.40282346638528859812e+38, !PT ;  /* 0xff7fffff0e007809 */ /* 0x000fc80007810000 */
[----:B------:R-:W-:-:S07]  /*34b0*/  MOV R13, R0 ;  /* 0x00000000000d7202 */ /* 0x000fce0000000f00 */
[----:B------:R-:W-:Y:S05]  /*34c0*/  WARPSYNC.COLLECTIVE R15, `(.L_x_11417) ;  /* 0x000000000f087348 */ /* 0x000fea0003c00000 */
[----:B------:R0:W1:Y:S02]  /*34d0*/  SHFL.BFLY P6, R14, R13, R12, R11 ;  /* 0x0c00000c0d0e7389 */ /* 0x00006400000c000b */
[----:B01----:R-:W-:Y:S01]  /*34e0*/  ENDCOLLECTIVE ;  /* 0x000000000000791b */ /* 0x003fe20003800000 */
.L_x_11417:
[----:B------:R-:W-:Y:S01]  /*34f0*/  IMAD.MOV.U32 R12, RZ, RZ, 0x4 ;  /* 0x00000004ff0c7424 */ /* 0x000fe200078e00ff */
[----:B------:R-:W-:-:S04]  /*3500*/  FMNMX.FTZ R3, R0, R14, !PT ;  /* 0x0000000e00037209 */ /* 0x000fc80007810000 */
[----:B------:R-:W-:-:S07]  /*3510*/  MOV R13, R3 ;  /* 0x00000003000d7202 */ /* 0x000fce0000000f00 */
[----:B------:R-:W-:Y:S05]  /*3520*/  WARPSYNC.COLLECTIVE R15, `(.L_x_11418) ;  /* 0x000000000f087348 */ /* 0x000fea0003c00000 */
[----:B------:R0:W1:Y:S02]  /*3530*/  SHFL.BFLY P6, R14, R13, R12, R11 ;  /* 0x0c00000c0d0e7389 */ /* 0x00006400000c000b */
[----:B01----:R-:W-:Y:S01]  /*3540*/  ENDCOLLECTIVE ;  /* 0x000000000000791b */ /* 0x003fe20003800000 */
.L_x_11418:
[----:B------:R-:W-:Y:S05]  /*3550*/  BRA `(.L_x_11419) ;  /* 0xffffffd800c47947 */ /* 0x000fea000383ffff */
.L_x_11420:
        /* <DEDUP_REMOVED lines=10> */
.L_x_28241:


//--------------------- .text._ZN4vllm25paged_attention_v1_kernelIthLi256ELi32ELi128ELNS_18Fp8KVCacheDataTypeE1ELb0EEEvPT_PKS2_PKT0_S8_ifPKiSA_iPKfiiiSC_SC_iiiii --------------------------
	.section	.text._ZN4vllm25paged_attention_v1_kernelIthLi256ELi32ELi128ELNS_18Fp8KVCacheDataTypeE1ELb0EEEvPT_PKS2_PKT0_S8_ifPKiSA_iPKfiiiSC_SC_iiiii,"ax",@progbits
	.align	128
        .global         _ZN4vllm25paged_attention_v1_kernelIthLi256ELi32ELi128ELNS_18Fp8KVCacheDataTypeE1ELb0EEEvPT_PKS2_PKT0_S8_ifPKiSA_iPKfiiiSC_SC_iiiii
        .type           _ZN4vllm25paged_attention_v1_kernelIthLi256ELi32ELi128ELNS_18Fp8KVCacheDataTypeE1ELb0EEEvPT_PKS2_PKT0_S8_ifPKiSA_iPKfiiiSC_SC_iiiii,@function
        .size           _ZN4vllm25paged_attention_v1_kernelIthLi256ELi32ELi128ELNS_18Fp8KVCacheDataTypeE1ELb0EEEvPT_PKS2_PKT0_S8_ifPKiSA_iPKfiiiSC_SC_iiiii,(.L_x_28242 - _ZN4vllm25paged_attention_v1_kernelIthLi256ELi32ELi128ELNS_18Fp8KVCacheDataTypeE1ELb0EEEvPT_PKS2_PKT0_S8_ifPKiSA_iPKfiiiSC_SC_iiiii)
        .other          _ZN4vllm25paged_attention_v1_kernelIthLi256ELi32ELi128ELNS_18Fp8KVCacheDataTypeE1ELb0EEEvPT_PKS2_PKT0_S8_ifPKiSA_iPKfiiiSC_SC_iiiii,@"STO_CUDA_ENTRY STV_DEFAULT"
_ZN4vllm25paged_attention_v1_kernelIthLi256ELi32ELi128ELNS_18Fp8KVCacheDataTypeE1ELb0EEEvPT_PKS2_PKT0_S8_ifPKiSA_iPKfiiiSC_SC_iiiii:
.text._ZN4vllm25paged_attention_v1_kernelIthLi256ELi32ELi128ELNS_18Fp8KVCacheDataTypeE1ELb0EEEvPT_PKS2_PKT0_S8_ifPKiSA_iPKfiiiSC_SC_iiiii:
        /* <DEDUP_REMOVED lines=36> */
.L_x_11457:
        /* <DEDUP_REMOVED lines=40> */
.L_x_11427:
        /* <DEDUP_REMOVED lines=11> */
.L_x_11426:
[----:B------:R-:W-:Y:S05]  /*0570*/  BSYNC B1 ;  /* 0x0000000000017941 */ /* 0x000fea0003800000 */
.L_x_11425:
        /* <DEDUP_REMOVED lines=14> */
.L_x_11430:
        /* <DEDUP_REMOVED lines=100> */
.L_x_11429:
[----:B------:R-:W-:Y:S05]  /*0ca0*/  BSYNC B1 ;  /* 0x0000000000017941 */ /* 0x000fea0003800000 */
.L_x_11428:
        /* <DEDUP_REMOVED lines=55> */
.L_x_11432:
[----:B------:R-:W-:Y:S05]  /*1020*/  BSYNC B1 ;  /* 0x0000000000017941 */ /* 0x000fea0003800000 */
.L_x_11431:
        /* <DEDUP_REMOVED lines=26> */
.L_x_11424:
[----:B------:R-:W-:Y:S05]  /*11d0*/  BSYNC B0 ;  /* 0x0000000000007941 */ /* 0x000fea0003800000 */
.L_x_11423:
        /* <DEDUP_REMOVED lines=49> */
.L_x_11437:
        /* <DEDUP_REMOVED lines=8> */
.L_x_11436:
[----:B------:R-:W-:Y:S05]  /*1570*/  BSYNC B1 ;  /* 0x0000000000017941 */ /* 0x000fea0003800000 */
.L_x_11435:
        /* <DEDUP_REMOVED lines=14> */
.L_x_11440:
        /* <DEDUP_REMOVED lines=52> */
.L_x_11439:
[----:B------:R-:W-:Y:S05]  /*19a0*/  BSYNC B1 ;  /* 0x0000000000017941 */ /* 0x000fea0003800000 */
.L_x_11438:
        /* <DEDUP_REMOVED lines=31> */
.L_x_11442:
[----:B------:R-:W-:Y:S05]  /*1ba0*/  BSYNC B1 ;  /* 0x0000000000017941 */ /* 0x000fea0003800000 */
.L_x_11441:
        /* <DEDUP_REMOVED lines=14> */
.L_x_11434:
[----:B------:R-:W-:Y:S05]  /*1c90*/  BSYNC B0 ;  /* 0x0000000000007941 */ /* 0x000fea0003800000 */
.L_x_11433:
        /* <DEDUP_REMOVED lines=66> */
.L_x_11444:
[----:B------:R-:W-:Y:S05]  /*20c0*/  BSYNC B0 ;  /* 0x0000000000007941 */ /* 0x000fea0003800000 */
.L_x_11443:
        /* <DEDUP_REMOVED lines=76> */
.L_x_11446:
[----:B------:R-:W-:Y:S05]  /*2590*/  BSYNC B0 ;  /* 0x0000000000007941 */ /* 0x000fea0003800000 */
.L_x_11445:
        /* <DEDUP_REMOVED lines=46> */
.L_x_11448:
[----:B------:R-:W-:Y:S05]  /*2880*/  BSYNC B0 ;  /* 0x0000000000007941 */ /* 0x000fea0003800000 */
.L_x_11447:
        /* <DEDUP_REMOVED lines=77> */
.L_x_11450:
[----:B------:R-:W-:Y:S05]  /*2d60*/  BSYNC B0 ;  /* 0x0000000000007941 */ /* 0x000fea0003800000 */
.L_x_11449:
        /* <DEDUP_REMOVED lines=255> */
.L_x_11421:
        /* <DEDUP_REMOVED lines=16> */
.L_x_11451:
[----:B------:R-:W-:Y:S05]  /*3e60*/  EXIT ;  /* 0x000000000000794d */ /* 0x000fea0003800000 */
.L_x_11422:
[----:B------:R-:W-:Y:S02]  /*3e70*/  IMAD.MOV.U32 R12, RZ, RZ, 0x10 ;  /* 0x00000010ff0c7424 */ /* 0x000fe400078e00ff */
[----:B------:R-:W-:Y:S02]  /*3e80*/  IMAD.MOV.U32 R11, RZ, RZ, 0x1f ;  /* 0x0000001fff0b7424 */ /* 0x000fe400078e00ff */
[----:B------:R-:W-:Y:S02]  /*3e90*/  IMAD.MOV.U32 R15, RZ, RZ, -0x1 ;  /* 0xffffffffff0f7424 */ /* 0x000fe400078e00ff */
[----:B------:R-:W-:-:S07]  /*3ea0*/  IMAD.MOV.U32 R2, RZ, RZ, -0x800001 ;  /* 0xff7fffffff027424 */ /* 0x000fce00078e00ff */
[----:B------:R-:W-:Y:S05]  /*3eb0*/  WARPSYNC.COLLECTIVE R15, `(.L_x_11452) ;  /* 0x000000000f087348 */ /* 0x000fea0003c00000 */
[----:B------:R0:W1:Y:S02]  /*3ec0*/  SHFL.BFLY P6, R14, R13, R12, R11 ;  /* 0x0c00000c0d0e7389 */ /* 0x00006400000c000b */
[----:B01----:R-:W-:Y:S01]  /*3ed0*/  ENDCOLLECTIVE ;  /* 0x000000000000791b */ /* 0x003fe20003800000 */
.L_x_11452:
[----:B------:R-:W-:Y:S01]  /*3ee0*/  IMAD.MOV.U32 R12, RZ, RZ, 0x8 ;  /* 0x00000008ff0c7424 */ /* 0x000fe200078e00ff */
[----:B------:R-:W-:-:S05]  /*3ef0*/  FMNMX.FTZ R0, R14, -3.40282346638528859812e+38, !PT ;  /* 0xff7fffff0e007809 */ /* 0x000fca0007810000 */
[----:B------:R-:W-:-:S07]  /*3f00*/  IMAD.MOV.U32 R13, RZ, RZ, R0 ;  /* 0x000000ffff0d7224 */ /* 0x000fce00078e0000 */
[----:B------:R-:W-:Y:S05]  /*3f10*/  WARPSYNC.COLLECTIVE R15, `(.L_x_11453) ;  /* 0x000000000f087348 */ /* 0x000fea0003c00000 */
[----:B------:R0:W1:Y:S02]  /*3f20*/  SHFL.BFLY P6, R14, R13, R12, R11 ;  /* 0x0c00000c0d0e7389 */ /* 0x00006400000c000b */
[----:B01----:R-:W-:Y:S01]  /*3f30*/  ENDCOLLECTIVE ;  /* 0x000000000000791b */ /* 0x003fe20003800000 */
.L_x_11453:
[----:B------:R-:W-:Y:S01]  /*3f40*/  IMAD.MOV.U32 R12, RZ, RZ, 0x4 ;  /* 0x00000004ff0c7424 */ /* 0x000fe200078e00ff */
[----:B------:R-:W-:-:S05]  /*3f50*/  FMNMX.FTZ R3, R0, R14, !PT ;  /* 0x0000000e00037209 */ /* 0x000fca0007810000 */
[----:B------:R-:W-:-:S07]  /*3f60*/  IMAD.MOV.U32 R13, RZ, RZ, R3 ;  /* 0x000000ffff0d7224 */ /* 0x000fce00078e0003 */
[----:B------:R-:W-:Y:S05]  /*3f70*/  WARPSYNC.COLLECTIVE R15, `(.L_x_11454) ;  /* 0x000000000f087348 */ /* 0x000fea0003c00000 */
[----:B------:R0:W1:Y:S02]  /*3f80*/  SHFL.BFLY P6, R14, R13, R12, R11 ;  /* 0x0c00000c0d0e7389 */ /* 0x00006400000c000b */
[----:B01----:R-:W-:Y:S01]  /*3f90*/  ENDCOLLECTIVE ;  /* 0x000000000000791b */ /* 0x003fe20003800000 */
.L_x_11454:
[----:B------:R-:W-:Y:S01]  /*3fa0*/  IMAD.MOV.U32 R12, RZ, RZ, 0x2 ;  /* 0x00000002ff0c7424 */ /* 0x000fe200078e00ff */
[----:B------:R-:W-:-:S05]  /*3fb0*/  FMNMX.FTZ R4, R3, R14, !PT ;  /* 0x0000000e03047209 */ /* 0x000fca0007810000 */
[----:B------:R-:W-:-:S07]  /*3fc0*/  IMAD.MOV.U32 R13, RZ, RZ, R4 ;  /* 0x000000ffff0d7224 */ /* 0x000fce00078e0004 */
[----:B------:R-:W-:Y:S05]  /*3fd0*/  WARPSYNC.COLLECTIVE R15, `(.L_x_11455) ;  /* 0x000000000f087348 */ /* 0x000fea0003c00000 */
[----:B------:R0:W1:Y:S02]  /*3fe0*/  SHFL.BFLY P6, R14, R13, R12, R11 ;  /* 0x0c00000c0d0e7389 */ /* 0x00006400000c000b */
[----:B01----:R-:W-:Y:S01]  /*3ff0*/  ENDCOLLECTIVE ;  /* 0x000000000000791b */ /* 0x003fe20003800000 */
.L_x_11455:
[----:B------:R-:W-:Y:S01]  /*4000*/  IMAD.MOV.U32 R12, RZ, RZ, 0x1 ;  /* 0x00000001ff0c7424 */ /* 0x000fe200078e00ff */
[----:B------:R-:W-:-:S05]  /*4010*/  FMNMX.FTZ R5, R4, R14, !PT ;  /* 0x0000000e04057209 */ /* 0x000fca0007810000 */
[----:B------:R-:W-:-:S07]  /*4020*/  IMAD.MOV.U32 R13, RZ, RZ, R5 ;  /* 0x000000ffff0d7224 */ /* 0x000fce00078e0005 */
[----:B------:R-:W-:Y:S05]  /*4030*/  WARPSYNC.COLLECTIVE R15, `(.L_x_11456) ;  /* 0x000000000f087348 */ /* 0x000fea0003c00000 */
[----:B------:R0:W1:Y:S02]  /*4040*/  SHFL.BFLY P6, R14, R13, R12, R11 ;  /* 0x0c00000c0d0e7389 */ /* 0x00006400000c000b */
[----:B01----:R-:W-:Y:S01]  /*4050*/  ENDCOLLECTIVE ;  /* 0x000000000000791b */ /* 0x003fe20003800000 */
.L_x_11456:
[----:B------:R-:W-:Y:S05]  /*4060*/  BRA `(.L_x_11457) ;  /* 0xffffffc000747947 */ /* 0x000fea000383ffff */
.L_x_11458:
        /* <DEDUP_REMOVED lines=9> */
.L_x_28242:


//--------------------- .text._ZN4vllm25paged_attention_v1_kernelIthLi192ELi32ELi128ELNS_18Fp8KVCacheDataTypeE1ELb0EEEvPT_PKS2_PKT0_S8_ifPKiSA_iPKfiiiSC_SC_iiiii --------------------------
	.section	.text._ZN4vllm25paged_attention_v1_kernelIthLi192ELi32ELi128ELNS_18Fp8KVCacheDataTypeE1ELb0EEEvPT_PKS2_PKT0_S8_ifPKiSA_iPKfiiiSC_SC_iiiii,"ax",@progbits
	.align	128
        .global         _ZN4vllm25paged_attention_v1_kernelIthLi192ELi32ELi128ELNS_18Fp8KVCacheDataTypeE1ELb0EEEvPT_PKS2_PKT0_S8_ifPKiSA_iPKfiiiSC_SC_iiiii
        .type           _ZN4vllm25paged_attention_v1_kernelIthLi192ELi32ELi128ELNS_18Fp8KVCacheDataTypeE1ELb0EEEvPT_PKS2_PKT0_S8_ifPKiSA_iPKfiiiSC_SC_iiiii,@function
        .size           _ZN4vllm25paged_attention_v1_kernelIthLi192ELi32ELi128ELNS_18Fp8KVCacheDataTypeE1ELb0EEEvPT_PKS2_PKT0_S8_ifPKiSA_iPKfiiiSC_SC_iiiii,(.L_x_28243 - _ZN4vllm25paged_attention_v1_kernelIthLi192ELi32ELi128ELNS_18Fp8KVCacheDataTypeE1ELb0EEEvPT_PKS2_PKT0_S8_ifPKiSA_iPKfiiiSC_SC_iiiii)
        .other          _ZN4vllm25paged_attention_v1_kernelIthLi192ELi32ELi128ELNS_18Fp8KVCacheDataTypeE1ELb0EEEvPT_PKS2_PKT0_S8_ifPKiSA_iPKfiiiSC_SC_iiiii,@"STO_CUDA_ENTRY STV_DEFAULT"
_ZN4vllm25paged_attention_v1_kernelIthLi192ELi32ELi128ELNS_18Fp8KVCacheDataTypeE1ELb0EEEvPT_PKS2_PKT0_S8_ifPKiSA_iPKfiiiSC_SC_iiiii:
.text._ZN4vllm25paged_attention_v1_kernelIthLi192ELi32ELi128ELNS_18Fp8KVCacheDataTypeE1ELb0EEEvPT_PKS2_PKT0_S8_ifPKiSA_iPKfiiiSC_SC_iiiii:
        /* <DEDUP_REMOVED lines=36> */
.L_x_11495:
        /* <DEDUP_REMOVED lines=40> */
.L_x_11465:
        /* <DEDUP_REMOVED lines=11> */
.L_x_11464:
[----:B------:R-:W-:Y:S05]  /*0570*/  BSYNC B1 ;  /* 0x0000000000017941 */ /* 0x000fea0003800000 */
.L_x_11463:
        /* <DEDUP_REMOVED lines=14> */
.L_x_11468:
        /* <DEDUP_REMOVED lines=100> */
.L_x_11467:
[----:B------:R-:W-:Y:S05]  /*0ca0*/  BSYNC B1 ;  /* 0x0000000000017941 */ /* 0x000fea0003800000 */
.L_x_11466:
        /* <DEDUP_REMOVED lines=55> */
.L_x_11470:
[----:B------:R-:W-:Y:S05]  /*1020*/  BSYNC B1 ;  /* 0x0000000000017941 */ /* 0x000fea0003800000 */
.L_x_11469:
        /* <DEDUP_REMOVED lines=26> */
.L_x_11462:
[----:B------:R-:W-:Y:S05]  /*11d0*/  BSYNC B0 ;  /* 0x0000000000007941 */ /* 0x000fea0003800000 */
.L_x_11461:
        /* <DEDUP_REMOVED lines=49> */
.L_x_11475:
        /* <DEDUP_REMOVED lines=8> */
.L_x_11474:
[----:B------:R-:W-:Y:S05]  /*1570*/  BSYNC B1 ;  /* 0x0000000000017941 */ /* 0x000fea0003800000 */
.L_x_11473:
        /* <DEDUP_REMOVED lines=14> */
.L_x_11478:
        /* <DEDUP_REMOVED lines=52> */
.L_x_11477:
[----:B------:R-:W-:Y:S05]  /*19a0*/  BSYNC B1 ;  /* 0x0000000000017941 */ /* 0x000fea0003800000 */
.L_x_11476:
        /* <DEDUP_REMOVED lines=31> */
.L_x_11480:
[----:B------:R-:W-:Y:S05]  /*1ba0*/  BSYNC B1 ;  /* 0x0000000000017941 */ /* 0x000fea0003800000 */
.L_x_11479:
        /* <DEDUP_REMOVED lines=14> */
.L_x_11472:
[----:B------:R-:W-:Y:S05]  /*1c90*/  BSYNC B0 ;  /* 0x0000000000007941 */ /* 0x000fea0003800000 */
.L_x_11471:
        /* <DEDUP_REMOVED lines=60> */
.L_x_11482:
[----:B------:R-:W-:Y:S05]  /*2060*/  BSYNC B0 ;  /* 0x0000000000007941 */ /* 0x000fea0003800000 */
.L_x_11481:
        /* <DEDUP_REMOVED lines=51> */
.L_x_11484:
[----:B------:R-:W-:Y:S05]  /*23a0*/  BSYNC B0 ;  /* 0x0000000000007941 */ /* 0x000fea0003800000 */
.L_x_11483:
        /* <DEDUP_REMOVED lines=27> */
.L_x_11486:
[----:B------:R-:W-:Y:S05]  /*2560*/  BSYNC B0 ;  /* 0x0000000000007941 */ /* 0x000fea0003800000 */
.L_x_11485:
        /* <DEDUP_REMOVED lines=51> */
.L_x_11488:
[----:B------:R-:W-:Y:S05]  /*28a0*/  BSYNC B0 ;  /* 0x0000000000007941 */ /* 0x000fea0003800000 */
.L_x_11487:
        /* <DEDUP_REMOVED lines=190> */
.L_x_11459:
        /* <DEDUP_REMOVED lines=16> */
.L_x_11489:
[----:B------:R-:W-:Y:S05]  /*3590*/  EXIT ;  /* 0x000000000000794d */ /* 0x000fea0003800000 */
.L_x_11460:
[----:B------:R-:W-:Y:S01]  /*35a0*/  IMAD.MOV.U32 R12, RZ, RZ, 0x10 ;  /* 0x00000010ff0c7424 */ /* 0x000fe200078e00ff */
[----:B------:R-:W-:Y:S01]  /*35b0*/  MOV R11, 0x1f ;  /* 0x0000001f000b7802 */ /* 0x000fe20000000f00 */
[----:B------:R-:W-:Y:S02]  /*35c0*/  IMAD.MOV.U32 R15, RZ, RZ, -0x1 ;  /* 0xffffffffff0f7424 */ /* 0x000fe400078e00ff */
[----:B------:R-:W-:-:S07]  /*35d0*/  IMAD.MOV.U32 R2, RZ, RZ, -0x800001 ;  /* 0xff7fffffff027424 */ /* 0x000fce00078e00ff */
[----:B------:R-:W-:Y:S05]  /*35e0*/  WARPSYNC.COLLECTIVE R15, `(.L_x_11490) ;  /* 0x000000000f087348 */ /* 0x000fea0003c00000 */
[----:B------:R0:W1:Y:S02]  /*35f0*/  SHFL.BFLY P6, R14, R13, R12, R11 ;  /* 0x0c00000c0d0e7389 */ /* 0x00006400000c000b */
[----:B01----:R-:W-:Y:S01]  /*3600*/  ENDCOLLECTIVE ;  /* 0x000000000000791b */ /* 0x003fe20003800000 */
.L_x_11490:
[----:B------:R-:W-:Y:S01]  /*3610*/  HFMA2.MMA R12, -RZ, RZ, 0, 4.76837158203125e-07 ;  /* 0x00000008ff0c7435 */ /* 0x000fe200000001ff */
[----:B------:R-:W-:-:S05]  /*3620*/  FMNMX.FTZ R0, R14, -3.40282346638528859812e+38, !PT ;  /* 0xff7fffff0e007809 */ /* 0x000fca0007810000 */
[----:B------:R-:W-:-:S07]  /*3630*/  IMAD.MOV.U32 R13, RZ, RZ, R0 ;  /* 0x000000ffff0d7224 */ /* 0x000fce00078e0000 */
[----:B------:R-:W-:Y:S05]  /*3640*/  WARPSYNC.COLLECTIVE R15, `(.L_x_11491) ;  /* 0x000000000f087348 */ /* 0x000fea0003c00000 */
[----:B------:R0:W1:Y:S02]  /*3650*/  SHFL.BFLY P6, R14, R13, R12, R11 ;  /* 0x0c00000c0d0e7389 */ /* 0x00006400000c000b */
[----:B01----:R-:W-:Y:S01]  /*3660*/  ENDCOLLECTIVE ;  /* 0x000000000000791b */ /* 0x003fe20003800000 */
.L_x_11491:
[----:B------:R-:W-:Y:S01]  /*3670*/  IMAD.MOV.U32 R12, RZ, RZ, 0x4 ;  /* 0x00000004ff0c7424 */ /* 0x000fe200078e00ff */
[----:B------:R-:W-:-:S05]  /*3680*/  FMNMX.FTZ R3, R0, R14, !PT ;  /* 0x0000000e00037209 */ /* 0x000fca0007810000 */
[----:B------:R-:W-:-:S07]  /*3690*/  IMAD.MOV.U32 R13, RZ, RZ, R3 ;  /* 0x000000ffff0d7224 */ /* 0x000fce00078e0003 */
[----:B------:R-:W-:Y:S05]  /*36a0*/  WARPSYNC.COLLECTIVE R15, `(.L_x_11492) ;  /* 0x000000000f087348 */ /* 0x000fea0003c00000 */
[----:B------:R0:W1:Y:S02]  /*36b0*/  SHFL.BFLY P6, R14, R13, R12, R11 ;  /* 0x0c00000c0d0e7389 */ /* 0x00006400000c000b */
[----:B01----:R-:W-:Y:S01]  /*36c0*/  ENDCOLLECTIVE ;  /* 0x000000000000791b */ /* 0x003fe20003800000 */
.L_x_11492:
[----:B------:R-:W-:Y:S01]  /*36d0*/  IMAD.MOV.U32 R12, RZ, RZ, 0x2 ;  /* 0x00000002ff0c7424 */ /* 0x000fe200078e00ff */
[----:B------:R-:W-:-:S04]  /*36e0*/  FMNMX.FTZ R4, R3, R14, !PT ;  /* 0x0000000e03047209 */ /* 0x000fc80007810000 */
[----:B------:R-:W-:-:S07]  /*36f0*/  MOV R13, R4 ;  /* 0x00000004000d7202 */ /* 0x000fce0000000f00 */
[----:B------:R-:W-:Y:S05]  /*3700*/  WARPSYNC.COLLECTIVE R15, `(.L_x_11493) ;  /* 0x000000000f087348 */ /* 0x000fea0003c00000 */
[----:B------:R0:W1:Y:S02]  /*3710*/  SHFL.BFLY P6, R14, R13, R12, R11 ;  /* 0x0c00000c0d0e7389 */ /* 0x00006400000c000b */
[----:B01----:R-:W-:Y:S01]  /*3720*/  ENDCOLLECTIVE ;  /* 0x000000000000791b */ /* 0x003fe20003800000 */
.L_x_11493:
[----:B------:R-:W-:Y:S01]  /*3730*/  HFMA2.MMA R12, -RZ, RZ, 0, 5.9604644775390625e-08 ;  /* 0x00000001ff0c7435 */ /* 0x000fe200000001ff */
[----:B------:R-:W-:-:S05]  /*3740*/  FMNMX.FTZ R5, R4, R14, !PT ;  /* 0x0000000e04057209 */ /* 0x000fca0007810000 */
[----:B------:R-:W-:-:S07]  /*3750*/  IMAD.MOV.U32 R13, RZ, RZ, R5 ;  /* 0x000000ffff0d7224 */ /* 0x000fce00078e0005 */
[----:B------:R-:W-:Y:S05]  /*3760*/  WARPSYNC.COLLECTIVE R15, `(.L_x_11494) ;  /* 0x000000000f087348 */ /* 0x000fea0003c00000 */
[----:B------:R0:W1:Y:S02]  /*3770*/  SHFL.BFLY P6, R14, R13, R12, R11 ;  /* 0x0c00000c0d0e7389 */ /* 0x00006400000c000b */
[----:B01----:R-:W-:Y:S01]  /*3780*/  ENDCOLLECTIVE ;  /* 0x000000000000791b */ /* 0x003fe20003800000 */
.L_x_11494:
[----:B------:R-:W-:Y:S05]  /*3790*/  BRA `(.L_x_11495) ;  /* 0xffffffc800a87947 */ /* 0x000fea000383ffff */
.L_x_11496:
        /* <DEDUP_REMOVED lines=14> */
.L_x_28243:


//--------------------- .text._ZN4vllm25paged_attention_v1_kernelIthLi128ELi32ELi128ELNS_18Fp8KVCacheDataTypeE1ELb0EEEvPT_PKS2_PKT0_S8_ifPKiSA_iPKfiiiSC_SC_iiiii --------------------------
	.section	.text._ZN4vllm25paged_attention_v1_kernelIthLi128ELi32ELi128ELNS_18Fp8KVCacheDataTypeE1ELb0EEEvPT_PKS2_PKT0_S8_ifPKiSA_iPKfiiiSC_SC_iiiii,"ax",@progbits
	.align	128
        .global         _ZN4vllm25paged_attention_v1_kernelIthLi128ELi32ELi128ELNS_18Fp8KVCacheDataTypeE1ELb0EEEvPT_PKS2_PKT0_S8_ifPKiSA_iPKfiiiSC_SC_iiiii
        .type           _ZN4vllm25paged_attention_v1_kernelIthLi128ELi32ELi128ELNS_18Fp8KVCacheDataTypeE1ELb0EEEvPT_PKS2_PKT0_S8_ifPKiSA_iPKfiiiSC_SC_iiiii,@function
        .size           _ZN4vllm25paged_attention_v1_kernelIthLi128ELi32ELi128ELNS_18Fp8KVCacheDataTypeE1ELb0EEEvPT_PKS2_PKT0_S8_ifPKiSA_iPKfiiiSC_SC_iiiii,(.L_x_28244 - _ZN4vllm25paged_attention_v1_kernelIthLi128ELi32ELi128ELNS_18Fp8KVCacheDataTypeE1ELb0EEEvPT_PKS2_PKT0_S8_ifPKiSA_iPKfiiiSC_SC_iiiii)
        .other          _ZN4vllm25paged_attention_v1_kernelIthLi128ELi32ELi128ELNS_18Fp8KVCacheDataTypeE1ELb0EEEvPT_PKS2_PKT0_S8_ifPKiSA_iPKfiiiSC_SC_iiiii,@"STO_CUDA_ENTRY STV_DEFAULT"
_ZN4vllm25paged_attention_v1_kernelIthLi128ELi32ELi128ELNS_18Fp8KVCacheDataTypeE1ELb0EEEvPT_PKS2_PKT0_S8_ifPKiSA_iPKfiiiSC_SC_iiiii:
.text._ZN4vllm25paged_attention_v1_kernelIthLi128ELi32ELi128ELNS_18Fp8KVCacheDataTypeE1ELb0EEEvPT_PKS2_PKT0_S8_ifPKiSA_iPKfiiiSC_SC_iiiii:
        /* <DEDUP_REMOVED lines=34> */
.L_x_11533:
        /* <DEDUP_REMOVED lines=40> */
.L_x_11503:
        /* <DEDUP_REMOVED lines=11> */
.L_x_11502:
[----:B------:R-:W-:Y:S05]  /*0550*/  BSYNC B1 ;  /* 0x0000000000017941 */ /* 0x000fea0003800000 */
.L_x_11501:
        /* <DEDUP_REMOVED lines=14> */
.L_x_11506:
        /* <DEDUP_REMOVED lines=100> */
.L_x_11505:
[----:B------:R-:W-:Y:S05]  /*0c80*/  BSYNC B1 ;  /* 0x0000000000017941 */ /* 0x000fea0003800000 */
.L_x_11504:
        /* <DEDUP_REMOVED lines=55> */
.L_x_11508:
[----:B------:R-:W-:Y:S05]  /*1000*/  BSYNC B1 ;  /* 0x0000000000017941 */ /* 0x000fea0003800000 */
.L_x_11507:
        /* <DEDUP_REMOVED lines=26> */
.L_x_11500:
[----:B------:R-:W-:Y:S05]  /*11b0*/  BSYNC B0 ;  /* 0x0000000000007941 */ /* 0x000fea0003800000 */
.L_x_11499:
        /* <DEDUP_REMOVED lines=48> */
.L_x_11513:
        /* <DEDUP_REMOVED lines=8> */
.L_x_11512:
[----:B------:R-:W-:Y:S05]  /*1540*/  BSYNC B1 ;  /* 0x0000000000017941 */ /* 0x000fea0003800000 */
.L_x_11511:
        /* <DEDUP_REMOVED lines=14> */
.L_x_11516:
        /* <DEDUP_REMOVED lines=52> */
.L_x_11515:
[----:B------:R-:W-:Y:S05]  /*1970*/  BSYNC B1 ;  /* 0x0000000000017941 */ /* 0x000fea0003800000 */
.L_x_11514:
        /* <DEDUP_REMOVED lines=31> */
.L_x_11518:
[----:B------:R-:W-:Y:S05]  /*1b70*/  BSYNC B1 ;  /* 0x0000000000017941 */ /* 0x000fea0003800000 */
.L_x_11517:
        /* <DEDUP_REMOVED lines=14> */
.L_x_11510:
[----:B------:R-:W-:Y:S05]  /*1c60*/  BSYNC B0 ;  /* 0x0000000000007941 */ /* 0x000fea0003800000 */
.L_x_11509:
        /* <DEDUP_REMOVED lines=51> */
.L_x_11520:
[----:B------:R-:W-:Y:S05]  /*1fa0*/  BSYNC B0 ;  /* 0x0000000000007941 */ /* 0x000fea0003800000 */
.L_x_11519:
        /* <DEDUP_REMOVED lines=35> */
.L_x_11522:
[----:B------:R-:W-:Y:S05]  /*21e0*/  BSYNC B0 ;  /* 0x0000000000007941 */ /* 0x000fea0003800000 */
.L_x_11521:
        /* <DEDUP_REMOVED lines=19> */
.L_x_11524:
[----:B------:R-:W-:Y:S05]  /*2320*/  BSYNC B0 ;  /* 0x0000000000007941 */ /* 0x000fea0003800000 */
.L_x_11523:
        /* <DEDUP_REMOVED lines=36> */
.L_x_11526:
[----:B------:R-:W-:Y:S05]  /*2570*/  BSYNC B0 ;  /* 0x0000000000007941 */ /* 0x000fea0003800000 */
.L_x_11525:
        /* <DEDUP_REMOVED lines=135> */
.L_x_11497:
        /* <DEDUP_REMOVED lines=16> */
.L_x_11527:
[----:B------:R-:W-:Y:S05]  /*2ef0*/  EXIT ;  /* 0x000000000000794d */ /* 0x000fea0003800000 */
.L_x_11498:
[----:B------:R-:W-:Y:S01]  /*2f00*/  HFMA2.MMA R11, -RZ, RZ, 0, 1.847743988037109375e-06 ;  /* 0x0000001fff0b7435 */ /* 0x000fe200000001ff */
[----:B------:R-:W-:Y:S01]  /*2f10*/  IMAD.MOV.U32 R12, RZ, RZ, 0x10 ;  /* 0x00000010ff0c7424 */ /* 0x000fe200078e00ff */
[----:B------:R-:W-:Y:S01]  /*2f20*/  MOV R2, 0xff7fffff ;  /* 0xff7fffff00027802 */ /* 0x000fe20000000f00 */
[----:B------:R-:W-:-:S08]  /*2f30*/  IMAD.MOV.U32 R15, RZ, RZ, -0x1 ;  /* 0xffffffffff0f7424 */ /* 0x000fd000078e00ff */
[----:B------:R-:W-:Y:S05]  /*2f40*/  WARPSYNC.COLLECTIVE R15, `(.L_x_11528) ;  /* 0x000000000f087348 */ /* 0x000fea0003c00000 */
[----:B------:R0:W1:Y:S02]  /*2f50*/  SHFL.BFLY P6, R14, R13, R12, R11 ;  /* 0x0c00000c0d0e7389 */ /* 0x00006400000c000b */
[----:B01----:R-:W-:Y:S01]  /*2f60*/  ENDCOLLECTIVE ;  /* 0x000000000000791b */ /* 0x003fe20003800000 */
.L_x_11528:
[----:B------:R-:W-:Y:S01]  /*2f70*/  IMAD.MOV.U32 R12, RZ, RZ, 0x8 ;  /* 0x00000008ff0c7424 */ /* 0x000fe200078e00ff */
[----:B------:R-:W-:-:S04]  /*2f80*/  FMNMX.FTZ R0, R14, -3.40282346638528859812e+38, !PT ;  /* 0xff7fffff0e007809 */ /* 0x000fc80007810000 */
[----:B------:R-:W-:-:S07]  /*2f90*/  MOV R13, R0 ;  /* 0x00000000000d7202 */ /* 0x000fce0000000f00 */
[----:B------:R-:W-:Y:S05]  /*2fa0*/  WARPSYNC.COLLECTIVE R15, `(.L_x_11529) ;  /* 0x000000000f087348 */ /* 0x000fea0003c00000 */
[----:B------:R0:W1:Y:S02]  /*2fb0*/  SHFL.BFLY P6, R14, R13, R12, R11 ;  /* 0x0c00000c0d0e7389 */ /* 0x00006400000c000b */
[----:B01----:R-:W-:Y:S01]  /*2fc0*/  ENDCOLLECTIVE ;  /* 0x000000000000791b */ /* 0x003fe20003800000 */
.L_x_11529:
[----:B------:R-:W-:Y:S01]  /*2fd0*/  IMAD.MOV.U32 R12, RZ, RZ, 0x4 ;  /* 0x00000004ff0c7424 */ /* 0x000fe200078e00ff */
[----:B------:R-:W-:-:S04]  /*2fe0*/  FMNMX.FTZ R3, R0, R14, !PT ;  /* 0x0000000e00037209 */ /* 0x000fc80007810000 */
[----:B------:R-:W-:-:S07]  /*2ff0*/  MOV R13, R3 ;  /* 0x00000003000d7202 */ /* 0x000fce0000000f00 */
[----:B------:R-:W-:Y:S05]  /*3000*/  WARPSYNC.COLLECTIVE R15, `(.L_x_11530) ;  /* 0x000000000f087348 */ /* 0x000fea0003c00000 */
[----:B------:R0:W1:Y:S02]  /*3010*/  SHFL.BFLY P6, R14, R13, R12, R11 ;  /* 0x0c00000c0d0e7389 */ /* 0x00006400000c000b */
[----:B01----:R-:W-:Y:S01]  /*3020*/  ENDCOLLECTIVE ;  /* 0x000000000000791b */ /* 0x003fe20003800000 */
.L_x_11530:
[----:B------:R-:W-:Y:S01]  /*3030*/  IMAD.MOV.U32 R12, RZ, RZ, 0x2 ;  /* 0x00000002ff0c7424 */ /* 0x000fe200078e00ff */
[----:B------:R-:W-:-:S04]  /*3040*/  FMNMX.FTZ R4, R3, R14, !PT ;  /* 0x0000000e03047209 */ /* 0x000fc80007810000 */
[----:B------:R-:W-:-:S07]  /*3050*/  MOV R13, R4 ;  /* 0x00000004000d7202 */ /* 0x000fce0000000f00 */
[----:B------:R-:W-:Y:S05]  /*3060*/  WARPSYNC.COLLECTIVE R15, `(.L_x_11531) ;  /* 0x000000000f087348 */ /* 0x000fea0003c00000 */
[----:B------:R0:W1:Y:S02]  /*3070*/  SHFL.BFLY P6, R14, R13, R12, R11 ;  /* 0x0c00000c0d0e7389 */ /* 0x00006400000c000b */
[----:B01----:R-:W-:Y:S01]  /*3080*/  ENDCOLLECTIVE ;  /* 0x000000000000791b */ /* 0x003fe20003800000 */
.L_x_11531:
[----:B------:R-:W-:Y:S01]  /*3090*/  IMAD.MOV.U32 R12, RZ, RZ, 0x1 ;  /* 0x00000001ff0c7424 */ /* 0x000fe200078e00ff */
[----:B------:R-:W-:-:S04]  /*30a0*/  FMNMX.FTZ R5, R4, R14, !PT ;  /* 0x0000000e04057209 */ /* 0x000fc80007810000 */
[----:B------:R-:W-:-:S07]  /*30b0*/  MOV R13, R5 ;  /* 0x00000005000d7202 */ /* 0x000fce0000000f00 */
[----:B------:R-:W-:Y:S05]  /*30c0*/  WARPSYNC.COLLECTIVE R15, `(.L_x_11532) ;  /* 0x000000000f087348 */ /* 0x000fea0003c00000 */
[----:B------:R0:W1:Y:S02]  /*30d0*/  SHFL.BFLY P6, R14, R13, R12, R11 ;  /* 0x0c00000c0d0e7389 */ /* 0x00006400000c000b */
[----:B01----:R-:W-:Y:S01]  /*30e0*/  ENDCOLLECTIVE ;  /* 0x000000000000791b */ /* 0x003fe20003800000 */
.L_x_11532:
[----:B------:R-:W-:Y:S05]  /*30f0*/  BRA `(.L_x_11533) ;  /* 0xffffffd000487947 */ /* 0x000fea000383ffff */
.L_x_11534:
        /* <DEDUP_REMOVED lines=16> */
.L_x_28244:


//--------------------- .text._ZN4vllm25paged_attention_v1_kernelIthLi120ELi32ELi128ELNS_18Fp8KVCacheDataTypeE1ELb0EEEvPT_PKS2_PKT0_S8_ifPKiSA_iPKfiiiSC_SC_iiiii --------------------------
	.section	.text._ZN4vllm25paged_attention_v1_kernelIthLi120ELi32ELi128ELNS_18Fp8KVCacheDataTypeE1ELb0EEEvPT_PKS2_PKT0_S8_ifPKiSA_iPKfiiiSC_SC_iiiii,"ax",@progbits
	.align	128
        .global         _ZN4vllm25paged_attention_v1_kernelIthLi120ELi32ELi128ELNS_18Fp8KVCacheDataTypeE1ELb0EEEvPT_PKS2_PKT0_S8_ifPKiSA_iPKfiiiSC_SC_iiiii
        .type           _ZN4vllm25paged_attention_v1_kernelIthLi120ELi32ELi128ELNS_18Fp8KVCacheDataTypeE1ELb0EEEvPT_PKS2_PKT0_S8_ifPKiSA_iPKfiiiSC_SC_iiiii,@function
        .size           _ZN4vllm25paged_attention_v1_kernelIthLi120ELi32ELi128ELNS_18Fp8KVCacheDataTypeE1ELb0EEEvPT_PKS2_PKT0_S8_ifPKiSA_iPKfiiiSC_SC_iiiii,(.L_x_28245 - _ZN4vllm25paged_attention_v1_kernelIthLi120ELi32ELi128ELNS_18Fp8KVCacheDataTypeE1ELb0EEEvPT_PKS2_PKT0_S8_ifPKiSA_iPKfiiiSC_SC_iiiii)
        .other          _ZN4vllm25paged_attention_v1_kernelIthLi120ELi32ELi128ELNS_18Fp8KVCacheDataTypeE1ELb0EEEvPT_PKS2_PKT0_S8_ifPKiSA_iPKfiiiSC_SC_iiiii,@"STO_CUDA_ENTRY STV_DEFAULT"
_ZN4vllm25paged_attention_v1_kernelIthLi120ELi32ELi128ELNS_18Fp8KVCacheDataTypeE1ELb0EEEvPT_PKS2_PKT0_S8_ifPKiSA_iPKfiiiSC_SC_iiiii:
.text._ZN4vllm25paged_attention_v1_kernelIthLi120ELi32ELi128ELNS_18Fp8KVCacheDataTypeE1ELb0EEEvPT_PKS2_PKT0_S8_ifPKiSA_iPKfiiiSC_SC_iiiii:
        /* <DEDUP_REMOVED lines=34> */
.L_x_11571:
        /* <DEDUP_REMOVED lines=40> */
.L_x_11541:
        /* <DEDUP_REMOVED lines=11> */
.L_x_11540:
[----:B------:R-:W-:Y:S05]  /*0550*/  BSYNC B1 ;  /* 0x0000000000017941 */ /* 0x000fea0003800000 */
.L_x_11539:
        /* <DEDUP_REMOVED lines=14> */
.L_x_11544:
        /* <DEDUP_REMOVED lines=100> */
.L_x_11543:
[----:B------:R-:W-:Y:S05]  /*0c80*/  BSYNC B1 ;  /* 0x0000000000017941 */ /* 0x000fea0003800000 */
.L_x_11542:
        /* <DEDUP_REMOVED lines=55> */
.L_x_11546:
[----:B------:R-:W-:Y:S05]  /*1000*/  BSYNC B1 ;  /* 0x0000000000017941 */ /* 0x000fea0003800000 */
.L_x_11545:
        /* <DEDUP_REMOVED lines=26> */
.L_x_11538:
[----:B------:R-:W-:Y:S05]  /*11b0*/  BSYNC B0 ;  /* 0x0000000000007941 */ /* 0x000fea0003800000 */
.L_x_11537:
        /* <DEDUP_REMOVED lines=49> */
.L_x_11551:
        /* <DEDUP_REMOVED lines=8> */
.L_x_11550:
[----:B------:R-:W-:Y:S05]  /*1550*/  BSYNC B1 ;  /* 0x0000000000017941 */ /* 0x000fea0003800000 */
.L_x_11549:
        /* <DEDUP_REMOVED lines=14> */
.L_x_11554:
        /* <DEDUP_REMOVED lines=52> */
.L_x_11553:
[----:B------:R-:W-:Y:S05]  /*1980*/  BSYNC B1 ;  /* 0x0000000000017941 */ /* 0x000fea0003800000 */
.L_x_11552:
        /* <DEDUP_REMOVED lines=31> */
.L_x_11556:
[----:B------:R-:W-:Y:S05]  /*1b80*/  BSYNC B1 ;  /* 0x0000000000017941 */ /* 0x000fea0003800000 */
.L_x_11555:
        /* <DEDUP_REMOVED lines=14> */
.L_x_11548:
[----:B------:R-:W-:Y:S05]  /*1c70*/  BSYNC B0 ;  /* 0x0000000000007941 */ /* 0x000fea0003800000 */
.L_x_11547:
        /* <DEDUP_REMOVED lines=47> */
.L_x_11558:
[----:B------:R-:W-:Y:S05]  /*1f70*/  BSYNC B0 ;  /* 0x0000000000007941 */ /* 0x000fea0003800000 */
.L_x_11557:
        /* <DEDUP_REMOVED lines=33> */
.L_x_11560:
[----:B------:R-:W-:Y:S05]  /*2190*/  BSYNC B0 ;  /* 0x0000000000007941 */ /* 0x000fea0003800000 */
.L_x_11559:
        /* <DEDUP_REMOVED lines=18> */
.L_x_11562:
[----:B------:R-:W-:Y:S05]  /*22c0*/  BSYNC B0 ;  /* 0x0000000000007941 */ /* 0x000fea0003800000 */
.L_x_11561:
        /* <DEDUP_REMOVED lines=34> */
.L_x_11564:
[----:B------:R-:W-:Y:S05]  /*24f0*/  BSYNC B0 ;  /* 0x0000000000007941 */ /* 0x000fea0003800000 */
.L_x_11563:
        /* <DEDUP_REMOVED lines=126> */
.L_x_11535:
        /* <DEDUP_REMOVED lines=16> */
.L_x_11565:
[----:B------:R-:W-:Y:S05]  /*2de0*/  EXIT ;  /* 0x000000000000794d */ /* 0x000fea0003800000 */
.L_x_11536:
[----:B------:R-:W-:Y:S01]  /*2df0*/  HFMA2.MMA R11, -RZ, RZ, 0, 1.847743988037109375e-06 ;  /* 0x0000001fff0b7435 */ /* 0x000fe200000001ff */
[----:B------:R-:W-:Y:S01]  /*2e00*/  IMAD.MOV.U32 R12, RZ, RZ, 0x10 ;  /* 0x00000010ff0c7424 */ /* 0x000fe200078e00ff */
[----:B------:R-:W-:Y:S01]  /*2e10*/  MOV R2, 0xff7fffff ;  /* 0xff7fffff00027802 */ /* 0x000fe20000000f00 */
[----:B------:R-:W-:-:S08]  /*2e20*/  IMAD.MOV.U32 R15, RZ, RZ, -0x1 ;  /* 0xffffffffff0f7424 */ /* 0x000fd000078e00ff */
[----:B------:R-:W-:Y:S05]  /*2e30*/  WARPSYNC.COLLECTIVE R15, `(.L_x_11566) ;  /* 0x000000000f087348 */ /* 0x000fea0003c00000 */
[----:B------:R0:W1:Y:S02]  /*2e40*/  SHFL.BFLY P6, R14, R13, R12, R11 ;  /* 0x0c00000c0d0e7389 */ /* 0x00006400000c000b */
[----:B01----:R-:W-:Y:S01]  /*2e50*/  ENDCOLLECTIVE ;  /* 0x000000000000791b */ /* 0x003fe20003800000 */
.L_x_11566:
[----:B------:R-:W-:Y:S01]  /*2e60*/  IMAD.MOV.U32 R12, RZ, RZ, 0x8 ;  /* 0x00000008ff0c7424 */ /* 0x000fe200078e00ff */
[----:B------:R-:W-:-:S04]  /*2e70*/  FMNMX.FTZ R0, R14, -3.40282346638528859812e+38, !PT ;  /* 0xff7fffff0e007809 */ /* 0x000fc80007810000 */
[----:B------:R-:W-:-:S07]  /*2e80*/  MOV R13, R0 ;  /* 0x00000000000d7202 */ /* 0x000fce0000000f00 */
[----:B------:R-:W-:Y:S05]  /*2e90*/  WARPSYNC.COLLECTIVE R15, `(.L_x_11567) ;  /* 0x000000000f087348 */ /* 0x000fea0003c00000 */
[----:B------:R0:W1:Y:S02]  /*2ea0*/  SHFL.BFLY P6, R14, R13, R12, R11 ;  /* 0x0c00000c0d0e7389 */ /* 0x00006400000c000b */
[----:B01----:R-:W-:Y:S01]  /*2eb0*/  ENDCOLLECTIVE ;  /* 0x000000000000791b */ /* 0x003fe20003800000 */
.L_x_11567:
[----:B------:R-:W-:Y:S01]  /*2ec0*/  IMAD.MOV.U32 R12, RZ, RZ, 0x4 ;  /* 0x00000004ff0c7424 */ /* 0x000fe200078e00ff */
[----:B------:R-:W-:-:S04]  /*2ed0*/  FMNMX.FTZ R3, R0, R14, !PT ;  /* 0x0000000e00037209 */ /* 0x000fc80007810000 */
[----:B------:R-:W-:-:S07]  /*2ee0*/  MOV R13, R3 ;  /* 0x00000003000d7202 */ /* 0x000fce0000000f00 */
[----:B------:R-:W-:Y:S05]  /*2ef0*/  WARPSYNC.COLLECTIVE R15, `(.L_x_11568) ;  /* 0x000000000f087348 */ /* 0x000fea0003c00000 */
[----:B------:R0:W1:Y:S02]  /*2f00*/  SHFL.BFLY P6, R14, R13, R12, R11 ;  /* 0x0c00000c0d0e7389 */ /* 0x00006400000c000b */
[----:B01----:R-:W-:Y:S01]  /*2f10*/  ENDCOLLECTIVE ;  /* 0x000000000000791b */ /* 0x003fe20003800000 */
.L_x_11568:
[----:B------:R-:W-:Y:S01]  /*2f20*/  IMAD.MOV.U32 R12, RZ, RZ, 0x2 ;  /* 0x00000002ff0c7424 */ /* 0x000fe200078e00ff */
[----:B------:R-:W-:-:S04]  /*2f30*/  FMNMX.FTZ R4, R3, R14, !PT ;  /* 0x0000000e03047209 */ /* 0x000fc80007810000 */
[----:B------:R-:W-:-:S07]  /*2f40*/  MOV R13, R4 ;  /* 0x00000004000d7202 */ /* 0x000fce0000000f00 */
[----:B------:R-:W-:Y:S05]  /*2f50*/  WARPSYNC.COLLECTIVE R15, `(.L_x_11569) ;  /* 0x000000000f087348 */ /* 0x000fea0003c00000 */
[----:B------:R0:W1:Y:S02]  /*2f60*/  SHFL.BFLY P6, R14, R13, R12, R11 ;  /* 0x0c00000c0d0e7389 */ /* 0x00006400000c000b */
[----:B01----:R-:W-:Y:S01]  /*2f70*/  ENDCOLLECTIVE ;  /* 0x000000000000791b */ /* 0x003fe20003800000 */
.L_x_11569:
[----:B------:R-:W-:Y:S01]  /*2f80*/  IMAD.MOV.U32 R12, RZ, RZ, 0x1 ;  /* 0x00000001ff0c7424 */ /* 0x000fe200078e00ff */
[----:B------:R-:W-:-:S04]  /*2f90*/  FMNMX.FTZ R5, R4, R14, !PT ;  /* 0x0000000e04057209 */ /* 0x000fc80007810000 */
[----:B------:R-:W-:-:S07]  /*2fa0*/  MOV R13, R5 ;  /* 0x00000005000d7202 */ /* 0x000fce0000000f00 */
[----:B------:R-:W-:Y:S05]  /*2fb0*/  WARPSYNC.COLLECTIVE R15, `(.L_x_11570) ;  /* 0x000000000f087348 */ /* 0x000fea0003c00000 */
[----:B------:R0:W1:Y:S02]  /*2fc0*/  SHFL.BFLY P6, R14, R13, R12, R11 ;  /* 0x0c00000c0d0e7389 */ /* 0x00006400000c000b */
[----:B01----:R-:W-:Y:S01]  /*2fd0*/  ENDCOLLECTIVE ;  /* 0x000000000000791b */ /* 0x003fe20003800000 */
.L_x_11570:
[----:B------:R-:W-:Y:S05]  /*2fe0*/  BRA `(.L_x_11571) ;  /* 0xffffffd0008c7947 */ /* 0x000fea000383ffff */
.L_x_11572:
        /* <DEDUP_REMOVED lines=9> */
.L_x_28245:


//--------------------- .text._ZN4vllm25paged_attention_v1_kernelIthLi112ELi32ELi128ELNS_18Fp8KVCacheDataTypeE1ELb0EEEvPT_PKS2_PKT0_S8_ifPKiSA_iPKfiiiSC_SC_iiiii --------------------------
	.section	.text._ZN4vllm25paged_attention_v1_kernelIthLi112ELi32ELi128ELNS_18Fp8KVCacheDataTypeE1ELb0EEEvPT_PKS2_PKT0_S8_ifPKiSA_iPKfiiiSC_SC_iiiii,"ax",@progbits
	.align	128
        .global         _ZN4vllm25paged_attention_v1_kernelIthLi112ELi32ELi128ELNS_18Fp8KVCacheDataTypeE1ELb0EEEvPT_PKS2_PKT0_S8_ifPKiSA_iPKfiiiSC_SC_iiiii
        .type           _ZN4vllm25paged_attention_v1_kernelIthLi112ELi32ELi128ELNS_18Fp8KVCacheDataTypeE1ELb0EEEvPT_PKS2_PKT0_S8_ifPKiSA_iPKfiiiSC_SC_iiiii,@function
        .size           _ZN4vllm25paged_attention_v1_kernelIthLi112ELi32ELi128ELNS_18Fp8KVCacheDataTypeE1ELb0EEEvPT_PKS2_PKT0_S8_ifPKiSA_iPKfiiiSC_SC_iiiii,(.L_x_28246 - _ZN4vllm25paged_attention_v1_kernelIthLi112ELi32ELi128ELNS_18Fp8KVCacheDataTypeE1ELb0EEEvPT_PKS2_PKT0_S8_ifPKiSA_iPKfiiiSC_SC_iiiii)
        .other          _ZN4vllm25paged_attention_v1_kernelIthLi112ELi32ELi128ELNS_18Fp8KVCacheDataTypeE1ELb0EEEvPT_PKS2_PKT0_S8_ifPKiSA_iPKfiiiSC_SC_iiiii,@"STO_CUDA_ENTRY STV_DEFAULT"
_ZN4vllm25paged_attention_v1_kernelIthLi112ELi32ELi128ELNS_18Fp8KVCacheDataTypeE1ELb0EEEvPT_PKS2_PKT0_S8_ifPKiSA_iPKfiiiSC_SC_iiiii:
.text._ZN4vllm25paged_attention_v1_kernelIthLi112ELi32ELi128ELNS_18Fp8KVCacheDataTypeE1ELb0EEEvPT_PKS2_PKT0_S8_ifPKiSA_iPKfiiiSC_SC_iiiii:
        /* <DEDUP_REMOVED lines=34> */
.L_x_11609:
        /* <DEDUP_REMOVED lines=40> */
.L_x_11579:
        /* <DEDUP_REMOVED lines=11> */
.L_x_11578:
[----:B------:R-:W-:Y:S05]  /*0550*/  BSYNC B1 ;  /* 0x0000000000017941 */ /* 0x000fea0003800000 */
.L_x_11577:
        /* <DEDUP_REMOVED lines=14> */
.L_x_11582:
        /* <DEDUP_REMOVED lines=100> */
.L_x_11581:
[----:B------:R-:W-:Y:S05]  /*0c80*/  BSYNC B1 ;  /* 0x0000000000017941 */ /* 0x000fea0003800000 */
.L_x_11580:
        /* <DEDUP_REMOVED lines=55> */
.L_x_11584:
[----:B------:R-:W-:Y:S05]  /*1000*/  BSYNC B1 ;  /* 0x0000000000017941 */ /* 0x000fea0003800000 */
.L_x_11583:
        /* <DEDUP_REMOVED lines=26> */
.L_x_11576:
[----:B------:R-:W-:Y:S05]  /*11b0*/  BSYNC B0 ;  /* 0x0000000000007941 */ /* 0x000fea0003800000 */
.L_x_11575:
        /* <DEDUP_REMOVED lines=49> */
.L_x_11589:
        /* <DEDUP_REMOVED lines=8> */
.L_x_11588:
[----:B------:R-:W-:Y:S05]  /*1550*/  BSYNC B1 ;  /* 0x0000000000017941 */ /* 0x000fea0003800000 */
.L_x_11587:
        /* <DEDUP_REMOVED lines=14> */
.L_x_11592:
        /* <DEDUP_REMOVED lines=52> */
.L_x_11591:
[----:B------:R-:W-:Y:S05]  /*1980*/  BSYNC B1 ;  /* 0x0000000000017941 */ /* 0x000fea0003800000 */
.L_x_11590:
        /* <DEDUP_REMOVED lines=31> */
.L_x_11594:
[----:B------:R-:W-:Y:S05]  /*1b80*/  BSYNC B1 ;  /* 0x0000000000017941 */ /* 0x000fea0003800000 */
.L_x_11593:
        /* <DEDUP_REMOVED lines=14> */
.L_x_11586:
[----:B------:R-:W-:Y:S05]  /*1c70*/  BSYNC B0 ;  /* 0x0000000000007941 */ /* 0x000fea0003800000 */
.L_x_11585:
        /* <DEDUP_REMOVED lines=46> */
.L_x_11596:
[----:B------:R-:W-:Y:S05]  /*1f60*/  BSYNC B0 ;  /* 0x0000000000007941 */ /* 0x000fea0003800000 */
.L_x_11595:
        /* <DEDUP_REMOVED lines=31> */
.L_x_11598:
[----:B------:R-:W-:Y:S05]  /*2160*/  BSYNC B0 ;  /* 0x0000000000007941 */ /* 0x000fea0003800000 */
.L_x_11597:
        /* <DEDUP_REMOVED lines=17> */
.L_x_11600:
[----:B------:R-:W-:Y:S05]  /*2280*/  BSYNC B0 ;  /* 0x0000000000007941 */ /* 0x000fea0003800000 */
.L_x_11599:
        /* <DEDUP_REMOVED lines=32> */
.L_x_11602:
[----:B------:R-:W-:Y:S05]  /*2490*/  BSYNC B0 ;  /* 0x0000000000007941 */ /* 0x000fea0003800000 */
.L_x_11601:
        /* <DEDUP_REMOVED lines=118> */
.L_x_11573:
        /* <DEDUP_REMOVED lines=16> */
.L_x_11603:
[----:B------:R-:W-:Y:S05]  /*2d00*/  EXIT ;  /* 0x000000000000794d */ /* 0x000fea0003800000 */
.L_x_11574:
[----:B------:R-:W-:Y:S01]  /*2d10*/  HFMA2.MMA R11, -RZ, RZ, 0, 1.847743988037109375e-06 ;  /* 0x0000001fff0b7435 */ /* 0x000fe200000001ff */
[----:B------:R-:W-:Y:S01]  /*2d20*/  IMAD.MOV.U32 R12, RZ, RZ, 0x10 ;  /* 0x00000010ff0c7424 */ /* 0x000fe200078e00ff */
[----:B------:R-:W-:Y:S01]  /*2d30*/  MOV R2, 0xff7fffff ;  /* 0xff7fffff00027802 */ /* 0x000fe20000000f00 */
[----:B------:R-:W-:-:S08]  /*2d40*/  IMAD.MOV.U32 R15, RZ, RZ, -0x1 ;  /* 0xffffffffff0f7424 */ /* 0x000fd000078e00ff */
[----:B------:R-:W-:Y:S05]  /*2d50*/  WARPSYNC.COLLECTIVE R15, `(.L_x_11604) ;  /* 0x000000000f087348 */ /* 0x000fea0003c00000 */
[----:B------:R0:W1:Y:S02]  /*2d60*/  SHFL.BFLY P6, R14, R13, R12, R11 ;  /* 0x0c00000c0d0e7389 */ /* 0x00006400000c000b */
[----:B01----:R-:W-:Y:S01]  /*2d70*/  ENDCOLLECTIVE ;  /* 0x000000000000791b */ /* 0x003fe20003800000 */
.L_x_11604:
[----:B------:R-:W-:Y:S01]  /*2d80*/  IMAD.MOV.U32 R12, RZ, RZ, 0x8 ;  /* 0x00000008ff0c7424 */ /* 0x000fe200078e00ff */
[----:B------:R-:W-:-:S04]  /*2d90*/  FMNMX.FTZ R0, R14, -3.40282346638528859812e+38, !PT ;  /* 0xff7fffff0e007809 */ /* 0x000fc80007810000 */
[----:B------:R-:W-:-:S07]  /*2da0*/  MOV R13, R0 ;  /* 0x00000000000d7202 */ /* 0x000fce0000000f00 */
[----:B------:R-:W-:Y:S05]  /*2db0*/  WARPSYNC.COLLECTIVE R15, `(.L_x_11605) ;  /* 0x000000000f087348 */ /* 0x000fea0003c00000 */
[----:B------:R0:W1:Y:S02]  /*2dc0*/  SHFL.BFLY P6, R14, R13, R12, R11 ;  /* 0x0c00000c0d0e7389 */ /* 0x00006400000c000b */
[----:B01----:R-:W-:Y:S01]  /*2dd0*/  ENDCOLLECTIVE ;  /* 0x000000000000791b */ /* 0x003fe20003800000 */
.L_x_11605:
[----:B------:R-:W-:Y:S01]  /*2de0*/  IMAD.MOV.U32 R12, RZ, RZ, 0x4 ;  /* 0x00000004ff0c7424 */ /* 0x000fe200078e00ff */
[----:B------:R-:W-:-:S04]  /*2df0*/  FMNMX.FTZ R3, R0, R14, !PT ;  /* 0x0000000e00037209 */ /* 0x000fc80007810000 */
[----:B------:R-:W-:-:S07]  /*2e00*/  MOV R13, R3 ;  /* 0x00000003000d7202 */ /* 0x000fce0000000f00 */
[----:B------:R-:W-:Y:S05]  /*2e10*/  WARPSYNC.COLLECTIVE R15, `(.L_x_11606) ;  /* 0x000000000f087348 */ /* 0x000fea0003c00000 */
[----:B------:R0:W1:Y:S02]  /*2e20*/  SHFL.BFLY P6, R14, R13, R12, R11 ;  /* 0x0c00000c0d0e7389 */ /* 0x00006400000c000b */
[----:B01----:R-:W-:Y:S01]  /*2e30*/  ENDCOLLECTIVE ;  /* 0x000000000000791b */ /* 0x003fe20003800000 */
.L_x_11606:
[----:B------:R-:W-:Y:S01]  /*2e40*/  IMAD.MOV.U32 R12, RZ, RZ, 0x2 ;  /* 0x00000002ff0c7424 */ /* 0x000fe200078e00ff */
[----:B------:R-:W-:-:S04]  /*2e50*/  FMNMX.FTZ R4, R3, R14, !PT ;  /* 0x0000000e03047209 */ /* 0x000fc80007810000 */
[----:B------:R-:W-:-:S07]  /*2e60*/  MOV R13, R4 ;  /* 0x00000004000d7202 */ /* 0x000fce0000000f00 */
[----:B------:R-:W-:Y:S05]  /*2e70*/  WARPSYNC.COLLECTIVE R15, `(.L_x_11607) ;  /* 0x000000000f087348 */ /* 0x000fea0003c00000 */
[----:B------:R0:W1:Y:S02]  /*2e80*/  SHFL.BFLY P6, R14, R13, R12, R11 ;  /* 0x0c00000c0d0e7389 */ /* 0x00006400000c000b */
[----:B01----:R-:W-:Y:S01]  /*2e90*/  ENDCOLLECTIVE ;  /* 0x000000000000791b */ /* 0x003fe20003800000 */
.L_x_11607:
[----:B------:R-:W-:Y:S01]  /*2ea0*/  IMAD.MOV.U32 R12, RZ, RZ, 0x1 ;  /* 0x00000001ff0c7424 */ /* 0x000fe200078e00ff */
[----:B------:R-:W-:-:S04]  /*2eb0*/  FMNMX.FTZ R5, R4, R14, !PT ;  /* 0x0000000e04057209 */ /* 0x000fc80007810000 */
[----:B------:R-:W-:-:S07]  /*2ec0*/  MOV R13, R5 ;  /* 0x00000005000d7202 */ /* 0x000fce0000000f00 */
[----:B------:R-:W-:Y:S05]  /*2ed0*/  WARPSYNC.COLLECTIVE R15, `(.L_x_11608) ;  /* 0x000000000f087348 */ /* 0x000fea0003c00000 */
[----:B------:R0:W1:Y:S02]  /*2ee0*/  SHFL.BFLY P6, R14, R13, R12, R11 ;  /* 0x0c00000c0d0e7389 */ /* 0x00006400000c000b */
[----:B01----:R-:W-:Y:S01]  /*2ef0*/  ENDCOLLECTIVE ;  /* 0x000000000000791b */ /* 0x003fe20003800000 */
.L_x_11608:
[----:B------:R-:W-:Y:S05]  /*2f00*/  BRA `(.L_x_11609) ;  /* 0xffffffd000c47947 */ /* 0x000fea000383ffff */
.L_x_11610:
        /* <DEDUP_REMOVED lines=15> */
.L_x_28246:


//--------------------- .text._ZN4vllm25paged_attention_v1_kernelIthLi96ELi32ELi128ELNS_18Fp8KVCacheDataTypeE1ELb0EEEvPT_PKS2_PKT0_S8_ifPKiSA_iPKfiiiSC_SC_iiiii --------------------------
	.section	.text._ZN4vllm25paged_attention_v1_kernelIthLi96ELi32ELi128ELNS_18Fp8KVCacheDataTypeE1ELb0EEEvPT_PKS2_PKT0_S8_ifPKiSA_iPKfiiiSC_SC_iiiii,"ax",@progbits
	.align	128
        .global         _ZN4vllm25paged_attention_v1_kernelIthLi96ELi32ELi128ELNS_18Fp8KVCacheDataTypeE1ELb0EEEvPT_PKS2_PKT0_S8_ifPKiSA_iPKfiiiSC_SC_iiiii
        .type           _ZN4vllm25paged_attention_v1_kernelIthLi96ELi32ELi128ELNS_18Fp8KVCacheDataTypeE1ELb0EEEvPT_PKS2_PKT0_S8_ifPKiSA_iPKfiiiSC_SC_iiiii,@function
        .size           _ZN4vllm25paged_attention_v1_kernelIthLi96ELi32ELi128ELNS_18Fp8KVCacheDataTypeE1ELb0EEEvPT_PKS2_PKT0_S8_ifPKiSA_iPKfiiiSC_SC_iiiii,(.L_x_28247 - _ZN4vllm25paged_attention_v1_kernelIthLi96ELi32ELi128ELNS_18Fp8KVCacheDataTypeE1ELb0EEEvPT_PKS2_PKT0_S8_ifPKiSA_iPKfiiiSC_SC_iiiii)
        .other          _ZN4vllm25paged_attention_v1_kernelIthLi96ELi32ELi128ELNS_18Fp8KVCacheDataTypeE1ELb0EEEvPT_PKS2_PKT0_S8_ifPKiSA_iPKfiiiSC_SC_iiiii,@"STO_CUDA_ENTRY STV_DEFAULT"
_ZN4vllm25paged_attention_v1_kernelIthLi96ELi32ELi128ELNS_18Fp8KVCacheDataTypeE1ELb0EEEvPT_PKS2_PKT0_S8_ifPKiSA_iPKfiiiSC_SC_iiiii:
.text._ZN4vllm25paged_attention_v1_kernelIthLi96ELi32ELi128ELNS_18Fp8KVCacheDataTypeE1ELb0EEEvPT_PKS2_PKT0_S8_ifPKiSA_iPKfiiiSC_SC_iiiii:
        /* <DEDUP_REMOVED lines=34> */
.L_x_11647:
        /* <DEDUP_REMOVED lines=40> */
.L_x_11617:
        /* <DEDUP_REMOVED lines=11> */
.L_x_11616:
[----:B------:R-:W-:Y:S05]  /*0550*/  BSYNC B1 ;  /* 0x0000000000017941 */ /* 0x000fea0003800000 */
.L_x_11615:
        /* <DEDUP_REMOVED lines=14> */
.L_x_11620:
        /* <DEDUP_REMOVED lines=100> */
.L_x_11619:
[----:B------:R-:W-:Y:S05]  /*0c80*/  BSYNC B1 ;  /* 0x0000000000017941 */ /* 0x000fea0003800000 */
.L_x_11618:
        /* <DEDUP_REMOVED lines=55> */
.L_x_11622:
[----:B------:R-:W-:Y:S05]  /*1000*/  BSYNC B1 ;  /* 0x0000000000017941 */ /* 0x000fea0003800000 */
.L_x_11621:
        /* <DEDUP_REMOVED lines=26> */
.L_x_11614:
[----:B------:R-:W-:Y:S05]  /*11b0*/  BSYNC B0 ;  /* 0x0000000000007941 */ /* 0x000fea0003800000 */
.L_x_11613:
        /* <DEDUP_REMOVED lines=49> */
.L_x_11627:
        /* <DEDUP_REMOVED lines=8> */
.L_x_11626:
[----:B------:R-:W-:Y:S05]  /*1550*/  BSYNC B1 ;  /* 0x0000000000017941 */ /* 0x000fea0003800000 */
.L_x_11625:
        /* <DEDUP_REMOVED lines=14> */
.L_x_11630:
        /* <DEDUP_REMOVED lines=52> */
.L_x_11629:
[----:B------:R-:W-:Y:S05]  /*1980*/  BSYNC B1 ;  /* 0x0000000000017941 */ /* 0x000fea0003800000 */
.L_x_11628:
        /* <DEDUP_REMOVED lines=31> */
.L_x_11632:
[----:B------:R-:W-:Y:S05]  /*1b80*/  BSYNC B1 ;  /* 0x0000000000017941 */ /* 0x000fea0003800000 */
.L_x_11631:
        /* <DEDUP_REMOVED lines=14> */
.L_x_11624:
[----:B------:R-:W-:Y:S05]  /*1c70*/  BSYNC B0 ;  /* 0x0000000000007941 */ /* 0x000fea0003800000 */
.L_x_11623:
        /* <DEDUP_REMOVED lines=43> */
.L_x_11634:
[----:B------:R-:W-:Y:S05]  /*1f30*/  BSYNC B0 ;  /* 0x0000000000007941 */ /* 0x000fea0003800000 */
.L_x_11633:
        /* <DEDUP_REMOVED lines=27> */
.L_x_11636:
[----:B------:R-:W-:Y:S05]  /*20f0*/  BSYNC B0 ;  /* 0x0000000000007941 */ /* 0x000fea0003800000 */
.L_x_11635:
        /* <DEDUP_REMOVED lines=15> */
.L_x_11638:
[----:B------:R-:W-:Y:S05]  /*21f0*/  BSYNC B0 ;  /* 0x0000000000007941 */ /* 0x000fea0003800000 */
.L_x_11637:
        /* <DEDUP_REMOVED lines=27> */
.L_x_11640:
[----:B------:R-:W-:Y:S05]  /*23b0*/  BSYNC B0 ;  /* 0x0000000000007941 */ /* 0x000fea0003800000 */
.L_x_11639:
        /* <DEDUP_REMOVED lines=103> */
.L_x_11611:
        /* <DEDUP_REMOVED lines=16> */
.L_x_11641:
[----:B------:R-:W-:Y:S05]  /*2b30*/  EXIT ;  /* 0x000000000000794d */ /* 0x000fea0003800000 */
.L_x_11612:
[----:B------:R-:W-:Y:S01]  /*2b40*/  HFMA2.MMA R11, -RZ, RZ, 0, 1.847743988037109375e-06 ;  /* 0x0000001fff0b7435 */ /* 0x000fe200000001ff */
[----:B------:R-:W-:Y:S01]  /*2b50*/  IMAD.MOV.U32 R12, RZ, RZ, 0x10 ;  /* 0x00000010ff0c7424 */ /* 0x000fe200078e00ff */
[----:B------:R-:W-:Y:S02]  /*2b60*/  MOV R15, 0xffffffff ;  /* 0xffffffff000f7802 */ /* 0x000fe40000000f00 */
[----:B------:R-:W-:-:S07]  /*2b70*/  MOV R2, 0xff7fffff ;  /* 0xff7fffff00027802 */ /* 0x000fce0000000f00 */
[----:B------:R-:W-:Y:S05]  /*2b80*/  WARPSYNC.COLLECTIVE R15, `(.L_x_11642) ;  /* 0x000000000f087348 */ /* 0x000fea0003c00000 */
[----:B------:R0:W1:Y:S02]  /*2b90*/  SHFL.BFLY P6, R14, R13, R12, R11 ;  /* 0x0c00000c0d0e7389 */ /* 0x00006400000c000b */
[----:B01----:R-:W-:Y:S01]  /*2ba0*/  ENDCOLLECTIVE ;  /* 0x000000000000791b */ /* 0x003fe20003800000 */
.L_x_11642:
[----:B------:R-:W-:Y:S01]  /*2bb0*/  HFMA2.MMA R12, -RZ, RZ, 0, 4.76837158203125e-07 ;  /* 0x00000008ff0c7435 */ /* 0x000fe200000001ff */
[----:B------:R-:W-:-:S05]  /*2bc0*/  FMNMX.FTZ R0, R14, -3.40282346638528859812e+38, !PT ;  /* 0xff7fffff0e007809 */ /* 0x000fca0007810000 */
[----:B------:R-:W-:-:S07]  /*2bd0*/  IMAD.MOV.U32 R13, RZ, RZ, R0 ;  /* 0x000000ffff0d7224 */ /* 0x000fce00078e0000 */
[----:B------:R-:W-:Y:S05]  /*2be0*/  WARPSYNC.COLLECTIVE R15, `(.L_x_11643) ;  /* 0x000000000f087348 */ /* 0x000fea0003c00000 */
[----:B------:R0:W1:Y:S02]  /*2bf0*/  SHFL.BFLY P6, R14, R13, R12, R11 ;  /* 0x0c00000c0d0e7389 */ /* 0x00006400000c000b */
[----:B01----:R-:W-:Y:S01]  /*2c00*/  ENDCOLLECTIVE ;  /* 0x000000000000791b */ /* 0x003fe20003800000 */
.L_x_11643:
[----:B------:R-:W-:Y:S01]  /*2c10*/  IMAD.MOV.U32 R12, RZ, RZ, 0x4 ;  /* 0x00000004ff0c7424 */ /* 0x000fe200078e00ff */
[----:B------:R-:W-:-:S04]  /*2c20*/  FMNMX.FTZ R3, R0, R14, !PT ;  /* 0x0000000e00037209 */ /* 0x000fc80007810000 */
[----:B------:R-:W-:-:S07]  /*2c30*/  MOV R13, R3 ;  /* 0x00000003000d7202 */ /* 0x000fce0000000f00 */
[----:B------:R-:W-:Y:S05]  /*2c40*/  WARPSYNC.COLLECTIVE R15, `(.L_x_11644) ;  /* 0x000000000f087348 */ /* 0x000fea0003c00000 */
[----:B------:R0:W1:Y:S02]  /*2c50*/  SHFL.BFLY P6, R14, R13, R12, R11 ;  /* 0x0c00000c0d0e7389 */ /* 0x00006400000c000b */
[----:B01----:R-:W-:Y:S01]  /*2c60*/  ENDCOLLECTIVE ;  /* 0x000000000000791b */ /* 0x003fe20003800000 */
.L_x_11644:
[----:B------:R-:W-:Y:S01]  /*2c70*/  HFMA2.MMA R12, -RZ, RZ, 0, 1.1920928955078125e-07 ;  /* 0x00000002ff0c7435 */ /* 0x000fe200000001ff */
[----:B------:R-:W-:-:S04]  /*2c80*/  FMNMX.FTZ R4, R3, R14, !PT ;  /* 0x0000000e03047209 */ /* 0x000fc80007810000 */
[----:B------:R-:W-:-:S07]  /*2c90*/  MOV R13, R4 ;  /* 0x00000004000d7202 */ /* 0x000fce0000000f00 */
[----:B------:R-:W-:Y:S05]  /*2ca0*/  WARPSYNC.COLLECTIVE R15, `(.L_x_11645) ;  /* 0x000000000f087348 */ /* 0x000fea0003c00000 */
[----:B------:R0:W1:Y:S02]  /*2cb0*/  SHFL.BFLY P6, R14, R13, R12, R11 ;  /* 0x0c00000c0d0e7389 */ /* 0x00006400000c000b */
[----:B01----:R-:W-:Y:S01]  /*2cc0*/  ENDCOLLECTIVE ;  /* 0x000000000000791b */ /* 0x003fe20003800000 */
.L_x_11645:
[----:B------:R-:W-:Y:S02]  /*2cd0*/  MOV R12, 0x1 ;  /* 0x00000001000c7802 */ /* 0x000fe40000000f00 */
[----:B------:R-:W-:-:S05]  /*2ce0*/  FMNMX.FTZ R5, R4, R14, !PT ;  /* 0x0000000e04057209 */ /* 0x000fca0007810000 */
[----:B------:R-:W-:-:S07]  /*2cf0*/  IMAD.MOV.U32 R13, RZ, RZ, R5 ;  /* 0x000000ffff0d7224 */ /* 0x000fce00078e0005 */
[----:B------:R-:W-:Y:S05]  /*2d00*/  WARPSYNC.COLLECTIVE R15, `(.L_x_11646) ;  /* 0x000000000f087348 */ /* 0x000fea0003c00000 */
[----:B------:R0:W1:Y:S02]  /*2d10*/  SHFL.BFLY P6, R14, R13, R12, R11 ;  /* 0x0c00000c0d0e7389 */ /* 0x00006400000c000b */
[----:B01----:R-:W-:Y:S01]  /*2d20*/  ENDCOLLECTIVE ;  /* 0x000000000000791b */ /* 0x003fe20003800000 */
.L_x_11646:
[----:B------:R-:W-:Y:S05]  /*2d30*/  BRA `(.L_x_11647) ;  /* 0xffffffd400387947 */ /* 0x000fea000383ffff */
.L_x_11648:
        /* <DEDUP_REMOVED lines=12> */
.L_x_28247:


//--------------------- .text._ZN4vllm25paged_attention_v1_kernelIthLi80ELi32ELi128ELNS_18Fp8KVCacheDataTypeE1ELb0EEEvPT_PKS2_PKT0_S8_ifPKiSA_iPKfiiiSC_SC_iiiii --------------------------
	.section	.text._ZN4vllm25paged_attention_v1_kernelIthLi80ELi32ELi128ELNS_18Fp8KVCacheDataTypeE1ELb0EEEvPT_PKS2_PKT0_S8_ifPKiSA_iPKfiiiSC_SC_iiiii,"ax",@progbits
	.align	128
        .global         _ZN4vllm25paged_attention_v1_kernelIthLi80ELi32ELi128ELNS_18Fp8KVCacheDataTypeE1ELb0EEEvPT_PKS2_PKT0_S8_ifPKiSA_iPKfiiiSC_SC_iiiii
        .type           _ZN4vllm25paged_attention_v1_kernelIthLi80ELi32ELi128ELNS_18Fp8KVCacheDataTypeE1ELb0EEEvPT_PKS2_PKT0_S8_ifPKiSA_iPKfiiiSC_SC_iiiii,@function
        .size           _ZN4vllm25paged_attention_v1_kernelIthLi80ELi32ELi128ELNS_18Fp8KVCacheDataTypeE1ELb0EEEvPT_PKS2_PKT0_S8_ifPKiSA_iPKfiiiSC_SC_iiiii,(.L_x_28248 - _ZN4vllm25paged_attention_v1_kernelIthLi80ELi32ELi128ELNS_18Fp8KVCacheDataTypeE1ELb0EEEvPT_PKS2_PKT0_S8_ifPKiSA_iPKfiiiSC_SC_iiiii)
        .other          _ZN4vllm25paged_attention_v1_kernelIthLi80ELi32ELi128ELNS_18Fp8KVCacheDataTypeE1ELb0EEEvPT_PKS2_PKT0_S8_ifPKiSA_iPKfiiiSC_SC_iiiii,@"STO_CUDA_ENTRY STV_DEFAULT"
_ZN4vllm25paged_attention_v1_kernelIthLi80ELi32ELi128ELNS_18Fp8KVCacheDataTypeE1ELb0EEEvPT_PKS2_PKT0_S8_ifPKiSA_iPKfiiiSC_SC_iiiii:
.text._ZN4vllm25paged_attention_v1_kernelIthLi80ELi32ELi128ELNS_18Fp8KVCacheDataTypeE1ELb0EEEvPT_PKS2_PKT0_S8_ifPKiSA_iPKfiiiSC_SC_iiiii:
        /* <DEDUP_REMOVED lines=34> */
.L_x_11685:
        /* <DEDUP_REMOVED lines=40> */
.L_x_11655:
        /* <DEDUP_REMOVED lines=11> */
.L_x_11654:
[----:B------:R-:W-:Y:S05]  /*0550*/  BSYNC B1 ;  /* 0x0000000000017941 */ /* 0x000fea0003800000 */
.L_x_11653:
        /* <DEDUP_REMOVED lines=14> */
.L_x_11658:
        /* <DEDUP_REMOVED lines=100> */
.L_x_11657:
[----:B------:R-:W-:Y:S05]  /*0c80*/  BSYNC B1 ;  /* 0x0000000000017941 */ /* 0x000fea0003800000 */
.L_x_11656:
        /* <DEDUP_REMOVED lines=55> */
.L_x_11660:
[----:B------:R-:W-:Y:S05]  /*1000*/  BSYNC B1 ;  /* 0x0000000000017941 */ /* 0x000fea0003800000 */
.L_x_11659:
        /* <DEDUP_REMOVED lines=26> */
.L_x_11652:
[----:B------:R-:W-:Y:S05]  /*11b0*/  BSYNC B0 ;  /* 0x0000000000007941 */ /* 0x000fea0003800000 */
.L_x_11651:
        /* <DEDUP_REMOVED lines=49> */
.L_x_11665:
        /* <DEDUP_REMOVED lines=8> */
.L_x_11664:
[----:B------:R-:W-:Y:S05]  /*1550*/  BSYNC B1 ;  /* 0x0000000000017941 */ /* 0x000fea0003800000 */
.L_x_11663:
        /* <DEDUP_REMOVED lines=14> */
.L_x_11668:
        /* <DEDUP_REMOVED lines=52> */
.L_x_11667:
[----:B------:R-:W-:Y:S05]  /*1980*/  BSYNC B1 ;  /* 0x0000000000017941 */ /* 0x000fea0003800000 */
.L_x_11666:
        /* <DEDUP_REMOVED lines=31> */
.L_x_11670:
[----:B------:R-:W-:Y:S05]  /*1b80*/  BSYNC B1 ;  /* 0x0000000000017941 */ /* 0x000fea0003800000 */
.L_x_11669:
        /* <DEDUP_REMOVED lines=14> */
.L_x_11662:
[----:B------:R-:W-:Y:S05]  /*1c70*/  BSYNC B0 ;  /* 0x0000000000007941 */ /* 0x000fea0003800000 */
.L_x_11661:
        /* <DEDUP_REMOVED lines=40> */
.L_x_11672:
[----:B------:R-:W-:Y:S05]  /*1f00*/  BSYNC B0 ;  /* 0x0000000000007941 */ /* 0x000fea0003800000 */
.L_x_11671:
        /* <DEDUP_REMOVED lines=23> */
.L_x_11674:
[----:B------:R-:W-:Y:S05]  /*2080*/  BSYNC B0 ;  /* 0x0000000000007941 */ /* 0x000fea0003800000 */
.L_x_11673:
        /* <DEDUP_REMOVED lines=13> */
.L_x_11676:
[----:B------:R-:W-:Y:S05]  /*2160*/  BSYNC B0 ;  /* 0x0000000000007941 */ /* 0x000fea0003800000 */
.L_x_11675:
        /* <DEDUP_REMOVED lines=23> */
.L_x_11678:
[----:B------:R-:W-:Y:S05]  /*22e0*/  BSYNC B0 ;  /* 0x0000000000007941 */ /* 0x000fea0003800000 */
.L_x_11677:
        /* <DEDUP_REMOVED lines=89> */
.L_x_11649:
        /* <DEDUP_REMOVED lines=16> */
.L_x_11679:
[----:B------:R-:W-:Y:S05]  /*2980*/  EXIT ;  /* 0x000000000000794d */ /* 0x000fea0003800000 */
.L_x_11650:
[----:B------:R-:W-:Y:S01]  /*2990*/  HFMA2.MMA R11, -RZ, RZ, 0, 1.847743988037109375e-06 ;  /* 0x0000001fff0b7435 */ /* 0x000fe200000001ff */
[----:B------:R-:W-:Y:S01]  /*29a0*/  IMAD.MOV.U32 R12, RZ, RZ, 0x10 ;  /* 0x00000010ff0c7424 */ /* 0x000fe200078e00ff */
[----:B------:R-:W-:Y:S02]  /*29b0*/  MOV R15, 0xffffffff ;  /* 0xffffffff000f7802 */ /* 0x000fe40000000f00 */
[----:B------:R-:W-:-:S07]  /*29c0*/  MOV R2, 0xff7fffff ;  /* 0xff7fffff00027802 */ /* 0x000fce0000000f00 */
[----:B------:R-:W-:Y:S05]  /*29d0*/  WARPSYNC.COLLECTIVE R15, `(.L_x_11680) ;  /* 0x000000000f087348 */ /* 0x000fea0003c00000 */
[----:B------:R0:W1:Y:S02]  /*29e0*/  SHFL.BFLY P6, R14, R13, R12, R11 ;  /* 0x0c00000c0d0e7389 */ /* 0x00006400000c000b */
[----:B01----:R-:W-:Y:S01]  /*29f0*/  ENDCOLLECTIVE ;  /* 0x000000000000791b */ /* 0x003fe20003800000 */
.L_x_11680:
[----:B------:R-:W-:Y:S01]  /*2a00*/  HFMA2.MMA R12, -RZ, RZ, 0, 4.76837158203125e-07 ;  /* 0x00000008ff0c7435 */ /* 0x000fe200000001ff */
[----:B------:R-:W-:-:S05]  /*2a10*/  FMNMX.FTZ R0, R14, -3.40282346638528859812e+38, !PT ;  /* 0xff7fffff0e007809 */ /* 0x000fca0007810000 */
[----:B------:R-:W-:-:S07]  /*2a20*/  IMAD.MOV.U32 R13, RZ, RZ, R0 ;  /* 0x000000ffff0d7224 */ /* 0x000fce00078e0000 */
[----:B------:R-:W-:Y:S05]  /*2a30*/  WARPSYNC.COLLECTIVE R15, `(.L_x_11681) ;  /* 0x000000000f087348 */ /* 0x000fea0003c00000 */
[----:B------:R0:W1:Y:S02]  /*2a40*/  SHFL.BFLY P6, R14, R13, R12, R11 ;  /* 0x0c00000c0d0e7389 */ /* 0x00006400000c000b */
[----:B01----:R-:W-:Y:S01]  /*2a50*/  ENDCOLLECTIVE ;  /* 0x000000000000791b */ /* 0x003fe20003800000 */
.L_x_11681:
[----:B------:R-:W-:Y:S01]  /*2a60*/  IMAD.MOV.U32 R12, RZ, RZ, 0x4 ;  /* 0x00000004ff0c7424 */ /* 0x000fe200078e00ff */
[----:B------:R-:W-:-:S04]  /*2a70*/  FMNMX.FTZ R3, R0, R14, !PT ;  /* 0x0000000e00037209 */ /* 0x000fc80007810000 */
[----:B------:R-:W-:-:S07]  /*2a80*/  MOV R13, R3 ;  /* 0x00000003000d7202 */ /* 0x000fce0000000f00 */
[----:B------:R-:W-:Y:S05]  /*2a90*/  WARPSYNC.COLLECTIVE R15, `(.L_x_11682) ;  /* 0x000000000f087348 */ /* 0x000fea0003c00000 */
[----:B------:R0:W1:Y:S02]  /*2aa0*/  SHFL.BFLY P6, R14, R13, R12, R11 ;  /* 0x0c00000c0d0e7389 */ /* 0x00006400000c000b */
[----:B01----:R-:W-:Y:S01]  /*2ab0*/  ENDCOLLECTIVE ;  /* 0x000000000000791b */ /* 0x003fe20003800000 */
.L_x_11682:
[----:B------:R-:W-:Y:S01]  /*2ac0*/  HFMA2.MMA R12, -RZ, RZ, 0, 1.1920928955078125e-07 ;  /* 0x00000002ff0c7435 */ /* 0x000fe200000001ff */
[----:B------:R-:W-:-:S04]  /*2ad0*/  FMNMX.FTZ R4, R3, R14, !PT ;  /* 0x0000000e03047209 */ /* 0x000fc80007810000 */
[----:B------:R-:W-:-:S07]  /*2ae0*/  MOV R13, R4 ;  /* 0x00000004000d7202 */ /* 0x000fce0000000f00 */
[----:B------:R-:W-:Y:S05]  /*2af0*/  WARPSYNC.COLLECTIVE R15, `(.L_x_11683) ;  /* 0x000000000f087348 */ /* 0x000fea0003c00000 */
[----:B------:R0:W1:Y:S02]  /*2b00*/  SHFL.BFLY P6, R14, R13, R12, R11 ;  /* 0x0c00000c0d0e7389 */ /* 0x00006400000c000b */
[----:B01----:R-:W-:Y:S01]  /*2b10*/  ENDCOLLECTIVE ;  /* 0x000000000000791b */ /* 0x003fe20003800000 */
.L_x_11683:
[----:B------:R-:W-:Y:S02]  /*2b20*/  MOV R12, 0x1 ;  /* 0x00000001000c7802 */ /* 0x000fe40000000f00 */
[----:B------:R-:W-:-:S05]  /*2b30*/  FMNMX.FTZ R5, R4, R14, !PT ;  /* 0x0000000e04057209 */ /* 0x000fca0007810000 */
[----:B------:R-:W-:-:S07]  /*2b40*/  IMAD.MOV.U32 R13, RZ, RZ, R5 ;  /* 0x000000ffff0d7224 */ /* 0x000fce00078e0005 */
[----:B------:R-:W-:Y:S05]  /*2b50*/  WARPSYNC.COLLECTIVE R15, `(.L_x_11684) ;  /* 0x000000000f087348 */ /* 0x000fea0003c00000 */
[----:B------:R0:W1:Y:S02]  /*2b60*/  SHFL.BFLY P6, R14, R13, R12, R11 ;  /* 0x0c00000c0d0e7389 */ /* 0x00006400000c000b */
[----:B01----:R-:W-:Y:S01]  /*2b70*/  ENDCOLLECTIVE ;  /* 0x000000000000791b */ /* 0x003fe20003800000 */
.L_x_11684:
[----:B------:R-:W-:Y:S05]  /*2b80*/  BRA `(.L_x_11685) ;  /* 0xffffffd400a47947 */ /* 0x000fea000383ffff */
.L_x_11686:
        /* <DEDUP_REMOVED lines=15> */
.L_x_28248:


//--------------------- .text._ZN4vllm25paged_attention_v1_kernelIthLi64ELi32ELi128ELNS_18Fp8KVCacheDataTypeE1ELb0EEEvPT_PKS2_PKT0_S8_ifPKiSA_iPKfiiiSC_SC_iiiii --------------------------
	.section	.text._ZN4vllm25paged_attention_v1_kernelIthLi64ELi32ELi128ELNS_18Fp8KVCacheDataTypeE1ELb0EEEvPT_PKS2_PKT0_S8_ifPKiSA_iPKfiiiSC_SC_iiiii,"ax",@progbits
	.align	128
        .global         _ZN4vllm25paged_attention_v1_kernelIthLi64ELi32ELi128ELNS_18Fp8KVCacheDataTypeE1ELb0EEEvPT_PKS2_PKT0_S8_ifPKiSA_iPKfiiiSC_SC_iiiii
        .type           _ZN4vllm25paged_attention_v1_kernelIthLi64ELi32ELi128ELNS_18Fp8KVCacheDataTypeE1ELb0EEEvPT_PKS2_PKT0_S8_ifPKiSA_iPKfiiiSC_SC_iiiii,@function
        .size           _ZN4vllm25paged_attention_v1_kernelIthLi64ELi32ELi128ELNS_18Fp8KVCacheDataTypeE1ELb0EEEvPT_PKS2_PKT0_S8_ifPKiSA_iPKfiiiSC_SC_iiiii,(.L_x_28249 - _ZN4vllm25paged_attention_v1_kernelIthLi64ELi32ELi128ELNS_18Fp8KVCacheDataTypeE1ELb0EEEvPT_PKS2_PKT0_S8_ifPKiSA_iPKfiiiSC_SC_iiiii)
        .other          _ZN4vllm25paged_attention_v1_kernelIthLi64ELi32ELi128ELNS_18Fp8KVCacheDataTypeE1ELb0EEEvPT_PKS2_PKT0_S8_ifPKiSA_iPKfiiiSC_SC_iiiii,@"STO_CUDA_ENTRY STV_DEFAULT"
_ZN4vllm25paged_attention_v1_kernelIthLi64ELi32ELi128ELNS_18Fp8KVCacheDataTypeE1ELb0EEEvPT_PKS2_PKT0_S8_ifPKiSA_iPKfiiiSC_SC_iiiii:
.text._ZN4vllm25paged_attention_v1_kernelIthLi64ELi32ELi128ELNS_18Fp8KVCacheDataTypeE1ELb0EEEvPT_PKS2_PKT0_S8_ifPKiSA_iPKfiiiSC_SC_iiiii:
        /* <DEDUP_REMOVED lines=34> */
.L_x_11719:
        /* <DEDUP_REMOVED lines=40> */
.L_x_11693:
        /* <DEDUP_REMOVED lines=11> */
.L_x_11692:
[----:B------:R-:W-:Y:S05]  /*0550*/  BSYNC B1 ;  /* 0x0000000000017941 */ /* 0x000fea0003800000 */
.L_x_11691:
        /* <DEDUP_REMOVED lines=14> */
.L_x_11696:
        /* <DEDUP_REMOVED lines=100> */
.L_x_11695:
[----:B------:R-:W-:Y:S05]  /*0c80*/  BSYNC B1 ;  /* 0x0000000000017941 */ /* 0x000fea0003800000 */
.L_x_11694:
        /* <DEDUP_REMOVED lines=55> */
.L_x_11698:
[----:B------:R-:W-:Y:S05]  /*1000*/  BSYNC B1 ;  /* 0x0000000000017941 */ /* 0x000fea0003800000 */
.L_x_11697:
        /* <DEDUP_REMOVED lines=26> */
.L_x_11690:
[----:B------:R-:W-:Y:S05]  /*11b0*/  BSYNC B0 ;  /* 0x0000000000007941 */ /* 0x000fea0003800000 */
.L_x_11689:
        /* <DEDUP_REMOVED lines=49> */
.L_x_11703:
        /* <DEDUP_REMOVED lines=8> */
.L_x_11702:
[----:B------:R-:W-:Y:S05]  /*1550*/  BSYNC B1 ;  /* 0x0000000000017941 */ /* 0x000fea0003800000 */
.L_x_11701:
        /* <DEDUP_REMOVED lines=14> */
.L_x_11706:
        /* <DEDUP_REMOVED lines=52> */
.L_x_11705:
[----:B------:R-:W-:Y:S05]  /*1980*/  BSYNC B1 ;  /* 0x0000000000017941 */ /* 0x000fea0003800000 */
.L_x_11704:
        /* <DEDUP_REMOVED lines=31> */
.L_x_11708:
[----:B------:R-:W-:Y:S05]  /*1b80*/  BSYNC B1 ;  /* 0x0000000000017941 */ /* 0x000fea0003800000 */
.L_x_11707:
        /* <DEDUP_REMOVED lines=14> */
.L_x_11700:
[----:B------:R-:W-:Y:S05]  /*1c70*/  BSYNC B0 ;  /* 0x0000000000007941 */ /* 0x000fea0003800000 */
.L_x_11699:
        /* <DEDUP_REMOVED lines=54> */
.L_x_11710:
[----:B------:R-:W-:Y:S05]  /*1fe0*/  BSYNC B0 ;  /* 0x0000000000007941 */ /* 0x000fea0003800000 */
.L_x_11709:
        /* <DEDUP_REMOVED lines=28> */
.L_x_11712:
[----:B------:R-:W-:Y:S05]  /*21b0*/  BSYNC B0 ;  /* 0x0000000000007941 */ /* 0x000fea0003800000 */
.L_x_11711:
        /* <DEDUP_REMOVED lines=75> */
.L_x_11687:
        /* <DEDUP_REMOVED lines=16> */
.L_x_11713:
[----:B------:R-:W-:Y:S05]  /*2770*/  EXIT ;  /* 0x000000000000794d */ /* 0x000fea0003800000 */
.L_x_11688:
[----:B------:R-:W-:Y:S01]  /*2780*/  HFMA2.MMA R11, -RZ, RZ, 0, 1.847743988037109375e-06 ;  /* 0x0000001fff0b7435 */ /* 0x000fe200000001ff */
[----:B------:R-:W-:Y:S01]  /*2790*/  IMAD.MOV.U32 R12, RZ, RZ, 0x10 ;  /* 0x00000010ff0c7424 */ /* 0x000fe200078e00ff */
[----:B------:R-:W-:Y:S02]  /*27a0*/  MOV R15, 0xffffffff ;  /* 0xffffffff000f7802 */ /* 0x000fe40000000f00 */
[----:B------:R-:W-:-:S07]  /*27b0*/  MOV R2, 0xff7fffff ;  /* 0xff7fffff00027802 */ /* 0x000fce0000000f00 */
[----:B------:R-:W-:Y:S05]  /*27c0*/  WARPSYNC.COLLECTIVE R15, `(.L_x_11714) ;  /* 0x000000000f087348 */ /* 0x000fea0003c00000 */
[----:B------:R0:W1:Y:S02]  /*27d0*/  SHFL.BFLY P6, R14, R13, R12, R11 ;  /* 0x0c00000c0d0e7389 */ /* 0x00006400000c000b */
[----:B01----:R-:W-:Y:S01]  /*27e0*/  ENDCOLLECTIVE ;  /* 0x000000000000791b */ /* 0x003fe20003800000 */
.L_x_11714:
[----:B------:R-:W-:Y:S01]  /*27f0*/  HFMA2.MMA R12, -RZ, RZ, 0, 4.76837158203125e-07 ;  /* 0x00000008ff0c7435 */ /* 0x000fe200000001ff */
[----:B------:R-:W-:-:S05]  /*2800*/  FMNMX.FTZ R0, R14, -3.40282346638528859812e+38, !PT ;  /* 0xff7fffff0e007809 */ /* 0x000fca0007810000 */
[----:B------:R-:W-:-:S07]  /*2810*/  IMAD.MOV.U32 R13, RZ, RZ, R0 ;  /* 0x000000ffff0d7224 */ /* 0x000fce00078e0000 */
[----:B------:R-:W-:Y:S05]  /*2820*/  WARPSYNC.COLLECTIVE R15, `(.L_x_11715) ;  /* 0x000000000f087348 */ /* 0x000fea0003c00000 */
[----:B------:R0:W1:Y:S02]  /*2830*/  SHFL.BFLY P6, R14, R13, R12, R11 ;  /* 0x0c00000c0d0e7389 */ /* 0x00006400000c000b */
[----:B01----:R-:W-:Y:S01]  /*2840*/  ENDCOLLECTIVE ;  /* 0x000000000000791b */ /* 0x003fe20003800000 */
.L_x_11715:
[----:B------:R-:W-:Y:S01]  /*2850*/  IMAD.MOV.U32 R12, RZ, RZ, 0x4 ;  /* 0x00000004ff0c7424 */ /* 0x000fe200078e00ff */
[----:B------:R-:W-:-:S04]  /*2860*/  FMNMX.FTZ R3, R0, R14, !PT ;  /* 0x0000000e00037209 */ /* 0x000fc80007810000 */
[----:B------:R-:W-:-:S07]  /*2870*/  MOV R13, R3 ;  /* 0x00000003000d7202 */ /* 0x000fce0000000f00 */
[----:B------:R-:W-:Y:S05]  /*2880*/  WARPSYNC.COLLECTIVE R15, `(.L_x_11716) ;  /* 0x000000000f087348 */ /* 0x000fea0003c00000 */
[----:B------:R0:W1:Y:S02]  /*2890*/  SHFL.BFLY P6, R14, R13, R12, R11 ;  /* 0x0c00000c0d0e7389 */ /* 0x00006400000c000b */
[----:B01----:R-:W-:Y:S01]  /*28a0*/  ENDCOLLECTIVE ;  /* 0x000000000000791b */ /* 0x003fe20003800000 */
.L_x_11716:
[----:B------:R-:W-:Y:S01]  /*28b0*/  HFMA2.MMA R12, -RZ, RZ, 0, 1.1920928955078125e-07 ;  /* 0x00000002ff0c7435 */ /* 0x000fe200000001ff */
[----:B------:R-:W-:-:S04]  /*28c0*/  FMNMX.FTZ R4, R3, R14, !PT ;  /* 0x0000000e03047209 */ /* 0x000fc80007810000 */
[----:B------:R-:W-:-:S07]  /*28d0*/  MOV R13, R4 ;  /* 0x00000004000d7202 */ /* 0x000fce0000000f00 */
[----:B------:R-:W-:Y:S05]  /*28e0*/  WARPSYNC.COLLECTIVE R15, `(.L_x_11717) ;  /* 0x000000000f087348 */ /* 0x000fea0003c00000 */
[----:B------:R0:W1:Y:S02]  /*28f0*/  SHFL.BFLY P6, R14, R13, R12, R11 ;  /* 0x0c00000c0d0e7389 */ /* 0x00006400000c000b */
[----:B01----:R-:W-:Y:S01]  /*2900*/  ENDCOLLECTIVE ;  /* 0x000000000000791b */ /* 0x003fe20003800000 */
.L_x_11717:
[----:B------:R-:W-:Y:S02]  /*2910*/  MOV R12, 0x1 ;  /* 0x00000001000c7802 */ /* 0x000fe40000000f00 */
[----:B------:R-:W-:-:S05]  /*2920*/  FMNMX.FTZ R5, R4, R14, !PT ;  /* 0x0000000e04057209 */ /* 0x000fca0007810000 */
[----:B------:R-:W-:-:S07]  /*2930*/  IMAD.MOV.U32 R13, RZ, RZ, R5 ;  /* 0x000000ffff0d7224 */ /* 0x000fce00078e0005 */
[----:B------:R-:W-:Y:S05]  /*2940*/  WARPSYNC.COLLECTIVE R15, `(.L_x_11718) ;  /* 0x000000000f087348 */ /* 0x000fea0003c00000 */
[----:B------:R0:W1:Y:S02]  /*2950*/  SHFL.BFLY P6, R14, R13, R12, R11 ;  /* 0x0c00000c0d0e7389 */ /* 0x00006400000c000b */
[----:B01----:R-:W-:Y:S01]  /*2960*/  ENDCOLLECTIVE ;  /* 0x000000000000791b */ /* 0x003fe20003800000 */
.L_x_11718:
[----:B------:R-:W-:Y:S05]  /*2970*/  BRA `(.L_x_11719) ;  /* 0xffffffd800287947 */ /* 0x000fea000383ffff */
.L_x_11720:
        /* <DEDUP_REMOVED lines=16> */
.L_x_28249:


//--------------------- .text._ZN4vllm25paged_attention_v1_kernelIthLi32ELi32ELi128ELNS_18Fp8KVCacheDataTypeE1ELb0EEEvPT_PKS2_PKT0_S8_ifPKiSA_iPKfiiiSC_SC_iiiii --------------------------
	.section	.text._ZN4vllm25paged_attention_v1_kernelIthLi32ELi32ELi128ELNS_18Fp8KVCacheDataTypeE1ELb0EEEvPT_PKS2_PKT0_S8_ifPKiSA_iPKfiiiSC_SC_iiiii,"ax",@progbits
	.align	128
        .global         _ZN4vllm25paged_attention_v1_kernelIthLi32ELi32ELi128ELNS_18Fp8KVCacheDataTypeE1ELb0EEEvPT_PKS2_PKT0_S8_ifPKiSA_iPKfiiiSC_SC_iiiii
        .type           _ZN4vllm25paged_attention_v1_kernelIthLi32ELi32ELi128ELNS_18Fp8KVCacheDataTypeE1ELb0EEEvPT_PKS2_PKT0_S8_ifPKiSA_iPKfiiiSC_SC_iiiii,@function
        .size           _ZN4vllm25paged_attention_v1_kernelIthLi32ELi32ELi128ELNS_18Fp8KVCacheDataTypeE1ELb0EEEvPT_PKS2_PKT0_S8_ifPKiSA_iPKfiiiSC_SC_iiiii,(.L_x_28250 - _ZN4vllm25paged_attention_v1_kernelIthLi32ELi32ELi128ELNS_18Fp8KVCacheDataTypeE1ELb0EEEvPT_PKS2_PKT0_S8_ifPKiSA_iPKfiiiSC_SC_iiiii)
        .other          _ZN4vllm25paged_attention_v1_kernelIthLi32ELi32ELi128ELNS_18Fp8KVCacheDataTypeE1ELb0EEEvPT_PKS2_PKT0_S8_ifPKiSA_iPKfiiiSC_SC_iiiii,@"STO_CUDA_ENTRY STV_DEFAULT"
_ZN4vllm25paged_attention_v1_kernelIthLi32ELi32ELi128ELNS_18Fp8KVCacheDataTypeE1ELb0EEEvPT_PKS2_PKT0_S8_ifPKiSA_iPKfiiiSC_SC_iiiii:
.text._ZN4vllm25paged_attention_v1_kernelIthLi32ELi32ELi128ELNS_18Fp8KVCacheDataTypeE1ELb0EEEvPT_PKS2_PKT0_S8_ifPKiSA_iPKfiiiSC_SC_iiiii:
        /* <DEDUP_REMOVED lines=34> */
.L_x_11751:
        /* <DEDUP_REMOVED lines=40> */
.L_x_11727:
        /* <DEDUP_REMOVED lines=11> */
.L_x_11726:
[----:B------:R-:W-:Y:S05]  /*0550*/  BSYNC B1 ;  /* 0x0000000000017941 */ /* 0x000fea0003800000 */
.L_x_11725:
        /* <DEDUP_REMOVED lines=14> */
.L_x_11730:
        /* <DEDUP_REMOVED lines=100> */
.L_x_11729:
[----:B------:R-:W-:Y:S05]  /*0c80*/  BSYNC B1 ;  /* 0x0000000000017941 */ /* 0x000fea0003800000 */
.L_x_11728:
        /* <DEDUP_REMOVED lines=55> */
.L_x_11732:
[----:B------:R-:W-:Y:S05]  /*1000*/  BSYNC B1 ;  /* 0x0000000000017941 */ /* 0x000fea0003800000 */
.L_x_11731:
        /* <DEDUP_REMOVED lines=26> */
.L_x_11724:
[----:B------:R-:W-:Y:S05]  /*11b0*/  BSYNC B0 ;  /* 0x0000000000007941 */ /* 0x000fea0003800000 */
.L_x_11723:
        /* <DEDUP_REMOVED lines=48> */
.L_x_11737:
        /* <DEDUP_REMOVED lines=8> */
.L_x_11736:
[----:B------:R-:W-:Y:S05]  /*1540*/  BSYNC B1 ;  /* 0x0000000000017941 */ /* 0x000fea0003800000 */
.L_x_11735:
        /* <DEDUP_REMOVED lines=14> */
.L_x_11740:
        /* <DEDUP_REMOVED lines=52> */
.L_x_11739:
[----:B------:R-:W-:Y:S05]  /*1970*/  BSYNC B1 ;  /* 0x0000000000017941 */ /* 0x000fea0003800000 */
.L_x_11738:
        /* <DEDUP_REMOVED lines=31> */
.L_x_11742:
[----:B------:R-:W-:Y:S05]  /*1b70*/  BSYNC B1 ;  /* 0x0000000000017941 */ /* 0x000fea0003800000 */
.L_x_11741:
        /* <DEDUP_REMOVED lines=14> */
.L_x_11734:
[----:B------:R-:W-:Y:S05]  /*1c60*/  BSYNC B0 ;  /* 0x0000000000007941 */ /* 0x000fea0003800000 */
.L_x_11733:
        /* <DEDUP_REMOVED lines=53> */
.L_x_11744:
[----:B------:R-:W-:Y:S05]  /*1fc0*/  BSYNC B0 ;  /* 0x0000000000007941 */ /* 0x000fea0003800000 */
.L_x_11743:
        /* <DEDUP_REMOVED lines=47> */
.L_x_11721:
        /* <DEDUP_REMOVED lines=16> */
.L_x_11745:
[----:B------:R-:W-:Y:S05]  /*23c0*/  EXIT ;  /* 0x000000000000794d */ /* 0x000fea0003800000 */
.L_x_11722:
[----:B------:R-:W-:Y:S01]  /*23d0*/  IMAD.MOV.U32 R12, RZ, RZ, 0x10 ;  /* 0x00000010ff0c7424 */ /* 0x000fe200078e00ff */
[----:B------:R-:W-:Y:S02]  /*23e0*/  MOV R11, 0x1f ;  /* 0x0000001f000b7802 */ /* 0x000fe40000000f00 */
[----:B------:R-:W-:Y:S02]  /*23f0*/  MOV R15, 0xffffffff ;  /* 0xffffffff000f7802 */ /* 0x000fe40000000f00 */
[----:B------:R-:W-:-:S07]  /*2400*/  MOV R2, 0xff7fffff ;  /* 0xff7fffff00027802 */ /* 0x000fce0000000f00 */
[----:B------:R-:W-:Y:S05]  /*2410*/  WARPSYNC.COLLECTIVE R15, `(.L_x_11746) ;  /* 0x000000000f087348 */ /* 0x000fea0003c00000 */
[----:B------:R0:W1:Y:S02]  /*2420*/  SHFL.BFLY P6, R14, R13, R12, R11 ;  /* 0x0c00000c0d0e7389 */ /* 0x00006400000c000b */
[----:B01----:R-:W-:Y:S01]  /*2430*/  ENDCOLLECTIVE ;  /* 0x000000000000791b */ /* 0x003fe20003800000 */
.L_x_11746:
[----:B------:R-:W-:Y:S01]  /*2440*/  IMAD.MOV.U32 R12, RZ, RZ, 0x8 ;  /* 0x00000008ff0c7424 */ /* 0x000fe200078e00ff */
[----:B------:R-:W-:-:S04]  /*2450*/  FMNMX.FTZ R0, R14, -3.40282346638528859812e+38, !PT ;  /* 0xff7fffff0e007809 */ /* 0x000fc80007810000 */
[----:B------:R-:W-:-:S07]  /*2460*/  MOV R13, R0 ;  /* 0x00000000000d7202 */ /* 0x000fce0000000f00 */
[----:B------:R-:W-:Y:S05]  /*2470*/  WARPSYNC.COLLECTIVE R15, `(.L_x_11747) ;  /* 0x000000000f087348 */ /* 0x000fea0003c00000 */
[----:B------:R0:W1:Y:S02]  /*2480*/  SHFL.BFLY P6, R14, R13, R12, R11 ;  /* 0x0c00000c0d0e7389 */ /* 0x00006400000c000b */
[----:B01----:R-:W-:Y:S01]  /*2490*/  ENDCOLLECTIVE ;  /* 0x000000000000791b */ /* 0x003fe20003800000 */
.L_x_11747:
[----:B------:R-:W-:Y:S01]  /*24a0*/  HFMA2.MMA R12, -RZ, RZ, 0, 2.384185791015625e-07 ;  /* 0x00000004ff0c7435 */ /* 0x000fe200000001ff */
[----:B------:R-:W-:-:S04]  /*24b0*/  FMNMX.FTZ R3, R0, R14, !PT ;  /* 0x0000000e00037209 */ /* 0x000fc80007810000 */
[----:B------:R-:W-:-:S07]  /*24c0*/  MOV R13, R3 ;  /* 0x00000003000d7202 */ /* 0x000fce0000000f00 */
[----:B------:R-:W-:Y:S05]  /*24d0*/  WARPSYNC.COLLECTIVE R15, `(.L_x_11748) ;  /* 0x000000000f087348 */ /* 0x000fea0003c00000 */
[----:B------:R0:W1:Y:S02]  /*24e0*/  SHFL.BFLY P6, R14, R13, R12, R11 ;  /* 0x0c00000c0d0e7389 */ /* 0x00006400000c000b */
[----:B01----:R-:W-:Y:S01]  /*24f0*/  ENDCOLLECTIVE ;  /* 0x000000000000791b */ /* 0x003fe20003800000 */
.L_x_11748:
[----:B------:R-:W-:Y:S01]  /*2500*/  IMAD.MOV.U32 R12, RZ, RZ, 0x2 ;  /* 0x00000002ff0c7424 */ /* 0x000fe200078e00ff */
[----:B------:R-:W-:-:S04]  /*2510*/  FMNMX.FTZ R4, R3, R14, !PT ;  /* 0x0000000e03047209 */ /* 0x000fc80007810000 */
[----:B------:R-:W-:-:S07]  /*2520*/  MOV R13, R4 ;  /* 0x00000004000d7202 */ /* 0x000fce0000000f00 */
[----:B------:R-:W-:Y:S05]  /*2530*/  WARPSYNC.COLLECTIVE R15, `(.L_x_11749) ;  /* 0x000000000f087348 */ /* 0x000fea0003c00000 */
[----:B------:R0:W1:Y:S02]  /*2540*/  SHFL.BFLY P6, R14, R13, R12, R11 ;  /* 0x0c00000c0d0e7389 */ /* 0x00006400000c000b */
[----:B01----:R-:W-:Y:S01]  /*2550*/  ENDCOLLECTIVE ;  /* 0x000000000000791b */ /* 0x003fe20003800000 */
.L_x_11749:
[----:B------:R-:W-:Y:S01]  /*2560*/  HFMA2.MMA R12, -RZ, RZ, 0, 5.9604644775390625e-08 ;  /* 0x00000001ff0c7435 */ /* 0x000fe200000001ff */
[----:B------:R-:W-:-:S04]  /*2570*/  FMNMX.FTZ R5, R4, R14, !PT ;  /* 0x0000000e04057209 */ /* 0x000fc80007810000 */
[----:B------:R-:W-:-:S07]  /*2580*/  MOV R13, R5 ;  /* 0x00000005000d7202 */ /* 0x000fce0000000f00 */
[----:B------:R-:W-:Y:S05]  /*2590*/  WARPSYNC.COLLECTIVE R15, `(.L_x_11750) ;  /* 0x000000000f087348 */ /* 0x000fea0003c00000 */
[----:B------:R0:W1:Y:S02]  /*25a0*/  SHFL.BFLY P6, R14, R13, R12, R11 ;  /* 0x0c00000c0d0e7389 */ /* 0x00006400000c000b */
[----:B01----:R-:W-:Y:S01]  /*25b0*/  ENDCOLLECTIVE ;  /* 0x000000000000791b */ /* 0x003fe20003800000 */
.L_x_11750:
[----:B------:R-:W-:Y:S05]  /*25c0*/  BRA `(.L_x_11751) ;  /* 0xffffffdc00147947 */ /* 0x000fea000383ffff */
.L_x_11752:
        /* <DEDUP_REMOVED lines=11> */
.L_x_28250:


//--------------------- .text._ZN4vllm25paged_attention_v1_kernelIthLi256ELi32ELi128ELNS_18Fp8KVCacheDataTypeE1ELb1EEEvPT_PKS2_PKT0_S8_ifPKiSA_iPKfiiiSC_SC_iiiii --------------------------
	.section	.text._ZN4vllm25paged_attention_v1_kernelIthLi256ELi32ELi128ELNS_18Fp8KVCacheDataTypeE1ELb1EEEvPT_PKS2_PKT0_S8_ifPKiSA_iPKfiiiSC_SC_iiiii,"ax",@progbits
	.align	128
        .global         _ZN4vllm25paged_attention_v1_kernelIthLi256ELi32ELi128ELNS_18Fp8KVCacheDataTypeE1ELb1EEEvPT_PKS2_PKT0_S8_ifPKiSA_iPKfiiiSC_SC_iiiii
        .type           _ZN4vllm25paged_attention_v1_kernelIthLi256ELi32ELi128ELNS_18Fp8KVCacheDataTypeE1ELb1EEEvPT_PKS2_PKT0_S8_ifPKiSA_iPKfiiiSC_SC_iiiii,@function
        .size           _ZN4vllm25paged_attention_v1_kernelIthLi256ELi32ELi128ELNS_18Fp8KVCacheDataTypeE1ELb1EEEvPT_PKS2_PKT0_S8_ifPKiSA_iPKfiiiSC_SC_iiiii,(.L_x_28251 - _ZN4vllm25paged_attention_v1_kernelIthLi256ELi32ELi128ELNS_18Fp8KVCacheDataTypeE1ELb1EEEvPT_PKS2_PKT0_S8_ifPKiSA_iPKfiiiSC_SC_iiiii)
        .other          _ZN4vllm25paged_attention_v1_kernelIthLi256ELi32ELi128ELNS_18Fp8KVCacheDataTypeE1ELb1EEEvPT_PKS2_PKT0_S8_ifPKiSA_iPKfiiiSC_SC_iiiii,@"STO_CUDA_ENTRY STV_DEFAULT"
_ZN4vllm25paged_attention_v1_kernelIthLi256ELi32ELi128ELNS_18Fp8KVCacheDataTypeE1ELb1EEEvPT_PKS2_PKT0_S8_ifPKiSA_iPKfiiiSC_SC_iiiii:
.text._ZN4vllm25paged_attention_v1_kernelIthLi256ELi32ELi128ELNS_18Fp8KVCacheDataTypeE1ELb1EEEvPT_PKS2_PKT0_S8_ifPKiSA_iPKfiiiSC_SC_iiiii:
        /* <DEDUP_REMOVED lines=109> */
.L_x_11753:
[----:B------:R-:W-:Y:S02]  /*06d0*/  ULDC UR4, c[0x0][0x278] ;  /* 0x00009e0000047ab9 */ /* 0x000fe40000000800 */
[----:B------:R-:W-:-:S06]  /*06e0*/  UIMAD UR4, UR40, UR4, UR39 ;  /* 0x00000004280472a4 */ /* 0x000fcc000f8e0227 */
[----:B------:R-:W-:-:S07]  /*06f0*/  IMAD R10, R3, UR4, RZ ;  /* 0x00000004030a7c24 */ /* 0x000fce000f8e02ff */
.L_x_11754:
        /* <DEDUP_REMOVED lines=25> */
.L_x_11758:
        /* <DEDUP_REMOVED lines=37> */
.L_x_11756:
[----:B------:R-:W-:Y:S05]  /*0ae0*/  BSYNC B7 ;  /* 0x0000000000077941 */ /* 0x000fea0003800000 */
.L_x_11755:
        /* <DEDUP_REMOVED lines=13> */
.L_x_11799:
        /* <DEDUP_REMOVED lines=40> */
.L_x_11764:
        /* <DEDUP_REMOVED lines=11> */
.L_x_11763:
[----:B------:R-:W-:Y:S05]  /*0ef0*/  BSYNC B1 ;  /* 0x0000000000017941 */ /* 0x000fea0003800000 */
.L_x_11762:
        /* <DEDUP_REMOVED lines=14> */
.L_x_11767:
        /* <DEDUP_REMOVED lines=100> */
.L_x_11766:
[----:B------:R-:W-:Y:S05]  /*1620*/  BSYNC B1 ;  /* 0x0000000000017941 */ /* 0x000fea0003800000 */
.L_x_11765:
        /* <DEDUP_REMOVED lines=55> */
.L_x_11769:
[----:B------:R-:W-:Y:S05]  /*19a0*/  BSYNC B1 ;  /* 0x0000000000017941 */ /* 0x000fea0003800000 */
.L_x_11768:
        /* <DEDUP_REMOVED lines=26> */
.L_x_11761:
[----:B------:R-:W-:Y:S05]  /*1b50*/  BSYNC B0 ;  /* 0x0000000000007941 */ /* 0x000fea0003800000 */
.L_x_11760:
        /* <DEDUP_REMOVED lines=49> */
.L_x_11774:
        /* <DEDUP_REMOVED lines=8> */
.L_x_11773:
[----:B------:R-:W-:Y:S05]  /*1ef0*/  BSYNC B1 ;  /* 0x0000000000017941 */ /* 0x000fea0003800000 */
.L_x_11772:
        /* <DEDUP_REMOVED lines=14> */
.L_x_11777:
        /* <DEDUP_REMOVED lines=52> */
.L_x_11776:
[----:B------:R-:W-:Y:S05]  /*2320*/  BSYNC B1 ;  /* 0x0000000000017941 */ /* 0x000fea0003800000 */
.L_x_11775:
        /* <DEDUP_REMOVED lines=31> */
.L_x_11779:
[----:B------:R-:W-:Y:S05]  /*2520*/  BSYNC B1 ;  /* 0x0000000000017941 */ /* 0x000fea0003800000 */
.L_x_11778:
        /* <DEDUP_REMOVED lines=14> */
.L_x_11771:
[----:B------:R-:W-:Y:S05]  /*2610*/  BSYNC B0 ;  /* 0x0000000000007941 */ /* 0x000fea0003800000 */
.L_x_11770:
        /* <DEDUP_REMOVED lines=28> */
.L_x_11783:
        /* <DEDUP_REMOVED lines=32> */
.L_x_11781:
[----:B------:R-:W-:Y:S05]  /*29e0*/  BSYNC B6 ;  /* 0x0000000000067941 */ /* 0x000fea0003800000 */
.L_x_11780:
        /* <DEDUP_REMOVED lines=125> */
.L_x_11864:
        /* <DEDUP_REMOVED lines=50> */
.L_x_11786:
[----:B------:R-:W-:Y:S05]  /*34e0*/  BSYNC B0 ;  /* 0x0000000000007941 */ /* 0x000fea0003800000 */
.L_x_11785:
        /* <DEDUP_REMOVED lines=76> */
.L_x_11788:
[----:B------:R-:W-:Y:S05]  /*39b0*/  BSYNC B0 ;  /* 0x0000000000007941 */ /* 0x000fea0003800000 */
.L_x_11787:
        /* <DEDUP_REMOVED lines=46> */
.L_x_11790:
[----:B------:R-:W-:Y:S05]  /*3ca0*/  BSYNC B0 ;  /* 0x0000000000007941 */ /* 0x000fea0003800000 */
.L_x_11789:
        /* <DEDUP_REMOVED lines=77> */
.L_x_11792:
[----:B------:R-:W-:Y:S05]  /*4180*/  BSYNC B0 ;  /* 0x0000000000007941 */ /* 0x000fea0003800000 */
.L_x_11791:
        /* <DEDUP_REMOVED lines=250> */
.L_x_11757:
        /* <DEDUP_REMOVED lines=16> */
.L_x_11782:
        /* <DEDUP_REMOVED lines=16> */
.L_x_11793:
[----:B------:R-:W-:Y:S05]  /*5330*/  EXIT ;  /* 0x000000000000794d */ /* 0x000fea0003800000 */
.L_x_11759:
[----:B------:R-:W-:Y:S01]  /*5340*/  MOV R12, 0x10 ;  /* 0x00000010000c7802 */ /* 0x000fe20000000f00 */
[----:B------:R-:W-:Y:S01]  /*5350*/  IMAD.MOV.U32 R11, RZ, RZ, 0x1f ;  /* 0x0000001fff0b7424 */ /* 0x000fe200078e00ff */
[----:B------:R-:W-:Y:S01]  /*5360*/  MOV R15, 0xffffffff ;  /* 0xffffffff000f7802 */ /* 0x000fe20000000f00 */
[----:B------:R-:W-:-:S07]  /*5370*/  IMAD.MOV.U32 R2, RZ, RZ, -0x800001 ;  /* 0xff7fffffff027424 */ /* 0x000fce00078e00ff */
[----:B------:R-:W-:Y:S05]  /*5380*/  WARPSYNC.COLLECTIVE R15, `(.L_x_11794) ;  /* 0x000000000f087348 */ /* 0x000fea0003c00000 */
[----:B------:R0:W1:Y:S02]  /*5390*/  SHFL.BFLY P6, R14, R13, R12, R11 ;  /* 0x0c00000c0d0e7389 */ /* 0x00006400000c000b */
[----:B01----:R-:W-:Y:S01]  /*53a0*/  ENDCOLLECTIVE ;  /* 0x000000000000791b */ /* 0x003fe20003800000 */
.L_x_11794:
[----:B------:R-:W-:Y:S01]  /*53b0*/  HFMA2.MMA R12, -RZ, RZ, 0, 4.76837158203125e-07 ;  /* 0x00000008ff0c7435 */ /* 0x000fe200000001ff */
[----:B------:R-:W-:-:S05]  /*53c0*/  FMNMX.FTZ R0, R14, -3.40282346638528859812e+38, !PT ;  /* 0xff7fffff0e007809 */ /* 0x000fca0007810000 */
[----:B------:R-:W-:-:S07]  /*53d0*/  IMAD.MOV.U32 R13, RZ, RZ, R0 ;  /* 0x000000ffff0d7224 */ /* 0x000fce00078e0000 */
[----:B------:R-:W-:Y:S05]  /*53e0*/  WARPSYNC.COLLECTIVE R15, `(.L_x_11795) ;  /* 0x000000000f087348 */ /* 0x000fea0003c00000 */
[----:B------:R0:W1:Y:S02]  /*53f0*/  SHFL.BFLY P6, R14, R13, R12, R11 ;  /* 0x0c00000c0d0e7389 */ /* 0x00006400000c000b */
[----:B01----:R-:W-:Y:S01]  /*5400*/  ENDCOLLECTIVE ;  /* 0x000000000000791b */ /* 0x003fe20003800000 */
.L_x_11795:
[----:B------:R-:W-:Y:S02]  /*5410*/  MOV R12, 0x4 ;  /* 0x00000004000c7802 */ /* 0x000fe40000000f00 */
[----:B------:R-:W-:-:S05]  /*5420*/  FMNMX.FTZ R3, R0, R14, !PT ;  /* 0x0000000e00037209 */ /* 0x000fca0007810000 */
[----:B------:R-:W-:-:S07]  /*5430*/  IMAD.MOV.U32 R13, RZ, RZ, R3 ;  /* 0x000000ffff0d7224 */ /* 0x000fce00078e0003 */
[----:B------:R-:W-:Y:S05]  /*5440*/  WARPSYNC.COLLECTIVE R15, `(.L_x_11796) ;  /* 0x000000000f087348 */ /* 0x000fea0003c00000 */
[----:B------:R0:W1:Y:S02]  /*5450*/  SHFL.BFLY P6, R14, R13, R12, R11 ;  /* 0x0c00000c0d0e7389 */ /* 0x00006400000c000b */
[----:B01----:R-:W-:Y:S01]  /*5460*/  ENDCOLLECTIVE ;  /* 0x000000000000791b */ /* 0x003fe20003800000 */
.L_x_11796:
[----:B------:R-:W-:Y:S01]  /*5470*/  HFMA2.MMA R12, -RZ, RZ, 0, 1.1920928955078125e-07 ;  /* 0x00000002ff0c7435 */ /* 0x000fe200000001ff */
[----:B------:R-:W-:-:S05]  /*5480*/  FMNMX.FTZ R4, R3, R14, !PT ;  /* 0x0000000e03047209 */ /* 0x000fca0007810000 */
[----:B------:R-:W-:-:S07]  /*5490*/  IMAD.MOV.U32 R13, RZ, RZ, R4 ;  /* 0x000000ffff0d7224 */ /* 0x000fce00078e0004 */
[----:B------:R-:W-:Y:S05]  /*54a0*/  WARPSYNC.COLLECTIVE R15, `(.L_x_11797) ;  /* 0x000000000f087348 */ /* 0x000fea0003c00000 */
[----:B------:R0:W1:Y:S02]  /*54b0*/  SHFL.BFLY P6, R14, R13, R12, R11 ;  /* 0x0c00000c0d0e7389 */ /* 0x00006400000c000b */
[----:B01----:R-:W-:Y:S01]  /*54c0*/  ENDCOLLECTIVE ;  /* 0x000000000000791b */ /* 0x003fe20003800000 */
.L_x_11797:
[----:B------:R-:W-:Y:S02]  /*54d0*/  MOV R12, 0x1 ;  /* 0x00000001000c7802 */ /* 0x000fe40000000f00 */
[----:B------:R-:W-:-:S05]  /*54e0*/  FMNMX.FTZ R5, R4, R14, !PT ;  /* 0x0000000e04057209 */ /* 0x000fca0007810000 */
[----:B------:R-:W-:-:S07]  /*54f0*/  IMAD.MOV.U32 R13, RZ, RZ, R5 ;  /* 0x000000ffff0d7224 */ /* 0x000fce00078e0005 */
[----:B------:R-:W-:Y:S05]  /*5500*/  WARPSYNC.COLLECTIVE R15, `(.L_x_11798) ;  /* 0x000000000f087348 */ /* 0x000fea0003c00000 */
[----:B------:R0:W1:Y:S02]  /*5510*/  SHFL.BFLY P6, R14, R13, R12, R11 ;  /* 0x0c00000c0d0e7389 */ /* 0x00006400000c000b */
[----:B01----:R-:W-:Y:S01]  /*5520*/  ENDCOLLECTIVE ;  /* 0x000000000000791b */ /* 0x003fe20003800000 */
.L_x_11798:
[----:B------:R-:W-:Y:S05]  /*5530*/  BRA `(.L_x_11799) ;  /* 0xffffffb400a07947 */ /* 0x000fea000383ffff */
.L_x_11784:
[----:B------:R-:W-:Y:S01]  /*5540*/  HFMA2.MMA R13, -RZ, RZ, 0, 0 ;  /* 0x00000000ff0d7435 */ /* 0x000fe200000001ff */
[----:B------:R-:W-:Y:S01]  /*5550*/  IMAD.MOV.U32 R12, RZ, RZ, 0x2 ;  /* 0x00000002ff0c7424 */ /* 0x000fe200078e00ff */
[----:B-1----:R-:W-:Y:S01]  /*5560*/  MOV R11, 0x1f ;  /* 0x0000001f000b7802 */ /* 0x002fe20000000f00 */
[----:B------:R-:W-:-:S08]  /*5570*/  IMAD.MOV.U32 R15, RZ, RZ, -0x1 ;  /* 0xffffffffff0f7424 */ /* 0x000fd000078e00ff */
[----:B0-----:R-:W-:Y:S05]  /*5580*/  WARPSYNC.COLLECTIVE R15, `(.L_x_11800) ;  /* 0x000000000f087348 */ /* 0x001fea0003c00000 */
[----:B------:R1:W2:Y:S02]  /*5590*/  SHFL.BFLY P6, R14, R13, R12, R11 ;  /* 0x0c00000c0d0e7389 */ /* 0x0002a400000c000b */
[----:B012---:R-:W-:Y:S01]  /*55a0*/  ENDCOLLECTIVE ;  /* 0x000000000000791b */ /* 0x007fe20003800000 */
.L_x_11800:
[----:B------:R-:W-:Y:S02]  /*55b0*/  IMAD.MOV.U32 R12, RZ, RZ, 0x1 ;  /* 0x00000001ff0c7424 */ /* 0x000fe400078e00ff */
[----:B------:R-:W-:-:S05]  /*55c0*/  FADD.FTZ R27, RZ, R14 ;  /* 0x0000000eff1b7221 */ /* 0x000fca0000010000 */
[----:B------:R-:W-:-:S07]  /*55d0*/  MOV R13, R27 ;  /* 0x0000001b000d7202 */ /* 0x000fce0000000f00 */
[----:B------:R-:W-:Y:S05]  /*55e0*/  WARPSYNC.COLLECTIVE R15, `(.L_x_11801) ;  /* 0x000000000f087348 */ /* 0x000fea0003c00000 */
[----:B------:R0:W1:Y:S02]  /*55f0*/  SHFL.BFLY P6, R14, R13, R12, R11 ;  /* 0x0c00000c0d0e7389 */ /* 0x00006400000c000b */
[----:B01----:R-:W-:Y:S01]  /*5600*/  ENDCOLLECTIVE ;  /* 0x000000000000791b */ /* 0x003fe20003800000 */
.L_x_11801:
[----:B------:R-:W-:Y:S01]  /*5610*/  HFMA2.MMA R12, -RZ, RZ, 0, 1.1920928955078125e-07 ;  /* 0x00000002ff0c7435 */ /* 0x000fe200000001ff */
[----:B------:R-:W-:Y:S01]  /*5620*/  IMAD.MOV.U32 R13, RZ, RZ, RZ ;  /* 0x000000ffff0d7224 */ /* 0x000fe200078e00ff */
[----:B------:R-:W-:-:S09]  /*5630*/  MOV R24, R14 ;  /* 0x0000000e00187202 */ /* 0x000fd20000000f00 */
[----:B------:R-:W-:Y:S05]  /*5640*/  WARPSYNC.COLLECTIVE R15, `(.L_x_11802) ;  /* 0x000000000f087348 */ /* 0x000fea0003c00000 */
[----:B------:R0:W1:Y:S02]  /*5650*/  SHFL.BFLY P6, R14, R13, R12, R11 ;  /* 0x0c00000c0d0e7389 */ /* 0x00006400000c000b */
[----:B01----:R-:W-:Y:S01]  /*5660*/  ENDCOLLECTIVE ;  /* 0x000000000000791b */ /* 0x003fe20003800000 */
.L_x_11802:
        /* <DEDUP_REMOVED lines=8> */
.L_x_11803:
[----:B------:R-:W-:Y:S01]  /*56f0*/  HFMA2.MMA R12, -RZ, RZ, 0, 1.1920928955078125e-07 ;  /* 0x00000002ff0c7435 */ /* 0x000fe200000001ff */
[----:B------:R-:W-:Y:S01]  /*5700*/  IMAD.MOV.U32 R13, RZ, RZ, RZ ;  /* 0x000000ffff0d7224 */ /* 0x000fe200078e00ff */
[----:B------:R-:W-:-:S09]  /*5710*/  MOV R28, R14 ;  /* 0x0000000e001c7202 */ /* 0x000fd20000000f00 */
[----:B------:R-:W-:Y:S05]  /*5720*/  WARPSYNC.COLLECTIVE R15, `(.L_x_11804) ;  /* 0x000000000f087348 */ /* 0x000fea0003c00000 */
[----:B------:R0:W1:Y:S02]  /*5730*/  SHFL.BFLY P6, R14, R13, R12, R11 ;  /* 0x0c00000c0d0e7389 */ /* 0x00006400000c000b */
[----:B01----:R-:W-:Y:S01]  /*5740*/  ENDCOLLECTIVE ;  /* 0x000000000000791b */ /* 0x003fe20003800000 */
.L_x_11804:
        /* <DEDUP_REMOVED lines=8> */
.L_x_11805:
[----:B------:R-:W-:Y:S01]  /*57d0*/  HFMA2.MMA R12, -RZ, RZ, 0, 1.1920928955078125e-07 ;  /* 0x00000002ff0c7435 */ /* 0x000fe200000001ff */
[----:B------:R-:W-:Y:S01]  /*57e0*/  IMAD.MOV.U32 R13, RZ, RZ, RZ ;  /* 0x000000ffff0d7224 */ /* 0x000fe200078e00ff */
[----:B------:R-:W-:-:S09]  /*57f0*/  MOV R29, R14 ;  /* 0x0000000e001d7202 */ /* 0x000fd20000000f00 */
[----:B------:R-:W-:Y:S05]  /*5800*/  WARPSYNC.COLLECTIVE R15, `(.L_x_11806) ;  /* 0x000000000f087348 */ /* 0x000fea0003c00000 */
[----:B------:R0:W1:Y:S02]  /*5810*/  SHFL.BFLY P6, R14, R13, R12, R11 ;  /* 0x0c00000c0d0e7389 */ /* 0x00006400000c000b */
[----:B01----:R-:W-:Y:S01]  /*5820*/  ENDCOLLECTIVE ;  /* 0x000000000000791b */ /* 0x003fe20003800000 */
.L_x_11806:
        /* <DEDUP_REMOVED lines=8> */
.L_x_11807:
[----:B------:R-:W-:Y:S01]  /*58b0*/  HFMA2.MMA R12, -RZ, RZ, 0, 1.1920928955078125e-07 ;  /* 0x00000002ff0c7435 */ /* 0x000fe200000001ff */
[----:B------:R-:W-:Y:S01]  /*58c0*/  IMAD.MOV.U32 R13, RZ, RZ, RZ ;  /* 0x000000ffff0d7224 */ /* 0x000fe200078e00ff */
[----:B------:R-:W-:-:S09]  /*58d0*/  MOV R35, R14 ;  /* 0x0000000e00237202 */ /* 0x000fd20000000f00 */
[----:B------:R-:W-:Y:S05]  /*58e0*/  WARPSYNC.COLLECTIVE R15, `(.L_x_11808) ;  /* 0x000000000f087348 */ /* 0x000fea0003c00000 */
[----:B------:R0:W1:Y:S02]  /*58f0*/  SHFL.BFLY P6, R14, R13, R12, R11 ;  /* 0x0c00000c0d0e7389 */ /* 0x00006400000c000b */
[----:B01----:R-:W-:Y:S01]  /*5900*/  ENDCOLLECTIVE ;  /* 0x000000000000791b */ /* 0x003fe20003800000 */
.L_x_11808:
        /* <DEDUP_REMOVED lines=8> */
.L_x_11809:
[----:B------:R-:W-:Y:S01]  /*5990*/  HFMA2.MMA R12, -RZ, RZ, 0, 1.1920928955078125e-07 ;  /* 0x00000002ff0c7435 */ /* 0x000fe200000001ff */
[----:B------:R-:W-:Y:S01]  /*59a0*/  IMAD.MOV.U32 R13, RZ, RZ, RZ ;  /* 0x000000ffff0d7224 */ /* 0x000fe200078e00ff */
[----:B------:R-:W-:-:S09]  /*59b0*/  MOV R33, R14 ;  /* 0x0000000e00217202 */ /* 0x000fd20000000f00 */
[----:B------:R-:W-:Y:S05]  /*59c0*/  WARPSYNC.COLLECTIVE R15, `(.L_x_11810) ;  /* 0x000000000f087348 */ /* 0x000fea0003c00000 */
[----:B------:R0:W1:Y:S02]  /*59d0*/  SHFL.BFLY P6, R14, R13, R12, R11 ;  /* 0x0c00000c0d0e7389 */ /* 0x00006400000c000b */
[----:B01----:R-:W-:Y:S01]  /*59e0*/  ENDCOLLECTIVE ;  /* 0x000000000000791b */ /* 0x003fe20003800000 */
.L_x_11810:
        /* <DEDUP_REMOVED lines=8> */
.L_x_11811:
[----:B------:R-:W-:Y:S01]  /*5a70*/  HFMA2.MMA R12, -RZ, RZ, 0, 1.1920928955078125e-07 ;  /* 0x00000002ff0c7435 */ /* 0x000fe200000001ff */
[----:B------:R-:W-:Y:S01]  /*5a80*/  IMAD.MOV.U32 R13, RZ, RZ, RZ ;  /* 0x000000ffff0d7224 */ /* 0x000fe200078e00ff */
[----:B------:R-:W-:-:S09]  /*5a90*/  MOV R3, R14 ;  /* 0x0000000e00037202 */ /* 0x000fd20000000f00 */
[----:B------:R-:W-:Y:S05]  /*5aa0*/  WARPSYNC.COLLECTIVE R15, `(.L_x_11812) ;  /* 0x000000000f087348 */ /* 0x000fea0003c00000 */
[----:B------:R0:W1:Y:S02]  /*5ab0*/  SHFL.BFLY P6, R14, R13, R12, R11 ;  /* 0x0c00000c0d0e7389 */ /* 0x00006400000c000b */
[----:B01----:R-:W-:Y:S01]  /*5ac0*/  ENDCOLLECTIVE ;  /* 0x000000000000791b */ /* 0x003fe20003800000 */
.L_x_11812:
        /* <DEDUP_REMOVED lines=8> */
.L_x_11813:
[----:B------:R-:W-:Y:S01]  /*5b50*/  HFMA2.MMA R12, -RZ, RZ, 0, 1.1920928955078125e-07 ;  /* 0x00000002ff0c7435 */ /* 0x000fe200000001ff */
[----:B------:R-:W-:Y:S01]  /*5b60*/  IMAD.MOV.U32 R13, RZ, RZ, RZ ;  /* 0x000000ffff0d7224 */ /* 0x000fe200078e00ff */
[----:B------:R-:W-:-:S09]  /*5b70*/  MOV R5, R14 ;  /* 0x0000000e00057202 */ /* 0x000fd20000000f00 */
[----:B------:R-:W-:Y:S05]  /*5b80*/  WARPSYNC.COLLECTIVE R15, `(.L_x_11814) ;  /* 0x000000000f087348 */ /* 0x000fea0003c00000 */
[----:B------:R0:W1:Y:S02]  /*5b90*/  SHFL.BFLY P6, R14, R13, R12, R11 ;  /* 0x0c00000c0d0e7389 */ /* 0x00006400000c000b */
[----:B01----:R-:W-:Y:S01]  /*5ba0*/  ENDCOLLECTIVE ;  /* 0x000000000000791b */ /* 0x003fe20003800000 */
.L_x_11814:
        /* <DEDUP_REMOVED lines=8> */
.L_x_11815:
[----:B------:R-:W-:Y:S01]  /*5c30*/  HFMA2.MMA R12, -RZ, RZ, 0, 1.1920928955078125e-07 ;  /* 0x00000002ff0c7435 */ /* 0x000fe200000001ff */
[----:B------:R-:W-:Y:S01]  /*5c40*/  IMAD.MOV.U32 R13, RZ, RZ, RZ ;  /* 0x000000ffff0d7224 */ /* 0x000fe200078e00ff */
[----:B------:R-:W-:-:S09]  /*5c50*/  MOV R7, R14 ;  /* 0x0000000e00077202 */ /* 0x000fd20000000f00 */
[----:B------:R-:W-:Y:S05]  /*5c60*/  WARPSYNC.COLLECTIVE R15, `(.L_x_11816) ;  /* 0x000000000f087348 */ /* 0x000fea0003c00000 */
[----:B------:R0:W1:Y:S02]  /*5c70*/  SHFL.BFLY P6, R14, R13, R12, R11 ;  /* 0x0c00000c0d0e7389 */ /* 0x00006400000c000b */
[----:B01----:R-:W-:Y:S01]  /*5c80*/  ENDCOLLECTIVE ;  /* 0x000000000000791b */ /* 0x003fe20003800000 */
.L_x_11816:
        /* <DEDUP_REMOVED lines=8> */
.L_x_11817:
[----:B------:R-:W-:Y:S01]  /*5d10*/  HFMA2.MMA R12, -RZ, RZ, 0, 1.1920928955078125e-07 ;  /* 0x00000002ff0c7435 */ /* 0x000fe200000001ff */
[----:B------:R-:W-:Y:S01]  /*5d20*/  IMAD.MOV.U32 R13, RZ, RZ, RZ ;  /* 0x000000ffff0d7224 */ /* 0x000fe200078e00ff */
[----:B------:R-:W-:-:S09]  /*5d30*/  MOV R9, R14 ;  /* 0x0000000e00097202 */ /* 0x000fd20000000f00 */
[----:B------:R-:W-:Y:S05]  /*5d40*/  WARPSYNC.COLLECTIVE R15, `(.L_x_11818) ;  /* 0x000000000f087348 */ /* 0x000fea0003c00000 */
[----:B------:R0:W1:Y:S02]  /*5d50*/  SHFL.BFLY P6, R14, R13, R12, R11 ;  /* 0x0c00000c0d0e7389 */ /* 0x00006400000c000b */
[----:B01----:R-:W-:Y:S01]  /*5d60*/  ENDCOLLECTIVE ;  /* 0x000000000000791b */ /* 0x003fe20003800000 */
.L_x_11818:
        /* <DEDUP_REMOVED lines=8> */
.L_x_11819:
[----:B------:R-:W-:Y:S01]  /*5df0*/  HFMA2.MMA R12, -RZ, RZ, 0, 1.1920928955078125e-07 ;  /* 0x00000002ff0c7435 */ /* 0x000fe200000001ff */
[----:B------:R-:W-:Y:S01]  /*5e00*/  IMAD.MOV.U32 R13, RZ, RZ, RZ ;  /* 0x000000ffff0d7224 */ /* 0x000fe200078e00ff */
[----:B------:R-:W-:-:S09]  /*5e10*/  MOV R17, R14 ;  /* 0x0000000e00117202 */ /* 0x000fd20000000f00 */
[----:B------:R-:W-:Y:S05]  /*5e20*/  WARPSYNC.COLLECTIVE R15, `(.L_x_11820) ;  /* 0x000000000f087348 */ /* 0x000fea0003c00000 */
[----:B------:R0:W1:Y:S02]  /*5e30*/  SHFL.BFLY P6, R14, R13, R12, R11 ;  /* 0x0c00000c0d0e7389 */ /* 0x00006400000c000b */
[----:B01----:R-:W-:Y:S01]  /*5e40*/  ENDCOLLECTIVE ;  /* 0x000000000000791b */ /* 0x003fe20003800000 */
.L_x_11820:
        /* <DEDUP_REMOVED lines=8> */
.L_x_11821:
[----:B------:R-:W-:Y:S01]  /*5ed0*/  HFMA2.MMA R12, -RZ, RZ, 0, 1.1920928955078125e-07 ;  /* 0x00000002ff0c7435 */ /* 0x000fe200000001ff */
[----:B------:R-:W-:Y:S01]  /*5ee0*/  IMAD.MOV.U32 R13, RZ, RZ, RZ ;  /* 0x000000ffff0d7224 */ /* 0x000fe200078e00ff */
[----:B------:R-:W-:-:S09]  /*5ef0*/  MOV R19, R14 ;  /* 0x0000000e00137202 */ /* 0x000fd20000000f00 */
[----:B------:R-:W-:Y:S05]  /*5f00*/  WARPSYNC.COLLECTIVE R15, `(.L_x_11822) ;  /* 0x000000000f087348 */ /* 0x000fea0003c00000 */
[----:B------:R0:W1:Y:S02]  /*5f10*/  SHFL.BFLY P6, R14, R13, R12, R11 ;  /* 0x0c00000c0d0e7389 */ /* 0x00006400000c000b */
[----:B01----:R-:W-:Y:S01]  /*5f20*/  ENDCOLLECTIVE ;  /* 0x000000000000791b */ /* 0x003fe20003800000 */
.L_x_11822:
        /* <DEDUP_REMOVED lines=8> */
.L_x_11823:
[----:B------:R-:W-:Y:S01]  /*5fb0*/  HFMA2.MMA R12, -RZ, RZ, 0, 1.1920928955078125e-07 ;  /* 0x00000002ff0c7435 */ /* 0x000fe200000001ff */
[----:B------:R-:W-:Y:S01]  /*5fc0*/  IMAD.MOV.U32 R13, RZ, RZ, RZ ;  /* 0x000000ffff0d7224 */ /* 0x000fe200078e00ff */
[----:B------:R-:W-:-:S09]  /*5fd0*/  MOV R21, R14 ;  /* 0x0000000e00157202 */ /* 0x000fd20000000f00 */
[----:B------:R-:W-:Y:S05]  /*5fe0*/  WARPSYNC.COLLECTIVE R15, `(.L_x_11824) ;  /* 0x000000000f087348 */ /* 0x000fea0003c00000 */
[----:B------:R0:W1:Y:S02]  /*5ff0*/  SHFL.BFLY P6, R14, R13, R12, R11 ;  /* 0x0c00000c0d0e7389 */ /* 0x00006400000c000b */
[----:B01----:R-:W-:Y:S01]  /*6000*/  ENDCOLLECTIVE ;  /* 0x000000000000791b */ /* 0x003fe20003800000 */
.L_x_11824:
        /* <DEDUP_REMOVED lines=8> */
.L_x_11825:
[----:B------:R-:W-:Y:S01]  /*6090*/  HFMA2.MMA R12, -RZ, RZ, 0, 1.1920928955078125e-07 ;  /* 0x00000002ff0c7435 */ /* 0x000fe200000001ff */
[----:B------:R-:W-:Y:S01]  /*60a0*/  IMAD.MOV.U32 R13, RZ, RZ, RZ ;  /* 0x000000ffff0d7224 */ /* 0x000fe200078e00ff */
[----:B------:R-:W-:-:S09]  /*60b0*/  MOV R23, R14 ;  /* 0x0000000e00177202 */ /* 0x000fd20000000f00 */
[----:B------:R-:W-:Y:S05]  /*60c0*/  WARPSYNC.COLLECTIVE R15, `(.L_x_11826) ;  /* 0x000000000f087348 */ /* 0x000fea0003c00000 */
[----:B------:R0:W1:Y:S02]  /*60d0*/  SHFL.BFLY P6, R14, R13, R12, R11 ;  /* 0x0c00000c0d0e7389 */ /* 0x00006400000c000b */
[----:B01----:R-:W-:Y:S01]  /*60e0*/  ENDCOLLECTIVE ;  /* 0x000000000000791b */ /* 0x003fe20003800000 */
.L_x_11826:
        /* <DEDUP_REMOVED lines=8> */
.L_x_11827:
[----:B------:R-:W-:Y:S01]  /*6170*/  HFMA2.MMA R12, -RZ, RZ, 0, 1.1920928955078125e-07 ;  /* 0x00000002ff0c7435 */ /* 0x000fe200000001ff */
[----:B------:R-:W-:Y:S01]  /*6180*/  IMAD.MOV.U32 R13, RZ, RZ, RZ ;  /* 0x000000ffff0d7224 */ /* 0x000fe200078e00ff */
[----:B------:R-:W-:-:S09]  /*6190*/  MOV R25, R14 ;  /* 0x0000000e00197202 */ /* 0x000fd20000000f00 */
[----:B------:R-:W-:Y:S05]  /*61a0*/  WARPSYNC.COLLECTIVE R15, `(.L_x_11828) ;  /* 0x000000000f087348 */ /* 0x000fea0003c00000 */
[----:B------:R0:W1:Y:S02]  /*61b0*/  SHFL.BFLY P6, R14, R13, R12, R11 ;  /* 0x0c00000c0d0e7389 */ /* 0x00006400000c000b */
[----:B01----:R-:W-:Y:S01]  /*61c0*/  ENDCOLLECTIVE ;  /* 0x000000000000791b */ /* 0x003fe20003800000 */
.L_x_11828:
        /* <DEDUP_REMOVED lines=8> */
.L_x_11829:
[----:B------:R-:W-:Y:S01]  /*6250*/  HFMA2.MMA R12, -RZ, RZ, 0, 1.1920928955078125e-07 ;  /* 0x00000002ff0c7435 */ /* 0x000fe200000001ff */
[----:B------:R-:W-:Y:S01]  /*6260*/  IMAD.MOV.U32 R13, RZ, RZ, RZ ;  /* 0x000000ffff0d7224 */ /* 0x000fe200078e00ff */
[----:B------:R-:W-:-:S09]  /*6270*/  MOV R27, R14 ;  /* 0x0000000e001b7202 */ /* 0x000fd20000000f00 */
[----:B------:R-:W-:Y:S05]  /*6280*/  WARPSYNC.COLLECTIVE R15, `(.L_x_11830) ;  /* 0x000000000f087348 */ /* 0x000fea0003c00000 */
[----:B------:R0:W1:Y:S02]  /*6290*/  SHFL.BFLY P6, R14, R13, R12, R11 ;  /* 0x0c00000c0d0e7389 */ /* 0x00006400000c000b */
[----:B01----:R-:W-:Y:S01]  /*62a0*/  ENDCOLLECTIVE ;  /* 0x000000000000791b */ /* 0x003fe20003800000 */
.L_x_11830:
        /* <DEDUP_REMOVED lines=8> */
.L_x_11831:
[----:B------:R-:W-:Y:S01]  /*6330*/  HFMA2.MMA R12, -RZ, RZ, 0, 1.1920928955078125e-07 ;  /* 0x00000002ff0c7435 */ /* 0x000fe200000001ff */
[----:B------:R-:W-:Y:S01]  /*6340*/  IMAD.MOV.U32 R13, RZ, RZ, RZ ;  /* 0x000000ffff0d7224 */ /* 0x000fe200078e00ff */
[----:B------:R-:W-:-:S09]  /*6350*/  MOV R31, R14 ;  /* 0x0000000e001f7202 */ /* 0x000fd20000000f00 */
[----:B------:R-:W-:Y:S05]  /*6360*/  WARPSYNC.COLLECTIVE R15, `(.L_x_11832) ;  /* 0x000000000f087348 */ /* 0x000fea0003c00000 */
[----:B------:R0:W1:Y:S02]  /*6370*/  SHFL.BFLY P6, R14, R13, R12, R11 ;  /* 0x0c00000c0d0e7389 */ /* 0x00006400000c000b */
[----:B01----:R-:W-:Y:S01]  /*6380*/  ENDCOLLECTIVE ;  /* 0x000000000000791b */ /* 0x003fe20003800000 */
.L_x_11832:
        /* <DEDUP_REMOVED lines=8> */
.L_x_11833:
[----:B------:R-:W-:Y:S01]  /*6410*/  HFMA2.MMA R12, -RZ, RZ, 0, 1.1920928955078125e-07 ;  /* 0x00000002ff0c7435 */ /* 0x000fe200000001ff */
[----:B------:R-:W-:Y:S01]  /*6420*/  IMAD.MOV.U32 R13, RZ, RZ, RZ ;  /* 0x000000ffff0d7224 */ /* 0x000fe200078e00ff */
[----:B------:R-:W-:-:S09]  /*6430*/  MOV R35, R14 ;  /* 0x0000000e00237202 */ /* 0x000fd20000000f00 */
[----:B------:R-:W-:Y:S05]  /*6440*/  WARPSYNC.COLLECTIVE R15, `(.L_x_11834) ;  /* 0x000000000f087348 */ /* 0x000fea0003c00000 */
[----:B------:R0:W1:Y:S02]  /*6450*/  SHFL.BFLY P6, R14, R13, R12, R11 ;  /* 0x0c00000c0d0e7389 */ /* 0x00006400000c000b */
[----:B01----:R-:W-:Y:S01]  /*6460*/  ENDCOLLECTIVE ;  /* 0x000000000000791b */ /* 0x003fe20003800000 */
.L_x_11834:
        /* <DEDUP_REMOVED lines=8> */
.L_x_11835:
[----:B------:R-:W-:Y:S01]  /*64f0*/  HFMA2.MMA R12, -RZ, RZ, 0, 1.1920928955078125e-07 ;  /* 0x00000002ff0c7435 */ /* 0x000fe200000001ff */
[----:B------:R-:W-:Y:S01]  /*6500*/  IMAD.MOV.U32 R13, RZ, RZ, RZ ;  /* 0x000000ffff0d7224 */ /* 0x000fe200078e00ff */
[----:B------:R-:W-:-:S09]  /*6510*/  MOV R37, R14 ;  /* 0x0000000e00257202 */ /* 0x000fd20000000f00 */
[----:B------:R-:W-:Y:S05]  /*6520*/  WARPSYNC.COLLECTIVE R15, `(.L_x_11836) ;  /* 0x000000000f087348 */ /* 0x000fea0003c00000 */
[----:B------:R0:W1:Y:S02]  /*6530*/  SHFL.BFLY P6, R14, R13, R12, R11 ;  /* 0x0c00000c0d0e7389 */ /* 0x00006400000c000b */
[----:B01----:R-:W-:Y:S01]  /*6540*/  ENDCOLLECTIVE ;  /* 0x000000000000791b */ /* 0x003fe20003800000 */
.L_x_11836:
        /* <DEDUP_REMOVED lines=8> */
.L_x_11837:
[----:B------:R-:W-:Y:S01]  /*65d0*/  HFMA2.MMA R12, -RZ, RZ, 0, 1.1920928955078125e-07 ;  /* 0x00000002ff0c7435 */ /* 0x000fe200000001ff */
[----:B------:R-:W-:Y:S01]  /*65e0*/  IMAD.MOV.U32 R13, RZ, RZ, RZ ;  /* 0x000000ffff0d7224 */ /* 0x000fe200078e00ff */
[----:B------:R-:W-:-:S09]  /*65f0*/  MOV R39, R14 ;  /* 0x0000000e00277202 */ /* 0x000fd20000000f00 */
[----:B------:R-:W-:Y:S05]  /*6600*/  WARPSYNC.COLLECTIVE R15, `(.L_x_11838) ;  /* 0x000000000f087348 */ /* 0x000fea0003c00000 */
[----:B------:R0:W1:Y:S02]  /*6610*/  SHFL.BFLY P6, R14, R13, R12, R11 ;  /* 0x0c00000c0d0e7389 */ /* 0x00006400000c000b */
[----:B01----:R-:W-:Y:S01]  /*6620*/  ENDCOLLECTIVE ;  /* 0x000000000000791b */ /* 0x003fe20003800000 */
.L_x_11838:
        /* <DEDUP_REMOVED lines=8> */
.L_x_11839:
[----:B------:R-:W-:Y:S01]  /*66b0*/  HFMA2.MMA R12, -RZ, RZ, 0, 1.1920928955078125e-07 ;  /* 0x00000002ff0c7435 */ /* 0x000fe200000001ff */
[----:B------:R-:W-:Y:S01]  /*66c0*/  IMAD.MOV.U32 R13, RZ, RZ, RZ ;  /* 0x000000ffff0d7224 */ /* 0x000fe200078e00ff */
[----:B------:R-:W-:-:S09]  /*66d0*/  MOV R41, R14 ;  /* 0x0000000e00297202 */ /* 0x000fd20000000f00 */
[----:B------:R-:W-:Y:S05]  /*66e0*/  WARPSYNC.COLLECTIVE R15, `(.L_x_11840) ;  /* 0x000000000f087348 */ /* 0x000fea0003c00000 */
[----:B------:R0:W1:Y:S02]  /*66f0*/  SHFL.BFLY P6, R14, R13, R12, R11 ;  /* 0x0c00000c0d0e7389 */ /* 0x00006400000c000b */
[----:B01----:R-:W-:Y:S01]  /*6700*/  ENDCOLLECTIVE ;  /* 0x000000000000791b */ /* 0x003fe20003800000 */
.L_x_11840:
        /* <DEDUP_REMOVED lines=8> */
.L_x_11841:
[----:B------:R-:W-:Y:S01]  /*6790*/  HFMA2.MMA R12, -RZ, RZ, 0, 1.1920928955078125e-07 ;  /* 0x00000002ff0c7435 */ /* 0x000fe200000001ff */
[----:B------:R-:W-:Y:S01]  /*67a0*/  IMAD.MOV.U32 R13, RZ, RZ, RZ ;  /* 0x000000ffff0d7224 */ /* 0x000fe200078e00ff */
[----:B------:R-:W-:-:S09]  /*67b0*/  MOV R43, R14 ;  /* 0x0000000e002b7202 */ /* 0x000fd20000000f00 */
[----:B------:R-:W-:Y:S05]  /*67c0*/  WARPSYNC.COLLECTIVE R15, `(.L_x_11842) ;  /* 0x000000000f087348 */ /* 0x000fea0003c00000 */
[----:B------:R0:W1:Y:S02]  /*67d0*/  SHFL.BFLY P6, R14, R13, R12, R11 ;  /* 0x0c00000c0d0e7389 */ /* 0x00006400000c000b */
[----:B01----:R-:W-:Y:S01]  /*67e0*/  ENDCOLLECTIVE ;  /* 0x000000000000791b */ /* 0x003fe20003800000 */
.L_x_11842:
[----:B------:R-:W-:Y:S01]  /*67f0*/  FADD.FTZ R43, R40, R43 ;  /* 0x0000002b282b7221 */ /* 0x000fe20000010000 */
[----:B------:R-:W-:Y:S01]  /*6800*/  MOV R12, 0x1 ;  /* 0x00000001000c7802 */ /* 0x000fe20000000f00 */
[----:B------:R-:W-:-:S04]  /*6810*/  FADD.FTZ R42, RZ, R14 ;  /* 0x0000000eff2a7221 */ /* 0x000fc80000010000 */
[----:B------:R-:W-:-:S07]  /*6820*/  IMAD.MOV.U32 R13, RZ, RZ, R42 ;  /* 0x000000ffff0d7224 */ /* 0x000fce00078e002a */
[----:B------:R-:W-:Y:S05]  /*6830*/  WARPSYNC.COLLECTIVE R15, `(.L_x_11843) ;  /* 0x000000000f087348 */ /* 0x000fea0003c00000 */
[----:B------:R0:W1:Y:S02]  /*6840*/  SHFL.BFLY P6, R14, R13, R12, R11 ;  /* 0x0c00000c0d0e7389 */ /* 0x00006400000c000b */
[----:B01----:R-:W-:Y:S01]  /*6850*/  ENDCOLLECTIVE ;  /* 0x000000000000791b */ /* 0x003fe20003800000 */
.L_x_11843:
[----:B------:R-:W-:Y:S01]  /*6860*/  HFMA2.MMA R13, -RZ, RZ, 0, 0 ;  /* 0x00000000ff0d7435 */ /* 0x000fe200000001ff */
[----:B------:R-:W-:Y:S02]  /*6870*/  IMAD.MOV.U32 R12, RZ, RZ, 0x2 ;  /* 0x00000002ff0c7424 */ /* 0x000fe400078e00ff */
[----:B------:R-:W-:-:S08]  /*6880*/  IMAD.MOV.U32 R45, RZ, RZ, R14 ;  /* 0x000000ffff2d7224 */ /* 0x000fd000078e000e */
[----:B------:R-:W-:Y:S05]  /*6890*/  WARPSYNC.COLLECTIVE R15, `(.L_x_11844) ;  /* 0x000000000f087348 */ /* 0x000fea0003c00000 */
[----:B------:R0:W1:Y:S02]  /*68a0*/  SHFL.BFLY P6, R14, R13, R12, R11 ;  /* 0x0c00000c0d0e7389 */ /* 0x00006400000c000b */
[----:B01----:R-:W-:Y:S01]  /*68b0*/  ENDCOLLECTIVE ;  /* 0x000000000000791b */ /* 0x003fe20003800000 */
.L_x_11844:
[----:B------:R-:W-:Y:S01]  /*68c0*/  FADD.FTZ R45, R42, R45 ;  /* 0x0000002d2a2d7221 */ /* 0x000fe20000010000 */
[----:B------:R-:W-:Y:S02]  /*68d0*/  IMAD.MOV.U32 R12, RZ, RZ, 0x1 ;  /* 0x00000001ff0c7424 */ /* 0x000fe400078e00ff */
[----:B------:R-:W-:-:S05]  /*68e0*/  FADD.FTZ R3, RZ, R14 ;  /* 0x0000000eff037221 */ /* 0x000fca0000010000 */
[----:B------:R-:W-:-:S07]  /*68f0*/  MOV R13, R3 ;  /* 0x00000003000d7202 */ /* 0x000fce0000000f00 */
[----:B------:R-:W-:Y:S05]  /*6900*/  WARPSYNC.COLLECTIVE R15, `(.L_x_11845) ;  /* 0x000000000f087348 */ /* 0x000fea0003c00000 */
[----:B------:R0:W1:Y:S02]  /*6910*/  SHFL.BFLY P6, R14, R13, R12, R11 ;  /* 0x0c00000c0d0e7389 */ /* 0x00006400000c000b */
[----:B01----:R-:W-:Y:S01]  /*6920*/  ENDCOLLECTIVE ;  /* 0x000000000000791b */ /* 0x003fe20003800000 */
.L_x_11845:
[----:B------:R-:W-:Y:S01]  /*6930*/  HFMA2.MMA R12, -RZ, RZ, 0, 1.1920928955078125e-07 ;  /* 0x00000002ff0c7435 */ /* 0x000fe200000001ff */
[----:B------:R-:W-:Y:S01]  /*6940*/  IMAD.MOV.U32 R13, RZ, RZ, RZ ;  /* 0x000000ffff0d7224 */ /* 0x000fe200078e00ff */
[----:B------:R-:W-:-:S09]  /*6950*/  MOV R30, R14 ;  /* 0x0000000e001e7202 */ /* 0x000fd20000000f00 */
[----:B------:R-:W-:Y:S05]  /*6960*/  WARPSYNC.COLLECTIVE R15, `(.L_x_11846) ;  /* 0x000000000f087348 */ /* 0x000fea0003c00000 */
[----:B------:R0:W1:Y:S02]  /*6970*/  SHFL.BFLY P6, R14, R13, R12, R11 ;  /* 0x0c00000c0d0e7389 */ /* 0x00006400000c000b */
[----:B01----:R-:W-:Y:S01]  /*6980*/  ENDCOLLECTIVE ;  /* 0x000000000000791b */ /* 0x003fe20003800000 */
.L_x_11846:
        /* <DEDUP_REMOVED lines=8> */
.L_x_11847:
[----:B------:R-:W-:Y:S01]  /*6a10*/  HFMA2.MMA R12, -RZ, RZ, 0, 1.1920928955078125e-07 ;  /* 0x00000002ff0c7435 */ /* 0x000fe200000001ff */
[----:B------:R-:W-:Y:S01]  /*6a20*/  MOV R13, RZ ;  /* 0x000000ff000d7202 */ /* 0x000fe20000000f00 */
[----:B------:R-:W-:-:S09]  /*6a30*/  IMAD.MOV.U32 R36, RZ, RZ, R14 ;  /* 0x000000ffff247224 */ /* 0x000fd200078e000e */
[----:B------:R-:W-:Y:S05]  /*6a40*/  WARPSYNC.COLLECTIVE R15, `(.L_x_11848) ;  /* 0x000000000f087348 */ /* 0x000fea0003c00000 */
[----:B------:R0:W1:Y:S02]  /*6a50*/  SHFL.BFLY P6, R14, R13, R12, R11 ;  /* 0x0c00000c0d0e7389 */ /* 0x00006400000c000b */
[----:B01----:R-:W-:Y:S01]  /*6a60*/  ENDCOLLECTIVE ;  /* 0x000000000000791b */ /* 0x003fe20003800000 */
.L_x_11848:
        /* <DEDUP_REMOVED lines=8> */
.L_x_11849:
[----:B------:R-:W-:Y:S01]  /*6af0*/  HFMA2.MMA R12, -RZ, RZ, 0, 1.1920928955078125e-07 ;  /* 0x00000002ff0c7435 */ /* 0x000fe200000001ff */
[----:B------:R-:W-:Y:S01]  /*6b00*/  MOV R13, RZ ;  /* 0x000000ff000d7202 */ /* 0x000fe20000000f00 */
[----:B------:R-:W-:-:S09]  /*6b10*/  IMAD.MOV.U32 R40, RZ, RZ, R14 ;  /* 0x000000ffff287224 */ /* 0x000fd200078e000e */
[----:B------:R-:W-:Y:S05]  /*6b20*/  WARPSYNC.COLLECTIVE R15, `(.L_x_11850) ;  /* 0x000000000f087348 */ /* 0x000fea0003c00000 */
[----:B------:R0:W1:Y:S02]  /*6b30*/  SHFL.BFLY P6, R14, R13, R12, R11 ;  /* 0x0c00000c0d0e7389 */ /* 0x00006400000c000b */
[----:B01----:R-:W-:Y:S01]  /*6b40*/  ENDCOLLECTIVE ;  /* 0x000000000000791b */ /* 0x003fe20003800000 */
.L_x_11850:
        /* <DEDUP_REMOVED lines=8> */
.L_x_11851:
[----:B------:R-:W-:Y:S01]  /*6bd0*/  HFMA2.MMA R12, -RZ, RZ, 0, 1.1920928955078125e-07 ;  /* 0x00000002ff0c7435 */ /* 0x000fe200000001ff */
[----:B------:R-:W-:Y:S01]  /*6be0*/  MOV R13, RZ ;  /* 0x000000ff000d7202 */ /* 0x000fe20000000f00 */
[----:B------:R-:W-:-:S09]  /*6bf0*/  IMAD.MOV.U32 R48, RZ, RZ, R14 ;  /* 0x000000ffff307224 */ /* 0x000fd200078e000e */
[----:B------:R-:W-:Y:S05]  /*6c00*/  WARPSYNC.COLLECTIVE R15, `(.L_x_11852) ;  /* 0x000000000f087348 */ /* 0x000fea0003c00000 */
[----:B------:R0:W1:Y:S02]  /*6c10*/  SHFL.BFLY P6, R14, R13, R12, R11 ;  /* 0x0c00000c0d0e7389 */ /* 0x00006400000c000b */
[----:B01----:R-:W-:Y:S01]  /*6c20*/  ENDCOLLECTIVE ;  /* 0x000000000000791b */ /* 0x003fe20003800000 */
.L_x_11852:
        /* <DEDUP_REMOVED lines=8> */
.L_x_11853:
[----:B------:R-:W-:Y:S01]  /*6cb0*/  HFMA2.MMA R12, -RZ, RZ, 0, 1.1920928955078125e-07 ;  /* 0x00000002ff0c7435 */ /* 0x000fe200000001ff */
[----:B------:R-:W-:Y:S01]  /*6cc0*/  MOV R13, RZ ;  /* 0x000000ff000d7202 */ /* 0x000fe20000000f00 */
[----:B------:R-:W-:-:S09]  /*6cd0*/  IMAD.MOV.U32 R19, RZ, RZ, R14 ;  /* 0x000000ffff137224 */ /* 0x000fd200078e000e */
[----:B------:R-:W-:Y:S05]  /*6ce0*/  WARPSYNC.COLLECTIVE R15, `(.L_x_11854) ;  /* 0x000000000f087348 */ /* 0x000fea0003c00000 */
[----:B------:R0:W1:Y:S02]  /*6cf0*/  SHFL.BFLY P6, R14, R13, R12, R11 ;  /* 0x0c00000c0d0e7389 */ /* 0x00006400000c000b */
[----:B01----:R-:W-:Y:S01]  /*6d00*/  ENDCOLLECTIVE ;  /* 0x000000000000791b */ /* 0x003fe20003800000 */
.L_x_11854:
        /* <DEDUP_REMOVED lines=8> */
.L_x_11855:
[----:B------:R-:W-:Y:S01]  /*6d90*/  HFMA2.MMA R12, -RZ, RZ, 0, 1.1920928955078125e-07 ;  /* 0x00000002ff0c7435 */ /* 0x000fe200000001ff */
[----:B------:R-:W-:Y:S01]  /*6da0*/  MOV R13, RZ ;  /* 0x000000ff000d7202 */ /* 0x000fe20000000f00 */
[----:B------:R-:W-:-:S09]  /*6db0*/  IMAD.MOV.U32 R30, RZ, RZ, R14 ;  /* 0x000000ffff1e7224 */ /* 0x000fd200078e000e */
[----:B------:R-:W-:Y:S05]  /*6dc0*/  WARPSYNC.COLLECTIVE R15, `(.L_x_11856) ;  /* 0x000000000f087348 */ /* 0x000fea0003c00000 */
[----:B------:R0:W1:Y:S02]  /*6dd0*/  SHFL.BFLY P6, R14, R13, R12, R11 ;  /* 0x0c00000c0d0e7389 */ /* 0x00006400000c000b */
[----:B01----:R-:W-:Y:S01]  /*6de0*/  ENDCOLLECTIVE ;  /* 0x000000000000791b */ /* 0x003fe20003800000 */
.L_x_11856:
        /* <DEDUP_REMOVED lines=8> */
.L_x_11857:
[----:B------:R-:W-:Y:S01]  /*6e70*/  IMAD.MOV.U32 R13, RZ, RZ, RZ ;  /* 0x000000ffff0d7224 */ /* 0x000fe200078e00ff */
[----:B------:R-:W-:Y:S01]  /*6e80*/  MOV R12, 0x2 ;  /* 0x00000002000c7802 */ /* 0x000fe20000000f00 */
[----:B------:R-:W-:-:S07]  /*6e90*/  FADD.FTZ R9, R21, R14 ;  /* 0x0000000e15097221 */ /* 0x000fce0000010000 */
[----:B------:R-:W-:Y:S05]  /*6ea0*/  WARPSYNC.COLLECTIVE R15, `(.L_x_11858) ;  /* 0x000000000f087348 */ /* 0x000fea0003c00000 */
[----:B------:R0:W1:Y:S02]  /*6eb0*/  SHFL.BFLY P6, R14, R13, R12, R11 ;  /* 0x0c00000c0d0e7389 */ /* 0x00006400000c000b */
[----:B01----:R-:W-:Y:S01]  /*6ec0*/  ENDCOLLECTIVE ;  /* 0x000000000000791b */ /* 0x003fe20003800000 */
.L_x_11858:
[----:B------:R-:W-:Y:S01]  /*6ed0*/  HFMA2.MMA R12, -RZ, RZ, 0, 5.9604644775390625e-08 ;  /* 0x00000001ff0c7435 */ /* 0x000fe200000001ff */
[----:B------:R-:W-:-:S05]  /*6ee0*/  MOV R23, R14 ;  /* 0x0000000e00177202 */ /* 0x000fca0000000f00 */
[----:B------:R-:W-:-:S04]  /*6ef0*/  FADD.FTZ R23, RZ, R23 ;  /* 0x00000017ff177221 */ /* 0x000fc80000010000 */
[----:B------:R-:W-:-:S07]  /*6f00*/  IMAD.MOV.U32 R13, RZ, RZ, R23 ;  /* 0x000000ffff0d7224 */ /* 0x000fce00078e0017 */
[----:B------:R-:W-:Y:S05]  /*6f10*/  WARPSYNC.COLLECTIVE R15, `(.L_x_11859) ;  /* 0x000000000f087348 */ /* 0x000fea0003c00000 */
[----:B------:R0:W1:Y:S02]  /*6f20*/  SHFL.BFLY P6, R14, R13, R12, R11 ;  /* 0x0c00000c0d0e7389 */ /* 0x00006400000c000b */
[----:B01----:R-:W-:Y:S01]  /*6f30*/  ENDCOLLECTIVE ;  /* 0x000000000000791b */ /* 0x003fe20003800000 */
.L_x_11859:
[----:B------:R-:W-:Y:S01]  /*6f40*/  HFMA2.MMA R12, -RZ, RZ, 0, 1.1920928955078125e-07 ;  /* 0x00000002ff0c7435 */ /* 0x000fe200000001ff */
[----:B------:R-:W-:Y:S01]  /*6f50*/  IMAD.MOV.U32 R13, RZ, RZ, RZ ;  /* 0x000000ffff0d7224 */ /* 0x000fe200078e00ff */
[----:B------:R-:W-:-:S09]  /*6f60*/  MOV R50, R14 ;  /* 0x0000000e00327202 */ /* 0x000fd20000000f00 */
[----:B------:R-:W-:Y:S05]  /*6f70*/  WARPSYNC.COLLECTIVE R15, `(.L_x_11860) ;  /* 0x000000000f087348 */ /* 0x000fea0003c00000 */
[----:B------:R0:W1:Y:S02]  /*6f80*/  SHFL.BFLY P6, R14, R13, R12, R11 ;  /* 0x0c00000c0d0e7389 */ /* 0x00006400000c000b */
[----:B01----:R-:W-:Y:S01]  /*6f90*/  ENDCOLLECTIVE ;  /* 0x000000000000791b */ /* 0x003fe20003800000 */
.L_x_11860:
[----:B------:R-:W-:Y:S01]  /*6fa0*/  FADD.FTZ R50, R23, R50 ;  /* 0x0000003217327221 */ /* 0x000fe20000010000 */
[----:B------:R-:W-:Y:S02]  /*6fb0*/  IMAD.MOV.U32 R12, RZ, RZ, 0x1 ;  /* 0x00000001ff0c7424 */ /* 0x000fe400078e00ff */
[----:B------:R-:W-:-:S05]  /*6fc0*/  FADD.FTZ R25, RZ, R14 ;  /* 0x0000000eff197221 */ /* 0x000fca0000010000 */
[----:B------:R-:W-:-:S07]  /*6fd0*/  MOV R13, R25 ;  /* 0x00000019000d7202 */ /* 0x000fce0000000f00 */
[----:B------:R-:W-:Y:S05]  /*6fe0*/  WARPSYNC.COLLECTIVE R15, `(.L_x_11861) ;  /* 0x000000000f087348 */ /* 0x000fea0003c00000 */
[----:B------:R0:W1:Y:S02]  /*6ff0*/  SHFL.BFLY P6, R14, R13, R12, R11 ;  /* 0x0c00000c0d0e7389 */ /* 0x00006400000c000b */
[----:B01----:R-:W-:Y:S01]  /*7000*/  ENDCOLLECTIVE ;  /* 0x000000000000791b */ /* 0x003fe20003800000 */
.L_x_11861:
[----:B------:R-:W-:Y:S01]  /*7010*/  HFMA2.MMA R13, -RZ, RZ, 0, 0 ;  /* 0x00000000ff0d7435 */ /* 0x000fe200000001ff */
[----:B------:R-:W-:Y:S01]  /*7020*/  IMAD.MOV.U32 R12, RZ, RZ, 0x2 ;  /* 0x00000002ff0c7424 */ /* 0x000fe200078e00ff */
[----:B------:R-:W-:-:S09]  /*7030*/  MOV R52, R14 ;  /* 0x0000000e00347202 */ /* 0x000fd20000000f00 */
[----:B------:R-:W-:Y:S05]  /*7040*/  WARPSYNC.COLLECTIVE R15, `(.L_x_11862) ;  /* 0x000000000f087348 */ /* 0x000fea0003c00000 */
[----:B------:R0:W1:Y:S02]  /*7050*/  SHFL.BFLY P6, R14, R13, R12, R11 ;  /* 0x0c00000c0d0e7389 */ /* 0x00006400000c000b */
[----:B01----:R-:W-:Y:S01]  /*7060*/  ENDCOLLECTIVE ;  /* 0x000000000000791b */ /* 0x003fe20003800000 */
.L_x_11862:
[----:B------:R-:W-:Y:S01]  /*7070*/  FADD.FTZ R52, R25, R52 ;  /* 0x0000003419347221 */ /* 0x000fe20000010000 */
[----:B------:R-:W-:Y:S01]  /*7080*/  HFMA2.MMA R12, -RZ, RZ, 0, 5.9604644775390625e-08 ;  /* 0x00000001ff0c7435 */ /* 0x000fe200000001ff */
[----:B------:R-:W-:-:S05]  /*7090*/  MOV R27, R14 ;  /* 0x0000000e001b7202 */ /* 0x000fca0000000f00 */
[----:B------:R-:W-:-:S07]  /*70a0*/  FADD.FTZ R13, RZ, R27 ;  /* 0x0000001bff0d7221 */ /* 0x000fce0000010000 */
[----:B------:R-:W-:Y:S05]  /*70b0*/  WARPSYNC.COLLECTIVE R15, `(.L_x_11863) ;  /* 0x000000000f087348 */ /* 0x000fea0003c00000 */
[----:B------:R0:W1:Y:S02]  /*70c0*/  SHFL.BFLY P6, R14, R13, R12, R11 ;  /* 0x0c00000c0d0e7389 */ /* 0x00006400000c000b */
[----:B01----:R-:W-:Y:S01]  /*70d0*/  ENDCOLLECTIVE ;  /* 0x000000000000791b */ /* 0x003fe20003800000 */
.L_x_11863:
[----:B------:R-:W-:Y:S05]  /*70e0*/  BRA `(.L_x_11864) ;  /* 0xffffffc000347947 */ /* 0x000fea000383ffff */
.L_x_11865:
        /* <DEDUP_REMOVED lines=9> */
.L_x_28251:


//--------------------- .text._ZN4vllm25paged_attention_v1_kernelIthLi192ELi32ELi128ELNS_18Fp8KVCacheDataTypeE1ELb1EEEvPT_PKS2_PKT0_S8_ifPKiSA_iPKfiiiSC_SC_iiiii --------------------------
	.section	.text._ZN4vllm25paged_attention_v1_kernelIthLi192ELi32ELi128ELNS_18Fp8KVCacheDataTypeE1ELb1EEEvPT_PKS2_PKT0_S8_ifPKiSA_iPKfiiiSC_SC_iiiii,"ax",@progbits
	.align	128
        .global         _ZN4vllm25paged_attention_v1_kernelIthLi192ELi32ELi128ELNS_18Fp8KVCacheDataTypeE1ELb1EEEvPT_PKS2_PKT0_S8_ifPKiSA_iPKfiiiSC_SC_iiiii
        .type           _ZN4vllm25paged_attention_v1_kernelIthLi192ELi32ELi128ELNS_18Fp8KVCacheDataTypeE1ELb1EEEvPT_PKS2_PKT0_S8_ifPKiSA_iPKfiiiSC_SC_iiiii,@function
        .size           _ZN4vllm25paged_attention_v1_kernelIthLi192ELi32ELi128ELNS_18Fp8KVCacheDataTypeE1ELb1EEEvPT_PKS2_PKT0_S8_ifPKiSA_iPKfiiiSC_SC_iiiii,(.L_x_28252 - _ZN4vllm25paged_attention_v1_kernelIthLi192ELi32ELi128ELNS_18Fp8KVCacheDataTypeE1ELb1EEEvPT_PKS2_PKT0_S8_ifPKiSA_iPKfiiiSC_SC_iiiii)
        .other          _ZN4vllm25paged_attention_v1_kernelIthLi192ELi32ELi128ELNS_18Fp8KVCacheDataTypeE1ELb1EEEvPT_PKS2_PKT0_S8_ifPKiSA_iPKfiiiSC_SC_iiiii,@"STO_CUDA_ENTRY STV_DEFAULT"
_ZN4vllm25paged_attention_v1_kernelIthLi192ELi32ELi128ELNS_18Fp8KVCacheDataTypeE1ELb1EEEvPT_PKS2_PKT0_S8_ifPKiSA_iPKfiiiSC_SC_iiiii:
.text._ZN4vllm25paged_attention_v1_kernelIthLi192ELi32ELi128ELNS_18Fp8KVCacheDataTypeE1ELb1EEEvPT_PKS2_PKT0_S8_ifPKiSA_iPKfiiiSC_SC_iiiii:
        /* <DEDUP_REMOVED lines=111> */
.L_x_11866:
[----:B------:R-:W-:Y:S02]  /*06f0*/  ULDC UR4, c[0x0][0x278] ;  /* 0x00009e0000047ab9 */ /* 0x000fe40000000800 */
[----:B------:R-:W-:-:S06]  /*0700*/  UIMAD UR4, UR42, UR4, UR41 ;  /* 0x000000042a0472a4 */ /* 0x000fcc000f8e0229 */
[----:B------:R-:W-:-:S07]  /*0710*/  IMAD R8, R3, UR4, RZ ;  /* 0x0000000403087c24 */ /* 0x000fce000f8e02ff */
.L_x_11867:
        /* <DEDUP_REMOVED lines=25> */
.L_x_11871:
        /* <DEDUP_REMOVED lines=37> */
.L_x_11869:
[----:B------:R-:W-:Y:S05]  /*0b00*/  BSYNC B7 ;  /* 0x0000000000077941 */ /* 0x000fea0003800000 */
.L_x_11868:
        /* <DEDUP_REMOVED lines=13> */
.L_x_11912:
        /* <DEDUP_REMOVED lines=40> */
.L_x_11877:
        /* <DEDUP_REMOVED lines=11> */
.L_x_11876:
[----:B------:R-:W-:Y:S05]  /*0f10*/  BSYNC B1 ;  /* 0x0000000000017941 */ /* 0x000fea0003800000 */
.L_x_11875:
        /* <DEDUP_REMOVED lines=15> */
.L_x_11880:
        /* <DEDUP_REMOVED lines=100> */
.L_x_11879:
[----:B------:R-:W-:Y:S05]  /*1650*/  BSYNC B1 ;  /* 0x0000000000017941 */ /* 0x000fea0003800000 */
.L_x_11878:
        /* <DEDUP_REMOVED lines=55> */
.L_x_11882:
[----:B------:R-:W-:Y:S05]  /*19d0*/  BSYNC B1 ;  /* 0x0000000000017941 */ /* 0x000fea0003800000 */
.L_x_11881:
        /* <DEDUP_REMOVED lines=26> */
.L_x_11874:
[----:B------:R-:W-:Y:S05]  /*1b80*/  BSYNC B0 ;  /* 0x0000000000007941 */ /* 0x000fea0003800000 */
.L_x_11873:
        /* <DEDUP_REMOVED lines=48> */
.L_x_11887:
        /* <DEDUP_REMOVED lines=8> */
.L_x_11886:
[----:B------:R-:W-:Y:S05]  /*1f10*/  BSYNC B1 ;  /* 0x0000000000017941 */ /* 0x000fea0003800000 */
.L_x_11885:
        /* <DEDUP_REMOVED lines=15> */
.L_x_11890:
        /* <DEDUP_REMOVED lines=52> */
.L_x_11889:
[----:B------:R-:W-:Y:S05]  /*2350*/  BSYNC B1 ;  /* 0x0000000000017941 */ /* 0x000fea0003800000 */
.L_x_11888:
        /* <DEDUP_REMOVED lines=31> */
.L_x_11892:
[----:B------:R-:W-:Y:S05]  /*2550*/  BSYNC B1 ;  /* 0x0000000000017941 */ /* 0x000fea0003800000 */
.L_x_11891:
        /* <DEDUP_REMOVED lines=14> */
.L_x_11884:
[----:B------:R-:W-:Y:S05]  /*2640*/  BSYNC B0 ;  /* 0x0000000000007941 */ /* 0x000fea0003800000 */
.L_x_11883:
        /* <DEDUP_REMOVED lines=28> */
.L_x_11896:
        /* <DEDUP_REMOVED lines=33> */
.L_x_11894:
[----:B------:R-:W-:Y:S05]  /*2a20*/  BSYNC B6 ;  /* 0x0000000000067941 */ /* 0x000fea0003800000 */
.L_x_11893:
        /* <DEDUP_REMOVED lines=94> */
.L_x_11961:
        /* <DEDUP_REMOVED lines=48> */
.L_x_11899:
[----:B------:R-:W-:Y:S05]  /*3310*/  BSYNC B0 ;  /* 0x0000000000007941 */ /* 0x000fea0003800000 */
.L_x_11898:
        /* <DEDUP_REMOVED lines=51> */
.L_x_11901:
[----:B------:R-:W-:Y:S05]  /*3650*/  BSYNC B0 ;  /* 0x0000000000007941 */ /* 0x000fea0003800000 */
.L_x_11900:
        /* <DEDUP_REMOVED lines=27> */
.L_x_11903:
[----:B------:R-:W-:Y:S05]  /*3810*/  BSYNC B0 ;  /* 0x0000000000007941 */ /* 0x000fea0003800000 */
.L_x_11902:
        /* <DEDUP_REMOVED lines=51> */
.L_x_11905:
[----:B------:R-:W-:Y:S05]  /*3b50*/  BSYNC B0 ;  /* 0x0000000000007941 */ /* 0x000fea0003800000 */
.L_x_11904:
        /* <DEDUP_REMOVED lines=188> */
.L_x_11870:
        /* <DEDUP_REMOVED lines=16> */
.L_x_11895:
        /* <DEDUP_REMOVED lines=16> */
.L_x_11906:
[----:B------:R-:W-:Y:S05]  /*4920*/  EXIT ;  /* 0x000000000000794d */ /* 0x000fea0003800000 */
.L_x_11872:
[----:B------:R-:W-:Y:S01]  /*4930*/  HFMA2.MMA R11, -RZ, RZ, 0, 1.847743988037109375e-06 ;  /* 0x0000001fff0b7435 */ /* 0x000fe200000001ff */
[----:B------:R-:W-:Y:S01]  /*4940*/  IMAD.MOV.U32 R12, RZ, RZ, 0x10 ;  /* 0x00000010ff0c7424 */ /* 0x000fe200078e00ff */
[----:B------:R-:W-:Y:S01]  /*4950*/  MOV R2, 0xff7fffff ;  /* 0xff7fffff00027802 */ /* 0x000fe20000000f00 */
[----:B------:R-:W-:-:S08]  /*4960*/  IMAD.MOV.U32 R15, RZ, RZ, -0x1 ;  /* 0xffffffffff0f7424 */ /* 0x000fd000078e00ff */
[----:B------:R-:W-:Y:S05]  /*4970*/  WARPSYNC.COLLECTIVE R15, `(.L_x_11907) ;  /* 0x000000000f087348 */ /* 0x000fea0003c00000 */
[----:B------:R0:W1:Y:S02]  /*4980*/  SHFL.BFLY P6, R14, R13, R12, R11 ;  /* 0x0c00000c0d0e7389 */ /* 0x00006400000c000b */
[----:B01----:R-:W-:Y:S01]  /*4990*/  ENDCOLLECTIVE ;  /* 0x000000000000791b */ /* 0x003fe20003800000 */
.L_x_11907:
[----:B------:R-:W-:Y:S01]  /*49a0*/  IMAD.MOV.U32 R12, RZ, RZ, 0x8 ;  /* 0x00000008ff0c7424 */ /* 0x000fe200078e00ff */
[----:B------:R-:W-:-:S04]  /*49b0*/  FMNMX.FTZ R0, R14, -3.40282346638528859812e+38, !PT ;  /* 0xff7fffff0e007809 */ /* 0x000fc80007810000 */
[----:B------:R-:W-:-:S07]  /*49c0*/  MOV R13, R0 ;  /* 0x00000000000d7202 */ /* 0x000fce0000000f00 */
[----:B------:R-:W-:Y:S05]  /*49d0*/  WARPSYNC.COLLECTIVE R15, `(.L_x_11908) ;  /* 0x000000000f087348 */ /* 0x000fea0003c00000 */
[----:B------:R0:W1:Y:S02]  /*49e0*/  SHFL.BFLY P6, R14, R13, R12, R11 ;  /* 0x0c00000c0d0e7389 */ /* 0x00006400000c000b */
[----:B01----:R-:W-:Y:S01]  /*49f0*/  ENDCOLLECTIVE ;  /* 0x000000000000791b */ /* 0x003fe20003800000 */
.L_x_11908:
[----:B------:R-:W-:Y:S01]  /*4a00*/  IMAD.MOV.U32 R12, RZ, RZ, 0x4 ;  /* 0x00000004ff0c7424 */ /* 0x000fe200078e00ff */
[----:B------:R-:W-:-:S04]  /*4a10*/  FMNMX.FTZ R3, R0, R14, !PT ;  /* 0x0000000e00037209 */ /* 0x000fc80007810000 */
[----:B------:R-:W-:-:S07]  /*4a20*/  MOV R13, R3 ;  /* 0x00000003000d7202 */ /* 0x000fce0000000f00 */
[----:B------:R-:W-:Y:S05]  /*4a30*/  WARPSYNC.COLLECTIVE R15, `(.L_x_11909) ;  /* 0x000000000f087348 */ /* 0x000fea0003c00000 */
[----:B------:R0:W1:Y:S02]  /*4a40*/  SHFL.BFLY P6, R14, R13, R12, R11 ;  /* 0x0c00000c0d0e7389 */ /* 0x00006400000c000b */
[----:B01----:R-:W-:Y:S01]  /*4a50*/  ENDCOLLECTIVE ;  /* 0x000000000000791b */ /* 0x003fe20003800000 */
.L_x_11909:
[----:B------:R-:W-:Y:S01]  /*4a60*/  IMAD.MOV.U32 R12, RZ, RZ, 0x2 ;  /* 0x00000002ff0c7424 */ /* 0x000fe200078e00ff */
[----:B------:R-:W-:-:S04]  /*4a70*/  FMNMX.FTZ R4, R3, R14, !PT ;  /* 0x0000000e03047209 */ /* 0x000fc80007810000 */
[----:B------:R-:W-:-:S07]  /*4a80*/  MOV R13, R4 ;  /* 0x00000004000d7202 */ /* 0x000fce0000000f00 */
[----:B------:R-:W-:Y:S05]  /*4a90*/  WARPSYNC.COLLECTIVE R15, `(.L_x_11910) ;  /* 0x000000000f087348 */ /* 0x000fea0003c00000 */
[----:B------:R0:W1:Y:S02]  /*4aa0*/  SHFL.BFLY P6, R14, R13, R12, R11 ;  /* 0x0c00000c0d0e7389 */ /* 0x00006400000c000b */
[----:B01----:R-:W-:Y:S01]  /*4ab0*/  ENDCOLLECTIVE ;  /* 0x000000000000791b */ /* 0x003fe20003800000 */
.L_x_11910:
[----:B------:R-:W-:Y:S01]  /*4ac0*/  IMAD.MOV.U32 R12, RZ, RZ, 0x1 ;  /* 0x00000001ff0c7424 */ /* 0x000fe200078e00ff */
[----:B------:R-:W-:-:S04]  /*4ad0*/  FMNMX.FTZ R5, R4, R14, !PT ;  /* 0x0000000e04057209 */ /* 0x000fc80007810000 */
[----:B------:R-:W-:-:S07]  /*4ae0*/  MOV R13, R5 ;  /* 0x00000005000d7202 */ /* 0x000fce0000000f00 */
[----:B------:R-:W-:Y:S05]  /*4af0*/  WARPSYNC.COLLECTIVE R15, `(.L_x_11911) ;  /* 0x000000000f087348 */ /* 0x000fea0003c00000 */
[----:B------:R0:W1:Y:S02]  /*4b00*/  SHFL.BFLY P6, R14, R13, R12, R11 ;  /* 0x0c00000c0d0e7389 */ /* 0x00006400000c000b */
[----:B01----:R-:W-:Y:S01]  /*4b10*/  ENDCOLLECTIVE ;  /* 0x000000000000791b */ /* 0x003fe20003800000 */
.L_x_11911:
[----:B------:R-:W-:Y:S05]  /*4b20*/  BRA `(.L_x_11912) ;  /* 0xffffffc0002c7947 */ /* 0x000fea000383ffff */
.L_x_11897:
[----:B------:R-:W-:Y:S01]  /*4b30*/  HFMA2.MMA R12, -RZ, RZ, 0, 1.1920928955078125e-07 ;  /* 0x00000002ff0c7435 */ /* 0x000fe200000001ff */
[----:B------:R-:W-:Y:S01]  /*4b40*/  IMAD.MOV.U32 R13, RZ, RZ, RZ ;  /* 0x000000ffff0d7224 */ /* 0x000fe200078e00ff */
[----:B------:R-:W-:Y:S01]  /*4b50*/  MOV R15, 0xffffffff ;  /* 0xffffffff000f7802 */ /* 0x000fe20000000f00 */
[----:B-1----:R-:W-:-:S08]  /*4b60*/  IMAD.MOV.U32 R11, RZ, RZ, 0x1f ;  /* 0x0000001fff0b7424 */ /* 0x002fd000078e00ff */
[----:B0-----:R-:W-:Y:S05]  /*4b70*/  WARPSYNC.COLLECTIVE R15, `(.L_x_11913) ;  /* 0x000000000f087348 */ /* 0x001fea0003c00000 */
[----:B------:R1:W2:Y:S02]  /*4b80*/  SHFL.BFLY P6, R14, R13, R12, R11 ;  /* 0x0c00000c0d0e7389 */ /* 0x0002a400000c000b */
[----:B012---:R-:W-:Y:S01]  /*4b90*/  ENDCOLLECTIVE ;  /* 0x000000000000791b */ /* 0x007fe20003800000 */
.L_x_11913:
[----:B------:R-:W-:Y:S02]  /*4ba0*/  IMAD.MOV.U32 R12, RZ, RZ, 0x1 ;  /* 0x00000001ff0c7424 */ /* 0x000fe400078e00ff */
[----:B------:R-:W-:-:S04]  /*4bb0*/  IMAD.MOV.U32 R37, RZ, RZ, R14 ;  /* 0x000000ffff257224 */ /* 0x000fc800078e000e */
[----:B------:R-:W-:-:S05]  /*4bc0*/  FADD.FTZ R37, RZ, R37 ;  /* 0x00000025ff257221 */ /* 0x000fca0000010000 */
[----:B------:R-:W-:-:S07]  /*4bd0*/  MOV R13, R37 ;  /* 0x00000025000d7202 */ /* 0x000fce0000000f00 */
[----:B------:R-:W-:Y:S05]  /*4be0*/  WARPSYNC.COLLECTIVE R15, `(.L_x_11914) ;  /* 0x000000000f087348 */ /* 0x000fea0003c00000 */
[----:B------:R0:W1:Y:S02]  /*4bf0*/  SHFL.BFLY P6, R14, R13, R12, R11 ;  /* 0x0c00000c0d0e7389 */ /* 0x00006400000c000b */
[----:B01----:R-:W-:Y:S01]  /*4c00*/  ENDCOLLECTIVE ;  /* 0x000000000000791b */ /* 0x003fe20003800000 */
.L_x_11914:
[----:B------:R-:W-:Y:S01]  /*4c10*/  HFMA2.MMA R12, -RZ, RZ, 0, 1.1920928955078125e-07 ;  /* 0x00000002ff0c7435 */ /* 0x000fe200000001ff */
[----:B------:R-:W-:Y:S01]  /*4c20*/  IMAD.MOV.U32 R13, RZ, RZ, RZ ;  /* 0x000000ffff0d7224 */ /* 0x000fe200078e00ff */
[----:B------:R-:W-:-:S09]  /*4c30*/  MOV R8, R14 ;  /* 0x0000000e00087202 */ /* 0x000fd20000000f00 */
[----:B------:R-:W-:Y:S05]  /*4c40*/  WARPSYNC.COLLECTIVE R15, `(.L_x_11915) ;  /* 0x000000000f087348 */ /* 0x000fea0003c00000 */
[----:B------:R0:W1:Y:S02]  /*4c50*/  SHFL.BFLY P6, R14, R13, R12, R11 ;  /* 0x0c00000c0d0e7389 */ /* 0x00006400000c000b */
[----:B01----:R-:W-:Y:S01]  /*4c60*/  ENDCOLLECTIVE ;  /* 0x000000000000791b */ /* 0x003fe20003800000 */
.L_x_11915:
        /* <DEDUP_REMOVED lines=8> */
.L_x_11916:
[----:B------:R-:W-:Y:S01]  /*4cf0*/  HFMA2.MMA R12, -RZ, RZ, 0, 1.1920928955078125e-07 ;  /* 0x00000002ff0c7435 */ /* 0x000fe200000001ff */
[----:B------:R-:W-:Y:S01]  /*4d00*/  IMAD.MOV.U32 R13, RZ, RZ, RZ ;  /* 0x000000ffff0d7224 */ /* 0x000fe200078e00ff */
[----:B------:R-:W-:-:S09]  /*4d10*/  MOV R7, R14 ;  /* 0x0000000e00077202 */ /* 0x000fd20000000f00 */
[----:B------:R-:W-:Y:S05]  /*4d20*/  WARPSYNC.COLLECTIVE R15, `(.L_x_11917) ;  /* 0x000000000f087348 */ /* 0x000fea0003c00000 */
[----:B------:R0:W1:Y:S02]  /*4d30*/  SHFL.BFLY P6, R14, R13, R12, R11 ;  /* 0x0c00000c0d0e7389 */ /* 0x00006400000c000b */
[----:B01----:R-:W-:Y:S01]  /*4d40*/  ENDCOLLECTIVE ;  /* 0x000000000000791b */ /* 0x003fe20003800000 */
.L_x_11917:
        /* <DEDUP_REMOVED lines=8> */
.L_x_11918:
[----:B------:R-:W-:Y:S01]  /*4dd0*/  HFMA2.MMA R12, -RZ, RZ, 0, 1.1920928955078125e-07 ;  /* 0x00000002ff0c7435 */ /* 0x000fe200000001ff */
[----:B------:R-:W-:Y:S01]  /*4de0*/  IMAD.MOV.U32 R13, RZ, RZ, RZ ;  /* 0x000000ffff0d7224 */ /* 0x000fe200078e00ff */
[----:B------:R-:W-:-:S09]  /*4df0*/  MOV R33, R14 ;  /* 0x0000000e00217202 */ /* 0x000fd20000000f00 */
[----:B------:R-:W-:Y:S05]  /*4e00*/  WARPSYNC.COLLECTIVE R15, `(.L_x_11919) ;  /* 0x000000000f087348 */ /* 0x000fea0003c00000 */
[----:B------:R0:W1:Y:S02]  /*4e10*/  SHFL.BFLY P6, R14, R13, R12, R11 ;  /* 0x0c00000c0d0e7389 */ /* 0x00006400000c000b */
[----:B01----:R-:W-:Y:S01]  /*4e20*/  ENDCOLLECTIVE ;  /* 0x000000000000791b */ /* 0x003fe20003800000 */
.L_x_11919:
        /* <DEDUP_REMOVED lines=8> */
.L_x_11920:
[----:B------:R-:W-:Y:S01]  /*4eb0*/  HFMA2.MMA R12, -RZ, RZ, 0, 1.1920928955078125e-07 ;  /* 0x00000002ff0c7435 */ /* 0x000fe200000001ff */
[----:B------:R-:W-:Y:S01]  /*4ec0*/  IMAD.MOV.U32 R13, RZ, RZ, RZ ;  /* 0x000000ffff0d7224 */ /* 0x000fe200078e00ff */
[----:B------:R-:W-:-:S09]  /*4ed0*/  MOV R28, R14 ;  /* 0x0000000e001c7202 */ /* 0x000fd20000000f00 */
[----:B------:R-:W-:Y:S05]  /*4ee0*/  WARPSYNC.COLLECTIVE R15, `(.L_x_11921) ;  /* 0x000000000f087348 */ /* 0x000fea0003c00000 */
[----:B------:R0:W1:Y:S02]  /*4ef0*/  SHFL.BFLY P6, R14, R13, R12, R11 ;  /* 0x0c00000c0d0e7389 */ /* 0x00006400000c000b */
[----:B01----:R-:W-:Y:S01]  /*4f00*/  ENDCOLLECTIVE ;  /* 0x000000000000791b */ /* 0x003fe20003800000 */
.L_x_11921:
        /* <DEDUP_REMOVED lines=8> */
.L_x_11922:
[----:B------:R-:W-:Y:S01]  /*4f90*/  HFMA2.MMA R12, -RZ, RZ, 0, 1.1920928955078125e-07 ;  /* 0x00000002ff0c7435 */ /* 0x000fe200000001ff */
[----:B------:R-:W-:Y:S01]  /*4fa0*/  IMAD.MOV.U32 R13, RZ, RZ, RZ ;  /* 0x000000ffff0d7224 */ /* 0x000fe200078e00ff */
[----:B------:R-:W-:-:S09]  /*4fb0*/  MOV R25, R14 ;  /* 0x0000000e00197202 */ /* 0x000fd20000000f00 */
[----:B------:R-:W-:Y:S05]  /*4fc0*/  WARPSYNC.COLLECTIVE R15, `(.L_x_11923) ;  /* 0x000000000f087348 */ /* 0x000fea0003c00000 */
[----:B------:R0:W1:Y:S02]  /*4fd0*/  SHFL.BFLY P6, R14, R13, R12, R11 ;  /* 0x0c00000c0d0e7389 */ /* 0x00006400000c000b */
[----:B01----:R-:W-:Y:S01]  /*4fe0*/  ENDCOLLECTIVE ;  /* 0x000000000000791b */ /* 0x003fe20003800000 */
.L_x_11923:
        /* <DEDUP_REMOVED lines=8> */
.L_x_11924:
[----:B------:R-:W-:Y:S01]  /*5070*/  HFMA2.MMA R12, -RZ, RZ, 0, 1.1920928955078125e-07 ;  /* 0x00000002ff0c7435 */ /* 0x000fe200000001ff */
[----:B------:R-:W-:Y:S01]  /*5080*/  IMAD.MOV.U32 R13, RZ, RZ, RZ ;  /* 0x000000ffff0d7224 */ /* 0x000fe200078e00ff */
[----:B------:R-:W-:-:S09]  /*5090*/  MOV R26, R14 ;  /* 0x0000000e001a7202 */ /* 0x000fd20000000f00 */
[----:B------:R-:W-:Y:S05]  /*50a0*/  WARPSYNC.COLLECTIVE R15, `(.L_x_11925) ;  /* 0x000000000f087348 */ /* 0x000fea0003c00000 */
[----:B------:R0:W1:Y:S02]  /*50b0*/  SHFL.BFLY P6, R14, R13, R12, R11 ;  /* 0x0c00000c0d0e7389 */ /* 0x00006400000c000b */
[----:B01----:R-:W-:Y:S01]  /*50c0*/  ENDCOLLECTIVE ;  /* 0x000000000000791b */ /* 0x003fe20003800000 */
.L_x_11925:
        /* <DEDUP_REMOVED lines=8> */
.L_x_11926:
[----:B------:R-:W-:Y:S01]  /*5150*/  HFMA2.MMA R12, -RZ, RZ, 0, 1.1920928955078125e-07 ;  /* 0x00000002ff0c7435 */ /* 0x000fe200000001ff */
[----:B------:R-:W-:Y:S01]  /*5160*/  IMAD.MOV.U32 R13, RZ, RZ, RZ ;  /* 0x000000ffff0d7224 */ /* 0x000fe200078e00ff */
[----:B------:R-:W-:-:S09]  /*5170*/  MOV R31, R14 ;  /* 0x0000000e001f7202 */ /* 0x000fd20000000f00 */
[----:B------:R-:W-:Y:S05]  /*5180*/  WARPSYNC.COLLECTIVE R15, `(.L_x_11927) ;  /* 0x000000000f087348 */ /* 0x000fea0003c00000 */
[----:B------:R0:W1:Y:S02]  /*5190*/  SHFL.BFLY P6, R14, R13, R12, R11 ;  /* 0x0c00000c0d0e7389 */ /* 0x00006400000c000b */
[----:B01----:R-:W-:Y:S01]  /*51a0*/  ENDCOLLECTIVE ;  /* 0x000000000000791b */ /* 0x003fe20003800000 */
.L_x_11927:
        /* <DEDUP_REMOVED lines=8> */
.L_x_11928:
[----:B------:R-:W-:Y:S01]  /*5230*/  HFMA2.MMA R12, -RZ, RZ, 0, 1.1920928955078125e-07 ;  /* 0x00000002ff0c7435 */ /* 0x000fe200000001ff */
[----:B------:R-:W-:Y:S01]  /*5240*/  IMAD.MOV.U32 R13, RZ, RZ, RZ ;  /* 0x000000ffff0d7224 */ /* 0x000fe200078e00ff */
[----:B------:R-:W-:-:S09]  /*5250*/  MOV R29, R14 ;  /* 0x0000000e001d7202 */ /* 0x000fd20000000f00 */
[----:B------:R-:W-:Y:S05]  /*5260*/  WARPSYNC.COLLECTIVE R15, `(.L_x_11929) ;  /* 0x000000000f087348 */ /* 0x000fea0003c00000 */
[----:B------:R0:W1:Y:S02]  /*5270*/  SHFL.BFLY P6, R14, R13, R12, R11 ;  /* 0x0c00000c0d0e7389 */ /* 0x00006400000c000b */
[----:B01----:R-:W-:Y:S01]  /*5280*/  ENDCOLLECTIVE ;  /* 0x000000000000791b */ /* 0x003fe20003800000 */
.L_x_11929:
        /* <DEDUP_REMOVED lines=8> */
.L_x_11930:
[----:B------:R-:W-:Y:S01]  /*5310*/  HFMA2.MMA R12, -RZ, RZ, 0, 1.1920928955078125e-07 ;  /* 0x00000002ff0c7435 */ /* 0x000fe200000001ff */
[----:B------:R-:W-:Y:S01]  /*5320*/  IMAD.MOV.U32 R13, RZ, RZ, RZ ;  /* 0x000000ffff0d7224 */ /* 0x000fe200078e00ff */
[----:B------:R-:W-:-:S09]  /*5330*/  MOV R16, R14 ;  /* 0x0000000e00107202 */ /* 0x000fd20000000f00 */
[----:B------:R-:W-:Y:S05]  /*5340*/  WARPSYNC.COLLECTIVE R15, `(.L_x_11931) ;  /* 0x000000000f087348 */ /* 0x000fea0003c00000 */
[----:B------:R0:W1:Y:S02]  /*5350*/  SHFL.BFLY P6, R14, R13, R12, R11 ;  /* 0x0c00000c0d0e7389 */ /* 0x00006400000c000b */
[----:B01----:R-:W-:Y:S01]  /*5360*/  ENDCOLLECTIVE ;  /* 0x000000000000791b */ /* 0x003fe20003800000 */
.L_x_11931:
        /* <DEDUP_REMOVED lines=8> */
.L_x_11932:
[----:B------:R-:W-:Y:S01]  /*53f0*/  HFMA2.MMA R12, -RZ, RZ, 0, 1.1920928955078125e-07 ;  /* 0x00000002ff0c7435 */ /* 0x000fe200000001ff */
[----:B------:R-:W-:Y:S01]  /*5400*/  IMAD.MOV.U32 R13, RZ, RZ, RZ ;  /* 0x000000ffff0d7224 */ /* 0x000fe200078e00ff */
[----:B------:R-:W-:-:S09]  /*5410*/  MOV R27, R14 ;  /* 0x0000000e001b7202 */ /* 0x000fd20000000f00 */
[----:B------:R-:W-:Y:S05]  /*5420*/  WARPSYNC.COLLECTIVE R15, `(.L_x_11933) ;  /* 0x000000000f087348 */ /* 0x000fea0003c00000 */
[----:B------:R0:W1:Y:S02]  /*5430*/  SHFL.BFLY P6, R14, R13, R12, R11 ;  /* 0x0c00000c0d0e7389 */ /* 0x00006400000c000b */
[----:B01----:R-:W-:Y:S01]  /*5440*/  ENDCOLLECTIVE ;  /* 0x000000000000791b */ /* 0x003fe20003800000 */
.L_x_11933:
        /* <DEDUP_REMOVED lines=8> */
.L_x_11934:
[----:B------:R-:W-:Y:S01]  /*54d0*/  HFMA2.MMA R12, -RZ, RZ, 0, 1.1920928955078125e-07 ;  /* 0x00000002ff0c7435 */ /* 0x000fe200000001ff */
[----:B------:R-:W-:Y:S01]  /*54e0*/  IMAD.MOV.U32 R13, RZ, RZ, RZ ;  /* 0x000000ffff0d7224 */ /* 0x000fe200078e00ff */
[----:B------:R-:W-:-:S09]  /*54f0*/  MOV R20, R14 ;  /* 0x0000000e00147202 */ /* 0x000fd20000000f00 */
[----:B------:R-:W-:Y:S05]  /*5500*/  WARPSYNC.COLLECTIVE R15, `(.L_x_11935) ;  /* 0x000000000f087348 */ /* 0x000fea0003c00000 */
[----:B------:R0:W1:Y:S02]  /*5510*/  SHFL.BFLY P6, R14, R13, R12, R11 ;  /* 0x0c00000c0d0e7389 */ /* 0x00006400000c000b */
[----:B01----:R-:W-:Y:S01]  /*5520*/  ENDCOLLECTIVE ;  /* 0x000000000000791b */ /* 0x003fe20003800000 */
.L_x_11935:
        /* <DEDUP_REMOVED lines=8> */
.L_x_11936:
[----:B------:R-:W-:Y:S01]  /*55b0*/  HFMA2.MMA R12, -RZ, RZ, 0, 1.1920928955078125e-07 ;  /* 0x00000002ff0c7435 */ /* 0x000fe200000001ff */
[----:B------:R-:W-:Y:S01]  /*55c0*/  IMAD.MOV.U32 R13, RZ, RZ, RZ ;  /* 0x000000ffff0d7224 */ /* 0x000fe200078e00ff */
[----:B------:R-:W-:-:S09]  /*55d0*/  MOV R19, R14 ;  /* 0x0000000e00137202 */ /* 0x000fd20000000f00 */
[----:B------:R-:W-:Y:S05]  /*55e0*/  WARPSYNC.COLLECTIVE R15, `(.L_x_11937) ;  /* 0x000000000f087348 */ /* 0x000fea0003c00000 */
[----:B------:R0:W1:Y:S02]  /*55f0*/  SHFL.BFLY P6, R14, R13, R12, R11 ;  /* 0x0c00000c0d0e7389 */ /* 0x00006400000c000b */
[----:B01----:R-:W-:Y:S01]  /*5600*/  ENDCOLLECTIVE ;  /* 0x000000000000791b */ /* 0x003fe20003800000 */
.L_x_11937:
        /* <DEDUP_REMOVED lines=8> */
.L_x_11938:
[----:B------:R-:W-:Y:S01]  /*5690*/  HFMA2.MMA R12, -RZ, RZ, 0, 1.1920928955078125e-07 ;  /* 0x00000002ff0c7435 */ /* 0x000fe200000001ff */
[----:B------:R-:W-:Y:S01]  /*56a0*/  IMAD.MOV.U32 R13, RZ, RZ, RZ ;  /* 0x000000ffff0d7224 */ /* 0x000fe200078e00ff */
[----:B------:R-:W-:-:S09]  /*56b0*/  MOV R24, R14 ;  /* 0x0000000e00187202 */ /* 0x000fd20000000f00 */
[----:B------:R-:W-:Y:S05]  /*56c0*/  WARPSYNC.COLLECTIVE R15, `(.L_x_11939) ;  /* 0x000000000f087348 */ /* 0x000fea0003c00000 */
[----:B------:R0:W1:Y:S02]  /*56d0*/  SHFL.BFLY P6, R14, R13, R12, R11 ;  /* 0x0c00000c0d0e7389 */ /* 0x00006400000c000b */
[----:B01----:R-:W-:Y:S01]  /*56e0*/  ENDCOLLECTIVE ;  /* 0x000000000000791b */ /* 0x003fe20003800000 */
.L_x_11939:
[----:B------:R-:W-:Y:S01]  /*56f0*/  FADD.FTZ R21, R21, R24 ;  /* 0x0000001815157221 */ /* 0x000fe20000010000 */
[----:B------:R-:W-:Y:S02]  /*5700*/  IMAD.MOV.U32 R12, RZ, RZ, 0x1 ;  /* 0x00000001ff0c7424 */ /* 0x000fe400078e00ff */
[----:B------:R-:W-:-:S05]  /*5710*/  FADD.FTZ R22, RZ, R14 ;  /* 0x0000000eff167221 */ /* 0x000fca0000010000 */
[----:B------:R-:W-:-:S07]  /*5720*/  MOV R13, R22 ;  /* 0x00000016000d7202 */ /* 0x000fce0000000f00 */
[----:B------:R-:W-:Y:S05]  /*5730*/  WARPSYNC.COLLECTIVE R15, `(.L_x_11940) ;  /* 0x000000000f087348 */ /* 0x000fea0003c00000 */
[----:B------:R0:W1:Y:S02]  /*5740*/  SHFL.BFLY P6, R14, R13, R12, R11 ;  /* 0x0c00000c0d0e7389 */ /* 0x00006400000c000b */
[----:B01----:R-:W-:Y:S01]  /*5750*/  ENDCOLLECTIVE ;  /* 0x000000000000791b */ /* 0x003fe20003800000 */
.L_x_11940:
[----:B------:R-:W-:Y:S01]  /*5760*/  HFMA2.MMA R13, -RZ, RZ, 0, 0 ;  /* 0x00000000ff0d7435 */ /* 0x000fe200000001ff */
[----:B------:R-:W-:Y:S01]  /*5770*/  IMAD.MOV.U32 R12, RZ, RZ, 0x2 ;  /* 0x00000002ff0c7424 */ /* 0x000fe200078e00ff */
[----:B------:R-:W-:-:S09]  /*5780*/  MOV R23, R14 ;  /* 0x0000000e00177202 */ /* 0x000fd20000000f00 */
[----:B------:R-:W-:Y:S05]  /*5790*/  WARPSYNC.COLLECTIVE R15, `(.L_x_11941) ;  /* 0x000000000f087348 */ /* 0x000fea0003c00000 */
[----:B------:R0:W1:Y:S02]  /*57a0*/  SHFL.BFLY P6, R14, R13, R12, R11 ;  /* 0x0c00000c0d0e7389 */ /* 0x00006400000c000b */
[----:B01----:R-:W-:Y:S01]  /*57b0*/  ENDCOLLECTIVE ;  /* 0x000000000000791b */ /* 0x003fe20003800000 */
.L_x_11941:
[----:B------:R-:W-:Y:S01]  /*57c0*/  FADD.FTZ R22, R22, R23 ;  /* 0x0000001716167221 */ /* 0x000fe20000010000 */
[----:B------:R-:W-:Y:S01]  /*57d0*/  HFMA2.MMA R12, -RZ, RZ, 0, 5.9604644775390625e-08 ;  /* 0x00000001ff0c7435 */ /* 0x000fe200000001ff */
[----:B------:R-:W-:-:S05]  /*57e0*/  FADD.FTZ R25, RZ, R14 ;  /* 0x0000000eff197221 */ /* 0x000fca0000010000 */
[----:B------:R-:W-:-:S07]  /*57f0*/  MOV R13, R25 ;  /* 0x00000019000d7202 */ /* 0x000fce0000000f00 */
[----:B------:R-:W-:Y:S05]  /*5800*/  WARPSYNC.COLLECTIVE R15, `(.L_x_11942) ;  /* 0x000000000f087348 */ /* 0x000fea0003c00000 */
[----:B------:R0:W1:Y:S02]  /*5810*/  SHFL.BFLY P6, R14, R13, R12, R11 ;  /* 0x0c00000c0d0e7389 */ /* 0x00006400000c000b */
[----:B01----:R-:W-:Y:S01]  /*5820*/  ENDCOLLECTIVE ;  /* 0x000000000000791b */ /* 0x003fe20003800000 */
.L_x_11942:
[----:B------:R-:W-:Y:S01]  /*5830*/  HFMA2.MMA R12, -RZ, RZ, 0, 1.1920928955078125e-07 ;  /* 0x00000002ff0c7435 */ /* 0x000fe200000001ff */
[----:B------:R-:W-:Y:S01]  /*5840*/  MOV R13, RZ ;  /* 0x000000ff000d7202 */ /* 0x000fe20000000f00 */
[----:B------:R-:W-:-:S09]  /*5850*/  IMAD.MOV.U32 R29, RZ, RZ, R14 ;  /* 0x000000ffff1d7224 */ /* 0x000fd200078e000e */
[----:B------:R-:W-:Y:S05]  /*5860*/  WARPSYNC.COLLECTIVE R15, `(.L_x_11943) ;  /* 0x000000000f087348 */ /* 0x000fea0003c00000 */
[----:B------:R0:W1:Y:S02]  /*5870*/  SHFL.BFLY P6, R14, R13, R12, R11 ;  /* 0x0c00000c0d0e7389 */ /* 0x00006400000c000b */
[----:B01----:R-:W-:Y:S01]  /*5880*/  ENDCOLLECTIVE ;  /* 0x000000000000791b */ /* 0x003fe20003800000 */
.L_x_11943:
        /* <DEDUP_REMOVED lines=8> */
.L_x_11944:
[----:B------:R-:W-:Y:S01]  /*5910*/  HFMA2.MMA R12, -RZ, RZ, 0, 1.1920928955078125e-07 ;  /* 0x00000002ff0c7435 */ /* 0x000fe200000001ff */
[----:B------:R-:W-:Y:S01]  /*5920*/  MOV R13, RZ ;  /* 0x000000ff000d7202 */ /* 0x000fe20000000f00 */
[----:B------:R-:W-:-:S09]  /*5930*/  IMAD.MOV.U32 R33, RZ, RZ, R14 ;  /* 0x000000ffff217224 */ /* 0x000fd200078e000e */
[----:B------:R-:W-:Y:S05]  /*5940*/  WARPSYNC.COLLECTIVE R15, `(.L_x_11945) ;  /* 0x000000000f087348 */ /* 0x000fea0003c00000 */
[----:B------:R0:W1:Y:S02]  /*5950*/  SHFL.BFLY P6, R14, R13, R12, R11 ;  /* 0x0c00000c0d0e7389 */ /* 0x00006400000c000b */
[----:B01----:R-:W-:Y:S01]  /*5960*/  ENDCOLLECTIVE ;  /* 0x000000000000791b */ /* 0x003fe20003800000 */
.L_x_11945:
        /* <DEDUP_REMOVED lines=8> */
.L_x_11946:
[----:B------:R-:W-:Y:S01]  /*59f0*/  HFMA2.MMA R12, -RZ, RZ, 0, 1.1920928955078125e-07 ;  /* 0x00000002ff0c7435 */ /* 0x000fe200000001ff */
[----:B------:R-:W-:Y:S01]  /*5a00*/  MOV R13, RZ ;  /* 0x000000ff000d7202 */ /* 0x000fe20000000f00 */
[----:B------:R-:W-:-:S09]  /*5a10*/  IMAD.MOV.U32 R19, RZ, RZ, R14 ;  /* 0x000000ffff137224 */ /* 0x000fd200078e000e */
[----:B------:R-:W-:Y:S05]  /*5a20*/  WARPSYNC.COLLECTIVE R15, `(.L_x_11947) ;  /* 0x000000000f087348 */ /* 0x000fea0003c00000 */
[----:B------:R0:W1:Y:S02]  /*5a30*/  SHFL.BFLY P6, R14, R13, R12, R11 ;  /* 0x0c00000c0d0e7389 */ /* 0x00006400000c000b */
[----:B01----:R-:W-:Y:S01]  /*5a40*/  ENDCOLLECTIVE ;  /* 0x000000000000791b */ /* 0x003fe20003800000 */
.L_x_11947:
        /* <DEDUP_REMOVED lines=8> */
.L_x_11948:
[----:B------:R-:W-:Y:S01]  /*5ad0*/  HFMA2.MMA R12, -RZ, RZ, 0, 1.1920928955078125e-07 ;  /* 0x00000002ff0c7435 */ /* 0x000fe200000001ff */
[----:B------:R-:W-:Y:S01]  /*5ae0*/  MOV R13, RZ ;  /* 0x000000ff000d7202 */ /* 0x000fe20000000f00 */
[----:B------:R-:W-:-:S09]  /*5af0*/  IMAD.MOV.U32 R23, RZ, RZ, R14 ;  /* 0x000000ffff177224 */ /* 0x000fd200078e000e */
[----:B------:R-:W-:Y:S05]  /*5b00*/  WARPSYNC.COLLECTIVE R15, `(.L_x_11949) ;  /* 0x000000000f087348 */ /* 0x000fea0003c00000 */
[----:B------:R0:W1:Y:S02]  /*5b10*/  SHFL.BFLY P6, R14, R13, R12, R11 ;  /* 0x0c00000c0d0e7389 */ /* 0x00006400000c000b */
[----:B01----:R-:W-:Y:S01]  /*5b20*/  ENDCOLLECTIVE ;  /* 0x000000000000791b */ /* 0x003fe20003800000 */
.L_x_11949:
        /* <DEDUP_REMOVED lines=8> */
.L_x_11950:
[----:B------:R-:W-:Y:S01]  /*5bb0*/  HFMA2.MMA R12, -RZ, RZ, 0, 1.1920928955078125e-07 ;  /* 0x00000002ff0c7435 */ /* 0x000fe200000001ff */
[----:B------:R-:W-:Y:S01]  /*5bc0*/  MOV R13, RZ ;  /* 0x000000ff000d7202 */ /* 0x000fe20000000f00 */
[----:B------:R-:W-:-:S09]  /*5bd0*/  IMAD.MOV.U32 R27, RZ, RZ, R14 ;  /* 0x000000ffff1b7224 */ /* 0x000fd200078e000e */
[----:B------:R-:W-:Y:S05]  /*5be0*/  WARPSYNC.COLLECTIVE R15, `(.L_x_11951) ;  /* 0x000000000f087348 */ /* 0x000fea0003c00000 */
[----:B------:R0:W1:Y:S02]  /*5bf0*/  SHFL.BFLY P6, R14, R13, R12, R11 ;  /* 0x0c00000c0d0e7389 */ /* 0x00006400000c000b */
[----:B01----:R-:W-:Y:S01]  /*5c00*/  ENDCOLLECTIVE ;  /* 0x000000000000791b */ /* 0x003fe20003800000 */
.L_x_11951:
        /* <DEDUP_REMOVED lines=8> */
.L_x_11952:
[----:B------:R-:W-:Y:S01]  /*5c90*/  HFMA2.MMA R12, -RZ, RZ, 0, 1.1920928955078125e-07 ;  /* 0x00000002ff0c7435 */ /* 0x000fe200000001ff */
[----:B------:R-:W-:Y:S01]  /*5ca0*/  MOV R13, RZ ;  /* 0x000000ff000d7202 */ /* 0x000fe20000000f00 */
[----:B------:R-:W-:-:S09]  /*5cb0*/  IMAD.MOV.U32 R29, RZ, RZ, R14 ;  /* 0x000000ffff1d7224 */ /* 0x000fd200078e000e */
[----:B------:R-:W-:Y:S05]  /*5cc0*/  WARPSYNC.COLLECTIVE R15, `(.L_x_11953) ;  /* 0x000000000f087348 */ /* 0x000fea0003c00000 */
[----:B------:R0:W1:Y:S02]  /*5cd0*/  SHFL.BFLY P6, R14, R13, R12, R11 ;  /* 0x0c00000c0d0e7389 */ /* 0x00006400000c000b */
[----:B01----:R-:W-:Y:S01]  /*5ce0*/  ENDCOLLECTIVE ;  /* 0x000000000000791b */ /* 0x003fe20003800000 */
.L_x_11953:
        /* <DEDUP_REMOVED lines=8> */
.L_x_11954:
[----:B------:R-:W-:Y:S01]  /*5d70*/  HFMA2.MMA R12, -RZ, RZ, 0, 1.1920928955078125e-07 ;  /* 0x00000002ff0c7435 */ /* 0x000fe200000001ff */
[----:B------:R-:W-:Y:S01]  /*5d80*/  MOV R13, RZ ;  /* 0x000000ff000d7202 */ /* 0x000fe20000000f00 */
[----:B------:R-:W-:-:S09]  /*5d90*/  IMAD.MOV.U32 R31, RZ, RZ, R14 ;  /* 0x000000ffff1f7224 */ /* 0x000fd200078e000e */
[----:B------:R-:W-:Y:S05]  /*5da0*/  WARPSYNC.COLLECTIVE R15, `(.L_x_11955) ;  /* 0x000000000f087348 */ /* 0x000fea0003c00000 */
[----:B------:R0:W1:Y:S02]  /*5db0*/  SHFL.BFLY P6, R14, R13, R12, R11 ;  /* 0x0c00000c0d0e7389 */ /* 0x00006400000c000b */
[----:B01----:R-:W-:Y:S01]  /*5dc0*/  ENDCOLLECTIVE ;  /* 0x000000000000791b */ /* 0x003fe20003800000 */
.L_x_11955:
        /* <DEDUP_REMOVED lines=8> */
.L_x_11956:
[----:B------:R-:W-:Y:S01]  /*5e50*/  IMAD.MOV.U32 R13, RZ, RZ, RZ ;  /* 0x000000ffff0d7224 */ /* 0x000fe200078e00ff */
[----:B------:R-:W-:Y:S01]  /*5e60*/  MOV R12, 0x2 ;  /* 0x00000002000c7802 */ /* 0x000fe20000000f00 */
[----:B------:R-:W-:-:S07]  /*5e70*/  FADD.FTZ R20, R30, R14 ;  /* 0x0000000e1e147221 */ /* 0x000fce0000010000 */
[----:B------:R-:W-:Y:S05]  /*5e80*/  WARPSYNC.COLLECTIVE R15, `(.L_x_11957) ;  /* 0x000000000f087348 */ /* 0x000fea0003c00000 */
[----:B------:R0:W1:Y:S02]  /*5e90*/  SHFL.BFLY P6, R14, R13, R12, R11 ;  /* 0x0c00000c0d0e7389 */ /* 0x00006400000c000b */
[----:B01----:R-:W-:Y:S01]  /*5ea0*/  ENDCOLLECTIVE ;  /* 0x000000000000791b */ /* 0x003fe20003800000 */
.L_x_11957:
[----:B------:R-:W-:Y:S02]  /*5eb0*/  IMAD.MOV.U32 R12, RZ, RZ, 0x1 ;  /* 0x00000001ff0c7424 */ /* 0x000fe400078e00ff */
[----:B------:R-:W-:-:S05]  /*5ec0*/  FADD.FTZ R32, RZ, R14 ;  /* 0x0000000eff207221 */ /* 0x000fca0000010000 */
[----:B------:R-:W-:-:S07]  /*5ed0*/  MOV R13, R32 ;  /* 0x00000020000d7202 */ /* 0x000fce0000000f00 */
[----:B------:R-:W-:Y:S05]  /*5ee0*/  WARPSYNC.COLLECTIVE R15, `(.L_x_11958) ;  /* 0x000000000f087348 */ /* 0x000fea0003c00000 */
[----:B------:R0:W1:Y:S02]  /*5ef0*/  SHFL.BFLY P6, R14, R13, R12, R11 ;  /* 0x0c00000c0d0e7389 */ /* 0x00006400000c000b */
[----:B01----:R-:W-:Y:S01]  /*5f00*/  ENDCOLLECTIVE ;  /* 0x000000000000791b */ /* 0x003fe20003800000 */
.L_x_11958:
        /* <DEDUP_REMOVED lines=8> */
.L_x_11959:
[----:B------:R-:W-:Y:S01]  /*5f90*/  HFMA2.MMA R12, -RZ, RZ, 0, 5.9604644775390625e-08 ;  /* 0x00000001ff0c7435 */ /* 0x000fe200000001ff */
[----:B------:R-:W-:-:S05]  /*5fa0*/  MOV R19, R14 ;  /* 0x0000000e00137202 */ /* 0x000fca0000000f00 */
[----:B------:R-:W-:-:S04]  /*5fb0*/  FADD.FTZ R19, RZ, R19 ;  /* 0x00000013ff137221 */ /* 0x000fc80000010000 */
[----:B------:R-:W-:-:S07]  /*5fc0*/  IMAD.MOV.U32 R13, RZ, RZ, R19 ;  /* 0x000000ffff0d7224 */ /* 0x000fce00078e0013 */
[----:B------:R-:W-:Y:S05]  /*5fd0*/  WARPSYNC.COLLECTIVE R15, `(.L_x_11960) ;  /* 0x000000000f087348 */ /* 0x000fea0003c00000 */
[----:B------:R0:W1:Y:S02]  /*5fe0*/  SHFL.BFLY P6, R14, R13, R12, R11 ;  /* 0x0c00000c0d0e7389 */ /* 0x00006400000c000b */
[----:B01----:R-:W-:Y:S01]  /*5ff0*/  ENDCOLLECTIVE ;  /* 0x000000000000791b */ /* 0x003fe20003800000 */
.L_x_11960:
[----:B------:R-:W-:Y:S01]  /*6000*/  MOV R11, R27 ;  /* 0x0000001b000b7202 */ /* 0x000fe20000000f00 */
[----:B------:R-:W-:Y:S06]  /*6010*/  BRA `(.L_x_11961) ;  /* 0xffffffcc00fc7947 */ /* 0x000fec000383ffff */
.L_x_11962:
        /* <DEDUP_REMOVED lines=14> */
.L_x_28252:


//--------------------- .text._ZN4vllm25paged_attention_v1_kernelIthLi128ELi32ELi128ELNS_18Fp8KVCacheDataTypeE1ELb1EEEvPT_PKS2_PKT0_S8_ifPKiSA_iPKfiiiSC_SC_iiiii --------------------------
	.section	.text._ZN4vllm25paged_attention_v1_kernelIthLi128ELi32ELi128ELNS_18Fp8KVCacheDataTypeE1ELb1EEEvPT_PKS2_PKT0_S8_ifPKiSA_iPKfiiiSC_SC_iiiii,"ax",@progbits
	.align	128
        .global         _ZN4vllm25paged_attention_v1_kernelIthLi128ELi32ELi128ELNS_18Fp8KVCacheDataTypeE1ELb1EEEvPT_PKS2_PKT0_S8_ifPKiSA_iPKfiiiSC_SC_iiiii
        .type           _ZN4vllm25paged_attention_v1_kernelIthLi128ELi32ELi128ELNS_18Fp8KVCacheDataTypeE1ELb1EEEvPT_PKS2_PKT0_S8_ifPKiSA_iPKfiiiSC_SC_iiiii,@function
        .size           _ZN4vllm25paged_attention_v1_kernelIthLi128ELi32ELi128ELNS_18Fp8KVCacheDataTypeE1ELb1EEEvPT_PKS2_PKT0_S8_ifPKiSA_iPKfiiiSC_SC_iiiii,(.L_x_28253 - _ZN4vllm25paged_attention_v1_kernelIthLi128ELi32ELi128ELNS_18Fp8KVCacheDataTypeE1ELb1EEEvPT_PKS2_PKT0_S8_ifPKiSA_iPKfiiiSC_SC_iiiii)
        .other          _ZN4vllm25paged_attention_v1_kernelIthLi128ELi32ELi128ELNS_18Fp8KVCacheDataTypeE1ELb1EEEvPT_PKS2_PKT0_S8_ifPKiSA_iPKfiiiSC_SC_iiiii,@"STO_CUDA_ENTRY STV_DEFAULT"
_ZN4vllm25paged_attention_v1_kernelIthLi128ELi32ELi128ELNS_18Fp8KVCacheDataTypeE1ELb1EEEvPT_PKS2_PKT0_S8_ifPKiSA_iPKfiiiSC_SC_iiiii:
.text._ZN4vllm25paged_attention_v1_kernelIthLi128ELi32ELi128ELNS_18Fp8KVCacheDataTypeE1ELb1EEEvPT_PKS2_PKT0_S8_ifPKiSA_iPKfiiiSC_SC_iiiii:
        /* <DEDUP_REMOVED lines=105> */
.L_x_11963:
[----:B------:R-:W-:Y:S02]  /*0690*/  ULDC UR4, c[0x0][0x278] ;  /* 0x00009e0000047ab9 */ /* 0x000fe40000000800 */
[----:B------:R-:W-:-:S04]  /*06a0*/  IMAD R2, R24, UR4, R27 ;  /* 0x0000000418027c24 */ /* 0x000fc8000f8e021b */
[----:B------:R-:W-:-:S07]  /*06b0*/  IMAD R6, R2, R5, RZ ;  /* 0x0000000502067224 */ /* 0x000fce00078e02ff */
.L_x_11964:
        /* <DEDUP_REMOVED lines=25> */
.L_x_11968:
        /* <DEDUP_REMOVED lines=36> */
.L_x_11966:
[----:B------:R-:W-:Y:S05]  /*0a90*/  BSYNC B7 ;  /* 0x0000000000077941 */ /* 0x000fea0003800000 */
.L_x_11965:
        /* <DEDUP_REMOVED lines=13> */
.L_x_12009:
        /* <DEDUP_REMOVED lines=40> */
.L_x_11974:
        /* <DEDUP_REMOVED lines=11> */
.L_x_11973:
[----:B------:R-:W-:Y:S05]  /*0ea0*/  BSYNC B1 ;  /* 0x0000000000017941 */ /* 0x000fea0003800000 */
.L_x_11972:
        /* <DEDUP_REMOVED lines=14> */
.L_x_11977:
        /* <DEDUP_REMOVED lines=100> */
.L_x_11976:
[----:B------:R-:W-:Y:S05]  /*15d0*/  BSYNC B1 ;  /* 0x0000000000017941 */ /* 0x000fea0003800000 */
.L_x_11975:
        /* <DEDUP_REMOVED lines=55> */
.L_x_11979:
[----:B------:R-:W-:Y:S05]  /*1950*/  BSYNC B1 ;  /* 0x0000000000017941 */ /* 0x000fea0003800000 */
.L_x_11978:
        /* <DEDUP_REMOVED lines=26> */
.L_x_11971:
[----:B------:R-:W-:Y:S05]  /*1b00*/  BSYNC B0 ;  /* 0x0000000000007941 */ /* 0x000fea0003800000 */
.L_x_11970:
        /* <DEDUP_REMOVED lines=48> */
.L_x_11984:
        /* <DEDUP_REMOVED lines=8> */
.L_x_11983:
[----:B------:R-:W-:Y:S05]  /*1e90*/  BSYNC B1 ;  /* 0x0000000000017941 */ /* 0x000fea0003800000 */
.L_x_11982:
        /* <DEDUP_REMOVED lines=14> */
.L_x_11987:
        /* <DEDUP_REMOVED lines=52> */
.L_x_11986:
[----:B------:R-:W-:Y:S05]  /*22c0*/  BSYNC B1 ;  /* 0x0000000000017941 */ /* 0x000fea0003800000 */
.L_x_11985:
        /* <DEDUP_REMOVED lines=31> */
.L_x_11989:
[----:B------:R-:W-:Y:S05]  /*24c0*/  BSYNC B1 ;  /* 0x0000000000017941 */ /* 0x000fea0003800000 */
.L_x_11988:
        /* <DEDUP_REMOVED lines=14> */
.L_x_11981:
[----:B------:R-:W-:Y:S05]  /*25b0*/  BSYNC B0 ;  /* 0x0000000000007941 */ /* 0x000fea0003800000 */
.L_x_11980:
        /* <DEDUP_REMOVED lines=28> */
.L_x_11993:
        /* <DEDUP_REMOVED lines=33> */
.L_x_11991:
[----:B------:R-:W-:Y:S05]  /*2990*/  BSYNC B6 ;  /* 0x0000000000067941 */ /* 0x000fea0003800000 */
.L_x_11990:
        /* <DEDUP_REMOVED lines=61> */
.L_x_12042:
        /* <DEDUP_REMOVED lines=40> */
.L_x_11996:
[----:B------:R-:W-:Y:S05]  /*2ff0*/  BSYNC B0 ;  /* 0x0000000000007941 */ /* 0x000fea0003800000 */
.L_x_11995:
        /* <DEDUP_REMOVED lines=35> */
.L_x_11998:
[----:B------:R-:W-:Y:S05]  /*3230*/  BSYNC B0 ;  /* 0x0000000000007941 */ /* 0x000fea0003800000 */
.L_x_11997:
        /* <DEDUP_REMOVED lines=19> */
.L_x_12000:
[----:B------:R-:W-:Y:S05]  /*3370*/  BSYNC B0 ;  /* 0x0000000000007941 */ /* 0x000fea0003800000 */
.L_x_11999:
        /* <DEDUP_REMOVED lines=36> */
.L_x_12002:
[----:B------:R-:W-:Y:S05]  /*35c0*/  BSYNC B0 ;  /* 0x0000000000007941 */ /* 0x000fea0003800000 */
.L_x_12001:
        /* <DEDUP_REMOVED lines=132> */
.L_x_11967:
        /* <DEDUP_REMOVED lines=16> */
.L_x_11992:
        /* <DEDUP_REMOVED lines=16> */
.L_x_12003:
[----:B------:R-:W-:Y:S05]  /*4010*/  EXIT ;  /* 0x000000000000794d */ /* 0x000fea0003800000 */
.L_x_11969:
[----:B------:R-:W-:Y:S01]  /*4020*/  MOV R12, 0x10 ;  /* 0x00000010000c7802 */ /* 0x000fe20000000f00 */
[----:B------:R-:W-:Y:S01]  /*4030*/  IMAD.MOV.U32 R11, RZ, RZ, 0x1f ;  /* 0x0000001fff0b7424 */ /* 0x000fe200078e00ff */
[----:B------:R-:W-:Y:S01]  /*4040*/  MOV R15, 0xffffffff ;  /* 0xffffffff000f7802 */ /* 0x000fe20000000f00 */
[----:B------:R-:W-:-:S07]  /*4050*/  IMAD.MOV.U32 R2, RZ, RZ, -0x800001 ;  /* 0xff7fffffff027424 */ /* 0x000fce00078e00ff */
[----:B------:R-:W-:Y:S05]  /*4060*/  WARPSYNC.COLLECTIVE R15, `(.L_x_12004) ;  /* 0x000000000f087348 */ /* 0x000fea0003c00000 */
[----:B------:R0:W1:Y:S02]  /*4070*/  SHFL.BFLY P6, R14, R13, R12, R11 ;  /* 0x0c00000c0d0e7389 */ /* 0x00006400000c000b */
[----:B01----:R-:W-:Y:S01]  /*4080*/  ENDCOLLECTIVE ;  /* 0x000000000000791b */ /* 0x003fe20003800000 */
.L_x_12004:
[----:B------:R-:W-:Y:S01]  /*4090*/  HFMA2.MMA R12, -RZ, RZ, 0, 4.76837158203125e-07 ;  /* 0x00000008ff0c7435 */ /* 0x000fe200000001ff */
[----:B------:R-:W-:-:S05]  /*40a0*/  FMNMX.FTZ R0, R14, -3.40282346638528859812e+38, !PT ;  /* 0xff7fffff0e007809 */ /* 0x000fca0007810000 */
[----:B------:R-:W-:-:S07]  /*40b0*/  IMAD.MOV.U32 R13, RZ, RZ, R0 ;  /* 0x000000ffff0d7224 */ /* 0x000fce00078e0000 */
[----:B------:R-:W-:Y:S05]  /*40c0*/  WARPSYNC.COLLECTIVE R15, `(.L_x_12005) ;  /* 0x000000000f087348 */ /* 0x000fea0003c00000 */
[----:B------:R0:W1:Y:S02]  /*40d0*/  SHFL.BFLY P6, R14, R13, R12, R11 ;  /* 0x0c00000c0d0e7389 */ /* 0x00006400000c000b */
[----:B01----:R-:W-:Y:S01]  /*40e0*/  ENDCOLLECTIVE ;  /* 0x000000000000791b */ /* 0x003fe20003800000 */
.L_x_12005:
[----:B------:R-:W-:Y:S02]  /*40f0*/  MOV R12, 0x4 ;  /* 0x00000004000c7802 */ /* 0x000fe40000000f00 */
[----:B------:R-:W-:-:S05]  /*4100*/  FMNMX.FTZ R3, R0, R14, !PT ;  /* 0x0000000e00037209 */ /* 0x000fca0007810000 */
[----:B------:R-:W-:-:S07]  /*4110*/  IMAD.MOV.U32 R13, RZ, RZ, R3 ;  /* 0x000000ffff0d7224 */ /* 0x000fce00078e0003 */
[----:B------:R-:W-:Y:S05]  /*4120*/  WARPSYNC.COLLECTIVE R15, `(.L_x_12006) ;  /* 0x000000000f087348 */ /* 0x000fea0003c00000 */
[----:B------:R0:W1:Y:S02]  /*4130*/  SHFL.BFLY P6, R14, R13, R12, R11 ;  /* 0x0c00000c0d0e7389 */ /* 0x00006400000c000b */
[----:B01----:R-:W-:Y:S01]  /*4140*/  ENDCOLLECTIVE ;  /* 0x000000000000791b */ /* 0x003fe20003800000 */
.L_x_12006:
[----:B------:R-:W-:Y:S01]  /*4150*/  HFMA2.MMA R12, -RZ, RZ, 0, 1.1920928955078125e-07 ;  /* 0x00000002ff0c7435 */ /* 0x000fe200000001ff */
[----:B------:R-:W-:-:S05]  /*4160*/  FMNMX.FTZ R4, R3, R14, !PT ;  /* 0x0000000e03047209 */ /* 0x000fca0007810000 */
[----:B------:R-:W-:-:S07]  /*4170*/  IMAD.MOV.U32 R13, RZ, RZ, R4 ;  /* 0x000000ffff0d7224 */ /* 0x000fce00078e0004 */
[----:B------:R-:W-:Y:S05]  /*4180*/  WARPSYNC.COLLECTIVE R15, `(.L_x_12007) ;  /* 0x000000000f087348 */ /* 0x000fea0003c00000 */
[----:B------:R0:W1:Y:S02]  /*4190*/  SHFL.BFLY P6, R14, R13, R12, R11 ;  /* 0x0c00000c0d0e7389 */ /* 0x00006400000c000b */
[----:B01----:R-:W-:Y:S01]  /*41a0*/  ENDCOLLECTIVE ;  /* 0x000000000000791b */ /* 0x003fe20003800000 */
.L_x_12007:
[----:B------:R-:W-:Y:S02]  /*41b0*/  MOV R12, 0x1 ;  /* 0x00000001000c7802 */ /* 0x000fe40000000f00 */
[----:B------:R-:W-:-:S05]  /*41c0*/  FMNMX.FTZ R5, R4, R14, !PT ;  /* 0x0000000e04057209 */ /* 0x000fca0007810000 */
[----:B------:R-:W-:-:S07]  /*41d0*/  IMAD.MOV.U32 R13, RZ, RZ, R5 ;  /* 0x000000ffff0d7224 */ /* 0x000fce00078e0005 */
[----:B------:R-:W-:Y:S05]  /*41e0*/  WARPSYNC.COLLECTIVE R15, `(.L_x_12008) ;  /* 0x000000000f087348 */ /* 0x000fea0003c00000 */
[----:B------:R0:W1:Y:S02]  /*41f0*/  SHFL.BFLY P6, R14, R13, R12, R11 ;  /* 0x0c00000c0d0e7389 */ /* 0x00006400000c000b */
[----:B01----:R-:W-:Y:S01]  /*4200*/  ENDCOLLECTIVE ;  /* 0x000000000000791b */ /* 0x003fe20003800000 */
.L_x_12008:
[----:B------:R-:W-:Y:S05]  /*4210*/  BRA `(.L_x_12009) ;  /* 0xffffffc800547947 */ /* 0x000fea000383ffff */
.L_x_11994:
[----:B------:R-:W-:Y:S01]  /*4220*/  HFMA2.MMA R13, -RZ, RZ, 0, 0 ;  /* 0x00000000ff0d7435 */ /* 0x000fe200000001ff */
[----:B-1----:R-:W-:Y:S01]  /*4230*/  IMAD.MOV.U32 R12, RZ, RZ, 0x2 ;  /* 0x00000002ff0c7424 */ /* 0x002fe200078e00ff */
[----:B------:R-:W-:Y:S01]  /*4240*/  MOV R11, 0x1f ;  /* 0x0000001f000b7802 */ /* 0x000fe20000000f00 */
[----:B------:R-:W-:-:S08]  /*4250*/  IMAD.MOV.U32 R15, RZ, RZ, -0x1 ;  /* 0xffffffffff0f7424 */ /* 0x000fd000078e00ff */
[----:B0-----:R-:W-:Y:S05]  /*4260*/  WARPSYNC.COLLECTIVE R15, `(.L_x_12010) ;  /* 0x000000000f087348 */ /* 0x001fea0003c00000 */
[----:B------:R1:W2:Y:S02]  /*4270*/  SHFL.BFLY P6, R14, R13, R12, R11 ;  /* 0x0c00000c0d0e7389 */ /* 0x0002a400000c000b */
[----:B012---:R-:W-:Y:S01]  /*4280*/  ENDCOLLECTIVE ;  /* 0x000000000000791b */ /* 0x007fe20003800000 */
.L_x_12010:
[----:B------:R-:W-:Y:S02]  /*4290*/  IMAD.MOV.U32 R12, RZ, RZ, 0x1 ;  /* 0x00000001ff0c7424 */ /* 0x000fe400078e00ff */
[----:B------:R-:W-:-:S05]  /*42a0*/  FADD.FTZ R25, RZ, R14 ;  /* 0x0000000eff197221 */ /* 0x000fca0000010000 */
[----:B------:R-:W-:-:S07]  /*42b0*/  MOV R13, R25 ;  /* 0x00000019000d7202 */ /* 0x000fce0000000f00 */
[----:B------:R-:W-:Y:S05]  /*42c0*/  WARPSYNC.COLLECTIVE R15, `(.L_x_12011) ;  /* 0x000000000f087348 */ /* 0x000fea0003c00000 */
[----:B------:R0:W1:Y:S02]  /*42d0*/  SHFL.BFLY P6, R14, R13, R12, R11 ;  /* 0x0c00000c0d0e7389 */ /* 0x00006400000c000b */
[----:B01----:R-:W-:Y:S01]  /*42e0*/  ENDCOLLECTIVE ;  /* 0x000000000000791b */ /* 0x003fe20003800000 */
.L_x_12011:
[----:B------:R-:W-:Y:S01]  /*42f0*/  HFMA2.MMA R12, -RZ, RZ, 0, 1.1920928955078125e-07 ;  /* 0x00000002ff0c7435 */ /* 0x000fe200000001ff */
[----:B------:R-:W-:Y:S01]  /*4300*/  IMAD.MOV.U32 R13, RZ, RZ, RZ ;  /* 0x000000ffff0d7224 */ /* 0x000fe200078e00ff */
[----:B------:R-:W-:-:S09]  /*4310*/  MOV R16, R14 ;  /* 0x0000000e00107202 */ /* 0x000fd20000000f00 */
[----:B------:R-:W-:Y:S05]  /*4320*/  WARPSYNC.COLLECTIVE R15, `(.L_x_12012) ;  /* 0x000000000f087348 */ /* 0x000fea0003c00000 */
[----:B------:R0:W1:Y:S02]  /*4330*/  SHFL.BFLY P6, R14, R13, R12, R11 ;  /* 0x0c00000c0d0e7389 */ /* 0x00006400000c000b */
[----:B01----:R-:W-:Y:S01]  /*4340*/  ENDCOLLECTIVE ;  /* 0x000000000000791b */ /* 0x003fe20003800000 */
.L_x_12012:
        /* <DEDUP_REMOVED lines=8> */
.L_x_12013:
[----:B------:R-:W-:Y:S01]  /*43d0*/  HFMA2.MMA R12, -RZ, RZ, 0, 1.1920928955078125e-07 ;  /* 0x00000002ff0c7435 */ /* 0x000fe200000001ff */
[----:B------:R-:W-:Y:S01]  /*43e0*/  IMAD.MOV.U32 R13, RZ, RZ, RZ ;  /* 0x000000ffff0d7224 */ /* 0x000fe200078e00ff */
[----:B------:R-:W-:-:S09]  /*43f0*/  MOV R3, R14 ;  /* 0x0000000e00037202 */ /* 0x000fd20000000f00 */
[----:B------:R-:W-:Y:S05]  /*4400*/  WARPSYNC.COLLECTIVE R15, `(.L_x_12014) ;  /* 0x000000000f087348 */ /* 0x000fea0003c00000 */
[----:B------:R0:W1:Y:S02]  /*4410*/  SHFL.BFLY P6, R14, R13, R12, R11 ;  /* 0x0c00000c0d0e7389 */ /* 0x00006400000c000b */
[----:B01----:R-:W-:Y:S01]  /*4420*/  ENDCOLLECTIVE ;  /* 0x000000000000791b */ /* 0x003fe20003800000 */
.L_x_12014:
        /* <DEDUP_REMOVED lines=8> */
.L_x_12015:
[----:B------:R-:W-:Y:S01]  /*44b0*/  HFMA2.MMA R12, -RZ, RZ, 0, 1.1920928955078125e-07 ;  /* 0x00000002ff0c7435 */ /* 0x000fe200000001ff */
[----:B------:R-:W-:Y:S01]  /*44c0*/  IMAD.MOV.U32 R13, RZ, RZ, RZ ;  /* 0x000000ffff0d7224 */ /* 0x000fe200078e00ff */
[----:B------:R-:W-:-:S09]  /*44d0*/  MOV R5, R14 ;  /* 0x0000000e00057202 */ /* 0x000fd20000000f00 */
[----:B------:R-:W-:Y:S05]  /*44e0*/  WARPSYNC.COLLECTIVE R15, `(.L_x_12016) ;  /* 0x000000000f087348 */ /* 0x000fea0003c00000 */
[----:B------:R0:W1:Y:S02]  /*44f0*/  SHFL.BFLY P6, R14, R13, R12, R11 ;  /* 0x0c00000c0d0e7389 */ /* 0x00006400000c000b */
[----:B01----:R-:W-:Y:S01]  /*4500*/  ENDCOLLECTIVE ;  /* 0x000000000000791b */ /* 0x003fe20003800000 */
.L_x_12016:
        /* <DEDUP_REMOVED lines=8> */
.L_x_12017:
[----:B------:R-:W-:Y:S01]  /*4590*/  HFMA2.MMA R12, -RZ, RZ, 0, 1.1920928955078125e-07 ;  /* 0x00000002ff0c7435 */ /* 0x000fe200000001ff */
[----:B------:R-:W-:Y:S01]  /*45a0*/  IMAD.MOV.U32 R13, RZ, RZ, RZ ;  /* 0x000000ffff0d7224 */ /* 0x000fe200078e00ff */
[----:B------:R-:W-:-:S09]  /*45b0*/  MOV R7, R14 ;  /* 0x0000000e00077202 */ /* 0x000fd20000000f00 */
[----:B------:R-:W-:Y:S05]  /*45c0*/  WARPSYNC.COLLECTIVE R15, `(.L_x_12018) ;  /* 0x000000000f087348 */ /* 0x000fea0003c00000 */
[----:B------:R0:W1:Y:S02]  /*45d0*/  SHFL.BFLY P6, R14, R13, R12, R11 ;  /* 0x0c00000c0d0e7389 */ /* 0x00006400000c000b */
[----:B01----:R-:W-:Y:S01]  /*45e0*/  ENDCOLLECTIVE ;  /* 0x000000000000791b */ /* 0x003fe20003800000 */
.L_x_12018:
        /* <DEDUP_REMOVED lines=8> */
.L_x_12019:
[----:B------:R-:W-:Y:S01]  /*4670*/  HFMA2.MMA R12, -RZ, RZ, 0, 1.1920928955078125e-07 ;  /* 0x00000002ff0c7435 */ /* 0x000fe200000001ff */
[----:B------:R-:W-:Y:S01]  /*4680*/  IMAD.MOV.U32 R13, RZ, RZ, RZ ;  /* 0x000000ffff0d7224 */ /* 0x000fe200078e00ff */
[----:B------:R-:W-:-:S09]  /*4690*/  MOV R9, R14 ;  /* 0x0000000e00097202 */ /* 0x000fd20000000f00 */
[----:B------:R-:W-:Y:S05]  /*46a0*/  WARPSYNC.COLLECTIVE R15, `(.L_x_12020) ;  /* 0x000000000f087348 */ /* 0x000fea0003c00000 */
[----:B------:R0:W1:Y:S02]  /*46b0*/  SHFL.BFLY P6, R14, R13, R12, R11 ;  /* 0x0c00000c0d0e7389 */ /* 0x00006400000c000b */
[----:B01----:R-:W-:Y:S01]  /*46c0*/  ENDCOLLECTIVE ;  /* 0x000000000000791b */ /* 0x003fe20003800000 */
.L_x_12020:
        /* <DEDUP_REMOVED lines=8> */
.L_x_12021:
[----:B------:R-:W-:Y:S01]  /*4750*/  HFMA2.MMA R12, -RZ, RZ, 0, 1.1920928955078125e-07 ;  /* 0x00000002ff0c7435 */ /* 0x000fe200000001ff */
[----:B------:R-:W-:Y:S01]  /*4760*/  IMAD.MOV.U32 R13, RZ, RZ, RZ ;  /* 0x000000ffff0d7224 */ /* 0x000fe200078e00ff */
[----:B------:R-:W-:-:S09]  /*4770*/  MOV R17, R14 ;  /* 0x0000000e00117202 */ /* 0x000fd20000000f00 */
[----:B------:R-:W-:Y:S05]  /*4780*/  WARPSYNC.COLLECTIVE R15, `(.L_x_12022) ;  /* 0x000000000f087348 */ /* 0x000fea0003c00000 */
[----:B------:R0:W1:Y:S02]  /*4790*/  SHFL.BFLY P6, R14, R13, R12, R11 ;  /* 0x0c00000c0d0e7389 */ /* 0x00006400000c000b */
[----:B01----:R-:W-:Y:S01]  /*47a0*/  ENDCOLLECTIVE ;  /* 0x000000000000791b */ /* 0x003fe20003800000 */
.L_x_12022:
        /* <DEDUP_REMOVED lines=8> */
.L_x_12023:
[----:B------:R-:W-:Y:S01]  /*4830*/  HFMA2.MMA R12, -RZ, RZ, 0, 1.1920928955078125e-07 ;  /* 0x00000002ff0c7435 */ /* 0x000fe200000001ff */
[----:B------:R-:W-:Y:S01]  /*4840*/  IMAD.MOV.U32 R13, RZ, RZ, RZ ;  /* 0x000000ffff0d7224 */ /* 0x000fe200078e00ff */
[----:B------:R-:W-:-:S09]  /*4850*/  MOV R19, R14 ;  /* 0x0000000e00137202 */ /* 0x000fd20000000f00 */
[----:B------:R-:W-:Y:S05]  /*4860*/  WARPSYNC.COLLECTIVE R15, `(.L_x_12024) ;  /* 0x000000000f087348 */ /* 0x000fea0003c00000 */
[----:B------:R0:W1:Y:S02]  /*4870*/  SHFL.BFLY P6, R14, R13, R12, R11 ;  /* 0x0c00000c0d0e7389 */ /* 0x00006400000c000b */
[----:B01----:R-:W-:Y:S01]  /*4880*/  ENDCOLLECTIVE ;  /* 0x000000000000791b */ /* 0x003fe20003800000 */
.L_x_12024:
[----:B------:R-:W-:Y:S01]  /*4890*/  FADD.FTZ R10, R10, R19 ;  /* 0x000000130a0a7221 */ /* 0x000fe20000010000 */
[----:B------:R-:W-:Y:S02]  /*48a0*/  IMAD.MOV.U32 R12, RZ, RZ, 0x1 ;  /* 0x00000001ff0c7424 */ /* 0x000fe400078e00ff */
[----:B------:R-:W-:-:S05]  /*48b0*/  FADD.FTZ R18, RZ, R14 ;  /* 0x0000000eff127221 */ /* 0x000fca0000010000 */
[----:B------:R-:W-:-:S07]  /*48c0*/  MOV R13, R18 ;  /* 0x00000012000d7202 */ /* 0x000fce0000000f00 */
[----:B------:R-:W-:Y:S05]  /*48d0*/  WARPSYNC.COLLECTIVE R15, `(.L_x_12025) ;  /* 0x000000000f087348 */ /* 0x000fea0003c00000 */
[----:B------:R0:W1:Y:S02]  /*48e0*/  SHFL.BFLY P6, R14, R13, R12, R11 ;  /* 0x0c00000c0d0e7389 */ /* 0x00006400000c000b */
[----:B01----:R-:W-:Y:S01]  /*48f0*/  ENDCOLLECTIVE ;  /* 0x000000000000791b */ /* 0x003fe20003800000 */
.L_x_12025:
[----:B------:R-:W-:Y:S01]  /*4900*/  HFMA2.MMA R13, -RZ, RZ, 0, 0 ;  /* 0x00000000ff0d7435 */ /* 0x000fe200000001ff */
[----:B------:R-:W-:Y:S01]  /*4910*/  IMAD.MOV.U32 R12, RZ, RZ, 0x2 ;  /* 0x00000002ff0c7424 */ /* 0x000fe200078e00ff */
[----:B------:R-:W-:-:S09]  /*4920*/  MOV R21, R14 ;  /* 0x0000000e00157202 */ /* 0x000fd20000000f00 */
[----:B------:R-:W-:Y:S05]  /*4930*/  WARPSYNC.COLLECTIVE R15, `(.L_x_12026) ;  /* 0x000000000f087348 */ /* 0x000fea0003c00000 */
[----:B------:R0:W1:Y:S02]  /*4940*/  SHFL.BFLY P6, R14, R13, R12, R11 ;  /* 0x0c00000c0d0e7389 */ /* 0x00006400000c000b */
[----:B01----:R-:W-:Y:S01]  /*4950*/  ENDCOLLECTIVE ;  /* 0x000000000000791b */ /* 0x003fe20003800000 */
.L_x_12026:
        /* <DEDUP_REMOVED lines=8> */
.L_x_12027:
[----:B------:R-:W-:Y:S01]  /*49e0*/  HFMA2.MMA R13, -RZ, RZ, 0, 0 ;  /* 0x00000000ff0d7435 */ /* 0x000fe200000001ff */
[----:B------:R-:W-:Y:S01]  /*49f0*/  IMAD.MOV.U32 R12, RZ, RZ, 0x2 ;  /* 0x00000002ff0c7424 */ /* 0x000fe200078e00ff */
[----:B------:R-:W-:-:S09]  /*4a00*/  MOV R23, R14 ;  /* 0x0000000e00177202 */ /* 0x000fd20000000f00 */
[----:B------:R-:W-:Y:S05]  /*4a10*/  WARPSYNC.COLLECTIVE R15, `(.L_x_12028) ;  /* 0x000000000f087348 */ /* 0x000fea0003c00000 */
[----:B------:R0:W1:Y:S02]  /*4a20*/  SHFL.BFLY P6, R14, R13, R12, R11 ;  /* 0x0c00000c0d0e7389 */ /* 0x00006400000c000b */
[----:B01----:R-:W-:Y:S01]  /*4a30*/  ENDCOLLECTIVE ;  /* 0x000000000000791b */ /* 0x003fe20003800000 */
.L_x_12028:
[----:B------:R-:W-:Y:S01]  /*4a40*/  FADD.FTZ R20, R20, R23 ;  /* 0x0000001714147221 */ /* 0x000fe20000010000 */
[----:B------:R-:W-:Y:S01]  /*4a50*/  HFMA2.MMA R12, -RZ, RZ, 0, 5.9604644775390625e-08 ;  /* 0x00000001ff0c7435 */ /* 0x000fe200000001ff */
[----:B------:R-:W-:-:S05]  /*4a60*/  FADD.FTZ R22, RZ, R14 ;  /* 0x0000000eff167221 */ /* 0x000fca0000010000 */
[----:B------:R-:W-:-:S07]  /*4a70*/  MOV R13, R22 ;  /* 0x00000016000d7202 */ /* 0x000fce0000000f00 */
[----:B------:R-:W-:Y:S05]  /*4a80*/  WARPSYNC.COLLECTIVE R15, `(.L_x_12029) ;  /* 0x000000000f087348 */ /* 0x000fea0003c00000 */
[----:B------:R0:W1:Y:S02]  /*4a90*/  SHFL.BFLY P6, R14, R13, R12, R11 ;  /* 0x0c00000c0d0e7389 */ /* 0x00006400000c000b */
[----:B01----:R-:W-:Y:S01]  /*4aa0*/  ENDCOLLECTIVE ;  /* 0x000000000000791b */ /* 0x003fe20003800000 */
.L_x_12029:
[----:B------:R-:W-:Y:S01]  /*4ab0*/  HFMA2.MMA R12, -RZ, RZ, 0, 1.1920928955078125e-07 ;  /* 0x00000002ff0c7435 */ /* 0x000fe200000001ff */
[----:B------:R-:W-:Y:S01]  /*4ac0*/  MOV R13, RZ ;  /* 0x000000ff000d7202 */ /* 0x000fe20000000f00 */
[----:B------:R-:W-:-:S09]  /*4ad0*/  IMAD.MOV.U32 R25, RZ, RZ, R14 ;  /* 0x000000ffff197224 */ /* 0x000fd200078e000e */
[----:B------:R-:W-:Y:S05]  /*4ae0*/  WARPSYNC.COLLECTIVE R15, `(.L_x_12030) ;  /* 0x000000000f087348 */ /* 0x000fea0003c00000 */
[----:B------:R0:W1:Y:S02]  /*4af0*/  SHFL.BFLY P6, R14, R13, R12, R11 ;  /* 0x0c00000c0d0e7389 */ /* 0x00006400000c000b */
[----:B01----:R-:W-:Y:S01]  /*4b00*/  ENDCOLLECTIVE ;  /* 0x000000000000791b */ /* 0x003fe20003800000 */
.L_x_12030:
[----:B------:R-:W-:Y:S01]  /*4b10*/  FADD.FTZ R22, R22, R25 ;  /* 0x0000001916167221 */ /* 0x000fe20000010000 */
[----:B------:R-:W-:Y:S01]  /*4b20*/  MOV R12, 0x1 ;  /* 0x00000001000c7802 */ /* 0x000fe20000000f00 */
[----:B------:R-:W-:-:S04]  /*4b30*/  FADD.FTZ R3, RZ, R14 ;  /* 0x0000000eff037221 */ /* 0x000fc80000010000 */
[----:B------:R-:W-:-:S07]  /*4b40*/  IMAD.MOV.U32 R13, RZ, RZ, R3 ;  /* 0x000000ffff0d7224 */ /* 0x000fce00078e0003 */
[----:B------:R-:W-:Y:S05]  /*4b50*/  WARPSYNC.COLLECTIVE R15, `(.L_x_12031) ;  /* 0x000000000f087348 */ /* 0x000fea0003c00000 */
[----:B------:R0:W1:Y:S02]  /*4b60*/  SHFL.BFLY P6, R14, R13, R12, R11 ;  /* 0x0c00000c0d0e7389 */ /* 0x00006400000c000b */
[----:B01----:R-:W-:Y:S01]  /*4b70*/  ENDCOLLECTIVE ;  /* 0x000000000000791b */ /* 0x003fe20003800000 */
.L_x_12031:
[----:B------:R-:W-:Y:S01]  /*4b80*/  HFMA2.MMA R12, -RZ, RZ, 0, 1.1920928955078125e-07 ;  /* 0x00000002ff0c7435 */ /* 0x000fe200000001ff */
[----:B------:R-:W-:Y:S01]  /*4b90*/  IMAD.MOV.U32 R13, RZ, RZ, RZ ;  /* 0x000000ffff0d7224 */ /* 0x000fe200078e00ff */
[----:B------:R-:W-:-:S09]  /*4ba0*/  MOV R32, R14 ;  /* 0x0000000e00207202 */ /* 0x000fd20000000f00 */
[----:B------:R-:W-:Y:S05]  /*4bb0*/  WARPSYNC.COLLECTIVE R15, `(.L_x_12032) ;  /* 0x000000000f087348 */ /* 0x000fea0003c00000 */
[----:B------:R0:W1:Y:S02]  /*4bc0*/  SHFL.BFLY P6, R14, R13, R12, R11 ;  /* 0x0c00000c0d0e7389 */ /* 0x00006400000c000b */
[----:B01----:R-:W-:Y:S01]  /*4bd0*/  ENDCOLLECTIVE ;  /* 0x000000000000791b */ /* 0x003fe20003800000 */
.L_x_12032:
        /* <DEDUP_REMOVED lines=8> */
.L_x_12033:
[----:B------:R-:W-:Y:S01]  /*4c60*/  HFMA2.MMA R12, -RZ, RZ, 0, 1.1920928955078125e-07 ;  /* 0x00000002ff0c7435 */ /* 0x000fe200000001ff */
[----:B------:R-:W-:Y:S01]  /*4c70*/  IMAD.MOV.U32 R13, RZ, RZ, RZ ;  /* 0x000000ffff0d7224 */ /* 0x000fe200078e00ff */
[----:B------:R-:W-:-:S09]  /*4c80*/  MOV R19, R14 ;  /* 0x0000000e00137202 */ /* 0x000fd20000000f00 */
[----:B------:R-:W-:Y:S05]  /*4c90*/  WARPSYNC.COLLECTIVE R15, `(.L_x_12034) ;  /* 0x000000000f087348 */ /* 0x000fea0003c00000 */
[----:B------:R0:W1:Y:S02]  /*4ca0*/  SHFL.BFLY P6, R14, R13, R12, R11 ;  /* 0x0c00000c0d0e7389 */ /* 0x00006400000c000b */
[----:B01----:R-:W-:Y:S01]  /*4cb0*/  ENDCOLLECTIVE ;  /* 0x000000000000791b */ /* 0x003fe20003800000 */
.L_x_12034:
[----:B------:R-:W-:Y:S01]  /*4cc0*/  FADD.FTZ R19, R7, R19 ;  /* 0x0000001307137221 */ /* 0x000fe20000010000 */
[----:B------:R-:W-:Y:S02]  /*4cd0*/  IMAD.MOV.U32 R12, RZ, RZ, 0x1 ;  /* 0x00000001ff0c7424 */ /* 0x000fe400078e00ff */
[----:B------:R-:W-:-:S05]  /*4ce0*/  FADD.FTZ R5, RZ, R14 ;  /* 0x0000000eff057221 */ /* 0x000fca0000010000 */
[----:B------:R-:W-:-:S07]  /*4cf0*/  MOV R13, R5 ;  /* 0x00000005000d7202 */ /* 0x000fce0000000f00 */
[----:B------:R-:W-:Y:S05]  /*4d00*/  WARPSYNC.COLLECTIVE R15, `(.L_x_12035) ;  /* 0x000000000f087348 */ /* 0x000fea0003c00000 */
[----:B------:R0:W1:Y:S02]  /*4d10*/  SHFL.BFLY P6, R14, R13, R12, R11 ;  /* 0x0c00000c0d0e7389 */ /* 0x00006400000c000b */
[----:B01----:R-:W-:Y:S01]  /*4d20*/  ENDCOLLECTIVE ;  /* 0x000000000000791b */ /* 0x003fe20003800000 */
.L_x_12035:
[----:B------:R-:W-:Y:S01]  /*4d30*/  HFMA2.MMA R13, -RZ, RZ, 0, 0 ;  /* 0x00000000ff0d7435 */ /* 0x000fe200000001ff */
[----:B------:R-:W-:Y:S01]  /*4d40*/  MOV R12, 0x2 ;  /* 0x00000002000c7802 */ /* 0x000fe20000000f00 */
[----:B------:R-:W-:-:S09]  /*4d50*/  FADD.FTZ R21, R5, R14 ;  /* 0x0000000e05157221 */ /* 0x000fd20000010000 */
[----:B------:R-:W-:Y:S05]  /*4d60*/  WARPSYNC.COLLECTIVE R15, `(.L_x_12036) ;  /* 0x000000000f087348 */ /* 0x000fea0003c00000 */
[----:B------:R0:W1:Y:S02]  /*4d70*/  SHFL.BFLY P6, R14, R13, R12, R11 ;  /* 0x0c00000c0d0e7389 */ /* 0x00006400000c000b */
[----:B01----:R-:W-:Y:S01]  /*4d80*/  ENDCOLLECTIVE ;  /* 0x000000000000791b */ /* 0x003fe20003800000 */
.L_x_12036:
[----:B------:R-:W-:Y:S01]  /*4d90*/  HFMA2.MMA R12, -RZ, RZ, 0, 5.9604644775390625e-08 ;  /* 0x00000001ff0c7435 */ /* 0x000fe200000001ff */
[----:B------:R-:W-:-:S04]  /*4da0*/  IMAD.MOV.U32 R9, RZ, RZ, R14 ;  /* 0x000000ffff097224 */ /* 0x000fc800078e000e */
[----:B------:R-:W-:-:S05]  /*4db0*/  FADD.FTZ R9, RZ, R9 ;  /* 0x00000009ff097221 */ /* 0x000fca0000010000 */
[----:B------:R-:W-:-:S07]  /*4dc0*/  MOV R13, R9 ;  /* 0x00000009000d7202 */ /* 0x000fce0000000f00 */
[----:B------:R-:W-:Y:S05]  /*4dd0*/  WARPSYNC.COLLECTIVE R15, `(.L_x_12037) ;  /* 0x000000000f087348 */ /* 0x000fea0003c00000 */
[----:B------:R0:W1:Y:S02]  /*4de0*/  SHFL.BFLY P6, R14, R13, R12, R11 ;  /* 0x0c00000c0d0e7389 */ /* 0x00006400000c000b */
[----:B01----:R-:W-:Y:S01]  /*4df0*/  ENDCOLLECTIVE ;  /* 0x000000000000791b */ /* 0x003fe20003800000 */
.L_x_12037:
[----:B------:R-:W-:Y:S01]  /*4e00*/  HFMA2.MMA R12, -RZ, RZ, 0, 1.1920928955078125e-07 ;  /* 0x00000002ff0c7435 */ /* 0x000fe200000001ff */
[----:B------:R-:W-:Y:S01]  /*4e10*/  MOV R13, RZ ;  /* 0x000000ff000d7202 */ /* 0x000fe20000000f00 */
[----:B------:R-:W-:-:S09]  /*4e20*/  IMAD.MOV.U32 R34, RZ, RZ, R14 ;  /* 0x000000ffff227224 */ /* 0x000fd200078e000e */
[----:B------:R-:W-:Y:S05]  /*4e30*/  WARPSYNC.COLLECTIVE R15, `(.L_x_12038) ;  /* 0x000000000f087348 */ /* 0x000fea0003c00000 */
[----:B------:R0:W1:Y:S02]  /*4e40*/  SHFL.BFLY P6, R14, R13, R12, R11 ;  /* 0x0c00000c0d0e7389 */ /* 0x00006400000c000b */
[----:B01----:R-:W-:Y:S01]  /*4e50*/  ENDCOLLECTIVE ;  /* 0x000000000000791b */ /* 0x003fe20003800000 */
.L_x_12038:
        /* <DEDUP_REMOVED lines=8> */
.L_x_12039:
[----:B------:R-:W-:Y:S01]  /*4ee0*/  HFMA2.MMA R12, -RZ, RZ, 0, 1.1920928955078125e-07 ;  /* 0x00000002ff0c7435 */ /* 0x000fe200000001ff */
[----:B------:R-:W-:Y:S01]  /*4ef0*/  MOV R13, RZ ;  /* 0x000000ff000d7202 */ /* 0x000fe20000000f00 */
[----:B------:R-:W-:-:S09]  /*4f00*/  IMAD.MOV.U32 R36, RZ, RZ, R14 ;  /* 0x000000ffff247224 */ /* 0x000fd200078e000e */
[----:B------:R-:W-:Y:S05]  /*4f10*/  WARPSYNC.COLLECTIVE R15, `(.L_x_12040) ;  /* 0x000000000f087348 */ /* 0x000fea0003c00000 */
[----:B------:R0:W1:Y:S02]  /*4f20*/  SHFL.BFLY P6, R14, R13, R12, R11 ;  /* 0x0c00000c0d0e7389 */ /* 0x00006400000c000b */
[----:B01----:R-:W-:Y:S01]  /*4f30*/  ENDCOLLECTIVE ;  /* 0x000000000000791b */ /* 0x003fe20003800000 */
.L_x_12040:
        /* <DEDUP_REMOVED lines=8> */
.L_x_12041:
[----:B------:R-:W-:Y:S05]  /*4fc0*/  BRA `(.L_x_12042) ;  /* 0xffffffdc00687947 */ /* 0x000fea000383ffff */
.L_x_12043:
        /* <DEDUP_REMOVED lines=11> */
.L_x_28253:


//--------------------- .text._ZN4vllm25paged_attention_v1_kernelIthLi120ELi32ELi128ELNS_18Fp8KVCacheDataTypeE1ELb1EEEvPT_PKS2_PKT0_S8_ifPKiSA_iPKfiiiSC_SC_iiiii --------------------------
	.section	.text._ZN4vllm25paged_attention_v1_kernelIthLi120ELi32ELi128ELNS_18Fp8KVCacheDataTypeE1ELb1EEEvPT_PKS2_PKT0_S8_ifPKiSA_iPKfiiiSC_SC_iiiii,"ax",@progbits
	.align	128
        .global         _ZN4vllm25paged_attention_v1_kernelIthLi120ELi32ELi128ELNS_18Fp8KVCacheDataTypeE1ELb1EEEvPT_PKS2_PKT0_S8_ifPKiSA_iPKfiiiSC_SC_iiiii
        .type           _ZN4vllm25paged_attention_v1_kernelIthLi120ELi32ELi128ELNS_18Fp8KVCacheDataTypeE1ELb1EEEvPT_PKS2_PKT0_S8_ifPKiSA_iPKfiiiSC_SC_iiiii,@function
        .size           _ZN4vllm25paged_attention_v1_kernelIthLi120ELi32ELi128ELNS_18Fp8KVCacheDataTypeE1ELb1EEEvPT_PKS2_PKT0_S8_ifPKiSA_iPKfiiiSC_SC_iiiii,(.L_x_28254 - _ZN4vllm25paged_attention_v1_kernelIthLi120ELi32ELi128ELNS_18Fp8KVCacheDataTypeE1ELb1EEEvPT_PKS2_PKT0_S8_ifPKiSA_iPKfiiiSC_SC_iiiii)
        .other          _ZN4vllm25paged_attention_v1_kernelIthLi120ELi32ELi128ELNS_18Fp8KVCacheDataTypeE1ELb1EEEvPT_PKS2_PKT0_S8_ifPKiSA_iPKfiiiSC_SC_iiiii,@"STO_CUDA_ENTRY STV_DEFAULT"
_ZN4vllm25paged_attention_v1_kernelIthLi120ELi32ELi128ELNS_18Fp8KVCacheDataTypeE1ELb1EEEvPT_PKS2_PKT0_S8_ifPKiSA_iPKfiiiSC_SC_iiiii:
.text._ZN4vllm25paged_attention_v1_kernelIthLi120ELi32ELi128ELNS_18Fp8KVCacheDataTypeE1ELb1EEEvPT_PKS2_PKT0_S8_ifPKiSA_iPKfiiiSC_SC_iiiii:
        /* <DEDUP_REMOVED lines=106> */
.L_x_12044:
[----:B------:R-:W-:Y:S02]  /*06a0*/  ULDC UR4, c[0x0][0x278] ;  /* 0x00009e0000047ab9 */ /* 0x000fe40000000800 */
[----:B------:R-:W-:-:S04]  /*06b0*/  IMAD R2, R25, UR4, R26 ;  /* 0x0000000419027c24 */ /* 0x000fc8000f8e021a */
[----:B------:R-:W-:-:S07]  /*06c0*/  IMAD R6, R2, R5, RZ ;  /* 0x0000000502067224 */ /* 0x000fce00078e02ff */
.L_x_12045:
        /* <DEDUP_REMOVED lines=25> */
.L_x_12049:
        /* <DEDUP_REMOVED lines=36> */
.L_x_12047:
[----:B------:R-:W-:Y:S05]  /*0aa0*/  BSYNC B7 ;  /* 0x0000000000077941 */ /* 0x000fea0003800000 */
.L_x_12046:
        /* <DEDUP_REMOVED lines=13> */
.L_x_12090:
        /* <DEDUP_REMOVED lines=40> */
.L_x_12055:
        /* <DEDUP_REMOVED lines=11> */
.L_x_12054:
[----:B------:R-:W-:Y:S05]  /*0eb0*/  BSYNC B1 ;  /* 0x0000000000017941 */ /* 0x000fea0003800000 */
.L_x_12053:
        /* <DEDUP_REMOVED lines=14> */
.L_x_12058:
        /* <DEDUP_REMOVED lines=100> */
.L_x_12057:
[----:B------:R-:W-:Y:S05]  /*15e0*/  BSYNC B1 ;  /* 0x0000000000017941 */ /* 0x000fea0003800000 */
.L_x_12056:
        /* <DEDUP_REMOVED lines=55> */
.L_x_12060:
[----:B------:R-:W-:Y:S05]  /*1960*/  BSYNC B1 ;  /* 0x0000000000017941 */ /* 0x000fea0003800000 */
.L_x_12059:
        /* <DEDUP_REMOVED lines=26> */
.L_x_12052:
[----:B------:R-:W-:Y:S05]  /*1b10*/  BSYNC B0 ;  /* 0x0000000000007941 */ /* 0x000fea0003800000 */
.L_x_12051:
        /* <DEDUP_REMOVED lines=48> */
.L_x_12065:
        /* <DEDUP_REMOVED lines=8> */
.L_x_12064:
[----:B------:R-:W-:Y:S05]  /*1ea0*/  BSYNC B1 ;  /* 0x0000000000017941 */ /* 0x000fea0003800000 */
.L_x_12063:
        /* <DEDUP_REMOVED lines=14> */
.L_x_12068:
        /* <DEDUP_REMOVED lines=52> */
.L_x_12067:
[----:B------:R-:W-:Y:S05]  /*22d0*/  BSYNC B1 ;  /* 0x0000000000017941 */ /* 0x000fea0003800000 */
.L_x_12066:
        /* <DEDUP_REMOVED lines=31> */
.L_x_12070:
[----:B------:R-:W-:Y:S05]  /*24d0*/  BSYNC B1 ;  /* 0x0000000000017941 */ /* 0x000fea0003800000 */
.L_x_12069:
        /* <DEDUP_REMOVED lines=14> */
.L_x_12062:
[----:B------:R-:W-:Y:S05]  /*25c0*/  BSYNC B0 ;  /* 0x0000000000007941 */ /* 0x000fea0003800000 */
.L_x_12061:
        /* <DEDUP_REMOVED lines=28> */
.L_x_12074:
        /* <DEDUP_REMOVED lines=33> */
.L_x_12072:
[----:B------:R-:W-:Y:S05]  /*29a0*/  BSYNC B6 ;  /* 0x0000000000067941 */ /* 0x000fea0003800000 */
.L_x_12071:
        /* <DEDUP_REMOVED lines=57> */
.L_x_12121:
        /* <DEDUP_REMOVED lines=39> */
.L_x_12077:
[----:B------:R-:W-:Y:S05]  /*2fb0*/  BSYNC B0 ;  /* 0x0000000000007941 */ /* 0x000fea0003800000 */
.L_x_12076:
        /* <DEDUP_REMOVED lines=33> */
.L_x_12079:
[----:B------:R-:W-:Y:S05]  /*31d0*/  BSYNC B0 ;  /* 0x0000000000007941 */ /* 0x000fea0003800000 */
.L_x_12078:
        /* <DEDUP_REMOVED lines=18> */
.L_x_12081:
[----:B------:R-:W-:Y:S05]  /*3300*/  BSYNC B0 ;  /* 0x0000000000007941 */ /* 0x000fea0003800000 */
.L_x_12080:
        /* <DEDUP_REMOVED lines=34> */
.L_x_12083:
[----:B------:R-:W-:Y:S05]  /*3530*/  BSYNC B0 ;  /* 0x0000000000007941 */ /* 0x000fea0003800000 */
.L_x_12082:
        /* <DEDUP_REMOVED lines=123> */
.L_x_12048:
        /* <DEDUP_REMOVED lines=16> */
.L_x_12073:
        /* <DEDUP_REMOVED lines=16> */
.L_x_12084:
[----:B------:R-:W-:Y:S05]  /*3ef0*/  EXIT ;  /* 0x000000000000794d */ /* 0x000fea0003800000 */
.L_x_12050:
[----:B------:R-:W-:Y:S01]  /*3f00*/  HFMA2.MMA R11, -RZ, RZ, 0, 1.847743988037109375e-06 ;  /* 0x0000001fff0b7435 */ /* 0x000fe200000001ff */
[----:B------:R-:W-:Y:S01]  /*3f10*/  IMAD.MOV.U32 R12, RZ, RZ, 0x10 ;  /* 0x00000010ff0c7424 */ /* 0x000fe200078e00ff */
[----:B------:R-:W-:Y:S01]  /*3f20*/  MOV R2, 0xff7fffff ;  /* 0xff7fffff00027802 */ /* 0x000fe20000000f00 */
[----:B------:R-:W-:-:S08]  /*3f30*/  IMAD.MOV.U32 R15, RZ, RZ, -0x1 ;  /* 0xffffffffff0f7424 */ /* 0x000fd000078e00ff */
[----:B------:R-:W-:Y:S05]  /*3f40*/  WARPSYNC.COLLECTIVE R15, `(.L_x_12085) ;  /* 0x000000000f087348 */ /* 0x000fea0003c00000 */
[----:B------:R0:W1:Y:S02]  /*3f50*/  SHFL.BFLY P6, R14, R13, R12, R11 ;  /* 0x0c00000c0d0e7389 */ /* 0x00006400000c000b */
[----:B01----:R-:W-:Y:S01]  /*3f60*/  ENDCOLLECTIVE ;  /* 0x000000000000791b */ /* 0x003fe20003800000 */
.L_x_12085:
[----:B------:R-:W-:Y:S01]  /*3f70*/  IMAD.MOV.U32 R12, RZ, RZ, 0x8 ;  /* 0x00000008ff0c7424 */ /* 0x000fe200078e00ff */
[----:B------:R-:W-:-:S04]  /*3f80*/  FMNMX.FTZ R0, R14, -3.40282346638528859812e+38, !PT ;  /* 0xff7fffff0e007809 */ /* 0x000fc80007810000 */
[----:B------:R-:W-:-:S07]  /*3f90*/  MOV R13, R0 ;  /* 0x00000000000d7202 */ /* 0x000fce0000000f00 */
[----:B------:R-:W-:Y:S05]  /*3fa0*/  WARPSYNC.COLLECTIVE R15, `(.L_x_12086) ;  /* 0x000000000f087348 */ /* 0x000fea0003c00000 */
[----:B------:R0:W1:Y:S02]  /*3fb0*/  SHFL.BFLY P6, R14, R13, R12, R11 ;  /* 0x0c00000c0d0e7389 */ /* 0x00006400000c000b */
[----:B01----:R-:W-:Y:S01]  /*3fc0*/  ENDCOLLECTIVE ;  /* 0x000000000000791b */ /* 0x003fe20003800000 */
.L_x_12086:
[----:B------:R-:W-:Y:S01]  /*3fd0*/  IMAD.MOV.U32 R12, RZ, RZ, 0x4 ;  /* 0x00000004ff0c7424 */ /* 0x000fe200078e00ff */
[----:B------:R-:W-:-:S04]  /*3fe0*/  FMNMX.FTZ R3, R0, R14, !PT ;  /* 0x0000000e00037209 */ /* 0x000fc80007810000 */
[----:B------:R-:W-:-:S07]  /*3ff0*/  MOV R13, R3 ;  /* 0x00000003000d7202 */ /* 0x000fce0000000f00 */
[----:B------:R-:W-:Y:S05]  /*4000*/  WARPSYNC.COLLECTIVE R15, `(.L_x_12087) ;  /* 0x000000000f087348 */ /* 0x000fea0003c00000 */
[----:B------:R0:W1:Y:S02]  /*4010*/  SHFL.BFLY P6, R14, R13, R12, R11 ;  /* 0x0c00000c0d0e7389 */ /* 0x00006400000c000b */
[----:B01----:R-:W-:Y:S01]  /*4020*/  ENDCOLLECTIVE ;  /* 0x000000000000791b */ /* 0x003fe20003800000 */
.L_x_12087:
[----:B------:R-:W-:Y:S01]  /*4030*/  IMAD.MOV.U32 R12, RZ, RZ, 0x2 ;  /* 0x00000002ff0c7424 */ /* 0x000fe200078e00ff */
[----:B------:R-:W-:-:S04]  /*4040*/  FMNMX.FTZ R4, R3, R14, !PT ;  /* 0x0000000e03047209 */ /* 0x000fc80007810000 */
[----:B------:R-:W-:-:S07]  /*4050*/  MOV R13, R4 ;  /* 0x00000004000d7202 */ /* 0x000fce0000000f00 */
[----:B------:R-:W-:Y:S05]  /*4060*/  WARPSYNC.COLLECTIVE R15, `(.L_x_12088) ;  /* 0x000000000f087348 */ /* 0x000fea0003c00000 */
[----:B------:R0:W1:Y:S02]  /*4070*/  SHFL.BFLY P6, R14, R13, R12, R11 ;  /* 0x0c00000c0d0e7389 */ /* 0x00006400000c000b */
[----:B01----:R-:W-:Y:S01]  /*4080*/  ENDCOLLECTIVE ;  /* 0x000000000000791b */ /* 0x003fe20003800000 */
.L_x_12088:
[----:B------:R-:W-:Y:S01]  /*4090*/  IMAD.MOV.U32 R12, RZ, RZ, 0x1 ;  /* 0x00000001ff0c7424 */ /* 0x000fe200078e00ff */
[----:B------:R-:W-:-:S04]  /*40a0*/  FMNMX.FTZ R5, R4, R14, !PT ;  /* 0x0000000e04057209 */ /* 0x000fc80007810000 */
[----:B------:R-:W-:-:S07]  /*40b0*/  MOV R13, R5 ;  /* 0x00000005000d7202 */ /* 0x000fce0000000f00 */
[----:B------:R-:W-:Y:S05]  /*40c0*/  WARPSYNC.COLLECTIVE R15, `(.L_x_12089) ;  /* 0x000000000f087348 */ /* 0x000fea0003c00000 */
[----:B------:R0:W1:Y:S02]  /*40d0*/  SHFL.BFLY P6, R14, R13, R12, R11 ;  /* 0x0c00000c0d0e7389 */ /* 0x00006400000c000b */
[----:B01----:R-:W-:Y:S01]  /*40e0*/  ENDCOLLECTIVE ;  /* 0x000000000000791b */ /* 0x003fe20003800000 */
.L_x_12089:
[----:B------:R-:W-:Y:S05]  /*40f0*/  BRA `(.L_x_12090) ;  /* 0xffffffc800a07947 */ /* 0x000fea000383ffff */
.L_x_12075:
[----:B------:R-:W-:Y:S01]  /*4100*/  HFMA2.MMA R12, -RZ, RZ, 0, 1.1920928955078125e-07 ;  /* 0x00000002ff0c7435 */ /* 0x000fe200000001ff */
[----:B-1----:R-:W-:Y:S01]  /*4110*/  IMAD.MOV.U32 R13, RZ, RZ, RZ ;  /* 0x000000ffff0d7224 */ /* 0x002fe200078e00ff */
[----:B------:R-:W-:Y:S01]  /*4120*/  MOV R15, 0xffffffff ;  /* 0xffffffff000f7802 */ /* 0x000fe20000000f00 */
[----:B------:R-:W-:-:S08]  /*4130*/  IMAD.MOV.U32 R11, RZ, RZ, 0x1f ;  /* 0x0000001fff0b7424 */ /* 0x000fd000078e00ff */
[----:B0-----:R-:W-:Y:S05]  /*4140*/  WARPSYNC.COLLECTIVE R15, `(.L_x_12091) ;  /* 0x000000000f087348 */ /* 0x001fea0003c00000 */
[----:B------:R1:W2:Y:S02]  /*4150*/  SHFL.BFLY P6, R14, R13, R12, R11 ;  /* 0x0c00000c0d0e7389 */ /* 0x0002a400000c000b */
[----:B012---:R-:W-:Y:S01]  /*4160*/  ENDCOLLECTIVE ;  /* 0x000000000000791b */ /* 0x007fe20003800000 */
.L_x_12091:
[----:B------:R-:W-:Y:S01]  /*4170*/  HFMA2.MMA R12, -RZ, RZ, 0, 5.9604644775390625e-08 ;  /* 0x00000001ff0c7435 */ /* 0x000fe200000001ff */
[----:B------:R-:W-:-:S04]  /*4180*/  FADD.FTZ R18, RZ, R14 ;  /* 0x0000000eff127221 */ /* 0x000fc80000010000 */
[----:B------:R-:W-:-:S07]  /*4190*/  IMAD.MOV.U32 R13, RZ, RZ, R18 ;  /* 0x000000ffff0d7224 */ /* 0x000fce00078e0012 */
[----:B------:R-:W-:Y:S05]  /*41a0*/  WARPSYNC.COLLECTIVE R15, `(.L_x_12092) ;  /* 0x000000000f087348 */ /* 0x000fea0003c00000 */
[----:B------:R0:W1:Y:S02]  /*41b0*/  SHFL.BFLY P6, R14, R13, R12, R11 ;  /* 0x0c00000c0d0e7389 */ /* 0x00006400000c000b */
[----:B01----:R-:W-:Y:S01]  /*41c0*/  ENDCOLLECTIVE ;  /* 0x000000000000791b */ /* 0x003fe20003800000 */
.L_x_12092:
[----:B------:R-:W-:Y:S01]  /*41d0*/  MOV R13, RZ ;  /* 0x000000ff000d7202 */ /* 0x000fe20000000f00 */
[----:B------:R-:W-:Y:S02]  /*41e0*/  IMAD.MOV.U32 R12, RZ, RZ, 0x2 ;  /* 0x00000002ff0c7424 */ /* 0x000fe400078e00ff */
[----:B------:R-:W-:-:S07]  /*41f0*/  IMAD.MOV.U32 R17, RZ, RZ, R14 ;  /* 0x000000ffff117224 */ /* 0x000fce00078e000e */
[----:B------:R-:W-:Y:S05]  /*4200*/  WARPSYNC.COLLECTIVE R15, `(.L_x_12093) ;  /* 0x000000000f087348 */ /* 0x000fea0003c00000 */
[----:B------:R0:W1:Y:S02]  /*4210*/  SHFL.BFLY P6, R14, R13, R12, R11 ;  /* 0x0c00000c0d0e7389 */ /* 0x00006400000c000b */
[----:B01----:R-:W-:Y:S01]  /*4220*/  ENDCOLLECTIVE ;  /* 0x000000000000791b */ /* 0x003fe20003800000 */
.L_x_12093:
        /* <DEDUP_REMOVED lines=8> */
.L_x_12094:
[----:B------:R-:W-:Y:S01]  /*42b0*/  MOV R13, RZ ;  /* 0x000000ff000d7202 */ /* 0x000fe20000000f00 */
[----:B------:R-:W-:Y:S02]  /*42c0*/  IMAD.MOV.U32 R12, RZ, RZ, 0x2 ;  /* 0x00000002ff0c7424 */ /* 0x000fe400078e00ff */
[----:B------:R-:W-:-:S07]  /*42d0*/  IMAD.MOV.U32 R16, RZ, RZ, R14 ;  /* 0x000000ffff107224 */ /* 0x000fce00078e000e */
[----:B------:R-:W-:Y:S05]  /*42e0*/  WARPSYNC.COLLECTIVE R15, `(.L_x_12095) ;  /* 0x000000000f087348 */ /* 0x000fea0003c00000 */
[----:B------:R0:W1:Y:S02]  /*42f0*/  SHFL.BFLY P6, R14, R13, R12, R11 ;  /* 0x0c00000c0d0e7389 */ /* 0x00006400000c000b */
[----:B01----:R-:W-:Y:S01]  /*4300*/  ENDCOLLECTIVE ;  /* 0x000000000000791b */ /* 0x003fe20003800000 */
.L_x_12095:
        /* <DEDUP_REMOVED lines=8> */
.L_x_12096:
[----:B------:R-:W-:Y:S01]  /*4390*/  MOV R13, RZ ;  /* 0x000000ff000d7202 */ /* 0x000fe20000000f00 */
[----:B------:R-:W-:Y:S02]  /*43a0*/  IMAD.MOV.U32 R12, RZ, RZ, 0x2 ;  /* 0x00000002ff0c7424 */ /* 0x000fe400078e00ff */
[----:B------:R-:W-:-:S07]  /*43b0*/  IMAD.MOV.U32 R10, RZ, RZ, R14 ;  /* 0x000000ffff0a7224 */ /* 0x000fce00078e000e */
[----:B------:R-:W-:Y:S05]  /*43c0*/  WARPSYNC.COLLECTIVE R15, `(.L_x_12097) ;  /* 0x000000000f087348 */ /* 0x000fea0003c00000 */
[----:B------:R0:W1:Y:S02]  /*43d0*/  SHFL.BFLY P6, R14, R13, R12, R11 ;  /* 0x0c00000c0d0e7389 */ /* 0x00006400000c000b */
[----:B01----:R-:W-:Y:S01]  /*43e0*/  ENDCOLLECTIVE ;  /* 0x000000000000791b */ /* 0x003fe20003800000 */
.L_x_12097:
        /* <DEDUP_REMOVED lines=8> */
.L_x_12098:
[----:B------:R-:W-:Y:S01]  /*4470*/  MOV R13, RZ ;  /* 0x000000ff000d7202 */ /* 0x000fe20000000f00 */
[----:B------:R-:W-:Y:S02]  /*4480*/  IMAD.MOV.U32 R12, RZ, RZ, 0x2 ;  /* 0x00000002ff0c7424 */ /* 0x000fe400078e00ff */
[----:B------:R-:W-:-:S07]  /*4490*/  IMAD.MOV.U32 R2, RZ, RZ, R14 ;  /* 0x000000ffff027224 */ /* 0x000fce00078e000e */
[----:B------:R-:W-:Y:S05]  /*44a0*/  WARPSYNC.COLLECTIVE R15, `(.L_x_12099) ;  /* 0x000000000f087348 */ /* 0x000fea0003c00000 */
[----:B------:R0:W1:Y:S02]  /*44b0*/  SHFL.BFLY P6, R14, R13, R12, R11 ;  /* 0x0c00000c0d0e7389 */ /* 0x00006400000c000b */
[----:B01----:R-:W-:Y:S01]  /*44c0*/  ENDCOLLECTIVE ;  /* 0x000000000000791b */ /* 0x003fe20003800000 */
.L_x_12099:
        /* <DEDUP_REMOVED lines=8> */
.L_x_12100:
[----:B------:R-:W-:Y:S01]  /*4550*/  HFMA2.MMA R12, -RZ, RZ, 0, 1.1920928955078125e-07 ;  /* 0x00000002ff0c7435 */ /* 0x000fe200000001ff */
[----:B------:R-:W-:Y:S01]  /*4560*/  IMAD.MOV.U32 R13, RZ, RZ, RZ ;  /* 0x000000ffff0d7224 */ /* 0x000fe200078e00ff */
[----:B------:R-:W-:-:S09]  /*4570*/  MOV R7, R14 ;  /* 0x0000000e00077202 */ /* 0x000fd20000000f00 */
[----:B------:R-:W-:Y:S05]  /*4580*/  WARPSYNC.COLLECTIVE R15, `(.L_x_12101) ;  /* 0x000000000f087348 */ /* 0x000fea0003c00000 */
[----:B------:R0:W1:Y:S02]  /*4590*/  SHFL.BFLY P6, R14, R13, R12, R11 ;  /* 0x0c00000c0d0e7389 */ /* 0x00006400000c000b */
[----:B01----:R-:W-:Y:S01]  /*45a0*/  ENDCOLLECTIVE ;  /* 0x000000000000791b */ /* 0x003fe20003800000 */
.L_x_12101:
        /* <DEDUP_REMOVED lines=8> */
.L_x_12102:
[----:B------:R-:W-:Y:S01]  /*4630*/  HFMA2.MMA R12, -RZ, RZ, 0, 1.1920928955078125e-07 ;  /* 0x00000002ff0c7435 */ /* 0x000fe200000001ff */
[----:B------:R-:W-:Y:S01]  /*4640*/  IMAD.MOV.U32 R13, RZ, RZ, RZ ;  /* 0x000000ffff0d7224 */ /* 0x000fe200078e00ff */
[----:B------:R-:W-:-:S09]  /*4650*/  MOV R3, R14 ;  /* 0x0000000e00037202 */ /* 0x000fd20000000f00 */
[----:B------:R-:W-:Y:S05]  /*4660*/  WARPSYNC.COLLECTIVE R15, `(.L_x_12103) ;  /* 0x000000000f087348 */ /* 0x000fea0003c00000 */
[----:B------:R0:W1:Y:S02]  /*4670*/  SHFL.BFLY P6, R14, R13, R12, R11 ;  /* 0x0c00000c0d0e7389 */ /* 0x00006400000c000b */
[----:B01----:R-:W-:Y:S01]  /*4680*/  ENDCOLLECTIVE ;  /* 0x000000000000791b */ /* 0x003fe20003800000 */
.L_x_12103:
        /* <DEDUP_REMOVED lines=8> */
.L_x_12104:
[----:B------:R-:W-:Y:S01]  /*4710*/  HFMA2.MMA R12, -RZ, RZ, 0, 1.1920928955078125e-07 ;  /* 0x00000002ff0c7435 */ /* 0x000fe200000001ff */
[----:B------:R-:W-:Y:S01]  /*4720*/  IMAD.MOV.U32 R13, RZ, RZ, RZ ;  /* 0x000000ffff0d7224 */ /* 0x000fe200078e00ff */
[----:B------:R-:W-:-:S09]  /*4730*/  MOV R0, R14 ;  /* 0x0000000e00007202 */ /* 0x000fd20000000f00 */
[----:B------:R-:W-:Y:S05]  /*4740*/  WARPSYNC.COLLECTIVE R15, `(.L_x_12105) ;  /* 0x000000000f087348 */ /* 0x000fea0003c00000 */
[----:B------:R0:W1:Y:S02]  /*4750*/  SHFL.BFLY P6, R14, R13, R12, R11 ;  /* 0x0c00000c0d0e7389 */ /* 0x00006400000c000b */
[----:B01----:R-:W-:Y:S01]  /*4760*/  ENDCOLLECTIVE ;  /* 0x000000000000791b */ /* 0x003fe20003800000 */
.L_x_12105:
[----:B------:R-:W-:Y:S01]  /*4770*/  FADD.FTZ R5, R5, R0 ;  /* 0x0000000005057221 */ /* 0x000fe20000010000 */
[----:B------:R-:W-:Y:S02]  /*4780*/  IMAD.MOV.U32 R12, RZ, RZ, 0x1 ;  /* 0x00000001ff0c7424 */ /* 0x000fe400078e00ff */
[----:B------:R-:W-:-:S05]  /*4790*/  FADD.FTZ R4, RZ, R14 ;  /* 0x0000000eff047221 */ /* 0x000fca0000010000 */
[----:B------:R-:W-:-:S07]  /*47a0*/  MOV R13, R4 ;  /* 0x00000004000d7202 */ /* 0x000fce0000000f00 */
[----:B------:R-:W-:Y:S05]  /*47b0*/  WARPSYNC.COLLECTIVE R15, `(.L_x_12106) ;  /* 0x000000000f087348 */ /* 0x000fea0003c00000 */
[----:B------:R0:W1:Y:S02]  /*47c0*/  SHFL.BFLY P6, R14, R13, R12, R11 ;  /* 0x0c00000c0d0e7389 */ /* 0x00006400000c000b */
[----:B01----:R-:W-:Y:S01]  /*47d0*/  ENDCOLLECTIVE ;  /* 0x000000000000791b */ /* 0x003fe20003800000 */
.L_x_12106:
[----:B------:R-:W-:Y:S01]  /*47e0*/  HFMA2.MMA R13, -RZ, RZ, 0, 0 ;  /* 0x00000000ff0d7435 */ /* 0x000fe200000001ff */
[----:B------:R-:W-:Y:S01]  /*47f0*/  IMAD.MOV.U32 R12, RZ, RZ, 0x2 ;  /* 0x00000002ff0c7424 */ /* 0x000fe200078e00ff */
[----:B------:R-:W-:-:S09]  /*4800*/  MOV R29, R14 ;  /* 0x0000000e001d7202 */ /* 0x000fd20000000f00 */
[----:B------:R-:W-:Y:S05]  /*4810*/  WARPSYNC.COLLECTIVE R15, `(.L_x_12107) ;  /* 0x000000000f087348 */ /* 0x000fea0003c00000 */
[----:B------:R0:W1:Y:S02]  /*4820*/  SHFL.BFLY P6, R14, R13, R12, R11 ;  /* 0x0c00000c0d0e7389 */ /* 0x00006400000c000b */
[----:B01----:R-:W-:Y:S01]  /*4830*/  ENDCOLLECTIVE ;  /* 0x000000000000791b */ /* 0x003fe20003800000 */
.L_x_12107:
[----:B------:R-:W-:Y:S01]  /*4840*/  FADD.FTZ R4, R4, R29 ;  /* 0x0000001d04047221 */ /* 0x000fe20000010000 */
[----:B------:R-:W-:Y:S01]  /*4850*/  HFMA2.MMA R12, -RZ, RZ, 0, 5.9604644775390625e-08 ;  /* 0x00000001ff0c7435 */ /* 0x000fe200000001ff */
[----:B------:R-:W-:-:S05]  /*4860*/  FADD.FTZ R22, RZ, R14 ;  /* 0x0000000eff167221 */ /* 0x000fca0000010000 */
[----:B------:R-:W-:-:S07]  /*4870*/  MOV R13, R22 ;  /* 0x00000016000d7202 */ /* 0x000fce0000000f00 */
[----:B------:R-:W-:Y:S05]  /*4880*/  WARPSYNC.COLLECTIVE R15, `(.L_x_12108) ;  /* 0x000000000f087348 */ /* 0x000fea0003c00000 */
[----:B------:R0:W1:Y:S02]  /*4890*/  SHFL.BFLY P6, R14, R13, R12, R11 ;  /* 0x0c00000c0d0e7389 */ /* 0x00006400000c000b */
[----:B01----:R-:W-:Y:S01]  /*48a0*/  ENDCOLLECTIVE ;  /* 0x000000000000791b */ /* 0x003fe20003800000 */
.L_x_12108:
[----:B------:R-:W-:Y:S01]  /*48b0*/  HFMA2.MMA R12, -RZ, RZ, 0, 1.1920928955078125e-07 ;  /* 0x00000002ff0c7435 */ /* 0x000fe200000001ff */
[----:B------:R-:W-:Y:S01]  /*48c0*/  MOV R13, RZ ;  /* 0x000000ff000d7202 */ /* 0x000fe20000000f00 */
[----:B------:R-:W-:-:S09]  /*48d0*/  IMAD.MOV.U32 R21, RZ, RZ, R14 ;  /* 0x000000ffff157224 */ /* 0x000fd200078e000e */
[----:B------:R-:W-:Y:S05]  /*48e0*/  WARPSYNC.COLLECTIVE R15, `(.L_x_12109) ;  /* 0x000000000f087348 */ /* 0x000fea0003c00000 */
[----:B------:R0:W1:Y:S02]  /*48f0*/  SHFL.BFLY P6, R14, R13, R12, R11 ;  /* 0x0c00000c0d0e7389 */ /* 0x00006400000c000b */
[----:B01----:R-:W-:Y:S01]  /*4900*/  ENDCOLLECTIVE ;  /* 0x000000000000791b */ /* 0x003fe20003800000 */
.L_x_12109:
        /* <DEDUP_REMOVED lines=8> */
.L_x_12110:
[----:B------:R-:W-:Y:S01]  /*4990*/  HFMA2.MMA R12, -RZ, RZ, 0, 1.1920928955078125e-07 ;  /* 0x00000002ff0c7435 */ /* 0x000fe200000001ff */
[----:B------:R-:W-:Y:S01]  /*49a0*/  MOV R13, RZ ;  /* 0x000000ff000d7202 */ /* 0x000fe20000000f00 */
[----:B------:R-:W-:-:S09]  /*49b0*/  IMAD.MOV.U32 R2, RZ, RZ, R14 ;  /* 0x000000ffff027224 */ /* 0x000fd200078e000e */
[----:B------:R-:W-:Y:S05]  /*49c0*/  WARPSYNC.COLLECTIVE R15, `(.L_x_12111) ;  /* 0x000000000f087348 */ /* 0x000fea0003c00000 */
[----:B------:R0:W1:Y:S02]  /*49d0*/  SHFL.BFLY P6, R14, R13, R12, R11 ;  /* 0x0c00000c0d0e7389 */ /* 0x00006400000c000b */
[----:B01----:R-:W-:Y:S01]  /*49e0*/  ENDCOLLECTIVE ;  /* 0x000000000000791b */ /* 0x003fe20003800000 */
.L_x_12111:
        /* <DEDUP_REMOVED lines=8> */
.L_x_12112:
[----:B------:R-:W-:Y:S01]  /*4a70*/  HFMA2.MMA R12, -RZ, RZ, 0, 1.1920928955078125e-07 ;  /* 0x00000002ff0c7435 */ /* 0x000fe200000001ff */
[----:B------:R-:W-:Y:S01]  /*4a80*/  MOV R13, RZ ;  /* 0x000000ff000d7202 */ /* 0x000fe20000000f00 */
[----:B------:R-:W-:-:S09]  /*4a90*/  IMAD.MOV.U32 R0, RZ, RZ, R14 ;  /* 0x000000ffff007224 */ /* 0x000fd200078e000e */
[----:B------:R-:W-:Y:S05]  /*4aa0*/  WARPSYNC.COLLECTIVE R15, `(.L_x_12113) ;  /* 0x000000000f087348 */ /* 0x000fea0003c00000 */
[----:B------:R0:W1:Y:S02]  /*4ab0*/  SHFL.BFLY P6, R14, R13, R12, R11 ;  /* 0x0c00000c0d0e7389 */ /* 0x00006400000c000b */
[----:B01----:R-:W-:Y:S01]  /*4ac0*/  ENDCOLLECTIVE ;  /* 0x000000000000791b */ /* 0x003fe20003800000 */
.L_x_12113:
        /* <DEDUP_REMOVED lines=8> */
.L_x_12114:
[----:B------:R-:W-:Y:S01]  /*4b50*/  IMAD.MOV.U32 R13, RZ, RZ, RZ ;  /* 0x000000ffff0d7224 */ /* 0x000fe200078e00ff */
[----:B------:R-:W-:Y:S01]  /*4b60*/  MOV R12, 0x2 ;  /* 0x00000002000c7802 */ /* 0x000fe20000000f00 */
[----:B------:R-:W-:-:S07]  /*4b70*/  FADD.FTZ R3, R18, R14 ;  /* 0x0000000e12037221 */ /* 0x000fce0000010000 */
[----:B------:R-:W-:Y:S05]  /*4b80*/  WARPSYNC.COLLECTIVE R15, `(.L_x_12115) ;  /* 0x000000000f087348 */ /* 0x000fea0003c00000 */
[----:B------:R0:W1:Y:S02]  /*4b90*/  SHFL.BFLY P6, R14, R13, R12, R11 ;  /* 0x0c00000c0d0e7389 */ /* 0x00006400000c000b */
[----:B01----:R-:W-:Y:S01]  /*4ba0*/  ENDCOLLECTIVE ;  /* 0x000000000000791b */ /* 0x003fe20003800000 */
.L_x_12115:
[----:B------:R-:W-:Y:S01]  /*4bb0*/  HFMA2.MMA R12, -RZ, RZ, 0, 5.9604644775390625e-08 ;  /* 0x00000001ff0c7435 */ /* 0x000fe200000001ff */
[----:B------:R-:W-:-:S05]  /*4bc0*/  MOV R19, R14 ;  /* 0x0000000e00137202 */ /* 0x000fca0000000f00 */
[----:B------:R-:W-:-:S04]  /*4bd0*/  FADD.FTZ R19, RZ, R19 ;  /* 0x00000013ff137221 */ /* 0x000fc80000010000 */
[----:B------:R-:W-:-:S07]  /*4be0*/  IMAD.MOV.U32 R13, RZ, RZ, R19 ;  /* 0x000000ffff0d7224 */ /* 0x000fce00078e0013 */
[----:B------:R-:W-:Y:S05]  /*4bf0*/  WARPSYNC.COLLECTIVE R15, `(.L_x_12116) ;  /* 0x000000000f087348 */ /* 0x000fea0003c00000 */
[----:B------:R0:W1:Y:S02]  /*4c00*/  SHFL.BFLY P6, R14, R13, R12, R11 ;  /* 0x0c00000c0d0e7389 */ /* 0x00006400000c000b */
[----:B01----:R-:W-:Y:S01]  /*4c10*/  ENDCOLLECTIVE ;  /* 0x000000000000791b */ /* 0x003fe20003800000 */
.L_x_12116:
[----:B------:R-:W-:Y:S01]  /*4c20*/  HFMA2.MMA R12, -RZ, RZ, 0, 1.1920928955078125e-07 ;  /* 0x00000002ff0c7435 */ /* 0x000fe200000001ff */
[----:B------:R-:W-:Y:S01]  /*4c30*/  IMAD.MOV.U32 R13, RZ, RZ, RZ ;  /* 0x000000ffff0d7224 */ /* 0x000fe200078e00ff */
[----:B------:R-:W-:-:S09]  /*4c40*/  MOV R29, R14 ;  /* 0x0000000e001d7202 */ /* 0x000fd20000000f00 */
[----:B------:R-:W-:Y:S05]  /*4c50*/  WARPSYNC.COLLECTIVE R15, `(.L_x_12117) ;  /* 0x000000000f087348 */ /* 0x000fea0003c00000 */
[----:B------:R0:W1:Y:S02]  /*4c60*/  SHFL.BFLY P6, R14, R13, R12, R11 ;  /* 0x0c00000c0d0e7389 */ /* 0x00006400000c000b */
[----:B01----:R-:W-:Y:S01]  /*4c70*/  ENDCOLLECTIVE ;  /* 0x000000000000791b */ /* 0x003fe20003800000 */
.L_x_12117:
[----:B------:R-:W-:Y:S01]  /*4c80*/  FADD.FTZ R29, R19, R29 ;  /* 0x0000001d131d7221 */ /* 0x000fe20000010000 */
[----:B------:R-:W-:Y:S02]  /*4c90*/  IMAD.MOV.U32 R12, RZ, RZ, 0x1 ;  /* 0x00000001ff0c7424 */ /* 0x000fe400078e00ff */
[----:B------:R-:W-:-:S05]  /*4ca0*/  FADD.FTZ R20, RZ, R14 ;  /* 0x0000000eff147221 */ /* 0x000fca0000010000 */
[----:B------:R-:W-:-:S07]  /*4cb0*/  MOV R13, R20 ;  /* 0x00000014000d7202 */ /* 0x000fce0000000f00 */
[----:B------:R-:W-:Y:S05]  /*4cc0*/  WARPSYNC.COLLECTIVE R15, `(.L_x_12118) ;  /* 0x000000000f087348 */ /* 0x000fea0003c00000 */
[----:B------:R0:W1:Y:S02]  /*4cd0*/  SHFL.BFLY P6, R14, R13, R12, R11 ;  /* 0x0c00000c0d0e7389 */ /* 0x00006400000c000b */
[----:B01----:R-:W-:Y:S01]  /*4ce0*/  ENDCOLLECTIVE ;  /* 0x000000000000791b */ /* 0x003fe20003800000 */
.L_x_12118:
        /* <DEDUP_REMOVED lines=8> */
.L_x_12119:
[----:B------:R-:W-:Y:S01]  /*4d70*/  HFMA2.MMA R12, -RZ, RZ, 0, 5.9604644775390625e-08 ;  /* 0x00000001ff0c7435 */ /* 0x000fe200000001ff */
[----:B------:R-:W-:-:S05]  /*4d80*/  MOV R22, R14 ;  /* 0x0000000e00167202 */ /* 0x000fca0000000f00 */
[----:B------:R-:W-:-:S04]  /*4d90*/  FADD.FTZ R22, RZ, R22 ;  /* 0x00000016ff167221 */ /* 0x000fc80000010000 */
[----:B------:R-:W-:-:S07]  /*4da0*/  IMAD.MOV.U32 R13, RZ, RZ, R22 ;  /* 0x000000ffff0d7224 */ /* 0x000fce00078e0016 */
[----:B------:R-:W-:Y:S05]  /*4db0*/  WARPSYNC.COLLECTIVE R15, `(.L_x_12120) ;  /* 0x000000000f087348 */ /* 0x000fea0003c00000 */
[----:B------:R0:W1:Y:S02]  /*4dc0*/  SHFL.BFLY P6, R14, R13, R12, R11 ;  /* 0x0c00000c0d0e7389 */ /* 0x00006400000c000b */
[----:B01----:R-:W-:Y:S01]  /*4dd0*/  ENDCOLLECTIVE ;  /* 0x000000000000791b */ /* 0x003fe20003800000 */
.L_x_12120:
[----:B------:R-:W-:Y:S01]  /*4de0*/  MOV R7, R14 ;  /* 0x0000000e00077202 */ /* 0x000fe20000000f00 */
[----:B------:R-:W-:Y:S06]  /*4df0*/  BRA `(.L_x_12121) ;  /* 0xffffffdc00d07947 */ /* 0x000fec000383ffff */
.L_x_12122:
        /* <DEDUP_REMOVED lines=16> */
.L_x_28254:


//--------------------- .text._ZN4vllm25paged_attention_v1_kernelIthLi112ELi32ELi128ELNS_18Fp8KVCacheDataTypeE1ELb1EEEvPT_PKS2_PKT0_S8_ifPKiSA_iPKfiiiSC_SC_iiiii --------------------------
	.section	.text._ZN4vllm25paged_attention_v1_kernelIthLi112ELi32ELi128ELNS_18Fp8KVCacheDataTypeE1ELb1EEEvPT_PKS2_PKT0_S8_ifPKiSA_iPKfiiiSC_SC_iiiii,"ax",@progbits
	.align	128
        .global         _ZN4vllm25paged_attention_v1_kernelIthLi112ELi32ELi128ELNS_18Fp8KVCacheDataTypeE1ELb1EEEvPT_PKS2_PKT0_S8_ifPKiSA_iPKfiiiSC_SC_iiiii
        .type           _ZN4vllm25paged_attention_v1_kernelIthLi112ELi32ELi128ELNS_18Fp8KVCacheDataTypeE1ELb1EEEvPT_PKS2_PKT0_S8_ifPKiSA_iPKfiiiSC_SC_iiiii,@function
        .size           _ZN4vllm25paged_attention_v1_kernelIthLi112ELi32ELi128ELNS_18Fp8KVCacheDataTypeE1ELb1EEEvPT_PKS2_PKT0_S8_ifPKiSA_iPKfiiiSC_SC_iiiii,(.L_x_28255 - _ZN4vllm25paged_attention_v1_kernelIthLi112ELi32ELi128ELNS_18Fp8KVCacheDataTypeE1ELb1EEEvPT_PKS2_PKT0_S8_ifPKiSA_iPKfiiiSC_SC_iiiii)
        .other          _ZN4vllm25paged_attention_v1_kernelIthLi112ELi32ELi128ELNS_18Fp8KVCacheDataTypeE1ELb1EEEvPT_PKS2_PKT0_S8_ifPKiSA_iPKfiiiSC_SC_iiiii,@"STO_CUDA_ENTRY STV_DEFAULT"
_ZN4vllm25paged_attention_v1_kernelIthLi112ELi32ELi128ELNS_18Fp8KVCacheDataTypeE1ELb1EEEvPT_PKS2_PKT0_S8_ifPKiSA_iPKfiiiSC_SC_iiiii:
.text._ZN4vllm25paged_attention_v1_kernelIthLi112ELi32ELi128ELNS_18Fp8KVCacheDataTypeE1ELb1EEEvPT_PKS2_PKT0_S8_ifPKiSA_iPKfiiiSC_SC_iiiii:
        /* <DEDUP_REMOVED lines=106> */
.L_x_12123:
[----:B------:R-:W-:Y:S02]  /*06a0*/  ULDC UR4, c[0x0][0x278] ;  /* 0x00009e0000047ab9 */ /* 0x000fe40000000800 */
[----:B------:R-:W-:-:S04]  /*06b0*/  IMAD R2, R25, UR4, R26 ;  /* 0x0000000419027c24 */ /* 0x000fc8000f8e021a */
[----:B------:R-:W-:-:S07]  /*06c0*/  IMAD R6, R2, R5, RZ ;  /* 0x0000000502067224 */ /* 0x000fce00078e02ff */
.L_x_12124:
        /* <DEDUP_REMOVED lines=25> */
.L_x_12128:
        /* <DEDUP_REMOVED lines=36> */
.L_x_12126:
[----:B------:R-:W-:Y:S05]  /*0aa0*/  BSYNC B7 ;  /* 0x0000000000077941 */ /* 0x000fea0003800000 */
.L_x_12125:
        /* <DEDUP_REMOVED lines=13> */
.L_x_12169:
        /* <DEDUP_REMOVED lines=40> */
.L_x_12134:
        /* <DEDUP_REMOVED lines=11> */
.L_x_12133:
[----:B------:R-:W-:Y:S05]  /*0eb0*/  BSYNC B1 ;  /* 0x0000000000017941 */ /* 0x000fea0003800000 */
.L_x_12132:
        /* <DEDUP_REMOVED lines=14> */
.L_x_12137:
        /* <DEDUP_REMOVED lines=100> */
.L_x_12136:
[----:B------:R-:W-:Y:S05]  /*15e0*/  BSYNC B1 ;  /* 0x0000000000017941 */ /* 0x000fea0003800000 */
.L_x_12135:
        /* <DEDUP_REMOVED lines=55> */
.L_x_12139:
[----:B------:R-:W-:Y:S05]  /*1960*/  BSYNC B1 ;  /* 0x0000000000017941 */ /* 0x000fea0003800000 */
.L_x_12138:
        /* <DEDUP_REMOVED lines=26> */
.L_x_12131:
[----:B------:R-:W-:Y:S05]  /*1b10*/  BSYNC B0 ;  /* 0x0000000000007941 */ /* 0x000fea0003800000 */
.L_x_12130:
        /* <DEDUP_REMOVED lines=48> */
.L_x_12144:
        /* <DEDUP_REMOVED lines=8> */
.L_x_12143:
[----:B------:R-:W-:Y:S05]  /*1ea0*/  BSYNC B1 ;  /* 0x0000000000017941 */ /* 0x000fea0003800000 */
.L_x_12142:
        /* <DEDUP_REMOVED lines=14> */
.L_x_12147:
        /* <DEDUP_REMOVED lines=52> */
.L_x_12146:
[----:B------:R-:W-:Y:S05]  /*22d0*/  BSYNC B1 ;  /* 0x0000000000017941 */ /* 0x000fea0003800000 */
.L_x_12145:
        /* <DEDUP_REMOVED lines=31> */
.L_x_12149:
[----:B------:R-:W-:Y:S05]  /*24d0*/  BSYNC B1 ;  /* 0x0000000000017941 */ /* 0x000fea0003800000 */
.L_x_12148:
        /* <DEDUP_REMOVED lines=14> */
.L_x_12141:
[----:B------:R-:W-:Y:S05]  /*25c0*/  BSYNC B0 ;  /* 0x0000000000007941 */ /* 0x000fea0003800000 */
.L_x_12140:
        /* <DEDUP_REMOVED lines=28> */
.L_x_12153:
        /* <DEDUP_REMOVED lines=33> */
.L_x_12151:
[----:B------:R-:W-:Y:S05]  /*29a0*/  BSYNC B6 ;  /* 0x0000000000067941 */ /* 0x000fea0003800000 */
.L_x_12150:
        /* <DEDUP_REMOVED lines=53> */
.L_x_12198:
        /* <DEDUP_REMOVED lines=38> */
.L_x_12156:
[----:B------:R-:W-:Y:S05]  /*2f60*/  BSYNC B0 ;  /* 0x0000000000007941 */ /* 0x000fea0003800000 */
.L_x_12155:
        /* <DEDUP_REMOVED lines=31> */
.L_x_12158:
[----:B------:R-:W-:Y:S05]  /*3160*/  BSYNC B0 ;  /* 0x0000000000007941 */ /* 0x000fea0003800000 */
.L_x_12157:
        /* <DEDUP_REMOVED lines=17> */
.L_x_12160:
[----:B------:R-:W-:Y:S05]  /*3280*/  BSYNC B0 ;  /* 0x0000000000007941 */ /* 0x000fea0003800000 */
.L_x_12159:
        /* <DEDUP_REMOVED lines=32> */
.L_x_12162:
[----:B------:R-:W-:Y:S05]  /*3490*/  BSYNC B0 ;  /* 0x0000000000007941 */ /* 0x000fea0003800000 */
.L_x_12161:
        /* <DEDUP_REMOVED lines=116> */
.L_x_12127:
        /* <DEDUP_REMOVED lines=16> */
.L_x_12152:
        /* <DEDUP_REMOVED lines=16> */
.L_x_12163:
[----:B------:R-:W-:Y:S05]  /*3de0*/  EXIT ;  /* 0x000000000000794d */ /* 0x000fea0003800000 */
.L_x_12129:
[----:B------:R-:W-:Y:S01]  /*3df0*/  HFMA2.MMA R11, -RZ, RZ, 0, 1.847743988037109375e-06 ;  /* 0x0000001fff0b7435 */ /* 0x000fe200000001ff */
[----:B------:R-:W-:Y:S01]  /*3e00*/  IMAD.MOV.U32 R12, RZ, RZ, 0x10 ;  /* 0x00000010ff0c7424 */ /* 0x000fe200078e00ff */
[----:B------:R-:W-:Y:S01]  /*3e10*/  MOV R2, 0xff7fffff ;  /* 0xff7fffff00027802 */ /* 0x000fe20000000f00 */
[----:B------:R-:W-:-:S08]  /*3e20*/  IMAD.MOV.U32 R15, RZ, RZ, -0x1 ;  /* 0xffffffffff0f7424 */ /* 0x000fd000078e00ff */
[----:B------:R-:W-:Y:S05]  /*3e30*/  WARPSYNC.COLLECTIVE R15, `(.L_x_12164) ;  /* 0x000000000f087348 */ /* 0x000fea0003c00000 */
[----:B------:R0:W1:Y:S02]  /*3e40*/  SHFL.BFLY P6, R14, R13, R12, R11 ;  /* 0x0c00000c0d0e7389 */ /* 0x00006400000c000b */
[----:B01----:R-:W-:Y:S01]  /*3e50*/  ENDCOLLECTIVE ;  /* 0x000000000000791b */ /* 0x003fe20003800000 */
.L_x_12164:
[----:B------:R-:W-:Y:S01]  /*3e60*/  IMAD.MOV.U32 R12, RZ, RZ, 0x8 ;  /* 0x00000008ff0c7424 */ /* 0x000fe200078e00ff */
[----:B------:R-:W-:-:S04]  /*3e70*/  FMNMX.FTZ R0, R14, -3.40282346638528859812e+38, !PT ;  /* 0xff7fffff0e007809 */ /* 0x000fc80007810000 */
[----:B------:R-:W-:-:S07]  /*3e80*/  MOV R13, R0 ;  /* 0x00000000000d7202 */ /* 0x000fce0000000f00 */
[----:B------:R-:W-:Y:S05]  /*3e90*/  WARPSYNC.COLLECTIVE R15, `(.L_x_12165) ;  /* 0x000000000f087348 */ /* 0x000fea0003c00000 */
[----:B------:R0:W1:Y:S02]  /*3ea0*/  SHFL.BFLY P6, R14, R13, R12, R11 ;  /* 0x0c00000c0d0e7389 */ /* 0x00006400000c000b */
[----:B01----:R-:W-:Y:S01]  /*3eb0*/  ENDCOLLECTIVE ;  /* 0x000000000000791b */ /* 0x003fe20003800000 */
.L_x_12165:
[----:B------:R-:W-:Y:S01]  /*3ec0*/  IMAD.MOV.U32 R12, RZ, RZ, 0x4 ;  /* 0x00000004ff0c7424 */ /* 0x000fe200078e00ff */
[----:B------:R-:W-:-:S04]  /*3ed0*/  FMNMX.FTZ R3, R0, R14, !PT ;  /* 0x0000000e00037209 */ /* 0x000fc80007810000 */
[----:B------:R-:W-:-:S07]  /*3ee0*/  MOV R13, R3 ;  /* 0x00000003000d7202 */ /* 0x000fce0000000f00 */
[----:B------:R-:W-:Y:S05]  /*3ef0*/  WARPSYNC.COLLECTIVE R15, `(.L_x_12166) ;  /* 0x000000000f087348 */ /* 0x000fea0003c00000 */
[----:B------:R0:W1:Y:S02]  /*3f00*/  SHFL.BFLY P6, R14, R13, R12, R11 ;  /* 0x0c00000c0d0e7389 */ /* 0x00006400000c000b */
[----:B01----:R-:W-:Y:S01]  /*3f10*/  ENDCOLLECTIVE ;  /* 0x000000000000791b */ /* 0x003fe20003800000 */
.L_x_12166:
[----:B------:R-:W-:Y:S01]  /*3f20*/  IMAD.MOV.U32 R12, RZ, RZ, 0x2 ;  /* 0x00000002ff0c7424 */ /* 0x000fe200078e00ff */
[----:B------:R-:W-:-:S04]  /*3f30*/  FMNMX.FTZ R4, R3, R14, !PT ;  /* 0x0000000e03047209 */ /* 0x000fc80007810000 */
[----:B------:R-:W-:-:S07]  /*3f40*/  MOV R13, R4 ;  /* 0x00000004000d7202 */ /* 0x000fce0000000f00 */
[----:B------:R-:W-:Y:S05]  /*3f50*/  WARPSYNC.COLLECTIVE R15, `(.L_x_12167) ;  /* 0x000000000f087348 */ /* 0x000fea0003c00000 */
[----:B------:R0:W1:Y:S02]  /*3f60*/  SHFL.BFLY P6, R14, R13, R12, R11 ;  /* 0x0c00000c0d0e7389 */ /* 0x00006400000c000b */
[----:B01----:R-:W-:Y:S01]  /*3f70*/  ENDCOLLECTIVE ;  /* 0x000000000000791b */ /* 0x003fe20003800000 */
.L_x_12167:
[----:B------:R-:W-:Y:S01]  /*3f80*/  IMAD.MOV.U32 R12, RZ, RZ, 0x1 ;  /* 0x00000001ff0c7424 */ /* 0x000fe200078e00ff */
[----:B------:R-:W-:-:S04]  /*3f90*/  FMNMX.FTZ R5, R4, R14, !PT ;  /* 0x0000000e04057209 */ /* 0x000fc80007810000 */
[----:B------:R-:W-:-:S07]  /*3fa0*/  MOV R13, R5 ;  /* 0x00000005000d7202 */ /* 0x000fce0000000f00 */
[----:B------:R-:W-:Y:S05]  /*3fb0*/  WARPSYNC.COLLECTIVE R15, `(.L_x_12168) ;  /* 0x000000000f087348 */ /* 0x000fea0003c00000 */
[----:B------:R0:W1:Y:S02]  /*3fc0*/  SHFL.BFLY P6, R14, R13, R12, R11 ;  /* 0x0c00000c0d0e7389 */ /* 0x00006400000c000b */
[----:B01----:R-:W-:Y:S01]  /*3fd0*/  ENDCOLLECTIVE ;  /* 0x000000000000791b */ /* 0x003fe20003800000 */
.L_x_12168:
[----:B------:R-:W-:Y:S05]  /*3fe0*/  BRA `(.L_x_12169) ;  /* 0xffffffc800e47947 */ /* 0x000fea000383ffff */
.L_x_12154:
[----:B------:R-:W-:Y:S01]  /*3ff0*/  HFMA2.MMA R12, -RZ, RZ, 0, 1.1920928955078125e-07 ;  /* 0x00000002ff0c7435 */ /* 0x000fe200000001ff */
[----:B-1----:R-:W-:Y:S01]  /*4000*/  IMAD.MOV.U32 R13, RZ, RZ, RZ ;  /* 0x000000ffff0d7224 */ /* 0x002fe200078e00ff */
[----:B------:R-:W-:Y:S01]  /*4010*/  MOV R15, 0xffffffff ;  /* 0xffffffff000f7802 */ /* 0x000fe20000000f00 */
[----:B------:R-:W-:-:S08]  /*4020*/  IMAD.MOV.U32 R11, RZ, RZ, 0x1f ;  /* 0x0000001fff0b7424 */ /* 0x000fd000078e00ff */
[----:B0-----:R-:W-:Y:S05]  /*4030*/  WARPSYNC.COLLECTIVE R15, `(.L_x_12170) ;  /* 0x000000000f087348 */ /* 0x001fea0003c00000 */
[----:B------:R1:W2:Y:S02]  /*4040*/  SHFL.BFLY P6, R14, R13, R12, R11 ;  /* 0x0c00000c0d0e7389 */ /* 0x0002a400000c000b */
[----:B012---:R-:W-:Y:S01]  /*4050*/  ENDCOLLECTIVE ;  /* 0x000000000000791b */ /* 0x007fe20003800000 */
.L_x_12170:
[----:B------:R-:W-:Y:S01]  /*4060*/  HFMA2.MMA R12, -RZ, RZ, 0, 5.9604644775390625e-08 ;  /* 0x00000001ff0c7435 */ /* 0x000fe200000001ff */
[----:B------:R-:W-:-:S04]  /*4070*/  FADD.FTZ R19, RZ, R14 ;  /* 0x0000000eff137221 */ /* 0x000fc80000010000 */
[----:B------:R-:W-:-:S07]  /*4080*/  IMAD.MOV.U32 R13, RZ, RZ, R19 ;  /* 0x000000ffff0d7224 */ /* 0x000fce00078e0013 */
[----:B------:R-:W-:Y:S05]  /*4090*/  WARPSYNC.COLLECTIVE R15, `(.L_x_12171) ;  /* 0x000000000f087348 */ /* 0x000fea0003c00000 */
[----:B------:R0:W1:Y:S02]  /*40a0*/  SHFL.BFLY P6, R14, R13, R12, R11 ;  /* 0x0c00000c0d0e7389 */ /* 0x00006400000c000b */
[----:B01----:R-:W-:Y:S01]  /*40b0*/  ENDCOLLECTIVE ;  /* 0x000000000000791b */ /* 0x003fe20003800000 */
.L_x_12171:
[----:B------:R-:W-:Y:S01]  /*40c0*/  MOV R13, RZ ;  /* 0x000000ff000d7202 */ /* 0x000fe20000000f00 */
[----:B------:R-:W-:Y:S02]  /*40d0*/  IMAD.MOV.U32 R12, RZ, RZ, 0x2 ;  /* 0x00000002ff0c7424 */ /* 0x000fe400078e00ff */
[----:B------:R-:W-:-:S07]  /*40e0*/  IMAD.MOV.U32 R0, RZ, RZ, R14 ;  /* 0x000000ffff007224 */ /* 0x000fce00078e000e */
[----:B------:R-:W-:Y:S05]  /*40f0*/  WARPSYNC.COLLECTIVE R15, `(.L_x_12172) ;  /* 0x000000000f087348 */ /* 0x000fea0003c00000 */
[----:B------:R0:W1:Y:S02]  /*4100*/  SHFL.BFLY P6, R14, R13, R12, R11 ;  /* 0x0c00000c0d0e7389 */ /* 0x00006400000c000b */
[----:B01----:R-:W-:Y:S01]  /*4110*/  ENDCOLLECTIVE ;  /* 0x000000000000791b */ /* 0x003fe20003800000 */
.L_x_12172:
        /* <DEDUP_REMOVED lines=8> */
.L_x_12173:
[----:B------:R-:W-:Y:S01]  /*41a0*/  MOV R13, RZ ;  /* 0x000000ff000d7202 */ /* 0x000fe20000000f00 */
[----:B------:R-:W-:Y:S02]  /*41b0*/  IMAD.MOV.U32 R12, RZ, RZ, 0x2 ;  /* 0x00000002ff0c7424 */ /* 0x000fe400078e00ff */
[----:B------:R-:W-:-:S07]  /*41c0*/  IMAD.MOV.U32 R2, RZ, RZ, R14 ;  /* 0x000000ffff027224 */ /* 0x000fce00078e000e */
[----:B------:R-:W-:Y:S05]  /*41d0*/  WARPSYNC.COLLECTIVE R15, `(.L_x_12174) ;  /* 0x000000000f087348 */ /* 0x000fea0003c00000 */
[----:B------:R0:W1:Y:S02]  /*41e0*/  SHFL.BFLY P6, R14, R13, R12, R11 ;  /* 0x0c00000c0d0e7389 */ /* 0x00006400000c000b */
[----:B01----:R-:W-:Y:S01]  /*41f0*/  ENDCOLLECTIVE ;  /* 0x000000000000791b */ /* 0x003fe20003800000 */
.L_x_12174:
        /* <DEDUP_REMOVED lines=8> */
.L_x_12175:
[----:B------:R-:W-:Y:S01]  /*4280*/  MOV R13, RZ ;  /* 0x000000ff000d7202 */ /* 0x000fe20000000f00 */
[----:B------:R-:W-:Y:S02]  /*4290*/  IMAD.MOV.U32 R12, RZ, RZ, 0x2 ;  /* 0x00000002ff0c7424 */ /* 0x000fe400078e00ff */
[----:B------:R-:W-:-:S07]  /*42a0*/  IMAD.MOV.U32 R4, RZ, RZ, R14 ;  /* 0x000000ffff047224 */ /* 0x000fce00078e000e */
[----:B------:R-:W-:Y:S05]  /*42b0*/  WARPSYNC.COLLECTIVE R15, `(.L_x_12176) ;  /* 0x000000000f087348 */ /* 0x000fea0003c00000 */
[----:B------:R0:W1:Y:S02]  /*42c0*/  SHFL.BFLY P6, R14, R13, R12, R11 ;  /* 0x0c00000c0d0e7389 */ /* 0x00006400000c000b */
[----:B01----:R-:W-:Y:S01]  /*42d0*/  ENDCOLLECTIVE ;  /* 0x000000000000791b */ /* 0x003fe20003800000 */
.L_x_12176:
        /* <DEDUP_REMOVED lines=8> */
.L_x_12177:
[----:B------:R-:W-:Y:S01]  /*4360*/  HFMA2.MMA R12, -RZ, RZ, 0, 1.1920928955078125e-07 ;  /* 0x00000002ff0c7435 */ /* 0x000fe200000001ff */
[----:B------:R-:W-:Y:S01]  /*4370*/  IMAD.MOV.U32 R13, RZ, RZ, RZ ;  /* 0x000000ffff0d7224 */ /* 0x000fe200078e00ff */
[----:B------:R-:W-:-:S09]  /*4380*/  MOV R5, R14 ;  /* 0x0000000e00057202 */ /* 0x000fd20000000f00 */
[----:B------:R-:W-:Y:S05]  /*4390*/  WARPSYNC.COLLECTIVE R15, `(.L_x_12178) ;  /* 0x000000000f087348 */ /* 0x000fea0003c00000 */
[----:B------:R0:W1:Y:S02]  /*43a0*/  SHFL.BFLY P6, R14, R13, R12, R11 ;  /* 0x0c00000c0d0e7389 */ /* 0x00006400000c000b */
[----:B01----:R-:W-:Y:S01]  /*43b0*/  ENDCOLLECTIVE ;  /* 0x000000000000791b */ /* 0x003fe20003800000 */
.L_x_12178:
        /* <DEDUP_REMOVED lines=8> */
.L_x_12179:
[----:B------:R-:W-:Y:S01]  /*4440*/  HFMA2.MMA R12, -RZ, RZ, 0, 1.1920928955078125e-07 ;  /* 0x00000002ff0c7435 */ /* 0x000fe200000001ff */
[----:B------:R-:W-:Y:S01]  /*4450*/  IMAD.MOV.U32 R13, RZ, RZ, RZ ;  /* 0x000000ffff0d7224 */ /* 0x000fe200078e00ff */
[----:B------:R-:W-:-:S09]  /*4460*/  MOV R17, R14 ;  /* 0x0000000e00117202 */ /* 0x000fd20000000f00 */
[----:B------:R-:W-:Y:S05]  /*4470*/  WARPSYNC.COLLECTIVE R15, `(.L_x_12180) ;  /* 0x000000000f087348 */ /* 0x000fea0003c00000 */
[----:B------:R0:W1:Y:S02]  /*4480*/  SHFL.BFLY P6, R14, R13, R12, R11 ;  /* 0x0c00000c0d0e7389 */ /* 0x00006400000c000b */
[----:B01----:R-:W-:Y:S01]  /*4490*/  ENDCOLLECTIVE ;  /* 0x000000000000791b */ /* 0x003fe20003800000 */
.L_x_12180:
[----:B------:R-:W-:Y:S01]  /*44a0*/  FADD.FTZ R8, R10, R17 ;  /* 0x000000110a087221 */ /* 0x000fe20000010000 */
[----:B------:R-:W-:Y:S02]  /*44b0*/  IMAD.MOV.U32 R12, RZ, RZ, 0x1 ;  /* 0x00000001ff0c7424 */ /* 0x000fe400078e00ff */
[----:B------:R-:W-:-:S05]  /*44c0*/  FADD.FTZ R9, RZ, R14 ;  /* 0x0000000eff097221 */ /* 0x000fca0000010000 */
[----:B------:R-:W-:-:S07]  /*44d0*/  MOV R13, R9 ;  /* 0x00000009000d7202 */ /* 0x000fce0000000f00 */
[----:B------:R-:W-:Y:S05]  /*44e0*/  WARPSYNC.COLLECTIVE R15, `(.L_x_12181) ;  /* 0x000000000f087348 */ /* 0x000fea0003c00000 */
[----:B------:R0:W1:Y:S02]  /*44f0*/  SHFL.BFLY P6, R14, R13, R12, R11 ;  /* 0x0c00000c0d0e7389 */ /* 0x00006400000c000b */
[----:B01----:R-:W-:Y:S01]  /*4500*/  ENDCOLLECTIVE ;  /* 0x000000000000791b */ /* 0x003fe20003800000 */
.L_x_12181:
[----:B------:R-:W-:Y:S01]  /*4510*/  HFMA2.MMA R13, -RZ, RZ, 0, 0 ;  /* 0x00000000ff0d7435 */ /* 0x000fe200000001ff */
[----:B------:R-:W-:Y:S01]  /*4520*/  IMAD.MOV.U32 R12, RZ, RZ, 0x2 ;  /* 0x00000002ff0c7424 */ /* 0x000fe200078e00ff */
[----:B------:R-:W-:-:S09]  /*4530*/  MOV R30, R14 ;  /* 0x0000000e001e7202 */ /* 0x000fd20000000f00 */
[----:B------:R-:W-:Y:S05]  /*4540*/  WARPSYNC.COLLECTIVE R15, `(.L_x_12182) ;  /* 0x000000000f087348 */ /* 0x000fea0003c00000 */
[----:B------:R0:W1:Y:S02]  /*4550*/  SHFL.BFLY P6, R14, R13, R12, R11 ;  /* 0x0c00000c0d0e7389 */ /* 0x00006400000c000b */
[----:B01----:R-:W-:Y:S01]  /*4560*/  ENDCOLLECTIVE ;  /* 0x000000000000791b */ /* 0x003fe20003800000 */
.L_x_12182:
[----:B------:R-:W-:Y:S01]  /*4570*/  FADD.FTZ R9, R9, R30 ;  /* 0x0000001e09097221 */ /* 0x000fe20000010000 */
[----:B------:R-:W-:Y:S01]  /*4580*/  HFMA2.MMA R12, -RZ, RZ, 0, 5.9604644775390625e-08 ;  /* 0x00000001ff0c7435 */ /* 0x000fe200000001ff */
[----:B------:R-:W-:-:S05]  /*4590*/  FADD.FTZ R29, RZ, R14 ;  /* 0x0000000eff1d7221 */ /* 0x000fca0000010000 */
[----:B------:R-:W-:-:S07]  /*45a0*/  MOV R13, R29 ;  /* 0x0000001d000d7202 */ /* 0x000fce0000000f00 */
[----:B------:R-:W-:Y:S05]  /*45b0*/  WARPSYNC.COLLECTIVE R15, `(.L_x_12183) ;  /* 0x000000000f087348 */ /* 0x000fea0003c00000 */
[----:B------:R0:W1:Y:S02]  /*45c0*/  SHFL.BFLY P6, R14, R13, R12, R11 ;  /* 0x0c00000c0d0e7389 */ /* 0x00006400000c000b */
[----:B01----:R-:W-:Y:S01]  /*45d0*/  ENDCOLLECTIVE ;  /* 0x000000000000791b */ /* 0x003fe20003800000 */
.L_x_12183:
[----:B------:R-:W-:Y:S01]  /*45e0*/  HFMA2.MMA R12, -RZ, RZ, 0, 1.1920928955078125e-07 ;  /* 0x00000002ff0c7435 */ /* 0x000fe200000001ff */
[----:B------:R-:W-:Y:S01]  /*45f0*/  MOV R13, RZ ;  /* 0x000000ff000d7202 */ /* 0x000fe20000000f00 */
[----:B------:R-:W-:-:S09]  /*4600*/  IMAD.MOV.U32 R22, RZ, RZ, R14 ;  /* 0x000000ffff167224 */ /* 0x000fd200078e000e */
[----:B------:R-:W-:Y:S05]  /*4610*/  WARPSYNC.COLLECTIVE R15, `(.L_x_12184) ;  /* 0x000000000f087348 */ /* 0x000fea0003c00000 */
[----:B------:R0:W1:Y:S02]  /*4620*/  SHFL.BFLY P6, R14, R13, R12, R11 ;  /* 0x0c00000c0d0e7389 */ /* 0x00006400000c000b */
[----:B01----:R-:W-:Y:S01]  /*4630*/  ENDCOLLECTIVE ;  /* 0x000000000000791b */ /* 0x003fe20003800000 */
.L_x_12184:
        /* <DEDUP_REMOVED lines=8> */
.L_x_12185:
[----:B------:R-:W-:Y:S01]  /*46c0*/  HFMA2.MMA R12, -RZ, RZ, 0, 1.1920928955078125e-07 ;  /* 0x00000002ff0c7435 */ /* 0x000fe200000001ff */
[----:B------:R-:W-:Y:S01]  /*46d0*/  MOV R13, RZ ;  /* 0x000000ff000d7202 */ /* 0x000fe20000000f00 */
[----:B------:R-:W-:-:S09]  /*46e0*/  IMAD.MOV.U32 R6, RZ, RZ, R14 ;  /* 0x000000ffff067224 */ /* 0x000fd200078e000e */
[----:B------:R-:W-:Y:S05]  /*46f0*/  WARPSYNC.COLLECTIVE R15, `(.L_x_12186) ;  /* 0x000000000f087348 */ /* 0x000fea0003c00000 */
[----:B------:R0:W1:Y:S02]  /*4700*/  SHFL.BFLY P6, R14, R13, R12, R11 ;  /* 0x0c00000c0d0e7389 */ /* 0x00006400000c000b */
[----:B01----:R-:W-:Y:S01]  /*4710*/  ENDCOLLECTIVE ;  /* 0x000000000000791b */ /* 0x003fe20003800000 */
.L_x_12186:
        /* <DEDUP_REMOVED lines=8> */
.L_x_12187:
[----:B------:R-:W-:Y:S01]  /*47a0*/  HFMA2.MMA R12, -RZ, RZ, 0, 1.1920928955078125e-07 ;  /* 0x00000002ff0c7435 */ /* 0x000fe200000001ff */
[----:B------:R-:W-:Y:S01]  /*47b0*/  MOV R13, RZ ;  /* 0x000000ff000d7202 */ /* 0x000fe20000000f00 */
[----:B------:R-:W-:-:S09]  /*47c0*/  IMAD.MOV.U32 R10, RZ, RZ, R14 ;  /* 0x000000ffff0a7224 */ /* 0x000fd200078e000e */
[----:B------:R-:W-:Y:S05]  /*47d0*/  WARPSYNC.COLLECTIVE R15, `(.L_x_12188) ;  /* 0x000000000f087348 */ /* 0x000fea0003c00000 */
[----:B------:R0:W1:Y:S02]  /*47e0*/  SHFL.BFLY P6, R14, R13, R12, R11 ;  /* 0x0c00000c0d0e7389 */ /* 0x00006400000c000b */
[----:B01----:R-:W-:Y:S01]  /*47f0*/  ENDCOLLECTIVE ;  /* 0x000000000000791b */ /* 0x003fe20003800000 */
.L_x_12188:
        /* <DEDUP_REMOVED lines=8> */
.L_x_12189:
[----:B------:R-:W-:Y:S01]  /*4880*/  HFMA2.MMA R12, -RZ, RZ, 0, 1.1920928955078125e-07 ;  /* 0x00000002ff0c7435 */ /* 0x000fe200000001ff */
[----:B------:R-:W-:Y:S01]  /*4890*/  MOV R13, RZ ;  /* 0x000000ff000d7202 */ /* 0x000fe20000000f00 */
[----:B------:R-:W-:-:S09]  /*48a0*/  IMAD.MOV.U32 R17, RZ, RZ, R14 ;  /* 0x000000ffff117224 */ /* 0x000fd200078e000e */
[----:B------:R-:W-:Y:S05]  /*48b0*/  WARPSYNC.COLLECTIVE R15, `(.L_x_12190) ;  /* 0x000000000f087348 */ /* 0x000fea0003c00000 */
[----:B------:R0:W1:Y:S02]  /*48c0*/  SHFL.BFLY P6, R14, R13, R12, R11 ;  /* 0x0c00000c0d0e7389 */ /* 0x00006400000c000b */
[----:B01----:R-:W-:Y:S01]  /*48d0*/  ENDCOLLECTIVE ;  /* 0x000000000000791b */ /* 0x003fe20003800000 */
.L_x_12190:
        /* <DEDUP_REMOVED lines=8> */
.L_x_12191:
[----:B------:R-:W-:Y:S01]  /*4960*/  HFMA2.MMA R12, -RZ, RZ, 0, 1.1920928955078125e-07 ;  /* 0x00000002ff0c7435 */ /* 0x000fe200000001ff */
[----:B------:R-:W-:Y:S01]  /*4970*/  MOV R13, RZ ;  /* 0x000000ff000d7202 */ /* 0x000fe20000000f00 */
[----:B------:R-:W-:-:S09]  /*4980*/  IMAD.MOV.U32 R19, RZ, RZ, R14 ;  /* 0x000000ffff137224 */ /* 0x000fd200078e000e */
[----:B------:R-:W-:Y:S05]  /*4990*/  WARPSYNC.COLLECTIVE R15, `(.L_x_12192) ;  /* 0x000000000f087348 */ /* 0x000fea0003c00000 */
[----:B------:R0:W1:Y:S02]  /*49a0*/  SHFL.BFLY P6, R14, R13, R12, R11 ;  /* 0x0c00000c0d0e7389 */ /* 0x00006400000c000b */
[----:B01----:R-:W-:Y:S01]  /*49b0*/  ENDCOLLECTIVE ;  /* 0x000000000000791b */ /* 0x003fe20003800000 */
.L_x_12192:
        /* <DEDUP_REMOVED lines=8> */
.L_x_12193:
[----:B------:R-:W-:Y:S01]  /*4a40*/  IMAD.MOV.U32 R13, RZ, RZ, RZ ;  /* 0x000000ffff0d7224 */ /* 0x000fe200078e00ff */
[----:B------:R-:W-:Y:S01]  /*4a50*/  MOV R12, 0x2 ;  /* 0x00000002000c7802 */ /* 0x000fe20000000f00 */
[----:B------:R-:W-:-:S07]  /*4a60*/  FADD.FTZ R7, R21, R14 ;  /* 0x0000000e15077221 */ /* 0x000fce0000010000 */
[----:B------:R-:W-:Y:S05]  /*4a70*/  WARPSYNC.COLLECTIVE R15, `(.L_x_12194) ;  /* 0x000000000f087348 */ /* 0x000fea0003c00000 */
[----:B------:R0:W1:Y:S02]  /*4a80*/  SHFL.BFLY P6, R14, R13, R12, R11 ;  /* 0x0c00000c0d0e7389 */ /* 0x00006400000c000b */
[----:B01----:R-:W-:Y:S01]  /*4a90*/  ENDCOLLECTIVE ;  /* 0x000000000000791b */ /* 0x003fe20003800000 */
.L_x_12194:
[----:B------:R-:W-:Y:S02]  /*4aa0*/  IMAD.MOV.U32 R12, RZ, RZ, 0x1 ;  /* 0x00000001ff0c7424 */ /* 0x000fe400078e00ff */
[----:B------:R-:W-:-:S05]  /*4ab0*/  FADD.FTZ R20, RZ, R14 ;  /* 0x0000000eff147221 */ /* 0x000fca0000010000 */
[----:B------:R-:W-:-:S07]  /*4ac0*/  MOV R13, R20 ;  /* 0x00000014000d7202 */ /* 0x000fce0000000f00 */
[----:B------:R-:W-:Y:S05]  /*4ad0*/  WARPSYNC.COLLECTIVE R15, `(.L_x_12195) ;  /* 0x000000000f087348 */ /* 0x000fea0003c00000 */
[----:B------:R0:W1:Y:S02]  /*4ae0*/  SHFL.BFLY P6, R14, R13, R12, R11 ;  /* 0x0c00000c0d0e7389 */ /* 0x00006400000c000b */
[----:B01----:R-:W-:Y:S01]  /*4af0*/  ENDCOLLECTIVE ;  /* 0x000000000000791b */ /* 0x003fe20003800000 */
.L_x_12195:
        /* <DEDUP_REMOVED lines=8> */
.L_x_12196:
[----:B------:R-:W-:Y:S01]  /*4b80*/  HFMA2.MMA R12, -RZ, RZ, 0, 5.9604644775390625e-08 ;  /* 0x00000001ff0c7435 */ /* 0x000fe200000001ff */
[----:B------:R-:W-:-:S05]  /*4b90*/  MOV R29, R14 ;  /* 0x0000000e001d7202 */ /* 0x000fca0000000f00 */
[----:B------:R-:W-:-:S04]  /*4ba0*/  FADD.FTZ R29, RZ, R29 ;  /* 0x0000001dff1d7221 */ /* 0x000fc80000010000 */
[----:B------:R-:W-:-:S07]  /*4bb0*/  IMAD.MOV.U32 R13, RZ, RZ, R29 ;  /* 0x000000ffff0d7224 */ /* 0x000fce00078e001d */
[----:B------:R-:W-:Y:S05]  /*4bc0*/  WARPSYNC.COLLECTIVE R15, `(.L_x_12197) ;  /* 0x000000000f087348 */ /* 0x000fea0003c00000 */
[----:B------:R0:W1:Y:S02]  /*4bd0*/  SHFL.BFLY P6, R14, R13, R12, R11 ;  /* 0x0c00000c0d0e7389 */ /* 0x00006400000c000b */
[----:B01----:R-:W-:Y:S01]  /*4be0*/  ENDCOLLECTIVE ;  /* 0x000000000000791b */ /* 0x003fe20003800000 */
.L_x_12197:
[----:B------:R-:W-:Y:S01]  /*4bf0*/  MOV R3, R14 ;  /* 0x0000000e00037202 */ /* 0x000fe20000000f00 */
[----:B------:R-:W-:Y:S06]  /*4c00*/  BRA `(.L_x_12198) ;  /* 0xffffffe0003c7947 */ /* 0x000fec000383ffff */
.L_x_12199:
        /* <DEDUP_REMOVED lines=15> */
.L_x_28255:


//--------------------- .text._ZN4vllm25paged_attention_v1_kernelIthLi96ELi32ELi128ELNS_18Fp8KVCacheDataTypeE1ELb1EEEvPT_PKS2_PKT0_S8_ifPKiSA_iPKfiiiSC_SC_iiiii --------------------------
	.section	.text._ZN4vllm25paged_attention_v1_kernelIthLi96ELi32ELi128ELNS_18Fp8KVCacheDataTypeE1ELb1EEEvPT_PKS2_PKT0_S8_ifPKiSA_iPKfiiiSC_SC_iiiii,"ax",@progbits
	.align	128
        .global         _ZN4vllm25paged_attention_v1_kernelIthLi96ELi32ELi128ELNS_18Fp8KVCacheDataTypeE1ELb1EEEvPT_PKS2_PKT0_S8_ifPKiSA_iPKfiiiSC_SC_iiiii
        .type           _ZN4vllm25paged_attention_v1_kernelIthLi96ELi32ELi128ELNS_18Fp8KVCacheDataTypeE1ELb1EEEvPT_PKS2_PKT0_S8_ifPKiSA_iPKfiiiSC_SC_iiiii,@function
        .size           _ZN4vllm25paged_attention_v1_kernelIthLi96ELi32ELi128ELNS_18Fp8KVCacheDataTypeE1ELb1EEEvPT_PKS2_PKT0_S8_ifPKiSA_iPKfiiiSC_SC_iiiii,(.L_x_28256 - _ZN4vllm25paged_attention_v1_kernelIthLi96ELi32ELi128ELNS_18Fp8KVCacheDataTypeE1ELb1EEEvPT_PKS2_PKT0_S8_ifPKiSA_iPKfiiiSC_SC_iiiii)
        .other          _ZN4vllm25paged_attention_v1_kernelIthLi96ELi32ELi128ELNS_18Fp8KVCacheDataTypeE1ELb1EEEvPT_PKS2_PKT0_S8_ifPKiSA_iPKfiiiSC_SC_iiiii,@"STO_CUDA_ENTRY STV_DEFAULT"
_ZN4vllm25paged_attention_v1_kernelIthLi96ELi32ELi128ELNS_18Fp8KVCacheDataTypeE1ELb1EEEvPT_PKS2_PKT0_S8_ifPKiSA_iPKfiiiSC_SC_iiiii:
.text._ZN4vllm25paged_attention_v1_kernelIthLi96ELi32ELi128ELNS_18Fp8KVCacheDataTypeE1ELb1EEEvPT_PKS2_PKT0_S8_ifPKiSA_iPKfiiiSC_SC_iiiii:
        /* <DEDUP_REMOVED lines=105> */
.L_x_12200:
[----:B------:R-:W-:Y:S02]  /*0690*/  ULDC UR4, c[0x0][0x278] ;  /* 0x00009e0000047ab9 */ /* 0x000fe40000000800 */
[----:B------:R-:W-:-:S04]  /*06a0*/  IMAD R2, R26, UR4, R27 ;  /* 0x000000041a027c24 */ /* 0x000fc8000f8e021b */
[----:B------:R-:W-:-:S07]  /*06b0*/  IMAD R6, R2, R5, RZ ;  /* 0x0000000502067224 */ /* 0x000fce00078e02ff */
.L_x_12201:
        /* <DEDUP_REMOVED lines=25> */
.L_x_12205:
        /* <DEDUP_REMOVED lines=36> */
.L_x_12203:
[----:B------:R-:W-:Y:S05]  /*0a90*/  BSYNC B7 ;  /* 0x0000000000077941 */ /* 0x000fea0003800000 */
.L_x_12202:
        /* <DEDUP_REMOVED lines=13> */
.L_x_12246:
        /* <DEDUP_REMOVED lines=40> */
.L_x_12211:
        /* <DEDUP_REMOVED lines=11> */
.L_x_12210:
[----:B------:R-:W-:Y:S05]  /*0ea0*/  BSYNC B1 ;  /* 0x0000000000017941 */ /* 0x000fea0003800000 */
.L_x_12209:
        /* <DEDUP_REMOVED lines=14> */
.L_x_12214:
        /* <DEDUP_REMOVED lines=100> */
.L_x_12213:
[----:B------:R-:W-:Y:S05]  /*15d0*/  BSYNC B1 ;  /* 0x0000000000017941 */ /* 0x000fea0003800000 */
.L_x_12212:
        /* <DEDUP_REMOVED lines=55> */
.L_x_12216:
[----:B------:R-:W-:Y:S05]  /*1950*/  BSYNC B1 ;  /* 0x0000000000017941 */ /* 0x000fea0003800000 */
.L_x_12215:
        /* <DEDUP_REMOVED lines=26> */
.L_x_12208:
[----:B------:R-:W-:Y:S05]  /*1b00*/  BSYNC B0 ;  /* 0x0000000000007941 */ /* 0x000fea0003800000 */
.L_x_12207:
        /* <DEDUP_REMOVED lines=48> */
.L_x_12221:
        /* <DEDUP_REMOVED lines=8> */
.L_x_12220:
[----:B------:R-:W-:Y:S05]  /*1e90*/  BSYNC B1 ;  /* 0x0000000000017941 */ /* 0x000fea0003800000 */
.L_x_12219:
        /* <DEDUP_REMOVED lines=14> */
.L_x_12224:
        /* <DEDUP_REMOVED lines=52> */
.L_x_12223:
[----:B------:R-:W-:Y:S05]  /*22c0*/  BSYNC B1 ;  /* 0x0000000000017941 */ /* 0x000fea0003800000 */
.L_x_12222:
        /* <DEDUP_REMOVED lines=31> */
.L_x_12226:
[----:B------:R-:W-:Y:S05]  /*24c0*/  BSYNC B1 ;  /* 0x0000000000017941 */ /* 0x000fea0003800000 */
.L_x_12225:
        /* <DEDUP_REMOVED lines=14> */
.L_x_12218:
[----:B------:R-:W-:Y:S05]  /*25b0*/  BSYNC B0 ;  /* 0x0000000000007941 */ /* 0x000fea0003800000 */
.L_x_12217:
        /* <DEDUP_REMOVED lines=28> */
.L_x_12230:
        /* <DEDUP_REMOVED lines=33> */
.L_x_12228:
[----:B------:R-:W-:Y:S05]  /*2990*/  BSYNC B6 ;  /* 0x0000000000067941 */ /* 0x000fea0003800000 */
.L_x_12227:
        /* <DEDUP_REMOVED lines=46> */
.L_x_12271:
        /* <DEDUP_REMOVED lines=36> */
.L_x_12233:
[----:B------:R-:W-:Y:S05]  /*2ec0*/  BSYNC B0 ;  /* 0x0000000000007941 */ /* 0x000fea0003800000 */
.L_x_12232:
        /* <DEDUP_REMOVED lines=27> */
.L_x_12235:
[----:B------:R-:W-:Y:S05]  /*3080*/  BSYNC B0 ;  /* 0x0000000000007941 */ /* 0x000fea0003800000 */
.L_x_12234:
        /* <DEDUP_REMOVED lines=15> */
.L_x_12237:
[----:B------:R-:W-:Y:S05]  /*3180*/  BSYNC B0 ;  /* 0x0000000000007941 */ /* 0x000fea0003800000 */
.L_x_12236:
        /* <DEDUP_REMOVED lines=27> */
.L_x_12239:
[----:B------:R-:W-:Y:S05]  /*3340*/  BSYNC B0 ;  /* 0x0000000000007941 */ /* 0x000fea0003800000 */
.L_x_12238:
        /* <DEDUP_REMOVED lines=102> */
.L_x_12204:
        /* <DEDUP_REMOVED lines=16> */
.L_x_12229:
        /* <DEDUP_REMOVED lines=16> */
.L_x_12240:
[----:B------:R-:W-:Y:S05]  /*3bb0*/  EXIT ;  /* 0x000000000000794d */ /* 0x000fea0003800000 */
.L_x_12206:
[----:B------:R-:W-:Y:S01]  /*3bc0*/  MOV R12, 0x10 ;  /* 0x00000010000c7802 */ /* 0x000fe20000000f00 */
[----:B------:R-:W-:Y:S01]  /*3bd0*/  IMAD.MOV.U32 R11, RZ, RZ, 0x1f ;  /* 0x0000001fff0b7424 */ /* 0x000fe200078e00ff */
[----:B------:R-:W-:Y:S01]  /*3be0*/  MOV R15, 0xffffffff ;  /* 0xffffffff000f7802 */ /* 0x000fe20000000f00 */
[----:B------:R-:W-:-:S07]  /*3bf0*/  IMAD.MOV.U32 R2, RZ, RZ, -0x800001 ;  /* 0xff7fffffff027424 */ /* 0x000fce00078e00ff */
[----:B------:R-:W-:Y:S05]  /*3c00*/  WARPSYNC.COLLECTIVE R15, `(.L_x_12241) ;  /* 0x000000000f087348 */ /* 0x000fea0003c00000 */
[----:B------:R0:W1:Y:S02]  /*3c10*/  SHFL.BFLY P6, R14, R13, R12, R11 ;  /* 0x0c00000c0d0e7389 */ /* 0x00006400000c000b */
[----:B01----:R-:W-:Y:S01]  /*3c20*/  ENDCOLLECTIVE ;  /* 0x000000000000791b */ /* 0x003fe20003800000 */
.L_x_12241:
[----:B------:R-:W-:Y:S01]  /*3c30*/  HFMA2.MMA R12, -RZ, RZ, 0, 4.76837158203125e-07 ;  /* 0x00000008ff0c7435 */ /* 0x000fe200000001ff */
[----:B------:R-:W-:-:S05]  /*3c40*/  FMNMX.FTZ R0, R14, -3.40282346638528859812e+38, !PT ;  /* 0xff7fffff0e007809 */ /* 0x000fca0007810000 */
[----:B------:R-:W-:-:S07]  /*3c50*/  IMAD.MOV.U32 R13, RZ, RZ, R0 ;  /* 0x000000ffff0d7224 */ /* 0x000fce00078e0000 */
[----:B------:R-:W-:Y:S05]  /*3c60*/  WARPSYNC.COLLECTIVE R15, `(.L_x_12242) ;  /* 0x000000000f087348 */ /* 0x000fea0003c00000 */
[----:B------:R0:W1:Y:S02]  /*3c70*/  SHFL.BFLY P6, R14, R13, R12, R11 ;  /* 0x0c00000c0d0e7389 */ /* 0x00006400000c000b */
[----:B01----:R-:W-:Y:S01]  /*3c80*/  ENDCOLLECTIVE ;  /* 0x000000000000791b */ /* 0x003fe20003800000 */
.L_x_12242:
[----:B------:R-:W-:Y:S02]  /*3c90*/  MOV R12, 0x4 ;  /* 0x00000004000c7802 */ /* 0x000fe40000000f00 */
[----:B------:R-:W-:-:S05]  /*3ca0*/  FMNMX.FTZ R3, R0, R14, !PT ;  /* 0x0000000e00037209 */ /* 0x000fca0007810000 */
[----:B------:R-:W-:-:S07]  /*3cb0*/  IMAD.MOV.U32 R13, RZ, RZ, R3 ;  /* 0x000000ffff0d7224 */ /* 0x000fce00078e0003 */
[----:B------:R-:W-:Y:S05]  /*3cc0*/  WARPSYNC.COLLECTIVE R15, `(.L_x_12243) ;  /* 0x000000000f087348 */ /* 0x000fea0003c00000 */
[----:B------:R0:W1:Y:S02]  /*3cd0*/  SHFL.BFLY P6, R14, R13, R12, R11 ;  /* 0x0c00000c0d0e7389 */ /* 0x00006400000c000b */
[----:B01----:R-:W-:Y:S01]  /*3ce0*/  ENDCOLLECTIVE ;  /* 0x000000000000791b */ /* 0x003fe20003800000 */
.L_x_12243:
[----:B------:R-:W-:Y:S01]  /*3cf0*/  HFMA2.MMA R12, -RZ, RZ, 0, 1.1920928955078125e-07 ;  /* 0x00000002ff0c7435 */ /* 0x000fe200000001ff */
[----:B------:R-:W-:-:S05]  /*3d00*/  FMNMX.FTZ R4, R3, R14, !PT ;  /* 0x0000000e03047209 */ /* 0x000fca0007810000 */
[----:B------:R-:W-:-:S07]  /*3d10*/  IMAD.MOV.U32 R13, RZ, RZ, R4 ;  /* 0x000000ffff0d7224 */ /* 0x000fce00078e0004 */
[----:B------:R-:W-:Y:S05]  /*3d20*/  WARPSYNC.COLLECTIVE R15, `(.L_x_12244) ;  /* 0x000000000f087348 */ /* 0x000fea0003c00000 */
[----:B------:R0:W1:Y:S02]  /*3d30*/  SHFL.BFLY P6, R14, R13, R12, R11 ;  /* 0x0c00000c0d0e7389 */ /* 0x00006400000c000b */
[----:B01----:R-:W-:Y:S01]  /*3d40*/  ENDCOLLECTIVE ;  /* 0x000000000000791b */ /* 0x003fe20003800000 */
.L_x_12244:
[----:B------:R-:W-:Y:S02]  /*3d50*/  MOV R12, 0x1 ;  /* 0x00000001000c7802 */ /* 0x000fe40000000f00 */
[----:B------:R-:W-:-:S05]  /*3d60*/  FMNMX.FTZ R5, R4, R14, !PT ;  /* 0x0000000e04057209 */ /* 0x000fca0007810000 */
[----:B------:R-:W-:-:S07]  /*3d70*/  IMAD.MOV.U32 R13, RZ, RZ, R5 ;  /* 0x000000ffff0d7224 */ /* 0x000fce00078e0005 */
[----:B------:R-:W-:Y:S05]  /*3d80*/  WARPSYNC.COLLECTIVE R15, `(.L_x_12245) ;  /* 0x000000000f087348 */ /* 0x000fea0003c00000 */
[----:B------:R0:W1:Y:S02]  /*3d90*/  SHFL.BFLY P6, R14, R13, R12, R11 ;  /* 0x0c00000c0d0e7389 */ /* 0x00006400000c000b */
[----:B01----:R-:W-:Y:S01]  /*3da0*/  ENDCOLLECTIVE ;  /* 0x000000000000791b */ /* 0x003fe20003800000 */
.L_x_12245:
[----:B------:R-:W-:Y:S05]  /*3db0*/  BRA `(.L_x_12246) ;  /* 0xffffffcc006c7947 */ /* 0x000fea000383ffff */
.L_x_12231:
[----:B------:R-:W-:Y:S01]  /*3dc0*/  HFMA2.MMA R13, -RZ, RZ, 0, 0 ;  /* 0x00000000ff0d7435 */ /* 0x000fe200000001ff */
[----:B-1----:R-:W-:Y:S01]  /*3dd0*/  IMAD.MOV.U32 R12, RZ, RZ, 0x2 ;  /* 0x00000002ff0c7424 */ /* 0x002fe200078e00ff */
[----:B------:R-:W-:Y:S01]  /*3de0*/  MOV R11, 0x1f ;  /* 0x0000001f000b7802 */ /* 0x000fe20000000f00 */
[----:B------:R-:W-:-:S08]  /*3df0*/  IMAD.MOV.U32 R15, RZ, RZ, -0x1 ;  /* 0xffffffffff0f7424 */ /* 0x000fd000078e00ff */
[----:B0-----:R-:W-:Y:S05]  /*3e00*/  WARPSYNC.COLLECTIVE R15, `(.L_x_12247) ;  /* 0x000000000f087348 */ /* 0x001fea0003c00000 */
[----:B------:R1:W2:Y:S02]  /*3e10*/  SHFL.BFLY P6, R14, R13, R12, R11 ;  /* 0x0c00000c0d0e7389 */ /* 0x0002a400000c000b */
[----:B012---:R-:W-:Y:S01]  /*3e20*/  ENDCOLLECTIVE ;  /* 0x000000000000791b */ /* 0x007fe20003800000 */
.L_x_12247:
[----:B------:R-:W-:Y:S02]  /*3e30*/  IMAD.MOV.U32 R12, RZ, RZ, 0x1 ;  /* 0x00000001ff0c7424 */ /* 0x000fe400078e00ff */
[----:B------:R-:W-:-:S05]  /*3e40*/  FADD.FTZ R19, RZ, R14 ;  /* 0x0000000eff137221 */ /* 0x000fca0000010000 */
[----:B------:R-:W-:-:S07]  /*3e50*/  MOV R13, R19 ;  /* 0x00000013000d7202 */ /* 0x000fce0000000f00 */
[----:B------:R-:W-:Y:S05]  /*3e60*/  WARPSYNC.COLLECTIVE R15, `(.L_x_12248) ;  /* 0x000000000f087348 */ /* 0x000fea0003c00000 */
[----:B------:R0:W1:Y:S02]  /*3e70*/  SHFL.BFLY P6, R14, R13, R12, R11 ;  /* 0x0c00000c0d0e7389 */ /* 0x00006400000c000b */
[----:B01----:R-:W-:Y:S01]  /*3e80*/  ENDCOLLECTIVE ;  /* 0x000000000000791b */ /* 0x003fe20003800000 */
.L_x_12248:
[----:B------:R-:W-:Y:S01]  /*3e90*/  HFMA2.MMA R12, -RZ, RZ, 0, 1.1920928955078125e-07 ;  /* 0x00000002ff0c7435 */ /* 0x000fe200000001ff */
[----:B------:R-:W-:Y:S01]  /*3ea0*/  IMAD.MOV.U32 R13, RZ, RZ, RZ ;  /* 0x000000ffff0d7224 */ /* 0x000fe200078e00ff */
[----:B------:R-:W-:-:S09]  /*3eb0*/  MOV R10, R14 ;  /* 0x0000000e000a7202 */ /* 0x000fd20000000f00 */
[----:B------:R-:W-:Y:S05]  /*3ec0*/  WARPSYNC.COLLECTIVE R15, `(.L_x_12249) ;  /* 0x000000000f087348 */ /* 0x000fea0003c00000 */
[----:B------:R0:W1:Y:S02]  /*3ed0*/  SHFL.BFLY P6, R14, R13, R12, R11 ;  /* 0x0c00000c0d0e7389 */ /* 0x00006400000c000b */
[----:B01----:R-:W-:Y:S01]  /*3ee0*/  ENDCOLLECTIVE ;  /* 0x000000000000791b */ /* 0x003fe20003800000 */
.L_x_12249:
        /* <DEDUP_REMOVED lines=8> */
.L_x_12250:
[----:B------:R-:W-:Y:S01]  /*3f70*/  HFMA2.MMA R12, -RZ, RZ, 0, 1.1920928955078125e-07 ;  /* 0x00000002ff0c7435 */ /* 0x000fe200000001ff */
[----:B------:R-:W-:Y:S01]  /*3f80*/  IMAD.MOV.U32 R13, RZ, RZ, RZ ;  /* 0x000000ffff0d7224 */ /* 0x000fe200078e00ff */
[----:B------:R-:W-:-:S09]  /*3f90*/  MOV R16, R14 ;  /* 0x0000000e00107202 */ /* 0x000fd20000000f00 */
[----:B------:R-:W-:Y:S05]  /*3fa0*/  WARPSYNC.COLLECTIVE R15, `(.L_x_12251) ;  /* 0x000000000f087348 */ /* 0x000fea0003c00000 */
[----:B------:R0:W1:Y:S02]  /*3fb0*/  SHFL.BFLY P6, R14, R13, R12, R11 ;  /* 0x0c00000c0d0e7389 */ /* 0x00006400000c000b */
[----:B01----:R-:W-:Y:S01]  /*3fc0*/  ENDCOLLECTIVE ;  /* 0x000000000000791b */ /* 0x003fe20003800000 */
.L_x_12251:
[----:B------:R-:W-:Y:S01]  /*3fd0*/  FADD.FTZ R16, R17, R16 ;  /* 0x0000001011107221 */ /* 0x000fe20000010000 */
[----:B------:R-:W-:Y:S01]  /*3fe0*/  MOV R12, 0x1 ;  /* 0x00000001000c7802 */ /* 0x000fe20000000f00 */
[----:B------:R-:W-:-:S04]  /*3ff0*/  FADD.FTZ R0, RZ, R14 ;  /* 0x0000000eff007221 */ /* 0x000fc80000010000 */
[----:B------:R-:W-:-:S07]  /*4000*/  IMAD.MOV.U32 R13, RZ, RZ, R0 ;  /* 0x000000ffff0d7224 */ /* 0x000fce00078e0000 */
[----:B------:R-:W-:Y:S05]  /*4010*/  WARPSYNC.COLLECTIVE R15, `(.L_x_12252) ;  /* 0x000000000f087348 */ /* 0x000fea0003c00000 */
[----:B------:R0:W1:Y:S02]  /*4020*/  SHFL.BFLY P6, R14, R13, R12, R11 ;  /* 0x0c00000c0d0e7389 */ /* 0x00006400000c000b */
[----:B01----:R-:W-:Y:S01]  /*4030*/  ENDCOLLECTIVE ;  /* 0x000000000000791b */ /* 0x003fe20003800000 */
.L_x_12252:
[----:B------:R-:W-:Y:S01]  /*4040*/  HFMA2.MMA R12, -RZ, RZ, 0, 1.1920928955078125e-07 ;  /* 0x00000002ff0c7435 */ /* 0x000fe200000001ff */
[----:B------:R-:W-:Y:S01]  /*4050*/  IMAD.MOV.U32 R13, RZ, RZ, RZ ;  /* 0x000000ffff0d7224 */ /* 0x000fe200078e00ff */
[----:B------:R-:W-:-:S09]  /*4060*/  MOV R3, R14 ;  /* 0x0000000e00037202 */ /* 0x000fd20000000f00 */
[----:B------:R-:W-:Y:S05]  /*4070*/  WARPSYNC.COLLECTIVE R15, `(.L_x_12253) ;  /* 0x000000000f087348 */ /* 0x000fea0003c00000 */
[----:B------:R0:W1:Y:S02]  /*4080*/  SHFL.BFLY P6, R14, R13, R12, R11 ;  /* 0x0c00000c0d0e7389 */ /* 0x00006400000c000b */
[----:B01----:R-:W-:Y:S01]  /*4090*/  ENDCOLLECTIVE ;  /* 0x000000000000791b */ /* 0x003fe20003800000 */
.L_x_12253:
        /* <DEDUP_REMOVED lines=8> */
.L_x_12254:
[----:B------:R-:W-:Y:S01]  /*4120*/  HFMA2.MMA R12, -RZ, RZ, 0, 1.1920928955078125e-07 ;  /* 0x00000002ff0c7435 */ /* 0x000fe200000001ff */
[----:B------:R-:W-:Y:S01]  /*4130*/  IMAD.MOV.U32 R13, RZ, RZ, RZ ;  /* 0x000000ffff0d7224 */ /* 0x000fe200078e00ff */
[----:B------:R-:W-:-:S09]  /*4140*/  MOV R5, R14 ;  /* 0x0000000e00057202 */ /* 0x000fd20000000f00 */
[----:B------:R-:W-:Y:S05]  /*4150*/  WARPSYNC.COLLECTIVE R15, `(.L_x_12255) ;  /* 0x000000000f087348 */ /* 0x000fea0003c00000 */
[----:B------:R0:W1:Y:S02]  /*4160*/  SHFL.BFLY P6, R14, R13, R12, R11 ;  /* 0x0c00000c0d0e7389 */ /* 0x00006400000c000b */
[----:B01----:R-:W-:Y:S01]  /*4170*/  ENDCOLLECTIVE ;  /* 0x000000000000791b */ /* 0x003fe20003800000 */
.L_x_12255:
        /* <DEDUP_REMOVED lines=8> */
.L_x_12256:
[----:B------:R-:W-:Y:S01]  /*4200*/  HFMA2.MMA R12, -RZ, RZ, 0, 1.1920928955078125e-07 ;  /* 0x00000002ff0c7435 */ /* 0x000fe200000001ff */
[----:B------:R-:W-:Y:S01]  /*4210*/  IMAD.MOV.U32 R13, RZ, RZ, RZ ;  /* 0x000000ffff0d7224 */ /* 0x000fe200078e00ff */
[----:B------:R-:W-:-:S09]  /*4220*/  MOV R7, R14 ;  /* 0x0000000e00077202 */ /* 0x000fd20000000f00 */
[----:B------:R-:W-:Y:S05]  /*4230*/  WARPSYNC.COLLECTIVE R15, `(.L_x_12257) ;  /* 0x000000000f087348 */ /* 0x000fea0003c00000 */
[----:B------:R0:W1:Y:S02]  /*4240*/  SHFL.BFLY P6, R14, R13, R12, R11 ;  /* 0x0c00000c0d0e7389 */ /* 0x00006400000c000b */
[----:B01----:R-:W-:Y:S01]  /*4250*/  ENDCOLLECTIVE ;  /* 0x000000000000791b */ /* 0x003fe20003800000 */
.L_x_12257:
        /* <DEDUP_REMOVED lines=8> */
.L_x_12258:
[----:B------:R-:W-:Y:S01]  /*42e0*/  HFMA2.MMA R12, -RZ, RZ, 0, 1.1920928955078125e-07 ;  /* 0x00000002ff0c7435 */ /* 0x000fe200000001ff */
[----:B------:R-:W-:Y:S01]  /*42f0*/  IMAD.MOV.U32 R13, RZ, RZ, RZ ;  /* 0x000000ffff0d7224 */ /* 0x000fe200078e00ff */
[----:B------:R-:W-:-:S09]  /*4300*/  MOV R9, R14 ;  /* 0x0000000e00097202 */ /* 0x000fd20000000f00 */
[----:B------:R-:W-:Y:S05]  /*4310*/  WARPSYNC.COLLECTIVE R15, `(.L_x_12259) ;  /* 0x000000000f087348 */ /* 0x000fea0003c00000 */
[----:B------:R0:W1:Y:S02]  /*4320*/  SHFL.BFLY P6, R14, R13, R12, R11 ;  /* 0x0c00000c0d0e7389 */ /* 0x00006400000c000b */
[----:B01----:R-:W-:Y:S01]  /*4330*/  ENDCOLLECTIVE ;  /* 0x000000000000791b */ /* 0x003fe20003800000 */
.L_x_12259:
        /* <DEDUP_REMOVED lines=8> */
.L_x_12260:
[----:B------:R-:W-:Y:S01]  /*43c0*/  HFMA2.MMA R12, -RZ, RZ, 0, 1.1920928955078125e-07 ;  /* 0x00000002ff0c7435 */ /* 0x000fe200000001ff */
[----:B------:R-:W-:Y:S01]  /*43d0*/  IMAD.MOV.U32 R13, RZ, RZ, RZ ;  /* 0x000000ffff0d7224 */ /* 0x000fe200078e00ff */
[----:B------:R-:W-:-:S09]  /*43e0*/  MOV R17, R14 ;  /* 0x0000000e00117202 */ /* 0x000fd20000000f00 */
[----:B------:R-:W-:Y:S05]  /*43f0*/  WARPSYNC.COLLECTIVE R15, `(.L_x_12261) ;  /* 0x000000000f087348 */ /* 0x000fea0003c00000 */
[----:B------:R0:W1:Y:S02]  /*4400*/  SHFL.BFLY P6, R14, R13, R12, R11 ;  /* 0x0c00000c0d0e7389 */ /* 0x00006400000c000b */
[----:B01----:R-:W-:Y:S01]  /*4410*/  ENDCOLLECTIVE ;  /* 0x000000000000791b */ /* 0x003fe20003800000 */
.L_x_12261:
        /* <DEDUP_REMOVED lines=8> */
.L_x_12262:
[----:B------:R-:W-:Y:S01]  /*44a0*/  HFMA2.MMA R12, -RZ, RZ, 0, 1.1920928955078125e-07 ;  /* 0x00000002ff0c7435 */ /* 0x000fe200000001ff */
[----:B------:R-:W-:Y:S01]  /*44b0*/  IMAD.MOV.U32 R13, RZ, RZ, RZ ;  /* 0x000000ffff0d7224 */ /* 0x000fe200078e00ff */
[----:B------:R-:W-:-:S09]  /*44c0*/  MOV R19, R14 ;  /* 0x0000000e00137202 */ /* 0x000fd20000000f00 */
[----:B------:R-:W-:Y:S05]  /*44d0*/  WARPSYNC.COLLECTIVE R15, `(.L_x_12263) ;  /* 0x000000000f087348 */ /* 0x000fea0003c00000 */
[----:B------:R0:W1:Y:S02]  /*44e0*/  SHFL.BFLY P6, R14, R13, R12, R11 ;  /* 0x0c00000c0d0e7389 */ /* 0x00006400000c000b */
[----:B01----:R-:W-:Y:S01]  /*44f0*/  ENDCOLLECTIVE ;  /* 0x000000000000791b */ /* 0x003fe20003800000 */
.L_x_12263:
        /* <DEDUP_REMOVED lines=8> */
.L_x_12264:
[----:B------:R-:W-:Y:S01]  /*4580*/  HFMA2.MMA R12, -RZ, RZ, 0, 1.1920928955078125e-07 ;  /* 0x00000002ff0c7435 */ /* 0x000fe200000001ff */
[----:B------:R-:W-:Y:S01]  /*4590*/  IMAD.MOV.U32 R13, RZ, RZ, RZ ;  /* 0x000000ffff0d7224 */ /* 0x000fe200078e00ff */
[----:B------:R-:W-:-:S09]  /*45a0*/  MOV R21, R14 ;  /* 0x0000000e00157202 */ /* 0x000fd20000000f00 */
[----:B------:R-:W-:Y:S05]  /*45b0*/  WARPSYNC.COLLECTIVE R15, `(.L_x_12265) ;  /* 0x000000000f087348 */ /* 0x000fea0003c00000 */
[----:B------:R0:W1:Y:S02]  /*45c0*/  SHFL.BFLY P6, R14, R13, R12, R11 ;  /* 0x0c00000c0d0e7389 */ /* 0x00006400000c000b */
[----:B01----:R-:W-:Y:S01]  /*45d0*/  ENDCOLLECTIVE ;  /* 0x000000000000791b */ /* 0x003fe20003800000 */
.L_x_12265:
        /* <DEDUP_REMOVED lines=8> */
.L_x_12266:
[----:B------:R-:W-:Y:S01]  /*4660*/  HFMA2.MMA R12, -RZ, RZ, 0, 1.1920928955078125e-07 ;  /* 0x00000002ff0c7435 */ /* 0x000fe200000001ff */
[----:B------:R-:W-:Y:S01]  /*4670*/  IMAD.MOV.U32 R13, RZ, RZ, RZ ;  /* 0x000000ffff0d7224 */ /* 0x000fe200078e00ff */
[----:B------:R-:W-:-:S09]  /*4680*/  MOV R23, R14 ;  /* 0x0000000e00177202 */ /* 0x000fd20000000f00 */
[----:B------:R-:W-:Y:S05]  /*4690*/  WARPSYNC.COLLECTIVE R15, `(.L_x_12267) ;  /* 0x000000000f087348 */ /* 0x000fea0003c00000 */
[----:B------:R0:W1:Y:S02]  /*46a0*/  SHFL.BFLY P6, R14, R13, R12, R11 ;  /* 0x0c00000c0d0e7389 */ /* 0x00006400000c000b */
[----:B01----:R-:W-:Y:S01]  /*46b0*/  ENDCOLLECTIVE ;  /* 0x000000000000791b */ /* 0x003fe20003800000 */
.L_x_12267:
[----:B------:R-:W-:Y:S01]  /*46c0*/  FADD.FTZ R22, R22, R23 ;  /* 0x0000001716167221 */ /* 0x000fe20000010000 */
[----:B------:R-:W-:Y:S02]  /*46d0*/  IMAD.MOV.U32 R12, RZ, RZ, 0x1 ;  /* 0x00000001ff0c7424 */ /* 0x000fe400078e00ff */
[----:B------:R-:W-:-:S05]  /*46e0*/  FADD.FTZ R24, RZ, R14 ;  /* 0x0000000eff187221 */ /* 0x000fca0000010000 */
[----:B------:R-:W-:-:S07]  /*46f0*/  MOV R13, R24 ;  /* 0x00000018000d7202 */ /* 0x000fce0000000f00 */
[----:B------:R-:W-:Y:S05]  /*4700*/  WARPSYNC.COLLECTIVE R15, `(.L_x_12268) ;  /* 0x000000000f087348 */ /* 0x000fea0003c00000 */
[----:B------:R0:W1:Y:S02]  /*4710*/  SHFL.BFLY P6, R14, R13, R12, R11 ;  /* 0x0c00000c0d0e7389 */ /* 0x00006400000c000b */
[----:B01----:R-:W-:Y:S01]  /*4720*/  ENDCOLLECTIVE ;  /* 0x000000000000791b */ /* 0x003fe20003800000 */
.L_x_12268:
[----:B------:R-:W-:Y:S01]  /*4730*/  HFMA2.MMA R13, -RZ, RZ, 0, 0 ;  /* 0x00000000ff0d7435 */ /* 0x000fe200000001ff */
[----:B------:R-:W-:Y:S01]  /*4740*/  IMAD.MOV.U32 R12, RZ, RZ, 0x2 ;  /* 0x00000002ff0c7424 */ /* 0x000fe200078e00ff */
[----:B------:R-:W-:-:S09]  /*4750*/  MOV R25, R14 ;  /* 0x0000000e00197202 */ /* 0x000fd20000000f00 */
[----:B------:R-:W-:Y:S05]  /*4760*/  WARPSYNC.COLLECTIVE R15, `(.L_x_12269) ;  /* 0x000000000f087348 */ /* 0x000fea0003c00000 */
[----:B------:R0:W1:Y:S02]  /*4770*/  SHFL.BFLY P6, R14, R13, R12, R11 ;  /* 0x0c00000c0d0e7389 */ /* 0x00006400000c000b */
[----:B01----:R-:W-:Y:S01]  /*4780*/  ENDCOLLECTIVE ;  /* 0x000000000000791b */ /* 0x003fe20003800000 */
.L_x_12269:
[----:B------:R-:W-:Y:S01]  /*4790*/  FADD.FTZ R24, R24, R25 ;  /* 0x0000001918187221 */ /* 0x000fe20000010000 */
[----:B------:R-:W-:Y:S01]  /*47a0*/  HFMA2.MMA R12, -RZ, RZ, 0, 5.9604644775390625e-08 ;  /* 0x00000001ff0c7435 */ /* 0x000fe200000001ff */
[----:B------:R-:W-:-:S05]  /*47b0*/  FADD.FTZ R3, RZ, R14 ;  /* 0x0000000eff037221 */ /* 0x000fca0000010000 */
[----:B------:R-:W-:-:S07]  /*47c0*/  MOV R13, R3 ;  /* 0x00000003000d7202 */ /* 0x000fce0000000f00 */
[----:B------:R-:W-:Y:S05]  /*47d0*/  WARPSYNC.COLLECTIVE R15, `(.L_x_12270) ;  /* 0x000000000f087348 */ /* 0x000fea0003c00000 */
[----:B------:R0:W1:Y:S02]  /*47e0*/  SHFL.BFLY P6, R14, R13, R12, R11 ;  /* 0x0c00000c0d0e7389 */ /* 0x00006400000c000b */
[----:B01----:R-:W-:Y:S01]  /*47f0*/  ENDCOLLECTIVE ;  /* 0x000000000000791b */ /* 0x003fe20003800000 */
.L_x_12270:
[----:B------:R-:W-:Y:S05]  /*4800*/  BRA `(.L_x_12271) ;  /* 0xffffffe4001c7947 */ /* 0x000fea000383ffff */
.L_x_12272:
        /* <DEDUP_REMOVED lines=15> */
.L_x_28256:


//--------------------- .text._ZN4vllm25paged_attention_v1_kernelIthLi80ELi32ELi128ELNS_18Fp8KVCacheDataTypeE1ELb1EEEvPT_PKS2_PKT0_S8_ifPKiSA_iPKfiiiSC_SC_iiiii --------------------------
	.section	.text._ZN4vllm25paged_attention_v1_kernelIthLi80ELi32ELi128ELNS_18Fp8KVCacheDataTypeE1ELb1EEEvPT_PKS2_PKT0_S8_ifPKiSA_iPKfiiiSC_SC_iiiii,"ax",@progbits
	.align	128
        .global         _ZN4vllm25paged_attention_v1_kernelIthLi80ELi32ELi128ELNS_18Fp8KVCacheDataTypeE1ELb1EEEvPT_PKS2_PKT0_S8_ifPKiSA_iPKfiiiSC_SC_iiiii
        .type           _ZN4vllm25paged_attention_v1_kernelIthLi80ELi32ELi128ELNS_18Fp8KVCacheDataTypeE1ELb1EEEvPT_PKS2_PKT0_S8_ifPKiSA_iPKfiiiSC_SC_iiiii,@function
        .size           _ZN4vllm25paged_attention_v1_kernelIthLi80ELi32ELi128ELNS_18Fp8KVCacheDataTypeE1ELb1EEEvPT_PKS2_PKT0_S8_ifPKiSA_iPKfiiiSC_SC_iiiii,(.L_x_28257 - _ZN4vllm25paged_attention_v1_kernelIthLi80ELi32ELi128ELNS_18Fp8KVCacheDataTypeE1ELb1EEEvPT_PKS2_PKT0_S8_ifPKiSA_iPKfiiiSC_SC_iiiii)
        .other          _ZN4vllm25paged_attention_v1_kernelIthLi80ELi32ELi128ELNS_18Fp8KVCacheDataTypeE1ELb1EEEvPT_PKS2_PKT0_S8_ifPKiSA_iPKfiiiSC_SC_iiiii,@"STO_CUDA_ENTRY STV_DEFAULT"
_ZN4vllm25paged_attention_v1_kernelIthLi80ELi32ELi128ELNS_18Fp8KVCacheDataTypeE1ELb1EEEvPT_PKS2_PKT0_S8_ifPKiSA_iPKfiiiSC_SC_iiiii:
.text._ZN4vllm25paged_attention_v1_kernelIthLi80ELi32ELi128ELNS_18Fp8KVCacheDataTypeE1ELb1EEEvPT_PKS2_PKT0_S8_ifPKiSA_iPKfiiiSC_SC_iiiii:
        /* <DEDUP_REMOVED lines=105> */
.L_x_12273:
[----:B------:R-:W-:Y:S02]  /*0690*/  ULDC UR4, c[0x0][0x278] ;  /* 0x00009e0000047ab9 */ /* 0x000fe40000000800 */
[----:B------:R-:W-:-:S04]  /*06a0*/  IMAD R2, R26, UR4, R27 ;  /* 0x000000041a027c24 */ /* 0x000fc8000f8e021b */
[----:B------:R-:W-:-:S07]  /*06b0*/  IMAD R6, R2, R5, RZ ;  /* 0x0000000502067224 */ /* 0x000fce00078e02ff */
.L_x_12274:
        /* <DEDUP_REMOVED lines=25> */
.L_x_12278:
        /* <DEDUP_REMOVED lines=36> */
.L_x_12276:
[----:B------:R-:W-:Y:S05]  /*0a90*/  BSYNC B7 ;  /* 0x0000000000077941 */ /* 0x000fea0003800000 */
.L_x_12275:
        /* <DEDUP_REMOVED lines=13> */
.L_x_12319:
        /* <DEDUP_REMOVED lines=40> */
.L_x_12284:
        /* <DEDUP_REMOVED lines=11> */
.L_x_12283:
[----:B------:R-:W-:Y:S05]  /*0ea0*/  BSYNC B1 ;  /* 0x0000000000017941 */ /* 0x000fea0003800000 */
.L_x_12282:
        /* <DEDUP_REMOVED lines=14> */
.L_x_12287:
        /* <DEDUP_REMOVED lines=100> */
.L_x_12286:
[----:B------:R-:W-:Y:S05]  /*15d0*/  BSYNC B1 ;  /* 0x0000000000017941 */ /* 0x000fea0003800000 */
.L_x_12285:
        /* <DEDUP_REMOVED lines=55> */
.L_x_12289:
[----:B------:R-:W-:Y:S05]  /*1950*/  BSYNC B1 ;  /* 0x0000000000017941 */ /* 0x000fea0003800000 */
.L_x_12288:
        /* <DEDUP_REMOVED lines=26> */
.L_x_12281:
[----:B------:R-:W-:Y:S05]  /*1b00*/  BSYNC B0 ;  /* 0x0000000000007941 */ /* 0x000fea0003800000 */
.L_x_12280:
        /* <DEDUP_REMOVED lines=48> */
.L_x_12294:
        /* <DEDUP_REMOVED lines=8> */
.L_x_12293:
[----:B------:R-:W-:Y:S05]  /*1e90*/  BSYNC B1 ;  /* 0x0000000000017941 */ /* 0x000fea0003800000 */
.L_x_12292:
        /* <DEDUP_REMOVED lines=14> */
.L_x_12297:
        /* <DEDUP_REMOVED lines=52> */
.L_x_12296:
[----:B------:R-:W-:Y:S05]  /*22c0*/  BSYNC B1 ;  /* 0x0000000000017941 */ /* 0x000fea0003800000 */
.L_x_12295:
        /* <DEDUP_REMOVED lines=31> */
.L_x_12299:
[----:B------:R-:W-:Y:S05]  /*24c0*/  BSYNC B1 ;  /* 0x0000000000017941 */ /* 0x000fea0003800000 */
.L_x_12298:
        /* <DEDUP_REMOVED lines=14> */
.L_x_12291:
[----:B------:R-:W-:Y:S05]  /*25b0*/  BSYNC B0 ;  /* 0x0000000000007941 */ /* 0x000fea0003800000 */
.L_x_12290:
        /* <DEDUP_REMOVED lines=28> */
.L_x_12303:
        /* <DEDUP_REMOVED lines=33> */
.L_x_12301:
[----:B------:R-:W-:Y:S05]  /*2990*/  BSYNC B6 ;  /* 0x0000000000067941 */ /* 0x000fea0003800000 */
.L_x_12300:
        /* <DEDUP_REMOVED lines=40> */
.L_x_12340:
        /* <DEDUP_REMOVED lines=34> */
.L_x_12306:
[----:B------:R-:W-:Y:S05]  /*2e40*/  BSYNC B0 ;  /* 0x0000000000007941 */ /* 0x000fea0003800000 */
.L_x_12305:
        /* <DEDUP_REMOVED lines=23> */
.L_x_12308:
[----:B------:R-:W-:Y:S05]  /*2fc0*/  BSYNC B0 ;  /* 0x0000000000007941 */ /* 0x000fea0003800000 */
.L_x_12307:
        /* <DEDUP_REMOVED lines=13> */
.L_x_12310:
[----:B------:R-:W-:Y:S05]  /*30a0*/  BSYNC B0 ;  /* 0x0000000000007941 */ /* 0x000fea0003800000 */
.L_x_12309:
        /* <DEDUP_REMOVED lines=23> */
.L_x_12312:
[----:B------:R-:W-:Y:S05]  /*3220*/  BSYNC B0 ;  /* 0x0000000000007941 */ /* 0x000fea0003800000 */
.L_x_12311:
        /* <DEDUP_REMOVED lines=87> */
.L_x_12277:
        /* <DEDUP_REMOVED lines=16> */
.L_x_12302:
        /* <DEDUP_REMOVED lines=16> */
.L_x_12313:
[----:B------:R-:W-:Y:S05]  /*39a0*/  EXIT ;  /* 0x000000000000794d */ /* 0x000fea0003800000 */
.L_x_12279:
[----:B------:R-:W-:Y:S01]  /*39b0*/  MOV R12, 0x10 ;  /* 0x00000010000c7802 */ /* 0x000fe20000000f00 */
[----:B------:R-:W-:Y:S01]  /*39c0*/  IMAD.MOV.U32 R11, RZ, RZ, 0x1f ;  /* 0x0000001fff0b7424 */ /* 0x000fe200078e00ff */
[----:B------:R-:W-:Y:S01]  /*39d0*/  MOV R15, 0xffffffff ;  /* 0xffffffff000f7802 */ /* 0x000fe20000000f00 */
[----:B------:R-:W-:-:S07]  /*39e0*/  IMAD.MOV.U32 R2, RZ, RZ, -0x800001 ;  /* 0xff7fffffff027424 */ /* 0x000fce00078e00ff */
[----:B------:R-:W-:Y:S05]  /*39f0*/  WARPSYNC.COLLECTIVE R15, `(.L_x_12314) ;  /* 0x000000000f087348 */ /* 0x000fea0003c00000 */
[----:B------:R0:W1:Y:S02]  /*3a00*/  SHFL.BFLY P6, R14, R13, R12, R11 ;  /* 0x0c00000c0d0e7389 */ /* 0x00006400000c000b */
[----:B01----:R-:W-:Y:S01]  /*3a10*/  ENDCOLLECTIVE ;  /* 0x000000000000791b */ /* 0x003fe20003800000 */
.L_x_12314:
[----:B------:R-:W-:Y:S01]  /*3a20*/  HFMA2.MMA R12, -RZ, RZ, 0, 4.76837158203125e-07 ;  /* 0x00000008ff0c7435 */ /* 0x000fe200000001ff */
[----:B------:R-:W-:-:S05]  /*3a30*/  FMNMX.FTZ R0, R14, -3.40282346638528859812e+38, !PT ;  /* 0xff7fffff0e007809 */ /* 0x000fca0007810000 */
[----:B------:R-:W-:-:S07]  /*3a40*/  IMAD.MOV.U32 R13, RZ, RZ, R0 ;  /* 0x000000ffff0d7224 */ /* 0x000fce00078e0000 */
[----:B------:R-:W-:Y:S05]  /*3a50*/  WARPSYNC.COLLECTIVE R15, `(.L_x_12315) ;  /* 0x000000000f087348 */ /* 0x000fea0003c00000 */
[----:B------:R0:W1:Y:S02]  /*3a60*/  SHFL.BFLY P6, R14, R13, R12, R11 ;  /* 0x0c00000c0d0e7389 */ /* 0x00006400000c000b */
[----:B01----:R-:W-:Y:S01]  /*3a70*/  ENDCOLLECTIVE ;  /* 0x000000000000791b */ /* 0x003fe20003800000 */
.L_x_12315:
[----:B------:R-:W-:Y:S02]  /*3a80*/  MOV R12, 0x4 ;  /* 0x00000004000c7802 */ /* 0x000fe40000000f00 */
[----:B------:R-:W-:-:S05]  /*3a90*/  FMNMX.FTZ R3, R0, R14, !PT ;  /* 0x0000000e00037209 */ /* 0x000fca0007810000 */
[----:B------:R-:W-:-:S07]  /*3aa0*/  IMAD.MOV.U32 R13, RZ, RZ, R3 ;  /* 0x000000ffff0d7224 */ /* 0x000fce00078e0003 */
[----:B------:R-:W-:Y:S05]  /*3ab0*/  WARPSYNC.COLLECTIVE R15, `(.L_x_12316) ;  /* 0x000000000f087348 */ /* 0x000fea0003c00000 */
[----:B------:R0:W1:Y:S02]  /*3ac0*/  SHFL.BFLY P6, R14, R13, R12, R11 ;  /* 0x0c00000c0d0e7389 */ /* 0x00006400000c000b */
[----:B01----:R-:W-:Y:S01]  /*3ad0*/  ENDCOLLECTIVE ;  /* 0x000000000000791b */ /* 0x003fe20003800000 */
.L_x_12316:
[----:B------:R-:W-:Y:S01]  /*3ae0*/  HFMA2.MMA R12, -RZ, RZ, 0, 1.1920928955078125e-07 ;  /* 0x00000002ff0c7435 */ /* 0x000fe200000001ff */
[----:B------:R-:W-:-:S05]  /*3af0*/  FMNMX.FTZ R4, R3, R14, !PT ;  /* 0x0000000e03047209 */ /* 0x000fca0007810000 */
[----:B------:R-:W-:-:S07]  /*3b00*/  IMAD.MOV.U32 R13, RZ, RZ, R4 ;  /* 0x000000ffff0d7224 */ /* 0x000fce00078e0004 */
[----:B------:R-:W-:Y:S05]  /*3b10*/  WARPSYNC.COLLECTIVE R15, `(.L_x_12317) ;  /* 0x000000000f087348 */ /* 0x000fea0003c00000 */
[----:B------:R0:W1:Y:S02]  /*3b20*/  SHFL.BFLY P6, R14, R13, R12, R11 ;  /* 0x0c00000c0d0e7389 */ /* 0x00006400000c000b */
[----:B01----:R-:W-:Y:S01]  /*3b30*/  ENDCOLLECTIVE ;  /* 0x000000000000791b */ /* 0x003fe20003800000 */
.L_x_12317:
[----:B------:R-:W-:Y:S02]  /*3b40*/  MOV R12, 0x1 ;  /* 0x00000001000c7802 */ /* 0x000fe40000000f00 */
[----:B------:R-:W-:-:S05]  /*3b50*/  FMNMX.FTZ R5, R4, R14, !PT ;  /* 0x0000000e04057209 */ /* 0x000fca0007810000 */
[----:B------:R-:W-:-:S07]  /*3b60*/  IMAD.MOV.U32 R13, RZ, RZ, R5 ;  /* 0x000000ffff0d7224 */ /* 0x000fce00078e0005 */
[----:B------:R-:W-:Y:S05]  /*3b70*/  WARPSYNC.COLLECTIVE R15, `(.L_x_12318) ;  /* 0x000000000f087348 */ /* 0x000fea0003c00000 */
[----:B------:R0:W1:Y:S02]  /*3b80*/  SHFL.BFLY P6, R14, R13, R12, R11 ;  /* 0x0c00000c0d0e7389 */ /* 0x00006400000c000b */
[----:B01----:R-:W-:Y:S01]  /*3b90*/  ENDCOLLECTIVE ;  /* 0x000000000000791b */ /* 0x003fe20003800000 */
.L_x_12318:
[----:B------:R-:W-:Y:S05]  /*3ba0*/  BRA `(.L_x_12319) ;  /* 0xffffffcc00f07947 */ /* 0x000fea000383ffff */
.L_x_12304:
[----:B------:R-:W-:Y:S01]  /*3bb0*/  HFMA2.MMA R13, -RZ, RZ, 0, 0 ;  /* 0x00000000ff0d7435 */ /* 0x000fe200000001ff */
[----:B-1----:R-:W-:Y:S01]  /*3bc0*/  IMAD.MOV.U32 R12, RZ, RZ, 0x2 ;  /* 0x00000002ff0c7424 */ /* 0x002fe200078e00ff */
[----:B------:R-:W-:Y:S01]  /*3bd0*/  MOV R11, 0x1f ;  /* 0x0000001f000b7802 */ /* 0x000fe20000000f00 */
[----:B------:R-:W-:-:S08]  /*3be0*/  IMAD.MOV.U32 R15, RZ, RZ, -0x1 ;  /* 0xffffffffff0f7424 */ /* 0x000fd000078e00ff */
[----:B0-----:R-:W-:Y:S05]  /*3bf0*/  WARPSYNC.COLLECTIVE R15, `(.L_x_12320) ;  /* 0x000000000f087348 */ /* 0x001fea0003c00000 */
[----:B------:R1:W2:Y:S02]  /*3c00*/  SHFL.BFLY P6, R14, R13, R12, R11 ;  /* 0x0c00000c0d0e7389 */ /* 0x0002a400000c000b */
[----:B012---:R-:W-:Y:S01]  /*3c10*/  ENDCOLLECTIVE ;  /* 0x000000000000791b */ /* 0x007fe20003800000 */
.L_x_12320:
[----:B------:R-:W-:Y:S01]  /*3c20*/  HFMA2.MMA R12, -RZ, RZ, 0, 5.9604644775390625e-08 ;  /* 0x00000001ff0c7435 */ /* 0x000fe200000001ff */
[----:B------:R-:W-:-:S05]  /*3c30*/  MOV R25, R14 ;  /* 0x0000000e00197202 */ /* 0x000fca0000000f00 */
[----:B------:R-:W-:-:S04]  /*3c40*/  FADD.FTZ R25, RZ, R25 ;  /* 0x00000019ff197221 */ /* 0x000fc80000010000 */
[----:B------:R-:W-:-:S07]  /*3c50*/  IMAD.MOV.U32 R13, RZ, RZ, R25 ;  /* 0x000000ffff0d7224 */ /* 0x000fce00078e0019 */
[----:B------:R-:W-:Y:S05]  /*3c60*/  WARPSYNC.COLLECTIVE R15, `(.L_x_12321) ;  /* 0x000000000f087348 */ /* 0x000fea0003c00000 */
[----:B------:R0:W1:Y:S02]  /*3c70*/  SHFL.BFLY P6, R14, R13, R12, R11 ;  /* 0x0c00000c0d0e7389 */ /* 0x00006400000c000b */
[----:B01----:R-:W-:Y:S01]  /*3c80*/  ENDCOLLECTIVE ;  /* 0x000000000000791b */ /* 0x003fe20003800000 */
.L_x_12321:
[----:B------:R-:W-:Y:S01]  /*3c90*/  HFMA2.MMA R12, -RZ, RZ, 0, 1.1920928955078125e-07 ;  /* 0x00000002ff0c7435 */ /* 0x000fe200000001ff */
[----:B------:R-:W-:Y:S01]  /*3ca0*/  MOV R13, RZ ;  /* 0x000000ff000d7202 */ /* 0x000fe20000000f00 */
[----:B------:R-:W-:-:S09]  /*3cb0*/  IMAD.MOV.U32 R20, RZ, RZ, R14 ;  /* 0x000000ffff147224 */ /* 0x000fd200078e000e */
[----:B------:R-:W-:Y:S05]  /*3cc0*/  WARPSYNC.COLLECTIVE R15, `(.L_x_12322) ;  /* 0x000000000f087348 */ /* 0x000fea0003c00000 */
[----:B------:R0:W1:Y:S02]  /*3cd0*/  SHFL.BFLY P6, R14, R13, R12, R11 ;  /* 0x0c00000c0d0e7389 */ /* 0x00006400000c000b */
[----:B01----:R-:W-:Y:S01]  /*3ce0*/  ENDCOLLECTIVE ;  /* 0x000000000000791b */ /* 0x003fe20003800000 */
.L_x_12322:
        /* <DEDUP_REMOVED lines=8> */
.L_x_12323:
[----:B------:R-:W-:Y:S01]  /*3d70*/  HFMA2.MMA R12, -RZ, RZ, 0, 1.1920928955078125e-07 ;  /* 0x00000002ff0c7435 */ /* 0x000fe200000001ff */
[----:B------:R-:W-:Y:S01]  /*3d80*/  MOV R13, RZ ;  /* 0x000000ff000d7202 */ /* 0x000fe20000000f00 */
[----:B------:R-:W-:-:S09]  /*3d90*/  IMAD.MOV.U32 R18, RZ, RZ, R14 ;  /* 0x000000ffff127224 */ /* 0x000fd200078e000e */
[----:B------:R-:W-:Y:S05]  /*3da0*/  WARPSYNC.COLLECTIVE R15, `(.L_x_12324) ;  /* 0x000000000f087348 */ /* 0x000fea0003c00000 */
[----:B------:R0:W1:Y:S02]  /*3db0*/  SHFL.BFLY P6, R14, R13, R12, R11 ;  /* 0x0c00000c0d0e7389 */ /* 0x00006400000c000b */
[----:B01----:R-:W-:Y:S01]  /*3dc0*/  ENDCOLLECTIVE ;  /* 0x000000000000791b */ /* 0x003fe20003800000 */
.L_x_12324:
        /* <DEDUP_REMOVED lines=8> */
.L_x_12325:
[----:B------:R-:W-:Y:S01]  /*3e50*/  HFMA2.MMA R12, -RZ, RZ, 0, 1.1920928955078125e-07 ;  /* 0x00000002ff0c7435 */ /* 0x000fe200000001ff */
[----:B------:R-:W-:Y:S01]  /*3e60*/  MOV R13, RZ ;  /* 0x000000ff000d7202 */ /* 0x000fe20000000f00 */
[----:B------:R-:W-:-:S09]  /*3e70*/  IMAD.MOV.U32 R16, RZ, RZ, R14 ;  /* 0x000000ffff107224 */ /* 0x000fd200078e000e */
[----:B------:R-:W-:Y:S05]  /*3e80*/  WARPSYNC.COLLECTIVE R15, `(.L_x_12326) ;  /* 0x000000000f087348 */ /* 0x000fea0003c00000 */
[----:B------:R0:W1:Y:S02]  /*3e90*/  SHFL.BFLY P6, R14, R13, R12, R11 ;  /* 0x0c00000c0d0e7389 */ /* 0x00006400000c000b */
[----:B01----:R-:W-:Y:S01]  /*3ea0*/  ENDCOLLECTIVE ;  /* 0x000000000000791b */ /* 0x003fe20003800000 */
.L_x_12326:
        /* <DEDUP_REMOVED lines=8> */
.L_x_12327:
[----:B------:R-:W-:Y:S01]  /*3f30*/  HFMA2.MMA R12, -RZ, RZ, 0, 1.1920928955078125e-07 ;  /* 0x00000002ff0c7435 */ /* 0x000fe200000001ff */
[----:B------:R-:W-:Y:S01]  /*3f40*/  MOV R13, RZ ;  /* 0x000000ff000d7202 */ /* 0x000fe20000000f00 */
[----:B------:R-:W-:-:S09]  /*3f50*/  IMAD.MOV.U32 R10, RZ, RZ, R14 ;  /* 0x000000ffff0a7224 */ /* 0x000fd200078e000e */
[----:B------:R-:W-:Y:S05]  /*3f60*/  WARPSYNC.COLLECTIVE R15, `(.L_x_12328) ;  /* 0x000000000f087348 */ /* 0x000fea0003c00000 */
[----:B------:R0:W1:Y:S02]  /*3f70*/  SHFL.BFLY P6, R14, R13, R12, R11 ;  /* 0x0c00000c0d0e7389 */ /* 0x00006400000c000b */
[----:B01----:R-:W-:Y:S01]  /*3f80*/  ENDCOLLECTIVE ;  /* 0x000000000000791b */ /* 0x003fe20003800000 */
.L_x_12328:
        /* <DEDUP_REMOVED lines=8> */
.L_x_12329:
[----:B------:R-:W-:Y:S01]  /*4010*/  HFMA2.MMA R12, -RZ, RZ, 0, 1.1920928955078125e-07 ;  /* 0x00000002ff0c7435 */ /* 0x000fe200000001ff */
[----:B------:R-:W-:Y:S01]  /*4020*/  MOV R13, RZ ;  /* 0x000000ff000d7202 */ /* 0x000fe20000000f00 */
[----:B------:R-:W-:-:S09]  /*4030*/  IMAD.MOV.U32 R8, RZ, RZ, R14 ;  /* 0x000000ffff087224 */ /* 0x000fd200078e000e */
[----:B------:R-:W-:Y:S05]  /*4040*/  WARPSYNC.COLLECTIVE R15, `(.L_x_12330) ;  /* 0x000000000f087348 */ /* 0x000fea0003c00000 */
[----:B------:R0:W1:Y:S02]  /*4050*/  SHFL.BFLY P6, R14, R13, R12, R11 ;  /* 0x0c00000c0d0e7389 */ /* 0x00006400000c000b */
[----:B01----:R-:W-:Y:S01]  /*4060*/  ENDCOLLECTIVE ;  /* 0x000000000000791b */ /* 0x003fe20003800000 */
.L_x_12330:
        /* <DEDUP_REMOVED lines=8> */
.L_x_12331:
[----:B------:R-:W-:Y:S01]  /*40f0*/  HFMA2.MMA R12, -RZ, RZ, 0, 1.1920928955078125e-07 ;  /* 0x00000002ff0c7435 */ /* 0x000fe200000001ff */
[----:B------:R-:W-:Y:S01]  /*4100*/  MOV R13, RZ ;  /* 0x000000ff000d7202 */ /* 0x000fe20000000f00 */
[----:B------:R-:W-:-:S09]  /*4110*/  IMAD.MOV.U32 R6, RZ, RZ, R14 ;  /* 0x000000ffff067224 */ /* 0x000fd200078e000e */
[----:B------:R-:W-:Y:S05]  /*4120*/  WARPSYNC.COLLECTIVE R15, `(.L_x_12332) ;  /* 0x000000000f087348 */ /* 0x000fea0003c00000 */
[----:B------:R0:W1:Y:S02]  /*4130*/  SHFL.BFLY P6, R14, R13, R12, R11 ;  /* 0x0c00000c0d0e7389 */ /* 0x00006400000c000b */
[----:B01----:R-:W-:Y:S01]  /*4140*/  ENDCOLLECTIVE ;  /* 0x000000000000791b */ /* 0x003fe20003800000 */
.L_x_12332:
        /* <DEDUP_REMOVED lines=8> */
.L_x_12333:
[----:B------:R-:W-:Y:S01]  /*41d0*/  HFMA2.MMA R12, -RZ, RZ, 0, 1.1920928955078125e-07 ;  /* 0x00000002ff0c7435 */ /* 0x000fe200000001ff */
[----:B------:R-:W-:Y:S01]  /*41e0*/  MOV R13, RZ ;  /* 0x000000ff000d7202 */ /* 0x000fe20000000f00 */
[----:B------:R-:W-:-:S09]  /*41f0*/  IMAD.MOV.U32 R4, RZ, RZ, R14 ;  /* 0x000000ffff047224 */ /* 0x000fd200078e000e */
[----:B------:R-:W-:Y:S05]  /*4200*/  WARPSYNC.COLLECTIVE R15, `(.L_x_12334) ;  /* 0x000000000f087348 */ /* 0x000fea0003c00000 */
[----:B------:R0:W1:Y:S02]  /*4210*/  SHFL.BFLY P6, R14, R13, R12, R11 ;  /* 0x0c00000c0d0e7389 */ /* 0x00006400000c000b */
[----:B01----:R-:W-:Y:S01]  /*4220*/  ENDCOLLECTIVE ;  /* 0x000000000000791b */ /* 0x003fe20003800000 */
.L_x_12334:
        /* <DEDUP_REMOVED lines=8> */
.L_x_12335:
[----:B------:R-:W-:Y:S01]  /*42b0*/  HFMA2.MMA R12, -RZ, RZ, 0, 1.1920928955078125e-07 ;  /* 0x00000002ff0c7435 */ /* 0x000fe200000001ff */
[----:B------:R-:W-:Y:S01]  /*42c0*/  MOV R13, RZ ;  /* 0x000000ff000d7202 */ /* 0x000fe20000000f00 */
[----:B------:R-:W-:-:S09]  /*42d0*/  IMAD.MOV.U32 R2, RZ, RZ, R14 ;  /* 0x000000ffff027224 */ /* 0x000fd200078e000e */
[----:B------:R-:W-:Y:S05]  /*42e0*/  WARPSYNC.COLLECTIVE R15, `(.L_x_12336) ;  /* 0x000000000f087348 */ /* 0x000fea0003c00000 */
[----:B------:R0:W1:Y:S02]  /*42f0*/  SHFL.BFLY P6, R14, R13, R12, R11 ;  /* 0x0c00000c0d0e7389 */ /* 0x00006400000c000b */
[----:B01----:R-:W-:Y:S01]  /*4300*/  ENDCOLLECTIVE ;  /* 0x000000000000791b */ /* 0x003fe20003800000 */
.L_x_12336:
[----:B------:R-:W-:Y:S01]  /*4310*/  FADD.FTZ R2, R5, R2 ;  /* 0x0000000205027221 */ /* 0x000fe20000010000 */
[----:B------:R-:W-:Y:S01]  /*4320*/  MOV R12, 0x1 ;  /* 0x00000001000c7802 */ /* 0x000fe20000000f00 */
[----:B------:R-:W-:-:S04]  /*4330*/  FADD.FTZ R3, RZ, R14 ;  /* 0x0000000eff037221 */ /* 0x000fc80000010000 */
[----:B------:R-:W-:-:S07]  /*4340*/  IMAD.MOV.U32 R13, RZ, RZ, R3 ;  /* 0x000000ffff0d7224 */ /* 0x000fce00078e0003 */
[----:B------:R-:W-:Y:S05]  /*4350*/  WARPSYNC.COLLECTIVE R15, `(.L_x_12337) ;  /* 0x000000000f087348 */ /* 0x000fea0003c00000 */
[----:B------:R0:W1:Y:S02]  /*4360*/  SHFL.BFLY P6, R14, R13, R12, R11 ;  /* 0x0c00000c0d0e7389 */ /* 0x00006400000c000b */
[----:B01----:R-:W-:Y:S01]  /*4370*/  ENDCOLLECTIVE ;  /* 0x000000000000791b */ /* 0x003fe20003800000 */
.L_x_12337:
[----:B------:R-:W-:Y:S01]  /*4380*/  HFMA2.MMA R12, -RZ, RZ, 0, 1.1920928955078125e-07 ;  /* 0x00000002ff0c7435 */ /* 0x000fe200000001ff */
[----:B------:R-:W-:Y:S01]  /*4390*/  IMAD.MOV.U32 R13, RZ, RZ, RZ ;  /* 0x000000ffff0d7224 */ /* 0x000fe200078e00ff */
[----:B------:R-:W-:-:S09]  /*43a0*/  MOV R0, R14 ;  /* 0x0000000e00007202 */ /* 0x000fd20000000f00 */
[----:B------:R-:W-:Y:S05]  /*43b0*/  WARPSYNC.COLLECTIVE R15, `(.L_x_12338) ;  /* 0x000000000f087348 */ /* 0x000fea0003c00000 */
[----:B------:R0:W1:Y:S02]  /*43c0*/  SHFL.BFLY P6, R14, R13, R12, R11 ;  /* 0x0c00000c0d0e7389 */ /* 0x00006400000c000b */
[----:B01----:R-:W-:Y:S01]  /*43d0*/  ENDCOLLECTIVE ;  /* 0x000000000000791b */ /* 0x003fe20003800000 */
.L_x_12338:
[----:B------:R-:W-:Y:S01]  /*43e0*/  FADD.FTZ R0, R3, R0 ;  /* 0x0000000003007221 */ /* 0x000fe20000010000 */
[----:B------:R-:W-:Y:S01]  /*43f0*/  MOV R12, 0x1 ;  /* 0x00000001000c7802 */ /* 0x000fe20000000f00 */
[----:B------:R-:W-:-:S07]  /*4400*/  FADD.FTZ R13, RZ, R14 ;  /* 0x0000000eff0d7221 */ /* 0x000fce0000010000 */
[----:B------:R-:W-:Y:S05]  /*4410*/  WARPSYNC.COLLECTIVE R15, `(.L_x_12339) ;  /* 0x000000000f087348 */ /* 0x000fea0003c00000 */
[----:B------:R0:W1:Y:S02]  /*4420*/  SHFL.BFLY P6, R14, R13, R12, R11 ;  /* 0x0c00000c0d0e7389 */ /* 0x00006400000c000b */
[----:B01----:R-:W-:Y:S01]  /*4430*/  ENDCOLLECTIVE ;  /* 0x000000000000791b */ /* 0x003fe20003800000 */
.L_x_12339:
[----:B------:R-:W-:Y:S05]  /*4440*/  BRA `(.L_x_12340) ;  /* 0xffffffe400f47947 */ /* 0x000fea000383ffff */
.L_x_12341:
        /* <DEDUP_REMOVED lines=11> */
.L_x_28257:


//--------------------- .text._ZN4vllm25paged_attention_v1_kernelIthLi64ELi32ELi128ELNS_18Fp8KVCacheDataTypeE1ELb1EEEvPT_PKS2_PKT0_S8_ifPKiSA_iPKfiiiSC_SC_iiiii --------------------------
	.section	.text._ZN4vllm25paged_attention_v1_kernelIthLi64ELi32ELi128ELNS_18Fp8KVCacheDataTypeE1ELb1EEEvPT_PKS2_PKT0_S8_ifPKiSA_iPKfiiiSC_SC_iiiii,"ax",@progbits
	.align	128
        .global         _ZN4vllm25paged_attention_v1_kernelIthLi64ELi32ELi128ELNS_18Fp8KVCacheDataTypeE1ELb1EEEvPT_PKS2_PKT0_S8_ifPKiSA_iPKfiiiSC_SC_iiiii
        .type           _ZN4vllm25paged_attention_v1_kernelIthLi64ELi32ELi128ELNS_18Fp8KVCacheDataTypeE1ELb1EEEvPT_PKS2_PKT0_S8_ifPKiSA_iPKfiiiSC_SC_iiiii,@function
        .size           _ZN4vllm25paged_attention_v1_kernelIthLi64ELi32ELi128ELNS_18Fp8KVCacheDataTypeE1ELb1EEEvPT_PKS2_PKT0_S8_ifPKiSA_iPKfiiiSC_SC_iiiii,(.L_x_28258 - _ZN4vllm25paged_attention_v1_kernelIthLi64ELi32ELi128ELNS_18Fp8KVCacheDataTypeE1ELb1EEEvPT_PKS2_PKT0_S8_ifPKiSA_iPKfiiiSC_SC_iiiii)
        .other          _ZN4vllm25paged_attention_v1_kernelIthLi64ELi32ELi128ELNS_18Fp8KVCacheDataTypeE1ELb1EEEvPT_PKS2_PKT0_S8_ifPKiSA_iPKfiiiSC_SC_iiiii,@"STO_CUDA_ENTRY STV_DEFAULT"
_ZN4vllm25paged_attention_v1_kernelIthLi64ELi32ELi128ELNS_18Fp8KVCacheDataTypeE1ELb1EEEvPT_PKS2_PKT0_S8_ifPKiSA_iPKfiiiSC_SC_iiiii:
.text._ZN4vllm25paged_attention_v1_kernelIthLi64ELi32ELi128ELNS_18Fp8KVCacheDataTypeE1ELb1EEEvPT_PKS2_PKT0_S8_ifPKiSA_iPKfiiiSC_SC_iiiii:
        /* <DEDUP_REMOVED lines=106> */
.L_x_12342:
[----:B------:R-:W-:Y:S02]  /*06a0*/  ULDC UR4, c[0x0][0x278] ;  /* 0x00009e0000047ab9 */ /* 0x000fe40000000800 */
[----:B------:R-:W-:-:S04]  /*06b0*/  IMAD R2, R23, UR4, R24 ;  /* 0x0000000417027c24 */ /* 0x000fc8000f8e0218 */
[----:B------:R-:W-:-:S07]  /*06c0*/  IMAD R6, R2, R5, RZ ;  /* 0x0000000502067224 */ /* 0x000fce00078e02ff */
.L_x_12343:
        /* <DEDUP_REMOVED lines=25> */
.L_x_12347:
        /* <DEDUP_REMOVED lines=36> */
.L_x_12345:
[----:B------:R-:W-:Y:S05]  /*0aa0*/  BSYNC B7 ;  /* 0x0000000000077941 */ /* 0x000fea0003800000 */
.L_x_12344:
        /* <DEDUP_REMOVED lines=13> */
.L_x_12384:
        /* <DEDUP_REMOVED lines=40> */
.L_x_12353:
        /* <DEDUP_REMOVED lines=11> */
.L_x_12352:
[----:B------:R-:W-:Y:S05]  /*0eb0*/  BSYNC B1 ;  /* 0x0000000000017941 */ /* 0x000fea0003800000 */
.L_x_12351:
        /* <DEDUP_REMOVED lines=14> */
.L_x_12356:
        /* <DEDUP_REMOVED lines=100> */
.L_x_12355:
[----:B------:R-:W-:Y:S05]  /*15e0*/  BSYNC B1 ;  /* 0x0000000000017941 */ /* 0x000fea0003800000 */
.L_x_12354:
        /* <DEDUP_REMOVED lines=55> */
.L_x_12358:
[----:B------:R-:W-:Y:S05]  /*1960*/  BSYNC B1 ;  /* 0x0000000000017941 */ /* 0x000fea0003800000 */
.L_x_12357:
        /* <DEDUP_REMOVED lines=26> */
.L_x_12350:
[----:B------:R-:W-:Y:S05]  /*1b10*/  BSYNC B0 ;  /* 0x0000000000007941 */ /* 0x000fea0003800000 */
.L_x_12349:
        /* <DEDUP_REMOVED lines=48> */
.L_x_12363:
        /* <DEDUP_REMOVED lines=8> */
.L_x_12362:
[----:B------:R-:W-:Y:S05]  /*1ea0*/  BSYNC B1 ;  /* 0x0000000000017941 */ /* 0x000fea0003800000 */
.L_x_12361:
        /* <DEDUP_REMOVED lines=14> */
.L_x_12366:
        /* <DEDUP_REMOVED lines=52> */
.L_x_12365:
[----:B------:R-:W-:Y:S05]  /*22d0*/  BSYNC B1 ;  /* 0x0000000000017941 */ /* 0x000fea0003800000 */
.L_x_12364:
        /* <DEDUP_REMOVED lines=31> */
.L_x_12368:
[----:B------:R-:W-:Y:S05]  /*24d0*/  BSYNC B1 ;  /* 0x0000000000017941 */ /* 0x000fea0003800000 */
.L_x_12367:
        /* <DEDUP_REMOVED lines=14> */
.L_x_12360:
[----:B------:R-:W-:Y:S05]  /*25c0*/  BSYNC B0 ;  /* 0x0000000000007941 */ /* 0x000fea0003800000 */
.L_x_12359:
        /* <DEDUP_REMOVED lines=28> */
.L_x_12372:
        /* <DEDUP_REMOVED lines=33> */
.L_x_12370:
[----:B------:R-:W-:Y:S05]  /*29a0*/  BSYNC B6 ;  /* 0x0000000000067941 */ /* 0x000fea0003800000 */
.L_x_12369:
        /* <DEDUP_REMOVED lines=34> */
.L_x_12401:
        /* <DEDUP_REMOVED lines=49> */
.L_x_12375:
[----:B------:R-:W-:Y:S05]  /*2ee0*/  BSYNC B0 ;  /* 0x0000000000007941 */ /* 0x000fea0003800000 */
.L_x_12374:
        /* <DEDUP_REMOVED lines=28> */
.L_x_12377:
[----:B------:R-:W-:Y:S05]  /*30b0*/  BSYNC B0 ;  /* 0x0000000000007941 */ /* 0x000fea0003800000 */
.L_x_12376:
        /* <DEDUP_REMOVED lines=73> */
.L_x_12346:
        /* <DEDUP_REMOVED lines=16> */
.L_x_12371:
        /* <DEDUP_REMOVED lines=16> */
.L_x_12378:
[----:B------:R-:W-:Y:S05]  /*3750*/  EXIT ;  /* 0x000000000000794d */ /* 0x000fea0003800000 */
.L_x_12348:
[----:B------:R-:W-:Y:S01]  /*3760*/  MOV R12, 0x10 ;  /* 0x00000010000c7802 */ /* 0x000fe20000000f00 */
[----:B------:R-:W-:Y:S01]  /*3770*/  IMAD.MOV.U32 R11, RZ, RZ, 0x1f ;  /* 0x0000001fff0b7424 */ /* 0x000fe200078e00ff */
[----:B------:R-:W-:Y:S01]  /*3780*/  MOV R15, 0xffffffff ;  /* 0xffffffff000f7802 */ /* 0x000fe20000000f00 */
[----:B------:R-:W-:-:S07]  /*3790*/  IMAD.MOV.U32 R2, RZ, RZ, -0x800001 ;  /* 0xff7fffffff027424 */ /* 0x000fce00078e00ff */
[----:B------:R-:W-:Y:S05]  /*37a0*/  WARPSYNC.COLLECTIVE R15, `(.L_x_12379) ;  /* 0x000000000f087348 */ /* 0x000fea0003c00000 */
[----:B------:R0:W1:Y:S02]  /*37b0*/  SHFL.BFLY P6, R14, R13, R12, R11 ;  /* 0x0c00000c0d0e7389 */ /* 0x00006400000c000b */
[----:B01----:R-:W-:Y:S01]  /*37c0*/  ENDCOLLECTIVE ;  /* 0x000000000000791b */ /* 0x003fe20003800000 */
.L_x_12379:
[----:B------:R-:W-:Y:S01]  /*37d0*/  HFMA2.MMA R12, -RZ, RZ, 0, 4.76837158203125e-07 ;  /* 0x00000008ff0c7435 */ /* 0x000fe200000001ff */
[----:B------:R-:W-:-:S05]  /*37e0*/  FMNMX.FTZ R0, R14, -3.40282346638528859812e+38, !PT ;  /* 0xff7fffff0e007809 */ /* 0x000fca0007810000 */
[----:B------:R-:W-:-:S07]  /*37f0*/  IMAD.MOV.U32 R13, RZ, RZ, R0 ;  /* 0x000000ffff0d7224 */ /* 0x000fce00078e0000 */
[----:B------:R-:W-:Y:S05]  /*3800*/  WARPSYNC.COLLECTIVE R15, `(.L_x_12380) ;  /* 0x000000000f087348 */ /* 0x000fea0003c00000 */
[----:B------:R0:W1:Y:S02]  /*3810*/  SHFL.BFLY P6, R14, R13, R12, R11 ;  /* 0x0c00000c0d0e7389 */ /* 0x00006400000c000b */
[----:B01----:R-:W-:Y:S01]  /*3820*/  ENDCOLLECTIVE ;  /* 0x000000000000791b */ /* 0x003fe20003800000 */
.L_x_12380:
[----:B------:R-:W-:Y:S02]  /*3830*/  MOV R12, 0x4 ;  /* 0x00000004000c7802 */ /* 0x000fe40000000f00 */
[----:B------:R-:W-:-:S05]  /*3840*/  FMNMX.FTZ R3, R0, R14, !PT ;  /* 0x0000000e00037209 */ /* 0x000fca0007810000 */
[----:B------:R-:W-:-:S07]  /*3850*/  IMAD.MOV.U32 R13, RZ, RZ, R3 ;  /* 0x000000ffff0d7224 */ /* 0x000fce00078e0003 */
[----:B------:R-:W-:Y:S05]  /*3860*/  WARPSYNC.COLLECTIVE R15, `(.L_x_12381) ;  /* 0x000000000f087348 */ /* 0x000fea0003c00000 */
[----:B------:R0:W1:Y:S02]  /*3870*/  SHFL.BFLY P6, R14, R13, R12, R11 ;  /* 0x0c00000c0d0e7389 */ /* 0x00006400000c000b */
[----:B01----:R-:W-:Y:S01]  /*3880*/  ENDCOLLECTIVE ;  /* 0x000000000000791b */ /* 0x003fe20003800000 */
.L_x_12381:
[----:B------:R-:W-:Y:S01]  /*3890*/  HFMA2.MMA R12, -RZ, RZ, 0, 1.1920928955078125e-07 ;  /* 0x00000002ff0c7435 */ /* 0x000fe200000001ff */
[----:B------:R-:W-:-:S05]  /*38a0*/  FMNMX.FTZ R4, R3, R14, !PT ;  /* 0x0000000e03047209 */ /* 0x000fca0007810000 */
[----:B------:R-:W-:-:S07]  /*38b0*/  IMAD.MOV.U32 R13, RZ, RZ, R4 ;  /* 0x000000ffff0d7224 */ /* 0x000fce00078e0004 */
[----:B------:R-:W-:Y:S05]  /*38c0*/  WARPSYNC.COLLECTIVE R15, `(.L_x_12382) ;  /* 0x000000000f087348 */ /* 0x000fea0003c00000 */
[----:B------:R0:W1:Y:S02]  /*38d0*/  SHFL.BFLY P6, R14, R13, R12, R11 ;  /* 0x0c00000c0d0e7389 */ /* 0x00006400000c000b */
[----:B01----:R-:W-:Y:S01]  /*38e0*/  ENDCOLLECTIVE ;  /* 0x000000000000791b */ /* 0x003fe20003800000 */
.L_x_12382:
[----:B------:R-:W-:Y:S02]  /*38f0*/  MOV R12, 0x1 ;  /* 0x00000001000c7802 */ /* 0x000fe40000000f00 */
[----:B------:R-:W-:-:S05]  /*3900*/  FMNMX.FTZ R5, R4, R14, !PT ;  /* 0x0000000e04057209 */ /* 0x000fca0007810000 */
[----:B------:R-:W-:-:S07]  /*3910*/  IMAD.MOV.U32 R13, RZ, RZ, R5 ;  /* 0x000000ffff0d7224 */ /* 0x000fce00078e0005 */
[----:B------:R-:W-:Y:S05]  /*3920*/  WARPSYNC.COLLECTIVE R15, `(.L_x_12383) ;  /* 0x000000000f087348 */ /* 0x000fea0003c00000 */
[----:B------:R0:W1:Y:S02]  /*3930*/  SHFL.BFLY P6, R14, R13, R12, R11 ;  /* 0x0c00000c0d0e7389 */ /* 0x00006400000c000b */
[----:B01----:R-:W-:Y:S01]  /*3940*/  ENDCOLLECTIVE ;  /* 0x000000000000791b */ /* 0x003fe20003800000 */
.L_x_12383:
[----:B------:R-:W-:Y:S05]  /*3950*/  BRA `(.L_x_12384) ;  /* 0xffffffd000887947 */ /* 0x000fea000383ffff */
.L_x_12373:
[----:B-1----:R-:W-:Y:S01]  /*3960*/  HFMA2.MMA R13, -RZ, RZ, 0, 0 ;  /* 0x00000000ff0d7435 */ /* 0x002fe200000001ff */
[----:B------:R-:W-:Y:S01]  /*3970*/  IMAD.MOV.U32 R12, RZ, RZ, 0x2 ;  /* 0x00000002ff0c7424 */ /* 0x000fe200078e00ff */
[----:B------:R-:W-:Y:S02]  /*3980*/  MOV R11, 0x1f ;  /* 0x0000001f000b7802 */ /* 0x000fe40000000f00 */
[----:B------:R-:W-:-:S07]  /*3990*/  MOV R15, 0xffffffff ;  /* 0xffffffff000f7802 */ /* 0x000fce0000000f00 */
[----:B0-----:R-:W-:Y:S05]  /*39a0*/  WARPSYNC.COLLECTIVE R15, `(.L_x_12385) ;  /* 0x000000000f087348 */ /* 0x001fea0003c00000 */
[----:B------:R1:W2:Y:S02]  /*39b0*/  SHFL.BFLY P6, R14, R13, R12, R11 ;  /* 0x0c00000c0d0e7389 */ /* 0x0002a400000c000b */
[----:B012---:R-:W-:Y:S01]  /*39c0*/  ENDCOLLECTIVE ;  /* 0x000000000000791b */ /* 0x007fe20003800000 */
.L_x_12385:
[----:B------:R-:W-:Y:S01]  /*39d0*/  HFMA2.MMA R12, -RZ, RZ, 0, 5.9604644775390625e-08 ;  /* 0x00000001ff0c7435 */ /* 0x000fe200000001ff */
[----:B------:R-:W-:-:S04]  /*39e0*/  FADD.FTZ R21, RZ, R14 ;  /* 0x0000000eff157221 */ /* 0x000fc80000010000 */
[----:B------:R-:W-:-:S07]  /*39f0*/  IMAD.MOV.U32 R13, RZ, RZ, R21 ;  /* 0x000000ffff0d7224 */ /* 0x000fce00078e0015 */
[----:B------:R-:W-:Y:S05]  /*3a00*/  WARPSYNC.COLLECTIVE R15, `(.L_x_12386) ;  /* 0x000000000f087348 */ /* 0x000fea0003c00000 */
[----:B------:R0:W1:Y:S02]  /*3a10*/  SHFL.BFLY P6, R14, R13, R12, R11 ;  /* 0x0c00000c0d0e7389 */ /* 0x00006400000c000b */
[----:B01----:R-:W-:Y:S01]  /*3a20*/  ENDCOLLECTIVE ;  /* 0x000000000000791b */ /* 0x003fe20003800000 */
.L_x_12386:
[----:B------:R-:W-:Y:S01]  /*3a30*/  HFMA2.MMA R12, -RZ, RZ, 0, 1.1920928955078125e-07 ;  /* 0x00000002ff0c7435 */ /* 0x000fe200000001ff */
[----:B------:R-:W-:Y:S01]  /*3a40*/  IMAD.MOV.U32 R13, RZ, RZ, RZ ;  /* 0x000000ffff0d7224 */ /* 0x000fe200078e00ff */
[----:B------:R-:W-:-:S09]  /*3a50*/  MOV R18, R14 ;  /* 0x0000000e00127202 */ /* 0x000fd20000000f00 */
[----:B------:R-:W-:Y:S05]  /*3a60*/  WARPSYNC.COLLECTIVE R15, `(.L_x_12387) ;  /* 0x000000000f087348 */ /* 0x000fea0003c00000 */
[----:B------:R0:W1:Y:S02]  /*3a70*/  SHFL.BFLY P6, R14, R13, R12, R11 ;  /* 0x0c00000c0d0e7389 */ /* 0x00006400000c000b */
[----:B01----:R-:W-:Y:S01]  /*3a80*/  ENDCOLLECTIVE ;  /* 0x000000000000791b */ /* 0x003fe20003800000 */
.L_x_12387:
        /* <DEDUP_REMOVED lines=8> */
.L_x_12388:
[----:B------:R-:W-:Y:S01]  /*3b10*/  HFMA2.MMA R12, -RZ, RZ, 0, 1.1920928955078125e-07 ;  /* 0x00000002ff0c7435 */ /* 0x000fe200000001ff */
[----:B------:R-:W-:Y:S01]  /*3b20*/  IMAD.MOV.U32 R13, RZ, RZ, RZ ;  /* 0x000000ffff0d7224 */ /* 0x000fe200078e00ff */
[----:B------:R-:W-:-:S09]  /*3b30*/  MOV R16, R14 ;  /* 0x0000000e00107202 */ /* 0x000fd20000000f00 */
[----:B------:R-:W-:Y:S05]  /*3b40*/  WARPSYNC.COLLECTIVE R15, `(.L_x_12389) ;  /* 0x000000000f087348 */ /* 0x000fea0003c00000 */
[----:B------:R0:W1:Y:S02]  /*3b50*/  SHFL.BFLY P6, R14, R13, R12, R11 ;  /* 0x0c00000c0d0e7389 */ /* 0x00006400000c000b */
[----:B01----:R-:W-:Y:S01]  /*3b60*/  ENDCOLLECTIVE ;  /* 0x000000000000791b */ /* 0x003fe20003800000 */
.L_x_12389:
        /* <DEDUP_REMOVED lines=8> */
.L_x_12390:
[----:B------:R-:W-:Y:S01]  /*3bf0*/  HFMA2.MMA R12, -RZ, RZ, 0, 1.1920928955078125e-07 ;  /* 0x00000002ff0c7435 */ /* 0x000fe200000001ff */
[----:B------:R-:W-:Y:S01]  /*3c00*/  IMAD.MOV.U32 R13, RZ, RZ, RZ ;  /* 0x000000ffff0d7224 */ /* 0x000fe200078e00ff */
[----:B------:R-:W-:-:S09]  /*3c10*/  MOV R10, R14 ;  /* 0x0000000e000a7202 */ /* 0x000fd20000000f00 */
[----:B------:R-:W-:Y:S05]  /*3c20*/  WARPSYNC.COLLECTIVE R15, `(.L_x_12391) ;  /* 0x000000000f087348 */ /* 0x000fea0003c00000 */
[----:B------:R0:W1:Y:S02]  /*3c30*/  SHFL.BFLY P6, R14, R13, R12, R11 ;  /* 0x0c00000c0d0e7389 */ /* 0x00006400000c000b */
[----:B01----:R-:W-:Y:S01]  /*3c40*/  ENDCOLLECTIVE ;  /* 0x000000000000791b */ /* 0x003fe20003800000 */
.L_x_12391:
        /* <DEDUP_REMOVED lines=8> */
.L_x_12392:
[----:B------:R-:W-:Y:S01]  /*3cd0*/  HFMA2.MMA R12, -RZ, RZ, 0, 1.1920928955078125e-07 ;  /* 0x00000002ff0c7435 */ /* 0x000fe200000001ff */
[----:B------:R-:W-:Y:S01]  /*3ce0*/  IMAD.MOV.U32 R13, RZ, RZ, RZ ;  /* 0x000000ffff0d7224 */ /* 0x000fe200078e00ff */
[----:B------:R-:W-:-:S09]  /*3cf0*/  MOV R6, R14 ;  /* 0x0000000e00067202 */ /* 0x000fd20000000f00 */
[----:B------:R-:W-:Y:S05]  /*3d00*/  WARPSYNC.COLLECTIVE R15, `(.L_x_12393) ;  /* 0x000000000f087348 */ /* 0x000fea0003c00000 */
[----:B------:R0:W1:Y:S02]  /*3d10*/  SHFL.BFLY P6, R14, R13, R12, R11 ;  /* 0x0c00000c0d0e7389 */ /* 0x00006400000c000b */
[----:B01----:R-:W-:Y:S01]  /*3d20*/  ENDCOLLECTIVE ;  /* 0x000000000000791b */ /* 0x003fe20003800000 */
.L_x_12393:
        /* <DEDUP_REMOVED lines=8> */
.L_x_12394:
[----:B------:R-:W-:Y:S01]  /*3db0*/  HFMA2.MMA R12, -RZ, RZ, 0, 1.1920928955078125e-07 ;  /* 0x00000002ff0c7435 */ /* 0x000fe200000001ff */
[----:B------:R-:W-:Y:S01]  /*3dc0*/  IMAD.MOV.U32 R13, RZ, RZ, RZ ;  /* 0x000000ffff0d7224 */ /* 0x000fe200078e00ff */
[----:B------:R-:W-:-:S09]  /*3dd0*/  MOV R4, R14 ;  /* 0x0000000e00047202 */ /* 0x000fd20000000f00 */
[----:B------:R-:W-:Y:S05]  /*3de0*/  WARPSYNC.COLLECTIVE R15, `(.L_x_12395) ;  /* 0x000000000f087348 */ /* 0x000fea0003c00000 */
[----:B------:R0:W1:Y:S02]  /*3df0*/  SHFL.BFLY P6, R14, R13, R12, R11 ;  /* 0x0c00000c0d0e7389 */ /* 0x00006400000c000b */
[----:B01----:R-:W-:Y:S01]  /*3e00*/  ENDCOLLECTIVE ;  /* 0x000000000000791b */ /* 0x003fe20003800000 */
.L_x_12395:
        /* <DEDUP_REMOVED lines=8> */
.L_x_12396:
[----:B------:R-:W-:Y:S01]  /*3e90*/  HFMA2.MMA R12, -RZ, RZ, 0, 1.1920928955078125e-07 ;  /* 0x00000002ff0c7435 */ /* 0x000fe200000001ff */
[----:B------:R-:W-:Y:S01]  /*3ea0*/  IMAD.MOV.U32 R13, RZ, RZ, RZ ;  /* 0x000000ffff0d7224 */ /* 0x000fe200078e00ff */
[----:B------:R-:W-:-:S09]  /*3eb0*/  MOV R2, R14 ;  /* 0x0000000e00027202 */ /* 0x000fd20000000f00 */
[----:B------:R-:W-:Y:S05]  /*3ec0*/  WARPSYNC.COLLECTIVE R15, `(.L_x_12397) ;  /* 0x000000000f087348 */ /* 0x000fea0003c00000 */
[----:B------:R0:W1:Y:S02]  /*3ed0*/  SHFL.BFLY P6, R14, R13, R12, R11 ;  /* 0x0c00000c0d0e7389 */ /* 0x00006400000c000b */
[----:B01----:R-:W-:Y:S01]  /*3ee0*/  ENDCOLLECTIVE ;  /* 0x000000000000791b */ /* 0x003fe20003800000 */
.L_x_12397:
        /* <DEDUP_REMOVED lines=8> */
.L_x_12398:
[----:B------:R-:W-:Y:S01]  /*3f70*/  HFMA2.MMA R12, -RZ, RZ, 0, 1.1920928955078125e-07 ;  /* 0x00000002ff0c7435 */ /* 0x000fe200000001ff */
[----:B------:R-:W-:Y:S01]  /*3f80*/  IMAD.MOV.U32 R13, RZ, RZ, RZ ;  /* 0x000000ffff0d7224 */ /* 0x000fe200078e00ff */
[----:B------:R-:W-:-:S09]  /*3f90*/  MOV R0, R14 ;  /* 0x0000000e00007202 */ /* 0x000fd20000000f00 */
[----:B------:R-:W-:Y:S05]  /*3fa0*/  WARPSYNC.COLLECTIVE R15, `(.L_x_12399) ;  /* 0x000000000f087348 */ /* 0x000fea0003c00000 */
[----:B------:R0:W1:Y:S02]  /*3fb0*/  SHFL.BFLY P6, R14, R13, R12, R11 ;  /* 0x0c00000c0d0e7389 */ /* 0x00006400000c000b */
[----:B01----:R-:W-:Y:S01]  /*3fc0*/  ENDCOLLECTIVE ;  /* 0x000000000000791b */ /* 0x003fe20003800000 */
.L_x_12399:
        /* <DEDUP_REMOVED lines=9> */
.L_x_12400:
[----:B------:R-:W-:Y:S05]  /*4060*/  BRA `(.L_x_12401) ;  /* 0xffffffe800d87947 */ /* 0x000fea000383ffff */
.L_x_12402:
        /* <DEDUP_REMOVED lines=9> */
.L_x_28258:


//--------------------- .text._ZN4vllm25paged_attention_v1_kernelIthLi32ELi32ELi128ELNS_18Fp8KVCacheDataTypeE1ELb1EEEvPT_PKS2_PKT0_S8_ifPKiSA_iPKfiiiSC_SC_iiiii --------------------------
	.section	.text._ZN4vllm25paged_attention_v1_kernelIthLi32ELi32ELi128ELNS_18Fp8KVCacheDataTypeE1ELb1EEEvPT_PKS2_PKT0_S8_ifPKiSA_iPKfiiiSC_SC_iiiii,"ax",@progbits
	.align	128
        .global         _ZN4vllm25paged_attention_v1_kernelIthLi32ELi32ELi128ELNS_18Fp8KVCacheDataTypeE1ELb1EEEvPT_PKS2_PKT0_S8_ifPKiSA_iPKfiiiSC_SC_iiiii
        .type           _ZN4vllm25paged_attention_v1_kernelIthLi32ELi32ELi128ELNS_18Fp8KVCacheDataTypeE1ELb1EEEvPT_PKS2_PKT0_S8_ifPKiSA_iPKfiiiSC_SC_iiiii,@function
        .size           _ZN4vllm25paged_attention_v1_kernelIthLi32ELi32ELi128ELNS_18Fp8KVCacheDataTypeE1ELb1EEEvPT_PKS2_PKT0_S8_ifPKiSA_iPKfiiiSC_SC_iiiii,(.L_x_28259 - _ZN4vllm25paged_attention_v1_kernelIthLi32ELi32ELi128ELNS_18Fp8KVCacheDataTypeE1ELb1EEEvPT_PKS2_PKT0_S8_ifPKiSA_iPKfiiiSC_SC_iiiii)
        .other          _ZN4vllm25paged_attention_v1_kernelIthLi32ELi32ELi128ELNS_18Fp8KVCacheDataTypeE1ELb1EEEvPT_PKS2_PKT0_S8_ifPKiSA_iPKfiiiSC_SC_iiiii,@"STO_CUDA_ENTRY STV_DEFAULT"
_ZN4vllm25paged_attention_v1_kernelIthLi32ELi32ELi128ELNS_18Fp8KVCacheDataTypeE1ELb1EEEvPT_PKS2_PKT0_S8_ifPKiSA_iPKfiiiSC_SC_iiiii:
.text._ZN4vllm25paged_attention_v1_kernelIthLi32ELi32ELi128ELNS_18Fp8KVCacheDataTypeE1ELb1EEEvPT_PKS2_PKT0_S8_ifPKiSA_iPKfiiiSC_SC_iiiii:
        /* <DEDUP_REMOVED lines=105> */
.L_x_12403:
[----:B------:R-:W-:Y:S02]  /*0690*/  ULDC UR4, c[0x0][0x278] ;  /* 0x00009e0000047ab9 */ /* 0x000fe40000000800 */
[----:B------:R-:W-:-:S04]  /*06a0*/  IMAD R2, R8, UR4, R9 ;  /* 0x0000000408027c24 */ /* 0x000fc8000f8e0209 */
[----:B------:R-:W-:-:S07]  /*06b0*/  IMAD R16, R2, R5, RZ ;  /* 0x0000000502107224 */ /* 0x000fce00078e02ff */
.L_x_12404:
        /* <DEDUP_REMOVED lines=25> */
.L_x_12408:
        /* <DEDUP_REMOVED lines=36> */
.L_x_12406:
[----:B------:R-:W-:Y:S05]  /*0a90*/  BSYNC B7 ;  /* 0x0000000000077941 */ /* 0x000fea0003800000 */
.L_x_12405:
        /* <DEDUP_REMOVED lines=13> */
.L_x_12443:
        /* <DEDUP_REMOVED lines=40> */
.L_x_12414:
        /* <DEDUP_REMOVED lines=11> */
.L_x_12413:
[----:B------:R-:W-:Y:S05]  /*0ea0*/  BSYNC B1 ;  /* 0x0000000000017941 */ /* 0x000fea0003800000 */
.L_x_12412:
        /* <DEDUP_REMOVED lines=14> */
.L_x_12417:
        /* <DEDUP_REMOVED lines=100> */
.L_x_12416:
[----:B------:R-:W-:Y:S05]  /*15d0*/  BSYNC B1 ;  /* 0x0000000000017941 */ /* 0x000fea0003800000 */
.L_x_12415:
        /* <DEDUP_REMOVED lines=55> */
.L_x_12419:
[----:B------:R-:W-:Y:S05]  /*1950*/  BSYNC B1 ;  /* 0x0000000000017941 */ /* 0x000fea0003800000 */
.L_x_12418:
        /* <DEDUP_REMOVED lines=26> */
.L_x_12411:
[----:B------:R-:W-:Y:S05]  /*1b00*/  BSYNC B0 ;  /* 0x0000000000007941 */ /* 0x000fea0003800000 */
.L_x_12410:
        /* <DEDUP_REMOVED lines=48> */
.L_x_12424:
        /* <DEDUP_REMOVED lines=8> */
.L_x_12423:
[----:B------:R-:W-:Y:S05]  /*1e90*/  BSYNC B1 ;  /* 0x0000000000017941 */ /* 0x000fea0003800000 */
.L_x_12422:
        /* <DEDUP_REMOVED lines=14> */
.L_x_12427:
        /* <DEDUP_REMOVED lines=52> */
.L_x_12426:
[----:B------:R-:W-:Y:S05]  /*22c0*/  BSYNC B1 ;  /* 0x0000000000017941 */ /* 0x000fea0003800000 */
.L_x_12425:
        /* <DEDUP_REMOVED lines=31> */
.L_x_12429:
[----:B------:R-:W-:Y:S05]  /*24c0*/  BSYNC B1 ;  /* 0x0000000000017941 */ /* 0x000fea0003800000 */
.L_x_12428:
        /* <DEDUP_REMOVED lines=14> */
.L_x_12421:
[----:B------:R-:W-:Y:S05]  /*25b0*/  BSYNC B0 ;  /* 0x0000000000007941 */ /* 0x000fea0003800000 */
.L_x_12420:
        /* <DEDUP_REMOVED lines=28> */
.L_x_12433:
        /* <DEDUP_REMOVED lines=33> */
.L_x_12431:
[----:B------:R-:W-:Y:S05]  /*2990*/  BSYNC B6 ;  /* 0x0000000000067941 */ /* 0x000fea0003800000 */
.L_x_12430:
        /* <DEDUP_REMOVED lines=16> */
.L_x_12452:
        /* <DEDUP_REMOVED lines=51> */
.L_x_12436:
[----:B------:R-:W-:Y:S05]  /*2dd0*/  BSYNC B0 ;  /* 0x0000000000007941 */ /* 0x000fea0003800000 */
.L_x_12435:
        /* <DEDUP_REMOVED lines=45> */
.L_x_12407:
        /* <DEDUP_REMOVED lines=16> */
.L_x_12432:
        /* <DEDUP_REMOVED lines=16> */
.L_x_12437:
[----:B------:R-:W-:Y:S05]  /*32b0*/  EXIT ;  /* 0x000000000000794d */ /* 0x000fea0003800000 */
.L_x_12409:
[----:B------:R-:W-:Y:S01]  /*32c0*/  HFMA2.MMA R11, -RZ, RZ, 0, 1.847743988037109375e-06 ;  /* 0x0000001fff0b7435 */ /* 0x000fe200000001ff */
[----:B------:R-:W-:Y:S02]  /*32d0*/  IMAD.MOV.U32 R12, RZ, RZ, 0x10 ;  /* 0x00000010ff0c7424 */ /* 0x000fe400078e00ff */
[----:B------:R-:W-:Y:S02]  /*32e0*/  IMAD.MOV.U32 R15, RZ, RZ, -0x1 ;  /* 0xffffffffff0f7424 */ /* 0x000fe400078e00ff */
[----:B------:R-:W-:-:S07]  /*32f0*/  IMAD.MOV.U32 R2, RZ, RZ, -0x800001 ;  /* 0xff7fffffff027424 */ /* 0x000fce00078e00ff */
[----:B------:R-:W-:Y:S05]  /*3300*/  WARPSYNC.COLLECTIVE R15, `(.L_x_12438) ;  /* 0x000000000f087348 */ /* 0x000fea0003c00000 */
[----:B------:R0:W1:Y:S02]  /*3310*/  SHFL.BFLY P6, R14, R13, R12, R11 ;  /* 0x0c00000c0d0e7389 */ /* 0x00006400000c000b */
[----:B01----:R-:W-:Y:S01]  /*3320*/  ENDCOLLECTIVE ;  /* 0x000000000000791b */ /* 0x003fe20003800000 */
.L_x_12438:
[----:B------:R-:W-:Y:S01]  /*3330*/  HFMA2.MMA R12, -RZ, RZ, 0, 4.76837158203125e-07 ;  /* 0x00000008ff0c7435 */ /* 0x000fe200000001ff */
[----:B------:R-:W-:-:S04]  /*3340*/  FMNMX.FTZ R0, R14, -3.40282346638528859812e+38, !PT ;  /* 0xff7fffff0e007809 */ /* 0x000fc80007810000 */
[----:B------:R-:W-:-:S07]  /*3350*/  MOV R13, R0 ;  /* 0x00000000000d7202 */ /* 0x000fce0000000f00 */
[----:B------:R-:W-:Y:S05]  /*3360*/  WARPSYNC.COLLECTIVE R15, `(.L_x_12439) ;  /* 0x000000000f087348 */ /* 0x000fea0003c00000 */
[----:B------:R0:W1:Y:S02]  /*3370*/  SHFL.BFLY P6, R14, R13, R12, R11 ;  /* 0x0c00000c0d0e7389 */ /* 0x00006400000c000b */
[----:B01----:R-:W-:Y:S01]  /*3380*/  ENDCOLLECTIVE ;  /* 0x000000000000791b */ /* 0x003fe20003800000 */
.L_x_12439:
[----:B------:R-:W-:Y:S02]  /*3390*/  MOV R12, 0x4 ;  /* 0x00000004000c7802 */ /* 0x000fe40000000f00 */
[----:B------:R-:W-:-:S05]  /*33a0*/  FMNMX.FTZ R3, R0, R14, !PT ;  /* 0x0000000e00037209 */ /* 0x000fca0007810000 */
[----:B------:R-:W-:-:S07]  /*33b0*/  IMAD.MOV.U32 R13, RZ, RZ, R3 ;  /* 0x000000ffff0d7224 */ /* 0x000fce00078e0003 */
[----:B------:R-:W-:Y:S05]  /*33c0*/  WARPSYNC.COLLECTIVE R15, `(.L_x_12440) ;  /* 0x000000000f087348 */ /* 0x000fea0003c00000 */
[----:B------:R0:W1:Y:S02]  /*33d0*/  SHFL.BFLY P6, R14, R13, R12, R11 ;  /* 0x0c00000c0d0e7389 */ /* 0x00006400000c000b */
[----:B01----:R-:W-:Y:S01]  /*33e0*/  ENDCOLLECTIVE ;  /* 0x000000000000791b */ /* 0x003fe20003800000 */
.L_x_12440:
[----:B------:R-:W-:Y:S01]  /*33f0*/  IMAD.MOV.U32 R12, RZ, RZ, 0x2 ;  /* 0x00000002ff0c7424 */ /* 0x000fe200078e00ff */
[----:B------:R-:W-:-:S04]  /*3400*/  FMNMX.FTZ R4, R3, R14, !PT ;  /* 0x0000000e03047209 */ /* 0x000fc80007810000 */
[----:B------:R-:W-:-:S07]  /*3410*/  MOV R13, R4 ;  /* 0x00000004000d7202 */ /* 0x000fce0000000f00 */
[----:B------:R-:W-:Y:S05]  /*3420*/  WARPSYNC.COLLECTIVE R15, `(.L_x_12441) ;  /* 0x000000000f087348 */ /* 0x000fea0003c00000 */
[----:B------:R0:W1:Y:S02]  /*3430*/  SHFL.BFLY P6, R14, R13, R12, R11 ;  /* 0x0c00000c0d0e7389 */ /* 0x00006400000c000b */
[----:B01----:R-:W-:Y:S01]  /*3440*/  ENDCOLLECTIVE ;  /* 0x000000000000791b */ /* 0x003fe20003800000 */
.L_x_12441:
[----:B------:R-:W-:Y:S01]  /*3450*/  HFMA2.MMA R12, -RZ, RZ, 0, 5.9604644775390625e-08 ;  /* 0x00000001ff0c7435 */ /* 0x000fe200000001ff */
[----:B------:R-:W-:-:S04]  /*3460*/  FMNMX.FTZ R5, R4, R14, !PT ;  /* 0x0000000e04057209 */ /* 0x000fc80007810000 */
[----:B------:R-:W-:-:S07]  /*3470*/  MOV R13, R5 ;  /* 0x00000005000d7202 */ /* 0x000fce0000000f00 */
[----:B------:R-:W-:Y:S05]  /*3480*/  WARPSYNC.COLLECTIVE R15, `(.L_x_12442) ;  /* 0x000000000f087348 */ /* 0x000fea0003c00000 */
[----:B------:R0:W1:Y:S02]  /*3490*/  SHFL.BFLY P6, R14, R13, R12, R11 ;  /* 0x0c00000c0d0e7389 */ /* 0x00006400000c000b */
[----:B01----:R-:W-:Y:S01]  /*34a0*/  ENDCOLLECTIVE ;  /* 0x000000000000791b */ /* 0x003fe20003800000 */
.L_x_12442:
[----:B------:R-:W-:Y:S05]  /*34b0*/  BRA `(.L_x_12443) ;  /* 0xffffffd400ac7947 */ /* 0x000fea000383ffff */
.L_x_12434:
[----:B-1----:R-:W-:Y:S01]  /*34c0*/  HFMA2.MMA R12, -RZ, RZ, 0, 1.1920928955078125e-07 ;  /* 0x00000002ff0c7435 */ /* 0x002fe200000001ff */
[----:B------:R-:W-:Y:S01]  /*34d0*/  MOV R13, RZ ;  /* 0x000000ff000d7202 */ /* 0x000fe20000000f00 */
[----:B------:R-:W-:Y:S01]  /*34e0*/  IMAD.MOV.U32 R11, RZ, RZ, 0x1f ;  /* 0x0000001fff0b7424 */ /* 0x000fe200078e00ff */
[----:B------:R-:W-:-:S08]  /*34f0*/  MOV R15, 0xffffffff ;  /* 0xffffffff000f7802 */ /* 0x000fd00000000f00 */
[----:B0-----:R-:W-:Y:S05]  /*3500*/  WARPSYNC.COLLECTIVE R15, `(.L_x_12444) ;  /* 0x000000000f087348 */ /* 0x001fea0003c00000 */
[----:B------:R1:W2:Y:S02]  /*3510*/  SHFL.BFLY P6, R14, R13, R12, R11 ;  /* 0x0c00000c0d0e7389 */ /* 0x0002a400000c000b */
[----:B012---:R-:W-:Y:S01]  /*3520*/  ENDCOLLECTIVE ;  /* 0x000000000000791b */ /* 0x007fe20003800000 */
.L_x_12444:
[----:B------:R-:W-:Y:S02]  /*3530*/  IMAD.MOV.U32 R12, RZ, RZ, 0x1 ;  /* 0x00000001ff0c7424 */ /* 0x000fe400078e00ff */
[----:B------:R-:W-:-:S05]  /*3540*/  FADD.FTZ R2, RZ, R14 ;  /* 0x0000000eff027221 */ /* 0x000fca0000010000 */
[----:B------:R-:W-:-:S07]  /*3550*/  MOV R13, R2 ;  /* 0x00000002000d7202 */ /* 0x000fce0000000f00 */
[----:B------:R-:W-:Y:S05]  /*3560*/  WARPSYNC.COLLECTIVE R15, `(.L_x_12445) ;  /* 0x000000000f087348 */ /* 0x000fea0003c00000 */
[----:B------:R0:W1:Y:S02]  /*3570*/  SHFL.BFLY P6, R14, R13, R12, R11 ;  /* 0x0c00000c0d0e7389 */ /* 0x00006400000c000b */
[----:B01----:R-:W-:Y:S01]  /*3580*/  ENDCOLLECTIVE ;  /* 0x000000000000791b */ /* 0x003fe20003800000 */
.L_x_12445:
[----:B------:R-:W-:Y:S01]  /*3590*/  HFMA2.MMA R13, -RZ, RZ, 0, 0 ;  /* 0x00000000ff0d7435 */ /* 0x000fe200000001ff */
[----:B------:R-:W-:Y:S01]  /*35a0*/  IMAD.MOV.U32 R12, RZ, RZ, 0x2 ;  /* 0x00000002ff0c7424 */ /* 0x000fe200078e00ff */
[----:B------:R-:W-:-:S09]  /*35b0*/  MOV R3, R14 ;  /* 0x0000000e00037202 */ /* 0x000fd20000000f00 */
[----:B------:R-:W-:Y:S05]  /*35c0*/  WARPSYNC.COLLECTIVE R15, `(.L_x_12446) ;  /* 0x000000000f087348 */ /* 0x000fea0003c00000 */
[----:B------:R0:W1:Y:S02]  /*35d0*/  SHFL.BFLY P6, R14, R13, R12, R11 ;  /* 0x0c00000c0d0e7389 */ /* 0x00006400000c000b */
[----:B01----:R-:W-:Y:S01]  /*35e0*/  ENDCOLLECTIVE ;  /* 0x000000000000791b */ /* 0x003fe20003800000 */
.L_x_12446:
        /* <DEDUP_REMOVED lines=8> */
.L_x_12447:
[----:B------:R-:W-:Y:S01]  /*3670*/  HFMA2.MMA R13, -RZ, RZ, 0, 0 ;  /* 0x00000000ff0d7435 */ /* 0x000fe200000001ff */
[----:B------:R-:W-:Y:S01]  /*3680*/  IMAD.MOV.U32 R12, RZ, RZ, 0x2 ;  /* 0x00000002ff0c7424 */ /* 0x000fe200078e00ff */
[----:B------:R-:W-:-:S09]  /*3690*/  MOV R16, R14 ;  /* 0x0000000e00107202 */ /* 0x000fd20000000f00 */
[----:B------:R-:W-:Y:S05]  /*36a0*/  WARPSYNC.COLLECTIVE R15, `(.L_x_12448) ;  /* 0x000000000f087348 */ /* 0x000fea0003c00000 */
[----:B------:R0:W1:Y:S02]  /*36b0*/  SHFL.BFLY P6, R14, R13, R12, R11 ;  /* 0x0c00000c0d0e7389 */ /* 0x00006400000c000b */
[----:B01----:R-:W-:Y:S01]  /*36c0*/  ENDCOLLECTIVE ;  /* 0x000000000000791b */ /* 0x003fe20003800000 */
.L_x_12448:
        /* <DEDUP_REMOVED lines=8> */
.L_x_12449:
[----:B------:R-:W-:Y:S01]  /*3750*/  HFMA2.MMA R13, -RZ, RZ, 0, 0 ;  /* 0x00000000ff0d7435 */ /* 0x000fe200000001ff */
[----:B------:R-:W-:Y:S01]  /*3760*/  IMAD.MOV.U32 R12, RZ, RZ, 0x2 ;  /* 0x00000002ff0c7424 */ /* 0x000fe200078e00ff */
[----:B------:R-:W-:-:S09]  /*3770*/  MOV R19, R14 ;  /* 0x0000000e00137202 */ /* 0x000fd20000000f00 */
[----:B------:R-:W-:Y:S05]  /*3780*/  WARPSYNC.COLLECTIVE R15, `(.L_x_12450) ;  /* 0x000000000f087348 */ /* 0x000fea0003c00000 */
[----:B------:R0:W1:Y:S02]  /*3790*/  SHFL.BFLY P6, R14, R13, R12, R11 ;  /* 0x0c00000c0d0e7389 */ /* 0x00006400000c000b */
[----:B01----:R-:W-:Y:S01]  /*37a0*/  ENDCOLLECTIVE ;  /* 0x000000000000791b */ /* 0x003fe20003800000 */
.L_x_12450:
[----:B------:R-:W-:Y:S01]  /*37b0*/  FADD.FTZ R2, R18, R19 ;  /* 0x0000001312027221 */ /* 0x000fe20000010000 */
[----:B------:R-:W-:Y:S01]  /*37c0*/  HFMA2.MMA R12, -RZ, RZ, 0, 5.9604644775390625e-08 ;  /* 0x00000001ff0c7435 */ /* 0x000fe200000001ff */
[----:B------:R-:W-:-:S05]  /*37d0*/  FADD.FTZ R4, RZ, R14 ;  /* 0x0000000eff047221 */ /* 0x000fca0000010000 */
[----:B------:R-:W-:-:S07]  /*37e0*/  MOV R13, R4 ;  /* 0x00000004000d7202 */ /* 0x000fce0000000f00 */
[----:B------:R-:W-:Y:S05]  /*37f0*/  WARPSYNC.COLLECTIVE R15, `(.L_x_12451) ;  /* 0x000000000f087348 */ /* 0x000fea0003c00000 */
[----:B------:R0:W1:Y:S02]  /*3800*/  SHFL.BFLY P6, R14, R13, R12, R11 ;  /* 0x0c00000c0d0e7389 */ /* 0x00006400000c000b */
[----:B01----:R-:W-:Y:S01]  /*3810*/  ENDCOLLECTIVE ;  /* 0x000000000000791b */ /* 0x003fe20003800000 */
.L_x_12451:
[----:B------:R-:W-:Y:S05]  /*3820*/  BRA `(.L_x_12452) ;  /* 0xfffffff0009c7947 */ /* 0x000fea000383ffff */
.L_x_12453:
        /* <DEDUP_REMOVED lines=13> */
.L_x_28259:


//--------------------- .text._ZN4vllm25paged_attention_v1_kernelIthLi256ELi16ELi128ELNS_18Fp8KVCacheDataTypeE1ELb0EEEvPT_PKS2_PKT0_S8_ifPKiSA_iPKfiiiSC_SC_iiiii --------------------------
	.section	.text._ZN4vllm25paged_attention_v1_kernelIthLi256ELi16ELi128ELNS_18Fp8KVCacheDataTypeE1ELb0EEEvPT_PKS2_PKT0_S8_ifPKiSA_iPKfiiiSC_SC_iiiii,"ax",@progbits
	.align	128
        .global         _ZN4vllm25paged_attention_v1_kernelIthLi256ELi16ELi128ELNS_18Fp8KVCacheDataTypeE1ELb0EEEvPT_PKS2_PKT0_S8_ifPKiSA_iPKfiiiSC_SC_iiiii
        .type           _ZN4vllm25paged_attention_v1_kernelIthLi256ELi16ELi128ELNS_18Fp8KVCacheDataTypeE1ELb0EEEvPT_PKS2_PKT0_S8_ifPKiSA_iPKfiiiSC_SC_iiiii,@function
        .size           _ZN4vllm25paged_attention_v1_kernelIthLi256ELi16ELi128ELNS_18Fp8KVCacheDataTypeE1ELb0EEEvPT_PKS2_PKT0_S8_ifPKiSA_iPKfiiiSC_SC_iiiii,(.L_x_28260 - _ZN4vllm25paged_attention_v1_kernelIthLi256ELi16ELi128ELNS_18Fp8KVCacheDataTypeE1ELb0EEEvPT_PKS2_PKT0_S8_ifPKiSA_iPKfiiiSC_SC_iiiii)
        .other          _ZN4vllm25paged_attention_v1_kernelIthLi256ELi16ELi128ELNS_18Fp8KVCacheDataTypeE1ELb0EEEvPT_PKS2_PKT0_S8_ifPKiSA_iPKfiiiSC_SC_iiiii,@"STO_CUDA_ENTRY STV_DEFAULT"
_ZN4vllm25paged_attention_v1_kernelIthLi256ELi16ELi128ELNS_18Fp8KVCacheDataTypeE1ELb0EEEvPT_PKS2_PKT0_S8_ifPKiSA_iPKfiiiSC_SC_iiiii:
.text._ZN4vllm25paged_attention_v1_kernelIthLi256ELi16ELi128ELNS_18Fp8KVCacheDataTypeE1ELb0EEEvPT_PKS2_PKT0_S8_ifPKiSA_iPKfiiiSC_SC_iiiii:
        /* <DEDUP_REMOVED lines=32> */
.L_x_12489:
        /* <DEDUP_REMOVED lines=40> */
.L_x_12460:
        /* <DEDUP_REMOVED lines=11> */
.L_x_12459:
[----:B------:R-:W-:Y:S05]  /*0530*/  BSYNC B1 ;  /* 0x0000000000017941 */ /* 0x000fea0003800000 */
.L_x_12458:
        /* <DEDUP_REMOVED lines=14> */
.L_x_12463:
        /* <DEDUP_REMOVED lines=100> */
.L_x_12462:
[----:B------:R-:W-:Y:S05]  /*0c60*/  BSYNC B1 ;  /* 0x0000000000017941 */ /* 0x000fea0003800000 */
.L_x_12461:
        /* <DEDUP_REMOVED lines=55> */
.L_x_12465:
[----:B------:R-:W-:Y:S05]  /*0fe0*/  BSYNC B1 ;  /* 0x0000000000017941 */ /* 0x000fea0003800000 */
.L_x_12464:
        /* <DEDUP_REMOVED lines=26> */
.L_x_12457:
[----:B------:R-:W-:Y:S05]  /*1190*/  BSYNC B0 ;  /* 0x0000000000007941 */ /* 0x000fea0003800000 */
.L_x_12456:
        /* <DEDUP_REMOVED lines=48> */
.L_x_12470:
        /* <DEDUP_REMOVED lines=8> */
.L_x_12469:
[----:B------:R-:W-:Y:S05]  /*1520*/  BSYNC B1 ;  /* 0x0000000000017941 */ /* 0x000fea0003800000 */
.L_x_12468:
        /* <DEDUP_REMOVED lines=14> */
.L_x_12473:
        /* <DEDUP_REMOVED lines=52> */
.L_x_12472:
[----:B------:R-:W-:Y:S05]  /*1950*/  BSYNC B1 ;  /* 0x0000000000017941 */ /* 0x000fea0003800000 */
.L_x_12471:
        /* <DEDUP_REMOVED lines=31> */
.L_x_12475:
[----:B------:R-:W-:Y:S05]  /*1b50*/  BSYNC B1 ;  /* 0x0000000000017941 */ /* 0x000fea0003800000 */
.L_x_12474:
        /* <DEDUP_REMOVED lines=14> */
.L_x_12467:
[----:B------:R-:W-:Y:S05]  /*1c40*/  BSYNC B0 ;  /* 0x0000000000007941 */ /* 0x000fea0003800000 */
.L_x_12466:
        /* <DEDUP_REMOVED lines=49> */
.L_x_12477:
[----:B------:R-:W-:Y:S05]  /*1f60*/  BSYNC B0 ;  /* 0x0000000000007941 */ /* 0x000fea0003800000 */
.L_x_12476:
        /* <DEDUP_REMOVED lines=35> */
.L_x_12479:
[----:B------:R-:W-:Y:S05]  /*21a0*/  BSYNC B0 ;  /* 0x0000000000007941 */ /* 0x000fea0003800000 */
.L_x_12478:
        /* <DEDUP_REMOVED lines=19> */
.L_x_12481:
[----:B------:R-:W-:Y:S05]  /*22e0*/  BSYNC B0 ;  /* 0x0000000000007941 */ /* 0x000fea0003800000 */
.L_x_12480:
        /* <DEDUP_REMOVED lines=36> */
.L_x_12483:
[----:B------:R-:W-:Y:S05]  /*2530*/  BSYNC B0 ;  /* 0x0000000000007941 */ /* 0x000fea0003800000 */
.L_x_12482:
        /* <DEDUP_REMOVED lines=135> */
.L_x_12454:
        /* <DEDUP_REMOVED lines=16> */
.L_x_12484:
[----:B------:R-:W-:Y:S05]  /*2eb0*/  EXIT ;  /* 0x000000000000794d */ /* 0x000fea0003800000 */
.L_x_12455:
[----:B------:R-:W-:Y:S01]  /*2ec0*/  HFMA2.MMA R11, -RZ, RZ, 0, 1.847743988037109375e-06 ;  /* 0x0000001fff0b7435 */ /* 0x000fe200000001ff */
[----:B------:R-:W-:Y:S01]  /*2ed0*/  IMAD.MOV.U32 R12, RZ, RZ, 0x10 ;  /* 0x00000010ff0c7424 */ /* 0x000fe200078e00ff */
[----:B------:R-:W-:Y:S01]  /*2ee0*/  MOV R2, 0xff7fffff ;  /* 0xff7fffff00027802 */ /* 0x000fe20000000f00 */
[----:B------:R-:W-:-:S08]  /*2ef0*/  IMAD.MOV.U32 R15, RZ, RZ, -0x1 ;  /* 0xffffffffff0f7424 */ /* 0x000fd000078e00ff */
[----:B------:R-:W-:Y:S05]  /*2f00*/  WARPSYNC.COLLECTIVE R15, `(.L_x_12485) ;  /* 0x000000000f087348 */ /* 0x000fea0003c00000 */
[----:B------:R0:W1:Y:S02]  /*2f10*/  SHFL.BFLY P6, R14, R13, R12, R11 ;  /* 0x0c00000c0d0e7389 */ /* 0x00006400000c000b */
[----:B01----:R-:W-:Y:S01]  /*2f20*/  ENDCOLLECTIVE ;  /* 0x000000000000791b */ /* 0x003fe20003800000 */
.L_x_12485:
[----:B------:R-:W-:Y:S01]  /*2f30*/  IMAD.MOV.U32 R12, RZ, RZ, 0x8 ;  /* 0x00000008ff0c7424 */ /* 0x000fe200078e00ff */
[----:B------:R-:W-:-:S04]  /*2f40*/  FMNMX.FTZ R0, R14, -3.40282346638528859812e+38, !PT ;  /* 0xff7fffff0e007809 */ /* 0x000fc80007810000 */
[----:B------:R-:W-:-:S07]  /*2f50*/  MOV R13, R0 ;  /* 0x00000000000d7202 */ /* 0x000fce0000000f00 */
[----:B------:R-:W-:Y:S05]  /*2f60*/  WARPSYNC.COLLECTIVE R15, `(.L_x_12486) ;  /* 0x000000000f087348 */ /* 0x000fea0003c00000 */
[----:B------:R0:W1:Y:S02]  /*2f70*/  SHFL.BFLY P6, R14, R13, R12, R11 ;  /* 0x0c00000c0d0e7389 */ /* 0x00006400000c000b */
[----:B01----:R-:W-:Y:S01]  /*2f80*/  ENDCOLLECTIVE ;  /* 0x000000000000791b */ /* 0x003fe20003800000 */
.L_x_12486:
[----:B------:R-:W-:Y:S01]  /*2f90*/  IMAD.MOV.U32 R12, RZ, RZ, 0x4 ;  /* 0x00000004ff0c7424 */ /* 0x000fe200078e00ff */
[----:B------:R-:W-:-:S04]  /*2fa0*/  FMNMX.FTZ R3, R0, R14, !PT ;  /* 0x0000000e00037209 */ /* 0x000fc80007810000 */
[----:B------:R-:W-:-:S07]  /*2fb0*/  MOV R13, R3 ;  /* 0x00000003000d7202 */ /* 0x000fce0000000f00 */
[----:B------:R-:W-:Y:S05]  /*2fc0*/  WARPSYNC.COLLECTIVE R15, `(.L_x_12487) ;  /* 0x000000000f087348 */ /* 0x000fea0003c00000 */
[----:B------:R0:W1:Y:S02]  /*2fd0*/  SHFL.BFLY P6, R14, R13, R12, R11 ;  /* 0x0c00000c0d0e7389 */ /* 0x00006400000c000b */
[----:B01----:R-:W-:Y:S01]  /*2fe0*/  ENDCOLLECTIVE ;  /* 0x000000000000791b */ /* 0x003fe20003800000 */
.L_x_12487:
[----:B------:R-:W-:Y:S01]  /*2ff0*/  IMAD.MOV.U32 R12, RZ, RZ, 0x2 ;  /* 0x00000002ff0c7424 */ /* 0x000fe200078e00ff */
[----:B------:R-:W-:-:S04]  /*3000*/  FMNMX.FTZ R4, R3, R14, !PT ;  /* 0x0000000e03047209 */ /* 0x000fc80007810000 */
[----:B------:R-:W-:-:S07]  /*3010*/  MOV R13, R4 ;  /* 0x00000004000d7202 */ /* 0x000fce0000000f00 */
[----:B------:R-:W-:Y:S05]  /*3020*/  WARPSYNC.COLLECTIVE R15, `(.L_x_12488) ;  /* 0x000000000f087348 */ /* 0x000fea0003c00000 */
[----:B------:R0:W1:Y:S02]  /*3030*/  SHFL.BFLY P6, R14, R13, R12, R11 ;  /* 0x0c00000c0d0e7389 */ /* 0x00006400000c000b */
[----:B01----:R-:W-:Y:S01]  /*3040*/  ENDCOLLECTIVE ;  /* 0x000000000000791b */ /* 0x003fe20003800000 */
.L_x_12488:
[----:B------:R-:W-:Y:S05]  /*3050*/  BRA `(.L_x_12489) ;  /* 0xffffffd000687947 */ /* 0x000fea000383ffff */
.L_x_12490:
        /* <DEDUP_REMOVED lines=10> */
.L_x_28260:


//--------------------- .text._ZN4vllm25paged_attention_v1_kernelIthLi192ELi16ELi128ELNS_18Fp8KVCacheDataTypeE1ELb0EEEvPT_PKS2_PKT0_S8_ifPKiSA_iPKfiiiSC_SC_iiiii --------------------------
	.section	.text._ZN4vllm25paged_attention_v1_kernelIthLi192ELi16ELi128ELNS_18Fp8KVCacheDataTypeE1ELb0EEEvPT_PKS2_PKT0_S8_ifPKiSA_iPKfiiiSC_SC_iiiii,"ax",@progbits
	.align	128
        .global         _ZN4vllm25paged_attention_v1_kernelIthLi192ELi16ELi128ELNS_18Fp8KVCacheDataTypeE1ELb0EEEvPT_PKS2_PKT0_S8_ifPKiSA_iPKfiiiSC_SC_iiiii
        .type           _ZN4vllm25paged_attention_v1_kernelIthLi192ELi16ELi128ELNS_18Fp8KVCacheDataTypeE1ELb0EEEvPT_PKS2_PKT0_S8_ifPKiSA_iPKfiiiSC_SC_iiiii,@function
        .size           _ZN4vllm25paged_attention_v1_kernelIthLi192ELi16ELi128ELNS_18Fp8KVCacheDataTypeE1ELb0EEEvPT_PKS2_PKT0_S8_ifPKiSA_iPKfiiiSC_SC_iiiii,(.L_x_28261 - _ZN4vllm25paged_attention_v1_kernelIthLi192ELi16ELi128ELNS_18Fp8KVCacheDataTypeE1ELb0EEEvPT_PKS2_PKT0_S8_ifPKiSA_iPKfiiiSC_SC_iiiii)
        .other          _ZN4vllm25paged_attention_v1_kernelIthLi192ELi16ELi128ELNS_18Fp8KVCacheDataTypeE1ELb0EEEvPT_PKS2_PKT0_S8_ifPKiSA_iPKfiiiSC_SC_iiiii,@"STO_CUDA_ENTRY STV_DEFAULT"
_ZN4vllm25paged_attention_v1_kernelIthLi192ELi16ELi128ELNS_18Fp8KVCacheDataTypeE1ELb0EEEvPT_PKS2_PKT0_S8_ifPKiSA_iPKfiiiSC_SC_iiiii:
.text._ZN4vllm25paged_attention_v1_kernelIthLi192ELi16ELi128ELNS_18Fp8KVCacheDataTypeE1ELb0EEEvPT_PKS2_PKT0_S8_ifPKiSA_iPKfiiiSC_SC_iiiii:
        /* <DEDUP_REMOVED lines=32> */
.L_x_12526:
        /* <DEDUP_REMOVED lines=40> */
.L_x_12497:
        /* <DEDUP_REMOVED lines=11> */
.L_x_12496:
[----:B------:R-:W-:Y:S05]  /*0530*/  BSYNC B1 ;  /* 0x0000000000017941 */ /* 0x000fea0003800000 */
.L_x_12495:
        /* <DEDUP_REMOVED lines=14> */
.L_x_12500:
        /* <DEDUP_REMOVED lines=100> */
.L_x_12499:
[----:B------:R-:W-:Y:S05]  /*0c60*/  BSYNC B1 ;  /* 0x0000000000017941 */ /* 0x000fea0003800000 */
.L_x_12498:
        /* <DEDUP_REMOVED lines=55> */
.L_x_12502:
[----:B------:R-:W-:Y:S05]  /*0fe0*/  BSYNC B1 ;  /* 0x0000000000017941 */ /* 0x000fea0003800000 */
.L_x_12501:
        /* <DEDUP_REMOVED lines=26> */
.L_x_12494:
[----:B------:R-:W-:Y:S05]  /*1190*/  BSYNC B0 ;  /* 0x0000000000007941 */ /* 0x000fea0003800000 */
.L_x_12493:
        /* <DEDUP_REMOVED lines=48> */
.L_x_12507:
        /* <DEDUP_REMOVED lines=8> */
.L_x_12506:
[----:B------:R-:W-:Y:S05]  /*1520*/  BSYNC B1 ;  /* 0x0000000000017941 */ /* 0x000fea0003800000 */
.L_x_12505:
        /* <DEDUP_REMOVED lines=14> */
.L_x_12510:
        /* <DEDUP_REMOVED lines=52> */
.L_x_12509:
[----:B------:R-:W-:Y:S05]  /*1950*/  BSYNC B1 ;  /* 0x0000000000017941 */ /* 0x000fea0003800000 */
.L_x_12508:
        /* <DEDUP_REMOVED lines=31> */
.L_x_12512:
[----:B------:R-:W-:Y:S05]  /*1b50*/  BSYNC B1 ;  /* 0x0000000000017941 */ /* 0x000fea0003800000 */
.L_x_12511:
        /* <DEDUP_REMOVED lines=14> */
.L_x_12504:
[----:B------:R-:W-:Y:S05]  /*1c40*/  BSYNC B0 ;  /* 0x0000000000007941 */ /* 0x000fea0003800000 */
.L_x_12503:
        /* <DEDUP_REMOVED lines=43> */
.L_x_12514:
[----:B------:R-:W-:Y:S05]  /*1f00*/  BSYNC B0 ;  /* 0x0000000000007941 */ /* 0x000fea0003800000 */
.L_x_12513:
        /* <DEDUP_REMOVED lines=27> */
.L_x_12516:
[----:B------:R-:W-:Y:S05]  /*20c0*/  BSYNC B0 ;  /* 0x0000000000007941 */ /* 0x000fea0003800000 */
.L_x_12515:
        /* <DEDUP_REMOVED lines=15> */
.L_x_12518:
[----:B------:R-:W-:Y:S05]  /*21c0*/  BSYNC B0 ;  /* 0x0000000000007941 */ /* 0x000fea0003800000 */
.L_x_12517:
        /* <DEDUP_REMOVED lines=27> */
.L_x_12520:
[----:B------:R-:W-:Y:S05]  /*2380*/  BSYNC B0 ;  /* 0x0000000000007941 */ /* 0x000fea0003800000 */
.L_x_12519:
        /* <DEDUP_REMOVED lines=104> */
.L_x_12491:
        /* <DEDUP_REMOVED lines=16> */
.L_x_12521:
[----:B------:R-:W-:Y:S05]  /*2b10*/  EXIT ;  /* 0x000000000000794d */ /* 0x000fea0003800000 */
.L_x_12492:
[----:B------:R-:W-:Y:S01]  /*2b20*/  HFMA2.MMA R12, -RZ, RZ, 0, 9.5367431640625e-07 ;  /* 0x00000010ff0c7435 */ /* 0x000fe200000001ff */
[----:B------:R-:W-:Y:S01]  /*2b30*/  IMAD.MOV.U32 R11, RZ, RZ, 0x1f ;  /* 0x0000001fff0b7424 */ /* 0x000fe200078e00ff */
[----:B------:R-:W-:Y:S02]  /*2b40*/  MOV R15, 0xffffffff ;  /* 0xffffffff000f7802 */ /* 0x000fe40000000f00 */
[----:B------:R-:W-:-:S07]  /*2b50*/  MOV R2, 0xff7fffff ;  /* 0xff7fffff00027802 */ /* 0x000fce0000000f00 */
[----:B------:R-:W-:Y:S05]  /*2b60*/  WARPSYNC.COLLECTIVE R15, `(.L_x_12522) ;  /* 0x000000000f087348 */ /* 0x000fea0003c00000 */
[----:B------:R0:W1:Y:S02]  /*2b70*/  SHFL.BFLY P6, R14, R13, R12, R11 ;  /* 0x0c00000c0d0e7389 */ /* 0x00006400000c000b */
[----:B01----:R-:W-:Y:S01]  /*2b80*/  ENDCOLLECTIVE ;  /* 0x000000000000791b */ /* 0x003fe20003800000 */
.L_x_12522:
[----:B------:R-:W-:Y:S01]  /*2b90*/  IMAD.MOV.U32 R12, RZ, RZ, 0x8 ;  /* 0x00000008ff0c7424 */ /* 0x000fe200078e00ff */
[----:B------:R-:W-:-:S04]  /*2ba0*/  FMNMX.FTZ R0, R14, -3.40282346638528859812e+38, !PT ;  /* 0xff7fffff0e007809 */ /* 0x000fc80007810000 */
[----:B------:R-:W-:-:S07]  /*2bb0*/  MOV R13, R0 ;  /* 0x00000000000d7202 */ /* 0x000fce0000000f00 */
[----:B------:R-:W-:Y:S05]  /*2bc0*/  WARPSYNC.COLLECTIVE R15, `(.L_x_12523) ;  /* 0x000000000f087348 */ /* 0x000fea0003c00000 */
[----:B------:R0:W1:Y:S02]  /*2bd0*/  SHFL.BFLY P6, R14, R13, R12, R11 ;  /* 0x0c00000c0d0e7389 */ /* 0x00006400000c000b */
[----:B01----:R-:W-:Y:S01]  /*2be0*/  ENDCOLLECTIVE ;  /* 0x000000000000791b */ /* 0x003fe20003800000 */
.L_x_12523:
[----:B------:R-:W-:Y:S01]  /*2bf0*/  HFMA2.MMA R12, -RZ, RZ, 0, 2.384185791015625e-07 ;  /* 0x00000004ff0c7435 */ /* 0x000fe200000001ff */
[----:B------:R-:W-:-:S04]  /*2c00*/  FMNMX.FTZ R3, R0, R14, !PT ;  /* 0x0000000e00037209 */ /* 0x000fc80007810000 */
[----:B------:R-:W-:-:S07]  /*2c10*/  MOV R13, R3 ;  /* 0x00000003000d7202 */ /* 0x000fce0000000f00 */
[----:B------:R-:W-:Y:S05]  /*2c20*/  WARPSYNC.COLLECTIVE R15, `(.L_x_12524) ;  /* 0x000000000f087348 */ /* 0x000fea0003c00000 */
[----:B------:R0:W1:Y:S02]  /*2c30*/  SHFL.BFLY P6, R14, R13, R12, R11 ;  /* 0x0c00000c0d0e7389 */ /* 0x00006400000c000b */
[----:B01----:R-:W-:Y:S01]  /*2c40*/  ENDCOLLECTIVE ;  /* 0x000000000000791b */ /* 0x003fe20003800000 */
.L_x_12524:
[----:B------:R-:W-:Y:S02]  /*2c50*/  MOV R12, 0x2 ;  /* 0x00000002000c7802 */ /* 0x000fe40000000f00 */
[----:B------:R-:W-:-:S05]  /*2c60*/  FMNMX.FTZ R4, R3, R14, !PT ;  /* 0x0000000e03047209 */ /* 0x000fca0007810000 */
[----:B------:R-:W-:-:S07]  /*2c70*/  IMAD.MOV.U32 R13, RZ, RZ, R4 ;  /* 0x000000ffff0d7224 */ /* 0x000fce00078e0004 */
[----:B------:R-:W-:Y:S05]  /*2c80*/  WARPSYNC.COLLECTIVE R15, `(.L_x_12525) ;  /* 0x000000000f087348 */ /* 0x000fea0003c00000 */
[----:B------:R0:W1:Y:S02]  /*2c90*/  SHFL.BFLY P6, R14, R13, R12, R11 ;  /* 0x0c00000c0d0e7389 */ /* 0x00006400000c000b */
[----:B01----:R-:W-:Y:S01]  /*2ca0*/  ENDCOLLECTIVE ;  /* 0x000000000000791b */ /* 0x003fe20003800000 */
.L_x_12525:
[----:B------:R-:W-:Y:S05]  /*2cb0*/  BRA `(.L_x_12526) ;  /* 0xffffffd400507947 */ /* 0x000fea000383ffff */
.L_x_12527:
        /* <DEDUP_REMOVED lines=12> */
.L_x_28261:


//--------------------- .text._ZN4vllm25paged_attention_v1_kernelIthLi128ELi16ELi128ELNS_18Fp8KVCacheDataTypeE1ELb0EEEvPT_PKS2_PKT0_S8_ifPKiSA_iPKfiiiSC_SC_iiiii --------------------------
	.section	.text._ZN4vllm25paged_attention_v1_kernelIthLi128ELi16ELi128ELNS_18Fp8KVCacheDataTypeE1ELb0EEEvPT_PKS2_PKT0_S8_ifPKiSA_iPKfiiiSC_SC_iiiii,"ax",@progbits
	.align	128
        .global         _ZN4vllm25paged_attention_v1_kernelIthLi128ELi16ELi128ELNS_18Fp8KVCacheDataTypeE1ELb0EEEvPT_PKS2_PKT0_S8_ifPKiSA_iPKfiiiSC_SC_iiiii
        .type           _ZN4vllm25paged_attention_v1_kernelIthLi128ELi16ELi128ELNS_18Fp8KVCacheDataTypeE1ELb0EEEvPT_PKS2_PKT0_S8_ifPKiSA_iPKfiiiSC_SC_iiiii,@function
        .size           _ZN4vllm25paged_attention_v1_kernelIthLi128ELi16ELi128ELNS_18Fp8KVCacheDataTypeE1ELb0EEEvPT_PKS2_PKT0_S8_ifPKiSA_iPKfiiiSC_SC_iiiii,(.L_x_28262 - _ZN4vllm25paged_attention_v1_kernelIthLi128ELi16ELi128ELNS_18Fp8KVCacheDataTypeE1ELb0EEEvPT_PKS2_PKT0_S8_ifPKiSA_iPKfiiiSC_SC_iiiii)
        .other          _ZN4vllm25paged_attention_v1_kernelIthLi128ELi16ELi128ELNS_18Fp8KVCacheDataTypeE1ELb0EEEvPT_PKS2_PKT0_S8_ifPKiSA_iPKfiiiSC_SC_iiiii,@"STO_CUDA_ENTRY STV_DEFAULT"
_ZN4vllm25paged_attention_v1_kernelIthLi128ELi16ELi128ELNS_18Fp8KVCacheDataTypeE1ELb0EEEvPT_PKS2_PKT0_S8_ifPKiSA_iPKfiiiSC_SC_iiiii:
.text._ZN4vllm25paged_attention_v1_kernelIthLi128ELi16ELi128ELNS_18Fp8KVCacheDataTypeE1ELb0EEEvPT_PKS2_PKT0_S8_ifPKiSA_iPKfiiiSC_SC_iiiii:
        /* <DEDUP_REMOVED lines=32> */
.L_x_12559:
        /* <DEDUP_REMOVED lines=40> */
.L_x_12534:
        /* <DEDUP_REMOVED lines=11> */
.L_x_12533:
[----:B------:R-:W-:Y:S05]  /*0530*/  BSYNC B1 ;  /* 0x0000000000017941 */ /* 0x000fea0003800000 */
.L_x_12532:
        /* <DEDUP_REMOVED lines=14> */
.L_x_12537:
        /* <DEDUP_REMOVED lines=100> */
.L_x_12536:
[----:B------:R-:W-:Y:S05]  /*0c60*/  BSYNC B1 ;  /* 0x0000000000017941 */ /* 0x000fea0003800000 */
.L_x_12535:
        /* <DEDUP_REMOVED lines=55> */
.L_x_12539:
[----:B------:R-:W-:Y:S05]  /*0fe0*/  BSYNC B1 ;  /* 0x0000000000017941 */ /* 0x000fea0003800000 */
.L_x_12538:
        /* <DEDUP_REMOVED lines=26> */
.L_x_12531:
[----:B------:R-:W-:Y:S05]  /*1190*/  BSYNC B0 ;  /* 0x0000000000007941 */ /* 0x000fea0003800000 */
.L_x_12530:
        /* <DEDUP_REMOVED lines=48> */
.L_x_12544:
        /* <DEDUP_REMOVED lines=8> */
.L_x_12543:
[----:B------:R-:W-:Y:S05]  /*1520*/  BSYNC B1 ;  /* 0x0000000000017941 */ /* 0x000fea0003800000 */
.L_x_12542:
        /* <DEDUP_REMOVED lines=14> */
.L_x_12547:
        /* <DEDUP_REMOVED lines=52> */
.L_x_12546:
[----:B------:R-:W-:Y:S05]  /*1950*/  BSYNC B1 ;  /* 0x0000000000017941 */ /* 0x000fea0003800000 */
.L_x_12545:
        /* <DEDUP_REMOVED lines=31> */
.L_x_12549:
[----:B------:R-:W-:Y:S05]  /*1b50*/  BSYNC B1 ;  /* 0x0000000000017941 */ /* 0x000fea0003800000 */
.L_x_12548:
        /* <DEDUP_REMOVED lines=14> */
.L_x_12541:
[----:B------:R-:W-:Y:S05]  /*1c40*/  BSYNC B0 ;  /* 0x0000000000007941 */ /* 0x000fea0003800000 */
.L_x_12540:
        /* <DEDUP_REMOVED lines=53> */
.L_x_12551:
[----:B------:R-:W-:Y:S05]  /*1fa0*/  BSYNC B0 ;  /* 0x0000000000007941 */ /* 0x000fea0003800000 */
.L_x_12550:
        /* <DEDUP_REMOVED lines=28> */
.L_x_12553:
[----:B------:R-:W-:Y:S05]  /*2170*/  BSYNC B0 ;  /* 0x0000000000007941 */ /* 0x000fea0003800000 */
.L_x_12552:
        /* <DEDUP_REMOVED lines=75> */
.L_x_12528:
        /* <DEDUP_REMOVED lines=16> */
.L_x_12554:
[----:B------:R-:W-:Y:S05]  /*2730*/  EXIT ;  /* 0x000000000000794d */ /* 0x000fea0003800000 */
.L_x_12529:
[----:B------:R-:W-:Y:S01]  /*2740*/  HFMA2.MMA R12, -RZ, RZ, 0, 9.5367431640625e-07 ;  /* 0x00000010ff0c7435 */ /* 0x000fe200000001ff */
[----:B------:R-:W-:Y:S01]  /*2750*/  IMAD.MOV.U32 R11, RZ, RZ, 0x1f ;  /* 0x0000001fff0b7424 */ /* 0x000fe200078e00ff */
[----:B------:R-:W-:Y:S02]  /*2760*/  MOV R15, 0xffffffff ;  /* 0xffffffff000f7802 */ /* 0x000fe40000000f00 */
[----:B------:R-:W-:-:S07]  /*2770*/  MOV R2, 0xff7fffff ;  /* 0xff7fffff00027802 */ /* 0x000fce0000000f00 */
[----:B------:R-:W-:Y:S05]  /*2780*/  WARPSYNC.COLLECTIVE R15, `(.L_x_12555) ;  /* 0x000000000f087348 */ /* 0x000fea0003c00000 */
[----:B------:R0:W1:Y:S02]  /*2790*/  SHFL.BFLY P6, R14, R13, R12, R11 ;  /* 0x0c00000c0d0e7389 */ /* 0x00006400000c000b */
[----:B01----:R-:W-:Y:S01]  /*27a0*/  ENDCOLLECTIVE ;  /* 0x000000000000791b */ /* 0x003fe20003800000 */
.L_x_12555:
[----:B------:R-:W-:Y:S01]  /*27b0*/  IMAD.MOV.U32 R12, RZ, RZ, 0x8 ;  /* 0x00000008ff0c7424 */ /* 0x000fe200078e00ff */
[----:B------:R-:W-:-:S04]  /*27c0*/  FMNMX.FTZ R0, R14, -3.40282346638528859812e+38, !PT ;  /* 0xff7fffff0e007809 */ /* 0x000fc80007810000 */
[----:B------:R-:W-:-:S07]  /*27d0*/  MOV R13, R0 ;  /* 0x00000000000d7202 */ /* 0x000fce0000000f00 */
[----:B------:R-:W-:Y:S05]  /*27e0*/  WARPSYNC.COLLECTIVE R15, `(.L_x_12556) ;  /* 0x000000000f087348 */ /* 0x000fea0003c00000 */
[----:B------:R0:W1:Y:S02]  /*27f0*/  SHFL.BFLY P6, R14, R13, R12, R11 ;  /* 0x0c00000c0d0e7389 */ /* 0x00006400000c000b */
[----:B01----:R-:W-:Y:S01]  /*2800*/  ENDCOLLECTIVE ;  /* 0x000000000000791b */ /* 0x003fe20003800000 */
.L_x_12556:
[----:B------:R-:W-:Y:S01]  /*2810*/  HFMA2.MMA R12, -RZ, RZ, 0, 2.384185791015625e-07 ;  /* 0x00000004ff0c7435 */ /* 0x000fe200000001ff */
[----:B------:R-:W-:-:S04]  /*2820*/  FMNMX.FTZ R3, R0, R14, !PT ;  /* 0x0000000e00037209 */ /* 0x000fc80007810000 */
[----:B------:R-:W-:-:S07]  /*2830*/  MOV R13, R3 ;  /* 0x00000003000d7202 */ /* 0x000fce0000000f00 */
[----:B------:R-:W-:Y:S05]  /*2840*/  WARPSYNC.COLLECTIVE R15, `(.L_x_12557) ;  /* 0x000000000f087348 */ /* 0x000fea0003c00000 */
[----:B------:R0:W1:Y:S02]  /*2850*/  SHFL.BFLY P6, R14, R13, R12, R11 ;  /* 0x0c00000c0d0e7389 */ /* 0x00006400000c000b */
[----:B01----:R-:W-:Y:S01]  /*2860*/  ENDCOLLECTIVE ;  /* 0x000000000000791b */ /* 0x003fe20003800000 */
.L_x_12557:
[----:B------:R-:W-:Y:S02]  /*2870*/  MOV R12, 0x2 ;  /* 0x00000002000c7802 */ /* 0x000fe40000000f00 */
[----:B------:R-:W-:-:S05]  /*2880*/  FMNMX.FTZ R4, R3, R14, !PT ;  /* 0x0000000e03047209 */ /* 0x000fca0007810000 */
[----:B------:R-:W-:-:S07]  /*2890*/  IMAD.MOV.U32 R13, RZ, RZ, R4 ;  /* 0x000000ffff0d7224 */ /* 0x000fce00078e0004 */
[----:B------:R-:W-:Y:S05]  /*28a0*/  WARPSYNC.COLLECTIVE R15, `(.L_x_12558) ;  /* 0x000000000f087348 */ /* 0x000fea0003c00000 */
[----:B------:R0:W1:Y:S02]  /*28b0*/  SHFL.BFLY P6, R14, R13, R12, R11 ;  /* 0x0c00000c0d0e7389 */ /* 0x00006400000c000b */
[----:B01----:R-:W-:Y:S01]  /*28c0*/  ENDCOLLECTIVE ;  /* 0x000000000000791b */ /* 0x003fe20003800000 */
.L_x_12558:
[----:B------:R-:W-:Y:S05]  /*28d0*/  BRA `(.L_x_12559) ;  /* 0xffffffd800487947 */ /* 0x000fea000383ffff */
.L_x_12560:
        /* <DEDUP_REMOVED lines=10> */
.L_x_28262:


//--------------------- .text._ZN4vllm25paged_attention_v1_kernelIthLi120ELi16ELi128ELNS_18Fp8KVCacheDataTypeE1ELb0EEEvPT_PKS2_PKT0_S8_ifPKiSA_iPKfiiiSC_SC_iiiii --------------------------
	.section	.text._ZN4vllm25paged_attention_v1_kernelIthLi120ELi16ELi128ELNS_18Fp8KVCacheDataTypeE1ELb0EEEvPT_PKS2_PKT0_S8_ifPKiSA_iPKfiiiSC_SC_iiiii,"ax",@progbits
	.align	128
        .global         _ZN4vllm25paged_attention_v1_kernelIthLi120ELi16ELi128ELNS_18Fp8KVCacheDataTypeE1ELb0EEEvPT_PKS2_PKT0_S8_ifPKiSA_iPKfiiiSC_SC_iiiii
        .type           _ZN4vllm25paged_attention_v1_kernelIthLi120ELi16ELi128ELNS_18Fp8KVCacheDataTypeE1ELb0EEEvPT_PKS2_PKT0_S8_ifPKiSA_iPKfiiiSC_SC_iiiii,@function
        .size           _ZN4vllm25paged_attention_v1_kernelIthLi120ELi16ELi128ELNS_18Fp8KVCacheDataTypeE1ELb0EEEvPT_PKS2_PKT0_S8_ifPKiSA_iPKfiiiSC_SC_iiiii,(.L_x_28263 - _ZN4vllm25paged_attention_v1_kernelIthLi120ELi16ELi128ELNS_18Fp8KVCacheDataTypeE1ELb0EEEvPT_PKS2_PKT0_S8_ifPKiSA_iPKfiiiSC_SC_iiiii)
        .other          _ZN4vllm25paged_attention_v1_kernelIthLi120ELi16ELi128ELNS_18Fp8KVCacheDataTypeE1ELb0EEEvPT_PKS2_PKT0_S8_ifPKiSA_iPKfiiiSC_SC_iiiii,@"STO_CUDA_ENTRY STV_DEFAULT"
_ZN4vllm25paged_attention_v1_kernelIthLi120ELi16ELi128ELNS_18Fp8KVCacheDataTypeE1ELb0EEEvPT_PKS2_PKT0_S8_ifPKiSA_iPKfiiiSC_SC_iiiii:
.text._ZN4vllm25paged_attention_v1_kernelIthLi120ELi16ELi128ELNS_18Fp8KVCacheDataTypeE1ELb0EEEvPT_PKS2_PKT0_S8_ifPKiSA_iPKfiiiSC_SC_iiiii:
        /* <DEDUP_REMOVED lines=32> */
.L_x_12602:
        /* <DEDUP_REMOVED lines=40> */
.L_x_12567:
        /* <DEDUP_REMOVED lines=11> */
.L_x_12566:
[----:B------:R-:W-:Y:S05]  /*0530*/  BSYNC B1 ;  /* 0x0000000000017941 */ /* 0x000fea0003800000 */
.L_x_12565:
        /* <DEDUP_REMOVED lines=14> */
.L_x_12570:
        /* <DEDUP_REMOVED lines=100> */
.L_x_12569:
[----:B------:R-:W-:Y:S05]  /*0c60*/  BSYNC B1 ;  /* 0x0000000000017941 */ /* 0x000fea0003800000 */
.L_x_12568:
        /* <DEDUP_REMOVED lines=55> */
.L_x_12572:
[----:B------:R-:W-:Y:S05]  /*0fe0*/  BSYNC B1 ;  /* 0x0000000000017941 */ /* 0x000fea0003800000 */
.L_x_12571:
        /* <DEDUP_REMOVED lines=26> */
.L_x_12564:
[----:B------:R-:W-:Y:S05]  /*1190*/  BSYNC B0 ;  /* 0x0000000000007941 */ /* 0x000fea0003800000 */
.L_x_12563:
        /* <DEDUP_REMOVED lines=48> */
.L_x_12577:
        /* <DEDUP_REMOVED lines=8> */
.L_x_12576:
[----:B------:R-:W-:Y:S05]  /*1520*/  BSYNC B1 ;  /* 0x0000000000017941 */ /* 0x000fea0003800000 */
.L_x_12575:
        /* <DEDUP_REMOVED lines=14> */
.L_x_12580:
        /* <DEDUP_REMOVED lines=52> */
.L_x_12579:
[----:B------:R-:W-:Y:S05]  /*1950*/  BSYNC B1 ;  /* 0x0000000000017941 */ /* 0x000fea0003800000 */
.L_x_12578:
        /* <DEDUP_REMOVED lines=31> */
.L_x_12582:
[----:B------:R-:W-:Y:S05]  /*1b50*/  BSYNC B1 ;  /* 0x0000000000017941 */ /* 0x000fea0003800000 */
.L_x_12581:
        /* <DEDUP_REMOVED lines=14> */
.L_x_12574:
[----:B------:R-:W-:Y:S05]  /*1c40*/  BSYNC B0 ;  /* 0x0000000000007941 */ /* 0x000fea0003800000 */
.L_x_12573:
        /* <DEDUP_REMOVED lines=31> */
.L_x_12584:
[----:B------:R-:W-:Y:S05]  /*1e40*/  BSYNC B0 ;  /* 0x0000000000007941 */ /* 0x000fea0003800000 */
.L_x_12583:
        /* <DEDUP_REMOVED lines=24> */
.L_x_12588:
[----:B------:R-:W-:Y:S05]  /*1fd0*/  BSYNC B1 ;  /* 0x0000000000017941 */ /* 0x000fea0003800000 */
.L_x_12587:
[----:B0-2---:R-:W-:-:S07]  /*1fe0*/  @!P0 FADD.FTZ R18, R18, R25 ;  /* 0x0000001912128221 */ /* 0x005fce0000010000 */
.L_x_12586:
[----:B------:R-:W-:Y:S05]  /*1ff0*/  BSYNC B0 ;  /* 0x0000000000007941 */ /* 0x000fea0003800000 */
.L_x_12585:
        /* <DEDUP_REMOVED lines=16> */
.L_x_12590:
[----:B------:R-:W-:Y:S05]  /*2100*/  BSYNC B0 ;  /* 0x0000000000007941 */ /* 0x000fea0003800000 */
.L_x_12589:
        /* <DEDUP_REMOVED lines=24> */
.L_x_12594:
[----:B------:R-:W-:Y:S05]  /*2290*/  BSYNC B1 ;  /* 0x0000000000017941 */ /* 0x000fea0003800000 */
.L_x_12593:
[----:B0-2-4-:R-:W-:-:S07]  /*22a0*/  @!P0 FADD.FTZ R18, R18, R25 ;  /* 0x0000001912128221 */ /* 0x015fce0000010000 */
.L_x_12592:
[----:B------:R-:W-:Y:S05]  /*22b0*/  BSYNC B0 ;  /* 0x0000000000007941 */ /* 0x000fea0003800000 */
.L_x_12591:
        /* <DEDUP_REMOVED lines=72> */
.L_x_12596:
[----:B------:R-:W-:Y:S05]  /*2740*/  BSYNC B0 ;  /* 0x0000000000007941 */ /* 0x000fea0003800000 */
.L_x_12595:
        /* <DEDUP_REMOVED lines=10> */
.L_x_12561:
        /* <DEDUP_REMOVED lines=16> */
.L_x_12597:
[----:B------:R-:W-:Y:S05]  /*28f0*/  EXIT ;  /* 0x000000000000794d */ /* 0x000fea0003800000 */
.L_x_12562:
[----:B------:R-:W-:Y:S01]  /*2900*/  HFMA2.MMA R12, -RZ, RZ, 0, 9.5367431640625e-07 ;  /* 0x00000010ff0c7435 */ /* 0x000fe200000001ff */
[----:B------:R-:W-:Y:S01]  /*2910*/  IMAD.MOV.U32 R11, RZ, RZ, 0x1f ;  /* 0x0000001fff0b7424 */ /* 0x000fe200078e00ff */
[----:B------:R-:W-:Y:S02]  /*2920*/  MOV R15, 0xffffffff ;  /* 0xffffffff000f7802 */ /* 0x000fe40000000f00 */
[----:B------:R-:W-:-:S07]  /*2930*/  MOV R2, 0xff7fffff ;  /* 0xff7fffff00027802 */ /* 0x000fce0000000f00 */
[----:B------:R-:W-:Y:S05]  /*2940*/  WARPSYNC.COLLECTIVE R15, `(.L_x_12598) ;  /* 0x000000000f087348 */ /* 0x000fea0003c00000 */
[----:B------:R0:W1:Y:S02]  /*2950*/  SHFL.BFLY P6, R14, R13, R12, R11 ;  /* 0x0c00000c0d0e7389 */ /* 0x00006400000c000b */
[----:B01----:R-:W-:Y:S01]  /*2960*/  ENDCOLLECTIVE ;  /* 0x000000000000791b */ /* 0x003fe20003800000 */
.L_x_12598:
[----:B------:R-:W-:Y:S01]  /*2970*/  IMAD.MOV.U32 R12, RZ, RZ, 0x8 ;  /* 0x00000008ff0c7424 */ /* 0x000fe200078e00ff */
[----:B------:R-:W-:-:S04]  /*2980*/  FMNMX.FTZ R0, R14, -3.40282346638528859812e+38, !PT ;  /* 0xff7fffff0e007809 */ /* 0x000fc80007810000 */
[----:B------:R-:W-:-:S07]  /*2990*/  MOV R13, R0 ;  /* 0x00000000000d7202 */ /* 0x000fce0000000f00 */
[----:B------:R-:W-:Y:S05]  /*29a0*/  WARPSYNC.COLLECTIVE R15, `(.L_x_12599) ;  /* 0x000000000f087348 */ /* 0x000fea0003c00000 */
[----:B------:R0:W1:Y:S02]  /*29b0*/  SHFL.BFLY P6, R14, R13, R12, R11 ;  /* 0x0c00000c0d0e7389 */ /* 0x00006400000c000b */
[----:B01----:R-:W-:Y:S01]  /*29c0*/  ENDCOLLECTIVE ;  /* 0x000000000000791b */ /* 0x003fe20003800000 */
.L_x_12599:
[----:B------:R-:W-:Y:S01]  /*29d0*/  HFMA2.MMA R12, -RZ, RZ, 0, 2.384185791015625e-07 ;  /* 0x00000004ff0c7435 */ /* 0x000fe200000001ff */
[----:B------:R-:W-:-:S04]  /*29e0*/  FMNMX.FTZ R3, R0, R14, !PT ;  /* 0x0000000e00037209 */ /* 0x000fc80007810000 */
[----:B------:R-:W-:-:S07]  /*29f0*/  MOV R13, R3 ;  /* 0x00000003000d7202 */ /* 0x000fce0000000f00 */
[----:B------:R-:W-:Y:S05]  /*2a00*/  WARPSYNC.COLLECTIVE R15, `(.L_x_12600) ;  /* 0x000000000f087348 */ /* 0x000fea0003c00000 */
[----:B------:R0:W1:Y:S02]  /*2a10*/  SHFL.BFLY P6, R14, R13, R12, R11 ;  /* 0x0c00000c0d0e7389 */ /* 0x00006400000c000b */
[----:B01----:R-:W-:Y:S01]  /*2a20*/  ENDCOLLECTIVE ;  /* 0x000000000000791b */ /* 0x003fe20003800000 */
.L_x_12600:
[----:B------:R-:W-:Y:S02]  /*2a30*/  MOV R12, 0x2 ;  /* 0x00000002000c7802 */ /* 0x000fe40000000f00 */
[----:B------:R-:W-:-:S05]  /*2a40*/  FMNMX.FTZ R4, R3, R14, !PT ;  /* 0x0000000e03047209 */ /* 0x000fca0007810000 */
[----:B------:R-:W-:-:S07]  /*2a50*/  IMAD.MOV.U32 R13, RZ, RZ, R4 ;  /* 0x000000ffff0d7224 */ /* 0x000fce00078e0004 */
[----:B------:R-:W-:Y:S05]  /*2a60*/  WARPSYNC.COLLECTIVE R15, `(.L_x_12601) ;  /* 0x000000000f087348 */ /* 0x000fea0003c00000 */
[----:B------:R0:W1:Y:S02]  /*2a70*/  SHFL.BFLY P6, R14, R13, R12, R11 ;  /* 0x0c00000c0d0e7389 */ /* 0x00006400000c000b */
[----:B01----:R-:W-:Y:S01]  /*2a80*/  ENDCOLLECTIVE ;  /* 0x000000000000791b */ /* 0x003fe20003800000 */
.L_x_12601:
[----:B------:R-:W-:Y:S05]  /*2a90*/  BRA `(.L_x_12602) ;  /* 0xffffffd400d87947 */ /* 0x000fea000383ffff */
.L_x_12603:
        /* <DEDUP_REMOVED lines=14> */
.L_x_28263:


//--------------------- .text._ZN4vllm25paged_attention_v1_kernelIthLi112ELi16ELi128ELNS_18Fp8KVCacheDataTypeE1ELb0EEEvPT_PKS2_PKT0_S8_ifPKiSA_iPKfiiiSC_SC_iiiii --------------------------
	.section	.text._ZN4vllm25paged_attention_v1_kernelIthLi112ELi16ELi128ELNS_18Fp8KVCacheDataTypeE1ELb0EEEvPT_PKS2_PKT0_S8_ifPKiSA_iPKfiiiSC_SC_iiiii,"ax",@progbits
	.align	128
        .global         _ZN4vllm25paged_attention_v1_kernelIthLi112ELi16ELi128ELNS_18Fp8KVCacheDataTypeE1ELb0EEEvPT_PKS2_PKT0_S8_ifPKiSA_iPKfiiiSC_SC_iiiii
        .type           _ZN4vllm25paged_attention_v1_kernelIthLi112ELi16ELi128ELNS_18Fp8KVCacheDataTypeE1ELb0EEEvPT_PKS2_PKT0_S8_ifPKiSA_iPKfiiiSC_SC_iiiii,@function
        .size           _ZN4vllm25paged_attention_v1_kernelIthLi112ELi16ELi128ELNS_18Fp8KVCacheDataTypeE1ELb0EEEvPT_PKS2_PKT0_S8_ifPKiSA_iPKfiiiSC_SC_iiiii,(.L_x_28264 - _ZN4vllm25paged_attention_v1_kernelIthLi112ELi16ELi128ELNS_18Fp8KVCacheDataTypeE1ELb0EEEvPT_PKS2_PKT0_S8_ifPKiSA_iPKfiiiSC_SC_iiiii)
        .other          _ZN4vllm25paged_attention_v1_kernelIthLi112ELi16ELi128ELNS_18Fp8KVCacheDataTypeE1ELb0EEEvPT_PKS2_PKT0_S8_ifPKiSA_iPKfiiiSC_SC_iiiii,@"STO_CUDA_ENTRY STV_DEFAULT"
_ZN4vllm25paged_attention_v1_kernelIthLi112ELi16ELi128ELNS_18Fp8KVCacheDataTypeE1ELb0EEEvPT_PKS2_PKT0_S8_ifPKiSA_iPKfiiiSC_SC_iiiii:
.text._ZN4vllm25paged_attention_v1_kernelIthLi112ELi16ELi128ELNS_18Fp8KVCacheDataTypeE1ELb0EEEvPT_PKS2_PKT0_S8_ifPKiSA_iPKfiiiSC_SC_iiiii:
        /* <DEDUP_REMOVED lines=32> */
.L_x_12635:
        /* <DEDUP_REMOVED lines=40> */
.L_x_12610:
        /* <DEDUP_REMOVED lines=11> */
.L_x_12609:
[----:B------:R-:W-:Y:S05]  /*0530*/  BSYNC B1 ;  /* 0x0000000000017941 */ /* 0x000fea0003800000 */
.L_x_12608:
        /* <DEDUP_REMOVED lines=14> */
.L_x_12613:
        /* <DEDUP_REMOVED lines=100> */
.L_x_12612:
[----:B------:R-:W-:Y:S05]  /*0c60*/  BSYNC B1 ;  /* 0x0000000000017941 */ /* 0x000fea0003800000 */
.L_x_12611:
        /* <DEDUP_REMOVED lines=55> */
.L_x_12615:
[----:B------:R-:W-:Y:S05]  /*0fe0*/  BSYNC B1 ;  /* 0x0000000000017941 */ /* 0x000fea0003800000 */
.L_x_12614:
        /* <DEDUP_REMOVED lines=26> */
.L_x_12607:
[----:B------:R-:W-:Y:S05]  /*1190*/  BSYNC B0 ;  /* 0x0000000000007941 */ /* 0x000fea0003800000 */
.L_x_12606:
        /* <DEDUP_REMOVED lines=48> */
.L_x_12620:
        /* <DEDUP_REMOVED lines=8> */
.L_x_12619:
[----:B------:R-:W-:Y:S05]  /*1520*/  BSYNC B1 ;  /* 0x0000000000017941 */ /* 0x000fea0003800000 */
.L_x_12618:
        /* <DEDUP_REMOVED lines=14> */
.L_x_12623:
        /* <DEDUP_REMOVED lines=52> */
.L_x_12622:
[----:B------:R-:W-:Y:S05]  /*1950*/  BSYNC B1 ;  /* 0x0000000000017941 */ /* 0x000fea0003800000 */
.L_x_12621:
        /* <DEDUP_REMOVED lines=31> */
.L_x_12625:
[----:B------:R-:W-:Y:S05]  /*1b50*/  BSYNC B1 ;  /* 0x0000000000017941 */ /* 0x000fea0003800000 */
.L_x_12624:
        /* <DEDUP_REMOVED lines=14> */
.L_x_12617:
[----:B------:R-:W-:Y:S05]  /*1c40*/  BSYNC B0 ;  /* 0x0000000000007941 */ /* 0x000fea0003800000 */
.L_x_12616:
        /* <DEDUP_REMOVED lines=49> */
.L_x_12627:
[----:B------:R-:W-:Y:S05]  /*1f60*/  BSYNC B0 ;  /* 0x0000000000007941 */ /* 0x000fea0003800000 */
.L_x_12626:
        /* <DEDUP_REMOVED lines=25> */
.L_x_12629:
[----:B------:R-:W-:Y:S05]  /*2100*/  BSYNC B0 ;  /* 0x0000000000007941 */ /* 0x000fea0003800000 */
.L_x_12628:
        /* <DEDUP_REMOVED lines=67> */
.L_x_12604:
        /* <DEDUP_REMOVED lines=16> */
.L_x_12630:
[----:B------:R-:W-:Y:S05]  /*2640*/  EXIT ;  /* 0x000000000000794d */ /* 0x000fea0003800000 */
.L_x_12605:
[----:B------:R-:W-:Y:S01]  /*2650*/  HFMA2.MMA R12, -RZ, RZ, 0, 9.5367431640625e-07 ;  /* 0x00000010ff0c7435 */ /* 0x000fe200000001ff */
[----:B------:R-:W-:Y:S01]  /*2660*/  MOV R11, 0x1f ;  /* 0x0000001f000b7802 */ /* 0x000fe20000000f00 */
[----:B------:R-:W-:Y:S01]  /*2670*/  IMAD.MOV.U32 R15, RZ, RZ, -0x1 ;  /* 0xffffffffff0f7424 */ /* 0x000fe200078e00ff */
[----:B------:R-:W-:-:S08]  /*2680*/  MOV R2, 0xff7fffff ;  /* 0xff7fffff00027802 */ /* 0x000fd00000000f00 */
[----:B------:R-:W-:Y:S05]  /*2690*/  WARPSYNC.COLLECTIVE R15, `(.L_x_12631) ;  /* 0x000000000f087348 */ /* 0x000fea0003c00000 */
[----:B------:R0:W1:Y:S02]  /*26a0*/  SHFL.BFLY P6, R14, R13, R12, R11 ;  /* 0x0c00000c0d0e7389 */ /* 0x00006400000c000b */
[----:B01----:R-:W-:Y:S01]  /*26b0*/  ENDCOLLECTIVE ;  /* 0x000000000000791b */ /* 0x003fe20003800000 */
.L_x_12631:
[----:B------:R-:W-:Y:S01]  /*26c0*/  HFMA2.MMA R12, -RZ, RZ, 0, 4.76837158203125e-07 ;  /* 0x00000008ff0c7435 */ /* 0x000fe200000001ff */
[----:B------:R-:W-:-:S04]  /*26d0*/  FMNMX.FTZ R0, R14, -3.40282346638528859812e+38, !PT ;  /* 0xff7fffff0e007809 */ /* 0x000fc80007810000 */
[----:B------:R-:W-:-:S07]  /*26e0*/  MOV R13, R0 ;  /* 0x00000000000d7202 */ /* 0x000fce0000000f00 */
[----:B------:R-:W-:Y:S05]  /*26f0*/  WARPSYNC.COLLECTIVE R15, `(.L_x_12632) ;  /* 0x000000000f087348 */ /* 0x000fea0003c00000 */
[----:B------:R0:W1:Y:S02]  /*2700*/  SHFL.BFLY P6, R14, R13, R12, R11 ;  /* 0x0c00000c0d0e7389 */ /* 0x00006400000c000b */
[----:B01----:R-:W-:Y:S01]  /*2710*/  ENDCOLLECTIVE ;  /* 0x000000000000791b */ /* 0x003fe20003800000 */
.L_x_12632:
[----:B------:R-:W-:Y:S01]  /*2720*/  IMAD.MOV.U32 R12, RZ, RZ, 0x4 ;  /* 0x00000004ff0c7424 */ /* 0x000fe200078e00ff */
[----:B------:R-:W-:-:S04]  /*2730*/  FMNMX.FTZ R3, R0, R14, !PT ;  /* 0x0000000e00037209 */ /* 0x000fc80007810000 */
[----:B------:R-:W-:-:S07]  /*2740*/  MOV R13, R3 ;  /* 0x00000003000d7202 */ /* 0x000fce0000000f00 */
[----:B------:R-:W-:Y:S05]  /*2750*/  WARPSYNC.COLLECTIVE R15, `(.L_x_12633) ;  /* 0x000000000f087348 */ /* 0x000fea0003c00000 */
[----:B------:R0:W1:Y:S02]  /*2760*/  SHFL.BFLY P6, R14, R13, R12, R11 ;  /* 0x0c00000c0d0e7389 */ /* 0x00006400000c000b */
[----:B01----:R-:W-:Y:S01]  /*2770*/  ENDCOLLECTIVE ;  /* 0x000000000000791b */ /* 0x003fe20003800000 */
.L_x_12633:
[----:B------:R-:W-:Y:S01]  /*2780*/  HFMA2.MMA R12, -RZ, RZ, 0, 1.1920928955078125e-07 ;  /* 0x00000002ff0c7435 */ /* 0x000fe200000001ff */
[----:B------:R-:W-:-:S04]  /*2790*/  FMNMX.FTZ R4, R3, R14, !PT ;  /* 0x0000000e03047209 */ /* 0x000fc80007810000 */
[----:B------:R-:W-:-:S07]  /*27a0*/  MOV R13, R4 ;  /* 0x00000004000d7202 */ /* 0x000fce0000000f00 */
[----:B------:R-:W-:Y:S05]  /*27b0*/  WARPSYNC.COLLECTIVE R15, `(.L_x_12634) ;  /* 0x000000000f087348 */ /* 0x000fea0003c00000 */
[----:B------:R0:W1:Y:S02]  /*27c0*/  SHFL.BFLY P6, R14, R13, R12, R11 ;  /* 0x0c00000c0d0e7389 */ /* 0x00006400000c000b */
[----:B01----:R-:W-:Y:S01]  /*27d0*/  ENDCOLLECTIVE ;  /* 0x000000000000791b */ /* 0x003fe20003800000 */
.L_x_12634:
[----:B------:R-:W-:Y:S05]  /*27e0*/  BRA `(.L_x_12635) ;  /* 0xffffffd800847947 */ /* 0x000fea000383ffff */
.L_x_12636:
        /* <DEDUP_REMOVED lines=9> */
.L_x_28264:


//--------------------- .text._ZN4vllm25paged_attention_v1_kernelIthLi96ELi16ELi128ELNS_18Fp8KVCacheDataTypeE1ELb0EEEvPT_PKS2_PKT0_S8_ifPKiSA_iPKfiiiSC_SC_iiiii --------------------------
	.section	.text._ZN4vllm25paged_attention_v1_kernelIthLi96ELi16ELi128ELNS_18Fp8KVCacheDataTypeE1ELb0EEEvPT_PKS2_PKT0_S8_ifPKiSA_iPKfiiiSC_SC_iiiii,"ax",@progbits
	.align	128
        .global         _ZN4vllm25paged_attention_v1_kernelIthLi96ELi16ELi128ELNS_18Fp8KVCacheDataTypeE1ELb0EEEvPT_PKS2_PKT0_S8_ifPKiSA_iPKfiiiSC_SC_iiiii
        .type           _ZN4vllm25paged_attention_v1_kernelIthLi96ELi16ELi128ELNS_18Fp8KVCacheDataTypeE1ELb0EEEvPT_PKS2_PKT0_S8_ifPKiSA_iPKfiiiSC_SC_iiiii,@function
        .size           _ZN4vllm25paged_attention_v1_kernelIthLi96ELi16ELi128ELNS_18Fp8KVCacheDataTypeE1ELb0EEEvPT_PKS2_PKT0_S8_ifPKiSA_iPKfiiiSC_SC_iiiii,(.L_x_28265 - _ZN4vllm25paged_attention_v1_kernelIthLi96ELi16ELi128ELNS_18Fp8KVCacheDataTypeE1ELb0EEEvPT_PKS2_PKT0_S8_ifPKiSA_iPKfiiiSC_SC_iiiii)
        .other          _ZN4vllm25paged_attention_v1_kernelIthLi96ELi16ELi128ELNS_18Fp8KVCacheDataTypeE1ELb0EEEvPT_PKS2_PKT0_S8_ifPKiSA_iPKfiiiSC_SC_iiiii,@"STO_CUDA_ENTRY STV_DEFAULT"
_ZN4vllm25paged_attention_v1_kernelIthLi96ELi16ELi128ELNS_18Fp8KVCacheDataTypeE1ELb0EEEvPT_PKS2_PKT0_S8_ifPKiSA_iPKfiiiSC_SC_iiiii:
.text._ZN4vllm25paged_attention_v1_kernelIthLi96ELi16ELi128ELNS_18Fp8KVCacheDataTypeE1ELb0EEEvPT_PKS2_PKT0_S8_ifPKiSA_iPKfiiiSC_SC_iiiii:
        /* <DEDUP_REMOVED lines=32> */
.L_x_12668:
        /* <DEDUP_REMOVED lines=40> */
.L_x_12643:
        /* <DEDUP_REMOVED lines=11> */
.L_x_12642:
[----:B------:R-:W-:Y:S05]  /*0530*/  BSYNC B1 ;  /* 0x0000000000017941 */ /* 0x000fea0003800000 */
.L_x_12641:
        /* <DEDUP_REMOVED lines=14> */
.L_x_12646:
        /* <DEDUP_REMOVED lines=100> */
.L_x_12645:
[----:B------:R-:W-:Y:S05]  /*0c60*/  BSYNC B1 ;  /* 0x0000000000017941 */ /* 0x000fea0003800000 */
.L_x_12644:
        /* <DEDUP_REMOVED lines=55> */
.L_x_12648:
[----:B------:R-:W-:Y:S05]  /*0fe0*/  BSYNC B1 ;  /* 0x0000000000017941 */ /* 0x000fea0003800000 */
.L_x_12647:
        /* <DEDUP_REMOVED lines=26> */
.L_x_12640:
[----:B------:R-:W-:Y:S05]  /*1190*/  BSYNC B0 ;  /* 0x0000000000007941 */ /* 0x000fea0003800000 */
.L_x_12639:
        /* <DEDUP_REMOVED lines=48> */
.L_x_12653:
        /* <DEDUP_REMOVED lines=8> */
.L_x_12652:
[----:B------:R-:W-:Y:S05]  /*1520*/  BSYNC B1 ;  /* 0x0000000000017941 */ /* 0x000fea0003800000 */
.L_x_12651:
        /* <DEDUP_REMOVED lines=14> */
.L_x_12656:
        /* <DEDUP_REMOVED lines=52> */
.L_x_12655:
[----:B------:R-:W-:Y:S05]  /*1950*/  BSYNC B1 ;  /* 0x0000000000017941 */ /* 0x000fea0003800000 */
.L_x_12654:
        /* <DEDUP_REMOVED lines=31> */
.L_x_12658:
[----:B------:R-:W-:Y:S05]  /*1b50*/  BSYNC B1 ;  /* 0x0000000000017941 */ /* 0x000fea0003800000 */
.L_x_12657:
        /* <DEDUP_REMOVED lines=14> */
.L_x_12650:
[----:B------:R-:W-:Y:S05]  /*1c40*/  BSYNC B0 ;  /* 0x0000000000007941 */ /* 0x000fea0003800000 */
.L_x_12649:
        /* <DEDUP_REMOVED lines=46> */
.L_x_12660:
[----:B------:R-:W-:Y:S05]  /*1f30*/  BSYNC B0 ;  /* 0x0000000000007941 */ /* 0x000fea0003800000 */
.L_x_12659:
        /* <DEDUP_REMOVED lines=22> */
.L_x_12662:
[----:B------:R-:W-:Y:S05]  /*20a0*/  BSYNC B0 ;  /* 0x0000000000007941 */ /* 0x000fea0003800000 */
.L_x_12661:
        /* <DEDUP_REMOVED lines=60> */
.L_x_12637:
        /* <DEDUP_REMOVED lines=16> */
.L_x_12663:
[----:B------:R-:W-:Y:S05]  /*2570*/  EXIT ;  /* 0x000000000000794d */ /* 0x000fea0003800000 */
.L_x_12638:
[----:B------:R-:W-:Y:S01]  /*2580*/  HFMA2.MMA R12, -RZ, RZ, 0, 9.5367431640625e-07 ;  /* 0x00000010ff0c7435 */ /* 0x000fe200000001ff */
[----:B------:R-:W-:Y:S01]  /*2590*/  MOV R11, 0x1f ;  /* 0x0000001f000b7802 */ /* 0x000fe20000000f00 */
[----:B------:R-:W-:Y:S01]  /*25a0*/  IMAD.MOV.U32 R15, RZ, RZ, -0x1 ;  /* 0xffffffffff0f7424 */ /* 0x000fe200078e00ff */
[----:B------:R-:W-:-:S08]  /*25b0*/  MOV R2, 0xff7fffff ;  /* 0xff7fffff00027802 */ /* 0x000fd00000000f00 */
[----:B------:R-:W-:Y:S05]  /*25c0*/  WARPSYNC.COLLECTIVE R15, `(.L_x_12664) ;  /* 0x000000000f087348 */ /* 0x000fea0003c00000 */
[----:B------:R0:W1:Y:S02]  /*25d0*/  SHFL.BFLY P6, R14, R13, R12, R11 ;  /* 0x0c00000c0d0e7389 */ /* 0x00006400000c000b */
[----:B01----:R-:W-:Y:S01]  /*25e0*/  ENDCOLLECTIVE ;  /* 0x000000000000791b */ /* 0x003fe20003800000 */
.L_x_12664:
[----:B------:R-:W-:Y:S01]  /*25f0*/  HFMA2.MMA R12, -RZ, RZ, 0, 4.76837158203125e-07 ;  /* 0x00000008ff0c7435 */ /* 0x000fe200000001ff */
[----:B------:R-:W-:-:S04]  /*2600*/  FMNMX.FTZ R0, R14, -3.40282346638528859812e+38, !PT ;  /* 0xff7fffff0e007809 */ /* 0x000fc80007810000 */
[----:B------:R-:W-:-:S07]  /*2610*/  MOV R13, R0 ;  /* 0x00000000000d7202 */ /* 0x000fce0000000f00 */
[----:B------:R-:W-:Y:S05]  /*2620*/  WARPSYNC.COLLECTIVE R15, `(.L_x_12665) ;  /* 0x000000000f087348 */ /* 0x000fea0003c00000 */
[----:B------:R0:W1:Y:S02]  /*2630*/  SHFL.BFLY P6, R14, R13, R12, R11 ;  /* 0x0c00000c0d0e7389 */ /* 0x00006400000c000b */
[----:B01----:R-:W-:Y:S01]  /*2640*/  ENDCOLLECTIVE ;  /* 0x000000000000791b */ /* 0x003fe20003800000 */
.L_x_12665:
[----:B------:R-:W-:Y:S01]  /*2650*/  IMAD.MOV.U32 R12, RZ, RZ, 0x4 ;  /* 0x00000004ff0c7424 */ /* 0x000fe200078e00ff */
[----:B------:R-:W-:-:S04]  /*2660*/  FMNMX.FTZ R3, R0, R14, !PT ;  /* 0x0000000e00037209 */ /* 0x000fc80007810000 */
[----:B------:R-:W-:-:S07]  /*2670*/  MOV R13, R3 ;  /* 0x00000003000d7202 */ /* 0x000fce0000000f00 */
[----:B------:R-:W-:Y:S05]  /*2680*/  WARPSYNC.COLLECTIVE R15, `(.L_x_12666) ;  /* 0x000000000f087348 */ /* 0x000fea0003c00000 */
[----:B------:R0:W1:Y:S02]  /*2690*/  SHFL.BFLY P6, R14, R13, R12, R11 ;  /* 0x0c00000c0d0e7389 */ /* 0x00006400000c000b */
[----:B01----:R-:W-:Y:S01]  /*26a0*/  ENDCOLLECTIVE ;  /* 0x000000000000791b */ /* 0x003fe20003800000 */
.L_x_12666:
[----:B------:R-:W-:Y:S01]  /*26b0*/  HFMA2.MMA R12, -RZ, RZ, 0, 1.1920928955078125e-07 ;  /* 0x00000002ff0c7435 */ /* 0x000fe200000001ff */
[----:B------:R-:W-:-:S04]  /*26c0*/  FMNMX.FTZ R4, R3, R14, !PT ;  /* 0x0000000e03047209 */ /* 0x000fc80007810000 */
[----:B------:R-:W-:-:S07]  /*26d0*/  MOV R13, R4 ;  /* 0x00000004000d7202 */ /* 0x000fce0000000f00 */
[----:B------:R-:W-:Y:S05]  /*26e0*/  WARPSYNC.COLLECTIVE R15, `(.L_x_12667) ;  /* 0x000000000f087348 */ /* 0x000fea0003c00000 */
[----:B------:R0:W1:Y:S02]  /*26f0*/  SHFL.BFLY P6, R14, R13, R12, R11 ;  /* 0x0c00000c0d0e7389 */ /* 0x00006400000c000b */
[----:B01----:R-:W-:Y:S01]  /*2700*/  ENDCOLLECTIVE ;  /* 0x000000000000791b */ /* 0x003fe20003800000 */
.L_x_12667:
[----:B------:R-:W-:Y:S05]  /*2710*/  BRA `(.L_x_12668) ;  /* 0xffffffd800b87947 */ /* 0x000fea000383ffff */
.L_x_12669:
        /* <DEDUP_REMOVED lines=14> */
.L_x_28265:


//--------------------- .text._ZN4vllm25paged_attention_v1_kernelIthLi80ELi16ELi128ELNS_18Fp8KVCacheDataTypeE1ELb0EEEvPT_PKS2_PKT0_S8_ifPKiSA_iPKfiiiSC_SC_iiiii --------------------------
	.section	.text._ZN4vllm25paged_attention_v1_kernelIthLi80ELi16ELi128ELNS_18Fp8KVCacheDataTypeE1ELb0EEEvPT_PKS2_PKT0_S8_ifPKiSA_iPKfiiiSC_SC_iiiii,"ax",@progbits
	.align	128
        .global         _ZN4vllm25paged_attention_v1_kernelIthLi80ELi16ELi128ELNS_18Fp8KVCacheDataTypeE1ELb0EEEvPT_PKS2_PKT0_S8_ifPKiSA_iPKfiiiSC_SC_iiiii
        .type           _ZN4vllm25paged_attention_v1_kernelIthLi80ELi16ELi128ELNS_18Fp8KVCacheDataTypeE1ELb0EEEvPT_PKS2_PKT0_S8_ifPKiSA_iPKfiiiSC_SC_iiiii,@function
        .size           _ZN4vllm25paged_attention_v1_kernelIthLi80ELi16ELi128ELNS_18Fp8KVCacheDataTypeE1ELb0EEEvPT_PKS2_PKT0_S8_ifPKiSA_iPKfiiiSC_SC_iiiii,(.L_x_28266 - _ZN4vllm25paged_attention_v1_kernelIthLi80ELi16ELi128ELNS_18Fp8KVCacheDataTypeE1ELb0EEEvPT_PKS2_PKT0_S8_ifPKiSA_iPKfiiiSC_SC_iiiii)
        .other          _ZN4vllm25paged_attention_v1_kernelIthLi80ELi16ELi128ELNS_18Fp8KVCacheDataTypeE1ELb0EEEvPT_PKS2_PKT0_S8_ifPKiSA_iPKfiiiSC_SC_iiiii,@"STO_CUDA_ENTRY STV_DEFAULT"
_ZN4vllm25paged_attention_v1_kernelIthLi80ELi16ELi128ELNS_18Fp8KVCacheDataTypeE1ELb0EEEvPT_PKS2_PKT0_S8_ifPKiSA_iPKfiiiSC_SC_iiiii:
.text._ZN4vllm25paged_attention_v1_kernelIthLi80ELi16ELi128ELNS_18Fp8KVCacheDataTypeE1ELb0EEEvPT_PKS2_PKT0_S8_ifPKiSA_iPKfiiiSC_SC_iiiii:
        /* <DEDUP_REMOVED lines=32> */
.L_x_12701:
        /* <DEDUP_REMOVED lines=40> */
.L_x_12676:
        /* <DEDUP_REMOVED lines=11> */
.L_x_12675:
[----:B------:R-:W-:Y:S05]  /*0530*/  BSYNC B1 ;  /* 0x0000000000017941 */ /* 0x000fea0003800000 */
.L_x_12674:
        /* <DEDUP_REMOVED lines=14> */
.L_x_12679:
        /* <DEDUP_REMOVED lines=100> */
.L_x_12678:
[----:B------:R-:W-:Y:S05]  /*0c60*/  BSYNC B1 ;  /* 0x0000000000017941 */ /* 0x000fea0003800000 */
.L_x_12677:
        /* <DEDUP_REMOVED lines=55> */
.L_x_12681:
[----:B------:R-:W-:Y:S05]  /*0fe0*/  BSYNC B1 ;  /* 0x0000000000017941 */ /* 0x000fea0003800000 */
.L_x_12680:
        /* <DEDUP_REMOVED lines=26> */
.L_x_12673:
[----:B------:R-:W-:Y:S05]  /*1190*/  BSYNC B0 ;  /* 0x0000000000007941 */ /* 0x000fea0003800000 */
.L_x_12672:
        /* <DEDUP_REMOVED lines=48> */
.L_x_12686:
        /* <DEDUP_REMOVED lines=8> */
.L_x_12685:
[----:B------:R-:W-:Y:S05]  /*1520*/  BSYNC B1 ;  /* 0x0000000000017941 */ /* 0x000fea0003800000 */
.L_x_12684:
        /* <DEDUP_REMOVED lines=14> */
.L_x_12689:
        /* <DEDUP_REMOVED lines=52> */
.L_x_12688:
[----:B------:R-:W-:Y:S05]  /*1950*/  BSYNC B1 ;  /* 0x0000000000017941 */ /* 0x000fea0003800000 */
.L_x_12687:
        /* <DEDUP_REMOVED lines=31> */
.L_x_12691:
[----:B------:R-:W-:Y:S05]  /*1b50*/  BSYNC B1 ;  /* 0x0000000000017941 */ /* 0x000fea0003800000 */
.L_x_12690:
        /* <DEDUP_REMOVED lines=14> */
.L_x_12683:
[----:B------:R-:W-:Y:S05]  /*1c40*/  BSYNC B0 ;  /* 0x0000000000007941 */ /* 0x000fea0003800000 */
.L_x_12682:
        /* <DEDUP_REMOVED lines=42> */
.L_x_12693:
[----:B------:R-:W-:Y:S05]  /*1ef0*/  BSYNC B0 ;  /* 0x0000000000007941 */ /* 0x000fea0003800000 */
.L_x_12692:
        /* <DEDUP_REMOVED lines=19> */
.L_x_12695:
[----:B------:R-:W-:Y:S05]  /*2030*/  BSYNC B0 ;  /* 0x0000000000007941 */ /* 0x000fea0003800000 */
.L_x_12694:
        /* <DEDUP_REMOVED lines=53> */
.L_x_12670:
        /* <DEDUP_REMOVED lines=16> */
.L_x_12696:
[----:B------:R-:W-:Y:S05]  /*2490*/  EXIT ;  /* 0x000000000000794d */ /* 0x000fea0003800000 */
.L_x_12671:
[----:B------:R-:W-:Y:S01]  /*24a0*/  HFMA2.MMA R12, -RZ, RZ, 0, 9.5367431640625e-07 ;  /* 0x00000010ff0c7435 */ /* 0x000fe200000001ff */
[----:B------:R-:W-:Y:S01]  /*24b0*/  MOV R11, 0x1f ;  /* 0x0000001f000b7802 */ /* 0x000fe20000000f00 */
[----:B------:R-:W-:Y:S01]  /*24c0*/  IMAD.MOV.U32 R15, RZ, RZ, -0x1 ;  /* 0xffffffffff0f7424 */ /* 0x000fe200078e00ff */
[----:B------:R-:W-:-:S08]  /*24d0*/  MOV R2, 0xff7fffff ;  /* 0xff7fffff00027802 */ /* 0x000fd00000000f00 */
[----:B------:R-:W-:Y:S05]  /*24e0*/  WARPSYNC.COLLECTIVE R15, `(.L_x_12697) ;  /* 0x000000000f087348 */ /* 0x000fea0003c00000 */
[----:B------:R0:W1:Y:S02]  /*24f0*/  SHFL.BFLY P6, R14, R13, R12, R11 ;  /* 0x0c00000c0d0e7389 */ /* 0x00006400000c000b */
[----:B01----:R-:W-:Y:S01]  /*2500*/  ENDCOLLECTIVE ;  /* 0x000000000000791b */ /* 0x003fe20003800000 */
.L_x_12697:
[----:B------:R-:W-:Y:S01]  /*2510*/  HFMA2.MMA R12, -RZ, RZ, 0, 4.76837158203125e-07 ;  /* 0x00000008ff0c7435 */ /* 0x000fe200000001ff */
[----:B------:R-:W-:-:S04]  /*2520*/  FMNMX.FTZ R0, R14, -3.40282346638528859812e+38, !PT ;  /* 0xff7fffff0e007809 */ /* 0x000fc80007810000 */
[----:B------:R-:W-:-:S07]  /*2530*/  MOV R13, R0 ;  /* 0x00000000000d7202 */ /* 0x000fce0000000f00 */
[----:B------:R-:W-:Y:S05]  /*2540*/  WARPSYNC.COLLECTIVE R15, `(.L_x_12698) ;  /* 0x000000000f087348 */ /* 0x000fea0003c00000 */
[----:B------:R0:W1:Y:S02]  /*2550*/  SHFL.BFLY P6, R14, R13, R12, R11 ;  /* 0x0c00000c0d0e7389 */ /* 0x00006400000c000b */
[----:B01----:R-:W-:Y:S01]  /*2560*/  ENDCOLLECTIVE ;  /* 0x000000000000791b */ /* 0x003fe20003800000 */
.L_x_12698:
[----:B------:R-:W-:Y:S01]  /*2570*/  IMAD.MOV.U32 R12, RZ, RZ, 0x4 ;  /* 0x00000004ff0c7424 */ /* 0x000fe200078e00ff */
[----:B------:R-:W-:-:S04]  /*2580*/  FMNMX.FTZ R3, R0, R14, !PT ;  /* 0x0000000e00037209 */ /* 0x000fc80007810000 */
[----:B------:R-:W-:-:S07]  /*2590*/  MOV R13, R3 ;  /* 0x00000003000d7202 */ /* 0x000fce0000000f00 */
[----:B------:R-:W-:Y:S05]  /*25a0*/  WARPSYNC.COLLECTIVE R15, `(.L_x_12699) ;  /* 0x000000000f087348 */ /* 0x000fea0003c00000 */
[----:B------:R0:W1:Y:S02]  /*25b0*/  SHFL.BFLY P6, R14, R13, R12, R11 ;  /* 0x0c00000c0d0e7389 */ /* 0x00006400000c000b */
[----:B01----:R-:W-:Y:S01]  /*25c0*/  ENDCOLLECTIVE ;  /* 0x000000000000791b */ /* 0x003fe20003800000 */
.L_x_12699:
[----:B------:R-:W-:Y:S01]  /*25d0*/  HFMA2.MMA R12, -RZ, RZ, 0, 1.1920928955078125e-07 ;  /* 0x00000002ff0c7435 */ /* 0x000fe200000001ff */
[----:B------:R-:W-:-:S04]  /*25e0*/  FMNMX.FTZ R4, R3, R14, !PT ;  /* 0x0000000e03047209 */ /* 0x000fc80007810000 */
[----:B------:R-:W-:-:S07]  /*25f0*/  MOV R13, R4 ;  /* 0x00000004000d7202 */ /* 0x000fce0000000f00 */
[----:B------:R-:W-:Y:S05]  /*2600*/  WARPSYNC.COLLECTIVE R15, `(.L_x_12700) ;  /* 0x000000000f087348 */ /* 0x000fea0003c00000 */
[----:B------:R0:W1:Y:S02]  /*2610*/  SHFL.BFLY P6, R14, R13, R12, R11 ;  /* 0x0c00000c0d0e7389 */ /* 0x00006400000c000b */
[----:B01----:R-:W-:Y:S01]  /*2620*/  ENDCOLLECTIVE ;  /* 0x000000000000791b */ /* 0x003fe20003800000 */
.L_x_12700:
[----:B------:R-:W-:Y:S05]  /*2630*/  BRA `(.L_x_12701) ;  /* 0xffffffd800f07947 */ /* 0x000fea000383ffff */
.L_x_12702:
        /* <DEDUP_REMOVED lines=12> */
.L_x_28266:


//--------------------- .text._ZN4vllm25paged_attention_v1_kernelIthLi64ELi16ELi128ELNS_18Fp8KVCacheDataTypeE1ELb0EEEvPT_PKS2_PKT0_S8_ifPKiSA_iPKfiiiSC_SC_iiiii --------------------------
	.section	.text._ZN4vllm25paged_attention_v1_kernelIthLi64ELi16ELi128ELNS_18Fp8KVCacheDataTypeE1ELb0EEEvPT_PKS2_PKT0_S8_ifPKiSA_iPKfiiiSC_SC_iiiii,"ax",@progbits
	.align	128
        .global         _ZN4vllm25paged_attention_v1_kernelIthLi64ELi16ELi128ELNS_18Fp8KVCacheDataTypeE1ELb0EEEvPT_PKS2_PKT0_S8_ifPKiSA_iPKfiiiSC_SC_iiiii
        .type           _ZN4vllm25paged_attention_v1_kernelIthLi64ELi16ELi128ELNS_18Fp8KVCacheDataTypeE1ELb0EEEvPT_PKS2_PKT0_S8_ifPKiSA_iPKfiiiSC_SC_iiiii,@function
        .size           _ZN4vllm25paged_attention_v1_kernelIthLi64ELi16ELi128ELNS_18Fp8KVCacheDataTypeE1ELb0EEEvPT_PKS2_PKT0_S8_ifPKiSA_iPKfiiiSC_SC_iiiii,(.L_x_28267 - _ZN4vllm25paged_attention_v1_kernelIthLi64ELi16ELi128ELNS_18Fp8KVCacheDataTypeE1ELb0EEEvPT_PKS2_PKT0_S8_ifPKiSA_iPKfiiiSC_SC_iiiii)
        .other          _ZN4vllm25paged_attention_v1_kernelIthLi64ELi16ELi128ELNS_18Fp8KVCacheDataTypeE1ELb0EEEvPT_PKS2_PKT0_S8_ifPKiSA_iPKfiiiSC_SC_iiiii,@"STO_CUDA_ENTRY STV_DEFAULT"
_ZN4vllm25paged_attention_v1_kernelIthLi64ELi16ELi128ELNS_18Fp8KVCacheDataTypeE1ELb0EEEvPT_PKS2_PKT0_S8_ifPKiSA_iPKfiiiSC_SC_iiiii:
.text._ZN4vllm25paged_attention_v1_kernelIthLi64ELi16ELi128ELNS_18Fp8KVCacheDataTypeE1ELb0EEEvPT_PKS2_PKT0_S8_ifPKiSA_iPKfiiiSC_SC_iiiii:
        /* <DEDUP_REMOVED lines=32> */
.L_x_12732:
        /* <DEDUP_REMOVED lines=40> */
.L_x_12709:
        /* <DEDUP_REMOVED lines=11> */
.L_x_12708:
[----:B------:R-:W-:Y:S05]  /*0530*/  BSYNC B1 ;  /* 0x0000000000017941 */ /* 0x000fea0003800000 */
.L_x_12707:
        /* <DEDUP_REMOVED lines=14> */
.L_x_12712:
        /* <DEDUP_REMOVED lines=100> */
.L_x_12711:
[----:B------:R-:W-:Y:S05]  /*0c60*/  BSYNC B1 ;  /* 0x0000000000017941 */ /* 0x000fea0003800000 */
.L_x_12710:
        /* <DEDUP_REMOVED lines=55> */
.L_x_12714:
[----:B------:R-:W-:Y:S05]  /*0fe0*/  BSYNC B1 ;  /* 0x0000000000017941 */ /* 0x000fea0003800000 */
.L_x_12713:
        /* <DEDUP_REMOVED lines=26> */
.L_x_12706:
[----:B------:R-:W-:Y:S05]  /*1190*/  BSYNC B0 ;  /* 0x0000000000007941 */ /* 0x000fea0003800000 */
.L_x_12705:
        /* <DEDUP_REMOVED lines=48> */
.L_x_12719:
        /* <DEDUP_REMOVED lines=8> */
.L_x_12718:
[----:B------:R-:W-:Y:S05]  /*1520*/  BSYNC B1 ;  /* 0x0000000000017941 */ /* 0x000fea0003800000 */
.L_x_12717:
        /* <DEDUP_REMOVED lines=14> */
.L_x_12722:
        /* <DEDUP_REMOVED lines=52> */
.L_x_12721:
[----:B------:R-:W-:Y:S05]  /*1950*/  BSYNC B1 ;  /* 0x0000000000017941 */ /* 0x000fea0003800000 */
.L_x_12720:
        /* <DEDUP_REMOVED lines=31> */
.L_x_12724:
[----:B------:R-:W-:Y:S05]  /*1b50*/  BSYNC B1 ;  /* 0x0000000000017941 */ /* 0x000fea0003800000 */
.L_x_12723:
        /* <DEDUP_REMOVED lines=14> */
.L_x_12716:
[----:B------:R-:W-:Y:S05]  /*1c40*/  BSYNC B0 ;  /* 0x0000000000007941 */ /* 0x000fea0003800000 */
.L_x_12715:
        /* <DEDUP_REMOVED lines=52> */
.L_x_12726:
[----:B------:R-:W-:Y:S05]  /*1f90*/  BSYNC B0 ;  /* 0x0000000000007941 */ /* 0x000fea0003800000 */
.L_x_12725:
        /* <DEDUP_REMOVED lines=47> */
.L_x_12703:
        /* <DEDUP_REMOVED lines=16> */
.L_x_12727:
[----:B------:R-:W-:Y:S05]  /*2390*/  EXIT ;  /* 0x000000000000794d */ /* 0x000fea0003800000 */
.L_x_12704:
[----:B------:R-:W-:Y:S01]  /*23a0*/  HFMA2.MMA R12, -RZ, RZ, 0, 9.5367431640625e-07 ;  /* 0x00000010ff0c7435 */ /* 0x000fe200000001ff */
[----:B------:R-:W-:Y:S01]  /*23b0*/  MOV R11, 0x1f ;  /* 0x0000001f000b7802 */ /* 0x000fe20000000f00 */
[----:B------:R-:W-:Y:S01]  /*23c0*/  IMAD.MOV.U32 R15, RZ, RZ, -0x1 ;  /* 0xffffffffff0f7424 */ /* 0x000fe200078e00ff */
[----:B------:R-:W-:-:S08]  /*23d0*/  MOV R2, 0xff7fffff ;  /* 0xff7fffff00027802 */ /* 0x000fd00000000f00 */
[----:B------:R-:W-:Y:S05]  /*23e0*/  WARPSYNC.COLLECTIVE R15, `(.L_x_12728) ;  /* 0x000000000f087348 */ /* 0x000fea0003c00000 */
[----:B------:R0:W1:Y:S02]  /*23f0*/  SHFL.BFLY P6, R14, R13, R12, R11 ;  /* 0x0c00000c0d0e7389 */ /* 0x00006400000c000b */
[----:B01----:R-:W-:Y:S01]  /*2400*/  ENDCOLLECTIVE ;  /* 0x000000000000791b */ /* 0x003fe20003800000 */
.L_x_12728:
[----:B------:R-:W-:Y:S01]  /*2410*/  HFMA2.MMA R12, -RZ, RZ, 0, 4.76837158203125e-07 ;  /* 0x00000008ff0c7435 */ /* 0x000fe200000001ff */
[----:B------:R-:W-:-:S04]  /*2420*/  FMNMX.FTZ R0, R14, -3.40282346638528859812e+38, !PT ;  /* 0xff7fffff0e007809 */ /* 0x000fc80007810000 */
[----:B------:R-:W-:-:S07]  /*2430*/  MOV R13, R0 ;  /* 0x00000000000d7202 */ /* 0x000fce0000000f00 */
[----:B------:R-:W-:Y:S05]  /*2440*/  WARPSYNC.COLLECTIVE R15, `(.L_x_12729) ;  /* 0x000000000f087348 */ /* 0x000fea0003c00000 */
[----:B------:R0:W1:Y:S02]  /*2450*/  SHFL.BFLY P6, R14, R13, R12, R11 ;  /* 0x0c00000c0d0e7389 */ /* 0x00006400000c000b */
[----:B01----:R-:W-:Y:S01]  /*2460*/  ENDCOLLECTIVE ;  /* 0x000000000000791b */ /* 0x003fe20003800000 */
.L_x_12729:
[----:B------:R-:W-:Y:S01]  /*2470*/  IMAD.MOV.U32 R12, RZ, RZ, 0x4 ;  /* 0x00000004ff0c7424 */ /* 0x000fe200078e00ff */
[----:B------:R-:W-:-:S04]  /*2480*/  FMNMX.FTZ R3, R0, R14, !PT ;  /* 0x0000000e00037209 */ /* 0x000fc80007810000 */
[----:B------:R-:W-:-:S07]  /*2490*/  MOV R13, R3 ;  /* 0x00000003000d7202 */ /* 0x000fce0000000f00 */
[----:B------:R-:W-:Y:S05]  /*24a0*/  WARPSYNC.COLLECTIVE R15, `(.L_x_12730) ;  /* 0x000000000f087348 */ /* 0x000fea0003c00000 */
[----:B------:R0:W1:Y:S02]  /*24b0*/  SHFL.BFLY P6, R14, R13, R12, R11 ;  /* 0x0c00000c0d0e7389 */ /* 0x00006400000c000b */
[----:B01----:R-:W-:Y:S01]  /*24c0*/  ENDCOLLECTIVE ;  /* 0x000000000000791b */ /* 0x003fe20003800000 */
.L_x_12730:
[----:B------:R-:W-:Y:S01]  /*24d0*/  HFMA2.MMA R12, -RZ, RZ, 0, 1.1920928955078125e-07 ;  /* 0x00000002ff0c7435 */ /* 0x000fe200000001ff */
[----:B------:R-:W-:-:S04]  /*24e0*/  FMNMX.FTZ R4, R3, R14, !PT ;  /* 0x0000000e03047209 */ /* 0x000fc80007810000 */
[----:B------:R-:W-:-:S07]  /*24f0*/  MOV R13, R4 ;  /* 0x00000004000d7202 */ /* 0x000fce0000000f00 */
[----:B------:R-:W-:Y:S05]  /*2500*/  WARPSYNC.COLLECTIVE R15, `(.L_x_12731) ;  /* 0x000000000f087348 */ /* 0x000fea0003c00000 */
[----:B------:R0:W1:Y:S02]  /*2510*/  SHFL.BFLY P6, R14, R13, R12, R11 ;  /* 0x0c00000c0d0e7389 */ /* 0x00006400000c000b */
[----:B01----:R-:W-:Y:S01]  /*2520*/  ENDCOLLECTIVE ;  /* 0x000000000000791b */ /* 0x003fe20003800000 */
.L_x_12731:
[----:B------:R-:W-:Y:S05]  /*2530*/  BRA `(.L_x_12732) ;  /* 0xffffffdc00307947 */ /* 0x000fea000383ffff */
.L_x_12733:
        /* <DEDUP_REMOVED lines=12> */
.L_x_28267:


//--------------------- .text._ZN4vllm25paged_attention_v1_kernelIthLi32ELi16ELi128ELNS_18Fp8KVCacheDataTypeE1ELb0EEEvPT_PKS2_PKT0_S8_ifPKiSA_iPKfiiiSC_SC_iiiii --------------------------
	.section	.text._ZN4vllm25paged_attention_v1_kernelIthLi32ELi16ELi128ELNS_18Fp8KVCacheDataTypeE1ELb0EEEvPT_PKS2_PKT0_S8_ifPKiSA_iPKfiiiSC_SC_iiiii,"ax",@progbits
	.align	128
        .global         _ZN4vllm25paged_attention_v1_kernelIthLi32ELi16ELi128ELNS_18Fp8KVCacheDataTypeE1ELb0EEEvPT_PKS2_PKT0_S8_ifPKiSA_iPKfiiiSC_SC_iiiii
        .type           _ZN4vllm25paged_attention_v1_kernelIthLi32ELi16ELi128ELNS_18Fp8KVCacheDataTypeE1ELb0EEEvPT_PKS2_PKT0_S8_ifPKiSA_iPKfiiiSC_SC_iiiii,@function
        .size           _ZN4vllm25paged_attention_v1_kernelIthLi32ELi16ELi128ELNS_18Fp8KVCacheDataTypeE1ELb0EEEvPT_PKS2_PKT0_S8_ifPKiSA_iPKfiiiSC_SC_iiiii,(.L_x_28268 - _ZN4vllm25paged_attention_v1_kernelIthLi32ELi16ELi128ELNS_18Fp8KVCacheDataTypeE1ELb0EEEvPT_PKS2_PKT0_S8_ifPKiSA_iPKfiiiSC_SC_iiiii)
        .other          _ZN4vllm25paged_attention_v1_kernelIthLi32ELi16ELi128ELNS_18Fp8KVCacheDataTypeE1ELb0EEEvPT_PKS2_PKT0_S8_ifPKiSA_iPKfiiiSC_SC_iiiii,@"STO_CUDA_ENTRY STV_DEFAULT"
_ZN4vllm25paged_attention_v1_kernelIthLi32ELi16ELi128ELNS_18Fp8KVCacheDataTypeE1ELb0EEEvPT_PKS2_PKT0_S8_ifPKiSA_iPKfiiiSC_SC_iiiii:
.text._ZN4vllm25paged_attention_v1_kernelIthLi32ELi16ELi128ELNS_18Fp8KVCacheDataTypeE1ELb0EEEvPT_PKS2_PKT0_S8_ifPKiSA_iPKfiiiSC_SC_iiiii:
        /* <DEDUP_REMOVED lines=32> */
.L_x_12765:
        /* <DEDUP_REMOVED lines=40> */
.L_x_12740:
        /* <DEDUP_REMOVED lines=11> */
.L_x_12739:
[----:B------:R-:W-:Y:S05]  /*0530*/  BSYNC B1 ;  /* 0x0000000000017941 */ /* 0x000fea0003800000 */
.L_x_12738:
        /* <DEDUP_REMOVED lines=14> */
.L_x_12743:
        /* <DEDUP_REMOVED lines=100> */
.L_x_12742:
[----:B------:R-:W-:Y:S05]  /*0c60*/  BSYNC B1 ;  /* 0x0000000000017941 */ /* 0x000fea0003800000 */
.L_x_12741:
        /* <DEDUP_REMOVED lines=55> */
.L_x_12745:
[----:B------:R-:W-:Y:S05]  /*0fe0*/  BSYNC B1 ;  /* 0x0000000000017941 */ /* 0x000fea0003800000 */
.L_x_12744:
        /* <DEDUP_REMOVED lines=26> */
.L_x_12737:
[----:B------:R-:W-:Y:S05]  /*1190*/  BSYNC B0 ;  /* 0x0000000000007941 */ /* 0x000fea0003800000 */
.L_x_12736:
        /* <DEDUP_REMOVED lines=48> */
.L_x_12750:
        /* <DEDUP_REMOVED lines=8> */
.L_x_12749:
[----:B------:R-:W-:Y:S05]  /*1520*/  BSYNC B1 ;  /* 0x0000000000017941 */ /* 0x000fea0003800000 */
.L_x_12748:
        /* <DEDUP_REMOVED lines=14> */
.L_x_12753:
        /* <DEDUP_REMOVED lines=52> */
.L_x_12752:
[----:B------:R-:W-:Y:S05]  /*1950*/  BSYNC B1 ;  /* 0x0000000000017941 */ /* 0x000fea0003800000 */
.L_x_12751:
        /* <DEDUP_REMOVED lines=31> */
.L_x_12755:
[----:B------:R-:W-:Y:S05]  /*1b50*/  BSYNC B1 ;  /* 0x0000000000017941 */ /* 0x000fea0003800000 */
.L_x_12754:
        /* <DEDUP_REMOVED lines=14> */
.L_x_12747:
[----:B------:R-:W-:Y:S05]  /*1c40*/  BSYNC B0 ;  /* 0x0000000000007941 */ /* 0x000fea0003800000 */
.L_x_12746:
        /* <DEDUP_REMOVED lines=31> */
.L_x_12757:
[----:B------:R-:W-:Y:S05]  /*1e40*/  BSYNC B0 ;  /* 0x0000000000007941 */ /* 0x000fea0003800000 */
.L_x_12756:
        /* <DEDUP_REMOVED lines=10> */
.L_x_12759:
[----:B------:R-:W-:Y:S05]  /*1ef0*/  BSYNC B0 ;  /* 0x0000000000007941 */ /* 0x000fea0003800000 */
.L_x_12758:
        /* <DEDUP_REMOVED lines=33> */
.L_x_12734:
        /* <DEDUP_REMOVED lines=16> */
.L_x_12760:
[----:B------:R-:W-:Y:S05]  /*2210*/  EXIT ;  /* 0x000000000000794d */ /* 0x000fea0003800000 */
.L_x_12735:
[----:B------:R-:W-:Y:S01]  /*2220*/  HFMA2.MMA R12, -RZ, RZ, 0, 9.5367431640625e-07 ;  /* 0x00000010ff0c7435 */ /* 0x000fe200000001ff */
[----:B------:R-:W-:Y:S02]  /*2230*/  MOV R11, 0x1f ;  /* 0x0000001f000b7802 */ /* 0x000fe40000000f00 */
[----:B------:R-:W-:Y:S02]  /*2240*/  MOV R15, 0xffffffff ;  /* 0xffffffff000f7802 */ /* 0x000fe40000000f00 */
[----:B------:R-:W-:-:S07]  /*2250*/  MOV R2, 0xff7fffff ;  /* 0xff7fffff00027802 */ /* 0x000fce0000000f00 */
[----:B------:R-:W-:Y:S05]  /*2260*/  WARPSYNC.COLLECTIVE R15, `(.L_x_12761) ;  /* 0x000000000f087348 */ /* 0x000fea0003c00000 */
[----:B------:R0:W1:Y:S02]  /*2270*/  SHFL.BFLY P6, R14, R13, R12, R11 ;  /* 0x0c00000c0d0e7389 */ /* 0x00006400000c000b */
[----:B01----:R-:W-:Y:S01]  /*2280*/  ENDCOLLECTIVE ;  /* 0x000000000000791b */ /* 0x003fe20003800000 */
.L_x_12761:
[----:B------:R-:W-:Y:S01]  /*2290*/  IMAD.MOV.U32 R12, RZ, RZ, 0x8 ;  /* 0x00000008ff0c7424 */ /* 0x000fe200078e00ff */
[----:B------:R-:W-:-:S04]  /*22a0*/  FMNMX.FTZ R0, R14, -3.40282346638528859812e+38, !PT ;  /* 0xff7fffff0e007809 */ /* 0x000fc80007810000 */
[----:B------:R-:W-:-:S07]  /*22b0*/  MOV R13, R0 ;  /* 0x00000000000d7202 */ /* 0x000fce0000000f00 */
[----:B------:R-:W-:Y:S05]  /*22c0*/  WARPSYNC.COLLECTIVE R15, `(.L_x_12762) ;  /* 0x000000000f087348 */ /* 0x000fea0003c00000 */
[----:B------:R0:W1:Y:S02]  /*22d0*/  SHFL.BFLY P6, R14, R13, R12, R11 ;  /* 0x0c00000c0d0e7389 */ /* 0x00006400000c000b */
[----:B01----:R-:W-:Y:S01]  /*22e0*/  ENDCOLLECTIVE ;  /* 0x000000000000791b */ /* 0x003fe20003800000 */
.L_x_12762:
[----:B------:R-:W-:Y:S01]  /*22f0*/  HFMA2.MMA R12, -RZ, RZ, 0, 2.384185791015625e-07 ;  /* 0x00000004ff0c7435 */ /* 0x000fe200000001ff */
[----:B------:R-:W-:-:S04]  /*2300*/  FMNMX.FTZ R3, R0, R14, !PT ;  /* 0x0000000e00037209 */ /* 0x000fc80007810000 */
[----:B------:R-:W-:-:S07]  /*2310*/  MOV R13, R3 ;  /* 0x00000003000d7202 */ /* 0x000fce0000000f00 */
[----:B------:R-:W-:Y:S05]  /*2320*/  WARPSYNC.COLLECTIVE R15, `(.L_x_12763) ;  /* 0x000000000f087348 */ /* 0x000fea0003c00000 */
[----:B------:R0:W1:Y:S02]  /*2330*/  SHFL.BFLY P6, R14, R13, R12, R11 ;  /* 0x0c00000c0d0e7389 */ /* 0x00006400000c000b */
[----:B01----:R-:W-:Y:S01]  /*2340*/  ENDCOLLECTIVE ;  /* 0x000000000000791b */ /* 0x003fe20003800000 */
.L_x_12763:
[----:B------:R-:W-:Y:S01]  /*2350*/  HFMA2.MMA R12, -RZ, RZ, 0, 1.1920928955078125e-07 ;  /* 0x00000002ff0c7435 */ /* 0x000fe200000001ff */
[----:B------:R-:W-:-:S04]  /*2360*/  FMNMX.FTZ R4, R3, R14, !PT ;  /* 0x0000000e03047209 */ /* 0x000fc80007810000 */
[----:B------:R-:W-:-:S07]  /*2370*/  MOV R13, R4 ;  /* 0x00000004000d7202 */ /* 0x000fce0000000f00 */
[----:B------:R-:W-:Y:S05]  /*2380*/  WARPSYNC.COLLECTIVE R15, `(.L_x_12764) ;  /* 0x000000000f087348 */ /* 0x000fea0003c00000 */
[----:B------:R0:W1:Y:S02]  /*2390*/  SHFL.BFLY P6, R14, R13, R12, R11 ;  /* 0x0c00000c0d0e7389 */ /* 0x00006400000c000b */
[----:B01----:R-:W-:Y:S01]  /*23a0*/  ENDCOLLECTIVE ;  /* 0x000000000000791b */ /* 0x003fe20003800000 */
.L_x_12764:
[----:B------:R-:W-:Y:S05]  /*23b0*/  BRA `(.L_x_12765) ;  /* 0xffffffdc00907947 */ /* 0x000fea000383ffff */
.L_x_12766:
        /* <DEDUP_REMOVED lines=12> */
.L_x_28268:


//--------------------- .text._ZN4vllm25paged_attention_v1_kernelIthLi256ELi16ELi128ELNS_18Fp8KVCacheDataTypeE1ELb1EEEvPT_PKS2_PKT0_S8_ifPKiSA_iPKfiiiSC_SC_iiiii --------------------------
	.section	.text._ZN4vllm25paged_attention_v1_kernelIthLi256ELi16ELi128ELNS_18Fp8KVCacheDataTypeE1ELb1EEEvPT_PKS2_PKT0_S8_ifPKiSA_iPKfiiiSC_SC_iiiii,"ax",@progbits
	.align	128
        .global         _ZN4vllm25paged_attention_v1_kernelIthLi256ELi16ELi128ELNS_18Fp8KVCacheDataTypeE1ELb1EEEvPT_PKS2_PKT0_S8_ifPKiSA_iPKfiiiSC_SC_iiiii
        .type           _ZN4vllm25paged_attention_v1_kernelIthLi256ELi16ELi128ELNS_18Fp8KVCacheDataTypeE1ELb1EEEvPT_PKS2_PKT0_S8_ifPKiSA_iPKfiiiSC_SC_iiiii,@function
        .size           _ZN4vllm25paged_attention_v1_kernelIthLi256ELi16ELi128ELNS_18Fp8KVCacheDataTypeE1ELb1EEEvPT_PKS2_PKT0_S8_ifPKiSA_iPKfiiiSC_SC_iiiii,(.L_x_28269 - _ZN4vllm25paged_attention_v1_kernelIthLi256ELi16ELi128ELNS_18Fp8KVCacheDataTypeE1ELb1EEEvPT_PKS2_PKT0_S8_ifPKiSA_iPKfiiiSC_SC_iiiii)
        .other          _ZN4vllm25paged_attention_v1_kernelIthLi256ELi16ELi128ELNS_18Fp8KVCacheDataTypeE1ELb1EEEvPT_PKS2_PKT0_S8_ifPKiSA_iPKfiiiSC_SC_iiiii,@"STO_CUDA_ENTRY STV_DEFAULT"
_ZN4vllm25paged_attention_v1_kernelIthLi256ELi16ELi128ELNS_18Fp8KVCacheDataTypeE1ELb1EEEvPT_PKS2_PKT0_S8_ifPKiSA_iPKfiiiSC_SC_iiiii:
.text._ZN4vllm25paged_attention_v1_kernelIthLi256ELi16ELi128ELNS_18Fp8KVCacheDataTypeE1ELb1EEEvPT_PKS2_PKT0_S8_ifPKiSA_iPKfiiiSC_SC_iiiii:
        /* <DEDUP_REMOVED lines=106> */
.L_x_12767:
[----:B------:R-:W-:Y:S02]  /*06a0*/  ULDC UR4, c[0x0][0x278] ;  /* 0x00009e0000047ab9 */ /* 0x000fe40000000800 */
[----:B------:R-:W-:-:S04]  /*06b0*/  IMAD R2, R23, UR4, R24 ;  /* 0x0000000417027c24 */ /* 0x000fc8000f8e0218 */
[----:B------:R-:W-:-:S07]  /*06c0*/  IMAD R9, R2, R9, RZ ;  /* 0x0000000902097224 */ /* 0x000fce00078e02ff */
.L_x_12768:
        /* <DEDUP_REMOVED lines=27> */
.L_x_12772:
        /* <DEDUP_REMOVED lines=41> */
.L_x_12770:
[----:B------:R-:W-:Y:S05]  /*0b10*/  BSYNC B7 ;  /* 0x0000000000077941 */ /* 0x000fea0003800000 */
.L_x_12769:
        /* <DEDUP_REMOVED lines=11> */
.L_x_12812:
        /* <DEDUP_REMOVED lines=40> */
.L_x_12778:
        /* <DEDUP_REMOVED lines=11> */
.L_x_12777:
[----:B------:R-:W-:Y:S05]  /*0f00*/  BSYNC B1 ;  /* 0x0000000000017941 */ /* 0x000fea0003800000 */
.L_x_12776:
        /* <DEDUP_REMOVED lines=14> */
.L_x_12781:
        /* <DEDUP_REMOVED lines=100> */
.L_x_12780:
[----:B------:R-:W-:Y:S05]  /*1630*/  BSYNC B1 ;  /* 0x0000000000017941 */ /* 0x000fea0003800000 */
.L_x_12779:
        /* <DEDUP_REMOVED lines=55> */
.L_x_12783:
[----:B------:R-:W-:Y:S05]  /*19b0*/  BSYNC B1 ;  /* 0x0000000000017941 */ /* 0x000fea0003800000 */
.L_x_12782:
        /* <DEDUP_REMOVED lines=26> */
.L_x_12775:
[----:B------:R-:W-:Y:S05]  /*1b60*/  BSYNC B0 ;  /* 0x0000000000007941 */ /* 0x000fea0003800000 */
.L_x_12774:
        /* <DEDUP_REMOVED lines=48> */
.L_x_12788:
        /* <DEDUP_REMOVED lines=8> */
.L_x_12787:
[----:B------:R-:W-:Y:S05]  /*1ef0*/  BSYNC B1 ;  /* 0x0000000000017941 */ /* 0x000fea0003800000 */
.L_x_12786:
        /* <DEDUP_REMOVED lines=14> */
.L_x_12791:
        /* <DEDUP_REMOVED lines=52> */
.L_x_12790:
[----:B------:R-:W-:Y:S05]  /*2320*/  BSYNC B1 ;  /* 0x0000000000017941 */ /* 0x000fea0003800000 */
.L_x_12789:
        /* <DEDUP_REMOVED lines=31> */
.L_x_12793:
[----:B------:R-:W-:Y:S05]  /*2520*/  BSYNC B1 ;  /* 0x0000000000017941 */ /* 0x000fea0003800000 */
.L_x_12792:
        /* <DEDUP_REMOVED lines=14> */
.L_x_12785:
[----:B------:R-:W-:Y:S05]  /*2610*/  BSYNC B0 ;  /* 0x0000000000007941 */ /* 0x000fea0003800000 */
.L_x_12784:
        /* <DEDUP_REMOVED lines=28> */
.L_x_12797:
        /* <DEDUP_REMOVED lines=33> */
.L_x_12795:
[----:B------:R-:W-:Y:S05]  /*29f0*/  BSYNC B6 ;  /* 0x0000000000067941 */ /* 0x000fea0003800000 */
.L_x_12794:
        /* <DEDUP_REMOVED lines=27> */
.L_x_12829:
        /* <DEDUP_REMOVED lines=39> */
.L_x_12800:
[----:B------:R-:W-:Y:S05]  /*2e20*/  BSYNC B0 ;  /* 0x0000000000007941 */ /* 0x000fea0003800000 */
.L_x_12799:
        /* <DEDUP_REMOVED lines=35> */
.L_x_12802:
[----:B------:R-:W-:Y:S05]  /*3060*/  BSYNC B0 ;  /* 0x0000000000007941 */ /* 0x000fea0003800000 */
.L_x_12801:
        /* <DEDUP_REMOVED lines=19> */
.L_x_12804:
[----:B------:R-:W-:Y:S05]  /*31a0*/  BSYNC B0 ;  /* 0x0000000000007941 */ /* 0x000fea0003800000 */
.L_x_12803:
        /* <DEDUP_REMOVED lines=36> */
.L_x_12806:
[----:B------:R-:W-:Y:S05]  /*33f0*/  BSYNC B0 ;  /* 0x0000000000007941 */ /* 0x000fea0003800000 */
.L_x_12805:
        /* <DEDUP_REMOVED lines=132> */
.L_x_12771:
        /* <DEDUP_REMOVED lines=16> */
.L_x_12796:
        /* <DEDUP_REMOVED lines=16> */
.L_x_12807:
[----:B------:R-:W-:Y:S05]  /*3e40*/  EXIT ;  /* 0x000000000000794d */ /* 0x000fea0003800000 */
.L_x_12773:
[----:B------:R-:W-:Y:S01]  /*3e50*/  MOV R12, 0x10 ;  /* 0x00000010000c7802 */ /* 0x000fe20000000f00 */
[----:B------:R-:W-:Y:S01]  /*3e60*/  IMAD.MOV.U32 R11, RZ, RZ, 0x1f ;  /* 0x0000001fff0b7424 */ /* 0x000fe200078e00ff */
[----:B------:R-:W-:Y:S01]  /*3e70*/  MOV R15, 0xffffffff ;  /* 0xffffffff000f7802 */ /* 0x000fe20000000f00 */
[----:B------:R-:W-:-:S07]  /*3e80*/  IMAD.MOV.U32 R2, RZ, RZ, -0x800001 ;  /* 0xff7fffffff027424 */ /* 0x000fce00078e00ff */
[----:B------:R-:W-:Y:S05]  /*3e90*/  WARPSYNC.COLLECTIVE R15, `(.L_x_12808) ;  /* 0x000000000f087348 */ /* 0x000fea0003c00000 */
[----:B------:R0:W1:Y:S02]  /*3ea0*/  SHFL.BFLY P6, R14, R13, R12, R11 ;  /* 0x0c00000c0d0e7389 */ /* 0x00006400000c000b */
[----:B01----:R-:W-:Y:S01]  /*3eb0*/  ENDCOLLECTIVE ;  /* 0x000000000000791b */ /* 0x003fe20003800000 */
.L_x_12808:
[----:B------:R-:W-:Y:S01]  /*3ec0*/  HFMA2.MMA R12, -RZ, RZ, 0, 4.76837158203125e-07 ;  /* 0x00000008ff0c7435 */ /* 0x000fe200000001ff */
[----:B------:R-:W-:-:S05]  /*3ed0*/  FMNMX.FTZ R0, R14, -3.40282346638528859812e+38, !PT ;  /* 0xff7fffff0e007809 */ /* 0x000fca0007810000 */
[----:B------:R-:W-:-:S07]  /*3ee0*/  IMAD.MOV.U32 R13, RZ, RZ, R0 ;  /* 0x000000ffff0d7224 */ /* 0x000fce00078e0000 */
[----:B------:R-:W-:Y:S05]  /*3ef0*/  WARPSYNC.COLLECTIVE R15, `(.L_x_12809) ;  /* 0x000000000f087348 */ /* 0x000fea0003c00000 */
[----:B------:R0:W1:Y:S02]  /*3f00*/  SHFL.BFLY P6, R14, R13, R12, R11 ;  /* 0x0c00000c0d0e7389 */ /* 0x00006400000c000b */
[----:B01----:R-:W-:Y:S01]  /*3f10*/  ENDCOLLECTIVE ;  /* 0x000000000000791b */ /* 0x003fe20003800000 */
.L_x_12809:
[----:B------:R-:W-:Y:S02]  /*3f20*/  MOV R12, 0x4 ;  /* 0x00000004000c7802 */ /* 0x000fe40000000f00 */
[----:B------:R-:W-:-:S05]  /*3f30*/  FMNMX.FTZ R3, R0, R14, !PT ;  /* 0x0000000e00037209 */ /* 0x000fca0007810000 */
[----:B------:R-:W-:-:S07]  /*3f40*/  IMAD.MOV.U32 R13, RZ, RZ, R3 ;  /* 0x000000ffff0d7224 */ /* 0x000fce00078e0003 */
[----:B------:R-:W-:Y:S05]  /*3f50*/  WARPSYNC.COLLECTIVE R15, `(.L_x_12810) ;  /* 0x000000000f087348 */ /* 0x000fea0003c00000 */
[----:B------:R0:W1:Y:S02]  /*3f60*/  SHFL.BFLY P6, R14, R13, R12, R11 ;  /* 0x0c00000c0d0e7389 */ /* 0x00006400000c000b */
[----:B01----:R-:W-:Y:S01]  /*3f70*/  ENDCOLLECTIVE ;  /* 0x000000000000791b */ /* 0x003fe20003800000 */
.L_x_12810:
[----:B------:R-:W-:Y:S01]  /*3f80*/  HFMA2.MMA R12, -RZ, RZ, 0, 1.1920928955078125e-07 ;  /* 0x00000002ff0c7435 */ /* 0x000fe200000001ff */
[----:B------:R-:W-:-:S05]  /*3f90*/  FMNMX.FTZ R4, R3, R14, !PT ;  /* 0x0000000e03047209 */ /* 0x000fca0007810000 */
[----:B------:R-:W-:-:S07]  /*3fa0*/  IMAD.MOV.U32 R13, RZ, RZ, R4 ;  /* 0x000000ffff0d7224 */ /* 0x000fce00078e0004 */
[----:B------:R-:W-:Y:S05]  /*3fb0*/  WARPSYNC.COLLECTIVE R15, `(.L_x_12811) ;  /* 0x000000000f087348 */ /* 0x000fea0003c00000 */
[----:B------:R0:W1:Y:S02]  /*3fc0*/  SHFL.BFLY P6, R14, R13, R12, R11 ;  /* 0x0c00000c0d0e7389 */ /* 0x00006400000c000b */
[----:B01----:R-:W-:Y:S01]  /*3fd0*/  ENDCOLLECTIVE ;  /* 0x000000000000791b */ /* 0x003fe20003800000 */
.L_x_12811:
[----:B------:R-:W-:Y:S05]  /*3fe0*/  BRA `(.L_x_12812) ;  /* 0xffffffc800f87947 */ /* 0x000fea000383ffff */
.L_x_12798:
[----:B-1----:R-:W-:Y:S01]  /*3ff0*/  HFMA2.MMA R11, -RZ, RZ, 0, 1.847743988037109375e-06 ;  /* 0x0000001fff0b7435 */ /* 0x002fe200000001ff */
[----:B------:R-:W-:Y:S01]  /*4000*/  MOV R13, RZ ;  /* 0x000000ff000d7202 */ /* 0x000fe20000000f00 */
[----:B------:R-:W-:Y:S02]  /*4010*/  IMAD.MOV.U32 R12, RZ, RZ, 0x1 ;  /* 0x00000001ff0c7424 */ /* 0x000fe400078e00ff */
[----:B------:R-:W-:-:S07]  /*4020*/  IMAD.MOV.U32 R15, RZ, RZ, -0x1 ;  /* 0xffffffffff0f7424 */ /* 0x000fce00078e00ff */
[----:B0-----:R-:W-:Y:S05]  /*4030*/  WARPSYNC.COLLECTIVE R15, `(.L_x_12813) ;  /* 0x000000000f087348 */ /* 0x001fea0003c00000 */
[----:B------:R1:W2:Y:S02]  /*4040*/  SHFL.BFLY P6, R14, R13, R12, R11 ;  /* 0x0c00000c0d0e7389 */ /* 0x0002a400000c000b */
[----:B012---:R-:W-:Y:S01]  /*4050*/  ENDCOLLECTIVE ;  /* 0x000000000000791b */ /* 0x007fe20003800000 */
.L_x_12813:
[----:B------:R-:W-:-:S07]  /*4060*/  MOV R3, R14 ;  /* 0x0000000e00037202 */ /* 0x000fce0000000f00 */
[----:B------:R-:W-:Y:S05]  /*4070*/  WARPSYNC.COLLECTIVE R15, `(.L_x_12814) ;  /* 0x000000000f087348 */ /* 0x000fea0003c00000 */
[----:B------:R0:W1:Y:S02]  /*4080*/  SHFL.BFLY P6, R14, R13, R12, R11 ;  /* 0x0c00000c0d0e7389 */ /* 0x00006400000c000b */
[----:B01----:R-:W-:Y:S01]  /*4090*/  ENDCOLLECTIVE ;  /* 0x000000000000791b */ /* 0x003fe20003800000 */
.L_x_12814:
[----:B------:R-:W-:Y:S01]  /*40a0*/  FADD.FTZ R3, RZ, R3 ;  /* 0x00000003ff037221 */ /* 0x000fe20000010000 */
[----:B------:R-:W-:-:S07]  /*40b0*/  IMAD.MOV.U32 R0, RZ, RZ, R14 ;  /* 0x000000ffff007224 */ /* 0x000fce00078e000e */
[----:B------:R-:W-:Y:S05]  /*40c0*/  WARPSYNC.COLLECTIVE R15, `(.L_x_12815) ;  /* 0x000000000f087348 */ /* 0x000fea0003c00000 */
[----:B------:R0:W1:Y:S02]  /*40d0*/  SHFL.BFLY P6, R14, R13, R12, R11 ;  /* 0x0c00000c0d0e7389 */ /* 0x00006400000c000b */
[----:B01----:R-:W-:Y:S01]  /*40e0*/  ENDCOLLECTIVE ;  /* 0x000000000000791b */ /* 0x003fe20003800000 */
.L_x_12815:
[----:B------:R-:W-:Y:S01]  /*40f0*/  FADD.FTZ R0, RZ, R0 ;  /* 0x00000000ff007221 */ /* 0x000fe20000010000 */
[----:B------:R-:W-:-:S07]  /*4100*/  MOV R20, R14 ;  /* 0x0000000e00147202 */ /* 0x000fce0000000f00 */
[----:B------:R-:W-:Y:S05]  /*4110*/  WARPSYNC.COLLECTIVE R15, `(.L_x_12816) ;  /* 0x000000000f087348 */ /* 0x000fea0003c00000 */
[----:B------:R0:W1:Y:S02]  /*4120*/  SHFL.BFLY P6, R14, R13, R12, R11 ;  /* 0x0c00000c0d0e7389 */ /* 0x00006400000c000b */
[----:B01----:R-:W-:Y:S01]  /*4130*/  ENDCOLLECTIVE ;  /* 0x000000000000791b */ /* 0x003fe20003800000 */
.L_x_12816:
[----:B------:R-:W-:Y:S01]  /*4140*/  FADD.FTZ R20, RZ, R20 ;  /* 0x00000014ff147221 */ /* 0x000fe20000010000 */
[----:B------:R-:W-:-:S07]  /*4150*/  IMAD.MOV.U32 R18, RZ, RZ, R14 ;  /* 0x000000ffff127224 */ /* 0x000fce00078e000e */
[----:B------:R-:W-:Y:S05]  /*4160*/  WARPSYNC.COLLECTIVE R15, `(.L_x_12817) ;  /* 0x000000000f087348 */ /* 0x000fea0003c00000 */
[----:B------:R0:W1:Y:S02]  /*4170*/  SHFL.BFLY P6, R14, R13, R12, R11 ;  /* 0x0c00000c0d0e7389 */ /* 0x00006400000c000b */
[----:B01----:R-:W-:Y:S01]  /*4180*/  ENDCOLLECTIVE ;  /* 0x000000000000791b */ /* 0x003fe20003800000 */
.L_x_12817:
[----:B------:R-:W-:Y:S01]  /*4190*/  FADD.FTZ R18, RZ, R18 ;  /* 0x00000012ff127221 */ /* 0x000fe20000010000 */
[----:B------:R-:W-:-:S07]  /*41a0*/  MOV R10, R14 ;  /* 0x0000000e000a7202 */ /* 0x000fce0000000f00 */
[----:B------:R-:W-:Y:S05]  /*41b0*/  WARPSYNC.COLLECTIVE R15, `(.L_x_12818) ;  /* 0x000000000f087348 */ /* 0x000fea0003c00000 */
[----:B------:R0:W1:Y:S02]  /*41c0*/  SHFL.BFLY P6, R14, R13, R12, R11 ;  /* 0x0c00000c0d0e7389 */ /* 0x00006400000c000b */
[----:B01----:R-:W-:Y:S01]  /*41d0*/  ENDCOLLECTIVE ;  /* 0x000000000000791b */ /* 0x003fe20003800000 */
.L_x_12818:
[----:B------:R-:W-:Y:S01]  /*41e0*/  FADD.FTZ R10, RZ, R10 ;  /* 0x0000000aff0a7221 */ /* 0x000fe20000010000 */
[----:B------:R-:W-:-:S07]  /*41f0*/  IMAD.MOV.U32 R16, RZ, RZ, R14 ;  /* 0x000000ffff107224 */ /* 0x000fce00078e000e */
[----:B------:R-:W-:Y:S05]  /*4200*/  WARPSYNC.COLLECTIVE R15, `(.L_x_12819) ;  /* 0x000000000f087348 */ /* 0x000fea0003c00000 */
[----:B------:R0:W1:Y:S02]  /*4210*/  SHFL.BFLY P6, R14, R13, R12, R11 ;  /* 0x0c00000c0d0e7389 */ /* 0x00006400000c000b */
[----:B01----:R-:W-:Y:S01]  /*4220*/  ENDCOLLECTIVE ;  /* 0x000000000000791b */ /* 0x003fe20003800000 */
.L_x_12819:
[----:B------:R-:W-:Y:S01]  /*4230*/  FADD.FTZ R16, RZ, R16 ;  /* 0x00000010ff107221 */ /* 0x000fe20000010000 */
[----:B------:R-:W-:-:S07]  /*4240*/  MOV R19, R14 ;  /* 0x0000000e00137202 */ /* 0x000fce0000000f00 */
[----:B------:R-:W-:Y:S05]  /*4250*/  WARPSYNC.COLLECTIVE R15, `(.L_x_12820) ;  /* 0x000000000f087348 */ /* 0x000fea0003c00000 */
[----:B------:R0:W1:Y:S02]  /*4260*/  SHFL.BFLY P6, R14, R13, R12, R11 ;  /* 0x0c00000c0d0e7389 */ /* 0x00006400000c000b */
[----:B01----:R-:W-:Y:S01]  /*4270*/  ENDCOLLECTIVE ;  /* 0x000000000000791b */ /* 0x003fe20003800000 */
.L_x_12820:
[----:B------:R-:W-:Y:S01]  /*4280*/  FADD.FTZ R19, RZ, R19 ;  /* 0x00000013ff137221 */ /* 0x000fe20000010000 */
[----:B------:R-:W-:-:S07]  /*4290*/  IMAD.MOV.U32 R17, RZ, RZ, R14 ;  /* 0x000000ffff117224 */ /* 0x000fce00078e000e */
[----:B------:R-:W-:Y:S05]  /*42a0*/  WARPSYNC.COLLECTIVE R15, `(.L_x_12821) ;  /* 0x000000000f087348 */ /* 0x000fea0003c00000 */
[----:B------:R0:W1:Y:S02]  /*42b0*/  SHFL.BFLY P6, R14, R13, R12, R11 ;  /* 0x0c00000c0d0e7389 */ /* 0x00006400000c000b */
[----:B01----:R-:W-:Y:S01]  /*42c0*/  ENDCOLLECTIVE ;  /* 0x000000000000791b */ /* 0x003fe20003800000 */
.L_x_12821:
[----:B------:R-:W-:Y:S01]  /*42d0*/  FADD.FTZ R17, RZ, R17 ;  /* 0x00000011ff117221 */ /* 0x000fe20000010000 */
[----:B------:R-:W-:-:S07]  /*42e0*/  MOV R8, R14 ;  /* 0x0000000e00087202 */ /* 0x000fce0000000f00 */
[----:B------:R-:W-:Y:S05]  /*42f0*/  WARPSYNC.COLLECTIVE R15, `(.L_x_12822) ;  /* 0x000000000f087348 */ /* 0x000fea0003c00000 */
[----:B------:R0:W1:Y:S02]  /*4300*/  SHFL.BFLY P6, R14, R13, R12, R11 ;  /* 0x0c00000c0d0e7389 */ /* 0x00006400000c000b */
[----:B01----:R-:W-:Y:S01]  /*4310*/  ENDCOLLECTIVE ;  /* 0x000000000000791b */ /* 0x003fe20003800000 */
.L_x_12822:
[----:B------:R-:W-:Y:S01]  /*4320*/  FADD.FTZ R8, RZ, R8 ;  /* 0x00000008ff087221 */ /* 0x000fe20000010000 */
[----:B------:R-:W-:-:S07]  /*4330*/  IMAD.MOV.U32 R7, RZ, RZ, R14 ;  /* 0x000000ffff077224 */ /* 0x000fce00078e000e */
[----:B------:R-:W-:Y:S05]  /*4340*/  WARPSYNC.COLLECTIVE R15, `(.L_x_12823) ;  /* 0x000000000f087348 */ /* 0x000fea0003c00000 */
[----:B------:R0:W1:Y:S02]  /*4350*/  SHFL.BFLY P6, R14, R13, R12, R11 ;  /* 0x0c00000c0d0e7389 */ /* 0x00006400000c000b */
[----:B01----:R-:W-:Y:S01]  /*4360*/  ENDCOLLECTIVE ;  /* 0x000000000000791b */ /* 0x003fe20003800000 */
.L_x_12823:
[----:B------:R-:W-:Y:S01]  /*4370*/  FADD.FTZ R7, RZ, R7 ;  /* 0x00000007ff077221 */ /* 0x000fe20000010000 */
[----:B------:R-:W-:-:S07]  /*4380*/  MOV R6, R14 ;  /* 0x0000000e00067202 */ /* 0x000fce0000000f00 */
[----:B------:R-:W-:Y:S05]  /*4390*/  WARPSYNC.COLLECTIVE R15, `(.L_x_12824) ;  /* 0x000000000f087348 */ /* 0x000fea0003c00000 */
[----:B------:R0:W1:Y:S02]  /*43a0*/  SHFL.BFLY P6, R14, R13, R12, R11 ;  /* 0x0c00000c0d0e7389 */ /* 0x00006400000c000b */
[----:B01----:R-:W-:Y:S01]  /*43b0*/  ENDCOLLECTIVE ;  /* 0x000000000000791b */ /* 0x003fe20003800000 */
.L_x_12824:
[----:B------:R-:W-:Y:S01]  /*43c0*/  FADD.FTZ R6, RZ, R6 ;  /* 0x00000006ff067221 */ /* 0x000fe20000010000 */
[----:B------:R-:W-:-:S07]  /*43d0*/  IMAD.MOV.U32 R5, RZ, RZ, R14 ;  /* 0x000000ffff057224 */ /* 0x000fce00078e000e */
[----:B------:R-:W-:Y:S05]  /*43e0*/  WARPSYNC.COLLECTIVE R15, `(.L_x_12825) ;  /* 0x000000000f087348 */ /* 0x000fea0003c00000 */
[----:B------:R0:W1:Y:S02]  /*43f0*/  SHFL.BFLY P6, R14, R13, R12, R11 ;  /* 0x0c00000c0d0e7389 */ /* 0x00006400000c000b */
[----:B01----:R-:W-:Y:S01]  /*4400*/  ENDCOLLECTIVE ;  /* 0x000000000000791b */ /* 0x003fe20003800000 */
.L_x_12825:
[----:B------:R-:W-:Y:S01]  /*4410*/  FADD.FTZ R5, RZ, R5 ;  /* 0x00000005ff057221 */ /* 0x000fe20000010000 */
[----:B------:R-:W-:-:S07]  /*4420*/  MOV R4, R14 ;  /* 0x0000000e00047202 */ /* 0x000fce0000000f00 */
[----:B------:R-:W-:Y:S05]  /*4430*/  WARPSYNC.COLLECTIVE R15, `(.L_x_12826) ;  /* 0x000000000f087348 */ /* 0x000fea0003c00000 */
[----:B------:R0:W1:Y:S02]  /*4440*/  SHFL.BFLY P6, R14, R13, R12, R11 ;  /* 0x0c00000c0d0e7389 */ /* 0x00006400000c000b */
[----:B01----:R-:W-:Y:S01]  /*4450*/  ENDCOLLECTIVE ;  /* 0x000000000000791b */ /* 0x003fe20003800000 */
.L_x_12826:
[----:B------:R-:W-:Y:S01]  /*4460*/  FADD.FTZ R4, RZ, R4 ;  /* 0x00000004ff047221 */ /* 0x000fe20000010000 */
[----:B------:R-:W-:-:S07]  /*4470*/  IMAD.MOV.U32 R2, RZ, RZ, R14 ;  /* 0x000000ffff027224 */ /* 0x000fce00078e000e */
[----:B------:R-:W-:Y:S05]  /*4480*/  WARPSYNC.COLLECTIVE R15, `(.L_x_12827) ;  /* 0x000000000f087348 */ /* 0x000fea0003c00000 */
[----:B------:R0:W1:Y:S02]  /*4490*/  SHFL.BFLY P6, R14, R13, R12, R11 ;  /* 0x0c00000c0d0e7389 */ /* 0x00006400000c000b */
[----:B01----:R-:W-:Y:S01]  /*44a0*/  ENDCOLLECTIVE ;  /* 0x000000000000791b */ /* 0x003fe20003800000 */
.L_x_12827:
[----:B------:R-:W-:Y:S01]  /*44b0*/  FADD.FTZ R2, RZ, R2 ;  /* 0x00000002ff027221 */ /* 0x000fe20000010000 */
[----:B------:R-:W-:-:S07]  /*44c0*/  MOV R9, R14 ;  /* 0x0000000e00097202 */ /* 0x000fce0000000f00 */
[----:B------:R-:W-:Y:S05]  /*44d0*/  WARPSYNC.COLLECTIVE R15, `(.L_x_12828) ;  /* 0x000000000f087348 */ /* 0x000fea0003c00000 */
[----:B------:R0:W1:Y:S02]  /*44e0*/  SHFL.BFLY P6, R14, R13, R12, R11 ;  /* 0x0c00000c0d0e7389 */ /* 0x00006400000c000b */
[----:B01----:R-:W-:Y:S01]  /*44f0*/  ENDCOLLECTIVE ;  /* 0x000000000000791b */ /* 0x003fe20003800000 */
.L_x_12828:
[----:B------:R-:W-:Y:S01]  /*4500*/  FADD.FTZ R9, RZ, R9 ;  /* 0x00000009ff097221 */ /* 0x000fe20000010000 */
[----:B------:R-:W-:Y:S06]  /*4510*/  BRA `(.L_x_12829) ;  /* 0xffffffe400a47947 */ /* 0x000fec000383ffff */
.L_x_12830:
        /* <DEDUP_REMOVED lines=14> */
.L_x_28269:


//--------------------- .text._ZN4vllm25paged_attention_v1_kernelIthLi192ELi16ELi128ELNS_18Fp8KVCacheDataTypeE1ELb1EEEvPT_PKS2_PKT0_S8_ifPKiSA_iPKfiiiSC_SC_iiiii --------------------------
	.section	.text._ZN4vllm25paged_attention_v1_kernelIthLi192ELi16ELi128ELNS_18Fp8KVCacheDataTypeE1ELb1EEEvPT_PKS2_PKT0_S8_ifPKiSA_iPKfiiiSC_SC_iiiii,"ax",@progbits
	.align	128
        .global         _ZN4vllm25paged_attention_v1_kernelIthLi192ELi16ELi128ELNS_18Fp8KVCacheDataTypeE1ELb1EEEvPT_PKS2_PKT0_S8_ifPKiSA_iPKfiiiSC_SC_iiiii
        .type           _ZN4vllm25paged_attention_v1_kernelIthLi192ELi16ELi128ELNS_18Fp8KVCacheDataTypeE1ELb1EEEvPT_PKS2_PKT0_S8_ifPKiSA_iPKfiiiSC_SC_iiiii,@function
        .size           _ZN4vllm25paged_attention_v1_kernelIthLi192ELi16ELi128ELNS_18Fp8KVCacheDataTypeE1ELb1EEEvPT_PKS2_PKT0_S8_ifPKiSA_iPKfiiiSC_SC_iiiii,(.L_x_28270 - _ZN4vllm25paged_attention_v1_kernelIthLi192ELi16ELi128ELNS_18Fp8KVCacheDataTypeE1ELb1EEEvPT_PKS2_PKT0_S8_ifPKiSA_iPKfiiiSC_SC_iiiii)
        .other          _ZN4vllm25paged_attention_v1_kernelIthLi192ELi16ELi128ELNS_18Fp8KVCacheDataTypeE1ELb1EEEvPT_PKS2_PKT0_S8_ifPKiSA_iPKfiiiSC_SC_iiiii,@"STO_CUDA_ENTRY STV_DEFAULT"
_ZN4vllm25paged_attention_v1_kernelIthLi192ELi16ELi128ELNS_18Fp8KVCacheDataTypeE1ELb1EEEvPT_PKS2_PKT0_S8_ifPKiSA_iPKfiiiSC_SC_iiiii:
.text._ZN4vllm25paged_attention_v1_kernelIthLi192ELi16ELi128ELNS_18Fp8KVCacheDataTypeE1ELb1EEEvPT_PKS2_PKT0_S8_ifPKiSA_iPKfiiiSC_SC_iiiii:
        /* <DEDUP_REMOVED lines=107> */
.L_x_12831:
[----:B------:R-:W-:Y:S02]  /*06b0*/  ULDC UR4, c[0x0][0x278] ;  /* 0x00009e0000047ab9 */ /* 0x000fe40000000800 */
[----:B------:R-:W-:-:S04]  /*06c0*/  IMAD R2, R17, UR4, R24 ;  /* 0x0000000411027c24 */ /* 0x000fc8000f8e0218 */
[----:B------:R-:W-:-:S07]  /*06d0*/  IMAD R7, R2, R7, RZ ;  /* 0x0000000702077224 */ /* 0x000fce00078e02ff */
.L_x_12832:
        /* <DEDUP_REMOVED lines=27> */
.L_x_12836:
        /* <DEDUP_REMOVED lines=41> */
.L_x_12834:
[----:B------:R-:W-:Y:S05]  /*0b20*/  BSYNC B7 ;  /* 0x0000000000077941 */ /* 0x000fea0003800000 */
.L_x_12833:
        /* <DEDUP_REMOVED lines=11> */
.L_x_12876:
        /* <DEDUP_REMOVED lines=40> */
.L_x_12842:
        /* <DEDUP_REMOVED lines=11> */
.L_x_12841:
[----:B------:R-:W-:Y:S05]  /*0f10*/  BSYNC B1 ;  /* 0x0000000000017941 */ /* 0x000fea0003800000 */
.L_x_12840:
        /* <DEDUP_REMOVED lines=14> */
.L_x_12845:
        /* <DEDUP_REMOVED lines=100> */
.L_x_12844:
[----:B------:R-:W-:Y:S05]  /*1640*/  BSYNC B1 ;  /* 0x0000000000017941 */ /* 0x000fea0003800000 */
.L_x_12843:
        /* <DEDUP_REMOVED lines=55> */
.L_x_12847:
[----:B------:R-:W-:Y:S05]  /*19c0*/  BSYNC B1 ;  /* 0x0000000000017941 */ /* 0x000fea0003800000 */
.L_x_12846:
        /* <DEDUP_REMOVED lines=26> */
.L_x_12839:
[----:B------:R-:W-:Y:S05]  /*1b70*/  BSYNC B0 ;  /* 0x0000000000007941 */ /* 0x000fea0003800000 */
.L_x_12838:
        /* <DEDUP_REMOVED lines=48> */
.L_x_12852:
        /* <DEDUP_REMOVED lines=8> */
.L_x_12851:
[----:B------:R-:W-:Y:S05]  /*1f00*/  BSYNC B1 ;  /* 0x0000000000017941 */ /* 0x000fea0003800000 */
.L_x_12850:
        /* <DEDUP_REMOVED lines=14> */
.L_x_12855:
        /* <DEDUP_REMOVED lines=52> */
.L_x_12854:
[----:B------:R-:W-:Y:S05]  /*2330*/  BSYNC B1 ;  /* 0x0000000000017941 */ /* 0x000fea0003800000 */
.L_x_12853:
        /* <DEDUP_REMOVED lines=31> */
.L_x_12857:
[----:B------:R-:W-:Y:S05]  /*2530*/  BSYNC B1 ;  /* 0x0000000000017941 */ /* 0x000fea0003800000 */
.L_x_12856:
        /* <DEDUP_REMOVED lines=14> */
.L_x_12849:
[----:B------:R-:W-:Y:S05]  /*2620*/  BSYNC B0 ;  /* 0x0000000000007941 */ /* 0x000fea0003800000 */
.L_x_12848:
        /* <DEDUP_REMOVED lines=28> */
.L_x_12861:
        /* <DEDUP_REMOVED lines=32> */
.L_x_12859:
[----:B------:R-:W-:Y:S05]  /*29f0*/  BSYNC B6 ;  /* 0x0000000000067941 */ /* 0x000fea0003800000 */
.L_x_12858:
        /* <DEDUP_REMOVED lines=21> */
.L_x_12889:
        /* <DEDUP_REMOVED lines=36> */
.L_x_12864:
[----:B------:R-:W-:Y:S05]  /*2d90*/  BSYNC B0 ;  /* 0x0000000000007941 */ /* 0x000fea0003800000 */
.L_x_12863:
        /* <DEDUP_REMOVED lines=27> */
.L_x_12866:
[----:B------:R-:W-:Y:S05]  /*2f50*/  BSYNC B0 ;  /* 0x0000000000007941 */ /* 0x000fea0003800000 */
.L_x_12865:
        /* <DEDUP_REMOVED lines=15> */
.L_x_12868:
[----:B------:R-:W-:Y:S05]  /*3050*/  BSYNC B0 ;  /* 0x0000000000007941 */ /* 0x000fea0003800000 */
.L_x_12867:
        /* <DEDUP_REMOVED lines=27> */
.L_x_12870:
[----:B------:R-:W-:Y:S05]  /*3210*/  BSYNC B0 ;  /* 0x0000000000007941 */ /* 0x000fea0003800000 */
.L_x_12869:
        /* <DEDUP_REMOVED lines=101> */
.L_x_12835:
        /* <DEDUP_REMOVED lines=16> */
.L_x_12860:
        /* <DEDUP_REMOVED lines=16> */
.L_x_12871:
[----:B------:R-:W-:Y:S05]  /*3a70*/  EXIT ;  /* 0x000000000000794d */ /* 0x000fea0003800000 */
.L_x_12837:
[----:B------:R-:W-:Y:S01]  /*3a80*/  MOV R12, 0x10 ;  /* 0x00000010000c7802 */ /* 0x000fe20000000f00 */
[----:B------:R-:W-:Y:S01]  /*3a90*/  IMAD.MOV.U32 R11, RZ, RZ, 0x1f ;  /* 0x0000001fff0b7424 */ /* 0x000fe200078e00ff */
[----:B------:R-:W-:Y:S01]  /*3aa0*/  MOV R15, 0xffffffff ;  /* 0xffffffff000f7802 */ /* 0x000fe20000000f00 */
[----:B------:R-:W-:-:S07]  /*3ab0*/  IMAD.MOV.U32 R2, RZ, RZ, -0x800001 ;  /* 0xff7fffffff027424 */ /* 0x000fce00078e00ff */
[----:B------:R-:W-:Y:S05]  /*3ac0*/  WARPSYNC.COLLECTIVE R15, `(.L_x_12872) ;  /* 0x000000000f087348 */ /* 0x000fea0003c00000 */
[----:B------:R0:W1:Y:S02]  /*3ad0*/  SHFL.BFLY P6, R14, R13, R12, R11 ;  /* 0x0c00000c0d0e7389 */ /* 0x00006400000c000b */
[----:B01----:R-:W-:Y:S01]  /*3ae0*/  ENDCOLLECTIVE ;  /* 0x000000000000791b */ /* 0x003fe20003800000 */
.L_x_12872:
[----:B------:R-:W-:Y:S01]  /*3af0*/  HFMA2.MMA R12, -RZ, RZ, 0, 4.76837158203125e-07 ;  /* 0x00000008ff0c7435 */ /* 0x000fe200000001ff */
[----:B------:R-:W-:-:S05]  /*3b00*/  FMNMX.FTZ R0, R14, -3.40282346638528859812e+38, !PT ;  /* 0xff7fffff0e007809 */ /* 0x000fca0007810000 */
[----:B------:R-:W-:-:S07]  /*3b10*/  IMAD.MOV.U32 R13, RZ, RZ, R0 ;  /* 0x000000ffff0d7224 */ /* 0x000fce00078e0000 */
[----:B------:R-:W-:Y:S05]  /*3b20*/  WARPSYNC.COLLECTIVE R15, `(.L_x_12873) ;  /* 0x000000000f087348 */ /* 0x000fea0003c00000 */
[----:B------:R0:W1:Y:S02]  /*3b30*/  SHFL.BFLY P6, R14, R13, R12, R11 ;  /* 0x0c00000c0d0e7389 */ /* 0x00006400000c000b */
[----:B01----:R-:W-:Y:S01]  /*3b40*/  ENDCOLLECTIVE ;  /* 0x000000000000791b */ /* 0x003fe20003800000 */
.L_x_12873:
[----:B------:R-:W-:Y:S02]  /*3b50*/  MOV R12, 0x4 ;  /* 0x00000004000c7802 */ /* 0x000fe40000000f00 */
[----:B------:R-:W-:-:S05]  /*3b60*/  FMNMX.FTZ R3, R0, R14, !PT ;  /* 0x0000000e00037209 */ /* 0x000fca0007810000 */
[----:B------:R-:W-:-:S07]  /*3b70*/  IMAD.MOV.U32 R13, RZ, RZ, R3 ;  /* 0x000000ffff0d7224 */ /* 0x000fce00078e0003 */
[----:B------:R-:W-:Y:S05]  /*3b80*/  WARPSYNC.COLLECTIVE R15, `(.L_x_12874) ;  /* 0x000000000f087348 */ /* 0x000fea0003c00000 */
[----:B------:R0:W1:Y:S02]  /*3b90*/  SHFL.BFLY P6, R14, R13, R12, R11 ;  /* 0x0c00000c0d0e7389 */ /* 0x00006400000c000b */
[----:B01----:R-:W-:Y:S01]  /*3ba0*/  ENDCOLLECTIVE ;  /* 0x000000000000791b */ /* 0x003fe20003800000 */
.L_x_12874:
[----:B------:R-:W-:Y:S01]  /*3bb0*/  HFMA2.MMA R12, -RZ, RZ, 0, 1.1920928955078125e-07 ;  /* 0x00000002ff0c7435 */ /* 0x000fe200000001ff */
[----:B------:R-:W-:-:S05]  /*3bc0*/  FMNMX.FTZ R4, R3, R14, !PT ;  /* 0x0000000e03047209 */ /* 0x000fca0007810000 */
[----:B------:R-:W-:-:S07]  /*3bd0*/  IMAD.MOV.U32 R13, RZ, RZ, R4 ;  /* 0x000000ffff0d7224 */ /* 0x000fce00078e0004 */
[----:B------:R-:W-:Y:S05]  /*3be0*/  WARPSYNC.COLLECTIVE R15, `(.L_x_12875) ;  /* 0x000000000f087348 */ /* 0x000fea0003c00000 */
[----:B------:R0:W1:Y:S02]  /*3bf0*/  SHFL.BFLY P6, R14, R13, R12, R11 ;  /* 0x0c00000c0d0e7389 */ /* 0x00006400000c000b */
[----:B01----:R-:W-:Y:S01]  /*3c00*/  ENDCOLLECTIVE ;  /* 0x000000000000791b */ /* 0x003fe20003800000 */
.L_x_12875:
[----:B------:R-:W-:Y:S05]  /*3c10*/  BRA `(.L_x_12876) ;  /* 0xffffffcc00f07947 */ /* 0x000fea000383ffff */
.L_x_12862:
[----:B-1----:R-:W-:Y:S01]  /*3c20*/  HFMA2.MMA R11, -RZ, RZ, 0, 1.847743988037109375e-06 ;  /* 0x0000001fff0b7435 */ /* 0x002fe200000001ff */
[----:B------:R-:W-:Y:S01]  /*3c30*/  MOV R13, RZ ;  /* 0x000000ff000d7202 */ /* 0x000fe20000000f00 */
[----:B------:R-:W-:Y:S02]  /*3c40*/  IMAD.MOV.U32 R12, RZ, RZ, 0x1 ;  /* 0x00000001ff0c7424 */ /* 0x000fe400078e00ff */
[----:B------:R-:W-:-:S07]  /*3c50*/  IMAD.MOV.U32 R15, RZ, RZ, -0x1 ;  /* 0xffffffffff0f7424 */ /* 0x000fce00078e00ff */
[----:B0-----:R-:W-:Y:S05]  /*3c60*/  WARPSYNC.COLLECTIVE R15, `(.L_x_12877) ;  /* 0x000000000f087348 */ /* 0x001fea0003c00000 */
[----:B------:R1:W2:Y:S02]  /*3c70*/  SHFL.BFLY P6, R14, R13, R12, R11 ;  /* 0x0c00000c0d0e7389 */ /* 0x0002a400000c000b */
[----:B012---:R-:W-:Y:S01]  /*3c80*/  ENDCOLLECTIVE ;  /* 0x000000000000791b */ /* 0x007fe20003800000 */
.L_x_12877:
[----:B------:R-:W-:-:S07]  /*3c90*/  MOV R6, R14 ;  /* 0x0000000e00067202 */ /* 0x000fce0000000f00 */
[----:B------:R-:W-:Y:S05]  /*3ca0*/  WARPSYNC.COLLECTIVE R15, `(.L_x_12878) ;  /* 0x000000000f087348 */ /* 0x000fea0003c00000 */
[----:B------:R0:W1:Y:S02]  /*3cb0*/  SHFL.BFLY P6, R14, R13, R12, R11 ;  /* 0x0c00000c0d0e7389 */ /* 0x00006400000c000b */
[----:B01----:R-:W-:Y:S01]  /*3cc0*/  ENDCOLLECTIVE ;  /* 0x000000000000791b */ /* 0x003fe20003800000 */
.L_x_12878:
[----:B------:R-:W-:Y:S01]  /*3cd0*/  FADD.FTZ R6, RZ, R6 ;  /* 0x00000006ff067221 */ /* 0x000fe20000010000 */
[----:B------:R-:W-:-:S07]  /*3ce0*/  IMAD.MOV.U32 R7, RZ, RZ, R14 ;  /* 0x000000ffff077224 */ /* 0x000fce00078e000e */
[----:B------:R-:W-:Y:S05]  /*3cf0*/  WARPSYNC.COLLECTIVE R15, `(.L_x_12879) ;  /* 0x000000000f087348 */ /* 0x000fea0003c00000 */
[----:B------:R0:W1:Y:S02]  /*3d00*/  SHFL.BFLY P6, R14, R13, R12, R11 ;  /* 0x0c00000c0d0e7389 */ /* 0x00006400000c000b */
[----:B01----:R-:W-:Y:S01]  /*3d10*/  ENDCOLLECTIVE ;  /* 0x000000000000791b */ /* 0x003fe20003800000 */
.L_x_12879:
[----:B------:R-:W-:Y:S01]  /*3d20*/  FADD.FTZ R7, RZ, R7 ;  /* 0x00000007ff077221 */ /* 0x000fe20000010000 */
[----:B------:R-:W-:-:S07]  /*3d30*/  MOV R2, R14 ;  /* 0x0000000e00027202 */ /* 0x000fce0000000f00 */
[----:B------:R-:W-:Y:S05]  /*3d40*/  WARPSYNC.COLLECTIVE R15, `(.L_x_12880) ;  /* 0x000000000f087348 */ /* 0x000fea0003c00000 */
[----:B------:R0:W1:Y:S02]  /*3d50*/  SHFL.BFLY P6, R14, R13, R12, R11 ;  /* 0x0c00000c0d0e7389 */ /* 0x00006400000c000b */
[----:B01----:R-:W-:Y:S01]  /*3d60*/  ENDCOLLECTIVE ;  /* 0x000000000000791b */ /* 0x003fe20003800000 */
.L_x_12880:
[----:B------:R-:W-:Y:S01]  /*3d70*/  FADD.FTZ R2, RZ, R2 ;  /* 0x00000002ff027221 */ /* 0x000fe20000010000 */
[----:B------:R-:W-:-:S07]  /*3d80*/  IMAD.MOV.U32 R3, RZ, RZ, R14 ;  /* 0x000000ffff037224 */ /* 0x000fce00078e000e */
[----:B------:R-:W-:Y:S05]  /*3d90*/  WARPSYNC.COLLECTIVE R15, `(.L_x_12881) ;  /* 0x000000000f087348 */ /* 0x000fea0003c00000 */
[----:B------:R0:W1:Y:S02]  /*3da0*/  SHFL.BFLY P6, R14, R13, R12, R11 ;  /* 0x0c00000c0d0e7389 */ /* 0x00006400000c000b */
[----:B01----:R-:W-:Y:S01]  /*3db0*/  ENDCOLLECTIVE ;  /* 0x000000000000791b */ /* 0x003fe20003800000 */
.L_x_12881:
[----:B------:R-:W-:Y:S01]  /*3dc0*/  FADD.FTZ R3, RZ, R3 ;  /* 0x00000003ff037221 */ /* 0x000fe20000010000 */
[----:B------:R-:W-:-:S07]  /*3dd0*/  MOV R0, R14 ;  /* 0x0000000e00007202 */ /* 0x000fce0000000f00 */
[----:B------:R-:W-:Y:S05]  /*3de0*/  WARPSYNC.COLLECTIVE R15, `(.L_x_12882) ;  /* 0x000000000f087348 */ /* 0x000fea0003c00000 */
[----:B------:R0:W1:Y:S02]  /*3df0*/  SHFL.BFLY P6, R14, R13, R12, R11 ;  /* 0x0c00000c0d0e7389 */ /* 0x00006400000c000b */
[----:B01----:R-:W-:Y:S01]  /*3e00*/  ENDCOLLECTIVE ;  /* 0x000000000000791b */ /* 0x003fe20003800000 */
.L_x_12882:
[----:B------:R-:W-:Y:S01]  /*3e10*/  FADD.FTZ R0, RZ, R0 ;  /* 0x00000000ff007221 */ /* 0x000fe20000010000 */
[----:B------:R-:W-:-:S07]  /*3e20*/  IMAD.MOV.U32 R5, RZ, RZ, R14 ;  /* 0x000000ffff057224 */ /* 0x000fce00078e000e */
[----:B------:R-:W-:Y:S05]  /*3e30*/  WARPSYNC.COLLECTIVE R15, `(.L_x_12883) ;  /* 0x000000000f087348 */ /* 0x000fea0003c00000 */
[----:B------:R0:W1:Y:S02]  /*3e40*/  SHFL.BFLY P6, R14, R13, R12, R11 ;  /* 0x0c00000c0d0e7389 */ /* 0x00006400000c000b */
[----:B01----:R-:W-:Y:S01]  /*3e50*/  ENDCOLLECTIVE ;  /* 0x000000000000791b */ /* 0x003fe20003800000 */
.L_x_12883:
[----:B------:R-:W-:Y:S01]  /*3e60*/  FADD.FTZ R25, RZ, R5 ;  /* 0x00000005ff197221 */ /* 0x000fe20000010000 */
[----:B------:R-:W-:-:S07]  /*3e70*/  MOV R8, R14 ;  /* 0x0000000e00087202 */ /* 0x000fce0000000f00 */
[----:B------:R-:W-:Y:S05]  /*3e80*/  WARPSYNC.COLLECTIVE R15, `(.L_x_12884) ;  /* 0x000000000f087348 */ /* 0x000fea0003c00000 */
[----:B------:R0:W1:Y:S02]  /*3e90*/  SHFL.BFLY P6, R14, R13, R12, R11 ;  /* 0x0c00000c0d0e7389 */ /* 0x00006400000c000b */
[----:B01----:R-:W-:Y:S01]  /*3ea0*/  ENDCOLLECTIVE ;  /* 0x000000000000791b */ /* 0x003fe20003800000 */
.L_x_12884:
[----:B------:R-:W-:Y:S01]  /*3eb0*/  FADD.FTZ R22, RZ, R8 ;  /* 0x00000008ff167221 */ /* 0x000fe20000010000 */
[----:B------:R-:W-:-:S07]  /*3ec0*/  IMAD.MOV.U32 R9, RZ, RZ, R14 ;  /* 0x000000ffff097224 */ /* 0x000fce00078e000e */
[----:B------:R-:W-:Y:S05]  /*3ed0*/  WARPSYNC.COLLECTIVE R15, `(.L_x_12885) ;  /* 0x000000000f087348 */ /* 0x000fea0003c00000 */
[----:B------:R0:W1:Y:S02]  /*3ee0*/  SHFL.BFLY P6, R14, R13, R12, R11 ;  /* 0x0c00000c0d0e7389 */ /* 0x00006400000c000b */
[----:B01----:R-:W-:Y:S01]  /*3ef0*/  ENDCOLLECTIVE ;  /* 0x000000000000791b */ /* 0x003fe20003800000 */
.L_x_12885:
[----:B------:R-:W-:Y:S01]  /*3f00*/  FADD.FTZ R23, RZ, R9 ;  /* 0x00000009ff177221 */ /* 0x000fe20000010000 */
[----:B------:R-:W-:-:S07]  /*3f10*/  MOV R10, R14 ;  /* 0x0000000e000a7202 */ /* 0x000fce0000000f00 */
[----:B------:R-:W-:Y:S05]  /*3f20*/  WARPSYNC.COLLECTIVE R15, `(.L_x_12886) ;  /* 0x000000000f087348 */ /* 0x000fea0003c00000 */
[----:B------:R0:W1:Y:S02]  /*3f30*/  SHFL.BFLY P6, R14, R13, R12, R11 ;  /* 0x0c00000c0d0e7389 */ /* 0x00006400000c000b */
[----:B01----:R-:W-:Y:S01]  /*3f40*/  ENDCOLLECTIVE ;  /* 0x000000000000791b */ /* 0x003fe20003800000 */
.L_x_12886:
[----:B------:R-:W-:Y:S01]  /*3f50*/  FADD.FTZ R20, RZ, R10 ;  /* 0x0000000aff147221 */ /* 0x000fe20000010000 */
[----:B------:R-:W-:-:S07]  /*3f60*/  IMAD.MOV.U32 R16, RZ, RZ, R14 ;  /* 0x000000ffff107224 */ /* 0x000fce00078e000e */
[----:B------:R-:W-:Y:S05]  /*3f70*/  WARPSYNC.COLLECTIVE R15, `(.L_x_12887) ;  /* 0x000000000f087348 */ /* 0x000fea0003c00000 */
[----:B------:R0:W1:Y:S02]  /*3f80*/  SHFL.BFLY P6, R14, R13, R12, R11 ;  /* 0x0c00000c0d0e7389 */ /* 0x00006400000c000b */
[----:B01----:R-:W-:Y:S01]  /*3f90*/  ENDCOLLECTIVE ;  /* 0x000000000000791b */ /* 0x003fe20003800000 */
.L_x_12887:
[----:B------:R-:W-:Y:S01]  /*3fa0*/  FADD.FTZ R21, RZ, R16 ;  /* 0x00000010ff157221 */ /* 0x000fe20000010000 */
[----:B------:R-:W-:-:S07]  /*3fb0*/  MOV R4, R14 ;  /* 0x0000000e00047202 */ /* 0x000fce0000000f00 */
[----:B------:R-:W-:Y:S05]  /*3fc0*/  WARPSYNC.COLLECTIVE R15, `(.L_x_12888) ;  /* 0x000000000f087348 */ /* 0x000fea0003c00000 */
[----:B------:R0:W1:Y:S02]  /*3fd0*/  SHFL.BFLY P6, R14, R13, R12, R11 ;  /* 0x0c00000c0d0e7389 */ /* 0x00006400000c000b */
[----:B01----:R-:W-:Y:S01]  /*3fe0*/  ENDCOLLECTIVE ;  /* 0x000000000000791b */ /* 0x003fe20003800000 */
.L_x_12888:
[----:B------:R-:W-:Y:S01]  /*3ff0*/  FADD.FTZ R4, RZ, R4 ;  /* 0x00000004ff047221 */ /* 0x000fe20000010000 */
[----:B------:R-:W-:Y:S06]  /*4000*/  BRA `(.L_x_12889) ;  /* 0xffffffe800d07947 */ /* 0x000fec000383ffff */
.L_x_12890:
        /* <DEDUP_REMOVED lines=15> */
.L_x_28270:


//--------------------- .text._ZN4vllm25paged_attention_v1_kernelIthLi128ELi16ELi128ELNS_18Fp8KVCacheDataTypeE1ELb1EEEvPT_PKS2_PKT0_S8_ifPKiSA_iPKfiiiSC_SC_iiiii --------------------------
	.section	.text._ZN4vllm25paged_attention_v1_kernelIthLi128ELi16ELi128ELNS_18Fp8KVCacheDataTypeE1ELb1EEEvPT_PKS2_PKT0_S8_ifPKiSA_iPKfiiiSC_SC_iiiii,"ax",@progbits
	.align	128
        .global         _ZN4vllm25paged_attention_v1_kernelIthLi128ELi16ELi128ELNS_18Fp8KVCacheDataTypeE1ELb1EEEvPT_PKS2_PKT0_S8_ifPKiSA_iPKfiiiSC_SC_iiiii
        .type           _ZN4vllm25paged_attention_v1_kernelIthLi128ELi16ELi128ELNS_18Fp8KVCacheDataTypeE1ELb1EEEvPT_PKS2_PKT0_S8_ifPKiSA_iPKfiiiSC_SC_iiiii,@function
        .size           _ZN4vllm25paged_attention_v1_kernelIthLi128ELi16ELi128ELNS_18Fp8KVCacheDataTypeE1ELb1EEEvPT_PKS2_PKT0_S8_ifPKiSA_iPKfiiiSC_SC_iiiii,(.L_x_28271 - _ZN4vllm25paged_attention_v1_kernelIthLi128ELi16ELi128ELNS_18Fp8KVCacheDataTypeE1ELb1EEEvPT_PKS2_PKT0_S8_ifPKiSA_iPKfiiiSC_SC_iiiii)
        .other          _ZN4vllm25paged_attention_v1_kernelIthLi128ELi16ELi128ELNS_18Fp8KVCacheDataTypeE1ELb1EEEvPT_PKS2_PKT0_S8_ifPKiSA_iPKfiiiSC_SC_iiiii,@"STO_CUDA_ENTRY STV_DEFAULT"
_ZN4vllm25paged_attention_v1_kernelIthLi128ELi16ELi128ELNS_18Fp8KVCacheDataTypeE1ELb1EEEvPT_PKS2_PKT0_S8_ifPKiSA_iPKfiiiSC_SC_iiiii:
.text._ZN4vllm25paged_attention_v1_kernelIthLi128ELi16ELi128ELNS_18Fp8KVCacheDataTypeE1ELb1EEEvPT_PKS2_PKT0_S8_ifPKiSA_iPKfiiiSC_SC_iiiii:
        /* <DEDUP_REMOVED lines=104> */
.L_x_12891:
[----:B------:R-:W-:Y:S02]  /*0680*/  ULDC UR4, c[0x0][0x278] ;  /* 0x00009e0000047ab9 */ /* 0x000fe40000000800 */
[----:B------:R-:W-:-:S04]  /*0690*/  IMAD R2, R8, UR4, R9 ;  /* 0x0000000408027c24 */ /* 0x000fc8000f8e0209 */
[----:B------:R-:W-:-:S07]  /*06a0*/  IMAD R20, R2, R11, RZ ;  /* 0x0000000b02147224 */ /* 0x000fce00078e02ff */
.L_x_12892:
        /* <DEDUP_REMOVED lines=27> */
.L_x_12896:
        /* <DEDUP_REMOVED lines=41> */
.L_x_12894:
[----:B------:R-:W-:Y:S05]  /*0af0*/  BSYNC B7 ;  /* 0x0000000000077941 */ /* 0x000fea0003800000 */
.L_x_12893:
        /* <DEDUP_REMOVED lines=11> */
.L_x_12932:
        /* <DEDUP_REMOVED lines=40> */
.L_x_12902:
        /* <DEDUP_REMOVED lines=11> */
.L_x_12901:
[----:B------:R-:W-:Y:S05]  /*0ee0*/  BSYNC B1 ;  /* 0x0000000000017941 */ /* 0x000fea0003800000 */
.L_x_12900:
        /* <DEDUP_REMOVED lines=14> */
.L_x_12905:
        /* <DEDUP_REMOVED lines=100> */
.L_x_12904:
[----:B------:R-:W-:Y:S05]  /*1610*/  BSYNC B1 ;  /* 0x0000000000017941 */ /* 0x000fea0003800000 */
.L_x_12903:
        /* <DEDUP_REMOVED lines=55> */
.L_x_12907:
[----:B------:R-:W-:Y:S05]  /*1990*/  BSYNC B1 ;  /* 0x0000000000017941 */ /* 0x000fea0003800000 */
.L_x_12906:
        /* <DEDUP_REMOVED lines=26> */
.L_x_12899:
[----:B------:R-:W-:Y:S05]  /*1b40*/  BSYNC B0 ;  /* 0x0000000000007941 */ /* 0x000fea0003800000 */
.L_x_12898:
        /* <DEDUP_REMOVED lines=48> */
.L_x_12912:
        /* <DEDUP_REMOVED lines=8> */
.L_x_12911:
[----:B------:R-:W-:Y:S05]  /*1ed0*/  BSYNC B1 ;  /* 0x0000000000017941 */ /* 0x000fea0003800000 */
.L_x_12910:
        /* <DEDUP_REMOVED lines=14> */
.L_x_12915:
        /* <DEDUP_REMOVED lines=52> */
.L_x_12914:
[----:B------:R-:W-:Y:S05]  /*2300*/  BSYNC B1 ;  /* 0x0000000000017941 */ /* 0x000fea0003800000 */
.L_x_12913:
        /* <DEDUP_REMOVED lines=31> */
.L_x_12917:
[----:B------:R-:W-:Y:S05]  /*2500*/  BSYNC B1 ;  /* 0x0000000000017941 */ /* 0x000fea0003800000 */
.L_x_12916:
        /* <DEDUP_REMOVED lines=14> */
.L_x_12909:
[----:B------:R-:W-:Y:S05]  /*25f0*/  BSYNC B0 ;  /* 0x0000000000007941 */ /* 0x000fea0003800000 */
.L_x_12908:
        /* <DEDUP_REMOVED lines=28> */
.L_x_12921:
        /* <DEDUP_REMOVED lines=32> */
.L_x_12919:
[----:B------:R-:W-:Y:S05]  /*29c0*/  BSYNC B6 ;  /* 0x0000000000067941 */ /* 0x000fea0003800000 */
.L_x_12918:
        /* <DEDUP_REMOVED lines=15> */
.L_x_12941:
        /* <DEDUP_REMOVED lines=48> */
.L_x_12924:
[----:B------:R-:W-:Y:S05]  /*2dc0*/  BSYNC B0 ;  /* 0x0000000000007941 */ /* 0x000fea0003800000 */
.L_x_12923:
        /* <DEDUP_REMOVED lines=28> */
.L_x_12926:
[----:B------:R-:W-:Y:S05]  /*2f90*/  BSYNC B0 ;  /* 0x0000000000007941 */ /* 0x000fea0003800000 */
.L_x_12925:
        /* <DEDUP_REMOVED lines=73> */
.L_x_12895:
        /* <DEDUP_REMOVED lines=16> */
.L_x_12920:
        /* <DEDUP_REMOVED lines=16> */
.L_x_12927:
[----:B------:R-:W-:Y:S05]  /*3630*/  EXIT ;  /* 0x000000000000794d */ /* 0x000fea0003800000 */
.L_x_12897:
[----:B------:R-:W-:Y:S01]  /*3640*/  MOV R12, 0x10 ;  /* 0x00000010000c7802 */ /* 0x000fe20000000f00 */
[----:B------:R-:W-:Y:S01]  /*3650*/  IMAD.MOV.U32 R11, RZ, RZ, 0x1f ;  /* 0x0000001fff0b7424 */ /* 0x000fe200078e00ff */
[----:B------:R-:W-:Y:S01]  /*3660*/  MOV R15, 0xffffffff ;  /* 0xffffffff000f7802 */ /* 0x000fe20000000f00 */
[----:B------:R-:W-:-:S07]  /*3670*/  IMAD.MOV.U32 R2, RZ, RZ, -0x800001 ;  /* 0xff7fffffff027424 */ /* 0x000fce00078e00ff */
[----:B------:R-:W-:Y:S05]  /*3680*/  WARPSYNC.COLLECTIVE R15, `(.L_x_12928) ;  /* 0x000000000f087348 */ /* 0x000fea0003c00000 */
[----:B------:R0:W1:Y:S02]  /*3690*/  SHFL.BFLY P6, R14, R13, R12, R11 ;  /* 0x0c00000c0d0e7389 */ /* 0x00006400000c000b */
[----:B01----:R-:W-:Y:S01]  /*36a0*/  ENDCOLLECTIVE ;  /* 0x000000000000791b */ /* 0x003fe20003800000 */
.L_x_12928:
[----:B------:R-:W-:Y:S01]  /*36b0*/  HFMA2.MMA R12, -RZ, RZ, 0, 4.76837158203125e-07 ;  /* 0x00000008ff0c7435 */ /* 0x000fe200000001ff */
[----:B------:R-:W-:-:S05]  /*36c0*/  FMNMX.FTZ R0, R14, -3.40282346638528859812e+38, !PT ;  /* 0xff7fffff0e007809 */ /* 0x000fca0007810000 */
[----:B------:R-:W-:-:S07]  /*36d0*/  IMAD.MOV.U32 R13, RZ, RZ, R0 ;  /* 0x000000ffff0d7224 */ /* 0x000fce00078e0000 */
[----:B------:R-:W-:Y:S05]  /*36e0*/  WARPSYNC.COLLECTIVE R15, `(.L_x_12929) ;  /* 0x000000000f087348 */ /* 0x000fea0003c00000 */
[----:B------:R0:W1:Y:S02]  /*36f0*/  SHFL.BFLY P6, R14, R13, R12, R11 ;  /* 0x0c00000c0d0e7389 */ /* 0x00006400000c000b */
[----:B01----:R-:W-:Y:S01]  /*3700*/  ENDCOLLECTIVE ;  /* 0x000000000000791b */ /* 0x003fe20003800000 */
.L_x_12929:
[----:B------:R-:W-:Y:S02]  /*3710*/  MOV R12, 0x4 ;  /* 0x00000004000c7802 */ /* 0x000fe40000000f00 */
[----:B------:R-:W-:-:S05]  /*3720*/  FMNMX.FTZ R3, R0, R14, !PT ;  /* 0x0000000e00037209 */ /* 0x000fca0007810000 */
[----:B------:R-:W-:-:S07]  /*3730*/  IMAD.MOV.U32 R13, RZ, RZ, R3 ;  /* 0x000000ffff0d7224 */ /* 0x000fce00078e0003 */
[----:B------:R-:W-:Y:S05]  /*3740*/  WARPSYNC.COLLECTIVE R15, `(.L_x_12930) ;  /* 0x000000000f087348 */ /* 0x000fea0003c00000 */
[----:B------:R0:W1:Y:S02]  /*3750*/  SHFL.BFLY P6, R14, R13, R12, R11 ;  /* 0x0c00000c0d0e7389 */ /* 0x00006400000c000b */
[----:B01----:R-:W-:Y:S01]  /*3760*/  ENDCOLLECTIVE ;  /* 0x000000000000791b */ /* 0x003fe20003800000 */
.L_x_12930:
[----:B------:R-:W-:Y:S01]  /*3770*/  HFMA2.MMA R12, -RZ, RZ, 0, 1.1920928955078125e-07 ;  /* 0x00000002ff0c7435 */ /* 0x000fe200000001ff */
[----:B------:R-:W-:-:S05]  /*3780*/  FMNMX.FTZ R4, R3, R14, !PT ;  /* 0x0000000e03047209 */ /* 0x000fca0007810000 */
[----:B------:R-:W-:-:S07]  /*3790*/  IMAD.MOV.U32 R13, RZ, RZ, R4 ;  /* 0x000000ffff0d7224 */ /* 0x000fce00078e0004 */
[----:B------:R-:W-:Y:S05]  /*37a0*/  WARPSYNC.COLLECTIVE R15, `(.L_x_12931) ;  /* 0x000000000f087348 */ /* 0x000fea0003c00000 */
[----:B------:R0:W1:Y:S02]  /*37b0*/  SHFL.BFLY P6, R14, R13, R12, R11 ;  /* 0x0c00000c0d0e7389 */ /* 0x00006400000c000b */
[----:B01----:R-:W-:Y:S01]  /*37c0*/  ENDCOLLECTIVE ;  /* 0x000000000000791b */ /* 0x003fe20003800000 */
.L_x_12931:
[----:B------:R-:W-:Y:S05]  /*37d0*/  BRA `(.L_x_12932) ;  /* 0xffffffd000f47947 */ /* 0x000fea000383ffff */
.L_x_12922:
[----:B------:R-:W-:Y:S01]  /*37e0*/  HFMA2.MMA R11, -RZ, RZ, 0, 1.847743988037109375e-06 ;  /* 0x0000001fff0b7435 */ /* 0x000fe200000001ff */
[----:B------:R-:W-:Y:S01]  /*37f0*/  MOV R13, RZ ;  /* 0x000000ff000d7202 */ /* 0x000fe20000000f00 */
[----:B-1----:R-:W-:Y:S02]  /*3800*/  IMAD.MOV.U32 R12, RZ, RZ, 0x1 ;  /* 0x00000001ff0c7424 */ /* 0x002fe400078e00ff */
[----:B------:R-:W-:-:S07]  /*3810*/  IMAD.MOV.U32 R15, RZ, RZ, -0x1 ;  /* 0xffffffffff0f7424 */ /* 0x000fce00078e00ff */
[----:B0-----:R-:W-:Y:S05]  /*3820*/  WARPSYNC.COLLECTIVE R15, `(.L_x_12933) ;  /* 0x000000000f087348 */ /* 0x001fea0003c00000 */
[----:B------:R1:W2:Y:S02]  /*3830*/  SHFL.BFLY P6, R14, R13, R12, R11 ;  /* 0x0c00000c0d0e7389 */ /* 0x0002a400000c000b */
[----:B012---:R-:W-:Y:S01]  /*3840*/  ENDCOLLECTIVE ;  /* 0x000000000000791b */ /* 0x007fe20003800000 */
.L_x_12933:
[----:B------:R-:W-:-:S07]  /*3850*/  MOV R2, R14 ;  /* 0x0000000e00027202 */ /* 0x000fce0000000f00 */
[----:B------:R-:W-:Y:S05]  /*3860*/  WARPSYNC.COLLECTIVE R15, `(.L_x_12934) ;  /* 0x000000000f087348 */ /* 0x000fea0003c00000 */
[----:B------:R0:W1:Y:S02]  /*3870*/  SHFL.BFLY P6, R14, R13, R12, R11 ;  /* 0x0c00000c0d0e7389 */ /* 0x00006400000c000b */
[----:B01----:R-:W-:Y:S01]  /*3880*/  ENDCOLLECTIVE ;  /* 0x000000000000791b */ /* 0x003fe20003800000 */
.L_x_12934:
[----:B------:R-:W-:Y:S01]  /*3890*/  FADD.FTZ R3, RZ, R2 ;  /* 0x00000002ff037221 */ /* 0x000fe20000010000 */
[----:B------:R-:W-:-:S07]  /*38a0*/  IMAD.MOV.U32 R4, RZ, RZ, R14 ;  /* 0x000000ffff047224 */ /* 0x000fce00078e000e */
[----:B------:R-:W-:Y:S05]  /*38b0*/  WARPSYNC.COLLECTIVE R15, `(.L_x_12935) ;  /* 0x000000000f087348 */ /* 0x000fea0003c00000 */
[----:B------:R0:W1:Y:S02]  /*38c0*/  SHFL.BFLY P6, R14, R13, R12, R11 ;  /* 0x0c00000c0d0e7389 */ /* 0x00006400000c000b */
[----:B01----:R-:W-:Y:S01]  /*38d0*/  ENDCOLLECTIVE ;  /* 0x000000000000791b */ /* 0x003fe20003800000 */
.L_x_12935:
[----:B------:R-:W-:Y:S01]  /*38e0*/  FADD.FTZ R4, RZ, R4 ;  /* 0x00000004ff047221 */ /* 0x000fe20000010000 */
[----:B------:R-:W-:-:S07]  /*38f0*/  MOV R5, R14 ;  /* 0x0000000e00057202 */ /* 0x000fce0000000f00 */
[----:B------:R-:W-:Y:S05]  /*3900*/  WARPSYNC.COLLECTIVE R15, `(.L_x_12936) ;  /* 0x000000000f087348 */ /* 0x000fea0003c00000 */
[----:B------:R0:W1:Y:S02]  /*3910*/  SHFL.BFLY P6, R14, R13, R12, R11 ;  /* 0x0c00000c0d0e7389 */ /* 0x00006400000c000b */
[----:B01----:R-:W-:Y:S01]  /*3920*/  ENDCOLLECTIVE ;  /* 0x000000000000791b */ /* 0x003fe20003800000 */
.L_x_12936:
[----:B------:R-:W-:Y:S01]  /*3930*/  FADD.FTZ R2, RZ, R5 ;  /* 0x00000005ff027221 */ /* 0x000fe20000010000 */
[----:B------:R-:W-:-:S07]  /*3940*/  IMAD.MOV.U32 R16, RZ, RZ, R14 ;  /* 0x000000ffff107224 */ /* 0x000fce00078e000e */
[----:B------:R-:W-:Y:S05]  /*3950*/  WARPSYNC.COLLECTIVE R15, `(.L_x_12937) ;  /* 0x000000000f087348 */ /* 0x000fea0003c00000 */
[----:B------:R0:W1:Y:S02]  /*3960*/  SHFL.BFLY P6, R14, R13, R12, R11 ;  /* 0x0c00000c0d0e7389 */ /* 0x00006400000c000b */
[----:B01----:R-:W-:Y:S01]  /*3970*/  ENDCOLLECTIVE ;  /* 0x000000000000791b */ /* 0x003fe20003800000 */
.L_x_12937:
[----:B------:R-:W-:Y:S01]  /*3980*/  FADD.FTZ R16, RZ, R16 ;  /* 0x00000010ff107221 */ /* 0x000fe20000010000 */
[----:B------:R-:W-:-:S07]  /*3990*/  MOV R18, R14 ;  /* 0x0000000e00127202 */ /* 0x000fce0000000f00 */
[----:B------:R-:W-:Y:S05]  /*39a0*/  WARPSYNC.COLLECTIVE R15, `(.L_x_12938) ;  /* 0x000000000f087348 */ /* 0x000fea0003c00000 */
[----:B------:R0:W1:Y:S02]  /*39b0*/  SHFL.BFLY P6, R14, R13, R12, R11 ;  /* 0x0c00000c0d0e7389 */ /* 0x00006400000c000b */
[----:B01----:R-:W-:Y:S01]  /*39c0*/  ENDCOLLECTIVE ;  /* 0x000000000000791b */ /* 0x003fe20003800000 */
.L_x_12938:
[----:B------:R-:W-:Y:S01]  /*39d0*/  FADD.FTZ R18, RZ, R18 ;  /* 0x00000012ff127221 */ /* 0x000fe20000010000 */
[----:B------:R-:W-:-:S07]  /*39e0*/  IMAD.MOV.U32 R19, RZ, RZ, R14 ;  /* 0x000000ffff137224 */ /* 0x000fce00078e000e */
[----:B------:R-:W-:Y:S05]  /*39f0*/  WARPSYNC.COLLECTIVE R15, `(.L_x_12939) ;  /* 0x000000000f087348 */ /* 0x000fea0003c00000 */
[----:B------:R0:W1:Y:S02]  /*3a00*/  SHFL.BFLY P6, R14, R13, R12, R11 ;  /* 0x0c00000c0d0e7389 */ /* 0x00006400000c000b */
[----:B01----:R-:W-:Y:S01]  /*3a10*/  ENDCOLLECTIVE ;  /* 0x000000000000791b */ /* 0x003fe20003800000 */
.L_x_12939:
[----:B------:R-:W-:Y:S01]  /*3a20*/  FADD.FTZ R19, RZ, R19 ;  /* 0x00000013ff137221 */ /* 0x000fe20000010000 */
[----:B------:R-:W-:-:S07]  /*3a30*/  MOV R0, R14 ;  /* 0x0000000e00007202 */ /* 0x000fce0000000f00 */
[----:B------:R-:W-:Y:S05]  /*3a40*/  WARPSYNC.COLLECTIVE R15, `(.L_x_12940) ;  /* 0x000000000f087348 */ /* 0x000fea0003c00000 */
[----:B------:R0:W1:Y:S02]  /*3a50*/  SHFL.BFLY P6, R14, R13, R12, R11 ;  /* 0x0c00000c0d0e7389 */ /* 0x00006400000c000b */
[----:B01----:R-:W-:Y:S01]  /*3a60*/  ENDCOLLECTIVE ;  /* 0x000000000000791b */ /* 0x003fe20003800000 */
.L_x_12940:
[----:B------:R-:W-:Y:S01]  /*3a70*/  FADD.FTZ R0, RZ, R0 ;  /* 0x00000000ff007221 */ /* 0x000fe20000010000 */
[----:B------:R-:W-:Y:S06]  /*3a80*/  BRA `(.L_x_12941) ;  /* 0xfffffff0000c7947 */ /* 0x000fec000383ffff */
.L_x_12942:
        /* <DEDUP_REMOVED lines=15> */
.L_x_28271:


//--------------------- .text._ZN4vllm25paged_attention_v1_kernelIthLi120ELi16ELi128ELNS_18Fp8KVCacheDataTypeE1ELb1EEEvPT_PKS2_PKT0_S8_ifPKiSA_iPKfiiiSC_SC_iiiii --------------------------
	.section	.text._ZN4vllm25paged_attention_v1_kernelIthLi120ELi16ELi128ELNS_18Fp8KVCacheDataTypeE1ELb1EEEvPT_PKS2_PKT0_S8_ifPKiSA_iPKfiiiSC_SC_iiiii,"ax",@progbits
	.align	128
        .global         _ZN4vllm25paged_attention_v1_kernelIthLi120ELi16ELi128ELNS_18Fp8KVCacheDataTypeE1ELb1EEEvPT_PKS2_PKT0_S8_ifPKiSA_iPKfiiiSC_SC_iiiii
        .type           _ZN4vllm25paged_attention_v1_kernelIthLi120ELi16ELi128ELNS_18Fp8KVCacheDataTypeE1ELb1EEEvPT_PKS2_PKT0_S8_ifPKiSA_iPKfiiiSC_SC_iiiii,@function
        .size           _ZN4vllm25paged_attention_v1_kernelIthLi120ELi16ELi128ELNS_18Fp8KVCacheDataTypeE1ELb1EEEvPT_PKS2_PKT0_S8_ifPKiSA_iPKfiiiSC_SC_iiiii,(.L_x_28272 - _ZN4vllm25paged_attention_v1_kernelIthLi120ELi16ELi128ELNS_18Fp8KVCacheDataTypeE1ELb1EEEvPT_PKS2_PKT0_S8_ifPKiSA_iPKfiiiSC_SC_iiiii)
        .other          _ZN4vllm25paged_attention_v1_kernelIthLi120ELi16ELi128ELNS_18Fp8KVCacheDataTypeE1ELb1EEEvPT_PKS2_PKT0_S8_ifPKiSA_iPKfiiiSC_SC_iiiii,@"STO_CUDA_ENTRY STV_DEFAULT"
_ZN4vllm25paged_attention_v1_kernelIthLi120ELi16ELi128ELNS_18Fp8KVCacheDataTypeE1ELb1EEEvPT_PKS2_PKT0_S8_ifPKiSA_iPKfiiiSC_SC_iiiii:
.text._ZN4vllm25paged_attention_v1_kernelIthLi120ELi16ELi128ELNS_18Fp8KVCacheDataTypeE1ELb1EEEvPT_PKS2_PKT0_S8_ifPKiSA_iPKfiiiSC_SC_iiiii:
        /* <DEDUP_REMOVED lines=106> */
.L_x_12943:
[----:B------:R-:W-:Y:S02]  /*06a0*/  ULDC UR4, c[0x0][0x278] ;  /* 0x00009e0000047ab9 */ /* 0x000fe40000000800 */
[----:B------:R-:W-:-:S04]  /*06b0*/  IMAD R2, R7, UR4, R8 ;  /* 0x0000000407027c24 */ /* 0x000fc8000f8e0208 */
[----:B------:R-:W-:-:S07]  /*06c0*/  IMAD R20, R2, R11, RZ ;  /* 0x0000000b02147224 */ /* 0x000fce00078e02ff */
.L_x_12944:
        /* <DEDUP_REMOVED lines=27> */
.L_x_12948:
        /* <DEDUP_REMOVED lines=41> */
.L_x_12946:
[----:B------:R-:W-:Y:S05]  /*0b10*/  BSYNC B7 ;  /* 0x0000000000077941 */ /* 0x000fea0003800000 */
.L_x_12945:
        /* <DEDUP_REMOVED lines=11> */
.L_x_12994:
        /* <DEDUP_REMOVED lines=40> */
.L_x_12954:
        /* <DEDUP_REMOVED lines=11> */
.L_x_12953:
[----:B------:R-:W-:Y:S05]  /*0f00*/  BSYNC B1 ;  /* 0x0000000000017941 */ /* 0x000fea0003800000 */
.L_x_12952:
        /* <DEDUP_REMOVED lines=14> */
.L_x_12957:
        /* <DEDUP_REMOVED lines=100> */
.L_x_12956:
[----:B------:R-:W-:Y:S05]  /*1630*/  BSYNC B1 ;  /* 0x0000000000017941 */ /* 0x000fea0003800000 */
.L_x_12955:
        /* <DEDUP_REMOVED lines=55> */
.L_x_12959:
[----:B------:R-:W-:Y:S05]  /*19b0*/  BSYNC B1 ;  /* 0x0000000000017941 */ /* 0x000fea0003800000 */
.L_x_12958:
        /* <DEDUP_REMOVED lines=26> */
.L_x_12951:
[----:B------:R-:W-:Y:S05]  /*1b60*/  BSYNC B0 ;  /* 0x0000000000007941 */ /* 0x000fea0003800000 */
.L_x_12950:
        /* <DEDUP_REMOVED lines=48> */
.L_x_12964:
        /* <DEDUP_REMOVED lines=8> */
.L_x_12963:
[----:B------:R-:W-:Y:S05]  /*1ef0*/  BSYNC B1 ;  /* 0x0000000000017941 */ /* 0x000fea0003800000 */
.L_x_12962:
        /* <DEDUP_REMOVED lines=14> */
.L_x_12967:
        /* <DEDUP_REMOVED lines=52> */
.L_x_12966:
[----:B------:R-:W-:Y:S05]  /*2320*/  BSYNC B1 ;  /* 0x0000000000017941 */ /* 0x000fea0003800000 */
.L_x_12965:
        /* <DEDUP_REMOVED lines=31> */
.L_x_12969:
[----:B------:R-:W-:Y:S05]  /*2520*/  BSYNC B1 ;  /* 0x0000000000017941 */ /* 0x000fea0003800000 */
.L_x_12968:
        /* <DEDUP_REMOVED lines=14> */
.L_x_12961:
[----:B------:R-:W-:Y:S05]  /*2610*/  BSYNC B0 ;  /* 0x0000000000007941 */ /* 0x000fea0003800000 */
.L_x_12960:
        /* <DEDUP_REMOVED lines=28> */
.L_x_12973:
        /* <DEDUP_REMOVED lines=33> */
.L_x_12971:
[----:B------:R-:W-:Y:S05]  /*29f0*/  BSYNC B6 ;  /* 0x0000000000067941 */ /* 0x000fea0003800000 */
.L_x_12970:
        /* <DEDUP_REMOVED lines=15> */
.L_x_13003:
        /* <DEDUP_REMOVED lines=27> */
.L_x_12976:
[----:B------:R-:W-:Y:S05]  /*2ca0*/  BSYNC B0 ;  /* 0x0000000000007941 */ /* 0x000fea0003800000 */
.L_x_12975:
        /* <DEDUP_REMOVED lines=24> */
.L_x_12980:
[----:B------:R-:W-:Y:S05]  /*2e30*/  BSYNC B1 ;  /* 0x0000000000017941 */ /* 0x000fea0003800000 */
.L_x_12979:
[----:B0-2---:R-:W-:-:S07]  /*2e40*/  @!P0 FADD.FTZ R24, R24, R27 ;  /* 0x0000001b18188221 */ /* 0x005fce0000010000 */
.L_x_12978:
[----:B------:R-:W-:Y:S05]  /*2e50*/  BSYNC B0 ;  /* 0x0000000000007941 */ /* 0x000fea0003800000 */
.L_x_12977:
        /* <DEDUP_REMOVED lines=16> */
.L_x_12982:
[----:B------:R-:W-:Y:S05]  /*2f60*/  BSYNC B0 ;  /* 0x0000000000007941 */ /* 0x000fea0003800000 */
.L_x_12981:
        /* <DEDUP_REMOVED lines=24> */
.L_x_12986:
[----:B------:R-:W-:Y:S05]  /*30f0*/  BSYNC B1 ;  /* 0x0000000000017941 */ /* 0x000fea0003800000 */
.L_x_12985:
[----:B0-2-4-:R-:W-:-:S07]  /*3100*/  @!P0 FADD.FTZ R24, R24, R27 ;  /* 0x0000001b18188221 */ /* 0x015fce0000010000 */
.L_x_12984:
[----:B------:R-:W-:Y:S05]  /*3110*/  BSYNC B0 ;  /* 0x0000000000007941 */ /* 0x000fea0003800000 */
.L_x_12983:
        /* <DEDUP_REMOVED lines=70> */
.L_x_12988:
[----:B------:R-:W-:Y:S05]  /*3580*/  BSYNC B0 ;  /* 0x0000000000007941 */ /* 0x000fea0003800000 */
.L_x_12987:
        /* <DEDUP_REMOVED lines=10> */
.L_x_12947:
        /* <DEDUP_REMOVED lines=16> */
.L_x_12972:
        /* <DEDUP_REMOVED lines=16> */
.L_x_12989:
[----:B------:R-:W-:Y:S05]  /*3830*/  EXIT ;  /* 0x000000000000794d */ /* 0x000fea0003800000 */
.L_x_12949:
[----:B------:R-:W-:Y:S01]  /*3840*/  MOV R12, 0x10 ;  /* 0x00000010000c7802 */ /* 0x000fe20000000f00 */
[----:B------:R-:W-:Y:S01]  /*3850*/  IMAD.MOV.U32 R11, RZ, RZ, 0x1f ;  /* 0x0000001fff0b7424 */ /* 0x000fe200078e00ff */
[----:B------:R-:W-:Y:S01]  /*3860*/  MOV R15, 0xffffffff ;  /* 0xffffffff000f7802 */ /* 0x000fe20000000f00 */
[----:B------:R-:W-:-:S07]  /*3870*/  IMAD.MOV.U32 R2, RZ, RZ, -0x800001 ;  /* 0xff7fffffff027424 */ /* 0x000fce00078e00ff */
[----:B------:R-:W-:Y:S05]  /*3880*/  WARPSYNC.COLLECTIVE R15, `(.L_x_12990) ;  /* 0x000000000f087348 */ /* 0x000fea0003c00000 */
[----:B------:R0:W1:Y:S02]  /*3890*/  SHFL.BFLY P6, R14, R13, R12, R11 ;  /* 0x0c00000c0d0e7389 */ /* 0x00006400000c000b */
[----:B01----:R-:W-:Y:S01]  /*38a0*/  ENDCOLLECTIVE ;  /* 0x000000000000791b */ /* 0x003fe20003800000 */
.L_x_12990:
[----:B------:R-:W-:Y:S01]  /*38b0*/  HFMA2.MMA R12, -RZ, RZ, 0, 4.76837158203125e-07 ;  /* 0x00000008ff0c7435 */ /* 0x000fe200000001ff */
[----:B------:R-:W-:-:S05]  /*38c0*/  FMNMX.FTZ R0, R14, -3.40282346638528859812e+38, !PT ;  /* 0xff7fffff0e007809 */ /* 0x000fca0007810000 */
[----:B------:R-:W-:-:S07]  /*38d0*/  IMAD.MOV.U32 R13, RZ, RZ, R0 ;  /* 0x000000ffff0d7224 */ /* 0x000fce00078e0000 */
[----:B------:R-:W-:Y:S05]  /*38e0*/  WARPSYNC.COLLECTIVE R15, `(.L_x_12991) ;  /* 0x000000000f087348 */ /* 0x000fea0003c00000 */
[----:B------:R0:W1:Y:S02]  /*38f0*/  SHFL.BFLY P6, R14, R13, R12, R11 ;  /* 0x0c00000c0d0e7389 */ /* 0x00006400000c000b */
[----:B01----:R-:W-:Y:S01]  /*3900*/  ENDCOLLECTIVE ;  /* 0x000000000000791b */ /* 0x003fe20003800000 */
.L_x_12991:
[----:B------:R-:W-:Y:S02]  /*3910*/  MOV R12, 0x4 ;  /* 0x00000004000c7802 */ /* 0x000fe40000000f00 */
[----:B------:R-:W-:-:S05]  /*3920*/  FMNMX.FTZ R3, R0, R14, !PT ;  /* 0x0000000e00037209 */ /* 0x000fca0007810000 */
[----:B------:R-:W-:-:S07]  /*3930*/  IMAD.MOV.U32 R13, RZ, RZ, R3 ;  /* 0x000000ffff0d7224 */ /* 0x000fce00078e0003 */
[----:B------:R-:W-:Y:S05]  /*3940*/  WARPSYNC.COLLECTIVE R15, `(.L_x_12992) ;  /* 0x000000000f087348 */ /* 0x000fea0003c00000 */
[----:B------:R0:W1:Y:S02]  /*3950*/  SHFL.BFLY P6, R14, R13, R12, R11 ;  /* 0x0c00000c0d0e7389 */ /* 0x00006400000c000b */
[----:B01----:R-:W-:Y:S01]  /*3960*/  ENDCOLLECTIVE ;  /* 0x000000000000791b */ /* 0x003fe20003800000 */
.L_x_12992:
[----:B------:R-:W-:Y:S01]  /*3970*/  HFMA2.MMA R12, -RZ, RZ, 0, 1.1920928955078125e-07 ;  /* 0x00000002ff0c7435 */ /* 0x000fe200000001ff */
[----:B------:R-:W-:-:S05]  /*3980*/  FMNMX.FTZ R4, R3, R14, !PT ;  /* 0x0000000e03047209 */ /* 0x000fca0007810000 */
[----:B------:R-:W-:-:S07]  /*3990*/  IMAD.MOV.U32 R13, RZ, RZ, R4 ;  /* 0x000000ffff0d7224 */ /* 0x000fce00078e0004 */
[----:B------:R-:W-:Y:S05]  /*39a0*/  WARPSYNC.COLLECTIVE R15, `(.L_x_12993) ;  /* 0x000000000f087348 */ /* 0x000fea0003c00000 */
[----:B------:R0:W1:Y:S02]  /*39b0*/  SHFL.BFLY P6, R14, R13, R12, R11 ;  /* 0x0c00000c0d0e7389 */ /* 0x00006400000c000b */
[----:B01----:R-:W-:Y:S01]  /*39c0*/  ENDCOLLECTIVE ;  /* 0x000000000000791b */ /* 0x003fe20003800000 */
.L_x_12993:
[----:B------:R-:W-:Y:S05]  /*39d0*/  BRA `(.L_x_12994) ;  /* 0xffffffd0007c7947 */ /* 0x000fea000383ffff */
.L_x_12974:
[----:B-1----:R-:W-:Y:S01]  /*39e0*/  HFMA2.MMA R11, -RZ, RZ, 0, 1.847743988037109375e-06 ;  /* 0x0000001fff0b7435 */ /* 0x002fe200000001ff */
[----:B------:R-:W-:Y:S01]  /*39f0*/  MOV R13, RZ ;  /* 0x000000ff000d7202 */ /* 0x000fe20000000f00 */
[----:B------:R-:W-:Y:S02]  /*3a00*/  IMAD.MOV.U32 R12, RZ, RZ, 0x1 ;  /* 0x00000001ff0c7424 */ /* 0x000fe400078e00ff */
[----:B------:R-:W-:-:S07]  /*3a10*/  IMAD.MOV.U32 R15, RZ, RZ, -0x1 ;  /* 0xffffffffff0f7424 */ /* 0x000fce00078e00ff */
[----:B0-----:R-:W-:Y:S05]  /*3a20*/  WARPSYNC.COLLECTIVE R15, `(.L_x_12995) ;  /* 0x000000000f087348 */ /* 0x001fea0003c00000 */
[----:B------:R1:W2:Y:S02]  /*3a30*/  SHFL.BFLY P6, R14, R13, R12, R11 ;  /* 0x0c00000c0d0e7389 */ /* 0x0002a400000c000b */
[----:B012---:R-:W-:Y:S01]  /*3a40*/  ENDCOLLECTIVE ;  /* 0x000000000000791b */ /* 0x007fe20003800000 */
.L_x_12995:
[----:B------:R-:W-:-:S07]  /*3a50*/  MOV R0, R14 ;  /* 0x0000000e00007202 */ /* 0x000fce0000000f00 */
[----:B------:R-:W-:Y:S05]  /*3a60*/  WARPSYNC.COLLECTIVE R15, `(.L_x_12996) ;  /* 0x000000000f087348 */ /* 0x000fea0003c00000 */
[----:B------:R0:W1:Y:S02]  /*3a70*/  SHFL.BFLY P6, R14, R13, R12, R11 ;  /* 0x0c00000c0d0e7389 */ /* 0x00006400000c000b */
[----:B01----:R-:W-:Y:S01]  /*3a80*/  ENDCOLLECTIVE ;  /* 0x000000000000791b */ /* 0x003fe20003800000 */
.L_x_12996:
[----:B------:R-:W-:Y:S01]  /*3a90*/  FADD.FTZ R0, RZ, R0 ;  /* 0x00000000ff007221 */ /* 0x000fe20000010000 */
[----:B------:R-:W-:-:S07]  /*3aa0*/  IMAD.MOV.U32 R3, RZ, RZ, R14 ;  /* 0x000000ffff037224 */ /* 0x000fce00078e000e */
[----:B------:R-:W-:Y:S05]  /*3ab0*/  WARPSYNC.COLLECTIVE R15, `(.L_x_12997) ;  /* 0x000000000f087348 */ /* 0x000fea0003c00000 */
[----:B------:R0:W1:Y:S02]  /*3ac0*/  SHFL.BFLY P6, R14, R13, R12, R11 ;  /* 0x0c00000c0d0e7389 */ /* 0x00006400000c000b */
[----:B01----:R-:W-:Y:S01]  /*3ad0*/  ENDCOLLECTIVE ;  /* 0x000000000000791b */ /* 0x003fe20003800000 */
.L_x_12997:
[----:B------:R-:W-:Y:S01]  /*3ae0*/  FADD.FTZ R3, RZ, R3 ;  /* 0x00000003ff037221 */ /* 0x000fe20000010000 */
[----:B------:R-:W-:-:S07]  /*3af0*/  MOV R4, R14 ;  /* 0x0000000e00047202 */ /* 0x000fce0000000f00 */
[----:B------:R-:W-:Y:S05]  /*3b00*/  WARPSYNC.COLLECTIVE R15, `(.L_x_12998) ;  /* 0x000000000f087348 */ /* 0x000fea0003c00000 */
[----:B------:R0:W1:Y:S02]  /*3b10*/  SHFL.BFLY P6, R14, R13, R12, R11 ;  /* 0x0c00000c0d0e7389 */ /* 0x00006400000c000b */
[----:B01----:R-:W-:Y:S01]  /*3b20*/  ENDCOLLECTIVE ;  /* 0x000000000000791b */ /* 0x003fe20003800000 */
.L_x_12998:
[----:B------:R-:W-:Y:S01]  /*3b30*/  FADD.FTZ R4, RZ, R4 ;  /* 0x00000004ff047221 */ /* 0x000fe20000010000 */
[----:B------:R-:W-:-:S07]  /*3b40*/  IMAD.MOV.U32 R16, RZ, RZ, R14 ;  /* 0x000000ffff107224 */ /* 0x000fce00078e000e */
[----:B------:R-:W-:Y:S05]  /*3b50*/  WARPSYNC.COLLECTIVE R15, `(.L_x_12999) ;  /* 0x000000000f087348 */ /* 0x000fea0003c00000 */
[----:B------:R0:W1:Y:S02]  /*3b60*/  SHFL.BFLY P6, R14, R13, R12, R11 ;  /* 0x0c00000c0d0e7389 */ /* 0x00006400000c000b */
[----:B01----:R-:W-:Y:S01]  /*3b70*/  ENDCOLLECTIVE ;  /* 0x000000000000791b */ /* 0x003fe20003800000 */
.L_x_12999:
[----:B------:R-:W-:Y:S01]  /*3b80*/  FADD.FTZ R16, RZ, R16 ;  /* 0x00000010ff107221 */ /* 0x000fe20000010000 */
[----:B------:R-:W-:-:S07]  /*3b90*/  MOV R17, R14 ;  /* 0x0000000e00117202 */ /* 0x000fce0000000f00 */
[----:B------:R-:W-:Y:S05]  /*3ba0*/  WARPSYNC.COLLECTIVE R15, `(.L_x_13000) ;  /* 0x000000000f087348 */ /* 0x000fea0003c00000 */
[----:B------:R0:W1:Y:S02]  /*3bb0*/  SHFL.BFLY P6, R14, R13, R12, R11 ;  /* 0x0c00000c0d0e7389 */ /* 0x00006400000c000b */
[----:B01----:R-:W-:Y:S01]  /*3bc0*/  ENDCOLLECTIVE ;  /* 0x000000000000791b */ /* 0x003fe20003800000 */
.L_x_13000:
[----:B------:R-:W-:Y:S01]  /*3bd0*/  FADD.FTZ R17, RZ, R17 ;  /* 0x00000011ff117221 */ /* 0x000fe20000010000 */
[----:B------:R-:W-:-:S07]  /*3be0*/  IMAD.MOV.U32 R18, RZ, RZ, R14 ;  /* 0x000000ffff127224 */ /* 0x000fce00078e000e */
[----:B------:R-:W-:Y:S05]  /*3bf0*/  WARPSYNC.COLLECTIVE R15, `(.L_x_13001) ;  /* 0x000000000f087348 */ /* 0x000fea0003c00000 */
[----:B------:R0:W1:Y:S02]  /*3c00*/  SHFL.BFLY P6, R14, R13, R12, R11 ;  /* 0x0c00000c0d0e7389 */ /* 0x00006400000c000b */
[----:B01----:R-:W-:Y:S01]  /*3c10*/  ENDCOLLECTIVE ;  /* 0x000000000000791b */ /* 0x003fe20003800000 */
.L_x_13001:
[----:B------:R-:W-:Y:S01]  /*3c20*/  FADD.FTZ R18, RZ, R18 ;  /* 0x00000012ff127221 */ /* 0x000fe20000010000 */
[----:B------:R-:W-:-:S07]  /*3c30*/  MOV R2, R14 ;  /* 0x0000000e00027202 */ /* 0x000fce0000000f00 */
[----:B------:R-:W-:Y:S05]  /*3c40*/  WARPSYNC.COLLECTIVE R15, `(.L_x_13002) ;  /* 0x000000000f087348 */ /* 0x000fea0003c00000 */
[----:B------:R0:W1:Y:S02]  /*3c50*/  SHFL.BFLY P6, R14, R13, R12, R11 ;  /* 0x0c00000c0d0e7389 */ /* 0x00006400000c000b */
[----:B01----:R-:W-:Y:S01]  /*3c60*/  ENDCOLLECTIVE ;  /* 0x000000000000791b */ /* 0x003fe20003800000 */
.L_x_13002:
[----:B------:R-:W-:Y:S01]  /*3c70*/  FADD.FTZ R2, RZ, R2 ;  /* 0x00000002ff027221 */ /* 0x000fe20000010000 */
[----:B------:R-:W-:Y:S06]  /*3c80*/  BRA `(.L_x_13003) ;  /* 0xffffffec00987947 */ /* 0x000fec000383ffff */
.L_x_13004:
        /* <DEDUP_REMOVED lines=15> */
.L_x_28272:


//--------------------- .text._ZN4vllm25paged_attention_v1_kernelIthLi112ELi16ELi128ELNS_18Fp8KVCacheDataTypeE1ELb1EEEvPT_PKS2_PKT0_S8_ifPKiSA_iPKfiiiSC_SC_iiiii --------------------------
	.section	.text._ZN4vllm25paged_attention_v1_kernelIthLi112ELi16ELi128ELNS_18Fp8KVCacheDataTypeE1ELb1EEEvPT_PKS2_PKT0_S8_ifPKiSA_iPKfiiiSC_SC_iiiii,"ax",@progbits
	.align	128
        .global         _ZN4vllm25paged_attention_v1_kernelIthLi112ELi16ELi128ELNS_18Fp8KVCacheDataTypeE1ELb1EEEvPT_PKS2_PKT0_S8_ifPKiSA_iPKfiiiSC_SC_iiiii
        .type           _ZN4vllm25paged_attention_v1_kernelIthLi112ELi16ELi128ELNS_18Fp8KVCacheDataTypeE1ELb1EEEvPT_PKS2_PKT0_S8_ifPKiSA_iPKfiiiSC_SC_iiiii,@function
        .size           _ZN4vllm25paged_attention_v1_kernelIthLi112ELi16ELi128ELNS_18Fp8KVCacheDataTypeE1ELb1EEEvPT_PKS2_PKT0_S8_ifPKiSA_iPKfiiiSC_SC_iiiii,(.L_x_28273 - _ZN4vllm25paged_attention_v1_kernelIthLi112ELi16ELi128ELNS_18Fp8KVCacheDataTypeE1ELb1EEEvPT_PKS2_PKT0_S8_ifPKiSA_iPKfiiiSC_SC_iiiii)
        .other          _ZN4vllm25paged_attention_v1_kernelIthLi112ELi16ELi128ELNS_18Fp8KVCacheDataTypeE1ELb1EEEvPT_PKS2_PKT0_S8_ifPKiSA_iPKfiiiSC_SC_iiiii,@"STO_CUDA_ENTRY STV_DEFAULT"
_ZN4vllm25paged_attention_v1_kernelIthLi112ELi16ELi128ELNS_18Fp8KVCacheDataTypeE1ELb1EEEvPT_PKS2_PKT0_S8_ifPKiSA_iPKfiiiSC_SC_iiiii:
.text._ZN4vllm25paged_attention_v1_kernelIthLi112ELi16ELi128ELNS_18Fp8KVCacheDataTypeE1ELb1EEEvPT_PKS2_PKT0_S8_ifPKiSA_iPKfiiiSC_SC_iiiii:
        /* <DEDUP_REMOVED lines=104> */
.L_x_13005:
[----:B------:R-:W-:Y:S02]  /*0680*/  ULDC UR4, c[0x0][0x278] ;  /* 0x00009e0000047ab9 */ /* 0x000fe40000000800 */
[----:B------:R-:W-:-:S04]  /*0690*/  IMAD R2, R8, UR4, R9 ;  /* 0x0000000408027c24 */ /* 0x000fc8000f8e0209 */
[----:B------:R-:W-:-:S07]  /*06a0*/  IMAD R20, R2, R11, RZ ;  /* 0x0000000b02147224 */ /* 0x000fce00078e02ff */
.L_x_13006:
        /* <DEDUP_REMOVED lines=27> */
.L_x_13010:
        /* <DEDUP_REMOVED lines=41> */
.L_x_13008:
[----:B------:R-:W-:Y:S05]  /*0af0*/  BSYNC B7 ;  /* 0x0000000000077941 */ /* 0x000fea0003800000 */
.L_x_13007:
        /* <DEDUP_REMOVED lines=11> */
.L_x_13046:
        /* <DEDUP_REMOVED lines=40> */
.L_x_13016:
        /* <DEDUP_REMOVED lines=11> */
.L_x_13015:
[----:B------:R-:W-:Y:S05]  /*0ee0*/  BSYNC B1 ;  /* 0x0000000000017941 */ /* 0x000fea0003800000 */
.L_x_13014:
        /* <DEDUP_REMOVED lines=14> */
.L_x_13019:
        /* <DEDUP_REMOVED lines=100> */
.L_x_13018:
[----:B------:R-:W-:Y:S05]  /*1610*/  BSYNC B1 ;  /* 0x0000000000017941 */ /* 0x000fea0003800000 */
.L_x_13017:
        /* <DEDUP_REMOVED lines=55> */
.L_x_13021:
[----:B------:R-:W-:Y:S05]  /*1990*/  BSYNC B1 ;  /* 0x0000000000017941 */ /* 0x000fea0003800000 */
.L_x_13020:
        /* <DEDUP_REMOVED lines=26> */
.L_x_13013:
[----:B------:R-:W-:Y:S05]  /*1b40*/  BSYNC B0 ;  /* 0x0000000000007941 */ /* 0x000fea0003800000 */
.L_x_13012:
        /* <DEDUP_REMOVED lines=48> */
.L_x_13026:
        /* <DEDUP_REMOVED lines=8> */
.L_x_13025:
[----:B------:R-:W-:Y:S05]  /*1ed0*/  BSYNC B1 ;  /* 0x0000000000017941 */ /* 0x000fea0003800000 */
.L_x_13024:
        /* <DEDUP_REMOVED lines=14> */
.L_x_13029:
        /* <DEDUP_REMOVED lines=52> */
.L_x_13028:
[----:B------:R-:W-:Y:S05]  /*2300*/  BSYNC B1 ;  /* 0x0000000000017941 */ /* 0x000fea0003800000 */
.L_x_13027:
        /* <DEDUP_REMOVED lines=31> */
.L_x_13031:
[----:B------:R-:W-:Y:S05]  /*2500*/  BSYNC B1 ;  /* 0x0000000000017941 */ /* 0x000fea0003800000 */
.L_x_13030:
        /* <DEDUP_REMOVED lines=14> */
.L_x_13023:
[----:B------:R-:W-:Y:S05]  /*25f0*/  BSYNC B0 ;  /* 0x0000000000007941 */ /* 0x000fea0003800000 */
.L_x_13022:
        /* <DEDUP_REMOVED lines=28> */
.L_x_13035:
        /* <DEDUP_REMOVED lines=32> */
.L_x_13033:
[----:B------:R-:W-:Y:S05]  /*29c0*/  BSYNC B6 ;  /* 0x0000000000067941 */ /* 0x000fea0003800000 */
.L_x_13032:
        /* <DEDUP_REMOVED lines=14> */
.L_x_13054:
        /* <DEDUP_REMOVED lines=45> */
.L_x_13038:
[----:B------:R-:W-:Y:S05]  /*2d80*/  BSYNC B0 ;  /* 0x0000000000007941 */ /* 0x000fea0003800000 */
.L_x_13037:
        /* <DEDUP_REMOVED lines=25> */
.L_x_13040:
[----:B------:R-:W-:Y:S05]  /*2f20*/  BSYNC B0 ;  /* 0x0000000000007941 */ /* 0x000fea0003800000 */
.L_x_13039:
        /* <DEDUP_REMOVED lines=65> */
.L_x_13009:
        /* <DEDUP_REMOVED lines=16> */
.L_x_13034:
        /* <DEDUP_REMOVED lines=16> */
.L_x_13041:
[----:B------:R-:W-:Y:S05]  /*3540*/  EXIT ;  /* 0x000000000000794d */ /* 0x000fea0003800000 */
.L_x_13011:
[----:B------:R-:W-:Y:S01]  /*3550*/  MOV R12, 0x10 ;  /* 0x00000010000c7802 */ /* 0x000fe20000000f00 */
[----:B------:R-:W-:Y:S01]  /*3560*/  IMAD.MOV.U32 R11, RZ, RZ, 0x1f ;  /* 0x0000001fff0b7424 */ /* 0x000fe200078e00ff */
[----:B------:R-:W-:Y:S01]  /*3570*/  MOV R15, 0xffffffff ;  /* 0xffffffff000f7802 */ /* 0x000fe20000000f00 */
[----:B------:R-:W-:-:S07]  /*3580*/  IMAD.MOV.U32 R2, RZ, RZ, -0x800001 ;  /* 0xff7fffffff027424 */ /* 0x000fce00078e00ff */
[----:B------:R-:W-:Y:S05]  /*3590*/  WARPSYNC.COLLECTIVE R15, `(.L_x_13042) ;  /* 0x000000000f087348 */ /* 0x000fea0003c00000 */
[----:B------:R0:W1:Y:S02]  /*35a0*/  SHFL.BFLY P6, R14, R13, R12, R11 ;  /* 0x0c00000c0d0e7389 */ /* 0x00006400000c000b */
[----:B01----:R-:W-:Y:S01]  /*35b0*/  ENDCOLLECTIVE ;  /* 0x000000000000791b */ /* 0x003fe20003800000 */
.L_x_13042:
[----:B------:R-:W-:Y:S01]  /*35c0*/  HFMA2.MMA R12, -RZ, RZ, 0, 4.76837158203125e-07 ;  /* 0x00000008ff0c7435 */ /* 0x000fe200000001ff */
[----:B------:R-:W-:-:S05]  /*35d0*/  FMNMX.FTZ R0, R14, -3.40282346638528859812e+38, !PT ;  /* 0xff7fffff0e007809 */ /* 0x000fca0007810000 */
[----:B------:R-:W-:-:S07]  /*35e0*/  IMAD.MOV.U32 R13, RZ, RZ, R0 ;  /* 0x000000ffff0d7224 */ /* 0x000fce00078e0000 */
[----:B------:R-:W-:Y:S05]  /*35f0*/  WARPSYNC.COLLECTIVE R15, `(.L_x_13043) ;  /* 0x000000000f087348 */ /* 0x000fea0003c00000 */
[----:B------:R0:W1:Y:S02]  /*3600*/  SHFL.BFLY P6, R14, R13, R12, R11 ;  /* 0x0c00000c0d0e7389 */ /* 0x00006400000c000b */
[----:B01----:R-:W-:Y:S01]  /*3610*/  ENDCOLLECTIVE ;  /* 0x000000000000791b */ /* 0x003fe20003800000 */
.L_x_13043:
[----:B------:R-:W-:Y:S02]  /*3620*/  MOV R12, 0x4 ;  /* 0x00000004000c7802 */ /* 0x000fe40000000f00 */
[----:B------:R-:W-:-:S05]  /*3630*/  FMNMX.FTZ R3, R0, R14, !PT ;  /* 0x0000000e00037209 */ /* 0x000fca0007810000 */
[----:B------:R-:W-:-:S07]  /*3640*/  IMAD.MOV.U32 R13, RZ, RZ, R3 ;  /* 0x000000ffff0d7224 */ /* 0x000fce00078e0003 */
[----:B------:R-:W-:Y:S05]  /*3650*/  WARPSYNC.COLLECTIVE R15, `(.L_x_13044) ;  /* 0x000000000f087348 */ /* 0x000fea0003c00000 */
[----:B------:R0:W1:Y:S02]  /*3660*/  SHFL.BFLY P6, R14, R13, R12, R11 ;  /* 0x0c00000c0d0e7389 */ /* 0x00006400000c000b */
[----:B01----:R-:W-:Y:S01]  /*3670*/  ENDCOLLECTIVE ;  /* 0x000000000000791b */ /* 0x003fe20003800000 */
.L_x_13044:
[----:B------:R-:W-:Y:S01]  /*3680*/  HFMA2.MMA R12, -RZ, RZ, 0, 1.1920928955078125e-07 ;  /* 0x00000002ff0c7435 */ /* 0x000fe200000001ff */
[----:B------:R-:W-:-:S05]  /*3690*/  FMNMX.FTZ R4, R3, R14, !PT ;  /* 0x0000000e03047209 */ /* 0x000fca0007810000 */
[----:B------:R-:W-:-:S07]  /*36a0*/  IMAD.MOV.U32 R13, RZ, RZ, R4 ;  /* 0x000000ffff0d7224 */ /* 0x000fce00078e0004 */
[----:B------:R-:W-:Y:S05]  /*36b0*/  WARPSYNC.COLLECTIVE R15, `(.L_x_13045) ;  /* 0x000000000f087348 */ /* 0x000fea0003c00000 */
[----:B------:R0:W1:Y:S02]  /*36c0*/  SHFL.BFLY P6, R14, R13, R12, R11 ;  /* 0x0c00000c0d0e7389 */ /* 0x00006400000c000b */
[----:B01----:R-:W-:Y:S01]  /*36d0*/  ENDCOLLECTIVE ;  /* 0x000000000000791b */ /* 0x003fe20003800000 */
.L_x_13045:
[----:B------:R-:W-:Y:S05]  /*36e0*/  BRA `(.L_x_13046) ;  /* 0xffffffd400307947 */ /* 0x000fea000383ffff */
.L_x_13036:
[----:B------:R-:W-:Y:S01]  /*36f0*/  HFMA2.MMA R11, -RZ, RZ, 0, 1.847743988037109375e-06 ;  /* 0x0000001fff0b7435 */ /* 0x000fe200000001ff */
[----:B------:R-:W-:Y:S01]  /*3700*/  MOV R13, RZ ;  /* 0x000000ff000d7202 */ /* 0x000fe20000000f00 */
[----:B-1----:R-:W-:Y:S02]  /*3710*/  IMAD.MOV.U32 R12, RZ, RZ, 0x1 ;  /* 0x00000001ff0c7424 */ /* 0x002fe400078e00ff */
[----:B------:R-:W-:-:S07]  /*3720*/  IMAD.MOV.U32 R15, RZ, RZ, -0x1 ;  /* 0xffffffffff0f7424 */ /* 0x000fce00078e00ff */
[----:B0-----:R-:W-:Y:S05]  /*3730*/  WARPSYNC.COLLECTIVE R15, `(.L_x_13047) ;  /* 0x000000000f087348 */ /* 0x001fea0003c00000 */
[----:B------:R1:W2:Y:S02]  /*3740*/  SHFL.BFLY P6, R14, R13, R12, R11 ;  /* 0x0c00000c0d0e7389 */ /* 0x0002a400000c000b */
[----:B012---:R-:W-:Y:S01]  /*3750*/  ENDCOLLECTIVE ;  /* 0x000000000000791b */ /* 0x007fe20003800000 */
.L_x_13047:
[----:B------:R-:W-:-:S07]  /*3760*/  MOV R0, R14 ;  /* 0x0000000e00007202 */ /* 0x000fce0000000f00 */
[----:B------:R-:W-:Y:S05]  /*3770*/  WARPSYNC.COLLECTIVE R15, `(.L_x_13048) ;  /* 0x000000000f087348 */ /* 0x000fea0003c00000 */
[----:B------:R0:W1:Y:S02]  /*3780*/  SHFL.BFLY P6, R14, R13, R12, R11 ;  /* 0x0c00000c0d0e7389 */ /* 0x00006400000c000b */
[----:B01----:R-:W-:Y:S01]  /*3790*/  ENDCOLLECTIVE ;  /* 0x000000000000791b */ /* 0x003fe20003800000 */
.L_x_13048:
[----:B------:R-:W-:Y:S01]  /*37a0*/  FADD.FTZ R2, RZ, R0 ;  /* 0x00000000ff027221 */ /* 0x000fe20000010000 */
[----:B------:R-:W-:-:S07]  /*37b0*/  IMAD.MOV.U32 R3, RZ, RZ, R14 ;  /* 0x000000ffff037224 */ /* 0x000fce00078e000e */
[----:B------:R-:W-:Y:S05]  /*37c0*/  WARPSYNC.COLLECTIVE R15, `(.L_x_13049) ;  /* 0x000000000f087348 */ /* 0x000fea0003c00000 */
[----:B------:R0:W1:Y:S02]  /*37d0*/  SHFL.BFLY P6, R14, R13, R12, R11 ;  /* 0x0c00000c0d0e7389 */ /* 0x00006400000c000b */
[----:B01----:R-:W-:Y:S01]  /*37e0*/  ENDCOLLECTIVE ;  /* 0x000000000000791b */ /* 0x003fe20003800000 */
.L_x_13049:
[----:B------:R-:W-:Y:S01]  /*37f0*/  FADD.FTZ R5, RZ, R3 ;  /* 0x00000003ff057221 */ /* 0x000fe20000010000 */
[----:B------:R-:W-:-:S07]  /*3800*/  MOV R4, R14 ;  /* 0x0000000e00047202 */ /* 0x000fce0000000f00 */
[----:B------:R-:W-:Y:S05]  /*3810*/  WARPSYNC.COLLECTIVE R15, `(.L_x_13050) ;  /* 0x000000000f087348 */ /* 0x000fea0003c00000 */
[----:B------:R0:W1:Y:S02]  /*3820*/  SHFL.BFLY P6, R14, R13, R12, R11 ;  /* 0x0c00000c0d0e7389 */ /* 0x00006400000c000b */
[----:B01----:R-:W-:Y:S01]  /*3830*/  ENDCOLLECTIVE ;  /* 0x000000000000791b */ /* 0x003fe20003800000 */
.L_x_13050:
[----:B------:R-:W-:Y:S01]  /*3840*/  FADD.FTZ R0, RZ, R4 ;  /* 0x00000004ff007221 */ /* 0x000fe20000010000 */
[----:B------:R-:W-:-:S07]  /*3850*/  IMAD.MOV.U32 R16, RZ, RZ, R14 ;  /* 0x000000ffff107224 */ /* 0x000fce00078e000e */
[----:B------:R-:W-:Y:S05]  /*3860*/  WARPSYNC.COLLECTIVE R15, `(.L_x_13051) ;  /* 0x000000000f087348 */ /* 0x000fea0003c00000 */
[----:B------:R0:W1:Y:S02]  /*3870*/  SHFL.BFLY P6, R14, R13, R12, R11 ;  /* 0x0c00000c0d0e7389 */ /* 0x00006400000c000b */
[----:B01----:R-:W-:Y:S01]  /*3880*/  ENDCOLLECTIVE ;  /* 0x000000000000791b */ /* 0x003fe20003800000 */
.L_x_13051:
[----:B------:R-:W-:Y:S01]  /*3890*/  FADD.FTZ R3, RZ, R16 ;  /* 0x00000010ff037221 */ /* 0x000fe20000010000 */
[----:B------:R-:W-:-:S07]  /*38a0*/  MOV R18, R14 ;  /* 0x0000000e00127202 */ /* 0x000fce0000000f00 */
[----:B------:R-:W-:Y:S05]  /*38b0*/  WARPSYNC.COLLECTIVE R15, `(.L_x_13052) ;  /* 0x000000000f087348 */ /* 0x000fea0003c00000 */
[----:B------:R0:W1:Y:S02]  /*38c0*/  SHFL.BFLY P6, R14, R13, R12, R11 ;  /* 0x0c00000c0d0e7389 */ /* 0x00006400000c000b */
[----:B01----:R-:W-:Y:S01]  /*38d0*/  ENDCOLLECTIVE ;  /* 0x000000000000791b */ /* 0x003fe20003800000 */
.L_x_13052:
[----:B------:R-:W-:Y:S01]  /*38e0*/  FADD.FTZ R18, RZ, R18 ;  /* 0x00000012ff127221 */ /* 0x000fe20000010000 */
[----:B------:R-:W-:-:S07]  /*38f0*/  IMAD.MOV.U32 R19, RZ, RZ, R14 ;  /* 0x000000ffff137224 */ /* 0x000fce00078e000e */
[----:B------:R-:W-:Y:S05]  /*3900*/  WARPSYNC.COLLECTIVE R15, `(.L_x_13053) ;  /* 0x000000000f087348 */ /* 0x000fea0003c00000 */
[----:B------:R0:W1:Y:S02]  /*3910*/  SHFL.BFLY P6, R14, R13, R12, R11 ;  /* 0x0c00000c0d0e7389 */ /* 0x00006400000c000b */
[----:B01----:R-:W-:Y:S01]  /*3920*/  ENDCOLLECTIVE ;  /* 0x000000000000791b */ /* 0x003fe20003800000 */
.L_x_13053:
[----:B------:R-:W-:Y:S01]  /*3930*/  FADD.FTZ R19, RZ, R19 ;  /* 0x00000013ff137221 */ /* 0x000fe20000010000 */
[----:B------:R-:W-:Y:S06]  /*3940*/  BRA `(.L_x_13054) ;  /* 0xfffffff000587947 */ /* 0x000fec000383ffff */
.L_x_13055:
        /* <DEDUP_REMOVED lines=11> */
.L_x_28273:


//--------------------- .text._ZN4vllm25paged_attention_v1_kernelIthLi96ELi16ELi128ELNS_18Fp8KVCacheDataTypeE1ELb1EEEvPT_PKS2_PKT0_S8_ifPKiSA_iPKfiiiSC_SC_iiiii --------------------------
	.section	.text._ZN4vllm25paged_attention_v1_kernelIthLi96ELi16ELi128ELNS_18Fp8KVCacheDataTypeE1ELb1EEEvPT_PKS2_PKT0_S8_ifPKiSA_iPKfiiiSC_SC_iiiii,"ax",@progbits
	.align	128
        .global         _ZN4vllm25paged_attention_v1_kernelIthLi96ELi16ELi128ELNS_18Fp8KVCacheDataTypeE1ELb1EEEvPT_PKS2_PKT0_S8_ifPKiSA_iPKfiiiSC_SC_iiiii
        .type           _ZN4vllm25paged_attention_v1_kernelIthLi96ELi16ELi128ELNS_18Fp8KVCacheDataTypeE1ELb1EEEvPT_PKS2_PKT0_S8_ifPKiSA_iPKfiiiSC_SC_iiiii,@function
        .size           _ZN4vllm25paged_attention_v1_kernelIthLi96ELi16ELi128ELNS_18Fp8KVCacheDataTypeE1ELb1EEEvPT_PKS2_PKT0_S8_ifPKiSA_iPKfiiiSC_SC_iiiii,(.L_x_28274 - _ZN4vllm25paged_attention_v1_kernelIthLi96ELi16ELi128ELNS_18Fp8KVCacheDataTypeE1ELb1EEEvPT_PKS2_PKT0_S8_ifPKiSA_iPKfiiiSC_SC_iiiii)
        .other          _ZN4vllm25paged_attention_v1_kernelIthLi96ELi16ELi128ELNS_18Fp8KVCacheDataTypeE1ELb1EEEvPT_PKS2_PKT0_S8_ifPKiSA_iPKfiiiSC_SC_iiiii,@"STO_CUDA_ENTRY STV_DEFAULT"
_ZN4vllm25paged_attention_v1_kernelIthLi96ELi16ELi128ELNS_18Fp8KVCacheDataTypeE1ELb1EEEvPT_PKS2_PKT0_S8_ifPKiSA_iPKfiiiSC_SC_iiiii:
.text._ZN4vllm25paged_attention_v1_kernelIthLi96ELi16ELi128ELNS_18Fp8KVCacheDataTypeE1ELb1EEEvPT_PKS2_PKT0_S8_ifPKiSA_iPKfiiiSC_SC_iiiii:
        /* <DEDUP_REMOVED lines=104> */
.L_x_13056:
[----:B------:R-:W-:Y:S02]  /*0680*/  ULDC UR4, c[0x0][0x278] ;  /* 0x00009e0000047ab9 */ /* 0x000fe40000000800 */
[----:B------:R-:W-:-:S04]  /*0690*/  IMAD R2, R8, UR4, R9 ;  /* 0x0000000408027c24 */ /* 0x000fc8000f8e0209 */
[----:B------:R-:W-:-:S07]  /*06a0*/  IMAD R20, R2, R11, RZ ;  /* 0x0000000b02147224 */ /* 0x000fce00078e02ff */
.L_x_13057:
        /* <DEDUP_REMOVED lines=27> */
.L_x_13061:
        /* <DEDUP_REMOVED lines=41> */
.L_x_13059:
[----:B------:R-:W-:Y:S05]  /*0af0*/  BSYNC B7 ;  /* 0x0000000000077941 */ /* 0x000fea0003800000 */
.L_x_13058:
        /* <DEDUP_REMOVED lines=11> */
.L_x_13097:
        /* <DEDUP_REMOVED lines=40> */
.L_x_13067:
        /* <DEDUP_REMOVED lines=11> */
.L_x_13066:
[----:B------:R-:W-:Y:S05]  /*0ee0*/  BSYNC B1 ;  /* 0x0000000000017941 */ /* 0x000fea0003800000 */
.L_x_13065:
        /* <DEDUP_REMOVED lines=14> */
.L_x_13070:
        /* <DEDUP_REMOVED lines=100> */
.L_x_13069:
[----:B------:R-:W-:Y:S05]  /*1610*/  BSYNC B1 ;  /* 0x0000000000017941 */ /* 0x000fea0003800000 */
.L_x_13068:
        /* <DEDUP_REMOVED lines=55> */
.L_x_13072:
[----:B------:R-:W-:Y:S05]  /*1990*/  BSYNC B1 ;  /* 0x0000000000017941 */ /* 0x000fea0003800000 */
.L_x_13071:
        /* <DEDUP_REMOVED lines=26> */
.L_x_13064:
[----:B------:R-:W-:Y:S05]  /*1b40*/  BSYNC B0 ;  /* 0x0000000000007941 */ /* 0x000fea0003800000 */
.L_x_13063:
        /* <DEDUP_REMOVED lines=48> */
.L_x_13077:
        /* <DEDUP_REMOVED lines=8> */
.L_x_13076:
[----:B------:R-:W-:Y:S05]  /*1ed0*/  BSYNC B1 ;  /* 0x0000000000017941 */ /* 0x000fea0003800000 */
.L_x_13075:
        /* <DEDUP_REMOVED lines=14> */
.L_x_13080:
        /* <DEDUP_REMOVED lines=52> */
.L_x_13079:
[----:B------:R-:W-:Y:S05]  /*2300*/  BSYNC B1 ;  /* 0x0000000000017941 */ /* 0x000fea0003800000 */
.L_x_13078:
        /* <DEDUP_REMOVED lines=31> */
.L_x_13082:
[----:B------:R-:W-:Y:S05]  /*2500*/  BSYNC B1 ;  /* 0x0000000000017941 */ /* 0x000fea0003800000 */
.L_x_13081:
        /* <DEDUP_REMOVED lines=14> */
.L_x_13074:
[----:B------:R-:W-:Y:S05]  /*25f0*/  BSYNC B0 ;  /* 0x0000000000007941 */ /* 0x000fea0003800000 */
.L_x_13073:
        /* <DEDUP_REMOVED lines=28> */
.L_x_13086:
        /* <DEDUP_REMOVED lines=32> */
.L_x_13084:
[----:B------:R-:W-:Y:S05]  /*29c0*/  BSYNC B6 ;  /* 0x0000000000067941 */ /* 0x000fea0003800000 */
.L_x_13083:
        /* <DEDUP_REMOVED lines=12> */
.L_x_13104:
        /* <DEDUP_REMOVED lines=43> */
.L_x_13089:
[----:B------:R-:W-:Y:S05]  /*2d40*/  BSYNC B0 ;  /* 0x0000000000007941 */ /* 0x000fea0003800000 */
.L_x_13088:
        /* <DEDUP_REMOVED lines=22> */
.L_x_13091:
[----:B------:R-:W-:Y:S05]  /*2eb0*/  BSYNC B0 ;  /* 0x0000000000007941 */ /* 0x000fea0003800000 */
.L_x_13090:
        /* <DEDUP_REMOVED lines=58> */
.L_x_13060:
        /* <DEDUP_REMOVED lines=16> */
.L_x_13085:
        /* <DEDUP_REMOVED lines=16> */
.L_x_13092:
[----:B------:R-:W-:Y:S05]  /*3460*/  EXIT ;  /* 0x000000000000794d */ /* 0x000fea0003800000 */
.L_x_13062:
[----:B------:R-:W-:Y:S01]  /*3470*/  HFMA2.MMA R11, -RZ, RZ, 0, 1.847743988037109375e-06 ;  /* 0x0000001fff0b7435 */ /* 0x000fe200000001ff */
[----:B------:R-:W-:Y:S01]  /*3480*/  IMAD.MOV.U32 R12, RZ, RZ, 0x10 ;  /* 0x00000010ff0c7424 */ /* 0x000fe200078e00ff */
[----:B------:R-:W-:Y:S01]  /*3490*/  MOV R2, 0xff7fffff ;  /* 0xff7fffff00027802 */ /* 0x000fe20000000f00 */
[----:B------:R-:W-:-:S08]  /*34a0*/  IMAD.MOV.U32 R15, RZ, RZ, -0x1 ;  /* 0xffffffffff0f7424 */ /* 0x000fd000078e00ff */
[----:B------:R-:W-:Y:S05]  /*34b0*/  WARPSYNC.COLLECTIVE R15, `(.L_x_13093) ;  /* 0x000000000f087348 */ /* 0x000fea0003c00000 */
[----:B------:R0:W1:Y:S02]  /*34c0*/  SHFL.BFLY P6, R14, R13, R12, R11 ;  /* 0x0c00000c0d0e7389 */ /* 0x00006400000c000b */
[----:B01----:R-:W-:Y:S01]  /*34d0*/  ENDCOLLECTIVE ;  /* 0x000000000000791b */ /* 0x003fe20003800000 */
.L_x_13093:
[----:B------:R-:W-:Y:S01]  /*34e0*/  IMAD.MOV.U32 R12, RZ, RZ, 0x8 ;  /* 0x00000008ff0c7424 */ /* 0x000fe200078e00ff */
[----:B------:R-:W-:-:S04]  /*34f0*/  FMNMX.FTZ R0, R14, -3.40282346638528859812e+38, !PT ;  /* 0xff7fffff0e007809 */ /* 0x000fc80007810000 */
[----:B------:R-:W-:-:S07]  /*3500*/  MOV R13, R0 ;  /* 0x00000000000d7202 */ /* 0x000fce0000000f00 */
[----:B------:R-:W-:Y:S05]  /*3510*/  WARPSYNC.COLLECTIVE R15, `(.L_x_13094) ;  /* 0x000000000f087348 */ /* 0x000fea0003c00000 */
[----:B------:R0:W1:Y:S02]  /*3520*/  SHFL.BFLY P6, R14, R13, R12, R11 ;  /* 0x0c00000c0d0e7389 */ /* 0x00006400000c000b */
[----:B01----:R-:W-:Y:S01]  /*3530*/  ENDCOLLECTIVE ;  /* 0x000000000000791b */ /* 0x003fe20003800000 */
.L_x_13094:
[----:B------:R-:W-:Y:S01]  /*3540*/  IMAD.MOV.U32 R12, RZ, RZ, 0x4 ;  /* 0x00000004ff0c7424 */ /* 0x000fe200078e00ff */
[----:B------:R-:W-:-:S04]  /*3550*/  FMNMX.FTZ R3, R0, R14, !PT ;  /* 0x0000000e00037209 */ /* 0x000fc80007810000 */
[----:B------:R-:W-:-:S07]  /*3560*/  MOV R13, R3 ;  /* 0x00000003000d7202 */ /* 0x000fce0000000f00 */
[----:B------:R-:W-:Y:S05]  /*3570*/  WARPSYNC.COLLECTIVE R15, `(.L_x_13095) ;  /* 0x000000000f087348 */ /* 0x000fea0003c00000 */
[----:B------:R0:W1:Y:S02]  /*3580*/  SHFL.BFLY P6, R14, R13, R12, R11 ;  /* 0x0c00000c0d0e7389 */ /* 0x00006400000c000b */
[----:B01----:R-:W-:Y:S01]  /*3590*/  ENDCOLLECTIVE ;  /* 0x000000000000791b */ /* 0x003fe20003800000 */
.L_x_13095:
[----:B------:R-:W-:Y:S01]  /*35a0*/  IMAD.MOV.U32 R12, RZ, RZ, 0x2 ;  /* 0x00000002ff0c7424 */ /* 0x000fe200078e00ff */
[----:B------:R-:W-:-:S04]  /*35b0*/  FMNMX.FTZ R4, R3, R14, !PT ;  /* 0x0000000e03047209 */ /* 0x000fc80007810000 */
[----:B------:R-:W-:-:S07]  /*35c0*/  MOV R13, R4 ;  /* 0x00000004000d7202 */ /* 0x000fce0000000f00 */
[----:B------:R-:W-:Y:S05]  /*35d0*/  WARPSYNC.COLLECTIVE R15, `(.L_x_13096) ;  /* 0x000000000f087348 */ /* 0x000fea0003c00000 */
[----:B------:R0:W1:Y:S02]  /*35e0*/  SHFL.BFLY P6, R14, R13, R12, R11 ;  /* 0x0c00000c0d0e7389 */ /* 0x00006400000c000b */
[----:B01----:R-:W-:Y:S01]  /*35f0*/  ENDCOLLECTIVE ;  /* 0x000000000000791b */ /* 0x003fe20003800000 */
.L_x_13096:
[----:B------:R-:W-:Y:S05]  /*3600*/  BRA `(.L_x_13097) ;  /* 0xffffffd400687947 */ /* 0x000fea000383ffff */
.L_x_13087:
[----:B-1----:R-:W-:Y:S01]  /*3610*/  HFMA2.MMA R12, -RZ, RZ, 0, 5.9604644775390625e-08 ;  /* 0x00000001ff0c7435 */ /* 0x002fe200000001ff */
[----:B------:R-:W-:Y:S01]  /*3620*/  IMAD.MOV.U32 R13, RZ, RZ, RZ ;  /* 0x000000ffff0d7224 */ /* 0x000fe200078e00ff */
[----:B------:R-:W-:Y:S01]  /*3630*/  MOV R15, 0xffffffff ;  /* 0xffffffff000f7802 */ /* 0x000fe20000000f00 */
[----:B------:R-:W-:-:S08]  /*3640*/  IMAD.MOV.U32 R11, RZ, RZ, 0x1f ;  /* 0x0000001fff0b7424 */ /* 0x000fd000078e00ff */
[----:B0-----:R-:W-:Y:S05]  /*3650*/  WARPSYNC.COLLECTIVE R15, `(.L_x_13098) ;  /* 0x000000000f087348 */ /* 0x001fea0003c00000 */
[----:B------:R1:W2:Y:S02]  /*3660*/  SHFL.BFLY P6, R14, R13, R12, R11 ;  /* 0x0c00000c0d0e7389 */ /* 0x0002a400000c000b */
[----:B012---:R-:W-:Y:S01]  /*3670*/  ENDCOLLECTIVE ;  /* 0x000000000000791b */ /* 0x007fe20003800000 */
.L_x_13098:
[----:B------:R-:W-:-:S07]  /*3680*/  IMAD.MOV.U32 R0, RZ, RZ, R14 ;  /* 0x000000ffff007224 */ /* 0x000fce00078e000e */
[----:B------:R-:W-:Y:S05]  /*3690*/  WARPSYNC.COLLECTIVE R15, `(.L_x_13099) ;  /* 0x000000000f087348 */ /* 0x000fea0003c00000 */
[----:B------:R0:W1:Y:S02]  /*36a0*/  SHFL.BFLY P6, R14, R13, R12, R11 ;  /* 0x0c00000c0d0e7389 */ /* 0x00006400000c000b */
[----:B01----:R-:W-:Y:S01]  /*36b0*/  ENDCOLLECTIVE ;  /* 0x000000000000791b */ /* 0x003fe20003800000 */
.L_x_13099:
[----:B------:R-:W-:Y:S01]  /*36c0*/  FADD.FTZ R0, RZ, R0 ;  /* 0x00000000ff007221 */ /* 0x000fe20000010000 */
[----:B------:R-:W-:-:S07]  /*36d0*/  MOV R2, R14 ;  /* 0x0000000e00027202 */ /* 0x000fce0000000f00 */
[----:B------:R-:W-:Y:S05]  /*36e0*/  WARPSYNC.COLLECTIVE R15, `(.L_x_13100) ;  /* 0x000000000f087348 */ /* 0x000fea0003c00000 */
[----:B------:R0:W1:Y:S02]  /*36f0*/  SHFL.BFLY P6, R14, R13, R12, R11 ;  /* 0x0c00000c0d0e7389 */ /* 0x00006400000c000b */
[----:B01----:R-:W-:Y:S01]  /*3700*/  ENDCOLLECTIVE ;  /* 0x000000000000791b */ /* 0x003fe20003800000 */
.L_x_13100:
[----:B------:R-:W-:Y:S01]  /*3710*/  FADD.FTZ R3, RZ, R2 ;  /* 0x00000002ff037221 */ /* 0x000fe20000010000 */
[----:B------:R-:W-:-:S07]  /*3720*/  IMAD.MOV.U32 R4, RZ, RZ, R14 ;  /* 0x000000ffff047224 */ /* 0x000fce00078e000e */
[----:B------:R-:W-:Y:S05]  /*3730*/  WARPSYNC.COLLECTIVE R15, `(.L_x_13101) ;  /* 0x000000000f087348 */ /* 0x000fea0003c00000 */
[----:B------:R0:W1:Y:S02]  /*3740*/  SHFL.BFLY P6, R14, R13, R12, R11 ;  /* 0x0c00000c0d0e7389 */ /* 0x00006400000c000b */
[----:B01----:R-:W-:Y:S01]  /*3750*/  ENDCOLLECTIVE ;  /* 0x000000000000791b */ /* 0x003fe20003800000 */
.L_x_13101:
[----:B------:R-:W-:Y:S01]  /*3760*/  FADD.FTZ R2, RZ, R4 ;  /* 0x00000004ff027221 */ /* 0x000fe20000010000 */
[----:B------:R-:W-:-:S07]  /*3770*/  MOV R5, R14 ;  /* 0x0000000e00057202 */ /* 0x000fce0000000f00 */
[----:B------:R-:W-:Y:S05]  /*3780*/  WARPSYNC.COLLECTIVE R15, `(.L_x_13102) ;  /* 0x000000000f087348 */ /* 0x000fea0003c00000 */
[----:B------:R0:W1:Y:S02]  /*3790*/  SHFL.BFLY P6, R14, R13, R12, R11 ;  /* 0x0c00000c0d0e7389 */ /* 0x00006400000c000b */
[----:B01----:R-:W-:Y:S01]  /*37a0*/  ENDCOLLECTIVE ;  /* 0x000000000000791b */ /* 0x003fe20003800000 */
.L_x_13102:
[----:B------:R-:W-:Y:S01]  /*37b0*/  FADD.FTZ R5, RZ, R5 ;  /* 0x00000005ff057221 */ /* 0x000fe20000010000 */
[----:B------:R-:W-:-:S07]  /*37c0*/  MOV R16, R14 ;  /* 0x0000000e00107202 */ /* 0x000fce0000000f00 */
[----:B------:R-:W-:Y:S05]  /*37d0*/  WARPSYNC.COLLECTIVE R15, `(.L_x_13103) ;  /* 0x000000000f087348 */ /* 0x000fea0003c00000 */
[----:B------:R0:W1:Y:S02]  /*37e0*/  SHFL.BFLY P6, R14, R13, R12, R11 ;  /* 0x0c00000c0d0e7389 */ /* 0x00006400000c000b */
[----:B01----:R-:W-:Y:S01]  /*37f0*/  ENDCOLLECTIVE ;  /* 0x000000000000791b */ /* 0x003fe20003800000 */
.L_x_13103:
[----:B------:R-:W-:Y:S01]  /*3800*/  FADD.FTZ R16, RZ, R16 ;  /* 0x00000010ff107221 */ /* 0x000fe20000010000 */
[----:B------:R-:W-:Y:S06]  /*3810*/  BRA `(.L_x_13104) ;  /* 0xfffffff0009c7947 */ /* 0x000fec000383ffff */
.L_x_13105:
        /* <DEDUP_REMOVED lines=14> */
.L_x_28274:


//--------------------- .text._ZN4vllm25paged_attention_v1_kernelIthLi80ELi16ELi128ELNS_18Fp8KVCacheDataTypeE1ELb1EEEvPT_PKS2_PKT0_S8_ifPKiSA_iPKfiiiSC_SC_iiiii --------------------------
	.section	.text._ZN4vllm25paged_attention_v1_kernelIthLi80ELi16ELi128ELNS_18Fp8KVCacheDataTypeE1ELb1EEEvPT_PKS2_PKT0_S8_ifPKiSA_iPKfiiiSC_SC_iiiii,"ax",@progbits
	.align	128
        .global         _ZN4vllm25paged_attention_v1_kernelIthLi80ELi16ELi128ELNS_18Fp8KVCacheDataTypeE1ELb1EEEvPT_PKS2_PKT0_S8_ifPKiSA_iPKfiiiSC_SC_iiiii
        .type           _ZN4vllm25paged_attention_v1_kernelIthLi80ELi16ELi128ELNS_18Fp8KVCacheDataTypeE1ELb1EEEvPT_PKS2_PKT0_S8_ifPKiSA_iPKfiiiSC_SC_iiiii,@function
        .size           _ZN4vllm25paged_attention_v1_kernelIthLi80ELi16ELi128ELNS_18Fp8KVCacheDataTypeE1ELb1EEEvPT_PKS2_PKT0_S8_ifPKiSA_iPKfiiiSC_SC_iiiii,(.L_x_28275 - _ZN4vllm25paged_attention_v1_kernelIthLi80ELi16ELi128ELNS_18Fp8KVCacheDataTypeE1ELb1EEEvPT_PKS2_PKT0_S8_ifPKiSA_iPKfiiiSC_SC_iiiii)
        .other          _ZN4vllm25paged_attention_v1_kernelIthLi80ELi16ELi128ELNS_18Fp8KVCacheDataTypeE1ELb1EEEvPT_PKS2_PKT0_S8_ifPKiSA_iPKfiiiSC_SC_iiiii,@"STO_CUDA_ENTRY STV_DEFAULT"
_ZN4vllm25paged_attention_v1_kernelIthLi80ELi16ELi128ELNS_18Fp8KVCacheDataTypeE1ELb1EEEvPT_PKS2_PKT0_S8_ifPKiSA_iPKfiiiSC_SC_iiiii:
.text._ZN4vllm25paged_attention_v1_kernelIthLi80ELi16ELi128ELNS_18Fp8KVCacheDataTypeE1ELb1EEEvPT_PKS2_PKT0_S8_ifPKiSA_iPKfiiiSC_SC_iiiii:
        /* <DEDUP_REMOVED lines=104> */
.L_x_13106:
[----:B------:R-:W-:Y:S02]  /*0680*/  ULDC UR4, c[0x0][0x278] ;  /* 0x00009e0000047ab9 */ /* 0x000fe40000000800 */
[----:B------:R-:W-:-:S04]  /*0690*/  IMAD R2, R8, UR4, R9 ;  /* 0x0000000408027c24 */ /* 0x000fc8000f8e0209 */
[----:B------:R-:W-:-:S07]  /*06a0*/  IMAD R20, R2, R11, RZ ;  /* 0x0000000b02147224 */ /* 0x000fce00078e02ff */
.L_x_13107:
        /* <DEDUP_REMOVED lines=27> */
.L_x_13111:
        /* <DEDUP_REMOVED lines=41> */
.L_x_13109:
[----:B------:R-:W-:Y:S05]  /*0af0*/  BSYNC B7 ;  /* 0x0000000000077941 */ /* 0x000fea0003800000 */
.L_x_13108:
        /* <DEDUP_REMOVED lines=11> */
.L_x_13147:
        /* <DEDUP_REMOVED lines=40> */
.L_x_13117:
        /* <DEDUP_REMOVED lines=11> */
.L_x_13116:
[----:B------:R-:W-:Y:S05]  /*0ee0*/  BSYNC B1 ;  /* 0x0000000000017941 */ /* 0x000fea0003800000 */
.L_x_13115:
        /* <DEDUP_REMOVED lines=14> */
.L_x_13120:
        /* <DEDUP_REMOVED lines=100> */
.L_x_13119:
[----:B------:R-:W-:Y:S05]  /*1610*/  BSYNC B1 ;  /* 0x0000000000017941 */ /* 0x000fea0003800000 */
.L_x_13118:
        /* <DEDUP_REMOVED lines=55> */
.L_x_13122:
[----:B------:R-:W-:Y:S05]  /*1990*/  BSYNC B1 ;  /* 0x0000000000017941 */ /* 0x000fea0003800000 */
.L_x_13121:
        /* <DEDUP_REMOVED lines=26> */
.L_x_13114:
[----:B------:R-:W-:Y:S05]  /*1b40*/  BSYNC B0 ;  /* 0x0000000000007941 */ /* 0x000fea0003800000 */
.L_x_13113:
        /* <DEDUP_REMOVED lines=48> */
.L_x_13127:
        /* <DEDUP_REMOVED lines=8> */
.L_x_13126:
[----:B------:R-:W-:Y:S05]  /*1ed0*/  BSYNC B1 ;  /* 0x0000000000017941 */ /* 0x000fea0003800000 */
.L_x_13125:
        /* <DEDUP_REMOVED lines=14> */
.L_x_13130:
        /* <DEDUP_REMOVED lines=52> */
.L_x_13129:
[----:B------:R-:W-:Y:S05]  /*2300*/  BSYNC B1 ;  /* 0x0000000000017941 */ /* 0x000fea0003800000 */
.L_x_13128:
        /* <DEDUP_REMOVED lines=31> */
.L_x_13132:
[----:B------:R-:W-:Y:S05]  /*2500*/  BSYNC B1 ;  /* 0x0000000000017941 */ /* 0x000fea0003800000 */
.L_x_13131:
        /* <DEDUP_REMOVED lines=14> */
.L_x_13124:
[----:B------:R-:W-:Y:S05]  /*25f0*/  BSYNC B0 ;  /* 0x0000000000007941 */ /* 0x000fea0003800000 */
.L_x_13123:
        /* <DEDUP_REMOVED lines=28> */
.L_x_13136:
        /* <DEDUP_REMOVED lines=32> */
.L_x_13134:
[----:B------:R-:W-:Y:S05]  /*29c0*/  BSYNC B6 ;  /* 0x0000000000067941 */ /* 0x000fea0003800000 */
.L_x_13133:
        /* <DEDUP_REMOVED lines=10> */
.L_x_13153:
        /* <DEDUP_REMOVED lines=39> */
.L_x_13139:
[----:B------:R-:W-:Y:S05]  /*2ce0*/  BSYNC B0 ;  /* 0x0000000000007941 */ /* 0x000fea0003800000 */
.L_x_13138:
        /* <DEDUP_REMOVED lines=19> */
.L_x_13141:
[----:B------:R-:W-:Y:S05]  /*2e20*/  BSYNC B0 ;  /* 0x0000000000007941 */ /* 0x000fea0003800000 */
.L_x_13140:
        /* <DEDUP_REMOVED lines=51> */
.L_x_13110:
        /* <DEDUP_REMOVED lines=16> */
.L_x_13135:
        /* <DEDUP_REMOVED lines=16> */
.L_x_13142:
[----:B------:R-:W-:Y:S05]  /*3360*/  EXIT ;  /* 0x000000000000794d */ /* 0x000fea0003800000 */
.L_x_13112:
[----:B------:R-:W-:Y:S01]  /*3370*/  MOV R12, 0x10 ;  /* 0x00000010000c7802 */ /* 0x000fe20000000f00 */
[----:B------:R-:W-:Y:S01]  /*3380*/  IMAD.MOV.U32 R11, RZ, RZ, 0x1f ;  /* 0x0000001fff0b7424 */ /* 0x000fe200078e00ff */
[----:B------:R-:W-:Y:S01]  /*3390*/  MOV R15, 0xffffffff ;  /* 0xffffffff000f7802 */ /* 0x000fe20000000f00 */
[----:B------:R-:W-:-:S07]  /*33a0*/  IMAD.MOV.U32 R2, RZ, RZ, -0x800001 ;  /* 0xff7fffffff027424 */ /* 0x000fce00078e00ff */
[----:B------:R-:W-:Y:S05]  /*33b0*/  WARPSYNC.COLLECTIVE R15, `(.L_x_13143) ;  /* 0x000000000f087348 */ /* 0x000fea0003c00000 */
[----:B------:R0:W1:Y:S02]  /*33c0*/  SHFL.BFLY P6, R14, R13, R12, R11 ;  /* 0x0c00000c0d0e7389 */ /* 0x00006400000c000b */
[----:B01----:R-:W-:Y:S01]  /*33d0*/  ENDCOLLECTIVE ;  /* 0x000000000000791b */ /* 0x003fe20003800000 */
.L_x_13143:
[----:B------:R-:W-:Y:S01]  /*33e0*/  HFMA2.MMA R12, -RZ, RZ, 0, 4.76837158203125e-07 ;  /* 0x00000008ff0c7435 */ /* 0x000fe200000001ff */
[----:B------:R-:W-:-:S05]  /*33f0*/  FMNMX.FTZ R0, R14, -3.40282346638528859812e+38, !PT ;  /* 0xff7fffff0e007809 */ /* 0x000fca0007810000 */
[----:B------:R-:W-:-:S07]  /*3400*/  IMAD.MOV.U32 R13, RZ, RZ, R0 ;  /* 0x000000ffff0d7224 */ /* 0x000fce00078e0000 */
[----:B------:R-:W-:Y:S05]  /*3410*/  WARPSYNC.COLLECTIVE R15, `(.L_x_13144) ;  /* 0x000000000f087348 */ /* 0x000fea0003c00000 */
[----:B------:R0:W1:Y:S02]  /*3420*/  SHFL.BFLY P6, R14, R13, R12, R11 ;  /* 0x0c00000c0d0e7389 */ /* 0x00006400000c000b */
[----:B01----:R-:W-:Y:S01]  /*3430*/  ENDCOLLECTIVE ;  /* 0x000000000000791b */ /* 0x003fe20003800000 */
.L_x_13144:
[----:B------:R-:W-:Y:S02]  /*3440*/  MOV R12, 0x4 ;  /* 0x00000004000c7802 */ /* 0x000fe40000000f00 */
[----:B------:R-:W-:-:S05]  /*3450*/  FMNMX.FTZ R3, R0, R14, !PT ;  /* 0x0000000e00037209 */ /* 0x000fca0007810000 */
[----:B------:R-:W-:-:S07]  /*3460*/  IMAD.MOV.U32 R13, RZ, RZ, R3 ;  /* 0x000000ffff0d7224 */ /* 0x000fce00078e0003 */
[----:B------:R-:W-:Y:S05]  /*3470*/  WARPSYNC.COLLECTIVE R15, `(.L_x_13145) ;  /* 0x000000000f087348 */ /* 0x000fea0003c00000 */
[----:B------:R0:W1:Y:S02]  /*3480*/  SHFL.BFLY P6, R14, R13, R12, R11 ;  /* 0x0c00000c0d0e7389 */ /* 0x00006400000c000b */
[----:B01----:R-:W-:Y:S01]  /*3490*/  ENDCOLLECTIVE ;  /* 0x000000000000791b */ /* 0x003fe20003800000 */
.L_x_13145:
[----:B------:R-:W-:Y:S01]  /*34a0*/  HFMA2.MMA R12, -RZ, RZ, 0, 1.1920928955078125e-07 ;  /* 0x00000002ff0c7435 */ /* 0x000fe200000001ff */
[----:B------:R-:W-:-:S05]  /*34b0*/  FMNMX.FTZ R4, R3, R14, !PT ;  /* 0x0000000e03047209 */ /* 0x000fca0007810000 */
[----:B------:R-:W-:-:S07]  /*34c0*/  IMAD.MOV.U32 R13, RZ, RZ, R4 ;  /* 0x000000ffff0d7224 */ /* 0x000fce00078e0004 */
[----:B------:R-:W-:Y:S05]  /*34d0*/  WARPSYNC.COLLECTIVE R15, `(.L_x_13146) ;  /* 0x000000000f087348 */ /* 0x000fea0003c00000 */
[----:B------:R0:W1:Y:S02]  /*34e0*/  SHFL.BFLY P6, R14, R13, R12, R11 ;  /* 0x0c00000c0d0e7389 */ /* 0x00006400000c000b */
[----:B01----:R-:W-:Y:S01]  /*34f0*/  ENDCOLLECTIVE ;  /* 0x000000000000791b */ /* 0x003fe20003800000 */
.L_x_13146:
[----:B------:R-:W-:Y:S05]  /*3500*/  BRA `(.L_x_13147) ;  /* 0xffffffd400a87947 */ /* 0x000fea000383ffff */
.L_x_13137:
[----:B------:R-:W-:Y:S01]  /*3510*/  HFMA2.MMA R11, -RZ, RZ, 0, 1.847743988037109375e-06 ;  /* 0x0000001fff0b7435 */ /* 0x000fe200000001ff */
[----:B------:R-:W-:Y:S01]  /*3520*/  MOV R13, RZ ;  /* 0x000000ff000d7202 */ /* 0x000fe20000000f00 */
[----:B-1----:R-:W-:Y:S02]  /*3530*/  IMAD.MOV.U32 R12, RZ, RZ, 0x1 ;  /* 0x00000001ff0c7424 */ /* 0x002fe400078e00ff */
[----:B------:R-:W-:-:S07]  /*3540*/  IMAD.MOV.U32 R15, RZ, RZ, -0x1 ;  /* 0xffffffffff0f7424 */ /* 0x000fce00078e00ff */
[----:B0-----:R-:W-:Y:S05]  /*3550*/  WARPSYNC.COLLECTIVE R15, `(.L_x_13148) ;  /* 0x000000000f087348 */ /* 0x001fea0003c00000 */
[----:B------:R1:W2:Y:S02]  /*3560*/  SHFL.BFLY P6, R14, R13, R12, R11 ;  /* 0x0c00000c0d0e7389 */ /* 0x0002a400000c000b */
[----:B012---:R-:W-:Y:S01]  /*3570*/  ENDCOLLECTIVE ;  /* 0x000000000000791b */ /* 0x007fe20003800000 */
.L_x_13148:
[----:B------:R-:W-:-:S07]  /*3580*/  MOV R0, R14 ;  /* 0x0000000e00007202 */ /* 0x000fce0000000f00 */
[----:B------:R-:W-:Y:S05]  /*3590*/  WARPSYNC.COLLECTIVE R15, `(.L_x_13149) ;  /* 0x000000000f087348 */ /* 0x000fea0003c00000 */
[----:B------:R0:W1:Y:S02]  /*35a0*/  SHFL.BFLY P6, R14, R13, R12, R11 ;  /* 0x0c00000c0d0e7389 */ /* 0x00006400000c000b */
[----:B01----:R-:W-:Y:S01]  /*35b0*/  ENDCOLLECTIVE ;  /* 0x000000000000791b */ /* 0x003fe20003800000 */
.L_x_13149:
[----:B------:R-:W-:Y:S01]  /*35c0*/  FADD.FTZ R0, RZ, R0 ;  /* 0x00000000ff007221 */ /* 0x000fe20000010000 */
[----:B------:R-:W-:-:S07]  /*35d0*/  IMAD.MOV.U32 R2, RZ, RZ, R14 ;  /* 0x000000ffff027224 */ /* 0x000fce00078e000e */
[----:B------:R-:W-:Y:S05]  /*35e0*/  WARPSYNC.COLLECTIVE R15, `(.L_x_13150) ;  /* 0x000000000f087348 */ /* 0x000fea0003c00000 */
[----:B------:R0:W1:Y:S02]  /*35f0*/  SHFL.BFLY P6, R14, R13, R12, R11 ;  /* 0x0c00000c0d0e7389 */ /* 0x00006400000c000b */
[----:B01----:R-:W-:Y:S01]  /*3600*/  ENDCOLLECTIVE ;  /* 0x000000000000791b */ /* 0x003fe20003800000 */
.L_x_13150:
[----:B------:R-:W-:Y:S01]  /*3610*/  FADD.FTZ R3, RZ, R2 ;  /* 0x00000002ff037221 */ /* 0x000fe20000010000 */
[----:B------:R-:W-:-:S07]  /*3620*/  MOV R4, R14 ;  /* 0x0000000e00047202 */ /* 0x000fce0000000f00 */
[----:B------:R-:W-:Y:S05]  /*3630*/  WARPSYNC.COLLECTIVE R15, `(.L_x_13151) ;  /* 0x000000000f087348 */ /* 0x000fea0003c00000 */
[----:B------:R0:W1:Y:S02]  /*3640*/  SHFL.BFLY P6, R14, R13, R12, R11 ;  /* 0x0c00000c0d0e7389 */ /* 0x00006400000c000b */
[----:B01----:R-:W-:Y:S01]  /*3650*/  ENDCOLLECTIVE ;  /* 0x000000000000791b */ /* 0x003fe20003800000 */
.L_x_13151:
[----:B------:R-:W-:Y:S01]  /*3660*/  FADD.FTZ R2, RZ, R4 ;  /* 0x00000004ff027221 */ /* 0x000fe20000010000 */
[----:B------:R-:W-:-:S07]  /*3670*/  MOV R5, R14 ;  /* 0x0000000e00057202 */ /* 0x000fce0000000f00 */
[----:B------:R-:W-:Y:S05]  /*3680*/  WARPSYNC.COLLECTIVE R15, `(.L_x_13152) ;  /* 0x000000000f087348 */ /* 0x000fea0003c00000 */
[----:B------:R0:W1:Y:S02]  /*3690*/  SHFL.BFLY P6, R14, R13, R12, R11 ;  /* 0x0c00000c0d0e7389 */ /* 0x00006400000c000b */
[----:B01----:R-:W-:Y:S01]  /*36a0*/  ENDCOLLECTIVE ;  /* 0x000000000000791b */ /* 0x003fe20003800000 */
.L_x_13152:
[----:B------:R-:W-:Y:S01]  /*36b0*/  FADD.FTZ R5, RZ, R5 ;  /* 0x00000005ff057221 */ /* 0x000fe20000010000 */
[----:B------:R-:W-:Y:S06]  /*36c0*/  BRA `(.L_x_13153) ;  /* 0xfffffff000e87947 */ /* 0x000fec000383ffff */
.L_x_13154:
        /* <DEDUP_REMOVED lines=11> */
.L_x_28275:


//--------------------- .text._ZN4vllm25paged_attention_v1_kernelIthLi64ELi16ELi128ELNS_18Fp8KVCacheDataTypeE1ELb1EEEvPT_PKS2_PKT0_S8_ifPKiSA_iPKfiiiSC_SC_iiiii --------------------------
	.section	.text._ZN4vllm25paged_attention_v1_kernelIthLi64ELi16ELi128ELNS_18Fp8KVCacheDataTypeE1ELb1EEEvPT_PKS2_PKT0_S8_ifPKiSA_iPKfiiiSC_SC_iiiii,"ax",@progbits
	.align	128
        .global         _ZN4vllm25paged_attention_v1_kernelIthLi64ELi16ELi128ELNS_18Fp8KVCacheDataTypeE1ELb1EEEvPT_PKS2_PKT0_S8_ifPKiSA_iPKfiiiSC_SC_iiiii
        .type           _ZN4vllm25paged_attention_v1_kernelIthLi64ELi16ELi128ELNS_18Fp8KVCacheDataTypeE1ELb1EEEvPT_PKS2_PKT0_S8_ifPKiSA_iPKfiiiSC_SC_iiiii,@function
        .size           _ZN4vllm25paged_attention_v1_kernelIthLi64ELi16ELi128ELNS_18Fp8KVCacheDataTypeE1ELb1EEEvPT_PKS2_PKT0_S8_ifPKiSA_iPKfiiiSC_SC_iiiii,(.L_x_28276 - _ZN4vllm25paged_attention_v1_kernelIthLi64ELi16ELi128ELNS_18Fp8KVCacheDataTypeE1ELb1EEEvPT_PKS2_PKT0_S8_ifPKiSA_iPKfiiiSC_SC_iiiii)
        .other          _ZN4vllm25paged_attention_v1_kernelIthLi64ELi16ELi128ELNS_18Fp8KVCacheDataTypeE1ELb1EEEvPT_PKS2_PKT0_S8_ifPKiSA_iPKfiiiSC_SC_iiiii,@"STO_CUDA_ENTRY STV_DEFAULT"
_ZN4vllm25paged_attention_v1_kernelIthLi64ELi16ELi128ELNS_18Fp8KVCacheDataTypeE1ELb1EEEvPT_PKS2_PKT0_S8_ifPKiSA_iPKfiiiSC_SC_iiiii:
.text._ZN4vllm25paged_attention_v1_kernelIthLi64ELi16ELi128ELNS_18Fp8KVCacheDataTypeE1ELb1EEEvPT_PKS2_PKT0_S8_ifPKiSA_iPKfiiiSC_SC_iiiii:
        /* <DEDUP_REMOVED lines=104> */
.L_x_13155:
[----:B------:R-:W-:Y:S02]  /*0680*/  ULDC UR4, c[0x0][0x278] ;  /* 0x00009e0000047ab9 */ /* 0x000fe40000000800 */
[----:B---3--:R-:W-:-:S04]  /*0690*/  IMAD R2, R8, UR4, R7 ;  /* 0x0000000408027c24 */ /* 0x008fc8000f8e0207 */
[----:B------:R-:W-:-:S07]  /*06a0*/  IMAD R20, R2, R11, RZ ;  /* 0x0000000b02147224 */ /* 0x000fce00078e02ff */
.L_x_13156:
        /* <DEDUP_REMOVED lines=27> */
.L_x_13160:
        /* <DEDUP_REMOVED lines=41> */
.L_x_13158:
[----:B------:R-:W-:Y:S05]  /*0af0*/  BSYNC B7 ;  /* 0x0000000000077941 */ /* 0x000fea0003800000 */
.L_x_13157:
        /* <DEDUP_REMOVED lines=11> */
.L_x_13194:
        /* <DEDUP_REMOVED lines=40> */
.L_x_13166:
        /* <DEDUP_REMOVED lines=11> */
.L_x_13165:
[----:B------:R-:W-:Y:S05]  /*0ee0*/  BSYNC B1 ;  /* 0x0000000000017941 */ /* 0x000fea0003800000 */
.L_x_13164:
        /* <DEDUP_REMOVED lines=14> */
.L_x_13169:
        /* <DEDUP_REMOVED lines=100> */
.L_x_13168:
[----:B------:R-:W-:Y:S05]  /*1610*/  BSYNC B1 ;  /* 0x0000000000017941 */ /* 0x000fea0003800000 */
.L_x_13167:
        /* <DEDUP_REMOVED lines=55> */
.L_x_13171:
[----:B------:R-:W-:Y:S05]  /*1990*/  BSYNC B1 ;  /* 0x0000000000017941 */ /* 0x000fea0003800000 */
.L_x_13170:
        /* <DEDUP_REMOVED lines=26> */
.L_x_13163:
[----:B------:R-:W-:Y:S05]  /*1b40*/  BSYNC B0 ;  /* 0x0000000000007941 */ /* 0x000fea0003800000 */
.L_x_13162:
        /* <DEDUP_REMOVED lines=48> */
.L_x_13176:
        /* <DEDUP_REMOVED lines=8> */
.L_x_13175:
[----:B------:R-:W-:Y:S05]  /*1ed0*/  BSYNC B1 ;  /* 0x0000000000017941 */ /* 0x000fea0003800000 */
.L_x_13174:
        /* <DEDUP_REMOVED lines=14> */
.L_x_13179:
        /* <DEDUP_REMOVED lines=52> */
.L_x_13178:
[----:B------:R-:W-:Y:S05]  /*2300*/  BSYNC B1 ;  /* 0x0000000000017941 */ /* 0x000fea0003800000 */
.L_x_13177:
        /* <DEDUP_REMOVED lines=31> */
.L_x_13181:
[----:B------:R-:W-:Y:S05]  /*2500*/  BSYNC B1 ;  /* 0x0000000000017941 */ /* 0x000fea0003800000 */
.L_x_13180:
        /* <DEDUP_REMOVED lines=14> */
.L_x_13173:
[----:B------:R-:W-:Y:S05]  /*25f0*/  BSYNC B0 ;  /* 0x0000000000007941 */ /* 0x000fea0003800000 */
.L_x_13172:
        /* <DEDUP_REMOVED lines=28> */
.L_x_13185:
        /* <DEDUP_REMOVED lines=32> */
.L_x_13183:
[----:B------:R-:W-:Y:S05]  /*29c0*/  BSYNC B6 ;  /* 0x0000000000067941 */ /* 0x000fea0003800000 */
.L_x_13182:
        /* <DEDUP_REMOVED lines=9> */
.L_x_13199:
        /* <DEDUP_REMOVED lines=50> */
.L_x_13188:
[----:B------:R-:W-:Y:S05]  /*2d80*/  BSYNC B0 ;  /* 0x0000000000007941 */ /* 0x000fea0003800000 */
.L_x_13187:
        /* <DEDUP_REMOVED lines=45> */
.L_x_13159:
        /* <DEDUP_REMOVED lines=16> */
.L_x_13184:
        /* <DEDUP_REMOVED lines=16> */
.L_x_13189:
[----:B------:R-:W-:Y:S05]  /*3260*/  EXIT ;  /* 0x000000000000794d */ /* 0x000fea0003800000 */
.L_x_13161:
[----:B------:R-:W-:Y:S01]  /*3270*/  HFMA2.MMA R11, -RZ, RZ, 0, 1.847743988037109375e-06 ;  /* 0x0000001fff0b7435 */ /* 0x000fe200000001ff */
[----:B------:R-:W-:Y:S01]  /*3280*/  IMAD.MOV.U32 R12, RZ, RZ, 0x10 ;  /* 0x00000010ff0c7424 */ /* 0x000fe200078e00ff */
[----:B------:R-:W-:Y:S01]  /*3290*/  MOV R2, 0xff7fffff ;  /* 0xff7fffff00027802 */ /* 0x000fe20000000f00 */
[----:B------:R-:W-:-:S08]  /*32a0*/  IMAD.MOV.U32 R15, RZ, RZ, -0x1 ;  /* 0xffffffffff0f7424 */ /* 0x000fd000078e00ff */
[----:B------:R-:W-:Y:S05]  /*32b0*/  WARPSYNC.COLLECTIVE R15, `(.L_x_13190) ;  /* 0x000000000f087348 */ /* 0x000fea0003c00000 */
[----:B------:R0:W1:Y:S02]  /*32c0*/  SHFL.BFLY P6, R14, R13, R12, R11 ;  /* 0x0c00000c0d0e7389 */ /* 0x00006400000c000b */
[----:B01----:R-:W-:Y:S01]  /*32d0*/  ENDCOLLECTIVE ;  /* 0x000000000000791b */ /* 0x003fe20003800000 */
.L_x_13190:
[----:B------:R-:W-:Y:S01]  /*32e0*/  IMAD.MOV.U32 R12, RZ, RZ, 0x8 ;  /* 0x00000008ff0c7424 */ /* 0x000fe200078e00ff */
[----:B------:R-:W-:-:S04]  /*32f0*/  FMNMX.FTZ R0, R14, -3.40282346638528859812e+38, !PT ;  /* 0xff7fffff0e007809 */ /* 0x000fc80007810000 */
[----:B------:R-:W-:-:S07]  /*3300*/  MOV R13, R0 ;  /* 0x00000000000d7202 */ /* 0x000fce0000000f00 */
[----:B------:R-:W-:Y:S05]  /*3310*/  WARPSYNC.COLLECTIVE R15, `(.L_x_13191) ;  /* 0x000000000f087348 */ /* 0x000fea0003c00000 */
[----:B------:R0:W1:Y:S02]  /*3320*/  SHFL.BFLY P6, R14, R13, R12, R11 ;  /* 0x0c00000c0d0e7389 */ /* 0x00006400000c000b */
[----:B01----:R-:W-:Y:S01]  /*3330*/  ENDCOLLECTIVE ;  /* 0x000000000000791b */ /* 0x003fe20003800000 */
.L_x_13191:
[----:B------:R-:W-:Y:S01]  /*3340*/  IMAD.MOV.U32 R12, RZ, RZ, 0x4 ;  /* 0x00000004ff0c7424 */ /* 0x000fe200078e00ff */
[----:B------:R-:W-:-:S04]  /*3350*/  FMNMX.FTZ R3, R0, R14, !PT ;  /* 0x0000000e00037209 */ /* 0x000fc80007810000 */
[----:B------:R-:W-:-:S07]  /*3360*/  MOV R13, R3 ;  /* 0x00000003000d7202 */ /* 0x000fce0000000f00 */
[----:B------:R-:W-:Y:S05]  /*3370*/  WARPSYNC.COLLECTIVE R15, `(.L_x_13192) ;  /* 0x000000000f087348 */ /* 0x000fea0003c00000 */
[----:B------:R0:W1:Y:S02]  /*3380*/  SHFL.BFLY P6, R14, R13, R12, R11 ;  /* 0x0c00000c0d0e7389 */ /* 0x00006400000c000b */
[----:B01----:R-:W-:Y:S01]  /*3390*/  ENDCOLLECTIVE ;  /* 0x000000000000791b */ /* 0x003fe20003800000 */
.L_x_13192:
[----:B------:R-:W-:Y:S01]  /*33a0*/  IMAD.MOV.U32 R12, RZ, RZ, 0x2 ;  /* 0x00000002ff0c7424 */ /* 0x000fe200078e00ff */
[----:B------:R-:W-:-:S04]  /*33b0*/  FMNMX.FTZ R4, R3, R14, !PT ;  /* 0x0000000e03047209 */ /* 0x000fc80007810000 */
[----:B------:R-:W-:-:S07]  /*33c0*/  MOV R13, R4 ;  /* 0x00000004000d7202 */ /* 0x000fce0000000f00 */
[----:B------:R-:W-:Y:S05]  /*33d0*/  WARPSYNC.COLLECTIVE R15, `(.L_x_13193) ;  /* 0x000000000f087348 */ /* 0x000fea0003c00000 */
[----:B------:R0:W1:Y:S02]  /*33e0*/  SHFL.BFLY P6, R14, R13, R12, R11 ;  /* 0x0c00000c0d0e7389 */ /* 0x00006400000c000b */
[----:B01----:R-:W-:Y:S01]  /*33f0*/  ENDCOLLECTIVE ;  /* 0x000000000000791b */ /* 0x003fe20003800000 */
.L_x_13193:
[----:B------:R-:W-:Y:S05]  /*3400*/  BRA `(.L_x_13194) ;  /* 0xffffffd400e87947 */ /* 0x000fea000383ffff */
.L_x_13186:
[----:B-1----:R-:W-:Y:S01]  /*3410*/  HFMA2.MMA R12, -RZ, RZ, 0, 5.9604644775390625e-08 ;  /* 0x00000001ff0c7435 */ /* 0x002fe200000001ff */
[----:B------:R-:W-:Y:S01]  /*3420*/  IMAD.MOV.U32 R13, RZ, RZ, RZ ;  /* 0x000000ffff0d7224 */ /* 0x000fe200078e00ff */
[----:B------:R-:W-:Y:S01]  /*3430*/  MOV R15, 0xffffffff ;  /* 0xffffffff000f7802 */ /* 0x000fe20000000f00 */
[----:B------:R-:W-:-:S08]  /*3440*/  IMAD.MOV.U32 R11, RZ, RZ, 0x1f ;  /* 0x0000001fff0b7424 */ /* 0x000fd000078e00ff */
[----:B0-----:R-:W-:Y:S05]  /*3450*/  WARPSYNC.COLLECTIVE R15, `(.L_x_13195) ;  /* 0x000000000f087348 */ /* 0x001fea0003c00000 */
[----:B------:R1:W2:Y:S02]  /*3460*/  SHFL.BFLY P6, R14, R13, R12, R11 ;  /* 0x0c00000c0d0e7389 */ /* 0x0002a400000c000b */
[----:B012---:R-:W-:Y:S01]  /*3470*/  ENDCOLLECTIVE ;  /* 0x000000000000791b */ /* 0x007fe20003800000 */
.L_x_13195:
[----:B------:R-:W-:-:S07]  /*3480*/  IMAD.MOV.U32 R0, RZ, RZ, R14 ;  /* 0x000000ffff007224 */ /* 0x000fce00078e000e */
[----:B------:R-:W-:Y:S05]  /*3490*/  WARPSYNC.COLLECTIVE R15, `(.L_x_13196) ;  /* 0x000000000f087348 */ /* 0x000fea0003c00000 */
[----:B------:R0:W1:Y:S02]  /*34a0*/  SHFL.BFLY P6, R14, R13, R12, R11 ;  /* 0x0c00000c0d0e7389 */ /* 0x00006400000c000b */
[----:B01----:R-:W-:Y:S01]  /*34b0*/  ENDCOLLECTIVE ;  /* 0x000000000000791b */ /* 0x003fe20003800000 */
.L_x_13196:
[----:B------:R-:W-:Y:S01]  /*34c0*/  FADD.FTZ R0, RZ, R0 ;  /* 0x00000000ff007221 */ /* 0x000fe20000010000 */
[----:B------:R-:W-:-:S07]  /*34d0*/  MOV R2, R14 ;  /* 0x0000000e00027202 */ /* 0x000fce0000000f00 */
[----:B------:R-:W-:Y:S05]  /*34e0*/  WARPSYNC.COLLECTIVE R15, `(.L_x_13197) ;  /* 0x000000000f087348 */ /* 0x000fea0003c00000 */
[----:B------:R0:W1:Y:S02]  /*34f0*/  SHFL.BFLY P6, R14, R13, R12, R11 ;  /* 0x0c00000c0d0e7389 */ /* 0x00006400000c000b */
[----:B01----:R-:W-:Y:S01]  /*3500*/  ENDCOLLECTIVE ;  /* 0x000000000000791b */ /* 0x003fe20003800000 */
.L_x_13197:
[----:B------:R-:W-:Y:S01]  /*3510*/  FADD.FTZ R3, RZ, R2 ;  /* 0x00000002ff037221 */ /* 0x000fe20000010000 */
[----:B------:R-:W-:-:S07]  /*3520*/  MOV R4, R14 ;  /* 0x0000000e00047202 */ /* 0x000fce0000000f00 */
[----:B------:R-:W-:Y:S05]  /*3530*/  WARPSYNC.COLLECTIVE R15, `(.L_x_13198) ;  /* 0x000000000f087348 */ /* 0x000fea0003c00000 */
[----:B------:R0:W1:Y:S02]  /*3540*/  SHFL.BFLY P6, R14, R13, R12, R11 ;  /* 0x0c00000c0d0e7389 */ /* 0x00006400000c000b */
[----:B01----:R-:W-:Y:S01]  /*3550*/  ENDCOLLECTIVE ;  /* 0x000000000000791b */ /* 0x003fe20003800000 */
.L_x_13198:
[----:B------:R-:W-:Y:S01]  /*3560*/  FADD.FTZ R4, RZ, R4 ;  /* 0x00000004ff047221 */ /* 0x000fe20000010000 */
[----:B------:R-:W-:Y:S06]  /*3570*/  BRA `(.L_x_13199) ;  /* 0xfffffff400387947 */ /* 0x000fec000383ffff */
.L_x_13200:
        /* <DEDUP_REMOVED lines=16> */
.L_x_28276:


//--------------------- .text._ZN4vllm25paged_attention_v1_kernelIthLi32ELi16ELi128ELNS_18Fp8KVCacheDataTypeE1ELb1EEEvPT_PKS2_PKT0_S8_ifPKiSA_iPKfiiiSC_SC_iiiii --------------------------
	.section	.text._ZN4vllm25paged_attention_v1_kernelIthLi32ELi16ELi128ELNS_18Fp8KVCacheDataTypeE1ELb1EEEvPT_PKS2_PKT0_S8_ifPKiSA_iPKfiiiSC_SC_iiiii,"ax",@progbits
	.align	128
        .global         _ZN4vllm25paged_attention_v1_kernelIthLi32ELi16ELi128ELNS_18Fp8KVCacheDataTypeE1ELb1EEEvPT_PKS2_PKT0_S8_ifPKiSA_iPKfiiiSC_SC_iiiii
        .type           _ZN4vllm25paged_attention_v1_kernelIthLi32ELi16ELi128ELNS_18Fp8KVCacheDataTypeE1ELb1EEEvPT_PKS2_PKT0_S8_ifPKiSA_iPKfiiiSC_SC_iiiii,@function
        .size           _ZN4vllm25paged_attention_v1_kernelIthLi32ELi16ELi128ELNS_18Fp8KVCacheDataTypeE1ELb1EEEvPT_PKS2_PKT0_S8_ifPKiSA_iPKfiiiSC_SC_iiiii,(.L_x_28277 - _ZN4vllm25paged_attention_v1_kernelIthLi32ELi16ELi128ELNS_18Fp8KVCacheDataTypeE1ELb1EEEvPT_PKS2_PKT0_S8_ifPKiSA_iPKfiiiSC_SC_iiiii)
        .other          _ZN4vllm25paged_attention_v1_kernelIthLi32ELi16ELi128ELNS_18Fp8KVCacheDataTypeE1ELb1EEEvPT_PKS2_PKT0_S8_ifPKiSA_iPKfiiiSC_SC_iiiii,@"STO_CUDA_ENTRY STV_DEFAULT"
_ZN4vllm25paged_attention_v1_kernelIthLi32ELi16ELi128ELNS_18Fp8KVCacheDataTypeE1ELb1EEEvPT_PKS2_PKT0_S8_ifPKiSA_iPKfiiiSC_SC_iiiii:
.text._ZN4vllm25paged_attention_v1_kernelIthLi32ELi16ELi128ELNS_18Fp8KVCacheDataTypeE1ELb1EEEvPT_PKS2_PKT0_S8_ifPKiSA_iPKfiiiSC_SC_iiiii:
        /* <DEDUP_REMOVED lines=106> */
.L_x_13201:
[----:B------:R-:W-:Y:S02]  /*06a0*/  ULDC UR4, c[0x0][0x278] ;  /* 0x00009e0000047ab9 */ /* 0x000fe40000000800 */
[----:B------:R-:W-:-:S04]  /*06b0*/  IMAD R2, R7, UR4, R8 ;  /* 0x0000000407027c24 */ /* 0x000fc8000f8e0208 */
[----:B------:R-:W-:-:S07]  /*06c0*/  IMAD R20, R2, R11, RZ ;  /* 0x0000000b02147224 */ /* 0x000fce00078e02ff */
.L_x_13202:
        /* <DEDUP_REMOVED lines=27> */
.L_x_13206:
        /* <DEDUP_REMOVED lines=41> */
.L_x_13204:
[----:B------:R-:W-:Y:S05]  /*0b10*/  BSYNC B7 ;  /* 0x0000000000077941 */ /* 0x000fea0003800000 */
.L_x_13203:
        /* <DEDUP_REMOVED lines=11> */
.L_x_13242:
        /* <DEDUP_REMOVED lines=40> */
.L_x_13212:
        /* <DEDUP_REMOVED lines=11> */
.L_x_13211:
[----:B------:R-:W-:Y:S05]  /*0f00*/  BSYNC B1 ;  /* 0x0000000000017941 */ /* 0x000fea0003800000 */
.L_x_13210:
        /* <DEDUP_REMOVED lines=14> */
.L_x_13215:
        /* <DEDUP_REMOVED lines=100> */
.L_x_13214:
[----:B------:R-:W-:Y:S05]  /*1630*/  BSYNC B1 ;  /* 0x0000000000017941 */ /* 0x000fea0003800000 */
.L_x_13213:
        /* <DEDUP_REMOVED lines=55> */
.L_x_13217:
[----:B------:R-:W-:Y:S05]  /*19b0*/  BSYNC B1 ;  /* 0x0000000000017941 */ /* 0x000fea0003800000 */
.L_x_13216:
        /* <DEDUP_REMOVED lines=26> */
.L_x_13209:
[----:B------:R-:W-:Y:S05]  /*1b60*/  BSYNC B0 ;  /* 0x0000000000007941 */ /* 0x000fea0003800000 */
.L_x_13208:
        /* <DEDUP_REMOVED lines=48> */
.L_x_13222:
        /* <DEDUP_REMOVED lines=8> */
.L_x_13221:
[----:B------:R-:W-:Y:S05]  /*1ef0*/  BSYNC B1 ;  /* 0x0000000000017941 */ /* 0x000fea0003800000 */
.L_x_13220:
        /* <DEDUP_REMOVED lines=14> */
.L_x_13225:
        /* <DEDUP_REMOVED lines=52> */
.L_x_13224:
[----:B------:R-:W-:Y:S05]  /*2320*/  BSYNC B1 ;  /* 0x0000000000017941 */ /* 0x000fea0003800000 */
.L_x_13223:
        /* <DEDUP_REMOVED lines=31> */
.L_x_13227:
[----:B------:R-:W-:Y:S05]  /*2520*/  BSYNC B1 ;  /* 0x0000000000017941 */ /* 0x000fea0003800000 */
.L_x_13226:
        /* <DEDUP_REMOVED lines=14> */
.L_x_13219:
[----:B------:R-:W-:Y:S05]  /*2610*/  BSYNC B0 ;  /* 0x0000000000007941 */ /* 0x000fea0003800000 */
.L_x_13218:
        /* <DEDUP_REMOVED lines=28> */
.L_x_13231:
        /* <DEDUP_REMOVED lines=33> */
.L_x_13229:
[----:B------:R-:W-:Y:S05]  /*29f0*/  BSYNC B6 ;  /* 0x0000000000067941 */ /* 0x000fea0003800000 */
.L_x_13228:
[----:B------:R-:W-:-:S03]  /*2a00*/  UMOV UR4, 0xffffffff ;  /* 0xffffffff00047882 */ /* 0x000fc60000000000 */
[----:B------:R-:W-:Y:S05]  /*2a10*/  BRA.DIV UR4, `(.L_x_13232) ;  /* 0x0000000a041c7947 */ /* 0x000fea000b800000 */
[----:B0-----:R-:W-:Y:S01]  /*2a20*/  IMAD.MOV.U32 R0, RZ, RZ, RZ ;  /* 0x000000ffff007224 */ /* 0x001fe200078e00ff */
[----:B------:R-:W-:-:S03]  /*2a30*/  HFMA2.MMA R14, -RZ, RZ, 0, 0 ;  /* 0x00000000ff0e7435 */ /* 0x000fc600000001ff */
[----:B------:R-:W-:-:S08]  /*2a40*/  FADD.FTZ R0, RZ, R0 ;  /* 0x00000000ff007221 */ /* 0x000fd00000010000 */
.L_x_13245:
        /* <DEDUP_REMOVED lines=30> */
.L_x_13234:
[----:B------:R-:W-:Y:S05]  /*2c30*/  BSYNC B0 ;  /* 0x0000000000007941 */ /* 0x000fea0003800000 */
.L_x_13233:
        /* <DEDUP_REMOVED lines=10> */
.L_x_13236:
[----:B------:R-:W-:Y:S05]  /*2ce0*/  BSYNC B0 ;  /* 0x0000000000007941 */ /* 0x000fea0003800000 */
.L_x_13235:
        /* <DEDUP_REMOVED lines=31> */
.L_x_13205:
        /* <DEDUP_REMOVED lines=16> */
.L_x_13230:
        /* <DEDUP_REMOVED lines=16> */
.L_x_13237:
[----:B------:R-:W-:Y:S05]  /*30e0*/  EXIT ;  /* 0x000000000000794d */ /* 0x000fea0003800000 */
.L_x_13207:
[----:B------:R-:W-:Y:S01]  /*30f0*/  MOV R12, 0x10 ;  /* 0x00000010000c7802 */ /* 0x000fe20000000f00 */
[----:B------:R-:W-:Y:S01]  /*3100*/  IMAD.MOV.U32 R11, RZ, RZ, 0x1f ;  /* 0x0000001fff0b7424 */ /* 0x000fe200078e00ff */
[----:B------:R-:W-:Y:S01]  /*3110*/  MOV R15, 0xffffffff ;  /* 0xffffffff000f7802 */ /* 0x000fe20000000f00 */
[----:B------:R-:W-:-:S07]  /*3120*/  IMAD.MOV.U32 R2, RZ, RZ, -0x800001 ;  /* 0xff7fffffff027424 */ /* 0x000fce00078e00ff */
[----:B------:R-:W-:Y:S05]  /*3130*/  WARPSYNC.COLLECTIVE R15, `(.L_x_13238) ;  /* 0x000000000f087348 */ /* 0x000fea0003c00000 */
[----:B------:R0:W1:Y:S02]  /*3140*/  SHFL.BFLY P6, R14, R13, R12, R11 ;  /* 0x0c00000c0d0e7389 */ /* 0x00006400000c000b */
[----:B01----:R-:W-:Y:S01]  /*3150*/  ENDCOLLECTIVE ;  /* 0x000000000000791b */ /* 0x003fe20003800000 */
.L_x_13238:
[----:B------:R-:W-:Y:S01]  /*3160*/  HFMA2.MMA R12, -RZ, RZ, 0, 4.76837158203125e-07 ;  /* 0x00000008ff0c7435 */ /* 0x000fe200000001ff */
[----:B------:R-:W-:-:S05]  /*3170*/  FMNMX.FTZ R0, R14, -3.40282346638528859812e+38, !PT ;  /* 0xff7fffff0e007809 */ /* 0x000fca0007810000 */
[----:B------:R-:W-:-:S07]  /*3180*/  IMAD.MOV.U32 R13, RZ, RZ, R0 ;  /* 0x000000ffff0d7224 */ /* 0x000fce00078e0000 */
[----:B------:R-:W-:Y:S05]  /*3190*/  WARPSYNC.COLLECTIVE R15, `(.L_x_13239) ;  /* 0x000000000f087348 */ /* 0x000fea0003c00000 */
[----:B------:R0:W1:Y:S02]  /*31a0*/  SHFL.BFLY P6, R14, R13, R12, R11 ;  /* 0x0c00000c0d0e7389 */ /* 0x00006400000c000b */
[----:B01----:R-:W-:Y:S01]  /*31b0*/  ENDCOLLECTIVE ;  /* 0x000000000000791b */ /* 0x003fe20003800000 */
.L_x_13239:
[----:B------:R-:W-:Y:S02]  /*31c0*/  MOV R12, 0x4 ;  /* 0x00000004000c7802 */ /* 0x000fe40000000f00 */
[----:B------:R-:W-:-:S05]  /*31d0*/  FMNMX.FTZ R3, R0, R14, !PT ;  /* 0x0000000e00037209 */ /* 0x000fca0007810000 */
[----:B------:R-:W-:-:S07]  /*31e0*/  IMAD.MOV.U32 R13, RZ, RZ, R3 ;  /* 0x000000ffff0d7224 */ /* 0x000fce00078e0003 */
[----:B------:R-:W-:Y:S05]  /*31f0*/  WARPSYNC.COLLECTIVE R15, `(.L_x_13240) ;  /* 0x000000000f087348 */ /* 0x000fea0003c00000 */
[----:B------:R0:W1:Y:S02]  /*3200*/  SHFL.BFLY P6, R14, R13, R12, R11 ;  /* 0x0c00000c0d0e7389 */ /* 0x00006400000c000b */
[----:B01----:R-:W-:Y:S01]  /*3210*/  ENDCOLLECTIVE ;  /* 0x000000000000791b */ /* 0x003fe20003800000 */
.L_x_13240:
[----:B------:R-:W-:Y:S01]  /*3220*/  HFMA2.MMA R12, -RZ, RZ, 0, 1.1920928955078125e-07 ;  /* 0x00000002ff0c7435 */ /* 0x000fe200000001ff */
[----:B------:R-:W-:-:S05]  /*3230*/  FMNMX.FTZ R4, R3, R14, !PT ;  /* 0x0000000e03047209 */ /* 0x000fca0007810000 */
[----:B------:R-:W-:-:S07]  /*3240*/  IMAD.MOV.U32 R13, RZ, RZ, R4 ;  /* 0x000000ffff0d7224 */ /* 0x000fce00078e0004 */
[----:B------:R-:W-:Y:S05]  /*3250*/  WARPSYNC.COLLECTIVE R15, `(.L_x_13241) ;  /* 0x000000000f087348 */ /* 0x000fea0003c00000 */
[----:B------:R0:W1:Y:S02]  /*3260*/  SHFL.BFLY P6, R14, R13, R12, R11 ;  /* 0x0c00000c0d0e7389 */ /* 0x00006400000c000b */
[----:B01----:R-:W-:Y:S01]  /*3270*/  ENDCOLLECTIVE ;  /* 0x000000000000791b */ /* 0x003fe20003800000 */
.L_x_13241:
[----:B------:R-:W-:Y:S05]  /*3280*/  BRA `(.L_x_13242) ;  /* 0xffffffd800507947 */ /* 0x000fea000383ffff */
.L_x_13232:
[----:B------:R-:W-:Y:S01]  /*3290*/  HFMA2.MMA R12, -RZ, RZ, 0, 5.9604644775390625e-08 ;  /* 0x00000001ff0c7435 */ /* 0x000fe200000001ff */
[----:B-1----:R-:W-:Y:S01]  /*32a0*/  MOV R13, RZ ;  /* 0x000000ff000d7202 */ /* 0x002fe20000000f00 */
[----:B------:R-:W-:Y:S01]  /*32b0*/  IMAD.MOV.U32 R11, RZ, RZ, 0x1f ;  /* 0x0000001fff0b7424 */ /* 0x000fe200078e00ff */
[----:B------:R-:W-:-:S08]  /*32c0*/  MOV R15, 0xffffffff ;  /* 0xffffffff000f7802 */ /* 0x000fd00000000f00 */
[----:B0-----:R-:W-:Y:S05]  /*32d0*/  WARPSYNC.COLLECTIVE R15, `(.L_x_13243) ;  /* 0x000000000f087348 */ /* 0x001fea0003c00000 */
[----:B------:R1:W2:Y:S02]  /*32e0*/  SHFL.BFLY P6, R14, R13, R12, R11 ;  /* 0x0c00000c0d0e7389 */ /* 0x0002a400000c000b */
[----:B012---:R-:W-:Y:S01]  /*32f0*/  ENDCOLLECTIVE ;  /* 0x000000000000791b */ /* 0x007fe20003800000 */
.L_x_13243:
[----:B------:R-:W-:-:S07]  /*3300*/  MOV R0, R14 ;  /* 0x0000000e00007202 */ /* 0x000fce0000000f00 */
[----:B------:R-:W-:Y:S05]  /*3310*/  WARPSYNC.COLLECTIVE R15, `(.L_x_13244) ;  /* 0x000000000f087348 */ /* 0x000fea0003c00000 */
[----:B------:R0:W1:Y:S02]  /*3320*/  SHFL.BFLY P6, R14, R13, R12, R11 ;  /* 0x0c00000c0d0e7389 */ /* 0x00006400000c000b */
[----:B01----:R-:W-:Y:S01]  /*3330*/  ENDCOLLECTIVE ;  /* 0x000000000000791b */ /* 0x003fe20003800000 */
.L_x_13244:
[----:B------:R-:W-:Y:S01]  /*3340*/  FADD.FTZ R0, RZ, R0 ;  /* 0x00000000ff007221 */ /* 0x000fe20000010000 */
[----:B------:R-:W-:Y:S06]  /*3350*/  BRA `(.L_x_13245) ;  /* 0xfffffff400bc7947 */ /* 0x000fec000383ffff */
.L_x_13246:
        /* <DEDUP_REMOVED lines=10> */
.L_x_28277:


//--------------------- .text._ZN4vllm25paged_attention_v1_kernelIthLi256ELi8ELi128ELNS_18Fp8KVCacheDataTypeE1ELb0EEEvPT_PKS2_PKT0_S8_ifPKiSA_iPKfiiiSC_SC_iiiii --------------------------
	.section	.text._ZN4vllm25paged_attention_v1_kernelIthLi256ELi8ELi128ELNS_18Fp8KVCacheDataTypeE1ELb0EEEvPT_PKS2_PKT0_S8_ifPKiSA_iPKfiiiSC_SC_iiiii,"ax",@progbits
	.align	128
        .global         _ZN4vllm25paged_attention_v1_kernelIthLi256ELi8ELi128ELNS_18Fp8KVCacheDataTypeE1ELb0EEEvPT_PKS2_PKT0_S8_ifPKiSA_iPKfiiiSC_SC_iiiii
        .type           _ZN4vllm25paged_attention_v1_kernelIthLi256ELi8ELi128ELNS_18Fp8KVCacheDataTypeE1ELb0EEEvPT_PKS2_PKT0_S8_ifPKiSA_iPKfiiiSC_SC_iiiii,@function
        .size           _ZN4vllm25paged_attention_v1_kernelIthLi256ELi8ELi128ELNS_18Fp8KVCacheDataTypeE1ELb0EEEvPT_PKS2_PKT0_S8_ifPKiSA_iPKfiiiSC_SC_iiiii,(.L_x_28278 - _ZN4vllm25paged_attention_v1_kernelIthLi256ELi8ELi128ELNS_18Fp8KVCacheDataTypeE1ELb0EEEvPT_PKS2_PKT0_S8_ifPKiSA_iPKfiiiSC_SC_iiiii)
        .other          _ZN4vllm25paged_attention_v1_kernelIthLi256ELi8ELi128ELNS_18Fp8KVCacheDataTypeE1ELb0EEEvPT_PKS2_PKT0_S8_ifPKiSA_iPKfiiiSC_SC_iiiii,@"STO_CUDA_ENTRY STV_DEFAULT"
_ZN4vllm25paged_attention_v1_kernelIthLi256ELi8ELi128ELNS_18Fp8KVCacheDataTypeE1ELb0EEEvPT_PKS2_PKT0_S8_ifPKiSA_iPKfiiiSC_SC_iiiii:
.text._ZN4vllm25paged_attention_v1_kernelIthLi256ELi8ELi128ELNS_18Fp8KVCacheDataTypeE1ELb0EEEvPT_PKS2_PKT0_S8_ifPKiSA_iPKfiiiSC_SC_iiiii:
        /* <DEDUP_REMOVED lines=30> */
.L_x_13277:
        /* <DEDUP_REMOVED lines=40> */
.L_x_13253:
        /* <DEDUP_REMOVED lines=11> */
.L_x_13252:
[----:B------:R-:W-:Y:S05]  /*0510*/  BSYNC B1 ;  /* 0x0000000000017941 */ /* 0x000fea0003800000 */
.L_x_13251:
        /* <DEDUP_REMOVED lines=14> */
.L_x_13256:
        /* <DEDUP_REMOVED lines=100> */
.L_x_13255:
[----:B------:R-:W-:Y:S05]  /*0c40*/  BSYNC B1 ;  /* 0x0000000000017941 */ /* 0x000fea0003800000 */
.L_x_13254:
        /* <DEDUP_REMOVED lines=55> */
.L_x_13258:
[----:B------:R-:W-:Y:S05]  /*0fc0*/  BSYNC B1 ;  /* 0x0000000000017941 */ /* 0x000fea0003800000 */
.L_x_13257:
        /* <DEDUP_REMOVED lines=26> */
.L_x_13250:
[----:B------:R-:W-:Y:S05]  /*1170*/  BSYNC B0 ;  /* 0x0000000000007941 */ /* 0x000fea0003800000 */
.L_x_13249:
        /* <DEDUP_REMOVED lines=48> */
.L_x_13263:
        /* <DEDUP_REMOVED lines=8> */
.L_x_13262:
[----:B------:R-:W-:Y:S05]  /*1500*/  BSYNC B1 ;  /* 0x0000000000017941 */ /* 0x000fea0003800000 */
.L_x_13261:
        /* <DEDUP_REMOVED lines=14> */
.L_x_13266:
        /* <DEDUP_REMOVED lines=52> */
.L_x_13265:
[----:B------:R-:W-:Y:S05]  /*1930*/  BSYNC B1 ;  /* 0x0000000000017941 */ /* 0x000fea0003800000 */
.L_x_13264:
        /* <DEDUP_REMOVED lines=31> */
.L_x_13268:
[----:B------:R-:W-:Y:S05]  /*1b30*/  BSYNC B1 ;  /* 0x0000000000017941 */ /* 0x000fea0003800000 */
.L_x_13267:
        /* <DEDUP_REMOVED lines=14> */
.L_x_13260:
[----:B------:R-:W-:Y:S05]  /*1c20*/  BSYNC B0 ;  /* 0x0000000000007941 */ /* 0x000fea0003800000 */
.L_x_13259:
        /* <DEDUP_REMOVED lines=49> */
.L_x_13270:
[----:B------:R-:W-:Y:S05]  /*1f40*/  BSYNC B0 ;  /* 0x0000000000007941 */ /* 0x000fea0003800000 */
.L_x_13269:
        /* <DEDUP_REMOVED lines=28> */
.L_x_13272:
[----:B------:R-:W-:Y:S05]  /*2110*/  BSYNC B0 ;  /* 0x0000000000007941 */ /* 0x000fea0003800000 */
.L_x_13271:
        /* <DEDUP_REMOVED lines=74> */
.L_x_13247:
        /* <DEDUP_REMOVED lines=16> */
.L_x_13273:
[----:B------:R-:W-:Y:S05]  /*26c0*/  EXIT ;  /* 0x000000000000794d */ /* 0x000fea0003800000 */
.L_x_13248:
[----:B------:R-:W-:Y:S01]  /*26d0*/  IMAD.MOV.U32 R12, RZ, RZ, 0x10 ;  /* 0x00000010ff0c7424 */ /* 0x000fe200078e00ff */
[----:B------:R-:W-:Y:S02]  /*26e0*/  MOV R11, 0x1f ;  /* 0x0000001f000b7802 */ /* 0x000fe40000000f00 */
[----:B------:R-:W-:Y:S02]  /*26f0*/  MOV R15, 0xffffffff ;  /* 0xffffffff000f7802 */ /* 0x000fe40000000f00 */
[----:B------:R-:W-:-:S07]  /*2700*/  MOV R2, 0xff7fffff ;  /* 0xff7fffff00027802 */ /* 0x000fce0000000f00 */
[----:B------:R-:W-:Y:S05]  /*2710*/  WARPSYNC.COLLECTIVE R15, `(.L_x_13274) ;  /* 0x000000000f087348 */ /* 0x000fea0003c00000 */
[----:B------:R0:W1:Y:S02]  /*2720*/  SHFL.BFLY P6, R14, R13, R12, R11 ;  /* 0x0c00000c0d0e7389 */ /* 0x00006400000c000b */
[----:B01----:R-:W-:Y:S01]  /*2730*/  ENDCOLLECTIVE ;  /* 0x000000000000791b */ /* 0x003fe20003800000 */
.L_x_13274:
[----:B------:R-:W-:Y:S01]  /*2740*/  IMAD.MOV.U32 R12, RZ, RZ, 0x8 ;  /* 0x00000008ff0c7424 */ /* 0x000fe200078e00ff */
[----:B------:R-:W-:-:S04]  /*2750*/  FMNMX.FTZ R0, R14, -3.40282346638528859812e+38, !PT ;  /* 0xff7fffff0e007809 */ /* 0x000fc80007810000 */
[----:B------:R-:W-:-:S07]  /*2760*/  MOV R13, R0 ;  /* 0x00000000000d7202 */ /* 0x000fce0000000f00 */
[----:B------:R-:W-:Y:S05]  /*2770*/  WARPSYNC.COLLECTIVE R15, `(.L_x_13275) ;  /* 0x000000000f087348 */ /* 0x000fea0003c00000 */
[----:B------:R0:W1:Y:S02]  /*2780*/  SHFL.BFLY P6, R14, R13, R12, R11 ;  /* 0x0c00000c0d0e7389 */ /* 0x00006400000c000b */
[----:B01----:R-:W-:Y:S01]  /*2790*/  ENDCOLLECTIVE ;  /* 0x000000000000791b */ /* 0x003fe20003800000 */
.L_x_13275:
[----:B------:R-:W-:Y:S01]  /*27a0*/  HFMA2.MMA R12, -RZ, RZ, 0, 2.384185791015625e-07 ;  /* 0x00000004ff0c7435 */ /* 0x000fe200000001ff */
[----:B------:R-:W-:-:S04]  /*27b0*/  FMNMX.FTZ R3, R0, R14, !PT ;  /* 0x0000000e00037209 */ /* 0x000fc80007810000 */
[----:B------:R-:W-:-:S07]  /*27c0*/  MOV R13, R3 ;  /* 0x00000003000d7202 */ /* 0x000fce0000000f00 */
[----:B------:R-:W-:Y:S05]  /*27d0*/  WARPSYNC.COLLECTIVE R15, `(.L_x_13276) ;  /* 0x000000000f087348 */ /* 0x000fea0003c00000 */
[----:B------:R0:W1:Y:S02]  /*27e0*/  SHFL.BFLY P6, R14, R13, R12, R11 ;  /* 0x0c00000c0d0e7389 */ /* 0x00006400000c000b */
[----:B01----:R-:W-:Y:S01]  /*27f0*/  ENDCOLLECTIVE ;  /* 0x000000000000791b */ /* 0x003fe20003800000 */
.L_x_13276:
[----:B------:R-:W-:Y:S05]  /*2800*/  BRA `(.L_x_13277) ;  /* 0xffffffd800747947 */ /* 0x000fea000383ffff */
.L_x_13278:
        /* <DEDUP_REMOVED lines=15> */
.L_x_28278:


//--------------------- .text._ZN4vllm25paged_attention_v1_kernelIthLi192ELi8ELi128ELNS_18Fp8KVCacheDataTypeE1ELb0EEEvPT_PKS2_PKT0_S8_ifPKiSA_iPKfiiiSC_SC_iiiii --------------------------
	.section	.text._ZN4vllm25paged_attention_v1_kernelIthLi192ELi8ELi128ELNS_18Fp8KVCacheDataTypeE1ELb0EEEvPT_PKS2_PKT0_S8_ifPKiSA_iPKfiiiSC_SC_iiiii,"ax",@progbits
	.align	128
        .global         _ZN4vllm25paged_attention_v1_kernelIthLi192ELi8ELi128ELNS_18Fp8KVCacheDataTypeE1ELb0EEEvPT_PKS2_PKT0_S8_ifPKiSA_iPKfiiiSC_SC_iiiii
        .type           _ZN4vllm25paged_attention_v1_kernelIthLi192ELi8ELi128ELNS_18Fp8KVCacheDataTypeE1ELb0EEEvPT_PKS2_PKT0_S8_ifPKiSA_iPKfiiiSC_SC_iiiii,@function
        .size           _ZN4vllm25paged_attention_v1_kernelIthLi192ELi8ELi128ELNS_18Fp8KVCacheDataTypeE1ELb0EEEvPT_PKS2_PKT0_S8_ifPKiSA_iPKfiiiSC_SC_iiiii,(.L_x_28279 - _ZN4vllm25paged_attention_v1_kernelIthLi192ELi8ELi128ELNS_18Fp8KVCacheDataTypeE1ELb0EEEvPT_PKS2_PKT0_S8_ifPKiSA_iPKfiiiSC_SC_iiiii)
        .other          _ZN4vllm25paged_attention_v1_kernelIthLi192ELi8ELi128ELNS_18Fp8KVCacheDataTypeE1ELb0EEEvPT_PKS2_PKT0_S8_ifPKiSA_iPKfiiiSC_SC_iiiii,@"STO_CUDA_ENTRY STV_DEFAULT"
_ZN4vllm25paged_attention_v1_kernelIthLi192ELi8ELi128ELNS_18Fp8KVCacheDataTypeE1ELb0EEEvPT_PKS2_PKT0_S8_ifPKiSA_iPKfiiiSC_SC_iiiii:
.text._ZN4vllm25paged_attention_v1_kernelIthLi192ELi8ELi128ELNS_18Fp8KVCacheDataTypeE1ELb0EEEvPT_PKS2_PKT0_S8_ifPKiSA_iPKfiiiSC_SC_iiiii:
        /* <DEDUP_REMOVED lines=30> */
.L_x_13309:
        /* <DEDUP_REMOVED lines=40> */
.L_x_13285:
        /* <DEDUP_REMOVED lines=11> */
.L_x_13284:
[----:B------:R-:W-:Y:S05]  /*0510*/  BSYNC B1 ;  /* 0x0000000000017941 */ /* 0x000fea0003800000 */
.L_x_13283:
        /* <DEDUP_REMOVED lines=14> */
.L_x_13288:
        /* <DEDUP_REMOVED lines=100> */
.L_x_13287:
[----:B------:R-:W-:Y:S05]  /*0c40*/  BSYNC B1 ;  /* 0x0000000000017941 */ /* 0x000fea0003800000 */
.L_x_13286:
        /* <DEDUP_REMOVED lines=55> */
.L_x_13290:
[----:B------:R-:W-:Y:S05]  /*0fc0*/  BSYNC B1 ;  /* 0x0000000000017941 */ /* 0x000fea0003800000 */
.L_x_13289:
        /* <DEDUP_REMOVED lines=26> */
.L_x_13282:
[----:B------:R-:W-:Y:S05]  /*1170*/  BSYNC B0 ;  /* 0x0000000000007941 */ /* 0x000fea0003800000 */
.L_x_13281:
        /* <DEDUP_REMOVED lines=48> */
.L_x_13295:
        /* <DEDUP_REMOVED lines=8> */
.L_x_13294:
[----:B------:R-:W-:Y:S05]  /*1500*/  BSYNC B1 ;  /* 0x0000000000017941 */ /* 0x000fea0003800000 */
.L_x_13293:
        /* <DEDUP_REMOVED lines=14> */
.L_x_13298:
        /* <DEDUP_REMOVED lines=52> */
.L_x_13297:
[----:B------:R-:W-:Y:S05]  /*1930*/  BSYNC B1 ;  /* 0x0000000000017941 */ /* 0x000fea0003800000 */
.L_x_13296:
        /* <DEDUP_REMOVED lines=31> */
.L_x_13300:
[----:B------:R-:W-:Y:S05]  /*1b30*/  BSYNC B1 ;  /* 0x0000000000017941 */ /* 0x000fea0003800000 */
.L_x_13299:
        /* <DEDUP_REMOVED lines=14> */
.L_x_13292:
[----:B------:R-:W-:Y:S05]  /*1c20*/  BSYNC B0 ;  /* 0x0000000000007941 */ /* 0x000fea0003800000 */
.L_x_13291:
        /* <DEDUP_REMOVED lines=42> */
.L_x_13302:
[----:B------:R-:W-:Y:S05]  /*1ed0*/  BSYNC B0 ;  /* 0x0000000000007941 */ /* 0x000fea0003800000 */
.L_x_13301:
        /* <DEDUP_REMOVED lines=22> */
.L_x_13304:
[----:B------:R-:W-:Y:S05]  /*2040*/  BSYNC B0 ;  /* 0x0000000000007941 */ /* 0x000fea0003800000 */
.L_x_13303:
        /* <DEDUP_REMOVED lines=59> */
.L_x_13279:
        /* <DEDUP_REMOVED lines=16> */
.L_x_13305:
[----:B------:R-:W-:Y:S05]  /*2500*/  EXIT ;  /* 0x000000000000794d */ /* 0x000fea0003800000 */
.L_x_13280:
[----:B------:R-:W-:Y:S01]  /*2510*/  HFMA2.MMA R12, -RZ, RZ, 0, 9.5367431640625e-07 ;  /* 0x00000010ff0c7435 */ /* 0x000fe200000001ff */
[----:B------:R-:W-:Y:S02]  /*2520*/  MOV R11, 0x1f ;  /* 0x0000001f000b7802 */ /* 0x000fe40000000f00 */
[----:B------:R-:W-:Y:S02]  /*2530*/  MOV R15, 0xffffffff ;  /* 0xffffffff000f7802 */ /* 0x000fe40000000f00 */
[----:B------:R-:W-:-:S07]  /*2540*/  MOV R2, 0xff7fffff ;  /* 0xff7fffff00027802 */ /* 0x000fce0000000f00 */
[----:B------:R-:W-:Y:S05]  /*2550*/  WARPSYNC.COLLECTIVE R15, `(.L_x_13306) ;  /* 0x000000000f087348 */ /* 0x000fea0003c00000 */
[----:B------:R0:W1:Y:S02]  /*2560*/  SHFL.BFLY P6, R14, R13, R12, R11 ;  /* 0x0c00000c0d0e7389 */ /* 0x00006400000c000b */
[----:B01----:R-:W-:Y:S01]  /*2570*/  ENDCOLLECTIVE ;  /* 0x000000000000791b */ /* 0x003fe20003800000 */
.L_x_13306:
[----:B------:R-:W-:Y:S01]  /*2580*/  HFMA2.MMA R12, -RZ, RZ, 0, 4.76837158203125e-07 ;  /* 0x00000008ff0c7435 */ /* 0x000fe200000001ff */
[----:B------:R-:W-:-:S05]  /*2590*/  FMNMX.FTZ R0, R14, -3.40282346638528859812e+38, !PT ;  /* 0xff7fffff0e007809 */ /* 0x000fca0007810000 */
[----:B------:R-:W-:-:S07]  /*25a0*/  IMAD.MOV.U32 R13, RZ, RZ, R0 ;  /* 0x000000ffff0d7224 */ /* 0x000fce00078e0000 */
[----:B------:R-:W-:Y:S05]  /*25b0*/  WARPSYNC.COLLECTIVE R15, `(.L_x_13307) ;  /* 0x000000000f087348 */ /* 0x000fea0003c00000 */
[----:B------:R0:W1:Y:S02]  /*25c0*/  SHFL.BFLY P6, R14, R13, R12, R11 ;  /* 0x0c00000c0d0e7389 */ /* 0x00006400000c000b */
[----:B01----:R-:W-:Y:S01]  /*25d0*/  ENDCOLLECTIVE ;  /* 0x000000000000791b */ /* 0x003fe20003800000 */
.L_x_13307:
[----:B------:R-:W-:Y:S01]  /*25e0*/  HFMA2.MMA R12, -RZ, RZ, 0, 2.384185791015625e-07 ;  /* 0x00000004ff0c7435 */ /* 0x000fe200000001ff */
[----:B------:R-:W-:-:S04]  /*25f0*/  FMNMX.FTZ R3, R0, R14, !PT ;  /* 0x0000000e00037209 */ /* 0x000fc80007810000 */
[----:B------:R-:W-:-:S07]  /*2600*/  MOV R13, R3 ;  /* 0x00000003000d7202 */ /* 0x000fce0000000f00 */
[----:B------:R-:W-:Y:S05]  /*2610*/  WARPSYNC.COLLECTIVE R15, `(.L_x_13308) ;  /* 0x000000000f087348 */ /* 0x000fea0003c00000 */
[----:B------:R0:W1:Y:S02]  /*2620*/  SHFL.BFLY P6, R14, R13, R12, R11 ;  /* 0x0c00000c0d0e7389 */ /* 0x00006400000c000b */
[----:B01----:R-:W-:Y:S01]  /*2630*/  ENDCOLLECTIVE ;  /* 0x000000000000791b */ /* 0x003fe20003800000 */
.L_x_13308:
[----:B------:R-:W-:Y:S05]  /*2640*/  BRA `(.L_x_13309) ;  /* 0xffffffd800e47947 */ /* 0x000fea000383ffff */
.L_x_13310:
        /* <DEDUP_REMOVED lines=11> */
.L_x_28279:


//--------------------- .text._ZN4vllm25paged_attention_v1_kernelIthLi128ELi8ELi128ELNS_18Fp8KVCacheDataTypeE1ELb0EEEvPT_PKS2_PKT0_S8_ifPKiSA_iPKfiiiSC_SC_iiiii --------------------------
	.section	.text._ZN4vllm25paged_attention_v1_kernelIthLi128ELi8ELi128ELNS_18Fp8KVCacheDataTypeE1ELb0EEEvPT_PKS2_PKT0_S8_ifPKiSA_iPKfiiiSC_SC_iiiii,"ax",@progbits
	.align	128
        .global         _ZN4vllm25paged_attention_v1_kernelIthLi128ELi8ELi128ELNS_18Fp8KVCacheDataTypeE1ELb0EEEvPT_PKS2_PKT0_S8_ifPKiSA_iPKfiiiSC_SC_iiiii
        .type           _ZN4vllm25paged_attention_v1_kernelIthLi128ELi8ELi128ELNS_18Fp8KVCacheDataTypeE1ELb0EEEvPT_PKS2_PKT0_S8_ifPKiSA_iPKfiiiSC_SC_iiiii,@function
        .size           _ZN4vllm25paged_attention_v1_kernelIthLi128ELi8ELi128ELNS_18Fp8KVCacheDataTypeE1ELb0EEEvPT_PKS2_PKT0_S8_ifPKiSA_iPKfiiiSC_SC_iiiii,(.L_x_28280 - _ZN4vllm25paged_attention_v1_kernelIthLi128ELi8ELi128ELNS_18Fp8KVCacheDataTypeE1ELb0EEEvPT_PKS2_PKT0_S8_ifPKiSA_iPKfiiiSC_SC_iiiii)
        .other          _ZN4vllm25paged_attention_v1_kernelIthLi128ELi8ELi128ELNS_18Fp8KVCacheDataTypeE1ELb0EEEvPT_PKS2_PKT0_S8_ifPKiSA_iPKfiiiSC_SC_iiiii,@"STO_CUDA_ENTRY STV_DEFAULT"
_ZN4vllm25paged_attention_v1_kernelIthLi128ELi8ELi128ELNS_18Fp8KVCacheDataTypeE1ELb0EEEvPT_PKS2_PKT0_S8_ifPKiSA_iPKfiiiSC_SC_iiiii:
.text._ZN4vllm25paged_attention_v1_kernelIthLi128ELi8ELi128ELNS_18Fp8KVCacheDataTypeE1ELb0EEEvPT_PKS2_PKT0_S8_ifPKiSA_iPKfiiiSC_SC_iiiii:
        /* <DEDUP_REMOVED lines=30> */
.L_x_13337:
        /* <DEDUP_REMOVED lines=40> */
.L_x_13317:
        /* <DEDUP_REMOVED lines=11> */
.L_x_13316:
[----:B------:R-:W-:Y:S05]  /*0510*/  BSYNC B1 ;  /* 0x0000000000017941 */ /* 0x000fea0003800000 */
.L_x_13315:
        /* <DEDUP_REMOVED lines=14> */
.L_x_13320:
        /* <DEDUP_REMOVED lines=100> */
.L_x_13319:
[----:B------:R-:W-:Y:S05]  /*0c40*/  BSYNC B1 ;  /* 0x0000000000017941 */ /* 0x000fea0003800000 */
.L_x_13318:
        /* <DEDUP_REMOVED lines=55> */
.L_x_13322:
[----:B------:R-:W-:Y:S05]  /*0fc0*/  BSYNC B1 ;  /* 0x0000000000017941 */ /* 0x000fea0003800000 */
.L_x_13321:
        /* <DEDUP_REMOVED lines=26> */
.L_x_13314:
[----:B------:R-:W-:Y:S05]  /*1170*/  BSYNC B0 ;  /* 0x0000000000007941 */ /* 0x000fea0003800000 */
.L_x_13313:
        /* <DEDUP_REMOVED lines=48> */
.L_x_13327:
        /* <DEDUP_REMOVED lines=8> */
.L_x_13326:
[----:B------:R-:W-:Y:S05]  /*1500*/  BSYNC B1 ;  /* 0x0000000000017941 */ /* 0x000fea0003800000 */
.L_x_13325:
        /* <DEDUP_REMOVED lines=14> */
.L_x_13330:
        /* <DEDUP_REMOVED lines=52> */
.L_x_13329:
[----:B------:R-:W-:Y:S05]  /*1930*/  BSYNC B1 ;  /* 0x0000000000017941 */ /* 0x000fea0003800000 */
.L_x_13328:
        /* <DEDUP_REMOVED lines=31> */
.L_x_13332:
[----:B------:R-:W-:Y:S05]  /*1b30*/  BSYNC B1 ;  /* 0x0000000000017941 */ /* 0x000fea0003800000 */
.L_x_13331:
        /* <DEDUP_REMOVED lines=14> */
.L_x_13324:
[----:B------:R-:W-:Y:S05]  /*1c20*/  BSYNC B0 ;  /* 0x0000000000007941 */ /* 0x000fea0003800000 */
.L_x_13323:
        /* <DEDUP_REMOVED lines=92> */
.L_x_13311:
        /* <DEDUP_REMOVED lines=16> */
.L_x_13333:
[----:B------:R-:W-:Y:S05]  /*22f0*/  EXIT ;  /* 0x000000000000794d */ /* 0x000fea0003800000 */
.L_x_13312:
[----:B------:R-:W-:Y:S01]  /*2300*/  HFMA2.MMA R12, -RZ, RZ, 0, 9.5367431640625e-07 ;  /* 0x00000010ff0c7435 */ /* 0x000fe200000001ff */
[----:B------:R-:W-:Y:S01]  /*2310*/  MOV R11, 0x1f ;  /* 0x0000001f000b7802 */ /* 0x000fe20000000f00 */
[----:B------:R-:W-:Y:S01]  /*2320*/  IMAD.MOV.U32 R15, RZ, RZ, -0x1 ;  /* 0xffffffffff0f7424 */ /* 0x000fe200078e00ff */
[----:B------:R-:W-:-:S08]  /*2330*/  MOV R2, 0xff7fffff ;  /* 0xff7fffff00027802 */ /* 0x000fd00000000f00 */
[----:B------:R-:W-:Y:S05]  /*2340*/  WARPSYNC.COLLECTIVE R15, `(.L_x_13334) ;  /* 0x000000000f087348 */ /* 0x000fea0003c00000 */
[----:B------:R0:W1:Y:S02]  /*2350*/  SHFL.BFLY P6, R14, R13, R12, R11 ;  /* 0x0c00000c0d0e7389 */ /* 0x00006400000c000b */
[----:B01----:R-:W-:Y:S01]  /*2360*/  ENDCOLLECTIVE ;  /* 0x000000000000791b */ /* 0x003fe20003800000 */
.L_x_13334:
[----:B------:R-:W-:Y:S01]  /*2370*/  HFMA2.MMA R12, -RZ, RZ, 0, 4.76837158203125e-07 ;  /* 0x00000008ff0c7435 */ /* 0x000fe200000001ff */
[----:B------:R-:W-:-:S04]  /*2380*/  FMNMX.FTZ R0, R14, -3.40282346638528859812e+38, !PT ;  /* 0xff7fffff0e007809 */ /* 0x000fc80007810000 */
[----:B------:R-:W-:-:S07]  /*2390*/  MOV R13, R0 ;  /* 0x00000000000d7202 */ /* 0x000fce0000000f00 */
[----:B------:R-:W-:Y:S05]  /*23a0*/  WARPSYNC.COLLECTIVE R15, `(.L_x_13335) ;  /* 0x000000000f087348 */ /* 0x000fea0003c00000 */
[----:B------:R0:W1:Y:S02]  /*23b0*/  SHFL.BFLY P6, R14, R13, R12, R11 ;  /* 0x0c00000c0d0e7389 */ /* 0x00006400000c000b */
[----:B01----:R-:W-:Y:S01]  /*23c0*/  ENDCOLLECTIVE ;  /* 0x000000000000791b */ /* 0x003fe20003800000 */
.L_x_13335:
[----:B------:R-:W-:Y:S01]  /*23d0*/  HFMA2.MMA R12, -RZ, RZ, 0, 2.384185791015625e-07 ;  /* 0x00000004ff0c7435 */ /* 0x000fe200000001ff */
[----:B------:R-:W-:-:S04]  /*23e0*/  FMNMX.FTZ R3, R0, R14, !PT ;  /* 0x0000000e00037209 */ /* 0x000fc80007810000 */
[----:B------:R-:W-:-:S07]  /*23f0*/  MOV R13, R3 ;  /* 0x00000003000d7202 */ /* 0x000fce0000000f00 */
[----:B------:R-:W-:Y:S05]  /*2400*/  WARPSYNC.COLLECTIVE R15, `(.L_x_13336) ;  /* 0x000000000f087348 */ /* 0x000fea0003c00000 */
[----:B------:R0:W1:Y:S02]  /*2410*/  SHFL.BFLY P6, R14, R13, R12, R11 ;  /* 0x0c00000c0d0e7389 */ /* 0x00006400000c000b */
[----:B01----:R-:W-:Y:S01]  /*2420*/  ENDCOLLECTIVE ;  /* 0x000000000000791b */ /* 0x003fe20003800000 */
.L_x_13336:
[----:B------:R-:W-:Y:S05]  /*2430*/  BRA `(.L_x_13337) ;  /* 0xffffffdc00687947 */ /* 0x000fea000383ffff */
.L_x_13338:
        /* <DEDUP_REMOVED lines=12> */
.L_x_28280:


//--------------------- .text._ZN4vllm25paged_attention_v1_kernelIthLi120ELi8ELi128ELNS_18Fp8KVCacheDataTypeE1ELb0EEEvPT_PKS2_PKT0_S8_ifPKiSA_iPKfiiiSC_SC_iiiii --------------------------
	.section	.text._ZN4vllm25paged_attention_v1_kernelIthLi120ELi8ELi128ELNS_18Fp8KVCacheDataTypeE1ELb0EEEvPT_PKS2_PKT0_S8_ifPKiSA_iPKfiiiSC_SC_iiiii,"ax",@progbits
	.align	128
        .global         _ZN4vllm25paged_attention_v1_kernelIthLi120ELi8ELi128ELNS_18Fp8KVCacheDataTypeE1ELb0EEEvPT_PKS2_PKT0_S8_ifPKiSA_iPKfiiiSC_SC_iiiii
        .type           _ZN4vllm25paged_attention_v1_kernelIthLi120ELi8ELi128ELNS_18Fp8KVCacheDataTypeE1ELb0EEEvPT_PKS2_PKT0_S8_ifPKiSA_iPKfiiiSC_SC_iiiii,@function
        .size           _ZN4vllm25paged_attention_v1_kernelIthLi120ELi8ELi128ELNS_18Fp8KVCacheDataTypeE1ELb0EEEvPT_PKS2_PKT0_S8_ifPKiSA_iPKfiiiSC_SC_iiiii,(.L_x_28281 - _ZN4vllm25paged_attention_v1_kernelIthLi120ELi8ELi128ELNS_18Fp8KVCacheDataTypeE1ELb0EEEvPT_PKS2_PKT0_S8_ifPKiSA_iPKfiiiSC_SC_iiiii)
        .other          _ZN4vllm25paged_attention_v1_kernelIthLi120ELi8ELi128ELNS_18Fp8KVCacheDataTypeE1ELb0EEEvPT_PKS2_PKT0_S8_ifPKiSA_iPKfiiiSC_SC_iiiii,@"STO_CUDA_ENTRY STV_DEFAULT"
_ZN4vllm25paged_attention_v1_kernelIthLi120ELi8ELi128ELNS_18Fp8KVCacheDataTypeE1ELb0EEEvPT_PKS2_PKT0_S8_ifPKiSA_iPKfiiiSC_SC_iiiii:
.text._ZN4vllm25paged_attention_v1_kernelIthLi120ELi8ELi128ELNS_18Fp8KVCacheDataTypeE1ELb0EEEvPT_PKS2_PKT0_S8_ifPKiSA_iPKfiiiSC_SC_iiiii:
        /* <DEDUP_REMOVED lines=30> */
.L_x_13373:
        /* <DEDUP_REMOVED lines=40> */
.L_x_13345:
        /* <DEDUP_REMOVED lines=11> */
.L_x_13344:
[----:B------:R-:W-:Y:S05]  /*0510*/  BSYNC B1 ;  /* 0x0000000000017941 */ /* 0x000fea0003800000 */
.L_x_13343:
        /* <DEDUP_REMOVED lines=14> */
.L_x_13348:
        /* <DEDUP_REMOVED lines=100> */
.L_x_13347:
[----:B------:R-:W-:Y:S05]  /*0c40*/  BSYNC B1 ;  /* 0x0000000000017941 */ /* 0x000fea0003800000 */
.L_x_13346:
        /* <DEDUP_REMOVED lines=55> */
.L_x_13350:
[----:B------:R-:W-:Y:S05]  /*0fc0*/  BSYNC B1 ;  /* 0x0000000000017941 */ /* 0x000fea0003800000 */
.L_x_13349:
        /* <DEDUP_REMOVED lines=26> */
.L_x_13342:
[----:B------:R-:W-:Y:S05]  /*1170*/  BSYNC B0 ;  /* 0x0000000000007941 */ /* 0x000fea0003800000 */
.L_x_13341:
        /* <DEDUP_REMOVED lines=48> */
.L_x_13355:
        /* <DEDUP_REMOVED lines=8> */
.L_x_13354:
[----:B------:R-:W-:Y:S05]  /*1500*/  BSYNC B1 ;  /* 0x0000000000017941 */ /* 0x000fea0003800000 */
.L_x_13353:
        /* <DEDUP_REMOVED lines=14> */
.L_x_13358:
        /* <DEDUP_REMOVED lines=52> */
.L_x_13357:
[----:B------:R-:W-:Y:S05]  /*1930*/  BSYNC B1 ;  /* 0x0000000000017941 */ /* 0x000fea0003800000 */
.L_x_13356:
        /* <DEDUP_REMOVED lines=31> */
.L_x_13360:
[----:B------:R-:W-:Y:S05]  /*1b30*/  BSYNC B1 ;  /* 0x0000000000017941 */ /* 0x000fea0003800000 */
.L_x_13359:
        /* <DEDUP_REMOVED lines=14> */
.L_x_13352:
[----:B------:R-:W-:Y:S05]  /*1c20*/  BSYNC B0 ;  /* 0x0000000000007941 */ /* 0x000fea0003800000 */
.L_x_13351:
        /* <DEDUP_REMOVED lines=26> */
.L_x_13362:
[----:B------:R-:W-:Y:S05]  /*1dd0*/  BSYNC B0 ;  /* 0x0000000000007941 */ /* 0x000fea0003800000 */
.L_x_13361:
        /* <DEDUP_REMOVED lines=12> */
.L_x_13364:
[----:B------:R-:W-:Y:S05]  /*1ea0*/  BSYNC B0 ;  /* 0x0000000000007941 */ /* 0x000fea0003800000 */
.L_x_13363:
        /* <DEDUP_REMOVED lines=8> */
.L_x_13366:
[----:B------:R-:W-:Y:S05]  /*1f30*/  BSYNC B0 ;  /* 0x0000000000007941 */ /* 0x000fea0003800000 */
.L_x_13365:
        /* <DEDUP_REMOVED lines=12> */
.L_x_13368:
[----:B------:R-:W-:Y:S05]  /*2000*/  BSYNC B0 ;  /* 0x0000000000007941 */ /* 0x000fea0003800000 */
.L_x_13367:
        /* <DEDUP_REMOVED lines=47> */
.L_x_13339:
        /* <DEDUP_REMOVED lines=16> */
.L_x_13369:
[----:B------:R-:W-:Y:S05]  /*2400*/  EXIT ;  /* 0x000000000000794d */ /* 0x000fea0003800000 */
.L_x_13340:
[----:B------:R-:W-:Y:S01]  /*2410*/  HFMA2.MMA R12, -RZ, RZ, 0, 9.5367431640625e-07 ;  /* 0x00000010ff0c7435 */ /* 0x000fe200000001ff */
[----:B------:R-:W-:Y:S02]  /*2420*/  MOV R11, 0x1f ;  /* 0x0000001f000b7802 */ /* 0x000fe40000000f00 */
[----:B------:R-:W-:Y:S02]  /*2430*/  MOV R15, 0xffffffff ;  /* 0xffffffff000f7802 */ /* 0x000fe40000000f00 */
[----:B------:R-:W-:-:S07]  /*2440*/  MOV R2, 0xff7fffff ;  /* 0xff7fffff00027802 */ /* 0x000fce0000000f00 */
[----:B------:R-:W-:Y:S05]  /*2450*/  WARPSYNC.COLLECTIVE R15, `(.L_x_13370) ;  /* 0x000000000f087348 */ /* 0x000fea0003c00000 */
[----:B------:R0:W1:Y:S02]  /*2460*/  SHFL.BFLY P6, R14, R13, R12, R11 ;  /* 0x0c00000c0d0e7389 */ /* 0x00006400000c000b */
[----:B01----:R-:W-:Y:S01]  /*2470*/  ENDCOLLECTIVE ;  /* 0x000000000000791b */ /* 0x003fe20003800000 */
.L_x_13370:
[----:B------:R-:W-:Y:S01]  /*2480*/  HFMA2.MMA R12, -RZ, RZ, 0, 4.76837158203125e-07 ;  /* 0x00000008ff0c7435 */ /* 0x000fe200000001ff */
[----:B------:R-:W-:-:S05]  /*2490*/  FMNMX.FTZ R0, R14, -3.40282346638528859812e+38, !PT ;  /* 0xff7fffff0e007809 */ /* 0x000fca0007810000 */
[----:B------:R-:W-:-:S07]  /*24a0*/  IMAD.MOV.U32 R13, RZ, RZ, R0 ;  /* 0x000000ffff0d7224 */ /* 0x000fce00078e0000 */
[----:B------:R-:W-:Y:S05]  /*24b0*/  WARPSYNC.COLLECTIVE R15, `(.L_x_13371) ;  /* 0x000000000f087348 */ /* 0x000fea0003c00000 */
[----:B------:R0:W1:Y:S02]  /*24c0*/  SHFL.BFLY P6, R14, R13, R12, R11 ;  /* 0x0c00000c0d0e7389 */ /* 0x00006400000c000b */
[----:B01----:R-:W-:Y:S01]  /*24d0*/  ENDCOLLECTIVE ;  /* 0x000000000000791b */ /* 0x003fe20003800000 */
.L_x_13371:
[----:B------:R-:W-:Y:S01]  /*24e0*/  HFMA2.MMA R12, -RZ, RZ, 0, 2.384185791015625e-07 ;  /* 0x00000004ff0c7435 */ /* 0x000fe200000001ff */
[----:B------:R-:W-:-:S04]  /*24f0*/  FMNMX.FTZ R3, R0, R14, !PT ;  /* 0x0000000e00037209 */ /* 0x000fc80007810000 */
[----:B------:R-:W-:-:S07]  /*2500*/  MOV R13, R3 ;  /* 0x00000003000d7202 */ /* 0x000fce0000000f00 */
[----:B------:R-:W-:Y:S05]  /*2510*/  WARPSYNC.COLLECTIVE R15, `(.L_x_13372) ;  /* 0x000000000f087348 */ /* 0x000fea0003c00000 */
[----:B------:R0:W1:Y:S02]  /*2520*/  SHFL.BFLY P6, R14, R13, R12, R11 ;  /* 0x0c00000c0d0e7389 */ /* 0x00006400000c000b */
[----:B01----:R-:W-:Y:S01]  /*2530*/  ENDCOLLECTIVE ;  /* 0x000000000000791b */ /* 0x003fe20003800000 */
.L_x_13372:
[----:B------:R-:W-:Y:S05]  /*2540*/  BRA `(.L_x_13373) ;  /* 0xffffffdc00247947 */ /* 0x000fea000383ffff */
.L_x_13374:
        /* <DEDUP_REMOVED lines=11> */
.L_x_28281:


//--------------------- .text._ZN4vllm25paged_attention_v1_kernelIthLi112ELi8ELi128ELNS_18Fp8KVCacheDataTypeE1ELb0EEEvPT_PKS2_PKT0_S8_ifPKiSA_iPKfiiiSC_SC_iiiii --------------------------
	.section	.text._ZN4vllm25paged_attention_v1_kernelIthLi112ELi8ELi128ELNS_18Fp8KVCacheDataTypeE1ELb0EEEvPT_PKS2_PKT0_S8_ifPKiSA_iPKfiiiSC_SC_iiiii,"ax",@progbits
	.align	128
        .global         _ZN4vllm25paged_attention_v1_kernelIthLi112ELi8ELi128ELNS_18Fp8KVCacheDataTypeE1ELb0EEEvPT_PKS2_PKT0_S8_ifPKiSA_iPKfiiiSC_SC_iiiii
        .type           _ZN4vllm25paged_attention_v1_kernelIthLi112ELi8ELi128ELNS_18Fp8KVCacheDataTypeE1ELb0EEEvPT_PKS2_PKT0_S8_ifPKiSA_iPKfiiiSC_SC_iiiii,@function
        .size           _ZN4vllm25paged_attention_v1_kernelIthLi112ELi8ELi128ELNS_18Fp8KVCacheDataTypeE1ELb0EEEvPT_PKS2_PKT0_S8_ifPKiSA_iPKfiiiSC_SC_iiiii,(.L_x_28282 - _ZN4vllm25paged_attention_v1_kernelIthLi112ELi8ELi128ELNS_18Fp8KVCacheDataTypeE1ELb0EEEvPT_PKS2_PKT0_S8_ifPKiSA_iPKfiiiSC_SC_iiiii)
        .other          _ZN4vllm25paged_attention_v1_kernelIthLi112ELi8ELi128ELNS_18Fp8KVCacheDataTypeE1ELb0EEEvPT_PKS2_PKT0_S8_ifPKiSA_iPKfiiiSC_SC_iiiii,@"STO_CUDA_ENTRY STV_DEFAULT"
_ZN4vllm25paged_attention_v1_kernelIthLi112ELi8ELi128ELNS_18Fp8KVCacheDataTypeE1ELb0EEEvPT_PKS2_PKT0_S8_ifPKiSA_iPKfiiiSC_SC_iiiii:
.text._ZN4vllm25paged_attention_v1_kernelIthLi112ELi8ELi128ELNS_18Fp8KVCacheDataTypeE1ELb0EEEvPT_PKS2_PKT0_S8_ifPKiSA_iPKfiiiSC_SC_iiiii:
        /* <DEDUP_REMOVED lines=30> */
.L_x_13409:
        /* <DEDUP_REMOVED lines=40> */
.L_x_13381:
        /* <DEDUP_REMOVED lines=11> */
.L_x_13380:
[----:B------:R-:W-:Y:S05]  /*0510*/  BSYNC B1 ;  /* 0x0000000000017941 */ /* 0x000fea0003800000 */
.L_x_13379:
        /* <DEDUP_REMOVED lines=14> */
.L_x_13384:
        /* <DEDUP_REMOVED lines=100> */
.L_x_13383:
[----:B------:R-:W-:Y:S05]  /*0c40*/  BSYNC B1 ;  /* 0x0000000000017941 */ /* 0x000fea0003800000 */
.L_x_13382:
        /* <DEDUP_REMOVED lines=55> */
.L_x_13386:
[----:B------:R-:W-:Y:S05]  /*0fc0*/  BSYNC B1 ;  /* 0x0000000000017941 */ /* 0x000fea0003800000 */
.L_x_13385:
        /* <DEDUP_REMOVED lines=26> */
.L_x_13378:
[----:B------:R-:W-:Y:S05]  /*1170*/  BSYNC B0 ;  /* 0x0000000000007941 */ /* 0x000fea0003800000 */
.L_x_13377:
        /* <DEDUP_REMOVED lines=48> */
.L_x_13391:
        /* <DEDUP_REMOVED lines=8> */
.L_x_13390:
[----:B------:R-:W-:Y:S05]  /*1500*/  BSYNC B1 ;  /* 0x0000000000017941 */ /* 0x000fea0003800000 */
.L_x_13389:
        /* <DEDUP_REMOVED lines=14> */
.L_x_13394:
        /* <DEDUP_REMOVED lines=52> */
.L_x_13393:
[----:B------:R-:W-:Y:S05]  /*1930*/  BSYNC B1 ;  /* 0x0000000000017941 */ /* 0x000fea0003800000 */
.L_x_13392:
        /* <DEDUP_REMOVED lines=31> */
.L_x_13396:
[----:B------:R-:W-:Y:S05]  /*1b30*/  BSYNC B1 ;  /* 0x0000000000017941 */ /* 0x000fea0003800000 */
.L_x_13395:
        /* <DEDUP_REMOVED lines=14> */
.L_x_13388:
[----:B------:R-:W-:Y:S05]  /*1c20*/  BSYNC B0 ;  /* 0x0000000000007941 */ /* 0x000fea0003800000 */
.L_x_13387:
        /* <DEDUP_REMOVED lines=26> */
.L_x_13398:
[----:B------:R-:W-:Y:S05]  /*1dd0*/  BSYNC B0 ;  /* 0x0000000000007941 */ /* 0x000fea0003800000 */
.L_x_13397:
        /* <DEDUP_REMOVED lines=12> */
.L_x_13400:
[----:B------:R-:W-:Y:S05]  /*1ea0*/  BSYNC B0 ;  /* 0x0000000000007941 */ /* 0x000fea0003800000 */
.L_x_13399:
        /* <DEDUP_REMOVED lines=8> */
.L_x_13402:
[----:B------:R-:W-:Y:S05]  /*1f30*/  BSYNC B0 ;  /* 0x0000000000007941 */ /* 0x000fea0003800000 */
.L_x_13401:
        /* <DEDUP_REMOVED lines=12> */
.L_x_13404:
[----:B------:R-:W-:Y:S05]  /*2000*/  BSYNC B0 ;  /* 0x0000000000007941 */ /* 0x000fea0003800000 */
.L_x_13403:
        /* <DEDUP_REMOVED lines=47> */
.L_x_13375:
        /* <DEDUP_REMOVED lines=16> */
.L_x_13405:
[----:B------:R-:W-:Y:S05]  /*2400*/  EXIT ;  /* 0x000000000000794d */ /* 0x000fea0003800000 */
.L_x_13376:
[----:B------:R-:W-:Y:S01]  /*2410*/  HFMA2.MMA R12, -RZ, RZ, 0, 9.5367431640625e-07 ;  /* 0x00000010ff0c7435 */ /* 0x000fe200000001ff */
[----:B------:R-:W-:Y:S02]  /*2420*/  MOV R11, 0x1f ;  /* 0x0000001f000b7802 */ /* 0x000fe40000000f00 */
[----:B------:R-:W-:Y:S02]  /*2430*/  MOV R15, 0xffffffff ;  /* 0xffffffff000f7802 */ /* 0x000fe40000000f00 */
[----:B------:R-:W-:-:S07]  /*2440*/  MOV R2, 0xff7fffff ;  /* 0xff7fffff00027802 */ /* 0x000fce0000000f00 */
[----:B------:R-:W-:Y:S05]  /*2450*/  WARPSYNC.COLLECTIVE R15, `(.L_x_13406) ;  /* 0x000000000f087348 */ /* 0x000fea0003c00000 */
[----:B------:R0:W1:Y:S02]  /*2460*/  SHFL.BFLY P6, R14, R13, R12, R11 ;  /* 0x0c00000c0d0e7389 */ /* 0x00006400000c000b */
[----:B01----:R-:W-:Y:S01]  /*2470*/  ENDCOLLECTIVE ;  /* 0x000000000000791b */ /* 0x003fe20003800000 */
.L_x_13406:
[----:B------:R-:W-:Y:S01]  /*2480*/  HFMA2.MMA R12, -RZ, RZ, 0, 4.76837158203125e-07 ;  /* 0x00000008ff0c7435 */ /* 0x000fe200000001ff */
[----:B------:R-:W-:-:S05]  /*2490*/  FMNMX.FTZ R0, R14, -3.40282346638528859812e+38, !PT ;  /* 0xff7fffff0e007809 */ /* 0x000fca0007810000 */
[----:B------:R-:W-:-:S07]  /*24a0*/  IMAD.MOV.U32 R13, RZ, RZ, R0 ;  /* 0x000000ffff0d7224 */ /* 0x000fce00078e0000 */
[----:B------:R-:W-:Y:S05]  /*24b0*/  WARPSYNC.COLLECTIVE R15, `(.L_x_13407) ;  /* 0x000000000f087348 */ /* 0x000fea0003c00000 */
[----:B------:R0:W1:Y:S02]  /*24c0*/  SHFL.BFLY P6, R14, R13, R12, R11 ;  /* 0x0c00000c0d0e7389 */ /* 0x00006400000c000b */
[----:B01----:R-:W-:Y:S01]  /*24d0*/  ENDCOLLECTIVE ;  /* 0x000000000000791b */ /* 0x003fe20003800000 */
.L_x_13407:
[----:B------:R-:W-:Y:S01]  /*24e0*/  HFMA2.MMA R12, -RZ, RZ, 0, 2.384185791015625e-07 ;  /* 0x00000004ff0c7435 */ /* 0x000fe200000001ff */
[----:B------:R-:W-:-:S04]  /*24f0*/  FMNMX.FTZ R3, R0, R14, !PT ;  /* 0x0000000e00037209 */ /* 0x000fc80007810000 */
[----:B------:R-:W-:-:S07]  /*2500*/  MOV R13, R3 ;  /* 0x00000003000d7202 */ /* 0x000fce0000000f00 */
[----:B------:R-:W-:Y:S05]  /*2510*/  WARPSYNC.COLLECTIVE R15, `(.L_x_13408) ;  /* 0x000000000f087348 */ /* 0x000fea0003c00000 */
[----:B------:R0:W1:Y:S02]  /*2520*/  SHFL.BFLY P6, R14, R13, R12, R11 ;  /* 0x0c00000c0d0e7389 */ /* 0x00006400000c000b */
[----:B01----:R-:W-:Y:S01]  /*2530*/  ENDCOLLECTIVE ;  /* 0x000000000000791b */ /* 0x003fe20003800000 */
.L_x_13408:
[----:B------:R-:W-:Y:S05]  /*2540*/  BRA `(.L_x_13409) ;  /* 0xffffffdc00247947 */ /* 0x000fea000383ffff */
.L_x_13410:
        /* <DEDUP_REMOVED lines=11> */
.L_x_28282:


//--------------------- .text._ZN4vllm25paged_attention_v1_kernelIthLi96ELi8ELi128ELNS_18Fp8KVCacheDataTypeE1ELb0EEEvPT_PKS2_PKT0_S8_ifPKiSA_iPKfiiiSC_SC_iiiii --------------------------
	.section	.text._ZN4vllm25paged_attention_v1_kernelIthLi96ELi8ELi128ELNS_18Fp8KVCacheDataTypeE1ELb0EEEvPT_PKS2_PKT0_S8_ifPKiSA_iPKfiiiSC_SC_iiiii,"ax",@progbits
	.align	128
        .global         _ZN4vllm25paged_attention_v1_kernelIthLi96ELi8ELi128ELNS_18Fp8KVCacheDataTypeE1ELb0EEEvPT_PKS2_PKT0_S8_ifPKiSA_iPKfiiiSC_SC_iiiii
        .type           _ZN4vllm25paged_attention_v1_kernelIthLi96ELi8ELi128ELNS_18Fp8KVCacheDataTypeE1ELb0EEEvPT_PKS2_PKT0_S8_ifPKiSA_iPKfiiiSC_SC_iiiii,@function
        .size           _ZN4vllm25paged_attention_v1_kernelIthLi96ELi8ELi128ELNS_18Fp8KVCacheDataTypeE1ELb0EEEvPT_PKS2_PKT0_S8_ifPKiSA_iPKfiiiSC_SC_iiiii,(.L_x_28283 - _ZN4vllm25paged_attention_v1_kernelIthLi96ELi8ELi128ELNS_18Fp8KVCacheDataTypeE1ELb0EEEvPT_PKS2_PKT0_S8_ifPKiSA_iPKfiiiSC_SC_iiiii)
        .other          _ZN4vllm25paged_attention_v1_kernelIthLi96ELi8ELi128ELNS_18Fp8KVCacheDataTypeE1ELb0EEEvPT_PKS2_PKT0_S8_ifPKiSA_iPKfiiiSC_SC_iiiii,@"STO_CUDA_ENTRY STV_DEFAULT"
_ZN4vllm25paged_attention_v1_kernelIthLi96ELi8ELi128ELNS_18Fp8KVCacheDataTypeE1ELb0EEEvPT_PKS2_PKT0_S8_ifPKiSA_iPKfiiiSC_SC_iiiii:
.text._ZN4vllm25paged_attention_v1_kernelIthLi96ELi8ELi128ELNS_18Fp8KVCacheDataTypeE1ELb0EEEvPT_PKS2_PKT0_S8_ifPKiSA_iPKfiiiSC_SC_iiiii:
        /* <DEDUP_REMOVED lines=30> */
.L_x_13437:
        /* <DEDUP_REMOVED lines=40> */
.L_x_13417:
        /* <DEDUP_REMOVED lines=11> */
.L_x_13416:
[----:B------:R-:W-:Y:S05]  /*0510*/  BSYNC B1 ;  /* 0x0000000000017941 */ /* 0x000fea0003800000 */
.L_x_13415:
        /* <DEDUP_REMOVED lines=14> */
.L_x_13420:
        /* <DEDUP_REMOVED lines=100> */
.L_x_13419:
[----:B------:R-:W-:Y:S05]  /*0c40*/  BSYNC B1 ;  /* 0x0000000000017941 */ /* 0x000fea0003800000 */
.L_x_13418:
        /* <DEDUP_REMOVED lines=55> */
.L_x_13422:
[----:B------:R-:W-:Y:S05]  /*0fc0*/  BSYNC B1 ;  /* 0x0000000000017941 */ /* 0x000fea0003800000 */
.L_x_13421:
        /* <DEDUP_REMOVED lines=26> */
.L_x_13414:
[----:B------:R-:W-:Y:S05]  /*1170*/  BSYNC B0 ;  /* 0x0000000000007941 */ /* 0x000fea0003800000 */
.L_x_13413:
        /* <DEDUP_REMOVED lines=48> */
.L_x_13427:
        /* <DEDUP_REMOVED lines=8> */
.L_x_13426:
[----:B------:R-:W-:Y:S05]  /*1500*/  BSYNC B1 ;  /* 0x0000000000017941 */ /* 0x000fea0003800000 */
.L_x_13425:
        /* <DEDUP_REMOVED lines=14> */
.L_x_13430:
        /* <DEDUP_REMOVED lines=52> */
.L_x_13429:
[----:B------:R-:W-:Y:S05]  /*1930*/  BSYNC B1 ;  /* 0x0000000000017941 */ /* 0x000fea0003800000 */
.L_x_13428:
        /* <DEDUP_REMOVED lines=31> */
.L_x_13432:
[----:B------:R-:W-:Y:S05]  /*1b30*/  BSYNC B1 ;  /* 0x0000000000017941 */ /* 0x000fea0003800000 */
.L_x_13431:
        /* <DEDUP_REMOVED lines=14> */
.L_x_13424:
[----:B------:R-:W-:Y:S05]  /*1c20*/  BSYNC B0 ;  /* 0x0000000000007941 */ /* 0x000fea0003800000 */
.L_x_13423:
        /* <DEDUP_REMOVED lines=77> */
.L_x_13411:
        /* <DEDUP_REMOVED lines=16> */
.L_x_13433:
[----:B------:R-:W-:Y:S05]  /*2200*/  EXIT ;  /* 0x000000000000794d */ /* 0x000fea0003800000 */
.L_x_13412:
[----:B------:R-:W-:Y:S01]  /*2210*/  IMAD.MOV.U32 R12, RZ, RZ, 0x10 ;  /* 0x00000010ff0c7424 */ /* 0x000fe200078e00ff */
[----:B------:R-:W-:Y:S02]  /*2220*/  MOV R11, 0x1f ;  /* 0x0000001f000b7802 */ /* 0x000fe40000000f00 */
[----:B------:R-:W-:Y:S02]  /*2230*/  MOV R15, 0xffffffff ;  /* 0xffffffff000f7802 */ /* 0x000fe40000000f00 */
[----:B------:R-:W-:-:S07]  /*2240*/  MOV R2, 0xff7fffff ;  /* 0xff7fffff00027802 */ /* 0x000fce0000000f00 */
[----:B------:R-:W-:Y:S05]  /*2250*/  WARPSYNC.COLLECTIVE R15, `(.L_x_13434) ;  /* 0x000000000f087348 */ /* 0x000fea0003c00000 */
[----:B------:R0:W1:Y:S02]  /*2260*/  SHFL.BFLY P6, R14, R13, R12, R11 ;  /* 0x0c00000c0d0e7389 */ /* 0x00006400000c000b */
[----:B01----:R-:W-:Y:S01]  /*2270*/  ENDCOLLECTIVE ;  /* 0x000000000000791b */ /* 0x003fe20003800000 */
.L_x_13434:
[----:B------:R-:W-:Y:S01]  /*2280*/  HFMA2.MMA R12, -RZ, RZ, 0, 4.76837158203125e-07 ;  /* 0x00000008ff0c7435 */ /* 0x000fe200000001ff */
[----:B------:R-:W-:-:S04]  /*2290*/  FMNMX.FTZ R0, R14, -3.40282346638528859812e+38, !PT ;  /* 0xff7fffff0e007809 */ /* 0x000fc80007810000 */
[----:B------:R-:W-:-:S07]  /*22a0*/  MOV R13, R0 ;  /* 0x00000000000d7202 */ /* 0x000fce0000000f00 */
[----:B------:R-:W-:Y:S05]  /*22b0*/  WARPSYNC.COLLECTIVE R15, `(.L_x_13435) ;  /* 0x000000000f087348 */ /* 0x000fea0003c00000 */
[----:B------:R0:W1:Y:S02]  /*22c0*/  SHFL.BFLY P6, R14, R13, R12, R11 ;  /* 0x0c00000c0d0e7389 */ /* 0x00006400000c000b */
[----:B01----:R-:W-:Y:S01]  /*22d0*/  ENDCOLLECTIVE ;  /* 0x000000000000791b */ /* 0x003fe20003800000 */
.L_x_13435:
[----:B------:R-:W-:Y:S01]  /*22e0*/  HFMA2.MMA R12, -RZ, RZ, 0, 2.384185791015625e-07 ;  /* 0x00000004ff0c7435 */ /* 0x000fe200000001ff */
[----:B------:R-:W-:-:S04]  /*22f0*/  FMNMX.FTZ R3, R0, R14, !PT ;  /* 0x0000000e00037209 */ /* 0x000fc80007810000 */
[----:B------:R-:W-:-:S07]  /*2300*/  MOV R13, R3 ;  /* 0x00000003000d7202 */ /* 0x000fce0000000f00 */
[----:B------:R-:W-:Y:S05]  /*2310*/  WARPSYNC.COLLECTIVE R15, `(.L_x_13436) ;  /* 0x000000000f087348 */ /* 0x000fea0003c00000 */
[----:B------:R0:W1:Y:S02]  /*2320*/  SHFL.BFLY P6, R14, R13, R12, R11 ;  /* 0x0c00000c0d0e7389 */ /* 0x00006400000c000b */
[----:B01----:R-:W-:Y:S01]  /*2330*/  ENDCOLLECTIVE ;  /* 0x000000000000791b */ /* 0x003fe20003800000 */
.L_x_13436:
[----:B------:R-:W-:Y:S05]  /*2340*/  BRA `(.L_x_13437) ;  /* 0xffffffdc00a47947 */ /* 0x000fea000383ffff */
.L_x_13438:
        /* <DEDUP_REMOVED lines=11> */
.L_x_28283:


//--------------------- .text._ZN4vllm25paged_attention_v1_kernelIthLi80ELi8ELi128ELNS_18Fp8KVCacheDataTypeE1ELb0EEEvPT_PKS2_PKT0_S8_ifPKiSA_iPKfiiiSC_SC_iiiii --------------------------
	.section	.text._ZN4vllm25paged_attention_v1_kernelIthLi80ELi8ELi128ELNS_18Fp8KVCacheDataTypeE1ELb0EEEvPT_PKS2_PKT0_S8_ifPKiSA_iPKfiiiSC_SC_iiiii,"ax",@progbits
	.align	128
        .global         _ZN4vllm25paged_attention_v1_kernelIthLi80ELi8ELi128ELNS_18Fp8KVCacheDataTypeE1ELb0EEEvPT_PKS2_PKT0_S8_ifPKiSA_iPKfiiiSC_SC_iiiii
        .type           _ZN4vllm25paged_attention_v1_kernelIthLi80ELi8ELi128ELNS_18Fp8KVCacheDataTypeE1ELb0EEEvPT_PKS2_PKT0_S8_ifPKiSA_iPKfiiiSC_SC_iiiii,@function
        .size           _ZN4vllm25paged_attention_v1_kernelIthLi80ELi8ELi128ELNS_18Fp8KVCacheDataTypeE1ELb0EEEvPT_PKS2_PKT0_S8_ifPKiSA_iPKfiiiSC_SC_iiiii,(.L_x_28284 - _ZN4vllm25paged_attention_v1_kernelIthLi80ELi8ELi128ELNS_18Fp8KVCacheDataTypeE1ELb0EEEvPT_PKS2_PKT0_S8_ifPKiSA_iPKfiiiSC_SC_iiiii)
        .other          _ZN4vllm25paged_attention_v1_kernelIthLi80ELi8ELi128ELNS_18Fp8KVCacheDataTypeE1ELb0EEEvPT_PKS2_PKT0_S8_ifPKiSA_iPKfiiiSC_SC_iiiii,@"STO_CUDA_ENTRY STV_DEFAULT"
_ZN4vllm25paged_attention_v1_kernelIthLi80ELi8ELi128ELNS_18Fp8KVCacheDataTypeE1ELb0EEEvPT_PKS2_PKT0_S8_ifPKiSA_iPKfiiiSC_SC_iiiii:
.text._ZN4vllm25paged_attention_v1_kernelIthLi80ELi8ELi128ELNS_18Fp8KVCacheDataTypeE1ELb0EEEvPT_PKS2_PKT0_S8_ifPKiSA_iPKfiiiSC_SC_iiiii:
        /* <DEDUP_REMOVED lines=30> */
.L_x_13473:
        /* <DEDUP_REMOVED lines=40> */
.L_x_13445:
        /* <DEDUP_REMOVED lines=11> */
.L_x_13444:
[----:B------:R-:W-:Y:S05]  /*0510*/  BSYNC B1 ;  /* 0x0000000000017941 */ /* 0x000fea0003800000 */
.L_x_13443:
        /* <DEDUP_REMOVED lines=14> */
.L_x_13448:
        /* <DEDUP_REMOVED lines=100> */
.L_x_13447:
[----:B------:R-:W-:Y:S05]  /*0c40*/  BSYNC B1 ;  /* 0x0000000000017941 */ /* 0x000fea0003800000 */
.L_x_13446:
        /* <DEDUP_REMOVED lines=55> */
.L_x_13450:
[----:B------:R-:W-:Y:S05]  /*0fc0*/  BSYNC B1 ;  /* 0x0000000000017941 */ /* 0x000fea0003800000 */
.L_x_13449:
        /* <DEDUP_REMOVED lines=26> */
.L_x_13442:
[----:B------:R-:W-:Y:S05]  /*1170*/  BSYNC B0 ;  /* 0x0000000000007941 */ /* 0x000fea0003800000 */
.L_x_13441:
        /* <DEDUP_REMOVED lines=48> */
.L_x_13455:
        /* <DEDUP_REMOVED lines=8> */
.L_x_13454:
[----:B------:R-:W-:Y:S05]  /*1500*/  BSYNC B1 ;  /* 0x0000000000017941 */ /* 0x000fea0003800000 */
.L_x_13453:
        /* <DEDUP_REMOVED lines=14> */
.L_x_13458:
        /* <DEDUP_REMOVED lines=52> */
.L_x_13457:
[----:B------:R-:W-:Y:S05]  /*1930*/  BSYNC B1 ;  /* 0x0000000000017941 */ /* 0x000fea0003800000 */
.L_x_13456:
        /* <DEDUP_REMOVED lines=31> */
.L_x_13460:
[----:B------:R-:W-:Y:S05]  /*1b30*/  BSYNC B1 ;  /* 0x0000000000017941 */ /* 0x000fea0003800000 */
.L_x_13459:
        /* <DEDUP_REMOVED lines=14> */
.L_x_13452:
[----:B------:R-:W-:Y:S05]  /*1c20*/  BSYNC B0 ;  /* 0x0000000000007941 */ /* 0x000fea0003800000 */
.L_x_13451:
        /* <DEDUP_REMOVED lines=25> */
.L_x_13462:
[----:B------:R-:W-:Y:S05]  /*1dc0*/  BSYNC B0 ;  /* 0x0000000000007941 */ /* 0x000fea0003800000 */
.L_x_13461:
        /* <DEDUP_REMOVED lines=10> */
.L_x_13464:
[----:B------:R-:W-:Y:S05]  /*1e70*/  BSYNC B0 ;  /* 0x0000000000007941 */ /* 0x000fea0003800000 */
.L_x_13463:
[----:B------:R-:W-:Y:S06]  /*1e80*/  BAR.SYNC.DEFER_BLOCKING 0x0 ;  /* 0x0000000000007b1d */ /* 0x000fec0000010000 */
[----:B------:R-:W-:Y:S04]  /*1e90*/  BSSY B0, `(.L_x_13465) ;  /* 0x0000006000007945 */ /* 0x000fe80003800000 */
[----:B------:R-:W-:Y:S05]  /*1ea0*/  @P2 BRA `(.L_x_13466) ;  /* 0x0000000000102947 */ /* 0x000fea0003800000 */
[----:B------:R-:W-:Y:S01]  /*1eb0*/  ISETP.GT.AND P0, PT, R7, 0xf, PT ;  /* 0x0000000f0700780c */ /* 0x000fe20003f04270 */
[----:B------:R1:W-:Y:S04]  /*1ec0*/  STS [R3+-0x140], R5 ;  /* 0xfffec00503007388 */ /* 0x0003e80000000800 */
[----:B------:R1:W-:Y:S08]  /*1ed0*/  STS [R3+-0xc0], R8 ;  /* 0xffff400803007388 */ /* 0x0003f00000000800 */
[----:B------:R1:W-:Y:S02]  /*1ee0*/  @!P0 STS [R3+-0x40], R0 ;  /* 0xffffc00003008388 */ /* 0x0003e40000000800 */
.L_x_13466:
[----:B------:R-:W-:Y:S05]  /*1ef0*/  BSYNC B0 ;  /* 0x0000000000007941 */ /* 0x000fea0003800000 */
.L_x_13465:
        /* <DEDUP_REMOVED lines=10> */
.L_x_13468:
[----:B------:R-:W-:Y:S05]  /*1fa0*/  BSYNC B0 ;  /* 0x0000000000007941 */ /* 0x000fea0003800000 */
.L_x_13467:
        /* <DEDUP_REMOVED lines=40> */
.L_x_13439:
        /* <DEDUP_REMOVED lines=16> */
.L_x_13469:
[----:B------:R-:W-:Y:S05]  /*2330*/  EXIT ;  /* 0x000000000000794d */ /* 0x000fea0003800000 */
.L_x_13440:
[----:B------:R-:W-:Y:S01]  /*2340*/  HFMA2.MMA R11, -RZ, RZ, 0, 1.847743988037109375e-06 ;  /* 0x0000001fff0b7435 */ /* 0x000fe200000001ff */
[----:B------:R-:W-:Y:S01]  /*2350*/  MOV R12, 0x10 ;  /* 0x00000010000c7802 */ /* 0x000fe20000000f00 */
[----:B------:R-:W-:Y:S01]  /*2360*/  IMAD.MOV.U32 R15, RZ, RZ, -0x1 ;  /* 0xffffffffff0f7424 */ /* 0x000fe200078e00ff */
[----:B------:R-:W-:-:S08]  /*2370*/  MOV R2, 0xff7fffff ;  /* 0xff7fffff00027802 */ /* 0x000fd00000000f00 */
[----:B------:R-:W-:Y:S05]  /*2380*/  WARPSYNC.COLLECTIVE R15, `(.L_x_13470) ;  /* 0x000000000f087348 */ /* 0x000fea0003c00000 */
[----:B------:R0:W1:Y:S02]  /*2390*/  SHFL.BFLY P6, R14, R13, R12, R11 ;  /* 0x0c00000c0d0e7389 */ /* 0x00006400000c000b */
[----:B01----:R-:W-:Y:S01]  /*23a0*/  ENDCOLLECTIVE ;  /* 0x000000000000791b */ /* 0x003fe20003800000 */
.L_x_13470:
[----:B------:R-:W-:Y:S01]  /*23b0*/  HFMA2.MMA R12, -RZ, RZ, 0, 4.76837158203125e-07 ;  /* 0x00000008ff0c7435 */ /* 0x000fe200000001ff */
[----:B------:R-:W-:-:S04]  /*23c0*/  FMNMX.FTZ R0, R14, -3.40282346638528859812e+38, !PT ;  /* 0xff7fffff0e007809 */ /* 0x000fc80007810000 */
[----:B------:R-:W-:-:S07]  /*23d0*/  MOV R13, R0 ;  /* 0x00000000000d7202 */ /* 0x000fce0000000f00 */
[----:B------:R-:W-:Y:S05]  /*23e0*/  WARPSYNC.COLLECTIVE R15, `(.L_x_13471) ;  /* 0x000000000f087348 */ /* 0x000fea0003c00000 */
[----:B------:R0:W1:Y:S02]  /*23f0*/  SHFL.BFLY P6, R14, R13, R12, R11 ;  /* 0x0c00000c0d0e7389 */ /* 0x00006400000c000b */
[----:B01----:R-:W-:Y:S01]  /*2400*/  ENDCOLLECTIVE ;  /* 0x000000000000791b */ /* 0x003fe20003800000 */
.L_x_13471:
[----:B------:R-:W-:Y:S01]  /*2410*/  HFMA2.MMA R12, -RZ, RZ, 0, 2.384185791015625e-07 ;  /* 0x00000004ff0c7435 */ /* 0x000fe200000001ff */
[----:B------:R-:W-:-:S04]  /*2420*/  FMNMX.FTZ R3, R0, R14, !PT ;  /* 0x0000000e00037209 */ /* 0x000fc80007810000 */
[----:B------:R-:W-:-:S07]  /*2430*/  MOV R13, R3 ;  /* 0x00000003000d7202 */ /* 0x000fce0000000f00 */
[----:B------:R-:W-:Y:S05]  /*2440*/  WARPSYNC.COLLECTIVE R15, `(.L_x_13472) ;  /* 0x000000000f087348 */ /* 0x000fea0003c00000 */
[----:B------:R0:W1:Y:S02]  /*2450*/  SHFL.BFLY P6, R14, R13, R12, R11 ;  /* 0x0c00000c0d0e7389 */ /* 0x00006400000c000b */
[----:B01----:R-:W-:Y:S01]  /*2460*/  ENDCOLLECTIVE ;  /* 0x000000000000791b */ /* 0x003fe20003800000 */
.L_x_13472:
[----:B------:R-:W-:Y:S05]  /*2470*/  BRA `(.L_x_13473) ;  /* 0xffffffdc00587947 */ /* 0x000fea000383ffff */
.L_x_13474:
        /* <DEDUP_REMOVED lines=16> */
.L_x_28284:


//--------------------- .text._ZN4vllm25paged_attention_v1_kernelIthLi64ELi8ELi128ELNS_18Fp8KVCacheDataTypeE1ELb0EEEvPT_PKS2_PKT0_S8_ifPKiSA_iPKfiiiSC_SC_iiiii --------------------------
	.section	.text._ZN4vllm25paged_attention_v1_kernelIthLi64ELi8ELi128ELNS_18Fp8KVCacheDataTypeE1ELb0EEEvPT_PKS2_PKT0_S8_ifPKiSA_iPKfiiiSC_SC_iiiii,"ax",@progbits
	.align	128
        .global         _ZN4vllm25paged_attention_v1_kernelIthLi64ELi8ELi128ELNS_18Fp8KVCacheDataTypeE1ELb0EEEvPT_PKS2_PKT0_S8_ifPKiSA_iPKfiiiSC_SC_iiiii
        .type           _ZN4vllm25paged_attention_v1_kernelIthLi64ELi8ELi128ELNS_18Fp8KVCacheDataTypeE1ELb0EEEvPT_PKS2_PKT0_S8_ifPKiSA_iPKfiiiSC_SC_iiiii,@function
        .size           _ZN4vllm25paged_attention_v1_kernelIthLi64ELi8ELi128ELNS_18Fp8KVCacheDataTypeE1ELb0EEEvPT_PKS2_PKT0_S8_ifPKiSA_iPKfiiiSC_SC_iiiii,(.L_x_28285 - _ZN4vllm25paged_attention_v1_kernelIthLi64ELi8ELi128ELNS_18Fp8KVCacheDataTypeE1ELb0EEEvPT_PKS2_PKT0_S8_ifPKiSA_iPKfiiiSC_SC_iiiii)
        .other          _ZN4vllm25paged_attention_v1_kernelIthLi64ELi8ELi128ELNS_18Fp8KVCacheDataTypeE1ELb0EEEvPT_PKS2_PKT0_S8_ifPKiSA_iPKfiiiSC_SC_iiiii,@"STO_CUDA_ENTRY STV_DEFAULT"
_ZN4vllm25paged_attention_v1_kernelIthLi64ELi8ELi128ELNS_18Fp8KVCacheDataTypeE1ELb0EEEvPT_PKS2_PKT0_S8_ifPKiSA_iPKfiiiSC_SC_iiiii:
.text._ZN4vllm25paged_attention_v1_kernelIthLi64ELi8ELi128ELNS_18Fp8KVCacheDataTypeE1ELb0EEEvPT_PKS2_PKT0_S8_ifPKiSA_iPKfiiiSC_SC_iiiii:
        /* <DEDUP_REMOVED lines=30> */
.L_x_13501:
        /* <DEDUP_REMOVED lines=40> */
.L_x_13481:
        /* <DEDUP_REMOVED lines=11> */
.L_x_13480:
[----:B------:R-:W-:Y:S05]  /*0510*/  BSYNC B1 ;  /* 0x0000000000017941 */ /* 0x000fea0003800000 */
.L_x_13479:
        /* <DEDUP_REMOVED lines=14> */
.L_x_13484:
        /* <DEDUP_REMOVED lines=100> */
.L_x_13483:
[----:B------:R-:W-:Y:S05]  /*0c40*/  BSYNC B1 ;  /* 0x0000000000017941 */ /* 0x000fea0003800000 */
.L_x_13482:
        /* <DEDUP_REMOVED lines=55> */
.L_x_13486:
[----:B------:R-:W-:Y:S05]  /*0fc0*/  BSYNC B1 ;  /* 0x0000000000017941 */ /* 0x000fea0003800000 */
.L_x_13485:
        /* <DEDUP_REMOVED lines=26> */
.L_x_13478:
[----:B------:R-:W-:Y:S05]  /*1170*/  BSYNC B0 ;  /* 0x0000000000007941 */ /* 0x000fea0003800000 */
.L_x_13477:
        /* <DEDUP_REMOVED lines=48> */
.L_x_13491:
        /* <DEDUP_REMOVED lines=8> */
.L_x_13490:
[----:B------:R-:W-:Y:S05]  /*1500*/  BSYNC B1 ;  /* 0x0000000000017941 */ /* 0x000fea0003800000 */
.L_x_13489:
        /* <DEDUP_REMOVED lines=14> */
.L_x_13494:
        /* <DEDUP_REMOVED lines=52> */
.L_x_13493:
[----:B------:R-:W-:Y:S05]  /*1930*/  BSYNC B1 ;  /* 0x0000000000017941 */ /* 0x000fea0003800000 */
.L_x_13492:
        /* <DEDUP_REMOVED lines=31> */
.L_x_13496:
[----:B------:R-:W-:Y:S05]  /*1b30*/  BSYNC B1 ;  /* 0x0000000000017941 */ /* 0x000fea0003800000 */
.L_x_13495:
        /* <DEDUP_REMOVED lines=14> */
.L_x_13488:
[----:B------:R-:W-:Y:S05]  /*1c20*/  BSYNC B0 ;  /* 0x0000000000007941 */ /* 0x000fea0003800000 */
.L_x_13487:
        /* <DEDUP_REMOVED lines=65> */
.L_x_13475:
        /* <DEDUP_REMOVED lines=16> */
.L_x_13497:
[----:B------:R-:W-:Y:S05]  /*2140*/  EXIT ;  /* 0x000000000000794d */ /* 0x000fea0003800000 */
.L_x_13476:
[----:B------:R-:W-:Y:S01]  /*2150*/  IMAD.MOV.U32 R12, RZ, RZ, 0x10 ;  /* 0x00000010ff0c7424 */ /* 0x000fe200078e00ff */
[----:B------:R-:W-:Y:S02]  /*2160*/  MOV R11, 0x1f ;  /* 0x0000001f000b7802 */ /* 0x000fe40000000f00 */
[----:B------:R-:W-:Y:S02]  /*2170*/  MOV R15, 0xffffffff ;  /* 0xffffffff000f7802 */ /* 0x000fe40000000f00 */
[----:B------:R-:W-:-:S07]  /*2180*/  MOV R2, 0xff7fffff ;  /* 0xff7fffff00027802 */ /* 0x000fce0000000f00 */
[----:B------:R-:W-:Y:S05]  /*2190*/  WARPSYNC.COLLECTIVE R15, `(.L_x_13498) ;  /* 0x000000000f087348 */ /* 0x000fea0003c00000 */
[----:B------:R0:W1:Y:S02]  /*21a0*/  SHFL.BFLY P6, R14, R13, R12, R11 ;  /* 0x0c00000c0d0e7389 */ /* 0x00006400000c000b */
[----:B01----:R-:W-:Y:S01]  /*21b0*/  ENDCOLLECTIVE ;  /* 0x000000000000791b */ /* 0x003fe20003800000 */
.L_x_13498:
[----:B------:R-:W-:Y:S01]  /*21c0*/  HFMA2.MMA R12, -RZ, RZ, 0, 4.76837158203125e-07 ;  /* 0x00000008ff0c7435 */ /* 0x000fe200000001ff */
[----:B------:R-:W-:-:S04]  /*21d0*/  FMNMX.FTZ R0, R14, -3.40282346638528859812e+38, !PT ;  /* 0xff7fffff0e007809 */ /* 0x000fc80007810000 */
[----:B------:R-:W-:-:S07]  /*21e0*/  MOV R13, R0 ;  /* 0x00000000000d7202 */ /* 0x000fce0000000f00 */
[----:B------:R-:W-:Y:S05]  /*21f0*/  WARPSYNC.COLLECTIVE R15, `(.L_x_13499) ;  /* 0x000000000f087348 */ /* 0x000fea0003c00000 */
[----:B------:R0:W1:Y:S02]  /*2200*/  SHFL.BFLY P6, R14, R13, R12, R11 ;  /* 0x0c00000c0d0e7389 */ /* 0x00006400000c000b */
[----:B01----:R-:W-:Y:S01]  /*2210*/  ENDCOLLECTIVE ;  /* 0x000000000000791b */ /* 0x003fe20003800000 */
.L_x_13499:
[----:B------:R-:W-:Y:S01]  /*2220*/  HFMA2.MMA R12, -RZ, RZ, 0, 2.384185791015625e-07 ;  /* 0x00000004ff0c7435 */ /* 0x000fe200000001ff */
[----:B------:R-:W-:-:S04]  /*2230*/  FMNMX.FTZ R3, R0, R14, !PT ;  /* 0x0000000e00037209 */ /* 0x000fc80007810000 */
[----:B------:R-:W-:-:S07]  /*2240*/  MOV R13, R3 ;  /* 0x00000003000d7202 */ /* 0x000fce0000000f00 */
[----:B------:R-:W-:Y:S05]  /*2250*/  WARPSYNC.COLLECTIVE R15, `(.L_x_13500) ;  /* 0x000000000f087348 */ /* 0x000fea0003c00000 */
[----:B------:R0:W1:Y:S02]  /*2260*/  SHFL.BFLY P6, R14, R13, R12, R11 ;  /* 0x0c00000c0d0e7389 */ /* 0x00006400000c000b */
[----:B01----:R-:W-:Y:S01]  /*2270*/  ENDCOLLECTIVE ;  /* 0x000000000000791b */ /* 0x003fe20003800000 */
.L_x_13500:
[----:B------:R-:W-:Y:S05]  /*2280*/  BRA `(.L_x_13501) ;  /* 0xffffffdc00d47947 */ /* 0x000fea000383ffff */
.L_x_13502:
        /* <DEDUP_REMOVED lines=15> */
.L_x_28285:


//--------------------- .text._ZN4vllm25paged_attention_v1_kernelIthLi32ELi8ELi128ELNS_18Fp8KVCacheDataTypeE1ELb0EEEvPT_PKS2_PKT0_S8_ifPKiSA_iPKfiiiSC_SC_iiiii --------------------------
	.section	.text._ZN4vllm25paged_attention_v1_kernelIthLi32ELi8ELi128ELNS_18Fp8KVCacheDataTypeE1ELb0EEEvPT_PKS2_PKT0_S8_ifPKiSA_iPKfiiiSC_SC_iiiii,"ax",@progbits
	.align	128
        .global         _ZN4vllm25paged_attention_v1_kernelIthLi32ELi8ELi128ELNS_18Fp8KVCacheDataTypeE1ELb0EEEvPT_PKS2_PKT0_S8_ifPKiSA_iPKfiiiSC_SC_iiiii
        .type           _ZN4vllm25paged_attention_v1_kernelIthLi32ELi8ELi128ELNS_18Fp8KVCacheDataTypeE1ELb0EEEvPT_PKS2_PKT0_S8_ifPKiSA_iPKfiiiSC_SC_iiiii,@function
        .size           _ZN4vllm25paged_attention_v1_kernelIthLi32ELi8ELi128ELNS_18Fp8KVCacheDataTypeE1ELb0EEEvPT_PKS2_PKT0_S8_ifPKiSA_iPKfiiiSC_SC_iiiii,(.L_x_28286 - _ZN4vllm25paged_attention_v1_kernelIthLi32ELi8ELi128ELNS_18Fp8KVCacheDataTypeE1ELb0EEEvPT_PKS2_PKT0_S8_ifPKiSA_iPKfiiiSC_SC_iiiii)
        .other          _ZN4vllm25paged_attention_v1_kernelIthLi32ELi8ELi128ELNS_18Fp8KVCacheDataTypeE1ELb0EEEvPT_PKS2_PKT0_S8_ifPKiSA_iPKfiiiSC_SC_iiiii,@"STO_CUDA_ENTRY STV_DEFAULT"
_ZN4vllm25paged_attention_v1_kernelIthLi32ELi8ELi128ELNS_18Fp8KVCacheDataTypeE1ELb0EEEvPT_PKS2_PKT0_S8_ifPKiSA_iPKfiiiSC_SC_iiiii:
.text._ZN4vllm25paged_attention_v1_kernelIthLi32ELi8ELi128ELNS_18Fp8KVCacheDataTypeE1ELb0EEEvPT_PKS2_PKT0_S8_ifPKiSA_iPKfiiiSC_SC_iiiii:
        /* <DEDUP_REMOVED lines=30> */
.L_x_13529:
        /* <DEDUP_REMOVED lines=40> */
.L_x_13509:
        /* <DEDUP_REMOVED lines=11> */
.L_x_13508:
[----:B------:R-:W-:Y:S05]  /*0510*/  BSYNC B1 ;  /* 0x0000000000017941 */ /* 0x000fea0003800000 */
.L_x_13507:
        /* <DEDUP_REMOVED lines=14> */
.L_x_13512:
        /* <DEDUP_REMOVED lines=100> */
.L_x_13511:
[----:B------:R-:W-:Y:S05]  /*0c40*/  BSYNC B1 ;  /* 0x0000000000017941 */ /* 0x000fea0003800000 */
.L_x_13510:
        /* <DEDUP_REMOVED lines=55> */
.L_x_13514:
[----:B------:R-:W-:Y:S05]  /*0fc0*/  BSYNC B1 ;  /* 0x0000000000017941 */ /* 0x000fea0003800000 */
.L_x_13513:
        /* <DEDUP_REMOVED lines=26> */
.L_x_13506:
[----:B------:R-:W-:Y:S05]  /*1170*/  BSYNC B0 ;  /* 0x0000000000007941 */ /* 0x000fea0003800000 */
.L_x_13505:
        /* <DEDUP_REMOVED lines=48> */
.L_x_13519:
        /* <DEDUP_REMOVED lines=8> */
.L_x_13518:
[----:B------:R-:W-:Y:S05]  /*1500*/  BSYNC B1 ;  /* 0x0000000000017941 */ /* 0x000fea0003800000 */
.L_x_13517:
        /* <DEDUP_REMOVED lines=14> */
.L_x_13522:
        /* <DEDUP_REMOVED lines=52> */
.L_x_13521:
[----:B------:R-:W-:Y:S05]  /*1930*/  BSYNC B1 ;  /* 0x0000000000017941 */ /* 0x000fea0003800000 */
.L_x_13520:
        /* <DEDUP_REMOVED lines=31> */
.L_x_13524:
[----:B------:R-:W-:Y:S05]  /*1b30*/  BSYNC B1 ;  /* 0x0000000000017941 */ /* 0x000fea0003800000 */
.L_x_13523:
        /* <DEDUP_REMOVED lines=14> */
.L_x_13516:
[----:B------:R-:W-:Y:S05]  /*1c20*/  BSYNC B0 ;  /* 0x0000000000007941 */ /* 0x000fea0003800000 */
.L_x_13515:
        /* <DEDUP_REMOVED lines=51> */
.L_x_13503:
        /* <DEDUP_REMOVED lines=16> */
.L_x_13525:
[----:B------:R-:W-:Y:S05]  /*2060*/  EXIT ;  /* 0x000000000000794d */ /* 0x000fea0003800000 */
.L_x_13504:
[----:B------:R-:W-:Y:S01]  /*2070*/  HFMA2.MMA R12, -RZ, RZ, 0, 9.5367431640625e-07 ;  /* 0x00000010ff0c7435 */ /* 0x000fe200000001ff */
[----:B------:R-:W-:Y:S02]  /*2080*/  MOV R11, 0x1f ;  /* 0x0000001f000b7802 */ /* 0x000fe40000000f00 */
[----:B------:R-:W-:Y:S02]  /*2090*/  MOV R15, 0xffffffff ;  /* 0xffffffff000f7802 */ /* 0x000fe40000000f00 */
[----:B------:R-:W-:-:S07]  /*20a0*/  MOV R2, 0xff7fffff ;  /* 0xff7fffff00027802 */ /* 0x000fce0000000f00 */
[----:B------:R-:W-:Y:S05]  /*20b0*/  WARPSYNC.COLLECTIVE R15, `(.L_x_13526) ;  /* 0x000000000f087348 */ /* 0x000fea0003c00000 */
[----:B------:R0:W1:Y:S02]  /*20c0*/  SHFL.BFLY P6, R14, R13, R12, R11 ;  /* 0x0c00000c0d0e7389 */ /* 0x00006400000c000b */
[----:B01----:R-:W-:Y:S01]  /*20d0*/  ENDCOLLECTIVE ;  /* 0x000000000000791b */ /* 0x003fe20003800000 */
.L_x_13526:
[----:B------:R-:W-:Y:S01]  /*20e0*/  HFMA2.MMA R12, -RZ, RZ, 0, 4.76837158203125e-07 ;  /* 0x00000008ff0c7435 */ /* 0x000fe200000001ff */
[----:B------:R-:W-:-:S04]  /*20f0*/  FMNMX.FTZ R0, R14, -3.40282346638528859812e+38, !PT ;  /* 0xff7fffff0e007809 */ /* 0x000fc80007810000 */
[----:B------:R-:W-:-:S07]  /*2100*/  MOV R13, R0 ;  /* 0x00000000000d7202 */ /* 0x000fce0000000f00 */
[----:B------:R-:W-:Y:S05]  /*2110*/  WARPSYNC.COLLECTIVE R15, `(.L_x_13527) ;  /* 0x000000000f087348 */ /* 0x000fea0003c00000 */
[----:B------:R0:W1:Y:S02]  /*2120*/  SHFL.BFLY P6, R14, R13, R12, R11 ;  /* 0x0c00000c0d0e7389 */ /* 0x00006400000c000b */
[----:B01----:R-:W-:Y:S01]  /*2130*/  ENDCOLLECTIVE ;  /* 0x000000000000791b */ /* 0x003fe20003800000 */
.L_x_13527:
[----:B------:R-:W-:Y:S01]  /*2140*/  HFMA2.MMA R12, -RZ, RZ, 0, 2.384185791015625e-07 ;  /* 0x00000004ff0c7435 */ /* 0x000fe200000001ff */
[----:B------:R-:W-:-:S04]  /*2150*/  FMNMX.FTZ R3, R0, R14, !PT ;  /* 0x0000000e00037209 */ /* 0x000fc80007810000 */
[----:B------:R-:W-:-:S07]  /*2160*/  MOV R13, R3 ;  /* 0x00000003000d7202 */ /* 0x000fce0000000f00 */
[----:B------:R-:W-:Y:S05]  /*2170*/  WARPSYNC.COLLECTIVE R15, `(.L_x_13528) ;  /* 0x000000000f087348 */ /* 0x000fea0003c00000 */
[----:B------:R0:W1:Y:S02]  /*2180*/  SHFL.BFLY P6, R14, R13, R12, R11 ;  /* 0x0c00000c0d0e7389 */ /* 0x00006400000c000b */
[----:B01----:R-:W-:Y:S01]  /*2190*/  ENDCOLLECTIVE ;  /* 0x000000000000791b */ /* 0x003fe20003800000 */
.L_x_13528:
[----:B------:R-:W-:Y:S05]  /*21a0*/  BRA `(.L_x_13529) ;  /* 0xffffffe0000c7947 */ /* 0x000fea000383ffff */
.L_x_13530:
        /* <DEDUP_REMOVED lines=13> */
.L_x_28286:


//--------------------- .text._ZN4vllm25paged_attention_v1_kernelIthLi256ELi8ELi128ELNS_18Fp8KVCacheDataTypeE1ELb1EEEvPT_PKS2_PKT0_S8_ifPKiSA_iPKfiiiSC_SC_iiiii --------------------------
	.section	.text._ZN4vllm25paged_attention_v1_kernelIthLi256ELi8ELi128ELNS_18Fp8KVCacheDataTypeE1ELb1EEEvPT_PKS2_PKT0_S8_ifPKiSA_iPKfiiiSC_SC_iiiii,"ax",@progbits
	.align	128
        .global         _ZN4vllm25paged_attention_v1_kernelIthLi256ELi8ELi128ELNS_18Fp8KVCacheDataTypeE1ELb1EEEvPT_PKS2_PKT0_S8_ifPKiSA_iPKfiiiSC_SC_iiiii
        .type           _ZN4vllm25paged_attention_v1_kernelIthLi256ELi8ELi128ELNS_18Fp8KVCacheDataTypeE1ELb1EEEvPT_PKS2_PKT0_S8_ifPKiSA_iPKfiiiSC_SC_iiiii,@function
        .size           _ZN4vllm25paged_attention_v1_kernelIthLi256ELi8ELi128ELNS_18Fp8KVCacheDataTypeE1ELb1EEEvPT_PKS2_PKT0_S8_ifPKiSA_iPKfiiiSC_SC_iiiii,(.L_x_28287 - _ZN4vllm25paged_attention_v1_kernelIthLi256ELi8ELi128ELNS_18Fp8KVCacheDataTypeE1ELb1EEEvPT_PKS2_PKT0_S8_ifPKiSA_iPKfiiiSC_SC_iiiii)
        .other          _ZN4vllm25paged_attention_v1_kernelIthLi256ELi8ELi128ELNS_18Fp8KVCacheDataTypeE1ELb1EEEvPT_PKS2_PKT0_S8_ifPKiSA_iPKfiiiSC_SC_iiiii,@"STO_CUDA_ENTRY STV_DEFAULT"
_ZN4vllm25paged_attention_v1_kernelIthLi256ELi8ELi128ELNS_18Fp8KVCacheDataTypeE1ELb1EEEvPT_PKS2_PKT0_S8_ifPKiSA_iPKfiiiSC_SC_iiiii:
.text._ZN4vllm25paged_attention_v1_kernelIthLi256ELi8ELi128ELNS_18Fp8KVCacheDataTypeE1ELb1EEEvPT_PKS2_PKT0_S8_ifPKiSA_iPKfiiiSC_SC_iiiii:
        /* <DEDUP_REMOVED lines=105> */
.L_x_13531:
[----:B------:R-:W-:Y:S02]  /*0690*/  ULDC UR4, c[0x0][0x278] ;  /* 0x00009e0000047ab9 */ /* 0x000fe40000000800 */
[----:B------:R-:W-:-:S04]  /*06a0*/  IMAD R2, R5, UR4, R6 ;  /* 0x0000000405027c24 */ /* 0x000fc8000f8e0206 */
[----:B------:R-:W-:-:S07]  /*06b0*/  IMAD R19, R2, R13, RZ ;  /* 0x0000000d02137224 */ /* 0x000fce00078e02ff */
.L_x_13532:
        /* <DEDUP_REMOVED lines=27> */
.L_x_13536:
        /* <DEDUP_REMOVED lines=41> */
.L_x_13534:
[----:B------:R-:W-:Y:S05]  /*0b00*/  BSYNC B6 ;  /* 0x0000000000067941 */ /* 0x000fea0003800000 */
.L_x_13533:
        /* <DEDUP_REMOVED lines=9> */
.L_x_13569:
        /* <DEDUP_REMOVED lines=40> */
.L_x_13542:
        /* <DEDUP_REMOVED lines=11> */
.L_x_13541:
[----:B------:R-:W-:Y:S05]  /*0ed0*/  BSYNC B1 ;  /* 0x0000000000017941 */ /* 0x000fea0003800000 */
.L_x_13540:
        /* <DEDUP_REMOVED lines=14> */
.L_x_13545:
        /* <DEDUP_REMOVED lines=100> */
.L_x_13544:
[----:B------:R-:W-:Y:S05]  /*1600*/  BSYNC B1 ;  /* 0x0000000000017941 */ /* 0x000fea0003800000 */
.L_x_13543:
        /* <DEDUP_REMOVED lines=55> */
.L_x_13547:
[----:B------:R-:W-:Y:S05]  /*1980*/  BSYNC B1 ;  /* 0x0000000000017941 */ /* 0x000fea0003800000 */
.L_x_13546:
        /* <DEDUP_REMOVED lines=26> */
.L_x_13539:
[----:B------:R-:W-:Y:S05]  /*1b30*/  BSYNC B0 ;  /* 0x0000000000007941 */ /* 0x000fea0003800000 */
.L_x_13538:
        /* <DEDUP_REMOVED lines=48> */
.L_x_13552:
        /* <DEDUP_REMOVED lines=8> */
.L_x_13551:
[----:B------:R-:W-:Y:S05]  /*1ec0*/  BSYNC B1 ;  /* 0x0000000000017941 */ /* 0x000fea0003800000 */
.L_x_13550:
        /* <DEDUP_REMOVED lines=14> */
.L_x_13555:
        /* <DEDUP_REMOVED lines=52> */
.L_x_13554:
[----:B------:R-:W-:Y:S05]  /*22f0*/  BSYNC B1 ;  /* 0x0000000000017941 */ /* 0x000fea0003800000 */
.L_x_13553:
        /* <DEDUP_REMOVED lines=31> */
.L_x_13557:
[----:B------:R-:W-:Y:S05]  /*24f0*/  BSYNC B1 ;  /* 0x0000000000017941 */ /* 0x000fea0003800000 */
.L_x_13556:
        /* <DEDUP_REMOVED lines=14> */
.L_x_13549:
[----:B------:R-:W-:Y:S05]  /*25e0*/  BSYNC B0 ;  /* 0x0000000000007941 */ /* 0x000fea0003800000 */
.L_x_13548:
        /* <DEDUP_REMOVED lines=27> */
.L_x_13560:
        /* <DEDUP_REMOVED lines=33> */
.L_x_13558:
        /* <DEDUP_REMOVED lines=49> */
.L_x_13562:
[----:B------:R-:W-:Y:S05]  /*2cc0*/  BSYNC B0 ;  /* 0x0000000000007941 */ /* 0x000fea0003800000 */
.L_x_13561:
        /* <DEDUP_REMOVED lines=28> */
.L_x_13564:
[----:B------:R-:W-:Y:S05]  /*2e90*/  BSYNC B0 ;  /* 0x0000000000007941 */ /* 0x000fea0003800000 */
.L_x_13563:
        /* <DEDUP_REMOVED lines=72> */
.L_x_13535:
        /* <DEDUP_REMOVED lines=16> */
.L_x_13559:
        /* <DEDUP_REMOVED lines=16> */
.L_x_13565:
[----:B------:R-:W-:Y:S05]  /*3520*/  EXIT ;  /* 0x000000000000794d */ /* 0x000fea0003800000 */
.L_x_13537:
[----:B------:R-:W-:Y:S01]  /*3530*/  HFMA2.MMA R11, -RZ, RZ, 0, 1.847743988037109375e-06 ;  /* 0x0000001fff0b7435 */ /* 0x000fe200000001ff */
[----:B------:R-:W-:Y:S01]  /*3540*/  IMAD.MOV.U32 R12, RZ, RZ, 0x10 ;  /* 0x00000010ff0c7424 */ /* 0x000fe200078e00ff */
[----:B------:R-:W-:Y:S01]  /*3550*/  MOV R2, 0xff7fffff ;  /* 0xff7fffff00027802 */ /* 0x000fe20000000f00 */
[----:B------:R-:W-:-:S08]  /*3560*/  IMAD.MOV.U32 R15, RZ, RZ, -0x1 ;  /* 0xffffffffff0f7424 */ /* 0x000fd000078e00ff */
[----:B------:R-:W-:Y:S05]  /*3570*/  WARPSYNC.COLLECTIVE R15, `(.L_x_13566) ;  /* 0x000000000f087348 */ /* 0x000fea0003c00000 */
[----:B------:R0:W1:Y:S02]  /*3580*/  SHFL.BFLY P6, R14, R13, R12, R11 ;  /* 0x0c00000c0d0e7389 */ /* 0x00006400000c000b */
[----:B01----:R-:W-:Y:S01]  /*3590*/  ENDCOLLECTIVE ;  /* 0x000000000000791b */ /* 0x003fe20003800000 */
.L_x_13566:
[----:B------:R-:W-:Y:S01]  /*35a0*/  IMAD.MOV.U32 R12, RZ, RZ, 0x8 ;  /* 0x00000008ff0c7424 */ /* 0x000fe200078e00ff */
[----:B------:R-:W-:-:S04]  /*35b0*/  FMNMX.FTZ R0, R14, -3.40282346638528859812e+38, !PT ;  /* 0xff7fffff0e007809 */ /* 0x000fc80007810000 */
[----:B------:R-:W-:-:S07]  /*35c0*/  MOV R13, R0 ;  /* 0x00000000000d7202 */ /* 0x000fce0000000f00 */
[----:B------:R-:W-:Y:S05]  /*35d0*/  WARPSYNC.COLLECTIVE R15, `(.L_x_13567) ;  /* 0x000000000f087348 */ /* 0x000fea0003c00000 */
[----:B------:R0:W1:Y:S02]  /*35e0*/  SHFL.BFLY P6, R14, R13, R12, R11 ;  /* 0x0c00000c0d0e7389 */ /* 0x00006400000c000b */
[----:B01----:R-:W-:Y:S01]  /*35f0*/  ENDCOLLECTIVE ;  /* 0x000000000000791b */ /* 0x003fe20003800000 */
.L_x_13567:
[----:B------:R-:W-:Y:S01]  /*3600*/  IMAD.MOV.U32 R12, RZ, RZ, 0x4 ;  /* 0x00000004ff0c7424 */ /* 0x000fe200078e00ff */
[----:B------:R-:W-:-:S04]  /*3610*/  FMNMX.FTZ R3, R0, R14, !PT ;  /* 0x0000000e00037209 */ /* 0x000fc80007810000 */
[----:B------:R-:W-:-:S07]  /*3620*/  MOV R13, R3 ;  /* 0x00000003000d7202 */ /* 0x000fce0000000f00 */
[----:B------:R-:W-:Y:S05]  /*3630*/  WARPSYNC.COLLECTIVE R15, `(.L_x_13568) ;  /* 0x000000000f087348 */ /* 0x000fea0003c00000 */
[----:B------:R0:W1:Y:S02]  /*3640*/  SHFL.BFLY P6, R14, R13, R12, R11 ;  /* 0x0c00000c0d0e7389 */ /* 0x00006400000c000b */
[----:B01----:R-:W-:Y:S01]  /*3650*/  ENDCOLLECTIVE ;  /* 0x000000000000791b */ /* 0x003fe20003800000 */
.L_x_13568:
[----:B------:R-:W-:Y:S05]  /*3660*/  BRA `(.L_x_13569) ;  /* 0xffffffd4004c7947 */ /* 0x000fea000383ffff */
.L_x_13570:
        /* <DEDUP_REMOVED lines=9> */
.L_x_28287:


//--------------------- .text._ZN4vllm25paged_attention_v1_kernelIthLi192ELi8ELi128ELNS_18Fp8KVCacheDataTypeE1ELb1EEEvPT_PKS2_PKT0_S8_ifPKiSA_iPKfiiiSC_SC_iiiii --------------------------
	.section	.text._ZN4vllm25paged_attention_v1_kernelIthLi192ELi8ELi128ELNS_18Fp8KVCacheDataTypeE1ELb1EEEvPT_PKS2_PKT0_S8_ifPKiSA_iPKfiiiSC_SC_iiiii,"ax",@progbits
	.align	128
        .global         _ZN4vllm25paged_attention_v1_kernelIthLi192ELi8ELi128ELNS_18Fp8KVCacheDataTypeE1ELb1EEEvPT_PKS2_PKT0_S8_ifPKiSA_iPKfiiiSC_SC_iiiii
        .type           _ZN4vllm25paged_attention_v1_kernelIthLi192ELi8ELi128ELNS_18Fp8KVCacheDataTypeE1ELb1EEEvPT_PKS2_PKT0_S8_ifPKiSA_iPKfiiiSC_SC_iiiii,@function
        .size           _ZN4vllm25paged_attention_v1_kernelIthLi192ELi8ELi128ELNS_18Fp8KVCacheDataTypeE1ELb1EEEvPT_PKS2_PKT0_S8_ifPKiSA_iPKfiiiSC_SC_iiiii,(.L_x_28288 - _ZN4vllm25paged_attention_v1_kernelIthLi192ELi8ELi128ELNS_18Fp8KVCacheDataTypeE1ELb1EEEvPT_PKS2_PKT0_S8_ifPKiSA_iPKfiiiSC_SC_iiiii)
        .other          _ZN4vllm25paged_attention_v1_kernelIthLi192ELi8ELi128ELNS_18Fp8KVCacheDataTypeE1ELb1EEEvPT_PKS2_PKT0_S8_ifPKiSA_iPKfiiiSC_SC_iiiii,@"STO_CUDA_ENTRY STV_DEFAULT"
_ZN4vllm25paged_attention_v1_kernelIthLi192ELi8ELi128ELNS_18Fp8KVCacheDataTypeE1ELb1EEEvPT_PKS2_PKT0_S8_ifPKiSA_iPKfiiiSC_SC_iiiii:
.text._ZN4vllm25paged_attention_v1_kernelIthLi192ELi8ELi128ELNS_18Fp8KVCacheDataTypeE1ELb1EEEvPT_PKS2_PKT0_S8_ifPKiSA_iPKfiiiSC_SC_iiiii:
        /* <DEDUP_REMOVED lines=106> */
.L_x_13571:
[----:B------:R-:W-:Y:S02]  /*06a0*/  ULDC UR4, c[0x0][0x278] ;  /* 0x00009e0000047ab9 */ /* 0x000fe40000000800 */
[----:B------:R-:W-:-:S04]  /*06b0*/  IMAD R3, R8, UR4, R7 ;  /* 0x0000000408037c24 */ /* 0x000fc8000f8e0207 */
[----:B------:R-:W-:-:S07]  /*06c0*/  IMAD R16, R3, R12, RZ ;  /* 0x0000000c03107224 */ /* 0x000fce00078e02ff */
.L_x_13572:
        /* <DEDUP_REMOVED lines=27> */
.L_x_13576:
        /* <DEDUP_REMOVED lines=41> */
.L_x_13574:
[----:B------:R-:W-:Y:S05]  /*0b10*/  BSYNC B6 ;  /* 0x0000000000067941 */ /* 0x000fea0003800000 */
.L_x_13573:
        /* <DEDUP_REMOVED lines=9> */
.L_x_13609:
        /* <DEDUP_REMOVED lines=40> */
.L_x_13582:
        /* <DEDUP_REMOVED lines=11> */
.L_x_13581:
[----:B------:R-:W-:Y:S05]  /*0ee0*/  BSYNC B1 ;  /* 0x0000000000017941 */ /* 0x000fea0003800000 */
.L_x_13580:
        /* <DEDUP_REMOVED lines=14> */
.L_x_13585:
        /* <DEDUP_REMOVED lines=100> */
.L_x_13584:
[----:B------:R-:W-:Y:S05]  /*1610*/  BSYNC B1 ;  /* 0x0000000000017941 */ /* 0x000fea0003800000 */
.L_x_13583:
        /* <DEDUP_REMOVED lines=55> */
.L_x_13587:
[----:B------:R-:W-:Y:S05]  /*1990*/  BSYNC B1 ;  /* 0x0000000000017941 */ /* 0x000fea0003800000 */
.L_x_13586:
        /* <DEDUP_REMOVED lines=26> */
.L_x_13579:
[----:B------:R-:W-:Y:S05]  /*1b40*/  BSYNC B0 ;  /* 0x0000000000007941 */ /* 0x000fea0003800000 */
.L_x_13578:
        /* <DEDUP_REMOVED lines=48> */
.L_x_13592:
        /* <DEDUP_REMOVED lines=8> */
.L_x_13591:
[----:B------:R-:W-:Y:S05]  /*1ed0*/  BSYNC B1 ;  /* 0x0000000000017941 */ /* 0x000fea0003800000 */
.L_x_13590:
        /* <DEDUP_REMOVED lines=14> */
.L_x_13595:
        /* <DEDUP_REMOVED lines=52> */
.L_x_13594:
[----:B------:R-:W-:Y:S05]  /*2300*/  BSYNC B1 ;  /* 0x0000000000017941 */ /* 0x000fea0003800000 */
.L_x_13593:
        /* <DEDUP_REMOVED lines=31> */
.L_x_13597:
[----:B------:R-:W-:Y:S05]  /*2500*/  BSYNC B1 ;  /* 0x0000000000017941 */ /* 0x000fea0003800000 */
.L_x_13596:
        /* <DEDUP_REMOVED lines=14> */
.L_x_13589:
[----:B------:R-:W-:Y:S05]  /*25f0*/  BSYNC B0 ;  /* 0x0000000000007941 */ /* 0x000fea0003800000 */
.L_x_13588:
        /* <DEDUP_REMOVED lines=27> */
.L_x_13600:
        /* <DEDUP_REMOVED lines=33> */
.L_x_13598:
        /* <DEDUP_REMOVED lines=42> */
.L_x_13602:
[----:B------:R-:W-:Y:S05]  /*2c60*/  BSYNC B0 ;  /* 0x0000000000007941 */ /* 0x000fea0003800000 */
.L_x_13601:
        /* <DEDUP_REMOVED lines=22> */
.L_x_13604:
[----:B------:R-:W-:Y:S05]  /*2dd0*/  BSYNC B0 ;  /* 0x0000000000007941 */ /* 0x000fea0003800000 */
.L_x_13603:
        /* <DEDUP_REMOVED lines=57> */
.L_x_13575:
        /* <DEDUP_REMOVED lines=16> */
.L_x_13599:
        /* <DEDUP_REMOVED lines=16> */
.L_x_13605:
[----:B------:R-:W-:Y:S05]  /*3370*/  EXIT ;  /* 0x000000000000794d */ /* 0x000fea0003800000 */
.L_x_13577:
[----:B------:R-:W-:Y:S01]  /*3380*/  HFMA2.MMA R11, -RZ, RZ, 0, 1.847743988037109375e-06 ;  /* 0x0000001fff0b7435 */ /* 0x000fe200000001ff */
[----:B------:R-:W-:Y:S01]  /*3390*/  IMAD.MOV.U32 R12, RZ, RZ, 0x10 ;  /* 0x00000010ff0c7424 */ /* 0x000fe200078e00ff */
[----:B------:R-:W-:Y:S01]  /*33a0*/  MOV R2, 0xff7fffff ;  /* 0xff7fffff00027802 */ /* 0x000fe20000000f00 */
[----:B------:R-:W-:-:S08]  /*33b0*/  IMAD.MOV.U32 R15, RZ, RZ, -0x1 ;  /* 0xffffffffff0f7424 */ /* 0x000fd000078e00ff */
[----:B------:R-:W-:Y:S05]  /*33c0*/  WARPSYNC.COLLECTIVE R15, `(.L_x_13606) ;  /* 0x000000000f087348 */ /* 0x000fea0003c00000 */
[----:B------:R0:W1:Y:S02]  /*33d0*/  SHFL.BFLY P6, R14, R13, R12, R11 ;  /* 0x0c00000c0d0e7389 */ /* 0x00006400000c000b */
[----:B01----:R-:W-:Y:S01]  /*33e0*/  ENDCOLLECTIVE ;  /* 0x000000000000791b */ /* 0x003fe20003800000 */
.L_x_13606:
[----:B------:R-:W-:Y:S01]  /*33f0*/  IMAD.MOV.U32 R12, RZ, RZ, 0x8 ;  /* 0x00000008ff0c7424 */ /* 0x000fe200078e00ff */
[----:B------:R-:W-:-:S04]  /*3400*/  FMNMX.FTZ R0, R14, -3.40282346638528859812e+38, !PT ;  /* 0xff7fffff0e007809 */ /* 0x000fc80007810000 */
[----:B------:R-:W-:-:S07]  /*3410*/  MOV R13, R0 ;  /* 0x00000000000d7202 */ /* 0x000fce0000000f00 */
[----:B------:R-:W-:Y:S05]  /*3420*/  WARPSYNC.COLLECTIVE R15, `(.L_x_13607) ;  /* 0x000000000f087348 */ /* 0x000fea0003c00000 */
[----:B------:R0:W1:Y:S02]  /*3430*/  SHFL.BFLY P6, R14, R13, R12, R11 ;  /* 0x0c00000c0d0e7389 */ /* 0x00006400000c000b */
[----:B01----:R-:W-:Y:S01]  /*3440*/  ENDCOLLECTIVE ;  /* 0x000000000000791b */ /* 0x003fe20003800000 */
.L_x_13607:
[----:B------:R-:W-:Y:S01]  /*3450*/  IMAD.MOV.U32 R12, RZ, RZ, 0x4 ;  /* 0x00000004ff0c7424 */ /* 0x000fe200078e00ff */
[----:B------:R-:W-:-:S04]  /*3460*/  FMNMX.FTZ R3, R0, R14, !PT ;  /* 0x0000000e00037209 */ /* 0x000fc80007810000 */
[----:B------:R-:W-:-:S07]  /*3470*/  MOV R13, R3 ;  /* 0x00000003000d7202 */ /* 0x000fce0000000f00 */
[----:B------:R-:W-:Y:S05]  /*3480*/  WARPSYNC.COLLECTIVE R15, `(.L_x_13608) ;  /* 0x000000000f087348 */ /* 0x000fea0003c00000 */
[----:B------:R0:W1:Y:S02]  /*3490*/  SHFL.BFLY P6, R14, R13, R12, R11 ;  /* 0x0c00000c0d0e7389 */ /* 0x00006400000c000b */
[----:B01----:R-:W-:Y:S01]  /*34a0*/  ENDCOLLECTIVE ;  /* 0x000000000000791b */ /* 0x003fe20003800000 */
.L_x_13608:
[----:B------:R-:W-:Y:S05]  /*34b0*/  BRA `(.L_x_13609) ;  /* 0xffffffd400bc7947 */ /* 0x000fea000383ffff */
.L_x_13610:
        /* <DEDUP_REMOVED lines=12> */
.L_x_28288:


//--------------------- .text._ZN4vllm25paged_attention_v1_kernelIthLi128ELi8ELi128ELNS_18Fp8KVCacheDataTypeE1ELb1EEEvPT_PKS2_PKT0_S8_ifPKiSA_iPKfiiiSC_SC_iiiii --------------------------
	.section	.text._ZN4vllm25paged_attention_v1_kernelIthLi128ELi8ELi128ELNS_18Fp8KVCacheDataTypeE1ELb1EEEvPT_PKS2_PKT0_S8_ifPKiSA_iPKfiiiSC_SC_iiiii,"ax",@progbits
	.align	128
        .global         _ZN4vllm25paged_attention_v1_kernelIthLi128ELi8ELi128ELNS_18Fp8KVCacheDataTypeE1ELb1EEEvPT_PKS2_PKT0_S8_ifPKiSA_iPKfiiiSC_SC_iiiii
        .type           _ZN4vllm25paged_attention_v1_kernelIthLi128ELi8ELi128ELNS_18Fp8KVCacheDataTypeE1ELb1EEEvPT_PKS2_PKT0_S8_ifPKiSA_iPKfiiiSC_SC_iiiii,@function
        .size           _ZN4vllm25paged_attention_v1_kernelIthLi128ELi8ELi128ELNS_18Fp8KVCacheDataTypeE1ELb1EEEvPT_PKS2_PKT0_S8_ifPKiSA_iPKfiiiSC_SC_iiiii,(.L_x_28289 - _ZN4vllm25paged_attention_v1_kernelIthLi128ELi8ELi128ELNS_18Fp8KVCacheDataTypeE1ELb1EEEvPT_PKS2_PKT0_S8_ifPKiSA_iPKfiiiSC_SC_iiiii)
        .other          _ZN4vllm25paged_attention_v1_kernelIthLi128ELi8ELi128ELNS_18Fp8KVCacheDataTypeE1ELb1EEEvPT_PKS2_PKT0_S8_ifPKiSA_iPKfiiiSC_SC_iiiii,@"STO_CUDA_ENTRY STV_DEFAULT"
_ZN4vllm25paged_attention_v1_kernelIthLi128ELi8ELi128ELNS_18Fp8KVCacheDataTypeE1ELb1EEEvPT_PKS2_PKT0_S8_ifPKiSA_iPKfiiiSC_SC_iiiii:
.text._ZN4vllm25paged_attention_v1_kernelIthLi128ELi8ELi128ELNS_18Fp8KVCacheDataTypeE1ELb1EEEvPT_PKS2_PKT0_S8_ifPKiSA_iPKfiiiSC_SC_iiiii:
        /* <DEDUP_REMOVED lines=106> */
.L_x_13611:
[----:B------:R-:W-:Y:S02]  /*06a0*/  ULDC UR4, c[0x0][0x278] ;  /* 0x00009e0000047ab9 */ /* 0x000fe40000000800 */
[----:B------:R-:W-:-:S04]  /*06b0*/  IMAD R3, R8, UR4, R7 ;  /* 0x0000000408037c24 */ /* 0x000fc8000f8e0207 */
[----:B------:R-:W-:-:S07]  /*06c0*/  IMAD R16, R3, R12, RZ ;  /* 0x0000000c03107224 */ /* 0x000fce00078e02ff */
.L_x_13612:
        /* <DEDUP_REMOVED lines=27> */
.L_x_13616:
        /* <DEDUP_REMOVED lines=41> */
.L_x_13614:
[----:B------:R-:W-:Y:S05]  /*0b10*/  BSYNC B6 ;  /* 0x0000000000067941 */ /* 0x000fea0003800000 */
.L_x_13613:
        /* <DEDUP_REMOVED lines=9> */
.L_x_13645:
        /* <DEDUP_REMOVED lines=40> */
.L_x_13622:
        /* <DEDUP_REMOVED lines=11> */
.L_x_13621:
[----:B------:R-:W-:Y:S05]  /*0ee0*/  BSYNC B1 ;  /* 0x0000000000017941 */ /* 0x000fea0003800000 */
.L_x_13620:
        /* <DEDUP_REMOVED lines=14> */
.L_x_13625:
        /* <DEDUP_REMOVED lines=100> */
.L_x_13624:
[----:B------:R-:W-:Y:S05]  /*1610*/  BSYNC B1 ;  /* 0x0000000000017941 */ /* 0x000fea0003800000 */
.L_x_13623:
        /* <DEDUP_REMOVED lines=55> */
.L_x_13627:
[----:B------:R-:W-:Y:S05]  /*1990*/  BSYNC B1 ;  /* 0x0000000000017941 */ /* 0x000fea0003800000 */
.L_x_13626:
        /* <DEDUP_REMOVED lines=26> */
.L_x_13619:
[----:B------:R-:W-:Y:S05]  /*1b40*/  BSYNC B0 ;  /* 0x0000000000007941 */ /* 0x000fea0003800000 */
.L_x_13618:
        /* <DEDUP_REMOVED lines=48> */
.L_x_13632:
        /* <DEDUP_REMOVED lines=8> */
.L_x_13631:
[----:B------:R-:W-:Y:S05]  /*1ed0*/  BSYNC B1 ;  /* 0x0000000000017941 */ /* 0x000fea0003800000 */
.L_x_13630:
        /* <DEDUP_REMOVED lines=14> */
.L_x_13635:
        /* <DEDUP_REMOVED lines=52> */
.L_x_13634:
[----:B------:R-:W-:Y:S05]  /*2300*/  BSYNC B1 ;  /* 0x0000000000017941 */ /* 0x000fea0003800000 */
.L_x_13633:
        /* <DEDUP_REMOVED lines=31> */
.L_x_13637:
[----:B------:R-:W-:Y:S05]  /*2500*/  BSYNC B1 ;  /* 0x0000000000017941 */ /* 0x000fea0003800000 */
.L_x_13636:
        /* <DEDUP_REMOVED lines=14> */
.L_x_13629:
[----:B------:R-:W-:Y:S05]  /*25f0*/  BSYNC B0 ;  /* 0x0000000000007941 */ /* 0x000fea0003800000 */
.L_x_13628:
        /* <DEDUP_REMOVED lines=27> */
.L_x_13640:
        /* <DEDUP_REMOVED lines=33> */
.L_x_13638:
        /* <DEDUP_REMOVED lines=90> */
.L_x_13615:
        /* <DEDUP_REMOVED lines=16> */
.L_x_13639:
        /* <DEDUP_REMOVED lines=16> */
.L_x_13641:
[----:B------:R-:W-:Y:S05]  /*3160*/  EXIT ;  /* 0x000000000000794d */ /* 0x000fea0003800000 */
.L_x_13617:
[----:B------:R-:W-:Y:S01]  /*3170*/  MOV R12, 0x10 ;  /* 0x00000010000c7802 */ /* 0x000fe20000000f00 */
[----:B------:R-:W-:Y:S01]  /*3180*/  IMAD.MOV.U32 R11, RZ, RZ, 0x1f ;  /* 0x0000001fff0b7424 */ /* 0x000fe200078e00ff */
[----:B------:R-:W-:Y:S02]  /*3190*/  MOV R15, 0xffffffff ;  /* 0xffffffff000f7802 */ /* 0x000fe40000000f00 */
[----:B------:R-:W-:-:S07]  /*31a0*/  MOV R2, 0xff7fffff ;  /* 0xff7fffff00027802 */ /* 0x000fce0000000f00 */
[----:B------:R-:W-:Y:S05]  /*31b0*/  WARPSYNC.COLLECTIVE R15, `(.L_x_13642) ;  /* 0x000000000f087348 */ /* 0x000fea0003c00000 */
[----:B------:R0:W1:Y:S02]  /*31c0*/  SHFL.BFLY P6, R14, R13, R12, R11 ;  /* 0x0c00000c0d0e7389 */ /* 0x00006400000c000b */
[----:B01----:R-:W-:Y:S01]  /*31d0*/  ENDCOLLECTIVE ;  /* 0x000000000000791b */ /* 0x003fe20003800000 */
.L_x_13642:
[----:B------:R-:W-:Y:S01]  /*31e0*/  HFMA2.MMA R12, -RZ, RZ, 0, 4.76837158203125e-07 ;  /* 0x00000008ff0c7435 */ /* 0x000fe200000001ff */
[----:B------:R-:W-:-:S05]  /*31f0*/  FMNMX.FTZ R0, R14, -3.40282346638528859812e+38, !PT ;  /* 0xff7fffff0e007809 */ /* 0x000fca0007810000 */
[----:B------:R-:W-:-:S07]  /*3200*/  IMAD.MOV.U32 R13, RZ, RZ, R0 ;  /* 0x000000ffff0d7224 */ /* 0x000fce00078e0000 */
[----:B------:R-:W-:Y:S05]  /*3210*/  WARPSYNC.COLLECTIVE R15, `(.L_x_13643) ;  /* 0x000000000f087348 */ /* 0x000fea0003c00000 */
[----:B------:R0:W1:Y:S02]  /*3220*/  SHFL.BFLY P6, R14, R13, R12, R11 ;  /* 0x0c00000c0d0e7389 */ /* 0x00006400000c000b */
[----:B01----:R-:W-:Y:S01]  /*3230*/  ENDCOLLECTIVE ;  /* 0x000000000000791b */ /* 0x003fe20003800000 */
.L_x_13643:
[----:B------:R-:W-:Y:S02]  /*3240*/  MOV R12, 0x4 ;  /* 0x00000004000c7802 */ /* 0x000fe40000000f00 */
[----:B------:R-:W-:-:S05]  /*3250*/  FMNMX.FTZ R3, R0, R14, !PT ;  /* 0x0000000e00037209 */ /* 0x000fca0007810000 */
[----:B------:R-:W-:-:S07]  /*3260*/  IMAD.MOV.U32 R13, RZ, RZ, R3 ;  /* 0x000000ffff0d7224 */ /* 0x000fce00078e0003 */
[----:B------:R-:W-:Y:S05]  /*3270*/  WARPSYNC.COLLECTIVE R15, `(.L_x_13644) ;  /* 0x000000000f087348 */ /* 0x000fea0003c00000 */
[----:B------:R0:W1:Y:S02]  /*3280*/  SHFL.BFLY P6, R14, R13, R12, R11 ;  /* 0x0c00000c0d0e7389 */ /* 0x00006400000c000b */
[----:B01----:R-:W-:Y:S01]  /*3290*/  ENDCOLLECTIVE ;  /* 0x000000000000791b */ /* 0x003fe20003800000 */
.L_x_13644:
[----:B------:R-:W-:Y:S05]  /*32a0*/  BRA `(.L_x_13645) ;  /* 0xffffffd800407947 */ /* 0x000fea000383ffff */
.L_x_13646:
        /* <DEDUP_REMOVED lines=13> */
.L_x_28289:


//--------------------- .text._ZN4vllm25paged_attention_v1_kernelIthLi120ELi8ELi128ELNS_18Fp8KVCacheDataTypeE1ELb1EEEvPT_PKS2_PKT0_S8_ifPKiSA_iPKfiiiSC_SC_iiiii --------------------------
	.section	.text._ZN4vllm25paged_attention_v1_kernelIthLi120ELi8ELi128ELNS_18Fp8KVCacheDataTypeE1ELb1EEEvPT_PKS2_PKT0_S8_ifPKiSA_iPKfiiiSC_SC_iiiii,"ax",@progbits
	.align	128
        .global         _ZN4vllm25paged_attention_v1_kernelIthLi120ELi8ELi128ELNS_18Fp8KVCacheDataTypeE1ELb1EEEvPT_PKS2_PKT0_S8_ifPKiSA_iPKfiiiSC_SC_iiiii
        .type           _ZN4vllm25paged_attention_v1_kernelIthLi120ELi8ELi128ELNS_18Fp8KVCacheDataTypeE1ELb1EEEvPT_PKS2_PKT0_S8_ifPKiSA_iPKfiiiSC_SC_iiiii,@function
        .size           _ZN4vllm25paged_attention_v1_kernelIthLi120ELi8ELi128ELNS_18Fp8KVCacheDataTypeE1ELb1EEEvPT_PKS2_PKT0_S8_ifPKiSA_iPKfiiiSC_SC_iiiii,(.L_x_28290 - _ZN4vllm25paged_attention_v1_kernelIthLi120ELi8ELi128ELNS_18Fp8KVCacheDataTypeE1ELb1EEEvPT_PKS2_PKT0_S8_ifPKiSA_iPKfiiiSC_SC_iiiii)
        .other          _ZN4vllm25paged_attention_v1_kernelIthLi120ELi8ELi128ELNS_18Fp8KVCacheDataTypeE1ELb1EEEvPT_PKS2_PKT0_S8_ifPKiSA_iPKfiiiSC_SC_iiiii,@"STO_CUDA_ENTRY STV_DEFAULT"
_ZN4vllm25paged_attention_v1_kernelIthLi120ELi8ELi128ELNS_18Fp8KVCacheDataTypeE1ELb1EEEvPT_PKS2_PKT0_S8_ifPKiSA_iPKfiiiSC_SC_iiiii:
.text._ZN4vllm25paged_attention_v1_kernelIthLi120ELi8ELi128ELNS_18Fp8KVCacheDataTypeE1ELb1EEEvPT_PKS2_PKT0_S8_ifPKiSA_iPKfiiiSC_SC_iiiii:
        /* <DEDUP_REMOVED lines=106> */
.L_x_13647:
[----:B------:R-:W-:Y:S02]  /*06a0*/  ULDC UR4, c[0x0][0x278] ;  /* 0x00009e0000047ab9 */ /* 0x000fe40000000800 */
[----:B------:R-:W-:-:S04]  /*06b0*/  IMAD R3, R8, UR4, R7 ;  /* 0x0000000408037c24 */ /* 0x000fc8000f8e0207 */
[----:B------:R-:W-:-:S07]  /*06c0*/  IMAD R16, R3, R12, RZ ;  /* 0x0000000c03107224 */ /* 0x000fce00078e02ff */
.L_x_13648:
        /* <DEDUP_REMOVED lines=27> */
.L_x_13652:
        /* <DEDUP_REMOVED lines=41> */
.L_x_13650:
[----:B------:R-:W-:Y:S05]  /*0b10*/  BSYNC B6 ;  /* 0x0000000000067941 */ /* 0x000fea0003800000 */
.L_x_13649:
        /* <DEDUP_REMOVED lines=9> */
.L_x_13689:
        /* <DEDUP_REMOVED lines=40> */
.L_x_13658:
        /* <DEDUP_REMOVED lines=11> */
.L_x_13657:
[----:B------:R-:W-:Y:S05]  /*0ee0*/  BSYNC B1 ;  /* 0x0000000000017941 */ /* 0x000fea0003800000 */
.L_x_13656:
        /* <DEDUP_REMOVED lines=14> */
.L_x_13661:
        /* <DEDUP_REMOVED lines=100> */
.L_x_13660:
[----:B------:R-:W-:Y:S05]  /*1610*/  BSYNC B1 ;  /* 0x0000000000017941 */ /* 0x000fea0003800000 */
.L_x_13659:
        /* <DEDUP_REMOVED lines=55> */
.L_x_13663:
[----:B------:R-:W-:Y:S05]  /*1990*/  BSYNC B1 ;  /* 0x0000000000017941 */ /* 0x000fea0003800000 */
.L_x_13662:
        /* <DEDUP_REMOVED lines=26> */
.L_x_13655:
[----:B------:R-:W-:Y:S05]  /*1b40*/  BSYNC B0 ;  /* 0x0000000000007941 */ /* 0x000fea0003800000 */
.L_x_13654:
        /* <DEDUP_REMOVED lines=48> */
.L_x_13668:
        /* <DEDUP_REMOVED lines=8> */
.L_x_13667:
[----:B------:R-:W-:Y:S05]  /*1ed0*/  BSYNC B1 ;  /* 0x0000000000017941 */ /* 0x000fea0003800000 */
.L_x_13666:
        /* <DEDUP_REMOVED lines=14> */
.L_x_13671:
        /* <DEDUP_REMOVED lines=52> */
.L_x_13670:
[----:B------:R-:W-:Y:S05]  /*2300*/  BSYNC B1 ;  /* 0x0000000000017941 */ /* 0x000fea0003800000 */
.L_x_13669:
        /* <DEDUP_REMOVED lines=31> */
.L_x_13673:
[----:B------:R-:W-:Y:S05]  /*2500*/  BSYNC B1 ;  /* 0x0000000000017941 */ /* 0x000fea0003800000 */
.L_x_13672:
        /* <DEDUP_REMOVED lines=14> */
.L_x_13665:
[----:B------:R-:W-:Y:S05]  /*25f0*/  BSYNC B0 ;  /* 0x0000000000007941 */ /* 0x000fea0003800000 */
.L_x_13664:
        /* <DEDUP_REMOVED lines=27> */
.L_x_13676:
        /* <DEDUP_REMOVED lines=33> */
.L_x_13674:
        /* <DEDUP_REMOVED lines=26> */
.L_x_13678:
[----:B------:R-:W-:Y:S05]  /*2b60*/  BSYNC B0 ;  /* 0x0000000000007941 */ /* 0x000fea0003800000 */
.L_x_13677:
        /* <DEDUP_REMOVED lines=12> */
.L_x_13680:
[----:B------:R-:W-:Y:S05]  /*2c30*/  BSYNC B0 ;  /* 0x0000000000007941 */ /* 0x000fea0003800000 */
.L_x_13679:
        /* <DEDUP_REMOVED lines=8> */
.L_x_13682:
[----:B------:R-:W-:Y:S05]  /*2cc0*/  BSYNC B0 ;  /* 0x0000000000007941 */ /* 0x000fea0003800000 */
.L_x_13681:
        /* <DEDUP_REMOVED lines=12> */
.L_x_13684:
[----:B------:R-:W-:Y:S05]  /*2d90*/  BSYNC B0 ;  /* 0x0000000000007941 */ /* 0x000fea0003800000 */
.L_x_13683:
        /* <DEDUP_REMOVED lines=45> */
.L_x_13651:
        /* <DEDUP_REMOVED lines=16> */
.L_x_13675:
        /* <DEDUP_REMOVED lines=16> */
.L_x_13685:
[----:B------:R-:W-:Y:S05]  /*3270*/  EXIT ;  /* 0x000000000000794d */ /* 0x000fea0003800000 */
.L_x_13653:
[----:B------:R-:W-:Y:S01]  /*3280*/  HFMA2.MMA R11, -RZ, RZ, 0, 1.847743988037109375e-06 ;  /* 0x0000001fff0b7435 */ /* 0x000fe200000001ff */
[----:B------:R-:W-:Y:S01]  /*3290*/  IMAD.MOV.U32 R12, RZ, RZ, 0x10 ;  /* 0x00000010ff0c7424 */ /* 0x000fe200078e00ff */
[----:B------:R-:W-:Y:S01]  /*32a0*/  MOV R2, 0xff7fffff ;  /* 0xff7fffff00027802 */ /* 0x000fe20000000f00 */
[----:B------:R-:W-:-:S08]  /*32b0*/  IMAD.MOV.U32 R15, RZ, RZ, -0x1 ;  /* 0xffffffffff0f7424 */ /* 0x000fd000078e00ff */
[----:B------:R-:W-:Y:S05]  /*32c0*/  WARPSYNC.COLLECTIVE R15, `(.L_x_13686) ;  /* 0x000000000f087348 */ /* 0x000fea0003c00000 */
[----:B------:R0:W1:Y:S02]  /*32d0*/  SHFL.BFLY P6, R14, R13, R12, R11 ;  /* 0x0c00000c0d0e7389 */ /* 0x00006400000c000b */
[----:B01----:R-:W-:Y:S01]  /*32e0*/  ENDCOLLECTIVE ;  /* 0x000000000000791b */ /* 0x003fe20003800000 */
.L_x_13686:
[----:B------:R-:W-:Y:S01]  /*32f0*/  IMAD.MOV.U32 R12, RZ, RZ, 0x8 ;  /* 0x00000008ff0c7424 */ /* 0x000fe200078e00ff */
[----:B------:R-:W-:-:S04]  /*3300*/  FMNMX.FTZ R0, R14, -3.40282346638528859812e+38, !PT ;  /* 0xff7fffff0e007809 */ /* 0x000fc80007810000 */
[----:B------:R-:W-:-:S07]  /*3310*/  MOV R13, R0 ;  /* 0x00000000000d7202 */ /* 0x000fce0000000f00 */
[----:B------:R-:W-:Y:S05]  /*3320*/  WARPSYNC.COLLECTIVE R15, `(.L_x_13687) ;  /* 0x000000000f087348 */ /* 0x000fea0003c00000 */
[----:B------:R0:W1:Y:S02]  /*3330*/  SHFL.BFLY P6, R14, R13, R12, R11 ;  /* 0x0c00000c0d0e7389 */ /* 0x00006400000c000b */
[----:B01----:R-:W-:Y:S01]  /*3340*/  ENDCOLLECTIVE ;  /* 0x000000000000791b */ /* 0x003fe20003800000 */
.L_x_13687:
[----:B------:R-:W-:Y:S01]  /*3350*/  IMAD.MOV.U32 R12, RZ, RZ, 0x4 ;  /* 0x00000004ff0c7424 */ /* 0x000fe200078e00ff */
[----:B------:R-:W-:-:S04]  /*3360*/  FMNMX.FTZ R3, R0, R14, !PT ;  /* 0x0000000e00037209 */ /* 0x000fc80007810000 */
[----:B------:R-:W-:-:S07]  /*3370*/  MOV R13, R3 ;  /* 0x00000003000d7202 */ /* 0x000fce0000000f00 */
[----:B------:R-:W-:Y:S05]  /*3380*/  WARPSYNC.COLLECTIVE R15, `(.L_x_13688) ;  /* 0x000000000f087348 */ /* 0x000fea0003c00000 */
[----:B------:R0:W1:Y:S02]  /*3390*/  SHFL.BFLY P6, R14, R13, R12, R11 ;  /* 0x0c00000c0d0e7389 */ /* 0x00006400000c000b */
[----:B01----:R-:W-:Y:S01]  /*33a0*/  ENDCOLLECTIVE ;  /* 0x000000000000791b */ /* 0x003fe20003800000 */
.L_x_13688:
[----:B------:R-:W-:Y:S05]  /*33b0*/  BRA `(.L_x_13689) ;  /* 0xffffffd400fc7947 */ /* 0x000fea000383ffff */
.L_x_13690:
        /* <DEDUP_REMOVED lines=12> */
.L_x_28290:


//--------------------- .text._ZN4vllm25paged_attention_v1_kernelIthLi112ELi8ELi128ELNS_18Fp8KVCacheDataTypeE1ELb1EEEvPT_PKS2_PKT0_S8_ifPKiSA_iPKfiiiSC_SC_iiiii --------------------------
	.section	.text._ZN4vllm25paged_attention_v1_kernelIthLi112ELi8ELi128ELNS_18Fp8KVCacheDataTypeE1ELb1EEEvPT_PKS2_PKT0_S8_ifPKiSA_iPKfiiiSC_SC_iiiii,"ax",@progbits
	.align	128
        .global         _ZN4vllm25paged_attention_v1_kernelIthLi112ELi8ELi128ELNS_18Fp8KVCacheDataTypeE1ELb1EEEvPT_PKS2_PKT0_S8_ifPKiSA_iPKfiiiSC_SC_iiiii
        .type           _ZN4vllm25paged_attention_v1_kernelIthLi112ELi8ELi128ELNS_18Fp8KVCacheDataTypeE1ELb1EEEvPT_PKS2_PKT0_S8_ifPKiSA_iPKfiiiSC_SC_iiiii,@function
        .size           _ZN4vllm25paged_attention_v1_kernelIthLi112ELi8ELi128ELNS_18Fp8KVCacheDataTypeE1ELb1EEEvPT_PKS2_PKT0_S8_ifPKiSA_iPKfiiiSC_SC_iiiii,(.L_x_28291 - _ZN4vllm25paged_attention_v1_kernelIthLi112ELi8ELi128ELNS_18Fp8KVCacheDataTypeE1ELb1EEEvPT_PKS2_PKT0_S8_ifPKiSA_iPKfiiiSC_SC_iiiii)
        .other          _ZN4vllm25paged_attention_v1_kernelIthLi112ELi8ELi128ELNS_18Fp8KVCacheDataTypeE1ELb1EEEvPT_PKS2_PKT0_S8_ifPKiSA_iPKfiiiSC_SC_iiiii,@"STO_CUDA_ENTRY STV_DEFAULT"
_ZN4vllm25paged_attention_v1_kernelIthLi112ELi8ELi128ELNS_18Fp8KVCacheDataTypeE1ELb1EEEvPT_PKS2_PKT0_S8_ifPKiSA_iPKfiiiSC_SC_iiiii:
.text._ZN4vllm25paged_attention_v1_kernelIthLi112ELi8ELi128ELNS_18Fp8KVCacheDataTypeE1ELb1EEEvPT_PKS2_PKT0_S8_ifPKiSA_iPKfiiiSC_SC_iiiii:
        /* <DEDUP_REMOVED lines=106> */
.L_x_13691:
[----:B------:R-:W-:Y:S02]  /*06a0*/  ULDC UR4, c[0x0][0x278] ;  /* 0x00009e0000047ab9 */ /* 0x000fe40000000800 */
[----:B------:R-:W-:-:S04]  /*06b0*/  IMAD R3, R8, UR4, R7 ;  /* 0x0000000408037c24 */ /* 0x000fc8000f8e0207 */
[----:B------:R-:W-:-:S07]  /*06c0*/  IMAD R16, R3, R12, RZ ;  /* 0x0000000c03107224 */ /* 0x000fce00078e02ff */
.L_x_13692:
        /* <DEDUP_REMOVED lines=27> */
.L_x_13696:
        /* <DEDUP_REMOVED lines=41> */
.L_x_13694:
[----:B------:R-:W-:Y:S05]  /*0b10*/  BSYNC B6 ;  /* 0x0000000000067941 */ /* 0x000fea0003800000 */
.L_x_13693:
        /* <DEDUP_REMOVED lines=9> */
.L_x_13733:
        /* <DEDUP_REMOVED lines=40> */
.L_x_13702:
        /* <DEDUP_REMOVED lines=11> */
.L_x_13701:
[----:B------:R-:W-:Y:S05]  /*0ee0*/  BSYNC B1 ;  /* 0x0000000000017941 */ /* 0x000fea0003800000 */
.L_x_13700:
        /* <DEDUP_REMOVED lines=14> */
.L_x_13705:
        /* <DEDUP_REMOVED lines=100> */
.L_x_13704:
[----:B------:R-:W-:Y:S05]  /*1610*/  BSYNC B1 ;  /* 0x0000000000017941 */ /* 0x000fea0003800000 */
.L_x_13703:
        /* <DEDUP_REMOVED lines=55> */
.L_x_13707:
[----:B------:R-:W-:Y:S05]  /*1990*/  BSYNC B1 ;  /* 0x0000000000017941 */ /* 0x000fea0003800000 */
.L_x_13706:
        /* <DEDUP_REMOVED lines=26> */
.L_x_13699:
[----:B------:R-:W-:Y:S05]  /*1b40*/  BSYNC B0 ;  /* 0x0000000000007941 */ /* 0x000fea0003800000 */
.L_x_13698:
        /* <DEDUP_REMOVED lines=48> */
.L_x_13712:
        /* <DEDUP_REMOVED lines=8> */
.L_x_13711:
[----:B------:R-:W-:Y:S05]  /*1ed0*/  BSYNC B1 ;  /* 0x0000000000017941 */ /* 0x000fea0003800000 */
.L_x_13710:
        /* <DEDUP_REMOVED lines=14> */
.L_x_13715:
        /* <DEDUP_REMOVED lines=52> */
.L_x_13714:
[----:B------:R-:W-:Y:S05]  /*2300*/  BSYNC B1 ;  /* 0x0000000000017941 */ /* 0x000fea0003800000 */
.L_x_13713:
        /* <DEDUP_REMOVED lines=31> */
.L_x_13717:
[----:B------:R-:W-:Y:S05]  /*2500*/  BSYNC B1 ;  /* 0x0000000000017941 */ /* 0x000fea0003800000 */
.L_x_13716:
        /* <DEDUP_REMOVED lines=14> */
.L_x_13709:
[----:B------:R-:W-:Y:S05]  /*25f0*/  BSYNC B0 ;  /* 0x0000000000007941 */ /* 0x000fea0003800000 */
.L_x_13708:
        /* <DEDUP_REMOVED lines=27> */
.L_x_13720:
        /* <DEDUP_REMOVED lines=33> */
.L_x_13718:
        /* <DEDUP_REMOVED lines=26> */
.L_x_13722:
[----:B------:R-:W-:Y:S05]  /*2b60*/  BSYNC B0 ;  /* 0x0000000000007941 */ /* 0x000fea0003800000 */
.L_x_13721:
        /* <DEDUP_REMOVED lines=12> */
.L_x_13724:
[----:B------:R-:W-:Y:S05]  /*2c30*/  BSYNC B0 ;  /* 0x0000000000007941 */ /* 0x000fea0003800000 */
.L_x_13723:
        /* <DEDUP_REMOVED lines=8> */
.L_x_13726:
[----:B------:R-:W-:Y:S05]  /*2cc0*/  BSYNC B0 ;  /* 0x0000000000007941 */ /* 0x000fea0003800000 */
.L_x_13725:
        /* <DEDUP_REMOVED lines=12> */
.L_x_13728:
[----:B------:R-:W-:Y:S05]  /*2d90*/  BSYNC B0 ;  /* 0x0000000000007941 */ /* 0x000fea0003800000 */
.L_x_13727:
        /* <DEDUP_REMOVED lines=45> */
.L_x_13695:
        /* <DEDUP_REMOVED lines=16> */
.L_x_13719:
        /* <DEDUP_REMOVED lines=16> */
.L_x_13729:
[----:B------:R-:W-:Y:S05]  /*3270*/  EXIT ;  /* 0x000000000000794d */ /* 0x000fea0003800000 */
.L_x_13697:
[----:B------:R-:W-:Y:S01]  /*3280*/  HFMA2.MMA R11, -RZ, RZ, 0, 1.847743988037109375e-06 ;  /* 0x0000001fff0b7435 */ /* 0x000fe200000001ff */
[----:B------:R-:W-:Y:S01]  /*3290*/  IMAD.MOV.U32 R12, RZ, RZ, 0x10 ;  /* 0x00000010ff0c7424 */ /* 0x000fe200078e00ff */
[----:B------:R-:W-:Y:S01]  /*32a0*/  MOV R2, 0xff7fffff ;  /* 0xff7fffff00027802 */ /* 0x000fe20000000f00 */
[----:B------:R-:W-:-:S08]  /*32b0*/  IMAD.MOV.U32 R15, RZ, RZ, -0x1 ;  /* 0xffffffffff0f7424 */ /* 0x000fd000078e00ff */
[----:B------:R-:W-:Y:S05]  /*32c0*/  WARPSYNC.COLLECTIVE R15, `(.L_x_13730) ;  /* 0x000000000f087348 */ /* 0x000fea0003c00000 */
[----:B------:R0:W1:Y:S02]  /*32d0*/  SHFL.BFLY P6, R14, R13, R12, R11 ;  /* 0x0c00000c0d0e7389 */ /* 0x00006400000c000b */
[----:B01----:R-:W-:Y:S01]  /*32e0*/  ENDCOLLECTIVE ;  /* 0x000000000000791b */ /* 0x003fe20003800000 */
.L_x_13730:
[----:B------:R-:W-:Y:S01]  /*32f0*/  IMAD.MOV.U32 R12, RZ, RZ, 0x8 ;  /* 0x00000008ff0c7424 */ /* 0x000fe200078e00ff */
[----:B------:R-:W-:-:S04]  /*3300*/  FMNMX.FTZ R0, R14, -3.40282346638528859812e+38, !PT ;  /* 0xff7fffff0e007809 */ /* 0x000fc80007810000 */
[----:B------:R-:W-:-:S07]  /*3310*/  MOV R13, R0 ;  /* 0x00000000000d7202 */ /* 0x000fce0000000f00 */
[----:B------:R-:W-:Y:S05]  /*3320*/  WARPSYNC.COLLECTIVE R15, `(.L_x_13731) ;  /* 0x000000000f087348 */ /* 0x000fea0003c00000 */
[----:B------:R0:W1:Y:S02]  /*3330*/  SHFL.BFLY P6, R14, R13, R12, R11 ;  /* 0x0c00000c0d0e7389 */ /* 0x00006400000c000b */
[----:B01----:R-:W-:Y:S01]  /*3340*/  ENDCOLLECTIVE ;  /* 0x000000000000791b */ /* 0x003fe20003800000 */
.L_x_13731:
[----:B------:R-:W-:Y:S01]  /*3350*/  IMAD.MOV.U32 R12, RZ, RZ, 0x4 ;  /* 0x00000004ff0c7424 */ /* 0x000fe200078e00ff */
[----:B------:R-:W-:-:S04]  /*3360*/  FMNMX.FTZ R3, R0, R14, !PT ;  /* 0x0000000e00037209 */ /* 0x000fc80007810000 */
[----:B------:R-:W-:-:S07]  /*3370*/  MOV R13, R3 ;  /* 0x00000003000d7202 */ /* 0x000fce0000000f00 */
[----:B------:R-:W-:Y:S05]  /*3380*/  WARPSYNC.COLLECTIVE R15, `(.L_x_13732) ;  /* 0x000000000f087348 */ /* 0x000fea0003c00000 */
[----:B------:R0:W1:Y:S02]  /*3390*/  SHFL.BFLY P6, R14, R13, R12, R11 ;  /* 0x0c00000c0d0e7389 */ /* 0x00006400000c000b */
[----:B01----:R-:W-:Y:S01]  /*33a0*/  ENDCOLLECTIVE ;  /* 0x000000000000791b */ /* 0x003fe20003800000 */
.L_x_13732:
[----:B------:R-:W-:Y:S05]  /*33b0*/  BRA `(.L_x_13733) ;  /* 0xffffffd400fc7947 */ /* 0x000fea000383ffff */
.L_x_13734:
        /* <DEDUP_REMOVED lines=12> */
.L_x_28291:


//--------------------- .text._ZN4vllm25paged_attention_v1_kernelIthLi96ELi8ELi128ELNS_18Fp8KVCacheDataTypeE1ELb1EEEvPT_PKS2_PKT0_S8_ifPKiSA_iPKfiiiSC_SC_iiiii --------------------------
	.section	.text._ZN4vllm25paged_attention_v1_kernelIthLi96ELi8ELi128ELNS_18Fp8KVCacheDataTypeE1ELb1EEEvPT_PKS2_PKT0_S8_ifPKiSA_iPKfiiiSC_SC_iiiii,"ax",@progbits
	.align	128
        .global         _ZN4vllm25paged_attention_v1_kernelIthLi96ELi8ELi128ELNS_18Fp8KVCacheDataTypeE1ELb1EEEvPT_PKS2_PKT0_S8_ifPKiSA_iPKfiiiSC_SC_iiiii
        .type           _ZN4vllm25paged_attention_v1_kernelIthLi96ELi8ELi128ELNS_18Fp8KVCacheDataTypeE1ELb1EEEvPT_PKS2_PKT0_S8_ifPKiSA_iPKfiiiSC_SC_iiiii,@function
        .size           _ZN4vllm25paged_attention_v1_kernelIthLi96ELi8ELi128ELNS_18Fp8KVCacheDataTypeE1ELb1EEEvPT_PKS2_PKT0_S8_ifPKiSA_iPKfiiiSC_SC_iiiii,(.L_x_28292 - _ZN4vllm25paged_attention_v1_kernelIthLi96ELi8ELi128ELNS_18Fp8KVCacheDataTypeE1ELb1EEEvPT_PKS2_PKT0_S8_ifPKiSA_iPKfiiiSC_SC_iiiii)
        .other          _ZN4vllm25paged_attention_v1_kernelIthLi96ELi8ELi128ELNS_18Fp8KVCacheDataTypeE1ELb1EEEvPT_PKS2_PKT0_S8_ifPKiSA_iPKfiiiSC_SC_iiiii,@"STO_CUDA_ENTRY STV_DEFAULT"
_ZN4vllm25paged_attention_v1_kernelIthLi96ELi8ELi128ELNS_18Fp8KVCacheDataTypeE1ELb1EEEvPT_PKS2_PKT0_S8_ifPKiSA_iPKfiiiSC_SC_iiiii:
.text._ZN4vllm25paged_attention_v1_kernelIthLi96ELi8ELi128ELNS_18Fp8KVCacheDataTypeE1ELb1EEEvPT_PKS2_PKT0_S8_ifPKiSA_iPKfiiiSC_SC_iiiii:
        /* <DEDUP_REMOVED lines=106> */
.L_x_13735:
[----:B------:R-:W-:Y:S02]  /*06a0*/  ULDC UR4, c[0x0][0x278] ;  /* 0x00009e0000047ab9 */ /* 0x000fe40000000800 */
[----:B------:R-:W-:-:S04]  /*06b0*/  IMAD R3, R8, UR4, R7 ;  /* 0x0000000408037c24 */ /* 0x000fc8000f8e0207 */
[----:B------:R-:W-:-:S07]  /*06c0*/  IMAD R16, R3, R12, RZ ;  /* 0x0000000c03107224 */ /* 0x000fce00078e02ff */
.L_x_13736:
        /* <DEDUP_REMOVED lines=27> */
.L_x_13740:
        /* <DEDUP_REMOVED lines=41> */
.L_x_13738:
[----:B------:R-:W-:Y:S05]  /*0b10*/  BSYNC B6 ;  /* 0x0000000000067941 */ /* 0x000fea0003800000 */
.L_x_13737:
        /* <DEDUP_REMOVED lines=9> */
.L_x_13769:
        /* <DEDUP_REMOVED lines=40> */
.L_x_13746:
        /* <DEDUP_REMOVED lines=11> */
.L_x_13745:
[----:B------:R-:W-:Y:S05]  /*0ee0*/  BSYNC B1 ;  /* 0x0000000000017941 */ /* 0x000fea0003800000 */
.L_x_13744:
        /* <DEDUP_REMOVED lines=14> */
.L_x_13749:
        /* <DEDUP_REMOVED lines=100> */
.L_x_13748:
[----:B------:R-:W-:Y:S05]  /*1610*/  BSYNC B1 ;  /* 0x0000000000017941 */ /* 0x000fea0003800000 */
.L_x_13747:
        /* <DEDUP_REMOVED lines=55> */
.L_x_13751:
[----:B------:R-:W-:Y:S05]  /*1990*/  BSYNC B1 ;  /* 0x0000000000017941 */ /* 0x000fea0003800000 */
.L_x_13750:
        /* <DEDUP_REMOVED lines=26> */
.L_x_13743:
[----:B------:R-:W-:Y:S05]  /*1b40*/  BSYNC B0 ;  /* 0x0000000000007941 */ /* 0x000fea0003800000 */
.L_x_13742:
        /* <DEDUP_REMOVED lines=48> */
.L_x_13756:
        /* <DEDUP_REMOVED lines=8> */
.L_x_13755:
[----:B------:R-:W-:Y:S05]  /*1ed0*/  BSYNC B1 ;  /* 0x0000000000017941 */ /* 0x000fea0003800000 */
.L_x_13754:
        /* <DEDUP_REMOVED lines=14> */
.L_x_13759:
        /* <DEDUP_REMOVED lines=52> */
.L_x_13758:
[----:B------:R-:W-:Y:S05]  /*2300*/  BSYNC B1 ;  /* 0x0000000000017941 */ /* 0x000fea0003800000 */
.L_x_13757:
        /* <DEDUP_REMOVED lines=31> */
.L_x_13761:
[----:B------:R-:W-:Y:S05]  /*2500*/  BSYNC B1 ;  /* 0x0000000000017941 */ /* 0x000fea0003800000 */
.L_x_13760:
        /* <DEDUP_REMOVED lines=14> */
.L_x_13753:
[----:B------:R-:W-:Y:S05]  /*25f0*/  BSYNC B0 ;  /* 0x0000000000007941 */ /* 0x000fea0003800000 */
.L_x_13752:
        /* <DEDUP_REMOVED lines=27> */
.L_x_13764:
        /* <DEDUP_REMOVED lines=33> */
.L_x_13762:
        /* <DEDUP_REMOVED lines=75> */
.L_x_13739:
        /* <DEDUP_REMOVED lines=16> */
.L_x_13763:
        /* <DEDUP_REMOVED lines=16> */
.L_x_13765:
[----:B------:R-:W-:Y:S05]  /*3070*/  EXIT ;  /* 0x000000000000794d */ /* 0x000fea0003800000 */
.L_x_13741:
[----:B------:R-:W-:Y:S01]  /*3080*/  HFMA2.MMA R11, -RZ, RZ, 0, 1.847743988037109375e-06 ;  /* 0x0000001fff0b7435 */ /* 0x000fe200000001ff */
[----:B------:R-:W-:Y:S01]  /*3090*/  IMAD.MOV.U32 R12, RZ, RZ, 0x10 ;  /* 0x00000010ff0c7424 */ /* 0x000fe200078e00ff */
[----:B------:R-:W-:Y:S01]  /*30a0*/  MOV R2, 0xff7fffff ;  /* 0xff7fffff00027802 */ /* 0x000fe20000000f00 */
[----:B------:R-:W-:-:S08]  /*30b0*/  IMAD.MOV.U32 R15, RZ, RZ, -0x1 ;  /* 0xffffffffff0f7424 */ /* 0x000fd000078e00ff */
[----:B------:R-:W-:Y:S05]  /*30c0*/  WARPSYNC.COLLECTIVE R15, `(.L_x_13766) ;  /* 0x000000000f087348 */ /* 0x000fea0003c00000 */
[----:B------:R0:W1:Y:S02]  /*30d0*/  SHFL.BFLY P6, R14, R13, R12, R11 ;  /* 0x0c00000c0d0e7389 */ /* 0x00006400000c000b */
[----:B01----:R-:W-:Y:S01]  /*30e0*/  ENDCOLLECTIVE ;  /* 0x000000000000791b */ /* 0x003fe20003800000 */
.L_x_13766:
[----:B------:R-:W-:Y:S01]  /*30f0*/  HFMA2.MMA R12, -RZ, RZ, 0, 4.76837158203125e-07 ;  /* 0x00000008ff0c7435 */ /* 0x000fe200000001ff */
[----:B------:R-:W-:-:S04]  /*3100*/  FMNMX.FTZ R0, R14, -3.40282346638528859812e+38, !PT ;  /* 0xff7fffff0e007809 */ /* 0x000fc80007810000 */
[----:B------:R-:W-:-:S07]  /*3110*/  MOV R13, R0 ;  /* 0x00000000000d7202 */ /* 0x000fce0000000f00 */
[----:B------:R-:W-:Y:S05]  /*3120*/  WARPSYNC.COLLECTIVE R15, `(.L_x_13767) ;  /* 0x000000000f087348 */ /* 0x000fea0003c00000 */
[----:B------:R0:W1:Y:S02]  /*3130*/  SHFL.BFLY P6, R14, R13, R12, R11 ;  /* 0x0c00000c0d0e7389 */ /* 0x00006400000c000b */
[----:B01----:R-:W-:Y:S01]  /*3140*/  ENDCOLLECTIVE ;  /* 0x000000000000791b */ /* 0x003fe20003800000 */
.L_x_13767:
[----:B------:R-:W-:Y:S02]  /*3150*/  MOV R12, 0x4 ;  /* 0x00000004000c7802 */ /* 0x000fe40000000f00 */
[----:B------:R-:W-:-:S05]  /*3160*/  FMNMX.FTZ R3, R0, R14, !PT ;  /* 0x0000000e00037209 */ /* 0x000fca0007810000 */
[----:B------:R-:W-:-:S07]  /*3170*/  IMAD.MOV.U32 R13, RZ, RZ, R3 ;  /* 0x000000ffff0d7224 */ /* 0x000fce00078e0003 */
[----:B------:R-:W-:Y:S05]  /*3180*/  WARPSYNC.COLLECTIVE R15, `(.L_x_13768) ;  /* 0x000000000f087348 */ /* 0x000fea0003c00000 */
[----:B------:R0:W1:Y:S02]  /*3190*/  SHFL.BFLY P6, R14, R13, R12, R11 ;  /* 0x0c00000c0d0e7389 */ /* 0x00006400000c000b */
[----:B01----:R-:W-:Y:S01]  /*31a0*/  ENDCOLLECTIVE ;  /* 0x000000000000791b */ /* 0x003fe20003800000 */
.L_x_13768:
[----:B------:R-:W-:Y:S05]  /*31b0*/  BRA `(.L_x_13769) ;  /* 0xffffffd8007c7947 */ /* 0x000fea000383ffff */
.L_x_13770:
        /* <DEDUP_REMOVED lines=12> */
.L_x_28292:


//--------------------- .text._ZN4vllm25paged_attention_v1_kernelIthLi80ELi8ELi128ELNS_18Fp8KVCacheDataTypeE1ELb1EEEvPT_PKS2_PKT0_S8_ifPKiSA_iPKfiiiSC_SC_iiiii --------------------------
	.section	.text._ZN4vllm25paged_attention_v1_kernelIthLi80ELi8ELi128ELNS_18Fp8KVCacheDataTypeE1ELb1EEEvPT_PKS2_PKT0_S8_ifPKiSA_iPKfiiiSC_SC_iiiii,"ax",@progbits
	.align	128
        .global         _ZN4vllm25paged_attention_v1_kernelIthLi80ELi8ELi128ELNS_18Fp8KVCacheDataTypeE1ELb1EEEvPT_PKS2_PKT0_S8_ifPKiSA_iPKfiiiSC_SC_iiiii
        .type           _ZN4vllm25paged_attention_v1_kernelIthLi80ELi8ELi128ELNS_18Fp8KVCacheDataTypeE1ELb1EEEvPT_PKS2_PKT0_S8_ifPKiSA_iPKfiiiSC_SC_iiiii,@function
        .size           _ZN4vllm25paged_attention_v1_kernelIthLi80ELi8ELi128ELNS_18Fp8KVCacheDataTypeE1ELb1EEEvPT_PKS2_PKT0_S8_ifPKiSA_iPKfiiiSC_SC_iiiii,(.L_x_28293 - _ZN4vllm25paged_attention_v1_kernelIthLi80ELi8ELi128ELNS_18Fp8KVCacheDataTypeE1ELb1EEEvPT_PKS2_PKT0_S8_ifPKiSA_iPKfiiiSC_SC_iiiii)
        .other          _ZN4vllm25paged_attention_v1_kernelIthLi80ELi8ELi128ELNS_18Fp8KVCacheDataTypeE1ELb1EEEvPT_PKS2_PKT0_S8_ifPKiSA_iPKfiiiSC_SC_iiiii,@"STO_CUDA_ENTRY STV_DEFAULT"
_ZN4vllm25paged_attention_v1_kernelIthLi80ELi8ELi128ELNS_18Fp8KVCacheDataTypeE1ELb1EEEvPT_PKS2_PKT0_S8_ifPKiSA_iPKfiiiSC_SC_iiiii:
.text._ZN4vllm25paged_attention_v1_kernelIthLi80ELi8ELi128ELNS_18Fp8KVCacheDataTypeE1ELb1EEEvPT_PKS2_PKT0_S8_ifPKiSA_iPKfiiiSC_SC_iiiii:
        /* <DEDUP_REMOVED lines=106> */
.L_x_13771:
[----:B------:R-:W-:Y:S02]  /*06a0*/  ULDC UR4, c[0x0][0x278] ;  /* 0x00009e0000047ab9 */ /* 0x000fe40000000800 */
[----:B------:R-:W-:-:S04]  /*06b0*/  IMAD R3, R8, UR4, R7 ;  /* 0x0000000408037c24 */ /* 0x000fc8000f8e0207 */
[----:B------:R-:W-:-:S07]  /*06c0*/  IMAD R16, R3, R12, RZ ;  /* 0x0000000c03107224 */ /* 0x000fce00078e02ff */
.L_x_13772:
        /* <DEDUP_REMOVED lines=27> */
.L_x_13776:
        /* <DEDUP_REMOVED lines=41> */
.L_x_13774:
[----:B------:R-:W-:Y:S05]  /*0b10*/  BSYNC B6 ;  /* 0x0000000000067941 */ /* 0x000fea0003800000 */
.L_x_13773:
        /* <DEDUP_REMOVED lines=9> */
.L_x_13813:
        /* <DEDUP_REMOVED lines=40> */
.L_x_13782:
        /* <DEDUP_REMOVED lines=11> */
.L_x_13781:
[----:B------:R-:W-:Y:S05]  /*0ee0*/  BSYNC B1 ;  /* 0x0000000000017941 */ /* 0x000fea0003800000 */
.L_x_13780:
        /* <DEDUP_REMOVED lines=14> */
.L_x_13785:
        /* <DEDUP_REMOVED lines=100> */
.L_x_13784:
[----:B------:R-:W-:Y:S05]  /*1610*/  BSYNC B1 ;  /* 0x0000000000017941 */ /* 0x000fea0003800000 */
.L_x_13783:
        /* <DEDUP_REMOVED lines=55> */
.L_x_13787:
[----:B------:R-:W-:Y:S05]  /*1990*/  BSYNC B1 ;  /* 0x0000000000017941 */ /* 0x000fea0003800000 */
.L_x_13786:
        /* <DEDUP_REMOVED lines=26> */
.L_x_13779:
[----:B------:R-:W-:Y:S05]  /*1b40*/  BSYNC B0 ;  /* 0x0000000000007941 */ /* 0x000fea0003800000 */
.L_x_13778:
        /* <DEDUP_REMOVED lines=48> */
.L_x_13792:
        /* <DEDUP_REMOVED lines=8> */
.L_x_13791:
[----:B------:R-:W-:Y:S05]  /*1ed0*/  BSYNC B1 ;  /* 0x0000000000017941 */ /* 0x000fea0003800000 */
.L_x_13790:
        /* <DEDUP_REMOVED lines=14> */
.L_x_13795:
        /* <DEDUP_REMOVED lines=52> */
.L_x_13794:
[----:B------:R-:W-:Y:S05]  /*2300*/  BSYNC B1 ;  /* 0x0000000000017941 */ /* 0x000fea0003800000 */
.L_x_13793:
        /* <DEDUP_REMOVED lines=31> */
.L_x_13797:
[----:B------:R-:W-:Y:S05]  /*2500*/  BSYNC B1 ;  /* 0x0000000000017941 */ /* 0x000fea0003800000 */
.L_x_13796:
        /* <DEDUP_REMOVED lines=14> */
.L_x_13789:
[----:B------:R-:W-:Y:S05]  /*25f0*/  BSYNC B0 ;  /* 0x0000000000007941 */ /* 0x000fea0003800000 */
.L_x_13788:
        /* <DEDUP_REMOVED lines=27> */
.L_x_13800:
        /* <DEDUP_REMOVED lines=33> */
.L_x_13798:
        /* <DEDUP_REMOVED lines=25> */
.L_x_13802:
[----:B------:R-:W-:Y:S05]  /*2b50*/  BSYNC B0 ;  /* 0x0000000000007941 */ /* 0x000fea0003800000 */
.L_x_13801:
        /* <DEDUP_REMOVED lines=10> */
.L_x_13804:
[----:B------:R-:W-:Y:S05]  /*2c00*/  BSYNC B0 ;  /* 0x0000000000007941 */ /* 0x000fea0003800000 */
.L_x_13803:
[----:B------:R-:W-:Y:S06]  /*2c10*/  BAR.SYNC.DEFER_BLOCKING 0x0 ;  /* 0x0000000000007b1d */ /* 0x000fec0000010000 */
[----:B------:R-:W-:Y:S04]  /*2c20*/  BSSY B0, `(.L_x_13805) ;  /* 0x0000006000007945 */ /* 0x000fe80003800000 */
[----:B------:R-:W-:Y:S05]  /*2c30*/  @P1 BRA `(.L_x_13806) ;  /* 0x0000000000101947 */ /* 0x000fea0003800000 */
[----:B------:R-:W-:Y:S01]  /*2c40*/  ISETP.GT.AND P1, PT, R19, 0xf, PT ;  /* 0x0000000f1300780c */ /* 0x000fe20003f24270 */
[----:B------:R1:W-:Y:S04]  /*2c50*/  STS [R3+-0x140], R5 ;  /* 0xfffec00503007388 */ /* 0x0003e80000000800 */
[----:B------:R1:W-:Y:S08]  /*2c60*/  STS [R3+-0xc0], R6 ;  /* 0xffff400603007388 */ /* 0x0003f00000000800 */
[----:B------:R1:W-:Y:S02]  /*2c70*/  @!P1 STS [R3+-0x40], R0 ;  /* 0xffffc00003009388 */ /* 0x0003e40000000800 */
.L_x_13806:
[----:B------:R-:W-:Y:S05]  /*2c80*/  BSYNC B0 ;  /* 0x0000000000007941 */ /* 0x000fea0003800000 */
.L_x_13805:
        /* <DEDUP_REMOVED lines=10> */
.L_x_13808:
[----:B------:R-:W-:Y:S05]  /*2d30*/  BSYNC B0 ;  /* 0x0000000000007941 */ /* 0x000fea0003800000 */
.L_x_13807:
        /* <DEDUP_REMOVED lines=38> */
.L_x_13775:
        /* <DEDUP_REMOVED lines=16> */
.L_x_13799:
        /* <DEDUP_REMOVED lines=16> */
.L_x_13809:
[----:B------:R-:W-:Y:S05]  /*31a0*/  EXIT ;  /* 0x000000000000794d */ /* 0x000fea0003800000 */
.L_x_13777:
[----:B------:R-:W-:Y:S01]  /*31b0*/  MOV R12, 0x10 ;  /* 0x00000010000c7802 */ /* 0x000fe20000000f00 */
[----:B------:R-:W-:Y:S01]  /*31c0*/  IMAD.MOV.U32 R11, RZ, RZ, 0x1f ;  /* 0x0000001fff0b7424 */ /* 0x000fe200078e00ff */
[----:B------:R-:W-:Y:S01]  /*31d0*/  MOV R15, 0xffffffff ;  /* 0xffffffff000f7802 */ /* 0x000fe20000000f00 */
[----:B------:R-:W-:-:S07]  /*31e0*/  IMAD.MOV.U32 R2, RZ, RZ, -0x800001 ;  /* 0xff7fffffff027424 */ /* 0x000fce00078e00ff */
[----:B------:R-:W-:Y:S05]  /*31f0*/  WARPSYNC.COLLECTIVE R15, `(.L_x_13810) ;  /* 0x000000000f087348 */ /* 0x000fea0003c00000 */
[----:B------:R0:W1:Y:S02]  /*3200*/  SHFL.BFLY P6, R14, R13, R12, R11 ;  /* 0x0c00000c0d0e7389 */ /* 0x00006400000c000b */
[----:B01----:R-:W-:Y:S01]  /*3210*/  ENDCOLLECTIVE ;  /* 0x000000000000791b */ /* 0x003fe20003800000 */
.L_x_13810:
[----:B------:R-:W-:Y:S01]  /*3220*/  HFMA2.MMA R12, -RZ, RZ, 0, 4.76837158203125e-07 ;  /* 0x00000008ff0c7435 */ /* 0x000fe200000001ff */
[----:B------:R-:W-:-:S05]  /*3230*/  FMNMX.FTZ R0, R14, -3.40282346638528859812e+38, !PT ;  /* 0xff7fffff0e007809 */ /* 0x000fca0007810000 */
[----:B------:R-:W-:-:S07]  /*3240*/  IMAD.MOV.U32 R13, RZ, RZ, R0 ;  /* 0x000000ffff0d7224 */ /* 0x000fce00078e0000 */
[----:B------:R-:W-:Y:S05]  /*3250*/  WARPSYNC.COLLECTIVE R15, `(.L_x_13811) ;  /* 0x000000000f087348 */ /* 0x000fea0003c00000 */
[----:B------:R0:W1:Y:S02]  /*3260*/  SHFL.BFLY P6, R14, R13, R12, R11 ;  /* 0x0c00000c0d0e7389 */ /* 0x00006400000c000b */
[----:B01----:R-:W-:Y:S01]  /*3270*/  ENDCOLLECTIVE ;  /* 0x000000000000791b */ /* 0x003fe20003800000 */
.L_x_13811:
[----:B------:R-:W-:Y:S02]  /*3280*/  MOV R12, 0x4 ;  /* 0x00000004000c7802 */ /* 0x000fe40000000f00 */
[----:B------:R-:W-:-:S05]  /*3290*/  FMNMX.FTZ R3, R0, R14, !PT ;  /* 0x0000000e00037209 */ /* 0x000fca0007810000 */
[----:B------:R-:W-:-:S07]  /*32a0*/  IMAD.MOV.U32 R13, RZ, RZ, R3 ;  /* 0x000000ffff0d7224 */ /* 0x000fce00078e0003 */
[----:B------:R-:W-:Y:S05]  /*32b0*/  WARPSYNC.COLLECTIVE R15, `(.L_x_13812) ;  /* 0x000000000f087348 */ /* 0x000fea0003c00000 */
[----:B------:R0:W1:Y:S02]  /*32c0*/  SHFL.BFLY P6, R14, R13, R12, R11 ;  /* 0x0c00000c0d0e7389 */ /* 0x00006400000c000b */
[----:B01----:R-:W-:Y:S01]  /*32d0*/  ENDCOLLECTIVE ;  /* 0x000000000000791b */ /* 0x003fe20003800000 */
.L_x_13812:
[----:B------:R-:W-:Y:S05]  /*32e0*/  BRA `(.L_x_13813) ;  /* 0xffffffd800307947 */ /* 0x000fea000383ffff */
.L_x_13814:
        /* <DEDUP_REMOVED lines=9> */
.L_x_28293:


//--------------------- .text._ZN4vllm25paged_attention_v1_kernelIthLi64ELi8ELi128ELNS_18Fp8KVCacheDataTypeE1ELb1EEEvPT_PKS2_PKT0_S8_ifPKiSA_iPKfiiiSC_SC_iiiii --------------------------
	.section	.text._ZN4vllm25paged_attention_v1_kernelIthLi64ELi8ELi128ELNS_18Fp8KVCacheDataTypeE1ELb1EEEvPT_PKS2_PKT0_S8_ifPKiSA_iPKfiiiSC_SC_iiiii,"ax",@progbits
	.align	128
        .global         _ZN4vllm25paged_attention_v1_kernelIthLi64ELi8ELi128ELNS_18Fp8KVCacheDataTypeE1ELb1EEEvPT_PKS2_PKT0_S8_ifPKiSA_iPKfiiiSC_SC_iiiii
        .type           _ZN4vllm25paged_attention_v1_kernelIthLi64ELi8ELi128ELNS_18Fp8KVCacheDataTypeE1ELb1EEEvPT_PKS2_PKT0_S8_ifPKiSA_iPKfiiiSC_SC_iiiii,@function
        .size           _ZN4vllm25paged_attention_v1_kernelIthLi64ELi8ELi128ELNS_18Fp8KVCacheDataTypeE1ELb1EEEvPT_PKS2_PKT0_S8_ifPKiSA_iPKfiiiSC_SC_iiiii,(.L_x_28294 - _ZN4vllm25paged_attention_v1_kernelIthLi64ELi8ELi128ELNS_18Fp8KVCacheDataTypeE1ELb1EEEvPT_PKS2_PKT0_S8_ifPKiSA_iPKfiiiSC_SC_iiiii)
        .other          _ZN4vllm25paged_attention_v1_kernelIthLi64ELi8ELi128ELNS_18Fp8KVCacheDataTypeE1ELb1EEEvPT_PKS2_PKT0_S8_ifPKiSA_iPKfiiiSC_SC_iiiii,@"STO_CUDA_ENTRY STV_DEFAULT"
_ZN4vllm25paged_attention_v1_kernelIthLi64ELi8ELi128ELNS_18Fp8KVCacheDataTypeE1ELb1EEEvPT_PKS2_PKT0_S8_ifPKiSA_iPKfiiiSC_SC_iiiii:
.text._ZN4vllm25paged_attention_v1_kernelIthLi64ELi8ELi128ELNS_18Fp8KVCacheDataTypeE1ELb1EEEvPT_PKS2_PKT0_S8_ifPKiSA_iPKfiiiSC_SC_iiiii:
        /* <DEDUP_REMOVED lines=106> */
.L_x_13815:
[----:B------:R-:W-:Y:S02]  /*06a0*/  ULDC UR4, c[0x0][0x278] ;  /* 0x00009e0000047ab9 */ /* 0x000fe40000000800 */
[----:B------:R-:W-:-:S04]  /*06b0*/  IMAD R3, R8, UR4, R7 ;  /* 0x0000000408037c24 */ /* 0x000fc8000f8e0207 */
[----:B------:R-:W-:-:S07]  /*06c0*/  IMAD R16, R3, R12, RZ ;  /* 0x0000000c03107224 */ /* 0x000fce00078e02ff */
.L_x_13816:
        /* <DEDUP_REMOVED lines=27> */
.L_x_13820:
        /* <DEDUP_REMOVED lines=41> */
.L_x_13818:
[----:B------:R-:W-:Y:S05]  /*0b10*/  BSYNC B6 ;  /* 0x0000000000067941 */ /* 0x000fea0003800000 */
.L_x_13817:
        /* <DEDUP_REMOVED lines=9> */
.L_x_13849:
        /* <DEDUP_REMOVED lines=40> */
.L_x_13826:
        /* <DEDUP_REMOVED lines=11> */
.L_x_13825:
[----:B------:R-:W-:Y:S05]  /*0ee0*/  BSYNC B1 ;  /* 0x0000000000017941 */ /* 0x000fea0003800000 */
.L_x_13824:
        /* <DEDUP_REMOVED lines=14> */
.L_x_13829:
        /* <DEDUP_REMOVED lines=100> */
.L_x_13828:
[----:B------:R-:W-:Y:S05]  /*1610*/  BSYNC B1 ;  /* 0x0000000000017941 */ /* 0x000fea0003800000 */
.L_x_13827:
        /* <DEDUP_REMOVED lines=55> */
.L_x_13831:
[----:B------:R-:W-:Y:S05]  /*1990*/  BSYNC B1 ;  /* 0x0000000000017941 */ /* 0x000fea0003800000 */
.L_x_13830:
        /* <DEDUP_REMOVED lines=26> */
.L_x_13823:
[----:B------:R-:W-:Y:S05]  /*1b40*/  BSYNC B0 ;  /* 0x0000000000007941 */ /* 0x000fea0003800000 */
.L_x_13822:
        /* <DEDUP_REMOVED lines=48> */
.L_x_13836:
        /* <DEDUP_REMOVED lines=8> */
.L_x_13835:
[----:B------:R-:W-:Y:S05]  /*1ed0*/  BSYNC B1 ;  /* 0x0000000000017941 */ /* 0x000fea0003800000 */
.L_x_13834:
        /* <DEDUP_REMOVED lines=14> */
.L_x_13839:
        /* <DEDUP_REMOVED lines=52> */
.L_x_13838:
[----:B------:R-:W-:Y:S05]  /*2300*/  BSYNC B1 ;  /* 0x0000000000017941 */ /* 0x000fea0003800000 */
.L_x_13837:
        /* <DEDUP_REMOVED lines=31> */
.L_x_13841:
[----:B------:R-:W-:Y:S05]  /*2500*/  BSYNC B1 ;  /* 0x0000000000017941 */ /* 0x000fea0003800000 */
.L_x_13840:
        /* <DEDUP_REMOVED lines=14> */
.L_x_13833:
[----:B------:R-:W-:Y:S05]  /*25f0*/  BSYNC B0 ;  /* 0x0000000000007941 */ /* 0x000fea0003800000 */
.L_x_13832:
        /* <DEDUP_REMOVED lines=27> */
.L_x_13844:
        /* <DEDUP_REMOVED lines=33> */
.L_x_13842:
        /* <DEDUP_REMOVED lines=63> */
.L_x_13819:
        /* <DEDUP_REMOVED lines=16> */
.L_x_13843:
        /* <DEDUP_REMOVED lines=16> */
.L_x_13845:
[----:B------:R-:W-:Y:S05]  /*2fb0*/  EXIT ;  /* 0x000000000000794d */ /* 0x000fea0003800000 */
.L_x_13821:
[----:B------:R-:W-:Y:S01]  /*2fc0*/  HFMA2.MMA R12, -RZ, RZ, 0, 9.5367431640625e-07 ;  /* 0x00000010ff0c7435 */ /* 0x000fe200000001ff */
[----:B------:R-:W-:Y:S01]  /*2fd0*/  MOV R11, 0x1f ;  /* 0x0000001f000b7802 */ /* 0x000fe20000000f00 */
[----:B------:R-:W-:Y:S01]  /*2fe0*/  IMAD.MOV.U32 R15, RZ, RZ, -0x1 ;  /* 0xffffffffff0f7424 */ /* 0x000fe200078e00ff */
[----:B------:R-:W-:-:S08]  /*2ff0*/  MOV R2, 0xff7fffff ;  /* 0xff7fffff00027802 */ /* 0x000fd00000000f00 */
[----:B------:R-:W-:Y:S05]  /*3000*/  WARPSYNC.COLLECTIVE R15, `(.L_x_13846) ;  /* 0x000000000f087348 */ /* 0x000fea0003c00000 */
[----:B------:R0:W1:Y:S02]  /*3010*/  SHFL.BFLY P6, R14, R13, R12, R11 ;  /* 0x0c00000c0d0e7389 */ /* 0x00006400000c000b */
[----:B01----:R-:W-:Y:S01]  /*3020*/  ENDCOLLECTIVE ;  /* 0x000000000000791b */ /* 0x003fe20003800000 */
.L_x_13846:
[----:B------:R-:W-:Y:S01]  /*3030*/  HFMA2.MMA R12, -RZ, RZ, 0, 4.76837158203125e-07 ;  /* 0x00000008ff0c7435 */ /* 0x000fe200000001ff */
[----:B------:R-:W-:-:S04]  /*3040*/  FMNMX.FTZ R0, R14, -3.40282346638528859812e+38, !PT ;  /* 0xff7fffff0e007809 */ /* 0x000fc80007810000 */
[----:B------:R-:W-:-:S07]  /*3050*/  MOV R13, R0 ;  /* 0x00000000000d7202 */ /* 0x000fce0000000f00 */
[----:B------:R-:W-:Y:S05]  /*3060*/  WARPSYNC.COLLECTIVE R15, `(.L_x_13847) ;  /* 0x000000000f087348 */ /* 0x000fea0003c00000 */
[----:B------:R0:W1:Y:S02]  /*3070*/  SHFL.BFLY P6, R14, R13, R12, R11 ;  /* 0x0c00000c0d0e7389 */ /* 0x00006400000c000b */
[----:B01----:R-:W-:Y:S01]  /*3080*/  ENDCOLLECTIVE ;  /* 0x000000000000791b */ /* 0x003fe20003800000 */
.L_x_13847:
[----:B------:R-:W-:Y:S02]  /*3090*/  MOV R12, 0x4 ;  /* 0x00000004000c7802 */ /* 0x000fe40000000f00 */
[----:B------:R-:W-:-:S05]  /*30a0*/  FMNMX.FTZ R3, R0, R14, !PT ;  /* 0x0000000e00037209 */ /* 0x000fca0007810000 */
[----:B------:R-:W-:-:S07]  /*30b0*/  IMAD.MOV.U32 R13, RZ, RZ, R3 ;  /* 0x000000ffff0d7224 */ /* 0x000fce00078e0003 */
[----:B------:R-:W-:Y:S05]  /*30c0*/  WARPSYNC.COLLECTIVE R15, `(.L_x_13848) ;  /* 0x000000000f087348 */ /* 0x000fea0003c00000 */
[----:B------:R0:W1:Y:S02]  /*30d0*/  SHFL.BFLY P6, R14, R13, R12, R11 ;  /* 0x0c00000c0d0e7389 */ /* 0x00006400000c000b */
[----:B01----:R-:W-:Y:S01]  /*30e0*/  ENDCOLLECTIVE ;  /* 0x000000000000791b */ /* 0x003fe20003800000 */
.L_x_13848:
[----:B------:R-:W-:Y:S05]  /*30f0*/  BRA `(.L_x_13849) ;  /* 0xffffffd800ac7947 */ /* 0x000fea000383ffff */
.L_x_13850:
        /* <DEDUP_REMOVED lines=16> */
.L_x_28294:


//--------------------- .text._ZN4vllm25paged_attention_v1_kernelIthLi32ELi8ELi128ELNS_18Fp8KVCacheDataTypeE1ELb1EEEvPT_PKS2_PKT0_S8_ifPKiSA_iPKfiiiSC_SC_iiiii --------------------------
	.section	.text._ZN4vllm25paged_attention_v1_kernelIthLi32ELi8ELi128ELNS_18Fp8KVCacheDataTypeE1ELb1EEEvPT_PKS2_PKT0_S8_ifPKiSA_iPKfiiiSC_SC_iiiii,"ax",@progbits
	.align	128
        .global         _ZN4vllm25paged_attention_v1_kernelIthLi32ELi8ELi128ELNS_18Fp8KVCacheDataTypeE1ELb1EEEvPT_PKS2_PKT0_S8_ifPKiSA_iPKfiiiSC_SC_iiiii
        .type           _ZN4vllm25paged_attention_v1_kernelIthLi32ELi8ELi128ELNS_18Fp8KVCacheDataTypeE1ELb1EEEvPT_PKS2_PKT0_S8_ifPKiSA_iPKfiiiSC_SC_iiiii,@function
        .size           _ZN4vllm25paged_attention_v1_kernelIthLi32ELi8ELi128ELNS_18Fp8KVCacheDataTypeE1ELb1EEEvPT_PKS2_PKT0_S8_ifPKiSA_iPKfiiiSC_SC_iiiii,(.L_x_28295 - _ZN4vllm25paged_attention_v1_kernelIthLi32ELi8ELi128ELNS_18Fp8KVCacheDataTypeE1ELb1EEEvPT_PKS2_PKT0_S8_ifPKiSA_iPKfiiiSC_SC_iiiii)
        .other          _ZN4vllm25paged_attention_v1_kernelIthLi32ELi8ELi128ELNS_18Fp8KVCacheDataTypeE1ELb1EEEvPT_PKS2_PKT0_S8_ifPKiSA_iPKfiiiSC_SC_iiiii,@"STO_CUDA_ENTRY STV_DEFAULT"
_ZN4vllm25paged_attention_v1_kernelIthLi32ELi8ELi128ELNS_18Fp8KVCacheDataTypeE1ELb1EEEvPT_PKS2_PKT0_S8_ifPKiSA_iPKfiiiSC_SC_iiiii:
.text._ZN4vllm25paged_attention_v1_kernelIthLi32ELi8ELi128ELNS_18Fp8KVCacheDataTypeE1ELb1EEEvPT_PKS2_PKT0_S8_ifPKiSA_iPKfiiiSC_SC_iiiii:
        /* <DEDUP_REMOVED lines=106> */
.L_x_13851:
[----:B------:R-:W-:Y:S02]  /*06a0*/  ULDC UR4, c[0x0][0x278] ;  /* 0x00009e0000047ab9 */ /* 0x000fe40000000800 */
[----:B------:R-:W-:-:S04]  /*06b0*/  IMAD R3, R8, UR4, R7 ;  /* 0x0000000408037c24 */ /* 0x000fc8000f8e0207 */
[----:B------:R-:W-:-:S07]  /*06c0*/  IMAD R16, R3, R12, RZ ;  /* 0x0000000c03107224 */ /* 0x000fce00078e02ff */
.L_x_13852:
        /* <DEDUP_REMOVED lines=27> */
.L_x_13856:
        /* <DEDUP_REMOVED lines=41> */
.L_x_13854:
[----:B------:R-:W-:Y:S05]  /*0b10*/  BSYNC B6 ;  /* 0x0000000000067941 */ /* 0x000fea0003800000 */
.L_x_13853:
        /* <DEDUP_REMOVED lines=9> */
.L_x_13885:
        /* <DEDUP_REMOVED lines=40> */
.L_x_13862:
        /* <DEDUP_REMOVED lines=11> */
.L_x_13861:
[----:B------:R-:W-:Y:S05]  /*0ee0*/  BSYNC B1 ;  /* 0x0000000000017941 */ /* 0x000fea0003800000 */
.L_x_13860:
        /* <DEDUP_REMOVED lines=14> */
.L_x_13865:
        /* <DEDUP_REMOVED lines=100> */
.L_x_13864:
[----:B------:R-:W-:Y:S05]  /*1610*/  BSYNC B1 ;  /* 0x0000000000017941 */ /* 0x000fea0003800000 */
.L_x_13863:
        /* <DEDUP_REMOVED lines=55> */
.L_x_13867:
[----:B------:R-:W-:Y:S05]  /*1990*/  BSYNC B1 ;  /* 0x0000000000017941 */ /* 0x000fea0003800000 */
.L_x_13866:
        /* <DEDUP_REMOVED lines=26> */
.L_x_13859:
[----:B------:R-:W-:Y:S05]  /*1b40*/  BSYNC B0 ;  /* 0x0000000000007941 */ /* 0x000fea0003800000 */
.L_x_13858:
        /* <DEDUP_REMOVED lines=48> */
.L_x_13872:
        /* <DEDUP_REMOVED lines=8> */
.L_x_13871:
[----:B------:R-:W-:Y:S05]  /*1ed0*/  BSYNC B1 ;  /* 0x0000000000017941 */ /* 0x000fea0003800000 */
.L_x_13870:
        /* <DEDUP_REMOVED lines=14> */
.L_x_13875:
        /* <DEDUP_REMOVED lines=52> */
.L_x_13874:
[----:B------:R-:W-:Y:S05]  /*2300*/  BSYNC B1 ;  /* 0x0000000000017941 */ /* 0x000fea0003800000 */
.L_x_13873:
        /* <DEDUP_REMOVED lines=31> */
.L_x_13877:
[----:B------:R-:W-:Y:S05]  /*2500*/  BSYNC B1 ;  /* 0x0000000000017941 */ /* 0x000fea0003800000 */
.L_x_13876:
        /* <DEDUP_REMOVED lines=14> */
.L_x_13869:
[----:B------:R-:W-:Y:S05]  /*25f0*/  BSYNC B0 ;  /* 0x0000000000007941 */ /* 0x000fea0003800000 */
.L_x_13868:
        /* <DEDUP_REMOVED lines=27> */
.L_x_13880:
        /* <DEDUP_REMOVED lines=33> */
.L_x_13878:
        /* <DEDUP_REMOVED lines=49> */
.L_x_13855:
        /* <DEDUP_REMOVED lines=16> */
.L_x_13879:
        /* <DEDUP_REMOVED lines=16> */
.L_x_13881:
[----:B------:R-:W-:Y:S05]  /*2ed0*/  EXIT ;  /* 0x000000000000794d */ /* 0x000fea0003800000 */
.L_x_13857:
[----:B------:R-:W-:Y:S01]  /*2ee0*/  HFMA2.MMA R12, -RZ, RZ, 0, 9.5367431640625e-07 ;  /* 0x00000010ff0c7435 */ /* 0x000fe200000001ff */
[----:B------:R-:W-:Y:S01]  /*2ef0*/  MOV R11, 0x1f ;  /* 0x0000001f000b7802 */ /* 0x000fe20000000f00 */
[----:B------:R-:W-:Y:S01]  /*2f00*/  IMAD.MOV.U32 R15, RZ, RZ, -0x1 ;  /* 0xffffffffff0f7424 */ /* 0x000fe200078e00ff */
[----:B------:R-:W-:-:S08]  /*2f10*/  MOV R2, 0xff7fffff ;  /* 0xff7fffff00027802 */ /* 0x000fd00000000f00 */
[----:B------:R-:W-:Y:S05]  /*2f20*/  WARPSYNC.COLLECTIVE R15, `(.L_x_13882) ;  /* 0x000000000f087348 */ /* 0x000fea0003c00000 */
[----:B------:R0:W1:Y:S02]  /*2f30*/  SHFL.BFLY P6, R14, R13, R12, R11 ;  /* 0x0c00000c0d0e7389 */ /* 0x00006400000c000b */
[----:B01----:R-:W-:Y:S01]  /*2f40*/  ENDCOLLECTIVE ;  /* 0x000000000000791b */ /* 0x003fe20003800000 */
.L_x_13882:
[----:B------:R-:W-:Y:S01]  /*2f50*/  HFMA2.MMA R12, -RZ, RZ, 0, 4.76837158203125e-07 ;  /* 0x00000008ff0c7435 */ /* 0x000fe200000001ff */
[----:B------:R-:W-:-:S04]  /*2f60*/  FMNMX.FTZ R0, R14, -3.40282346638528859812e+38, !PT ;  /* 0xff7fffff0e007809 */ /* 0x000fc80007810000 */
[----:B------:R-:W-:-:S07]  /*2f70*/  MOV R13, R0 ;  /* 0x00000000000d7202 */ /* 0x000fce0000000f00 */
[----:B------:R-:W-:Y:S05]  /*2f80*/  WARPSYNC.COLLECTIVE R15, `(.L_x_13883) ;  /* 0x000000000f087348 */ /* 0x000fea0003c00000 */
[----:B------:R0:W1:Y:S02]  /*2f90*/  SHFL.BFLY P6, R14, R13, R12, R11 ;  /* 0x0c00000c0d0e7389 */ /* 0x00006400000c000b */
[----:B01----:R-:W-:Y:S01]  /*2fa0*/  ENDCOLLECTIVE ;  /* 0x000000000000791b */ /* 0x003fe20003800000 */
.L_x_13883:
[----:B------:R-:W-:Y:S02]  /*2fb0*/  MOV R12, 0x4 ;  /* 0x00000004000c7802 */ /* 0x000fe40000000f00 */
[----:B------:R-:W-:-:S05]  /*2fc0*/  FMNMX.FTZ R3, R0, R14, !PT ;  /* 0x0000000e00037209 */ /* 0x000fca0007810000 */
[----:B------:R-:W-:-:S07]  /*2fd0*/  IMAD.MOV.U32 R13, RZ, RZ, R3 ;  /* 0x000000ffff0d7224 */ /* 0x000fce00078e0003 */
[----:B------:R-:W-:Y:S05]  /*2fe0*/  WARPSYNC.COLLECTIVE R15, `(.L_x_13884) ;  /* 0x000000000f087348 */ /* 0x000fea0003c00000 */
[----:B------:R0:W1:Y:S02]  /*2ff0*/  SHFL.BFLY P6, R14, R13, R12, R11 ;  /* 0x0c00000c0d0e7389 */ /* 0x00006400000c000b */
[----:B01----:R-:W-:Y:S01]  /*3000*/  ENDCOLLECTIVE ;  /* 0x000000000000791b */ /* 0x003fe20003800000 */
.L_x_13884:
[----:B------:R-:W-:Y:S05]  /*3010*/  BRA `(.L_x_13885) ;  /* 0xffffffd800e47947 */ /* 0x000fea000383ffff */
.L_x_13886:
        /* <DEDUP_REMOVED lines=14> */
.L_x_28295:


//--------------------- .text._ZN4vllm25paged_attention_v1_kernelIfhLi256ELi32ELi128ELNS_18Fp8KVCacheDataTypeE1ELb0EEEvPT_PKS2_PKT0_S8_ifPKiSA_iPKfiiiSC_SC_iiiii --------------------------
	.section	.text._ZN4vllm25paged_attention_v1_kernelIfhLi256ELi32ELi128ELNS_18Fp8KVCacheDataTypeE1ELb0EEEvPT_PKS2_PKT0_S8_ifPKiSA_iPKfiiiSC_SC_iiiii,"ax",@progbits
	.align	128
        .global         _ZN4vllm25paged_attention_v1_kernelIfhLi256ELi32ELi128ELNS_18Fp8KVCacheDataTypeE1ELb0EEEvPT_PKS2_PKT0_S8_ifPKiSA_iPKfiiiSC_SC_iiiii
        .type           _ZN4vllm25paged_attention_v1_kernelIfhLi256ELi32ELi128ELNS_18Fp8KVCacheDataTypeE1ELb0EEEvPT_PKS2_PKT0_S8_ifPKiSA_iPKfiiiSC_SC_iiiii,@function
        .size           _ZN4vllm25paged_attention_v1_kernelIfhLi256ELi32ELi128ELNS_18Fp8KVCacheDataTypeE1ELb0EEEvPT_PKS2_PKT0_S8_ifPKiSA_iPKfiiiSC_SC_iiiii,(.L_x_28296 - _ZN4vllm25paged_attention_v1_kernelIfhLi256ELi32ELi128ELNS_18Fp8KVCacheDataTypeE1ELb0EEEvPT_PKS2_PKT0_S8_ifPKiSA_iPKfiiiSC_SC_iiiii)
        .other          _ZN4vllm25paged_attention_v1_kernelIfhLi256ELi32ELi128ELNS_18Fp8KVCacheDataTypeE1ELb0EEEvPT_PKS2_PKT0_S8_ifPKiSA_iPKfiiiSC_SC_iiiii,@"STO_CUDA_ENTRY STV_DEFAULT"
_ZN4vllm25paged_attention_v1_kernelIfhLi256ELi32ELi128ELNS_18Fp8KVCacheDataTypeE1ELb0EEEvPT_PKS2_PKT0_S8_ifPKiSA_iPKfiiiSC_SC_iiiii:
.text._ZN4vllm25paged_attention_v1_kernelIfhLi256ELi32ELi128ELNS_18Fp8KVCacheDataTypeE1ELb0EEEvPT_PKS2_PKT0_S8_ifPKiSA_iPKfiiiSC_SC_iiiii:
        /* <DEDUP_REMOVED lines=34> */
.L_x_13923:
        /* <DEDUP_REMOVED lines=40> */
.L_x_13893:
        /* <DEDUP_REMOVED lines=11> */
.L_x_13892:
[----:B------:R-:W-:Y:S05]  /*0550*/  BSYNC B1 ;  /* 0x0000000000017941 */ /* 0x000fea0003800000 */
.L_x_13891:
        /* <DEDUP_REMOVED lines=14> */
.L_x_13896:
        /* <DEDUP_REMOVED lines=100> */
.L_x_13895:
[----:B------:R-:W-:Y:S05]  /*0c80*/  BSYNC B1 ;  /* 0x0000000000017941 */ /* 0x000fea0003800000 */
.L_x_13894:
        /* <DEDUP_REMOVED lines=55> */
.L_x_13898:
[----:B------:R-:W-:Y:S05]  /*1000*/  BSYNC B1 ;  /* 0x0000000000017941 */ /* 0x000fea0003800000 */
.L_x_13897:
        /* <DEDUP_REMOVED lines=26> */
.L_x_13890:
[----:B------:R-:W-:Y:S05]  /*11b0*/  BSYNC B0 ;  /* 0x0000000000007941 */ /* 0x000fea0003800000 */
.L_x_13889:
        /* <DEDUP_REMOVED lines=49> */
.L_x_13903:
        /* <DEDUP_REMOVED lines=8> */
.L_x_13902:
[----:B------:R-:W-:Y:S05]  /*1550*/  BSYNC B1 ;  /* 0x0000000000017941 */ /* 0x000fea0003800000 */
.L_x_13901:
        /* <DEDUP_REMOVED lines=14> */
.L_x_13906:
        /* <DEDUP_REMOVED lines=52> */
.L_x_13905:
[----:B------:R-:W-:Y:S05]  /*1980*/  BSYNC B1 ;  /* 0x0000000000017941 */ /* 0x000fea0003800000 */
.L_x_13904:
        /* <DEDUP_REMOVED lines=31> */
.L_x_13908:
[----:B------:R-:W-:Y:S05]  /*1b80*/  BSYNC B1 ;  /* 0x0000000000017941 */ /* 0x000fea0003800000 */
.L_x_13907:
        /* <DEDUP_REMOVED lines=14> */
.L_x_13900:
[----:B------:R-:W-:Y:S05]  /*1c70*/  BSYNC B0 ;  /* 0x0000000000007941 */ /* 0x000fea0003800000 */
.L_x_13899:
        /* <DEDUP_REMOVED lines=118> */
.L_x_13910:
[----:B------:R-:W-:Y:S05]  /*23e0*/  BSYNC B0 ;  /* 0x0000000000007941 */ /* 0x000fea0003800000 */
.L_x_13909:
        /* <DEDUP_REMOVED lines=146> */
.L_x_13912:
[----:B------:R-:W-:Y:S05]  /*2d10*/  BSYNC B0 ;  /* 0x0000000000007941 */ /* 0x000fea0003800000 */
.L_x_13911:
        /* <DEDUP_REMOVED lines=75> */
.L_x_13914:
[----:B------:R-:W-:Y:S05]  /*31d0*/  BSYNC B0 ;  /* 0x0000000000007941 */ /* 0x000fea0003800000 */
.L_x_13913:
        /* <DEDUP_REMOVED lines=139> */
.L_x_13916:
[----:B------:R-:W-:Y:S05]  /*3a90*/  BSYNC B0 ;  /* 0x0000000000007941 */ /* 0x000fea0003800000 */
.L_x_13915:
        /* <DEDUP_REMOVED lines=406> */
.L_x_13887:
        /* <DEDUP_REMOVED lines=16> */
.L_x_13917:
[----:B------:R-:W-:Y:S05]  /*5500*/  EXIT ;  /* 0x000000000000794d */ /* 0x000fea0003800000 */
.L_x_13888:
[----:B------:R-:W-:Y:S02]  /*5510*/  IMAD.MOV.U32 R12, RZ, RZ, 0x10 ;  /* 0x00000010ff0c7424 */ /* 0x000fe400078e00ff */
[----:B------:R-:W-:Y:S02]  /*5520*/  IMAD.MOV.U32 R11, RZ, RZ, 0x1f ;  /* 0x0000001fff0b7424 */ /* 0x000fe400078e00ff */
[----:B------:R-:W-:Y:S02]  /*5530*/  IMAD.MOV.U32 R15, RZ, RZ, -0x1 ;  /* 0xffffffffff0f7424 */ /* 0x000fe400078e00ff */
[----:B------:R-:W-:-:S07]  /*5540*/  IMAD.MOV.U32 R2, RZ, RZ, -0x800001 ;  /* 0xff7fffffff027424 */ /* 0x000fce00078e00ff */
[----:B------:R-:W-:Y:S05]  /*5550*/  WARPSYNC.COLLECTIVE R15, `(.L_x_13918) ;  /* 0x000000000f087348 */ /* 0x000fea0003c00000 */
[----:B------:R0:W1:Y:S02]  /*5560*/  SHFL.BFLY P6, R14, R13, R12, R11 ;  /* 0x0c00000c0d0e7389 */ /* 0x00006400000c000b */
[----:B01----:R-:W-:Y:S01]  /*5570*/  ENDCOLLECTIVE ;  /* 0x000000000000791b */ /* 0x003fe20003800000 */
.L_x_13918:
[----:B------:R-:W-:Y:S01]  /*5580*/  IMAD.MOV.U32 R12, RZ, RZ, 0x8 ;  /* 0x00000008ff0c7424 */ /* 0x000fe200078e00ff */
[----:B------:R-:W-:-:S05]  /*5590*/  FMNMX.FTZ R0, R14, -3.40282346638528859812e+38, !PT ;  /* 0xff7fffff0e007809 */ /* 0x000fca0007810000 */
[----:B------:R-:W-:-:S07]  /*55a0*/  IMAD.MOV.U32 R13, RZ, RZ, R0 ;  /* 0x000000ffff0d7224 */ /* 0x000fce00078e0000 */
[----:B------:R-:W-:Y:S05]  /*55b0*/  WARPSYNC.COLLECTIVE R15, `(.L_x_13919) ;  /* 0x000000000f087348 */ /* 0x000fea0003c00000 */
[----:B------:R0:W1:Y:S02]  /*55c0*/  SHFL.BFLY P6, R14, R13, R12, R11 ;  /* 0x0c00000c0d0e7389 */ /* 0x00006400000c000b */
[----:B01----:R-:W-:Y:S01]  /*55d0*/  ENDCOLLECTIVE ;  /* 0x000000000000791b */ /* 0x003fe20003800000 */
.L_x_13919:
[----:B------:R-:W-:Y:S01]  /*55e0*/  IMAD.MOV.U32 R12, RZ, RZ, 0x4 ;  /* 0x00000004ff0c7424 */ /* 0x000fe200078e00ff */
[----:B------:R-:W-:-:S05]  /*55f0*/  FMNMX.FTZ R3, R0, R14, !PT ;  /* 0x0000000e00037209 */ /* 0x000fca0007810000 */
[----:B------:R-:W-:-:S07]  /*5600*/  IMAD.MOV.U32 R13, RZ, RZ, R3 ;  /* 0x000000ffff0d7224 */ /* 0x000fce00078e0003 */
[----:B------:R-:W-:Y:S05]  /*5610*/  WARPSYNC.COLLECTIVE R15, `(.L_x_13920) ;  /* 0x000000000f087348 */ /* 0x000fea0003c00000 */
[----:B------:R0:W1:Y:S02]  /*5620*/  SHFL.BFLY P6, R14, R13, R12, R11 ;  /* 0x0c00000c0d0e7389 */ /* 0x00006400000c000b */
[----:B01----:R-:W-:Y:S01]  /*5630*/  ENDCOLLECTIVE ;  /* 0x000000000000791b */ /* 0x003fe20003800000 */
.L_x_13920:
[----:B------:R-:W-:Y:S01]  /*5640*/  IMAD.MOV.U32 R12, RZ, RZ, 0x2 ;  /* 0x00000002ff0c7424 */ /* 0x000fe200078e00ff */
[----:B------:R-:W-:-:S05]  /*5650*/  FMNMX.FTZ R4, R3, R14, !PT ;  /* 0x0000000e03047209 */ /* 0x000fca0007810000 */
[----:B------:R-:W-:-:S07]  /*5660*/  IMAD.MOV.U32 R13, RZ, RZ, R4 ;  /* 0x000000ffff0d7224 */ /* 0x000fce00078e0004 */
[----:B------:R-:W-:Y:S05]  /*5670*/  WARPSYNC.COLLECTIVE R15, `(.L_x_13921) ;  /* 0x000000000f087348 */ /* 0x000fea0003c00000 */
[----:B------:R0:W1:Y:S02]  /*5680*/  SHFL.BFLY P6, R14, R13, R12, R11 ;  /* 0x0c00000c0d0e7389 */ /* 0x00006400000c000b */
[----:B01----:R-:W-:Y:S01]  /*5690*/  ENDCOLLECTIVE ;  /* 0x000000000000791b */ /* 0x003fe20003800000 */
.L_x_13921:
[----:B------:R-:W-:Y:S01]  /*56a0*/  IMAD.MOV.U32 R12, RZ, RZ, 0x1 ;  /* 0x00000001ff0c7424 */ /* 0x000fe200078e00ff */
[----:B------:R-:W-:-:S05]  /*56b0*/  FMNMX.FTZ R5, R4, R14, !PT ;  /* 0x0000000e04057209 */ /* 0x000fca0007810000 */
[----:B------:R-:W-:-:S07]  /*56c0*/  IMAD.MOV.U32 R13, RZ, RZ, R5 ;  /* 0x000000ffff0d7224 */ /* 0x000fce00078e0005 */
[----:B------:R-:W-:Y:S05]  /*56d0*/  WARPSYNC.COLLECTIVE R15, `(.L_x_13922) ;  /* 0x000000000f087348 */ /* 0x000fea0003c00000 */
[----:B------:R0:W1:Y:S02]  /*56e0*/  SHFL.BFLY P6, R14, R13, R12, R11 ;  /* 0x0c00000c0d0e7389 */ /* 0x00006400000c000b */
[----:B01----:R-:W-:Y:S01]  /*56f0*/  ENDCOLLECTIVE ;  /* 0x000000000000791b */ /* 0x003fe20003800000 */
.L_x_13922:
[----:B------:R-:W-:Y:S05]  /*5700*/  BRA `(.L_x_13923) ;  /* 0xffffffa800c47947 */ /* 0x000fea000383ffff */
.L_x_13924:
        /* <DEDUP_REMOVED lines=15> */
.L_x_28296:


//--------------------- .text._ZN4vllm25paged_attention_v1_kernelIfhLi192ELi32ELi128ELNS_18Fp8KVCacheDataTypeE1ELb0EEEvPT_PKS2_PKT0_S8_ifPKiSA_iPKfiiiSC_SC_iiiii --------------------------
	.section	.text._ZN4vllm25paged_attention_v1_kernelIfhLi192ELi32ELi128ELNS_18Fp8KVCacheDataTypeE1ELb0EEEvPT_PKS2_PKT0_S8_ifPKiSA_iPKfiiiSC_SC_iiiii,"ax",@progbits
	.align	128
        .global         _ZN4vllm25paged_attention_v1_kernelIfhLi192ELi32ELi128ELNS_18Fp8KVCacheDataTypeE1ELb0EEEvPT_PKS2_PKT0_S8_ifPKiSA_iPKfiiiSC_SC_iiiii
        .type           _ZN4vllm25paged_attention_v1_kernelIfhLi192ELi32ELi128ELNS_18Fp8KVCacheDataTypeE1ELb0EEEvPT_PKS2_PKT0_S8_ifPKiSA_iPKfiiiSC_SC_iiiii,@function
        .size           _ZN4vllm25paged_attention_v1_kernelIfhLi192ELi32ELi128ELNS_18Fp8KVCacheDataTypeE1ELb0EEEvPT_PKS2_PKT0_S8_ifPKiSA_iPKfiiiSC_SC_iiiii,(.L_x_28297 - _ZN4vllm25paged_attention_v1_kernelIfhLi192ELi32ELi128ELNS_18Fp8KVCacheDataTypeE1ELb0EEEvPT_PKS2_PKT0_S8_ifPKiSA_iPKfiiiSC_SC_iiiii)
        .other          _ZN4vllm25paged_attention_v1_kernelIfhLi192ELi32ELi128ELNS_18Fp8KVCacheDataTypeE1ELb0EEEvPT_PKS2_PKT0_S8_ifPKiSA_iPKfiiiSC_SC_iiiii,@"STO_CUDA_ENTRY STV_DEFAULT"
_ZN4vllm25paged_attention_v1_kernelIfhLi192ELi32ELi128ELNS_18Fp8KVCacheDataTypeE1ELb0EEEvPT_PKS2_PKT0_S8_ifPKiSA_iPKfiiiSC_SC_iiiii:
.text._ZN4vllm25paged_attention_v1_kernelIfhLi192ELi32ELi128ELNS_18Fp8KVCacheDataTypeE1ELb0EEEvPT_PKS2_PKT0_S8_ifPKiSA_iPKfiiiSC_SC_iiiii:
        /* <DEDUP_REMOVED lines=34> */
.L_x_13961:
        /* <DEDUP_REMOVED lines=40> */
.L_x_13931:
        /* <DEDUP_REMOVED lines=11> */
.L_x_13930:
[----:B------:R-:W-:Y:S05]  /*0550*/  BSYNC B1 ;  /* 0x0000000000017941 */ /* 0x000fea0003800000 */
.L_x_13929:
        /* <DEDUP_REMOVED lines=14> */
.L_x_13934:
        /* <DEDUP_REMOVED lines=100> */
.L_x_13933:
[----:B------:R-:W-:Y:S05]  /*0c80*/  BSYNC B1 ;  /* 0x0000000000017941 */ /* 0x000fea0003800000 */
.L_x_13932:
        /* <DEDUP_REMOVED lines=55> */
.L_x_13936:
[----:B------:R-:W-:Y:S05]  /*1000*/  BSYNC B1 ;  /* 0x0000000000017941 */ /* 0x000fea0003800000 */
.L_x_13935:
        /* <DEDUP_REMOVED lines=26> */
.L_x_13928:
[----:B------:R-:W-:Y:S05]  /*11b0*/  BSYNC B0 ;  /* 0x0000000000007941 */ /* 0x000fea0003800000 */
.L_x_13927:
        /* <DEDUP_REMOVED lines=49> */
.L_x_13941:
        /* <DEDUP_REMOVED lines=8> */
.L_x_13940:
[----:B------:R-:W-:Y:S05]  /*1550*/  BSYNC B1 ;  /* 0x0000000000017941 */ /* 0x000fea0003800000 */
.L_x_13939:
        /* <DEDUP_REMOVED lines=14> */
.L_x_13944:
        /* <DEDUP_REMOVED lines=52> */
.L_x_13943:
[----:B------:R-:W-:Y:S05]  /*1980*/  BSYNC B1 ;  /* 0x0000000000017941 */ /* 0x000fea0003800000 */
.L_x_13942:
        /* <DEDUP_REMOVED lines=31> */
.L_x_13946:
[----:B------:R-:W-:Y:S05]  /*1b80*/  BSYNC B1 ;  /* 0x0000000000017941 */ /* 0x000fea0003800000 */
.L_x_13945:
        /* <DEDUP_REMOVED lines=14> */
.L_x_13938:
[----:B------:R-:W-:Y:S05]  /*1c70*/  BSYNC B0 ;  /* 0x0000000000007941 */ /* 0x000fea0003800000 */
.L_x_13937:
        /* <DEDUP_REMOVED lines=93> */
.L_x_13948:
[----:B------:R-:W-:Y:S05]  /*2250*/  BSYNC B0 ;  /* 0x0000000000007941 */ /* 0x000fea0003800000 */
.L_x_13947:
        /* <DEDUP_REMOVED lines=108> */
.L_x_13950:
[----:B------:R-:W-:Y:S05]  /*2920*/  BSYNC B0 ;  /* 0x0000000000007941 */ /* 0x000fea0003800000 */
.L_x_13949:
        /* <DEDUP_REMOVED lines=62> */
.L_x_13952:
[----:B------:R-:W-:Y:S05]  /*2d10*/  BSYNC B0 ;  /* 0x0000000000007941 */ /* 0x000fea0003800000 */
.L_x_13951:
        /* <DEDUP_REMOVED lines=109> */
.L_x_13954:
[----:B------:R-:W-:Y:S05]  /*33f0*/  BSYNC B0 ;  /* 0x0000000000007941 */ /* 0x000fea0003800000 */
.L_x_13953:
        /* <DEDUP_REMOVED lines=309> */
.L_x_13925:
        /* <DEDUP_REMOVED lines=16> */
.L_x_13955:
[----:B------:R-:W-:Y:S05]  /*4850*/  EXIT ;  /* 0x000000000000794d */ /* 0x000fea0003800000 */
.L_x_13926:
[----:B------:R-:W-:Y:S01]  /*4860*/  HFMA2.MMA R11, -RZ, RZ, 0, 1.847743988037109375e-06 ;  /* 0x0000001fff0b7435 */ /* 0x000fe200000001ff */
[----:B------:R-:W-:Y:S02]  /*4870*/  IMAD.MOV.U32 R12, RZ, RZ, 0x10 ;  /* 0x00000010ff0c7424 */ /* 0x000fe400078e00ff */
[----:B------:R-:W-:Y:S02]  /*4880*/  IMAD.MOV.U32 R15, RZ, RZ, -0x1 ;  /* 0xffffffffff0f7424 */ /* 0x000fe400078e00ff */
[----:B------:R-:W-:-:S07]  /*4890*/  IMAD.MOV.U32 R2, RZ, RZ, -0x800001 ;  /* 0xff7fffffff027424 */ /* 0x000fce00078e00ff */
[----:B------:R-:W-:Y:S05]  /*48a0*/  WARPSYNC.COLLECTIVE R15, `(.L_x_13956) ;  /* 0x000000000f087348 */ /* 0x000fea0003c00000 */
[----:B------:R0:W1:Y:S02]  /*48b0*/  SHFL.BFLY P6, R14, R13, R12, R11 ;  /* 0x0c00000c0d0e7389 */ /* 0x00006400000c000b */
[----:B01----:R-:W-:Y:S01]  /*48c0*/  ENDCOLLECTIVE ;  /* 0x000000000000791b */ /* 0x003fe20003800000 */
.L_x_13956:
[----:B------:R-:W-:Y:S01]  /*48d0*/  IMAD.MOV.U32 R12, RZ, RZ, 0x8 ;  /* 0x00000008ff0c7424 */ /* 0x000fe200078e00ff */
[----:B------:R-:W-:-:S05]  /*48e0*/  FMNMX.FTZ R0, R14, -3.40282346638528859812e+38, !PT ;  /* 0xff7fffff0e007809 */ /* 0x000fca0007810000 */
[----:B------:R-:W-:-:S07]  /*48f0*/  IMAD.MOV.U32 R13, RZ, RZ, R0 ;  /* 0x000000ffff0d7224 */ /* 0x000fce00078e0000 */
[----:B------:R-:W-:Y:S05]  /*4900*/  WARPSYNC.COLLECTIVE R15, `(.L_x_13957) ;  /* 0x000000000f087348 */ /* 0x000fea0003c00000 */
[----:B------:R0:W1:Y:S02]  /*4910*/  SHFL.BFLY P6, R14, R13, R12, R11 ;  /* 0x0c00000c0d0e7389 */ /* 0x00006400000c000b */
[----:B01----:R-:W-:Y:S01]  /*4920*/  ENDCOLLECTIVE ;  /* 0x000000000000791b */ /* 0x003fe20003800000 */
.L_x_13957:
[----:B------:R-:W-:Y:S01]  /*4930*/  IMAD.MOV.U32 R12, RZ, RZ, 0x4 ;  /* 0x00000004ff0c7424 */ /* 0x000fe200078e00ff */
[----:B------:R-:W-:-:S05]  /*4940*/  FMNMX.FTZ R3, R0, R14, !PT ;  /* 0x0000000e00037209 */ /* 0x000fca0007810000 */
[----:B------:R-:W-:-:S07]  /*4950*/  IMAD.MOV.U32 R13, RZ, RZ, R3 ;  /* 0x000000ffff0d7224 */ /* 0x000fce00078e0003 */
[----:B------:R-:W-:Y:S05]  /*4960*/  WARPSYNC.COLLECTIVE R15, `(.L_x_13958) ;  /* 0x000000000f087348 */ /* 0x000fea0003c00000 */
[----:B------:R0:W1:Y:S02]  /*4970*/  SHFL.BFLY P6, R14, R13, R12, R11 ;  /* 0x0c00000c0d0e7389 */ /* 0x00006400000c000b */
[----:B01----:R-:W-:Y:S01]  /*4980*/  ENDCOLLECTIVE ;  /* 0x000000000000791b */ /* 0x003fe20003800000 */
.L_x_13958:
[----:B------:R-:W-:Y:S01]  /*4990*/  IMAD.MOV.U32 R12, RZ, RZ, 0x2 ;  /* 0x00000002ff0c7424 */ /* 0x000fe200078e00ff */
[----:B------:R-:W-:-:S04]  /*49a0*/  FMNMX.FTZ R4, R3, R14, !PT ;  /* 0x0000000e03047209 */ /* 0x000fc80007810000 */
[----:B------:R-:W-:-:S07]  /*49b0*/  MOV R13, R4 ;  /* 0x00000004000d7202 */ /* 0x000fce0000000f00 */
[----:B------:R-:W-:Y:S05]  /*49c0*/  WARPSYNC.COLLECTIVE R15, `(.L_x_13959) ;  /* 0x000000000f087348 */ /* 0x000fea0003c00000 */
[----:B------:R0:W1:Y:S02]  /*49d0*/  SHFL.BFLY P6, R14, R13, R12, R11 ;  /* 0x0c00000c0d0e7389 */ /* 0x00006400000c000b */
[----:B01----:R-:W-:Y:S01]  /*49e0*/  ENDCOLLECTIVE ;  /* 0x000000000000791b */ /* 0x003fe20003800000 */
.L_x_13959:
[----:B------:R-:W-:Y:S01]  /*49f0*/  IMAD.MOV.U32 R12, RZ, RZ, 0x1 ;  /* 0x00000001ff0c7424 */ /* 0x000fe200078e00ff */
[----:B------:R-:W-:-:S05]  /*4a00*/  FMNMX.FTZ R5, R4, R14, !PT ;  /* 0x0000000e04057209 */ /* 0x000fca0007810000 */
[----:B------:R-:W-:-:S07]  /*4a10*/  IMAD.MOV.U32 R13, RZ, RZ, R5 ;  /* 0x000000ffff0d7224 */ /* 0x000fce00078e0005 */
[----:B------:R-:W-:Y:S05]  /*4a20*/  WARPSYNC.COLLECTIVE R15, `(.L_x_13960) ;  /* 0x000000000f087348 */ /* 0x000fea0003c00000 */
[----:B------:R0:W1:Y:S02]  /*4a30*/  SHFL.BFLY P6, R14, R13, R12, R11 ;  /* 0x0c00000c0d0e7389 */ /* 0x00006400000c000b */
[----:B01----:R-:W-:Y:S01]  /*4a40*/  ENDCOLLECTIVE ;  /* 0x000000000000791b */ /* 0x003fe20003800000 */
.L_x_13960:
[----:B------:R-:W-:Y:S05]  /*4a50*/  BRA `(.L_x_13961) ;  /* 0xffffffb400f07947 */ /* 0x000fea000383ffff */
.L_x_13962:
        /* <DEDUP_REMOVED lines=10> */
.L_x_28297:


//--------------------- .text._ZN4vllm25paged_attention_v1_kernelIfhLi128ELi32ELi128ELNS_18Fp8KVCacheDataTypeE1ELb0EEEvPT_PKS2_PKT0_S8_ifPKiSA_iPKfiiiSC_SC_iiiii --------------------------
	.section	.text._ZN4vllm25paged_attention_v1_kernelIfhLi128ELi32ELi128ELNS_18Fp8KVCacheDataTypeE1ELb0EEEvPT_PKS2_PKT0_S8_ifPKiSA_iPKfiiiSC_SC_iiiii,"ax",@progbits
	.align	128
        .global         _ZN4vllm25paged_attention_v1_kernelIfhLi128ELi32ELi128ELNS_18Fp8KVCacheDataTypeE1ELb0EEEvPT_PKS2_PKT0_S8_ifPKiSA_iPKfiiiSC_SC_iiiii
        .type           _ZN4vllm25paged_attention_v1_kernelIfhLi128ELi32ELi128ELNS_18Fp8KVCacheDataTypeE1ELb0EEEvPT_PKS2_PKT0_S8_ifPKiSA_iPKfiiiSC_SC_iiiii,@function
        .size           _ZN4vllm25paged_attention_v1_kernelIfhLi128ELi32ELi128ELNS_18Fp8KVCacheDataTypeE1ELb0EEEvPT_PKS2_PKT0_S8_ifPKiSA_iPKfiiiSC_SC_iiiii,(.L_x_28298 - _ZN4vllm25paged_attention_v1_kernelIfhLi128ELi32ELi128ELNS_18Fp8KVCacheDataTypeE1ELb0EEEvPT_PKS2_PKT0_S8_ifPKiSA_iPKfiiiSC_SC_iiiii)
        .other          _ZN4vllm25paged_attention_v1_kernelIfhLi128ELi32ELi128ELNS_18Fp8KVCacheDataTypeE1ELb0EEEvPT_PKS2_PKT0_S8_ifPKiSA_iPKfiiiSC_SC_iiiii,@"STO_CUDA_ENTRY STV_DEFAULT"
_ZN4vllm25paged_attention_v1_kernelIfhLi128ELi32ELi128ELNS_18Fp8KVCacheDataTypeE1ELb0EEEvPT_PKS2_PKT0_S8_ifPKiSA_iPKfiiiSC_SC_iiiii:
.text._ZN4vllm25paged_attention_v1_kernelIfhLi128ELi32ELi128ELNS_18Fp8KVCacheDataTypeE1ELb0EEEvPT_PKS2_PKT0_S8_ifPKiSA_iPKfiiiSC_SC_iiiii:
        /* <DEDUP_REMOVED lines=36> */
.L_x_13999:
        /* <DEDUP_REMOVED lines=40> */
.L_x_13969:
        /* <DEDUP_REMOVED lines=11> */
.L_x_13968:
[----:B------:R-:W-:Y:S05]  /*0570*/  BSYNC B1 ;  /* 0x0000000000017941 */ /* 0x000fea0003800000 */
.L_x_13967:
        /* <DEDUP_REMOVED lines=14> */
.L_x_13972:
        /* <DEDUP_REMOVED lines=100> */
.L_x_13971:
[----:B------:R-:W-:Y:S05]  /*0ca0*/  BSYNC B1 ;  /* 0x0000000000017941 */ /* 0x000fea0003800000 */
.L_x_13970:
        /* <DEDUP_REMOVED lines=55> */
.L_x_13974:
[----:B------:R-:W-:Y:S05]  /*1020*/  BSYNC B1 ;  /* 0x0000000000017941 */ /* 0x000fea0003800000 */
.L_x_13973:
        /* <DEDUP_REMOVED lines=26> */
.L_x_13966:
[----:B------:R-:W-:Y:S05]  /*11d0*/  BSYNC B0 ;  /* 0x0000000000007941 */ /* 0x000fea0003800000 */
.L_x_13965:
        /* <DEDUP_REMOVED lines=49> */
.L_x_13979:
        /* <DEDUP_REMOVED lines=8> */
.L_x_13978:
[----:B------:R-:W-:Y:S05]  /*1570*/  BSYNC B1 ;  /* 0x0000000000017941 */ /* 0x000fea0003800000 */
.L_x_13977:
        /* <DEDUP_REMOVED lines=14> */
.L_x_13982:
        /* <DEDUP_REMOVED lines=52> */
.L_x_13981:
[----:B------:R-:W-:Y:S05]  /*19a0*/  BSYNC B1 ;  /* 0x0000000000017941 */ /* 0x000fea0003800000 */
.L_x_13980:
        /* <DEDUP_REMOVED lines=31> */
.L_x_13984:
[----:B------:R-:W-:Y:S05]  /*1ba0*/  BSYNC B1 ;  /* 0x0000000000017941 */ /* 0x000fea0003800000 */
.L_x_13983:
        /* <DEDUP_REMOVED lines=14> */
.L_x_13976:
[----:B------:R-:W-:Y:S05]  /*1c90*/  BSYNC B0 ;  /* 0x0000000000007941 */ /* 0x000fea0003800000 */
.L_x_13975:
        /* <DEDUP_REMOVED lines=68> */
.L_x_13986:
[----:B------:R-:W-:Y:S05]  /*20e0*/  BSYNC B0 ;  /* 0x0000000000007941 */ /* 0x000fea0003800000 */
.L_x_13985:
        /* <DEDUP_REMOVED lines=76> */
.L_x_13988:
[----:B------:R-:W-:Y:S05]  /*25b0*/  BSYNC B0 ;  /* 0x0000000000007941 */ /* 0x000fea0003800000 */
.L_x_13987:
        /* <DEDUP_REMOVED lines=46> */
.L_x_13990:
[----:B------:R-:W-:Y:S05]  /*28a0*/  BSYNC B0 ;  /* 0x0000000000007941 */ /* 0x000fea0003800000 */
.L_x_13989:
        /* <DEDUP_REMOVED lines=77> */
.L_x_13992:
[----:B------:R-:W-:Y:S05]  /*2d80*/  BSYNC B0 ;  /* 0x0000000000007941 */ /* 0x000fea0003800000 */
.L_x_13991:
        /* <DEDUP_REMOVED lines=214> */
.L_x_13963:
        /* <DEDUP_REMOVED lines=16> */
.L_x_13993:
[----:B------:R-:W-:Y:S05]  /*3bf0*/  EXIT ;  /* 0x000000000000794d */ /* 0x000fea0003800000 */
.L_x_13964:
[----:B------:R-:W-:Y:S01]  /*3c00*/  IMAD.MOV.U32 R12, RZ, RZ, 0x10 ;  /* 0x00000010ff0c7424 */ /* 0x000fe200078e00ff */
[----:B------:R-:W-:Y:S01]  /*3c10*/  MOV R11, 0x1f ;  /* 0x0000001f000b7802 */ /* 0x000fe20000000f00 */
[----:B------:R-:W-:Y:S02]  /*3c20*/  IMAD.MOV.U32 R15, RZ, RZ, -0x1 ;  /* 0xffffffffff0f7424 */ /* 0x000fe400078e00ff */
[----:B------:R-:W-:-:S07]  /*3c30*/  IMAD.MOV.U32 R2, RZ, RZ, -0x800001 ;  /* 0xff7fffffff027424 */ /* 0x000fce00078e00ff */
[----:B------:R-:W-:Y:S05]  /*3c40*/  WARPSYNC.COLLECTIVE R15, `(.L_x_13994) ;  /* 0x000000000f087348 */ /* 0x000fea0003c00000 */
[----:B------:R0:W1:Y:S02]  /*3c50*/  SHFL.BFLY P6, R14, R13, R12, R11 ;  /* 0x0c00000c0d0e7389 */ /* 0x00006400000c000b */
[----:B01----:R-:W-:Y:S01]  /*3c60*/  ENDCOLLECTIVE ;  /* 0x000000000000791b */ /* 0x003fe20003800000 */
.L_x_13994:
[----:B------:R-:W-:Y:S01]  /*3c70*/  HFMA2.MMA R12, -RZ, RZ, 0, 4.76837158203125e-07 ;  /* 0x00000008ff0c7435 */ /* 0x000fe200000001ff */
[----:B------:R-:W-:-:S05]  /*3c80*/  FMNMX.FTZ R0, R14, -3.40282346638528859812e+38, !PT ;  /* 0xff7fffff0e007809 */ /* 0x000fca0007810000 */
[----:B------:R-:W-:-:S07]  /*3c90*/  IMAD.MOV.U32 R13, RZ, RZ, R0 ;  /* 0x000000ffff0d7224 */ /* 0x000fce00078e0000 */
[----:B------:R-:W-:Y:S05]  /*3ca0*/  WARPSYNC.COLLECTIVE R15, `(.L_x_13995) ;  /* 0x000000000f087348 */ /* 0x000fea0003c00000 */
[----:B------:R0:W1:Y:S02]  /*3cb0*/  SHFL.BFLY P6, R14, R13, R12, R11 ;  /* 0x0c00000c0d0e7389 */ /* 0x00006400000c000b */
[----:B01----:R-:W-:Y:S01]  /*3cc0*/  ENDCOLLECTIVE ;  /* 0x000000000000791b */ /* 0x003fe20003800000 */
.L_x_13995:
[----:B------:R-:W-:Y:S01]  /*3cd0*/  IMAD.MOV.U32 R12, RZ, RZ, 0x4 ;  /* 0x00000004ff0c7424 */ /* 0x000fe200078e00ff */
[----:B------:R-:W-:-:S05]  /*3ce0*/  FMNMX.FTZ R3, R0, R14, !PT ;  /* 0x0000000e00037209 */ /* 0x000fca0007810000 */
[----:B------:R-:W-:-:S07]  /*3cf0*/  IMAD.MOV.U32 R13, RZ, RZ, R3 ;  /* 0x000000ffff0d7224 */ /* 0x000fce00078e0003 */
[----:B------:R-:W-:Y:S05]  /*3d00*/  WARPSYNC.COLLECTIVE R15, `(.L_x_13996) ;  /* 0x000000000f087348 */ /* 0x000fea0003c00000 */
[----:B------:R0:W1:Y:S02]  /*3d10*/  SHFL.BFLY P6, R14, R13, R12, R11 ;  /* 0x0c00000c0d0e7389 */ /* 0x00006400000c000b */
[----:B01----:R-:W-:Y:S01]  /*3d20*/  ENDCOLLECTIVE ;  /* 0x000000000000791b */ /* 0x003fe20003800000 */
.L_x_13996:
[----:B------:R-:W-:Y:S01]  /*3d30*/  IMAD.MOV.U32 R12, RZ, RZ, 0x2 ;  /* 0x00000002ff0c7424 */ /* 0x000fe200078e00ff */
[----:B------:R-:W-:-:S04]  /*3d40*/  FMNMX.FTZ R4, R3, R14, !PT ;  /* 0x0000000e03047209 */ /* 0x000fc80007810000 */
[----:B------:R-:W-:-:S07]  /*3d50*/  MOV R13, R4 ;  /* 0x00000004000d7202 */ /* 0x000fce0000000f00 */
[----:B------:R-:W-:Y:S05]  /*3d60*/  WARPSYNC.COLLECTIVE R15, `(.L_x_13997) ;  /* 0x000000000f087348 */ /* 0x000fea0003c00000 */
[----:B------:R0:W1:Y:S02]  /*3d70*/  SHFL.BFLY P6, R14, R13, R12, R11 ;  /* 0x0c00000c0d0e7389 */ /* 0x00006400000c000b */
[----:B01----:R-:W-:Y:S01]  /*3d80*/  ENDCOLLECTIVE ;  /* 0x000000000000791b */ /* 0x003fe20003800000 */
.L_x_13997:
[----:B------:R-:W-:Y:S01]  /*3d90*/  HFMA2.MMA R12, -RZ, RZ, 0, 5.9604644775390625e-08 ;  /* 0x00000001ff0c7435 */ /* 0x000fe200000001ff */
[----:B------:R-:W-:-:S05]  /*3da0*/  FMNMX.FTZ R5, R4, R14, !PT ;  /* 0x0000000e04057209 */ /* 0x000fca0007810000 */
[----:B------:R-:W-:-:S07]  /*3db0*/  IMAD.MOV.U32 R13, RZ, RZ, R5 ;  /* 0x000000ffff0d7224 */ /* 0x000fce00078e0005 */
[----:B------:R-:W-:Y:S05]  /*3dc0*/  WARPSYNC.COLLECTIVE R15, `(.L_x_13998) ;  /* 0x000000000f087348 */ /* 0x000fea0003c00000 */
[----:B------:R0:W1:Y:S02]  /*3dd0*/  SHFL.BFLY P6, R14, R13, R12, R11 ;  /* 0x0c00000c0d0e7389 */ /* 0x00006400000c000b */
[----:B01----:R-:W-:Y:S01]  /*3de0*/  ENDCOLLECTIVE ;  /* 0x000000000000791b */ /* 0x003fe20003800000 */
.L_x_13998:
[----:B------:R-:W-:Y:S05]  /*3df0*/  BRA `(.L_x_13999) ;  /* 0xffffffc400107947 */ /* 0x000fea000383ffff */
.L_x_14000:
        /* <DEDUP_REMOVED lines=16> */
.L_x_28298:


//--------------------- .text._ZN4vllm25paged_attention_v1_kernelIfhLi120ELi32ELi128ELNS_18Fp8KVCacheDataTypeE1ELb0EEEvPT_PKS2_PKT0_S8_ifPKiSA_iPKfiiiSC_SC_iiiii --------------------------
	.section	.text._ZN4vllm25paged_attention_v1_kernelIfhLi120ELi32ELi128ELNS_18Fp8KVCacheDataTypeE1ELb0EEEvPT_PKS2_PKT0_S8_ifPKiSA_iPKfiiiSC_SC_iiiii,"ax",@progbits
	.align	128
        .global         _ZN4vllm25paged_attention_v1_kernelIfhLi120ELi32ELi128ELNS_18Fp8KVCacheDataTypeE1ELb0EEEvPT_PKS2_PKT0_S8_ifPKiSA_iPKfiiiSC_SC_iiiii
        .type           _ZN4vllm25paged_attention_v1_kernelIfhLi120ELi32ELi128ELNS_18Fp8KVCacheDataTypeE1ELb0EEEvPT_PKS2_PKT0_S8_ifPKiSA_iPKfiiiSC_SC_iiiii,@function
        .size           _ZN4vllm25paged_attention_v1_kernelIfhLi120ELi32ELi128ELNS_18Fp8KVCacheDataTypeE1ELb0EEEvPT_PKS2_PKT0_S8_ifPKiSA_iPKfiiiSC_SC_iiiii,(.L_x_28299 - _ZN4vllm25paged_attention_v1_kernelIfhLi120ELi32ELi128ELNS_18Fp8KVCacheDataTypeE1ELb0EEEvPT_PKS2_PKT0_S8_ifPKiSA_iPKfiiiSC_SC_iiiii)
        .other          _ZN4vllm25paged_attention_v1_kernelIfhLi120ELi32ELi128ELNS_18Fp8KVCacheDataTypeE1ELb0EEEvPT_PKS2_PKT0_S8_ifPKiSA_iPKfiiiSC_SC_iiiii,@"STO_CUDA_ENTRY STV_DEFAULT"
_ZN4vllm25paged_attention_v1_kernelIfhLi120ELi32ELi128ELNS_18Fp8KVCacheDataTypeE1ELb0EEEvPT_PKS2_PKT0_S8_ifPKiSA_iPKfiiiSC_SC_iiiii:
.text._ZN4vllm25paged_attention_v1_kernelIfhLi120ELi32ELi128ELNS_18Fp8KVCacheDataTypeE1ELb0EEEvPT_PKS2_PKT0_S8_ifPKiSA_iPKfiiiSC_SC_iiiii:
        /* <DEDUP_REMOVED lines=36> */
.L_x_14037:
        /* <DEDUP_REMOVED lines=40> */
.L_x_14007:
        /* <DEDUP_REMOVED lines=11> */
.L_x_14006:
[----:B------:R-:W-:Y:S05]  /*0570*/  BSYNC B1 ;  /* 0x0000000000017941 */ /* 0x000fea0003800000 */
.L_x_14005:
        /* <DEDUP_REMOVED lines=14> */
.L_x_14010:
        /* <DEDUP_REMOVED lines=100> */
.L_x_14009:
[----:B------:R-:W-:Y:S05]  /*0ca0*/  BSYNC B1 ;  /* 0x0000000000017941 */ /* 0x000fea0003800000 */
.L_x_14008:
        /* <DEDUP_REMOVED lines=55> */
.L_x_14012:
[----:B------:R-:W-:Y:S05]  /*1020*/  BSYNC B1 ;  /* 0x0000000000017941 */ /* 0x000fea0003800000 */
.L_x_14011:
        /* <DEDUP_REMOVED lines=26> */
.L_x_14004:
[----:B------:R-:W-:Y:S05]  /*11d0*/  BSYNC B0 ;  /* 0x0000000000007941 */ /* 0x000fea0003800000 */
.L_x_14003:
        /* <DEDUP_REMOVED lines=48> */
.L_x_14017:
        /* <DEDUP_REMOVED lines=8> */
.L_x_14016:
[----:B------:R-:W-:Y:S05]  /*1560*/  BSYNC B1 ;  /* 0x0000000000017941 */ /* 0x000fea0003800000 */
.L_x_14015:
        /* <DEDUP_REMOVED lines=14> */
.L_x_14020:
        /* <DEDUP_REMOVED lines=52> */
.L_x_14019:
[----:B------:R-:W-:Y:S05]  /*1990*/  BSYNC B1 ;  /* 0x0000000000017941 */ /* 0x000fea0003800000 */
.L_x_14018:
        /* <DEDUP_REMOVED lines=31> */
.L_x_14022:
[----:B------:R-:W-:Y:S05]  /*1b90*/  BSYNC B1 ;  /* 0x0000000000017941 */ /* 0x000fea0003800000 */
.L_x_14021:
        /* <DEDUP_REMOVED lines=14> */
.L_x_14014:
[----:B------:R-:W-:Y:S05]  /*1c80*/  BSYNC B0 ;  /* 0x0000000000007941 */ /* 0x000fea0003800000 */
.L_x_14013:
        /* <DEDUP_REMOVED lines=65> */
.L_x_14024:
[----:B------:R-:W-:Y:S05]  /*20a0*/  BSYNC B0 ;  /* 0x0000000000007941 */ /* 0x000fea0003800000 */
.L_x_14023:
        /* <DEDUP_REMOVED lines=73> */
.L_x_14026:
[----:B------:R-:W-:Y:S05]  /*2540*/  BSYNC B0 ;  /* 0x0000000000007941 */ /* 0x000fea0003800000 */
.L_x_14025:
        /* <DEDUP_REMOVED lines=43> */
.L_x_14028:
[----:B------:R-:W-:Y:S05]  /*2800*/  BSYNC B0 ;  /* 0x0000000000007941 */ /* 0x000fea0003800000 */
.L_x_14027:
        /* <DEDUP_REMOVED lines=73> */
.L_x_14030:
[----:B------:R-:W-:Y:S05]  /*2ca0*/  BSYNC B0 ;  /* 0x0000000000007941 */ /* 0x000fea0003800000 */
.L_x_14029:
        /* <DEDUP_REMOVED lines=202> */
.L_x_14001:
        /* <DEDUP_REMOVED lines=16> */
.L_x_14031:
[----:B------:R-:W-:Y:S05]  /*3a50*/  EXIT ;  /* 0x000000000000794d */ /* 0x000fea0003800000 */
.L_x_14002:
[----:B------:R-:W-:Y:S01]  /*3a60*/  IMAD.MOV.U32 R12, RZ, RZ, 0x10 ;  /* 0x00000010ff0c7424 */ /* 0x000fe200078e00ff */
[----:B------:R-:W-:Y:S01]  /*3a70*/  MOV R11, 0x1f ;  /* 0x0000001f000b7802 */ /* 0x000fe20000000f00 */
[----:B------:R-:W-:Y:S02]  /*3a80*/  IMAD.MOV.U32 R15, RZ, RZ, -0x1 ;  /* 0xffffffffff0f7424 */ /* 0x000fe400078e00ff */
[----:B------:R-:W-:-:S07]  /*3a90*/  IMAD.MOV.U32 R2, RZ, RZ, -0x800001 ;  /* 0xff7fffffff027424 */ /* 0x000fce00078e00ff */
[----:B------:R-:W-:Y:S05]  /*3aa0*/  WARPSYNC.COLLECTIVE R15, `(.L_x_14032) ;  /* 0x000000000f087348 */ /* 0x000fea0003c00000 */
[----:B------:R0:W1:Y:S02]  /*3ab0*/  SHFL.BFLY P6, R14, R13, R12, R11 ;  /* 0x0c00000c0d0e7389 */ /* 0x00006400000c000b */
[----:B01----:R-:W-:Y:S01]  /*3ac0*/  ENDCOLLECTIVE ;  /* 0x000000000000791b */ /* 0x003fe20003800000 */
.L_x_14032:
[----:B------:R-:W-:Y:S01]  /*3ad0*/  HFMA2.MMA R12, -RZ, RZ, 0, 4.76837158203125e-07 ;  /* 0x00000008ff0c7435 */ /* 0x000fe200000001ff */
[----:B------:R-:W-:-:S05]  /*3ae0*/  FMNMX.FTZ R0, R14, -3.40282346638528859812e+38, !PT ;  /* 0xff7fffff0e007809 */ /* 0x000fca0007810000 */
[----:B------:R-:W-:-:S07]  /*3af0*/  IMAD.MOV.U32 R13, RZ, RZ, R0 ;  /* 0x000000ffff0d7224 */ /* 0x000fce00078e0000 */
[----:B------:R-:W-:Y:S05]  /*3b00*/  WARPSYNC.COLLECTIVE R15, `(.L_x_14033) ;  /* 0x000000000f087348 */ /* 0x000fea0003c00000 */
[----:B------:R0:W1:Y:S02]  /*3b10*/  SHFL.BFLY P6, R14, R13, R12, R11 ;  /* 0x0c00000c0d0e7389 */ /* 0x00006400000c000b */
[----:B01----:R-:W-:Y:S01]  /*3b20*/  ENDCOLLECTIVE ;  /* 0x000000000000791b */ /* 0x003fe20003800000 */
.L_x_14033:
[----:B------:R-:W-:Y:S01]  /*3b30*/  IMAD.MOV.U32 R12, RZ, RZ, 0x4 ;  /* 0x00000004ff0c7424 */ /* 0x000fe200078e00ff */
[----:B------:R-:W-:-:S05]  /*3b40*/  FMNMX.FTZ R3, R0, R14, !PT ;  /* 0x0000000e00037209 */ /* 0x000fca0007810000 */
[----:B------:R-:W-:-:S07]  /*3b50*/  IMAD.MOV.U32 R13, RZ, RZ, R3 ;  /* 0x000000ffff0d7224 */ /* 0x000fce00078e0003 */
[----:B------:R-:W-:Y:S05]  /*3b60*/  WARPSYNC.COLLECTIVE R15, `(.L_x_14034) ;  /* 0x000000000f087348 */ /* 0x000fea0003c00000 */
[----:B------:R0:W1:Y:S02]  /*3b70*/  SHFL.BFLY P6, R14, R13, R12, R11 ;  /* 0x0c00000c0d0e7389 */ /* 0x00006400000c000b */
[----:B01----:R-:W-:Y:S01]  /*3b80*/  ENDCOLLECTIVE ;  /* 0x000000000000791b */ /* 0x003fe20003800000 */
.L_x_14034:
[----:B------:R-:W-:Y:S01]  /*3b90*/  IMAD.MOV.U32 R12, RZ, RZ, 0x2 ;  /* 0x00000002ff0c7424 */ /* 0x000fe200078e00ff */
[----:B------:R-:W-:-:S04]  /*3ba0*/  FMNMX.FTZ R4, R3, R14, !PT ;  /* 0x0000000e03047209 */ /* 0x000fc80007810000 */
[----:B------:R-:W-:-:S07]  /*3bb0*/  MOV R13, R4 ;  /* 0x00000004000d7202 */ /* 0x000fce0000000f00 */
[----:B------:R-:W-:Y:S05]  /*3bc0*/  WARPSYNC.COLLECTIVE R15, `(.L_x_14035) ;  /* 0x000000000f087348 */ /* 0x000fea0003c00000 */
[----:B------:R0:W1:Y:S02]  /*3bd0*/  SHFL.BFLY P6, R14, R13, R12, R11 ;  /* 0x0c00000c0d0e7389 */ /* 0x00006400000c000b */
[----:B01----:R-:W-:Y:S01]  /*3be0*/  ENDCOLLECTIVE ;  /* 0x000000000000791b */ /* 0x003fe20003800000 */
.L_x_14035:
[----:B------:R-:W-:Y:S01]  /*3bf0*/  HFMA2.MMA R12, -RZ, RZ, 0, 5.9604644775390625e-08 ;  /* 0x00000001ff0c7435 */ /* 0x000fe200000001ff */
[----:B------:R-:W-:-:S05]  /*3c00*/  FMNMX.FTZ R5, R4, R14, !PT ;  /* 0x0000000e04057209 */ /* 0x000fca0007810000 */
[----:B------:R-:W-:-:S07]  /*3c10*/  IMAD.MOV.U32 R13, RZ, RZ, R5 ;  /* 0x000000ffff0d7224 */ /* 0x000fce00078e0005 */
[----:B------:R-:W-:Y:S05]  /*3c20*/  WARPSYNC.COLLECTIVE R15, `(.L_x_14036) ;  /* 0x000000000f087348 */ /* 0x000fea0003c00000 */
[----:B------:R0:W1:Y:S02]  /*3c30*/  SHFL.BFLY P6, R14, R13, R12, R11 ;  /* 0x0c00000c0d0e7389 */ /* 0x00006400000c000b */
[----:B01----:R-:W-:Y:S01]  /*3c40*/  ENDCOLLECTIVE ;  /* 0x000000000000791b */ /* 0x003fe20003800000 */
.L_x_14036:
[----:B------:R-:W-:Y:S05]  /*3c50*/  BRA `(.L_x_14037) ;  /* 0xffffffc400787947 */ /* 0x000fea000383ffff */
.L_x_14038:
        /* <DEDUP_REMOVED lines=10> */
.L_x_28299:


//--------------------- .text._ZN4vllm25paged_attention_v1_kernelIfhLi112ELi32ELi128ELNS_18Fp8KVCacheDataTypeE1ELb0EEEvPT_PKS2_PKT0_S8_ifPKiSA_iPKfiiiSC_SC_iiiii --------------------------
	.section	.text._ZN4vllm25paged_attention_v1_kernelIfhLi112ELi32ELi128ELNS_18Fp8KVCacheDataTypeE1ELb0EEEvPT_PKS2_PKT0_S8_ifPKiSA_iPKfiiiSC_SC_iiiii,"ax",@progbits
	.align	128
        .global         _ZN4vllm25paged_attention_v1_kernelIfhLi112ELi32ELi128ELNS_18Fp8KVCacheDataTypeE1ELb0EEEvPT_PKS2_PKT0_S8_ifPKiSA_iPKfiiiSC_SC_iiiii
        .type           _ZN4vllm25paged_attention_v1_kernelIfhLi112ELi32ELi128ELNS_18Fp8KVCacheDataTypeE1ELb0EEEvPT_PKS2_PKT0_S8_ifPKiSA_iPKfiiiSC_SC_iiiii,@function
        .size           _ZN4vllm25paged_attention_v1_kernelIfhLi112ELi32ELi128ELNS_18Fp8KVCacheDataTypeE1ELb0EEEvPT_PKS2_PKT0_S8_ifPKiSA_iPKfiiiSC_SC_iiiii,(.L_x_28300 - _ZN4vllm25paged_attention_v1_kernelIfhLi112ELi32ELi128ELNS_18Fp8KVCacheDataTypeE1ELb0EEEvPT_PKS2_PKT0_S8_ifPKiSA_iPKfiiiSC_SC_iiiii)
        .other          _ZN4vllm25paged_attention_v1_kernelIfhLi112ELi32ELi128ELNS_18Fp8KVCacheDataTypeE1ELb0EEEvPT_PKS2_PKT0_S8_ifPKiSA_iPKfiiiSC_SC_iiiii,@"STO_CUDA_ENTRY STV_DEFAULT"
_ZN4vllm25paged_attention_v1_kernelIfhLi112ELi32ELi128ELNS_18Fp8KVCacheDataTypeE1ELb0EEEvPT_PKS2_PKT0_S8_ifPKiSA_iPKfiiiSC_SC_iiiii:
.text._ZN4vllm25paged_attention_v1_kernelIfhLi112ELi32ELi128ELNS_18Fp8KVCacheDataTypeE1ELb0EEEvPT_PKS2_PKT0_S8_ifPKiSA_iPKfiiiSC_SC_iiiii:
        /* <DEDUP_REMOVED lines=36> */
.L_x_14075:
        /* <DEDUP_REMOVED lines=40> */
.L_x_14045:
        /* <DEDUP_REMOVED lines=11> */
.L_x_14044:
[----:B------:R-:W-:Y:S05]  /*0570*/  BSYNC B1 ;  /* 0x0000000000017941 */ /* 0x000fea0003800000 */
.L_x_14043:
        /* <DEDUP_REMOVED lines=14> */
.L_x_14048:
        /* <DEDUP_REMOVED lines=100> */
.L_x_14047:
[----:B------:R-:W-:Y:S05]  /*0ca0*/  BSYNC B1 ;  /* 0x0000000000017941 */ /* 0x000fea0003800000 */
.L_x_14046:
        /* <DEDUP_REMOVED lines=55> */
.L_x_14050:
[----:B------:R-:W-:Y:S05]  /*1020*/  BSYNC B1 ;  /* 0x0000000000017941 */ /* 0x000fea0003800000 */
.L_x_14049:
        /* <DEDUP_REMOVED lines=26> */
.L_x_14042:
[----:B------:R-:W-:Y:S05]  /*11d0*/  BSYNC B0 ;  /* 0x0000000000007941 */ /* 0x000fea0003800000 */
.L_x_14041:
        /* <DEDUP_REMOVED lines=49> */
.L_x_14055:
        /* <DEDUP_REMOVED lines=8> */
.L_x_14054:
[----:B------:R-:W-:Y:S05]  /*1570*/  BSYNC B1 ;  /* 0x0000000000017941 */ /* 0x000fea0003800000 */
.L_x_14053:
        /* <DEDUP_REMOVED lines=14> */
.L_x_14058:
        /* <DEDUP_REMOVED lines=52> */
.L_x_14057:
[----:B------:R-:W-:Y:S05]  /*19a0*/  BSYNC B1 ;  /* 0x0000000000017941 */ /* 0x000fea0003800000 */
.L_x_14056:
        /* <DEDUP_REMOVED lines=31> */
.L_x_14060:
[----:B------:R-:W-:Y:S05]  /*1ba0*/  BSYNC B1 ;  /* 0x0000000000017941 */ /* 0x000fea0003800000 */
.L_x_14059:
        /* <DEDUP_REMOVED lines=14> */
.L_x_14052:
[----:B------:R-:W-:Y:S05]  /*1c90*/  BSYNC B0 ;  /* 0x0000000000007941 */ /* 0x000fea0003800000 */
.L_x_14051:
        /* <DEDUP_REMOVED lines=61> */
.L_x_14062:
[----:B------:R-:W-:Y:S05]  /*2070*/  BSYNC B0 ;  /* 0x0000000000007941 */ /* 0x000fea0003800000 */
.L_x_14061:
        /* <DEDUP_REMOVED lines=68> */
.L_x_14064:
[----:B------:R-:W-:Y:S05]  /*24c0*/  BSYNC B0 ;  /* 0x0000000000007941 */ /* 0x000fea0003800000 */
.L_x_14063:
        /* <DEDUP_REMOVED lines=42> */
.L_x_14066:
[----:B------:R-:W-:Y:S05]  /*2770*/  BSYNC B0 ;  /* 0x0000000000007941 */ /* 0x000fea0003800000 */
.L_x_14065:
        /* <DEDUP_REMOVED lines=69> */
.L_x_14068:
[----:B------:R-:W-:Y:S05]  /*2bd0*/  BSYNC B0 ;  /* 0x0000000000007941 */ /* 0x000fea0003800000 */
.L_x_14067:
        /* <DEDUP_REMOVED lines=189> */
.L_x_14039:
        /* <DEDUP_REMOVED lines=16> */
.L_x_14069:
[----:B------:R-:W-:Y:S05]  /*38b0*/  EXIT ;  /* 0x000000000000794d */ /* 0x000fea0003800000 */
.L_x_14040:
[----:B------:R-:W-:Y:S01]  /*38c0*/  IMAD.MOV.U32 R12, RZ, RZ, 0x10 ;  /* 0x00000010ff0c7424 */ /* 0x000fe200078e00ff */
[----:B------:R-:W-:Y:S01]  /*38d0*/  MOV R11, 0x1f ;  /* 0x0000001f000b7802 */ /* 0x000fe20000000f00 */
[----:B------:R-:W-:Y:S02]  /*38e0*/  IMAD.MOV.U32 R15, RZ, RZ, -0x1 ;  /* 0xffffffffff0f7424 */ /* 0x000fe400078e00ff */
[----:B------:R-:W-:-:S07]  /*38f0*/  IMAD.MOV.U32 R2, RZ, RZ, -0x800001 ;  /* 0xff7fffffff027424 */ /* 0x000fce00078e00ff */
[----:B------:R-:W-:Y:S05]  /*3900*/  WARPSYNC.COLLECTIVE R15, `(.L_x_14070) ;  /* 0x000000000f087348 */ /* 0x000fea0003c00000 */
[----:B------:R0:W1:Y:S02]  /*3910*/  SHFL.BFLY P6, R14, R13, R12, R11 ;  /* 0x0c00000c0d0e7389 */ /* 0x00006400000c000b */
[----:B01----:R-:W-:Y:S01]  /*3920*/  ENDCOLLECTIVE ;  /* 0x000000000000791b */ /* 0x003fe20003800000 */
.L_x_14070:
[----:B------:R-:W-:Y:S01]  /*3930*/  HFMA2.MMA R12, -RZ, RZ, 0, 4.76837158203125e-07 ;  /* 0x00000008ff0c7435 */ /* 0x000fe200000001ff */
[----:B------:R-:W-:-:S05]  /*3940*/  FMNMX.FTZ R0, R14, -3.40282346638528859812e+38, !PT ;  /* 0xff7fffff0e007809 */ /* 0x000fca0007810000 */
[----:B------:R-:W-:-:S07]  /*3950*/  IMAD.MOV.U32 R13, RZ, RZ, R0 ;  /* 0x000000ffff0d7224 */ /* 0x000fce00078e0000 */
[----:B------:R-:W-:Y:S05]  /*3960*/  WARPSYNC.COLLECTIVE R15, `(.L_x_14071) ;  /* 0x000000000f087348 */ /* 0x000fea0003c00000 */
[----:B------:R0:W1:Y:S02]  /*3970*/  SHFL.BFLY P6, R14, R13, R12, R11 ;  /* 0x0c00000c0d0e7389 */ /* 0x00006400000c000b */
[----:B01----:R-:W-:Y:S01]  /*3980*/  ENDCOLLECTIVE ;  /* 0x000000000000791b */ /* 0x003fe20003800000 */
.L_x_14071:
[----:B------:R-:W-:Y:S01]  /*3990*/  IMAD.MOV.U32 R12, RZ, RZ, 0x4 ;  /* 0x00000004ff0c7424 */ /* 0x000fe200078e00ff */
[----:B------:R-:W-:-:S05]  /*39a0*/  FMNMX.FTZ R3, R0, R14, !PT ;  /* 0x0000000e00037209 */ /* 0x000fca0007810000 */
[----:B------:R-:W-:-:S07]  /*39b0*/  IMAD.MOV.U32 R13, RZ, RZ, R3 ;  /* 0x000000ffff0d7224 */ /* 0x000fce00078e0003 */
[----:B------:R-:W-:Y:S05]  /*39c0*/  WARPSYNC.COLLECTIVE R15, `(.L_x_14072) ;  /* 0x000000000f087348 */ /* 0x000fea0003c00000 */
[----:B------:R0:W1:Y:S02]  /*39d0*/  SHFL.BFLY P6, R14, R13, R12, R11 ;  /* 0x0c00000c0d0e7389 */ /* 0x00006400000c000b */
[----:B01----:R-:W-:Y:S01]  /*39e0*/  ENDCOLLECTIVE ;  /* 0x000000000000791b */ /* 0x003fe20003800000 */
.L_x_14072:
[----:B------:R-:W-:Y:S01]  /*39f0*/  IMAD.MOV.U32 R12, RZ, RZ, 0x2 ;  /* 0x00000002ff0c7424 */ /* 0x000fe200078e00ff */
[----:B------:R-:W-:-:S04]  /*3a00*/  FMNMX.FTZ R4, R3, R14, !PT ;  /* 0x0000000e03047209 */ /* 0x000fc80007810000 */
[----:B------:R-:W-:-:S07]  /*3a10*/  MOV R13, R4 ;  /* 0x00000004000d7202 */ /* 0x000fce0000000f00 */
[----:B------:R-:W-:Y:S05]  /*3a20*/  WARPSYNC.COLLECTIVE R15, `(.L_x_14073) ;  /* 0x000000000f087348 */ /* 0x000fea0003c00000 */
[----:B------:R0:W1:Y:S02]  /*3a30*/  SHFL.BFLY P6, R14, R13, R12, R11 ;  /* 0x0c00000c0d0e7389 */ /* 0x00006400000c000b */
[----:B01----:R-:W-:Y:S01]  /*3a40*/  ENDCOLLECTIVE ;  /* 0x000000000000791b */ /* 0x003fe20003800000 */
.L_x_14073:
[----:B------:R-:W-:Y:S01]  /*3a50*/  HFMA2.MMA R12, -RZ, RZ, 0, 5.9604644775390625e-08 ;  /* 0x00000001ff0c7435 */ /* 0x000fe200000001ff */
[----:B------:R-:W-:-:S05]  /*3a60*/  FMNMX.FTZ R5, R4, R14, !PT ;  /* 0x0000000e04057209 */ /* 0x000fca0007810000 */
[----:B------:R-:W-:-:S07]  /*3a70*/  IMAD.MOV.U32 R13, RZ, RZ, R5 ;  /* 0x000000ffff0d7224 */ /* 0x000fce00078e0005 */
[----:B------:R-:W-:Y:S05]  /*3a80*/  WARPSYNC.COLLECTIVE R15, `(.L_x_14074) ;  /* 0x000000000f087348 */ /* 0x000fea0003c00000 */
[----:B------:R0:W1:Y:S02]  /*3a90*/  SHFL.BFLY P6, R14, R13, R12, R11 ;  /* 0x0c00000c0d0e7389 */ /* 0x00006400000c000b */
[----:B01----:R-:W-:Y:S01]  /*3aa0*/  ENDCOLLECTIVE ;  /* 0x000000000000791b */ /* 0x003fe20003800000 */
.L_x_14074:
[----:B------:R-:W-:Y:S05]  /*3ab0*/  BRA `(.L_x_14075) ;  /* 0xffffffc400e07947 */ /* 0x000fea000383ffff */
.L_x_14076:
        /* <DEDUP_REMOVED lines=12> */
.L_x_28300:


//--------------------- .text._ZN4vllm25paged_attention_v1_kernelIfhLi96ELi32ELi128ELNS_18Fp8KVCacheDataTypeE1ELb0EEEvPT_PKS2_PKT0_S8_ifPKiSA_iPKfiiiSC_SC_iiiii --------------------------
	.section	.text._ZN4vllm25paged_attention_v1_kernelIfhLi96ELi32ELi128ELNS_18Fp8KVCacheDataTypeE1ELb0EEEvPT_PKS2_PKT0_S8_ifPKiSA_iPKfiiiSC_SC_iiiii,"ax",@progbits
	.align	128
        .global         _ZN4vllm25paged_attention_v1_kernelIfhLi96ELi32ELi128ELNS_18Fp8KVCacheDataTypeE1ELb0EEEvPT_PKS2_PKT0_S8_ifPKiSA_iPKfiiiSC_SC_iiiii
        .type           _ZN4vllm25paged_attention_v1_kernelIfhLi96ELi32ELi128ELNS_18Fp8KVCacheDataTypeE1ELb0EEEvPT_PKS2_PKT0_S8_ifPKiSA_iPKfiiiSC_SC_iiiii,@function
        .size           _ZN4vllm25paged_attention_v1_kernelIfhLi96ELi32ELi128ELNS_18Fp8KVCacheDataTypeE1ELb0EEEvPT_PKS2_PKT0_S8_ifPKiSA_iPKfiiiSC_SC_iiiii,(.L_x_28301 - _ZN4vllm25paged_attention_v1_kernelIfhLi96ELi32ELi128ELNS_18Fp8KVCacheDataTypeE1ELb0EEEvPT_PKS2_PKT0_S8_ifPKiSA_iPKfiiiSC_SC_iiiii)
        .other          _ZN4vllm25paged_attention_v1_kernelIfhLi96ELi32ELi128ELNS_18Fp8KVCacheDataTypeE1ELb0EEEvPT_PKS2_PKT0_S8_ifPKiSA_iPKfiiiSC_SC_iiiii,@"STO_CUDA_ENTRY STV_DEFAULT"
_ZN4vllm25paged_attention_v1_kernelIfhLi96ELi32ELi128ELNS_18Fp8KVCacheDataTypeE1ELb0EEEvPT_PKS2_PKT0_S8_ifPKiSA_iPKfiiiSC_SC_iiiii:
.text._ZN4vllm25paged_attention_v1_kernelIfhLi96ELi32ELi128ELNS_18Fp8KVCacheDataTypeE1ELb0EEEvPT_PKS2_PKT0_S8_ifPKiSA_iPKfiiiSC_SC_iiiii:
        /* <DEDUP_REMOVED lines=36> */
.L_x_14113:
        /* <DEDUP_REMOVED lines=40> */
.L_x_14083:
        /* <DEDUP_REMOVED lines=11> */
.L_x_14082:
[----:B------:R-:W-:Y:S05]  /*0570*/  BSYNC B1 ;  /* 0x0000000000017941 */ /* 0x000fea0003800000 */
.L_x_14081:
        /* <DEDUP_REMOVED lines=14> */
.L_x_14086:
        /* <DEDUP_REMOVED lines=100> */
.L_x_14085:
[----:B------:R-:W-:Y:S05]  /*0ca0*/  BSYNC B1 ;  /* 0x0000000000017941 */ /* 0x000fea0003800000 */
.L_x_14084:
        /* <DEDUP_REMOVED lines=55> */
.L_x_14088:
[----:B------:R-:W-:Y:S05]  /*1020*/  BSYNC B1 ;  /* 0x0000000000017941 */ /* 0x000fea0003800000 */
.L_x_14087:
        /* <DEDUP_REMOVED lines=26> */
.L_x_14080:
[----:B------:R-:W-:Y:S05]  /*11d0*/  BSYNC B0 ;  /* 0x0000000000007941 */ /* 0x000fea0003800000 */
.L_x_14079:
        /* <DEDUP_REMOVED lines=49> */
.L_x_14093:
        /* <DEDUP_REMOVED lines=8> */
.L_x_14092:
[----:B------:R-:W-:Y:S05]  /*1570*/  BSYNC B1 ;  /* 0x0000000000017941 */ /* 0x000fea0003800000 */
.L_x_14091:
        /* <DEDUP_REMOVED lines=14> */
.L_x_14096:
        /* <DEDUP_REMOVED lines=52> */
.L_x_14095:
[----:B------:R-:W-:Y:S05]  /*19a0*/  BSYNC B1 ;  /* 0x0000000000017941 */ /* 0x000fea0003800000 */
.L_x_14094:
        /* <DEDUP_REMOVED lines=31> */
.L_x_14098:
[----:B------:R-:W-:Y:S05]  /*1ba0*/  BSYNC B1 ;  /* 0x0000000000017941 */ /* 0x000fea0003800000 */
.L_x_14097:
        /* <DEDUP_REMOVED lines=14> */
.L_x_14090:
[----:B------:R-:W-:Y:S05]  /*1c90*/  BSYNC B0 ;  /* 0x0000000000007941 */ /* 0x000fea0003800000 */
.L_x_14089:
        /* <DEDUP_REMOVED lines=62> */
.L_x_14100:
[----:B------:R-:W-:Y:S05]  /*2080*/  BSYNC B0 ;  /* 0x0000000000007941 */ /* 0x000fea0003800000 */
.L_x_14099:
        /* <DEDUP_REMOVED lines=51> */
.L_x_14102:
[----:B------:R-:W-:Y:S05]  /*23c0*/  BSYNC B0 ;  /* 0x0000000000007941 */ /* 0x000fea0003800000 */
.L_x_14101:
        /* <DEDUP_REMOVED lines=27> */
.L_x_14104:
[----:B------:R-:W-:Y:S05]  /*2580*/  BSYNC B0 ;  /* 0x0000000000007941 */ /* 0x000fea0003800000 */
.L_x_14103:
        /* <DEDUP_REMOVED lines=51> */
.L_x_14106:
[----:B------:R-:W-:Y:S05]  /*28c0*/  BSYNC B0 ;  /* 0x0000000000007941 */ /* 0x000fea0003800000 */
.L_x_14105:
        /* <DEDUP_REMOVED lines=162> */
.L_x_14077:
        /* <DEDUP_REMOVED lines=16> */
.L_x_14107:
[----:B------:R-:W-:Y:S05]  /*33f0*/  EXIT ;  /* 0x000000000000794d */ /* 0x000fea0003800000 */
.L_x_14078:
[----:B------:R-:W-:Y:S01]  /*3400*/  HFMA2.MMA R11, -RZ, RZ, 0, 1.847743988037109375e-06 ;  /* 0x0000001fff0b7435 */ /* 0x000fe200000001ff */
[----:B------:R-:W-:Y:S01]  /*3410*/  IMAD.MOV.U32 R12, RZ, RZ, 0x10 ;  /* 0x00000010ff0c7424 */ /* 0x000fe200078e00ff */
[----:B------:R-:W-:Y:S01]  /*3420*/  MOV R2, 0xff7fffff ;  /* 0xff7fffff00027802 */ /* 0x000fe20000000f00 */
[----:B------:R-:W-:-:S08]  /*3430*/  IMAD.MOV.U32 R15, RZ, RZ, -0x1 ;  /* 0xffffffffff0f7424 */ /* 0x000fd000078e00ff */
[----:B------:R-:W-:Y:S05]  /*3440*/  WARPSYNC.COLLECTIVE R15, `(.L_x_14108) ;  /* 0x000000000f087348 */ /* 0x000fea0003c00000 */
[----:B------:R0:W1:Y:S02]  /*3450*/  SHFL.BFLY P6, R14, R13, R12, R11 ;  /* 0x0c00000c0d0e7389 */ /* 0x00006400000c000b */
[----:B01----:R-:W-:Y:S01]  /*3460*/  ENDCOLLECTIVE ;  /* 0x000000000000791b */ /* 0x003fe20003800000 */
.L_x_14108:
[----:B------:R-:W-:Y:S01]  /*3470*/  IMAD.MOV.U32 R12, RZ, RZ, 0x8 ;  /* 0x00000008ff0c7424 */ /* 0x000fe200078e00ff */
[----:B------:R-:W-:-:S04]  /*3480*/  FMNMX.FTZ R0, R14, -3.40282346638528859812e+38, !PT ;  /* 0xff7fffff0e007809 */ /* 0x000fc80007810000 */
[----:B------:R-:W-:-:S07]  /*3490*/  MOV R13, R0 ;  /* 0x00000000000d7202 */ /* 0x000fce0000000f00 */
[----:B------:R-:W-:Y:S05]  /*34a0*/  WARPSYNC.COLLECTIVE R15, `(.L_x_14109) ;  /* 0x000000000f087348 */ /* 0x000fea0003c00000 */
[----:B------:R0:W1:Y:S02]  /*34b0*/  SHFL.BFLY P6, R14, R13, R12, R11 ;  /* 0x0c00000c0d0e7389 */ /* 0x00006400000c000b */
[----:B01----:R-:W-:Y:S01]  /*34c0*/  ENDCOLLECTIVE ;  /* 0x000000000000791b */ /* 0x003fe20003800000 */
.L_x_14109:
[----:B------:R-:W-:Y:S01]  /*34d0*/  IMAD.MOV.U32 R12, RZ, RZ, 0x4 ;  /* 0x00000004ff0c7424 */ /* 0x000fe200078e00ff */
[----:B------:R-:W-:-:S04]  /*34e0*/  FMNMX.FTZ R3, R0, R14, !PT ;  /* 0x0000000e00037209 */ /* 0x000fc80007810000 */
[----:B------:R-:W-:-:S07]  /*34f0*/  MOV R13, R3 ;  /* 0x00000003000d7202 */ /* 0x000fce0000000f00 */
[----:B------:R-:W-:Y:S05]  /*3500*/  WARPSYNC.COLLECTIVE R15, `(.L_x_14110) ;  /* 0x000000000f087348 */ /* 0x000fea0003c00000 */
[----:B------:R0:W1:Y:S02]  /*3510*/  SHFL.BFLY P6, R14, R13, R12, R11 ;  /* 0x0c00000c0d0e7389 */ /* 0x00006400000c000b */
[----:B01----:R-:W-:Y:S01]  /*3520*/  ENDCOLLECTIVE ;  /* 0x000000000000791b */ /* 0x003fe20003800000 */
.L_x_14110:
[----:B------:R-:W-:Y:S01]  /*3530*/  IMAD.MOV.U32 R12, RZ, RZ, 0x2 ;  /* 0x00000002ff0c7424 */ /* 0x000fe200078e00ff */
[----:B------:R-:W-:-:S04]  /*3540*/  FMNMX.FTZ R4, R3, R14, !PT ;  /* 0x0000000e03047209 */ /* 0x000fc80007810000 */
[----:B------:R-:W-:-:S07]  /*3550*/  MOV R13, R4 ;  /* 0x00000004000d7202 */ /* 0x000fce0000000f00 */
[----:B------:R-:W-:Y:S05]  /*3560*/  WARPSYNC.COLLECTIVE R15, `(.L_x_14111) ;  /* 0x000000000f087348 */ /* 0x000fea0003c00000 */
[----:B------:R0:W1:Y:S02]  /*3570*/  SHFL.BFLY P6, R14, R13, R12, R11 ;  /* 0x0c00000c0d0e7389 */ /* 0x00006400000c000b */
[----:B01----:R-:W-:Y:S01]  /*3580*/  ENDCOLLECTIVE ;  /* 0x000000000000791b */ /* 0x003fe20003800000 */
.L_x_14111:
[----:B------:R-:W-:Y:S01]  /*3590*/  IMAD.MOV.U32 R12, RZ, RZ, 0x1 ;  /* 0x00000001ff0c7424 */ /* 0x000fe200078e00ff */
[----:B------:R-:W-:-:S04]  /*35a0*/  FMNMX.FTZ R5, R4, R14, !PT ;  /* 0x0000000e04057209 */ /* 0x000fc80007810000 */
[----:B------:R-:W-:-:S07]  /*35b0*/  MOV R13, R5 ;  /* 0x00000005000d7202 */ /* 0x000fce0000000f00 */
[----:B------:R-:W-:Y:S05]  /*35c0*/  WARPSYNC.COLLECTIVE R15, `(.L_x_14112) ;  /* 0x000000000f087348 */ /* 0x000fea0003c00000 */
[----:B------:R0:W1:Y:S02]  /*35d0*/  SHFL.BFLY P6, R14, R13, R12, R11 ;  /* 0x0c00000c0d0e7389 */ /* 0x00006400000c000b */
[----:B01----:R-:W-:Y:S01]  /*35e0*/  ENDCOLLECTIVE ;  /* 0x000000000000791b */ /* 0x003fe20003800000 */
.L_x_14112:
[----:B------:R-:W-:Y:S05]  /*35f0*/  BRA `(.L_x_14113) ;  /* 0xffffffcc00107947 */ /* 0x000fea000383ffff */
.L_x_14114:
        /* <DEDUP_REMOVED lines=16> */
.L_x_28301:


//--------------------- .text._ZN4vllm25paged_attention_v1_kernelIfhLi80ELi32ELi128ELNS_18Fp8KVCacheDataTypeE1ELb0EEEvPT_PKS2_PKT0_S8_ifPKiSA_iPKfiiiSC_SC_iiiii --------------------------
	.section	.text._ZN4vllm25paged_attention_v1_kernelIfhLi80ELi32ELi128ELNS_18Fp8KVCacheDataTypeE1ELb0EEEvPT_PKS2_PKT0_S8_ifPKiSA_iPKfiiiSC_SC_iiiii,"ax",@progbits
	.align	128
        .global         _ZN4vllm25paged_attention_v1_kernelIfhLi80ELi32ELi128ELNS_18Fp8KVCacheDataTypeE1ELb0EEEvPT_PKS2_PKT0_S8_ifPKiSA_iPKfiiiSC_SC_iiiii
        .type           _ZN4vllm25paged_attention_v1_kernelIfhLi80ELi32ELi128ELNS_18Fp8KVCacheDataTypeE1ELb0EEEvPT_PKS2_PKT0_S8_ifPKiSA_iPKfiiiSC_SC_iiiii,@function
        .size           _ZN4vllm25paged_attention_v1_kernelIfhLi80ELi32ELi128ELNS_18Fp8KVCacheDataTypeE1ELb0EEEvPT_PKS2_PKT0_S8_ifPKiSA_iPKfiiiSC_SC_iiiii,(.L_x_28302 - _ZN4vllm25paged_attention_v1_kernelIfhLi80ELi32ELi128ELNS_18Fp8KVCacheDataTypeE1ELb0EEEvPT_PKS2_PKT0_S8_ifPKiSA_iPKfiiiSC_SC_iiiii)
        .other          _ZN4vllm25paged_attention_v1_kernelIfhLi80ELi32ELi128ELNS_18Fp8KVCacheDataTypeE1ELb0EEEvPT_PKS2_PKT0_S8_ifPKiSA_iPKfiiiSC_SC_iiiii,@"STO_CUDA_ENTRY STV_DEFAULT"
_ZN4vllm25paged_attention_v1_kernelIfhLi80ELi32ELi128ELNS_18Fp8KVCacheDataTypeE1ELb0EEEvPT_PKS2_PKT0_S8_ifPKiSA_iPKfiiiSC_SC_iiiii:
.text._ZN4vllm25paged_attention_v1_kernelIfhLi80ELi32ELi128ELNS_18Fp8KVCacheDataTypeE1ELb0EEEvPT_PKS2_PKT0_S8_ifPKiSA_iPKfiiiSC_SC_iiiii:
        /* <DEDUP_REMOVED lines=34> */
.L_x_14151:
        /* <DEDUP_REMOVED lines=40> */
.L_x_14121:
        /* <DEDUP_REMOVED lines=11> */
.L_x_14120:
[----:B------:R-:W-:Y:S05]  /*0550*/  BSYNC B1 ;  /* 0x0000000000017941 */ /* 0x000fea0003800000 */
.L_x_14119:
        /* <DEDUP_REMOVED lines=14> */
.L_x_14124:
        /* <DEDUP_REMOVED lines=100> */
.L_x_14123:
[----:B------:R-:W-:Y:S05]  /*0c80*/  BSYNC B1 ;  /* 0x0000000000017941 */ /* 0x000fea0003800000 */
.L_x_14122:
        /* <DEDUP_REMOVED lines=55> */
.L_x_14126:
[----:B------:R-:W-:Y:S05]  /*1000*/  BSYNC B1 ;  /* 0x0000000000017941 */ /* 0x000fea0003800000 */
.L_x_14125:
        /* <DEDUP_REMOVED lines=26> */
.L_x_14118:
[----:B------:R-:W-:Y:S05]  /*11b0*/  BSYNC B0 ;  /* 0x0000000000007941 */ /* 0x000fea0003800000 */
.L_x_14117:
        /* <DEDUP_REMOVED lines=48> */
.L_x_14131:
        /* <DEDUP_REMOVED lines=8> */
.L_x_14130:
[----:B------:R-:W-:Y:S05]  /*1540*/  BSYNC B1 ;  /* 0x0000000000017941 */ /* 0x000fea0003800000 */
.L_x_14129:
        /* <DEDUP_REMOVED lines=14> */
.L_x_14134:
        /* <DEDUP_REMOVED lines=52> */
.L_x_14133:
[----:B------:R-:W-:Y:S05]  /*1970*/  BSYNC B1 ;  /* 0x0000000000017941 */ /* 0x000fea0003800000 */
.L_x_14132:
        /* <DEDUP_REMOVED lines=31> */
.L_x_14136:
[----:B------:R-:W-:Y:S05]  /*1b70*/  BSYNC B1 ;  /* 0x0000000000017941 */ /* 0x000fea0003800000 */
.L_x_14135:
        /* <DEDUP_REMOVED lines=14> */
.L_x_14128:
[----:B------:R-:W-:Y:S05]  /*1c60*/  BSYNC B0 ;  /* 0x0000000000007941 */ /* 0x000fea0003800000 */
.L_x_14127:
        /* <DEDUP_REMOVED lines=55> */
.L_x_14138:
[----:B------:R-:W-:Y:S05]  /*1fe0*/  BSYNC B0 ;  /* 0x0000000000007941 */ /* 0x000fea0003800000 */
.L_x_14137:
        /* <DEDUP_REMOVED lines=43> */
.L_x_14140:
[----:B------:R-:W-:Y:S05]  /*22a0*/  BSYNC B0 ;  /* 0x0000000000007941 */ /* 0x000fea0003800000 */
.L_x_14139:
        /* <DEDUP_REMOVED lines=23> */
.L_x_14142:
[----:B------:R-:W-:Y:S05]  /*2420*/  BSYNC B0 ;  /* 0x0000000000007941 */ /* 0x000fea0003800000 */
.L_x_14141:
        /* <DEDUP_REMOVED lines=43> */
.L_x_14144:
[----:B------:R-:W-:Y:S05]  /*26e0*/  BSYNC B0 ;  /* 0x0000000000007941 */ /* 0x000fea0003800000 */
.L_x_14143:
        /* <DEDUP_REMOVED lines=138> */
.L_x_14115:
        /* <DEDUP_REMOVED lines=16> */
.L_x_14145:
[----:B------:R-:W-:Y:S05]  /*3090*/  EXIT ;  /* 0x000000000000794d */ /* 0x000fea0003800000 */
.L_x_14116:
[----:B------:R-:W-:Y:S01]  /*30a0*/  MOV R12, 0x10 ;  /* 0x00000010000c7802 */ /* 0x000fe20000000f00 */
[----:B------:R-:W-:Y:S01]  /*30b0*/  IMAD.MOV.U32 R11, RZ, RZ, 0x1f ;  /* 0x0000001fff0b7424 */ /* 0x000fe200078e00ff */
[----:B------:R-:W-:Y:S01]  /*30c0*/  MOV R15, 0xffffffff ;  /* 0xffffffff000f7802 */ /* 0x000fe20000000f00 */
[----:B------:R-:W-:-:S07]  /*30d0*/  IMAD.MOV.U32 R2, RZ, RZ, -0x800001 ;  /* 0xff7fffffff027424 */ /* 0x000fce00078e00ff */
[----:B------:R-:W-:Y:S05]  /*30e0*/  WARPSYNC.COLLECTIVE R15, `(.L_x_14146) ;  /* 0x000000000f087348 */ /* 0x000fea0003c00000 */
[----:B------:R0:W1:Y:S02]  /*30f0*/  SHFL.BFLY P6, R14, R13, R12, R11 ;  /* 0x0c00000c0d0e7389 */ /* 0x00006400000c000b */
[----:B01----:R-:W-:Y:S01]  /*3100*/  ENDCOLLECTIVE ;  /* 0x000000000000791b */ /* 0x003fe20003800000 */
.L_x_14146:
[----:B------:R-:W-:Y:S01]  /*3110*/  HFMA2.MMA R12, -RZ, RZ, 0, 4.76837158203125e-07 ;  /* 0x00000008ff0c7435 */ /* 0x000fe200000001ff */
[----:B------:R-:W-:-:S05]  /*3120*/  FMNMX.FTZ R0, R14, -3.40282346638528859812e+38, !PT ;  /* 0xff7fffff0e007809 */ /* 0x000fca0007810000 */
[----:B------:R-:W-:-:S07]  /*3130*/  IMAD.MOV.U32 R13, RZ, RZ, R0 ;  /* 0x000000ffff0d7224 */ /* 0x000fce00078e0000 */
[----:B------:R-:W-:Y:S05]  /*3140*/  WARPSYNC.COLLECTIVE R15, `(.L_x_14147) ;  /* 0x000000000f087348 */ /* 0x000fea0003c00000 */
[----:B------:R0:W1:Y:S02]  /*3150*/  SHFL.BFLY P6, R14, R13, R12, R11 ;  /* 0x0c00000c0d0e7389 */ /* 0x00006400000c000b */
[----:B01----:R-:W-:Y:S01]  /*3160*/  ENDCOLLECTIVE ;  /* 0x000000000000791b */ /* 0x003fe20003800000 */
.L_x_14147:
[----:B------:R-:W-:Y:S02]  /*3170*/  MOV R12, 0x4 ;  /* 0x00000004000c7802 */ /* 0x000fe40000000f00 */
[----:B------:R-:W-:-:S05]  /*3180*/  FMNMX.FTZ R3, R0, R14, !PT ;  /* 0x0000000e00037209 */ /* 0x000fca0007810000 */
[----:B------:R-:W-:-:S07]  /*3190*/  IMAD.MOV.U32 R13, RZ, RZ, R3 ;  /* 0x000000ffff0d7224 */ /* 0x000fce00078e0003 */
[----:B------:R-:W-:Y:S05]  /*31a0*/  WARPSYNC.COLLECTIVE R15, `(.L_x_14148) ;  /* 0x000000000f087348 */ /* 0x000fea0003c00000 */
[----:B------:R0:W1:Y:S02]  /*31b0*/  SHFL.BFLY P6, R14, R13, R12, R11 ;  /* 0x0c00000c0d0e7389 */ /* 0x00006400000c000b */
[----:B01----:R-:W-:Y:S01]  /*31c0*/  ENDCOLLECTIVE ;  /* 0x000000000000791b */ /* 0x003fe20003800000 */
.L_x_14148:
[----:B------:R-:W-:Y:S01]  /*31d0*/  HFMA2.MMA R12, -RZ, RZ, 0, 1.1920928955078125e-07 ;  /* 0x00000002ff0c7435 */ /* 0x000fe200000001ff */
[----:B------:R-:W-:-:S05]  /*31e0*/  FMNMX.FTZ R5, R3, R14, !PT ;  /* 0x0000000e03057209 */ /* 0x000fca0007810000 */
[----:B------:R-:W-:-:S07]  /*31f0*/  IMAD.MOV.U32 R13, RZ, RZ, R5 ;  /* 0x000000ffff0d7224 */ /* 0x000fce00078e0005 */
[----:B------:R-:W-:Y:S05]  /*3200*/  WARPSYNC.COLLECTIVE R15, `(.L_x_14149) ;  /* 0x000000000f087348 */ /* 0x000fea0003c00000 */
[----:B------:R0:W1:Y:S02]  /*3210*/  SHFL.BFLY P6, R14, R13, R12, R11 ;  /* 0x0c00000c0d0e7389 */ /* 0x00006400000c000b */
[----:B01----:R-:W-:Y:S01]  /*3220*/  ENDCOLLECTIVE ;  /* 0x000000000000791b */ /* 0x003fe20003800000 */
.L_x_14149:
[----:B------:R-:W-:Y:S02]  /*3230*/  MOV R12, 0x1 ;  /* 0x00000001000c7802 */ /* 0x000fe40000000f00 */
[----:B------:R-:W-:-:S05]  /*3240*/  FMNMX.FTZ R6, R5, R14, !PT ;  /* 0x0000000e05067209 */ /* 0x000fca0007810000 */
[----:B------:R-:W-:-:S07]  /*3250*/  IMAD.MOV.U32 R13, RZ, RZ, R6 ;  /* 0x000000ffff0d7224 */ /* 0x000fce00078e0006 */
[----:B------:R-:W-:Y:S05]  /*3260*/  WARPSYNC.COLLECTIVE R15, `(.L_x_14150) ;  /* 0x000000000f087348 */ /* 0x000fea0003c00000 */
[----:B------:R0:W1:Y:S02]  /*3270*/  SHFL.BFLY P6, R14, R13, R12, R11 ;  /* 0x0c00000c0d0e7389 */ /* 0x00006400000c000b */
[----:B01----:R-:W-:Y:S01]  /*3280*/  ENDCOLLECTIVE ;  /* 0x000000000000791b */ /* 0x003fe20003800000 */
.L_x_14150:
[----:B------:R-:W-:Y:S05]  /*3290*/  BRA `(.L_x_14151) ;  /* 0xffffffcc00e07947 */ /* 0x000fea000383ffff */
.L_x_14152:
        /* <DEDUP_REMOVED lines=14> */
.L_x_28302:


//--------------------- .text._ZN4vllm25paged_attention_v1_kernelIfhLi64ELi32ELi128ELNS_18Fp8KVCacheDataTypeE1ELb0EEEvPT_PKS2_PKT0_S8_ifPKiSA_iPKfiiiSC_SC_iiiii --------------------------
	.section	.text._ZN4vllm25paged_attention_v1_kernelIfhLi64ELi32ELi128ELNS_18Fp8KVCacheDataTypeE1ELb0EEEvPT_PKS2_PKT0_S8_ifPKiSA_iPKfiiiSC_SC_iiiii,"ax",@progbits
	.align	128
        .global         _ZN4vllm25paged_attention_v1_kernelIfhLi64ELi32ELi128ELNS_18Fp8KVCacheDataTypeE1ELb0EEEvPT_PKS2_PKT0_S8_ifPKiSA_iPKfiiiSC_SC_iiiii
        .type           _ZN4vllm25paged_attention_v1_kernelIfhLi64ELi32ELi128ELNS_18Fp8KVCacheDataTypeE1ELb0EEEvPT_PKS2_PKT0_S8_ifPKiSA_iPKfiiiSC_SC_iiiii,@function
        .size           _ZN4vllm25paged_attention_v1_kernelIfhLi64ELi32ELi128ELNS_18Fp8KVCacheDataTypeE1ELb0EEEvPT_PKS2_PKT0_S8_ifPKiSA_iPKfiiiSC_SC_iiiii,(.L_x_28303 - _ZN4vllm25paged_attention_v1_kernelIfhLi64ELi32ELi128ELNS_18Fp8KVCacheDataTypeE1ELb0EEEvPT_PKS2_PKT0_S8_ifPKiSA_iPKfiiiSC_SC_iiiii)
        .other          _ZN4vllm25paged_attention_v1_kernelIfhLi64ELi32ELi128ELNS_18Fp8KVCacheDataTypeE1ELb0EEEvPT_PKS2_PKT0_S8_ifPKiSA_iPKfiiiSC_SC_iiiii,@"STO_CUDA_ENTRY STV_DEFAULT"
_ZN4vllm25paged_attention_v1_kernelIfhLi64ELi32ELi128ELNS_18Fp8KVCacheDataTypeE1ELb0EEEvPT_PKS2_PKT0_S8_ifPKiSA_iPKfiiiSC_SC_iiiii:
.text._ZN4vllm25paged_attention_v1_kernelIfhLi64ELi32ELi128ELNS_18Fp8KVCacheDataTypeE1ELb0EEEvPT_PKS2_PKT0_S8_ifPKiSA_iPKfiiiSC_SC_iiiii:
        /* <DEDUP_REMOVED lines=34> */
.L_x_14189:
        /* <DEDUP_REMOVED lines=40> */
.L_x_14159:
        /* <DEDUP_REMOVED lines=11> */
.L_x_14158:
[----:B------:R-:W-:Y:S05]  /*0550*/  BSYNC B1 ;  /* 0x0000000000017941 */ /* 0x000fea0003800000 */
.L_x_14157:
        /* <DEDUP_REMOVED lines=14> */
.L_x_14162:
        /* <DEDUP_REMOVED lines=100> */
.L_x_14161:
[----:B------:R-:W-:Y:S05]  /*0c80*/  BSYNC B1 ;  /* 0x0000000000017941 */ /* 0x000fea0003800000 */
.L_x_14160:
        /* <DEDUP_REMOVED lines=55> */
.L_x_14164:
[----:B------:R-:W-:Y:S05]  /*1000*/  BSYNC B1 ;  /* 0x0000000000017941 */ /* 0x000fea0003800000 */
.L_x_14163:
        /* <DEDUP_REMOVED lines=26> */
.L_x_14156:
[----:B------:R-:W-:Y:S05]  /*11b0*/  BSYNC B0 ;  /* 0x0000000000007941 */ /* 0x000fea0003800000 */
.L_x_14155:
        /* <DEDUP_REMOVED lines=48> */
.L_x_14169:
        /* <DEDUP_REMOVED lines=8> */
.L_x_14168:
[----:B------:R-:W-:Y:S05]  /*1540*/  BSYNC B1 ;  /* 0x0000000000017941 */ /* 0x000fea0003800000 */
.L_x_14167:
        /* <DEDUP_REMOVED lines=14> */
.L_x_14172:
        /* <DEDUP_REMOVED lines=52> */
.L_x_14171:
[----:B------:R-:W-:Y:S05]  /*1970*/  BSYNC B1 ;  /* 0x0000000000017941 */ /* 0x000fea0003800000 */
.L_x_14170:
        /* <DEDUP_REMOVED lines=31> */
.L_x_14174:
[----:B------:R-:W-:Y:S05]  /*1b70*/  BSYNC B1 ;  /* 0x0000000000017941 */ /* 0x000fea0003800000 */
.L_x_14173:
        /* <DEDUP_REMOVED lines=14> */
.L_x_14166:
[----:B------:R-:W-:Y:S05]  /*1c60*/  BSYNC B0 ;  /* 0x0000000000007941 */ /* 0x000fea0003800000 */
.L_x_14165:
        /* <DEDUP_REMOVED lines=48> */
.L_x_14176:
[----:B------:R-:W-:Y:S05]  /*1f70*/  BSYNC B0 ;  /* 0x0000000000007941 */ /* 0x000fea0003800000 */
.L_x_14175:
        /* <DEDUP_REMOVED lines=35> */
.L_x_14178:
[----:B------:R-:W-:Y:S05]  /*21b0*/  BSYNC B0 ;  /* 0x0000000000007941 */ /* 0x000fea0003800000 */
.L_x_14177:
        /* <DEDUP_REMOVED lines=19> */
.L_x_14180:
[----:B------:R-:W-:Y:S05]  /*22f0*/  BSYNC B0 ;  /* 0x0000000000007941 */ /* 0x000fea0003800000 */
.L_x_14179:
        /* <DEDUP_REMOVED lines=36> */
.L_x_14182:
[----:B------:R-:W-:Y:S05]  /*2540*/  BSYNC B0 ;  /* 0x0000000000007941 */ /* 0x000fea0003800000 */
.L_x_14181:
        /* <DEDUP_REMOVED lines=115> */
.L_x_14153:
        /* <DEDUP_REMOVED lines=16> */
.L_x_14183:
[----:B------:R-:W-:Y:S05]  /*2d80*/  EXIT ;  /* 0x000000000000794d */ /* 0x000fea0003800000 */
.L_x_14154:
[----:B------:R-:W-:Y:S01]  /*2d90*/  HFMA2.MMA R11, -RZ, RZ, 0, 1.847743988037109375e-06 ;  /* 0x0000001fff0b7435 */ /* 0x000fe200000001ff */
[----:B------:R-:W-:Y:S01]  /*2da0*/  IMAD.MOV.U32 R12, RZ, RZ, 0x10 ;  /* 0x00000010ff0c7424 */ /* 0x000fe200078e00ff */
[----:B------:R-:W-:Y:S02]  /*2db0*/  MOV R15, 0xffffffff ;  /* 0xffffffff000f7802 */ /* 0x000fe40000000f00 */
[----:B------:R-:W-:-:S07]  /*2dc0*/  MOV R2, 0xff7fffff ;  /* 0xff7fffff00027802 */ /* 0x000fce0000000f00 */
[----:B------:R-:W-:Y:S05]  /*2dd0*/  WARPSYNC.COLLECTIVE R15, `(.L_x_14184) ;  /* 0x000000000f087348 */ /* 0x000fea0003c00000 */
[----:B------:R0:W1:Y:S02]  /*2de0*/  SHFL.BFLY P6, R14, R13, R12, R11 ;  /* 0x0c00000c0d0e7389 */ /* 0x00006400000c000b */
[----:B01----:R-:W-:Y:S01]  /*2df0*/  ENDCOLLECTIVE ;  /* 0x000000000000791b */ /* 0x003fe20003800000 */
.L_x_14184:
[----:B------:R-:W-:Y:S01]  /*2e00*/  HFMA2.MMA R12, -RZ, RZ, 0, 4.76837158203125e-07 ;  /* 0x00000008ff0c7435 */ /* 0x000fe200000001ff */
[----:B------:R-:W-:-:S05]  /*2e10*/  FMNMX.FTZ R0, R14, -3.40282346638528859812e+38, !PT ;  /* 0xff7fffff0e007809 */ /* 0x000fca0007810000 */
[----:B------:R-:W-:-:S07]  /*2e20*/  IMAD.MOV.U32 R13, RZ, RZ, R0 ;  /* 0x000000ffff0d7224 */ /* 0x000fce00078e0000 */
[----:B------:R-:W-:Y:S05]  /*2e30*/  WARPSYNC.COLLECTIVE R15, `(.L_x_14185) ;  /* 0x000000000f087348 */ /* 0x000fea0003c00000 */
[----:B------:R0:W1:Y:S02]  /*2e40*/  SHFL.BFLY P6, R14, R13, R12, R11 ;  /* 0x0c00000c0d0e7389 */ /* 0x00006400000c000b */
[----:B01----:R-:W-:Y:S01]  /*2e50*/  ENDCOLLECTIVE ;  /* 0x000000000000791b */ /* 0x003fe20003800000 */
.L_x_14185:
[----:B------:R-:W-:Y:S01]  /*2e60*/  IMAD.MOV.U32 R12, RZ, RZ, 0x4 ;  /* 0x00000004ff0c7424 */ /* 0x000fe200078e00ff */
[----:B------:R-:W-:-:S04]  /*2e70*/  FMNMX.FTZ R3, R0, R14, !PT ;  /* 0x0000000e00037209 */ /* 0x000fc80007810000 */
[----:B------:R-:W-:-:S07]  /*2e80*/  MOV R13, R3 ;  /* 0x00000003000d7202 */ /* 0x000fce0000000f00 */
[----:B------:R-:W-:Y:S05]  /*2e90*/  WARPSYNC.COLLECTIVE R15, `(.L_x_14186) ;  /* 0x000000000f087348 */ /* 0x000fea0003c00000 */
[----:B------:R0:W1:Y:S02]  /*2ea0*/  SHFL.BFLY P6, R14, R13, R12, R11 ;  /* 0x0c00000c0d0e7389 */ /* 0x00006400000c000b */
[----:B01----:R-:W-:Y:S01]  /*2eb0*/  ENDCOLLECTIVE ;  /* 0x000000000000791b */ /* 0x003fe20003800000 */
.L_x_14186:
[----:B------:R-:W-:Y:S01]  /*2ec0*/  HFMA2.MMA R12, -RZ, RZ, 0, 1.1920928955078125e-07 ;  /* 0x00000002ff0c7435 */ /* 0x000fe200000001ff */
[----:B------:R-:W-:-:S04]  /*2ed0*/  FMNMX.FTZ R4, R3, R14, !PT ;  /* 0x0000000e03047209 */ /* 0x000fc80007810000 */
[----:B------:R-:W-:-:S07]  /*2ee0*/  MOV R13, R4 ;  /* 0x00000004000d7202 */ /* 0x000fce0000000f00 */
[----:B------:R-:W-:Y:S05]  /*2ef0*/  WARPSYNC.COLLECTIVE R15, `(.L_x_14187) ;  /* 0x000000000f087348 */ /* 0x000fea0003c00000 */
[----:B------:R0:W1:Y:S02]  /*2f00*/  SHFL.BFLY P6, R14, R13, R12, R11 ;  /* 0x0c00000c0d0e7389 */ /* 0x00006400000c000b */
[----:B01----:R-:W-:Y:S01]  /*2f10*/  ENDCOLLECTIVE ;  /* 0x000000000000791b */ /* 0x003fe20003800000 */
.L_x_14187:
[----:B------:R-:W-:Y:S02]  /*2f20*/  MOV R12, 0x1 ;  /* 0x00000001000c7802 */ /* 0x000fe40000000f00 */
[----:B------:R-:W-:-:S05]  /*2f30*/  FMNMX.FTZ R5, R4, R14, !PT ;  /* 0x0000000e04057209 */ /* 0x000fca0007810000 */
[----:B------:R-:W-:-:S07]  /*2f40*/  IMAD.MOV.U32 R13, RZ, RZ, R5 ;  /* 0x000000ffff0d7224 */ /* 0x000fce00078e0005 */
[----:B------:R-:W-:Y:S05]  /*2f50*/  WARPSYNC.COLLECTIVE R15, `(.L_x_14188) ;  /* 0x000000000f087348 */ /* 0x000fea0003c00000 */
[----:B------:R0:W1:Y:S02]  /*2f60*/  SHFL.BFLY P6, R14, R13, R12, R11 ;  /* 0x0c00000c0d0e7389 */ /* 0x00006400000c000b */
[----:B01----:R-:W-:Y:S01]  /*2f70*/  ENDCOLLECTIVE ;  /* 0x000000000000791b */ /* 0x003fe20003800000 */
.L_x_14188:
[----:B------:R-:W-:Y:S05]  /*2f80*/  BRA `(.L_x_14189) ;  /* 0xffffffd000a47947 */ /* 0x000fea000383ffff */
.L_x_14190:
        /* <DEDUP_REMOVED lines=15> */
.L_x_28303:


//--------------------- .text._ZN4vllm25paged_attention_v1_kernelIfhLi32ELi32ELi128ELNS_18Fp8KVCacheDataTypeE1ELb0EEEvPT_PKS2_PKT0_S8_ifPKiSA_iPKfiiiSC_SC_iiiii --------------------------
	.section	.text._ZN4vllm25paged_attention_v1_kernelIfhLi32ELi32ELi128ELNS_18Fp8KVCacheDataTypeE1ELb0EEEvPT_PKS2_PKT0_S8_ifPKiSA_iPKfiiiSC_SC_iiiii,"ax",@progbits
	.align	128
        .global         _ZN4vllm25paged_attention_v1_kernelIfhLi32ELi32ELi128ELNS_18Fp8KVCacheDataTypeE1ELb0EEEvPT_PKS2_PKT0_S8_ifPKiSA_iPKfiiiSC_SC_iiiii
        .type           _ZN4vllm25paged_attention_v1_kernelIfhLi32ELi32ELi128ELNS_18Fp8KVCacheDataTypeE1ELb0EEEvPT_PKS2_PKT0_S8_ifPKiSA_iPKfiiiSC_SC_iiiii,@function
        .size           _ZN4vllm25paged_attention_v1_kernelIfhLi32ELi32ELi128ELNS_18Fp8KVCacheDataTypeE1ELb0EEEvPT_PKS2_PKT0_S8_ifPKiSA_iPKfiiiSC_SC_iiiii,(.L_x_28304 - _ZN4vllm25paged_attention_v1_kernelIfhLi32ELi32ELi128ELNS_18Fp8KVCacheDataTypeE1ELb0EEEvPT_PKS2_PKT0_S8_ifPKiSA_iPKfiiiSC_SC_iiiii)
        .other          _ZN4vllm25paged_attention_v1_kernelIfhLi32ELi32ELi128ELNS_18Fp8KVCacheDataTypeE1ELb0EEEvPT_PKS2_PKT0_S8_ifPKiSA_iPKfiiiSC_SC_iiiii,@"STO_CUDA_ENTRY STV_DEFAULT"
_ZN4vllm25paged_attention_v1_kernelIfhLi32ELi32ELi128ELNS_18Fp8KVCacheDataTypeE1ELb0EEEvPT_PKS2_PKT0_S8_ifPKiSA_iPKfiiiSC_SC_iiiii:
.text._ZN4vllm25paged_attention_v1_kernelIfhLi32ELi32ELi128ELNS_18Fp8KVCacheDataTypeE1ELb0EEEvPT_PKS2_PKT0_S8_ifPKiSA_iPKfiiiSC_SC_iiiii:
        /* <DEDUP_REMOVED lines=34> */
.L_x_14223:
        /* <DEDUP_REMOVED lines=40> */
.L_x_14197:
        /* <DEDUP_REMOVED lines=11> */
.L_x_14196:
[----:B------:R-:W-:Y:S05]  /*0550*/  BSYNC B1 ;  /* 0x0000000000017941 */ /* 0x000fea0003800000 */
.L_x_14195:
        /* <DEDUP_REMOVED lines=14> */
.L_x_14200:
        /* <DEDUP_REMOVED lines=100> */
.L_x_14199:
[----:B------:R-:W-:Y:S05]  /*0c80*/  BSYNC B1 ;  /* 0x0000000000017941 */ /* 0x000fea0003800000 */
.L_x_14198:
        /* <DEDUP_REMOVED lines=55> */
.L_x_14202:
[----:B------:R-:W-:Y:S05]  /*1000*/  BSYNC B1 ;  /* 0x0000000000017941 */ /* 0x000fea0003800000 */
.L_x_14201:
        /* <DEDUP_REMOVED lines=26> */
.L_x_14194:
[----:B------:R-:W-:Y:S05]  /*11b0*/  BSYNC B0 ;  /* 0x0000000000007941 */ /* 0x000fea0003800000 */
.L_x_14193:
        /* <DEDUP_REMOVED lines=49> */
.L_x_14207:
        /* <DEDUP_REMOVED lines=8> */
.L_x_14206:
[----:B------:R-:W-:Y:S05]  /*1550*/  BSYNC B1 ;  /* 0x0000000000017941 */ /* 0x000fea0003800000 */
.L_x_14205:
        /* <DEDUP_REMOVED lines=14> */
.L_x_14210:
        /* <DEDUP_REMOVED lines=52> */
.L_x_14209:
[----:B------:R-:W-:Y:S05]  /*1980*/  BSYNC B1 ;  /* 0x0000000000017941 */ /* 0x000fea0003800000 */
.L_x_14208:
        /* <DEDUP_REMOVED lines=31> */
.L_x_14212:
[----:B------:R-:W-:Y:S05]  /*1b80*/  BSYNC B1 ;  /* 0x0000000000017941 */ /* 0x000fea0003800000 */
.L_x_14211:
        /* <DEDUP_REMOVED lines=14> */
.L_x_14204:
[----:B------:R-:W-:Y:S05]  /*1c70*/  BSYNC B0 ;  /* 0x0000000000007941 */ /* 0x000fea0003800000 */
.L_x_14203:
        /* <DEDUP_REMOVED lines=54> */
.L_x_14214:
[----:B------:R-:W-:Y:S05]  /*1fe0*/  BSYNC B0 ;  /* 0x0000000000007941 */ /* 0x000fea0003800000 */
.L_x_14213:
        /* <DEDUP_REMOVED lines=28> */
.L_x_14216:
[----:B------:R-:W-:Y:S05]  /*21b0*/  BSYNC B0 ;  /* 0x0000000000007941 */ /* 0x000fea0003800000 */
.L_x_14215:
        /* <DEDUP_REMOVED lines=67> */
.L_x_14191:
        /* <DEDUP_REMOVED lines=16> */
.L_x_14217:
[----:B------:R-:W-:Y:S05]  /*26f0*/  EXIT ;  /* 0x000000000000794d */ /* 0x000fea0003800000 */
.L_x_14192:
[----:B------:R-:W-:Y:S01]  /*2700*/  HFMA2.MMA R12, -RZ, RZ, 0, 9.5367431640625e-07 ;  /* 0x00000010ff0c7435 */ /* 0x000fe200000001ff */
[----:B------:R-:W-:Y:S01]  /*2710*/  IMAD.MOV.U32 R11, RZ, RZ, 0x1f ;  /* 0x0000001fff0b7424 */ /* 0x000fe200078e00ff */
[----:B------:R-:W-:Y:S02]  /*2720*/  MOV R15, 0xffffffff ;  /* 0xffffffff000f7802 */ /* 0x000fe40000000f00 */
[----:B------:R-:W-:-:S07]  /*2730*/  MOV R2, 0xff7fffff ;  /* 0xff7fffff00027802 */ /* 0x000fce0000000f00 */
[----:B------:R-:W-:Y:S05]  /*2740*/  WARPSYNC.COLLECTIVE R15, `(.L_x_14218) ;  /* 0x000000000f087348 */ /* 0x000fea0003c00000 */
[----:B------:R0:W1:Y:S02]  /*2750*/  SHFL.BFLY P6, R14, R13, R12, R11 ;  /* 0x0c00000c0d0e7389 */ /* 0x00006400000c000b */
[----:B01----:R-:W-:Y:S01]  /*2760*/  ENDCOLLECTIVE ;  /* 0x000000000000791b */ /* 0x003fe20003800000 */
.L_x_14218:
[----:B------:R-:W-:Y:S01]  /*2770*/  IMAD.MOV.U32 R12, RZ, RZ, 0x8 ;  /* 0x00000008ff0c7424 */ /* 0x000fe200078e00ff */
[----:B------:R-:W-:-:S04]  /*2780*/  FMNMX.FTZ R0, R14, -3.40282346638528859812e+38, !PT ;  /* 0xff7fffff0e007809 */ /* 0x000fc80007810000 */
[----:B------:R-:W-:-:S07]  /*2790*/  MOV R13, R0 ;  /* 0x00000000000d7202 */ /* 0x000fce0000000f00 */
[----:B------:R-:W-:Y:S05]  /*27a0*/  WARPSYNC.COLLECTIVE R15, `(.L_x_14219) ;  /* 0x000000000f087348 */ /* 0x000fea0003c00000 */
[----:B------:R0:W1:Y:S02]  /*27b0*/  SHFL.BFLY P6, R14, R13, R12, R11 ;  /* 0x0c00000c0d0e7389 */ /* 0x00006400000c000b */
[----:B01----:R-:W-:Y:S01]  /*27c0*/  ENDCOLLECTIVE ;  /* 0x000000000000791b */ /* 0x003fe20003800000 */
.L_x_14219:
[----:B------:R-:W-:Y:S01]  /*27d0*/  HFMA2.MMA R12, -RZ, RZ, 0, 2.384185791015625e-07 ;  /* 0x00000004ff0c7435 */ /* 0x000fe200000001ff */
[----:B------:R-:W-:-:S04]  /*27e0*/  FMNMX.FTZ R3, R0, R14, !PT ;  /* 0x0000000e00037209 */ /* 0x000fc80007810000 */
[----:B------:R-:W-:-:S07]  /*27f0*/  MOV R13, R3 ;  /* 0x00000003000d7202 */ /* 0x000fce0000000f00 */
[----:B------:R-:W-:Y:S05]  /*2800*/  WARPSYNC.COLLECTIVE R15, `(.L_x_14220) ;  /* 0x000000000f087348 */ /* 0x000fea0003c00000 */
[----:B------:R0:W1:Y:S02]  /*2810*/  SHFL.BFLY P6, R14, R13, R12, R11 ;  /* 0x0c00000c0d0e7389 */ /* 0x00006400000c000b */
[----:B01----:R-:W-:Y:S01]  /*2820*/  ENDCOLLECTIVE ;  /* 0x000000000000791b */ /* 0x003fe20003800000 */
.L_x_14220:
[----:B------:R-:W-:Y:S01]  /*2830*/  IMAD.MOV.U32 R12, RZ, RZ, 0x2 ;  /* 0x00000002ff0c7424 */ /* 0x000fe200078e00ff */
[----:B------:R-:W-:-:S04]  /*2840*/  FMNMX.FTZ R4, R3, R14, !PT ;  /* 0x0000000e03047209 */ /* 0x000fc80007810000 */
[----:B------:R-:W-:-:S07]  /*2850*/  MOV R13, R4 ;  /* 0x00000004000d7202 */ /* 0x000fce0000000f00 */
[----:B------:R-:W-:Y:S05]  /*2860*/  WARPSYNC.COLLECTIVE R15, `(.L_x_14221) ;  /* 0x000000000f087348 */ /* 0x000fea0003c00000 */
[----:B------:R0:W1:Y:S02]  /*2870*/  SHFL.BFLY P6, R14, R13, R12, R11 ;  /* 0x0c00000c0d0e7389 */ /* 0x00006400000c000b */
[----:B01----:R-:W-:Y:S01]  /*2880*/  ENDCOLLECTIVE ;  /* 0x000000000000791b */ /* 0x003fe20003800000 */
.L_x_14221:
[----:B------:R-:W-:Y:S01]  /*2890*/  HFMA2.MMA R12, -RZ, RZ, 0, 5.9604644775390625e-08 ;  /* 0x00000001ff0c7435 */ /* 0x000fe200000001ff */
[----:B------:R-:W-:-:S04]  /*28a0*/  FMNMX.FTZ R5, R4, R14, !PT ;  /* 0x0000000e04057209 */ /* 0x000fc80007810000 */
[----:B------:R-:W-:-:S07]  /*28b0*/  MOV R13, R5 ;  /* 0x00000005000d7202 */ /* 0x000fce0000000f00 */
[----:B------:R-:W-:Y:S05]  /*28c0*/  WARPSYNC.COLLECTIVE R15, `(.L_x_14222) ;  /* 0x000000000f087348 */ /* 0x000fea0003c00000 */
[----:B------:R0:W1:Y:S02]  /*28d0*/  SHFL.BFLY P6, R14, R13, R12, R11 ;  /* 0x0c00000c0d0e7389 */ /* 0x00006400000c000b */
[----:B01----:R-:W-:Y:S01]  /*28e0*/  ENDCOLLECTIVE ;  /* 0x000000000000791b */ /* 0x003fe20003800000 */
.L_x_14222:
[----:B------:R-:W-:Y:S05]  /*28f0*/  BRA `(.L_x_14223) ;  /* 0xffffffd800487947 */ /* 0x000fea000383ffff */
.L_x_14224:
        /* <DEDUP_REMOVED lines=16> */
.L_x_28304:


//--------------------- .text._ZN4vllm25paged_attention_v1_kernelIfhLi256ELi32ELi128ELNS_18Fp8KVCacheDataTypeE1ELb1EEEvPT_PKS2_PKT0_S8_ifPKiSA_iPKfiiiSC_SC_iiiii --------------------------
	.section	.text._ZN4vllm25paged_attention_v1_kernelIfhLi256ELi32ELi128ELNS_18Fp8KVCacheDataTypeE1ELb1EEEvPT_PKS2_PKT0_S8_ifPKiSA_iPKfiiiSC_SC_iiiii,"ax",@progbits
	.align	128
        .global         _ZN4vllm25paged_attention_v1_kernelIfhLi256ELi32ELi128ELNS_18Fp8KVCacheDataTypeE1ELb1EEEvPT_PKS2_PKT0_S8_ifPKiSA_iPKfiiiSC_SC_iiiii
        .type           _ZN4vllm25paged_attention_v1_kernelIfhLi256ELi32ELi128ELNS_18Fp8KVCacheDataTypeE1ELb1EEEvPT_PKS2_PKT0_S8_ifPKiSA_iPKfiiiSC_SC_iiiii,@function
        .size           _ZN4vllm25paged_attention_v1_kernelIfhLi256ELi32ELi128ELNS_18Fp8KVCacheDataTypeE1ELb1EEEvPT_PKS2_PKT0_S8_ifPKiSA_iPKfiiiSC_SC_iiiii,(.L_x_28305 - _ZN4vllm25paged_attention_v1_kernelIfhLi256ELi32ELi128ELNS_18Fp8KVCacheDataTypeE1ELb1EEEvPT_PKS2_PKT0_S8_ifPKiSA_iPKfiiiSC_SC_iiiii)
        .other          _ZN4vllm25paged_attention_v1_kernelIfhLi256ELi32ELi128ELNS_18Fp8KVCacheDataTypeE1ELb1EEEvPT_PKS2_PKT0_S8_ifPKiSA_iPKfiiiSC_SC_iiiii,@"STO_CUDA_ENTRY STV_DEFAULT"
_ZN4vllm25paged_attention_v1_kernelIfhLi256ELi32ELi128ELNS_18Fp8KVCacheDataTypeE1ELb1EEEvPT_PKS2_PKT0_S8_ifPKiSA_iPKfiiiSC_SC_iiiii:
.text._ZN4vllm25paged_attention_v1_kernelIfhLi256ELi32ELi128ELNS_18Fp8KVCacheDataTypeE1ELb1EEEvPT_PKS2_PKT0_S8_ifPKiSA_iPKfiiiSC_SC_iiiii:
        /* <DEDUP_REMOVED lines=106> */
.L_x_14225:
[----:B------:R-:W-:Y:S02]  /*06a0*/  ULDC UR4, c[0x0][0x278] ;  /* 0x00009e0000047ab9 */ /* 0x000fe40000000800 */
[----:B------:R-:W-:-:S04]  /*06b0*/  IMAD R3, R11, UR4, R12 ;  /* 0x000000040b037c24 */ /* 0x000fc8000f8e020c */
[----:B------:R-:W-:-:S07]  /*06c0*/  IMAD R10, R3, R16, RZ ;  /* 0x00000010030a7224 */ /* 0x000fce00078e02ff */
.L_x_14226:
        /* <DEDUP_REMOVED lines=25> */
.L_x_14230:
        /* <DEDUP_REMOVED lines=37> */
.L_x_14228:
[----:B------:R-:W-:Y:S05]  /*0ab0*/  BSYNC B7 ;  /* 0x0000000000077941 */ /* 0x000fea0003800000 */
.L_x_14227:
        /* <DEDUP_REMOVED lines=13> */
.L_x_14271:
        /* <DEDUP_REMOVED lines=40> */
.L_x_14236:
        /* <DEDUP_REMOVED lines=11> */
.L_x_14235:
[----:B------:R-:W-:Y:S05]  /*0ec0*/  BSYNC B1 ;  /* 0x0000000000017941 */ /* 0x000fea0003800000 */
.L_x_14234:
        /* <DEDUP_REMOVED lines=14> */
.L_x_14239:
        /* <DEDUP_REMOVED lines=100> */
.L_x_14238:
[----:B------:R-:W-:Y:S05]  /*15f0*/  BSYNC B1 ;  /* 0x0000000000017941 */ /* 0x000fea0003800000 */
.L_x_14237:
        /* <DEDUP_REMOVED lines=55> */
.L_x_14241:
[----:B------:R-:W-:Y:S05]  /*1970*/  BSYNC B1 ;  /* 0x0000000000017941 */ /* 0x000fea0003800000 */
.L_x_14240:
        /* <DEDUP_REMOVED lines=26> */
.L_x_14233:
[----:B------:R-:W-:Y:S05]  /*1b20*/  BSYNC B0 ;  /* 0x0000000000007941 */ /* 0x000fea0003800000 */
.L_x_14232:
        /* <DEDUP_REMOVED lines=49> */
.L_x_14246:
        /* <DEDUP_REMOVED lines=8> */
.L_x_14245:
[----:B------:R-:W-:Y:S05]  /*1ec0*/  BSYNC B1 ;  /* 0x0000000000017941 */ /* 0x000fea0003800000 */
.L_x_14244:
        /* <DEDUP_REMOVED lines=14> */
.L_x_14249:
        /* <DEDUP_REMOVED lines=52> */
.L_x_14248:
[----:B------:R-:W-:Y:S05]  /*22f0*/  BSYNC B1 ;  /* 0x0000000000017941 */ /* 0x000fea0003800000 */
.L_x_14247:
        /* <DEDUP_REMOVED lines=31> */
.L_x_14251:
[----:B------:R-:W-:Y:S05]  /*24f0*/  BSYNC B1 ;  /* 0x0000000000017941 */ /* 0x000fea0003800000 */
.L_x_14250:
        /* <DEDUP_REMOVED lines=14> */
.L_x_14243:
[----:B------:R-:W-:Y:S05]  /*25e0*/  BSYNC B0 ;  /* 0x0000000000007941 */ /* 0x000fea0003800000 */
.L_x_14242:
        /* <DEDUP_REMOVED lines=28> */
.L_x_14255:
        /* <DEDUP_REMOVED lines=33> */
.L_x_14253:
[----:B------:R-:W-:Y:S05]  /*29c0*/  BSYNC B6 ;  /* 0x0000000000067941 */ /* 0x000fea0003800000 */
.L_x_14252:
        /* <DEDUP_REMOVED lines=373> */
.L_x_14464:
        /* <DEDUP_REMOVED lines=84> */
.L_x_14258:
[----:B------:R-:W-:Y:S05]  /*4660*/  BSYNC B0 ;  /* 0x0000000000007941 */ /* 0x000fea0003800000 */
.L_x_14257:
        /* <DEDUP_REMOVED lines=146> */
.L_x_14260:
[----:B------:R-:W-:Y:S05]  /*4f90*/  BSYNC B0 ;  /* 0x0000000000007941 */ /* 0x000fea0003800000 */
.L_x_14259:
        /* <DEDUP_REMOVED lines=75> */
.L_x_14262:
[----:B------:R-:W-:Y:S05]  /*5450*/  BSYNC B0 ;  /* 0x0000000000007941 */ /* 0x000fea0003800000 */
.L_x_14261:
        /* <DEDUP_REMOVED lines=139> */
.L_x_14264:
[----:B------:R-:W-:Y:S05]  /*5d10*/  BSYNC B0 ;  /* 0x0000000000007941 */ /* 0x000fea0003800000 */
.L_x_14263:
        /* <DEDUP_REMOVED lines=407> */
.L_x_14229:
        /* <DEDUP_REMOVED lines=16> */
.L_x_14254:
        /* <DEDUP_REMOVED lines=16> */
.L_x_14265:
[----:B------:R-:W-:Y:S05]  /*7890*/  EXIT ;  /* 0x000000000000794d */ /* 0x000fea0003800000 */
.L_x_14231:
[----:B------:R-:W-:Y:S01]  /*78a0*/  HFMA2.MMA R11, -RZ, RZ, 0, 1.847743988037109375e-06 ;  /* 0x0000001fff0b7435 */ /* 0x000fe200000001ff */
[----:B------:R-:W-:Y:S01]  /*78b0*/  IMAD.MOV.U32 R12, RZ, RZ, 0x10 ;  /* 0x00000010ff0c7424 */ /* 0x000fe200078e00ff */
[----:B------:R-:W-:Y:S02]  /*78c0*/  MOV R15, 0xffffffff ;  /* 0xffffffff000f7802 */ /* 0x000fe40000000f00 */
[----:B------:R-:W-:-:S07]  /*78d0*/  MOV R2, 0xff7fffff ;  /* 0xff7fffff00027802 */ /* 0x000fce0000000f00 */
[----:B------:R-:W-:Y:S05]  /*78e0*/  WARPSYNC.COLLECTIVE R15, `(.L_x_14266) ;  /* 0x000000000f087348 */ /* 0x000fea0003c00000 */
[----:B------:R0:W1:Y:S02]  /*78f0*/  SHFL.BFLY P6, R14, R13, R12, R11 ;  /* 0x0c00000c0d0e7389 */ /* 0x00006400000c000b */
[----:B01----:R-:W-:Y:S01]  /*7900*/  ENDCOLLECTIVE ;  /* 0x000000000000791b */ /* 0x003fe20003800000 */
.L_x_14266:
[----:B------:R-:W-:Y:S01]  /*7910*/  HFMA2.MMA R12, -RZ, RZ, 0, 4.76837158203125e-07 ;  /* 0x00000008ff0c7435 */ /* 0x000fe200000001ff */
[----:B------:R-:W-:-:S05]  /*7920*/  FMNMX.FTZ R0, R14, -3.40282346638528859812e+38, !PT ;  /* 0xff7fffff0e007809 */ /* 0x000fca0007810000 */
[----:B------:R-:W-:-:S07]  /*7930*/  IMAD.MOV.U32 R13, RZ, RZ, R0 ;  /* 0x000000ffff0d7224 */ /* 0x000fce00078e0000 */
[----:B------:R-:W-:Y:S05]  /*7940*/  WARPSYNC.COLLECTIVE R15, `(.L_x_14267) ;  /* 0x000000000f087348 */ /* 0x000fea0003c00000 */
[----:B------:R0:W1:Y:S02]  /*7950*/  SHFL.BFLY P6, R14, R13, R12, R11 ;  /* 0x0c00000c0d0e7389 */ /* 0x00006400000c000b */
[----:B01----:R-:W-:Y:S01]  /*7960*/  ENDCOLLECTIVE ;  /* 0x000000000000791b */ /* 0x003fe20003800000 */
.L_x_14267:
[----:B------:R-:W-:Y:S01]  /*7970*/  IMAD.MOV.U32 R12, RZ, RZ, 0x4 ;  /* 0x00000004ff0c7424 */ /* 0x000fe200078e00ff */
[----:B------:R-:W-:-:S04]  /*7980*/  FMNMX.FTZ R3, R0, R14, !PT ;  /* 0x0000000e00037209 */ /* 0x000fc80007810000 */
[----:B------:R-:W-:-:S07]  /*7990*/  MOV R13, R3 ;  /* 0x00000003000d7202 */ /* 0x000fce0000000f00 */
[----:B------:R-:W-:Y:S05]  /*79a0*/  WARPSYNC.COLLECTIVE R15, `(.L_x_14268) ;  /* 0x000000000f087348 */ /* 0x000fea0003c00000 */
[----:B------:R0:W1:Y:S02]  /*79b0*/  SHFL.BFLY P6, R14, R13, R12, R11 ;  /* 0x0c00000c0d0e7389 */ /* 0x00006400000c000b */
[----:B01----:R-:W-:Y:S01]  /*79c0*/  ENDCOLLECTIVE ;  /* 0x000000000000791b */ /* 0x003fe20003800000 */
.L_x_14268:
[----:B------:R-:W-:Y:S01]  /*79d0*/  HFMA2.MMA R12, -RZ, RZ, 0, 1.1920928955078125e-07 ;  /* 0x00000002ff0c7435 */ /* 0x000fe200000001ff */
[----:B------:R-:W-:-:S04]  /*79e0*/  FMNMX.FTZ R4, R3, R14, !PT ;  /* 0x0000000e03047209 */ /* 0x000fc80007810000 */
[----:B------:R-:W-:-:S07]  /*79f0*/  MOV R13, R4 ;  /* 0x00000004000d7202 */ /* 0x000fce0000000f00 */
[----:B------:R-:W-:Y:S05]  /*7a00*/  WARPSYNC.COLLECTIVE R15, `(.L_x_14269) ;  /* 0x000000000f087348 */ /* 0x000fea0003c00000 */
[----:B------:R0:W1:Y:S02]  /*7a10*/  SHFL.BFLY P6, R14, R13, R12, R11 ;  /* 0x0c00000c0d0e7389 */ /* 0x00006400000c000b */
[----:B01----:R-:W-:Y:S01]  /*7a20*/  ENDCOLLECTIVE ;  /* 0x000000000000791b */ /* 0x003fe20003800000 */
.L_x_14269:
[----:B------:R-:W-:Y:S02]  /*7a30*/  MOV R12, 0x1 ;  /* 0x00000001000c7802 */ /* 0x000fe40000000f00 */
[----:B------:R-:W-:-:S05]  /*7a40*/  FMNMX.FTZ R5, R4, R14, !PT ;  /* 0x0000000e04057209 */ /* 0x000fca0007810000 */
[----:B------:R-:W-:-:S07]  /*7a50*/  IMAD.MOV.U32 R13, RZ, RZ, R5 ;  /* 0x000000ffff0d7224 */ /* 0x000fce00078e0005 */
[----:B------:R-:W-:Y:S05]  /*7a60*/  WARPSYNC.COLLECTIVE R15, `(.L_x_14270) ;  /* 0x000000000f087348 */ /* 0x000fea0003c00000 */
[----:B------:R0:W1:Y:S02]  /*7a70*/  SHFL.BFLY P6, R14, R13, R12, R11 ;  /* 0x0c00000c0d0e7389 */ /* 0x00006400000c000b */
[----:B01----:R-:W-:Y:S01]  /*7a80*/  ENDCOLLECTIVE ;  /* 0x000000000000791b */ /* 0x003fe20003800000 */
.L_x_14270:
[----:B------:R-:W-:Y:S05]  /*7a90*/  BRA `(.L_x_14271) ;  /* 0xffffff90003c7947 */ /* 0x000fea000383ffff */
.L_x_14256:
[----:B------:R-:W-:Y:S01]  /*7aa0*/  HFMA2.MMA R12, -RZ, RZ, 0, 2.384185791015625e-07 ;  /* 0x00000004ff0c7435 */ /* 0x000fe200000001ff */
[----:B-1----:R-:W-:Y:S01]  /*7ab0*/  IMAD.MOV.U32 R13, RZ, RZ, RZ ;  /* 0x000000ffff0d7224 */ /* 0x002fe200078e00ff */
[----:B------:R-:W-:Y:S01]  /*7ac0*/  MOV R11, 0x1f ;  /* 0x0000001f000b7802 */ /* 0x000fe20000000f00 */
[----:B------:R-:W-:-:S08]  /*7ad0*/  IMAD.MOV.U32 R15, RZ, RZ, -0x1 ;  /* 0xffffffffff0f7424 */ /* 0x000fd000078e00ff */
[----:B0-----:R-:W-:Y:S05]  /*7ae0*/  WARPSYNC.COLLECTIVE R15, `(.L_x_14272) ;  /* 0x000000000f087348 */ /* 0x001fea0003c00000 */
[----:B------:R1:W2:Y:S02]  /*7af0*/  SHFL.BFLY P6, R14, R13, R12, R11 ;  /* 0x0c00000c0d0e7389 */ /* 0x0002a400000c000b */
[----:B012---:R-:W-:Y:S01]  /*7b00*/  ENDCOLLECTIVE ;  /* 0x000000000000791b */ /* 0x007fe20003800000 */
.L_x_14272:
[----:B------:R-:W-:Y:S01]  /*7b10*/  HFMA2.MMA R12, -RZ, RZ, 0, 1.1920928955078125e-07 ;  /* 0x00000002ff0c7435 */ /* 0x000fe200000001ff */
[----:B------:R-:W-:-:S05]  /*7b20*/  FADD.FTZ R0, RZ, R14 ;  /* 0x0000000eff007221 */ /* 0x000fca0000010000 */
[----:B------:R-:W-:-:S07]  /*7b30*/  MOV R13, R0 ;  /* 0x00000000000d7202 */ /* 0x000fce0000000f00 */
[----:B------:R-:W-:Y:S05]  /*7b40*/  WARPSYNC.COLLECTIVE R15, `(.L_x_14273) ;  /* 0x000000000f087348 */ /* 0x000fea0003c00000 */
[----:B------:R0:W1:Y:S02]  /*7b50*/  SHFL.BFLY P6, R14, R13, R12, R11 ;  /* 0x0c00000c0d0e7389 */ /* 0x00006400000c000b */
[----:B01----:R-:W-:Y:S01]  /*7b60*/  ENDCOLLECTIVE ;  /* 0x000000000000791b */ /* 0x003fe20003800000 */
.L_x_14273:
[----:B------:R-:W-:Y:S01]  /*7b70*/  MOV R12, 0x1 ;  /* 0x00000001000c7802 */ /* 0x000fe20000000f00 */
[----:B------:R-:W-:-:S04]  /*7b80*/  FADD.FTZ R88, R0, R14 ;  /* 0x0000000e00587221 */ /* 0x000fc80000010000 */
[----:B------:R-:W-:-:S07]  /*7b90*/  IMAD.MOV.U32 R13, RZ, RZ, R88 ;  /* 0x000000ffff0d7224 */ /* 0x000fce00078e0058 */
[----:B------:R-:W-:Y:S05]  /*7ba0*/  WARPSYNC.COLLECTIVE R15, `(.L_x_14274) ;  /* 0x000000000f087348 */ /* 0x000fea0003c00000 */
[----:B------:R0:W1:Y:S02]  /*7bb0*/  SHFL.BFLY P6, R14, R13, R12, R11 ;  /* 0x0c00000c0d0e7389 */ /* 0x00006400000c000b */
[----:B01----:R-:W-:Y:S01]  /*7bc0*/  ENDCOLLECTIVE ;  /* 0x000000000000791b */ /* 0x003fe20003800000 */
.L_x_14274:
[----:B------:R-:W-:Y:S01]  /*7bd0*/  HFMA2.MMA R12, -RZ, RZ, 0, 2.384185791015625e-07 ;  /* 0x00000004ff0c7435 */ /* 0x000fe200000001ff */
[----:B------:R-:W-:Y:S01]  /*7be0*/  IMAD.MOV.U32 R13, RZ, RZ, RZ ;  /* 0x000000ffff0d7224 */ /* 0x000fe200078e00ff */
[----:B------:R-:W-:-:S09]  /*7bf0*/  MOV R87, R14 ;  /* 0x0000000e00577202 */ /* 0x000fd20000000f00 */
[----:B------:R-:W-:Y:S05]  /*7c00*/  WARPSYNC.COLLECTIVE R15, `(.L_x_14275) ;  /* 0x000000000f087348 */ /* 0x000fea0003c00000 */
[----:B------:R0:W1:Y:S02]  /*7c10*/  SHFL.BFLY P6, R14, R13, R12, R11 ;  /* 0x0c00000c0d0e7389 */ /* 0x00006400000c000b */
[----:B01----:R-:W-:Y:S01]  /*7c20*/  ENDCOLLECTIVE ;  /* 0x000000000000791b */ /* 0x003fe20003800000 */
.L_x_14275:
        /* <DEDUP_REMOVED lines=8> */
.L_x_14276:
[----:B------:R-:W-:Y:S01]  /*7cb0*/  HFMA2.MMA R12, -RZ, RZ, 0, 5.9604644775390625e-08 ;  /* 0x00000001ff0c7435 */ /* 0x000fe200000001ff */
[----:B------:R-:W-:-:S05]  /*7cc0*/  MOV R3, R14 ;  /* 0x0000000e00037202 */ /* 0x000fca0000000f00 */
[----:B------:R-:W-:-:S04]  /*7cd0*/  FADD.FTZ R86, R2, R3 ;  /* 0x0000000302567221 */ /* 0x000fc80000010000 */
[----:B------:R-:W-:-:S07]  /*7ce0*/  IMAD.MOV.U32 R13, RZ, RZ, R86 ;  /* 0x000000ffff0d7224 */ /* 0x000fce00078e0056 */
[----:B------:R-:W-:Y:S05]  /*7cf0*/  WARPSYNC.COLLECTIVE R15, `(.L_x_14277) ;  /* 0x000000000f087348 */ /* 0x000fea0003c00000 */
[----:B------:R0:W1:Y:S02]  /*7d00*/  SHFL.BFLY P6, R14, R13, R12, R11 ;  /* 0x0c00000c0d0e7389 */ /* 0x00006400000c000b */
[----:B01----:R-:W-:Y:S01]  /*7d10*/  ENDCOLLECTIVE ;  /* 0x000000000000791b */ /* 0x003fe20003800000 */
.L_x_14277:
[----:B------:R-:W-:Y:S01]  /*7d20*/  HFMA2.MMA R12, -RZ, RZ, 0, 2.384185791015625e-07 ;  /* 0x00000004ff0c7435 */ /* 0x000fe200000001ff */
[----:B------:R-:W-:Y:S01]  /*7d30*/  IMAD.MOV.U32 R13, RZ, RZ, RZ ;  /* 0x000000ffff0d7224 */ /* 0x000fe200078e00ff */
[----:B------:R-:W-:-:S09]  /*7d40*/  MOV R85, R14 ;  /* 0x0000000e00557202 */ /* 0x000fd20000000f00 */
[----:B------:R-:W-:Y:S05]  /*7d50*/  WARPSYNC.COLLECTIVE R15, `(.L_x_14278) ;  /* 0x000000000f087348 */ /* 0x000fea0003c00000 */
[----:B------:R0:W1:Y:S02]  /*7d60*/  SHFL.BFLY P6, R14, R13, R12, R11 ;  /* 0x0c00000c0d0e7389 */ /* 0x00006400000c000b */
[----:B01----:R-:W-:Y:S01]  /*7d70*/  ENDCOLLECTIVE ;  /* 0x000000000000791b */ /* 0x003fe20003800000 */
.L_x_14278:
        /* <DEDUP_REMOVED lines=8> */
.L_x_14279:
[----:B------:R-:W-:Y:S01]  /*7e00*/  HFMA2.MMA R12, -RZ, RZ, 0, 5.9604644775390625e-08 ;  /* 0x00000001ff0c7435 */ /* 0x000fe200000001ff */
[----:B------:R-:W-:-:S05]  /*7e10*/  MOV R5, R14 ;  /* 0x0000000e00057202 */ /* 0x000fca0000000f00 */
[----:B------:R-:W-:-:S04]  /*7e20*/  FADD.FTZ R84, R4, R5 ;  /* 0x0000000504547221 */ /* 0x000fc80000010000 */
[----:B------:R-:W-:-:S07]  /*7e30*/  IMAD.MOV.U32 R13, RZ, RZ, R84 ;  /* 0x000000ffff0d7224 */ /* 0x000fce00078e0054 */
[----:B------:R-:W-:Y:S05]  /*7e40*/  WARPSYNC.COLLECTIVE R15, `(.L_x_14280) ;  /* 0x000000000f087348 */ /* 0x000fea0003c00000 */
[----:B------:R0:W1:Y:S02]  /*7e50*/  SHFL.BFLY P6, R14, R13, R12, R11 ;  /* 0x0c00000c0d0e7389 */ /* 0x00006400000c000b */
[----:B01----:R-:W-:Y:S01]  /*7e60*/  ENDCOLLECTIVE ;  /* 0x000000000000791b */ /* 0x003fe20003800000 */
.L_x_14280:
[----:B------:R-:W-:Y:S01]  /*7e70*/  HFMA2.MMA R12, -RZ, RZ, 0, 2.384185791015625e-07 ;  /* 0x00000004ff0c7435 */ /* 0x000fe200000001ff */
[----:B------:R-:W-:Y:S01]  /*7e80*/  IMAD.MOV.U32 R13, RZ, RZ, RZ ;  /* 0x000000ffff0d7224 */ /* 0x000fe200078e00ff */
[----:B------:R-:W-:-:S09]  /*7e90*/  MOV R83, R14 ;  /* 0x0000000e00537202 */ /* 0x000fd20000000f00 */
[----:B------:R-:W-:Y:S05]  /*7ea0*/  WARPSYNC.COLLECTIVE R15, `(.L_x_14281) ;  /* 0x000000000f087348 */ /* 0x000fea0003c00000 */
[----:B------:R0:W1:Y:S02]  /*7eb0*/  SHFL.BFLY P6, R14, R13, R12, R11 ;  /* 0x0c00000c0d0e7389 */ /* 0x00006400000c000b */
[----:B01----:R-:W-:Y:S01]  /*7ec0*/  ENDCOLLECTIVE ;  /* 0x000000000000791b */ /* 0x003fe20003800000 */
.L_x_14281:
        /* <DEDUP_REMOVED lines=8> */
.L_x_14282:
[----:B------:R-:W-:Y:S01]  /*7f50*/  HFMA2.MMA R12, -RZ, RZ, 0, 5.9604644775390625e-08 ;  /* 0x00000001ff0c7435 */ /* 0x000fe200000001ff */
[----:B------:R-:W-:-:S05]  /*7f60*/  MOV R3, R14 ;  /* 0x0000000e00037202 */ /* 0x000fca0000000f00 */
[----:B------:R-:W-:-:S04]  /*7f70*/  FADD.FTZ R82, R82, R3 ;  /* 0x0000000352527221 */ /* 0x000fc80000010000 */
[----:B------:R-:W-:-:S07]  /*7f80*/  IMAD.MOV.U32 R13, RZ, RZ, R82 ;  /* 0x000000ffff0d7224 */ /* 0x000fce00078e0052 */
[----:B------:R-:W-:Y:S05]  /*7f90*/  WARPSYNC.COLLECTIVE R15, `(.L_x_14283) ;  /* 0x000000000f087348 */ /* 0x000fea0003c00000 */
[----:B------:R0:W1:Y:S02]  /*7fa0*/  SHFL.BFLY P6, R14, R13, R12, R11 ;  /* 0x0c00000c0d0e7389 */ /* 0x00006400000c000b */
[----:B01----:R-:W-:Y:S01]  /*7fb0*/  ENDCOLLECTIVE ;  /* 0x000000000000791b */ /* 0x003fe20003800000 */
.L_x_14283:
[----:B------:R-:W-:Y:S01]  /*7fc0*/  HFMA2.MMA R12, -RZ, RZ, 0, 2.384185791015625e-07 ;  /* 0x00000004ff0c7435 */ /* 0x000fe200000001ff */
[----:B------:R-:W-:Y:S01]  /*7fd0*/  IMAD.MOV.U32 R13, RZ, RZ, RZ ;  /* 0x000000ffff0d7224 */ /* 0x000fe200078e00ff */
[----:B------:R-:W-:-:S09]  /*7fe0*/  MOV R94, R14 ;  /* 0x0000000e005e7202 */ /* 0x000fd20000000f00 */
[----:B------:R-:W-:Y:S05]  /*7ff0*/  WARPSYNC.COLLECTIVE R15, `(.L_x_14284) ;  /* 0x000000000f087348 */ /* 0x000fea0003c00000 */
[----:B------:R0:W1:Y:S02]  /*8000*/  SHFL.BFLY P6, R14, R13, R12, R11 ;  /* 0x0c00000c0d0e7389 */ /* 0x00006400000c000b */
[----:B01----:R-:W-:Y:S01]  /*8010*/  ENDCOLLECTIVE ;  /* 0x000000000000791b */ /* 0x003fe20003800000 */
.L_x_14284:
        /* <DEDUP_REMOVED lines=8> */
.L_x_14285:
[----:B------:R-:W-:Y:S01]  /*80a0*/  HFMA2.MMA R12, -RZ, RZ, 0, 5.9604644775390625e-08 ;  /* 0x00000001ff0c7435 */ /* 0x000fe200000001ff */
[----:B------:R-:W-:-:S05]  /*80b0*/  MOV R46, R14 ;  /* 0x0000000e002e7202 */ /* 0x000fca0000000f00 */
[----:B------:R-:W-:-:S04]  /*80c0*/  FADD.FTZ R81, R81, R46 ;  /* 0x0000002e51517221 */ /* 0x000fc80000010000 */
[----:B------:R-:W-:-:S07]  /*80d0*/  IMAD.MOV.U32 R13, RZ, RZ, R81 ;  /* 0x000000ffff0d7224 */ /* 0x000fce00078e0051 */
[----:B------:R-:W-:Y:S05]  /*80e0*/  WARPSYNC.COLLECTIVE R15, `(.L_x_14286) ;  /* 0x000000000f087348 */ /* 0x000fea0003c00000 */
[----:B------:R0:W1:Y:S02]  /*80f0*/  SHFL.BFLY P6, R14, R13, R12, R11 ;  /* 0x0c00000c0d0e7389 */ /* 0x00006400000c000b */
[----:B01----:R-:W-:Y:S01]  /*8100*/  ENDCOLLECTIVE ;  /* 0x000000000000791b */ /* 0x003fe20003800000 */
.L_x_14286:
[----:B------:R-:W-:Y:S01]  /*8110*/  HFMA2.MMA R12, -RZ, RZ, 0, 2.384185791015625e-07 ;  /* 0x00000004ff0c7435 */ /* 0x000fe200000001ff */
[----:B------:R-:W-:Y:S01]  /*8120*/  IMAD.MOV.U32 R13, RZ, RZ, RZ ;  /* 0x000000ffff0d7224 */ /* 0x000fe200078e00ff */
[----:B------:R-:W-:-:S09]  /*8130*/  MOV R80, R14 ;  /* 0x0000000e00507202 */ /* 0x000fd20000000f00 */
[----:B------:R-:W-:Y:S05]  /*8140*/  WARPSYNC.COLLECTIVE R15, `(.L_x_14287) ;  /* 0x000000000f087348 */ /* 0x000fea0003c00000 */
[----:B------:R0:W1:Y:S02]  /*8150*/  SHFL.BFLY P6, R14, R13, R12, R11 ;  /* 0x0c00000c0d0e7389 */ /* 0x00006400000c000b */
[----:B01----:R-:W-:Y:S01]  /*8160*/  ENDCOLLECTIVE ;  /* 0x000000000000791b */ /* 0x003fe20003800000 */
.L_x_14287:
        /* <DEDUP_REMOVED lines=8> */
.L_x_14288:
[----:B------:R-:W-:Y:S01]  /*81f0*/  HFMA2.MMA R12, -RZ, RZ, 0, 5.9604644775390625e-08 ;  /* 0x00000001ff0c7435 */ /* 0x000fe200000001ff */
[----:B------:R-:W-:-:S05]  /*8200*/  MOV R48, R14 ;  /* 0x0000000e00307202 */ /* 0x000fca0000000f00 */
[----:B------:R-:W-:-:S04]  /*8210*/  FADD.FTZ R79, R79, R48 ;  /* 0x000000304f4f7221 */ /* 0x000fc80000010000 */
[----:B------:R-:W-:-:S07]  /*8220*/  IMAD.MOV.U32 R13, RZ, RZ, R79 ;  /* 0x000000ffff0d7224 */ /* 0x000fce00078e004f */
[----:B------:R-:W-:Y:S05]  /*8230*/  WARPSYNC.COLLECTIVE R15, `(.L_x_14289) ;  /* 0x000000000f087348 */ /* 0x000fea0003c00000 */
[----:B------:R0:W1:Y:S02]  /*8240*/  SHFL.BFLY P6, R14, R13, R12, R11 ;  /* 0x0c00000c0d0e7389 */ /* 0x00006400000c000b */
[----:B01----:R-:W-:Y:S01]  /*8250*/  ENDCOLLECTIVE ;  /* 0x000000000000791b */ /* 0x003fe20003800000 */
.L_x_14289:
[----:B------:R-:W-:Y:S01]  /*8260*/  HFMA2.MMA R12, -RZ, RZ, 0, 2.384185791015625e-07 ;  /* 0x00000004ff0c7435 */ /* 0x000fe200000001ff */
[----:B------:R-:W-:Y:S01]  /*8270*/  IMAD.MOV.U32 R13, RZ, RZ, RZ ;  /* 0x000000ffff0d7224 */ /* 0x000fe200078e00ff */
[----:B------:R-:W-:-:S09]  /*8280*/  MOV R78, R14 ;  /* 0x0000000e004e7202 */ /* 0x000fd20000000f00 */
[----:B------:R-:W-:Y:S05]  /*8290*/  WARPSYNC.COLLECTIVE R15, `(.L_x_14290) ;  /* 0x000000000f087348 */ /* 0x000fea0003c00000 */
[----:B------:R0:W1:Y:S02]  /*82a0*/  SHFL.BFLY P6, R14, R13, R12, R11 ;  /* 0x0c00000c0d0e7389 */ /* 0x00006400000c000b */
[----:B01----:R-:W-:Y:S01]  /*82b0*/  ENDCOLLECTIVE ;  /* 0x000000000000791b */ /* 0x003fe20003800000 */
.L_x_14290:
        /* <DEDUP_REMOVED lines=8> */
.L_x_14291:
[----:B------:R-:W-:Y:S01]  /*8340*/  HFMA2.MMA R12, -RZ, RZ, 0, 5.9604644775390625e-08 ;  /* 0x00000001ff0c7435 */ /* 0x000fe200000001ff */
[----:B------:R-:W-:-:S05]  /*8350*/  MOV R5, R14 ;  /* 0x0000000e00057202 */ /* 0x000fca0000000f00 */
[----:B------:R-:W-:-:S04]  /*8360*/  FADD.FTZ R0, R0, R5 ;  /* 0x0000000500007221 */ /* 0x000fc80000010000 */
[----:B------:R-:W-:-:S07]  /*8370*/  IMAD.MOV.U32 R13, RZ, RZ, R0 ;  /* 0x000000ffff0d7224 */ /* 0x000fce00078e0000 */
[----:B------:R-:W-:Y:S05]  /*8380*/  WARPSYNC.COLLECTIVE R15, `(.L_x_14292) ;  /* 0x000000000f087348 */ /* 0x000fea0003c00000 */
[----:B------:R0:W1:Y:S02]  /*8390*/  SHFL.BFLY P6, R14, R13, R12, R11 ;  /* 0x0c00000c0d0e7389 */ /* 0x00006400000c000b */
[----:B01----:R-:W-:Y:S01]  /*83a0*/  ENDCOLLECTIVE ;  /* 0x000000000000791b */ /* 0x003fe20003800000 */
.L_x_14292:
[----:B------:R-:W-:Y:S01]  /*83b0*/  HFMA2.MMA R12, -RZ, RZ, 0, 2.384185791015625e-07 ;  /* 0x00000004ff0c7435 */ /* 0x000fe200000001ff */
[----:B------:R-:W-:Y:S01]  /*83c0*/  IMAD.MOV.U32 R13, RZ, RZ, RZ ;  /* 0x000000ffff0d7224 */ /* 0x000fe200078e00ff */
[----:B------:R-:W-:-:S09]  /*83d0*/  MOV R3, R14 ;  /* 0x0000000e00037202 */ /* 0x000fd20000000f00 */
[----:B------:R-:W-:Y:S05]  /*83e0*/  WARPSYNC.COLLECTIVE R15, `(.L_x_14293) ;  /* 0x000000000f087348 */ /* 0x000fea0003c00000 */
[----:B------:R0:W1:Y:S02]  /*83f0*/  SHFL.BFLY P6, R14, R13, R12, R11 ;  /* 0x0c00000c0d0e7389 */ /* 0x00006400000c000b */
[----:B01----:R-:W-:Y:S01]  /*8400*/  ENDCOLLECTIVE ;  /* 0x000000000000791b */ /* 0x003fe20003800000 */
.L_x_14293:
        /* <DEDUP_REMOVED lines=8> */
.L_x_14294:
[----:B------:R-:W-:Y:S01]  /*8490*/  HFMA2.MMA R12, -RZ, RZ, 0, 5.9604644775390625e-08 ;  /* 0x00000001ff0c7435 */ /* 0x000fe200000001ff */
[----:B------:R-:W-:-:S05]  /*84a0*/  MOV R7, R14 ;  /* 0x0000000e00077202 */ /* 0x000fca0000000f00 */
[----:B------:R-:W-:-:S04]  /*84b0*/  FADD.FTZ R2, R2, R7 ;  /* 0x0000000702027221 */ /* 0x000fc80000010000 */
[----:B------:R-:W-:-:S07]  /*84c0*/  IMAD.MOV.U32 R13, RZ, RZ, R2 ;  /* 0x000000ffff0d7224 */ /* 0x000fce00078e0002 */
[----:B------:R-:W-:Y:S05]  /*84d0*/  WARPSYNC.COLLECTIVE R15, `(.L_x_14295) ;  /* 0x000000000f087348 */ /* 0x000fea0003c00000 */
[----:B------:R0:W1:Y:S02]  /*84e0*/  SHFL.BFLY P6, R14, R13, R12, R11 ;  /* 0x0c00000c0d0e7389 */ /* 0x00006400000c000b */
[----:B01----:R-:W-:Y:S01]  /*84f0*/  ENDCOLLECTIVE ;  /* 0x000000000000791b */ /* 0x003fe20003800000 */
.L_x_14295:
[----:B------:R-:W-:Y:S01]  /*8500*/  HFMA2.MMA R12, -RZ, RZ, 0, 2.384185791015625e-07 ;  /* 0x00000004ff0c7435 */ /* 0x000fe200000001ff */
[----:B------:R-:W-:Y:S01]  /*8510*/  IMAD.MOV.U32 R13, RZ, RZ, RZ ;  /* 0x000000ffff0d7224 */ /* 0x000fe200078e00ff */
[----:B------:R-:W-:-:S09]  /*8520*/  MOV R5, R14 ;  /* 0x0000000e00057202 */ /* 0x000fd20000000f00 */
[----:B------:R-:W-:Y:S05]  /*8530*/  WARPSYNC.COLLECTIVE R15, `(.L_x_14296) ;  /* 0x000000000f087348 */ /* 0x000fea0003c00000 */
[----:B------:R0:W1:Y:S02]  /*8540*/  SHFL.BFLY P6, R14, R13, R12, R11 ;  /* 0x0c00000c0d0e7389 */ /* 0x00006400000c000b */
[----:B01----:R-:W-:Y:S01]  /*8550*/  ENDCOLLECTIVE ;  /* 0x000000000000791b */ /* 0x003fe20003800000 */
.L_x_14296:
        /* <DEDUP_REMOVED lines=8> */
.L_x_14297:
[----:B------:R-:W-:Y:S01]  /*85e0*/  HFMA2.MMA R12, -RZ, RZ, 0, 5.9604644775390625e-08 ;  /* 0x00000001ff0c7435 */ /* 0x000fe200000001ff */
[----:B------:R-:W-:-:S05]  /*85f0*/  MOV R9, R14 ;  /* 0x0000000e00097202 */ /* 0x000fca0000000f00 */
[----:B------:R-:W-:-:S04]  /*8600*/  FADD.FTZ R4, R4, R9 ;  /* 0x0000000904047221 */ /* 0x000fc80000010000 */
[----:B------:R-:W-:-:S07]  /*8610*/  IMAD.MOV.U32 R13, RZ, RZ, R4 ;  /* 0x000000ffff0d7224 */ /* 0x000fce00078e0004 */
[----:B------:R-:W-:Y:S05]  /*8620*/  WARPSYNC.COLLECTIVE R15, `(.L_x_14298) ;  /* 0x000000000f087348 */ /* 0x000fea0003c00000 */
[----:B------:R0:W1:Y:S02]  /*8630*/  SHFL.BFLY P6, R14, R13, R12, R11 ;  /* 0x0c00000c0d0e7389 */ /* 0x00006400000c000b */
[----:B01----:R-:W-:Y:S01]  /*8640*/  ENDCOLLECTIVE ;  /* 0x000000000000791b */ /* 0x003fe20003800000 */
.L_x_14298:
[----:B------:R-:W-:Y:S01]  /*8650*/  HFMA2.MMA R12, -RZ, RZ, 0, 2.384185791015625e-07 ;  /* 0x00000004ff0c7435 */ /* 0x000fe200000001ff */
[----:B------:R-:W-:Y:S01]  /*8660*/  IMAD.MOV.U32 R13, RZ, RZ, RZ ;  /* 0x000000ffff0d7224 */ /* 0x000fe200078e00ff */
[----:B------:R-:W-:-:S09]  /*8670*/  MOV R7, R14 ;  /* 0x0000000e00077202 */ /* 0x000fd20000000f00 */
[----:B------:R-:W-:Y:S05]  /*8680*/  WARPSYNC.COLLECTIVE R15, `(.L_x_14299) ;  /* 0x000000000f087348 */ /* 0x000fea0003c00000 */
[----:B------:R0:W1:Y:S02]  /*8690*/  SHFL.BFLY P6, R14, R13, R12, R11 ;  /* 0x0c00000c0d0e7389 */ /* 0x00006400000c000b */
[----:B01----:R-:W-:Y:S01]  /*86a0*/  ENDCOLLECTIVE ;  /* 0x000000000000791b */ /* 0x003fe20003800000 */
.L_x_14299:
        /* <DEDUP_REMOVED lines=8> */
.L_x_14300:
[----:B------:R-:W-:Y:S01]  /*8730*/  HFMA2.MMA R12, -RZ, RZ, 0, 5.9604644775390625e-08 ;  /* 0x00000001ff0c7435 */ /* 0x000fe200000001ff */
[----:B------:R-:W-:-:S05]  /*8740*/  MOV R17, R14 ;  /* 0x0000000e00117202 */ /* 0x000fca0000000f00 */
[----:B------:R-:W-:-:S04]  /*8750*/  FADD.FTZ R6, R6, R17 ;  /* 0x0000001106067221 */ /* 0x000fc80000010000 */
[----:B------:R-:W-:-:S07]  /*8760*/  IMAD.MOV.U32 R13, RZ, RZ, R6 ;  /* 0x000000ffff0d7224 */ /* 0x000fce00078e0006 */
[----:B------:R-:W-:Y:S05]  /*8770*/  WARPSYNC.COLLECTIVE R15, `(.L_x_14301) ;  /* 0x000000000f087348 */ /* 0x000fea0003c00000 */
[----:B------:R0:W1:Y:S02]  /*8780*/  SHFL.BFLY P6, R14, R13, R12, R11 ;  /* 0x0c00000c0d0e7389 */ /* 0x00006400000c000b */
[----:B01----:R-:W-:Y:S01]  /*8790*/  ENDCOLLECTIVE ;  /* 0x000000000000791b */ /* 0x003fe20003800000 */
.L_x_14301:
[----:B------:R-:W-:Y:S01]  /*87a0*/  HFMA2.MMA R12, -RZ, RZ, 0, 2.384185791015625e-07 ;  /* 0x00000004ff0c7435 */ /* 0x000fe200000001ff */
[----:B------:R-:W-:Y:S01]  /*87b0*/  IMAD.MOV.U32 R13, RZ, RZ, RZ ;  /* 0x000000ffff0d7224 */ /* 0x000fe200078e00ff */
[----:B------:R-:W-:-:S09]  /*87c0*/  MOV R9, R14 ;  /* 0x0000000e00097202 */ /* 0x000fd20000000f00 */
[----:B------:R-:W-:Y:S05]  /*87d0*/  WARPSYNC.COLLECTIVE R15, `(.L_x_14302) ;  /* 0x000000000f087348 */ /* 0x000fea0003c00000 */
[----:B------:R0:W1:Y:S02]  /*87e0*/  SHFL.BFLY P6, R14, R13, R12, R11 ;  /* 0x0c00000c0d0e7389 */ /* 0x00006400000c000b */
[----:B01----:R-:W-:Y:S01]  /*87f0*/  ENDCOLLECTIVE ;  /* 0x000000000000791b */ /* 0x003fe20003800000 */
.L_x_14302:
        /* <DEDUP_REMOVED lines=8> */
.L_x_14303:
[----:B------:R-:W-:Y:S01]  /*8880*/  HFMA2.MMA R12, -RZ, RZ, 0, 5.9604644775390625e-08 ;  /* 0x00000001ff0c7435 */ /* 0x000fe200000001ff */
[----:B------:R-:W-:-:S05]  /*8890*/  MOV R19, R14 ;  /* 0x0000000e00137202 */ /* 0x000fca0000000f00 */
[----:B------:R-:W-:-:S04]  /*88a0*/  FADD.FTZ R8, R8, R19 ;  /* 0x0000001308087221 */ /* 0x000fc80000010000 */
[----:B------:R-:W-:-:S07]  /*88b0*/  IMAD.MOV.U32 R13, RZ, RZ, R8 ;  /* 0x000000ffff0d7224 */ /* 0x000fce00078e0008 */
[----:B------:R-:W-:Y:S05]  /*88c0*/  WARPSYNC.COLLECTIVE R15, `(.L_x_14304) ;  /* 0x000000000f087348 */ /* 0x000fea0003c00000 */
[----:B------:R0:W1:Y:S02]  /*88d0*/  SHFL.BFLY P6, R14, R13, R12, R11 ;  /* 0x0c00000c0d0e7389 */ /* 0x00006400000c000b */
[----:B01----:R-:W-:Y:S01]  /*88e0*/  ENDCOLLECTIVE ;  /* 0x000000000000791b */ /* 0x003fe20003800000 */
.L_x_14304:
[----:B------:R-:W-:Y:S01]  /*88f0*/  HFMA2.MMA R12, -RZ, RZ, 0, 2.384185791015625e-07 ;  /* 0x00000004ff0c7435 */ /* 0x000fe200000001ff */
[----:B------:R-:W-:Y:S01]  /*8900*/  IMAD.MOV.U32 R13, RZ, RZ, RZ ;  /* 0x000000ffff0d7224 */ /* 0x000fe200078e00ff */
[----:B------:R-:W-:-:S09]  /*8910*/  MOV R17, R14 ;  /* 0x0000000e00117202 */ /* 0x000fd20000000f00 */
[----:B------:R-:W-:Y:S05]  /*8920*/  WARPSYNC.COLLECTIVE R15, `(.L_x_14305) ;  /* 0x000000000f087348 */ /* 0x000fea0003c00000 */
[----:B------:R0:W1:Y:S02]  /*8930*/  SHFL.BFLY P6, R14, R13, R12, R11 ;  /* 0x0c00000c0d0e7389 */ /* 0x00006400000c000b */
[----:B01----:R-:W-:Y:S01]  /*8940*/  ENDCOLLECTIVE ;  /* 0x000000000000791b */ /* 0x003fe20003800000 */
.L_x_14305:
        /* <DEDUP_REMOVED lines=8> */
.L_x_14306:
[----:B------:R-:W-:Y:S01]  /*89d0*/  HFMA2.MMA R12, -RZ, RZ, 0, 5.9604644775390625e-08 ;  /* 0x00000001ff0c7435 */ /* 0x000fe200000001ff */
[----:B------:R-:W-:-:S05]  /*89e0*/  MOV R21, R14 ;  /* 0x0000000e00157202 */ /* 0x000fca0000000f00 */
[----:B------:R-:W-:-:S04]  /*89f0*/  FADD.FTZ R10, R10, R21 ;  /* 0x000000150a0a7221 */ /* 0x000fc80000010000 */
[----:B------:R-:W-:-:S07]  /*8a00*/  IMAD.MOV.U32 R13, RZ, RZ, R10 ;  /* 0x000000ffff0d7224 */ /* 0x000fce00078e000a */
[----:B------:R-:W-:Y:S05]  /*8a10*/  WARPSYNC.COLLECTIVE R15, `(.L_x_14307) ;  /* 0x000000000f087348 */ /* 0x000fea0003c00000 */
[----:B------:R0:W1:Y:S02]  /*8a20*/  SHFL.BFLY P6, R14, R13, R12, R11 ;  /* 0x0c00000c0d0e7389 */ /* 0x00006400000c000b */
[----:B01----:R-:W-:Y:S01]  /*8a30*/  ENDCOLLECTIVE ;  /* 0x000000000000791b */ /* 0x003fe20003800000 */
.L_x_14307:
[----:B------:R-:W-:Y:S01]  /*8a40*/  HFMA2.MMA R12, -RZ, RZ, 0, 2.384185791015625e-07 ;  /* 0x00000004ff0c7435 */ /* 0x000fe200000001ff */
[----:B------:R-:W-:Y:S01]  /*8a50*/  IMAD.MOV.U32 R13, RZ, RZ, RZ ;  /* 0x000000ffff0d7224 */ /* 0x000fe200078e00ff */
[----:B------:R-:W-:-:S09]  /*8a60*/  MOV R19, R14 ;  /* 0x0000000e00137202 */ /* 0x000fd20000000f00 */
[----:B------:R-:W-:Y:S05]  /*8a70*/  WARPSYNC.COLLECTIVE R15, `(.L_x_14308) ;  /* 0x000000000f087348 */ /* 0x000fea0003c00000 */
[----:B------:R0:W1:Y:S02]  /*8a80*/  SHFL.BFLY P6, R14, R13, R12, R11 ;  /* 0x0c00000c0d0e7389 */ /* 0x00006400000c000b */
[----:B01----:R-:W-:Y:S01]  /*8a90*/  ENDCOLLECTIVE ;  /* 0x000000000000791b */ /* 0x003fe20003800000 */
.L_x_14308:
        /* <DEDUP_REMOVED lines=8> */
.L_x_14309:
[----:B------:R-:W-:Y:S01]  /*8b20*/  HFMA2.MMA R12, -RZ, RZ, 0, 5.9604644775390625e-08 ;  /* 0x00000001ff0c7435 */ /* 0x000fe200000001ff */
[----:B------:R-:W-:-:S05]  /*8b30*/  MOV R23, R14 ;  /* 0x0000000e00177202 */ /* 0x000fca0000000f00 */
[----:B------:R-:W-:-:S04]  /*8b40*/  FADD.FTZ R16, R16, R23 ;  /* 0x0000001710107221 */ /* 0x000fc80000010000 */
[----:B------:R-:W-:-:S07]  /*8b50*/  IMAD.MOV.U32 R13, RZ, RZ, R16 ;  /* 0x000000ffff0d7224 */ /* 0x000fce00078e0010 */
[----:B------:R-:W-:Y:S05]  /*8b60*/  WARPSYNC.COLLECTIVE R15, `(.L_x_14310) ;  /* 0x000000000f087348 */ /* 0x000fea0003c00000 */
[----:B------:R0:W1:Y:S02]  /*8b70*/  SHFL.BFLY P6, R14, R13, R12, R11 ;  /* 0x0c00000c0d0e7389 */ /* 0x00006400000c000b */
[----:B01----:R-:W-:Y:S01]  /*8b80*/  ENDCOLLECTIVE ;  /* 0x000000000000791b */ /* 0x003fe20003800000 */
.L_x_14310:
[----:B------:R-:W-:Y:S01]  /*8b90*/  HFMA2.MMA R12, -RZ, RZ, 0, 2.384185791015625e-07 ;  /* 0x00000004ff0c7435 */ /* 0x000fe200000001ff */
[----:B------:R-:W-:Y:S01]  /*8ba0*/  IMAD.MOV.U32 R13, RZ, RZ, RZ ;  /* 0x000000ffff0d7224 */ /* 0x000fe200078e00ff */
[----:B------:R-:W-:-:S09]  /*8bb0*/  MOV R21, R14 ;  /* 0x0000000e00157202 */ /* 0x000fd20000000f00 */
[----:B------:R-:W-:Y:S05]  /*8bc0*/  WARPSYNC.COLLECTIVE R15, `(.L_x_14311) ;  /* 0x000000000f087348 */ /* 0x000fea0003c00000 */
[----:B------:R0:W1:Y:S02]  /*8bd0*/  SHFL.BFLY P6, R14, R13, R12, R11 ;  /* 0x0c00000c0d0e7389 */ /* 0x00006400000c000b */
[----:B01----:R-:W-:Y:S01]  /*8be0*/  ENDCOLLECTIVE ;  /* 0x000000000000791b */ /* 0x003fe20003800000 */
.L_x_14311:
        /* <DEDUP_REMOVED lines=8> */
.L_x_14312:
[----:B------:R-:W-:Y:S01]  /*8c70*/  HFMA2.MMA R12, -RZ, RZ, 0, 5.9604644775390625e-08 ;  /* 0x00000001ff0c7435 */ /* 0x000fe200000001ff */
[----:B------:R-:W-:-:S05]  /*8c80*/  MOV R49, R14 ;  /* 0x0000000e00317202 */ /* 0x000fca0000000f00 */
[----:B------:R-:W-:-:S04]  /*8c90*/  FADD.FTZ R18, R18, R49 ;  /* 0x0000003112127221 */ /* 0x000fc80000010000 */
[----:B------:R-:W-:-:S07]  /*8ca0*/  IMAD.MOV.U32 R13, RZ, RZ, R18 ;  /* 0x000000ffff0d7224 */ /* 0x000fce00078e0012 */
[----:B------:R-:W-:Y:S05]  /*8cb0*/  WARPSYNC.COLLECTIVE R15, `(.L_x_14313) ;  /* 0x000000000f087348 */ /* 0x000fea0003c00000 */
[----:B------:R0:W1:Y:S02]  /*8cc0*/  SHFL.BFLY P6, R14, R13, R12, R11 ;  /* 0x0c00000c0d0e7389 */ /* 0x00006400000c000b */
[----:B01----:R-:W-:Y:S01]  /*8cd0*/  ENDCOLLECTIVE ;  /* 0x000000000000791b */ /* 0x003fe20003800000 */
.L_x_14313:
[----:B------:R-:W-:Y:S01]  /*8ce0*/  HFMA2.MMA R12, -RZ, RZ, 0, 2.384185791015625e-07 ;  /* 0x00000004ff0c7435 */ /* 0x000fe200000001ff */
[----:B------:R-:W-:Y:S01]  /*8cf0*/  IMAD.MOV.U32 R13, RZ, RZ, RZ ;  /* 0x000000ffff0d7224 */ /* 0x000fe200078e00ff */
[----:B------:R-:W-:-:S09]  /*8d00*/  MOV R23, R14 ;  /* 0x0000000e00177202 */ /* 0x000fd20000000f00 */
[----:B------:R-:W-:Y:S05]  /*8d10*/  WARPSYNC.COLLECTIVE R15, `(.L_x_14314) ;  /* 0x000000000f087348 */ /* 0x000fea0003c00000 */
[----:B------:R0:W1:Y:S02]  /*8d20*/  SHFL.BFLY P6, R14, R13, R12, R11 ;  /* 0x0c00000c0d0e7389 */ /* 0x00006400000c000b */
[----:B01----:R-:W-:Y:S01]  /*8d30*/  ENDCOLLECTIVE ;  /* 0x000000000000791b */ /* 0x003fe20003800000 */
.L_x_14314:
        /* <DEDUP_REMOVED lines=8> */
.L_x_14315:
[----:B------:R-:W-:Y:S01]  /*8dc0*/  HFMA2.MMA R12, -RZ, RZ, 0, 5.9604644775390625e-08 ;  /* 0x00000001ff0c7435 */ /* 0x000fe200000001ff */
[----:B------:R-:W-:-:S05]  /*8dd0*/  MOV R25, R14 ;  /* 0x0000000e00197202 */ /* 0x000fca0000000f00 */
[----:B------:R-:W-:-:S04]  /*8de0*/  FADD.FTZ R20, R20, R25 ;  /* 0x0000001914147221 */ /* 0x000fc80000010000 */
[----:B------:R-:W-:-:S07]  /*8df0*/  IMAD.MOV.U32 R13, RZ, RZ, R20 ;  /* 0x000000ffff0d7224 */ /* 0x000fce00078e0014 */
[----:B------:R-:W-:Y:S05]  /*8e00*/  WARPSYNC.COLLECTIVE R15, `(.L_x_14316) ;  /* 0x000000000f087348 */ /* 0x000fea0003c00000 */
[----:B------:R0:W1:Y:S02]  /*8e10*/  SHFL.BFLY P6, R14, R13, R12, R11 ;  /* 0x0c00000c0d0e7389 */ /* 0x00006400000c000b */
[----:B01----:R-:W-:Y:S01]  /*8e20*/  ENDCOLLECTIVE ;  /* 0x000000000000791b */ /* 0x003fe20003800000 */
.L_x_14316:
[----:B------:R-:W-:Y:S01]  /*8e30*/  HFMA2.MMA R12, -RZ, RZ, 0, 2.384185791015625e-07 ;  /* 0x00000004ff0c7435 */ /* 0x000fe200000001ff */
[----:B------:R-:W-:Y:S01]  /*8e40*/  IMAD.MOV.U32 R13, RZ, RZ, RZ ;  /* 0x000000ffff0d7224 */ /* 0x000fe200078e00ff */
[----:B------:R-:W-:-:S09]  /*8e50*/  MOV R25, R14 ;  /* 0x0000000e00197202 */ /* 0x000fd20000000f00 */
[----:B------:R-:W-:Y:S05]  /*8e60*/  WARPSYNC.COLLECTIVE R15, `(.L_x_14317) ;  /* 0x000000000f087348 */ /* 0x000fea0003c00000 */
[----:B------:R0:W1:Y:S02]  /*8e70*/  SHFL.BFLY P6, R14, R13, R12, R11 ;  /* 0x0c00000c0d0e7389 */ /* 0x00006400000c000b */
[----:B01----:R-:W-:Y:S01]  /*8e80*/  ENDCOLLECTIVE ;  /* 0x000000000000791b */ /* 0x003fe20003800000 */
.L_x_14317:
        /* <DEDUP_REMOVED lines=8> */
.L_x_14318:
[----:B------:R-:W-:Y:S01]  /*8f10*/  HFMA2.MMA R12, -RZ, RZ, 0, 5.9604644775390625e-08 ;  /* 0x00000001ff0c7435 */ /* 0x000fe200000001ff */
[----:B------:R-:W-:-:S05]  /*8f20*/  MOV R27, R14 ;  /* 0x0000000e001b7202 */ /* 0x000fca0000000f00 */
[----:B------:R-:W-:-:S04]  /*8f30*/  FADD.FTZ R22, R22, R27 ;  /* 0x0000001b16167221 */ /* 0x000fc80000010000 */
[----:B------:R-:W-:-:S07]  /*8f40*/  IMAD.MOV.U32 R13, RZ, RZ, R22 ;  /* 0x000000ffff0d7224 */ /* 0x000fce00078e0016 */
[----:B------:R-:W-:Y:S05]  /*8f50*/  WARPSYNC.COLLECTIVE R15, `(.L_x_14319) ;  /* 0x000000000f087348 */ /* 0x000fea0003c00000 */
[----:B------:R0:W1:Y:S02]  /*8f60*/  SHFL.BFLY P6, R14, R13, R12, R11 ;  /* 0x0c00000c0d0e7389 */ /* 0x00006400000c000b */
[----:B01----:R-:W-:Y:S01]  /*8f70*/  ENDCOLLECTIVE ;  /* 0x000000000000791b */ /* 0x003fe20003800000 */
.L_x_14319:
[----:B------:R-:W-:Y:S01]  /*8f80*/  HFMA2.MMA R12, -RZ, RZ, 0, 2.384185791015625e-07 ;  /* 0x00000004ff0c7435 */ /* 0x000fe200000001ff */
[----:B------:R-:W-:Y:S01]  /*8f90*/  IMAD.MOV.U32 R13, RZ, RZ, RZ ;  /* 0x000000ffff0d7224 */ /* 0x000fe200078e00ff */
[----:B------:R-:W-:-:S09]  /*8fa0*/  MOV R27, R14 ;  /* 0x0000000e001b7202 */ /* 0x000fd20000000f00 */
[----:B------:R-:W-:Y:S05]  /*8fb0*/  WARPSYNC.COLLECTIVE R15, `(.L_x_14320) ;  /* 0x000000000f087348 */ /* 0x000fea0003c00000 */
[----:B------:R0:W1:Y:S02]  /*8fc0*/  SHFL.BFLY P6, R14, R13, R12, R11 ;  /* 0x0c00000c0d0e7389 */ /* 0x00006400000c000b */
[----:B01----:R-:W-:Y:S01]  /*8fd0*/  ENDCOLLECTIVE ;  /* 0x000000000000791b */ /* 0x003fe20003800000 */
.L_x_14320:
        /* <DEDUP_REMOVED lines=8> */
.L_x_14321:
[----:B------:R-:W-:Y:S01]  /*9060*/  HFMA2.MMA R12, -RZ, RZ, 0, 5.9604644775390625e-08 ;  /* 0x00000001ff0c7435 */ /* 0x000fe200000001ff */
[----:B------:R-:W-:-:S05]  /*9070*/  MOV R29, R14 ;  /* 0x0000000e001d7202 */ /* 0x000fca0000000f00 */
[----:B------:R-:W-:-:S04]  /*9080*/  FADD.FTZ R24, R24, R29 ;  /* 0x0000001d18187221 */ /* 0x000fc80000010000 */
[----:B------:R-:W-:-:S07]  /*9090*/  IMAD.MOV.U32 R13, RZ, RZ, R24 ;  /* 0x000000ffff0d7224 */ /* 0x000fce00078e0018 */
[----:B------:R-:W-:Y:S05]  /*90a0*/  WARPSYNC.COLLECTIVE R15, `(.L_x_14322) ;  /* 0x000000000f087348 */ /* 0x000fea0003c00000 */
[----:B------:R0:W1:Y:S02]  /*90b0*/  SHFL.BFLY P6, R14, R13, R12, R11 ;  /* 0x0c00000c0d0e7389 */ /* 0x00006400000c000b */
[----:B01----:R-:W-:Y:S01]  /*90c0*/  ENDCOLLECTIVE ;  /* 0x000000000000791b */ /* 0x003fe20003800000 */
.L_x_14322:
[----:B------:R-:W-:Y:S01]  /*90d0*/  HFMA2.MMA R12, -RZ, RZ, 0, 2.384185791015625e-07 ;  /* 0x00000004ff0c7435 */ /* 0x000fe200000001ff */
[----:B------:R-:W-:Y:S01]  /*90e0*/  IMAD.MOV.U32 R13, RZ, RZ, RZ ;  /* 0x000000ffff0d7224 */ /* 0x000fe200078e00ff */
[----:B------:R-:W-:-:S09]  /*90f0*/  MOV R29, R14 ;  /* 0x0000000e001d7202 */ /* 0x000fd20000000f00 */
[----:B------:R-:W-:Y:S05]  /*9100*/  WARPSYNC.COLLECTIVE R15, `(.L_x_14323) ;  /* 0x000000000f087348 */ /* 0x000fea0003c00000 */
[----:B------:R0:W1:Y:S02]  /*9110*/  SHFL.BFLY P6, R14, R13, R12, R11 ;  /* 0x0c00000c0d0e7389 */ /* 0x00006400000c000b */
[----:B01----:R-:W-:Y:S01]  /*9120*/  ENDCOLLECTIVE ;  /* 0x000000000000791b */ /* 0x003fe20003800000 */
.L_x_14323:
        /* <DEDUP_REMOVED lines=8> */
.L_x_14324:
[----:B------:R-:W-:Y:S01]  /*91b0*/  HFMA2.MMA R12, -RZ, RZ, 0, 5.9604644775390625e-08 ;  /* 0x00000001ff0c7435 */ /* 0x000fe200000001ff */
[----:B------:R-:W-:-:S05]  /*91c0*/  MOV R31, R14 ;  /* 0x0000000e001f7202 */ /* 0x000fca0000000f00 */
[----:B------:R-:W-:-:S04]  /*91d0*/  FADD.FTZ R26, R26, R31 ;  /* 0x0000001f1a1a7221 */ /* 0x000fc80000010000 */
[----:B------:R-:W-:-:S07]  /*91e0*/  IMAD.MOV.U32 R13, RZ, RZ, R26 ;  /* 0x000000ffff0d7224 */ /* 0x000fce00078e001a */
[----:B------:R-:W-:Y:S05]  /*91f0*/  WARPSYNC.COLLECTIVE R15, `(.L_x_14325) ;  /* 0x000000000f087348 */ /* 0x000fea0003c00000 */
[----:B------:R0:W1:Y:S02]  /*9200*/  SHFL.BFLY P6, R14, R13, R12, R11 ;  /* 0x0c00000c0d0e7389 */ /* 0x00006400000c000b */
[----:B01----:R-:W-:Y:S01]  /*9210*/  ENDCOLLECTIVE ;  /* 0x000000000000791b */ /* 0x003fe20003800000 */
.L_x_14325:
[----:B------:R-:W-:Y:S01]  /*9220*/  HFMA2.MMA R12, -RZ, RZ, 0, 2.384185791015625e-07 ;  /* 0x00000004ff0c7435 */ /* 0x000fe200000001ff */
[----:B------:R-:W-:Y:S01]  /*9230*/  IMAD.MOV.U32 R13, RZ, RZ, RZ ;  /* 0x000000ffff0d7224 */ /* 0x000fe200078e00ff */
[----:B------:R-:W-:-:S09]  /*9240*/  MOV R31, R14 ;  /* 0x0000000e001f7202 */ /* 0x000fd20000000f00 */
[----:B------:R-:W-:Y:S05]  /*9250*/  WARPSYNC.COLLECTIVE R15, `(.L_x_14326) ;  /* 0x000000000f087348 */ /* 0x000fea0003c00000 */
[----:B------:R0:W1:Y:S02]  /*9260*/  SHFL.BFLY P6, R14, R13, R12, R11 ;  /* 0x0c00000c0d0e7389 */ /* 0x00006400000c000b */
[----:B01----:R-:W-:Y:S01]  /*9270*/  ENDCOLLECTIVE ;  /* 0x000000000000791b */ /* 0x003fe20003800000 */
.L_x_14326:
        /* <DEDUP_REMOVED lines=8> */
.L_x_14327:
[----:B------:R-:W-:Y:S01]  /*9300*/  HFMA2.MMA R12, -RZ, RZ, 0, 5.9604644775390625e-08 ;  /* 0x00000001ff0c7435 */ /* 0x000fe200000001ff */
[----:B------:R-:W-:-:S05]  /*9310*/  MOV R33, R14 ;  /* 0x0000000e00217202 */ /* 0x000fca0000000f00 */
[----:B------:R-:W-:-:S04]  /*9320*/  FADD.FTZ R28, R28, R33 ;  /* 0x000000211c1c7221 */ /* 0x000fc80000010000 */
[----:B------:R-:W-:-:S07]  /*9330*/  IMAD.MOV.U32 R13, RZ, RZ, R28 ;  /* 0x000000ffff0d7224 */ /* 0x000fce00078e001c */
[----:B------:R-:W-:Y:S05]  /*9340*/  WARPSYNC.COLLECTIVE R15, `(.L_x_14328) ;  /* 0x000000000f087348 */ /* 0x000fea0003c00000 */
[----:B------:R0:W1:Y:S02]  /*9350*/  SHFL.BFLY P6, R14, R13, R12, R11 ;  /* 0x0c00000c0d0e7389 */ /* 0x00006400000c000b */
[----:B01----:R-:W-:Y:S01]  /*9360*/  ENDCOLLECTIVE ;  /* 0x000000000000791b */ /* 0x003fe20003800000 */
.L_x_14328:
[----:B------:R-:W-:Y:S01]  /*9370*/  HFMA2.MMA R12, -RZ, RZ, 0, 2.384185791015625e-07 ;  /* 0x00000004ff0c7435 */ /* 0x000fe200000001ff */
[----:B------:R-:W-:Y:S01]  /*9380*/  IMAD.MOV.U32 R13, RZ, RZ, RZ ;  /* 0x000000ffff0d7224 */ /* 0x000fe200078e00ff */
[----:B------:R-:W-:-:S09]  /*9390*/  MOV R33, R14 ;  /* 0x0000000e00217202 */ /* 0x000fd20000000f00 */
[----:B------:R-:W-:Y:S05]  /*93a0*/  WARPSYNC.COLLECTIVE R15, `(.L_x_14329) ;  /* 0x000000000f087348 */ /* 0x000fea0003c00000 */
[----:B------:R0:W1:Y:S02]  /*93b0*/  SHFL.BFLY P6, R14, R13, R12, R11 ;  /* 0x0c00000c0d0e7389 */ /* 0x00006400000c000b */
[----:B01----:R-:W-:Y:S01]  /*93c0*/  ENDCOLLECTIVE ;  /* 0x000000000000791b */ /* 0x003fe20003800000 */
.L_x_14329:
        /* <DEDUP_REMOVED lines=8> */
.L_x_14330:
[----:B------:R-:W-:Y:S01]  /*9450*/  HFMA2.MMA R12, -RZ, RZ, 0, 5.9604644775390625e-08 ;  /* 0x00000001ff0c7435 */ /* 0x000fe200000001ff */
[----:B------:R-:W-:-:S05]  /*9460*/  MOV R35, R14 ;  /* 0x0000000e00237202 */ /* 0x000fca0000000f00 */
[----:B------:R-:W-:-:S04]  /*9470*/  FADD.FTZ R30, R30, R35 ;  /* 0x000000231e1e7221 */ /* 0x000fc80000010000 */
[----:B------:R-:W-:-:S07]  /*9480*/  IMAD.MOV.U32 R13, RZ, RZ, R30 ;  /* 0x000000ffff0d7224 */ /* 0x000fce00078e001e */
[----:B------:R-:W-:Y:S05]  /*9490*/  WARPSYNC.COLLECTIVE R15, `(.L_x_14331) ;  /* 0x000000000f087348 */ /* 0x000fea0003c00000 */
[----:B------:R0:W1:Y:S02]  /*94a0*/  SHFL.BFLY P6, R14, R13, R12, R11 ;  /* 0x0c00000c0d0e7389 */ /* 0x00006400000c000b */
[----:B01----:R-:W-:Y:S01]  /*94b0*/  ENDCOLLECTIVE ;  /* 0x000000000000791b */ /* 0x003fe20003800000 */
.L_x_14331:
[----:B------:R-:W-:Y:S01]  /*94c0*/  HFMA2.MMA R12, -RZ, RZ, 0, 2.384185791015625e-07 ;  /* 0x00000004ff0c7435 */ /* 0x000fe200000001ff */
[----:B------:R-:W-:Y:S01]  /*94d0*/  IMAD.MOV.U32 R13, RZ, RZ, RZ ;  /* 0x000000ffff0d7224 */ /* 0x000fe200078e00ff */
[----:B------:R-:W-:-:S09]  /*94e0*/  MOV R35, R14 ;  /* 0x0000000e00237202 */ /* 0x000fd20000000f00 */
[----:B------:R-:W-:Y:S05]  /*94f0*/  WARPSYNC.COLLECTIVE R15, `(.L_x_14332) ;  /* 0x000000000f087348 */ /* 0x000fea0003c00000 */
[----:B------:R0:W1:Y:S02]  /*9500*/  SHFL.BFLY P6, R14, R13, R12, R11 ;  /* 0x0c00000c0d0e7389 */ /* 0x00006400000c000b */
[----:B01----:R-:W-:Y:S01]  /*9510*/  ENDCOLLECTIVE ;  /* 0x000000000000791b */ /* 0x003fe20003800000 */
.L_x_14332:
        /* <DEDUP_REMOVED lines=8> */
.L_x_14333:
[----:B------:R-:W-:Y:S01]  /*95a0*/  HFMA2.MMA R12, -RZ, RZ, 0, 5.9604644775390625e-08 ;  /* 0x00000001ff0c7435 */ /* 0x000fe200000001ff */
[----:B------:R-:W-:-:S05]  /*95b0*/  MOV R37, R14 ;  /* 0x0000000e00257202 */ /* 0x000fca0000000f00 */
[----:B------:R-:W-:-:S04]  /*95c0*/  FADD.FTZ R32, R32, R37 ;  /* 0x0000002520207221 */ /* 0x000fc80000010000 */
[----:B------:R-:W-:-:S07]  /*95d0*/  IMAD.MOV.U32 R13, RZ, RZ, R32 ;  /* 0x000000ffff0d7224 */ /* 0x000fce00078e0020 */
[----:B------:R-:W-:Y:S05]  /*95e0*/  WARPSYNC.COLLECTIVE R15, `(.L_x_14334) ;  /* 0x000000000f087348 */ /* 0x000fea0003c00000 */
[----:B------:R0:W1:Y:S02]  /*95f0*/  SHFL.BFLY P6, R14, R13, R12, R11 ;  /* 0x0c00000c0d0e7389 */ /* 0x00006400000c000b */
[----:B01----:R-:W-:Y:S01]  /*9600*/  ENDCOLLECTIVE ;  /* 0x000000000000791b */ /* 0x003fe20003800000 */
.L_x_14334:
[----:B------:R-:W-:Y:S01]  /*9610*/  HFMA2.MMA R12, -RZ, RZ, 0, 2.384185791015625e-07 ;  /* 0x00000004ff0c7435 */ /* 0x000fe200000001ff */
[----:B------:R-:W-:Y:S01]  /*9620*/  IMAD.MOV.U32 R13, RZ, RZ, RZ ;  /* 0x000000ffff0d7224 */ /* 0x000fe200078e00ff */
[----:B------:R-:W-:-:S09]  /*9630*/  MOV R37, R14 ;  /* 0x0000000e00257202 */ /* 0x000fd20000000f00 */
[----:B------:R-:W-:Y:S05]  /*9640*/  WARPSYNC.COLLECTIVE R15, `(.L_x_14335) ;  /* 0x000000000f087348 */ /* 0x000fea0003c00000 */
[----:B------:R0:W1:Y:S02]  /*9650*/  SHFL.BFLY P6, R14, R13, R12, R11 ;  /* 0x0c00000c0d0e7389 */ /* 0x00006400000c000b */
[----:B01----:R-:W-:Y:S01]  /*9660*/  ENDCOLLECTIVE ;  /* 0x000000000000791b */ /* 0x003fe20003800000 */
.L_x_14335:
        /* <DEDUP_REMOVED lines=8> */
.L_x_14336:
[----:B------:R-:W-:Y:S01]  /*96f0*/  HFMA2.MMA R12, -RZ, RZ, 0, 5.9604644775390625e-08 ;  /* 0x00000001ff0c7435 */ /* 0x000fe200000001ff */
[----:B------:R-:W-:-:S05]  /*9700*/  MOV R39, R14 ;  /* 0x0000000e00277202 */ /* 0x000fca0000000f00 */
[----:B------:R-:W-:-:S04]  /*9710*/  FADD.FTZ R34, R34, R39 ;  /* 0x0000002722227221 */ /* 0x000fc80000010000 */
[----:B------:R-:W-:-:S07]  /*9720*/  IMAD.MOV.U32 R13, RZ, RZ, R34 ;  /* 0x000000ffff0d7224 */ /* 0x000fce00078e0022 */
[----:B------:R-:W-:Y:S05]  /*9730*/  WARPSYNC.COLLECTIVE R15, `(.L_x_14337) ;  /* 0x000000000f087348 */ /* 0x000fea0003c00000 */
[----:B------:R0:W1:Y:S02]  /*9740*/  SHFL.BFLY P6, R14, R13, R12, R11 ;  /* 0x0c00000c0d0e7389 */ /* 0x00006400000c000b */
[----:B01----:R-:W-:Y:S01]  /*9750*/  ENDCOLLECTIVE ;  /* 0x000000000000791b */ /* 0x003fe20003800000 */
.L_x_14337:
[----:B------:R-:W-:Y:S01]  /*9760*/  HFMA2.MMA R12, -RZ, RZ, 0, 2.384185791015625e-07 ;  /* 0x00000004ff0c7435 */ /* 0x000fe200000001ff */
[----:B------:R-:W-:Y:S01]  /*9770*/  IMAD.MOV.U32 R13, RZ, RZ, RZ ;  /* 0x000000ffff0d7224 */ /* 0x000fe200078e00ff */
[----:B------:R-:W-:-:S09]  /*9780*/  MOV R39, R14 ;  /* 0x0000000e00277202 */ /* 0x000fd20000000f00 */
[----:B------:R-:W-:Y:S05]  /*9790*/  WARPSYNC.COLLECTIVE R15, `(.L_x_14338) ;  /* 0x000000000f087348 */ /* 0x000fea0003c00000 */
[----:B------:R0:W1:Y:S02]  /*97a0*/  SHFL.BFLY P6, R14, R13, R12, R11 ;  /* 0x0c00000c0d0e7389 */ /* 0x00006400000c000b */
[----:B01----:R-:W-:Y:S01]  /*97b0*/  ENDCOLLECTIVE ;  /* 0x000000000000791b */ /* 0x003fe20003800000 */
.L_x_14338:
        /* <DEDUP_REMOVED lines=8> */
.L_x_14339:
[----:B------:R-:W-:Y:S01]  /*9840*/  HFMA2.MMA R12, -RZ, RZ, 0, 5.9604644775390625e-08 ;  /* 0x00000001ff0c7435 */ /* 0x000fe200000001ff */
[----:B------:R-:W-:-:S05]  /*9850*/  MOV R41, R14 ;  /* 0x0000000e00297202 */ /* 0x000fca0000000f00 */
[----:B------:R-:W-:-:S04]  /*9860*/  FADD.FTZ R36, R36, R41 ;  /* 0x0000002924247221 */ /* 0x000fc80000010000 */
[----:B------:R-:W-:-:S07]  /*9870*/  IMAD.MOV.U32 R13, RZ, RZ, R36 ;  /* 0x000000ffff0d7224 */ /* 0x000fce00078e0024 */
[----:B------:R-:W-:Y:S05]  /*9880*/  WARPSYNC.COLLECTIVE R15, `(.L_x_14340) ;  /* 0x000000000f087348 */ /* 0x000fea0003c00000 */
[----:B------:R0:W1:Y:S02]  /*9890*/  SHFL.BFLY P6, R14, R13, R12, R11 ;  /* 0x0c00000c0d0e7389 */ /* 0x00006400000c000b */
[----:B01----:R-:W-:Y:S01]  /*98a0*/  ENDCOLLECTIVE ;  /* 0x000000000000791b */ /* 0x003fe20003800000 */
.L_x_14340:
[----:B------:R-:W-:Y:S01]  /*98b0*/  HFMA2.MMA R12, -RZ, RZ, 0, 2.384185791015625e-07 ;  /* 0x00000004ff0c7435 */ /* 0x000fe200000001ff */
[----:B------:R-:W-:Y:S01]  /*98c0*/  IMAD.MOV.U32 R13, RZ, RZ, RZ ;  /* 0x000000ffff0d7224 */ /* 0x000fe200078e00ff */
[----:B------:R-:W-:-:S09]  /*98d0*/  MOV R41, R14 ;  /* 0x0000000e00297202 */ /* 0x000fd20000000f00 */
[----:B------:R-:W-:Y:S05]  /*98e0*/  WARPSYNC.COLLECTIVE R15, `(.L_x_14341) ;  /* 0x000000000f087348 */ /* 0x000fea0003c00000 */
[----:B------:R0:W1:Y:S02]  /*98f0*/  SHFL.BFLY P6, R14, R13, R12, R11 ;  /* 0x0c00000c0d0e7389 */ /* 0x00006400000c000b */
[----:B01----:R-:W-:Y:S01]  /*9900*/  ENDCOLLECTIVE ;  /* 0x000000000000791b */ /* 0x003fe20003800000 */
.L_x_14341:
        /* <DEDUP_REMOVED lines=8> */
.L_x_14342:
[----:B------:R-:W-:Y:S01]  /*9990*/  HFMA2.MMA R12, -RZ, RZ, 0, 5.9604644775390625e-08 ;  /* 0x00000001ff0c7435 */ /* 0x000fe200000001ff */
[----:B------:R-:W-:-:S05]  /*99a0*/  MOV R43, R14 ;  /* 0x0000000e002b7202 */ /* 0x000fca0000000f00 */
[----:B------:R-:W-:-:S04]  /*99b0*/  FADD.FTZ R38, R38, R43 ;  /* 0x0000002b26267221 */ /* 0x000fc80000010000 */
[----:B------:R-:W-:-:S07]  /*99c0*/  IMAD.MOV.U32 R13, RZ, RZ, R38 ;  /* 0x000000ffff0d7224 */ /* 0x000fce00078e0026 */
[----:B------:R-:W-:Y:S05]  /*99d0*/  WARPSYNC.COLLECTIVE R15, `(.L_x_14343) ;  /* 0x000000000f087348 */ /* 0x000fea0003c00000 */
[----:B------:R0:W1:Y:S02]  /*99e0*/  SHFL.BFLY P6, R14, R13, R12, R11 ;  /* 0x0c00000c0d0e7389 */ /* 0x00006400000c000b */
[----:B01----:R-:W-:Y:S01]  /*99f0*/  ENDCOLLECTIVE ;  /* 0x000000000000791b */ /* 0x003fe20003800000 */
.L_x_14343:
[----:B------:R-:W-:Y:S01]  /*9a00*/  HFMA2.MMA R12, -RZ, RZ, 0, 2.384185791015625e-07 ;  /* 0x00000004ff0c7435 */ /* 0x000fe200000001ff */
[----:B------:R-:W-:Y:S01]  /*9a10*/  IMAD.MOV.U32 R13, RZ, RZ, RZ ;  /* 0x000000ffff0d7224 */ /* 0x000fe200078e00ff */
[----:B------:R-:W-:-:S09]  /*9a20*/  MOV R43, R14 ;  /* 0x0000000e002b7202 */ /* 0x000fd20000000f00 */
[----:B------:R-:W-:Y:S05]  /*9a30*/  WARPSYNC.COLLECTIVE R15, `(.L_x_14344) ;  /* 0x000000000f087348 */ /* 0x000fea0003c00000 */
[----:B------:R0:W1:Y:S02]  /*9a40*/  SHFL.BFLY P6, R14, R13, R12, R11 ;  /* 0x0c00000c0d0e7389 */ /* 0x00006400000c000b */
[----:B01----:R-:W-:Y:S01]  /*9a50*/  ENDCOLLECTIVE ;  /* 0x000000000000791b */ /* 0x003fe20003800000 */
.L_x_14344:
        /* <DEDUP_REMOVED lines=8> */
.L_x_14345:
[----:B------:R-:W-:Y:S01]  /*9ae0*/  HFMA2.MMA R12, -RZ, RZ, 0, 5.9604644775390625e-08 ;  /* 0x00000001ff0c7435 */ /* 0x000fe200000001ff */
[----:B------:R-:W-:-:S05]  /*9af0*/  MOV R45, R14 ;  /* 0x0000000e002d7202 */ /* 0x000fca0000000f00 */
[----:B------:R-:W-:-:S04]  /*9b00*/  FADD.FTZ R40, R40, R45 ;  /* 0x0000002d28287221 */ /* 0x000fc80000010000 */
[----:B------:R-:W-:-:S07]  /*9b10*/  IMAD.MOV.U32 R13, RZ, RZ, R40 ;  /* 0x000000ffff0d7224 */ /* 0x000fce00078e0028 */
[----:B------:R-:W-:Y:S05]  /*9b20*/  WARPSYNC.COLLECTIVE R15, `(.L_x_14346) ;  /* 0x000000000f087348 */ /* 0x000fea0003c00000 */
[----:B------:R0:W1:Y:S02]  /*9b30*/  SHFL.BFLY P6, R14, R13, R12, R11 ;  /* 0x0c00000c0d0e7389 */ /* 0x00006400000c000b */
[----:B01----:R-:W-:Y:S01]  /*9b40*/  ENDCOLLECTIVE ;  /* 0x000000000000791b */ /* 0x003fe20003800000 */
.L_x_14346:
[----:B------:R-:W-:Y:S01]  /*9b50*/  HFMA2.MMA R12, -RZ, RZ, 0, 2.384185791015625e-07 ;  /* 0x00000004ff0c7435 */ /* 0x000fe200000001ff */
[----:B------:R-:W-:Y:S01]  /*9b60*/  IMAD.MOV.U32 R13, RZ, RZ, RZ ;  /* 0x000000ffff0d7224 */ /* 0x000fe200078e00ff */
[----:B------:R-:W-:-:S09]  /*9b70*/  MOV R45, R14 ;  /* 0x0000000e002d7202 */ /* 0x000fd20000000f00 */
[----:B------:R-:W-:Y:S05]  /*9b80*/  WARPSYNC.COLLECTIVE R15, `(.L_x_14347) ;  /* 0x000000000f087348 */ /* 0x000fea0003c00000 */
[----:B------:R0:W1:Y:S02]  /*9b90*/  SHFL.BFLY P6, R14, R13, R12, R11 ;  /* 0x0c00000c0d0e7389 */ /* 0x00006400000c000b */
[----:B01----:R-:W-:Y:S01]  /*9ba0*/  ENDCOLLECTIVE ;  /* 0x000000000000791b */ /* 0x003fe20003800000 */
.L_x_14347:
        /* <DEDUP_REMOVED lines=8> */
.L_x_14348:
[----:B------:R-:W-:Y:S01]  /*9c30*/  HFMA2.MMA R12, -RZ, RZ, 0, 5.9604644775390625e-08 ;  /* 0x00000001ff0c7435 */ /* 0x000fe200000001ff */
[----:B------:R-:W-:-:S05]  /*9c40*/  MOV R47, R14 ;  /* 0x0000000e002f7202 */ /* 0x000fca0000000f00 */
[----:B------:R-:W-:-:S04]  /*9c50*/  FADD.FTZ R42, R42, R47 ;  /* 0x0000002f2a2a7221 */ /* 0x000fc80000010000 */
[----:B------:R-:W-:-:S07]  /*9c60*/  IMAD.MOV.U32 R13, RZ, RZ, R42 ;  /* 0x000000ffff0d7224 */ /* 0x000fce00078e002a */
[----:B------:R-:W-:Y:S05]  /*9c70*/  WARPSYNC.COLLECTIVE R15, `(.L_x_14349) ;  /* 0x000000000f087348 */ /* 0x000fea0003c00000 */
[----:B------:R0:W1:Y:S02]  /*9c80*/  SHFL.BFLY P6, R14, R13, R12, R11 ;  /* 0x0c00000c0d0e7389 */ /* 0x00006400000c000b */
[----:B01----:R-:W-:Y:S01]  /*9c90*/  ENDCOLLECTIVE ;  /* 0x000000000000791b */ /* 0x003fe20003800000 */
.L_x_14349:
[----:B------:R-:W-:Y:S01]  /*9ca0*/  HFMA2.MMA R12, -RZ, RZ, 0, 2.384185791015625e-07 ;  /* 0x00000004ff0c7435 */ /* 0x000fe200000001ff */
[----:B------:R-:W-:Y:S01]  /*9cb0*/  IMAD.MOV.U32 R13, RZ, RZ, RZ ;  /* 0x000000ffff0d7224 */ /* 0x000fe200078e00ff */
[----:B------:R-:W-:-:S09]  /*9cc0*/  MOV R47, R14 ;  /* 0x0000000e002f7202 */ /* 0x000fd20000000f00 */
[----:B------:R-:W-:Y:S05]  /*9cd0*/  WARPSYNC.COLLECTIVE R15, `(.L_x_14350) ;  /* 0x000000000f087348 */ /* 0x000fea0003c00000 */
[----:B------:R0:W1:Y:S02]  /*9ce0*/  SHFL.BFLY P6, R14, R13, R12, R11 ;  /* 0x0c00000c0d0e7389 */ /* 0x00006400000c000b */
[----:B01----:R-:W-:Y:S01]  /*9cf0*/  ENDCOLLECTIVE ;  /* 0x000000000000791b */ /* 0x003fe20003800000 */
.L_x_14350:
[----:B------:R-:W-:Y:S01]  /*9d00*/  FADD.FTZ R42, R42, R47 ;  /* 0x0000002f2a2a7221 */ /* 0x000fe20000010000 */
[----:B------:R-:W-:Y:S02]  /*9d10*/  IMAD.MOV.U32 R12, RZ, RZ, 0x2 ;  /* 0x00000002ff0c7424 */ /* 0x000fe400078e00ff */
[----:B------:R-:W-:-:S05]  /*9d20*/  FADD.FTZ R44, RZ, R14 ;  /* 0x0000000eff2c7221 */ /* 0x000fca0000010000 */
[----:B------:R-:W-:-:S07]  /*9d30*/  MOV R13, R44 ;  /* 0x0000002c000d7202 */ /* 0x000fce0000000f00 */
[----:B------:R-:W-:Y:S05]  /*9d40*/  WARPSYNC.COLLECTIVE R15, `(.L_x_14351) ;  /* 0x000000000f087348 */ /* 0x000fea0003c00000 */
[----:B------:R0:W1:Y:S02]  /*9d50*/  SHFL.BFLY P6, R14, R13, R12, R11 ;  /* 0x0c00000c0d0e7389 */ /* 0x00006400000c000b */
[----:B01----:R-:W-:Y:S01]  /*9d60*/  ENDCOLLECTIVE ;  /* 0x000000000000791b */ /* 0x003fe20003800000 */
.L_x_14351:
[----:B------:R-:W-:Y:S01]  /*9d70*/  HFMA2.MMA R12, -RZ, RZ, 0, 5.9604644775390625e-08 ;  /* 0x00000001ff0c7435 */ /* 0x000fe200000001ff */
[----:B------:R-:W-:-:S05]  /*9d80*/  FADD.FTZ R44, R44, R14 ;  /* 0x0000000e2c2c7221 */ /* 0x000fca0000010000 */
[----:B------:R-:W-:-:S07]  /*9d90*/  MOV R13, R44 ;  /* 0x0000002c000d7202 */ /* 0x000fce0000000f00 */
[----:B------:R-:W-:Y:S05]  /*9da0*/  WARPSYNC.COLLECTIVE R15, `(.L_x_14352) ;  /* 0x000000000f087348 */ /* 0x000fea0003c00000 */
[----:B------:R0:W1:Y:S02]  /*9db0*/  SHFL.BFLY P6, R14, R13, R12, R11 ;  /* 0x0c00000c0d0e7389 */ /* 0x00006400000c000b */
[----:B01----:R-:W-:Y:S01]  /*9dc0*/  ENDCOLLECTIVE ;  /* 0x000000000000791b */ /* 0x003fe20003800000 */
.L_x_14352:
[----:B------:R-:W-:Y:S01]  /*9dd0*/  HFMA2.MMA R12, -RZ, RZ, 0, 2.384185791015625e-07 ;  /* 0x00000004ff0c7435 */ /* 0x000fe200000001ff */
[----:B------:R-:W-:Y:S01]  /*9de0*/  MOV R13, RZ ;  /* 0x000000ff000d7202 */ /* 0x000fe20000000f00 */
[----:B------:R-:W-:-:S09]  /*9df0*/  IMAD.MOV.U32 R49, RZ, RZ, R14 ;  /* 0x000000ffff317224 */ /* 0x000fd200078e000e */
[----:B------:R-:W-:Y:S05]  /*9e00*/  WARPSYNC.COLLECTIVE R15, `(.L_x_14353) ;  /* 0x000000000f087348 */ /* 0x000fea0003c00000 */
[----:B------:R0:W1:Y:S02]  /*9e10*/  SHFL.BFLY P6, R14, R13, R12, R11 ;  /* 0x0c00000c0d0e7389 */ /* 0x00006400000c000b */
[----:B01----:R-:W-:Y:S01]  /*9e20*/  ENDCOLLECTIVE ;  /* 0x000000000000791b */ /* 0x003fe20003800000 */
.L_x_14353:
        /* <DEDUP_REMOVED lines=8> */
.L_x_14354:
[----:B------:R-:W-:Y:S01]  /*9eb0*/  HFMA2.MMA R12, -RZ, RZ, 0, 5.9604644775390625e-08 ;  /* 0x00000001ff0c7435 */ /* 0x000fe200000001ff */
[----:B------:R-:W-:-:S04]  /*9ec0*/  IMAD.MOV.U32 R51, RZ, RZ, R14 ;  /* 0x000000ffff337224 */ /* 0x000fc800078e000e */
[----:B------:R-:W-:-:S05]  /*9ed0*/  FADD.FTZ R46, R46, R51 ;  /* 0x000000332e2e7221 */ /* 0x000fca0000010000 */
[----:B------:R-:W-:-:S07]  /*9ee0*/  MOV R13, R46 ;  /* 0x0000002e000d7202 */ /* 0x000fce0000000f00 */
[----:B------:R-:W-:Y:S05]  /*9ef0*/  WARPSYNC.COLLECTIVE R15, `(.L_x_14355) ;  /* 0x000000000f087348 */ /* 0x000fea0003c00000 */
[----:B------:R0:W1:Y:S02]  /*9f00*/  SHFL.BFLY P6, R14, R13, R12, R11 ;  /* 0x0c00000c0d0e7389 */ /* 0x00006400000c000b */
[----:B01----:R-:W-:Y:S01]  /*9f10*/  ENDCOLLECTIVE ;  /* 0x000000000000791b */ /* 0x003fe20003800000 */
.L_x_14355:
[----:B------:R-:W-:Y:S01]  /*9f20*/  HFMA2.MMA R12, -RZ, RZ, 0, 2.384185791015625e-07 ;  /* 0x00000004ff0c7435 */ /* 0x000fe200000001ff */
[----:B------:R-:W-:Y:S01]  /*9f30*/  MOV R13, RZ ;  /* 0x000000ff000d7202 */ /* 0x000fe20000000f00 */
[----:B------:R-:W-:-:S09]  /*9f40*/  IMAD.MOV.U32 R51, RZ, RZ, R14 ;  /* 0x000000ffff337224 */ /* 0x000fd200078e000e */
[----:B------:R-:W-:Y:S05]  /*9f50*/  WARPSYNC.COLLECTIVE R15, `(.L_x_14356) ;  /* 0x000000000f087348 */ /* 0x000fea0003c00000 */
[----:B------:R0:W1:Y:S02]  /*9f60*/  SHFL.BFLY P6, R14, R13, R12, R11 ;  /* 0x0c00000c0d0e7389 */ /* 0x00006400000c000b */
[----:B01----:R-:W-:Y:S01]  /*9f70*/  ENDCOLLECTIVE ;  /* 0x000000000000791b */ /* 0x003fe20003800000 */
.L_x_14356:
        /* <DEDUP_REMOVED lines=8> */
.L_x_14357:
[----:B------:R-:W-:Y:S01]  /*a000*/  HFMA2.MMA R12, -RZ, RZ, 0, 5.9604644775390625e-08 ;  /* 0x00000001ff0c7435 */ /* 0x000fe200000001ff */
[----:B------:R-:W-:-:S04]  /*a010*/  IMAD.MOV.U32 R91, RZ, RZ, R14 ;  /* 0x000000ffff5b7224 */ /* 0x000fc800078e000e */
[----:B------:R-:W-:-:S05]  /*a020*/  FADD.FTZ R48, R48, R91 ;  /* 0x0000005b30307221 */ /* 0x000fca0000010000 */
[----:B------:R-:W-:-:S07]  /*a030*/  MOV R13, R48 ;  /* 0x00000030000d7202 */ /* 0x000fce0000000f00 */
[----:B------:R-:W-:Y:S05]  /*a040*/  WARPSYNC.COLLECTIVE R15, `(.L_x_14358) ;  /* 0x000000000f087348 */ /* 0x000fea0003c00000 */
[----:B------:R0:W1:Y:S02]  /*a050*/  SHFL.BFLY P6, R14, R13, R12, R11 ;  /* 0x0c00000c0d0e7389 */ /* 0x00006400000c000b */
[----:B01----:R-:W-:Y:S01]  /*a060*/  ENDCOLLECTIVE ;  /* 0x000000000000791b */ /* 0x003fe20003800000 */
.L_x_14358:
[----:B------:R-:W-:Y:S01]  /*a070*/  HFMA2.MMA R12, -RZ, RZ, 0, 2.384185791015625e-07 ;  /* 0x00000004ff0c7435 */ /* 0x000fe200000001ff */
[----:B------:R-:W-:Y:S01]  /*a080*/  MOV R13, RZ ;  /* 0x000000ff000d7202 */ /* 0x000fe20000000f00 */
[----:B------:R-:W-:-:S09]  /*a090*/  IMAD.MOV.U32 R85, RZ, RZ, R14 ;  /* 0x000000ffff557224 */ /* 0x000fd200078e000e */
[----:B------:R-:W-:Y:S05]  /*a0a0*/  WARPSYNC.COLLECTIVE R15, `(.L_x_14359) ;  /* 0x000000000f087348 */ /* 0x000fea0003c00000 */
[----:B------:R0:W1:Y:S02]  /*a0b0*/  SHFL.BFLY P6, R14, R13, R12, R11 ;  /* 0x0c00000c0d0e7389 */ /* 0x00006400000c000b */
[----:B01----:R-:W-:Y:S01]  /*a0c0*/  ENDCOLLECTIVE ;  /* 0x000000000000791b */ /* 0x003fe20003800000 */
.L_x_14359:
        /* <DEDUP_REMOVED lines=8> */
.L_x_14360:
[----:B------:R-:W-:Y:S01]  /*a150*/  HFMA2.MMA R12, -RZ, RZ, 0, 5.9604644775390625e-08 ;  /* 0x00000001ff0c7435 */ /* 0x000fe200000001ff */
[----:B------:R-:W-:-:S04]  /*a160*/  IMAD.MOV.U32 R75, RZ, RZ, R14 ;  /* 0x000000ffff4b7224 */ /* 0x000fc800078e000e */
[----:B------:R-:W-:-:S05]  /*a170*/  FADD.FTZ R50, R50, R75 ;  /* 0x0000004b32327221 */ /* 0x000fca0000010000 */
[----:B------:R-:W-:-:S07]  /*a180*/  MOV R13, R50 ;  /* 0x00000032000d7202 */ /* 0x000fce0000000f00 */
[----:B------:R-:W-:Y:S05]  /*a190*/  WARPSYNC.COLLECTIVE R15, `(.L_x_14361) ;  /* 0x000000000f087348 */ /* 0x000fea0003c00000 */
[----:B------:R0:W1:Y:S02]  /*a1a0*/  SHFL.BFLY P6, R14, R13, R12, R11 ;  /* 0x0c00000c0d0e7389 */ /* 0x00006400000c000b */
[----:B01----:R-:W-:Y:S01]  /*a1b0*/  ENDCOLLECTIVE ;  /* 0x000000000000791b */ /* 0x003fe20003800000 */
.L_x_14361:
[----:B------:R-:W-:Y:S01]  /*a1c0*/  HFMA2.MMA R12, -RZ, RZ, 0, 2.384185791015625e-07 ;  /* 0x00000004ff0c7435 */ /* 0x000fe200000001ff */
[----:B------:R-:W-:Y:S01]  /*a1d0*/  MOV R13, RZ ;  /* 0x000000ff000d7202 */ /* 0x000fe20000000f00 */
[----:B------:R-:W-:-:S09]  /*a1e0*/  IMAD.MOV.U32 R82, RZ, RZ, R14 ;  /* 0x000000ffff527224 */ /* 0x000fd200078e000e */
[----:B------:R-:W-:Y:S05]  /*a1f0*/  WARPSYNC.COLLECTIVE R15, `(.L_x_14362) ;  /* 0x000000000f087348 */ /* 0x000fea0003c00000 */
[----:B------:R0:W1:Y:S02]  /*a200*/  SHFL.BFLY P6, R14, R13, R12, R11 ;  /* 0x0c00000c0d0e7389 */ /* 0x00006400000c000b */
[----:B01----:R-:W-:Y:S01]  /*a210*/  ENDCOLLECTIVE ;  /* 0x000000000000791b */ /* 0x003fe20003800000 */
.L_x_14362:
        /* <DEDUP_REMOVED lines=8> */
.L_x_14363:
[----:B------:R-:W-:Y:S01]  /*a2a0*/  HFMA2.MMA R12, -RZ, RZ, 0, 5.9604644775390625e-08 ;  /* 0x00000001ff0c7435 */ /* 0x000fe200000001ff */
[----:B------:R-:W-:-:S04]  /*a2b0*/  IMAD.MOV.U32 R73, RZ, RZ, R14 ;  /* 0x000000ffff497224 */ /* 0x000fc800078e000e */
[----:B------:R-:W-:-:S05]  /*a2c0*/  FADD.FTZ R52, R52, R73 ;  /* 0x0000004934347221 */ /* 0x000fca0000010000 */
[----:B------:R-:W-:-:S07]  /*a2d0*/  MOV R13, R52 ;  /* 0x00000034000d7202 */ /* 0x000fce0000000f00 */
[----:B------:R-:W-:Y:S05]  /*a2e0*/  WARPSYNC.COLLECTIVE R15, `(.L_x_14364) ;  /* 0x000000000f087348 */ /* 0x000fea0003c00000 */
[----:B------:R0:W1:Y:S02]  /*a2f0*/  SHFL.BFLY P6, R14, R13, R12, R11 ;  /* 0x0c00000c0d0e7389 */ /* 0x00006400000c000b */
[----:B01----:R-:W-:Y:S01]  /*a300*/  ENDCOLLECTIVE ;  /* 0x000000000000791b */ /* 0x003fe20003800000 */
.L_x_14364:
[----:B------:R-:W-:Y:S01]  /*a310*/  HFMA2.MMA R12, -RZ, RZ, 0, 2.384185791015625e-07 ;  /* 0x00000004ff0c7435 */ /* 0x000fe200000001ff */
[----:B------:R-:W-:Y:S01]  /*a320*/  MOV R13, RZ ;  /* 0x000000ff000d7202 */ /* 0x000fe20000000f00 */
[----:B------:R-:W-:-:S09]  /*a330*/  IMAD.MOV.U32 R79, RZ, RZ, R14 ;  /* 0x000000ffff4f7224 */ /* 0x000fd200078e000e */
[----:B------:R-:W-:Y:S05]  /*a340*/  WARPSYNC.COLLECTIVE R15, `(.L_x_14365) ;  /* 0x000000000f087348 */ /* 0x000fea0003c00000 */
[----:B------:R0:W1:Y:S02]  /*a350*/  SHFL.BFLY P6, R14, R13, R12, R11 ;  /* 0x0c00000c0d0e7389 */ /* 0x00006400000c000b */
[----:B01----:R-:W-:Y:S01]  /*a360*/  ENDCOLLECTIVE ;  /* 0x000000000000791b */ /* 0x003fe20003800000 */
.L_x_14365:
        /* <DEDUP_REMOVED lines=8> */
.L_x_14366:
[----:B------:R-:W-:Y:S01]  /*a3f0*/  HFMA2.MMA R12, -RZ, RZ, 0, 5.9604644775390625e-08 ;  /* 0x00000001ff0c7435 */ /* 0x000fe200000001ff */
[----:B------:R-:W-:-:S04]  /*a400*/  IMAD.MOV.U32 R96, RZ, RZ, R14 ;  /* 0x000000ffff607224 */ /* 0x000fc800078e000e */
[----:B------:R-:W-:-:S05]  /*a410*/  FADD.FTZ R53, R53, R96 ;  /* 0x0000006035357221 */ /* 0x000fca0000010000 */
[----:B------:R-:W-:-:S07]  /*a420*/  MOV R13, R53 ;  /* 0x00000035000d7202 */ /* 0x000fce0000000f00 */
[----:B------:R-:W-:Y:S05]  /*a430*/  WARPSYNC.COLLECTIVE R15, `(.L_x_14367) ;  /* 0x000000000f087348 */ /* 0x000fea0003c00000 */
[----:B------:R0:W1:Y:S02]  /*a440*/  SHFL.BFLY P6, R14, R13, R12, R11 ;  /* 0x0c00000c0d0e7389 */ /* 0x00006400000c000b */
[----:B01----:R-:W-:Y:S01]  /*a450*/  ENDCOLLECTIVE ;  /* 0x000000000000791b */ /* 0x003fe20003800000 */
.L_x_14367:
[----:B------:R-:W-:Y:S01]  /*a460*/  HFMA2.MMA R12, -RZ, RZ, 0, 2.384185791015625e-07 ;  /* 0x00000004ff0c7435 */ /* 0x000fe200000001ff */
[----:B------:R-:W-:Y:S01]  /*a470*/  MOV R13, RZ ;  /* 0x000000ff000d7202 */ /* 0x000fe20000000f00 */
[----:B------:R-:W-:-:S09]  /*a480*/  IMAD.MOV.U32 R2, RZ, RZ, R14 ;  /* 0x000000ffff027224 */ /* 0x000fd200078e000e */
[----:B------:R-:W-:Y:S05]  /*a490*/  WARPSYNC.COLLECTIVE R15, `(.L_x_14368) ;  /* 0x000000000f087348 */ /* 0x000fea0003c00000 */
[----:B------:R0:W1:Y:S02]  /*a4a0*/  SHFL.BFLY P6, R14, R13, R12, R11 ;  /* 0x0c00000c0d0e7389 */ /* 0x00006400000c000b */
[----:B01----:R-:W-:Y:S01]  /*a4b0*/  ENDCOLLECTIVE ;  /* 0x000000000000791b */ /* 0x003fe20003800000 */
.L_x_14368:
        /* <DEDUP_REMOVED lines=8> */
.L_x_14369:
[----:B------:R-:W-:Y:S01]  /*a540*/  HFMA2.MMA R12, -RZ, RZ, 0, 5.9604644775390625e-08 ;  /* 0x00000001ff0c7435 */ /* 0x000fe200000001ff */
[----:B------:R-:W-:-:S04]  /*a550*/  IMAD.MOV.U32 R71, RZ, RZ, R14 ;  /* 0x000000ffff477224 */ /* 0x000fc800078e000e */
[----:B------:R-:W-:-:S05]  /*a560*/  FADD.FTZ R54, R54, R71 ;  /* 0x0000004736367221 */ /* 0x000fca0000010000 */
[----:B------:R-:W-:-:S07]  /*a570*/  MOV R13, R54 ;  /* 0x00000036000d7202 */ /* 0x000fce0000000f00 */
[----:B------:R-:W-:Y:S05]  /*a580*/  WARPSYNC.COLLECTIVE R15, `(.L_x_14370) ;  /* 0x000000000f087348 */ /* 0x000fea0003c00000 */
[----:B------:R0:W1:Y:S02]  /*a590*/  SHFL.BFLY P6, R14, R13, R12, R11 ;  /* 0x0c00000c0d0e7389 */ /* 0x00006400000c000b */
[----:B01----:R-:W-:Y:S01]  /*a5a0*/  ENDCOLLECTIVE ;  /* 0x000000000000791b */ /* 0x003fe20003800000 */
.L_x_14370:
[----:B------:R-:W-:Y:S01]  /*a5b0*/  HFMA2.MMA R12, -RZ, RZ, 0, 2.384185791015625e-07 ;  /* 0x00000004ff0c7435 */ /* 0x000fe200000001ff */
[----:B------:R-:W-:Y:S01]  /*a5c0*/  MOV R13, RZ ;  /* 0x000000ff000d7202 */ /* 0x000fe20000000f00 */
[----:B------:R-:W-:-:S09]  /*a5d0*/  IMAD.MOV.U32 R3, RZ, RZ, R14 ;  /* 0x000000ffff037224 */ /* 0x000fd200078e000e */
[----:B------:R-:W-:Y:S05]  /*a5e0*/  WARPSYNC.COLLECTIVE R15, `(.L_x_14371) ;  /* 0x000000000f087348 */ /* 0x000fea0003c00000 */
[----:B------:R0:W1:Y:S02]  /*a5f0*/  SHFL.BFLY P6, R14, R13, R12, R11 ;  /* 0x0c00000c0d0e7389 */ /* 0x00006400000c000b */
[----:B01----:R-:W-:Y:S01]  /*a600*/  ENDCOLLECTIVE ;  /* 0x000000000000791b */ /* 0x003fe20003800000 */
.L_x_14371:
        /* <DEDUP_REMOVED lines=8> */
.L_x_14372:
[----:B------:R-:W-:Y:S01]  /*a690*/  HFMA2.MMA R12, -RZ, RZ, 0, 5.9604644775390625e-08 ;  /* 0x00000001ff0c7435 */ /* 0x000fe200000001ff */
[----:B------:R-:W-:-:S04]  /*a6a0*/  IMAD.MOV.U32 R94, RZ, RZ, R14 ;  /* 0x000000ffff5e7224 */ /* 0x000fc800078e000e */
[----:B------:R-:W-:-:S05]  /*a6b0*/  FADD.FTZ R55, R55, R94 ;  /* 0x0000005e37377221 */ /* 0x000fca0000010000 */
[----:B------:R-:W-:-:S07]  /*a6c0*/  MOV R13, R55 ;  /* 0x00000037000d7202 */ /* 0x000fce0000000f00 */
[----:B------:R-:W-:Y:S05]  /*a6d0*/  WARPSYNC.COLLECTIVE R15, `(.L_x_14373) ;  /* 0x000000000f087348 */ /* 0x000fea0003c00000 */
[----:B------:R0:W1:Y:S02]  /*a6e0*/  SHFL.BFLY P6, R14, R13, R12, R11 ;  /* 0x0c00000c0d0e7389 */ /* 0x00006400000c000b */
[----:B01----:R-:W-:Y:S01]  /*a6f0*/  ENDCOLLECTIVE ;  /* 0x000000000000791b */ /* 0x003fe20003800000 */
.L_x_14373:
[----:B------:R-:W-:Y:S01]  /*a700*/  HFMA2.MMA R12, -RZ, RZ, 0, 2.384185791015625e-07 ;  /* 0x00000004ff0c7435 */ /* 0x000fe200000001ff */
[----:B------:R-:W-:Y:S01]  /*a710*/  MOV R13, RZ ;  /* 0x000000ff000d7202 */ /* 0x000fe20000000f00 */
[----:B------:R-:W-:-:S09]  /*a720*/  IMAD.MOV.U32 R10, RZ, RZ, R14 ;  /* 0x000000ffff0a7224 */ /* 0x000fd200078e000e */
[----:B------:R-:W-:Y:S05]  /*a730*/  WARPSYNC.COLLECTIVE R15, `(.L_x_14374) ;  /* 0x000000000f087348 */ /* 0x000fea0003c00000 */
[----:B------:R0:W1:Y:S02]  /*a740*/  SHFL.BFLY P6, R14, R13, R12, R11 ;  /* 0x0c00000c0d0e7389 */ /* 0x00006400000c000b */
[----:B01----:R-:W-:Y:S01]  /*a750*/  ENDCOLLECTIVE ;  /* 0x000000000000791b */ /* 0x003fe20003800000 */
.L_x_14374:
        /* <DEDUP_REMOVED lines=8> */
.L_x_14375:
[----:B------:R-:W-:Y:S01]  /*a7e0*/  HFMA2.MMA R12, -RZ, RZ, 0, 5.9604644775390625e-08 ;  /* 0x00000001ff0c7435 */ /* 0x000fe200000001ff */
[----:B------:R-:W-:-:S04]  /*a7f0*/  IMAD.MOV.U32 R7, RZ, RZ, R14 ;  /* 0x000000ffff077224 */ /* 0x000fc800078e000e */
[----:B------:R-:W-:-:S05]  /*a800*/  FADD.FTZ R56, R56, R7 ;  /* 0x0000000738387221 */ /* 0x000fca0000010000 */
[----:B------:R-:W-:-:S07]  /*a810*/  MOV R13, R56 ;  /* 0x00000038000d7202 */ /* 0x000fce0000000f00 */
[----:B------:R-:W-:Y:S05]  /*a820*/  WARPSYNC.COLLECTIVE R15, `(.L_x_14376) ;  /* 0x000000000f087348 */ /* 0x000fea0003c00000 */
[----:B------:R0:W1:Y:S02]  /*a830*/  SHFL.BFLY P6, R14, R13, R12, R11 ;  /* 0x0c00000c0d0e7389 */ /* 0x00006400000c000b */
[----:B01----:R-:W-:Y:S01]  /*a840*/  ENDCOLLECTIVE ;  /* 0x000000000000791b */ /* 0x003fe20003800000 */
.L_x_14376:
[----:B------:R-:W-:Y:S01]  /*a850*/  HFMA2.MMA R12, -RZ, RZ, 0, 2.384185791015625e-07 ;  /* 0x00000004ff0c7435 */ /* 0x000fe200000001ff */
[----:B------:R-:W-:Y:S01]  /*a860*/  MOV R13, RZ ;  /* 0x000000ff000d7202 */ /* 0x000fe20000000f00 */
[----:B------:R-:W-:-:S09]  /*a870*/  IMAD.MOV.U32 R7, RZ, RZ, R14 ;  /* 0x000000ffff077224 */ /* 0x000fd200078e000e */
[----:B------:R-:W-:Y:S05]  /*a880*/  WARPSYNC.COLLECTIVE R15, `(.L_x_14377) ;  /* 0x000000000f087348 */ /* 0x000fea0003c00000 */
[----:B------:R0:W1:Y:S02]  /*a890*/  SHFL.BFLY P6, R14, R13, R12, R11 ;  /* 0x0c00000c0d0e7389 */ /* 0x00006400000c000b */
[----:B01----:R-:W-:Y:S01]  /*a8a0*/  ENDCOLLECTIVE ;  /* 0x000000000000791b */ /* 0x003fe20003800000 */
.L_x_14377:
        /* <DEDUP_REMOVED lines=8> */
.L_x_14378:
[----:B------:R-:W-:Y:S01]  /*a930*/  HFMA2.MMA R12, -RZ, RZ, 0, 5.9604644775390625e-08 ;  /* 0x00000001ff0c7435 */ /* 0x000fe200000001ff */
[----:B------:R-:W-:-:S04]  /*a940*/  IMAD.MOV.U32 R25, RZ, RZ, R14 ;  /* 0x000000ffff197224 */ /* 0x000fc800078e000e */
[----:B------:R-:W-:-:S05]  /*a950*/  FADD.FTZ R57, R57, R25 ;  /* 0x0000001939397221 */ /* 0x000fca0000010000 */
[----:B------:R-:W-:-:S07]  /*a960*/  MOV R13, R57 ;  /* 0x00000039000d7202 */ /* 0x000fce0000000f00 */
[----:B------:R-:W-:Y:S05]  /*a970*/  WARPSYNC.COLLECTIVE R15, `(.L_x_14379) ;  /* 0x000000000f087348 */ /* 0x000fea0003c00000 */
[----:B------:R0:W1:Y:S02]  /*a980*/  SHFL.BFLY P6, R14, R13, R12, R11 ;  /* 0x0c00000c0d0e7389 */ /* 0x00006400000c000b */
[----:B01----:R-:W-:Y:S01]  /*a990*/  ENDCOLLECTIVE ;  /* 0x000000000000791b */ /* 0x003fe20003800000 */
.L_x_14379:
[----:B------:R-:W-:Y:S01]  /*a9a0*/  HFMA2.MMA R12, -RZ, RZ, 0, 2.384185791015625e-07 ;  /* 0x00000004ff0c7435 */ /* 0x000fe200000001ff */
[----:B------:R-:W-:Y:S01]  /*a9b0*/  MOV R13, RZ ;  /* 0x000000ff000d7202 */ /* 0x000fe20000000f00 */
[----:B------:R-:W-:-:S09]  /*a9c0*/  IMAD.MOV.U32 R88, RZ, RZ, R14 ;  /* 0x000000ffff587224 */ /* 0x000fd200078e000e */
[----:B------:R-:W-:Y:S05]  /*a9d0*/  WARPSYNC.COLLECTIVE R15, `(.L_x_14380) ;  /* 0x000000000f087348 */ /* 0x000fea0003c00000 */
[----:B------:R0:W1:Y:S02]  /*a9e0*/  SHFL.BFLY P6, R14, R13, R12, R11 ;  /* 0x0c00000c0d0e7389 */ /* 0x00006400000c000b */
[----:B01----:R-:W-:Y:S01]  /*a9f0*/  ENDCOLLECTIVE ;  /* 0x000000000000791b */ /* 0x003fe20003800000 */
.L_x_14380:
        /* <DEDUP_REMOVED lines=8> */
.L_x_14381:
[----:B------:R-:W-:Y:S01]  /*aa80*/  HFMA2.MMA R12, -RZ, RZ, 0, 5.9604644775390625e-08 ;  /* 0x00000001ff0c7435 */ /* 0x000fe200000001ff */
[----:B------:R-:W-:-:S04]  /*aa90*/  IMAD.MOV.U32 R9, RZ, RZ, R14 ;  /* 0x000000ffff097224 */ /* 0x000fc800078e000e */
[----:B------:R-:W-:-:S05]  /*aaa0*/  FADD.FTZ R58, R58, R9 ;  /* 0x000000093a3a7221 */ /* 0x000fca0000010000 */
[----:B------:R-:W-:-:S07]  /*aab0*/  MOV R13, R58 ;  /* 0x0000003a000d7202 */ /* 0x000fce0000000f00 */
[----:B------:R-:W-:Y:S05]  /*aac0*/  WARPSYNC.COLLECTIVE R15, `(.L_x_14382) ;  /* 0x000000000f087348 */ /* 0x000fea0003c00000 */
[----:B------:R0:W1:Y:S02]  /*aad0*/  SHFL.BFLY P6, R14, R13, R12, R11 ;  /* 0x0c00000c0d0e7389 */ /* 0x00006400000c000b */
[----:B01----:R-:W-:Y:S01]  /*aae0*/  ENDCOLLECTIVE ;  /* 0x000000000000791b */ /* 0x003fe20003800000 */
.L_x_14382:
[----:B------:R-:W-:Y:S01]  /*aaf0*/  HFMA2.MMA R12, -RZ, RZ, 0, 2.384185791015625e-07 ;  /* 0x00000004ff0c7435 */ /* 0x000fe200000001ff */
[----:B------:R-:W-:Y:S01]  /*ab00*/  MOV R13, RZ ;  /* 0x000000ff000d7202 */ /* 0x000fe20000000f00 */
[----:B------:R-:W-:-:S09]  /*ab10*/  IMAD.MOV.U32 R9, RZ, RZ, R14 ;  /* 0x000000ffff097224 */ /* 0x000fd200078e000e */
[----:B------:R-:W-:Y:S05]  /*ab20*/  WARPSYNC.COLLECTIVE R15, `(.L_x_14383) ;  /* 0x000000000f087348 */ /* 0x000fea0003c00000 */
[----:B------:R0:W1:Y:S02]  /*ab30*/  SHFL.BFLY P6, R14, R13, R12, R11 ;  /* 0x0c00000c0d0e7389 */ /* 0x00006400000c000b */
[----:B01----:R-:W-:Y:S01]  /*ab40*/  ENDCOLLECTIVE ;  /* 0x000000000000791b */ /* 0x003fe20003800000 */
.L_x_14383:
        /* <DEDUP_REMOVED lines=8> */
.L_x_14384:
[----:B------:R-:W-:Y:S01]  /*abd0*/  HFMA2.MMA R12, -RZ, RZ, 0, 5.9604644775390625e-08 ;  /* 0x00000001ff0c7435 */ /* 0x000fe200000001ff */
[----:B------:R-:W-:-:S04]  /*abe0*/  IMAD.MOV.U32 R17, RZ, RZ, R14 ;  /* 0x000000ffff117224 */ /* 0x000fc800078e000e */
[----:B------:R-:W-:-:S05]  /*abf0*/  FADD.FTZ R59, R59, R17 ;  /* 0x000000113b3b7221 */ /* 0x000fca0000010000 */
[----:B------:R-:W-:-:S07]  /*ac00*/  MOV R13, R59 ;  /* 0x0000003b000d7202 */ /* 0x000fce0000000f00 */
[----:B------:R-:W-:Y:S05]  /*ac10*/  WARPSYNC.COLLECTIVE R15, `(.L_x_14385) ;  /* 0x000000000f087348 */ /* 0x000fea0003c00000 */
[----:B------:R0:W1:Y:S02]  /*ac20*/  SHFL.BFLY P6, R14, R13, R12, R11 ;  /* 0x0c00000c0d0e7389 */ /* 0x00006400000c000b */
[----:B01----:R-:W-:Y:S01]  /*ac30*/  ENDCOLLECTIVE ;  /* 0x000000000000791b */ /* 0x003fe20003800000 */
.L_x_14385:
[----:B------:R-:W-:Y:S01]  /*ac40*/  HFMA2.MMA R12, -RZ, RZ, 0, 2.384185791015625e-07 ;  /* 0x00000004ff0c7435 */ /* 0x000fe200000001ff */
[----:B------:R-:W-:Y:S01]  /*ac50*/  MOV R13, RZ ;  /* 0x000000ff000d7202 */ /* 0x000fe20000000f00 */
[----:B------:R-:W-:-:S09]  /*ac60*/  IMAD.MOV.U32 R17, RZ, RZ, R14 ;  /* 0x000000ffff117224 */ /* 0x000fd200078e000e */
[----:B------:R-:W-:Y:S05]  /*ac70*/  WARPSYNC.COLLECTIVE R15, `(.L_x_14386) ;  /* 0x000000000f087348 */ /* 0x000fea0003c00000 */
[----:B------:R0:W1:Y:S02]  /*ac80*/  SHFL.BFLY P6, R14, R13, R12, R11 ;  /* 0x0c00000c0d0e7389 */ /* 0x00006400000c000b */
[----:B01----:R-:W-:Y:S01]  /*ac90*/  ENDCOLLECTIVE ;  /* 0x000000000000791b */ /* 0x003fe20003800000 */
.L_x_14386:
        /* <DEDUP_REMOVED lines=8> */
.L_x_14387:
[----:B------:R-:W-:Y:S01]  /*ad20*/  HFMA2.MMA R12, -RZ, RZ, 0, 5.9604644775390625e-08 ;  /* 0x00000001ff0c7435 */ /* 0x000fe200000001ff */
[----:B------:R-:W-:-:S04]  /*ad30*/  IMAD.MOV.U32 R23, RZ, RZ, R14 ;  /* 0x000000ffff177224 */ /* 0x000fc800078e000e */
[----:B------:R-:W-:-:S05]  /*ad40*/  FADD.FTZ R60, R60, R23 ;  /* 0x000000173c3c7221 */ /* 0x000fca0000010000 */
[----:B------:R-:W-:-:S07]  /*ad50*/  MOV R13, R60 ;  /* 0x0000003c000d7202 */ /* 0x000fce0000000f00 */
[----:B------:R-:W-:Y:S05]  /*ad60*/  WARPSYNC.COLLECTIVE R15, `(.L_x_14388) ;  /* 0x000000000f087348 */ /* 0x000fea0003c00000 */
[----:B------:R0:W1:Y:S02]  /*ad70*/  SHFL.BFLY P6, R14, R13, R12, R11 ;  /* 0x0c00000c0d0e7389 */ /* 0x00006400000c000b */
[----:B01----:R-:W-:Y:S01]  /*ad80*/  ENDCOLLECTIVE ;  /* 0x000000000000791b */ /* 0x003fe20003800000 */
.L_x_14388:
[----:B------:R-:W-:Y:S01]  /*ad90*/  HFMA2.MMA R12, -RZ, RZ, 0, 2.384185791015625e-07 ;  /* 0x00000004ff0c7435 */ /* 0x000fe200000001ff */
[----:B------:R-:W-:Y:S01]  /*ada0*/  MOV R13, RZ ;  /* 0x000000ff000d7202 */ /* 0x000fe20000000f00 */
[----:B------:R-:W-:-:S09]  /*adb0*/  IMAD.MOV.U32 R23, RZ, RZ, R14 ;  /* 0x000000ffff177224 */ /* 0x000fd200078e000e */
[----:B------:R-:W-:Y:S05]  /*adc0*/  WARPSYNC.COLLECTIVE R15, `(.L_x_14389) ;  /* 0x000000000f087348 */ /* 0x000fea0003c00000 */
[----:B------:R0:W1:Y:S02]  /*add0*/  SHFL.BFLY P6, R14, R13, R12, R11 ;  /* 0x0c00000c0d0e7389 */ /* 0x00006400000c000b */
[----:B01----:R-:W-:Y:S01]  /*ade0*/  ENDCOLLECTIVE ;  /* 0x000000000000791b */ /* 0x003fe20003800000 */
.L_x_14389:
        /* <DEDUP_REMOVED lines=8> */
.L_x_14390:
[----:B------:R-:W-:Y:S01]  /*ae70*/  HFMA2.MMA R12, -RZ, RZ, 0, 5.9604644775390625e-08 ;  /* 0x00000001ff0c7435 */ /* 0x000fe200000001ff */
[----:B------:R-:W-:-:S04]  /*ae80*/  IMAD.MOV.U32 R92, RZ, RZ, R14 ;  /* 0x000000ffff5c7224 */ /* 0x000fc800078e000e */
[----:B------:R-:W-:-:S05]  /*ae90*/  FADD.FTZ R61, R61, R92 ;  /* 0x0000005c3d3d7221 */ /* 0x000fca0000010000 */
[----:B------:R-:W-:-:S07]  /*aea0*/  MOV R13, R61 ;  /* 0x0000003d000d7202 */ /* 0x000fce0000000f00 */
[----:B------:R-:W-:Y:S05]  /*aeb0*/  WARPSYNC.COLLECTIVE R15, `(.L_x_14391) ;  /* 0x000000000f087348 */ /* 0x000fea0003c00000 */
[----:B------:R0:W1:Y:S02]  /*aec0*/  SHFL.BFLY P6, R14, R13, R12, R11 ;  /* 0x0c00000c0d0e7389 */ /* 0x00006400000c000b */
[----:B01----:R-:W-:Y:S01]  /*aed0*/  ENDCOLLECTIVE ;  /* 0x000000000000791b */ /* 0x003fe20003800000 */
.L_x_14391:
[----:B------:R-:W-:Y:S01]  /*aee0*/  HFMA2.MMA R12, -RZ, RZ, 0, 2.384185791015625e-07 ;  /* 0x00000004ff0c7435 */ /* 0x000fe200000001ff */
[----:B------:R-:W-:Y:S01]  /*aef0*/  MOV R13, RZ ;  /* 0x000000ff000d7202 */ /* 0x000fe20000000f00 */
[----:B------:R-:W-:-:S09]  /*af00*/  IMAD.MOV.U32 R25, RZ, RZ, R14 ;  /* 0x000000ffff197224 */ /* 0x000fd200078e000e */
[----:B------:R-:W-:Y:S05]  /*af10*/  WARPSYNC.COLLECTIVE R15, `(.L_x_14392) ;  /* 0x000000000f087348 */ /* 0x000fea0003c00000 */
[----:B------:R0:W1:Y:S02]  /*af20*/  SHFL.BFLY P6, R14, R13, R12, R11 ;  /* 0x0c00000c0d0e7389 */ /* 0x00006400000c000b */
[----:B01----:R-:W-:Y:S01]  /*af30*/  ENDCOLLECTIVE ;  /* 0x000000000000791b */ /* 0x003fe20003800000 */
.L_x_14392:
        /* <DEDUP_REMOVED lines=8> */
.L_x_14393:
[----:B------:R-:W-:Y:S01]  /*afc0*/  HFMA2.MMA R12, -RZ, RZ, 0, 5.9604644775390625e-08 ;  /* 0x00000001ff0c7435 */ /* 0x000fe200000001ff */
[----:B------:R-:W-:-:S04]  /*afd0*/  IMAD.MOV.U32 R27, RZ, RZ, R14 ;  /* 0x000000ffff1b7224 */ /* 0x000fc800078e000e */
[----:B------:R-:W-:-:S05]  /*afe0*/  FADD.FTZ R62, R62, R27 ;  /* 0x0000001b3e3e7221 */ /* 0x000fca0000010000 */
[----:B------:R-:W-:-:S07]  /*aff0*/  MOV R13, R62 ;  /* 0x0000003e000d7202 */ /* 0x000fce0000000f00 */
[----:B------:R-:W-:Y:S05]  /*b000*/  WARPSYNC.COLLECTIVE R15, `(.L_x_14394) ;  /* 0x000000000f087348 */ /* 0x000fea0003c00000 */
[----:B------:R0:W1:Y:S02]  /*b010*/  SHFL.BFLY P6, R14, R13, R12, R11 ;  /* 0x0c00000c0d0e7389 */ /* 0x00006400000c000b */
[----:B01----:R-:W-:Y:S01]  /*b020*/  ENDCOLLECTIVE ;  /* 0x000000000000791b */ /* 0x003fe20003800000 */
.L_x_14394:
[----:B------:R-:W-:Y:S01]  /*b030*/  HFMA2.MMA R12, -RZ, RZ, 0, 2.384185791015625e-07 ;  /* 0x00000004ff0c7435 */ /* 0x000fe200000001ff */
[----:B------:R-:W-:Y:S01]  /*b040*/  MOV R13, RZ ;  /* 0x000000ff000d7202 */ /* 0x000fe20000000f00 */
[----:B------:R-:W-:-:S09]  /*b050*/  IMAD.MOV.U32 R27, RZ, RZ, R14 ;  /* 0x000000ffff1b7224 */ /* 0x000fd200078e000e */
[----:B------:R-:W-:Y:S05]  /*b060*/  WARPSYNC.COLLECTIVE R15, `(.L_x_14395) ;  /* 0x000000000f087348 */ /* 0x000fea0003c00000 */
[----:B------:R0:W1:Y:S02]  /*b070*/  SHFL.BFLY P6, R14, R13, R12, R11 ;  /* 0x0c00000c0d0e7389 */ /* 0x00006400000c000b */
[----:B01----:R-:W-:Y:S01]  /*b080*/  ENDCOLLECTIVE ;  /* 0x000000000000791b */ /* 0x003fe20003800000 */
.L_x_14395:
        /* <DEDUP_REMOVED lines=8> */
.L_x_14396:
[----:B------:R-:W-:Y:S01]  /*b110*/  HFMA2.MMA R12, -RZ, RZ, 0, 5.9604644775390625e-08 ;  /* 0x00000001ff0c7435 */ /* 0x000fe200000001ff */
[----:B------:R-:W-:-:S04]  /*b120*/  IMAD.MOV.U32 R76, RZ, RZ, R14 ;  /* 0x000000ffff4c7224 */ /* 0x000fc800078e000e */
[----:B------:R-:W-:-:S05]  /*b130*/  FADD.FTZ R63, R63, R76 ;  /* 0x0000004c3f3f7221 */ /* 0x000fca0000010000 */
[----:B------:R-:W-:-:S07]  /*b140*/  MOV R13, R63 ;  /* 0x0000003f000d7202 */ /* 0x000fce0000000f00 */
[----:B------:R-:W-:Y:S05]  /*b150*/  WARPSYNC.COLLECTIVE R15, `(.L_x_14397) ;  /* 0x000000000f087348 */ /* 0x000fea0003c00000 */
[----:B------:R0:W1:Y:S02]  /*b160*/  SHFL.BFLY P6, R14, R13, R12, R11 ;  /* 0x0c00000c0d0e7389 */ /* 0x00006400000c000b */
[----:B01----:R-:W-:Y:S01]  /*b170*/  ENDCOLLECTIVE ;  /* 0x000000000000791b */ /* 0x003fe20003800000 */
.L_x_14397:
[----:B------:R-:W-:Y:S01]  /*b180*/  HFMA2.MMA R12, -RZ, RZ, 0, 2.384185791015625e-07 ;  /* 0x00000004ff0c7435 */ /* 0x000fe200000001ff */
[----:B------:R-:W-:Y:S01]  /*b190*/  MOV R13, RZ ;  /* 0x000000ff000d7202 */ /* 0x000fe20000000f00 */
[----:B------:R-:W-:-:S09]  /*b1a0*/  IMAD.MOV.U32 R29, RZ, RZ, R14 ;  /* 0x000000ffff1d7224 */ /* 0x000fd200078e000e */
[----:B------:R-:W-:Y:S05]  /*b1b0*/  WARPSYNC.COLLECTIVE R15, `(.L_x_14398) ;  /* 0x000000000f087348 */ /* 0x000fea0003c00000 */
[----:B------:R0:W1:Y:S02]  /*b1c0*/  SHFL.BFLY P6, R14, R13, R12, R11 ;  /* 0x0c00000c0d0e7389 */ /* 0x00006400000c000b */
[----:B01----:R-:W-:Y:S01]  /*b1d0*/  ENDCOLLECTIVE ;  /* 0x000000000000791b */ /* 0x003fe20003800000 */
.L_x_14398:
        /* <DEDUP_REMOVED lines=8> */
.L_x_14399:
[----:B------:R-:W-:Y:S01]  /*b260*/  HFMA2.MMA R12, -RZ, RZ, 0, 5.9604644775390625e-08 ;  /* 0x00000001ff0c7435 */ /* 0x000fe200000001ff */
[----:B------:R-:W-:-:S04]  /*b270*/  IMAD.MOV.U32 R21, RZ, RZ, R14 ;  /* 0x000000ffff157224 */ /* 0x000fc800078e000e */
[----:B------:R-:W-:-:S05]  /*b280*/  FADD.FTZ R64, R64, R21 ;  /* 0x0000001540407221 */ /* 0x000fca0000010000 */
[----:B------:R-:W-:-:S07]  /*b290*/  MOV R13, R64 ;  /* 0x00000040000d7202 */ /* 0x000fce0000000f00 */
[----:B------:R-:W-:Y:S05]  /*b2a0*/  WARPSYNC.COLLECTIVE R15, `(.L_x_14400) ;  /* 0x000000000f087348 */ /* 0x000fea0003c00000 */
[----:B------:R0:W1:Y:S02]  /*b2b0*/  SHFL.BFLY P6, R14, R13, R12, R11 ;  /* 0x0c00000c0d0e7389 */ /* 0x00006400000c000b */
[----:B01----:R-:W-:Y:S01]  /*b2c0*/  ENDCOLLECTIVE ;  /* 0x000000000000791b */ /* 0x003fe20003800000 */
.L_x_14400:
[----:B------:R-:W-:Y:S01]  /*b2d0*/  HFMA2.MMA R12, -RZ, RZ, 0, 2.384185791015625e-07 ;  /* 0x00000004ff0c7435 */ /* 0x000fe200000001ff */
[----:B------:R-:W-:Y:S01]  /*b2e0*/  MOV R13, RZ ;  /* 0x000000ff000d7202 */ /* 0x000fe20000000f00 */
[----:B------:R-:W-:-:S09]  /*b2f0*/  IMAD.MOV.U32 R31, RZ, RZ, R14 ;  /* 0x000000ffff1f7224 */ /* 0x000fd200078e000e */
[----:B------:R-:W-:Y:S05]  /*b300*/  WARPSYNC.COLLECTIVE R15, `(.L_x_14401) ;  /* 0x000000000f087348 */ /* 0x000fea0003c00000 */
[----:B------:R0:W1:Y:S02]  /*b310*/  SHFL.BFLY P6, R14, R13, R12, R11 ;  /* 0x0c00000c0d0e7389 */ /* 0x00006400000c000b */
[----:B01----:R-:W-:Y:S01]  /*b320*/  ENDCOLLECTIVE ;  /* 0x000000000000791b */ /* 0x003fe20003800000 */
.L_x_14401:
        /* <DEDUP_REMOVED lines=8> */
.L_x_14402:
[----:B------:R-:W-:Y:S01]  /*b3b0*/  HFMA2.MMA R12, -RZ, RZ, 0, 5.9604644775390625e-08 ;  /* 0x00000001ff0c7435 */ /* 0x000fe200000001ff */
[----:B------:R-:W-:-:S04]  /*b3c0*/  IMAD.MOV.U32 R74, RZ, RZ, R14 ;  /* 0x000000ffff4a7224 */ /* 0x000fc800078e000e */
[----:B------:R-:W-:-:S05]  /*b3d0*/  FADD.FTZ R65, R65, R74 ;  /* 0x0000004a41417221 */ /* 0x000fca0000010000 */
[----:B------:R-:W-:-:S07]  /*b3e0*/  MOV R13, R65 ;  /* 0x00000041000d7202 */ /* 0x000fce0000000f00 */
[----:B------:R-:W-:Y:S05]  /*b3f0*/  WARPSYNC.COLLECTIVE R15, `(.L_x_14403) ;  /* 0x000000000f087348 */ /* 0x000fea0003c00000 */
[----:B------:R0:W1:Y:S02]  /*b400*/  SHFL.BFLY P6, R14, R13, R12, R11 ;  /* 0x0c00000c0d0e7389 */ /* 0x00006400000c000b */
[----:B01----:R-:W-:Y:S01]  /*b410*/  ENDCOLLECTIVE ;  /* 0x000000000000791b */ /* 0x003fe20003800000 */
.L_x_14403:
[----:B------:R-:W-:Y:S01]  /*b420*/  HFMA2.MMA R12, -RZ, RZ, 0, 2.384185791015625e-07 ;  /* 0x00000004ff0c7435 */ /* 0x000fe200000001ff */
[----:B------:R-:W-:Y:S01]  /*b430*/  MOV R13, RZ ;  /* 0x000000ff000d7202 */ /* 0x000fe20000000f00 */
[----:B------:R-:W-:-:S09]  /*b440*/  IMAD.MOV.U32 R2, RZ, RZ, R14 ;  /* 0x000000ffff027224 */ /* 0x000fd200078e000e */
[----:B------:R-:W-:Y:S05]  /*b450*/  WARPSYNC.COLLECTIVE R15, `(.L_x_14404) ;  /* 0x000000000f087348 */ /* 0x000fea0003c00000 */
[----:B------:R0:W1:Y:S02]  /*b460*/  SHFL.BFLY P6, R14, R13, R12, R11 ;  /* 0x0c00000c0d0e7389 */ /* 0x00006400000c000b */
[----:B01----:R-:W-:Y:S01]  /*b470*/  ENDCOLLECTIVE ;  /* 0x000000000000791b */ /* 0x003fe20003800000 */
.L_x_14404:
        /* <DEDUP_REMOVED lines=8> */
.L_x_14405:
[----:B------:R-:W-:Y:S01]  /*b500*/  HFMA2.MMA R12, -RZ, RZ, 0, 5.9604644775390625e-08 ;  /* 0x00000001ff0c7435 */ /* 0x000fe200000001ff */
[----:B------:R-:W-:-:S04]  /*b510*/  IMAD.MOV.U32 R3, RZ, RZ, R14 ;  /* 0x000000ffff037224 */ /* 0x000fc800078e000e */
[----:B------:R-:W-:-:S05]  /*b520*/  FADD.FTZ R66, R66, R3 ;  /* 0x0000000342427221 */ /* 0x000fca0000010000 */
[----:B------:R-:W-:-:S07]  /*b530*/  MOV R13, R66 ;  /* 0x00000042000d7202 */ /* 0x000fce0000000f00 */
[----:B------:R-:W-:Y:S05]  /*b540*/  WARPSYNC.COLLECTIVE R15, `(.L_x_14406) ;  /* 0x000000000f087348 */ /* 0x000fea0003c00000 */
[----:B------:R0:W1:Y:S02]  /*b550*/  SHFL.BFLY P6, R14, R13, R12, R11 ;  /* 0x0c00000c0d0e7389 */ /* 0x00006400000c000b */
[----:B01----:R-:W-:Y:S01]  /*b560*/  ENDCOLLECTIVE ;  /* 0x000000000000791b */ /* 0x003fe20003800000 */
.L_x_14406:
[----:B------:R-:W-:Y:S01]  /*b570*/  HFMA2.MMA R12, -RZ, RZ, 0, 2.384185791015625e-07 ;  /* 0x00000004ff0c7435 */ /* 0x000fe200000001ff */
[----:B------:R-:W-:Y:S01]  /*b580*/  MOV R13, RZ ;  /* 0x000000ff000d7202 */ /* 0x000fe20000000f00 */
[----:B------:R-:W-:-:S09]  /*b590*/  IMAD.MOV.U32 R3, RZ, RZ, R14 ;  /* 0x000000ffff037224 */ /* 0x000fd200078e000e */
[----:B------:R-:W-:Y:S05]  /*b5a0*/  WARPSYNC.COLLECTIVE R15, `(.L_x_14407) ;  /* 0x000000000f087348 */ /* 0x000fea0003c00000 */
[----:B------:R0:W1:Y:S02]  /*b5b0*/  SHFL.BFLY P6, R14, R13, R12, R11 ;  /* 0x0c00000c0d0e7389 */ /* 0x00006400000c000b */
[----:B01----:R-:W-:Y:S01]  /*b5c0*/  ENDCOLLECTIVE ;  /* 0x000000000000791b */ /* 0x003fe20003800000 */
.L_x_14407:
        /* <DEDUP_REMOVED lines=8> */
.L_x_14408:
[----:B------:R-:W-:Y:S01]  /*b650*/  HFMA2.MMA R12, -RZ, RZ, 0, 5.9604644775390625e-08 ;  /* 0x00000001ff0c7435 */ /* 0x000fe200000001ff */
[----:B------:R-:W-:-:S04]  /*b660*/  IMAD.MOV.U32 R70, RZ, RZ, R14 ;  /* 0x000000ffff467224 */ /* 0x000fc800078e000e */
[----:B------:R-:W-:-:S05]  /*b670*/  FADD.FTZ R67, R67, R70 ;  /* 0x0000004643437221 */ /* 0x000fca0000010000 */
[----:B------:R-:W-:-:S07]  /*b680*/  MOV R13, R67 ;  /* 0x00000043000d7202 */ /* 0x000fce0000000f00 */
[----:B------:R-:W-:Y:S05]  /*b690*/  WARPSYNC.COLLECTIVE R15, `(.L_x_14409) ;  /* 0x000000000f087348 */ /* 0x000fea0003c00000 */
[----:B------:R0:W1:Y:S02]  /*b6a0*/  SHFL.BFLY P6, R14, R13, R12, R11 ;  /* 0x0c00000c0d0e7389 */ /* 0x00006400000c000b */
[----:B01----:R-:W-:Y:S01]  /*b6b0*/  ENDCOLLECTIVE ;  /* 0x000000000000791b */ /* 0x003fe20003800000 */
.L_x_14409:
[----:B------:R-:W-:Y:S01]  /*b6c0*/  HFMA2.MMA R12, -RZ, RZ, 0, 2.384185791015625e-07 ;  /* 0x00000004ff0c7435 */ /* 0x000fe200000001ff */
[----:B------:R-:W-:Y:S01]  /*b6d0*/  MOV R13, RZ ;  /* 0x000000ff000d7202 */ /* 0x000fe20000000f00 */
[----:B------:R-:W-:-:S09]  /*b6e0*/  IMAD.MOV.U32 R82, RZ, RZ, R14 ;  /* 0x000000ffff527224 */ /* 0x000fd200078e000e */
[----:B------:R-:W-:Y:S05]  /*b6f0*/  WARPSYNC.COLLECTIVE R15, `(.L_x_14410) ;  /* 0x000000000f087348 */ /* 0x000fea0003c00000 */
[----:B------:R0:W1:Y:S02]  /*b700*/  SHFL.BFLY P6, R14, R13, R12, R11 ;  /* 0x0c00000c0d0e7389 */ /* 0x00006400000c000b */
[----:B01----:R-:W-:Y:S01]  /*b710*/  ENDCOLLECTIVE ;  /* 0x000000000000791b */ /* 0x003fe20003800000 */
.L_x_14410:
[----:B------:R-:W-:Y:S01]  /*b720*/  FADD.FTZ R82, R67, R82 ;  /* 0x0000005243527221 */ /* 0x000fe20000010000 */
[----:B------:R-:W-:Y:S01]  /*b730*/  MOV R12, 0x2 ;  /* 0x00000002000c7802 */ /* 0x000fe20000000f00 */
[----:B------:R-:W-:-:S04]  /*b740*/  FADD.FTZ R68, RZ, R14 ;  /* 0x0000000eff447221 */ /* 0x000fc80000010000 */
[----:B------:R-:W-:-:S07]  /*b750*/  IMAD.MOV.U32 R13, RZ, RZ, R68 ;  /* 0x000000ffff0d7224 */ /* 0x000fce00078e0044 */
[----:B------:R-:W-:Y:S05]  /*b760*/  WARPSYNC.COLLECTIVE R15, `(.L_x_14411) ;  /* 0x000000000f087348 */ /* 0x000fea0003c00000 */
[----:B------:R0:W1:Y:S02]  /*b770*/  SHFL.BFLY P6, R14, R13, R12, R11 ;  /* 0x0c00000c0d0e7389 */ /* 0x00006400000c000b */
[----:B01----:R-:W-:Y:S01]  /*b780*/  ENDCOLLECTIVE ;  /* 0x000000000000791b */ /* 0x003fe20003800000 */
.L_x_14411:
[----:B------:R-:W-:Y:S02]  /*b790*/  IMAD.MOV.U32 R12, RZ, RZ, 0x1 ;  /* 0x00000001ff0c7424 */ /* 0x000fe400078e00ff */
[----:B------:R-:W-:-:S05]  /*b7a0*/  FADD.FTZ R68, R68, R14 ;  /* 0x0000000e44447221 */ /* 0x000fca0000010000 */
[----:B------:R-:W-:-:S07]  /*b7b0*/  MOV R13, R68 ;  /* 0x00000044000d7202 */ /* 0x000fce0000000f00 */
[----:B------:R-:W-:Y:S05]  /*b7c0*/  WARPSYNC.COLLECTIVE R15, `(.L_x_14412) ;  /* 0x000000000f087348 */ /* 0x000fea0003c00000 */
[----:B------:R0:W1:Y:S02]  /*b7d0*/  SHFL.BFLY P6, R14, R13, R12, R11 ;  /* 0x0c00000c0d0e7389 */ /* 0x00006400000c000b */
[----:B01----:R-:W-:Y:S01]  /*b7e0*/  ENDCOLLECTIVE ;  /* 0x000000000000791b */ /* 0x003fe20003800000 */
.L_x_14412:
[----:B------:R-:W-:Y:S01]  /*b7f0*/  HFMA2.MMA R13, -RZ, RZ, 0, 0 ;  /* 0x00000000ff0d7435 */ /* 0x000fe200000001ff */
[----:B------:R-:W-:Y:S01]  /*b800*/  IMAD.MOV.U32 R12, RZ, RZ, 0x4 ;  /* 0x00000004ff0c7424 */ /* 0x000fe200078e00ff */
[----:B------:R-:W-:-:S09]  /*b810*/  MOV R9, R14 ;  /* 0x0000000e00097202 */ /* 0x000fd20000000f00 */
[----:B------:R-:W-:Y:S05]  /*b820*/  WARPSYNC.COLLECTIVE R15, `(.L_x_14413) ;  /* 0x000000000f087348 */ /* 0x000fea0003c00000 */
[----:B------:R0:W1:Y:S02]  /*b830*/  SHFL.BFLY P6, R14, R13, R12, R11 ;  /* 0x0c00000c0d0e7389 */ /* 0x00006400000c000b */
[----:B01----:R-:W-:Y:S01]  /*b840*/  ENDCOLLECTIVE ;  /* 0x000000000000791b */ /* 0x003fe20003800000 */
.L_x_14413:
[----:B------:R-:W-:Y:S01]  /*b850*/  IMAD.MOV.U32 R12, RZ, RZ, 0x2 ;  /* 0x00000002ff0c7424 */ /* 0x000fe200078e00ff */
[----:B------:R-:W-:-:S05]  /*b860*/  MOV R69, R14 ;  /* 0x0000000e00457202 */ /* 0x000fca0000000f00 */
[----:B------:R-:W-:-:S05]  /*b870*/  FADD.FTZ R69, RZ, R69 ;  /* 0x00000045ff457221 */ /* 0x000fca0000010000 */
[----:B------:R-:W-:-:S07]  /*b880*/  MOV R13, R69 ;  /* 0x00000045000d7202 */ /* 0x000fce0000000f00 */
[----:B------:R-:W-:Y:S05]  /*b890*/  WARPSYNC.COLLECTIVE R15, `(.L_x_14414) ;  /* 0x000000000f087348 */ /* 0x000fea0003c00000 */
[----:B------:R0:W1:Y:S02]  /*b8a0*/  SHFL.BFLY P6, R14, R13, R12, R11 ;  /* 0x0c00000c0d0e7389 */ /* 0x00006400000c000b */
[----:B01----:R-:W-:Y:S01]  /*b8b0*/  ENDCOLLECTIVE ;  /* 0x000000000000791b */ /* 0x003fe20003800000 */
.L_x_14414:
[----:B------:R-:W-:Y:S01]  /*b8c0*/  IMAD.MOV.U32 R12, RZ, RZ, 0x1 ;  /* 0x00000001ff0c7424 */ /* 0x000fe200078e00ff */
[----:B------:R-:W-:-:S05]  /*b8d0*/  MOV R72, R14 ;  /* 0x0000000e00487202 */ /* 0x000fca0000000f00 */
[----:B------:R-:W-:-:S05]  /*b8e0*/  FADD.FTZ R69, R69, R72 ;  /* 0x0000004845457221 */ /* 0x000fca0000010000 */
[----:B------:R-:W-:-:S07]  /*b8f0*/  MOV R13, R69 ;  /* 0x00000045000d7202 */ /* 0x000fce0000000f00 */
[----:B------:R-:W-:Y:S05]  /*b900*/  WARPSYNC.COLLECTIVE R15, `(.L_x_14415) ;  /* 0x000000000f087348 */ /* 0x000fea0003c00000 */
[----:B------:R0:W1:Y:S02]  /*b910*/  SHFL.BFLY P6, R14, R13, R12, R11 ;  /* 0x0c00000c0d0e7389 */ /* 0x00006400000c000b */
[----:B01----:R-:W-:Y:S01]  /*b920*/  ENDCOLLECTIVE ;  /* 0x000000000000791b */ /* 0x003fe20003800000 */
.L_x_14415:
[----:B------:R-:W-:Y:S01]  /*b930*/  HFMA2.MMA R13, -RZ, RZ, 0, 0 ;  /* 0x00000000ff0d7435 */ /* 0x000fe200000001ff */
[----:B------:R-:W-:Y:S01]  /*b940*/  IMAD.MOV.U32 R12, RZ, RZ, 0x4 ;  /* 0x00000004ff0c7424 */ /* 0x000fe200078e00ff */
[----:B------:R-:W-:-:S09]  /*b950*/  MOV R88, R14 ;  /* 0x0000000e00587202 */ /* 0x000fd20000000f00 */
[----:B------:R-:W-:Y:S05]  /*b960*/  WARPSYNC.COLLECTIVE R15, `(.L_x_14416) ;  /* 0x000000000f087348 */ /* 0x000fea0003c00000 */
[----:B------:R0:W1:Y:S02]  /*b970*/  SHFL.BFLY P6, R14, R13, R12, R11 ;  /* 0x0c00000c0d0e7389 */ /* 0x00006400000c000b */
[----:B01----:R-:W-:Y:S01]  /*b980*/  ENDCOLLECTIVE ;  /* 0x000000000000791b */ /* 0x003fe20003800000 */
.L_x_14416:
        /* <DEDUP_REMOVED lines=8> */
.L_x_14417:
[----:B------:R-:W-:Y:S01]  /*ba10*/  IMAD.MOV.U32 R12, RZ, RZ, 0x1 ;  /* 0x00000001ff0c7424 */ /* 0x000fe200078e00ff */
[----:B------:R-:W-:-:S05]  /*ba20*/  MOV R7, R14 ;  /* 0x0000000e00077202 */ /* 0x000fca0000000f00 */
[----:B------:R-:W-:-:S05]  /*ba30*/  FADD.FTZ R70, R70, R7 ;  /* 0x0000000746467221 */ /* 0x000fca0000010000 */
[----:B------:R-:W-:-:S07]  /*ba40*/  MOV R13, R70 ;  /* 0x00000046000d7202 */ /* 0x000fce0000000f00 */
[----:B------:R-:W-:Y:S05]  /*ba50*/  WARPSYNC.COLLECTIVE R15, `(.L_x_14418) ;  /* 0x000000000f087348 */ /* 0x000fea0003c00000 */
[----:B------:R0:W1:Y:S02]  /*ba60*/  SHFL.BFLY P6, R14, R13, R12, R11 ;  /* 0x0c00000c0d0e7389 */ /* 0x00006400000c000b */
[----:B01----:R-:W-:Y:S01]  /*ba70*/  ENDCOLLECTIVE ;  /* 0x000000000000791b */ /* 0x003fe20003800000 */
.L_x_14418:
[----:B------:R-:W-:Y:S01]  /*ba80*/  HFMA2.MMA R13, -RZ, RZ, 0, 0 ;  /* 0x00000000ff0d7435 */ /* 0x000fe200000001ff */
[----:B------:R-:W-:Y:S01]  /*ba90*/  IMAD.MOV.U32 R12, RZ, RZ, 0x4 ;  /* 0x00000004ff0c7424 */ /* 0x000fe200078e00ff */
[----:B------:R-:W-:-:S09]  /*baa0*/  MOV R7, R14 ;  /* 0x0000000e00077202 */ /* 0x000fd20000000f00 */
[----:B------:R-:W-:Y:S05]  /*bab0*/  WARPSYNC.COLLECTIVE R15, `(.L_x_14419) ;  /* 0x000000000f087348 */ /* 0x000fea0003c00000 */
[----:B------:R0:W1:Y:S02]  /*bac0*/  SHFL.BFLY P6, R14, R13, R12, R11 ;  /* 0x0c00000c0d0e7389 */ /* 0x00006400000c000b */
[----:B01----:R-:W-:Y:S01]  /*bad0*/  ENDCOLLECTIVE ;  /* 0x000000000000791b */ /* 0x003fe20003800000 */
.L_x_14419:
[----:B------:R-:W-:Y:S01]  /*bae0*/  FADD.FTZ R70, R70, R7 ;  /* 0x0000000746467221 */ /* 0x000fe20000010000 */
[----:B------:R-:W-:Y:S01]  /*baf0*/  HFMA2.MMA R12, -RZ, RZ, 0, 1.1920928955078125e-07 ;  /* 0x00000002ff0c7435 */ /* 0x000fe200000001ff */
[----:B------:R-:W-:-:S05]  /*bb00*/  FADD.FTZ R71, RZ, R14 ;  /* 0x0000000eff477221 */ /* 0x000fca0000010000 */
[----:B------:R-:W-:-:S07]  /*bb10*/  MOV R13, R71 ;  /* 0x00000047000d7202 */ /* 0x000fce0000000f00 */
[----:B------:R-:W-:Y:S05]  /*bb20*/  WARPSYNC.COLLECTIVE R15, `(.L_x_14420) ;  /* 0x000000000f087348 */ /* 0x000fea0003c00000 */
[----:B------:R0:W1:Y:S02]  /*bb30*/  SHFL.BFLY P6, R14, R13, R12, R11 ;  /* 0x0c00000c0d0e7389 */ /* 0x00006400000c000b */
[----:B01----:R-:W-:Y:S01]  /*bb40*/  ENDCOLLECTIVE ;  /* 0x000000000000791b */ /* 0x003fe20003800000 */
.L_x_14420:
[----:B------:R-:W-:Y:S01]  /*bb50*/  MOV R12, 0x1 ;  /* 0x00000001000c7802 */ /* 0x000fe20000000f00 */
[----:B------:R-:W-:-:S04]  /*bb60*/  FADD.FTZ R71, R71, R14 ;  /* 0x0000000e47477221 */ /* 0x000fc80000010000 */
[----:B------:R-:W-:-:S07]  /*bb70*/  IMAD.MOV.U32 R13, RZ, RZ, R71 ;  /* 0x000000ffff0d7224 */ /* 0x000fce00078e0047 */
[----:B------:R-:W-:Y:S05]  /*bb80*/  WARPSYNC.COLLECTIVE R15, `(.L_x_14421) ;  /* 0x000000000f087348 */ /* 0x000fea0003c00000 */
[----:B------:R0:W1:Y:S02]  /*bb90*/  SHFL.BFLY P6, R14, R13, R12, R11 ;  /* 0x0c00000c0d0e7389 */ /* 0x00006400000c000b */
[----:B01----:R-:W-:Y:S01]  /*bba0*/  ENDCOLLECTIVE ;  /* 0x000000000000791b */ /* 0x003fe20003800000 */
.L_x_14421:
[----:B------:R-:W-:Y:S01]  /*bbb0*/  HFMA2.MMA R12, -RZ, RZ, 0, 2.384185791015625e-07 ;  /* 0x00000004ff0c7435 */ /* 0x000fe200000001ff */
[----:B------:R-:W-:Y:S01]  /*bbc0*/  IMAD.MOV.U32 R13, RZ, RZ, RZ ;  /* 0x000000ffff0d7224 */ /* 0x000fe200078e00ff */
[----:B------:R-:W-:-:S09]  /*bbd0*/  MOV R2, R14 ;  /* 0x0000000e00027202 */ /* 0x000fd20000000f00 */
[----:B------:R-:W-:Y:S05]  /*bbe0*/  WARPSYNC.COLLECTIVE R15, `(.L_x_14422) ;  /* 0x000000000f087348 */ /* 0x000fea0003c00000 */
[----:B------:R0:W1:Y:S02]  /*bbf0*/  SHFL.BFLY P6, R14, R13, R12, R11 ;  /* 0x0c00000c0d0e7389 */ /* 0x00006400000c000b */
[----:B01----:R-:W-:Y:S01]  /*bc00*/  ENDCOLLECTIVE ;  /* 0x000000000000791b */ /* 0x003fe20003800000 */
.L_x_14422:
        /* <DEDUP_REMOVED lines=8> */
.L_x_14423:
        /* <DEDUP_REMOVED lines=8> */
.L_x_14424:
[----:B------:R-:W-:Y:S01]  /*bd10*/  HFMA2.MMA R12, -RZ, RZ, 0, 2.384185791015625e-07 ;  /* 0x00000004ff0c7435 */ /* 0x000fe200000001ff */
[----:B------:R-:W-:Y:S01]  /*bd20*/  IMAD.MOV.U32 R13, RZ, RZ, RZ ;  /* 0x000000ffff0d7224 */ /* 0x000fe200078e00ff */
[----:B------:R-:W-:-:S09]  /*bd30*/  MOV R23, R14 ;  /* 0x0000000e00177202 */ /* 0x000fd20000000f00 */
[----:B------:R-:W-:Y:S05]  /*bd40*/  WARPSYNC.COLLECTIVE R15, `(.L_x_14425) ;  /* 0x000000000f087348 */ /* 0x000fea0003c00000 */
[----:B------:R0:W1:Y:S02]  /*bd50*/  SHFL.BFLY P6, R14, R13, R12, R11 ;  /* 0x0c00000c0d0e7389 */ /* 0x00006400000c000b */
[----:B01----:R-:W-:Y:S01]  /*bd60*/  ENDCOLLECTIVE ;  /* 0x000000000000791b */ /* 0x003fe20003800000 */
.L_x_14425:
        /* <DEDUP_REMOVED lines=8> */
.L_x_14426:
[----:B------:R-:W-:Y:S01]  /*bdf0*/  HFMA2.MMA R12, -RZ, RZ, 0, 5.9604644775390625e-08 ;  /* 0x00000001ff0c7435 */ /* 0x000fe200000001ff */
[----:B------:R-:W-:-:S05]  /*be00*/  MOV R27, R14 ;  /* 0x0000000e001b7202 */ /* 0x000fca0000000f00 */
[----:B------:R-:W-:-:S04]  /*be10*/  FADD.FTZ R73, R73, R27 ;  /* 0x0000001b49497221 */ /* 0x000fc80000010000 */
[----:B------:R-:W-:-:S07]  /*be20*/  IMAD.MOV.U32 R13, RZ, RZ, R73 ;  /* 0x000000ffff0d7224 */ /* 0x000fce00078e0049 */
[----:B------:R-:W-:Y:S05]  /*be30*/  WARPSYNC.COLLECTIVE R15, `(.L_x_14427) ;  /* 0x000000000f087348 */ /* 0x000fea0003c00000 */
[----:B------:R0:W1:Y:S02]  /*be40*/  SHFL.BFLY P6, R14, R13, R12, R11 ;  /* 0x0c00000c0d0e7389 */ /* 0x00006400000c000b */
[----:B01----:R-:W-:Y:S01]  /*be50*/  ENDCOLLECTIVE ;  /* 0x000000000000791b */ /* 0x003fe20003800000 */
.L_x_14427:
[----:B------:R-:W-:Y:S01]  /*be60*/  HFMA2.MMA R12, -RZ, RZ, 0, 2.384185791015625e-07 ;  /* 0x00000004ff0c7435 */ /* 0x000fe200000001ff */
[----:B------:R-:W-:Y:S01]  /*be70*/  IMAD.MOV.U32 R13, RZ, RZ, RZ ;  /* 0x000000ffff0d7224 */ /* 0x000fe200078e00ff */
[----:B------:R-:W-:-:S09]  /*be80*/  MOV R64, R14 ;  /* 0x0000000e00407202 */ /* 0x000fd20000000f00 */
[----:B------:R-:W-:Y:S05]  /*be90*/  WARPSYNC.COLLECTIVE R15, `(.L_x_14428) ;  /* 0x000000000f087348 */ /* 0x000fea0003c00000 */
[----:B------:R0:W1:Y:S02]  /*bea0*/  SHFL.BFLY P6, R14, R13, R12, R11 ;  /* 0x0c00000c0d0e7389 */ /* 0x00006400000c000b */
[----:B01----:R-:W-:Y:S01]  /*beb0*/  ENDCOLLECTIVE ;  /* 0x000000000000791b */ /* 0x003fe20003800000 */
.L_x_14428:
        /* <DEDUP_REMOVED lines=8> */
.L_x_14429:
[----:B------:R-:W-:Y:S01]  /*bf40*/  HFMA2.MMA R12, -RZ, RZ, 0, 5.9604644775390625e-08 ;  /* 0x00000001ff0c7435 */ /* 0x000fe200000001ff */
[----:B------:R-:W-:-:S05]  /*bf50*/  MOV R25, R14 ;  /* 0x0000000e00197202 */ /* 0x000fca0000000f00 */
[----:B------:R-:W-:-:S04]  /*bf60*/  FADD.FTZ R74, R74, R25 ;  /* 0x000000194a4a7221 */ /* 0x000fc80000010000 */
[----:B------:R-:W-:-:S07]  /*bf70*/  IMAD.MOV.U32 R13, RZ, RZ, R74 ;  /* 0x000000ffff0d7224 */ /* 0x000fce00078e004a */
[----:B------:R-:W-:Y:S05]  /*bf80*/  WARPSYNC.COLLECTIVE R15, `(.L_x_14430) ;  /* 0x000000000f087348 */ /* 0x000fea0003c00000 */
[----:B------:R0:W1:Y:S02]  /*bf90*/  SHFL.BFLY P6, R14, R13, R12, R11 ;  /* 0x0c00000c0d0e7389 */ /* 0x00006400000c000b */
[----:B01----:R-:W-:Y:S01]  /*bfa0*/  ENDCOLLECTIVE ;  /* 0x000000000000791b */ /* 0x003fe20003800000 */
.L_x_14430:
[----:B------:R-:W-:Y:S01]  /*bfb0*/  HFMA2.MMA R12, -RZ, RZ, 0, 2.384185791015625e-07 ;  /* 0x00000004ff0c7435 */ /* 0x000fe200000001ff */
[----:B------:R-:W-:Y:S01]  /*bfc0*/  IMAD.MOV.U32 R13, RZ, RZ, RZ ;  /* 0x000000ffff0d7224 */ /* 0x000fe200078e00ff */
[----:B------:R-:W-:-:S09]  /*bfd0*/  MOV R7, R14 ;  /* 0x0000000e00077202 */ /* 0x000fd20000000f00 */
[----:B------:R-:W-:Y:S05]  /*bfe0*/  WARPSYNC.COLLECTIVE R15, `(.L_x_14431) ;  /* 0x000000000f087348 */ /* 0x000fea0003c00000 */
[----:B------:R0:W1:Y:S02]  /*bff0*/  SHFL.BFLY P6, R14, R13, R12, R11 ;  /* 0x0c00000c0d0e7389 */ /* 0x00006400000c000b */
[----:B01----:R-:W-:Y:S01]  /*c000*/  ENDCOLLECTIVE ;  /* 0x000000000000791b */ /* 0x003fe20003800000 */
.L_x_14431:
[----:B------:R-:W-:Y:S01]  /*c010*/  HFMA2.MMA R12, -RZ, RZ, 0, 1.1920928955078125e-07 ;  /* 0x00000002ff0c7435 */ /* 0x000fe200000001ff */
[----:B------:R-:W-:-:S05]  /*c020*/  MOV R75, R14 ;  /* 0x0000000e004b7202 */ /* 0x000fca0000000f00 */
[----:B------:R-:W-:-:S04]  /*c030*/  FADD.FTZ R75, RZ, R75 ;  /* 0x0000004bff4b7221 */ /* 0x000fc80000010000 */
[----:B------:R-:W-:-:S07]  /*c040*/  IMAD.MOV.U32 R13, RZ, RZ, R75 ;  /* 0x000000ffff0d7224 */ /* 0x000fce00078e004b */
[----:B------:R-:W-:Y:S05]  /*c050*/  WARPSYNC.COLLECTIVE R15, `(.L_x_14432) ;  /* 0x000000000f087348 */ /* 0x000fea0003c00000 */
[----:B------:R0:W1:Y:S02]  /*c060*/  SHFL.BFLY P6, R14, R13, R12, R11 ;  /* 0x0c00000c0d0e7389 */ /* 0x00006400000c000b */
[----:B01----:R-:W-:Y:S01]  /*c070*/  ENDCOLLECTIVE ;  /* 0x000000000000791b */ /* 0x003fe20003800000 */
.L_x_14432:
        /* <DEDUP_REMOVED lines=8> */
.L_x_14433:
[----:B------:R-:W-:Y:S01]  /*c100*/  HFMA2.MMA R12, -RZ, RZ, 0, 2.384185791015625e-07 ;  /* 0x00000004ff0c7435 */ /* 0x000fe200000001ff */
[----:B------:R-:W-:Y:S01]  /*c110*/  IMAD.MOV.U32 R13, RZ, RZ, RZ ;  /* 0x000000ffff0d7224 */ /* 0x000fe200078e00ff */
[----:B------:R-:W-:-:S09]  /*c120*/  MOV R2, R14 ;  /* 0x0000000e00027202 */ /* 0x000fd20000000f00 */
[----:B------:R-:W-:Y:S05]  /*c130*/  WARPSYNC.COLLECTIVE R15, `(.L_x_14434) ;  /* 0x000000000f087348 */ /* 0x000fea0003c00000 */
[----:B------:R0:W1:Y:S02]  /*c140*/  SHFL.BFLY P6, R14, R13, R12, R11 ;  /* 0x0c00000c0d0e7389 */ /* 0x00006400000c000b */
[----:B01----:R-:W-:Y:S01]  /*c150*/  ENDCOLLECTIVE ;  /* 0x000000000000791b */ /* 0x003fe20003800000 */
.L_x_14434:
        /* <DEDUP_REMOVED lines=8> */
.L_x_14435:
[----:B------:R-:W-:Y:S01]  /*c1e0*/  HFMA2.MMA R12, -RZ, RZ, 0, 5.9604644775390625e-08 ;  /* 0x00000001ff0c7435 */ /* 0x000fe200000001ff */
[----:B------:R-:W-:-:S05]  /*c1f0*/  MOV R21, R14 ;  /* 0x0000000e00157202 */ /* 0x000fca0000000f00 */
[----:B------:R-:W-:-:S04]  /*c200*/  FADD.FTZ R76, R76, R21 ;  /* 0x000000154c4c7221 */ /* 0x000fc80000010000 */
[----:B------:R-:W-:-:S07]  /*c210*/  IMAD.MOV.U32 R13, RZ, RZ, R76 ;  /* 0x000000ffff0d7224 */ /* 0x000fce00078e004c */
[----:B------:R-:W-:Y:S05]  /*c220*/  WARPSYNC.COLLECTIVE R15, `(.L_x_14436) ;  /* 0x000000000f087348 */ /* 0x000fea0003c00000 */
[----:B------:R0:W1:Y:S02]  /*c230*/  SHFL.BFLY P6, R14, R13, R12, R11 ;  /* 0x0c00000c0d0e7389 */ /* 0x00006400000c000b */
[----:B01----:R-:W-:Y:S01]  /*c240*/  ENDCOLLECTIVE ;  /* 0x000000000000791b */ /* 0x003fe20003800000 */
.L_x_14436:
[----:B------:R-:W-:Y:S01]  /*c250*/  HFMA2.MMA R12, -RZ, RZ, 0, 2.384185791015625e-07 ;  /* 0x00000004ff0c7435 */ /* 0x000fe200000001ff */
[----:B------:R-:W-:Y:S01]  /*c260*/  IMAD.MOV.U32 R13, RZ, RZ, RZ ;  /* 0x000000ffff0d7224 */ /* 0x000fe200078e00ff */
[----:B------:R-:W-:-:S09]  /*c270*/  MOV R27, R14 ;  /* 0x0000000e001b7202 */ /* 0x000fd20000000f00 */
[----:B------:R-:W-:Y:S05]  /*c280*/  WARPSYNC.COLLECTIVE R15, `(.L_x_14437) ;  /* 0x000000000f087348 */ /* 0x000fea0003c00000 */
[----:B------:R0:W1:Y:S02]  /*c290*/  SHFL.BFLY P6, R14, R13, R12, R11 ;  /* 0x0c00000c0d0e7389 */ /* 0x00006400000c000b */
[----:B01----:R-:W-:Y:S01]  /*c2a0*/  ENDCOLLECTIVE ;  /* 0x000000000000791b */ /* 0x003fe20003800000 */
.L_x_14437:
        /* <DEDUP_REMOVED lines=8> */
.L_x_14438:
[----:B------:R-:W-:Y:S01]  /*c330*/  IMAD.MOV.U32 R12, RZ, RZ, 0x1 ;  /* 0x00000001ff0c7424 */ /* 0x000fe200078e00ff */
[----:B------:R-:W-:-:S05]  /*c340*/  MOV R17, R14 ;  /* 0x0000000e00117202 */ /* 0x000fca0000000f00 */
[----:B------:R-:W-:-:S07]  /*c350*/  FADD.FTZ R13, R3, R17 ;  /* 0x00000011030d7221 */ /* 0x000fce0000010000 */
[----:B------:R-:W-:Y:S05]  /*c360*/  WARPSYNC.COLLECTIVE R15, `(.L_x_14439) ;  /* 0x000000000f087348 */ /* 0x000fea0003c00000 */
[----:B------:R0:W1:Y:S02]  /*c370*/  SHFL.BFLY P6, R14, R13, R12, R11 ;  /* 0x0c00000c0d0e7389 */ /* 0x00006400000c000b */
[----:B01----:R-:W-:Y:S01]  /*c380*/  ENDCOLLECTIVE ;  /* 0x000000000000791b */ /* 0x003fe20003800000 */
.L_x_14439:
[----:B------:R-:W-:Y:S01]  /*c390*/  IMAD.MOV.U32 R12, RZ, RZ, 0x4 ;  /* 0x00000004ff0c7424 */ /* 0x000fe200078e00ff */
[----:B------:R-:W-:-:S05]  /*c3a0*/  MOV R68, R14 ;  /* 0x0000000e00447202 */ /* 0x000fca0000000f00 */
[----:B------:R-:W-:Y:S01]  /*c3b0*/  FADD.FTZ R35, R13, R68 ;  /* 0x000000440d237221 */ /* 0x000fe20000010000 */
[----:B------:R-:W-:-:S11]  /*c3c0*/  HFMA2.MMA R13, -RZ, RZ, 0, 0 ;  /* 0x00000000ff0d7435 */ /* 0x000fd600000001ff */
[----:B------:R-:W-:Y:S05]  /*c3d0*/  WARPSYNC.COLLECTIVE R15, `(.L_x_14440) ;  /* 0x000000000f087348 */ /* 0x000fea0003c00000 */
[----:B------:R0:W1:Y:S02]  /*c3e0*/  SHFL.BFLY P6, R14, R13, R12, R11 ;  /* 0x0c00000c0d0e7389 */ /* 0x00006400000c000b */
[----:B01----:R-:W-:Y:S01]  /*c3f0*/  ENDCOLLECTIVE ;  /* 0x000000000000791b */ /* 0x003fe20003800000 */
.L_x_14440:
[----:B------:R-:W-:Y:S01]  /*c400*/  IMAD.MOV.U32 R12, RZ, RZ, 0x2 ;  /* 0x00000002ff0c7424 */ /* 0x000fe200078e00ff */
[----:B------:R-:W-:-:S05]  /*c410*/  MOV R93, R14 ;  /* 0x0000000e005d7202 */ /* 0x000fca0000000f00 */
[----:B------:R-:W-:-:S05]  /*c420*/  FADD.FTZ R93, RZ, R93 ;  /* 0x0000005dff5d7221 */ /* 0x000fca0000010000 */
[----:B------:R-:W-:-:S07]  /*c430*/  MOV R13, R93 ;  /* 0x0000005d000d7202 */ /* 0x000fce0000000f00 */
[----:B------:R-:W-:Y:S05]  /*c440*/  WARPSYNC.COLLECTIVE R15, `(.L_x_14441) ;  /* 0x000000000f087348 */ /* 0x000fea0003c00000 */
[----:B------:R0:W1:Y:S02]  /*c450*/  SHFL.BFLY P6, R14, R13, R12, R11 ;  /* 0x0c00000c0d0e7389 */ /* 0x00006400000c000b */
[----:B01----:R-:W-:Y:S01]  /*c460*/  ENDCOLLECTIVE ;  /* 0x000000000000791b */ /* 0x003fe20003800000 */
.L_x_14441:
[----:B------:R-:W-:Y:S01]  /*c470*/  IMAD.MOV.U32 R12, RZ, RZ, 0x1 ;  /* 0x00000001ff0c7424 */ /* 0x000fe200078e00ff */
[----:B------:R-:W-:-:S05]  /*c480*/  MOV R9, R14 ;  /* 0x0000000e00097202 */ /* 0x000fca0000000f00 */
[----:B------:R-:W-:-:S05]  /*c490*/  FADD.FTZ R93, R93, R9 ;  /* 0x000000095d5d7221 */ /* 0x000fca0000010000 */
[----:B------:R-:W-:-:S07]  /*c4a0*/  MOV R13, R93 ;  /* 0x0000005d000d7202 */ /* 0x000fce0000000f00 */
[----:B------:R-:W-:Y:S05]  /*c4b0*/  WARPSYNC.COLLECTIVE R15, `(.L_x_14442) ;  /* 0x000000000f087348 */ /* 0x000fea0003c00000 */
[----:B------:R0:W1:Y:S02]  /*c4c0*/  SHFL.BFLY P6, R14, R13, R12, R11 ;  /* 0x0c00000c0d0e7389 */ /* 0x00006400000c000b */
[----:B01----:R-:W-:Y:S01]  /*c4d0*/  ENDCOLLECTIVE ;  /* 0x000000000000791b */ /* 0x003fe20003800000 */
.L_x_14442:
[----:B------:R-:W-:Y:S01]  /*c4e0*/  HFMA2.MMA R13, -RZ, RZ, 0, 0 ;  /* 0x00000000ff0d7435 */ /* 0x000fe200000001ff */
[----:B------:R-:W-:Y:S01]  /*c4f0*/  IMAD.MOV.U32 R12, RZ, RZ, 0x4 ;  /* 0x00000004ff0c7424 */ /* 0x000fe200078e00ff */
[----:B------:R-:W-:-:S09]  /*c500*/  MOV R64, R14 ;  /* 0x0000000e00407202 */ /* 0x000fd20000000f00 */
[----:B------:R-:W-:Y:S05]  /*c510*/  WARPSYNC.COLLECTIVE R15, `(.L_x_14443) ;  /* 0x000000000f087348 */ /* 0x000fea0003c00000 */
[----:B------:R0:W1:Y:S02]  /*c520*/  SHFL.BFLY P6, R14, R13, R12, R11 ;  /* 0x0c00000c0d0e7389 */ /* 0x00006400000c000b */
[----:B01----:R-:W-:Y:S01]  /*c530*/  ENDCOLLECTIVE ;  /* 0x000000000000791b */ /* 0x003fe20003800000 */
.L_x_14443:
        /* <DEDUP_REMOVED lines=8> */
.L_x_14444:
[----:B------:R-:W-:Y:S01]  /*c5c0*/  IMAD.MOV.U32 R12, RZ, RZ, 0x1 ;  /* 0x00000001ff0c7424 */ /* 0x000fe200078e00ff */
[----:B------:R-:W-:-:S05]  /*c5d0*/  MOV R7, R14 ;  /* 0x0000000e00077202 */ /* 0x000fca0000000f00 */
[----:B------:R-:W-:-:S05]  /*c5e0*/  FADD.FTZ R92, R92, R7 ;  /* 0x000000075c5c7221 */ /* 0x000fca0000010000 */
[----:B------:R-:W-:-:S07]  /*c5f0*/  MOV R13, R92 ;  /* 0x0000005c000d7202 */ /* 0x000fce0000000f00 */
[----:B------:R-:W-:Y:S05]  /*c600*/  WARPSYNC.COLLECTIVE R15, `(.L_x_14445) ;  /* 0x000000000f087348 */ /* 0x000fea0003c00000 */
[----:B------:R0:W1:Y:S02]  /*c610*/  SHFL.BFLY P6, R14, R13, R12, R11 ;  /* 0x0c00000c0d0e7389 */ /* 0x00006400000c000b */
[----:B01----:R-:W-:Y:S01]  /*c620*/  ENDCOLLECTIVE ;  /* 0x000000000000791b */ /* 0x003fe20003800000 */
.L_x_14445:
[----:B------:R-:W-:Y:S01]  /*c630*/  HFMA2.MMA R13, -RZ, RZ, 0, 0 ;  /* 0x00000000ff0d7435 */ /* 0x000fe200000001ff */
[----:B------:R-:W-:Y:S01]  /*c640*/  IMAD.MOV.U32 R12, RZ, RZ, 0x4 ;  /* 0x00000004ff0c7424 */ /* 0x000fe200078e00ff */
[----:B------:R-:W-:-:S09]  /*c650*/  MOV R37, R14 ;  /* 0x0000000e00257202 */ /* 0x000fd20000000f00 */
[----:B------:R-:W-:Y:S05]  /*c660*/  WARPSYNC.COLLECTIVE R15, `(.L_x_14446) ;  /* 0x000000000f087348 */ /* 0x000fea0003c00000 */
[----:B------:R0:W1:Y:S02]  /*c670*/  SHFL.BFLY P6, R14, R13, R12, R11 ;  /* 0x0c00000c0d0e7389 */ /* 0x00006400000c000b */
[----:B01----:R-:W-:Y:S01]  /*c680*/  ENDCOLLECTIVE ;  /* 0x000000000000791b */ /* 0x003fe20003800000 */
.L_x_14446:
        /* <DEDUP_REMOVED lines=8> */
.L_x_14447:
[----:B------:R-:W-:Y:S01]  /*c710*/  HFMA2.MMA R12, -RZ, RZ, 0, 5.9604644775390625e-08 ;  /* 0x00000001ff0c7435 */ /* 0x000fe200000001ff */
[----:B------:R-:W-:-:S05]  /*c720*/  FADD.FTZ R91, R91, R14 ;  /* 0x0000000e5b5b7221 */ /* 0x000fca0000010000 */
[----:B------:R-:W-:-:S07]  /*c730*/  MOV R13, R91 ;  /* 0x0000005b000d7202 */ /* 0x000fce0000000f00 */
[----:B------:R-:W-:Y:S05]  /*c740*/  WARPSYNC.COLLECTIVE R15, `(.L_x_14448) ;  /* 0x000000000f087348 */ /* 0x000fea0003c00000 */
[----:B------:R0:W1:Y:S02]  /*c750*/  SHFL.BFLY P6, R14, R13, R12, R11 ;  /* 0x0c00000c0d0e7389 */ /* 0x00006400000c000b */
[----:B01----:R-:W-:Y:S01]  /*c760*/  ENDCOLLECTIVE ;  /* 0x000000000000791b */ /* 0x003fe20003800000 */
.L_x_14448:
[----:B------:R-:W-:Y:S01]  /*c770*/  HFMA2.MMA R12, -RZ, RZ, 0, 2.384185791015625e-07 ;  /* 0x00000004ff0c7435 */ /* 0x000fe200000001ff */
[----:B------:R-:W-:Y:S01]  /*c780*/  MOV R13, RZ ;  /* 0x000000ff000d7202 */ /* 0x000fe20000000f00 */
[----:B------:R-:W-:-:S09]  /*c790*/  IMAD.MOV.U32 R2, RZ, RZ, R14 ;  /* 0x000000ffff027224 */ /* 0x000fd200078e000e */
[----:B------:R-:W-:Y:S05]  /*c7a0*/  WARPSYNC.COLLECTIVE R15, `(.L_x_14449) ;  /* 0x000000000f087348 */ /* 0x000fea0003c00000 */
[----:B------:R0:W1:Y:S02]  /*c7b0*/  SHFL.BFLY P6, R14, R13, R12, R11 ;  /* 0x0c00000c0d0e7389 */ /* 0x00006400000c000b */
[----:B01----:R-:W-:Y:S01]  /*c7c0*/  ENDCOLLECTIVE ;  /* 0x000000000000791b */ /* 0x003fe20003800000 */
.L_x_14449:
[----:B------:R-:W-:Y:S01]  /*c7d0*/  FADD.FTZ R37, R91, R2 ;  /* 0x000000025b257221 */ /* 0x000fe20000010000 */
[----:B------:R-:W-:Y:S01]  /*c7e0*/  MOV R12, 0x2 ;  /* 0x00000002000c7802 */ /* 0x000fe20000000f00 */
[----:B------:R-:W-:-:S04]  /*c7f0*/  FADD.FTZ R2, RZ, R14 ;  /* 0x0000000eff027221 */ /* 0x000fc80000010000 */
[----:B------:R-:W-:-:S07]  /*c800*/  IMAD.MOV.U32 R13, RZ, RZ, R2 ;  /* 0x000000ffff0d7224 */ /* 0x000fce00078e0002 */
[----:B------:R-:W-:Y:S05]  /*c810*/  WARPSYNC.COLLECTIVE R15, `(.L_x_14450) ;  /* 0x000000000f087348 */ /* 0x000fea0003c00000 */
[----:B------:R0:W1:Y:S02]  /*c820*/  SHFL.BFLY P6, R14, R13, R12, R11 ;  /* 0x0c00000c0d0e7389 */ /* 0x00006400000c000b */
[----:B01----:R-:W-:Y:S01]  /*c830*/  ENDCOLLECTIVE ;  /* 0x000000000000791b */ /* 0x003fe20003800000 */
.L_x_14450:
[----:B------:R-:W-:Y:S02]  /*c840*/  IMAD.MOV.U32 R12, RZ, RZ, 0x1 ;  /* 0x00000001ff0c7424 */ /* 0x000fe400078e00ff */
[----:B------:R-:W-:-:S05]  /*c850*/  FADD.FTZ R21, R2, R14 ;  /* 0x0000000e02157221 */ /* 0x000fca0000010000 */
[----:B------:R-:W-:-:S07]  /*c860*/  MOV R13, R21 ;  /* 0x00000015000d7202 */ /* 0x000fce0000000f00 */
[----:B------:R-:W-:Y:S05]  /*c870*/  WARPSYNC.COLLECTIVE R15, `(.L_x_14451) ;  /* 0x000000000f087348 */ /* 0x000fea0003c00000 */
[----:B------:R0:W1:Y:S02]  /*c880*/  SHFL.BFLY P6, R14, R13, R12, R11 ;  /* 0x0c00000c0d0e7389 */ /* 0x00006400000c000b */
[----:B01----:R-:W-:Y:S01]  /*c890*/  ENDCOLLECTIVE ;  /* 0x000000000000791b */ /* 0x003fe20003800000 */
.L_x_14451:
[----:B------:R-:W-:Y:S01]  /*c8a0*/  HFMA2.MMA R13, -RZ, RZ, 0, 0 ;  /* 0x00000000ff0d7435 */ /* 0x000fe200000001ff */
[----:B------:R-:W-:Y:S01]  /*c8b0*/  IMAD.MOV.U32 R12, RZ, RZ, 0x4 ;  /* 0x00000004ff0c7424 */ /* 0x000fe200078e00ff */
[----:B------:R-:W-:-:S09]  /*c8c0*/  MOV R68, R14 ;  /* 0x0000000e00447202 */ /* 0x000fd20000000f00 */
[----:B------:R-:W-:Y:S05]  /*c8d0*/  WARPSYNC.COLLECTIVE R15, `(.L_x_14452) ;  /* 0x000000000f087348 */ /* 0x000fea0003c00000 */
[----:B------:R0:W1:Y:S02]  /*c8e0*/  SHFL.BFLY P6, R14, R13, R12, R11 ;  /* 0x0c00000c0d0e7389 */ /* 0x00006400000c000b */
[----:B01----:R-:W-:Y:S01]  /*c8f0*/  ENDCOLLECTIVE ;  /* 0x000000000000791b */ /* 0x003fe20003800000 */
.L_x_14452:
[----:B------:R-:W-:Y:S01]  /*c900*/  FADD.FTZ R2, R21, R68 ;  /* 0x0000004415027221 */ /* 0x000fe20000010000 */
[----:B------:R-:W-:Y:S01]  /*c910*/  HFMA2.MMA R12, -RZ, RZ, 0, 1.1920928955078125e-07 ;  /* 0x00000002ff0c7435 */ /* 0x000fe200000001ff */
[----:B------:R-:W-:-:S05]  /*c920*/  FADD.FTZ R33, RZ, R14 ;  /* 0x0000000eff217221 */ /* 0x000fca0000010000 */
[----:B------:R-:W-:-:S07]  /*c930*/  MOV R13, R33 ;  /* 0x00000021000d7202 */ /* 0x000fce0000000f00 */
[----:B------:R-:W-:Y:S05]  /*c940*/  WARPSYNC.COLLECTIVE R15, `(.L_x_14453) ;  /* 0x000000000f087348 */ /* 0x000fea0003c00000 */
[----:B------:R0:W1:Y:S02]  /*c950*/  SHFL.BFLY P6, R14, R13, R12, R11 ;  /* 0x0c00000c0d0e7389 */ /* 0x00006400000c000b */
[----:B01----:R-:W-:Y:S01]  /*c960*/  ENDCOLLECTIVE ;  /* 0x000000000000791b */ /* 0x003fe20003800000 */
.L_x_14453:
[----:B------:R-:W-:Y:S01]  /*c970*/  MOV R12, 0x1 ;  /* 0x00000001000c7802 */ /* 0x000fe20000000f00 */
[----:B------:R-:W-:-:S04]  /*c980*/  FADD.FTZ R33, R33, R14 ;  /* 0x0000000e21217221 */ /* 0x000fc80000010000 */
[----:B------:R-:W-:-:S07]  /*c990*/  IMAD.MOV.U32 R13, RZ, RZ, R33 ;  /* 0x000000ffff0d7224 */ /* 0x000fce00078e0021 */
[----:B------:R-:W-:Y:S05]  /*c9a0*/  WARPSYNC.COLLECTIVE R15, `(.L_x_14454) ;  /* 0x000000000f087348 */ /* 0x000fea0003c00000 */
[----:B------:R0:W1:Y:S02]  /*c9b0*/  SHFL.BFLY P6, R14, R13, R12, R11 ;  /* 0x0c00000c0d0e7389 */ /* 0x00006400000c000b */
[----:B01----:R-:W-:Y:S01]  /*c9c0*/  ENDCOLLECTIVE ;  /* 0x000000000000791b */ /* 0x003fe20003800000 */
.L_x_14454:
[----:B------:R-:W-:Y:S01]  /*c9d0*/  HFMA2.MMA R12, -RZ, RZ, 0, 2.384185791015625e-07 ;  /* 0x00000004ff0c7435 */ /* 0x000fe200000001ff */
[----:B------:R-:W-:Y:S01]  /*c9e0*/  IMAD.MOV.U32 R13, RZ, RZ, RZ ;  /* 0x000000ffff0d7224 */ /* 0x000fe200078e00ff */
[----:B------:R-:W-:-:S09]  /*c9f0*/  MOV R74, R14 ;  /* 0x0000000e004a7202 */ /* 0x000fd20000000f00 */
[----:B------:R-:W-:Y:S05]  /*ca00*/  WARPSYNC.COLLECTIVE R15, `(.L_x_14455) ;  /* 0x000000000f087348 */ /* 0x000fea0003c00000 */
[----:B------:R0:W1:Y:S02]  /*ca10*/  SHFL.BFLY P6, R14, R13, R12, R11 ;  /* 0x0c00000c0d0e7389 */ /* 0x00006400000c000b */
[----:B01----:R-:W-:Y:S01]  /*ca20*/  ENDCOLLECTIVE ;  /* 0x000000000000791b */ /* 0x003fe20003800000 */
.L_x_14455:
[----:B------:R-:W-:Y:S01]  /*ca30*/  FADD.FTZ R41, R33, R74 ;  /* 0x0000004a21297221 */ /* 0x000fe20000010000 */
[----:B------:R-:W-:Y:S02]  /*ca40*/  IMAD.MOV.U32 R12, RZ, RZ, 0x2 ;  /* 0x00000002ff0c7424 */ /* 0x000fe400078e00ff */
[----:B------:R-:W-:-:S05]  /*ca50*/  FADD.FTZ R17, RZ, R14 ;  /* 0x0000000eff117221 */ /* 0x000fca0000010000 */
[----:B------:R-:W-:-:S07]  /*ca60*/  MOV R13, R17 ;  /* 0x00000011000d7202 */ /* 0x000fce0000000f00 */
[----:B------:R-:W-:Y:S05]  /*ca70*/  WARPSYNC.COLLECTIVE R15, `(.L_x_14456) ;  /* 0x000000000f087348 */ /* 0x000fea0003c00000 */
[----:B------:R0:W1:Y:S02]  /*ca80*/  SHFL.BFLY P6, R14, R13, R12, R11 ;  /* 0x0c00000c0d0e7389 */ /* 0x00006400000c000b */
[----:B01----:R-:W-:Y:S01]  /*ca90*/  ENDCOLLECTIVE ;  /* 0x000000000000791b */ /* 0x003fe20003800000 */
.L_x_14456:
[----:B------:R-:W-:Y:S01]  /*caa0*/  HFMA2.MMA R12, -RZ, RZ, 0, 5.9604644775390625e-08 ;  /* 0x00000001ff0c7435 */ /* 0x000fe200000001ff */
[----:B------:R-:W-:-:S05]  /*cab0*/  FADD.FTZ R3, R17, R14 ;  /* 0x0000000e11037221 */ /* 0x000fca0000010000 */
[----:B------:R-:W-:-:S07]  /*cac0*/  MOV R13, R3 ;  /* 0x00000003000d7202 */ /* 0x000fce0000000f00 */
[----:B------:R-:W-:Y:S05]  /*cad0*/  WARPSYNC.COLLECTIVE R15, `(.L_x_14457) ;  /* 0x000000000f087348 */ /* 0x000fea0003c00000 */
[----:B------:R0:W1:Y:S02]  /*cae0*/  SHFL.BFLY P6, R14, R13, R12, R11 ;  /* 0x0c00000c0d0e7389 */ /* 0x00006400000c000b */
[----:B01----:R-:W-:Y:S01]  /*caf0*/  ENDCOLLECTIVE ;  /* 0x000000000000791b */ /* 0x003fe20003800000 */
.L_x_14457:
[----:B------:R-:W-:Y:S01]  /*cb00*/  HFMA2.MMA R12, -RZ, RZ, 0, 2.384185791015625e-07 ;  /* 0x00000004ff0c7435 */ /* 0x000fe200000001ff */
[----:B------:R-:W-:Y:S01]  /*cb10*/  MOV R13, RZ ;  /* 0x000000ff000d7202 */ /* 0x000fe20000000f00 */
[----:B------:R-:W-:-:S09]  /*cb20*/  IMAD.MOV.U32 R76, RZ, RZ, R14 ;  /* 0x000000ffff4c7224 */ /* 0x000fd200078e000e */
[----:B------:R-:W-:Y:S05]  /*cb30*/  WARPSYNC.COLLECTIVE R15, `(.L_x_14458) ;  /* 0x000000000f087348 */ /* 0x000fea0003c00000 */
[----:B------:R0:W1:Y:S02]  /*cb40*/  SHFL.BFLY P6, R14, R13, R12, R11 ;  /* 0x0c00000c0d0e7389 */ /* 0x00006400000c000b */
[----:B01----:R-:W-:Y:S01]  /*cb50*/  ENDCOLLECTIVE ;  /* 0x000000000000791b */ /* 0x003fe20003800000 */
.L_x_14458:
[----:B------:R-:W-:Y:S01]  /*cb60*/  FADD.FTZ R43, R3, R76 ;  /* 0x0000004c032b7221 */ /* 0x000fe20000010000 */
[----:B------:R-:W-:Y:S01]  /*cb70*/  MOV R12, 0x2 ;  /* 0x00000002000c7802 */ /* 0x000fe20000000f00 */
[----:B------:R-:W-:-:S04]  /*cb80*/  FADD.FTZ R17, RZ, R14 ;  /* 0x0000000eff117221 */ /* 0x000fc80000010000 */
[----:B------:R-:W-:-:S07]  /*cb90*/  IMAD.MOV.U32 R13, RZ, RZ, R17 ;  /* 0x000000ffff0d7224 */ /* 0x000fce00078e0011 */
[----:B------:R-:W-:Y:S05]  /*cba0*/  WARPSYNC.COLLECTIVE R15, `(.L_x_14459) ;  /* 0x000000000f087348 */ /* 0x000fea0003c00000 */
[----:B------:R0:W1:Y:S02]  /*cbb0*/  SHFL.BFLY P6, R14, R13, R12, R11 ;  /* 0x0c00000c0d0e7389 */ /* 0x00006400000c000b */
[----:B01----:R-:W-:Y:S01]  /*cbc0*/  ENDCOLLECTIVE ;  /* 0x000000000000791b */ /* 0x003fe20003800000 */
.L_x_14459:
[----:B------:R-:W-:Y:S02]  /*cbd0*/  IMAD.MOV.U32 R12, RZ, RZ, 0x1 ;  /* 0x00000001ff0c7424 */ /* 0x000fe400078e00ff */
[----:B------:R-:W-:-:S05]  /*cbe0*/  FADD.FTZ R39, R17, R14 ;  /* 0x0000000e11277221 */ /* 0x000fca0000010000 */
[----:B------:R-:W-:-:S07]  /*cbf0*/  MOV R13, R39 ;  /* 0x00000027000d7202 */ /* 0x000fce0000000f00 */
[----:B------:R-:W-:Y:S05]  /*cc00*/  WARPSYNC.COLLECTIVE R15, `(.L_x_14460) ;  /* 0x000000000f087348 */ /* 0x000fea0003c00000 */
[----:B------:R0:W1:Y:S02]  /*cc10*/  SHFL.BFLY P6, R14, R13, R12, R11 ;  /* 0x0c00000c0d0e7389 */ /* 0x00006400000c000b */
[----:B01----:R-:W-:Y:S01]  /*cc20*/  ENDCOLLECTIVE ;  /* 0x000000000000791b */ /* 0x003fe20003800000 */
.L_x_14460:
[----:B------:R-:W-:Y:S01]  /*cc30*/  HFMA2.MMA R13, -RZ, RZ, 0, 0 ;  /* 0x00000000ff0d7435 */ /* 0x000fe200000001ff */
[----:B------:R-:W-:Y:S01]  /*cc40*/  MOV R12, 0x4 ;  /* 0x00000004000c7802 */ /* 0x000fe20000000f00 */
[----:B------:R-:W-:-:S09]  /*cc50*/  FADD.FTZ R47, R39, R14 ;  /* 0x0000000e272f7221 */ /* 0x000fd20000010000 */
[----:B------:R-:W-:Y:S05]  /*cc60*/  WARPSYNC.COLLECTIVE R15, `(.L_x_14461) ;  /* 0x000000000f087348 */ /* 0x000fea0003c00000 */
[----:B------:R0:W1:Y:S02]  /*cc70*/  SHFL.BFLY P6, R14, R13, R12, R11 ;  /* 0x0c00000c0d0e7389 */ /* 0x00006400000c000b */
[----:B01----:R-:W-:Y:S01]  /*cc80*/  ENDCOLLECTIVE ;  /* 0x000000000000791b */ /* 0x003fe20003800000 */
.L_x_14461:
[----:B------:R-:W-:Y:S01]  /*cc90*/  HFMA2.MMA R12, -RZ, RZ, 0, 1.1920928955078125e-07 ;  /* 0x00000002ff0c7435 */ /* 0x000fe200000001ff */
[----:B------:R-:W-:-:S04]  /*cca0*/  FADD.FTZ R17, RZ, R14 ;  /* 0x0000000eff117221 */ /* 0x000fc80000010000 */
[----:B------:R-:W-:-:S07]  /*ccb0*/  IMAD.MOV.U32 R13, RZ, RZ, R17 ;  /* 0x000000ffff0d7224 */ /* 0x000fce00078e0011 */
[----:B------:R-:W-:Y:S05]  /*ccc0*/  WARPSYNC.COLLECTIVE R15, `(.L_x_14462) ;  /* 0x000000000f087348 */ /* 0x000fea0003c00000 */
[----:B------:R0:W1:Y:S02]  /*ccd0*/  SHFL.BFLY P6, R14, R13, R12, R11 ;  /* 0x0c00000c0d0e7389 */ /* 0x00006400000c000b */
[----:B01----:R-:W-:Y:S01]  /*cce0*/  ENDCOLLECTIVE ;  /* 0x000000000000791b */ /* 0x003fe20003800000 */
.L_x_14462:
[----:B------:R-:W-:Y:S01]  /*ccf0*/  HFMA2.MMA R12, -RZ, RZ, 0, 5.9604644775390625e-08 ;  /* 0x00000001ff0c7435 */ /* 0x000fe200000001ff */
[----:B------:R-:W-:-:S05]  /*cd00*/  MOV R64, R14 ;  /* 0x0000000e00407202 */ /* 0x000fca0000000f00 */
[----:B------:R-:W-:-:S04]  /*cd10*/  FADD.FTZ R45, R17, R64 ;  /* 0x00000040112d7221 */ /* 0x000fc80000010000 */
[----:B------:R-:W-:-:S07]  /*cd20*/  IMAD.MOV.U32 R13, RZ, RZ, R45 ;  /* 0x000000ffff0d7224 */ /* 0x000fce00078e002d */
[----:B------:R-:W-:Y:S05]  /*cd30*/  WARPSYNC.COLLECTIVE R15, `(.L_x_14463) ;  /* 0x000000000f087348 */ /* 0x000fea0003c00000 */
[----:B------:R0:W1:Y:S02]  /*cd40*/  SHFL.BFLY P6, R14, R13, R12, R11 ;  /* 0x0c00000c0d0e7389 */ /* 0x00006400000c000b */
[----:B01----:R-:W-:Y:S01]  /*cd50*/  ENDCOLLECTIVE ;  /* 0x000000000000791b */ /* 0x003fe20003800000 */
.L_x_14463:
[----:B------:R-:W-:Y:S01]  /*cd60*/  MOV R11, R2 ;  /* 0x00000002000b7202 */ /* 0x000fe20000000f00 */
[----:B------:R-:W-:Y:S06]  /*cd70*/  BRA `(.L_x_14464) ;  /* 0xffffff7000e87947 */ /* 0x000fec000383ffff */
.L_x_14465:
        /* <DEDUP_REMOVED lines=16> */
.L_x_28305:


//--------------------- .text._ZN4vllm25paged_attention_v1_kernelIfhLi192ELi32ELi128ELNS_18Fp8KVCacheDataTypeE1ELb1EEEvPT_PKS2_PKT0_S8_ifPKiSA_iPKfiiiSC_SC_iiiii --------------------------
	.section	.text._ZN4vllm25paged_attention_v1_kernelIfhLi192ELi32ELi128ELNS_18Fp8KVCacheDataTypeE1ELb1EEEvPT_PKS2_PKT0_S8_ifPKiSA_iPKfiiiSC_SC_iiiii,"ax",@progbits
	.align	128
        .global         _ZN4vllm25paged_attention_v1_kernelIfhLi192ELi32ELi128ELNS_18Fp8KVCacheDataTypeE1ELb1EEEvPT_PKS2_PKT0_S8_ifPKiSA_iPKfiiiSC_SC_iiiii
        .type           _ZN4vllm25paged_attention_v1_kernelIfhLi192ELi32ELi128ELNS_18Fp8KVCacheDataTypeE1ELb1EEEvPT_PKS2_PKT0_S8_ifPKiSA_iPKfiiiSC_SC_iiiii,@function
        .size           _ZN4vllm25paged_attention_v1_kernelIfhLi192ELi32ELi128ELNS_18Fp8KVCacheDataTypeE1ELb1EEEvPT_PKS2_PKT0_S8_ifPKiSA_iPKfiiiSC_SC_iiiii,(.L_x_28306 - _ZN4vllm25paged_attention_v1_kernelIfhLi192ELi32ELi128ELNS_18Fp8KVCacheDataTypeE1ELb1EEEvPT_PKS2_PKT0_S8_ifPKiSA_iPKfiiiSC_SC_iiiii)
        .other          _ZN4vllm25paged_attention_v1_kernelIfhLi192ELi32ELi128ELNS_18Fp8KVCacheDataTypeE1ELb1EEEvPT_PKS2_PKT0_S8_ifPKiSA_iPKfiiiSC_SC_iiiii,@"STO_CUDA_ENTRY STV_DEFAULT"
_ZN4vllm25paged_attention_v1_kernelIfhLi192ELi32ELi128ELNS_18Fp8KVCacheDataTypeE1ELb1EEEvPT_PKS2_PKT0_S8_ifPKiSA_iPKfiiiSC_SC_iiiii:
.text._ZN4vllm25paged_attention_v1_kernelIfhLi192ELi32ELi128ELNS_18Fp8KVCacheDataTypeE1ELb1EEEvPT_PKS2_PKT0_S8_ifPKiSA_iPKfiiiSC_SC_iiiii:
        /* <DEDUP_REMOVED lines=108> */
.L_x_14466:
[----:B------:R-:W-:Y:S02]  /*06c0*/  ULDC UR4, c[0x0][0x278] ;  /* 0x00009e0000047ab9 */ /* 0x000fe40000000800 */
[----:B------:R-:W-:-:S04]  /*06d0*/  IMAD R4, R11, UR4, R12 ;  /* 0x000000040b047c24 */ /* 0x000fc8000f8e020c */
[----:B------:R-:W-:-:S07]  /*06e0*/  IMAD R9, R4, R3, RZ ;  /* 0x0000000304097224 */ /* 0x000fce00078e02ff */
.L_x_14467:
        /* <DEDUP_REMOVED lines=25> */
.L_x_14471:
        /* <DEDUP_REMOVED lines=37> */
.L_x_14469:
[----:B------:R-:W-:Y:S05]  /*0ad0*/  BSYNC B7 ;  /* 0x0000000000077941 */ /* 0x000fea0003800000 */
.L_x_14468:
        /* <DEDUP_REMOVED lines=13> */
.L_x_14512:
        /* <DEDUP_REMOVED lines=40> */
.L_x_14477:
        /* <DEDUP_REMOVED lines=11> */
.L_x_14476:
[----:B------:R-:W-:Y:S05]  /*0ee0*/  BSYNC B1 ;  /* 0x0000000000017941 */ /* 0x000fea0003800000 */
.L_x_14475:
        /* <DEDUP_REMOVED lines=14> */
.L_x_14480:
        /* <DEDUP_REMOVED lines=100> */
.L_x_14479:
[----:B------:R-:W-:Y:S05]  /*1610*/  BSYNC B1 ;  /* 0x0000000000017941 */ /* 0x000fea0003800000 */
.L_x_14478:
        /* <DEDUP_REMOVED lines=55> */
.L_x_14482:
[----:B------:R-:W-:Y:S05]  /*1990*/  BSYNC B1 ;  /* 0x0000000000017941 */ /* 0x000fea0003800000 */
.L_x_14481:
        /* <DEDUP_REMOVED lines=26> */
.L_x_14474:
[----:B------:R-:W-:Y:S05]  /*1b40*/  BSYNC B0 ;  /* 0x0000000000007941 */ /* 0x000fea0003800000 */
.L_x_14473:
        /* <DEDUP_REMOVED lines=48> */
.L_x_14487:
        /* <DEDUP_REMOVED lines=8> */
.L_x_14486:
[----:B------:R-:W-:Y:S05]  /*1ed0*/  BSYNC B1 ;  /* 0x0000000000017941 */ /* 0x000fea0003800000 */
.L_x_14485:
        /* <DEDUP_REMOVED lines=14> */
.L_x_14490:
        /* <DEDUP_REMOVED lines=52> */
.L_x_14489:
[----:B------:R-:W-:Y:S05]  /*2300*/  BSYNC B1 ;  /* 0x0000000000017941 */ /* 0x000fea0003800000 */
.L_x_14488:
        /* <DEDUP_REMOVED lines=31> */
.L_x_14492:
[----:B------:R-:W-:Y:S05]  /*2500*/  BSYNC B1 ;  /* 0x0000000000017941 */ /* 0x000fea0003800000 */
.L_x_14491:
        /* <DEDUP_REMOVED lines=14> */
.L_x_14484:
[----:B------:R-:W-:Y:S05]  /*25f0*/  BSYNC B0 ;  /* 0x0000000000007941 */ /* 0x000fea0003800000 */
.L_x_14483:
        /* <DEDUP_REMOVED lines=28> */
.L_x_14496:
        /* <DEDUP_REMOVED lines=33> */
.L_x_14494:
[----:B------:R-:W-:Y:S05]  /*29d0*/  BSYNC B6 ;  /* 0x0000000000067941 */ /* 0x000fea0003800000 */
.L_x_14493:
        /* <DEDUP_REMOVED lines=281> */
.L_x_14657:
        /* <DEDUP_REMOVED lines=66> */
.L_x_14499:
[----:B------:R-:W-:Y:S05]  /*3f90*/  BSYNC B0 ;  /* 0x0000000000007941 */ /* 0x000fea0003800000 */
.L_x_14498:
        /* <DEDUP_REMOVED lines=108> */
.L_x_14501:
[----:B------:R-:W-:Y:S05]  /*4660*/  BSYNC B0 ;  /* 0x0000000000007941 */ /* 0x000fea0003800000 */
.L_x_14500:
        /* <DEDUP_REMOVED lines=62> */
.L_x_14503:
[----:B------:R-:W-:Y:S05]  /*4a50*/  BSYNC B0 ;  /* 0x0000000000007941 */ /* 0x000fea0003800000 */
.L_x_14502:
        /* <DEDUP_REMOVED lines=109> */
.L_x_14505:
[----:B------:R-:W-:Y:S05]  /*5130*/  BSYNC B0 ;  /* 0x0000000000007941 */ /* 0x000fea0003800000 */
.L_x_14504:
        /* <DEDUP_REMOVED lines=310> */
.L_x_14470:
        /* <DEDUP_REMOVED lines=16> */
.L_x_14495:
        /* <DEDUP_REMOVED lines=16> */
.L_x_14506:
[----:B------:R-:W-:Y:S05]  /*66a0*/  EXIT ;  /* 0x000000000000794d */ /* 0x000fea0003800000 */
.L_x_14472:
[----:B------:R-:W-:Y:S01]  /*66b0*/  HFMA2.MMA R12, -RZ, RZ, 0, 9.5367431640625e-07 ;  /* 0x00000010ff0c7435 */ /* 0x000fe200000001ff */
[----:B------:R-:W-:Y:S01]  /*66c0*/  MOV R11, 0x1f ;  /* 0x0000001f000b7802 */ /* 0x000fe20000000f00 */
[----:B------:R-:W-:Y:S02]  /*66d0*/  IMAD.MOV.U32 R15, RZ, RZ, -0x1 ;  /* 0xffffffffff0f7424 */ /* 0x000fe400078e00ff */
[----:B------:R-:W-:-:S07]  /*66e0*/  IMAD.MOV.U32 R2, RZ, RZ, -0x800001 ;  /* 0xff7fffffff027424 */ /* 0x000fce00078e00ff */
[----:B------:R-:W-:Y:S05]  /*66f0*/  WARPSYNC.COLLECTIVE R15, `(.L_x_14507) ;  /* 0x000000000f087348 */ /* 0x000fea0003c00000 */
[----:B------:R0:W1:Y:S02]  /*6700*/  SHFL.BFLY P6, R14, R13, R12, R11 ;  /* 0x0c00000c0d0e7389 */ /* 0x00006400000c000b */
[----:B01----:R-:W-:Y:S01]  /*6710*/  ENDCOLLECTIVE ;  /* 0x000000000000791b */ /* 0x003fe20003800000 */
.L_x_14507:
[----:B------:R-:W-:Y:S01]  /*6720*/  HFMA2.MMA R12, -RZ, RZ, 0, 4.76837158203125e-07 ;  /* 0x00000008ff0c7435 */ /* 0x000fe200000001ff */
[----:B------:R-:W-:-:S04]  /*6730*/  FMNMX.FTZ R0, R14, -3.40282346638528859812e+38, !PT ;  /* 0xff7fffff0e007809 */ /* 0x000fc80007810000 */
[----:B------:R-:W-:-:S07]  /*6740*/  MOV R13, R0 ;  /* 0x00000000000d7202 */ /* 0x000fce0000000f00 */
[----:B------:R-:W-:Y:S05]  /*6750*/  WARPSYNC.COLLECTIVE R15, `(.L_x_14508) ;  /* 0x000000000f087348 */ /* 0x000fea0003c00000 */
[----:B------:R0:W1:Y:S02]  /*6760*/  SHFL.BFLY P6, R14, R13, R12, R11 ;  /* 0x0c00000c0d0e7389 */ /* 0x00006400000c000b */
[----:B01----:R-:W-:Y:S01]  /*6770*/  ENDCOLLECTIVE ;  /* 0x000000000000791b */ /* 0x003fe20003800000 */
.L_x_14508:
[----:B------:R-:W-:Y:S02]  /*6780*/  MOV R12, 0x4 ;  /* 0x00000004000c7802 */ /* 0x000fe40000000f00 */
[----:B------:R-:W-:-:S05]  /*6790*/  FMNMX.FTZ R3, R0, R14, !PT ;  /* 0x0000000e00037209 */ /* 0x000fca0007810000 */
[----:B------:R-:W-:-:S07]  /*67a0*/  IMAD.MOV.U32 R13, RZ, RZ, R3 ;  /* 0x000000ffff0d7224 */ /* 0x000fce00078e0003 */
[----:B------:R-:W-:Y:S05]  /*67b0*/  WARPSYNC.COLLECTIVE R15, `(.L_x_14509) ;  /* 0x000000000f087348 */ /* 0x000fea0003c00000 */
[----:B------:R0:W1:Y:S02]  /*67c0*/  SHFL.BFLY P6, R14, R13, R12, R11 ;  /* 0x0c00000c0d0e7389 */ /* 0x00006400000c000b */
[----:B01----:R-:W-:Y:S01]  /*67d0*/  ENDCOLLECTIVE ;  /* 0x000000000000791b */ /* 0x003fe20003800000 */
.L_x_14509:
[----:B------:R-:W-:Y:S01]  /*67e0*/  IMAD.MOV.U32 R12, RZ, RZ, 0x2 ;  /* 0x00000002ff0c7424 */ /* 0x000fe200078e00ff */
[----:B------:R-:W-:-:S04]  /*67f0*/  FMNMX.FTZ R4, R3, R14, !PT ;  /* 0x0000000e03047209 */ /* 0x000fc80007810000 */
[----:B------:R-:W-:-:S07]  /*6800*/  MOV R13, R4 ;  /* 0x00000004000d7202 */ /* 0x000fce0000000f00 */
[----:B------:R-:W-:Y:S05]  /*6810*/  WARPSYNC.COLLECTIVE R15, `(.L_x_14510) ;  /* 0x000000000f087348 */ /* 0x000fea0003c00000 */
[----:B------:R0:W1:Y:S02]  /*6820*/  SHFL.BFLY P6, R14, R13, R12, R11 ;  /* 0x0c00000c0d0e7389 */ /* 0x00006400000c000b */
[----:B01----:R-:W-:Y:S01]  /*6830*/  ENDCOLLECTIVE ;  /* 0x000000000000791b */ /* 0x003fe20003800000 */
.L_x_14510:
[----:B------:R-:W-:Y:S01]  /*6840*/  HFMA2.MMA R12, -RZ, RZ, 0, 5.9604644775390625e-08 ;  /* 0x00000001ff0c7435 */ /* 0x000fe200000001ff */
[----:B------:R-:W-:-:S04]  /*6850*/  FMNMX.FTZ R5, R4, R14, !PT ;  /* 0x0000000e04057209 */ /* 0x000fc80007810000 */
[----:B------:R-:W-:-:S07]  /*6860*/  MOV R13, R5 ;  /* 0x00000005000d7202 */ /* 0x000fce0000000f00 */
[----:B------:R-:W-:Y:S05]  /*6870*/  WARPSYNC.COLLECTIVE R15, `(.L_x_14511) ;  /* 0x000000000f087348 */ /* 0x000fea0003c00000 */
[----:B------:R0:W1:Y:S02]  /*6880*/  SHFL.BFLY P6, R14, R13, R12, R11 ;  /* 0x0c00000c0d0e7389 */ /* 0x00006400000c000b */
[----:B01----:R-:W-:Y:S01]  /*6890*/  ENDCOLLECTIVE ;  /* 0x000000000000791b */ /* 0x003fe20003800000 */
.L_x_14511:
[----:B------:R-:W-:Y:S05]  /*68a0*/  BRA `(.L_x_14512) ;  /* 0xffffffa000c07947 */ /* 0x000fea000383ffff */
.L_x_14497:
[----:B------:R-:W-:Y:S01]  /*68b0*/  HFMA2.MMA R12, -RZ, RZ, 0, 2.384185791015625e-07 ;  /* 0x00000004ff0c7435 */ /* 0x000fe200000001ff */
[----:B-1----:R-:W-:Y:S01]  /*68c0*/  MOV R13, RZ ;  /* 0x000000ff000d7202 */ /* 0x002fe20000000f00 */
[----:B------:R-:W-:Y:S01]  /*68d0*/  IMAD.MOV.U32 R11, RZ, RZ, 0x1f ;  /* 0x0000001fff0b7424 */ /* 0x000fe200078e00ff */
[----:B------:R-:W-:-:S08]  /*68e0*/  MOV R15, 0xffffffff ;  /* 0xffffffff000f7802 */ /* 0x000fd00000000f00 */
[----:B0-----:R-:W-:Y:S05]  /*68f0*/  WARPSYNC.COLLECTIVE R15, `(.L_x_14513) ;  /* 0x000000000f087348 */ /* 0x001fea0003c00000 */
[----:B------:R1:W2:Y:S02]  /*6900*/  SHFL.BFLY P6, R14, R13, R12, R11 ;  /* 0x0c00000c0d0e7389 */ /* 0x0002a400000c000b */
[----:B012---:R-:W-:Y:S01]  /*6910*/  ENDCOLLECTIVE ;  /* 0x000000000000791b */ /* 0x007fe20003800000 */
.L_x_14513:
[----:B------:R-:W-:Y:S02]  /*6920*/  IMAD.MOV.U32 R12, RZ, RZ, 0x2 ;  /* 0x00000002ff0c7424 */ /* 0x000fe400078e00ff */
[----:B------:R-:W-:-:S05]  /*6930*/  FADD.FTZ R74, RZ, R14 ;  /* 0x0000000eff4a7221 */ /* 0x000fca0000010000 */
[----:B------:R-:W-:-:S07]  /*6940*/  MOV R13, R74 ;  /* 0x0000004a000d7202 */ /* 0x000fce0000000f00 */
[----:B------:R-:W-:Y:S05]  /*6950*/  WARPSYNC.COLLECTIVE R15, `(.L_x_14514) ;  /* 0x000000000f087348 */ /* 0x000fea0003c00000 */
[----:B------:R0:W1:Y:S02]  /*6960*/  SHFL.BFLY P6, R14, R13, R12, R11 ;  /* 0x0c00000c0d0e7389 */ /* 0x00006400000c000b */
[----:B01----:R-:W-:Y:S01]  /*6970*/  ENDCOLLECTIVE ;  /* 0x000000000000791b */ /* 0x003fe20003800000 */
.L_x_14514:
[----:B------:R-:W-:Y:S01]  /*6980*/  HFMA2.MMA R12, -RZ, RZ, 0, 5.9604644775390625e-08 ;  /* 0x00000001ff0c7435 */ /* 0x000fe200000001ff */
[----:B------:R-:W-:-:S05]  /*6990*/  FADD.FTZ R74, R74, R14 ;  /* 0x0000000e4a4a7221 */ /* 0x000fca0000010000 */
[----:B------:R-:W-:-:S07]  /*69a0*/  MOV R13, R74 ;  /* 0x0000004a000d7202 */ /* 0x000fce0000000f00 */
[----:B------:R-:W-:Y:S05]  /*69b0*/  WARPSYNC.COLLECTIVE R15, `(.L_x_14515) ;  /* 0x000000000f087348 */ /* 0x000fea0003c00000 */
[----:B------:R0:W1:Y:S02]  /*69c0*/  SHFL.BFLY P6, R14, R13, R12, R11 ;  /* 0x0c00000c0d0e7389 */ /* 0x00006400000c000b */
[----:B01----:R-:W-:Y:S01]  /*69d0*/  ENDCOLLECTIVE ;  /* 0x000000000000791b */ /* 0x003fe20003800000 */
.L_x_14515:
[----:B------:R-:W-:Y:S01]  /*69e0*/  HFMA2.MMA R12, -RZ, RZ, 0, 2.384185791015625e-07 ;  /* 0x00000004ff0c7435 */ /* 0x000fe200000001ff */
[----:B------:R-:W-:Y:S01]  /*69f0*/  MOV R13, RZ ;  /* 0x000000ff000d7202 */ /* 0x000fe20000000f00 */
[----:B------:R-:W-:-:S09]  /*6a00*/  IMAD.MOV.U32 R69, RZ, RZ, R14 ;  /* 0x000000ffff457224 */ /* 0x000fd200078e000e */
[----:B------:R-:W-:Y:S05]  /*6a10*/  WARPSYNC.COLLECTIVE R15, `(.L_x_14516) ;  /* 0x000000000f087348 */ /* 0x000fea0003c00000 */
[----:B------:R0:W1:Y:S02]  /*6a20*/  SHFL.BFLY P6, R14, R13, R12, R11 ;  /* 0x0c00000c0d0e7389 */ /* 0x00006400000c000b */
[----:B01----:R-:W-:Y:S01]  /*6a30*/  ENDCOLLECTIVE ;  /* 0x000000000000791b */ /* 0x003fe20003800000 */
.L_x_14516:
        /* <DEDUP_REMOVED lines=8> */
.L_x_14517:
[----:B------:R-:W-:Y:S01]  /*6ac0*/  HFMA2.MMA R12, -RZ, RZ, 0, 5.9604644775390625e-08 ;  /* 0x00000001ff0c7435 */ /* 0x000fe200000001ff */
[----:B------:R-:W-:-:S04]  /*6ad0*/  IMAD.MOV.U32 R3, RZ, RZ, R14 ;  /* 0x000000ffff037224 */ /* 0x000fc800078e000e */
[----:B------:R-:W-:-:S05]  /*6ae0*/  FADD.FTZ R68, R0, R3 ;  /* 0x0000000300447221 */ /* 0x000fca0000010000 */
[----:B------:R-:W-:-:S07]  /*6af0*/  MOV R13, R68 ;  /* 0x00000044000d7202 */ /* 0x000fce0000000f00 */
[----:B------:R-:W-:Y:S05]  /*6b00*/  WARPSYNC.COLLECTIVE R15, `(.L_x_14518) ;  /* 0x000000000f087348 */ /* 0x000fea0003c00000 */
[----:B------:R0:W1:Y:S02]  /*6b10*/  SHFL.BFLY P6, R14, R13, R12, R11 ;  /* 0x0c00000c0d0e7389 */ /* 0x00006400000c000b */
[----:B01----:R-:W-:Y:S01]  /*6b20*/  ENDCOLLECTIVE ;  /* 0x000000000000791b */ /* 0x003fe20003800000 */
.L_x_14518:
[----:B------:R-:W-:Y:S01]  /*6b30*/  HFMA2.MMA R12, -RZ, RZ, 0, 2.384185791015625e-07 ;  /* 0x00000004ff0c7435 */ /* 0x000fe200000001ff */
[----:B------:R-:W-:Y:S01]  /*6b40*/  MOV R13, RZ ;  /* 0x000000ff000d7202 */ /* 0x000fe20000000f00 */
[----:B------:R-:W-:-:S09]  /*6b50*/  IMAD.MOV.U32 R67, RZ, RZ, R14 ;  /* 0x000000ffff437224 */ /* 0x000fd200078e000e */
[----:B------:R-:W-:Y:S05]  /*6b60*/  WARPSYNC.COLLECTIVE R15, `(.L_x_14519) ;  /* 0x000000000f087348 */ /* 0x000fea0003c00000 */
[----:B------:R0:W1:Y:S02]  /*6b70*/  SHFL.BFLY P6, R14, R13, R12, R11 ;  /* 0x0c00000c0d0e7389 */ /* 0x00006400000c000b */
[----:B01----:R-:W-:Y:S01]  /*6b80*/  ENDCOLLECTIVE ;  /* 0x000000000000791b */ /* 0x003fe20003800000 */
.L_x_14519:
        /* <DEDUP_REMOVED lines=8> */
.L_x_14520:
[----:B------:R-:W-:Y:S01]  /*6c10*/  HFMA2.MMA R12, -RZ, RZ, 0, 5.9604644775390625e-08 ;  /* 0x00000001ff0c7435 */ /* 0x000fe200000001ff */
[----:B------:R-:W-:-:S04]  /*6c20*/  IMAD.MOV.U32 R5, RZ, RZ, R14 ;  /* 0x000000ffff057224 */ /* 0x000fc800078e000e */
[----:B------:R-:W-:-:S05]  /*6c30*/  FADD.FTZ R66, R2, R5 ;  /* 0x0000000502427221 */ /* 0x000fca0000010000 */
[----:B------:R-:W-:-:S07]  /*6c40*/  MOV R13, R66 ;  /* 0x00000042000d7202 */ /* 0x000fce0000000f00 */
[----:B------:R-:W-:Y:S05]  /*6c50*/  WARPSYNC.COLLECTIVE R15, `(.L_x_14521) ;  /* 0x000000000f087348 */ /* 0x000fea0003c00000 */
[----:B------:R0:W1:Y:S02]  /*6c60*/  SHFL.BFLY P6, R14, R13, R12, R11 ;  /* 0x0c00000c0d0e7389 */ /* 0x00006400000c000b */
[----:B01----:R-:W-:Y:S01]  /*6c70*/  ENDCOLLECTIVE ;  /* 0x000000000000791b */ /* 0x003fe20003800000 */
.L_x_14521:
[----:B------:R-:W-:Y:S01]  /*6c80*/  HFMA2.MMA R12, -RZ, RZ, 0, 2.384185791015625e-07 ;  /* 0x00000004ff0c7435 */ /* 0x000fe200000001ff */
[----:B------:R-:W-:Y:S01]  /*6c90*/  MOV R13, RZ ;  /* 0x000000ff000d7202 */ /* 0x000fe20000000f00 */
[----:B------:R-:W-:-:S09]  /*6ca0*/  IMAD.MOV.U32 R65, RZ, RZ, R14 ;  /* 0x000000ffff417224 */ /* 0x000fd200078e000e */
[----:B------:R-:W-:Y:S05]  /*6cb0*/  WARPSYNC.COLLECTIVE R15, `(.L_x_14522) ;  /* 0x000000000f087348 */ /* 0x000fea0003c00000 */
[----:B------:R0:W1:Y:S02]  /*6cc0*/  SHFL.BFLY P6, R14, R13, R12, R11 ;  /* 0x0c00000c0d0e7389 */ /* 0x00006400000c000b */
[----:B01----:R-:W-:Y:S01]  /*6cd0*/  ENDCOLLECTIVE ;  /* 0x000000000000791b */ /* 0x003fe20003800000 */
.L_x_14522:
        /* <DEDUP_REMOVED lines=8> */
.L_x_14523:
[----:B------:R-:W-:Y:S01]  /*6d60*/  HFMA2.MMA R12, -RZ, RZ, 0, 5.9604644775390625e-08 ;  /* 0x00000001ff0c7435 */ /* 0x000fe200000001ff */
[----:B------:R-:W-:-:S04]  /*6d70*/  IMAD.MOV.U32 R7, RZ, RZ, R14 ;  /* 0x000000ffff077224 */ /* 0x000fc800078e000e */
[----:B------:R-:W-:-:S05]  /*6d80*/  FADD.FTZ R64, R64, R7 ;  /* 0x0000000740407221 */ /* 0x000fca0000010000 */
[----:B------:R-:W-:-:S07]  /*6d90*/  MOV R13, R64 ;  /* 0x00000040000d7202 */ /* 0x000fce0000000f00 */
[----:B------:R-:W-:Y:S05]  /*6da0*/  WARPSYNC.COLLECTIVE R15, `(.L_x_14524) ;  /* 0x000000000f087348 */ /* 0x000fea0003c00000 */
[----:B------:R0:W1:Y:S02]  /*6db0*/  SHFL.BFLY P6, R14, R13, R12, R11 ;  /* 0x0c00000c0d0e7389 */ /* 0x00006400000c000b */
[----:B01----:R-:W-:Y:S01]  /*6dc0*/  ENDCOLLECTIVE ;  /* 0x000000000000791b */ /* 0x003fe20003800000 */
.L_x_14524:
[----:B------:R-:W-:Y:S01]  /*6dd0*/  HFMA2.MMA R12, -RZ, RZ, 0, 2.384185791015625e-07 ;  /* 0x00000004ff0c7435 */ /* 0x000fe200000001ff */
[----:B------:R-:W-:Y:S01]  /*6de0*/  MOV R13, RZ ;  /* 0x000000ff000d7202 */ /* 0x000fe20000000f00 */
[----:B------:R-:W-:-:S09]  /*6df0*/  IMAD.MOV.U32 R63, RZ, RZ, R14 ;  /* 0x000000ffff3f7224 */ /* 0x000fd200078e000e */
[----:B------:R-:W-:Y:S05]  /*6e00*/  WARPSYNC.COLLECTIVE R15, `(.L_x_14525) ;  /* 0x000000000f087348 */ /* 0x000fea0003c00000 */
[----:B------:R0:W1:Y:S02]  /*6e10*/  SHFL.BFLY P6, R14, R13, R12, R11 ;  /* 0x0c00000c0d0e7389 */ /* 0x00006400000c000b */
[----:B01----:R-:W-:Y:S01]  /*6e20*/  ENDCOLLECTIVE ;  /* 0x000000000000791b */ /* 0x003fe20003800000 */
.L_x_14525:
        /* <DEDUP_REMOVED lines=8> */
.L_x_14526:
[----:B------:R-:W-:Y:S01]  /*6eb0*/  HFMA2.MMA R12, -RZ, RZ, 0, 5.9604644775390625e-08 ;  /* 0x00000001ff0c7435 */ /* 0x000fe200000001ff */
[----:B------:R-:W-:-:S04]  /*6ec0*/  IMAD.MOV.U32 R9, RZ, RZ, R14 ;  /* 0x000000ffff097224 */ /* 0x000fc800078e000e */
[----:B------:R-:W-:-:S05]  /*6ed0*/  FADD.FTZ R62, R4, R9 ;  /* 0x00000009043e7221 */ /* 0x000fca0000010000 */
[----:B------:R-:W-:-:S07]  /*6ee0*/  MOV R13, R62 ;  /* 0x0000003e000d7202 */ /* 0x000fce0000000f00 */
[----:B------:R-:W-:Y:S05]  /*6ef0*/  WARPSYNC.COLLECTIVE R15, `(.L_x_14527) ;  /* 0x000000000f087348 */ /* 0x000fea0003c00000 */
[----:B------:R0:W1:Y:S02]  /*6f00*/  SHFL.BFLY P6, R14, R13, R12, R11 ;  /* 0x0c00000c0d0e7389 */ /* 0x00006400000c000b */
[----:B01----:R-:W-:Y:S01]  /*6f10*/  ENDCOLLECTIVE ;  /* 0x000000000000791b */ /* 0x003fe20003800000 */
.L_x_14527:
[----:B------:R-:W-:Y:S01]  /*6f20*/  HFMA2.MMA R12, -RZ, RZ, 0, 2.384185791015625e-07 ;  /* 0x00000004ff0c7435 */ /* 0x000fe200000001ff */
[----:B------:R-:W-:Y:S01]  /*6f30*/  MOV R13, RZ ;  /* 0x000000ff000d7202 */ /* 0x000fe20000000f00 */
[----:B------:R-:W-:-:S09]  /*6f40*/  IMAD.MOV.U32 R0, RZ, RZ, R14 ;  /* 0x000000ffff007224 */ /* 0x000fd200078e000e */
[----:B------:R-:W-:Y:S05]  /*6f50*/  WARPSYNC.COLLECTIVE R15, `(.L_x_14528) ;  /* 0x000000000f087348 */ /* 0x000fea0003c00000 */
[----:B------:R0:W1:Y:S02]  /*6f60*/  SHFL.BFLY P6, R14, R13, R12, R11 ;  /* 0x0c00000c0d0e7389 */ /* 0x00006400000c000b */
[----:B01----:R-:W-:Y:S01]  /*6f70*/  ENDCOLLECTIVE ;  /* 0x000000000000791b */ /* 0x003fe20003800000 */
.L_x_14528:
        /* <DEDUP_REMOVED lines=8> */
.L_x_14529:
[----:B------:R-:W-:Y:S01]  /*7000*/  HFMA2.MMA R12, -RZ, RZ, 0, 5.9604644775390625e-08 ;  /* 0x00000001ff0c7435 */ /* 0x000fe200000001ff */
[----:B------:R-:W-:-:S04]  /*7010*/  IMAD.MOV.U32 R17, RZ, RZ, R14 ;  /* 0x000000ffff117224 */ /* 0x000fc800078e000e */
[----:B------:R-:W-:-:S05]  /*7020*/  FADD.FTZ R2, R6, R17 ;  /* 0x0000001106027221 */ /* 0x000fca0000010000 */
[----:B------:R-:W-:-:S07]  /*7030*/  MOV R13, R2 ;  /* 0x00000002000d7202 */ /* 0x000fce0000000f00 */
[----:B------:R-:W-:Y:S05]  /*7040*/  WARPSYNC.COLLECTIVE R15, `(.L_x_14530) ;  /* 0x000000000f087348 */ /* 0x000fea0003c00000 */
[----:B------:R0:W1:Y:S02]  /*7050*/  SHFL.BFLY P6, R14, R13, R12, R11 ;  /* 0x0c00000c0d0e7389 */ /* 0x00006400000c000b */
[----:B01----:R-:W-:Y:S01]  /*7060*/  ENDCOLLECTIVE ;  /* 0x000000000000791b */ /* 0x003fe20003800000 */
.L_x_14530:
[----:B------:R-:W-:Y:S01]  /*7070*/  HFMA2.MMA R12, -RZ, RZ, 0, 2.384185791015625e-07 ;  /* 0x00000004ff0c7435 */ /* 0x000fe200000001ff */
[----:B------:R-:W-:Y:S01]  /*7080*/  MOV R13, RZ ;  /* 0x000000ff000d7202 */ /* 0x000fe20000000f00 */
[----:B------:R-:W-:-:S09]  /*7090*/  IMAD.MOV.U32 R3, RZ, RZ, R14 ;  /* 0x000000ffff037224 */ /* 0x000fd200078e000e */
[----:B------:R-:W-:Y:S05]  /*70a0*/  WARPSYNC.COLLECTIVE R15, `(.L_x_14531) ;  /* 0x000000000f087348 */ /* 0x000fea0003c00000 */
[----:B------:R0:W1:Y:S02]  /*70b0*/  SHFL.BFLY P6, R14, R13, R12, R11 ;  /* 0x0c00000c0d0e7389 */ /* 0x00006400000c000b */
[----:B01----:R-:W-:Y:S01]  /*70c0*/  ENDCOLLECTIVE ;  /* 0x000000000000791b */ /* 0x003fe20003800000 */
.L_x_14531:
        /* <DEDUP_REMOVED lines=8> */
.L_x_14532:
[----:B------:R-:W-:Y:S01]  /*7150*/  HFMA2.MMA R12, -RZ, RZ, 0, 5.9604644775390625e-08 ;  /* 0x00000001ff0c7435 */ /* 0x000fe200000001ff */
[----:B------:R-:W-:-:S04]  /*7160*/  IMAD.MOV.U32 R19, RZ, RZ, R14 ;  /* 0x000000ffff137224 */ /* 0x000fc800078e000e */
[----:B------:R-:W-:-:S05]  /*7170*/  FADD.FTZ R4, R8, R19 ;  /* 0x0000001308047221 */ /* 0x000fca0000010000 */
[----:B------:R-:W-:-:S07]  /*7180*/  MOV R13, R4 ;  /* 0x00000004000d7202 */ /* 0x000fce0000000f00 */
[----:B------:R-:W-:Y:S05]  /*7190*/  WARPSYNC.COLLECTIVE R15, `(.L_x_14533) ;  /* 0x000000000f087348 */ /* 0x000fea0003c00000 */
[----:B------:R0:W1:Y:S02]  /*71a0*/  SHFL.BFLY P6, R14, R13, R12, R11 ;  /* 0x0c00000c0d0e7389 */ /* 0x00006400000c000b */
[----:B01----:R-:W-:Y:S01]  /*71b0*/  ENDCOLLECTIVE ;  /* 0x000000000000791b */ /* 0x003fe20003800000 */
.L_x_14533:
[----:B------:R-:W-:Y:S01]  /*71c0*/  HFMA2.MMA R12, -RZ, RZ, 0, 2.384185791015625e-07 ;  /* 0x00000004ff0c7435 */ /* 0x000fe200000001ff */
[----:B------:R-:W-:Y:S01]  /*71d0*/  MOV R13, RZ ;  /* 0x000000ff000d7202 */ /* 0x000fe20000000f00 */
[----:B------:R-:W-:-:S09]  /*71e0*/  IMAD.MOV.U32 R5, RZ, RZ, R14 ;  /* 0x000000ffff057224 */ /* 0x000fd200078e000e */
[----:B------:R-:W-:Y:S05]  /*71f0*/  WARPSYNC.COLLECTIVE R15, `(.L_x_14534) ;  /* 0x000000000f087348 */ /* 0x000fea0003c00000 */
[----:B------:R0:W1:Y:S02]  /*7200*/  SHFL.BFLY P6, R14, R13, R12, R11 ;  /* 0x0c00000c0d0e7389 */ /* 0x00006400000c000b */
[----:B01----:R-:W-:Y:S01]  /*7210*/  ENDCOLLECTIVE ;  /* 0x000000000000791b */ /* 0x003fe20003800000 */
.L_x_14534:
        /* <DEDUP_REMOVED lines=8> */
.L_x_14535:
[----:B------:R-:W-:Y:S01]  /*72a0*/  HFMA2.MMA R12, -RZ, RZ, 0, 5.9604644775390625e-08 ;  /* 0x00000001ff0c7435 */ /* 0x000fe200000001ff */
[----:B------:R-:W-:-:S04]  /*72b0*/  IMAD.MOV.U32 R21, RZ, RZ, R14 ;  /* 0x000000ffff157224 */ /* 0x000fc800078e000e */
[----:B------:R-:W-:-:S05]  /*72c0*/  FADD.FTZ R6, R10, R21 ;  /* 0x000000150a067221 */ /* 0x000fca0000010000 */
[----:B------:R-:W-:-:S07]  /*72d0*/  MOV R13, R6 ;  /* 0x00000006000d7202 */ /* 0x000fce0000000f00 */
[----:B------:R-:W-:Y:S05]  /*72e0*/  WARPSYNC.COLLECTIVE R15, `(.L_x_14536) ;  /* 0x000000000f087348 */ /* 0x000fea0003c00000 */
[----:B------:R0:W1:Y:S02]  /*72f0*/  SHFL.BFLY P6, R14, R13, R12, R11 ;  /* 0x0c00000c0d0e7389 */ /* 0x00006400000c000b */
[----:B01----:R-:W-:Y:S01]  /*7300*/  ENDCOLLECTIVE ;  /* 0x000000000000791b */ /* 0x003fe20003800000 */
.L_x_14536:
[----:B------:R-:W-:Y:S01]  /*7310*/  HFMA2.MMA R12, -RZ, RZ, 0, 2.384185791015625e-07 ;  /* 0x00000004ff0c7435 */ /* 0x000fe200000001ff */
[----:B------:R-:W-:Y:S01]  /*7320*/  MOV R13, RZ ;  /* 0x000000ff000d7202 */ /* 0x000fe20000000f00 */
[----:B------:R-:W-:-:S09]  /*7330*/  IMAD.MOV.U32 R7, RZ, RZ, R14 ;  /* 0x000000ffff077224 */ /* 0x000fd200078e000e */
[----:B------:R-:W-:Y:S05]  /*7340*/  WARPSYNC.COLLECTIVE R15, `(.L_x_14537) ;  /* 0x000000000f087348 */ /* 0x000fea0003c00000 */
[----:B------:R0:W1:Y:S02]  /*7350*/  SHFL.BFLY P6, R14, R13, R12, R11 ;  /* 0x0c00000c0d0e7389 */ /* 0x00006400000c000b */
[----:B01----:R-:W-:Y:S01]  /*7360*/  ENDCOLLECTIVE ;  /* 0x000000000000791b */ /* 0x003fe20003800000 */
.L_x_14537:
        /* <DEDUP_REMOVED lines=8> */
.L_x_14538:
[----:B------:R-:W-:Y:S01]  /*73f0*/  HFMA2.MMA R12, -RZ, RZ, 0, 5.9604644775390625e-08 ;  /* 0x00000001ff0c7435 */ /* 0x000fe200000001ff */
[----:B------:R-:W-:-:S04]  /*7400*/  IMAD.MOV.U32 R23, RZ, RZ, R14 ;  /* 0x000000ffff177224 */ /* 0x000fc800078e000e */
[----:B------:R-:W-:-:S05]  /*7410*/  FADD.FTZ R8, R16, R23 ;  /* 0x0000001710087221 */ /* 0x000fca0000010000 */
[----:B------:R-:W-:-:S07]  /*7420*/  MOV R13, R8 ;  /* 0x00000008000d7202 */ /* 0x000fce0000000f00 */
[----:B------:R-:W-:Y:S05]  /*7430*/  WARPSYNC.COLLECTIVE R15, `(.L_x_14539) ;  /* 0x000000000f087348 */ /* 0x000fea0003c00000 */
[----:B------:R0:W1:Y:S02]  /*7440*/  SHFL.BFLY P6, R14, R13, R12, R11 ;  /* 0x0c00000c0d0e7389 */ /* 0x00006400000c000b */
[----:B01----:R-:W-:Y:S01]  /*7450*/  ENDCOLLECTIVE ;  /* 0x000000000000791b */ /* 0x003fe20003800000 */
.L_x_14539:
[----:B------:R-:W-:Y:S01]  /*7460*/  HFMA2.MMA R12, -RZ, RZ, 0, 2.384185791015625e-07 ;  /* 0x00000004ff0c7435 */ /* 0x000fe200000001ff */
[----:B------:R-:W-:Y:S01]  /*7470*/  MOV R13, RZ ;  /* 0x000000ff000d7202 */ /* 0x000fe20000000f00 */
[----:B------:R-:W-:-:S09]  /*7480*/  IMAD.MOV.U32 R9, RZ, RZ, R14 ;  /* 0x000000ffff097224 */ /* 0x000fd200078e000e */
[----:B------:R-:W-:Y:S05]  /*7490*/  WARPSYNC.COLLECTIVE R15, `(.L_x_14540) ;  /* 0x000000000f087348 */ /* 0x000fea0003c00000 */
[----:B------:R0:W1:Y:S02]  /*74a0*/  SHFL.BFLY P6, R14, R13, R12, R11 ;  /* 0x0c00000c0d0e7389 */ /* 0x00006400000c000b */
[----:B01----:R-:W-:Y:S01]  /*74b0*/  ENDCOLLECTIVE ;  /* 0x000000000000791b */ /* 0x003fe20003800000 */
.L_x_14540:
        /* <DEDUP_REMOVED lines=8> */
.L_x_14541:
[----:B------:R-:W-:Y:S01]  /*7540*/  HFMA2.MMA R12, -RZ, RZ, 0, 5.9604644775390625e-08 ;  /* 0x00000001ff0c7435 */ /* 0x000fe200000001ff */
[----:B------:R-:W-:-:S04]  /*7550*/  IMAD.MOV.U32 R25, RZ, RZ, R14 ;  /* 0x000000ffff197224 */ /* 0x000fc800078e000e */
[----:B------:R-:W-:-:S05]  /*7560*/  FADD.FTZ R10, R18, R25 ;  /* 0x00000019120a7221 */ /* 0x000fca0000010000 */
[----:B------:R-:W-:-:S07]  /*7570*/  MOV R13, R10 ;  /* 0x0000000a000d7202 */ /* 0x000fce0000000f00 */
[----:B------:R-:W-:Y:S05]  /*7580*/  WARPSYNC.COLLECTIVE R15, `(.L_x_14542) ;  /* 0x000000000f087348 */ /* 0x000fea0003c00000 */
[----:B------:R0:W1:Y:S02]  /*7590*/  SHFL.BFLY P6, R14, R13, R12, R11 ;  /* 0x0c00000c0d0e7389 */ /* 0x00006400000c000b */
[----:B01----:R-:W-:Y:S01]  /*75a0*/  ENDCOLLECTIVE ;  /* 0x000000000000791b */ /* 0x003fe20003800000 */
.L_x_14542:
[----:B------:R-:W-:Y:S01]  /*75b0*/  HFMA2.MMA R12, -RZ, RZ, 0, 2.384185791015625e-07 ;  /* 0x00000004ff0c7435 */ /* 0x000fe200000001ff */
[----:B------:R-:W-:Y:S01]  /*75c0*/  MOV R13, RZ ;  /* 0x000000ff000d7202 */ /* 0x000fe20000000f00 */
[----:B------:R-:W-:-:S09]  /*75d0*/  IMAD.MOV.U32 R17, RZ, RZ, R14 ;  /* 0x000000ffff117224 */ /* 0x000fd200078e000e */
[----:B------:R-:W-:Y:S05]  /*75e0*/  WARPSYNC.COLLECTIVE R15, `(.L_x_14543) ;  /* 0x000000000f087348 */ /* 0x000fea0003c00000 */
[----:B------:R0:W1:Y:S02]  /*75f0*/  SHFL.BFLY P6, R14, R13, R12, R11 ;  /* 0x0c00000c0d0e7389 */ /* 0x00006400000c000b */
[----:B01----:R-:W-:Y:S01]  /*7600*/  ENDCOLLECTIVE ;  /* 0x000000000000791b */ /* 0x003fe20003800000 */
.L_x_14543:
        /* <DEDUP_REMOVED lines=8> */
.L_x_14544:
[----:B------:R-:W-:Y:S01]  /*7690*/  HFMA2.MMA R12, -RZ, RZ, 0, 5.9604644775390625e-08 ;  /* 0x00000001ff0c7435 */ /* 0x000fe200000001ff */
[----:B------:R-:W-:-:S04]  /*76a0*/  IMAD.MOV.U32 R27, RZ, RZ, R14 ;  /* 0x000000ffff1b7224 */ /* 0x000fc800078e000e */
[----:B------:R-:W-:-:S05]  /*76b0*/  FADD.FTZ R16, R20, R27 ;  /* 0x0000001b14107221 */ /* 0x000fca0000010000 */
[----:B------:R-:W-:-:S07]  /*76c0*/  MOV R13, R16 ;  /* 0x00000010000d7202 */ /* 0x000fce0000000f00 */
[----:B------:R-:W-:Y:S05]  /*76d0*/  WARPSYNC.COLLECTIVE R15, `(.L_x_14545) ;  /* 0x000000000f087348 */ /* 0x000fea0003c00000 */
[----:B------:R0:W1:Y:S02]  /*76e0*/  SHFL.BFLY P6, R14, R13, R12, R11 ;  /* 0x0c00000c0d0e7389 */ /* 0x00006400000c000b */
[----:B01----:R-:W-:Y:S01]  /*76f0*/  ENDCOLLECTIVE ;  /* 0x000000000000791b */ /* 0x003fe20003800000 */
.L_x_14545:
[----:B------:R-:W-:Y:S01]  /*7700*/  HFMA2.MMA R12, -RZ, RZ, 0, 2.384185791015625e-07 ;  /* 0x00000004ff0c7435 */ /* 0x000fe200000001ff */
[----:B------:R-:W-:Y:S01]  /*7710*/  MOV R13, RZ ;  /* 0x000000ff000d7202 */ /* 0x000fe20000000f00 */
[----:B------:R-:W-:-:S09]  /*7720*/  IMAD.MOV.U32 R19, RZ, RZ, R14 ;  /* 0x000000ffff137224 */ /* 0x000fd200078e000e */
[----:B------:R-:W-:Y:S05]  /*7730*/  WARPSYNC.COLLECTIVE R15, `(.L_x_14546) ;  /* 0x000000000f087348 */ /* 0x000fea0003c00000 */
[----:B------:R0:W1:Y:S02]  /*7740*/  SHFL.BFLY P6, R14, R13, R12, R11 ;  /* 0x0c00000c0d0e7389 */ /* 0x00006400000c000b */
[----:B01----:R-:W-:Y:S01]  /*7750*/  ENDCOLLECTIVE ;  /* 0x000000000000791b */ /* 0x003fe20003800000 */
.L_x_14546:
        /* <DEDUP_REMOVED lines=8> */
.L_x_14547:
[----:B------:R-:W-:Y:S01]  /*77e0*/  HFMA2.MMA R12, -RZ, RZ, 0, 5.9604644775390625e-08 ;  /* 0x00000001ff0c7435 */ /* 0x000fe200000001ff */
[----:B------:R-:W-:-:S04]  /*77f0*/  IMAD.MOV.U32 R29, RZ, RZ, R14 ;  /* 0x000000ffff1d7224 */ /* 0x000fc800078e000e */
[----:B------:R-:W-:-:S05]  /*7800*/  FADD.FTZ R18, R22, R29 ;  /* 0x0000001d16127221 */ /* 0x000fca0000010000 */
[----:B------:R-:W-:-:S07]  /*7810*/  MOV R13, R18 ;  /* 0x00000012000d7202 */ /* 0x000fce0000000f00 */
[----:B------:R-:W-:Y:S05]  /*7820*/  WARPSYNC.COLLECTIVE R15, `(.L_x_14548) ;  /* 0x000000000f087348 */ /* 0x000fea0003c00000 */
[----:B------:R0:W1:Y:S02]  /*7830*/  SHFL.BFLY P6, R14, R13, R12, R11 ;  /* 0x0c00000c0d0e7389 */ /* 0x00006400000c000b */
[----:B01----:R-:W-:Y:S01]  /*7840*/  ENDCOLLECTIVE ;  /* 0x000000000000791b */ /* 0x003fe20003800000 */
.L_x_14548:
[----:B------:R-:W-:Y:S01]  /*7850*/  HFMA2.MMA R12, -RZ, RZ, 0, 2.384185791015625e-07 ;  /* 0x00000004ff0c7435 */ /* 0x000fe200000001ff */
[----:B------:R-:W-:Y:S01]  /*7860*/  MOV R13, RZ ;  /* 0x000000ff000d7202 */ /* 0x000fe20000000f00 */
[----:B------:R-:W-:-:S09]  /*7870*/  IMAD.MOV.U32 R21, RZ, RZ, R14 ;  /* 0x000000ffff157224 */ /* 0x000fd200078e000e */
[----:B------:R-:W-:Y:S05]  /*7880*/  WARPSYNC.COLLECTIVE R15, `(.L_x_14549) ;  /* 0x000000000f087348 */ /* 0x000fea0003c00000 */
[----:B------:R0:W1:Y:S02]  /*7890*/  SHFL.BFLY P6, R14, R13, R12, R11 ;  /* 0x0c00000c0d0e7389 */ /* 0x00006400000c000b */
[----:B01----:R-:W-:Y:S01]  /*78a0*/  ENDCOLLECTIVE ;  /* 0x000000000000791b */ /* 0x003fe20003800000 */
.L_x_14549:
        /* <DEDUP_REMOVED lines=8> */
.L_x_14550:
[----:B------:R-:W-:Y:S01]  /*7930*/  HFMA2.MMA R12, -RZ, RZ, 0, 5.9604644775390625e-08 ;  /* 0x00000001ff0c7435 */ /* 0x000fe200000001ff */
[----:B------:R-:W-:-:S04]  /*7940*/  IMAD.MOV.U32 R23, RZ, RZ, R14 ;  /* 0x000000ffff177224 */ /* 0x000fc800078e000e */
[----:B------:R-:W-:-:S05]  /*7950*/  FADD.FTZ R20, R20, R23 ;  /* 0x0000001714147221 */ /* 0x000fca0000010000 */
[----:B------:R-:W-:-:S07]  /*7960*/  MOV R13, R20 ;  /* 0x00000014000d7202 */ /* 0x000fce0000000f00 */
[----:B------:R-:W-:Y:S05]  /*7970*/  WARPSYNC.COLLECTIVE R15, `(.L_x_14551) ;  /* 0x000000000f087348 */ /* 0x000fea0003c00000 */
[----:B------:R0:W1:Y:S02]  /*7980*/  SHFL.BFLY P6, R14, R13, R12, R11 ;  /* 0x0c00000c0d0e7389 */ /* 0x00006400000c000b */
[----:B01----:R-:W-:Y:S01]  /*7990*/  ENDCOLLECTIVE ;  /* 0x000000000000791b */ /* 0x003fe20003800000 */
.L_x_14551:
[----:B------:R-:W-:Y:S01]  /*79a0*/  HFMA2.MMA R12, -RZ, RZ, 0, 2.384185791015625e-07 ;  /* 0x00000004ff0c7435 */ /* 0x000fe200000001ff */
[----:B------:R-:W-:Y:S01]  /*79b0*/  MOV R13, RZ ;  /* 0x000000ff000d7202 */ /* 0x000fe20000000f00 */
[----:B------:R-:W-:-:S09]  /*79c0*/  IMAD.MOV.U32 R23, RZ, RZ, R14 ;  /* 0x000000ffff177224 */ /* 0x000fd200078e000e */
[----:B------:R-:W-:Y:S05]  /*79d0*/  WARPSYNC.COLLECTIVE R15, `(.L_x_14552) ;  /* 0x000000000f087348 */ /* 0x000fea0003c00000 */
[----:B------:R0:W1:Y:S02]  /*79e0*/  SHFL.BFLY P6, R14, R13, R12, R11 ;  /* 0x0c00000c0d0e7389 */ /* 0x00006400000c000b */
[----:B01----:R-:W-:Y:S01]  /*79f0*/  ENDCOLLECTIVE ;  /* 0x000000000000791b */ /* 0x003fe20003800000 */
.L_x_14552:
        /* <DEDUP_REMOVED lines=8> */
.L_x_14553:
[----:B------:R-:W-:Y:S01]  /*7a80*/  HFMA2.MMA R12, -RZ, RZ, 0, 5.9604644775390625e-08 ;  /* 0x00000001ff0c7435 */ /* 0x000fe200000001ff */
[----:B------:R-:W-:-:S04]  /*7a90*/  IMAD.MOV.U32 R25, RZ, RZ, R14 ;  /* 0x000000ffff197224 */ /* 0x000fc800078e000e */
[----:B------:R-:W-:-:S05]  /*7aa0*/  FADD.FTZ R22, R22, R25 ;  /* 0x0000001916167221 */ /* 0x000fca0000010000 */
[----:B------:R-:W-:-:S07]  /*7ab0*/  MOV R13, R22 ;  /* 0x00000016000d7202 */ /* 0x000fce0000000f00 */
[----:B------:R-:W-:Y:S05]  /*7ac0*/  WARPSYNC.COLLECTIVE R15, `(.L_x_14554) ;  /* 0x000000000f087348 */ /* 0x000fea0003c00000 */
[----:B------:R0:W1:Y:S02]  /*7ad0*/  SHFL.BFLY P6, R14, R13, R12, R11 ;  /* 0x0c00000c0d0e7389 */ /* 0x00006400000c000b */
[----:B01----:R-:W-:Y:S01]  /*7ae0*/  ENDCOLLECTIVE ;  /* 0x000000000000791b */ /* 0x003fe20003800000 */
.L_x_14554:
[----:B------:R-:W-:Y:S01]  /*7af0*/  HFMA2.MMA R12, -RZ, RZ, 0, 2.384185791015625e-07 ;  /* 0x00000004ff0c7435 */ /* 0x000fe200000001ff */
[----:B------:R-:W-:Y:S01]  /*7b00*/  MOV R13, RZ ;  /* 0x000000ff000d7202 */ /* 0x000fe20000000f00 */
[----:B------:R-:W-:-:S09]  /*7b10*/  IMAD.MOV.U32 R25, RZ, RZ, R14 ;  /* 0x000000ffff197224 */ /* 0x000fd200078e000e */
[----:B------:R-:W-:Y:S05]  /*7b20*/  WARPSYNC.COLLECTIVE R15, `(.L_x_14555) ;  /* 0x000000000f087348 */ /* 0x000fea0003c00000 */
[----:B------:R0:W1:Y:S02]  /*7b30*/  SHFL.BFLY P6, R14, R13, R12, R11 ;  /* 0x0c00000c0d0e7389 */ /* 0x00006400000c000b */
[----:B01----:R-:W-:Y:S01]  /*7b40*/  ENDCOLLECTIVE ;  /* 0x000000000000791b */ /* 0x003fe20003800000 */
.L_x_14555:
        /* <DEDUP_REMOVED lines=8> */
.L_x_14556:
[----:B------:R-:W-:Y:S01]  /*7bd0*/  HFMA2.MMA R12, -RZ, RZ, 0, 5.9604644775390625e-08 ;  /* 0x00000001ff0c7435 */ /* 0x000fe200000001ff */
[----:B------:R-:W-:-:S04]  /*7be0*/  IMAD.MOV.U32 R27, RZ, RZ, R14 ;  /* 0x000000ffff1b7224 */ /* 0x000fc800078e000e */
[----:B------:R-:W-:-:S05]  /*7bf0*/  FADD.FTZ R24, R24, R27 ;  /* 0x0000001b18187221 */ /* 0x000fca0000010000 */
[----:B------:R-:W-:-:S07]  /*7c00*/  MOV R13, R24 ;  /* 0x00000018000d7202 */ /* 0x000fce0000000f00 */
[----:B------:R-:W-:Y:S05]  /*7c10*/  WARPSYNC.COLLECTIVE R15, `(.L_x_14557) ;  /* 0x000000000f087348 */ /* 0x000fea0003c00000 */
[----:B------:R0:W1:Y:S02]  /*7c20*/  SHFL.BFLY P6, R14, R13, R12, R11 ;  /* 0x0c00000c0d0e7389 */ /* 0x00006400000c000b */
[----:B01----:R-:W-:Y:S01]  /*7c30*/  ENDCOLLECTIVE ;  /* 0x000000000000791b */ /* 0x003fe20003800000 */
.L_x_14557:
[----:B------:R-:W-:Y:S01]  /*7c40*/  HFMA2.MMA R12, -RZ, RZ, 0, 2.384185791015625e-07 ;  /* 0x00000004ff0c7435 */ /* 0x000fe200000001ff */
[----:B------:R-:W-:Y:S01]  /*7c50*/  MOV R13, RZ ;  /* 0x000000ff000d7202 */ /* 0x000fe20000000f00 */
[----:B------:R-:W-:-:S09]  /*7c60*/  IMAD.MOV.U32 R27, RZ, RZ, R14 ;  /* 0x000000ffff1b7224 */ /* 0x000fd200078e000e */
[----:B------:R-:W-:Y:S05]  /*7c70*/  WARPSYNC.COLLECTIVE R15, `(.L_x_14558) ;  /* 0x000000000f087348 */ /* 0x000fea0003c00000 */
[----:B------:R0:W1:Y:S02]  /*7c80*/  SHFL.BFLY P6, R14, R13, R12, R11 ;  /* 0x0c00000c0d0e7389 */ /* 0x00006400000c000b */
[----:B01----:R-:W-:Y:S01]  /*7c90*/  ENDCOLLECTIVE ;  /* 0x000000000000791b */ /* 0x003fe20003800000 */
.L_x_14558:
        /* <DEDUP_REMOVED lines=8> */
.L_x_14559:
[----:B------:R-:W-:Y:S01]  /*7d20*/  HFMA2.MMA R12, -RZ, RZ, 0, 5.9604644775390625e-08 ;  /* 0x00000001ff0c7435 */ /* 0x000fe200000001ff */
[----:B------:R-:W-:-:S04]  /*7d30*/  IMAD.MOV.U32 R29, RZ, RZ, R14 ;  /* 0x000000ffff1d7224 */ /* 0x000fc800078e000e */
[----:B------:R-:W-:-:S05]  /*7d40*/  FADD.FTZ R26, R26, R29 ;  /* 0x0000001d1a1a7221 */ /* 0x000fca0000010000 */
[----:B------:R-:W-:-:S07]  /*7d50*/  MOV R13, R26 ;  /* 0x0000001a000d7202 */ /* 0x000fce0000000f00 */
[----:B------:R-:W-:Y:S05]  /*7d60*/  WARPSYNC.COLLECTIVE R15, `(.L_x_14560) ;  /* 0x000000000f087348 */ /* 0x000fea0003c00000 */
[----:B------:R0:W1:Y:S02]  /*7d70*/  SHFL.BFLY P6, R14, R13, R12, R11 ;  /* 0x0c00000c0d0e7389 */ /* 0x00006400000c000b */
[----:B01----:R-:W-:Y:S01]  /*7d80*/  ENDCOLLECTIVE ;  /* 0x000000000000791b */ /* 0x003fe20003800000 */
.L_x_14560:
[----:B------:R-:W-:Y:S01]  /*7d90*/  HFMA2.MMA R12, -RZ, RZ, 0, 2.384185791015625e-07 ;  /* 0x00000004ff0c7435 */ /* 0x000fe200000001ff */
[----:B------:R-:W-:Y:S01]  /*7da0*/  MOV R13, RZ ;  /* 0x000000ff000d7202 */ /* 0x000fe20000000f00 */
[----:B------:R-:W-:-:S09]  /*7db0*/  IMAD.MOV.U32 R29, RZ, RZ, R14 ;  /* 0x000000ffff1d7224 */ /* 0x000fd200078e000e */
[----:B------:R-:W-:Y:S05]  /*7dc0*/  WARPSYNC.COLLECTIVE R15, `(.L_x_14561) ;  /* 0x000000000f087348 */ /* 0x000fea0003c00000 */
[----:B------:R0:W1:Y:S02]  /*7dd0*/  SHFL.BFLY P6, R14, R13, R12, R11 ;  /* 0x0c00000c0d0e7389 */ /* 0x00006400000c000b */
[----:B01----:R-:W-:Y:S01]  /*7de0*/  ENDCOLLECTIVE ;  /* 0x000000000000791b */ /* 0x003fe20003800000 */
.L_x_14561:
        /* <DEDUP_REMOVED lines=8> */
.L_x_14562:
[----:B------:R-:W-:Y:S01]  /*7e70*/  HFMA2.MMA R12, -RZ, RZ, 0, 5.9604644775390625e-08 ;  /* 0x00000001ff0c7435 */ /* 0x000fe200000001ff */
[----:B------:R-:W-:-:S04]  /*7e80*/  IMAD.MOV.U32 R31, RZ, RZ, R14 ;  /* 0x000000ffff1f7224 */ /* 0x000fc800078e000e */
[----:B------:R-:W-:-:S05]  /*7e90*/  FADD.FTZ R28, R28, R31 ;  /* 0x0000001f1c1c7221 */ /* 0x000fca0000010000 */
[----:B------:R-:W-:-:S07]  /*7ea0*/  MOV R13, R28 ;  /* 0x0000001c000d7202 */ /* 0x000fce0000000f00 */
[----:B------:R-:W-:Y:S05]  /*7eb0*/  WARPSYNC.COLLECTIVE R15, `(.L_x_14563) ;  /* 0x000000000f087348 */ /* 0x000fea0003c00000 */
[----:B------:R0:W1:Y:S02]  /*7ec0*/  SHFL.BFLY P6, R14, R13, R12, R11 ;  /* 0x0c00000c0d0e7389 */ /* 0x00006400000c000b */
[----:B01----:R-:W-:Y:S01]  /*7ed0*/  ENDCOLLECTIVE ;  /* 0x000000000000791b */ /* 0x003fe20003800000 */
.L_x_14563:
[----:B------:R-:W-:Y:S01]  /*7ee0*/  HFMA2.MMA R12, -RZ, RZ, 0, 2.384185791015625e-07 ;  /* 0x00000004ff0c7435 */ /* 0x000fe200000001ff */
[----:B------:R-:W-:Y:S01]  /*7ef0*/  MOV R13, RZ ;  /* 0x000000ff000d7202 */ /* 0x000fe20000000f00 */
[----:B------:R-:W-:-:S09]  /*7f00*/  IMAD.MOV.U32 R31, RZ, RZ, R14 ;  /* 0x000000ffff1f7224 */ /* 0x000fd200078e000e */
[----:B------:R-:W-:Y:S05]  /*7f10*/  WARPSYNC.COLLECTIVE R15, `(.L_x_14564) ;  /* 0x000000000f087348 */ /* 0x000fea0003c00000 */
[----:B------:R0:W1:Y:S02]  /*7f20*/  SHFL.BFLY P6, R14, R13, R12, R11 ;  /* 0x0c00000c0d0e7389 */ /* 0x00006400000c000b */
[----:B01----:R-:W-:Y:S01]  /*7f30*/  ENDCOLLECTIVE ;  /* 0x000000000000791b */ /* 0x003fe20003800000 */
.L_x_14564:
        /* <DEDUP_REMOVED lines=8> */
.L_x_14565:
[----:B------:R-:W-:Y:S01]  /*7fc0*/  HFMA2.MMA R12, -RZ, RZ, 0, 5.9604644775390625e-08 ;  /* 0x00000001ff0c7435 */ /* 0x000fe200000001ff */
[----:B------:R-:W-:-:S04]  /*7fd0*/  IMAD.MOV.U32 R33, RZ, RZ, R14 ;  /* 0x000000ffff217224 */ /* 0x000fc800078e000e */
[----:B------:R-:W-:-:S05]  /*7fe0*/  FADD.FTZ R30, R30, R33 ;  /* 0x000000211e1e7221 */ /* 0x000fca0000010000 */
[----:B------:R-:W-:-:S07]  /*7ff0*/  MOV R13, R30 ;  /* 0x0000001e000d7202 */ /* 0x000fce0000000f00 */
[----:B------:R-:W-:Y:S05]  /*8000*/  WARPSYNC.COLLECTIVE R15, `(.L_x_14566) ;  /* 0x000000000f087348 */ /* 0x000fea0003c00000 */
[----:B------:R0:W1:Y:S02]  /*8010*/  SHFL.BFLY P6, R14, R13, R12, R11 ;  /* 0x0c00000c0d0e7389 */ /* 0x00006400000c000b */
[----:B01----:R-:W-:Y:S01]  /*8020*/  ENDCOLLECTIVE ;  /* 0x000000000000791b */ /* 0x003fe20003800000 */
.L_x_14566:
[----:B------:R-:W-:Y:S01]  /*8030*/  HFMA2.MMA R12, -RZ, RZ, 0, 2.384185791015625e-07 ;  /* 0x00000004ff0c7435 */ /* 0x000fe200000001ff */
[----:B------:R-:W-:Y:S01]  /*8040*/  MOV R13, RZ ;  /* 0x000000ff000d7202 */ /* 0x000fe20000000f00 */
[----:B------:R-:W-:-:S09]  /*8050*/  IMAD.MOV.U32 R33, RZ, RZ, R14 ;  /* 0x000000ffff217224 */ /* 0x000fd200078e000e */
[----:B------:R-:W-:Y:S05]  /*8060*/  WARPSYNC.COLLECTIVE R15, `(.L_x_14567) ;  /* 0x000000000f087348 */ /* 0x000fea0003c00000 */
[----:B------:R0:W1:Y:S02]  /*8070*/  SHFL.BFLY P6, R14, R13, R12, R11 ;  /* 0x0c00000c0d0e7389 */ /* 0x00006400000c000b */
[----:B01----:R-:W-:Y:S01]  /*8080*/  ENDCOLLECTIVE ;  /* 0x000000000000791b */ /* 0x003fe20003800000 */
.L_x_14567:
        /* <DEDUP_REMOVED lines=8> */
.L_x_14568:
[----:B------:R-:W-:Y:S01]  /*8110*/  HFMA2.MMA R12, -RZ, RZ, 0, 5.9604644775390625e-08 ;  /* 0x00000001ff0c7435 */ /* 0x000fe200000001ff */
[----:B------:R-:W-:-:S04]  /*8120*/  IMAD.MOV.U32 R35, RZ, RZ, R14 ;  /* 0x000000ffff237224 */ /* 0x000fc800078e000e */
[----:B------:R-:W-:-:S05]  /*8130*/  FADD.FTZ R32, R32, R35 ;  /* 0x0000002320207221 */ /* 0x000fca0000010000 */
[----:B------:R-:W-:-:S07]  /*8140*/  MOV R13, R32 ;  /* 0x00000020000d7202 */ /* 0x000fce0000000f00 */
[----:B------:R-:W-:Y:S05]  /*8150*/  WARPSYNC.COLLECTIVE R15, `(.L_x_14569) ;  /* 0x000000000f087348 */ /* 0x000fea0003c00000 */
[----:B------:R0:W1:Y:S02]  /*8160*/  SHFL.BFLY P6, R14, R13, R12, R11 ;  /* 0x0c00000c0d0e7389 */ /* 0x00006400000c000b */
[----:B01----:R-:W-:Y:S01]  /*8170*/  ENDCOLLECTIVE ;  /* 0x000000000000791b */ /* 0x003fe20003800000 */
.L_x_14569:
[----:B------:R-:W-:Y:S01]  /*8180*/  HFMA2.MMA R12, -RZ, RZ, 0, 2.384185791015625e-07 ;  /* 0x00000004ff0c7435 */ /* 0x000fe200000001ff */
[----:B------:R-:W-:Y:S01]  /*8190*/  MOV R13, RZ ;  /* 0x000000ff000d7202 */ /* 0x000fe20000000f00 */
[----:B------:R-:W-:-:S09]  /*81a0*/  IMAD.MOV.U32 R35, RZ, RZ, R14 ;  /* 0x000000ffff237224 */ /* 0x000fd200078e000e */
[----:B------:R-:W-:Y:S05]  /*81b0*/  WARPSYNC.COLLECTIVE R15, `(.L_x_14570) ;  /* 0x000000000f087348 */ /* 0x000fea0003c00000 */
[----:B------:R0:W1:Y:S02]  /*81c0*/  SHFL.BFLY P6, R14, R13, R12, R11 ;  /* 0x0c00000c0d0e7389 */ /* 0x00006400000c000b */
[----:B01----:R-:W-:Y:S01]  /*81d0*/  ENDCOLLECTIVE ;  /* 0x000000000000791b */ /* 0x003fe20003800000 */
.L_x_14570:
        /* <DEDUP_REMOVED lines=8> */
.L_x_14571:
[----:B------:R-:W-:Y:S01]  /*8260*/  HFMA2.MMA R12, -RZ, RZ, 0, 5.9604644775390625e-08 ;  /* 0x00000001ff0c7435 */ /* 0x000fe200000001ff */
[----:B------:R-:W-:-:S04]  /*8270*/  IMAD.MOV.U32 R37, RZ, RZ, R14 ;  /* 0x000000ffff257224 */ /* 0x000fc800078e000e */
[----:B------:R-:W-:-:S05]  /*8280*/  FADD.FTZ R34, R34, R37 ;  /* 0x0000002522227221 */ /* 0x000fca0000010000 */
[----:B------:R-:W-:-:S07]  /*8290*/  MOV R13, R34 ;  /* 0x00000022000d7202 */ /* 0x000fce0000000f00 */
[----:B------:R-:W-:Y:S05]  /*82a0*/  WARPSYNC.COLLECTIVE R15, `(.L_x_14572) ;  /* 0x000000000f087348 */ /* 0x000fea0003c00000 */
[----:B------:R0:W1:Y:S02]  /*82b0*/  SHFL.BFLY P6, R14, R13, R12, R11 ;  /* 0x0c00000c0d0e7389 */ /* 0x00006400000c000b */
[----:B01----:R-:W-:Y:S01]  /*82c0*/  ENDCOLLECTIVE ;  /* 0x000000000000791b */ /* 0x003fe20003800000 */
.L_x_14572:
[----:B------:R-:W-:Y:S01]  /*82d0*/  HFMA2.MMA R12, -RZ, RZ, 0, 2.384185791015625e-07 ;  /* 0x00000004ff0c7435 */ /* 0x000fe200000001ff */
[----:B------:R-:W-:Y:S01]  /*82e0*/  MOV R13, RZ ;  /* 0x000000ff000d7202 */ /* 0x000fe20000000f00 */
[----:B------:R-:W-:-:S09]  /*82f0*/  IMAD.MOV.U32 R37, RZ, RZ, R14 ;  /* 0x000000ffff257224 */ /* 0x000fd200078e000e */
[----:B------:R-:W-:Y:S05]  /*8300*/  WARPSYNC.COLLECTIVE R15, `(.L_x_14573) ;  /* 0x000000000f087348 */ /* 0x000fea0003c00000 */
[----:B------:R0:W1:Y:S02]  /*8310*/  SHFL.BFLY P6, R14, R13, R12, R11 ;  /* 0x0c00000c0d0e7389 */ /* 0x00006400000c000b */
[----:B01----:R-:W-:Y:S01]  /*8320*/  ENDCOLLECTIVE ;  /* 0x000000000000791b */ /* 0x003fe20003800000 */
.L_x_14573:
        /* <DEDUP_REMOVED lines=8> */
.L_x_14574:
[----:B------:R-:W-:Y:S01]  /*83b0*/  HFMA2.MMA R12, -RZ, RZ, 0, 5.9604644775390625e-08 ;  /* 0x00000001ff0c7435 */ /* 0x000fe200000001ff */
[----:B------:R-:W-:-:S04]  /*83c0*/  IMAD.MOV.U32 R39, RZ, RZ, R14 ;  /* 0x000000ffff277224 */ /* 0x000fc800078e000e */
[----:B------:R-:W-:-:S05]  /*83d0*/  FADD.FTZ R36, R36, R39 ;  /* 0x0000002724247221 */ /* 0x000fca0000010000 */
[----:B------:R-:W-:-:S07]  /*83e0*/  MOV R13, R36 ;  /* 0x00000024000d7202 */ /* 0x000fce0000000f00 */
[----:B------:R-:W-:Y:S05]  /*83f0*/  WARPSYNC.COLLECTIVE R15, `(.L_x_14575) ;  /* 0x000000000f087348 */ /* 0x000fea0003c00000 */
[----:B------:R0:W1:Y:S02]  /*8400*/  SHFL.BFLY P6, R14, R13, R12, R11 ;  /* 0x0c00000c0d0e7389 */ /* 0x00006400000c000b */
[----:B01----:R-:W-:Y:S01]  /*8410*/  ENDCOLLECTIVE ;  /* 0x000000000000791b */ /* 0x003fe20003800000 */
.L_x_14575:
[----:B------:R-:W-:Y:S01]  /*8420*/  HFMA2.MMA R12, -RZ, RZ, 0, 2.384185791015625e-07 ;  /* 0x00000004ff0c7435 */ /* 0x000fe200000001ff */
[----:B------:R-:W-:Y:S01]  /*8430*/  MOV R13, RZ ;  /* 0x000000ff000d7202 */ /* 0x000fe20000000f00 */
[----:B------:R-:W-:-:S09]  /*8440*/  IMAD.MOV.U32 R39, RZ, RZ, R14 ;  /* 0x000000ffff277224 */ /* 0x000fd200078e000e */
[----:B------:R-:W-:Y:S05]  /*8450*/  WARPSYNC.COLLECTIVE R15, `(.L_x_14576) ;  /* 0x000000000f087348 */ /* 0x000fea0003c00000 */
[----:B------:R0:W1:Y:S02]  /*8460*/  SHFL.BFLY P6, R14, R13, R12, R11 ;  /* 0x0c00000c0d0e7389 */ /* 0x00006400000c000b */
[----:B01----:R-:W-:Y:S01]  /*8470*/  ENDCOLLECTIVE ;  /* 0x000000000000791b */ /* 0x003fe20003800000 */
.L_x_14576:
        /* <DEDUP_REMOVED lines=8> */
.L_x_14577:
[----:B------:R-:W-:Y:S01]  /*8500*/  HFMA2.MMA R12, -RZ, RZ, 0, 5.9604644775390625e-08 ;  /* 0x00000001ff0c7435 */ /* 0x000fe200000001ff */
[----:B------:R-:W-:-:S04]  /*8510*/  IMAD.MOV.U32 R41, RZ, RZ, R14 ;  /* 0x000000ffff297224 */ /* 0x000fc800078e000e */
[----:B------:R-:W-:-:S05]  /*8520*/  FADD.FTZ R38, R38, R41 ;  /* 0x0000002926267221 */ /* 0x000fca0000010000 */
[----:B------:R-:W-:-:S07]  /*8530*/  MOV R13, R38 ;  /* 0x00000026000d7202 */ /* 0x000fce0000000f00 */
[----:B------:R-:W-:Y:S05]  /*8540*/  WARPSYNC.COLLECTIVE R15, `(.L_x_14578) ;  /* 0x000000000f087348 */ /* 0x000fea0003c00000 */
[----:B------:R0:W1:Y:S02]  /*8550*/  SHFL.BFLY P6, R14, R13, R12, R11 ;  /* 0x0c00000c0d0e7389 */ /* 0x00006400000c000b */
[----:B01----:R-:W-:Y:S01]  /*8560*/  ENDCOLLECTIVE ;  /* 0x000000000000791b */ /* 0x003fe20003800000 */
.L_x_14578:
[----:B------:R-:W-:Y:S01]  /*8570*/  HFMA2.MMA R12, -RZ, RZ, 0, 2.384185791015625e-07 ;  /* 0x00000004ff0c7435 */ /* 0x000fe200000001ff */
[----:B------:R-:W-:Y:S01]  /*8580*/  MOV R13, RZ ;  /* 0x000000ff000d7202 */ /* 0x000fe20000000f00 */
[----:B------:R-:W-:-:S09]  /*8590*/  IMAD.MOV.U32 R41, RZ, RZ, R14 ;  /* 0x000000ffff297224 */ /* 0x000fd200078e000e */
[----:B------:R-:W-:Y:S05]  /*85a0*/  WARPSYNC.COLLECTIVE R15, `(.L_x_14579) ;  /* 0x000000000f087348 */ /* 0x000fea0003c00000 */
[----:B------:R0:W1:Y:S02]  /*85b0*/  SHFL.BFLY P6, R14, R13, R12, R11 ;  /* 0x0c00000c0d0e7389 */ /* 0x00006400000c000b */
[----:B01----:R-:W-:Y:S01]  /*85c0*/  ENDCOLLECTIVE ;  /* 0x000000000000791b */ /* 0x003fe20003800000 */
.L_x_14579:
        /* <DEDUP_REMOVED lines=8> */
.L_x_14580:
[----:B------:R-:W-:Y:S01]  /*8650*/  HFMA2.MMA R12, -RZ, RZ, 0, 5.9604644775390625e-08 ;  /* 0x00000001ff0c7435 */ /* 0x000fe200000001ff */
[----:B------:R-:W-:-:S04]  /*8660*/  IMAD.MOV.U32 R55, RZ, RZ, R14 ;  /* 0x000000ffff377224 */ /* 0x000fc800078e000e */
[----:B------:R-:W-:-:S05]  /*8670*/  FADD.FTZ R40, R40, R55 ;  /* 0x0000003728287221 */ /* 0x000fca0000010000 */
[----:B------:R-:W-:-:S07]  /*8680*/  MOV R13, R40 ;  /* 0x00000028000d7202 */ /* 0x000fce0000000f00 */
[----:B------:R-:W-:Y:S05]  /*8690*/  WARPSYNC.COLLECTIVE R15, `(.L_x_14581) ;  /* 0x000000000f087348 */ /* 0x000fea0003c00000 */
[----:B------:R0:W1:Y:S02]  /*86a0*/  SHFL.BFLY P6, R14, R13, R12, R11 ;  /* 0x0c00000c0d0e7389 */ /* 0x00006400000c000b */
[----:B01----:R-:W-:Y:S01]  /*86b0*/  ENDCOLLECTIVE ;  /* 0x000000000000791b */ /* 0x003fe20003800000 */
.L_x_14581:
[----:B------:R-:W-:Y:S01]  /*86c0*/  HFMA2.MMA R12, -RZ, RZ, 0, 2.384185791015625e-07 ;  /* 0x00000004ff0c7435 */ /* 0x000fe200000001ff */
[----:B------:R-:W-:Y:S01]  /*86d0*/  MOV R13, RZ ;  /* 0x000000ff000d7202 */ /* 0x000fe20000000f00 */
[----:B------:R-:W-:-:S09]  /*86e0*/  IMAD.MOV.U32 R65, RZ, RZ, R14 ;  /* 0x000000ffff417224 */ /* 0x000fd200078e000e */
[----:B------:R-:W-:Y:S05]  /*86f0*/  WARPSYNC.COLLECTIVE R15, `(.L_x_14582) ;  /* 0x000000000f087348 */ /* 0x000fea0003c00000 */
[----:B------:R0:W1:Y:S02]  /*8700*/  SHFL.BFLY P6, R14, R13, R12, R11 ;  /* 0x0c00000c0d0e7389 */ /* 0x00006400000c000b */
[----:B01----:R-:W-:Y:S01]  /*8710*/  ENDCOLLECTIVE ;  /* 0x000000000000791b */ /* 0x003fe20003800000 */
.L_x_14582:
        /* <DEDUP_REMOVED lines=8> */
.L_x_14583:
[----:B------:R-:W-:Y:S01]  /*87a0*/  HFMA2.MMA R12, -RZ, RZ, 0, 5.9604644775390625e-08 ;  /* 0x00000001ff0c7435 */ /* 0x000fe200000001ff */
[----:B------:R-:W-:-:S04]  /*87b0*/  IMAD.MOV.U32 R53, RZ, RZ, R14 ;  /* 0x000000ffff357224 */ /* 0x000fc800078e000e */
[----:B------:R-:W-:-:S05]  /*87c0*/  FADD.FTZ R42, R42, R53 ;  /* 0x000000352a2a7221 */ /* 0x000fca0000010000 */
[----:B------:R-:W-:-:S07]  /*87d0*/  MOV R13, R42 ;  /* 0x0000002a000d7202 */ /* 0x000fce0000000f00 */
[----:B------:R-:W-:Y:S05]  /*87e0*/  WARPSYNC.COLLECTIVE R15, `(.L_x_14584) ;  /* 0x000000000f087348 */ /* 0x000fea0003c00000 */
[----:B------:R0:W1:Y:S02]  /*87f0*/  SHFL.BFLY P6, R14, R13, R12, R11 ;  /* 0x0c00000c0d0e7389 */ /* 0x00006400000c000b */
[----:B01----:R-:W-:Y:S01]  /*8800*/  ENDCOLLECTIVE ;  /* 0x000000000000791b */ /* 0x003fe20003800000 */
.L_x_14584:
[----:B------:R-:W-:Y:S01]  /*8810*/  HFMA2.MMA R12, -RZ, RZ, 0, 2.384185791015625e-07 ;  /* 0x00000004ff0c7435 */ /* 0x000fe200000001ff */
[----:B------:R-:W-:Y:S01]  /*8820*/  MOV R13, RZ ;  /* 0x000000ff000d7202 */ /* 0x000fe20000000f00 */
[----:B------:R-:W-:-:S09]  /*8830*/  IMAD.MOV.U32 R75, RZ, RZ, R14 ;  /* 0x000000ffff4b7224 */ /* 0x000fd200078e000e */
[----:B------:R-:W-:Y:S05]  /*8840*/  WARPSYNC.COLLECTIVE R15, `(.L_x_14585) ;  /* 0x000000000f087348 */ /* 0x000fea0003c00000 */
[----:B------:R0:W1:Y:S02]  /*8850*/  SHFL.BFLY P6, R14, R13, R12, R11 ;  /* 0x0c00000c0d0e7389 */ /* 0x00006400000c000b */
[----:B01----:R-:W-:Y:S01]  /*8860*/  ENDCOLLECTIVE ;  /* 0x000000000000791b */ /* 0x003fe20003800000 */
.L_x_14585:
        /* <DEDUP_REMOVED lines=8> */
.L_x_14586:
[----:B------:R-:W-:Y:S01]  /*88f0*/  HFMA2.MMA R12, -RZ, RZ, 0, 5.9604644775390625e-08 ;  /* 0x00000001ff0c7435 */ /* 0x000fe200000001ff */
[----:B------:R-:W-:-:S04]  /*8900*/  IMAD.MOV.U32 R58, RZ, RZ, R14 ;  /* 0x000000ffff3a7224 */ /* 0x000fc800078e000e */
[----:B------:R-:W-:-:S05]  /*8910*/  FADD.FTZ R43, R43, R58 ;  /* 0x0000003a2b2b7221 */ /* 0x000fca0000010000 */
[----:B------:R-:W-:-:S07]  /*8920*/  MOV R13, R43 ;  /* 0x0000002b000d7202 */ /* 0x000fce0000000f00 */
[----:B------:R-:W-:Y:S05]  /*8930*/  WARPSYNC.COLLECTIVE R15, `(.L_x_14587) ;  /* 0x000000000f087348 */ /* 0x000fea0003c00000 */
[----:B------:R0:W1:Y:S02]  /*8940*/  SHFL.BFLY P6, R14, R13, R12, R11 ;  /* 0x0c00000c0d0e7389 */ /* 0x00006400000c000b */
[----:B01----:R-:W-:Y:S01]  /*8950*/  ENDCOLLECTIVE ;  /* 0x000000000000791b */ /* 0x003fe20003800000 */
.L_x_14587:
[----:B------:R-:W-:Y:S01]  /*8960*/  HFMA2.MMA R12, -RZ, RZ, 0, 2.384185791015625e-07 ;  /* 0x00000004ff0c7435 */ /* 0x000fe200000001ff */
[----:B------:R-:W-:Y:S01]  /*8970*/  MOV R13, RZ ;  /* 0x000000ff000d7202 */ /* 0x000fe20000000f00 */
[----:B------:R-:W-:-:S09]  /*8980*/  IMAD.MOV.U32 R62, RZ, RZ, R14 ;  /* 0x000000ffff3e7224 */ /* 0x000fd200078e000e */
[----:B------:R-:W-:Y:S05]  /*8990*/  WARPSYNC.COLLECTIVE R15, `(.L_x_14588) ;  /* 0x000000000f087348 */ /* 0x000fea0003c00000 */
[----:B------:R0:W1:Y:S02]  /*89a0*/  SHFL.BFLY P6, R14, R13, R12, R11 ;  /* 0x0c00000c0d0e7389 */ /* 0x00006400000c000b */
[----:B01----:R-:W-:Y:S01]  /*89b0*/  ENDCOLLECTIVE ;  /* 0x000000000000791b */ /* 0x003fe20003800000 */
.L_x_14588:
        /* <DEDUP_REMOVED lines=8> */
.L_x_14589:
[----:B------:R-:W-:Y:S01]  /*8a40*/  HFMA2.MMA R12, -RZ, RZ, 0, 5.9604644775390625e-08 ;  /* 0x00000001ff0c7435 */ /* 0x000fe200000001ff */
[----:B------:R-:W-:-:S04]  /*8a50*/  IMAD.MOV.U32 R5, RZ, RZ, R14 ;  /* 0x000000ffff057224 */ /* 0x000fc800078e000e */
[----:B------:R-:W-:-:S05]  /*8a60*/  FADD.FTZ R44, R44, R5 ;  /* 0x000000052c2c7221 */ /* 0x000fca0000010000 */
[----:B------:R-:W-:-:S07]  /*8a70*/  MOV R13, R44 ;  /* 0x0000002c000d7202 */ /* 0x000fce0000000f00 */
[----:B------:R-:W-:Y:S05]  /*8a80*/  WARPSYNC.COLLECTIVE R15, `(.L_x_14590) ;  /* 0x000000000f087348 */ /* 0x000fea0003c00000 */
[----:B------:R0:W1:Y:S02]  /*8a90*/  SHFL.BFLY P6, R14, R13, R12, R11 ;  /* 0x0c00000c0d0e7389 */ /* 0x00006400000c000b */
[----:B01----:R-:W-:Y:S01]  /*8aa0*/  ENDCOLLECTIVE ;  /* 0x000000000000791b */ /* 0x003fe20003800000 */
.L_x_14590:
[----:B------:R-:W-:Y:S01]  /*8ab0*/  HFMA2.MMA R12, -RZ, RZ, 0, 2.384185791015625e-07 ;  /* 0x00000004ff0c7435 */ /* 0x000fe200000001ff */
[----:B------:R-:W-:Y:S01]  /*8ac0*/  MOV R13, RZ ;  /* 0x000000ff000d7202 */ /* 0x000fe20000000f00 */
[----:B------:R-:W-:-:S09]  /*8ad0*/  IMAD.MOV.U32 R5, RZ, RZ, R14 ;  /* 0x000000ffff057224 */ /* 0x000fd200078e000e */
[----:B------:R-:W-:Y:S05]  /*8ae0*/  WARPSYNC.COLLECTIVE R15, `(.L_x_14591) ;  /* 0x000000000f087348 */ /* 0x000fea0003c00000 */
[----:B------:R0:W1:Y:S02]  /*8af0*/  SHFL.BFLY P6, R14, R13, R12, R11 ;  /* 0x0c00000c0d0e7389 */ /* 0x00006400000c000b */
[----:B01----:R-:W-:Y:S01]  /*8b00*/  ENDCOLLECTIVE ;  /* 0x000000000000791b */ /* 0x003fe20003800000 */
.L_x_14591:
        /* <DEDUP_REMOVED lines=8> */
.L_x_14592:
[----:B------:R-:W-:Y:S01]  /*8b90*/  MOV R12, 0x1 ;  /* 0x00000001000c7802 */ /* 0x000fe20000000f00 */
[----:B------:R-:W-:-:S04]  /*8ba0*/  FADD.FTZ R45, R45, R14 ;  /* 0x0000000e2d2d7221 */ /* 0x000fc80000010000 */
[----:B------:R-:W-:-:S07]  /*8bb0*/  IMAD.MOV.U32 R13, RZ, RZ, R45 ;  /* 0x000000ffff0d7224 */ /* 0x000fce00078e002d */
[----:B------:R-:W-:Y:S05]  /*8bc0*/  WARPSYNC.COLLECTIVE R15, `(.L_x_14593) ;  /* 0x000000000f087348 */ /* 0x000fea0003c00000 */
[----:B------:R0:W1:Y:S02]  /*8bd0*/  SHFL.BFLY P6, R14, R13, R12, R11 ;  /* 0x0c00000c0d0e7389 */ /* 0x00006400000c000b */
[----:B01----:R-:W-:Y:S01]  /*8be0*/  ENDCOLLECTIVE ;  /* 0x000000000000791b */ /* 0x003fe20003800000 */
.L_x_14593:
[----:B------:R-:W-:Y:S01]  /*8bf0*/  HFMA2.MMA R12, -RZ, RZ, 0, 2.384185791015625e-07 ;  /* 0x00000004ff0c7435 */ /* 0x000fe200000001ff */
[----:B------:R-:W-:Y:S01]  /*8c00*/  IMAD.MOV.U32 R13, RZ, RZ, RZ ;  /* 0x000000ffff0d7224 */ /* 0x000fe200078e00ff */
[----:B------:R-:W-:-:S09]  /*8c10*/  MOV R64, R14 ;  /* 0x0000000e00407202 */ /* 0x000fd20000000f00 */
[----:B------:R-:W-:Y:S05]  /*8c20*/  WARPSYNC.COLLECTIVE R15, `(.L_x_14594) ;  /* 0x000000000f087348 */ /* 0x000fea0003c00000 */
[----:B------:R0:W1:Y:S02]  /*8c30*/  SHFL.BFLY P6, R14, R13, R12, R11 ;  /* 0x0c00000c0d0e7389 */ /* 0x00006400000c000b */
[----:B01----:R-:W-:Y:S01]  /*8c40*/  ENDCOLLECTIVE ;  /* 0x000000000000791b */ /* 0x003fe20003800000 */
.L_x_14594:
        /* <DEDUP_REMOVED lines=8> */
.L_x_14595:
[----:B------:R-:W-:Y:S01]  /*8cd0*/  HFMA2.MMA R12, -RZ, RZ, 0, 5.9604644775390625e-08 ;  /* 0x00000001ff0c7435 */ /* 0x000fe200000001ff */
[----:B------:R-:W-:-:S05]  /*8ce0*/  MOV R7, R14 ;  /* 0x0000000e00077202 */ /* 0x000fca0000000f00 */
[----:B------:R-:W-:-:S04]  /*8cf0*/  FADD.FTZ R46, R46, R7 ;  /* 0x000000072e2e7221 */ /* 0x000fc80000010000 */
[----:B------:R-:W-:-:S07]  /*8d00*/  IMAD.MOV.U32 R13, RZ, RZ, R46 ;  /* 0x000000ffff0d7224 */ /* 0x000fce00078e002e */
[----:B------:R-:W-:Y:S05]  /*8d10*/  WARPSYNC.COLLECTIVE R15, `(.L_x_14596) ;  /* 0x000000000f087348 */ /* 0x000fea0003c00000 */
[----:B------:R0:W1:Y:S02]  /*8d20*/  SHFL.BFLY P6, R14, R13, R12, R11 ;  /* 0x0c00000c0d0e7389 */ /* 0x00006400000c000b */
[----:B01----:R-:W-:Y:S01]  /*8d30*/  ENDCOLLECTIVE ;  /* 0x000000000000791b */ /* 0x003fe20003800000 */
.L_x_14596:
[----:B------:R-:W-:Y:S01]  /*8d40*/  HFMA2.MMA R12, -RZ, RZ, 0, 2.384185791015625e-07 ;  /* 0x00000004ff0c7435 */ /* 0x000fe200000001ff */
[----:B------:R-:W-:Y:S01]  /*8d50*/  IMAD.MOV.U32 R13, RZ, RZ, RZ ;  /* 0x000000ffff0d7224 */ /* 0x000fe200078e00ff */
[----:B------:R-:W-:-:S09]  /*8d60*/  MOV R7, R14 ;  /* 0x0000000e00077202 */ /* 0x000fd20000000f00 */
[----:B------:R-:W-:Y:S05]  /*8d70*/  WARPSYNC.COLLECTIVE R15, `(.L_x_14597) ;  /* 0x000000000f087348 */ /* 0x000fea0003c00000 */
[----:B------:R0:W1:Y:S02]  /*8d80*/  SHFL.BFLY P6, R14, R13, R12, R11 ;  /* 0x0c00000c0d0e7389 */ /* 0x00006400000c000b */
[----:B01----:R-:W-:Y:S01]  /*8d90*/  ENDCOLLECTIVE ;  /* 0x000000000000791b */ /* 0x003fe20003800000 */
.L_x_14597:
        /* <DEDUP_REMOVED lines=8> */
.L_x_14598:
[----:B------:R-:W-:Y:S01]  /*8e20*/  HFMA2.MMA R12, -RZ, RZ, 0, 5.9604644775390625e-08 ;  /* 0x00000001ff0c7435 */ /* 0x000fe200000001ff */
[----:B------:R-:W-:-:S05]  /*8e30*/  MOV R56, R14 ;  /* 0x0000000e00387202 */ /* 0x000fca0000000f00 */
[----:B------:R-:W-:-:S04]  /*8e40*/  FADD.FTZ R47, R47, R56 ;  /* 0x000000382f2f7221 */ /* 0x000fc80000010000 */
[----:B------:R-:W-:-:S07]  /*8e50*/  IMAD.MOV.U32 R13, RZ, RZ, R47 ;  /* 0x000000ffff0d7224 */ /* 0x000fce00078e002f */
[----:B------:R-:W-:Y:S05]  /*8e60*/  WARPSYNC.COLLECTIVE R15, `(.L_x_14599) ;  /* 0x000000000f087348 */ /* 0x000fea0003c00000 */
[----:B------:R0:W1:Y:S02]  /*8e70*/  SHFL.BFLY P6, R14, R13, R12, R11 ;  /* 0x0c00000c0d0e7389 */ /* 0x00006400000c000b */
[----:B01----:R-:W-:Y:S01]  /*8e80*/  ENDCOLLECTIVE ;  /* 0x000000000000791b */ /* 0x003fe20003800000 */
.L_x_14599:
[----:B------:R-:W-:Y:S01]  /*8e90*/  HFMA2.MMA R12, -RZ, RZ, 0, 2.384185791015625e-07 ;  /* 0x00000004ff0c7435 */ /* 0x000fe200000001ff */
[----:B------:R-:W-:Y:S01]  /*8ea0*/  IMAD.MOV.U32 R13, RZ, RZ, RZ ;  /* 0x000000ffff0d7224 */ /* 0x000fe200078e00ff */
[----:B------:R-:W-:-:S09]  /*8eb0*/  MOV R68, R14 ;  /* 0x0000000e00447202 */ /* 0x000fd20000000f00 */
[----:B------:R-:W-:Y:S05]  /*8ec0*/  WARPSYNC.COLLECTIVE R15, `(.L_x_14600) ;  /* 0x000000000f087348 */ /* 0x000fea0003c00000 */
[----:B------:R0:W1:Y:S02]  /*8ed0*/  SHFL.BFLY P6, R14, R13, R12, R11 ;  /* 0x0c00000c0d0e7389 */ /* 0x00006400000c000b */
[----:B01----:R-:W-:Y:S01]  /*8ee0*/  ENDCOLLECTIVE ;  /* 0x000000000000791b */ /* 0x003fe20003800000 */
.L_x_14600:
        /* <DEDUP_REMOVED lines=8> */
.L_x_14601:
[----:B------:R-:W-:Y:S01]  /*8f70*/  HFMA2.MMA R12, -RZ, RZ, 0, 5.9604644775390625e-08 ;  /* 0x00000001ff0c7435 */ /* 0x000fe200000001ff */
[----:B------:R-:W-:-:S05]  /*8f80*/  MOV R9, R14 ;  /* 0x0000000e00097202 */ /* 0x000fca0000000f00 */
[----:B------:R-:W-:-:S04]  /*8f90*/  FADD.FTZ R48, R48, R9 ;  /* 0x0000000930307221 */ /* 0x000fc80000010000 */
[----:B------:R-:W-:-:S07]  /*8fa0*/  IMAD.MOV.U32 R13, RZ, RZ, R48 ;  /* 0x000000ffff0d7224 */ /* 0x000fce00078e0030 */
[----:B------:R-:W-:Y:S05]  /*8fb0*/  WARPSYNC.COLLECTIVE R15, `(.L_x_14602) ;  /* 0x000000000f087348 */ /* 0x000fea0003c00000 */
[----:B------:R0:W1:Y:S02]  /*8fc0*/  SHFL.BFLY P6, R14, R13, R12, R11 ;  /* 0x0c00000c0d0e7389 */ /* 0x00006400000c000b */
[----:B01----:R-:W-:Y:S01]  /*8fd0*/  ENDCOLLECTIVE ;  /* 0x000000000000791b */ /* 0x003fe20003800000 */
.L_x_14602:
[----:B------:R-:W-:Y:S01]  /*8fe0*/  HFMA2.MMA R12, -RZ, RZ, 0, 2.384185791015625e-07 ;  /* 0x00000004ff0c7435 */ /* 0x000fe200000001ff */
[----:B------:R-:W-:Y:S01]  /*8ff0*/  IMAD.MOV.U32 R13, RZ, RZ, RZ ;  /* 0x000000ffff0d7224 */ /* 0x000fe200078e00ff */
[----:B------:R-:W-:-:S09]  /*9000*/  MOV R9, R14 ;  /* 0x0000000e00097202 */ /* 0x000fd20000000f00 */
[----:B------:R-:W-:Y:S05]  /*9010*/  WARPSYNC.COLLECTIVE R15, `(.L_x_14603) ;  /* 0x000000000f087348 */ /* 0x000fea0003c00000 */
[----:B------:R0:W1:Y:S02]  /*9020*/  SHFL.BFLY P6, R14, R13, R12, R11 ;  /* 0x0c00000c0d0e7389 */ /* 0x00006400000c000b */
[----:B01----:R-:W-:Y:S01]  /*9030*/  ENDCOLLECTIVE ;  /* 0x000000000000791b */ /* 0x003fe20003800000 */
.L_x_14603:
        /* <DEDUP_REMOVED lines=8> */
.L_x_14604:
[----:B------:R-:W-:Y:S01]  /*90c0*/  HFMA2.MMA R12, -RZ, RZ, 0, 5.9604644775390625e-08 ;  /* 0x00000001ff0c7435 */ /* 0x000fe200000001ff */
[----:B------:R-:W-:-:S05]  /*90d0*/  MOV R52, R14 ;  /* 0x0000000e00347202 */ /* 0x000fca0000000f00 */
[----:B------:R-:W-:-:S04]  /*90e0*/  FADD.FTZ R49, R49, R52 ;  /* 0x0000003431317221 */ /* 0x000fc80000010000 */
[----:B------:R-:W-:-:S07]  /*90f0*/  IMAD.MOV.U32 R13, RZ, RZ, R49 ;  /* 0x000000ffff0d7224 */ /* 0x000fce00078e0031 */
[----:B------:R-:W-:Y:S05]  /*9100*/  WARPSYNC.COLLECTIVE R15, `(.L_x_14605) ;  /* 0x000000000f087348 */ /* 0x000fea0003c00000 */
[----:B------:R0:W1:Y:S02]  /*9110*/  SHFL.BFLY P6, R14, R13, R12, R11 ;  /* 0x0c00000c0d0e7389 */ /* 0x00006400000c000b */
[----:B01----:R-:W-:Y:S01]  /*9120*/  ENDCOLLECTIVE ;  /* 0x000000000000791b */ /* 0x003fe20003800000 */
.L_x_14605:
[----:B------:R-:W-:Y:S01]  /*9130*/  HFMA2.MMA R12, -RZ, RZ, 0, 2.384185791015625e-07 ;  /* 0x00000004ff0c7435 */ /* 0x000fe200000001ff */
[----:B------:R-:W-:Y:S01]  /*9140*/  IMAD.MOV.U32 R13, RZ, RZ, RZ ;  /* 0x000000ffff0d7224 */ /* 0x000fe200078e00ff */
[----:B------:R-:W-:-:S09]  /*9150*/  MOV R74, R14 ;  /* 0x0000000e004a7202 */ /* 0x000fd20000000f00 */
[----:B------:R-:W-:Y:S05]  /*9160*/  WARPSYNC.COLLECTIVE R15, `(.L_x_14606) ;  /* 0x000000000f087348 */ /* 0x000fea0003c00000 */
[----:B------:R0:W1:Y:S02]  /*9170*/  SHFL.BFLY P6, R14, R13, R12, R11 ;  /* 0x0c00000c0d0e7389 */ /* 0x00006400000c000b */
[----:B01----:R-:W-:Y:S01]  /*9180*/  ENDCOLLECTIVE ;  /* 0x000000000000791b */ /* 0x003fe20003800000 */
.L_x_14606:
[----:B------:R-:W-:Y:S01]  /*9190*/  FADD.FTZ R49, R49, R74 ;  /* 0x0000004a31317221 */ /* 0x000fe20000010000 */
[----:B------:R-:W-:Y:S02]  /*91a0*/  IMAD.MOV.U32 R12, RZ, RZ, 0x2 ;  /* 0x00000002ff0c7424 */ /* 0x000fe400078e00ff */
[----:B------:R-:W-:-:S05]  /*91b0*/  FADD.FTZ R50, RZ, R14 ;  /* 0x0000000eff327221 */ /* 0x000fca0000010000 */
[----:B------:R-:W-:-:S07]  /*91c0*/  MOV R13, R50 ;  /* 0x00000032000d7202 */ /* 0x000fce0000000f00 */
[----:B------:R-:W-:Y:S05]  /*91d0*/  WARPSYNC.COLLECTIVE R15, `(.L_x_14607) ;  /* 0x000000000f087348 */ /* 0x000fea0003c00000 */
[----:B------:R0:W1:Y:S02]  /*91e0*/  SHFL.BFLY P6, R14, R13, R12, R11 ;  /* 0x0c00000c0d0e7389 */ /* 0x00006400000c000b */
[----:B01----:R-:W-:Y:S01]  /*91f0*/  ENDCOLLECTIVE ;  /* 0x000000000000791b */ /* 0x003fe20003800000 */
.L_x_14607:
[----:B------:R-:W-:Y:S01]  /*9200*/  IMAD.MOV.U32 R12, RZ, RZ, 0x1 ;  /* 0x00000001ff0c7424 */ /* 0x000fe200078e00ff */
[----:B------:R-:W-:-:S05]  /*9210*/  MOV R3, R14 ;  /* 0x0000000e00037202 */ /* 0x000fca0000000f00 */
[----:B------:R-:W-:-:S05]  /*9220*/  FADD.FTZ R50, R50, R3 ;  /* 0x0000000332327221 */ /* 0x000fca0000010000 */
[----:B------:R-:W-:-:S07]  /*9230*/  MOV R13, R50 ;  /* 0x00000032000d7202 */ /* 0x000fce0000000f00 */
[----:B------:R-:W-:Y:S05]  /*9240*/  WARPSYNC.COLLECTIVE R15, `(.L_x_14608) ;  /* 0x000000000f087348 */ /* 0x000fea0003c00000 */
[----:B------:R0:W1:Y:S02]  /*9250*/  SHFL.BFLY P6, R14, R13, R12, R11 ;  /* 0x0c00000c0d0e7389 */ /* 0x00006400000c000b */
[----:B01----:R-:W-:Y:S01]  /*9260*/  ENDCOLLECTIVE ;  /* 0x000000000000791b */ /* 0x003fe20003800000 */
.L_x_14608:
[----:B------:R-:W-:Y:S01]  /*9270*/  HFMA2.MMA R13, -RZ, RZ, 0, 0 ;  /* 0x00000000ff0d7435 */ /* 0x000fe200000001ff */
[----:B------:R-:W-:Y:S01]  /*9280*/  IMAD.MOV.U32 R12, RZ, RZ, 0x4 ;  /* 0x00000004ff0c7424 */ /* 0x000fe200078e00ff */
[----:B------:R-:W-:-:S09]  /*9290*/  MOV R17, R14 ;  /* 0x0000000e00117202 */ /* 0x000fd20000000f00 */
[----:B------:R-:W-:Y:S05]  /*92a0*/  WARPSYNC.COLLECTIVE R15, `(.L_x_14609) ;  /* 0x000000000f087348 */ /* 0x000fea0003c00000 */
[----:B------:R0:W1:Y:S02]  /*92b0*/  SHFL.BFLY P6, R14, R13, R12, R11 ;  /* 0x0c00000c0d0e7389 */ /* 0x00006400000c000b */
[----:B01----:R-:W-:Y:S01]  /*92c0*/  ENDCOLLECTIVE ;  /* 0x000000000000791b */ /* 0x003fe20003800000 */
.L_x_14609:
        /* <DEDUP_REMOVED lines=8> */
.L_x_14610:
[----:B------:R-:W-:Y:S01]  /*9350*/  IMAD.MOV.U32 R12, RZ, RZ, 0x1 ;  /* 0x00000001ff0c7424 */ /* 0x000fe200078e00ff */
[----:B------:R-:W-:-:S05]  /*9360*/  MOV R54, R14 ;  /* 0x0000000e00367202 */ /* 0x000fca0000000f00 */
[----:B------:R-:W-:-:S05]  /*9370*/  FADD.FTZ R51, R51, R54 ;  /* 0x0000003633337221 */ /* 0x000fca0000010000 */
[----:B------:R-:W-:-:S07]  /*9380*/  MOV R13, R51 ;  /* 0x00000033000d7202 */ /* 0x000fce0000000f00 */
[----:B------:R-:W-:Y:S05]  /*9390*/  WARPSYNC.COLLECTIVE R15, `(.L_x_14611) ;  /* 0x000000000f087348 */ /* 0x000fea0003c00000 */
[----:B------:R0:W1:Y:S02]  /*93a0*/  SHFL.BFLY P6, R14, R13, R12, R11 ;  /* 0x0c00000c0d0e7389 */ /* 0x00006400000c000b */
[----:B01----:R-:W-:Y:S01]  /*93b0*/  ENDCOLLECTIVE ;  /* 0x000000000000791b */ /* 0x003fe20003800000 */
.L_x_14611:
[----:B------:R-:W-:Y:S01]  /*93c0*/  HFMA2.MMA R13, -RZ, RZ, 0, 0 ;  /* 0x00000000ff0d7435 */ /* 0x000fe200000001ff */
[----:B------:R-:W-:Y:S01]  /*93d0*/  IMAD.MOV.U32 R12, RZ, RZ, 0x4 ;  /* 0x00000004ff0c7424 */ /* 0x000fe200078e00ff */
[----:B------:R-:W-:-:S09]  /*93e0*/  MOV R76, R14 ;  /* 0x0000000e004c7202 */ /* 0x000fd20000000f00 */
[----:B------:R-:W-:Y:S05]  /*93f0*/  WARPSYNC.COLLECTIVE R15, `(.L_x_14612) ;  /* 0x000000000f087348 */ /* 0x000fea0003c00000 */
[----:B------:R0:W1:Y:S02]  /*9400*/  SHFL.BFLY P6, R14, R13, R12, R11 ;  /* 0x0c00000c0d0e7389 */ /* 0x00006400000c000b */
[----:B01----:R-:W-:Y:S01]  /*9410*/  ENDCOLLECTIVE ;  /* 0x000000000000791b */ /* 0x003fe20003800000 */
.L_x_14612:
[----:B------:R-:W-:Y:S01]  /*9420*/  FADD.FTZ R51, R51, R76 ;  /* 0x0000004c33337221 */ /* 0x000fe20000010000 */
[----:B------:R-:W-:Y:S01]  /*9430*/  HFMA2.MMA R12, -RZ, RZ, 0, 1.1920928955078125e-07 ;  /* 0x00000002ff0c7435 */ /* 0x000fe200000001ff */
[----:B------:R-:W-:-:S05]  /*9440*/  FADD.FTZ R52, RZ, R14 ;  /* 0x0000000eff347221 */ /* 0x000fca0000010000 */
[----:B------:R-:W-:-:S07]  /*9450*/  MOV R13, R52 ;  /* 0x00000034000d7202 */ /* 0x000fce0000000f00 */
[----:B------:R-:W-:Y:S05]  /*9460*/  WARPSYNC.COLLECTIVE R15, `(.L_x_14613) ;  /* 0x000000000f087348 */ /* 0x000fea0003c00000 */
[----:B------:R0:W1:Y:S02]  /*9470*/  SHFL.BFLY P6, R14, R13, R12, R11 ;  /* 0x0c00000c0d0e7389 */ /* 0x00006400000c000b */
[----:B01----:R-:W-:Y:S01]  /*9480*/  ENDCOLLECTIVE ;  /* 0x000000000000791b */ /* 0x003fe20003800000 */
.L_x_14613:
[----:B------:R-:W-:Y:S01]  /*9490*/  MOV R12, 0x1 ;  /* 0x00000001000c7802 */ /* 0x000fe20000000f00 */
[----:B------:R-:W-:-:S04]  /*94a0*/  FADD.FTZ R52, R52, R14 ;  /* 0x0000000e34347221 */ /* 0x000fc80000010000 */
[----:B------:R-:W-:-:S07]  /*94b0*/  IMAD.MOV.U32 R13, RZ, RZ, R52 ;  /* 0x000000ffff0d7224 */ /* 0x000fce00078e0034 */
[----:B------:R-:W-:Y:S05]  /*94c0*/  WARPSYNC.COLLECTIVE R15, `(.L_x_14614) ;  /* 0x000000000f087348 */ /* 0x000fea0003c00000 */
[----:B------:R0:W1:Y:S02]  /*94d0*/  SHFL.BFLY P6, R14, R13, R12, R11 ;  /* 0x0c00000c0d0e7389 */ /* 0x00006400000c000b */
[----:B01----:R-:W-:Y:S01]  /*94e0*/  ENDCOLLECTIVE ;  /* 0x000000000000791b */ /* 0x003fe20003800000 */
.L_x_14614:
[----:B------:R-:W-:Y:S01]  /*94f0*/  HFMA2.MMA R12, -RZ, RZ, 0, 2.384185791015625e-07 ;  /* 0x00000004ff0c7435 */ /* 0x000fe200000001ff */
[----:B------:R-:W-:Y:S01]  /*9500*/  IMAD.MOV.U32 R13, RZ, RZ, RZ ;  /* 0x000000ffff0d7224 */ /* 0x000fe200078e00ff */
[----:B------:R-:W-:-:S09]  /*9510*/  MOV R25, R14 ;  /* 0x0000000e00197202 */ /* 0x000fd20000000f00 */
[----:B------:R-:W-:Y:S05]  /*9520*/  WARPSYNC.COLLECTIVE R15, `(.L_x_14615) ;  /* 0x000000000f087348 */ /* 0x000fea0003c00000 */
[----:B------:R0:W1:Y:S02]  /*9530*/  SHFL.BFLY P6, R14, R13, R12, R11 ;  /* 0x0c00000c0d0e7389 */ /* 0x00006400000c000b */
[----:B01----:R-:W-:Y:S01]  /*9540*/  ENDCOLLECTIVE ;  /* 0x000000000000791b */ /* 0x003fe20003800000 */
.L_x_14615:
        /* <DEDUP_REMOVED lines=8> */
.L_x_14616:
[----:B------:R-:W-:Y:S01]  /*95d0*/  HFMA2.MMA R12, -RZ, RZ, 0, 5.9604644775390625e-08 ;  /* 0x00000001ff0c7435 */ /* 0x000fe200000001ff */
[----:B------:R-:W-:-:S05]  /*95e0*/  MOV R23, R14 ;  /* 0x0000000e00177202 */ /* 0x000fca0000000f00 */
[----:B------:R-:W-:-:S04]  /*95f0*/  FADD.FTZ R53, R53, R23 ;  /* 0x0000001735357221 */ /* 0x000fc80000010000 */
[----:B------:R-:W-:-:S07]  /*9600*/  IMAD.MOV.U32 R13, RZ, RZ, R53 ;  /* 0x000000ffff0d7224 */ /* 0x000fce00078e0035 */
[----:B------:R-:W-:Y:S05]  /*9610*/  WARPSYNC.COLLECTIVE R15, `(.L_x_14617) ;  /* 0x000000000f087348 */ /* 0x000fea0003c00000 */
[----:B------:R0:W1:Y:S02]  /*9620*/  SHFL.BFLY P6, R14, R13, R12, R11 ;  /* 0x0c00000c0d0e7389 */ /* 0x00006400000c000b */
[----:B01----:R-:W-:Y:S01]  /*9630*/  ENDCOLLECTIVE ;  /* 0x000000000000791b */ /* 0x003fe20003800000 */
.L_x_14617:
[----:B------:R-:W-:Y:S01]  /*9640*/  HFMA2.MMA R12, -RZ, RZ, 0, 2.384185791015625e-07 ;  /* 0x00000004ff0c7435 */ /* 0x000fe200000001ff */
[----:B------:R-:W-:Y:S01]  /*9650*/  IMAD.MOV.U32 R13, RZ, RZ, RZ ;  /* 0x000000ffff0d7224 */ /* 0x000fe200078e00ff */
[----:B------:R-:W-:-:S09]  /*9660*/  MOV R62, R14 ;  /* 0x0000000e003e7202 */ /* 0x000fd20000000f00 */
[----:B------:R-:W-:Y:S05]  /*9670*/  WARPSYNC.COLLECTIVE R15, `(.L_x_14618) ;  /* 0x000000000f087348 */ /* 0x000fea0003c00000 */
[----:B------:R0:W1:Y:S02]  /*9680*/  SHFL.BFLY P6, R14, R13, R12, R11 ;  /* 0x0c00000c0d0e7389 */ /* 0x00006400000c000b */
[----:B01----:R-:W-:Y:S01]  /*9690*/  ENDCOLLECTIVE ;  /* 0x000000000000791b */ /* 0x003fe20003800000 */
.L_x_14618:
        /* <DEDUP_REMOVED lines=8> */
.L_x_14619:
[----:B------:R-:W-:Y:S01]  /*9720*/  HFMA2.MMA R12, -RZ, RZ, 0, 5.9604644775390625e-08 ;  /* 0x00000001ff0c7435 */ /* 0x000fe200000001ff */
[----:B------:R-:W-:-:S05]  /*9730*/  MOV R21, R14 ;  /* 0x0000000e00157202 */ /* 0x000fca0000000f00 */
[----:B------:R-:W-:-:S04]  /*9740*/  FADD.FTZ R54, R54, R21 ;  /* 0x0000001536367221 */ /* 0x000fc80000010000 */
[----:B------:R-:W-:-:S07]  /*9750*/  IMAD.MOV.U32 R13, RZ, RZ, R54 ;  /* 0x000000ffff0d7224 */ /* 0x000fce00078e0036 */
[----:B------:R-:W-:Y:S05]  /*9760*/  WARPSYNC.COLLECTIVE R15, `(.L_x_14620) ;  /* 0x000000000f087348 */ /* 0x000fea0003c00000 */
[----:B------:R0:W1:Y:S02]  /*9770*/  SHFL.BFLY P6, R14, R13, R12, R11 ;  /* 0x0c00000c0d0e7389 */ /* 0x00006400000c000b */
[----:B01----:R-:W-:Y:S01]  /*9780*/  ENDCOLLECTIVE ;  /* 0x000000000000791b */ /* 0x003fe20003800000 */
.L_x_14620:
[----:B------:R-:W-:Y:S01]  /*9790*/  HFMA2.MMA R12, -RZ, RZ, 0, 2.384185791015625e-07 ;  /* 0x00000004ff0c7435 */ /* 0x000fe200000001ff */
[----:B------:R-:W-:Y:S01]  /*97a0*/  IMAD.MOV.U32 R13, RZ, RZ, RZ ;  /* 0x000000ffff0d7224 */ /* 0x000fe200078e00ff */
[----:B------:R-:W-:-:S09]  /*97b0*/  MOV R5, R14 ;  /* 0x0000000e00057202 */ /* 0x000fd20000000f00 */
[----:B------:R-:W-:Y:S05]  /*97c0*/  WARPSYNC.COLLECTIVE R15, `(.L_x_14621) ;  /* 0x000000000f087348 */ /* 0x000fea0003c00000 */
[----:B------:R0:W1:Y:S02]  /*97d0*/  SHFL.BFLY P6, R14, R13, R12, R11 ;  /* 0x0c00000c0d0e7389 */ /* 0x00006400000c000b */
[----:B01----:R-:W-:Y:S01]  /*97e0*/  ENDCOLLECTIVE ;  /* 0x000000000000791b */ /* 0x003fe20003800000 */
.L_x_14621:
        /* <DEDUP_REMOVED lines=8> */
.L_x_14622:
[----:B------:R-:W-:Y:S01]  /*9870*/  HFMA2.MMA R12, -RZ, RZ, 0, 5.9604644775390625e-08 ;  /* 0x00000001ff0c7435 */ /* 0x000fe200000001ff */
[----:B------:R-:W-:-:S05]  /*9880*/  MOV R19, R14 ;  /* 0x0000000e00137202 */ /* 0x000fca0000000f00 */
[----:B------:R-:W-:-:S04]  /*9890*/  FADD.FTZ R55, R55, R19 ;  /* 0x0000001337377221 */ /* 0x000fc80000010000 */
[----:B------:R-:W-:-:S07]  /*98a0*/  IMAD.MOV.U32 R13, RZ, RZ, R55 ;  /* 0x000000ffff0d7224 */ /* 0x000fce00078e0037 */
[----:B------:R-:W-:Y:S05]  /*98b0*/  WARPSYNC.COLLECTIVE R15, `(.L_x_14623) ;  /* 0x000000000f087348 */ /* 0x000fea0003c00000 */
[----:B------:R0:W1:Y:S02]  /*98c0*/  SHFL.BFLY P6, R14, R13, R12, R11 ;  /* 0x0c00000c0d0e7389 */ /* 0x00006400000c000b */
[----:B01----:R-:W-:Y:S01]  /*98d0*/  ENDCOLLECTIVE ;  /* 0x000000000000791b */ /* 0x003fe20003800000 */
.L_x_14623:
[----:B------:R-:W-:Y:S01]  /*98e0*/  HFMA2.MMA R12, -RZ, RZ, 0, 2.384185791015625e-07 ;  /* 0x00000004ff0c7435 */ /* 0x000fe200000001ff */
[----:B------:R-:W-:Y:S01]  /*98f0*/  IMAD.MOV.U32 R13, RZ, RZ, RZ ;  /* 0x000000ffff0d7224 */ /* 0x000fe200078e00ff */
[----:B------:R-:W-:-:S09]  /*9900*/  MOV R64, R14 ;  /* 0x0000000e00407202 */ /* 0x000fd20000000f00 */
[----:B------:R-:W-:Y:S05]  /*9910*/  WARPSYNC.COLLECTIVE R15, `(.L_x_14624) ;  /* 0x000000000f087348 */ /* 0x000fea0003c00000 */
[----:B------:R0:W1:Y:S02]  /*9920*/  SHFL.BFLY P6, R14, R13, R12, R11 ;  /* 0x0c00000c0d0e7389 */ /* 0x00006400000c000b */
[----:B01----:R-:W-:Y:S01]  /*9930*/  ENDCOLLECTIVE ;  /* 0x000000000000791b */ /* 0x003fe20003800000 */
.L_x_14624:
        /* <DEDUP_REMOVED lines=8> */
.L_x_14625:
[----:B------:R-:W-:Y:S01]  /*99c0*/  HFMA2.MMA R12, -RZ, RZ, 0, 5.9604644775390625e-08 ;  /* 0x00000001ff0c7435 */ /* 0x000fe200000001ff */
[----:B------:R-:W-:-:S05]  /*99d0*/  MOV R17, R14 ;  /* 0x0000000e00117202 */ /* 0x000fca0000000f00 */
[----:B------:R-:W-:-:S04]  /*99e0*/  FADD.FTZ R56, R56, R17 ;  /* 0x0000001138387221 */ /* 0x000fc80000010000 */
[----:B------:R-:W-:-:S07]  /*99f0*/  IMAD.MOV.U32 R13, RZ, RZ, R56 ;  /* 0x000000ffff0d7224 */ /* 0x000fce00078e0038 */
[----:B------:R-:W-:Y:S05]  /*9a00*/  WARPSYNC.COLLECTIVE R15, `(.L_x_14626) ;  /* 0x000000000f087348 */ /* 0x000fea0003c00000 */
[----:B------:R0:W1:Y:S02]  /*9a10*/  SHFL.BFLY P6, R14, R13, R12, R11 ;  /* 0x0c00000c0d0e7389 */ /* 0x00006400000c000b */
[----:B01----:R-:W-:Y:S01]  /*9a20*/  ENDCOLLECTIVE ;  /* 0x000000000000791b */ /* 0x003fe20003800000 */
.L_x_14626:
[----:B------:R-:W-:Y:S01]  /*9a30*/  HFMA2.MMA R12, -RZ, RZ, 0, 2.384185791015625e-07 ;  /* 0x00000004ff0c7435 */ /* 0x000fe200000001ff */
[----:B------:R-:W-:Y:S01]  /*9a40*/  IMAD.MOV.U32 R13, RZ, RZ, RZ ;  /* 0x000000ffff0d7224 */ /* 0x000fe200078e00ff */
[----:B------:R-:W-:-:S09]  /*9a50*/  MOV R17, R14 ;  /* 0x0000000e00117202 */ /* 0x000fd20000000f00 */
[----:B------:R-:W-:Y:S05]  /*9a60*/  WARPSYNC.COLLECTIVE R15, `(.L_x_14627) ;  /* 0x000000000f087348 */ /* 0x000fea0003c00000 */
[----:B------:R0:W1:Y:S02]  /*9a70*/  SHFL.BFLY P6, R14, R13, R12, R11 ;  /* 0x0c00000c0d0e7389 */ /* 0x00006400000c000b */
[----:B01----:R-:W-:Y:S01]  /*9a80*/  ENDCOLLECTIVE ;  /* 0x000000000000791b */ /* 0x003fe20003800000 */
.L_x_14627:
[----:B------:R-:W-:Y:S01]  /*9a90*/  HFMA2.MMA R12, -RZ, RZ, 0, 1.1920928955078125e-07 ;  /* 0x00000002ff0c7435 */ /* 0x000fe200000001ff */
[----:B------:R-:W-:-:S05]  /*9aa0*/  MOV R57, R14 ;  /* 0x0000000e00397202 */ /* 0x000fca0000000f00 */
[----:B------:R-:W-:-:S04]  /*9ab0*/  FADD.FTZ R57, RZ, R57 ;  /* 0x00000039ff397221 */ /* 0x000fc80000010000 */
[----:B------:R-:W-:-:S07]  /*9ac0*/  IMAD.MOV.U32 R13, RZ, RZ, R57 ;  /* 0x000000ffff0d7224 */ /* 0x000fce00078e0039 */
[----:B------:R-:W-:Y:S05]  /*9ad0*/  WARPSYNC.COLLECTIVE R15, `(.L_x_14628) ;  /* 0x000000000f087348 */ /* 0x000fea0003c00000 */
[----:B------:R0:W1:Y:S02]  /*9ae0*/  SHFL.BFLY P6, R14, R13, R12, R11 ;  /* 0x0c00000c0d0e7389 */ /* 0x00006400000c000b */
[----:B01----:R-:W-:Y:S01]  /*9af0*/  ENDCOLLECTIVE ;  /* 0x000000000000791b */ /* 0x003fe20003800000 */
.L_x_14628:
        /* <DEDUP_REMOVED lines=8> */
.L_x_14629:
[----:B------:R-:W-:Y:S01]  /*9b80*/  HFMA2.MMA R12, -RZ, RZ, 0, 2.384185791015625e-07 ;  /* 0x00000004ff0c7435 */ /* 0x000fe200000001ff */
[----:B------:R-:W-:Y:S01]  /*9b90*/  IMAD.MOV.U32 R13, RZ, RZ, RZ ;  /* 0x000000ffff0d7224 */ /* 0x000fe200078e00ff */
[----:B------:R-:W-:-:S09]  /*9ba0*/  MOV R52, R14 ;  /* 0x0000000e00347202 */ /* 0x000fd20000000f00 */
[----:B------:R-:W-:Y:S05]  /*9bb0*/  WARPSYNC.COLLECTIVE R15, `(.L_x_14630) ;  /* 0x000000000f087348 */ /* 0x000fea0003c00000 */
[----:B------:R0:W1:Y:S02]  /*9bc0*/  SHFL.BFLY P6, R14, R13, R12, R11 ;  /* 0x0c00000c0d0e7389 */ /* 0x00006400000c000b */
[----:B01----:R-:W-:Y:S01]  /*9bd0*/  ENDCOLLECTIVE ;  /* 0x000000000000791b */ /* 0x003fe20003800000 */
.L_x_14630:
[----:B------:R-:W-:Y:S01]  /*9be0*/  HFMA2.MMA R12, -RZ, RZ, 0, 1.1920928955078125e-07 ;  /* 0x00000002ff0c7435 */ /* 0x000fe200000001ff */
[----:B------:R-:W-:-:S05]  /*9bf0*/  MOV R58, R14 ;  /* 0x0000000e003a7202 */ /* 0x000fca0000000f00 */
[----:B------:R-:W-:-:S04]  /*9c00*/  FADD.FTZ R58, RZ, R58 ;  /* 0x0000003aff3a7221 */ /* 0x000fc80000010000 */
[----:B------:R-:W-:-:S07]  /*9c10*/  IMAD.MOV.U32 R13, RZ, RZ, R58 ;  /* 0x000000ffff0d7224 */ /* 0x000fce00078e003a */
[----:B------:R-:W-:Y:S05]  /*9c20*/  WARPSYNC.COLLECTIVE R15, `(.L_x_14631) ;  /* 0x000000000f087348 */ /* 0x000fea0003c00000 */
[----:B------:R0:W1:Y:S02]  /*9c30*/  SHFL.BFLY P6, R14, R13, R12, R11 ;  /* 0x0c00000c0d0e7389 */ /* 0x00006400000c000b */
[----:B01----:R-:W-:Y:S01]  /*9c40*/  ENDCOLLECTIVE ;  /* 0x000000000000791b */ /* 0x003fe20003800000 */
.L_x_14631:
[----:B------:R-:W-:Y:S01]  /*9c50*/  HFMA2.MMA R12, -RZ, RZ, 0, 5.9604644775390625e-08 ;  /* 0x00000001ff0c7435 */ /* 0x000fe200000001ff */
[----:B------:R-:W-:-:S05]  /*9c60*/  MOV R7, R14 ;  /* 0x0000000e00077202 */ /* 0x000fca0000000f00 */
[----:B------:R-:W-:-:S04]  /*9c70*/  FADD.FTZ R58, R58, R7 ;  /* 0x000000073a3a7221 */ /* 0x000fc80000010000 */
[----:B------:R-:W-:-:S07]  /*9c80*/  IMAD.MOV.U32 R13, RZ, RZ, R58 ;  /* 0x000000ffff0d7224 */ /* 0x000fce00078e003a */
[----:B------:R-:W-:Y:S05]  /*9c90*/  WARPSYNC.COLLECTIVE R15, `(.L_x_14632) ;  /* 0x000000000f087348 */ /* 0x000fea0003c00000 */
[----:B------:R0:W1:Y:S02]  /*9ca0*/  SHFL.BFLY P6, R14, R13, R12, R11 ;  /* 0x0c00000c0d0e7389 */ /* 0x00006400000c000b */
[----:B01----:R-:W-:Y:S01]  /*9cb0*/  ENDCOLLECTIVE ;  /* 0x000000000000791b */ /* 0x003fe20003800000 */
.L_x_14632:
[----:B------:R-:W-:Y:S01]  /*9cc0*/  HFMA2.MMA R12, -RZ, RZ, 0, 2.384185791015625e-07 ;  /* 0x00000004ff0c7435 */ /* 0x000fe200000001ff */
[----:B------:R-:W-:Y:S01]  /*9cd0*/  IMAD.MOV.U32 R13, RZ, RZ, RZ ;  /* 0x000000ffff0d7224 */ /* 0x000fe200078e00ff */
[----:B------:R-:W-:-:S09]  /*9ce0*/  MOV R21, R14 ;  /* 0x0000000e00157202 */ /* 0x000fd20000000f00 */
[----:B------:R-:W-:Y:S05]  /*9cf0*/  WARPSYNC.COLLECTIVE R15, `(.L_x_14633) ;  /* 0x000000000f087348 */ /* 0x000fea0003c00000 */
[----:B------:R0:W1:Y:S02]  /*9d00*/  SHFL.BFLY P6, R14, R13, R12, R11 ;  /* 0x0c00000c0d0e7389 */ /* 0x00006400000c000b */
[----:B01----:R-:W-:Y:S01]  /*9d10*/  ENDCOLLECTIVE ;  /* 0x000000000000791b */ /* 0x003fe20003800000 */
.L_x_14633:
        /* <DEDUP_REMOVED lines=8> */
.L_x_14634:
        /* <DEDUP_REMOVED lines=8> */
.L_x_14635:
[----:B------:R-:W-:Y:S01]  /*9e20*/  HFMA2.MMA R12, -RZ, RZ, 0, 2.384185791015625e-07 ;  /* 0x00000004ff0c7435 */ /* 0x000fe200000001ff */
[----:B------:R-:W-:Y:S01]  /*9e30*/  IMAD.MOV.U32 R13, RZ, RZ, RZ ;  /* 0x000000ffff0d7224 */ /* 0x000fe200078e00ff */
[----:B------:R-:W-:-:S09]  /*9e40*/  MOV R68, R14 ;  /* 0x0000000e00447202 */ /* 0x000fd20000000f00 */
[----:B------:R-:W-:Y:S05]  /*9e50*/  WARPSYNC.COLLECTIVE R15, `(.L_x_14636) ;  /* 0x000000000f087348 */ /* 0x000fea0003c00000 */
[----:B------:R0:W1:Y:S02]  /*9e60*/  SHFL.BFLY P6, R14, R13, R12, R11 ;  /* 0x0c00000c0d0e7389 */ /* 0x00006400000c000b */
[----:B01----:R-:W-:Y:S01]  /*9e70*/  ENDCOLLECTIVE ;  /* 0x000000000000791b */ /* 0x003fe20003800000 */
.L_x_14636:
        /* <DEDUP_REMOVED lines=8> */
.L_x_14637:
[----:B------:R-:W-:Y:S01]  /*9f00*/  HFMA2.MMA R12, -RZ, RZ, 0, 5.9604644775390625e-08 ;  /* 0x00000001ff0c7435 */ /* 0x000fe200000001ff */
[----:B------:R-:W-:-:S05]  /*9f10*/  MOV R3, R14 ;  /* 0x0000000e00037202 */ /* 0x000fca0000000f00 */
[----:B------:R-:W-:-:S04]  /*9f20*/  FADD.FTZ R60, R60, R3 ;  /* 0x000000033c3c7221 */ /* 0x000fc80000010000 */
[----:B------:R-:W-:-:S07]  /*9f30*/  IMAD.MOV.U32 R13, RZ, RZ, R60 ;  /* 0x000000ffff0d7224 */ /* 0x000fce00078e003c */
[----:B------:R-:W-:Y:S05]  /*9f40*/  WARPSYNC.COLLECTIVE R15, `(.L_x_14638) ;  /* 0x000000000f087348 */ /* 0x000fea0003c00000 */
[----:B------:R0:W1:Y:S02]  /*9f50*/  SHFL.BFLY P6, R14, R13, R12, R11 ;  /* 0x0c00000c0d0e7389 */ /* 0x00006400000c000b */
[----:B01----:R-:W-:Y:S01]  /*9f60*/  ENDCOLLECTIVE ;  /* 0x000000000000791b */ /* 0x003fe20003800000 */
.L_x_14638:
[----:B------:R-:W-:Y:S01]  /*9f70*/  HFMA2.MMA R12, -RZ, RZ, 0, 2.384185791015625e-07 ;  /* 0x00000004ff0c7435 */ /* 0x000fe200000001ff */
[----:B------:R-:W-:Y:S01]  /*9f80*/  IMAD.MOV.U32 R13, RZ, RZ, RZ ;  /* 0x000000ffff0d7224 */ /* 0x000fe200078e00ff */
[----:B------:R-:W-:-:S09]  /*9f90*/  MOV R17, R14 ;  /* 0x0000000e00117202 */ /* 0x000fd20000000f00 */
[----:B------:R-:W-:Y:S05]  /*9fa0*/  WARPSYNC.COLLECTIVE R15, `(.L_x_14639) ;  /* 0x000000000f087348 */ /* 0x000fea0003c00000 */
[----:B------:R0:W1:Y:S02]  /*9fb0*/  SHFL.BFLY P6, R14, R13, R12, R11 ;  /* 0x0c00000c0d0e7389 */ /* 0x00006400000c000b */
[----:B01----:R-:W-:Y:S01]  /*9fc0*/  ENDCOLLECTIVE ;  /* 0x000000000000791b */ /* 0x003fe20003800000 */
.L_x_14639:
        /* <DEDUP_REMOVED lines=8> */
.L_x_14640:
[----:B------:R-:W-:Y:S01]  /*a050*/  HFMA2.MMA R12, -RZ, RZ, 0, 5.9604644775390625e-08 ;  /* 0x00000001ff0c7435 */ /* 0x000fe200000001ff */
[----:B------:R-:W-:-:S05]  /*a060*/  MOV R76, R14 ;  /* 0x0000000e004c7202 */ /* 0x000fca0000000f00 */
[----:B------:R-:W-:-:S04]  /*a070*/  FADD.FTZ R73, R73, R76 ;  /* 0x0000004c49497221 */ /* 0x000fc80000010000 */
[----:B------:R-:W-:-:S07]  /*a080*/  IMAD.MOV.U32 R13, RZ, RZ, R73 ;  /* 0x000000ffff0d7224 */ /* 0x000fce00078e0049 */
[----:B------:R-:W-:Y:S05]  /*a090*/  WARPSYNC.COLLECTIVE R15, `(.L_x_14641) ;  /* 0x000000000f087348 */ /* 0x000fea0003c00000 */
[----:B------:R0:W1:Y:S02]  /*a0a0*/  SHFL.BFLY P6, R14, R13, R12, R11 ;  /* 0x0c00000c0d0e7389 */ /* 0x00006400000c000b */
[----:B01----:R-:W-:Y:S01]  /*a0b0*/  ENDCOLLECTIVE ;  /* 0x000000000000791b */ /* 0x003fe20003800000 */
.L_x_14641:
[----:B------:R-:W-:Y:S01]  /*a0c0*/  HFMA2.MMA R12, -RZ, RZ, 0, 2.384185791015625e-07 ;  /* 0x00000004ff0c7435 */ /* 0x000fe200000001ff */
[----:B------:R-:W-:Y:S01]  /*a0d0*/  IMAD.MOV.U32 R13, RZ, RZ, RZ ;  /* 0x000000ffff0d7224 */ /* 0x000fe200078e00ff */
[----:B------:R-:W-:-:S09]  /*a0e0*/  MOV R62, R14 ;  /* 0x0000000e003e7202 */ /* 0x000fd20000000f00 */
[----:B------:R-:W-:Y:S05]  /*a0f0*/  WARPSYNC.COLLECTIVE R15, `(.L_x_14642) ;  /* 0x000000000f087348 */ /* 0x000fea0003c00000 */
[----:B------:R0:W1:Y:S02]  /*a100*/  SHFL.BFLY P6, R14, R13, R12, R11 ;  /* 0x0c00000c0d0e7389 */ /* 0x00006400000c000b */
[----:B01----:R-:W-:Y:S01]  /*a110*/  ENDCOLLECTIVE ;  /* 0x000000000000791b */ /* 0x003fe20003800000 */
.L_x_14642:
        /* <DEDUP_REMOVED lines=8> */
.L_x_14643:
[----:B------:R-:W-:Y:S02]  /*a1a0*/  IMAD.MOV.U32 R12, RZ, RZ, 0x1 ;  /* 0x00000001ff0c7424 */ /* 0x000fe400078e00ff */
[----:B------:R-:W-:-:S05]  /*a1b0*/  FADD.FTZ R72, R72, R14 ;  /* 0x0000000e48487221 */ /* 0x000fca0000010000 */
[----:B------:R-:W-:-:S07]  /*a1c0*/  MOV R13, R72 ;  /* 0x00000048000d7202 */ /* 0x000fce0000000f00 */
[----:B------:R-:W-:Y:S05]  /*a1d0*/  WARPSYNC.COLLECTIVE R15, `(.L_x_14644) ;  /* 0x000000000f087348 */ /* 0x000fea0003c00000 */
[----:B------:R0:W1:Y:S02]  /*a1e0*/  SHFL.BFLY P6, R14, R13, R12, R11 ;  /* 0x0c00000c0d0e7389 */ /* 0x00006400000c000b */
[----:B01----:R-:W-:Y:S01]  /*a1f0*/  ENDCOLLECTIVE ;  /* 0x000000000000791b */ /* 0x003fe20003800000 */
.L_x_14644:
[----:B------:R-:W-:Y:S01]  /*a200*/  HFMA2.MMA R13, -RZ, RZ, 0, 0 ;  /* 0x00000000ff0d7435 */ /* 0x000fe200000001ff */
[----:B------:R-:W-:Y:S01]  /*a210*/  IMAD.MOV.U32 R12, RZ, RZ, 0x4 ;  /* 0x00000004ff0c7424 */ /* 0x000fe200078e00ff */
[----:B------:R-:W-:-:S09]  /*a220*/  MOV R29, R14 ;  /* 0x0000000e001d7202 */ /* 0x000fd20000000f00 */
[----:B------:R-:W-:Y:S05]  /*a230*/  WARPSYNC.COLLECTIVE R15, `(.L_x_14645) ;  /* 0x000000000f087348 */ /* 0x000fea0003c00000 */
[----:B------:R0:W1:Y:S02]  /*a240*/  SHFL.BFLY P6, R14, R13, R12, R11 ;  /* 0x0c00000c0d0e7389 */ /* 0x00006400000c000b */
[----:B01----:R-:W-:Y:S01]  /*a250*/  ENDCOLLECTIVE ;  /* 0x000000000000791b */ /* 0x003fe20003800000 */
.L_x_14645:
        /* <DEDUP_REMOVED lines=8> */
.L_x_14646:
[----:B------:R-:W-:Y:S01]  /*a2e0*/  HFMA2.MMA R12, -RZ, RZ, 0, 5.9604644775390625e-08 ;  /* 0x00000001ff0c7435 */ /* 0x000fe200000001ff */
[----:B------:R-:W-:-:S05]  /*a2f0*/  FADD.FTZ R3, R31, R14 ;  /* 0x0000000e1f037221 */ /* 0x000fca0000010000 */
[----:B------:R-:W-:-:S07]  /*a300*/  MOV R13, R3 ;  /* 0x00000003000d7202 */ /* 0x000fce0000000f00 */
[----:B------:R-:W-:Y:S05]  /*a310*/  WARPSYNC.COLLECTIVE R15, `(.L_x_14647) ;  /* 0x000000000f087348 */ /* 0x000fea0003c00000 */
[----:B------:R0:W1:Y:S02]  /*a320*/  SHFL.BFLY P6, R14, R13, R12, R11 ;  /* 0x0c00000c0d0e7389 */ /* 0x00006400000c000b */
[----:B01----:R-:W-:Y:S01]  /*a330*/  ENDCOLLECTIVE ;  /* 0x000000000000791b */ /* 0x003fe20003800000 */
.L_x_14647:
[----:B------:R-:W-:Y:S01]  /*a340*/  HFMA2.MMA R12, -RZ, RZ, 0, 2.384185791015625e-07 ;  /* 0x00000004ff0c7435 */ /* 0x000fe200000001ff */
[----:B------:R-:W-:Y:S01]  /*a350*/  MOV R13, RZ ;  /* 0x000000ff000d7202 */ /* 0x000fe20000000f00 */
[----:B------:R-:W-:-:S09]  /*a360*/  IMAD.MOV.U32 R58, RZ, RZ, R14 ;  /* 0x000000ffff3a7224 */ /* 0x000fd200078e000e */
[----:B------:R-:W-:Y:S05]  /*a370*/  WARPSYNC.COLLECTIVE R15, `(.L_x_14648) ;  /* 0x000000000f087348 */ /* 0x000fea0003c00000 */
[----:B------:R0:W1:Y:S02]  /*a380*/  SHFL.BFLY P6, R14, R13, R12, R11 ;  /* 0x0c00000c0d0e7389 */ /* 0x00006400000c000b */
[----:B01----:R-:W-:Y:S01]  /*a390*/  ENDCOLLECTIVE ;  /* 0x000000000000791b */ /* 0x003fe20003800000 */
.L_x_14648:
        /* <DEDUP_REMOVED lines=8> */
.L_x_14649:
[----:B------:R-:W-:Y:S02]  /*a420*/  IMAD.MOV.U32 R12, RZ, RZ, 0x1 ;  /* 0x00000001ff0c7424 */ /* 0x000fe400078e00ff */
[----:B------:R-:W-:-:S05]  /*a430*/  FADD.FTZ R19, R19, R14 ;  /* 0x0000000e13137221 */ /* 0x000fca0000010000 */
[----:B------:R-:W-:-:S07]  /*a440*/  MOV R13, R19 ;  /* 0x00000013000d7202 */ /* 0x000fce0000000f00 */
[----:B------:R-:W-:Y:S05]  /*a450*/  WARPSYNC.COLLECTIVE R15, `(.L_x_14650) ;  /* 0x000000000f087348 */ /* 0x000fea0003c00000 */
[----:B------:R0:W1:Y:S02]  /*a460*/  SHFL.BFLY P6, R14, R13, R12, R11 ;  /* 0x0c00000c0d0e7389 */ /* 0x00006400000c000b */
[----:B01----:R-:W-:Y:S01]  /*a470*/  ENDCOLLECTIVE ;  /* 0x000000000000791b */ /* 0x003fe20003800000 */
.L_x_14650:
[----:B------:R-:W-:Y:S01]  /*a480*/  HFMA2.MMA R13, -RZ, RZ, 0, 0 ;  /* 0x00000000ff0d7435 */ /* 0x000fe200000001ff */
[----:B------:R-:W-:Y:S01]  /*a490*/  IMAD.MOV.U32 R12, RZ, RZ, 0x4 ;  /* 0x00000004ff0c7424 */ /* 0x000fe200078e00ff */
[----:B------:R-:W-:-:S09]  /*a4a0*/  MOV R56, R14 ;  /* 0x0000000e00387202 */ /* 0x000fd20000000f00 */
[----:B------:R-:W-:Y:S05]  /*a4b0*/  WARPSYNC.COLLECTIVE R15, `(.L_x_14651) ;  /* 0x000000000f087348 */ /* 0x000fea0003c00000 */
[----:B------:R0:W1:Y:S02]  /*a4c0*/  SHFL.BFLY P6, R14, R13, R12, R11 ;  /* 0x0c00000c0d0e7389 */ /* 0x00006400000c000b */
[----:B01----:R-:W-:Y:S01]  /*a4d0*/  ENDCOLLECTIVE ;  /* 0x000000000000791b */ /* 0x003fe20003800000 */
.L_x_14651:
        /* <DEDUP_REMOVED lines=8> */
.L_x_14652:
[----:B------:R-:W-:Y:S01]  /*a560*/  MOV R12, 0x1 ;  /* 0x00000001000c7802 */ /* 0x000fe20000000f00 */
[----:B------:R-:W-:-:S04]  /*a570*/  FADD.FTZ R7, R7, R14 ;  /* 0x0000000e07077221 */ /* 0x000fc80000010000 */
[----:B------:R-:W-:-:S07]  /*a580*/  IMAD.MOV.U32 R13, RZ, RZ, R7 ;  /* 0x000000ffff0d7224 */ /* 0x000fce00078e0007 */
[----:B------:R-:W-:Y:S05]  /*a590*/  WARPSYNC.COLLECTIVE R15, `(.L_x_14653) ;  /* 0x000000000f087348 */ /* 0x000fea0003c00000 */
[----:B------:R0:W1:Y:S02]  /*a5a0*/  SHFL.BFLY P6, R14, R13, R12, R11 ;  /* 0x0c00000c0d0e7389 */ /* 0x00006400000c000b */
[----:B01----:R-:W-:Y:S01]  /*a5b0*/  ENDCOLLECTIVE ;  /* 0x000000000000791b */ /* 0x003fe20003800000 */
.L_x_14653:
[----:B------:R-:W-:Y:S01]  /*a5c0*/  HFMA2.MMA R13, -RZ, RZ, 0, 0 ;  /* 0x00000000ff0d7435 */ /* 0x000fe200000001ff */
[----:B------:R-:W-:Y:S02]  /*a5d0*/  IMAD.MOV.U32 R12, RZ, RZ, 0x4 ;  /* 0x00000004ff0c7424 */ /* 0x000fe400078e00ff */
[----:B------:R-:W-:Y:S01]  /*a5e0*/  FADD.FTZ R37, R7, R14 ;  /* 0x0000000e07257221 */ /* 0x000fe20000010000 */
[----:B------:R-:W-:-:S07]  /*a5f0*/  MOV R7, R51 ;  /* 0x0000003300077202 */ /* 0x000fce0000000f00 */
[----:B------:R-:W-:Y:S05]  /*a600*/  WARPSYNC.COLLECTIVE R15, `(.L_x_14654) ;  /* 0x000000000f087348 */ /* 0x000fea0003c00000 */
[----:B------:R0:W1:Y:S02]  /*a610*/  SHFL.BFLY P6, R14, R13, R12, R11 ;  /* 0x0c00000c0d0e7389 */ /* 0x00006400000c000b */
[----:B01----:R-:W-:Y:S01]  /*a620*/  ENDCOLLECTIVE ;  /* 0x000000000000791b */ /* 0x003fe20003800000 */
.L_x_14654:
[----:B------:R-:W-:Y:S01]  /*a630*/  HFMA2.MMA R12, -RZ, RZ, 0, 1.1920928955078125e-07 ;  /* 0x00000002ff0c7435 */ /* 0x000fe200000001ff */
[----:B------:R-:W-:-:S05]  /*a640*/  FADD.FTZ R27, RZ, R14 ;  /* 0x0000000eff1b7221 */ /* 0x000fca0000010000 */
[----:B------:R-:W-:-:S07]  /*a650*/  MOV R13, R27 ;  /* 0x0000001b000d7202 */ /* 0x000fce0000000f00 */
[----:B------:R-:W-:Y:S05]  /*a660*/  WARPSYNC.COLLECTIVE R15, `(.L_x_14655) ;  /* 0x000000000f087348 */ /* 0x000fea0003c00000 */
[----:B------:R0:W1:Y:S02]  /*a670*/  SHFL.BFLY P6, R14, R13, R12, R11 ;  /* 0x0c00000c0d0e7389 */ /* 0x00006400000c000b */
[----:B01----:R-:W-:Y:S01]  /*a680*/  ENDCOLLECTIVE ;  /* 0x000000000000791b */ /* 0x003fe20003800000 */
.L_x_14655:
[----:B------:R-:W-:Y:S01]  /*a690*/  HFMA2.MMA R12, -RZ, RZ, 0, 5.9604644775390625e-08 ;  /* 0x00000001ff0c7435 */ /* 0x000fe200000001ff */
[----:B------:R-:W-:-:S04]  /*a6a0*/  IMAD.MOV.U32 R52, RZ, RZ, R14 ;  /* 0x000000ffff347224 */ /* 0x000fc800078e000e */
[----:B------:R-:W-:-:S05]  /*a6b0*/  FADD.FTZ R35, R27, R52 ;  /* 0x000000341b237221 */ /* 0x000fca0000010000 */
[----:B------:R-:W-:-:S07]  /*a6c0*/  MOV R13, R35 ;  /* 0x00000023000d7202 */ /* 0x000fce0000000f00 */
[----:B------:R-:W-:Y:S05]  /*a6d0*/  WARPSYNC.COLLECTIVE R15, `(.L_x_14656) ;  /* 0x000000000f087348 */ /* 0x000fea0003c00000 */
[----:B------:R0:W1:Y:S02]  /*a6e0*/  SHFL.BFLY P6, R14, R13, R12, R11 ;  /* 0x0c00000c0d0e7389 */ /* 0x00006400000c000b */
[----:B01----:R-:W-:Y:S01]  /*a6f0*/  ENDCOLLECTIVE ;  /* 0x000000000000791b */ /* 0x003fe20003800000 */
.L_x_14656:
[----:B------:R-:W-:Y:S05]  /*a700*/  BRA `(.L_x_14657) ;  /* 0xffffff9400187947 */ /* 0x000fea000383ffff */
.L_x_14658:
        /* <DEDUP_REMOVED lines=15> */
.L_x_28306:


//--------------------- .text._ZN4vllm25paged_attention_v1_kernelIfhLi128ELi32ELi128ELNS_18Fp8KVCacheDataTypeE1ELb1EEEvPT_PKS2_PKT0_S8_ifPKiSA_iPKfiiiSC_SC_iiiii --------------------------
	.section	.text._ZN4vllm25paged_attention_v1_kernelIfhLi128ELi32ELi128ELNS_18Fp8KVCacheDataTypeE1ELb1EEEvPT_PKS2_PKT0_S8_ifPKiSA_iPKfiiiSC_SC_iiiii,"ax",@progbits
	.align	128
        .global         _ZN4vllm25paged_attention_v1_kernelIfhLi128ELi32ELi128ELNS_18Fp8KVCacheDataTypeE1ELb1EEEvPT_PKS2_PKT0_S8_ifPKiSA_iPKfiiiSC_SC_iiiii
        .type           _ZN4vllm25paged_attention_v1_kernelIfhLi128ELi32ELi128ELNS_18Fp8KVCacheDataTypeE1ELb1EEEvPT_PKS2_PKT0_S8_ifPKiSA_iPKfiiiSC_SC_iiiii,@function
        .size           _ZN4vllm25paged_attention_v1_kernelIfhLi128ELi32ELi128ELNS_18Fp8KVCacheDataTypeE1ELb1EEEvPT_PKS2_PKT0_S8_ifPKiSA_iPKfiiiSC_SC_iiiii,(.L_x_28307 - _ZN4vllm25paged_attention_v1_kernelIfhLi128ELi32ELi128ELNS_18Fp8KVCacheDataTypeE1ELb1EEEvPT_PKS2_PKT0_S8_ifPKiSA_iPKfiiiSC_SC_iiiii)
        .other          _ZN4vllm25paged_attention_v1_kernelIfhLi128ELi32ELi128ELNS_18Fp8KVCacheDataTypeE1ELb1EEEvPT_PKS2_PKT0_S8_ifPKiSA_iPKfiiiSC_SC_iiiii,@"STO_CUDA_ENTRY STV_DEFAULT"
_ZN4vllm25paged_attention_v1_kernelIfhLi128ELi32ELi128ELNS_18Fp8KVCacheDataTypeE1ELb1EEEvPT_PKS2_PKT0_S8_ifPKiSA_iPKfiiiSC_SC_iiiii:
.text._ZN4vllm25paged_attention_v1_kernelIfhLi128ELi32ELi128ELNS_18Fp8KVCacheDataTypeE1ELb1EEEvPT_PKS2_PKT0_S8_ifPKiSA_iPKfiiiSC_SC_iiiii:
        /* <DEDUP_REMOVED lines=109> */
.L_x_14659:
[----:B------:R-:W-:Y:S02]  /*06d0*/  ULDC UR4, c[0x0][0x278] ;  /* 0x00009e0000047ab9 */ /* 0x000fe40000000800 */
[----:B------:R-:W-:-:S06]  /*06e0*/  UIMAD UR4, UR40, UR4, UR39 ;  /* 0x00000004280472a4 */ /* 0x000fcc000f8e0227 */
[----:B------:R-:W-:-:S07]  /*06f0*/  IMAD R10, R3, UR4, RZ ;  /* 0x00000004030a7c24 */ /* 0x000fce000f8e02ff */
.L_x_14660:
        /* <DEDUP_REMOVED lines=25> */
.L_x_14664:
        /* <DEDUP_REMOVED lines=37> */
.L_x_14662:
[----:B------:R-:W-:Y:S05]  /*0ae0*/  BSYNC B7 ;  /* 0x0000000000077941 */ /* 0x000fea0003800000 */
.L_x_14661:
        /* <DEDUP_REMOVED lines=13> */
.L_x_14705:
        /* <DEDUP_REMOVED lines=40> */
.L_x_14670:
        /* <DEDUP_REMOVED lines=11> */
.L_x_14669:
[----:B------:R-:W-:Y:S05]  /*0ef0*/  BSYNC B1 ;  /* 0x0000000000017941 */ /* 0x000fea0003800000 */
.L_x_14668:
        /* <DEDUP_REMOVED lines=14> */
.L_x_14673:
        /* <DEDUP_REMOVED lines=100> */
.L_x_14672:
[----:B------:R-:W-:Y:S05]  /*1620*/  BSYNC B1 ;  /* 0x0000000000017941 */ /* 0x000fea0003800000 */
.L_x_14671:
        /* <DEDUP_REMOVED lines=55> */
.L_x_14675:
[----:B------:R-:W-:Y:S05]  /*19a0*/  BSYNC B1 ;  /* 0x0000000000017941 */ /* 0x000fea0003800000 */
.L_x_14674:
        /* <DEDUP_REMOVED lines=26> */
.L_x_14667:
[----:B------:R-:W-:Y:S05]  /*1b50*/  BSYNC B0 ;  /* 0x0000000000007941 */ /* 0x000fea0003800000 */
.L_x_14666:
        /* <DEDUP_REMOVED lines=49> */
.L_x_14680:
        /* <DEDUP_REMOVED lines=8> */
.L_x_14679:
[----:B------:R-:W-:Y:S05]  /*1ef0*/  BSYNC B1 ;  /* 0x0000000000017941 */ /* 0x000fea0003800000 */
.L_x_14678:
        /* <DEDUP_REMOVED lines=14> */
.L_x_14683:
        /* <DEDUP_REMOVED lines=52> */
.L_x_14682:
[----:B------:R-:W-:Y:S05]  /*2320*/  BSYNC B1 ;  /* 0x0000000000017941 */ /* 0x000fea0003800000 */
.L_x_14681:
        /* <DEDUP_REMOVED lines=31> */
.L_x_14685:
[----:B------:R-:W-:Y:S05]  /*2520*/  BSYNC B1 ;  /* 0x0000000000017941 */ /* 0x000fea0003800000 */
.L_x_14684:
        /* <DEDUP_REMOVED lines=14> */
.L_x_14677:
[----:B------:R-:W-:Y:S05]  /*2610*/  BSYNC B0 ;  /* 0x0000000000007941 */ /* 0x000fea0003800000 */
.L_x_14676:
        /* <DEDUP_REMOVED lines=28> */
.L_x_14689:
        /* <DEDUP_REMOVED lines=32> */
.L_x_14687:
[----:B------:R-:W-:Y:S05]  /*29e0*/  BSYNC B6 ;  /* 0x0000000000067941 */ /* 0x000fea0003800000 */
.L_x_14686:
        /* <DEDUP_REMOVED lines=183> */
.L_x_14802:
        /* <DEDUP_REMOVED lines=50> */
.L_x_14692:
[----:B------:R-:W-:Y:S05]  /*3880*/  BSYNC B0 ;  /* 0x0000000000007941 */ /* 0x000fea0003800000 */
.L_x_14691:
        /* <DEDUP_REMOVED lines=76> */
.L_x_14694:
[----:B------:R-:W-:Y:S05]  /*3d50*/  BSYNC B0 ;  /* 0x0000000000007941 */ /* 0x000fea0003800000 */
.L_x_14693:
        /* <DEDUP_REMOVED lines=46> */
.L_x_14696:
[----:B------:R-:W-:Y:S05]  /*4040*/  BSYNC B0 ;  /* 0x0000000000007941 */ /* 0x000fea0003800000 */
.L_x_14695:
        /* <DEDUP_REMOVED lines=77> */
.L_x_14698:
[----:B------:R-:W-:Y:S05]  /*4520*/  BSYNC B0 ;  /* 0x0000000000007941 */ /* 0x000fea0003800000 */
.L_x_14697:
        /* <DEDUP_REMOVED lines=212> */
.L_x_14663:
        /* <DEDUP_REMOVED lines=16> */
.L_x_14688:
        /* <DEDUP_REMOVED lines=16> */
.L_x_14699:
[----:B------:R-:W-:Y:S05]  /*5470*/  EXIT ;  /* 0x000000000000794d */ /* 0x000fea0003800000 */
.L_x_14665:
[----:B------:R-:W-:Y:S01]  /*5480*/  HFMA2.MMA R12, -RZ, RZ, 0, 9.5367431640625e-07 ;  /* 0x00000010ff0c7435 */ /* 0x000fe200000001ff */
[----:B------:R-:W-:Y:S01]  /*5490*/  MOV R11, 0x1f ;  /* 0x0000001f000b7802 */ /* 0x000fe20000000f00 */
[----:B------:R-:W-:Y:S02]  /*54a0*/  IMAD.MOV.U32 R15, RZ, RZ, -0x1 ;  /* 0xffffffffff0f7424 */ /* 0x000fe400078e00ff */
[----:B------:R-:W-:-:S07]  /*54b0*/  IMAD.MOV.U32 R2, RZ, RZ, -0x800001 ;  /* 0xff7fffffff027424 */ /* 0x000fce00078e00ff */
[----:B------:R-:W-:Y:S05]  /*54c0*/  WARPSYNC.COLLECTIVE R15, `(.L_x_14700) ;  /* 0x000000000f087348 */ /* 0x000fea0003c00000 */
[----:B------:R0:W1:Y:S02]  /*54d0*/  SHFL.BFLY P6, R14, R13, R12, R11 ;  /* 0x0c00000c0d0e7389 */ /* 0x00006400000c000b */
[----:B01----:R-:W-:Y:S01]  /*54e0*/  ENDCOLLECTIVE ;  /* 0x000000000000791b */ /* 0x003fe20003800000 */
.L_x_14700:
[----:B------:R-:W-:Y:S01]  /*54f0*/  HFMA2.MMA R12, -RZ, RZ, 0, 4.76837158203125e-07 ;  /* 0x00000008ff0c7435 */ /* 0x000fe200000001ff */
[----:B------:R-:W-:-:S04]  /*5500*/  FMNMX.FTZ R0, R14, -3.40282346638528859812e+38, !PT ;  /* 0xff7fffff0e007809 */ /* 0x000fc80007810000 */
[----:B------:R-:W-:-:S07]  /*5510*/  MOV R13, R0 ;  /* 0x00000000000d7202 */ /* 0x000fce0000000f00 */
[----:B------:R-:W-:Y:S05]  /*5520*/  WARPSYNC.COLLECTIVE R15, `(.L_x_14701) ;  /* 0x000000000f087348 */ /* 0x000fea0003c00000 */
[----:B------:R0:W1:Y:S02]  /*5530*/  SHFL.BFLY P6, R14, R13, R12, R11 ;  /* 0x0c00000c0d0e7389 */ /* 0x00006400000c000b */
[----:B01----:R-:W-:Y:S01]  /*5540*/  ENDCOLLECTIVE ;  /* 0x000000000000791b */ /* 0x003fe20003800000 */
.L_x_14701:
[----:B------:R-:W-:Y:S02]  /*5550*/  MOV R12, 0x4 ;  /* 0x00000004000c7802 */ /* 0x000fe40000000f00 */
[----:B------:R-:W-:-:S05]  /*5560*/  FMNMX.FTZ R3, R0, R14, !PT ;  /* 0x0000000e00037209 */ /* 0x000fca0007810000 */
[----:B------:R-:W-:-:S07]  /*5570*/  IMAD.MOV.U32 R13, RZ, RZ, R3 ;  /* 0x000000ffff0d7224 */ /* 0x000fce00078e0003 */
[----:B------:R-:W-:Y:S05]  /*5580*/  WARPSYNC.COLLECTIVE R15, `(.L_x_14702) ;  /* 0x000000000f087348 */ /* 0x000fea0003c00000 */
[----:B------:R0:W1:Y:S02]  /*5590*/  SHFL.BFLY P6, R14, R13, R12, R11 ;  /* 0x0c00000c0d0e7389 */ /* 0x00006400000c000b */
[----:B01----:R-:W-:Y:S01]  /*55a0*/  ENDCOLLECTIVE ;  /* 0x000000000000791b */ /* 0x003fe20003800000 */
.L_x_14702:
[----:B------:R-:W-:Y:S01]  /*55b0*/  IMAD.MOV.U32 R12, RZ, RZ, 0x2 ;  /* 0x00000002ff0c7424 */ /* 0x000fe200078e00ff */
[----:B------:R-:W-:-:S04]  /*55c0*/  FMNMX.FTZ R4, R3, R14, !PT ;  /* 0x0000000e03047209 */ /* 0x000fc80007810000 */
[----:B------:R-:W-:-:S07]  /*55d0*/  MOV R13, R4 ;  /* 0x00000004000d7202 */ /* 0x000fce0000000f00 */
[----:B------:R-:W-:Y:S05]  /*55e0*/  WARPSYNC.COLLECTIVE R15, `(.L_x_14703) ;  /* 0x000000000f087348 */ /* 0x000fea0003c00000 */
[----:B------:R0:W1:Y:S02]  /*55f0*/  SHFL.BFLY P6, R14, R13, R12, R11 ;  /* 0x0c00000c0d0e7389 */ /* 0x00006400000c000b */
[----:B01----:R-:W-:Y:S01]  /*5600*/  ENDCOLLECTIVE ;  /* 0x000000000000791b */ /* 0x003fe20003800000 */
.L_x_14703:
[----:B------:R-:W-:Y:S01]  /*5610*/  HFMA2.MMA R12, -RZ, RZ, 0, 5.9604644775390625e-08 ;  /* 0x00000001ff0c7435 */ /* 0x000fe200000001ff */
[----:B------:R-:W-:-:S04]  /*5620*/  FMNMX.FTZ R5, R4, R14, !PT ;  /* 0x0000000e04057209 */ /* 0x000fc80007810000 */
[----:B------:R-:W-:-:S07]  /*5630*/  MOV R13, R5 ;  /* 0x00000005000d7202 */ /* 0x000fce0000000f00 */
[----:B------:R-:W-:Y:S05]  /*5640*/  WARPSYNC.COLLECTIVE R15, `(.L_x_14704) ;  /* 0x000000000f087348 */ /* 0x000fea0003c00000 */
[----:B------:R0:W1:Y:S02]  /*5650*/  SHFL.BFLY P6, R14, R13, R12, R11 ;  /* 0x0c00000c0d0e7389 */ /* 0x00006400000c000b */
[----:B01----:R-:W-:Y:S01]  /*5660*/  ENDCOLLECTIVE ;  /* 0x000000000000791b */ /* 0x003fe20003800000 */
.L_x_14704:
[----:B------:R-:W-:Y:S05]  /*5670*/  BRA `(.L_x_14705) ;  /* 0xffffffb400507947 */ /* 0x000fea000383ffff */
.L_x_14690:
[----:B------:R-:W-:Y:S01]  /*5680*/  HFMA2.MMA R12, -RZ, RZ, 0, 2.384185791015625e-07 ;  /* 0x00000004ff0c7435 */ /* 0x000fe200000001ff */
[----:B------:R-:W-:Y:S01]  /*5690*/  MOV R13, RZ ;  /* 0x000000ff000d7202 */ /* 0x000fe20000000f00 */
[----:B-1----:R-:W-:Y:S01]  /*56a0*/  IMAD.MOV.U32 R11, RZ, RZ, 0x1f ;  /* 0x0000001fff0b7424 */ /* 0x002fe200078e00ff */
[----:B------:R-:W-:-:S08]  /*56b0*/  MOV R15, 0xffffffff ;  /* 0xffffffff000f7802 */ /* 0x000fd00000000f00 */
[----:B0-----:R-:W-:Y:S05]  /*56c0*/  WARPSYNC.COLLECTIVE R15, `(.L_x_14706) ;  /* 0x000000000f087348 */ /* 0x001fea0003c00000 */
[----:B------:R1:W2:Y:S02]  /*56d0*/  SHFL.BFLY P6, R14, R13, R12, R11 ;  /* 0x0c00000c0d0e7389 */ /* 0x0002a400000c000b */
[----:B012---:R-:W-:Y:S01]  /*56e0*/  ENDCOLLECTIVE ;  /* 0x000000000000791b */ /* 0x007fe20003800000 */
.L_x_14706:
[----:B------:R-:W-:Y:S01]  /*56f0*/  HFMA2.MMA R12, -RZ, RZ, 0, 1.1920928955078125e-07 ;  /* 0x00000002ff0c7435 */ /* 0x000fe200000001ff */
[----:B------:R-:W-:-:S05]  /*5700*/  MOV R16, R14 ;  /* 0x0000000e00107202 */ /* 0x000fca0000000f00 */
[----:B------:R-:W-:-:S04]  /*5710*/  FADD.FTZ R16, RZ, R16 ;  /* 0x00000010ff107221 */ /* 0x000fc80000010000 */
[----:B------:R-:W-:-:S07]  /*5720*/  IMAD.MOV.U32 R13, RZ, RZ, R16 ;  /* 0x000000ffff0d7224 */ /* 0x000fce00078e0010 */
[----:B------:R-:W-:Y:S05]  /*5730*/  WARPSYNC.COLLECTIVE R15, `(.L_x_14707) ;  /* 0x000000000f087348 */ /* 0x000fea0003c00000 */
[----:B------:R0:W1:Y:S02]  /*5740*/  SHFL.BFLY P6, R14, R13, R12, R11 ;  /* 0x0c00000c0d0e7389 */ /* 0x00006400000c000b */
[----:B01----:R-:W-:Y:S01]  /*5750*/  ENDCOLLECTIVE ;  /* 0x000000000000791b */ /* 0x003fe20003800000 */
.L_x_14707:
[----:B------:R-:W-:Y:S01]  /*5760*/  HFMA2.MMA R12, -RZ, RZ, 0, 5.9604644775390625e-08 ;  /* 0x00000001ff0c7435 */ /* 0x000fe200000001ff */
[----:B------:R-:W-:-:S05]  /*5770*/  MOV R41, R14 ;  /* 0x0000000e00297202 */ /* 0x000fca0000000f00 */
[----:B------:R-:W-:-:S04]  /*5780*/  FADD.FTZ R16, R16, R41 ;  /* 0x0000002910107221 */ /* 0x000fc80000010000 */
[----:B------:R-:W-:-:S07]  /*5790*/  IMAD.MOV.U32 R13, RZ, RZ, R16 ;  /* 0x000000ffff0d7224 */ /* 0x000fce00078e0010 */
[----:B------:R-:W-:Y:S05]  /*57a0*/  WARPSYNC.COLLECTIVE R15, `(.L_x_14708) ;  /* 0x000000000f087348 */ /* 0x000fea0003c00000 */
[----:B------:R0:W1:Y:S02]  /*57b0*/  SHFL.BFLY P6, R14, R13, R12, R11 ;  /* 0x0c00000c0d0e7389 */ /* 0x00006400000c000b */
[----:B01----:R-:W-:Y:S01]  /*57c0*/  ENDCOLLECTIVE ;  /* 0x000000000000791b */ /* 0x003fe20003800000 */
.L_x_14708:
[----:B------:R-:W-:Y:S01]  /*57d0*/  HFMA2.MMA R12, -RZ, RZ, 0, 2.384185791015625e-07 ;  /* 0x00000004ff0c7435 */ /* 0x000fe200000001ff */
[----:B------:R-:W-:Y:S01]  /*57e0*/  IMAD.MOV.U32 R13, RZ, RZ, RZ ;  /* 0x000000ffff0d7224 */ /* 0x000fe200078e00ff */
[----:B------:R-:W-:-:S09]  /*57f0*/  MOV R42, R14 ;  /* 0x0000000e002a7202 */ /* 0x000fd20000000f00 */
[----:B------:R-:W-:Y:S05]  /*5800*/  WARPSYNC.COLLECTIVE R15, `(.L_x_14709) ;  /* 0x000000000f087348 */ /* 0x000fea0003c00000 */
[----:B------:R0:W1:Y:S02]  /*5810*/  SHFL.BFLY P6, R14, R13, R12, R11 ;  /* 0x0c00000c0d0e7389 */ /* 0x00006400000c000b */
[----:B01----:R-:W-:Y:S01]  /*5820*/  ENDCOLLECTIVE ;  /* 0x000000000000791b */ /* 0x003fe20003800000 */
.L_x_14709:
        /* <DEDUP_REMOVED lines=8> */
.L_x_14710:
[----:B------:R-:W-:Y:S01]  /*58b0*/  HFMA2.MMA R12, -RZ, RZ, 0, 5.9604644775390625e-08 ;  /* 0x00000001ff0c7435 */ /* 0x000fe200000001ff */
[----:B------:R-:W-:-:S05]  /*58c0*/  MOV R43, R14 ;  /* 0x0000000e002b7202 */ /* 0x000fca0000000f00 */
[----:B------:R-:W-:-:S04]  /*58d0*/  FADD.FTZ R10, R10, R43 ;  /* 0x0000002b0a0a7221 */ /* 0x000fc80000010000 */
[----:B------:R-:W-:-:S07]  /*58e0*/  IMAD.MOV.U32 R13, RZ, RZ, R10 ;  /* 0x000000ffff0d7224 */ /* 0x000fce00078e000a */
[----:B------:R-:W-:Y:S05]  /*58f0*/  WARPSYNC.COLLECTIVE R15, `(.L_x_14711) ;  /* 0x000000000f087348 */ /* 0x000fea0003c00000 */
[----:B------:R0:W1:Y:S02]  /*5900*/  SHFL.BFLY P6, R14, R13, R12, R11 ;  /* 0x0c00000c0d0e7389 */ /* 0x00006400000c000b */
[----:B01----:R-:W-:Y:S01]  /*5910*/  ENDCOLLECTIVE ;  /* 0x000000000000791b */ /* 0x003fe20003800000 */
.L_x_14711:
[----:B------:R-:W-:Y:S01]  /*5920*/  HFMA2.MMA R12, -RZ, RZ, 0, 2.384185791015625e-07 ;  /* 0x00000004ff0c7435 */ /* 0x000fe200000001ff */
[----:B------:R-:W-:Y:S01]  /*5930*/  IMAD.MOV.U32 R13, RZ, RZ, RZ ;  /* 0x000000ffff0d7224 */ /* 0x000fe200078e00ff */
[----:B------:R-:W-:-:S09]  /*5940*/  MOV R50, R14 ;  /* 0x0000000e00327202 */ /* 0x000fd20000000f00 */
[----:B------:R-:W-:Y:S05]  /*5950*/  WARPSYNC.COLLECTIVE R15, `(.L_x_14712) ;  /* 0x000000000f087348 */ /* 0x000fea0003c00000 */
[----:B------:R0:W1:Y:S02]  /*5960*/  SHFL.BFLY P6, R14, R13, R12, R11 ;  /* 0x0c00000c0d0e7389 */ /* 0x00006400000c000b */
[----:B01----:R-:W-:Y:S01]  /*5970*/  ENDCOLLECTIVE ;  /* 0x000000000000791b */ /* 0x003fe20003800000 */
.L_x_14712:
        /* <DEDUP_REMOVED lines=8> */
.L_x_14713:
[----:B------:R-:W-:Y:S01]  /*5a00*/  HFMA2.MMA R12, -RZ, RZ, 0, 5.9604644775390625e-08 ;  /* 0x00000001ff0c7435 */ /* 0x000fe200000001ff */
[----:B------:R-:W-:-:S05]  /*5a10*/  MOV R45, R14 ;  /* 0x0000000e002d7202 */ /* 0x000fca0000000f00 */
[----:B------:R-:W-:-:S04]  /*5a20*/  FADD.FTZ R8, R8, R45 ;  /* 0x0000002d08087221 */ /* 0x000fc80000010000 */
[----:B------:R-:W-:-:S07]  /*5a30*/  IMAD.MOV.U32 R13, RZ, RZ, R8 ;  /* 0x000000ffff0d7224 */ /* 0x000fce00078e0008 */
[----:B------:R-:W-:Y:S05]  /*5a40*/  WARPSYNC.COLLECTIVE R15, `(.L_x_14714) ;  /* 0x000000000f087348 */ /* 0x000fea0003c00000 */
[----:B------:R0:W1:Y:S02]  /*5a50*/  SHFL.BFLY P6, R14, R13, R12, R11 ;  /* 0x0c00000c0d0e7389 */ /* 0x00006400000c000b */
[----:B01----:R-:W-:Y:S01]  /*5a60*/  ENDCOLLECTIVE ;  /* 0x000000000000791b */ /* 0x003fe20003800000 */
.L_x_14714:
[----:B------:R-:W-:Y:S01]  /*5a70*/  HFMA2.MMA R12, -RZ, RZ, 0, 2.384185791015625e-07 ;  /* 0x00000004ff0c7435 */ /* 0x000fe200000001ff */
[----:B------:R-:W-:Y:S01]  /*5a80*/  IMAD.MOV.U32 R13, RZ, RZ, RZ ;  /* 0x000000ffff0d7224 */ /* 0x000fe200078e00ff */
[----:B------:R-:W-:-:S09]  /*5a90*/  MOV R44, R14 ;  /* 0x0000000e002c7202 */ /* 0x000fd20000000f00 */
[----:B------:R-:W-:Y:S05]  /*5aa0*/  WARPSYNC.COLLECTIVE R15, `(.L_x_14715) ;  /* 0x000000000f087348 */ /* 0x000fea0003c00000 */
[----:B------:R0:W1:Y:S02]  /*5ab0*/  SHFL.BFLY P6, R14, R13, R12, R11 ;  /* 0x0c00000c0d0e7389 */ /* 0x00006400000c000b */
[----:B01----:R-:W-:Y:S01]  /*5ac0*/  ENDCOLLECTIVE ;  /* 0x000000000000791b */ /* 0x003fe20003800000 */
.L_x_14715:
        /* <DEDUP_REMOVED lines=8> */
.L_x_14716:
[----:B------:R-:W-:Y:S01]  /*5b50*/  HFMA2.MMA R12, -RZ, RZ, 0, 5.9604644775390625e-08 ;  /* 0x00000001ff0c7435 */ /* 0x000fe200000001ff */
[----:B------:R-:W-:-:S05]  /*5b60*/  MOV R46, R14 ;  /* 0x0000000e002e7202 */ /* 0x000fca0000000f00 */
[----:B------:R-:W-:-:S04]  /*5b70*/  FADD.FTZ R7, R7, R46 ;  /* 0x0000002e07077221 */ /* 0x000fc80000010000 */
[----:B------:R-:W-:-:S07]  /*5b80*/  IMAD.MOV.U32 R13, RZ, RZ, R7 ;  /* 0x000000ffff0d7224 */ /* 0x000fce00078e0007 */
[----:B------:R-:W-:Y:S05]  /*5b90*/  WARPSYNC.COLLECTIVE R15, `(.L_x_14717) ;  /* 0x000000000f087348 */ /* 0x000fea0003c00000 */
[----:B------:R0:W1:Y:S02]  /*5ba0*/  SHFL.BFLY P6, R14, R13, R12, R11 ;  /* 0x0c00000c0d0e7389 */ /* 0x00006400000c000b */
[----:B01----:R-:W-:Y:S01]  /*5bb0*/  ENDCOLLECTIVE ;  /* 0x000000000000791b */ /* 0x003fe20003800000 */
.L_x_14717:
[----:B------:R-:W-:Y:S01]  /*5bc0*/  HFMA2.MMA R12, -RZ, RZ, 0, 2.384185791015625e-07 ;  /* 0x00000004ff0c7435 */ /* 0x000fe200000001ff */
[----:B------:R-:W-:Y:S01]  /*5bd0*/  IMAD.MOV.U32 R13, RZ, RZ, RZ ;  /* 0x000000ffff0d7224 */ /* 0x000fe200078e00ff */
[----:B------:R-:W-:-:S09]  /*5be0*/  MOV R43, R14 ;  /* 0x0000000e002b7202 */ /* 0x000fd20000000f00 */
[----:B------:R-:W-:Y:S05]  /*5bf0*/  WARPSYNC.COLLECTIVE R15, `(.L_x_14718) ;  /* 0x000000000f087348 */ /* 0x000fea0003c00000 */
[----:B------:R0:W1:Y:S02]  /*5c00*/  SHFL.BFLY P6, R14, R13, R12, R11 ;  /* 0x0c00000c0d0e7389 */ /* 0x00006400000c000b */
[----:B01----:R-:W-:Y:S01]  /*5c10*/  ENDCOLLECTIVE ;  /* 0x000000000000791b */ /* 0x003fe20003800000 */
.L_x_14718:
        /* <DEDUP_REMOVED lines=8> */
.L_x_14719:
[----:B------:R-:W-:Y:S01]  /*5ca0*/  HFMA2.MMA R12, -RZ, RZ, 0, 5.9604644775390625e-08 ;  /* 0x00000001ff0c7435 */ /* 0x000fe200000001ff */
[----:B------:R-:W-:-:S05]  /*5cb0*/  MOV R40, R14 ;  /* 0x0000000e00287202 */ /* 0x000fca0000000f00 */
[----:B------:R-:W-:-:S04]  /*5cc0*/  FADD.FTZ R5, R5, R40 ;  /* 0x0000002805057221 */ /* 0x000fc80000010000 */
[----:B------:R-:W-:-:S07]  /*5cd0*/  IMAD.MOV.U32 R13, RZ, RZ, R5 ;  /* 0x000000ffff0d7224 */ /* 0x000fce00078e0005 */
[----:B------:R-:W-:Y:S05]  /*5ce0*/  WARPSYNC.COLLECTIVE R15, `(.L_x_14720) ;  /* 0x000000000f087348 */ /* 0x000fea0003c00000 */
[----:B------:R0:W1:Y:S02]  /*5cf0*/  SHFL.BFLY P6, R14, R13, R12, R11 ;  /* 0x0c00000c0d0e7389 */ /* 0x00006400000c000b */
[----:B01----:R-:W-:Y:S01]  /*5d00*/  ENDCOLLECTIVE ;  /* 0x000000000000791b */ /* 0x003fe20003800000 */
.L_x_14720:
[----:B------:R-:W-:Y:S01]  /*5d10*/  HFMA2.MMA R12, -RZ, RZ, 0, 2.384185791015625e-07 ;  /* 0x00000004ff0c7435 */ /* 0x000fe200000001ff */
[----:B------:R-:W-:Y:S01]  /*5d20*/  IMAD.MOV.U32 R13, RZ, RZ, RZ ;  /* 0x000000ffff0d7224 */ /* 0x000fe200078e00ff */
[----:B------:R-:W-:-:S09]  /*5d30*/  MOV R52, R14 ;  /* 0x0000000e00347202 */ /* 0x000fd20000000f00 */
[----:B------:R-:W-:Y:S05]  /*5d40*/  WARPSYNC.COLLECTIVE R15, `(.L_x_14721) ;  /* 0x000000000f087348 */ /* 0x000fea0003c00000 */
[----:B------:R0:W1:Y:S02]  /*5d50*/  SHFL.BFLY P6, R14, R13, R12, R11 ;  /* 0x0c00000c0d0e7389 */ /* 0x00006400000c000b */
[----:B01----:R-:W-:Y:S01]  /*5d60*/  ENDCOLLECTIVE ;  /* 0x000000000000791b */ /* 0x003fe20003800000 */
.L_x_14721:
        /* <DEDUP_REMOVED lines=8> */
.L_x_14722:
[----:B------:R-:W-:Y:S01]  /*5df0*/  HFMA2.MMA R12, -RZ, RZ, 0, 5.9604644775390625e-08 ;  /* 0x00000001ff0c7435 */ /* 0x000fe200000001ff */
[----:B------:R-:W-:-:S05]  /*5e00*/  MOV R39, R14 ;  /* 0x0000000e00277202 */ /* 0x000fca0000000f00 */
[----:B------:R-:W-:-:S04]  /*5e10*/  FADD.FTZ R4, R4, R39 ;  /* 0x0000002704047221 */ /* 0x000fc80000010000 */
[----:B------:R-:W-:-:S07]  /*5e20*/  IMAD.MOV.U32 R13, RZ, RZ, R4 ;  /* 0x000000ffff0d7224 */ /* 0x000fce00078e0004 */
[----:B------:R-:W-:Y:S05]  /*5e30*/  WARPSYNC.COLLECTIVE R15, `(.L_x_14723) ;  /* 0x000000000f087348 */ /* 0x000fea0003c00000 */
[----:B------:R0:W1:Y:S02]  /*5e40*/  SHFL.BFLY P6, R14, R13, R12, R11 ;  /* 0x0c00000c0d0e7389 */ /* 0x00006400000c000b */
[----:B01----:R-:W-:Y:S01]  /*5e50*/  ENDCOLLECTIVE ;  /* 0x000000000000791b */ /* 0x003fe20003800000 */
.L_x_14723:
[----:B------:R-:W-:Y:S01]  /*5e60*/  HFMA2.MMA R12, -RZ, RZ, 0, 2.384185791015625e-07 ;  /* 0x00000004ff0c7435 */ /* 0x000fe200000001ff */
[----:B------:R-:W-:Y:S01]  /*5e70*/  IMAD.MOV.U32 R13, RZ, RZ, RZ ;  /* 0x000000ffff0d7224 */ /* 0x000fe200078e00ff */
[----:B------:R-:W-:-:S09]  /*5e80*/  MOV R49, R14 ;  /* 0x0000000e00317202 */ /* 0x000fd20000000f00 */
[----:B------:R-:W-:Y:S05]  /*5e90*/  WARPSYNC.COLLECTIVE R15, `(.L_x_14724) ;  /* 0x000000000f087348 */ /* 0x000fea0003c00000 */
[----:B------:R0:W1:Y:S02]  /*5ea0*/  SHFL.BFLY P6, R14, R13, R12, R11 ;  /* 0x0c00000c0d0e7389 */ /* 0x00006400000c000b */
[----:B01----:R-:W-:Y:S01]  /*5eb0*/  ENDCOLLECTIVE ;  /* 0x000000000000791b */ /* 0x003fe20003800000 */
.L_x_14724:
        /* <DEDUP_REMOVED lines=8> */
.L_x_14725:
[----:B------:R-:W-:Y:S01]  /*5f40*/  HFMA2.MMA R12, -RZ, RZ, 0, 5.9604644775390625e-08 ;  /* 0x00000001ff0c7435 */ /* 0x000fe200000001ff */
[----:B------:R-:W-:-:S05]  /*5f50*/  MOV R37, R14 ;  /* 0x0000000e00257202 */ /* 0x000fca0000000f00 */
[----:B------:R-:W-:-:S04]  /*5f60*/  FADD.FTZ R24, R24, R37 ;  /* 0x0000002518187221 */ /* 0x000fc80000010000 */
[----:B------:R-:W-:-:S07]  /*5f70*/  IMAD.MOV.U32 R13, RZ, RZ, R24 ;  /* 0x000000ffff0d7224 */ /* 0x000fce00078e0018 */
[----:B------:R-:W-:Y:S05]  /*5f80*/  WARPSYNC.COLLECTIVE R15, `(.L_x_14726) ;  /* 0x000000000f087348 */ /* 0x000fea0003c00000 */
[----:B------:R0:W1:Y:S02]  /*5f90*/  SHFL.BFLY P6, R14, R13, R12, R11 ;  /* 0x0c00000c0d0e7389 */ /* 0x00006400000c000b */
[----:B01----:R-:W-:Y:S01]  /*5fa0*/  ENDCOLLECTIVE ;  /* 0x000000000000791b */ /* 0x003fe20003800000 */
.L_x_14726:
[----:B------:R-:W-:Y:S01]  /*5fb0*/  HFMA2.MMA R12, -RZ, RZ, 0, 2.384185791015625e-07 ;  /* 0x00000004ff0c7435 */ /* 0x000fe200000001ff */
[----:B------:R-:W-:Y:S01]  /*5fc0*/  IMAD.MOV.U32 R13, RZ, RZ, RZ ;  /* 0x000000ffff0d7224 */ /* 0x000fe200078e00ff */
[----:B------:R-:W-:-:S09]  /*5fd0*/  MOV R51, R14 ;  /* 0x0000000e00337202 */ /* 0x000fd20000000f00 */
[----:B------:R-:W-:Y:S05]  /*5fe0*/  WARPSYNC.COLLECTIVE R15, `(.L_x_14727) ;  /* 0x000000000f087348 */ /* 0x000fea0003c00000 */
[----:B------:R0:W1:Y:S02]  /*5ff0*/  SHFL.BFLY P6, R14, R13, R12, R11 ;  /* 0x0c00000c0d0e7389 */ /* 0x00006400000c000b */
[----:B01----:R-:W-:Y:S01]  /*6000*/  ENDCOLLECTIVE ;  /* 0x000000000000791b */ /* 0x003fe20003800000 */
.L_x_14727:
        /* <DEDUP_REMOVED lines=8> */
.L_x_14728:
[----:B------:R-:W-:Y:S01]  /*6090*/  HFMA2.MMA R12, -RZ, RZ, 0, 5.9604644775390625e-08 ;  /* 0x00000001ff0c7435 */ /* 0x000fe200000001ff */
[----:B------:R-:W-:-:S05]  /*60a0*/  MOV R38, R14 ;  /* 0x0000000e00267202 */ /* 0x000fca0000000f00 */
[----:B------:R-:W-:-:S04]  /*60b0*/  FADD.FTZ R31, R31, R38 ;  /* 0x000000261f1f7221 */ /* 0x000fc80000010000 */
[----:B------:R-:W-:-:S07]  /*60c0*/  IMAD.MOV.U32 R13, RZ, RZ, R31 ;  /* 0x000000ffff0d7224 */ /* 0x000fce00078e001f */
[----:B------:R-:W-:Y:S05]  /*60d0*/  WARPSYNC.COLLECTIVE R15, `(.L_x_14729) ;  /* 0x000000000f087348 */ /* 0x000fea0003c00000 */
[----:B------:R0:W1:Y:S02]  /*60e0*/  SHFL.BFLY P6, R14, R13, R12, R11 ;  /* 0x0c00000c0d0e7389 */ /* 0x00006400000c000b */
[----:B01----:R-:W-:Y:S01]  /*60f0*/  ENDCOLLECTIVE ;  /* 0x000000000000791b */ /* 0x003fe20003800000 */
.L_x_14729:
[----:B------:R-:W-:Y:S01]  /*6100*/  HFMA2.MMA R12, -RZ, RZ, 0, 2.384185791015625e-07 ;  /* 0x00000004ff0c7435 */ /* 0x000fe200000001ff */
[----:B------:R-:W-:Y:S01]  /*6110*/  IMAD.MOV.U32 R13, RZ, RZ, RZ ;  /* 0x000000ffff0d7224 */ /* 0x000fe200078e00ff */
[----:B------:R-:W-:-:S09]  /*6120*/  MOV R48, R14 ;  /* 0x0000000e00307202 */ /* 0x000fd20000000f00 */
[----:B------:R-:W-:Y:S05]  /*6130*/  WARPSYNC.COLLECTIVE R15, `(.L_x_14730) ;  /* 0x000000000f087348 */ /* 0x000fea0003c00000 */
[----:B------:R0:W1:Y:S02]  /*6140*/  SHFL.BFLY P6, R14, R13, R12, R11 ;  /* 0x0c00000c0d0e7389 */ /* 0x00006400000c000b */
[----:B01----:R-:W-:Y:S01]  /*6150*/  ENDCOLLECTIVE ;  /* 0x000000000000791b */ /* 0x003fe20003800000 */
.L_x_14730:
        /* <DEDUP_REMOVED lines=8> */
.L_x_14731:
[----:B------:R-:W-:Y:S01]  /*61e0*/  HFMA2.MMA R12, -RZ, RZ, 0, 5.9604644775390625e-08 ;  /* 0x00000001ff0c7435 */ /* 0x000fe200000001ff */
[----:B------:R-:W-:-:S05]  /*61f0*/  MOV R33, R14 ;  /* 0x0000000e00217202 */ /* 0x000fca0000000f00 */
[----:B------:R-:W-:-:S04]  /*6200*/  FADD.FTZ R32, R32, R33 ;  /* 0x0000002120207221 */ /* 0x000fc80000010000 */
[----:B------:R-:W-:-:S07]  /*6210*/  IMAD.MOV.U32 R13, RZ, RZ, R32 ;  /* 0x000000ffff0d7224 */ /* 0x000fce00078e0020 */
[----:B------:R-:W-:Y:S05]  /*6220*/  WARPSYNC.COLLECTIVE R15, `(.L_x_14732) ;  /* 0x000000000f087348 */ /* 0x000fea0003c00000 */
[----:B------:R0:W1:Y:S02]  /*6230*/  SHFL.BFLY P6, R14, R13, R12, R11 ;  /* 0x0c00000c0d0e7389 */ /* 0x00006400000c000b */
[----:B01----:R-:W-:Y:S01]  /*6240*/  ENDCOLLECTIVE ;  /* 0x000000000000791b */ /* 0x003fe20003800000 */
.L_x_14732:
[----:B------:R-:W-:Y:S01]  /*6250*/  HFMA2.MMA R12, -RZ, RZ, 0, 2.384185791015625e-07 ;  /* 0x00000004ff0c7435 */ /* 0x000fe200000001ff */
[----:B------:R-:W-:Y:S01]  /*6260*/  IMAD.MOV.U32 R13, RZ, RZ, RZ ;  /* 0x000000ffff0d7224 */ /* 0x000fe200078e00ff */
[----:B------:R-:W-:-:S09]  /*6270*/  MOV R45, R14 ;  /* 0x0000000e002d7202 */ /* 0x000fd20000000f00 */
[----:B------:R-:W-:Y:S05]  /*6280*/  WARPSYNC.COLLECTIVE R15, `(.L_x_14733) ;  /* 0x000000000f087348 */ /* 0x000fea0003c00000 */
[----:B------:R0:W1:Y:S02]  /*6290*/  SHFL.BFLY P6, R14, R13, R12, R11 ;  /* 0x0c00000c0d0e7389 */ /* 0x00006400000c000b */
[----:B01----:R-:W-:Y:S01]  /*62a0*/  ENDCOLLECTIVE ;  /* 0x000000000000791b */ /* 0x003fe20003800000 */
.L_x_14733:
        /* <DEDUP_REMOVED lines=8> */
.L_x_14734:
[----:B------:R-:W-:Y:S01]  /*6330*/  HFMA2.MMA R12, -RZ, RZ, 0, 5.9604644775390625e-08 ;  /* 0x00000001ff0c7435 */ /* 0x000fe200000001ff */
[----:B------:R-:W-:-:S05]  /*6340*/  MOV R30, R14 ;  /* 0x0000000e001e7202 */ /* 0x000fca0000000f00 */
[----:B------:R-:W-:-:S04]  /*6350*/  FADD.FTZ R25, R25, R30 ;  /* 0x0000001e19197221 */ /* 0x000fc80000010000 */
[----:B------:R-:W-:-:S07]  /*6360*/  IMAD.MOV.U32 R13, RZ, RZ, R25 ;  /* 0x000000ffff0d7224 */ /* 0x000fce00078e0019 */
[----:B------:R-:W-:Y:S05]  /*6370*/  WARPSYNC.COLLECTIVE R15, `(.L_x_14735) ;  /* 0x000000000f087348 */ /* 0x000fea0003c00000 */
[----:B------:R0:W1:Y:S02]  /*6380*/  SHFL.BFLY P6, R14, R13, R12, R11 ;  /* 0x0c00000c0d0e7389 */ /* 0x00006400000c000b */
[----:B01----:R-:W-:Y:S01]  /*6390*/  ENDCOLLECTIVE ;  /* 0x000000000000791b */ /* 0x003fe20003800000 */
.L_x_14735:
[----:B------:R-:W-:Y:S01]  /*63a0*/  HFMA2.MMA R12, -RZ, RZ, 0, 2.384185791015625e-07 ;  /* 0x00000004ff0c7435 */ /* 0x000fe200000001ff */
[----:B------:R-:W-:Y:S01]  /*63b0*/  IMAD.MOV.U32 R13, RZ, RZ, RZ ;  /* 0x000000ffff0d7224 */ /* 0x000fe200078e00ff */
[----:B------:R-:W-:-:S09]  /*63c0*/  MOV R47, R14 ;  /* 0x0000000e002f7202 */ /* 0x000fd20000000f00 */
[----:B------:R-:W-:Y:S05]  /*63d0*/  WARPSYNC.COLLECTIVE R15, `(.L_x_14736) ;  /* 0x000000000f087348 */ /* 0x000fea0003c00000 */
[----:B------:R0:W1:Y:S02]  /*63e0*/  SHFL.BFLY P6, R14, R13, R12, R11 ;  /* 0x0c00000c0d0e7389 */ /* 0x00006400000c000b */
[----:B01----:R-:W-:Y:S01]  /*63f0*/  ENDCOLLECTIVE ;  /* 0x000000000000791b */ /* 0x003fe20003800000 */
.L_x_14736:
        /* <DEDUP_REMOVED lines=8> */
.L_x_14737:
[----:B------:R-:W-:Y:S01]  /*6480*/  HFMA2.MMA R12, -RZ, RZ, 0, 5.9604644775390625e-08 ;  /* 0x00000001ff0c7435 */ /* 0x000fe200000001ff */
[----:B------:R-:W-:-:S05]  /*6490*/  MOV R28, R14 ;  /* 0x0000000e001c7202 */ /* 0x000fca0000000f00 */
[----:B------:R-:W-:-:S04]  /*64a0*/  FADD.FTZ R21, R21, R28 ;  /* 0x0000001c15157221 */ /* 0x000fc80000010000 */
[----:B------:R-:W-:-:S07]  /*64b0*/  IMAD.MOV.U32 R13, RZ, RZ, R21 ;  /* 0x000000ffff0d7224 */ /* 0x000fce00078e0015 */
[----:B------:R-:W-:Y:S05]  /*64c0*/  WARPSYNC.COLLECTIVE R15, `(.L_x_14738) ;  /* 0x000000000f087348 */ /* 0x000fea0003c00000 */
[----:B------:R0:W1:Y:S02]  /*64d0*/  SHFL.BFLY P6, R14, R13, R12, R11 ;  /* 0x0c00000c0d0e7389 */ /* 0x00006400000c000b */
[----:B01----:R-:W-:Y:S01]  /*64e0*/  ENDCOLLECTIVE ;  /* 0x000000000000791b */ /* 0x003fe20003800000 */
.L_x_14738:
[----:B------:R-:W-:Y:S01]  /*64f0*/  HFMA2.MMA R12, -RZ, RZ, 0, 2.384185791015625e-07 ;  /* 0x00000004ff0c7435 */ /* 0x000fe200000001ff */
[----:B------:R-:W-:Y:S01]  /*6500*/  IMAD.MOV.U32 R13, RZ, RZ, RZ ;  /* 0x000000ffff0d7224 */ /* 0x000fe200078e00ff */
[----:B------:R-:W-:-:S09]  /*6510*/  MOV R46, R14 ;  /* 0x0000000e002e7202 */ /* 0x000fd20000000f00 */
[----:B------:R-:W-:Y:S05]  /*6520*/  WARPSYNC.COLLECTIVE R15, `(.L_x_14739) ;  /* 0x000000000f087348 */ /* 0x000fea0003c00000 */
[----:B------:R0:W1:Y:S02]  /*6530*/  SHFL.BFLY P6, R14, R13, R12, R11 ;  /* 0x0c00000c0d0e7389 */ /* 0x00006400000c000b */
[----:B01----:R-:W-:Y:S01]  /*6540*/  ENDCOLLECTIVE ;  /* 0x000000000000791b */ /* 0x003fe20003800000 */
.L_x_14739:
        /* <DEDUP_REMOVED lines=8> */
.L_x_14740:
[----:B------:R-:W-:Y:S01]  /*65d0*/  HFMA2.MMA R12, -RZ, RZ, 0, 5.9604644775390625e-08 ;  /* 0x00000001ff0c7435 */ /* 0x000fe200000001ff */
[----:B------:R-:W-:-:S05]  /*65e0*/  MOV R29, R14 ;  /* 0x0000000e001d7202 */ /* 0x000fca0000000f00 */
[----:B------:R-:W-:-:S04]  /*65f0*/  FADD.FTZ R20, R20, R29 ;  /* 0x0000001d14147221 */ /* 0x000fc80000010000 */
[----:B------:R-:W-:-:S07]  /*6600*/  IMAD.MOV.U32 R13, RZ, RZ, R20 ;  /* 0x000000ffff0d7224 */ /* 0x000fce00078e0014 */
[----:B------:R-:W-:Y:S05]  /*6610*/  WARPSYNC.COLLECTIVE R15, `(.L_x_14741) ;  /* 0x000000000f087348 */ /* 0x000fea0003c00000 */
[----:B------:R0:W1:Y:S02]  /*6620*/  SHFL.BFLY P6, R14, R13, R12, R11 ;  /* 0x0c00000c0d0e7389 */ /* 0x00006400000c000b */
[----:B01----:R-:W-:Y:S01]  /*6630*/  ENDCOLLECTIVE ;  /* 0x000000000000791b */ /* 0x003fe20003800000 */
.L_x_14741:
[----:B------:R-:W-:Y:S01]  /*6640*/  HFMA2.MMA R12, -RZ, RZ, 0, 2.384185791015625e-07 ;  /* 0x00000004ff0c7435 */ /* 0x000fe200000001ff */
[----:B------:R-:W-:Y:S01]  /*6650*/  IMAD.MOV.U32 R13, RZ, RZ, RZ ;  /* 0x000000ffff0d7224 */ /* 0x000fe200078e00ff */
[----:B------:R-:W-:-:S09]  /*6660*/  MOV R41, R14 ;  /* 0x0000000e00297202 */ /* 0x000fd20000000f00 */
[----:B------:R-:W-:Y:S05]  /*6670*/  WARPSYNC.COLLECTIVE R15, `(.L_x_14742) ;  /* 0x000000000f087348 */ /* 0x000fea0003c00000 */
[----:B------:R0:W1:Y:S02]  /*6680*/  SHFL.BFLY P6, R14, R13, R12, R11 ;  /* 0x0c00000c0d0e7389 */ /* 0x00006400000c000b */
[----:B01----:R-:W-:Y:S01]  /*6690*/  ENDCOLLECTIVE ;  /* 0x000000000000791b */ /* 0x003fe20003800000 */
.L_x_14742:
        /* <DEDUP_REMOVED lines=8> */
.L_x_14743:
[----:B------:R-:W-:Y:S01]  /*6720*/  HFMA2.MMA R12, -RZ, RZ, 0, 5.9604644775390625e-08 ;  /* 0x00000001ff0c7435 */ /* 0x000fe200000001ff */
[----:B------:R-:W-:-:S05]  /*6730*/  MOV R26, R14 ;  /* 0x0000000e001a7202 */ /* 0x000fca0000000f00 */
[----:B------:R-:W-:-:S04]  /*6740*/  FADD.FTZ R19, R19, R26 ;  /* 0x0000001a13137221 */ /* 0x000fc80000010000 */
[----:B------:R-:W-:-:S07]  /*6750*/  IMAD.MOV.U32 R13, RZ, RZ, R19 ;  /* 0x000000ffff0d7224 */ /* 0x000fce00078e0013 */
[----:B------:R-:W-:Y:S05]  /*6760*/  WARPSYNC.COLLECTIVE R15, `(.L_x_14744) ;  /* 0x000000000f087348 */ /* 0x000fea0003c00000 */
[----:B------:R0:W1:Y:S02]  /*6770*/  SHFL.BFLY P6, R14, R13, R12, R11 ;  /* 0x0c00000c0d0e7389 */ /* 0x00006400000c000b */
[----:B01----:R-:W-:Y:S01]  /*6780*/  ENDCOLLECTIVE ;  /* 0x000000000000791b */ /* 0x003fe20003800000 */
.L_x_14744:
[----:B------:R-:W-:Y:S01]  /*6790*/  HFMA2.MMA R12, -RZ, RZ, 0, 2.384185791015625e-07 ;  /* 0x00000004ff0c7435 */ /* 0x000fe200000001ff */
[----:B------:R-:W-:Y:S01]  /*67a0*/  IMAD.MOV.U32 R13, RZ, RZ, RZ ;  /* 0x000000ffff0d7224 */ /* 0x000fe200078e00ff */
[----:B------:R-:W-:-:S09]  /*67b0*/  MOV R37, R14 ;  /* 0x0000000e00257202 */ /* 0x000fd20000000f00 */
[----:B------:R-:W-:Y:S05]  /*67c0*/  WARPSYNC.COLLECTIVE R15, `(.L_x_14745) ;  /* 0x000000000f087348 */ /* 0x000fea0003c00000 */
[----:B------:R0:W1:Y:S02]  /*67d0*/  SHFL.BFLY P6, R14, R13, R12, R11 ;  /* 0x0c00000c0d0e7389 */ /* 0x00006400000c000b */
[----:B01----:R-:W-:Y:S01]  /*67e0*/  ENDCOLLECTIVE ;  /* 0x000000000000791b */ /* 0x003fe20003800000 */
.L_x_14745:
        /* <DEDUP_REMOVED lines=8> */
.L_x_14746:
[----:B------:R-:W-:Y:S01]  /*6870*/  HFMA2.MMA R12, -RZ, RZ, 0, 5.9604644775390625e-08 ;  /* 0x00000001ff0c7435 */ /* 0x000fe200000001ff */
[----:B------:R-:W-:-:S05]  /*6880*/  MOV R27, R14 ;  /* 0x0000000e001b7202 */ /* 0x000fca0000000f00 */
[----:B------:R-:W-:-:S04]  /*6890*/  FADD.FTZ R18, R18, R27 ;  /* 0x0000001b12127221 */ /* 0x000fc80000010000 */
[----:B------:R-:W-:-:S07]  /*68a0*/  IMAD.MOV.U32 R13, RZ, RZ, R18 ;  /* 0x000000ffff0d7224 */ /* 0x000fce00078e0012 */
[----:B------:R-:W-:Y:S05]  /*68b0*/  WARPSYNC.COLLECTIVE R15, `(.L_x_14747) ;  /* 0x000000000f087348 */ /* 0x000fea0003c00000 */
[----:B------:R0:W1:Y:S02]  /*68c0*/  SHFL.BFLY P6, R14, R13, R12, R11 ;  /* 0x0c00000c0d0e7389 */ /* 0x00006400000c000b */
[----:B01----:R-:W-:Y:S01]  /*68d0*/  ENDCOLLECTIVE ;  /* 0x000000000000791b */ /* 0x003fe20003800000 */
.L_x_14747:
[----:B------:R-:W-:Y:S01]  /*68e0*/  HFMA2.MMA R12, -RZ, RZ, 0, 2.384185791015625e-07 ;  /* 0x00000004ff0c7435 */ /* 0x000fe200000001ff */
[----:B------:R-:W-:Y:S01]  /*68f0*/  IMAD.MOV.U32 R13, RZ, RZ, RZ ;  /* 0x000000ffff0d7224 */ /* 0x000fe200078e00ff */
[----:B------:R-:W-:-:S09]  /*6900*/  MOV R27, R14 ;  /* 0x0000000e001b7202 */ /* 0x000fd20000000f00 */
[----:B------:R-:W-:Y:S05]  /*6910*/  WARPSYNC.COLLECTIVE R15, `(.L_x_14748) ;  /* 0x000000000f087348 */ /* 0x000fea0003c00000 */
[----:B------:R0:W1:Y:S02]  /*6920*/  SHFL.BFLY P6, R14, R13, R12, R11 ;  /* 0x0c00000c0d0e7389 */ /* 0x00006400000c000b */
[----:B01----:R-:W-:Y:S01]  /*6930*/  ENDCOLLECTIVE ;  /* 0x000000000000791b */ /* 0x003fe20003800000 */
.L_x_14748:
        /* <DEDUP_REMOVED lines=8> */
.L_x_14749:
[----:B------:R-:W-:Y:S01]  /*69c0*/  HFMA2.MMA R12, -RZ, RZ, 0, 5.9604644775390625e-08 ;  /* 0x00000001ff0c7435 */ /* 0x000fe200000001ff */
[----:B------:R-:W-:-:S05]  /*69d0*/  MOV R22, R14 ;  /* 0x0000000e00167202 */ /* 0x000fca0000000f00 */
[----:B------:R-:W-:-:S04]  /*69e0*/  FADD.FTZ R17, R17, R22 ;  /* 0x0000001611117221 */ /* 0x000fc80000010000 */
[----:B------:R-:W-:-:S07]  /*69f0*/  IMAD.MOV.U32 R13, RZ, RZ, R17 ;  /* 0x000000ffff0d7224 */ /* 0x000fce00078e0011 */
[----:B------:R-:W-:Y:S05]  /*6a00*/  WARPSYNC.COLLECTIVE R15, `(.L_x_14750) ;  /* 0x000000000f087348 */ /* 0x000fea0003c00000 */
[----:B------:R0:W1:Y:S02]  /*6a10*/  SHFL.BFLY P6, R14, R13, R12, R11 ;  /* 0x0c00000c0d0e7389 */ /* 0x00006400000c000b */
[----:B01----:R-:W-:Y:S01]  /*6a20*/  ENDCOLLECTIVE ;  /* 0x000000000000791b */ /* 0x003fe20003800000 */
.L_x_14750:
[----:B------:R-:W-:Y:S01]  /*6a30*/  HFMA2.MMA R12, -RZ, RZ, 0, 2.384185791015625e-07 ;  /* 0x00000004ff0c7435 */ /* 0x000fe200000001ff */
[----:B------:R-:W-:Y:S01]  /*6a40*/  IMAD.MOV.U32 R13, RZ, RZ, RZ ;  /* 0x000000ffff0d7224 */ /* 0x000fe200078e00ff */
[----:B------:R-:W-:-:S09]  /*6a50*/  MOV R26, R14 ;  /* 0x0000000e001a7202 */ /* 0x000fd20000000f00 */
[----:B------:R-:W-:Y:S05]  /*6a60*/  WARPSYNC.COLLECTIVE R15, `(.L_x_14751) ;  /* 0x000000000f087348 */ /* 0x000fea0003c00000 */
[----:B------:R0:W1:Y:S02]  /*6a70*/  SHFL.BFLY P6, R14, R13, R12, R11 ;  /* 0x0c00000c0d0e7389 */ /* 0x00006400000c000b */
[----:B01----:R-:W-:Y:S01]  /*6a80*/  ENDCOLLECTIVE ;  /* 0x000000000000791b */ /* 0x003fe20003800000 */
.L_x_14751:
        /* <DEDUP_REMOVED lines=8> */
.L_x_14752:
[----:B------:R-:W-:Y:S01]  /*6b10*/  HFMA2.MMA R12, -RZ, RZ, 0, 5.9604644775390625e-08 ;  /* 0x00000001ff0c7435 */ /* 0x000fe200000001ff */
[----:B------:R-:W-:-:S05]  /*6b20*/  MOV R2, R14 ;  /* 0x0000000e00027202 */ /* 0x000fca0000000f00 */
[----:B------:R-:W-:-:S04]  /*6b30*/  FADD.FTZ R9, R9, R2 ;  /* 0x0000000209097221 */ /* 0x000fc80000010000 */
[----:B------:R-:W-:-:S07]  /*6b40*/  IMAD.MOV.U32 R13, RZ, RZ, R9 ;  /* 0x000000ffff0d7224 */ /* 0x000fce00078e0009 */
[----:B------:R-:W-:Y:S05]  /*6b50*/  WARPSYNC.COLLECTIVE R15, `(.L_x_14753) ;  /* 0x000000000f087348 */ /* 0x000fea0003c00000 */
[----:B------:R0:W1:Y:S02]  /*6b60*/  SHFL.BFLY P6, R14, R13, R12, R11 ;  /* 0x0c00000c0d0e7389 */ /* 0x00006400000c000b */
[----:B01----:R-:W-:Y:S01]  /*6b70*/  ENDCOLLECTIVE ;  /* 0x000000000000791b */ /* 0x003fe20003800000 */
.L_x_14753:
[----:B------:R-:W-:Y:S01]  /*6b80*/  HFMA2.MMA R12, -RZ, RZ, 0, 2.384185791015625e-07 ;  /* 0x00000004ff0c7435 */ /* 0x000fe200000001ff */
[----:B------:R-:W-:Y:S01]  /*6b90*/  IMAD.MOV.U32 R13, RZ, RZ, RZ ;  /* 0x000000ffff0d7224 */ /* 0x000fe200078e00ff */
[----:B------:R-:W-:-:S09]  /*6ba0*/  MOV R28, R14 ;  /* 0x0000000e001c7202 */ /* 0x000fd20000000f00 */
[----:B------:R-:W-:Y:S05]  /*6bb0*/  WARPSYNC.COLLECTIVE R15, `(.L_x_14754) ;  /* 0x000000000f087348 */ /* 0x000fea0003c00000 */
[----:B------:R0:W1:Y:S02]  /*6bc0*/  SHFL.BFLY P6, R14, R13, R12, R11 ;  /* 0x0c00000c0d0e7389 */ /* 0x00006400000c000b */
[----:B01----:R-:W-:Y:S01]  /*6bd0*/  ENDCOLLECTIVE ;  /* 0x000000000000791b */ /* 0x003fe20003800000 */
.L_x_14754:
        /* <DEDUP_REMOVED lines=8> */
.L_x_14755:
[----:B------:R-:W-:Y:S01]  /*6c60*/  HFMA2.MMA R12, -RZ, RZ, 0, 5.9604644775390625e-08 ;  /* 0x00000001ff0c7435 */ /* 0x000fe200000001ff */
[----:B------:R-:W-:-:S05]  /*6c70*/  MOV R23, R14 ;  /* 0x0000000e00177202 */ /* 0x000fca0000000f00 */
[----:B------:R-:W-:-:S04]  /*6c80*/  FADD.FTZ R6, R6, R23 ;  /* 0x0000001706067221 */ /* 0x000fc80000010000 */
[----:B------:R-:W-:-:S07]  /*6c90*/  IMAD.MOV.U32 R13, RZ, RZ, R6 ;  /* 0x000000ffff0d7224 */ /* 0x000fce00078e0006 */
[----:B------:R-:W-:Y:S05]  /*6ca0*/  WARPSYNC.COLLECTIVE R15, `(.L_x_14756) ;  /* 0x000000000f087348 */ /* 0x000fea0003c00000 */
[----:B------:R0:W1:Y:S02]  /*6cb0*/  SHFL.BFLY P6, R14, R13, R12, R11 ;  /* 0x0c00000c0d0e7389 */ /* 0x00006400000c000b */
[----:B01----:R-:W-:Y:S01]  /*6cc0*/  ENDCOLLECTIVE ;  /* 0x000000000000791b */ /* 0x003fe20003800000 */
.L_x_14756:
[----:B------:R-:W-:Y:S01]  /*6cd0*/  HFMA2.MMA R12, -RZ, RZ, 0, 2.384185791015625e-07 ;  /* 0x00000004ff0c7435 */ /* 0x000fe200000001ff */
[----:B------:R-:W-:Y:S01]  /*6ce0*/  IMAD.MOV.U32 R13, RZ, RZ, RZ ;  /* 0x000000ffff0d7224 */ /* 0x000fe200078e00ff */
[----:B------:R-:W-:-:S09]  /*6cf0*/  MOV R43, R14 ;  /* 0x0000000e002b7202 */ /* 0x000fd20000000f00 */
[----:B------:R-:W-:Y:S05]  /*6d00*/  WARPSYNC.COLLECTIVE R15, `(.L_x_14757) ;  /* 0x000000000f087348 */ /* 0x000fea0003c00000 */
[----:B------:R0:W1:Y:S02]  /*6d10*/  SHFL.BFLY P6, R14, R13, R12, R11 ;  /* 0x0c00000c0d0e7389 */ /* 0x00006400000c000b */
[----:B01----:R-:W-:Y:S01]  /*6d20*/  ENDCOLLECTIVE ;  /* 0x000000000000791b */ /* 0x003fe20003800000 */
.L_x_14757:
[----:B------:R-:W-:Y:S01]  /*6d30*/  FADD.FTZ R6, R6, R43 ;  /* 0x0000002b06067221 */ /* 0x000fe20000010000 */
[----:B------:R-:W-:Y:S02]  /*6d40*/  IMAD.MOV.U32 R12, RZ, RZ, 0x2 ;  /* 0x00000002ff0c7424 */ /* 0x000fe400078e00ff */
[----:B------:R-:W-:-:S05]  /*6d50*/  FADD.FTZ R3, RZ, R14 ;  /* 0x0000000eff037221 */ /* 0x000fca0000010000 */
[----:B------:R-:W-:-:S07]  /*6d60*/  MOV R13, R3 ;  /* 0x00000003000d7202 */ /* 0x000fce0000000f00 */
[----:B------:R-:W-:Y:S05]  /*6d70*/  WARPSYNC.COLLECTIVE R15, `(.L_x_14758) ;  /* 0x000000000f087348 */ /* 0x000fea0003c00000 */
[----:B------:R0:W1:Y:S02]  /*6d80*/  SHFL.BFLY P6, R14, R13, R12, R11 ;  /* 0x0c00000c0d0e7389 */ /* 0x00006400000c000b */
[----:B01----:R-:W-:Y:S01]  /*6d90*/  ENDCOLLECTIVE ;  /* 0x000000000000791b */ /* 0x003fe20003800000 */
.L_x_14758:
[----:B------:R-:W-:Y:S01]  /*6da0*/  IMAD.MOV.U32 R12, RZ, RZ, 0x1 ;  /* 0x00000001ff0c7424 */ /* 0x000fe200078e00ff */
[----:B------:R-:W-:-:S05]  /*6db0*/  MOV R0, R14 ;  /* 0x0000000e00007202 */ /* 0x000fca0000000f00 */
[----:B------:R-:W-:-:S05]  /*6dc0*/  FADD.FTZ R3, R3, R0 ;  /* 0x0000000003037221 */ /* 0x000fca0000010000 */
[----:B------:R-:W-:-:S07]  /*6dd0*/  MOV R13, R3 ;  /* 0x00000003000d7202 */ /* 0x000fce0000000f00 */
[----:B------:R-:W-:Y:S05]  /*6de0*/  WARPSYNC.COLLECTIVE R15, `(.L_x_14759) ;  /* 0x000000000f087348 */ /* 0x000fea0003c00000 */
[----:B------:R0:W1:Y:S02]  /*6df0*/  SHFL.BFLY P6, R14, R13, R12, R11 ;  /* 0x0c00000c0d0e7389 */ /* 0x00006400000c000b */
[----:B01----:R-:W-:Y:S01]  /*6e00*/  ENDCOLLECTIVE ;  /* 0x000000000000791b */ /* 0x003fe20003800000 */
.L_x_14759:
[----:B------:R-:W-:Y:S01]  /*6e10*/  HFMA2.MMA R13, -RZ, RZ, 0, 0 ;  /* 0x00000000ff0d7435 */ /* 0x000fe200000001ff */
[----:B------:R-:W-:Y:S01]  /*6e20*/  IMAD.MOV.U32 R12, RZ, RZ, 0x4 ;  /* 0x00000004ff0c7424 */ /* 0x000fe200078e00ff */
[----:B------:R-:W-:-:S09]  /*6e30*/  MOV R44, R14 ;  /* 0x0000000e002c7202 */ /* 0x000fd20000000f00 */
[----:B------:R-:W-:Y:S05]  /*6e40*/  WARPSYNC.COLLECTIVE R15, `(.L_x_14760) ;  /* 0x000000000f087348 */ /* 0x000fea0003c00000 */
[----:B------:R0:W1:Y:S02]  /*6e50*/  SHFL.BFLY P6, R14, R13, R12, R11 ;  /* 0x0c00000c0d0e7389 */ /* 0x00006400000c000b */
[----:B01----:R-:W-:Y:S01]  /*6e60*/  ENDCOLLECTIVE ;  /* 0x000000000000791b */ /* 0x003fe20003800000 */
.L_x_14760:
[----:B------:R-:W-:Y:S01]  /*6e70*/  FADD.FTZ R3, R3, R44 ;  /* 0x0000002c03037221 */ /* 0x000fe20000010000 */
[----:B------:R-:W-:Y:S01]  /*6e80*/  HFMA2.MMA R12, -RZ, RZ, 0, 1.1920928955078125e-07 ;  /* 0x00000002ff0c7435 */ /* 0x000fe200000001ff */
[----:B------:R-:W-:-:S05]  /*6e90*/  FADD.FTZ R2, RZ, R14 ;  /* 0x0000000eff027221 */ /* 0x000fca0000010000 */
[----:B------:R-:W-:-:S07]  /*6ea0*/  MOV R13, R2 ;  /* 0x00000002000d7202 */ /* 0x000fce0000000f00 */
[----:B------:R-:W-:Y:S05]  /*6eb0*/  WARPSYNC.COLLECTIVE R15, `(.L_x_14761) ;  /* 0x000000000f087348 */ /* 0x000fea0003c00000 */
[----:B------:R0:W1:Y:S02]  /*6ec0*/  SHFL.BFLY P6, R14, R13, R12, R11 ;  /* 0x0c00000c0d0e7389 */ /* 0x00006400000c000b */
[----:B01----:R-:W-:Y:S01]  /*6ed0*/  ENDCOLLECTIVE ;  /* 0x000000000000791b */ /* 0x003fe20003800000 */
.L_x_14761:
[----:B------:R-:W-:-:S04]  /*6ee0*/  IMAD.MOV.U32 R12, RZ, RZ, R14 ;  /* 0x000000ffff0c7224 */ /* 0x000fc800078e000e */
[----:B------:R-:W-:Y:S01]  /*6ef0*/  FADD.FTZ R2, R2, R12 ;  /* 0x0000000c02027221 */ /* 0x000fe20000010000 */
[----:B------:R-:W-:-:S04]  /*6f00*/  HFMA2.MMA R12, -RZ, RZ, 0, 5.9604644775390625e-08 ;  /* 0x00000001ff0c7435 */ /* 0x000fc800000001ff */
[----:B------:R-:W-:-:S07]  /*6f10*/  MOV R13, R2 ;  /* 0x00000002000d7202 */ /* 0x000fce0000000f00 */
[----:B------:R-:W-:Y:S05]  /*6f20*/  WARPSYNC.COLLECTIVE R15, `(.L_x_14762) ;  /* 0x000000000f087348 */ /* 0x000fea0003c00000 */
[----:B------:R0:W1:Y:S02]  /*6f30*/  SHFL.BFLY P6, R14, R13, R12, R11 ;  /* 0x0c00000c0d0e7389 */ /* 0x00006400000c000b */
[----:B01----:R-:W-:Y:S01]  /*6f40*/  ENDCOLLECTIVE ;  /* 0x000000000000791b */ /* 0x003fe20003800000 */
.L_x_14762:
[----:B------:R-:W-:Y:S01]  /*6f50*/  HFMA2.MMA R12, -RZ, RZ, 0, 2.384185791015625e-07 ;  /* 0x00000004ff0c7435 */ /* 0x000fe200000001ff */
[----:B------:R-:W-:Y:S01]  /*6f60*/  MOV R13, RZ ;  /* 0x000000ff000d7202 */ /* 0x000fe20000000f00 */
[----:B------:R-:W-:-:S09]  /*6f70*/  IMAD.MOV.U32 R45, RZ, RZ, R14 ;  /* 0x000000ffff2d7224 */ /* 0x000fd200078e000e */
[----:B------:R-:W-:Y:S05]  /*6f80*/  WARPSYNC.COLLECTIVE R15, `(.L_x_14763) ;  /* 0x000000000f087348 */ /* 0x000fea0003c00000 */
[----:B------:R0:W1:Y:S02]  /*6f90*/  SHFL.BFLY P6, R14, R13, R12, R11 ;  /* 0x0c00000c0d0e7389 */ /* 0x00006400000c000b */
[----:B01----:R-:W-:Y:S01]  /*6fa0*/  ENDCOLLECTIVE ;  /* 0x000000000000791b */ /* 0x003fe20003800000 */
.L_x_14763:
        /* <DEDUP_REMOVED lines=8> */
.L_x_14764:
[----:B------:R-:W-:Y:S01]  /*7030*/  HFMA2.MMA R12, -RZ, RZ, 0, 5.9604644775390625e-08 ;  /* 0x00000001ff0c7435 */ /* 0x000fe200000001ff */
[----:B------:R-:W-:-:S04]  /*7040*/  IMAD.MOV.U32 R42, RZ, RZ, R14 ;  /* 0x000000ffff2a7224 */ /* 0x000fc800078e000e */
[----:B------:R-:W-:-:S05]  /*7050*/  FADD.FTZ R0, R0, R42 ;  /* 0x0000002a00007221 */ /* 0x000fca0000010000 */
[----:B------:R-:W-:-:S07]  /*7060*/  MOV R13, R0 ;  /* 0x00000000000d7202 */ /* 0x000fce0000000f00 */
[----:B------:R-:W-:Y:S05]  /*7070*/  WARPSYNC.COLLECTIVE R15, `(.L_x_14765) ;  /* 0x000000000f087348 */ /* 0x000fea0003c00000 */
[----:B------:R0:W1:Y:S02]  /*7080*/  SHFL.BFLY P6, R14, R13, R12, R11 ;  /* 0x0c00000c0d0e7389 */ /* 0x00006400000c000b */
[----:B01----:R-:W-:Y:S01]  /*7090*/  ENDCOLLECTIVE ;  /* 0x000000000000791b */ /* 0x003fe20003800000 */
.L_x_14765:
[----:B------:R-:W-:Y:S01]  /*70a0*/  HFMA2.MMA R12, -RZ, RZ, 0, 2.384185791015625e-07 ;  /* 0x00000004ff0c7435 */ /* 0x000fe200000001ff */
[----:B------:R-:W-:Y:S01]  /*70b0*/  MOV R13, RZ ;  /* 0x000000ff000d7202 */ /* 0x000fe20000000f00 */
[----:B------:R-:W-:-:S09]  /*70c0*/  IMAD.MOV.U32 R42, RZ, RZ, R14 ;  /* 0x000000ffff2a7224 */ /* 0x000fd200078e000e */
[----:B------:R-:W-:Y:S05]  /*70d0*/  WARPSYNC.COLLECTIVE R15, `(.L_x_14766) ;  /* 0x000000000f087348 */ /* 0x000fea0003c00000 */
[----:B------:R0:W1:Y:S02]  /*70e0*/  SHFL.BFLY P6, R14, R13, R12, R11 ;  /* 0x0c00000c0d0e7389 */ /* 0x00006400000c000b */
[----:B01----:R-:W-:Y:S01]  /*70f0*/  ENDCOLLECTIVE ;  /* 0x000000000000791b */ /* 0x003fe20003800000 */
.L_x_14766:
        /* <DEDUP_REMOVED lines=8> */
.L_x_14767:
[----:B------:R-:W-:Y:S01]  /*7180*/  HFMA2.MMA R12, -RZ, RZ, 0, 5.9604644775390625e-08 ;  /* 0x00000001ff0c7435 */ /* 0x000fe200000001ff */
[----:B------:R-:W-:-:S04]  /*7190*/  IMAD.MOV.U32 R41, RZ, RZ, R14 ;  /* 0x000000ffff297224 */ /* 0x000fc800078e000e */
[----:B------:R-:W-:-:S05]  /*71a0*/  FADD.FTZ R23, R23, R41 ;  /* 0x0000002917177221 */ /* 0x000fca0000010000 */
[----:B------:R-:W-:-:S07]  /*71b0*/  MOV R13, R23 ;  /* 0x00000017000d7202 */ /* 0x000fce0000000f00 */
[----:B------:R-:W-:Y:S05]  /*71c0*/  WARPSYNC.COLLECTIVE R15, `(.L_x_14768) ;  /* 0x000000000f087348 */ /* 0x000fea0003c00000 */
[----:B------:R0:W1:Y:S02]  /*71d0*/  SHFL.BFLY P6, R14, R13, R12, R11 ;  /* 0x0c00000c0d0e7389 */ /* 0x00006400000c000b */
[----:B01----:R-:W-:Y:S01]  /*71e0*/  ENDCOLLECTIVE ;  /* 0x000000000000791b */ /* 0x003fe20003800000 */
.L_x_14768:
[----:B------:R-:W-:Y:S01]  /*71f0*/  HFMA2.MMA R12, -RZ, RZ, 0, 2.384185791015625e-07 ;  /* 0x00000004ff0c7435 */ /* 0x000fe200000001ff */
[----:B------:R-:W-:Y:S01]  /*7200*/  MOV R13, RZ ;  /* 0x000000ff000d7202 */ /* 0x000fe20000000f00 */
[----:B------:R-:W-:-:S09]  /*7210*/  IMAD.MOV.U32 R37, RZ, RZ, R14 ;  /* 0x000000ffff257224 */ /* 0x000fd200078e000e */
[----:B------:R-:W-:Y:S05]  /*7220*/  WARPSYNC.COLLECTIVE R15, `(.L_x_14769) ;  /* 0x000000000f087348 */ /* 0x000fea0003c00000 */
[----:B------:R0:W1:Y:S02]  /*7230*/  SHFL.BFLY P6, R14, R13, R12, R11 ;  /* 0x0c00000c0d0e7389 */ /* 0x00006400000c000b */
[----:B01----:R-:W-:Y:S01]  /*7240*/  ENDCOLLECTIVE ;  /* 0x000000000000791b */ /* 0x003fe20003800000 */
.L_x_14769:
        /* <DEDUP_REMOVED lines=8> */
.L_x_14770:
[----:B------:R-:W-:Y:S01]  /*72d0*/  HFMA2.MMA R12, -RZ, RZ, 0, 5.9604644775390625e-08 ;  /* 0x00000001ff0c7435 */ /* 0x000fe200000001ff */
[----:B------:R-:W-:-:S04]  /*72e0*/  IMAD.MOV.U32 R40, RZ, RZ, R14 ;  /* 0x000000ffff287224 */ /* 0x000fc800078e000e */
[----:B------:R-:W-:-:S05]  /*72f0*/  FADD.FTZ R30, R30, R40 ;  /* 0x000000281e1e7221 */ /* 0x000fca0000010000 */
[----:B------:R-:W-:-:S07]  /*7300*/  MOV R13, R30 ;  /* 0x0000001e000d7202 */ /* 0x000fce0000000f00 */
[----:B------:R-:W-:Y:S05]  /*7310*/  WARPSYNC.COLLECTIVE R15, `(.L_x_14771) ;  /* 0x000000000f087348 */ /* 0x000fea0003c00000 */
[----:B------:R0:W1:Y:S02]  /*7320*/  SHFL.BFLY P6, R14, R13, R12, R11 ;  /* 0x0c00000c0d0e7389 */ /* 0x00006400000c000b */
[----:B01----:R-:W-:Y:S01]  /*7330*/  ENDCOLLECTIVE ;  /* 0x000000000000791b */ /* 0x003fe20003800000 */
.L_x_14771:
[----:B------:R-:W-:Y:S01]  /*7340*/  HFMA2.MMA R12, -RZ, RZ, 0, 2.384185791015625e-07 ;  /* 0x00000004ff0c7435 */ /* 0x000fe200000001ff */
[----:B------:R-:W-:Y:S01]  /*7350*/  MOV R13, RZ ;  /* 0x000000ff000d7202 */ /* 0x000fe20000000f00 */
[----:B------:R-:W-:-:S09]  /*7360*/  IMAD.MOV.U32 R26, RZ, RZ, R14 ;  /* 0x000000ffff1a7224 */ /* 0x000fd200078e000e */
[----:B------:R-:W-:Y:S05]  /*7370*/  WARPSYNC.COLLECTIVE R15, `(.L_x_14772) ;  /* 0x000000000f087348 */ /* 0x000fea0003c00000 */
[----:B------:R0:W1:Y:S02]  /*7380*/  SHFL.BFLY P6, R14, R13, R12, R11 ;  /* 0x0c00000c0d0e7389 */ /* 0x00006400000c000b */
[----:B01----:R-:W-:Y:S01]  /*7390*/  ENDCOLLECTIVE ;  /* 0x000000000000791b */ /* 0x003fe20003800000 */
.L_x_14772:
        /* <DEDUP_REMOVED lines=8> */
.L_x_14773:
[----:B------:R-:W-:Y:S01]  /*7420*/  HFMA2.MMA R12, -RZ, RZ, 0, 5.9604644775390625e-08 ;  /* 0x00000001ff0c7435 */ /* 0x000fe200000001ff */
[----:B------:R-:W-:-:S04]  /*7430*/  IMAD.MOV.U32 R39, RZ, RZ, R14 ;  /* 0x000000ffff277224 */ /* 0x000fc800078e000e */
[----:B------:R-:W-:-:S05]  /*7440*/  FADD.FTZ R33, R33, R39 ;  /* 0x0000002721217221 */ /* 0x000fca0000010000 */
[----:B------:R-:W-:-:S07]  /*7450*/  MOV R13, R33 ;  /* 0x00000021000d7202 */ /* 0x000fce0000000f00 */
[----:B------:R-:W-:Y:S05]  /*7460*/  WARPSYNC.COLLECTIVE R15, `(.L_x_14774) ;  /* 0x000000000f087348 */ /* 0x000fea0003c00000 */
[----:B------:R0:W1:Y:S02]  /*7470*/  SHFL.BFLY P6, R14, R13, R12, R11 ;  /* 0x0c00000c0d0e7389 */ /* 0x00006400000c000b */
[----:B01----:R-:W-:Y:S01]  /*7480*/  ENDCOLLECTIVE ;  /* 0x000000000000791b */ /* 0x003fe20003800000 */
.L_x_14774:
[----:B------:R-:W-:Y:S01]  /*7490*/  HFMA2.MMA R12, -RZ, RZ, 0, 2.384185791015625e-07 ;  /* 0x00000004ff0c7435 */ /* 0x000fe200000001ff */
[----:B------:R-:W-:Y:S01]  /*74a0*/  MOV R13, RZ ;  /* 0x000000ff000d7202 */ /* 0x000fe20000000f00 */
[----:B------:R-:W-:-:S09]  /*74b0*/  IMAD.MOV.U32 R27, RZ, RZ, R14 ;  /* 0x000000ffff1b7224 */ /* 0x000fd200078e000e */
[----:B------:R-:W-:Y:S05]  /*74c0*/  WARPSYNC.COLLECTIVE R15, `(.L_x_14775) ;  /* 0x000000000f087348 */ /* 0x000fea0003c00000 */
[----:B------:R0:W1:Y:S02]  /*74d0*/  SHFL.BFLY P6, R14, R13, R12, R11 ;  /* 0x0c00000c0d0e7389 */ /* 0x00006400000c000b */
[----:B01----:R-:W-:Y:S01]  /*74e0*/  ENDCOLLECTIVE ;  /* 0x000000000000791b */ /* 0x003fe20003800000 */
.L_x_14775:
        /* <DEDUP_REMOVED lines=8> */
.L_x_14776:
[----:B------:R-:W-:Y:S01]  /*7570*/  HFMA2.MMA R12, -RZ, RZ, 0, 5.9604644775390625e-08 ;  /* 0x00000001ff0c7435 */ /* 0x000fe200000001ff */
[----:B------:R-:W-:-:S04]  /*7580*/  IMAD.MOV.U32 R38, RZ, RZ, R14 ;  /* 0x000000ffff267224 */ /* 0x000fc800078e000e */
[----:B------:R-:W-:-:S05]  /*7590*/  FADD.FTZ R29, R29, R38 ;  /* 0x000000261d1d7221 */ /* 0x000fca0000010000 */
[----:B------:R-:W-:-:S07]  /*75a0*/  MOV R13, R29 ;  /* 0x0000001d000d7202 */ /* 0x000fce0000000f00 */
[----:B------:R-:W-:Y:S05]  /*75b0*/  WARPSYNC.COLLECTIVE R15, `(.L_x_14777) ;  /* 0x000000000f087348 */ /* 0x000fea0003c00000 */
[----:B------:R0:W1:Y:S02]  /*75c0*/  SHFL.BFLY P6, R14, R13, R12, R11 ;  /* 0x0c00000c0d0e7389 */ /* 0x00006400000c000b */
[----:B01----:R-:W-:Y:S01]  /*75d0*/  ENDCOLLECTIVE ;  /* 0x000000000000791b */ /* 0x003fe20003800000 */
.L_x_14777:
[----:B------:R-:W-:Y:S01]  /*75e0*/  HFMA2.MMA R12, -RZ, RZ, 0, 2.384185791015625e-07 ;  /* 0x00000004ff0c7435 */ /* 0x000fe200000001ff */
[----:B------:R-:W-:Y:S01]  /*75f0*/  MOV R13, RZ ;  /* 0x000000ff000d7202 */ /* 0x000fe20000000f00 */
[----:B------:R-:W-:-:S09]  /*7600*/  IMAD.MOV.U32 R28, RZ, RZ, R14 ;  /* 0x000000ffff1c7224 */ /* 0x000fd200078e000e */
[----:B------:R-:W-:Y:S05]  /*7610*/  WARPSYNC.COLLECTIVE R15, `(.L_x_14778) ;  /* 0x000000000f087348 */ /* 0x000fea0003c00000 */
[----:B------:R0:W1:Y:S02]  /*7620*/  SHFL.BFLY P6, R14, R13, R12, R11 ;  /* 0x0c00000c0d0e7389 */ /* 0x00006400000c000b */
[----:B01----:R-:W-:Y:S01]  /*7630*/  ENDCOLLECTIVE ;  /* 0x000000000000791b */ /* 0x003fe20003800000 */
.L_x_14778:
        /* <DEDUP_REMOVED lines=8> */
.L_x_14779:
        /* <DEDUP_REMOVED lines=8> */
.L_x_14780:
[----:B------:R-:W-:Y:S01]  /*7740*/  HFMA2.MMA R13, -RZ, RZ, 0, 0 ;  /* 0x00000000ff0d7435 */ /* 0x000fe200000001ff */
[----:B------:R-:W-:Y:S01]  /*7750*/  IMAD.MOV.U32 R12, RZ, RZ, 0x4 ;  /* 0x00000004ff0c7424 */ /* 0x000fe200078e00ff */
[----:B------:R-:W-:-:S09]  /*7760*/  MOV R41, R14 ;  /* 0x0000000e00297202 */ /* 0x000fd20000000f00 */
[----:B------:R-:W-:Y:S05]  /*7770*/  WARPSYNC.COLLECTIVE R15, `(.L_x_14781) ;  /* 0x000000000f087348 */ /* 0x000fea0003c00000 */
[----:B------:R0:W1:Y:S02]  /*7780*/  SHFL.BFLY P6, R14, R13, R12, R11 ;  /* 0x0c00000c0d0e7389 */ /* 0x00006400000c000b */
[----:B01----:R-:W-:Y:S01]  /*7790*/  ENDCOLLECTIVE ;  /* 0x000000000000791b */ /* 0x003fe20003800000 */
.L_x_14781:
[----:B------:R-:W-:Y:S01]  /*77a0*/  FADD.FTZ R22, R22, R41 ;  /* 0x0000002916167221 */ /* 0x000fe20000010000 */
[----:B------:R-:W-:Y:S01]  /*77b0*/  HFMA2.MMA R12, -RZ, RZ, 0, 1.1920928955078125e-07 ;  /* 0x00000002ff0c7435 */ /* 0x000fe200000001ff */
[----:B------:R-:W-:-:S05]  /*77c0*/  MOV R13, R14 ;  /* 0x0000000e000d7202 */ /* 0x000fca0000000f00 */
[----:B------:R-:W-:-:S07]  /*77d0*/  FADD.FTZ R13, RZ, R13 ;  /* 0x0000000dff0d7221 */ /* 0x000fce0000010000 */
[----:B------:R-:W-:Y:S05]  /*77e0*/  WARPSYNC.COLLECTIVE R15, `(.L_x_14782) ;  /* 0x000000000f087348 */ /* 0x000fea0003c00000 */
[----:B------:R0:W1:Y:S02]  /*77f0*/  SHFL.BFLY P6, R14, R13, R12, R11 ;  /* 0x0c00000c0d0e7389 */ /* 0x00006400000c000b */
[----:B01----:R-:W-:Y:S01]  /*7800*/  ENDCOLLECTIVE ;  /* 0x000000000000791b */ /* 0x003fe20003800000 */
.L_x_14782:
[----:B------:R-:W-:-:S04]  /*7810*/  IMAD.MOV.U32 R12, RZ, RZ, R14 ;  /* 0x000000ffff0c7224 */ /* 0x000fc800078e000e */
[----:B------:R-:W-:Y:S01]  /*7820*/  FADD.FTZ R38, R13, R12 ;  /* 0x0000000c0d267221 */ /* 0x000fe20000010000 */
[----:B------:R-:W-:-:S04]  /*7830*/  HFMA2.MMA R12, -RZ, RZ, 0, 5.9604644775390625e-08 ;  /* 0x00000001ff0c7435 */ /* 0x000fc800000001ff */
[----:B------:R-:W-:-:S07]  /*7840*/  MOV R13, R38 ;  /* 0x00000026000d7202 */ /* 0x000fce0000000f00 */
[----:B------:R-:W-:Y:S05]  /*7850*/  WARPSYNC.COLLECTIVE R15, `(.L_x_14783) ;  /* 0x000000000f087348 */ /* 0x000fea0003c00000 */
[----:B------:R0:W1:Y:S02]  /*7860*/  SHFL.BFLY P6, R14, R13, R12, R11 ;  /* 0x0c00000c0d0e7389 */ /* 0x00006400000c000b */
[----:B01----:R-:W-:Y:S01]  /*7870*/  ENDCOLLECTIVE ;  /* 0x000000000000791b */ /* 0x003fe20003800000 */
.L_x_14783:
[----:B------:R-:W-:Y:S01]  /*7880*/  HFMA2.MMA R12, -RZ, RZ, 0, 2.384185791015625e-07 ;  /* 0x00000004ff0c7435 */ /* 0x000fe200000001ff */
[----:B------:R-:W-:Y:S01]  /*7890*/  MOV R13, RZ ;  /* 0x000000ff000d7202 */ /* 0x000fe20000000f00 */
[----:B------:R-:W-:-:S09]  /*78a0*/  IMAD.MOV.U32 R37, RZ, RZ, R14 ;  /* 0x000000ffff257224 */ /* 0x000fd200078e000e */
[----:B------:R-:W-:Y:S05]  /*78b0*/  WARPSYNC.COLLECTIVE R15, `(.L_x_14784) ;  /* 0x000000000f087348 */ /* 0x000fea0003c00000 */
[----:B------:R0:W1:Y:S02]  /*78c0*/  SHFL.BFLY P6, R14, R13, R12, R11 ;  /* 0x0c00000c0d0e7389 */ /* 0x00006400000c000b */
[----:B01----:R-:W-:Y:S01]  /*78d0*/  ENDCOLLECTIVE ;  /* 0x000000000000791b */ /* 0x003fe20003800000 */
.L_x_14784:
        /* <DEDUP_REMOVED lines=8> */
.L_x_14785:
[----:B------:R-:W-:Y:S01]  /*7960*/  MOV R12, 0x1 ;  /* 0x00000001000c7802 */ /* 0x000fe20000000f00 */
[----:B------:R-:W-:-:S04]  /*7970*/  FADD.FTZ R39, R26, R14 ;  /* 0x0000000e1a277221 */ /* 0x000fc80000010000 */
[----:B------:R-:W-:-:S07]  /*7980*/  IMAD.MOV.U32 R13, RZ, RZ, R39 ;  /* 0x000000ffff0d7224 */ /* 0x000fce00078e0027 */
[----:B------:R-:W-:Y:S05]  /*7990*/  WARPSYNC.COLLECTIVE R15, `(.L_x_14786) ;  /* 0x000000000f087348 */ /* 0x000fea0003c00000 */
[----:B------:R0:W1:Y:S02]  /*79a0*/  SHFL.BFLY P6, R14, R13, R12, R11 ;  /* 0x0c00000c0d0e7389 */ /* 0x00006400000c000b */
[----:B01----:R-:W-:Y:S01]  /*79b0*/  ENDCOLLECTIVE ;  /* 0x000000000000791b */ /* 0x003fe20003800000 */
.L_x_14786:
[----:B------:R-:W-:Y:S01]  /*79c0*/  HFMA2.MMA R12, -RZ, RZ, 0, 2.384185791015625e-07 ;  /* 0x00000004ff0c7435 */ /* 0x000fe200000001ff */
[----:B------:R-:W-:Y:S01]  /*79d0*/  IMAD.MOV.U32 R13, RZ, RZ, RZ ;  /* 0x000000ffff0d7224 */ /* 0x000fe200078e00ff */
[----:B------:R-:W-:-:S09]  /*79e0*/  MOV R28, R14 ;  /* 0x0000000e001c7202 */ /* 0x000fd20000000f00 */
[----:B------:R-:W-:Y:S05]  /*79f0*/  WARPSYNC.COLLECTIVE R15, `(.L_x_14787) ;  /* 0x000000000f087348 */ /* 0x000fea0003c00000 */
[----:B------:R0:W1:Y:S02]  /*7a00*/  SHFL.BFLY P6, R14, R13, R12, R11 ;  /* 0x0c00000c0d0e7389 */ /* 0x00006400000c000b */
[----:B01----:R-:W-:Y:S01]  /*7a10*/  ENDCOLLECTIVE ;  /* 0x000000000000791b */ /* 0x003fe20003800000 */
.L_x_14787:
        /* <DEDUP_REMOVED lines=8> */
.L_x_14788:
        /* <DEDUP_REMOVED lines=8> */
.L_x_14789:
[----:B------:R-:W-:Y:S01]  /*7b20*/  HFMA2.MMA R13, -RZ, RZ, 0, 0 ;  /* 0x00000000ff0d7435 */ /* 0x000fe200000001ff */
[----:B------:R-:W-:Y:S01]  /*7b30*/  MOV R12, 0x4 ;  /* 0x00000004000c7802 */ /* 0x000fe20000000f00 */
[----:B------:R-:W-:-:S09]  /*7b40*/  IMAD.MOV.U32 R26, RZ, RZ, R14 ;  /* 0x000000ffff1a7224 */ /* 0x000fd200078e000e */
[----:B------:R-:W-:Y:S05]  /*7b50*/  WARPSYNC.COLLECTIVE R15, `(.L_x_14790) ;  /* 0x000000000f087348 */ /* 0x000fea0003c00000 */
[----:B------:R0:W1:Y:S02]  /*7b60*/  SHFL.BFLY P6, R14, R13, R12, R11 ;  /* 0x0c00000c0d0e7389 */ /* 0x00006400000c000b */
[----:B01----:R-:W-:Y:S01]  /*7b70*/  ENDCOLLECTIVE ;  /* 0x000000000000791b */ /* 0x003fe20003800000 */
.L_x_14790:
        /* <DEDUP_REMOVED lines=8> */
.L_x_14791:
[----:B------:R-:W-:Y:S01]  /*7c00*/  MOV R12, 0x1 ;  /* 0x00000001000c7802 */ /* 0x000fe20000000f00 */
[----:B------:R-:W-:-:S04]  /*7c10*/  IMAD.MOV.U32 R37, RZ, RZ, R14 ;  /* 0x000000ffff257224 */ /* 0x000fc800078e000e */
[----:B------:R-:W-:-:S07]  /*7c20*/  FADD.FTZ R13, R28, R37 ;  /* 0x000000251c0d7221 */ /* 0x000fce0000010000 */
[----:B------:R-:W-:Y:S05]  /*7c30*/  WARPSYNC.COLLECTIVE R15, `(.L_x_14792) ;  /* 0x000000000f087348 */ /* 0x000fea0003c00000 */
[----:B------:R0:W1:Y:S02]  /*7c40*/  SHFL.BFLY P6, R14, R13, R12, R11 ;  /* 0x0c00000c0d0e7389 */ /* 0x00006400000c000b */
[----:B01----:R-:W-:Y:S01]  /*7c50*/  ENDCOLLECTIVE ;  /* 0x000000000000791b */ /* 0x003fe20003800000 */
.L_x_14792:
        /* <DEDUP_REMOVED lines=9> */
.L_x_14793:
[----:B------:R-:W-:Y:S01]  /*7cf0*/  HFMA2.MMA R12, -RZ, RZ, 0, 1.1920928955078125e-07 ;  /* 0x00000002ff0c7435 */ /* 0x000fe200000001ff */
[----:B------:R-:W-:-:S04]  /*7d00*/  IMAD.MOV.U32 R42, RZ, RZ, R14 ;  /* 0x000000ffff2a7224 */ /* 0x000fc800078e000e */
[----:B------:R-:W-:-:S05]  /*7d10*/  FADD.FTZ R42, RZ, R42 ;  /* 0x0000002aff2a7221 */ /* 0x000fca0000010000 */
[----:B------:R-:W-:-:S07]  /*7d20*/  MOV R13, R42 ;  /* 0x0000002a000d7202 */ /* 0x000fce0000000f00 */
[----:B------:R-:W-:Y:S05]  /*7d30*/  WARPSYNC.COLLECTIVE R15, `(.L_x_14794) ;  /* 0x000000000f087348 */ /* 0x000fea0003c00000 */
[----:B------:R0:W1:Y:S02]  /*7d40*/  SHFL.BFLY P6, R14, R13, R12, R11 ;  /* 0x0c00000c0d0e7389 */ /* 0x00006400000c000b */
[----:B01----:R-:W-:Y:S01]  /*7d50*/  ENDCOLLECTIVE ;  /* 0x000000000000791b */ /* 0x003fe20003800000 */
.L_x_14794:
[----:B------:R-:W-:Y:S01]  /*7d60*/  MOV R12, 0x1 ;  /* 0x00000001000c7802 */ /* 0x000fe20000000f00 */
[----:B------:R-:W-:-:S04]  /*7d70*/  FADD.FTZ R47, R42, R14 ;  /* 0x0000000e2a2f7221 */ /* 0x000fc80000010000 */
[----:B------:R-:W-:-:S07]  /*7d80*/  IMAD.MOV.U32 R13, RZ, RZ, R47 ;  /* 0x000000ffff0d7224 */ /* 0x000fce00078e002f */
[----:B------:R-:W-:Y:S05]  /*7d90*/  WARPSYNC.COLLECTIVE R15, `(.L_x_14795) ;  /* 0x000000000f087348 */ /* 0x000fea0003c00000 */
[----:B------:R0:W1:Y:S02]  /*7da0*/  SHFL.BFLY P6, R14, R13, R12, R11 ;  /* 0x0c00000c0d0e7389 */ /* 0x00006400000c000b */
[----:B01----:R-:W-:Y:S01]  /*7db0*/  ENDCOLLECTIVE ;  /* 0x000000000000791b */ /* 0x003fe20003800000 */
.L_x_14795:
[----:B------:R-:W-:Y:S01]  /*7dc0*/  IMAD.MOV.U32 R13, RZ, RZ, RZ ;  /* 0x000000ffff0d7224 */ /* 0x000fe200078e00ff */
[----:B------:R-:W-:-:S05]  /*7dd0*/  MOV R12, R14 ;  /* 0x0000000e000c7202 */ /* 0x000fca0000000f00 */
[----:B------:R-:W-:Y:S01]  /*7de0*/  FADD.FTZ R47, R47, R12 ;  /* 0x0000000c2f2f7221 */ /* 0x000fe20000010000 */
[----:B------:R-:W-:-:S11]  /*7df0*/  HFMA2.MMA R12, -RZ, RZ, 0, 2.384185791015625e-07 ;  /* 0x00000004ff0c7435 */ /* 0x000fd600000001ff */
[----:B------:R-:W-:Y:S05]  /*7e00*/  WARPSYNC.COLLECTIVE R15, `(.L_x_14796) ;  /* 0x000000000f087348 */ /* 0x000fea0003c00000 */
[----:B------:R0:W1:Y:S02]  /*7e10*/  SHFL.BFLY P6, R14, R13, R12, R11 ;  /* 0x0c00000c0d0e7389 */ /* 0x00006400000c000b */
[----:B01----:R-:W-:Y:S01]  /*7e20*/  ENDCOLLECTIVE ;  /* 0x000000000000791b */ /* 0x003fe20003800000 */
.L_x_14796:
[----:B------:R-:W-:Y:S02]  /*7e30*/  IMAD.MOV.U32 R12, RZ, RZ, 0x2 ;  /* 0x00000002ff0c7424 */ /* 0x000fe400078e00ff */
[----:B------:R-:W-:-:S05]  /*7e40*/  FADD.FTZ R46, RZ, R14 ;  /* 0x0000000eff2e7221 */ /* 0x000fca0000010000 */
[----:B------:R-:W-:-:S07]  /*7e50*/  MOV R13, R46 ;  /* 0x0000002e000d7202 */ /* 0x000fce0000000f00 */
[----:B------:R-:W-:Y:S05]  /*7e60*/  WARPSYNC.COLLECTIVE R15, `(.L_x_14797) ;  /* 0x000000000f087348 */ /* 0x000fea0003c00000 */
[----:B------:R0:W1:Y:S02]  /*7e70*/  SHFL.BFLY P6, R14, R13, R12, R11 ;  /* 0x0c00000c0d0e7389 */ /* 0x00006400000c000b */
[----:B01----:R-:W-:Y:S01]  /*7e80*/  ENDCOLLECTIVE ;  /* 0x000000000000791b */ /* 0x003fe20003800000 */
.L_x_14797:
[----:B------:R-:W-:Y:S01]  /*7e90*/  HFMA2.MMA R12, -RZ, RZ, 0, 5.9604644775390625e-08 ;  /* 0x00000001ff0c7435 */ /* 0x000fe200000001ff */
[----:B------:R-:W-:-:S05]  /*7ea0*/  FADD.FTZ R46, R46, R14 ;  /* 0x0000000e2e2e7221 */ /* 0x000fca0000010000 */
[----:B------:R-:W-:-:S07]  /*7eb0*/  MOV R13, R46 ;  /* 0x0000002e000d7202 */ /* 0x000fce0000000f00 */
[----:B------:R-:W-:Y:S05]  /*7ec0*/  WARPSYNC.COLLECTIVE R15, `(.L_x_14798) ;  /* 0x000000000f087348 */ /* 0x000fea0003c00000 */
[----:B------:R0:W1:Y:S02]  /*7ed0*/  SHFL.BFLY P6, R14, R13, R12, R11 ;  /* 0x0c00000c0d0e7389 */ /* 0x00006400000c000b */
[----:B01----:R-:W-:Y:S01]  /*7ee0*/  ENDCOLLECTIVE ;  /* 0x000000000000791b */ /* 0x003fe20003800000 */
.L_x_14798:
[----:B------:R-:W-:Y:S01]  /*7ef0*/  IMAD.MOV.U32 R13, RZ, RZ, RZ ;  /* 0x000000ffff0d7224 */ /* 0x000fe200078e00ff */
[----:B------:R-:W-:Y:S01]  /*7f00*/  MOV R12, 0x4 ;  /* 0x00000004000c7802 */ /* 0x000fe20000000f00 */
[----:B------:R-:W-:-:S07]  /*7f10*/  FADD.FTZ R46, R46, R14 ;  /* 0x0000000e2e2e7221 */ /* 0x000fce0000010000 */
[----:B------:R-:W-:Y:S05]  /*7f20*/  WARPSYNC.COLLECTIVE R15, `(.L_x_14799) ;  /* 0x000000000f087348 */ /* 0x000fea0003c00000 */
[----:B------:R0:W1:Y:S02]  /*7f30*/  SHFL.BFLY P6, R14, R13, R12, R11 ;  /* 0x0c00000c0d0e7389 */ /* 0x00006400000c000b */
[----:B01----:R-:W-:Y:S01]  /*7f40*/  ENDCOLLECTIVE ;  /* 0x000000000000791b */ /* 0x003fe20003800000 */
.L_x_14799:
[----:B------:R-:W-:Y:S02]  /*7f50*/  IMAD.MOV.U32 R12, RZ, RZ, 0x2 ;  /* 0x00000002ff0c7424 */ /* 0x000fe400078e00ff */
[----:B------:R-:W-:-:S05]  /*7f60*/  FADD.FTZ R42, RZ, R14 ;  /* 0x0000000eff2a7221 */ /* 0x000fca0000010000 */
[----:B------:R-:W-:-:S07]  /*7f70*/  MOV R13, R42 ;  /* 0x0000002a000d7202 */ /* 0x000fce0000000f00 */
[----:B------:R-:W-:Y:S05]  /*7f80*/  WARPSYNC.COLLECTIVE R15, `(.L_x_14800) ;  /* 0x000000000f087348 */ /* 0x000fea0003c00000 */
[----:B------:R0:W1:Y:S02]  /*7f90*/  SHFL.BFLY P6, R14, R13, R12, R11 ;  /* 0x0c00000c0d0e7389 */ /* 0x00006400000c000b */
[----:B01----:R-:W-:Y:S01]  /*7fa0*/  ENDCOLLECTIVE ;  /* 0x000000000000791b */ /* 0x003fe20003800000 */
.L_x_14800:
        /* <DEDUP_REMOVED lines=8> */
.L_x_14801:
[----:B------:R-:W-:Y:S05]  /*8030*/  BRA `(.L_x_14802) ;  /* 0xffffffb400487947 */ /* 0x000fea000383ffff */
.L_x_14803:
        /* <DEDUP_REMOVED lines=12> */
.L_x_28307:


//--------------------- .text._ZN4vllm25paged_attention_v1_kernelIfhLi120ELi32ELi128ELNS_18Fp8KVCacheDataTypeE1ELb1EEEvPT_PKS2_PKT0_S8_ifPKiSA_iPKfiiiSC_SC_iiiii --------------------------
	.section	.text._ZN4vllm25paged_attention_v1_kernelIfhLi120ELi32ELi128ELNS_18Fp8KVCacheDataTypeE1ELb1EEEvPT_PKS2_PKT0_S8_ifPKiSA_iPKfiiiSC_SC_iiiii,"ax",@progbits
	.align	128
        .global         _ZN4vllm25paged_attention_v1_kernelIfhLi120ELi32ELi128ELNS_18Fp8KVCacheDataTypeE1ELb1EEEvPT_PKS2_PKT0_S8_ifPKiSA_iPKfiiiSC_SC_iiiii
        .type           _ZN4vllm25paged_attention_v1_kernelIfhLi120ELi32ELi128ELNS_18Fp8KVCacheDataTypeE1ELb1EEEvPT_PKS2_PKT0_S8_ifPKiSA_iPKfiiiSC_SC_iiiii,@function
        .size           _ZN4vllm25paged_attention_v1_kernelIfhLi120ELi32ELi128ELNS_18Fp8KVCacheDataTypeE1ELb1EEEvPT_PKS2_PKT0_S8_ifPKiSA_iPKfiiiSC_SC_iiiii,(.L_x_28308 - _ZN4vllm25paged_attention_v1_kernelIfhLi120ELi32ELi128ELNS_18Fp8KVCacheDataTypeE1ELb1EEEvPT_PKS2_PKT0_S8_ifPKiSA_iPKfiiiSC_SC_iiiii)
        .other          _ZN4vllm25paged_attention_v1_kernelIfhLi120ELi32ELi128ELNS_18Fp8KVCacheDataTypeE1ELb1EEEvPT_PKS2_PKT0_S8_ifPKiSA_iPKfiiiSC_SC_iiiii,@"STO_CUDA_ENTRY STV_DEFAULT"
_ZN4vllm25paged_attention_v1_kernelIfhLi120ELi32ELi128ELNS_18Fp8KVCacheDataTypeE1ELb1EEEvPT_PKS2_PKT0_S8_ifPKiSA_iPKfiiiSC_SC_iiiii:
.text._ZN4vllm25paged_attention_v1_kernelIfhLi120ELi32ELi128ELNS_18Fp8KVCacheDataTypeE1ELb1EEEvPT_PKS2_PKT0_S8_ifPKiSA_iPKfiiiSC_SC_iiiii:
        /* <DEDUP_REMOVED lines=109> */
.L_x_14804:
[----:B------:R-:W-:Y:S02]  /*06d0*/  ULDC UR4, c[0x0][0x278] ;  /* 0x00009e0000047ab9 */ /* 0x000fe40000000800 */
[----:B------:R-:W-:-:S06]  /*06e0*/  UIMAD UR4, UR40, UR4, UR39 ;  /* 0x00000004280472a4 */ /* 0x000fcc000f8e0227 */
[----:B------:R-:W-:-:S07]  /*06f0*/  IMAD R10, R3, UR4, RZ ;  /* 0x00000004030a7c24 */ /* 0x000fce000f8e02ff */
.L_x_14805:
        /* <DEDUP_REMOVED lines=25> */
.L_x_14809:
        /* <DEDUP_REMOVED lines=37> */
.L_x_14807:
[----:B------:R-:W-:Y:S05]  /*0ae0*/  BSYNC B7 ;  /* 0x0000000000077941 */ /* 0x000fea0003800000 */
.L_x_14806:
        /* <DEDUP_REMOVED lines=13> */
.L_x_14850:
        /* <DEDUP_REMOVED lines=40> */
.L_x_14815:
        /* <DEDUP_REMOVED lines=11> */
.L_x_14814:
[----:B------:R-:W-:Y:S05]  /*0ef0*/  BSYNC B1 ;  /* 0x0000000000017941 */ /* 0x000fea0003800000 */
.L_x_14813:
        /* <DEDUP_REMOVED lines=14> */
.L_x_14818:
        /* <DEDUP_REMOVED lines=100> */
.L_x_14817:
[----:B------:R-:W-:Y:S05]  /*1620*/  BSYNC B1 ;  /* 0x0000000000017941 */ /* 0x000fea0003800000 */
.L_x_14816:
        /* <DEDUP_REMOVED lines=55> */
.L_x_14820:
[----:B------:R-:W-:Y:S05]  /*19a0*/  BSYNC B1 ;  /* 0x0000000000017941 */ /* 0x000fea0003800000 */
.L_x_14819:
        /* <DEDUP_REMOVED lines=26> */
.L_x_14812:
[----:B------:R-:W-:Y:S05]  /*1b50*/  BSYNC B0 ;  /* 0x0000000000007941 */ /* 0x000fea0003800000 */
.L_x_14811:
        /* <DEDUP_REMOVED lines=48> */
.L_x_14825:
        /* <DEDUP_REMOVED lines=8> */
.L_x_14824:
[----:B------:R-:W-:Y:S05]  /*1ee0*/  BSYNC B1 ;  /* 0x0000000000017941 */ /* 0x000fea0003800000 */
.L_x_14823:
        /* <DEDUP_REMOVED lines=14> */
.L_x_14828:
        /* <DEDUP_REMOVED lines=52> */
.L_x_14827:
[----:B------:R-:W-:Y:S05]  /*2310*/  BSYNC B1 ;  /* 0x0000000000017941 */ /* 0x000fea0003800000 */
.L_x_14826:
        /* <DEDUP_REMOVED lines=31> */
.L_x_14830:
[----:B------:R-:W-:Y:S05]  /*2510*/  BSYNC B1 ;  /* 0x0000000000017941 */ /* 0x000fea0003800000 */
.L_x_14829:
        /* <DEDUP_REMOVED lines=14> */
.L_x_14822:
[----:B------:R-:W-:Y:S05]  /*2600*/  BSYNC B0 ;  /* 0x0000000000007941 */ /* 0x000fea0003800000 */
.L_x_14821:
        /* <DEDUP_REMOVED lines=28> */
.L_x_14834:
        /* <DEDUP_REMOVED lines=32> */
.L_x_14832:
[----:B------:R-:W-:Y:S05]  /*29d0*/  BSYNC B6 ;  /* 0x0000000000067941 */ /* 0x000fea0003800000 */
.L_x_14831:
        /* <DEDUP_REMOVED lines=176> */
.L_x_14941:
        /* <DEDUP_REMOVED lines=48> */
.L_x_14837:
[----:B------:R-:W-:Y:S05]  /*37e0*/  BSYNC B0 ;  /* 0x0000000000007941 */ /* 0x000fea0003800000 */
.L_x_14836:
        /* <DEDUP_REMOVED lines=73> */
.L_x_14839:
[----:B------:R-:W-:Y:S05]  /*3c80*/  BSYNC B0 ;  /* 0x0000000000007941 */ /* 0x000fea0003800000 */
.L_x_14838:
        /* <DEDUP_REMOVED lines=43> */
.L_x_14841:
[----:B------:R-:W-:Y:S05]  /*3f40*/  BSYNC B0 ;  /* 0x0000000000007941 */ /* 0x000fea0003800000 */
.L_x_14840:
        /* <DEDUP_REMOVED lines=73> */
.L_x_14843:
[----:B------:R-:W-:Y:S05]  /*43e0*/  BSYNC B0 ;  /* 0x0000000000007941 */ /* 0x000fea0003800000 */
.L_x_14842:
        /* <DEDUP_REMOVED lines=199> */
.L_x_14808:
        /* <DEDUP_REMOVED lines=16> */
.L_x_14833:
        /* <DEDUP_REMOVED lines=16> */
.L_x_14844:
[----:B------:R-:W-:Y:S05]  /*5260*/  EXIT ;  /* 0x000000000000794d */ /* 0x000fea0003800000 */
.L_x_14810:
[----:B------:R-:W-:Y:S01]  /*5270*/  HFMA2.MMA R12, -RZ, RZ, 0, 9.5367431640625e-07 ;  /* 0x00000010ff0c7435 */ /* 0x000fe200000001ff */
[----:B------:R-:W-:Y:S01]  /*5280*/  IMAD.MOV.U32 R11, RZ, RZ, 0x1f ;  /* 0x0000001fff0b7424 */ /* 0x000fe200078e00ff */
[----:B------:R-:W-:Y:S02]  /*5290*/  MOV R15, 0xffffffff ;  /* 0xffffffff000f7802 */ /* 0x000fe40000000f00 */
[----:B------:R-:W-:-:S07]  /*52a0*/  MOV R2, 0xff7fffff ;  /* 0xff7fffff00027802 */ /* 0x000fce0000000f00 */
[----:B------:R-:W-:Y:S05]  /*52b0*/  WARPSYNC.COLLECTIVE R15, `(.L_x_14845) ;  /* 0x000000000f087348 */ /* 0x000fea0003c00000 */
[----:B------:R0:W1:Y:S02]  /*52c0*/  SHFL.BFLY P6, R14, R13, R12, R11 ;  /* 0x0c00000c0d0e7389 */ /* 0x00006400000c000b */
[----:B01----:R-:W-:Y:S01]  /*52d0*/  ENDCOLLECTIVE ;  /* 0x000000000000791b */ /* 0x003fe20003800000 */
.L_x_14845:
[----:B------:R-:W-:Y:S01]  /*52e0*/  IMAD.MOV.U32 R12, RZ, RZ, 0x8 ;  /* 0x00000008ff0c7424 */ /* 0x000fe200078e00ff */
[----:B------:R-:W-:-:S04]  /*52f0*/  FMNMX.FTZ R0, R14, -3.40282346638528859812e+38, !PT ;  /* 0xff7fffff0e007809 */ /* 0x000fc80007810000 */
[----:B------:R-:W-:-:S07]  /*5300*/  MOV R13, R0 ;  /* 0x00000000000d7202 */ /* 0x000fce0000000f00 */
[----:B------:R-:W-:Y:S05]  /*5310*/  WARPSYNC.COLLECTIVE R15, `(.L_x_14846) ;  /* 0x000000000f087348 */ /* 0x000fea0003c00000 */
[----:B------:R0:W1:Y:S02]  /*5320*/  SHFL.BFLY P6, R14, R13, R12, R11 ;  /* 0x0c00000c0d0e7389 */ /* 0x00006400000c000b */
[----:B01----:R-:W-:Y:S01]  /*5330*/  ENDCOLLECTIVE ;  /* 0x000000000000791b */ /* 0x003fe20003800000 */
.L_x_14846:
[----:B------:R-:W-:Y:S01]  /*5340*/  HFMA2.MMA R12, -RZ, RZ, 0, 2.384185791015625e-07 ;  /* 0x00000004ff0c7435 */ /* 0x000fe200000001ff */
[----:B------:R-:W-:-:S04]  /*5350*/  FMNMX.FTZ R3, R0, R14, !PT ;  /* 0x0000000e00037209 */ /* 0x000fc80007810000 */
[----:B------:R-:W-:-:S07]  /*5360*/  MOV R13, R3 ;  /* 0x00000003000d7202 */ /* 0x000fce0000000f00 */
[----:B------:R-:W-:Y:S05]  /*5370*/  WARPSYNC.COLLECTIVE R15, `(.L_x_14847) ;  /* 0x000000000f087348 */ /* 0x000fea0003c00000 */
[----:B------:R0:W1:Y:S02]  /*5380*/  SHFL.BFLY P6, R14, R13, R12, R11 ;  /* 0x0c00000c0d0e7389 */ /* 0x00006400000c000b */
[----:B01----:R-:W-:Y:S01]  /*5390*/  ENDCOLLECTIVE ;  /* 0x000000000000791b */ /* 0x003fe20003800000 */
.L_x_14847:
[----:B------:R-:W-:Y:S02]  /*53a0*/  MOV R12, 0x2 ;  /* 0x00000002000c7802 */ /* 0x000fe40000000f00 */
[----:B------:R-:W-:-:S05]  /*53b0*/  FMNMX.FTZ R4, R3, R14, !PT ;  /* 0x0000000e03047209 */ /* 0x000fca0007810000 */
[----:B------:R-:W-:-:S07]  /*53c0*/  IMAD.MOV.U32 R13, RZ, RZ, R4 ;  /* 0x000000ffff0d7224 */ /* 0x000fce00078e0004 */
[----:B------:R-:W-:Y:S05]  /*53d0*/  WARPSYNC.COLLECTIVE R15, `(.L_x_14848) ;  /* 0x000000000f087348 */ /* 0x000fea0003c00000 */
[----:B------:R0:W1:Y:S02]  /*53e0*/  SHFL.BFLY P6, R14, R13, R12, R11 ;  /* 0x0c00000c0d0e7389 */ /* 0x00006400000c000b */
[----:B01----:R-:W-:Y:S01]  /*53f0*/  ENDCOLLECTIVE ;  /* 0x000000000000791b */ /* 0x003fe20003800000 */
.L_x_14848:
[----:B------:R-:W-:Y:S01]  /*5400*/  IMAD.MOV.U32 R12, RZ, RZ, 0x1 ;  /* 0x00000001ff0c7424 */ /* 0x000fe200078e00ff */
[----:B------:R-:W-:-:S04]  /*5410*/  FMNMX.FTZ R5, R4, R14, !PT ;  /* 0x0000000e04057209 */ /* 0x000fc80007810000 */
[----:B------:R-:W-:-:S07]  /*5420*/  MOV R13, R5 ;  /* 0x00000005000d7202 */ /* 0x000fce0000000f00 */
[----:B------:R-:W-:Y:S05]  /*5430*/  WARPSYNC.COLLECTIVE R15, `(.L_x_14849) ;  /* 0x000000000f087348 */ /* 0x000fea0003c00000 */
[----:B------:R0:W1:Y:S02]  /*5440*/  SHFL.BFLY P6, R14, R13, R12, R11 ;  /* 0x0c00000c0d0e7389 */ /* 0x00006400000c000b */
[----:B01----:R-:W-:Y:S01]  /*5450*/  ENDCOLLECTIVE ;  /* 0x000000000000791b */ /* 0x003fe20003800000 */
.L_x_14849:
[----:B------:R-:W-:Y:S05]  /*5460*/  BRA `(.L_x_14850) ;  /* 0xffffffb400d47947 */ /* 0x000fea000383ffff */
.L_x_14835:
[----:B-1----:R-:W-:Y:S01]  /*5470*/  HFMA2.MMA R13, -RZ, RZ, 0, 0 ;  /* 0x00000000ff0d7435 */ /* 0x002fe200000001ff */
[----:B------:R-:W-:Y:S01]  /*5480*/  IMAD.MOV.U32 R12, RZ, RZ, 0x4 ;  /* 0x00000004ff0c7424 */ /* 0x000fe200078e00ff */
[----:B------:R-:W-:Y:S02]  /*5490*/  MOV R11, 0x1f ;  /* 0x0000001f000b7802 */ /* 0x000fe40000000f00 */
[----:B------:R-:W-:-:S07]  /*54a0*/  MOV R15, 0xffffffff ;  /* 0xffffffff000f7802 */ /* 0x000fce0000000f00 */
[----:B0-----:R-:W-:Y:S05]  /*54b0*/  WARPSYNC.COLLECTIVE R15, `(.L_x_14851) ;  /* 0x000000000f087348 */ /* 0x001fea0003c00000 */
[----:B------:R1:W2:Y:S02]  /*54c0*/  SHFL.BFLY P6, R14, R13, R12, R11 ;  /* 0x0c00000c0d0e7389 */ /* 0x0002a400000c000b */
[----:B012---:R-:W-:Y:S01]  /*54d0*/  ENDCOLLECTIVE ;  /* 0x000000000000791b */ /* 0x007fe20003800000 */
.L_x_14851:
[----:B------:R-:W-:Y:S01]  /*54e0*/  HFMA2.MMA R12, -RZ, RZ, 0, 1.1920928955078125e-07 ;  /* 0x00000002ff0c7435 */ /* 0x000fe200000001ff */
[----:B------:R-:W-:-:S04]  /*54f0*/  IMAD.MOV.U32 R21, RZ, RZ, R14 ;  /* 0x000000ffff157224 */ /* 0x000fc800078e000e */
[----:B------:R-:W-:-:S05]  /*5500*/  FADD.FTZ R21, RZ, R21 ;  /* 0x00000015ff157221 */ /* 0x000fca0000010000 */
[----:B------:R-:W-:-:S07]  /*5510*/  MOV R13, R21 ;  /* 0x00000015000d7202 */ /* 0x000fce0000000f00 */
[----:B------:R-:W-:Y:S05]  /*5520*/  WARPSYNC.COLLECTIVE R15, `(.L_x_14852) ;  /* 0x000000000f087348 */ /* 0x000fea0003c00000 */
[----:B------:R0:W1:Y:S02]  /*5530*/  SHFL.BFLY P6, R14, R13, R12, R11 ;  /* 0x0c00000c0d0e7389 */ /* 0x00006400000c000b */
[----:B01----:R-:W-:Y:S01]  /*5540*/  ENDCOLLECTIVE ;  /* 0x000000000000791b */ /* 0x003fe20003800000 */
.L_x_14852:
[----:B------:R-:W-:Y:S01]  /*5550*/  HFMA2.MMA R12, -RZ, RZ, 0, 5.9604644775390625e-08 ;  /* 0x00000001ff0c7435 */ /* 0x000fe200000001ff */
[----:B------:R-:W-:-:S04]  /*5560*/  IMAD.MOV.U32 R20, RZ, RZ, R14 ;  /* 0x000000ffff147224 */ /* 0x000fc800078e000e */
[----:B------:R-:W-:-:S05]  /*5570*/  FADD.FTZ R21, R21, R20 ;  /* 0x0000001415157221 */ /* 0x000fca0000010000 */
[----:B------:R-:W-:-:S07]  /*5580*/  MOV R13, R21 ;  /* 0x00000015000d7202 */ /* 0x000fce0000000f00 */
[----:B------:R-:W-:Y:S05]  /*5590*/  WARPSYNC.COLLECTIVE R15, `(.L_x_14853) ;  /* 0x000000000f087348 */ /* 0x000fea0003c00000 */
[----:B------:R0:W1:Y:S02]  /*55a0*/  SHFL.BFLY P6, R14, R13, R12, R11 ;  /* 0x0c00000c0d0e7389 */ /* 0x00006400000c000b */
[----:B01----:R-:W-:Y:S01]  /*55b0*/  ENDCOLLECTIVE ;  /* 0x000000000000791b */ /* 0x003fe20003800000 */
.L_x_14853:
[----:B------:R-:W-:Y:S01]  /*55c0*/  HFMA2.MMA R12, -RZ, RZ, 0, 2.384185791015625e-07 ;  /* 0x00000004ff0c7435 */ /* 0x000fe200000001ff */
[----:B------:R-:W-:Y:S01]  /*55d0*/  MOV R13, RZ ;  /* 0x000000ff000d7202 */ /* 0x000fe20000000f00 */
[----:B------:R-:W-:-:S09]  /*55e0*/  IMAD.MOV.U32 R20, RZ, RZ, R14 ;  /* 0x000000ffff147224 */ /* 0x000fd200078e000e */
[----:B------:R-:W-:Y:S05]  /*55f0*/  WARPSYNC.COLLECTIVE R15, `(.L_x_14854) ;  /* 0x000000000f087348 */ /* 0x000fea0003c00000 */
[----:B------:R0:W1:Y:S02]  /*5600*/  SHFL.BFLY P6, R14, R13, R12, R11 ;  /* 0x0c00000c0d0e7389 */ /* 0x00006400000c000b */
[----:B01----:R-:W-:Y:S01]  /*5610*/  ENDCOLLECTIVE ;  /* 0x000000000000791b */ /* 0x003fe20003800000 */
.L_x_14854:
        /* <DEDUP_REMOVED lines=8> */
.L_x_14855:
[----:B------:R-:W-:Y:S01]  /*56a0*/  HFMA2.MMA R12, -RZ, RZ, 0, 5.9604644775390625e-08 ;  /* 0x00000001ff0c7435 */ /* 0x000fe200000001ff */
[----:B------:R-:W-:-:S04]  /*56b0*/  IMAD.MOV.U32 R27, RZ, RZ, R14 ;  /* 0x000000ffff1b7224 */ /* 0x000fc800078e000e */
[----:B------:R-:W-:-:S05]  /*56c0*/  FADD.FTZ R26, R26, R27 ;  /* 0x0000001b1a1a7221 */ /* 0x000fca0000010000 */
[----:B------:R-:W-:-:S07]  /*56d0*/  MOV R13, R26 ;  /* 0x0000001a000d7202 */ /* 0x000fce0000000f00 */
[----:B------:R-:W-:Y:S05]  /*56e0*/  WARPSYNC.COLLECTIVE R15, `(.L_x_14856) ;  /* 0x000000000f087348 */ /* 0x000fea0003c00000 */
[----:B------:R0:W1:Y:S02]  /*56f0*/  SHFL.BFLY P6, R14, R13, R12, R11 ;  /* 0x0c00000c0d0e7389 */ /* 0x00006400000c000b */
[----:B01----:R-:W-:Y:S01]  /*5700*/  ENDCOLLECTIVE ;  /* 0x000000000000791b */ /* 0x003fe20003800000 */
.L_x_14856:
[----:B------:R-:W-:Y:S01]  /*5710*/  HFMA2.MMA R12, -RZ, RZ, 0, 2.384185791015625e-07 ;  /* 0x00000004ff0c7435 */ /* 0x000fe200000001ff */
[----:B------:R-:W-:Y:S01]  /*5720*/  MOV R13, RZ ;  /* 0x000000ff000d7202 */ /* 0x000fe20000000f00 */
[----:B------:R-:W-:-:S09]  /*5730*/  IMAD.MOV.U32 R22, RZ, RZ, R14 ;  /* 0x000000ffff167224 */ /* 0x000fd200078e000e */
[----:B------:R-:W-:Y:S05]  /*5740*/  WARPSYNC.COLLECTIVE R15, `(.L_x_14857) ;  /* 0x000000000f087348 */ /* 0x000fea0003c00000 */
[----:B------:R0:W1:Y:S02]  /*5750*/  SHFL.BFLY P6, R14, R13, R12, R11 ;  /* 0x0c00000c0d0e7389 */ /* 0x00006400000c000b */
[----:B01----:R-:W-:Y:S01]  /*5760*/  ENDCOLLECTIVE ;  /* 0x000000000000791b */ /* 0x003fe20003800000 */
.L_x_14857:
        /* <DEDUP_REMOVED lines=8> */
.L_x_14858:
[----:B------:R-:W-:Y:S01]  /*57f0*/  HFMA2.MMA R12, -RZ, RZ, 0, 5.9604644775390625e-08 ;  /* 0x00000001ff0c7435 */ /* 0x000fe200000001ff */
[----:B------:R-:W-:-:S04]  /*5800*/  IMAD.MOV.U32 R31, RZ, RZ, R14 ;  /* 0x000000ffff1f7224 */ /* 0x000fc800078e000e */
[----:B------:R-:W-:-:S05]  /*5810*/  FADD.FTZ R24, R24, R31 ;  /* 0x0000001f18187221 */ /* 0x000fca0000010000 */
[----:B------:R-:W-:-:S07]  /*5820*/  MOV R13, R24 ;  /* 0x00000018000d7202 */ /* 0x000fce0000000f00 */
[----:B------:R-:W-:Y:S05]  /*5830*/  WARPSYNC.COLLECTIVE R15, `(.L_x_14859) ;  /* 0x000000000f087348 */ /* 0x000fea0003c00000 */
[----:B------:R0:W1:Y:S02]  /*5840*/  SHFL.BFLY P6, R14, R13, R12, R11 ;  /* 0x0c00000c0d0e7389 */ /* 0x00006400000c000b */
[----:B01----:R-:W-:Y:S01]  /*5850*/  ENDCOLLECTIVE ;  /* 0x000000000000791b */ /* 0x003fe20003800000 */
.L_x_14859:
[----:B------:R-:W-:Y:S01]  /*5860*/  HFMA2.MMA R12, -RZ, RZ, 0, 2.384185791015625e-07 ;  /* 0x00000004ff0c7435 */ /* 0x000fe200000001ff */
[----:B------:R-:W-:Y:S01]  /*5870*/  MOV R13, RZ ;  /* 0x000000ff000d7202 */ /* 0x000fe20000000f00 */
[----:B------:R-:W-:-:S09]  /*5880*/  IMAD.MOV.U32 R47, RZ, RZ, R14 ;  /* 0x000000ffff2f7224 */ /* 0x000fd200078e000e */
[----:B------:R-:W-:Y:S05]  /*5890*/  WARPSYNC.COLLECTIVE R15, `(.L_x_14860) ;  /* 0x000000000f087348 */ /* 0x000fea0003c00000 */
[----:B------:R0:W1:Y:S02]  /*58a0*/  SHFL.BFLY P6, R14, R13, R12, R11 ;  /* 0x0c00000c0d0e7389 */ /* 0x00006400000c000b */
[----:B01----:R-:W-:Y:S01]  /*58b0*/  ENDCOLLECTIVE ;  /* 0x000000000000791b */ /* 0x003fe20003800000 */
.L_x_14860:
        /* <DEDUP_REMOVED lines=8> */
.L_x_14861:
[----:B------:R-:W-:Y:S01]  /*5940*/  HFMA2.MMA R12, -RZ, RZ, 0, 5.9604644775390625e-08 ;  /* 0x00000001ff0c7435 */ /* 0x000fe200000001ff */
[----:B------:R-:W-:-:S04]  /*5950*/  IMAD.MOV.U32 R30, RZ, RZ, R14 ;  /* 0x000000ffff1e7224 */ /* 0x000fc800078e000e */
[----:B------:R-:W-:-:S05]  /*5960*/  FADD.FTZ R25, R25, R30 ;  /* 0x0000001e19197221 */ /* 0x000fca0000010000 */
[----:B------:R-:W-:-:S07]  /*5970*/  MOV R13, R25 ;  /* 0x00000019000d7202 */ /* 0x000fce0000000f00 */
[----:B------:R-:W-:Y:S05]  /*5980*/  WARPSYNC.COLLECTIVE R15, `(.L_x_14862) ;  /* 0x000000000f087348 */ /* 0x000fea0003c00000 */
[----:B------:R0:W1:Y:S02]  /*5990*/  SHFL.BFLY P6, R14, R13, R12, R11 ;  /* 0x0c00000c0d0e7389 */ /* 0x00006400000c000b */
[----:B01----:R-:W-:Y:S01]  /*59a0*/  ENDCOLLECTIVE ;  /* 0x000000000000791b */ /* 0x003fe20003800000 */
.L_x_14862:
[----:B------:R-:W-:Y:S01]  /*59b0*/  HFMA2.MMA R12, -RZ, RZ, 0, 2.384185791015625e-07 ;  /* 0x00000004ff0c7435 */ /* 0x000fe200000001ff */
[----:B------:R-:W-:Y:S01]  /*59c0*/  MOV R13, RZ ;  /* 0x000000ff000d7202 */ /* 0x000fe20000000f00 */
[----:B------:R-:W-:-:S09]  /*59d0*/  IMAD.MOV.U32 R30, RZ, RZ, R14 ;  /* 0x000000ffff1e7224 */ /* 0x000fd200078e000e */
[----:B------:R-:W-:Y:S05]  /*59e0*/  WARPSYNC.COLLECTIVE R15, `(.L_x_14863) ;  /* 0x000000000f087348 */ /* 0x000fea0003c00000 */
[----:B------:R0:W1:Y:S02]  /*59f0*/  SHFL.BFLY P6, R14, R13, R12, R11 ;  /* 0x0c00000c0d0e7389 */ /* 0x00006400000c000b */
[----:B01----:R-:W-:Y:S01]  /*5a00*/  ENDCOLLECTIVE ;  /* 0x000000000000791b */ /* 0x003fe20003800000 */
.L_x_14863:
        /* <DEDUP_REMOVED lines=8> */
.L_x_14864:
[----:B------:R-:W-:Y:S01]  /*5a90*/  HFMA2.MMA R12, -RZ, RZ, 0, 5.9604644775390625e-08 ;  /* 0x00000001ff0c7435 */ /* 0x000fe200000001ff */
[----:B------:R-:W-:-:S04]  /*5aa0*/  IMAD.MOV.U32 R33, RZ, RZ, R14 ;  /* 0x000000ffff217224 */ /* 0x000fc800078e000e */
[----:B------:R-:W-:-:S05]  /*5ab0*/  FADD.FTZ R28, R28, R33 ;  /* 0x000000211c1c7221 */ /* 0x000fca0000010000 */
[----:B------:R-:W-:-:S07]  /*5ac0*/  MOV R13, R28 ;  /* 0x0000001c000d7202 */ /* 0x000fce0000000f00 */
[----:B------:R-:W-:Y:S05]  /*5ad0*/  WARPSYNC.COLLECTIVE R15, `(.L_x_14865) ;  /* 0x000000000f087348 */ /* 0x000fea0003c00000 */
[----:B------:R0:W1:Y:S02]  /*5ae0*/  SHFL.BFLY P6, R14, R13, R12, R11 ;  /* 0x0c00000c0d0e7389 */ /* 0x00006400000c000b */
[----:B01----:R-:W-:Y:S01]  /*5af0*/  ENDCOLLECTIVE ;  /* 0x000000000000791b */ /* 0x003fe20003800000 */
.L_x_14865:
[----:B------:R-:W-:Y:S01]  /*5b00*/  HFMA2.MMA R12, -RZ, RZ, 0, 2.384185791015625e-07 ;  /* 0x00000004ff0c7435 */ /* 0x000fe200000001ff */
[----:B------:R-:W-:Y:S01]  /*5b10*/  MOV R13, RZ ;  /* 0x000000ff000d7202 */ /* 0x000fe20000000f00 */
[----:B------:R-:W-:-:S09]  /*5b20*/  IMAD.MOV.U32 R49, RZ, RZ, R14 ;  /* 0x000000ffff317224 */ /* 0x000fd200078e000e */
[----:B------:R-:W-:Y:S05]  /*5b30*/  WARPSYNC.COLLECTIVE R15, `(.L_x_14866) ;  /* 0x000000000f087348 */ /* 0x000fea0003c00000 */
[----:B------:R0:W1:Y:S02]  /*5b40*/  SHFL.BFLY P6, R14, R13, R12, R11 ;  /* 0x0c00000c0d0e7389 */ /* 0x00006400000c000b */
[----:B01----:R-:W-:Y:S01]  /*5b50*/  ENDCOLLECTIVE ;  /* 0x000000000000791b */ /* 0x003fe20003800000 */
.L_x_14866:
        /* <DEDUP_REMOVED lines=8> */
.L_x_14867:
[----:B------:R-:W-:Y:S01]  /*5be0*/  HFMA2.MMA R12, -RZ, RZ, 0, 5.9604644775390625e-08 ;  /* 0x00000001ff0c7435 */ /* 0x000fe200000001ff */
[----:B------:R-:W-:-:S04]  /*5bf0*/  IMAD.MOV.U32 R32, RZ, RZ, R14 ;  /* 0x000000ffff207224 */ /* 0x000fc800078e000e */
[----:B------:R-:W-:-:S05]  /*5c00*/  FADD.FTZ R29, R29, R32 ;  /* 0x000000201d1d7221 */ /* 0x000fca0000010000 */
[----:B------:R-:W-:-:S07]  /*5c10*/  MOV R13, R29 ;  /* 0x0000001d000d7202 */ /* 0x000fce0000000f00 */
[----:B------:R-:W-:Y:S05]  /*5c20*/  WARPSYNC.COLLECTIVE R15, `(.L_x_14868) ;  /* 0x000000000f087348 */ /* 0x000fea0003c00000 */
[----:B------:R0:W1:Y:S02]  /*5c30*/  SHFL.BFLY P6, R14, R13, R12, R11 ;  /* 0x0c00000c0d0e7389 */ /* 0x00006400000c000b */
[----:B01----:R-:W-:Y:S01]  /*5c40*/  ENDCOLLECTIVE ;  /* 0x000000000000791b */ /* 0x003fe20003800000 */
.L_x_14868:
[----:B------:R-:W-:Y:S01]  /*5c50*/  HFMA2.MMA R12, -RZ, RZ, 0, 2.384185791015625e-07 ;  /* 0x00000004ff0c7435 */ /* 0x000fe200000001ff */
[----:B------:R-:W-:Y:S01]  /*5c60*/  MOV R13, RZ ;  /* 0x000000ff000d7202 */ /* 0x000fe20000000f00 */
[----:B------:R-:W-:-:S09]  /*5c70*/  IMAD.MOV.U32 R50, RZ, RZ, R14 ;  /* 0x000000ffff327224 */ /* 0x000fd200078e000e */
[----:B------:R-:W-:Y:S05]  /*5c80*/  WARPSYNC.COLLECTIVE R15, `(.L_x_14869) ;  /* 0x000000000f087348 */ /* 0x000fea0003c00000 */
[----:B------:R0:W1:Y:S02]  /*5c90*/  SHFL.BFLY P6, R14, R13, R12, R11 ;  /* 0x0c00000c0d0e7389 */ /* 0x00006400000c000b */
[----:B01----:R-:W-:Y:S01]  /*5ca0*/  ENDCOLLECTIVE ;  /* 0x000000000000791b */ /* 0x003fe20003800000 */
.L_x_14869:
        /* <DEDUP_REMOVED lines=8> */
.L_x_14870:
[----:B------:R-:W-:Y:S01]  /*5d30*/  HFMA2.MMA R12, -RZ, RZ, 0, 5.9604644775390625e-08 ;  /* 0x00000001ff0c7435 */ /* 0x000fe200000001ff */
[----:B------:R-:W-:-:S04]  /*5d40*/  IMAD.MOV.U32 R34, RZ, RZ, R14 ;  /* 0x000000ffff227224 */ /* 0x000fc800078e000e */
[----:B------:R-:W-:-:S05]  /*5d50*/  FADD.FTZ R41, R41, R34 ;  /* 0x0000002229297221 */ /* 0x000fca0000010000 */
[----:B------:R-:W-:-:S07]  /*5d60*/  MOV R13, R41 ;  /* 0x00000029000d7202 */ /* 0x000fce0000000f00 */
[----:B------:R-:W-:Y:S05]  /*5d70*/  WARPSYNC.COLLECTIVE R15, `(.L_x_14871) ;  /* 0x000000000f087348 */ /* 0x000fea0003c00000 */
[----:B------:R0:W1:Y:S02]  /*5d80*/  SHFL.BFLY P6, R14, R13, R12, R11 ;  /* 0x0c00000c0d0e7389 */ /* 0x00006400000c000b */
[----:B01----:R-:W-:Y:S01]  /*5d90*/  ENDCOLLECTIVE ;  /* 0x000000000000791b */ /* 0x003fe20003800000 */
.L_x_14871:
[----:B------:R-:W-:Y:S01]  /*5da0*/  HFMA2.MMA R12, -RZ, RZ, 0, 2.384185791015625e-07 ;  /* 0x00000004ff0c7435 */ /* 0x000fe200000001ff */
[----:B------:R-:W-:Y:S01]  /*5db0*/  MOV R13, RZ ;  /* 0x000000ff000d7202 */ /* 0x000fe20000000f00 */
[----:B------:R-:W-:-:S09]  /*5dc0*/  IMAD.MOV.U32 R42, RZ, RZ, R14 ;  /* 0x000000ffff2a7224 */ /* 0x000fd200078e000e */
[----:B------:R-:W-:Y:S05]  /*5dd0*/  WARPSYNC.COLLECTIVE R15, `(.L_x_14872) ;  /* 0x000000000f087348 */ /* 0x000fea0003c00000 */
[----:B------:R0:W1:Y:S02]  /*5de0*/  SHFL.BFLY P6, R14, R13, R12, R11 ;  /* 0x0c00000c0d0e7389 */ /* 0x00006400000c000b */
[----:B01----:R-:W-:Y:S01]  /*5df0*/  ENDCOLLECTIVE ;  /* 0x000000000000791b */ /* 0x003fe20003800000 */
.L_x_14872:
        /* <DEDUP_REMOVED lines=8> */
.L_x_14873:
[----:B------:R-:W-:Y:S01]  /*5e80*/  HFMA2.MMA R12, -RZ, RZ, 0, 5.9604644775390625e-08 ;  /* 0x00000001ff0c7435 */ /* 0x000fe200000001ff */
[----:B------:R-:W-:-:S04]  /*5e90*/  IMAD.MOV.U32 R23, RZ, RZ, R14 ;  /* 0x000000ffff177224 */ /* 0x000fc800078e000e */
[----:B------:R-:W-:-:S05]  /*5ea0*/  FADD.FTZ R0, R0, R23 ;  /* 0x0000001700007221 */ /* 0x000fca0000010000 */
[----:B------:R-:W-:-:S07]  /*5eb0*/  MOV R13, R0 ;  /* 0x00000000000d7202 */ /* 0x000fce0000000f00 */
[----:B------:R-:W-:Y:S05]  /*5ec0*/  WARPSYNC.COLLECTIVE R15, `(.L_x_14874) ;  /* 0x000000000f087348 */ /* 0x000fea0003c00000 */
[----:B------:R0:W1:Y:S02]  /*5ed0*/  SHFL.BFLY P6, R14, R13, R12, R11 ;  /* 0x0c00000c0d0e7389 */ /* 0x00006400000c000b */
[----:B01----:R-:W-:Y:S01]  /*5ee0*/  ENDCOLLECTIVE ;  /* 0x000000000000791b */ /* 0x003fe20003800000 */
.L_x_14874:
[----:B------:R-:W-:Y:S01]  /*5ef0*/  HFMA2.MMA R12, -RZ, RZ, 0, 2.384185791015625e-07 ;  /* 0x00000004ff0c7435 */ /* 0x000fe200000001ff */
[----:B------:R-:W-:Y:S01]  /*5f00*/  MOV R13, RZ ;  /* 0x000000ff000d7202 */ /* 0x000fe20000000f00 */
[----:B------:R-:W-:-:S09]  /*5f10*/  IMAD.MOV.U32 R46, RZ, RZ, R14 ;  /* 0x000000ffff2e7224 */ /* 0x000fd200078e000e */
[----:B------:R-:W-:Y:S05]  /*5f20*/  WARPSYNC.COLLECTIVE R15, `(.L_x_14875) ;  /* 0x000000000f087348 */ /* 0x000fea0003c00000 */
[----:B------:R0:W1:Y:S02]  /*5f30*/  SHFL.BFLY P6, R14, R13, R12, R11 ;  /* 0x0c00000c0d0e7389 */ /* 0x00006400000c000b */
[----:B01----:R-:W-:Y:S01]  /*5f40*/  ENDCOLLECTIVE ;  /* 0x000000000000791b */ /* 0x003fe20003800000 */
.L_x_14875:
        /* <DEDUP_REMOVED lines=8> */
.L_x_14876:
[----:B------:R-:W-:Y:S01]  /*5fd0*/  HFMA2.MMA R12, -RZ, RZ, 0, 5.9604644775390625e-08 ;  /* 0x00000001ff0c7435 */ /* 0x000fe200000001ff */
[----:B------:R-:W-:-:S04]  /*5fe0*/  IMAD.MOV.U32 R3, RZ, RZ, R14 ;  /* 0x000000ffff037224 */ /* 0x000fc800078e000e */
[----:B------:R-:W-:-:S05]  /*5ff0*/  FADD.FTZ R2, R2, R3 ;  /* 0x0000000302027221 */ /* 0x000fca0000010000 */
[----:B------:R-:W-:-:S07]  /*6000*/  MOV R13, R2 ;  /* 0x00000002000d7202 */ /* 0x000fce0000000f00 */
[----:B------:R-:W-:Y:S05]  /*6010*/  WARPSYNC.COLLECTIVE R15, `(.L_x_14877) ;  /* 0x000000000f087348 */ /* 0x000fea0003c00000 */
[----:B------:R0:W1:Y:S02]  /*6020*/  SHFL.BFLY P6, R14, R13, R12, R11 ;  /* 0x0c00000c0d0e7389 */ /* 0x00006400000c000b */
[----:B01----:R-:W-:Y:S01]  /*6030*/  ENDCOLLECTIVE ;  /* 0x000000000000791b */ /* 0x003fe20003800000 */
.L_x_14877:
[----:B------:R-:W-:Y:S01]  /*6040*/  HFMA2.MMA R12, -RZ, RZ, 0, 2.384185791015625e-07 ;  /* 0x00000004ff0c7435 */ /* 0x000fe200000001ff */
[----:B------:R-:W-:Y:S01]  /*6050*/  MOV R13, RZ ;  /* 0x000000ff000d7202 */ /* 0x000fe20000000f00 */
[----:B------:R-:W-:-:S09]  /*6060*/  IMAD.MOV.U32 R3, RZ, RZ, R14 ;  /* 0x000000ffff037224 */ /* 0x000fd200078e000e */
[----:B------:R-:W-:Y:S05]  /*6070*/  WARPSYNC.COLLECTIVE R15, `(.L_x_14878) ;  /* 0x000000000f087348 */ /* 0x000fea0003c00000 */
[----:B------:R0:W1:Y:S02]  /*6080*/  SHFL.BFLY P6, R14, R13, R12, R11 ;  /* 0x0c00000c0d0e7389 */ /* 0x00006400000c000b */
[----:B01----:R-:W-:Y:S01]  /*6090*/  ENDCOLLECTIVE ;  /* 0x000000000000791b */ /* 0x003fe20003800000 */
.L_x_14878:
        /* <DEDUP_REMOVED lines=8> */
.L_x_14879:
[----:B------:R-:W-:Y:S01]  /*6120*/  HFMA2.MMA R12, -RZ, RZ, 0, 5.9604644775390625e-08 ;  /* 0x00000001ff0c7435 */ /* 0x000fe200000001ff */
[----:B------:R-:W-:-:S04]  /*6130*/  IMAD.MOV.U32 R5, RZ, RZ, R14 ;  /* 0x000000ffff057224 */ /* 0x000fc800078e000e */
[----:B------:R-:W-:-:S05]  /*6140*/  FADD.FTZ R4, R4, R5 ;  /* 0x0000000504047221 */ /* 0x000fca0000010000 */
[----:B------:R-:W-:-:S07]  /*6150*/  MOV R13, R4 ;  /* 0x00000004000d7202 */ /* 0x000fce0000000f00 */
[----:B------:R-:W-:Y:S05]  /*6160*/  WARPSYNC.COLLECTIVE R15, `(.L_x_14880) ;  /* 0x000000000f087348 */ /* 0x000fea0003c00000 */
[----:B------:R0:W1:Y:S02]  /*6170*/  SHFL.BFLY P6, R14, R13, R12, R11 ;  /* 0x0c00000c0d0e7389 */ /* 0x00006400000c000b */
[----:B01----:R-:W-:Y:S01]  /*6180*/  ENDCOLLECTIVE ;  /* 0x000000000000791b */ /* 0x003fe20003800000 */
.L_x_14880:
[----:B------:R-:W-:Y:S01]  /*6190*/  HFMA2.MMA R12, -RZ, RZ, 0, 2.384185791015625e-07 ;  /* 0x00000004ff0c7435 */ /* 0x000fe200000001ff */
[----:B------:R-:W-:Y:S01]  /*61a0*/  MOV R13, RZ ;  /* 0x000000ff000d7202 */ /* 0x000fe20000000f00 */
[----:B------:R-:W-:-:S09]  /*61b0*/  IMAD.MOV.U32 R5, RZ, RZ, R14 ;  /* 0x000000ffff057224 */ /* 0x000fd200078e000e */
[----:B------:R-:W-:Y:S05]  /*61c0*/  WARPSYNC.COLLECTIVE R15, `(.L_x_14881) ;  /* 0x000000000f087348 */ /* 0x000fea0003c00000 */
[----:B------:R0:W1:Y:S02]  /*61d0*/  SHFL.BFLY P6, R14, R13, R12, R11 ;  /* 0x0c00000c0d0e7389 */ /* 0x00006400000c000b */
[----:B01----:R-:W-:Y:S01]  /*61e0*/  ENDCOLLECTIVE ;  /* 0x000000000000791b */ /* 0x003fe20003800000 */
.L_x_14881:
        /* <DEDUP_REMOVED lines=8> */
.L_x_14882:
[----:B------:R-:W-:Y:S01]  /*6270*/  HFMA2.MMA R12, -RZ, RZ, 0, 5.9604644775390625e-08 ;  /* 0x00000001ff0c7435 */ /* 0x000fe200000001ff */
[----:B------:R-:W-:-:S04]  /*6280*/  IMAD.MOV.U32 R7, RZ, RZ, R14 ;  /* 0x000000ffff077224 */ /* 0x000fc800078e000e */
[----:B------:R-:W-:-:S05]  /*6290*/  FADD.FTZ R6, R6, R7 ;  /* 0x0000000706067221 */ /* 0x000fca0000010000 */
[----:B------:R-:W-:-:S07]  /*62a0*/  MOV R13, R6 ;  /* 0x00000006000d7202 */ /* 0x000fce0000000f00 */
[----:B------:R-:W-:Y:S05]  /*62b0*/  WARPSYNC.COLLECTIVE R15, `(.L_x_14883) ;  /* 0x000000000f087348 */ /* 0x000fea0003c00000 */
[----:B------:R0:W1:Y:S02]  /*62c0*/  SHFL.BFLY P6, R14, R13, R12, R11 ;  /* 0x0c00000c0d0e7389 */ /* 0x00006400000c000b */
[----:B01----:R-:W-:Y:S01]  /*62d0*/  ENDCOLLECTIVE ;  /* 0x000000000000791b */ /* 0x003fe20003800000 */
.L_x_14883:
[----:B------:R-:W-:Y:S01]  /*62e0*/  HFMA2.MMA R12, -RZ, RZ, 0, 2.384185791015625e-07 ;  /* 0x00000004ff0c7435 */ /* 0x000fe200000001ff */
[----:B------:R-:W-:Y:S01]  /*62f0*/  MOV R13, RZ ;  /* 0x000000ff000d7202 */ /* 0x000fe20000000f00 */
[----:B------:R-:W-:-:S09]  /*6300*/  IMAD.MOV.U32 R7, RZ, RZ, R14 ;  /* 0x000000ffff077224 */ /* 0x000fd200078e000e */
[----:B------:R-:W-:Y:S05]  /*6310*/  WARPSYNC.COLLECTIVE R15, `(.L_x_14884) ;  /* 0x000000000f087348 */ /* 0x000fea0003c00000 */
[----:B------:R0:W1:Y:S02]  /*6320*/  SHFL.BFLY P6, R14, R13, R12, R11 ;  /* 0x0c00000c0d0e7389 */ /* 0x00006400000c000b */
[----:B01----:R-:W-:Y:S01]  /*6330*/  ENDCOLLECTIVE ;  /* 0x000000000000791b */ /* 0x003fe20003800000 */
.L_x_14884:
        /* <DEDUP_REMOVED lines=8> */
.L_x_14885:
[----:B------:R-:W-:Y:S01]  /*63c0*/  HFMA2.MMA R12, -RZ, RZ, 0, 5.9604644775390625e-08 ;  /* 0x00000001ff0c7435 */ /* 0x000fe200000001ff */
[----:B------:R-:W-:-:S04]  /*63d0*/  IMAD.MOV.U32 R9, RZ, RZ, R14 ;  /* 0x000000ffff097224 */ /* 0x000fc800078e000e */
[----:B------:R-:W-:-:S05]  /*63e0*/  FADD.FTZ R8, R8, R9 ;  /* 0x0000000908087221 */ /* 0x000fca0000010000 */
[----:B------:R-:W-:-:S07]  /*63f0*/  MOV R13, R8 ;  /* 0x00000008000d7202 */ /* 0x000fce0000000f00 */
[----:B------:R-:W-:Y:S05]  /*6400*/  WARPSYNC.COLLECTIVE R15, `(.L_x_14886) ;  /* 0x000000000f087348 */ /* 0x000fea0003c00000 */
[----:B------:R0:W1:Y:S02]  /*6410*/  SHFL.BFLY P6, R14, R13, R12, R11 ;  /* 0x0c00000c0d0e7389 */ /* 0x00006400000c000b */
[----:B01----:R-:W-:Y:S01]  /*6420*/  ENDCOLLECTIVE ;  /* 0x000000000000791b */ /* 0x003fe20003800000 */
.L_x_14886:
[----:B------:R-:W-:Y:S01]  /*6430*/  HFMA2.MMA R12, -RZ, RZ, 0, 2.384185791015625e-07 ;  /* 0x00000004ff0c7435 */ /* 0x000fe200000001ff */
[----:B------:R-:W-:Y:S01]  /*6440*/  MOV R13, RZ ;  /* 0x000000ff000d7202 */ /* 0x000fe20000000f00 */
[----:B------:R-:W-:-:S09]  /*6450*/  IMAD.MOV.U32 R9, RZ, RZ, R14 ;  /* 0x000000ffff097224 */ /* 0x000fd200078e000e */
[----:B------:R-:W-:Y:S05]  /*6460*/  WARPSYNC.COLLECTIVE R15, `(.L_x_14887) ;  /* 0x000000000f087348 */ /* 0x000fea0003c00000 */
[----:B------:R0:W1:Y:S02]  /*6470*/  SHFL.BFLY P6, R14, R13, R12, R11 ;  /* 0x0c00000c0d0e7389 */ /* 0x00006400000c000b */
[----:B01----:R-:W-:Y:S01]  /*6480*/  ENDCOLLECTIVE ;  /* 0x000000000000791b */ /* 0x003fe20003800000 */
.L_x_14887:
        /* <DEDUP_REMOVED lines=8> */
.L_x_14888:
[----:B------:R-:W-:Y:S01]  /*6510*/  HFMA2.MMA R12, -RZ, RZ, 0, 5.9604644775390625e-08 ;  /* 0x00000001ff0c7435 */ /* 0x000fe200000001ff */
[----:B------:R-:W-:-:S04]  /*6520*/  IMAD.MOV.U32 R17, RZ, RZ, R14 ;  /* 0x000000ffff117224 */ /* 0x000fc800078e000e */
[----:B------:R-:W-:-:S05]  /*6530*/  FADD.FTZ R10, R10, R17 ;  /* 0x000000110a0a7221 */ /* 0x000fca0000010000 */
[----:B------:R-:W-:-:S07]  /*6540*/  MOV R13, R10 ;  /* 0x0000000a000d7202 */ /* 0x000fce0000000f00 */
[----:B------:R-:W-:Y:S05]  /*6550*/  WARPSYNC.COLLECTIVE R15, `(.L_x_14889) ;  /* 0x000000000f087348 */ /* 0x000fea0003c00000 */
[----:B------:R0:W1:Y:S02]  /*6560*/  SHFL.BFLY P6, R14, R13, R12, R11 ;  /* 0x0c00000c0d0e7389 */ /* 0x00006400000c000b */
[----:B01----:R-:W-:Y:S01]  /*6570*/  ENDCOLLECTIVE ;  /* 0x000000000000791b */ /* 0x003fe20003800000 */
.L_x_14889:
[----:B------:R-:W-:Y:S01]  /*6580*/  HFMA2.MMA R12, -RZ, RZ, 0, 2.384185791015625e-07 ;  /* 0x00000004ff0c7435 */ /* 0x000fe200000001ff */
[----:B------:R-:W-:Y:S01]  /*6590*/  MOV R13, RZ ;  /* 0x000000ff000d7202 */ /* 0x000fe20000000f00 */
[----:B------:R-:W-:-:S09]  /*65a0*/  IMAD.MOV.U32 R17, RZ, RZ, R14 ;  /* 0x000000ffff117224 */ /* 0x000fd200078e000e */
[----:B------:R-:W-:Y:S05]  /*65b0*/  WARPSYNC.COLLECTIVE R15, `(.L_x_14890) ;  /* 0x000000000f087348 */ /* 0x000fea0003c00000 */
[----:B------:R0:W1:Y:S02]  /*65c0*/  SHFL.BFLY P6, R14, R13, R12, R11 ;  /* 0x0c00000c0d0e7389 */ /* 0x00006400000c000b */
[----:B01----:R-:W-:Y:S01]  /*65d0*/  ENDCOLLECTIVE ;  /* 0x000000000000791b */ /* 0x003fe20003800000 */
.L_x_14890:
        /* <DEDUP_REMOVED lines=8> */
.L_x_14891:
[----:B------:R-:W-:Y:S01]  /*6660*/  HFMA2.MMA R12, -RZ, RZ, 0, 5.9604644775390625e-08 ;  /* 0x00000001ff0c7435 */ /* 0x000fe200000001ff */
[----:B------:R-:W-:-:S04]  /*6670*/  IMAD.MOV.U32 R19, RZ, RZ, R14 ;  /* 0x000000ffff137224 */ /* 0x000fc800078e000e */
[----:B------:R-:W-:-:S05]  /*6680*/  FADD.FTZ R16, R16, R19 ;  /* 0x0000001310107221 */ /* 0x000fca0000010000 */
[----:B------:R-:W-:-:S07]  /*6690*/  MOV R13, R16 ;  /* 0x00000010000d7202 */ /* 0x000fce0000000f00 */
[----:B------:R-:W-:Y:S05]  /*66a0*/  WARPSYNC.COLLECTIVE R15, `(.L_x_14892) ;  /* 0x000000000f087348 */ /* 0x000fea0003c00000 */
[----:B------:R0:W1:Y:S02]  /*66b0*/  SHFL.BFLY P6, R14, R13, R12, R11 ;  /* 0x0c00000c0d0e7389 */ /* 0x00006400000c000b */
[----:B01----:R-:W-:Y:S01]  /*66c0*/  ENDCOLLECTIVE ;  /* 0x000000000000791b */ /* 0x003fe20003800000 */
.L_x_14892:
[----:B------:R-:W-:Y:S01]  /*66d0*/  HFMA2.MMA R12, -RZ, RZ, 0, 2.384185791015625e-07 ;  /* 0x00000004ff0c7435 */ /* 0x000fe200000001ff */
[----:B------:R-:W-:Y:S01]  /*66e0*/  MOV R13, RZ ;  /* 0x000000ff000d7202 */ /* 0x000fe20000000f00 */
[----:B------:R-:W-:-:S09]  /*66f0*/  IMAD.MOV.U32 R19, RZ, RZ, R14 ;  /* 0x000000ffff137224 */ /* 0x000fd200078e000e */
[----:B------:R-:W-:Y:S05]  /*6700*/  WARPSYNC.COLLECTIVE R15, `(.L_x_14893) ;  /* 0x000000000f087348 */ /* 0x000fea0003c00000 */
[----:B------:R0:W1:Y:S02]  /*6710*/  SHFL.BFLY P6, R14, R13, R12, R11 ;  /* 0x0c00000c0d0e7389 */ /* 0x00006400000c000b */
[----:B01----:R-:W-:Y:S01]  /*6720*/  ENDCOLLECTIVE ;  /* 0x000000000000791b */ /* 0x003fe20003800000 */
.L_x_14893:
[----:B------:R-:W-:Y:S01]  /*6730*/  FADD.FTZ R16, R16, R19 ;  /* 0x0000001310107221 */ /* 0x000fe20000010000 */
[----:B------:R-:W-:Y:S01]  /*6740*/  MOV R12, 0x2 ;  /* 0x00000002000c7802 */ /* 0x000fe20000000f00 */
[----:B------:R-:W-:-:S04]  /*6750*/  FADD.FTZ R18, RZ, R14 ;  /* 0x0000000eff127221 */ /* 0x000fc80000010000 */
[----:B------:R-:W-:-:S07]  /*6760*/  IMAD.MOV.U32 R13, RZ, RZ, R18 ;  /* 0x000000ffff0d7224 */ /* 0x000fce00078e0012 */
[----:B------:R-:W-:Y:S05]  /*6770*/  WARPSYNC.COLLECTIVE R15, `(.L_x_14894) ;  /* 0x000000000f087348 */ /* 0x000fea0003c00000 */
[----:B------:R0:W1:Y:S02]  /*6780*/  SHFL.BFLY P6, R14, R13, R12, R11 ;  /* 0x0c00000c0d0e7389 */ /* 0x00006400000c000b */
[----:B01----:R-:W-:Y:S01]  /*6790*/  ENDCOLLECTIVE ;  /* 0x000000000000791b */ /* 0x003fe20003800000 */
.L_x_14894:
[----:B------:R-:W-:Y:S02]  /*67a0*/  IMAD.MOV.U32 R12, RZ, RZ, 0x1 ;  /* 0x00000001ff0c7424 */ /* 0x000fe400078e00ff */
[----:B------:R-:W-:-:S05]  /*67b0*/  FADD.FTZ R18, R18, R14 ;  /* 0x0000000e12127221 */ /* 0x000fca0000010000 */
[----:B------:R-:W-:-:S07]  /*67c0*/  MOV R13, R18 ;  /* 0x00000012000d7202 */ /* 0x000fce0000000f00 */
[----:B------:R-:W-:Y:S05]  /*67d0*/  WARPSYNC.COLLECTIVE R15, `(.L_x_14895) ;  /* 0x000000000f087348 */ /* 0x000fea0003c00000 */
[----:B------:R0:W1:Y:S02]  /*67e0*/  SHFL.BFLY P6, R14, R13, R12, R11 ;  /* 0x0c00000c0d0e7389 */ /* 0x00006400000c000b */
[----:B01----:R-:W-:Y:S01]  /*67f0*/  ENDCOLLECTIVE ;  /* 0x000000000000791b */ /* 0x003fe20003800000 */
.L_x_14895:
[----:B------:R-:W-:Y:S01]  /*6800*/  HFMA2.MMA R13, -RZ, RZ, 0, 0 ;  /* 0x00000000ff0d7435 */ /* 0x000fe200000001ff */
[----:B------:R-:W-:Y:S01]  /*6810*/  IMAD.MOV.U32 R12, RZ, RZ, 0x4 ;  /* 0x00000004ff0c7424 */ /* 0x000fe200078e00ff */
[----:B------:R-:W-:-:S09]  /*6820*/  MOV R21, R14 ;  /* 0x0000000e00157202 */ /* 0x000fd20000000f00 */
[----:B------:R-:W-:Y:S05]  /*6830*/  WARPSYNC.COLLECTIVE R15, `(.L_x_14896) ;  /* 0x000000000f087348 */ /* 0x000fea0003c00000 */
[----:B------:R0:W1:Y:S02]  /*6840*/  SHFL.BFLY P6, R14, R13, R12, R11 ;  /* 0x0c00000c0d0e7389 */ /* 0x00006400000c000b */
[----:B01----:R-:W-:Y:S01]  /*6850*/  ENDCOLLECTIVE ;  /* 0x000000000000791b */ /* 0x003fe20003800000 */
.L_x_14896:
        /* <DEDUP_REMOVED lines=8> */
.L_x_14897:
[----:B------:R-:W-:Y:S01]  /*68e0*/  IMAD.MOV.U32 R12, RZ, RZ, 0x1 ;  /* 0x00000001ff0c7424 */ /* 0x000fe200078e00ff */
[----:B------:R-:W-:-:S05]  /*68f0*/  MOV R52, R14 ;  /* 0x0000000e00347202 */ /* 0x000fca0000000f00 */
[----:B------:R-:W-:-:S05]  /*6900*/  FADD.FTZ R23, R23, R52 ;  /* 0x0000003417177221 */ /* 0x000fca0000010000 */
[----:B------:R-:W-:-:S07]  /*6910*/  MOV R13, R23 ;  /* 0x00000017000d7202 */ /* 0x000fce0000000f00 */
[----:B------:R-:W-:Y:S05]  /*6920*/  WARPSYNC.COLLECTIVE R15, `(.L_x_14898) ;  /* 0x000000000f087348 */ /* 0x000fea0003c00000 */
[----:B------:R0:W1:Y:S02]  /*6930*/  SHFL.BFLY P6, R14, R13, R12, R11 ;  /* 0x0c00000c0d0e7389 */ /* 0x00006400000c000b */
[----:B01----:R-:W-:Y:S01]  /*6940*/  ENDCOLLECTIVE ;  /* 0x000000000000791b */ /* 0x003fe20003800000 */
.L_x_14898:
[----:B------:R-:W-:Y:S01]  /*6950*/  HFMA2.MMA R13, -RZ, RZ, 0, 0 ;  /* 0x00000000ff0d7435 */ /* 0x000fe200000001ff */
[----:B------:R-:W-:Y:S01]  /*6960*/  IMAD.MOV.U32 R12, RZ, RZ, 0x4 ;  /* 0x00000004ff0c7424 */ /* 0x000fe200078e00ff */
[----:B------:R-:W-:-:S09]  /*6970*/  MOV R26, R14 ;  /* 0x0000000e001a7202 */ /* 0x000fd20000000f00 */
[----:B------:R-:W-:Y:S05]  /*6980*/  WARPSYNC.COLLECTIVE R15, `(.L_x_14899) ;  /* 0x000000000f087348 */ /* 0x000fea0003c00000 */
[----:B------:R0:W1:Y:S02]  /*6990*/  SHFL.BFLY P6, R14, R13, R12, R11 ;  /* 0x0c00000c0d0e7389 */ /* 0x00006400000c000b */
[----:B01----:R-:W-:Y:S01]  /*69a0*/  ENDCOLLECTIVE ;  /* 0x000000000000791b */ /* 0x003fe20003800000 */
.L_x_14899:
        /* <DEDUP_REMOVED lines=8> */
.L_x_14900:
[----:B------:R-:W-:Y:S01]  /*6a30*/  IMAD.MOV.U32 R12, RZ, RZ, 0x1 ;  /* 0x00000001ff0c7424 */ /* 0x000fe200078e00ff */
[----:B------:R-:W-:-:S05]  /*6a40*/  MOV R30, R14 ;  /* 0x0000000e001e7202 */ /* 0x000fca0000000f00 */
[----:B------:R-:W-:-:S05]  /*6a50*/  FADD.FTZ R27, R27, R30 ;  /* 0x0000001e1b1b7221 */ /* 0x000fca0000010000 */
[----:B------:R-:W-:-:S07]  /*6a60*/  MOV R13, R27 ;  /* 0x0000001b000d7202 */ /* 0x000fce0000000f00 */
[----:B------:R-:W-:Y:S05]  /*6a70*/  WARPSYNC.COLLECTIVE R15, `(.L_x_14901) ;  /* 0x000000000f087348 */ /* 0x000fea0003c00000 */
[----:B------:R0:W1:Y:S02]  /*6a80*/  SHFL.BFLY P6, R14, R13, R12, R11 ;  /* 0x0c00000c0d0e7389 */ /* 0x00006400000c000b */
[----:B01----:R-:W-:Y:S01]  /*6a90*/  ENDCOLLECTIVE ;  /* 0x000000000000791b */ /* 0x003fe20003800000 */
.L_x_14901:
[----:B------:R-:W-:Y:S01]  /*6aa0*/  HFMA2.MMA R13, -RZ, RZ, 0, 0 ;  /* 0x00000000ff0d7435 */ /* 0x000fe200000001ff */
[----:B------:R-:W-:Y:S01]  /*6ab0*/  IMAD.MOV.U32 R12, RZ, RZ, 0x4 ;  /* 0x00000004ff0c7424 */ /* 0x000fe200078e00ff */
[----:B------:R-:W-:-:S09]  /*6ac0*/  MOV R30, R14 ;  /* 0x0000000e001e7202 */ /* 0x000fd20000000f00 */
[----:B------:R-:W-:Y:S05]  /*6ad0*/  WARPSYNC.COLLECTIVE R15, `(.L_x_14902) ;  /* 0x000000000f087348 */ /* 0x000fea0003c00000 */
[----:B------:R0:W1:Y:S02]  /*6ae0*/  SHFL.BFLY P6, R14, R13, R12, R11 ;  /* 0x0c00000c0d0e7389 */ /* 0x00006400000c000b */
[----:B01----:R-:W-:Y:S01]  /*6af0*/  ENDCOLLECTIVE ;  /* 0x000000000000791b */ /* 0x003fe20003800000 */
.L_x_14902:
        /* <DEDUP_REMOVED lines=8> */
.L_x_14903:
[----:B------:R-:W-:Y:S01]  /*6b80*/  IMAD.MOV.U32 R12, RZ, RZ, 0x1 ;  /* 0x00000001ff0c7424 */ /* 0x000fe200078e00ff */
[----:B------:R-:W-:-:S05]  /*6b90*/  MOV R48, R14 ;  /* 0x0000000e00307202 */ /* 0x000fca0000000f00 */
[----:B------:R-:W-:-:S05]  /*6ba0*/  FADD.FTZ R31, R31, R48 ;  /* 0x000000301f1f7221 */ /* 0x000fca0000010000 */
[----:B------:R-:W-:-:S07]  /*6bb0*/  MOV R13, R31 ;  /* 0x0000001f000d7202 */ /* 0x000fce0000000f00 */
[----:B------:R-:W-:Y:S05]  /*6bc0*/  WARPSYNC.COLLECTIVE R15, `(.L_x_14904) ;  /* 0x000000000f087348 */ /* 0x000fea0003c00000 */
[----:B------:R0:W1:Y:S02]  /*6bd0*/  SHFL.BFLY P6, R14, R13, R12, R11 ;  /* 0x0c00000c0d0e7389 */ /* 0x00006400000c000b */
[----:B01----:R-:W-:Y:S01]  /*6be0*/  ENDCOLLECTIVE ;  /* 0x000000000000791b */ /* 0x003fe20003800000 */
.L_x_14904:
[----:B------:R-:W-:Y:S01]  /*6bf0*/  HFMA2.MMA R13, -RZ, RZ, 0, 0 ;  /* 0x00000000ff0d7435 */ /* 0x000fe200000001ff */
[----:B------:R-:W-:Y:S01]  /*6c00*/  IMAD.MOV.U32 R12, RZ, RZ, 0x4 ;  /* 0x00000004ff0c7424 */ /* 0x000fe200078e00ff */
[----:B------:R-:W-:-:S09]  /*6c10*/  MOV R42, R14 ;  /* 0x0000000e002a7202 */ /* 0x000fd20000000f00 */
[----:B------:R-:W-:Y:S05]  /*6c20*/  WARPSYNC.COLLECTIVE R15, `(.L_x_14905) ;  /* 0x000000000f087348 */ /* 0x000fea0003c00000 */
[----:B------:R0:W1:Y:S02]  /*6c30*/  SHFL.BFLY P6, R14, R13, R12, R11 ;  /* 0x0c00000c0d0e7389 */ /* 0x00006400000c000b */
[----:B01----:R-:W-:Y:S01]  /*6c40*/  ENDCOLLECTIVE ;  /* 0x000000000000791b */ /* 0x003fe20003800000 */
.L_x_14905:
        /* <DEDUP_REMOVED lines=8> */
.L_x_14906:
        /* <DEDUP_REMOVED lines=8> */
.L_x_14907:
[----:B------:R-:W-:Y:S01]  /*6d50*/  HFMA2.MMA R12, -RZ, RZ, 0, 2.384185791015625e-07 ;  /* 0x00000004ff0c7435 */ /* 0x000fe200000001ff */
[----:B------:R-:W-:Y:S01]  /*6d60*/  IMAD.MOV.U32 R13, RZ, RZ, RZ ;  /* 0x000000ffff0d7224 */ /* 0x000fe200078e00ff */
[----:B------:R-:W-:-:S09]  /*6d70*/  MOV R47, R14 ;  /* 0x0000000e002f7202 */ /* 0x000fd20000000f00 */
[----:B------:R-:W-:Y:S05]  /*6d80*/  WARPSYNC.COLLECTIVE R15, `(.L_x_14908) ;  /* 0x000000000f087348 */ /* 0x000fea0003c00000 */
[----:B------:R0:W1:Y:S02]  /*6d90*/  SHFL.BFLY P6, R14, R13, R12, R11 ;  /* 0x0c00000c0d0e7389 */ /* 0x00006400000c000b */
[----:B01----:R-:W-:Y:S01]  /*6da0*/  ENDCOLLECTIVE ;  /* 0x000000000000791b */ /* 0x003fe20003800000 */
.L_x_14908:
        /* <DEDUP_REMOVED lines=8> */
.L_x_14909:
[----:B------:R-:W-:Y:S01]  /*6e30*/  HFMA2.MMA R12, -RZ, RZ, 0, 5.9604644775390625e-08 ;  /* 0x00000001ff0c7435 */ /* 0x000fe200000001ff */
[----:B------:R-:W-:-:S05]  /*6e40*/  MOV R5, R14 ;  /* 0x0000000e00057202 */ /* 0x000fca0000000f00 */
[----:B------:R-:W-:-:S04]  /*6e50*/  FADD.FTZ R33, R33, R5 ;  /* 0x0000000521217221 */ /* 0x000fc80000010000 */
[----:B------:R-:W-:-:S07]  /*6e60*/  IMAD.MOV.U32 R13, RZ, RZ, R33 ;  /* 0x000000ffff0d7224 */ /* 0x000fce00078e0021 */
[----:B------:R-:W-:Y:S05]  /*6e70*/  WARPSYNC.COLLECTIVE R15, `(.L_x_14910) ;  /* 0x000000000f087348 */ /* 0x000fea0003c00000 */
[----:B------:R0:W1:Y:S02]  /*6e80*/  SHFL.BFLY P6, R14, R13, R12, R11 ;  /* 0x0c00000c0d0e7389 */ /* 0x00006400000c000b */
[----:B01----:R-:W-:Y:S01]  /*6e90*/  ENDCOLLECTIVE ;  /* 0x000000000000791b */ /* 0x003fe20003800000 */
.L_x_14910:
[----:B------:R-:W-:Y:S01]  /*6ea0*/  HFMA2.MMA R12, -RZ, RZ, 0, 2.384185791015625e-07 ;  /* 0x00000004ff0c7435 */ /* 0x000fe200000001ff */
[----:B------:R-:W-:Y:S01]  /*6eb0*/  IMAD.MOV.U32 R13, RZ, RZ, RZ ;  /* 0x000000ffff0d7224 */ /* 0x000fe200078e00ff */
[----:B------:R-:W-:-:S09]  /*6ec0*/  MOV R46, R14 ;  /* 0x0000000e002e7202 */ /* 0x000fd20000000f00 */
[----:B------:R-:W-:Y:S05]  /*6ed0*/  WARPSYNC.COLLECTIVE R15, `(.L_x_14911) ;  /* 0x000000000f087348 */ /* 0x000fea0003c00000 */
[----:B------:R0:W1:Y:S02]  /*6ee0*/  SHFL.BFLY P6, R14, R13, R12, R11 ;  /* 0x0c00000c0d0e7389 */ /* 0x00006400000c000b */
[----:B01----:R-:W-:Y:S01]  /*6ef0*/  ENDCOLLECTIVE ;  /* 0x000000000000791b */ /* 0x003fe20003800000 */
.L_x_14911:
        /* <DEDUP_REMOVED lines=8> */
.L_x_14912:
[----:B------:R-:W-:Y:S01]  /*6f80*/  HFMA2.MMA R12, -RZ, RZ, 0, 5.9604644775390625e-08 ;  /* 0x00000001ff0c7435 */ /* 0x000fe200000001ff */
[----:B------:R-:W-:-:S05]  /*6f90*/  MOV R3, R14 ;  /* 0x0000000e00037202 */ /* 0x000fca0000000f00 */
[----:B------:R-:W-:-:S04]  /*6fa0*/  FADD.FTZ R34, R34, R3 ;  /* 0x0000000322227221 */ /* 0x000fc80000010000 */
[----:B------:R-:W-:-:S07]  /*6fb0*/  IMAD.MOV.U32 R13, RZ, RZ, R34 ;  /* 0x000000ffff0d7224 */ /* 0x000fce00078e0022 */
[----:B------:R-:W-:Y:S05]  /*6fc0*/  WARPSYNC.COLLECTIVE R15, `(.L_x_14913) ;  /* 0x000000000f087348 */ /* 0x000fea0003c00000 */
[----:B------:R0:W1:Y:S02]  /*6fd0*/  SHFL.BFLY P6, R14, R13, R12, R11 ;  /* 0x0c00000c0d0e7389 */ /* 0x00006400000c000b */
[----:B01----:R-:W-:Y:S01]  /*6fe0*/  ENDCOLLECTIVE ;  /* 0x000000000000791b */ /* 0x003fe20003800000 */
.L_x_14913:
[----:B------:R-:W-:Y:S01]  /*6ff0*/  HFMA2.MMA R12, -RZ, RZ, 0, 2.384185791015625e-07 ;  /* 0x00000004ff0c7435 */ /* 0x000fe200000001ff */
[----:B------:R-:W-:Y:S01]  /*7000*/  IMAD.MOV.U32 R13, RZ, RZ, RZ ;  /* 0x000000ffff0d7224 */ /* 0x000fe200078e00ff */
[----:B------:R-:W-:-:S09]  /*7010*/  MOV R3, R14 ;  /* 0x0000000e00037202 */ /* 0x000fd20000000f00 */
[----:B------:R-:W-:Y:S05]  /*7020*/  WARPSYNC.COLLECTIVE R15, `(.L_x_14914) ;  /* 0x000000000f087348 */ /* 0x000fea0003c00000 */
[----:B------:R0:W1:Y:S02]  /*7030*/  SHFL.BFLY P6, R14, R13, R12, R11 ;  /* 0x0c00000c0d0e7389 */ /* 0x00006400000c000b */
[----:B01----:R-:W-:Y:S01]  /*7040*/  ENDCOLLECTIVE ;  /* 0x000000000000791b */ /* 0x003fe20003800000 */
.L_x_14914:
        /* <DEDUP_REMOVED lines=8> */
.L_x_14915:
[----:B------:R-:W-:Y:S01]  /*70d0*/  HFMA2.MMA R12, -RZ, RZ, 0, 5.9604644775390625e-08 ;  /* 0x00000001ff0c7435 */ /* 0x000fe200000001ff */
[----:B------:R-:W-:-:S05]  /*70e0*/  MOV R7, R14 ;  /* 0x0000000e00077202 */ /* 0x000fca0000000f00 */
[----:B------:R-:W-:-:S04]  /*70f0*/  FADD.FTZ R35, R35, R7 ;  /* 0x0000000723237221 */ /* 0x000fc80000010000 */
[----:B------:R-:W-:-:S07]  /*7100*/  IMAD.MOV.U32 R13, RZ, RZ, R35 ;  /* 0x000000ffff0d7224 */ /* 0x000fce00078e0023 */
[----:B------:R-:W-:Y:S05]  /*7110*/  WARPSYNC.COLLECTIVE R15, `(.L_x_14916) ;  /* 0x000000000f087348 */ /* 0x000fea0003c00000 */
[----:B------:R0:W1:Y:S02]  /*7120*/  SHFL.BFLY P6, R14, R13, R12, R11 ;  /* 0x0c00000c0d0e7389 */ /* 0x00006400000c000b */
[----:B01----:R-:W-:Y:S01]  /*7130*/  ENDCOLLECTIVE ;  /* 0x000000000000791b */ /* 0x003fe20003800000 */
.L_x_14916:
[----:B------:R-:W-:Y:S01]  /*7140*/  HFMA2.MMA R12, -RZ, RZ, 0, 2.384185791015625e-07 ;  /* 0x00000004ff0c7435 */ /* 0x000fe200000001ff */
[----:B------:R-:W-:Y:S01]  /*7150*/  IMAD.MOV.U32 R13, RZ, RZ, RZ ;  /* 0x000000ffff0d7224 */ /* 0x000fe200078e00ff */
[----:B------:R-:W-:-:S09]  /*7160*/  MOV R50, R14 ;  /* 0x0000000e00327202 */ /* 0x000fd20000000f00 */
[----:B------:R-:W-:Y:S05]  /*7170*/  WARPSYNC.COLLECTIVE R15, `(.L_x_14917) ;  /* 0x000000000f087348 */ /* 0x000fea0003c00000 */
[----:B------:R0:W1:Y:S02]  /*7180*/  SHFL.BFLY P6, R14, R13, R12, R11 ;  /* 0x0c00000c0d0e7389 */ /* 0x00006400000c000b */
[----:B01----:R-:W-:Y:S01]  /*7190*/  ENDCOLLECTIVE ;  /* 0x000000000000791b */ /* 0x003fe20003800000 */
.L_x_14917:
[----:B------:R-:W-:Y:S01]  /*71a0*/  FADD.FTZ R50, R35, R50 ;  /* 0x0000003223327221 */ /* 0x000fe20000010000 */
[----:B------:R-:W-:Y:S02]  /*71b0*/  IMAD.MOV.U32 R12, RZ, RZ, 0x2 ;  /* 0x00000002ff0c7424 */ /* 0x000fe400078e00ff */
[----:B------:R-:W-:-:S05]  /*71c0*/  FADD.FTZ R36, RZ, R14 ;  /* 0x0000000eff247221 */ /* 0x000fca0000010000 */
[----:B------:R-:W-:-:S07]  /*71d0*/  MOV R13, R36 ;  /* 0x00000024000d7202 */ /* 0x000fce0000000f00 */
[----:B------:R-:W-:Y:S05]  /*71e0*/  WARPSYNC.COLLECTIVE R15, `(.L_x_14918) ;  /* 0x000000000f087348 */ /* 0x000fea0003c00000 */
[----:B------:R0:W1:Y:S02]  /*71f0*/  SHFL.BFLY P6, R14, R13, R12, R11 ;  /* 0x0c00000c0d0e7389 */ /* 0x00006400000c000b */
[----:B01----:R-:W-:Y:S01]  /*7200*/  ENDCOLLECTIVE ;  /* 0x000000000000791b */ /* 0x003fe20003800000 */
.L_x_14918:
[----:B------:R-:W-:Y:S01]  /*7210*/  IMAD.MOV.U32 R12, RZ, RZ, 0x1 ;  /* 0x00000001ff0c7424 */ /* 0x000fe200078e00ff */
[----:B------:R-:W-:-:S05]  /*7220*/  MOV R19, R14 ;  /* 0x0000000e00137202 */ /* 0x000fca0000000f00 */
[----:B------:R-:W-:-:S05]  /*7230*/  FADD.FTZ R36, R36, R19 ;  /* 0x0000001324247221 */ /* 0x000fca0000010000 */
[----:B------:R-:W-:-:S07]  /*7240*/  MOV R13, R36 ;  /* 0x00000024000d7202 */ /* 0x000fce0000000f00 */
[----:B------:R-:W-:Y:S05]  /*7250*/  WARPSYNC.COLLECTIVE R15, `(.L_x_14919) ;  /* 0x000000000f087348 */ /* 0x000fea0003c00000 */
[----:B------:R0:W1:Y:S02]  /*7260*/  SHFL.BFLY P6, R14, R13, R12, R11 ;  /* 0x0c00000c0d0e7389 */ /* 0x00006400000c000b */
[----:B01----:R-:W-:Y:S01]  /*7270*/  ENDCOLLECTIVE ;  /* 0x000000000000791b */ /* 0x003fe20003800000 */
.L_x_14919:
[----:B------:R-:W-:Y:S01]  /*7280*/  HFMA2.MMA R13, -RZ, RZ, 0, 0 ;  /* 0x00000000ff0d7435 */ /* 0x000fe200000001ff */
[----:B------:R-:W-:Y:S01]  /*7290*/  IMAD.MOV.U32 R12, RZ, RZ, 0x4 ;  /* 0x00000004ff0c7424 */ /* 0x000fe200078e00ff */
[----:B------:R-:W-:-:S09]  /*72a0*/  MOV R5, R14 ;  /* 0x0000000e00057202 */ /* 0x000fd20000000f00 */
[----:B------:R-:W-:Y:S05]  /*72b0*/  WARPSYNC.COLLECTIVE R15, `(.L_x_14920) ;  /* 0x000000000f087348 */ /* 0x000fea0003c00000 */
[----:B------:R0:W1:Y:S02]  /*72c0*/  SHFL.BFLY P6, R14, R13, R12, R11 ;  /* 0x0c00000c0d0e7389 */ /* 0x00006400000c000b */
[----:B01----:R-:W-:Y:S01]  /*72d0*/  ENDCOLLECTIVE ;  /* 0x000000000000791b */ /* 0x003fe20003800000 */
.L_x_14920:
        /* <DEDUP_REMOVED lines=8> */
.L_x_14921:
[----:B------:R-:W-:Y:S01]  /*7360*/  IMAD.MOV.U32 R12, RZ, RZ, 0x1 ;  /* 0x00000001ff0c7424 */ /* 0x000fe200078e00ff */
[----:B------:R-:W-:-:S05]  /*7370*/  MOV R42, R14 ;  /* 0x0000000e002a7202 */ /* 0x000fca0000000f00 */
[----:B------:R-:W-:-:S05]  /*7380*/  FADD.FTZ R37, R37, R42 ;  /* 0x0000002a25257221 */ /* 0x000fca0000010000 */
[----:B------:R-:W-:-:S07]  /*7390*/  MOV R13, R37 ;  /* 0x00000025000d7202 */ /* 0x000fce0000000f00 */
[----:B------:R-:W-:Y:S05]  /*73a0*/  WARPSYNC.COLLECTIVE R15, `(.L_x_14922) ;  /* 0x000000000f087348 */ /* 0x000fea0003c00000 */
[----:B------:R0:W1:Y:S02]  /*73b0*/  SHFL.BFLY P6, R14, R13, R12, R11 ;  /* 0x0c00000c0d0e7389 */ /* 0x00006400000c000b */
[----:B01----:R-:W-:Y:S01]  /*73c0*/  ENDCOLLECTIVE ;  /* 0x000000000000791b */ /* 0x003fe20003800000 */
.L_x_14922:
[----:B------:R-:W-:Y:S01]  /*73d0*/  HFMA2.MMA R13, -RZ, RZ, 0, 0 ;  /* 0x00000000ff0d7435 */ /* 0x000fe200000001ff */
[----:B------:R-:W-:Y:S01]  /*73e0*/  IMAD.MOV.U32 R12, RZ, RZ, 0x4 ;  /* 0x00000004ff0c7424 */ /* 0x000fe200078e00ff */
[----:B------:R-:W-:-:S09]  /*73f0*/  MOV R26, R14 ;  /* 0x0000000e001a7202 */ /* 0x000fd20000000f00 */
[----:B------:R-:W-:Y:S05]  /*7400*/  WARPSYNC.COLLECTIVE R15, `(.L_x_14923) ;  /* 0x000000000f087348 */ /* 0x000fea0003c00000 */
[----:B------:R0:W1:Y:S02]  /*7410*/  SHFL.BFLY P6, R14, R13, R12, R11 ;  /* 0x0c00000c0d0e7389 */ /* 0x00006400000c000b */
[----:B01----:R-:W-:Y:S01]  /*7420*/  ENDCOLLECTIVE ;  /* 0x000000000000791b */ /* 0x003fe20003800000 */
.L_x_14923:
        /* <DEDUP_REMOVED lines=8> */
.L_x_14924:
[----:B------:R-:W-:Y:S01]  /*74b0*/  IMAD.MOV.U32 R12, RZ, RZ, 0x1 ;  /* 0x00000001ff0c7424 */ /* 0x000fe200078e00ff */
[----:B------:R-:W-:-:S05]  /*74c0*/  MOV R9, R14 ;  /* 0x0000000e00097202 */ /* 0x000fca0000000f00 */
[----:B------:R-:W-:-:S05]  /*74d0*/  FADD.FTZ R38, R38, R9 ;  /* 0x0000000926267221 */ /* 0x000fca0000010000 */
[----:B------:R-:W-:-:S07]  /*74e0*/  MOV R13, R38 ;  /* 0x00000026000d7202 */ /* 0x000fce0000000f00 */
[----:B------:R-:W-:Y:S05]  /*74f0*/  WARPSYNC.COLLECTIVE R15, `(.L_x_14925) ;  /* 0x000000000f087348 */ /* 0x000fea0003c00000 */
[----:B------:R0:W1:Y:S02]  /*7500*/  SHFL.BFLY P6, R14, R13, R12, R11 ;  /* 0x0c00000c0d0e7389 */ /* 0x00006400000c000b */
[----:B01----:R-:W-:Y:S01]  /*7510*/  ENDCOLLECTIVE ;  /* 0x000000000000791b */ /* 0x003fe20003800000 */
.L_x_14925:
[----:B------:R-:W-:Y:S01]  /*7520*/  HFMA2.MMA R13, -RZ, RZ, 0, 0 ;  /* 0x00000000ff0d7435 */ /* 0x000fe200000001ff */
[----:B------:R-:W-:Y:S01]  /*7530*/  IMAD.MOV.U32 R12, RZ, RZ, 0x4 ;  /* 0x00000004ff0c7424 */ /* 0x000fe200078e00ff */
[----:B------:R-:W-:-:S09]  /*7540*/  MOV R9, R14 ;  /* 0x0000000e00097202 */ /* 0x000fd20000000f00 */
[----:B------:R-:W-:Y:S05]  /*7550*/  WARPSYNC.COLLECTIVE R15, `(.L_x_14926) ;  /* 0x000000000f087348 */ /* 0x000fea0003c00000 */
[----:B------:R0:W1:Y:S02]  /*7560*/  SHFL.BFLY P6, R14, R13, R12, R11 ;  /* 0x0c00000c0d0e7389 */ /* 0x00006400000c000b */
[----:B01----:R-:W-:Y:S01]  /*7570*/  ENDCOLLECTIVE ;  /* 0x000000000000791b */ /* 0x003fe20003800000 */
.L_x_14926:
        /* <DEDUP_REMOVED lines=8> */
.L_x_14927:
[----:B------:R-:W-:Y:S01]  /*7600*/  IMAD.MOV.U32 R12, RZ, RZ, 0x1 ;  /* 0x00000001ff0c7424 */ /* 0x000fe200078e00ff */
[----:B------:R-:W-:-:S05]  /*7610*/  MOV R30, R14 ;  /* 0x0000000e001e7202 */ /* 0x000fca0000000f00 */
[----:B------:R-:W-:-:S05]  /*7620*/  FADD.FTZ R39, R39, R30 ;  /* 0x0000001e27277221 */ /* 0x000fca0000010000 */
[----:B------:R-:W-:-:S07]  /*7630*/  MOV R13, R39 ;  /* 0x00000027000d7202 */ /* 0x000fce0000000f00 */
[----:B------:R-:W-:Y:S05]  /*7640*/  WARPSYNC.COLLECTIVE R15, `(.L_x_14928) ;  /* 0x000000000f087348 */ /* 0x000fea0003c00000 */
[----:B------:R0:W1:Y:S02]  /*7650*/  SHFL.BFLY P6, R14, R13, R12, R11 ;  /* 0x0c00000c0d0e7389 */ /* 0x00006400000c000b */
[----:B01----:R-:W-:Y:S01]  /*7660*/  ENDCOLLECTIVE ;  /* 0x000000000000791b */ /* 0x003fe20003800000 */
.L_x_14928:
[----:B------:R-:W-:Y:S01]  /*7670*/  HFMA2.MMA R13, -RZ, RZ, 0, 0 ;  /* 0x00000000ff0d7435 */ /* 0x000fe200000001ff */
[----:B------:R-:W-:Y:S01]  /*7680*/  IMAD.MOV.U32 R12, RZ, RZ, 0x4 ;  /* 0x00000004ff0c7424 */ /* 0x000fe200078e00ff */
[----:B------:R-:W-:-:S09]  /*7690*/  MOV R30, R14 ;  /* 0x0000000e001e7202 */ /* 0x000fd20000000f00 */
[----:B------:R-:W-:Y:S05]  /*76a0*/  WARPSYNC.COLLECTIVE R15, `(.L_x_14929) ;  /* 0x000000000f087348 */ /* 0x000fea0003c00000 */
[----:B------:R0:W1:Y:S02]  /*76b0*/  SHFL.BFLY P6, R14, R13, R12, R11 ;  /* 0x0c00000c0d0e7389 */ /* 0x00006400000c000b */
[----:B01----:R-:W-:Y:S01]  /*76c0*/  ENDCOLLECTIVE ;  /* 0x000000000000791b */ /* 0x003fe20003800000 */
.L_x_14929:
        /* <DEDUP_REMOVED lines=8> */
.L_x_14930:
[----:B------:R-:W-:Y:S01]  /*7750*/  HFMA2.MMA R12, -RZ, RZ, 0, 5.9604644775390625e-08 ;  /* 0x00000001ff0c7435 */ /* 0x000fe200000001ff */
[----:B------:R-:W-:-:S05]  /*7760*/  FADD.FTZ R40, R40, R14 ;  /* 0x0000000e28287221 */ /* 0x000fca0000010000 */
[----:B------:R-:W-:-:S07]  /*7770*/  MOV R13, R40 ;  /* 0x00000028000d7202 */ /* 0x000fce0000000f00 */
[----:B------:R-:W-:Y:S05]  /*7780*/  WARPSYNC.COLLECTIVE R15, `(.L_x_14931) ;  /* 0x000000000f087348 */ /* 0x000fea0003c00000 */
[----:B------:R0:W1:Y:S02]  /*7790*/  SHFL.BFLY P6, R14, R13, R12, R11 ;  /* 0x0c00000c0d0e7389 */ /* 0x00006400000c000b */
[----:B01----:R-:W-:Y:S01]  /*77a0*/  ENDCOLLECTIVE ;  /* 0x000000000000791b */ /* 0x003fe20003800000 */
.L_x_14931:
[----:B------:R-:W-:Y:S01]  /*77b0*/  HFMA2.MMA R12, -RZ, RZ, 0, 2.384185791015625e-07 ;  /* 0x00000004ff0c7435 */ /* 0x000fe200000001ff */
[----:B------:R-:W-:Y:S01]  /*77c0*/  MOV R13, RZ ;  /* 0x000000ff000d7202 */ /* 0x000fe20000000f00 */
[----:B------:R-:W-:-:S09]  /*77d0*/  IMAD.MOV.U32 R19, RZ, RZ, R14 ;  /* 0x000000ffff137224 */ /* 0x000fd200078e000e */
[----:B------:R-:W-:Y:S05]  /*77e0*/  WARPSYNC.COLLECTIVE R15, `(.L_x_14932) ;  /* 0x000000000f087348 */ /* 0x000fea0003c00000 */
[----:B------:R0:W1:Y:S02]  /*77f0*/  SHFL.BFLY P6, R14, R13, R12, R11 ;  /* 0x0c00000c0d0e7389 */ /* 0x00006400000c000b */
[----:B01----:R-:W-:Y:S01]  /*7800*/  ENDCOLLECTIVE ;  /* 0x000000000000791b */ /* 0x003fe20003800000 */
.L_x_14932:
        /* <DEDUP_REMOVED lines=8> */
.L_x_14933:
[----:B------:R-:W-:Y:S01]  /*7890*/  HFMA2.MMA R12, -RZ, RZ, 0, 5.9604644775390625e-08 ;  /* 0x00000001ff0c7435 */ /* 0x000fe200000001ff */
[----:B------:R-:W-:-:S04]  /*78a0*/  IMAD.MOV.U32 R48, RZ, RZ, R14 ;  /* 0x000000ffff307224 */ /* 0x000fc800078e000e */
[----:B------:R-:W-:-:S05]  /*78b0*/  FADD.FTZ R48, R17, R48 ;  /* 0x0000003011307221 */ /* 0x000fca0000010000 */
[----:B------:R-:W-:-:S07]  /*78c0*/  MOV R13, R48 ;  /* 0x00000030000d7202 */ /* 0x000fce0000000f00 */
[----:B------:R-:W-:Y:S05]  /*78d0*/  WARPSYNC.COLLECTIVE R15, `(.L_x_14934) ;  /* 0x000000000f087348 */ /* 0x000fea0003c00000 */
[----:B------:R0:W1:Y:S02]  /*78e0*/  SHFL.BFLY P6, R14, R13, R12, R11 ;  /* 0x0c00000c0d0e7389 */ /* 0x00006400000c000b */
[----:B01----:R-:W-:Y:S01]  /*78f0*/  ENDCOLLECTIVE ;  /* 0x000000000000791b */ /* 0x003fe20003800000 */
.L_x_14934:
[----:B------:R-:W-:Y:S01]  /*7900*/  HFMA2.MMA R12, -RZ, RZ, 0, 2.384185791015625e-07 ;  /* 0x00000004ff0c7435 */ /* 0x000fe200000001ff */
[----:B------:R-:W-:Y:S01]  /*7910*/  MOV R13, RZ ;  /* 0x000000ff000d7202 */ /* 0x000fe20000000f00 */
[----:B------:R-:W-:-:S09]  /*7920*/  IMAD.MOV.U32 R17, RZ, RZ, R14 ;  /* 0x000000ffff117224 */ /* 0x000fd200078e000e */
[----:B------:R-:W-:Y:S05]  /*7930*/  WARPSYNC.COLLECTIVE R15, `(.L_x_14935) ;  /* 0x000000000f087348 */ /* 0x000fea0003c00000 */
[----:B------:R0:W1:Y:S02]  /*7940*/  SHFL.BFLY P6, R14, R13, R12, R11 ;  /* 0x0c00000c0d0e7389 */ /* 0x00006400000c000b */
[----:B01----:R-:W-:Y:S01]  /*7950*/  ENDCOLLECTIVE ;  /* 0x000000000000791b */ /* 0x003fe20003800000 */
.L_x_14935:
[----:B------:R-:W-:Y:S01]  /*7960*/  FADD.FTZ R17, R48, R17 ;  /* 0x0000001130117221 */ /* 0x000fe20000010000 */
[----:B------:R-:W-:Y:S01]  /*7970*/  MOV R12, 0x2 ;  /* 0x00000002000c7802 */ /* 0x000fe20000000f00 */
[----:B------:R-:W-:-:S04]  /*7980*/  FADD.FTZ R49, RZ, R14 ;  /* 0x0000000eff317221 */ /* 0x000fc80000010000 */
[----:B------:R-:W-:-:S07]  /*7990*/  IMAD.MOV.U32 R13, RZ, RZ, R49 ;  /* 0x000000ffff0d7224 */ /* 0x000fce00078e0031 */
[----:B------:R-:W-:Y:S05]  /*79a0*/  WARPSYNC.COLLECTIVE R15, `(.L_x_14936) ;  /* 0x000000000f087348 */ /* 0x000fea0003c00000 */
[----:B------:R0:W1:Y:S02]  /*79b0*/  SHFL.BFLY P6, R14, R13, R12, R11 ;  /* 0x0c00000c0d0e7389 */ /* 0x00006400000c000b */
[----:B01----:R-:W-:Y:S01]  /*79c0*/  ENDCOLLECTIVE ;  /* 0x000000000000791b */ /* 0x003fe20003800000 */
.L_x_14936:
[----:B------:R-:W-:Y:S02]  /*79d0*/  IMAD.MOV.U32 R12, RZ, RZ, 0x1 ;  /* 0x00000001ff0c7424 */ /* 0x000fe400078e00ff */
[----:B------:R-:W-:-:S05]  /*79e0*/  FADD.FTZ R49, R49, R14 ;  /* 0x0000000e31317221 */ /* 0x000fca0000010000 */
[----:B------:R-:W-:-:S07]  /*79f0*/  MOV R13, R49 ;  /* 0x00000031000d7202 */ /* 0x000fce0000000f00 */
[----:B------:R-:W-:Y:S05]  /*7a00*/  WARPSYNC.COLLECTIVE R15, `(.L_x_14937) ;  /* 0x000000000f087348 */ /* 0x000fea0003c00000 */
[----:B------:R0:W1:Y:S02]  /*7a10*/  SHFL.BFLY P6, R14, R13, R12, R11 ;  /* 0x0c00000c0d0e7389 */ /* 0x00006400000c000b */
[----:B01----:R-:W-:Y:S01]  /*7a20*/  ENDCOLLECTIVE ;  /* 0x000000000000791b */ /* 0x003fe20003800000 */
.L_x_14937:
[----:B------:R-:W-:Y:S01]  /*7a30*/  HFMA2.MMA R13, -RZ, RZ, 0, 0 ;  /* 0x00000000ff0d7435 */ /* 0x000fe200000001ff */
[----:B------:R-:W-:Y:S01]  /*7a40*/  MOV R12, 0x4 ;  /* 0x00000004000c7802 */ /* 0x000fe20000000f00 */
[----:B------:R-:W-:-:S09]  /*7a50*/  FADD.FTZ R35, R49, R14 ;  /* 0x0000000e31237221 */ /* 0x000fd20000010000 */
[----:B------:R-:W-:Y:S05]  /*7a60*/  WARPSYNC.COLLECTIVE R15, `(.L_x_14938) ;  /* 0x000000000f087348 */ /* 0x000fea0003c00000 */
[----:B------:R0:W1:Y:S02]  /*7a70*/  SHFL.BFLY P6, R14, R13, R12, R11 ;  /* 0x0c00000c0d0e7389 */ /* 0x00006400000c000b */
[----:B01----:R-:W-:Y:S01]  /*7a80*/  ENDCOLLECTIVE ;  /* 0x000000000000791b */ /* 0x003fe20003800000 */
.L_x_14938:
[----:B------:R-:W-:Y:S01]  /*7a90*/  HFMA2.MMA R12, -RZ, RZ, 0, 1.1920928955078125e-07 ;  /* 0x00000002ff0c7435 */ /* 0x000fe200000001ff */
[----:B------:R-:W-:-:S04]  /*7aa0*/  FADD.FTZ R7, RZ, R14 ;  /* 0x0000000eff077221 */ /* 0x000fc80000010000 */
[----:B------:R-:W-:-:S07]  /*7ab0*/  IMAD.MOV.U32 R13, RZ, RZ, R7 ;  /* 0x000000ffff0d7224 */ /* 0x000fce00078e0007 */
[----:B------:R-:W-:Y:S05]  /*7ac0*/  WARPSYNC.COLLECTIVE R15, `(.L_x_14939) ;  /* 0x000000000f087348 */ /* 0x000fea0003c00000 */
[----:B------:R0:W1:Y:S02]  /*7ad0*/  SHFL.BFLY P6, R14, R13, R12, R11 ;  /* 0x0c00000c0d0e7389 */ /* 0x00006400000c000b */
[----:B01----:R-:W-:Y:S01]  /*7ae0*/  ENDCOLLECTIVE ;  /* 0x000000000000791b */ /* 0x003fe20003800000 */
.L_x_14939:
        /* <DEDUP_REMOVED lines=8> */
.L_x_14940:
[----:B------:R-:W-:Y:S05]  /*7b70*/  BRA `(.L_x_14941) ;  /* 0xffffffb800587947 */ /* 0x000fea000383ffff */
.L_x_14942:
        /* <DEDUP_REMOVED lines=16> */
.L_x_28308:


//--------------------- .text._ZN4vllm25paged_attention_v1_kernelIfhLi112ELi32ELi128ELNS_18Fp8KVCacheDataTypeE1ELb1EEEvPT_PKS2_PKT0_S8_ifPKiSA_iPKfiiiSC_SC_iiiii --------------------------
	.section	.text._ZN4vllm25paged_attention_v1_kernelIfhLi112ELi32ELi128ELNS_18Fp8KVCacheDataTypeE1ELb1EEEvPT_PKS2_PKT0_S8_ifPKiSA_iPKfiiiSC_SC_iiiii,"ax",@progbits
	.align	128
        .global         _ZN4vllm25paged_attention_v1_kernelIfhLi112ELi32ELi128ELNS_18Fp8KVCacheDataTypeE1ELb1EEEvPT_PKS2_PKT0_S8_ifPKiSA_iPKfiiiSC_SC_iiiii
        .type           _ZN4vllm25paged_attention_v1_kernelIfhLi112ELi32ELi128ELNS_18Fp8KVCacheDataTypeE1ELb1EEEvPT_PKS2_PKT0_S8_ifPKiSA_iPKfiiiSC_SC_iiiii,@function
        .size           _ZN4vllm25paged_attention_v1_kernelIfhLi112ELi32ELi128ELNS_18Fp8KVCacheDataTypeE1ELb1EEEvPT_PKS2_PKT0_S8_ifPKiSA_iPKfiiiSC_SC_iiiii,(.L_x_28309 - _ZN4vllm25paged_attention_v1_kernelIfhLi112ELi32ELi128ELNS_18Fp8KVCacheDataTypeE1ELb1EEEvPT_PKS2_PKT0_S8_ifPKiSA_iPKfiiiSC_SC_iiiii)
        .other          _ZN4vllm25paged_attention_v1_kernelIfhLi112ELi32ELi128ELNS_18Fp8KVCacheDataTypeE1ELb1EEEvPT_PKS2_PKT0_S8_ifPKiSA_iPKfiiiSC_SC_iiiii,@"STO_CUDA_ENTRY STV_DEFAULT"
_ZN4vllm25paged_attention_v1_kernelIfhLi112ELi32ELi128ELNS_18Fp8KVCacheDataTypeE1ELb1EEEvPT_PKS2_PKT0_S8_ifPKiSA_iPKfiiiSC_SC_iiiii:
.text._ZN4vllm25paged_attention_v1_kernelIfhLi112ELi32ELi128ELNS_18Fp8KVCacheDataTypeE1ELb1EEEvPT_PKS2_PKT0_S8_ifPKiSA_iPKfiiiSC_SC_iiiii:
        /* <DEDUP_REMOVED lines=111> */
.L_x_14943:
[----:B------:R-:W-:Y:S02]  /*06f0*/  ULDC UR4, c[0x0][0x278] ;  /* 0x00009e0000047ab9 */ /* 0x000fe40000000800 */
[----:B------:R-:W-:-:S06]  /*0700*/  UIMAD UR4, UR42, UR4, UR41 ;  /* 0x000000042a0472a4 */ /* 0x000fcc000f8e0229 */
[----:B------:R-:W-:-:S07]  /*0710*/  IMAD R8, R3, UR4, RZ ;  /* 0x0000000403087c24 */ /* 0x000fce000f8e02ff */
.L_x_14944:
        /* <DEDUP_REMOVED lines=25> */
.L_x_14948:
        /* <DEDUP_REMOVED lines=37> */
.L_x_14946:
[----:B------:R-:W-:Y:S05]  /*0b00*/  BSYNC B7 ;  /* 0x0000000000077941 */ /* 0x000fea0003800000 */
.L_x_14945:
        /* <DEDUP_REMOVED lines=13> */
.L_x_14989:
        /* <DEDUP_REMOVED lines=40> */
.L_x_14954:
        /* <DEDUP_REMOVED lines=11> */
.L_x_14953:
[----:B------:R-:W-:Y:S05]  /*0f10*/  BSYNC B1 ;  /* 0x0000000000017941 */ /* 0x000fea0003800000 */
.L_x_14952:
        /* <DEDUP_REMOVED lines=15> */
.L_x_14957:
        /* <DEDUP_REMOVED lines=100> */
.L_x_14956:
[----:B------:R-:W-:Y:S05]  /*1650*/  BSYNC B1 ;  /* 0x0000000000017941 */ /* 0x000fea0003800000 */
.L_x_14955:
        /* <DEDUP_REMOVED lines=55> */
.L_x_14959:
[----:B------:R-:W-:Y:S05]  /*19d0*/  BSYNC B1 ;  /* 0x0000000000017941 */ /* 0x000fea0003800000 */
.L_x_14958:
        /* <DEDUP_REMOVED lines=26> */
.L_x_14951:
[----:B------:R-:W-:Y:S05]  /*1b80*/  BSYNC B0 ;  /* 0x0000000000007941 */ /* 0x000fea0003800000 */
.L_x_14950:
        /* <DEDUP_REMOVED lines=48> */
.L_x_14964:
        /* <DEDUP_REMOVED lines=8> */
.L_x_14963:
[----:B------:R-:W-:Y:S05]  /*1f10*/  BSYNC B1 ;  /* 0x0000000000017941 */ /* 0x000fea0003800000 */
.L_x_14962:
        /* <DEDUP_REMOVED lines=15> */
.L_x_14967:
        /* <DEDUP_REMOVED lines=52> */
.L_x_14966:
[----:B------:R-:W-:Y:S05]  /*2350*/  BSYNC B1 ;  /* 0x0000000000017941 */ /* 0x000fea0003800000 */
.L_x_14965:
        /* <DEDUP_REMOVED lines=31> */
.L_x_14969:
[----:B------:R-:W-:Y:S05]  /*2550*/  BSYNC B1 ;  /* 0x0000000000017941 */ /* 0x000fea0003800000 */
.L_x_14968:
        /* <DEDUP_REMOVED lines=14> */
.L_x_14961:
[----:B------:R-:W-:Y:S05]  /*2640*/  BSYNC B0 ;  /* 0x0000000000007941 */ /* 0x000fea0003800000 */
.L_x_14960:
        /* <DEDUP_REMOVED lines=28> */
.L_x_14973:
        /* <DEDUP_REMOVED lines=33> */
.L_x_14971:
[----:B------:R-:W-:Y:S05]  /*2a20*/  BSYNC B6 ;  /* 0x0000000000067941 */ /* 0x000fea0003800000 */
.L_x_14970:
        /* <DEDUP_REMOVED lines=163> */
.L_x_15074:
        /* <DEDUP_REMOVED lines=46> */
.L_x_14976:
[----:B------:R-:W-:Y:S05]  /*3740*/  BSYNC B0 ;  /* 0x0000000000007941 */ /* 0x000fea0003800000 */
.L_x_14975:
        /* <DEDUP_REMOVED lines=68> */
.L_x_14978:
[----:B------:R-:W-:Y:S05]  /*3b90*/  BSYNC B0 ;  /* 0x0000000000007941 */ /* 0x000fea0003800000 */
.L_x_14977:
        /* <DEDUP_REMOVED lines=46> */
.L_x_14980:
[----:B------:R-:W-:Y:S05]  /*3e80*/  BSYNC B0 ;  /* 0x0000000000007941 */ /* 0x000fea0003800000 */
.L_x_14979:
        /* <DEDUP_REMOVED lines=73> */
.L_x_14982:
[----:B------:R-:W-:Y:S05]  /*4320*/  BSYNC B0 ;  /* 0x0000000000007941 */ /* 0x000fea0003800000 */
.L_x_14981:
        /* <DEDUP_REMOVED lines=187> */
.L_x_14947:
        /* <DEDUP_REMOVED lines=16> */
.L_x_14972:
        /* <DEDUP_REMOVED lines=16> */
.L_x_14983:
[----:B------:R-:W-:Y:S05]  /*50e0*/  EXIT ;  /* 0x000000000000794d */ /* 0x000fea0003800000 */
.L_x_14949:
[----:B------:R-:W-:Y:S01]  /*50f0*/  HFMA2.MMA R12, -RZ, RZ, 0, 9.5367431640625e-07 ;  /* 0x00000010ff0c7435 */ /* 0x000fe200000001ff */
[----:B------:R-:W-:Y:S01]  /*5100*/  MOV R11, 0x1f ;  /* 0x0000001f000b7802 */ /* 0x000fe20000000f00 */
[----:B------:R-:W-:Y:S02]  /*5110*/  IMAD.MOV.U32 R15, RZ, RZ, -0x1 ;  /* 0xffffffffff0f7424 */ /* 0x000fe400078e00ff */
[----:B------:R-:W-:-:S07]  /*5120*/  IMAD.MOV.U32 R2, RZ, RZ, -0x800001 ;  /* 0xff7fffffff027424 */ /* 0x000fce00078e00ff */
[----:B------:R-:W-:Y:S05]  /*5130*/  WARPSYNC.COLLECTIVE R15, `(.L_x_14984) ;  /* 0x000000000f087348 */ /* 0x000fea0003c00000 */
[----:B------:R0:W1:Y:S02]  /*5140*/  SHFL.BFLY P6, R14, R13, R12, R11 ;  /* 0x0c00000c0d0e7389 */ /* 0x00006400000c000b */
[----:B01----:R-:W-:Y:S01]  /*5150*/  ENDCOLLECTIVE ;  /* 0x000000000000791b */ /* 0x003fe20003800000 */
.L_x_14984:
[----:B------:R-:W-:Y:S01]  /*5160*/  HFMA2.MMA R12, -RZ, RZ, 0, 4.76837158203125e-07 ;  /* 0x00000008ff0c7435 */ /* 0x000fe200000001ff */
[----:B------:R-:W-:-:S04]  /*5170*/  FMNMX.FTZ R0, R14, -3.40282346638528859812e+38, !PT ;  /* 0xff7fffff0e007809 */ /* 0x000fc80007810000 */
[----:B------:R-:W-:-:S07]  /*5180*/  MOV R13, R0 ;  /* 0x00000000000d7202 */ /* 0x000fce0000000f00 */
[----:B------:R-:W-:Y:S05]  /*5190*/  WARPSYNC.COLLECTIVE R15, `(.L_x_14985) ;  /* 0x000000000f087348 */ /* 0x000fea0003c00000 */
[----:B------:R0:W1:Y:S02]  /*51a0*/  SHFL.BFLY P6, R14, R13, R12, R11 ;  /* 0x0c00000c0d0e7389 */ /* 0x00006400000c000b */
[----:B01----:R-:W-:Y:S01]  /*51b0*/  ENDCOLLECTIVE ;  /* 0x000000000000791b */ /* 0x003fe20003800000 */
.L_x_14985:
[----:B------:R-:W-:Y:S02]  /*51c0*/  MOV R12, 0x4 ;  /* 0x00000004000c7802 */ /* 0x000fe40000000f00 */
[----:B------:R-:W-:-:S05]  /*51d0*/  FMNMX.FTZ R3, R0, R14, !PT ;  /* 0x0000000e00037209 */ /* 0x000fca0007810000 */
[----:B------:R-:W-:-:S07]  /*51e0*/  IMAD.MOV.U32 R13, RZ, RZ, R3 ;  /* 0x000000ffff0d7224 */ /* 0x000fce00078e0003 */
[----:B------:R-:W-:Y:S05]  /*51f0*/  WARPSYNC.COLLECTIVE R15, `(.L_x_14986) ;  /* 0x000000000f087348 */ /* 0x000fea0003c00000 */
[----:B------:R0:W1:Y:S02]  /*5200*/  SHFL.BFLY P6, R14, R13, R12, R11 ;  /* 0x0c00000c0d0e7389 */ /* 0x00006400000c000b */
[----:B01----:R-:W-:Y:S01]  /*5210*/  ENDCOLLECTIVE ;  /* 0x000000000000791b */ /* 0x003fe20003800000 */
.L_x_14986:
[----:B------:R-:W-:Y:S01]  /*5220*/  IMAD.MOV.U32 R12, RZ, RZ, 0x2 ;  /* 0x00000002ff0c7424 */ /* 0x000fe200078e00ff */
[----:B------:R-:W-:-:S04]  /*5230*/  FMNMX.FTZ R4, R3, R14, !PT ;  /* 0x0000000e03047209 */ /* 0x000fc80007810000 */
[----:B------:R-:W-:-:S07]  /*5240*/  MOV R13, R4 ;  /* 0x00000004000d7202 */ /* 0x000fce0000000f00 */
[----:B------:R-:W-:Y:S05]  /*5250*/  WARPSYNC.COLLECTIVE R15, `(.L_x_14987) ;  /* 0x000000000f087348 */ /* 0x000fea0003c00000 */
[----:B------:R0:W1:Y:S02]  /*5260*/  SHFL.BFLY P6, R14, R13, R12, R11 ;  /* 0x0c00000c0d0e7389 */ /* 0x00006400000c000b */
[----:B01----:R-:W-:Y:S01]  /*5270*/  ENDCOLLECTIVE ;  /* 0x000000000000791b */ /* 0x003fe20003800000 */
.L_x_14987:
[----:B------:R-:W-:Y:S01]  /*5280*/  HFMA2.MMA R12, -RZ, RZ, 0, 5.9604644775390625e-08 ;  /* 0x00000001ff0c7435 */ /* 0x000fe200000001ff */
[----:B------:R-:W-:-:S04]  /*5290*/  FMNMX.FTZ R5, R4, R14, !PT ;  /* 0x0000000e04057209 */ /* 0x000fc80007810000 */
[----:B------:R-:W-:-:S07]  /*52a0*/  MOV R13, R5 ;  /* 0x00000005000d7202 */ /* 0x000fce0000000f00 */
[----:B------:R-:W-:Y:S05]  /*52b0*/  WARPSYNC.COLLECTIVE R15, `(.L_x_14988) ;  /* 0x000000000f087348 */ /* 0x000fea0003c00000 */
[----:B------:R0:W1:Y:S02]  /*52c0*/  SHFL.BFLY P6, R14, R13, R12, R11 ;  /* 0x0c00000c0d0e7389 */ /* 0x00006400000c000b */
[----:B01----:R-:W-:Y:S01]  /*52d0*/  ENDCOLLECTIVE ;  /* 0x000000000000791b */ /* 0x003fe20003800000 */
.L_x_14988:
[----:B------:R-:W-:Y:S05]  /*52e0*/  BRA `(.L_x_14989) ;  /* 0xffffffb8003c7947 */ /* 0x000fea000383ffff */
.L_x_14974:
[----:B------:R-:W-:Y:S01]  /*52f0*/  HFMA2.MMA R12, -RZ, RZ, 0, 2.384185791015625e-07 ;  /* 0x00000004ff0c7435 */ /* 0x000fe200000001ff */
[----:B------:R-:W-:Y:S01]  /*5300*/  MOV R13, RZ ;  /* 0x000000ff000d7202 */ /* 0x000fe20000000f00 */
[----:B-1----:R-:W-:Y:S01]  /*5310*/  IMAD.MOV.U32 R11, RZ, RZ, 0x1f ;  /* 0x0000001fff0b7424 */ /* 0x002fe200078e00ff */
[----:B------:R-:W-:-:S08]  /*5320*/  MOV R15, 0xffffffff ;  /* 0xffffffff000f7802 */ /* 0x000fd00000000f00 */
[----:B0-----:R-:W-:Y:S05]  /*5330*/  WARPSYNC.COLLECTIVE R15, `(.L_x_14990) ;  /* 0x000000000f087348 */ /* 0x001fea0003c00000 */
[----:B------:R1:W2:Y:S02]  /*5340*/  SHFL.BFLY P6, R14, R13, R12, R11 ;  /* 0x0c00000c0d0e7389 */ /* 0x0002a400000c000b */
[----:B012---:R-:W-:Y:S01]  /*5350*/  ENDCOLLECTIVE ;  /* 0x000000000000791b */ /* 0x007fe20003800000 */
.L_x_14990:
[----:B------:R-:W-:Y:S02]  /*5360*/  IMAD.MOV.U32 R12, RZ, RZ, 0x2 ;  /* 0x00000002ff0c7424 */ /* 0x000fe400078e00ff */
[----:B------:R-:W-:-:S05]  /*5370*/  FADD.FTZ R43, RZ, R14 ;  /* 0x0000000eff2b7221 */ /* 0x000fca0000010000 */
[----:B------:R-:W-:-:S07]  /*5380*/  MOV R13, R43 ;  /* 0x0000002b000d7202 */ /* 0x000fce0000000f00 */
[----:B------:R-:W-:Y:S05]  /*5390*/  WARPSYNC.COLLECTIVE R15, `(.L_x_14991) ;  /* 0x000000000f087348 */ /* 0x000fea0003c00000 */
[----:B------:R0:W1:Y:S02]  /*53a0*/  SHFL.BFLY P6, R14, R13, R12, R11 ;  /* 0x0c00000c0d0e7389 */ /* 0x00006400000c000b */
[----:B01----:R-:W-:Y:S01]  /*53b0*/  ENDCOLLECTIVE ;  /* 0x000000000000791b */ /* 0x003fe20003800000 */
.L_x_14991:
[----:B------:R-:W-:Y:S01]  /*53c0*/  IMAD.MOV.U32 R12, RZ, RZ, 0x1 ;  /* 0x00000001ff0c7424 */ /* 0x000fe200078e00ff */
[----:B------:R-:W-:-:S05]  /*53d0*/  MOV R22, R14 ;  /* 0x0000000e00167202 */ /* 0x000fca0000000f00 */
[----:B------:R-:W-:-:S05]  /*53e0*/  FADD.FTZ R43, R43, R22 ;  /* 0x000000162b2b7221 */ /* 0x000fca0000010000 */
[----:B------:R-:W-:-:S07]  /*53f0*/  MOV R13, R43 ;  /* 0x0000002b000d7202 */ /* 0x000fce0000000f00 */
[----:B------:R-:W-:Y:S05]  /*5400*/  WARPSYNC.COLLECTIVE R15, `(.L_x_14992) ;  /* 0x000000000f087348 */ /* 0x000fea0003c00000 */
[----:B------:R0:W1:Y:S02]  /*5410*/  SHFL.BFLY P6, R14, R13, R12, R11 ;  /* 0x0c00000c0d0e7389 */ /* 0x00006400000c000b */
[----:B01----:R-:W-:Y:S01]  /*5420*/  ENDCOLLECTIVE ;  /* 0x000000000000791b */ /* 0x003fe20003800000 */
.L_x_14992:
[----:B------:R-:W-:Y:S01]  /*5430*/  HFMA2.MMA R13, -RZ, RZ, 0, 0 ;  /* 0x00000000ff0d7435 */ /* 0x000fe200000001ff */
[----:B------:R-:W-:Y:S01]  /*5440*/  IMAD.MOV.U32 R12, RZ, RZ, 0x4 ;  /* 0x00000004ff0c7424 */ /* 0x000fe200078e00ff */
[----:B------:R-:W-:-:S09]  /*5450*/  MOV R22, R14 ;  /* 0x0000000e00167202 */ /* 0x000fd20000000f00 */
[----:B------:R-:W-:Y:S05]  /*5460*/  WARPSYNC.COLLECTIVE R15, `(.L_x_14993) ;  /* 0x000000000f087348 */ /* 0x000fea0003c00000 */
[----:B------:R0:W1:Y:S02]  /*5470*/  SHFL.BFLY P6, R14, R13, R12, R11 ;  /* 0x0c00000c0d0e7389 */ /* 0x00006400000c000b */
[----:B01----:R-:W-:Y:S01]  /*5480*/  ENDCOLLECTIVE ;  /* 0x000000000000791b */ /* 0x003fe20003800000 */
.L_x_14993:
        /* <DEDUP_REMOVED lines=8> */
.L_x_14994:
[----:B------:R-:W-:Y:S01]  /*5510*/  IMAD.MOV.U32 R12, RZ, RZ, 0x1 ;  /* 0x00000001ff0c7424 */ /* 0x000fe200078e00ff */
[----:B------:R-:W-:-:S05]  /*5520*/  MOV R26, R14 ;  /* 0x0000000e001a7202 */ /* 0x000fca0000000f00 */
[----:B------:R-:W-:-:S05]  /*5530*/  FADD.FTZ R27, R27, R26 ;  /* 0x0000001a1b1b7221 */ /* 0x000fca0000010000 */
[----:B------:R-:W-:-:S07]  /*5540*/  MOV R13, R27 ;  /* 0x0000001b000d7202 */ /* 0x000fce0000000f00 */
[----:B------:R-:W-:Y:S05]  /*5550*/  WARPSYNC.COLLECTIVE R15, `(.L_x_14995) ;  /* 0x000000000f087348 */ /* 0x000fea0003c00000 */
[----:B------:R0:W1:Y:S02]  /*5560*/  SHFL.BFLY P6, R14, R13, R12, R11 ;  /* 0x0c00000c0d0e7389 */ /* 0x00006400000c000b */
[----:B01----:R-:W-:Y:S01]  /*5570*/  ENDCOLLECTIVE ;  /* 0x000000000000791b */ /* 0x003fe20003800000 */
.L_x_14995:
[----:B------:R-:W-:Y:S01]  /*5580*/  HFMA2.MMA R13, -RZ, RZ, 0, 0 ;  /* 0x00000000ff0d7435 */ /* 0x000fe200000001ff */
[----:B------:R-:W-:Y:S01]  /*5590*/  IMAD.MOV.U32 R12, RZ, RZ, 0x4 ;  /* 0x00000004ff0c7424 */ /* 0x000fe200078e00ff */
[----:B------:R-:W-:-:S09]  /*55a0*/  MOV R26, R14 ;  /* 0x0000000e001a7202 */ /* 0x000fd20000000f00 */
[----:B------:R-:W-:Y:S05]  /*55b0*/  WARPSYNC.COLLECTIVE R15, `(.L_x_14996) ;  /* 0x000000000f087348 */ /* 0x000fea0003c00000 */
[----:B------:R0:W1:Y:S02]  /*55c0*/  SHFL.BFLY P6, R14, R13, R12, R11 ;  /* 0x0c00000c0d0e7389 */ /* 0x00006400000c000b */
[----:B01----:R-:W-:Y:S01]  /*55d0*/  ENDCOLLECTIVE ;  /* 0x000000000000791b */ /* 0x003fe20003800000 */
.L_x_14996:
        /* <DEDUP_REMOVED lines=8> */
.L_x_14997:
[----:B------:R-:W-:Y:S01]  /*5660*/  IMAD.MOV.U32 R12, RZ, RZ, 0x1 ;  /* 0x00000001ff0c7424 */ /* 0x000fe200078e00ff */
[----:B------:R-:W-:-:S05]  /*5670*/  MOV R3, R14 ;  /* 0x0000000e00037202 */ /* 0x000fca0000000f00 */
[----:B------:R-:W-:-:S05]  /*5680*/  FADD.FTZ R0, R0, R3 ;  /* 0x0000000300007221 */ /* 0x000fca0000010000 */
[----:B------:R-:W-:-:S07]  /*5690*/  MOV R13, R0 ;  /* 0x00000000000d7202 */ /* 0x000fce0000000f00 */
[----:B------:R-:W-:Y:S05]  /*56a0*/  WARPSYNC.COLLECTIVE R15, `(.L_x_14998) ;  /* 0x000000000f087348 */ /* 0x000fea0003c00000 */
[----:B------:R0:W1:Y:S02]  /*56b0*/  SHFL.BFLY P6, R14, R13, R12, R11 ;  /* 0x0c00000c0d0e7389 */ /* 0x00006400000c000b */
[----:B01----:R-:W-:Y:S01]  /*56c0*/  ENDCOLLECTIVE ;  /* 0x000000000000791b */ /* 0x003fe20003800000 */
.L_x_14998:
[----:B------:R-:W-:Y:S01]  /*56d0*/  HFMA2.MMA R13, -RZ, RZ, 0, 0 ;  /* 0x00000000ff0d7435 */ /* 0x000fe200000001ff */
[----:B------:R-:W-:Y:S01]  /*56e0*/  IMAD.MOV.U32 R12, RZ, RZ, 0x4 ;  /* 0x00000004ff0c7424 */ /* 0x000fe200078e00ff */
[----:B------:R-:W-:-:S09]  /*56f0*/  MOV R3, R14 ;  /* 0x0000000e00037202 */ /* 0x000fd20000000f00 */
[----:B------:R-:W-:Y:S05]  /*5700*/  WARPSYNC.COLLECTIVE R15, `(.L_x_14999) ;  /* 0x000000000f087348 */ /* 0x000fea0003c00000 */
[----:B------:R0:W1:Y:S02]  /*5710*/  SHFL.BFLY P6, R14, R13, R12, R11 ;  /* 0x0c00000c0d0e7389 */ /* 0x00006400000c000b */
[----:B01----:R-:W-:Y:S01]  /*5720*/  ENDCOLLECTIVE ;  /* 0x000000000000791b */ /* 0x003fe20003800000 */
.L_x_14999:
        /* <DEDUP_REMOVED lines=8> */
.L_x_15000:
[----:B------:R-:W-:Y:S01]  /*57b0*/  IMAD.MOV.U32 R12, RZ, RZ, 0x1 ;  /* 0x00000001ff0c7424 */ /* 0x000fe200078e00ff */
[----:B------:R-:W-:-:S05]  /*57c0*/  MOV R5, R14 ;  /* 0x0000000e00057202 */ /* 0x000fca0000000f00 */
[----:B------:R-:W-:-:S05]  /*57d0*/  FADD.FTZ R2, R2, R5 ;  /* 0x0000000502027221 */ /* 0x000fca0000010000 */
[----:B------:R-:W-:-:S07]  /*57e0*/  MOV R13, R2 ;  /* 0x00000002000d7202 */ /* 0x000fce0000000f00 */
[----:B------:R-:W-:Y:S05]  /*57f0*/  WARPSYNC.COLLECTIVE R15, `(.L_x_15001) ;  /* 0x000000000f087348 */ /* 0x000fea0003c00000 */
[----:B------:R0:W1:Y:S02]  /*5800*/  SHFL.BFLY P6, R14, R13, R12, R11 ;  /* 0x0c00000c0d0e7389 */ /* 0x00006400000c000b */
[----:B01----:R-:W-:Y:S01]  /*5810*/  ENDCOLLECTIVE ;  /* 0x000000000000791b */ /* 0x003fe20003800000 */
.L_x_15001:
[----:B------:R-:W-:Y:S01]  /*5820*/  HFMA2.MMA R13, -RZ, RZ, 0, 0 ;  /* 0x00000000ff0d7435 */ /* 0x000fe200000001ff */
[----:B------:R-:W-:Y:S01]  /*5830*/  IMAD.MOV.U32 R12, RZ, RZ, 0x4 ;  /* 0x00000004ff0c7424 */ /* 0x000fe200078e00ff */
[----:B------:R-:W-:-:S09]  /*5840*/  MOV R5, R14 ;  /* 0x0000000e00057202 */ /* 0x000fd20000000f00 */
[----:B------:R-:W-:Y:S05]  /*5850*/  WARPSYNC.COLLECTIVE R15, `(.L_x_15002) ;  /* 0x000000000f087348 */ /* 0x000fea0003c00000 */
[----:B------:R0:W1:Y:S02]  /*5860*/  SHFL.BFLY P6, R14, R13, R12, R11 ;  /* 0x0c00000c0d0e7389 */ /* 0x00006400000c000b */
[----:B01----:R-:W-:Y:S01]  /*5870*/  ENDCOLLECTIVE ;  /* 0x000000000000791b */ /* 0x003fe20003800000 */
.L_x_15002:
        /* <DEDUP_REMOVED lines=8> */
.L_x_15003:
[----:B------:R-:W-:Y:S01]  /*5900*/  IMAD.MOV.U32 R12, RZ, RZ, 0x1 ;  /* 0x00000001ff0c7424 */ /* 0x000fe200078e00ff */
[----:B------:R-:W-:-:S05]  /*5910*/  MOV R7, R14 ;  /* 0x0000000e00077202 */ /* 0x000fca0000000f00 */
[----:B------:R-:W-:-:S05]  /*5920*/  FADD.FTZ R4, R4, R7 ;  /* 0x0000000704047221 */ /* 0x000fca0000010000 */
[----:B------:R-:W-:-:S07]  /*5930*/  MOV R13, R4 ;  /* 0x00000004000d7202 */ /* 0x000fce0000000f00 */
[----:B------:R-:W-:Y:S05]  /*5940*/  WARPSYNC.COLLECTIVE R15, `(.L_x_15004) ;  /* 0x000000000f087348 */ /* 0x000fea0003c00000 */
[----:B------:R0:W1:Y:S02]  /*5950*/  SHFL.BFLY P6, R14, R13, R12, R11 ;  /* 0x0c00000c0d0e7389 */ /* 0x00006400000c000b */
[----:B01----:R-:W-:Y:S01]  /*5960*/  ENDCOLLECTIVE ;  /* 0x000000000000791b */ /* 0x003fe20003800000 */
.L_x_15004:
[----:B------:R-:W-:Y:S01]  /*5970*/  HFMA2.MMA R13, -RZ, RZ, 0, 0 ;  /* 0x00000000ff0d7435 */ /* 0x000fe200000001ff */
[----:B------:R-:W-:Y:S01]  /*5980*/  IMAD.MOV.U32 R12, RZ, RZ, 0x4 ;  /* 0x00000004ff0c7424 */ /* 0x000fe200078e00ff */
[----:B------:R-:W-:-:S09]  /*5990*/  MOV R7, R14 ;  /* 0x0000000e00077202 */ /* 0x000fd20000000f00 */
[----:B------:R-:W-:Y:S05]  /*59a0*/  WARPSYNC.COLLECTIVE R15, `(.L_x_15005) ;  /* 0x000000000f087348 */ /* 0x000fea0003c00000 */
[----:B------:R0:W1:Y:S02]  /*59b0*/  SHFL.BFLY P6, R14, R13, R12, R11 ;  /* 0x0c00000c0d0e7389 */ /* 0x00006400000c000b */
[----:B01----:R-:W-:Y:S01]  /*59c0*/  ENDCOLLECTIVE ;  /* 0x000000000000791b */ /* 0x003fe20003800000 */
.L_x_15005:
[----:B------:R-:W-:Y:S01]  /*59d0*/  FADD.FTZ R4, R4, R7 ;  /* 0x0000000704047221 */ /* 0x000fe20000010000 */
[----:B------:R-:W-:Y:S01]  /*59e0*/  HFMA2.MMA R12, -RZ, RZ, 0, 1.1920928955078125e-07 ;  /* 0x00000002ff0c7435 */ /* 0x000fe200000001ff */
[----:B------:R-:W-:-:S05]  /*59f0*/  FADD.FTZ R6, RZ, R14 ;  /* 0x0000000eff067221 */ /* 0x000fca0000010000 */
[----:B------:R-:W-:-:S07]  /*5a00*/  MOV R13, R6 ;  /* 0x00000006000d7202 */ /* 0x000fce0000000f00 */
[----:B------:R-:W-:Y:S05]  /*5a10*/  WARPSYNC.COLLECTIVE R15, `(.L_x_15006) ;  /* 0x000000000f087348 */ /* 0x000fea0003c00000 */
[----:B------:R0:W1:Y:S02]  /*5a20*/  SHFL.BFLY P6, R14, R13, R12, R11 ;  /* 0x0c00000c0d0e7389 */ /* 0x00006400000c000b */
[----:B01----:R-:W-:Y:S01]  /*5a30*/  ENDCOLLECTIVE ;  /* 0x000000000000791b */ /* 0x003fe20003800000 */
.L_x_15006:
[----:B------:R-:W-:Y:S01]  /*5a40*/  HFMA2.MMA R12, -RZ, RZ, 0, 5.9604644775390625e-08 ;  /* 0x00000001ff0c7435 */ /* 0x000fe200000001ff */
[----:B------:R-:W-:-:S04]  /*5a50*/  IMAD.MOV.U32 R9, RZ, RZ, R14 ;  /* 0x000000ffff097224 */ /* 0x000fc800078e000e */
[----:B------:R-:W-:-:S05]  /*5a60*/  FADD.FTZ R6, R6, R9 ;  /* 0x0000000906067221 */ /* 0x000fca0000010000 */
[----:B------:R-:W-:-:S07]  /*5a70*/  MOV R13, R6 ;  /* 0x00000006000d7202 */ /* 0x000fce0000000f00 */
[----:B------:R-:W-:Y:S05]  /*5a80*/  WARPSYNC.COLLECTIVE R15, `(.L_x_15007) ;  /* 0x000000000f087348 */ /* 0x000fea0003c00000 */
[----:B------:R0:W1:Y:S02]  /*5a90*/  SHFL.BFLY P6, R14, R13, R12, R11 ;  /* 0x0c00000c0d0e7389 */ /* 0x00006400000c000b */
[----:B01----:R-:W-:Y:S01]  /*5aa0*/  ENDCOLLECTIVE ;  /* 0x000000000000791b */ /* 0x003fe20003800000 */
.L_x_15007:
[----:B------:R-:W-:Y:S01]  /*5ab0*/  HFMA2.MMA R12, -RZ, RZ, 0, 2.384185791015625e-07 ;  /* 0x00000004ff0c7435 */ /* 0x000fe200000001ff */
[----:B------:R-:W-:Y:S01]  /*5ac0*/  MOV R13, RZ ;  /* 0x000000ff000d7202 */ /* 0x000fe20000000f00 */
[----:B------:R-:W-:-:S09]  /*5ad0*/  IMAD.MOV.U32 R9, RZ, RZ, R14 ;  /* 0x000000ffff097224 */ /* 0x000fd200078e000e */
[----:B------:R-:W-:Y:S05]  /*5ae0*/  WARPSYNC.COLLECTIVE R15, `(.L_x_15008) ;  /* 0x000000000f087348 */ /* 0x000fea0003c00000 */
[----:B------:R0:W1:Y:S02]  /*5af0*/  SHFL.BFLY P6, R14, R13, R12, R11 ;  /* 0x0c00000c0d0e7389 */ /* 0x00006400000c000b */
[----:B01----:R-:W-:Y:S01]  /*5b00*/  ENDCOLLECTIVE ;  /* 0x000000000000791b */ /* 0x003fe20003800000 */
.L_x_15008:
        /* <DEDUP_REMOVED lines=8> */
.L_x_15009:
[----:B------:R-:W-:Y:S01]  /*5b90*/  HFMA2.MMA R12, -RZ, RZ, 0, 5.9604644775390625e-08 ;  /* 0x00000001ff0c7435 */ /* 0x000fe200000001ff */
[----:B------:R-:W-:-:S04]  /*5ba0*/  IMAD.MOV.U32 R17, RZ, RZ, R14 ;  /* 0x000000ffff117224 */ /* 0x000fc800078e000e */
[----:B------:R-:W-:-:S05]  /*5bb0*/  FADD.FTZ R8, R8, R17 ;  /* 0x0000001108087221 */ /* 0x000fca0000010000 */
[----:B------:R-:W-:-:S07]  /*5bc0*/  MOV R13, R8 ;  /* 0x00000008000d7202 */ /* 0x000fce0000000f00 */
[----:B------:R-:W-:Y:S05]  /*5bd0*/  WARPSYNC.COLLECTIVE R15, `(.L_x_15010) ;  /* 0x000000000f087348 */ /* 0x000fea0003c00000 */
[----:B------:R0:W1:Y:S02]  /*5be0*/  SHFL.BFLY P6, R14, R13, R12, R11 ;  /* 0x0c00000c0d0e7389 */ /* 0x00006400000c000b */
[----:B01----:R-:W-:Y:S01]  /*5bf0*/  ENDCOLLECTIVE ;  /* 0x000000000000791b */ /* 0x003fe20003800000 */
.L_x_15010:
[----:B------:R-:W-:Y:S01]  /*5c00*/  HFMA2.MMA R12, -RZ, RZ, 0, 2.384185791015625e-07 ;  /* 0x00000004ff0c7435 */ /* 0x000fe200000001ff */
[----:B------:R-:W-:Y:S01]  /*5c10*/  MOV R13, RZ ;  /* 0x000000ff000d7202 */ /* 0x000fe20000000f00 */
[----:B------:R-:W-:-:S09]  /*5c20*/  IMAD.MOV.U32 R17, RZ, RZ, R14 ;  /* 0x000000ffff117224 */ /* 0x000fd200078e000e */
[----:B------:R-:W-:Y:S05]  /*5c30*/  WARPSYNC.COLLECTIVE R15, `(.L_x_15011) ;  /* 0x000000000f087348 */ /* 0x000fea0003c00000 */
[----:B------:R0:W1:Y:S02]  /*5c40*/  SHFL.BFLY P6, R14, R13, R12, R11 ;  /* 0x0c00000c0d0e7389 */ /* 0x00006400000c000b */
[----:B01----:R-:W-:Y:S01]  /*5c50*/  ENDCOLLECTIVE ;  /* 0x000000000000791b */ /* 0x003fe20003800000 */
.L_x_15011:
        /* <DEDUP_REMOVED lines=8> */
.L_x_15012:
[----:B------:R-:W-:Y:S01]  /*5ce0*/  HFMA2.MMA R12, -RZ, RZ, 0, 5.9604644775390625e-08 ;  /* 0x00000001ff0c7435 */ /* 0x000fe200000001ff */
[----:B------:R-:W-:-:S04]  /*5cf0*/  IMAD.MOV.U32 R19, RZ, RZ, R14 ;  /* 0x000000ffff137224 */ /* 0x000fc800078e000e */
[----:B------:R-:W-:-:S05]  /*5d00*/  FADD.FTZ R10, R10, R19 ;  /* 0x000000130a0a7221 */ /* 0x000fca0000010000 */
[----:B------:R-:W-:-:S07]  /*5d10*/  MOV R13, R10 ;  /* 0x0000000a000d7202 */ /* 0x000fce0000000f00 */
[----:B------:R-:W-:Y:S05]  /*5d20*/  WARPSYNC.COLLECTIVE R15, `(.L_x_15013) ;  /* 0x000000000f087348 */ /* 0x000fea0003c00000 */
[----:B------:R0:W1:Y:S02]  /*5d30*/  SHFL.BFLY P6, R14, R13, R12, R11 ;  /* 0x0c00000c0d0e7389 */ /* 0x00006400000c000b */
[----:B01----:R-:W-:Y:S01]  /*5d40*/  ENDCOLLECTIVE ;  /* 0x000000000000791b */ /* 0x003fe20003800000 */
.L_x_15013:
[----:B------:R-:W-:Y:S01]  /*5d50*/  HFMA2.MMA R12, -RZ, RZ, 0, 2.384185791015625e-07 ;  /* 0x00000004ff0c7435 */ /* 0x000fe200000001ff */
[----:B------:R-:W-:Y:S01]  /*5d60*/  MOV R13, RZ ;  /* 0x000000ff000d7202 */ /* 0x000fe20000000f00 */
[----:B------:R-:W-:-:S09]  /*5d70*/  IMAD.MOV.U32 R19, RZ, RZ, R14 ;  /* 0x000000ffff137224 */ /* 0x000fd200078e000e */
[----:B------:R-:W-:Y:S05]  /*5d80*/  WARPSYNC.COLLECTIVE R15, `(.L_x_15014) ;  /* 0x000000000f087348 */ /* 0x000fea0003c00000 */
[----:B------:R0:W1:Y:S02]  /*5d90*/  SHFL.BFLY P6, R14, R13, R12, R11 ;  /* 0x0c00000c0d0e7389 */ /* 0x00006400000c000b */
[----:B01----:R-:W-:Y:S01]  /*5da0*/  ENDCOLLECTIVE ;  /* 0x000000000000791b */ /* 0x003fe20003800000 */
.L_x_15014:
        /* <DEDUP_REMOVED lines=8> */
.L_x_15015:
[----:B------:R-:W-:Y:S01]  /*5e30*/  HFMA2.MMA R12, -RZ, RZ, 0, 5.9604644775390625e-08 ;  /* 0x00000001ff0c7435 */ /* 0x000fe200000001ff */
[----:B------:R-:W-:-:S04]  /*5e40*/  IMAD.MOV.U32 R21, RZ, RZ, R14 ;  /* 0x000000ffff157224 */ /* 0x000fc800078e000e */
[----:B------:R-:W-:-:S05]  /*5e50*/  FADD.FTZ R16, R16, R21 ;  /* 0x0000001510107221 */ /* 0x000fca0000010000 */
[----:B------:R-:W-:-:S07]  /*5e60*/  MOV R13, R16 ;  /* 0x00000010000d7202 */ /* 0x000fce0000000f00 */
[----:B------:R-:W-:Y:S05]  /*5e70*/  WARPSYNC.COLLECTIVE R15, `(.L_x_15016) ;  /* 0x000000000f087348 */ /* 0x000fea0003c00000 */
[----:B------:R0:W1:Y:S02]  /*5e80*/  SHFL.BFLY P6, R14, R13, R12, R11 ;  /* 0x0c00000c0d0e7389 */ /* 0x00006400000c000b */
[----:B01----:R-:W-:Y:S01]  /*5e90*/  ENDCOLLECTIVE ;  /* 0x000000000000791b */ /* 0x003fe20003800000 */
.L_x_15016:
[----:B------:R-:W-:Y:S01]  /*5ea0*/  HFMA2.MMA R12, -RZ, RZ, 0, 2.384185791015625e-07 ;  /* 0x00000004ff0c7435 */ /* 0x000fe200000001ff */
[----:B------:R-:W-:Y:S01]  /*5eb0*/  MOV R13, RZ ;  /* 0x000000ff000d7202 */ /* 0x000fe20000000f00 */
[----:B------:R-:W-:-:S09]  /*5ec0*/  IMAD.MOV.U32 R21, RZ, RZ, R14 ;  /* 0x000000ffff157224 */ /* 0x000fd200078e000e */
[----:B------:R-:W-:Y:S05]  /*5ed0*/  WARPSYNC.COLLECTIVE R15, `(.L_x_15017) ;  /* 0x000000000f087348 */ /* 0x000fea0003c00000 */
[----:B------:R0:W1:Y:S02]  /*5ee0*/  SHFL.BFLY P6, R14, R13, R12, R11 ;  /* 0x0c00000c0d0e7389 */ /* 0x00006400000c000b */
[----:B01----:R-:W-:Y:S01]  /*5ef0*/  ENDCOLLECTIVE ;  /* 0x000000000000791b */ /* 0x003fe20003800000 */
.L_x_15017:
[----:B------:R-:W-:Y:S01]  /*5f00*/  FADD.FTZ R21, R16, R21 ;  /* 0x0000001510157221 */ /* 0x000fe20000010000 */
[----:B------:R-:W-:Y:S01]  /*5f10*/  MOV R12, 0x2 ;  /* 0x00000002000c7802 */ /* 0x000fe20000000f00 */
[----:B------:R-:W-:-:S04]  /*5f20*/  FADD.FTZ R18, RZ, R14 ;  /* 0x0000000eff127221 */ /* 0x000fc80000010000 */
[----:B------:R-:W-:-:S07]  /*5f30*/  IMAD.MOV.U32 R13, RZ, RZ, R18 ;  /* 0x000000ffff0d7224 */ /* 0x000fce00078e0012 */
[----:B------:R-:W-:Y:S05]  /*5f40*/  WARPSYNC.COLLECTIVE R15, `(.L_x_15018) ;  /* 0x000000000f087348 */ /* 0x000fea0003c00000 */
[----:B------:R0:W1:Y:S02]  /*5f50*/  SHFL.BFLY P6, R14, R13, R12, R11 ;  /* 0x0c00000c0d0e7389 */ /* 0x00006400000c000b */
[----:B01----:R-:W-:Y:S01]  /*5f60*/  ENDCOLLECTIVE ;  /* 0x000000000000791b */ /* 0x003fe20003800000 */
.L_x_15018:
[----:B------:R-:W-:Y:S01]  /*5f70*/  HFMA2.MMA R12, -RZ, RZ, 0, 5.9604644775390625e-08 ;  /* 0x00000001ff0c7435 */ /* 0x000fe200000001ff */
[----:B------:R-:W-:-:S05]  /*5f80*/  MOV R23, R14 ;  /* 0x0000000e00177202 */ /* 0x000fca0000000f00 */
[----:B------:R-:W-:-:S04]  /*5f90*/  FADD.FTZ R18, R18, R23 ;  /* 0x0000001712127221 */ /* 0x000fc80000010000 */
[----:B------:R-:W-:-:S07]  /*5fa0*/  IMAD.MOV.U32 R13, RZ, RZ, R18 ;  /* 0x000000ffff0d7224 */ /* 0x000fce00078e0012 */
[----:B------:R-:W-:Y:S05]  /*5fb0*/  WARPSYNC.COLLECTIVE R15, `(.L_x_15019) ;  /* 0x000000000f087348 */ /* 0x000fea0003c00000 */
[----:B------:R0:W1:Y:S02]  /*5fc0*/  SHFL.BFLY P6, R14, R13, R12, R11 ;  /* 0x0c00000c0d0e7389 */ /* 0x00006400000c000b */
[----:B01----:R-:W-:Y:S01]  /*5fd0*/  ENDCOLLECTIVE ;  /* 0x000000000000791b */ /* 0x003fe20003800000 */
.L_x_15019:
[----:B------:R-:W-:Y:S01]  /*5fe0*/  HFMA2.MMA R12, -RZ, RZ, 0, 2.384185791015625e-07 ;  /* 0x00000004ff0c7435 */ /* 0x000fe200000001ff */
[----:B------:R-:W-:Y:S01]  /*5ff0*/  IMAD.MOV.U32 R13, RZ, RZ, RZ ;  /* 0x000000ffff0d7224 */ /* 0x000fe200078e00ff */
[----:B------:R-:W-:-:S09]  /*6000*/  MOV R23, R14 ;  /* 0x0000000e00177202 */ /* 0x000fd20000000f00 */
[----:B------:R-:W-:Y:S05]  /*6010*/  WARPSYNC.COLLECTIVE R15, `(.L_x_15020) ;  /* 0x000000000f087348 */ /* 0x000fea0003c00000 */
[----:B------:R0:W1:Y:S02]  /*6020*/  SHFL.BFLY P6, R14, R13, R12, R11 ;  /* 0x0c00000c0d0e7389 */ /* 0x00006400000c000b */
[----:B01----:R-:W-:Y:S01]  /*6030*/  ENDCOLLECTIVE ;  /* 0x000000000000791b */ /* 0x003fe20003800000 */
.L_x_15020:
        /* <DEDUP_REMOVED lines=8> */
.L_x_15021:
[----:B------:R-:W-:Y:S01]  /*60c0*/  HFMA2.MMA R12, -RZ, RZ, 0, 5.9604644775390625e-08 ;  /* 0x00000001ff0c7435 */ /* 0x000fe200000001ff */
[----:B------:R-:W-:-:S05]  /*60d0*/  MOV R25, R14 ;  /* 0x0000000e00197202 */ /* 0x000fca0000000f00 */
[----:B------:R-:W-:-:S04]  /*60e0*/  FADD.FTZ R20, R20, R25 ;  /* 0x0000001914147221 */ /* 0x000fc80000010000 */
[----:B------:R-:W-:-:S07]  /*60f0*/  IMAD.MOV.U32 R13, RZ, RZ, R20 ;  /* 0x000000ffff0d7224 */ /* 0x000fce00078e0014 */
[----:B------:R-:W-:Y:S05]  /*6100*/  WARPSYNC.COLLECTIVE R15, `(.L_x_15022) ;  /* 0x000000000f087348 */ /* 0x000fea0003c00000 */
[----:B------:R0:W1:Y:S02]  /*6110*/  SHFL.BFLY P6, R14, R13, R12, R11 ;  /* 0x0c00000c0d0e7389 */ /* 0x00006400000c000b */
[----:B01----:R-:W-:Y:S01]  /*6120*/  ENDCOLLECTIVE ;  /* 0x000000000000791b */ /* 0x003fe20003800000 */
.L_x_15022:
[----:B------:R-:W-:Y:S01]  /*6130*/  HFMA2.MMA R12, -RZ, RZ, 0, 2.384185791015625e-07 ;  /* 0x00000004ff0c7435 */ /* 0x000fe200000001ff */
[----:B------:R-:W-:Y:S01]  /*6140*/  IMAD.MOV.U32 R13, RZ, RZ, RZ ;  /* 0x000000ffff0d7224 */ /* 0x000fe200078e00ff */
[----:B------:R-:W-:-:S09]  /*6150*/  MOV R25, R14 ;  /* 0x0000000e00197202 */ /* 0x000fd20000000f00 */
[----:B------:R-:W-:Y:S05]  /*6160*/  WARPSYNC.COLLECTIVE R15, `(.L_x_15023) ;  /* 0x000000000f087348 */ /* 0x000fea0003c00000 */
[----:B------:R0:W1:Y:S02]  /*6170*/  SHFL.BFLY P6, R14, R13, R12, R11 ;  /* 0x0c00000c0d0e7389 */ /* 0x00006400000c000b */
[----:B01----:R-:W-:Y:S01]  /*6180*/  ENDCOLLECTIVE ;  /* 0x000000000000791b */ /* 0x003fe20003800000 */
.L_x_15023:
        /* <DEDUP_REMOVED lines=8> */
.L_x_15024:
[----:B------:R-:W-:Y:S01]  /*6210*/  HFMA2.MMA R12, -RZ, RZ, 0, 5.9604644775390625e-08 ;  /* 0x00000001ff0c7435 */ /* 0x000fe200000001ff */
[----:B------:R-:W-:-:S05]  /*6220*/  MOV R35, R14 ;  /* 0x0000000e00237202 */ /* 0x000fca0000000f00 */
[----:B------:R-:W-:-:S04]  /*6230*/  FADD.FTZ R24, R24, R35 ;  /* 0x0000002318187221 */ /* 0x000fc80000010000 */
[----:B------:R-:W-:-:S07]  /*6240*/  IMAD.MOV.U32 R13, RZ, RZ, R24 ;  /* 0x000000ffff0d7224 */ /* 0x000fce00078e0018 */
[----:B------:R-:W-:Y:S05]  /*6250*/  WARPSYNC.COLLECTIVE R15, `(.L_x_15025) ;  /* 0x000000000f087348 */ /* 0x000fea0003c00000 */
[----:B------:R0:W1:Y:S02]  /*6260*/  SHFL.BFLY P6, R14, R13, R12, R11 ;  /* 0x0c00000c0d0e7389 */ /* 0x00006400000c000b */
[----:B01----:R-:W-:Y:S01]  /*6270*/  ENDCOLLECTIVE ;  /* 0x000000000000791b */ /* 0x003fe20003800000 */
.L_x_15025:
[----:B------:R-:W-:Y:S01]  /*6280*/  HFMA2.MMA R12, -RZ, RZ, 0, 2.384185791015625e-07 ;  /* 0x00000004ff0c7435 */ /* 0x000fe200000001ff */
[----:B------:R-:W-:Y:S01]  /*6290*/  IMAD.MOV.U32 R13, RZ, RZ, RZ ;  /* 0x000000ffff0d7224 */ /* 0x000fe200078e00ff */
[----:B------:R-:W-:-:S09]  /*62a0*/  MOV R27, R14 ;  /* 0x0000000e001b7202 */ /* 0x000fd20000000f00 */
[----:B------:R-:W-:Y:S05]  /*62b0*/  WARPSYNC.COLLECTIVE R15, `(.L_x_15026) ;  /* 0x000000000f087348 */ /* 0x000fea0003c00000 */
[----:B------:R0:W1:Y:S02]  /*62c0*/  SHFL.BFLY P6, R14, R13, R12, R11 ;  /* 0x0c00000c0d0e7389 */ /* 0x00006400000c000b */
[----:B01----:R-:W-:Y:S01]  /*62d0*/  ENDCOLLECTIVE ;  /* 0x000000000000791b */ /* 0x003fe20003800000 */
.L_x_15026:
[----:B------:R-:W-:Y:S01]  /*62e0*/  FADD.FTZ R27, R24, R27 ;  /* 0x0000001b181b7221 */ /* 0x000fe20000010000 */
[----:B------:R-:W-:Y:S02]  /*62f0*/  IMAD.MOV.U32 R12, RZ, RZ, 0x2 ;  /* 0x00000002ff0c7424 */ /* 0x000fe400078e00ff */
[----:B------:R-:W-:-:S05]  /*6300*/  FADD.FTZ R28, RZ, R14 ;  /* 0x0000000eff1c7221 */ /* 0x000fca0000010000 */
[----:B------:R-:W-:-:S07]  /*6310*/  MOV R13, R28 ;  /* 0x0000001c000d7202 */ /* 0x000fce0000000f00 */
[----:B------:R-:W-:Y:S05]  /*6320*/  WARPSYNC.COLLECTIVE R15, `(.L_x_15027) ;  /* 0x000000000f087348 */ /* 0x000fea0003c00000 */
[----:B------:R0:W1:Y:S02]  /*6330*/  SHFL.BFLY P6, R14, R13, R12, R11 ;  /* 0x0c00000c0d0e7389 */ /* 0x00006400000c000b */
[----:B01----:R-:W-:Y:S01]  /*6340*/  ENDCOLLECTIVE ;  /* 0x000000000000791b */ /* 0x003fe20003800000 */
.L_x_15027:
[----:B------:R-:W-:Y:S01]  /*6350*/  IMAD.MOV.U32 R12, RZ, RZ, 0x1 ;  /* 0x00000001ff0c7424 */ /* 0x000fe200078e00ff */
[----:B------:R-:W-:-:S05]  /*6360*/  MOV R3, R14 ;  /* 0x0000000e00037202 */ /* 0x000fca0000000f00 */
[----:B------:R-:W-:-:S05]  /*6370*/  FADD.FTZ R28, R28, R3 ;  /* 0x000000031c1c7221 */ /* 0x000fca0000010000 */
[----:B------:R-:W-:-:S07]  /*6380*/  MOV R13, R28 ;  /* 0x0000001c000d7202 */ /* 0x000fce0000000f00 */
[----:B------:R-:W-:Y:S05]  /*6390*/  WARPSYNC.COLLECTIVE R15, `(.L_x_15028) ;  /* 0x000000000f087348 */ /* 0x000fea0003c00000 */
[----:B------:R0:W1:Y:S02]  /*63a0*/  SHFL.BFLY P6, R14, R13, R12, R11 ;  /* 0x0c00000c0d0e7389 */ /* 0x00006400000c000b */
[----:B01----:R-:W-:Y:S01]  /*63b0*/  ENDCOLLECTIVE ;  /* 0x000000000000791b */ /* 0x003fe20003800000 */
.L_x_15028:
[----:B------:R-:W-:Y:S01]  /*63c0*/  HFMA2.MMA R13, -RZ, RZ, 0, 0 ;  /* 0x00000000ff0d7435 */ /* 0x000fe200000001ff */
[----:B------:R-:W-:Y:S01]  /*63d0*/  IMAD.MOV.U32 R12, RZ, RZ, 0x4 ;  /* 0x00000004ff0c7424 */ /* 0x000fe200078e00ff */
[----:B------:R-:W-:-:S09]  /*63e0*/  MOV R3, R14 ;  /* 0x0000000e00037202 */ /* 0x000fd20000000f00 */
[----:B------:R-:W-:Y:S05]  /*63f0*/  WARPSYNC.COLLECTIVE R15, `(.L_x_15029) ;  /* 0x000000000f087348 */ /* 0x000fea0003c00000 */
[----:B------:R0:W1:Y:S02]  /*6400*/  SHFL.BFLY P6, R14, R13, R12, R11 ;  /* 0x0c00000c0d0e7389 */ /* 0x00006400000c000b */
[----:B01----:R-:W-:Y:S01]  /*6410*/  ENDCOLLECTIVE ;  /* 0x000000000000791b */ /* 0x003fe20003800000 */
.L_x_15029:
        /* <DEDUP_REMOVED lines=8> */
.L_x_15030:
[----:B------:R-:W-:Y:S01]  /*64a0*/  IMAD.MOV.U32 R12, RZ, RZ, 0x1 ;  /* 0x00000001ff0c7424 */ /* 0x000fe200078e00ff */
[----:B------:R-:W-:-:S05]  /*64b0*/  MOV R44, R14 ;  /* 0x0000000e002c7202 */ /* 0x000fca0000000f00 */
[----:B------:R-:W-:-:S05]  /*64c0*/  FADD.FTZ R29, R29, R44 ;  /* 0x0000002c1d1d7221 */ /* 0x000fca0000010000 */
[----:B------:R-:W-:-:S07]  /*64d0*/  MOV R13, R29 ;  /* 0x0000001d000d7202 */ /* 0x000fce0000000f00 */
[----:B------:R-:W-:Y:S05]  /*64e0*/  WARPSYNC.COLLECTIVE R15, `(.L_x_15031) ;  /* 0x000000000f087348 */ /* 0x000fea0003c00000 */
[----:B------:R0:W1:Y:S02]  /*64f0*/  SHFL.BFLY P6, R14, R13, R12, R11 ;  /* 0x0c00000c0d0e7389 */ /* 0x00006400000c000b */
[----:B01----:R-:W-:Y:S01]  /*6500*/  ENDCOLLECTIVE ;  /* 0x000000000000791b */ /* 0x003fe20003800000 */
.L_x_15031:
[----:B------:R-:W-:Y:S01]  /*6510*/  HFMA2.MMA R13, -RZ, RZ, 0, 0 ;  /* 0x00000000ff0d7435 */ /* 0x000fe200000001ff */
[----:B------:R-:W-:Y:S01]  /*6520*/  IMAD.MOV.U32 R12, RZ, RZ, 0x4 ;  /* 0x00000004ff0c7424 */ /* 0x000fe200078e00ff */
[----:B------:R-:W-:-:S09]  /*6530*/  MOV R44, R14 ;  /* 0x0000000e002c7202 */ /* 0x000fd20000000f00 */
[----:B------:R-:W-:Y:S05]  /*6540*/  WARPSYNC.COLLECTIVE R15, `(.L_x_15032) ;  /* 0x000000000f087348 */ /* 0x000fea0003c00000 */
[----:B------:R0:W1:Y:S02]  /*6550*/  SHFL.BFLY P6, R14, R13, R12, R11 ;  /* 0x0c00000c0d0e7389 */ /* 0x00006400000c000b */
[----:B01----:R-:W-:Y:S01]  /*6560*/  ENDCOLLECTIVE ;  /* 0x000000000000791b */ /* 0x003fe20003800000 */
.L_x_15032:
[----:B------:R-:W-:Y:S01]  /*6570*/  FADD.FTZ R29, R29, R44 ;  /* 0x0000002c1d1d7221 */ /* 0x000fe20000010000 */
[----:B------:R-:W-:Y:S01]  /*6580*/  HFMA2.MMA R12, -RZ, RZ, 0, 1.1920928955078125e-07 ;  /* 0x00000002ff0c7435 */ /* 0x000fe200000001ff */
[----:B------:R-:W-:-:S05]  /*6590*/  FADD.FTZ R30, RZ, R14 ;  /* 0x0000000eff1e7221 */ /* 0x000fca0000010000 */
[----:B------:R-:W-:-:S07]  /*65a0*/  MOV R13, R30 ;  /* 0x0000001e000d7202 */ /* 0x000fce0000000f00 */
[----:B------:R-:W-:Y:S05]  /*65b0*/  WARPSYNC.COLLECTIVE R15, `(.L_x_15033) ;  /* 0x000000000f087348 */ /* 0x000fea0003c00000 */
[----:B------:R0:W1:Y:S02]  /*65c0*/  SHFL.BFLY P6, R14, R13, R12, R11 ;  /* 0x0c00000c0d0e7389 */ /* 0x00006400000c000b */
[----:B01----:R-:W-:Y:S01]  /*65d0*/  ENDCOLLECTIVE ;  /* 0x000000000000791b */ /* 0x003fe20003800000 */
.L_x_15033:
[----:B------:R-:W-:Y:S01]  /*65e0*/  HFMA2.MMA R12, -RZ, RZ, 0, 5.9604644775390625e-08 ;  /* 0x00000001ff0c7435 */ /* 0x000fe200000001ff */
[----:B------:R-:W-:-:S04]  /*65f0*/  IMAD.MOV.U32 R5, RZ, RZ, R14 ;  /* 0x000000ffff057224 */ /* 0x000fc800078e000e */
[----:B------:R-:W-:-:S05]  /*6600*/  FADD.FTZ R30, R30, R5 ;  /* 0x000000051e1e7221 */ /* 0x000fca0000010000 */
[----:B------:R-:W-:-:S07]  /*6610*/  MOV R13, R30 ;  /* 0x0000001e000d7202 */ /* 0x000fce0000000f00 */
[----:B------:R-:W-:Y:S05]  /*6620*/  WARPSYNC.COLLECTIVE R15, `(.L_x_15034) ;  /* 0x000000000f087348 */ /* 0x000fea0003c00000 */
[----:B------:R0:W1:Y:S02]  /*6630*/  SHFL.BFLY P6, R14, R13, R12, R11 ;  /* 0x0c00000c0d0e7389 */ /* 0x00006400000c000b */
[----:B01----:R-:W-:Y:S01]  /*6640*/  ENDCOLLECTIVE ;  /* 0x000000000000791b */ /* 0x003fe20003800000 */
.L_x_15034:
[----:B------:R-:W-:Y:S01]  /*6650*/  HFMA2.MMA R12, -RZ, RZ, 0, 2.384185791015625e-07 ;  /* 0x00000004ff0c7435 */ /* 0x000fe200000001ff */
[----:B------:R-:W-:Y:S01]  /*6660*/  MOV R13, RZ ;  /* 0x000000ff000d7202 */ /* 0x000fe20000000f00 */
[----:B------:R-:W-:-:S09]  /*6670*/  IMAD.MOV.U32 R5, RZ, RZ, R14 ;  /* 0x000000ffff057224 */ /* 0x000fd200078e000e */
[----:B------:R-:W-:Y:S05]  /*6680*/  WARPSYNC.COLLECTIVE R15, `(.L_x_15035) ;  /* 0x000000000f087348 */ /* 0x000fea0003c00000 */
[----:B------:R0:W1:Y:S02]  /*6690*/  SHFL.BFLY P6, R14, R13, R12, R11 ;  /* 0x0c00000c0d0e7389 */ /* 0x00006400000c000b */
[----:B01----:R-:W-:Y:S01]  /*66a0*/  ENDCOLLECTIVE ;  /* 0x000000000000791b */ /* 0x003fe20003800000 */
.L_x_15035:
[----:B------:R-:W-:Y:S01]  /*66b0*/  HFMA2.MMA R12, -RZ, RZ, 0, 1.1920928955078125e-07 ;  /* 0x00000002ff0c7435 */ /* 0x000fe200000001ff */
[----:B------:R-:W-:-:S04]  /*66c0*/  IMAD.MOV.U32 R31, RZ, RZ, R14 ;  /* 0x000000ffff1f7224 */ /* 0x000fc800078e000e */
[----:B------:R-:W-:-:S05]  /*66d0*/  FADD.FTZ R31, RZ, R31 ;  /* 0x0000001fff1f7221 */ /* 0x000fca0000010000 */
[----:B------:R-:W-:-:S07]  /*66e0*/  MOV R13, R31 ;  /* 0x0000001f000d7202 */ /* 0x000fce0000000f00 */
[----:B------:R-:W-:Y:S05]  /*66f0*/  WARPSYNC.COLLECTIVE R15, `(.L_x_15036) ;  /* 0x000000000f087348 */ /* 0x000fea0003c00000 */
[----:B------:R0:W1:Y:S02]  /*6700*/  SHFL.BFLY P6, R14, R13, R12, R11 ;  /* 0x0c00000c0d0e7389 */ /* 0x00006400000c000b */
[----:B01----:R-:W-:Y:S01]  /*6710*/  ENDCOLLECTIVE ;  /* 0x000000000000791b */ /* 0x003fe20003800000 */
.L_x_15036:
[----:B------:R-:W-:Y:S01]  /*6720*/  HFMA2.MMA R12, -RZ, RZ, 0, 5.9604644775390625e-08 ;  /* 0x00000001ff0c7435 */ /* 0x000fe200000001ff */
[----:B------:R-:W-:-:S04]  /*6730*/  IMAD.MOV.U32 R40, RZ, RZ, R14 ;  /* 0x000000ffff287224 */ /* 0x000fc800078e000e */
[----:B------:R-:W-:-:S05]  /*6740*/  FADD.FTZ R31, R31, R40 ;  /* 0x000000281f1f7221 */ /* 0x000fca0000010000 */
[----:B------:R-:W-:-:S07]  /*6750*/  MOV R13, R31 ;  /* 0x0000001f000d7202 */ /* 0x000fce0000000f00 */
[----:B------:R-:W-:Y:S05]  /*6760*/  WARPSYNC.COLLECTIVE R15, `(.L_x_15037) ;  /* 0x000000000f087348 */ /* 0x000fea0003c00000 */
[----:B------:R0:W1:Y:S02]  /*6770*/  SHFL.BFLY P6, R14, R13, R12, R11 ;  /* 0x0c00000c0d0e7389 */ /* 0x00006400000c000b */
[----:B01----:R-:W-:Y:S01]  /*6780*/  ENDCOLLECTIVE ;  /* 0x000000000000791b */ /* 0x003fe20003800000 */
.L_x_15037:
[----:B------:R-:W-:Y:S01]  /*6790*/  HFMA2.MMA R12, -RZ, RZ, 0, 2.384185791015625e-07 ;  /* 0x00000004ff0c7435 */ /* 0x000fe200000001ff */
[----:B------:R-:W-:Y:S01]  /*67a0*/  MOV R13, RZ ;  /* 0x000000ff000d7202 */ /* 0x000fe20000000f00 */
[----:B------:R-:W-:-:S09]  /*67b0*/  IMAD.MOV.U32 R18, RZ, RZ, R14 ;  /* 0x000000ffff127224 */ /* 0x000fd200078e000e */
[----:B------:R-:W-:Y:S05]  /*67c0*/  WARPSYNC.COLLECTIVE R15, `(.L_x_15038) ;  /* 0x000000000f087348 */ /* 0x000fea0003c00000 */
[----:B------:R0:W1:Y:S02]  /*67d0*/  SHFL.BFLY P6, R14, R13, R12, R11 ;  /* 0x0c00000c0d0e7389 */ /* 0x00006400000c000b */
[----:B01----:R-:W-:Y:S01]  /*67e0*/  ENDCOLLECTIVE ;  /* 0x000000000000791b */ /* 0x003fe20003800000 */
.L_x_15038:
[----:B------:R-:W-:Y:S01]  /*67f0*/  FADD.FTZ R18, R31, R18 ;  /* 0x000000121f127221 */ /* 0x000fe20000010000 */
[----:B------:R-:W-:Y:S01]  /*6800*/  MOV R12, 0x2 ;  /* 0x00000002000c7802 */ /* 0x000fe20000000f00 */
[----:B------:R-:W-:-:S04]  /*6810*/  FADD.FTZ R32, RZ, R14 ;  /* 0x0000000eff207221 */ /* 0x000fc80000010000 */
[----:B------:R-:W-:-:S07]  /*6820*/  IMAD.MOV.U32 R13, RZ, RZ, R32 ;  /* 0x000000ffff0d7224 */ /* 0x000fce00078e0020 */
[----:B------:R-:W-:Y:S05]  /*6830*/  WARPSYNC.COLLECTIVE R15, `(.L_x_15039) ;  /* 0x000000000f087348 */ /* 0x000fea0003c00000 */
[----:B------:R0:W1:Y:S02]  /*6840*/  SHFL.BFLY P6, R14, R13, R12, R11 ;  /* 0x0c00000c0d0e7389 */ /* 0x00006400000c000b */
[----:B01----:R-:W-:Y:S01]  /*6850*/  ENDCOLLECTIVE ;  /* 0x000000000000791b */ /* 0x003fe20003800000 */
.L_x_15039:
[----:B------:R-:W-:Y:S01]  /*6860*/  HFMA2.MMA R12, -RZ, RZ, 0, 5.9604644775390625e-08 ;  /* 0x00000001ff0c7435 */ /* 0x000fe200000001ff */
[----:B------:R-:W-:-:S05]  /*6870*/  MOV R17, R14 ;  /* 0x0000000e00117202 */ /* 0x000fca0000000f00 */
[----:B------:R-:W-:-:S04]  /*6880*/  FADD.FTZ R32, R32, R17 ;  /* 0x0000001120207221 */ /* 0x000fc80000010000 */
[----:B------:R-:W-:-:S07]  /*6890*/  IMAD.MOV.U32 R13, RZ, RZ, R32 ;  /* 0x000000ffff0d7224 */ /* 0x000fce00078e0020 */
[----:B------:R-:W-:Y:S05]  /*68a0*/  WARPSYNC.COLLECTIVE R15, `(.L_x_15040) ;  /* 0x000000000f087348 */ /* 0x000fea0003c00000 */
[----:B------:R0:W1:Y:S02]  /*68b0*/  SHFL.BFLY P6, R14, R13, R12, R11 ;  /* 0x0c00000c0d0e7389 */ /* 0x00006400000c000b */
[----:B01----:R-:W-:Y:S01]  /*68c0*/  ENDCOLLECTIVE ;  /* 0x000000000000791b */ /* 0x003fe20003800000 */
.L_x_15040:
[----:B------:R-:W-:Y:S01]  /*68d0*/  HFMA2.MMA R12, -RZ, RZ, 0, 2.384185791015625e-07 ;  /* 0x00000004ff0c7435 */ /* 0x000fe200000001ff */
[----:B------:R-:W-:Y:S01]  /*68e0*/  IMAD.MOV.U32 R13, RZ, RZ, RZ ;  /* 0x000000ffff0d7224 */ /* 0x000fe200078e00ff */
[----:B------:R-:W-:-:S09]  /*68f0*/  MOV R19, R14 ;  /* 0x0000000e00137202 */ /* 0x000fd20000000f00 */
[----:B------:R-:W-:Y:S05]  /*6900*/  WARPSYNC.COLLECTIVE R15, `(.L_x_15041) ;  /* 0x000000000f087348 */ /* 0x000fea0003c00000 */
[----:B------:R0:W1:Y:S02]  /*6910*/  SHFL.BFLY P6, R14, R13, R12, R11 ;  /* 0x0c00000c0d0e7389 */ /* 0x00006400000c000b */
[----:B01----:R-:W-:Y:S01]  /*6920*/  ENDCOLLECTIVE ;  /* 0x000000000000791b */ /* 0x003fe20003800000 */
.L_x_15041:
[----:B------:R-:W-:Y:S01]  /*6930*/  HFMA2.MMA R12, -RZ, RZ, 0, 1.1920928955078125e-07 ;  /* 0x00000002ff0c7435 */ /* 0x000fe200000001ff */
[----:B------:R-:W-:-:S05]  /*6940*/  MOV R33, R14 ;  /* 0x0000000e00217202 */ /* 0x000fca0000000f00 */
[----:B------:R-:W-:-:S04]  /*6950*/  FADD.FTZ R33, RZ, R33 ;  /* 0x00000021ff217221 */ /* 0x000fc80000010000 */
[----:B------:R-:W-:-:S07]  /*6960*/  IMAD.MOV.U32 R13, RZ, RZ, R33 ;  /* 0x000000ffff0d7224 */ /* 0x000fce00078e0021 */
[----:B------:R-:W-:Y:S05]  /*6970*/  WARPSYNC.COLLECTIVE R15, `(.L_x_15042) ;  /* 0x000000000f087348 */ /* 0x000fea0003c00000 */
[----:B------:R0:W1:Y:S02]  /*6980*/  SHFL.BFLY P6, R14, R13, R12, R11 ;  /* 0x0c00000c0d0e7389 */ /* 0x00006400000c000b */
[----:B01----:R-:W-:Y:S01]  /*6990*/  ENDCOLLECTIVE ;  /* 0x000000000000791b */ /* 0x003fe20003800000 */
.L_x_15042:
        /* <DEDUP_REMOVED lines=8> */
.L_x_15043:
[----:B------:R-:W-:Y:S01]  /*6a20*/  HFMA2.MMA R12, -RZ, RZ, 0, 2.384185791015625e-07 ;  /* 0x00000004ff0c7435 */ /* 0x000fe200000001ff */
[----:B------:R-:W-:Y:S01]  /*6a30*/  IMAD.MOV.U32 R13, RZ, RZ, RZ ;  /* 0x000000ffff0d7224 */ /* 0x000fe200078e00ff */
[----:B------:R-:W-:-:S09]  /*6a40*/  MOV R20, R14 ;  /* 0x0000000e00147202 */ /* 0x000fd20000000f00 */
[----:B------:R-:W-:Y:S05]  /*6a50*/  WARPSYNC.COLLECTIVE R15, `(.L_x_15044) ;  /* 0x000000000f087348 */ /* 0x000fea0003c00000 */
[----:B------:R0:W1:Y:S02]  /*6a60*/  SHFL.BFLY P6, R14, R13, R12, R11 ;  /* 0x0c00000c0d0e7389 */ /* 0x00006400000c000b */
[----:B01----:R-:W-:Y:S01]  /*6a70*/  ENDCOLLECTIVE ;  /* 0x000000000000791b */ /* 0x003fe20003800000 */
.L_x_15044:
        /* <DEDUP_REMOVED lines=8> */
.L_x_15045:
        /* <DEDUP_REMOVED lines=8> */
.L_x_15046:
[----:B------:R-:W-:Y:S01]  /*6b80*/  HFMA2.MMA R12, -RZ, RZ, 0, 2.384185791015625e-07 ;  /* 0x00000004ff0c7435 */ /* 0x000fe200000001ff */
[----:B------:R-:W-:Y:S01]  /*6b90*/  IMAD.MOV.U32 R13, RZ, RZ, RZ ;  /* 0x000000ffff0d7224 */ /* 0x000fe200078e00ff */
[----:B------:R-:W-:-:S09]  /*6ba0*/  MOV R3, R14 ;  /* 0x0000000e00037202 */ /* 0x000fd20000000f00 */
[----:B------:R-:W-:Y:S05]  /*6bb0*/  WARPSYNC.COLLECTIVE R15, `(.L_x_15047) ;  /* 0x000000000f087348 */ /* 0x000fea0003c00000 */
[----:B------:R0:W1:Y:S02]  /*6bc0*/  SHFL.BFLY P6, R14, R13, R12, R11 ;  /* 0x0c00000c0d0e7389 */ /* 0x00006400000c000b */
[----:B01----:R-:W-:Y:S01]  /*6bd0*/  ENDCOLLECTIVE ;  /* 0x000000000000791b */ /* 0x003fe20003800000 */
.L_x_15047:
[----:B------:R-:W-:Y:S01]  /*6be0*/  FADD.FTZ R19, R34, R3 ;  /* 0x0000000322137221 */ /* 0x000fe20000010000 */
[----:B------:R-:W-:Y:S02]  /*6bf0*/  IMAD.MOV.U32 R12, RZ, RZ, 0x2 ;  /* 0x00000002ff0c7424 */ /* 0x000fe400078e00ff */
[----:B------:R-:W-:-:S05]  /*6c00*/  FADD.FTZ R35, RZ, R14 ;  /* 0x0000000eff237221 */ /* 0x000fca0000010000 */
[----:B------:R-:W-:-:S07]  /*6c10*/  MOV R13, R35 ;  /* 0x00000023000d7202 */ /* 0x000fce0000000f00 */
[----:B------:R-:W-:Y:S05]  /*6c20*/  WARPSYNC.COLLECTIVE R15, `(.L_x_15048) ;  /* 0x000000000f087348 */ /* 0x000fea0003c00000 */
[----:B------:R0:W1:Y:S02]  /*6c30*/  SHFL.BFLY P6, R14, R13, R12, R11 ;  /* 0x0c00000c0d0e7389 */ /* 0x00006400000c000b */
[----:B01----:R-:W-:Y:S01]  /*6c40*/  ENDCOLLECTIVE ;  /* 0x000000000000791b */ /* 0x003fe20003800000 */
.L_x_15048:
[----:B------:R-:W-:Y:S01]  /*6c50*/  HFMA2.MMA R12, -RZ, RZ, 0, 5.9604644775390625e-08 ;  /* 0x00000001ff0c7435 */ /* 0x000fe200000001ff */
[----:B------:R-:W-:-:S05]  /*6c60*/  FADD.FTZ R35, R35, R14 ;  /* 0x0000000e23237221 */ /* 0x000fca0000010000 */
[----:B------:R-:W-:-:S07]  /*6c70*/  MOV R13, R35 ;  /* 0x00000023000d7202 */ /* 0x000fce0000000f00 */
[----:B------:R-:W-:Y:S05]  /*6c80*/  WARPSYNC.COLLECTIVE R15, `(.L_x_15049) ;  /* 0x000000000f087348 */ /* 0x000fea0003c00000 */
[----:B------:R0:W1:Y:S02]  /*6c90*/  SHFL.BFLY P6, R14, R13, R12, R11 ;  /* 0x0c00000c0d0e7389 */ /* 0x00006400000c000b */
[----:B01----:R-:W-:Y:S01]  /*6ca0*/  ENDCOLLECTIVE ;  /* 0x000000000000791b */ /* 0x003fe20003800000 */
.L_x_15049:
[----:B------:R-:W-:Y:S01]  /*6cb0*/  HFMA2.MMA R12, -RZ, RZ, 0, 2.384185791015625e-07 ;  /* 0x00000004ff0c7435 */ /* 0x000fe200000001ff */
[----:B------:R-:W-:Y:S01]  /*6cc0*/  MOV R13, RZ ;  /* 0x000000ff000d7202 */ /* 0x000fe20000000f00 */
[----:B------:R-:W-:-:S09]  /*6cd0*/  IMAD.MOV.U32 R28, RZ, RZ, R14 ;  /* 0x000000ffff1c7224 */ /* 0x000fd200078e000e */
[----:B------:R-:W-:Y:S05]  /*6ce0*/  WARPSYNC.COLLECTIVE R15, `(.L_x_15050) ;  /* 0x000000000f087348 */ /* 0x000fea0003c00000 */
[----:B------:R0:W1:Y:S02]  /*6cf0*/  SHFL.BFLY P6, R14, R13, R12, R11 ;  /* 0x0c00000c0d0e7389 */ /* 0x00006400000c000b */
[----:B01----:R-:W-:Y:S01]  /*6d00*/  ENDCOLLECTIVE ;  /* 0x000000000000791b */ /* 0x003fe20003800000 */
.L_x_15050:
[----:B------:R-:W-:Y:S01]  /*6d10*/  HFMA2.MMA R12, -RZ, RZ, 0, 1.1920928955078125e-07 ;  /* 0x00000002ff0c7435 */ /* 0x000fe200000001ff */
[----:B------:R-:W-:-:S04]  /*6d20*/  IMAD.MOV.U32 R36, RZ, RZ, R14 ;  /* 0x000000ffff247224 */ /* 0x000fc800078e000e */
[----:B------:R-:W-:-:S05]  /*6d30*/  FADD.FTZ R36, RZ, R36 ;  /* 0x00000024ff247221 */ /* 0x000fca0000010000 */
[----:B------:R-:W-:-:S07]  /*6d40*/  MOV R13, R36 ;  /* 0x00000024000d7202 */ /* 0x000fce0000000f00 */
[----:B------:R-:W-:Y:S05]  /*6d50*/  WARPSYNC.COLLECTIVE R15, `(.L_x_15051) ;  /* 0x000000000f087348 */ /* 0x000fea0003c00000 */
[----:B------:R0:W1:Y:S02]  /*6d60*/  SHFL.BFLY P6, R14, R13, R12, R11 ;  /* 0x0c00000c0d0e7389 */ /* 0x00006400000c000b */
[----:B01----:R-:W-:Y:S01]  /*6d70*/  ENDCOLLECTIVE ;  /* 0x000000000000791b */ /* 0x003fe20003800000 */
.L_x_15051:
        /* <DEDUP_REMOVED lines=8> */
.L_x_15052:
[----:B------:R-:W-:Y:S01]  /*6e00*/  HFMA2.MMA R12, -RZ, RZ, 0, 2.384185791015625e-07 ;  /* 0x00000004ff0c7435 */ /* 0x000fe200000001ff */
[----:B------:R-:W-:Y:S01]  /*6e10*/  MOV R13, RZ ;  /* 0x000000ff000d7202 */ /* 0x000fe20000000f00 */
[----:B------:R-:W-:-:S09]  /*6e20*/  IMAD.MOV.U32 R5, RZ, RZ, R14 ;  /* 0x000000ffff057224 */ /* 0x000fd200078e000e */
[----:B------:R-:W-:Y:S05]  /*6e30*/  WARPSYNC.COLLECTIVE R15, `(.L_x_15053) ;  /* 0x000000000f087348 */ /* 0x000fea0003c00000 */
[----:B------:R0:W1:Y:S02]  /*6e40*/  SHFL.BFLY P6, R14, R13, R12, R11 ;  /* 0x0c00000c0d0e7389 */ /* 0x00006400000c000b */
[----:B01----:R-:W-:Y:S01]  /*6e50*/  ENDCOLLECTIVE ;  /* 0x000000000000791b */ /* 0x003fe20003800000 */
.L_x_15053:
        /* <DEDUP_REMOVED lines=8> */
.L_x_15054:
[----:B------:R-:W-:Y:S01]  /*6ee0*/  HFMA2.MMA R12, -RZ, RZ, 0, 5.9604644775390625e-08 ;  /* 0x00000001ff0c7435 */ /* 0x000fe200000001ff */
[----:B------:R-:W-:-:S04]  /*6ef0*/  IMAD.MOV.U32 R5, RZ, RZ, R14 ;  /* 0x000000ffff057224 */ /* 0x000fc800078e000e */
[----:B------:R-:W-:-:S05]  /*6f00*/  FADD.FTZ R42, R42, R5 ;  /* 0x000000052a2a7221 */ /* 0x000fca0000010000 */
[----:B------:R-:W-:-:S07]  /*6f10*/  MOV R13, R42 ;  /* 0x0000002a000d7202 */ /* 0x000fce0000000f00 */
[----:B------:R-:W-:Y:S05]  /*6f20*/  WARPSYNC.COLLECTIVE R15, `(.L_x_15055) ;  /* 0x000000000f087348 */ /* 0x000fea0003c00000 */
[----:B------:R0:W1:Y:S02]  /*6f30*/  SHFL.BFLY P6, R14, R13, R12, R11 ;  /* 0x0c00000c0d0e7389 */ /* 0x00006400000c000b */
[----:B01----:R-:W-:Y:S01]  /*6f40*/  ENDCOLLECTIVE ;  /* 0x000000000000791b */ /* 0x003fe20003800000 */
.L_x_15055:
[----:B------:R-:W-:Y:S01]  /*6f50*/  HFMA2.MMA R12, -RZ, RZ, 0, 2.384185791015625e-07 ;  /* 0x00000004ff0c7435 */ /* 0x000fe200000001ff */
[----:B------:R-:W-:Y:S01]  /*6f60*/  MOV R13, RZ ;  /* 0x000000ff000d7202 */ /* 0x000fe20000000f00 */
[----:B------:R-:W-:-:S09]  /*6f70*/  IMAD.MOV.U32 R31, RZ, RZ, R14 ;  /* 0x000000ffff1f7224 */ /* 0x000fd200078e000e */
[----:B------:R-:W-:Y:S05]  /*6f80*/  WARPSYNC.COLLECTIVE R15, `(.L_x_15056) ;  /* 0x000000000f087348 */ /* 0x000fea0003c00000 */
[----:B------:R0:W1:Y:S02]  /*6f90*/  SHFL.BFLY P6, R14, R13, R12, R11 ;  /* 0x0c00000c0d0e7389 */ /* 0x00006400000c000b */
[----:B01----:R-:W-:Y:S01]  /*6fa0*/  ENDCOLLECTIVE ;  /* 0x000000000000791b */ /* 0x003fe20003800000 */
.L_x_15056:
        /* <DEDUP_REMOVED lines=8> */
.L_x_15057:
[----:B------:R-:W-:Y:S01]  /*7030*/  HFMA2.MMA R12, -RZ, RZ, 0, 5.9604644775390625e-08 ;  /* 0x00000001ff0c7435 */ /* 0x000fe200000001ff */
[----:B------:R-:W-:-:S04]  /*7040*/  IMAD.MOV.U32 R44, RZ, RZ, R14 ;  /* 0x000000ffff2c7224 */ /* 0x000fc800078e000e */
[----:B------:R-:W-:-:S05]  /*7050*/  FADD.FTZ R41, R41, R44 ;  /* 0x0000002c29297221 */ /* 0x000fca0000010000 */
[----:B------:R-:W-:-:S07]  /*7060*/  MOV R13, R41 ;  /* 0x00000029000d7202 */ /* 0x000fce0000000f00 */
[----:B------:R-:W-:Y:S05]  /*7070*/  WARPSYNC.COLLECTIVE R15, `(.L_x_15058) ;  /* 0x000000000f087348 */ /* 0x000fea0003c00000 */
[----:B------:R0:W1:Y:S02]  /*7080*/  SHFL.BFLY P6, R14, R13, R12, R11 ;  /* 0x0c00000c0d0e7389 */ /* 0x00006400000c000b */
[----:B01----:R-:W-:Y:S01]  /*7090*/  ENDCOLLECTIVE ;  /* 0x000000000000791b */ /* 0x003fe20003800000 */
.L_x_15058:
[----:B------:R-:W-:Y:S01]  /*70a0*/  HFMA2.MMA R12, -RZ, RZ, 0, 2.384185791015625e-07 ;  /* 0x00000004ff0c7435 */ /* 0x000fe200000001ff */
[----:B------:R-:W-:Y:S01]  /*70b0*/  MOV R13, RZ ;  /* 0x000000ff000d7202 */ /* 0x000fe20000000f00 */
[----:B------:R-:W-:-:S09]  /*70c0*/  IMAD.MOV.U32 R44, RZ, RZ, R14 ;  /* 0x000000ffff2c7224 */ /* 0x000fd200078e000e */
[----:B------:R-:W-:Y:S05]  /*70d0*/  WARPSYNC.COLLECTIVE R15, `(.L_x_15059) ;  /* 0x000000000f087348 */ /* 0x000fea0003c00000 */
[----:B------:R0:W1:Y:S02]  /*70e0*/  SHFL.BFLY P6, R14, R13, R12, R11 ;  /* 0x0c00000c0d0e7389 */ /* 0x00006400000c000b */
[----:B01----:R-:W-:Y:S01]  /*70f0*/  ENDCOLLECTIVE ;  /* 0x000000000000791b */ /* 0x003fe20003800000 */
.L_x_15059:
        /* <DEDUP_REMOVED lines=8> */
.L_x_15060:
[----:B------:R-:W-:Y:S01]  /*7180*/  MOV R12, 0x1 ;  /* 0x00000001000c7802 */ /* 0x000fe20000000f00 */
[----:B------:R-:W-:-:S04]  /*7190*/  FADD.FTZ R40, R40, R14 ;  /* 0x0000000e28287221 */ /* 0x000fc80000010000 */
[----:B------:R-:W-:-:S07]  /*71a0*/  IMAD.MOV.U32 R13, RZ, RZ, R40 ;  /* 0x000000ffff0d7224 */ /* 0x000fce00078e0028 */
[----:B------:R-:W-:Y:S05]  /*71b0*/  WARPSYNC.COLLECTIVE R15, `(.L_x_15061) ;  /* 0x000000000f087348 */ /* 0x000fea0003c00000 */
[----:B------:R0:W1:Y:S02]  /*71c0*/  SHFL.BFLY P6, R14, R13, R12, R11 ;  /* 0x0c00000c0d0e7389 */ /* 0x00006400000c000b */
[----:B01----:R-:W-:Y:S01]  /*71d0*/  ENDCOLLECTIVE ;  /* 0x000000000000791b */ /* 0x003fe20003800000 */
.L_x_15061:
[----:B------:R-:W-:Y:S01]  /*71e0*/  HFMA2.MMA R12, -RZ, RZ, 0, 2.384185791015625e-07 ;  /* 0x00000004ff0c7435 */ /* 0x000fe200000001ff */
[----:B------:R-:W-:Y:S01]  /*71f0*/  IMAD.MOV.U32 R13, RZ, RZ, RZ ;  /* 0x000000ffff0d7224 */ /* 0x000fe200078e00ff */
[----:B------:R-:W-:-:S09]  /*7200*/  MOV R33, R14 ;  /* 0x0000000e00217202 */ /* 0x000fd20000000f00 */
[----:B------:R-:W-:Y:S05]  /*7210*/  WARPSYNC.COLLECTIVE R15, `(.L_x_15062) ;  /* 0x000000000f087348 */ /* 0x000fea0003c00000 */
[----:B------:R0:W1:Y:S02]  /*7220*/  SHFL.BFLY P6, R14, R13, R12, R11 ;  /* 0x0c00000c0d0e7389 */ /* 0x00006400000c000b */
[----:B01----:R-:W-:Y:S01]  /*7230*/  ENDCOLLECTIVE ;  /* 0x000000000000791b */ /* 0x003fe20003800000 */
.L_x_15062:
[----:B------:R-:W-:Y:S01]  /*7240*/  FADD.FTZ R33, R40, R33 ;  /* 0x0000002128217221 */ /* 0x000fe20000010000 */
[----:B------:R-:W-:Y:S02]  /*7250*/  IMAD.MOV.U32 R12, RZ, RZ, 0x2 ;  /* 0x00000002ff0c7424 */ /* 0x000fe400078e00ff */
[----:B------:R-:W-:-:S05]  /*7260*/  FADD.FTZ R5, RZ, R14 ;  /* 0x0000000eff057221 */ /* 0x000fca0000010000 */
[----:B------:R-:W-:-:S07]  /*7270*/  MOV R13, R5 ;  /* 0x00000005000d7202 */ /* 0x000fce0000000f00 */
[----:B------:R-:W-:Y:S05]  /*7280*/  WARPSYNC.COLLECTIVE R15, `(.L_x_15063) ;  /* 0x000000000f087348 */ /* 0x000fea0003c00000 */
[----:B------:R0:W1:Y:S02]  /*7290*/  SHFL.BFLY P6, R14, R13, R12, R11 ;  /* 0x0c00000c0d0e7389 */ /* 0x00006400000c000b */
[----:B01----:R-:W-:Y:S01]  /*72a0*/  ENDCOLLECTIVE ;  /* 0x000000000000791b */ /* 0x003fe20003800000 */
.L_x_15063:
[----:B------:R-:W-:Y:S01]  /*72b0*/  HFMA2.MMA R12, -RZ, RZ, 0, 5.9604644775390625e-08 ;  /* 0x00000001ff0c7435 */ /* 0x000fe200000001ff */
[----:B------:R-:W-:-:S05]  /*72c0*/  FADD.FTZ R17, R5, R14 ;  /* 0x0000000e05117221 */ /* 0x000fca0000010000 */
[----:B------:R-:W-:-:S07]  /*72d0*/  MOV R13, R17 ;  /* 0x00000011000d7202 */ /* 0x000fce0000000f00 */
[----:B------:R-:W-:Y:S05]  /*72e0*/  WARPSYNC.COLLECTIVE R15, `(.L_x_15064) ;  /* 0x000000000f087348 */ /* 0x000fea0003c00000 */
[----:B------:R0:W1:Y:S02]  /*72f0*/  SHFL.BFLY P6, R14, R13, R12, R11 ;  /* 0x0c00000c0d0e7389 */ /* 0x00006400000c000b */
[----:B01----:R-:W-:Y:S01]  /*7300*/  ENDCOLLECTIVE ;  /* 0x000000000000791b */ /* 0x003fe20003800000 */
.L_x_15064:
[----:B------:R-:W-:Y:S01]  /*7310*/  HFMA2.MMA R12, -RZ, RZ, 0, 2.384185791015625e-07 ;  /* 0x00000004ff0c7435 */ /* 0x000fe200000001ff */
[----:B------:R-:W-:Y:S01]  /*7320*/  MOV R13, RZ ;  /* 0x000000ff000d7202 */ /* 0x000fe20000000f00 */
[----:B------:R-:W-:-:S09]  /*7330*/  IMAD.MOV.U32 R36, RZ, RZ, R14 ;  /* 0x000000ffff247224 */ /* 0x000fd200078e000e */
[----:B------:R-:W-:Y:S05]  /*7340*/  WARPSYNC.COLLECTIVE R15, `(.L_x_15065) ;  /* 0x000000000f087348 */ /* 0x000fea0003c00000 */
[----:B------:R0:W1:Y:S02]  /*7350*/  SHFL.BFLY P6, R14, R13, R12, R11 ;  /* 0x0c00000c0d0e7389 */ /* 0x00006400000c000b */
[----:B01----:R-:W-:Y:S01]  /*7360*/  ENDCOLLECTIVE ;  /* 0x000000000000791b */ /* 0x003fe20003800000 */
.L_x_15065:
[----:B------:R-:W-:Y:S01]  /*7370*/  FADD.FTZ R5, R17, R36 ;  /* 0x0000002411057221 */ /* 0x000fe20000010000 */
[----:B------:R-:W-:Y:S01]  /*7380*/  MOV R12, 0x2 ;  /* 0x00000002000c7802 */ /* 0x000fe20000000f00 */
[----:B------:R-:W-:-:S04]  /*7390*/  FADD.FTZ R24, RZ, R14 ;  /* 0x0000000eff187221 */ /* 0x000fc80000010000 */
[----:B------:R-:W-:-:S07]  /*73a0*/  IMAD.MOV.U32 R13, RZ, RZ, R24 ;  /* 0x000000ffff0d7224 */ /* 0x000fce00078e0018 */
[----:B------:R-:W-:Y:S05]  /*73b0*/  WARPSYNC.COLLECTIVE R15, `(.L_x_15066) ;  /* 0x000000000f087348 */ /* 0x000fea0003c00000 */
[----:B------:R0:W1:Y:S02]  /*73c0*/  SHFL.BFLY P6, R14, R13, R12, R11 ;  /* 0x0c00000c0d0e7389 */ /* 0x00006400000c000b */
[----:B01----:R-:W-:Y:S01]  /*73d0*/  ENDCOLLECTIVE ;  /* 0x000000000000791b */ /* 0x003fe20003800000 */
.L_x_15066:
[----:B------:R-:W-:Y:S02]  /*73e0*/  IMAD.MOV.U32 R12, RZ, RZ, 0x1 ;  /* 0x00000001ff0c7424 */ /* 0x000fe400078e00ff */
[----:B------:R-:W-:-:S05]  /*73f0*/  FADD.FTZ R32, R24, R14 ;  /* 0x0000000e18207221 */ /* 0x000fca0000010000 */
[----:B------:R-:W-:-:S07]  /*7400*/  MOV R13, R32 ;  /* 0x00000020000d7202 */ /* 0x000fce0000000f00 */
[----:B------:R-:W-:Y:S05]  /*7410*/  WARPSYNC.COLLECTIVE R15, `(.L_x_15067) ;  /* 0x000000000f087348 */ /* 0x000fea0003c00000 */
[----:B------:R0:W1:Y:S02]  /*7420*/  SHFL.BFLY P6, R14, R13, R12, R11 ;  /* 0x0c00000c0d0e7389 */ /* 0x00006400000c000b */
[----:B01----:R-:W-:Y:S01]  /*7430*/  ENDCOLLECTIVE ;  /* 0x000000000000791b */ /* 0x003fe20003800000 */
.L_x_15067:
[----:B------:R-:W-:Y:S01]  /*7440*/  HFMA2.MMA R13, -RZ, RZ, 0, 0 ;  /* 0x00000000ff0d7435 */ /* 0x000fe200000001ff */
[----:B------:R-:W-:Y:S01]  /*7450*/  MOV R12, 0x4 ;  /* 0x00000004000c7802 */ /* 0x000fe20000000f00 */
[----:B------:R-:W-:-:S09]  /*7460*/  FADD.FTZ R17, R32, R14 ;  /* 0x0000000e20117221 */ /* 0x000fd20000010000 */
[----:B------:R-:W-:Y:S05]  /*7470*/  WARPSYNC.COLLECTIVE R15, `(.L_x_15068) ;  /* 0x000000000f087348 */ /* 0x000fea0003c00000 */
[----:B------:R0:W1:Y:S02]  /*7480*/  SHFL.BFLY P6, R14, R13, R12, R11 ;  /* 0x0c00000c0d0e7389 */ /* 0x00006400000c000b */
[----:B01----:R-:W-:Y:S01]  /*7490*/  ENDCOLLECTIVE ;  /* 0x000000000000791b */ /* 0x003fe20003800000 */
.L_x_15068:
[----:B------:R-:W-:Y:S01]  /*74a0*/  HFMA2.MMA R12, -RZ, RZ, 0, 1.1920928955078125e-07 ;  /* 0x00000002ff0c7435 */ /* 0x000fe200000001ff */
[----:B------:R-:W-:-:S04]  /*74b0*/  FADD.FTZ R24, RZ, R14 ;  /* 0x0000000eff187221 */ /* 0x000fc80000010000 */
[----:B------:R-:W-:-:S07]  /*74c0*/  IMAD.MOV.U32 R13, RZ, RZ, R24 ;  /* 0x000000ffff0d7224 */ /* 0x000fce00078e0018 */
[----:B------:R-:W-:Y:S05]  /*74d0*/  WARPSYNC.COLLECTIVE R15, `(.L_x_15069) ;  /* 0x000000000f087348 */ /* 0x000fea0003c00000 */
[----:B------:R0:W1:Y:S02]  /*74e0*/  SHFL.BFLY P6, R14, R13, R12, R11 ;  /* 0x0c00000c0d0e7389 */ /* 0x00006400000c000b */
[----:B01----:R-:W-:Y:S01]  /*74f0*/  ENDCOLLECTIVE ;  /* 0x000000000000791b */ /* 0x003fe20003800000 */
.L_x_15069:
[----:B------:R-:W-:Y:S02]  /*7500*/  IMAD.MOV.U32 R12, RZ, RZ, 0x1 ;  /* 0x00000001ff0c7424 */ /* 0x000fe400078e00ff */
[----:B------:R-:W-:-:S05]  /*7510*/  FADD.FTZ R35, R24, R14 ;  /* 0x0000000e18237221 */ /* 0x000fca0000010000 */
[----:B------:R-:W-:-:S07]  /*7520*/  MOV R13, R35 ;  /* 0x00000023000d7202 */ /* 0x000fce0000000f00 */
[----:B------:R-:W-:Y:S05]  /*7530*/  WARPSYNC.COLLECTIVE R15, `(.L_x_15070) ;  /* 0x000000000f087348 */ /* 0x000fea0003c00000 */
[----:B------:R0:W1:Y:S02]  /*7540*/  SHFL.BFLY P6, R14, R13, R12, R11 ;  /* 0x0c00000c0d0e7389 */ /* 0x00006400000c000b */
[----:B01----:R-:W-:Y:S01]  /*7550*/  ENDCOLLECTIVE ;  /* 0x000000000000791b */ /* 0x003fe20003800000 */
.L_x_15070:
[----:B------:R-:W-:Y:S01]  /*7560*/  HFMA2.MMA R13, -RZ, RZ, 0, 0 ;  /* 0x00000000ff0d7435 */ /* 0x000fe200000001ff */
[----:B------:R-:W-:Y:S01]  /*7570*/  IMAD.MOV.U32 R12, RZ, RZ, 0x4 ;  /* 0x00000004ff0c7424 */ /* 0x000fe200078e00ff */
[----:B------:R-:W-:-:S09]  /*7580*/  MOV R36, R14 ;  /* 0x0000000e00247202 */ /* 0x000fd20000000f00 */
[----:B------:R-:W-:Y:S05]  /*7590*/  WARPSYNC.COLLECTIVE R15, `(.L_x_15071) ;  /* 0x000000000f087348 */ /* 0x000fea0003c00000 */
[----:B------:R0:W1:Y:S02]  /*75a0*/  SHFL.BFLY P6, R14, R13, R12, R11 ;  /* 0x0c00000c0d0e7389 */ /* 0x00006400000c000b */
[----:B01----:R-:W-:Y:S01]  /*75b0*/  ENDCOLLECTIVE ;  /* 0x000000000000791b */ /* 0x003fe20003800000 */
.L_x_15071:
[----:B------:R-:W-:Y:S01]  /*75c0*/  FADD.FTZ R36, R35, R36 ;  /* 0x0000002423247221 */ /* 0x000fe20000010000 */
[----:B------:R-:W-:Y:S01]  /*75d0*/  HFMA2.MMA R12, -RZ, RZ, 0, 1.1920928955078125e-07 ;  /* 0x00000002ff0c7435 */ /* 0x000fe200000001ff */
[----:B------:R-:W-:-:S05]  /*75e0*/  FADD.FTZ R34, RZ, R14 ;  /* 0x0000000eff227221 */ /* 0x000fca0000010000 */
[----:B------:R-:W-:-:S07]  /*75f0*/  MOV R13, R34 ;  /* 0x00000022000d7202 */ /* 0x000fce0000000f00 */
[----:B------:R-:W-:Y:S05]  /*7600*/  WARPSYNC.COLLECTIVE R15, `(.L_x_15072) ;  /* 0x000000000f087348 */ /* 0x000fea0003c00000 */
[----:B------:R0:W1:Y:S02]  /*7610*/  SHFL.BFLY P6, R14, R13, R12, R11 ;  /* 0x0c00000c0d0e7389 */ /* 0x00006400000c000b */
[----:B01----:R-:W-:Y:S01]  /*7620*/  ENDCOLLECTIVE ;  /* 0x000000000000791b */ /* 0x003fe20003800000 */
.L_x_15072:
[----:B------:R-:W-:Y:S01]  /*7630*/  HFMA2.MMA R12, -RZ, RZ, 0, 5.9604644775390625e-08 ;  /* 0x00000001ff0c7435 */ /* 0x000fe200000001ff */
[----:B------:R-:W-:-:S04]  /*7640*/  IMAD.MOV.U32 R43, RZ, RZ, R14 ;  /* 0x000000ffff2b7224 */ /* 0x000fc800078e000e */
[----:B------:R-:W-:-:S05]  /*7650*/  FADD.FTZ R24, R34, R43 ;  /* 0x0000002b22187221 */ /* 0x000fca0000010000 */
[----:B------:R-:W-:-:S07]  /*7660*/  MOV R13, R24 ;  /* 0x00000018000d7202 */ /* 0x000fce0000000f00 */
[----:B------:R-:W-:Y:S05]  /*7670*/  WARPSYNC.COLLECTIVE R15, `(.L_x_15073) ;  /* 0x000000000f087348 */ /* 0x000fea0003c00000 */
[----:B------:R0:W1:Y:S02]  /*7680*/  SHFL.BFLY P6, R14, R13, R12, R11 ;  /* 0x0c00000c0d0e7389 */ /* 0x00006400000c000b */
[----:B01----:R-:W-:Y:S01]  /*7690*/  ENDCOLLECTIVE ;  /* 0x000000000000791b */ /* 0x003fe20003800000 */
.L_x_15073:
[----:B------:R-:W-:Y:S05]  /*76a0*/  BRA `(.L_x_15074) ;  /* 0xffffffbc006c7947 */ /* 0x000fea000383ffff */
.L_x_15075:
        /* <DEDUP_REMOVED lines=13> */
.L_x_28309:


//--------------------- .text._ZN4vllm25paged_attention_v1_kernelIfhLi96ELi32ELi128ELNS_18Fp8KVCacheDataTypeE1ELb1EEEvPT_PKS2_PKT0_S8_ifPKiSA_iPKfiiiSC_SC_iiiii --------------------------
	.section	.text._ZN4vllm25paged_attention_v1_kernelIfhLi96ELi32ELi128ELNS_18Fp8KVCacheDataTypeE1ELb1EEEvPT_PKS2_PKT0_S8_ifPKiSA_iPKfiiiSC_SC_iiiii,"ax",@progbits
	.align	128
        .global         _ZN4vllm25paged_attention_v1_kernelIfhLi96ELi32ELi128ELNS_18Fp8KVCacheDataTypeE1ELb1EEEvPT_PKS2_PKT0_S8_ifPKiSA_iPKfiiiSC_SC_iiiii
        .type           _ZN4vllm25paged_attention_v1_kernelIfhLi96ELi32ELi128ELNS_18Fp8KVCacheDataTypeE1ELb1EEEvPT_PKS2_PKT0_S8_ifPKiSA_iPKfiiiSC_SC_iiiii,@function
        .size           _ZN4vllm25paged_attention_v1_kernelIfhLi96ELi32ELi128ELNS_18Fp8KVCacheDataTypeE1ELb1EEEvPT_PKS2_PKT0_S8_ifPKiSA_iPKfiiiSC_SC_iiiii,(.L_x_28310 - _ZN4vllm25paged_attention_v1_kernelIfhLi96ELi32ELi128ELNS_18Fp8KVCacheDataTypeE1ELb1EEEvPT_PKS2_PKT0_S8_ifPKiSA_iPKfiiiSC_SC_iiiii)
        .other          _ZN4vllm25paged_attention_v1_kernelIfhLi96ELi32ELi128ELNS_18Fp8KVCacheDataTypeE1ELb1EEEvPT_PKS2_PKT0_S8_ifPKiSA_iPKfiiiSC_SC_iiiii,@"STO_CUDA_ENTRY STV_DEFAULT"
_ZN4vllm25paged_attention_v1_kernelIfhLi96ELi32ELi128ELNS_18Fp8KVCacheDataTypeE1ELb1EEEvPT_PKS2_PKT0_S8_ifPKiSA_iPKfiiiSC_SC_iiiii:
.text._ZN4vllm25paged_attention_v1_kernelIfhLi96ELi32ELi128ELNS_18Fp8KVCacheDataTypeE1ELb1EEEvPT_PKS2_PKT0_S8_ifPKiSA_iPKfiiiSC_SC_iiiii:
        /* <DEDUP_REMOVED lines=111> */
.L_x_15076:
[----:B------:R-:W-:Y:S02]  /*06f0*/  ULDC UR4, c[0x0][0x278] ;  /* 0x00009e0000047ab9 */ /* 0x000fe40000000800 */
[----:B------:R-:W-:-:S06]  /*0700*/  UIMAD UR4, UR42, UR4, UR41 ;  /* 0x000000042a0472a4 */ /* 0x000fcc000f8e0229 */
[----:B------:R-:W-:-:S07]  /*0710*/  IMAD R8, R3, UR4, RZ ;  /* 0x0000000403087c24 */ /* 0x000fce000f8e02ff */
.L_x_15077:
        /* <DEDUP_REMOVED lines=25> */
.L_x_15081:
        /* <DEDUP_REMOVED lines=37> */
.L_x_15079:
[----:B------:R-:W-:Y:S05]  /*0b00*/  BSYNC B7 ;  /* 0x0000000000077941 */ /* 0x000fea0003800000 */
.L_x_15078:
        /* <DEDUP_REMOVED lines=13> */
.L_x_15122:
        /* <DEDUP_REMOVED lines=40> */
.L_x_15087:
        /* <DEDUP_REMOVED lines=11> */
.L_x_15086:
[----:B------:R-:W-:Y:S05]  /*0f10*/  BSYNC B1 ;  /* 0x0000000000017941 */ /* 0x000fea0003800000 */
.L_x_15085:
        /* <DEDUP_REMOVED lines=15> */
.L_x_15090:
        /* <DEDUP_REMOVED lines=100> */
.L_x_15089:
[----:B------:R-:W-:Y:S05]  /*1650*/  BSYNC B1 ;  /* 0x0000000000017941 */ /* 0x000fea0003800000 */
.L_x_15088:
        /* <DEDUP_REMOVED lines=55> */
.L_x_15092:
[----:B------:R-:W-:Y:S05]  /*19d0*/  BSYNC B1 ;  /* 0x0000000000017941 */ /* 0x000fea0003800000 */
.L_x_15091:
        /* <DEDUP_REMOVED lines=26> */
.L_x_15084:
[----:B------:R-:W-:Y:S05]  /*1b80*/  BSYNC B0 ;  /* 0x0000000000007941 */ /* 0x000fea0003800000 */
.L_x_15083:
        /* <DEDUP_REMOVED lines=48> */
.L_x_15097:
        /* <DEDUP_REMOVED lines=8> */
.L_x_15096:
[----:B------:R-:W-:Y:S05]  /*1f10*/  BSYNC B1 ;  /* 0x0000000000017941 */ /* 0x000fea0003800000 */
.L_x_15095:
        /* <DEDUP_REMOVED lines=15> */
.L_x_15100:
        /* <DEDUP_REMOVED lines=52> */
.L_x_15099:
[----:B------:R-:W-:Y:S05]  /*2350*/  BSYNC B1 ;  /* 0x0000000000017941 */ /* 0x000fea0003800000 */
.L_x_15098:
        /* <DEDUP_REMOVED lines=31> */
.L_x_15102:
[----:B------:R-:W-:Y:S05]  /*2550*/  BSYNC B1 ;  /* 0x0000000000017941 */ /* 0x000fea0003800000 */
.L_x_15101:
        /* <DEDUP_REMOVED lines=14> */
.L_x_15094:
[----:B------:R-:W-:Y:S05]  /*2640*/  BSYNC B0 ;  /* 0x0000000000007941 */ /* 0x000fea0003800000 */
.L_x_15093:
        /* <DEDUP_REMOVED lines=28> */
.L_x_15106:
        /* <DEDUP_REMOVED lines=33> */
.L_x_15104:
[----:B------:R-:W-:Y:S05]  /*2a20*/  BSYNC B6 ;  /* 0x0000000000067941 */ /* 0x000fea0003800000 */
.L_x_15103:
        /* <DEDUP_REMOVED lines=140> */
.L_x_15195:
        /* <DEDUP_REMOVED lines=48> */
.L_x_15109:
[----:B------:R-:W-:Y:S05]  /*35f0*/  BSYNC B0 ;  /* 0x0000000000007941 */ /* 0x000fea0003800000 */
.L_x_15108:
        /* <DEDUP_REMOVED lines=51> */
.L_x_15111:
[----:B------:R-:W-:Y:S05]  /*3930*/  BSYNC B0 ;  /* 0x0000000000007941 */ /* 0x000fea0003800000 */
.L_x_15110:
        /* <DEDUP_REMOVED lines=27> */
.L_x_15113:
[----:B------:R-:W-:Y:S05]  /*3af0*/  BSYNC B0 ;  /* 0x0000000000007941 */ /* 0x000fea0003800000 */
.L_x_15112:
        /* <DEDUP_REMOVED lines=51> */
.L_x_15115:
[----:B------:R-:W-:Y:S05]  /*3e30*/  BSYNC B0 ;  /* 0x0000000000007941 */ /* 0x000fea0003800000 */
.L_x_15114:
        /* <DEDUP_REMOVED lines=160> */
.L_x_15080:
        /* <DEDUP_REMOVED lines=16> */
.L_x_15105:
        /* <DEDUP_REMOVED lines=16> */
.L_x_15116:
[----:B------:R-:W-:Y:S05]  /*4a40*/  EXIT ;  /* 0x000000000000794d */ /* 0x000fea0003800000 */
.L_x_15082:
[----:B------:R-:W-:Y:S01]  /*4a50*/  HFMA2.MMA R12, -RZ, RZ, 0, 9.5367431640625e-07 ;  /* 0x00000010ff0c7435 */ /* 0x000fe200000001ff */
[----:B------:R-:W-:Y:S01]  /*4a60*/  MOV R11, 0x1f ;  /* 0x0000001f000b7802 */ /* 0x000fe20000000f00 */
[----:B------:R-:W-:Y:S02]  /*4a70*/  IMAD.MOV.U32 R15, RZ, RZ, -0x1 ;  /* 0xffffffffff0f7424 */ /* 0x000fe400078e00ff */
[----:B------:R-:W-:-:S07]  /*4a80*/  IMAD.MOV.U32 R2, RZ, RZ, -0x800001 ;  /* 0xff7fffffff027424 */ /* 0x000fce00078e00ff */
[----:B------:R-:W-:Y:S05]  /*4a90*/  WARPSYNC.COLLECTIVE R15, `(.L_x_15117) ;  /* 0x000000000f087348 */ /* 0x000fea0003c00000 */
[----:B------:R0:W1:Y:S02]  /*4aa0*/  SHFL.BFLY P6, R14, R13, R12, R11 ;  /* 0x0c00000c0d0e7389 */ /* 0x00006400000c000b */
[----:B01----:R-:W-:Y:S01]  /*4ab0*/  ENDCOLLECTIVE ;  /* 0x000000000000791b */ /* 0x003fe20003800000 */
.L_x_15117:
[----:B------:R-:W-:Y:S01]  /*4ac0*/  HFMA2.MMA R12, -RZ, RZ, 0, 4.76837158203125e-07 ;  /* 0x00000008ff0c7435 */ /* 0x000fe200000001ff */
[----:B------:R-:W-:-:S04]  /*4ad0*/  FMNMX.FTZ R0, R14, -3.40282346638528859812e+38, !PT ;  /* 0xff7fffff0e007809 */ /* 0x000fc80007810000 */
[----:B------:R-:W-:-:S07]  /*4ae0*/  MOV R13, R0 ;  /* 0x00000000000d7202 */ /* 0x000fce0000000f00 */
[----:B------:R-:W-:Y:S05]  /*4af0*/  WARPSYNC.COLLECTIVE R15, `(.L_x_15118) ;  /* 0x000000000f087348 */ /* 0x000fea0003c00000 */
[----:B------:R0:W1:Y:S02]  /*4b00*/  SHFL.BFLY P6, R14, R13, R12, R11 ;  /* 0x0c00000c0d0e7389 */ /* 0x00006400000c000b */
[----:B01----:R-:W-:Y:S01]  /*4b10*/  ENDCOLLECTIVE ;  /* 0x000000000000791b */ /* 0x003fe20003800000 */
.L_x_15118:
[----:B------:R-:W-:Y:S02]  /*4b20*/  MOV R12, 0x4 ;  /* 0x00000004000c7802 */ /* 0x000fe40000000f00 */
[----:B------:R-:W-:-:S05]  /*4b30*/  FMNMX.FTZ R3, R0, R14, !PT ;  /* 0x0000000e00037209 */ /* 0x000fca0007810000 */
[----:B------:R-:W-:-:S07]  /*4b40*/  IMAD.MOV.U32 R13, RZ, RZ, R3 ;  /* 0x000000ffff0d7224 */ /* 0x000fce00078e0003 */
[----:B------:R-:W-:Y:S05]  /*4b50*/  WARPSYNC.COLLECTIVE R15, `(.L_x_15119) ;  /* 0x000000000f087348 */ /* 0x000fea0003c00000 */
[----:B------:R0:W1:Y:S02]  /*4b60*/  SHFL.BFLY P6, R14, R13, R12, R11 ;  /* 0x0c00000c0d0e7389 */ /* 0x00006400000c000b */
[----:B01----:R-:W-:Y:S01]  /*4b70*/  ENDCOLLECTIVE ;  /* 0x000000000000791b */ /* 0x003fe20003800000 */
.L_x_15119:
[----:B------:R-:W-:Y:S01]  /*4b80*/  IMAD.MOV.U32 R12, RZ, RZ, 0x2 ;  /* 0x00000002ff0c7424 */ /* 0x000fe200078e00ff */
[----:B------:R-:W-:-:S04]  /*4b90*/  FMNMX.FTZ R4, R3, R14, !PT ;  /* 0x0000000e03047209 */ /* 0x000fc80007810000 */
[----:B------:R-:W-:-:S07]  /*4ba0*/  MOV R13, R4 ;  /* 0x00000004000d7202 */ /* 0x000fce0000000f00 */
[----:B------:R-:W-:Y:S05]  /*4bb0*/  WARPSYNC.COLLECTIVE R15, `(.L_x_15120) ;  /* 0x000000000f087348 */ /* 0x000fea0003c00000 */
[----:B------:R0:W1:Y:S02]  /*4bc0*/  SHFL.BFLY P6, R14, R13, R12, R11 ;  /* 0x0c00000c0d0e7389 */ /* 0x00006400000c000b */
[----:B01----:R-:W-:Y:S01]  /*4bd0*/  ENDCOLLECTIVE ;  /* 0x000000000000791b */ /* 0x003fe20003800000 */
.L_x_15120:
[----:B------:R-:W-:Y:S01]  /*4be0*/  HFMA2.MMA R12, -RZ, RZ, 0, 5.9604644775390625e-08 ;  /* 0x00000001ff0c7435 */ /* 0x000fe200000001ff */
[----:B------:R-:W-:-:S04]  /*4bf0*/  FMNMX.FTZ R5, R4, R14, !PT ;  /* 0x0000000e04057209 */ /* 0x000fc80007810000 */
[----:B------:R-:W-:-:S07]  /*4c00*/  MOV R13, R5 ;  /* 0x00000005000d7202 */ /* 0x000fce0000000f00 */
[----:B------:R-:W-:Y:S05]  /*4c10*/  WARPSYNC.COLLECTIVE R15, `(.L_x_15121) ;  /* 0x000000000f087348 */ /* 0x000fea0003c00000 */
[----:B------:R0:W1:Y:S02]  /*4c20*/  SHFL.BFLY P6, R14, R13, R12, R11 ;  /* 0x0c00000c0d0e7389 */ /* 0x00006400000c000b */
[----:B01----:R-:W-:Y:S01]  /*4c30*/  ENDCOLLECTIVE ;  /* 0x000000000000791b */ /* 0x003fe20003800000 */
.L_x_15121:
[----:B------:R-:W-:Y:S05]  /*4c40*/  BRA `(.L_x_15122) ;  /* 0xffffffbc00e47947 */ /* 0x000fea000383ffff */
.L_x_15107:
[----:B------:R-:W-:Y:S01]  /*4c50*/  HFMA2.MMA R12, -RZ, RZ, 0, 2.384185791015625e-07 ;  /* 0x00000004ff0c7435 */ /* 0x000fe200000001ff */
[----:B------:R-:W-:Y:S01]  /*4c60*/  MOV R13, RZ ;  /* 0x000000ff000d7202 */ /* 0x000fe20000000f00 */
[----:B-1----:R-:W-:Y:S01]  /*4c70*/  IMAD.MOV.U32 R11, RZ, RZ, 0x1f ;  /* 0x0000001fff0b7424 */ /* 0x002fe200078e00ff */
[----:B------:R-:W-:-:S08]  /*4c80*/  MOV R15, 0xffffffff ;  /* 0xffffffff000f7802 */ /* 0x000fd00000000f00 */
[----:B0-----:R-:W-:Y:S05]  /*4c90*/  WARPSYNC.COLLECTIVE R15, `(.L_x_15123) ;  /* 0x000000000f087348 */ /* 0x001fea0003c00000 */
[----:B------:R1:W2:Y:S02]  /*4ca0*/  SHFL.BFLY P6, R14, R13, R12, R11 ;  /* 0x0c00000c0d0e7389 */ /* 0x0002a400000c000b */
[----:B012---:R-:W-:Y:S01]  /*4cb0*/  ENDCOLLECTIVE ;  /* 0x000000000000791b */ /* 0x007fe20003800000 */
.L_x_15123:
[----:B------:R-:W-:Y:S01]  /*4cc0*/  HFMA2.MMA R12, -RZ, RZ, 0, 1.1920928955078125e-07 ;  /* 0x00000002ff0c7435 */ /* 0x000fe200000001ff */
[----:B------:R-:W-:-:S05]  /*4cd0*/  MOV R35, R14 ;  /* 0x0000000e00237202 */ /* 0x000fca0000000f00 */
[----:B------:R-:W-:-:S04]  /*4ce0*/  FADD.FTZ R35, RZ, R35 ;  /* 0x00000023ff237221 */ /* 0x000fc80000010000 */
[----:B------:R-:W-:-:S07]  /*4cf0*/  IMAD.MOV.U32 R13, RZ, RZ, R35 ;  /* 0x000000ffff0d7224 */ /* 0x000fce00078e0023 */
[----:B------:R-:W-:Y:S05]  /*4d00*/  WARPSYNC.COLLECTIVE R15, `(.L_x_15124) ;  /* 0x000000000f087348 */ /* 0x000fea0003c00000 */
[----:B------:R0:W1:Y:S02]  /*4d10*/  SHFL.BFLY P6, R14, R13, R12, R11 ;  /* 0x0c00000c0d0e7389 */ /* 0x00006400000c000b */
[----:B01----:R-:W-:Y:S01]  /*4d20*/  ENDCOLLECTIVE ;  /* 0x000000000000791b */ /* 0x003fe20003800000 */
.L_x_15124:
[----:B------:R-:W-:Y:S01]  /*4d30*/  HFMA2.MMA R12, -RZ, RZ, 0, 5.9604644775390625e-08 ;  /* 0x00000001ff0c7435 */ /* 0x000fe200000001ff */
[----:B------:R-:W-:-:S05]  /*4d40*/  MOV R18, R14 ;  /* 0x0000000e00127202 */ /* 0x000fca0000000f00 */
[----:B------:R-:W-:-:S04]  /*4d50*/  FADD.FTZ R35, R35, R18 ;  /* 0x0000001223237221 */ /* 0x000fc80000010000 */
[----:B------:R-:W-:-:S07]  /*4d60*/  IMAD.MOV.U32 R13, RZ, RZ, R35 ;  /* 0x000000ffff0d7224 */ /* 0x000fce00078e0023 */
[----:B------:R-:W-:Y:S05]  /*4d70*/  WARPSYNC.COLLECTIVE R15, `(.L_x_15125) ;  /* 0x000000000f087348 */ /* 0x000fea0003c00000 */
[----:B------:R0:W1:Y:S02]  /*4d80*/  SHFL.BFLY P6, R14, R13, R12, R11 ;  /* 0x0c00000c0d0e7389 */ /* 0x00006400000c000b */
[----:B01----:R-:W-:Y:S01]  /*4d90*/  ENDCOLLECTIVE ;  /* 0x000000000000791b */ /* 0x003fe20003800000 */
.L_x_15125:
[----:B------:R-:W-:Y:S01]  /*4da0*/  HFMA2.MMA R12, -RZ, RZ, 0, 2.384185791015625e-07 ;  /* 0x00000004ff0c7435 */ /* 0x000fe200000001ff */
[----:B------:R-:W-:Y:S01]  /*4db0*/  IMAD.MOV.U32 R13, RZ, RZ, RZ ;  /* 0x000000ffff0d7224 */ /* 0x000fe200078e00ff */
[----:B------:R-:W-:-:S09]  /*4dc0*/  MOV R29, R14 ;  /* 0x0000000e001d7202 */ /* 0x000fd20000000f00 */
[----:B------:R-:W-:Y:S05]  /*4dd0*/  WARPSYNC.COLLECTIVE R15, `(.L_x_15126) ;  /* 0x000000000f087348 */ /* 0x000fea0003c00000 */
[----:B------:R0:W1:Y:S02]  /*4de0*/  SHFL.BFLY P6, R14, R13, R12, R11 ;  /* 0x0c00000c0d0e7389 */ /* 0x00006400000c000b */
[----:B01----:R-:W-:Y:S01]  /*4df0*/  ENDCOLLECTIVE ;  /* 0x000000000000791b */ /* 0x003fe20003800000 */
.L_x_15126:
        /* <DEDUP_REMOVED lines=8> */
.L_x_15127:
[----:B------:R-:W-:Y:S01]  /*4e80*/  HFMA2.MMA R12, -RZ, RZ, 0, 5.9604644775390625e-08 ;  /* 0x00000001ff0c7435 */ /* 0x000fe200000001ff */
[----:B------:R-:W-:-:S05]  /*4e90*/  MOV R24, R14 ;  /* 0x0000000e00187202 */ /* 0x000fca0000000f00 */
[----:B------:R-:W-:-:S04]  /*4ea0*/  FADD.FTZ R31, R31, R24 ;  /* 0x000000181f1f7221 */ /* 0x000fc80000010000 */
[----:B------:R-:W-:-:S07]  /*4eb0*/  IMAD.MOV.U32 R13, RZ, RZ, R31 ;  /* 0x000000ffff0d7224 */ /* 0x000fce00078e001f */
[----:B------:R-:W-:Y:S05]  /*4ec0*/  WARPSYNC.COLLECTIVE R15, `(.L_x_15128) ;  /* 0x000000000f087348 */ /* 0x000fea0003c00000 */
[----:B------:R0:W1:Y:S02]  /*4ed0*/  SHFL.BFLY P6, R14, R13, R12, R11 ;  /* 0x0c00000c0d0e7389 */ /* 0x00006400000c000b */
[----:B01----:R-:W-:Y:S01]  /*4ee0*/  ENDCOLLECTIVE ;  /* 0x000000000000791b */ /* 0x003fe20003800000 */
.L_x_15128:
[----:B------:R-:W-:Y:S01]  /*4ef0*/  HFMA2.MMA R12, -RZ, RZ, 0, 2.384185791015625e-07 ;  /* 0x00000004ff0c7435 */ /* 0x000fe200000001ff */
[----:B------:R-:W-:Y:S01]  /*4f00*/  IMAD.MOV.U32 R13, RZ, RZ, RZ ;  /* 0x000000ffff0d7224 */ /* 0x000fe200078e00ff */
[----:B------:R-:W-:-:S09]  /*4f10*/  MOV R30, R14 ;  /* 0x0000000e001e7202 */ /* 0x000fd20000000f00 */
[----:B------:R-:W-:Y:S05]  /*4f20*/  WARPSYNC.COLLECTIVE R15, `(.L_x_15129) ;  /* 0x000000000f087348 */ /* 0x000fea0003c00000 */
[----:B------:R0:W1:Y:S02]  /*4f30*/  SHFL.BFLY P6, R14, R13, R12, R11 ;  /* 0x0c00000c0d0e7389 */ /* 0x00006400000c000b */
[----:B01----:R-:W-:Y:S01]  /*4f40*/  ENDCOLLECTIVE ;  /* 0x000000000000791b */ /* 0x003fe20003800000 */
.L_x_15129:
        /* <DEDUP_REMOVED lines=8> */
.L_x_15130:
[----:B------:R-:W-:Y:S01]  /*4fd0*/  HFMA2.MMA R12, -RZ, RZ, 0, 5.9604644775390625e-08 ;  /* 0x00000001ff0c7435 */ /* 0x000fe200000001ff */
[----:B------:R-:W-:-:S05]  /*4fe0*/  MOV R19, R14 ;  /* 0x0000000e00137202 */ /* 0x000fca0000000f00 */
[----:B------:R-:W-:-:S04]  /*4ff0*/  FADD.FTZ R0, R0, R19 ;  /* 0x0000001300007221 */ /* 0x000fc80000010000 */
[----:B------:R-:W-:-:S07]  /*5000*/  IMAD.MOV.U32 R13, RZ, RZ, R0 ;  /* 0x000000ffff0d7224 */ /* 0x000fce00078e0000 */
[----:B------:R-:W-:Y:S05]  /*5010*/  WARPSYNC.COLLECTIVE R15, `(.L_x_15131) ;  /* 0x000000000f087348 */ /* 0x000fea0003c00000 */
[----:B------:R0:W1:Y:S02]  /*5020*/  SHFL.BFLY P6, R14, R13, R12, R11 ;  /* 0x0c00000c0d0e7389 */ /* 0x00006400000c000b */
[----:B01----:R-:W-:Y:S01]  /*5030*/  ENDCOLLECTIVE ;  /* 0x000000000000791b */ /* 0x003fe20003800000 */
.L_x_15131:
[----:B------:R-:W-:Y:S01]  /*5040*/  HFMA2.MMA R12, -RZ, RZ, 0, 2.384185791015625e-07 ;  /* 0x00000004ff0c7435 */ /* 0x000fe200000001ff */
[----:B------:R-:W-:Y:S01]  /*5050*/  IMAD.MOV.U32 R13, RZ, RZ, RZ ;  /* 0x000000ffff0d7224 */ /* 0x000fe200078e00ff */
[----:B------:R-:W-:-:S09]  /*5060*/  MOV R39, R14 ;  /* 0x0000000e00277202 */ /* 0x000fd20000000f00 */
[----:B------:R-:W-:Y:S05]  /*5070*/  WARPSYNC.COLLECTIVE R15, `(.L_x_15132) ;  /* 0x000000000f087348 */ /* 0x000fea0003c00000 */
[----:B------:R0:W1:Y:S02]  /*5080*/  SHFL.BFLY P6, R14, R13, R12, R11 ;  /* 0x0c00000c0d0e7389 */ /* 0x00006400000c000b */
[----:B01----:R-:W-:Y:S01]  /*5090*/  ENDCOLLECTIVE ;  /* 0x000000000000791b */ /* 0x003fe20003800000 */
.L_x_15132:
        /* <DEDUP_REMOVED lines=8> */
.L_x_15133:
[----:B------:R-:W-:Y:S01]  /*5120*/  HFMA2.MMA R12, -RZ, RZ, 0, 5.9604644775390625e-08 ;  /* 0x00000001ff0c7435 */ /* 0x000fe200000001ff */
[----:B------:R-:W-:-:S05]  /*5130*/  MOV R25, R14 ;  /* 0x0000000e00197202 */ /* 0x000fca0000000f00 */
[----:B------:R-:W-:-:S04]  /*5140*/  FADD.FTZ R2, R2, R25 ;  /* 0x0000001902027221 */ /* 0x000fc80000010000 */
[----:B------:R-:W-:-:S07]  /*5150*/  IMAD.MOV.U32 R13, RZ, RZ, R2 ;  /* 0x000000ffff0d7224 */ /* 0x000fce00078e0002 */
[----:B------:R-:W-:Y:S05]  /*5160*/  WARPSYNC.COLLECTIVE R15, `(.L_x_15134) ;  /* 0x000000000f087348 */ /* 0x000fea0003c00000 */
[----:B------:R0:W1:Y:S02]  /*5170*/  SHFL.BFLY P6, R14, R13, R12, R11 ;  /* 0x0c00000c0d0e7389 */ /* 0x00006400000c000b */
[----:B01----:R-:W-:Y:S01]  /*5180*/  ENDCOLLECTIVE ;  /* 0x000000000000791b */ /* 0x003fe20003800000 */
.L_x_15134:
[----:B------:R-:W-:Y:S01]  /*5190*/  HFMA2.MMA R12, -RZ, RZ, 0, 2.384185791015625e-07 ;  /* 0x00000004ff0c7435 */ /* 0x000fe200000001ff */
[----:B------:R-:W-:Y:S01]  /*51a0*/  IMAD.MOV.U32 R13, RZ, RZ, RZ ;  /* 0x000000ffff0d7224 */ /* 0x000fe200078e00ff */
[----:B------:R-:W-:-:S09]  /*51b0*/  MOV R40, R14 ;  /* 0x0000000e00287202 */ /* 0x000fd20000000f00 */
[----:B------:R-:W-:Y:S05]  /*51c0*/  WARPSYNC.COLLECTIVE R15, `(.L_x_15135) ;  /* 0x000000000f087348 */ /* 0x000fea0003c00000 */
[----:B------:R0:W1:Y:S02]  /*51d0*/  SHFL.BFLY P6, R14, R13, R12, R11 ;  /* 0x0c00000c0d0e7389 */ /* 0x00006400000c000b */
[----:B01----:R-:W-:Y:S01]  /*51e0*/  ENDCOLLECTIVE ;  /* 0x000000000000791b */ /* 0x003fe20003800000 */
.L_x_15135:
        /* <DEDUP_REMOVED lines=8> */
.L_x_15136:
[----:B------:R-:W-:Y:S01]  /*5270*/  HFMA2.MMA R12, -RZ, RZ, 0, 5.9604644775390625e-08 ;  /* 0x00000001ff0c7435 */ /* 0x000fe200000001ff */
[----:B------:R-:W-:-:S05]  /*5280*/  MOV R20, R14 ;  /* 0x0000000e00147202 */ /* 0x000fca0000000f00 */
[----:B------:R-:W-:-:S04]  /*5290*/  FADD.FTZ R3, R3, R20 ;  /* 0x0000001403037221 */ /* 0x000fc80000010000 */
[----:B------:R-:W-:-:S07]  /*52a0*/  IMAD.MOV.U32 R13, RZ, RZ, R3 ;  /* 0x000000ffff0d7224 */ /* 0x000fce00078e0003 */
[----:B------:R-:W-:Y:S05]  /*52b0*/  WARPSYNC.COLLECTIVE R15, `(.L_x_15137) ;  /* 0x000000000f087348 */ /* 0x000fea0003c00000 */
[----:B------:R0:W1:Y:S02]  /*52c0*/  SHFL.BFLY P6, R14, R13, R12, R11 ;  /* 0x0c00000c0d0e7389 */ /* 0x00006400000c000b */
[----:B01----:R-:W-:Y:S01]  /*52d0*/  ENDCOLLECTIVE ;  /* 0x000000000000791b */ /* 0x003fe20003800000 */
.L_x_15137:
[----:B------:R-:W-:Y:S01]  /*52e0*/  HFMA2.MMA R12, -RZ, RZ, 0, 2.384185791015625e-07 ;  /* 0x00000004ff0c7435 */ /* 0x000fe200000001ff */
[----:B------:R-:W-:Y:S01]  /*52f0*/  IMAD.MOV.U32 R13, RZ, RZ, RZ ;  /* 0x000000ffff0d7224 */ /* 0x000fe200078e00ff */
[----:B------:R-:W-:-:S09]  /*5300*/  MOV R38, R14 ;  /* 0x0000000e00267202 */ /* 0x000fd20000000f00 */
[----:B------:R-:W-:Y:S05]  /*5310*/  WARPSYNC.COLLECTIVE R15, `(.L_x_15138) ;  /* 0x000000000f087348 */ /* 0x000fea0003c00000 */
[----:B------:R0:W1:Y:S02]  /*5320*/  SHFL.BFLY P6, R14, R13, R12, R11 ;  /* 0x0c00000c0d0e7389 */ /* 0x00006400000c000b */
[----:B01----:R-:W-:Y:S01]  /*5330*/  ENDCOLLECTIVE ;  /* 0x000000000000791b */ /* 0x003fe20003800000 */
.L_x_15138:
        /* <DEDUP_REMOVED lines=8> */
.L_x_15139:
[----:B------:R-:W-:Y:S01]  /*53c0*/  HFMA2.MMA R12, -RZ, RZ, 0, 5.9604644775390625e-08 ;  /* 0x00000001ff0c7435 */ /* 0x000fe200000001ff */
[----:B------:R-:W-:-:S05]  /*53d0*/  MOV R23, R14 ;  /* 0x0000000e00177202 */ /* 0x000fca0000000f00 */
[----:B------:R-:W-:-:S04]  /*53e0*/  FADD.FTZ R4, R4, R23 ;  /* 0x0000001704047221 */ /* 0x000fc80000010000 */
[----:B------:R-:W-:-:S07]  /*53f0*/  IMAD.MOV.U32 R13, RZ, RZ, R4 ;  /* 0x000000ffff0d7224 */ /* 0x000fce00078e0004 */
[----:B------:R-:W-:Y:S05]  /*5400*/  WARPSYNC.COLLECTIVE R15, `(.L_x_15140) ;  /* 0x000000000f087348 */ /* 0x000fea0003c00000 */
[----:B------:R0:W1:Y:S02]  /*5410*/  SHFL.BFLY P6, R14, R13, R12, R11 ;  /* 0x0c00000c0d0e7389 */ /* 0x00006400000c000b */
[----:B01----:R-:W-:Y:S01]  /*5420*/  ENDCOLLECTIVE ;  /* 0x000000000000791b */ /* 0x003fe20003800000 */
.L_x_15140:
[----:B------:R-:W-:Y:S01]  /*5430*/  HFMA2.MMA R12, -RZ, RZ, 0, 2.384185791015625e-07 ;  /* 0x00000004ff0c7435 */ /* 0x000fe200000001ff */
[----:B------:R-:W-:Y:S01]  /*5440*/  IMAD.MOV.U32 R13, RZ, RZ, RZ ;  /* 0x000000ffff0d7224 */ /* 0x000fe200078e00ff */
[----:B------:R-:W-:-:S09]  /*5450*/  MOV R36, R14 ;  /* 0x0000000e00247202 */ /* 0x000fd20000000f00 */
[----:B------:R-:W-:Y:S05]  /*5460*/  WARPSYNC.COLLECTIVE R15, `(.L_x_15141) ;  /* 0x000000000f087348 */ /* 0x000fea0003c00000 */
[----:B------:R0:W1:Y:S02]  /*5470*/  SHFL.BFLY P6, R14, R13, R12, R11 ;  /* 0x0c00000c0d0e7389 */ /* 0x00006400000c000b */
[----:B01----:R-:W-:Y:S01]  /*5480*/  ENDCOLLECTIVE ;  /* 0x000000000000791b */ /* 0x003fe20003800000 */
.L_x_15141:
        /* <DEDUP_REMOVED lines=8> */
.L_x_15142:
[----:B------:R-:W-:Y:S01]  /*5510*/  HFMA2.MMA R12, -RZ, RZ, 0, 5.9604644775390625e-08 ;  /* 0x00000001ff0c7435 */ /* 0x000fe200000001ff */
[----:B------:R-:W-:-:S05]  /*5520*/  MOV R16, R14 ;  /* 0x0000000e00107202 */ /* 0x000fca0000000f00 */
[----:B------:R-:W-:-:S04]  /*5530*/  FADD.FTZ R5, R5, R16 ;  /* 0x0000001005057221 */ /* 0x000fc80000010000 */
[----:B------:R-:W-:-:S07]  /*5540*/  IMAD.MOV.U32 R13, RZ, RZ, R5 ;  /* 0x000000ffff0d7224 */ /* 0x000fce00078e0005 */
[----:B------:R-:W-:Y:S05]  /*5550*/  WARPSYNC.COLLECTIVE R15, `(.L_x_15143) ;  /* 0x000000000f087348 */ /* 0x000fea0003c00000 */
[----:B------:R0:W1:Y:S02]  /*5560*/  SHFL.BFLY P6, R14, R13, R12, R11 ;  /* 0x0c00000c0d0e7389 */ /* 0x00006400000c000b */
[----:B01----:R-:W-:Y:S01]  /*5570*/  ENDCOLLECTIVE ;  /* 0x000000000000791b */ /* 0x003fe20003800000 */
.L_x_15143:
[----:B------:R-:W-:Y:S01]  /*5580*/  HFMA2.MMA R12, -RZ, RZ, 0, 2.384185791015625e-07 ;  /* 0x00000004ff0c7435 */ /* 0x000fe200000001ff */
[----:B------:R-:W-:Y:S01]  /*5590*/  IMAD.MOV.U32 R13, RZ, RZ, RZ ;  /* 0x000000ffff0d7224 */ /* 0x000fe200078e00ff */
[----:B------:R-:W-:-:S09]  /*55a0*/  MOV R37, R14 ;  /* 0x0000000e00257202 */ /* 0x000fd20000000f00 */
[----:B------:R-:W-:Y:S05]  /*55b0*/  WARPSYNC.COLLECTIVE R15, `(.L_x_15144) ;  /* 0x000000000f087348 */ /* 0x000fea0003c00000 */
[----:B------:R0:W1:Y:S02]  /*55c0*/  SHFL.BFLY P6, R14, R13, R12, R11 ;  /* 0x0c00000c0d0e7389 */ /* 0x00006400000c000b */
[----:B01----:R-:W-:Y:S01]  /*55d0*/  ENDCOLLECTIVE ;  /* 0x000000000000791b */ /* 0x003fe20003800000 */
.L_x_15144:
        /* <DEDUP_REMOVED lines=8> */
.L_x_15145:
[----:B------:R-:W-:Y:S01]  /*5660*/  HFMA2.MMA R12, -RZ, RZ, 0, 5.9604644775390625e-08 ;  /* 0x00000001ff0c7435 */ /* 0x000fe200000001ff */
[----:B------:R-:W-:-:S05]  /*5670*/  MOV R7, R14 ;  /* 0x0000000e00077202 */ /* 0x000fca0000000f00 */
[----:B------:R-:W-:-:S04]  /*5680*/  FADD.FTZ R6, R6, R7 ;  /* 0x0000000706067221 */ /* 0x000fc80000010000 */
[----:B------:R-:W-:-:S07]  /*5690*/  IMAD.MOV.U32 R13, RZ, RZ, R6 ;  /* 0x000000ffff0d7224 */ /* 0x000fce00078e0006 */
[----:B------:R-:W-:Y:S05]  /*56a0*/  WARPSYNC.COLLECTIVE R15, `(.L_x_15146) ;  /* 0x000000000f087348 */ /* 0x000fea0003c00000 */
[----:B------:R0:W1:Y:S02]  /*56b0*/  SHFL.BFLY P6, R14, R13, R12, R11 ;  /* 0x0c00000c0d0e7389 */ /* 0x00006400000c000b */
[----:B01----:R-:W-:Y:S01]  /*56c0*/  ENDCOLLECTIVE ;  /* 0x000000000000791b */ /* 0x003fe20003800000 */
.L_x_15146:
[----:B------:R-:W-:Y:S01]  /*56d0*/  HFMA2.MMA R12, -RZ, RZ, 0, 2.384185791015625e-07 ;  /* 0x00000004ff0c7435 */ /* 0x000fe200000001ff */
[----:B------:R-:W-:Y:S01]  /*56e0*/  IMAD.MOV.U32 R13, RZ, RZ, RZ ;  /* 0x000000ffff0d7224 */ /* 0x000fe200078e00ff */
[----:B------:R-:W-:-:S09]  /*56f0*/  MOV R7, R14 ;  /* 0x0000000e00077202 */ /* 0x000fd20000000f00 */
[----:B------:R-:W-:Y:S05]  /*5700*/  WARPSYNC.COLLECTIVE R15, `(.L_x_15147) ;  /* 0x000000000f087348 */ /* 0x000fea0003c00000 */
[----:B------:R0:W1:Y:S02]  /*5710*/  SHFL.BFLY P6, R14, R13, R12, R11 ;  /* 0x0c00000c0d0e7389 */ /* 0x00006400000c000b */
[----:B01----:R-:W-:Y:S01]  /*5720*/  ENDCOLLECTIVE ;  /* 0x000000000000791b */ /* 0x003fe20003800000 */
.L_x_15147:
        /* <DEDUP_REMOVED lines=8> */
.L_x_15148:
[----:B------:R-:W-:Y:S01]  /*57b0*/  HFMA2.MMA R12, -RZ, RZ, 0, 5.9604644775390625e-08 ;  /* 0x00000001ff0c7435 */ /* 0x000fe200000001ff */
[----:B------:R-:W-:-:S05]  /*57c0*/  MOV R9, R14 ;  /* 0x0000000e00097202 */ /* 0x000fca0000000f00 */
[----:B------:R-:W-:-:S04]  /*57d0*/  FADD.FTZ R8, R8, R9 ;  /* 0x0000000908087221 */ /* 0x000fc80000010000 */
[----:B------:R-:W-:-:S07]  /*57e0*/  IMAD.MOV.U32 R13, RZ, RZ, R8 ;  /* 0x000000ffff0d7224 */ /* 0x000fce00078e0008 */
[----:B------:R-:W-:Y:S05]  /*57f0*/  WARPSYNC.COLLECTIVE R15, `(.L_x_15149) ;  /* 0x000000000f087348 */ /* 0x000fea0003c00000 */
[----:B------:R0:W1:Y:S02]  /*5800*/  SHFL.BFLY P6, R14, R13, R12, R11 ;  /* 0x0c00000c0d0e7389 */ /* 0x00006400000c000b */
[----:B01----:R-:W-:Y:S01]  /*5810*/  ENDCOLLECTIVE ;  /* 0x000000000000791b */ /* 0x003fe20003800000 */
.L_x_15149:
[----:B------:R-:W-:Y:S01]  /*5820*/  HFMA2.MMA R12, -RZ, RZ, 0, 2.384185791015625e-07 ;  /* 0x00000004ff0c7435 */ /* 0x000fe200000001ff */
[----:B------:R-:W-:Y:S01]  /*5830*/  IMAD.MOV.U32 R13, RZ, RZ, RZ ;  /* 0x000000ffff0d7224 */ /* 0x000fe200078e00ff */
[----:B------:R-:W-:-:S09]  /*5840*/  MOV R9, R14 ;  /* 0x0000000e00097202 */ /* 0x000fd20000000f00 */
[----:B------:R-:W-:Y:S05]  /*5850*/  WARPSYNC.COLLECTIVE R15, `(.L_x_15150) ;  /* 0x000000000f087348 */ /* 0x000fea0003c00000 */
[----:B------:R0:W1:Y:S02]  /*5860*/  SHFL.BFLY P6, R14, R13, R12, R11 ;  /* 0x0c00000c0d0e7389 */ /* 0x00006400000c000b */
[----:B01----:R-:W-:Y:S01]  /*5870*/  ENDCOLLECTIVE ;  /* 0x000000000000791b */ /* 0x003fe20003800000 */
.L_x_15150:
        /* <DEDUP_REMOVED lines=8> */
.L_x_15151:
[----:B------:R-:W-:Y:S01]  /*5900*/  HFMA2.MMA R12, -RZ, RZ, 0, 5.9604644775390625e-08 ;  /* 0x00000001ff0c7435 */ /* 0x000fe200000001ff */
[----:B------:R-:W-:-:S05]  /*5910*/  MOV R21, R14 ;  /* 0x0000000e00157202 */ /* 0x000fca0000000f00 */
[----:B------:R-:W-:-:S04]  /*5920*/  FADD.FTZ R10, R10, R21 ;  /* 0x000000150a0a7221 */ /* 0x000fc80000010000 */
[----:B------:R-:W-:-:S07]  /*5930*/  IMAD.MOV.U32 R13, RZ, RZ, R10 ;  /* 0x000000ffff0d7224 */ /* 0x000fce00078e000a */
[----:B------:R-:W-:Y:S05]  /*5940*/  WARPSYNC.COLLECTIVE R15, `(.L_x_15152) ;  /* 0x000000000f087348 */ /* 0x000fea0003c00000 */
[----:B------:R0:W1:Y:S02]  /*5950*/  SHFL.BFLY P6, R14, R13, R12, R11 ;  /* 0x0c00000c0d0e7389 */ /* 0x00006400000c000b */
[----:B01----:R-:W-:Y:S01]  /*5960*/  ENDCOLLECTIVE ;  /* 0x000000000000791b */ /* 0x003fe20003800000 */
.L_x_15152:
[----:B------:R-:W-:Y:S01]  /*5970*/  HFMA2.MMA R12, -RZ, RZ, 0, 2.384185791015625e-07 ;  /* 0x00000004ff0c7435 */ /* 0x000fe200000001ff */
[----:B------:R-:W-:Y:S01]  /*5980*/  IMAD.MOV.U32 R13, RZ, RZ, RZ ;  /* 0x000000ffff0d7224 */ /* 0x000fe200078e00ff */
[----:B------:R-:W-:-:S09]  /*5990*/  MOV R16, R14 ;  /* 0x0000000e00107202 */ /* 0x000fd20000000f00 */
[----:B------:R-:W-:Y:S05]  /*59a0*/  WARPSYNC.COLLECTIVE R15, `(.L_x_15153) ;  /* 0x000000000f087348 */ /* 0x000fea0003c00000 */
[----:B------:R0:W1:Y:S02]  /*59b0*/  SHFL.BFLY P6, R14, R13, R12, R11 ;  /* 0x0c00000c0d0e7389 */ /* 0x00006400000c000b */
[----:B01----:R-:W-:Y:S01]  /*59c0*/  ENDCOLLECTIVE ;  /* 0x000000000000791b */ /* 0x003fe20003800000 */
.L_x_15153:
[----:B------:R-:W-:Y:S01]  /*59d0*/  FADD.FTZ R10, R10, R16 ;  /* 0x000000100a0a7221 */ /* 0x000fe20000010000 */
[----:B------:R-:W-:Y:S02]  /*59e0*/  IMAD.MOV.U32 R12, RZ, RZ, 0x2 ;  /* 0x00000002ff0c7424 */ /* 0x000fe400078e00ff */
[----:B------:R-:W-:-:S05]  /*59f0*/  FADD.FTZ R17, RZ, R14 ;  /* 0x0000000eff117221 */ /* 0x000fca0000010000 */
[----:B------:R-:W-:-:S07]  /*5a00*/  MOV R13, R17 ;  /* 0x00000011000d7202 */ /* 0x000fce0000000f00 */
[----:B------:R-:W-:Y:S05]  /*5a10*/  WARPSYNC.COLLECTIVE R15, `(.L_x_15154) ;  /* 0x000000000f087348 */ /* 0x000fea0003c00000 */
[----:B------:R0:W1:Y:S02]  /*5a20*/  SHFL.BFLY P6, R14, R13, R12, R11 ;  /* 0x0c00000c0d0e7389 */ /* 0x00006400000c000b */
[----:B01----:R-:W-:Y:S01]  /*5a30*/  ENDCOLLECTIVE ;  /* 0x000000000000791b */ /* 0x003fe20003800000 */
.L_x_15154:
[----:B------:R-:W-:Y:S01]  /*5a40*/  IMAD.MOV.U32 R12, RZ, RZ, 0x1 ;  /* 0x00000001ff0c7424 */ /* 0x000fe200078e00ff */
[----:B------:R-:W-:-:S05]  /*5a50*/  MOV R22, R14 ;  /* 0x0000000e00167202 */ /* 0x000fca0000000f00 */
[----:B------:R-:W-:-:S05]  /*5a60*/  FADD.FTZ R17, R17, R22 ;  /* 0x0000001611117221 */ /* 0x000fca0000010000 */
[----:B------:R-:W-:-:S07]  /*5a70*/  MOV R13, R17 ;  /* 0x00000011000d7202 */ /* 0x000fce0000000f00 */
[----:B------:R-:W-:Y:S05]  /*5a80*/  WARPSYNC.COLLECTIVE R15, `(.L_x_15155) ;  /* 0x000000000f087348 */ /* 0x000fea0003c00000 */
[----:B------:R0:W1:Y:S02]  /*5a90*/  SHFL.BFLY P6, R14, R13, R12, R11 ;  /* 0x0c00000c0d0e7389 */ /* 0x00006400000c000b */
[----:B01----:R-:W-:Y:S01]  /*5aa0*/  ENDCOLLECTIVE ;  /* 0x000000000000791b */ /* 0x003fe20003800000 */
.L_x_15155:
[----:B------:R-:W-:Y:S01]  /*5ab0*/  HFMA2.MMA R13, -RZ, RZ, 0, 0 ;  /* 0x00000000ff0d7435 */ /* 0x000fe200000001ff */
[----:B------:R-:W-:Y:S01]  /*5ac0*/  IMAD.MOV.U32 R12, RZ, RZ, 0x4 ;  /* 0x00000004ff0c7424 */ /* 0x000fe200078e00ff */
[----:B------:R-:W-:-:S09]  /*5ad0*/  MOV R28, R14 ;  /* 0x0000000e001c7202 */ /* 0x000fd20000000f00 */
[----:B------:R-:W-:Y:S05]  /*5ae0*/  WARPSYNC.COLLECTIVE R15, `(.L_x_15156) ;  /* 0x000000000f087348 */ /* 0x000fea0003c00000 */
[----:B------:R0:W1:Y:S02]  /*5af0*/  SHFL.BFLY P6, R14, R13, R12, R11 ;  /* 0x0c00000c0d0e7389 */ /* 0x00006400000c000b */
[----:B01----:R-:W-:Y:S01]  /*5b00*/  ENDCOLLECTIVE ;  /* 0x000000000000791b */ /* 0x003fe20003800000 */
.L_x_15156:
[----:B------:R-:W-:Y:S01]  /*5b10*/  FADD.FTZ R17, R17, R28 ;  /* 0x0000001c11117221 */ /* 0x000fe20000010000 */
[----:B------:R-:W-:Y:S01]  /*5b20*/  HFMA2.MMA R12, -RZ, RZ, 0, 1.1920928955078125e-07 ;  /* 0x00000002ff0c7435 */ /* 0x000fe200000001ff */
[----:B------:R-:W-:-:S05]  /*5b30*/  FADD.FTZ R18, RZ, R14 ;  /* 0x0000000eff127221 */ /* 0x000fca0000010000 */
[----:B------:R-:W-:-:S07]  /*5b40*/  MOV R13, R18 ;  /* 0x00000012000d7202 */ /* 0x000fce0000000f00 */
[----:B------:R-:W-:Y:S05]  /*5b50*/  WARPSYNC.COLLECTIVE R15, `(.L_x_15157) ;  /* 0x000000000f087348 */ /* 0x000fea0003c00000 */
[----:B------:R0:W1:Y:S02]  /*5b60*/  SHFL.BFLY P6, R14, R13, R12, R11 ;  /* 0x0c00000c0d0e7389 */ /* 0x00006400000c000b */
[----:B01----:R-:W-:Y:S01]  /*5b70*/  ENDCOLLECTIVE ;  /* 0x000000000000791b */ /* 0x003fe20003800000 */
.L_x_15157:
        /* <DEDUP_REMOVED lines=8> */
.L_x_15158:
[----:B------:R-:W-:Y:S01]  /*5c00*/  HFMA2.MMA R13, -RZ, RZ, 0, 0 ;  /* 0x00000000ff0d7435 */ /* 0x000fe200000001ff */
[----:B------:R-:W-:Y:S01]  /*5c10*/  IMAD.MOV.U32 R12, RZ, RZ, 0x4 ;  /* 0x00000004ff0c7424 */ /* 0x000fe200078e00ff */
[----:B------:R-:W-:-:S09]  /*5c20*/  MOV R31, R14 ;  /* 0x0000000e001f7202 */ /* 0x000fd20000000f00 */
[----:B------:R-:W-:Y:S05]  /*5c30*/  WARPSYNC.COLLECTIVE R15, `(.L_x_15159) ;  /* 0x000000000f087348 */ /* 0x000fea0003c00000 */
[----:B------:R0:W1:Y:S02]  /*5c40*/  SHFL.BFLY P6, R14, R13, R12, R11 ;  /* 0x0c00000c0d0e7389 */ /* 0x00006400000c000b */
[----:B01----:R-:W-:Y:S01]  /*5c50*/  ENDCOLLECTIVE ;  /* 0x000000000000791b */ /* 0x003fe20003800000 */
.L_x_15159:
        /* <DEDUP_REMOVED lines=8> */
.L_x_15160:
[----:B------:R-:W-:Y:S01]  /*5ce0*/  IMAD.MOV.U32 R12, RZ, RZ, 0x1 ;  /* 0x00000001ff0c7424 */ /* 0x000fe200078e00ff */
[----:B------:R-:W-:-:S05]  /*5cf0*/  MOV R39, R14 ;  /* 0x0000000e00277202 */ /* 0x000fca0000000f00 */
[----:B------:R-:W-:-:S05]  /*5d00*/  FADD.FTZ R19, R19, R39 ;  /* 0x0000002713137221 */ /* 0x000fca0000010000 */
[----:B------:R-:W-:-:S07]  /*5d10*/  MOV R13, R19 ;  /* 0x00000013000d7202 */ /* 0x000fce0000000f00 */
[----:B------:R-:W-:Y:S05]  /*5d20*/  WARPSYNC.COLLECTIVE R15, `(.L_x_15161) ;  /* 0x000000000f087348 */ /* 0x000fea0003c00000 */
[----:B------:R0:W1:Y:S02]  /*5d30*/  SHFL.BFLY P6, R14, R13, R12, R11 ;  /* 0x0c00000c0d0e7389 */ /* 0x00006400000c000b */
[----:B01----:R-:W-:Y:S01]  /*5d40*/  ENDCOLLECTIVE ;  /* 0x000000000000791b */ /* 0x003fe20003800000 */
.L_x_15161:
[----:B------:R-:W-:Y:S01]  /*5d50*/  HFMA2.MMA R13, -RZ, RZ, 0, 0 ;  /* 0x00000000ff0d7435 */ /* 0x000fe200000001ff */
[----:B------:R-:W-:Y:S01]  /*5d60*/  IMAD.MOV.U32 R12, RZ, RZ, 0x4 ;  /* 0x00000004ff0c7424 */ /* 0x000fe200078e00ff */
[----:B------:R-:W-:-:S09]  /*5d70*/  MOV R35, R14 ;  /* 0x0000000e00237202 */ /* 0x000fd20000000f00 */
[----:B------:R-:W-:Y:S05]  /*5d80*/  WARPSYNC.COLLECTIVE R15, `(.L_x_15162) ;  /* 0x000000000f087348 */ /* 0x000fea0003c00000 */
[----:B------:R0:W1:Y:S02]  /*5d90*/  SHFL.BFLY P6, R14, R13, R12, R11 ;  /* 0x0c00000c0d0e7389 */ /* 0x00006400000c000b */
[----:B01----:R-:W-:Y:S01]  /*5da0*/  ENDCOLLECTIVE ;  /* 0x000000000000791b */ /* 0x003fe20003800000 */
.L_x_15162:
[----:B------:R-:W-:Y:S01]  /*5db0*/  FADD.FTZ R19, R19, R35 ;  /* 0x0000002313137221 */ /* 0x000fe20000010000 */
[----:B------:R-:W-:Y:S01]  /*5dc0*/  HFMA2.MMA R12, -RZ, RZ, 0, 1.1920928955078125e-07 ;  /* 0x00000002ff0c7435 */ /* 0x000fe200000001ff */
[----:B------:R-:W-:-:S05]  /*5dd0*/  FADD.FTZ R20, RZ, R14 ;  /* 0x0000000eff147221 */ /* 0x000fca0000010000 */
[----:B------:R-:W-:-:S07]  /*5de0*/  MOV R13, R20 ;  /* 0x00000014000d7202 */ /* 0x000fce0000000f00 */
[----:B------:R-:W-:Y:S05]  /*5df0*/  WARPSYNC.COLLECTIVE R15, `(.L_x_15163) ;  /* 0x000000000f087348 */ /* 0x000fea0003c00000 */
[----:B------:R0:W1:Y:S02]  /*5e00*/  SHFL.BFLY P6, R14, R13, R12, R11 ;  /* 0x0c00000c0d0e7389 */ /* 0x00006400000c000b */
[----:B01----:R-:W-:Y:S01]  /*5e10*/  ENDCOLLECTIVE ;  /* 0x000000000000791b */ /* 0x003fe20003800000 */
.L_x_15163:
[----:B------:R-:W-:Y:S01]  /*5e20*/  HFMA2.MMA R12, -RZ, RZ, 0, 5.9604644775390625e-08 ;  /* 0x00000001ff0c7435 */ /* 0x000fe200000001ff */
[----:B------:R-:W-:-:S04]  /*5e30*/  IMAD.MOV.U32 R13, RZ, RZ, R14 ;  /* 0x000000ffff0d7224 */ /* 0x000fc800078e000e */
[----:B------:R-:W-:-:S05]  /*5e40*/  FADD.FTZ R20, R20, R13 ;  /* 0x0000000d14147221 */ /* 0x000fca0000010000 */
[----:B------:R-:W-:-:S07]  /*5e50*/  MOV R13, R20 ;  /* 0x00000014000d7202 */ /* 0x000fce0000000f00 */
[----:B------:R-:W-:Y:S05]  /*5e60*/  WARPSYNC.COLLECTIVE R15, `(.L_x_15164) ;  /* 0x000000000f087348 */ /* 0x000fea0003c00000 */
[----:B------:R0:W1:Y:S02]  /*5e70*/  SHFL.BFLY P6, R14, R13, R12, R11 ;  /* 0x0c00000c0d0e7389 */ /* 0x00006400000c000b */
[----:B01----:R-:W-:Y:S01]  /*5e80*/  ENDCOLLECTIVE ;  /* 0x000000000000791b */ /* 0x003fe20003800000 */
.L_x_15164:
[----:B------:R-:W-:Y:S01]  /*5e90*/  HFMA2.MMA R12, -RZ, RZ, 0, 2.384185791015625e-07 ;  /* 0x00000004ff0c7435 */ /* 0x000fe200000001ff */
[----:B------:R-:W-:Y:S01]  /*5ea0*/  MOV R13, RZ ;  /* 0x000000ff000d7202 */ /* 0x000fe20000000f00 */
[----:B------:R-:W-:-:S09]  /*5eb0*/  IMAD.MOV.U32 R36, RZ, RZ, R14 ;  /* 0x000000ffff247224 */ /* 0x000fd200078e000e */
[----:B------:R-:W-:Y:S05]  /*5ec0*/  WARPSYNC.COLLECTIVE R15, `(.L_x_15165) ;  /* 0x000000000f087348 */ /* 0x000fea0003c00000 */
[----:B------:R0:W1:Y:S02]  /*5ed0*/  SHFL.BFLY P6, R14, R13, R12, R11 ;  /* 0x0c00000c0d0e7389 */ /* 0x00006400000c000b */
[----:B01----:R-:W-:Y:S01]  /*5ee0*/  ENDCOLLECTIVE ;  /* 0x000000000000791b */ /* 0x003fe20003800000 */
.L_x_15165:
        /* <DEDUP_REMOVED lines=8> */
.L_x_15166:
        /* <DEDUP_REMOVED lines=8> */
.L_x_15167:
[----:B------:R-:W-:Y:S01]  /*5ff0*/  HFMA2.MMA R13, -RZ, RZ, 0, 0 ;  /* 0x00000000ff0d7435 */ /* 0x000fe200000001ff */
[----:B------:R-:W-:Y:S01]  /*6000*/  IMAD.MOV.U32 R12, RZ, RZ, 0x4 ;  /* 0x00000004ff0c7424 */ /* 0x000fe200078e00ff */
[----:B------:R-:W-:-:S09]  /*6010*/  MOV R7, R14 ;  /* 0x0000000e00077202 */ /* 0x000fd20000000f00 */
[----:B------:R-:W-:Y:S05]  /*6020*/  WARPSYNC.COLLECTIVE R15, `(.L_x_15168) ;  /* 0x000000000f087348 */ /* 0x000fea0003c00000 */
[----:B------:R0:W1:Y:S02]  /*6030*/  SHFL.BFLY P6, R14, R13, R12, R11 ;  /* 0x0c00000c0d0e7389 */ /* 0x00006400000c000b */
[----:B01----:R-:W-:Y:S01]  /*6040*/  ENDCOLLECTIVE ;  /* 0x000000000000791b */ /* 0x003fe20003800000 */
.L_x_15168:
        /* <DEDUP_REMOVED lines=8> */
.L_x_15169:
[----:B------:R-:W-:Y:S01]  /*60d0*/  HFMA2.MMA R12, -RZ, RZ, 0, 5.9604644775390625e-08 ;  /* 0x00000001ff0c7435 */ /* 0x000fe200000001ff */
[----:B------:R-:W-:-:S05]  /*60e0*/  FADD.FTZ R22, R22, R14 ;  /* 0x0000000e16167221 */ /* 0x000fca0000010000 */
[----:B------:R-:W-:-:S07]  /*60f0*/  MOV R13, R22 ;  /* 0x00000016000d7202 */ /* 0x000fce0000000f00 */
[----:B------:R-:W-:Y:S05]  /*6100*/  WARPSYNC.COLLECTIVE R15, `(.L_x_15170) ;  /* 0x000000000f087348 */ /* 0x000fea0003c00000 */
[----:B------:R0:W1:Y:S02]  /*6110*/  SHFL.BFLY P6, R14, R13, R12, R11 ;  /* 0x0c00000c0d0e7389 */ /* 0x00006400000c000b */
[----:B01----:R-:W-:Y:S01]  /*6120*/  ENDCOLLECTIVE ;  /* 0x000000000000791b */ /* 0x003fe20003800000 */
.L_x_15170:
[----:B------:R-:W-:Y:S01]  /*6130*/  HFMA2.MMA R12, -RZ, RZ, 0, 2.384185791015625e-07 ;  /* 0x00000004ff0c7435 */ /* 0x000fe200000001ff */
[----:B------:R-:W-:Y:S01]  /*6140*/  MOV R13, RZ ;  /* 0x000000ff000d7202 */ /* 0x000fe20000000f00 */
[----:B------:R-:W-:-:S09]  /*6150*/  IMAD.MOV.U32 R9, RZ, RZ, R14 ;  /* 0x000000ffff097224 */ /* 0x000fd200078e000e */
[----:B------:R-:W-:Y:S05]  /*6160*/  WARPSYNC.COLLECTIVE R15, `(.L_x_15171) ;  /* 0x000000000f087348 */ /* 0x000fea0003c00000 */
[----:B------:R0:W1:Y:S02]  /*6170*/  SHFL.BFLY P6, R14, R13, R12, R11 ;  /* 0x0c00000c0d0e7389 */ /* 0x00006400000c000b */
[----:B01----:R-:W-:Y:S01]  /*6180*/  ENDCOLLECTIVE ;  /* 0x000000000000791b */ /* 0x003fe20003800000 */
.L_x_15171:
        /* <DEDUP_REMOVED lines=8> */
.L_x_15172:
[----:B------:R-:W-:Y:S01]  /*6210*/  HFMA2.MMA R12, -RZ, RZ, 0, 5.9604644775390625e-08 ;  /* 0x00000001ff0c7435 */ /* 0x000fe200000001ff */
[----:B------:R-:W-:-:S04]  /*6220*/  IMAD.MOV.U32 R16, RZ, RZ, R14 ;  /* 0x000000ffff107224 */ /* 0x000fc800078e000e */
[----:B------:R-:W-:-:S05]  /*6230*/  FADD.FTZ R23, R23, R16 ;  /* 0x0000001017177221 */ /* 0x000fca0000010000 */
[----:B------:R-:W-:-:S07]  /*6240*/  MOV R13, R23 ;  /* 0x00000017000d7202 */ /* 0x000fce0000000f00 */
[----:B------:R-:W-:Y:S05]  /*6250*/  WARPSYNC.COLLECTIVE R15, `(.L_x_15173) ;  /* 0x000000000f087348 */ /* 0x000fea0003c00000 */
[----:B------:R0:W1:Y:S02]  /*6260*/  SHFL.BFLY P6, R14, R13, R12, R11 ;  /* 0x0c00000c0d0e7389 */ /* 0x00006400000c000b */
[----:B01----:R-:W-:Y:S01]  /*6270*/  ENDCOLLECTIVE ;  /* 0x000000000000791b */ /* 0x003fe20003800000 */
.L_x_15173:
[----:B------:R-:W-:Y:S01]  /*6280*/  HFMA2.MMA R12, -RZ, RZ, 0, 2.384185791015625e-07 ;  /* 0x00000004ff0c7435 */ /* 0x000fe200000001ff */
[----:B------:R-:W-:Y:S01]  /*6290*/  MOV R13, RZ ;  /* 0x000000ff000d7202 */ /* 0x000fe20000000f00 */
[----:B------:R-:W-:-:S09]  /*62a0*/  IMAD.MOV.U32 R16, RZ, RZ, R14 ;  /* 0x000000ffff107224 */ /* 0x000fd200078e000e */
[----:B------:R-:W-:Y:S05]  /*62b0*/  WARPSYNC.COLLECTIVE R15, `(.L_x_15174) ;  /* 0x000000000f087348 */ /* 0x000fea0003c00000 */
[----:B------:R0:W1:Y:S02]  /*62c0*/  SHFL.BFLY P6, R14, R13, R12, R11 ;  /* 0x0c00000c0d0e7389 */ /* 0x00006400000c000b */
[----:B01----:R-:W-:Y:S01]  /*62d0*/  ENDCOLLECTIVE ;  /* 0x000000000000791b */ /* 0x003fe20003800000 */
.L_x_15174:
        /* <DEDUP_REMOVED lines=8> */
.L_x_15175:
[----:B------:R-:W-:-:S04]  /*6360*/  IMAD.MOV.U32 R12, RZ, RZ, R14 ;  /* 0x000000ffff0c7224 */ /* 0x000fc800078e000e */
[----:B------:R-:W-:Y:S01]  /*6370*/  FADD.FTZ R24, R24, R12 ;  /* 0x0000000c18187221 */ /* 0x000fe20000010000 */
[----:B------:R-:W-:-:S04]  /*6380*/  HFMA2.MMA R12, -RZ, RZ, 0, 5.9604644775390625e-08 ;  /* 0x00000001ff0c7435 */ /* 0x000fc800000001ff */
[----:B------:R-:W-:-:S07]  /*6390*/  MOV R13, R24 ;  /* 0x00000018000d7202 */ /* 0x000fce0000000f00 */
[----:B------:R-:W-:Y:S05]  /*63a0*/  WARPSYNC.COLLECTIVE R15, `(.L_x_15176) ;  /* 0x000000000f087348 */ /* 0x000fea0003c00000 */
[----:B------:R0:W1:Y:S02]  /*63b0*/  SHFL.BFLY P6, R14, R13, R12, R11 ;  /* 0x0c00000c0d0e7389 */ /* 0x00006400000c000b */
[----:B01----:R-:W-:Y:S01]  /*63c0*/  ENDCOLLECTIVE ;  /* 0x000000000000791b */ /* 0x003fe20003800000 */
.L_x_15176:
[----:B------:R-:W-:Y:S01]  /*63d0*/  HFMA2.MMA R12, -RZ, RZ, 0, 2.384185791015625e-07 ;  /* 0x00000004ff0c7435 */ /* 0x000fe200000001ff */
[----:B------:R-:W-:Y:S01]  /*63e0*/  MOV R13, RZ ;  /* 0x000000ff000d7202 */ /* 0x000fe20000000f00 */
[----:B------:R-:W-:-:S09]  /*63f0*/  IMAD.MOV.U32 R28, RZ, RZ, R14 ;  /* 0x000000ffff1c7224 */ /* 0x000fd200078e000e */
[----:B------:R-:W-:Y:S05]  /*6400*/  WARPSYNC.COLLECTIVE R15, `(.L_x_15177) ;  /* 0x000000000f087348 */ /* 0x000fea0003c00000 */
[----:B------:R0:W1:Y:S02]  /*6410*/  SHFL.BFLY P6, R14, R13, R12, R11 ;  /* 0x0c00000c0d0e7389 */ /* 0x00006400000c000b */
[----:B01----:R-:W-:Y:S01]  /*6420*/  ENDCOLLECTIVE ;  /* 0x000000000000791b */ /* 0x003fe20003800000 */
.L_x_15177:
        /* <DEDUP_REMOVED lines=8> */
.L_x_15178:
        /* <DEDUP_REMOVED lines=8> */
.L_x_15179:
[----:B------:R-:W-:Y:S01]  /*6530*/  HFMA2.MMA R13, -RZ, RZ, 0, 0 ;  /* 0x00000000ff0d7435 */ /* 0x000fe200000001ff */
[----:B------:R-:W-:Y:S01]  /*6540*/  IMAD.MOV.U32 R12, RZ, RZ, 0x4 ;  /* 0x00000004ff0c7424 */ /* 0x000fe200078e00ff */
[----:B------:R-:W-:-:S09]  /*6550*/  MOV R7, R14 ;  /* 0x0000000e00077202 */ /* 0x000fd20000000f00 */
[----:B------:R-:W-:Y:S05]  /*6560*/  WARPSYNC.COLLECTIVE R15, `(.L_x_15180) ;  /* 0x000000000f087348 */ /* 0x000fea0003c00000 */
[----:B------:R0:W1:Y:S02]  /*6570*/  SHFL.BFLY P6, R14, R13, R12, R11 ;  /* 0x0c00000c0d0e7389 */ /* 0x00006400000c000b */
[----:B01----:R-:W-:Y:S01]  /*6580*/  ENDCOLLECTIVE ;  /* 0x000000000000791b */ /* 0x003fe20003800000 */
.L_x_15180:
        /* <DEDUP_REMOVED lines=9> */
.L_x_15181:
[----:B------:R-:W-:Y:S01]  /*6620*/  IMAD.MOV.U32 R12, RZ, RZ, 0x1 ;  /* 0x00000001ff0c7424 */ /* 0x000fe200078e00ff */
[----:B------:R-:W-:-:S05]  /*6630*/  MOV R9, R14 ;  /* 0x0000000e00097202 */ /* 0x000fca0000000f00 */
[----:B------:R-:W-:-:S05]  /*6640*/  FADD.FTZ R26, R26, R9 ;  /* 0x000000091a1a7221 */ /* 0x000fca0000010000 */
[----:B------:R-:W-:-:S07]  /*6650*/  MOV R13, R26 ;  /* 0x0000001a000d7202 */ /* 0x000fce0000000f00 */
[----:B------:R-:W-:Y:S05]  /*6660*/  WARPSYNC.COLLECTIVE R15, `(.L_x_15182) ;  /* 0x000000000f087348 */ /* 0x000fea0003c00000 */
[----:B------:R0:W1:Y:S02]  /*6670*/  SHFL.BFLY P6, R14, R13, R12, R11 ;  /* 0x0c00000c0d0e7389 */ /* 0x00006400000c000b */
[----:B01----:R-:W-:Y:S01]  /*6680*/  ENDCOLLECTIVE ;  /* 0x000000000000791b */ /* 0x003fe20003800000 */
.L_x_15182:
[----:B------:R-:W-:Y:S01]  /*6690*/  HFMA2.MMA R13, -RZ, RZ, 0, 0 ;  /* 0x00000000ff0d7435 */ /* 0x000fe200000001ff */
[----:B------:R-:W-:Y:S01]  /*66a0*/  IMAD.MOV.U32 R12, RZ, RZ, 0x4 ;  /* 0x00000004ff0c7424 */ /* 0x000fe200078e00ff */
[----:B------:R-:W-:-:S09]  /*66b0*/  MOV R9, R14 ;  /* 0x0000000e00097202 */ /* 0x000fd20000000f00 */
[----:B------:R-:W-:Y:S05]  /*66c0*/  WARPSYNC.COLLECTIVE R15, `(.L_x_15183) ;  /* 0x000000000f087348 */ /* 0x000fea0003c00000 */
[----:B------:R0:W1:Y:S02]  /*66d0*/  SHFL.BFLY P6, R14, R13, R12, R11 ;  /* 0x0c00000c0d0e7389 */ /* 0x00006400000c000b */
[----:B01----:R-:W-:Y:S01]  /*66e0*/  ENDCOLLECTIVE ;  /* 0x000000000000791b */ /* 0x003fe20003800000 */
.L_x_15183:
        /* <DEDUP_REMOVED lines=8> */
.L_x_15184:
[----:B------:R-:W-:Y:S01]  /*6770*/  IMAD.MOV.U32 R12, RZ, RZ, 0x1 ;  /* 0x00000001ff0c7424 */ /* 0x000fe200078e00ff */
[----:B------:R-:W-:-:S05]  /*6780*/  MOV R7, R14 ;  /* 0x0000000e00077202 */ /* 0x000fca0000000f00 */
[----:B------:R-:W-:-:S05]  /*6790*/  FADD.FTZ R27, R27, R7 ;  /* 0x000000071b1b7221 */ /* 0x000fca0000010000 */
[----:B------:R-:W-:-:S07]  /*67a0*/  MOV R13, R27 ;  /* 0x0000001b000d7202 */ /* 0x000fce0000000f00 */
[----:B------:R-:W-:Y:S05]  /*67b0*/  WARPSYNC.COLLECTIVE R15, `(.L_x_15185) ;  /* 0x000000000f087348 */ /* 0x000fea0003c00000 */
[----:B------:R0:W1:Y:S02]  /*67c0*/  SHFL.BFLY P6, R14, R13, R12, R11 ;  /* 0x0c00000c0d0e7389 */ /* 0x00006400000c000b */
[----:B01----:R-:W-:Y:S01]  /*67d0*/  ENDCOLLECTIVE ;  /* 0x000000000000791b */ /* 0x003fe20003800000 */
.L_x_15185:
[----:B------:R-:W-:Y:S01]  /*67e0*/  HFMA2.MMA R13, -RZ, RZ, 0, 0 ;  /* 0x00000000ff0d7435 */ /* 0x000fe200000001ff */
[----:B------:R-:W-:Y:S01]  /*67f0*/  IMAD.MOV.U32 R12, RZ, RZ, 0x4 ;  /* 0x00000004ff0c7424 */ /* 0x000fe200078e00ff */
[----:B------:R-:W-:-:S09]  /*6800*/  MOV R23, R14 ;  /* 0x0000000e00177202 */ /* 0x000fd20000000f00 */
[----:B------:R-:W-:Y:S05]  /*6810*/  WARPSYNC.COLLECTIVE R15, `(.L_x_15186) ;  /* 0x000000000f087348 */ /* 0x000fea0003c00000 */
[----:B------:R0:W1:Y:S02]  /*6820*/  SHFL.BFLY P6, R14, R13, R12, R11 ;  /* 0x0c00000c0d0e7389 */ /* 0x00006400000c000b */
[----:B01----:R-:W-:Y:S01]  /*6830*/  ENDCOLLECTIVE ;  /* 0x000000000000791b */ /* 0x003fe20003800000 */
.L_x_15186:
[----:B------:R-:W-:Y:S01]  /*6840*/  FADD.FTZ R23, R27, R23 ;  /* 0x000000171b177221 */ /* 0x000fe20000010000 */
[----:B------:R-:W-:Y:S01]  /*6850*/  HFMA2.MMA R12, -RZ, RZ, 0, 1.1920928955078125e-07 ;  /* 0x00000002ff0c7435 */ /* 0x000fe200000001ff */
[----:B------:R-:W-:-:S05]  /*6860*/  MOV R13, R14 ;  /* 0x0000000e000d7202 */ /* 0x000fca0000000f00 */
[----:B------:R-:W-:-:S07]  /*6870*/  FADD.FTZ R13, RZ, R13 ;  /* 0x0000000dff0d7221 */ /* 0x000fce0000010000 */
[----:B------:R-:W-:Y:S05]  /*6880*/  WARPSYNC.COLLECTIVE R15, `(.L_x_15187) ;  /* 0x000000000f087348 */ /* 0x000fea0003c00000 */
[----:B------:R0:W1:Y:S02]  /*6890*/  SHFL.BFLY P6, R14, R13, R12, R11 ;  /* 0x0c00000c0d0e7389 */ /* 0x00006400000c000b */
[----:B01----:R-:W-:Y:S01]  /*68a0*/  ENDCOLLECTIVE ;  /* 0x000000000000791b */ /* 0x003fe20003800000 */
.L_x_15187:
[----:B------:R-:W-:Y:S02]  /*68b0*/  IMAD.MOV.U32 R12, RZ, RZ, 0x1 ;  /* 0x00000001ff0c7424 */ /* 0x000fe400078e00ff */
[----:B------:R-:W-:-:S07]  /*68c0*/  FADD.FTZ R13, R13, R14 ;  /* 0x0000000e0d0d7221 */ /* 0x000fce0000010000 */
[----:B------:R-:W-:Y:S05]  /*68d0*/  WARPSYNC.COLLECTIVE R15, `(.L_x_15188) ;  /* 0x000000000f087348 */ /* 0x000fea0003c00000 */
[----:B------:R0:W1:Y:S02]  /*68e0*/  SHFL.BFLY P6, R14, R13, R12, R11 ;  /* 0x0c00000c0d0e7389 */ /* 0x00006400000c000b */
[----:B01----:R-:W-:Y:S01]  /*68f0*/  ENDCOLLECTIVE ;  /* 0x000000000000791b */ /* 0x003fe20003800000 */
.L_x_15188:
[----:B------:R-:W-:-:S05]  /*6900*/  MOV R12, R14 ;  /* 0x0000000e000c7202 */ /* 0x000fca0000000f00 */
[----:B------:R-:W-:Y:S01]  /*6910*/  FADD.FTZ R7, R13, R12 ;  /* 0x0000000c0d077221 */ /* 0x000fe20000010000 */
[----:B------:R-:W-:Y:S01]  /*6920*/  HFMA2.MMA R13, -RZ, RZ, 0, 0 ;  /* 0x00000000ff0d7435 */ /* 0x000fe200000001ff */
[----:B------:R-:W-:-:S10]  /*6930*/  IMAD.MOV.U32 R12, RZ, RZ, 0x4 ;  /* 0x00000004ff0c7424 */ /* 0x000fd400078e00ff */
[----:B------:R-:W-:Y:S05]  /*6940*/  WARPSYNC.COLLECTIVE R15, `(.L_x_15189) ;  /* 0x000000000f087348 */ /* 0x000fea0003c00000 */
[----:B------:R0:W1:Y:S02]  /*6950*/  SHFL.BFLY P6, R14, R13, R12, R11 ;  /* 0x0c00000c0d0e7389 */ /* 0x00006400000c000b */
[----:B01----:R-:W-:Y:S01]  /*6960*/  ENDCOLLECTIVE ;  /* 0x000000000000791b */ /* 0x003fe20003800000 */
.L_x_15189:
[----:B------:R-:W-:Y:S01]  /*6970*/  HFMA2.MMA R12, -RZ, RZ, 0, 1.1920928955078125e-07 ;  /* 0x00000002ff0c7435 */ /* 0x000fe200000001ff */
[----:B------:R-:W-:-:S05]  /*6980*/  FADD.FTZ R39, RZ, R14 ;  /* 0x0000000eff277221 */ /* 0x000fca0000010000 */
[----:B------:R-:W-:-:S07]  /*6990*/  MOV R13, R39 ;  /* 0x00000027000d7202 */ /* 0x000fce0000000f00 */
[----:B------:R-:W-:Y:S05]  /*69a0*/  WARPSYNC.COLLECTIVE R15, `(.L_x_15190) ;  /* 0x000000000f087348 */ /* 0x000fea0003c00000 */
[----:B------:R0:W1:Y:S02]  /*69b0*/  SHFL.BFLY P6, R14, R13, R12, R11 ;  /* 0x0c00000c0d0e7389 */ /* 0x00006400000c000b */
[----:B01----:R-:W-:Y:S01]  /*69c0*/  ENDCOLLECTIVE ;  /* 0x000000000000791b */ /* 0x003fe20003800000 */
.L_x_15190:
[----:B------:R-:W-:Y:S01]  /*69d0*/  MOV R12, 0x1 ;  /* 0x00000001000c7802 */ /* 0x000fe20000000f00 */
[----:B------:R-:W-:-:S04]  /*69e0*/  FADD.FTZ R39, R39, R14 ;  /* 0x0000000e27277221 */ /* 0x000fc80000010000 */
[----:B------:R-:W-:-:S07]  /*69f0*/  IMAD.MOV.U32 R13, RZ, RZ, R39 ;  /* 0x000000ffff0d7224 */ /* 0x000fce00078e0027 */
[----:B------:R-:W-:Y:S05]  /*6a00*/  WARPSYNC.COLLECTIVE R15, `(.L_x_15191) ;  /* 0x000000000f087348 */ /* 0x000fea0003c00000 */
[----:B------:R0:W1:Y:S02]  /*6a10*/  SHFL.BFLY P6, R14, R13, R12, R11 ;  /* 0x0c00000c0d0e7389 */ /* 0x00006400000c000b */
[----:B01----:R-:W-:Y:S01]  /*6a20*/  ENDCOLLECTIVE ;  /* 0x000000000000791b */ /* 0x003fe20003800000 */
.L_x_15191:
[----:B------:R-:W-:Y:S01]  /*6a30*/  HFMA2.MMA R13, -RZ, RZ, 0, 0 ;  /* 0x00000000ff0d7435 */ /* 0x000fe200000001ff */
[----:B------:R-:W-:Y:S02]  /*6a40*/  IMAD.MOV.U32 R12, RZ, RZ, 0x4 ;  /* 0x00000004ff0c7424 */ /* 0x000fe400078e00ff */
[----:B------:R-:W-:-:S08]  /*6a50*/  FADD.FTZ R39, R39, R14 ;  /* 0x0000000e27277221 */ /* 0x000fd00000010000 */
[----:B------:R-:W-:Y:S05]  /*6a60*/  WARPSYNC.COLLECTIVE R15, `(.L_x_15192) ;  /* 0x000000000f087348 */ /* 0x000fea0003c00000 */
[----:B------:R0:W1:Y:S02]  /*6a70*/  SHFL.BFLY P6, R14, R13, R12, R11 ;  /* 0x0c00000c0d0e7389 */ /* 0x00006400000c000b */
[----:B01----:R-:W-:Y:S01]  /*6a80*/  ENDCOLLECTIVE ;  /* 0x000000000000791b */ /* 0x003fe20003800000 */
.L_x_15192:
[----:B------:R-:W-:Y:S01]  /*6a90*/  HFMA2.MMA R12, -RZ, RZ, 0, 1.1920928955078125e-07 ;  /* 0x00000002ff0c7435 */ /* 0x000fe200000001ff */
[----:B------:R-:W-:-:S05]  /*6aa0*/  FADD.FTZ R31, RZ, R14 ;  /* 0x0000000eff1f7221 */ /* 0x000fca0000010000 */
[----:B------:R-:W-:-:S07]  /*6ab0*/  MOV R13, R31 ;  /* 0x0000001f000d7202 */ /* 0x000fce0000000f00 */
[----:B------:R-:W-:Y:S05]  /*6ac0*/  WARPSYNC.COLLECTIVE R15, `(.L_x_15193) ;  /* 0x000000000f087348 */ /* 0x000fea0003c00000 */
[----:B------:R0:W1:Y:S02]  /*6ad0*/  SHFL.BFLY P6, R14, R13, R12, R11 ;  /* 0x0c00000c0d0e7389 */ /* 0x00006400000c000b */
[----:B01----:R-:W-:Y:S01]  /*6ae0*/  ENDCOLLECTIVE ;  /* 0x000000000000791b */ /* 0x003fe20003800000 */
.L_x_15193:
        /* <DEDUP_REMOVED lines=8> */
.L_x_15194:
[----:B------:R-:W-:Y:S01]  /*6b70*/  MOV R11, R24 ;  /* 0x00000018000b7202 */ /* 0x000fe20000000f00 */
[----:B------:R-:W-:Y:S06]  /*6b80*/  BRA `(.L_x_15195) ;  /* 0xffffffc400d87947 */ /* 0x000fec000383ffff */
.L_x_15196:
        /* <DEDUP_REMOVED lines=15> */
.L_x_28310:


//--------------------- .text._ZN4vllm25paged_attention_v1_kernelIfhLi80ELi32ELi128ELNS_18Fp8KVCacheDataTypeE1ELb1EEEvPT_PKS2_PKT0_S8_ifPKiSA_iPKfiiiSC_SC_iiiii --------------------------
	.section	.text._ZN4vllm25paged_attention_v1_kernelIfhLi80ELi32ELi128ELNS_18Fp8KVCacheDataTypeE1ELb1EEEvPT_PKS2_PKT0_S8_ifPKiSA_iPKfiiiSC_SC_iiiii,"ax",@progbits
	.align	128
        .global         _ZN4vllm25paged_attention_v1_kernelIfhLi80ELi32ELi128ELNS_18Fp8KVCacheDataTypeE1ELb1EEEvPT_PKS2_PKT0_S8_ifPKiSA_iPKfiiiSC_SC_iiiii
        .type           _ZN4vllm25paged_attention_v1_kernelIfhLi80ELi32ELi128ELNS_18Fp8KVCacheDataTypeE1ELb1EEEvPT_PKS2_PKT0_S8_ifPKiSA_iPKfiiiSC_SC_iiiii,@function
        .size           _ZN4vllm25paged_attention_v1_kernelIfhLi80ELi32ELi128ELNS_18Fp8KVCacheDataTypeE1ELb1EEEvPT_PKS2_PKT0_S8_ifPKiSA_iPKfiiiSC_SC_iiiii,(.L_x_28311 - _ZN4vllm25paged_attention_v1_kernelIfhLi80ELi32ELi128ELNS_18Fp8KVCacheDataTypeE1ELb1EEEvPT_PKS2_PKT0_S8_ifPKiSA_iPKfiiiSC_SC_iiiii)
        .other          _ZN4vllm25paged_attention_v1_kernelIfhLi80ELi32ELi128ELNS_18Fp8KVCacheDataTypeE1ELb1EEEvPT_PKS2_PKT0_S8_ifPKiSA_iPKfiiiSC_SC_iiiii,@"STO_CUDA_ENTRY STV_DEFAULT"
_ZN4vllm25paged_attention_v1_kernelIfhLi80ELi32ELi128ELNS_18Fp8KVCacheDataTypeE1ELb1EEEvPT_PKS2_PKT0_S8_ifPKiSA_iPKfiiiSC_SC_iiiii:
.text._ZN4vllm25paged_attention_v1_kernelIfhLi80ELi32ELi128ELNS_18Fp8KVCacheDataTypeE1ELb1EEEvPT_PKS2_PKT0_S8_ifPKiSA_iPKfiiiSC_SC_iiiii:
        /* <DEDUP_REMOVED lines=106> */
.L_x_15197:
[----:B------:R-:W-:Y:S02]  /*06a0*/  ULDC UR4, c[0x0][0x278] ;  /* 0x00009e0000047ab9 */ /* 0x000fe40000000800 */
[----:B------:R-:W-:-:S04]  /*06b0*/  IMAD R4, R28, UR4, R29 ;  /* 0x000000041c047c24 */ /* 0x000fc8000f8e021d */
[----:B------:R-:W-:-:S07]  /*06c0*/  IMAD R9, R4, R3, RZ ;  /* 0x0000000304097224 */ /* 0x000fce00078e02ff */
.L_x_15198:
        /* <DEDUP_REMOVED lines=25> */
.L_x_15202:
        /* <DEDUP_REMOVED lines=37> */
.L_x_15200:
[----:B------:R-:W-:Y:S05]  /*0ab0*/  BSYNC B7 ;  /* 0x0000000000077941 */ /* 0x000fea0003800000 */
.L_x_15199:
        /* <DEDUP_REMOVED lines=13> */
.L_x_15243:
        /* <DEDUP_REMOVED lines=40> */
.L_x_15208:
        /* <DEDUP_REMOVED lines=11> */
.L_x_15207:
[----:B------:R-:W-:Y:S05]  /*0ec0*/  BSYNC B1 ;  /* 0x0000000000017941 */ /* 0x000fea0003800000 */
.L_x_15206:
        /* <DEDUP_REMOVED lines=14> */
.L_x_15211:
        /* <DEDUP_REMOVED lines=100> */
.L_x_15210:
[----:B------:R-:W-:Y:S05]  /*15f0*/  BSYNC B1 ;  /* 0x0000000000017941 */ /* 0x000fea0003800000 */
.L_x_15209:
        /* <DEDUP_REMOVED lines=55> */
.L_x_15213:
[----:B------:R-:W-:Y:S05]  /*1970*/  BSYNC B1 ;  /* 0x0000000000017941 */ /* 0x000fea0003800000 */
.L_x_15212:
        /* <DEDUP_REMOVED lines=26> */
.L_x_15205:
[----:B------:R-:W-:Y:S05]  /*1b20*/  BSYNC B0 ;  /* 0x0000000000007941 */ /* 0x000fea0003800000 */
.L_x_15204:
        /* <DEDUP_REMOVED lines=48> */
.L_x_15218:
        /* <DEDUP_REMOVED lines=8> */
.L_x_15217:
[----:B------:R-:W-:Y:S05]  /*1eb0*/  BSYNC B1 ;  /* 0x0000000000017941 */ /* 0x000fea0003800000 */
.L_x_15216:
        /* <DEDUP_REMOVED lines=14> */
.L_x_15221:
        /* <DEDUP_REMOVED lines=52> */
.L_x_15220:
[----:B------:R-:W-:Y:S05]  /*22e0*/  BSYNC B1 ;  /* 0x0000000000017941 */ /* 0x000fea0003800000 */
.L_x_15219:
        /* <DEDUP_REMOVED lines=31> */
.L_x_15223:
[----:B------:R-:W-:Y:S05]  /*24e0*/  BSYNC B1 ;  /* 0x0000000000017941 */ /* 0x000fea0003800000 */
.L_x_15222:
        /* <DEDUP_REMOVED lines=14> */
.L_x_15215:
[----:B------:R-:W-:Y:S05]  /*25d0*/  BSYNC B0 ;  /* 0x0000000000007941 */ /* 0x000fea0003800000 */
.L_x_15214:
        /* <DEDUP_REMOVED lines=28> */
.L_x_15227:
        /* <DEDUP_REMOVED lines=33> */
.L_x_15225:
[----:B------:R-:W-:Y:S05]  /*29b0*/  BSYNC B6 ;  /* 0x0000000000067941 */ /* 0x000fea0003800000 */
.L_x_15224:
        /* <DEDUP_REMOVED lines=115> */
.L_x_15304:
        /* <DEDUP_REMOVED lines=45> */
.L_x_15230:
[----:B------:R-:W-:Y:S05]  /*33c0*/  BSYNC B0 ;  /* 0x0000000000007941 */ /* 0x000fea0003800000 */
.L_x_15229:
        /* <DEDUP_REMOVED lines=43> */
.L_x_15232:
[----:B------:R-:W-:Y:S05]  /*3680*/  BSYNC B0 ;  /* 0x0000000000007941 */ /* 0x000fea0003800000 */
.L_x_15231:
        /* <DEDUP_REMOVED lines=23> */
.L_x_15234:
[----:B------:R-:W-:Y:S05]  /*3800*/  BSYNC B0 ;  /* 0x0000000000007941 */ /* 0x000fea0003800000 */
.L_x_15233:
        /* <DEDUP_REMOVED lines=43> */
.L_x_15236:
[----:B------:R-:W-:Y:S05]  /*3ac0*/  BSYNC B0 ;  /* 0x0000000000007941 */ /* 0x000fea0003800000 */
.L_x_15235:
        /* <DEDUP_REMOVED lines=136> */
.L_x_15201:
        /* <DEDUP_REMOVED lines=16> */
.L_x_15226:
        /* <DEDUP_REMOVED lines=16> */
.L_x_15237:
[----:B------:R-:W-:Y:S05]  /*4550*/  EXIT ;  /* 0x000000000000794d */ /* 0x000fea0003800000 */
.L_x_15203:
[----:B------:R-:W-:Y:S01]  /*4560*/  HFMA2.MMA R12, -RZ, RZ, 0, 9.5367431640625e-07 ;  /* 0x00000010ff0c7435 */ /* 0x000fe200000001ff */
[----:B------:R-:W-:Y:S01]  /*4570*/  MOV R11, 0x1f ;  /* 0x0000001f000b7802 */ /* 0x000fe20000000f00 */
[----:B------:R-:W-:Y:S02]  /*4580*/  IMAD.MOV.U32 R15, RZ, RZ, -0x1 ;  /* 0xffffffffff0f7424 */ /* 0x000fe400078e00ff */
[----:B------:R-:W-:-:S07]  /*4590*/  IMAD.MOV.U32 R2, RZ, RZ, -0x800001 ;  /* 0xff7fffffff027424 */ /* 0x000fce00078e00ff */
[----:B------:R-:W-:Y:S05]  /*45a0*/  WARPSYNC.COLLECTIVE R15, `(.L_x_15238) ;  /* 0x000000000f087348 */ /* 0x000fea0003c00000 */
[----:B------:R0:W1:Y:S02]  /*45b0*/  SHFL.BFLY P6, R14, R13, R12, R11 ;  /* 0x0c00000c0d0e7389 */ /* 0x00006400000c000b */
[----:B01----:R-:W-:Y:S01]  /*45c0*/  ENDCOLLECTIVE ;  /* 0x000000000000791b */ /* 0x003fe20003800000 */
.L_x_15238:
[----:B------:R-:W-:Y:S01]  /*45d0*/  HFMA2.MMA R12, -RZ, RZ, 0, 4.76837158203125e-07 ;  /* 0x00000008ff0c7435 */ /* 0x000fe200000001ff */
[----:B------:R-:W-:-:S04]  /*45e0*/  FMNMX.FTZ R0, R14, -3.40282346638528859812e+38, !PT ;  /* 0xff7fffff0e007809 */ /* 0x000fc80007810000 */
[----:B------:R-:W-:-:S07]  /*45f0*/  MOV R13, R0 ;  /* 0x00000000000d7202 */ /* 0x000fce0000000f00 */
[----:B------:R-:W-:Y:S05]  /*4600*/  WARPSYNC.COLLECTIVE R15, `(.L_x_15239) ;  /* 0x000000000f087348 */ /* 0x000fea0003c00000 */
[----:B------:R0:W1:Y:S02]  /*4610*/  SHFL.BFLY P6, R14, R13, R12, R11 ;  /* 0x0c00000c0d0e7389 */ /* 0x00006400000c000b */
[----:B01----:R-:W-:Y:S01]  /*4620*/  ENDCOLLECTIVE ;  /* 0x000000000000791b */ /* 0x003fe20003800000 */
.L_x_15239:
[----:B------:R-:W-:Y:S02]  /*4630*/  MOV R12, 0x4 ;  /* 0x00000004000c7802 */ /* 0x000fe40000000f00 */
[----:B------:R-:W-:-:S05]  /*4640*/  FMNMX.FTZ R3, R0, R14, !PT ;  /* 0x0000000e00037209 */ /* 0x000fca0007810000 */
[----:B------:R-:W-:-:S07]  /*4650*/  IMAD.MOV.U32 R13, RZ, RZ, R3 ;  /* 0x000000ffff0d7224 */ /* 0x000fce00078e0003 */
[----:B------:R-:W-:Y:S05]  /*4660*/  WARPSYNC.COLLECTIVE R15, `(.L_x_15240) ;  /* 0x000000000f087348 */ /* 0x000fea0003c00000 */
[----:B------:R0:W1:Y:S02]  /*4670*/  SHFL.BFLY P6, R14, R13, R12, R11 ;  /* 0x0c00000c0d0e7389 */ /* 0x00006400000c000b */
[----:B01----:R-:W-:Y:S01]  /*4680*/  ENDCOLLECTIVE ;  /* 0x000000000000791b */ /* 0x003fe20003800000 */
.L_x_15240:
[----:B------:R-:W-:Y:S01]  /*4690*/  IMAD.MOV.U32 R12, RZ, RZ, 0x2 ;  /* 0x00000002ff0c7424 */ /* 0x000fe200078e00ff */
[----:B------:R-:W-:-:S04]  /*46a0*/  FMNMX.FTZ R4, R3, R14, !PT ;  /* 0x0000000e03047209 */ /* 0x000fc80007810000 */
[----:B------:R-:W-:-:S07]  /*46b0*/  MOV R13, R4 ;  /* 0x00000004000d7202 */ /* 0x000fce0000000f00 */
[----:B------:R-:W-:Y:S05]  /*46c0*/  WARPSYNC.COLLECTIVE R15, `(.L_x_15241) ;  /* 0x000000000f087348 */ /* 0x000fea0003c00000 */
[----:B------:R0:W1:Y:S02]  /*46d0*/  SHFL.BFLY P6, R14, R13, R12, R11 ;  /* 0x0c00000c0d0e7389 */ /* 0x00006400000c000b */
[----:B01----:R-:W-:Y:S01]  /*46e0*/  ENDCOLLECTIVE ;  /* 0x000000000000791b */ /* 0x003fe20003800000 */
.L_x_15241:
[----:B------:R-:W-:Y:S01]  /*46f0*/  HFMA2.MMA R12, -RZ, RZ, 0, 5.9604644775390625e-08 ;  /* 0x00000001ff0c7435 */ /* 0x000fe200000001ff */
[----:B------:R-:W-:-:S04]  /*4700*/  FMNMX.FTZ R5, R4, R14, !PT ;  /* 0x0000000e04057209 */ /* 0x000fc80007810000 */
[----:B------:R-:W-:-:S07]  /*4710*/  MOV R13, R5 ;  /* 0x00000005000d7202 */ /* 0x000fce0000000f00 */
[----:B------:R-:W-:Y:S05]  /*4720*/  WARPSYNC.COLLECTIVE R15, `(.L_x_15242) ;  /* 0x000000000f087348 */ /* 0x000fea0003c00000 */
[----:B------:R0:W1:Y:S02]  /*4730*/  SHFL.BFLY P6, R14, R13, R12, R11 ;  /* 0x0c00000c0d0e7389 */ /* 0x00006400000c000b */
[----:B01----:R-:W-:Y:S01]  /*4740*/  ENDCOLLECTIVE ;  /* 0x000000000000791b */ /* 0x003fe20003800000 */
.L_x_15242:
[----:B------:R-:W-:Y:S05]  /*4750*/  BRA `(.L_x_15243) ;  /* 0xffffffc4000c7947 */ /* 0x000fea000383ffff */
.L_x_15228:
[----:B------:R-:W-:Y:S01]  /*4760*/  HFMA2.MMA R12, -RZ, RZ, 0, 2.384185791015625e-07 ;  /* 0x00000004ff0c7435 */ /* 0x000fe200000001ff */
[----:B------:R-:W-:Y:S01]  /*4770*/  MOV R13, RZ ;  /* 0x000000ff000d7202 */ /* 0x000fe20000000f00 */
[----:B-1----:R-:W-:Y:S01]  /*4780*/  IMAD.MOV.U32 R11, RZ, RZ, 0x1f ;  /* 0x0000001fff0b7424 */ /* 0x002fe200078e00ff */
[----:B------:R-:W-:-:S08]  /*4790*/  MOV R15, 0xffffffff ;  /* 0xffffffff000f7802 */ /* 0x000fd00000000f00 */
[----:B0-----:R-:W-:Y:S05]  /*47a0*/  WARPSYNC.COLLECTIVE R15, `(.L_x_15244) ;  /* 0x000000000f087348 */ /* 0x001fea0003c00000 */
[----:B------:R1:W2:Y:S02]  /*47b0*/  SHFL.BFLY P6, R14, R13, R12, R11 ;  /* 0x0c00000c0d0e7389 */ /* 0x0002a400000c000b */
[----:B012---:R-:W-:Y:S01]  /*47c0*/  ENDCOLLECTIVE ;  /* 0x000000000000791b */ /* 0x007fe20003800000 */
.L_x_15244:
[----:B------:R-:W-:Y:S02]  /*47d0*/  IMAD.MOV.U32 R12, RZ, RZ, 0x2 ;  /* 0x00000002ff0c7424 */ /* 0x000fe400078e00ff */
[----:B------:R-:W-:-:S05]  /*47e0*/  FADD.FTZ R23, RZ, R14 ;  /* 0x0000000eff177221 */ /* 0x000fca0000010000 */
[----:B------:R-:W-:-:S07]  /*47f0*/  MOV R13, R23 ;  /* 0x00000017000d7202 */ /* 0x000fce0000000f00 */
[----:B------:R-:W-:Y:S05]  /*4800*/  WARPSYNC.COLLECTIVE R15, `(.L_x_15245) ;  /* 0x000000000f087348 */ /* 0x000fea0003c00000 */
[----:B------:R0:W1:Y:S02]  /*4810*/  SHFL.BFLY P6, R14, R13, R12, R11 ;  /* 0x0c00000c0d0e7389 */ /* 0x00006400000c000b */
[----:B01----:R-:W-:Y:S01]  /*4820*/  ENDCOLLECTIVE ;  /* 0x000000000000791b */ /* 0x003fe20003800000 */
.L_x_15245:
[----:B------:R-:W-:Y:S01]  /*4830*/  IMAD.MOV.U32 R12, RZ, RZ, 0x1 ;  /* 0x00000001ff0c7424 */ /* 0x000fe200078e00ff */
[----:B------:R-:W-:-:S05]  /*4840*/  MOV R4, R14 ;  /* 0x0000000e00047202 */ /* 0x000fca0000000f00 */
[----:B------:R-:W-:-:S05]  /*4850*/  FADD.FTZ R23, R23, R4 ;  /* 0x0000000417177221 */ /* 0x000fca0000010000 */
[----:B------:R-:W-:-:S07]  /*4860*/  MOV R13, R23 ;  /* 0x00000017000d7202 */ /* 0x000fce0000000f00 */
[----:B------:R-:W-:Y:S05]  /*4870*/  WARPSYNC.COLLECTIVE R15, `(.L_x_15246) ;  /* 0x000000000f087348 */ /* 0x000fea0003c00000 */
[----:B------:R0:W1:Y:S02]  /*4880*/  SHFL.BFLY P6, R14, R13, R12, R11 ;  /* 0x0c00000c0d0e7389 */ /* 0x00006400000c000b */
[----:B01----:R-:W-:Y:S01]  /*4890*/  ENDCOLLECTIVE ;  /* 0x000000000000791b */ /* 0x003fe20003800000 */
.L_x_15246:
[----:B------:R-:W-:Y:S01]  /*48a0*/  HFMA2.MMA R13, -RZ, RZ, 0, 0 ;  /* 0x00000000ff0d7435 */ /* 0x000fe200000001ff */
[----:B------:R-:W-:Y:S01]  /*48b0*/  IMAD.MOV.U32 R12, RZ, RZ, 0x4 ;  /* 0x00000004ff0c7424 */ /* 0x000fe200078e00ff */
[----:B------:R-:W-:-:S09]  /*48c0*/  MOV R16, R14 ;  /* 0x0000000e00107202 */ /* 0x000fd20000000f00 */
[----:B------:R-:W-:Y:S05]  /*48d0*/  WARPSYNC.COLLECTIVE R15, `(.L_x_15247) ;  /* 0x000000000f087348 */ /* 0x000fea0003c00000 */
[----:B------:R0:W1:Y:S02]  /*48e0*/  SHFL.BFLY P6, R14, R13, R12, R11 ;  /* 0x0c00000c0d0e7389 */ /* 0x00006400000c000b */
[----:B01----:R-:W-:Y:S01]  /*48f0*/  ENDCOLLECTIVE ;  /* 0x000000000000791b */ /* 0x003fe20003800000 */
.L_x_15247:
        /* <DEDUP_REMOVED lines=8> */
.L_x_15248:
[----:B------:R-:W-:Y:S01]  /*4980*/  IMAD.MOV.U32 R12, RZ, RZ, 0x1 ;  /* 0x00000001ff0c7424 */ /* 0x000fe200078e00ff */
[----:B------:R-:W-:-:S05]  /*4990*/  MOV R3, R14 ;  /* 0x0000000e00037202 */ /* 0x000fca0000000f00 */
[----:B------:R-:W-:-:S05]  /*49a0*/  FADD.FTZ R24, R24, R3 ;  /* 0x0000000318187221 */ /* 0x000fca0000010000 */
[----:B------:R-:W-:-:S07]  /*49b0*/  MOV R13, R24 ;  /* 0x00000018000d7202 */ /* 0x000fce0000000f00 */
[----:B------:R-:W-:Y:S05]  /*49c0*/  WARPSYNC.COLLECTIVE R15, `(.L_x_15249) ;  /* 0x000000000f087348 */ /* 0x000fea0003c00000 */
[----:B------:R0:W1:Y:S02]  /*49d0*/  SHFL.BFLY P6, R14, R13, R12, R11 ;  /* 0x0c00000c0d0e7389 */ /* 0x00006400000c000b */
[----:B01----:R-:W-:Y:S01]  /*49e0*/  ENDCOLLECTIVE ;  /* 0x000000000000791b */ /* 0x003fe20003800000 */
.L_x_15249:
[----:B------:R-:W-:Y:S01]  /*49f0*/  HFMA2.MMA R13, -RZ, RZ, 0, 0 ;  /* 0x00000000ff0d7435 */ /* 0x000fe200000001ff */
[----:B------:R-:W-:Y:S01]  /*4a00*/  IMAD.MOV.U32 R12, RZ, RZ, 0x4 ;  /* 0x00000004ff0c7424 */ /* 0x000fe200078e00ff */
[----:B------:R-:W-:-:S09]  /*4a10*/  MOV R21, R14 ;  /* 0x0000000e00157202 */ /* 0x000fd20000000f00 */
[----:B------:R-:W-:Y:S05]  /*4a20*/  WARPSYNC.COLLECTIVE R15, `(.L_x_15250) ;  /* 0x000000000f087348 */ /* 0x000fea0003c00000 */
[----:B------:R0:W1:Y:S02]  /*4a30*/  SHFL.BFLY P6, R14, R13, R12, R11 ;  /* 0x0c00000c0d0e7389 */ /* 0x00006400000c000b */
[----:B01----:R-:W-:Y:S01]  /*4a40*/  ENDCOLLECTIVE ;  /* 0x000000000000791b */ /* 0x003fe20003800000 */
.L_x_15250:
[----:B------:R-:W-:Y:S01]  /*4a50*/  FADD.FTZ R21, R24, R21 ;  /* 0x0000001518157221 */ /* 0x000fe20000010000 */
[----:B------:R-:W-:Y:S01]  /*4a60*/  HFMA2.MMA R12, -RZ, RZ, 0, 1.1920928955078125e-07 ;  /* 0x00000002ff0c7435 */ /* 0x000fe200000001ff */
[----:B------:R-:W-:-:S05]  /*4a70*/  FADD.FTZ R20, RZ, R14 ;  /* 0x0000000eff147221 */ /* 0x000fca0000010000 */
[----:B------:R-:W-:-:S07]  /*4a80*/  MOV R13, R20 ;  /* 0x00000014000d7202 */ /* 0x000fce0000000f00 */
[----:B------:R-:W-:Y:S05]  /*4a90*/  WARPSYNC.COLLECTIVE R15, `(.L_x_15251) ;  /* 0x000000000f087348 */ /* 0x000fea0003c00000 */
[----:B------:R0:W1:Y:S02]  /*4aa0*/  SHFL.BFLY P6, R14, R13, R12, R11 ;  /* 0x0c00000c0d0e7389 */ /* 0x00006400000c000b */
[----:B01----:R-:W-:Y:S01]  /*4ab0*/  ENDCOLLECTIVE ;  /* 0x000000000000791b */ /* 0x003fe20003800000 */
.L_x_15251:
[----:B------:R-:W-:Y:S01]  /*4ac0*/  HFMA2.MMA R12, -RZ, RZ, 0, 5.9604644775390625e-08 ;  /* 0x00000001ff0c7435 */ /* 0x000fe200000001ff */
[----:B------:R-:W-:-:S04]  /*4ad0*/  IMAD.MOV.U32 R19, RZ, RZ, R14 ;  /* 0x000000ffff137224 */ /* 0x000fc800078e000e */
[----:B------:R-:W-:-:S05]  /*4ae0*/  FADD.FTZ R20, R20, R19 ;  /* 0x0000001314147221 */ /* 0x000fca0000010000 */
[----:B------:R-:W-:-:S07]  /*4af0*/  MOV R13, R20 ;  /* 0x00000014000d7202 */ /* 0x000fce0000000f00 */
[----:B------:R-:W-:Y:S05]  /*4b00*/  WARPSYNC.COLLECTIVE R15, `(.L_x_15252) ;  /* 0x000000000f087348 */ /* 0x000fea0003c00000 */
[----:B------:R0:W1:Y:S02]  /*4b10*/  SHFL.BFLY P6, R14, R13, R12, R11 ;  /* 0x0c00000c0d0e7389 */ /* 0x00006400000c000b */
[----:B01----:R-:W-:Y:S01]  /*4b20*/  ENDCOLLECTIVE ;  /* 0x000000000000791b */ /* 0x003fe20003800000 */
.L_x_15252:
[----:B------:R-:W-:Y:S01]  /*4b30*/  HFMA2.MMA R12, -RZ, RZ, 0, 2.384185791015625e-07 ;  /* 0x00000004ff0c7435 */ /* 0x000fe200000001ff */
[----:B------:R-:W-:Y:S01]  /*4b40*/  MOV R13, RZ ;  /* 0x000000ff000d7202 */ /* 0x000fe20000000f00 */
[----:B------:R-:W-:-:S09]  /*4b50*/  IMAD.MOV.U32 R19, RZ, RZ, R14 ;  /* 0x000000ffff137224 */ /* 0x000fd200078e000e */
[----:B------:R-:W-:Y:S05]  /*4b60*/  WARPSYNC.COLLECTIVE R15, `(.L_x_15253) ;  /* 0x000000000f087348 */ /* 0x000fea0003c00000 */
[----:B------:R0:W1:Y:S02]  /*4b70*/  SHFL.BFLY P6, R14, R13, R12, R11 ;  /* 0x0c00000c0d0e7389 */ /* 0x00006400000c000b */
[----:B01----:R-:W-:Y:S01]  /*4b80*/  ENDCOLLECTIVE ;  /* 0x000000000000791b */ /* 0x003fe20003800000 */
.L_x_15253:
[----:B------:R-:W-:Y:S01]  /*4b90*/  FADD.FTZ R19, R20, R19 ;  /* 0x0000001314137221 */ /* 0x000fe20000010000 */
[----:B------:R-:W-:Y:S01]  /*4ba0*/  MOV R12, 0x2 ;  /* 0x00000002000c7802 */ /* 0x000fe20000000f00 */
[----:B------:R-:W-:-:S04]  /*4bb0*/  FADD.FTZ R18, RZ, R14 ;  /* 0x0000000eff127221 */ /* 0x000fc80000010000 */
[----:B------:R-:W-:-:S07]  /*4bc0*/  IMAD.MOV.U32 R13, RZ, RZ, R18 ;  /* 0x000000ffff0d7224 */ /* 0x000fce00078e0012 */
[----:B------:R-:W-:Y:S05]  /*4bd0*/  WARPSYNC.COLLECTIVE R15, `(.L_x_15254) ;  /* 0x000000000f087348 */ /* 0x000fea0003c00000 */
[----:B------:R0:W1:Y:S02]  /*4be0*/  SHFL.BFLY P6, R14, R13, R12, R11 ;  /* 0x0c00000c0d0e7389 */ /* 0x00006400000c000b */
[----:B01----:R-:W-:Y:S01]  /*4bf0*/  ENDCOLLECTIVE ;  /* 0x000000000000791b */ /* 0x003fe20003800000 */
.L_x_15254:
[----:B------:R-:W-:Y:S01]  /*4c00*/  HFMA2.MMA R12, -RZ, RZ, 0, 5.9604644775390625e-08 ;  /* 0x00000001ff0c7435 */ /* 0x000fe200000001ff */
[----:B------:R-:W-:-:S05]  /*4c10*/  MOV R17, R14 ;  /* 0x0000000e00117202 */ /* 0x000fca0000000f00 */
[----:B------:R-:W-:-:S04]  /*4c20*/  FADD.FTZ R18, R18, R17 ;  /* 0x0000001112127221 */ /* 0x000fc80000010000 */
[----:B------:R-:W-:-:S07]  /*4c30*/  IMAD.MOV.U32 R13, RZ, RZ, R18 ;  /* 0x000000ffff0d7224 */ /* 0x000fce00078e0012 */
[----:B------:R-:W-:Y:S05]  /*4c40*/  WARPSYNC.COLLECTIVE R15, `(.L_x_15255) ;  /* 0x000000000f087348 */ /* 0x000fea0003c00000 */
[----:B------:R0:W1:Y:S02]  /*4c50*/  SHFL.BFLY P6, R14, R13, R12, R11 ;  /* 0x0c00000c0d0e7389 */ /* 0x00006400000c000b */
[----:B01----:R-:W-:Y:S01]  /*4c60*/  ENDCOLLECTIVE ;  /* 0x000000000000791b */ /* 0x003fe20003800000 */
.L_x_15255:
[----:B------:R-:W-:Y:S01]  /*4c70*/  HFMA2.MMA R12, -RZ, RZ, 0, 2.384185791015625e-07 ;  /* 0x00000004ff0c7435 */ /* 0x000fe200000001ff */
[----:B------:R-:W-:Y:S01]  /*4c80*/  IMAD.MOV.U32 R13, RZ, RZ, RZ ;  /* 0x000000ffff0d7224 */ /* 0x000fe200078e00ff */
[----:B------:R-:W-:-:S09]  /*4c90*/  MOV R33, R14 ;  /* 0x0000000e00217202 */ /* 0x000fd20000000f00 */
[----:B------:R-:W-:Y:S05]  /*4ca0*/  WARPSYNC.COLLECTIVE R15, `(.L_x_15256) ;  /* 0x000000000f087348 */ /* 0x000fea0003c00000 */
[----:B------:R0:W1:Y:S02]  /*4cb0*/  SHFL.BFLY P6, R14, R13, R12, R11 ;  /* 0x0c00000c0d0e7389 */ /* 0x00006400000c000b */
[----:B01----:R-:W-:Y:S01]  /*4cc0*/  ENDCOLLECTIVE ;  /* 0x000000000000791b */ /* 0x003fe20003800000 */
.L_x_15256:
        /* <DEDUP_REMOVED lines=8> */
.L_x_15257:
[----:B------:R-:W-:Y:S01]  /*4d50*/  HFMA2.MMA R12, -RZ, RZ, 0, 5.9604644775390625e-08 ;  /* 0x00000001ff0c7435 */ /* 0x000fe200000001ff */
[----:B------:R-:W-:-:S05]  /*4d60*/  MOV R9, R14 ;  /* 0x0000000e00097202 */ /* 0x000fca0000000f00 */
[----:B------:R-:W-:-:S04]  /*4d70*/  FADD.FTZ R0, R0, R9 ;  /* 0x0000000900007221 */ /* 0x000fc80000010000 */
[----:B------:R-:W-:-:S07]  /*4d80*/  IMAD.MOV.U32 R13, RZ, RZ, R0 ;  /* 0x000000ffff0d7224 */ /* 0x000fce00078e0000 */
[----:B------:R-:W-:Y:S05]  /*4d90*/  WARPSYNC.COLLECTIVE R15, `(.L_x_15258) ;  /* 0x000000000f087348 */ /* 0x000fea0003c00000 */
[----:B------:R0:W1:Y:S02]  /*4da0*/  SHFL.BFLY P6, R14, R13, R12, R11 ;  /* 0x0c00000c0d0e7389 */ /* 0x00006400000c000b */
[----:B01----:R-:W-:Y:S01]  /*4db0*/  ENDCOLLECTIVE ;  /* 0x000000000000791b */ /* 0x003fe20003800000 */
.L_x_15258:
[----:B------:R-:W-:Y:S01]  /*4dc0*/  HFMA2.MMA R12, -RZ, RZ, 0, 2.384185791015625e-07 ;  /* 0x00000004ff0c7435 */ /* 0x000fe200000001ff */
[----:B------:R-:W-:Y:S01]  /*4dd0*/  IMAD.MOV.U32 R13, RZ, RZ, RZ ;  /* 0x000000ffff0d7224 */ /* 0x000fe200078e00ff */
[----:B------:R-:W-:-:S09]  /*4de0*/  MOV R25, R14 ;  /* 0x0000000e00197202 */ /* 0x000fd20000000f00 */
[----:B------:R-:W-:Y:S05]  /*4df0*/  WARPSYNC.COLLECTIVE R15, `(.L_x_15259) ;  /* 0x000000000f087348 */ /* 0x000fea0003c00000 */
[----:B------:R0:W1:Y:S02]  /*4e00*/  SHFL.BFLY P6, R14, R13, R12, R11 ;  /* 0x0c00000c0d0e7389 */ /* 0x00006400000c000b */
[----:B01----:R-:W-:Y:S01]  /*4e10*/  ENDCOLLECTIVE ;  /* 0x000000000000791b */ /* 0x003fe20003800000 */
.L_x_15259:
        /* <DEDUP_REMOVED lines=8> */
.L_x_15260:
[----:B------:R-:W-:Y:S02]  /*4ea0*/  IMAD.MOV.U32 R12, RZ, RZ, 0x1 ;  /* 0x00000001ff0c7424 */ /* 0x000fe400078e00ff */
[----:B------:R-:W-:-:S05]  /*4eb0*/  FADD.FTZ R2, R2, R14 ;  /* 0x0000000e02027221 */ /* 0x000fca0000010000 */
[----:B------:R-:W-:-:S07]  /*4ec0*/  MOV R13, R2 ;  /* 0x00000002000d7202 */ /* 0x000fce0000000f00 */
[----:B------:R-:W-:Y:S05]  /*4ed0*/  WARPSYNC.COLLECTIVE R15, `(.L_x_15261) ;  /* 0x000000000f087348 */ /* 0x000fea0003c00000 */
[----:B------:R0:W1:Y:S02]  /*4ee0*/  SHFL.BFLY P6, R14, R13, R12, R11 ;  /* 0x0c00000c0d0e7389 */ /* 0x00006400000c000b */
[----:B01----:R-:W-:Y:S01]  /*4ef0*/  ENDCOLLECTIVE ;  /* 0x000000000000791b */ /* 0x003fe20003800000 */
.L_x_15261:
[----:B------:R-:W-:Y:S01]  /*4f00*/  HFMA2.MMA R13, -RZ, RZ, 0, 0 ;  /* 0x00000000ff0d7435 */ /* 0x000fe200000001ff */
[----:B------:R-:W-:Y:S01]  /*4f10*/  IMAD.MOV.U32 R12, RZ, RZ, 0x4 ;  /* 0x00000004ff0c7424 */ /* 0x000fe200078e00ff */
[----:B------:R-:W-:-:S09]  /*4f20*/  MOV R17, R14 ;  /* 0x0000000e00117202 */ /* 0x000fd20000000f00 */
[----:B------:R-:W-:Y:S05]  /*4f30*/  WARPSYNC.COLLECTIVE R15, `(.L_x_15262) ;  /* 0x000000000f087348 */ /* 0x000fea0003c00000 */
[----:B------:R0:W1:Y:S02]  /*4f40*/  SHFL.BFLY P6, R14, R13, R12, R11 ;  /* 0x0c00000c0d0e7389 */ /* 0x00006400000c000b */
[----:B01----:R-:W-:Y:S01]  /*4f50*/  ENDCOLLECTIVE ;  /* 0x000000000000791b */ /* 0x003fe20003800000 */
.L_x_15262:
        /* <DEDUP_REMOVED lines=8> */
.L_x_15263:
[----:B------:R-:W-:Y:S01]  /*4fe0*/  IMAD.MOV.U32 R12, RZ, RZ, 0x1 ;  /* 0x00000001ff0c7424 */ /* 0x000fe200078e00ff */
[----:B------:R-:W-:-:S05]  /*4ff0*/  MOV R36, R14 ;  /* 0x0000000e00247202 */ /* 0x000fca0000000f00 */
[----:B------:R-:W-:-:S05]  /*5000*/  FADD.FTZ R3, R3, R36 ;  /* 0x0000002403037221 */ /* 0x000fca0000010000 */
[----:B------:R-:W-:-:S07]  /*5010*/  MOV R13, R3 ;  /* 0x00000003000d7202 */ /* 0x000fce0000000f00 */
[----:B------:R-:W-:Y:S05]  /*5020*/  WARPSYNC.COLLECTIVE R15, `(.L_x_15264) ;  /* 0x000000000f087348 */ /* 0x000fea0003c00000 */
[----:B------:R0:W1:Y:S02]  /*5030*/  SHFL.BFLY P6, R14, R13, R12, R11 ;  /* 0x0c00000c0d0e7389 */ /* 0x00006400000c000b */
[----:B01----:R-:W-:Y:S01]  /*5040*/  ENDCOLLECTIVE ;  /* 0x000000000000791b */ /* 0x003fe20003800000 */
.L_x_15264:
[----:B------:R-:W-:Y:S01]  /*5050*/  HFMA2.MMA R13, -RZ, RZ, 0, 0 ;  /* 0x00000000ff0d7435 */ /* 0x000fe200000001ff */
[----:B------:R-:W-:Y:S01]  /*5060*/  IMAD.MOV.U32 R12, RZ, RZ, 0x4 ;  /* 0x00000004ff0c7424 */ /* 0x000fe200078e00ff */
[----:B------:R-:W-:-:S09]  /*5070*/  MOV R24, R14 ;  /* 0x0000000e00187202 */ /* 0x000fd20000000f00 */
[----:B------:R-:W-:Y:S05]  /*5080*/  WARPSYNC.COLLECTIVE R15, `(.L_x_15265) ;  /* 0x000000000f087348 */ /* 0x000fea0003c00000 */
[----:B------:R0:W1:Y:S02]  /*5090*/  SHFL.BFLY P6, R14, R13, R12, R11 ;  /* 0x0c00000c0d0e7389 */ /* 0x00006400000c000b */
[----:B01----:R-:W-:Y:S01]  /*50a0*/  ENDCOLLECTIVE ;  /* 0x000000000000791b */ /* 0x003fe20003800000 */
.L_x_15265:
        /* <DEDUP_REMOVED lines=8> */
.L_x_15266:
[----:B------:R-:W-:Y:S01]  /*5130*/  IMAD.MOV.U32 R12, RZ, RZ, 0x1 ;  /* 0x00000001ff0c7424 */ /* 0x000fe200078e00ff */
[----:B------:R-:W-:-:S05]  /*5140*/  MOV R37, R14 ;  /* 0x0000000e00257202 */ /* 0x000fca0000000f00 */
[----:B------:R-:W-:-:S05]  /*5150*/  FADD.FTZ R4, R4, R37 ;  /* 0x0000002504047221 */ /* 0x000fca0000010000 */
[----:B------:R-:W-:-:S07]  /*5160*/  MOV R13, R4 ;  /* 0x00000004000d7202 */ /* 0x000fce0000000f00 */
[----:B------:R-:W-:Y:S05]  /*5170*/  WARPSYNC.COLLECTIVE R15, `(.L_x_15267) ;  /* 0x000000000f087348 */ /* 0x000fea0003c00000 */
[----:B------:R0:W1:Y:S02]  /*5180*/  SHFL.BFLY P6, R14, R13, R12, R11 ;  /* 0x0c00000c0d0e7389 */ /* 0x00006400000c000b */
[----:B01----:R-:W-:Y:S01]  /*5190*/  ENDCOLLECTIVE ;  /* 0x000000000000791b */ /* 0x003fe20003800000 */
.L_x_15267:
[----:B------:R-:W-:Y:S01]  /*51a0*/  HFMA2.MMA R13, -RZ, RZ, 0, 0 ;  /* 0x00000000ff0d7435 */ /* 0x000fe200000001ff */
[----:B------:R-:W-:Y:S01]  /*51b0*/  IMAD.MOV.U32 R12, RZ, RZ, 0x4 ;  /* 0x00000004ff0c7424 */ /* 0x000fe200078e00ff */
[----:B------:R-:W-:-:S09]  /*51c0*/  MOV R33, R14 ;  /* 0x0000000e00217202 */ /* 0x000fd20000000f00 */
[----:B------:R-:W-:Y:S05]  /*51d0*/  WARPSYNC.COLLECTIVE R15, `(.L_x_15268) ;  /* 0x000000000f087348 */ /* 0x000fea0003c00000 */
[----:B------:R0:W1:Y:S02]  /*51e0*/  SHFL.BFLY P6, R14, R13, R12, R11 ;  /* 0x0c00000c0d0e7389 */ /* 0x00006400000c000b */
[----:B01----:R-:W-:Y:S01]  /*51f0*/  ENDCOLLECTIVE ;  /* 0x000000000000791b */ /* 0x003fe20003800000 */
.L_x_15268:
        /* <DEDUP_REMOVED lines=8> */
.L_x_15269:
[----:B------:R-:W-:Y:S01]  /*5280*/  IMAD.MOV.U32 R12, RZ, RZ, 0x1 ;  /* 0x00000001ff0c7424 */ /* 0x000fe200078e00ff */
[----:B------:R-:W-:-:S05]  /*5290*/  MOV R34, R14 ;  /* 0x0000000e00227202 */ /* 0x000fca0000000f00 */
[----:B------:R-:W-:-:S05]  /*52a0*/  FADD.FTZ R5, R5, R34 ;  /* 0x0000002205057221 */ /* 0x000fca0000010000 */
[----:B------:R-:W-:-:S07]  /*52b0*/  MOV R13, R5 ;  /* 0x00000005000d7202 */ /* 0x000fce0000000f00 */
[----:B------:R-:W-:Y:S05]  /*52c0*/  WARPSYNC.COLLECTIVE R15, `(.L_x_15270) ;  /* 0x000000000f087348 */ /* 0x000fea0003c00000 */
[----:B------:R0:W1:Y:S02]  /*52d0*/  SHFL.BFLY P6, R14, R13, R12, R11 ;  /* 0x0c00000c0d0e7389 */ /* 0x00006400000c000b */
[----:B01----:R-:W-:Y:S01]  /*52e0*/  ENDCOLLECTIVE ;  /* 0x000000000000791b */ /* 0x003fe20003800000 */
.L_x_15270:
[----:B------:R-:W-:Y:S01]  /*52f0*/  HFMA2.MMA R13, -RZ, RZ, 0, 0 ;  /* 0x00000000ff0d7435 */ /* 0x000fe200000001ff */
[----:B------:R-:W-:Y:S01]  /*5300*/  IMAD.MOV.U32 R12, RZ, RZ, 0x4 ;  /* 0x00000004ff0c7424 */ /* 0x000fe200078e00ff */
[----:B------:R-:W-:-:S09]  /*5310*/  MOV R18, R14 ;  /* 0x0000000e00127202 */ /* 0x000fd20000000f00 */
[----:B------:R-:W-:Y:S05]  /*5320*/  WARPSYNC.COLLECTIVE R15, `(.L_x_15271) ;  /* 0x000000000f087348 */ /* 0x000fea0003c00000 */
[----:B------:R0:W1:Y:S02]  /*5330*/  SHFL.BFLY P6, R14, R13, R12, R11 ;  /* 0x0c00000c0d0e7389 */ /* 0x00006400000c000b */
[----:B01----:R-:W-:Y:S01]  /*5340*/  ENDCOLLECTIVE ;  /* 0x000000000000791b */ /* 0x003fe20003800000 */
.L_x_15271:
        /* <DEDUP_REMOVED lines=8> */
.L_x_15272:
[----:B------:R-:W-:Y:S01]  /*53d0*/  IMAD.MOV.U32 R12, RZ, RZ, 0x1 ;  /* 0x00000001ff0c7424 */ /* 0x000fe200078e00ff */
[----:B------:R-:W-:-:S05]  /*53e0*/  MOV R35, R14 ;  /* 0x0000000e00237202 */ /* 0x000fca0000000f00 */
[----:B------:R-:W-:-:S05]  /*53f0*/  FADD.FTZ R6, R6, R35 ;  /* 0x0000002306067221 */ /* 0x000fca0000010000 */
[----:B------:R-:W-:-:S07]  /*5400*/  MOV R13, R6 ;  /* 0x00000006000d7202 */ /* 0x000fce0000000f00 */
[----:B------:R-:W-:Y:S05]  /*5410*/  WARPSYNC.COLLECTIVE R15, `(.L_x_15273) ;  /* 0x000000000f087348 */ /* 0x000fea0003c00000 */
[----:B------:R0:W1:Y:S02]  /*5420*/  SHFL.BFLY P6, R14, R13, R12, R11 ;  /* 0x0c00000c0d0e7389 */ /* 0x00006400000c000b */
[----:B01----:R-:W-:Y:S01]  /*5430*/  ENDCOLLECTIVE ;  /* 0x000000000000791b */ /* 0x003fe20003800000 */
.L_x_15273:
[----:B------:R-:W-:Y:S01]  /*5440*/  HFMA2.MMA R13, -RZ, RZ, 0, 0 ;  /* 0x00000000ff0d7435 */ /* 0x000fe200000001ff */
[----:B------:R-:W-:Y:S01]  /*5450*/  IMAD.MOV.U32 R12, RZ, RZ, 0x4 ;  /* 0x00000004ff0c7424 */ /* 0x000fe200078e00ff */
[----:B------:R-:W-:-:S09]  /*5460*/  MOV R35, R14 ;  /* 0x0000000e00237202 */ /* 0x000fd20000000f00 */
[----:B------:R-:W-:Y:S05]  /*5470*/  WARPSYNC.COLLECTIVE R15, `(.L_x_15274) ;  /* 0x000000000f087348 */ /* 0x000fea0003c00000 */
[----:B------:R0:W1:Y:S02]  /*5480*/  SHFL.BFLY P6, R14, R13, R12, R11 ;  /* 0x0c00000c0d0e7389 */ /* 0x00006400000c000b */
[----:B01----:R-:W-:Y:S01]  /*5490*/  ENDCOLLECTIVE ;  /* 0x000000000000791b */ /* 0x003fe20003800000 */
.L_x_15274:
        /* <DEDUP_REMOVED lines=8> */
.L_x_15275:
[----:B------:R-:W-:Y:S01]  /*5520*/  IMAD.MOV.U32 R12, RZ, RZ, 0x1 ;  /* 0x00000001ff0c7424 */ /* 0x000fe200078e00ff */
[----:B------:R-:W-:-:S05]  /*5530*/  MOV R32, R14 ;  /* 0x0000000e00207202 */ /* 0x000fca0000000f00 */
[----:B------:R-:W-:-:S05]  /*5540*/  FADD.FTZ R7, R7, R32 ;  /* 0x0000002007077221 */ /* 0x000fca0000010000 */
[----:B------:R-:W-:-:S07]  /*5550*/  MOV R13, R7 ;  /* 0x00000007000d7202 */ /* 0x000fce0000000f00 */
[----:B------:R-:W-:Y:S05]  /*5560*/  WARPSYNC.COLLECTIVE R15, `(.L_x_15276) ;  /* 0x000000000f087348 */ /* 0x000fea0003c00000 */
[----:B------:R0:W1:Y:S02]  /*5570*/  SHFL.BFLY P6, R14, R13, R12, R11 ;  /* 0x0c00000c0d0e7389 */ /* 0x00006400000c000b */
[----:B01----:R-:W-:Y:S01]  /*5580*/  ENDCOLLECTIVE ;  /* 0x000000000000791b */ /* 0x003fe20003800000 */
.L_x_15276:
[----:B------:R-:W-:Y:S01]  /*5590*/  HFMA2.MMA R13, -RZ, RZ, 0, 0 ;  /* 0x00000000ff0d7435 */ /* 0x000fe200000001ff */
[----:B------:R-:W-:Y:S01]  /*55a0*/  IMAD.MOV.U32 R12, RZ, RZ, 0x4 ;  /* 0x00000004ff0c7424 */ /* 0x000fe200078e00ff */
[----:B------:R-:W-:-:S09]  /*55b0*/  MOV R24, R14 ;  /* 0x0000000e00187202 */ /* 0x000fd20000000f00 */
[----:B------:R-:W-:Y:S05]  /*55c0*/  WARPSYNC.COLLECTIVE R15, `(.L_x_15277) ;  /* 0x000000000f087348 */ /* 0x000fea0003c00000 */
[----:B------:R0:W1:Y:S02]  /*55d0*/  SHFL.BFLY P6, R14, R13, R12, R11 ;  /* 0x0c00000c0d0e7389 */ /* 0x00006400000c000b */
[----:B01----:R-:W-:Y:S01]  /*55e0*/  ENDCOLLECTIVE ;  /* 0x000000000000791b */ /* 0x003fe20003800000 */
.L_x_15277:
        /* <DEDUP_REMOVED lines=8> */
.L_x_15278:
[----:B------:R-:W-:Y:S01]  /*5670*/  IMAD.MOV.U32 R12, RZ, RZ, 0x1 ;  /* 0x00000001ff0c7424 */ /* 0x000fe200078e00ff */
[----:B------:R-:W-:-:S05]  /*5680*/  MOV R9, R14 ;  /* 0x0000000e00097202 */ /* 0x000fca0000000f00 */
[----:B------:R-:W-:-:S05]  /*5690*/  FADD.FTZ R8, R8, R9 ;  /* 0x0000000908087221 */ /* 0x000fca0000010000 */
[----:B------:R-:W-:-:S07]  /*56a0*/  MOV R13, R8 ;  /* 0x00000008000d7202 */ /* 0x000fce0000000f00 */
[----:B------:R-:W-:Y:S05]  /*56b0*/  WARPSYNC.COLLECTIVE R15, `(.L_x_15279) ;  /* 0x000000000f087348 */ /* 0x000fea0003c00000 */
[----:B------:R0:W1:Y:S02]  /*56c0*/  SHFL.BFLY P6, R14, R13, R12, R11 ;  /* 0x0c00000c0d0e7389 */ /* 0x00006400000c000b */
[----:B01----:R-:W-:Y:S01]  /*56d0*/  ENDCOLLECTIVE ;  /* 0x000000000000791b */ /* 0x003fe20003800000 */
.L_x_15279:
[----:B------:R-:W-:Y:S01]  /*56e0*/  HFMA2.MMA R13, -RZ, RZ, 0, 0 ;  /* 0x00000000ff0d7435 */ /* 0x000fe200000001ff */
[----:B------:R-:W-:Y:S01]  /*56f0*/  MOV R12, 0x4 ;  /* 0x00000004000c7802 */ /* 0x000fe20000000f00 */
[----:B------:R-:W-:-:S09]  /*5700*/  FADD.FTZ R6, R8, R14 ;  /* 0x0000000e08067221 */ /* 0x000fd20000010000 */
[----:B------:R-:W-:Y:S05]  /*5710*/  WARPSYNC.COLLECTIVE R15, `(.L_x_15280) ;  /* 0x000000000f087348 */ /* 0x000fea0003c00000 */
[----:B------:R0:W1:Y:S02]  /*5720*/  SHFL.BFLY P6, R14, R13, R12, R11 ;  /* 0x0c00000c0d0e7389 */ /* 0x00006400000c000b */
[----:B01----:R-:W-:Y:S01]  /*5730*/  ENDCOLLECTIVE ;  /* 0x000000000000791b */ /* 0x003fe20003800000 */
.L_x_15280:
[----:B------:R-:W-:Y:S01]  /*5740*/  HFMA2.MMA R12, -RZ, RZ, 0, 1.1920928955078125e-07 ;  /* 0x00000002ff0c7435 */ /* 0x000fe200000001ff */
[----:B------:R-:W-:-:S04]  /*5750*/  IMAD.MOV.U32 R10, RZ, RZ, R14 ;  /* 0x000000ffff0a7224 */ /* 0x000fc800078e000e */
[----:B------:R-:W-:-:S05]  /*5760*/  FADD.FTZ R10, RZ, R10 ;  /* 0x0000000aff0a7221 */ /* 0x000fca0000010000 */
[----:B------:R-:W-:-:S07]  /*5770*/  MOV R13, R10 ;  /* 0x0000000a000d7202 */ /* 0x000fce0000000f00 */
[----:B------:R-:W-:Y:S05]  /*5780*/  WARPSYNC.COLLECTIVE R15, `(.L_x_15281) ;  /* 0x000000000f087348 */ /* 0x000fea0003c00000 */
[----:B------:R0:W1:Y:S02]  /*5790*/  SHFL.BFLY P6, R14, R13, R12, R11 ;  /* 0x0c00000c0d0e7389 */ /* 0x00006400000c000b */
[----:B01----:R-:W-:Y:S01]  /*57a0*/  ENDCOLLECTIVE ;  /* 0x000000000000791b */ /* 0x003fe20003800000 */
.L_x_15281:
[----:B------:R-:W-:Y:S01]  /*57b0*/  HFMA2.MMA R12, -RZ, RZ, 0, 5.9604644775390625e-08 ;  /* 0x00000001ff0c7435 */ /* 0x000fe200000001ff */
[----:B------:R-:W-:-:S04]  /*57c0*/  IMAD.MOV.U32 R33, RZ, RZ, R14 ;  /* 0x000000ffff217224 */ /* 0x000fc800078e000e */
[----:B------:R-:W-:-:S05]  /*57d0*/  FADD.FTZ R10, R10, R33 ;  /* 0x000000210a0a7221 */ /* 0x000fca0000010000 */
[----:B------:R-:W-:-:S07]  /*57e0*/  MOV R13, R10 ;  /* 0x0000000a000d7202 */ /* 0x000fce0000000f00 */
[----:B------:R-:W-:Y:S05]  /*57f0*/  WARPSYNC.COLLECTIVE R15, `(.L_x_15282) ;  /* 0x000000000f087348 */ /* 0x000fea0003c00000 */
[----:B------:R0:W1:Y:S02]  /*5800*/  SHFL.BFLY P6, R14, R13, R12, R11 ;  /* 0x0c00000c0d0e7389 */ /* 0x00006400000c000b */
[----:B01----:R-:W-:Y:S01]  /*5810*/  ENDCOLLECTIVE ;  /* 0x000000000000791b */ /* 0x003fe20003800000 */
.L_x_15282:
[----:B------:R-:W-:Y:S01]  /*5820*/  HFMA2.MMA R12, -RZ, RZ, 0, 2.384185791015625e-07 ;  /* 0x00000004ff0c7435 */ /* 0x000fe200000001ff */
[----:B------:R-:W-:Y:S01]  /*5830*/  MOV R13, RZ ;  /* 0x000000ff000d7202 */ /* 0x000fe20000000f00 */
[----:B------:R-:W-:-:S09]  /*5840*/  IMAD.MOV.U32 R33, RZ, RZ, R14 ;  /* 0x000000ffff217224 */ /* 0x000fd200078e000e */
[----:B------:R-:W-:Y:S05]  /*5850*/  WARPSYNC.COLLECTIVE R15, `(.L_x_15283) ;  /* 0x000000000f087348 */ /* 0x000fea0003c00000 */
[----:B------:R0:W1:Y:S02]  /*5860*/  SHFL.BFLY P6, R14, R13, R12, R11 ;  /* 0x0c00000c0d0e7389 */ /* 0x00006400000c000b */
[----:B01----:R-:W-:Y:S01]  /*5870*/  ENDCOLLECTIVE ;  /* 0x000000000000791b */ /* 0x003fe20003800000 */
.L_x_15283:
[----:B------:R-:W-:Y:S01]  /*5880*/  FADD.FTZ R7, R10, R33 ;  /* 0x000000210a077221 */ /* 0x000fe20000010000 */
[----:B------:R-:W-:Y:S01]  /*5890*/  MOV R12, 0x2 ;  /* 0x00000002000c7802 */ /* 0x000fe20000000f00 */
[----:B------:R-:W-:-:S04]  /*58a0*/  FADD.FTZ R22, RZ, R14 ;  /* 0x0000000eff167221 */ /* 0x000fc80000010000 */
[----:B------:R-:W-:-:S07]  /*58b0*/  IMAD.MOV.U32 R13, RZ, RZ, R22 ;  /* 0x000000ffff0d7224 */ /* 0x000fce00078e0016 */
[----:B------:R-:W-:Y:S05]  /*58c0*/  WARPSYNC.COLLECTIVE R15, `(.L_x_15284) ;  /* 0x000000000f087348 */ /* 0x000fea0003c00000 */
[----:B------:R0:W1:Y:S02]  /*58d0*/  SHFL.BFLY P6, R14, R13, R12, R11 ;  /* 0x0c00000c0d0e7389 */ /* 0x00006400000c000b */
[----:B01----:R-:W-:Y:S01]  /*58e0*/  ENDCOLLECTIVE ;  /* 0x000000000000791b */ /* 0x003fe20003800000 */
.L_x_15284:
[----:B------:R-:W-:Y:S02]  /*58f0*/  IMAD.MOV.U32 R12, RZ, RZ, 0x1 ;  /* 0x00000001ff0c7424 */ /* 0x000fe400078e00ff */
[----:B------:R-:W-:-:S05]  /*5900*/  FADD.FTZ R22, R22, R14 ;  /* 0x0000000e16167221 */ /* 0x000fca0000010000 */
[----:B------:R-:W-:-:S07]  /*5910*/  MOV R13, R22 ;  /* 0x00000016000d7202 */ /* 0x000fce0000000f00 */
[----:B------:R-:W-:Y:S05]  /*5920*/  WARPSYNC.COLLECTIVE R15, `(.L_x_15285) ;  /* 0x000000000f087348 */ /* 0x000fea0003c00000 */
[----:B------:R0:W1:Y:S02]  /*5930*/  SHFL.BFLY P6, R14, R13, R12, R11 ;  /* 0x0c00000c0d0e7389 */ /* 0x00006400000c000b */
[----:B01----:R-:W-:Y:S01]  /*5940*/  ENDCOLLECTIVE ;  /* 0x000000000000791b */ /* 0x003fe20003800000 */
.L_x_15285:
[----:B------:R-:W-:Y:S01]  /*5950*/  HFMA2.MMA R13, -RZ, RZ, 0, 0 ;  /* 0x00000000ff0d7435 */ /* 0x000fe200000001ff */
[----:B------:R-:W-:Y:S01]  /*5960*/  MOV R12, 0x4 ;  /* 0x00000004000c7802 */ /* 0x000fe20000000f00 */
[----:B------:R-:W-:-:S09]  /*5970*/  FADD.FTZ R8, R22, R14 ;  /* 0x0000000e16087221 */ /* 0x000fd20000010000 */
[----:B------:R-:W-:Y:S05]  /*5980*/  WARPSYNC.COLLECTIVE R15, `(.L_x_15286) ;  /* 0x000000000f087348 */ /* 0x000fea0003c00000 */
[----:B------:R0:W1:Y:S02]  /*5990*/  SHFL.BFLY P6, R14, R13, R12, R11 ;  /* 0x0c00000c0d0e7389 */ /* 0x00006400000c000b */
[----:B01----:R-:W-:Y:S01]  /*59a0*/  ENDCOLLECTIVE ;  /* 0x000000000000791b */ /* 0x003fe20003800000 */
.L_x_15286:
[----:B------:R-:W-:Y:S01]  /*59b0*/  HFMA2.MMA R12, -RZ, RZ, 0, 1.1920928955078125e-07 ;  /* 0x00000002ff0c7435 */ /* 0x000fe200000001ff */
[----:B------:R-:W-:-:S04]  /*59c0*/  IMAD.MOV.U32 R9, RZ, RZ, R14 ;  /* 0x000000ffff097224 */ /* 0x000fc800078e000e */
[----:B------:R-:W-:-:S05]  /*59d0*/  FADD.FTZ R9, RZ, R9 ;  /* 0x00000009ff097221 */ /* 0x000fca0000010000 */
[----:B------:R-:W-:-:S07]  /*59e0*/  MOV R13, R9 ;  /* 0x00000009000d7202 */ /* 0x000fce0000000f00 */
[----:B------:R-:W-:Y:S05]  /*59f0*/  WARPSYNC.COLLECTIVE R15, `(.L_x_15287) ;  /* 0x000000000f087348 */ /* 0x000fea0003c00000 */
[----:B------:R0:W1:Y:S02]  /*5a00*/  SHFL.BFLY P6, R14, R13, R12, R11 ;  /* 0x0c00000c0d0e7389 */ /* 0x00006400000c000b */
[----:B01----:R-:W-:Y:S01]  /*5a10*/  ENDCOLLECTIVE ;  /* 0x000000000000791b */ /* 0x003fe20003800000 */
.L_x_15287:
[----:B------:R-:W-:Y:S01]  /*5a20*/  MOV R12, 0x1 ;  /* 0x00000001000c7802 */ /* 0x000fe20000000f00 */
[----:B------:R-:W-:-:S04]  /*5a30*/  FADD.FTZ R23, R9, R14 ;  /* 0x0000000e09177221 */ /* 0x000fc80000010000 */
[----:B------:R-:W-:-:S07]  /*5a40*/  IMAD.MOV.U32 R13, RZ, RZ, R23 ;  /* 0x000000ffff0d7224 */ /* 0x000fce00078e0017 */
[----:B------:R-:W-:Y:S05]  /*5a50*/  WARPSYNC.COLLECTIVE R15, `(.L_x_15288) ;  /* 0x000000000f087348 */ /* 0x000fea0003c00000 */
[----:B------:R0:W1:Y:S02]  /*5a60*/  SHFL.BFLY P6, R14, R13, R12, R11 ;  /* 0x0c00000c0d0e7389 */ /* 0x00006400000c000b */
[----:B01----:R-:W-:Y:S01]  /*5a70*/  ENDCOLLECTIVE ;  /* 0x000000000000791b */ /* 0x003fe20003800000 */
.L_x_15288:
[----:B------:R-:W-:Y:S01]  /*5a80*/  HFMA2.MMA R12, -RZ, RZ, 0, 2.384185791015625e-07 ;  /* 0x00000004ff0c7435 */ /* 0x000fe200000001ff */
[----:B------:R-:W-:Y:S01]  /*5a90*/  IMAD.MOV.U32 R13, RZ, RZ, RZ ;  /* 0x000000ffff0d7224 */ /* 0x000fe200078e00ff */
[----:B------:R-:W-:-:S09]  /*5aa0*/  MOV R24, R14 ;  /* 0x0000000e00187202 */ /* 0x000fd20000000f00 */
[----:B------:R-:W-:Y:S05]  /*5ab0*/  WARPSYNC.COLLECTIVE R15, `(.L_x_15289) ;  /* 0x000000000f087348 */ /* 0x000fea0003c00000 */
[----:B------:R0:W1:Y:S02]  /*5ac0*/  SHFL.BFLY P6, R14, R13, R12, R11 ;  /* 0x0c00000c0d0e7389 */ /* 0x00006400000c000b */
[----:B01----:R-:W-:Y:S01]  /*5ad0*/  ENDCOLLECTIVE ;  /* 0x000000000000791b */ /* 0x003fe20003800000 */
.L_x_15289:
[----:B------:R-:W-:Y:S01]  /*5ae0*/  FADD.FTZ R10, R23, R24 ;  /* 0x00000018170a7221 */ /* 0x000fe20000010000 */
[----:B------:R-:W-:Y:S02]  /*5af0*/  IMAD.MOV.U32 R12, RZ, RZ, 0x2 ;  /* 0x00000002ff0c7424 */ /* 0x000fe400078e00ff */
[----:B------:R-:W-:-:S05]  /*5b00*/  FADD.FTZ R9, RZ, R14 ;  /* 0x0000000eff097221 */ /* 0x000fca0000010000 */
[----:B------:R-:W-:-:S07]  /*5b10*/  MOV R13, R9 ;  /* 0x00000009000d7202 */ /* 0x000fce0000000f00 */
[----:B------:R-:W-:Y:S05]  /*5b20*/  WARPSYNC.COLLECTIVE R15, `(.L_x_15290) ;  /* 0x000000000f087348 */ /* 0x000fea0003c00000 */
[----:B------:R0:W1:Y:S02]  /*5b30*/  SHFL.BFLY P6, R14, R13, R12, R11 ;  /* 0x0c00000c0d0e7389 */ /* 0x00006400000c000b */
[----:B01----:R-:W-:Y:S01]  /*5b40*/  ENDCOLLECTIVE ;  /* 0x000000000000791b */ /* 0x003fe20003800000 */
.L_x_15290:
[----:B------:R-:W-:Y:S01]  /*5b50*/  IMAD.MOV.U32 R12, RZ, RZ, 0x1 ;  /* 0x00000001ff0c7424 */ /* 0x000fe200078e00ff */
[----:B------:R-:W-:-:S05]  /*5b60*/  MOV R32, R14 ;  /* 0x0000000e00207202 */ /* 0x000fca0000000f00 */
[----:B------:R-:W-:-:S05]  /*5b70*/  FADD.FTZ R32, R9, R32 ;  /* 0x0000002009207221 */ /* 0x000fca0000010000 */
[----:B------:R-:W-:-:S07]  /*5b80*/  MOV R13, R32 ;  /* 0x00000020000d7202 */ /* 0x000fce0000000f00 */
[----:B------:R-:W-:Y:S05]  /*5b90*/  WARPSYNC.COLLECTIVE R15, `(.L_x_15291) ;  /* 0x000000000f087348 */ /* 0x000fea0003c00000 */
[----:B------:R0:W1:Y:S02]  /*5ba0*/  SHFL.BFLY P6, R14, R13, R12, R11 ;  /* 0x0c00000c0d0e7389 */ /* 0x00006400000c000b */
[----:B01----:R-:W-:Y:S01]  /*5bb0*/  ENDCOLLECTIVE ;  /* 0x000000000000791b */ /* 0x003fe20003800000 */
.L_x_15291:
[----:B------:R-:W-:Y:S01]  /*5bc0*/  HFMA2.MMA R13, -RZ, RZ, 0, 0 ;  /* 0x00000000ff0d7435 */ /* 0x000fe200000001ff */
[----:B------:R-:W-:Y:S01]  /*5bd0*/  MOV R12, 0x4 ;  /* 0x00000004000c7802 */ /* 0x000fe20000000f00 */
[----:B------:R-:W-:-:S09]  /*5be0*/  FADD.FTZ R24, R32, R14 ;  /* 0x0000000e20187221 */ /* 0x000fd20000010000 */
[----:B------:R-:W-:Y:S05]  /*5bf0*/  WARPSYNC.COLLECTIVE R15, `(.L_x_15292) ;  /* 0x000000000f087348 */ /* 0x000fea0003c00000 */
[----:B------:R0:W1:Y:S02]  /*5c00*/  SHFL.BFLY P6, R14, R13, R12, R11 ;  /* 0x0c00000c0d0e7389 */ /* 0x00006400000c000b */
[----:B01----:R-:W-:Y:S01]  /*5c10*/  ENDCOLLECTIVE ;  /* 0x000000000000791b */ /* 0x003fe20003800000 */
.L_x_15292:
[----:B------:R-:W-:Y:S01]  /*5c20*/  HFMA2.MMA R12, -RZ, RZ, 0, 1.1920928955078125e-07 ;  /* 0x00000002ff0c7435 */ /* 0x000fe200000001ff */
[----:B------:R-:W-:-:S04]  /*5c30*/  IMAD.MOV.U32 R18, RZ, RZ, R14 ;  /* 0x000000ffff127224 */ /* 0x000fc800078e000e */
[----:B------:R-:W-:-:S05]  /*5c40*/  FADD.FTZ R18, RZ, R18 ;  /* 0x00000012ff127221 */ /* 0x000fca0000010000 */
[----:B------:R-:W-:-:S07]  /*5c50*/  MOV R13, R18 ;  /* 0x00000012000d7202 */ /* 0x000fce0000000f00 */
[----:B------:R-:W-:Y:S05]  /*5c60*/  WARPSYNC.COLLECTIVE R15, `(.L_x_15293) ;  /* 0x000000000f087348 */ /* 0x000fea0003c00000 */
[----:B------:R0:W1:Y:S02]  /*5c70*/  SHFL.BFLY P6, R14, R13, R12, R11 ;  /* 0x0c00000c0d0e7389 */ /* 0x00006400000c000b */
[----:B01----:R-:W-:Y:S01]  /*5c80*/  ENDCOLLECTIVE ;  /* 0x000000000000791b */ /* 0x003fe20003800000 */
.L_x_15293:
[----:B------:R-:W-:Y:S01]  /*5c90*/  HFMA2.MMA R12, -RZ, RZ, 0, 5.9604644775390625e-08 ;  /* 0x00000001ff0c7435 */ /* 0x000fe200000001ff */
[----:B------:R-:W-:-:S04]  /*5ca0*/  IMAD.MOV.U32 R9, RZ, RZ, R14 ;  /* 0x000000ffff097224 */ /* 0x000fc800078e000e */
[----:B------:R-:W-:-:S05]  /*5cb0*/  FADD.FTZ R33, R18, R9 ;  /* 0x0000000912217221 */ /* 0x000fca0000010000 */
[----:B------:R-:W-:-:S07]  /*5cc0*/  MOV R13, R33 ;  /* 0x00000021000d7202 */ /* 0x000fce0000000f00 */
[----:B------:R-:W-:Y:S05]  /*5cd0*/  WARPSYNC.COLLECTIVE R15, `(.L_x_15294) ;  /* 0x000000000f087348 */ /* 0x000fea0003c00000 */
[----:B------:R0:W1:Y:S02]  /*5ce0*/  SHFL.BFLY P6, R14, R13, R12, R11 ;  /* 0x0c00000c0d0e7389 */ /* 0x00006400000c000b */
[----:B01----:R-:W-:Y:S01]  /*5cf0*/  ENDCOLLECTIVE ;  /* 0x000000000000791b */ /* 0x003fe20003800000 */
.L_x_15294:
[----:B------:R-:W-:Y:S01]  /*5d00*/  IMAD.MOV.U32 R13, RZ, RZ, RZ ;  /* 0x000000ffff0d7224 */ /* 0x000fe200078e00ff */
[----:B------:R-:W-:Y:S01]  /*5d10*/  MOV R12, 0x4 ;  /* 0x00000004000c7802 */ /* 0x000fe20000000f00 */
[----:B------:R-:W-:-:S07]  /*5d20*/  FADD.FTZ R22, R33, R14 ;  /* 0x0000000e21167221 */ /* 0x000fce0000010000 */
[----:B------:R-:W-:Y:S05]  /*5d30*/  WARPSYNC.COLLECTIVE R15, `(.L_x_15295) ;  /* 0x000000000f087348 */ /* 0x000fea0003c00000 */
[----:B------:R0:W1:Y:S02]  /*5d40*/  SHFL.BFLY P6, R14, R13, R12, R11 ;  /* 0x0c00000c0d0e7389 */ /* 0x00006400000c000b */
[----:B01----:R-:W-:Y:S01]  /*5d50*/  ENDCOLLECTIVE ;  /* 0x000000000000791b */ /* 0x003fe20003800000 */
.L_x_15295:
[----:B------:R-:W-:Y:S01]  /*5d60*/  HFMA2.MMA R12, -RZ, RZ, 0, 1.1920928955078125e-07 ;  /* 0x00000002ff0c7435 */ /* 0x000fe200000001ff */
[----:B------:R-:W-:-:S05]  /*5d70*/  MOV R9, R14 ;  /* 0x0000000e00097202 */ /* 0x000fca0000000f00 */
[----:B------:R-:W-:-:S04]  /*5d80*/  FADD.FTZ R9, RZ, R9 ;  /* 0x00000009ff097221 */ /* 0x000fc80000010000 */
[----:B------:R-:W-:-:S07]  /*5d90*/  IMAD.MOV.U32 R13, RZ, RZ, R9 ;  /* 0x000000ffff0d7224 */ /* 0x000fce00078e0009 */
[----:B------:R-:W-:Y:S05]  /*5da0*/  WARPSYNC.COLLECTIVE R15, `(.L_x_15296) ;  /* 0x000000000f087348 */ /* 0x000fea0003c00000 */
[----:B------:R0:W1:Y:S02]  /*5db0*/  SHFL.BFLY P6, R14, R13, R12, R11 ;  /* 0x0c00000c0d0e7389 */ /* 0x00006400000c000b */
[----:B01----:R-:W-:Y:S01]  /*5dc0*/  ENDCOLLECTIVE ;  /* 0x000000000000791b */ /* 0x003fe20003800000 */
.L_x_15296:
[----:B------:R-:W-:Y:S01]  /*5dd0*/  HFMA2.MMA R12, -RZ, RZ, 0, 5.9604644775390625e-08 ;  /* 0x00000001ff0c7435 */ /* 0x000fe200000001ff */
[----:B------:R-:W-:-:S05]  /*5de0*/  MOV R18, R14 ;  /* 0x0000000e00127202 */ /* 0x000fca0000000f00 */
[----:B------:R-:W-:-:S04]  /*5df0*/  FADD.FTZ R34, R9, R18 ;  /* 0x0000001209227221 */ /* 0x000fc80000010000 */
[----:B------:R-:W-:-:S07]  /*5e00*/  IMAD.MOV.U32 R13, RZ, RZ, R34 ;  /* 0x000000ffff0d7224 */ /* 0x000fce00078e0022 */
[----:B------:R-:W-:Y:S05]  /*5e10*/  WARPSYNC.COLLECTIVE R15, `(.L_x_15297) ;  /* 0x000000000f087348 */ /* 0x000fea0003c00000 */
[----:B------:R0:W1:Y:S02]  /*5e20*/  SHFL.BFLY P6, R14, R13, R12, R11 ;  /* 0x0c00000c0d0e7389 */ /* 0x00006400000c000b */
[----:B01----:R-:W-:Y:S01]  /*5e30*/  ENDCOLLECTIVE ;  /* 0x000000000000791b */ /* 0x003fe20003800000 */
.L_x_15297:
[----:B------:R-:W-:Y:S01]  /*5e40*/  HFMA2.MMA R12, -RZ, RZ, 0, 2.384185791015625e-07 ;  /* 0x00000004ff0c7435 */ /* 0x000fe200000001ff */
[----:B------:R-:W-:Y:S01]  /*5e50*/  IMAD.MOV.U32 R13, RZ, RZ, RZ ;  /* 0x000000ffff0d7224 */ /* 0x000fe200078e00ff */
[----:B------:R-:W-:-:S09]  /*5e60*/  MOV R23, R14 ;  /* 0x0000000e00177202 */ /* 0x000fd20000000f00 */
[----:B------:R-:W-:Y:S05]  /*5e70*/  WARPSYNC.COLLECTIVE R15, `(.L_x_15298) ;  /* 0x000000000f087348 */ /* 0x000fea0003c00000 */
[----:B------:R0:W1:Y:S02]  /*5e80*/  SHFL.BFLY P6, R14, R13, R12, R11 ;  /* 0x0c00000c0d0e7389 */ /* 0x00006400000c000b */
[----:B01----:R-:W-:Y:S01]  /*5e90*/  ENDCOLLECTIVE ;  /* 0x000000000000791b */ /* 0x003fe20003800000 */
.L_x_15298:
[----:B------:R-:W-:Y:S01]  /*5ea0*/  FADD.FTZ R18, R34, R23 ;  /* 0x0000001722127221 */ /* 0x000fe20000010000 */
[----:B------:R-:W-:Y:S02]  /*5eb0*/  IMAD.MOV.U32 R12, RZ, RZ, 0x2 ;  /* 0x00000002ff0c7424 */ /* 0x000fe400078e00ff */
[----:B------:R-:W-:-:S05]  /*5ec0*/  FADD.FTZ R35, RZ, R14 ;  /* 0x0000000eff237221 */ /* 0x000fca0000010000 */
[----:B------:R-:W-:-:S07]  /*5ed0*/  MOV R13, R35 ;  /* 0x00000023000d7202 */ /* 0x000fce0000000f00 */
[----:B------:R-:W-:Y:S05]  /*5ee0*/  WARPSYNC.COLLECTIVE R15, `(.L_x_15299) ;  /* 0x000000000f087348 */ /* 0x000fea0003c00000 */
[----:B------:R0:W1:Y:S02]  /*5ef0*/  SHFL.BFLY P6, R14, R13, R12, R11 ;  /* 0x0c00000c0d0e7389 */ /* 0x00006400000c000b */
[----:B01----:R-:W-:Y:S01]  /*5f00*/  ENDCOLLECTIVE ;  /* 0x000000000000791b */ /* 0x003fe20003800000 */
.L_x_15299:
[----:B------:R-:W-:Y:S01]  /*5f10*/  HFMA2.MMA R12, -RZ, RZ, 0, 5.9604644775390625e-08 ;  /* 0x00000001ff0c7435 */ /* 0x000fe200000001ff */
[----:B------:R-:W-:-:S05]  /*5f20*/  FADD.FTZ R32, R35, R14 ;  /* 0x0000000e23207221 */ /* 0x000fca0000010000 */
[----:B------:R-:W-:-:S07]  /*5f30*/  MOV R13, R32 ;  /* 0x00000020000d7202 */ /* 0x000fce0000000f00 */
[----:B------:R-:W-:Y:S05]  /*5f40*/  WARPSYNC.COLLECTIVE R15, `(.L_x_15300) ;  /* 0x000000000f087348 */ /* 0x000fea0003c00000 */
[----:B------:R0:W1:Y:S02]  /*5f50*/  SHFL.BFLY P6, R14, R13, R12, R11 ;  /* 0x0c00000c0d0e7389 */ /* 0x00006400000c000b */
[----:B01----:R-:W-:Y:S01]  /*5f60*/  ENDCOLLECTIVE ;  /* 0x000000000000791b */ /* 0x003fe20003800000 */
.L_x_15300:
[----:B------:R-:W-:Y:S01]  /*5f70*/  IMAD.MOV.U32 R13, RZ, RZ, RZ ;  /* 0x000000ffff0d7224 */ /* 0x000fe200078e00ff */
[----:B------:R-:W-:Y:S01]  /*5f80*/  MOV R12, 0x4 ;  /* 0x00000004000c7802 */ /* 0x000fe20000000f00 */
[----:B------:R-:W-:-:S07]  /*5f90*/  FADD.FTZ R9, R32, R14 ;  /* 0x0000000e20097221 */ /* 0x000fce0000010000 */
[----:B------:R-:W-:Y:S05]  /*5fa0*/  WARPSYNC.COLLECTIVE R15, `(.L_x_15301) ;  /* 0x000000000f087348 */ /* 0x000fea0003c00000 */
[----:B------:R0:W1:Y:S02]  /*5fb0*/  SHFL.BFLY P6, R14, R13, R12, R11 ;  /* 0x0c00000c0d0e7389 */ /* 0x00006400000c000b */
[----:B01----:R-:W-:Y:S01]  /*5fc0*/  ENDCOLLECTIVE ;  /* 0x000000000000791b */ /* 0x003fe20003800000 */
.L_x_15301:
[----:B------:R-:W-:Y:S02]  /*5fd0*/  IMAD.MOV.U32 R12, RZ, RZ, 0x2 ;  /* 0x00000002ff0c7424 */ /* 0x000fe400078e00ff */
[----:B------:R-:W-:-:S05]  /*5fe0*/  FADD.FTZ R33, RZ, R14 ;  /* 0x0000000eff217221 */ /* 0x000fca0000010000 */
[----:B------:R-:W-:-:S07]  /*5ff0*/  MOV R13, R33 ;  /* 0x00000021000d7202 */ /* 0x000fce0000000f00 */
[----:B------:R-:W-:Y:S05]  /*6000*/  WARPSYNC.COLLECTIVE R15, `(.L_x_15302) ;  /* 0x000000000f087348 */ /* 0x000fea0003c00000 */
[----:B------:R0:W1:Y:S02]  /*6010*/  SHFL.BFLY P6, R14, R13, R12, R11 ;  /* 0x0c00000c0d0e7389 */ /* 0x00006400000c000b */
[----:B01----:R-:W-:Y:S01]  /*6020*/  ENDCOLLECTIVE ;  /* 0x000000000000791b */ /* 0x003fe20003800000 */
.L_x_15302:
[----:B------:R-:W-:Y:S01]  /*6030*/  HFMA2.MMA R12, -RZ, RZ, 0, 5.9604644775390625e-08 ;  /* 0x00000001ff0c7435 */ /* 0x000fe200000001ff */
[----:B------:R-:W-:-:S05]  /*6040*/  FADD.FTZ R23, R33, R14 ;  /* 0x0000000e21177221 */ /* 0x000fca0000010000 */
[----:B------:R-:W-:-:S07]  /*6050*/  MOV R13, R23 ;  /* 0x00000017000d7202 */ /* 0x000fce0000000f00 */
[----:B------:R-:W-:Y:S05]  /*6060*/  WARPSYNC.COLLECTIVE R15, `(.L_x_15303) ;  /* 0x000000000f087348 */ /* 0x000fea0003c00000 */
[----:B------:R0:W1:Y:S02]  /*6070*/  SHFL.BFLY P6, R14, R13, R12, R11 ;  /* 0x0c00000c0d0e7389 */ /* 0x00006400000c000b */
[----:B01----:R-:W-:Y:S01]  /*6080*/  ENDCOLLECTIVE ;  /* 0x000000000000791b */ /* 0x003fe20003800000 */
.L_x_15303:
[----:B------:R-:W-:Y:S05]  /*6090*/  BRA `(.L_x_15304) ;  /* 0xffffffd000147947 */ /* 0x000fea000383ffff */
.L_x_15305:
        /* <DEDUP_REMOVED lines=14> */
.L_x_28311:


//--------------------- .text._ZN4vllm25paged_attention_v1_kernelIfhLi64ELi32ELi128ELNS_18Fp8KVCacheDataTypeE1ELb1EEEvPT_PKS2_PKT0_S8_ifPKiSA_iPKfiiiSC_SC_iiiii --------------------------
	.section	.text._ZN4vllm25paged_attention_v1_kernelIfhLi64ELi32ELi128ELNS_18Fp8KVCacheDataTypeE1ELb1EEEvPT_PKS2_PKT0_S8_ifPKiSA_iPKfiiiSC_SC_iiiii,"ax",@progbits
	.align	128
        .global         _ZN4vllm25paged_attention_v1_kernelIfhLi64ELi32ELi128ELNS_18Fp8KVCacheDataTypeE1ELb1EEEvPT_PKS2_PKT0_S8_ifPKiSA_iPKfiiiSC_SC_iiiii
        .type           _ZN4vllm25paged_attention_v1_kernelIfhLi64ELi32ELi128ELNS_18Fp8KVCacheDataTypeE1ELb1EEEvPT_PKS2_PKT0_S8_ifPKiSA_iPKfiiiSC_SC_iiiii,@function
        .size           _ZN4vllm25paged_attention_v1_kernelIfhLi64ELi32ELi128ELNS_18Fp8KVCacheDataTypeE1ELb1EEEvPT_PKS2_PKT0_S8_ifPKiSA_iPKfiiiSC_SC_iiiii,(.L_x_28312 - _ZN4vllm25paged_attention_v1_kernelIfhLi64ELi32ELi128ELNS_18Fp8KVCacheDataTypeE1ELb1EEEvPT_PKS2_PKT0_S8_ifPKiSA_iPKfiiiSC_SC_iiiii)
        .other          _ZN4vllm25paged_attention_v1_kernelIfhLi64ELi32ELi128ELNS_18Fp8KVCacheDataTypeE1ELb1EEEvPT_PKS2_PKT0_S8_ifPKiSA_iPKfiiiSC_SC_iiiii,@"STO_CUDA_ENTRY STV_DEFAULT"
_ZN4vllm25paged_attention_v1_kernelIfhLi64ELi32ELi128ELNS_18Fp8KVCacheDataTypeE1ELb1EEEvPT_PKS2_PKT0_S8_ifPKiSA_iPKfiiiSC_SC_iiiii:
.text._ZN4vllm25paged_attention_v1_kernelIfhLi64ELi32ELi128ELNS_18Fp8KVCacheDataTypeE1ELb1EEEvPT_PKS2_PKT0_S8_ifPKiSA_iPKfiiiSC_SC_iiiii:
        /* <DEDUP_REMOVED lines=105> */
.L_x_15306:
[----:B------:R-:W-:Y:S02]  /*0690*/  ULDC UR4, c[0x0][0x278] ;  /* 0x00009e0000047ab9 */ /* 0x000fe40000000800 */
[----:B------:R-:W-:-:S04]  /*06a0*/  IMAD R2, R26, UR4, R27 ;  /* 0x000000041a027c24 */ /* 0x000fc8000f8e021b */
[----:B------:R-:W-:-:S07]  /*06b0*/  IMAD R6, R2, R5, RZ ;  /* 0x0000000502067224 */ /* 0x000fce00078e02ff */
.L_x_15307:
        /* <DEDUP_REMOVED lines=25> */
.L_x_15311:
        /* <DEDUP_REMOVED lines=36> */
.L_x_15309:
[----:B------:R-:W-:Y:S05]  /*0a90*/  BSYNC B7 ;  /* 0x0000000000077941 */ /* 0x000fea0003800000 */
.L_x_15308:
        /* <DEDUP_REMOVED lines=13> */
.L_x_15352:
        /* <DEDUP_REMOVED lines=40> */
.L_x_15317:
        /* <DEDUP_REMOVED lines=11> */
.L_x_15316:
[----:B------:R-:W-:Y:S05]  /*0ea0*/  BSYNC B1 ;  /* 0x0000000000017941 */ /* 0x000fea0003800000 */
.L_x_15315:
        /* <DEDUP_REMOVED lines=14> */
.L_x_15320:
        /* <DEDUP_REMOVED lines=100> */
.L_x_15319:
[----:B------:R-:W-:Y:S05]  /*15d0*/  BSYNC B1 ;  /* 0x0000000000017941 */ /* 0x000fea0003800000 */
.L_x_15318:
        /* <DEDUP_REMOVED lines=55> */
.L_x_15322:
[----:B------:R-:W-:Y:S05]  /*1950*/  BSYNC B1 ;  /* 0x0000000000017941 */ /* 0x000fea0003800000 */
.L_x_15321:
        /* <DEDUP_REMOVED lines=26> */
.L_x_15314:
[----:B------:R-:W-:Y:S05]  /*1b00*/  BSYNC B0 ;  /* 0x0000000000007941 */ /* 0x000fea0003800000 */
.L_x_15313:
        /* <DEDUP_REMOVED lines=48> */
.L_x_15327:
        /* <DEDUP_REMOVED lines=8> */
.L_x_15326:
[----:B------:R-:W-:Y:S05]  /*1e90*/  BSYNC B1 ;  /* 0x0000000000017941 */ /* 0x000fea0003800000 */
.L_x_15325:
        /* <DEDUP_REMOVED lines=14> */
.L_x_15330:
        /* <DEDUP_REMOVED lines=52> */
.L_x_15329:
[----:B------:R-:W-:Y:S05]  /*22c0*/  BSYNC B1 ;  /* 0x0000000000017941 */ /* 0x000fea0003800000 */
.L_x_15328:
        /* <DEDUP_REMOVED lines=31> */
.L_x_15332:
[----:B------:R-:W-:Y:S05]  /*24c0*/  BSYNC B1 ;  /* 0x0000000000017941 */ /* 0x000fea0003800000 */
.L_x_15331:
        /* <DEDUP_REMOVED lines=14> */
.L_x_15324:
[----:B------:R-:W-:Y:S05]  /*25b0*/  BSYNC B0 ;  /* 0x0000000000007941 */ /* 0x000fea0003800000 */
.L_x_15323:
        /* <DEDUP_REMOVED lines=28> */
.L_x_15336:
        /* <DEDUP_REMOVED lines=33> */
.L_x_15334:
[----:B------:R-:W-:Y:S05]  /*2990*/  BSYNC B6 ;  /* 0x0000000000067941 */ /* 0x000fea0003800000 */
.L_x_15333:
        /* <DEDUP_REMOVED lines=95> */
.L_x_15401:
        /* <DEDUP_REMOVED lines=40> */
.L_x_15339:
[----:B------:R-:W-:Y:S05]  /*3210*/  BSYNC B0 ;  /* 0x0000000000007941 */ /* 0x000fea0003800000 */
.L_x_15338:
        /* <DEDUP_REMOVED lines=35> */
.L_x_15341:
[----:B------:R-:W-:Y:S05]  /*3450*/  BSYNC B0 ;  /* 0x0000000000007941 */ /* 0x000fea0003800000 */
.L_x_15340:
        /* <DEDUP_REMOVED lines=19> */
.L_x_15343:
[----:B------:R-:W-:Y:S05]  /*3590*/  BSYNC B0 ;  /* 0x0000000000007941 */ /* 0x000fea0003800000 */
.L_x_15342:
        /* <DEDUP_REMOVED lines=36> */
.L_x_15345:
[----:B------:R-:W-:Y:S05]  /*37e0*/  BSYNC B0 ;  /* 0x0000000000007941 */ /* 0x000fea0003800000 */
.L_x_15344:
        /* <DEDUP_REMOVED lines=113> */
.L_x_15310:
        /* <DEDUP_REMOVED lines=16> */
.L_x_15335:
        /* <DEDUP_REMOVED lines=16> */
.L_x_15346:
[----:B------:R-:W-:Y:S05]  /*4100*/  EXIT ;  /* 0x000000000000794d */ /* 0x000fea0003800000 */
.L_x_15312:
[----:B------:R-:W-:Y:S01]  /*4110*/  HFMA2.MMA R12, -RZ, RZ, 0, 9.5367431640625e-07 ;  /* 0x00000010ff0c7435 */ /* 0x000fe200000001ff */
[----:B------:R-:W-:Y:S01]  /*4120*/  IMAD.MOV.U32 R11, RZ, RZ, 0x1f ;  /* 0x0000001fff0b7424 */ /* 0x000fe200078e00ff */
[----:B------:R-:W-:Y:S02]  /*4130*/  MOV R15, 0xffffffff ;  /* 0xffffffff000f7802 */ /* 0x000fe40000000f00 */
[----:B------:R-:W-:-:S07]  /*4140*/  MOV R2, 0xff7fffff ;  /* 0xff7fffff00027802 */ /* 0x000fce0000000f00 */
[----:B------:R-:W-:Y:S05]  /*4150*/  WARPSYNC.COLLECTIVE R15, `(.L_x_15347) ;  /* 0x000000000f087348 */ /* 0x000fea0003c00000 */
[----:B------:R0:W1:Y:S02]  /*4160*/  SHFL.BFLY P6, R14, R13, R12, R11 ;  /* 0x0c00000c0d0e7389 */ /* 0x00006400000c000b */
[----:B01----:R-:W-:Y:S01]  /*4170*/  ENDCOLLECTIVE ;  /* 0x000000000000791b */ /* 0x003fe20003800000 */
.L_x_15347:
[----:B------:R-:W-:Y:S01]  /*4180*/  IMAD.MOV.U32 R12, RZ, RZ, 0x8 ;  /* 0x00000008ff0c7424 */ /* 0x000fe200078e00ff */
[----:B------:R-:W-:-:S04]  /*4190*/  FMNMX.FTZ R0, R14, -3.40282346638528859812e+38, !PT ;  /* 0xff7fffff0e007809 */ /* 0x000fc80007810000 */
[----:B------:R-:W-:-:S07]  /*41a0*/  MOV R13, R0 ;  /* 0x00000000000d7202 */ /* 0x000fce0000000f00 */
[----:B------:R-:W-:Y:S05]  /*41b0*/  WARPSYNC.COLLECTIVE R15, `(.L_x_15348) ;  /* 0x000000000f087348 */ /* 0x000fea0003c00000 */
[----:B------:R0:W1:Y:S02]  /*41c0*/  SHFL.BFLY P6, R14, R13, R12, R11 ;  /* 0x0c00000c0d0e7389 */ /* 0x00006400000c000b */
[----:B01----:R-:W-:Y:S01]  /*41d0*/  ENDCOLLECTIVE ;  /* 0x000000000000791b */ /* 0x003fe20003800000 */
.L_x_15348:
[----:B------:R-:W-:Y:S01]  /*41e0*/  HFMA2.MMA R12, -RZ, RZ, 0, 2.384185791015625e-07 ;  /* 0x00000004ff0c7435 */ /* 0x000fe200000001ff */
[----:B------:R-:W-:-:S04]  /*41f0*/  FMNMX.FTZ R3, R0, R14, !PT ;  /* 0x0000000e00037209 */ /* 0x000fc80007810000 */
[----:B------:R-:W-:-:S07]  /*4200*/  MOV R13, R3 ;  /* 0x00000003000d7202 */ /* 0x000fce0000000f00 */
[----:B------:R-:W-:Y:S05]  /*4210*/  WARPSYNC.COLLECTIVE R15, `(.L_x_15349) ;  /* 0x000000000f087348 */ /* 0x000fea0003c00000 */
[----:B------:R0:W1:Y:S02]  /*4220*/  SHFL.BFLY P6, R14, R13, R12, R11 ;  /* 0x0c00000c0d0e7389 */ /* 0x00006400000c000b */
[----:B01----:R-:W-:Y:S01]  /*4230*/  ENDCOLLECTIVE ;  /* 0x000000000000791b */ /* 0x003fe20003800000 */
.L_x_15349:
[----:B------:R-:W-:Y:S02]  /*4240*/  MOV R12, 0x2 ;  /* 0x00000002000c7802 */ /* 0x000fe40000000f00 */
[----:B------:R-:W-:-:S05]  /*4250*/  FMNMX.FTZ R4, R3, R14, !PT ;  /* 0x0000000e03047209 */ /* 0x000fca0007810000 */
[----:B------:R-:W-:-:S07]  /*4260*/  IMAD.MOV.U32 R13, RZ, RZ, R4 ;  /* 0x000000ffff0d7224 */ /* 0x000fce00078e0004 */
[----:B------:R-:W-:Y:S05]  /*4270*/  WARPSYNC.COLLECTIVE R15, `(.L_x_15350) ;  /* 0x000000000f087348 */ /* 0x000fea0003c00000 */
[----:B------:R0:W1:Y:S02]  /*4280*/  SHFL.BFLY P6, R14, R13, R12, R11 ;  /* 0x0c00000c0d0e7389 */ /* 0x00006400000c000b */
[----:B01----:R-:W-:Y:S01]  /*4290*/  ENDCOLLECTIVE ;  /* 0x000000000000791b */ /* 0x003fe20003800000 */
.L_x_15350:
[----:B------:R-:W-:Y:S01]  /*42a0*/  IMAD.MOV.U32 R12, RZ, RZ, 0x1 ;  /* 0x00000001ff0c7424 */ /* 0x000fe200078e00ff */
[----:B------:R-:W-:-:S04]  /*42b0*/  FMNMX.FTZ R5, R4, R14, !PT ;  /* 0x0000000e04057209 */ /* 0x000fc80007810000 */
[----:B------:R-:W-:-:S07]  /*42c0*/  MOV R13, R5 ;  /* 0x00000005000d7202 */ /* 0x000fce0000000f00 */
[----:B------:R-:W-:Y:S05]  /*42d0*/  WARPSYNC.COLLECTIVE R15, `(.L_x_15351) ;  /* 0x000000000f087348 */ /* 0x000fea0003c00000 */
[----:B------:R0:W1:Y:S02]  /*42e0*/  SHFL.BFLY P6, R14, R13, R12, R11 ;  /* 0x0c00000c0d0e7389 */ /* 0x00006400000c000b */
[----:B01----:R-:W-:Y:S01]  /*42f0*/  ENDCOLLECTIVE ;  /* 0x000000000000791b */ /* 0x003fe20003800000 */
.L_x_15351:
[----:B------:R-:W-:Y:S05]  /*4300*/  BRA `(.L_x_15352) ;  /* 0xffffffc800187947 */ /* 0x000fea000383ffff */
.L_x_15337:
[----:B------:R-:W-:Y:S01]  /*4310*/  HFMA2.MMA R13, -RZ, RZ, 0, 0 ;  /* 0x00000000ff0d7435 */ /* 0x000fe200000001ff */
[----:B-1----:R-:W-:Y:S01]  /*4320*/  IMAD.MOV.U32 R12, RZ, RZ, 0x4 ;  /* 0x00000004ff0c7424 */ /* 0x002fe200078e00ff */
[----:B------:R-:W-:Y:S02]  /*4330*/  MOV R11, 0x1f ;  /* 0x0000001f000b7802 */ /* 0x000fe40000000f00 */
[----:B------:R-:W-:-:S07]  /*4340*/  MOV R15, 0xffffffff ;  /* 0xffffffff000f7802 */ /* 0x000fce0000000f00 */
[----:B0-----:R-:W-:Y:S05]  /*4350*/  WARPSYNC.COLLECTIVE R15, `(.L_x_15353) ;  /* 0x000000000f087348 */ /* 0x001fea0003c00000 */
[----:B------:R1:W2:Y:S02]  /*4360*/  SHFL.BFLY P6, R14, R13, R12, R11 ;  /* 0x0c00000c0d0e7389 */ /* 0x0002a400000c000b */
[----:B012---:R-:W-:Y:S01]  /*4370*/  ENDCOLLECTIVE ;  /* 0x000000000000791b */ /* 0x007fe20003800000 */
.L_x_15353:
[----:B------:R-:W-:Y:S01]  /*4380*/  HFMA2.MMA R12, -RZ, RZ, 0, 1.1920928955078125e-07 ;  /* 0x00000002ff0c7435 */ /* 0x000fe200000001ff */
[----:B------:R-:W-:-:S04]  /*4390*/  FADD.FTZ R23, RZ, R14 ;  /* 0x0000000eff177221 */ /* 0x000fc80000010000 */
[----:B------:R-:W-:-:S07]  /*43a0*/  IMAD.MOV.U32 R13, RZ, RZ, R23 ;  /* 0x000000ffff0d7224 */ /* 0x000fce00078e0017 */
[----:B------:R-:W-:Y:S05]  /*43b0*/  WARPSYNC.COLLECTIVE R15, `(.L_x_15354) ;  /* 0x000000000f087348 */ /* 0x000fea0003c00000 */
[----:B------:R0:W1:Y:S02]  /*43c0*/  SHFL.BFLY P6, R14, R13, R12, R11 ;  /* 0x0c00000c0d0e7389 */ /* 0x00006400000c000b */
[----:B01----:R-:W-:Y:S01]  /*43d0*/  ENDCOLLECTIVE ;  /* 0x000000000000791b */ /* 0x003fe20003800000 */
.L_x_15354:
[----:B------:R-:W-:Y:S01]  /*43e0*/  HFMA2.MMA R12, -RZ, RZ, 0, 5.9604644775390625e-08 ;  /* 0x00000001ff0c7435 */ /* 0x000fe200000001ff */
[----:B------:R-:W-:-:S05]  /*43f0*/  MOV R0, R14 ;  /* 0x0000000e00007202 */ /* 0x000fca0000000f00 */
[----:B------:R-:W-:-:S04]  /*4400*/  FADD.FTZ R23, R23, R0 ;  /* 0x0000000017177221 */ /* 0x000fc80000010000 */
[----:B------:R-:W-:-:S07]  /*4410*/  IMAD.MOV.U32 R13, RZ, RZ, R23 ;  /* 0x000000ffff0d7224 */ /* 0x000fce00078e0017 */
[----:B------:R-:W-:Y:S05]  /*4420*/  WARPSYNC.COLLECTIVE R15, `(.L_x_15355) ;  /* 0x000000000f087348 */ /* 0x000fea0003c00000 */
[----:B------:R0:W1:Y:S02]  /*4430*/  SHFL.BFLY P6, R14, R13, R12, R11 ;  /* 0x0c00000c0d0e7389 */ /* 0x00006400000c000b */
[----:B01----:R-:W-:Y:S01]  /*4440*/  ENDCOLLECTIVE ;  /* 0x000000000000791b */ /* 0x003fe20003800000 */
.L_x_15355:
[----:B------:R-:W-:Y:S01]  /*4450*/  HFMA2.MMA R12, -RZ, RZ, 0, 2.384185791015625e-07 ;  /* 0x00000004ff0c7435 */ /* 0x000fe200000001ff */
[----:B------:R-:W-:Y:S01]  /*4460*/  IMAD.MOV.U32 R13, RZ, RZ, RZ ;  /* 0x000000ffff0d7224 */ /* 0x000fe200078e00ff */
[----:B------:R-:W-:-:S09]  /*4470*/  MOV R20, R14 ;  /* 0x0000000e00147202 */ /* 0x000fd20000000f00 */
[----:B------:R-:W-:Y:S05]  /*4480*/  WARPSYNC.COLLECTIVE R15, `(.L_x_15356) ;  /* 0x000000000f087348 */ /* 0x000fea0003c00000 */
[----:B------:R0:W1:Y:S02]  /*4490*/  SHFL.BFLY P6, R14, R13, R12, R11 ;  /* 0x0c00000c0d0e7389 */ /* 0x00006400000c000b */
[----:B01----:R-:W-:Y:S01]  /*44a0*/  ENDCOLLECTIVE ;  /* 0x000000000000791b */ /* 0x003fe20003800000 */
.L_x_15356:
[----:B------:R-:W-:Y:S01]  /*44b0*/  FADD.FTZ R20, R23, R20 ;  /* 0x0000001417147221 */ /* 0x000fe20000010000 */
[----:B------:R-:W-:Y:S02]  /*44c0*/  IMAD.MOV.U32 R12, RZ, RZ, 0x2 ;  /* 0x00000002ff0c7424 */ /* 0x000fe400078e00ff */
[----:B------:R-:W-:-:S05]  /*44d0*/  FADD.FTZ R21, RZ, R14 ;  /* 0x0000000eff157221 */ /* 0x000fca0000010000 */
[----:B------:R-:W-:-:S07]  /*44e0*/  MOV R13, R21 ;  /* 0x00000015000d7202 */ /* 0x000fce0000000f00 */
[----:B------:R-:W-:Y:S05]  /*44f0*/  WARPSYNC.COLLECTIVE R15, `(.L_x_15357) ;  /* 0x000000000f087348 */ /* 0x000fea0003c00000 */
[----:B------:R0:W1:Y:S02]  /*4500*/  SHFL.BFLY P6, R14, R13, R12, R11 ;  /* 0x0c00000c0d0e7389 */ /* 0x00006400000c000b */
[----:B01----:R-:W-:Y:S01]  /*4510*/  ENDCOLLECTIVE ;  /* 0x000000000000791b */ /* 0x003fe20003800000 */
.L_x_15357:
[----:B------:R-:W-:Y:S01]  /*4520*/  IMAD.MOV.U32 R12, RZ, RZ, 0x1 ;  /* 0x00000001ff0c7424 */ /* 0x000fe200078e00ff */
[----:B------:R-:W-:-:S05]  /*4530*/  MOV R16, R14 ;  /* 0x0000000e00107202 */ /* 0x000fca0000000f00 */
[----:B------:R-:W-:-:S05]  /*4540*/  FADD.FTZ R21, R21, R16 ;  /* 0x0000001015157221 */ /* 0x000fca0000010000 */
[----:B------:R-:W-:-:S07]  /*4550*/  MOV R13, R21 ;  /* 0x00000015000d7202 */ /* 0x000fce0000000f00 */
[----:B------:R-:W-:Y:S05]  /*4560*/  WARPSYNC.COLLECTIVE R15, `(.L_x_15358) ;  /* 0x000000000f087348 */ /* 0x000fea0003c00000 */
[----:B------:R0:W1:Y:S02]  /*4570*/  SHFL.BFLY P6, R14, R13, R12, R11 ;  /* 0x0c00000c0d0e7389 */ /* 0x00006400000c000b */
[----:B01----:R-:W-:Y:S01]  /*4580*/  ENDCOLLECTIVE ;  /* 0x000000000000791b */ /* 0x003fe20003800000 */
.L_x_15358:
[----:B------:R-:W-:Y:S01]  /*4590*/  HFMA2.MMA R13, -RZ, RZ, 0, 0 ;  /* 0x00000000ff0d7435 */ /* 0x000fe200000001ff */
[----:B------:R-:W-:Y:S01]  /*45a0*/  IMAD.MOV.U32 R12, RZ, RZ, 0x4 ;  /* 0x00000004ff0c7424 */ /* 0x000fe200078e00ff */
[----:B------:R-:W-:-:S09]  /*45b0*/  MOV R18, R14 ;  /* 0x0000000e00127202 */ /* 0x000fd20000000f00 */
[----:B------:R-:W-:Y:S05]  /*45c0*/  WARPSYNC.COLLECTIVE R15, `(.L_x_15359) ;  /* 0x000000000f087348 */ /* 0x000fea0003c00000 */
[----:B------:R0:W1:Y:S02]  /*45d0*/  SHFL.BFLY P6, R14, R13, R12, R11 ;  /* 0x0c00000c0d0e7389 */ /* 0x00006400000c000b */
[----:B01----:R-:W-:Y:S01]  /*45e0*/  ENDCOLLECTIVE ;  /* 0x000000000000791b */ /* 0x003fe20003800000 */
.L_x_15359:
        /* <DEDUP_REMOVED lines=8> */
.L_x_15360:
[----:B------:R-:W-:Y:S01]  /*4670*/  IMAD.MOV.U32 R12, RZ, RZ, 0x1 ;  /* 0x00000001ff0c7424 */ /* 0x000fe200078e00ff */
[----:B------:R-:W-:-:S05]  /*4680*/  MOV R10, R14 ;  /* 0x0000000e000a7202 */ /* 0x000fca0000000f00 */
[----:B------:R-:W-:-:S05]  /*4690*/  FADD.FTZ R19, R19, R10 ;  /* 0x0000000a13137221 */ /* 0x000fca0000010000 */
[----:B------:R-:W-:-:S07]  /*46a0*/  MOV R13, R19 ;  /* 0x00000013000d7202 */ /* 0x000fce0000000f00 */
[----:B------:R-:W-:Y:S05]  /*46b0*/  WARPSYNC.COLLECTIVE R15, `(.L_x_15361) ;  /* 0x000000000f087348 */ /* 0x000fea0003c00000 */
[----:B------:R0:W1:Y:S02]  /*46c0*/  SHFL.BFLY P6, R14, R13, R12, R11 ;  /* 0x0c00000c0d0e7389 */ /* 0x00006400000c000b */
[----:B01----:R-:W-:Y:S01]  /*46d0*/  ENDCOLLECTIVE ;  /* 0x000000000000791b */ /* 0x003fe20003800000 */
.L_x_15361:
[----:B------:R-:W-:Y:S01]  /*46e0*/  HFMA2.MMA R13, -RZ, RZ, 0, 0 ;  /* 0x00000000ff0d7435 */ /* 0x000fe200000001ff */
[----:B------:R-:W-:Y:S01]  /*46f0*/  IMAD.MOV.U32 R12, RZ, RZ, 0x4 ;  /* 0x00000004ff0c7424 */ /* 0x000fe200078e00ff */
[----:B------:R-:W-:-:S09]  /*4700*/  MOV R16, R14 ;  /* 0x0000000e00107202 */ /* 0x000fd20000000f00 */
[----:B------:R-:W-:Y:S05]  /*4710*/  WARPSYNC.COLLECTIVE R15, `(.L_x_15362) ;  /* 0x000000000f087348 */ /* 0x000fea0003c00000 */
[----:B------:R0:W1:Y:S02]  /*4720*/  SHFL.BFLY P6, R14, R13, R12, R11 ;  /* 0x0c00000c0d0e7389 */ /* 0x00006400000c000b */
[----:B01----:R-:W-:Y:S01]  /*4730*/  ENDCOLLECTIVE ;  /* 0x000000000000791b */ /* 0x003fe20003800000 */
.L_x_15362:
        /* <DEDUP_REMOVED lines=8> */
.L_x_15363:
[----:B------:R-:W-:Y:S01]  /*47c0*/  IMAD.MOV.U32 R12, RZ, RZ, 0x1 ;  /* 0x00000001ff0c7424 */ /* 0x000fe200078e00ff */
[----:B------:R-:W-:-:S05]  /*47d0*/  MOV R8, R14 ;  /* 0x0000000e00087202 */ /* 0x000fca0000000f00 */
[----:B------:R-:W-:-:S05]  /*47e0*/  FADD.FTZ R17, R17, R8 ;  /* 0x0000000811117221 */ /* 0x000fca0000010000 */
[----:B------:R-:W-:-:S07]  /*47f0*/  MOV R13, R17 ;  /* 0x00000011000d7202 */ /* 0x000fce0000000f00 */
[----:B------:R-:W-:Y:S05]  /*4800*/  WARPSYNC.COLLECTIVE R15, `(.L_x_15364) ;  /* 0x000000000f087348 */ /* 0x000fea0003c00000 */
[----:B------:R0:W1:Y:S02]  /*4810*/  SHFL.BFLY P6, R14, R13, R12, R11 ;  /* 0x0c00000c0d0e7389 */ /* 0x00006400000c000b */
[----:B01----:R-:W-:Y:S01]  /*4820*/  ENDCOLLECTIVE ;  /* 0x000000000000791b */ /* 0x003fe20003800000 */
.L_x_15364:
[----:B------:R-:W-:Y:S01]  /*4830*/  HFMA2.MMA R13, -RZ, RZ, 0, 0 ;  /* 0x00000000ff0d7435 */ /* 0x000fe200000001ff */
[----:B------:R-:W-:Y:S01]  /*4840*/  IMAD.MOV.U32 R12, RZ, RZ, 0x4 ;  /* 0x00000004ff0c7424 */ /* 0x000fe200078e00ff */
[----:B------:R-:W-:-:S09]  /*4850*/  MOV R10, R14 ;  /* 0x0000000e000a7202 */ /* 0x000fd20000000f00 */
[----:B------:R-:W-:Y:S05]  /*4860*/  WARPSYNC.COLLECTIVE R15, `(.L_x_15365) ;  /* 0x000000000f087348 */ /* 0x000fea0003c00000 */
[----:B------:R0:W1:Y:S02]  /*4870*/  SHFL.BFLY P6, R14, R13, R12, R11 ;  /* 0x0c00000c0d0e7389 */ /* 0x00006400000c000b */
[----:B01----:R-:W-:Y:S01]  /*4880*/  ENDCOLLECTIVE ;  /* 0x000000000000791b */ /* 0x003fe20003800000 */
.L_x_15365:
        /* <DEDUP_REMOVED lines=8> */
.L_x_15366:
[----:B------:R-:W-:Y:S01]  /*4910*/  IMAD.MOV.U32 R12, RZ, RZ, 0x1 ;  /* 0x00000001ff0c7424 */ /* 0x000fe200078e00ff */
[----:B------:R-:W-:-:S05]  /*4920*/  MOV R6, R14 ;  /* 0x0000000e00067202 */ /* 0x000fca0000000f00 */
[----:B------:R-:W-:-:S05]  /*4930*/  FADD.FTZ R9, R9, R6 ;  /* 0x0000000609097221 */ /* 0x000fca0000010000 */
[----:B------:R-:W-:-:S07]  /*4940*/  MOV R13, R9 ;  /* 0x00000009000d7202 */ /* 0x000fce0000000f00 */
[----:B------:R-:W-:Y:S05]  /*4950*/  WARPSYNC.COLLECTIVE R15, `(.L_x_15367) ;  /* 0x000000000f087348 */ /* 0x000fea0003c00000 */
[----:B------:R0:W1:Y:S02]  /*4960*/  SHFL.BFLY P6, R14, R13, R12, R11 ;  /* 0x0c00000c0d0e7389 */ /* 0x00006400000c000b */
[----:B01----:R-:W-:Y:S01]  /*4970*/  ENDCOLLECTIVE ;  /* 0x000000000000791b */ /* 0x003fe20003800000 */
.L_x_15367:
[----:B------:R-:W-:Y:S01]  /*4980*/  HFMA2.MMA R13, -RZ, RZ, 0, 0 ;  /* 0x00000000ff0d7435 */ /* 0x000fe200000001ff */
[----:B------:R-:W-:Y:S01]  /*4990*/  IMAD.MOV.U32 R12, RZ, RZ, 0x4 ;  /* 0x00000004ff0c7424 */ /* 0x000fe200078e00ff */
[----:B------:R-:W-:-:S09]  /*49a0*/  MOV R8, R14 ;  /* 0x0000000e00087202 */ /* 0x000fd20000000f00 */
[----:B------:R-:W-:Y:S05]  /*49b0*/  WARPSYNC.COLLECTIVE R15, `(.L_x_15368) ;  /* 0x000000000f087348 */ /* 0x000fea0003c00000 */
[----:B------:R0:W1:Y:S02]  /*49c0*/  SHFL.BFLY P6, R14, R13, R12, R11 ;  /* 0x0c00000c0d0e7389 */ /* 0x00006400000c000b */
[----:B01----:R-:W-:Y:S01]  /*49d0*/  ENDCOLLECTIVE ;  /* 0x000000000000791b */ /* 0x003fe20003800000 */
.L_x_15368:
        /* <DEDUP_REMOVED lines=8> */
.L_x_15369:
[----:B------:R-:W-:Y:S01]  /*4a60*/  IMAD.MOV.U32 R12, RZ, RZ, 0x1 ;  /* 0x00000001ff0c7424 */ /* 0x000fe200078e00ff */
[----:B------:R-:W-:-:S05]  /*4a70*/  MOV R32, R14 ;  /* 0x0000000e00207202 */ /* 0x000fca0000000f00 */
[----:B------:R-:W-:-:S05]  /*4a80*/  FADD.FTZ R7, R7, R32 ;  /* 0x0000002007077221 */ /* 0x000fca0000010000 */
[----:B------:R-:W-:-:S07]  /*4a90*/  MOV R13, R7 ;  /* 0x00000007000d7202 */ /* 0x000fce0000000f00 */
[----:B------:R-:W-:Y:S05]  /*4aa0*/  WARPSYNC.COLLECTIVE R15, `(.L_x_15370) ;  /* 0x000000000f087348 */ /* 0x000fea0003c00000 */
[----:B------:R0:W1:Y:S02]  /*4ab0*/  SHFL.BFLY P6, R14, R13, R12, R11 ;  /* 0x0c00000c0d0e7389 */ /* 0x00006400000c000b */
[----:B01----:R-:W-:Y:S01]  /*4ac0*/  ENDCOLLECTIVE ;  /* 0x000000000000791b */ /* 0x003fe20003800000 */
.L_x_15370:
[----:B------:R-:W-:Y:S01]  /*4ad0*/  HFMA2.MMA R13, -RZ, RZ, 0, 0 ;  /* 0x00000000ff0d7435 */ /* 0x000fe200000001ff */
[----:B------:R-:W-:Y:S01]  /*4ae0*/  IMAD.MOV.U32 R12, RZ, RZ, 0x4 ;  /* 0x00000004ff0c7424 */ /* 0x000fe200078e00ff */
[----:B------:R-:W-:-:S09]  /*4af0*/  MOV R6, R14 ;  /* 0x0000000e00067202 */ /* 0x000fd20000000f00 */
[----:B------:R-:W-:Y:S05]  /*4b00*/  WARPSYNC.COLLECTIVE R15, `(.L_x_15371) ;  /* 0x000000000f087348 */ /* 0x000fea0003c00000 */
[----:B------:R0:W1:Y:S02]  /*4b10*/  SHFL.BFLY P6, R14, R13, R12, R11 ;  /* 0x0c00000c0d0e7389 */ /* 0x00006400000c000b */
[----:B01----:R-:W-:Y:S01]  /*4b20*/  ENDCOLLECTIVE ;  /* 0x000000000000791b */ /* 0x003fe20003800000 */
.L_x_15371:
        /* <DEDUP_REMOVED lines=8> */
.L_x_15372:
[----:B------:R-:W-:Y:S01]  /*4bb0*/  IMAD.MOV.U32 R12, RZ, RZ, 0x1 ;  /* 0x00000001ff0c7424 */ /* 0x000fe200078e00ff */
[----:B------:R-:W-:-:S05]  /*4bc0*/  MOV R22, R14 ;  /* 0x0000000e00167202 */ /* 0x000fca0000000f00 */
[----:B------:R-:W-:-:S05]  /*4bd0*/  FADD.FTZ R5, R5, R22 ;  /* 0x0000001605057221 */ /* 0x000fca0000010000 */
[----:B------:R-:W-:-:S07]  /*4be0*/  MOV R13, R5 ;  /* 0x00000005000d7202 */ /* 0x000fce0000000f00 */
[----:B------:R-:W-:Y:S05]  /*4bf0*/  WARPSYNC.COLLECTIVE R15, `(.L_x_15373) ;  /* 0x000000000f087348 */ /* 0x000fea0003c00000 */
[----:B------:R0:W1:Y:S02]  /*4c00*/  SHFL.BFLY P6, R14, R13, R12, R11 ;  /* 0x0c00000c0d0e7389 */ /* 0x00006400000c000b */
[----:B01----:R-:W-:Y:S01]  /*4c10*/  ENDCOLLECTIVE ;  /* 0x000000000000791b */ /* 0x003fe20003800000 */
.L_x_15373:
[----:B------:R-:W-:Y:S01]  /*4c20*/  HFMA2.MMA R13, -RZ, RZ, 0, 0 ;  /* 0x00000000ff0d7435 */ /* 0x000fe200000001ff */
[----:B------:R-:W-:Y:S01]  /*4c30*/  IMAD.MOV.U32 R12, RZ, RZ, 0x4 ;  /* 0x00000004ff0c7424 */ /* 0x000fe200078e00ff */
[----:B------:R-:W-:-:S09]  /*4c40*/  MOV R32, R14 ;  /* 0x0000000e00207202 */ /* 0x000fd20000000f00 */
[----:B------:R-:W-:Y:S05]  /*4c50*/  WARPSYNC.COLLECTIVE R15, `(.L_x_15374) ;  /* 0x000000000f087348 */ /* 0x000fea0003c00000 */
[----:B------:R0:W1:Y:S02]  /*4c60*/  SHFL.BFLY P6, R14, R13, R12, R11 ;  /* 0x0c00000c0d0e7389 */ /* 0x00006400000c000b */
[----:B01----:R-:W-:Y:S01]  /*4c70*/  ENDCOLLECTIVE ;  /* 0x000000000000791b */ /* 0x003fe20003800000 */
.L_x_15374:
        /* <DEDUP_REMOVED lines=8> */
.L_x_15375:
[----:B------:R-:W-:Y:S01]  /*4d00*/  IMAD.MOV.U32 R12, RZ, RZ, 0x1 ;  /* 0x00000001ff0c7424 */ /* 0x000fe200078e00ff */
[----:B------:R-:W-:-:S05]  /*4d10*/  MOV R31, R14 ;  /* 0x0000000e001f7202 */ /* 0x000fca0000000f00 */
[----:B------:R-:W-:-:S05]  /*4d20*/  FADD.FTZ R4, R4, R31 ;  /* 0x0000001f04047221 */ /* 0x000fca0000010000 */
[----:B------:R-:W-:-:S07]  /*4d30*/  MOV R13, R4 ;  /* 0x00000004000d7202 */ /* 0x000fce0000000f00 */
[----:B------:R-:W-:Y:S05]  /*4d40*/  WARPSYNC.COLLECTIVE R15, `(.L_x_15376) ;  /* 0x000000000f087348 */ /* 0x000fea0003c00000 */
[----:B------:R0:W1:Y:S02]  /*4d50*/  SHFL.BFLY P6, R14, R13, R12, R11 ;  /* 0x0c00000c0d0e7389 */ /* 0x00006400000c000b */
[----:B01----:R-:W-:Y:S01]  /*4d60*/  ENDCOLLECTIVE ;  /* 0x000000000000791b */ /* 0x003fe20003800000 */
.L_x_15376:
[----:B------:R-:W-:Y:S01]  /*4d70*/  HFMA2.MMA R13, -RZ, RZ, 0, 0 ;  /* 0x00000000ff0d7435 */ /* 0x000fe200000001ff */
[----:B------:R-:W-:Y:S01]  /*4d80*/  IMAD.MOV.U32 R12, RZ, RZ, 0x4 ;  /* 0x00000004ff0c7424 */ /* 0x000fe200078e00ff */
[----:B------:R-:W-:-:S09]  /*4d90*/  MOV R19, R14 ;  /* 0x0000000e00137202 */ /* 0x000fd20000000f00 */
[----:B------:R-:W-:Y:S05]  /*4da0*/  WARPSYNC.COLLECTIVE R15, `(.L_x_15377) ;  /* 0x000000000f087348 */ /* 0x000fea0003c00000 */
[----:B------:R0:W1:Y:S02]  /*4db0*/  SHFL.BFLY P6, R14, R13, R12, R11 ;  /* 0x0c00000c0d0e7389 */ /* 0x00006400000c000b */
[----:B01----:R-:W-:Y:S01]  /*4dc0*/  ENDCOLLECTIVE ;  /* 0x000000000000791b */ /* 0x003fe20003800000 */
.L_x_15377:
[----:B------:R-:W-:Y:S01]  /*4dd0*/  FADD.FTZ R19, R4, R19 ;  /* 0x0000001304137221 */ /* 0x000fe20000010000 */
[----:B------:R-:W-:Y:S01]  /*4de0*/  HFMA2.MMA R12, -RZ, RZ, 0, 1.1920928955078125e-07 ;  /* 0x00000002ff0c7435 */ /* 0x000fe200000001ff */
[----:B------:R-:W-:-:S05]  /*4df0*/  FADD.FTZ R3, RZ, R14 ;  /* 0x0000000eff037221 */ /* 0x000fca0000010000 */
[----:B------:R-:W-:-:S07]  /*4e00*/  MOV R13, R3 ;  /* 0x00000003000d7202 */ /* 0x000fce0000000f00 */
[----:B------:R-:W-:Y:S05]  /*4e10*/  WARPSYNC.COLLECTIVE R15, `(.L_x_15378) ;  /* 0x000000000f087348 */ /* 0x000fea0003c00000 */
[----:B------:R0:W1:Y:S02]  /*4e20*/  SHFL.BFLY P6, R14, R13, R12, R11 ;  /* 0x0c00000c0d0e7389 */ /* 0x00006400000c000b */
[----:B01----:R-:W-:Y:S01]  /*4e30*/  ENDCOLLECTIVE ;  /* 0x000000000000791b */ /* 0x003fe20003800000 */
.L_x_15378:
[----:B------:R-:W-:Y:S01]  /*4e40*/  HFMA2.MMA R12, -RZ, RZ, 0, 5.9604644775390625e-08 ;  /* 0x00000001ff0c7435 */ /* 0x000fe200000001ff */
[----:B------:R-:W-:-:S04]  /*4e50*/  IMAD.MOV.U32 R34, RZ, RZ, R14 ;  /* 0x000000ffff227224 */ /* 0x000fc800078e000e */
[----:B------:R-:W-:-:S05]  /*4e60*/  FADD.FTZ R3, R3, R34 ;  /* 0x0000002203037221 */ /* 0x000fca0000010000 */
[----:B------:R-:W-:-:S07]  /*4e70*/  MOV R13, R3 ;  /* 0x00000003000d7202 */ /* 0x000fce0000000f00 */
[----:B------:R-:W-:Y:S05]  /*4e80*/  WARPSYNC.COLLECTIVE R15, `(.L_x_15379) ;  /* 0x000000000f087348 */ /* 0x000fea0003c00000 */
[----:B------:R0:W1:Y:S02]  /*4e90*/  SHFL.BFLY P6, R14, R13, R12, R11 ;  /* 0x0c00000c0d0e7389 */ /* 0x00006400000c000b */
[----:B01----:R-:W-:Y:S01]  /*4ea0*/  ENDCOLLECTIVE ;  /* 0x000000000000791b */ /* 0x003fe20003800000 */
.L_x_15379:
[----:B------:R-:W-:Y:S01]  /*4eb0*/  HFMA2.MMA R12, -RZ, RZ, 0, 2.384185791015625e-07 ;  /* 0x00000004ff0c7435 */ /* 0x000fe200000001ff */
[----:B------:R-:W-:Y:S01]  /*4ec0*/  MOV R13, RZ ;  /* 0x000000ff000d7202 */ /* 0x000fe20000000f00 */
[----:B------:R-:W-:-:S09]  /*4ed0*/  IMAD.MOV.U32 R6, RZ, RZ, R14 ;  /* 0x000000ffff067224 */ /* 0x000fd200078e000e */
[----:B------:R-:W-:Y:S05]  /*4ee0*/  WARPSYNC.COLLECTIVE R15, `(.L_x_15380) ;  /* 0x000000000f087348 */ /* 0x000fea0003c00000 */
[----:B------:R0:W1:Y:S02]  /*4ef0*/  SHFL.BFLY P6, R14, R13, R12, R11 ;  /* 0x0c00000c0d0e7389 */ /* 0x00006400000c000b */
[----:B01----:R-:W-:Y:S01]  /*4f00*/  ENDCOLLECTIVE ;  /* 0x000000000000791b */ /* 0x003fe20003800000 */
.L_x_15380:
        /* <DEDUP_REMOVED lines=8> */
.L_x_15381:
[----:B------:R-:W-:Y:S01]  /*4f90*/  HFMA2.MMA R12, -RZ, RZ, 0, 5.9604644775390625e-08 ;  /* 0x00000001ff0c7435 */ /* 0x000fe200000001ff */
[----:B------:R-:W-:-:S04]  /*4fa0*/  IMAD.MOV.U32 R35, RZ, RZ, R14 ;  /* 0x000000ffff237224 */ /* 0x000fc800078e000e */
[----:B------:R-:W-:-:S05]  /*4fb0*/  FADD.FTZ R2, R2, R35 ;  /* 0x0000002302027221 */ /* 0x000fca0000010000 */
[----:B------:R-:W-:-:S07]  /*4fc0*/  MOV R13, R2 ;  /* 0x00000002000d7202 */ /* 0x000fce0000000f00 */
[----:B------:R-:W-:Y:S05]  /*4fd0*/  WARPSYNC.COLLECTIVE R15, `(.L_x_15382) ;  /* 0x000000000f087348 */ /* 0x000fea0003c00000 */
[----:B------:R0:W1:Y:S02]  /*4fe0*/  SHFL.BFLY P6, R14, R13, R12, R11 ;  /* 0x0c00000c0d0e7389 */ /* 0x00006400000c000b */
[----:B01----:R-:W-:Y:S01]  /*4ff0*/  ENDCOLLECTIVE ;  /* 0x000000000000791b */ /* 0x003fe20003800000 */
.L_x_15382:
[----:B------:R-:W-:Y:S01]  /*5000*/  HFMA2.MMA R12, -RZ, RZ, 0, 2.384185791015625e-07 ;  /* 0x00000004ff0c7435 */ /* 0x000fe200000001ff */
[----:B------:R-:W-:Y:S01]  /*5010*/  MOV R13, RZ ;  /* 0x000000ff000d7202 */ /* 0x000fe20000000f00 */
[----:B------:R-:W-:-:S09]  /*5020*/  IMAD.MOV.U32 R5, RZ, RZ, R14 ;  /* 0x000000ffff057224 */ /* 0x000fd200078e000e */
[----:B------:R-:W-:Y:S05]  /*5030*/  WARPSYNC.COLLECTIVE R15, `(.L_x_15383) ;  /* 0x000000000f087348 */ /* 0x000fea0003c00000 */
[----:B------:R0:W1:Y:S02]  /*5040*/  SHFL.BFLY P6, R14, R13, R12, R11 ;  /* 0x0c00000c0d0e7389 */ /* 0x00006400000c000b */
[----:B01----:R-:W-:Y:S01]  /*5050*/  ENDCOLLECTIVE ;  /* 0x000000000000791b */ /* 0x003fe20003800000 */
.L_x_15383:
[----:B------:R-:W-:Y:S01]  /*5060*/  FADD.FTZ R5, R2, R5 ;  /* 0x0000000502057221 */ /* 0x000fe20000010000 */
[----:B------:R-:W-:Y:S01]  /*5070*/  MOV R12, 0x2 ;  /* 0x00000002000c7802 */ /* 0x000fe20000000f00 */
[----:B------:R-:W-:-:S04]  /*5080*/  FADD.FTZ R0, RZ, R14 ;  /* 0x0000000eff007221 */ /* 0x000fc80000010000 */
[----:B------:R-:W-:-:S07]  /*5090*/  IMAD.MOV.U32 R13, RZ, RZ, R0 ;  /* 0x000000ffff0d7224 */ /* 0x000fce00078e0000 */
[----:B------:R-:W-:Y:S05]  /*50a0*/  WARPSYNC.COLLECTIVE R15, `(.L_x_15384) ;  /* 0x000000000f087348 */ /* 0x000fea0003c00000 */
[----:B------:R0:W1:Y:S02]  /*50b0*/  SHFL.BFLY P6, R14, R13, R12, R11 ;  /* 0x0c00000c0d0e7389 */ /* 0x00006400000c000b */
[----:B01----:R-:W-:Y:S01]  /*50c0*/  ENDCOLLECTIVE ;  /* 0x000000000000791b */ /* 0x003fe20003800000 */
.L_x_15384:
[----:B------:R-:W-:Y:S02]  /*50d0*/  IMAD.MOV.U32 R12, RZ, RZ, 0x1 ;  /* 0x00000001ff0c7424 */ /* 0x000fe400078e00ff */
[----:B------:R-:W-:-:S05]  /*50e0*/  FADD.FTZ R0, R0, R14 ;  /* 0x0000000e00007221 */ /* 0x000fca0000010000 */
[----:B------:R-:W-:-:S07]  /*50f0*/  MOV R13, R0 ;  /* 0x00000000000d7202 */ /* 0x000fce0000000f00 */
[----:B------:R-:W-:Y:S05]  /*5100*/  WARPSYNC.COLLECTIVE R15, `(.L_x_15385) ;  /* 0x000000000f087348 */ /* 0x000fea0003c00000 */
[----:B------:R0:W1:Y:S02]  /*5110*/  SHFL.BFLY P6, R14, R13, R12, R11 ;  /* 0x0c00000c0d0e7389 */ /* 0x00006400000c000b */
[----:B01----:R-:W-:Y:S01]  /*5120*/  ENDCOLLECTIVE ;  /* 0x000000000000791b */ /* 0x003fe20003800000 */
.L_x_15385:
[----:B------:R-:W-:Y:S01]  /*5130*/  HFMA2.MMA R13, -RZ, RZ, 0, 0 ;  /* 0x00000000ff0d7435 */ /* 0x000fe200000001ff */
[----:B------:R-:W-:Y:S01]  /*5140*/  IMAD.MOV.U32 R12, RZ, RZ, 0x4 ;  /* 0x00000004ff0c7424 */ /* 0x000fe200078e00ff */
[----:B------:R-:W-:-:S09]  /*5150*/  MOV R7, R14 ;  /* 0x0000000e00077202 */ /* 0x000fd20000000f00 */
[----:B------:R-:W-:Y:S05]  /*5160*/  WARPSYNC.COLLECTIVE R15, `(.L_x_15386) ;  /* 0x000000000f087348 */ /* 0x000fea0003c00000 */
[----:B------:R0:W1:Y:S02]  /*5170*/  SHFL.BFLY P6, R14, R13, R12, R11 ;  /* 0x0c00000c0d0e7389 */ /* 0x00006400000c000b */
[----:B01----:R-:W-:Y:S01]  /*5180*/  ENDCOLLECTIVE ;  /* 0x000000000000791b */ /* 0x003fe20003800000 */
.L_x_15386:
        /* <DEDUP_REMOVED lines=8> */
.L_x_15387:
[----:B------:R-:W-:Y:S01]  /*5210*/  IMAD.MOV.U32 R12, RZ, RZ, 0x1 ;  /* 0x00000001ff0c7424 */ /* 0x000fe200078e00ff */
[----:B------:R-:W-:-:S05]  /*5220*/  MOV R33, R14 ;  /* 0x0000000e00217202 */ /* 0x000fca0000000f00 */
[----:B------:R-:W-:-:S05]  /*5230*/  FADD.FTZ R30, R30, R33 ;  /* 0x000000211e1e7221 */ /* 0x000fca0000010000 */
[----:B------:R-:W-:-:S07]  /*5240*/  MOV R13, R30 ;  /* 0x0000001e000d7202 */ /* 0x000fce0000000f00 */
[----:B------:R-:W-:Y:S05]  /*5250*/  WARPSYNC.COLLECTIVE R15, `(.L_x_15388) ;  /* 0x000000000f087348 */ /* 0x000fea0003c00000 */
[----:B------:R0:W1:Y:S02]  /*5260*/  SHFL.BFLY P6, R14, R13, R12, R11 ;  /* 0x0c00000c0d0e7389 */ /* 0x00006400000c000b */
[----:B01----:R-:W-:Y:S01]  /*5270*/  ENDCOLLECTIVE ;  /* 0x000000000000791b */ /* 0x003fe20003800000 */
.L_x_15388:
[----:B------:R-:W-:Y:S01]  /*5280*/  HFMA2.MMA R13, -RZ, RZ, 0, 0 ;  /* 0x00000000ff0d7435 */ /* 0x000fe200000001ff */
[----:B------:R-:W-:Y:S01]  /*5290*/  IMAD.MOV.U32 R12, RZ, RZ, 0x4 ;  /* 0x00000004ff0c7424 */ /* 0x000fe200078e00ff */
[----:B------:R-:W-:-:S09]  /*52a0*/  MOV R33, R14 ;  /* 0x0000000e00217202 */ /* 0x000fd20000000f00 */
[----:B------:R-:W-:Y:S05]  /*52b0*/  WARPSYNC.COLLECTIVE R15, `(.L_x_15389) ;  /* 0x000000000f087348 */ /* 0x000fea0003c00000 */
[----:B------:R0:W1:Y:S02]  /*52c0*/  SHFL.BFLY P6, R14, R13, R12, R11 ;  /* 0x0c00000c0d0e7389 */ /* 0x00006400000c000b */
[----:B01----:R-:W-:Y:S01]  /*52d0*/  ENDCOLLECTIVE ;  /* 0x000000000000791b */ /* 0x003fe20003800000 */
.L_x_15389:
        /* <DEDUP_REMOVED lines=8> */
.L_x_15390:
[----:B------:R-:W-:Y:S01]  /*5360*/  IMAD.MOV.U32 R12, RZ, RZ, 0x1 ;  /* 0x00000001ff0c7424 */ /* 0x000fe200078e00ff */
[----:B------:R-:W-:-:S05]  /*5370*/  MOV R31, R14 ;  /* 0x0000000e001f7202 */ /* 0x000fca0000000f00 */
[----:B------:R-:W-:-:S05]  /*5380*/  FADD.FTZ R22, R6, R31 ;  /* 0x0000001f06167221 */ /* 0x000fca0000010000 */
[----:B------:R-:W-:-:S07]  /*5390*/  MOV R13, R22 ;  /* 0x00000016000d7202 */ /* 0x000fce0000000f00 */
[----:B------:R-:W-:Y:S05]  /*53a0*/  WARPSYNC.COLLECTIVE R15, `(.L_x_15391) ;  /* 0x000000000f087348 */ /* 0x000fea0003c00000 */
[----:B------:R0:W1:Y:S02]  /*53b0*/  SHFL.BFLY P6, R14, R13, R12, R11 ;  /* 0x0c00000c0d0e7389 */ /* 0x00006400000c000b */
[----:B01----:R-:W-:Y:S01]  /*53c0*/  ENDCOLLECTIVE ;  /* 0x000000000000791b */ /* 0x003fe20003800000 */
.L_x_15391:
[----:B------:R-:W-:Y:S01]  /*53d0*/  HFMA2.MMA R13, -RZ, RZ, 0, 0 ;  /* 0x00000000ff0d7435 */ /* 0x000fe200000001ff */
[----:B------:R-:W-:Y:S01]  /*53e0*/  IMAD.MOV.U32 R12, RZ, RZ, 0x4 ;  /* 0x00000004ff0c7424 */ /* 0x000fe200078e00ff */
[----:B------:R-:W-:-:S09]  /*53f0*/  MOV R7, R14 ;  /* 0x0000000e00077202 */ /* 0x000fd20000000f00 */
[----:B------:R-:W-:Y:S05]  /*5400*/  WARPSYNC.COLLECTIVE R15, `(.L_x_15392) ;  /* 0x000000000f087348 */ /* 0x000fea0003c00000 */
[----:B------:R0:W1:Y:S02]  /*5410*/  SHFL.BFLY P6, R14, R13, R12, R11 ;  /* 0x0c00000c0d0e7389 */ /* 0x00006400000c000b */
[----:B01----:R-:W-:Y:S01]  /*5420*/  ENDCOLLECTIVE ;  /* 0x000000000000791b */ /* 0x003fe20003800000 */
.L_x_15392:
[----:B------:R-:W-:Y:S01]  /*5430*/  FADD.FTZ R0, R22, R7 ;  /* 0x0000000716007221 */ /* 0x000fe20000010000 */
[----:B------:R-:W-:Y:S01]  /*5440*/  HFMA2.MMA R12, -RZ, RZ, 0, 1.1920928955078125e-07 ;  /* 0x00000002ff0c7435 */ /* 0x000fe200000001ff */
[----:B------:R-:W-:-:S05]  /*5450*/  MOV R22, R14 ;  /* 0x0000000e00167202 */ /* 0x000fca0000000f00 */
[----:B------:R-:W-:-:S07]  /*5460*/  FADD.FTZ R13, RZ, R22 ;  /* 0x00000016ff0d7221 */ /* 0x000fce0000010000 */
[----:B------:R-:W-:Y:S05]  /*5470*/  WARPSYNC.COLLECTIVE R15, `(.L_x_15393) ;  /* 0x000000000f087348 */ /* 0x000fea0003c00000 */
[----:B------:R0:W1:Y:S02]  /*5480*/  SHFL.BFLY P6, R14, R13, R12, R11 ;  /* 0x0c00000c0d0e7389 */ /* 0x00006400000c000b */
[----:B01----:R-:W-:Y:S01]  /*5490*/  ENDCOLLECTIVE ;  /* 0x000000000000791b */ /* 0x003fe20003800000 */
.L_x_15393:
[----:B------:R-:W-:Y:S01]  /*54a0*/  MOV R12, 0x1 ;  /* 0x00000001000c7802 */ /* 0x000fe20000000f00 */
[----:B------:R-:W-:-:S04]  /*54b0*/  FADD.FTZ R21, R13, R14 ;  /* 0x0000000e0d157221 */ /* 0x000fc80000010000 */
[----:B------:R-:W-:-:S07]  /*54c0*/  IMAD.MOV.U32 R13, RZ, RZ, R21 ;  /* 0x000000ffff0d7224 */ /* 0x000fce00078e0015 */
[----:B------:R-:W-:Y:S05]  /*54d0*/  WARPSYNC.COLLECTIVE R15, `(.L_x_15394) ;  /* 0x000000000f087348 */ /* 0x000fea0003c00000 */
[----:B------:R0:W1:Y:S02]  /*54e0*/  SHFL.BFLY P6, R14, R13, R12, R11 ;  /* 0x0c00000c0d0e7389 */ /* 0x00006400000c000b */
[----:B01----:R-:W-:Y:S01]  /*54f0*/  ENDCOLLECTIVE ;  /* 0x000000000000791b */ /* 0x003fe20003800000 */
.L_x_15394:
[----:B------:R-:W-:Y:S01]  /*5500*/  HFMA2.MMA R12, -RZ, RZ, 0, 2.384185791015625e-07 ;  /* 0x00000004ff0c7435 */ /* 0x000fe200000001ff */
[----:B------:R-:W-:Y:S01]  /*5510*/  IMAD.MOV.U32 R13, RZ, RZ, RZ ;  /* 0x000000ffff0d7224 */ /* 0x000fe200078e00ff */
[----:B------:R-:W-:-:S09]  /*5520*/  MOV R6, R14 ;  /* 0x0000000e00067202 */ /* 0x000fd20000000f00 */
[----:B------:R-:W-:Y:S05]  /*5530*/  WARPSYNC.COLLECTIVE R15, `(.L_x_15395) ;  /* 0x000000000f087348 */ /* 0x000fea0003c00000 */
[----:B------:R0:W1:Y:S02]  /*5540*/  SHFL.BFLY P6, R14, R13, R12, R11 ;  /* 0x0c00000c0d0e7389 */ /* 0x00006400000c000b */
[----:B01----:R-:W-:Y:S01]  /*5550*/  ENDCOLLECTIVE ;  /* 0x000000000000791b */ /* 0x003fe20003800000 */
.L_x_15395:
[----:B------:R-:W-:Y:S01]  /*5560*/  FADD.FTZ R6, R21, R6 ;  /* 0x0000000615067221 */ /* 0x000fe20000010000 */
[----:B------:R-:W-:Y:S02]  /*5570*/  IMAD.MOV.U32 R12, RZ, RZ, 0x2 ;  /* 0x00000002ff0c7424 */ /* 0x000fe400078e00ff */
[----:B------:R-:W-:-:S05]  /*5580*/  FADD.FTZ R23, RZ, R14 ;  /* 0x0000000eff177221 */ /* 0x000fca0000010000 */
[----:B------:R-:W-:-:S07]  /*5590*/  MOV R13, R23 ;  /* 0x00000017000d7202 */ /* 0x000fce0000000f00 */
[----:B------:R-:W-:Y:S05]  /*55a0*/  WARPSYNC.COLLECTIVE R15, `(.L_x_15396) ;  /* 0x000000000f087348 */ /* 0x000fea0003c00000 */
[----:B------:R0:W1:Y:S02]  /*55b0*/  SHFL.BFLY P6, R14, R13, R12, R11 ;  /* 0x0c00000c0d0e7389 */ /* 0x00006400000c000b */
[----:B01----:R-:W-:Y:S01]  /*55c0*/  ENDCOLLECTIVE ;  /* 0x000000000000791b */ /* 0x003fe20003800000 */
.L_x_15396:
[----:B------:R-:W-:Y:S01]  /*55d0*/  HFMA2.MMA R12, -RZ, RZ, 0, 5.9604644775390625e-08 ;  /* 0x00000001ff0c7435 */ /* 0x000fe200000001ff */
[----:B------:R-:W-:-:S05]  /*55e0*/  FADD.FTZ R31, R23, R14 ;  /* 0x0000000e171f7221 */ /* 0x000fca0000010000 */
[----:B------:R-:W-:-:S07]  /*55f0*/  MOV R13, R31 ;  /* 0x0000001f000d7202 */ /* 0x000fce0000000f00 */
[----:B------:R-:W-:Y:S05]  /*5600*/  WARPSYNC.COLLECTIVE R15, `(.L_x_15397) ;  /* 0x000000000f087348 */ /* 0x000fea0003c00000 */
[----:B------:R0:W1:Y:S02]  /*5610*/  SHFL.BFLY P6, R14, R13, R12, R11 ;  /* 0x0c00000c0d0e7389 */ /* 0x00006400000c000b */
[----:B01----:R-:W-:Y:S01]  /*5620*/  ENDCOLLECTIVE ;  /* 0x000000000000791b */ /* 0x003fe20003800000 */
.L_x_15397:
[----:B------:R-:W-:Y:S01]  /*5630*/  HFMA2.MMA R12, -RZ, RZ, 0, 2.384185791015625e-07 ;  /* 0x00000004ff0c7435 */ /* 0x000fe200000001ff */
[----:B------:R-:W-:Y:S01]  /*5640*/  MOV R13, RZ ;  /* 0x000000ff000d7202 */ /* 0x000fe20000000f00 */
[----:B------:R-:W-:-:S09]  /*5650*/  IMAD.MOV.U32 R30, RZ, RZ, R14 ;  /* 0x000000ffff1e7224 */ /* 0x000fd200078e000e */
[----:B------:R-:W-:Y:S05]  /*5660*/  WARPSYNC.COLLECTIVE R15, `(.L_x_15398) ;  /* 0x000000000f087348 */ /* 0x000fea0003c00000 */
[----:B------:R0:W1:Y:S02]  /*5670*/  SHFL.BFLY P6, R14, R13, R12, R11 ;  /* 0x0c00000c0d0e7389 */ /* 0x00006400000c000b */
[----:B01----:R-:W-:Y:S01]  /*5680*/  ENDCOLLECTIVE ;  /* 0x000000000000791b */ /* 0x003fe20003800000 */
.L_x_15398:
[----:B------:R-:W-:Y:S01]  /*5690*/  FADD.FTZ R7, R31, R30 ;  /* 0x0000001e1f077221 */ /* 0x000fe20000010000 */
[----:B------:R-:W-:Y:S01]  /*56a0*/  MOV R12, 0x2 ;  /* 0x00000002000c7802 */ /* 0x000fe20000000f00 */
[----:B------:R-:W-:-:S04]  /*56b0*/  FADD.FTZ R17, RZ, R14 ;  /* 0x0000000eff117221 */ /* 0x000fc80000010000 */
[----:B------:R-:W-:-:S07]  /*56c0*/  IMAD.MOV.U32 R13, RZ, RZ, R17 ;  /* 0x000000ffff0d7224 */ /* 0x000fce00078e0011 */
[----:B------:R-:W-:Y:S05]  /*56d0*/  WARPSYNC.COLLECTIVE R15, `(.L_x_15399) ;  /* 0x000000000f087348 */ /* 0x000fea0003c00000 */
[----:B------:R0:W1:Y:S02]  /*56e0*/  SHFL.BFLY P6, R14, R13, R12, R11 ;  /* 0x0c00000c0d0e7389 */ /* 0x00006400000c000b */
[----:B01----:R-:W-:Y:S01]  /*56f0*/  ENDCOLLECTIVE ;  /* 0x000000000000791b */ /* 0x003fe20003800000 */
.L_x_15399:
[----:B------:R-:W-:Y:S02]  /*5700*/  IMAD.MOV.U32 R12, RZ, RZ, 0x1 ;  /* 0x00000001ff0c7424 */ /* 0x000fe400078e00ff */
[----:B------:R-:W-:Y:S01]  /*5710*/  FADD.FTZ R23, R17, R14 ;  /* 0x0000000e11177221 */ /* 0x000fe20000010000 */
[----:B------:R-:W-:-:S04]  /*5720*/  MOV R17, R7 ;  /* 0x0000000700117202 */ /* 0x000fc80000000f00 */
[----:B------:R-:W-:-:S07]  /*5730*/  MOV R13, R23 ;  /* 0x00000017000d7202 */ /* 0x000fce0000000f00 */
[----:B------:R-:W-:Y:S05]  /*5740*/  WARPSYNC.COLLECTIVE R15, `(.L_x_15400) ;  /* 0x000000000f087348 */ /* 0x000fea0003c00000 */
[----:B------:R0:W1:Y:S02]  /*5750*/  SHFL.BFLY P6, R14, R13, R12, R11 ;  /* 0x0c00000c0d0e7389 */ /* 0x00006400000c000b */
[----:B01----:R-:W-:Y:S01]  /*5760*/  ENDCOLLECTIVE ;  /* 0x000000000000791b */ /* 0x003fe20003800000 */
.L_x_15400:
[----:B------:R-:W-:Y:S01]  /*5770*/  MOV R11, R6 ;  /* 0x00000006000b7202 */ /* 0x000fe20000000f00 */
[----:B------:R-:W-:Y:S06]  /*5780*/  BRA `(.L_x_15401) ;  /* 0xffffffd800007947 */ /* 0x000fec000383ffff */
.L_x_15402:
        /* <DEDUP_REMOVED lines=15> */
.L_x_28312:


//--------------------- .text._ZN4vllm25paged_attention_v1_kernelIfhLi32ELi32ELi128ELNS_18Fp8KVCacheDataTypeE1ELb1EEEvPT_PKS2_PKT0_S8_ifPKiSA_iPKfiiiSC_SC_iiiii --------------------------
	.section	.text._ZN4vllm25paged_attention_v1_kernelIfhLi32ELi32ELi128ELNS_18Fp8KVCacheDataTypeE1ELb1EEEvPT_PKS2_PKT0_S8_ifPKiSA_iPKfiiiSC_SC_iiiii,"ax",@progbits
	.align	128
        .global         _ZN4vllm25paged_attention_v1_kernelIfhLi32ELi32ELi128ELNS_18Fp8KVCacheDataTypeE1ELb1EEEvPT_PKS2_PKT0_S8_ifPKiSA_iPKfiiiSC_SC_iiiii
        .type           _ZN4vllm25paged_attention_v1_kernelIfhLi32ELi32ELi128ELNS_18Fp8KVCacheDataTypeE1ELb1EEEvPT_PKS2_PKT0_S8_ifPKiSA_iPKfiiiSC_SC_iiiii,@function
        .size           _ZN4vllm25paged_attention_v1_kernelIfhLi32ELi32ELi128ELNS_18Fp8KVCacheDataTypeE1ELb1EEEvPT_PKS2_PKT0_S8_ifPKiSA_iPKfiiiSC_SC_iiiii,(.L_x_28313 - _ZN4vllm25paged_attention_v1_kernelIfhLi32ELi32ELi128ELNS_18Fp8KVCacheDataTypeE1ELb1EEEvPT_PKS2_PKT0_S8_ifPKiSA_iPKfiiiSC_SC_iiiii)
        .other          _ZN4vllm25paged_attention_v1_kernelIfhLi32ELi32ELi128ELNS_18Fp8KVCacheDataTypeE1ELb1EEEvPT_PKS2_PKT0_S8_ifPKiSA_iPKfiiiSC_SC_iiiii,@"STO_CUDA_ENTRY STV_DEFAULT"
_ZN4vllm25paged_attention_v1_kernelIfhLi32ELi32ELi128ELNS_18Fp8KVCacheDataTypeE1ELb1EEEvPT_PKS2_PKT0_S8_ifPKiSA_iPKfiiiSC_SC_iiiii:
.text._ZN4vllm25paged_attention_v1_kernelIfhLi32ELi32ELi128ELNS_18Fp8KVCacheDataTypeE1ELb1EEEvPT_PKS2_PKT0_S8_ifPKiSA_iPKfiiiSC_SC_iiiii:
        /* <DEDUP_REMOVED lines=105> */
.L_x_15403:
[----:B------:R-:W-:Y:S02]  /*0690*/  ULDC UR4, c[0x0][0x278] ;  /* 0x00009e0000047ab9 */ /* 0x000fe40000000800 */
[----:B------:R-:W-:-:S04]  /*06a0*/  IMAD R2, R18, UR4, R19 ;  /* 0x0000000412027c24 */ /* 0x000fc8000f8e0213 */
[----:B------:R-:W-:-:S07]  /*06b0*/  IMAD R6, R2, R5, RZ ;  /* 0x0000000502067224 */ /* 0x000fce00078e02ff */
.L_x_15404:
        /* <DEDUP_REMOVED lines=25> */
.L_x_15408:
        /* <DEDUP_REMOVED lines=36> */
.L_x_15406:
[----:B------:R-:W-:Y:S05]  /*0a90*/  BSYNC B7 ;  /* 0x0000000000077941 */ /* 0x000fea0003800000 */
.L_x_15405:
        /* <DEDUP_REMOVED lines=13> */
.L_x_15445:
        /* <DEDUP_REMOVED lines=40> */
.L_x_15414:
        /* <DEDUP_REMOVED lines=11> */
.L_x_15413:
[----:B------:R-:W-:Y:S05]  /*0ea0*/  BSYNC B1 ;  /* 0x0000000000017941 */ /* 0x000fea0003800000 */
.L_x_15412:
        /* <DEDUP_REMOVED lines=14> */
.L_x_15417:
        /* <DEDUP_REMOVED lines=100> */
.L_x_15416:
[----:B------:R-:W-:Y:S05]  /*15d0*/  BSYNC B1 ;  /* 0x0000000000017941 */ /* 0x000fea0003800000 */
.L_x_15415:
        /* <DEDUP_REMOVED lines=55> */
.L_x_15419:
[----:B------:R-:W-:Y:S05]  /*1950*/  BSYNC B1 ;  /* 0x0000000000017941 */ /* 0x000fea0003800000 */
.L_x_15418:
        /* <DEDUP_REMOVED lines=26> */
.L_x_15411:
[----:B------:R-:W-:Y:S05]  /*1b00*/  BSYNC B0 ;  /* 0x0000000000007941 */ /* 0x000fea0003800000 */
.L_x_15410:
        /* <DEDUP_REMOVED lines=48> */
.L_x_15424:
        /* <DEDUP_REMOVED lines=8> */
.L_x_15423:
[----:B------:R-:W-:Y:S05]  /*1e90*/  BSYNC B1 ;  /* 0x0000000000017941 */ /* 0x000fea0003800000 */
.L_x_15422:
        /* <DEDUP_REMOVED lines=14> */
.L_x_15427:
        /* <DEDUP_REMOVED lines=52> */
.L_x_15426:
[----:B------:R-:W-:Y:S05]  /*22c0*/  BSYNC B1 ;  /* 0x0000000000017941 */ /* 0x000fea0003800000 */
.L_x_15425:
        /* <DEDUP_REMOVED lines=31> */
.L_x_15429:
[----:B------:R-:W-:Y:S05]  /*24c0*/  BSYNC B1 ;  /* 0x0000000000017941 */ /* 0x000fea0003800000 */
.L_x_15428:
        /* <DEDUP_REMOVED lines=14> */
.L_x_15421:
[----:B------:R-:W-:Y:S05]  /*25b0*/  BSYNC B0 ;  /* 0x0000000000007941 */ /* 0x000fea0003800000 */
.L_x_15420:
        /* <DEDUP_REMOVED lines=28> */
.L_x_15433:
        /* <DEDUP_REMOVED lines=33> */
.L_x_15431:
[----:B------:R-:W-:Y:S05]  /*2990*/  BSYNC B6 ;  /* 0x0000000000067941 */ /* 0x000fea0003800000 */
.L_x_15430:
        /* <DEDUP_REMOVED lines=49> */
.L_x_15470:
        /* <DEDUP_REMOVED lines=49> */
.L_x_15436:
[----:B------:R-:W-:Y:S05]  /*2fc0*/  BSYNC B0 ;  /* 0x0000000000007941 */ /* 0x000fea0003800000 */
.L_x_15435:
        /* <DEDUP_REMOVED lines=28> */
.L_x_15438:
[----:B------:R-:W-:Y:S05]  /*3190*/  BSYNC B0 ;  /* 0x0000000000007941 */ /* 0x000fea0003800000 */
.L_x_15437:
        /* <DEDUP_REMOVED lines=65> */
.L_x_15407:
        /* <DEDUP_REMOVED lines=16> */
.L_x_15432:
        /* <DEDUP_REMOVED lines=16> */
.L_x_15439:
[----:B------:R-:W-:Y:S05]  /*37b0*/  EXIT ;  /* 0x000000000000794d */ /* 0x000fea0003800000 */
.L_x_15409:
[----:B------:R-:W-:Y:S01]  /*37c0*/  HFMA2.MMA R12, -RZ, RZ, 0, 9.5367431640625e-07 ;  /* 0x00000010ff0c7435 */ /* 0x000fe200000001ff */
[----:B------:R-:W-:Y:S01]  /*37d0*/  IMAD.MOV.U32 R11, RZ, RZ, 0x1f ;  /* 0x0000001fff0b7424 */ /* 0x000fe200078e00ff */
[----:B------:R-:W-:Y:S02]  /*37e0*/  MOV R15, 0xffffffff ;  /* 0xffffffff000f7802 */ /* 0x000fe40000000f00 */
[----:B------:R-:W-:-:S07]  /*37f0*/  MOV R2, 0xff7fffff ;  /* 0xff7fffff00027802 */ /* 0x000fce0000000f00 */
[----:B------:R-:W-:Y:S05]  /*3800*/  WARPSYNC.COLLECTIVE R15, `(.L_x_15440) ;  /* 0x000000000f087348 */ /* 0x000fea0003c00000 */
[----:B------:R0:W1:Y:S02]  /*3810*/  SHFL.BFLY P6, R14, R13, R12, R11 ;  /* 0x0c00000c0d0e7389 */ /* 0x00006400000c000b */
[----:B01----:R-:W-:Y:S01]  /*3820*/  ENDCOLLECTIVE ;  /* 0x000000000000791b */ /* 0x003fe20003800000 */
.L_x_15440:
[----:B------:R-:W-:Y:S01]  /*3830*/  IMAD.MOV.U32 R12, RZ, RZ, 0x8 ;  /* 0x00000008ff0c7424 */ /* 0x000fe200078e00ff */
[----:B------:R-:W-:-:S04]  /*3840*/  FMNMX.FTZ R0, R14, -3.40282346638528859812e+38, !PT ;  /* 0xff7fffff0e007809 */ /* 0x000fc80007810000 */
[----:B------:R-:W-:-:S07]  /*3850*/  MOV R13, R0 ;  /* 0x00000000000d7202 */ /* 0x000fce0000000f00 */
[----:B------:R-:W-:Y:S05]  /*3860*/  WARPSYNC.COLLECTIVE R15, `(.L_x_15441) ;  /* 0x000000000f087348 */ /* 0x000fea0003c00000 */
[----:B------:R0:W1:Y:S02]  /*3870*/  SHFL.BFLY P6, R14, R13, R12, R11 ;  /* 0x0c00000c0d0e7389 */ /* 0x00006400000c000b */
[----:B01----:R-:W-:Y:S01]  /*3880*/  ENDCOLLECTIVE ;  /* 0x000000000000791b */ /* 0x003fe20003800000 */
.L_x_15441:
[----:B------:R-:W-:Y:S01]  /*3890*/  HFMA2.MMA R12, -RZ, RZ, 0, 2.384185791015625e-07 ;  /* 0x00000004ff0c7435 */ /* 0x000fe200000001ff */
[----:B------:R-:W-:-:S04]  /*38a0*/  FMNMX.FTZ R3, R0, R14, !PT ;  /* 0x0000000e00037209 */ /* 0x000fc80007810000 */
[----:B------:R-:W-:-:S07]  /*38b0*/  MOV R13, R3 ;  /* 0x00000003000d7202 */ /* 0x000fce0000000f00 */
[----:B------:R-:W-:Y:S05]  /*38c0*/  WARPSYNC.COLLECTIVE R15, `(.L_x_15442) ;  /* 0x000000000f087348 */ /* 0x000fea0003c00000 */
[----:B------:R0:W1:Y:S02]  /*38d0*/  SHFL.BFLY P6, R14, R13, R12, R11 ;  /* 0x0c00000c0d0e7389 */ /* 0x00006400000c000b */
[----:B01----:R-:W-:Y:S01]  /*38e0*/  ENDCOLLECTIVE ;  /* 0x000000000000791b */ /* 0x003fe20003800000 */
.L_x_15442:
[----:B------:R-:W-:Y:S02]  /*38f0*/  MOV R12, 0x2 ;  /* 0x00000002000c7802 */ /* 0x000fe40000000f00 */
[----:B------:R-:W-:-:S05]  /*3900*/  FMNMX.FTZ R4, R3, R14, !PT ;  /* 0x0000000e03047209 */ /* 0x000fca0007810000 */
[----:B------:R-:W-:-:S07]  /*3910*/  IMAD.MOV.U32 R13, RZ, RZ, R4 ;  /* 0x000000ffff0d7224 */ /* 0x000fce00078e0004 */
[----:B------:R-:W-:Y:S05]  /*3920*/  WARPSYNC.COLLECTIVE R15, `(.L_x_15443) ;  /* 0x000000000f087348 */ /* 0x000fea0003c00000 */
[----:B------:R0:W1:Y:S02]  /*3930*/  SHFL.BFLY P6, R14, R13, R12, R11 ;  /* 0x0c00000c0d0e7389 */ /* 0x00006400000c000b */
[----:B01----:R-:W-:Y:S01]  /*3940*/  ENDCOLLECTIVE ;  /* 0x000000000000791b */ /* 0x003fe20003800000 */
.L_x_15443:
[----:B------:R-:W-:Y:S01]  /*3950*/  IMAD.MOV.U32 R12, RZ, RZ, 0x1 ;  /* 0x00000001ff0c7424 */ /* 0x000fe200078e00ff */
[----:B------:R-:W-:-:S04]  /*3960*/  FMNMX.FTZ R5, R4, R14, !PT ;  /* 0x0000000e04057209 */ /* 0x000fc80007810000 */
[----:B------:R-:W-:-:S07]  /*3970*/  MOV R13, R5 ;  /* 0x00000005000d7202 */ /* 0x000fce0000000f00 */
[----:B------:R-:W-:Y:S05]  /*3980*/  WARPSYNC.COLLECTIVE R15, `(.L_x_15444) ;  /* 0x000000000f087348 */ /* 0x000fea0003c00000 */
[----:B------:R0:W1:Y:S02]  /*3990*/  SHFL.BFLY P6, R14, R13, R12, R11 ;  /* 0x0c00000c0d0e7389 */ /* 0x00006400000c000b */
[----:B01----:R-:W-:Y:S01]  /*39a0*/  ENDCOLLECTIVE ;  /* 0x000000000000791b */ /* 0x003fe20003800000 */
.L_x_15444:
[----:B------:R-:W-:Y:S05]  /*39b0*/  BRA `(.L_x_15445) ;  /* 0xffffffd0006c7947 */ /* 0x000fea000383ffff */
.L_x_15434:
[----:B------:R-:W-:Y:S01]  /*39c0*/  HFMA2.MMA R13, -RZ, RZ, 0, 0 ;  /* 0x00000000ff0d7435 */ /* 0x000fe200000001ff */
[----:B-1----:R-:W-:Y:S01]  /*39d0*/  IMAD.MOV.U32 R12, RZ, RZ, 0x4 ;  /* 0x00000004ff0c7424 */ /* 0x002fe200078e00ff */
[----:B------:R-:W-:Y:S02]  /*39e0*/  MOV R11, 0x1f ;  /* 0x0000001f000b7802 */ /* 0x000fe40000000f00 */
[----:B------:R-:W-:-:S07]  /*39f0*/  MOV R15, 0xffffffff ;  /* 0xffffffff000f7802 */ /* 0x000fce0000000f00 */
[----:B0-----:R-:W-:Y:S05]  /*3a00*/  WARPSYNC.COLLECTIVE R15, `(.L_x_15446) ;  /* 0x000000000f087348 */ /* 0x001fea0003c00000 */
[----:B------:R1:W2:Y:S02]  /*3a10*/  SHFL.BFLY P6, R14, R13, R12, R11 ;  /* 0x0c00000c0d0e7389 */ /* 0x0002a400000c000b */
[----:B012---:R-:W-:Y:S01]  /*3a20*/  ENDCOLLECTIVE ;  /* 0x000000000000791b */ /* 0x007fe20003800000 */
.L_x_15446:
[----:B------:R-:W-:Y:S01]  /*3a30*/  HFMA2.MMA R12, -RZ, RZ, 0, 1.1920928955078125e-07 ;  /* 0x00000002ff0c7435 */ /* 0x000fe200000001ff */
[----:B------:R-:W-:-:S04]  /*3a40*/  IMAD.MOV.U32 R7, RZ, RZ, R14 ;  /* 0x000000ffff077224 */ /* 0x000fc800078e000e */
[----:B------:R-:W-:-:S05]  /*3a50*/  FADD.FTZ R7, RZ, R7 ;  /* 0x00000007ff077221 */ /* 0x000fca0000010000 */
[----:B------:R-:W-:-:S07]  /*3a60*/  MOV R13, R7 ;  /* 0x00000007000d7202 */ /* 0x000fce0000000f00 */
[----:B------:R-:W-:Y:S05]  /*3a70*/  WARPSYNC.COLLECTIVE R15, `(.L_x_15447) ;  /* 0x000000000f087348 */ /* 0x000fea0003c00000 */
[----:B------:R0:W1:Y:S02]  /*3a80*/  SHFL.BFLY P6, R14, R13, R12, R11 ;  /* 0x0c00000c0d0e7389 */ /* 0x00006400000c000b */
[----:B01----:R-:W-:Y:S01]  /*3a90*/  ENDCOLLECTIVE ;  /* 0x000000000000791b */ /* 0x003fe20003800000 */
.L_x_15447:
[----:B------:R-:W-:Y:S01]  /*3aa0*/  HFMA2.MMA R12, -RZ, RZ, 0, 5.9604644775390625e-08 ;  /* 0x00000001ff0c7435 */ /* 0x000fe200000001ff */
[----:B------:R-:W-:-:S04]  /*3ab0*/  IMAD.MOV.U32 R8, RZ, RZ, R14 ;  /* 0x000000ffff087224 */ /* 0x000fc800078e000e */
[----:B------:R-:W-:-:S05]  /*3ac0*/  FADD.FTZ R27, R7, R8 ;  /* 0x00000008071b7221 */ /* 0x000fca0000010000 */
[----:B------:R-:W-:-:S07]  /*3ad0*/  MOV R13, R27 ;  /* 0x0000001b000d7202 */ /* 0x000fce0000000f00 */
[----:B------:R-:W-:Y:S05]  /*3ae0*/  WARPSYNC.COLLECTIVE R15, `(.L_x_15448) ;  /* 0x000000000f087348 */ /* 0x000fea0003c00000 */
[----:B------:R0:W1:Y:S02]  /*3af0*/  SHFL.BFLY P6, R14, R13, R12, R11 ;  /* 0x0c00000c0d0e7389 */ /* 0x00006400000c000b */
[----:B01----:R-:W-:Y:S01]  /*3b00*/  ENDCOLLECTIVE ;  /* 0x000000000000791b */ /* 0x003fe20003800000 */
.L_x_15448:
[----:B------:R-:W-:Y:S01]  /*3b10*/  HFMA2.MMA R12, -RZ, RZ, 0, 2.384185791015625e-07 ;  /* 0x00000004ff0c7435 */ /* 0x000fe200000001ff */
[----:B------:R-:W-:Y:S01]  /*3b20*/  MOV R13, RZ ;  /* 0x000000ff000d7202 */ /* 0x000fe20000000f00 */
[----:B------:R-:W-:-:S09]  /*3b30*/  IMAD.MOV.U32 R24, RZ, RZ, R14 ;  /* 0x000000ffff187224 */ /* 0x000fd200078e000e */
[----:B------:R-:W-:Y:S05]  /*3b40*/  WARPSYNC.COLLECTIVE R15, `(.L_x_15449) ;  /* 0x000000000f087348 */ /* 0x000fea0003c00000 */
[----:B------:R0:W1:Y:S02]  /*3b50*/  SHFL.BFLY P6, R14, R13, R12, R11 ;  /* 0x0c00000c0d0e7389 */ /* 0x00006400000c000b */
[----:B01----:R-:W-:Y:S01]  /*3b60*/  ENDCOLLECTIVE ;  /* 0x000000000000791b */ /* 0x003fe20003800000 */
.L_x_15449:
        /* <DEDUP_REMOVED lines=8> */
.L_x_15450:
[----:B------:R-:W-:Y:S01]  /*3bf0*/  HFMA2.MMA R12, -RZ, RZ, 0, 5.9604644775390625e-08 ;  /* 0x00000001ff0c7435 */ /* 0x000fe200000001ff */
[----:B------:R-:W-:-:S04]  /*3c00*/  IMAD.MOV.U32 R10, RZ, RZ, R14 ;  /* 0x000000ffff0a7224 */ /* 0x000fc800078e000e */
[----:B------:R-:W-:-:S05]  /*3c10*/  FADD.FTZ R23, R5, R10 ;  /* 0x0000000a05177221 */ /* 0x000fca0000010000 */
[----:B------:R-:W-:-:S07]  /*3c20*/  MOV R13, R23 ;  /* 0x00000017000d7202 */ /* 0x000fce0000000f00 */
[----:B------:R-:W-:Y:S05]  /*3c30*/  WARPSYNC.COLLECTIVE R15, `(.L_x_15451) ;  /* 0x000000000f087348 */ /* 0x000fea0003c00000 */
[----:B------:R0:W1:Y:S02]  /*3c40*/  SHFL.BFLY P6, R14, R13, R12, R11 ;  /* 0x0c00000c0d0e7389 */ /* 0x00006400000c000b */
[----:B01----:R-:W-:Y:S01]  /*3c50*/  ENDCOLLECTIVE ;  /* 0x000000000000791b */ /* 0x003fe20003800000 */
.L_x_15451:
[----:B------:R-:W-:Y:S01]  /*3c60*/  HFMA2.MMA R12, -RZ, RZ, 0, 2.384185791015625e-07 ;  /* 0x00000004ff0c7435 */ /* 0x000fe200000001ff */
[----:B------:R-:W-:Y:S01]  /*3c70*/  MOV R13, RZ ;  /* 0x000000ff000d7202 */ /* 0x000fe20000000f00 */
[----:B------:R-:W-:-:S09]  /*3c80*/  IMAD.MOV.U32 R10, RZ, RZ, R14 ;  /* 0x000000ffff0a7224 */ /* 0x000fd200078e000e */
[----:B------:R-:W-:Y:S05]  /*3c90*/  WARPSYNC.COLLECTIVE R15, `(.L_x_15452) ;  /* 0x000000000f087348 */ /* 0x000fea0003c00000 */
[----:B------:R0:W1:Y:S02]  /*3ca0*/  SHFL.BFLY P6, R14, R13, R12, R11 ;  /* 0x0c00000c0d0e7389 */ /* 0x00006400000c000b */
[----:B01----:R-:W-:Y:S01]  /*3cb0*/  ENDCOLLECTIVE ;  /* 0x000000000000791b */ /* 0x003fe20003800000 */
.L_x_15452:
        /* <DEDUP_REMOVED lines=8> */
.L_x_15453:
[----:B------:R-:W-:Y:S01]  /*3d40*/  HFMA2.MMA R12, -RZ, RZ, 0, 5.9604644775390625e-08 ;  /* 0x00000001ff0c7435 */ /* 0x000fe200000001ff */
[----:B------:R-:W-:-:S04]  /*3d50*/  IMAD.MOV.U32 R9, RZ, RZ, R14 ;  /* 0x000000ffff097224 */ /* 0x000fc800078e000e */
[----:B------:R-:W-:-:S05]  /*3d60*/  FADD.FTZ R9, R4, R9 ;  /* 0x0000000904097221 */ /* 0x000fca0000010000 */
[----:B------:R-:W-:-:S07]  /*3d70*/  MOV R13, R9 ;  /* 0x00000009000d7202 */ /* 0x000fce0000000f00 */
[----:B------:R-:W-:Y:S05]  /*3d80*/  WARPSYNC.COLLECTIVE R15, `(.L_x_15454) ;  /* 0x000000000f087348 */ /* 0x000fea0003c00000 */
[----:B------:R0:W1:Y:S02]  /*3d90*/  SHFL.BFLY P6, R14, R13, R12, R11 ;  /* 0x0c00000c0d0e7389 */ /* 0x00006400000c000b */
[----:B01----:R-:W-:Y:S01]  /*3da0*/  ENDCOLLECTIVE ;  /* 0x000000000000791b */ /* 0x003fe20003800000 */
.L_x_15454:
[----:B------:R-:W-:Y:S01]  /*3db0*/  HFMA2.MMA R12, -RZ, RZ, 0, 2.384185791015625e-07 ;  /* 0x00000004ff0c7435 */ /* 0x000fe200000001ff */
[----:B------:R-:W-:Y:S01]  /*3dc0*/  MOV R13, RZ ;  /* 0x000000ff000d7202 */ /* 0x000fe20000000f00 */
[----:B------:R-:W-:-:S09]  /*3dd0*/  IMAD.MOV.U32 R8, RZ, RZ, R14 ;  /* 0x000000ffff087224 */ /* 0x000fd200078e000e */
[----:B------:R-:W-:Y:S05]  /*3de0*/  WARPSYNC.COLLECTIVE R15, `(.L_x_15455) ;  /* 0x000000000f087348 */ /* 0x000fea0003c00000 */
[----:B------:R0:W1:Y:S02]  /*3df0*/  SHFL.BFLY P6, R14, R13, R12, R11 ;  /* 0x0c00000c0d0e7389 */ /* 0x00006400000c000b */
[----:B01----:R-:W-:Y:S01]  /*3e00*/  ENDCOLLECTIVE ;  /* 0x000000000000791b */ /* 0x003fe20003800000 */
.L_x_15455:
        /* <DEDUP_REMOVED lines=8> */
.L_x_15456:
[----:B------:R-:W-:Y:S01]  /*3e90*/  HFMA2.MMA R12, -RZ, RZ, 0, 5.9604644775390625e-08 ;  /* 0x00000001ff0c7435 */ /* 0x000fe200000001ff */
[----:B------:R-:W-:-:S04]  /*3ea0*/  IMAD.MOV.U32 R28, RZ, RZ, R14 ;  /* 0x000000ffff1c7224 */ /* 0x000fc800078e000e */
[----:B------:R-:W-:-:S05]  /*3eb0*/  FADD.FTZ R7, R3, R28 ;  /* 0x0000001c03077221 */ /* 0x000fca0000010000 */
[----:B------:R-:W-:-:S07]  /*3ec0*/  MOV R13, R7 ;  /* 0x00000007000d7202 */ /* 0x000fce0000000f00 */
[----:B------:R-:W-:Y:S05]  /*3ed0*/  WARPSYNC.COLLECTIVE R15, `(.L_x_15457) ;  /* 0x000000000f087348 */ /* 0x000fea0003c00000 */
[----:B------:R0:W1:Y:S02]  /*3ee0*/  SHFL.BFLY P6, R14, R13, R12, R11 ;  /* 0x0c00000c0d0e7389 */ /* 0x00006400000c000b */
[----:B01----:R-:W-:Y:S01]  /*3ef0*/  ENDCOLLECTIVE ;  /* 0x000000000000791b */ /* 0x003fe20003800000 */
.L_x_15457:
[----:B------:R-:W-:Y:S01]  /*3f00*/  HFMA2.MMA R12, -RZ, RZ, 0, 2.384185791015625e-07 ;  /* 0x00000004ff0c7435 */ /* 0x000fe200000001ff */
[----:B------:R-:W-:Y:S01]  /*3f10*/  MOV R13, RZ ;  /* 0x000000ff000d7202 */ /* 0x000fe20000000f00 */
[----:B------:R-:W-:-:S09]  /*3f20*/  IMAD.MOV.U32 R4, RZ, RZ, R14 ;  /* 0x000000ffff047224 */ /* 0x000fd200078e000e */
[----:B------:R-:W-:Y:S05]  /*3f30*/  WARPSYNC.COLLECTIVE R15, `(.L_x_15458) ;  /* 0x000000000f087348 */ /* 0x000fea0003c00000 */
[----:B------:R0:W1:Y:S02]  /*3f40*/  SHFL.BFLY P6, R14, R13, R12, R11 ;  /* 0x0c00000c0d0e7389 */ /* 0x00006400000c000b */
[----:B01----:R-:W-:Y:S01]  /*3f50*/  ENDCOLLECTIVE ;  /* 0x000000000000791b */ /* 0x003fe20003800000 */
.L_x_15458:
        /* <DEDUP_REMOVED lines=8> */
.L_x_15459:
[----:B------:R-:W-:Y:S01]  /*3fe0*/  HFMA2.MMA R12, -RZ, RZ, 0, 5.9604644775390625e-08 ;  /* 0x00000001ff0c7435 */ /* 0x000fe200000001ff */
[----:B------:R-:W-:-:S04]  /*3ff0*/  IMAD.MOV.U32 R26, RZ, RZ, R14 ;  /* 0x000000ffff1a7224 */ /* 0x000fc800078e000e */
[----:B------:R-:W-:-:S05]  /*4000*/  FADD.FTZ R5, R2, R26 ;  /* 0x0000001a02057221 */ /* 0x000fca0000010000 */
[----:B------:R-:W-:-:S07]  /*4010*/  MOV R13, R5 ;  /* 0x00000005000d7202 */ /* 0x000fce0000000f00 */
[----:B------:R-:W-:Y:S05]  /*4020*/  WARPSYNC.COLLECTIVE R15, `(.L_x_15460) ;  /* 0x000000000f087348 */ /* 0x000fea0003c00000 */
[----:B------:R0:W1:Y:S02]  /*4030*/  SHFL.BFLY P6, R14, R13, R12, R11 ;  /* 0x0c00000c0d0e7389 */ /* 0x00006400000c000b */
[----:B01----:R-:W-:Y:S01]  /*4040*/  ENDCOLLECTIVE ;  /* 0x000000000000791b */ /* 0x003fe20003800000 */
.L_x_15460:
[----:B------:R-:W-:Y:S01]  /*4050*/  HFMA2.MMA R12, -RZ, RZ, 0, 2.384185791015625e-07 ;  /* 0x00000004ff0c7435 */ /* 0x000fe200000001ff */
[----:B------:R-:W-:Y:S01]  /*4060*/  MOV R13, RZ ;  /* 0x000000ff000d7202 */ /* 0x000fe20000000f00 */
[----:B------:R-:W-:-:S09]  /*4070*/  IMAD.MOV.U32 R2, RZ, RZ, R14 ;  /* 0x000000ffff027224 */ /* 0x000fd200078e000e */
[----:B------:R-:W-:Y:S05]  /*4080*/  WARPSYNC.COLLECTIVE R15, `(.L_x_15461) ;  /* 0x000000000f087348 */ /* 0x000fea0003c00000 */
[----:B------:R0:W1:Y:S02]  /*4090*/  SHFL.BFLY P6, R14, R13, R12, R11 ;  /* 0x0c00000c0d0e7389 */ /* 0x00006400000c000b */
[----:B01----:R-:W-:Y:S01]  /*40a0*/  ENDCOLLECTIVE ;  /* 0x000000000000791b */ /* 0x003fe20003800000 */
.L_x_15461:
        /* <DEDUP_REMOVED lines=9> */
.L_x_15462:
[----:B------:R-:W-:Y:S01]  /*4140*/  HFMA2.MMA R12, -RZ, RZ, 0, 5.9604644775390625e-08 ;  /* 0x00000001ff0c7435 */ /* 0x000fe200000001ff */
[----:B------:R-:W-:-:S04]  /*4150*/  IMAD.MOV.U32 R29, RZ, RZ, R14 ;  /* 0x000000ffff1d7224 */ /* 0x000fc800078e000e */
[----:B------:R-:W-:-:S05]  /*4160*/  FADD.FTZ R3, R0, R29 ;  /* 0x0000001d00037221 */ /* 0x000fca0000010000 */
[----:B------:R-:W-:-:S07]  /*4170*/  MOV R13, R3 ;  /* 0x00000003000d7202 */ /* 0x000fce0000000f00 */
[----:B------:R-:W-:Y:S05]  /*4180*/  WARPSYNC.COLLECTIVE R15, `(.L_x_15463) ;  /* 0x000000000f087348 */ /* 0x000fea0003c00000 */
[----:B------:R0:W1:Y:S02]  /*4190*/  SHFL.BFLY P6, R14, R13, R12, R11 ;  /* 0x0c00000c0d0e7389 */ /* 0x00006400000c000b */
[----:B01----:R-:W-:Y:S01]  /*41a0*/  ENDCOLLECTIVE ;  /* 0x000000000000791b */ /* 0x003fe20003800000 */
.L_x_15463:
[----:B------:R-:W-:Y:S01]  /*41b0*/  HFMA2.MMA R12, -RZ, RZ, 0, 2.384185791015625e-07 ;  /* 0x00000004ff0c7435 */ /* 0x000fe200000001ff */
[----:B------:R-:W-:Y:S01]  /*41c0*/  MOV R13, RZ ;  /* 0x000000ff000d7202 */ /* 0x000fe20000000f00 */
[----:B------:R-:W-:-:S09]  /*41d0*/  IMAD.MOV.U32 R0, RZ, RZ, R14 ;  /* 0x000000ffff007224 */ /* 0x000fd200078e000e */
[----:B------:R-:W-:Y:S05]  /*41e0*/  WARPSYNC.COLLECTIVE R15, `(.L_x_15464) ;  /* 0x000000000f087348 */ /* 0x000fea0003c00000 */
[----:B------:R0:W1:Y:S02]  /*41f0*/  SHFL.BFLY P6, R14, R13, R12, R11 ;  /* 0x0c00000c0d0e7389 */ /* 0x00006400000c000b */
[----:B01----:R-:W-:Y:S01]  /*4200*/  ENDCOLLECTIVE ;  /* 0x000000000000791b */ /* 0x003fe20003800000 */
.L_x_15464:
        /* <DEDUP_REMOVED lines=9> */
.L_x_15465:
[----:B------:R-:W-:Y:S01]  /*42a0*/  HFMA2.MMA R12, -RZ, RZ, 0, 5.9604644775390625e-08 ;  /* 0x00000001ff0c7435 */ /* 0x000fe200000001ff */
[----:B------:R-:W-:-:S05]  /*42b0*/  MOV R25, R14 ;  /* 0x0000000e00197202 */ /* 0x000fca0000000f00 */
[----:B------:R-:W-:-:S04]  /*42c0*/  FADD.FTZ R25, R22, R25 ;  /* 0x0000001916197221 */ /* 0x000fc80000010000 */
[----:B------:R-:W-:-:S07]  /*42d0*/  IMAD.MOV.U32 R13, RZ, RZ, R25 ;  /* 0x000000ffff0d7224 */ /* 0x000fce00078e0019 */
[----:B------:R-:W-:Y:S05]  /*42e0*/  WARPSYNC.COLLECTIVE R15, `(.L_x_15466) ;  /* 0x000000000f087348 */ /* 0x000fea0003c00000 */
[----:B------:R0:W1:Y:S02]  /*42f0*/  SHFL.BFLY P6, R14, R13, R12, R11 ;  /* 0x0c00000c0d0e7389 */ /* 0x00006400000c000b */
[----:B01----:R-:W-:Y:S01]  /*4300*/  ENDCOLLECTIVE ;  /* 0x000000000000791b */ /* 0x003fe20003800000 */
.L_x_15466:
[----:B------:R-:W-:Y:S01]  /*4310*/  HFMA2.MMA R12, -RZ, RZ, 0, 2.384185791015625e-07 ;  /* 0x00000004ff0c7435 */ /* 0x000fe200000001ff */
[----:B------:R-:W-:Y:S01]  /*4320*/  IMAD.MOV.U32 R13, RZ, RZ, RZ ;  /* 0x000000ffff0d7224 */ /* 0x000fe200078e00ff */
[----:B------:R-:W-:-:S09]  /*4330*/  MOV R22, R14 ;  /* 0x0000000e00167202 */ /* 0x000fd20000000f00 */
[----:B------:R-:W-:Y:S05]  /*4340*/  WARPSYNC.COLLECTIVE R15, `(.L_x_15467) ;  /* 0x000000000f087348 */ /* 0x000fea0003c00000 */
[----:B------:R0:W1:Y:S02]  /*4350*/  SHFL.BFLY P6, R14, R13, R12, R11 ;  /* 0x0c00000c0d0e7389 */ /* 0x00006400000c000b */
[----:B01----:R-:W-:Y:S01]  /*4360*/  ENDCOLLECTIVE ;  /* 0x000000000000791b */ /* 0x003fe20003800000 */
.L_x_15467:
[----:B------:R-:W-:Y:S01]  /*4370*/  FADD.FTZ R25, R25, R22 ;  /* 0x0000001619197221 */ /* 0x000fe20000010000 */
[----:B------:R-:W-:Y:S02]  /*4380*/  IMAD.MOV.U32 R12, RZ, RZ, 0x2 ;  /* 0x00000002ff0c7424 */ /* 0x000fe400078e00ff */
[----:B------:R-:W-:-:S05]  /*4390*/  FADD.FTZ R6, RZ, R14 ;  /* 0x0000000eff067221 */ /* 0x000fca0000010000 */
[----:B------:R-:W-:-:S07]  /*43a0*/  MOV R13, R6 ;  /* 0x00000006000d7202 */ /* 0x000fce0000000f00 */
[----:B------:R-:W-:Y:S05]  /*43b0*/  WARPSYNC.COLLECTIVE R15, `(.L_x_15468) ;  /* 0x000000000f087348 */ /* 0x000fea0003c00000 */
[----:B------:R0:W1:Y:S02]  /*43c0*/  SHFL.BFLY P6, R14, R13, R12, R11 ;  /* 0x0c00000c0d0e7389 */ /* 0x00006400000c000b */
[----:B01----:R-:W-:Y:S01]  /*43d0*/  ENDCOLLECTIVE ;  /* 0x000000000000791b */ /* 0x003fe20003800000 */
.L_x_15468:
[----:B------:R-:W-:Y:S01]  /*43e0*/  HFMA2.MMA R12, -RZ, RZ, 0, 5.9604644775390625e-08 ;  /* 0x00000001ff0c7435 */ /* 0x000fe200000001ff */
[----:B------:R-:W-:-:S05]  /*43f0*/  FADD.FTZ R6, R6, R14 ;  /* 0x0000000e06067221 */ /* 0x000fca0000010000 */
[----:B------:R-:W-:-:S07]  /*4400*/  MOV R13, R6 ;  /* 0x00000006000d7202 */ /* 0x000fce0000000f00 */
[----:B------:R-:W-:Y:S05]  /*4410*/  WARPSYNC.COLLECTIVE R15, `(.L_x_15469) ;  /* 0x000000000f087348 */ /* 0x000fea0003c00000 */
[----:B------:R0:W1:Y:S02]  /*4420*/  SHFL.BFLY P6, R14, R13, R12, R11 ;  /* 0x0c00000c0d0e7389 */ /* 0x00006400000c000b */
[----:B01----:R-:W-:Y:S01]  /*4430*/  ENDCOLLECTIVE ;  /* 0x000000000000791b */ /* 0x003fe20003800000 */
.L_x_15469:
[----:B------:R-:W-:Y:S05]  /*4440*/  BRA `(.L_x_15470) ;  /* 0xffffffe800187947 */ /* 0x000fea000383ffff */
.L_x_15471:
        /* <DEDUP_REMOVED lines=11> */
.L_x_28313:


//--------------------- .text._ZN4vllm25paged_attention_v1_kernelIfhLi256ELi16ELi128ELNS_18Fp8KVCacheDataTypeE1ELb0EEEvPT_PKS2_PKT0_S8_ifPKiSA_iPKfiiiSC_SC_iiiii --------------------------
	.section	.text._ZN4vllm25paged_attention_v1_kernelIfhLi256ELi16ELi128ELNS_18Fp8KVCacheDataTypeE1ELb0EEEvPT_PKS2_PKT0_S8_ifPKiSA_iPKfiiiSC_SC_iiiii,"ax",@progbits
	.align	128
        .global         _ZN4vllm25paged_attention_v1_kernelIfhLi256ELi16ELi128ELNS_18Fp8KVCacheDataTypeE1ELb0EEEvPT_PKS2_PKT0_S8_ifPKiSA_iPKfiiiSC_SC_iiiii
        .type           _ZN4vllm25paged_attention_v1_kernelIfhLi256ELi16ELi128ELNS_18Fp8KVCacheDataTypeE1ELb0EEEvPT_PKS2_PKT0_S8_ifPKiSA_iPKfiiiSC_SC_iiiii,@function
        .size           _ZN4vllm25paged_attention_v1_kernelIfhLi256ELi16ELi128ELNS_18Fp8KVCacheDataTypeE1ELb0EEEvPT_PKS2_PKT0_S8_ifPKiSA_iPKfiiiSC_SC_iiiii,(.L_x_28314 - _ZN4vllm25paged_attention_v1_kernelIfhLi256ELi16ELi128ELNS_18Fp8KVCacheDataTypeE1ELb0EEEvPT_PKS2_PKT0_S8_ifPKiSA_iPKfiiiSC_SC_iiiii)
        .other          _ZN4vllm25paged_attention_v1_kernelIfhLi256ELi16ELi128ELNS_18Fp8KVCacheDataTypeE1ELb0EEEvPT_PKS2_PKT0_S8_ifPKiSA_iPKfiiiSC_SC_iiiii,@"STO_CUDA_ENTRY STV_DEFAULT"
_ZN4vllm25paged_attention_v1_kernelIfhLi256ELi16ELi128ELNS_18Fp8KVCacheDataTypeE1ELb0EEEvPT_PKS2_PKT0_S8_ifPKiSA_iPKfiiiSC_SC_iiiii:
.text._ZN4vllm25paged_attention_v1_kernelIfhLi256ELi16ELi128ELNS_18Fp8KVCacheDataTypeE1ELb0EEEvPT_PKS2_PKT0_S8_ifPKiSA_iPKfiiiSC_SC_iiiii:
        /* <DEDUP_REMOVED lines=34> */
.L_x_15507:
        /* <DEDUP_REMOVED lines=40> */
.L_x_15478:
        /* <DEDUP_REMOVED lines=11> */
.L_x_15477:
[----:B------:R-:W-:Y:S05]  /*0550*/  BSYNC B1 ;  /* 0x0000000000017941 */ /* 0x000fea0003800000 */
.L_x_15476:
        /* <DEDUP_REMOVED lines=14> */
.L_x_15481:
        /* <DEDUP_REMOVED lines=100> */
.L_x_15480:
[----:B------:R-:W-:Y:S05]  /*0c80*/  BSYNC B1 ;  /* 0x0000000000017941 */ /* 0x000fea0003800000 */
.L_x_15479:
        /* <DEDUP_REMOVED lines=55> */
.L_x_15483:
[----:B------:R-:W-:Y:S05]  /*1000*/  BSYNC B1 ;  /* 0x0000000000017941 */ /* 0x000fea0003800000 */
.L_x_15482:
        /* <DEDUP_REMOVED lines=26> */
.L_x_15475:
[----:B------:R-:W-:Y:S05]  /*11b0*/  BSYNC B0 ;  /* 0x0000000000007941 */ /* 0x000fea0003800000 */
.L_x_15474:
        /* <DEDUP_REMOVED lines=49> */
.L_x_15488:
        /* <DEDUP_REMOVED lines=8> */
.L_x_15487:
[----:B------:R-:W-:Y:S05]  /*1550*/  BSYNC B1 ;  /* 0x0000000000017941 */ /* 0x000fea0003800000 */
.L_x_15486:
        /* <DEDUP_REMOVED lines=14> */
.L_x_15491:
        /* <DEDUP_REMOVED lines=52> */
.L_x_15490:
[----:B------:R-:W-:Y:S05]  /*1980*/  BSYNC B1 ;  /* 0x0000000000017941 */ /* 0x000fea0003800000 */
.L_x_15489:
        /* <DEDUP_REMOVED lines=31> */
.L_x_15493:
[----:B------:R-:W-:Y:S05]  /*1b80*/  BSYNC B1 ;  /* 0x0000000000017941 */ /* 0x000fea0003800000 */
.L_x_15492:
        /* <DEDUP_REMOVED lines=14> */
.L_x_15485:
[----:B------:R-:W-:Y:S05]  /*1c70*/  BSYNC B0 ;  /* 0x0000000000007941 */ /* 0x000fea0003800000 */
.L_x_15484:
        /* <DEDUP_REMOVED lines=68> */
.L_x_15495:
[----:B------:R-:W-:Y:S05]  /*20c0*/  BSYNC B0 ;  /* 0x0000000000007941 */ /* 0x000fea0003800000 */
.L_x_15494:
        /* <DEDUP_REMOVED lines=76> */
.L_x_15497:
[----:B------:R-:W-:Y:S05]  /*2590*/  BSYNC B0 ;  /* 0x0000000000007941 */ /* 0x000fea0003800000 */
.L_x_15496:
        /* <DEDUP_REMOVED lines=46> */
.L_x_15499:
[----:B------:R-:W-:Y:S05]  /*2880*/  BSYNC B0 ;  /* 0x0000000000007941 */ /* 0x000fea0003800000 */
.L_x_15498:
        /* <DEDUP_REMOVED lines=77> */
.L_x_15501:
[----:B------:R-:W-:Y:S05]  /*2d60*/  BSYNC B0 ;  /* 0x0000000000007941 */ /* 0x000fea0003800000 */
.L_x_15500:
        /* <DEDUP_REMOVED lines=214> */
.L_x_15472:
        /* <DEDUP_REMOVED lines=16> */
.L_x_15502:
[----:B------:R-:W-:Y:S05]  /*3bd0*/  EXIT ;  /* 0x000000000000794d */ /* 0x000fea0003800000 */
.L_x_15473:
[----:B------:R-:W-:Y:S01]  /*3be0*/  IMAD.MOV.U32 R12, RZ, RZ, 0x10 ;  /* 0x00000010ff0c7424 */ /* 0x000fe200078e00ff */
[----:B------:R-:W-:Y:S01]  /*3bf0*/  MOV R15, 0xffffffff ;  /* 0xffffffff000f7802 */ /* 0x000fe20000000f00 */
[----:B------:R-:W-:Y:S02]  /*3c00*/  IMAD.MOV.U32 R11, RZ, RZ, 0x1f ;  /* 0x0000001fff0b7424 */ /* 0x000fe400078e00ff */
[----:B------:R-:W-:-:S07]  /*3c10*/  IMAD.MOV.U32 R2, RZ, RZ, -0x800001 ;  /* 0xff7fffffff027424 */ /* 0x000fce00078e00ff */
[----:B------:R-:W-:Y:S05]  /*3c20*/  WARPSYNC.COLLECTIVE R15, `(.L_x_15503) ;  /* 0x000000000f087348 */ /* 0x000fea0003c00000 */
[----:B------:R0:W1:Y:S02]  /*3c30*/  SHFL.BFLY P6, R14, R13, R12, R11 ;  /* 0x0c00000c0d0e7389 */ /* 0x00006400000c000b */
[----:B01----:R-:W-:Y:S01]  /*3c40*/  ENDCOLLECTIVE ;  /* 0x000000000000791b */ /* 0x003fe20003800000 */
.L_x_15503:
[----:B------:R-:W-:Y:S01]  /*3c50*/  IMAD.MOV.U32 R12, RZ, RZ, 0x8 ;  /* 0x00000008ff0c7424 */ /* 0x000fe200078e00ff */
[----:B------:R-:W-:-:S05]  /*3c60*/  FMNMX.FTZ R0, R14, -3.40282346638528859812e+38, !PT ;  /* 0xff7fffff0e007809 */ /* 0x000fca0007810000 */
[----:B------:R-:W-:-:S07]  /*3c70*/  IMAD.MOV.U32 R13, RZ, RZ, R0 ;  /* 0x000000ffff0d7224 */ /* 0x000fce00078e0000 */
[----:B------:R-:W-:Y:S05]  /*3c80*/  WARPSYNC.COLLECTIVE R15, `(.L_x_15504) ;  /* 0x000000000f087348 */ /* 0x000fea0003c00000 */
[----:B------:R0:W1:Y:S02]  /*3c90*/  SHFL.BFLY P6, R14, R13, R12, R11 ;  /* 0x0c00000c0d0e7389 */ /* 0x00006400000c000b */
[----:B01----:R-:W-:Y:S01]  /*3ca0*/  ENDCOLLECTIVE ;  /* 0x000000000000791b */ /* 0x003fe20003800000 */
.L_x_15504:
[----:B------:R-:W-:Y:S01]  /*3cb0*/  IMAD.MOV.U32 R12, RZ, RZ, 0x4 ;  /* 0x00000004ff0c7424 */ /* 0x000fe200078e00ff */
[----:B------:R-:W-:-:S04]  /*3cc0*/  FMNMX.FTZ R3, R0, R14, !PT ;  /* 0x0000000e00037209 */ /* 0x000fc80007810000 */
[----:B------:R-:W-:-:S07]  /*3cd0*/  MOV R13, R3 ;  /* 0x00000003000d7202 */ /* 0x000fce0000000f00 */
[----:B------:R-:W-:Y:S05]  /*3ce0*/  WARPSYNC.COLLECTIVE R15, `(.L_x_15505) ;  /* 0x000000000f087348 */ /* 0x000fea0003c00000 */
[----:B------:R0:W1:Y:S02]  /*3cf0*/  SHFL.BFLY P6, R14, R13, R12, R11 ;  /* 0x0c00000c0d0e7389 */ /* 0x00006400000c000b */
[----:B01----:R-:W-:Y:S01]  /*3d00*/  ENDCOLLECTIVE ;  /* 0x000000000000791b */ /* 0x003fe20003800000 */
.L_x_15505:
[----:B------:R-:W-:Y:S01]  /*3d10*/  HFMA2.MMA R12, -RZ, RZ, 0, 1.1920928955078125e-07 ;  /* 0x00000002ff0c7435 */ /* 0x000fe200000001ff */
[----:B------:R-:W-:-:S05]  /*3d20*/  FMNMX.FTZ R4, R3, R14, !PT ;  /* 0x0000000e03047209 */ /* 0x000fca0007810000 */
[----:B------:R-:W-:-:S07]  /*3d30*/  IMAD.MOV.U32 R13, RZ, RZ, R4 ;  /* 0x000000ffff0d7224 */ /* 0x000fce00078e0004 */
[----:B------:R-:W-:Y:S05]  /*3d40*/  WARPSYNC.COLLECTIVE R15, `(.L_x_15506) ;  /* 0x000000000f087348 */ /* 0x000fea0003c00000 */
[----:B------:R0:W1:Y:S02]  /*3d50*/  SHFL.BFLY P6, R14, R13, R12, R11 ;  /* 0x0c00000c0d0e7389 */ /* 0x00006400000c000b */
[----:B01----:R-:W-:Y:S01]  /*3d60*/  ENDCOLLECTIVE ;  /* 0x000000000000791b */ /* 0x003fe20003800000 */
.L_x_15506:
[----:B------:R-:W-:Y:S05]  /*3d70*/  BRA `(.L_x_15507) ;  /* 0xffffffc400287947 */ /* 0x000fea000383ffff */
.L_x_15508:
        /* <DEDUP_REMOVED lines=16> */
.L_x_28314:


//--------------------- .text._ZN4vllm25paged_attention_v1_kernelIfhLi192ELi16ELi128ELNS_18Fp8KVCacheDataTypeE1ELb0EEEvPT_PKS2_PKT0_S8_ifPKiSA_iPKfiiiSC_SC_iiiii --------------------------
	.section	.text._ZN4vllm25paged_attention_v1_kernelIfhLi192ELi16ELi128ELNS_18Fp8KVCacheDataTypeE1ELb0EEEvPT_PKS2_PKT0_S8_ifPKiSA_iPKfiiiSC_SC_iiiii,"ax",@progbits
	.align	128
        .global         _ZN4vllm25paged_attention_v1_kernelIfhLi192ELi16ELi128ELNS_18Fp8KVCacheDataTypeE1ELb0EEEvPT_PKS2_PKT0_S8_ifPKiSA_iPKfiiiSC_SC_iiiii
        .type           _ZN4vllm25paged_attention_v1_kernelIfhLi192ELi16ELi128ELNS_18Fp8KVCacheDataTypeE1ELb0EEEvPT_PKS2_PKT0_S8_ifPKiSA_iPKfiiiSC_SC_iiiii,@function
        .size           _ZN4vllm25paged_attention_v1_kernelIfhLi192ELi16ELi128ELNS_18Fp8KVCacheDataTypeE1ELb0EEEvPT_PKS2_PKT0_S8_ifPKiSA_iPKfiiiSC_SC_iiiii,(.L_x_28315 - _ZN4vllm25paged_attention_v1_kernelIfhLi192ELi16ELi128ELNS_18Fp8KVCacheDataTypeE1ELb0EEEvPT_PKS2_PKT0_S8_ifPKiSA_iPKfiiiSC_SC_iiiii)
        .other          _ZN4vllm25paged_attention_v1_kernelIfhLi192ELi16ELi128ELNS_18Fp8KVCacheDataTypeE1ELb0EEEvPT_PKS2_PKT0_S8_ifPKiSA_iPKfiiiSC_SC_iiiii,@"STO_CUDA_ENTRY STV_DEFAULT"
_ZN4vllm25paged_attention_v1_kernelIfhLi192ELi16ELi128ELNS_18Fp8KVCacheDataTypeE1ELb0EEEvPT_PKS2_PKT0_S8_ifPKiSA_iPKfiiiSC_SC_iiiii:
.text._ZN4vllm25paged_attention_v1_kernelIfhLi192ELi16ELi128ELNS_18Fp8KVCacheDataTypeE1ELb0EEEvPT_PKS2_PKT0_S8_ifPKiSA_iPKfiiiSC_SC_iiiii:
        /* <DEDUP_REMOVED lines=34> */
.L_x_15544:
        /* <DEDUP_REMOVED lines=40> */
.L_x_15515:
        /* <DEDUP_REMOVED lines=11> */
.L_x_15514:
[----:B------:R-:W-:Y:S05]  /*0550*/  BSYNC B1 ;  /* 0x0000000000017941 */ /* 0x000fea0003800000 */
.L_x_15513:
        /* <DEDUP_REMOVED lines=14> */
.L_x_15518:
        /* <DEDUP_REMOVED lines=100> */
.L_x_15517:
[----:B------:R-:W-:Y:S05]  /*0c80*/  BSYNC B1 ;  /* 0x0000000000017941 */ /* 0x000fea0003800000 */
.L_x_15516:
        /* <DEDUP_REMOVED lines=55> */
.L_x_15520:
[----:B------:R-:W-:Y:S05]  /*1000*/  BSYNC B1 ;  /* 0x0000000000017941 */ /* 0x000fea0003800000 */
.L_x_15519:
        /* <DEDUP_REMOVED lines=26> */
.L_x_15512:
[----:B------:R-:W-:Y:S05]  /*11b0*/  BSYNC B0 ;  /* 0x0000000000007941 */ /* 0x000fea0003800000 */
.L_x_15511:
        /* <DEDUP_REMOVED lines=49> */
.L_x_15525:
        /* <DEDUP_REMOVED lines=8> */
.L_x_15524:
[----:B------:R-:W-:Y:S05]  /*1550*/  BSYNC B1 ;  /* 0x0000000000017941 */ /* 0x000fea0003800000 */
.L_x_15523:
        /* <DEDUP_REMOVED lines=14> */
.L_x_15528:
        /* <DEDUP_REMOVED lines=52> */
.L_x_15527:
[----:B------:R-:W-:Y:S05]  /*1980*/  BSYNC B1 ;  /* 0x0000000000017941 */ /* 0x000fea0003800000 */
.L_x_15526:
        /* <DEDUP_REMOVED lines=31> */
.L_x_15530:
[----:B------:R-:W-:Y:S05]  /*1b80*/  BSYNC B1 ;  /* 0x0000000000017941 */ /* 0x000fea0003800000 */
.L_x_15529:
        /* <DEDUP_REMOVED lines=14> */
.L_x_15522:
[----:B------:R-:W-:Y:S05]  /*1c70*/  BSYNC B0 ;  /* 0x0000000000007941 */ /* 0x000fea0003800000 */
.L_x_15521:
        /* <DEDUP_REMOVED lines=62> */
.L_x_15532:
[----:B------:R-:W-:Y:S05]  /*2060*/  BSYNC B0 ;  /* 0x0000000000007941 */ /* 0x000fea0003800000 */
.L_x_15531:
        /* <DEDUP_REMOVED lines=51> */
.L_x_15534:
[----:B------:R-:W-:Y:S05]  /*23a0*/  BSYNC B0 ;  /* 0x0000000000007941 */ /* 0x000fea0003800000 */
.L_x_15533:
        /* <DEDUP_REMOVED lines=27> */
.L_x_15536:
[----:B------:R-:W-:Y:S05]  /*2560*/  BSYNC B0 ;  /* 0x0000000000007941 */ /* 0x000fea0003800000 */
.L_x_15535:
        /* <DEDUP_REMOVED lines=51> */
.L_x_15538:
[----:B------:R-:W-:Y:S05]  /*28a0*/  BSYNC B0 ;  /* 0x0000000000007941 */ /* 0x000fea0003800000 */
.L_x_15537:
        /* <DEDUP_REMOVED lines=162> */
.L_x_15509:
        /* <DEDUP_REMOVED lines=16> */
.L_x_15539:
[----:B------:R-:W-:Y:S05]  /*33d0*/  EXIT ;  /* 0x000000000000794d */ /* 0x000fea0003800000 */
.L_x_15510:
[----:B------:R-:W-:Y:S01]  /*33e0*/  HFMA2.MMA R11, -RZ, RZ, 0, 1.847743988037109375e-06 ;  /* 0x0000001fff0b7435 */ /* 0x000fe200000001ff */
[----:B------:R-:W-:Y:S01]  /*33f0*/  IMAD.MOV.U32 R12, RZ, RZ, 0x10 ;  /* 0x00000010ff0c7424 */ /* 0x000fe200078e00ff */
[----:B------:R-:W-:Y:S01]  /*3400*/  MOV R2, 0xff7fffff ;  /* 0xff7fffff00027802 */ /* 0x000fe20000000f00 */
[----:B------:R-:W-:-:S08]  /*3410*/  IMAD.MOV.U32 R15, RZ, RZ, -0x1 ;  /* 0xffffffffff0f7424 */ /* 0x000fd000078e00ff */
[----:B------:R-:W-:Y:S05]  /*3420*/  WARPSYNC.COLLECTIVE R15, `(.L_x_15540) ;  /* 0x000000000f087348 */ /* 0x000fea0003c00000 */
[----:B------:R0:W1:Y:S02]  /*3430*/  SHFL.BFLY P6, R14, R13, R12, R11 ;  /* 0x0c00000c0d0e7389 */ /* 0x00006400000c000b */
[----:B01----:R-:W-:Y:S01]  /*3440*/  ENDCOLLECTIVE ;  /* 0x000000000000791b */ /* 0x003fe20003800000 */
.L_x_15540:
[----:B------:R-:W-:Y:S01]  /*3450*/  IMAD.MOV.U32 R12, RZ, RZ, 0x8 ;  /* 0x00000008ff0c7424 */ /* 0x000fe200078e00ff */
[----:B------:R-:W-:-:S04]  /*3460*/  FMNMX.FTZ R0, R14, -3.40282346638528859812e+38, !PT ;  /* 0xff7fffff0e007809 */ /* 0x000fc80007810000 */
[----:B------:R-:W-:-:S07]  /*3470*/  MOV R13, R0 ;  /* 0x00000000000d7202 */ /* 0x000fce0000000f00 */
[----:B------:R-:W-:Y:S05]  /*3480*/  WARPSYNC.COLLECTIVE R15, `(.L_x_15541) ;  /* 0x000000000f087348 */ /* 0x000fea0003c00000 */
[----:B------:R0:W1:Y:S02]  /*3490*/  SHFL.BFLY P6, R14, R13, R12, R11 ;  /* 0x0c00000c0d0e7389 */ /* 0x00006400000c000b */
[----:B01----:R-:W-:Y:S01]  /*34a0*/  ENDCOLLECTIVE ;  /* 0x000000000000791b */ /* 0x003fe20003800000 */
.L_x_15541:
[----:B------:R-:W-:Y:S01]  /*34b0*/  IMAD.MOV.U32 R12, RZ, RZ, 0x4 ;  /* 0x00000004ff0c7424 */ /* 0x000fe200078e00ff */
[----:B------:R-:W-:-:S04]  /*34c0*/  FMNMX.FTZ R3, R0, R14, !PT ;  /* 0x0000000e00037209 */ /* 0x000fc80007810000 */
[----:B------:R-:W-:-:S07]  /*34d0*/  MOV R13, R3 ;  /* 0x00000003000d7202 */ /* 0x000fce0000000f00 */
[----:B------:R-:W-:Y:S05]  /*34e0*/  WARPSYNC.COLLECTIVE R15, `(.L_x_15542) ;  /* 0x000000000f087348 */ /* 0x000fea0003c00000 */
[----:B------:R0:W1:Y:S02]  /*34f0*/  SHFL.BFLY P6, R14, R13, R12, R11 ;  /* 0x0c00000c0d0e7389 */ /* 0x00006400000c000b */
[----:B01----:R-:W-:Y:S01]  /*3500*/  ENDCOLLECTIVE ;  /* 0x000000000000791b */ /* 0x003fe20003800000 */
.L_x_15542:
[----:B------:R-:W-:Y:S01]  /*3510*/  IMAD.MOV.U32 R12, RZ, RZ, 0x2 ;  /* 0x00000002ff0c7424 */ /* 0x000fe200078e00ff */
[----:B------:R-:W-:-:S04]  /*3520*/  FMNMX.FTZ R4, R3, R14, !PT ;  /* 0x0000000e03047209 */ /* 0x000fc80007810000 */
[----:B------:R-:W-:-:S07]  /*3530*/  MOV R13, R4 ;  /* 0x00000004000d7202 */ /* 0x000fce0000000f00 */
[----:B------:R-:W-:Y:S05]  /*3540*/  WARPSYNC.COLLECTIVE R15, `(.L_x_15543) ;  /* 0x000000000f087348 */ /* 0x000fea0003c00000 */
[----:B------:R0:W1:Y:S02]  /*3550*/  SHFL.BFLY P6, R14, R13, R12, R11 ;  /* 0x0c00000c0d0e7389 */ /* 0x00006400000c000b */
[----:B01----:R-:W-:Y:S01]  /*3560*/  ENDCOLLECTIVE ;  /* 0x000000000000791b */ /* 0x003fe20003800000 */
.L_x_15543:
[----:B------:R-:W-:Y:S05]  /*3570*/  BRA `(.L_x_15544) ;  /* 0xffffffcc00287947 */ /* 0x000fea000383ffff */
.L_x_15545:
        /* <DEDUP_REMOVED lines=16> */
.L_x_28315:


//--------------------- .text._ZN4vllm25paged_attention_v1_kernelIfhLi128ELi16ELi128ELNS_18Fp8KVCacheDataTypeE1ELb0EEEvPT_PKS2_PKT0_S8_ifPKiSA_iPKfiiiSC_SC_iiiii --------------------------
	.section	.text._ZN4vllm25paged_attention_v1_kernelIfhLi128ELi16ELi128ELNS_18Fp8KVCacheDataTypeE1ELb0EEEvPT_PKS2_PKT0_S8_ifPKiSA_iPKfiiiSC_SC_iiiii,"ax",@progbits
	.align	128
        .global         _ZN4vllm25paged_attention_v1_kernelIfhLi128ELi16ELi128ELNS_18Fp8KVCacheDataTypeE1ELb0EEEvPT_PKS2_PKT0_S8_ifPKiSA_iPKfiiiSC_SC_iiiii
        .type           _ZN4vllm25paged_attention_v1_kernelIfhLi128ELi16ELi128ELNS_18Fp8KVCacheDataTypeE1ELb0EEEvPT_PKS2_PKT0_S8_ifPKiSA_iPKfiiiSC_SC_iiiii,@function
        .size           _ZN4vllm25paged_attention_v1_kernelIfhLi128ELi16ELi128ELNS_18Fp8KVCacheDataTypeE1ELb0EEEvPT_PKS2_PKT0_S8_ifPKiSA_iPKfiiiSC_SC_iiiii,(.L_x_28316 - _ZN4vllm25paged_attention_v1_kernelIfhLi128ELi16ELi128ELNS_18Fp8KVCacheDataTypeE1ELb0EEEvPT_PKS2_PKT0_S8_ifPKiSA_iPKfiiiSC_SC_iiiii)
        .other          _ZN4vllm25paged_attention_v1_kernelIfhLi128ELi16ELi128ELNS_18Fp8KVCacheDataTypeE1ELb0EEEvPT_PKS2_PKT0_S8_ifPKiSA_iPKfiiiSC_SC_iiiii,@"STO_CUDA_ENTRY STV_DEFAULT"
_ZN4vllm25paged_attention_v1_kernelIfhLi128ELi16ELi128ELNS_18Fp8KVCacheDataTypeE1ELb0EEEvPT_PKS2_PKT0_S8_ifPKiSA_iPKfiiiSC_SC_iiiii:
.text._ZN4vllm25paged_attention_v1_kernelIfhLi128ELi16ELi128ELNS_18Fp8KVCacheDataTypeE1ELb0EEEvPT_PKS2_PKT0_S8_ifPKiSA_iPKfiiiSC_SC_iiiii:
        /* <DEDUP_REMOVED lines=32> */
.L_x_15581:
        /* <DEDUP_REMOVED lines=40> */
.L_x_15552:
        /* <DEDUP_REMOVED lines=11> */
.L_x_15551:
[----:B------:R-:W-:Y:S05]  /*0530*/  BSYNC B1 ;  /* 0x0000000000017941 */ /* 0x000fea0003800000 */
.L_x_15550:
        /* <DEDUP_REMOVED lines=14> */
.L_x_15555:
        /* <DEDUP_REMOVED lines=100> */
.L_x_15554:
[----:B------:R-:W-:Y:S05]  /*0c60*/  BSYNC B1 ;  /* 0x0000000000017941 */ /* 0x000fea0003800000 */
.L_x_15553:
        /* <DEDUP_REMOVED lines=55> */
.L_x_15557:
[----:B------:R-:W-:Y:S05]  /*0fe0*/  BSYNC B1 ;  /* 0x0000000000017941 */ /* 0x000fea0003800000 */
.L_x_15556:
        /* <DEDUP_REMOVED lines=26> */
.L_x_15549:
[----:B------:R-:W-:Y:S05]  /*1190*/  BSYNC B0 ;  /* 0x0000000000007941 */ /* 0x000fea0003800000 */
.L_x_15548:
        /* <DEDUP_REMOVED lines=48> */
.L_x_15562:
        /* <DEDUP_REMOVED lines=8> */
.L_x_15561:
[----:B------:R-:W-:Y:S05]  /*1520*/  BSYNC B1 ;  /* 0x0000000000017941 */ /* 0x000fea0003800000 */
.L_x_15560:
        /* <DEDUP_REMOVED lines=14> */
.L_x_15565:
        /* <DEDUP_REMOVED lines=52> */
.L_x_15564:
[----:B------:R-:W-:Y:S05]  /*1950*/  BSYNC B1 ;  /* 0x0000000000017941 */ /* 0x000fea0003800000 */
.L_x_15563:
        /* <DEDUP_REMOVED lines=31> */
.L_x_15567:
[----:B------:R-:W-:Y:S05]  /*1b50*/  BSYNC B1 ;  /* 0x0000000000017941 */ /* 0x000fea0003800000 */
.L_x_15566:
        /* <DEDUP_REMOVED lines=14> */
.L_x_15559:
[----:B------:R-:W-:Y:S05]  /*1c40*/  BSYNC B0 ;  /* 0x0000000000007941 */ /* 0x000fea0003800000 */
.L_x_15558:
        /* <DEDUP_REMOVED lines=48> */
.L_x_15569:
[----:B------:R-:W-:Y:S05]  /*1f50*/  BSYNC B0 ;  /* 0x0000000000007941 */ /* 0x000fea0003800000 */
.L_x_15568:
        /* <DEDUP_REMOVED lines=35> */
.L_x_15571:
[----:B------:R-:W-:Y:S05]  /*2190*/  BSYNC B0 ;  /* 0x0000000000007941 */ /* 0x000fea0003800000 */
.L_x_15570:
        /* <DEDUP_REMOVED lines=19> */
.L_x_15573:
[----:B------:R-:W-:Y:S05]  /*22d0*/  BSYNC B0 ;  /* 0x0000000000007941 */ /* 0x000fea0003800000 */
.L_x_15572:
        /* <DEDUP_REMOVED lines=36> */
.L_x_15575:
[----:B------:R-:W-:Y:S05]  /*2520*/  BSYNC B0 ;  /* 0x0000000000007941 */ /* 0x000fea0003800000 */
.L_x_15574:
        /* <DEDUP_REMOVED lines=115> */
.L_x_15546:
        /* <DEDUP_REMOVED lines=16> */
.L_x_15576:
[----:B------:R-:W-:Y:S05]  /*2d60*/  EXIT ;  /* 0x000000000000794d */ /* 0x000fea0003800000 */
.L_x_15547:
[----:B------:R-:W-:Y:S01]  /*2d70*/  HFMA2.MMA R12, -RZ, RZ, 0, 9.5367431640625e-07 ;  /* 0x00000010ff0c7435 */ /* 0x000fe200000001ff */
[----:B------:R-:W-:Y:S01]  /*2d80*/  IMAD.MOV.U32 R11, RZ, RZ, 0x1f ;  /* 0x0000001fff0b7424 */ /* 0x000fe200078e00ff */
[----:B------:R-:W-:Y:S02]  /*2d90*/  MOV R15, 0xffffffff ;  /* 0xffffffff000f7802 */ /* 0x000fe40000000f00 */
[----:B------:R-:W-:-:S07]  /*2da0*/  MOV R2, 0xff7fffff ;  /* 0xff7fffff00027802 */ /* 0x000fce0000000f00 */
[----:B------:R-:W-:Y:S05]  /*2db0*/  WARPSYNC.COLLECTIVE R15, `(.L_x_15577) ;  /* 0x000000000f087348 */ /* 0x000fea0003c00000 */
[----:B------:R0:W1:Y:S02]  /*2dc0*/  SHFL.BFLY P6, R14, R13, R12, R11 ;  /* 0x0c00000c0d0e7389 */ /* 0x00006400000c000b */
[----:B01----:R-:W-:Y:S01]  /*2dd0*/  ENDCOLLECTIVE ;  /* 0x000000000000791b */ /* 0x003fe20003800000 */
.L_x_15577:
[----:B------:R-:W-:Y:S01]  /*2de0*/  IMAD.MOV.U32 R12, RZ, RZ, 0x8 ;  /* 0x00000008ff0c7424 */ /* 0x000fe200078e00ff */
[----:B------:R-:W-:-:S04]  /*2df0*/  FMNMX.FTZ R0, R14, -3.40282346638528859812e+38, !PT ;  /* 0xff7fffff0e007809 */ /* 0x000fc80007810000 */
[----:B------:R-:W-:-:S07]  /*2e00*/  MOV R13, R0 ;  /* 0x00000000000d7202 */ /* 0x000fce0000000f00 */
[----:B------:R-:W-:Y:S05]  /*2e10*/  WARPSYNC.COLLECTIVE R15, `(.L_x_15578) ;  /* 0x000000000f087348 */ /* 0x000fea0003c00000 */
[----:B------:R0:W1:Y:S02]  /*2e20*/  SHFL.BFLY P6, R14, R13, R12, R11 ;  /* 0x0c00000c0d0e7389 */ /* 0x00006400000c000b */
[----:B01----:R-:W-:Y:S01]  /*2e30*/  ENDCOLLECTIVE ;  /* 0x000000000000791b */ /* 0x003fe20003800000 */
.L_x_15578:
[----:B------:R-:W-:Y:S01]  /*2e40*/  HFMA2.MMA R12, -RZ, RZ, 0, 2.384185791015625e-07 ;  /* 0x00000004ff0c7435 */ /* 0x000fe200000001ff */
[----:B------:R-:W-:-:S04]  /*2e50*/  FMNMX.FTZ R3, R0, R14, !PT ;  /* 0x0000000e00037209 */ /* 0x000fc80007810000 */
[----:B------:R-:W-:-:S07]  /*2e60*/  MOV R13, R3 ;  /* 0x00000003000d7202 */ /* 0x000fce0000000f00 */
[----:B------:R-:W-:Y:S05]  /*2e70*/  WARPSYNC.COLLECTIVE R15, `(.L_x_15579) ;  /* 0x000000000f087348 */ /* 0x000fea0003c00000 */
[----:B------:R0:W1:Y:S02]  /*2e80*/  SHFL.BFLY P6, R14, R13, R12, R11 ;  /* 0x0c00000c0d0e7389 */ /* 0x00006400000c000b */
[----:B01----:R-:W-:Y:S01]  /*2e90*/  ENDCOLLECTIVE ;  /* 0x000000000000791b */ /* 0x003fe20003800000 */
.L_x_15579:
[----:B------:R-:W-:Y:S02]  /*2ea0*/  MOV R12, 0x2 ;  /* 0x00000002000c7802 */ /* 0x000fe40000000f00 */
[----:B------:R-:W-:-:S05]  /*2eb0*/  FMNMX.FTZ R4, R3, R14, !PT ;  /* 0x0000000e03047209 */ /* 0x000fca0007810000 */
[----:B------:R-:W-:-:S07]  /*2ec0*/  IMAD.MOV.U32 R13, RZ, RZ, R4 ;  /* 0x000000ffff0d7224 */ /* 0x000fce00078e0004 */
[----:B------:R-:W-:Y:S05]  /*2ed0*/  WARPSYNC.COLLECTIVE R15, `(.L_x_15580) ;  /* 0x000000000f087348 */ /* 0x000fea0003c00000 */
[----:B------:R0:W1:Y:S02]  /*2ee0*/  SHFL.BFLY P6, R14, R13, R12, R11 ;  /* 0x0c00000c0d0e7389 */ /* 0x00006400000c000b */
[----:B01----:R-:W-:Y:S01]  /*2ef0*/  ENDCOLLECTIVE ;  /* 0x000000000000791b */ /* 0x003fe20003800000 */
.L_x_15580:
[----:B------:R-:W-:Y:S05]  /*2f00*/  BRA `(.L_x_15581) ;  /* 0xffffffd000bc7947 */ /* 0x000fea000383ffff */
.L_x_15582:
        /* <DEDUP_REMOVED lines=15> */
.L_x_28316:


//--------------------- .text._ZN4vllm25paged_attention_v1_kernelIfhLi120ELi16ELi128ELNS_18Fp8KVCacheDataTypeE1ELb0EEEvPT_PKS2_PKT0_S8_ifPKiSA_iPKfiiiSC_SC_iiiii --------------------------
	.section	.text._ZN4vllm25paged_attention_v1_kernelIfhLi120ELi16ELi128ELNS_18Fp8KVCacheDataTypeE1ELb0EEEvPT_PKS2_PKT0_S8_ifPKiSA_iPKfiiiSC_SC_iiiii,"ax",@progbits
	.align	128
        .global         _ZN4vllm25paged_attention_v1_kernelIfhLi120ELi16ELi128ELNS_18Fp8KVCacheDataTypeE1ELb0EEEvPT_PKS2_PKT0_S8_ifPKiSA_iPKfiiiSC_SC_iiiii
        .type           _ZN4vllm25paged_attention_v1_kernelIfhLi120ELi16ELi128ELNS_18Fp8KVCacheDataTypeE1ELb0EEEvPT_PKS2_PKT0_S8_ifPKiSA_iPKfiiiSC_SC_iiiii,@function
        .size           _ZN4vllm25paged_attention_v1_kernelIfhLi120ELi16ELi128ELNS_18Fp8KVCacheDataTypeE1ELb0EEEvPT_PKS2_PKT0_S8_ifPKiSA_iPKfiiiSC_SC_iiiii,(.L_x_28317 - _ZN4vllm25paged_attention_v1_kernelIfhLi120ELi16ELi128ELNS_18Fp8KVCacheDataTypeE1ELb0EEEvPT_PKS2_PKT0_S8_ifPKiSA_iPKfiiiSC_SC_iiiii)
        .other          _ZN4vllm25paged_attention_v1_kernelIfhLi120ELi16ELi128ELNS_18Fp8KVCacheDataTypeE1ELb0EEEvPT_PKS2_PKT0_S8_ifPKiSA_iPKfiiiSC_SC_iiiii,@"STO_CUDA_ENTRY STV_DEFAULT"
_ZN4vllm25paged_attention_v1_kernelIfhLi120ELi16ELi128ELNS_18Fp8KVCacheDataTypeE1ELb0EEEvPT_PKS2_PKT0_S8_ifPKiSA_iPKfiiiSC_SC_iiiii:
.text._ZN4vllm25paged_attention_v1_kernelIfhLi120ELi16ELi128ELNS_18Fp8KVCacheDataTypeE1ELb0EEEvPT_PKS2_PKT0_S8_ifPKiSA_iPKfiiiSC_SC_iiiii:
        /* <DEDUP_REMOVED lines=32> */
.L_x_15618:
        /* <DEDUP_REMOVED lines=40> */
.L_x_15589:
        /* <DEDUP_REMOVED lines=11> */
.L_x_15588:
[----:B------:R-:W-:Y:S05]  /*0530*/  BSYNC B1 ;  /* 0x0000000000017941 */ /* 0x000fea0003800000 */
.L_x_15587:
        /* <DEDUP_REMOVED lines=14> */
.L_x_15592:
        /* <DEDUP_REMOVED lines=100> */
.L_x_15591:
[----:B------:R-:W-:Y:S05]  /*0c60*/  BSYNC B1 ;  /* 0x0000000000017941 */ /* 0x000fea0003800000 */
.L_x_15590:
        /* <DEDUP_REMOVED lines=55> */
.L_x_15594:
[----:B------:R-:W-:Y:S05]  /*0fe0*/  BSYNC B1 ;  /* 0x0000000000017941 */ /* 0x000fea0003800000 */
.L_x_15593:
        /* <DEDUP_REMOVED lines=26> */
.L_x_15586:
[----:B------:R-:W-:Y:S05]  /*1190*/  BSYNC B0 ;  /* 0x0000000000007941 */ /* 0x000fea0003800000 */
.L_x_15585:
        /* <DEDUP_REMOVED lines=48> */
.L_x_15599:
        /* <DEDUP_REMOVED lines=8> */
.L_x_15598:
[----:B------:R-:W-:Y:S05]  /*1520*/  BSYNC B1 ;  /* 0x0000000000017941 */ /* 0x000fea0003800000 */
.L_x_15597:
        /* <DEDUP_REMOVED lines=14> */
.L_x_15602:
        /* <DEDUP_REMOVED lines=52> */
.L_x_15601:
[----:B------:R-:W-:Y:S05]  /*1950*/  BSYNC B1 ;  /* 0x0000000000017941 */ /* 0x000fea0003800000 */
.L_x_15600:
        /* <DEDUP_REMOVED lines=31> */
.L_x_15604:
[----:B------:R-:W-:Y:S05]  /*1b50*/  BSYNC B1 ;  /* 0x0000000000017941 */ /* 0x000fea0003800000 */
.L_x_15603:
        /* <DEDUP_REMOVED lines=14> */
.L_x_15596:
[----:B------:R-:W-:Y:S05]  /*1c40*/  BSYNC B0 ;  /* 0x0000000000007941 */ /* 0x000fea0003800000 */
.L_x_15595:
        /* <DEDUP_REMOVED lines=49> */
.L_x_15606:
[----:B------:R-:W-:Y:S05]  /*1f60*/  BSYNC B0 ;  /* 0x0000000000007941 */ /* 0x000fea0003800000 */
.L_x_15605:
        /* <DEDUP_REMOVED lines=33> */
.L_x_15608:
[----:B------:R-:W-:Y:S05]  /*2180*/  BSYNC B0 ;  /* 0x0000000000007941 */ /* 0x000fea0003800000 */
.L_x_15607:
        /* <DEDUP_REMOVED lines=18> */
.L_x_15610:
[----:B------:R-:W-:Y:S05]  /*22b0*/  BSYNC B0 ;  /* 0x0000000000007941 */ /* 0x000fea0003800000 */
.L_x_15609:
        /* <DEDUP_REMOVED lines=34> */
.L_x_15612:
[----:B------:R-:W-:Y:S05]  /*24e0*/  BSYNC B0 ;  /* 0x0000000000007941 */ /* 0x000fea0003800000 */
.L_x_15611:
        /* <DEDUP_REMOVED lines=108> */
.L_x_15583:
        /* <DEDUP_REMOVED lines=16> */
.L_x_15613:
[----:B------:R-:W-:Y:S05]  /*2cb0*/  EXIT ;  /* 0x000000000000794d */ /* 0x000fea0003800000 */
.L_x_15584:
[----:B------:R-:W-:Y:S01]  /*2cc0*/  HFMA2.MMA R12, -RZ, RZ, 0, 9.5367431640625e-07 ;  /* 0x00000010ff0c7435 */ /* 0x000fe200000001ff */
[----:B------:R-:W-:Y:S01]  /*2cd0*/  IMAD.MOV.U32 R11, RZ, RZ, 0x1f ;  /* 0x0000001fff0b7424 */ /* 0x000fe200078e00ff */
[----:B------:R-:W-:Y:S02]  /*2ce0*/  MOV R15, 0xffffffff ;  /* 0xffffffff000f7802 */ /* 0x000fe40000000f00 */
[----:B------:R-:W-:-:S07]  /*2cf0*/  MOV R2, 0xff7fffff ;  /* 0xff7fffff00027802 */ /* 0x000fce0000000f00 */
[----:B------:R-:W-:Y:S05]  /*2d00*/  WARPSYNC.COLLECTIVE R15, `(.L_x_15614) ;  /* 0x000000000f087348 */ /* 0x000fea0003c00000 */
[----:B------:R0:W1:Y:S02]  /*2d10*/  SHFL.BFLY P6, R14, R13, R12, R11 ;  /* 0x0c00000c0d0e7389 */ /* 0x00006400000c000b */
[----:B01----:R-:W-:Y:S01]  /*2d20*/  ENDCOLLECTIVE ;  /* 0x000000000000791b */ /* 0x003fe20003800000 */
.L_x_15614:
[----:B------:R-:W-:Y:S01]  /*2d30*/  IMAD.MOV.U32 R12, RZ, RZ, 0x8 ;  /* 0x00000008ff0c7424 */ /* 0x000fe200078e00ff */
[----:B------:R-:W-:-:S04]  /*2d40*/  FMNMX.FTZ R0, R14, -3.40282346638528859812e+38, !PT ;  /* 0xff7fffff0e007809 */ /* 0x000fc80007810000 */
[----:B------:R-:W-:-:S07]  /*2d50*/  MOV R13, R0 ;  /* 0x00000000000d7202 */ /* 0x000fce0000000f00 */
[----:B------:R-:W-:Y:S05]  /*2d60*/  WARPSYNC.COLLECTIVE R15, `(.L_x_15615) ;  /* 0x000000000f087348 */ /* 0x000fea0003c00000 */
[----:B------:R0:W1:Y:S02]  /*2d70*/  SHFL.BFLY P6, R14, R13, R12, R11 ;  /* 0x0c00000c0d0e7389 */ /* 0x00006400000c000b */
[----:B01----:R-:W-:Y:S01]  /*2d80*/  ENDCOLLECTIVE ;  /* 0x000000000000791b */ /* 0x003fe20003800000 */
.L_x_15615:
[----:B------:R-:W-:Y:S01]  /*2d90*/  HFMA2.MMA R12, -RZ, RZ, 0, 2.384185791015625e-07 ;  /* 0x00000004ff0c7435 */ /* 0x000fe200000001ff */
[----:B------:R-:W-:-:S04]  /*2da0*/  FMNMX.FTZ R3, R0, R14, !PT ;  /* 0x0000000e00037209 */ /* 0x000fc80007810000 */
[----:B------:R-:W-:-:S07]  /*2db0*/  MOV R13, R3 ;  /* 0x00000003000d7202 */ /* 0x000fce0000000f00 */
[----:B------:R-:W-:Y:S05]  /*2dc0*/  WARPSYNC.COLLECTIVE R15, `(.L_x_15616) ;  /* 0x000000000f087348 */ /* 0x000fea0003c00000 */
[----:B------:R0:W1:Y:S02]  /*2dd0*/  SHFL.BFLY P6, R14, R13, R12, R11 ;  /* 0x0c00000c0d0e7389 */ /* 0x00006400000c000b */
[----:B01----:R-:W-:Y:S01]  /*2de0*/  ENDCOLLECTIVE ;  /* 0x000000000000791b */ /* 0x003fe20003800000 */
.L_x_15616:
[----:B------:R-:W-:Y:S02]  /*2df0*/  MOV R12, 0x2 ;  /* 0x00000002000c7802 */ /* 0x000fe40000000f00 */
[----:B------:R-:W-:-:S05]  /*2e00*/  FMNMX.FTZ R4, R3, R14, !PT ;  /* 0x0000000e03047209 */ /* 0x000fca0007810000 */
[----:B------:R-:W-:-:S07]  /*2e10*/  IMAD.MOV.U32 R13, RZ, RZ, R4 ;  /* 0x000000ffff0d7224 */ /* 0x000fce00078e0004 */
[----:B------:R-:W-:Y:S05]  /*2e20*/  WARPSYNC.COLLECTIVE R15, `(.L_x_15617) ;  /* 0x000000000f087348 */ /* 0x000fea0003c00000 */
[----:B------:R0:W1:Y:S02]  /*2e30*/  SHFL.BFLY P6, R14, R13, R12, R11 ;  /* 0x0c00000c0d0e7389 */ /* 0x00006400000c000b */
[----:B01----:R-:W-:Y:S01]  /*2e40*/  ENDCOLLECTIVE ;  /* 0x000000000000791b */ /* 0x003fe20003800000 */
.L_x_15617:
[----:B------:R-:W-:Y:S05]  /*2e50*/  BRA `(.L_x_15618) ;  /* 0xffffffd000e87947 */ /* 0x000fea000383ffff */
.L_x_15619:
        /* <DEDUP_REMOVED lines=10> */
.L_x_28317:


//--------------------- .text._ZN4vllm25paged_attention_v1_kernelIfhLi112ELi16ELi128ELNS_18Fp8KVCacheDataTypeE1ELb0EEEvPT_PKS2_PKT0_S8_ifPKiSA_iPKfiiiSC_SC_iiiii --------------------------
	.section	.text._ZN4vllm25paged_attention_v1_kernelIfhLi112ELi16ELi128ELNS_18Fp8KVCacheDataTypeE1ELb0EEEvPT_PKS2_PKT0_S8_ifPKiSA_iPKfiiiSC_SC_iiiii,"ax",@progbits
	.align	128
        .global         _ZN4vllm25paged_attention_v1_kernelIfhLi112ELi16ELi128ELNS_18Fp8KVCacheDataTypeE1ELb0EEEvPT_PKS2_PKT0_S8_ifPKiSA_iPKfiiiSC_SC_iiiii
        .type           _ZN4vllm25paged_attention_v1_kernelIfhLi112ELi16ELi128ELNS_18Fp8KVCacheDataTypeE1ELb0EEEvPT_PKS2_PKT0_S8_ifPKiSA_iPKfiiiSC_SC_iiiii,@function
        .size           _ZN4vllm25paged_attention_v1_kernelIfhLi112ELi16ELi128ELNS_18Fp8KVCacheDataTypeE1ELb0EEEvPT_PKS2_PKT0_S8_ifPKiSA_iPKfiiiSC_SC_iiiii,(.L_x_28318 - _ZN4vllm25paged_attention_v1_kernelIfhLi112ELi16ELi128ELNS_18Fp8KVCacheDataTypeE1ELb0EEEvPT_PKS2_PKT0_S8_ifPKiSA_iPKfiiiSC_SC_iiiii)
        .other          _ZN4vllm25paged_attention_v1_kernelIfhLi112ELi16ELi128ELNS_18Fp8KVCacheDataTypeE1ELb0EEEvPT_PKS2_PKT0_S8_ifPKiSA_iPKfiiiSC_SC_iiiii,@"STO_CUDA_ENTRY STV_DEFAULT"
_ZN4vllm25paged_attention_v1_kernelIfhLi112ELi16ELi128ELNS_18Fp8KVCacheDataTypeE1ELb0EEEvPT_PKS2_PKT0_S8_ifPKiSA_iPKfiiiSC_SC_iiiii:
.text._ZN4vllm25paged_attention_v1_kernelIfhLi112ELi16ELi128ELNS_18Fp8KVCacheDataTypeE1ELb0EEEvPT_PKS2_PKT0_S8_ifPKiSA_iPKfiiiSC_SC_iiiii:
        /* <DEDUP_REMOVED lines=32> */
.L_x_15655:
        /* <DEDUP_REMOVED lines=40> */
.L_x_15626:
        /* <DEDUP_REMOVED lines=11> */
.L_x_15625:
[----:B------:R-:W-:Y:S05]  /*0530*/  BSYNC B1 ;  /* 0x0000000000017941 */ /* 0x000fea0003800000 */
.L_x_15624:
        /* <DEDUP_REMOVED lines=14> */
.L_x_15629:
        /* <DEDUP_REMOVED lines=100> */
.L_x_15628:
[----:B------:R-:W-:Y:S05]  /*0c60*/  BSYNC B1 ;  /* 0x0000000000017941 */ /* 0x000fea0003800000 */
.L_x_15627:
        /* <DEDUP_REMOVED lines=55> */
.L_x_15631:
[----:B------:R-:W-:Y:S05]  /*0fe0*/  BSYNC B1 ;  /* 0x0000000000017941 */ /* 0x000fea0003800000 */
.L_x_15630:
        /* <DEDUP_REMOVED lines=26> */
.L_x_15623:
[----:B------:R-:W-:Y:S05]  /*1190*/  BSYNC B0 ;  /* 0x0000000000007941 */ /* 0x000fea0003800000 */
.L_x_15622:
        /* <DEDUP_REMOVED lines=48> */
.L_x_15636:
        /* <DEDUP_REMOVED lines=8> */
.L_x_15635:
[----:B------:R-:W-:Y:S05]  /*1520*/  BSYNC B1 ;  /* 0x0000000000017941 */ /* 0x000fea0003800000 */
.L_x_15634:
        /* <DEDUP_REMOVED lines=14> */
.L_x_15639:
        /* <DEDUP_REMOVED lines=52> */
.L_x_15638:
[----:B------:R-:W-:Y:S05]  /*1950*/  BSYNC B1 ;  /* 0x0000000000017941 */ /* 0x000fea0003800000 */
.L_x_15637:
        /* <DEDUP_REMOVED lines=31> */
.L_x_15641:
[----:B------:R-:W-:Y:S05]  /*1b50*/  BSYNC B1 ;  /* 0x0000000000017941 */ /* 0x000fea0003800000 */
.L_x_15640:
        /* <DEDUP_REMOVED lines=14> */
.L_x_15633:
[----:B------:R-:W-:Y:S05]  /*1c40*/  BSYNC B0 ;  /* 0x0000000000007941 */ /* 0x000fea0003800000 */
.L_x_15632:
        /* <DEDUP_REMOVED lines=46> */
.L_x_15643:
[----:B------:R-:W-:Y:S05]  /*1f30*/  BSYNC B0 ;  /* 0x0000000000007941 */ /* 0x000fea0003800000 */
.L_x_15642:
        /* <DEDUP_REMOVED lines=31> */
.L_x_15645:
[----:B------:R-:W-:Y:S05]  /*2130*/  BSYNC B0 ;  /* 0x0000000000007941 */ /* 0x000fea0003800000 */
.L_x_15644:
        /* <DEDUP_REMOVED lines=17> */
.L_x_15647:
[----:B------:R-:W-:Y:S05]  /*2250*/  BSYNC B0 ;  /* 0x0000000000007941 */ /* 0x000fea0003800000 */
.L_x_15646:
        /* <DEDUP_REMOVED lines=32> */
.L_x_15649:
[----:B------:R-:W-:Y:S05]  /*2460*/  BSYNC B0 ;  /* 0x0000000000007941 */ /* 0x000fea0003800000 */
.L_x_15648:
        /* <DEDUP_REMOVED lines=102> */
.L_x_15620:
        /* <DEDUP_REMOVED lines=16> */
.L_x_15650:
[----:B------:R-:W-:Y:S05]  /*2bd0*/  EXIT ;  /* 0x000000000000794d */ /* 0x000fea0003800000 */
.L_x_15621:
[----:B------:R-:W-:Y:S01]  /*2be0*/  HFMA2.MMA R12, -RZ, RZ, 0, 9.5367431640625e-07 ;  /* 0x00000010ff0c7435 */ /* 0x000fe200000001ff */
[----:B------:R-:W-:Y:S01]  /*2bf0*/  IMAD.MOV.U32 R11, RZ, RZ, 0x1f ;  /* 0x0000001fff0b7424 */ /* 0x000fe200078e00ff */
[----:B------:R-:W-:Y:S02]  /*2c00*/  MOV R15, 0xffffffff ;  /* 0xffffffff000f7802 */ /* 0x000fe40000000f00 */
[----:B------:R-:W-:-:S07]  /*2c10*/  MOV R2, 0xff7fffff ;  /* 0xff7fffff00027802 */ /* 0x000fce0000000f00 */
[----:B------:R-:W-:Y:S05]  /*2c20*/  WARPSYNC.COLLECTIVE R15, `(.L_x_15651) ;  /* 0x000000000f087348 */ /* 0x000fea0003c00000 */
[----:B------:R0:W1:Y:S02]  /*2c30*/  SHFL.BFLY P6, R14, R13, R12, R11 ;  /* 0x0c00000c0d0e7389 */ /* 0x00006400000c000b */
[----:B01----:R-:W-:Y:S01]  /*2c40*/  ENDCOLLECTIVE ;  /* 0x000000000000791b */ /* 0x003fe20003800000 */
.L_x_15651:
[----:B------:R-:W-:Y:S01]  /*2c50*/  IMAD.MOV.U32 R12, RZ, RZ, 0x8 ;  /* 0x00000008ff0c7424 */ /* 0x000fe200078e00ff */
[----:B------:R-:W-:-:S04]  /*2c60*/  FMNMX.FTZ R0, R14, -3.40282346638528859812e+38, !PT ;  /* 0xff7fffff0e007809 */ /* 0x000fc80007810000 */
[----:B------:R-:W-:-:S07]  /*2c70*/  MOV R13, R0 ;  /* 0x00000000000d7202 */ /* 0x000fce0000000f00 */
[----:B------:R-:W-:Y:S05]  /*2c80*/  WARPSYNC.COLLECTIVE R15, `(.L_x_15652) ;  /* 0x000000000f087348 */ /* 0x000fea0003c00000 */
[----:B------:R0:W1:Y:S02]  /*2c90*/  SHFL.BFLY P6, R14, R13, R12, R11 ;  /* 0x0c00000c0d0e7389 */ /* 0x00006400000c000b */
[----:B01----:R-:W-:Y:S01]  /*2ca0*/  ENDCOLLECTIVE ;  /* 0x000000000000791b */ /* 0x003fe20003800000 */
.L_x_15652:
[----:B------:R-:W-:Y:S01]  /*2cb0*/  HFMA2.MMA R12, -RZ, RZ, 0, 2.384185791015625e-07 ;  /* 0x00000004ff0c7435 */ /* 0x000fe200000001ff */
[----:B------:R-:W-:-:S04]  /*2cc0*/  FMNMX.FTZ R3, R0, R14, !PT ;  /* 0x0000000e00037209 */ /* 0x000fc80007810000 */
[----:B------:R-:W-:-:S07]  /*2cd0*/  MOV R13, R3 ;  /* 0x00000003000d7202 */ /* 0x000fce0000000f00 */
[----:B------:R-:W-:Y:S05]  /*2ce0*/  WARPSYNC.COLLECTIVE R15, `(.L_x_15653) ;  /* 0x000000000f087348 */ /* 0x000fea0003c00000 */
[----:B------:R0:W1:Y:S02]  /*2cf0*/  SHFL.BFLY P6, R14, R13, R12, R11 ;  /* 0x0c00000c0d0e7389 */ /* 0x00006400000c000b */
[----:B01----:R-:W-:Y:S01]  /*2d00*/  ENDCOLLECTIVE ;  /* 0x000000000000791b */ /* 0x003fe20003800000 */
.L_x_15653:
[----:B------:R-:W-:Y:S02]  /*2d10*/  MOV R12, 0x2 ;  /* 0x00000002000c7802 */ /* 0x000fe40000000f00 */
[----:B------:R-:W-:-:S05]  /*2d20*/  FMNMX.FTZ R4, R3, R14, !PT ;  /* 0x0000000e03047209 */ /* 0x000fca0007810000 */
[----:B------:R-:W-:-:S07]  /*2d30*/  IMAD.MOV.U32 R13, RZ, RZ, R4 ;  /* 0x000000ffff0d7224 */ /* 0x000fce00078e0004 */
[----:B------:R-:W-:Y:S05]  /*2d40*/  WARPSYNC.COLLECTIVE R15, `(.L_x_15654) ;  /* 0x000000000f087348 */ /* 0x000fea0003c00000 */
[----:B------:R0:W1:Y:S02]  /*2d50*/  SHFL.BFLY P6, R14, R13, R12, R11 ;  /* 0x0c00000c0d0e7389 */ /* 0x00006400000c000b */
[----:B01----:R-:W-:Y:S01]  /*2d60*/  ENDCOLLECTIVE ;  /* 0x000000000000791b */ /* 0x003fe20003800000 */
.L_x_15654:
[----:B------:R-:W-:Y:S05]  /*2d70*/  BRA `(.L_x_15655) ;  /* 0xffffffd400207947 */ /* 0x000fea000383ffff */
.L_x_15656:
        /* <DEDUP_REMOVED lines=16> */
.L_x_28318:


//--------------------- .text._ZN4vllm25paged_attention_v1_kernelIfhLi96ELi16ELi128ELNS_18Fp8KVCacheDataTypeE1ELb0EEEvPT_PKS2_PKT0_S8_ifPKiSA_iPKfiiiSC_SC_iiiii --------------------------
	.section	.text._ZN4vllm25paged_attention_v1_kernelIfhLi96ELi16ELi128ELNS_18Fp8KVCacheDataTypeE1ELb0EEEvPT_PKS2_PKT0_S8_ifPKiSA_iPKfiiiSC_SC_iiiii,"ax",@progbits
	.align	128
        .global         _ZN4vllm25paged_attention_v1_kernelIfhLi96ELi16ELi128ELNS_18Fp8KVCacheDataTypeE1ELb0EEEvPT_PKS2_PKT0_S8_ifPKiSA_iPKfiiiSC_SC_iiiii
        .type           _ZN4vllm25paged_attention_v1_kernelIfhLi96ELi16ELi128ELNS_18Fp8KVCacheDataTypeE1ELb0EEEvPT_PKS2_PKT0_S8_ifPKiSA_iPKfiiiSC_SC_iiiii,@function
        .size           _ZN4vllm25paged_attention_v1_kernelIfhLi96ELi16ELi128ELNS_18Fp8KVCacheDataTypeE1ELb0EEEvPT_PKS2_PKT0_S8_ifPKiSA_iPKfiiiSC_SC_iiiii,(.L_x_28319 - _ZN4vllm25paged_attention_v1_kernelIfhLi96ELi16ELi128ELNS_18Fp8KVCacheDataTypeE1ELb0EEEvPT_PKS2_PKT0_S8_ifPKiSA_iPKfiiiSC_SC_iiiii)
        .other          _ZN4vllm25paged_attention_v1_kernelIfhLi96ELi16ELi128ELNS_18Fp8KVCacheDataTypeE1ELb0EEEvPT_PKS2_PKT0_S8_ifPKiSA_iPKfiiiSC_SC_iiiii,@"STO_CUDA_ENTRY STV_DEFAULT"
_ZN4vllm25paged_attention_v1_kernelIfhLi96ELi16ELi128ELNS_18Fp8KVCacheDataTypeE1ELb0EEEvPT_PKS2_PKT0_S8_ifPKiSA_iPKfiiiSC_SC_iiiii:
.text._ZN4vllm25paged_attention_v1_kernelIfhLi96ELi16ELi128ELNS_18Fp8KVCacheDataTypeE1ELb0EEEvPT_PKS2_PKT0_S8_ifPKiSA_iPKfiiiSC_SC_iiiii:
        /* <DEDUP_REMOVED lines=32> */
.L_x_15692:
        /* <DEDUP_REMOVED lines=40> */
.L_x_15663:
        /* <DEDUP_REMOVED lines=11> */
.L_x_15662:
[----:B------:R-:W-:Y:S05]  /*0530*/  BSYNC B1 ;  /* 0x0000000000017941 */ /* 0x000fea0003800000 */
.L_x_15661:
        /* <DEDUP_REMOVED lines=14> */
.L_x_15666:
        /* <DEDUP_REMOVED lines=100> */
.L_x_15665:
[----:B------:R-:W-:Y:S05]  /*0c60*/  BSYNC B1 ;  /* 0x0000000000017941 */ /* 0x000fea0003800000 */
.L_x_15664:
        /* <DEDUP_REMOVED lines=55> */
.L_x_15668:
[----:B------:R-:W-:Y:S05]  /*0fe0*/  BSYNC B1 ;  /* 0x0000000000017941 */ /* 0x000fea0003800000 */
.L_x_15667:
        /* <DEDUP_REMOVED lines=26> */
.L_x_15660:
[----:B------:R-:W-:Y:S05]  /*1190*/  BSYNC B0 ;  /* 0x0000000000007941 */ /* 0x000fea0003800000 */
.L_x_15659:
        /* <DEDUP_REMOVED lines=48> */
.L_x_15673:
        /* <DEDUP_REMOVED lines=8> */
.L_x_15672:
[----:B------:R-:W-:Y:S05]  /*1520*/  BSYNC B1 ;  /* 0x0000000000017941 */ /* 0x000fea0003800000 */
.L_x_15671:
        /* <DEDUP_REMOVED lines=14> */
.L_x_15676:
        /* <DEDUP_REMOVED lines=52> */
.L_x_15675:
[----:B------:R-:W-:Y:S05]  /*1950*/  BSYNC B1 ;  /* 0x0000000000017941 */ /* 0x000fea0003800000 */
.L_x_15674:
        /* <DEDUP_REMOVED lines=31> */
.L_x_15678:
[----:B------:R-:W-:Y:S05]  /*1b50*/  BSYNC B1 ;  /* 0x0000000000017941 */ /* 0x000fea0003800000 */
.L_x_15677:
        /* <DEDUP_REMOVED lines=14> */
.L_x_15670:
[----:B------:R-:W-:Y:S05]  /*1c40*/  BSYNC B0 ;  /* 0x0000000000007941 */ /* 0x000fea0003800000 */
.L_x_15669:
        /* <DEDUP_REMOVED lines=43> */
.L_x_15680:
[----:B------:R-:W-:Y:S05]  /*1f00*/  BSYNC B0 ;  /* 0x0000000000007941 */ /* 0x000fea0003800000 */
.L_x_15679:
        /* <DEDUP_REMOVED lines=27> */
.L_x_15682:
[----:B------:R-:W-:Y:S05]  /*20c0*/  BSYNC B0 ;  /* 0x0000000000007941 */ /* 0x000fea0003800000 */
.L_x_15681:
        /* <DEDUP_REMOVED lines=15> */
.L_x_15684:
[----:B------:R-:W-:Y:S05]  /*21c0*/  BSYNC B0 ;  /* 0x0000000000007941 */ /* 0x000fea0003800000 */
.L_x_15683:
        /* <DEDUP_REMOVED lines=27> */
.L_x_15686:
[----:B------:R-:W-:Y:S05]  /*2380*/  BSYNC B0 ;  /* 0x0000000000007941 */ /* 0x000fea0003800000 */
.L_x_15685:
        /* <DEDUP_REMOVED lines=90> */
.L_x_15657:
        /* <DEDUP_REMOVED lines=16> */
.L_x_15687:
[----:B------:R-:W-:Y:S05]  /*2a30*/  EXIT ;  /* 0x000000000000794d */ /* 0x000fea0003800000 */
.L_x_15658:
[----:B------:R-:W-:Y:S01]  /*2a40*/  HFMA2.MMA R12, -RZ, RZ, 0, 9.5367431640625e-07 ;  /* 0x00000010ff0c7435 */ /* 0x000fe200000001ff */
[----:B------:R-:W-:Y:S01]  /*2a50*/  IMAD.MOV.U32 R11, RZ, RZ, 0x1f ;  /* 0x0000001fff0b7424 */ /* 0x000fe200078e00ff */
[----:B------:R-:W-:Y:S02]  /*2a60*/  MOV R15, 0xffffffff ;  /* 0xffffffff000f7802 */ /* 0x000fe40000000f00 */
[----:B------:R-:W-:-:S07]  /*2a70*/  MOV R2, 0xff7fffff ;  /* 0xff7fffff00027802 */ /* 0x000fce0000000f00 */
[----:B------:R-:W-:Y:S05]  /*2a80*/  WARPSYNC.COLLECTIVE R15, `(.L_x_15688) ;  /* 0x000000000f087348 */ /* 0x000fea0003c00000 */
[----:B------:R0:W1:Y:S02]  /*2a90*/  SHFL.BFLY P6, R14, R13, R12, R11 ;  /* 0x0c00000c0d0e7389 */ /* 0x00006400000c000b */
[----:B01----:R-:W-:Y:S01]  /*2aa0*/  ENDCOLLECTIVE ;  /* 0x000000000000791b */ /* 0x003fe20003800000 */
.L_x_15688:
[----:B------:R-:W-:Y:S01]  /*2ab0*/  IMAD.MOV.U32 R12, RZ, RZ, 0x8 ;  /* 0x00000008ff0c7424 */ /* 0x000fe200078e00ff */
[----:B------:R-:W-:-:S04]  /*2ac0*/  FMNMX.FTZ R0, R14, -3.40282346638528859812e+38, !PT ;  /* 0xff7fffff0e007809 */ /* 0x000fc80007810000 */
[----:B------:R-:W-:-:S07]  /*2ad0*/  MOV R13, R0 ;  /* 0x00000000000d7202 */ /* 0x000fce0000000f00 */
[----:B------:R-:W-:Y:S05]  /*2ae0*/  WARPSYNC.COLLECTIVE R15, `(.L_x_15689) ;  /* 0x000000000f087348 */ /* 0x000fea0003c00000 */
[----:B------:R0:W1:Y:S02]  /*2af0*/  SHFL.BFLY P6, R14, R13, R12, R11 ;  /* 0x0c00000c0d0e7389 */ /* 0x00006400000c000b */
[----:B01----:R-:W-:Y:S01]  /*2b00*/  ENDCOLLECTIVE ;  /* 0x000000000000791b */ /* 0x003fe20003800000 */
.L_x_15689:
[----:B------:R-:W-:Y:S01]  /*2b10*/  HFMA2.MMA R12, -RZ, RZ, 0, 2.384185791015625e-07 ;  /* 0x00000004ff0c7435 */ /* 0x000fe200000001ff */
[----:B------:R-:W-:-:S04]  /*2b20*/  FMNMX.FTZ R3, R0, R14, !PT ;  /* 0x0000000e00037209 */ /* 0x000fc80007810000 */
[----:B------:R-:W-:-:S07]  /*2b30*/  MOV R13, R3 ;  /* 0x00000003000d7202 */ /* 0x000fce0000000f00 */
[----:B------:R-:W-:Y:S05]  /*2b40*/  WARPSYNC.COLLECTIVE R15, `(.L_x_15690) ;  /* 0x000000000f087348 */ /* 0x000fea0003c00000 */
[----:B------:R0:W1:Y:S02]  /*2b50*/  SHFL.BFLY P6, R14, R13, R12, R11 ;  /* 0x0c00000c0d0e7389 */ /* 0x00006400000c000b */
[----:B01----:R-:W-:Y:S01]  /*2b60*/  ENDCOLLECTIVE ;  /* 0x000000000000791b */ /* 0x003fe20003800000 */
.L_x_15690:
[----:B------:R-:W-:Y:S02]  /*2b70*/  MOV R12, 0x2 ;  /* 0x00000002000c7802 */ /* 0x000fe40000000f00 */
[----:B------:R-:W-:-:S05]  /*2b80*/  FMNMX.FTZ R4, R3, R14, !PT ;  /* 0x0000000e03047209 */ /* 0x000fca0007810000 */
[----:B------:R-:W-:-:S07]  /*2b90*/  IMAD.MOV.U32 R13, RZ, RZ, R4 ;  /* 0x000000ffff0d7224 */ /* 0x000fce00078e0004 */
[----:B------:R-:W-:Y:S05]  /*2ba0*/  WARPSYNC.COLLECTIVE R15, `(.L_x_15691) ;  /* 0x000000000f087348 */ /* 0x000fea0003c00000 */
[----:B------:R0:W1:Y:S02]  /*2bb0*/  SHFL.BFLY P6, R14, R13, R12, R11 ;  /* 0x0c00000c0d0e7389 */ /* 0x00006400000c000b */
[----:B01----:R-:W-:Y:S01]  /*2bc0*/  ENDCOLLECTIVE ;  /* 0x000000000000791b */ /* 0x003fe20003800000 */
.L_x_15691:
[----:B------:R-:W-:Y:S05]  /*2bd0*/  BRA `(.L_x_15692) ;  /* 0xffffffd400887947 */ /* 0x000fea000383ffff */
.L_x_15693:
        /* <DEDUP_REMOVED lines=10> */
.L_x_28319:


//--------------------- .text._ZN4vllm25paged_attention_v1_kernelIfhLi80ELi16ELi128ELNS_18Fp8KVCacheDataTypeE1ELb0EEEvPT_PKS2_PKT0_S8_ifPKiSA_iPKfiiiSC_SC_iiiii --------------------------
	.section	.text._ZN4vllm25paged_attention_v1_kernelIfhLi80ELi16ELi128ELNS_18Fp8KVCacheDataTypeE1ELb0EEEvPT_PKS2_PKT0_S8_ifPKiSA_iPKfiiiSC_SC_iiiii,"ax",@progbits
	.align	128
        .global         _ZN4vllm25paged_attention_v1_kernelIfhLi80ELi16ELi128ELNS_18Fp8KVCacheDataTypeE1ELb0EEEvPT_PKS2_PKT0_S8_ifPKiSA_iPKfiiiSC_SC_iiiii
        .type           _ZN4vllm25paged_attention_v1_kernelIfhLi80ELi16ELi128ELNS_18Fp8KVCacheDataTypeE1ELb0EEEvPT_PKS2_PKT0_S8_ifPKiSA_iPKfiiiSC_SC_iiiii,@function
        .size           _ZN4vllm25paged_attention_v1_kernelIfhLi80ELi16ELi128ELNS_18Fp8KVCacheDataTypeE1ELb0EEEvPT_PKS2_PKT0_S8_ifPKiSA_iPKfiiiSC_SC_iiiii,(.L_x_28320 - _ZN4vllm25paged_attention_v1_kernelIfhLi80ELi16ELi128ELNS_18Fp8KVCacheDataTypeE1ELb0EEEvPT_PKS2_PKT0_S8_ifPKiSA_iPKfiiiSC_SC_iiiii)
        .other          _ZN4vllm25paged_attention_v1_kernelIfhLi80ELi16ELi128ELNS_18Fp8KVCacheDataTypeE1ELb0EEEvPT_PKS2_PKT0_S8_ifPKiSA_iPKfiiiSC_SC_iiiii,@"STO_CUDA_ENTRY STV_DEFAULT"
_ZN4vllm25paged_attention_v1_kernelIfhLi80ELi16ELi128ELNS_18Fp8KVCacheDataTypeE1ELb0EEEvPT_PKS2_PKT0_S8_ifPKiSA_iPKfiiiSC_SC_iiiii:
.text._ZN4vllm25paged_attention_v1_kernelIfhLi80ELi16ELi128ELNS_18Fp8KVCacheDataTypeE1ELb0EEEvPT_PKS2_PKT0_S8_ifPKiSA_iPKfiiiSC_SC_iiiii:
        /* <DEDUP_REMOVED lines=32> */
.L_x_15729:
        /* <DEDUP_REMOVED lines=40> */
.L_x_15700:
        /* <DEDUP_REMOVED lines=11> */
.L_x_15699:
[----:B------:R-:W-:Y:S05]  /*0530*/  BSYNC B1 ;  /* 0x0000000000017941 */ /* 0x000fea0003800000 */
.L_x_15698:
        /* <DEDUP_REMOVED lines=14> */
.L_x_15703:
        /* <DEDUP_REMOVED lines=100> */
.L_x_15702:
[----:B------:R-:W-:Y:S05]  /*0c60*/  BSYNC B1 ;  /* 0x0000000000017941 */ /* 0x000fea0003800000 */
.L_x_15701:
        /* <DEDUP_REMOVED lines=55> */
.L_x_15705:
[----:B------:R-:W-:Y:S05]  /*0fe0*/  BSYNC B1 ;  /* 0x0000000000017941 */ /* 0x000fea0003800000 */
.L_x_15704:
        /* <DEDUP_REMOVED lines=26> */
.L_x_15697:
[----:B------:R-:W-:Y:S05]  /*1190*/  BSYNC B0 ;  /* 0x0000000000007941 */ /* 0x000fea0003800000 */
.L_x_15696:
        /* <DEDUP_REMOVED lines=48> */
.L_x_15710:
        /* <DEDUP_REMOVED lines=8> */
.L_x_15709:
[----:B------:R-:W-:Y:S05]  /*1520*/  BSYNC B1 ;  /* 0x0000000000017941 */ /* 0x000fea0003800000 */
.L_x_15708:
        /* <DEDUP_REMOVED lines=14> */
.L_x_15713:
        /* <DEDUP_REMOVED lines=52> */
.L_x_15712:
[----:B------:R-:W-:Y:S05]  /*1950*/  BSYNC B1 ;  /* 0x0000000000017941 */ /* 0x000fea0003800000 */
.L_x_15711:
        /* <DEDUP_REMOVED lines=31> */
.L_x_15715:
[----:B------:R-:W-:Y:S05]  /*1b50*/  BSYNC B1 ;  /* 0x0000000000017941 */ /* 0x000fea0003800000 */
.L_x_15714:
        /* <DEDUP_REMOVED lines=14> */
.L_x_15707:
[----:B------:R-:W-:Y:S05]  /*1c40*/  BSYNC B0 ;  /* 0x0000000000007941 */ /* 0x000fea0003800000 */
.L_x_15706:
        /* <DEDUP_REMOVED lines=41> */
.L_x_15717:
[----:B------:R-:W-:Y:S05]  /*1ee0*/  BSYNC B0 ;  /* 0x0000000000007941 */ /* 0x000fea0003800000 */
.L_x_15716:
        /* <DEDUP_REMOVED lines=23> */
.L_x_15719:
[----:B------:R-:W-:Y:S05]  /*2060*/  BSYNC B0 ;  /* 0x0000000000007941 */ /* 0x000fea0003800000 */
.L_x_15718:
        /* <DEDUP_REMOVED lines=13> */
.L_x_15721:
[----:B------:R-:W-:Y:S05]  /*2140*/  BSYNC B0 ;  /* 0x0000000000007941 */ /* 0x000fea0003800000 */
.L_x_15720:
        /* <DEDUP_REMOVED lines=23> */
.L_x_15723:
[----:B------:R-:W-:Y:S05]  /*22c0*/  BSYNC B0 ;  /* 0x0000000000007941 */ /* 0x000fea0003800000 */
.L_x_15722:
        /* <DEDUP_REMOVED lines=78> */
.L_x_15694:
        /* <DEDUP_REMOVED lines=16> */
.L_x_15724:
[----:B------:R-:W-:Y:S05]  /*28b0*/  EXIT ;  /* 0x000000000000794d */ /* 0x000fea0003800000 */
.L_x_15695:
[----:B------:R-:W-:Y:S01]  /*28c0*/  HFMA2.MMA R12, -RZ, RZ, 0, 9.5367431640625e-07 ;  /* 0x00000010ff0c7435 */ /* 0x000fe200000001ff */
[----:B------:R-:W-:Y:S01]  /*28d0*/  IMAD.MOV.U32 R11, RZ, RZ, 0x1f ;  /* 0x0000001fff0b7424 */ /* 0x000fe200078e00ff */
[----:B------:R-:W-:Y:S02]  /*28e0*/  MOV R15, 0xffffffff ;  /* 0xffffffff000f7802 */ /* 0x000fe40000000f00 */
[----:B------:R-:W-:-:S07]  /*28f0*/  MOV R2, 0xff7fffff ;  /* 0xff7fffff00027802 */ /* 0x000fce0000000f00 */
[----:B------:R-:W-:Y:S05]  /*2900*/  WARPSYNC.COLLECTIVE R15, `(.L_x_15725) ;  /* 0x000000000f087348 */ /* 0x000fea0003c00000 */
[----:B------:R0:W1:Y:S02]  /*2910*/  SHFL.BFLY P6, R14, R13, R12, R11 ;  /* 0x0c00000c0d0e7389 */ /* 0x00006400000c000b */
[----:B01----:R-:W-:Y:S01]  /*2920*/  ENDCOLLECTIVE ;  /* 0x000000000000791b */ /* 0x003fe20003800000 */
.L_x_15725:
[----:B------:R-:W-:Y:S01]  /*2930*/  IMAD.MOV.U32 R12, RZ, RZ, 0x8 ;  /* 0x00000008ff0c7424 */ /* 0x000fe200078e00ff */
[----:B------:R-:W-:-:S04]  /*2940*/  FMNMX.FTZ R0, R14, -3.40282346638528859812e+38, !PT ;  /* 0xff7fffff0e007809 */ /* 0x000fc80007810000 */
[----:B------:R-:W-:-:S07]  /*2950*/  MOV R13, R0 ;  /* 0x00000000000d7202 */ /* 0x000fce0000000f00 */
[----:B------:R-:W-:Y:S05]  /*2960*/  WARPSYNC.COLLECTIVE R15, `(.L_x_15726) ;  /* 0x000000000f087348 */ /* 0x000fea0003c00000 */
[----:B------:R0:W1:Y:S02]  /*2970*/  SHFL.BFLY P6, R14, R13, R12, R11 ;  /* 0x0c00000c0d0e7389 */ /* 0x00006400000c000b */
[----:B01----:R-:W-:Y:S01]  /*2980*/  ENDCOLLECTIVE ;  /* 0x000000000000791b */ /* 0x003fe20003800000 */
.L_x_15726:
[----:B------:R-:W-:Y:S01]  /*2990*/  HFMA2.MMA R12, -RZ, RZ, 0, 2.384185791015625e-07 ;  /* 0x00000004ff0c7435 */ /* 0x000fe200000001ff */
[----:B------:R-:W-:-:S04]  /*29a0*/  FMNMX.FTZ R3, R0, R14, !PT ;  /* 0x0000000e00037209 */ /* 0x000fc80007810000 */
[----:B------:R-:W-:-:S07]  /*29b0*/  MOV R13, R3 ;  /* 0x00000003000d7202 */ /* 0x000fce0000000f00 */
[----:B------:R-:W-:Y:S05]  /*29c0*/  WARPSYNC.COLLECTIVE R15, `(.L_x_15727) ;  /* 0x000000000f087348 */ /* 0x000fea0003c00000 */
[----:B------:R0:W1:Y:S02]  /*29d0*/  SHFL.BFLY P6, R14, R13, R12, R11 ;  /* 0x0c00000c0d0e7389 */ /* 0x00006400000c000b */
[----:B01----:R-:W-:Y:S01]  /*29e0*/  ENDCOLLECTIVE ;  /* 0x000000000000791b */ /* 0x003fe20003800000 */
.L_x_15727:
[----:B------:R-:W-:Y:S02]  /*29f0*/  MOV R12, 0x2 ;  /* 0x00000002000c7802 */ /* 0x000fe40000000f00 */
[----:B------:R-:W-:-:S05]  /*2a00*/  FMNMX.FTZ R4, R3, R14, !PT ;  /* 0x0000000e03047209 */ /* 0x000fca0007810000 */
[----:B------:R-:W-:-:S07]  /*2a10*/  IMAD.MOV.U32 R13, RZ, RZ, R4 ;  /* 0x000000ffff0d7224 */ /* 0x000fce00078e0004 */
[----:B------:R-:W-:Y:S05]  /*2a20*/  WARPSYNC.COLLECTIVE R15, `(.L_x_15728) ;  /* 0x000000000f087348 */ /* 0x000fea0003c00000 */
[----:B------:R0:W1:Y:S02]  /*2a30*/  SHFL.BFLY P6, R14, R13, R12, R11 ;  /* 0x0c00000c0d0e7389 */ /* 0x00006400000c000b */
[----:B01----:R-:W-:Y:S01]  /*2a40*/  ENDCOLLECTIVE ;  /* 0x000000000000791b */ /* 0x003fe20003800000 */
.L_x_15728:
[----:B------:R-:W-:Y:S05]  /*2a50*/  BRA `(.L_x_15729) ;  /* 0xffffffd400e87947 */ /* 0x000fea000383ffff */
.L_x_15730:
        /* <DEDUP_REMOVED lines=10> */
.L_x_28320:


//--------------------- .text._ZN4vllm25paged_attention_v1_kernelIfhLi64ELi16ELi128ELNS_18Fp8KVCacheDataTypeE1ELb0EEEvPT_PKS2_PKT0_S8_ifPKiSA_iPKfiiiSC_SC_iiiii --------------------------
	.section	.text._ZN4vllm25paged_attention_v1_kernelIfhLi64ELi16ELi128ELNS_18Fp8KVCacheDataTypeE1ELb0EEEvPT_PKS2_PKT0_S8_ifPKiSA_iPKfiiiSC_SC_iiiii,"ax",@progbits
	.align	128
        .global         _ZN4vllm25paged_attention_v1_kernelIfhLi64ELi16ELi128ELNS_18Fp8KVCacheDataTypeE1ELb0EEEvPT_PKS2_PKT0_S8_ifPKiSA_iPKfiiiSC_SC_iiiii
        .type           _ZN4vllm25paged_attention_v1_kernelIfhLi64ELi16ELi128ELNS_18Fp8KVCacheDataTypeE1ELb0EEEvPT_PKS2_PKT0_S8_ifPKiSA_iPKfiiiSC_SC_iiiii,@function
        .size           _ZN4vllm25paged_attention_v1_kernelIfhLi64ELi16ELi128ELNS_18Fp8KVCacheDataTypeE1ELb0EEEvPT_PKS2_PKT0_S8_ifPKiSA_iPKfiiiSC_SC_iiiii,(.L_x_28321 - _ZN4vllm25paged_attention_v1_kernelIfhLi64ELi16ELi128ELNS_18Fp8KVCacheDataTypeE1ELb0EEEvPT_PKS2_PKT0_S8_ifPKiSA_iPKfiiiSC_SC_iiiii)
        .other          _ZN4vllm25paged_attention_v1_kernelIfhLi64ELi16ELi128ELNS_18Fp8KVCacheDataTypeE1ELb0EEEvPT_PKS2_PKT0_S8_ifPKiSA_iPKfiiiSC_SC_iiiii,@"STO_CUDA_ENTRY STV_DEFAULT"
_ZN4vllm25paged_attention_v1_kernelIfhLi64ELi16ELi128ELNS_18Fp8KVCacheDataTypeE1ELb0EEEvPT_PKS2_PKT0_S8_ifPKiSA_iPKfiiiSC_SC_iiiii:
.text._ZN4vllm25paged_attention_v1_kernelIfhLi64ELi16ELi128ELNS_18Fp8KVCacheDataTypeE1ELb0EEEvPT_PKS2_PKT0_S8_ifPKiSA_iPKfiiiSC_SC_iiiii:
        /* <DEDUP_REMOVED lines=32> */
.L_x_15762:
        /* <DEDUP_REMOVED lines=40> */
.L_x_15737:
        /* <DEDUP_REMOVED lines=11> */
.L_x_15736:
[----:B------:R-:W-:Y:S05]  /*0530*/  BSYNC B1 ;  /* 0x0000000000017941 */ /* 0x000fea0003800000 */
.L_x_15735:
        /* <DEDUP_REMOVED lines=14> */
.L_x_15740:
        /* <DEDUP_REMOVED lines=100> */
.L_x_15739:
[----:B------:R-:W-:Y:S05]  /*0c60*/  BSYNC B1 ;  /* 0x0000000000017941 */ /* 0x000fea0003800000 */
.L_x_15738:
        /* <DEDUP_REMOVED lines=55> */
.L_x_15742:
[----:B------:R-:W-:Y:S05]  /*0fe0*/  BSYNC B1 ;  /* 0x0000000000017941 */ /* 0x000fea0003800000 */
.L_x_15741:
        /* <DEDUP_REMOVED lines=26> */
.L_x_15734:
[----:B------:R-:W-:Y:S05]  /*1190*/  BSYNC B0 ;  /* 0x0000000000007941 */ /* 0x000fea0003800000 */
.L_x_15733:
        /* <DEDUP_REMOVED lines=48> */
.L_x_15747:
        /* <DEDUP_REMOVED lines=8> */
.L_x_15746:
[----:B------:R-:W-:Y:S05]  /*1520*/  BSYNC B1 ;  /* 0x0000000000017941 */ /* 0x000fea0003800000 */
.L_x_15745:
        /* <DEDUP_REMOVED lines=14> */
.L_x_15750:
        /* <DEDUP_REMOVED lines=52> */
.L_x_15749:
[----:B------:R-:W-:Y:S05]  /*1950*/  BSYNC B1 ;  /* 0x0000000000017941 */ /* 0x000fea0003800000 */
.L_x_15748:
        /* <DEDUP_REMOVED lines=31> */
.L_x_15752:
[----:B------:R-:W-:Y:S05]  /*1b50*/  BSYNC B1 ;  /* 0x0000000000017941 */ /* 0x000fea0003800000 */
.L_x_15751:
        /* <DEDUP_REMOVED lines=14> */
.L_x_15744:
[----:B------:R-:W-:Y:S05]  /*1c40*/  BSYNC B0 ;  /* 0x0000000000007941 */ /* 0x000fea0003800000 */
.L_x_15743:
        /* <DEDUP_REMOVED lines=54> */
.L_x_15754:
[----:B------:R-:W-:Y:S05]  /*1fb0*/  BSYNC B0 ;  /* 0x0000000000007941 */ /* 0x000fea0003800000 */
.L_x_15753:
        /* <DEDUP_REMOVED lines=28> */
.L_x_15756:
[----:B------:R-:W-:Y:S05]  /*2180*/  BSYNC B0 ;  /* 0x0000000000007941 */ /* 0x000fea0003800000 */
.L_x_15755:
        /* <DEDUP_REMOVED lines=67> */
.L_x_15731:
        /* <DEDUP_REMOVED lines=16> */
.L_x_15757:
[----:B------:R-:W-:Y:S05]  /*26c0*/  EXIT ;  /* 0x000000000000794d */ /* 0x000fea0003800000 */
.L_x_15732:
[----:B------:R-:W-:Y:S01]  /*26d0*/  HFMA2.MMA R12, -RZ, RZ, 0, 9.5367431640625e-07 ;  /* 0x00000010ff0c7435 */ /* 0x000fe200000001ff */
[----:B------:R-:W-:Y:S01]  /*26e0*/  MOV R11, 0x1f ;  /* 0x0000001f000b7802 */ /* 0x000fe20000000f00 */
[----:B------:R-:W-:Y:S01]  /*26f0*/  IMAD.MOV.U32 R15, RZ, RZ, -0x1 ;  /* 0xffffffffff0f7424 */ /* 0x000fe200078e00ff */
[----:B------:R-:W-:-:S08]  /*2700*/  MOV R2, 0xff7fffff ;  /* 0xff7fffff00027802 */ /* 0x000fd00000000f00 */
[----:B------:R-:W-:Y:S05]  /*2710*/  WARPSYNC.COLLECTIVE R15, `(.L_x_15758) ;  /* 0x000000000f087348 */ /* 0x000fea0003c00000 */
[----:B------:R0:W1:Y:S02]  /*2720*/  SHFL.BFLY P6, R14, R13, R12, R11 ;  /* 0x0c00000c0d0e7389 */ /* 0x00006400000c000b */
[----:B01----:R-:W-:Y:S01]  /*2730*/  ENDCOLLECTIVE ;  /* 0x000000000000791b */ /* 0x003fe20003800000 */
.L_x_15758:
[----:B------:R-:W-:Y:S01]  /*2740*/  HFMA2.MMA R12, -RZ, RZ, 0, 4.76837158203125e-07 ;  /* 0x00000008ff0c7435 */ /* 0x000fe200000001ff */
[----:B------:R-:W-:-:S04]  /*2750*/  FMNMX.FTZ R0, R14, -3.40282346638528859812e+38, !PT ;  /* 0xff7fffff0e007809 */ /* 0x000fc80007810000 */
[----:B------:R-:W-:-:S07]  /*2760*/  MOV R13, R0 ;  /* 0x00000000000d7202 */ /* 0x000fce0000000f00 */
[----:B------:R-:W-:Y:S05]  /*2770*/  WARPSYNC.COLLECTIVE R15, `(.L_x_15759) ;  /* 0x000000000f087348 */ /* 0x000fea0003c00000 */
[----:B------:R0:W1:Y:S02]  /*2780*/  SHFL.BFLY P6, R14, R13, R12, R11 ;  /* 0x0c00000c0d0e7389 */ /* 0x00006400000c000b */
[----:B01----:R-:W-:Y:S01]  /*2790*/  ENDCOLLECTIVE ;  /* 0x000000000000791b */ /* 0x003fe20003800000 */
.L_x_15759:
[----:B------:R-:W-:Y:S01]  /*27a0*/  IMAD.MOV.U32 R12, RZ, RZ, 0x4 ;  /* 0x00000004ff0c7424 */ /* 0x000fe200078e00ff */
[----:B------:R-:W-:-:S04]  /*27b0*/  FMNMX.FTZ R3, R0, R14, !PT ;  /* 0x0000000e00037209 */ /* 0x000fc80007810000 */
[----:B------:R-:W-:-:S07]  /*27c0*/  MOV R13, R3 ;  /* 0x00000003000d7202 */ /* 0x000fce0000000f00 */
[----:B------:R-:W-:Y:S05]  /*27d0*/  WARPSYNC.COLLECTIVE R15, `(.L_x_15760) ;  /* 0x000000000f087348 */ /* 0x000fea0003c00000 */
[----:B------:R0:W1:Y:S02]  /*27e0*/  SHFL.BFLY P6, R14, R13, R12, R11 ;  /* 0x0c00000c0d0e7389 */ /* 0x00006400000c000b */
[----:B01----:R-:W-:Y:S01]  /*27f0*/  ENDCOLLECTIVE ;  /* 0x000000000000791b */ /* 0x003fe20003800000 */
.L_x_15760:
[----:B------:R-:W-:Y:S01]  /*2800*/  HFMA2.MMA R12, -RZ, RZ, 0, 1.1920928955078125e-07 ;  /* 0x00000002ff0c7435 */ /* 0x000fe200000001ff */
[----:B------:R-:W-:-:S04]  /*2810*/  FMNMX.FTZ R4, R3, R14, !PT ;  /* 0x0000000e03047209 */ /* 0x000fc80007810000 */
[----:B------:R-:W-:-:S07]  /*2820*/  MOV R13, R4 ;  /* 0x00000004000d7202 */ /* 0x000fce0000000f00 */
[----:B------:R-:W-:Y:S05]  /*2830*/  WARPSYNC.COLLECTIVE R15, `(.L_x_15761) ;  /* 0x000000000f087348 */ /* 0x000fea0003c00000 */
[----:B------:R0:W1:Y:S02]  /*2840*/  SHFL.BFLY P6, R14, R13, R12, R11 ;  /* 0x0c00000c0d0e7389 */ /* 0x00006400000c000b */
[----:B01----:R-:W-:Y:S01]  /*2850*/  ENDCOLLECTIVE ;  /* 0x000000000000791b */ /* 0x003fe20003800000 */
.L_x_15761:
[----:B------:R-:W-:Y:S05]  /*2860*/  BRA `(.L_x_15762) ;  /* 0xffffffd800647947 */ /* 0x000fea000383ffff */
.L_x_15763:
        /* <DEDUP_REMOVED lines=9> */
.L_x_28321:


//--------------------- .text._ZN4vllm25paged_attention_v1_kernelIfhLi32ELi16ELi128ELNS_18Fp8KVCacheDataTypeE1ELb0EEEvPT_PKS2_PKT0_S8_ifPKiSA_iPKfiiiSC_SC_iiiii --------------------------
	.section	.text._ZN4vllm25paged_attention_v1_kernelIfhLi32ELi16ELi128ELNS_18Fp8KVCacheDataTypeE1ELb0EEEvPT_PKS2_PKT0_S8_ifPKiSA_iPKfiiiSC_SC_iiiii,"ax",@progbits
	.align	128
        .global         _ZN4vllm25paged_attention_v1_kernelIfhLi32ELi16ELi128ELNS_18Fp8KVCacheDataTypeE1ELb0EEEvPT_PKS2_PKT0_S8_ifPKiSA_iPKfiiiSC_SC_iiiii
        .type           _ZN4vllm25paged_attention_v1_kernelIfhLi32ELi16ELi128ELNS_18Fp8KVCacheDataTypeE1ELb0EEEvPT_PKS2_PKT0_S8_ifPKiSA_iPKfiiiSC_SC_iiiii,@function
        .size           _ZN4vllm25paged_attention_v1_kernelIfhLi32ELi16ELi128ELNS_18Fp8KVCacheDataTypeE1ELb0EEEvPT_PKS2_PKT0_S8_ifPKiSA_iPKfiiiSC_SC_iiiii,(.L_x_28322 - _ZN4vllm25paged_attention_v1_kernelIfhLi32ELi16ELi128ELNS_18Fp8KVCacheDataTypeE1ELb0EEEvPT_PKS2_PKT0_S8_ifPKiSA_iPKfiiiSC_SC_iiiii)
        .other          _ZN4vllm25paged_attention_v1_kernelIfhLi32ELi16ELi128ELNS_18Fp8KVCacheDataTypeE1ELb0EEEvPT_PKS2_PKT0_S8_ifPKiSA_iPKfiiiSC_SC_iiiii,@"STO_CUDA_ENTRY STV_DEFAULT"
_ZN4vllm25paged_attention_v1_kernelIfhLi32ELi16ELi128ELNS_18Fp8KVCacheDataTypeE1ELb0EEEvPT_PKS2_PKT0_S8_ifPKiSA_iPKfiiiSC_SC_iiiii:
.text._ZN4vllm25paged_attention_v1_kernelIfhLi32ELi16ELi128ELNS_18Fp8KVCacheDataTypeE1ELb0EEEvPT_PKS2_PKT0_S8_ifPKiSA_iPKfiiiSC_SC_iiiii:
        /* <DEDUP_REMOVED lines=32> */
.L_x_15793:
        /* <DEDUP_REMOVED lines=40> */
.L_x_15770:
        /* <DEDUP_REMOVED lines=11> */
.L_x_15769:
[----:B------:R-:W-:Y:S05]  /*0530*/  BSYNC B1 ;  /* 0x0000000000017941 */ /* 0x000fea0003800000 */
.L_x_15768:
        /* <DEDUP_REMOVED lines=14> */
.L_x_15773:
        /* <DEDUP_REMOVED lines=100> */
.L_x_15772:
[----:B------:R-:W-:Y:S05]  /*0c60*/  BSYNC B1 ;  /* 0x0000000000017941 */ /* 0x000fea0003800000 */
.L_x_15771:
        /* <DEDUP_REMOVED lines=55> */
.L_x_15775:
[----:B------:R-:W-:Y:S05]  /*0fe0*/  BSYNC B1 ;  /* 0x0000000000017941 */ /* 0x000fea0003800000 */
.L_x_15774:
        /* <DEDUP_REMOVED lines=26> */
.L_x_15767:
[----:B------:R-:W-:Y:S05]  /*1190*/  BSYNC B0 ;  /* 0x0000000000007941 */ /* 0x000fea0003800000 */
.L_x_15766:
        /* <DEDUP_REMOVED lines=48> */
.L_x_15780:
        /* <DEDUP_REMOVED lines=8> */
.L_x_15779:
[----:B------:R-:W-:Y:S05]  /*1520*/  BSYNC B1 ;  /* 0x0000000000017941 */ /* 0x000fea0003800000 */
.L_x_15778:
        /* <DEDUP_REMOVED lines=14> */
.L_x_15783:
        /* <DEDUP_REMOVED lines=52> */
.L_x_15782:
[----:B------:R-:W-:Y:S05]  /*1950*/  BSYNC B1 ;  /* 0x0000000000017941 */ /* 0x000fea0003800000 */
.L_x_15781:
        /* <DEDUP_REMOVED lines=31> */
.L_x_15785:
[----:B------:R-:W-:Y:S05]  /*1b50*/  BSYNC B1 ;  /* 0x0000000000017941 */ /* 0x000fea0003800000 */
.L_x_15784:
        /* <DEDUP_REMOVED lines=14> */
.L_x_15777:
[----:B------:R-:W-:Y:S05]  /*1c40*/  BSYNC B0 ;  /* 0x0000000000007941 */ /* 0x000fea0003800000 */
.L_x_15776:
        /* <DEDUP_REMOVED lines=53> */
.L_x_15787:
[----:B------:R-:W-:Y:S05]  /*1fa0*/  BSYNC B0 ;  /* 0x0000000000007941 */ /* 0x000fea0003800000 */
.L_x_15786:
        /* <DEDUP_REMOVED lines=43> */
.L_x_15764:
        /* <DEDUP_REMOVED lines=16> */
.L_x_15788:
[----:B------:R-:W-:Y:S05]  /*2360*/  EXIT ;  /* 0x000000000000794d */ /* 0x000fea0003800000 */
.L_x_15765:
[----:B------:R-:W-:Y:S01]  /*2370*/  IMAD.MOV.U32 R12, RZ, RZ, 0x10 ;  /* 0x00000010ff0c7424 */ /* 0x000fe200078e00ff */
[----:B------:R-:W-:Y:S02]  /*2380*/  MOV R11, 0x1f ;  /* 0x0000001f000b7802 */ /* 0x000fe40000000f00 */
[----:B------:R-:W-:Y:S02]  /*2390*/  MOV R15, 0xffffffff ;  /* 0xffffffff000f7802 */ /* 0x000fe40000000f00 */
[----:B------:R-:W-:-:S07]  /*23a0*/  MOV R2, 0xff7fffff ;  /* 0xff7fffff00027802 */ /* 0x000fce0000000f00 */
[----:B------:R-:W-:Y:S05]  /*23b0*/  WARPSYNC.COLLECTIVE R15, `(.L_x_15789) ;  /* 0x000000000f087348 */ /* 0x000fea0003c00000 */
[----:B------:R0:W1:Y:S02]  /*23c0*/  SHFL.BFLY P6, R14, R13, R12, R11 ;  /* 0x0c00000c0d0e7389 */ /* 0x00006400000c000b */
[----:B01----:R-:W-:Y:S01]  /*23d0*/  ENDCOLLECTIVE ;  /* 0x000000000000791b */ /* 0x003fe20003800000 */
.L_x_15789:
[----:B------:R-:W-:Y:S01]  /*23e0*/  HFMA2.MMA R12, -RZ, RZ, 0, 4.76837158203125e-07 ;  /* 0x00000008ff0c7435 */ /* 0x000fe200000001ff */
[----:B------:R-:W-:-:S04]  /*23f0*/  FMNMX.FTZ R0, R14, -3.40282346638528859812e+38, !PT ;  /* 0xff7fffff0e007809 */ /* 0x000fc80007810000 */
[----:B------:R-:W-:-:S07]  /*2400*/  MOV R13, R0 ;  /* 0x00000000000d7202 */ /* 0x000fce0000000f00 */
[----:B------:R-:W-:Y:S05]  /*2410*/  WARPSYNC.COLLECTIVE R15, `(.L_x_15790) ;  /* 0x000000000f087348 */ /* 0x000fea0003c00000 */
[----:B------:R0:W1:Y:S02]  /*2420*/  SHFL.BFLY P6, R14, R13, R12, R11 ;  /* 0x0c00000c0d0e7389 */ /* 0x00006400000c000b */
[----:B01----:R-:W-:Y:S01]  /*2430*/  ENDCOLLECTIVE ;  /* 0x000000000000791b */ /* 0x003fe20003800000 */
.L_x_15790:
[----:B------:R-:W-:Y:S02]  /*2440*/  MOV R12, 0x4 ;  /* 0x00000004000c7802 */ /* 0x000fe40000000f00 */
[----:B------:R-:W-:-:S05]  /*2450*/  FMNMX.FTZ R3, R0, R14, !PT ;  /* 0x0000000e00037209 */ /* 0x000fca0007810000 */
[----:B------:R-:W-:-:S07]  /*2460*/  IMAD.MOV.U32 R13, RZ, RZ, R3 ;  /* 0x000000ffff0d7224 */ /* 0x000fce00078e0003 */
[----:B------:R-:W-:Y:S05]  /*2470*/  WARPSYNC.COLLECTIVE R15, `(.L_x_15791) ;  /* 0x000000000f087348 */ /* 0x000fea0003c00000 */
[----:B------:R0:W1:Y:S02]  /*2480*/  SHFL.BFLY P6, R14, R13, R12, R11 ;  /* 0x0c00000c0d0e7389 */ /* 0x00006400000c000b */
[----:B01----:R-:W-:Y:S01]  /*2490*/  ENDCOLLECTIVE ;  /* 0x000000000000791b */ /* 0x003fe20003800000 */
.L_x_15791:
[----:B------:R-:W-:Y:S01]  /*24a0*/  HFMA2.MMA R12, -RZ, RZ, 0, 1.1920928955078125e-07 ;  /* 0x00000002ff0c7435 */ /* 0x000fe200000001ff */
[----:B------:R-:W-:-:S04]  /*24b0*/  FMNMX.FTZ R4, R3, R14, !PT ;  /* 0x0000000e03047209 */ /* 0x000fc80007810000 */
[----:B------:R-:W-:-:S07]  /*24c0*/  MOV R13, R4 ;  /* 0x00000004000d7202 */ /* 0x000fce0000000f00 */
[----:B------:R-:W-:Y:S05]  /*24d0*/  WARPSYNC.COLLECTIVE R15, `(.L_x_15792) ;  /* 0x000000000f087348 */ /* 0x000fea0003c00000 */
[----:B------:R0:W1:Y:S02]  /*24e0*/  SHFL.BFLY P6, R14, R13, R12, R11 ;  /* 0x0c00000c0d0e7389 */ /* 0x00006400000c000b */
[----:B01----:R-:W-:Y:S01]  /*24f0*/  ENDCOLLECTIVE ;  /* 0x000000000000791b */ /* 0x003fe20003800000 */
.L_x_15792:
[----:B------:R-:W-:Y:S05]  /*2500*/  BRA `(.L_x_15793) ;  /* 0xffffffdc003c7947 */ /* 0x000fea000383ffff */
.L_x_15794:
        /* <DEDUP_REMOVED lines=15> */
.L_x_28322:


//--------------------- .text._ZN4vllm25paged_attention_v1_kernelIfhLi256ELi16ELi128ELNS_18Fp8KVCacheDataTypeE1ELb1EEEvPT_PKS2_PKT0_S8_ifPKiSA_iPKfiiiSC_SC_iiiii --------------------------
	.section	.text._ZN4vllm25paged_attention_v1_kernelIfhLi256ELi16ELi128ELNS_18Fp8KVCacheDataTypeE1ELb1EEEvPT_PKS2_PKT0_S8_ifPKiSA_iPKfiiiSC_SC_iiiii,"ax",@progbits
	.align	128
        .global         _ZN4vllm25paged_attention_v1_kernelIfhLi256ELi16ELi128ELNS_18Fp8KVCacheDataTypeE1ELb1EEEvPT_PKS2_PKT0_S8_ifPKiSA_iPKfiiiSC_SC_iiiii
        .type           _ZN4vllm25paged_attention_v1_kernelIfhLi256ELi16ELi128ELNS_18Fp8KVCacheDataTypeE1ELb1EEEvPT_PKS2_PKT0_S8_ifPKiSA_iPKfiiiSC_SC_iiiii,@function
        .size           _ZN4vllm25paged_attention_v1_kernelIfhLi256ELi16ELi128ELNS_18Fp8KVCacheDataTypeE1ELb1EEEvPT_PKS2_PKT0_S8_ifPKiSA_iPKfiiiSC_SC_iiiii,(.L_x_28323 - _ZN4vllm25paged_attention_v1_kernelIfhLi256ELi16ELi128ELNS_18Fp8KVCacheDataTypeE1ELb1EEEvPT_PKS2_PKT0_S8_ifPKiSA_iPKfiiiSC_SC_iiiii)
        .other          _ZN4vllm25paged_attention_v1_kernelIfhLi256ELi16ELi128ELNS_18Fp8KVCacheDataTypeE1ELb1EEEvPT_PKS2_PKT0_S8_ifPKiSA_iPKfiiiSC_SC_iiiii,@"STO_CUDA_ENTRY STV_DEFAULT"
_ZN4vllm25paged_attention_v1_kernelIfhLi256ELi16ELi128ELNS_18Fp8KVCacheDataTypeE1ELb1EEEvPT_PKS2_PKT0_S8_ifPKiSA_iPKfiiiSC_SC_iiiii:
.text._ZN4vllm25paged_attention_v1_kernelIfhLi256ELi16ELi128ELNS_18Fp8KVCacheDataTypeE1ELb1EEEvPT_PKS2_PKT0_S8_ifPKiSA_iPKfiiiSC_SC_iiiii:
        /* <DEDUP_REMOVED lines=107> */
.L_x_15795:
[----:B------:R-:W-:Y:S02]  /*06b0*/  ULDC UR4, c[0x0][0x278] ;  /* 0x00009e0000047ab9 */ /* 0x000fe40000000800 */
[----:B------:R-:W-:-:S06]  /*06c0*/  UIMAD UR4, UR40, UR4, UR39 ;  /* 0x00000004280472a4 */ /* 0x000fcc000f8e0227 */
[----:B------:R-:W-:-:S07]  /*06d0*/  IMAD R7, R3, UR4, RZ ;  /* 0x0000000403077c24 */ /* 0x000fce000f8e02ff */
.L_x_15796:
        /* <DEDUP_REMOVED lines=27> */
.L_x_15800:
        /* <DEDUP_REMOVED lines=42> */
.L_x_15798:
[----:B------:R-:W-:Y:S05]  /*0b30*/  BSYNC B7 ;  /* 0x0000000000077941 */ /* 0x000fea0003800000 */
.L_x_15797:
        /* <DEDUP_REMOVED lines=11> */
.L_x_15840:
        /* <DEDUP_REMOVED lines=40> */
.L_x_15806:
        /* <DEDUP_REMOVED lines=11> */
.L_x_15805:
[----:B------:R-:W-:Y:S05]  /*0f20*/  BSYNC B1 ;  /* 0x0000000000017941 */ /* 0x000fea0003800000 */
.L_x_15804:
        /* <DEDUP_REMOVED lines=14> */
.L_x_15809:
        /* <DEDUP_REMOVED lines=100> */
.L_x_15808:
[----:B------:R-:W-:Y:S05]  /*1650*/  BSYNC B1 ;  /* 0x0000000000017941 */ /* 0x000fea0003800000 */
.L_x_15807:
        /* <DEDUP_REMOVED lines=55> */
.L_x_15811:
[----:B------:R-:W-:Y:S05]  /*19d0*/  BSYNC B1 ;  /* 0x0000000000017941 */ /* 0x000fea0003800000 */
.L_x_15810:
        /* <DEDUP_REMOVED lines=26> */
.L_x_15803:
[----:B------:R-:W-:Y:S05]  /*1b80*/  BSYNC B0 ;  /* 0x0000000000007941 */ /* 0x000fea0003800000 */
.L_x_15802:
        /* <DEDUP_REMOVED lines=48> */
.L_x_15816:
        /* <DEDUP_REMOVED lines=8> */
.L_x_15815:
[----:B------:R-:W-:Y:S05]  /*1f10*/  BSYNC B1 ;  /* 0x0000000000017941 */ /* 0x000fea0003800000 */
.L_x_15814:
        /* <DEDUP_REMOVED lines=14> */
.L_x_15819:
        /* <DEDUP_REMOVED lines=52> */
.L_x_15818:
[----:B------:R-:W-:Y:S05]  /*2340*/  BSYNC B1 ;  /* 0x0000000000017941 */ /* 0x000fea0003800000 */
.L_x_15817:
        /* <DEDUP_REMOVED lines=31> */
.L_x_15821:
[----:B------:R-:W-:Y:S05]  /*2540*/  BSYNC B1 ;  /* 0x0000000000017941 */ /* 0x000fea0003800000 */
.L_x_15820:
        /* <DEDUP_REMOVED lines=14> */
.L_x_15813:
[----:B------:R-:W-:Y:S05]  /*2630*/  BSYNC B0 ;  /* 0x0000000000007941 */ /* 0x000fea0003800000 */
.L_x_15812:
        /* <DEDUP_REMOVED lines=28> */
.L_x_15825:
        /* <DEDUP_REMOVED lines=32> */
.L_x_15823:
[----:B------:R-:W-:Y:S05]  /*2a00*/  BSYNC B6 ;  /* 0x0000000000067941 */ /* 0x000fea0003800000 */
.L_x_15822:
        /* <DEDUP_REMOVED lines=124> */
.L_x_15905:
        /* <DEDUP_REMOVED lines=50> */
.L_x_15828:
[----:B------:R-:W-:Y:S05]  /*34f0*/  BSYNC B0 ;  /* 0x0000000000007941 */ /* 0x000fea0003800000 */
.L_x_15827:
        /* <DEDUP_REMOVED lines=76> */
.L_x_15830:
[----:B------:R-:W-:Y:S05]  /*39c0*/  BSYNC B0 ;  /* 0x0000000000007941 */ /* 0x000fea0003800000 */
.L_x_15829:
        /* <DEDUP_REMOVED lines=46> */
.L_x_15832:
[----:B------:R-:W-:Y:S05]  /*3cb0*/  BSYNC B0 ;  /* 0x0000000000007941 */ /* 0x000fea0003800000 */
.L_x_15831:
        /* <DEDUP_REMOVED lines=77> */
.L_x_15834:
[----:B------:R-:W-:Y:S05]  /*4190*/  BSYNC B0 ;  /* 0x0000000000007941 */ /* 0x000fea0003800000 */
.L_x_15833:
        /* <DEDUP_REMOVED lines=212> */
.L_x_15799:
        /* <DEDUP_REMOVED lines=16> */
.L_x_15824:
        /* <DEDUP_REMOVED lines=16> */
.L_x_15835:
[----:B------:R-:W-:Y:S05]  /*50e0*/  EXIT ;  /* 0x000000000000794d */ /* 0x000fea0003800000 */
.L_x_15801:
[----:B------:R-:W-:Y:S01]  /*50f0*/  MOV R12, 0x10 ;  /* 0x00000010000c7802 */ /* 0x000fe20000000f00 */
[----:B------:R-:W-:Y:S01]  /*5100*/  IMAD.MOV.U32 R11, RZ, RZ, 0x1f ;  /* 0x0000001fff0b7424 */ /* 0x000fe200078e00ff */
[----:B------:R-:W-:Y:S01]  /*5110*/  MOV R15, 0xffffffff ;  /* 0xffffffff000f7802 */ /* 0x000fe20000000f00 */
[----:B------:R-:W-:-:S07]  /*5120*/  IMAD.MOV.U32 R2, RZ, RZ, -0x800001 ;  /* 0xff7fffffff027424 */ /* 0x000fce00078e00ff */
[----:B------:R-:W-:Y:S05]  /*5130*/  WARPSYNC.COLLECTIVE R15, `(.L_x_15836) ;  /* 0x000000000f087348 */ /* 0x000fea0003c00000 */
[----:B------:R0:W1:Y:S02]  /*5140*/  SHFL.BFLY P6, R14, R13, R12, R11 ;  /* 0x0c00000c0d0e7389 */ /* 0x00006400000c000b */
[----:B01----:R-:W-:Y:S01]  /*5150*/  ENDCOLLECTIVE ;  /* 0x000000000000791b */ /* 0x003fe20003800000 */
.L_x_15836:
[----:B------:R-:W-:Y:S01]  /*5160*/  HFMA2.MMA R12, -RZ, RZ, 0, 4.76837158203125e-07 ;  /* 0x00000008ff0c7435 */ /* 0x000fe200000001ff */
[----:B------:R-:W-:-:S05]  /*5170*/  FMNMX.FTZ R0, R14, -3.40282346638528859812e+38, !PT ;  /* 0xff7fffff0e007809 */ /* 0x000fca0007810000 */
[----:B------:R-:W-:-:S07]  /*5180*/  IMAD.MOV.U32 R13, RZ, RZ, R0 ;  /* 0x000000ffff0d7224 */ /* 0x000fce00078e0000 */
[----:B------:R-:W-:Y:S05]  /*5190*/  WARPSYNC.COLLECTIVE R15, `(.L_x_15837) ;  /* 0x000000000f087348 */ /* 0x000fea0003c00000 */
[----:B------:R0:W1:Y:S02]  /*51a0*/  SHFL.BFLY P6, R14, R13, R12, R11 ;  /* 0x0c00000c0d0e7389 */ /* 0x00006400000c000b */
[----:B01----:R-:W-:Y:S01]  /*51b0*/  ENDCOLLECTIVE ;  /* 0x000000000000791b */ /* 0x003fe20003800000 */
.L_x_15837:
[----:B------:R-:W-:Y:S02]  /*51c0*/  MOV R12, 0x4 ;  /* 0x00000004000c7802 */ /* 0x000fe40000000f00 */
[----:B------:R-:W-:-:S05]  /*51d0*/  FMNMX.FTZ R3, R0, R14, !PT ;  /* 0x0000000e00037209 */ /* 0x000fca0007810000 */
[----:B------:R-:W-:-:S07]  /*51e0*/  IMAD.MOV.U32 R13, RZ, RZ, R3 ;  /* 0x000000ffff0d7224 */ /* 0x000fce00078e0003 */
[----:B------:R-:W-:Y:S05]  /*51f0*/  WARPSYNC.COLLECTIVE R15, `(.L_x_15838) ;  /* 0x000000000f087348 */ /* 0x000fea0003c00000 */
[----:B------:R0:W1:Y:S02]  /*5200*/  SHFL.BFLY P6, R14, R13, R12, R11 ;  /* 0x0c00000c0d0e7389 */ /* 0x00006400000c000b */
[----:B01----:R-:W-:Y:S01]  /*5210*/  ENDCOLLECTIVE ;  /* 0x000000000000791b */ /* 0x003fe20003800000 */
.L_x_15838:
[----:B------:R-:W-:Y:S01]  /*5220*/  HFMA2.MMA R12, -RZ, RZ, 0, 1.1920928955078125e-07 ;  /* 0x00000002ff0c7435 */ /* 0x000fe200000001ff */
[----:B------:R-:W-:-:S05]  /*5230*/  FMNMX.FTZ R4, R3, R14, !PT ;  /* 0x0000000e03047209 */ /* 0x000fca0007810000 */
[----:B------:R-:W-:-:S07]  /*5240*/  IMAD.MOV.U32 R13, RZ, RZ, R4 ;  /* 0x000000ffff0d7224 */ /* 0x000fce00078e0004 */
[----:B------:R-:W-:Y:S05]  /*5250*/  WARPSYNC.COLLECTIVE R15, `(.L_x_15839) ;  /* 0x000000000f087348 */ /* 0x000fea0003c00000 */
[----:B------:R0:W1:Y:S02]  /*5260*/  SHFL.BFLY P6, R14, R13, R12, R11 ;  /* 0x0c00000c0d0e7389 */ /* 0x00006400000c000b */
[----:B01----:R-:W-:Y:S01]  /*5270*/  ENDCOLLECTIVE ;  /* 0x000000000000791b */ /* 0x003fe20003800000 */
.L_x_15839:
[----:B------:R-:W-:Y:S05]  /*5280*/  BRA `(.L_x_15840) ;  /* 0xffffffb800587947 */ /* 0x000fea000383ffff */
.L_x_15826:
[----:B-1----:R-:W-:Y:S01]  /*5290*/  HFMA2.MMA R11, -RZ, RZ, 0, 1.847743988037109375e-06 ;  /* 0x0000001fff0b7435 */ /* 0x002fe200000001ff */
[----:B------:R-:W-:Y:S01]  /*52a0*/  MOV R13, RZ ;  /* 0x000000ff000d7202 */ /* 0x000fe20000000f00 */
[----:B------:R-:W-:Y:S02]  /*52b0*/  IMAD.MOV.U32 R12, RZ, RZ, 0x2 ;  /* 0x00000002ff0c7424 */ /* 0x000fe400078e00ff */
[----:B------:R-:W-:-:S07]  /*52c0*/  IMAD.MOV.U32 R15, RZ, RZ, -0x1 ;  /* 0xffffffffff0f7424 */ /* 0x000fce00078e00ff */
[----:B0-----:R-:W-:Y:S05]  /*52d0*/  WARPSYNC.COLLECTIVE R15, `(.L_x_15841) ;  /* 0x000000000f087348 */ /* 0x001fea0003c00000 */
[----:B------:R1:W2:Y:S02]  /*52e0*/  SHFL.BFLY P6, R14, R13, R12, R11 ;  /* 0x0c00000c0d0e7389 */ /* 0x0002a400000c000b */
[----:B012---:R-:W-:Y:S01]  /*52f0*/  ENDCOLLECTIVE ;  /* 0x000000000000791b */ /* 0x007fe20003800000 */
.L_x_15841:
[----:B------:R-:W-:Y:S02]  /*5300*/  IMAD.MOV.U32 R12, RZ, RZ, 0x1 ;  /* 0x00000001ff0c7424 */ /* 0x000fe400078e00ff */
[----:B------:R-:W-:-:S05]  /*5310*/  FADD.FTZ R26, RZ, R14 ;  /* 0x0000000eff1a7221 */ /* 0x000fca0000010000 */
[----:B------:R-:W-:-:S07]  /*5320*/  MOV R13, R26 ;  /* 0x0000001a000d7202 */ /* 0x000fce0000000f00 */
[----:B------:R-:W-:Y:S05]  /*5330*/  WARPSYNC.COLLECTIVE R15, `(.L_x_15842) ;  /* 0x000000000f087348 */ /* 0x000fea0003c00000 */
[----:B------:R0:W1:Y:S02]  /*5340*/  SHFL.BFLY P6, R14, R13, R12, R11 ;  /* 0x0c00000c0d0e7389 */ /* 0x00006400000c000b */
[----:B01----:R-:W-:Y:S01]  /*5350*/  ENDCOLLECTIVE ;  /* 0x000000000000791b */ /* 0x003fe20003800000 */
.L_x_15842:
[----:B------:R-:W-:Y:S01]  /*5360*/  HFMA2.MMA R12, -RZ, RZ, 0, 1.1920928955078125e-07 ;  /* 0x00000002ff0c7435 */ /* 0x000fe200000001ff */
[----:B------:R-:W-:Y:S01]  /*5370*/  IMAD.MOV.U32 R13, RZ, RZ, RZ ;  /* 0x000000ffff0d7224 */ /* 0x000fe200078e00ff */
[----:B------:R-:W-:-:S09]  /*5380*/  MOV R25, R14 ;  /* 0x0000000e00197202 */ /* 0x000fd20000000f00 */
[----:B------:R-:W-:Y:S05]  /*5390*/  WARPSYNC.COLLECTIVE R15, `(.L_x_15843) ;  /* 0x000000000f087348 */ /* 0x000fea0003c00000 */
[----:B------:R0:W1:Y:S02]  /*53a0*/  SHFL.BFLY P6, R14, R13, R12, R11 ;  /* 0x0c00000c0d0e7389 */ /* 0x00006400000c000b */
[----:B01----:R-:W-:Y:S01]  /*53b0*/  ENDCOLLECTIVE ;  /* 0x000000000000791b */ /* 0x003fe20003800000 */
.L_x_15843:
        /* <DEDUP_REMOVED lines=8> */
.L_x_15844:
[----:B------:R-:W-:Y:S01]  /*5440*/  HFMA2.MMA R12, -RZ, RZ, 0, 1.1920928955078125e-07 ;  /* 0x00000002ff0c7435 */ /* 0x000fe200000001ff */
[----:B------:R-:W-:Y:S01]  /*5450*/  IMAD.MOV.U32 R13, RZ, RZ, RZ ;  /* 0x000000ffff0d7224 */ /* 0x000fe200078e00ff */
[----:B------:R-:W-:-:S09]  /*5460*/  MOV R28, R14 ;  /* 0x0000000e001c7202 */ /* 0x000fd20000000f00 */
[----:B------:R-:W-:Y:S05]  /*5470*/  WARPSYNC.COLLECTIVE R15, `(.L_x_15845) ;  /* 0x000000000f087348 */ /* 0x000fea0003c00000 */
[----:B------:R0:W1:Y:S02]  /*5480*/  SHFL.BFLY P6, R14, R13, R12, R11 ;  /* 0x0c00000c0d0e7389 */ /* 0x00006400000c000b */
[----:B01----:R-:W-:Y:S01]  /*5490*/  ENDCOLLECTIVE ;  /* 0x000000000000791b */ /* 0x003fe20003800000 */
.L_x_15845:
        /* <DEDUP_REMOVED lines=8> */
.L_x_15846:
[----:B------:R-:W-:Y:S01]  /*5520*/  HFMA2.MMA R12, -RZ, RZ, 0, 1.1920928955078125e-07 ;  /* 0x00000002ff0c7435 */ /* 0x000fe200000001ff */
[----:B------:R-:W-:Y:S01]  /*5530*/  IMAD.MOV.U32 R13, RZ, RZ, RZ ;  /* 0x000000ffff0d7224 */ /* 0x000fe200078e00ff */
[----:B------:R-:W-:-:S09]  /*5540*/  MOV R29, R14 ;  /* 0x0000000e001d7202 */ /* 0x000fd20000000f00 */
[----:B------:R-:W-:Y:S05]  /*5550*/  WARPSYNC.COLLECTIVE R15, `(.L_x_15847) ;  /* 0x000000000f087348 */ /* 0x000fea0003c00000 */
[----:B------:R0:W1:Y:S02]  /*5560*/  SHFL.BFLY P6, R14, R13, R12, R11 ;  /* 0x0c00000c0d0e7389 */ /* 0x00006400000c000b */
[----:B01----:R-:W-:Y:S01]  /*5570*/  ENDCOLLECTIVE ;  /* 0x000000000000791b */ /* 0x003fe20003800000 */
.L_x_15847:
        /* <DEDUP_REMOVED lines=8> */
.L_x_15848:
[----:B------:R-:W-:Y:S01]  /*5600*/  HFMA2.MMA R12, -RZ, RZ, 0, 1.1920928955078125e-07 ;  /* 0x00000002ff0c7435 */ /* 0x000fe200000001ff */
[----:B------:R-:W-:Y:S01]  /*5610*/  IMAD.MOV.U32 R13, RZ, RZ, RZ ;  /* 0x000000ffff0d7224 */ /* 0x000fe200078e00ff */
[----:B------:R-:W-:-:S09]  /*5620*/  MOV R35, R14 ;  /* 0x0000000e00237202 */ /* 0x000fd20000000f00 */
[----:B------:R-:W-:Y:S05]  /*5630*/  WARPSYNC.COLLECTIVE R15, `(.L_x_15849) ;  /* 0x000000000f087348 */ /* 0x000fea0003c00000 */
[----:B------:R0:W1:Y:S02]  /*5640*/  SHFL.BFLY P6, R14, R13, R12, R11 ;  /* 0x0c00000c0d0e7389 */ /* 0x00006400000c000b */
[----:B01----:R-:W-:Y:S01]  /*5650*/  ENDCOLLECTIVE ;  /* 0x000000000000791b */ /* 0x003fe20003800000 */
.L_x_15849:
        /* <DEDUP_REMOVED lines=8> */
.L_x_15850:
[----:B------:R-:W-:Y:S01]  /*56e0*/  HFMA2.MMA R12, -RZ, RZ, 0, 1.1920928955078125e-07 ;  /* 0x00000002ff0c7435 */ /* 0x000fe200000001ff */
[----:B------:R-:W-:Y:S01]  /*56f0*/  IMAD.MOV.U32 R13, RZ, RZ, RZ ;  /* 0x000000ffff0d7224 */ /* 0x000fe200078e00ff */
[----:B------:R-:W-:-:S09]  /*5700*/  MOV R33, R14 ;  /* 0x0000000e00217202 */ /* 0x000fd20000000f00 */
[----:B------:R-:W-:Y:S05]  /*5710*/  WARPSYNC.COLLECTIVE R15, `(.L_x_15851) ;  /* 0x000000000f087348 */ /* 0x000fea0003c00000 */
[----:B------:R0:W1:Y:S02]  /*5720*/  SHFL.BFLY P6, R14, R13, R12, R11 ;  /* 0x0c00000c0d0e7389 */ /* 0x00006400000c000b */
[----:B01----:R-:W-:Y:S01]  /*5730*/  ENDCOLLECTIVE ;  /* 0x000000000000791b */ /* 0x003fe20003800000 */
.L_x_15851:
        /* <DEDUP_REMOVED lines=8> */
.L_x_15852:
[----:B------:R-:W-:Y:S01]  /*57c0*/  HFMA2.MMA R12, -RZ, RZ, 0, 1.1920928955078125e-07 ;  /* 0x00000002ff0c7435 */ /* 0x000fe200000001ff */
[----:B------:R-:W-:Y:S01]  /*57d0*/  IMAD.MOV.U32 R13, RZ, RZ, RZ ;  /* 0x000000ffff0d7224 */ /* 0x000fe200078e00ff */
[----:B------:R-:W-:-:S09]  /*57e0*/  MOV R2, R14 ;  /* 0x0000000e00027202 */ /* 0x000fd20000000f00 */
[----:B------:R-:W-:Y:S05]  /*57f0*/  WARPSYNC.COLLECTIVE R15, `(.L_x_15853) ;  /* 0x000000000f087348 */ /* 0x000fea0003c00000 */
[----:B------:R0:W1:Y:S02]  /*5800*/  SHFL.BFLY P6, R14, R13, R12, R11 ;  /* 0x0c00000c0d0e7389 */ /* 0x00006400000c000b */
[----:B01----:R-:W-:Y:S01]  /*5810*/  ENDCOLLECTIVE ;  /* 0x000000000000791b */ /* 0x003fe20003800000 */
.L_x_15853:
        /* <DEDUP_REMOVED lines=8> */
.L_x_15854:
[----:B------:R-:W-:Y:S01]  /*58a0*/  HFMA2.MMA R13, -RZ, RZ, 0, 0 ;  /* 0x00000000ff0d7435 */ /* 0x000fe200000001ff */
[----:B------:R-:W-:Y:S01]  /*58b0*/  IMAD.MOV.U32 R12, RZ, RZ, 0x2 ;  /* 0x00000002ff0c7424 */ /* 0x000fe200078e00ff */
[----:B------:R-:W-:-:S09]  /*58c0*/  MOV R4, R14 ;  /* 0x0000000e00047202 */ /* 0x000fd20000000f00 */
[----:B------:R-:W-:Y:S05]  /*58d0*/  WARPSYNC.COLLECTIVE R15, `(.L_x_15855) ;  /* 0x000000000f087348 */ /* 0x000fea0003c00000 */
[----:B------:R0:W1:Y:S02]  /*58e0*/  SHFL.BFLY P6, R14, R13, R12, R11 ;  /* 0x0c00000c0d0e7389 */ /* 0x00006400000c000b */
[----:B01----:R-:W-:Y:S01]  /*58f0*/  ENDCOLLECTIVE ;  /* 0x000000000000791b */ /* 0x003fe20003800000 */
.L_x_15855:
        /* <DEDUP_REMOVED lines=8> */
.L_x_15856:
[----:B------:R-:W-:Y:S01]  /*5980*/  HFMA2.MMA R13, -RZ, RZ, 0, 0 ;  /* 0x00000000ff0d7435 */ /* 0x000fe200000001ff */
[----:B------:R-:W-:Y:S01]  /*5990*/  IMAD.MOV.U32 R12, RZ, RZ, 0x2 ;  /* 0x00000002ff0c7424 */ /* 0x000fe200078e00ff */
[----:B------:R-:W-:-:S09]  /*59a0*/  MOV R6, R14 ;  /* 0x0000000e00067202 */ /* 0x000fd20000000f00 */
[----:B------:R-:W-:Y:S05]  /*59b0*/  WARPSYNC.COLLECTIVE R15, `(.L_x_15857) ;  /* 0x000000000f087348 */ /* 0x000fea0003c00000 */
[----:B------:R0:W1:Y:S02]  /*59c0*/  SHFL.BFLY P6, R14, R13, R12, R11 ;  /* 0x0c00000c0d0e7389 */ /* 0x00006400000c000b */
[----:B01----:R-:W-:Y:S01]  /*59d0*/  ENDCOLLECTIVE ;  /* 0x000000000000791b */ /* 0x003fe20003800000 */
.L_x_15857:
        /* <DEDUP_REMOVED lines=8> */
.L_x_15858:
[----:B------:R-:W-:Y:S01]  /*5a60*/  HFMA2.MMA R13, -RZ, RZ, 0, 0 ;  /* 0x00000000ff0d7435 */ /* 0x000fe200000001ff */
[----:B------:R-:W-:Y:S01]  /*5a70*/  IMAD.MOV.U32 R12, RZ, RZ, 0x2 ;  /* 0x00000002ff0c7424 */ /* 0x000fe200078e00ff */
[----:B------:R-:W-:-:S09]  /*5a80*/  MOV R8, R14 ;  /* 0x0000000e00087202 */ /* 0x000fd20000000f00 */
[----:B------:R-:W-:Y:S05]  /*5a90*/  WARPSYNC.COLLECTIVE R15, `(.L_x_15859) ;  /* 0x000000000f087348 */ /* 0x000fea0003c00000 */
[----:B------:R0:W1:Y:S02]  /*5aa0*/  SHFL.BFLY P6, R14, R13, R12, R11 ;  /* 0x0c00000c0d0e7389 */ /* 0x00006400000c000b */
[----:B01----:R-:W-:Y:S01]  /*5ab0*/  ENDCOLLECTIVE ;  /* 0x000000000000791b */ /* 0x003fe20003800000 */
.L_x_15859:
        /* <DEDUP_REMOVED lines=8> */
.L_x_15860:
[----:B------:R-:W-:Y:S01]  /*5b40*/  HFMA2.MMA R13, -RZ, RZ, 0, 0 ;  /* 0x00000000ff0d7435 */ /* 0x000fe200000001ff */
[----:B------:R-:W-:Y:S01]  /*5b50*/  IMAD.MOV.U32 R12, RZ, RZ, 0x2 ;  /* 0x00000002ff0c7424 */ /* 0x000fe200078e00ff */
[----:B------:R-:W-:-:S09]  /*5b60*/  MOV R10, R14 ;  /* 0x0000000e000a7202 */ /* 0x000fd20000000f00 */
[----:B------:R-:W-:Y:S05]  /*5b70*/  WARPSYNC.COLLECTIVE R15, `(.L_x_15861) ;  /* 0x000000000f087348 */ /* 0x000fea0003c00000 */
[----:B------:R0:W1:Y:S02]  /*5b80*/  SHFL.BFLY P6, R14, R13, R12, R11 ;  /* 0x0c00000c0d0e7389 */ /* 0x00006400000c000b */
[----:B01----:R-:W-:Y:S01]  /*5b90*/  ENDCOLLECTIVE ;  /* 0x000000000000791b */ /* 0x003fe20003800000 */
.L_x_15861:
        /* <DEDUP_REMOVED lines=8> */
.L_x_15862:
[----:B------:R-:W-:Y:S01]  /*5c20*/  HFMA2.MMA R13, -RZ, RZ, 0, 0 ;  /* 0x00000000ff0d7435 */ /* 0x000fe200000001ff */
[----:B------:R-:W-:Y:S01]  /*5c30*/  IMAD.MOV.U32 R12, RZ, RZ, 0x2 ;  /* 0x00000002ff0c7424 */ /* 0x000fe200078e00ff */
[----:B------:R-:W-:-:S09]  /*5c40*/  MOV R17, R14 ;  /* 0x0000000e00117202 */ /* 0x000fd20000000f00 */
[----:B------:R-:W-:Y:S05]  /*5c50*/  WARPSYNC.COLLECTIVE R15, `(.L_x_15863) ;  /* 0x000000000f087348 */ /* 0x000fea0003c00000 */
[----:B------:R0:W1:Y:S02]  /*5c60*/  SHFL.BFLY P6, R14, R13, R12, R11 ;  /* 0x0c00000c0d0e7389 */ /* 0x00006400000c000b */
[----:B01----:R-:W-:Y:S01]  /*5c70*/  ENDCOLLECTIVE ;  /* 0x000000000000791b */ /* 0x003fe20003800000 */
.L_x_15863:
        /* <DEDUP_REMOVED lines=8> */
.L_x_15864:
[----:B------:R-:W-:Y:S01]  /*5d00*/  HFMA2.MMA R13, -RZ, RZ, 0, 0 ;  /* 0x00000000ff0d7435 */ /* 0x000fe200000001ff */
[----:B------:R-:W-:Y:S01]  /*5d10*/  IMAD.MOV.U32 R12, RZ, RZ, 0x2 ;  /* 0x00000002ff0c7424 */ /* 0x000fe200078e00ff */
[----:B------:R-:W-:-:S09]  /*5d20*/  MOV R19, R14 ;  /* 0x0000000e00137202 */ /* 0x000fd20000000f00 */
[----:B------:R-:W-:Y:S05]  /*5d30*/  WARPSYNC.COLLECTIVE R15, `(.L_x_15865) ;  /* 0x000000000f087348 */ /* 0x000fea0003c00000 */
[----:B------:R0:W1:Y:S02]  /*5d40*/  SHFL.BFLY P6, R14, R13, R12, R11 ;  /* 0x0c00000c0d0e7389 */ /* 0x00006400000c000b */
[----:B01----:R-:W-:Y:S01]  /*5d50*/  ENDCOLLECTIVE ;  /* 0x000000000000791b */ /* 0x003fe20003800000 */
.L_x_15865:
        /* <DEDUP_REMOVED lines=8> */
.L_x_15866:
[----:B------:R-:W-:Y:S01]  /*5de0*/  HFMA2.MMA R13, -RZ, RZ, 0, 0 ;  /* 0x00000000ff0d7435 */ /* 0x000fe200000001ff */
[----:B------:R-:W-:Y:S01]  /*5df0*/  IMAD.MOV.U32 R12, RZ, RZ, 0x2 ;  /* 0x00000002ff0c7424 */ /* 0x000fe200078e00ff */
[----:B------:R-:W-:-:S09]  /*5e00*/  MOV R21, R14 ;  /* 0x0000000e00157202 */ /* 0x000fd20000000f00 */
[----:B------:R-:W-:Y:S05]  /*5e10*/  WARPSYNC.COLLECTIVE R15, `(.L_x_15867) ;  /* 0x000000000f087348 */ /* 0x000fea0003c00000 */
[----:B------:R0:W1:Y:S02]  /*5e20*/  SHFL.BFLY P6, R14, R13, R12, R11 ;  /* 0x0c00000c0d0e7389 */ /* 0x00006400000c000b */
[----:B01----:R-:W-:Y:S01]  /*5e30*/  ENDCOLLECTIVE ;  /* 0x000000000000791b */ /* 0x003fe20003800000 */
.L_x_15867:
        /* <DEDUP_REMOVED lines=8> */
.L_x_15868:
[----:B------:R-:W-:Y:S01]  /*5ec0*/  HFMA2.MMA R13, -RZ, RZ, 0, 0 ;  /* 0x00000000ff0d7435 */ /* 0x000fe200000001ff */
[----:B------:R-:W-:Y:S01]  /*5ed0*/  IMAD.MOV.U32 R12, RZ, RZ, 0x2 ;  /* 0x00000002ff0c7424 */ /* 0x000fe200078e00ff */
[----:B------:R-:W-:-:S09]  /*5ee0*/  MOV R23, R14 ;  /* 0x0000000e00177202 */ /* 0x000fd20000000f00 */
[----:B------:R-:W-:Y:S05]  /*5ef0*/  WARPSYNC.COLLECTIVE R15, `(.L_x_15869) ;  /* 0x000000000f087348 */ /* 0x000fea0003c00000 */
[----:B------:R0:W1:Y:S02]  /*5f00*/  SHFL.BFLY P6, R14, R13, R12, R11 ;  /* 0x0c00000c0d0e7389 */ /* 0x00006400000c000b */
[----:B01----:R-:W-:Y:S01]  /*5f10*/  ENDCOLLECTIVE ;  /* 0x000000000000791b */ /* 0x003fe20003800000 */
.L_x_15869:
        /* <DEDUP_REMOVED lines=8> */
.L_x_15870:
[----:B------:R-:W-:Y:S01]  /*5fa0*/  HFMA2.MMA R13, -RZ, RZ, 0, 0 ;  /* 0x00000000ff0d7435 */ /* 0x000fe200000001ff */
[----:B------:R-:W-:Y:S01]  /*5fb0*/  IMAD.MOV.U32 R12, RZ, RZ, 0x2 ;  /* 0x00000002ff0c7424 */ /* 0x000fe200078e00ff */
[----:B------:R-:W-:-:S09]  /*5fc0*/  MOV R26, R14 ;  /* 0x0000000e001a7202 */ /* 0x000fd20000000f00 */
[----:B------:R-:W-:Y:S05]  /*5fd0*/  WARPSYNC.COLLECTIVE R15, `(.L_x_15871) ;  /* 0x000000000f087348 */ /* 0x000fea0003c00000 */
[----:B------:R0:W1:Y:S02]  /*5fe0*/  SHFL.BFLY P6, R14, R13, R12, R11 ;  /* 0x0c00000c0d0e7389 */ /* 0x00006400000c000b */
[----:B01----:R-:W-:Y:S01]  /*5ff0*/  ENDCOLLECTIVE ;  /* 0x000000000000791b */ /* 0x003fe20003800000 */
.L_x_15871:
        /* <DEDUP_REMOVED lines=8> */
.L_x_15872:
[----:B------:R-:W-:Y:S01]  /*6080*/  HFMA2.MMA R13, -RZ, RZ, 0, 0 ;  /* 0x00000000ff0d7435 */ /* 0x000fe200000001ff */
[----:B------:R-:W-:Y:S01]  /*6090*/  IMAD.MOV.U32 R12, RZ, RZ, 0x2 ;  /* 0x00000002ff0c7424 */ /* 0x000fe200078e00ff */
[----:B------:R-:W-:-:S09]  /*60a0*/  MOV R30, R14 ;  /* 0x0000000e001e7202 */ /* 0x000fd20000000f00 */
[----:B------:R-:W-:Y:S05]  /*60b0*/  WARPSYNC.COLLECTIVE R15, `(.L_x_15873) ;  /* 0x000000000f087348 */ /* 0x000fea0003c00000 */
[----:B------:R0:W1:Y:S02]  /*60c0*/  SHFL.BFLY P6, R14, R13, R12, R11 ;  /* 0x0c00000c0d0e7389 */ /* 0x00006400000c000b */
[----:B01----:R-:W-:Y:S01]  /*60d0*/  ENDCOLLECTIVE ;  /* 0x000000000000791b */ /* 0x003fe20003800000 */
.L_x_15873:
        /* <DEDUP_REMOVED lines=8> */
.L_x_15874:
[----:B------:R-:W-:Y:S01]  /*6160*/  HFMA2.MMA R13, -RZ, RZ, 0, 0 ;  /* 0x00000000ff0d7435 */ /* 0x000fe200000001ff */
[----:B------:R-:W-:Y:S01]  /*6170*/  IMAD.MOV.U32 R12, RZ, RZ, 0x2 ;  /* 0x00000002ff0c7424 */ /* 0x000fe200078e00ff */
[----:B------:R-:W-:-:S09]  /*6180*/  MOV R34, R14 ;  /* 0x0000000e00227202 */ /* 0x000fd20000000f00 */
[----:B------:R-:W-:Y:S05]  /*6190*/  WARPSYNC.COLLECTIVE R15, `(.L_x_15875) ;  /* 0x000000000f087348 */ /* 0x000fea0003c00000 */
[----:B------:R0:W1:Y:S02]  /*61a0*/  SHFL.BFLY P6, R14, R13, R12, R11 ;  /* 0x0c00000c0d0e7389 */ /* 0x00006400000c000b */
[----:B01----:R-:W-:Y:S01]  /*61b0*/  ENDCOLLECTIVE ;  /* 0x000000000000791b */ /* 0x003fe20003800000 */
.L_x_15875:
        /* <DEDUP_REMOVED lines=8> */
.L_x_15876:
[----:B------:R-:W-:Y:S01]  /*6240*/  HFMA2.MMA R13, -RZ, RZ, 0, 0 ;  /* 0x00000000ff0d7435 */ /* 0x000fe200000001ff */
[----:B------:R-:W-:Y:S01]  /*6250*/  IMAD.MOV.U32 R12, RZ, RZ, 0x2 ;  /* 0x00000002ff0c7424 */ /* 0x000fe200078e00ff */
[----:B------:R-:W-:-:S09]  /*6260*/  MOV R36, R14 ;  /* 0x0000000e00247202 */ /* 0x000fd20000000f00 */
[----:B------:R-:W-:Y:S05]  /*6270*/  WARPSYNC.COLLECTIVE R15, `(.L_x_15877) ;  /* 0x000000000f087348 */ /* 0x000fea0003c00000 */
[----:B------:R0:W1:Y:S02]  /*6280*/  SHFL.BFLY P6, R14, R13, R12, R11 ;  /* 0x0c00000c0d0e7389 */ /* 0x00006400000c000b */
[----:B01----:R-:W-:Y:S01]  /*6290*/  ENDCOLLECTIVE ;  /* 0x000000000000791b */ /* 0x003fe20003800000 */
.L_x_15877:
        /* <DEDUP_REMOVED lines=8> */
.L_x_15878:
[----:B------:R-:W-:Y:S01]  /*6320*/  HFMA2.MMA R13, -RZ, RZ, 0, 0 ;  /* 0x00000000ff0d7435 */ /* 0x000fe200000001ff */
[----:B------:R-:W-:Y:S01]  /*6330*/  IMAD.MOV.U32 R12, RZ, RZ, 0x2 ;  /* 0x00000002ff0c7424 */ /* 0x000fe200078e00ff */
[----:B------:R-:W-:-:S09]  /*6340*/  MOV R38, R14 ;  /* 0x0000000e00267202 */ /* 0x000fd20000000f00 */
[----:B------:R-:W-:Y:S05]  /*6350*/  WARPSYNC.COLLECTIVE R15, `(.L_x_15879) ;  /* 0x000000000f087348 */ /* 0x000fea0003c00000 */
[----:B------:R0:W1:Y:S02]  /*6360*/  SHFL.BFLY P6, R14, R13, R12, R11 ;  /* 0x0c00000c0d0e7389 */ /* 0x00006400000c000b */
[----:B01----:R-:W-:Y:S01]  /*6370*/  ENDCOLLECTIVE ;  /* 0x000000000000791b */ /* 0x003fe20003800000 */
.L_x_15879:
[----:B------:R-:W-:Y:S01]  /*6380*/  FADD.FTZ R37, R37, R38 ;  /* 0x0000002625257221 */ /* 0x000fe20000010000 */
[----:B------:R-:W-:Y:S01]  /*6390*/  HFMA2.MMA R12, -RZ, RZ, 0, 5.9604644775390625e-08 ;  /* 0x00000001ff0c7435 */ /* 0x000fe200000001ff */
[----:B------:R-:W-:-:S05]  /*63a0*/  FADD.FTZ R39, RZ, R14 ;  /* 0x0000000eff277221 */ /* 0x000fca0000010000 */
[----:B------:R-:W-:-:S07]  /*63b0*/  MOV R13, R39 ;  /* 0x00000027000d7202 */ /* 0x000fce0000000f00 */
[----:B------:R-:W-:Y:S05]  /*63c0*/  WARPSYNC.COLLECTIVE R15, `(.L_x_15880) ;  /* 0x000000000f087348 */ /* 0x000fea0003c00000 */
[----:B------:R0:W1:Y:S02]  /*63d0*/  SHFL.BFLY P6, R14, R13, R12, R11 ;  /* 0x0c00000c0d0e7389 */ /* 0x00006400000c000b */
[----:B01----:R-:W-:Y:S01]  /*63e0*/  ENDCOLLECTIVE ;  /* 0x000000000000791b */ /* 0x003fe20003800000 */
.L_x_15880:
[----:B------:R-:W-:Y:S01]  /*63f0*/  HFMA2.MMA R12, -RZ, RZ, 0, 1.1920928955078125e-07 ;  /* 0x00000002ff0c7435 */ /* 0x000fe200000001ff */
[----:B------:R-:W-:Y:S01]  /*6400*/  MOV R13, RZ ;  /* 0x000000ff000d7202 */ /* 0x000fe20000000f00 */
[----:B------:R-:W-:-:S09]  /*6410*/  IMAD.MOV.U32 R40, RZ, RZ, R14 ;  /* 0x000000ffff287224 */ /* 0x000fd200078e000e */
[----:B------:R-:W-:Y:S05]  /*6420*/  WARPSYNC.COLLECTIVE R15, `(.L_x_15881) ;  /* 0x000000000f087348 */ /* 0x000fea0003c00000 */
[----:B------:R0:W1:Y:S02]  /*6430*/  SHFL.BFLY P6, R14, R13, R12, R11 ;  /* 0x0c00000c0d0e7389 */ /* 0x00006400000c000b */
[----:B01----:R-:W-:Y:S01]  /*6440*/  ENDCOLLECTIVE ;  /* 0x000000000000791b */ /* 0x003fe20003800000 */
.L_x_15881:
        /* <DEDUP_REMOVED lines=8> */
.L_x_15882:
[----:B------:R-:W-:Y:S01]  /*64d0*/  HFMA2.MMA R12, -RZ, RZ, 0, 1.1920928955078125e-07 ;  /* 0x00000002ff0c7435 */ /* 0x000fe200000001ff */
[----:B------:R-:W-:Y:S01]  /*64e0*/  MOV R13, RZ ;  /* 0x000000ff000d7202 */ /* 0x000fe20000000f00 */
[----:B------:R-:W-:-:S09]  /*64f0*/  IMAD.MOV.U32 R42, RZ, RZ, R14 ;  /* 0x000000ffff2a7224 */ /* 0x000fd200078e000e */
[----:B------:R-:W-:Y:S05]  /*6500*/  WARPSYNC.COLLECTIVE R15, `(.L_x_15883) ;  /* 0x000000000f087348 */ /* 0x000fea0003c00000 */
[----:B------:R0:W1:Y:S02]  /*6510*/  SHFL.BFLY P6, R14, R13, R12, R11 ;  /* 0x0c00000c0d0e7389 */ /* 0x00006400000c000b */
[----:B01----:R-:W-:Y:S01]  /*6520*/  ENDCOLLECTIVE ;  /* 0x000000000000791b */ /* 0x003fe20003800000 */
.L_x_15883:
        /* <DEDUP_REMOVED lines=8> */
.L_x_15884:
[----:B------:R-:W-:Y:S01]  /*65b0*/  HFMA2.MMA R12, -RZ, RZ, 0, 1.1920928955078125e-07 ;  /* 0x00000002ff0c7435 */ /* 0x000fe200000001ff */
[----:B------:R-:W-:Y:S01]  /*65c0*/  MOV R13, RZ ;  /* 0x000000ff000d7202 */ /* 0x000fe20000000f00 */
[----:B------:R-:W-:-:S09]  /*65d0*/  IMAD.MOV.U32 R44, RZ, RZ, R14 ;  /* 0x000000ffff2c7224 */ /* 0x000fd200078e000e */
[----:B------:R-:W-:Y:S05]  /*65e0*/  WARPSYNC.COLLECTIVE R15, `(.L_x_15885) ;  /* 0x000000000f087348 */ /* 0x000fea0003c00000 */
[----:B------:R0:W1:Y:S02]  /*65f0*/  SHFL.BFLY P6, R14, R13, R12, R11 ;  /* 0x0c00000c0d0e7389 */ /* 0x00006400000c000b */
[----:B01----:R-:W-:Y:S01]  /*6600*/  ENDCOLLECTIVE ;  /* 0x000000000000791b */ /* 0x003fe20003800000 */
.L_x_15885:
[----:B------:R-:W-:Y:S01]  /*6610*/  FADD.FTZ R43, R43, R44 ;  /* 0x0000002c2b2b7221 */ /* 0x000fe20000010000 */
[----:B------:R-:W-:Y:S01]  /*6620*/  MOV R12, 0x1 ;  /* 0x00000001000c7802 */ /* 0x000fe20000000f00 */
[----:B------:R-:W-:-:S04]  /*6630*/  FADD.FTZ R2, RZ, R14 ;  /* 0x0000000eff027221 */ /* 0x000fc80000010000 */
[----:B------:R-:W-:-:S07]  /*6640*/  IMAD.MOV.U32 R13, RZ, RZ, R2 ;  /* 0x000000ffff0d7224 */ /* 0x000fce00078e0002 */
[----:B------:R-:W-:Y:S05]  /*6650*/  WARPSYNC.COLLECTIVE R15, `(.L_x_15886) ;  /* 0x000000000f087348 */ /* 0x000fea0003c00000 */
[----:B------:R0:W1:Y:S02]  /*6660*/  SHFL.BFLY P6, R14, R13, R12, R11 ;  /* 0x0c00000c0d0e7389 */ /* 0x00006400000c000b */
[----:B01----:R-:W-:Y:S01]  /*6670*/  ENDCOLLECTIVE ;  /* 0x000000000000791b */ /* 0x003fe20003800000 */
.L_x_15886:
[----:B------:R-:W-:Y:S01]  /*6680*/  HFMA2.MMA R12, -RZ, RZ, 0, 1.1920928955078125e-07 ;  /* 0x00000002ff0c7435 */ /* 0x000fe200000001ff */
[----:B------:R-:W-:Y:S01]  /*6690*/  IMAD.MOV.U32 R13, RZ, RZ, RZ ;  /* 0x000000ffff0d7224 */ /* 0x000fe200078e00ff */
[----:B------:R-:W-:-:S09]  /*66a0*/  MOV R6, R14 ;  /* 0x0000000e00067202 */ /* 0x000fd20000000f00 */
[----:B------:R-:W-:Y:S05]  /*66b0*/  WARPSYNC.COLLECTIVE R15, `(.L_x_15887) ;  /* 0x000000000f087348 */ /* 0x000fea0003c00000 */
[----:B------:R0:W1:Y:S02]  /*66c0*/  SHFL.BFLY P6, R14, R13, R12, R11 ;  /* 0x0c00000c0d0e7389 */ /* 0x00006400000c000b */
[----:B01----:R-:W-:Y:S01]  /*66d0*/  ENDCOLLECTIVE ;  /* 0x000000000000791b */ /* 0x003fe20003800000 */
.L_x_15887:
        /* <DEDUP_REMOVED lines=8> */
.L_x_15888:
[----:B------:R-:W-:Y:S01]  /*6760*/  HFMA2.MMA R12, -RZ, RZ, 0, 1.1920928955078125e-07 ;  /* 0x00000002ff0c7435 */ /* 0x000fe200000001ff */
[----:B------:R-:W-:Y:S01]  /*6770*/  IMAD.MOV.U32 R13, RZ, RZ, RZ ;  /* 0x000000ffff0d7224 */ /* 0x000fe200078e00ff */
[----:B------:R-:W-:-:S09]  /*6780*/  MOV R10, R14 ;  /* 0x0000000e000a7202 */ /* 0x000fd20000000f00 */
[----:B------:R-:W-:Y:S05]  /*6790*/  WARPSYNC.COLLECTIVE R15, `(.L_x_15889) ;  /* 0x000000000f087348 */ /* 0x000fea0003c00000 */
[----:B------:R0:W1:Y:S02]  /*67a0*/  SHFL.BFLY P6, R14, R13, R12, R11 ;  /* 0x0c00000c0d0e7389 */ /* 0x00006400000c000b */
[----:B01----:R-:W-:Y:S01]  /*67b0*/  ENDCOLLECTIVE ;  /* 0x000000000000791b */ /* 0x003fe20003800000 */
.L_x_15889:
        /* <DEDUP_REMOVED lines=8> */
.L_x_15890:
[----:B------:R-:W-:Y:S01]  /*6840*/  HFMA2.MMA R12, -RZ, RZ, 0, 1.1920928955078125e-07 ;  /* 0x00000002ff0c7435 */ /* 0x000fe200000001ff */
[----:B------:R-:W-:Y:S01]  /*6850*/  IMAD.MOV.U32 R13, RZ, RZ, RZ ;  /* 0x000000ffff0d7224 */ /* 0x000fe200078e00ff */
[----:B------:R-:W-:-:S09]  /*6860*/  MOV R19, R14 ;  /* 0x0000000e00137202 */ /* 0x000fd20000000f00 */
[----:B------:R-:W-:Y:S05]  /*6870*/  WARPSYNC.COLLECTIVE R15, `(.L_x_15891) ;  /* 0x000000000f087348 */ /* 0x000fea0003c00000 */
[----:B------:R0:W1:Y:S02]  /*6880*/  SHFL.BFLY P6, R14, R13, R12, R11 ;  /* 0x0c00000c0d0e7389 */ /* 0x00006400000c000b */
[----:B01----:R-:W-:Y:S01]  /*6890*/  ENDCOLLECTIVE ;  /* 0x000000000000791b */ /* 0x003fe20003800000 */
.L_x_15891:
        /* <DEDUP_REMOVED lines=8> */
.L_x_15892:
[----:B------:R-:W-:Y:S01]  /*6920*/  HFMA2.MMA R12, -RZ, RZ, 0, 1.1920928955078125e-07 ;  /* 0x00000002ff0c7435 */ /* 0x000fe200000001ff */
[----:B------:R-:W-:Y:S01]  /*6930*/  IMAD.MOV.U32 R13, RZ, RZ, RZ ;  /* 0x000000ffff0d7224 */ /* 0x000fe200078e00ff */
[----:B------:R-:W-:-:S09]  /*6940*/  MOV R30, R14 ;  /* 0x0000000e001e7202 */ /* 0x000fd20000000f00 */
[----:B------:R-:W-:Y:S05]  /*6950*/  WARPSYNC.COLLECTIVE R15, `(.L_x_15893) ;  /* 0x000000000f087348 */ /* 0x000fea0003c00000 */
[----:B------:R0:W1:Y:S02]  /*6960*/  SHFL.BFLY P6, R14, R13, R12, R11 ;  /* 0x0c00000c0d0e7389 */ /* 0x00006400000c000b */
[----:B01----:R-:W-:Y:S01]  /*6970*/  ENDCOLLECTIVE ;  /* 0x000000000000791b */ /* 0x003fe20003800000 */
.L_x_15893:
        /* <DEDUP_REMOVED lines=8> */
.L_x_15894:
[----:B------:R-:W-:Y:S01]  /*6a00*/  HFMA2.MMA R12, -RZ, RZ, 0, 1.1920928955078125e-07 ;  /* 0x00000002ff0c7435 */ /* 0x000fe200000001ff */
[----:B------:R-:W-:Y:S01]  /*6a10*/  IMAD.MOV.U32 R13, RZ, RZ, RZ ;  /* 0x000000ffff0d7224 */ /* 0x000fe200078e00ff */
[----:B------:R-:W-:-:S09]  /*6a20*/  MOV R23, R14 ;  /* 0x0000000e00177202 */ /* 0x000fd20000000f00 */
[----:B------:R-:W-:Y:S05]  /*6a30*/  WARPSYNC.COLLECTIVE R15, `(.L_x_15895) ;  /* 0x000000000f087348 */ /* 0x000fea0003c00000 */
[----:B------:R0:W1:Y:S02]  /*6a40*/  SHFL.BFLY P6, R14, R13, R12, R11 ;  /* 0x0c00000c0d0e7389 */ /* 0x00006400000c000b */
[----:B01----:R-:W-:Y:S01]  /*6a50*/  ENDCOLLECTIVE ;  /* 0x000000000000791b */ /* 0x003fe20003800000 */
.L_x_15895:
        /* <DEDUP_REMOVED lines=8> */
.L_x_15896:
[----:B------:R-:W-:Y:S01]  /*6ae0*/  HFMA2.MMA R12, -RZ, RZ, 0, 1.1920928955078125e-07 ;  /* 0x00000002ff0c7435 */ /* 0x000fe200000001ff */
[----:B------:R-:W-:Y:S01]  /*6af0*/  IMAD.MOV.U32 R13, RZ, RZ, RZ ;  /* 0x000000ffff0d7224 */ /* 0x000fe200078e00ff */
[----:B------:R-:W-:-:S09]  /*6b00*/  MOV R6, R14 ;  /* 0x0000000e00067202 */ /* 0x000fd20000000f00 */
[----:B------:R-:W-:Y:S05]  /*6b10*/  WARPSYNC.COLLECTIVE R15, `(.L_x_15897) ;  /* 0x000000000f087348 */ /* 0x000fea0003c00000 */
[----:B------:R0:W1:Y:S02]  /*6b20*/  SHFL.BFLY P6, R14, R13, R12, R11 ;  /* 0x0c00000c0d0e7389 */ /* 0x00006400000c000b */
[----:B01----:R-:W-:Y:S01]  /*6b30*/  ENDCOLLECTIVE ;  /* 0x000000000000791b */ /* 0x003fe20003800000 */
.L_x_15897:
[----:B------:R-:W-:Y:S01]  /*6b40*/  FADD.FTZ R6, R21, R6 ;  /* 0x0000000615067221 */ /* 0x000fe20000010000 */
[----:B------:R-:W-:Y:S01]  /*6b50*/  IMAD.MOV.U32 R12, RZ, RZ, 0x1 ;  /* 0x00000001ff0c7424 */ /* 0x000fe200078e00ff */
[----:B------:R-:W-:-:S05]  /*6b60*/  MOV R30, R14 ;  /* 0x0000000e001e7202 */ /* 0x000fca0000000f00 */
[----:B------:R-:W-:-:S07]  /*6b70*/  FADD.FTZ R13, RZ, R30 ;  /* 0x0000001eff0d7221 */ /* 0x000fce0000010000 */
[----:B------:R-:W-:Y:S05]  /*6b80*/  WARPSYNC.COLLECTIVE R15, `(.L_x_15898) ;  /* 0x000000000f087348 */ /* 0x000fea0003c00000 */
[----:B------:R0:W1:Y:S02]  /*6b90*/  SHFL.BFLY P6, R14, R13, R12, R11 ;  /* 0x0c00000c0d0e7389 */ /* 0x00006400000c000b */
[----:B01----:R-:W-:Y:S01]  /*6ba0*/  ENDCOLLECTIVE ;  /* 0x000000000000791b */ /* 0x003fe20003800000 */
.L_x_15898:
[----:B------:R-:W-:Y:S01]  /*6bb0*/  MOV R12, 0x2 ;  /* 0x00000002000c7802 */ /* 0x000fe20000000f00 */
[----:B------:R-:W-:Y:S01]  /*6bc0*/  FADD.FTZ R19, R13, R14 ;  /* 0x0000000e0d137221 */ /* 0x000fe20000010000 */
[----:B------:R-:W-:-:S11]  /*6bd0*/  HFMA2.MMA R13, -RZ, RZ, 0, 0 ;  /* 0x00000000ff0d7435 */ /* 0x000fd600000001ff */
[----:B------:R-:W-:Y:S05]  /*6be0*/  WARPSYNC.COLLECTIVE R15, `(.L_x_15899) ;  /* 0x000000000f087348 */ /* 0x000fea0003c00000 */
[----:B------:R0:W1:Y:S02]  /*6bf0*/  SHFL.BFLY P6, R14, R13, R12, R11 ;  /* 0x0c00000c0d0e7389 */ /* 0x00006400000c000b */
[----:B01----:R-:W-:Y:S01]  /*6c00*/  ENDCOLLECTIVE ;  /* 0x000000000000791b */ /* 0x003fe20003800000 */
.L_x_15899:
[----:B------:R-:W-:Y:S01]  /*6c10*/  HFMA2.MMA R12, -RZ, RZ, 0, 5.9604644775390625e-08 ;  /* 0x00000001ff0c7435 */ /* 0x000fe200000001ff */
[----:B------:R-:W-:-:S04]  /*6c20*/  IMAD.MOV.U32 R34, RZ, RZ, R14 ;  /* 0x000000ffff227224 */ /* 0x000fc800078e000e */
[----:B------:R-:W-:-:S05]  /*6c30*/  FADD.FTZ R34, RZ, R34 ;  /* 0x00000022ff227221 */ /* 0x000fca0000010000 */
[----:B------:R-:W-:-:S07]  /*6c40*/  MOV R13, R34 ;  /* 0x00000022000d7202 */ /* 0x000fce0000000f00 */
[----:B------:R-:W-:Y:S05]  /*6c50*/  WARPSYNC.COLLECTIVE R15, `(.L_x_15900) ;  /* 0x000000000f087348 */ /* 0x000fea0003c00000 */
[----:B------:R0:W1:Y:S02]  /*6c60*/  SHFL.BFLY P6, R14, R13, R12, R11 ;  /* 0x0c00000c0d0e7389 */ /* 0x00006400000c000b */
[----:B01----:R-:W-:Y:S01]  /*6c70*/  ENDCOLLECTIVE ;  /* 0x000000000000791b */ /* 0x003fe20003800000 */
.L_x_15900:
        /* <DEDUP_REMOVED lines=8> */
.L_x_15901:
[----:B------:R-:W-:Y:S01]  /*6d00*/  HFMA2.MMA R12, -RZ, RZ, 0, 5.9604644775390625e-08 ;  /* 0x00000001ff0c7435 */ /* 0x000fe200000001ff */
[----:B------:R-:W-:-:S05]  /*6d10*/  FADD.FTZ R36, RZ, R14 ;  /* 0x0000000eff247221 */ /* 0x000fca0000010000 */
[----:B------:R-:W-:-:S07]  /*6d20*/  MOV R13, R36 ;  /* 0x00000024000d7202 */ /* 0x000fce0000000f00 */
[----:B------:R-:W-:Y:S05]  /*6d30*/  WARPSYNC.COLLECTIVE R15, `(.L_x_15902) ;  /* 0x000000000f087348 */ /* 0x000fea0003c00000 */
[----:B------:R0:W1:Y:S02]  /*6d40*/  SHFL.BFLY P6, R14, R13, R12, R11 ;  /* 0x0c00000c0d0e7389 */ /* 0x00006400000c000b */
[----:B01----:R-:W-:Y:S01]  /*6d50*/  ENDCOLLECTIVE ;  /* 0x000000000000791b */ /* 0x003fe20003800000 */
.L_x_15902:
[----:B------:R-:W-:Y:S01]  /*6d60*/  MOV R13, RZ ;  /* 0x000000ff000d7202 */ /* 0x000fe20000000f00 */
[----:B------:R-:W-:-:S04]  /*6d70*/  IMAD.MOV.U32 R12, RZ, RZ, R14 ;  /* 0x000000ffff0c7224 */ /* 0x000fc800078e000e */
[----:B------:R-:W-:Y:S01]  /*6d80*/  FADD.FTZ R36, R36, R12 ;  /* 0x0000000c24247221 */ /* 0x000fe20000010000 */
[----:B------:R-:W-:-:S11]  /*6d90*/  HFMA2.MMA R12, -RZ, RZ, 0, 1.1920928955078125e-07 ;  /* 0x00000002ff0c7435 */ /* 0x000fd600000001ff */
[----:B------:R-:W-:Y:S05]  /*6da0*/  WARPSYNC.COLLECTIVE R15, `(.L_x_15903) ;  /* 0x000000000f087348 */ /* 0x000fea0003c00000 */
[----:B------:R0:W1:Y:S02]  /*6db0*/  SHFL.BFLY P6, R14, R13, R12, R11 ;  /* 0x0c00000c0d0e7389 */ /* 0x00006400000c000b */
[----:B01----:R-:W-:Y:S01]  /*6dc0*/  ENDCOLLECTIVE ;  /* 0x000000000000791b */ /* 0x003fe20003800000 */
.L_x_15903:
[----:B------:R-:W-:Y:S01]  /*6dd0*/  HFMA2.MMA R12, -RZ, RZ, 0, 5.9604644775390625e-08 ;  /* 0x00000001ff0c7435 */ /* 0x000fe200000001ff */
[----:B------:R-:W-:-:S04]  /*6de0*/  IMAD.MOV.U32 R10, RZ, RZ, R14 ;  /* 0x000000ffff0a7224 */ /* 0x000fc800078e000e */
[----:B------:R-:W-:-:S05]  /*6df0*/  FADD.FTZ R10, RZ, R10 ;  /* 0x0000000aff0a7221 */ /* 0x000fca0000010000 */
[----:B------:R-:W-:-:S07]  /*6e00*/  MOV R13, R10 ;  /* 0x0000000a000d7202 */ /* 0x000fce0000000f00 */
[----:B------:R-:W-:Y:S05]  /*6e10*/  WARPSYNC.COLLECTIVE R15, `(.L_x_15904) ;  /* 0x000000000f087348 */ /* 0x000fea0003c00000 */
[----:B------:R0:W1:Y:S02]  /*6e20*/  SHFL.BFLY P6, R14, R13, R12, R11 ;  /* 0x0c00000c0d0e7389 */ /* 0x00006400000c000b */
[----:B01----:R-:W-:Y:S01]  /*6e30*/  ENDCOLLECTIVE ;  /* 0x000000000000791b */ /* 0x003fe20003800000 */
.L_x_15904:
[----:B------:R-:W-:Y:S05]  /*6e40*/  BRA `(.L_x_15905) ;  /* 0xffffffc000e07947 */ /* 0x000fea000383ffff */
.L_x_15906:
        /* <DEDUP_REMOVED lines=11> */
.L_x_28323:


//--------------------- .text._ZN4vllm25paged_attention_v1_kernelIfhLi192ELi16ELi128ELNS_18Fp8KVCacheDataTypeE1ELb1EEEvPT_PKS2_PKT0_S8_ifPKiSA_iPKfiiiSC_SC_iiiii --------------------------
	.section	.text._ZN4vllm25paged_attention_v1_kernelIfhLi192ELi16ELi128ELNS_18Fp8KVCacheDataTypeE1ELb1EEEvPT_PKS2_PKT0_S8_ifPKiSA_iPKfiiiSC_SC_iiiii,"ax",@progbits
	.align	128
        .global         _ZN4vllm25paged_attention_v1_kernelIfhLi192ELi16ELi128ELNS_18Fp8KVCacheDataTypeE1ELb1EEEvPT_PKS2_PKT0_S8_ifPKiSA_iPKfiiiSC_SC_iiiii
        .type           _ZN4vllm25paged_attention_v1_kernelIfhLi192ELi16ELi128ELNS_18Fp8KVCacheDataTypeE1ELb1EEEvPT_PKS2_PKT0_S8_ifPKiSA_iPKfiiiSC_SC_iiiii,@function
        .size           _ZN4vllm25paged_attention_v1_kernelIfhLi192ELi16ELi128ELNS_18Fp8KVCacheDataTypeE1ELb1EEEvPT_PKS2_PKT0_S8_ifPKiSA_iPKfiiiSC_SC_iiiii,(.L_x_28324 - _ZN4vllm25paged_attention_v1_kernelIfhLi192ELi16ELi128ELNS_18Fp8KVCacheDataTypeE1ELb1EEEvPT_PKS2_PKT0_S8_ifPKiSA_iPKfiiiSC_SC_iiiii)
        .other          _ZN4vllm25paged_attention_v1_kernelIfhLi192ELi16ELi128ELNS_18Fp8KVCacheDataTypeE1ELb1EEEvPT_PKS2_PKT0_S8_ifPKiSA_iPKfiiiSC_SC_iiiii,@"STO_CUDA_ENTRY STV_DEFAULT"
_ZN4vllm25paged_attention_v1_kernelIfhLi192ELi16ELi128ELNS_18Fp8KVCacheDataTypeE1ELb1EEEvPT_PKS2_PKT0_S8_ifPKiSA_iPKfiiiSC_SC_iiiii:
.text._ZN4vllm25paged_attention_v1_kernelIfhLi192ELi16ELi128ELNS_18Fp8KVCacheDataTypeE1ELb1EEEvPT_PKS2_PKT0_S8_ifPKiSA_iPKfiiiSC_SC_iiiii:
        /* <DEDUP_REMOVED lines=110> */
.L_x_15907:
[----:B------:R-:W-:Y:S02]  /*06e0*/  ULDC UR4, c[0x0][0x278] ;  /* 0x00009e0000047ab9 */ /* 0x000fe40000000800 */
[----:B------:R-:W-:-:S06]  /*06f0*/  UIMAD UR4, UR42, UR4, UR41 ;  /* 0x000000042a0472a4 */ /* 0x000fcc000f8e0229 */
[----:B------:R-:W-:-:S07]  /*0700*/  IMAD R7, R3, UR4, RZ ;  /* 0x0000000403077c24 */ /* 0x000fce000f8e02ff */
.L_x_15908:
        /* <DEDUP_REMOVED lines=27> */
.L_x_15912:
        /* <DEDUP_REMOVED lines=42> */
.L_x_15910:
[----:B------:R-:W-:Y:S05]  /*0b60*/  BSYNC B7 ;  /* 0x0000000000077941 */ /* 0x000fea0003800000 */
.L_x_15909:
        /* <DEDUP_REMOVED lines=11> */
.L_x_15952:
        /* <DEDUP_REMOVED lines=40> */
.L_x_15918:
        /* <DEDUP_REMOVED lines=11> */
.L_x_15917:
[----:B------:R-:W-:Y:S05]  /*0f50*/  BSYNC B1 ;  /* 0x0000000000017941 */ /* 0x000fea0003800000 */
.L_x_15916:
        /* <DEDUP_REMOVED lines=15> */
.L_x_15921:
        /* <DEDUP_REMOVED lines=100> */
.L_x_15920:
[----:B------:R-:W-:Y:S05]  /*1690*/  BSYNC B1 ;  /* 0x0000000000017941 */ /* 0x000fea0003800000 */
.L_x_15919:
        /* <DEDUP_REMOVED lines=55> */
.L_x_15923:
[----:B------:R-:W-:Y:S05]  /*1a10*/  BSYNC B1 ;  /* 0x0000000000017941 */ /* 0x000fea0003800000 */
.L_x_15922:
        /* <DEDUP_REMOVED lines=26> */
.L_x_15915:
[----:B------:R-:W-:Y:S05]  /*1bc0*/  BSYNC B0 ;  /* 0x0000000000007941 */ /* 0x000fea0003800000 */
.L_x_15914:
        /* <DEDUP_REMOVED lines=48> */
.L_x_15928:
        /* <DEDUP_REMOVED lines=8> */
.L_x_15927:
[----:B------:R-:W-:Y:S05]  /*1f50*/  BSYNC B1 ;  /* 0x0000000000017941 */ /* 0x000fea0003800000 */
.L_x_15926:
        /* <DEDUP_REMOVED lines=15> */
.L_x_15931:
        /* <DEDUP_REMOVED lines=52> */
.L_x_15930:
[----:B------:R-:W-:Y:S05]  /*2390*/  BSYNC B1 ;  /* 0x0000000000017941 */ /* 0x000fea0003800000 */
.L_x_15929:
        /* <DEDUP_REMOVED lines=31> */
.L_x_15933:
[----:B------:R-:W-:Y:S05]  /*2590*/  BSYNC B1 ;  /* 0x0000000000017941 */ /* 0x000fea0003800000 */
.L_x_15932:
        /* <DEDUP_REMOVED lines=14> */
.L_x_15925:
[----:B------:R-:W-:Y:S05]  /*2680*/  BSYNC B0 ;  /* 0x0000000000007941 */ /* 0x000fea0003800000 */
.L_x_15924:
        /* <DEDUP_REMOVED lines=28> */
.L_x_15937:
        /* <DEDUP_REMOVED lines=33> */
.L_x_15935:
[----:B------:R-:W-:Y:S05]  /*2a60*/  BSYNC B6 ;  /* 0x0000000000067941 */ /* 0x000fea0003800000 */
.L_x_15934:
        /* <DEDUP_REMOVED lines=95> */
.L_x_16001:
        /* <DEDUP_REMOVED lines=48> */
.L_x_15940:
[----:B------:R-:W-:Y:S05]  /*3360*/  BSYNC B0 ;  /* 0x0000000000007941 */ /* 0x000fea0003800000 */
.L_x_15939:
        /* <DEDUP_REMOVED lines=51> */
.L_x_15942:
[----:B------:R-:W-:Y:S05]  /*36a0*/  BSYNC B0 ;  /* 0x0000000000007941 */ /* 0x000fea0003800000 */
.L_x_15941:
        /* <DEDUP_REMOVED lines=27> */
.L_x_15944:
[----:B------:R-:W-:Y:S05]  /*3860*/  BSYNC B0 ;  /* 0x0000000000007941 */ /* 0x000fea0003800000 */
.L_x_15943:
        /* <DEDUP_REMOVED lines=51> */
.L_x_15946:
[----:B------:R-:W-:Y:S05]  /*3ba0*/  BSYNC B0 ;  /* 0x0000000000007941 */ /* 0x000fea0003800000 */
.L_x_15945:
        /* <DEDUP_REMOVED lines=160> */
.L_x_15911:
        /* <DEDUP_REMOVED lines=16> */
.L_x_15936:
        /* <DEDUP_REMOVED lines=16> */
.L_x_15947:
[----:B------:R-:W-:Y:S05]  /*47b0*/  EXIT ;  /* 0x000000000000794d */ /* 0x000fea0003800000 */
.L_x_15913:
[----:B------:R-:W-:Y:S01]  /*47c0*/  MOV R12, 0x10 ;  /* 0x00000010000c7802 */ /* 0x000fe20000000f00 */
[----:B------:R-:W-:Y:S01]  /*47d0*/  IMAD.MOV.U32 R11, RZ, RZ, 0x1f ;  /* 0x0000001fff0b7424 */ /* 0x000fe200078e00ff */
[----:B------:R-:W-:Y:S02]  /*47e0*/  MOV R15, 0xffffffff ;  /* 0xffffffff000f7802 */ /* 0x000fe40000000f00 */
[----:B------:R-:W-:-:S07]  /*47f0*/  MOV R2, 0xff7fffff ;  /* 0xff7fffff00027802 */ /* 0x000fce0000000f00 */
[----:B------:R-:W-:Y:S05]  /*4800*/  WARPSYNC.COLLECTIVE R15, `(.L_x_15948) ;  /* 0x000000000f087348 */ /* 0x000fea0003c00000 */
[----:B------:R0:W1:Y:S02]  /*4810*/  SHFL.BFLY P6, R14, R13, R12, R11 ;  /* 0x0c00000c0d0e7389 */ /* 0x00006400000c000b */
[----:B01----:R-:W-:Y:S01]  /*4820*/  ENDCOLLECTIVE ;  /* 0x000000000000791b */ /* 0x003fe20003800000 */
.L_x_15948:
[----:B------:R-:W-:Y:S01]  /*4830*/  HFMA2.MMA R12, -RZ, RZ, 0, 4.76837158203125e-07 ;  /* 0x00000008ff0c7435 */ /* 0x000fe200000001ff */
[----:B------:R-:W-:-:S05]  /*4840*/  FMNMX.FTZ R0, R14, -3.40282346638528859812e+38, !PT ;  /* 0xff7fffff0e007809 */ /* 0x000fca0007810000 */
[----:B------:R-:W-:-:S07]  /*4850*/  IMAD.MOV.U32 R13, RZ, RZ, R0 ;  /* 0x000000ffff0d7224 */ /* 0x000fce00078e0000 */
[----:B------:R-:W-:Y:S05]  /*4860*/  WARPSYNC.COLLECTIVE R15, `(.L_x_15949) ;  /* 0x000000000f087348 */ /* 0x000fea0003c00000 */
[----:B------:R0:W1:Y:S02]  /*4870*/  SHFL.BFLY P6, R14, R13, R12, R11 ;  /* 0x0c00000c0d0e7389 */ /* 0x00006400000c000b */
[----:B01----:R-:W-:Y:S01]  /*4880*/  ENDCOLLECTIVE ;  /* 0x000000000000791b */ /* 0x003fe20003800000 */
.L_x_15949:
[----:B------:R-:W-:Y:S02]  /*4890*/  MOV R12, 0x4 ;  /* 0x00000004000c7802 */ /* 0x000fe40000000f00 */
[----:B------:R-:W-:-:S05]  /*48a0*/  FMNMX.FTZ R3, R0, R14, !PT ;  /* 0x0000000e00037209 */ /* 0x000fca0007810000 */
[----:B------:R-:W-:-:S07]  /*48b0*/  IMAD.MOV.U32 R13, RZ, RZ, R3 ;  /* 0x000000ffff0d7224 */ /* 0x000fce00078e0003 */
[----:B------:R-:W-:Y:S05]  /*48c0*/  WARPSYNC.COLLECTIVE R15, `(.L_x_15950) ;  /* 0x000000000f087348 */ /* 0x000fea0003c00000 */
[----:B------:R0:W1:Y:S02]  /*48d0*/  SHFL.BFLY P6, R14, R13, R12, R11 ;  /* 0x0c00000c0d0e7389 */ /* 0x00006400000c000b */
[----:B01----:R-:W-:Y:S01]  /*48e0*/  ENDCOLLECTIVE ;  /* 0x000000000000791b */ /* 0x003fe20003800000 */
.L_x_15950:
[----:B------:R-:W-:Y:S01]  /*48f0*/  HFMA2.MMA R12, -RZ, RZ, 0, 1.1920928955078125e-07 ;  /* 0x00000002ff0c7435 */ /* 0x000fe200000001ff */
[----:B------:R-:W-:-:S05]  /*4900*/  FMNMX.FTZ R4, R3, R14, !PT ;  /* 0x0000000e03047209 */ /* 0x000fca0007810000 */
[----:B------:R-:W-:-:S07]  /*4910*/  IMAD.MOV.U32 R13, RZ, RZ, R4 ;  /* 0x000000ffff0d7224 */ /* 0x000fce00078e0004 */
[----:B------:R-:W-:Y:S05]  /*4920*/  WARPSYNC.COLLECTIVE R15, `(.L_x_15951) ;  /* 0x000000000f087348 */ /* 0x000fea0003c00000 */
[----:B------:R0:W1:Y:S02]  /*4930*/  SHFL.BFLY P6, R14, R13, R12, R11 ;  /* 0x0c00000c0d0e7389 */ /* 0x00006400000c000b */
[----:B01----:R-:W-:Y:S01]  /*4940*/  ENDCOLLECTIVE ;  /* 0x000000000000791b */ /* 0x003fe20003800000 */
.L_x_15951:
[----:B------:R-:W-:Y:S05]  /*4950*/  BRA `(.L_x_15952) ;  /* 0xffffffc000b07947 */ /* 0x000fea000383ffff */
.L_x_15938:
[----:B------:R-:W-:Y:S01]  /*4960*/  HFMA2.MMA R12, -RZ, RZ, 0, 1.1920928955078125e-07 ;  /* 0x00000002ff0c7435 */ /* 0x000fe200000001ff */
[----:B-1----:R-:W-:Y:S01]  /*4970*/  IMAD.MOV.U32 R13, RZ, RZ, RZ ;  /* 0x000000ffff0d7224 */ /* 0x002fe200078e00ff */
[----:B------:R-:W-:Y:S01]  /*4980*/  MOV R11, 0x1f ;  /* 0x0000001f000b7802 */ /* 0x000fe20000000f00 */
[----:B------:R-:W-:-:S08]  /*4990*/  IMAD.MOV.U32 R15, RZ, RZ, -0x1 ;  /* 0xffffffffff0f7424 */ /* 0x000fd000078e00ff */
[----:B0-----:R-:W-:Y:S05]  /*49a0*/  WARPSYNC.COLLECTIVE R15, `(.L_x_15953) ;  /* 0x000000000f087348 */ /* 0x001fea0003c00000 */
[----:B------:R1:W2:Y:S02]  /*49b0*/  SHFL.BFLY P6, R14, R13, R12, R11 ;  /* 0x0c00000c0d0e7389 */ /* 0x0002a400000c000b */
[----:B012---:R-:W-:Y:S01]  /*49c0*/  ENDCOLLECTIVE ;  /* 0x000000000000791b */ /* 0x007fe20003800000 */
.L_x_15953:
[----:B------:R-:W-:Y:S01]  /*49d0*/  IMAD.MOV.U32 R12, RZ, RZ, 0x1 ;  /* 0x00000001ff0c7424 */ /* 0x000fe200078e00ff */
[----:B------:R-:W-:-:S05]  /*49e0*/  MOV R37, R14 ;  /* 0x0000000e00257202 */ /* 0x000fca0000000f00 */
[----:B------:R-:W-:-:S05]  /*49f0*/  FADD.FTZ R37, RZ, R37 ;  /* 0x00000025ff257221 */ /* 0x000fca0000010000 */
[----:B------:R-:W-:-:S07]  /*4a00*/  MOV R13, R37 ;  /* 0x00000025000d7202 */ /* 0x000fce0000000f00 */
[----:B------:R-:W-:Y:S05]  /*4a10*/  WARPSYNC.COLLECTIVE R15, `(.L_x_15954) ;  /* 0x000000000f087348 */ /* 0x000fea0003c00000 */
[----:B------:R0:W1:Y:S02]  /*4a20*/  SHFL.BFLY P6, R14, R13, R12, R11 ;  /* 0x0c00000c0d0e7389 */ /* 0x00006400000c000b */
[----:B01----:R-:W-:Y:S01]  /*4a30*/  ENDCOLLECTIVE ;  /* 0x000000000000791b */ /* 0x003fe20003800000 */
.L_x_15954:
[----:B------:R-:W-:Y:S01]  /*4a40*/  HFMA2.MMA R13, -RZ, RZ, 0, 0 ;  /* 0x00000000ff0d7435 */ /* 0x000fe200000001ff */
[----:B------:R-:W-:Y:S01]  /*4a50*/  IMAD.MOV.U32 R12, RZ, RZ, 0x2 ;  /* 0x00000002ff0c7424 */ /* 0x000fe200078e00ff */
[----:B------:R-:W-:-:S09]  /*4a60*/  MOV R8, R14 ;  /* 0x0000000e00087202 */ /* 0x000fd20000000f00 */
[----:B------:R-:W-:Y:S05]  /*4a70*/  WARPSYNC.COLLECTIVE R15, `(.L_x_15955) ;  /* 0x000000000f087348 */ /* 0x000fea0003c00000 */
[----:B------:R0:W1:Y:S02]  /*4a80*/  SHFL.BFLY P6, R14, R13, R12, R11 ;  /* 0x0c00000c0d0e7389 */ /* 0x00006400000c000b */
[----:B01----:R-:W-:Y:S01]  /*4a90*/  ENDCOLLECTIVE ;  /* 0x000000000000791b */ /* 0x003fe20003800000 */
.L_x_15955:
        /* <DEDUP_REMOVED lines=8> */
.L_x_15956:
[----:B------:R-:W-:Y:S01]  /*4b20*/  HFMA2.MMA R13, -RZ, RZ, 0, 0 ;  /* 0x00000000ff0d7435 */ /* 0x000fe200000001ff */
[----:B------:R-:W-:Y:S01]  /*4b30*/  IMAD.MOV.U32 R12, RZ, RZ, 0x2 ;  /* 0x00000002ff0c7424 */ /* 0x000fe200078e00ff */
[----:B------:R-:W-:-:S09]  /*4b40*/  MOV R7, R14 ;  /* 0x0000000e00077202 */ /* 0x000fd20000000f00 */
[----:B------:R-:W-:Y:S05]  /*4b50*/  WARPSYNC.COLLECTIVE R15, `(.L_x_15957) ;  /* 0x000000000f087348 */ /* 0x000fea0003c00000 */
[----:B------:R0:W1:Y:S02]  /*4b60*/  SHFL.BFLY P6, R14, R13, R12, R11 ;  /* 0x0c00000c0d0e7389 */ /* 0x00006400000c000b */
[----:B01----:R-:W-:Y:S01]  /*4b70*/  ENDCOLLECTIVE ;  /* 0x000000000000791b */ /* 0x003fe20003800000 */
.L_x_15957:
        /* <DEDUP_REMOVED lines=8> */
.L_x_15958:
[----:B------:R-:W-:Y:S01]  /*4c00*/  HFMA2.MMA R13, -RZ, RZ, 0, 0 ;  /* 0x00000000ff0d7435 */ /* 0x000fe200000001ff */
[----:B------:R-:W-:Y:S01]  /*4c10*/  IMAD.MOV.U32 R12, RZ, RZ, 0x2 ;  /* 0x00000002ff0c7424 */ /* 0x000fe200078e00ff */
[----:B------:R-:W-:-:S09]  /*4c20*/  MOV R33, R14 ;  /* 0x0000000e00217202 */ /* 0x000fd20000000f00 */
[----:B------:R-:W-:Y:S05]  /*4c30*/  WARPSYNC.COLLECTIVE R15, `(.L_x_15959) ;  /* 0x000000000f087348 */ /* 0x000fea0003c00000 */
[----:B------:R0:W1:Y:S02]  /*4c40*/  SHFL.BFLY P6, R14, R13, R12, R11 ;  /* 0x0c00000c0d0e7389 */ /* 0x00006400000c000b */
[----:B01----:R-:W-:Y:S01]  /*4c50*/  ENDCOLLECTIVE ;  /* 0x000000000000791b */ /* 0x003fe20003800000 */
.L_x_15959:
        /* <DEDUP_REMOVED lines=8> */
.L_x_15960:
[----:B------:R-:W-:Y:S01]  /*4ce0*/  HFMA2.MMA R13, -RZ, RZ, 0, 0 ;  /* 0x00000000ff0d7435 */ /* 0x000fe200000001ff */
[----:B------:R-:W-:Y:S01]  /*4cf0*/  IMAD.MOV.U32 R12, RZ, RZ, 0x2 ;  /* 0x00000002ff0c7424 */ /* 0x000fe200078e00ff */
[----:B------:R-:W-:-:S09]  /*4d00*/  MOV R28, R14 ;  /* 0x0000000e001c7202 */ /* 0x000fd20000000f00 */
[----:B------:R-:W-:Y:S05]  /*4d10*/  WARPSYNC.COLLECTIVE R15, `(.L_x_15961) ;  /* 0x000000000f087348 */ /* 0x000fea0003c00000 */
[----:B------:R0:W1:Y:S02]  /*4d20*/  SHFL.BFLY P6, R14, R13, R12, R11 ;  /* 0x0c00000c0d0e7389 */ /* 0x00006400000c000b */
[----:B01----:R-:W-:Y:S01]  /*4d30*/  ENDCOLLECTIVE ;  /* 0x000000000000791b */ /* 0x003fe20003800000 */
.L_x_15961:
        /* <DEDUP_REMOVED lines=8> */
.L_x_15962:
[----:B------:R-:W-:Y:S01]  /*4dc0*/  HFMA2.MMA R13, -RZ, RZ, 0, 0 ;  /* 0x00000000ff0d7435 */ /* 0x000fe200000001ff */
[----:B------:R-:W-:Y:S01]  /*4dd0*/  IMAD.MOV.U32 R12, RZ, RZ, 0x2 ;  /* 0x00000002ff0c7424 */ /* 0x000fe200078e00ff */
[----:B------:R-:W-:-:S09]  /*4de0*/  MOV R25, R14 ;  /* 0x0000000e00197202 */ /* 0x000fd20000000f00 */
[----:B------:R-:W-:Y:S05]  /*4df0*/  WARPSYNC.COLLECTIVE R15, `(.L_x_15963) ;  /* 0x000000000f087348 */ /* 0x000fea0003c00000 */
[----:B------:R0:W1:Y:S02]  /*4e00*/  SHFL.BFLY P6, R14, R13, R12, R11 ;  /* 0x0c00000c0d0e7389 */ /* 0x00006400000c000b */
[----:B01----:R-:W-:Y:S01]  /*4e10*/  ENDCOLLECTIVE ;  /* 0x000000000000791b */ /* 0x003fe20003800000 */
.L_x_15963:
        /* <DEDUP_REMOVED lines=8> */
.L_x_15964:
[----:B------:R-:W-:Y:S01]  /*4ea0*/  HFMA2.MMA R13, -RZ, RZ, 0, 0 ;  /* 0x00000000ff0d7435 */ /* 0x000fe200000001ff */
[----:B------:R-:W-:Y:S01]  /*4eb0*/  IMAD.MOV.U32 R12, RZ, RZ, 0x2 ;  /* 0x00000002ff0c7424 */ /* 0x000fe200078e00ff */
[----:B------:R-:W-:-:S09]  /*4ec0*/  MOV R26, R14 ;  /* 0x0000000e001a7202 */ /* 0x000fd20000000f00 */
[----:B------:R-:W-:Y:S05]  /*4ed0*/  WARPSYNC.COLLECTIVE R15, `(.L_x_15965) ;  /* 0x000000000f087348 */ /* 0x000fea0003c00000 */
[----:B------:R0:W1:Y:S02]  /*4ee0*/  SHFL.BFLY P6, R14, R13, R12, R11 ;  /* 0x0c00000c0d0e7389 */ /* 0x00006400000c000b */
[----:B01----:R-:W-:Y:S01]  /*4ef0*/  ENDCOLLECTIVE ;  /* 0x000000000000791b */ /* 0x003fe20003800000 */
.L_x_15965:
        /* <DEDUP_REMOVED lines=8> */
.L_x_15966:
[----:B------:R-:W-:Y:S01]  /*4f80*/  HFMA2.MMA R13, -RZ, RZ, 0, 0 ;  /* 0x00000000ff0d7435 */ /* 0x000fe200000001ff */
[----:B------:R-:W-:Y:S01]  /*4f90*/  IMAD.MOV.U32 R12, RZ, RZ, 0x2 ;  /* 0x00000002ff0c7424 */ /* 0x000fe200078e00ff */
[----:B------:R-:W-:-:S09]  /*4fa0*/  MOV R31, R14 ;  /* 0x0000000e001f7202 */ /* 0x000fd20000000f00 */
[----:B------:R-:W-:Y:S05]  /*4fb0*/  WARPSYNC.COLLECTIVE R15, `(.L_x_15967) ;  /* 0x000000000f087348 */ /* 0x000fea0003c00000 */
[----:B------:R0:W1:Y:S02]  /*4fc0*/  SHFL.BFLY P6, R14, R13, R12, R11 ;  /* 0x0c00000c0d0e7389 */ /* 0x00006400000c000b */
[----:B01----:R-:W-:Y:S01]  /*4fd0*/  ENDCOLLECTIVE ;  /* 0x000000000000791b */ /* 0x003fe20003800000 */
.L_x_15967:
        /* <DEDUP_REMOVED lines=8> */
.L_x_15968:
[----:B------:R-:W-:Y:S01]  /*5060*/  HFMA2.MMA R13, -RZ, RZ, 0, 0 ;  /* 0x00000000ff0d7435 */ /* 0x000fe200000001ff */
[----:B------:R-:W-:Y:S01]  /*5070*/  IMAD.MOV.U32 R12, RZ, RZ, 0x2 ;  /* 0x00000002ff0c7424 */ /* 0x000fe200078e00ff */
[----:B------:R-:W-:-:S09]  /*5080*/  MOV R29, R14 ;  /* 0x0000000e001d7202 */ /* 0x000fd20000000f00 */
[----:B------:R-:W-:Y:S05]  /*5090*/  WARPSYNC.COLLECTIVE R15, `(.L_x_15969) ;  /* 0x000000000f087348 */ /* 0x000fea0003c00000 */
[----:B------:R0:W1:Y:S02]  /*50a0*/  SHFL.BFLY P6, R14, R13, R12, R11 ;  /* 0x0c00000c0d0e7389 */ /* 0x00006400000c000b */
[----:B01----:R-:W-:Y:S01]  /*50b0*/  ENDCOLLECTIVE ;  /* 0x000000000000791b */ /* 0x003fe20003800000 */
.L_x_15969:
        /* <DEDUP_REMOVED lines=8> */
.L_x_15970:
[----:B------:R-:W-:Y:S01]  /*5140*/  HFMA2.MMA R13, -RZ, RZ, 0, 0 ;  /* 0x00000000ff0d7435 */ /* 0x000fe200000001ff */
[----:B------:R-:W-:Y:S01]  /*5150*/  IMAD.MOV.U32 R12, RZ, RZ, 0x2 ;  /* 0x00000002ff0c7424 */ /* 0x000fe200078e00ff */
[----:B------:R-:W-:-:S09]  /*5160*/  MOV R16, R14 ;  /* 0x0000000e00107202 */ /* 0x000fd20000000f00 */
[----:B------:R-:W-:Y:S05]  /*5170*/  WARPSYNC.COLLECTIVE R15, `(.L_x_15971) ;  /* 0x000000000f087348 */ /* 0x000fea0003c00000 */
[----:B------:R0:W1:Y:S02]  /*5180*/  SHFL.BFLY P6, R14, R13, R12, R11 ;  /* 0x0c00000c0d0e7389 */ /* 0x00006400000c000b */
[----:B01----:R-:W-:Y:S01]  /*5190*/  ENDCOLLECTIVE ;  /* 0x000000000000791b */ /* 0x003fe20003800000 */
.L_x_15971:
        /* <DEDUP_REMOVED lines=8> */
.L_x_15972:
[----:B------:R-:W-:Y:S01]  /*5220*/  HFMA2.MMA R13, -RZ, RZ, 0, 0 ;  /* 0x00000000ff0d7435 */ /* 0x000fe200000001ff */
[----:B------:R-:W-:Y:S01]  /*5230*/  IMAD.MOV.U32 R12, RZ, RZ, 0x2 ;  /* 0x00000002ff0c7424 */ /* 0x000fe200078e00ff */
[----:B------:R-:W-:-:S09]  /*5240*/  MOV R27, R14 ;  /* 0x0000000e001b7202 */ /* 0x000fd20000000f00 */
[----:B------:R-:W-:Y:S05]  /*5250*/  WARPSYNC.COLLECTIVE R15, `(.L_x_15973) ;  /* 0x000000000f087348 */ /* 0x000fea0003c00000 */
[----:B------:R0:W1:Y:S02]  /*5260*/  SHFL.BFLY P6, R14, R13, R12, R11 ;  /* 0x0c00000c0d0e7389 */ /* 0x00006400000c000b */
[----:B01----:R-:W-:Y:S01]  /*5270*/  ENDCOLLECTIVE ;  /* 0x000000000000791b */ /* 0x003fe20003800000 */
.L_x_15973:
        /* <DEDUP_REMOVED lines=8> */
.L_x_15974:
[----:B------:R-:W-:Y:S01]  /*5300*/  HFMA2.MMA R13, -RZ, RZ, 0, 0 ;  /* 0x00000000ff0d7435 */ /* 0x000fe200000001ff */
[----:B------:R-:W-:Y:S01]  /*5310*/  IMAD.MOV.U32 R12, RZ, RZ, 0x2 ;  /* 0x00000002ff0c7424 */ /* 0x000fe200078e00ff */
[----:B------:R-:W-:-:S09]  /*5320*/  MOV R20, R14 ;  /* 0x0000000e00147202 */ /* 0x000fd20000000f00 */
[----:B------:R-:W-:Y:S05]  /*5330*/  WARPSYNC.COLLECTIVE R15, `(.L_x_15975) ;  /* 0x000000000f087348 */ /* 0x000fea0003c00000 */
[----:B------:R0:W1:Y:S02]  /*5340*/  SHFL.BFLY P6, R14, R13, R12, R11 ;  /* 0x0c00000c0d0e7389 */ /* 0x00006400000c000b */
[----:B01----:R-:W-:Y:S01]  /*5350*/  ENDCOLLECTIVE ;  /* 0x000000000000791b */ /* 0x003fe20003800000 */
.L_x_15975:
        /* <DEDUP_REMOVED lines=8> */
.L_x_15976:
[----:B------:R-:W-:Y:S01]  /*53e0*/  HFMA2.MMA R13, -RZ, RZ, 0, 0 ;  /* 0x00000000ff0d7435 */ /* 0x000fe200000001ff */
[----:B------:R-:W-:Y:S01]  /*53f0*/  IMAD.MOV.U32 R12, RZ, RZ, 0x2 ;  /* 0x00000002ff0c7424 */ /* 0x000fe200078e00ff */
[----:B------:R-:W-:-:S09]  /*5400*/  MOV R19, R14 ;  /* 0x0000000e00137202 */ /* 0x000fd20000000f00 */
[----:B------:R-:W-:Y:S05]  /*5410*/  WARPSYNC.COLLECTIVE R15, `(.L_x_15977) ;  /* 0x000000000f087348 */ /* 0x000fea0003c00000 */
[----:B------:R0:W1:Y:S02]  /*5420*/  SHFL.BFLY P6, R14, R13, R12, R11 ;  /* 0x0c00000c0d0e7389 */ /* 0x00006400000c000b */
[----:B01----:R-:W-:Y:S01]  /*5430*/  ENDCOLLECTIVE ;  /* 0x000000000000791b */ /* 0x003fe20003800000 */
.L_x_15977:
        /* <DEDUP_REMOVED lines=8> */
.L_x_15978:
[----:B------:R-:W-:Y:S01]  /*54c0*/  HFMA2.MMA R13, -RZ, RZ, 0, 0 ;  /* 0x00000000ff0d7435 */ /* 0x000fe200000001ff */
[----:B------:R-:W-:Y:S01]  /*54d0*/  IMAD.MOV.U32 R12, RZ, RZ, 0x2 ;  /* 0x00000002ff0c7424 */ /* 0x000fe200078e00ff */
[----:B------:R-:W-:-:S09]  /*54e0*/  MOV R24, R14 ;  /* 0x0000000e00187202 */ /* 0x000fd20000000f00 */
[----:B------:R-:W-:Y:S05]  /*54f0*/  WARPSYNC.COLLECTIVE R15, `(.L_x_15979) ;  /* 0x000000000f087348 */ /* 0x000fea0003c00000 */
[----:B------:R0:W1:Y:S02]  /*5500*/  SHFL.BFLY P6, R14, R13, R12, R11 ;  /* 0x0c00000c0d0e7389 */ /* 0x00006400000c000b */
[----:B01----:R-:W-:Y:S01]  /*5510*/  ENDCOLLECTIVE ;  /* 0x000000000000791b */ /* 0x003fe20003800000 */
.L_x_15979:
[----:B------:R-:W-:Y:S01]  /*5520*/  FADD.FTZ R21, R21, R24 ;  /* 0x0000001815157221 */ /* 0x000fe20000010000 */
[----:B------:R-:W-:Y:S01]  /*5530*/  HFMA2.MMA R12, -RZ, RZ, 0, 5.9604644775390625e-08 ;  /* 0x00000001ff0c7435 */ /* 0x000fe200000001ff */
[----:B------:R-:W-:-:S05]  /*5540*/  FADD.FTZ R22, RZ, R14 ;  /* 0x0000000eff167221 */ /* 0x000fca0000010000 */
[----:B------:R-:W-:-:S07]  /*5550*/  MOV R13, R22 ;  /* 0x00000016000d7202 */ /* 0x000fce0000000f00 */
[----:B------:R-:W-:Y:S05]  /*5560*/  WARPSYNC.COLLECTIVE R15, `(.L_x_15980) ;  /* 0x000000000f087348 */ /* 0x000fea0003c00000 */
[----:B------:R0:W1:Y:S02]  /*5570*/  SHFL.BFLY P6, R14, R13, R12, R11 ;  /* 0x0c00000c0d0e7389 */ /* 0x00006400000c000b */
[----:B01----:R-:W-:Y:S01]  /*5580*/  ENDCOLLECTIVE ;  /* 0x000000000000791b */ /* 0x003fe20003800000 */
.L_x_15980:
[----:B------:R-:W-:Y:S01]  /*5590*/  HFMA2.MMA R12, -RZ, RZ, 0, 1.1920928955078125e-07 ;  /* 0x00000002ff0c7435 */ /* 0x000fe200000001ff */
[----:B------:R-:W-:Y:S01]  /*55a0*/  MOV R13, RZ ;  /* 0x000000ff000d7202 */ /* 0x000fe20000000f00 */
[----:B------:R-:W-:-:S09]  /*55b0*/  IMAD.MOV.U32 R23, RZ, RZ, R14 ;  /* 0x000000ffff177224 */ /* 0x000fd200078e000e */
[----:B------:R-:W-:Y:S05]  /*55c0*/  WARPSYNC.COLLECTIVE R15, `(.L_x_15981) ;  /* 0x000000000f087348 */ /* 0x000fea0003c00000 */
[----:B------:R0:W1:Y:S02]  /*55d0*/  SHFL.BFLY P6, R14, R13, R12, R11 ;  /* 0x0c00000c0d0e7389 */ /* 0x00006400000c000b */
[----:B01----:R-:W-:Y:S01]  /*55e0*/  ENDCOLLECTIVE ;  /* 0x000000000000791b */ /* 0x003fe20003800000 */
.L_x_15981:
[----:B------:R-:W-:Y:S01]  /*55f0*/  FADD.FTZ R22, R22, R23 ;  /* 0x0000001716167221 */ /* 0x000fe20000010000 */
[----:B------:R-:W-:Y:S01]  /*5600*/  MOV R12, 0x1 ;  /* 0x00000001000c7802 */ /* 0x000fe20000000f00 */
[----:B------:R-:W-:-:S04]  /*5610*/  FADD.FTZ R25, RZ, R14 ;  /* 0x0000000eff197221 */ /* 0x000fc80000010000 */
[----:B------:R-:W-:-:S07]  /*5620*/  IMAD.MOV.U32 R13, RZ, RZ, R25 ;  /* 0x000000ffff0d7224 */ /* 0x000fce00078e0019 */
[----:B------:R-:W-:Y:S05]  /*5630*/  WARPSYNC.COLLECTIVE R15, `(.L_x_15982) ;  /* 0x000000000f087348 */ /* 0x000fea0003c00000 */
[----:B------:R0:W1:Y:S02]  /*5640*/  SHFL.BFLY P6, R14, R13, R12, R11 ;  /* 0x0c00000c0d0e7389 */ /* 0x00006400000c000b */
[----:B01----:R-:W-:Y:S01]  /*5650*/  ENDCOLLECTIVE ;  /* 0x000000000000791b */ /* 0x003fe20003800000 */
.L_x_15982:
[----:B------:R-:W-:Y:S01]  /*5660*/  HFMA2.MMA R12, -RZ, RZ, 0, 1.1920928955078125e-07 ;  /* 0x00000002ff0c7435 */ /* 0x000fe200000001ff */
[----:B------:R-:W-:Y:S01]  /*5670*/  IMAD.MOV.U32 R13, RZ, RZ, RZ ;  /* 0x000000ffff0d7224 */ /* 0x000fe200078e00ff */
[----:B------:R-:W-:-:S09]  /*5680*/  MOV R29, R14 ;  /* 0x0000000e001d7202 */ /* 0x000fd20000000f00 */
[----:B------:R-:W-:Y:S05]  /*5690*/  WARPSYNC.COLLECTIVE R15, `(.L_x_15983) ;  /* 0x000000000f087348 */ /* 0x000fea0003c00000 */
[----:B------:R0:W1:Y:S02]  /*56a0*/  SHFL.BFLY P6, R14, R13, R12, R11 ;  /* 0x0c00000c0d0e7389 */ /* 0x00006400000c000b */
[----:B01----:R-:W-:Y:S01]  /*56b0*/  ENDCOLLECTIVE ;  /* 0x000000000000791b */ /* 0x003fe20003800000 */
.L_x_15983:
        /* <DEDUP_REMOVED lines=8> */
.L_x_15984:
[----:B------:R-:W-:Y:S01]  /*5740*/  HFMA2.MMA R12, -RZ, RZ, 0, 1.1920928955078125e-07 ;  /* 0x00000002ff0c7435 */ /* 0x000fe200000001ff */
[----:B------:R-:W-:Y:S01]  /*5750*/  IMAD.MOV.U32 R13, RZ, RZ, RZ ;  /* 0x000000ffff0d7224 */ /* 0x000fe200078e00ff */
[----:B------:R-:W-:-:S09]  /*5760*/  MOV R33, R14 ;  /* 0x0000000e00217202 */ /* 0x000fd20000000f00 */
[----:B------:R-:W-:Y:S05]  /*5770*/  WARPSYNC.COLLECTIVE R15, `(.L_x_15985) ;  /* 0x000000000f087348 */ /* 0x000fea0003c00000 */
[----:B------:R0:W1:Y:S02]  /*5780*/  SHFL.BFLY P6, R14, R13, R12, R11 ;  /* 0x0c00000c0d0e7389 */ /* 0x00006400000c000b */
[----:B01----:R-:W-:Y:S01]  /*5790*/  ENDCOLLECTIVE ;  /* 0x000000000000791b */ /* 0x003fe20003800000 */
.L_x_15985:
        /* <DEDUP_REMOVED lines=8> */
.L_x_15986:
[----:B------:R-:W-:Y:S01]  /*5820*/  HFMA2.MMA R12, -RZ, RZ, 0, 1.1920928955078125e-07 ;  /* 0x00000002ff0c7435 */ /* 0x000fe200000001ff */
[----:B------:R-:W-:Y:S01]  /*5830*/  IMAD.MOV.U32 R13, RZ, RZ, RZ ;  /* 0x000000ffff0d7224 */ /* 0x000fe200078e00ff */
[----:B------:R-:W-:-:S09]  /*5840*/  MOV R19, R14 ;  /* 0x0000000e00137202 */ /* 0x000fd20000000f00 */
[----:B------:R-:W-:Y:S05]  /*5850*/  WARPSYNC.COLLECTIVE R15, `(.L_x_15987) ;  /* 0x000000000f087348 */ /* 0x000fea0003c00000 */
[----:B------:R0:W1:Y:S02]  /*5860*/  SHFL.BFLY P6, R14, R13, R12, R11 ;  /* 0x0c00000c0d0e7389 */ /* 0x00006400000c000b */
[----:B01----:R-:W-:Y:S01]  /*5870*/  ENDCOLLECTIVE ;  /* 0x000000000000791b */ /* 0x003fe20003800000 */
.L_x_15987:
        /* <DEDUP_REMOVED lines=8> */
.L_x_15988:
[----:B------:R-:W-:Y:S01]  /*5900*/  HFMA2.MMA R12, -RZ, RZ, 0, 1.1920928955078125e-07 ;  /* 0x00000002ff0c7435 */ /* 0x000fe200000001ff */
[----:B------:R-:W-:Y:S01]  /*5910*/  IMAD.MOV.U32 R13, RZ, RZ, RZ ;  /* 0x000000ffff0d7224 */ /* 0x000fe200078e00ff */
[----:B------:R-:W-:-:S09]  /*5920*/  MOV R23, R14 ;  /* 0x0000000e00177202 */ /* 0x000fd20000000f00 */
[----:B------:R-:W-:Y:S05]  /*5930*/  WARPSYNC.COLLECTIVE R15, `(.L_x_15989) ;  /* 0x000000000f087348 */ /* 0x000fea0003c00000 */
[----:B------:R0:W1:Y:S02]  /*5940*/  SHFL.BFLY P6, R14, R13, R12, R11 ;  /* 0x0c00000c0d0e7389 */ /* 0x00006400000c000b */
[----:B01----:R-:W-:Y:S01]  /*5950*/  ENDCOLLECTIVE ;  /* 0x000000000000791b */ /* 0x003fe20003800000 */
.L_x_15989:
        /* <DEDUP_REMOVED lines=8> */
.L_x_15990:
[----:B------:R-:W-:Y:S01]  /*59e0*/  HFMA2.MMA R12, -RZ, RZ, 0, 1.1920928955078125e-07 ;  /* 0x00000002ff0c7435 */ /* 0x000fe200000001ff */
[----:B------:R-:W-:Y:S01]  /*59f0*/  IMAD.MOV.U32 R13, RZ, RZ, RZ ;  /* 0x000000ffff0d7224 */ /* 0x000fe200078e00ff */
[----:B------:R-:W-:-:S09]  /*5a00*/  MOV R27, R14 ;  /* 0x0000000e001b7202 */ /* 0x000fd20000000f00 */
[----:B------:R-:W-:Y:S05]  /*5a10*/  WARPSYNC.COLLECTIVE R15, `(.L_x_15991) ;  /* 0x000000000f087348 */ /* 0x000fea0003c00000 */
[----:B------:R0:W1:Y:S02]  /*5a20*/  SHFL.BFLY P6, R14, R13, R12, R11 ;  /* 0x0c00000c0d0e7389 */ /* 0x00006400000c000b */
[----:B01----:R-:W-:Y:S01]  /*5a30*/  ENDCOLLECTIVE ;  /* 0x000000000000791b */ /* 0x003fe20003800000 */
.L_x_15991:
        /* <DEDUP_REMOVED lines=8> */
.L_x_15992:
[----:B------:R-:W-:Y:S01]  /*5ac0*/  HFMA2.MMA R12, -RZ, RZ, 0, 1.1920928955078125e-07 ;  /* 0x00000002ff0c7435 */ /* 0x000fe200000001ff */
[----:B------:R-:W-:Y:S01]  /*5ad0*/  IMAD.MOV.U32 R13, RZ, RZ, RZ ;  /* 0x000000ffff0d7224 */ /* 0x000fe200078e00ff */
[----:B------:R-:W-:-:S09]  /*5ae0*/  MOV R29, R14 ;  /* 0x0000000e001d7202 */ /* 0x000fd20000000f00 */
[----:B------:R-:W-:Y:S05]  /*5af0*/  WARPSYNC.COLLECTIVE R15, `(.L_x_15993) ;  /* 0x000000000f087348 */ /* 0x000fea0003c00000 */
[----:B------:R0:W1:Y:S02]  /*5b00*/  SHFL.BFLY P6, R14, R13, R12, R11 ;  /* 0x0c00000c0d0e7389 */ /* 0x00006400000c000b */
[----:B01----:R-:W-:Y:S01]  /*5b10*/  ENDCOLLECTIVE ;  /* 0x000000000000791b */ /* 0x003fe20003800000 */
.L_x_15993:
        /* <DEDUP_REMOVED lines=8> */
.L_x_15994:
[----:B------:R-:W-:Y:S01]  /*5ba0*/  HFMA2.MMA R12, -RZ, RZ, 0, 1.1920928955078125e-07 ;  /* 0x00000002ff0c7435 */ /* 0x000fe200000001ff */
[----:B------:R-:W-:Y:S01]  /*5bb0*/  IMAD.MOV.U32 R13, RZ, RZ, RZ ;  /* 0x000000ffff0d7224 */ /* 0x000fe200078e00ff */
[----:B------:R-:W-:-:S09]  /*5bc0*/  MOV R31, R14 ;  /* 0x0000000e001f7202 */ /* 0x000fd20000000f00 */
[----:B------:R-:W-:Y:S05]  /*5bd0*/  WARPSYNC.COLLECTIVE R15, `(.L_x_15995) ;  /* 0x000000000f087348 */ /* 0x000fea0003c00000 */
[----:B------:R0:W1:Y:S02]  /*5be0*/  SHFL.BFLY P6, R14, R13, R12, R11 ;  /* 0x0c00000c0d0e7389 */ /* 0x00006400000c000b */
[----:B01----:R-:W-:Y:S01]  /*5bf0*/  ENDCOLLECTIVE ;  /* 0x000000000000791b */ /* 0x003fe20003800000 */
.L_x_15995:
        /* <DEDUP_REMOVED lines=8> */
.L_x_15996:
[----:B------:R-:W-:Y:S01]  /*5c80*/  MOV R13, RZ ;  /* 0x000000ff000d7202 */ /* 0x000fe20000000f00 */
[----:B------:R-:W-:Y:S02]  /*5c90*/  IMAD.MOV.U32 R12, RZ, RZ, 0x2 ;  /* 0x00000002ff0c7424 */ /* 0x000fe400078e00ff */
[----:B------:R-:W-:Y:S01]  /*5ca0*/  FADD.FTZ R20, R30, R14 ;  /* 0x0000000e1e147221 */ /* 0x000fe20000010000 */
[----:B------:R-:W-:-:S07]  /*5cb0*/  MOV R30, R29 ;  /* 0x0000001d001e7202 */ /* 0x000fce0000000f00 */
[----:B------:R-:W-:Y:S05]  /*5cc0*/  WARPSYNC.COLLECTIVE R15, `(.L_x_15997) ;  /* 0x000000000f087348 */ /* 0x000fea0003c00000 */
[----:B------:R0:W1:Y:S02]  /*5cd0*/  SHFL.BFLY P6, R14, R13, R12, R11 ;  /* 0x0c00000c0d0e7389 */ /* 0x00006400000c000b */
[----:B01----:R-:W-:Y:S01]  /*5ce0*/  ENDCOLLECTIVE ;  /* 0x000000000000791b */ /* 0x003fe20003800000 */
.L_x_15997:
[----:B------:R-:W-:Y:S01]  /*5cf0*/  HFMA2.MMA R12, -RZ, RZ, 0, 5.9604644775390625e-08 ;  /* 0x00000001ff0c7435 */ /* 0x000fe200000001ff */
[----:B------:R-:W-:-:S05]  /*5d00*/  FADD.FTZ R32, RZ, R14 ;  /* 0x0000000eff207221 */ /* 0x000fca0000010000 */
[----:B------:R-:W-:-:S07]  /*5d10*/  MOV R13, R32 ;  /* 0x00000020000d7202 */ /* 0x000fce0000000f00 */
[----:B------:R-:W-:Y:S05]  /*5d20*/  WARPSYNC.COLLECTIVE R15, `(.L_x_15998) ;  /* 0x000000000f087348 */ /* 0x000fea0003c00000 */
[----:B------:R0:W1:Y:S02]  /*5d30*/  SHFL.BFLY P6, R14, R13, R12, R11 ;  /* 0x0c00000c0d0e7389 */ /* 0x00006400000c000b */
[----:B01----:R-:W-:Y:S01]  /*5d40*/  ENDCOLLECTIVE ;  /* 0x000000000000791b */ /* 0x003fe20003800000 */
.L_x_15998:
        /* <DEDUP_REMOVED lines=8> */
.L_x_15999:
[----:B------:R-:W-:Y:S01]  /*5dd0*/  IMAD.MOV.U32 R12, RZ, RZ, 0x1 ;  /* 0x00000001ff0c7424 */ /* 0x000fe200078e00ff */
[----:B------:R-:W-:-:S05]  /*5de0*/  MOV R19, R14 ;  /* 0x0000000e00137202 */ /* 0x000fca0000000f00 */
[----:B------:R-:W-:-:S05]  /*5df0*/  FADD.FTZ R19, RZ, R19 ;  /* 0x00000013ff137221 */ /* 0x000fca0000010000 */
[----:B------:R-:W-:-:S07]  /*5e00*/  MOV R13, R19 ;  /* 0x00000013000d7202 */ /* 0x000fce0000000f00 */
[----:B------:R-:W-:Y:S05]  /*5e10*/  WARPSYNC.COLLECTIVE R15, `(.L_x_16000) ;  /* 0x000000000f087348 */ /* 0x000fea0003c00000 */
[----:B------:R0:W1:Y:S02]  /*5e20*/  SHFL.BFLY P6, R14, R13, R12, R11 ;  /* 0x0c00000c0d0e7389 */ /* 0x00006400000c000b */
[----:B01----:R-:W-:Y:S01]  /*5e30*/  ENDCOLLECTIVE ;  /* 0x000000000000791b */ /* 0x003fe20003800000 */
.L_x_16000:
[----:B------:R-:W-:Y:S01]  /*5e40*/  MOV R11, R27 ;  /* 0x0000001b000b7202 */ /* 0x000fe20000000f00 */
[----:B------:R-:W-:Y:S06]  /*5e50*/  BRA `(.L_x_16001) ;  /* 0xffffffd000807947 */ /* 0x000fec000383ffff */
.L_x_16002:
        /* <DEDUP_REMOVED lines=10> */
.L_x_28324:


//--------------------- .text._ZN4vllm25paged_attention_v1_kernelIfhLi128ELi16ELi128ELNS_18Fp8KVCacheDataTypeE1ELb1EEEvPT_PKS2_PKT0_S8_ifPKiSA_iPKfiiiSC_SC_iiiii --------------------------
	.section	.text._ZN4vllm25paged_attention_v1_kernelIfhLi128ELi16ELi128ELNS_18Fp8KVCacheDataTypeE1ELb1EEEvPT_PKS2_PKT0_S8_ifPKiSA_iPKfiiiSC_SC_iiiii,"ax",@progbits
	.align	128
        .global         _ZN4vllm25paged_attention_v1_kernelIfhLi128ELi16ELi128ELNS_18Fp8KVCacheDataTypeE1ELb1EEEvPT_PKS2_PKT0_S8_ifPKiSA_iPKfiiiSC_SC_iiiii
        .type           _ZN4vllm25paged_attention_v1_kernelIfhLi128ELi16ELi128ELNS_18Fp8KVCacheDataTypeE1ELb1EEEvPT_PKS2_PKT0_S8_ifPKiSA_iPKfiiiSC_SC_iiiii,@function
        .size           _ZN4vllm25paged_attention_v1_kernelIfhLi128ELi16ELi128ELNS_18Fp8KVCacheDataTypeE1ELb1EEEvPT_PKS2_PKT0_S8_ifPKiSA_iPKfiiiSC_SC_iiiii,(.L_x_28325 - _ZN4vllm25paged_attention_v1_kernelIfhLi128ELi16ELi128ELNS_18Fp8KVCacheDataTypeE1ELb1EEEvPT_PKS2_PKT0_S8_ifPKiSA_iPKfiiiSC_SC_iiiii)
        .other          _ZN4vllm25paged_attention_v1_kernelIfhLi128ELi16ELi128ELNS_18Fp8KVCacheDataTypeE1ELb1EEEvPT_PKS2_PKT0_S8_ifPKiSA_iPKfiiiSC_SC_iiiii,@"STO_CUDA_ENTRY STV_DEFAULT"
_ZN4vllm25paged_attention_v1_kernelIfhLi128ELi16ELi128ELNS_18Fp8KVCacheDataTypeE1ELb1EEEvPT_PKS2_PKT0_S8_ifPKiSA_iPKfiiiSC_SC_iiiii:
.text._ZN4vllm25paged_attention_v1_kernelIfhLi128ELi16ELi128ELNS_18Fp8KVCacheDataTypeE1ELb1EEEvPT_PKS2_PKT0_S8_ifPKiSA_iPKfiiiSC_SC_iiiii:
        /* <DEDUP_REMOVED lines=105> */
.L_x_16003:
[----:B------:R-:W-:Y:S02]  /*0690*/  ULDC UR4, c[0x0][0x278] ;  /* 0x00009e0000047ab9 */ /* 0x000fe40000000800 */
[----:B------:R-:W-:-:S04]  /*06a0*/  IMAD R3, R24, UR4, R27 ;  /* 0x0000000418037c24 */ /* 0x000fc8000f8e021b */
[----:B------:R-:W-:-:S07]  /*06b0*/  IMAD R8, R3, R8, RZ ;  /* 0x0000000803087224 */ /* 0x000fce00078e02ff */
.L_x_16004:
        /* <DEDUP_REMOVED lines=27> */
.L_x_16008:
        /* <DEDUP_REMOVED lines=41> */
.L_x_16006:
[----:B------:R-:W-:Y:S05]  /*0b00*/  BSYNC B7 ;  /* 0x0000000000077941 */ /* 0x000fea0003800000 */
.L_x_16005:
        /* <DEDUP_REMOVED lines=11> */
.L_x_16048:
        /* <DEDUP_REMOVED lines=40> */
.L_x_16014:
        /* <DEDUP_REMOVED lines=11> */
.L_x_16013:
[----:B------:R-:W-:Y:S05]  /*0ef0*/  BSYNC B1 ;  /* 0x0000000000017941 */ /* 0x000fea0003800000 */
.L_x_16012:
        /* <DEDUP_REMOVED lines=14> */
.L_x_16017:
        /* <DEDUP_REMOVED lines=100> */
.L_x_16016:
[----:B------:R-:W-:Y:S05]  /*1620*/  BSYNC B1 ;  /* 0x0000000000017941 */ /* 0x000fea0003800000 */
.L_x_16015:
        /* <DEDUP_REMOVED lines=55> */
.L_x_16019:
[----:B------:R-:W-:Y:S05]  /*19a0*/  BSYNC B1 ;  /* 0x0000000000017941 */ /* 0x000fea0003800000 */
.L_x_16018:
        /* <DEDUP_REMOVED lines=26> */
.L_x_16011:
[----:B------:R-:W-:Y:S05]  /*1b50*/  BSYNC B0 ;  /* 0x0000000000007941 */ /* 0x000fea0003800000 */
.L_x_16010:
        /* <DEDUP_REMOVED lines=49> */
.L_x_16024:
        /* <DEDUP_REMOVED lines=8> */
.L_x_16023:
[----:B------:R-:W-:Y:S05]  /*1ef0*/  BSYNC B1 ;  /* 0x0000000000017941 */ /* 0x000fea0003800000 */
.L_x_16022:
        /* <DEDUP_REMOVED lines=14> */
.L_x_16027:
        /* <DEDUP_REMOVED lines=52> */
.L_x_16026:
[----:B------:R-:W-:Y:S05]  /*2320*/  BSYNC B1 ;  /* 0x0000000000017941 */ /* 0x000fea0003800000 */
.L_x_16025:
        /* <DEDUP_REMOVED lines=31> */
.L_x_16029:
[----:B------:R-:W-:Y:S05]  /*2520*/  BSYNC B1 ;  /* 0x0000000000017941 */ /* 0x000fea0003800000 */
.L_x_16028:
        /* <DEDUP_REMOVED lines=14> */
.L_x_16021:
[----:B------:R-:W-:Y:S05]  /*2610*/  BSYNC B0 ;  /* 0x0000000000007941 */ /* 0x000fea0003800000 */
.L_x_16020:
        /* <DEDUP_REMOVED lines=28> */
.L_x_16033:
        /* <DEDUP_REMOVED lines=33> */
.L_x_16031:
[----:B------:R-:W-:Y:S05]  /*29f0*/  BSYNC B6 ;  /* 0x0000000000067941 */ /* 0x000fea0003800000 */
.L_x_16030:
        /* <DEDUP_REMOVED lines=61> */
.L_x_16081:
        /* <DEDUP_REMOVED lines=40> */
.L_x_16036:
[----:B------:R-:W-:Y:S05]  /*3050*/  BSYNC B0 ;  /* 0x0000000000007941 */ /* 0x000fea0003800000 */
.L_x_16035:
        /* <DEDUP_REMOVED lines=35> */
.L_x_16038:
[----:B------:R-:W-:Y:S05]  /*3290*/  BSYNC B0 ;  /* 0x0000000000007941 */ /* 0x000fea0003800000 */
.L_x_16037:
        /* <DEDUP_REMOVED lines=19> */
.L_x_16040:
[----:B------:R-:W-:Y:S05]  /*33d0*/  BSYNC B0 ;  /* 0x0000000000007941 */ /* 0x000fea0003800000 */
.L_x_16039:
        /* <DEDUP_REMOVED lines=36> */
.L_x_16042:
[----:B------:R-:W-:Y:S05]  /*3620*/  BSYNC B0 ;  /* 0x0000000000007941 */ /* 0x000fea0003800000 */
.L_x_16041:
        /* <DEDUP_REMOVED lines=113> */
.L_x_16007:
        /* <DEDUP_REMOVED lines=16> */
.L_x_16032:
        /* <DEDUP_REMOVED lines=16> */
.L_x_16043:
[----:B------:R-:W-:Y:S05]  /*3f40*/  EXIT ;  /* 0x000000000000794d */ /* 0x000fea0003800000 */
.L_x_16009:
[----:B------:R-:W-:Y:S01]  /*3f50*/  HFMA2.MMA R12, -RZ, RZ, 0, 9.5367431640625e-07 ;  /* 0x00000010ff0c7435 */ /* 0x000fe200000001ff */
[----:B------:R-:W-:Y:S01]  /*3f60*/  MOV R11, 0x1f ;  /* 0x0000001f000b7802 */ /* 0x000fe20000000f00 */
[----:B------:R-:W-:Y:S01]  /*3f70*/  IMAD.MOV.U32 R15, RZ, RZ, -0x1 ;  /* 0xffffffffff0f7424 */ /* 0x000fe200078e00ff */
[----:B------:R-:W-:-:S08]  /*3f80*/  MOV R2, 0xff7fffff ;  /* 0xff7fffff00027802 */ /* 0x000fd00000000f00 */
[----:B------:R-:W-:Y:S05]  /*3f90*/  WARPSYNC.COLLECTIVE R15, `(.L_x_16044) ;  /* 0x000000000f087348 */ /* 0x000fea0003c00000 */
[----:B------:R0:W1:Y:S02]  /*3fa0*/  SHFL.BFLY P6, R14, R13, R12, R11 ;  /* 0x0c00000c0d0e7389 */ /* 0x00006400000c000b */
[----:B01----:R-:W-:Y:S01]  /*3fb0*/  ENDCOLLECTIVE ;  /* 0x000000000000791b */ /* 0x003fe20003800000 */
.L_x_16044:
[----:B------:R-:W-:Y:S01]  /*3fc0*/  HFMA2.MMA R12, -RZ, RZ, 0, 4.76837158203125e-07 ;  /* 0x00000008ff0c7435 */ /* 0x000fe200000001ff */
[----:B------:R-:W-:-:S04]  /*3fd0*/  FMNMX.FTZ R0, R14, -3.40282346638528859812e+38, !PT ;  /* 0xff7fffff0e007809 */ /* 0x000fc80007810000 */
[----:B------:R-:W-:-:S07]  /*3fe0*/  MOV R13, R0 ;  /* 0x00000000000d7202 */ /* 0x000fce0000000f00 */
[----:B------:R-:W-:Y:S05]  /*3ff0*/  WARPSYNC.COLLECTIVE R15, `(.L_x_16045) ;  /* 0x000000000f087348 */ /* 0x000fea0003c00000 */
[----:B------:R0:W1:Y:S02]  /*4000*/  SHFL.BFLY P6, R14, R13, R12, R11 ;  /* 0x0c00000c0d0e7389 */ /* 0x00006400000c000b */
[----:B01----:R-:W-:Y:S01]  /*4010*/  ENDCOLLECTIVE ;  /* 0x000000000000791b */ /* 0x003fe20003800000 */
.L_x_16045:
[----:B------:R-:W-:Y:S02]  /*4020*/  MOV R12, 0x4 ;  /* 0x00000004000c7802 */ /* 0x000fe40000000f00 */
[----:B------:R-:W-:-:S05]  /*4030*/  FMNMX.FTZ R3, R0, R14, !PT ;  /* 0x0000000e00037209 */ /* 0x000fca0007810000 */
[----:B------:R-:W-:-:S07]  /*4040*/  IMAD.MOV.U32 R13, RZ, RZ, R3 ;  /* 0x000000ffff0d7224 */ /* 0x000fce00078e0003 */
[----:B------:R-:W-:Y:S05]  /*4050*/  WARPSYNC.COLLECTIVE R15, `(.L_x_16046) ;  /* 0x000000000f087348 */ /* 0x000fea0003c00000 */
[----:B------:R0:W1:Y:S02]  /*4060*/  SHFL.BFLY P6, R14, R13, R12, R11 ;  /* 0x0c00000c0d0e7389 */ /* 0x00006400000c000b */
[----:B01----:R-:W-:Y:S01]  /*4070*/  ENDCOLLECTIVE ;  /* 0x000000000000791b */ /* 0x003fe20003800000 */
.L_x_16046:
[----:B------:R-:W-:Y:S01]  /*4080*/  IMAD.MOV.U32 R12, RZ, RZ, 0x2 ;  /* 0x00000002ff0c7424 */ /* 0x000fe200078e00ff */
[----:B------:R-:W-:-:S04]  /*4090*/  FMNMX.FTZ R4, R3, R14, !PT ;  /* 0x0000000e03047209 */ /* 0x000fc80007810000 */
[----:B------:R-:W-:-:S07]  /*40a0*/  MOV R13, R4 ;  /* 0x00000004000d7202 */ /* 0x000fce0000000f00 */
[----:B------:R-:W-:Y:S05]  /*40b0*/  WARPSYNC.COLLECTIVE R15, `(.L_x_16047) ;  /* 0x000000000f087348 */ /* 0x000fea0003c00000 */
[----:B------:R0:W1:Y:S02]  /*40c0*/  SHFL.BFLY P6, R14, R13, R12, R11 ;  /* 0x0c00000c0d0e7389 */ /* 0x00006400000c000b */
[----:B01----:R-:W-:Y:S01]  /*40d0*/  ENDCOLLECTIVE ;  /* 0x000000000000791b */ /* 0x003fe20003800000 */
.L_x_16047:
[----:B------:R-:W-:Y:S05]  /*40e0*/  BRA `(.L_x_16048) ;  /* 0xffffffc800b47947 */ /* 0x000fea000383ffff */
.L_x_16034:
[----:B------:R-:W-:Y:S01]  /*40f0*/  HFMA2.MMA R13, -RZ, RZ, 0, 0 ;  /* 0x00000000ff0d7435 */ /* 0x000fe200000001ff */
[----:B------:R-:W-:Y:S01]  /*4100*/  IMAD.MOV.U32 R12, RZ, RZ, 0x2 ;  /* 0x00000002ff0c7424 */ /* 0x000fe200078e00ff */
[----:B------:R-:W-:Y:S02]  /*4110*/  MOV R11, 0x1f ;  /* 0x0000001f000b7802 */ /* 0x000fe40000000f00 */
[----:B------:R-:W-:-:S07]  /*4120*/  MOV R15, 0xffffffff ;  /* 0xffffffff000f7802 */ /* 0x000fce0000000f00 */
[----:B01----:R-:W-:Y:S05]  /*4130*/  WARPSYNC.COLLECTIVE R15, `(.L_x_16049) ;  /* 0x000000000f087348 */ /* 0x003fea0003c00000 */
[----:B------:R2:W3:Y:S02]  /*4140*/  SHFL.BFLY P6, R14, R13, R12, R11 ;  /* 0x0c00000c0d0e7389 */ /* 0x0004e400000c000b */
[----:B0123--:R-:W-:Y:S01]  /*4150*/  ENDCOLLECTIVE ;  /* 0x000000000000791b */ /* 0x00ffe20003800000 */
.L_x_16049:
[----:B------:R-:W-:Y:S01]  /*4160*/  HFMA2.MMA R12, -RZ, RZ, 0, 5.9604644775390625e-08 ;  /* 0x00000001ff0c7435 */ /* 0x000fe200000001ff */
[----:B------:R-:W-:-:S04]  /*4170*/  FADD.FTZ R25, RZ, R14 ;  /* 0x0000000eff197221 */ /* 0x000fc80000010000 */
[----:B------:R-:W-:-:S07]  /*4180*/  IMAD.MOV.U32 R13, RZ, RZ, R25 ;  /* 0x000000ffff0d7224 */ /* 0x000fce00078e0019 */
[----:B------:R-:W-:Y:S05]  /*4190*/  WARPSYNC.COLLECTIVE R15, `(.L_x_16050) ;  /* 0x000000000f087348 */ /* 0x000fea0003c00000 */
[----:B------:R0:W1:Y:S02]  /*41a0*/  SHFL.BFLY P6, R14, R13, R12, R11 ;  /* 0x0c00000c0d0e7389 */ /* 0x00006400000c000b */
[----:B01----:R-:W-:Y:S01]  /*41b0*/  ENDCOLLECTIVE ;  /* 0x000000000000791b */ /* 0x003fe20003800000 */
.L_x_16050:
[----:B------:R-:W-:Y:S01]  /*41c0*/  HFMA2.MMA R12, -RZ, RZ, 0, 1.1920928955078125e-07 ;  /* 0x00000002ff0c7435 */ /* 0x000fe200000001ff */
[----:B------:R-:W-:Y:S01]  /*41d0*/  IMAD.MOV.U32 R13, RZ, RZ, RZ ;  /* 0x000000ffff0d7224 */ /* 0x000fe200078e00ff */
[----:B------:R-:W-:-:S09]  /*41e0*/  MOV R16, R14 ;  /* 0x0000000e00107202 */ /* 0x000fd20000000f00 */
[----:B------:R-:W-:Y:S05]  /*41f0*/  WARPSYNC.COLLECTIVE R15, `(.L_x_16051) ;  /* 0x000000000f087348 */ /* 0x000fea0003c00000 */
[----:B------:R0:W1:Y:S02]  /*4200*/  SHFL.BFLY P6, R14, R13, R12, R11 ;  /* 0x0c00000c0d0e7389 */ /* 0x00006400000c000b */
[----:B01----:R-:W-:Y:S01]  /*4210*/  ENDCOLLECTIVE ;  /* 0x000000000000791b */ /* 0x003fe20003800000 */
.L_x_16051:
        /* <DEDUP_REMOVED lines=8> */
.L_x_16052:
[----:B------:R-:W-:Y:S01]  /*42a0*/  HFMA2.MMA R12, -RZ, RZ, 0, 1.1920928955078125e-07 ;  /* 0x00000002ff0c7435 */ /* 0x000fe200000001ff */
[----:B------:R-:W-:Y:S01]  /*42b0*/  IMAD.MOV.U32 R13, RZ, RZ, RZ ;  /* 0x000000ffff0d7224 */ /* 0x000fe200078e00ff */
[----:B------:R-:W-:-:S09]  /*42c0*/  MOV R3, R14 ;  /* 0x0000000e00037202 */ /* 0x000fd20000000f00 */
[----:B------:R-:W-:Y:S05]  /*42d0*/  WARPSYNC.COLLECTIVE R15, `(.L_x_16053) ;  /* 0x000000000f087348 */ /* 0x000fea0003c00000 */
[----:B------:R0:W1:Y:S02]  /*42e0*/  SHFL.BFLY P6, R14, R13, R12, R11 ;  /* 0x0c00000c0d0e7389 */ /* 0x00006400000c000b */
[----:B01----:R-:W-:Y:S01]  /*42f0*/  ENDCOLLECTIVE ;  /* 0x000000000000791b */ /* 0x003fe20003800000 */
.L_x_16053:
        /* <DEDUP_REMOVED lines=8> */
.L_x_16054:
[----:B------:R-:W-:Y:S01]  /*4380*/  HFMA2.MMA R12, -RZ, RZ, 0, 1.1920928955078125e-07 ;  /* 0x00000002ff0c7435 */ /* 0x000fe200000001ff */
[----:B------:R-:W-:Y:S01]  /*4390*/  IMAD.MOV.U32 R13, RZ, RZ, RZ ;  /* 0x000000ffff0d7224 */ /* 0x000fe200078e00ff */
[----:B------:R-:W-:-:S09]  /*43a0*/  MOV R5, R14 ;  /* 0x0000000e00057202 */ /* 0x000fd20000000f00 */
[----:B------:R-:W-:Y:S05]  /*43b0*/  WARPSYNC.COLLECTIVE R15, `(.L_x_16055) ;  /* 0x000000000f087348 */ /* 0x000fea0003c00000 */
[----:B------:R0:W1:Y:S02]  /*43c0*/  SHFL.BFLY P6, R14, R13, R12, R11 ;  /* 0x0c00000c0d0e7389 */ /* 0x00006400000c000b */
[----:B01----:R-:W-:Y:S01]  /*43d0*/  ENDCOLLECTIVE ;  /* 0x000000000000791b */ /* 0x003fe20003800000 */
.L_x_16055:
        /* <DEDUP_REMOVED lines=8> */
.L_x_16056:
[----:B------:R-:W-:Y:S01]  /*4460*/  HFMA2.MMA R12, -RZ, RZ, 0, 1.1920928955078125e-07 ;  /* 0x00000002ff0c7435 */ /* 0x000fe200000001ff */
[----:B------:R-:W-:Y:S01]  /*4470*/  IMAD.MOV.U32 R13, RZ, RZ, RZ ;  /* 0x000000ffff0d7224 */ /* 0x000fe200078e00ff */
[----:B------:R-:W-:-:S09]  /*4480*/  MOV R7, R14 ;  /* 0x0000000e00077202 */ /* 0x000fd20000000f00 */
[----:B------:R-:W-:Y:S05]  /*4490*/  WARPSYNC.COLLECTIVE R15, `(.L_x_16057) ;  /* 0x000000000f087348 */ /* 0x000fea0003c00000 */
[----:B------:R0:W1:Y:S02]  /*44a0*/  SHFL.BFLY P6, R14, R13, R12, R11 ;  /* 0x0c00000c0d0e7389 */ /* 0x00006400000c000b */
[----:B01----:R-:W-:Y:S01]  /*44b0*/  ENDCOLLECTIVE ;  /* 0x000000000000791b */ /* 0x003fe20003800000 */
.L_x_16057:
        /* <DEDUP_REMOVED lines=8> */
.L_x_16058:
[----:B------:R-:W-:Y:S01]  /*4540*/  HFMA2.MMA R12, -RZ, RZ, 0, 1.1920928955078125e-07 ;  /* 0x00000002ff0c7435 */ /* 0x000fe200000001ff */
[----:B------:R-:W-:Y:S01]  /*4550*/  IMAD.MOV.U32 R13, RZ, RZ, RZ ;  /* 0x000000ffff0d7224 */ /* 0x000fe200078e00ff */
[----:B------:R-:W-:-:S09]  /*4560*/  MOV R9, R14 ;  /* 0x0000000e00097202 */ /* 0x000fd20000000f00 */
[----:B------:R-:W-:Y:S05]  /*4570*/  WARPSYNC.COLLECTIVE R15, `(.L_x_16059) ;  /* 0x000000000f087348 */ /* 0x000fea0003c00000 */
[----:B------:R0:W1:Y:S02]  /*4580*/  SHFL.BFLY P6, R14, R13, R12, R11 ;  /* 0x0c00000c0d0e7389 */ /* 0x00006400000c000b */
[----:B01----:R-:W-:Y:S01]  /*4590*/  ENDCOLLECTIVE ;  /* 0x000000000000791b */ /* 0x003fe20003800000 */
.L_x_16059:
        /* <DEDUP_REMOVED lines=8> */
.L_x_16060:
[----:B------:R-:W-:Y:S01]  /*4620*/  HFMA2.MMA R12, -RZ, RZ, 0, 1.1920928955078125e-07 ;  /* 0x00000002ff0c7435 */ /* 0x000fe200000001ff */
[----:B------:R-:W-:Y:S01]  /*4630*/  IMAD.MOV.U32 R13, RZ, RZ, RZ ;  /* 0x000000ffff0d7224 */ /* 0x000fe200078e00ff */
[----:B------:R-:W-:-:S09]  /*4640*/  MOV R17, R14 ;  /* 0x0000000e00117202 */ /* 0x000fd20000000f00 */
[----:B------:R-:W-:Y:S05]  /*4650*/  WARPSYNC.COLLECTIVE R15, `(.L_x_16061) ;  /* 0x000000000f087348 */ /* 0x000fea0003c00000 */
[----:B------:R0:W1:Y:S02]  /*4660*/  SHFL.BFLY P6, R14, R13, R12, R11 ;  /* 0x0c00000c0d0e7389 */ /* 0x00006400000c000b */
[----:B01----:R-:W-:Y:S01]  /*4670*/  ENDCOLLECTIVE ;  /* 0x000000000000791b */ /* 0x003fe20003800000 */
.L_x_16061:
        /* <DEDUP_REMOVED lines=8> */
.L_x_16062:
[----:B------:R-:W-:Y:S01]  /*4700*/  HFMA2.MMA R12, -RZ, RZ, 0, 1.1920928955078125e-07 ;  /* 0x00000002ff0c7435 */ /* 0x000fe200000001ff */
[----:B------:R-:W-:Y:S01]  /*4710*/  IMAD.MOV.U32 R13, RZ, RZ, RZ ;  /* 0x000000ffff0d7224 */ /* 0x000fe200078e00ff */
[----:B------:R-:W-:-:S09]  /*4720*/  MOV R19, R14 ;  /* 0x0000000e00137202 */ /* 0x000fd20000000f00 */
[----:B------:R-:W-:Y:S05]  /*4730*/  WARPSYNC.COLLECTIVE R15, `(.L_x_16063) ;  /* 0x000000000f087348 */ /* 0x000fea0003c00000 */
[----:B------:R0:W1:Y:S02]  /*4740*/  SHFL.BFLY P6, R14, R13, R12, R11 ;  /* 0x0c00000c0d0e7389 */ /* 0x00006400000c000b */
[----:B01----:R-:W-:Y:S01]  /*4750*/  ENDCOLLECTIVE ;  /* 0x000000000000791b */ /* 0x003fe20003800000 */
.L_x_16063:
[----:B------:R-:W-:Y:S01]  /*4760*/  FADD.FTZ R10, R10, R19 ;  /* 0x000000130a0a7221 */ /* 0x000fe20000010000 */
[----:B------:R-:W-:Y:S02]  /*4770*/  IMAD.MOV.U32 R12, RZ, RZ, 0x1 ;  /* 0x00000001ff0c7424 */ /* 0x000fe400078e00ff */
[----:B------:R-:W-:-:S05]  /*4780*/  FADD.FTZ R18, RZ, R14 ;  /* 0x0000000eff127221 */ /* 0x000fca0000010000 */
[----:B------:R-:W-:-:S07]  /*4790*/  MOV R13, R18 ;  /* 0x00000012000d7202 */ /* 0x000fce0000000f00 */
[----:B------:R-:W-:Y:S05]  /*47a0*/  WARPSYNC.COLLECTIVE R15, `(.L_x_16064) ;  /* 0x000000000f087348 */ /* 0x000fea0003c00000 */
[----:B------:R0:W1:Y:S02]  /*47b0*/  SHFL.BFLY P6, R14, R13, R12, R11 ;  /* 0x0c00000c0d0e7389 */ /* 0x00006400000c000b */
[----:B01----:R-:W-:Y:S01]  /*47c0*/  ENDCOLLECTIVE ;  /* 0x000000000000791b */ /* 0x003fe20003800000 */
.L_x_16064:
[----:B------:R-:W-:Y:S01]  /*47d0*/  HFMA2.MMA R13, -RZ, RZ, 0, 0 ;  /* 0x00000000ff0d7435 */ /* 0x000fe200000001ff */
[----:B------:R-:W-:Y:S01]  /*47e0*/  IMAD.MOV.U32 R12, RZ, RZ, 0x2 ;  /* 0x00000002ff0c7424 */ /* 0x000fe200078e00ff */
[----:B------:R-:W-:-:S09]  /*47f0*/  MOV R21, R14 ;  /* 0x0000000e00157202 */ /* 0x000fd20000000f00 */
[----:B------:R-:W-:Y:S05]  /*4800*/  WARPSYNC.COLLECTIVE R15, `(.L_x_16065) ;  /* 0x000000000f087348 */ /* 0x000fea0003c00000 */
[----:B------:R0:W1:Y:S02]  /*4810*/  SHFL.BFLY P6, R14, R13, R12, R11 ;  /* 0x0c00000c0d0e7389 */ /* 0x00006400000c000b */
[----:B01----:R-:W-:Y:S01]  /*4820*/  ENDCOLLECTIVE ;  /* 0x000000000000791b */ /* 0x003fe20003800000 */
.L_x_16065:
        /* <DEDUP_REMOVED lines=8> */
.L_x_16066:
[----:B------:R-:W-:Y:S01]  /*48b0*/  HFMA2.MMA R13, -RZ, RZ, 0, 0 ;  /* 0x00000000ff0d7435 */ /* 0x000fe200000001ff */
[----:B------:R-:W-:Y:S01]  /*48c0*/  IMAD.MOV.U32 R12, RZ, RZ, 0x2 ;  /* 0x00000002ff0c7424 */ /* 0x000fe200078e00ff */
[----:B------:R-:W-:-:S09]  /*48d0*/  MOV R23, R14 ;  /* 0x0000000e00177202 */ /* 0x000fd20000000f00 */
[----:B------:R-:W-:Y:S05]  /*48e0*/  WARPSYNC.COLLECTIVE R15, `(.L_x_16067) ;  /* 0x000000000f087348 */ /* 0x000fea0003c00000 */
[----:B------:R0:W1:Y:S02]  /*48f0*/  SHFL.BFLY P6, R14, R13, R12, R11 ;  /* 0x0c00000c0d0e7389 */ /* 0x00006400000c000b */
[----:B01----:R-:W-:Y:S01]  /*4900*/  ENDCOLLECTIVE ;  /* 0x000000000000791b */ /* 0x003fe20003800000 */
.L_x_16067:
[----:B------:R-:W-:Y:S01]  /*4910*/  FADD.FTZ R20, R20, R23 ;  /* 0x0000001714147221 */ /* 0x000fe20000010000 */
[----:B------:R-:W-:Y:S01]  /*4920*/  HFMA2.MMA R12, -RZ, RZ, 0, 5.9604644775390625e-08 ;  /* 0x00000001ff0c7435 */ /* 0x000fe200000001ff */
[----:B------:R-:W-:-:S05]  /*4930*/  FADD.FTZ R22, RZ, R14 ;  /* 0x0000000eff167221 */ /* 0x000fca0000010000 */
[----:B------:R-:W-:-:S07]  /*4940*/  MOV R13, R22 ;  /* 0x00000016000d7202 */ /* 0x000fce0000000f00 */
[----:B------:R-:W-:Y:S05]  /*4950*/  WARPSYNC.COLLECTIVE R15, `(.L_x_16068) ;  /* 0x000000000f087348 */ /* 0x000fea0003c00000 */
[----:B------:R0:W1:Y:S02]  /*4960*/  SHFL.BFLY P6, R14, R13, R12, R11 ;  /* 0x0c00000c0d0e7389 */ /* 0x00006400000c000b */
[----:B01----:R-:W-:Y:S01]  /*4970*/  ENDCOLLECTIVE ;  /* 0x000000000000791b */ /* 0x003fe20003800000 */
.L_x_16068:
[----:B------:R-:W-:Y:S01]  /*4980*/  HFMA2.MMA R12, -RZ, RZ, 0, 1.1920928955078125e-07 ;  /* 0x00000002ff0c7435 */ /* 0x000fe200000001ff */
[----:B------:R-:W-:Y:S01]  /*4990*/  MOV R13, RZ ;  /* 0x000000ff000d7202 */ /* 0x000fe20000000f00 */
[----:B------:R-:W-:-:S09]  /*49a0*/  IMAD.MOV.U32 R25, RZ, RZ, R14 ;  /* 0x000000ffff197224 */ /* 0x000fd200078e000e */
[----:B------:R-:W-:Y:S05]  /*49b0*/  WARPSYNC.COLLECTIVE R15, `(.L_x_16069) ;  /* 0x000000000f087348 */ /* 0x000fea0003c00000 */
[----:B------:R0:W1:Y:S02]  /*49c0*/  SHFL.BFLY P6, R14, R13, R12, R11 ;  /* 0x0c00000c0d0e7389 */ /* 0x00006400000c000b */
[----:B01----:R-:W-:Y:S01]  /*49d0*/  ENDCOLLECTIVE ;  /* 0x000000000000791b */ /* 0x003fe20003800000 */
.L_x_16069:
[----:B------:R-:W-:Y:S01]  /*49e0*/  FADD.FTZ R22, R22, R25 ;  /* 0x0000001916167221 */ /* 0x000fe20000010000 */
[----:B------:R-:W-:Y:S01]  /*49f0*/  MOV R12, 0x1 ;  /* 0x00000001000c7802 */ /* 0x000fe20000000f00 */
[----:B------:R-:W-:-:S04]  /*4a00*/  FADD.FTZ R3, RZ, R14 ;  /* 0x0000000eff037221 */ /* 0x000fc80000010000 */
[----:B------:R-:W-:-:S07]  /*4a10*/  IMAD.MOV.U32 R13, RZ, RZ, R3 ;  /* 0x000000ffff0d7224 */ /* 0x000fce00078e0003 */
[----:B------:R-:W-:Y:S05]  /*4a20*/  WARPSYNC.COLLECTIVE R15, `(.L_x_16070) ;  /* 0x000000000f087348 */ /* 0x000fea0003c00000 */
[----:B------:R0:W1:Y:S02]  /*4a30*/  SHFL.BFLY P6, R14, R13, R12, R11 ;  /* 0x0c00000c0d0e7389 */ /* 0x00006400000c000b */
[----:B01----:R-:W-:Y:S01]  /*4a40*/  ENDCOLLECTIVE ;  /* 0x000000000000791b */ /* 0x003fe20003800000 */
.L_x_16070:
[----:B------:R-:W-:Y:S01]  /*4a50*/  HFMA2.MMA R12, -RZ, RZ, 0, 1.1920928955078125e-07 ;  /* 0x00000002ff0c7435 */ /* 0x000fe200000001ff */
[----:B------:R-:W-:Y:S01]  /*4a60*/  IMAD.MOV.U32 R13, RZ, RZ, RZ ;  /* 0x000000ffff0d7224 */ /* 0x000fe200078e00ff */
[----:B------:R-:W-:-:S09]  /*4a70*/  MOV R32, R14 ;  /* 0x0000000e00207202 */ /* 0x000fd20000000f00 */
[----:B------:R-:W-:Y:S05]  /*4a80*/  WARPSYNC.COLLECTIVE R15, `(.L_x_16071) ;  /* 0x000000000f087348 */ /* 0x000fea0003c00000 */
[----:B------:R0:W1:Y:S02]  /*4a90*/  SHFL.BFLY P6, R14, R13, R12, R11 ;  /* 0x0c00000c0d0e7389 */ /* 0x00006400000c000b */
[----:B01----:R-:W-:Y:S01]  /*4aa0*/  ENDCOLLECTIVE ;  /* 0x000000000000791b */ /* 0x003fe20003800000 */
.L_x_16071:
        /* <DEDUP_REMOVED lines=8> */
.L_x_16072:
[----:B------:R-:W-:Y:S01]  /*4b30*/  HFMA2.MMA R12, -RZ, RZ, 0, 1.1920928955078125e-07 ;  /* 0x00000002ff0c7435 */ /* 0x000fe200000001ff */
[----:B------:R-:W-:Y:S01]  /*4b40*/  IMAD.MOV.U32 R13, RZ, RZ, RZ ;  /* 0x000000ffff0d7224 */ /* 0x000fe200078e00ff */
[----:B------:R-:W-:-:S09]  /*4b50*/  MOV R19, R14 ;  /* 0x0000000e00137202 */ /* 0x000fd20000000f00 */
[----:B------:R-:W-:Y:S05]  /*4b60*/  WARPSYNC.COLLECTIVE R15, `(.L_x_16073) ;  /* 0x000000000f087348 */ /* 0x000fea0003c00000 */
[----:B------:R0:W1:Y:S02]  /*4b70*/  SHFL.BFLY P6, R14, R13, R12, R11 ;  /* 0x0c00000c0d0e7389 */ /* 0x00006400000c000b */
[----:B01----:R-:W-:Y:S01]  /*4b80*/  ENDCOLLECTIVE ;  /* 0x000000000000791b */ /* 0x003fe20003800000 */
.L_x_16073:
[----:B------:R-:W-:Y:S01]  /*4b90*/  FADD.FTZ R19, R7, R19 ;  /* 0x0000001307137221 */ /* 0x000fe20000010000 */
[----:B------:R-:W-:Y:S02]  /*4ba0*/  IMAD.MOV.U32 R12, RZ, RZ, 0x1 ;  /* 0x00000001ff0c7424 */ /* 0x000fe400078e00ff */
[----:B------:R-:W-:-:S05]  /*4bb0*/  FADD.FTZ R5, RZ, R14 ;  /* 0x0000000eff057221 */ /* 0x000fca0000010000 */
[----:B------:R-:W-:-:S07]  /*4bc0*/  MOV R13, R5 ;  /* 0x00000005000d7202 */ /* 0x000fce0000000f00 */
[----:B------:R-:W-:Y:S05]  /*4bd0*/  WARPSYNC.COLLECTIVE R15, `(.L_x_16074) ;  /* 0x000000000f087348 */ /* 0x000fea0003c00000 */
[----:B------:R0:W1:Y:S02]  /*4be0*/  SHFL.BFLY P6, R14, R13, R12, R11 ;  /* 0x0c00000c0d0e7389 */ /* 0x00006400000c000b */
[----:B01----:R-:W-:Y:S01]  /*4bf0*/  ENDCOLLECTIVE ;  /* 0x000000000000791b */ /* 0x003fe20003800000 */
.L_x_16074:
[----:B------:R-:W-:Y:S01]  /*4c00*/  HFMA2.MMA R13, -RZ, RZ, 0, 0 ;  /* 0x00000000ff0d7435 */ /* 0x000fe200000001ff */
[----:B------:R-:W-:Y:S01]  /*4c10*/  MOV R12, 0x2 ;  /* 0x00000002000c7802 */ /* 0x000fe20000000f00 */
[----:B------:R-:W-:-:S09]  /*4c20*/  FADD.FTZ R21, R5, R14 ;  /* 0x0000000e05157221 */ /* 0x000fd20000010000 */
[----:B------:R-:W-:Y:S05]  /*4c30*/  WARPSYNC.COLLECTIVE R15, `(.L_x_16075) ;  /* 0x000000000f087348 */ /* 0x000fea0003c00000 */
[----:B------:R0:W1:Y:S02]  /*4c40*/  SHFL.BFLY P6, R14, R13, R12, R11 ;  /* 0x0c00000c0d0e7389 */ /* 0x00006400000c000b */
[----:B01----:R-:W-:Y:S01]  /*4c50*/  ENDCOLLECTIVE ;  /* 0x000000000000791b */ /* 0x003fe20003800000 */
.L_x_16075:
[----:B------:R-:W-:Y:S01]  /*4c60*/  HFMA2.MMA R12, -RZ, RZ, 0, 5.9604644775390625e-08 ;  /* 0x00000001ff0c7435 */ /* 0x000fe200000001ff */
[----:B------:R-:W-:-:S04]  /*4c70*/  IMAD.MOV.U32 R9, RZ, RZ, R14 ;  /* 0x000000ffff097224 */ /* 0x000fc800078e000e */
[----:B------:R-:W-:-:S05]  /*4c80*/  FADD.FTZ R9, RZ, R9 ;  /* 0x00000009ff097221 */ /* 0x000fca0000010000 */
[----:B------:R-:W-:-:S07]  /*4c90*/  MOV R13, R9 ;  /* 0x00000009000d7202 */ /* 0x000fce0000000f00 */
[----:B------:R-:W-:Y:S05]  /*4ca0*/  WARPSYNC.COLLECTIVE R15, `(.L_x_16076) ;  /* 0x000000000f087348 */ /* 0x000fea0003c00000 */
[----:B------:R0:W1:Y:S02]  /*4cb0*/  SHFL.BFLY P6, R14, R13, R12, R11 ;  /* 0x0c00000c0d0e7389 */ /* 0x00006400000c000b */
[----:B01----:R-:W-:Y:S01]  /*4cc0*/  ENDCOLLECTIVE ;  /* 0x000000000000791b */ /* 0x003fe20003800000 */
.L_x_16076:
[----:B------:R-:W-:Y:S01]  /*4cd0*/  HFMA2.MMA R12, -RZ, RZ, 0, 1.1920928955078125e-07 ;  /* 0x00000002ff0c7435 */ /* 0x000fe200000001ff */
[----:B------:R-:W-:Y:S01]  /*4ce0*/  MOV R13, RZ ;  /* 0x000000ff000d7202 */ /* 0x000fe20000000f00 */
[----:B------:R-:W-:-:S09]  /*4cf0*/  IMAD.MOV.U32 R34, RZ, RZ, R14 ;  /* 0x000000ffff227224 */ /* 0x000fd200078e000e */
[----:B------:R-:W-:Y:S05]  /*4d00*/  WARPSYNC.COLLECTIVE R15, `(.L_x_16077) ;  /* 0x000000000f087348 */ /* 0x000fea0003c00000 */
[----:B------:R0:W1:Y:S02]  /*4d10*/  SHFL.BFLY P6, R14, R13, R12, R11 ;  /* 0x0c00000c0d0e7389 */ /* 0x00006400000c000b */
[----:B01----:R-:W-:Y:S01]  /*4d20*/  ENDCOLLECTIVE ;  /* 0x000000000000791b */ /* 0x003fe20003800000 */
.L_x_16077:
        /* <DEDUP_REMOVED lines=8> */
.L_x_16078:
[----:B------:R-:W-:Y:S01]  /*4db0*/  HFMA2.MMA R12, -RZ, RZ, 0, 1.1920928955078125e-07 ;  /* 0x00000002ff0c7435 */ /* 0x000fe200000001ff */
[----:B------:R-:W-:Y:S01]  /*4dc0*/  MOV R13, RZ ;  /* 0x000000ff000d7202 */ /* 0x000fe20000000f00 */
[----:B------:R-:W-:-:S09]  /*4dd0*/  IMAD.MOV.U32 R36, RZ, RZ, R14 ;  /* 0x000000ffff247224 */ /* 0x000fd200078e000e */
[----:B------:R-:W-:Y:S05]  /*4de0*/  WARPSYNC.COLLECTIVE R15, `(.L_x_16079) ;  /* 0x000000000f087348 */ /* 0x000fea0003c00000 */
[----:B------:R0:W1:Y:S02]  /*4df0*/  SHFL.BFLY P6, R14, R13, R12, R11 ;  /* 0x0c00000c0d0e7389 */ /* 0x00006400000c000b */
[----:B01----:R-:W-:Y:S01]  /*4e00*/  ENDCOLLECTIVE ;  /* 0x000000000000791b */ /* 0x003fe20003800000 */
.L_x_16079:
        /* <DEDUP_REMOVED lines=8> */
.L_x_16080:
[----:B------:R-:W-:Y:S05]  /*4e90*/  BRA `(.L_x_16081) ;  /* 0xffffffdc00cc7947 */ /* 0x000fea000383ffff */
.L_x_16082:
        /* <DEDUP_REMOVED lines=14> */
.L_x_28325:


//--------------------- .text._ZN4vllm25paged_attention_v1_kernelIfhLi120ELi16ELi128ELNS_18Fp8KVCacheDataTypeE1ELb1EEEvPT_PKS2_PKT0_S8_ifPKiSA_iPKfiiiSC_SC_iiiii --------------------------
	.section	.text._ZN4vllm25paged_attention_v1_kernelIfhLi120ELi16ELi128ELNS_18Fp8KVCacheDataTypeE1ELb1EEEvPT_PKS2_PKT0_S8_ifPKiSA_iPKfiiiSC_SC_iiiii,"ax",@progbits
	.align	128
        .global         _ZN4vllm25paged_attention_v1_kernelIfhLi120ELi16ELi128ELNS_18Fp8KVCacheDataTypeE1ELb1EEEvPT_PKS2_PKT0_S8_ifPKiSA_iPKfiiiSC_SC_iiiii
        .type           _ZN4vllm25paged_attention_v1_kernelIfhLi120ELi16ELi128ELNS_18Fp8KVCacheDataTypeE1ELb1EEEvPT_PKS2_PKT0_S8_ifPKiSA_iPKfiiiSC_SC_iiiii,@function
        .size           _ZN4vllm25paged_attention_v1_kernelIfhLi120ELi16ELi128ELNS_18Fp8KVCacheDataTypeE1ELb1EEEvPT_PKS2_PKT0_S8_ifPKiSA_iPKfiiiSC_SC_iiiii,(.L_x_28326 - _ZN4vllm25paged_attention_v1_kernelIfhLi120ELi16ELi128ELNS_18Fp8KVCacheDataTypeE1ELb1EEEvPT_PKS2_PKT0_S8_ifPKiSA_iPKfiiiSC_SC_iiiii)
        .other          _ZN4vllm25paged_attention_v1_kernelIfhLi120ELi16ELi128ELNS_18Fp8KVCacheDataTypeE1ELb1EEEvPT_PKS2_PKT0_S8_ifPKiSA_iPKfiiiSC_SC_iiiii,@"STO_CUDA_ENTRY STV_DEFAULT"
_ZN4vllm25paged_attention_v1_kernelIfhLi120ELi16ELi128ELNS_18Fp8KVCacheDataTypeE1ELb1EEEvPT_PKS2_PKT0_S8_ifPKiSA_iPKfiiiSC_SC_iiiii:
.text._ZN4vllm25paged_attention_v1_kernelIfhLi120ELi16ELi128ELNS_18Fp8KVCacheDataTypeE1ELb1EEEvPT_PKS2_PKT0_S8_ifPKiSA_iPKfiiiSC_SC_iiiii:
        /* <DEDUP_REMOVED lines=106> */
.L_x_16083:
[----:B------:R-:W-:Y:S02]  /*06a0*/  ULDC UR4, c[0x0][0x278] ;  /* 0x00009e0000047ab9 */ /* 0x000fe40000000800 */
[----:B------:R-:W-:-:S04]  /*06b0*/  IMAD R2, R25, UR4, R26 ;  /* 0x0000000419027c24 */ /* 0x000fc8000f8e021a */
[----:B------:R-:W-:-:S07]  /*06c0*/  IMAD R9, R2, R9, RZ ;  /* 0x0000000902097224 */ /* 0x000fce00078e02ff */
.L_x_16084:
        /* <DEDUP_REMOVED lines=27> */
.L_x_16088:
        /* <DEDUP_REMOVED lines=41> */
.L_x_16086:
[----:B------:R-:W-:Y:S05]  /*0b10*/  BSYNC B7 ;  /* 0x0000000000077941 */ /* 0x000fea0003800000 */
.L_x_16085:
        /* <DEDUP_REMOVED lines=11> */
.L_x_16128:
        /* <DEDUP_REMOVED lines=40> */
.L_x_16094:
        /* <DEDUP_REMOVED lines=11> */
.L_x_16093:
[----:B------:R-:W-:Y:S05]  /*0f00*/  BSYNC B1 ;  /* 0x0000000000017941 */ /* 0x000fea0003800000 */
.L_x_16092:
        /* <DEDUP_REMOVED lines=14> */
.L_x_16097:
        /* <DEDUP_REMOVED lines=100> */
.L_x_16096:
[----:B------:R-:W-:Y:S05]  /*1630*/  BSYNC B1 ;  /* 0x0000000000017941 */ /* 0x000fea0003800000 */
.L_x_16095:
        /* <DEDUP_REMOVED lines=55> */
.L_x_16099:
[----:B------:R-:W-:Y:S05]  /*19b0*/  BSYNC B1 ;  /* 0x0000000000017941 */ /* 0x000fea0003800000 */
.L_x_16098:
        /* <DEDUP_REMOVED lines=26> */
.L_x_16091:
[----:B------:R-:W-:Y:S05]  /*1b60*/  BSYNC B0 ;  /* 0x0000000000007941 */ /* 0x000fea0003800000 */
.L_x_16090:
        /* <DEDUP_REMOVED lines=48> */
.L_x_16104:
        /* <DEDUP_REMOVED lines=8> */
.L_x_16103:
[----:B------:R-:W-:Y:S05]  /*1ef0*/  BSYNC B1 ;  /* 0x0000000000017941 */ /* 0x000fea0003800000 */
.L_x_16102:
        /* <DEDUP_REMOVED lines=14> */
.L_x_16107:
        /* <DEDUP_REMOVED lines=52> */
.L_x_16106:
[----:B------:R-:W-:Y:S05]  /*2320*/  BSYNC B1 ;  /* 0x0000000000017941 */ /* 0x000fea0003800000 */
.L_x_16105:
        /* <DEDUP_REMOVED lines=31> */
.L_x_16109:
[----:B------:R-:W-:Y:S05]  /*2520*/  BSYNC B1 ;  /* 0x0000000000017941 */ /* 0x000fea0003800000 */
.L_x_16108:
        /* <DEDUP_REMOVED lines=14> */
.L_x_16101:
[----:B------:R-:W-:Y:S05]  /*2610*/  BSYNC B0 ;  /* 0x0000000000007941 */ /* 0x000fea0003800000 */
.L_x_16100:
        /* <DEDUP_REMOVED lines=28> */
.L_x_16113:
        /* <DEDUP_REMOVED lines=33> */
.L_x_16111:
[----:B------:R-:W-:Y:S05]  /*29f0*/  BSYNC B6 ;  /* 0x0000000000067941 */ /* 0x000fea0003800000 */
.L_x_16110:
        /* <DEDUP_REMOVED lines=58> */
.L_x_16159:
        /* <DEDUP_REMOVED lines=39> */
.L_x_16116:
[----:B------:R-:W-:Y:S05]  /*3010*/  BSYNC B0 ;  /* 0x0000000000007941 */ /* 0x000fea0003800000 */
.L_x_16115:
        /* <DEDUP_REMOVED lines=33> */
.L_x_16118:
[----:B------:R-:W-:Y:S05]  /*3230*/  BSYNC B0 ;  /* 0x0000000000007941 */ /* 0x000fea0003800000 */
.L_x_16117:
        /* <DEDUP_REMOVED lines=18> */
.L_x_16120:
[----:B------:R-:W-:Y:S05]  /*3360*/  BSYNC B0 ;  /* 0x0000000000007941 */ /* 0x000fea0003800000 */
.L_x_16119:
        /* <DEDUP_REMOVED lines=34> */
.L_x_16122:
[----:B------:R-:W-:Y:S05]  /*3590*/  BSYNC B0 ;  /* 0x0000000000007941 */ /* 0x000fea0003800000 */
.L_x_16121:
        /* <DEDUP_REMOVED lines=106> */
.L_x_16087:
        /* <DEDUP_REMOVED lines=16> */
.L_x_16112:
        /* <DEDUP_REMOVED lines=16> */
.L_x_16123:
[----:B------:R-:W-:Y:S05]  /*3e40*/  EXIT ;  /* 0x000000000000794d */ /* 0x000fea0003800000 */
.L_x_16089:
[----:B------:R-:W-:Y:S01]  /*3e50*/  HFMA2.MMA R11, -RZ, RZ, 0, 1.847743988037109375e-06 ;  /* 0x0000001fff0b7435 */ /* 0x000fe200000001ff */
[----:B------:R-:W-:Y:S01]  /*3e60*/  IMAD.MOV.U32 R12, RZ, RZ, 0x10 ;  /* 0x00000010ff0c7424 */ /* 0x000fe200078e00ff */
[----:B------:R-:W-:Y:S01]  /*3e70*/  MOV R15, 0xffffffff ;  /* 0xffffffff000f7802 */ /* 0x000fe20000000f00 */
[----:B------:R-:W-:-:S08]  /*3e80*/  IMAD.MOV.U32 R2, RZ, RZ, -0x800001 ;  /* 0xff7fffffff027424 */ /* 0x000fd000078e00ff */
[----:B------:R-:W-:Y:S05]  /*3e90*/  WARPSYNC.COLLECTIVE R15, `(.L_x_16124) ;  /* 0x000000000f087348 */ /* 0x000fea0003c00000 */
[----:B------:R0:W1:Y:S02]  /*3ea0*/  SHFL.BFLY P6, R14, R13, R12, R11 ;  /* 0x0c00000c0d0e7389 */ /* 0x00006400000c000b */
[----:B01----:R-:W-:Y:S01]  /*3eb0*/  ENDCOLLECTIVE ;  /* 0x000000000000791b */ /* 0x003fe20003800000 */
.L_x_16124:
[----:B------:R-:W-:Y:S01]  /*3ec0*/  HFMA2.MMA R12, -RZ, RZ, 0, 4.76837158203125e-07 ;  /* 0x00000008ff0c7435 */ /* 0x000fe200000001ff */
[----:B------:R-:W-:-:S05]  /*3ed0*/  FMNMX.FTZ R0, R14, -3.40282346638528859812e+38, !PT ;  /* 0xff7fffff0e007809 */ /* 0x000fca0007810000 */
[----:B------:R-:W-:-:S07]  /*3ee0*/  IMAD.MOV.U32 R13, RZ, RZ, R0 ;  /* 0x000000ffff0d7224 */ /* 0x000fce00078e0000 */
[----:B------:R-:W-:Y:S05]  /*3ef0*/  WARPSYNC.COLLECTIVE R15, `(.L_x_16125) ;  /* 0x000000000f087348 */ /* 0x000fea0003c00000 */
[----:B------:R0:W1:Y:S02]  /*3f00*/  SHFL.BFLY P6, R14, R13, R12, R11 ;  /* 0x0c00000c0d0e7389 */ /* 0x00006400000c000b */
[----:B01----:R-:W-:Y:S01]  /*3f10*/  ENDCOLLECTIVE ;  /* 0x000000000000791b */ /* 0x003fe20003800000 */
.L_x_16125:
[----:B------:R-:W-:Y:S01]  /*3f20*/  IMAD.MOV.U32 R12, RZ, RZ, 0x4 ;  /* 0x00000004ff0c7424 */ /* 0x000fe200078e00ff */
[----:B------:R-:W-:-:S04]  /*3f30*/  FMNMX.FTZ R3, R0, R14, !PT ;  /* 0x0000000e00037209 */ /* 0x000fc80007810000 */
[----:B------:R-:W-:-:S07]  /*3f40*/  MOV R13, R3 ;  /* 0x00000003000d7202 */ /* 0x000fce0000000f00 */
[----:B------:R-:W-:Y:S05]  /*3f50*/  WARPSYNC.COLLECTIVE R15, `(.L_x_16126) ;  /* 0x000000000f087348 */ /* 0x000fea0003c00000 */
[----:B------:R0:W1:Y:S02]  /*3f60*/  SHFL.BFLY P6, R14, R13, R12, R11 ;  /* 0x0c00000c0d0e7389 */ /* 0x00006400000c000b */
[----:B01----:R-:W-:Y:S01]  /*3f70*/  ENDCOLLECTIVE ;  /* 0x000000000000791b */ /* 0x003fe20003800000 */
.L_x_16126:
[----:B------:R-:W-:Y:S01]  /*3f80*/  HFMA2.MMA R12, -RZ, RZ, 0, 1.1920928955078125e-07 ;  /* 0x00000002ff0c7435 */ /* 0x000fe200000001ff */
[----:B------:R-:W-:-:S04]  /*3f90*/  FMNMX.FTZ R4, R3, R14, !PT ;  /* 0x0000000e03047209 */ /* 0x000fc80007810000 */
[----:B------:R-:W-:-:S07]  /*3fa0*/  MOV R13, R4 ;  /* 0x00000004000d7202 */ /* 0x000fce0000000f00 */
[----:B------:R-:W-:Y:S05]  /*3fb0*/  WARPSYNC.COLLECTIVE R15, `(.L_x_16127) ;  /* 0x000000000f087348 */ /* 0x000fea0003c00000 */
[----:B------:R0:W1:Y:S02]  /*3fc0*/  SHFL.BFLY P6, R14, R13, R12, R11 ;  /* 0x0c00000c0d0e7389 */ /* 0x00006400000c000b */
[----:B01----:R-:W-:Y:S01]  /*3fd0*/  ENDCOLLECTIVE ;  /* 0x000000000000791b */ /* 0x003fe20003800000 */
.L_x_16127:
[----:B------:R-:W-:Y:S05]  /*3fe0*/  BRA `(.L_x_16128) ;  /* 0xffffffc800f87947 */ /* 0x000fea000383ffff */
.L_x_16114:
[----:B------:R-:W-:Y:S01]  /*3ff0*/  HFMA2.MMA R12, -RZ, RZ, 0, 1.1920928955078125e-07 ;  /* 0x00000002ff0c7435 */ /* 0x000fe200000001ff */
[----:B-1----:R-:W-:Y:S01]  /*4000*/  MOV R13, RZ ;  /* 0x000000ff000d7202 */ /* 0x002fe20000000f00 */
[----:B------:R-:W-:Y:S01]  /*4010*/  IMAD.MOV.U32 R11, RZ, RZ, 0x1f ;  /* 0x0000001fff0b7424 */ /* 0x000fe200078e00ff */
[----:B------:R-:W-:-:S08]  /*4020*/  MOV R15, 0xffffffff ;  /* 0xffffffff000f7802 */ /* 0x000fd00000000f00 */
[----:B0-----:R-:W-:Y:S05]  /*4030*/  WARPSYNC.COLLECTIVE R15, `(.L_x_16129) ;  /* 0x000000000f087348 */ /* 0x001fea0003c00000 */
[----:B------:R1:W2:Y:S02]  /*4040*/  SHFL.BFLY P6, R14, R13, R12, R11 ;  /* 0x0c00000c0d0e7389 */ /* 0x0002a400000c000b */
[----:B012---:R-:W-:Y:S01]  /*4050*/  ENDCOLLECTIVE ;  /* 0x000000000000791b */ /* 0x007fe20003800000 */
.L_x_16129:
[----:B------:R-:W-:Y:S02]  /*4060*/  IMAD.MOV.U32 R12, RZ, RZ, 0x1 ;  /* 0x00000001ff0c7424 */ /* 0x000fe400078e00ff */
[----:B------:R-:W-:-:S05]  /*4070*/  FADD.FTZ R18, RZ, R14 ;  /* 0x0000000eff127221 */ /* 0x000fca0000010000 */
[----:B------:R-:W-:-:S07]  /*4080*/  MOV R13, R18 ;  /* 0x00000012000d7202 */ /* 0x000fce0000000f00 */
[----:B------:R-:W-:Y:S05]  /*4090*/  WARPSYNC.COLLECTIVE R15, `(.L_x_16130) ;  /* 0x000000000f087348 */ /* 0x000fea0003c00000 */
[----:B------:R0:W1:Y:S02]  /*40a0*/  SHFL.BFLY P6, R14, R13, R12, R11 ;  /* 0x0c00000c0d0e7389 */ /* 0x00006400000c000b */
[----:B01----:R-:W-:Y:S01]  /*40b0*/  ENDCOLLECTIVE ;  /* 0x000000000000791b */ /* 0x003fe20003800000 */
.L_x_16130:
[----:B------:R-:W-:Y:S01]  /*40c0*/  HFMA2.MMA R13, -RZ, RZ, 0, 0 ;  /* 0x00000000ff0d7435 */ /* 0x000fe200000001ff */
[----:B------:R-:W-:Y:S01]  /*40d0*/  IMAD.MOV.U32 R12, RZ, RZ, 0x2 ;  /* 0x00000002ff0c7424 */ /* 0x000fe200078e00ff */
[----:B------:R-:W-:-:S09]  /*40e0*/  MOV R17, R14 ;  /* 0x0000000e00117202 */ /* 0x000fd20000000f00 */
[----:B------:R-:W-:Y:S05]  /*40f0*/  WARPSYNC.COLLECTIVE R15, `(.L_x_16131) ;  /* 0x000000000f087348 */ /* 0x000fea0003c00000 */
[----:B------:R0:W1:Y:S02]  /*4100*/  SHFL.BFLY P6, R14, R13, R12, R11 ;  /* 0x0c00000c0d0e7389 */ /* 0x00006400000c000b */
[----:B01----:R-:W-:Y:S01]  /*4110*/  ENDCOLLECTIVE ;  /* 0x000000000000791b */ /* 0x003fe20003800000 */
.L_x_16131:
        /* <DEDUP_REMOVED lines=8> */
.L_x_16132:
[----:B------:R-:W-:Y:S01]  /*41a0*/  HFMA2.MMA R13, -RZ, RZ, 0, 0 ;  /* 0x00000000ff0d7435 */ /* 0x000fe200000001ff */
[----:B------:R-:W-:Y:S01]  /*41b0*/  IMAD.MOV.U32 R12, RZ, RZ, 0x2 ;  /* 0x00000002ff0c7424 */ /* 0x000fe200078e00ff */
[----:B------:R-:W-:-:S09]  /*41c0*/  MOV R16, R14 ;  /* 0x0000000e00107202 */ /* 0x000fd20000000f00 */
[----:B------:R-:W-:Y:S05]  /*41d0*/  WARPSYNC.COLLECTIVE R15, `(.L_x_16133) ;  /* 0x000000000f087348 */ /* 0x000fea0003c00000 */
[----:B------:R0:W1:Y:S02]  /*41e0*/  SHFL.BFLY P6, R14, R13, R12, R11 ;  /* 0x0c00000c0d0e7389 */ /* 0x00006400000c000b */
[----:B01----:R-:W-:Y:S01]  /*41f0*/  ENDCOLLECTIVE ;  /* 0x000000000000791b */ /* 0x003fe20003800000 */
.L_x_16133:
        /* <DEDUP_REMOVED lines=8> */
.L_x_16134:
[----:B------:R-:W-:Y:S01]  /*4280*/  HFMA2.MMA R13, -RZ, RZ, 0, 0 ;  /* 0x00000000ff0d7435 */ /* 0x000fe200000001ff */
[----:B------:R-:W-:Y:S01]  /*4290*/  IMAD.MOV.U32 R12, RZ, RZ, 0x2 ;  /* 0x00000002ff0c7424 */ /* 0x000fe200078e00ff */
[----:B------:R-:W-:-:S09]  /*42a0*/  MOV R10, R14 ;  /* 0x0000000e000a7202 */ /* 0x000fd20000000f00 */
[----:B------:R-:W-:Y:S05]  /*42b0*/  WARPSYNC.COLLECTIVE R15, `(.L_x_16135) ;  /* 0x000000000f087348 */ /* 0x000fea0003c00000 */
[----:B------:R0:W1:Y:S02]  /*42c0*/  SHFL.BFLY P6, R14, R13, R12, R11 ;  /* 0x0c00000c0d0e7389 */ /* 0x00006400000c000b */
[----:B01----:R-:W-:Y:S01]  /*42d0*/  ENDCOLLECTIVE ;  /* 0x000000000000791b */ /* 0x003fe20003800000 */
.L_x_16135:
        /* <DEDUP_REMOVED lines=8> */
.L_x_16136:
[----:B------:R-:W-:Y:S01]  /*4360*/  HFMA2.MMA R13, -RZ, RZ, 0, 0 ;  /* 0x00000000ff0d7435 */ /* 0x000fe200000001ff */
[----:B------:R-:W-:Y:S01]  /*4370*/  IMAD.MOV.U32 R12, RZ, RZ, 0x2 ;  /* 0x00000002ff0c7424 */ /* 0x000fe200078e00ff */
[----:B------:R-:W-:-:S09]  /*4380*/  MOV R2, R14 ;  /* 0x0000000e00027202 */ /* 0x000fd20000000f00 */
[----:B------:R-:W-:Y:S05]  /*4390*/  WARPSYNC.COLLECTIVE R15, `(.L_x_16137) ;  /* 0x000000000f087348 */ /* 0x000fea0003c00000 */
[----:B------:R0:W1:Y:S02]  /*43a0*/  SHFL.BFLY P6, R14, R13, R12, R11 ;  /* 0x0c00000c0d0e7389 */ /* 0x00006400000c000b */
[----:B01----:R-:W-:Y:S01]  /*43b0*/  ENDCOLLECTIVE ;  /* 0x000000000000791b */ /* 0x003fe20003800000 */
.L_x_16137:
        /* <DEDUP_REMOVED lines=8> */
.L_x_16138:
[----:B------:R-:W-:Y:S01]  /*4440*/  HFMA2.MMA R13, -RZ, RZ, 0, 0 ;  /* 0x00000000ff0d7435 */ /* 0x000fe200000001ff */
[----:B------:R-:W-:Y:S01]  /*4450*/  IMAD.MOV.U32 R12, RZ, RZ, 0x2 ;  /* 0x00000002ff0c7424 */ /* 0x000fe200078e00ff */
[----:B------:R-:W-:-:S09]  /*4460*/  MOV R7, R14 ;  /* 0x0000000e00077202 */ /* 0x000fd20000000f00 */
[----:B------:R-:W-:Y:S05]  /*4470*/  WARPSYNC.COLLECTIVE R15, `(.L_x_16139) ;  /* 0x000000000f087348 */ /* 0x000fea0003c00000 */
[----:B------:R0:W1:Y:S02]  /*4480*/  SHFL.BFLY P6, R14, R13, R12, R11 ;  /* 0x0c00000c0d0e7389 */ /* 0x00006400000c000b */
[----:B01----:R-:W-:Y:S01]  /*4490*/  ENDCOLLECTIVE ;  /* 0x000000000000791b */ /* 0x003fe20003800000 */
.L_x_16139:
        /* <DEDUP_REMOVED lines=8> */
.L_x_16140:
[----:B------:R-:W-:Y:S01]  /*4520*/  HFMA2.MMA R13, -RZ, RZ, 0, 0 ;  /* 0x00000000ff0d7435 */ /* 0x000fe200000001ff */
[----:B------:R-:W-:Y:S01]  /*4530*/  IMAD.MOV.U32 R12, RZ, RZ, 0x2 ;  /* 0x00000002ff0c7424 */ /* 0x000fe200078e00ff */
[----:B------:R-:W-:-:S09]  /*4540*/  MOV R3, R14 ;  /* 0x0000000e00037202 */ /* 0x000fd20000000f00 */
[----:B------:R-:W-:Y:S05]  /*4550*/  WARPSYNC.COLLECTIVE R15, `(.L_x_16141) ;  /* 0x000000000f087348 */ /* 0x000fea0003c00000 */
[----:B------:R0:W1:Y:S02]  /*4560*/  SHFL.BFLY P6, R14, R13, R12, R11 ;  /* 0x0c00000c0d0e7389 */ /* 0x00006400000c000b */
[----:B01----:R-:W-:Y:S01]  /*4570*/  ENDCOLLECTIVE ;  /* 0x000000000000791b */ /* 0x003fe20003800000 */
.L_x_16141:
        /* <DEDUP_REMOVED lines=8> */
.L_x_16142:
[----:B------:R-:W-:Y:S01]  /*4600*/  HFMA2.MMA R13, -RZ, RZ, 0, 0 ;  /* 0x00000000ff0d7435 */ /* 0x000fe200000001ff */
[----:B------:R-:W-:Y:S01]  /*4610*/  IMAD.MOV.U32 R12, RZ, RZ, 0x2 ;  /* 0x00000002ff0c7424 */ /* 0x000fe200078e00ff */
[----:B------:R-:W-:-:S09]  /*4620*/  MOV R0, R14 ;  /* 0x0000000e00007202 */ /* 0x000fd20000000f00 */
[----:B------:R-:W-:Y:S05]  /*4630*/  WARPSYNC.COLLECTIVE R15, `(.L_x_16143) ;  /* 0x000000000f087348 */ /* 0x000fea0003c00000 */
[----:B------:R0:W1:Y:S02]  /*4640*/  SHFL.BFLY P6, R14, R13, R12, R11 ;  /* 0x0c00000c0d0e7389 */ /* 0x00006400000c000b */
[----:B01----:R-:W-:Y:S01]  /*4650*/  ENDCOLLECTIVE ;  /* 0x000000000000791b */ /* 0x003fe20003800000 */
.L_x_16143:
[----:B------:R-:W-:Y:S01]  /*4660*/  FADD.FTZ R5, R5, R0 ;  /* 0x0000000005057221 */ /* 0x000fe20000010000 */
[----:B------:R-:W-:Y:S01]  /*4670*/  HFMA2.MMA R12, -RZ, RZ, 0, 5.9604644775390625e-08 ;  /* 0x00000001ff0c7435 */ /* 0x000fe200000001ff */
[----:B------:R-:W-:-:S05]  /*4680*/  FADD.FTZ R4, RZ, R14 ;  /* 0x0000000eff047221 */ /* 0x000fca0000010000 */
[----:B------:R-:W-:-:S07]  /*4690*/  MOV R13, R4 ;  /* 0x00000004000d7202 */ /* 0x000fce0000000f00 */
[----:B------:R-:W-:Y:S05]  /*46a0*/  WARPSYNC.COLLECTIVE R15, `(.L_x_16144) ;  /* 0x000000000f087348 */ /* 0x000fea0003c00000 */
[----:B------:R0:W1:Y:S02]  /*46b0*/  SHFL.BFLY P6, R14, R13, R12, R11 ;  /* 0x0c00000c0d0e7389 */ /* 0x00006400000c000b */
[----:B01----:R-:W-:Y:S01]  /*46c0*/  ENDCOLLECTIVE ;  /* 0x000000000000791b */ /* 0x003fe20003800000 */
.L_x_16144:
[----:B------:R-:W-:Y:S01]  /*46d0*/  HFMA2.MMA R12, -RZ, RZ, 0, 1.1920928955078125e-07 ;  /* 0x00000002ff0c7435 */ /* 0x000fe200000001ff */
[----:B------:R-:W-:Y:S01]  /*46e0*/  MOV R13, RZ ;  /* 0x000000ff000d7202 */ /* 0x000fe20000000f00 */
[----:B------:R-:W-:-:S09]  /*46f0*/  IMAD.MOV.U32 R29, RZ, RZ, R14 ;  /* 0x000000ffff1d7224 */ /* 0x000fd200078e000e */
[----:B------:R-:W-:Y:S05]  /*4700*/  WARPSYNC.COLLECTIVE R15, `(.L_x_16145) ;  /* 0x000000000f087348 */ /* 0x000fea0003c00000 */
[----:B------:R0:W1:Y:S02]  /*4710*/  SHFL.BFLY P6, R14, R13, R12, R11 ;  /* 0x0c00000c0d0e7389 */ /* 0x00006400000c000b */
[----:B01----:R-:W-:Y:S01]  /*4720*/  ENDCOLLECTIVE ;  /* 0x000000000000791b */ /* 0x003fe20003800000 */
.L_x_16145:
[----:B------:R-:W-:Y:S01]  /*4730*/  FADD.FTZ R4, R4, R29 ;  /* 0x0000001d04047221 */ /* 0x000fe20000010000 */
[----:B------:R-:W-:Y:S01]  /*4740*/  MOV R12, 0x1 ;  /* 0x00000001000c7802 */ /* 0x000fe20000000f00 */
[----:B------:R-:W-:-:S04]  /*4750*/  FADD.FTZ R22, RZ, R14 ;  /* 0x0000000eff167221 */ /* 0x000fc80000010000 */
[----:B------:R-:W-:-:S07]  /*4760*/  IMAD.MOV.U32 R13, RZ, RZ, R22 ;  /* 0x000000ffff0d7224 */ /* 0x000fce00078e0016 */
[----:B------:R-:W-:Y:S05]  /*4770*/  WARPSYNC.COLLECTIVE R15, `(.L_x_16146) ;  /* 0x000000000f087348 */ /* 0x000fea0003c00000 */
[----:B------:R0:W1:Y:S02]  /*4780*/  SHFL.BFLY P6, R14, R13, R12, R11 ;  /* 0x0c00000c0d0e7389 */ /* 0x00006400000c000b */
[----:B01----:R-:W-:Y:S01]  /*4790*/  ENDCOLLECTIVE ;  /* 0x000000000000791b */ /* 0x003fe20003800000 */
.L_x_16146:
[----:B------:R-:W-:Y:S01]  /*47a0*/  HFMA2.MMA R12, -RZ, RZ, 0, 1.1920928955078125e-07 ;  /* 0x00000002ff0c7435 */ /* 0x000fe200000001ff */
[----:B------:R-:W-:Y:S01]  /*47b0*/  IMAD.MOV.U32 R13, RZ, RZ, RZ ;  /* 0x000000ffff0d7224 */ /* 0x000fe200078e00ff */
[----:B------:R-:W-:-:S09]  /*47c0*/  MOV R21, R14 ;  /* 0x0000000e00157202 */ /* 0x000fd20000000f00 */
[----:B------:R-:W-:Y:S05]  /*47d0*/  WARPSYNC.COLLECTIVE R15, `(.L_x_16147) ;  /* 0x000000000f087348 */ /* 0x000fea0003c00000 */
[----:B------:R0:W1:Y:S02]  /*47e0*/  SHFL.BFLY P6, R14, R13, R12, R11 ;  /* 0x0c00000c0d0e7389 */ /* 0x00006400000c000b */
[----:B01----:R-:W-:Y:S01]  /*47f0*/  ENDCOLLECTIVE ;  /* 0x000000000000791b */ /* 0x003fe20003800000 */
.L_x_16147:
        /* <DEDUP_REMOVED lines=8> */
.L_x_16148:
[----:B------:R-:W-:Y:S01]  /*4880*/  HFMA2.MMA R12, -RZ, RZ, 0, 1.1920928955078125e-07 ;  /* 0x00000002ff0c7435 */ /* 0x000fe200000001ff */
[----:B------:R-:W-:Y:S01]  /*4890*/  IMAD.MOV.U32 R13, RZ, RZ, RZ ;  /* 0x000000ffff0d7224 */ /* 0x000fe200078e00ff */
[----:B------:R-:W-:-:S09]  /*48a0*/  MOV R2, R14 ;  /* 0x0000000e00027202 */ /* 0x000fd20000000f00 */
[----:B------:R-:W-:Y:S05]  /*48b0*/  WARPSYNC.COLLECTIVE R15, `(.L_x_16149) ;  /* 0x000000000f087348 */ /* 0x000fea0003c00000 */
[----:B------:R0:W1:Y:S02]  /*48c0*/  SHFL.BFLY P6, R14, R13, R12, R11 ;  /* 0x0c00000c0d0e7389 */ /* 0x00006400000c000b */
[----:B01----:R-:W-:Y:S01]  /*48d0*/  ENDCOLLECTIVE ;  /* 0x000000000000791b */ /* 0x003fe20003800000 */
.L_x_16149:
        /* <DEDUP_REMOVED lines=8> */
.L_x_16150:
[----:B------:R-:W-:Y:S01]  /*4960*/  HFMA2.MMA R12, -RZ, RZ, 0, 1.1920928955078125e-07 ;  /* 0x00000002ff0c7435 */ /* 0x000fe200000001ff */
[----:B------:R-:W-:Y:S01]  /*4970*/  IMAD.MOV.U32 R13, RZ, RZ, RZ ;  /* 0x000000ffff0d7224 */ /* 0x000fe200078e00ff */
[----:B------:R-:W-:-:S09]  /*4980*/  MOV R0, R14 ;  /* 0x0000000e00007202 */ /* 0x000fd20000000f00 */
[----:B------:R-:W-:Y:S05]  /*4990*/  WARPSYNC.COLLECTIVE R15, `(.L_x_16151) ;  /* 0x000000000f087348 */ /* 0x000fea0003c00000 */
[----:B------:R0:W1:Y:S02]  /*49a0*/  SHFL.BFLY P6, R14, R13, R12, R11 ;  /* 0x0c00000c0d0e7389 */ /* 0x00006400000c000b */
[----:B01----:R-:W-:Y:S01]  /*49b0*/  ENDCOLLECTIVE ;  /* 0x000000000000791b */ /* 0x003fe20003800000 */
.L_x_16151:
        /* <DEDUP_REMOVED lines=8> */
.L_x_16152:
[----:B------:R-:W-:Y:S01]  /*4a40*/  MOV R13, RZ ;  /* 0x000000ff000d7202 */ /* 0x000fe20000000f00 */
[----:B------:R-:W-:Y:S02]  /*4a50*/  IMAD.MOV.U32 R12, RZ, RZ, 0x2 ;  /* 0x00000002ff0c7424 */ /* 0x000fe400078e00ff */
[----:B------:R-:W-:-:S07]  /*4a60*/  FADD.FTZ R3, R18, R14 ;  /* 0x0000000e12037221 */ /* 0x000fce0000010000 */
[----:B------:R-:W-:Y:S05]  /*4a70*/  WARPSYNC.COLLECTIVE R15, `(.L_x_16153) ;  /* 0x000000000f087348 */ /* 0x000fea0003c00000 */
[----:B------:R0:W1:Y:S02]  /*4a80*/  SHFL.BFLY P6, R14, R13, R12, R11 ;  /* 0x0c00000c0d0e7389 */ /* 0x00006400000c000b */
[----:B01----:R-:W-:Y:S01]  /*4a90*/  ENDCOLLECTIVE ;  /* 0x000000000000791b */ /* 0x003fe20003800000 */
.L_x_16153:
[----:B------:R-:W-:Y:S01]  /*4aa0*/  IMAD.MOV.U32 R12, RZ, RZ, 0x1 ;  /* 0x00000001ff0c7424 */ /* 0x000fe200078e00ff */
[----:B------:R-:W-:-:S05]  /*4ab0*/  MOV R19, R14 ;  /* 0x0000000e00137202 */ /* 0x000fca0000000f00 */
[----:B------:R-:W-:-:S05]  /*4ac0*/  FADD.FTZ R19, RZ, R19 ;  /* 0x00000013ff137221 */ /* 0x000fca0000010000 */
[----:B------:R-:W-:-:S07]  /*4ad0*/  MOV R13, R19 ;  /* 0x00000013000d7202 */ /* 0x000fce0000000f00 */
[----:B------:R-:W-:Y:S05]  /*4ae0*/  WARPSYNC.COLLECTIVE R15, `(.L_x_16154) ;  /* 0x000000000f087348 */ /* 0x000fea0003c00000 */
[----:B------:R0:W1:Y:S02]  /*4af0*/  SHFL.BFLY P6, R14, R13, R12, R11 ;  /* 0x0c00000c0d0e7389 */ /* 0x00006400000c000b */
[----:B01----:R-:W-:Y:S01]  /*4b00*/  ENDCOLLECTIVE ;  /* 0x000000000000791b */ /* 0x003fe20003800000 */
.L_x_16154:
[----:B------:R-:W-:Y:S01]  /*4b10*/  HFMA2.MMA R13, -RZ, RZ, 0, 0 ;  /* 0x00000000ff0d7435 */ /* 0x000fe200000001ff */
[----:B------:R-:W-:Y:S01]  /*4b20*/  IMAD.MOV.U32 R12, RZ, RZ, 0x2 ;  /* 0x00000002ff0c7424 */ /* 0x000fe200078e00ff */
[----:B------:R-:W-:-:S09]  /*4b30*/  MOV R29, R14 ;  /* 0x0000000e001d7202 */ /* 0x000fd20000000f00 */
[----:B------:R-:W-:Y:S05]  /*4b40*/  WARPSYNC.COLLECTIVE R15, `(.L_x_16155) ;  /* 0x000000000f087348 */ /* 0x000fea0003c00000 */
[----:B------:R0:W1:Y:S02]  /*4b50*/  SHFL.BFLY P6, R14, R13, R12, R11 ;  /* 0x0c00000c0d0e7389 */ /* 0x00006400000c000b */
[----:B01----:R-:W-:Y:S01]  /*4b60*/  ENDCOLLECTIVE ;  /* 0x000000000000791b */ /* 0x003fe20003800000 */
.L_x_16155:
[----:B------:R-:W-:Y:S01]  /*4b70*/  FADD.FTZ R29, R19, R29 ;  /* 0x0000001d131d7221 */ /* 0x000fe20000010000 */
[----:B------:R-:W-:Y:S01]  /*4b80*/  HFMA2.MMA R12, -RZ, RZ, 0, 5.9604644775390625e-08 ;  /* 0x00000001ff0c7435 */ /* 0x000fe200000001ff */
[----:B------:R-:W-:-:S05]  /*4b90*/  FADD.FTZ R20, RZ, R14 ;  /* 0x0000000eff147221 */ /* 0x000fca0000010000 */
[----:B------:R-:W-:-:S07]  /*4ba0*/  MOV R13, R20 ;  /* 0x00000014000d7202 */ /* 0x000fce0000000f00 */
[----:B------:R-:W-:Y:S05]  /*4bb0*/  WARPSYNC.COLLECTIVE R15, `(.L_x_16156) ;  /* 0x000000000f087348 */ /* 0x000fea0003c00000 */
[----:B------:R0:W1:Y:S02]  /*4bc0*/  SHFL.BFLY P6, R14, R13, R12, R11 ;  /* 0x0c00000c0d0e7389 */ /* 0x00006400000c000b */
[----:B01----:R-:W-:Y:S01]  /*4bd0*/  ENDCOLLECTIVE ;  /* 0x000000000000791b */ /* 0x003fe20003800000 */
.L_x_16156:
        /* <DEDUP_REMOVED lines=8> */
.L_x_16157:
[----:B------:R-:W-:Y:S01]  /*4c60*/  IMAD.MOV.U32 R12, RZ, RZ, 0x1 ;  /* 0x00000001ff0c7424 */ /* 0x000fe200078e00ff */
[----:B------:R-:W-:-:S05]  /*4c70*/  MOV R22, R14 ;  /* 0x0000000e00167202 */ /* 0x000fca0000000f00 */
[----:B------:R-:W-:-:S05]  /*4c80*/  FADD.FTZ R22, RZ, R22 ;  /* 0x00000016ff167221 */ /* 0x000fca0000010000 */
[----:B------:R-:W-:-:S07]  /*4c90*/  MOV R13, R22 ;  /* 0x00000016000d7202 */ /* 0x000fce0000000f00 */
[----:B------:R-:W-:Y:S05]  /*4ca0*/  WARPSYNC.COLLECTIVE R15, `(.L_x_16158) ;  /* 0x000000000f087348 */ /* 0x000fea0003c00000 */
[----:B------:R0:W1:Y:S02]  /*4cb0*/  SHFL.BFLY P6, R14, R13, R12, R11 ;  /* 0x0c00000c0d0e7389 */ /* 0x00006400000c000b */
[----:B01----:R-:W-:Y:S01]  /*4cc0*/  ENDCOLLECTIVE ;  /* 0x000000000000791b */ /* 0x003fe20003800000 */
.L_x_16158:
[----:B------:R-:W-:Y:S02]  /*4cd0*/  MOV R11, R18 ;  /* 0x00000012000b7202 */ /* 0x000fe40000000f00 */
[----:B------:R-:W-:Y:S01]  /*4ce0*/  MOV R7, R14 ;  /* 0x0000000e00077202 */ /* 0x000fe20000000f00 */
[----:B------:R-:W-:Y:S06]  /*4cf0*/  BRA `(.L_x_16159) ;  /* 0xffffffe000287947 */ /* 0x000fec000383ffff */
.L_x_16160:
        /* <DEDUP_REMOVED lines=16> */
.L_x_28326:


//--------------------- .text._ZN4vllm25paged_attention_v1_kernelIfhLi112ELi16ELi128ELNS_18Fp8KVCacheDataTypeE1ELb1EEEvPT_PKS2_PKT0_S8_ifPKiSA_iPKfiiiSC_SC_iiiii --------------------------
	.section	.text._ZN4vllm25paged_attention_v1_kernelIfhLi112ELi16ELi128ELNS_18Fp8KVCacheDataTypeE1ELb1EEEvPT_PKS2_PKT0_S8_ifPKiSA_iPKfiiiSC_SC_iiiii,"ax",@progbits
	.align	128
        .global         _ZN4vllm25paged_attention_v1_kernelIfhLi112ELi16ELi128ELNS_18Fp8KVCacheDataTypeE1ELb1EEEvPT_PKS2_PKT0_S8_ifPKiSA_iPKfiiiSC_SC_iiiii
        .type           _ZN4vllm25paged_attention_v1_kernelIfhLi112ELi16ELi128ELNS_18Fp8KVCacheDataTypeE1ELb1EEEvPT_PKS2_PKT0_S8_ifPKiSA_iPKfiiiSC_SC_iiiii,@function
        .size           _ZN4vllm25paged_attention_v1_kernelIfhLi112ELi16ELi128ELNS_18Fp8KVCacheDataTypeE1ELb1EEEvPT_PKS2_PKT0_S8_ifPKiSA_iPKfiiiSC_SC_iiiii,(.L_x_28327 - _ZN4vllm25paged_attention_v1_kernelIfhLi112ELi16ELi128ELNS_18Fp8KVCacheDataTypeE1ELb1EEEvPT_PKS2_PKT0_S8_ifPKiSA_iPKfiiiSC_SC_iiiii)
        .other          _ZN4vllm25paged_attention_v1_kernelIfhLi112ELi16ELi128ELNS_18Fp8KVCacheDataTypeE1ELb1EEEvPT_PKS2_PKT0_S8_ifPKiSA_iPKfiiiSC_SC_iiiii,@"STO_CUDA_ENTRY STV_DEFAULT"
_ZN4vllm25paged_attention_v1_kernelIfhLi112ELi16ELi128ELNS_18Fp8KVCacheDataTypeE1ELb1EEEvPT_PKS2_PKT0_S8_ifPKiSA_iPKfiiiSC_SC_iiiii:
.text._ZN4vllm25paged_attention_v1_kernelIfhLi112ELi16ELi128ELNS_18Fp8KVCacheDataTypeE1ELb1EEEvPT_PKS2_PKT0_S8_ifPKiSA_iPKfiiiSC_SC_iiiii:
        /* <DEDUP_REMOVED lines=106> */
.L_x_16161:
[----:B------:R-:W-:Y:S02]  /*06a0*/  ULDC UR4, c[0x0][0x278] ;  /* 0x00009e0000047ab9 */ /* 0x000fe40000000800 */
[----:B------:R-:W-:-:S04]  /*06b0*/  IMAD R2, R25, UR4, R26 ;  /* 0x0000000419027c24 */ /* 0x000fc8000f8e021a */
[----:B------:R-:W-:-:S07]  /*06c0*/  IMAD R9, R2, R9, RZ ;  /* 0x0000000902097224 */ /* 0x000fce00078e02ff */
.L_x_16162:
        /* <DEDUP_REMOVED lines=27> */
.L_x_16166:
        /* <DEDUP_REMOVED lines=41> */
.L_x_16164:
[----:B------:R-:W-:Y:S05]  /*0b10*/  BSYNC B7 ;  /* 0x0000000000077941 */ /* 0x000fea0003800000 */
.L_x_16163:
        /* <DEDUP_REMOVED lines=11> */
.L_x_16206:
        /* <DEDUP_REMOVED lines=40> */
.L_x_16172:
        /* <DEDUP_REMOVED lines=11> */
.L_x_16171:
[----:B------:R-:W-:Y:S05]  /*0f00*/  BSYNC B1 ;  /* 0x0000000000017941 */ /* 0x000fea0003800000 */
.L_x_16170:
        /* <DEDUP_REMOVED lines=14> */
.L_x_16175:
        /* <DEDUP_REMOVED lines=100> */
.L_x_16174:
[----:B------:R-:W-:Y:S05]  /*1630*/  BSYNC B1 ;  /* 0x0000000000017941 */ /* 0x000fea0003800000 */
.L_x_16173:
        /* <DEDUP_REMOVED lines=55> */
.L_x_16177:
[----:B------:R-:W-:Y:S05]  /*19b0*/  BSYNC B1 ;  /* 0x0000000000017941 */ /* 0x000fea0003800000 */
.L_x_16176:
        /* <DEDUP_REMOVED lines=26> */
.L_x_16169:
[----:B------:R-:W-:Y:S05]  /*1b60*/  BSYNC B0 ;  /* 0x0000000000007941 */ /* 0x000fea0003800000 */
.L_x_16168:
        /* <DEDUP_REMOVED lines=48> */
.L_x_16182:
        /* <DEDUP_REMOVED lines=8> */
.L_x_16181:
[----:B------:R-:W-:Y:S05]  /*1ef0*/  BSYNC B1 ;  /* 0x0000000000017941 */ /* 0x000fea0003800000 */
.L_x_16180:
        /* <DEDUP_REMOVED lines=14> */
.L_x_16185:
        /* <DEDUP_REMOVED lines=52> */
.L_x_16184:
[----:B------:R-:W-:Y:S05]  /*2320*/  BSYNC B1 ;  /* 0x0000000000017941 */ /* 0x000fea0003800000 */
.L_x_16183:
        /* <DEDUP_REMOVED lines=31> */
.L_x_16187:
[----:B------:R-:W-:Y:S05]  /*2520*/  BSYNC B1 ;  /* 0x0000000000017941 */ /* 0x000fea0003800000 */
.L_x_16186:
        /* <DEDUP_REMOVED lines=14> */
.L_x_16179:
[----:B------:R-:W-:Y:S05]  /*2610*/  BSYNC B0 ;  /* 0x0000000000007941 */ /* 0x000fea0003800000 */
.L_x_16178:
        /* <DEDUP_REMOVED lines=28> */
.L_x_16191:
        /* <DEDUP_REMOVED lines=33> */
.L_x_16189:
[----:B------:R-:W-:Y:S05]  /*29f0*/  BSYNC B6 ;  /* 0x0000000000067941 */ /* 0x000fea0003800000 */
.L_x_16188:
        /* <DEDUP_REMOVED lines=53> */
.L_x_16235:
        /* <DEDUP_REMOVED lines=38> */
.L_x_16194:
[----:B------:R-:W-:Y:S05]  /*2fb0*/  BSYNC B0 ;  /* 0x0000000000007941 */ /* 0x000fea0003800000 */
.L_x_16193:
        /* <DEDUP_REMOVED lines=31> */
.L_x_16196:
[----:B------:R-:W-:Y:S05]  /*31b0*/  BSYNC B0 ;  /* 0x0000000000007941 */ /* 0x000fea0003800000 */
.L_x_16195:
        /* <DEDUP_REMOVED lines=17> */
.L_x_16198:
[----:B------:R-:W-:Y:S05]  /*32d0*/  BSYNC B0 ;  /* 0x0000000000007941 */ /* 0x000fea0003800000 */
.L_x_16197:
        /* <DEDUP_REMOVED lines=32> */
.L_x_16200:
[----:B------:R-:W-:Y:S05]  /*34e0*/  BSYNC B0 ;  /* 0x0000000000007941 */ /* 0x000fea0003800000 */
.L_x_16199:
        /* <DEDUP_REMOVED lines=100> */
.L_x_16165:
        /* <DEDUP_REMOVED lines=16> */
.L_x_16190:
        /* <DEDUP_REMOVED lines=16> */
.L_x_16201:
[----:B------:R-:W-:Y:S05]  /*3d30*/  EXIT ;  /* 0x000000000000794d */ /* 0x000fea0003800000 */
.L_x_16167:
[----:B------:R-:W-:Y:S01]  /*3d40*/  HFMA2.MMA R11, -RZ, RZ, 0, 1.847743988037109375e-06 ;  /* 0x0000001fff0b7435 */ /* 0x000fe200000001ff */
[----:B------:R-:W-:Y:S01]  /*3d50*/  MOV R12, 0x10 ;  /* 0x00000010000c7802 */ /* 0x000fe20000000f00 */
[----:B------:R-:W-:Y:S01]  /*3d60*/  IMAD.MOV.U32 R15, RZ, RZ, -0x1 ;  /* 0xffffffffff0f7424 */ /* 0x000fe200078e00ff */
[----:B------:R-:W-:-:S08]  /*3d70*/  MOV R2, 0xff7fffff ;  /* 0xff7fffff00027802 */ /* 0x000fd00000000f00 */
[----:B------:R-:W-:Y:S05]  /*3d80*/  WARPSYNC.COLLECTIVE R15, `(.L_x_16202) ;  /* 0x000000000f087348 */ /* 0x000fea0003c00000 */
[----:B------:R0:W1:Y:S02]  /*3d90*/  SHFL.BFLY P6, R14, R13, R12, R11 ;  /* 0x0c00000c0d0e7389 */ /* 0x00006400000c000b */
[----:B01----:R-:W-:Y:S01]  /*3da0*/  ENDCOLLECTIVE ;  /* 0x000000000000791b */ /* 0x003fe20003800000 */
.L_x_16202:
[----:B------:R-:W-:Y:S01]  /*3db0*/  HFMA2.MMA R12, -RZ, RZ, 0, 4.76837158203125e-07 ;  /* 0x00000008ff0c7435 */ /* 0x000fe200000001ff */
[----:B------:R-:W-:-:S04]  /*3dc0*/  FMNMX.FTZ R0, R14, -3.40282346638528859812e+38, !PT ;  /* 0xff7fffff0e007809 */ /* 0x000fc80007810000 */
[----:B------:R-:W-:-:S07]  /*3dd0*/  MOV R13, R0 ;  /* 0x00000000000d7202 */ /* 0x000fce0000000f00 */
[----:B------:R-:W-:Y:S05]  /*3de0*/  WARPSYNC.COLLECTIVE R15, `(.L_x_16203) ;  /* 0x000000000f087348 */ /* 0x000fea0003c00000 */
[----:B------:R0:W1:Y:S02]  /*3df0*/  SHFL.BFLY P6, R14, R13, R12, R11 ;  /* 0x0c00000c0d0e7389 */ /* 0x00006400000c000b */
[----:B01----:R-:W-:Y:S01]  /*3e00*/  ENDCOLLECTIVE ;  /* 0x000000000000791b */ /* 0x003fe20003800000 */
.L_x_16203:
[----:B------:R-:W-:Y:S02]  /*3e10*/  MOV R12, 0x4 ;  /* 0x00000004000c7802 */ /* 0x000fe40000000f00 */
[----:B------:R-:W-:-:S05]  /*3e20*/  FMNMX.FTZ R3, R0, R14, !PT ;  /* 0x0000000e00037209 */ /* 0x000fca0007810000 */
[----:B------:R-:W-:-:S07]  /*3e30*/  IMAD.MOV.U32 R13, RZ, RZ, R3 ;  /* 0x000000ffff0d7224 */ /* 0x000fce00078e0003 */
[----:B------:R-:W-:Y:S05]  /*3e40*/  WARPSYNC.COLLECTIVE R15, `(.L_x_16204) ;  /* 0x000000000f087348 */ /* 0x000fea0003c00000 */
[----:B------:R0:W1:Y:S02]  /*3e50*/  SHFL.BFLY P6, R14, R13, R12, R11 ;  /* 0x0c00000c0d0e7389 */ /* 0x00006400000c000b */
[----:B01----:R-:W-:Y:S01]  /*3e60*/  ENDCOLLECTIVE ;  /* 0x000000000000791b */ /* 0x003fe20003800000 */
.L_x_16204:
[----:B------:R-:W-:Y:S01]  /*3e70*/  IMAD.MOV.U32 R12, RZ, RZ, 0x2 ;  /* 0x00000002ff0c7424 */ /* 0x000fe200078e00ff */
[----:B------:R-:W-:-:S04]  /*3e80*/  FMNMX.FTZ R4, R3, R14, !PT ;  /* 0x0000000e03047209 */ /* 0x000fc80007810000 */
[----:B------:R-:W-:-:S07]  /*3e90*/  MOV R13, R4 ;  /* 0x00000004000d7202 */ /* 0x000fce0000000f00 */
[----:B------:R-:W-:Y:S05]  /*3ea0*/  WARPSYNC.COLLECTIVE R15, `(.L_x_16205) ;  /* 0x000000000f087348 */ /* 0x000fea0003c00000 */
[----:B------:R0:W1:Y:S02]  /*3eb0*/  SHFL.BFLY P6, R14, R13, R12, R11 ;  /* 0x0c00000c0d0e7389 */ /* 0x00006400000c000b */
[----:B01----:R-:W-:Y:S01]  /*3ec0*/  ENDCOLLECTIVE ;  /* 0x000000000000791b */ /* 0x003fe20003800000 */
.L_x_16205:
[----:B------:R-:W-:Y:S05]  /*3ed0*/  BRA `(.L_x_16206) ;  /* 0xffffffcc003c7947 */ /* 0x000fea000383ffff */
.L_x_16192:
[----:B-1----:R-:W-:Y:S01]  /*3ee0*/  HFMA2.MMA R13, -RZ, RZ, 0, 0 ;  /* 0x00000000ff0d7435 */ /* 0x002fe200000001ff */
[----:B------:R-:W-:Y:S01]  /*3ef0*/  IMAD.MOV.U32 R12, RZ, RZ, 0x2 ;  /* 0x00000002ff0c7424 */ /* 0x000fe200078e00ff */
[----:B------:R-:W-:Y:S02]  /*3f00*/  MOV R11, 0x1f ;  /* 0x0000001f000b7802 */ /* 0x000fe40000000f00 */
[----:B------:R-:W-:-:S07]  /*3f10*/  MOV R15, 0xffffffff ;  /* 0xffffffff000f7802 */ /* 0x000fce0000000f00 */
[----:B0-----:R-:W-:Y:S05]  /*3f20*/  WARPSYNC.COLLECTIVE R15, `(.L_x_16207) ;  /* 0x000000000f087348 */ /* 0x001fea0003c00000 */
[----:B------:R1:W2:Y:S02]  /*3f30*/  SHFL.BFLY P6, R14, R13, R12, R11 ;  /* 0x0c00000c0d0e7389 */ /* 0x0002a400000c000b */
[----:B012---:R-:W-:Y:S01]  /*3f40*/  ENDCOLLECTIVE ;  /* 0x000000000000791b */ /* 0x007fe20003800000 */
.L_x_16207:
[----:B------:R-:W-:Y:S01]  /*3f50*/  HFMA2.MMA R12, -RZ, RZ, 0, 5.9604644775390625e-08 ;  /* 0x00000001ff0c7435 */ /* 0x000fe200000001ff */
[----:B------:R-:W-:-:S04]  /*3f60*/  FADD.FTZ R21, RZ, R14 ;  /* 0x0000000eff157221 */ /* 0x000fc80000010000 */
[----:B------:R-:W-:-:S07]  /*3f70*/  IMAD.MOV.U32 R13, RZ, RZ, R21 ;  /* 0x000000ffff0d7224 */ /* 0x000fce00078e0015 */
[----:B------:R-:W-:Y:S05]  /*3f80*/  WARPSYNC.COLLECTIVE R15, `(.L_x_16208) ;  /* 0x000000000f087348 */ /* 0x000fea0003c00000 */
[----:B------:R0:W1:Y:S02]  /*3f90*/  SHFL.BFLY P6, R14, R13, R12, R11 ;  /* 0x0c00000c0d0e7389 */ /* 0x00006400000c000b */
[----:B01----:R-:W-:Y:S01]  /*3fa0*/  ENDCOLLECTIVE ;  /* 0x000000000000791b */ /* 0x003fe20003800000 */
.L_x_16208:
[----:B------:R-:W-:Y:S01]  /*3fb0*/  HFMA2.MMA R12, -RZ, RZ, 0, 1.1920928955078125e-07 ;  /* 0x00000002ff0c7435 */ /* 0x000fe200000001ff */
[----:B------:R-:W-:Y:S01]  /*3fc0*/  IMAD.MOV.U32 R13, RZ, RZ, RZ ;  /* 0x000000ffff0d7224 */ /* 0x000fe200078e00ff */
[----:B------:R-:W-:-:S09]  /*3fd0*/  MOV R0, R14 ;  /* 0x0000000e00007202 */ /* 0x000fd20000000f00 */
[----:B------:R-:W-:Y:S05]  /*3fe0*/  WARPSYNC.COLLECTIVE R15, `(.L_x_16209) ;  /* 0x000000000f087348 */ /* 0x000fea0003c00000 */
[----:B------:R0:W1:Y:S02]  /*3ff0*/  SHFL.BFLY P6, R14, R13, R12, R11 ;  /* 0x0c00000c0d0e7389 */ /* 0x00006400000c000b */
[----:B01----:R-:W-:Y:S01]  /*4000*/  ENDCOLLECTIVE ;  /* 0x000000000000791b */ /* 0x003fe20003800000 */
.L_x_16209:
        /* <DEDUP_REMOVED lines=8> */
.L_x_16210:
[----:B------:R-:W-:Y:S01]  /*4090*/  HFMA2.MMA R12, -RZ, RZ, 0, 1.1920928955078125e-07 ;  /* 0x00000002ff0c7435 */ /* 0x000fe200000001ff */
[----:B------:R-:W-:Y:S01]  /*40a0*/  IMAD.MOV.U32 R13, RZ, RZ, RZ ;  /* 0x000000ffff0d7224 */ /* 0x000fe200078e00ff */
[----:B------:R-:W-:-:S09]  /*40b0*/  MOV R2, R14 ;  /* 0x0000000e00027202 */ /* 0x000fd20000000f00 */
[----:B------:R-:W-:Y:S05]  /*40c0*/  WARPSYNC.COLLECTIVE R15, `(.L_x_16211) ;  /* 0x000000000f087348 */ /* 0x000fea0003c00000 */
[----:B------:R0:W1:Y:S02]  /*40d0*/  SHFL.BFLY P6, R14, R13, R12, R11 ;  /* 0x0c00000c0d0e7389 */ /* 0x00006400000c000b */
[----:B01----:R-:W-:Y:S01]  /*40e0*/  ENDCOLLECTIVE ;  /* 0x000000000000791b */ /* 0x003fe20003800000 */
.L_x_16211:
        /* <DEDUP_REMOVED lines=8> */
.L_x_16212:
[----:B------:R-:W-:Y:S01]  /*4170*/  HFMA2.MMA R12, -RZ, RZ, 0, 1.1920928955078125e-07 ;  /* 0x00000002ff0c7435 */ /* 0x000fe200000001ff */
[----:B------:R-:W-:Y:S01]  /*4180*/  IMAD.MOV.U32 R13, RZ, RZ, RZ ;  /* 0x000000ffff0d7224 */ /* 0x000fe200078e00ff */
[----:B------:R-:W-:-:S09]  /*4190*/  MOV R4, R14 ;  /* 0x0000000e00047202 */ /* 0x000fd20000000f00 */
[----:B------:R-:W-:Y:S05]  /*41a0*/  WARPSYNC.COLLECTIVE R15, `(.L_x_16213) ;  /* 0x000000000f087348 */ /* 0x000fea0003c00000 */
[----:B------:R0:W1:Y:S02]  /*41b0*/  SHFL.BFLY P6, R14, R13, R12, R11 ;  /* 0x0c00000c0d0e7389 */ /* 0x00006400000c000b */
[----:B01----:R-:W-:Y:S01]  /*41c0*/  ENDCOLLECTIVE ;  /* 0x000000000000791b */ /* 0x003fe20003800000 */
.L_x_16213:
        /* <DEDUP_REMOVED lines=8> */
.L_x_16214:
[----:B------:R-:W-:Y:S01]  /*4250*/  HFMA2.MMA R12, -RZ, RZ, 0, 1.1920928955078125e-07 ;  /* 0x00000002ff0c7435 */ /* 0x000fe200000001ff */
[----:B------:R-:W-:Y:S01]  /*4260*/  IMAD.MOV.U32 R13, RZ, RZ, RZ ;  /* 0x000000ffff0d7224 */ /* 0x000fe200078e00ff */
[----:B------:R-:W-:-:S09]  /*4270*/  MOV R5, R14 ;  /* 0x0000000e00057202 */ /* 0x000fd20000000f00 */
[----:B------:R-:W-:Y:S05]  /*4280*/  WARPSYNC.COLLECTIVE R15, `(.L_x_16215) ;  /* 0x000000000f087348 */ /* 0x000fea0003c00000 */
[----:B------:R0:W1:Y:S02]  /*4290*/  SHFL.BFLY P6, R14, R13, R12, R11 ;  /* 0x0c00000c0d0e7389 */ /* 0x00006400000c000b */
[----:B01----:R-:W-:Y:S01]  /*42a0*/  ENDCOLLECTIVE ;  /* 0x000000000000791b */ /* 0x003fe20003800000 */
.L_x_16215:
        /* <DEDUP_REMOVED lines=8> */
.L_x_16216:
[----:B------:R-:W-:Y:S01]  /*4330*/  HFMA2.MMA R12, -RZ, RZ, 0, 1.1920928955078125e-07 ;  /* 0x00000002ff0c7435 */ /* 0x000fe200000001ff */
[----:B------:R-:W-:Y:S01]  /*4340*/  IMAD.MOV.U32 R13, RZ, RZ, RZ ;  /* 0x000000ffff0d7224 */ /* 0x000fe200078e00ff */
[----:B------:R-:W-:-:S09]  /*4350*/  MOV R19, R14 ;  /* 0x0000000e00137202 */ /* 0x000fd20000000f00 */
[----:B------:R-:W-:Y:S05]  /*4360*/  WARPSYNC.COLLECTIVE R15, `(.L_x_16217) ;  /* 0x000000000f087348 */ /* 0x000fea0003c00000 */
[----:B------:R0:W1:Y:S02]  /*4370*/  SHFL.BFLY P6, R14, R13, R12, R11 ;  /* 0x0c00000c0d0e7389 */ /* 0x00006400000c000b */
[----:B01----:R-:W-:Y:S01]  /*4380*/  ENDCOLLECTIVE ;  /* 0x000000000000791b */ /* 0x003fe20003800000 */
.L_x_16217:
[----:B------:R-:W-:Y:S01]  /*4390*/  FADD.FTZ R8, R10, R19 ;  /* 0x000000130a087221 */ /* 0x000fe20000010000 */
[----:B------:R-:W-:Y:S02]  /*43a0*/  IMAD.MOV.U32 R12, RZ, RZ, 0x1 ;  /* 0x00000001ff0c7424 */ /* 0x000fe400078e00ff */
[----:B------:R-:W-:-:S05]  /*43b0*/  FADD.FTZ R9, RZ, R14 ;  /* 0x0000000eff097221 */ /* 0x000fca0000010000 */
[----:B------:R-:W-:-:S07]  /*43c0*/  MOV R13, R9 ;  /* 0x00000009000d7202 */ /* 0x000fce0000000f00 */
[----:B------:R-:W-:Y:S05]  /*43d0*/  WARPSYNC.COLLECTIVE R15, `(.L_x_16218) ;  /* 0x000000000f087348 */ /* 0x000fea0003c00000 */
[----:B------:R0:W1:Y:S02]  /*43e0*/  SHFL.BFLY P6, R14, R13, R12, R11 ;  /* 0x0c00000c0d0e7389 */ /* 0x00006400000c000b */
[----:B01----:R-:W-:Y:S01]  /*43f0*/  ENDCOLLECTIVE ;  /* 0x000000000000791b */ /* 0x003fe20003800000 */
.L_x_16218:
[----:B------:R-:W-:Y:S01]  /*4400*/  HFMA2.MMA R13, -RZ, RZ, 0, 0 ;  /* 0x00000000ff0d7435 */ /* 0x000fe200000001ff */
[----:B------:R-:W-:Y:S01]  /*4410*/  IMAD.MOV.U32 R12, RZ, RZ, 0x2 ;  /* 0x00000002ff0c7424 */ /* 0x000fe200078e00ff */
[----:B------:R-:W-:-:S09]  /*4420*/  MOV R17, R14 ;  /* 0x0000000e00117202 */ /* 0x000fd20000000f00 */
[----:B------:R-:W-:Y:S05]  /*4430*/  WARPSYNC.COLLECTIVE R15, `(.L_x_16219) ;  /* 0x000000000f087348 */ /* 0x000fea0003c00000 */
[----:B------:R0:W1:Y:S02]  /*4440*/  SHFL.BFLY P6, R14, R13, R12, R11 ;  /* 0x0c00000c0d0e7389 */ /* 0x00006400000c000b */
[----:B01----:R-:W-:Y:S01]  /*4450*/  ENDCOLLECTIVE ;  /* 0x000000000000791b */ /* 0x003fe20003800000 */
.L_x_16219:
[----:B------:R-:W-:Y:S01]  /*4460*/  FADD.FTZ R9, R9, R17 ;  /* 0x0000001109097221 */ /* 0x000fe20000010000 */
[----:B------:R-:W-:Y:S01]  /*4470*/  HFMA2.MMA R12, -RZ, RZ, 0, 5.9604644775390625e-08 ;  /* 0x00000001ff0c7435 */ /* 0x000fe200000001ff */
[----:B------:R-:W-:-:S05]  /*4480*/  FADD.FTZ R29, RZ, R14 ;  /* 0x0000000eff1d7221 */ /* 0x000fca0000010000 */
[----:B------:R-:W-:-:S07]  /*4490*/  MOV R13, R29 ;  /* 0x0000001d000d7202 */ /* 0x000fce0000000f00 */
[----:B------:R-:W-:Y:S05]  /*44a0*/  WARPSYNC.COLLECTIVE R15, `(.L_x_16220) ;  /* 0x000000000f087348 */ /* 0x000fea0003c00000 */
[----:B------:R0:W1:Y:S02]  /*44b0*/  SHFL.BFLY P6, R14, R13, R12, R11 ;  /* 0x0c00000c0d0e7389 */ /* 0x00006400000c000b */
[----:B01----:R-:W-:Y:S01]  /*44c0*/  ENDCOLLECTIVE ;  /* 0x000000000000791b */ /* 0x003fe20003800000 */
.L_x_16220:
[----:B------:R-:W-:Y:S01]  /*44d0*/  HFMA2.MMA R12, -RZ, RZ, 0, 1.1920928955078125e-07 ;  /* 0x00000002ff0c7435 */ /* 0x000fe200000001ff */
[----:B------:R-:W-:Y:S01]  /*44e0*/  MOV R13, RZ ;  /* 0x000000ff000d7202 */ /* 0x000fe20000000f00 */
[----:B------:R-:W-:-:S09]  /*44f0*/  IMAD.MOV.U32 R22, RZ, RZ, R14 ;  /* 0x000000ffff167224 */ /* 0x000fd200078e000e */
[----:B------:R-:W-:Y:S05]  /*4500*/  WARPSYNC.COLLECTIVE R15, `(.L_x_16221) ;  /* 0x000000000f087348 */ /* 0x000fea0003c00000 */
[----:B------:R0:W1:Y:S02]  /*4510*/  SHFL.BFLY P6, R14, R13, R12, R11 ;  /* 0x0c00000c0d0e7389 */ /* 0x00006400000c000b */
[----:B01----:R-:W-:Y:S01]  /*4520*/  ENDCOLLECTIVE ;  /* 0x000000000000791b */ /* 0x003fe20003800000 */
.L_x_16221:
        /* <DEDUP_REMOVED lines=8> */
.L_x_16222:
[----:B------:R-:W-:Y:S01]  /*45b0*/  HFMA2.MMA R12, -RZ, RZ, 0, 1.1920928955078125e-07 ;  /* 0x00000002ff0c7435 */ /* 0x000fe200000001ff */
[----:B------:R-:W-:Y:S01]  /*45c0*/  MOV R13, RZ ;  /* 0x000000ff000d7202 */ /* 0x000fe20000000f00 */
[----:B------:R-:W-:-:S09]  /*45d0*/  IMAD.MOV.U32 R6, RZ, RZ, R14 ;  /* 0x000000ffff067224 */ /* 0x000fd200078e000e */
[----:B------:R-:W-:Y:S05]  /*45e0*/  WARPSYNC.COLLECTIVE R15, `(.L_x_16223) ;  /* 0x000000000f087348 */ /* 0x000fea0003c00000 */
[----:B------:R0:W1:Y:S02]  /*45f0*/  SHFL.BFLY P6, R14, R13, R12, R11 ;  /* 0x0c00000c0d0e7389 */ /* 0x00006400000c000b */
[----:B01----:R-:W-:Y:S01]  /*4600*/  ENDCOLLECTIVE ;  /* 0x000000000000791b */ /* 0x003fe20003800000 */
.L_x_16223:
        /* <DEDUP_REMOVED lines=8> */
.L_x_16224:
[----:B------:R-:W-:Y:S01]  /*4690*/  HFMA2.MMA R12, -RZ, RZ, 0, 1.1920928955078125e-07 ;  /* 0x00000002ff0c7435 */ /* 0x000fe200000001ff */
[----:B------:R-:W-:Y:S01]  /*46a0*/  MOV R13, RZ ;  /* 0x000000ff000d7202 */ /* 0x000fe20000000f00 */
[----:B------:R-:W-:-:S09]  /*46b0*/  IMAD.MOV.U32 R10, RZ, RZ, R14 ;  /* 0x000000ffff0a7224 */ /* 0x000fd200078e000e */
[----:B------:R-:W-:Y:S05]  /*46c0*/  WARPSYNC.COLLECTIVE R15, `(.L_x_16225) ;  /* 0x000000000f087348 */ /* 0x000fea0003c00000 */
[----:B------:R0:W1:Y:S02]  /*46d0*/  SHFL.BFLY P6, R14, R13, R12, R11 ;  /* 0x0c00000c0d0e7389 */ /* 0x00006400000c000b */
[----:B01----:R-:W-:Y:S01]  /*46e0*/  ENDCOLLECTIVE ;  /* 0x000000000000791b */ /* 0x003fe20003800000 */
.L_x_16225:
        /* <DEDUP_REMOVED lines=8> */
.L_x_16226:
[----:B------:R-:W-:Y:S01]  /*4770*/  HFMA2.MMA R12, -RZ, RZ, 0, 1.1920928955078125e-07 ;  /* 0x00000002ff0c7435 */ /* 0x000fe200000001ff */
[----:B------:R-:W-:Y:S01]  /*4780*/  MOV R13, RZ ;  /* 0x000000ff000d7202 */ /* 0x000fe20000000f00 */
[----:B------:R-:W-:-:S09]  /*4790*/  IMAD.MOV.U32 R17, RZ, RZ, R14 ;  /* 0x000000ffff117224 */ /* 0x000fd200078e000e */
[----:B------:R-:W-:Y:S05]  /*47a0*/  WARPSYNC.COLLECTIVE R15, `(.L_x_16227) ;  /* 0x000000000f087348 */ /* 0x000fea0003c00000 */
[----:B------:R0:W1:Y:S02]  /*47b0*/  SHFL.BFLY P6, R14, R13, R12, R11 ;  /* 0x0c00000c0d0e7389 */ /* 0x00006400000c000b */
[----:B01----:R-:W-:Y:S01]  /*47c0*/  ENDCOLLECTIVE ;  /* 0x000000000000791b */ /* 0x003fe20003800000 */
.L_x_16227:
        /* <DEDUP_REMOVED lines=8> */
.L_x_16228:
[----:B------:R-:W-:Y:S01]  /*4850*/  HFMA2.MMA R12, -RZ, RZ, 0, 1.1920928955078125e-07 ;  /* 0x00000002ff0c7435 */ /* 0x000fe200000001ff */
[----:B------:R-:W-:Y:S01]  /*4860*/  MOV R13, RZ ;  /* 0x000000ff000d7202 */ /* 0x000fe20000000f00 */
[----:B------:R-:W-:-:S09]  /*4870*/  IMAD.MOV.U32 R19, RZ, RZ, R14 ;  /* 0x000000ffff137224 */ /* 0x000fd200078e000e */
[----:B------:R-:W-:Y:S05]  /*4880*/  WARPSYNC.COLLECTIVE R15, `(.L_x_16229) ;  /* 0x000000000f087348 */ /* 0x000fea0003c00000 */
[----:B------:R0:W1:Y:S02]  /*4890*/  SHFL.BFLY P6, R14, R13, R12, R11 ;  /* 0x0c00000c0d0e7389 */ /* 0x00006400000c000b */
[----:B01----:R-:W-:Y:S01]  /*48a0*/  ENDCOLLECTIVE ;  /* 0x000000000000791b */ /* 0x003fe20003800000 */
.L_x_16229:
        /* <DEDUP_REMOVED lines=8> */
.L_x_16230:
[----:B------:R-:W-:Y:S01]  /*4930*/  IMAD.MOV.U32 R13, RZ, RZ, RZ ;  /* 0x000000ffff0d7224 */ /* 0x000fe200078e00ff */
[----:B------:R-:W-:Y:S01]  /*4940*/  MOV R12, 0x2 ;  /* 0x00000002000c7802 */ /* 0x000fe20000000f00 */
[----:B------:R-:W-:-:S07]  /*4950*/  FADD.FTZ R7, R21, R14 ;  /* 0x0000000e15077221 */ /* 0x000fce0000010000 */
[----:B------:R-:W-:Y:S05]  /*4960*/  WARPSYNC.COLLECTIVE R15, `(.L_x_16231) ;  /* 0x000000000f087348 */ /* 0x000fea0003c00000 */
[----:B------:R0:W1:Y:S02]  /*4970*/  SHFL.BFLY P6, R14, R13, R12, R11 ;  /* 0x0c00000c0d0e7389 */ /* 0x00006400000c000b */
[----:B01----:R-:W-:Y:S01]  /*4980*/  ENDCOLLECTIVE ;  /* 0x000000000000791b */ /* 0x003fe20003800000 */
.L_x_16231:
[----:B------:R-:W-:Y:S02]  /*4990*/  IMAD.MOV.U32 R12, RZ, RZ, 0x1 ;  /* 0x00000001ff0c7424 */ /* 0x000fe400078e00ff */
[----:B------:R-:W-:-:S05]  /*49a0*/  FADD.FTZ R20, RZ, R14 ;  /* 0x0000000eff147221 */ /* 0x000fca0000010000 */
[----:B------:R-:W-:-:S07]  /*49b0*/  MOV R13, R20 ;  /* 0x00000014000d7202 */ /* 0x000fce0000000f00 */
[----:B------:R-:W-:Y:S05]  /*49c0*/  WARPSYNC.COLLECTIVE R15, `(.L_x_16232) ;  /* 0x000000000f087348 */ /* 0x000fea0003c00000 */
[----:B------:R0:W1:Y:S02]  /*49d0*/  SHFL.BFLY P6, R14, R13, R12, R11 ;  /* 0x0c00000c0d0e7389 */ /* 0x00006400000c000b */
[----:B01----:R-:W-:Y:S01]  /*49e0*/  ENDCOLLECTIVE ;  /* 0x000000000000791b */ /* 0x003fe20003800000 */
.L_x_16232:
        /* <DEDUP_REMOVED lines=8> */
.L_x_16233:
[----:B------:R-:W-:Y:S01]  /*4a70*/  HFMA2.MMA R12, -RZ, RZ, 0, 5.9604644775390625e-08 ;  /* 0x00000001ff0c7435 */ /* 0x000fe200000001ff */
[----:B------:R-:W-:-:S05]  /*4a80*/  MOV R29, R14 ;  /* 0x0000000e001d7202 */ /* 0x000fca0000000f00 */
[----:B------:R-:W-:-:S04]  /*4a90*/  FADD.FTZ R29, RZ, R29 ;  /* 0x0000001dff1d7221 */ /* 0x000fc80000010000 */
[----:B------:R-:W-:-:S07]  /*4aa0*/  IMAD.MOV.U32 R13, RZ, RZ, R29 ;  /* 0x000000ffff0d7224 */ /* 0x000fce00078e001d */
[----:B------:R-:W-:Y:S05]  /*4ab0*/  WARPSYNC.COLLECTIVE R15, `(.L_x_16234) ;  /* 0x000000000f087348 */ /* 0x000fea0003c00000 */
[----:B------:R0:W1:Y:S02]  /*4ac0*/  SHFL.BFLY P6, R14, R13, R12, R11 ;  /* 0x0c00000c0d0e7389 */ /* 0x00006400000c000b */
[----:B01----:R-:W-:Y:S01]  /*4ad0*/  ENDCOLLECTIVE ;  /* 0x000000000000791b */ /* 0x003fe20003800000 */
.L_x_16234:
[----:B------:R-:W-:Y:S01]  /*4ae0*/  MOV R3, R14 ;  /* 0x0000000e00037202 */ /* 0x000fe20000000f00 */
[----:B------:R-:W-:Y:S06]  /*4af0*/  BRA `(.L_x_16235) ;  /* 0xffffffe000947947 */ /* 0x000fec000383ffff */
.L_x_16236:
        /* <DEDUP_REMOVED lines=16> */
.L_x_28327:


//--------------------- .text._ZN4vllm25paged_attention_v1_kernelIfhLi96ELi16ELi128ELNS_18Fp8KVCacheDataTypeE1ELb1EEEvPT_PKS2_PKT0_S8_ifPKiSA_iPKfiiiSC_SC_iiiii --------------------------
	.section	.text._ZN4vllm25paged_attention_v1_kernelIfhLi96ELi16ELi128ELNS_18Fp8KVCacheDataTypeE1ELb1EEEvPT_PKS2_PKT0_S8_ifPKiSA_iPKfiiiSC_SC_iiiii,"ax",@progbits
	.align	128
        .global         _ZN4vllm25paged_attention_v1_kernelIfhLi96ELi16ELi128ELNS_18Fp8KVCacheDataTypeE1ELb1EEEvPT_PKS2_PKT0_S8_ifPKiSA_iPKfiiiSC_SC_iiiii
        .type           _ZN4vllm25paged_attention_v1_kernelIfhLi96ELi16ELi128ELNS_18Fp8KVCacheDataTypeE1ELb1EEEvPT_PKS2_PKT0_S8_ifPKiSA_iPKfiiiSC_SC_iiiii,@function
        .size           _ZN4vllm25paged_attention_v1_kernelIfhLi96ELi16ELi128ELNS_18Fp8KVCacheDataTypeE1ELb1EEEvPT_PKS2_PKT0_S8_ifPKiSA_iPKfiiiSC_SC_iiiii,(.L_x_28328 - _ZN4vllm25paged_attention_v1_kernelIfhLi96ELi16ELi128ELNS_18Fp8KVCacheDataTypeE1ELb1EEEvPT_PKS2_PKT0_S8_ifPKiSA_iPKfiiiSC_SC_iiiii)
        .other          _ZN4vllm25paged_attention_v1_kernelIfhLi96ELi16ELi128ELNS_18Fp8KVCacheDataTypeE1ELb1EEEvPT_PKS2_PKT0_S8_ifPKiSA_iPKfiiiSC_SC_iiiii,@"STO_CUDA_ENTRY STV_DEFAULT"
_ZN4vllm25paged_attention_v1_kernelIfhLi96ELi16ELi128ELNS_18Fp8KVCacheDataTypeE1ELb1EEEvPT_PKS2_PKT0_S8_ifPKiSA_iPKfiiiSC_SC_iiiii:
.text._ZN4vllm25paged_attention_v1_kernelIfhLi96ELi16ELi128ELNS_18Fp8KVCacheDataTypeE1ELb1EEEvPT_PKS2_PKT0_S8_ifPKiSA_iPKfiiiSC_SC_iiiii:
        /* <DEDUP_REMOVED lines=105> */
.L_x_16237:
[----:B------:R-:W-:Y:S02]  /*0690*/  ULDC UR4, c[0x0][0x278] ;  /* 0x00009e0000047ab9 */ /* 0x000fe40000000800 */
[----:B------:R-:W-:-:S04]  /*06a0*/  IMAD R2, R26, UR4, R27 ;  /* 0x000000041a027c24 */ /* 0x000fc8000f8e021b */
[----:B------:R-:W-:-:S07]  /*06b0*/  IMAD R9, R2, R9, RZ ;  /* 0x0000000902097224 */ /* 0x000fce00078e02ff */
.L_x_16238:
        /* <DEDUP_REMOVED lines=27> */
.L_x_16242:
        /* <DEDUP_REMOVED lines=41> */
.L_x_16240:
[----:B------:R-:W-:Y:S05]  /*0b00*/  BSYNC B7 ;  /* 0x0000000000077941 */ /* 0x000fea0003800000 */
.L_x_16239:
        /* <DEDUP_REMOVED lines=11> */
.L_x_16282:
        /* <DEDUP_REMOVED lines=40> */
.L_x_16248:
        /* <DEDUP_REMOVED lines=11> */
.L_x_16247:
[----:B------:R-:W-:Y:S05]  /*0ef0*/  BSYNC B1 ;  /* 0x0000000000017941 */ /* 0x000fea0003800000 */
.L_x_16246:
        /* <DEDUP_REMOVED lines=14> */
.L_x_16251:
        /* <DEDUP_REMOVED lines=100> */
.L_x_16250:
[----:B------:R-:W-:Y:S05]  /*1620*/  BSYNC B1 ;  /* 0x0000000000017941 */ /* 0x000fea0003800000 */
.L_x_16249:
        /* <DEDUP_REMOVED lines=55> */
.L_x_16253:
[----:B------:R-:W-:Y:S05]  /*19a0*/  BSYNC B1 ;  /* 0x0000000000017941 */ /* 0x000fea0003800000 */
.L_x_16252:
        /* <DEDUP_REMOVED lines=26> */
.L_x_16245:
[----:B------:R-:W-:Y:S05]  /*1b50*/  BSYNC B0 ;  /* 0x0000000000007941 */ /* 0x000fea0003800000 */
.L_x_16244:
        /* <DEDUP_REMOVED lines=49> */
.L_x_16258:
        /* <DEDUP_REMOVED lines=8> */
.L_x_16257:
[----:B------:R-:W-:Y:S05]  /*1ef0*/  BSYNC B1 ;  /* 0x0000000000017941 */ /* 0x000fea0003800000 */
.L_x_16256:
        /* <DEDUP_REMOVED lines=14> */
.L_x_16261:
        /* <DEDUP_REMOVED lines=52> */
.L_x_16260:
[----:B------:R-:W-:Y:S05]  /*2320*/  BSYNC B1 ;  /* 0x0000000000017941 */ /* 0x000fea0003800000 */
.L_x_16259:
        /* <DEDUP_REMOVED lines=31> */
.L_x_16263:
[----:B------:R-:W-:Y:S05]  /*2520*/  BSYNC B1 ;  /* 0x0000000000017941 */ /* 0x000fea0003800000 */
.L_x_16262:
        /* <DEDUP_REMOVED lines=14> */
.L_x_16255:
[----:B------:R-:W-:Y:S05]  /*2610*/  BSYNC B0 ;  /* 0x0000000000007941 */ /* 0x000fea0003800000 */
.L_x_16254:
        /* <DEDUP_REMOVED lines=28> */
.L_x_16267:
        /* <DEDUP_REMOVED lines=32> */
.L_x_16265:
[----:B------:R-:W-:Y:S05]  /*29e0*/  BSYNC B6 ;  /* 0x0000000000067941 */ /* 0x000fea0003800000 */
.L_x_16264:
        /* <DEDUP_REMOVED lines=46> */
.L_x_16307:
        /* <DEDUP_REMOVED lines=36> */
.L_x_16270:
[----:B------:R-:W-:Y:S05]  /*2f10*/  BSYNC B0 ;  /* 0x0000000000007941 */ /* 0x000fea0003800000 */
.L_x_16269:
        /* <DEDUP_REMOVED lines=27> */
.L_x_16272:
[----:B------:R-:W-:Y:S05]  /*30d0*/  BSYNC B0 ;  /* 0x0000000000007941 */ /* 0x000fea0003800000 */
.L_x_16271:
        /* <DEDUP_REMOVED lines=15> */
.L_x_16274:
[----:B------:R-:W-:Y:S05]  /*31d0*/  BSYNC B0 ;  /* 0x0000000000007941 */ /* 0x000fea0003800000 */
.L_x_16273:
        /* <DEDUP_REMOVED lines=27> */
.L_x_16276:
[----:B------:R-:W-:Y:S05]  /*3390*/  BSYNC B0 ;  /* 0x0000000000007941 */ /* 0x000fea0003800000 */
.L_x_16275:
        /* <DEDUP_REMOVED lines=88> */
.L_x_16241:
        /* <DEDUP_REMOVED lines=16> */
.L_x_16266:
        /* <DEDUP_REMOVED lines=16> */
.L_x_16277:
[----:B------:R-:W-:Y:S05]  /*3b20*/  EXIT ;  /* 0x000000000000794d */ /* 0x000fea0003800000 */
.L_x_16243:
[----:B------:R-:W-:Y:S01]  /*3b30*/  HFMA2.MMA R12, -RZ, RZ, 0, 9.5367431640625e-07 ;  /* 0x00000010ff0c7435 */ /* 0x000fe200000001ff */
[----:B------:R-:W-:Y:S01]  /*3b40*/  IMAD.MOV.U32 R11, RZ, RZ, 0x1f ;  /* 0x0000001fff0b7424 */ /* 0x000fe200078e00ff */
[----:B------:R-:W-:Y:S02]  /*3b50*/  MOV R15, 0xffffffff ;  /* 0xffffffff000f7802 */ /* 0x000fe40000000f00 */
[----:B------:R-:W-:-:S07]  /*3b60*/  MOV R2, 0xff7fffff ;  /* 0xff7fffff00027802 */ /* 0x000fce0000000f00 */
[----:B------:R-:W-:Y:S05]  /*3b70*/  WARPSYNC.COLLECTIVE R15, `(.L_x_16278) ;  /* 0x000000000f087348 */ /* 0x000fea0003c00000 */
[----:B------:R0:W1:Y:S02]  /*3b80*/  SHFL.BFLY P6, R14, R13, R12, R11 ;  /* 0x0c00000c0d0e7389 */ /* 0x00006400000c000b */
[----:B01----:R-:W-:Y:S01]  /*3b90*/  ENDCOLLECTIVE ;  /* 0x000000000000791b */ /* 0x003fe20003800000 */
.L_x_16278:
[----:B------:R-:W-:Y:S01]  /*3ba0*/  IMAD.MOV.U32 R12, RZ, RZ, 0x8 ;  /* 0x00000008ff0c7424 */ /* 0x000fe200078e00ff */
[----:B------:R-:W-:-:S04]  /*3bb0*/  FMNMX.FTZ R0, R14, -3.40282346638528859812e+38, !PT ;  /* 0xff7fffff0e007809 */ /* 0x000fc80007810000 */
[----:B------:R-:W-:-:S07]  /*3bc0*/  MOV R13, R0 ;  /* 0x00000000000d7202 */ /* 0x000fce0000000f00 */
[----:B------:R-:W-:Y:S05]  /*3bd0*/  WARPSYNC.COLLECTIVE R15, `(.L_x_16279) ;  /* 0x000000000f087348 */ /* 0x000fea0003c00000 */
[----:B------:R0:W1:Y:S02]  /*3be0*/  SHFL.BFLY P6, R14, R13, R12, R11 ;  /* 0x0c00000c0d0e7389 */ /* 0x00006400000c000b */
[----:B01----:R-:W-:Y:S01]  /*3bf0*/  ENDCOLLECTIVE ;  /* 0x000000000000791b */ /* 0x003fe20003800000 */
.L_x_16279:
[----:B------:R-:W-:Y:S01]  /*3c00*/  HFMA2.MMA R12, -RZ, RZ, 0, 2.384185791015625e-07 ;  /* 0x00000004ff0c7435 */ /* 0x000fe200000001ff */
[----:B------:R-:W-:-:S04]  /*3c10*/  FMNMX.FTZ R3, R0, R14, !PT ;  /* 0x0000000e00037209 */ /* 0x000fc80007810000 */
[----:B------:R-:W-:-:S07]  /*3c20*/  MOV R13, R3 ;  /* 0x00000003000d7202 */ /* 0x000fce0000000f00 */
[----:B------:R-:W-:Y:S05]  /*3c30*/  WARPSYNC.COLLECTIVE R15, `(.L_x_16280) ;  /* 0x000000000f087348 */ /* 0x000fea0003c00000 */
[----:B------:R0:W1:Y:S02]  /*3c40*/  SHFL.BFLY P6, R14, R13, R12, R11 ;  /* 0x0c00000c0d0e7389 */ /* 0x00006400000c000b */
[----:B01----:R-:W-:Y:S01]  /*3c50*/  ENDCOLLECTIVE ;  /* 0x000000000000791b */ /* 0x003fe20003800000 */
.L_x_16280:
[----:B------:R-:W-:Y:S02]  /*3c60*/  MOV R12, 0x2 ;  /* 0x00000002000c7802 */ /* 0x000fe40000000f00 */
[----:B------:R-:W-:-:S05]  /*3c70*/  FMNMX.FTZ R4, R3, R14, !PT ;  /* 0x0000000e03047209 */ /* 0x000fca0007810000 */
[----:B------:R-:W-:-:S07]  /*3c80*/  IMAD.MOV.U32 R13, RZ, RZ, R4 ;  /* 0x000000ffff0d7224 */ /* 0x000fce00078e0004 */
[----:B------:R-:W-:Y:S05]  /*3c90*/  WARPSYNC.COLLECTIVE R15, `(.L_x_16281) ;  /* 0x000000000f087348 */ /* 0x000fea0003c00000 */
[----:B------:R0:W1:Y:S02]  /*3ca0*/  SHFL.BFLY P6, R14, R13, R12, R11 ;  /* 0x0c00000c0d0e7389 */ /* 0x00006400000c000b */
[----:B01----:R-:W-:Y:S01]  /*3cb0*/  ENDCOLLECTIVE ;  /* 0x000000000000791b */ /* 0x003fe20003800000 */
.L_x_16281:
[----:B------:R-:W-:Y:S05]  /*3cc0*/  BRA `(.L_x_16282) ;  /* 0xffffffcc00bc7947 */ /* 0x000fea000383ffff */
.L_x_16268:
[----:B------:R-:W-:Y:S01]  /*3cd0*/  HFMA2.MMA R12, -RZ, RZ, 0, 1.1920928955078125e-07 ;  /* 0x00000002ff0c7435 */ /* 0x000fe200000001ff */
[----:B------:R-:W-:Y:S01]  /*3ce0*/  IMAD.MOV.U32 R13, RZ, RZ, RZ ;  /* 0x000000ffff0d7224 */ /* 0x000fe200078e00ff */
[----:B------:R-:W-:Y:S01]  /*3cf0*/  MOV R11, 0x1f ;  /* 0x0000001f000b7802 */ /* 0x000fe20000000f00 */
[----:B------:R-:W-:-:S08]  /*3d00*/  IMAD.MOV.U32 R15, RZ, RZ, -0x1 ;  /* 0xffffffffff0f7424 */ /* 0x000fd000078e00ff */
[----:B01----:R-:W-:Y:S05]  /*3d10*/  WARPSYNC.COLLECTIVE R15, `(.L_x_16283) ;  /* 0x000000000f087348 */ /* 0x003fea0003c00000 */
[----:B------:R2:W3:Y:S02]  /*3d20*/  SHFL.BFLY P6, R14, R13, R12, R11 ;  /* 0x0c00000c0d0e7389 */ /* 0x0004e400000c000b */
[----:B0123--:R-:W-:Y:S01]  /*3d30*/  ENDCOLLECTIVE ;  /* 0x000000000000791b */ /* 0x00ffe20003800000 */
.L_x_16283:
[----:B------:R-:W-:Y:S01]  /*3d40*/  HFMA2.MMA R12, -RZ, RZ, 0, 5.9604644775390625e-08 ;  /* 0x00000001ff0c7435 */ /* 0x000fe200000001ff */
[----:B------:R-:W-:-:S05]  /*3d50*/  FADD.FTZ R19, RZ, R14 ;  /* 0x0000000eff137221 */ /* 0x000fca0000010000 */
[----:B------:R-:W-:-:S07]  /*3d60*/  MOV R13, R19 ;  /* 0x00000013000d7202 */ /* 0x000fce0000000f00 */
[----:B------:R-:W-:Y:S05]  /*3d70*/  WARPSYNC.COLLECTIVE R15, `(.L_x_16284) ;  /* 0x000000000f087348 */ /* 0x000fea0003c00000 */
[----:B------:R0:W1:Y:S02]  /*3d80*/  SHFL.BFLY P6, R14, R13, R12, R11 ;  /* 0x0c00000c0d0e7389 */ /* 0x00006400000c000b */
[----:B01----:R-:W-:Y:S01]  /*3d90*/  ENDCOLLECTIVE ;  /* 0x000000000000791b */ /* 0x003fe20003800000 */
.L_x_16284:
[----:B------:R-:W-:Y:S01]  /*3da0*/  HFMA2.MMA R12, -RZ, RZ, 0, 1.1920928955078125e-07 ;  /* 0x00000002ff0c7435 */ /* 0x000fe200000001ff */
[----:B------:R-:W-:Y:S01]  /*3db0*/  MOV R13, RZ ;  /* 0x000000ff000d7202 */ /* 0x000fe20000000f00 */
[----:B------:R-:W-:-:S09]  /*3dc0*/  IMAD.MOV.U32 R10, RZ, RZ, R14 ;  /* 0x000000ffff0a7224 */ /* 0x000fd200078e000e */
[----:B------:R-:W-:Y:S05]  /*3dd0*/  WARPSYNC.COLLECTIVE R15, `(.L_x_16285) ;  /* 0x000000000f087348 */ /* 0x000fea0003c00000 */
[----:B------:R0:W1:Y:S02]  /*3de0*/  SHFL.BFLY P6, R14, R13, R12, R11 ;  /* 0x0c00000c0d0e7389 */ /* 0x00006400000c000b */
[----:B01----:R-:W-:Y:S01]  /*3df0*/  ENDCOLLECTIVE ;  /* 0x000000000000791b */ /* 0x003fe20003800000 */
.L_x_16285:
        /* <DEDUP_REMOVED lines=8> */
.L_x_16286:
[----:B------:R-:W-:Y:S01]  /*3e80*/  HFMA2.MMA R12, -RZ, RZ, 0, 1.1920928955078125e-07 ;  /* 0x00000002ff0c7435 */ /* 0x000fe200000001ff */
[----:B------:R-:W-:Y:S01]  /*3e90*/  MOV R13, RZ ;  /* 0x000000ff000d7202 */ /* 0x000fe20000000f00 */
[----:B------:R-:W-:-:S09]  /*3ea0*/  IMAD.MOV.U32 R16, RZ, RZ, R14 ;  /* 0x000000ffff107224 */ /* 0x000fd200078e000e */
[----:B------:R-:W-:Y:S05]  /*3eb0*/  WARPSYNC.COLLECTIVE R15, `(.L_x_16287) ;  /* 0x000000000f087348 */ /* 0x000fea0003c00000 */
[----:B------:R0:W1:Y:S02]  /*3ec0*/  SHFL.BFLY P6, R14, R13, R12, R11 ;  /* 0x0c00000c0d0e7389 */ /* 0x00006400000c000b */
[----:B01----:R-:W-:Y:S01]  /*3ed0*/  ENDCOLLECTIVE ;  /* 0x000000000000791b */ /* 0x003fe20003800000 */
.L_x_16287:
[----:B------:R-:W-:Y:S01]  /*3ee0*/  FADD.FTZ R16, R17, R16 ;  /* 0x0000001011107221 */ /* 0x000fe20000010000 */
[----:B------:R-:W-:Y:S01]  /*3ef0*/  MOV R12, 0x1 ;  /* 0x00000001000c7802 */ /* 0x000fe20000000f00 */
[----:B------:R-:W-:-:S04]  /*3f00*/  FADD.FTZ R0, RZ, R14 ;  /* 0x0000000eff007221 */ /* 0x000fc80000010000 */
[----:B------:R-:W-:-:S07]  /*3f10*/  IMAD.MOV.U32 R13, RZ, RZ, R0 ;  /* 0x000000ffff0d7224 */ /* 0x000fce00078e0000 */
[----:B------:R-:W-:Y:S05]  /*3f20*/  WARPSYNC.COLLECTIVE R15, `(.L_x_16288) ;  /* 0x000000000f087348 */ /* 0x000fea0003c00000 */
[----:B------:R0:W1:Y:S02]  /*3f30*/  SHFL.BFLY P6, R14, R13, R12, R11 ;  /* 0x0c00000c0d0e7389 */ /* 0x00006400000c000b */
[----:B01----:R-:W-:Y:S01]  /*3f40*/  ENDCOLLECTIVE ;  /* 0x000000000000791b */ /* 0x003fe20003800000 */
.L_x_16288:
[----:B------:R-:W-:Y:S01]  /*3f50*/  HFMA2.MMA R12, -RZ, RZ, 0, 1.1920928955078125e-07 ;  /* 0x00000002ff0c7435 */ /* 0x000fe200000001ff */
[----:B------:R-:W-:Y:S01]  /*3f60*/  IMAD.MOV.U32 R13, RZ, RZ, RZ ;  /* 0x000000ffff0d7224 */ /* 0x000fe200078e00ff */
[----:B------:R-:W-:-:S09]  /*3f70*/  MOV R3, R14 ;  /* 0x0000000e00037202 */ /* 0x000fd20000000f00 */
[----:B------:R-:W-:Y:S05]  /*3f80*/  WARPSYNC.COLLECTIVE R15, `(.L_x_16289) ;  /* 0x000000000f087348 */ /* 0x000fea0003c00000 */
[----:B------:R0:W1:Y:S02]  /*3f90*/  SHFL.BFLY P6, R14, R13, R12, R11 ;  /* 0x0c00000c0d0e7389 */ /* 0x00006400000c000b */
[----:B01----:R-:W-:Y:S01]  /*3fa0*/  ENDCOLLECTIVE ;  /* 0x000000000000791b */ /* 0x003fe20003800000 */
.L_x_16289:
        /* <DEDUP_REMOVED lines=8> */
.L_x_16290:
[----:B------:R-:W-:Y:S01]  /*4030*/  HFMA2.MMA R12, -RZ, RZ, 0, 1.1920928955078125e-07 ;  /* 0x00000002ff0c7435 */ /* 0x000fe200000001ff */
[----:B------:R-:W-:Y:S01]  /*4040*/  IMAD.MOV.U32 R13, RZ, RZ, RZ ;  /* 0x000000ffff0d7224 */ /* 0x000fe200078e00ff */
[----:B------:R-:W-:-:S09]  /*4050*/  MOV R5, R14 ;  /* 0x0000000e00057202 */ /* 0x000fd20000000f00 */
[----:B------:R-:W-:Y:S05]  /*4060*/  WARPSYNC.COLLECTIVE R15, `(.L_x_16291) ;  /* 0x000000000f087348 */ /* 0x000fea0003c00000 */
[----:B------:R0:W1:Y:S02]  /*4070*/  SHFL.BFLY P6, R14, R13, R12, R11 ;  /* 0x0c00000c0d0e7389 */ /* 0x00006400000c000b */
[----:B01----:R-:W-:Y:S01]  /*4080*/  ENDCOLLECTIVE ;  /* 0x000000000000791b */ /* 0x003fe20003800000 */
.L_x_16291:
        /* <DEDUP_REMOVED lines=8> */
.L_x_16292:
[----:B------:R-:W-:Y:S01]  /*4110*/  HFMA2.MMA R12, -RZ, RZ, 0, 1.1920928955078125e-07 ;  /* 0x00000002ff0c7435 */ /* 0x000fe200000001ff */
[----:B------:R-:W-:Y:S01]  /*4120*/  IMAD.MOV.U32 R13, RZ, RZ, RZ ;  /* 0x000000ffff0d7224 */ /* 0x000fe200078e00ff */
[----:B------:R-:W-:-:S09]  /*4130*/  MOV R7, R14 ;  /* 0x0000000e00077202 */ /* 0x000fd20000000f00 */
[----:B------:R-:W-:Y:S05]  /*4140*/  WARPSYNC.COLLECTIVE R15, `(.L_x_16293) ;  /* 0x000000000f087348 */ /* 0x000fea0003c00000 */
[----:B------:R0:W1:Y:S02]  /*4150*/  SHFL.BFLY P6, R14, R13, R12, R11 ;  /* 0x0c00000c0d0e7389 */ /* 0x00006400000c000b */
[----:B01----:R-:W-:Y:S01]  /*4160*/  ENDCOLLECTIVE ;  /* 0x000000000000791b */ /* 0x003fe20003800000 */
.L_x_16293:
        /* <DEDUP_REMOVED lines=8> */
.L_x_16294:
[----:B------:R-:W-:Y:S01]  /*41f0*/  HFMA2.MMA R12, -RZ, RZ, 0, 1.1920928955078125e-07 ;  /* 0x00000002ff0c7435 */ /* 0x000fe200000001ff */
[----:B------:R-:W-:Y:S01]  /*4200*/  IMAD.MOV.U32 R13, RZ, RZ, RZ ;  /* 0x000000ffff0d7224 */ /* 0x000fe200078e00ff */
[----:B------:R-:W-:-:S09]  /*4210*/  MOV R9, R14 ;  /* 0x0000000e00097202 */ /* 0x000fd20000000f00 */
[----:B------:R-:W-:Y:S05]  /*4220*/  WARPSYNC.COLLECTIVE R15, `(.L_x_16295) ;  /* 0x000000000f087348 */ /* 0x000fea0003c00000 */
[----:B------:R0:W1:Y:S02]  /*4230*/  SHFL.BFLY P6, R14, R13, R12, R11 ;  /* 0x0c00000c0d0e7389 */ /* 0x00006400000c000b */
[----:B01----:R-:W-:Y:S01]  /*4240*/  ENDCOLLECTIVE ;  /* 0x000000000000791b */ /* 0x003fe20003800000 */
.L_x_16295:
        /* <DEDUP_REMOVED lines=8> */
.L_x_16296:
[----:B------:R-:W-:Y:S01]  /*42d0*/  HFMA2.MMA R12, -RZ, RZ, 0, 1.1920928955078125e-07 ;  /* 0x00000002ff0c7435 */ /* 0x000fe200000001ff */
[----:B------:R-:W-:Y:S01]  /*42e0*/  IMAD.MOV.U32 R13, RZ, RZ, RZ ;  /* 0x000000ffff0d7224 */ /* 0x000fe200078e00ff */
[----:B------:R-:W-:-:S09]  /*42f0*/  MOV R17, R14 ;  /* 0x0000000e00117202 */ /* 0x000fd20000000f00 */
[----:B------:R-:W-:Y:S05]  /*4300*/  WARPSYNC.COLLECTIVE R15, `(.L_x_16297) ;  /* 0x000000000f087348 */ /* 0x000fea0003c00000 */
[----:B------:R0:W1:Y:S02]  /*4310*/  SHFL.BFLY P6, R14, R13, R12, R11 ;  /* 0x0c00000c0d0e7389 */ /* 0x00006400000c000b */
[----:B01----:R-:W-:Y:S01]  /*4320*/  ENDCOLLECTIVE ;  /* 0x000000000000791b */ /* 0x003fe20003800000 */
.L_x_16297:
        /* <DEDUP_REMOVED lines=8> */
.L_x_16298:
[----:B------:R-:W-:Y:S01]  /*43b0*/  HFMA2.MMA R12, -RZ, RZ, 0, 1.1920928955078125e-07 ;  /* 0x00000002ff0c7435 */ /* 0x000fe200000001ff */
[----:B------:R-:W-:Y:S01]  /*43c0*/  IMAD.MOV.U32 R13, RZ, RZ, RZ ;  /* 0x000000ffff0d7224 */ /* 0x000fe200078e00ff */
[----:B------:R-:W-:-:S09]  /*43d0*/  MOV R19, R14 ;  /* 0x0000000e00137202 */ /* 0x000fd20000000f00 */
[----:B------:R-:W-:Y:S05]  /*43e0*/  WARPSYNC.COLLECTIVE R15, `(.L_x_16299) ;  /* 0x000000000f087348 */ /* 0x000fea0003c00000 */
[----:B------:R0:W1:Y:S02]  /*43f0*/  SHFL.BFLY P6, R14, R13, R12, R11 ;  /* 0x0c00000c0d0e7389 */ /* 0x00006400000c000b */
[----:B01----:R-:W-:Y:S01]  /*4400*/  ENDCOLLECTIVE ;  /* 0x000000000000791b */ /* 0x003fe20003800000 */
.L_x_16299:
        /* <DEDUP_REMOVED lines=8> */
.L_x_16300:
[----:B------:R-:W-:Y:S01]  /*4490*/  HFMA2.MMA R12, -RZ, RZ, 0, 1.1920928955078125e-07 ;  /* 0x00000002ff0c7435 */ /* 0x000fe200000001ff */
[----:B------:R-:W-:Y:S01]  /*44a0*/  IMAD.MOV.U32 R13, RZ, RZ, RZ ;  /* 0x000000ffff0d7224 */ /* 0x000fe200078e00ff */
[----:B------:R-:W-:-:S09]  /*44b0*/  MOV R21, R14 ;  /* 0x0000000e00157202 */ /* 0x000fd20000000f00 */
[----:B------:R-:W-:Y:S05]  /*44c0*/  WARPSYNC.COLLECTIVE R15, `(.L_x_16301) ;  /* 0x000000000f087348 */ /* 0x000fea0003c00000 */
[----:B------:R0:W1:Y:S02]  /*44d0*/  SHFL.BFLY P6, R14, R13, R12, R11 ;  /* 0x0c00000c0d0e7389 */ /* 0x00006400000c000b */
[----:B01----:R-:W-:Y:S01]  /*44e0*/  ENDCOLLECTIVE ;  /* 0x000000000000791b */ /* 0x003fe20003800000 */
.L_x_16301:
        /* <DEDUP_REMOVED lines=8> */
.L_x_16302:
[----:B------:R-:W-:Y:S01]  /*4570*/  HFMA2.MMA R12, -RZ, RZ, 0, 1.1920928955078125e-07 ;  /* 0x00000002ff0c7435 */ /* 0x000fe200000001ff */
[----:B------:R-:W-:Y:S01]  /*4580*/  IMAD.MOV.U32 R13, RZ, RZ, RZ ;  /* 0x000000ffff0d7224 */ /* 0x000fe200078e00ff */
[----:B------:R-:W-:-:S09]  /*4590*/  MOV R23, R14 ;  /* 0x0000000e00177202 */ /* 0x000fd20000000f00 */
[----:B------:R-:W-:Y:S05]  /*45a0*/  WARPSYNC.COLLECTIVE R15, `(.L_x_16303) ;  /* 0x000000000f087348 */ /* 0x000fea0003c00000 */
[----:B------:R0:W1:Y:S02]  /*45b0*/  SHFL.BFLY P6, R14, R13, R12, R11 ;  /* 0x0c00000c0d0e7389 */ /* 0x00006400000c000b */
[----:B01----:R-:W-:Y:S01]  /*45c0*/  ENDCOLLECTIVE ;  /* 0x000000000000791b */ /* 0x003fe20003800000 */
.L_x_16303:
[----:B------:R-:W-:Y:S01]  /*45d0*/  FADD.FTZ R22, R22, R23 ;  /* 0x0000001716167221 */ /* 0x000fe20000010000 */
[----:B------:R-:W-:Y:S02]  /*45e0*/  IMAD.MOV.U32 R12, RZ, RZ, 0x1 ;  /* 0x00000001ff0c7424 */ /* 0x000fe400078e00ff */
[----:B------:R-:W-:-:S05]  /*45f0*/  FADD.FTZ R24, RZ, R14 ;  /* 0x0000000eff187221 */ /* 0x000fca0000010000 */
[----:B------:R-:W-:-:S07]  /*4600*/  MOV R13, R24 ;  /* 0x00000018000d7202 */ /* 0x000fce0000000f00 */
[----:B------:R-:W-:Y:S05]  /*4610*/  WARPSYNC.COLLECTIVE R15, `(.L_x_16304) ;  /* 0x000000000f087348 */ /* 0x000fea0003c00000 */
[----:B------:R0:W1:Y:S02]  /*4620*/  SHFL.BFLY P6, R14, R13, R12, R11 ;  /* 0x0c00000c0d0e7389 */ /* 0x00006400000c000b */
[----:B01----:R-:W-:Y:S01]  /*4630*/  ENDCOLLECTIVE ;  /* 0x000000000000791b */ /* 0x003fe20003800000 */
.L_x_16304:
[----:B------:R-:W-:Y:S01]  /*4640*/  HFMA2.MMA R13, -RZ, RZ, 0, 0 ;  /* 0x00000000ff0d7435 */ /* 0x000fe200000001ff */
[----:B------:R-:W-:Y:S01]  /*4650*/  IMAD.MOV.U32 R12, RZ, RZ, 0x2 ;  /* 0x00000002ff0c7424 */ /* 0x000fe200078e00ff */
[----:B------:R-:W-:-:S09]  /*4660*/  MOV R25, R14 ;  /* 0x0000000e00197202 */ /* 0x000fd20000000f00 */
[----:B------:R-:W-:Y:S05]  /*4670*/  WARPSYNC.COLLECTIVE R15, `(.L_x_16305) ;  /* 0x000000000f087348 */ /* 0x000fea0003c00000 */
[----:B------:R0:W1:Y:S02]  /*4680*/  SHFL.BFLY P6, R14, R13, R12, R11 ;  /* 0x0c00000c0d0e7389 */ /* 0x00006400000c000b */
[----:B01----:R-:W-:Y:S01]  /*4690*/  ENDCOLLECTIVE ;  /* 0x000000000000791b */ /* 0x003fe20003800000 */
.L_x_16305:
[----:B------:R-:W-:Y:S01]  /*46a0*/  FADD.FTZ R24, R24, R25 ;  /* 0x0000001918187221 */ /* 0x000fe20000010000 */
[----:B------:R-:W-:Y:S01]  /*46b0*/  HFMA2.MMA R12, -RZ, RZ, 0, 5.9604644775390625e-08 ;  /* 0x00000001ff0c7435 */ /* 0x000fe200000001ff */
[----:B------:R-:W-:-:S05]  /*46c0*/  FADD.FTZ R3, RZ, R14 ;  /* 0x0000000eff037221 */ /* 0x000fca0000010000 */
[----:B------:R-:W-:-:S07]  /*46d0*/  MOV R13, R3 ;  /* 0x00000003000d7202 */ /* 0x000fce0000000f00 */
[----:B------:R-:W-:Y:S05]  /*46e0*/  WARPSYNC.COLLECTIVE R15, `(.L_x_16306) ;  /* 0x000000000f087348 */ /* 0x000fea0003c00000 */
[----:B------:R0:W1:Y:S02]  /*46f0*/  SHFL.BFLY P6, R14, R13, R12, R11 ;  /* 0x0c00000c0d0e7389 */ /* 0x00006400000c000b */
[----:B01----:R-:W-:Y:S01]  /*4700*/  ENDCOLLECTIVE ;  /* 0x000000000000791b */ /* 0x003fe20003800000 */
.L_x_16306:
[----:B------:R-:W-:Y:S05]  /*4710*/  BRA `(.L_x_16307) ;  /* 0xffffffe4006c7947 */ /* 0x000fea000383ffff */
.L_x_16308:
        /* <DEDUP_REMOVED lines=14> */
.L_x_28328:


//--------------------- .text._ZN4vllm25paged_attention_v1_kernelIfhLi80ELi16ELi128ELNS_18Fp8KVCacheDataTypeE1ELb1EEEvPT_PKS2_PKT0_S8_ifPKiSA_iPKfiiiSC_SC_iiiii --------------------------
	.section	.text._ZN4vllm25paged_attention_v1_kernelIfhLi80ELi16ELi128ELNS_18Fp8KVCacheDataTypeE1ELb1EEEvPT_PKS2_PKT0_S8_ifPKiSA_iPKfiiiSC_SC_iiiii,"ax",@progbits
	.align	128
        .global         _ZN4vllm25paged_attention_v1_kernelIfhLi80ELi16ELi128ELNS_18Fp8KVCacheDataTypeE1ELb1EEEvPT_PKS2_PKT0_S8_ifPKiSA_iPKfiiiSC_SC_iiiii
        .type           _ZN4vllm25paged_attention_v1_kernelIfhLi80ELi16ELi128ELNS_18Fp8KVCacheDataTypeE1ELb1EEEvPT_PKS2_PKT0_S8_ifPKiSA_iPKfiiiSC_SC_iiiii,@function
        .size           _ZN4vllm25paged_attention_v1_kernelIfhLi80ELi16ELi128ELNS_18Fp8KVCacheDataTypeE1ELb1EEEvPT_PKS2_PKT0_S8_ifPKiSA_iPKfiiiSC_SC_iiiii,(.L_x_28329 - _ZN4vllm25paged_attention_v1_kernelIfhLi80ELi16ELi128ELNS_18Fp8KVCacheDataTypeE1ELb1EEEvPT_PKS2_PKT0_S8_ifPKiSA_iPKfiiiSC_SC_iiiii)
        .other          _ZN4vllm25paged_attention_v1_kernelIfhLi80ELi16ELi128ELNS_18Fp8KVCacheDataTypeE1ELb1EEEvPT_PKS2_PKT0_S8_ifPKiSA_iPKfiiiSC_SC_iiiii,@"STO_CUDA_ENTRY STV_DEFAULT"
_ZN4vllm25paged_attention_v1_kernelIfhLi80ELi16ELi128ELNS_18Fp8KVCacheDataTypeE1ELb1EEEvPT_PKS2_PKT0_S8_ifPKiSA_iPKfiiiSC_SC_iiiii:
.text._ZN4vllm25paged_attention_v1_kernelIfhLi80ELi16ELi128ELNS_18Fp8KVCacheDataTypeE1ELb1EEEvPT_PKS2_PKT0_S8_ifPKiSA_iPKfiiiSC_SC_iiiii:
        /* <DEDUP_REMOVED lines=105> */
.L_x_16309:
[----:B------:R-:W-:Y:S02]  /*0690*/  ULDC UR4, c[0x0][0x278] ;  /* 0x00009e0000047ab9 */ /* 0x000fe40000000800 */
[----:B------:R-:W-:-:S04]  /*06a0*/  IMAD R3, R26, UR4, R27 ;  /* 0x000000041a037c24 */ /* 0x000fc8000f8e021b */
[----:B------:R-:W-:-:S07]  /*06b0*/  IMAD R8, R3, R8, RZ ;  /* 0x0000000803087224 */ /* 0x000fce00078e02ff */
.L_x_16310:
        /* <DEDUP_REMOVED lines=27> */
.L_x_16314:
        /* <DEDUP_REMOVED lines=41> */
.L_x_16312:
[----:B------:R-:W-:Y:S05]  /*0b00*/  BSYNC B7 ;  /* 0x0000000000077941 */ /* 0x000fea0003800000 */
.L_x_16311:
        /* <DEDUP_REMOVED lines=11> */
.L_x_16354:
        /* <DEDUP_REMOVED lines=40> */
.L_x_16320:
        /* <DEDUP_REMOVED lines=11> */
.L_x_16319:
[----:B------:R-:W-:Y:S05]  /*0ef0*/  BSYNC B1 ;  /* 0x0000000000017941 */ /* 0x000fea0003800000 */
.L_x_16318:
        /* <DEDUP_REMOVED lines=14> */
.L_x_16323:
        /* <DEDUP_REMOVED lines=100> */
.L_x_16322:
[----:B------:R-:W-:Y:S05]  /*1620*/  BSYNC B1 ;  /* 0x0000000000017941 */ /* 0x000fea0003800000 */
.L_x_16321:
        /* <DEDUP_REMOVED lines=55> */
.L_x_16325:
[----:B------:R-:W-:Y:S05]  /*19a0*/  BSYNC B1 ;  /* 0x0000000000017941 */ /* 0x000fea0003800000 */
.L_x_16324:
        /* <DEDUP_REMOVED lines=26> */
.L_x_16317:
[----:B------:R-:W-:Y:S05]  /*1b50*/  BSYNC B0 ;  /* 0x0000000000007941 */ /* 0x000fea0003800000 */
.L_x_16316:
        /* <DEDUP_REMOVED lines=49> */
.L_x_16330:
        /* <DEDUP_REMOVED lines=8> */
.L_x_16329:
[----:B------:R-:W-:Y:S05]  /*1ef0*/  BSYNC B1 ;  /* 0x0000000000017941 */ /* 0x000fea0003800000 */
.L_x_16328:
        /* <DEDUP_REMOVED lines=14> */
.L_x_16333:
        /* <DEDUP_REMOVED lines=52> */
.L_x_16332:
[----:B------:R-:W-:Y:S05]  /*2320*/  BSYNC B1 ;  /* 0x0000000000017941 */ /* 0x000fea0003800000 */
.L_x_16331:
        /* <DEDUP_REMOVED lines=31> */
.L_x_16335:
[----:B------:R-:W-:Y:S05]  /*2520*/  BSYNC B1 ;  /* 0x0000000000017941 */ /* 0x000fea0003800000 */
.L_x_16334:
        /* <DEDUP_REMOVED lines=14> */
.L_x_16327:
[----:B------:R-:W-:Y:S05]  /*2610*/  BSYNC B0 ;  /* 0x0000000000007941 */ /* 0x000fea0003800000 */
.L_x_16326:
        /* <DEDUP_REMOVED lines=28> */
.L_x_16339:
        /* <DEDUP_REMOVED lines=33> */
.L_x_16337:
[----:B------:R-:W-:Y:S05]  /*29f0*/  BSYNC B6 ;  /* 0x0000000000067941 */ /* 0x000fea0003800000 */
.L_x_16336:
        /* <DEDUP_REMOVED lines=47> */
.L_x_16375:
        /* <DEDUP_REMOVED lines=34> */
.L_x_16342:
[----:B------:R-:W-:Y:S05]  /*2f10*/  BSYNC B0 ;  /* 0x0000000000007941 */ /* 0x000fea0003800000 */
.L_x_16341:
        /* <DEDUP_REMOVED lines=23> */
.L_x_16344:
[----:B------:R-:W-:Y:S05]  /*3090*/  BSYNC B0 ;  /* 0x0000000000007941 */ /* 0x000fea0003800000 */
.L_x_16343:
        /* <DEDUP_REMOVED lines=13> */
.L_x_16346:
[----:B------:R-:W-:Y:S05]  /*3170*/  BSYNC B0 ;  /* 0x0000000000007941 */ /* 0x000fea0003800000 */
.L_x_16345:
        /* <DEDUP_REMOVED lines=23> */
.L_x_16348:
[----:B------:R-:W-:Y:S05]  /*32f0*/  BSYNC B0 ;  /* 0x0000000000007941 */ /* 0x000fea0003800000 */
.L_x_16347:
        /* <DEDUP_REMOVED lines=76> */
.L_x_16313:
        /* <DEDUP_REMOVED lines=16> */
.L_x_16338:
        /* <DEDUP_REMOVED lines=16> */
.L_x_16349:
[----:B------:R-:W-:Y:S05]  /*39c0*/  EXIT ;  /* 0x000000000000794d */ /* 0x000fea0003800000 */
.L_x_16315:
[----:B------:R-:W-:Y:S01]  /*39d0*/  HFMA2.MMA R11, -RZ, RZ, 0, 1.847743988037109375e-06 ;  /* 0x0000001fff0b7435 */ /* 0x000fe200000001ff */
[----:B------:R-:W-:Y:S01]  /*39e0*/  IMAD.MOV.U32 R12, RZ, RZ, 0x10 ;  /* 0x00000010ff0c7424 */ /* 0x000fe200078e00ff */
[----:B------:R-:W-:Y:S01]  /*39f0*/  MOV R15, 0xffffffff ;  /* 0xffffffff000f7802 */ /* 0x000fe20000000f00 */
[----:B------:R-:W-:-:S08]  /*3a00*/  IMAD.MOV.U32 R2, RZ, RZ, -0x800001 ;  /* 0xff7fffffff027424 */ /* 0x000fd000078e00ff */
[----:B------:R-:W-:Y:S05]  /*3a10*/  WARPSYNC.COLLECTIVE R15, `(.L_x_16350) ;  /* 0x000000000f087348 */ /* 0x000fea0003c00000 */
[----:B------:R0:W1:Y:S02]  /*3a20*/  SHFL.BFLY P6, R14, R13, R12, R11 ;  /* 0x0c00000c0d0e7389 */ /* 0x00006400000c000b */
[----:B01----:R-:W-:Y:S01]  /*3a30*/  ENDCOLLECTIVE ;  /* 0x000000000000791b */ /* 0x003fe20003800000 */
.L_x_16350:
[----:B------:R-:W-:Y:S01]  /*3a40*/  HFMA2.MMA R12, -RZ, RZ, 0, 4.76837158203125e-07 ;  /* 0x00000008ff0c7435 */ /* 0x000fe200000001ff */
[----:B------:R-:W-:-:S05]  /*3a50*/  FMNMX.FTZ R0, R14, -3.40282346638528859812e+38, !PT ;  /* 0xff7fffff0e007809 */ /* 0x000fca0007810000 */
[----:B------:R-:W-:-:S07]  /*3a60*/  IMAD.MOV.U32 R13, RZ, RZ, R0 ;  /* 0x000000ffff0d7224 */ /* 0x000fce00078e0000 */
[----:B------:R-:W-:Y:S05]  /*3a70*/  WARPSYNC.COLLECTIVE R15, `(.L_x_16351) ;  /* 0x000000000f087348 */ /* 0x000fea0003c00000 */
[----:B------:R0:W1:Y:S02]  /*3a80*/  SHFL.BFLY P6, R14, R13, R12, R11 ;  /* 0x0c00000c0d0e7389 */ /* 0x00006400000c000b */
[----:B01----:R-:W-:Y:S01]  /*3a90*/  ENDCOLLECTIVE ;  /* 0x000000000000791b */ /* 0x003fe20003800000 */
.L_x_16351:
[----:B------:R-:W-:Y:S01]  /*3aa0*/  IMAD.MOV.U32 R12, RZ, RZ, 0x4 ;  /* 0x00000004ff0c7424 */ /* 0x000fe200078e00ff */
[----:B------:R-:W-:-:S04]  /*3ab0*/  FMNMX.FTZ R3, R0, R14, !PT ;  /* 0x0000000e00037209 */ /* 0x000fc80007810000 */
[----:B------:R-:W-:-:S07]  /*3ac0*/  MOV R13, R3 ;  /* 0x00000003000d7202 */ /* 0x000fce0000000f00 */
[----:B------:R-:W-:Y:S05]  /*3ad0*/  WARPSYNC.COLLECTIVE R15, `(.L_x_16352) ;  /* 0x000000000f087348 */ /* 0x000fea0003c00000 */
[----:B------:R0:W1:Y:S02]  /*3ae0*/  SHFL.BFLY P6, R14, R13, R12, R11 ;  /* 0x0c00000c0d0e7389 */ /* 0x00006400000c000b */
[----:B01----:R-:W-:Y:S01]  /*3af0*/  ENDCOLLECTIVE ;  /* 0x000000000000791b */ /* 0x003fe20003800000 */
.L_x_16352:
[----:B------:R-:W-:Y:S01]  /*3b00*/  HFMA2.MMA R12, -RZ, RZ, 0, 1.1920928955078125e-07 ;  /* 0x00000002ff0c7435 */ /* 0x000fe200000001ff */
[----:B------:R-:W-:-:S04]  /*3b10*/  FMNMX.FTZ R4, R3, R14, !PT ;  /* 0x0000000e03047209 */ /* 0x000fc80007810000 */
[----:B------:R-:W-:-:S07]  /*3b20*/  MOV R13, R4 ;  /* 0x00000004000d7202 */ /* 0x000fce0000000f00 */
[----:B------:R-:W-:Y:S05]  /*3b30*/  WARPSYNC.COLLECTIVE R15, `(.L_x_16353) ;  /* 0x000000000f087348 */ /* 0x000fea0003c00000 */
[----:B------:R0:W1:Y:S02]  /*3b40*/  SHFL.BFLY P6, R14, R13, R12, R11 ;  /* 0x0c00000c0d0e7389 */ /* 0x00006400000c000b */
[----:B01----:R-:W-:Y:S01]  /*3b50*/  ENDCOLLECTIVE ;  /* 0x000000000000791b */ /* 0x003fe20003800000 */
.L_x_16353:
[----:B------:R-:W-:Y:S05]  /*3b60*/  BRA `(.L_x_16354) ;  /* 0xffffffd000147947 */ /* 0x000fea000383ffff */
.L_x_16340:
[----:B------:R-:W-:Y:S01]  /*3b70*/  HFMA2.MMA R12, -RZ, RZ, 0, 1.1920928955078125e-07 ;  /* 0x00000002ff0c7435 */ /* 0x000fe200000001ff */
[----:B------:R-:W-:Y:S01]  /*3b80*/  MOV R13, RZ ;  /* 0x000000ff000d7202 */ /* 0x000fe20000000f00 */
[----:B------:R-:W-:Y:S01]  /*3b90*/  IMAD.MOV.U32 R11, RZ, RZ, 0x1f ;  /* 0x0000001fff0b7424 */ /* 0x000fe200078e00ff */
[----:B------:R-:W-:-:S08]  /*3ba0*/  MOV R15, 0xffffffff ;  /* 0xffffffff000f7802 */ /* 0x000fd00000000f00 */
[----:B01----:R-:W-:Y:S05]  /*3bb0*/  WARPSYNC.COLLECTIVE R15, `(.L_x_16355) ;  /* 0x000000000f087348 */ /* 0x003fea0003c00000 */
[----:B------:R2:W3:Y:S02]  /*3bc0*/  SHFL.BFLY P6, R14, R13, R12, R11 ;  /* 0x0c00000c0d0e7389 */ /* 0x0004e400000c000b */
[----:B0123--:R-:W-:Y:S01]  /*3bd0*/  ENDCOLLECTIVE ;  /* 0x000000000000791b */ /* 0x00ffe20003800000 */
.L_x_16355:
[----:B------:R-:W-:Y:S01]  /*3be0*/  HFMA2.MMA R12, -RZ, RZ, 0, 5.9604644775390625e-08 ;  /* 0x00000001ff0c7435 */ /* 0x000fe200000001ff */
[----:B------:R-:W-:-:S05]  /*3bf0*/  MOV R25, R14 ;  /* 0x0000000e00197202 */ /* 0x000fca0000000f00 */
[----:B------:R-:W-:-:S04]  /*3c00*/  FADD.FTZ R25, RZ, R25 ;  /* 0x00000019ff197221 */ /* 0x000fc80000010000 */
[----:B------:R-:W-:-:S07]  /*3c10*/  IMAD.MOV.U32 R13, RZ, RZ, R25 ;  /* 0x000000ffff0d7224 */ /* 0x000fce00078e0019 */
[----:B------:R-:W-:Y:S05]  /*3c20*/  WARPSYNC.COLLECTIVE R15, `(.L_x_16356) ;  /* 0x000000000f087348 */ /* 0x000fea0003c00000 */
[----:B------:R0:W1:Y:S02]  /*3c30*/  SHFL.BFLY P6, R14, R13, R12, R11 ;  /* 0x0c00000c0d0e7389 */ /* 0x00006400000c000b */
[----:B01----:R-:W-:Y:S01]  /*3c40*/  ENDCOLLECTIVE ;  /* 0x000000000000791b */ /* 0x003fe20003800000 */
.L_x_16356:
[----:B------:R-:W-:Y:S01]  /*3c50*/  HFMA2.MMA R12, -RZ, RZ, 0, 1.1920928955078125e-07 ;  /* 0x00000002ff0c7435 */ /* 0x000fe200000001ff */
[----:B------:R-:W-:Y:S01]  /*3c60*/  IMAD.MOV.U32 R13, RZ, RZ, RZ ;  /* 0x000000ffff0d7224 */ /* 0x000fe200078e00ff */
[----:B------:R-:W-:-:S09]  /*3c70*/  MOV R20, R14 ;  /* 0x0000000e00147202 */ /* 0x000fd20000000f00 */
[----:B------:R-:W-:Y:S05]  /*3c80*/  WARPSYNC.COLLECTIVE R15, `(.L_x_16357) ;  /* 0x000000000f087348 */ /* 0x000fea0003c00000 */
[----:B------:R0:W1:Y:S02]  /*3c90*/  SHFL.BFLY P6, R14, R13, R12, R11 ;  /* 0x0c00000c0d0e7389 */ /* 0x00006400000c000b */
[----:B01----:R-:W-:Y:S01]  /*3ca0*/  ENDCOLLECTIVE ;  /* 0x000000000000791b */ /* 0x003fe20003800000 */
.L_x_16357:
        /* <DEDUP_REMOVED lines=8> */
.L_x_16358:
[----:B------:R-:W-:Y:S01]  /*3d30*/  HFMA2.MMA R12, -RZ, RZ, 0, 1.1920928955078125e-07 ;  /* 0x00000002ff0c7435 */ /* 0x000fe200000001ff */
[----:B------:R-:W-:Y:S01]  /*3d40*/  IMAD.MOV.U32 R13, RZ, RZ, RZ ;  /* 0x000000ffff0d7224 */ /* 0x000fe200078e00ff */
[----:B------:R-:W-:-:S09]  /*3d50*/  MOV R18, R14 ;  /* 0x0000000e00127202 */ /* 0x000fd20000000f00 */
[----:B------:R-:W-:Y:S05]  /*3d60*/  WARPSYNC.COLLECTIVE R15, `(.L_x_16359) ;  /* 0x000000000f087348 */ /* 0x000fea0003c00000 */
[----:B------:R0:W1:Y:S02]  /*3d70*/  SHFL.BFLY P6, R14, R13, R12, R11 ;  /* 0x0c00000c0d0e7389 */ /* 0x00006400000c000b */
[----:B01----:R-:W-:Y:S01]  /*3d80*/  ENDCOLLECTIVE ;  /* 0x000000000000791b */ /* 0x003fe20003800000 */
.L_x_16359:
        /* <DEDUP_REMOVED lines=8> */
.L_x_16360:
[----:B------:R-:W-:Y:S01]  /*3e10*/  HFMA2.MMA R12, -RZ, RZ, 0, 1.1920928955078125e-07 ;  /* 0x00000002ff0c7435 */ /* 0x000fe200000001ff */
[----:B------:R-:W-:Y:S01]  /*3e20*/  IMAD.MOV.U32 R13, RZ, RZ, RZ ;  /* 0x000000ffff0d7224 */ /* 0x000fe200078e00ff */
[----:B------:R-:W-:-:S09]  /*3e30*/  MOV R16, R14 ;  /* 0x0000000e00107202 */ /* 0x000fd20000000f00 */
[----:B------:R-:W-:Y:S05]  /*3e40*/  WARPSYNC.COLLECTIVE R15, `(.L_x_16361) ;  /* 0x000000000f087348 */ /* 0x000fea0003c00000 */
[----:B------:R0:W1:Y:S02]  /*3e50*/  SHFL.BFLY P6, R14, R13, R12, R11 ;  /* 0x0c00000c0d0e7389 */ /* 0x00006400000c000b */
[----:B01----:R-:W-:Y:S01]  /*3e60*/  ENDCOLLECTIVE ;  /* 0x000000000000791b */ /* 0x003fe20003800000 */
.L_x_16361:
        /* <DEDUP_REMOVED lines=8> */
.L_x_16362:
[----:B------:R-:W-:Y:S01]  /*3ef0*/  HFMA2.MMA R12, -RZ, RZ, 0, 1.1920928955078125e-07 ;  /* 0x00000002ff0c7435 */ /* 0x000fe200000001ff */
[----:B------:R-:W-:Y:S01]  /*3f00*/  IMAD.MOV.U32 R13, RZ, RZ, RZ ;  /* 0x000000ffff0d7224 */ /* 0x000fe200078e00ff */
[----:B------:R-:W-:-:S09]  /*3f10*/  MOV R10, R14 ;  /* 0x0000000e000a7202 */ /* 0x000fd20000000f00 */
[----:B------:R-:W-:Y:S05]  /*3f20*/  WARPSYNC.COLLECTIVE R15, `(.L_x_16363) ;  /* 0x000000000f087348 */ /* 0x000fea0003c00000 */
[----:B------:R0:W1:Y:S02]  /*3f30*/  SHFL.BFLY P6, R14, R13, R12, R11 ;  /* 0x0c00000c0d0e7389 */ /* 0x00006400000c000b */
[----:B01----:R-:W-:Y:S01]  /*3f40*/  ENDCOLLECTIVE ;  /* 0x000000000000791b */ /* 0x003fe20003800000 */
.L_x_16363:
        /* <DEDUP_REMOVED lines=8> */
.L_x_16364:
[----:B------:R-:W-:Y:S01]  /*3fd0*/  HFMA2.MMA R12, -RZ, RZ, 0, 1.1920928955078125e-07 ;  /* 0x00000002ff0c7435 */ /* 0x000fe200000001ff */
[----:B------:R-:W-:Y:S01]  /*3fe0*/  IMAD.MOV.U32 R13, RZ, RZ, RZ ;  /* 0x000000ffff0d7224 */ /* 0x000fe200078e00ff */
[----:B------:R-:W-:-:S09]  /*3ff0*/  MOV R8, R14 ;  /* 0x0000000e00087202 */ /* 0x000fd20000000f00 */
[----:B------:R-:W-:Y:S05]  /*4000*/  WARPSYNC.COLLECTIVE R15, `(.L_x_16365) ;  /* 0x000000000f087348 */ /* 0x000fea0003c00000 */
[----:B------:R0:W1:Y:S02]  /*4010*/  SHFL.BFLY P6, R14, R13, R12, R11 ;  /* 0x0c00000c0d0e7389 */ /* 0x00006400000c000b */
[----:B01----:R-:W-:Y:S01]  /*4020*/  ENDCOLLECTIVE ;  /* 0x000000000000791b */ /* 0x003fe20003800000 */
.L_x_16365:
        /* <DEDUP_REMOVED lines=8> */
.L_x_16366:
[----:B------:R-:W-:Y:S01]  /*40b0*/  HFMA2.MMA R12, -RZ, RZ, 0, 1.1920928955078125e-07 ;  /* 0x00000002ff0c7435 */ /* 0x000fe200000001ff */
[----:B------:R-:W-:Y:S01]  /*40c0*/  IMAD.MOV.U32 R13, RZ, RZ, RZ ;  /* 0x000000ffff0d7224 */ /* 0x000fe200078e00ff */
[----:B------:R-:W-:-:S09]  /*40d0*/  MOV R6, R14 ;  /* 0x0000000e00067202 */ /* 0x000fd20000000f00 */
[----:B------:R-:W-:Y:S05]  /*40e0*/  WARPSYNC.COLLECTIVE R15, `(.L_x_16367) ;  /* 0x000000000f087348 */ /* 0x000fea0003c00000 */
[----:B------:R0:W1:Y:S02]  /*40f0*/  SHFL.BFLY P6, R14, R13, R12, R11 ;  /* 0x0c00000c0d0e7389 */ /* 0x00006400000c000b */
[----:B01----:R-:W-:Y:S01]  /*4100*/  ENDCOLLECTIVE ;  /* 0x000000000000791b */ /* 0x003fe20003800000 */
.L_x_16367:
        /* <DEDUP_REMOVED lines=8> */
.L_x_16368:
[----:B------:R-:W-:Y:S01]  /*4190*/  HFMA2.MMA R12, -RZ, RZ, 0, 1.1920928955078125e-07 ;  /* 0x00000002ff0c7435 */ /* 0x000fe200000001ff */
[----:B------:R-:W-:Y:S01]  /*41a0*/  IMAD.MOV.U32 R13, RZ, RZ, RZ ;  /* 0x000000ffff0d7224 */ /* 0x000fe200078e00ff */
[----:B------:R-:W-:-:S09]  /*41b0*/  MOV R4, R14 ;  /* 0x0000000e00047202 */ /* 0x000fd20000000f00 */
[----:B------:R-:W-:Y:S05]  /*41c0*/  WARPSYNC.COLLECTIVE R15, `(.L_x_16369) ;  /* 0x000000000f087348 */ /* 0x000fea0003c00000 */
[----:B------:R0:W1:Y:S02]  /*41d0*/  SHFL.BFLY P6, R14, R13, R12, R11 ;  /* 0x0c00000c0d0e7389 */ /* 0x00006400000c000b */
[----:B01----:R-:W-:Y:S01]  /*41e0*/  ENDCOLLECTIVE ;  /* 0x000000000000791b */ /* 0x003fe20003800000 */
.L_x_16369:
        /* <DEDUP_REMOVED lines=9> */
.L_x_16370:
[----:B------:R-:W-:Y:S01]  /*4280*/  HFMA2.MMA R12, -RZ, RZ, 0, 1.1920928955078125e-07 ;  /* 0x00000002ff0c7435 */ /* 0x000fe200000001ff */
[----:B------:R-:W-:Y:S01]  /*4290*/  IMAD.MOV.U32 R13, RZ, RZ, RZ ;  /* 0x000000ffff0d7224 */ /* 0x000fe200078e00ff */
[----:B------:R-:W-:-:S09]  /*42a0*/  MOV R2, R14 ;  /* 0x0000000e00027202 */ /* 0x000fd20000000f00 */
[----:B------:R-:W-:Y:S05]  /*42b0*/  WARPSYNC.COLLECTIVE R15, `(.L_x_16371) ;  /* 0x000000000f087348 */ /* 0x000fea0003c00000 */
[----:B------:R0:W1:Y:S02]  /*42c0*/  SHFL.BFLY P6, R14, R13, R12, R11 ;  /* 0x0c00000c0d0e7389 */ /* 0x00006400000c000b */
[----:B01----:R-:W-:Y:S01]  /*42d0*/  ENDCOLLECTIVE ;  /* 0x000000000000791b */ /* 0x003fe20003800000 */
.L_x_16371:
        /* <DEDUP_REMOVED lines=9> */
.L_x_16372:
[----:B------:R-:W-:Y:S01]  /*4370*/  HFMA2.MMA R13, -RZ, RZ, 0, 0 ;  /* 0x00000000ff0d7435 */ /* 0x000fe200000001ff */
[----:B------:R-:W-:Y:S01]  /*4380*/  IMAD.MOV.U32 R12, RZ, RZ, 0x2 ;  /* 0x00000002ff0c7424 */ /* 0x000fe200078e00ff */
[----:B------:R-:W-:-:S09]  /*4390*/  MOV R0, R14 ;  /* 0x0000000e00007202 */ /* 0x000fd20000000f00 */
[----:B------:R-:W-:Y:S05]  /*43a0*/  WARPSYNC.COLLECTIVE R15, `(.L_x_16373) ;  /* 0x000000000f087348 */ /* 0x000fea0003c00000 */
[----:B------:R0:W1:Y:S02]  /*43b0*/  SHFL.BFLY P6, R14, R13, R12, R11 ;  /* 0x0c00000c0d0e7389 */ /* 0x00006400000c000b */
[----:B01----:R-:W-:Y:S01]  /*43c0*/  ENDCOLLECTIVE ;  /* 0x000000000000791b */ /* 0x003fe20003800000 */
.L_x_16373:
        /* <DEDUP_REMOVED lines=10> */
.L_x_16374:
[----:B------:R-:W-:Y:S05]  /*4470*/  BRA `(.L_x_16375) ;  /* 0xffffffe8001c7947 */ /* 0x000fea000383ffff */
.L_x_16376:
        /* <DEDUP_REMOVED lines=16> */
.L_x_28329:


//--------------------- .text._ZN4vllm25paged_attention_v1_kernelIfhLi64ELi16ELi128ELNS_18Fp8KVCacheDataTypeE1ELb1EEEvPT_PKS2_PKT0_S8_ifPKiSA_iPKfiiiSC_SC_iiiii --------------------------
	.section	.text._ZN4vllm25paged_attention_v1_kernelIfhLi64ELi16ELi128ELNS_18Fp8KVCacheDataTypeE1ELb1EEEvPT_PKS2_PKT0_S8_ifPKiSA_iPKfiiiSC_SC_iiiii,"ax",@progbits
	.align	128
        .global         _ZN4vllm25paged_attention_v1_kernelIfhLi64ELi16ELi128ELNS_18Fp8KVCacheDataTypeE1ELb1EEEvPT_PKS2_PKT0_S8_ifPKiSA_iPKfiiiSC_SC_iiiii
        .type           _ZN4vllm25paged_attention_v1_kernelIfhLi64ELi16ELi128ELNS_18Fp8KVCacheDataTypeE1ELb1EEEvPT_PKS2_PKT0_S8_ifPKiSA_iPKfiiiSC_SC_iiiii,@function
        .size           _ZN4vllm25paged_attention_v1_kernelIfhLi64ELi16ELi128ELNS_18Fp8KVCacheDataTypeE1ELb1EEEvPT_PKS2_PKT0_S8_ifPKiSA_iPKfiiiSC_SC_iiiii,(.L_x_28330 - _ZN4vllm25paged_attention_v1_kernelIfhLi64ELi16ELi128ELNS_18Fp8KVCacheDataTypeE1ELb1EEEvPT_PKS2_PKT0_S8_ifPKiSA_iPKfiiiSC_SC_iiiii)
        .other          _ZN4vllm25paged_attention_v1_kernelIfhLi64ELi16ELi128ELNS_18Fp8KVCacheDataTypeE1ELb1EEEvPT_PKS2_PKT0_S8_ifPKiSA_iPKfiiiSC_SC_iiiii,@"STO_CUDA_ENTRY STV_DEFAULT"
_ZN4vllm25paged_attention_v1_kernelIfhLi64ELi16ELi128ELNS_18Fp8KVCacheDataTypeE1ELb1EEEvPT_PKS2_PKT0_S8_ifPKiSA_iPKfiiiSC_SC_iiiii:
.text._ZN4vllm25paged_attention_v1_kernelIfhLi64ELi16ELi128ELNS_18Fp8KVCacheDataTypeE1ELb1EEEvPT_PKS2_PKT0_S8_ifPKiSA_iPKfiiiSC_SC_iiiii:
        /* <DEDUP_REMOVED lines=105> */
.L_x_16377:
[----:B------:R-:W-:Y:S02]  /*0690*/  ULDC UR4, c[0x0][0x278] ;  /* 0x00009e0000047ab9 */ /* 0x000fe40000000800 */
[----:B------:R-:W-:-:S04]  /*06a0*/  IMAD R2, R18, UR4, R19 ;  /* 0x0000000412027c24 */ /* 0x000fc8000f8e0213 */
[----:B------:R-:W-:-:S07]  /*06b0*/  IMAD R9, R2, R9, RZ ;  /* 0x0000000902097224 */ /* 0x000fce00078e02ff */
.L_x_16378:
        /* <DEDUP_REMOVED lines=27> */
.L_x_16382:
        /* <DEDUP_REMOVED lines=41> */
.L_x_16380:
[----:B------:R-:W-:Y:S05]  /*0b00*/  BSYNC B7 ;  /* 0x0000000000077941 */ /* 0x000fea0003800000 */
.L_x_16379:
        /* <DEDUP_REMOVED lines=11> */
.L_x_16418:
        /* <DEDUP_REMOVED lines=40> */
.L_x_16388:
        /* <DEDUP_REMOVED lines=11> */
.L_x_16387:
[----:B------:R-:W-:Y:S05]  /*0ef0*/  BSYNC B1 ;  /* 0x0000000000017941 */ /* 0x000fea0003800000 */
.L_x_16386:
        /* <DEDUP_REMOVED lines=14> */
.L_x_16391:
        /* <DEDUP_REMOVED lines=100> */
.L_x_16390:
[----:B------:R-:W-:Y:S05]  /*1620*/  BSYNC B1 ;  /* 0x0000000000017941 */ /* 0x000fea0003800000 */
.L_x_16389:
        /* <DEDUP_REMOVED lines=55> */
.L_x_16393:
[----:B------:R-:W-:Y:S05]  /*19a0*/  BSYNC B1 ;  /* 0x0000000000017941 */ /* 0x000fea0003800000 */
.L_x_16392:
        /* <DEDUP_REMOVED lines=26> */
.L_x_16385:
[----:B------:R-:W-:Y:S05]  /*1b50*/  BSYNC B0 ;  /* 0x0000000000007941 */ /* 0x000fea0003800000 */
.L_x_16384:
        /* <DEDUP_REMOVED lines=49> */
.L_x_16398:
        /* <DEDUP_REMOVED lines=8> */
.L_x_16397:
[----:B------:R-:W-:Y:S05]  /*1ef0*/  BSYNC B1 ;  /* 0x0000000000017941 */ /* 0x000fea0003800000 */
.L_x_16396:
        /* <DEDUP_REMOVED lines=14> */
.L_x_16401:
        /* <DEDUP_REMOVED lines=52> */
.L_x_16400:
[----:B------:R-:W-:Y:S05]  /*2320*/  BSYNC B1 ;  /* 0x0000000000017941 */ /* 0x000fea0003800000 */
.L_x_16399:
        /* <DEDUP_REMOVED lines=31> */
.L_x_16403:
[----:B------:R-:W-:Y:S05]  /*2520*/  BSYNC B1 ;  /* 0x0000000000017941 */ /* 0x000fea0003800000 */
.L_x_16402:
        /* <DEDUP_REMOVED lines=14> */
.L_x_16395:
[----:B------:R-:W-:Y:S05]  /*2610*/  BSYNC B0 ;  /* 0x0000000000007941 */ /* 0x000fea0003800000 */
.L_x_16394:
        /* <DEDUP_REMOVED lines=28> */
.L_x_16407:
        /* <DEDUP_REMOVED lines=32> */
.L_x_16405:
[----:B------:R-:W-:Y:S05]  /*29e0*/  BSYNC B6 ;  /* 0x0000000000067941 */ /* 0x000fea0003800000 */
.L_x_16404:
        /* <DEDUP_REMOVED lines=37> */
.L_x_16435:
        /* <DEDUP_REMOVED lines=49> */
.L_x_16410:
[----:B------:R-:W-:Y:S05]  /*2f50*/  BSYNC B0 ;  /* 0x0000000000007941 */ /* 0x000fea0003800000 */
.L_x_16409:
        /* <DEDUP_REMOVED lines=28> */
.L_x_16412:
[----:B------:R-:W-:Y:S05]  /*3120*/  BSYNC B0 ;  /* 0x0000000000007941 */ /* 0x000fea0003800000 */
.L_x_16411:
        /* <DEDUP_REMOVED lines=65> */
.L_x_16381:
        /* <DEDUP_REMOVED lines=16> */
.L_x_16406:
        /* <DEDUP_REMOVED lines=16> */
.L_x_16413:
[----:B------:R-:W-:Y:S05]  /*3740*/  EXIT ;  /* 0x000000000000794d */ /* 0x000fea0003800000 */
.L_x_16383:
[----:B------:R-:W-:Y:S01]  /*3750*/  HFMA2.MMA R11, -RZ, RZ, 0, 1.847743988037109375e-06 ;  /* 0x0000001fff0b7435 */ /* 0x000fe200000001ff */
[----:B------:R-:W-:Y:S01]  /*3760*/  IMAD.MOV.U32 R12, RZ, RZ, 0x10 ;  /* 0x00000010ff0c7424 */ /* 0x000fe200078e00ff */
[----:B------:R-:W-:Y:S01]  /*3770*/  MOV R2, 0xff7fffff ;  /* 0xff7fffff00027802 */ /* 0x000fe20000000f00 */
[----:B------:R-:W-:-:S08]  /*3780*/  IMAD.MOV.U32 R15, RZ, RZ, -0x1 ;  /* 0xffffffffff0f7424 */ /* 0x000fd000078e00ff */
[----:B------:R-:W-:Y:S05]  /*3790*/  WARPSYNC.COLLECTIVE R15, `(.L_x_16414) ;  /* 0x000000000f087348 */ /* 0x000fea0003c00000 */
[----:B------:R0:W1:Y:S02]  /*37a0*/  SHFL.BFLY P6, R14, R13, R12, R11 ;  /* 0x0c00000c0d0e7389 */ /* 0x00006400000c000b */
[----:B01----:R-:W-:Y:S01]  /*37b0*/  ENDCOLLECTIVE ;  /* 0x000000000000791b */ /* 0x003fe20003800000 */
.L_x_16414:
[----:B------:R-:W-:Y:S01]  /*37c0*/  HFMA2.MMA R12, -RZ, RZ, 0, 4.76837158203125e-07 ;  /* 0x00000008ff0c7435 */ /* 0x000fe200000001ff */
[----:B------:R-:W-:-:S04]  /*37d0*/  FMNMX.FTZ R0, R14, -3.40282346638528859812e+38, !PT ;  /* 0xff7fffff0e007809 */ /* 0x000fc80007810000 */
[----:B------:R-:W-:-:S07]  /*37e0*/  MOV R13, R0 ;  /* 0x00000000000d7202 */ /* 0x000fce0000000f00 */
[----:B------:R-:W-:Y:S05]  /*37f0*/  WARPSYNC.COLLECTIVE R15, `(.L_x_16415) ;  /* 0x000000000f087348 */ /* 0x000fea0003c00000 */
[----:B------:R0:W1:Y:S02]  /*3800*/  SHFL.BFLY P6, R14, R13, R12, R11 ;  /* 0x0c00000c0d0e7389 */ /* 0x00006400000c000b */
[----:B01----:R-:W-:Y:S01]  /*3810*/  ENDCOLLECTIVE ;  /* 0x000000000000791b */ /* 0x003fe20003800000 */
.L_x_16415:
[----:B------:R-:W-:Y:S02]  /*3820*/  MOV R12, 0x4 ;  /* 0x00000004000c7802 */ /* 0x000fe40000000f00 */
[----:B------:R-:W-:-:S05]  /*3830*/  FMNMX.FTZ R3, R0, R14, !PT ;  /* 0x0000000e00037209 */ /* 0x000fca0007810000 */
[----:B------:R-:W-:-:S07]  /*3840*/  IMAD.MOV.U32 R13, RZ, RZ, R3 ;  /* 0x000000ffff0d7224 */ /* 0x000fce00078e0003 */
[----:B------:R-:W-:Y:S05]  /*3850*/  WARPSYNC.COLLECTIVE R15, `(.L_x_16416) ;  /* 0x000000000f087348 */ /* 0x000fea0003c00000 */
[----:B------:R0:W1:Y:S02]  /*3860*/  SHFL.BFLY P6, R14, R13, R12, R11 ;  /* 0x0c00000c0d0e7389 */ /* 0x00006400000c000b */
[----:B01----:R-:W-:Y:S01]  /*3870*/  ENDCOLLECTIVE ;  /* 0x000000000000791b */ /* 0x003fe20003800000 */
.L_x_16416:
[----:B------:R-:W-:Y:S01]  /*3880*/  IMAD.MOV.U32 R12, RZ, RZ, 0x2 ;  /* 0x00000002ff0c7424 */ /* 0x000fe200078e00ff */
[----:B------:R-:W-:-:S04]  /*3890*/  FMNMX.FTZ R4, R3, R14, !PT ;  /* 0x0000000e03047209 */ /* 0x000fc80007810000 */
[----:B------:R-:W-:-:S07]  /*38a0*/  MOV R13, R4 ;  /* 0x00000004000d7202 */ /* 0x000fce0000000f00 */
[----:B------:R-:W-:Y:S05]  /*38b0*/  WARPSYNC.COLLECTIVE R15, `(.L_x_16417) ;  /* 0x000000000f087348 */ /* 0x000fea0003c00000 */
[----:B------:R0:W1:Y:S02]  /*38c0*/  SHFL.BFLY P6, R14, R13, R12, R11 ;  /* 0x0c00000c0d0e7389 */ /* 0x00006400000c000b */
[----:B01----:R-:W-:Y:S01]  /*38d0*/  ENDCOLLECTIVE ;  /* 0x000000000000791b */ /* 0x003fe20003800000 */
.L_x_16417:
[----:B------:R-:W-:Y:S05]  /*38e0*/  BRA `(.L_x_16418) ;  /* 0xffffffd000b47947 */ /* 0x000fea000383ffff */
.L_x_16408:
[----:B------:R-:W-:Y:S01]  /*38f0*/  HFMA2.MMA R13, -RZ, RZ, 0, 0 ;  /* 0x00000000ff0d7435 */ /* 0x000fe200000001ff */
[----:B------:R-:W-:Y:S01]  /*3900*/  IMAD.MOV.U32 R12, RZ, RZ, 0x2 ;  /* 0x00000002ff0c7424 */ /* 0x000fe200078e00ff */
[----:B------:R-:W-:Y:S02]  /*3910*/  MOV R11, 0x1f ;  /* 0x0000001f000b7802 */ /* 0x000fe40000000f00 */
[----:B------:R-:W-:-:S07]  /*3920*/  MOV R15, 0xffffffff ;  /* 0xffffffff000f7802 */ /* 0x000fce0000000f00 */
[----:B01----:R-:W-:Y:S05]  /*3930*/  WARPSYNC.COLLECTIVE R15, `(.L_x_16419) ;  /* 0x000000000f087348 */ /* 0x003fea0003c00000 */
[----:B------:R2:W3:Y:S02]  /*3940*/  SHFL.BFLY P6, R14, R13, R12, R11 ;  /* 0x0c00000c0d0e7389 */ /* 0x0004e400000c000b */
[----:B0123--:R-:W-:Y:S01]  /*3950*/  ENDCOLLECTIVE ;  /* 0x000000000000791b */ /* 0x00ffe20003800000 */
.L_x_16419:
[----:B------:R-:W-:Y:S01]  /*3960*/  HFMA2.MMA R12, -RZ, RZ, 0, 5.9604644775390625e-08 ;  /* 0x00000001ff0c7435 */ /* 0x000fe200000001ff */
[----:B------:R-:W-:-:S04]  /*3970*/  FADD.FTZ R27, RZ, R14 ;  /* 0x0000000eff1b7221 */ /* 0x000fc80000010000 */
[----:B------:R-:W-:-:S07]  /*3980*/  IMAD.MOV.U32 R13, RZ, RZ, R27 ;  /* 0x000000ffff0d7224 */ /* 0x000fce00078e001b */
[----:B------:R-:W-:Y:S05]  /*3990*/  WARPSYNC.COLLECTIVE R15, `(.L_x_16420) ;  /* 0x000000000f087348 */ /* 0x000fea0003c00000 */
[----:B------:R0:W1:Y:S02]  /*39a0*/  SHFL.BFLY P6, R14, R13, R12, R11 ;  /* 0x0c00000c0d0e7389 */ /* 0x00006400000c000b */
[----:B01----:R-:W-:Y:S01]  /*39b0*/  ENDCOLLECTIVE ;  /* 0x000000000000791b */ /* 0x003fe20003800000 */
.L_x_16420:
[----:B------:R-:W-:Y:S01]  /*39c0*/  HFMA2.MMA R12, -RZ, RZ, 0, 1.1920928955078125e-07 ;  /* 0x00000002ff0c7435 */ /* 0x000fe200000001ff */
[----:B------:R-:W-:Y:S01]  /*39d0*/  IMAD.MOV.U32 R13, RZ, RZ, RZ ;  /* 0x000000ffff0d7224 */ /* 0x000fe200078e00ff */
[----:B------:R-:W-:-:S09]  /*39e0*/  MOV R24, R14 ;  /* 0x0000000e00187202 */ /* 0x000fd20000000f00 */
[----:B------:R-:W-:Y:S05]  /*39f0*/  WARPSYNC.COLLECTIVE R15, `(.L_x_16421) ;  /* 0x000000000f087348 */ /* 0x000fea0003c00000 */
[----:B------:R0:W1:Y:S02]  /*3a00*/  SHFL.BFLY P6, R14, R13, R12, R11 ;  /* 0x0c00000c0d0e7389 */ /* 0x00006400000c000b */
[----:B01----:R-:W-:Y:S01]  /*3a10*/  ENDCOLLECTIVE ;  /* 0x000000000000791b */ /* 0x003fe20003800000 */
.L_x_16421:
        /* <DEDUP_REMOVED lines=8> */
.L_x_16422:
[----:B------:R-:W-:Y:S01]  /*3aa0*/  HFMA2.MMA R12, -RZ, RZ, 0, 1.1920928955078125e-07 ;  /* 0x00000002ff0c7435 */ /* 0x000fe200000001ff */
[----:B------:R-:W-:Y:S01]  /*3ab0*/  IMAD.MOV.U32 R13, RZ, RZ, RZ ;  /* 0x000000ffff0d7224 */ /* 0x000fe200078e00ff */
[----:B------:R-:W-:-:S09]  /*3ac0*/  MOV R22, R14 ;  /* 0x0000000e00167202 */ /* 0x000fd20000000f00 */
[----:B------:R-:W-:Y:S05]  /*3ad0*/  WARPSYNC.COLLECTIVE R15, `(.L_x_16423) ;  /* 0x000000000f087348 */ /* 0x000fea0003c00000 */
[----:B------:R0:W1:Y:S02]  /*3ae0*/  SHFL.BFLY P6, R14, R13, R12, R11 ;  /* 0x0c00000c0d0e7389 */ /* 0x00006400000c000b */
[----:B01----:R-:W-:Y:S01]  /*3af0*/  ENDCOLLECTIVE ;  /* 0x000000000000791b */ /* 0x003fe20003800000 */
.L_x_16423:
        /* <DEDUP_REMOVED lines=8> */
.L_x_16424:
[----:B------:R-:W-:Y:S01]  /*3b80*/  HFMA2.MMA R12, -RZ, RZ, 0, 1.1920928955078125e-07 ;  /* 0x00000002ff0c7435 */ /* 0x000fe200000001ff */
[----:B------:R-:W-:Y:S01]  /*3b90*/  IMAD.MOV.U32 R13, RZ, RZ, RZ ;  /* 0x000000ffff0d7224 */ /* 0x000fe200078e00ff */
[----:B------:R-:W-:-:S09]  /*3ba0*/  MOV R10, R14 ;  /* 0x0000000e000a7202 */ /* 0x000fd20000000f00 */
[----:B------:R-:W-:Y:S05]  /*3bb0*/  WARPSYNC.COLLECTIVE R15, `(.L_x_16425) ;  /* 0x000000000f087348 */ /* 0x000fea0003c00000 */
[----:B------:R0:W1:Y:S02]  /*3bc0*/  SHFL.BFLY P6, R14, R13, R12, R11 ;  /* 0x0c00000c0d0e7389 */ /* 0x00006400000c000b */
[----:B01----:R-:W-:Y:S01]  /*3bd0*/  ENDCOLLECTIVE ;  /* 0x000000000000791b */ /* 0x003fe20003800000 */
.L_x_16425:
        /* <DEDUP_REMOVED lines=8> */
.L_x_16426:
[----:B------:R-:W-:Y:S01]  /*3c60*/  HFMA2.MMA R12, -RZ, RZ, 0, 1.1920928955078125e-07 ;  /* 0x00000002ff0c7435 */ /* 0x000fe200000001ff */
[----:B------:R-:W-:Y:S01]  /*3c70*/  IMAD.MOV.U32 R13, RZ, RZ, RZ ;  /* 0x000000ffff0d7224 */ /* 0x000fe200078e00ff */
[----:B------:R-:W-:-:S09]  /*3c80*/  MOV R8, R14 ;  /* 0x0000000e00087202 */ /* 0x000fd20000000f00 */
[----:B------:R-:W-:Y:S05]  /*3c90*/  WARPSYNC.COLLECTIVE R15, `(.L_x_16427) ;  /* 0x000000000f087348 */ /* 0x000fea0003c00000 */
[----:B------:R0:W1:Y:S02]  /*3ca0*/  SHFL.BFLY P6, R14, R13, R12, R11 ;  /* 0x0c00000c0d0e7389 */ /* 0x00006400000c000b */
[----:B01----:R-:W-:Y:S01]  /*3cb0*/  ENDCOLLECTIVE ;  /* 0x000000000000791b */ /* 0x003fe20003800000 */
.L_x_16427:
        /* <DEDUP_REMOVED lines=8> */
.L_x_16428:
[----:B------:R-:W-:Y:S01]  /*3d40*/  HFMA2.MMA R12, -RZ, RZ, 0, 1.1920928955078125e-07 ;  /* 0x00000002ff0c7435 */ /* 0x000fe200000001ff */
[----:B------:R-:W-:Y:S01]  /*3d50*/  IMAD.MOV.U32 R13, RZ, RZ, RZ ;  /* 0x000000ffff0d7224 */ /* 0x000fe200078e00ff */
[----:B------:R-:W-:-:S09]  /*3d60*/  MOV R4, R14 ;  /* 0x0000000e00047202 */ /* 0x000fd20000000f00 */
[----:B------:R-:W-:Y:S05]  /*3d70*/  WARPSYNC.COLLECTIVE R15, `(.L_x_16429) ;  /* 0x000000000f087348 */ /* 0x000fea0003c00000 */
[----:B------:R0:W1:Y:S02]  /*3d80*/  SHFL.BFLY P6, R14, R13, R12, R11 ;  /* 0x0c00000c0d0e7389 */ /* 0x00006400000c000b */
[----:B01----:R-:W-:Y:S01]  /*3d90*/  ENDCOLLECTIVE ;  /* 0x000000000000791b */ /* 0x003fe20003800000 */
.L_x_16429:
        /* <DEDUP_REMOVED lines=9> */
.L_x_16430:
[----:B------:R-:W-:Y:S01]  /*3e30*/  HFMA2.MMA R12, -RZ, RZ, 0, 1.1920928955078125e-07 ;  /* 0x00000002ff0c7435 */ /* 0x000fe200000001ff */
[----:B------:R-:W-:Y:S01]  /*3e40*/  IMAD.MOV.U32 R13, RZ, RZ, RZ ;  /* 0x000000ffff0d7224 */ /* 0x000fe200078e00ff */
[----:B------:R-:W-:-:S09]  /*3e50*/  MOV R2, R14 ;  /* 0x0000000e00027202 */ /* 0x000fd20000000f00 */
[----:B------:R-:W-:Y:S05]  /*3e60*/  WARPSYNC.COLLECTIVE R15, `(.L_x_16431) ;  /* 0x000000000f087348 */ /* 0x000fea0003c00000 */
[----:B------:R0:W1:Y:S02]  /*3e70*/  SHFL.BFLY P6, R14, R13, R12, R11 ;  /* 0x0c00000c0d0e7389 */ /* 0x00006400000c000b */
[----:B01----:R-:W-:Y:S01]  /*3e80*/  ENDCOLLECTIVE ;  /* 0x000000000000791b */ /* 0x003fe20003800000 */
.L_x_16431:
        /* <DEDUP_REMOVED lines=10> */
.L_x_16432:
[----:B------:R-:W-:Y:S01]  /*3f30*/  HFMA2.MMA R12, -RZ, RZ, 0, 1.1920928955078125e-07 ;  /* 0x00000002ff0c7435 */ /* 0x000fe200000001ff */
[----:B------:R-:W-:Y:S01]  /*3f40*/  IMAD.MOV.U32 R13, RZ, RZ, RZ ;  /* 0x000000ffff0d7224 */ /* 0x000fe200078e00ff */
[----:B------:R-:W-:-:S09]  /*3f50*/  MOV R0, R14 ;  /* 0x0000000e00007202 */ /* 0x000fd20000000f00 */
[----:B------:R-:W-:Y:S05]  /*3f60*/  WARPSYNC.COLLECTIVE R15, `(.L_x_16433) ;  /* 0x000000000f087348 */ /* 0x000fea0003c00000 */
[----:B------:R0:W1:Y:S02]  /*3f70*/  SHFL.BFLY P6, R14, R13, R12, R11 ;  /* 0x0c00000c0d0e7389 */ /* 0x00006400000c000b */
[----:B01----:R-:W-:Y:S01]  /*3f80*/  ENDCOLLECTIVE ;  /* 0x000000000000791b */ /* 0x003fe20003800000 */
.L_x_16433:
        /* <DEDUP_REMOVED lines=9> */
.L_x_16434:
[----:B------:R-:W-:Y:S05]  /*4020*/  BRA `(.L_x_16435) ;  /* 0xffffffec00047947 */ /* 0x000fea000383ffff */
.L_x_16436:
        /* <DEDUP_REMOVED lines=13> */
.L_x_28330:


//--------------------- .text._ZN4vllm25paged_attention_v1_kernelIfhLi32ELi16ELi128ELNS_18Fp8KVCacheDataTypeE1ELb1EEEvPT_PKS2_PKT0_S8_ifPKiSA_iPKfiiiSC_SC_iiiii --------------------------
	.section	.text._ZN4vllm25paged_attention_v1_kernelIfhLi32ELi16ELi128ELNS_18Fp8KVCacheDataTypeE1ELb1EEEvPT_PKS2_PKT0_S8_ifPKiSA_iPKfiiiSC_SC_iiiii,"ax",@progbits
	.align	128
        .global         _ZN4vllm25paged_attention_v1_kernelIfhLi32ELi16ELi128ELNS_18Fp8KVCacheDataTypeE1ELb1EEEvPT_PKS2_PKT0_S8_ifPKiSA_iPKfiiiSC_SC_iiiii
        .type           _ZN4vllm25paged_attention_v1_kernelIfhLi32ELi16ELi128ELNS_18Fp8KVCacheDataTypeE1ELb1EEEvPT_PKS2_PKT0_S8_ifPKiSA_iPKfiiiSC_SC_iiiii,@function
        .size           _ZN4vllm25paged_attention_v1_kernelIfhLi32ELi16ELi128ELNS_18Fp8KVCacheDataTypeE1ELb1EEEvPT_PKS2_PKT0_S8_ifPKiSA_iPKfiiiSC_SC_iiiii,(.L_x_28331 - _ZN4vllm25paged_attention_v1_kernelIfhLi32ELi16ELi128ELNS_18Fp8KVCacheDataTypeE1ELb1EEEvPT_PKS2_PKT0_S8_ifPKiSA_iPKfiiiSC_SC_iiiii)
        .other          _ZN4vllm25paged_attention_v1_kernelIfhLi32ELi16ELi128ELNS_18Fp8KVCacheDataTypeE1ELb1EEEvPT_PKS2_PKT0_S8_ifPKiSA_iPKfiiiSC_SC_iiiii,@"STO_CUDA_ENTRY STV_DEFAULT"
_ZN4vllm25paged_attention_v1_kernelIfhLi32ELi16ELi128ELNS_18Fp8KVCacheDataTypeE1ELb1EEEvPT_PKS2_PKT0_S8_ifPKiSA_iPKfiiiSC_SC_iiiii:
.text._ZN4vllm25paged_attention_v1_kernelIfhLi32ELi16ELi128ELNS_18Fp8KVCacheDataTypeE1ELb1EEEvPT_PKS2_PKT0_S8_ifPKiSA_iPKfiiiSC_SC_iiiii:
        /* <DEDUP_REMOVED lines=104> */
.L_x_16437:
[----:B------:R-:W-:Y:S02]  /*0680*/  ULDC UR4, c[0x0][0x278] ;  /* 0x00009e0000047ab9 */ /* 0x000fe40000000800 */
[----:B------:R-:W-:-:S04]  /*0690*/  IMAD R2, R8, UR4, R9 ;  /* 0x0000000408027c24 */ /* 0x000fc8000f8e0209 */
[----:B------:R-:W-:-:S07]  /*06a0*/  IMAD R20, R2, R11, RZ ;  /* 0x0000000b02147224 */ /* 0x000fce00078e02ff */
.L_x_16438:
        /* <DEDUP_REMOVED lines=27> */
.L_x_16442:
        /* <DEDUP_REMOVED lines=41> */
.L_x_16440:
[----:B------:R-:W-:Y:S05]  /*0af0*/  BSYNC B7 ;  /* 0x0000000000077941 */ /* 0x000fea0003800000 */
.L_x_16439:
        /* <DEDUP_REMOVED lines=11> */
.L_x_16476:
        /* <DEDUP_REMOVED lines=40> */
.L_x_16448:
        /* <DEDUP_REMOVED lines=11> */
.L_x_16447:
[----:B------:R-:W-:Y:S05]  /*0ee0*/  BSYNC B1 ;  /* 0x0000000000017941 */ /* 0x000fea0003800000 */
.L_x_16446:
        /* <DEDUP_REMOVED lines=14> */
.L_x_16451:
        /* <DEDUP_REMOVED lines=100> */
.L_x_16450:
[----:B------:R-:W-:Y:S05]  /*1610*/  BSYNC B1 ;  /* 0x0000000000017941 */ /* 0x000fea0003800000 */
.L_x_16449:
        /* <DEDUP_REMOVED lines=55> */
.L_x_16453:
[----:B------:R-:W-:Y:S05]  /*1990*/  BSYNC B1 ;  /* 0x0000000000017941 */ /* 0x000fea0003800000 */
.L_x_16452:
        /* <DEDUP_REMOVED lines=26> */
.L_x_16445:
[----:B------:R-:W-:Y:S05]  /*1b40*/  BSYNC B0 ;  /* 0x0000000000007941 */ /* 0x000fea0003800000 */
.L_x_16444:
        /* <DEDUP_REMOVED lines=48> */
.L_x_16458:
        /* <DEDUP_REMOVED lines=8> */
.L_x_16457:
[----:B------:R-:W-:Y:S05]  /*1ed0*/  BSYNC B1 ;  /* 0x0000000000017941 */ /* 0x000fea0003800000 */
.L_x_16456:
        /* <DEDUP_REMOVED lines=14> */
.L_x_16461:
        /* <DEDUP_REMOVED lines=52> */
.L_x_16460:
[----:B------:R-:W-:Y:S05]  /*2300*/  BSYNC B1 ;  /* 0x0000000000017941 */ /* 0x000fea0003800000 */
.L_x_16459:
        /* <DEDUP_REMOVED lines=31> */
.L_x_16463:
[----:B------:R-:W-:Y:S05]  /*2500*/  BSYNC B1 ;  /* 0x0000000000017941 */ /* 0x000fea0003800000 */
.L_x_16462:
        /* <DEDUP_REMOVED lines=14> */
.L_x_16455:
[----:B------:R-:W-:Y:S05]  /*25f0*/  BSYNC B0 ;  /* 0x0000000000007941 */ /* 0x000fea0003800000 */
.L_x_16454:
        /* <DEDUP_REMOVED lines=28> */
.L_x_16467:
        /* <DEDUP_REMOVED lines=32> */
.L_x_16465:
[----:B------:R-:W-:Y:S05]  /*29c0*/  BSYNC B6 ;  /* 0x0000000000067941 */ /* 0x000fea0003800000 */
.L_x_16464:
        /* <DEDUP_REMOVED lines=16> */
.L_x_16485:
        /* <DEDUP_REMOVED lines=51> */
.L_x_16470:
[----:B------:R-:W-:Y:S05]  /*2e00*/  BSYNC B0 ;  /* 0x0000000000007941 */ /* 0x000fea0003800000 */
.L_x_16469:
        /* <DEDUP_REMOVED lines=41> */
.L_x_16441:
        /* <DEDUP_REMOVED lines=16> */
.L_x_16466:
        /* <DEDUP_REMOVED lines=16> */
.L_x_16471:
[----:B------:R-:W-:Y:S05]  /*32a0*/  EXIT ;  /* 0x000000000000794d */ /* 0x000fea0003800000 */
.L_x_16443:
[----:B------:R-:W-:Y:S01]  /*32b0*/  HFMA2.MMA R11, -RZ, RZ, 0, 1.847743988037109375e-06 ;  /* 0x0000001fff0b7435 */ /* 0x000fe200000001ff */
[----:B------:R-:W-:Y:S01]  /*32c0*/  IMAD.MOV.U32 R12, RZ, RZ, 0x10 ;  /* 0x00000010ff0c7424 */ /* 0x000fe200078e00ff */
[----:B------:R-:W-:Y:S01]  /*32d0*/  MOV R15, 0xffffffff ;  /* 0xffffffff000f7802 */ /* 0x000fe20000000f00 */
[----:B------:R-:W-:-:S08]  /*32e0*/  IMAD.MOV.U32 R2, RZ, RZ, -0x800001 ;  /* 0xff7fffffff027424 */ /* 0x000fd000078e00ff */
[----:B------:R-:W-:Y:S05]  /*32f0*/  WARPSYNC.COLLECTIVE R15, `(.L_x_16472) ;  /* 0x000000000f087348 */ /* 0x000fea0003c00000 */
[----:B------:R0:W1:Y:S02]  /*3300*/  SHFL.BFLY P6, R14, R13, R12, R11 ;  /* 0x0c00000c0d0e7389 */ /* 0x00006400000c000b */
[----:B01----:R-:W-:Y:S01]  /*3310*/  ENDCOLLECTIVE ;  /* 0x000000000000791b */ /* 0x003fe20003800000 */
.L_x_16472:
[----:B------:R-:W-:Y:S01]  /*3320*/  HFMA2.MMA R12, -RZ, RZ, 0, 4.76837158203125e-07 ;  /* 0x00000008ff0c7435 */ /* 0x000fe200000001ff */
[----:B------:R-:W-:-:S05]  /*3330*/  FMNMX.FTZ R0, R14, -3.40282346638528859812e+38, !PT ;  /* 0xff7fffff0e007809 */ /* 0x000fca0007810000 */
[----:B------:R-:W-:-:S07]  /*3340*/  IMAD.MOV.U32 R13, RZ, RZ, R0 ;  /* 0x000000ffff0d7224 */ /* 0x000fce00078e0000 */
[----:B------:R-:W-:Y:S05]  /*3350*/  WARPSYNC.COLLECTIVE R15, `(.L_x_16473) ;  /* 0x000000000f087348 */ /* 0x000fea0003c00000 */
[----:B------:R0:W1:Y:S02]  /*3360*/  SHFL.BFLY P6, R14, R13, R12, R11 ;  /* 0x0c00000c0d0e7389 */ /* 0x00006400000c000b */
[----:B01----:R-:W-:Y:S01]  /*3370*/  ENDCOLLECTIVE ;  /* 0x000000000000791b */ /* 0x003fe20003800000 */
.L_x_16473:
[----:B------:R-:W-:Y:S01]  /*3380*/  IMAD.MOV.U32 R12, RZ, RZ, 0x4 ;  /* 0x00000004ff0c7424 */ /* 0x000fe200078e00ff */
[----:B------:R-:W-:-:S04]  /*3390*/  FMNMX.FTZ R3, R0, R14, !PT ;  /* 0x0000000e00037209 */ /* 0x000fc80007810000 */
[----:B------:R-:W-:-:S07]  /*33a0*/  MOV R13, R3 ;  /* 0x00000003000d7202 */ /* 0x000fce0000000f00 */
[----:B------:R-:W-:Y:S05]  /*33b0*/  WARPSYNC.COLLECTIVE R15, `(.L_x_16474) ;  /* 0x000000000f087348 */ /* 0x000fea0003c00000 */
[----:B------:R0:W1:Y:S02]  /*33c0*/  SHFL.BFLY P6, R14, R13, R12, R11 ;  /* 0x0c00000c0d0e7389 */ /* 0x00006400000c000b */
[----:B01----:R-:W-:Y:S01]  /*33d0*/  ENDCOLLECTIVE ;  /* 0x000000000000791b */ /* 0x003fe20003800000 */
.L_x_16474:
[----:B------:R-:W-:Y:S01]  /*33e0*/  HFMA2.MMA R12, -RZ, RZ, 0, 1.1920928955078125e-07 ;  /* 0x00000002ff0c7435 */ /* 0x000fe200000001ff */
[----:B------:R-:W-:-:S04]  /*33f0*/  FMNMX.FTZ R4, R3, R14, !PT ;  /* 0x0000000e03047209 */ /* 0x000fc80007810000 */
[----:B------:R-:W-:-:S07]  /*3400*/  MOV R13, R4 ;  /* 0x00000004000d7202 */ /* 0x000fce0000000f00 */
[----:B------:R-:W-:Y:S05]  /*3410*/  WARPSYNC.COLLECTIVE R15, `(.L_x_16475) ;  /* 0x000000000f087348 */ /* 0x000fea0003c00000 */
[----:B------:R0:W1:Y:S02]  /*3420*/  SHFL.BFLY P6, R14, R13, R12, R11 ;  /* 0x0c00000c0d0e7389 */ /* 0x00006400000c000b */
[----:B01----:R-:W-:Y:S01]  /*3430*/  ENDCOLLECTIVE ;  /* 0x000000000000791b */ /* 0x003fe20003800000 */
.L_x_16475:
[----:B------:R-:W-:Y:S05]  /*3440*/  BRA `(.L_x_16476) ;  /* 0xffffffd400d87947 */ /* 0x000fea000383ffff */
.L_x_16468:
[----:B-1----:R-:W-:Y:S01]  /*3450*/  HFMA2.MMA R12, -RZ, RZ, 0, 1.1920928955078125e-07 ;  /* 0x00000002ff0c7435 */ /* 0x002fe200000001ff */
[----:B------:R-:W-:Y:S01]  /*3460*/  MOV R13, RZ ;  /* 0x000000ff000d7202 */ /* 0x000fe20000000f00 */
[----:B------:R-:W-:Y:S01]  /*3470*/  IMAD.MOV.U32 R11, RZ, RZ, 0x1f ;  /* 0x0000001fff0b7424 */ /* 0x000fe200078e00ff */
[----:B------:R-:W-:-:S08]  /*3480*/  MOV R15, 0xffffffff ;  /* 0xffffffff000f7802 */ /* 0x000fd00000000f00 */
[----:B0-----:R-:W-:Y:S05]  /*3490*/  WARPSYNC.COLLECTIVE R15, `(.L_x_16477) ;  /* 0x000000000f087348 */ /* 0x001fea0003c00000 */
[----:B------:R1:W2:Y:S02]  /*34a0*/  SHFL.BFLY P6, R14, R13, R12, R11 ;  /* 0x0c00000c0d0e7389 */ /* 0x0002a400000c000b */
[----:B012---:R-:W-:Y:S01]  /*34b0*/  ENDCOLLECTIVE ;  /* 0x000000000000791b */ /* 0x007fe20003800000 */
.L_x_16477:
[----:B------:R-:W-:Y:S02]  /*34c0*/  IMAD.MOV.U32 R12, RZ, RZ, 0x1 ;  /* 0x00000001ff0c7424 */ /* 0x000fe400078e00ff */
[----:B------:R-:W-:-:S05]  /*34d0*/  FADD.FTZ R3, RZ, R14 ;  /* 0x0000000eff037221 */ /* 0x000fca0000010000 */
[----:B------:R-:W-:-:S07]  /*34e0*/  MOV R13, R3 ;  /* 0x00000003000d7202 */ /* 0x000fce0000000f00 */
[----:B------:R-:W-:Y:S05]  /*34f0*/  WARPSYNC.COLLECTIVE R15, `(.L_x_16478) ;  /* 0x000000000f087348 */ /* 0x000fea0003c00000 */
[----:B------:R0:W1:Y:S02]  /*3500*/  SHFL.BFLY P6, R14, R13, R12, R11 ;  /* 0x0c00000c0d0e7389 */ /* 0x00006400000c000b */
[----:B01----:R-:W-:Y:S01]  /*3510*/  ENDCOLLECTIVE ;  /* 0x000000000000791b */ /* 0x003fe20003800000 */
.L_x_16478:
[----:B------:R-:W-:Y:S01]  /*3520*/  HFMA2.MMA R13, -RZ, RZ, 0, 0 ;  /* 0x00000000ff0d7435 */ /* 0x000fe200000001ff */
[----:B------:R-:W-:Y:S01]  /*3530*/  IMAD.MOV.U32 R12, RZ, RZ, 0x2 ;  /* 0x00000002ff0c7424 */ /* 0x000fe200078e00ff */
[----:B------:R-:W-:-:S09]  /*3540*/  MOV R0, R14 ;  /* 0x0000000e00007202 */ /* 0x000fd20000000f00 */
[----:B------:R-:W-:Y:S05]  /*3550*/  WARPSYNC.COLLECTIVE R15, `(.L_x_16479) ;  /* 0x000000000f087348 */ /* 0x000fea0003c00000 */
[----:B------:R0:W1:Y:S02]  /*3560*/  SHFL.BFLY P6, R14, R13, R12, R11 ;  /* 0x0c00000c0d0e7389 */ /* 0x00006400000c000b */
[----:B01----:R-:W-:Y:S01]  /*3570*/  ENDCOLLECTIVE ;  /* 0x000000000000791b */ /* 0x003fe20003800000 */
.L_x_16479:
        /* <DEDUP_REMOVED lines=8> */
.L_x_16480:
[----:B------:R-:W-:Y:S01]  /*3600*/  HFMA2.MMA R13, -RZ, RZ, 0, 0 ;  /* 0x00000000ff0d7435 */ /* 0x000fe200000001ff */
[----:B------:R-:W-:Y:S01]  /*3610*/  IMAD.MOV.U32 R12, RZ, RZ, 0x2 ;  /* 0x00000002ff0c7424 */ /* 0x000fe200078e00ff */
[----:B------:R-:W-:-:S09]  /*3620*/  MOV R2, R14 ;  /* 0x0000000e00027202 */ /* 0x000fd20000000f00 */
[----:B------:R-:W-:Y:S05]  /*3630*/  WARPSYNC.COLLECTIVE R15, `(.L_x_16481) ;  /* 0x000000000f087348 */ /* 0x000fea0003c00000 */
[----:B------:R0:W1:Y:S02]  /*3640*/  SHFL.BFLY P6, R14, R13, R12, R11 ;  /* 0x0c00000c0d0e7389 */ /* 0x00006400000c000b */
[----:B01----:R-:W-:Y:S01]  /*3650*/  ENDCOLLECTIVE ;  /* 0x000000000000791b */ /* 0x003fe20003800000 */
.L_x_16481:
        /* <DEDUP_REMOVED lines=8> */
.L_x_16482:
[----:B------:R-:W-:Y:S01]  /*36e0*/  HFMA2.MMA R13, -RZ, RZ, 0, 0 ;  /* 0x00000000ff0d7435 */ /* 0x000fe200000001ff */
[----:B------:R-:W-:Y:S01]  /*36f0*/  IMAD.MOV.U32 R12, RZ, RZ, 0x2 ;  /* 0x00000002ff0c7424 */ /* 0x000fe200078e00ff */
[----:B------:R-:W-:-:S09]  /*3700*/  MOV R19, R14 ;  /* 0x0000000e00137202 */ /* 0x000fd20000000f00 */
[----:B------:R-:W-:Y:S05]  /*3710*/  WARPSYNC.COLLECTIVE R15, `(.L_x_16483) ;  /* 0x000000000f087348 */ /* 0x000fea0003c00000 */
[----:B------:R0:W1:Y:S02]  /*3720*/  SHFL.BFLY P6, R14, R13, R12, R11 ;  /* 0x0c00000c0d0e7389 */ /* 0x00006400000c000b */
[----:B01----:R-:W-:Y:S01]  /*3730*/  ENDCOLLECTIVE ;  /* 0x000000000000791b */ /* 0x003fe20003800000 */
.L_x_16483:
[----:B------:R-:W-:Y:S01]  /*3740*/  FADD.FTZ R3, R16, R19 ;  /* 0x0000001310037221 */ /* 0x000fe20000010000 */
[----:B------:R-:W-:Y:S01]  /*3750*/  HFMA2.MMA R12, -RZ, RZ, 0, 5.9604644775390625e-08 ;  /* 0x00000001ff0c7435 */ /* 0x000fe200000001ff */
[----:B------:R-:W-:-:S05]  /*3760*/  FADD.FTZ R4, RZ, R14 ;  /* 0x0000000eff047221 */ /* 0x000fca0000010000 */
[----:B------:R-:W-:-:S07]  /*3770*/  MOV R13, R4 ;  /* 0x00000004000d7202 */ /* 0x000fce0000000f00 */
[----:B------:R-:W-:Y:S05]  /*3780*/  WARPSYNC.COLLECTIVE R15, `(.L_x_16484) ;  /* 0x000000000f087348 */ /* 0x000fea0003c00000 */
[----:B------:R0:W1:Y:S02]  /*3790*/  SHFL.BFLY P6, R14, R13, R12, R11 ;  /* 0x0c00000c0d0e7389 */ /* 0x00006400000c000b */
[----:B01----:R-:W-:Y:S01]  /*37a0*/  ENDCOLLECTIVE ;  /* 0x000000000000791b */ /* 0x003fe20003800000 */
.L_x_16484:
[----:B------:R-:W-:Y:S05]  /*37b0*/  BRA `(.L_x_16485) ;  /* 0xfffffff000c47947 */ /* 0x000fea000383ffff */
.L_x_16486:
        /* <DEDUP_REMOVED lines=12> */
.L_x_28331:


//--------------------- .text._ZN4vllm25paged_attention_v1_kernelIfhLi256ELi8ELi128ELNS_18Fp8KVCacheDataTypeE1ELb0EEEvPT_PKS2_PKT0_S8_ifPKiSA_iPKfiiiSC_SC_iiiii --------------------------
	.section	.text._ZN4vllm25paged_attention_v1_kernelIfhLi256ELi8ELi128ELNS_18Fp8KVCacheDataTypeE1ELb0EEEvPT_PKS2_PKT0_S8_ifPKiSA_iPKfiiiSC_SC_iiiii,"ax",@progbits
	.align	128
        .global         _ZN4vllm25paged_attention_v1_kernelIfhLi256ELi8ELi128ELNS_18Fp8KVCacheDataTypeE1ELb0EEEvPT_PKS2_PKT0_S8_ifPKiSA_iPKfiiiSC_SC_iiiii
        .type           _ZN4vllm25paged_attention_v1_kernelIfhLi256ELi8ELi128ELNS_18Fp8KVCacheDataTypeE1ELb0EEEvPT_PKS2_PKT0_S8_ifPKiSA_iPKfiiiSC_SC_iiiii,@function
        .size           _ZN4vllm25paged_attention_v1_kernelIfhLi256ELi8ELi128ELNS_18Fp8KVCacheDataTypeE1ELb0EEEvPT_PKS2_PKT0_S8_ifPKiSA_iPKfiiiSC_SC_iiiii,(.L_x_28332 - _ZN4vllm25paged_attention_v1_kernelIfhLi256ELi8ELi128ELNS_18Fp8KVCacheDataTypeE1ELb0EEEvPT_PKS2_PKT0_S8_ifPKiSA_iPKfiiiSC_SC_iiiii)
        .other          _ZN4vllm25paged_attention_v1_kernelIfhLi256ELi8ELi128ELNS_18Fp8KVCacheDataTypeE1ELb0EEEvPT_PKS2_PKT0_S8_ifPKiSA_iPKfiiiSC_SC_iiiii,@"STO_CUDA_ENTRY STV_DEFAULT"
_ZN4vllm25paged_attention_v1_kernelIfhLi256ELi8ELi128ELNS_18Fp8KVCacheDataTypeE1ELb0EEEvPT_PKS2_PKT0_S8_ifPKiSA_iPKfiiiSC_SC_iiiii:
.text._ZN4vllm25paged_attention_v1_kernelIfhLi256ELi8ELi128ELNS_18Fp8KVCacheDataTypeE1ELb0EEEvPT_PKS2_PKT0_S8_ifPKiSA_iPKfiiiSC_SC_iiiii:
        /* <DEDUP_REMOVED lines=30> */
.L_x_16521:
        /* <DEDUP_REMOVED lines=40> */
.L_x_16493:
        /* <DEDUP_REMOVED lines=11> */
.L_x_16492:
[----:B------:R-:W-:Y:S05]  /*0510*/  BSYNC B1 ;  /* 0x0000000000017941 */ /* 0x000fea0003800000 */
.L_x_16491:
        /* <DEDUP_REMOVED lines=14> */
.L_x_16496:
        /* <DEDUP_REMOVED lines=100> */
.L_x_16495:
[----:B------:R-:W-:Y:S05]  /*0c40*/  BSYNC B1 ;  /* 0x0000000000017941 */ /* 0x000fea0003800000 */
.L_x_16494:
        /* <DEDUP_REMOVED lines=55> */
.L_x_16498:
[----:B------:R-:W-:Y:S05]  /*0fc0*/  BSYNC B1 ;  /* 0x0000000000017941 */ /* 0x000fea0003800000 */
.L_x_16497:
        /* <DEDUP_REMOVED lines=26> */
.L_x_16490:
[----:B------:R-:W-:Y:S05]  /*1170*/  BSYNC B0 ;  /* 0x0000000000007941 */ /* 0x000fea0003800000 */
.L_x_16489:
        /* <DEDUP_REMOVED lines=48> */
.L_x_16503:
        /* <DEDUP_REMOVED lines=8> */
.L_x_16502:
[----:B------:R-:W-:Y:S05]  /*1500*/  BSYNC B1 ;  /* 0x0000000000017941 */ /* 0x000fea0003800000 */
.L_x_16501:
        /* <DEDUP_REMOVED lines=14> */
.L_x_16506:
        /* <DEDUP_REMOVED lines=52> */
.L_x_16505:
[----:B------:R-:W-:Y:S05]  /*1930*/  BSYNC B1 ;  /* 0x0000000000017941 */ /* 0x000fea0003800000 */
.L_x_16504:
        /* <DEDUP_REMOVED lines=31> */
.L_x_16508:
[----:B------:R-:W-:Y:S05]  /*1b30*/  BSYNC B1 ;  /* 0x0000000000017941 */ /* 0x000fea0003800000 */
.L_x_16507:
        /* <DEDUP_REMOVED lines=14> */
.L_x_16500:
[----:B------:R-:W-:Y:S05]  /*1c20*/  BSYNC B0 ;  /* 0x0000000000007941 */ /* 0x000fea0003800000 */
.L_x_16499:
        /* <DEDUP_REMOVED lines=47> */
.L_x_16510:
[----:B------:R-:W-:Y:S05]  /*1f20*/  BSYNC B0 ;  /* 0x0000000000007941 */ /* 0x000fea0003800000 */
.L_x_16509:
        /* <DEDUP_REMOVED lines=35> */
.L_x_16512:
[----:B------:R-:W-:Y:S05]  /*2160*/  BSYNC B0 ;  /* 0x0000000000007941 */ /* 0x000fea0003800000 */
.L_x_16511:
        /* <DEDUP_REMOVED lines=19> */
.L_x_16514:
[----:B------:R-:W-:Y:S05]  /*22a0*/  BSYNC B0 ;  /* 0x0000000000007941 */ /* 0x000fea0003800000 */
.L_x_16513:
        /* <DEDUP_REMOVED lines=36> */
.L_x_16516:
[----:B------:R-:W-:Y:S05]  /*24f0*/  BSYNC B0 ;  /* 0x0000000000007941 */ /* 0x000fea0003800000 */
.L_x_16515:
        /* <DEDUP_REMOVED lines=115> */
.L_x_16487:
        /* <DEDUP_REMOVED lines=16> */
.L_x_16517:
[----:B------:R-:W-:Y:S05]  /*2d30*/  EXIT ;  /* 0x000000000000794d */ /* 0x000fea0003800000 */
.L_x_16488:
[----:B------:R-:W-:Y:S01]  /*2d40*/  HFMA2.MMA R12, -RZ, RZ, 0, 9.5367431640625e-07 ;  /* 0x00000010ff0c7435 */ /* 0x000fe200000001ff */
[----:B------:R-:W-:Y:S01]  /*2d50*/  MOV R11, 0x1f ;  /* 0x0000001f000b7802 */ /* 0x000fe20000000f00 */
[----:B------:R-:W-:Y:S01]  /*2d60*/  IMAD.MOV.U32 R15, RZ, RZ, -0x1 ;  /* 0xffffffffff0f7424 */ /* 0x000fe200078e00ff */
[----:B------:R-:W-:-:S08]  /*2d70*/  MOV R2, 0xff7fffff ;  /* 0xff7fffff00027802 */ /* 0x000fd00000000f00 */
[----:B------:R-:W-:Y:S05]  /*2d80*/  WARPSYNC.COLLECTIVE R15, `(.L_x_16518) ;  /* 0x000000000f087348 */ /* 0x000fea0003c00000 */
[----:B------:R0:W1:Y:S02]  /*2d90*/  SHFL.BFLY P6, R14, R13, R12, R11 ;  /* 0x0c00000c0d0e7389 */ /* 0x00006400000c000b */
[----:B01----:R-:W-:Y:S01]  /*2da0*/  ENDCOLLECTIVE ;  /* 0x000000000000791b */ /* 0x003fe20003800000 */
.L_x_16518:
[----:B------:R-:W-:Y:S01]  /*2db0*/  HFMA2.MMA R12, -RZ, RZ, 0, 4.76837158203125e-07 ;  /* 0x00000008ff0c7435 */ /* 0x000fe200000001ff */
[----:B------:R-:W-:-:S04]  /*2dc0*/  FMNMX.FTZ R0, R14, -3.40282346638528859812e+38, !PT ;  /* 0xff7fffff0e007809 */ /* 0x000fc80007810000 */
[----:B------:R-:W-:-:S07]  /*2dd0*/  MOV R13, R0 ;  /* 0x00000000000d7202 */ /* 0x000fce0000000f00 */
[----:B------:R-:W-:Y:S05]  /*2de0*/  WARPSYNC.COLLECTIVE R15, `(.L_x_16519) ;  /* 0x000000000f087348 */ /* 0x000fea0003c00000 */
[----:B------:R0:W1:Y:S02]  /*2df0*/  SHFL.BFLY P6, R14, R13, R12, R11 ;  /* 0x0c00000c0d0e7389 */ /* 0x00006400000c000b */
[----:B01----:R-:W-:Y:S01]  /*2e00*/  ENDCOLLECTIVE ;  /* 0x000000000000791b */ /* 0x003fe20003800000 */
.L_x_16519:
[----:B------:R-:W-:Y:S02]  /*2e10*/  MOV R12, 0x4 ;  /* 0x00000004000c7802 */ /* 0x000fe40000000f00 */
[----:B------:R-:W-:-:S05]  /*2e20*/  FMNMX.FTZ R3, R0, R14, !PT ;  /* 0x0000000e00037209 */ /* 0x000fca0007810000 */
[----:B------:R-:W-:-:S07]  /*2e30*/  IMAD.MOV.U32 R13, RZ, RZ, R3 ;  /* 0x000000ffff0d7224 */ /* 0x000fce00078e0003 */
[----:B------:R-:W-:Y:S05]  /*2e40*/  WARPSYNC.COLLECTIVE R15, `(.L_x_16520) ;  /* 0x000000000f087348 */ /* 0x000fea0003c00000 */
[----:B------:R0:W1:Y:S02]  /*2e50*/  SHFL.BFLY P6, R14, R13, R12, R11 ;  /* 0x0c00000c0d0e7389 */ /* 0x00006400000c000b */
[----:B01----:R-:W-:Y:S01]  /*2e60*/  ENDCOLLECTIVE ;  /* 0x000000000000791b */ /* 0x003fe20003800000 */
.L_x_16520:
[----:B------:R-:W-:Y:S05]  /*2e70*/  BRA `(.L_x_16521) ;  /* 0xffffffd000d87947 */ /* 0x000fea000383ffff */
.L_x_16522:
        /* <DEDUP_REMOVED lines=16> */
.L_x_28332:


//--------------------- .text._ZN4vllm25paged_attention_v1_kernelIfhLi192ELi8ELi128ELNS_18Fp8KVCacheDataTypeE1ELb0EEEvPT_PKS2_PKT0_S8_ifPKiSA_iPKfiiiSC_SC_iiiii --------------------------
	.section	.text._ZN4vllm25paged_attention_v1_kernelIfhLi192ELi8ELi128ELNS_18Fp8KVCacheDataTypeE1ELb0EEEvPT_PKS2_PKT0_S8_ifPKiSA_iPKfiiiSC_SC_iiiii,"ax",@progbits
	.align	128
        .global         _ZN4vllm25paged_attention_v1_kernelIfhLi192ELi8ELi128ELNS_18Fp8KVCacheDataTypeE1ELb0EEEvPT_PKS2_PKT0_S8_ifPKiSA_iPKfiiiSC_SC_iiiii
        .type           _ZN4vllm25paged_attention_v1_kernelIfhLi192ELi8ELi128ELNS_18Fp8KVCacheDataTypeE1ELb0EEEvPT_PKS2_PKT0_S8_ifPKiSA_iPKfiiiSC_SC_iiiii,@function
        .size           _ZN4vllm25paged_attention_v1_kernelIfhLi192ELi8ELi128ELNS_18Fp8KVCacheDataTypeE1ELb0EEEvPT_PKS2_PKT0_S8_ifPKiSA_iPKfiiiSC_SC_iiiii,(.L_x_28333 - _ZN4vllm25paged_attention_v1_kernelIfhLi192ELi8ELi128ELNS_18Fp8KVCacheDataTypeE1ELb0EEEvPT_PKS2_PKT0_S8_ifPKiSA_iPKfiiiSC_SC_iiiii)
        .other          _ZN4vllm25paged_attention_v1_kernelIfhLi192ELi8ELi128ELNS_18Fp8KVCacheDataTypeE1ELb0EEEvPT_PKS2_PKT0_S8_ifPKiSA_iPKfiiiSC_SC_iiiii,@"STO_CUDA_ENTRY STV_DEFAULT"
_ZN4vllm25paged_attention_v1_kernelIfhLi192ELi8ELi128ELNS_18Fp8KVCacheDataTypeE1ELb0EEEvPT_PKS2_PKT0_S8_ifPKiSA_iPKfiiiSC_SC_iiiii:
.text._ZN4vllm25paged_attention_v1_kernelIfhLi192ELi8ELi128ELNS_18Fp8KVCacheDataTypeE1ELb0EEEvPT_PKS2_PKT0_S8_ifPKiSA_iPKfiiiSC_SC_iiiii:
        /* <DEDUP_REMOVED lines=30> */
.L_x_16557:
        /* <DEDUP_REMOVED lines=40> */
.L_x_16529:
        /* <DEDUP_REMOVED lines=11> */
.L_x_16528:
[----:B------:R-:W-:Y:S05]  /*0510*/  BSYNC B1 ;  /* 0x0000000000017941 */ /* 0x000fea0003800000 */
.L_x_16527:
        /* <DEDUP_REMOVED lines=14> */
.L_x_16532:
        /* <DEDUP_REMOVED lines=100> */
.L_x_16531:
[----:B------:R-:W-:Y:S05]  /*0c40*/  BSYNC B1 ;  /* 0x0000000000017941 */ /* 0x000fea0003800000 */
.L_x_16530:
        /* <DEDUP_REMOVED lines=55> */
.L_x_16534:
[----:B------:R-:W-:Y:S05]  /*0fc0*/  BSYNC B1 ;  /* 0x0000000000017941 */ /* 0x000fea0003800000 */
.L_x_16533:
        /* <DEDUP_REMOVED lines=26> */
.L_x_16526:
[----:B------:R-:W-:Y:S05]  /*1170*/  BSYNC B0 ;  /* 0x0000000000007941 */ /* 0x000fea0003800000 */
.L_x_16525:
        /* <DEDUP_REMOVED lines=49> */
.L_x_16539:
        /* <DEDUP_REMOVED lines=8> */
.L_x_16538:
[----:B------:R-:W-:Y:S05]  /*1510*/  BSYNC B1 ;  /* 0x0000000000017941 */ /* 0x000fea0003800000 */
.L_x_16537:
        /* <DEDUP_REMOVED lines=14> */
.L_x_16542:
        /* <DEDUP_REMOVED lines=52> */
.L_x_16541:
[----:B------:R-:W-:Y:S05]  /*1940*/  BSYNC B1 ;  /* 0x0000000000017941 */ /* 0x000fea0003800000 */
.L_x_16540:
        /* <DEDUP_REMOVED lines=31> */
.L_x_16544:
[----:B------:R-:W-:Y:S05]  /*1b40*/  BSYNC B1 ;  /* 0x0000000000017941 */ /* 0x000fea0003800000 */
.L_x_16543:
        /* <DEDUP_REMOVED lines=14> */
.L_x_16536:
[----:B------:R-:W-:Y:S05]  /*1c30*/  BSYNC B0 ;  /* 0x0000000000007941 */ /* 0x000fea0003800000 */
.L_x_16535:
        /* <DEDUP_REMOVED lines=42> */
.L_x_16546:
[----:B------:R-:W-:Y:S05]  /*1ee0*/  BSYNC B0 ;  /* 0x0000000000007941 */ /* 0x000fea0003800000 */
.L_x_16545:
        /* <DEDUP_REMOVED lines=27> */
.L_x_16548:
[----:B------:R-:W-:Y:S05]  /*20a0*/  BSYNC B0 ;  /* 0x0000000000007941 */ /* 0x000fea0003800000 */
.L_x_16547:
        /* <DEDUP_REMOVED lines=15> */
.L_x_16550:
[----:B------:R-:W-:Y:S05]  /*21a0*/  BSYNC B0 ;  /* 0x0000000000007941 */ /* 0x000fea0003800000 */
.L_x_16549:
        /* <DEDUP_REMOVED lines=27> */
.L_x_16552:
[----:B------:R-:W-:Y:S05]  /*2360*/  BSYNC B0 ;  /* 0x0000000000007941 */ /* 0x000fea0003800000 */
.L_x_16551:
        /* <DEDUP_REMOVED lines=90> */
.L_x_16523:
        /* <DEDUP_REMOVED lines=16> */
.L_x_16553:
[----:B------:R-:W-:Y:S05]  /*2a10*/  EXIT ;  /* 0x000000000000794d */ /* 0x000fea0003800000 */
.L_x_16524:
[----:B------:R-:W-:Y:S01]  /*2a20*/  HFMA2.MMA R12, -RZ, RZ, 0, 9.5367431640625e-07 ;  /* 0x00000010ff0c7435 */ /* 0x000fe200000001ff */
[----:B------:R-:W-:Y:S01]  /*2a30*/  MOV R11, 0x1f ;  /* 0x0000001f000b7802 */ /* 0x000fe20000000f00 */
[----:B------:R-:W-:Y:S01]  /*2a40*/  IMAD.MOV.U32 R15, RZ, RZ, -0x1 ;  /* 0xffffffffff0f7424 */ /* 0x000fe200078e00ff */
[----:B------:R-:W-:-:S08]  /*2a50*/  MOV R2, 0xff7fffff ;  /* 0xff7fffff00027802 */ /* 0x000fd00000000f00 */
[----:B------:R-:W-:Y:S05]  /*2a60*/  WARPSYNC.COLLECTIVE R15, `(.L_x_16554) ;  /* 0x000000000f087348 */ /* 0x000fea0003c00000 */
[----:B------:R0:W1:Y:S02]  /*2a70*/  SHFL.BFLY P6, R14, R13, R12, R11 ;  /* 0x0c00000c0d0e7389 */ /* 0x00006400000c000b */
[----:B01----:R-:W-:Y:S01]  /*2a80*/  ENDCOLLECTIVE ;  /* 0x000000000000791b */ /* 0x003fe20003800000 */
.L_x_16554:
[----:B------:R-:W-:Y:S01]  /*2a90*/  HFMA2.MMA R12, -RZ, RZ, 0, 4.76837158203125e-07 ;  /* 0x00000008ff0c7435 */ /* 0x000fe200000001ff */
[----:B------:R-:W-:-:S04]  /*2aa0*/  FMNMX.FTZ R0, R14, -3.40282346638528859812e+38, !PT ;  /* 0xff7fffff0e007809 */ /* 0x000fc80007810000 */
[----:B------:R-:W-:-:S07]  /*2ab0*/  MOV R13, R0 ;  /* 0x00000000000d7202 */ /* 0x000fce0000000f00 */
[----:B------:R-:W-:Y:S05]  /*2ac0*/  WARPSYNC.COLLECTIVE R15, `(.L_x_16555) ;  /* 0x000000000f087348 */ /* 0x000fea0003c00000 */
[----:B------:R0:W1:Y:S02]  /*2ad0*/  SHFL.BFLY P6, R14, R13, R12, R11 ;  /* 0x0c00000c0d0e7389 */ /* 0x00006400000c000b */
[----:B01----:R-:W-:Y:S01]  /*2ae0*/  ENDCOLLECTIVE ;  /* 0x000000000000791b */ /* 0x003fe20003800000 */
.L_x_16555:
[----:B------:R-:W-:Y:S02]  /*2af0*/  MOV R12, 0x4 ;  /* 0x00000004000c7802 */ /* 0x000fe40000000f00 */
[----:B------:R-:W-:-:S05]  /*2b00*/  FMNMX.FTZ R3, R0, R14, !PT ;  /* 0x0000000e00037209 */ /* 0x000fca0007810000 */
[----:B------:R-:W-:-:S07]  /*2b10*/  IMAD.MOV.U32 R13, RZ, RZ, R3 ;  /* 0x000000ffff0d7224 */ /* 0x000fce00078e0003 */
[----:B------:R-:W-:Y:S05]  /*2b20*/  WARPSYNC.COLLECTIVE R15, `(.L_x_16556) ;  /* 0x000000000f087348 */ /* 0x000fea0003c00000 */
[----:B------:R0:W1:Y:S02]  /*2b30*/  SHFL.BFLY P6, R14, R13, R12, R11 ;  /* 0x0c00000c0d0e7389 */ /* 0x00006400000c000b */
[----:B01----:R-:W-:Y:S01]  /*2b40*/  ENDCOLLECTIVE ;  /* 0x000000000000791b */ /* 0x003fe20003800000 */
.L_x_16556:
[----:B------:R-:W-:Y:S05]  /*2b50*/  BRA `(.L_x_16557) ;  /* 0xffffffd400a07947 */ /* 0x000fea000383ffff */
.L_x_16558:
        /* <DEDUP_REMOVED lines=10> */
.L_x_28333:


//--------------------- .text._ZN4vllm25paged_attention_v1_kernelIfhLi128ELi8ELi128ELNS_18Fp8KVCacheDataTypeE1ELb0EEEvPT_PKS2_PKT0_S8_ifPKiSA_iPKfiiiSC_SC_iiiii --------------------------
	.section	.text._ZN4vllm25paged_attention_v1_kernelIfhLi128ELi8ELi128ELNS_18Fp8KVCacheDataTypeE1ELb0EEEvPT_PKS2_PKT0_S8_ifPKiSA_iPKfiiiSC_SC_iiiii,"ax",@progbits
	.align	128
        .global         _ZN4vllm25paged_attention_v1_kernelIfhLi128ELi8ELi128ELNS_18Fp8KVCacheDataTypeE1ELb0EEEvPT_PKS2_PKT0_S8_ifPKiSA_iPKfiiiSC_SC_iiiii
        .type           _ZN4vllm25paged_attention_v1_kernelIfhLi128ELi8ELi128ELNS_18Fp8KVCacheDataTypeE1ELb0EEEvPT_PKS2_PKT0_S8_ifPKiSA_iPKfiiiSC_SC_iiiii,@function
        .size           _ZN4vllm25paged_attention_v1_kernelIfhLi128ELi8ELi128ELNS_18Fp8KVCacheDataTypeE1ELb0EEEvPT_PKS2_PKT0_S8_ifPKiSA_iPKfiiiSC_SC_iiiii,(.L_x_28334 - _ZN4vllm25paged_attention_v1_kernelIfhLi128ELi8ELi128ELNS_18Fp8KVCacheDataTypeE1ELb0EEEvPT_PKS2_PKT0_S8_ifPKiSA_iPKfiiiSC_SC_iiiii)
        .other          _ZN4vllm25paged_attention_v1_kernelIfhLi128ELi8ELi128ELNS_18Fp8KVCacheDataTypeE1ELb0EEEvPT_PKS2_PKT0_S8_ifPKiSA_iPKfiiiSC_SC_iiiii,@"STO_CUDA_ENTRY STV_DEFAULT"
_ZN4vllm25paged_attention_v1_kernelIfhLi128ELi8ELi128ELNS_18Fp8KVCacheDataTypeE1ELb0EEEvPT_PKS2_PKT0_S8_ifPKiSA_iPKfiiiSC_SC_iiiii:
.text._ZN4vllm25paged_attention_v1_kernelIfhLi128ELi8ELi128ELNS_18Fp8KVCacheDataTypeE1ELb0EEEvPT_PKS2_PKT0_S8_ifPKiSA_iPKfiiiSC_SC_iiiii:
        /* <DEDUP_REMOVED lines=30> */
.L_x_16589:
        /* <DEDUP_REMOVED lines=40> */
.L_x_16565:
        /* <DEDUP_REMOVED lines=11> */
.L_x_16564:
[----:B------:R-:W-:Y:S05]  /*0510*/  BSYNC B1 ;  /* 0x0000000000017941 */ /* 0x000fea0003800000 */
.L_x_16563:
        /* <DEDUP_REMOVED lines=14> */
.L_x_16568:
        /* <DEDUP_REMOVED lines=100> */
.L_x_16567:
[----:B------:R-:W-:Y:S05]  /*0c40*/  BSYNC B1 ;  /* 0x0000000000017941 */ /* 0x000fea0003800000 */
.L_x_16566:
        /* <DEDUP_REMOVED lines=55> */
.L_x_16570:
[----:B------:R-:W-:Y:S05]  /*0fc0*/  BSYNC B1 ;  /* 0x0000000000017941 */ /* 0x000fea0003800000 */
.L_x_16569:
        /* <DEDUP_REMOVED lines=26> */
.L_x_16562:
[----:B------:R-:W-:Y:S05]  /*1170*/  BSYNC B0 ;  /* 0x0000000000007941 */ /* 0x000fea0003800000 */
.L_x_16561:
        /* <DEDUP_REMOVED lines=49> */
.L_x_16575:
        /* <DEDUP_REMOVED lines=8> */
.L_x_16574:
[----:B------:R-:W-:Y:S05]  /*1510*/  BSYNC B1 ;  /* 0x0000000000017941 */ /* 0x000fea0003800000 */
.L_x_16573:
        /* <DEDUP_REMOVED lines=14> */
.L_x_16578:
        /* <DEDUP_REMOVED lines=52> */
.L_x_16577:
[----:B------:R-:W-:Y:S05]  /*1940*/  BSYNC B1 ;  /* 0x0000000000017941 */ /* 0x000fea0003800000 */
.L_x_16576:
        /* <DEDUP_REMOVED lines=31> */
.L_x_16580:
[----:B------:R-:W-:Y:S05]  /*1b40*/  BSYNC B1 ;  /* 0x0000000000017941 */ /* 0x000fea0003800000 */
.L_x_16579:
        /* <DEDUP_REMOVED lines=14> */
.L_x_16572:
[----:B------:R-:W-:Y:S05]  /*1c30*/  BSYNC B0 ;  /* 0x0000000000007941 */ /* 0x000fea0003800000 */
.L_x_16571:
        /* <DEDUP_REMOVED lines=53> */
.L_x_16582:
[----:B------:R-:W-:Y:S05]  /*1f90*/  BSYNC B0 ;  /* 0x0000000000007941 */ /* 0x000fea0003800000 */
.L_x_16581:
        /* <DEDUP_REMOVED lines=28> */
.L_x_16584:
[----:B------:R-:W-:Y:S05]  /*2160*/  BSYNC B0 ;  /* 0x0000000000007941 */ /* 0x000fea0003800000 */
.L_x_16583:
        /* <DEDUP_REMOVED lines=67> */
.L_x_16559:
        /* <DEDUP_REMOVED lines=16> */
.L_x_16585:
[----:B------:R-:W-:Y:S05]  /*26a0*/  EXIT ;  /* 0x000000000000794d */ /* 0x000fea0003800000 */
.L_x_16560:
[----:B------:R-:W-:Y:S01]  /*26b0*/  IMAD.MOV.U32 R12, RZ, RZ, 0x10 ;  /* 0x00000010ff0c7424 */ /* 0x000fe200078e00ff */
[----:B------:R-:W-:Y:S02]  /*26c0*/  MOV R11, 0x1f ;  /* 0x0000001f000b7802 */ /* 0x000fe40000000f00 */
[----:B------:R-:W-:Y:S02]  /*26d0*/  MOV R15, 0xffffffff ;  /* 0xffffffff000f7802 */ /* 0x000fe40000000f00 */
[----:B------:R-:W-:-:S07]  /*26e0*/  MOV R2, 0xff7fffff ;  /* 0xff7fffff00027802 */ /* 0x000fce0000000f00 */
[----:B------:R-:W-:Y:S05]  /*26f0*/  WARPSYNC.COLLECTIVE R15, `(.L_x_16586) ;  /* 0x000000000f087348 */ /* 0x000fea0003c00000 */
[----:B------:R0:W1:Y:S02]  /*2700*/  SHFL.BFLY P6, R14, R13, R12, R11 ;  /* 0x0c00000c0d0e7389 */ /* 0x00006400000c000b */
[----:B01----:R-:W-:Y:S01]  /*2710*/  ENDCOLLECTIVE ;  /* 0x000000000000791b */ /* 0x003fe20003800000 */
.L_x_16586:
[----:B------:R-:W-:Y:S01]  /*2720*/  IMAD.MOV.U32 R12, RZ, RZ, 0x8 ;  /* 0x00000008ff0c7424 */ /* 0x000fe200078e00ff */
[----:B------:R-:W-:-:S04]  /*2730*/  FMNMX.FTZ R0, R14, -3.40282346638528859812e+38, !PT ;  /* 0xff7fffff0e007809 */ /* 0x000fc80007810000 */
[----:B------:R-:W-:-:S07]  /*2740*/  MOV R13, R0 ;  /* 0x00000000000d7202 */ /* 0x000fce0000000f00 */
[----:B------:R-:W-:Y:S05]  /*2750*/  WARPSYNC.COLLECTIVE R15, `(.L_x_16587) ;  /* 0x000000000f087348 */ /* 0x000fea0003c00000 */
[----:B------:R0:W1:Y:S02]  /*2760*/  SHFL.BFLY P6, R14, R13, R12, R11 ;  /* 0x0c00000c0d0e7389 */ /* 0x00006400000c000b */
[----:B01----:R-:W-:Y:S01]  /*2770*/  ENDCOLLECTIVE ;  /* 0x000000000000791b */ /* 0x003fe20003800000 */
.L_x_16587:
[----:B------:R-:W-:Y:S01]  /*2780*/  HFMA2.MMA R12, -RZ, RZ, 0, 2.384185791015625e-07 ;  /* 0x00000004ff0c7435 */ /* 0x000fe200000001ff */
[----:B------:R-:W-:-:S04]  /*2790*/  FMNMX.FTZ R3, R0, R14, !PT ;  /* 0x0000000e00037209 */ /* 0x000fc80007810000 */
[----:B------:R-:W-:-:S07]  /*27a0*/  MOV R13, R3 ;  /* 0x00000003000d7202 */ /* 0x000fce0000000f00 */
[----:B------:R-:W-:Y:S05]  /*27b0*/  WARPSYNC.COLLECTIVE R15, `(.L_x_16588) ;  /* 0x000000000f087348 */ /* 0x000fea0003c00000 */
[----:B------:R0:W1:Y:S02]  /*27c0*/  SHFL.BFLY P6, R14, R13, R12, R11 ;  /* 0x0c00000c0d0e7389 */ /* 0x00006400000c000b */
[----:B01----:R-:W-:Y:S01]  /*27d0*/  ENDCOLLECTIVE ;  /* 0x000000000000791b */ /* 0x003fe20003800000 */
.L_x_16588:
[----:B------:R-:W-:Y:S05]  /*27e0*/  BRA `(.L_x_16589) ;  /* 0xffffffd8007c7947 */ /* 0x000fea000383ffff */
.L_x_16590:
        /* <DEDUP_REMOVED lines=9> */
.L_x_28334:


//--------------------- .text._ZN4vllm25paged_attention_v1_kernelIfhLi120ELi8ELi128ELNS_18Fp8KVCacheDataTypeE1ELb0EEEvPT_PKS2_PKT0_S8_ifPKiSA_iPKfiiiSC_SC_iiiii --------------------------
	.section	.text._ZN4vllm25paged_attention_v1_kernelIfhLi120ELi8ELi128ELNS_18Fp8KVCacheDataTypeE1ELb0EEEvPT_PKS2_PKT0_S8_ifPKiSA_iPKfiiiSC_SC_iiiii,"ax",@progbits
	.align	128
        .global         _ZN4vllm25paged_attention_v1_kernelIfhLi120ELi8ELi128ELNS_18Fp8KVCacheDataTypeE1ELb0EEEvPT_PKS2_PKT0_S8_ifPKiSA_iPKfiiiSC_SC_iiiii
        .type           _ZN4vllm25paged_attention_v1_kernelIfhLi120ELi8ELi128ELNS_18Fp8KVCacheDataTypeE1ELb0EEEvPT_PKS2_PKT0_S8_ifPKiSA_iPKfiiiSC_SC_iiiii,@function
        .size           _ZN4vllm25paged_attention_v1_kernelIfhLi120ELi8ELi128ELNS_18Fp8KVCacheDataTypeE1ELb0EEEvPT_PKS2_PKT0_S8_ifPKiSA_iPKfiiiSC_SC_iiiii,(.L_x_28335 - _ZN4vllm25paged_attention_v1_kernelIfhLi120ELi8ELi128ELNS_18Fp8KVCacheDataTypeE1ELb0EEEvPT_PKS2_PKT0_S8_ifPKiSA_iPKfiiiSC_SC_iiiii)
        .other          _ZN4vllm25paged_attention_v1_kernelIfhLi120ELi8ELi128ELNS_18Fp8KVCacheDataTypeE1ELb0EEEvPT_PKS2_PKT0_S8_ifPKiSA_iPKfiiiSC_SC_iiiii,@"STO_CUDA_ENTRY STV_DEFAULT"
_ZN4vllm25paged_attention_v1_kernelIfhLi120ELi8ELi128ELNS_18Fp8KVCacheDataTypeE1ELb0EEEvPT_PKS2_PKT0_S8_ifPKiSA_iPKfiiiSC_SC_iiiii:
.text._ZN4vllm25paged_attention_v1_kernelIfhLi120ELi8ELi128ELNS_18Fp8KVCacheDataTypeE1ELb0EEEvPT_PKS2_PKT0_S8_ifPKiSA_iPKfiiiSC_SC_iiiii:
        /* <DEDUP_REMOVED lines=30> */
.L_x_16631:
        /* <DEDUP_REMOVED lines=40> */
.L_x_16597:
        /* <DEDUP_REMOVED lines=11> */
.L_x_16596:
[----:B------:R-:W-:Y:S05]  /*0510*/  BSYNC B1 ;  /* 0x0000000000017941 */ /* 0x000fea0003800000 */
.L_x_16595:
        /* <DEDUP_REMOVED lines=14> */
.L_x_16600:
        /* <DEDUP_REMOVED lines=100> */
.L_x_16599:
[----:B------:R-:W-:Y:S05]  /*0c40*/  BSYNC B1 ;  /* 0x0000000000017941 */ /* 0x000fea0003800000 */
.L_x_16598:
        /* <DEDUP_REMOVED lines=55> */
.L_x_16602:
[----:B------:R-:W-:Y:S05]  /*0fc0*/  BSYNC B1 ;  /* 0x0000000000017941 */ /* 0x000fea0003800000 */
.L_x_16601:
        /* <DEDUP_REMOVED lines=26> */
.L_x_16594:
[----:B------:R-:W-:Y:S05]  /*1170*/  BSYNC B0 ;  /* 0x0000000000007941 */ /* 0x000fea0003800000 */
.L_x_16593:
        /* <DEDUP_REMOVED lines=48> */
.L_x_16607:
        /* <DEDUP_REMOVED lines=8> */
.L_x_16606:
[----:B------:R-:W-:Y:S05]  /*1500*/  BSYNC B1 ;  /* 0x0000000000017941 */ /* 0x000fea0003800000 */
.L_x_16605:
        /* <DEDUP_REMOVED lines=14> */
.L_x_16610:
        /* <DEDUP_REMOVED lines=52> */
.L_x_16609:
[----:B------:R-:W-:Y:S05]  /*1930*/  BSYNC B1 ;  /* 0x0000000000017941 */ /* 0x000fea0003800000 */
.L_x_16608:
        /* <DEDUP_REMOVED lines=31> */
.L_x_16612:
[----:B------:R-:W-:Y:S05]  /*1b30*/  BSYNC B1 ;  /* 0x0000000000017941 */ /* 0x000fea0003800000 */
.L_x_16611:
        /* <DEDUP_REMOVED lines=14> */
.L_x_16604:
[----:B------:R-:W-:Y:S05]  /*1c20*/  BSYNC B0 ;  /* 0x0000000000007941 */ /* 0x000fea0003800000 */
.L_x_16603:
        /* <DEDUP_REMOVED lines=34> */
.L_x_16614:
[----:B------:R-:W-:Y:S05]  /*1e50*/  BSYNC B0 ;  /* 0x0000000000007941 */ /* 0x000fea0003800000 */
.L_x_16613:
        /* <DEDUP_REMOVED lines=24> */
.L_x_16618:
[----:B------:R-:W-:Y:S05]  /*1fe0*/  BSYNC B1 ;  /* 0x0000000000017941 */ /* 0x000fea0003800000 */
.L_x_16617:
[----:B0-2---:R-:W-:-:S07]  /*1ff0*/  @!P0 FADD.FTZ R0, R0, R9 ;  /* 0x0000000900008221 */ /* 0x005fce0000010000 */
.L_x_16616:
[----:B------:R-:W-:Y:S05]  /*2000*/  BSYNC B0 ;  /* 0x0000000000007941 */ /* 0x000fea0003800000 */
.L_x_16615:
        /* <DEDUP_REMOVED lines=16> */
.L_x_16620:
[----:B------:R-:W-:Y:S05]  /*2110*/  BSYNC B0 ;  /* 0x0000000000007941 */ /* 0x000fea0003800000 */
.L_x_16619:
        /* <DEDUP_REMOVED lines=24> */
.L_x_16624:
[----:B------:R-:W-:Y:S05]  /*22a0*/  BSYNC B1 ;  /* 0x0000000000017941 */ /* 0x000fea0003800000 */
.L_x_16623:
[----:B0-2-4-:R-:W-:-:S07]  /*22b0*/  @!P0 FADD.FTZ R0, R0, R9 ;  /* 0x0000000900008221 */ /* 0x015fce0000010000 */
.L_x_16622:
[----:B------:R-:W-:Y:S05]  /*22c0*/  BSYNC B0 ;  /* 0x0000000000007941 */ /* 0x000fea0003800000 */
.L_x_16621:
        /* <DEDUP_REMOVED lines=65> */
.L_x_16626:
[----:B------:R-:W-:Y:S05]  /*26e0*/  BSYNC B0 ;  /* 0x0000000000007941 */ /* 0x000fea0003800000 */
.L_x_16625:
        /* <DEDUP_REMOVED lines=9> */
.L_x_16591:
        /* <DEDUP_REMOVED lines=16> */
.L_x_16627:
[----:B------:R-:W-:Y:S05]  /*2880*/  EXIT ;  /* 0x000000000000794d */ /* 0x000fea0003800000 */
.L_x_16592:
[----:B------:R-:W-:Y:S01]  /*2890*/  HFMA2.MMA R12, -RZ, RZ, 0, 9.5367431640625e-07 ;  /* 0x00000010ff0c7435 */ /* 0x000fe200000001ff */
[----:B------:R-:W-:Y:S01]  /*28a0*/  MOV R11, 0x1f ;  /* 0x0000001f000b7802 */ /* 0x000fe20000000f00 */
[----:B------:R-:W-:Y:S01]  /*28b0*/  IMAD.MOV.U32 R15, RZ, RZ, -0x1 ;  /* 0xffffffffff0f7424 */ /* 0x000fe200078e00ff */
[----:B------:R-:W-:-:S08]  /*28c0*/  MOV R2, 0xff7fffff ;  /* 0xff7fffff00027802 */ /* 0x000fd00000000f00 */
[----:B------:R-:W-:Y:S05]  /*28d0*/  WARPSYNC.COLLECTIVE R15, `(.L_x_16628) ;  /* 0x000000000f087348 */ /* 0x000fea0003c00000 */
[----:B------:R0:W1:Y:S02]  /*28e0*/  SHFL.BFLY P6, R14, R13, R12, R11 ;  /* 0x0c00000c0d0e7389 */ /* 0x00006400000c000b */
[----:B01----:R-:W-:Y:S01]  /*28f0*/  ENDCOLLECTIVE ;  /* 0x000000000000791b */ /* 0x003fe20003800000 */
.L_x_16628:
[----:B------:R-:W-:Y:S01]  /*2900*/  HFMA2.MMA R12, -RZ, RZ, 0, 4.76837158203125e-07 ;  /* 0x00000008ff0c7435 */ /* 0x000fe200000001ff */
[----:B------:R-:W-:-:S04]  /*2910*/  FMNMX.FTZ R0, R14, -3.40282346638528859812e+38, !PT ;  /* 0xff7fffff0e007809 */ /* 0x000fc80007810000 */
[----:B------:R-:W-:-:S07]  /*2920*/  MOV R13, R0 ;  /* 0x00000000000d7202 */ /* 0x000fce0000000f00 */
[----:B------:R-:W-:Y:S05]  /*2930*/  WARPSYNC.COLLECTIVE R15, `(.L_x_16629) ;  /* 0x000000000f087348 */ /* 0x000fea0003c00000 */
[----:B------:R0:W1:Y:S02]  /*2940*/  SHFL.BFLY P6, R14, R13, R12, R11 ;  /* 0x0c00000c0d0e7389 */ /* 0x00006400000c000b */
[----:B01----:R-:W-:Y:S01]  /*2950*/  ENDCOLLECTIVE ;  /* 0x000000000000791b */ /* 0x003fe20003800000 */
.L_x_16629:
[----:B------:R-:W-:Y:S02]  /*2960*/  MOV R12, 0x4 ;  /* 0x00000004000c7802 */ /* 0x000fe40000000f00 */
[----:B------:R-:W-:-:S05]  /*2970*/  FMNMX.FTZ R3, R0, R14, !PT ;  /* 0x0000000e00037209 */ /* 0x000fca0007810000 */
[----:B------:R-:W-:-:S07]  /*2980*/  IMAD.MOV.U32 R13, RZ, RZ, R3 ;  /* 0x000000ffff0d7224 */ /* 0x000fce00078e0003 */
[----:B------:R-:W-:Y:S05]  /*2990*/  WARPSYNC.COLLECTIVE R15, `(.L_x_16630) ;  /* 0x000000000f087348 */ /* 0x000fea0003c00000 */
[----:B------:R0:W1:Y:S02]  /*29a0*/  SHFL.BFLY P6, R14, R13, R12, R11 ;  /* 0x0c00000c0d0e7389 */ /* 0x00006400000c000b */
[----:B01----:R-:W-:Y:S01]  /*29b0*/  ENDCOLLECTIVE ;  /* 0x000000000000791b */ /* 0x003fe20003800000 */
.L_x_16630:
[----:B------:R-:W-:Y:S05]  /*29c0*/  BRA `(.L_x_16631) ;  /* 0xffffffd800047947 */ /* 0x000fea000383ffff */
.L_x_16632:
        /* <DEDUP_REMOVED lines=11> */
.L_x_28335:


//--------------------- .text._ZN4vllm25paged_attention_v1_kernelIfhLi112ELi8ELi128ELNS_18Fp8KVCacheDataTypeE1ELb0EEEvPT_PKS2_PKT0_S8_ifPKiSA_iPKfiiiSC_SC_iiiii --------------------------
	.section	.text._ZN4vllm25paged_attention_v1_kernelIfhLi112ELi8ELi128ELNS_18Fp8KVCacheDataTypeE1ELb0EEEvPT_PKS2_PKT0_S8_ifPKiSA_iPKfiiiSC_SC_iiiii,"ax",@progbits
	.align	128
        .global         _ZN4vllm25paged_attention_v1_kernelIfhLi112ELi8ELi128ELNS_18Fp8KVCacheDataTypeE1ELb0EEEvPT_PKS2_PKT0_S8_ifPKiSA_iPKfiiiSC_SC_iiiii
        .type           _ZN4vllm25paged_attention_v1_kernelIfhLi112ELi8ELi128ELNS_18Fp8KVCacheDataTypeE1ELb0EEEvPT_PKS2_PKT0_S8_ifPKiSA_iPKfiiiSC_SC_iiiii,@function
        .size           _ZN4vllm25paged_attention_v1_kernelIfhLi112ELi8ELi128ELNS_18Fp8KVCacheDataTypeE1ELb0EEEvPT_PKS2_PKT0_S8_ifPKiSA_iPKfiiiSC_SC_iiiii,(.L_x_28336 - _ZN4vllm25paged_attention_v1_kernelIfhLi112ELi8ELi128ELNS_18Fp8KVCacheDataTypeE1ELb0EEEvPT_PKS2_PKT0_S8_ifPKiSA_iPKfiiiSC_SC_iiiii)
        .other          _ZN4vllm25paged_attention_v1_kernelIfhLi112ELi8ELi128ELNS_18Fp8KVCacheDataTypeE1ELb0EEEvPT_PKS2_PKT0_S8_ifPKiSA_iPKfiiiSC_SC_iiiii,@"STO_CUDA_ENTRY STV_DEFAULT"
_ZN4vllm25paged_attention_v1_kernelIfhLi112ELi8ELi128ELNS_18Fp8KVCacheDataTypeE1ELb0EEEvPT_PKS2_PKT0_S8_ifPKiSA_iPKfiiiSC_SC_iiiii:
.text._ZN4vllm25paged_attention_v1_kernelIfhLi112ELi8ELi128ELNS_18Fp8KVCacheDataTypeE1ELb0EEEvPT_PKS2_PKT0_S8_ifPKiSA_iPKfiiiSC_SC_iiiii:
        /* <DEDUP_REMOVED lines=30> */
.L_x_16663:
        /* <DEDUP_REMOVED lines=40> */
.L_x_16639:
        /* <DEDUP_REMOVED lines=11> */
.L_x_16638:
[----:B------:R-:W-:Y:S05]  /*0510*/  BSYNC B1 ;  /* 0x0000000000017941 */ /* 0x000fea0003800000 */
.L_x_16637:
        /* <DEDUP_REMOVED lines=14> */
.L_x_16642:
        /* <DEDUP_REMOVED lines=100> */
.L_x_16641:
[----:B------:R-:W-:Y:S05]  /*0c40*/  BSYNC B1 ;  /* 0x0000000000017941 */ /* 0x000fea0003800000 */
.L_x_16640:
        /* <DEDUP_REMOVED lines=55> */
.L_x_16644:
[----:B------:R-:W-:Y:S05]  /*0fc0*/  BSYNC B1 ;  /* 0x0000000000017941 */ /* 0x000fea0003800000 */
.L_x_16643:
        /* <DEDUP_REMOVED lines=26> */
.L_x_16636:
[----:B------:R-:W-:Y:S05]  /*1170*/  BSYNC B0 ;  /* 0x0000000000007941 */ /* 0x000fea0003800000 */
.L_x_16635:
        /* <DEDUP_REMOVED lines=48> */
.L_x_16649:
        /* <DEDUP_REMOVED lines=8> */
.L_x_16648:
[----:B------:R-:W-:Y:S05]  /*1500*/  BSYNC B1 ;  /* 0x0000000000017941 */ /* 0x000fea0003800000 */
.L_x_16647:
        /* <DEDUP_REMOVED lines=14> */
.L_x_16652:
        /* <DEDUP_REMOVED lines=52> */
.L_x_16651:
[----:B------:R-:W-:Y:S05]  /*1930*/  BSYNC B1 ;  /* 0x0000000000017941 */ /* 0x000fea0003800000 */
.L_x_16650:
        /* <DEDUP_REMOVED lines=31> */
.L_x_16654:
[----:B------:R-:W-:Y:S05]  /*1b30*/  BSYNC B1 ;  /* 0x0000000000017941 */ /* 0x000fea0003800000 */
.L_x_16653:
        /* <DEDUP_REMOVED lines=14> */
.L_x_16646:
[----:B------:R-:W-:Y:S05]  /*1c20*/  BSYNC B0 ;  /* 0x0000000000007941 */ /* 0x000fea0003800000 */
.L_x_16645:
        /* <DEDUP_REMOVED lines=51> */
.L_x_16656:
[----:B------:R-:W-:Y:S05]  /*1f60*/  BSYNC B0 ;  /* 0x0000000000007941 */ /* 0x000fea0003800000 */
.L_x_16655:
        /* <DEDUP_REMOVED lines=25> */
.L_x_16658:
[----:B------:R-:W-:Y:S05]  /*2100*/  BSYNC B0 ;  /* 0x0000000000007941 */ /* 0x000fea0003800000 */
.L_x_16657:
        /* <DEDUP_REMOVED lines=60> */
.L_x_16633:
        /* <DEDUP_REMOVED lines=16> */
.L_x_16659:
[----:B------:R-:W-:Y:S05]  /*25d0*/  EXIT ;  /* 0x000000000000794d */ /* 0x000fea0003800000 */
.L_x_16634:
[----:B------:R-:W-:Y:S01]  /*25e0*/  HFMA2.MMA R12, -RZ, RZ, 0, 9.5367431640625e-07 ;  /* 0x00000010ff0c7435 */ /* 0x000fe200000001ff */
[----:B------:R-:W-:Y:S02]  /*25f0*/  MOV R11, 0x1f ;  /* 0x0000001f000b7802 */ /* 0x000fe40000000f00 */
[----:B------:R-:W-:Y:S02]  /*2600*/  MOV R15, 0xffffffff ;  /* 0xffffffff000f7802 */ /* 0x000fe40000000f00 */
[----:B------:R-:W-:-:S07]  /*2610*/  MOV R2, 0xff7fffff ;  /* 0xff7fffff00027802 */ /* 0x000fce0000000f00 */
[----:B------:R-:W-:Y:S05]  /*2620*/  WARPSYNC.COLLECTIVE R15, `(.L_x_16660) ;  /* 0x000000000f087348 */ /* 0x000fea0003c00000 */
[----:B------:R0:W1:Y:S02]  /*2630*/  SHFL.BFLY P6, R14, R13, R12, R11 ;  /* 0x0c00000c0d0e7389 */ /* 0x00006400000c000b */
[----:B01----:R-:W-:Y:S01]  /*2640*/  ENDCOLLECTIVE ;  /* 0x000000000000791b */ /* 0x003fe20003800000 */
.L_x_16660:
[----:B------:R-:W-:Y:S01]  /*2650*/  HFMA2.MMA R12, -RZ, RZ, 0, 4.76837158203125e-07 ;  /* 0x00000008ff0c7435 */ /* 0x000fe200000001ff */
[----:B------:R-:W-:-:S05]  /*2660*/  FMNMX.FTZ R0, R14, -3.40282346638528859812e+38, !PT ;  /* 0xff7fffff0e007809 */ /* 0x000fca0007810000 */
[----:B------:R-:W-:-:S07]  /*2670*/  IMAD.MOV.U32 R13, RZ, RZ, R0 ;  /* 0x000000ffff0d7224 */ /* 0x000fce00078e0000 */
[----:B------:R-:W-:Y:S05]  /*2680*/  WARPSYNC.COLLECTIVE R15, `(.L_x_16661) ;  /* 0x000000000f087348 */ /* 0x000fea0003c00000 */
[----:B------:R0:W1:Y:S02]  /*2690*/  SHFL.BFLY P6, R14, R13, R12, R11 ;  /* 0x0c00000c0d0e7389 */ /* 0x00006400000c000b */
[----:B01----:R-:W-:Y:S01]  /*26a0*/  ENDCOLLECTIVE ;  /* 0x000000000000791b */ /* 0x003fe20003800000 */
.L_x_16661:
[----:B------:R-:W-:Y:S01]  /*26b0*/  HFMA2.MMA R12, -RZ, RZ, 0, 2.384185791015625e-07 ;  /* 0x00000004ff0c7435 */ /* 0x000fe200000001ff */
[----:B------:R-:W-:-:S04]  /*26c0*/  FMNMX.FTZ R3, R0, R14, !PT ;  /* 0x0000000e00037209 */ /* 0x000fc80007810000 */
[----:B------:R-:W-:-:S07]  /*26d0*/  MOV R13, R3 ;  /* 0x00000003000d7202 */ /* 0x000fce0000000f00 */
[----:B------:R-:W-:Y:S05]  /*26e0*/  WARPSYNC.COLLECTIVE R15, `(.L_x_16662) ;  /* 0x000000000f087348 */ /* 0x000fea0003c00000 */
[----:B------:R0:W1:Y:S02]  /*26f0*/  SHFL.BFLY P6, R14, R13, R12, R11 ;  /* 0x0c00000c0d0e7389 */ /* 0x00006400000c000b */
[----:B01----:R-:W-:Y:S01]  /*2700*/  ENDCOLLECTIVE ;  /* 0x000000000000791b */ /* 0x003fe20003800000 */
.L_x_16662:
[----:B------:R-:W-:Y:S05]  /*2710*/  BRA `(.L_x_16663) ;  /* 0xffffffd800b07947 */ /* 0x000fea000383ffff */
.L_x_16664:
        /* <DEDUP_REMOVED lines=14> */
.L_x_28336:


//--------------------- .text._ZN4vllm25paged_attention_v1_kernelIfhLi96ELi8ELi128ELNS_18Fp8KVCacheDataTypeE1ELb0EEEvPT_PKS2_PKT0_S8_ifPKiSA_iPKfiiiSC_SC_iiiii --------------------------
	.section	.text._ZN4vllm25paged_attention_v1_kernelIfhLi96ELi8ELi128ELNS_18Fp8KVCacheDataTypeE1ELb0EEEvPT_PKS2_PKT0_S8_ifPKiSA_iPKfiiiSC_SC_iiiii,"ax",@progbits
	.align	128
        .global         _ZN4vllm25paged_attention_v1_kernelIfhLi96ELi8ELi128ELNS_18Fp8KVCacheDataTypeE1ELb0EEEvPT_PKS2_PKT0_S8_ifPKiSA_iPKfiiiSC_SC_iiiii
        .type           _ZN4vllm25paged_attention_v1_kernelIfhLi96ELi8ELi128ELNS_18Fp8KVCacheDataTypeE1ELb0EEEvPT_PKS2_PKT0_S8_ifPKiSA_iPKfiiiSC_SC_iiiii,@function
        .size           _ZN4vllm25paged_attention_v1_kernelIfhLi96ELi8ELi128ELNS_18Fp8KVCacheDataTypeE1ELb0EEEvPT_PKS2_PKT0_S8_ifPKiSA_iPKfiiiSC_SC_iiiii,(.L_x_28337 - _ZN4vllm25paged_attention_v1_kernelIfhLi96ELi8ELi128ELNS_18Fp8KVCacheDataTypeE1ELb0EEEvPT_PKS2_PKT0_S8_ifPKiSA_iPKfiiiSC_SC_iiiii)
        .other          _ZN4vllm25paged_attention_v1_kernelIfhLi96ELi8ELi128ELNS_18Fp8KVCacheDataTypeE1ELb0EEEvPT_PKS2_PKT0_S8_ifPKiSA_iPKfiiiSC_SC_iiiii,@"STO_CUDA_ENTRY STV_DEFAULT"
_ZN4vllm25paged_attention_v1_kernelIfhLi96ELi8ELi128ELNS_18Fp8KVCacheDataTypeE1ELb0EEEvPT_PKS2_PKT0_S8_ifPKiSA_iPKfiiiSC_SC_iiiii:
.text._ZN4vllm25paged_attention_v1_kernelIfhLi96ELi8ELi128ELNS_18Fp8KVCacheDataTypeE1ELb0EEEvPT_PKS2_PKT0_S8_ifPKiSA_iPKfiiiSC_SC_iiiii:
        /* <DEDUP_REMOVED lines=30> */
.L_x_16695:
        /* <DEDUP_REMOVED lines=40> */
.L_x_16671:
        /* <DEDUP_REMOVED lines=11> */
.L_x_16670:
[----:B------:R-:W-:Y:S05]  /*0510*/  BSYNC B1 ;  /* 0x0000000000017941 */ /* 0x000fea0003800000 */
.L_x_16669:
        /* <DEDUP_REMOVED lines=14> */
.L_x_16674:
        /* <DEDUP_REMOVED lines=100> */
.L_x_16673:
[----:B------:R-:W-:Y:S05]  /*0c40*/  BSYNC B1 ;  /* 0x0000000000017941 */ /* 0x000fea0003800000 */
.L_x_16672:
        /* <DEDUP_REMOVED lines=55> */
.L_x_16676:
[----:B------:R-:W-:Y:S05]  /*0fc0*/  BSYNC B1 ;  /* 0x0000000000017941 */ /* 0x000fea0003800000 */
.L_x_16675:
        /* <DEDUP_REMOVED lines=26> */
.L_x_16668:
[----:B------:R-:W-:Y:S05]  /*1170*/  BSYNC B0 ;  /* 0x0000000000007941 */ /* 0x000fea0003800000 */
.L_x_16667:
        /* <DEDUP_REMOVED lines=48> */
.L_x_16681:
        /* <DEDUP_REMOVED lines=8> */
.L_x_16680:
[----:B------:R-:W-:Y:S05]  /*1500*/  BSYNC B1 ;  /* 0x0000000000017941 */ /* 0x000fea0003800000 */
.L_x_16679:
        /* <DEDUP_REMOVED lines=14> */
.L_x_16684:
        /* <DEDUP_REMOVED lines=52> */
.L_x_16683:
[----:B------:R-:W-:Y:S05]  /*1930*/  BSYNC B1 ;  /* 0x0000000000017941 */ /* 0x000fea0003800000 */
.L_x_16682:
        /* <DEDUP_REMOVED lines=31> */
.L_x_16686:
[----:B------:R-:W-:Y:S05]  /*1b30*/  BSYNC B1 ;  /* 0x0000000000017941 */ /* 0x000fea0003800000 */
.L_x_16685:
        /* <DEDUP_REMOVED lines=14> */
.L_x_16678:
[----:B------:R-:W-:Y:S05]  /*1c20*/  BSYNC B0 ;  /* 0x0000000000007941 */ /* 0x000fea0003800000 */
.L_x_16677:
        /* <DEDUP_REMOVED lines=47> */
.L_x_16688:
[----:B------:R-:W-:Y:S05]  /*1f20*/  BSYNC B0 ;  /* 0x0000000000007941 */ /* 0x000fea0003800000 */
.L_x_16687:
        /* <DEDUP_REMOVED lines=22> */
.L_x_16690:
[----:B------:R-:W-:Y:S05]  /*2090*/  BSYNC B0 ;  /* 0x0000000000007941 */ /* 0x000fea0003800000 */
.L_x_16689:
        /* <DEDUP_REMOVED lines=54> */
.L_x_16665:
        /* <DEDUP_REMOVED lines=16> */
.L_x_16691:
[----:B------:R-:W-:Y:S05]  /*2500*/  EXIT ;  /* 0x000000000000794d */ /* 0x000fea0003800000 */
.L_x_16666:
[----:B------:R-:W-:Y:S01]  /*2510*/  HFMA2.MMA R12, -RZ, RZ, 0, 9.5367431640625e-07 ;  /* 0x00000010ff0c7435 */ /* 0x000fe200000001ff */
[----:B------:R-:W-:Y:S02]  /*2520*/  MOV R11, 0x1f ;  /* 0x0000001f000b7802 */ /* 0x000fe40000000f00 */
[----:B------:R-:W-:Y:S02]  /*2530*/  MOV R15, 0xffffffff ;  /* 0xffffffff000f7802 */ /* 0x000fe40000000f00 */
[----:B------:R-:W-:-:S07]  /*2540*/  MOV R2, 0xff7fffff ;  /* 0xff7fffff00027802 */ /* 0x000fce0000000f00 */
[----:B------:R-:W-:Y:S05]  /*2550*/  WARPSYNC.COLLECTIVE R15, `(.L_x_16692) ;  /* 0x000000000f087348 */ /* 0x000fea0003c00000 */
[----:B------:R0:W1:Y:S02]  /*2560*/  SHFL.BFLY P6, R14, R13, R12, R11 ;  /* 0x0c00000c0d0e7389 */ /* 0x00006400000c000b */
[----:B01----:R-:W-:Y:S01]  /*2570*/  ENDCOLLECTIVE ;  /* 0x000000000000791b */ /* 0x003fe20003800000 */
.L_x_16692:
[----:B------:R-:W-:Y:S01]  /*2580*/  HFMA2.MMA R12, -RZ, RZ, 0, 4.76837158203125e-07 ;  /* 0x00000008ff0c7435 */ /* 0x000fe200000001ff */
[----:B------:R-:W-:-:S05]  /*2590*/  FMNMX.FTZ R0, R14, -3.40282346638528859812e+38, !PT ;  /* 0xff7fffff0e007809 */ /* 0x000fca0007810000 */
[----:B------:R-:W-:-:S07]  /*25a0*/  IMAD.MOV.U32 R13, RZ, RZ, R0 ;  /* 0x000000ffff0d7224 */ /* 0x000fce00078e0000 */
[----:B------:R-:W-:Y:S05]  /*25b0*/  WARPSYNC.COLLECTIVE R15, `(.L_x_16693) ;  /* 0x000000000f087348 */ /* 0x000fea0003c00000 */
[----:B------:R0:W1:Y:S02]  /*25c0*/  SHFL.BFLY P6, R14, R13, R12, R11 ;  /* 0x0c00000c0d0e7389 */ /* 0x00006400000c000b */
[----:B01----:R-:W-:Y:S01]  /*25d0*/  ENDCOLLECTIVE ;  /* 0x000000000000791b */ /* 0x003fe20003800000 */
.L_x_16693:
[----:B------:R-:W-:Y:S01]  /*25e0*/  HFMA2.MMA R12, -RZ, RZ, 0, 2.384185791015625e-07 ;  /* 0x00000004ff0c7435 */ /* 0x000fe200000001ff */
[----:B------:R-:W-:-:S04]  /*25f0*/  FMNMX.FTZ R3, R0, R14, !PT ;  /* 0x0000000e00037209 */ /* 0x000fc80007810000 */
[----:B------:R-:W-:-:S07]  /*2600*/  MOV R13, R3 ;  /* 0x00000003000d7202 */ /* 0x000fce0000000f00 */
[----:B------:R-:W-:Y:S05]  /*2610*/  WARPSYNC.COLLECTIVE R15, `(.L_x_16694) ;  /* 0x000000000f087348 */ /* 0x000fea0003c00000 */
[----:B------:R0:W1:Y:S02]  /*2620*/  SHFL.BFLY P6, R14, R13, R12, R11 ;  /* 0x0c00000c0d0e7389 */ /* 0x00006400000c000b */
[----:B01----:R-:W-:Y:S01]  /*2630*/  ENDCOLLECTIVE ;  /* 0x000000000000791b */ /* 0x003fe20003800000 */
.L_x_16694:
[----:B------:R-:W-:Y:S05]  /*2640*/  BRA `(.L_x_16695) ;  /* 0xffffffd800e47947 */ /* 0x000fea000383ffff */
.L_x_16696:
        /* <DEDUP_REMOVED lines=11> */
.L_x_28337:


//--------------------- .text._ZN4vllm25paged_attention_v1_kernelIfhLi80ELi8ELi128ELNS_18Fp8KVCacheDataTypeE1ELb0EEEvPT_PKS2_PKT0_S8_ifPKiSA_iPKfiiiSC_SC_iiiii --------------------------
	.section	.text._ZN4vllm25paged_attention_v1_kernelIfhLi80ELi8ELi128ELNS_18Fp8KVCacheDataTypeE1ELb0EEEvPT_PKS2_PKT0_S8_ifPKiSA_iPKfiiiSC_SC_iiiii,"ax",@progbits
	.align	128
        .global         _ZN4vllm25paged_attention_v1_kernelIfhLi80ELi8ELi128ELNS_18Fp8KVCacheDataTypeE1ELb0EEEvPT_PKS2_PKT0_S8_ifPKiSA_iPKfiiiSC_SC_iiiii
        .type           _ZN4vllm25paged_attention_v1_kernelIfhLi80ELi8ELi128ELNS_18Fp8KVCacheDataTypeE1ELb0EEEvPT_PKS2_PKT0_S8_ifPKiSA_iPKfiiiSC_SC_iiiii,@function
        .size           _ZN4vllm25paged_attention_v1_kernelIfhLi80ELi8ELi128ELNS_18Fp8KVCacheDataTypeE1ELb0EEEvPT_PKS2_PKT0_S8_ifPKiSA_iPKfiiiSC_SC_iiiii,(.L_x_28338 - _ZN4vllm25paged_attention_v1_kernelIfhLi80ELi8ELi128ELNS_18Fp8KVCacheDataTypeE1ELb0EEEvPT_PKS2_PKT0_S8_ifPKiSA_iPKfiiiSC_SC_iiiii)
        .other          _ZN4vllm25paged_attention_v1_kernelIfhLi80ELi8ELi128ELNS_18Fp8KVCacheDataTypeE1ELb0EEEvPT_PKS2_PKT0_S8_ifPKiSA_iPKfiiiSC_SC_iiiii,@"STO_CUDA_ENTRY STV_DEFAULT"
_ZN4vllm25paged_attention_v1_kernelIfhLi80ELi8ELi128ELNS_18Fp8KVCacheDataTypeE1ELb0EEEvPT_PKS2_PKT0_S8_ifPKiSA_iPKfiiiSC_SC_iiiii:
.text._ZN4vllm25paged_attention_v1_kernelIfhLi80ELi8ELi128ELNS_18Fp8KVCacheDataTypeE1ELb0EEEvPT_PKS2_PKT0_S8_ifPKiSA_iPKfiiiSC_SC_iiiii:
        /* <DEDUP_REMOVED lines=30> */
.L_x_16727:
        /* <DEDUP_REMOVED lines=40> */
.L_x_16703:
        /* <DEDUP_REMOVED lines=11> */
.L_x_16702:
[----:B------:R-:W-:Y:S05]  /*0510*/  BSYNC B1 ;  /* 0x0000000000017941 */ /* 0x000fea0003800000 */
.L_x_16701:
        /* <DEDUP_REMOVED lines=14> */
.L_x_16706:
        /* <DEDUP_REMOVED lines=100> */
.L_x_16705:
[----:B------:R-:W-:Y:S05]  /*0c40*/  BSYNC B1 ;  /* 0x0000000000017941 */ /* 0x000fea0003800000 */
.L_x_16704:
        /* <DEDUP_REMOVED lines=55> */
.L_x_16708:
[----:B------:R-:W-:Y:S05]  /*0fc0*/  BSYNC B1 ;  /* 0x0000000000017941 */ /* 0x000fea0003800000 */
.L_x_16707:
        /* <DEDUP_REMOVED lines=26> */
.L_x_16700:
[----:B------:R-:W-:Y:S05]  /*1170*/  BSYNC B0 ;  /* 0x0000000000007941 */ /* 0x000fea0003800000 */
.L_x_16699:
        /* <DEDUP_REMOVED lines=48> */
.L_x_16713:
        /* <DEDUP_REMOVED lines=8> */
.L_x_16712:
[----:B------:R-:W-:Y:S05]  /*1500*/  BSYNC B1 ;  /* 0x0000000000017941 */ /* 0x000fea0003800000 */
.L_x_16711:
        /* <DEDUP_REMOVED lines=14> */
.L_x_16716:
        /* <DEDUP_REMOVED lines=52> */
.L_x_16715:
[----:B------:R-:W-:Y:S05]  /*1930*/  BSYNC B1 ;  /* 0x0000000000017941 */ /* 0x000fea0003800000 */
.L_x_16714:
        /* <DEDUP_REMOVED lines=31> */
.L_x_16718:
[----:B------:R-:W-:Y:S05]  /*1b30*/  BSYNC B1 ;  /* 0x0000000000017941 */ /* 0x000fea0003800000 */
.L_x_16717:
        /* <DEDUP_REMOVED lines=14> */
.L_x_16710:
[----:B------:R-:W-:Y:S05]  /*1c20*/  BSYNC B0 ;  /* 0x0000000000007941 */ /* 0x000fea0003800000 */
.L_x_16709:
        /* <DEDUP_REMOVED lines=42> */
.L_x_16720:
[----:B------:R-:W-:Y:S05]  /*1ed0*/  BSYNC B0 ;  /* 0x0000000000007941 */ /* 0x000fea0003800000 */
.L_x_16719:
        /* <DEDUP_REMOVED lines=19> */
.L_x_16722:
[----:B------:R-:W-:Y:S05]  /*2010*/  BSYNC B0 ;  /* 0x0000000000007941 */ /* 0x000fea0003800000 */
.L_x_16721:
        /* <DEDUP_REMOVED lines=48> */
.L_x_16697:
        /* <DEDUP_REMOVED lines=16> */
.L_x_16723:
[----:B------:R-:W-:Y:S05]  /*2420*/  EXIT ;  /* 0x000000000000794d */ /* 0x000fea0003800000 */
.L_x_16698:
[----:B------:R-:W-:Y:S01]  /*2430*/  HFMA2.MMA R12, -RZ, RZ, 0, 9.5367431640625e-07 ;  /* 0x00000010ff0c7435 */ /* 0x000fe200000001ff */
[----:B------:R-:W-:Y:S02]  /*2440*/  MOV R11, 0x1f ;  /* 0x0000001f000b7802 */ /* 0x000fe40000000f00 */
[----:B------:R-:W-:Y:S02]  /*2450*/  MOV R15, 0xffffffff ;  /* 0xffffffff000f7802 */ /* 0x000fe40000000f00 */
[----:B------:R-:W-:-:S07]  /*2460*/  MOV R2, 0xff7fffff ;  /* 0xff7fffff00027802 */ /* 0x000fce0000000f00 */
[----:B------:R-:W-:Y:S05]  /*2470*/  WARPSYNC.COLLECTIVE R15, `(.L_x_16724) ;  /* 0x000000000f087348 */ /* 0x000fea0003c00000 */
[----:B------:R0:W1:Y:S02]  /*2480*/  SHFL.BFLY P6, R14, R13, R12, R11 ;  /* 0x0c00000c0d0e7389 */ /* 0x00006400000c000b */
[----:B01----:R-:W-:Y:S01]  /*2490*/  ENDCOLLECTIVE ;  /* 0x000000000000791b */ /* 0x003fe20003800000 */
.L_x_16724:
[----:B------:R-:W-:Y:S01]  /*24a0*/  HFMA2.MMA R12, -RZ, RZ, 0, 4.76837158203125e-07 ;  /* 0x00000008ff0c7435 */ /* 0x000fe200000001ff */
[----:B------:R-:W-:-:S05]  /*24b0*/  FMNMX.FTZ R0, R14, -3.40282346638528859812e+38, !PT ;  /* 0xff7fffff0e007809 */ /* 0x000fca0007810000 */
[----:B------:R-:W-:-:S07]  /*24c0*/  IMAD.MOV.U32 R13, RZ, RZ, R0 ;  /* 0x000000ffff0d7224 */ /* 0x000fce00078e0000 */
[----:B------:R-:W-:Y:S05]  /*24d0*/  WARPSYNC.COLLECTIVE R15, `(.L_x_16725) ;  /* 0x000000000f087348 */ /* 0x000fea0003c00000 */
[----:B------:R0:W1:Y:S02]  /*24e0*/  SHFL.BFLY P6, R14, R13, R12, R11 ;  /* 0x0c00000c0d0e7389 */ /* 0x00006400000c000b */
[----:B01----:R-:W-:Y:S01]  /*24f0*/  ENDCOLLECTIVE ;  /* 0x000000000000791b */ /* 0x003fe20003800000 */
.L_x_16725:
[----:B------:R-:W-:Y:S01]  /*2500*/  HFMA2.MMA R12, -RZ, RZ, 0, 2.384185791015625e-07 ;  /* 0x00000004ff0c7435 */ /* 0x000fe200000001ff */
[----:B------:R-:W-:-:S04]  /*2510*/  FMNMX.FTZ R3, R0, R14, !PT ;  /* 0x0000000e00037209 */ /* 0x000fc80007810000 */
[----:B------:R-:W-:-:S07]  /*2520*/  MOV R13, R3 ;  /* 0x00000003000d7202 */ /* 0x000fce0000000f00 */
[----:B------:R-:W-:Y:S05]  /*2530*/  WARPSYNC.COLLECTIVE R15, `(.L_x_16726) ;  /* 0x000000000f087348 */ /* 0x000fea0003c00000 */
[----:B------:R0:W1:Y:S02]  /*2540*/  SHFL.BFLY P6, R14, R13, R12, R11 ;  /* 0x0c00000c0d0e7389 */ /* 0x00006400000c000b */
[----:B01----:R-:W-:Y:S01]  /*2550*/  ENDCOLLECTIVE ;  /* 0x000000000000791b */ /* 0x003fe20003800000 */
.L_x_16726:
[----:B------:R-:W-:Y:S05]  /*2560*/  BRA `(.L_x_16727) ;  /* 0xffffffdc001c7947 */ /* 0x000fea000383ffff */
.L_x_16728:
        /* <DEDUP_REMOVED lines=9> */
.L_x_28338:


//--------------------- .text._ZN4vllm25paged_attention_v1_kernelIfhLi64ELi8ELi128ELNS_18Fp8KVCacheDataTypeE1ELb0EEEvPT_PKS2_PKT0_S8_ifPKiSA_iPKfiiiSC_SC_iiiii --------------------------
	.section	.text._ZN4vllm25paged_attention_v1_kernelIfhLi64ELi8ELi128ELNS_18Fp8KVCacheDataTypeE1ELb0EEEvPT_PKS2_PKT0_S8_ifPKiSA_iPKfiiiSC_SC_iiiii,"ax",@progbits
	.align	128
        .global         _ZN4vllm25paged_attention_v1_kernelIfhLi64ELi8ELi128ELNS_18Fp8KVCacheDataTypeE1ELb0EEEvPT_PKS2_PKT0_S8_ifPKiSA_iPKfiiiSC_SC_iiiii
        .type           _ZN4vllm25paged_attention_v1_kernelIfhLi64ELi8ELi128ELNS_18Fp8KVCacheDataTypeE1ELb0EEEvPT_PKS2_PKT0_S8_ifPKiSA_iPKfiiiSC_SC_iiiii,@function
        .size           _ZN4vllm25paged_attention_v1_kernelIfhLi64ELi8ELi128ELNS_18Fp8KVCacheDataTypeE1ELb0EEEvPT_PKS2_PKT0_S8_ifPKiSA_iPKfiiiSC_SC_iiiii,(.L_x_28339 - _ZN4vllm25paged_attention_v1_kernelIfhLi64ELi8ELi128ELNS_18Fp8KVCacheDataTypeE1ELb0EEEvPT_PKS2_PKT0_S8_ifPKiSA_iPKfiiiSC_SC_iiiii)
        .other          _ZN4vllm25paged_attention_v1_kernelIfhLi64ELi8ELi128ELNS_18Fp8KVCacheDataTypeE1ELb0EEEvPT_PKS2_PKT0_S8_ifPKiSA_iPKfiiiSC_SC_iiiii,@"STO_CUDA_ENTRY STV_DEFAULT"
_ZN4vllm25paged_attention_v1_kernelIfhLi64ELi8ELi128ELNS_18Fp8KVCacheDataTypeE1ELb0EEEvPT_PKS2_PKT0_S8_ifPKiSA_iPKfiiiSC_SC_iiiii:
.text._ZN4vllm25paged_attention_v1_kernelIfhLi64ELi8ELi128ELNS_18Fp8KVCacheDataTypeE1ELb0EEEvPT_PKS2_PKT0_S8_ifPKiSA_iPKfiiiSC_SC_iiiii:
        /* <DEDUP_REMOVED lines=30> */
.L_x_16757:
        /* <DEDUP_REMOVED lines=40> */
.L_x_16735:
        /* <DEDUP_REMOVED lines=11> */
.L_x_16734:
[----:B------:R-:W-:Y:S05]  /*0510*/  BSYNC B1 ;  /* 0x0000000000017941 */ /* 0x000fea0003800000 */
.L_x_16733:
        /* <DEDUP_REMOVED lines=14> */
.L_x_16738:
        /* <DEDUP_REMOVED lines=100> */
.L_x_16737:
[----:B------:R-:W-:Y:S05]  /*0c40*/  BSYNC B1 ;  /* 0x0000000000017941 */ /* 0x000fea0003800000 */
.L_x_16736:
        /* <DEDUP_REMOVED lines=55> */
.L_x_16740:
[----:B------:R-:W-:Y:S05]  /*0fc0*/  BSYNC B1 ;  /* 0x0000000000017941 */ /* 0x000fea0003800000 */
.L_x_16739:
        /* <DEDUP_REMOVED lines=26> */
.L_x_16732:
[----:B------:R-:W-:Y:S05]  /*1170*/  BSYNC B0 ;  /* 0x0000000000007941 */ /* 0x000fea0003800000 */
.L_x_16731:
        /* <DEDUP_REMOVED lines=48> */
.L_x_16745:
        /* <DEDUP_REMOVED lines=8> */
.L_x_16744:
[----:B------:R-:W-:Y:S05]  /*1500*/  BSYNC B1 ;  /* 0x0000000000017941 */ /* 0x000fea0003800000 */
.L_x_16743:
        /* <DEDUP_REMOVED lines=14> */
.L_x_16748:
        /* <DEDUP_REMOVED lines=52> */
.L_x_16747:
[----:B------:R-:W-:Y:S05]  /*1930*/  BSYNC B1 ;  /* 0x0000000000017941 */ /* 0x000fea0003800000 */
.L_x_16746:
        /* <DEDUP_REMOVED lines=31> */
.L_x_16750:
[----:B------:R-:W-:Y:S05]  /*1b30*/  BSYNC B1 ;  /* 0x0000000000017941 */ /* 0x000fea0003800000 */
.L_x_16749:
        /* <DEDUP_REMOVED lines=14> */
.L_x_16742:
[----:B------:R-:W-:Y:S05]  /*1c20*/  BSYNC B0 ;  /* 0x0000000000007941 */ /* 0x000fea0003800000 */
.L_x_16741:
        /* <DEDUP_REMOVED lines=52> */
.L_x_16752:
[----:B------:R-:W-:Y:S05]  /*1f70*/  BSYNC B0 ;  /* 0x0000000000007941 */ /* 0x000fea0003800000 */
.L_x_16751:
        /* <DEDUP_REMOVED lines=43> */
.L_x_16729:
        /* <DEDUP_REMOVED lines=16> */
.L_x_16753:
[----:B------:R-:W-:Y:S05]  /*2330*/  EXIT ;  /* 0x000000000000794d */ /* 0x000fea0003800000 */
.L_x_16730:
[----:B------:R-:W-:Y:S01]  /*2340*/  HFMA2.MMA R12, -RZ, RZ, 0, 9.5367431640625e-07 ;  /* 0x00000010ff0c7435 */ /* 0x000fe200000001ff */
[----:B------:R-:W-:Y:S01]  /*2350*/  MOV R11, 0x1f ;  /* 0x0000001f000b7802 */ /* 0x000fe20000000f00 */
[----:B------:R-:W-:Y:S01]  /*2360*/  IMAD.MOV.U32 R15, RZ, RZ, -0x1 ;  /* 0xffffffffff0f7424 */ /* 0x000fe200078e00ff */
[----:B------:R-:W-:-:S08]  /*2370*/  MOV R2, 0xff7fffff ;  /* 0xff7fffff00027802 */ /* 0x000fd00000000f00 */
[----:B------:R-:W-:Y:S05]  /*2380*/  WARPSYNC.COLLECTIVE R15, `(.L_x_16754) ;  /* 0x000000000f087348 */ /* 0x000fea0003c00000 */
[----:B------:R0:W1:Y:S02]  /*2390*/  SHFL.BFLY P6, R14, R13, R12, R11 ;  /* 0x0c00000c0d0e7389 */ /* 0x00006400000c000b */
[----:B01----:R-:W-:Y:S01]  /*23a0*/  ENDCOLLECTIVE ;  /* 0x000000000000791b */ /* 0x003fe20003800000 */
.L_x_16754:
[----:B------:R-:W-:Y:S01]  /*23b0*/  HFMA2.MMA R12, -RZ, RZ, 0, 4.76837158203125e-07 ;  /* 0x00000008ff0c7435 */ /* 0x000fe200000001ff */
[----:B------:R-:W-:-:S04]  /*23c0*/  FMNMX.FTZ R0, R14, -3.40282346638528859812e+38, !PT ;  /* 0xff7fffff0e007809 */ /* 0x000fc80007810000 */
[----:B------:R-:W-:-:S07]  /*23d0*/  MOV R13, R0 ;  /* 0x00000000000d7202 */ /* 0x000fce0000000f00 */
[----:B------:R-:W-:Y:S05]  /*23e0*/  WARPSYNC.COLLECTIVE R15, `(.L_x_16755) ;  /* 0x000000000f087348 */ /* 0x000fea0003c00000 */
[----:B------:R0:W1:Y:S02]  /*23f0*/  SHFL.BFLY P6, R14, R13, R12, R11 ;  /* 0x0c00000c0d0e7389 */ /* 0x00006400000c000b */
[----:B01----:R-:W-:Y:S01]  /*2400*/  ENDCOLLECTIVE ;  /* 0x000000000000791b */ /* 0x003fe20003800000 */
.L_x_16755:
[----:B------:R-:W-:Y:S01]  /*2410*/  HFMA2.MMA R12, -RZ, RZ, 0, 2.384185791015625e-07 ;  /* 0x00000004ff0c7435 */ /* 0x000fe200000001ff */
[----:B------:R-:W-:-:S04]  /*2420*/  FMNMX.FTZ R3, R0, R14, !PT ;  /* 0x0000000e00037209 */ /* 0x000fc80007810000 */
[----:B------:R-:W-:-:S07]  /*2430*/  MOV R13, R3 ;  /* 0x00000003000d7202 */ /* 0x000fce0000000f00 */
[----:B------:R-:W-:Y:S05]  /*2440*/  WARPSYNC.COLLECTIVE R15, `(.L_x_16756) ;  /* 0x000000000f087348 */ /* 0x000fea0003c00000 */
[----:B------:R0:W1:Y:S02]  /*2450*/  SHFL.BFLY P6, R14, R13, R12, R11 ;  /* 0x0c00000c0d0e7389 */ /* 0x00006400000c000b */
[----:B01----:R-:W-:Y:S01]  /*2460*/  ENDCOLLECTIVE ;  /* 0x000000000000791b */ /* 0x003fe20003800000 */
.L_x_16756:
[----:B------:R-:W-:Y:S05]  /*2470*/  BRA `(.L_x_16757) ;  /* 0xffffffdc00587947 */ /* 0x000fea000383ffff */
.L_x_16758:
        /* <DEDUP_REMOVED lines=16> */
.L_x_28339:


//--------------------- .text._ZN4vllm25paged_attention_v1_kernelIfhLi32ELi8ELi128ELNS_18Fp8KVCacheDataTypeE1ELb0EEEvPT_PKS2_PKT0_S8_ifPKiSA_iPKfiiiSC_SC_iiiii --------------------------
	.section	.text._ZN4vllm25paged_attention_v1_kernelIfhLi32ELi8ELi128ELNS_18Fp8KVCacheDataTypeE1ELb0EEEvPT_PKS2_PKT0_S8_ifPKiSA_iPKfiiiSC_SC_iiiii,"ax",@progbits
	.align	128
        .global         _ZN4vllm25paged_attention_v1_kernelIfhLi32ELi8ELi128ELNS_18Fp8KVCacheDataTypeE1ELb0EEEvPT_PKS2_PKT0_S8_ifPKiSA_iPKfiiiSC_SC_iiiii
        .type           _ZN4vllm25paged_attention_v1_kernelIfhLi32ELi8ELi128ELNS_18Fp8KVCacheDataTypeE1ELb0EEEvPT_PKS2_PKT0_S8_ifPKiSA_iPKfiiiSC_SC_iiiii,@function
        .size           _ZN4vllm25paged_attention_v1_kernelIfhLi32ELi8ELi128ELNS_18Fp8KVCacheDataTypeE1ELb0EEEvPT_PKS2_PKT0_S8_ifPKiSA_iPKfiiiSC_SC_iiiii,(.L_x_28340 - _ZN4vllm25paged_attention_v1_kernelIfhLi32ELi8ELi128ELNS_18Fp8KVCacheDataTypeE1ELb0EEEvPT_PKS2_PKT0_S8_ifPKiSA_iPKfiiiSC_SC_iiiii)
        .other          _ZN4vllm25paged_attention_v1_kernelIfhLi32ELi8ELi128ELNS_18Fp8KVCacheDataTypeE1ELb0EEEvPT_PKS2_PKT0_S8_ifPKiSA_iPKfiiiSC_SC_iiiii,@"STO_CUDA_ENTRY STV_DEFAULT"
_ZN4vllm25paged_attention_v1_kernelIfhLi32ELi8ELi128ELNS_18Fp8KVCacheDataTypeE1ELb0EEEvPT_PKS2_PKT0_S8_ifPKiSA_iPKfiiiSC_SC_iiiii:
.text._ZN4vllm25paged_attention_v1_kernelIfhLi32ELi8ELi128ELNS_18Fp8KVCacheDataTypeE1ELb0EEEvPT_PKS2_PKT0_S8_ifPKiSA_iPKfiiiSC_SC_iiiii:
        /* <DEDUP_REMOVED lines=30> */
.L_x_16789:
        /* <DEDUP_REMOVED lines=40> */
.L_x_16765:
        /* <DEDUP_REMOVED lines=11> */
.L_x_16764:
[----:B------:R-:W-:Y:S05]  /*0510*/  BSYNC B1 ;  /* 0x0000000000017941 */ /* 0x000fea0003800000 */
.L_x_16763:
        /* <DEDUP_REMOVED lines=14> */
.L_x_16768:
        /* <DEDUP_REMOVED lines=100> */
.L_x_16767:
[----:B------:R-:W-:Y:S05]  /*0c40*/  BSYNC B1 ;  /* 0x0000000000017941 */ /* 0x000fea0003800000 */
.L_x_16766:
        /* <DEDUP_REMOVED lines=55> */
.L_x_16770:
[----:B------:R-:W-:Y:S05]  /*0fc0*/  BSYNC B1 ;  /* 0x0000000000017941 */ /* 0x000fea0003800000 */
.L_x_16769:
        /* <DEDUP_REMOVED lines=26> */
.L_x_16762:
[----:B------:R-:W-:Y:S05]  /*1170*/  BSYNC B0 ;  /* 0x0000000000007941 */ /* 0x000fea0003800000 */
.L_x_16761:
        /* <DEDUP_REMOVED lines=48> */
.L_x_16775:
        /* <DEDUP_REMOVED lines=8> */
.L_x_16774:
[----:B------:R-:W-:Y:S05]  /*1500*/  BSYNC B1 ;  /* 0x0000000000017941 */ /* 0x000fea0003800000 */
.L_x_16773:
        /* <DEDUP_REMOVED lines=14> */
.L_x_16778:
        /* <DEDUP_REMOVED lines=52> */
.L_x_16777:
[----:B------:R-:W-:Y:S05]  /*1930*/  BSYNC B1 ;  /* 0x0000000000017941 */ /* 0x000fea0003800000 */
.L_x_16776:
        /* <DEDUP_REMOVED lines=31> */
.L_x_16780:
[----:B------:R-:W-:Y:S05]  /*1b30*/  BSYNC B1 ;  /* 0x0000000000017941 */ /* 0x000fea0003800000 */
.L_x_16779:
        /* <DEDUP_REMOVED lines=14> */
.L_x_16772:
[----:B------:R-:W-:Y:S05]  /*1c20*/  BSYNC B0 ;  /* 0x0000000000007941 */ /* 0x000fea0003800000 */
.L_x_16771:
        /* <DEDUP_REMOVED lines=31> */
.L_x_16782:
[----:B------:R-:W-:Y:S05]  /*1e20*/  BSYNC B0 ;  /* 0x0000000000007941 */ /* 0x000fea0003800000 */
.L_x_16781:
        /* <DEDUP_REMOVED lines=10> */
.L_x_16784:
[----:B------:R-:W-:Y:S05]  /*1ed0*/  BSYNC B0 ;  /* 0x0000000000007941 */ /* 0x000fea0003800000 */
.L_x_16783:
        /* <DEDUP_REMOVED lines=31> */
.L_x_16759:
        /* <DEDUP_REMOVED lines=16> */
.L_x_16785:
[----:B------:R-:W-:Y:S05]  /*21d0*/  EXIT ;  /* 0x000000000000794d */ /* 0x000fea0003800000 */
.L_x_16760:
[----:B------:R-:W-:Y:S01]  /*21e0*/  IMAD.MOV.U32 R12, RZ, RZ, 0x10 ;  /* 0x00000010ff0c7424 */ /* 0x000fe200078e00ff */
[----:B------:R-:W-:Y:S02]  /*21f0*/  MOV R11, 0x1f ;  /* 0x0000001f000b7802 */ /* 0x000fe40000000f00 */
[----:B------:R-:W-:Y:S02]  /*2200*/  MOV R15, 0xffffffff ;  /* 0xffffffff000f7802 */ /* 0x000fe40000000f00 */
[----:B------:R-:W-:-:S07]  /*2210*/  MOV R2, 0xff7fffff ;  /* 0xff7fffff00027802 */ /* 0x000fce0000000f00 */
[----:B------:R-:W-:Y:S05]  /*2220*/  WARPSYNC.COLLECTIVE R15, `(.L_x_16786) ;  /* 0x000000000f087348 */ /* 0x000fea0003c00000 */
[----:B------:R0:W1:Y:S02]  /*2230*/  SHFL.BFLY P6, R14, R13, R12, R11 ;  /* 0x0c00000c0d0e7389 */ /* 0x00006400000c000b */
[----:B01----:R-:W-:Y:S01]  /*2240*/  ENDCOLLECTIVE ;  /* 0x000000000000791b */ /* 0x003fe20003800000 */
.L_x_16786:
[----:B------:R-:W-:Y:S01]  /*2250*/  HFMA2.MMA R12, -RZ, RZ, 0, 4.76837158203125e-07 ;  /* 0x00000008ff0c7435 */ /* 0x000fe200000001ff */
[----:B------:R-:W-:-:S04]  /*2260*/  FMNMX.FTZ R0, R14, -3.40282346638528859812e+38, !PT ;  /* 0xff7fffff0e007809 */ /* 0x000fc80007810000 */
[----:B------:R-:W-:-:S07]  /*2270*/  MOV R13, R0 ;  /* 0x00000000000d7202 */ /* 0x000fce0000000f00 */
[----:B------:R-:W-:Y:S05]  /*2280*/  WARPSYNC.COLLECTIVE R15, `(.L_x_16787) ;  /* 0x000000000f087348 */ /* 0x000fea0003c00000 */
[----:B------:R0:W1:Y:S02]  /*2290*/  SHFL.BFLY P6, R14, R13, R12, R11 ;  /* 0x0c00000c0d0e7389 */ /* 0x00006400000c000b */
[----:B01----:R-:W-:Y:S01]  /*22a0*/  ENDCOLLECTIVE ;  /* 0x000000000000791b */ /* 0x003fe20003800000 */
.L_x_16787:
[----:B------:R-:W-:Y:S01]  /*22b0*/  HFMA2.MMA R12, -RZ, RZ, 0, 2.384185791015625e-07 ;  /* 0x00000004ff0c7435 */ /* 0x000fe200000001ff */
[----:B------:R-:W-:-:S04]  /*22c0*/  FMNMX.FTZ R3, R0, R14, !PT ;  /* 0x0000000e00037209 */ /* 0x000fc80007810000 */
[----:B------:R-:W-:-:S07]  /*22d0*/  MOV R13, R3 ;  /* 0x00000003000d7202 */ /* 0x000fce0000000f00 */
[----:B------:R-:W-:Y:S05]  /*22e0*/  WARPSYNC.COLLECTIVE R15, `(.L_x_16788) ;  /* 0x000000000f087348 */ /* 0x000fea0003c00000 */
[----:B------:R0:W1:Y:S02]  /*22f0*/  SHFL.BFLY P6, R14, R13, R12, R11 ;  /* 0x0c00000c0d0e7389 */ /* 0x00006400000c000b */
[----:B01----:R-:W-:Y:S01]  /*2300*/  ENDCOLLECTIVE ;  /* 0x000000000000791b */ /* 0x003fe20003800000 */
.L_x_16788:
[----:B------:R-:W-:Y:S05]  /*2310*/  BRA `(.L_x_16789) ;  /* 0xffffffdc00b07947 */ /* 0x000fea000383ffff */
.L_x_16790:
        /* <DEDUP_REMOVED lines=14> */
.L_x_28340:


//--------------------- .text._ZN4vllm25paged_attention_v1_kernelIfhLi256ELi8ELi128ELNS_18Fp8KVCacheDataTypeE1ELb1EEEvPT_PKS2_PKT0_S8_ifPKiSA_iPKfiiiSC_SC_iiiii --------------------------
	.section	.text._ZN4vllm25paged_attention_v1_kernelIfhLi256ELi8ELi128ELNS_18Fp8KVCacheDataTypeE1ELb1EEEvPT_PKS2_PKT0_S8_ifPKiSA_iPKfiiiSC_SC_iiiii,"ax",@progbits
	.align	128
        .global         _ZN4vllm25paged_attention_v1_kernelIfhLi256ELi8ELi128ELNS_18Fp8KVCacheDataTypeE1ELb1EEEvPT_PKS2_PKT0_S8_ifPKiSA_iPKfiiiSC_SC_iiiii
        .type           _ZN4vllm25paged_attention_v1_kernelIfhLi256ELi8ELi128ELNS_18Fp8KVCacheDataTypeE1ELb1EEEvPT_PKS2_PKT0_S8_ifPKiSA_iPKfiiiSC_SC_iiiii,@function
        .size           _ZN4vllm25paged_attention_v1_kernelIfhLi256ELi8ELi128ELNS_18Fp8KVCacheDataTypeE1ELb1EEEvPT_PKS2_PKT0_S8_ifPKiSA_iPKfiiiSC_SC_iiiii,(.L_x_28341 - _ZN4vllm25paged_attention_v1_kernelIfhLi256ELi8ELi128ELNS_18Fp8KVCacheDataTypeE1ELb1EEEvPT_PKS2_PKT0_S8_ifPKiSA_iPKfiiiSC_SC_iiiii)
        .other          _ZN4vllm25paged_attention_v1_kernelIfhLi256ELi8ELi128ELNS_18Fp8KVCacheDataTypeE1ELb1EEEvPT_PKS2_PKT0_S8_ifPKiSA_iPKfiiiSC_SC_iiiii,@"STO_CUDA_ENTRY STV_DEFAULT"
_ZN4vllm25paged_attention_v1_kernelIfhLi256ELi8ELi128ELNS_18Fp8KVCacheDataTypeE1ELb1EEEvPT_PKS2_PKT0_S8_ifPKiSA_iPKfiiiSC_SC_iiiii:
.text._ZN4vllm25paged_attention_v1_kernelIfhLi256ELi8ELi128ELNS_18Fp8KVCacheDataTypeE1ELb1EEEvPT_PKS2_PKT0_S8_ifPKiSA_iPKfiiiSC_SC_iiiii:
        /* <DEDUP_REMOVED lines=107> */
.L_x_16791:
[----:B------:R-:W-:Y:S02]  /*06b0*/  ULDC UR4, c[0x0][0x278] ;  /* 0x00009e0000047ab9 */ /* 0x000fe40000000800 */
[----:B------:R-:W-:-:S04]  /*06c0*/  IMAD R3, R23, UR4, R24 ;  /* 0x0000000417037c24 */ /* 0x000fc8000f8e0218 */
[----:B------:R-:W-:-:S07]  /*06d0*/  IMAD R8, R3, R8, RZ ;  /* 0x0000000803087224 */ /* 0x000fce00078e02ff */
.L_x_16792:
        /* <DEDUP_REMOVED lines=27> */
.L_x_16796:
        /* <DEDUP_REMOVED lines=41> */
.L_x_16794:
[----:B------:R-:W-:Y:S05]  /*0b20*/  BSYNC B7 ;  /* 0x0000000000077941 */ /* 0x000fea0003800000 */
.L_x_16793:
        /* <DEDUP_REMOVED lines=9> */
.L_x_16835:
        /* <DEDUP_REMOVED lines=40> */
.L_x_16802:
        /* <DEDUP_REMOVED lines=11> */
.L_x_16801:
[----:B------:R-:W-:Y:S05]  /*0ef0*/  BSYNC B1 ;  /* 0x0000000000017941 */ /* 0x000fea0003800000 */
.L_x_16800:
        /* <DEDUP_REMOVED lines=14> */
.L_x_16805:
        /* <DEDUP_REMOVED lines=100> */
.L_x_16804:
[----:B------:R-:W-:Y:S05]  /*1620*/  BSYNC B1 ;  /* 0x0000000000017941 */ /* 0x000fea0003800000 */
.L_x_16803:
        /* <DEDUP_REMOVED lines=55> */
.L_x_16807:
[----:B------:R-:W-:Y:S05]  /*19a0*/  BSYNC B1 ;  /* 0x0000000000017941 */ /* 0x000fea0003800000 */
.L_x_16806:
        /* <DEDUP_REMOVED lines=26> */
.L_x_16799:
[----:B------:R-:W-:Y:S05]  /*1b50*/  BSYNC B0 ;  /* 0x0000000000007941 */ /* 0x000fea0003800000 */
.L_x_16798:
        /* <DEDUP_REMOVED lines=48> */
.L_x_16812:
        /* <DEDUP_REMOVED lines=8> */
.L_x_16811:
[----:B------:R-:W-:Y:S05]  /*1ee0*/  BSYNC B1 ;  /* 0x0000000000017941 */ /* 0x000fea0003800000 */
.L_x_16810:
        /* <DEDUP_REMOVED lines=14> */
.L_x_16815:
        /* <DEDUP_REMOVED lines=52> */
.L_x_16814:
[----:B------:R-:W-:Y:S05]  /*2310*/  BSYNC B1 ;  /* 0x0000000000017941 */ /* 0x000fea0003800000 */
.L_x_16813:
        /* <DEDUP_REMOVED lines=31> */
.L_x_16817:
[----:B------:R-:W-:Y:S05]  /*2510*/  BSYNC B1 ;  /* 0x0000000000017941 */ /* 0x000fea0003800000 */
.L_x_16816:
        /* <DEDUP_REMOVED lines=14> */
.L_x_16809:
[----:B------:R-:W-:Y:S05]  /*2600*/  BSYNC B0 ;  /* 0x0000000000007941 */ /* 0x000fea0003800000 */
.L_x_16808:
        /* <DEDUP_REMOVED lines=28> */
.L_x_16821:
        /* <DEDUP_REMOVED lines=33> */
.L_x_16819:
[----:B------:R-:W-:Y:S05]  /*29e0*/  BSYNC B6 ;  /* 0x0000000000067941 */ /* 0x000fea0003800000 */
.L_x_16818:
        /* <DEDUP_REMOVED lines=27> */
.L_x_16852:
        /* <DEDUP_REMOVED lines=39> */
.L_x_16824:
[----:B------:R-:W-:Y:S05]  /*2e10*/  BSYNC B0 ;  /* 0x0000000000007941 */ /* 0x000fea0003800000 */
.L_x_16823:
        /* <DEDUP_REMOVED lines=35> */
.L_x_16826:
[----:B------:R-:W-:Y:S05]  /*3050*/  BSYNC B0 ;  /* 0x0000000000007941 */ /* 0x000fea0003800000 */
.L_x_16825:
        /* <DEDUP_REMOVED lines=19> */
.L_x_16828:
[----:B------:R-:W-:Y:S05]  /*3190*/  BSYNC B0 ;  /* 0x0000000000007941 */ /* 0x000fea0003800000 */
.L_x_16827:
        /* <DEDUP_REMOVED lines=36> */
.L_x_16830:
[----:B------:R-:W-:Y:S05]  /*33e0*/  BSYNC B0 ;  /* 0x0000000000007941 */ /* 0x000fea0003800000 */
.L_x_16829:
        /* <DEDUP_REMOVED lines=113> */
.L_x_16795:
        /* <DEDUP_REMOVED lines=16> */
.L_x_16820:
        /* <DEDUP_REMOVED lines=16> */
.L_x_16831:
[----:B------:R-:W-:Y:S05]  /*3d00*/  EXIT ;  /* 0x000000000000794d */ /* 0x000fea0003800000 */
.L_x_16797:
[----:B------:R-:W-:Y:S01]  /*3d10*/  HFMA2.MMA R11, -RZ, RZ, 0, 1.847743988037109375e-06 ;  /* 0x0000001fff0b7435 */ /* 0x000fe200000001ff */
[----:B------:R-:W-:Y:S01]  /*3d20*/  IMAD.MOV.U32 R12, RZ, RZ, 0x10 ;  /* 0x00000010ff0c7424 */ /* 0x000fe200078e00ff */
[----:B------:R-:W-:Y:S01]  /*3d30*/  MOV R2, 0xff7fffff ;  /* 0xff7fffff00027802 */ /* 0x000fe20000000f00 */
[----:B------:R-:W-:-:S08]  /*3d40*/  IMAD.MOV.U32 R15, RZ, RZ, -0x1 ;  /* 0xffffffffff0f7424 */ /* 0x000fd000078e00ff */
[----:B------:R-:W-:Y:S05]  /*3d50*/  WARPSYNC.COLLECTIVE R15, `(.L_x_16832) ;  /* 0x000000000f087348 */ /* 0x000fea0003c00000 */
[----:B------:R0:W1:Y:S02]  /*3d60*/  SHFL.BFLY P6, R14, R13, R12, R11 ;  /* 0x0c00000c0d0e7389 */ /* 0x00006400000c000b */
[----:B01----:R-:W-:Y:S01]  /*3d70*/  ENDCOLLECTIVE ;  /* 0x000000000000791b */ /* 0x003fe20003800000 */
.L_x_16832:
[----:B------:R-:W-:Y:S01]  /*3d80*/  IMAD.MOV.U32 R12, RZ, RZ, 0x8 ;  /* 0x00000008ff0c7424 */ /* 0x000fe200078e00ff */
[----:B------:R-:W-:-:S04]  /*3d90*/  FMNMX.FTZ R0, R14, -3.40282346638528859812e+38, !PT ;  /* 0xff7fffff0e007809 */ /* 0x000fc80007810000 */
[----:B------:R-:W-:-:S07]  /*3da0*/  MOV R13, R0 ;  /* 0x00000000000d7202 */ /* 0x000fce0000000f00 */
[----:B------:R-:W-:Y:S05]  /*3db0*/  WARPSYNC.COLLECTIVE R15, `(.L_x_16833) ;  /* 0x000000000f087348 */ /* 0x000fea0003c00000 */
[----:B------:R0:W1:Y:S02]  /*3dc0*/  SHFL.BFLY P6, R14, R13, R12, R11 ;  /* 0x0c00000c0d0e7389 */ /* 0x00006400000c000b */
[----:B01----:R-:W-:Y:S01]  /*3dd0*/  ENDCOLLECTIVE ;  /* 0x000000000000791b */ /* 0x003fe20003800000 */
.L_x_16833:
[----:B------:R-:W-:Y:S01]  /*3de0*/  IMAD.MOV.U32 R12, RZ, RZ, 0x4 ;  /* 0x00000004ff0c7424 */ /* 0x000fe200078e00ff */
[----:B------:R-:W-:-:S04]  /*3df0*/  FMNMX.FTZ R3, R0, R14, !PT ;  /* 0x0000000e00037209 */ /* 0x000fc80007810000 */
[----:B------:R-:W-:-:S07]  /*3e00*/  MOV R13, R3 ;  /* 0x00000003000d7202 */ /* 0x000fce0000000f00 */
[----:B------:R-:W-:Y:S05]  /*3e10*/  WARPSYNC.COLLECTIVE R15, `(.L_x_16834) ;  /* 0x000000000f087348 */ /* 0x000fea0003c00000 */
[----:B------:R0:W1:Y:S02]  /*3e20*/  SHFL.BFLY P6, R14, R13, R12, R11 ;  /* 0x0c00000c0d0e7389 */ /* 0x00006400000c000b */
[----:B01----:R-:W-:Y:S01]  /*3e30*/  ENDCOLLECTIVE ;  /* 0x000000000000791b */ /* 0x003fe20003800000 */
.L_x_16834:
[----:B------:R-:W-:Y:S05]  /*3e40*/  BRA `(.L_x_16835) ;  /* 0xffffffcc005c7947 */ /* 0x000fea000383ffff */
.L_x_16822:
[----:B------:R-:W-:Y:S01]  /*3e50*/  HFMA2.MMA R12, -RZ, RZ, 0, 5.9604644775390625e-08 ;  /* 0x00000001ff0c7435 */ /* 0x000fe200000001ff */
[----:B-1----:R-:W-:Y:S01]  /*3e60*/  IMAD.MOV.U32 R13, RZ, RZ, RZ ;  /* 0x000000ffff0d7224 */ /* 0x002fe200078e00ff */
[----:B------:R-:W-:Y:S01]  /*3e70*/  MOV R15, 0xffffffff ;  /* 0xffffffff000f7802 */ /* 0x000fe20000000f00 */
[----:B------:R-:W-:-:S08]  /*3e80*/  IMAD.MOV.U32 R11, RZ, RZ, 0x1f ;  /* 0x0000001fff0b7424 */ /* 0x000fd000078e00ff */
[----:B0-----:R-:W-:Y:S05]  /*3e90*/  WARPSYNC.COLLECTIVE R15, `(.L_x_16836) ;  /* 0x000000000f087348 */ /* 0x001fea0003c00000 */
[----:B------:R1:W2:Y:S02]  /*3ea0*/  SHFL.BFLY P6, R14, R13, R12, R11 ;  /* 0x0c00000c0d0e7389 */ /* 0x0002a400000c000b */
[----:B012---:R-:W-:Y:S01]  /*3eb0*/  ENDCOLLECTIVE ;  /* 0x000000000000791b */ /* 0x007fe20003800000 */
.L_x_16836:
[----:B------:R-:W-:-:S07]  /*3ec0*/  IMAD.MOV.U32 R2, RZ, RZ, R14 ;  /* 0x000000ffff027224 */ /* 0x000fce00078e000e */
[----:B------:R-:W-:Y:S05]  /*3ed0*/  WARPSYNC.COLLECTIVE R15, `(.L_x_16837) ;  /* 0x000000000f087348 */ /* 0x000fea0003c00000 */
[----:B------:R0:W1:Y:S02]  /*3ee0*/  SHFL.BFLY P6, R14, R13, R12, R11 ;  /* 0x0c00000c0d0e7389 */ /* 0x00006400000c000b */
[----:B01----:R-:W-:Y:S01]  /*3ef0*/  ENDCOLLECTIVE ;  /* 0x000000000000791b */ /* 0x003fe20003800000 */
.L_x_16837:
[----:B------:R-:W-:Y:S01]  /*3f00*/  FADD.FTZ R2, RZ, R2 ;  /* 0x00000002ff027221 */ /* 0x000fe20000010000 */
[----:B------:R-:W-:-:S07]  /*3f10*/  MOV R0, R14 ;  /* 0x0000000e00007202 */ /* 0x000fce0000000f00 */
[----:B------:R-:W-:Y:S05]  /*3f20*/  WARPSYNC.COLLECTIVE R15, `(.L_x_16838) ;  /* 0x000000000f087348 */ /* 0x000fea0003c00000 */
[----:B------:R0:W1:Y:S02]  /*3f30*/  SHFL.BFLY P6, R14, R13, R12, R11 ;  /* 0x0c00000c0d0e7389 */ /* 0x00006400000c000b */
[----:B01----:R-:W-:Y:S01]  /*3f40*/  ENDCOLLECTIVE ;  /* 0x000000000000791b */ /* 0x003fe20003800000 */
.L_x_16838:
[----:B------:R-:W-:Y:S01]  /*3f50*/  FADD.FTZ R0, RZ, R0 ;  /* 0x00000000ff007221 */ /* 0x000fe20000010000 */
[----:B------:R-:W-:-:S07]  /*3f60*/  IMAD.MOV.U32 R20, RZ, RZ, R14 ;  /* 0x000000ffff147224 */ /* 0x000fce00078e000e */
[----:B------:R-:W-:Y:S05]  /*3f70*/  WARPSYNC.COLLECTIVE R15, `(.L_x_16839) ;  /* 0x000000000f087348 */ /* 0x000fea0003c00000 */
[----:B------:R0:W1:Y:S02]  /*3f80*/  SHFL.BFLY P6, R14, R13, R12, R11 ;  /* 0x0c00000c0d0e7389 */ /* 0x00006400000c000b */
[----:B01----:R-:W-:Y:S01]  /*3f90*/  ENDCOLLECTIVE ;  /* 0x000000000000791b */ /* 0x003fe20003800000 */
.L_x_16839:
[----:B------:R-:W-:Y:S01]  /*3fa0*/  FADD.FTZ R20, RZ, R20 ;  /* 0x00000014ff147221 */ /* 0x000fe20000010000 */
[----:B------:R-:W-:-:S07]  /*3fb0*/  MOV R18, R14 ;  /* 0x0000000e00127202 */ /* 0x000fce0000000f00 */
[----:B------:R-:W-:Y:S05]  /*3fc0*/  WARPSYNC.COLLECTIVE R15, `(.L_x_16840) ;  /* 0x000000000f087348 */ /* 0x000fea0003c00000 */
[----:B------:R0:W1:Y:S02]  /*3fd0*/  SHFL.BFLY P6, R14, R13, R12, R11 ;  /* 0x0c00000c0d0e7389 */ /* 0x00006400000c000b */
[----:B01----:R-:W-:Y:S01]  /*3fe0*/  ENDCOLLECTIVE ;  /* 0x000000000000791b */ /* 0x003fe20003800000 */
.L_x_16840:
[----:B------:R-:W-:Y:S01]  /*3ff0*/  FADD.FTZ R18, RZ, R18 ;  /* 0x00000012ff127221 */ /* 0x000fe20000010000 */
[----:B------:R-:W-:-:S07]  /*4000*/  IMAD.MOV.U32 R10, RZ, RZ, R14 ;  /* 0x000000ffff0a7224 */ /* 0x000fce00078e000e */
[----:B------:R-:W-:Y:S05]  /*4010*/  WARPSYNC.COLLECTIVE R15, `(.L_x_16841) ;  /* 0x000000000f087348 */ /* 0x000fea0003c00000 */
[----:B------:R0:W1:Y:S02]  /*4020*/  SHFL.BFLY P6, R14, R13, R12, R11 ;  /* 0x0c00000c0d0e7389 */ /* 0x00006400000c000b */
[----:B01----:R-:W-:Y:S01]  /*4030*/  ENDCOLLECTIVE ;  /* 0x000000000000791b */ /* 0x003fe20003800000 */
.L_x_16841:
[----:B------:R-:W-:Y:S01]  /*4040*/  FADD.FTZ R10, RZ, R10 ;  /* 0x0000000aff0a7221 */ /* 0x000fe20000010000 */
[----:B------:R-:W-:-:S07]  /*4050*/  MOV R16, R14 ;  /* 0x0000000e00107202 */ /* 0x000fce0000000f00 */
[----:B------:R-:W-:Y:S05]  /*4060*/  WARPSYNC.COLLECTIVE R15, `(.L_x_16842) ;  /* 0x000000000f087348 */ /* 0x000fea0003c00000 */
[----:B------:R0:W1:Y:S02]  /*4070*/  SHFL.BFLY P6, R14, R13, R12, R11 ;  /* 0x0c00000c0d0e7389 */ /* 0x00006400000c000b */
[----:B01----:R-:W-:Y:S01]  /*4080*/  ENDCOLLECTIVE ;  /* 0x000000000000791b */ /* 0x003fe20003800000 */
.L_x_16842:
[----:B------:R-:W-:Y:S01]  /*4090*/  FADD.FTZ R16, RZ, R16 ;  /* 0x00000010ff107221 */ /* 0x000fe20000010000 */
[----:B------:R-:W-:-:S07]  /*40a0*/  IMAD.MOV.U32 R19, RZ, RZ, R14 ;  /* 0x000000ffff137224 */ /* 0x000fce00078e000e */
[----:B------:R-:W-:Y:S05]  /*40b0*/  WARPSYNC.COLLECTIVE R15, `(.L_x_16843) ;  /* 0x000000000f087348 */ /* 0x000fea0003c00000 */
[----:B------:R0:W1:Y:S02]  /*40c0*/  SHFL.BFLY P6, R14, R13, R12, R11 ;  /* 0x0c00000c0d0e7389 */ /* 0x00006400000c000b */
[----:B01----:R-:W-:Y:S01]  /*40d0*/  ENDCOLLECTIVE ;  /* 0x000000000000791b */ /* 0x003fe20003800000 */
.L_x_16843:
[----:B------:R-:W-:Y:S01]  /*40e0*/  FADD.FTZ R19, RZ, R19 ;  /* 0x00000013ff137221 */ /* 0x000fe20000010000 */
[----:B------:R-:W-:-:S07]  /*40f0*/  MOV R17, R14 ;  /* 0x0000000e00117202 */ /* 0x000fce0000000f00 */
[----:B------:R-:W-:Y:S05]  /*4100*/  WARPSYNC.COLLECTIVE R15, `(.L_x_16844) ;  /* 0x000000000f087348 */ /* 0x000fea0003c00000 */
[----:B------:R0:W1:Y:S02]  /*4110*/  SHFL.BFLY P6, R14, R13, R12, R11 ;  /* 0x0c00000c0d0e7389 */ /* 0x00006400000c000b */
[----:B01----:R-:W-:Y:S01]  /*4120*/  ENDCOLLECTIVE ;  /* 0x000000000000791b */ /* 0x003fe20003800000 */
.L_x_16844:
[----:B------:R-:W-:Y:S01]  /*4130*/  FADD.FTZ R17, RZ, R17 ;  /* 0x00000011ff117221 */ /* 0x000fe20000010000 */
[----:B------:R-:W-:-:S07]  /*4140*/  IMAD.MOV.U32 R8, RZ, RZ, R14 ;  /* 0x000000ffff087224 */ /* 0x000fce00078e000e */
[----:B------:R-:W-:Y:S05]  /*4150*/  WARPSYNC.COLLECTIVE R15, `(.L_x_16845) ;  /* 0x000000000f087348 */ /* 0x000fea0003c00000 */
[----:B------:R0:W1:Y:S02]  /*4160*/  SHFL.BFLY P6, R14, R13, R12, R11 ;  /* 0x0c00000c0d0e7389 */ /* 0x00006400000c000b */
[----:B01----:R-:W-:Y:S01]  /*4170*/  ENDCOLLECTIVE ;  /* 0x000000000000791b */ /* 0x003fe20003800000 */
.L_x_16845:
[----:B------:R-:W-:Y:S01]  /*4180*/  FADD.FTZ R8, RZ, R8 ;  /* 0x00000008ff087221 */ /* 0x000fe20000010000 */
[----:B------:R-:W-:-:S07]  /*4190*/  MOV R7, R14 ;  /* 0x0000000e00077202 */ /* 0x000fce0000000f00 */
[----:B------:R-:W-:Y:S05]  /*41a0*/  WARPSYNC.COLLECTIVE R15, `(.L_x_16846) ;  /* 0x000000000f087348 */ /* 0x000fea0003c00000 */
[----:B------:R0:W1:Y:S02]  /*41b0*/  SHFL.BFLY P6, R14, R13, R12, R11 ;  /* 0x0c00000c0d0e7389 */ /* 0x00006400000c000b */
[----:B01----:R-:W-:Y:S01]  /*41c0*/  ENDCOLLECTIVE ;  /* 0x000000000000791b */ /* 0x003fe20003800000 */
.L_x_16846:
[----:B------:R-:W-:Y:S01]  /*41d0*/  FADD.FTZ R7, RZ, R7 ;  /* 0x00000007ff077221 */ /* 0x000fe20000010000 */
[----:B------:R-:W-:-:S07]  /*41e0*/  IMAD.MOV.U32 R6, RZ, RZ, R14 ;  /* 0x000000ffff067224 */ /* 0x000fce00078e000e */
[----:B------:R-:W-:Y:S05]  /*41f0*/  WARPSYNC.COLLECTIVE R15, `(.L_x_16847) ;  /* 0x000000000f087348 */ /* 0x000fea0003c00000 */
[----:B------:R0:W1:Y:S02]  /*4200*/  SHFL.BFLY P6, R14, R13, R12, R11 ;  /* 0x0c00000c0d0e7389 */ /* 0x00006400000c000b */
[----:B01----:R-:W-:Y:S01]  /*4210*/  ENDCOLLECTIVE ;  /* 0x000000000000791b */ /* 0x003fe20003800000 */
.L_x_16847:
[----:B------:R-:W-:Y:S01]  /*4220*/  FADD.FTZ R6, RZ, R6 ;  /* 0x00000006ff067221 */ /* 0x000fe20000010000 */
[----:B------:R-:W-:-:S07]  /*4230*/  MOV R5, R14 ;  /* 0x0000000e00057202 */ /* 0x000fce0000000f00 */
[----:B------:R-:W-:Y:S05]  /*4240*/  WARPSYNC.COLLECTIVE R15, `(.L_x_16848) ;  /* 0x000000000f087348 */ /* 0x000fea0003c00000 */
[----:B------:R0:W1:Y:S02]  /*4250*/  SHFL.BFLY P6, R14, R13, R12, R11 ;  /* 0x0c00000c0d0e7389 */ /* 0x00006400000c000b */
[----:B01----:R-:W-:Y:S01]  /*4260*/  ENDCOLLECTIVE ;  /* 0x000000000000791b */ /* 0x003fe20003800000 */
.L_x_16848:
[----:B------:R-:W-:Y:S01]  /*4270*/  FADD.FTZ R5, RZ, R5 ;  /* 0x00000005ff057221 */ /* 0x000fe20000010000 */
[----:B------:R-:W-:-:S07]  /*4280*/  IMAD.MOV.U32 R4, RZ, RZ, R14 ;  /* 0x000000ffff047224 */ /* 0x000fce00078e000e */
[----:B------:R-:W-:Y:S05]  /*4290*/  WARPSYNC.COLLECTIVE R15, `(.L_x_16849) ;  /* 0x000000000f087348 */ /* 0x000fea0003c00000 */
[----:B------:R0:W1:Y:S02]  /*42a0*/  SHFL.BFLY P6, R14, R13, R12, R11 ;  /* 0x0c00000c0d0e7389 */ /* 0x00006400000c000b */
[----:B01----:R-:W-:Y:S01]  /*42b0*/  ENDCOLLECTIVE ;  /* 0x000000000000791b */ /* 0x003fe20003800000 */
.L_x_16849:
[----:B------:R-:W-:Y:S01]  /*42c0*/  FADD.FTZ R4, RZ, R4 ;  /* 0x00000004ff047221 */ /* 0x000fe20000010000 */
[----:B------:R-:W-:-:S07]  /*42d0*/  MOV R3, R14 ;  /* 0x0000000e00037202 */ /* 0x000fce0000000f00 */
[----:B------:R-:W-:Y:S05]  /*42e0*/  WARPSYNC.COLLECTIVE R15, `(.L_x_16850) ;  /* 0x000000000f087348 */ /* 0x000fea0003c00000 */
[----:B------:R0:W1:Y:S02]  /*42f0*/  SHFL.BFLY P6, R14, R13, R12, R11 ;  /* 0x0c00000c0d0e7389 */ /* 0x00006400000c000b */
[----:B01----:R-:W-:Y:S01]  /*4300*/  ENDCOLLECTIVE ;  /* 0x000000000000791b */ /* 0x003fe20003800000 */
.L_x_16850:
[----:B------:R-:W-:Y:S01]  /*4310*/  FADD.FTZ R3, RZ, R3 ;  /* 0x00000003ff037221 */ /* 0x000fe20000010000 */
[----:B------:R-:W-:-:S07]  /*4320*/  MOV R9, R14 ;  /* 0x0000000e00097202 */ /* 0x000fce0000000f00 */
[----:B------:R-:W-:Y:S05]  /*4330*/  WARPSYNC.COLLECTIVE R15, `(.L_x_16851) ;  /* 0x000000000f087348 */ /* 0x000fea0003c00000 */
[----:B------:R0:W1:Y:S02]  /*4340*/  SHFL.BFLY P6, R14, R13, R12, R11 ;  /* 0x0c00000c0d0e7389 */ /* 0x00006400000c000b */
[----:B01----:R-:W-:Y:S01]  /*4350*/  ENDCOLLECTIVE ;  /* 0x000000000000791b */ /* 0x003fe20003800000 */
.L_x_16851:
[----:B------:R-:W-:Y:S01]  /*4360*/  FADD.FTZ R9, RZ, R9 ;  /* 0x00000009ff097221 */ /* 0x000fe20000010000 */
[----:B------:R-:W-:Y:S06]  /*4370*/  BRA `(.L_x_16852) ;  /* 0xffffffe800087947 */ /* 0x000fec000383ffff */
.L_x_16853:
        /* <DEDUP_REMOVED lines=16> */
.L_x_28341:


//--------------------- .text._ZN4vllm25paged_attention_v1_kernelIfhLi192ELi8ELi128ELNS_18Fp8KVCacheDataTypeE1ELb1EEEvPT_PKS2_PKT0_S8_ifPKiSA_iPKfiiiSC_SC_iiiii --------------------------
	.section	.text._ZN4vllm25paged_attention_v1_kernelIfhLi192ELi8ELi128ELNS_18Fp8KVCacheDataTypeE1ELb1EEEvPT_PKS2_PKT0_S8_ifPKiSA_iPKfiiiSC_SC_iiiii,"ax",@progbits
	.align	128
        .global         _ZN4vllm25paged_attention_v1_kernelIfhLi192ELi8ELi128ELNS_18Fp8KVCacheDataTypeE1ELb1EEEvPT_PKS2_PKT0_S8_ifPKiSA_iPKfiiiSC_SC_iiiii
        .type           _ZN4vllm25paged_attention_v1_kernelIfhLi192ELi8ELi128ELNS_18Fp8KVCacheDataTypeE1ELb1EEEvPT_PKS2_PKT0_S8_ifPKiSA_iPKfiiiSC_SC_iiiii,@function
        .size           _ZN4vllm25paged_attention_v1_kernelIfhLi192ELi8ELi128ELNS_18Fp8KVCacheDataTypeE1ELb1EEEvPT_PKS2_PKT0_S8_ifPKiSA_iPKfiiiSC_SC_iiiii,(.L_x_28342 - _ZN4vllm25paged_attention_v1_kernelIfhLi192ELi8ELi128ELNS_18Fp8KVCacheDataTypeE1ELb1EEEvPT_PKS2_PKT0_S8_ifPKiSA_iPKfiiiSC_SC_iiiii)
        .other          _ZN4vllm25paged_attention_v1_kernelIfhLi192ELi8ELi128ELNS_18Fp8KVCacheDataTypeE1ELb1EEEvPT_PKS2_PKT0_S8_ifPKiSA_iPKfiiiSC_SC_iiiii,@"STO_CUDA_ENTRY STV_DEFAULT"
_ZN4vllm25paged_attention_v1_kernelIfhLi192ELi8ELi128ELNS_18Fp8KVCacheDataTypeE1ELb1EEEvPT_PKS2_PKT0_S8_ifPKiSA_iPKfiiiSC_SC_iiiii:
.text._ZN4vllm25paged_attention_v1_kernelIfhLi192ELi8ELi128ELNS_18Fp8KVCacheDataTypeE1ELb1EEEvPT_PKS2_PKT0_S8_ifPKiSA_iPKfiiiSC_SC_iiiii:
        /* <DEDUP_REMOVED lines=104> */
.L_x_16854:
[----:B------:R-:W-:Y:S02]  /*0680*/  ULDC UR4, c[0x0][0x278] ;  /* 0x00009e0000047ab9 */ /* 0x000fe40000000800 */
[----:B------:R-:W-:-:S04]  /*0690*/  IMAD R3, R10, UR4, R20 ;  /* 0x000000040a037c24 */ /* 0x000fc8000f8e0214 */
[----:B------:R-:W-:-:S07]  /*06a0*/  IMAD R8, R3, R8, RZ ;  /* 0x0000000803087224 */ /* 0x000fce00078e02ff */
.L_x_16855:
        /* <DEDUP_REMOVED lines=27> */
.L_x_16859:
        /* <DEDUP_REMOVED lines=41> */
.L_x_16857:
[----:B------:R-:W-:Y:S05]  /*0af0*/  BSYNC B7 ;  /* 0x0000000000077941 */ /* 0x000fea0003800000 */
.L_x_16856:
        /* <DEDUP_REMOVED lines=9> */
.L_x_16898:
        /* <DEDUP_REMOVED lines=40> */
.L_x_16865:
        /* <DEDUP_REMOVED lines=11> */
.L_x_16864:
[----:B------:R-:W-:Y:S05]  /*0ec0*/  BSYNC B1 ;  /* 0x0000000000017941 */ /* 0x000fea0003800000 */
.L_x_16863:
        /* <DEDUP_REMOVED lines=14> */
.L_x_16868:
        /* <DEDUP_REMOVED lines=100> */
.L_x_16867:
[----:B------:R-:W-:Y:S05]  /*15f0*/  BSYNC B1 ;  /* 0x0000000000017941 */ /* 0x000fea0003800000 */
.L_x_16866:
        /* <DEDUP_REMOVED lines=55> */
.L_x_16870:
[----:B------:R-:W-:Y:S05]  /*1970*/  BSYNC B1 ;  /* 0x0000000000017941 */ /* 0x000fea0003800000 */
.L_x_16869:
        /* <DEDUP_REMOVED lines=26> */
.L_x_16862:
[----:B------:R-:W-:Y:S05]  /*1b20*/  BSYNC B0 ;  /* 0x0000000000007941 */ /* 0x000fea0003800000 */
.L_x_16861:
        /* <DEDUP_REMOVED lines=48> */
.L_x_16875:
        /* <DEDUP_REMOVED lines=8> */
.L_x_16874:
[----:B------:R-:W-:Y:S05]  /*1eb0*/  BSYNC B1 ;  /* 0x0000000000017941 */ /* 0x000fea0003800000 */
.L_x_16873:
        /* <DEDUP_REMOVED lines=14> */
.L_x_16878:
        /* <DEDUP_REMOVED lines=52> */
.L_x_16877:
[----:B------:R-:W-:Y:S05]  /*22e0*/  BSYNC B1 ;  /* 0x0000000000017941 */ /* 0x000fea0003800000 */
.L_x_16876:
        /* <DEDUP_REMOVED lines=31> */
.L_x_16880:
[----:B------:R-:W-:Y:S05]  /*24e0*/  BSYNC B1 ;  /* 0x0000000000017941 */ /* 0x000fea0003800000 */
.L_x_16879:
        /* <DEDUP_REMOVED lines=14> */
.L_x_16872:
[----:B------:R-:W-:Y:S05]  /*25d0*/  BSYNC B0 ;  /* 0x0000000000007941 */ /* 0x000fea0003800000 */
.L_x_16871:
        /* <DEDUP_REMOVED lines=28> */
.L_x_16884:
        /* <DEDUP_REMOVED lines=33> */
.L_x_16882:
[----:B------:R-:W-:Y:S05]  /*29b0*/  BSYNC B6 ;  /* 0x0000000000067941 */ /* 0x000fea0003800000 */
.L_x_16881:
        /* <DEDUP_REMOVED lines=20> */
.L_x_16911:
        /* <DEDUP_REMOVED lines=36> */
.L_x_16887:
[----:B------:R-:W-:Y:S05]  /*2d40*/  BSYNC B0 ;  /* 0x0000000000007941 */ /* 0x000fea0003800000 */
.L_x_16886:
        /* <DEDUP_REMOVED lines=27> */
.L_x_16889:
[----:B------:R-:W-:Y:S05]  /*2f00*/  BSYNC B0 ;  /* 0x0000000000007941 */ /* 0x000fea0003800000 */
.L_x_16888:
        /* <DEDUP_REMOVED lines=15> */
.L_x_16891:
[----:B------:R-:W-:Y:S05]  /*3000*/  BSYNC B0 ;  /* 0x0000000000007941 */ /* 0x000fea0003800000 */
.L_x_16890:
        /* <DEDUP_REMOVED lines=27> */
.L_x_16893:
[----:B------:R-:W-:Y:S05]  /*31c0*/  BSYNC B0 ;  /* 0x0000000000007941 */ /* 0x000fea0003800000 */
.L_x_16892:
        /* <DEDUP_REMOVED lines=88> */
.L_x_16858:
        /* <DEDUP_REMOVED lines=16> */
.L_x_16883:
        /* <DEDUP_REMOVED lines=16> */
.L_x_16894:
[----:B------:R-:W-:Y:S05]  /*3950*/  EXIT ;  /* 0x000000000000794d */ /* 0x000fea0003800000 */
.L_x_16860:
[----:B------:R-:W-:Y:S01]  /*3960*/  MOV R12, 0x10 ;  /* 0x00000010000c7802 */ /* 0x000fe20000000f00 */
[----:B------:R-:W-:Y:S01]  /*3970*/  IMAD.MOV.U32 R11, RZ, RZ, 0x1f ;  /* 0x0000001fff0b7424 */ /* 0x000fe200078e00ff */
[----:B------:R-:W-:Y:S01]  /*3980*/  MOV R15, 0xffffffff ;  /* 0xffffffff000f7802 */ /* 0x000fe20000000f00 */
[----:B------:R-:W-:-:S07]  /*3990*/  IMAD.MOV.U32 R2, RZ, RZ, -0x800001 ;  /* 0xff7fffffff027424 */ /* 0x000fce00078e00ff */
[----:B------:R-:W-:Y:S05]  /*39a0*/  WARPSYNC.COLLECTIVE R15, `(.L_x_16895) ;  /* 0x000000000f087348 */ /* 0x000fea0003c00000 */
[----:B------:R0:W1:Y:S02]  /*39b0*/  SHFL.BFLY P6, R14, R13, R12, R11 ;  /* 0x0c00000c0d0e7389 */ /* 0x00006400000c000b */
[----:B01----:R-:W-:Y:S01]  /*39c0*/  ENDCOLLECTIVE ;  /* 0x000000000000791b */ /* 0x003fe20003800000 */
.L_x_16895:
[----:B------:R-:W-:Y:S01]  /*39d0*/  HFMA2.MMA R12, -RZ, RZ, 0, 4.76837158203125e-07 ;  /* 0x00000008ff0c7435 */ /* 0x000fe200000001ff */
[----:B------:R-:W-:-:S05]  /*39e0*/  FMNMX.FTZ R0, R14, -3.40282346638528859812e+38, !PT ;  /* 0xff7fffff0e007809 */ /* 0x000fca0007810000 */
[----:B------:R-:W-:-:S07]  /*39f0*/  IMAD.MOV.U32 R13, RZ, RZ, R0 ;  /* 0x000000ffff0d7224 */ /* 0x000fce00078e0000 */
[----:B------:R-:W-:Y:S05]  /*3a00*/  WARPSYNC.COLLECTIVE R15, `(.L_x_16896) ;  /* 0x000000000f087348 */ /* 0x000fea0003c00000 */
[----:B------:R0:W1:Y:S02]  /*3a10*/  SHFL.BFLY P6, R14, R13, R12, R11 ;  /* 0x0c00000c0d0e7389 */ /* 0x00006400000c000b */
[----:B01----:R-:W-:Y:S01]  /*3a20*/  ENDCOLLECTIVE ;  /* 0x000000000000791b */ /* 0x003fe20003800000 */
.L_x_16896:
[----:B------:R-:W-:Y:S02]  /*3a30*/  MOV R12, 0x4 ;  /* 0x00000004000c7802 */ /* 0x000fe40000000f00 */
[----:B------:R-:W-:-:S05]  /*3a40*/  FMNMX.FTZ R3, R0, R14, !PT ;  /* 0x0000000e00037209 */ /* 0x000fca0007810000 */
[----:B------:R-:W-:-:S07]  /*3a50*/  IMAD.MOV.U32 R13, RZ, RZ, R3 ;  /* 0x000000ffff0d7224 */ /* 0x000fce00078e0003 */
[----:B------:R-:W-:Y:S05]  /*3a60*/  WARPSYNC.COLLECTIVE R15, `(.L_x_16897) ;  /* 0x000000000f087348 */ /* 0x000fea0003c00000 */
[----:B------:R0:W1:Y:S02]  /*3a70*/  SHFL.BFLY P6, R14, R13, R12, R11 ;  /* 0x0c00000c0d0e7389 */ /* 0x00006400000c000b */
[----:B01----:R-:W-:Y:S01]  /*3a80*/  ENDCOLLECTIVE ;  /* 0x000000000000791b */ /* 0x003fe20003800000 */
.L_x_16897:
[----:B------:R-:W-:Y:S05]  /*3a90*/  BRA `(.L_x_16898) ;  /* 0xffffffd0003c7947 */ /* 0x000fea000383ffff */
.L_x_16885:
[----:B------:R-:W-:Y:S01]  /*3aa0*/  HFMA2.MMA R13, -RZ, RZ, 0, 0 ;  /* 0x00000000ff0d7435 */ /* 0x000fe200000001ff */
[----:B-1----:R-:W-:Y:S01]  /*3ab0*/  IMAD.MOV.U32 R12, RZ, RZ, 0x1 ;  /* 0x00000001ff0c7424 */ /* 0x002fe200078e00ff */
[----:B------:R-:W-:Y:S01]  /*3ac0*/  MOV R11, 0x1f ;  /* 0x0000001f000b7802 */ /* 0x000fe20000000f00 */
[----:B------:R-:W-:-:S08]  /*3ad0*/  IMAD.MOV.U32 R15, RZ, RZ, -0x1 ;  /* 0xffffffffff0f7424 */ /* 0x000fd000078e00ff */
[----:B0-----:R-:W-:Y:S05]  /*3ae0*/  WARPSYNC.COLLECTIVE R15, `(.L_x_16899) ;  /* 0x000000000f087348 */ /* 0x001fea0003c00000 */
[----:B------:R1:W2:Y:S02]  /*3af0*/  SHFL.BFLY P6, R14, R13, R12, R11 ;  /* 0x0c00000c0d0e7389 */ /* 0x0002a400000c000b */
[----:B012---:R-:W-:Y:S01]  /*3b00*/  ENDCOLLECTIVE ;  /* 0x000000000000791b */ /* 0x007fe20003800000 */
.L_x_16899:
[----:B------:R-:W-:-:S07]  /*3b10*/  MOV R2, R14 ;  /* 0x0000000e00027202 */ /* 0x000fce0000000f00 */
[----:B------:R-:W-:Y:S05]  /*3b20*/  WARPSYNC.COLLECTIVE R15, `(.L_x_16900) ;  /* 0x000000000f087348 */ /* 0x000fea0003c00000 */
[----:B------:R0:W1:Y:S02]  /*3b30*/  SHFL.BFLY P6, R14, R13, R12, R11 ;  /* 0x0c00000c0d0e7389 */ /* 0x00006400000c000b */
[----:B01----:R-:W-:Y:S01]  /*3b40*/  ENDCOLLECTIVE ;  /* 0x000000000000791b */ /* 0x003fe20003800000 */
.L_x_16900:
[----:B------:R-:W-:Y:S01]  /*3b50*/  FADD.FTZ R2, RZ, R2 ;  /* 0x00000002ff027221 */ /* 0x000fe20000010000 */
[----:B------:R-:W-:-:S07]  /*3b60*/  IMAD.MOV.U32 R3, RZ, RZ, R14 ;  /* 0x000000ffff037224 */ /* 0x000fce00078e000e */
[----:B------:R-:W-:Y:S05]  /*3b70*/  WARPSYNC.COLLECTIVE R15, `(.L_x_16901) ;  /* 0x000000000f087348 */ /* 0x000fea0003c00000 */
[----:B------:R0:W1:Y:S02]  /*3b80*/  SHFL.BFLY P6, R14, R13, R12, R11 ;  /* 0x0c00000c0d0e7389 */ /* 0x00006400000c000b */
[----:B01----:R-:W-:Y:S01]  /*3b90*/  ENDCOLLECTIVE ;  /* 0x000000000000791b */ /* 0x003fe20003800000 */
.L_x_16901:
[----:B------:R-:W-:Y:S01]  /*3ba0*/  FADD.FTZ R3, RZ, R3 ;  /* 0x00000003ff037221 */ /* 0x000fe20000010000 */
[----:B------:R-:W-:-:S07]  /*3bb0*/  MOV R17, R14 ;  /* 0x0000000e00117202 */ /* 0x000fce0000000f00 */
[----:B------:R-:W-:Y:S05]  /*3bc0*/  WARPSYNC.COLLECTIVE R15, `(.L_x_16902) ;  /* 0x000000000f087348 */ /* 0x000fea0003c00000 */
[----:B------:R0:W1:Y:S02]  /*3bd0*/  SHFL.BFLY P6, R14, R13, R12, R11 ;  /* 0x0c00000c0d0e7389 */ /* 0x00006400000c000b */
[----:B01----:R-:W-:Y:S01]  /*3be0*/  ENDCOLLECTIVE ;  /* 0x000000000000791b */ /* 0x003fe20003800000 */
.L_x_16902:
[----:B------:R-:W-:Y:S01]  /*3bf0*/  FADD.FTZ R17, RZ, R17 ;  /* 0x00000011ff117221 */ /* 0x000fe20000010000 */
[----:B------:R-:W-:-:S07]  /*3c00*/  IMAD.MOV.U32 R16, RZ, RZ, R14 ;  /* 0x000000ffff107224 */ /* 0x000fce00078e000e */
[----:B------:R-:W-:Y:S05]  /*3c10*/  WARPSYNC.COLLECTIVE R15, `(.L_x_16903) ;  /* 0x000000000f087348 */ /* 0x000fea0003c00000 */
[----:B------:R0:W1:Y:S02]  /*3c20*/  SHFL.BFLY P6, R14, R13, R12, R11 ;  /* 0x0c00000c0d0e7389 */ /* 0x00006400000c000b */
[----:B01----:R-:W-:Y:S01]  /*3c30*/  ENDCOLLECTIVE ;  /* 0x000000000000791b */ /* 0x003fe20003800000 */
.L_x_16903:
[----:B------:R-:W-:Y:S01]  /*3c40*/  FADD.FTZ R16, RZ, R16 ;  /* 0x00000010ff107221 */ /* 0x000fe20000010000 */
[----:B------:R-:W-:-:S07]  /*3c50*/  MOV R0, R14 ;  /* 0x0000000e00007202 */ /* 0x000fce0000000f00 */
[----:B------:R-:W-:Y:S05]  /*3c60*/  WARPSYNC.COLLECTIVE R15, `(.L_x_16904) ;  /* 0x000000000f087348 */ /* 0x000fea0003c00000 */
[----:B------:R0:W1:Y:S02]  /*3c70*/  SHFL.BFLY P6, R14, R13, R12, R11 ;  /* 0x0c00000c0d0e7389 */ /* 0x00006400000c000b */
[----:B01----:R-:W-:Y:S01]  /*3c80*/  ENDCOLLECTIVE ;  /* 0x000000000000791b */ /* 0x003fe20003800000 */
.L_x_16904:
[----:B------:R-:W-:Y:S01]  /*3c90*/  FADD.FTZ R0, RZ, R0 ;  /* 0x00000000ff007221 */ /* 0x000fe20000010000 */
[----:B------:R-:W-:-:S07]  /*3ca0*/  IMAD.MOV.U32 R5, RZ, RZ, R14 ;  /* 0x000000ffff057224 */ /* 0x000fce00078e000e */
[----:B------:R-:W-:Y:S05]  /*3cb0*/  WARPSYNC.COLLECTIVE R15, `(.L_x_16905) ;  /* 0x000000000f087348 */ /* 0x000fea0003c00000 */
[----:B------:R0:W1:Y:S02]  /*3cc0*/  SHFL.BFLY P6, R14, R13, R12, R11 ;  /* 0x0c00000c0d0e7389 */ /* 0x00006400000c000b */
[----:B01----:R-:W-:Y:S01]  /*3cd0*/  ENDCOLLECTIVE ;  /* 0x000000000000791b */ /* 0x003fe20003800000 */
.L_x_16905:
[----:B------:R-:W-:Y:S01]  /*3ce0*/  FADD.FTZ R18, RZ, R5 ;  /* 0x00000005ff127221 */ /* 0x000fe20000010000 */
[----:B------:R-:W-:-:S07]  /*3cf0*/  MOV R6, R14 ;  /* 0x0000000e00067202 */ /* 0x000fce0000000f00 */
[----:B------:R-:W-:Y:S05]  /*3d00*/  WARPSYNC.COLLECTIVE R15, `(.L_x_16906) ;  /* 0x000000000f087348 */ /* 0x000fea0003c00000 */
[----:B------:R0:W1:Y:S02]  /*3d10*/  SHFL.BFLY P6, R14, R13, R12, R11 ;  /* 0x0c00000c0d0e7389 */ /* 0x00006400000c000b */
[----:B01----:R-:W-:Y:S01]  /*3d20*/  ENDCOLLECTIVE ;  /* 0x000000000000791b */ /* 0x003fe20003800000 */
.L_x_16906:
[----:B------:R-:W-:Y:S01]  /*3d30*/  FADD.FTZ R29, RZ, R6 ;  /* 0x00000006ff1d7221 */ /* 0x000fe20000010000 */
[----:B------:R-:W-:-:S07]  /*3d40*/  MOV R7, R14 ;  /* 0x0000000e00077202 */ /* 0x000fce0000000f00 */
[----:B------:R-:W-:Y:S05]  /*3d50*/  WARPSYNC.COLLECTIVE R15, `(.L_x_16907) ;  /* 0x000000000f087348 */ /* 0x000fea0003c00000 */
[----:B------:R0:W1:Y:S02]  /*3d60*/  SHFL.BFLY P6, R14, R13, R12, R11 ;  /* 0x0c00000c0d0e7389 */ /* 0x00006400000c000b */
[----:B01----:R-:W-:Y:S01]  /*3d70*/  ENDCOLLECTIVE ;  /* 0x000000000000791b */ /* 0x003fe20003800000 */
.L_x_16907:
[----:B------:R-:W-:Y:S01]  /*3d80*/  FADD.FTZ R27, RZ, R7 ;  /* 0x00000007ff1b7221 */ /* 0x000fe20000010000 */
[----:B------:R-:W-:-:S07]  /*3d90*/  IMAD.MOV.U32 R8, RZ, RZ, R14 ;  /* 0x000000ffff087224 */ /* 0x000fce00078e000e */
[----:B------:R-:W-:Y:S05]  /*3da0*/  WARPSYNC.COLLECTIVE R15, `(.L_x_16908) ;  /* 0x000000000f087348 */ /* 0x000fea0003c00000 */
[----:B------:R0:W1:Y:S02]  /*3db0*/  SHFL.BFLY P6, R14, R13, R12, R11 ;  /* 0x0c00000c0d0e7389 */ /* 0x00006400000c000b */
[----:B01----:R-:W-:Y:S01]  /*3dc0*/  ENDCOLLECTIVE ;  /* 0x000000000000791b */ /* 0x003fe20003800000 */
.L_x_16908:
[----:B------:R-:W-:Y:S01]  /*3dd0*/  FADD.FTZ R25, RZ, R8 ;  /* 0x00000008ff197221 */ /* 0x000fe20000010000 */
[----:B------:R-:W-:-:S07]  /*3de0*/  MOV R9, R14 ;  /* 0x0000000e00097202 */ /* 0x000fce0000000f00 */
[----:B------:R-:W-:Y:S05]  /*3df0*/  WARPSYNC.COLLECTIVE R15, `(.L_x_16909) ;  /* 0x000000000f087348 */ /* 0x000fea0003c00000 */
[----:B------:R0:W1:Y:S02]  /*3e00*/  SHFL.BFLY P6, R14, R13, R12, R11 ;  /* 0x0c00000c0d0e7389 */ /* 0x00006400000c000b */
[----:B01----:R-:W-:Y:S01]  /*3e10*/  ENDCOLLECTIVE ;  /* 0x000000000000791b */ /* 0x003fe20003800000 */
.L_x_16909:
[----:B------:R-:W-:Y:S01]  /*3e20*/  FADD.FTZ R23, RZ, R9 ;  /* 0x00000009ff177221 */ /* 0x000fe20000010000 */
[----:B------:R-:W-:-:S07]  /*3e30*/  MOV R4, R14 ;  /* 0x0000000e00047202 */ /* 0x000fce0000000f00 */
[----:B------:R-:W-:Y:S05]  /*3e40*/  WARPSYNC.COLLECTIVE R15, `(.L_x_16910) ;  /* 0x000000000f087348 */ /* 0x000fea0003c00000 */
[----:B------:R0:W1:Y:S02]  /*3e50*/  SHFL.BFLY P6, R14, R13, R12, R11 ;  /* 0x0c00000c0d0e7389 */ /* 0x00006400000c000b */
[----:B01----:R-:W-:Y:S01]  /*3e60*/  ENDCOLLECTIVE ;  /* 0x000000000000791b */ /* 0x003fe20003800000 */
.L_x_16910:
[----:B------:R-:W-:Y:S01]  /*3e70*/  FADD.FTZ R4, RZ, R4 ;  /* 0x00000004ff047221 */ /* 0x000fe20000010000 */
[----:B------:R-:W-:Y:S06]  /*3e80*/  BRA `(.L_x_16911) ;  /* 0xffffffec001c7947 */ /* 0x000fec000383ffff */
.L_x_16912:
        /* <DEDUP_REMOVED lines=15> */
.L_x_28342:


//--------------------- .text._ZN4vllm25paged_attention_v1_kernelIfhLi128ELi8ELi128ELNS_18Fp8KVCacheDataTypeE1ELb1EEEvPT_PKS2_PKT0_S8_ifPKiSA_iPKfiiiSC_SC_iiiii --------------------------
	.section	.text._ZN4vllm25paged_attention_v1_kernelIfhLi128ELi8ELi128ELNS_18Fp8KVCacheDataTypeE1ELb1EEEvPT_PKS2_PKT0_S8_ifPKiSA_iPKfiiiSC_SC_iiiii,"ax",@progbits
	.align	128
        .global         _ZN4vllm25paged_attention_v1_kernelIfhLi128ELi8ELi128ELNS_18Fp8KVCacheDataTypeE1ELb1EEEvPT_PKS2_PKT0_S8_ifPKiSA_iPKfiiiSC_SC_iiiii
        .type           _ZN4vllm25paged_attention_v1_kernelIfhLi128ELi8ELi128ELNS_18Fp8KVCacheDataTypeE1ELb1EEEvPT_PKS2_PKT0_S8_ifPKiSA_iPKfiiiSC_SC_iiiii,@function
        .size           _ZN4vllm25paged_attention_v1_kernelIfhLi128ELi8ELi128ELNS_18Fp8KVCacheDataTypeE1ELb1EEEvPT_PKS2_PKT0_S8_ifPKiSA_iPKfiiiSC_SC_iiiii,(.L_x_28343 - _ZN4vllm25paged_attention_v1_kernelIfhLi128ELi8ELi128ELNS_18Fp8KVCacheDataTypeE1ELb1EEEvPT_PKS2_PKT0_S8_ifPKiSA_iPKfiiiSC_SC_iiiii)
        .other          _ZN4vllm25paged_attention_v1_kernelIfhLi128ELi8ELi128ELNS_18Fp8KVCacheDataTypeE1ELb1EEEvPT_PKS2_PKT0_S8_ifPKiSA_iPKfiiiSC_SC_iiiii,@"STO_CUDA_ENTRY STV_DEFAULT"
_ZN4vllm25paged_attention_v1_kernelIfhLi128ELi8ELi128ELNS_18Fp8KVCacheDataTypeE1ELb1EEEvPT_PKS2_PKT0_S8_ifPKiSA_iPKfiiiSC_SC_iiiii:
.text._ZN4vllm25paged_attention_v1_kernelIfhLi128ELi8ELi128ELNS_18Fp8KVCacheDataTypeE1ELb1EEEvPT_PKS2_PKT0_S8_ifPKiSA_iPKfiiiSC_SC_iiiii:
        /* <DEDUP_REMOVED lines=106> */
.L_x_16913:
[----:B------:R-:W-:Y:S02]  /*06a0*/  ULDC UR4, c[0x0][0x278] ;  /* 0x00009e0000047ab9 */ /* 0x000fe40000000800 */
[----:B------:R-:W-:-:S04]  /*06b0*/  IMAD R3, R8, UR4, R9 ;  /* 0x0000000408037c24 */ /* 0x000fc8000f8e0209 */
[----:B------:R-:W-:-:S07]  /*06c0*/  IMAD R18, R3, R12, RZ ;  /* 0x0000000c03127224 */ /* 0x000fce00078e02ff */
.L_x_16914:
        /* <DEDUP_REMOVED lines=27> */
.L_x_16918:
        /* <DEDUP_REMOVED lines=41> */
.L_x_16916:
[----:B------:R-:W-:Y:S05]  /*0b10*/  BSYNC B7 ;  /* 0x0000000000077941 */ /* 0x000fea0003800000 */
.L_x_16915:
        /* <DEDUP_REMOVED lines=9> */
.L_x_16953:
        /* <DEDUP_REMOVED lines=40> */
.L_x_16924:
        /* <DEDUP_REMOVED lines=11> */
.L_x_16923:
[----:B------:R-:W-:Y:S05]  /*0ee0*/  BSYNC B1 ;  /* 0x0000000000017941 */ /* 0x000fea0003800000 */
.L_x_16922:
        /* <DEDUP_REMOVED lines=14> */
.L_x_16927:
        /* <DEDUP_REMOVED lines=100> */
.L_x_16926:
[----:B------:R-:W-:Y:S05]  /*1610*/  BSYNC B1 ;  /* 0x0000000000017941 */ /* 0x000fea0003800000 */
.L_x_16925:
        /* <DEDUP_REMOVED lines=55> */
.L_x_16929:
[----:B------:R-:W-:Y:S05]  /*1990*/  BSYNC B1 ;  /* 0x0000000000017941 */ /* 0x000fea0003800000 */
.L_x_16928:
        /* <DEDUP_REMOVED lines=26> */
.L_x_16921:
[----:B------:R-:W-:Y:S05]  /*1b40*/  BSYNC B0 ;  /* 0x0000000000007941 */ /* 0x000fea0003800000 */
.L_x_16920:
        /* <DEDUP_REMOVED lines=48> */
.L_x_16934:
        /* <DEDUP_REMOVED lines=8> */
.L_x_16933:
[----:B------:R-:W-:Y:S05]  /*1ed0*/  BSYNC B1 ;  /* 0x0000000000017941 */ /* 0x000fea0003800000 */
.L_x_16932:
        /* <DEDUP_REMOVED lines=14> */
.L_x_16937:
        /* <DEDUP_REMOVED lines=52> */
.L_x_16936:
[----:B------:R-:W-:Y:S05]  /*2300*/  BSYNC B1 ;  /* 0x0000000000017941 */ /* 0x000fea0003800000 */
.L_x_16935:
        /* <DEDUP_REMOVED lines=31> */
.L_x_16939:
[----:B------:R-:W-:Y:S05]  /*2500*/  BSYNC B1 ;  /* 0x0000000000017941 */ /* 0x000fea0003800000 */
.L_x_16938:
        /* <DEDUP_REMOVED lines=14> */
.L_x_16931:
[----:B------:R-:W-:Y:S05]  /*25f0*/  BSYNC B0 ;  /* 0x0000000000007941 */ /* 0x000fea0003800000 */
.L_x_16930:
        /* <DEDUP_REMOVED lines=28> */
.L_x_16943:
        /* <DEDUP_REMOVED lines=33> */
.L_x_16941:
[----:B------:R-:W-:Y:S05]  /*29d0*/  BSYNC B6 ;  /* 0x0000000000067941 */ /* 0x000fea0003800000 */
.L_x_16940:
        /* <DEDUP_REMOVED lines=15> */
.L_x_16962:
        /* <DEDUP_REMOVED lines=48> */
.L_x_16946:
[----:B------:R-:W-:Y:S05]  /*2dd0*/  BSYNC B0 ;  /* 0x0000000000007941 */ /* 0x000fea0003800000 */
.L_x_16945:
        /* <DEDUP_REMOVED lines=28> */
.L_x_16948:
[----:B------:R-:W-:Y:S05]  /*2fa0*/  BSYNC B0 ;  /* 0x0000000000007941 */ /* 0x000fea0003800000 */
.L_x_16947:
        /* <DEDUP_REMOVED lines=65> */
.L_x_16917:
        /* <DEDUP_REMOVED lines=16> */
.L_x_16942:
        /* <DEDUP_REMOVED lines=16> */
.L_x_16949:
[----:B------:R-:W-:Y:S05]  /*35c0*/  EXIT ;  /* 0x000000000000794d */ /* 0x000fea0003800000 */
.L_x_16919:
[----:B------:R-:W-:Y:S01]  /*35d0*/  MOV R12, 0x10 ;  /* 0x00000010000c7802 */ /* 0x000fe20000000f00 */
[----:B------:R-:W-:Y:S01]  /*35e0*/  IMAD.MOV.U32 R11, RZ, RZ, 0x1f ;  /* 0x0000001fff0b7424 */ /* 0x000fe200078e00ff */
[----:B------:R-:W-:Y:S01]  /*35f0*/  MOV R15, 0xffffffff ;  /* 0xffffffff000f7802 */ /* 0x000fe20000000f00 */
[----:B------:R-:W-:-:S07]  /*3600*/  IMAD.MOV.U32 R2, RZ, RZ, -0x800001 ;  /* 0xff7fffffff027424 */ /* 0x000fce00078e00ff */
[----:B------:R-:W-:Y:S05]  /*3610*/  WARPSYNC.COLLECTIVE R15, `(.L_x_16950) ;  /* 0x000000000f087348 */ /* 0x000fea0003c00000 */
[----:B------:R0:W1:Y:S02]  /*3620*/  SHFL.BFLY P6, R14, R13, R12, R11 ;  /* 0x0c00000c0d0e7389 */ /* 0x00006400000c000b */
[----:B01----:R-:W-:Y:S01]  /*3630*/  ENDCOLLECTIVE ;  /* 0x000000000000791b */ /* 0x003fe20003800000 */
.L_x_16950:
[----:B------:R-:W-:Y:S01]  /*3640*/  HFMA2.MMA R12, -RZ, RZ, 0, 4.76837158203125e-07 ;  /* 0x00000008ff0c7435 */ /* 0x000fe200000001ff */
[----:B------:R-:W-:-:S05]  /*3650*/  FMNMX.FTZ R0, R14, -3.40282346638528859812e+38, !PT ;  /* 0xff7fffff0e007809 */ /* 0x000fca0007810000 */
[----:B------:R-:W-:-:S07]  /*3660*/  IMAD.MOV.U32 R13, RZ, RZ, R0 ;  /* 0x000000ffff0d7224 */ /* 0x000fce00078e0000 */
[----:B------:R-:W-:Y:S05]  /*3670*/  WARPSYNC.COLLECTIVE R15, `(.L_x_16951) ;  /* 0x000000000f087348 */ /* 0x000fea0003c00000 */
[----:B------:R0:W1:Y:S02]  /*3680*/  SHFL.BFLY P6, R14, R13, R12, R11 ;  /* 0x0c00000c0d0e7389 */ /* 0x00006400000c000b */
[----:B01----:R-:W-:Y:S01]  /*3690*/  ENDCOLLECTIVE ;  /* 0x000000000000791b */ /* 0x003fe20003800000 */
.L_x_16951:
[----:B------:R-:W-:Y:S02]  /*36a0*/  MOV R12, 0x4 ;  /* 0x00000004000c7802 */ /* 0x000fe40000000f00 */
[----:B------:R-:W-:-:S05]  /*36b0*/  FMNMX.FTZ R3, R0, R14, !PT ;  /* 0x0000000e00037209 */ /* 0x000fca0007810000 */
[----:B------:R-:W-:-:S07]  /*36c0*/  IMAD.MOV.U32 R13, RZ, RZ, R3 ;  /* 0x000000ffff0d7224 */ /* 0x000fce00078e0003 */
[----:B------:R-:W-:Y:S05]  /*36d0*/  WARPSYNC.COLLECTIVE R15, `(.L_x_16952) ;  /* 0x000000000f087348 */ /* 0x000fea0003c00000 */
[----:B------:R0:W1:Y:S02]  /*36e0*/  SHFL.BFLY P6, R14, R13, R12, R11 ;  /* 0x0c00000c0d0e7389 */ /* 0x00006400000c000b */
[----:B01----:R-:W-:Y:S01]  /*36f0*/  ENDCOLLECTIVE ;  /* 0x000000000000791b */ /* 0x003fe20003800000 */
.L_x_16952:
[----:B------:R-:W-:Y:S05]  /*3700*/  BRA `(.L_x_16953) ;  /* 0xffffffd400287947 */ /* 0x000fea000383ffff */
.L_x_16944:
[----:B------:R-:W-:Y:S01]  /*3710*/  HFMA2.MMA R13, -RZ, RZ, 0, 0 ;  /* 0x00000000ff0d7435 */ /* 0x000fe200000001ff */
[----:B-1----:R-:W-:Y:S01]  /*3720*/  MOV R12, 0x1 ;  /* 0x00000001000c7802 */ /* 0x002fe20000000f00 */
[----:B------:R-:W-:Y:S01]  /*3730*/  IMAD.MOV.U32 R11, RZ, RZ, 0x1f ;  /* 0x0000001fff0b7424 */ /* 0x000fe200078e00ff */
[----:B------:R-:W-:-:S08]  /*3740*/  MOV R15, 0xffffffff ;  /* 0xffffffff000f7802 */ /* 0x000fd00000000f00 */
[----:B0-----:R-:W-:Y:S05]  /*3750*/  WARPSYNC.COLLECTIVE R15, `(.L_x_16954) ;  /* 0x000000000f087348 */ /* 0x001fea0003c00000 */
[----:B------:R1:W2:Y:S02]  /*3760*/  SHFL.BFLY P6, R14, R13, R12, R11 ;  /* 0x0c00000c0d0e7389 */ /* 0x0002a400000c000b */
[----:B012---:R-:W-:Y:S01]  /*3770*/  ENDCOLLECTIVE ;  /* 0x000000000000791b */ /* 0x007fe20003800000 */
.L_x_16954:
[----:B------:R-:W-:-:S07]  /*3780*/  MOV R2, R14 ;  /* 0x0000000e00027202 */ /* 0x000fce0000000f00 */
[----:B------:R-:W-:Y:S05]  /*3790*/  WARPSYNC.COLLECTIVE R15, `(.L_x_16955) ;  /* 0x000000000f087348 */ /* 0x000fea0003c00000 */
[----:B------:R0:W1:Y:S02]  /*37a0*/  SHFL.BFLY P6, R14, R13, R12, R11 ;  /* 0x0c00000c0d0e7389 */ /* 0x00006400000c000b */
[----:B01----:R-:W-:Y:S01]  /*37b0*/  ENDCOLLECTIVE ;  /* 0x000000000000791b */ /* 0x003fe20003800000 */
.L_x_16955:
[----:B------:R-:W-:Y:S01]  /*37c0*/  FADD.FTZ R2, RZ, R2 ;  /* 0x00000002ff027221 */ /* 0x000fe20000010000 */
[----:B------:R-:W-:-:S07]  /*37d0*/  IMAD.MOV.U32 R3, RZ, RZ, R14 ;  /* 0x000000ffff037224 */ /* 0x000fce00078e000e */
[----:B------:R-:W-:Y:S05]  /*37e0*/  WARPSYNC.COLLECTIVE R15, `(.L_x_16956) ;  /* 0x000000000f087348 */ /* 0x000fea0003c00000 */
[----:B------:R0:W1:Y:S02]  /*37f0*/  SHFL.BFLY P6, R14, R13, R12, R11 ;  /* 0x0c00000c0d0e7389 */ /* 0x00006400000c000b */
[----:B01----:R-:W-:Y:S01]  /*3800*/  ENDCOLLECTIVE ;  /* 0x000000000000791b */ /* 0x003fe20003800000 */
.L_x_16956:
[----:B------:R-:W-:Y:S01]  /*3810*/  FADD.FTZ R3, RZ, R3 ;  /* 0x00000003ff037221 */ /* 0x000fe20000010000 */
[----:B------:R-:W-:-:S07]  /*3820*/  MOV R4, R14 ;  /* 0x0000000e00047202 */ /* 0x000fce0000000f00 */
[----:B------:R-:W-:Y:S05]  /*3830*/  WARPSYNC.COLLECTIVE R15, `(.L_x_16957) ;  /* 0x000000000f087348 */ /* 0x000fea0003c00000 */
[----:B------:R0:W1:Y:S02]  /*3840*/  SHFL.BFLY P6, R14, R13, R12, R11 ;  /* 0x0c00000c0d0e7389 */ /* 0x00006400000c000b */
[----:B01----:R-:W-:Y:S01]  /*3850*/  ENDCOLLECTIVE ;  /* 0x000000000000791b */ /* 0x003fe20003800000 */
.L_x_16957:
[----:B------:R-:W-:Y:S01]  /*3860*/  FADD.FTZ R4, RZ, R4 ;  /* 0x00000004ff047221 */ /* 0x000fe20000010000 */
[----:B------:R-:W-:-:S07]  /*3870*/  MOV R5, R14 ;  /* 0x0000000e00057202 */ /* 0x000fce0000000f00 */
[----:B------:R-:W-:Y:S05]  /*3880*/  WARPSYNC.COLLECTIVE R15, `(.L_x_16958) ;  /* 0x000000000f087348 */ /* 0x000fea0003c00000 */
[----:B------:R0:W1:Y:S02]  /*3890*/  SHFL.BFLY P6, R14, R13, R12, R11 ;  /* 0x0c00000c0d0e7389 */ /* 0x00006400000c000b */
[----:B01----:R-:W-:Y:S01]  /*38a0*/  ENDCOLLECTIVE ;  /* 0x000000000000791b */ /* 0x003fe20003800000 */
.L_x_16958:
[----:B------:R-:W-:Y:S01]  /*38b0*/  FADD.FTZ R5, RZ, R5 ;  /* 0x00000005ff057221 */ /* 0x000fe20000010000 */
[----:B------:R-:W-:-:S07]  /*38c0*/  IMAD.MOV.U32 R16, RZ, RZ, R14 ;  /* 0x000000ffff107224 */ /* 0x000fce00078e000e */
[----:B------:R-:W-:Y:S05]  /*38d0*/  WARPSYNC.COLLECTIVE R15, `(.L_x_16959) ;  /* 0x000000000f087348 */ /* 0x000fea0003c00000 */
[----:B------:R0:W1:Y:S02]  /*38e0*/  SHFL.BFLY P6, R14, R13, R12, R11 ;  /* 0x0c00000c0d0e7389 */ /* 0x00006400000c000b */
[----:B01----:R-:W-:Y:S01]  /*38f0*/  ENDCOLLECTIVE ;  /* 0x000000000000791b */ /* 0x003fe20003800000 */
.L_x_16959:
[----:B------:R-:W-:Y:S01]  /*3900*/  FADD.FTZ R16, RZ, R16 ;  /* 0x00000010ff107221 */ /* 0x000fe20000010000 */
[----:B------:R-:W-:-:S07]  /*3910*/  MOV R18, R14 ;  /* 0x0000000e00127202 */ /* 0x000fce0000000f00 */
[----:B------:R-:W-:Y:S05]  /*3920*/  WARPSYNC.COLLECTIVE R15, `(.L_x_16960) ;  /* 0x000000000f087348 */ /* 0x000fea0003c00000 */
[----:B------:R0:W1:Y:S02]  /*3930*/  SHFL.BFLY P6, R14, R13, R12, R11 ;  /* 0x0c00000c0d0e7389 */ /* 0x00006400000c000b */
[----:B01----:R-:W-:Y:S01]  /*3940*/  ENDCOLLECTIVE ;  /* 0x000000000000791b */ /* 0x003fe20003800000 */
.L_x_16960:
[----:B------:R-:W-:Y:S01]  /*3950*/  FADD.FTZ R18, RZ, R18 ;  /* 0x00000012ff127221 */ /* 0x000fe20000010000 */
[----:B------:R-:W-:-:S07]  /*3960*/  MOV R0, R14 ;  /* 0x0000000e00007202 */ /* 0x000fce0000000f00 */
[----:B------:R-:W-:Y:S05]  /*3970*/  WARPSYNC.COLLECTIVE R15, `(.L_x_16961) ;  /* 0x000000000f087348 */ /* 0x000fea0003c00000 */
[----:B------:R0:W1:Y:S02]  /*3980*/  SHFL.BFLY P6, R14, R13, R12, R11 ;  /* 0x0c00000c0d0e7389 */ /* 0x00006400000c000b */
[----:B01----:R-:W-:Y:S01]  /*3990*/  ENDCOLLECTIVE ;  /* 0x000000000000791b */ /* 0x003fe20003800000 */
.L_x_16961:
[----:B------:R-:W-:Y:S01]  /*39a0*/  FADD.FTZ R19, RZ, R0 ;  /* 0x00000000ff137221 */ /* 0x000fe20000010000 */
[----:B------:R-:W-:Y:S06]  /*39b0*/  BRA `(.L_x_16962) ;  /* 0xfffffff000447947 */ /* 0x000fec000383ffff */
.L_x_16963:
        /* <DEDUP_REMOVED lines=12> */
.L_x_28343:


//--------------------- .text._ZN4vllm25paged_attention_v1_kernelIfhLi120ELi8ELi128ELNS_18Fp8KVCacheDataTypeE1ELb1EEEvPT_PKS2_PKT0_S8_ifPKiSA_iPKfiiiSC_SC_iiiii --------------------------
	.section	.text._ZN4vllm25paged_attention_v1_kernelIfhLi120ELi8ELi128ELNS_18Fp8KVCacheDataTypeE1ELb1EEEvPT_PKS2_PKT0_S8_ifPKiSA_iPKfiiiSC_SC_iiiii,"ax",@progbits
	.align	128
        .global         _ZN4vllm25paged_attention_v1_kernelIfhLi120ELi8ELi128ELNS_18Fp8KVCacheDataTypeE1ELb1EEEvPT_PKS2_PKT0_S8_ifPKiSA_iPKfiiiSC_SC_iiiii
        .type           _ZN4vllm25paged_attention_v1_kernelIfhLi120ELi8ELi128ELNS_18Fp8KVCacheDataTypeE1ELb1EEEvPT_PKS2_PKT0_S8_ifPKiSA_iPKfiiiSC_SC_iiiii,@function
        .size           _ZN4vllm25paged_attention_v1_kernelIfhLi120ELi8ELi128ELNS_18Fp8KVCacheDataTypeE1ELb1EEEvPT_PKS2_PKT0_S8_ifPKiSA_iPKfiiiSC_SC_iiiii,(.L_x_28344 - _ZN4vllm25paged_attention_v1_kernelIfhLi120ELi8ELi128ELNS_18Fp8KVCacheDataTypeE1ELb1EEEvPT_PKS2_PKT0_S8_ifPKiSA_iPKfiiiSC_SC_iiiii)
        .other          _ZN4vllm25paged_attention_v1_kernelIfhLi120ELi8ELi128ELNS_18Fp8KVCacheDataTypeE1ELb1EEEvPT_PKS2_PKT0_S8_ifPKiSA_iPKfiiiSC_SC_iiiii,@"STO_CUDA_ENTRY STV_DEFAULT"
_ZN4vllm25paged_attention_v1_kernelIfhLi120ELi8ELi128ELNS_18Fp8KVCacheDataTypeE1ELb1EEEvPT_PKS2_PKT0_S8_ifPKiSA_iPKfiiiSC_SC_iiiii:
.text._ZN4vllm25paged_attention_v1_kernelIfhLi120ELi8ELi128ELNS_18Fp8KVCacheDataTypeE1ELb1EEEvPT_PKS2_PKT0_S8_ifPKiSA_iPKfiiiSC_SC_iiiii:
        /* <DEDUP_REMOVED lines=105> */
.L_x_16964:
[----:B------:R-:W-:Y:S02]  /*0690*/  ULDC UR4, c[0x0][0x278] ;  /* 0x00009e0000047ab9 */ /* 0x000fe40000000800 */
[----:B------:R-:W-:-:S04]  /*06a0*/  IMAD R3, R9, UR4, R10 ;  /* 0x0000000409037c24 */ /* 0x000fc8000f8e020a */
[----:B------:R-:W-:-:S07]  /*06b0*/  IMAD R6, R3, R6, RZ ;  /* 0x0000000603067224 */ /* 0x000fce00078e02ff */
.L_x_16965:
        /* <DEDUP_REMOVED lines=27> */
.L_x_16969:
        /* <DEDUP_REMOVED lines=41> */
.L_x_16967:
[----:B------:R-:W-:Y:S05]  /*0b00*/  BSYNC B7 ;  /* 0x0000000000077941 */ /* 0x000fea0003800000 */
.L_x_16966:
        /* <DEDUP_REMOVED lines=9> */
.L_x_17014:
        /* <DEDUP_REMOVED lines=40> */
.L_x_16975:
        /* <DEDUP_REMOVED lines=11> */
.L_x_16974:
[----:B------:R-:W-:Y:S05]  /*0ed0*/  BSYNC B1 ;  /* 0x0000000000017941 */ /* 0x000fea0003800000 */
.L_x_16973:
        /* <DEDUP_REMOVED lines=14> */
.L_x_16978:
        /* <DEDUP_REMOVED lines=100> */
.L_x_16977:
[----:B------:R-:W-:Y:S05]  /*1600*/  BSYNC B1 ;  /* 0x0000000000017941 */ /* 0x000fea0003800000 */
.L_x_16976:
        /* <DEDUP_REMOVED lines=55> */
.L_x_16980:
[----:B------:R-:W-:Y:S05]  /*1980*/  BSYNC B1 ;  /* 0x0000000000017941 */ /* 0x000fea0003800000 */
.L_x_16979:
        /* <DEDUP_REMOVED lines=26> */
.L_x_16972:
[----:B------:R-:W-:Y:S05]  /*1b30*/  BSYNC B0 ;  /* 0x0000000000007941 */ /* 0x000fea0003800000 */
.L_x_16971:
        /* <DEDUP_REMOVED lines=48> */
.L_x_16985:
        /* <DEDUP_REMOVED lines=8> */
.L_x_16984:
[----:B------:R-:W-:Y:S05]  /*1ec0*/  BSYNC B1 ;  /* 0x0000000000017941 */ /* 0x000fea0003800000 */
.L_x_16983:
        /* <DEDUP_REMOVED lines=14> */
.L_x_16988:
        /* <DEDUP_REMOVED lines=52> */
.L_x_16987:
[----:B------:R-:W-:Y:S05]  /*22f0*/  BSYNC B1 ;  /* 0x0000000000017941 */ /* 0x000fea0003800000 */
.L_x_16986:
        /* <DEDUP_REMOVED lines=31> */
.L_x_16990:
[----:B------:R-:W-:Y:S05]  /*24f0*/  BSYNC B1 ;  /* 0x0000000000017941 */ /* 0x000fea0003800000 */
.L_x_16989:
        /* <DEDUP_REMOVED lines=14> */
.L_x_16982:
[----:B------:R-:W-:Y:S05]  /*25e0*/  BSYNC B0 ;  /* 0x0000000000007941 */ /* 0x000fea0003800000 */
.L_x_16981:
        /* <DEDUP_REMOVED lines=28> */
.L_x_16994:
        /* <DEDUP_REMOVED lines=33> */
.L_x_16992:
[----:B------:R-:W-:Y:S05]  /*29c0*/  BSYNC B6 ;  /* 0x0000000000067941 */ /* 0x000fea0003800000 */
.L_x_16991:
        /* <DEDUP_REMOVED lines=16> */
.L_x_17023:
        /* <DEDUP_REMOVED lines=27> */
.L_x_16997:
[----:B------:R-:W-:Y:S05]  /*2c80*/  BSYNC B0 ;  /* 0x0000000000007941 */ /* 0x000fea0003800000 */
.L_x_16996:
        /* <DEDUP_REMOVED lines=24> */
.L_x_17001:
[----:B------:R-:W-:Y:S05]  /*2e10*/  BSYNC B1 ;  /* 0x0000000000017941 */ /* 0x000fea0003800000 */
.L_x_17000:
[----:B0-2---:R-:W-:-:S07]  /*2e20*/  @!P0 FADD.FTZ R0, R0, R21 ;  /* 0x0000001500008221 */ /* 0x005fce0000010000 */
.L_x_16999:
[----:B------:R-:W-:Y:S05]  /*2e30*/  BSYNC B0 ;  /* 0x0000000000007941 */ /* 0x000fea0003800000 */
.L_x_16998:
        /* <DEDUP_REMOVED lines=16> */
.L_x_17003:
[----:B------:R-:W-:Y:S05]  /*2f40*/  BSYNC B0 ;  /* 0x0000000000007941 */ /* 0x000fea0003800000 */
.L_x_17002:
        /* <DEDUP_REMOVED lines=24> */
.L_x_17007:
[----:B------:R-:W-:Y:S05]  /*30d0*/  BSYNC B1 ;  /* 0x0000000000017941 */ /* 0x000fea0003800000 */
.L_x_17006:
[----:B0-2-4-:R-:W-:-:S07]  /*30e0*/  @!P0 FADD.FTZ R0, R0, R21 ;  /* 0x0000001500008221 */ /* 0x015fce0000010000 */
.L_x_17005:
[----:B------:R-:W-:Y:S05]  /*30f0*/  BSYNC B0 ;  /* 0x0000000000007941 */ /* 0x000fea0003800000 */
.L_x_17004:
        /* <DEDUP_REMOVED lines=63> */
.L_x_17009:
[----:B------:R-:W-:Y:S05]  /*34f0*/  BSYNC B0 ;  /* 0x0000000000007941 */ /* 0x000fea0003800000 */
.L_x_17008:
        /* <DEDUP_REMOVED lines=9> */
.L_x_16968:
        /* <DEDUP_REMOVED lines=16> */
.L_x_16993:
        /* <DEDUP_REMOVED lines=16> */
.L_x_17010:
[----:B------:R-:W-:Y:S05]  /*3790*/  EXIT ;  /* 0x000000000000794d */ /* 0x000fea0003800000 */
.L_x_16970:
[----:B------:R-:W-:Y:S01]  /*37a0*/  MOV R12, 0x10 ;  /* 0x00000010000c7802 */ /* 0x000fe20000000f00 */
[----:B------:R-:W-:Y:S01]  /*37b0*/  IMAD.MOV.U32 R11, RZ, RZ, 0x1f ;  /* 0x0000001fff0b7424 */ /* 0x000fe200078e00ff */
[----:B------:R-:W-:Y:S01]  /*37c0*/  MOV R15, 0xffffffff ;  /* 0xffffffff000f7802 */ /* 0x000fe20000000f00 */
[----:B------:R-:W-:-:S07]  /*37d0*/  IMAD.MOV.U32 R2, RZ, RZ, -0x800001 ;  /* 0xff7fffffff027424 */ /* 0x000fce00078e00ff */
[----:B------:R-:W-:Y:S05]  /*37e0*/  WARPSYNC.COLLECTIVE R15, `(.L_x_17011) ;  /* 0x000000000f087348 */ /* 0x000fea0003c00000 */
[----:B------:R0:W1:Y:S02]  /*37f0*/  SHFL.BFLY P6, R14, R13, R12, R11 ;  /* 0x0c00000c0d0e7389 */ /* 0x00006400000c000b */
[----:B01----:R-:W-:Y:S01]  /*3800*/  ENDCOLLECTIVE ;  /* 0x000000000000791b */ /* 0x003fe20003800000 */
.L_x_17011:
[----:B------:R-:W-:Y:S01]  /*3810*/  HFMA2.MMA R12, -RZ, RZ, 0, 4.76837158203125e-07 ;  /* 0x00000008ff0c7435 */ /* 0x000fe200000001ff */
[----:B------:R-:W-:-:S05]  /*3820*/  FMNMX.FTZ R0, R14, -3.40282346638528859812e+38, !PT ;  /* 0xff7fffff0e007809 */ /* 0x000fca0007810000 */
[----:B------:R-:W-:-:S07]  /*3830*/  IMAD.MOV.U32 R13, RZ, RZ, R0 ;  /* 0x000000ffff0d7224 */ /* 0x000fce00078e0000 */
[----:B------:R-:W-:Y:S05]  /*3840*/  WARPSYNC.COLLECTIVE R15, `(.L_x_17012) ;  /* 0x000000000f087348 */ /* 0x000fea0003c00000 */
[----:B------:R0:W1:Y:S02]  /*3850*/  SHFL.BFLY P6, R14, R13, R12, R11 ;  /* 0x0c00000c0d0e7389 */ /* 0x00006400000c000b */
[----:B01----:R-:W-:Y:S01]  /*3860*/  ENDCOLLECTIVE ;  /* 0x000000000000791b */ /* 0x003fe20003800000 */
.L_x_17012:
[----:B------:R-:W-:Y:S02]  /*3870*/  MOV R12, 0x4 ;  /* 0x00000004000c7802 */ /* 0x000fe40000000f00 */
[----:B------:R-:W-:-:S05]  /*3880*/  FMNMX.FTZ R3, R0, R14, !PT ;  /* 0x0000000e00037209 */ /* 0x000fca0007810000 */
[----:B------:R-:W-:-:S07]  /*3890*/  IMAD.MOV.U32 R13, RZ, RZ, R3 ;  /* 0x000000ffff0d7224 */ /* 0x000fce00078e0003 */
[----:B------:R-:W-:Y:S05]  /*38a0*/  WARPSYNC.COLLECTIVE R15, `(.L_x_17013) ;  /* 0x000000000f087348 */ /* 0x000fea0003c00000 */
[----:B------:R0:W1:Y:S02]  /*38b0*/  SHFL.BFLY P6, R14, R13, R12, R11 ;  /* 0x0c00000c0d0e7389 */ /* 0x00006400000c000b */
[----:B01----:R-:W-:Y:S01]  /*38c0*/  ENDCOLLECTIVE ;  /* 0x000000000000791b */ /* 0x003fe20003800000 */
.L_x_17013:
[----:B------:R-:W-:Y:S05]  /*38d0*/  BRA `(.L_x_17014) ;  /* 0xffffffd000b07947 */ /* 0x000fea000383ffff */
.L_x_16995:
[----:B------:R-:W-:Y:S01]  /*38e0*/  HFMA2.MMA R13, -RZ, RZ, 0, 0 ;  /* 0x00000000ff0d7435 */ /* 0x000fe200000001ff */
[----:B-1----:R-:W-:Y:S01]  /*38f0*/  IMAD.MOV.U32 R12, RZ, RZ, 0x1 ;  /* 0x00000001ff0c7424 */ /* 0x002fe200078e00ff */
[----:B------:R-:W-:Y:S01]  /*3900*/  MOV R11, 0x1f ;  /* 0x0000001f000b7802 */ /* 0x000fe20000000f00 */
[----:B------:R-:W-:-:S08]  /*3910*/  IMAD.MOV.U32 R15, RZ, RZ, -0x1 ;  /* 0xffffffffff0f7424 */ /* 0x000fd000078e00ff */
[----:B0-----:R-:W-:Y:S05]  /*3920*/  WARPSYNC.COLLECTIVE R15, `(.L_x_17015) ;  /* 0x000000000f087348 */ /* 0x001fea0003c00000 */
[----:B------:R1:W2:Y:S02]  /*3930*/  SHFL.BFLY P6, R14, R13, R12, R11 ;  /* 0x0c00000c0d0e7389 */ /* 0x0002a400000c000b */
[----:B012---:R-:W-:Y:S01]  /*3940*/  ENDCOLLECTIVE ;  /* 0x000000000000791b */ /* 0x007fe20003800000 */
.L_x_17015:
[----:B------:R-:W-:-:S07]  /*3950*/  MOV R2, R14 ;  /* 0x0000000e00027202 */ /* 0x000fce0000000f00 */
[----:B------:R-:W-:Y:S05]  /*3960*/  WARPSYNC.COLLECTIVE R15, `(.L_x_17016) ;  /* 0x000000000f087348 */ /* 0x000fea0003c00000 */
[----:B------:R0:W1:Y:S02]  /*3970*/  SHFL.BFLY P6, R14, R13, R12, R11 ;  /* 0x0c00000c0d0e7389 */ /* 0x00006400000c000b */
[----:B01----:R-:W-:Y:S01]  /*3980*/  ENDCOLLECTIVE ;  /* 0x000000000000791b */ /* 0x003fe20003800000 */
.L_x_17016:
[----:B------:R-:W-:Y:S01]  /*3990*/  FADD.FTZ R4, RZ, R2 ;  /* 0x00000002ff047221 */ /* 0x000fe20000010000 */
[----:B------:R-:W-:-:S07]  /*39a0*/  IMAD.MOV.U32 R3, RZ, RZ, R14 ;  /* 0x000000ffff037224 */ /* 0x000fce00078e000e */
[----:B------:R-:W-:Y:S05]  /*39b0*/  WARPSYNC.COLLECTIVE R15, `(.L_x_17017) ;  /* 0x000000000f087348 */ /* 0x000fea0003c00000 */
[----:B------:R0:W1:Y:S02]  /*39c0*/  SHFL.BFLY P6, R14, R13, R12, R11 ;  /* 0x0c00000c0d0e7389 */ /* 0x00006400000c000b */
[----:B01----:R-:W-:Y:S01]  /*39d0*/  ENDCOLLECTIVE ;  /* 0x000000000000791b */ /* 0x003fe20003800000 */
.L_x_17017:
[----:B------:R-:W-:Y:S01]  /*39e0*/  FADD.FTZ R3, RZ, R3 ;  /* 0x00000003ff037221 */ /* 0x000fe20000010000 */
[----:B------:R-:W-:-:S07]  /*39f0*/  MOV R5, R14 ;  /* 0x0000000e00057202 */ /* 0x000fce0000000f00 */
[----:B------:R-:W-:Y:S05]  /*3a00*/  WARPSYNC.COLLECTIVE R15, `(.L_x_17018) ;  /* 0x000000000f087348 */ /* 0x000fea0003c00000 */
[----:B------:R0:W1:Y:S02]  /*3a10*/  SHFL.BFLY P6, R14, R13, R12, R11 ;  /* 0x0c00000c0d0e7389 */ /* 0x00006400000c000b */
[----:B01----:R-:W-:Y:S01]  /*3a20*/  ENDCOLLECTIVE ;  /* 0x000000000000791b */ /* 0x003fe20003800000 */
.L_x_17018:
[----:B------:R-:W-:Y:S01]  /*3a30*/  FADD.FTZ R2, RZ, R5 ;  /* 0x00000005ff027221 */ /* 0x000fe20000010000 */
[----:B------:R-:W-:-:S07]  /*3a40*/  IMAD.MOV.U32 R6, RZ, RZ, R14 ;  /* 0x000000ffff067224 */ /* 0x000fce00078e000e */
[----:B------:R-:W-:Y:S05]  /*3a50*/  WARPSYNC.COLLECTIVE R15, `(.L_x_17019) ;  /* 0x000000000f087348 */ /* 0x000fea0003c00000 */
[----:B------:R0:W1:Y:S02]  /*3a60*/  SHFL.BFLY P6, R14, R13, R12, R11 ;  /* 0x0c00000c0d0e7389 */ /* 0x00006400000c000b */
[----:B01----:R-:W-:Y:S01]  /*3a70*/  ENDCOLLECTIVE ;  /* 0x000000000000791b */ /* 0x003fe20003800000 */
.L_x_17019:
[----:B------:R-:W-:Y:S01]  /*3a80*/  FADD.FTZ R6, RZ, R6 ;  /* 0x00000006ff067221 */ /* 0x000fe20000010000 */
[----:B------:R-:W-:-:S07]  /*3a90*/  MOV R17, R14 ;  /* 0x0000000e00117202 */ /* 0x000fce0000000f00 */
[----:B------:R-:W-:Y:S05]  /*3aa0*/  WARPSYNC.COLLECTIVE R15, `(.L_x_17020) ;  /* 0x000000000f087348 */ /* 0x000fea0003c00000 */
[----:B------:R0:W1:Y:S02]  /*3ab0*/  SHFL.BFLY P6, R14, R13, R12, R11 ;  /* 0x0c00000c0d0e7389 */ /* 0x00006400000c000b */
[----:B01----:R-:W-:Y:S01]  /*3ac0*/  ENDCOLLECTIVE ;  /* 0x000000000000791b */ /* 0x003fe20003800000 */
.L_x_17020:
[----:B------:R-:W-:Y:S01]  /*3ad0*/  FADD.FTZ R17, RZ, R17 ;  /* 0x00000011ff117221 */ /* 0x000fe20000010000 */
[----:B------:R-:W-:-:S07]  /*3ae0*/  IMAD.MOV.U32 R19, RZ, RZ, R14 ;  /* 0x000000ffff137224 */ /* 0x000fce00078e000e */
[----:B------:R-:W-:Y:S05]  /*3af0*/  WARPSYNC.COLLECTIVE R15, `(.L_x_17021) ;  /* 0x000000000f087348 */ /* 0x000fea0003c00000 */
[----:B------:R0:W1:Y:S02]  /*3b00*/  SHFL.BFLY P6, R14, R13, R12, R11 ;  /* 0x0c00000c0d0e7389 */ /* 0x00006400000c000b */
[----:B01----:R-:W-:Y:S01]  /*3b10*/  ENDCOLLECTIVE ;  /* 0x000000000000791b */ /* 0x003fe20003800000 */
.L_x_17021:
[----:B------:R-:W-:Y:S01]  /*3b20*/  FADD.FTZ R19, RZ, R19 ;  /* 0x00000013ff137221 */ /* 0x000fe20000010000 */
[----:B------:R-:W-:-:S07]  /*3b30*/  MOV R0, R14 ;  /* 0x0000000e00007202 */ /* 0x000fce0000000f00 */
[----:B------:R-:W-:Y:S05]  /*3b40*/  WARPSYNC.COLLECTIVE R15, `(.L_x_17022) ;  /* 0x000000000f087348 */ /* 0x000fea0003c00000 */
[----:B------:R0:W1:Y:S02]  /*3b50*/  SHFL.BFLY P6, R14, R13, R12, R11 ;  /* 0x0c00000c0d0e7389 */ /* 0x00006400000c000b */
[----:B01----:R-:W-:Y:S01]  /*3b60*/  ENDCOLLECTIVE ;  /* 0x000000000000791b */ /* 0x003fe20003800000 */
.L_x_17022:
[----:B------:R-:W-:Y:S01]  /*3b70*/  FADD.FTZ R25, RZ, R0 ;  /* 0x00000000ff197221 */ /* 0x000fe20000010000 */
[----:B------:R-:W-:Y:S06]  /*3b80*/  BRA `(.L_x_17023) ;  /* 0xffffffec00d07947 */ /* 0x000fec000383ffff */
.L_x_17024:
        /* <DEDUP_REMOVED lines=15> */
.L_x_28344:


//--------------------- .text._ZN4vllm25paged_attention_v1_kernelIfhLi112ELi8ELi128ELNS_18Fp8KVCacheDataTypeE1ELb1EEEvPT_PKS2_PKT0_S8_ifPKiSA_iPKfiiiSC_SC_iiiii --------------------------
	.section	.text._ZN4vllm25paged_attention_v1_kernelIfhLi112ELi8ELi128ELNS_18Fp8KVCacheDataTypeE1ELb1EEEvPT_PKS2_PKT0_S8_ifPKiSA_iPKfiiiSC_SC_iiiii,"ax",@progbits
	.align	128
        .global         _ZN4vllm25paged_attention_v1_kernelIfhLi112ELi8ELi128ELNS_18Fp8KVCacheDataTypeE1ELb1EEEvPT_PKS2_PKT0_S8_ifPKiSA_iPKfiiiSC_SC_iiiii
        .type           _ZN4vllm25paged_attention_v1_kernelIfhLi112ELi8ELi128ELNS_18Fp8KVCacheDataTypeE1ELb1EEEvPT_PKS2_PKT0_S8_ifPKiSA_iPKfiiiSC_SC_iiiii,@function
        .size           _ZN4vllm25paged_attention_v1_kernelIfhLi112ELi8ELi128ELNS_18Fp8KVCacheDataTypeE1ELb1EEEvPT_PKS2_PKT0_S8_ifPKiSA_iPKfiiiSC_SC_iiiii,(.L_x_28345 - _ZN4vllm25paged_attention_v1_kernelIfhLi112ELi8ELi128ELNS_18Fp8KVCacheDataTypeE1ELb1EEEvPT_PKS2_PKT0_S8_ifPKiSA_iPKfiiiSC_SC_iiiii)
        .other          _ZN4vllm25paged_attention_v1_kernelIfhLi112ELi8ELi128ELNS_18Fp8KVCacheDataTypeE1ELb1EEEvPT_PKS2_PKT0_S8_ifPKiSA_iPKfiiiSC_SC_iiiii,@"STO_CUDA_ENTRY STV_DEFAULT"
_ZN4vllm25paged_attention_v1_kernelIfhLi112ELi8ELi128ELNS_18Fp8KVCacheDataTypeE1ELb1EEEvPT_PKS2_PKT0_S8_ifPKiSA_iPKfiiiSC_SC_iiiii:
.text._ZN4vllm25paged_attention_v1_kernelIfhLi112ELi8ELi128ELNS_18Fp8KVCacheDataTypeE1ELb1EEEvPT_PKS2_PKT0_S8_ifPKiSA_iPKfiiiSC_SC_iiiii:
        /* <DEDUP_REMOVED lines=106> */
.L_x_17025:
[----:B------:R-:W-:Y:S02]  /*06a0*/  ULDC UR4, c[0x0][0x278] ;  /* 0x00009e0000047ab9 */ /* 0x000fe40000000800 */
[----:B------:R-:W-:-:S04]  /*06b0*/  IMAD R3, R8, UR4, R9 ;  /* 0x0000000408037c24 */ /* 0x000fc8000f8e0209 */
[----:B------:R-:W-:-:S07]  /*06c0*/  IMAD R18, R3, R12, RZ ;  /* 0x0000000c03127224 */ /* 0x000fce00078e02ff */
.L_x_17026:
        /* <DEDUP_REMOVED lines=27> */
.L_x_17030:
        /* <DEDUP_REMOVED lines=41> */
.L_x_17028:
[----:B------:R-:W-:Y:S05]  /*0b10*/  BSYNC B7 ;  /* 0x0000000000077941 */ /* 0x000fea0003800000 */
.L_x_17027:
        /* <DEDUP_REMOVED lines=9> */
.L_x_17065:
        /* <DEDUP_REMOVED lines=40> */
.L_x_17036:
        /* <DEDUP_REMOVED lines=11> */
.L_x_17035:
[----:B------:R-:W-:Y:S05]  /*0ee0*/  BSYNC B1 ;  /* 0x0000000000017941 */ /* 0x000fea0003800000 */
.L_x_17034:
        /* <DEDUP_REMOVED lines=14> */
.L_x_17039:
        /* <DEDUP_REMOVED lines=100> */
.L_x_17038:
[----:B------:R-:W-:Y:S05]  /*1610*/  BSYNC B1 ;  /* 0x0000000000017941 */ /* 0x000fea0003800000 */
.L_x_17037:
        /* <DEDUP_REMOVED lines=55> */
.L_x_17041:
[----:B------:R-:W-:Y:S05]  /*1990*/  BSYNC B1 ;  /* 0x0000000000017941 */ /* 0x000fea0003800000 */
.L_x_17040:
        /* <DEDUP_REMOVED lines=26> */
.L_x_17033:
[----:B------:R-:W-:Y:S05]  /*1b40*/  BSYNC B0 ;  /* 0x0000000000007941 */ /* 0x000fea0003800000 */
.L_x_17032:
        /* <DEDUP_REMOVED lines=48> */
.L_x_17046:
        /* <DEDUP_REMOVED lines=8> */
.L_x_17045:
[----:B------:R-:W-:Y:S05]  /*1ed0*/  BSYNC B1 ;  /* 0x0000000000017941 */ /* 0x000fea0003800000 */
.L_x_17044:
        /* <DEDUP_REMOVED lines=14> */
.L_x_17049:
        /* <DEDUP_REMOVED lines=52> */
.L_x_17048:
[----:B------:R-:W-:Y:S05]  /*2300*/  BSYNC B1 ;  /* 0x0000000000017941 */ /* 0x000fea0003800000 */
.L_x_17047:
        /* <DEDUP_REMOVED lines=31> */
.L_x_17051:
[----:B------:R-:W-:Y:S05]  /*2500*/  BSYNC B1 ;  /* 0x0000000000017941 */ /* 0x000fea0003800000 */
.L_x_17050:
        /* <DEDUP_REMOVED lines=14> */
.L_x_17043:
[----:B------:R-:W-:Y:S05]  /*25f0*/  BSYNC B0 ;  /* 0x0000000000007941 */ /* 0x000fea0003800000 */
.L_x_17042:
        /* <DEDUP_REMOVED lines=28> */
.L_x_17055:
        /* <DEDUP_REMOVED lines=33> */
.L_x_17053:
[----:B------:R-:W-:Y:S05]  /*29d0*/  BSYNC B6 ;  /* 0x0000000000067941 */ /* 0x000fea0003800000 */
.L_x_17052:
        /* <DEDUP_REMOVED lines=14> */
.L_x_17073:
        /* <DEDUP_REMOVED lines=45> */
.L_x_17058:
[----:B------:R-:W-:Y:S05]  /*2d90*/  BSYNC B0 ;  /* 0x0000000000007941 */ /* 0x000fea0003800000 */
.L_x_17057:
        /* <DEDUP_REMOVED lines=25> */
.L_x_17060:
[----:B------:R-:W-:Y:S05]  /*2f30*/  BSYNC B0 ;  /* 0x0000000000007941 */ /* 0x000fea0003800000 */
.L_x_17059:
        /* <DEDUP_REMOVED lines=58> */
.L_x_17029:
        /* <DEDUP_REMOVED lines=16> */
.L_x_17054:
        /* <DEDUP_REMOVED lines=16> */
.L_x_17061:
[----:B------:R-:W-:Y:S05]  /*34e0*/  EXIT ;  /* 0x000000000000794d */ /* 0x000fea0003800000 */
.L_x_17031:
[----:B------:R-:W-:Y:S01]  /*34f0*/  HFMA2.MMA R11, -RZ, RZ, 0, 1.847743988037109375e-06 ;  /* 0x0000001fff0b7435 */ /* 0x000fe200000001ff */
[----:B------:R-:W-:Y:S01]  /*3500*/  IMAD.MOV.U32 R12, RZ, RZ, 0x10 ;  /* 0x00000010ff0c7424 */ /* 0x000fe200078e00ff */
[----:B------:R-:W-:Y:S02]  /*3510*/  MOV R15, 0xffffffff ;  /* 0xffffffff000f7802 */ /* 0x000fe40000000f00 */
[----:B------:R-:W-:-:S07]  /*3520*/  MOV R2, 0xff7fffff ;  /* 0xff7fffff00027802 */ /* 0x000fce0000000f00 */
[----:B------:R-:W-:Y:S05]  /*3530*/  WARPSYNC.COLLECTIVE R15, `(.L_x_17062) ;  /* 0x000000000f087348 */ /* 0x000fea0003c00000 */
[----:B------:R0:W1:Y:S02]  /*3540*/  SHFL.BFLY P6, R14, R13, R12, R11 ;  /* 0x0c00000c0d0e7389 */ /* 0x00006400000c000b */
[----:B01----:R-:W-:Y:S01]  /*3550*/  ENDCOLLECTIVE ;  /* 0x000000000000791b */ /* 0x003fe20003800000 */
.L_x_17062:
[----:B------:R-:W-:Y:S01]  /*3560*/  HFMA2.MMA R12, -RZ, RZ, 0, 4.76837158203125e-07 ;  /* 0x00000008ff0c7435 */ /* 0x000fe200000001ff */
[----:B------:R-:W-:-:S05]  /*3570*/  FMNMX.FTZ R0, R14, -3.40282346638528859812e+38, !PT ;  /* 0xff7fffff0e007809 */ /* 0x000fca0007810000 */
[----:B------:R-:W-:-:S07]  /*3580*/  IMAD.MOV.U32 R13, RZ, RZ, R0 ;  /* 0x000000ffff0d7224 */ /* 0x000fce00078e0000 */
[----:B------:R-:W-:Y:S05]  /*3590*/  WARPSYNC.COLLECTIVE R15, `(.L_x_17063) ;  /* 0x000000000f087348 */ /* 0x000fea0003c00000 */
[----:B------:R0:W1:Y:S02]  /*35a0*/  SHFL.BFLY P6, R14, R13, R12, R11 ;  /* 0x0c00000c0d0e7389 */ /* 0x00006400000c000b */
[----:B01----:R-:W-:Y:S01]  /*35b0*/  ENDCOLLECTIVE ;  /* 0x000000000000791b */ /* 0x003fe20003800000 */
.L_x_17063:
[----:B------:R-:W-:Y:S01]  /*35c0*/  IMAD.MOV.U32 R12, RZ, RZ, 0x4 ;  /* 0x00000004ff0c7424 */ /* 0x000fe200078e00ff */
[----:B------:R-:W-:-:S04]  /*35d0*/  FMNMX.FTZ R3, R0, R14, !PT ;  /* 0x0000000e00037209 */ /* 0x000fc80007810000 */
[----:B------:R-:W-:-:S07]  /*35e0*/  MOV R13, R3 ;  /* 0x00000003000d7202 */ /* 0x000fce0000000f00 */
[----:B------:R-:W-:Y:S05]  /*35f0*/  WARPSYNC.COLLECTIVE R15, `(.L_x_17064) ;  /* 0x000000000f087348 */ /* 0x000fea0003c00000 */
[----:B------:R0:W1:Y:S02]  /*3600*/  SHFL.BFLY P6, R14, R13, R12, R11 ;  /* 0x0c00000c0d0e7389 */ /* 0x00006400000c000b */
[----:B01----:R-:W-:Y:S01]  /*3610*/  ENDCOLLECTIVE ;  /* 0x000000000000791b */ /* 0x003fe20003800000 */
.L_x_17064:
[----:B------:R-:W-:Y:S05]  /*3620*/  BRA `(.L_x_17065) ;  /* 0xffffffd400607947 */ /* 0x000fea000383ffff */
.L_x_17056:
[----:B------:R-:W-:Y:S01]  /*3630*/  HFMA2.MMA R13, -RZ, RZ, 0, 0 ;  /* 0x00000000ff0d7435 */ /* 0x000fe200000001ff */
[----:B-1----:R-:W-:Y:S01]  /*3640*/  IMAD.MOV.U32 R12, RZ, RZ, 0x1 ;  /* 0x00000001ff0c7424 */ /* 0x002fe200078e00ff */
[----:B------:R-:W-:Y:S02]  /*3650*/  MOV R11, 0x1f ;  /* 0x0000001f000b7802 */ /* 0x000fe40000000f00 */
[----:B------:R-:W-:-:S07]  /*3660*/  MOV R15, 0xffffffff ;  /* 0xffffffff000f7802 */ /* 0x000fce0000000f00 */
[----:B0-----:R-:W-:Y:S05]  /*3670*/  WARPSYNC.COLLECTIVE R15, `(.L_x_17066) ;  /* 0x000000000f087348 */ /* 0x001fea0003c00000 */
[----:B------:R1:W2:Y:S02]  /*3680*/  SHFL.BFLY P6, R14, R13, R12, R11 ;  /* 0x0c00000c0d0e7389 */ /* 0x0002a400000c000b */
[----:B012---:R-:W-:Y:S01]  /*3690*/  ENDCOLLECTIVE ;  /* 0x000000000000791b */ /* 0x007fe20003800000 */
.L_x_17066:
[----:B------:R-:W-:-:S07]  /*36a0*/  IMAD.MOV.U32 R0, RZ, RZ, R14 ;  /* 0x000000ffff007224 */ /* 0x000fce00078e000e */
[----:B------:R-:W-:Y:S05]  /*36b0*/  WARPSYNC.COLLECTIVE R15, `(.L_x_17067) ;  /* 0x000000000f087348 */ /* 0x000fea0003c00000 */
[----:B------:R0:W1:Y:S02]  /*36c0*/  SHFL.BFLY P6, R14, R13, R12, R11 ;  /* 0x0c00000c0d0e7389 */ /* 0x00006400000c000b */
[----:B01----:R-:W-:Y:S01]  /*36d0*/  ENDCOLLECTIVE ;  /* 0x000000000000791b */ /* 0x003fe20003800000 */
.L_x_17067:
[----:B------:R-:W-:Y:S01]  /*36e0*/  FADD.FTZ R2, RZ, R0 ;  /* 0x00000000ff027221 */ /* 0x000fe20000010000 */
[----:B------:R-:W-:-:S07]  /*36f0*/  MOV R3, R14 ;  /* 0x0000000e00037202 */ /* 0x000fce0000000f00 */
[----:B------:R-:W-:Y:S05]  /*3700*/  WARPSYNC.COLLECTIVE R15, `(.L_x_17068) ;  /* 0x000000000f087348 */ /* 0x000fea0003c00000 */
[----:B------:R0:W1:Y:S02]  /*3710*/  SHFL.BFLY P6, R14, R13, R12, R11 ;  /* 0x0c00000c0d0e7389 */ /* 0x00006400000c000b */
[----:B01----:R-:W-:Y:S01]  /*3720*/  ENDCOLLECTIVE ;  /* 0x000000000000791b */ /* 0x003fe20003800000 */
.L_x_17068:
[----:B------:R-:W-:Y:S01]  /*3730*/  FADD.FTZ R0, RZ, R3 ;  /* 0x00000003ff007221 */ /* 0x000fe20000010000 */
[----:B------:R-:W-:-:S07]  /*3740*/  MOV R4, R14 ;  /* 0x0000000e00047202 */ /* 0x000fce0000000f00 */
[----:B------:R-:W-:Y:S05]  /*3750*/  WARPSYNC.COLLECTIVE R15, `(.L_x_17069) ;  /* 0x000000000f087348 */ /* 0x000fea0003c00000 */
[----:B------:R0:W1:Y:S02]  /*3760*/  SHFL.BFLY P6, R14, R13, R12, R11 ;  /* 0x0c00000c0d0e7389 */ /* 0x00006400000c000b */
[----:B01----:R-:W-:Y:S01]  /*3770*/  ENDCOLLECTIVE ;  /* 0x000000000000791b */ /* 0x003fe20003800000 */
.L_x_17069:
[----:B------:R-:W-:Y:S01]  /*3780*/  FADD.FTZ R3, RZ, R4 ;  /* 0x00000004ff037221 */ /* 0x000fe20000010000 */
[----:B------:R-:W-:-:S07]  /*3790*/  IMAD.MOV.U32 R5, RZ, RZ, R14 ;  /* 0x000000ffff057224 */ /* 0x000fce00078e000e */
[----:B------:R-:W-:Y:S05]  /*37a0*/  WARPSYNC.COLLECTIVE R15, `(.L_x_17070) ;  /* 0x000000000f087348 */ /* 0x000fea0003c00000 */
[----:B------:R0:W1:Y:S02]  /*37b0*/  SHFL.BFLY P6, R14, R13, R12, R11 ;  /* 0x0c00000c0d0e7389 */ /* 0x00006400000c000b */
[----:B01----:R-:W-:Y:S01]  /*37c0*/  ENDCOLLECTIVE ;  /* 0x000000000000791b */ /* 0x003fe20003800000 */
.L_x_17070:
[----:B------:R-:W-:Y:S01]  /*37d0*/  FADD.FTZ R4, RZ, R5 ;  /* 0x00000005ff047221 */ /* 0x000fe20000010000 */
[----:B------:R-:W-:-:S07]  /*37e0*/  MOV R16, R14 ;  /* 0x0000000e00107202 */ /* 0x000fce0000000f00 */
[----:B------:R-:W-:Y:S05]  /*37f0*/  WARPSYNC.COLLECTIVE R15, `(.L_x_17071) ;  /* 0x000000000f087348 */ /* 0x000fea0003c00000 */
[----:B------:R0:W1:Y:S02]  /*3800*/  SHFL.BFLY P6, R14, R13, R12, R11 ;  /* 0x0c00000c0d0e7389 */ /* 0x00006400000c000b */
[----:B01----:R-:W-:Y:S01]  /*3810*/  ENDCOLLECTIVE ;  /* 0x000000000000791b */ /* 0x003fe20003800000 */
.L_x_17071:
[----:B------:R-:W-:Y:S01]  /*3820*/  FADD.FTZ R16, RZ, R16 ;  /* 0x00000010ff107221 */ /* 0x000fe20000010000 */
[----:B------:R-:W-:-:S07]  /*3830*/  MOV R18, R14 ;  /* 0x0000000e00127202 */ /* 0x000fce0000000f00 */
[----:B------:R-:W-:Y:S05]  /*3840*/  WARPSYNC.COLLECTIVE R15, `(.L_x_17072) ;  /* 0x000000000f087348 */ /* 0x000fea0003c00000 */
[----:B------:R0:W1:Y:S02]  /*3850*/  SHFL.BFLY P6, R14, R13, R12, R11 ;  /* 0x0c00000c0d0e7389 */ /* 0x00006400000c000b */
[----:B01----:R-:W-:Y:S01]  /*3860*/  ENDCOLLECTIVE ;  /* 0x000000000000791b */ /* 0x003fe20003800000 */
.L_x_17072:
[----:B------:R-:W-:Y:S01]  /*3870*/  FADD.FTZ R5, RZ, R18 ;  /* 0x00000012ff057221 */ /* 0x000fe20000010000 */
[----:B------:R-:W-:Y:S06]  /*3880*/  BRA `(.L_x_17073) ;  /* 0xfffffff0008c7947 */ /* 0x000fec000383ffff */
.L_x_17074:
        /* <DEDUP_REMOVED lines=15> */
.L_x_28345:


//--------------------- .text._ZN4vllm25paged_attention_v1_kernelIfhLi96ELi8ELi128ELNS_18Fp8KVCacheDataTypeE1ELb1EEEvPT_PKS2_PKT0_S8_ifPKiSA_iPKfiiiSC_SC_iiiii --------------------------
	.section	.text._ZN4vllm25paged_attention_v1_kernelIfhLi96ELi8ELi128ELNS_18Fp8KVCacheDataTypeE1ELb1EEEvPT_PKS2_PKT0_S8_ifPKiSA_iPKfiiiSC_SC_iiiii,"ax",@progbits
	.align	128
        .global         _ZN4vllm25paged_attention_v1_kernelIfhLi96ELi8ELi128ELNS_18Fp8KVCacheDataTypeE1ELb1EEEvPT_PKS2_PKT0_S8_ifPKiSA_iPKfiiiSC_SC_iiiii
        .type           _ZN4vllm25paged_attention_v1_kernelIfhLi96ELi8ELi128ELNS_18Fp8KVCacheDataTypeE1ELb1EEEvPT_PKS2_PKT0_S8_ifPKiSA_iPKfiiiSC_SC_iiiii,@function
        .size           _ZN4vllm25paged_attention_v1_kernelIfhLi96ELi8ELi128ELNS_18Fp8KVCacheDataTypeE1ELb1EEEvPT_PKS2_PKT0_S8_ifPKiSA_iPKfiiiSC_SC_iiiii,(.L_x_28346 - _ZN4vllm25paged_attention_v1_kernelIfhLi96ELi8ELi128ELNS_18Fp8KVCacheDataTypeE1ELb1EEEvPT_PKS2_PKT0_S8_ifPKiSA_iPKfiiiSC_SC_iiiii)
        .other          _ZN4vllm25paged_attention_v1_kernelIfhLi96ELi8ELi128ELNS_18Fp8KVCacheDataTypeE1ELb1EEEvPT_PKS2_PKT0_S8_ifPKiSA_iPKfiiiSC_SC_iiiii,@"STO_CUDA_ENTRY STV_DEFAULT"
_ZN4vllm25paged_attention_v1_kernelIfhLi96ELi8ELi128ELNS_18Fp8KVCacheDataTypeE1ELb1EEEvPT_PKS2_PKT0_S8_ifPKiSA_iPKfiiiSC_SC_iiiii:
.text._ZN4vllm25paged_attention_v1_kernelIfhLi96ELi8ELi128ELNS_18Fp8KVCacheDataTypeE1ELb1EEEvPT_PKS2_PKT0_S8_ifPKiSA_iPKfiiiSC_SC_iiiii:
        /* <DEDUP_REMOVED lines=106> */
.L_x_17075:
[----:B------:R-:W-:Y:S02]  /*06a0*/  ULDC UR4, c[0x0][0x278] ;  /* 0x00009e0000047ab9 */ /* 0x000fe40000000800 */
[----:B------:R-:W-:-:S04]  /*06b0*/  IMAD R2, R7, UR4, R8 ;  /* 0x0000000407027c24 */ /* 0x000fc8000f8e0208 */
[----:B------:R-:W-:-:S07]  /*06c0*/  IMAD R19, R2, R13, RZ ;  /* 0x0000000d02137224 */ /* 0x000fce00078e02ff */
.L_x_17076:
        /* <DEDUP_REMOVED lines=27> */
.L_x_17080:
        /* <DEDUP_REMOVED lines=41> */
.L_x_17078:
[----:B------:R-:W-:Y:S05]  /*0b10*/  BSYNC B7 ;  /* 0x0000000000077941 */ /* 0x000fea0003800000 */
.L_x_17077:
        /* <DEDUP_REMOVED lines=9> */
.L_x_17115:
        /* <DEDUP_REMOVED lines=40> */
.L_x_17086:
        /* <DEDUP_REMOVED lines=11> */
.L_x_17085:
[----:B------:R-:W-:Y:S05]  /*0ee0*/  BSYNC B1 ;  /* 0x0000000000017941 */ /* 0x000fea0003800000 */
.L_x_17084:
        /* <DEDUP_REMOVED lines=14> */
.L_x_17089:
        /* <DEDUP_REMOVED lines=100> */
.L_x_17088:
[----:B------:R-:W-:Y:S05]  /*1610*/  BSYNC B1 ;  /* 0x0000000000017941 */ /* 0x000fea0003800000 */
.L_x_17087:
        /* <DEDUP_REMOVED lines=55> */
.L_x_17091:
[----:B------:R-:W-:Y:S05]  /*1990*/  BSYNC B1 ;  /* 0x0000000000017941 */ /* 0x000fea0003800000 */
.L_x_17090:
        /* <DEDUP_REMOVED lines=26> */
.L_x_17083:
[----:B------:R-:W-:Y:S05]  /*1b40*/  BSYNC B0 ;  /* 0x0000000000007941 */ /* 0x000fea0003800000 */
.L_x_17082:
        /* <DEDUP_REMOVED lines=48> */
.L_x_17096:
        /* <DEDUP_REMOVED lines=8> */
.L_x_17095:
[----:B------:R-:W-:Y:S05]  /*1ed0*/  BSYNC B1 ;  /* 0x0000000000017941 */ /* 0x000fea0003800000 */
.L_x_17094:
        /* <DEDUP_REMOVED lines=14> */
.L_x_17099:
        /* <DEDUP_REMOVED lines=52> */
.L_x_17098:
[----:B------:R-:W-:Y:S05]  /*2300*/  BSYNC B1 ;  /* 0x0000000000017941 */ /* 0x000fea0003800000 */
.L_x_17097:
        /* <DEDUP_REMOVED lines=31> */
.L_x_17101:
[----:B------:R-:W-:Y:S05]  /*2500*/  BSYNC B1 ;  /* 0x0000000000017941 */ /* 0x000fea0003800000 */
.L_x_17100:
        /* <DEDUP_REMOVED lines=14> */
.L_x_17093:
[----:B------:R-:W-:Y:S05]  /*25f0*/  BSYNC B0 ;  /* 0x0000000000007941 */ /* 0x000fea0003800000 */
.L_x_17092:
        /* <DEDUP_REMOVED lines=28> */
.L_x_17105:
        /* <DEDUP_REMOVED lines=33> */
.L_x_17103:
[----:B------:R-:W-:Y:S05]  /*29d0*/  BSYNC B6 ;  /* 0x0000000000067941 */ /* 0x000fea0003800000 */
.L_x_17102:
        /* <DEDUP_REMOVED lines=12> */
.L_x_17122:
        /* <DEDUP_REMOVED lines=43> */
.L_x_17108:
[----:B------:R-:W-:Y:S05]  /*2d50*/  BSYNC B0 ;  /* 0x0000000000007941 */ /* 0x000fea0003800000 */
.L_x_17107:
        /* <DEDUP_REMOVED lines=22> */
.L_x_17110:
[----:B------:R-:W-:Y:S05]  /*2ec0*/  BSYNC B0 ;  /* 0x0000000000007941 */ /* 0x000fea0003800000 */
.L_x_17109:
        /* <DEDUP_REMOVED lines=52> */
.L_x_17079:
        /* <DEDUP_REMOVED lines=16> */
.L_x_17104:
        /* <DEDUP_REMOVED lines=16> */
.L_x_17111:
[----:B------:R-:W-:Y:S05]  /*3410*/  EXIT ;  /* 0x000000000000794d */ /* 0x000fea0003800000 */
.L_x_17081:
[----:B------:R-:W-:Y:S01]  /*3420*/  HFMA2.MMA R11, -RZ, RZ, 0, 1.847743988037109375e-06 ;  /* 0x0000001fff0b7435 */ /* 0x000fe200000001ff */
[----:B------:R-:W-:Y:S01]  /*3430*/  MOV R12, 0x10 ;  /* 0x00000010000c7802 */ /* 0x000fe20000000f00 */
[----:B------:R-:W-:Y:S01]  /*3440*/  IMAD.MOV.U32 R15, RZ, RZ, -0x1 ;  /* 0xffffffffff0f7424 */ /* 0x000fe200078e00ff */
[----:B------:R-:W-:-:S08]  /*3450*/  MOV R2, 0xff7fffff ;  /* 0xff7fffff00027802 */ /* 0x000fd00000000f00 */
[----:B------:R-:W-:Y:S05]  /*3460*/  WARPSYNC.COLLECTIVE R15, `(.L_x_17112) ;  /* 0x000000000f087348 */ /* 0x000fea0003c00000 */
[----:B------:R0:W1:Y:S02]  /*3470*/  SHFL.BFLY P6, R14, R13, R12, R11 ;  /* 0x0c00000c0d0e7389 */ /* 0x00006400000c000b */
[----:B01----:R-:W-:Y:S01]  /*3480*/  ENDCOLLECTIVE ;  /* 0x000000000000791b */ /* 0x003fe20003800000 */
.L_x_17112:
[----:B------:R-:W-:Y:S01]  /*3490*/  HFMA2.MMA R12, -RZ, RZ, 0, 4.76837158203125e-07 ;  /* 0x00000008ff0c7435 */ /* 0x000fe200000001ff */
[----:B------:R-:W-:-:S04]  /*34a0*/  FMNMX.FTZ R0, R14, -3.40282346638528859812e+38, !PT ;  /* 0xff7fffff0e007809 */ /* 0x000fc80007810000 */
[----:B------:R-:W-:-:S07]  /*34b0*/  MOV R13, R0 ;  /* 0x00000000000d7202 */ /* 0x000fce0000000f00 */
[----:B------:R-:W-:Y:S05]  /*34c0*/  WARPSYNC.COLLECTIVE R15, `(.L_x_17113) ;  /* 0x000000000f087348 */ /* 0x000fea0003c00000 */
[----:B------:R0:W1:Y:S02]  /*34d0*/  SHFL.BFLY P6, R14, R13, R12, R11 ;  /* 0x0c00000c0d0e7389 */ /* 0x00006400000c000b */
[----:B01----:R-:W-:Y:S01]  /*34e0*/  ENDCOLLECTIVE ;  /* 0x000000000000791b */ /* 0x003fe20003800000 */
.L_x_17113:
[----:B------:R-:W-:Y:S02]  /*34f0*/  MOV R12, 0x4 ;  /* 0x00000004000c7802 */ /* 0x000fe40000000f00 */
[----:B------:R-:W-:-:S05]  /*3500*/  FMNMX.FTZ R3, R0, R14, !PT ;  /* 0x0000000e00037209 */ /* 0x000fca0007810000 */
[----:B------:R-:W-:-:S07]  /*3510*/  IMAD.MOV.U32 R13, RZ, RZ, R3 ;  /* 0x000000ffff0d7224 */ /* 0x000fce00078e0003 */
[----:B------:R-:W-:Y:S05]  /*3520*/  WARPSYNC.COLLECTIVE R15, `(.L_x_17114) ;  /* 0x000000000f087348 */ /* 0x000fea0003c00000 */
[----:B------:R0:W1:Y:S02]  /*3530*/  SHFL.BFLY P6, R14, R13, R12, R11 ;  /* 0x0c00000c0d0e7389 */ /* 0x00006400000c000b */
[----:B01----:R-:W-:Y:S01]  /*3540*/  ENDCOLLECTIVE ;  /* 0x000000000000791b */ /* 0x003fe20003800000 */
.L_x_17114:
[----:B------:R-:W-:Y:S05]  /*3550*/  BRA `(.L_x_17115) ;  /* 0xffffffd400947947 */ /* 0x000fea000383ffff */
.L_x_17106:
[----:B------:R-:W-:Y:S01]  /*3560*/  HFMA2.MMA R12, -RZ, RZ, 0, 5.9604644775390625e-08 ;  /* 0x00000001ff0c7435 */ /* 0x000fe200000001ff */
[----:B-1----:R-:W-:Y:S01]  /*3570*/  IMAD.MOV.U32 R13, RZ, RZ, RZ ;  /* 0x000000ffff0d7224 */ /* 0x002fe200078e00ff */
[----:B------:R-:W-:Y:S01]  /*3580*/  MOV R11, 0x1f ;  /* 0x0000001f000b7802 */ /* 0x000fe20000000f00 */
[----:B------:R-:W-:-:S08]  /*3590*/  IMAD.MOV.U32 R15, RZ, RZ, -0x1 ;  /* 0xffffffffff0f7424 */ /* 0x000fd000078e00ff */
[----:B0-----:R-:W-:Y:S05]  /*35a0*/  WARPSYNC.COLLECTIVE R15, `(.L_x_17116) ;  /* 0x000000000f087348 */ /* 0x001fea0003c00000 */
[----:B------:R1:W2:Y:S02]  /*35b0*/  SHFL.BFLY P6, R14, R13, R12, R11 ;  /* 0x0c00000c0d0e7389 */ /* 0x0002a400000c000b */
[----:B012---:R-:W-:Y:S01]  /*35c0*/  ENDCOLLECTIVE ;  /* 0x000000000000791b */ /* 0x007fe20003800000 */
.L_x_17116:
[----:B------:R-:W-:-:S07]  /*35d0*/  MOV R0, R14 ;  /* 0x0000000e00007202 */ /* 0x000fce0000000f00 */
[----:B------:R-:W-:Y:S05]  /*35e0*/  WARPSYNC.COLLECTIVE R15, `(.L_x_17117) ;  /* 0x000000000f087348 */ /* 0x000fea0003c00000 */
[----:B------:R0:W1:Y:S02]  /*35f0*/  SHFL.BFLY P6, R14, R13, R12, R11 ;  /* 0x0c00000c0d0e7389 */ /* 0x00006400000c000b */
[----:B01----:R-:W-:Y:S01]  /*3600*/  ENDCOLLECTIVE ;  /* 0x000000000000791b */ /* 0x003fe20003800000 */
.L_x_17117:
[----:B------:R-:W-:Y:S01]  /*3610*/  FADD.FTZ R0, RZ, R0 ;  /* 0x00000000ff007221 */ /* 0x000fe20000010000 */
[----:B------:R-:W-:-:S07]  /*3620*/  MOV R2, R14 ;  /* 0x0000000e00027202 */ /* 0x000fce0000000f00 */
[----:B------:R-:W-:Y:S05]  /*3630*/  WARPSYNC.COLLECTIVE R15, `(.L_x_17118) ;  /* 0x000000000f087348 */ /* 0x000fea0003c00000 */
[----:B------:R0:W1:Y:S02]  /*3640*/  SHFL.BFLY P6, R14, R13, R12, R11 ;  /* 0x0c00000c0d0e7389 */ /* 0x00006400000c000b */
[----:B01----:R-:W-:Y:S01]  /*3650*/  ENDCOLLECTIVE ;  /* 0x000000000000791b */ /* 0x003fe20003800000 */
.L_x_17118:
[----:B------:R-:W-:Y:S01]  /*3660*/  FADD.FTZ R2, RZ, R2 ;  /* 0x00000002ff027221 */ /* 0x000fe20000010000 */
[----:B------:R-:W-:-:S07]  /*3670*/  IMAD.MOV.U32 R3, RZ, RZ, R14 ;  /* 0x000000ffff037224 */ /* 0x000fce00078e000e */
[----:B------:R-:W-:Y:S05]  /*3680*/  WARPSYNC.COLLECTIVE R15, `(.L_x_17119) ;  /* 0x000000000f087348 */ /* 0x000fea0003c00000 */
[----:B------:R0:W1:Y:S02]  /*3690*/  SHFL.BFLY P6, R14, R13, R12, R11 ;  /* 0x0c00000c0d0e7389 */ /* 0x00006400000c000b */
[----:B01----:R-:W-:Y:S01]  /*36a0*/  ENDCOLLECTIVE ;  /* 0x000000000000791b */ /* 0x003fe20003800000 */
.L_x_17119:
[----:B------:R-:W-:Y:S01]  /*36b0*/  FADD.FTZ R3, RZ, R3 ;  /* 0x00000003ff037221 */ /* 0x000fe20000010000 */
[----:B------:R-:W-:-:S07]  /*36c0*/  MOV R4, R14 ;  /* 0x0000000e00047202 */ /* 0x000fce0000000f00 */
[----:B------:R-:W-:Y:S05]  /*36d0*/  WARPSYNC.COLLECTIVE R15, `(.L_x_17120) ;  /* 0x000000000f087348 */ /* 0x000fea0003c00000 */
[----:B------:R0:W1:Y:S02]  /*36e0*/  SHFL.BFLY P6, R14, R13, R12, R11 ;  /* 0x0c00000c0d0e7389 */ /* 0x00006400000c000b */
[----:B01----:R-:W-:Y:S01]  /*36f0*/  ENDCOLLECTIVE ;  /* 0x000000000000791b */ /* 0x003fe20003800000 */
.L_x_17120:
[----:B------:R-:W-:Y:S01]  /*3700*/  FADD.FTZ R4, RZ, R4 ;  /* 0x00000004ff047221 */ /* 0x000fe20000010000 */
[----:B------:R-:W-:-:S07]  /*3710*/  MOV R16, R14 ;  /* 0x0000000e00107202 */ /* 0x000fce0000000f00 */
[----:B------:R-:W-:Y:S05]  /*3720*/  WARPSYNC.COLLECTIVE R15, `(.L_x_17121) ;  /* 0x000000000f087348 */ /* 0x000fea0003c00000 */
[----:B------:R0:W1:Y:S02]  /*3730*/  SHFL.BFLY P6, R14, R13, R12, R11 ;  /* 0x0c00000c0d0e7389 */ /* 0x00006400000c000b */
[----:B01----:R-:W-:Y:S01]  /*3740*/  ENDCOLLECTIVE ;  /* 0x000000000000791b */ /* 0x003fe20003800000 */
.L_x_17121:
[----:B------:R-:W-:Y:S01]  /*3750*/  FADD.FTZ R16, RZ, R16 ;  /* 0x00000010ff107221 */ /* 0x000fe20000010000 */
[----:B------:R-:W-:Y:S06]  /*3760*/  BRA `(.L_x_17122) ;  /* 0xfffffff000cc7947 */ /* 0x000fec000383ffff */
.L_x_17123:
        /* <DEDUP_REMOVED lines=9> */
.L_x_28346:


//--------------------- .text._ZN4vllm25paged_attention_v1_kernelIfhLi80ELi8ELi128ELNS_18Fp8KVCacheDataTypeE1ELb1EEEvPT_PKS2_PKT0_S8_ifPKiSA_iPKfiiiSC_SC_iiiii --------------------------
	.section	.text._ZN4vllm25paged_attention_v1_kernelIfhLi80ELi8ELi128ELNS_18Fp8KVCacheDataTypeE1ELb1EEEvPT_PKS2_PKT0_S8_ifPKiSA_iPKfiiiSC_SC_iiiii,"ax",@progbits
	.align	128
        .global         _ZN4vllm25paged_attention_v1_kernelIfhLi80ELi8ELi128ELNS_18Fp8KVCacheDataTypeE1ELb1EEEvPT_PKS2_PKT0_S8_ifPKiSA_iPKfiiiSC_SC_iiiii
        .type           _ZN4vllm25paged_attention_v1_kernelIfhLi80ELi8ELi128ELNS_18Fp8KVCacheDataTypeE1ELb1EEEvPT_PKS2_PKT0_S8_ifPKiSA_iPKfiiiSC_SC_iiiii,@function
        .size           _ZN4vllm25paged_attention_v1_kernelIfhLi80ELi8ELi128ELNS_18Fp8KVCacheDataTypeE1ELb1EEEvPT_PKS2_PKT0_S8_ifPKiSA_iPKfiiiSC_SC_iiiii,(.L_x_28347 - _ZN4vllm25paged_attention_v1_kernelIfhLi80ELi8ELi128ELNS_18Fp8KVCacheDataTypeE1ELb1EEEvPT_PKS2_PKT0_S8_ifPKiSA_iPKfiiiSC_SC_iiiii)
        .other          _ZN4vllm25paged_attention_v1_kernelIfhLi80ELi8ELi128ELNS_18Fp8KVCacheDataTypeE1ELb1EEEvPT_PKS2_PKT0_S8_ifPKiSA_iPKfiiiSC_SC_iiiii,@"STO_CUDA_ENTRY STV_DEFAULT"
_ZN4vllm25paged_attention_v1_kernelIfhLi80ELi8ELi128ELNS_18Fp8KVCacheDataTypeE1ELb1EEEvPT_PKS2_PKT0_S8_ifPKiSA_iPKfiiiSC_SC_iiiii:
.text._ZN4vllm25paged_attention_v1_kernelIfhLi80ELi8ELi128ELNS_18Fp8KVCacheDataTypeE1ELb1EEEvPT_PKS2_PKT0_S8_ifPKiSA_iPKfiiiSC_SC_iiiii:
        /* <DEDUP_REMOVED lines=106> */
.L_x_17124:
[----:B------:R-:W-:Y:S02]  /*06a0*/  ULDC UR4, c[0x0][0x278] ;  /* 0x00009e0000047ab9 */ /* 0x000fe40000000800 */
[----:B------:R-:W-:-:S04]  /*06b0*/  IMAD R2, R7, UR4, R8 ;  /* 0x0000000407027c24 */ /* 0x000fc8000f8e0208 */
[----:B------:R-:W-:-:S07]  /*06c0*/  IMAD R19, R2, R13, RZ ;  /* 0x0000000d02137224 */ /* 0x000fce00078e02ff */
.L_x_17125:
        /* <DEDUP_REMOVED lines=27> */
.L_x_17129:
        /* <DEDUP_REMOVED lines=41> */
.L_x_17127:
[----:B------:R-:W-:Y:S05]  /*0b10*/  BSYNC B7 ;  /* 0x0000000000077941 */ /* 0x000fea0003800000 */
.L_x_17126:
        /* <DEDUP_REMOVED lines=9> */
.L_x_17164:
        /* <DEDUP_REMOVED lines=40> */
.L_x_17135:
        /* <DEDUP_REMOVED lines=11> */
.L_x_17134:
[----:B------:R-:W-:Y:S05]  /*0ee0*/  BSYNC B1 ;  /* 0x0000000000017941 */ /* 0x000fea0003800000 */
.L_x_17133:
        /* <DEDUP_REMOVED lines=14> */
.L_x_17138:
        /* <DEDUP_REMOVED lines=100> */
.L_x_17137:
[----:B------:R-:W-:Y:S05]  /*1610*/  BSYNC B1 ;  /* 0x0000000000017941 */ /* 0x000fea0003800000 */
.L_x_17136:
        /* <DEDUP_REMOVED lines=55> */
.L_x_17140:
[----:B------:R-:W-:Y:S05]  /*1990*/  BSYNC B1 ;  /* 0x0000000000017941 */ /* 0x000fea0003800000 */
.L_x_17139:
        /* <DEDUP_REMOVED lines=26> */
.L_x_17132:
[----:B------:R-:W-:Y:S05]  /*1b40*/  BSYNC B0 ;  /* 0x0000000000007941 */ /* 0x000fea0003800000 */
.L_x_17131:
        /* <DEDUP_REMOVED lines=48> */
.L_x_17145:
        /* <DEDUP_REMOVED lines=8> */
.L_x_17144:
[----:B------:R-:W-:Y:S05]  /*1ed0*/  BSYNC B1 ;  /* 0x0000000000017941 */ /* 0x000fea0003800000 */
.L_x_17143:
        /* <DEDUP_REMOVED lines=14> */
.L_x_17148:
        /* <DEDUP_REMOVED lines=52> */
.L_x_17147:
[----:B------:R-:W-:Y:S05]  /*2300*/  BSYNC B1 ;  /* 0x0000000000017941 */ /* 0x000fea0003800000 */
.L_x_17146:
        /* <DEDUP_REMOVED lines=31> */
.L_x_17150:
[----:B------:R-:W-:Y:S05]  /*2500*/  BSYNC B1 ;  /* 0x0000000000017941 */ /* 0x000fea0003800000 */
.L_x_17149:
        /* <DEDUP_REMOVED lines=14> */
.L_x_17142:
[----:B------:R-:W-:Y:S05]  /*25f0*/  BSYNC B0 ;  /* 0x0000000000007941 */ /* 0x000fea0003800000 */
.L_x_17141:
        /* <DEDUP_REMOVED lines=28> */
.L_x_17154:
        /* <DEDUP_REMOVED lines=33> */
.L_x_17152:
[----:B------:R-:W-:Y:S05]  /*29d0*/  BSYNC B6 ;  /* 0x0000000000067941 */ /* 0x000fea0003800000 */
.L_x_17151:
        /* <DEDUP_REMOVED lines=10> */
.L_x_17170:
        /* <DEDUP_REMOVED lines=39> */
.L_x_17157:
[----:B------:R-:W-:Y:S05]  /*2cf0*/  BSYNC B0 ;  /* 0x0000000000007941 */ /* 0x000fea0003800000 */
.L_x_17156:
        /* <DEDUP_REMOVED lines=19> */
.L_x_17159:
[----:B------:R-:W-:Y:S05]  /*2e30*/  BSYNC B0 ;  /* 0x0000000000007941 */ /* 0x000fea0003800000 */
.L_x_17158:
        /* <DEDUP_REMOVED lines=46> */
.L_x_17128:
        /* <DEDUP_REMOVED lines=16> */
.L_x_17153:
        /* <DEDUP_REMOVED lines=16> */
.L_x_17160:
[----:B------:R-:W-:Y:S05]  /*3320*/  EXIT ;  /* 0x000000000000794d */ /* 0x000fea0003800000 */
.L_x_17130:
[----:B------:R-:W-:Y:S01]  /*3330*/  HFMA2.MMA R12, -RZ, RZ, 0, 9.5367431640625e-07 ;  /* 0x00000010ff0c7435 */ /* 0x000fe200000001ff */
[----:B------:R-:W-:Y:S01]  /*3340*/  IMAD.MOV.U32 R11, RZ, RZ, 0x1f ;  /* 0x0000001fff0b7424 */ /* 0x000fe200078e00ff */
[----:B------:R-:W-:Y:S01]  /*3350*/  MOV R15, 0xffffffff ;  /* 0xffffffff000f7802 */ /* 0x000fe20000000f00 */
[----:B------:R-:W-:-:S08]  /*3360*/  IMAD.MOV.U32 R2, RZ, RZ, -0x800001 ;  /* 0xff7fffffff027424 */ /* 0x000fd000078e00ff */
[----:B------:R-:W-:Y:S05]  /*3370*/  WARPSYNC.COLLECTIVE R15, `(.L_x_17161) ;  /* 0x000000000f087348 */ /* 0x000fea0003c00000 */
[----:B------:R0:W1:Y:S02]  /*3380*/  SHFL.BFLY P6, R14, R13, R12, R11 ;  /* 0x0c00000c0d0e7389 */ /* 0x00006400000c000b */
[----:B01----:R-:W-:Y:S01]  /*3390*/  ENDCOLLECTIVE ;  /* 0x000000000000791b */ /* 0x003fe20003800000 */
.L_x_17161:
[----:B------:R-:W-:Y:S01]  /*33a0*/  IMAD.MOV.U32 R12, RZ, RZ, 0x8 ;  /* 0x00000008ff0c7424 */ /* 0x000fe200078e00ff */
[----:B------:R-:W-:-:S04]  /*33b0*/  FMNMX.FTZ R0, R14, -3.40282346638528859812e+38, !PT ;  /* 0xff7fffff0e007809 */ /* 0x000fc80007810000 */
[----:B------:R-:W-:-:S07]  /*33c0*/  MOV R13, R0 ;  /* 0x00000000000d7202 */ /* 0x000fce0000000f00 */
[----:B------:R-:W-:Y:S05]  /*33d0*/  WARPSYNC.COLLECTIVE R15, `(.L_x_17162) ;  /* 0x000000000f087348 */ /* 0x000fea0003c00000 */
[----:B------:R0:W1:Y:S02]  /*33e0*/  SHFL.BFLY P6, R14, R13, R12, R11 ;  /* 0x0c00000c0d0e7389 */ /* 0x00006400000c000b */
[----:B01----:R-:W-:Y:S01]  /*33f0*/  ENDCOLLECTIVE ;  /* 0x000000000000791b */ /* 0x003fe20003800000 */
.L_x_17162:
[----:B------:R-:W-:Y:S01]  /*3400*/  HFMA2.MMA R12, -RZ, RZ, 0, 2.384185791015625e-07 ;  /* 0x00000004ff0c7435 */ /* 0x000fe200000001ff */
[----:B------:R-:W-:-:S04]  /*3410*/  FMNMX.FTZ R3, R0, R14, !PT ;  /* 0x0000000e00037209 */ /* 0x000fc80007810000 */
[----:B------:R-:W-:-:S07]  /*3420*/  MOV R13, R3 ;  /* 0x00000003000d7202 */ /* 0x000fce0000000f00 */
[----:B------:R-:W-:Y:S05]  /*3430*/  WARPSYNC.COLLECTIVE R15, `(.L_x_17163) ;  /* 0x000000000f087348 */ /* 0x000fea0003c00000 */
[----:B------:R0:W1:Y:S02]  /*3440*/  SHFL.BFLY P6, R14, R13, R12, R11 ;  /* 0x0c00000c0d0e7389 */ /* 0x00006400000c000b */
[----:B01----:R-:W-:Y:S01]  /*3450*/  ENDCOLLECTIVE ;  /* 0x000000000000791b */ /* 0x003fe20003800000 */
.L_x_17163:
[----:B------:R-:W-:Y:S05]  /*3460*/  BRA `(.L_x_17164) ;  /* 0xffffffd400d07947 */ /* 0x000fea000383ffff */
.L_x_17155:
[----:B------:R-:W-:Y:S01]  /*3470*/  HFMA2.MMA R12, -RZ, RZ, 0, 5.9604644775390625e-08 ;  /* 0x00000001ff0c7435 */ /* 0x000fe200000001ff */
[----:B-1----:R-:W-:Y:S01]  /*3480*/  MOV R13, RZ ;  /* 0x000000ff000d7202 */ /* 0x002fe20000000f00 */
[----:B------:R-:W-:Y:S01]  /*3490*/  IMAD.MOV.U32 R11, RZ, RZ, 0x1f ;  /* 0x0000001fff0b7424 */ /* 0x000fe200078e00ff */
[----:B------:R-:W-:-:S08]  /*34a0*/  MOV R15, 0xffffffff ;  /* 0xffffffff000f7802 */ /* 0x000fd00000000f00 */
[----:B0-----:R-:W-:Y:S05]  /*34b0*/  WARPSYNC.COLLECTIVE R15, `(.L_x_17165) ;  /* 0x000000000f087348 */ /* 0x001fea0003c00000 */
[----:B------:R1:W2:Y:S02]  /*34c0*/  SHFL.BFLY P6, R14, R13, R12, R11 ;  /* 0x0c00000c0d0e7389 */ /* 0x0002a400000c000b */
[----:B012---:R-:W-:Y:S01]  /*34d0*/  ENDCOLLECTIVE ;  /* 0x000000000000791b */ /* 0x007fe20003800000 */
.L_x_17165:
[----:B------:R-:W-:-:S07]  /*34e0*/  MOV R0, R14 ;  /* 0x0000000e00007202 */ /* 0x000fce0000000f00 */
[----:B------:R-:W-:Y:S05]  /*34f0*/  WARPSYNC.COLLECTIVE R15, `(.L_x_17166) ;  /* 0x000000000f087348 */ /* 0x000fea0003c00000 */
[----:B------:R0:W1:Y:S02]  /*3500*/  SHFL.BFLY P6, R14, R13, R12, R11 ;  /* 0x0c00000c0d0e7389 */ /* 0x00006400000c000b */
[----:B01----:R-:W-:Y:S01]  /*3510*/  ENDCOLLECTIVE ;  /* 0x000000000000791b */ /* 0x003fe20003800000 */
.L_x_17166:
[----:B------:R-:W-:Y:S01]  /*3520*/  FADD.FTZ R0, RZ, R0 ;  /* 0x00000000ff007221 */ /* 0x000fe20000010000 */
[----:B------:R-:W-:-:S07]  /*3530*/  IMAD.MOV.U32 R2, RZ, RZ, R14 ;  /* 0x000000ffff027224 */ /* 0x000fce00078e000e */
[----:B------:R-:W-:Y:S05]  /*3540*/  WARPSYNC.COLLECTIVE R15, `(.L_x_17167) ;  /* 0x000000000f087348 */ /* 0x000fea0003c00000 */
[----:B------:R0:W1:Y:S02]  /*3550*/  SHFL.BFLY P6, R14, R13, R12, R11 ;  /* 0x0c00000c0d0e7389 */ /* 0x00006400000c000b */
[----:B01----:R-:W-:Y:S01]  /*3560*/  ENDCOLLECTIVE ;  /* 0x000000000000791b */ /* 0x003fe20003800000 */
.L_x_17167:
[----:B------:R-:W-:Y:S01]  /*3570*/  FADD.FTZ R2, RZ, R2 ;  /* 0x00000002ff027221 */ /* 0x000fe20000010000 */
[----:B------:R-:W-:-:S07]  /*3580*/  MOV R3, R14 ;  /* 0x0000000e00037202 */ /* 0x000fce0000000f00 */
[----:B------:R-:W-:Y:S05]  /*3590*/  WARPSYNC.COLLECTIVE R15, `(.L_x_17168) ;  /* 0x000000000f087348 */ /* 0x000fea0003c00000 */
[----:B------:R0:W1:Y:S02]  /*35a0*/  SHFL.BFLY P6, R14, R13, R12, R11 ;  /* 0x0c00000c0d0e7389 */ /* 0x00006400000c000b */
[----:B01----:R-:W-:Y:S01]  /*35b0*/  ENDCOLLECTIVE ;  /* 0x000000000000791b */ /* 0x003fe20003800000 */
.L_x_17168:
[----:B------:R-:W-:Y:S01]  /*35c0*/  FADD.FTZ R3, RZ, R3 ;  /* 0x00000003ff037221 */ /* 0x000fe20000010000 */
[----:B------:R-:W-:-:S07]  /*35d0*/  MOV R4, R14 ;  /* 0x0000000e00047202 */ /* 0x000fce0000000f00 */
[----:B------:R-:W-:Y:S05]  /*35e0*/  WARPSYNC.COLLECTIVE R15, `(.L_x_17169) ;  /* 0x000000000f087348 */ /* 0x000fea0003c00000 */
[----:B------:R0:W1:Y:S02]  /*35f0*/  SHFL.BFLY P6, R14, R13, R12, R11 ;  /* 0x0c00000c0d0e7389 */ /* 0x00006400000c000b */
[----:B01----:R-:W-:Y:S01]  /*3600*/  ENDCOLLECTIVE ;  /* 0x000000000000791b */ /* 0x003fe20003800000 */
.L_x_17169:
[----:B------:R-:W-:Y:S01]  /*3610*/  FADD.FTZ R4, RZ, R4 ;  /* 0x00000004ff047221 */ /* 0x000fe20000010000 */
[----:B------:R-:W-:Y:S06]  /*3620*/  BRA `(.L_x_17170) ;  /* 0xfffffff400147947 */ /* 0x000fec000383ffff */
.L_x_17171:
        /* <DEDUP_REMOVED lines=13> */
.L_x_28347:


//--------------------- .text._ZN4vllm25paged_attention_v1_kernelIfhLi64ELi8ELi128ELNS_18Fp8KVCacheDataTypeE1ELb1EEEvPT_PKS2_PKT0_S8_ifPKiSA_iPKfiiiSC_SC_iiiii --------------------------
	.section	.text._ZN4vllm25paged_attention_v1_kernelIfhLi64ELi8ELi128ELNS_18Fp8KVCacheDataTypeE1ELb1EEEvPT_PKS2_PKT0_S8_ifPKiSA_iPKfiiiSC_SC_iiiii,"ax",@progbits
	.align	128
        .global         _ZN4vllm25paged_attention_v1_kernelIfhLi64ELi8ELi128ELNS_18Fp8KVCacheDataTypeE1ELb1EEEvPT_PKS2_PKT0_S8_ifPKiSA_iPKfiiiSC_SC_iiiii
        .type           _ZN4vllm25paged_attention_v1_kernelIfhLi64ELi8ELi128ELNS_18Fp8KVCacheDataTypeE1ELb1EEEvPT_PKS2_PKT0_S8_ifPKiSA_iPKfiiiSC_SC_iiiii,@function
        .size           _ZN4vllm25paged_attention_v1_kernelIfhLi64ELi8ELi128ELNS_18Fp8KVCacheDataTypeE1ELb1EEEvPT_PKS2_PKT0_S8_ifPKiSA_iPKfiiiSC_SC_iiiii,(.L_x_28348 - _ZN4vllm25paged_attention_v1_kernelIfhLi64ELi8ELi128ELNS_18Fp8KVCacheDataTypeE1ELb1EEEvPT_PKS2_PKT0_S8_ifPKiSA_iPKfiiiSC_SC_iiiii)
        .other          _ZN4vllm25paged_attention_v1_kernelIfhLi64ELi8ELi128ELNS_18Fp8KVCacheDataTypeE1ELb1EEEvPT_PKS2_PKT0_S8_ifPKiSA_iPKfiiiSC_SC_iiiii,@"STO_CUDA_ENTRY STV_DEFAULT"
_ZN4vllm25paged_attention_v1_kernelIfhLi64ELi8ELi128ELNS_18Fp8KVCacheDataTypeE1ELb1EEEvPT_PKS2_PKT0_S8_ifPKiSA_iPKfiiiSC_SC_iiiii:
.text._ZN4vllm25paged_attention_v1_kernelIfhLi64ELi8ELi128ELNS_18Fp8KVCacheDataTypeE1ELb1EEEvPT_PKS2_PKT0_S8_ifPKiSA_iPKfiiiSC_SC_iiiii:
        /* <DEDUP_REMOVED lines=105> */
.L_x_17172:
[----:B------:R-:W-:Y:S02]  /*0690*/  ULDC UR4, c[0x0][0x278] ;  /* 0x00009e0000047ab9 */ /* 0x000fe40000000800 */
[----:B------:R-:W-:-:S04]  /*06a0*/  IMAD R3, R4, UR4, R5 ;  /* 0x0000000404037c24 */ /* 0x000fc8000f8e0205 */
[----:B------:R-:W-:-:S07]  /*06b0*/  IMAD R18, R3, R12, RZ ;  /* 0x0000000c03127224 */ /* 0x000fce00078e02ff */
.L_x_17173:
        /* <DEDUP_REMOVED lines=27> */
.L_x_17177:
        /* <DEDUP_REMOVED lines=41> */
.L_x_17175:
[----:B------:R-:W-:Y:S05]  /*0b00*/  BSYNC B7 ;  /* 0x0000000000077941 */ /* 0x000fea0003800000 */
.L_x_17174:
        /* <DEDUP_REMOVED lines=9> */
.L_x_17210:
        /* <DEDUP_REMOVED lines=40> */
.L_x_17183:
        /* <DEDUP_REMOVED lines=11> */
.L_x_17182:
[----:B------:R-:W-:Y:S05]  /*0ed0*/  BSYNC B1 ;  /* 0x0000000000017941 */ /* 0x000fea0003800000 */
.L_x_17181:
        /* <DEDUP_REMOVED lines=14> */
.L_x_17186:
        /* <DEDUP_REMOVED lines=100> */
.L_x_17185:
[----:B------:R-:W-:Y:S05]  /*1600*/  BSYNC B1 ;  /* 0x0000000000017941 */ /* 0x000fea0003800000 */
.L_x_17184:
        /* <DEDUP_REMOVED lines=55> */
.L_x_17188:
[----:B------:R-:W-:Y:S05]  /*1980*/  BSYNC B1 ;  /* 0x0000000000017941 */ /* 0x000fea0003800000 */
.L_x_17187:
        /* <DEDUP_REMOVED lines=26> */
.L_x_17180:
[----:B------:R-:W-:Y:S05]  /*1b30*/  BSYNC B0 ;  /* 0x0000000000007941 */ /* 0x000fea0003800000 */
.L_x_17179:
        /* <DEDUP_REMOVED lines=48> */
.L_x_17193:
        /* <DEDUP_REMOVED lines=8> */
.L_x_17192:
[----:B------:R-:W-:Y:S05]  /*1ec0*/  BSYNC B1 ;  /* 0x0000000000017941 */ /* 0x000fea0003800000 */
.L_x_17191:
        /* <DEDUP_REMOVED lines=14> */
.L_x_17196:
        /* <DEDUP_REMOVED lines=52> */
.L_x_17195:
[----:B------:R-:W-:Y:S05]  /*22f0*/  BSYNC B1 ;  /* 0x0000000000017941 */ /* 0x000fea0003800000 */
.L_x_17194:
        /* <DEDUP_REMOVED lines=31> */
.L_x_17198:
[----:B------:R-:W-:Y:S05]  /*24f0*/  BSYNC B1 ;  /* 0x0000000000017941 */ /* 0x000fea0003800000 */
.L_x_17197:
        /* <DEDUP_REMOVED lines=14> */
.L_x_17190:
[----:B------:R-:W-:Y:S05]  /*25e0*/  BSYNC B0 ;  /* 0x0000000000007941 */ /* 0x000fea0003800000 */
.L_x_17189:
        /* <DEDUP_REMOVED lines=28> */
.L_x_17202:
        /* <DEDUP_REMOVED lines=33> */
.L_x_17200:
[----:B------:R-:W-:Y:S05]  /*29c0*/  BSYNC B6 ;  /* 0x0000000000067941 */ /* 0x000fea0003800000 */
.L_x_17199:
        /* <DEDUP_REMOVED lines=8> */
.L_x_17215:
        /* <DEDUP_REMOVED lines=50> */
.L_x_17205:
[----:B------:R-:W-:Y:S05]  /*2d70*/  BSYNC B0 ;  /* 0x0000000000007941 */ /* 0x000fea0003800000 */
.L_x_17204:
        /* <DEDUP_REMOVED lines=41> */
.L_x_17176:
        /* <DEDUP_REMOVED lines=16> */
.L_x_17201:
        /* <DEDUP_REMOVED lines=16> */
.L_x_17206:
[----:B------:R-:W-:Y:S05]  /*3210*/  EXIT ;  /* 0x000000000000794d */ /* 0x000fea0003800000 */
.L_x_17178:
[----:B------:R-:W-:Y:S01]  /*3220*/  HFMA2.MMA R11, -RZ, RZ, 0, 1.847743988037109375e-06 ;  /* 0x0000001fff0b7435 */ /* 0x000fe200000001ff */
[----:B------:R-:W-:Y:S01]  /*3230*/  IMAD.MOV.U32 R12, RZ, RZ, 0x10 ;  /* 0x00000010ff0c7424 */ /* 0x000fe200078e00ff */
[----:B------:R-:W-:Y:S02]  /*3240*/  MOV R15, 0xffffffff ;  /* 0xffffffff000f7802 */ /* 0x000fe40000000f00 */
[----:B------:R-:W-:-:S07]  /*3250*/  MOV R2, 0xff7fffff ;  /* 0xff7fffff00027802 */ /* 0x000fce0000000f00 */
[----:B------:R-:W-:Y:S05]  /*3260*/  WARPSYNC.COLLECTIVE R15, `(.L_x_17207) ;  /* 0x000000000f087348 */ /* 0x000fea0003c00000 */
[----:B------:R0:W1:Y:S02]  /*3270*/  SHFL.BFLY P6, R14, R13, R12, R11 ;  /* 0x0c00000c0d0e7389 */ /* 0x00006400000c000b */
[----:B01----:R-:W-:Y:S01]  /*3280*/  ENDCOLLECTIVE ;  /* 0x000000000000791b */ /* 0x003fe20003800000 */
.L_x_17207:
[----:B------:R-:W-:Y:S01]  /*3290*/  HFMA2.MMA R12, -RZ, RZ, 0, 4.76837158203125e-07 ;  /* 0x00000008ff0c7435 */ /* 0x000fe200000001ff */
[----:B------:R-:W-:-:S05]  /*32a0*/  FMNMX.FTZ R0, R14, -3.40282346638528859812e+38, !PT ;  /* 0xff7fffff0e007809 */ /* 0x000fca0007810000 */
[----:B------:R-:W-:-:S07]  /*32b0*/  IMAD.MOV.U32 R13, RZ, RZ, R0 ;  /* 0x000000ffff0d7224 */ /* 0x000fce00078e0000 */
[----:B------:R-:W-:Y:S05]  /*32c0*/  WARPSYNC.COLLECTIVE R15, `(.L_x_17208) ;  /* 0x000000000f087348 */ /* 0x000fea0003c00000 */
[----:B------:R0:W1:Y:S02]  /*32d0*/  SHFL.BFLY P6, R14, R13, R12, R11 ;  /* 0x0c00000c0d0e7389 */ /* 0x00006400000c000b */
[----:B01----:R-:W-:Y:S01]  /*32e0*/  ENDCOLLECTIVE ;  /* 0x000000000000791b */ /* 0x003fe20003800000 */
.L_x_17208:
[----:B------:R-:W-:Y:S01]  /*32f0*/  IMAD.MOV.U32 R12, RZ, RZ, 0x4 ;  /* 0x00000004ff0c7424 */ /* 0x000fe200078e00ff */
[----:B------:R-:W-:-:S04]  /*3300*/  FMNMX.FTZ R3, R0, R14, !PT ;  /* 0x0000000e00037209 */ /* 0x000fc80007810000 */
[----:B------:R-:W-:-:S07]  /*3310*/  MOV R13, R3 ;  /* 0x00000003000d7202 */ /* 0x000fce0000000f00 */
[----:B------:R-:W-:Y:S05]  /*3320*/  WARPSYNC.COLLECTIVE R15, `(.L_x_17209) ;  /* 0x000000000f087348 */ /* 0x000fea0003c00000 */
[----:B------:R0:W1:Y:S02]  /*3330*/  SHFL.BFLY P6, R14, R13, R12, R11 ;  /* 0x0c00000c0d0e7389 */ /* 0x00006400000c000b */
[----:B01----:R-:W-:Y:S01]  /*3340*/  ENDCOLLECTIVE ;  /* 0x000000000000791b */ /* 0x003fe20003800000 */
.L_x_17209:
[----:B------:R-:W-:Y:S05]  /*3350*/  BRA `(.L_x_17210) ;  /* 0xffffffd800107947 */ /* 0x000fea000383ffff */
.L_x_17203:
[----:B------:R-:W-:Y:S01]  /*3360*/  HFMA2.MMA R13, -RZ, RZ, 0, 0 ;  /* 0x00000000ff0d7435 */ /* 0x000fe200000001ff */
[----:B-1----:R-:W-:Y:S01]  /*3370*/  IMAD.MOV.U32 R12, RZ, RZ, 0x1 ;  /* 0x00000001ff0c7424 */ /* 0x002fe200078e00ff */
[----:B------:R-:W-:Y:S02]  /*3380*/  MOV R11, 0x1f ;  /* 0x0000001f000b7802 */ /* 0x000fe40000000f00 */
[----:B------:R-:W-:-:S07]  /*3390*/  MOV R15, 0xffffffff ;  /* 0xffffffff000f7802 */ /* 0x000fce0000000f00 */
[----:B0-----:R-:W-:Y:S05]  /*33a0*/  WARPSYNC.COLLECTIVE R15, `(.L_x_17211) ;  /* 0x000000000f087348 */ /* 0x001fea0003c00000 */
[----:B------:R1:W2:Y:S02]  /*33b0*/  SHFL.BFLY P6, R14, R13, R12, R11 ;  /* 0x0c00000c0d0e7389 */ /* 0x0002a400000c000b */
[----:B012---:R-:W-:Y:S01]  /*33c0*/  ENDCOLLECTIVE ;  /* 0x000000000000791b */ /* 0x007fe20003800000 */
.L_x_17211:
[----:B------:R-:W-:-:S07]  /*33d0*/  IMAD.MOV.U32 R0, RZ, RZ, R14 ;  /* 0x000000ffff007224 */ /* 0x000fce00078e000e */
[----:B------:R-:W-:Y:S05]  /*33e0*/  WARPSYNC.COLLECTIVE R15, `(.L_x_17212) ;  /* 0x000000000f087348 */ /* 0x000fea0003c00000 */
[----:B------:R0:W1:Y:S02]  /*33f0*/  SHFL.BFLY P6, R14, R13, R12, R11 ;  /* 0x0c00000c0d0e7389 */ /* 0x00006400000c000b */
[----:B01----:R-:W-:Y:S01]  /*3400*/  ENDCOLLECTIVE ;  /* 0x000000000000791b */ /* 0x003fe20003800000 */
.L_x_17212:
[----:B------:R-:W-:Y:S01]  /*3410*/  FADD.FTZ R0, RZ, R0 ;  /* 0x00000000ff007221 */ /* 0x000fe20000010000 */
[----:B------:R-:W-:-:S07]  /*3420*/  MOV R2, R14 ;  /* 0x0000000e00027202 */ /* 0x000fce0000000f00 */
[----:B------:R-:W-:Y:S05]  /*3430*/  WARPSYNC.COLLECTIVE R15, `(.L_x_17213) ;  /* 0x000000000f087348 */ /* 0x000fea0003c00000 */
[----:B------:R0:W1:Y:S02]  /*3440*/  SHFL.BFLY P6, R14, R13, R12, R11 ;  /* 0x0c00000c0d0e7389 */ /* 0x00006400000c000b */
[----:B01----:R-:W-:Y:S01]  /*3450*/  ENDCOLLECTIVE ;  /* 0x000000000000791b */ /* 0x003fe20003800000 */
.L_x_17213:
[----:B------:R-:W-:Y:S01]  /*3460*/  FADD.FTZ R2, RZ, R2 ;  /* 0x00000002ff027221 */ /* 0x000fe20000010000 */
[----:B------:R-:W-:-:S07]  /*3470*/  MOV R3, R14 ;  /* 0x0000000e00037202 */ /* 0x000fce0000000f00 */
[----:B------:R-:W-:Y:S05]  /*3480*/  WARPSYNC.COLLECTIVE R15, `(.L_x_17214) ;  /* 0x000000000f087348 */ /* 0x000fea0003c00000 */
[----:B------:R0:W1:Y:S02]  /*3490*/  SHFL.BFLY P6, R14, R13, R12, R11 ;  /* 0x0c00000c0d0e7389 */ /* 0x00006400000c000b */
[----:B01----:R-:W-:Y:S01]  /*34a0*/  ENDCOLLECTIVE ;  /* 0x000000000000791b */ /* 0x003fe20003800000 */
.L_x_17214:
[----:B------:R-:W-:Y:S01]  /*34b0*/  FADD.FTZ R3, RZ, R3 ;  /* 0x00000003ff037221 */ /* 0x000fe20000010000 */
[----:B------:R-:W-:Y:S06]  /*34c0*/  BRA `(.L_x_17215) ;  /* 0xfffffff400607947 */ /* 0x000fec000383ffff */
.L_x_17216:
        /* <DEDUP_REMOVED lines=11> */
.L_x_28348:


//--------------------- .text._ZN4vllm25paged_attention_v1_kernelIfhLi32ELi8ELi128ELNS_18Fp8KVCacheDataTypeE1ELb1EEEvPT_PKS2_PKT0_S8_ifPKiSA_iPKfiiiSC_SC_iiiii --------------------------
	.section	.text._ZN4vllm25paged_attention_v1_kernelIfhLi32ELi8ELi128ELNS_18Fp8KVCacheDataTypeE1ELb1EEEvPT_PKS2_PKT0_S8_ifPKiSA_iPKfiiiSC_SC_iiiii,"ax",@progbits
	.align	128
        .global         _ZN4vllm25paged_attention_v1_kernelIfhLi32ELi8ELi128ELNS_18Fp8KVCacheDataTypeE1ELb1EEEvPT_PKS2_PKT0_S8_ifPKiSA_iPKfiiiSC_SC_iiiii
        .type           _ZN4vllm25paged_attention_v1_kernelIfhLi32ELi8ELi128ELNS_18Fp8KVCacheDataTypeE1ELb1EEEvPT_PKS2_PKT0_S8_ifPKiSA_iPKfiiiSC_SC_iiiii,@function
        .size           _ZN4vllm25paged_attention_v1_kernelIfhLi32ELi8ELi128ELNS_18Fp8KVCacheDataTypeE1ELb1EEEvPT_PKS2_PKT0_S8_ifPKiSA_iPKfiiiSC_SC_iiiii,(.L_x_28349 - _ZN4vllm25paged_attention_v1_kernelIfhLi32ELi8ELi128ELNS_18Fp8KVCacheDataTypeE1ELb1EEEvPT_PKS2_PKT0_S8_ifPKiSA_iPKfiiiSC_SC_iiiii)
        .other          _ZN4vllm25paged_attention_v1_kernelIfhLi32ELi8ELi128ELNS_18Fp8KVCacheDataTypeE1ELb1EEEvPT_PKS2_PKT0_S8_ifPKiSA_iPKfiiiSC_SC_iiiii,@"STO_CUDA_ENTRY STV_DEFAULT"
_ZN4vllm25paged_attention_v1_kernelIfhLi32ELi8ELi128ELNS_18Fp8KVCacheDataTypeE1ELb1EEEvPT_PKS2_PKT0_S8_ifPKiSA_iPKfiiiSC_SC_iiiii:
.text._ZN4vllm25paged_attention_v1_kernelIfhLi32ELi8ELi128ELNS_18Fp8KVCacheDataTypeE1ELb1EEEvPT_PKS2_PKT0_S8_ifPKiSA_iPKfiiiSC_SC_iiiii:
        /* <DEDUP_REMOVED lines=105> */
.L_x_17217:
[----:B------:R-:W-:Y:S02]  /*0690*/  ULDC UR4, c[0x0][0x278] ;  /* 0x00009e0000047ab9 */ /* 0x000fe40000000800 */
[----:B--2---:R-:W-:-:S04]  /*06a0*/  IMAD R3, R6, UR4, R7 ;  /* 0x0000000406037c24 */ /* 0x004fc8000f8e0207 */
[----:B------:R-:W-:-:S07]  /*06b0*/  IMAD R19, R3, R12, RZ ;  /* 0x0000000c03137224 */ /* 0x000fce00078e02ff */
.L_x_17218:
        /* <DEDUP_REMOVED lines=27> */
.L_x_17222:
        /* <DEDUP_REMOVED lines=41> */
.L_x_17220:
[----:B------:R-:W-:Y:S05]  /*0b00*/  BSYNC B7 ;  /* 0x0000000000077941 */ /* 0x000fea0003800000 */
.L_x_17219:
        /* <DEDUP_REMOVED lines=9> */
.L_x_17257:
        /* <DEDUP_REMOVED lines=40> */
.L_x_17228:
        /* <DEDUP_REMOVED lines=11> */
.L_x_17227:
[----:B------:R-:W-:Y:S05]  /*0ed0*/  BSYNC B1 ;  /* 0x0000000000017941 */ /* 0x000fea0003800000 */
.L_x_17226:
        /* <DEDUP_REMOVED lines=14> */
.L_x_17231:
        /* <DEDUP_REMOVED lines=100> */
.L_x_17230:
[----:B------:R-:W-:Y:S05]  /*1600*/  BSYNC B1 ;  /* 0x0000000000017941 */ /* 0x000fea0003800000 */
.L_x_17229:
        /* <DEDUP_REMOVED lines=55> */
.L_x_17233:
[----:B------:R-:W-:Y:S05]  /*1980*/  BSYNC B1 ;  /* 0x0000000000017941 */ /* 0x000fea0003800000 */
.L_x_17232:
        /* <DEDUP_REMOVED lines=26> */
.L_x_17225:
[----:B------:R-:W-:Y:S05]  /*1b30*/  BSYNC B0 ;  /* 0x0000000000007941 */ /* 0x000fea0003800000 */
.L_x_17224:
        /* <DEDUP_REMOVED lines=48> */
.L_x_17238:
        /* <DEDUP_REMOVED lines=8> */
.L_x_17237:
[----:B------:R-:W-:Y:S05]  /*1ec0*/  BSYNC B1 ;  /* 0x0000000000017941 */ /* 0x000fea0003800000 */
.L_x_17236:
        /* <DEDUP_REMOVED lines=14> */
.L_x_17241:
        /* <DEDUP_REMOVED lines=52> */
.L_x_17240:
[----:B------:R-:W-:Y:S05]  /*22f0*/  BSYNC B1 ;  /* 0x0000000000017941 */ /* 0x000fea0003800000 */
.L_x_17239:
        /* <DEDUP_REMOVED lines=31> */
.L_x_17243:
[----:B------:R-:W-:Y:S05]  /*24f0*/  BSYNC B1 ;  /* 0x0000000000017941 */ /* 0x000fea0003800000 */
.L_x_17242:
        /* <DEDUP_REMOVED lines=14> */
.L_x_17235:
[----:B------:R-:W-:Y:S05]  /*25e0*/  BSYNC B0 ;  /* 0x0000000000007941 */ /* 0x000fea0003800000 */
.L_x_17234:
        /* <DEDUP_REMOVED lines=28> */
.L_x_17247:
        /* <DEDUP_REMOVED lines=33> */
.L_x_17245:
[----:B------:R-:W-:Y:S05]  /*29c0*/  BSYNC B6 ;  /* 0x0000000000067941 */ /* 0x000fea0003800000 */
.L_x_17244:
[----:B------:R-:W-:-:S03]  /*29d0*/  UMOV UR4, 0xffffffff ;  /* 0xffffffff00047882 */ /* 0x000fc60000000000 */
[----:B------:R-:W-:Y:S05]  /*29e0*/  BRA.DIV UR4, `(.L_x_17248) ;  /* 0x0000000604fc7947 */ /* 0x000fea000b800000 */
[----:B01----:R-:W-:Y:S01]  /*29f0*/  HFMA2.MMA R0, -RZ, RZ, 0, 0 ;  /* 0x00000000ff007435 */ /* 0x003fe200000001ff */
[----:B------:R-:W-:-:S09]  /*2a00*/  IMAD.MOV.U32 R14, RZ, RZ, RZ ;  /* 0x000000ffff0e7224 */ /* 0x000fd200078e00ff */
[----:B------:R-:W-:-:S07]  /*2a10*/  FADD.FTZ R0, RZ, R0 ;  /* 0x00000000ff007221 */ /* 0x000fce0000010000 */
.L_x_17260:
        /* <DEDUP_REMOVED lines=30> */
.L_x_17250:
[----:B------:R-:W-:Y:S05]  /*2c00*/  BSYNC B0 ;  /* 0x0000000000007941 */ /* 0x000fea0003800000 */
.L_x_17249:
        /* <DEDUP_REMOVED lines=10> */
.L_x_17252:
[----:B------:R-:W-:Y:S05]  /*2cb0*/  BSYNC B0 ;  /* 0x0000000000007941 */ /* 0x000fea0003800000 */
.L_x_17251:
        /* <DEDUP_REMOVED lines=29> */
.L_x_17221:
        /* <DEDUP_REMOVED lines=16> */
.L_x_17246:
        /* <DEDUP_REMOVED lines=16> */
.L_x_17253:
[----:B------:R-:W-:Y:S05]  /*3090*/  EXIT ;  /* 0x000000000000794d */ /* 0x000fea0003800000 */
.L_x_17223:
[----:B------:R-:W-:Y:S01]  /*30a0*/  HFMA2.MMA R12, -RZ, RZ, 0, 9.5367431640625e-07 ;  /* 0x00000010ff0c7435 */ /* 0x000fe200000001ff */
[----:B------:R-:W-:Y:S01]  /*30b0*/  IMAD.MOV.U32 R11, RZ, RZ, 0x1f ;  /* 0x0000001fff0b7424 */ /* 0x000fe200078e00ff */
[----:B------:R-:W-:Y:S01]  /*30c0*/  MOV R15, 0xffffffff ;  /* 0xffffffff000f7802 */ /* 0x000fe20000000f00 */
[----:B------:R-:W-:-:S08]  /*30d0*/  IMAD.MOV.U32 R2, RZ, RZ, -0x800001 ;  /* 0xff7fffffff027424 */ /* 0x000fd000078e00ff */
[----:B------:R-:W-:Y:S05]  /*30e0*/  WARPSYNC.COLLECTIVE R15, `(.L_x_17254) ;  /* 0x000000000f087348 */ /* 0x000fea0003c00000 */
[----:B------:R0:W1:Y:S02]  /*30f0*/  SHFL.BFLY P6, R14, R13, R12, R11 ;  /* 0x0c00000c0d0e7389 */ /* 0x00006400000c000b */
[----:B01----:R-:W-:Y:S01]  /*3100*/  ENDCOLLECTIVE ;  /* 0x000000000000791b */ /* 0x003fe20003800000 */
.L_x_17254:
[----:B------:R-:W-:Y:S01]  /*3110*/  IMAD.MOV.U32 R12, RZ, RZ, 0x8 ;  /* 0x00000008ff0c7424 */ /* 0x000fe200078e00ff */
[----:B------:R-:W-:-:S04]  /*3120*/  FMNMX.FTZ R0, R14, -3.40282346638528859812e+38, !PT ;  /* 0xff7fffff0e007809 */ /* 0x000fc80007810000 */
[----:B------:R-:W-:-:S07]  /*3130*/  MOV R13, R0 ;  /* 0x00000000000d7202 */ /* 0x000fce0000000f00 */
[----:B------:R-:W-:Y:S05]  /*3140*/  WARPSYNC.COLLECTIVE R15, `(.L_x_17255) ;  /* 0x000000000f087348 */ /* 0x000fea0003c00000 */
[----:B------:R0:W1:Y:S02]  /*3150*/  SHFL.BFLY P6, R14, R13, R12, R11 ;  /* 0x0c00000c0d0e7389 */ /* 0x00006400000c000b */
[----:B01----:R-:W-:Y:S01]  /*3160*/  ENDCOLLECTIVE ;  /* 0x000000000000791b */ /* 0x003fe20003800000 */
.L_x_17255:
[----:B------:R-:W-:Y:S01]  /*3170*/  HFMA2.MMA R12, -RZ, RZ, 0, 2.384185791015625e-07 ;  /* 0x00000004ff0c7435 */ /* 0x000fe200000001ff */
[----:B------:R-:W-:-:S04]  /*3180*/  FMNMX.FTZ R3, R0, R14, !PT ;  /* 0x0000000e00037209 */ /* 0x000fc80007810000 */
[----:B------:R-:W-:-:S07]  /*3190*/  MOV R13, R3 ;  /* 0x00000003000d7202 */ /* 0x000fce0000000f00 */
[----:B------:R-:W-:Y:S05]  /*31a0*/  WARPSYNC.COLLECTIVE R15, `(.L_x_17256) ;  /* 0x000000000f087348 */ /* 0x000fea0003c00000 */
[----:B------:R0:W1:Y:S02]  /*31b0*/  SHFL.BFLY P6, R14, R13, R12, R11 ;  /* 0x0c00000c0d0e7389 */ /* 0x00006400000c000b */
[----:B01----:R-:W-:Y:S01]  /*31c0*/  ENDCOLLECTIVE ;  /* 0x000000000000791b */ /* 0x003fe20003800000 */
.L_x_17256:
[----:B------:R-:W-:Y:S05]  /*31d0*/  BRA `(.L_x_17257) ;  /* 0xffffffd800707947 */ /* 0x000fea000383ffff */
.L_x_17248:
[----:B-1----:R-:W-:Y:S01]  /*31e0*/  HFMA2.MMA R12, -RZ, RZ, 0, 5.9604644775390625e-08 ;  /* 0x00000001ff0c7435 */ /* 0x002fe200000001ff */
[----:B------:R-:W-:Y:S01]  /*31f0*/  MOV R13, RZ ;  /* 0x000000ff000d7202 */ /* 0x000fe20000000f00 */
[----:B------:R-:W-:Y:S01]  /*3200*/  IMAD.MOV.U32 R11, RZ, RZ, 0x1f ;  /* 0x0000001fff0b7424 */ /* 0x000fe200078e00ff */
[----:B------:R-:W-:-:S08]  /*3210*/  MOV R15, 0xffffffff ;  /* 0xffffffff000f7802 */ /* 0x000fd00000000f00 */
[----:B0-----:R-:W-:Y:S05]  /*3220*/  WARPSYNC.COLLECTIVE R15, `(.L_x_17258) ;  /* 0x000000000f087348 */ /* 0x001fea0003c00000 */
[----:B------:R1:W2:Y:S02]  /*3230*/  SHFL.BFLY P6, R14, R13, R12, R11 ;  /* 0x0c00000c0d0e7389 */ /* 0x0002a400000c000b */
[----:B012---:R-:W-:Y:S01]  /*3240*/  ENDCOLLECTIVE ;  /* 0x000000000000791b */ /* 0x007fe20003800000 */
.L_x_17258:
[----:B------:R-:W-:-:S07]  /*3250*/  MOV R0, R14 ;  /* 0x0000000e00007202 */ /* 0x000fce0000000f00 */
[----:B------:R-:W-:Y:S05]  /*3260*/  WARPSYNC.COLLECTIVE R15, `(.L_x_17259) ;  /* 0x000000000f087348 */ /* 0x000fea0003c00000 */
[----:B------:R0:W1:Y:S02]  /*3270*/  SHFL.BFLY P6, R14, R13, R12, R11 ;  /* 0x0c00000c0d0e7389 */ /* 0x00006400000c000b */
[----:B01----:R-:W-:Y:S01]  /*3280*/  ENDCOLLECTIVE ;  /* 0x000000000000791b */ /* 0x003fe20003800000 */
.L_x_17259:
[----:B------:R-:W-:Y:S01]  /*3290*/  FADD.FTZ R0, RZ, R0 ;  /* 0x00000000ff007221 */ /* 0x000fe20000010000 */
[----:B------:R-:W-:Y:S06]  /*32a0*/  BRA `(.L_x_17260) ;  /* 0xfffffff400dc7947 */ /* 0x000fec000383ffff */
.L_x_17261:
        /* <DEDUP_REMOVED lines=13> */
.L_x_28349:


//--------------------- .text._ZN4vllm25paged_attention_v1_kernelI13__nv_bfloat16S1_Li256ELi32ELi128ELNS_18Fp8KVCacheDataTypeE0ELb0EEEvPT_PKS3_PKT0_S9_ifPKiSB_iPKfiiiSD_SD_iiiii --------------------------
	.section	.text._ZN4vllm25paged_attention_v1_kernelI13__nv_bfloat16S1_Li256ELi32ELi128ELNS_18Fp8KVCacheDataTypeE0ELb0EEEvPT_PKS3_PKT0_S9_ifPKiSB_iPKfiiiSD_SD_iiiii,"ax",@progbits
	.align	128
        .global         _ZN4vllm25paged_attention_v1_kernelI13__nv_bfloat16S1_Li256ELi32ELi128ELNS_18Fp8KVCacheDataTypeE0ELb0EEEvPT_PKS3_PKT0_S9_ifPKiSB_iPKfiiiSD_SD_iiiii
        .type           _ZN4vllm25paged_attention_v1_kernelI13__nv_bfloat16S1_Li256ELi32ELi128ELNS_18Fp8KVCacheDataTypeE0ELb0EEEvPT_PKS3_PKT0_S9_ifPKiSB_iPKfiiiSD_SD_iiiii,@function
        .size           _ZN4vllm25paged_attention_v1_kernelI13__nv_bfloat16S1_Li256ELi32ELi128ELNS_18Fp8KVCacheDataTypeE0ELb0EEEvPT_PKS3_PKT0_S9_ifPKiSB_iPKfiiiSD_SD_iiiii,(.L_x_28350 - _ZN4vllm25paged_attention_v1_kernelI13__nv_bfloat16S1_Li256ELi32ELi128ELNS_18Fp8KVCacheDataTypeE0ELb0EEEvPT_PKS3_PKT0_S9_ifPKiSB_iPKfiiiSD_SD_iiiii)
        .other          _ZN4vllm25paged_attention_v1_kernelI13__nv_bfloat16S1_Li256ELi32ELi128ELNS_18Fp8KVCacheDataTypeE0ELb0EEEvPT_PKS3_PKT0_S9_ifPKiSB_iPKfiiiSD_SD_iiiii,@"STO_CUDA_ENTRY STV_DEFAULT"
_ZN4vllm25paged_attention_v1_kernelI13__nv_bfloat16S1_Li256ELi32ELi128ELNS_18Fp8KVCacheDataTypeE0ELb0EEEvPT_PKS3_PKT0_S9_ifPKiSB_iPKfiiiSD_SD_iiiii:
.text._ZN4vllm25paged_attention_v1_kernelI13__nv_bfloat16S1_Li256ELi32ELi128ELNS_18Fp8KVCacheDataTypeE0ELb0EEEvPT_PKS3_PKT0_S9_ifPKiSB_iPKfiiiSD_SD_iiiii:
[----:B------:R-:W0:Y:S01]  /*0000*/  LDC R1, c[0x0][0x28] ;  /* 0x00000a00ff017b82 */ /* 0x000e220000000800 */
[----:B------:R-:W1:Y:S07]  /*0010*/  S2R R25, SR_CTAID.Y ;  /* 0x0000000000197919 */ /* 0x000e6e0000002600 */
[----:B------:R-:W1:Y:S01]  /*0020*/  LDC.64 R56, c[0x0][0x240] ;  /* 0x00009000ff387b82 */ /* 0x000e620000000a00 */
[----:B------:R-:W-:Y:S01]  /*0030*/  ULDC.64 UR10, c[0x0][0x208] ;  /* 0x00008200000a7ab9 */ /* 0x000fe20000000a00 */
[----:B0-----:R-:W-:Y:S01]  /*0040*/  VIADD R1, R1, 0xffffff90 ;  /* 0xffffff9001017836 */ /* 0x001fe20000000000 */
[----:B------:R-:W0:Y:S05]  /*0050*/  S2R R7, SR_CTAID.X ;  /* 0x0000000000077919 */ /* 0x000e2a0000002500 */
[----:B------:R-:W2:Y:S08]  /*0060*/  LDC R11, c[0x0][0x230] ;  /* 0x00008c00ff0b7b82 */ /* 0x000eb00000000800 */
[----:B------:R-:W3:Y:S01]  /*0070*/  LDC.64 R2, c[0x0][0x250] ;  /* 0x00009400ff027b82 */ /* 0x000ee20000000a00 */
[----:B-1----:R-:W-:-:S06]  /*0080*/  IMAD.WIDE R56, R25, 0x4, R56 ;  /* 0x0000000419387825 */ /* 0x002fcc00078e0238 */
[----:B------:R-:W4:Y:S01]  /*0090*/  LDG.E.CONSTANT R56, desc[UR10][R56.64] ;  /* 0x0000000a38387981 */ /* 0x000f22000c1e9900 */
[----:B--2---:R-:W-:Y:S02]  /*00a0*/  IABS R9, R11 ;  /* 0x0000000b00097213 */ /* 0x004fe40000000000 */
[----:B---3--:R-:W-:Y:S02]  /*00b0*/  ISETP.NE.U32.AND P0, PT, R2, RZ, PT ;  /* 0x000000ff0200720c */ /* 0x008fe40003f05070 */
[----:B------:R-:W1:Y:S02]  /*00c0*/  I2F.RP R0, R9 ;  /* 0x0000000900007306 */ /* 0x000e640000209400 */
[----:B------:R-:W-:-:S06]  /*00d0*/  ISETP.NE.AND.EX P0, PT, R3, RZ, PT, P0 ;  /* 0x000000ff0300720c */ /* 0x000fcc0003f05300 */
[----:B-1----:R-:W1:Y:S07]  /*00e0*/  MUFU.RCP R0, R0 ;  /* 0x0000000000007308 */ /* 0x002e6e0000001000 */
[----:B------:R-:W0:Y:S08]  /*00f0*/  @P0 LDC.64 R2, c[0x0][0x250] ;  /* 0x00009400ff020b82 */ /* 0x000e300000000a00 */
[----:B------:R-:W2:Y:S01]  /*0100*/  LDC R6, c[0x0][0xc] ;  /* 0x00000300ff067b82 */ /* 0x000ea20000000800 */
[----:B-1----:R-:W-:-:S04]  /*0110*/  VIADD R4, R0, 0xffffffe ;  /* 0x0ffffffe00047836 */ /* 0x002fc80000000000 */
[----:B------:R1:W3:Y:S01]  /*0120*/  F2I.FTZ.U32.TRUNC.NTZ R5, R4 ;  /* 0x0000000400057305 */ /* 0x0002e2000021f000 */
[----:B------:R-:W-:Y:S02]  /*0130*/  IMAD.MOV.U32 R55, RZ, RZ, RZ ;  /* 0x000000ffff377224 */ /* 0x000fe400078e00ff */
[----:B0-----:R-:W-:-:S04]  /*0140*/  @P0 IMAD.WIDE R2, R7, 0x4, R2 ;  /* 0x0000000407020825 */ /* 0x001fc800078e0202 */
[----:B-1----:R-:W-:Y:S01]  /*0150*/  IMAD.MOV.U32 R4, RZ, RZ, RZ ;  /* 0x000000ffff047224 */ /* 0x002fe200078e00ff */
[----:B------:R2:W5:Y:S01]  /*0160*/  @P0 LDG.E.CONSTANT R55, desc[UR10][R2.64] ;  /* 0x0000000a02370981 */ /* 0x000562000c1e9900 */
[----:B---3--:R-:W-:-:S04]  /*0170*/  IMAD.MOV R8, RZ, RZ, -R5 ;  /* 0x000000ffff087224 */ /* 0x008fc800078e0a05 */
[----:B------:R-:W-:Y:S01]  /*0180*/  IMAD R13, R8, R9, RZ ;  /* 0x00000009080d7224 */ /* 0x000fe200078e02ff */
[----:B--2---:R-:W-:-:S03]  /*0190*/  IABS R2, R6 ;  /* 0x0000000600027213 */ /* 0x004fc60000000000 */
[----:B------:R-:W-:-:S06]  /*01a0*/  IMAD.HI.U32 R5, R5, R13, R4 ;  /* 0x0000000d05057227 */ /* 0x000fcc00078e0004 */
[----:B------:R-:W-:-:S05]  /*01b0*/  IMAD.HI.U32 R5, R5, R2, RZ ;  /* 0x0000000205057227 */ /* 0x000fca00078e00ff */
[----:B------:R-:W-:-:S05]  /*01c0*/  IADD3 R0, RZ, -R5, RZ ;  /* 0x80000005ff007210 */ /* 0x000fca0007ffe0ff */
[----:B------:R-:W-:-:S05]  /*01d0*/  IMAD R0, R9, R0, R2 ;  /* 0x0000000009007224 */ /* 0x000fca00078e0202 */
[----:B------:R-:W-:-:S13]  /*01e0*/  ISETP.GT.U32.AND P1, PT, R9, R0, PT ;  /* 0x000000000900720c */ /* 0x000fda0003f24070 */
[----:B------:R-:W-:-:S05]  /*01f0*/  @!P1 IMAD.IADD R0, R0, 0x1, -R9 ;  /* 0x0000000100009824 */ /* 0x000fca00078e0a09 */
[----:B------:R-:W-:Y:S02]  /*0200*/  ISETP.GE.U32.AND P0, PT, R0, R9, PT ;  /* 0x000000090000720c */ /* 0x000fe40003f06070 */
[----:B------:R-:W-:Y:S01]  /*0210*/  LOP3.LUT R0, R6, R11, RZ, 0x3c, !PT ;  /* 0x0000000b06007212 */ /* 0x000fe200078e3cff */
[----:B------:R-:W-:Y:S01]  /*0220*/  @!P1 VIADD R5, R5, 0x1 ;  /* 0x0000000105059836 */ /* 0x000fe20000000000 */
[----:B------:R-:W-:Y:S02]  /*0230*/  ISETP.NE.AND P1, PT, R11, RZ, PT ;  /* 0x000000ff0b00720c */ /* 0x000fe40003f25270 */
[----:B------:R-:W-:-:S07]  /*0240*/  ISETP.GE.AND P2, PT, R0, RZ, PT ;  /* 0x000000ff0000720c */ /* 0x000fce0003f46270 */
[----:B------:R-:W-:-:S04]  /*0250*/  @P0 VIADD R5, R5, 0x1 ;  /* 0x0000000105050836 */ /* 0x000fc80000000000 */
[----:B------:R-:W-:-:S04]  /*0260*/  IMAD.MOV.U32 R8, RZ, RZ, R5 ;  /* 0x000000ffff087224 */ /* 0x000fc800078e0005 */
[----:B------:R-:W-:Y:S01]  /*0270*/  @!P2 IMAD.MOV R8, RZ, RZ, -R8 ;  /* 0x000000ffff08a224 */ /* 0x000fe200078e0a08 */
[----:B------:R-:W-:-:S04]  /*0280*/  @!P1 LOP3.LUT R8, RZ, R11, RZ, 0x33, !PT ;  /* 0x0000000bff089212 */ /* 0x000fc800078e33ff */
[----:B------:R-:W-:-:S04]  /*0290*/  IABS R5, R8 ;  /* 0x0000000800057213 */ /* 0x000fc80000000000 */
[----:B------:R-:W0:Y:S08]  /*02a0*/  I2F.RP R0, R5 ;  /* 0x0000000500007306 */ /* 0x000e300000209400 */
[----:B0-----:R-:W0:Y:S02]  /*02b0*/  MUFU.RCP R0, R0 ;  /* 0x0000000000007308 */ /* 0x001e240000001000 */
[----:B0-----:R-:W-:-:S06]  /*02c0*/  IADD3 R2, R0, 0xffffffe, RZ ;  /* 0x0ffffffe00027810 */ /* 0x001fcc0007ffe0ff */
[----:B------:R0:W1:Y:S01]  /*02d0*/  F2I.FTZ.U32.TRUNC.NTZ R3, R2 ;  /* 0x0000000200037305 */ /* 0x000062000021f000 */
[----:B------:R-:W-:Y:S01]  /*02e0*/  IABS R6, R8 ;  /* 0x0000000800067213 */ /* 0x000fe20000000000 */
[----:B0-----:R-:W-:Y:S02]  /*02f0*/  IMAD.MOV.U32 R2, RZ, RZ, RZ ;  /* 0x000000ffff027224 */ /* 0x001fe400078e00ff */
[----:B-1----:R-:W-:-:S04]  /*0300*/  IMAD.MOV R4, RZ, RZ, -R3 ;  /* 0x000000ffff047224 */ /* 0x002fc800078e0a03 */
[----:B------:R-:W-:Y:S01]  /*0310*/  IMAD R9, R4, R5, RZ ;  /* 0x0000000504097224 */ /* 0x000fe200078e02ff */
[----:B------:R-:W-:-:S03]  /*0320*/  IABS R4, R7 ;  /* 0x0000000700047213 */ /* 0x000fc60000000000 */
[----:B------:R-:W-:-:S04]  /*0330*/  IMAD.HI.U32 R3, R3, R9, R2 ;  /* 0x0000000903037227 */ /* 0x000fc800078e0002 */
[----:B------:R-:W-:Y:S02]  /*0340*/  IMAD.MOV R9, RZ, RZ, -R6 ;  /* 0x000000ffff097224 */ /* 0x000fe400078e0a06 */
[----:B------:R-:W-:-:S04]  /*0350*/  IMAD.HI.U32 R54, R3, R4, RZ ;  /* 0x0000000403367227 */ /* 0x000fc800078e00ff */
[----:B------:R-:W-:Y:S01]  /*0360*/  IMAD R0, R54, R9, R4 ;  /* 0x0000000936007224 */ /* 0x000fe200078e0204 */
[----:B------:R-:W0:Y:S04]  /*0370*/  S2R R6, SR_TID.X ;  /* 0x0000000000067919 */ /* 0x000e280000002100 */
[----:B------:R-:W-:-:S13]  /*0380*/  ISETP.GT.U32.AND P1, PT, R5, R0, PT ;  /* 0x000000000500720c */ /* 0x000fda0003f24070 */
[----:B------:R-:W-:-:S05]  /*0390*/  @!P1 IMAD.IADD R0, R0, 0x1, -R5 ;  /* 0x0000000100009824 */ /* 0x000fca00078e0a05 */
[----:B------:R-:W-:Y:S01]  /*03a0*/  ISETP.GE.U32.AND P0, PT, R0, R5, PT ;  /* 0x000000050000720c */ /* 0x000fe20003f06070 */
[----:B------:R-:W-:Y:S01]  /*03b0*/  @!P1 VIADD R54, R54, 0x1 ;  /* 0x0000000136369836 */ /* 0x000fe20000000000 */
[----:B------:R-:W-:Y:S02]  /*03c0*/  LOP3.LUT R0, R7, R8, RZ, 0x3c, !PT ;  /* 0x0000000807007212 */ /* 0x000fe400078e3cff */
[----:B------:R-:W-:Y:S02]  /*03d0*/  ISETP.NE.AND P1, PT, R8, RZ, PT ;  /* 0x000000ff0800720c */ /* 0x000fe40003f25270 */
[----:B------:R-:W-:-:S07]  /*03e0*/  ISETP.GE.AND P2, PT, R0, RZ, PT ;  /* 0x000000ff0000720c */ /* 0x000fce0003f46270 */
[----:B------:R-:W-:Y:S02]  /*03f0*/  @P0 IADD3 R54, R54, 0x1, RZ ;  /* 0x0000000136360810 */ /* 0x000fe40007ffe0ff */
[----:B0-----:R-:W-:Y:S02]  /*0400*/  ISETP.GT.AND P0, PT, R6, 0x1f, PT ;  /* 0x0000001f0600780c */ /* 0x001fe40003f04270 */
[----:B------:R-:W-:Y:S01]  /*0410*/  SHF.R.S32.HI R0, RZ, 0x1f, R6 ;  /* 0x0000001fff007819 */ /* 0x000fe20000011406 */
[----:B------:R-:W-:Y:S03]  /*0420*/  BSSY B0, `(.L_x_17262) ;  /* 0x0000060000007945 */ /* 0x000fe60003800000 */
[----:B------:R-:W-:Y:S01]  /*0430*/  LEA.HI R0, R0, R6, RZ, 0x5 ;  /* 0x0000000600007211 */ /* 0x000fe200078f28ff */
[----:B------:R-:W-:Y:S01]  /*0440*/  @!P2 IMAD.MOV R54, RZ, RZ, -R54 ;  /* 0x000000ffff36a224 */ /* 0x000fe200078e0a36 */
[----:B------:R-:W-:-:S02]  /*0450*/  @!P1 LOP3.LUT R54, RZ, R8, RZ, 0x33, !PT ;  /* 0x00000008ff369212 */ /* 0x000fc400078e33ff */
[----:B------:R-:W-:Y:S01]  /*0460*/  SHF.R.S32.HI R110, RZ, 0x5, R0 ;  /* 0x00000005ff6e7819 */ /* 0x000fe20000011400 */
[----:B----4-:R-:W-:-:S05]  /*0470*/  VIADD R2, R56, 0x1f ;  /* 0x0000001f38027836 */ /* 0x010fca0000000000 */
[----:B------:R-:W-:-:S04]  /*0480*/  SHF.R.S32.HI R3, RZ, 0x1f, R2 ;  /* 0x0000001fff037819 */ /* 0x000fc80000011402 */
[----:B------:R-:W-:-:S04]  /*0490*/  LEA.HI R3, R3, R2, RZ, 0x5 ;  /* 0x0000000203037211 */ /* 0x000fc800078f28ff */
[----:B------:R-:W-:Y:S01]  /*04a0*/  SHF.R.S32.HI R27, RZ, 0x5, R3 ;  /* 0x00000005ff1b7819 */ /* 0x000fe20000011403 */
[----:B------:R-:W-:Y:S06]  /*04b0*/  @P0 BRA `(.L_x_17263) ;  /* 0x0000000400580947 */ /* 0x000fec0003800000 */
[C---:B------:R-:W-:Y:S01]  /*04c0*/  VIMNMX R0, R6.reuse, -0x60, !PT ;  /* 0xffffffa006007848 */ /* 0x040fe20007fe0100 */
[----:B------:R-:W-:Y:S01]  /*04d0*/  ULDC UR4, c[0x0][0x258] ;  /* 0x0000960000047ab9 */ /* 0x000fe20000000800 */
[----:B------:R-:W-:Y:S01]  /*04e0*/  IMAD.SHL.U32 R5, R7, 0x100, RZ ;  /* 0x0000010007057824 */ /* 0x000fe200078e00ff */
[----:B------:R-:W-:Y:S01]  /*04f0*/  BSSY B1, `(.L_x_17264) ;  /* 0x0000027000017945 */ /* 0x000fe20003800000 */
[----:B------:R-:W-:-:S03]  /*0500*/  IADD3 R0, -R6, 0x7f, R0 ;  /* 0x0000007f06007810 */ /* 0x000fc60007ffe100 */
[----:B------:R-:W-:Y:S02]  /*0510*/  SHF.R.S32.HI R13, RZ, 0x1f, R5 ;  /* 0x0000001fff0d7819 */ /* 0x000fe40000011405 */
[C---:B------:R-:W-:Y:S02]  /*0520*/  LEA.HI R2, R0.reuse, 0x1, RZ, 0x19 ;  /* 0x0000000100027811 */ /* 0x040fe400078fc8ff */
[----:B------:R-:W-:Y:S01]  /*0530*/  ISETP.GE.U32.AND P0, PT, R0, 0x180, PT ;  /* 0x000001800000780c */ /* 0x000fe20003f06070 */
[----:B------:R-:W-:Y:S01]  /*0540*/  IMAD R0, R25, UR4, RZ ;  /* 0x0000000419007c24 */ /* 0x000fe2000f8e02ff */
[----:B------:R-:W-:-:S04]  /*0550*/  LOP3.LUT P1, R2, R2, 0x3, RZ, 0xc0, !PT ;  /* 0x0000000302027812 */ /* 0x000fc8000782c0ff */
[----:B------:R-:W-:-:S09]  /*0560*/  SHF.R.S32.HI R12, RZ, 0x1f, R0 ;  /* 0x0000001fff0c7819 */ /* 0x000fd20000011400 */
[----:B------:R-:W-:Y:S05]  /*0570*/  @!P1 BRA `(.L_x_17265) ;  /* 0x0000000000789947 */ /* 0x000fea0003800000 */
[----:B------:R-:W0:Y:S01]  /*0580*/  S2UR UR5, SR_CgaCtaId ;  /* 0x00000000000579c3 */ /* 0x000e220000008800 */
[----:B------:R-:W-:Y:S01]  /*0590*/  IMAD.SHL.U32 R3, R6, 0x8, RZ ;  /* 0x0000000806037824 */ /* 0x000fe200078e00ff */
[----:B------:R-:W-:Y:S01]  /*05a0*/  UMOV UR4, 0x400 ;  /* 0x0000040000047882 */ /* 0x000fe20000000000 */
[----:B------:R-:W-:-:S03]  /*05b0*/  ULDC.64 UR6, c[0x0][0x218] ;  /* 0x0000860000067ab9 */ /* 0x000fc60000000a00 */
[----:B------:R-:W-:Y:S02]  /*05c0*/  IADD3 R15, P1, P2, R0, R3, R5 ;  /* 0x00000003000f7210 */ /* 0x000fe40007a3e005 */
[----:B------:R-:W-:Y:S02]  /*05d0*/  SHF.R.S32.HI R3, RZ, 0x1f, R3 ;  /* 0x0000001fff037819 */ /* 0x000fe40000011403 */
[C---:B------:R-:W-:Y:S02]  /*05e0*/  LEA R14, P3, R15.reuse, UR6, 0x1 ;  /* 0x000000060f0e7c11 */ /* 0x040fe4000f8608ff */
        /* <DEDUP_REMOVED lines=8> */
.L_x_17266:
        /* <DEDUP_REMOVED lines=15> */
.L_x_17265:
[----:B------:R-:W-:Y:S05]  /*0760*/  BSYNC B1 ;  /* 0x0000000000017941 */ /* 0x000fea0003800000 */
.L_x_17264:
        /* <DEDUP_REMOVED lines=10> */
[C---:B------:R-:W-:Y:S01]  /*0810*/  LEA R0, R6.reuse, UR4, 0x4 ;  /* 0x0000000406007c11 */ /* 0x040fe2000f8e20ff */
[----:B------:R-:W-:Y:S01]  /*0820*/  VIADD R6, R6, 0xfffffe00 ;  /* 0xfffffe0006067836 */ /* 0x000fe20000000000 */
[----:B-1----:R-:W-:-:S03]  /*0830*/  LEA R7, P0, R29, R2, 0x1 ;  /* 0x000000021d077211 */ /* 0x002fc600078008ff */
[----:B------:R-:W-:Y:S01]  /*0840*/  VIADD R0, R0, 0x1000 ;  /* 0x0000100000007836 */ /* 0x000fe20000000000 */
[----:B------:R-:W-:-:S09]  /*0850*/  LEA.HI.X R29, R29, R3, R12, 0x1, P0 ;  /* 0x000000031d1d7211 */ /* 0x000fd200000f0c0c */
.L_x_17267:
        /* <DEDUP_REMOVED lines=22> */
[----:B--2---:R-:W-:Y:S04]  /*09c0*/  STS.128 [R0+-0x1000], R8 ;  /* 0xfff0000800007388 */ /* 0x004fe80000000c00 */
[----:B---3--:R-:W-:Y:S04]  /*09d0*/  STS.128 [R0+-0x800], R12 ;  /* 0xfff8000c00007388 */ /* 0x008fe80000000c00 */
[----:B----4-:R-:W-:Y:S04]  /*09e0*/  STS.128 [R0], R16 ;  /* 0x0000001000007388 */ /* 0x010fe80000000c00 */
[----:B------:R0:W-:Y:S02]  /*09f0*/  STS.128 [R0+0x800], R20 ;  /* 0x0008001400007388 */ /* 0x0001e40000000c00 */
[----:B0-----:R-:W-:Y:S01]  /*0a00*/  VIADD R0, R0, 0x2000 ;  /* 0x0000200000007836 */ /* 0x001fe20000000000 */
[----:B------:R-:W-:Y:S06]  /*0a10*/  @!P0 BRA `(.L_x_17267) ;  /* 0xfffffffc00908947 */ /* 0x000fec000383ffff */
.L_x_17263:
[----:B------:R-:W-:Y:S05]  /*0a20*/  BSYNC B0 ;  /* 0x0000000000007941 */ /* 0x000fea0003800000 */
.L_x_17262:
[----:B------:R-:W-:Y:S01]  /*0a30*/  ISETP.GE.AND P1, PT, R110, R27, PT ;  /* 0x0000001b6e00720c */ /* 0x000fe20003f26270 */
[----:B------:R-:W-:Y:S01]  /*0a40*/  ULDC UR4, c[0x0][0x248] ;  /* 0x0000920000047ab9 */ /* 0x000fe20000000800 */
[----:B------:R-:W-:Y:S01]  /*0a50*/  ULDC UR8, c[0x0][0x25c] ;  /* 0x0000970000087ab9 */ /* 0x000fe20000000800 */
[----:B------:R-:W-:Y:S01]  /*0a60*/  ULDC UR14, c[0x0][0x260] ;  /* 0x00009800000e7ab9 */ /* 0x000fe20000000800 */
[----:B------:R-:W-:Y:S01]  /*0a70*/  ULDC UR9, c[0x0][0x234] ;  /* 0x00008d0000097ab9 */ /* 0x000fe20000000800 */
[----:B------:R-:W-:Y:S01]  /*0a80*/  ULDC.64 UR6, c[0x0][0x238] ;  /* 0x00008e0000067ab9 */ /* 0x000fe20000000a00 */
[----:B------:R-:W-:Y:S01]  /*0a90*/  ULDC.64 UR12, c[0x0][0x220] ;  /* 0x00008800000c7ab9 */ /* 0x000fe20000000a00 */
[----:B------:R-:W-:Y:S01]  /*0aa0*/  IMAD R0, R25, UR4, RZ ;  /* 0x0000000419007c24 */ /* 0x000fe2000f8e02ff */
[----:B------:R-:W-:Y:S01]  /*0ab0*/  BSSY B0, `(.L_x_17268) ;  /* 0x0000518000007945 */ /* 0x000fe20003800000 */
[----:B------:R-:W-:Y:S01]  /*0ac0*/  IMAD.MOV.U32 R63, RZ, RZ, -0x800001 ;  /* 0xff7fffffff3f7424 */ /* 0x000fe200078e00ff */
[----:B------:R-:W-:Y:S06]  /*0ad0*/  BAR.SYNC.DEFER_BLOCKING 0x0 ;  /* 0x0000000000007b1d */ /* 0x000fec0000010000 */
[----:B------:R-:W-:Y:S05]  /*0ae0*/  @P1 BRA `(.L_x_17269) ;  /* 0x0000005000501947 */ /* 0x000fea0003800000 */
[----:B------:R-:W0:Y:S01]  /*0af0*/  S2UR UR5, SR_CgaCtaId ;  /* 0x00000000000579c3 */ /* 0x000e220000008800 */
[----:B------:R-:W-:Y:S02]  /*0b00*/  UMOV UR4, 0x400 ;  /* 0x0000040000047882 */ /* 0x000fe40000000000 */
[----:B0-----:R-:W-:-:S09]  /*0b10*/  ULEA UR4, UR5, UR4, 0x18 ;  /* 0x0000000405047291 */ /* 0x001fd2000f8ec03f */
[----:B------:R-:W0:Y:S04]  /*0b20*/  LDS.128 R4, [UR4] ;  /* 0x00000004ff047984 */ /* 0x000e280008000c00 */
[----:B------:R-:W1:Y:S04]  /*0b30*/  LDS.128 R8, [UR4+0x10] ;  /* 0x00001004ff087984 */ /* 0x000e680008000c00 */
[----:B------:R-:W2:Y:S04]  /*0b40*/  LDS.128 R12, [UR4+0x20] ;  /* 0x00002004ff0c7984 */ /* 0x000ea80008000c00 */
[----:B------:R-:W-:Y:S04]  /*0b50*/  LDS.128 R28, [UR4+0x30] ;  /* 0x00003004ff1c7984 */ /* 0x000fe80008000c00 */
[----:B------:R-:W-:Y:S04]  /*0b60*/  LDS.128 R32, [UR4+0x40] ;  /* 0x00004004ff207984 */ /* 0x000fe80008000c00 */
[----:B------:R-:W3:Y:S04]  /*0b70*/  LDS.128 R24, [UR4+0x50] ;  /* 0x00005004ff187984 */ /* 0x000ee80008000c00 */
[----:B------:R-:W4:Y:S04]  /*0b80*/  LDS.128 R20, [UR4+0x60] ;  /* 0x00006004ff147984 */ /* 0x000f280008000c00 */
[----:B------:R-:W4:Y:S04]  /*0b90*/  LDS.128 R16, [UR4+0x70] ;  /* 0x00007004ff107984 */ /* 0x000f280008000c00 */
[----:B------:R-:W-:Y:S04]  /*0ba0*/  LDS.128 R76, [UR4+0x110] ;  /* 0x00011004ff4c7984 */ /* 0x000fe80008000c00 */
[----:B------:R-:W-:Y:S01]  /*0bb0*/  LDS.128 R64, [UR4+0x120] ;  /* 0x00012004ff407984 */ /* 0x000fe20008000c00 */
[----:B0-----:R-:W-:Y:S01]  /*0bc0*/  IMAD.U32 R2, R4, 0x10000, RZ ;  /* 0x0001000004027824 */ /* 0x001fe200078e00ff */
[----:B------:R-:W-:-:S02]  /*0bd0*/  SHF.L.U32 R0, R5, 0x10, RZ ;  /* 0x0000001005007819 */ /* 0x000fc400000006ff */
[----:B------:R-:W0:Y:S01]  /*0be0*/  LDS.128 R60, [UR4+0x130] ;  /* 0x00013004ff3c7984 */ /* 0x000e220008000c00 */
[----:B------:R-:W-:Y:S02]  /*0bf0*/  PRMT R111, R4, 0x7632, R111 ;  /* 0x00007632046f7816 */ /* 0x000fe4000000006f */
[----:B-1----:R-:W-:Y:S01]  /*0c00*/  PRMT R115, R8, 0x7632, R115 ;  /* 0x0000763208737816 */ /* 0x002fe20000000073 */
[----:B------:R1:W-:Y:S01]  /*0c10*/  STL [R1+0x58], R2 ;  /* 0x0000580201007387 */ /* 0x0003e20000100800 */
[----:B------:R-:W-:Y:S01]  /*0c20*/  PRMT R116, R9, 0x7632, R116 ;  /* 0x0000763209747816 */ /* 0x000fe20000000074 */
[----:B------:R-:W-:Y:S01]  /*0c30*/  IMAD.U32 R111, R111, 0x10000, RZ ;  /* 0x000100006f6f7824 */ /* 0x000fe200078e00ff */
[----:B--2---:R-:W-:Y:S01]  /*0c40*/  PRMT R119, R12, 0x7632, R119 ;  /* 0x000076320c777816 */ /* 0x004fe20000000077 */
[----:B------:R2:W-:Y:S01]  /*0c50*/  STL [R1+0x54], R0 ;  /* 0x0000540001007387 */ /* 0x0005e20000100800 */
[----:B------:R-:W-:Y:S01]  /*0c60*/  PRMT R120, R13, 0x7632, R120 ;  /* 0x000076320d787816 */ /* 0x000fe20000000078 */
[----:B------:R-:W-:Y:S01]  /*0c70*/  IMAD.U32 R115, R115, 0x10000, RZ ;  /* 0x0001000073737824 */ /* 0x000fe200078e00ff */
[----:B------:R-:W-:Y:S01]  /*0c80*/  PRMT R121, R14, 0x7632, R121 ;  /* 0x000076320e797816 */ /* 0x000fe20000000079 */
[----:B------:R-:W-:Y:S01]  /*0c90*/  LDS.128 R68, [UR4+0x140] ;  /* 0x00014004ff447984 */ /* 0x000fe20008000c00 */
[----:B------:R-:W-:Y:S01]  /*0ca0*/  PRMT R122, R15, 0x7632, R122 ;  /* 0x000076320f7a7816 */ /* 0x000fe2000000007a */
[----:B-1----:R-:W-:Y:S01]  /*0cb0*/  IMAD.U32 R2, R6, 0x10000, RZ ;  /* 0x0001000006027824 */ /* 0x002fe200078e00ff */
[----:B------:R-:W-:Y:S01]  /*0cc0*/  PRMT R117, R10, 0x7632, R117 ;  /* 0x000076320a757816 */ /* 0x000fe20000000075 */
[----:B------:R-:W-:Y:S01]  /*0cd0*/  LDS.128 R72, [UR4+0x150] ;  /* 0x00015004ff487984 */ /* 0x000fe20008000c00 */
[----:B------:R-:W-:Y:S01]  /*0ce0*/  PRMT R118, R11, 0x7632, R118 ;  /* 0x000076320b767816 */ /* 0x000fe20000000076 */
[----:B--2---:R-:W-:Y:S01]  /*0cf0*/  IMAD.U32 R0, R7, 0x10000, RZ ;  /* 0x0001000007007824 */ /* 0x004fe200078e00ff */
[----:B------:R-:W-:Y:S01]  /*0d00*/  PRMT R112, R5, 0x7632, R112 ;  /* 0x0000763205707816 */ /* 0x000fe20000000070 */
[----:B------:R1:W-:Y:S01]  /*0d10*/  STL [R1+0x50], R2 ;  /* 0x0000500201007387 */ /* 0x0003e20000100800 */
[----:B------:R-:W-:Y:S01]  /*0d20*/  PRMT R113, R6, 0x7632, R113 ;  /* 0x0000763206717816 */ /* 0x000fe20000000071 */
[----:B---3--:R-:W-:Y:S01]  /*0d30*/  IMAD.U32 R53, R27, 0x10000, RZ ;  /* 0x000100001b357824 */ /* 0x008fe200078e00ff */
[----:B------:R-:W-:Y:S01]  /*0d40*/  PRMT R114, R7, 0x7632, R114 ;  /* 0x0000763207727816 */ /* 0x000fe20000000072 */
[----:B------:R2:W-:Y:S01]  /*0d50*/  STL [R1+0x4c], R0 ;  /* 0x00004c0001007387 */ /* 0x0005e20000100800 */
[----:B------:R-:W-:Y:S01]  /*0d60*/  PRMT R135, R24, 0x7632, R135 ;  /* 0x0000763218877816 */ /* 0x000fe20000000087 */
[----:B----4-:R-:W-:Y:S01]  /*0d70*/  IMAD.U32 R52, R20, 0x10000, RZ ;  /* 0x0001000014347824 */ /* 0x010fe200078e00ff */
[----:B------:R-:W-:Y:S01]  /*0d80*/  PRMT R136, R25, 0x7632, R136 ;  /* 0x0000763219887816 */ /* 0x000fe20000000088 */
[----:B------:R-:W3:Y:S01]  /*0d90*/  LDS.128 R4, [UR4+0xa0] ;  /* 0x0000a004ff047984 */ /* 0x000ee20008000c00 */
[----:B------:R-:W-:Y:S01]  /*0da0*/  PRMT R137, R26, 0x7632, R137 ;  /* 0x000076321a897816 */ /* 0x000fe20000000089 */
[----:B-1----:R-:W-:Y:S01]  /*0db0*/  IMAD.U32 R2, R8, 0x10000, RZ ;  /* 0x0001000008027824 */ /* 0x002fe200078e00ff */
[----:B------:R-:W-:Y:S01]  /*0dc0*/  PRMT R138, R27, 0x7632, R138 ;  /* 0x000076321b8a7816 */ /* 0x000fe2000000008a */
[----:B------:R-:W-:Y:S01]  /*0dd0*/  IMAD.U32 R50, R22, 0x10000, RZ ;  /* 0x0001000016327824 */ /* 0x000fe200078e00ff */
[----:B------:R-:W-:Y:S01]  /*0de0*/  PRMT R139, R20, 0x7632, R139 ;  /* 0x00007632148b7816 */ /* 0x000fe2000000008b */
[----:B--2---:R-:W-:Y:S01]  /*0df0*/  IMAD.U32 R0, R9, 0x10000, RZ ;  /* 0x0001000009007824 */ /* 0x004fe200078e00ff */
[----:B------:R1:W-:Y:S01]  /*0e00*/  STL [R1+0x48], R2 ;  /* 0x0000480201007387 */ /* 0x0003e20000100800 */
[----:B------:R-:W-:Y:S01]  /*0e10*/  PRMT R140, R21, 0x7632, R140 ;  /* 0x00007632158c7816 */ /* 0x000fe2000000008c */
[----:B------:R-:W-:Y:S01]  /*0e20*/  IMAD.U32 R49, R23, 0x10000, RZ ;  /* 0x0001000017317824 */ /* 0x000fe200078e00ff */
[----:B------:R-:W-:Y:S01]  /*0e30*/  SHF.L.U32 R51, R21, 0x10, RZ ;  /* 0x0000001015337819 */ /* 0x000fe200000006ff */
[----:B------:R2:W-:Y:S01]  /*0e40*/  STL [R1+0x44], R0 ;  /* 0x0000440001007387 */ /* 0x0005e20000100800 */
[----:B------:R-:W-:Y:S01]  /*0e50*/  PRMT R141, R22, 0x7632, R141 ;  /* 0x00007632168d7816 */ /* 0x000fe2000000008d */
[----:B------:R-:W-:Y:S01]  /*0e60*/  IMAD.U32 R48, R16, 0x10000, RZ ;  /* 0x0001000010307824 */ /* 0x000fe200078e00ff */
[----:B------:R-:W-:Y:S01]  /*0e70*/  PRMT R142, R23, 0x7632, R142 ;  /* 0x00007632178e7816 */ /* 0x000fe2000000008e */
[C---:B------:R-:W-:Y:S01]  /*0e80*/  IMAD.U32 R47, R17.reuse, 0x10000, RZ ;  /* 0x00010000112f7824 */ /* 0x040fe200078e00ff */
[----:B------:R-:W4:Y:S01]  /*0e90*/  LDS.128 R20, [UR4+0xc0] ;  /* 0x0000c004ff147984 */ /* 0x000f220008000c00 */
[----:B-1----:R-:W-:Y:S01]  /*0ea0*/  IMAD.U32 R2, R10, 0x10000, RZ ;  /* 0x000100000a027824 */ /* 0x002fe200078e00ff */
[----:B------:R-:W-:Y:S01]  /*0eb0*/  PRMT R143, R16, 0x7632, R143 ;  /* 0x00007632108f7816 */ /* 0x000fe2000000008f */
[----:B------:R-:W-:Y:S01]  /*0ec0*/  IMAD.U32 R46, R18, 0x10000, RZ ;  /* 0x00010000122e7824 */ /* 0x000fe200078e00ff */
[----:B------:R-:W-:Y:S01]  /*0ed0*/  PRMT R144, R17, 0x7632, R144 ;  /* 0x0000763211907816 */ /* 0x000fe20000000090 */
[----:B0-----:R-:W-:Y:S01]  /*0ee0*/  IMAD.U32 R57, R60, 0x10000, RZ ;  /* 0x000100003c397824 */ /* 0x001fe200078e00ff */
[----:B--2---:R-:W-:Y:S01]  /*0ef0*/  SHF.L.U32 R0, R11, 0x10, RZ ;  /* 0x000000100b007819 */ /* 0x004fe200000006ff */
[----:B------:R0:W-:Y:S01]  /*0f00*/  STL [R1+0x40], R2 ;  /* 0x0000400201007387 */ /* 0x0001e20000100800 */
[----:B------:R-:W-:Y:S01]  /*0f10*/  PRMT R145, R18, 0x7632, R145 ;  /* 0x0000763212917816 */ /* 0x000fe20000000091 */
[----:B------:R-:W-:Y:S01]  /*0f20*/  IMAD.U32 R58, R61, 0x10000, RZ ;  /* 0x000100003d3a7824 */ /* 0x000fe200078e00ff */
[C---:B------:R-:W-:Y:S01]  /*0f30*/  PRMT R146, R19.reuse, 0x7632, R146 ;  /* 0x0000763213927816 */ /* 0x040fe20000000092 */
[----:B------:R1:W-:Y:S01]  /*0f40*/  STL [R1+0x3c], R0 ;  /* 0x00003c0001007387 */ /* 0x0003e20000100800 */
[----:B------:R-:W-:Y:S01]  /*0f50*/  SHF.L.U32 R45, R19, 0x10, RZ ;  /* 0x00000010132d7819 */ /* 0x000fe200000006ff */
[----:B------:R-:W-:Y:S01]  /*0f60*/  IMAD.U32 R59, R62, 0x10000, RZ ;  /* 0x000100003e3b7824 */ /* 0x000fe200078e00ff */
[----:B------:R-:W-:Y:S01]  /*0f70*/  PRMT R132, R33, 0x7632, R132 ;  /* 0x0000763221847816 */ /* 0x000fe20000000084 */
[----:B------:R-:W2:Y:S01]  /*0f80*/  LDS.128 R8, [UR4+0x90] ;  /* 0x00009004ff087984 */ /* 0x000ea20008000c00 */
[----:B------:R-:W-:Y:S01]  /*0f90*/  PRMT R133, R34, 0x7632, R133 ;  /* 0x0000763222857816 */ /* 0x000fe20000000085 */
[----:B0-----:R-:W-:Y:S01]  /*0fa0*/  IMAD.U32 R2, R12, 0x10000, RZ ;  /* 0x000100000c027824 */ /* 0x001fe200078e00ff */
[----:B------:R-:W-:Y:S01]  /*0fb0*/  PRMT R134, R35, 0x7632, R134 ;  /* 0x0000763223867816 */ /* 0x000fe20000000086 */
[----:B------:R-:W0:Y:S01]  /*0fc0*/  LDS.128 R16, [UR4+0xd0] ;  /* 0x0000d004ff107984 */ /* 0x000e220008000c00 */
[----:B------:R-:W-:Y:S01]  /*0fd0*/  PRMT R128, R29, 0x7632, R128 ;  /* 0x000076321d807816 */ /* 0x000fe20000000080 */
[----:B-1----:R-:W-:Y:S01]  /*0fe0*/  IMAD.U32 R0, R13, 0x10000, RZ ;  /* 0x000100000d007824 */ /* 0x002fe200078e00ff */
[----:B------:R-:W-:Y:S01]  /*0ff0*/  PRMT R129, R30, 0x7632, R129 ;  /* 0x000076321e817816 */ /* 0x000fe20000000081 */
[----:B------:R1:W-:Y:S01]  /*1000*/  STL [R1+0x38], R2 ;  /* 0x0000380201007387 */ /* 0x0003e20000100800 */
[C---:B---3--:R-:W-:Y:S01]  /*1010*/  PRMT R155, R4.reuse, 0x7632, R155 ;  /* 0x00007632049b7816 */ /* 0x048fe2000000009b */
[----:B------:R-:W-:Y:S01]  /*1020*/  IMAD.U32 R36, R4, 0x10000, RZ ;  /* 0x0001000004247824 */ /* 0x000fe200078e00ff */
[----:B------:R-:W-:Y:S01]  /*1030*/  PRMT R156, R5, 0x7632, R156 ;  /* 0x00007632059c7816 */ /* 0x000fe2000000009c */
[----:B------:R3:W-:Y:S01]  /*1040*/  STL [R1+0x34], R0 ;  /* 0x0000340001007387 */ /* 0x0007e20000100800 */
[----:B------:R-:W-:Y:S01]  /*1050*/  PRMT R157, R6, 0x7632, R157 ;  /* 0x00007632069d7816 */ /* 0x000fe2000000009d */
[----:B------:R-:W-:Y:S01]  /*1060*/  IMAD.U32 R85, R68, 0x10000, RZ ;  /* 0x0001000044557824 */ /* 0x000fe200078e00ff */
[----:B------:R-:W-:Y:S01]  /*1070*/  PRMT R158, R7, 0x7632, R158 ;  /* 0x00007632079e7816 */ /* 0x000fe2000000009e */
[----:B------:R-:W0:Y:S01]  /*1080*/  LDS.128 R80, [UR4+0x160] ;  /* 0x00016004ff507984 */ /* 0x000e220008000c00 */
[----:B------:R-:W-:Y:S01]  /*1090*/  PRMT R130, R31, 0x7632, R130 ;  /* 0x000076321f827816 */ /* 0x000fe20000000082 */
[----:B-1----:R-:W-:Y:S01]  /*10a0*/  IMAD.U32 R2, R14, 0x10000, RZ ;  /* 0x000100000e027824 */ /* 0x002fe200078e00ff */
[----:B------:R-:W-:Y:S01]  /*10b0*/  PRMT R123, R28, 0x7632, R123 ;  /* 0x000076321c7b7816 */ /* 0x000fe2000000007b */
[----:B------:R-:W-:Y:S01]  /*10c0*/  IMAD.U32 R86, R69, 0x10000, RZ ;  /* 0x0001000045567824 */ /* 0x000fe200078e00ff */
[----:B------:R-:W-:Y:S01]  /*10d0*/  PRMT R131, R32, 0x7632, R131 ;  /* 0x0000763220837816 */ /* 0x000fe20000000083 */
[----:B---3--:R-:W-:Y:S01]  /*10e0*/  IMAD.U32 R0, R15, 0x10000, RZ ;  /* 0x000100000f007824 */ /* 0x008fe200078e00ff */
[----:B------:R1:W-:Y:S01]  /*10f0*/  STL [R1+0x30], R2 ;  /* 0x0000300201007387 */ /* 0x0003e20000100800 */
[----:B------:R-:W-:Y:S01]  /*1100*/  PRMT R183, R76, 0x7632, R183 ;  /* 0x000076324cb77816 */ /* 0x000fe200000000b7 */
[----:B------:R-:W-:Y:S01]  /*1110*/  IMAD.U32 R87, R70, 0x10000, RZ ;  /* 0x0001000046577824 */ /* 0x000fe200078e00ff */
[----:B----4-:R-:W-:Y:S01]  /*1120*/  PRMT R164, R21, 0x7632, R164 ;  /* 0x0000763215a47816 */ /* 0x010fe200000000a4 */
[----:B------:R-:W3:Y:S01]  /*1130*/  LDS.128 R12, [UR4+0x80] ;  /* 0x00008004ff0c7984 */ /* 0x000ee20008000c00 */
[----:B------:R-:W-:Y:S01]  /*1140*/  PRMT R165, R22, 0x7632, R165 ;  /* 0x0000763216a57816 */ /* 0x000fe200000000a5 */
[----:B------:R-:W-:Y:S01]  /*1150*/  IMAD.U32 R88, R71, 0x10000, RZ ;  /* 0x0001000047587824 */ /* 0x000fe200078e00ff */
[----:B------:R-:W-:Y:S01]  /*1160*/  PRMT R166, R23, 0x7632, R166 ;  /* 0x0000763217a67816 */ /* 0x000fe200000000a6 */
[----:B------:R4:W-:Y:S01]  /*1170*/  STL [R1+0x2c], R0 ;  /* 0x00002c0001007387 */ /* 0x0009e20000100800 */
[----:B------:R-:W-:Y:S01]  /*1180*/  PRMT R163, R20, 0x7632, R163 ;  /* 0x0000763214a37816 */ /* 0x000fe200000000a3 */
[----:B-1----:R-:W-:Y:S01]  /*1190*/  IMAD.U32 R2, R28, 0x10000, RZ ;  /* 0x000100001c027824 */ /* 0x002fe200078e00ff */
[----:B------:R-:W-:Y:S01]  /*11a0*/  PRMT R184, R77, 0x7632, R184 ;  /* 0x000076324db87816 */ /* 0x000fe200000000b8 */
[----:B------:R-:W-:Y:S01]  /*11b0*/  IMAD.U32 R28, R20, 0x10000, RZ ;  /* 0x00010000141c7824 */ /* 0x000fe200078e00ff */
[----:B------:R-:W-:Y:S01]  /*11c0*/  PRMT R185, R78, 0x7632, R185 ;  /* 0x000076324eb97816 */ /* 0x000fe200000000b9 */
[----:B------:R-:W-:Y:S01]  /*11d0*/  IMAD.U32 R89, R72, 0x10000, RZ ;  /* 0x0001000048597824 */ /* 0x000fe200078e00ff */
[----:B------:R1:W-:Y:S01]  /*11e0*/  STL [R1+0x28], R2 ;  /* 0x0000280201007387 */ /* 0x0003e20000100800 */
[----:B------:R-:W-:Y:S01]  /*11f0*/  PRMT R186, R79, 0x7632, R186 ;  /* 0x000076324fba7816 */ /* 0x000fe200000000ba */
[----:B--2---:R-:W-:Y:S01]  /*1200*/  IMAD.U32 R40, R8, 0x10000, RZ ;  /* 0x0001000008287824 */ /* 0x004fe200078e00ff */
[----:B----4-:R-:W-:Y:S01]  /*1210*/  SHF.L.U32 R0, R29, 0x10, RZ ;  /* 0x000000101d007819 */ /* 0x010fe200000006ff */
[----:B------:R-:W-:Y:S01]  /*1220*/  IMAD.U32 R38, R10, 0x10000, RZ ;  /* 0x000100000a267824 */ /* 0x000fe200078e00ff */
[----:B------:R-:W-:Y:S01]  /*1230*/  PRMT R151, R8, 0x7632, R151 ;  /* 0x0000763208977816 */ /* 0x000fe20000000097 */
[----:B------:R-:W-:Y:S01]  /*1240*/  IMAD.U32 R37, R11, 0x10000, RZ ;  /* 0x000100000b257824 */ /* 0x000fe200078e00ff */
[C---:B------:R-:W-:Y:S01]  /*1250*/  PRMT R152, R9.reuse, 0x7632, R152 ;  /* 0x0000763209987816 */ /* 0x040fe20000000098 */
[----:B------:R2:W-:Y:S01]  /*1260*/  STL [R1+0x24], R0 ;  /* 0x0000240001007387 */ /* 0x0005e20000100800 */
[----:B------:R-:W-:Y:S01]  /*1270*/  SHF.L.U32 R39, R9, 0x10, RZ ;  /* 0x0000001009277819 */ /* 0x000fe200000006ff */
[----:B-1----:R-:W-:Y:S01]  /*1280*/  IMAD.U32 R2, R30, 0x10000, RZ ;  /* 0x000100001e027824 */ /* 0x002fe200078e00ff */
[----:B------:R-:W-:Y:S01]  /*1290*/  PRMT R153, R10, 0x7632, R153 ;  /* 0x000076320a997816 */ /* 0x000fe20000000099 */
[----:B------:R-:W-:Y:S01]  /*12a0*/  IMAD.U32 R91, R74, 0x10000, RZ ;  /* 0x000100004a5b7824 */ /* 0x000fe200078e00ff */
[----:B------:R-:W-:Y:S01]  /*12b0*/  PRMT R154, R11, 0x7632, R154 ;  /* 0x000076320b9a7816 */ /* 0x000fe2000000009a */
[----:B------:R-:W-:Y:S01]  /*12c0*/  IMAD.U32 R92, R75, 0x10000, RZ ;  /* 0x000100004b5c7824 */ /* 0x000fe200078e00ff */
[----:B------:R1:W-:Y:S01]  /*12d0*/  STL [R1+0x20], R2 ;  /* 0x0000200201007387 */ /* 0x0003e20000100800 */
[----:B0-----:R-:W-:Y:S01]  /*12e0*/  PRMT R168, R17, 0x7632, R168 ;  /* 0x0000763211a87816 */ /* 0x001fe200000000a8 */
[----:B------:R-:W-:Y:S01]  /*12f0*/  IMAD.U32 R112, R112, 0x10000, RZ ;  /* 0x0001000070707824 */ /* 0x000fe200078e00ff */
[----:B------:R-:W-:Y:S01]  /*1300*/  PRMT R169, R18, 0x7632, R169 ;  /* 0x0000763212a97816 */ /* 0x000fe200000000a9 */
[----:B--2---:R-:W-:Y:S01]  /*1310*/  IMAD.U32 R0, R31, 0x10000, RZ ;  /* 0x000100001f007824 */ /* 0x004fe200078e00ff */
[----:B------:R-:W0:Y:S01]  /*1320*/  LDS.128 R8, [UR4+0xf0] ;  /* 0x0000f004ff087984 */ /* 0x000e220008000c00 */
[----:B------:R-:W-:Y:S01]  /*1330*/  PRMT R170, R19, 0x7632, R170 ;  /* 0x0000763213aa7816 */ /* 0x000fe200000000aa */
[----:B------:R-:W-:Y:S01]  /*1340*/  IMAD.U32 R93, R80, 0x10000, RZ ;  /* 0x00010000505d7824 */ /* 0x000fe200078e00ff */
[----:B------:R-:W-:Y:S01]  /*1350*/  PRMT R167, R16, 0x7632, R167 ;  /* 0x0000763210a77816 */ /* 0x000fe200000000a7 */
[----:B------:R2:W-:Y:S01]  /*1360*/  STL [R1+0x1c], R0 ;  /* 0x00001c0001007387 */ /* 0x0005e20000100800 */
[----:B-1----:R-:W-:Y:S01]  /*1370*/  IMAD.U32 R2, R32, 0x10000, RZ ;  /* 0x0001000020027824 */ /* 0x002fe200078e00ff */
[----:B------:R-:W-:Y:S01]  /*1380*/  PRMT R187, R64, 0x7632, R187 ;  /* 0x0000763240bb7816 */ /* 0x000fe200000000bb */
[----:B------:R-:W-:Y:S01]  /*1390*/  IMAD.U32 R94, R81, 0x10000, RZ ;  /* 0x00010000515e7824 */ /* 0x000fe200078e00ff */
[----:B------:R-:W-:Y:S01]  /*13a0*/  PRMT R188, R65, 0x7632, R188 ;  /* 0x0000763241bc7816 */ /* 0x000fe200000000bc */
[C---:B---3--:R-:W-:Y:S01]  /*13b0*/  IMAD.U32 R44, R12.reuse, 0x10000, RZ ;  /* 0x000100000c2c7824 */ /* 0x048fe200078e00ff */
[----:B------:R1:W-:Y:S01]  /*13c0*/  STL [R1+0x18], R2 ;  /* 0x0000180201007387 */ /* 0x0003e20000100800 */
[----:B------:R-:W-:Y:S01]  /*13d0*/  PRMT R147, R12, 0x7632, R147 ;  /* 0x000076320c937816 */ /* 0x000fe20000000093 */
[C---:B------:R-:W-:Y:S01]  /*13e0*/  IMAD.U32 R43, R13.reuse, 0x10000, RZ ;  /* 0x000100000d2b7824 */ /* 0x040fe200078e00ff */
[----:B------:R-:W-:Y:S01]  /*13f0*/  PRMT R148, R13, 0x7632, R148 ;  /* 0x000076320d947816 */ /* 0x000fe20000000094 */
[----:B--2---:R-:W-:Y:S01]  /*1400*/  IMAD.U32 R0, R33, 0x10000, RZ ;  /* 0x0001000021007824 */ /* 0x004fe200078e00ff */
[C---:B------:R-:W-:Y:S01]  /*1410*/  PRMT R149, R14.reuse, 0x7632, R149 ;  /* 0x000076320e957816 */ /* 0x040fe20000000095 */
[----:B------:R-:W-:Y:S01]  /*1420*/  IMAD.U32 R42, R14, 0x10000, RZ ;  /* 0x000100000e2a7824 */ /* 0x000fe200078e00ff */
[C---:B------:R-:W-:Y:S01]  /*1430*/  PRMT R150, R15.reuse, 0x7632, R150 ;  /* 0x000076320f967816 */ /* 0x040fe20000000096 */
[----:B------:R-:W-:Y:S01]  /*1440*/  IMAD.U32 R41, R15, 0x10000, RZ ;  /* 0x000100000f297824 */ /* 0x000fe200078e00ff */
[----:B------:R2:W-:Y:S01]  /*1450*/  STL [R1+0x14], R0 ;  /* 0x0000140001007387 */ /* 0x0005e20000100800 */
[----:B-1----:R-:W-:Y:S01]  /*1460*/  IMAD.U32 R2, R34, 0x10000, RZ ;  /* 0x0001000022027824 */ /* 0x002fe200078e00ff */
[----:B------:R-:W-:Y:S01]  /*1470*/  SHF.L.U32 R33, R7, 0x10, RZ ;  /* 0x0000001007217819 */ /* 0x000fe200000006ff */
[----:B------:R-:W-:Y:S01]  /*1480*/  IMAD.U32 R34, R6, 0x10000, RZ ;  /* 0x0001000006227824 */ /* 0x000fe200078e00ff */
[----:B------:R-:W1:Y:S01]  /*1490*/  LDS.128 R12, [UR4+0xe0] ;  /* 0x0000e004ff0c7984 */ /* 0x000e620008000c00 */
[----:B------:R-:W-:Y:S01]  /*14a0*/  SHF.L.U32 R3, R65, 0x10, RZ ;  /* 0x0000001041037819 */ /* 0x000fe200000006ff */
[----:B------:R-:W-:Y:S01]  /*14b0*/  IMAD.U32 R95, R82, 0x10000, RZ ;  /* 0x00010000525f7824 */ /* 0x000fe200078e00ff */
[----:B------:R-:W-:Y:S01]  /*14c0*/  PRMT R189, R66, 0x7632, R189 ;  /* 0x0000763242bd7816 */ /* 0x000fe200000000bd */
[----:B------:R3:W-:Y:S01]  /*14d0*/  STL [R1+0x10], R2 ;  /* 0x0000100201007387 */ /* 0x0007e20000100800 */
[----:B------:R-:W-:Y:S01]  /*14e0*/  PRMT R190, R67, 0x7632, R190 ;  /* 0x0000763243be7816 */ /* 0x000fe200000000be */
[----:B------:R-:W-:Y:S01]  /*14f0*/  IMAD.U32 R113, R113, 0x10000, RZ ;  /* 0x0001000071717824 */ /* 0x000fe200078e00ff */
[----:B--2---:R-:W-:Y:S01]  /*1500*/  SHF.L.U32 R0, R35, 0x10, RZ ;  /* 0x0000001023007819 */ /* 0x004fe200000006ff */
[----:B------:R-:W-:Y:S01]  /*1510*/  IMAD.U32 R35, R5, 0x10000, RZ ;  /* 0x0001000005237824 */ /* 0x000fe200078e00ff */
[----:B------:R-:W-:Y:S01]  /*1520*/  PRMT R191, R60, 0x7632, R191 ;  /* 0x000076323cbf7816 */ /* 0x000fe200000000bf */
[----:B------:R-:W2:Y:S01]  /*1530*/  LDS.128 R4, [UR4+0x100] ;  /* 0x00010004ff047984 */ /* 0x000ea20008000c00 */
[----:B------:R-:W-:Y:S01]  /*1540*/  PRMT R192, R61, 0x7632, R192 ;  /* 0x000076323dc07816 */ /* 0x000fe200000000c0 */
[----:B------:R-:W-:Y:S01]  /*1550*/  IMAD.U32 R114, R114, 0x10000, RZ ;  /* 0x0001000072727824 */ /* 0x000fe200078e00ff */
[----:B------:R-:W-:Y:S01]  /*1560*/  PRMT R193, R62, 0x7632, R193 ;  /* 0x000076323ec17816 */ /* 0x000fe200000000c1 */
[----:B------:R4:W-:Y:S01]  /*1570*/  STL [R1+0xc], R0 ;  /* 0x00000c0001007387 */ /* 0x0009e20000100800 */
[----:B---3--:R-:W-:Y:S01]  /*1580*/  IMAD.U32 R2, R25, 0x10000, RZ ;  /* 0x0001000019027824 */ /* 0x008fe200078e00ff */
[----:B------:R-:W-:Y:S01]  /*1590*/  PRMT R194, R63, 0x7632, R194 ;  /* 0x000076323fc27816 */ /* 0x000fe200000000c2 */
[----:B------:R-:W-:Y:S01]  /*15a0*/  IMAD.U32 R117, R117, 0x10000, RZ ;  /* 0x0001000075757824 */ /* 0x000fe200078e00ff */
[----:B0-----:R-:W-:Y:S01]  /*15b0*/  PRMT R176, R9, 0x7632, R176 ;  /* 0x0000763209b07816 */ /* 0x001fe200000000b0 */
[----:B------:R-:W-:Y:S01]  /*15c0*/  IMAD.U32 R118, R118, 0x10000, RZ ;  /* 0x0001000076767824 */ /* 0x000fe200078e00ff */
[----:B------:R-:W-:Y:S01]  /*15d0*/  PRMT R177, R10, 0x7632, R177 ;  /* 0x000076320ab17816 */ /* 0x000fe200000000b1 */
[----:B------:R-:W-:Y:S01]  /*15e0*/  IMAD.U32 R119, R119, 0x10000, RZ ;  /* 0x0001000077777824 */ /* 0x000fe200078e00ff */
[----:B------:R-:W-:Y:S01]  /*15f0*/  PRMT R178, R11, 0x7632, R178 ;  /* 0x000076320bb27816 */ /* 0x000fe200000000b2 */
[----:B------:R-:W-:Y:S01]  /*1600*/  IMAD.U32 R120, R120, 0x10000, RZ ;  /* 0x0001000078787824 */ /* 0x000fe200078e00ff */
[----:B------:R-:W-:Y:S01]  /*1610*/  PRMT R175, R8, 0x7632, R175 ;  /* 0x0000763208af7816 */ /* 0x000fe200000000af */
[----:B----4-:R-:W-:Y:S01]  /*1620*/  IMAD.U32 R0, R24, 0x10000, RZ ;  /* 0x0001000018007824 */ /* 0x010fe200078e00ff */
[----:B------:R-:W-:Y:S01]  /*1630*/  SHF.L.U32 R84, R63, 0x10, RZ ;  /* 0x000000103f547819 */ /* 0x000fe200000006ff */
[----:B------:R-:W-:Y:S01]  /*1640*/  IMAD.U32 R121, R121, 0x10000, RZ ;  /* 0x0001000079797824 */ /* 0x000fe200078e00ff */
[----:B------:R-:W0:Y:S01]  /*1650*/  LDS.128 R60, [UR4+0x190] ;  /* 0x00019004ff3c7984 */ /* 0x000e220008000c00 */
[----:B------:R-:W-:Y:S01]  /*1660*/  PRMT R195, R68, 0x7632, R195 ;  /* 0x0000763244c37816 */ /* 0x000fe200000000c3 */
[----:B------:R-:W-:Y:S01]  /*1670*/  IMAD.U32 R123, R123, 0x10000, RZ ;  /* 0x000100007b7b7824 */ /* 0x000fe200078e00ff */
[----:B------:R-:W-:Y:S01]  /*1680*/  PRMT R196, R69, 0x7632, R196 ;  /* 0x0000763245c47816 */ /* 0x000fe200000000c4 */
[----:B------:R3:W-:Y:S01]  /*1690*/  STL [R1+0x8], R0 ;  /* 0x0000080001007387 */ /* 0x0007e20000100800 */
[----:B------:R-:W-:Y:S01]  /*16a0*/  PRMT R197, R70, 0x7632, R197 ;  /* 0x0000763246c57816 */ /* 0x000fe200000000c5 */
[----:B------:R-:W-:Y:S01]  /*16b0*/  IMAD.U32 R128, R128, 0x10000, RZ ;  /* 0x0001000080807824 */ /* 0x000fe200078e00ff */
[----:B------:R-:W-:Y:S01]  /*16c0*/  PRMT R198, R71, 0x7632, R198 ;  /* 0x0000763247c67816 */ /* 0x000fe200000000c6 */
[----:B------:R4:W-:Y:S01]  /*16d0*/  STL [R1+0x4], R2 ;  /* 0x0000040201007387 */ /* 0x0009e20000100800 */
[----:B------:R-:W-:Y:S01]  /*16e0*/  PRMT R199, R72, 0x7632, R199 ;  /* 0x0000763248c77816 */ /* 0x000fe200000000c7 */
[----:B------:R-:W-:Y:S01]  /*16f0*/  IMAD.U32 R129, R129, 0x10000, RZ ;  /* 0x0001000081817824 */ /* 0x000fe200078e00ff */
[----:B------:R-:W-:Y:S01]  /*1700*/  PRMT R200, R73, 0x7632, R200 ;  /* 0x0000763249c87816 */ /* 0x000fe200000000c8 */
[----:B-1----:R-:W-:Y:S01]  /*1710*/  IMAD.U32 R20, R12, 0x10000, RZ ;  /* 0x000100000c147824 */ /* 0x002fe200078e00ff */
[----:B------:R-:W-:Y:S01]  /*1720*/  PRMT R172, R13, 0x7632, R172 ;  /* 0x000076320dac7816 */ /* 0x000fe200000000ac */
[----:B---3--:R-:W-:Y:S01]  /*1730*/  IMAD.U32 R0, R26, 0x10000, RZ ;  /* 0x000100001a007824 */ /* 0x008fe200078e00ff */
[----:B------:R-:W-:Y:S01]  /*1740*/  PRMT R173, R14, 0x7632, R173 ;  /* 0x000076320ead7816 */ /* 0x000fe200000000ad */
[----:B------:R-:W1:Y:S01]  /*1750*/  LDS.128 R24, [UR4+0xb0] ;  /* 0x0000b004ff187984 */ /* 0x000e620008000c00 */
[----:B------:R-:W-:Y:S01]  /*1760*/  PRMT R174, R15, 0x7632, R174 ;  /* 0x000076320fae7816 */ /* 0x000fe200000000ae */
[----:B----4-:R-:W-:Y:S01]  /*1770*/  IMAD.U32 R2, R66, 0x10000, RZ ;  /* 0x0001000042027824 */ /* 0x010fe200078e00ff */
[----:B------:R-:W-:Y:S01]  /*1780*/  PRMT R171, R12, 0x7632, R171 ;  /* 0x000076320cab7816 */ /* 0x000fe200000000ab */
[----:B------:R3:W-:Y:S01]  /*1790*/  STL [R1], R0 ;  /* 0x0000000001007387 */ /* 0x0007e20000100800 */
[----:B------:R-:W-:Y:S01]  /*17a0*/  SHF.L.U32 R90, R73, 0x10, RZ ;  /* 0x00000010495a7819 */ /* 0x000fe200000006ff */
[C---:B--2---:R-:W-:Y:S01]  /*17b0*/  IMAD.U32 R12, R4.reuse, 0x10000, RZ ;  /* 0x00010000040c7824 */ /* 0x044fe200078e00ff */
[----:B------:R-:W-:Y:S01]  /*17c0*/  PRMT R179, R4, 0x7632, R179 ;  /* 0x0000763204b37816 */ /* 0x000fe200000000b3 */
[----:B------:R-:W-:Y:S01]  /*17d0*/  IMAD.U32 R4, R64, 0x10000, RZ ;  /* 0x0001000040047824 */ /* 0x000fe200078e00ff */
[----:B------:R-:W-:Y:S01]  /*17e0*/  PRMT R180, R5, 0x7632, R180 ;  /* 0x0000763205b47816 */ /* 0x000fe200000000b4 */
[----:B------:R-:W2:Y:S01]  /*17f0*/  LDS.128 R68, [UR4+0x1a0] ;  /* 0x0001a004ff447984 */ /* 0x000ea20008000c00 */
[----:B------:R-:W-:Y:S01]  /*1800*/  PRMT R181, R6, 0x7632, R181 ;  /* 0x0000763206b57816 */ /* 0x000fe200000000b5 */
[----:B------:R-:W-:Y:S01]  /*1810*/  IMAD.U32 R130, R130, 0x10000, RZ ;  /* 0x0001000082827824 */ /* 0x000fe200078e00ff */
[----:B------:R-:W-:Y:S01]  /*1820*/  PRMT R182, R7, 0x7632, R182 ;  /* 0x0000763207b67816 */ /* 0x000fe200000000b6 */
[----:B---3--:R-:W-:Y:S01]  /*1830*/  IMAD.U32 R0, R67, 0x10000, RZ ;  /* 0x0001000043007824 */ /* 0x008fe200078e00ff */
[----:B------:R-:W-:Y:S01]  /*1840*/  PRMT R201, R74, 0x7632, R201 ;  /* 0x000076324ac97816 */ /* 0x000fe200000000c9 */
[----:B------:R-:W3:Y:S01]  /*1850*/  LDS.128 R64, [UR4+0x180] ;  /* 0x00018004ff407984 */ /* 0x000ee20008000c00 */
[----:B------:R-:W-:Y:S01]  /*1860*/  PRMT R202, R75, 0x7632, R202 ;  /* 0x000076324bca7816 */ /* 0x000fe200000000ca */
[----:B------:R-:W-:Y:S01]  /*1870*/  IMAD.U32 R131, R131, 0x10000, RZ ;  /* 0x0001000083837824 */ /* 0x000fe200078e00ff */
[----:B------:R-:W-:Y:S01]  /*1880*/  PRMT R203, R80, 0x7632, R203 ;  /* 0x0000763250cb7816 */ /* 0x000fe200000000cb */
[----:B------:R-:W4:Y:S01]  /*1890*/  LDS.128 R72, [UR4+0x1b0] ;  /* 0x0001b004ff487984 */ /* 0x000f220008000c00 */
[----:B------:R-:W-:Y:S01]  /*18a0*/  PRMT R204, R81, 0x7632, R204 ;  /* 0x0000763251cc7816 */ /* 0x000fe200000000cc */
[----:B------:R-:W-:Y:S01]  /*18b0*/  IMAD.U32 R133, R133, 0x10000, RZ ;  /* 0x0001000085857824 */ /* 0x000fe200078e00ff */
[----:B------:R-:W-:Y:S01]  /*18c0*/  PRMT R205, R82, 0x7632, R205 ;  /* 0x0000763252cd7816 */ /* 0x000fe200000000cd */
[----:B0-----:R-:W-:Y:S01]  /*18d0*/  IMAD.U32 R105, R60, 0x10000, RZ ;  /* 0x000100003c697824 */ /* 0x001fe200078e00ff */
[----:B------:R-:W-:Y:S01]  /*18e0*/  PRMT R206, R83, 0x7632, R206 ;  /* 0x0000763253ce7816 */ /* 0x000fe200000000ce */
[----:B------:R-:W-:Y:S01]  /*18f0*/  IMAD.U32 R106, R61, 0x10000, RZ ;  /* 0x000100003d6a7824 */ /* 0x000fe200078e00ff */
[----:B------:R-:W-:Y:S01]  /*1900*/  SHF.L.U32 R96, R83, 0x10, RZ ;  /* 0x0000001053607819 */ /* 0x000fe200000006ff */
[----:B------:R-:W-:Y:S01]  /*1910*/  IMAD.U32 R107, R62, 0x10000, RZ ;  /* 0x000100003e6b7824 */ /* 0x000fe200078e00ff */
[----:B------:R-:W-:Y:S01]  /*1920*/  PRMT R215, R60, 0x7632, R215 ;  /* 0x000076323cd77816 */ /* 0x000fe200000000d7 */
[----:B------:R-:W0:Y:S01]  /*1930*/  LDS.128 R80, [UR4+0x1c0] ;  /* 0x0001c004ff507984 */ /* 0x000e220008000c00 */
[----:B------:R-:W-:Y:S01]  /*1940*/  PRMT R216, R61, 0x7632, R216 ;  /* 0x000076323dd87816 */ /* 0x000fe200000000d8 */
[----:B------:R-:W-:Y:S01]  /*1950*/  IMAD.U32 R134, R134, 0x10000, RZ ;  /* 0x0001000086867824 */ /* 0x000fe200078e00ff */
[----:B------:R-:W-:Y:S01]  /*1960*/  PRMT R217, R62, 0x7632, R217 ;  /* 0x000076323ed97816 */ /* 0x000fe200000000d9 */
[----:B------:R-:W-:Y:S01]  /*1970*/  IMAD.U32 R135, R135, 0x10000, RZ ;  /* 0x0001000087877824 */ /* 0x000fe200078e00ff */
[C---:B------:R-:W-:Y:S01]  /*1980*/  PRMT R218, R63.reuse, 0x7632, R218 ;  /* 0x000076323fda7816 */ /* 0x040fe200000000da */
[----:B------:R-:W-:Y:S01]  /*1990*/  IMAD.U32 R136, R136, 0x10000, RZ ;  /* 0x0001000088887824 */ /* 0x000fe200078e00ff */
[----:B------:R-:W-:Y:S01]  /*19a0*/  SHF.L.U32 R108, R63, 0x10, RZ ;  /* 0x000000103f6c7819 */ /* 0x000fe200000006ff */
[----:B------:R-:W-:Y:S01]  /*19b0*/  IMAD.U32 R137, R137, 0x10000, RZ ;  /* 0x0001000089897824 */ /* 0x000fe200078e00ff */
[----:B------:R-:W0:Y:S01]  /*19c0*/  LDS.128 R60, [UR4+0x1f0] ;  /* 0x0001f004ff3c7984 */ /* 0x000e220008000c00 */
[C---:B-1----:R-:W-:Y:S01]  /*19d0*/  PRMT R160, R25.reuse, 0x7632, R160 ;  /* 0x0000763219a07816 */ /* 0x042fe200000000a0 */
[----:B------:R-:W-:Y:S01]  /*19e0*/  IMAD.U32 R31, R25, 0x10000, RZ ;  /* 0x00010000191f7824 */ /* 0x000fe200078e00ff */
[C---:B------:R-:W-:Y:S01]  /*19f0*/  PRMT R161, R26.reuse, 0x7632, R161 ;  /* 0x000076321aa17816 */ /* 0x040fe200000000a1 */
[----:B------:R-:W-:Y:S01]  /*1a00*/  IMAD.U32 R30, R26, 0x10000, RZ ;  /* 0x000100001a1e7824 */ /* 0x000fe200078e00ff */
[C---:B------:R-:W-:Y:S01]  /*1a10*/  PRMT R162, R27.reuse, 0x7632, R162 ;  /* 0x000076321ba27816 */ /* 0x040fe200000000a2 */
[----:B------:R-:W-:Y:S01]  /*1a20*/  IMAD.U32 R29, R27, 0x10000, RZ ;  /* 0x000100001b1d7824 */ /* 0x000fe200078e00ff */
[----:B------:R-:W-:Y:S01]  /*1a30*/  SHF.L.U32 R27, R21, 0x10, RZ ;  /* 0x00000010151b7819 */ /* 0x000fe200000006ff */
[----:B------:R-:W-:Y:S01]  /*1a40*/  IMAD.U32 R26, R22, 0x10000, RZ ;  /* 0x00010000161a7824 */ /* 0x000fe200078e00ff */
[----:B------:R-:W-:Y:S01]  /*1a50*/  SHF.L.U32 R21, R19, 0x10, RZ ;  /* 0x0000001013157819 */ /* 0x000fe200000006ff */
[----:B------:R-:W-:Y:S01]  /*1a60*/  IMAD.U32 R25, R23, 0x10000, RZ ;  /* 0x0001000017197824 */ /* 0x000fe200078e00ff */
[----:B------:R-:W-:Y:S01]  /*1a70*/  PRMT R159, R24, 0x7632, R159 ;  /* 0x00007632189f7816 */ /* 0x000fe2000000009f */
[----:B------:R-:W-:Y:S01]  /*1a80*/  IMAD.U32 R23, R17, 0x10000, RZ ;  /* 0x0001000011177824 */ /* 0x000fe200078e00ff */
[----:B--2---:R-:W-:Y:S01]  /*1a90*/  PRMT R219, R68, 0x7632, R219 ;  /* 0x0000763244db7816 */ /* 0x004fe200000000db */
[----:B------:R-:W-:Y:S01]  /*1aa0*/  IMAD.U32 R22, R18, 0x10000, RZ ;  /* 0x0001000012167824 */ /* 0x000fe200078e00ff */
[----:B------:R-:W-:Y:S01]  /*1ab0*/  PRMT R220, R69, 0x7632, R220 ;  /* 0x0000763245dc7816 */ /* 0x000fe200000000dc */
[----:B------:R-:W-:Y:S01]  /*1ac0*/  IMAD.U32 R32, R24, 0x10000, RZ ;  /* 0x0001000018207824 */ /* 0x000fe200078e00ff */
[----:B---3--:R-:W-:Y:S01]  /*1ad0*/  PRMT R211, R64, 0x7632, R211 ;  /* 0x0000763240d37816 */ /* 0x008fe200000000d3 */
[----:B------:R-:W-:Y:S01]  /*1ae0*/  IMAD.U32 R19, R13, 0x10000, RZ ;  /* 0x000100000d137824 */ /* 0x000fe200078e00ff */
[C---:B------:R-:W-:Y:S01]  /*1af0*/  PRMT R212, R65.reuse, 0x7632, R212 ;  /* 0x0000763241d47816 */ /* 0x040fe200000000d4 */
[----:B------:R-:W-:Y:S01]  /*1b00*/  IMAD.U32 R18, R14, 0x10000, RZ ;  /* 0x000100000e127824 */ /* 0x000fe200078e00ff */
[----:B------:R-:W-:Y:S01]  /*1b10*/  SHF.L.U32 R102, R65, 0x10, RZ ;  /* 0x0000001041667819 */ /* 0x000fe200000006ff */
[----:B------:R-:W-:Y:S01]  /*1b20*/  IMAD.U32 R17, R15, 0x10000, RZ ;  /* 0x000100000f117824 */ /* 0x000fe200078e00ff */
[----:B------:R-:W-:Y:S01]  /*1b30*/  SHF.L.U32 R15, R9, 0x10, RZ ;  /* 0x00000010090f7819 */ /* 0x000fe200000006ff */
[----:B------:R-:W-:Y:S01]  /*1b40*/  IMAD.U32 R24, R16, 0x10000, RZ ;  /* 0x0001000010187824 */ /* 0x000fe200078e00ff */
[----:B------:R-:W-:Y:S01]  /*1b50*/  SHF.L.U32 R9, R7, 0x10, RZ ;  /* 0x0000001007097819 */ /* 0x000fe200000006ff */
[----:B------:R-:W-:Y:S01]  /*1b60*/  IMAD.U32 R14, R10, 0x10000, RZ ;  /* 0x000100000a0e7824 */ /* 0x000fe200078e00ff */
[----:B------:R-:W-:Y:S01]  /*1b70*/  PRMT R213, R66, 0x7632, R213 ;  /* 0x0000763242d57816 */ /* 0x000fe200000000d5 */
[----:B------:R-:W-:Y:S01]  /*1b80*/  IMAD.U32 R13, R11, 0x10000, RZ ;  /* 0x000100000b0d7824 */ /* 0x000fe200078e00ff */
[----:B------:R-:W-:Y:S01]  /*1b90*/  PRMT R214, R67, 0x7632, R214 ;  /* 0x0000763243d67816 */ /* 0x000fe200000000d6 */
[----:B------:R-:W-:Y:S01]  /*1ba0*/  IMAD.U32 R16, R8, 0x10000, RZ ;  /* 0x0001000008107824 */ /* 0x000fe200078e00ff */
[----:B------:R-:W-:Y:S01]  /*1bb0*/  PRMT R221, R70, 0x7632, R221 ;  /* 0x0000763246dd7816 */ /* 0x000fe200000000dd */
[----:B------:R-:W-:Y:S01]  /*1bc0*/  IMAD.U32 R11, R5, 0x10000, RZ ;  /* 0x00010000050b7824 */ /* 0x000fe200078e00ff */
[----:B----4-:R-:W-:Y:S01]  /*1bd0*/  PRMT R223, R72, 0x7632, R223 ;  /* 0x0000763248df7816 */ /* 0x010fe200000000df */
[----:B------:R-:W-:Y:S01]  /*1be0*/  IMAD.U32 R10, R6, 0x10000, RZ ;  /* 0x00010000060a7824 */ /* 0x000fe200078e00ff */
[----:B------:R-:W-:Y:S01]  /*1bf0*/  PRMT R224, R73, 0x7632, R224 ;  /* 0x0000763249e07816 */ /* 0x000fe200000000e0 */
[----:B------:R-:W-:Y:S01]  /*1c00*/  IMAD.U32 R8, R76, 0x10000, RZ ;  /* 0x000100004c087824 */ /* 0x000fe200078e00ff */
[----:B------:R-:W-:Y:S01]  /*1c10*/  PRMT R225, R74, 0x7632, R225 ;  /* 0x000076324ae17816 */ /* 0x000fe200000000e1 */
[----:B------:R-:W-:Y:S01]  /*1c20*/  IMAD.U32 R7, R77, 0x10000, RZ ;  /* 0x000100004d077824 */ /* 0x000fe200078e00ff */
[----:B------:R-:W-:Y:S01]  /*1c30*/  PRMT R226, R75, 0x7632, R226 ;  /* 0x000076324be27816 */ /* 0x000fe200000000e2 */
[----:B------:R-:W-:Y:S01]  /*1c40*/  IMAD.U32 R6, R78, 0x10000, RZ ;  /* 0x000100004e067824 */ /* 0x000fe200078e00ff */
[----:B0-----:R-:W-:Y:S01]  /*1c50*/  PRMT R227, R80, 0x7632, R227 ;  /* 0x0000763250e37816 */ /* 0x001fe200000000e3 */
[----:B------:R-:W-:Y:S01]  /*1c60*/  IMAD.U32 R5, R79, 0x10000, RZ ;  /* 0x000100004f057824 */ /* 0x000fe200078e00ff */
[----:B------:R-:W-:Y:S01]  /*1c70*/  PRMT R229, R82, 0x7632, R229 ;  /* 0x0000763252e57816 */ /* 0x000fe200000000e5 */
[----:B------:R-:W0:Y:S01]  /*1c80*/  LDS.128 R76, [UR4+0x170] ;  /* 0x00017004ff4c7984 */ /* 0x000e220008000c00 */
[----:B------:R-:W-:Y:S01]  /*1c90*/  IMAD.U32 R101, R64, 0x10000, RZ ;  /* 0x0001000040657824 */ /* 0x000fe200078e00ff */
[----:B------:R-:W-:Y:S01]  /*1ca0*/  PRMT R230, R83, 0x7632, R230 ;  /* 0x0000763253e67816 */ /* 0x000fe200000000e6 */
[----:B------:R-:W-:Y:S01]  /*1cb0*/  IMAD.U32 R103, R66, 0x10000, RZ ;  /* 0x0001000042677824 */ /* 0x000fe200078e00ff */
[----:B------:R-:W-:Y:S01]  /*1cc0*/  PRMT R239, R60, 0x7632, R239 ;  /* 0x000076323cef7816 */ /* 0x000fe200000000ef */
[----:B------:R-:W-:Y:S01]  /*1cd0*/  IMAD.U32 R104, R67, 0x10000, RZ ;  /* 0x0001000043687824 */ /* 0x000fe200078e00ff */
[----:B------:R-:W-:Y:S01]  /*1ce0*/  PRMT R241, R62, 0x7632, R241 ;  /* 0x000076323ef17816 */ /* 0x000fe200000000f1 */
[----:B------:R-:W1:Y:S01]  /*1cf0*/  LDS.128 R64, [UR4+0x1e0] ;  /* 0x0001e004ff407984 */ /* 0x000e620008000c00 */
[----:B------:R-:W-:Y:S01]  /*1d00*/  PRMT R242, R63, 0x7632, R242 ;  /* 0x000076323ff27816 */ /* 0x000fe200000000f2 */
[----:B------:R-:W-:Y:S01]  /*1d10*/  IMAD.U32 R68, R68, 0x10000, RZ ;  /* 0x0001000044447824 */ /* 0x000fe200078e00ff */
[----:B------:R-:W-:Y:S01]  /*1d20*/  PRMT R222, R71, 0x7632, R222 ;  /* 0x0000763247de7816 */ /* 0x000fe200000000de */
[----:B------:R-:W-:Y:S01]  /*1d30*/  IMAD.U32 R69, R69, 0x10000, RZ ;  /* 0x0001000045457824 */ /* 0x000fe200078e00ff */
[----:B------:R-:W-:Y:S01]  /*1d40*/  PRMT R228, R81, 0x7632, R228 ;  /* 0x0000763251e47816 */ /* 0x000fe200000000e4 */
[----:B------:R-:W-:Y:S01]  /*1d50*/  IMAD.U32 R70, R70, 0x10000, RZ ;  /* 0x0001000046467824 */ /* 0x000fe200078e00ff */
[----:B------:R-:W-:Y:S01]  /*1d60*/  PRMT R240, R61, 0x7632, R240 ;  /* 0x000076323df07816 */ /* 0x000fe200000000f0 */
[----:B------:R-:W-:Y:S01]  /*1d70*/  IMAD.U32 R71, R71, 0x10000, RZ ;  /* 0x0001000047477824 */ /* 0x000fe200078e00ff */
[----:B------:R-:W-:Y:S01]  /*1d80*/  SHF.L.U32 R109, R63, 0x10, RZ ;  /* 0x000000103f6d7819 */ /* 0x000fe200000006ff */
        /* <DEDUP_REMOVED lines=23> */
[C---:B0-----:R-:W-:Y:S01]  /*1f00*/  PRMT R207, R76.reuse, 0x7632, R207 ;  /* 0x000076324ccf7816 */ /* 0x041fe200000000cf */
[----:B------:R-:W-:Y:S01]  /*1f10*/  IMAD.U32 R97, R76, 0x10000, RZ ;  /* 0x000100004c617824 */ /* 0x000fe200078e00ff */
[C---:B------:R-:W-:Y:S01]  /*1f20*/  PRMT R208, R77.reuse, 0x7632, R208 ;  /* 0x000076324dd07816 */ /* 0x040fe200000000d0 */
[----:B------:R-:W-:Y:S01]  /*1f30*/  IMAD.U32 R98, R77, 0x10000, RZ ;  /* 0x000100004d627824 */ /* 0x000fe200078e00ff */
[C---:B------:R-:W-:Y:S01]  /*1f40*/  PRMT R209, R78.reuse, 0x7632, R209 ;  /* 0x000076324ed17816 */ /* 0x040fe200000000d1 */
[----:B------:R-:W-:Y:S01]  /*1f50*/  IMAD.U32 R99, R78, 0x10000, RZ ;  /* 0x000100004e637824 */ /* 0x000fe200078e00ff */
[C---:B------:R-:W-:Y:S01]  /*1f60*/  PRMT R210, R79.reuse, 0x7632, R210 ;  /* 0x000076324fd27816 */ /* 0x040fe200000000d2 */
[----:B------:R-:W-:Y:S01]  /*1f70*/  IMAD.U32 R100, R79, 0x10000, RZ ;  /* 0x000100004f647824 */ /* 0x000fe200078e00ff */
[C---:B-1----:R-:W-:Y:S01]  /*1f80*/  PRMT R235, R64.reuse, 0x7632, R235 ;  /* 0x0000763240eb7816 */ /* 0x042fe200000000eb */
[----:B------:R-:W0:Y:S01]  /*1f90*/  LDS.128 R76, [UR4+0x1d0] ;  /* 0x0001d004ff4c7984 */ /* 0x000e220008000c00 */
[----:B------:R-:W-:Y:S01]  /*1fa0*/  PRMT R236, R65, 0x7632, R236 ;  /* 0x0000763241ec7816 */ /* 0x000fe200000000ec */
        /* <DEDUP_REMOVED lines=28> */
[----:B------:R-:W-:-:S02]  /*2170*/  IMAD.U32 R155, R155, 0x10000, RZ ;  /* 0x000100009b9b7824 */ /* 0x000fc400078e00ff */
[----:B------:R-:W-:Y:S02]  /*2180*/  IMAD.U32 R157, R157, 0x10000, RZ ;  /* 0x000100009d9d7824 */ /* 0x000fe400078e00ff */
[----:B------:R-:W-:Y:S02]  /*2190*/  IMAD.U32 R158, R158, 0x10000, RZ ;  /* 0x000100009e9e7824 */ /* 0x000fe400078e00ff */
[----:B------:R-:W-:Y:S02]  /*21a0*/  IMAD.U32 R159, R159, 0x10000, RZ ;  /* 0x000100009f9f7824 */ /* 0x000fe400078e00ff */
        /* <DEDUP_REMOVED lines=8> */
[----:B------:R-:W-:-:S02]  /*2230*/  IMAD.U32 R79, R79, 0x10000, RZ ;  /* 0x000100004f4f7824 */ /* 0x000fc400078e00ff */
[----:B------:R-:W-:Y:S01]  /*2240*/  IMAD.U32 R161, R161, 0x10000, RZ ;  /* 0x00010000a1a17824 */ /* 0x000fe200078e00ff */
[----:B------:R-:W-:Y:S01]  /*2250*/  SHF.L.U32 R234, R234, 0x10, RZ ;  /* 0x00000010eaea7819 */ /* 0x000fe200000006ff */
[----:B------:R-:W-:Y:S02]  /*2260*/  IMAD.U32 R163, R163, 0x10000, RZ ;  /* 0x00010000a3a37824 */ /* 0x000fe400078e00ff */
[----:B------:R-:W-:Y:S02]  /*2270*/  IMAD.U32 R164, R164, 0x10000, RZ ;  /* 0x00010000a4a47824 */ /* 0x000fe400078e00ff */
[----:B------:R-:W-:Y:S02]  /*2280*/  IMAD.U32 R165, R165, 0x10000, RZ ;  /* 0x00010000a5a57824 */ /* 0x000fe400078e00ff */
[----:B------:R-:W-:Y:S02]  /*2290*/  IMAD.U32 R166, R166, 0x10000, RZ ;  /* 0x00010000a6a67824 */ /* 0x000fe400078e00ff */
[----:B------:R-:W-:-:S02]  /*22a0*/  IMAD.U32 R167, R167, 0x10000, RZ ;  /* 0x00010000a7a77824 */ /* 0x000fc400078e00ff */
[----:B------:R-:W-:Y:S02]  /*22b0*/  IMAD.U32 R169, R169, 0x10000, RZ ;  /* 0x00010000a9a97824 */ /* 0x000fe400078e00ff */
        /* <DEDUP_REMOVED lines=61> */
[----:B------:R-:W-:-:S07]  /*2690*/  IMAD.MOV.U32 R63, RZ, RZ, -0x800001 ;  /* 0xff7fffffff3f7424 */ /* 0x000fce00078e00ff */
.L_x_17270:
[----:B------:R-:W0:Y:S01]  /*26a0*/  S2R R124, SR_CTAID.Y ;  /* 0x00000000007c7919 */ /* 0x000e220000002600 */
[----:B------:R-:W-:Y:S01]  /*26b0*/  ULDC UR4, c[0x0][0x248] ;  /* 0x0000920000047ab9 */ /* 0x000fe20000000800 */
[----:B------:R-:W-:Y:S04]  /*26c0*/  STL [R1+0x68], R242 ;  /* 0x000068f201007387 */ /* 0x000fe80000100800 */
[----:B------:R1:W-:Y:S04]  /*26d0*/  STL [R1+0x64], R56 ;  /* 0x0000643801007387 */ /* 0x0003e80000100800 */
[----:B-----5:R2:W-:Y:S04]  /*26e0*/  STL [R1+0x60], R55 ;  /* 0x0000603701007387 */ /* 0x0205e80000100800 */
[----:B------:R3:W-:Y:S04]  /*26f0*/  STL [R1+0x5c], R63 ;  /* 0x00005c3f01007387 */ /* 0x0007e80000100800 */
[----:B-1----:R-:W4:Y:S04]  /*2700*/  LDL R56, [R1+0x48] ;  /* 0x0000480001387983 */ /* 0x002f280000100800 */
[----:B--2---:R-:W2:Y:S04]  /*2710*/  LDL R55, [R1+0x58] ;  /* 0x0000580001377983 */ /* 0x004ea80000100800 */
[----:B------:R-:W2:Y:S01]  /*2720*/  LDL R242, [R1+0x38] ;  /* 0x0000380001f27983 */ /* 0x000ea20000100800 */
[----:B0-----:R-:W-:-:S03]  /*2730*/  IMAD R124, R124, UR4, RZ ;  /* 0x000000047c7c7c24 */ /* 0x001fc6000f8e02ff */
[----:B---3--:R-:W3:Y:S02]  /*2740*/  LDL R63, [R1+0x28] ;  /* 0x00002800013f7983 */ /* 0x008ee40000100800 */
[----:B------:R-:W-:Y:S02]  /*2750*/  SHF.R.S32.HI R126, RZ, 0x1f, R124 ;  /* 0x0000001fff7e7819 */ /* 0x000fe4000001147c */
[----:B------:R-:W-:-:S04]  /*2760*/  IADD3 R125, P0, R124, R110, RZ ;  /* 0x0000006e7c7d7210 */ /* 0x000fc80007f1e0ff */
[----:B------:R-:W-:Y:S02]  /*2770*/  LEA.HI.X.SX32 R126, R110, R126, 0x1, P0 ;  /* 0x0000007e6e7e7211 */ /* 0x000fe400000f0eff */
[----:B------:R-:W-:-:S04]  /*2780*/  LEA R124, P0, R125, UR6, 0x2 ;  /* 0x000000067d7c7c11 */ /* 0x000fc8000f8010ff */
[----:B------:R-:W-:-:S05]  /*2790*/  LEA.HI.X R125, R125, UR7, R126, 0x2, P0 ;  /* 0x000000077d7d7c11 */ /* 0x000fca00080f147e */
[----:B------:R0:W4:Y:S02]  /*27a0*/  LDG.E.CONSTANT R126, desc[UR10][R124.64] ;  /* 0x0000000a7c7e7981 */ /* 0x000124000c1e9900 */
[----:B0-----:R-:W0:Y:S02]  /*27b0*/  S2R R125, SR_TID.X ;  /* 0x00000000007d7919 */ /* 0x001e240000002100 */
[----:B0-----:R-:W-:-:S04]  /*27c0*/  SHF.R.S32.HI R124, RZ, 0x1f, R125 ;  /* 0x0000001fff7c7819 */ /* 0x001fc8000001147d */
[----:B------:R-:W-:-:S04]  /*27d0*/  LEA.HI R124, R124, R125, RZ, 0x5 ;  /* 0x0000007d7c7c7211 */ /* 0x000fc800078f28ff */
[----:B------:R-:W-:-:S05]  /*27e0*/  LOP3.LUT R124, R124, 0xffffffe0, RZ, 0xc0, !PT ;  /* 0xffffffe07c7c7812 */ /* 0x000fca00078ec0ff */
[----:B------:R-:W-:Y:S02]  /*27f0*/  IMAD.IADD R124, R125, 0x1, -R124 ;  /* 0x000000017d7c7824 */ /* 0x000fe400078e0a7c */
[----:B------:R-:W-:Y:S02]  /*2800*/  IMAD R125, R54, UR14, RZ ;  /* 0x0000000e367d7c24 */ /* 0x000fe4000f8e02ff */
[----:B------:R-:W-:-:S05]  /*2810*/  IMAD.SHL.U32 R124, R124, 0x8, RZ ;  /* 0x000000087c7c7824 */ /* 0x000fca00078e00ff */
[----:B------:R-:W-:Y:S02]  /*2820*/  SHF.R.S32.HI R127, RZ, 0x1f, R124 ;  /* 0x0000001fff7f7819 */ /* 0x000fe4000001147c */
[----:B------:R-:W-:-:S04]  /*2830*/  IADD3 R124, P0, R125, R124, RZ ;  /* 0x0000007c7d7c7210 */ /* 0x000fc80007f1e0ff */
[----:B------:R-:W-:-:S03]  /*2840*/  LEA.HI.X.SX32 R125, R125, R127, 0x1, P0 ;  /* 0x0000007f7d7d7211 */ /* 0x000fc600000f0eff */
[----:B----4-:R-:W-:-:S03]  /*2850*/  IMAD.WIDE R124, R126, UR8, R124 ;  /* 0x000000087e7c7c25 */ /* 0x010fc6000f8e027c */
[----:B------:R-:W-:-:S04]  /*2860*/  LEA R126, P0, R124, UR12, 0x1 ;  /* 0x0000000c7c7e7c11 */ /* 0x000fc8000f8008ff */
[----:B------:R-:W-:-:S05]  /*2870*/  LEA.HI.X R127, R124, UR13, R125, 0x1, P0 ;  /* 0x0000000d7c7f7c11 */ /* 0x000fca00080f0c7d */
[----:B------:R-:W4:Y:S04]  /*2880*/  LDG.E.CONSTANT R247, desc[UR10][R126.64+0x200] ;  /* 0x0002000a7ef77981 */ /* 0x000f28000c1e9900 */
[----:B------:R-:W2:Y:S04]  /*2890*/  LDG.E.CONSTANT R252, desc[UR10][R126.64] ;  /* 0x0000000a7efc7981 */ /* 0x000ea8000c1e9900 */
[----:B------:R-:W3:Y:S04]  /*28a0*/  LDG.E.CONSTANT R248, desc[UR10][R126.64+0x400] ;  /* 0x0004000a7ef87981 */ /* 0x000ee8000c1e9900 */
[----:B------:R-:W3:Y:S04]  /*28b0*/  LDG.E.CONSTANT R250, desc[UR10][R126.64+0x600] ;  /* 0x0006000a7efa7981 */ /* 0x000ee8000c1e9900 */
[----:B------:R-:W3:Y:S04]  /*28c0*/  LDG.E.CONSTANT R251, desc[UR10][R126.64+0x800] ;  /* 0x0008000a7efb7981 */ /* 0x000ee8000c1e9900 */
[----:B------:R-:W3:Y:S04]  /*28d0*/  LDG.E.CONSTANT R246, desc[UR10][R126.64+0xa00] ;  /* 0x000a000a7ef67981 */ /* 0x000ee8000c1e9900 */
[----:B------:R-:W3:Y:S04]  /*28e0*/  LDG.E.CONSTANT R245, desc[UR10][R126.64+0xc00] ;  /* 0x000c000a7ef57981 */ /* 0x000ee8000c1e9900 */
[----:B------:R-:W3:Y:S04]  /*28f0*/  LDG.E.CONSTANT R244, desc[UR10][R126.64+0xe00] ;  /* 0x000e000a7ef47981 */ /* 0x000ee8000c1e9900 */
[----:B------:R-:W3:Y:S04]  /*2900*/  LDG.E.CONSTANT R125, desc[UR10][R126.64+0x1000] ;  /* 0x0010000a7e7d7981 */ /* 0x000ee8000c1e9900 */
[----:B------:R-:W3:Y:S01]  /*2910*/  LDG.E.CONSTANT R124, desc[UR10][R126.64+0x1200] ;  /* 0x0012000a7e7c7981 */ /* 0x000ee2000c1e9900 */
[----:B----4-:R-:W-:-:S02]  /*2920*/  PRMT R243, R247, 0x7632, R243 ;  /* 0x00007632f7f37816 */ /* 0x010fc400000000f3 */
[----:B------:R-:W-:Y:S02]  /*2930*/  SHF.L.U32 R247, R247, 0x10, RZ ;  /* 0x00000010f7f77819 */ /* 0x000fe400000006ff */
[C---:B--2---:R-:W-:Y:S01]  /*2940*/  PRMT R249, R252.reuse, 0x7632, R249 ;  /* 0x00007632fcf97816 */ /* 0x044fe200000000f9 */
[----:B------:R-:W-:Y:S02]  /*2950*/  IMAD.U32 R252, R252, 0x10000, RZ ;  /* 0x00010000fcfc7824 */ /* 0x000fe400078e00ff */
[----:B------:R-:W-:Y:S02]  /*2960*/  FMUL.FTZ R247, R56, R247 ;  /* 0x000000f738f77220 */ /* 0x000fe40000410000 */
[----:B------:R-:W2:Y:S02]  /*2970*/  LDL R56, [R1+0x18] ;  /* 0x0000180001387983 */ /* 0x000ea40000100800 */
[----:B------:R-:W-:Y:S02]  /*2980*/  FFMA.FTZ R252, R55, R252, R247 ;  /* 0x000000fc37fc7223 */ /* 0x000fe400000100f7 */
[----:B------:R-:W4:Y:S01]  /*2990*/  LDL R55, [R1+0x8] ;  /* 0x0000080001377983 */ /* 0x000f220000100800 */
[----:B------:R-:W-:-:S02]  /*29a0*/  IMAD.U32 R243, R243, 0x10000, RZ ;  /* 0x00010000f3f37824 */ /* 0x000fc400078e00ff */
[----:B------:R-:W-:Y:S02]  /*29b0*/  IMAD.U32 R249, R249, 0x10000, RZ ;  /* 0x00010000f9f97824 */ /* 0x000fe400078e00ff */
[----:B------:R-:W-:Y:S01]  /*29c0*/  FMUL.FTZ R243, R115, R243 ;  /* 0x000000f373f37220 */ /* 0x000fe20000410000 */
[----:B---3--:R-:W-:-:S03]  /*29d0*/  PRMT R247, R248, 0x7632, R247 ;  /* 0x00007632f8f77816 */ /* 0x008fc600000000f7 */
[----:B------:R-:W-:Y:S02]  /*29e0*/  FFMA.FTZ R249, R111, R249, R243 ;  /* 0x000000f96ff97223 */ /* 0x000fe400000100f3 */
[----:B------:R-:W3:Y:S01]  /*29f0*/  LDG.E.CONSTANT R243, desc[UR10][R126.64+0x1400] ;  /* 0x0014000a7ef37981 */ /* 0x000ee2000c1e9900 */
[----:B------:R-:W-:Y:S02]  /*2a00*/  IMAD.U32 R247, R247, 0x10000, RZ ;  /* 0x00010000f7f77824 */ /* 0x000fe400078e00ff */
[----:B------:R-:W-:Y:S02]  /*2a10*/  IMAD.U32 R248, R248, 0x10000, RZ ;  /* 0x00010000f8f87824 */ /* 0x000fe400078e00ff */
[----:B------:R-:W-:Y:S02]  /*2a20*/  FFMA.FTZ R249, R119, R247, R249 ;  /* 0x000000f777f97223 */ /* 0x000fe400000100f9 */
[----:B------:R-:W-:Y:S01]  /*2a30*/  FFMA.FTZ R252, R242, R248, R252 ;  /* 0x000000f8f2fc7223 */ /* 0x000fe200000100fc */
[----:B------:R-:W3:Y:S01]  /*2a40*/  LDG.E.CONSTANT R247, desc[UR10][R126.64+0x1600] ;  /* 0x0016000a7ef77981 */ /* 0x000ee2000c1e9900 */
[----:B------:R-:W-:-:S02]  /*2a50*/  PRMT R248, R250, 0x7632, R248 ;  /* 0x00007632faf87816 */ /* 0x000fc400000000f8 */
[----:B------:R-:W-:Y:S01]  /*2a60*/  SHF.L.U32 R250, R250, 0x10, RZ ;  /* 0x00000010fafa7819 */ /* 0x000fe200000006ff */
[----:B------:R-:W3:Y:S02]  /*2a70*/  LDL R242, [R1+0x34] ;  /* 0x0000340001f27983 */ /* 0x000ee40000100800 */
[----:B------:R-:W-:Y:S02]  /*2a80*/  IMAD.U32 R248, R248, 0x10000, RZ ;  /* 0x00010000f8f87824 */ /* 0x000fe400078e00ff */
[----:B------:R-:W-:Y:S02]  /*2a90*/  FFMA.FTZ R252, R63, R250, R252 ;  /* 0x000000fa3ffc7223 */ /* 0x000fe400000100fc */
[----:B------:R-:W-:Y:S01]  /*2aa0*/  FFMA.FTZ R249, R123, R248, R249 ;  /* 0x000000f87bf97223 */ /* 0x000fe200000100f9 */
[----:B------:R-:W-:Y:S01]  /*2ab0*/  PRMT R248, R251, 0x7632, R248 ;  /* 0x00007632fbf87816 */ /* 0x000fe200000000f8 */
[----:B------:R-:W3:Y:S04]  /*2ac0*/  LDG.E.CONSTANT R250, desc[UR10][R126.64+0x1800] ;  /* 0x0018000a7efa7981 */ /* 0x000ee8000c1e9900 */
[----:B------:R-:W-:Y:S01]  /*2ad0*/  IMAD.U32 R248, R248, 0x10000, RZ ;  /* 0x00010000f8f87824 */ /* 0x000fe200078e00ff */
[----:B------:R-:W3:Y:S03]  /*2ae0*/  LDL R63, [R1+0x24] ;  /* 0x00002400013f7983 */ /* 0x000ee60000100800 */
[----:B------:R-:W-:-:S02]  /*2af0*/  FFMA.FTZ R249, R131, R248, R249 ;  /* 0x000000f883f97223 */ /* 0x000fc400000100f9 */
[----:B------:R-:W3:Y:S01]  /*2b00*/  LDG.E.CONSTANT R248, desc[UR10][R126.64+0x1a00] ;  /* 0x001a000a7ef87981 */ /* 0x000ee2000c1e9900 */
[----:B------:R-:W-:-:S04]  /*2b10*/  IMAD.U32 R251, R251, 0x10000, RZ ;  /* 0x00010000fbfb7824 */ /* 0x000fc800078e00ff */
[----:B--2---:R-:W-:Y:S01]  /*2b20*/  FFMA.FTZ R252, R56, R251, R252 ;  /* 0x000000fb38fc7223 */ /* 0x004fe200000100fc */
[C---:B------:R-:W-:Y:S01]  /*2b30*/  IMAD.U32 R251, R246.reuse, 0x10000, RZ ;  /* 0x00010000f6fb7824 */ /* 0x040fe200078e00ff */
[----:B------:R-:W2:Y:S03]  /*2b40*/  LDL R56, [R1+0x44] ;  /* 0x0000440001387983 */ /* 0x000ea60000100800 */
[----:B----4-:R-:W-:Y:S02]  /*2b50*/  FFMA.FTZ R252, R55, R251, R252 ;  /* 0x000000fb37fc7223 */ /* 0x010fe400000100fc */
[----:B------:R-:W4:Y:S01]  /*2b60*/  LDG.E.CONSTANT R251, desc[UR10][R126.64+0x1c00] ;  /* 0x001c000a7efb7981 */ /* 0x000f22000c1e9900 */
[----:B------:R-:W-:-:S03]  /*2b70*/  PRMT R246, R246, 0x7632, R246 ;  /* 0x00007632f6f67816 */ /* 0x000fc600000000f6 */
[----:B------:R-:W2:Y:S02]  /*2b80*/  LDL R55, [R1+0x54] ;  /* 0x0000540001377983 */ /* 0x000ea40000100800 */
[----:B------:R-:W-:-:S04]  /*2b90*/  IMAD.U32 R246, R246, 0x10000, RZ ;  /* 0x00010000f6f67824 */ /* 0x000fc800078e00ff */
[----:B------:R-:W-:Y:S01]  /*2ba0*/  FFMA.FTZ R249, R135, R246, R249 ;  /* 0x000000f687f97223 */ /* 0x000fe200000100f9 */
[----:B------:R-:W-:-:S05]  /*2bb0*/  SHF.L.U32 R246, R245, 0x10, RZ ;  /* 0x00000010f5f67819 */ /* 0x000fca00000006ff */
[----:B------:R-:W-:Y:S02]  /*2bc0*/  FFMA.FTZ R252, R52, R246, R252 ;  /* 0x000000f634fc7223 */ /* 0x000fe400000100fc */
[----:B------:R-:W2:Y:S01]  /*2bd0*/  LDG.E.CONSTANT R246, desc[UR10][R126.64+0x1e00] ;  /* 0x001e000a7ef67981 */ /* 0x000ea2000c1e9900 */
[----:B------:R-:W-:-:S05]  /*2be0*/  PRMT R245, R245, 0x7632, R245 ;  /* 0x00007632f5f57816 */ /* 0x000fca00000000f5 */
[----:B------:R-:W-:-:S04]  /*2bf0*/  IMAD.U32 R245, R245, 0x10000, RZ ;  /* 0x00010000f5f57824 */ /* 0x000fc800078e00ff */
[----:B------:R-:W-:Y:S01]  /*2c00*/  FFMA.FTZ R249, R139, R245, R249 ;  /* 0x000000f58bf97223 */ /* 0x000fe200000100f9 */
[C---:B------:R-:W-:Y:S01]  /*2c10*/  IMAD.U32 R245, R244.reuse, 0x10000, RZ ;  /* 0x00010000f4f57824 */ /* 0x040fe200078e00ff */
[----:B------:R-:W-:-:S03]  /*2c20*/  PRMT R244, R244, 0x7632, R244 ;  /* 0x00007632f4f47816 */ /* 0x000fc600000000f4 */
[----:B------:R-:W-:Y:S02]  /*2c30*/  FFMA.FTZ R252, R48, R245, R252 ;  /* 0x000000f530fc7223 */ /* 0x000fe400000100fc */
[----:B------:R-:W-:Y:S01]  /*2c40*/  IMAD.U32 R244, R244, 0x10000, RZ ;  /* 0x00010000f4f47824 */ /* 0x000fe200078e00ff */
[----:B------:R-:W2:Y:S03]  /*2c50*/  LDG.E.CONSTANT R245, desc[UR10][R126.64+0x2000] ;  /* 0x0020000a7ef57981 */ /* 0x000ea6000c1e9900 */
[----:B------:R-:W-:Y:S01]  /*2c60*/  FFMA.FTZ R249, R143, R244, R249 ;  /* 0x000000f48ff97223 */ /* 0x000fe200000100f9 */
[----:B------:R-:W-:-:S04]  /*2c70*/  IMAD.U32 R244, R125, 0x10000, RZ ;  /* 0x000100007df47824 */ /* 0x000fc800078e00ff */
[----:B------:R-:W-:Y:S01]  /*2c80*/  FFMA.FTZ R252, R44, R244, R252 ;  /* 0x000000f42cfc7223 */ /* 0x000fe200000100fc */
[----:B------:R-:W-:Y:S02]  /*2c90*/  PRMT R244, R125, 0x7632, R244 ;  /* 0x000076327df47816 */ /* 0x000fe400000000f4 */
[----:B------:R-:W2:Y:S03]  /*2ca0*/  LDG.E.CONSTANT R125, desc[UR10][R126.64+0x2200] ;  /* 0x0022000a7e7d7981 */ /* 0x000ea6000c1e9900 */
[----:B------:R-:W-:-:S04]  /*2cb0*/  IMAD.U32 R244, R244, 0x10000, RZ ;  /* 0x00010000f4f47824 */ /* 0x000fc800078e00ff */
[----:B------:R-:W-:Y:S01]  /*2cc0*/  FFMA.FTZ R249, R147, R244, R249 ;  /* 0x000000f493f97223 */ /* 0x000fe200000100f9 */
[----:B------:R-:W-:-:S05]  /*2cd0*/  SHF.L.U32 R244, R124, 0x10, RZ ;  /* 0x000000107cf47819 */ /* 0x000fca00000006ff */
[----:B------:R-:W-:Y:S01]  /*2ce0*/  FFMA.FTZ R252, R40, R244, R252 ;  /* 0x000000f428fc7223 */ /* 0x000fe200000100fc */
[----:B------:R-:W-:Y:S02]  /*2cf0*/  PRMT R244, R124, 0x7632, R244 ;  /* 0x000076327cf47816 */ /* 0x000fe400000000f4 */
[----:B------:R-:W2:Y:S03]  /*2d00*/  LDG.E.CONSTANT R124, desc[UR10][R126.64+0x2400] ;  /* 0x0024000a7e7c7981 */ /* 0x000ea6000c1e9900 */
[----:B------:R-:W-:-:S04]  /*2d10*/  IMAD.U32 R244, R244, 0x10000, RZ ;  /* 0x00010000f4f47824 */ /* 0x000fc800078e00ff */
[----:B------:R-:W-:Y:S01]  /*2d20*/  FFMA.FTZ R249, R151, R244, R249 ;  /* 0x000000f497f97223 */ /* 0x000fe200000100f9 */
[C---:B---3--:R-:W-:Y:S01]  /*2d30*/  IMAD.U32 R244, R243.reuse, 0x10000, RZ ;  /* 0x00010000f3f47824 */ /* 0x048fe200078e00ff */
[----:B------:R-:W-:-:S03]  /*2d40*/  PRMT R243, R243, 0x7632, R243 ;  /* 0x00007632f3f37816 */ /* 0x000fc600000000f3 */
[----:B------:R-:W-:Y:S02]  /*2d50*/  FFMA.FTZ R252, R36, R244, R252 ;  /* 0x000000f424fc7223 */ /* 0x000fe400000100fc */
[----:B------:R-:W-:Y:S02]  /*2d60*/  IMAD.U32 R244, R243, 0x10000, RZ ;  /* 0x00010000f3f47824 */ /* 0x000fe400078e00ff */
[----:B------:R-:W3:Y:S02]  /*2d70*/  LDG.E.CONSTANT R243, desc[UR10][R126.64+0x2600] ;  /* 0x0026000a7ef37981 */ /* 0x000ee4000c1e9900 */
[----:B------:R-:W-:Y:S01]  /*2d80*/  FFMA.FTZ R249, R155, R244, R249 ;  /* 0x000000f49bf97223 */ /* 0x000fe200000100f9 */
[C---:B------:R-:W-:Y:S01]  /*2d90*/  PRMT R244, R247.reuse, 0x7632, R244 ;  /* 0x00007632f7f47816 */ /* 0x040fe200000000f4 */
[----:B------:R-:W-:-:S04]  /*2da0*/  IMAD.U32 R247, R247, 0x10000, RZ ;  /* 0x00010000f7f77824 */ /* 0x000fc800078e00ff */
[----:B------:R-:W-:Y:S02]  /*2db0*/  IMAD.U32 R244, R244, 0x10000, RZ ;  /* 0x00010000f4f47824 */ /* 0x000fe400078e00ff */
[----:B------:R-:W-:Y:S01]  /*2dc0*/  FFMA.FTZ R252, R32, R247, R252 ;  /* 0x000000f720fc7223 */ /* 0x000fe200000100fc */
[C---:B------:R-:W-:Y:S01]  /*2dd0*/  PRMT R247, R250.reuse, 0x7632, R247 ;  /* 0x00007632faf77816 */ /* 0x040fe200000000f7 */
[----:B------:R-:W-:Y:S02]  /*2de0*/  FFMA.FTZ R249, R159, R244, R249 ;  /* 0x000000f49ff97223 */ /* 0x000fe400000100f9 */
[----:B------:R-:W3:Y:S01]  /*2df0*/  LDG.E.CONSTANT R244, desc[UR10][R126.64+0x2800] ;  /* 0x0028000a7ef47981 */ /* 0x000ee2000c1e9900 */
[----:B------:R-:W-:Y:S01]  /*2e00*/  SHF.L.U32 R250, R250, 0x10, RZ ;  /* 0x00000010fafa7819 */ /* 0x000fe200000006ff */
[----:B------:R-:W-:-:S04]  /*2e10*/  IMAD.U32 R247, R247, 0x10000, RZ ;  /* 0x00010000f7f77824 */ /* 0x000fc800078e00ff */
[----:B------:R-:W-:Y:S01]  /*2e20*/  FFMA.FTZ R249, R163, R247, R249 ;  /* 0x000000f7a3f97223 */ /* 0x000fe200000100f9 */
[----:B------:R-:W-:Y:S01]  /*2e30*/  FFMA.FTZ R252, R28, R250, R252 ;  /* 0x000000fa1cfc7223 */ /* 0x000fe200000100fc */
[C---:B------:R-:W-:Y:S01]  /*2e40*/  PRMT R247, R248.reuse, 0x7632, R247 ;  /* 0x00007632f8f77816 */ /* 0x040fe200000000f7 */
[----:B------:R-:W3:Y:S04]  /*2e50*/  LDG.E.CONSTANT R250, desc[UR10][R126.64+0x2a00] ;  /* 0x002a000a7efa7981 */ /* 0x000ee8000c1e9900 */
[----:B------:R-:W-:Y:S02]  /*2e60*/  IMAD.U32 R247, R247, 0x10000, RZ ;  /* 0x00010000f7f77824 */ /* 0x000fe400078e00ff */
[----:B------:R-:W-:Y:S02]  /*2e70*/  IMAD.U32 R248, R248, 0x10000, RZ ;  /* 0x00010000f8f87824 */ /* 0x000fe400078e00ff */
[----:B------:R-:W-:-:S02]  /*2e80*/  FFMA.FTZ R249, R167, R247, R249 ;  /* 0x000000f7a7f97223 */ /* 0x000fc400000100f9 */
[----:B------:R-:W3:Y:S01]  /*2e90*/  LDG.E.CONSTANT R247, desc[UR10][R126.64+0x2c00] ;  /* 0x002c000a7ef77981 */ /* 0x000ee2000c1e9900 */
[----:B------:R-:W-:Y:S01]  /*2ea0*/  FFMA.FTZ R252, R24, R248, R252 ;  /* 0x000000f818fc7223 */ /* 0x000fe200000100fc */
[C---:B----4-:R-:W-:Y:S01]  /*2eb0*/  PRMT R248, R251.reuse, 0x7632, R248 ;  /* 0x00007632fbf87816 */ /* 0x050fe200000000f8 */
[----:B------:R-:W-:-:S04]  /*2ec0*/  IMAD.U32 R251, R251, 0x10000, RZ ;  /* 0x00010000fbfb7824 */ /* 0x000fc800078e00ff */
[----:B------:R-:W-:Y:S02]  /*2ed0*/  FFMA.FTZ R252, R20, R251, R252 ;  /* 0x000000fb14fc7223 */ /* 0x000fe400000100fc */
[----:B------:R-:W4:Y:S01]  /*2ee0*/  LDG.E.CONSTANT R251, desc[UR10][R126.64+0x2e00] ;  /* 0x002e000a7efb7981 */ /* 0x000f22000c1e9900 */
[----:B------:R-:W-:-:S04]  /*2ef0*/  IMAD.U32 R248, R248, 0x10000, RZ ;  /* 0x00010000f8f87824 */ /* 0x000fc800078e00ff */
[----:B------:R-:W-:Y:S01]  /*2f00*/  FFMA.FTZ R249, R171, R248, R249 ;  /* 0x000000f8abf97223 */ /* 0x000fe200000100f9 */
[----:B--2---:R-:W-:-:S05]  /*2f10*/  SHF.L.U32 R248, R246, 0x10, RZ ;  /* 0x00000010f6f87819 */ /* 0x004fca00000006ff */
[----:B------:R-:W-:Y:S02]  /*2f20*/  FFMA.FTZ R252, R16, R248, R252 ;  /* 0x000000f810fc7223 */ /* 0x000fe400000100fc */
[----:B------:R-:W2:Y:S01]  /*2f30*/  LDG.E.CONSTANT R248, desc[UR10][R126.64+0x3000] ;  /* 0x0030000a7ef87981 */ /* 0x000ea2000c1e9900 */
[----:B------:R-:W-:-:S05]  /*2f40*/  PRMT R246, R246, 0x7632, R246 ;  /* 0x00007632f6f67816 */ /* 0x000fca00000000f6 */
[----:B------:R-:W-:-:S04]  /*2f50*/  IMAD.U32 R246, R246, 0x10000, RZ ;  /* 0x00010000f6f67824 */ /* 0x000fc800078e00ff */
[----:B------:R-:W-:Y:S01]  /*2f60*/  FFMA.FTZ R249, R175, R246, R249 ;  /* 0x000000f6aff97223 */ /* 0x000fe200000100f9 */
[----:B------:R-:W-:-:S04]  /*2f70*/  IMAD.U32 R246, R245, 0x10000, RZ ;  /* 0x00010000f5f67824 */ /* 0x000fc800078e00ff */
[----:B------:R-:W-:Y:S01]  /*2f80*/  FFMA.FTZ R252, R12, R246, R252 ;  /* 0x000000f60cfc7223 */ /* 0x000fe200000100fc */
[----:B------:R-:W-:Y:S02]  /*2f90*/  PRMT R246, R245, 0x7632, R246 ;  /* 0x00007632f5f67816 */ /* 0x000fe400000000f6 */
[----:B------:R-:W2:Y:S03]  /*2fa0*/  LDG.E.CONSTANT R245, desc[UR10][R126.64+0x3200] ;  /* 0x0032000a7ef57981 */ /* 0x000ea6000c1e9900 */
        /* <DEDUP_REMOVED lines=15> */
[----:B------:R-:W-:-:S05]  /*30a0*/  PRMT R243, R243, 0x7632, R243 ;  /* 0x00007632f3f37816 */ /* 0x000fca00000000f3 */
[----:B------:R-:W-:Y:S02]  /*30b0*/  IMAD.U32 R243, R243, 0x10000, RZ ;  /* 0x00010000f3f37824 */ /* 0x000fe400078e00ff */
[----:B------:R-:W-:Y:S02]  /*30c0*/  FFMA.FTZ R252, R57, R246, R252 ;  /* 0x000000f639fc7223 */ /* 0x000fe400000100fc */
[----:B------:R-:W3:Y:S01]  /*30d0*/  LDG.E.CONSTANT R246, desc[UR10][R126.64+0x3800] ;  /* 0x0038000a7ef67981 */ /* 0x000ee2000c1e9900 */
[----:B------:R-:W-:Y:S01]  /*30e0*/  FFMA.FTZ R249, R191, R243, R249 ;  /* 0x000000f3bff97223 */ /* 0x000fe200000100f9 */
[C---:B------:R-:W-:Y:S01]  /*30f0*/  PRMT R243, R244.reuse, 0x7632, R243 ;  /* 0x00007632f4f37816 */ /* 0x040fe200000000f3 */
[----:B------:R-:W-:-:S04]  /*3100*/  IMAD.U32 R244, R244, 0x10000, RZ ;  /* 0x00010000f4f47824 */ /* 0x000fc800078e00ff */
[----:B------:R-:W-:Y:S02]  /*3110*/  IMAD.U32 R243, R243, 0x10000, RZ ;  /* 0x00010000f3f37824 */ /* 0x000fe400078e00ff */
[----:B------:R-:W-:Y:S02]  /*3120*/  FFMA.FTZ R252, R85, R244, R252 ;  /* 0x000000f455fc7223 */ /* 0x000fe400000100fc */
[----:B------:R-:W-:Y:S01]  /*3130*/  FFMA.FTZ R249, R195, R243, R249 ;  /* 0x000000f3c3f97223 */ /* 0x000fe200000100f9 */
[C---:B------:R-:W-:Y:S01]  /*3140*/  PRMT R244, R250.reuse, 0x7632, R244 ;  /* 0x00007632faf47816 */ /* 0x040fe200000000f4 */
[----:B------:R-:W3:Y:S01]  /*3150*/  LDG.E.CONSTANT R243, desc[UR10][R126.64+0x3a00] ;  /* 0x003a000a7ef37981 */ /* 0x000ee2000c1e9900 */
[----:B------:R-:W-:-:S03]  /*3160*/  SHF.L.U32 R250, R250, 0x10, RZ ;  /* 0x00000010fafa7819 */ /* 0x000fc600000006ff */
[----:B------:R-:W-:Y:S02]  /*3170*/  IMAD.U32 R244, R244, 0x10000, RZ ;  /* 0x00010000f4f47824 */ /* 0x000fe400078e00ff */
[----:B------:R-:W-:Y:S02]  /*3180*/  FFMA.FTZ R252, R89, R250, R252 ;  /* 0x000000fa59fc7223 */ /* 0x000fe400000100fc */
[----:B------:R-:W-:Y:S01]  /*3190*/  FFMA.FTZ R249, R199, R244, R249 ;  /* 0x000000f4c7f97223 */ /* 0x000fe200000100f9 */
[C---:B------:R-:W-:Y:S01]  /*31a0*/  PRMT R244, R247.reuse, 0x7632, R244 ;  /* 0x00007632f7f47816 */ /* 0x040fe200000000f4 */
[----:B------:R-:W3:Y:S01]  /*31b0*/  LDG.E.CONSTANT R250, desc[UR10][R126.64+0x3c00] ;  /* 0x003c000a7efa7981 */ /* 0x000ee2000c1e9900 */
[----:B------:R-:W-:-:S03]  /*31c0*/  IMAD.U32 R247, R247, 0x10000, RZ ;  /* 0x00010000f7f77824 */ /* 0x000fc600078e00ff */
[----:B------:R-:W-:Y:S02]  /*31d0*/  IMAD.U32 R244, R244, 0x10000, RZ ;  /* 0x00010000f4f47824 */ /* 0x000fe400078e00ff */
[----:B------:R-:W-:Y:S02]  /*31e0*/  FFMA.FTZ R252, R93, R247, R252 ;  /* 0x000000f75dfc7223 */ /* 0x000fe400000100fc */
[----:B------:R-:W3:Y:S01]  /*31f0*/  LDG.E.CONSTANT R247, desc[UR10][R126.64+0x3e00] ;  /* 0x003e000a7ef77981 */ /* 0x000ee2000c1e9900 */
[----:B------:R-:W-:Y:S01]  /*3200*/  FFMA.FTZ R249, R203, R244, R249 ;  /* 0x000000f4cbf97223 */ /* 0x000fe200000100f9 */
[----:B----4-:R-:W-:-:S04]  /*3210*/  PRMT R244, R251, 0x7632, R244 ;  /* 0x00007632fbf47816 */ /* 0x010fc800000000f4 */
[----:B------:R-:W-:-:S05]  /*3220*/  SHF.L.U32 R244, R244, 0x10, RZ ;  /* 0x00000010f4f47819 */ /* 0x000fca00000006ff */
[----:B------:R-:W-:Y:S02]  /*3230*/  FFMA.FTZ R249, R207, R244, R249 ;  /* 0x000000f4cff97223 */ /* 0x000fe400000100f9 */
[----:B------:R-:W4:Y:S01]  /*3240*/  LDG.E.CONSTANT R244, desc[UR10][R126.64+0x204] ;  /* 0x0002040a7ef47981 */ /* 0x000f22000c1e9900 */
[----:B------:R-:W-:-:S04]  /*3250*/  IMAD.U32 R251, R251, 0x10000, RZ ;  /* 0x00010000fbfb7824 */ /* 0x000fc800078e00ff */
[----:B------:R-:W-:Y:S01]  /*3260*/  FFMA.FTZ R252, R97, R251, R252 ;  /* 0x000000fb61fc7223 */ /* 0x000fe200000100fc */
[----:B--2---:R-:W-:-:S04]  /*3270*/  IMAD.U32 R251, R248, 0x10000, RZ ;  /* 0x00010000f8fb7824 */ /* 0x004fc800078e00ff */
        /* <DEDUP_REMOVED lines=23> */
[C---:B---3--:R-:W-:Y:S01]  /*33f0*/  IMAD.U32 R248, R246.reuse, 0x10000, RZ ;  /* 0x00010000f6f87824 */ /* 0x048fe200078e00ff */
[----:B------:R-:W-:-:S04]  /*3400*/  PRMT R246, R246, 0x7632, R246 ;  /* 0x00007632f6f67816 */ /* 0x000fc800000000f6 */
[----:B------:R-:W-:-:S05]  /*3410*/  SHF.L.U32 R246, R246, 0x10, RZ ;  /* 0x00000010f6f67819 */ /* 0x000fca00000006ff */
[----:B------:R-:W-:Y:S01]  /*3420*/  FFMA.FTZ R249, R227, R246, R249 ;  /* 0x000000f6e3f97223 */ /* 0x000fe200000100f9 */
[C---:B------:R-:W-:Y:S01]  /*3430*/  IMAD.U32 R246, R243.reuse, 0x10000, RZ ;  /* 0x00010000f3f67824 */ /* 0x040fe200078e00ff */
[----:B------:R-:W-:-:S05]  /*3440*/  PRMT R243, R243, 0x7632, R243 ;  /* 0x00007632f3f37816 */ /* 0x000fca00000000f3 */
[----:B------:R-:W-:-:S04]  /*3450*/  IMAD.U32 R243, R243, 0x10000, RZ ;  /* 0x00010000f3f37824 */ /* 0x000fc800078e00ff */
[----:B------:R-:W-:Y:S01]  /*3460*/  FFMA.FTZ R249, R231, R243, R249 ;  /* 0x000000f3e7f97223 */ /* 0x000fe200000100f9 */
[----:B------:R-:W-:-:S05]  /*3470*/  PRMT R243, R250, 0x7632, R243 ;  /* 0x00007632faf37816 */ /* 0x000fca00000000f3 */
[----:B------:R-:W-:-:S04]  /*3480*/  IMAD.U32 R243, R243, 0x10000, RZ ;  /* 0x00010000f3f37824 */ /* 0x000fc800078e00ff */
[----:B------:R-:W-:Y:S01]  /*3490*/  FFMA.FTZ R249, R235, R243, R249 ;  /* 0x000000f3ebf97223 */ /* 0x000fe200000100f9 */
[----:B------:R-:W-:-:S05]  /*34a0*/  PRMT R243, R247, 0x7632, R243 ;  /* 0x00007632f7f37816 */ /* 0x000fca00000000f3 */
[----:B------:R-:W-:-:S04]  /*34b0*/  IMAD.U32 R243, R243, 0x10000, RZ ;  /* 0x00010000f3f37824 */ /* 0x000fc800078e00ff */
[----:B------:R-:W-:Y:S01]  /*34c0*/  FFMA.FTZ R249, R239, R243, R249 ;  /* 0x000000f3eff97223 */ /* 0x000fe200000100f9 */
[----:B------:R-:W-:Y:S01]  /*34d0*/  FFMA.FTZ R252, R80, R248, R252 ;  /* 0x000000f850fc7223 */ /* 0x000fe200000100fc */
[----:B------:R-:W-:Y:S01]  /*34e0*/  IMAD.U32 R250, R250, 0x10000, RZ ;  /* 0x00010000fafa7824 */ /* 0x000fe200078e00ff */
[----:B------:R-:W-:Y:S01]  /*34f0*/  SHF.L.U32 R247, R247, 0x10, RZ ;  /* 0x00000010f7f77819 */ /* 0x000fe200000006ff */
[----:B------:R-:W3:Y:S01]  /*3500*/  LDG.E.CONSTANT R248, desc[UR10][R126.64+0xa04] ;  /* 0x000a040a7ef87981 */ /* 0x000ee2000c1e9900 */
[----:B------:R-:W-:-:S03]  /*3510*/  FFMA.FTZ R252, R76, R246, R252 ;  /* 0x000000f64cfc7223 */ /* 0x000fc600000100fc */
[----:B------:R-:W3:Y:S01]  /*3520*/  LDG.E.CONSTANT R246, desc[UR10][R126.64+0xc04] ;  /* 0x000c040a7ef67981 */ /* 0x000ee2000c1e9900 */
[----:B------:R-:W-:-:S03]  /*3530*/  FFMA.FTZ R252, R64, R250, R252 ;  /* 0x000000fa40fc7223 */ /* 0x000fc600000100fc */
[----:B------:R-:W3:Y:S01]  /*3540*/  LDG.E.CONSTANT R250, desc[UR10][R126.64+0xe04] ;  /* 0x000e040a7efa7981 */ /* 0x000ee2000c1e9900 */
[----:B------:R-:W-:Y:S01]  /*3550*/  FFMA.FTZ R252, R60, R247, R252 ;  /* 0x000000f73cfc7223 */ /* 0x000fe200000100fc */
[----:B----4-:R-:W-:-:S04]  /*3560*/  IMAD.U32 R243, R244, 0x10000, RZ ;  /* 0x00010000f4f37824 */ /* 0x010fc800078e00ff */
[----:B------:R-:W-:Y:S02]  /*3570*/  FMUL.FTZ R243, R56, R243 ;  /* 0x000000f338f37220 */ /* 0x000fe40000410000 */
[----:B------:R-:W4:Y:S01]  /*3580*/  LDL R56, [R1+0x14] ;  /* 0x0000140001387983 */ /* 0x000f220000100800 */
[----:B--2---:R-:W-:-:S04]  /*3590*/  IMAD.U32 R247, R251, 0x10000, RZ ;  /* 0x00010000fbf77824 */ /* 0x004fc800078e00ff */
[----:B------:R-:W-:Y:S02]  /*35a0*/  FFMA.FTZ R243, R55, R247, R243 ;  /* 0x000000f737f37223 */ /* 0x000fe400000100f3 */
[----:B------:R-:W2:Y:S01]  /*35b0*/  LDL R55, [R1+0x4] ;  /* 0x0000040001377983 */ /* 0x000ea20000100800 */
[----:B------:R-:W-:Y:S02]  /*35c0*/  PRMT R244, R244, 0x7632, R244 ;  /* 0x00007632f4f47816 */ /* 0x000fe400000000f4 */
[----:B------:R-:W-:Y:S01]  /*35d0*/  PRMT R251, R251, 0x7632, R251 ;  /* 0x00007632fbfb7816 */ /* 0x000fe200000000fb */
[----:B------:R-:W2:Y:S02]  /*35e0*/  LDG.E.CONSTANT R247, desc[UR10][R126.64+0x1004] ;  /* 0x0010040a7ef77981 */ /* 0x000ea4000c1e9900 */
[----:B------:R-:W-:Y:S01]  /*35f0*/  IMAD.U32 R244, R244, 0x10000, RZ ;  /* 0x00010000f4f47824 */ /* 0x000fe200078e00ff */
[----:B------:R-:W-:-:S03]  /*3600*/  SHF.L.U32 R251, R251, 0x10, RZ ;  /* 0x00000010fbfb7819 */ /* 0x000fc600000006ff */
[----:B------:R-:W-:-:S04]  /*3610*/  FMUL.FTZ R244, R116, R244 ;  /* 0x000000f474f47220 */ /* 0x000fc80000410000 */
[--C-:B------:R-:W-:Y:S01]  /*3620*/  FFMA.FTZ R251, R112, R251, R244.reuse ;  /* 0x000000fb70fb7223 */ /* 0x100fe200000100f4 */
[C---:B------:R-:W-:Y:S01]  /*3630*/  PRMT R244, R245.reuse, 0x7632, R244 ;  /* 0x00007632f5f47816 */ /* 0x040fe200000000f4 */
[----:B------:R-:W-:-:S04]  /*3640*/  IMAD.U32 R245, R245, 0x10000, RZ ;  /* 0x00010000f5f57824 */ /* 0x000fc800078e00ff */
[----:B------:R-:W-:Y:S01]  /*3650*/  FFMA.FTZ R243, R242, R245, R243 ;  /* 0x000000f5f2f37223 */ /* 0x000fe200000100f3 */
[----:B------:R-:W-:Y:S01]  /*3660*/  IMAD.U32 R244, R244, 0x10000, RZ ;  /* 0x00010000f4f47824 */ /* 0x000fe200078e00ff */
[----:B------:R-:W2:Y:S03]  /*3670*/  LDG.E.CONSTANT R245, desc[UR10][R126.64+0x1204] ;  /* 0x0012040a7ef57981 */ /* 0x000ea6000c1e9900 */
[----:B------:R-:W-:Y:S01]  /*3680*/  FFMA.FTZ R251, R120, R244, R251 ;  /* 0x000000f478fb7223 */ /* 0x000fe200000100fb */
[----:B------:R-:W2:Y:S01]  /*3690*/  LDL.LU R242, [R1+0x68] ;  /* 0x0000680001f27983 */ /* 0x000ea20000300800 */
[C---:B------:R-:W-:Y:S01]  /*36a0*/  IMAD.U32 R244, R125.reuse, 0x10000, RZ ;  /* 0x000100007df47824 */ /* 0x040fe200078e00ff */
[----:B------:R-:W-:-:S03]  /*36b0*/  PRMT R125, R125, 0x7632, R125 ;  /* 0x000076327d7d7816 */ /* 0x000fc6000000007d */
[----:B------:R-:W-:Y:S02]  /*36c0*/  FFMA.FTZ R243, R63, R244, R243 ;  /* 0x000000f43ff37223 */ /* 0x000fe400000100f3 */
[----:B------:R-:W2:Y:S01]  /*36d0*/  LDG.E.CONSTANT R244, desc[UR10][R126.64+0x1404] ;  /* 0x0014040a7ef47981 */ /* 0x000ea2000c1e9900 */
[----:B------:R-:W-:-:S03]  /*36e0*/  IMAD.U32 R125, R125, 0x10000, RZ ;  /* 0x000100007d7d7824 */ /* 0x000fc600078e00ff */
[----:B------:R-:W2:Y:S01]  /*36f0*/  LDL R63, [R1+0x40] ;  /* 0x00004000013f7983 */ /* 0x000ea20000100800 */
[----:B------:R-:W-:Y:S01]  /*3700*/  FFMA.FTZ R251, R128, R125, R251 ;  /* 0x0000007d80fb7223 */ /* 0x000fe200000100fb */
[C---:B------:R-:W-:Y:S02]  /*3710*/  SHF.L.U32 R125, R124.reuse, 0x10, RZ ;  /* 0x000000107c7d7819 */ /* 0x040fe400000006ff */
[----:B------:R-:W-:-:S05]  /*3720*/  PRMT R124, R124, 0x7632, R124 ;  /* 0x000076327c7c7816 */ /* 0x000fca000000007c */
[----:B------:R-:W-:-:S04]  /*3730*/  IMAD.U32 R124, R124, 0x10000, RZ ;  /* 0x000100007c7c7824 */ /* 0x000fc800078e00ff */
[----:B------:R-:W-:Y:S01]  /*3740*/  FFMA.FTZ R251, R132, R124, R251 ;  /* 0x0000007c84fb7223 */ /* 0x000fe200000100fb */
[----:B---3--:R-:W-:Y:S02]  /*3750*/  IMAD.U32 R124, R248, 0x10000, RZ ;  /* 0x00010000f87c7824 */ /* 0x008fe400078e00ff */
[----:B----4-:R-:W-:Y:S02]  /*3760*/  FFMA.FTZ R243, R56, R125, R243 ;  /* 0x0000007d38f37223 */ /* 0x010fe400000100f3 */
[----:B------:R-:W3:Y:S01]  /*3770*/  LDG.E.CONSTANT R125, desc[UR10][R126.64+0x1604] ;  /* 0x0016040a7e7d7981 */ /* 0x000ee2000c1e9900 */
[----:B------:R-:W-:-:S03]  /*3780*/  PRMT R248, R248, 0x7632, R248 ;  /* 0x00007632f8f87816 */ /* 0x000fc600000000f8 */
[----:B------:R-:W4:Y:S01]  /*3790*/  LDL R56, [R1+0x50] ;  /* 0x0000500001387983 */ /* 0x000f220000100800 */
[----:B--2---:R-:W-:-:S03]  /*37a0*/  FFMA.FTZ R243, R55, R124, R243 ;  /* 0x0000007c37f37223 */ /* 0x004fc600000100f3 */
[----:B------:R-:W2:Y:S01]  /*37b0*/  LDG.E.CONSTANT R124, desc[UR10][R126.64+0x1804] ;  /* 0x0018040a7e7c7981 */ /* 0x000ea2000c1e9900 */
[----:B------:R-:W-:-:S03]  /*37c0*/  IMAD.U32 R248, R248, 0x10000, RZ ;  /* 0x00010000f8f87824 */ /* 0x000fc600078e00ff */
[----:B------:R-:W4:Y:S01]  /*37d0*/  LDL R55, [R1+0x30] ;  /* 0x0000300001377983 */ /* 0x000f220000100800 */
[----:B------:R-:W-:Y:S01]  /*37e0*/  FFMA.FTZ R251, R136, R248, R251 ;  /* 0x000000f888fb7223 */ /* 0x000fe200000100fb */
[----:B------:R-:W-:-:S04]  /*37f0*/  IMAD.U32 R248, R246, 0x10000, RZ ;  /* 0x00010000f6f87824 */ /* 0x000fc800078e00ff */
[----:B------:R-:W-:Y:S02]  /*3800*/  FFMA.FTZ R243, R51, R248, R243 ;  /* 0x000000f833f37223 */ /* 0x000fe400000100f3 */
[----:B------:R-:W4:Y:S01]  /*3810*/  LDG.E.CONSTANT R248, desc[UR10][R126.64+0x1a04] ;  /* 0x001a040a7ef87981 */ /* 0x000f22000c1e9900 */
[----:B------:R-:W-:-:S04]  /*3820*/  PRMT R246, R246, 0x7632, R246 ;  /* 0x00007632f6f67816 */ /* 0x000fc800000000f6 */
[----:B------:R-:W-:-:S05]  /*3830*/  SHF.L.U32 R246, R246, 0x10, RZ ;  /* 0x00000010f6f67819 */ /* 0x000fca00000006ff */
[----:B------:R-:W-:Y:S01]  /*3840*/  FFMA.FTZ R251, R140, R246, R251 ;  /* 0x000000f68cfb7223 */ /* 0x000fe200000100fb */
[C---:B------:R-:W-:Y:S01]  /*3850*/  IMAD.U32 R246, R250.reuse, 0x10000, RZ ;  /* 0x00010000faf67824 */ /* 0x040fe200078e00ff */
[----:B------:R-:W-:-:S03]  /*3860*/  PRMT R250, R250, 0x7632, R250 ;  /* 0x00007632fafa7816 */ /* 0x000fc600000000fa */
[----:B------:R-:W-:Y:S02]  /*3870*/  FFMA.FTZ R243, R47, R246, R243 ;  /* 0x000000f62ff37223 */ /* 0x000fe400000100f3 */
[----:B------:R-:W4:Y:S01]  /*3880*/  LDG.E.CONSTANT R246, desc[UR10][R126.64+0x1c04] ;  /* 0x001c040a7ef67981 */ /* 0x000f22000c1e9900 */
[----:B------:R-:W-:-:S04]  /*3890*/  IMAD.U32 R250, R250, 0x10000, RZ ;  /* 0x00010000fafa7824 */ /* 0x000fc800078e00ff */
[----:B------:R-:W-:Y:S01]  /*38a0*/  FFMA.FTZ R251, R144, R250, R251 ;  /* 0x000000fa90fb7223 */ /* 0x000fe200000100fb */
[C---:B------:R-:W-:Y:S01]  /*38b0*/  IMAD.U32 R250, R247.reuse, 0x10000, RZ ;  /* 0x00010000f7fa7824 */ /* 0x040fe200078e00ff */
[----:B------:R-:W-:-:S03]  /*38c0*/  PRMT R247, R247, 0x7632, R247 ;  /* 0x00007632f7f77816 */ /* 0x000fc600000000f7 */
[----:B------:R-:W-:Y:S02]  /*38d0*/  FFMA.FTZ R243, R43, R250, R243 ;  /* 0x000000fa2bf37223 */ /* 0x000fe400000100f3 */
[----:B------:R-:W4:Y:S01]  /*38e0*/  LDG.E.CONSTANT R250, desc[UR10][R126.64+0x1e04] ;  /* 0x001e040a7efa7981 */ /* 0x000f22000c1e9900 */
[----:B------:R-:W-:-:S04]  /*38f0*/  IMAD.U32 R247, R247, 0x10000, RZ ;  /* 0x00010000f7f77824 */ /* 0x000fc800078e00ff */
[----:B------:R-:W-:Y:S01]  /*3900*/  FFMA.FTZ R251, R148, R247, R251 ;  /* 0x000000f794fb7223 */ /* 0x000fe200000100fb */
[C---:B------:R-:W-:Y:S02]  /*3910*/  SHF.L.U32 R247, R245.reuse, 0x10, RZ ;  /* 0x00000010f5f77819 */ /* 0x040fe400000006ff */
[----:B------:R-:W-:-:S03]  /*3920*/  PRMT R245, R245, 0x7632, R245 ;  /* 0x00007632f5f57816 */ /* 0x000fc600000000f5 */
[----:B------:R-:W-:Y:S02]  /*3930*/  FFMA.FTZ R243, R39, R247, R243 ;  /* 0x000000f727f37223 */ /* 0x000fe400000100f3 */
[----:B------:R-:W-:Y:S01]  /*3940*/  IMAD.U32 R245, R245, 0x10000, RZ ;  /* 0x00010000f5f57824 */ /* 0x000fe200078e00ff */
[----:B------:R-:W4:Y:S03]  /*3950*/  LDG.E.CONSTANT R247, desc[UR10][R126.64+0x2004] ;  /* 0x0020040a7ef77981 */ /* 0x000f26000c1e9900 */
[----:B------:R-:W-:Y:S01]  /*3960*/  FFMA.FTZ R251, R152, R245, R251 ;  /* 0x000000f598fb7223 */ /* 0x000fe200000100fb */
[C---:B------:R-:W-:Y:S01]  /*3970*/  IMAD.U32 R245, R244.reuse, 0x10000, RZ ;  /* 0x00010000f4f57824 */ /* 0x040fe200078e00ff */
[----:B------:R-:W-:-:S03]  /*3980*/  PRMT R244, R244, 0x7632, R244 ;  /* 0x00007632f4f47816 */ /* 0x000fc600000000f4 */
[----:B------:R-:W-:Y:S02]  /*3990*/  FFMA.FTZ R243, R35, R245, R243 ;  /* 0x000000f523f37223 */ /* 0x000fe400000100f3 */
[----:B------:R-:W4:Y:S01]  /*39a0*/  LDG.E.CONSTANT R245, desc[UR10][R126.64+0x2204] ;  /* 0x0022040a7ef57981 */ /* 0x000f22000c1e9900 */
[----:B------:R-:W-:-:S04]  /*39b0*/  IMAD.U32 R244, R244, 0x10000, RZ ;  /* 0x00010000f4f47824 */ /* 0x000fc800078e00ff */
[----:B------:R-:W-:Y:S01]  /*39c0*/  FFMA.FTZ R251, R156, R244, R251 ;  /* 0x000000f49cfb7223 */ /* 0x000fe200000100fb */
[----:B---3--:R-:W-:-:S04]  /*39d0*/  IMAD.U32 R244, R125, 0x10000, RZ ;  /* 0x000100007df47824 */ /* 0x008fc800078e00ff */
[----:B------:R-:W-:Y:S02]  /*39e0*/  FFMA.FTZ R243, R31, R244, R243 ;  /* 0x000000f41ff37223 */ /* 0x000fe400000100f3 */
[----:B------:R-:W3:Y:S01]  /*39f0*/  LDG.E.CONSTANT R244, desc[UR10][R126.64+0x2404] ;  /* 0x0024040a7ef47981 */ /* 0x000ee2000c1e9900 */
[----:B------:R-:W-:-:S04]  /*3a00*/  PRMT R125, R125, 0x7632, R125 ;  /* 0x000076327d7d7816 */ /* 0x000fc8000000007d */
[----:B------:R-:W-:-:S05]  /*3a10*/  SHF.L.U32 R125, R125, 0x10, RZ ;  /* 0x000000107d7d7819 */ /* 0x000fca00000006ff */
[----:B------:R-:W-:Y:S01]  /*3a20*/  FFMA.FTZ R251, R160, R125, R251 ;  /* 0x0000007da0fb7223 */ /* 0x000fe200000100fb */
[----:B--2---:R-:W-:-:S04]  /*3a30*/  IMAD.U32 R125, R124, 0x10000, RZ ;  /* 0x000100007c7d7824 */ /* 0x004fc800078e00ff */
[----:B------:R-:W-:Y:S02]  /*3a40*/  FFMA.FTZ R243, R27, R125, R243 ;  /* 0x0000007d1bf37223 */ /* 0x000fe400000100f3 */
[----:B------:R-:W2:Y:S01]  /*3a50*/  LDG.E.CONSTANT R125, desc[UR10][R126.64+0x2604] ;  /* 0x0026040a7e7d7981 */ /* 0x000ea2000c1e9900 */
[----:B------:R-:W-:-:S05]  /*3a60*/  PRMT R124, R124, 0x7632, R124 ;  /* 0x000076327c7c7816 */ /* 0x000fca000000007c */
[----:B------:R-:W-:-:S04]  /*3a70*/  IMAD.U32 R124, R124, 0x10000, RZ ;  /* 0x000100007c7c7824 */ /* 0x000fc800078e00ff */
[----:B------:R-:W-:Y:S01]  /*3a80*/  FFMA.FTZ R251, R164, R124, R251 ;  /* 0x0000007ca4fb7223 */ /* 0x000fe200000100fb */
[----:B----4-:R-:W-:-:S04]  /*3a90*/  IMAD.U32 R124, R248, 0x10000, RZ ;  /* 0x00010000f87c7824 */ /* 0x010fc800078e00ff */
[----:B------:R-:W-:Y:S02]  /*3aa0*/  FFMA.FTZ R243, R23, R124, R243 ;  /* 0x0000007c17f37223 */ /* 0x000fe400000100f3 */
[----:B------:R-:W4:Y:S01]  /*3ab0*/  LDG.E.CONSTANT R124, desc[UR10][R126.64+0x2804] ;  /* 0x0028040a7e7c7981 */ /* 0x000f22000c1e9900 */
[----:B------:R-:W-:-:S05]  /*3ac0*/  PRMT R248, R248, 0x7632, R248 ;  /* 0x00007632f8f87816 */ /* 0x000fca00000000f8 */
        /* <DEDUP_REMOVED lines=11> */
[----:B------:R-:W-:Y:S01]  /*3b80*/  IMAD.U32 R250, R250, 0x10000, RZ ;  /* 0x00010000fafa7824 */ /* 0x000fe200078e00ff */
[----:B------:R-:W4:Y:S03]  /*3b90*/  LDG.E.CONSTANT R246, desc[UR10][R126.64+0x2c04] ;  /* 0x002c040a7ef67981 */ /* 0x000f26000c1e9900 */
[----:B------:R-:W-:Y:S01]  /*3ba0*/  FFMA.FTZ R251, R176, R250, R251 ;  /* 0x000000fab0fb7223 */ /* 0x000fe200000100fb */
[C---:B------:R-:W-:Y:S01]  /*3bb0*/  IMAD.U32 R250, R247.reuse, 0x10000, RZ ;  /* 0x00010000f7fa7824 */ /* 0x040fe200078e00ff */
[----:B------:R-:W-:-:S03]  /*3bc0*/  PRMT R247, R247, 0x7632, R247 ;  /* 0x00007632f7f77816 */ /* 0x000fc600000000f7 */
[----:B------:R-:W-:Y:S01]  /*3bd0*/  FFMA.FTZ R243, R11, R250, R243 ;  /* 0x000000fa0bf37223 */ /* 0x000fe200000100f3 */
[----:B------:R-:W-:Y:S01]  /*3be0*/  SHF.L.U32 R247, R247, 0x10, RZ ;  /* 0x00000010f7f77819 */ /* 0x000fe200000006ff */
[----:B------:R-:W4:Y:S04]  /*3bf0*/  LDG.E.CONSTANT R250, desc[UR10][R126.64+0x2e04] ;  /* 0x002e040a7efa7981 */ /* 0x000f28000c1e9900 */
[----:B------:R-:W-:Y:S01]  /*3c00*/  FFMA.FTZ R251, R180, R247, R251 ;  /* 0x000000f7b4fb7223 */ /* 0x000fe200000100fb */
[----:B------:R-:W-:-:S04]  /*3c10*/  IMAD.U32 R247, R245, 0x10000, RZ ;  /* 0x00010000f5f77824 */ /* 0x000fc800078e00ff */
[----:B------:R-:W-:Y:S01]  /*3c20*/  FFMA.FTZ R243, R7, R247, R243 ;  /* 0x000000f707f37223 */ /* 0x000fe200000100f3 */
[----:B------:R-:W-:Y:S02]  /*3c30*/  PRMT R247, R245, 0x7632, R247 ;  /* 0x00007632f5f77816 */ /* 0x000fe400000000f7 */
[----:B------:R-:W4:Y:S03]  /*3c40*/  LDG.E.CONSTANT R245, desc[UR10][R126.64+0x3004] ;  /* 0x0030040a7ef57981 */ /* 0x000f26000c1e9900 */
[----:B------:R-:W-:-:S04]  /*3c50*/  IMAD.U32 R247, R247, 0x10000, RZ ;  /* 0x00010000f7f77824 */ /* 0x000fc800078e00ff */
[----:B------:R-:W-:Y:S01]  /*3c60*/  FFMA.FTZ R251, R184, R247, R251 ;  /* 0x000000f7b8fb7223 */ /* 0x000fe200000100fb */
[----:B---3--:R-:W-:-:S04]  /*3c70*/  IMAD.U32 R247, R244, 0x10000, RZ ;  /* 0x00010000f4f77824 */ /* 0x008fc800078e00ff */
[----:B------:R-:W-:Y:S02]  /*3c80*/  FFMA.FTZ R243, R3, R247, R243 ;  /* 0x000000f703f37223 */ /* 0x000fe400000100f3 */
[----:B------:R-:W3:Y:S01]  /*3c90*/  LDG.E.CONSTANT R247, desc[UR10][R126.64+0x3204] ;  /* 0x0032040a7ef77981 */ /* 0x000ee2000c1e9900 */
[----:B------:R-:W-:-:S05]  /*3ca0*/  PRMT R244, R244, 0x7632, R244 ;  /* 0x00007632f4f47816 */ /* 0x000fca00000000f4 */
        /* <DEDUP_REMOVED lines=14> */
[C---:B------:R-:W-:Y:S01]  /*3d90*/  IMAD.U32 R124, R248.reuse, 0x10000, RZ ;  /* 0x00010000f87c7824 */ /* 0x040fe200078e00ff */
[----:B------:R-:W-:-:S04]  /*3da0*/  PRMT R248, R248, 0x7632, R248 ;  /* 0x00007632f8f87816 */ /* 0x000fc800000000f8 */
[----:B------:R-:W-:-:S05]  /*3db0*/  SHF.L.U32 R248, R248, 0x10, RZ ;  /* 0x00000010f8f87819 */ /* 0x000fca00000006ff */
[----:B------:R-:W-:Y:S01]  /*3dc0*/  FFMA.FTZ R251, R200, R248, R251 ;  /* 0x000000f8c8fb7223 */ /* 0x000fe200000100fb */
[C---:B------:R-:W-:Y:S01]  /*3dd0*/  IMAD.U32 R248, R246.reuse, 0x10000, RZ ;  /* 0x00010000f6f87824 */ /* 0x040fe200078e00ff */
[----:B------:R-:W-:Y:S01]  /*3de0*/  PRMT R246, R246, 0x7632, R246 ;  /* 0x00007632f6f67816 */ /* 0x000fe200000000f6 */
[----:B------:R-:W-:Y:S02]  /*3df0*/  FFMA.FTZ R243, R90, R124, R243 ;  /* 0x0000007c5af37223 */ /* 0x000fe400000100f3 */
[----:B------:R-:W4:Y:S02]  /*3e00*/  LDG.E.CONSTANT R124, desc[UR10][R126.64+0x3804] ;  /* 0x0038040a7e7c7981 */ /* 0x000f24000c1e9900 */
[----:B------:R-:W-:-:S04]  /*3e10*/  IMAD.U32 R246, R246, 0x10000, RZ ;  /* 0x00010000f6f67824 */ /* 0x000fc800078e00ff */
[----:B------:R-:W-:Y:S01]  /*3e20*/  FFMA.FTZ R251, R204, R246, R251 ;  /* 0x000000f6ccfb7223 */ /* 0x000fe200000100fb */
[----:B------:R-:W-:Y:S01]  /*3e30*/  PRMT R246, R250, 0x7632, R246 ;  /* 0x00007632faf67816 */ /* 0x000fe200000000f6 */
[----:B------:R-:W-:Y:S01]  /*3e40*/  FFMA.FTZ R243, R94, R248, R243 ;  /* 0x000000f85ef37223 */ /* 0x000fe200000100f3 */
[----:B------:R-:W-:Y:S01]  /*3e50*/  IMAD.U32 R250, R250, 0x10000, RZ ;  /* 0x00010000fafa7824 */ /* 0x000fe200078e00ff */
[----:B------:R-:W4:Y:S02]  /*3e60*/  LDG.E.CONSTANT R248, desc[UR10][R126.64+0x3a04] ;  /* 0x003a040a7ef87981 */ /* 0x000f24000c1e9900 */
[----:B------:R-:W-:Y:S02]  /*3e70*/  IMAD.U32 R246, R246, 0x10000, RZ ;  /* 0x00010000f6f67824 */ /* 0x000fe400078e00ff */
[----:B------:R-:W-:Y:S02]  /*3e80*/  FFMA.FTZ R243, R98, R250, R243 ;  /* 0x000000fa62f37223 */ /* 0x000fe400000100f3 */
[----:B------:R-:W4:Y:S01]  /*3e90*/  LDG.E.CONSTANT R250, desc[UR10][R126.64+0x3c04] ;  /* 0x003c040a7efa7981 */ /* 0x000f22000c1e9900 */
[----:B------:R-:W-:Y:S01]  /*3ea0*/  FFMA.FTZ R251, R208, R246, R251 ;  /* 0x000000f6d0fb7223 */ /* 0x000fe200000100fb */
[----:B------:R-:W-:-:S05]  /*3eb0*/  SHF.L.U32 R246, R245, 0x10, RZ ;  /* 0x00000010f5f67819 */ /* 0x000fca00000006ff */
[----:B------:R-:W-:Y:S01]  /*3ec0*/  FFMA.FTZ R243, R102, R246, R243 ;  /* 0x000000f666f37223 */ /* 0x000fe200000100f3 */
[----:B------:R-:W-:Y:S02]  /*3ed0*/  PRMT R246, R245, 0x7632, R246 ;  /* 0x00007632f5f67816 */ /* 0x000fe400000000f6 */
[----:B------:R-:W4:Y:S03]  /*3ee0*/  LDG.E.CONSTANT R245, desc[UR10][R126.64+0x3e04] ;  /* 0x003e040a7ef57981 */ /* 0x000f26000c1e9900 */
[----:B------:R-:W-:-:S04]  /*3ef0*/  IMAD.U32 R246, R246, 0x10000, RZ ;  /* 0x00010000f6f67824 */ /* 0x000fc800078e00ff */
[----:B------:R-:W-:Y:S01]  /*3f00*/  FFMA.FTZ R251, R212, R246, R251 ;  /* 0x000000f6d4fb7223 */ /* 0x000fe200000100fb */
[----:B---3--:R-:W-:-:S05]  /*3f10*/  PRMT R246, R247, 0x7632, R246 ;  /* 0x00007632f7f67816 */ /* 0x008fca00000000f6 */
[----:B------:R-:W-:-:S04]  /*3f20*/  IMAD.U32 R246, R246, 0x10000, RZ ;  /* 0x00010000f6f67824 */ /* 0x000fc800078e00ff */
[----:B------:R-:W-:Y:S02]  /*3f30*/  FFMA.FTZ R251, R216, R246, R251 ;  /* 0x000000f6d8fb7223 */ /* 0x000fe400000100fb */
[----:B------:R-:W3:Y:S01]  /*3f40*/  LDG.E.CONSTANT R246, desc[UR10][R126.64+0x208] ;  /* 0x0002080a7ef67981 */ /* 0x000ee2000c1e9900 */
[----:B------:R-:W-:-:S04]  /*3f50*/  IMAD.U32 R247, R247, 0x10000, RZ ;  /* 0x00010000f7f77824 */ /* 0x000fc800078e00ff */
[----:B------:R-:W-:Y:S01]  /*3f60*/  FFMA.FTZ R243, R106, R247, R243 ;  /* 0x000000f76af37223 */ /* 0x000fe200000100f3 */
[----:B--2---:R-:W-:-:S04]  /*3f70*/  IMAD.U32 R247, R244, 0x10000, RZ ;  /* 0x00010000f4f77824 */ /* 0x004fc800078e00ff */
[----:B------:R-:W-:Y:S02]  /*3f80*/  FFMA.FTZ R243, R69, R247, R243 ;  /* 0x000000f745f37223 */ /* 0x000fe400000100f3 */
[----:B------:R-:W2:Y:S01]  /*3f90*/  LDG.E.CONSTANT R247, desc[UR10][R126.64+0x8] ;  /* 0x0000080a7ef77981 */ /* 0x000ea2000c1e9900 */
[----:B------:R-:W-:-:S04]  /*3fa0*/  PRMT R244, R244, 0x7632, R244 ;  /* 0x00007632f4f47816 */ /* 0x000fc800000000f4 */
[----:B------:R-:W-:-:S05]  /*3fb0*/  SHF.L.U32 R244, R244, 0x10, RZ ;  /* 0x00000010f4f47819 */ /* 0x000fca00000006ff */
        /* <DEDUP_REMOVED lines=8> */
[----:B------:R-:W-:-:S05]  /*4040*/  PRMT R124, R124, 0x7632, R124 ;  /* 0x000076327c7c7816 */ /* 0x000fca000000007c */
[----:B------:R-:W-:-:S04]  /*4050*/  IMAD.U32 R124, R124, 0x10000, RZ ;  /* 0x000100007c7c7824 */ /* 0x000fc800078e00ff */
[----:B------:R-:W-:Y:S01]  /*4060*/  FFMA.FTZ R251, R228, R124, R251 ;  /* 0x0000007ce4fb7223 */ /* 0x000fe200000100fb */
[C---:B------:R-:W-:Y:S02]  /*4070*/  SHF.L.U32 R124, R248.reuse, 0x10, RZ ;  /* 0x00000010f87c7819 */ /* 0x040fe400000006ff */
[----:B------:R-:W-:-:S05]  /*4080*/  PRMT R248, R248, 0x7632, R248 ;  /* 0x00007632f8f87816 */ /* 0x000fca00000000f8 */
[----:B------:R-:W-:Y:S02]  /*4090*/  IMAD.U32 R248, R248, 0x10000, RZ ;  /* 0x00010000f8f87824 */ /* 0x000fe400078e00ff */
[----:B------:R-:W-:Y:S02]  /*40a0*/  FFMA.FTZ R243, R81, R125, R243 ;  /* 0x0000007d51f37223 */ /* 0x000fe400000100f3 */
[----:B------:R-:W4:Y:S01]  /*40b0*/  LDG.E.CONSTANT R125, desc[UR10][R126.64+0x608] ;  /* 0x0006080a7e7d7981 */ /* 0x000f22000c1e9900 */
[--C-:B------:R-:W-:Y:S01]  /*40c0*/  FFMA.FTZ R248, R232, R248, R251.reuse ;  /* 0x000000f8e8f87223 */ /* 0x100fe200000100fb */
[C---:B------:R-:W-:Y:S01]  /*40d0*/  PRMT R251, R250.reuse, 0x7632, R251 ;  /* 0x00007632fafb7816 */ /* 0x040fe200000000fb */
[----:B------:R-:W-:Y:S01]  /*40e0*/  FFMA.FTZ R243, R77, R124, R243 ;  /* 0x0000007c4df37223 */ /* 0x000fe200000100f3 */
[----:B------:R-:W-:Y:S01]  /*40f0*/  IMAD.U32 R250, R250, 0x10000, RZ ;  /* 0x00010000fafa7824 */ /* 0x000fe200078e00ff */
[----:B------:R-:W4:Y:S02]  /*4100*/  LDG.E.CONSTANT R124, desc[UR10][R126.64+0x808] ;  /* 0x0008080a7e7c7981 */ /* 0x000f24000c1e9900 */
[----:B------:R-:W-:-:S02]  /*4110*/  IMAD.U32 R251, R251, 0x10000, RZ ;  /* 0x00010000fbfb7824 */ /* 0x000fc400078e00ff */
[----:B------:R-:W-:Y:S02]  /*4120*/  FFMA.FTZ R250, R65, R250, R243 ;  /* 0x000000fa41fa7223 */ /* 0x000fe400000100f3 */
[----:B------:R-:W4:Y:S01]  /*4130*/  LDG.E.CONSTANT R243, desc[UR10][R126.64+0xa08] ;  /* 0x000a080a7ef37981 */ /* 0x000f22000c1e9900 */
[----:B------:R-:W-:Y:S01]  /*4140*/  FFMA.FTZ R248, R236, R251, R248 ;  /* 0x000000fbecf87223 */ /* 0x000fe200000100f8 */
[----:B------:R-:W-:-:S04]  /*4150*/  IMAD.U32 R251, R245, 0x10000, RZ ;  /* 0x00010000f5fb7824 */ /* 0x000fc800078e00ff */
[----:B------:R-:W-:Y:S01]  /*4160*/  FFMA.FTZ R250, R61, R251, R250 ;  /* 0x000000fb3dfa7223 */ /* 0x000fe200000100fa */
[----:B------:R-:W-:-:S04]  /*4170*/  PRMT R245, R245, 0x7632, R245 ;  /* 0x00007632f5f57816 */ /* 0x000fc800000000f5 */
[----:B------:R-:W-:-:S05]  /*4180*/  SHF.L.U32 R245, R245, 0x10, RZ ;  /* 0x00000010f5f57819 */ /* 0x000fca00000006ff */
[----:B------:R-:W-:Y:S01]  /*4190*/  FFMA.FTZ R245, R240, R245, R248 ;  /* 0x000000f5f0f57223 */ /* 0x000fe200000100f8 */
[----:B---3--:R-:W-:-:S04]  /*41a0*/  IMAD.U32 R251, R246, 0x10000, RZ ;  /* 0x00010000f6fb7824 */ /* 0x008fc800078e00ff */
[----:B------:R-:W-:Y:S02]  /*41b0*/  FMUL.FTZ R251, R63, R251 ;  /* 0x000000fb3ffb7220 */ /* 0x000fe40000410000 */
[----:B------:R-:W3:Y:S01]  /*41c0*/  LDL R63, [R1+0x20] ;  /* 0x00002000013f7983 */ /* 0x000ee20000100800 */
[----:B--2---:R-:W-:-:S04]  /*41d0*/  IMAD.U32 R248, R247, 0x10000, RZ ;  /* 0x00010000f7f87824 */ /* 0x004fc800078e00ff */
[----:B------:R-:W-:Y:S02]  /*41e0*/  FFMA.FTZ R251, R56, R248, R251 ;  /* 0x000000f838fb7223 */ /* 0x000fe400000100fb */
[----:B------:R-:W2:Y:S01]  /*41f0*/  LDL R56, [R1+0x10] ;  /* 0x0000100001387983 */ /* 0x000ea20000100800 */
[----:B------:R-:W-:Y:S01]  /*4200*/  PRMT R247, R246, 0x7632, R247 ;  /* 0x00007632f6f77816 */ /* 0x000fe200000000f7 */
[----:B------:R-:W-:Y:S02]  /*4210*/  FADD.FTZ R249, R252, R249 ;  /* 0x000000f9fcf97221 */ /* 0x000fe40000010000 */
[----:B------:R-:W2:Y:S01]  /*4220*/  LDG.E.CONSTANT R252, desc[UR10][R126.64+0xc08] ;  /* 0x000c080a7efc7981 */ /* 0x000ea2000c1e9900 */
[C---:B------:R-:W-:Y:S01]  /*4230*/  PRMT R248, R247.reuse, 0x7632, R248 ;  /* 0x00007632f7f87816 */ /* 0x040fe200000000f8 */
[----:B------:R-:W-:Y:S02]  /*4240*/  IMAD.U32 R247, R247, 0x10000, RZ ;  /* 0x00010000f7f77824 */ /* 0x000fe400078e00ff */
[----:B------:R-:W2:Y:S02]  /*4250*/  LDG.E.CONSTANT R246, desc[UR10][R126.64+0x1008] ;  /* 0x0010080a7ef67981 */ /* 0x000ea4000c1e9900 */
[----:B------:R-:W-:-:S02]  /*4260*/  IMAD.U32 R248, R248, 0x10000, RZ ;  /* 0x00010000f8f87824 */ /* 0x000fc400078e00ff */
[----:B------:R-:W-:-:S04]  /*4270*/  FMUL.FTZ R247, R117, R247 ;  /* 0x000000f775f77220 */ /* 0x000fc80000410000 */
[----:B------:R-:W-:Y:S01]  /*4280*/  FFMA.FTZ R248, R113, R248, R247 ;  /* 0x000000f871f87223 */ /* 0x000fe200000100f7 */
[----:B----4-:R-:W-:-:S05]  /*4290*/  SHF.L.U32 R247, R244, 0x10, RZ ;  /* 0x00000010f4f77819 */ /* 0x010fca00000006ff */
[----:B------:R-:W-:Y:S02]  /*42a0*/  FFMA.FTZ R251, R55, R247, R251 ;  /* 0x000000f737fb7223 */ /* 0x000fe400000100fb */
[----:B------:R-:W4:Y:S01]  /*42b0*/  LDL R55, [R1] ;  /* 0x0000000001377983 */ /* 0x000f220000100800 */
[----:B------:R-:W-:-:S03]  /*42c0*/  FADD.FTZ R249, R250, R249 ;  /* 0x000000f9faf97221 */ /* 0x000fc60000010000 */
[----:B------:R-:W4:Y:S01]  /*42d0*/  LDG.E.CONSTANT R250, desc[UR10][R126.64+0xe08] ;  /* 0x000e080a7efa7981 */ /* 0x000f22000c1e9900 */
[----:B------:R-:W-:-:S03]  /*42e0*/  PRMT R247, R244, 0x7632, R247 ;  /* 0x00007632f4f77816 */ /* 0x000fc600000000f7 */
[----:B------:R-:W4:Y:S02]  /*42f0*/  LDG.E.CONSTANT R244, desc[UR10][R126.64+0x1208] ;  /* 0x0012080a7ef47981 */ /* 0x000f24000c1e9900 */
[----:B------:R-:W-:-:S04]  /*4300*/  IMAD.U32 R247, R247, 0x10000, RZ ;  /* 0x00010000f7f77824 */ /* 0x000fc800078e00ff */
[----:B------:R-:W-:Y:S01]  /*4310*/  FFMA.FTZ R248, R121, R247, R248 ;  /* 0x000000f779f87223 */ /* 0x000fe200000100f8 */
[C---:B------:R-:W-:Y:S01]  /*4320*/  IMAD.U32 R247, R125.reuse, 0x10000, RZ ;  /* 0x000100007df77824 */ /* 0x040fe200078e00ff */
[----:B------:R-:W-:-:S05]  /*4330*/  PRMT R125, R125, 0x7632, R125 ;  /* 0x000076327d7d7816 */ /* 0x000fca000000007d */
[----:B------:R-:W-:-:S04]  /*4340*/  IMAD.U32 R125, R125, 0x10000, RZ ;  /* 0x000100007d7d7824 */ /* 0x000fc800078e00ff */
[----:B------:R-:W-:Y:S01]  /*4350*/  FFMA.FTZ R248, R129, R125, R248 ;  /* 0x0000007d81f87223 */ /* 0x000fe200000100f8 */
[C---:B------:R-:W-:Y:S01]  /*4360*/  IMAD.U32 R125, R124.reuse, 0x10000, RZ ;  /* 0x000100007c7d7824 */ /* 0x040fe200078e00ff */
[----:B------:R-:W-:-:S04]  /*4370*/  PRMT R124, R124, 0x7632, R124 ;  /* 0x000076327c7c7816 */ /* 0x000fc8000000007c */
[----:B------:R-:W-:Y:S01]  /*4380*/  SHF.L.U32 R124, R124, 0x10, RZ ;  /* 0x000000107c7c7819 */ /* 0x000fe200000006ff */
[----:B---3--:R-:W-:Y:S02]  /*4390*/  FFMA.FTZ R251, R63, R247, R251 ;  /* 0x000000f73ffb7223 */ /* 0x008fe400000100fb */
[----:B------:R-:W3:Y:S02]  /*43a0*/  LDG.E.CONSTANT R247, desc[UR10][R126.64+0x1408] ;  /* 0x0014080a7ef77981 */ /* 0x000ee4000c1e9900 */
[----:B------:R-:W-:Y:S02]  /*43b0*/  FFMA.FTZ R248, R133, R124, R248 ;  /* 0x0000007c85f87223 */ /* 0x000fe400000100f8 */
[----:B------:R-:W3:Y:S01]  /*43c0*/  LDL R63, [R1+0x3c] ;  /* 0x00003c00013f7983 */ /* 0x000ee20000100800 */
[----:B--2---:R-:W-:-:S03]  /*43d0*/  FFMA.FTZ R251, R56, R125, R251 ;  /* 0x0000007d38fb7223 */ /* 0x004fc600000100fb */
[----:B------:R-:W2:Y:S01]  /*43e0*/  LDG.E.CONSTANT R125, desc[UR10][R126.64+0x1608] ;  /* 0x0016080a7e7d7981 */ /* 0x000ea2000c1e9900 */
[C---:B------:R-:W-:Y:S01]  /*43f0*/  PRMT R124, R243.reuse, 0x7632, R124 ;  /* 0x00007632f37c7816 */ /* 0x040fe2000000007c */
[----:B------:R-:W-:Y:S02]  /*4400*/  IMAD.U32 R243, R243, 0x10000, RZ ;  /* 0x00010000f3f37824 */ /* 0x000fe400078e00ff */
[----:B------:R-:W2:Y:S02]  /*4410*/  LDL R56, [R1+0x2c] ;  /* 0x00002c0001387983 */ /* 0x000ea40000100800 */
[----:B----4-:R-:W-:Y:S02]  /*4420*/  FFMA.FTZ R251, R55, R243, R251 ;  /* 0x000000f337fb7223 */ /* 0x010fe400000100fb */
[----:B------:R-:W4:Y:S01]  /*4430*/  LDG.E.CONSTANT R243, desc[UR10][R126.64+0x1808] ;  /* 0x0018080a7ef37981 */ /* 0x000f22000c1e9900 */
[----:B------:R-:W-:-:S03]  /*4440*/  IMAD.U32 R124, R124, 0x10000, RZ ;  /* 0x000100007c7c7824 */ /* 0x000fc600078e00ff */
[----:B------:R-:W4:Y:S01]  /*4450*/  LDL R55, [R1+0x4c] ;  /* 0x00004c0001377983 */ /* 0x000f220000100800 */
[----:B------:R-:W-:Y:S01]  /*4460*/  FFMA.FTZ R248, R137, R124, R248 ;  /* 0x0000007c89f87223 */ /* 0x000fe200000100f8 */
[C---:B------:R-:W-:Y:S01]  /*4470*/  PRMT R124, R252.reuse, 0x7632, R124 ;  /* 0x00007632fc7c7816 */ /* 0x040fe2000000007c */
[----:B------:R-:W-:-:S04]  /*4480*/  IMAD.U32 R252, R252, 0x10000, RZ ;  /* 0x00010000fcfc7824 */ /* 0x000fc800078e00ff */
[----:B------:R-:W-:Y:S02]  /*4490*/  IMAD.U32 R124, R124, 0x10000, RZ ;  /* 0x000100007c7c7824 */ /* 0x000fe400078e00ff */
[----:B------:R-:W-:Y:S01]  /*44a0*/  FFMA.FTZ R251, R50, R252, R251 ;  /* 0x000000fc32fb7223 */ /* 0x000fe200000100fb */
[C---:B------:R-:W-:Y:S01]  /*44b0*/  PRMT R252, R250.reuse, 0x7632, R252 ;  /* 0x00007632fafc7816 */ /* 0x040fe200000000fc */
[----:B------:R-:W-:Y:S02]  /*44c0*/  FFMA.FTZ R248, R141, R124, R248 ;  /* 0x0000007c8df87223 */ /* 0x000fe400000100f8 */
[----:B------:R-:W4:Y:S01]  /*44d0*/  LDG.E.CONSTANT R124, desc[UR10][R126.64+0x1a08] ;  /* 0x001a080a7e7c7981 */ /* 0x000f22000c1e9900 */
[----:B------:R-:W-:Y:S01]  /*44e0*/  SHF.L.U32 R250, R250, 0x10, RZ ;  /* 0x00000010fafa7819 */ /* 0x000fe200000006ff */
[----:B------:R-:W-:-:S04]  /*44f0*/  IMAD.U32 R252, R252, 0x10000, RZ ;  /* 0x00010000fcfc7824 */ /* 0x000fc800078e00ff */
[----:B------:R-:W-:Y:S01]  /*4500*/  FFMA.FTZ R252, R145, R252, R248 ;  /* 0x000000fc91fc7223 */ /* 0x000fe200000100f8 */
[--C-:B------:R-:W-:Y:S01]  /*4510*/  FFMA.FTZ R250, R46, R250, R251.reuse ;  /* 0x000000fa2efa7223 */ /* 0x100fe200000100fb */
[----:B------:R-:W4:Y:S01]  /*4520*/  LDG.E.CONSTANT R248, desc[UR10][R126.64+0x1c08] ;  /* 0x001c080a7ef87981 */ /* 0x000f22000c1e9900 */
[C---:B------:R-:W-:Y:S01]  /*4530*/  PRMT R251, R246.reuse, 0x7632, R251 ;  /* 0x00007632f6fb7816 */ /* 0x040fe200000000fb */
[----:B------:R-:W-:-:S04]  /*4540*/  IMAD.U32 R246, R246, 0x10000, RZ ;  /* 0x00010000f6f67824 */ /* 0x000fc800078e00ff */
[----:B------:R-:W-:Y:S02]  /*4550*/  IMAD.U32 R251, R251, 0x10000, RZ ;  /* 0x00010000fbfb7824 */ /* 0x000fe400078e00ff */
[----:B------:R-:W-:Y:S02]  /*4560*/  FFMA.FTZ R246, R42, R246, R250 ;  /* 0x000000f62af67223 */ /* 0x000fe400000100fa */
[----:B------:R-:W4:Y:S01]  /*4570*/  LDG.E.CONSTANT R250, desc[UR10][R126.64+0x1e08] ;  /* 0x001e080a7efa7981 */ /* 0x000f22000c1e9900 */
[----:B------:R-:W-:Y:S01]  /*4580*/  FFMA.FTZ R251, R149, R251, R252 ;  /* 0x000000fb95fb7223 */ /* 0x000fe200000100fc */
[----:B------:R-:W-:-:S04]  /*4590*/  IMAD.U32 R252, R244, 0x10000, RZ ;  /* 0x00010000f4fc7824 */ /* 0x000fc800078e00ff */
[----:B------:R-:W-:Y:S01]  /*45a0*/  FFMA.FTZ R246, R38, R252, R246 ;  /* 0x000000fc26f67223 */ /* 0x000fe200000100f6 */
[----:B------:R-:W-:Y:S02]  /*45b0*/  PRMT R252, R244, 0x7632, R252 ;  /* 0x00007632f4fc7816 */ /* 0x000fe400000000fc */
[----:B------:R-:W4:Y:S02]  /*45c0*/  LDG.E.CONSTANT R244, desc[UR10][R126.64+0x2008] ;  /* 0x0020080a7ef47981 */ /* 0x000f24000c1e9900 */
[----:B------:R-:W-:-:S05]  /*45d0*/  SHF.L.U32 R252, R252, 0x10, RZ ;  /* 0x00000010fcfc7819 */ /* 0x000fca00000006ff */
[----:B------:R-:W-:Y:S01]  /*45e0*/  FFMA.FTZ R251, R153, R252, R251 ;  /* 0x000000fc99fb7223 */ /* 0x000fe200000100fb */
[----:B---3--:R-:W-:-:S04]  /*45f0*/  IMAD.U32 R252, R247, 0x10000, RZ ;  /* 0x00010000f7fc7824 */ /* 0x008fc800078e00ff */
[----:B------:R-:W-:Y:S02]  /*4600*/  FFMA.FTZ R252, R34, R252, R246 ;  /* 0x000000fc22fc7223 */ /* 0x000fe400000100f6 */
[----:B------:R-:W3:Y:S01]  /*4610*/  LDG.E.CONSTANT R246, desc[UR10][R126.64+0x2208] ;  /* 0x0022080a7ef67981 */ /* 0x000ee2000c1e9900 */
[----:B------:R-:W-:-:S05]  /*4620*/  PRMT R247, R247, 0x7632, R247 ;  /* 0x00007632f7f77816 */ /* 0x000fca00000000f7 */
        /* <DEDUP_REMOVED lines=8> */
[----:B----4-:R-:W-:-:S05]  /*46b0*/  PRMT R125, R243, 0x7632, R125 ;  /* 0x00007632f37d7816 */ /* 0x010fca000000007d */
[----:B------:R-:W-:-:S04]  /*46c0*/  IMAD.U32 R125, R125, 0x10000, RZ ;  /* 0x000100007d7d7824 */ /* 0x000fc800078e00ff */
[----:B------:R-:W-:Y:S02]  /*46d0*/  FFMA.FTZ R251, R165, R125, R251 ;  /* 0x0000007da5fb7223 */ /* 0x000fe400000100fb */
[----:B------:R-:W4:Y:S01]  /*46e0*/  LDG.E.CONSTANT R125, desc[UR10][R126.64+0x2608] ;  /* 0x0026080a7e7d7981 */ /* 0x000f22000c1e9900 */
[----:B------:R-:W-:-:S05]  /*46f0*/  SHF.L.U32 R243, R243, 0x10, RZ ;  /* 0x00000010f3f37819 */ /* 0x000fca00000006ff */
[--C-:B------:R-:W-:Y:S01]  /*4700*/  FFMA.FTZ R243, R26, R243, R252.reuse ;  /* 0x000000f31af37223 */ /* 0x100fe200000100fc */
[C---:B------:R-:W-:Y:S01]  /*4710*/  PRMT R252, R124.reuse, 0x7632, R252 ;  /* 0x000076327cfc7816 */ /* 0x040fe200000000fc */
[----:B------:R-:W-:-:S04]  /*4720*/  IMAD.U32 R124, R124, 0x10000, RZ ;  /* 0x000100007c7c7824 */ /* 0x000fc800078e00ff */
[----:B------:R-:W-:Y:S02]  /*4730*/  IMAD.U32 R252, R252, 0x10000, RZ ;  /* 0x00010000fcfc7824 */ /* 0x000fe400078e00ff */
[----:B------:R-:W-:Y:S02]  /*4740*/  FFMA.FTZ R124, R22, R124, R243 ;  /* 0x0000007c167c7223 */ /* 0x000fe400000100f3 */
[----:B------:R-:W4:Y:S01]  /*4750*/  LDG.E.CONSTANT R243, desc[UR10][R126.64+0x2808] ;  /* 0x0028080a7ef37981 */ /* 0x000f22000c1e9900 */
[----:B------:R-:W-:Y:S01]  /*4760*/  FFMA.FTZ R251, R169, R252, R251 ;  /* 0x000000fca9fb7223 */ /* 0x000fe200000100fb */
[C---:B------:R-:W-:Y:S01]  /*4770*/  PRMT R252, R248.reuse, 0x7632, R252 ;  /* 0x00007632f8fc7816 */ /* 0x040fe200000000fc */
[----:B------:R-:W-:-:S03]  /*4780*/  IMAD.U32 R248, R248, 0x10000, RZ ;  /* 0x00010000f8f87824 */ /* 0x000fc600078e00ff */
[----:B------:R-:W-:Y:S01]  /*4790*/  SHF.L.U32 R252, R252, 0x10, RZ ;  /* 0x00000010fcfc7819 */ /* 0x000fe200000006ff */
[----:B------:R-:W-:Y:S02]  /*47a0*/  FFMA.FTZ R124, R18, R248, R124 ;  /* 0x000000f8127c7223 */ /* 0x000fe4000001007c */
[----:B------:R-:W4:Y:S02]  /*47b0*/  LDG.E.CONSTANT R248, desc[UR10][R126.64+0x2a08] ;  /* 0x002a080a7ef87981 */ /* 0x000f24000c1e9900 */
[----:B------:R-:W-:Y:S01]  /*47c0*/  FFMA.FTZ R251, R173, R252, R251 ;  /* 0x000000fcadfb7223 */ /* 0x000fe200000100fb */
[C---:B------:R-:W-:Y:S01]  /*47d0*/  PRMT R252, R250.reuse, 0x7632, R252 ;  /* 0x00007632fafc7816 */ /* 0x040fe200000000fc */
[----:B------:R-:W-:-:S04]  /*47e0*/  IMAD.U32 R250, R250, 0x10000, RZ ;  /* 0x00010000fafa7824 */ /* 0x000fc800078e00ff */
[----:B------:R-:W-:Y:S02]  /*47f0*/  IMAD.U32 R252, R252, 0x10000, RZ ;  /* 0x00010000fcfc7824 */ /* 0x000fe400078e00ff */
[----:B------:R-:W-:Y:S02]  /*4800*/  FFMA.FTZ R124, R14, R250, R124 ;  /* 0x000000fa0e7c7223 */ /* 0x000fe4000001007c */
[----:B------:R-:W4:Y:S01]  /*4810*/  LDG.E.CONSTANT R250, desc[UR10][R126.64+0x2c08] ;  /* 0x002c080a7efa7981 */ /* 0x000f22000c1e9900 */
[----:B------:R-:W-:Y:S01]  /*4820*/  FFMA.FTZ R251, R177, R252, R251 ;  /* 0x000000fcb1fb7223 */ /* 0x000fe200000100fb */
[C---:B------:R-:W-:Y:S01]  /*4830*/  PRMT R252, R244.reuse, 0x7632, R252 ;  /* 0x00007632f4fc7816 */ /* 0x040fe200000000fc */
[----:B------:R-:W-:-:S04]  /*4840*/  IMAD.U32 R244, R244, 0x10000, RZ ;  /* 0x00010000f4f47824 */ /* 0x000fc800078e00ff */
[----:B------:R-:W-:Y:S02]  /*4850*/  IMAD.U32 R252, R252, 0x10000, RZ ;  /* 0x00010000fcfc7824 */ /* 0x000fe400078e00ff */
[----:B------:R-:W-:Y:S02]  /*4860*/  FFMA.FTZ R124, R10, R244, R124 ;  /* 0x000000f40a7c7223 */ /* 0x000fe4000001007c */
[----:B------:R-:W4:Y:S01]  /*4870*/  LDG.E.CONSTANT R244, desc[UR10][R126.64+0x2e08] ;  /* 0x002e080a7ef47981 */ /* 0x000f22000c1e9900 */
[----:B------:R-:W-:Y:S01]  /*4880*/  FFMA.FTZ R251, R181, R252, R251 ;  /* 0x000000fcb5fb7223 */ /* 0x000fe200000100fb */
[----:B---3--:R-:W-:-:S05]  /*4890*/  SHF.L.U32 R252, R246, 0x10, RZ ;  /* 0x00000010f6fc7819 */ /* 0x008fca00000006ff */
        /* <DEDUP_REMOVED lines=11> */
[----:B----4-:R-:W-:-:S04]  /*4950*/  PRMT R247, R125, 0x7632, R247 ;  /* 0x000076327df77816 */ /* 0x010fc800000000f7 */
[----:B------:R-:W-:-:S05]  /*4960*/  SHF.L.U32 R247, R247, 0x10, RZ ;  /* 0x00000010f7f77819 */ /* 0x000fca00000006ff */
[----:B------:R-:W-:Y:S02]  /*4970*/  FFMA.FTZ R247, R193, R247, R251 ;  /* 0x000000f7c1f77223 */ /* 0x000fe400000100fb */
[----:B------:R-:W4:Y:S01]  /*4980*/  LDG.E.CONSTANT R251, desc[UR10][R126.64+0x3408] ;  /* 0x0034080a7efb7981 */ /* 0x000f22000c1e9900 */
[----:B------:R-:W-:-:S04]  /*4990*/  IMAD.U32 R125, R125, 0x10000, RZ ;  /* 0x000100007d7d7824 */ /* 0x000fc800078e00ff */
[--C-:B------:R-:W-:Y:S01]  /*49a0*/  FFMA.FTZ R125, R59, R125, R252.reuse ;  /* 0x0000007d3b7d7223 */ /* 0x100fe200000100fc */
[----:B------:R-:W-:-:S05]  /*49b0*/  PRMT R252, R243, 0x7632, R252 ;  /* 0x00007632f3fc7816 */ /* 0x000fca00000000fc */
[----:B------:R-:W-:-:S04]  /*49c0*/  IMAD.U32 R252, R252, 0x10000, RZ ;  /* 0x00010000fcfc7824 */ /* 0x000fc800078e00ff */
[----:B------:R-:W-:Y:S01]  /*49d0*/  FFMA.FTZ R247, R197, R252, R247 ;  /* 0x000000fcc5f77223 */ /* 0x000fe200000100f7 */
[----:B------:R-:W-:Y:S01]  /*49e0*/  PRMT R252, R248, 0x7632, R252 ;  /* 0x00007632f8fc7816 */ /* 0x000fe200000000fc */
[----:B------:R-:W-:-:S04]  /*49f0*/  IMAD.U32 R243, R243, 0x10000, RZ ;  /* 0x00010000f3f37824 */ /* 0x000fc800078e00ff */
[----:B------:R-:W-:Y:S02]  /*4a00*/  IMAD.U32 R252, R252, 0x10000, RZ ;  /* 0x00010000fcfc7824 */ /* 0x000fe400078e00ff */
[----:B------:R-:W-:Y:S01]  /*4a10*/  FFMA.FTZ R125, R87, R243, R125 ;  /* 0x000000f3577d7223 */ /* 0x000fe2000001007d */
[----:B------:R-:W-:Y:S01]  /*4a20*/  IMAD.U32 R248, R248, 0x10000, RZ ;  /* 0x00010000f8f87824 */ /* 0x000fe200078e00ff */
[----:B------:R-:W4:Y:S01]  /*4a30*/  LDG.E.CONSTANT R243, desc[UR10][R126.64+0x3608] ;  /* 0x0036080a7ef37981 */ /* 0x000f22000c1e9900 */
[----:B------:R-:W-:Y:S01]  /*4a40*/  FFMA.FTZ R247, R201, R252, R247 ;  /* 0x000000fcc9f77223 */ /* 0x000fe200000100f7 */
[----:B------:R-:W-:Y:S01]  /*4a50*/  PRMT R252, R250, 0x7632, R252 ;  /* 0x00007632fafc7816 */ /* 0x000fe200000000fc */
[----:B------:R-:W-:Y:S02]  /*4a60*/  FFMA.FTZ R125, R91, R248, R125 ;  /* 0x000000f85b7d7223 */ /* 0x000fe4000001007d */
[----:B------:R-:W4:Y:S02]  /*4a70*/  LDG.E.CONSTANT R248, desc[UR10][R126.64+0x3808] ;  /* 0x0038080a7ef87981 */ /* 0x000f24000c1e9900 */
[----:B------:R-:W-:Y:S01]  /*4a80*/  IMAD.U32 R252, R252, 0x10000, RZ ;  /* 0x00010000fcfc7824 */ /* 0x000fe200078e00ff */
[----:B------:R-:W-:-:S03]  /*4a90*/  SHF.L.U32 R250, R250, 0x10, RZ ;  /* 0x00000010fafa7819 */ /* 0x000fc600000006ff */
[----:B------:R-:W-:Y:S01]  /*4aa0*/  FFMA.FTZ R247, R205, R252, R247 ;  /* 0x000000fccdf77223 */ /* 0x000fe200000100f7 */
[C---:B------:R-:W-:Y:S01]  /*4ab0*/  PRMT R252, R244.reuse, 0x7632, R252 ;  /* 0x00007632f4fc7816 */ /* 0x040fe200000000fc */
[----:B------:R-:W-:Y:S01]  /*4ac0*/  FFMA.FTZ R125, R95, R250, R125 ;  /* 0x000000fa5f7d7223 */ /* 0x000fe2000001007d */
[----:B------:R-:W-:Y:S01]  /*4ad0*/  IMAD.U32 R244, R244, 0x10000, RZ ;  /* 0x00010000f4f47824 */ /* 0x000fe200078e00ff */
[----:B------:R-:W4:Y:S02]  /*4ae0*/  LDG.E.CONSTANT R250, desc[UR10][R126.64+0x3a08] ;  /* 0x003a080a7efa7981 */ /* 0x000f24000c1e9900 */
[----:B------:R-:W-:Y:S02]  /*4af0*/  IMAD.U32 R252, R252, 0x10000, RZ ;  /* 0x00010000fcfc7824 */ /* 0x000fe400078e00ff */
[----:B------:R-:W-:Y:S02]  /*4b00*/  FFMA.FTZ R125, R99, R244, R125 ;  /* 0x000000f4637d7223 */ /* 0x000fe4000001007d */
[----:B------:R-:W4:Y:S01]  /*4b10*/  LDG.E.CONSTANT R244, desc[UR10][R126.64+0x20c] ;  /* 0x00020c0a7ef47981 */ /* 0x000f22000c1e9900 */
        /* <DEDUP_REMOVED lines=17> */
[----:B------:R-:W-:-:S04]  /*4c30*/  IMAD.U32 R251, R251, 0x10000, RZ ;  /* 0x00010000fbfb7824 */ /* 0x000fc800078e00ff */
[--C-:B------:R-:W-:Y:S01]  /*4c40*/  FFMA.FTZ R251, R70, R251, R252.reuse ;  /* 0x000000fb46fb7223 */ /* 0x100fe200000100fc */
[C---:B------:R-:W-:Y:S02]  /*4c50*/  PRMT R252, R243.reuse, 0x7632, R252 ;  /* 0x00007632f3fc7816 */ /* 0x040fe400000000fc */
[----:B------:R-:W-:-:S03]  /*4c60*/  SHF.L.U32 R243, R243, 0x10, RZ ;  /* 0x00000010f3f37819 */ /* 0x000fc600000006ff */
[----:B------:R-:W-:Y:S02]  /*4c70*/  IMAD.U32 R252, R252, 0x10000, RZ ;  /* 0x00010000fcfc7824 */ /* 0x000fe400078e00ff */
[--C-:B------:R-:W-:Y:S01]  /*4c80*/  FFMA.FTZ R243, R74, R243, R251.reuse ;  /* 0x000000f34af37223 */ /* 0x100fe200000100fb */
[C---:B------:R-:W-:Y:S01]  /*4c90*/  PRMT R251, R248.reuse, 0x7632, R251 ;  /* 0x00007632f8fb7816 */ /* 0x040fe200000000fb */
[----:B------:R-:W-:Y:S01]  /*4ca0*/  FFMA.FTZ R252, R225, R252, R246 ;  /* 0x000000fce1fc7223 */ /* 0x000fe200000100f6 */
[----:B------:R-:W-:Y:S01]  /*4cb0*/  IMAD.U32 R248, R248, 0x10000, RZ ;  /* 0x00010000f8f87824 */ /* 0x000fe200078e00ff */
[----:B------:R-:W4:Y:S02]  /*4cc0*/  LDG.E.CONSTANT R246, desc[UR10][R126.64+0x80c] ;  /* 0x00080c0a7ef67981 */ /* 0x000f24000c1e9900 */
[----:B------:R-:W-:Y:S02]  /*4cd0*/  IMAD.U32 R251, R251, 0x10000, RZ ;  /* 0x00010000fbfb7824 */ /* 0x000fe400078e00ff */
[----:B------:R-:W-:-:S02]  /*4ce0*/  FFMA.FTZ R243, R82, R248, R243 ;  /* 0x000000f852f37223 */ /* 0x000fc400000100f3 */
[----:B------:R-:W4:Y:S01]  /*4cf0*/  LDG.E.CONSTANT R248, desc[UR10][R126.64+0xa0c] ;  /* 0x000a0c0a7ef87981 */ /* 0x000f22000c1e9900 */
[--C-:B------:R-:W-:Y:S01]  /*4d00*/  FFMA.FTZ R251, R229, R251, R252.reuse ;  /* 0x000000fbe5fb7223 */ /* 0x100fe200000100fc */
[C---:B------:R-:W-:Y:S01]  /*4d10*/  PRMT R252, R250.reuse, 0x7632, R252 ;  /* 0x00007632fafc7816 */ /* 0x040fe200000000fc */
[----:B------:R-:W-:-:S03]  /*4d20*/  IMAD.U32 R250, R250, 0x10000, RZ ;  /* 0x00010000fafa7824 */ /* 0x000fc600078e00ff */
[----:B------:R-:W-:Y:S01]  /*4d30*/  SHF.L.U32 R252, R252, 0x10, RZ ;  /* 0x00000010fcfc7819 */ /* 0x000fe200000006ff */
[----:B------:R-:W-:Y:S01]  /*4d40*/  FFMA.FTZ R243, R78, R250, R243 ;  /* 0x000000fa4ef37223 */ /* 0x000fe200000100f3 */
[----:B------:R-:W-:-:S03]  /*4d50*/  IMAD.U32 R250, R244, 0x10000, RZ ;  /* 0x00010000f4fa7824 */ /* 0x000fc600078e00ff */
[----:B------:R-:W-:Y:S01]  /*4d60*/  FFMA.FTZ R251, R233, R252, R251 ;  /* 0x000000fce9fb7223 */ /* 0x000fe200000100fb */
[----:B------:R-:W-:Y:S02]  /*4d70*/  FMUL.FTZ R250, R63, R250 ;  /* 0x000000fa3ffa7220 */ /* 0x000fe40000410000 */
[----:B------:R-:W4:Y:S01]  /*4d80*/  LDL R63, [R1+0xc] ;  /* 0x00000c00013f7983 */ /* 0x000f220000100800 */
[----:B------:R-:W-:-:S03]  /*4d90*/  FADD.FTZ R245, R245, R249 ;  /* 0x000000f9f5f57221 */ /* 0x000fc60000010000 */
[----:B------:R-:W4:Y:S01]  /*4da0*/  LDG.E.CONSTANT R249, desc[UR10][R126.64+0xc0c] ;  /* 0x000c0c0a7ef97981 */ /* 0x000f22000c1e9900 */
[----:B------:R-:W-:-:S05]  /*4db0*/  PRMT R244, R244, 0x7632, R244 ;  /* 0x00007632f4f47816 */ /* 0x000fca00000000f4 */
[----:B------:R-:W-:-:S04]  /*4dc0*/  IMAD.U32 R244, R244, 0x10000, RZ ;  /* 0x00010000f4f47824 */ /* 0x000fc800078e00ff */
[----:B------:R-:W-:Y:S01]  /*4dd0*/  FMUL.FTZ R244, R118, R244 ;  /* 0x000000f476f47220 */ /* 0x000fe20000410000 */
[----:B---3--:R-:W-:-:S04]  /*4de0*/  IMAD.U32 R252, R125, 0x10000, RZ ;  /* 0x000100007dfc7824 */ /* 0x008fc800078e00ff */
[----:B------:R-:W-:Y:S02]  /*4df0*/  FFMA.FTZ R250, R55, R252, R250 ;  /* 0x000000fc37fa7223 */ /* 0x000fe400000100fa */
[----:B------:R-:W3:Y:S01]  /*4e00*/  LDL R55, [R1+0x1c] ;  /* 0x00001c0001377983 */ /* 0x000ee20000100800 */
[----:B------:R-:W-:-:S03]  /*4e10*/  PRMT R252, R125, 0x7632, R252 ;  /* 0x000076327dfc7816 */ /* 0x000fc600000000fc */
[----:B------:R-:W3:Y:S02]  /*4e20*/  LDG.E.CONSTANT R125, desc[UR10][R126.64+0xe0c] ;  /* 0x000e0c0a7e7d7981 */ /* 0x000ee4000c1e9900 */
[----:B------:R-:W-:-:S04]  /*4e30*/  IMAD.U32 R252, R252, 0x10000, RZ ;  /* 0x00010000fcfc7824 */ /* 0x000fc800078e00ff */
[----:B------:R-:W-:Y:S01]  /*4e40*/  FFMA.FTZ R244, R114, R252, R244 ;  /* 0x000000fc72f47223 */ /* 0x000fe200000100f4 */
[----:B--2---:R-:W-:-:S05]  /*4e50*/  SHF.L.U32 R252, R124, 0x10, RZ ;  /* 0x000000107cfc7819 */ /* 0x004fca00000006ff */
[----:B------:R-:W-:Y:S02]  /*4e60*/  FFMA.FTZ R252, R56, R252, R250 ;  /* 0x000000fc38fc7223 */ /* 0x000fe400000100fa */
[----:B------:R-:W2:Y:S01]  /*4e70*/  LDG.E.CONSTANT R250, desc[UR10][R126.64+0x100c] ;  /* 0x00100c0a7efa7981 */ /* 0x000ea2000c1e9900 */
[----:B------:R-:W-:-:S03]  /*4e80*/  PRMT R124, R124, 0x7632, R124 ;  /* 0x000076327c7c7816 */ /* 0x000fc6000000007c */
[----:B------:R-:W2:Y:S02]  /*4e90*/  LDL.LU R56, [R1+0x64] ;  /* 0x0000640001387983 */ /* 0x000ea40000300800 */
[----:B------:R-:W-:-:S04]  /*4ea0*/  IMAD.U32 R124, R124, 0x10000, RZ ;  /* 0x000100007c7c7824 */ /* 0x000fc800078e00ff */
[----:B------:R-:W-:Y:S01]  /*4eb0*/  FFMA.FTZ R244, R122, R124, R244 ;  /* 0x0000007c7af47223 */ /* 0x000fe200000100f4 */
[----:B----4-:R-:W-:-:S05]  /*4ec0*/  PRMT R124, R247, 0x7632, R124 ;  /* 0x00007632f77c7816 */ /* 0x010fca000000007c */
[----:B------:R-:W-:-:S04]  /*4ed0*/  IMAD.U32 R124, R124, 0x10000, RZ ;  /* 0x000100007c7c7824 */ /* 0x000fc800078e00ff */
[----:B------:R-:W-:Y:S02]  /*4ee0*/  FFMA.FTZ R244, R130, R124, R244 ;  /* 0x0000007c82f47223 */ /* 0x000fe400000100f4 */
[----:B------:R-:W4:Y:S01]  /*4ef0*/  LDG.E.CONSTANT R124, desc[UR10][R126.64+0x120c] ;  /* 0x00120c0a7e7c7981 */ /* 0x000f22000c1e9900 */
[----:B------:R-:W-:-:S04]  /*4f00*/  IMAD.U32 R247, R247, 0x10000, RZ ;  /* 0x00010000f7f77824 */ /* 0x000fc800078e00ff */
[--C-:B---3--:R-:W-:Y:S01]  /*4f10*/  FFMA.FTZ R247, R55, R247, R252.reuse ;  /* 0x000000f737f77223 */ /* 0x108fe200000100fc */
[C---:B------:R-:W-:Y:S01]  /*4f20*/  PRMT R252, R246.reuse, 0x7632, R252 ;  /* 0x00007632f6fc7816 */ /* 0x040fe200000000fc */
[----:B------:R-:W-:Y:S01]  /*4f30*/  IMAD.U32 R246, R246, 0x10000, RZ ;  /* 0x00010000f6f67824 */ /* 0x000fe200078e00ff */
[----:B------:R-:W3:Y:S02]  /*4f40*/  LDL.LU R55, [R1+0x60] ;  /* 0x0000600001377983 */ /* 0x000ee40000300800 */
[----:B------:R-:W-:Y:S01]  /*4f50*/  SHF.L.U32 R252, R252, 0x10, RZ ;  /* 0x00000010fcfc7819 */ /* 0x000fe200000006ff */
[--C-:B------:R-:W-:Y:S01]  /*4f60*/  FFMA.FTZ R246, R63, R246, R247.reuse ;  /* 0x000000f63ff67223 */ /* 0x100fe200000100f7 */
[----:B------:R-:W-:-:S03]  /*4f70*/  PRMT R247, R248, 0x7632, R247 ;  /* 0x00007632f8f77816 */ /* 0x000fc600000000f7 */
[----:B------:R-:W-:Y:S01]  /*4f80*/  FFMA.FTZ R252, R134, R252, R244 ;  /* 0x000000fc86fc7223 */ /* 0x000fe200000100f4 */
[----:B------:R-:W3:Y:S04]  /*4f90*/  LDL.LU R63, [R1+0x5c] ;  /* 0x00005c00013f7983 */ /* 0x000ee80000300800 */
[----:B------:R-:W3:Y:S01]  /*4fa0*/  LDG.E.CONSTANT R244, desc[UR10][R126.64+0x140c] ;  /* 0x00140c0a7ef47981 */ /* 0x000ee2000c1e9900 */
[----:B------:R-:W-:Y:S02]  /*4fb0*/  IMAD.U32 R247, R247, 0x10000, RZ ;  /* 0x00010000f7f77824 */ /* 0x000fe400078e00ff */
[----:B------:R-:W-:Y:S02]  /*4fc0*/  IMAD.U32 R248, R248, 0x10000, RZ ;  /* 0x00010000f8f87824 */ /* 0x000fe400078e00ff */
[----:B------:R-:W-:-:S02]  /*4fd0*/  FFMA.FTZ R252, R138, R247, R252 ;  /* 0x000000f78afc7223 */ /* 0x000fc400000100fc */
[----:B------:R-:W3:Y:S01]  /*4fe0*/  LDG.E.CONSTANT R247, desc[UR10][R126.64+0x160c] ;  /* 0x00160c0a7ef77981 */ /* 0x000ee2000c1e9900 */
[----:B------:R-:W-:Y:S01]  /*4ff0*/  FFMA.FTZ R246, R53, R248, R246 ;  /* 0x000000f835f67223 */ /* 0x000fe200000100f6 */
[C---:B------:R-:W-:Y:S01]  /*5000*/  IMAD.U32 R248, R249.reuse, 0x10000, RZ ;  /* 0x00010000f9f87824 */ /* 0x040fe200078e00ff */
[----:B------:R-:W-:-:S03]  /*5010*/  PRMT R249, R249, 0x7632, R249 ;  /* 0x00007632f9f97816 */ /* 0x000fc600000000f9 */
[----:B------:R-:W-:Y:S02]  /*5020*/  FFMA.FTZ R246, R49, R248, R246 ;  /* 0x000000f831f67223 */ /* 0x000fe400000100f6 */
[----:B------:R-:W-:Y:S01]  /*5030*/  IMAD.U32 R249, R249, 0x10000, RZ ;  /* 0x00010000f9f97824 */ /* 0x000fe200078e00ff */
[----:B------:R-:W3:Y:S03]  /*5040*/  LDG.E.CONSTANT R248, desc[UR10][R126.64+0x180c] ;  /* 0x00180c0a7ef87981 */ /* 0x000ee6000c1e9900 */
[----:B------:R-:W-:Y:S01]  /*5050*/  FFMA.FTZ R252, R142, R249, R252 ;  /* 0x000000f98efc7223 */ /* 0x000fe200000100fc */
[----:B------:R-:W-:-:S05]  /*5060*/  SHF.L.U32 R249, R125, 0x10, RZ ;  /* 0x000000107df97819 */ /* 0x000fca00000006ff */
[----:B------:R-:W-:Y:S01]  /*5070*/  FFMA.FTZ R246, R45, R249, R246 ;  /* 0x000000f92df67223 */ /* 0x000fe200000100f6 */
[----:B------:R-:W-:Y:S02]  /*5080*/  PRMT R249, R125, 0x7632, R249 ;  /* 0x000076327df97816 */ /* 0x000fe400000000f9 */
[----:B------:R-:W3:Y:S03]  /*5090*/  LDG.E.CONSTANT R125, desc[UR10][R126.64+0x1a0c] ;  /* 0x001a0c0a7e7d7981 */ /* 0x000ee6000c1e9900 */
        /* <DEDUP_REMOVED lines=8> */
[C---:B----4-:R-:W-:Y:S01]  /*5120*/  PRMT R250, R124.reuse, 0x7632, R250 ;  /* 0x000076327cfa7816 */ /* 0x050fe200000000fa */
[----:B------:R-:W-:-:S04]  /*5130*/  IMAD.U32 R124, R124, 0x10000, RZ ;  /* 0x000100007c7c7824 */ /* 0x000fc800078e00ff */
[----:B------:R-:W-:Y:S02]  /*5140*/  FFMA.FTZ R124, R37, R124, R249 ;  /* 0x0000007c257c7223 */ /* 0x000fe400000100f9 */
[----:B------:R-:W4:Y:S01]  /*5150*/  LDG.E.CONSTANT R249, desc[UR10][R126.64+0x1e0c] ;  /* 0x001e0c0a7ef97981 */ /* 0x000f22000c1e9900 */
[----:B------:R-:W-:-:S05]  /*5160*/  SHF.L.U32 R250, R250, 0x10, RZ ;  /* 0x00000010fafa7819 */ /* 0x000fca00000006ff */
[--C-:B------:R-:W-:Y:S01]  /*5170*/  FFMA.FTZ R250, R154, R250, R252.reuse ;  /* 0x000000fa9afa7223 */ /* 0x100fe200000100fc */
[C---:B---3--:R-:W-:Y:S01]  /*5180*/  PRMT R252, R244.reuse, 0x7632, R252 ;  /* 0x00007632f4fc7816 */ /* 0x048fe200000000fc */
[----:B------:R-:W-:-:S04]  /*5190*/  IMAD.U32 R244, R244, 0x10000, RZ ;  /* 0x00010000f4f47824 */ /* 0x000fc800078e00ff */
        /* <DEDUP_REMOVED lines=8> */
[----:B------:R-:W3:Y:S01]  /*5220*/  LDG.E.CONSTANT R247, desc[UR10][R126.64+0x220c] ;  /* 0x00220c0a7ef77981 */ /* 0x000ee2000c1e9900 */
[----:B------:R-:W-:Y:S01]  /*5230*/  FFMA.FTZ R250, R162, R252, R250 ;  /* 0x000000fca2fa7223 */ /* 0x000fe200000100fa */
[C---:B------:R-:W-:Y:S02]  /*5240*/  PRMT R252, R248.reuse, 0x7632, R252 ;  /* 0x00007632f8fc7816 */ /* 0x040fe400000000fc */
[----:B------:R-:W-:-:S03]  /*5250*/  SHF.L.U32 R248, R248, 0x10, RZ ;  /* 0x00000010f8f87819 */ /* 0x000fc600000006ff */
[----:B------:R-:W-:Y:S02]  /*5260*/  IMAD.U32 R252, R252, 0x10000, RZ ;  /* 0x00010000fcfc7824 */ /* 0x000fe400078e00ff */
[----:B------:R-:W-:Y:S02]  /*5270*/  FFMA.FTZ R124, R25, R248, R124 ;  /* 0x000000f8197c7223 */ /* 0x000fe4000001007c */
[----:B------:R-:W3:Y:S01]  /*5280*/  LDG.E.CONSTANT R248, desc[UR10][R126.64+0x240c] ;  /* 0x00240c0a7ef87981 */ /* 0x000ee2000c1e9900 */
[----:B------:R-:W-:Y:S01]  /*5290*/  FFMA.FTZ R250, R166, R252, R250 ;  /* 0x000000fca6fa7223 */ /* 0x000fe200000100fa */
[----:B------:R-:W-:-:S04]  /*52a0*/  IMAD.U32 R252, R125, 0x10000, RZ ;  /* 0x000100007dfc7824 */ /* 0x000fc800078e00ff */
        /* <DEDUP_REMOVED lines=11> */
[----:B----4-:R-:W-:-:S05]  /*5360*/  PRMT R246, R249, 0x7632, R246 ;  /* 0x00007632f9f67816 */ /* 0x010fca00000000f6 */
[----:B------:R-:W-:-:S04]  /*5370*/  IMAD.U32 R246, R246, 0x10000, RZ ;  /* 0x00010000f6f67824 */ /* 0x000fc800078e00ff */
[----:B------:R-:W-:Y:S02]  /*5380*/  FFMA.FTZ R246, R178, R246, R250 ;  /* 0x000000f6b2f67223 */ /* 0x000fe400000100fa */
[----:B------:R-:W4:Y:S01]  /*5390*/  LDG.E.CONSTANT R250, desc[UR10][R126.64+0x2a0c] ;  /* 0x002a0c0a7efa7981 */ /* 0x000f22000c1e9900 */
[----:B------:R-:W-:-:S04]  /*53a0*/  IMAD.U32 R249, R249, 0x10000, RZ ;  /* 0x00010000f9f97824 */ /* 0x000fc800078e00ff */
[--C-:B------:R-:W-:Y:S01]  /*53b0*/  FFMA.FTZ R249, R13, R249, R252.reuse ;  /* 0x000000f90df97223 */ /* 0x100fe200000100fc */
[C---:B---3--:R-:W-:Y:S01]  /*53c0*/  PRMT R252, R244.reuse, 0x7632, R252 ;  /* 0x00007632f4fc7816 */ /* 0x048fe200000000fc */
        /* <DEDUP_REMOVED lines=9> */
[----:B------:R-:W-:Y:S02]  /*5460*/  FFMA.FTZ R252, R186, R252, R246 ;  /* 0x000000fcbafc7223 */ /* 0x000fe400000100f6 */
[----:B------:R-:W3:Y:S01]  /*5470*/  LDG.E.CONSTANT R246, desc[UR10][R126.64+0x2e0c] ;  /* 0x002e0c0a7ef67981 */ /* 0x000ee2000c1e9900 */
[C---:B------:R-:W-:Y:S01]  /*5480*/  PRMT R247, R248.reuse, 0x7632, R247 ;  /* 0x00007632f8f77816 */ /* 0x040fe200000000f7 */
[----:B------:R-:W-:-:S04]  /*5490*/  IMAD.U32 R248, R248, 0x10000, RZ ;  /* 0x00010000f8f87824 */ /* 0x000fc800078e00ff */
[----:B------:R-:W-:Y:S02]  /*54a0*/  IMAD.U32 R247, R247, 0x10000, RZ ;  /* 0x00010000f7f77824 */ /* 0x000fe400078e00ff */
[----:B------:R-:W-:Y:S01]  /*54b0*/  FFMA.FTZ R244, R0, R248, R244 ;  /* 0x000000f800f47223 */ /* 0x000fe200000100f4 */
[C---:B------:R-:W-:Y:S02]  /*54c0*/  IMAD.U32 R248, R125.reuse, 0x10000, RZ ;  /* 0x000100007df87824 */ /* 0x040fe400078e00ff */
[----:B------:R-:W-:Y:S02]  /*54d0*/  FFMA.FTZ R252, R190, R247, R252 ;  /* 0x000000f7befc7223 */ /* 0x000fe400000100fc */
[----:B------:R-:W3:Y:S01]  /*54e0*/  LDG.E.CONSTANT R247, desc[UR10][R126.64+0x300c] ;  /* 0x00300c0a7ef77981 */ /* 0x000ee2000c1e9900 */
[----:B------:R-:W-:Y:S01]  /*54f0*/  FFMA.FTZ R244, R84, R248, R244 ;  /* 0x000000f854f47223 */ /* 0x000fe200000100f4 */
[----:B------:R-:W-:Y:S02]  /*5500*/  PRMT R248, R125, 0x7632, R248 ;  /* 0x000076327df87816 */ /* 0x000fe400000000f8 */
[----:B------:R-:W3:Y:S02]  /*5510*/  LDG.E.CONSTANT R125, desc[UR10][R126.64+0x320c] ;  /* 0x00320c0a7e7d7981 */ /* 0x000ee4000c1e9900 */
        /* <DEDUP_REMOVED lines=13> */
[----:B------:R-:W-:Y:S01]  /*55f0*/  FFMA.FTZ R248, R92, R250, R248 ;  /* 0x000000fa5cf87223 */ /* 0x000fe200000100f8 */
[C---:B---3--:R-:W-:Y:S02]  /*5600*/  PRMT R250, R249.reuse, 0x7632, R250 ;  /* 0x00007632f9fa7816 */ /* 0x048fe400000000fa */
[----:B------:R-:W-:-:S03]  /*5610*/  SHF.L.U32 R249, R249, 0x10, RZ ;  /* 0x00000010f9f97819 */ /* 0x000fc600000006ff */
[----:B------:R-:W-:Y:S02]  /*5620*/  IMAD.U32 R250, R250, 0x10000, RZ ;  /* 0x00010000fafa7824 */ /* 0x000fe400078e00ff */
[----:B------:R-:W-:Y:S02]  /*5630*/  FFMA.FTZ R248, R96, R249, R248 ;  /* 0x000000f960f87223 */ /* 0x000fe400000100f8 */
[----:B------:R-:W-:Y:S01]  /*5640*/  FFMA.FTZ R249, R206, R250, R252 ;  /* 0x000000facef97223 */ /* 0x000fe200000100fc */
[C---:B------:R-:W-:Y:S01]  /*5650*/  IMAD.U32 R250, R246.reuse, 0x10000, RZ ;  /* 0x00010000f6fa7824 */ /* 0x040fe200078e00ff */
[----:B------:R-:W-:-:S03]  /*5660*/  PRMT R246, R246, 0x7632, R246 ;  /* 0x00007632f6f67816 */ /* 0x000fc600000000f6 */
[----:B------:R-:W-:Y:S02]  /*5670*/  FFMA.FTZ R250, R100, R250, R248 ;  /* 0x000000fa64fa7223 */ /* 0x000fe400000100f8 */
[----:B------:R-:W-:Y:S02]  /*5680*/  IMAD.U32 R248, R246, 0x10000, RZ ;  /* 0x00010000f6f87824 */ /* 0x000fe400078e00ff */
[----:B------:R-:W3:Y:S02]  /*5690*/  LDG.E.CONSTANT R246, desc[UR10][R126.64+0x3c08] ;  /* 0x003c080a7ef67981 */ /* 0x000ee4000c1e9900 */
[----:B------:R-:W-:Y:S01]  /*56a0*/  FFMA.FTZ R249, R210, R248, R249 ;  /* 0x000000f8d2f97223 */ /* 0x000fe200000100f9 */
[C---:B------:R-:W-:Y:S01]  /*56b0*/  PRMT R248, R247.reuse, 0x7632, R248 ;  /* 0x00007632f7f87816 */ /* 0x040fe200000000f8 */
[----:B------:R-:W-:Y:S02]  /*56c0*/  IMAD.U32 R252, R247, 0x10000, RZ ;  /* 0x00010000f7fc7824 */ /* 0x000fe400078e00ff */
[----:B------:R-:W3:Y:S01]  /*56d0*/  LDG.E.CONSTANT R247, desc[UR10][R126.64+0x380c] ;  /* 0x00380c0a7ef77981 */ /* 0x000ee2000c1e9900 */
[----:B------:R-:W-:Y:S01]  /*56e0*/  SHF.L.U32 R248, R248, 0x10, RZ ;  /* 0x00000010f8f87819 */ /* 0x000fe200000006ff */
[----:B------:R-:W-:Y:S01]  /*56f0*/  FFMA.FTZ R250, R104, R252, R250 ;  /* 0x000000fc68fa7223 */ /* 0x000fe200000100fa */
[----:B------:R-:W-:-:S03]  /*5700*/  IMAD.U32 R252, R125, 0x10000, RZ ;  /* 0x000100007dfc7824 */ /* 0x000fc600078e00ff */
[----:B------:R-:W-:Y:S01]  /*5710*/  FFMA.FTZ R249, R214, R248, R249 ;  /* 0x000000f8d6f97223 */ /* 0x000fe200000100f9 */
[----:B------:R-:W-:Y:S02]  /*5720*/  PRMT R248, R125, 0x7632, R248 ;  /* 0x000076327df87816 */ /* 0x000fe400000000f8 */
[----:B------:R-:W3:Y:S01]  /*5730*/  LDG.E.CONSTANT R125, desc[UR10][R126.64+0x3e08] ;  /* 0x003e080a7e7d7981 */ /* 0x000ee2000c1e9900 */
[----:B------:R-:W-:Y:S02]  /*5740*/  FFMA.FTZ R250, R108, R252, R250 ;  /* 0x000000fc6cfa7223 */ /* 0x000fe400000100fa */
[----:B------:R-:W-:Y:S02]  /*5750*/  IMAD.U32 R248, R248, 0x10000, RZ ;  /* 0x00010000f8f87824 */ /* 0x000fe400078e00ff */
[----:B--2---:R-:W-:Y:S02]  /*5760*/  IMAD.U32 R252, R244, 0x10000, RZ ;  /* 0x00010000f4fc7824 */ /* 0x004fe400078e00ff */
[----:B------:R-:W-:-:S02]  /*5770*/  FFMA.FTZ R248, R218, R248, R249 ;  /* 0x000000f8daf87223 */ /* 0x000fc400000100f9 */
[----:B------:R-:W2:Y:S01]  /*5780*/  LDG.E.CONSTANT R249, desc[UR10][R126.64+0x3a0c] ;  /* 0x003a0c0a7ef97981 */ /* 0x000ea2000c1e9900 */
[----:B------:R-:W-:-:S03]  /*5790*/  FFMA.FTZ R250, R71, R252, R250 ;  /* 0x000000fc47fa7223 */ /* 0x000fc600000100fa */
[----:B------:R-:W2:Y:S04]  /*57a0*/  LDG.E.CONSTANT R252, desc[UR10][R126.64+0x3c0c] ;  /* 0x003c0c0a7efc7981 */ /* 0x000ea8000c1e9900 */
[----:B------:R4:W2:Y:S02]  /*57b0*/  LDG.E.CONSTANT R126, desc[UR10][R126.64+0x3e0c] ;  /* 0x003e0c0a7e7e7981 */ /* 0x0008a4000c1e9900 */
[----:B----4-:R-:W-:-:S05]  /*57c0*/  SHF.L.U32 R127, R124, 0x10, RZ ;  /* 0x000000107c7f7819 */ /* 0x010fca00000006ff */
[----:B------:R-:W-:Y:S02]  /*57d0*/  FFMA.FTZ R250, R75, R127, R250 ;  /* 0x0000007f4bfa7223 */ /* 0x000fe400000100fa */
[----:B------:R-:W0:Y:S01]  /*57e0*/  S2R R127, SR_TID.X ;  /* 0x00000000007f7919 */ /* 0x000e220000002100 */
[----:B------:R-:W-:-:S05]  /*57f0*/  PRMT R244, R244, 0x7632, R244 ;  /* 0x00007632f4f47816 */ /* 0x000fca00000000f4 */
[----:B------:R-:W-:-:S04]  /*5800*/  IMAD.U32 R244, R244, 0x10000, RZ ;  /* 0x00010000f4f47824 */ /* 0x000fc800078e00ff */
[----:B------:R-:W-:Y:S01]  /*5810*/  FFMA.FTZ R248, R222, R244, R248 ;  /* 0x000000f4def87223 */ /* 0x000fe200000100f8 */
[----:B0-----:R-:W-:-:S04]  /*5820*/  SHF.R.S32.HI R244, RZ, 0x1f, R127 ;  /* 0x0000001ffff47819 */ /* 0x001fc8000001147f */
[----:B------:R-:W-:Y:S02]  /*5830*/  LEA.HI R127, R244, R127, RZ, 0x5 ;  /* 0x0000007ff47f7211 */ /* 0x000fe400078f28ff */
[----:B------:R-:W0:Y:S02]  /*5840*/  S2R R244, SR_TID.X ;  /* 0x0000000000f47919 */ /* 0x000e240000002100 */
[----:B------:R-:W-:Y:S02]  /*5850*/  LOP3.LUT R127, R127, 0xffffffe0, RZ, 0xc0, !PT ;  /* 0xffffffe07f7f7812 */ /* 0x000fe400078ec0ff */
[----:B------:R-:W-:-:S05]  /*5860*/  PRMT R124, R124, 0x7632, R124 ;  /* 0x000076327c7c7816 */ /* 0x000fca000000007c */
[----:B------:R-:W-:-:S04]  /*5870*/  IMAD.U32 R124, R124, 0x10000, RZ ;  /* 0x000100007c7c7824 */ /* 0x000fc800078e00ff */
[----:B------:R-:W-:Y:S01]  /*5880*/  FFMA.FTZ R124, R226, R124, R248 ;  /* 0x0000007ce27c7223 */ /* 0x000fe200000100f8 */
[----:B0-----:R-:W-:Y:S01]  /*5890*/  IMAD.IADD R127, R244, 0x1, -R127 ;  /* 0x00000001f47f7824 */ /* 0x001fe200078e0a7f */
[----:B------:R-:W0:Y:S04]  /*58a0*/  S2UR UR5, SR_CgaCtaId ;  /* 0x00000000000579c3 */ /* 0x000e280000008800 */
[----:B------:R-:W-:Y:S02]  /*58b0*/  LEA R127, R110, R127, 0x5 ;  /* 0x0000007f6e7f7211 */ /* 0x000fe400078e28ff */
[----:B------:R-:W-:Y:S01]  /*58c0*/  FSETP.NEU.FTZ.AND P0, PT, R55, RZ, PT ;  /* 0x000000ff3700720b */ /* 0x000fe20003f1d000 */
[----:B------:R-:W-:Y:S02]  /*58d0*/  UMOV UR4, 0x400 ;  /* 0x0000040000047882 */ /* 0x000fe40000000000 */
[----:B------:R-:W-:-:S04]  /*58e0*/  UIADD3 UR4, UR4, 0x220, URZ ;  /* 0x0000022004047890 */ /* 0x000fc8000fffe03f */
[----:B0-----:R-:W-:Y:S01]  /*58f0*/  ULEA UR4, UR5, UR4, 0x18 ;  /* 0x0000000405047291 */ /* 0x001fe2000f8ec03f */
[----:B------:R-:W-:Y:S02]  /*5900*/  VIADD R110, R110, 0x4 ;  /* 0x000000046e6e7836 */ /* 0x000fe40000000000 */
[----:B---3--:R-:W-:-:S04]  /*5910*/  IMAD.U32 R244, R246, 0x10000, RZ ;  /* 0x00010000f6f47824 */ /* 0x008fc800078e00ff */
[----:B------:R-:W-:Y:S01]  /*5920*/  FFMA.FTZ R243, R66, R244, R243 ;  /* 0x000000f442f37223 */ /* 0x000fe200000100f3 */
[----:B------:R-:W-:Y:S02]  /*5930*/  PRMT R244, R246, 0x7632, R244 ;  /* 0x00007632f6f47816 */ /* 0x000fe400000000f4 */
[----:B------:R-:W-:-:S05]  /*5940*/  PRMT R246, R247, 0x7632, R246 ;  /* 0x00007632f7f67816 */ /* 0x000fca00000000f6 */
[----:B------:R-:W-:-:S04]  /*5950*/  IMAD.U32 R246, R246, 0x10000, RZ ;  /* 0x00010000f6f67824 */ /* 0x000fc800078e00ff */
[----:B------:R-:W-:Y:S01]  /*5960*/  FFMA.FTZ R124, R230, R246, R124 ;  /* 0x000000f6e67c7223 */ /* 0x000fe2000001007c */
[C---:B------:R-:W-:Y:S01]  /*5970*/  IMAD.U32 R246, R125.reuse, 0x10000, RZ ;  /* 0x000100007df67824 */ /* 0x040fe200078e00ff */
[----:B------:R-:W-:Y:S01]  /*5980*/  PRMT R125, R125, 0x7632, R125 ;  /* 0x000076327d7d7816 */ /* 0x000fe2000000007d */
[----:B------:R-:W-:Y:S02]  /*5990*/  IMAD.U32 R244, R244, 0x10000, RZ ;  /* 0x00010000f4f47824 */ /* 0x000fe400078e00ff */
[----:B------:R-:W-:Y:S02]  /*59a0*/  FFMA.FTZ R243, R62, R246, R243 ;  /* 0x000000f63ef37223 */ /* 0x000fe400000100f3 */
[----:B------:R-:W-:Y:S01]  /*59b0*/  FFMA.FTZ R244, R237, R244, R251 ;  /* 0x000000f4edf47223 */ /* 0x000fe200000100fb */
[----:B------:R-:W-:Y:S01]  /*59c0*/  IMAD.U32 R125, R125, 0x10000, RZ ;  /* 0x000100007d7d7824 */ /* 0x000fe200078e00ff */
[----:B--2---:R-:W-:Y:S02]  /*59d0*/  PRMT R246, R249, 0x7632, R246 ;  /* 0x00007632f9f67816 */ /* 0x004fe400000000f6 */
[----:B------:R-:W-:Y:S01]  /*59e0*/  SHF.L.U32 R247, R247, 0x10, RZ ;  /* 0x00000010f7f77819 */ /* 0x000fe200000006ff */
[----:B------:R-:W-:Y:S01]  /*59f0*/  FFMA.FTZ R125, R241, R125, R244 ;  /* 0x0000007df17d7223 */ /* 0x000fe200000100f4 */
[----:B------:R-:W-:-:S02]  /*5a00*/  SHF.L.U32 R246, R246, 0x10, RZ ;  /* 0x00000010f6f67819 */ /* 0x000fc400000006ff */
[----:B------:R-:W-:Y:S01]  /*5a10*/  PRMT R244, R252, 0x7632, R244 ;  /* 0x00007632fcf47816 */ /* 0x000fe200000000f4 */
[----:B------:R-:W-:Y:S01]  /*5a20*/  FFMA.FTZ R247, R83, R247, R250 ;  /* 0x000000f753f77223 */ /* 0x000fe200000100fa */
[----:B------:R-:W-:Y:S02]  /*5a30*/  IMAD.U32 R249, R249, 0x10000, RZ ;  /* 0x00010000f9f97824 */ /* 0x000fe400078e00ff */
[----:B------:R-:W-:Y:S01]  /*5a40*/  FFMA.FTZ R124, R234, R246, R124 ;  /* 0x000000f6ea7c7223 */ /* 0x000fe2000001007c */
[----:B------:R-:W-:Y:S02]  /*5a50*/  IMAD.U32 R244, R244, 0x10000, RZ ;  /* 0x00010000f4f47824 */ /* 0x000fe400078e00ff */
[----:B------:R-:W-:Y:S01]  /*5a60*/  FFMA.FTZ R247, R79, R249, R247 ;  /* 0x000000f94ff77223 */ /* 0x000fe200000100f7 */
[----:B------:R-:W-:Y:S02]  /*5a70*/  IMAD.U32 R252, R252, 0x10000, RZ ;  /* 0x00010000fcfc7824 */ /* 0x000fe400078e00ff */
[----:B------:R-:W-:Y:S01]  /*5a80*/  FFMA.FTZ R124, R238, R244, R124 ;  /* 0x000000f4ee7c7223 */ /* 0x000fe2000001007c */
[C---:B------:R-:W-:Y:S01]  /*5a90*/  PRMT R244, R126.reuse, 0x7632, R244 ;  /* 0x000076327ef47816 */ /* 0x040fe200000000f4 */
[----:B------:R-:W-:Y:S01]  /*5aa0*/  FADD.FTZ R243, R243, R245 ;  /* 0x000000f5f3f37221 */ /* 0x000fe20000010000 */
[----:B------:R-:W-:Y:S01]  /*5ab0*/  FFMA.FTZ R247, R67, R252, R247 ;  /* 0x000000fc43f77223 */ /* 0x000fe200000100f7 */
[----:B------:R-:W-:-:S02]  /*5ac0*/  IMAD.U32 R126, R126, 0x10000, RZ ;  /* 0x000100007e7e7824 */ /* 0x000fc400078e00ff */
[----:B------:R-:W-:Y:S02]  /*5ad0*/  FADD.FTZ R125, R125, R243 ;  /* 0x000000f37d7d7221 */ /* 0x000fe40000010000 */
[----:B------:R-:W-:-:S04]  /*5ae0*/  FFMA.FTZ R126, R109, R126, R247 ;  /* 0x0000007e6d7e7223 */ /* 0x000fc800000100f7 */
[----:B------:R-:W-:Y:S01]  /*5af0*/  FADD.FTZ R125, R126, R125 ;  /* 0x0000007d7e7d7221 */ /* 0x000fe20000010000 */
[----:B------:R-:W-:Y:S01]  /*5b00*/  IADD3 R126, R127, 0x1, -R56 ;  /* 0x000000017f7e7810 */ /* 0x000fe20007ffe838 */
[----:B------:R-:W-:-:S03]  /*5b10*/  IMAD.U32 R244, R244, 0x10000, RZ ;  /* 0x00010000f4f47824 */ /* 0x000fc600078e00ff */
[----:B------:R-:W-:Y:S01]  /*5b20*/  I2FP.F32.S32 R126, R126 ;  /* 0x0000007e007e7245 */ /* 0x000fe20000201400 */
[----:B------:R-:W-:-:S04]  /*5b30*/  FFMA.FTZ R124, R242, R244, R124 ;  /* 0x000000f4f27c7223 */ /* 0x000fc8000001007c */
[----:B------:R-:W-:Y:S01]  /*5b40*/  FMUL.FTZ R126, R126, R55 ;  /* 0x000000377e7e7220 */ /* 0x000fe20000410000 */
[----:B------:R-:W-:-:S04]  /*5b50*/  FADD.FTZ R124, R124, R125 ;  /* 0x0000007d7c7c7221 */ /* 0x000fc80000010000 */
[----:B------:R-:W-:Y:S02]  /*5b60*/  FSEL R126, R126, RZ, P0 ;  /* 0x000000ff7e7e7208 */ /* 0x000fe40000000000 */
[----:B------:R-:W-:-:S03]  /*5b70*/  ISETP.GE.AND P0, PT, R127, R56, PT ;  /* 0x000000387f00720c */ /* 0x000fc60003f06270 */
[----:B------:R-:W-:Y:S01]  /*5b80*/  FFMA.FTZ R124, R124, UR9, R126 ;  /* 0x000000097c7c7c23 */ /* 0x000fe2000801007e */
[----:B------:R-:W-:-:S04]  /*5b90*/  LEA R127, R127, UR4, 0x2 ;  /* 0x000000047f7f7c11 */ /* 0x000fc8000f8e10ff */
[----:B------:R-:W-:-:S05]  /*5ba0*/  FSEL R125, R124, RZ, !P0 ;  /* 0x000000ff7c7d7208 */ /* 0x000fca0004000000 */
[----:B------:R0:W-:Y:S02]  /*5bb0*/  STS [R127], R125 ;  /* 0x0000007d7f007388 */ /* 0x0001e40000000800 */
[----:B0-----:R-:W-:-:S05]  /*5bc0*/  VIADD R125, R56, 0x1f ;  /* 0x0000001f387d7836 */ /* 0x001fca0000000000 */
[----:B------:R-:W-:-:S04]  /*5bd0*/  SHF.R.S32.HI R126, RZ, 0x1f, R125 ;  /* 0x0000001fff7e7819 */ /* 0x000fc8000001147d */
[----:B------:R-:W-:-:S04]  /*5be0*/  LEA.HI R126, R126, R125, RZ, 0x5 ;  /* 0x0000007d7e7e7211 */ /* 0x000fc800078f28ff */
[----:B------:R-:W-:-:S04]  /*5bf0*/  SHF.R.S32.HI R126, RZ, 0x5, R126 ;  /* 0x00000005ff7e7819 */ /* 0x000fc8000001147e */
[----:B------:R-:W-:Y:S02]  /*5c00*/  ISETP.GE.AND P2, PT, R110, R126, PT ;  /* 0x0000007e6e00720c */ /* 0x000fe40003f46270 */
[----:B------:R-:W-:-:S11]  /*5c10*/  @!P0 FMNMX.FTZ R63, R63, R124, !PT ;  /* 0x0000007c3f3f8209 */ /* 0x000fd60007810000 */
[----:B------:R-:W-:Y:S05]  /*5c20*/  @!P2 BRA `(.L_x_17270) ;  /* 0xffffffc8009ca947 */ /* 0x000fea000383ffff */
.L_x_17269:
[----:B------:R-:W-:Y:S05]  /*5c30*/  BSYNC B0 ;  /* 0x0000000000007941 */ /* 0x000fea0003800000 */
.L_x_17268:
[----:B------:R-:W0:Y:S01]  /*5c40*/  SHFL.BFLY PT, R0, R63, 0x10, 0x1f ;  /* 0x0e001f003f007f89 */ /* 0x000e2200000e0000 */
[----:B------:R-:W-:Y:S01]  /*5c50*/  VIADD R83, R56, 0x1f ;  /* 0x0000001f38537836 */ /* 0x000fe20000000000 */
[----:B------:R-:W-:Y:S04]  /*5c60*/  BSSY B0, `(.L_x_17271) ;  /* 0x000010d000007945 */ /* 0x000fe80003800000 */
[----:B------:R-:W-:-:S04]  /*5c70*/  SHF.R.S32.HI R10, RZ, 0x1f, R83 ;  /* 0x0000001fff0a7819 */ /* 0x000fc80000011453 */
[----:B------:R-:W-:Y:S02]  /*5c80*/  LEA.HI R83, R10, R83, RZ, 0x5 ;  /* 0x000000530a537211 */ /* 0x000fe400078f28ff */
[----:B0-----:R-:W-:Y:S02]  /*5c90*/  FMNMX.FTZ R2, R0, R63, !PT ;  /* 0x0000003f00027209 */ /* 0x001fe40007810000 */
[----:B------:R-:W0:Y:S03]  /*5ca0*/  S2R R0, SR_TID.X ;  /* 0x0000000000007919 */ /* 0x000e260000002100 */
[----:B------:R-:W1:Y:S02]  /*5cb0*/  SHFL.BFLY PT, R3, R2, 0x8, 0x1f ;  /* 0x0d001f0002037f89 */ /* 0x000e6400000e0000 */
[----:B-1----:R-:W-:Y:S02]  /*5cc0*/  FMNMX.FTZ R3, R2, R3, !PT ;  /* 0x0000000302037209 */ /* 0x002fe40007810000 */
[----:B0-----:R-:W-:-:S03]  /*5cd0*/  SHF.R.S32.HI R5, RZ, 0x1f, R0 ;  /* 0x0000001fff057819 */ /* 0x001fc60000011400 */
[----:B------:R-:W0:Y:S01]  /*5ce0*/  SHFL.BFLY PT, R4, R3, 0x4, 0x1f ;  /* 0x0c801f0003047f89 */ /* 0x000e2200000e0000 */
[----:B------:R-:W-:-:S04]  /*5cf0*/  LEA.HI R47, R5, R0, RZ, 0x5 ;  /* 0x00000000052f7211 */ /* 0x000fc800078f28ff */
[----:B------:R-:W-:Y:S02]  /*5d00*/  LOP3.LUT R5, R47, 0xffffffe0, RZ, 0xc0, !PT ;  /* 0xffffffe02f057812 */ /* 0x000fe400078ec0ff */
[----:B------:R-:W-:-:S03]  /*5d10*/  SHF.R.S32.HI R47, RZ, 0x5, R47 ;  /* 0x00000005ff2f7819 */ /* 0x000fc6000001142f */
[----:B------:R-:W-:-:S05]  /*5d20*/  IMAD.IADD R46, R0, 0x1, -R5 ;  /* 0x00000001002e7824 */ /* 0x000fca00078e0a05 */
[C---:B------:R-:W-:Y:S02]  /*5d30*/  ISETP.NE.AND P0, PT, R46.reuse, RZ, PT ;  /* 0x000000ff2e00720c */ /* 0x040fe40003f05270 */
[----:B------:R-:W-:Y:S02]  /*5d40*/  ISETP.GT.AND P2, PT, R46, 0x3, PT ;  /* 0x000000032e00780c */ /* 0x000fe40003f44270 */
[----:B0-----:R-:W-:-:S05]  /*5d50*/  FMNMX.FTZ R4, R3, R4, !PT ;  /* 0x0000000403047209 */ /* 0x001fca0007810000 */
[----:B------:R-:W0:Y:S04]  /*5d60*/  SHFL.BFLY PT, R5, R4, 0x2, 0x1f ;  /* 0x0c401f0004057f89 */ /* 0x000e2800000e0000 */
[----:B------:R-:W-:Y:S02]  /*5d70*/  @!P0 MOV R3, 0x400 ;  /* 0x0000040000038802 */ /* 0x000fe40000000f00 */
[----:B------:R-:W-:Y:S01]  /*5d80*/  @!P2 MOV R7, 0x400 ;  /* 0x000004000007a802 */ /* 0x000fe20000000f00 */
[----:B------:R-:W1:Y:S02]  /*5d90*/  @!P0 S2R R6, SR_CgaCtaId ;  /* 0x0000000000068919 */ /* 0x000e640000008800 */
[----:B------:R-:W-:Y:S01]  /*5da0*/  @!P0 VIADD R3, R3, 0x200 ;  /* 0x0000020003038836 */ /* 0x000fe20000000000 */
[----:B------:R-:W-:Y:S01]  /*5db0*/  @!P2 IADD3 R7, R7, 0x200, RZ ;  /* 0x000002000707a810 */ /* 0x000fe20007ffe0ff */
[----:B------:R-:W2:Y:S01]  /*5dc0*/  @!P2 S2R R8, SR_CgaCtaId ;  /* 0x000000000008a919 */ /* 0x000ea20000008800 */
[----:B0-----:R-:W-:-:S05]  /*5dd0*/  FMNMX.FTZ R5, R4, R5, !PT ;  /* 0x0000000504057209 */ /* 0x001fca0007810000 */
[----:B------:R-:W0:Y:S01]  /*5de0*/  SHFL.BFLY PT, R2, R5, 0x1, 0x1f ;  /* 0x0c201f0005027f89 */ /* 0x000e2200000e0000 */
[----:B-1----:R-:W-:Y:S02]  /*5df0*/  @!P0 LEA R6, R6, R3, 0x18 ;  /* 0x0000000306068211 */ /* 0x002fe400078ec0ff */
[----:B--2---:R-:W-:-:S03]  /*5e00*/  @!P2 LEA R3, R8, R7, 0x18 ;  /* 0x000000070803a211 */ /* 0x004fc600078ec0ff */
[----:B------:R-:W-:Y:S02]  /*5e10*/  @!P0 IMAD R6, R47, 0x4, R6 ;  /* 0x000000042f068824 */ /* 0x000fe400078e0206 */
[----:B------:R-:W-:Y:S01]  /*5e20*/  @!P2 IMAD R4, R46, 0x4, R3 ;  /* 0x000000042e04a824 */ /* 0x000fe200078e0203 */
[----:B0-----:R-:W-:Y:S01]  /*5e30*/  FMNMX.FTZ R7, R5, R2, !PT ;  /* 0x0000000205077209 */ /* 0x001fe20007810000 */
[----:B------:R-:W-:-:S04]  /*5e40*/  IMAD.MOV.U32 R2, RZ, RZ, -0x800001 ;  /* 0xff7fffffff027424 */ /* 0x000fc800078e00ff */
[----:B------:R-:W-:Y:S01]  /*5e50*/  @!P0 STS [R6], R7 ;  /* 0x0000000706008388 */ /* 0x000fe20000000800 */
[----:B------:R-:W-:Y:S06]  /*5e60*/  BAR.SYNC.DEFER_BLOCKING 0x0 ;  /* 0x0000000000007b1d */ /* 0x000fec0000010000 */
[----:B------:R-:W0:Y:S04]  /*5e70*/  @!P2 LDS R2, [R4] ;  /* 0x000000000402a984 */ /* 0x000e280000000800 */
[----:B0-----:R-:W0:Y:S02]  /*5e80*/  SHFL.BFLY PT, R3, R2, 0x2, 0x1f ;  /* 0x0c401f0002037f89 */ /* 0x001e2400000e0000 */
[----:B0-----:R-:W-:Y:S01]  /*5e90*/  FMNMX.FTZ R5, R3, R2, !PT ;  /* 0x0000000203057209 */ /* 0x001fe20007810000 */
[----:B------:R-:W-:Y:S01]  /*5ea0*/  HFMA2.MMA R2, -RZ, RZ, 0, 0 ;  /* 0x00000000ff027435 */ /* 0x000fe200000001ff */
[----:B------:R-:W-:-:S03]  /*5eb0*/  LOP3.LUT R3, R83, 0xffffffe0, RZ, 0xc0, !PT ;  /* 0xffffffe053037812 */ /* 0x000fc600078ec0ff */
[----:B------:R-:W0:Y:S01]  /*5ec0*/  SHFL.BFLY PT, R8, R5, 0x1, 0x1f ;  /* 0x0c201f0005087f89 */ /* 0x000e2200000e0000 */
[----:B------:R-:W-:-:S04]  /*5ed0*/  VIMNMX R3, R56, R3, PT ;  /* 0x0000000338037248 */ /* 0x000fc80003fe0100 */
[----:B------:R-:W-:Y:S02]  /*5ee0*/  ISETP.GE.AND P2, PT, R0, R3, PT ;  /* 0x000000030000720c */ /* 0x000fe40003f46270 */
[----:B0-----:R-:W-:-:S05]  /*5ef0*/  FMNMX.FTZ R8, R5, R8, !PT ;  /* 0x0000000805087209 */ /* 0x001fca0007810000 */
[----:B------:R0:W1:Y:S06]  /*5f00*/  SHFL.IDX PT, R30, R8, RZ, 0x1f ;  /* 0x00001fff081e7589 */ /* 0x00006c00000e0000 */
        /* <DEDUP_REMOVED lines=17> */
.L_x_17275:
[----:B------:R-:W1:Y:S01]  /*6020*/  LDS R7, [R5] ;  /* 0x0000000005077984 */ /* 0x000e620000000800 */
[----:B------:R-:W-:Y:S02]  /*6030*/  VIADD R4, R4, 0xffffffff ;  /* 0xffffffff04047836 */ /* 0x000fe40000000000 */
        /* <DEDUP_REMOVED lines=9> */
.L_x_17274:
[----:B------:R-:W-:Y:S05]  /*60d0*/  BSYNC B1 ;  /* 0x0000000000017941 */ /* 0x000fea0003800000 */
.L_x_17273:
        /* <DEDUP_REMOVED lines=14> */
.L_x_17278:
[----:B------:R-:W1:Y:S01]  /*61c0*/  LDS R5, [R4+-0x400] ;  /* 0xfffc000004057984 */ /* 0x000e620000000800 */
[----:B------:R-:W-:-:S03]  /*61d0*/  VIADD R6, R6, 0x800 ;  /* 0x0000080006067836 */ /* 0x000fc60000000000 */
[----:B------:R-:W2:Y:S02]  /*61e0*/  LDS R7, [R4+-0x200] ;  /* 0xfffe000004077984 */ /* 0x000ea40000000800 */
[----:B------:R-:W-:Y:S02]  /*61f0*/  ISETP.GE.AND P3, PT, R6, R37, PT ;  /* 0x000000250600720c */ /* 0x000fe40003f66270 */
[----:B------:R-:W3:Y:S04]  /*6200*/  LDS R9, [R4+0x200] ;  /* 0x0002000004097984 */ /* 0x000ee80000000800 */
[----:B0-----:R-:W0:Y:S04]  /*6210*/  LDS R8, [R4] ;  /* 0x0000000004087984 */ /* 0x001e280000000800 */
[----:B------:R-:W4:Y:S04]  /*6220*/  LDS R11, [R4+0x400] ;  /* 0x00040000040b7984 */ /* 0x000f280000000800 */
[----:B------:R-:W4:Y:S04]  /*6230*/  LDS R13, [R4+0x600] ;  /* 0x00060000040d7984 */ /* 0x000f280000000800 */
[----:B------:R-:W-:Y:S04]  /*6240*/  LDS R15, [R4+0x800] ;  /* 0x00080000040f7984 */ /* 0x000fe80000000800 */
[----:B------:R-:W4:Y:S04]  /*6250*/  LDS R16, [R4+0xa00] ;  /* 0x000a000004107984 */ /* 0x000f280000000800 */
[----:B------:R-:W4:Y:S04]  /*6260*/  LDS R18, [R4+0xc00] ;  /* 0x000c000004127984 */ /* 0x000f280000000800 */
[----:B------:R-:W4:Y:S01]  /*6270*/  LDS R20, [R4+0xe00] ;  /* 0x000e000004147984 */ /* 0x000f220000000800 */
[----:B-1----:R-:W-:-:S03]  /*6280*/  FADD.FTZ R5, -R30, R5 ;  /* 0x000000051e057221 */ /* 0x002fc60000010100 */
[----:B------:R-:W1:Y:S01]  /*6290*/  LDS R22, [R4+0x1000] ;  /* 0x0010000004167984 */ /* 0x000e620000000800 */
[----:B------:R-:W-:Y:S01]  /*62a0*/  FMUL.FTZ R5, R5, 1.4426950216293334961 ;  /* 0x3fb8aa3b05057820 */ /* 0x000fe20000410000 */
[C---:B--2---:R-:W-:Y:S02]  /*62b0*/  FADD.FTZ R7, -R30.reuse, R7 ;  /* 0x000000071e077221 */ /* 0x044fe40000010100 */
[----:B------:R-:W2:Y:S01]  /*62c0*/  LDS R24, [R4+0x1200] ;  /* 0x0012000004187984 */ /* 0x000ea20000000800 */
[C---:B---3--:R-:W-:Y:S01]  /*62d0*/  FADD.FTZ R10, -R30.reuse, R9 ;  /* 0x000000091e0a7221 */ /* 0x048fe20000010100 */
[----:B------:R-:W-:Y:S01]  /*62e0*/  FMUL.FTZ R7, R7, 1.4426950216293334961 ;  /* 0x3fb8aa3b07077820 */ /* 0x000fe20000410000 */
[----:B------:R-:W3:Y:S01]  /*62f0*/  MUFU.EX2 R5, R5 ;  /* 0x0000000500057308 */ /* 0x000ee20000000800 */
[----:B------:R-:W2:Y:S01]  /*6300*/  LDS R26, [R4+0x1400] ;  /* 0x00140000041a7984 */ /* 0x000ea20000000800 */
[----:B0-----:R-:W-:Y:S01]  /*6310*/  FADD.FTZ R8, -R30, R8 ;  /* 0x000000081e087221 */ /* 0x001fe20000010100 */
[----:B------:R-:W-:-:S02]  /*6320*/  FMUL.FTZ R10, R10, 1.4426950216293334961 ;  /* 0x3fb8aa3b0a0a7820 */ /* 0x000fc40000410000 */
[----:B------:R-:W0:Y:S01]  /*6330*/  LDS R28, [R4+0x1600] ;  /* 0x00160000041c7984 */ /* 0x000e220000000800 */
[----:B----4-:R-:W-:Y:S01]  /*6340*/  FADD.FTZ R12, -R30, R11 ;  /* 0x0000000b1e0c7221 */ /* 0x010fe20000010100 */
[----:B------:R-:W-:Y:S01]  /*6350*/  FMUL.FTZ R8, R8, 1.4426950216293334961 ;  /* 0x3fb8aa3b08087820 */ /* 0x000fe20000410000 */
[----:B------:R-:W4:Y:S02]  /*6360*/  MUFU.EX2 R7, R7 ;  /* 0x0000000700077308 */ /* 0x000f240000000800 */
[----:B------:R-:W-:Y:S01]  /*6370*/  FMUL.FTZ R12, R12, 1.4426950216293334961 ;  /* 0x3fb8aa3b0c0c7820 */ /* 0x000fe20000410000 */
[----:B------:R-:W-:-:S04]  /*6380*/  FADD.FTZ R14, -R30, R13 ;  /* 0x0000000d1e0e7221 */ /* 0x000fc80000010100 */
[----:B------:R-:W-:Y:S01]  /*6390*/  FMUL.FTZ R14, R14, 1.4426950216293334961 ;  /* 0x3fb8aa3b0e0e7820 */ /* 0x000fe20000410000 */
[----:B------:R4:W2:Y:S01]  /*63a0*/  MUFU.EX2 R11, R10 ;  /* 0x0000000a000b7308 */ /* 0x0008a20000000800 */
[----:B---3--:R-:W-:Y:S01]  /*63b0*/  FADD.FTZ R2, R5, R2 ;  /* 0x0000000205027221 */ /* 0x008fe20000010000 */
[----:B------:R-:W-:Y:S01]  /*63c0*/  FADD.FTZ R16, -R30, R16 ;  /* 0x000000101e107221 */ /* 0x000fe20000010100 */
[----:B------:R-:W-:Y:S03]  /*63d0*/  STS [R4+-0x400], R5 ;  /* 0xfffc000504007388 */ /* 0x000fe60000000800 */
[----:B------:R-:W-:Y:S01]  /*63e0*/  FMUL.FTZ R16, R16, 1.4426950216293334961 ;  /* 0x3fb8aa3b10107820 */ /* 0x000fe20000410000 */
[----:B------:R-:W-:Y:S01]  /*63f0*/  FADD.FTZ R18, -R30, R18 ;  /* 0x000000121e127221 */ /* 0x000fe20000010100 */
[----:B------:R3:W0:Y:S01]  /*6400*/  MUFU.EX2 R9, R8 ;  /* 0x0000000800097308 */ /* 0x0006220000000800 */
[----:B----4-:R-:W4:Y:S01]  /*6410*/  LDS R10, [R4+0x1800] ;  /* 0x00180000040a7984 */ /* 0x010f220000000800 */
[----:B------:R-:W-:Y:S01]  /*6420*/  FADD.FTZ R2, R2, R7 ;  /* 0x0000000702027221 */ /* 0x000fe20000010000 */
[----:B------:R-:W-:Y:S01]  /*6430*/  FMUL.FTZ R18, R18, 1.4426950216293334961 ;  /* 0x3fb8aa3b12127820 */ /* 0x000fe20000410000 */
[C---:B------:R-:W-:Y:S01]  /*6440*/  FADD.FTZ R20, -R30.reuse, R20 ;  /* 0x000000141e147221 */ /* 0x040fe20000010100 */
[----:B------:R-:W-:Y:S01]  /*6450*/  STS [R4+-0x200], R7 ;  /* 0xfffe000704007388 */ /* 0x000fe20000000800 */
[----:B-1----:R-:W-:-:S02]  /*6460*/  FADD.FTZ R22, -R30, R22 ;  /* 0x000000161e167221 */ /* 0x002fc40000010100 */
[----:B------:R1:W1:Y:S01]  /*6470*/  MUFU.EX2 R13, R12 ;  /* 0x0000000c000d7308 */ /* 0x0002620000000800 */
[----:B---3--:R-:W-:Y:S01]  /*6480*/  FADD.FTZ R8, -R30, R15 ;  /* 0x0000000f1e087221 */ /* 0x008fe20000010100 */
[----:B------:R-:W-:Y:S01]  /*6490*/  FMUL.FTZ R20, R20, 1.4426950216293334961 ;  /* 0x3fb8aa3b14147820 */ /* 0x000fe20000410000 */
[----:B------:R-:W-:Y:S01]  /*64a0*/  FMUL.FTZ R22, R22, 1.4426950216293334961 ;  /* 0x3fb8aa3b16167820 */ /* 0x000fe20000410000 */
[----:B--2---:R-:W-:Y:S01]  /*64b0*/  FADD.FTZ R24, -R30, R24 ;  /* 0x000000181e187221 */ /* 0x004fe20000010100 */
[----:B------:R-:W-:Y:S01]  /*64c0*/  FMUL.FTZ R8, R8, 1.4426950216293334961 ;  /* 0x3fb8aa3b08087820 */ /* 0x000fe20000410000 */
[----:B------:R-:W-:Y:S02]  /*64d0*/  STS [R4+0x200], R11 ;  /* 0x0002000b04007388 */ /* 0x000fe40000000800 */
[----:B------:R-:W2:Y:S01]  /*64e0*/  MUFU.EX2 R15, R14 ;  /* 0x0000000e000f7308 */ /* 0x000ea20000000800 */
[----:B0-----:R-:W-:Y:S01]  /*64f0*/  FADD.FTZ R2, R2, R9 ;  /* 0x0000000902027221 */ /* 0x001fe20000010000 */
[----:B-1----:R-:W0:Y:S01]  /*6500*/  LDS R12, [R4+0x1a00] ;  /* 0x001a0000040c7984 */ /* 0x002e220000000800 */
[----:B------:R-:W-:Y:S01]  /*6510*/  FMUL.FTZ R24, R24, 1.4426950216293334961 ;  /* 0x3fb8aa3b18187820 */ /* 0x000fe20000410000 */
[----:B------:R-:W-:Y:S01]  /*6520*/  FADD.FTZ R26, -R30, R26 ;  /* 0x0000001a1e1a7221 */ /* 0x000fe20000010100 */
[----:B------:R-:W-:Y:S01]  /*6530*/  FADD.FTZ R2, R2, R11 ;  /* 0x0000000b02027221 */ /* 0x000fe20000010000 */
[----:B------:R-:W-:Y:S01]  /*6540*/  FADD.FTZ R28, -R30, R28 ;  /* 0x0000001c1e1c7221 */ /* 0x000fe20000010100 */
[----:B------:R-:W-:Y:S01]  /*6550*/  STS [R4], R9 ;  /* 0x0000000904007388 */ /* 0x000fe20000000800 */
[----:B------:R-:W1:Y:S01]  /*6560*/  MUFU.EX2 R17, R8 ;  /* 0x0000000800117308 */ /* 0x000e620000000800 */
[----:B------:R-:W-:Y:S01]  /*6570*/  FADD.FTZ R2, R2, R13 ;  /* 0x0000000d02027221 */ /* 0x000fe20000010000 */
[----:B------:R-:W-:Y:S01]  /*6580*/  FMUL.FTZ R26, R26, 1.4426950216293334961 ;  /* 0x3fb8aa3b1a1a7820 */ /* 0x000fe20000410000 */
[----:B------:R-:W-:Y:S01]  /*6590*/  FMUL.FTZ R28, R28, 1.4426950216293334961 ;  /* 0x3fb8aa3b1c1c7820 */ /* 0x000fe20000410000 */
[----:B------:R-:W-:Y:S04]  /*65a0*/  STS [R4+0x400], R13 ;  /* 0x0004000d04007388 */ /* 0x000fe80000000800 */
[----:B------:R-:W3:Y:S01]  /*65b0*/  MUFU.EX2 R19, R16 ;  /* 0x0000001000137308 */ /* 0x000ee20000000800 */
[----:B--2---:R-:W-:Y:S01]  /*65c0*/  FADD.FTZ R2, R2, R15 ;  /* 0x0000000f02027221 */ /* 0x004fe20000010000 */
[----:B------:R-:W-:Y:S06]  /*65d0*/  STS [R4+0x600], R15 ;  /* 0x0006000f04007388 */ /* 0x000fec0000000800 */
[----:B------:R-:W2:Y:S01]  /*65e0*/  MUFU.EX2 R21, R18 ;  /* 0x0000001200157308 */ /* 0x000ea20000000800 */
[----:B-1----:R-:W-:Y:S01]  /*65f0*/  FADD.FTZ R2, R2, R17 ;  /* 0x0000001102027221 */ /* 0x002fe20000010000 */
[----:B----4-:R-:W-:Y:S01]  /*6600*/  FADD.FTZ R10, -R30, R10 ;  /* 0x0000000a1e0a7221 */ /* 0x010fe20000010100 */
[----:B------:R-:W-:Y:S03]  /*6610*/  STS [R4+0x800], R17 ;  /* 0x0008001104007388 */ /* 0x000fe60000000800 */
[----:B------:R-:W-:-:S02]  /*6620*/  FMUL.FTZ R10, R10, 1.4426950216293334961 ;  /* 0x3fb8aa3b0a0a7820 */ /* 0x000fc40000410000 */
[----:B------:R-:W1:Y:S01]  /*6630*/  MUFU.EX2 R23, R20 ;  /* 0x0000001400177308 */ /* 0x000e620000000800 */
[----:B---3--:R-:W-:Y:S01]  /*6640*/  FADD.FTZ R2, R2, R19 ;  /* 0x0000001302027221 */ /* 0x008fe20000010000 */
[----:B------:R-:W-:Y:S06]  /*6650*/  STS [R4+0xa00], R19 ;  /* 0x000a001304007388 */ /* 0x000fec0000000800 */
[----:B------:R-:W3:Y:S01]  /*6660*/  MUFU.EX2 R25, R22 ;  /* 0x0000001600197308 */ /* 0x000ee20000000800 */
[----:B--2---:R-:W-:Y:S01]  /*6670*/  FADD.FTZ R2, R2, R21 ;  /* 0x0000001502027221 */ /* 0x004fe20000010000 */
[----:B0-----:R-:W-:Y:S01]  /*6680*/  FADD.FTZ R12, -R30, R12 ;  /* 0x0000000c1e0c7221 */ /* 0x001fe20000010100 */
[----:B------:R-:W-:Y:S03]  /*6690*/  STS [R4+0xc00], R21 ;  /* 0x000c001504007388 */ /* 0x000fe60000000800 */
[----:B------:R-:W-:-:S02]  /*66a0*/  FMUL.FTZ R12, R12, 1.4426950216293334961 ;  /* 0x3fb8aa3b0c0c7820 */ /* 0x000fc40000410000 */
[----:B------:R-:W0:Y:S01]  /*66b0*/  MUFU.EX2 R27, R24 ;  /* 0x00000018001b7308 */ /* 0x000e220000000800 */
[----:B-1----:R-:W-:Y:S01]  /*66c0*/  FADD.FTZ R2, R2, R23 ;  /* 0x0000001702027221 */ /* 0x002fe20000010000 */
[----:B------:R-:W-:Y:S06]  /*66d0*/  STS [R4+0xe00], R23 ;  /* 0x000e001704007388 */ /* 0x000fec0000000800 */
[----:B------:R-:W1:Y:S01]  /*66e0*/  MUFU.EX2 R29, R26 ;  /* 0x0000001a001d7308 */ /* 0x000e620000000800 */
[----:B---3--:R-:W-:Y:S01]  /*66f0*/  FADD.FTZ R2, R2, R25 ;  /* 0x0000001902027221 */ /* 0x008fe20000010000 */
        /* <DEDUP_REMOVED lines=14> */
[----:B0-----:R-:W-:Y:S01]  /*67e0*/  VIADD R4, R4, 0x2000 ;  /* 0x0000200004047836 */ /* 0x001fe20000000000 */
[----:B------:R-:W-:Y:S06]  /*67f0*/  @!P3 BRA `(.L_x_17278) ;  /* 0xfffffff80070b947 */ /* 0x000fec000383ffff */
.L_x_17277:
[----:B------:R-:W-:Y:S05]  /*6800*/  BSYNC B1 ;  /* 0x0000000000017941 */ /* 0x000fea0003800000 */
.L_x_17276:
        /* <DEDUP_REMOVED lines=8> */
[----:B0-----:R-:W0:Y:S04]  /*6890*/  LDS R8, [R4] ;  /* 0x0000000004087984 */ /* 0x001e280000000800 */
[----:B------:R-:W3:Y:S04]  /*68a0*/  LDS R9, [R4+0x200] ;  /* 0x0002000004097984 */ /* 0x000ee80000000800 */
[----:B------:R-:W4:Y:S04]  /*68b0*/  LDS R11, [R4+0x400] ;  /* 0x00040000040b7984 */ /* 0x000f280000000800 */
[----:B------:R-:W4:Y:S04]  /*68c0*/  LDS R13, [R4+0x600] ;  /* 0x00060000040d7984 */ /* 0x000f280000000800 */
[----:B------:R-:W4:Y:S04]  /*68d0*/  LDS R15, [R4+0x800] ;  /* 0x00080000040f7984 */ /* 0x000f280000000800 */
[----:B------:R-:W4:Y:S01]  /*68e0*/  LDS R17, [R4+0xa00] ;  /* 0x000a000004117984 */ /* 0x000f220000000800 */
[----:B-1----:R-:W-:-:S04]  /*68f0*/  FADD.FTZ R5, -R30, R5 ;  /* 0x000000051e057221 */ /* 0x002fc80000010100 */
[----:B------:R-:W-:Y:S01]  /*6900*/  FMUL.FTZ R5, R5, 1.4426950216293334961 ;  /* 0x3fb8aa3b05057820 */ /* 0x000fe20000410000 */
[C---:B--2---:R-:W-:Y:S01]  /*6910*/  FADD.FTZ R7, -R30.reuse, R7 ;  /* 0x000000071e077221 */ /* 0x044fe20000010100 */
[----:B0-----:R-:W-:-:S03]  /*6920*/  FADD.FTZ R8, -R30, R8 ;  /* 0x000000081e087221 */ /* 0x001fc60000010100 */
        /* <DEDUP_REMOVED lines=8> */
[C---:B------:R-:W-:Y:S01]  /*69b0*/  FADD.FTZ R14, -R30.reuse, R13 ;  /* 0x0000000d1e0e7221 */ /* 0x040fe20000010100 */
[----:B------:R-:W-:-:S03]  /*69c0*/  FADD.FTZ R16, -R30, R15 ;  /* 0x0000000f1e107221 */ /* 0x000fc60000010100 */
[----:B------:R-:W-:Y:S02]  /*69d0*/  FMUL.FTZ R14, R14, 1.4426950216293334961 ;  /* 0x3fb8aa3b0e0e7820 */ /* 0x000fe40000410000 */
[----:B------:R2:W3:Y:S01]  /*69e0*/  MUFU.EX2 R9, R8 ;  /* 0x0000000800097308 */ /* 0x0004e20000000800 */
[----:B0-----:R-:W-:Y:S01]  /*69f0*/  FADD.FTZ R2, R2, R5 ;  /* 0x0000000502027221 */ /* 0x001fe20000010000 */
[----:B------:R-:W-:Y:S01]  /*6a00*/  FMUL.FTZ R16, R16, 1.4426950216293334961 ;  /* 0x3fb8aa3b10107820 */ /* 0x000fe20000410000 */
[----:B------:R-:W-:Y:S05]  /*6a10*/  STS [R4+-0x400], R5 ;  /* 0xfffc000504007388 */ /* 0x000fea0000000800 */
[----:B------:R-:W0:Y:S01]  /*6a20*/  MUFU.EX2 R11, R10 ;  /* 0x0000000a000b7308 */ /* 0x000e220000000800 */
[----:B--2---:R-:W-:Y:S01]  /*6a30*/  FADD.FTZ R8, -R30, R17 ;  /* 0x000000111e087221 */ /* 0x004fe20000010100 */
[----:B-1----:R-:W-:Y:S01]  /*6a40*/  FADD.FTZ R2, R2, R7 ;  /* 0x0000000702027221 */ /* 0x002fe20000010000 */
[----:B------:R-:W-:Y:S02]  /*6a50*/  STS [R4+-0x200], R7 ;  /* 0xfffe000704007388 */ /* 0x000fe40000000800 */
[----:B------:R-:W-:-:S03]  /*6a60*/  FMUL.FTZ R8, R8, 1.4426950216293334961 ;  /* 0x3fb8aa3b08087820 */ /* 0x000fc60000410000 */
        /* <DEDUP_REMOVED lines=17> */
.L_x_17280:
[----:B------:R-:W-:Y:S05]  /*6b80*/  BSYNC B1 ;  /* 0x0000000000017941 */ /* 0x000fea0003800000 */
.L_x_17279:
[----:B------:R-:W-:-:S13]  /*6b90*/  ISETP.LT.OR P0, PT, R6, R3, P0 ;  /* 0x000000030600720c */ /* 0x000fda0000701670 */
[----:B------:R-:W-:Y:S05]  /*6ba0*/  @!P0 BRA `(.L_x_17272) ;  /* 0x0000000000608947 */ /* 0x000fea0003800000 */
[----:B------:R-:W1:Y:S04]  /*6bb0*/  LDS R5, [R4+-0x400] ;  /* 0xfffc000004057984 */ /* 0x000e680000000800 */
[----:B------:R-:W2:Y:S04]  /*6bc0*/  LDS R6, [R4+-0x200] ;  /* 0xfffe000004067984 */ /* 0x000ea80000000800 */
[----:B------:R-:W0:Y:S04]  /*6bd0*/  LDS R7, [R4] ;  /* 0x0000000004077984 */ /* 0x000e280000000800 */
        /* <DEDUP_REMOVED lines=21> */
.L_x_17272:
[----:B------:R-:W-:Y:S05]  /*6d30*/  BSYNC B0 ;  /* 0x0000000000007941 */ /* 0x000fea0003800000 */
.L_x_17271:
        /* <DEDUP_REMOVED lines=8> */
[----:B------:R-:W2:Y:S02]  /*6dc0*/  SHFL.BFLY PT, R4, R5, 0x8, 0x1f ;  /* 0x0d001f0005047f89 */ /* 0x000ea400000e0000 */
[----:B--2---:R-:W-:Y:S01]  /*6dd0*/  FADD.FTZ R4, R5, R4 ;  /* 0x0000000405047221 */ /* 0x004fe20000010000 */
[----:B------:R-:W-:Y:S01]  /*6de0*/  @!P0 VIADD R5, R2, 0x200 ;  /* 0x0000020002058836 */ /* 0x000fe20000000000 */
[----:B------:R-:W-:-:S03]  /*6df0*/  @!P0 SHF.R.U32.HI R2, RZ, 0x3, R0 ;  /* 0x00000003ff028819 */ /* 0x000fc60000011600 */
[----:B------:R-:W2:Y:S01]  /*6e00*/  SHFL.BFLY PT, R7, R4, 0x4, 0x1f ;  /* 0x0c801f0004077f89 */ /* 0x000ea200000e0000 */
[----:B0-----:R-:W-:Y:S02]  /*6e10*/  @!P0 LEA R5, R10, R5, 0x18 ;  /* 0x000000050a058211 */ /* 0x001fe400078ec0ff */
[----:B------:R-:W-:-:S05]  /*6e20*/  @!P0 LOP3.LUT R2, R2, 0x1ffffffc, RZ, 0xc0, !PT ;  /* 0x1ffffffc02028812 */ /* 0x000fca00078ec0ff */
[----:B------:R-:W-:Y:S02]  /*6e30*/  @!P0 IMAD.IADD R2, R2, 0x1, R5 ;  /* 0x0000000102028824 */ /* 0x000fe400078e0205 */
[----:B--2---:R-:W-:Y:S01]  /*6e40*/  FADD.FTZ R7, R4, R7 ;  /* 0x0000000704077221 */ /* 0x004fe20000010000 */
[----:B------:R-:W-:-:S04]  /*6e50*/  @!P3 MOV R4, 0x400 ;  /* 0x000004000004b802 */ /* 0x000fc80000000f00 */
[----:B------:R-:W0:Y:S01]  /*6e60*/  SHFL.BFLY PT, R6, R7, 0x2, 0x1f ;  /* 0x0c401f0007067f89 */ /* 0x000e2200000e0000 */
[----:B------:R-:W-:-:S05]  /*6e70*/  @!P3 VIADD R4, R4, 0x200 ;  /* 0x000002000404b836 */ /* 0x000fca0000000000 */
        /* <DEDUP_REMOVED lines=18> */
[----:B------:R0:W2:Y:S04]  /*6fa0*/  MUFU.RCP R29, R5 ;  /* 0x00000005001d7308 */ /* 0x0000a80000001000 */
[----:B------:R-:W-:-:S02]  /*6fb0*/  LEA.HI R4, R2, 0x1, RZ, 0x19 ;  /* 0x0000000102047811 */ /* 0x000fc400078fc8ff */
[----:B------:R-:W-:Y:S02]  /*6fc0*/  ISETP.GE.U32.AND P2, PT, R2, 0x180, PT ;  /* 0x000001800200780c */ /* 0x000fe40003f46070 */
[----:B------:R-:W-:Y:S01]  /*6fd0*/  LOP3.LUT P0, R6, R4, 0x3, RZ, 0xc0, !PT ;  /* 0x0000000304067812 */ /* 0x000fe2000780c0ff */
[----:B------:R-:W-:-:S12]  /*6fe0*/  IMAD.MOV.U32 R4, RZ, RZ, R0 ;  /* 0x000000ffff047224 */ /* 0x000fd800078e0000 */
[----:B0-2---:R-:W-:Y:S05]  /*6ff0*/  @!P0 BRA `(.L_x_17284) ;  /* 0x00000000003c8947 */ /* 0x005fea0003800000 */
[----:B------:R-:W0:Y:S01]  /*7000*/  S2UR UR5, SR_CgaCtaId ;  /* 0x00000000000579c3 */ /* 0x000e220000008800 */
[----:B------:R-:W-:Y:S01]  /*7010*/  UMOV UR4, 0x400 ;  /* 0x0000040000047882 */ /* 0x000fe20000000000 */
[----:B------:R-:W-:Y:S01]  /*7020*/  IMAD.MOV.U32 R2, RZ, RZ, R6 ;  /* 0x000000ffff027224 */ /* 0x000fe200078e0006 */
[----:B------:R-:W-:Y:S01]  /*7030*/  UIADD3 UR4, UR4, 0x220, URZ ;  /* 0x0000022004047890 */ /* 0x000fe2000fffe03f */
[----:B------:R-:W-:-:S03]  /*7040*/  IMAD.MOV.U32 R4, RZ, RZ, R0 ;  /* 0x000000ffff047224 */ /* 0x000fc600078e0000 */
[----:B0-----:R-:W-:-:S06]  /*7050*/  ULEA UR4, UR5, UR4, 0x18 ;  /* 0x0000000405047291 */ /* 0x001fcc000f8ec03f */
[----:B------:R-:W-:-:S07]  /*7060*/  LEA R5, R0, UR4, 0x2 ;  /* 0x0000000400057c11 */ /* 0x000fce000f8e10ff */
.L_x_17285:
        /* <DEDUP_REMOVED lines=8> */
.L_x_17284:
[----:B------:R-:W-:Y:S05]  /*70f0*/  BSYNC B1 ;  /* 0x0000000000017941 */ /* 0x000fea0003800000 */
.L_x_17283:
        /* <DEDUP_REMOVED lines=14> */
.L_x_17288:
[----:B------:R-:W0:Y:S01]  /*71e0*/  LDS R5, [R2+-0x400] ;  /* 0xfffc000002057984 */ /* 0x000e220000000800 */
[----:B------:R-:W-:-:S03]  /*71f0*/  VIADD R4, R4, 0x800 ;  /* 0x0000080004047836 */ /* 0x000fc60000000000 */
[----:B------:R-:W2:Y:S02]  /*7200*/  LDS R6, [R2+-0x200] ;  /* 0xfffe000002067984 */ /* 0x000ea40000000800 */
[----:B------:R-:W-:Y:S02]  /*7210*/  ISETP.GE.AND P2, PT, R4, R31, PT ;  /* 0x0000001f0400720c */ /* 0x000fe40003f46270 */
[----:B------:R-:W3:Y:S04]  /*7220*/  LDS R8, [R2] ;  /* 0x0000000002087984 */ /* 0x000ee80000000800 */
[----:B------:R-:W4:Y:S04]  /*7230*/  LDS R10, [R2+0x200] ;  /* 0x00020000020a7984 */ /* 0x000f280000000800 */
[----:B------:R-:W1:Y:S04]  /*7240*/  LDS R12, [R2+0x400] ;  /* 0x00040000020c7984 */ /* 0x000e680000000800 */
[----:B------:R-:W1:Y:S04]  /*7250*/  LDS R14, [R2+0x600] ;  /* 0x00060000020e7984 */ /* 0x000e680000000800 */
[----:B------:R-:W-:Y:S04]  /*7260*/  LDS R16, [R2+0x800] ;  /* 0x0008000002107984 */ /* 0x000fe80000000800 */
[----:B------:R-:W1:Y:S04]  /*7270*/  LDS R17, [R2+0xa00] ;  /* 0x000a000002117984 */ /* 0x000e680000000800 */
[----:B------:R-:W1:Y:S04]  /*7280*/  LDS R18, [R2+0xc00] ;  /* 0x000c000002127984 */ /* 0x000e680000000800 */
[----:B------:R-:W1:Y:S04]  /*7290*/  LDS R20, [R2+0xe00] ;  /* 0x000e000002147984 */ /* 0x000e680000000800 */
[----:B------:R-:W1:Y:S01]  /*72a0*/  LDS R22, [R2+0x1000] ;  /* 0x0010000002167984 */ /* 0x000e620000000800 */
[----:B0-----:R-:W-:-:S03]  /*72b0*/  FMUL.FTZ R5, R29, R5 ;  /* 0x000000051d057220 */ /* 0x001fc60000410000 */
[----:B------:R-:W0:Y:S01]  /*72c0*/  LDS R24, [R2+0x1200] ;  /* 0x0012000002187984 */ /* 0x000e220000000800 */
[----:B--2---:R-:W-:-:S03]  /*72d0*/  FMUL.FTZ R7, R29, R6 ;  /* 0x000000061d077220 */ /* 0x004fc60000410000 */
[----:B------:R-:W2:Y:S01]  /*72e0*/  LDS R25, [R2+0x1400] ;  /* 0x0014000002197984 */ /* 0x000ea20000000800 */
[----:B---3--:R-:W-:-:S03]  /*72f0*/  FMUL.FTZ R9, R29, R8 ;  /* 0x000000081d097220 */ /* 0x008fc60000410000 */
[----:B------:R-:W3:Y:S01]  /*7300*/  LDS R26, [R2+0x1600] ;  /* 0x00160000021a7984 */ /* 0x000ee20000000800 */
[----:B----4-:R-:W-:-:S03]  /*7310*/  FMUL.FTZ R11, R29, R10 ;  /* 0x0000000a1d0b7220 */ /* 0x010fc60000410000 */
[----:B------:R-:W4:Y:S01]  /*7320*/  LDS R27, [R2+0x1800] ;  /* 0x00180000021b7984 */ /* 0x000f220000000800 */
[----:B-1----:R-:W-:-:S03]  /*7330*/  FMUL.FTZ R13, R29, R12 ;  /* 0x0000000c1d0d7220 */ /* 0x002fc60000410000 */
[----:B------:R-:W1:Y:S01]  /*7340*/  LDS R28, [R2+0x1a00] ;  /* 0x001a0000021c7984 */ /* 0x000e620000000800 */
[----:B------:R-:W-:-:S03]  /*7350*/  FMUL.FTZ R15, R29, R14 ;  /* 0x0000000e1d0f7220 */ /* 0x000fc60000410000 */
[----:B------:R0:W-:Y:S04]  /*7360*/  STS [R2+-0x400], R5 ;  /* 0xfffc000502007388 */ /* 0x0001e80000000800 */
[----:B------:R0:W-:Y:S01]  /*7370*/  STS [R2+-0x200], R7 ;  /* 0xfffe000702007388 */ /* 0x0001e20000000800 */
[----:B------:R-:W-:-:S03]  /*7380*/  FMUL.FTZ R17, R29, R17 ;  /* 0x000000111d117220 */ /* 0x000fc60000410000 */
[----:B------:R3:W-:Y:S01]  /*7390*/  STS [R2], R9 ;  /* 0x0000000902007388 */ /* 0x0007e20000000800 */
[C---:B------:R-:W-:Y:S01]  /*73a0*/  FMUL.FTZ R19, R29.reuse, R18 ;  /* 0x000000121d137220 */ /* 0x040fe20000410000 */
[C---:B0-----:R-:W-:Y:S02]  /*73b0*/  FMUL.FTZ R5, R29.reuse, R16 ;  /* 0x000000101d057220 */ /* 0x041fe40000410000 */
[----:B------:R1:W-:Y:S01]  /*73c0*/  STS [R2+0x200], R11 ;  /* 0x0002000b02007388 */ /* 0x0003e20000000800 */
[C---:B------:R-:W-:Y:S01]  /*73d0*/  FMUL.FTZ R21, R29.reuse, R20 ;  /* 0x000000141d157220 */ /* 0x040fe20000410000 */
[C---:B------:R-:W-:Y:S02]  /*73e0*/  FMUL.FTZ R23, R29.reuse, R22 ;  /* 0x000000161d177220 */ /* 0x040fe40000410000 */
[----:B------:R-:W-:Y:S01]  /*73f0*/  STS [R2+0x400], R13 ;  /* 0x0004000d02007388 */ /* 0x000fe20000000800 */
[----:B------:R-:W-:-:S03]  /*7400*/  FMUL.FTZ R7, R29, R24 ;  /* 0x000000181d077220 */ /* 0x000fc60000410000 */
[----:B------:R-:W-:Y:S01]  /*7410*/  STS [R2+0x600], R15 ;  /* 0x0006000f02007388 */ /* 0x000fe20000000800 */
[----:B--2---:R-:W-:-:S03]  /*7420*/  FMUL.FTZ R25, R29, R25 ;  /* 0x000000191d197220 */ /* 0x004fc60000410000 */
[----:B------:R-:W-:Y:S01]  /*7430*/  STS [R2+0x800], R5 ;  /* 0x0008000502007388 */ /* 0x000fe20000000800 */
[----:B---3--:R-:W-:-:S03]  /*7440*/  FMUL.FTZ R9, R29, R26 ;  /* 0x0000001a1d097220 */ /* 0x008fc60000410000 */
[----:B------:R-:W-:Y:S01]  /*7450*/  STS [R2+0xa00], R17 ;  /* 0x000a001102007388 */ /* 0x000fe20000000800 */
[----:B----4-:R-:W-:-:S03]  /*7460*/  FMUL.FTZ R27, R29, R27 ;  /* 0x0000001b1d1b7220 */ /* 0x010fc60000410000 */
[----:B------:R-:W-:Y:S01]  /*7470*/  STS [R2+0xc00], R19 ;  /* 0x000c001302007388 */ /* 0x000fe20000000800 */
[----:B-1----:R-:W-:-:S03]  /*7480*/  FMUL.FTZ R11, R29, R28 ;  /* 0x0000001c1d0b7220 */ /* 0x002fc60000410000 */
        /* <DEDUP_REMOVED lines=9> */
.L_x_17287:
[----:B------:R-:W-:Y:S05]  /*7520*/  BSYNC B1 ;  /* 0x0000000000017941 */ /* 0x000fea0003800000 */
.L_x_17286:
[----:B------:R-:W-:Y:S01]  /*7530*/  IMAD.IADD R5, R3, 0x1, -R4 ;  /* 0x0000000103057824 */ /* 0x000fe200078e0a04 */
[----:B------:R-:W-:Y:S04]  /*7540*/  BSSY B1, `(.L_x_17289) ;  /* 0x000001e000017945 */ /* 0x000fe80003800000 */
[----:B------:R-:W-:-:S13]  /*7550*/  ISETP.GT.AND P2, PT, R5, 0x200, PT ;  /* 0x000002000500780c */ /* 0x000fda0003f44270 */
[----:B------:R-:W-:Y:S05]  /*7560*/  @!P2 BRA `(.L_x_17290) ;  /* 0x00000000006ca947 */ /* 0x000fea0003800000 */
[----:B------:R-:W0:Y:S01]  /*7570*/  LDS R5, [R2+-0x400] ;  /* 0xfffc000002057984 */ /* 0x000e220000000800 */
[----:B------:R-:W-:Y:S01]  /*7580*/  PLOP3.LUT P0, PT, PT, PT, PT, 0x8, 0x0 ;  /* 0x000000000000781c */ /* 0x000fe20003f0e170 */
[----:B------:R-:W-:Y:S02]  /*7590*/  VIADD R4, R4, 0x400 ;  /* 0x0000040004047836 */ /* 0x000fe40000000000 */
[----:B------:R-:W2:Y:S04]  /*75a0*/  LDS R6, [R2+-0x200] ;  /* 0xfffe000002067984 */ /* 0x000ea80000000800 */
[----:B------:R-:W3:Y:S04]  /*75b0*/  LDS R8, [R2] ;  /* 0x0000000002087984 */ /* 0x000ee80000000800 */
[----:B------:R-:W4:Y:S04]  /*75c0*/  LDS R10, [R2+0x200] ;  /* 0x00020000020a7984 */ /* 0x000f280000000800 */
[----:B------:R-:W1:Y:S04]  /*75d0*/  LDS R12, [R2+0x400] ;  /* 0x00040000020c7984 */ /* 0x000e680000000800 */
[----:B------:R-:W1:Y:S04]  /*75e0*/  LDS R14, [R2+0x600] ;  /* 0x00060000020e7984 */ /* 0x000e680000000800 */
[----:B------:R-:W1:Y:S04]  /*75f0*/  LDS R16, [R2+0x800] ;  /* 0x0008000002107984 */ /* 0x000e680000000800 */
[----:B------:R-:W1:Y:S01]  /*7600*/  LDS R18, [R2+0xa00] ;  /* 0x000a000002127984 */ /* 0x000e620000000800 */
[C---:B0-----:R-:W-:Y:S01]  /*7610*/  FMUL.FTZ R5, R29.reuse, R5 ;  /* 0x000000051d057220 */ /* 0x041fe20000410000 */
[----:B--2---:R-:W-:-:S04]  /*7620*/  FMUL.FTZ R7, R29, R6 ;  /* 0x000000061d077220 */ /* 0x004fc80000410000 */
[----:B------:R-:W-:Y:S01]  /*7630*/  STS [R2+-0x400], R5 ;  /* 0xfffc000502007388 */ /* 0x000fe20000000800 */
[----:B---3--:R-:W-:-:S03]  /*7640*/  FMUL.FTZ R9, R29, R8 ;  /* 0x000000081d097220 */ /* 0x008fc60000410000 */
[----:B------:R-:W-:Y:S01]  /*7650*/  STS [R2+-0x200], R7 ;  /* 0xfffe000702007388 */ /* 0x000fe20000000800 */
[----:B----4-:R-:W-:-:S03]  /*7660*/  FMUL.FTZ R11, R29, R10 ;  /* 0x0000000a1d0b7220 */ /* 0x010fc60000410000 */
[----:B------:R-:W-:Y:S01]  /*7670*/  STS [R2], R9 ;  /* 0x0000000902007388 */ /* 0x000fe20000000800 */
[----:B-1----:R-:W-:-:S03]  /*7680*/  FMUL.FTZ R13, R29, R12 ;  /* 0x0000000c1d0d7220 */ /* 0x002fc60000410000 */
[----:B------:R-:W-:Y:S01]  /*7690*/  STS [R2+0x200], R11 ;  /* 0x0002000b02007388 */ /* 0x000fe20000000800 */
[----:B------:R-:W-:-:S03]  /*76a0*/  FMUL.FTZ R15, R29, R14 ;  /* 0x0000000e1d0f7220 */ /* 0x000fc60000410000 */
[----:B------:R-:W-:Y:S01]  /*76b0*/  STS [R2+0x400], R13 ;  /* 0x0004000d02007388 */ /* 0x000fe20000000800 */
[----:B------:R-:W-:-:S03]  /*76c0*/  FMUL.FTZ R17, R29, R16 ;  /* 0x000000101d117220 */ /* 0x000fc60000410000 */
[----:B------:R-:W-:Y:S01]  /*76d0*/  STS [R2+0x600], R15 ;  /* 0x0006000f02007388 */ /* 0x000fe20000000800 */
[----:B------:R-:W-:-:S03]  /*76e0*/  FMUL.FTZ R19, R29, R18 ;  /* 0x000000121d137220 */ /* 0x000fc60000410000 */
[----:B------:R-:W-:Y:S04]  /*76f0*/  STS [R2+0x800], R17 ;  /* 0x0008001102007388 */ /* 0x000fe80000000800 */
[----:B------:R0:W-:Y:S02]  /*7700*/  STS [R2+0xa00], R19 ;  /* 0x000a001302007388 */ /* 0x0001e40000000800 */
[----:B0-----:R-:W-:-:S07]  /*7710*/  IADD3 R2, R2, 0x1000, RZ ;  /* 0x0000100002027810 */ /* 0x001fce0007ffe0ff */
.L_x_17290:
[----:B------:R-:W-:Y:S05]  /*7720*/  BSYNC B1 ;  /* 0x0000000000017941 */ /* 0x000fea0003800000 */
.L_x_17289:
[----:B------:R-:W-:-:S13]  /*7730*/  ISETP.LT.OR P0, PT, R4, R3, P0 ;  /* 0x000000030400720c */ /* 0x000fda0000701670 */
[----:B------:R-:W-:Y:S05]  /*7740*/  @!P0 BRA `(.L_x_17282) ;  /* 0x0000000000308947 */ /* 0x000fea0003800000 */
[----:B------:R-:W0:Y:S04]  /*7750*/  LDS R3, [R2+-0x400] ;  /* 0xfffc000002037984 */ /* 0x000e280000000800 */
[----:B------:R-:W2:Y:S04]  /*7760*/  LDS R4, [R2+-0x200] ;  /* 0xfffe000002047984 */ /* 0x000ea80000000800 */
[----:B------:R-:W3:Y:S04]  /*7770*/  LDS R6, [R2] ;  /* 0x0000000002067984 */ /* 0x000ee80000000800 */
[----:B------:R-:W4:Y:S01]  /*7780*/  LDS R8, [R2+0x200] ;  /* 0x0002000002087984 */ /* 0x000f220000000800 */
[-C--:B0-----:R-:W-:Y:S01]  /*7790*/  FMUL.FTZ R3, R3, R29.reuse ;  /* 0x0000001d03037220 */ /* 0x081fe20000410000 */
[----:B--2---:R-:W-:-:S04]  /*77a0*/  FMUL.FTZ R5, R4, R29 ;  /* 0x0000001d04057220 */ /* 0x004fc80000410000 */
[----:B------:R2:W-:Y:S01]  /*77b0*/  STS [R2+-0x400], R3 ;  /* 0xfffc000302007388 */ /* 0x0005e20000000800 */
[----:B---3--:R-:W-:-:S03]  /*77c0*/  FMUL.FTZ R7, R6, R29 ;  /* 0x0000001d06077220 */ /* 0x008fc60000410000 */
[----:B------:R2:W-:Y:S01]  /*77d0*/  STS [R2+-0x200], R5 ;  /* 0xfffe000502007388 */ /* 0x0005e20000000800 */
[----:B----4-:R-:W-:-:S03]  /*77e0*/  FMUL.FTZ R9, R8, R29 ;  /* 0x0000001d08097220 */ /* 0x010fc60000410000 */
[----:B------:R2:W-:Y:S04]  /*77f0*/  STS [R2], R7 ;  /* 0x0000000702007388 */ /* 0x0005e80000000800 */
[----:B------:R2:W-:Y:S02]  /*7800*/  STS [R2+0x200], R9 ;  /* 0x0002000902007388 */ /* 0x0005e40000000800 */
.L_x_17282:
[----:B------:R-:W-:Y:S05]  /*7810*/  BSYNC B0 ;  /* 0x0000000000007941 */ /* 0x000fea0003800000 */
.L_x_17281:
[----:B------:R-:W-:Y:S01]  /*7820*/  BAR.SYNC.DEFER_BLOCKING 0x0 ;  /* 0x0000000000007b1d */ /* 0x000fe20000010000 */
[----:B------:R-:W-:Y:S01]  /*7830*/  IMAD.MOV.U32 R84, RZ, RZ, RZ ;  /* 0x000000ffff547224 */ /* 0x000fe200078e00ff */
[----:B------:R-:W-:Y:S02]  /*7840*/  CS2R R48, SRZ ;  /* 0x0000000000307805 */ /* 0x000fe4000001ff00 */
[----:B------:R-:W-:Y:S02]  /*7850*/  CS2R R50, SRZ ;  /* 0x0000000000327805 */ /* 0x000fe4000001ff00 */
[----:B------:R-:W-:Y:S01]  /*7860*/  CS2R R52, SRZ ;  /* 0x0000000000347805 */ /* 0x000fe2000001ff00 */
[----:B------:R-:W-:Y:S01]  /*7870*/  IMAD.MOV.U32 R57, RZ, RZ, RZ ;  /* 0x000000ffff397224 */ /* 0x000fe200078e00ff */
[----:B------:R-:W-:Y:S01]  /*7880*/  ULDC UR5, c[0x0][0x25c] ;  /* 0x0000970000057ab9 */ /* 0x000fe20000000800 */
[----:B------:R-:W-:Y:S01]  /*7890*/  ULDC.64 UR6, c[0x0][0x238] ;  /* 0x00008e0000067ab9 */ /* 0x000fe20000000a00 */
[----:B------:R-:W-:Y:S01]  /*78a0*/  BSSY B0, `(.L_x_17291) ;  /* 0x00008a1000007945 */ /* 0x000fe20003800000 */
        /* <DEDUP_REMOVED lines=12> */
[----:B------:R-:W-:Y:S06]  /*7970*/  @P1 BRA `(.L_x_17292) ;  /* 0x00000088004c1947 */ /* 0x000fec0003800000 */
[----:B--2---:R-:W2:Y:S01]  /*7980*/  S2R R7, SR_CgaCtaId ;  /* 0x0000000000077919 */ /* 0x004ea20000008800 */
[----:B------:R-:W-:Y:S01]  /*7990*/  SHF.R.S32.HI R3, RZ, 0x1f, R46 ;  /* 0x0000001fff037819 */ /* 0x000fe2000001142e */
[----:B------:R-:W3:Y:S01]  /*79a0*/  LDC R88, c[0x0][0x25c] ;  /* 0x00009700ff587b82 */ /* 0x000ee20000000800 */
[----:B------:R-:W-:Y:S01]  /*79b0*/  MOV R2, 0x400 ;  /* 0x0000040000027802 */ /* 0x000fe20000000f00 */
[----:B------:R-:W-:Y:S01]  /*79c0*/  ULDC UR4, c[0x0][0x260] ;  /* 0x0000980000047ab9 */ /* 0x000fe20000000800 */
[----:B------:R-:W-:Y:S01]  /*79d0*/  LEA.HI R3, R3, R46, RZ, 0x2 ;  /* 0x0000002e03037211 */ /* 0x000fe200078f10ff */
[----:B------:R-:W-:Y:S01]  /*79e0*/  IMAD R54, R54, UR4, RZ ;  /* 0x0000000436367c24 */ /* 0x000fe2000f8e02ff */
[----:B------:R-:W-:Y:S01]  /*79f0*/  SHF.R.S32.HI R83, RZ, 0x5, R83 ;  /* 0x00000005ff537819 */ /* 0x000fe20000011453 */
[----:B------:R-:W-:Y:S01]  /*7a00*/  VIADD R2, R2, 0x220 ;  /* 0x0000022002027836 */ /* 0x000fe20000000000 */
[C---:B0-----:R-:W-:Y:S01]  /*7a10*/  LOP3.LUT R5, R3.reuse, 0x1ffffffc, RZ, 0xc0, !PT ;  /* 0x1ffffffc03057812 */ /* 0x041fe200078ec0ff */
[----:B------:R-:W-:Y:S01]  /*7a20*/  IMAD.SHL.U32 R3, R3, 0x8, RZ ;  /* 0x0000000803037824 */ /* 0x000fe200078e00ff */
[----:B------:R-:W-:Y:S01]  /*7a30*/  IADD3 R89, R83, -0x1, RZ ;  /* 0xffffffff53597810 */ /* 0x000fe20007ffe0ff */
[----:B------:R-:W-:Y:S01]  /*7a40*/  IMAD.MOV.U32 R84, RZ, RZ, RZ ;  /* 0x000000ffff547224 */ /* 0x000fe200078e00ff */
[----:B------:R-:W-:Y:S01]  /*7a50*/  IADD3 R5, R46, -R5, RZ ;  /* 0x800000052e057210 */ /* 0x000fe20007ffe0ff */
[----:B------:R-:W-:Y:S01]  /*7a60*/  IMAD.MOV.U32 R86, RZ, RZ, R47 ;  /* 0x000000ffff567224 */ /* 0x000fe200078e002f */
[----:B-----5:R-:W-:-:S03]  /*7a70*/  SHF.R.S32.HI R55, RZ, 0x1f, R54 ;  /* 0x0000001fff377819 */ /* 0x020fc60000011436 */
[----:B------:R-:W-:Y:S01]  /*7a80*/  IMAD.SHL.U32 R85, R5, 0x8, RZ ;  /* 0x0000000805557824 */ /* 0x000fe200078e00ff */
[----:B---3--:R-:W-:Y:S02]  /*7a90*/  SHF.R.S32.HI R88, RZ, 0x1f, R88 ;  /* 0x0000001fff587819 */ /* 0x008fe40000011458 */
[----:B--2---:R-:W-:Y:S02]  /*7aa0*/  LEA R82, R7, R2, 0x18 ;  /* 0x0000000207527211 */ /* 0x004fe400078ec0ff */
[----:B------:R-:W-:-:S05]  /*7ab0*/  LOP3.LUT R2, R3, 0xffffffe0, RZ, 0xc0, !PT ;  /* 0xffffffe003027812 */ /* 0x000fca00078ec0ff */
[----:B------:R-:W-:-:S04]  /*7ac0*/  IMAD.IADD R87, R85, 0x1, R2 ;  /* 0x0000000155577824 */ /* 0x000fc800078e0202 */
[C---:B------:R-:W-:Y:S01]  /*7ad0*/  VIADD R91, R87.reuse, 0x200 ;  /* 0x00000200575b7836 */ /* 0x040fe20000000000 */
[C---:B------:R-:W-:Y:S01]  /*7ae0*/  IADD3 R99, R87.reuse, 0x600, RZ ;  /* 0x0000060057637810 */ /* 0x040fe20007ffe0ff */
        /* <DEDUP_REMOVED lines=10> */
[----:B------:R-:W-:-:S02]  /*7b90*/  VIADD R105, R87, 0x900 ;  /* 0x0000090057697836 */ /* 0x000fc40000000000 */
[C---:B------:R-:W-:Y:S02]  /*7ba0*/  VIADD R107, R87.reuse, 0xa00 ;  /* 0x00000a00576b7836 */ /* 0x040fe40000000000 */
[C---:B------:R-:W-:Y:S02]  /*7bb0*/  VIADD R111, R87.reuse, 0xc00 ;  /* 0x00000c00576f7836 */ /* 0x040fe40000000000 */
[C---:B------:R-:W-:Y:S02]  /*7bc0*/  VIADD R113, R87.reuse, 0xd00 ;  /* 0x00000d0057717836 */ /* 0x040fe40000000000 */
[C---:B------:R-:W-:Y:S02]  /*7bd0*/  VIADD R115, R87.reuse, 0xe00 ;  /* 0x00000e0057737836 */ /* 0x040fe40000000000 */
[C---:B------:R-:W-:Y:S02]  /*7be0*/  VIADD R117, R87.reuse, 0xf00 ;  /* 0x00000f0057757836 */ /* 0x040fe40000000000 */
        /* <DEDUP_REMOVED lines=11> */
[----:B------:R-:W-:-:S07]  /*7ca0*/  VIADD R147, R87, 0x1e00 ;  /* 0x00001e0057937836 */ /* 0x000fce0000000000 */
.L_x_17357:
[----:B------:R-:W0:Y:S01]  /*7cb0*/  S2R R2, SR_CTAID.Y ;  /* 0x0000000000027919 */ /* 0x000e220000002600 */
[----:B------:R-:W-:Y:S02]  /*7cc0*/  ULDC UR4, c[0x0][0x248] ;  /* 0x0000920000047ab9 */ /* 0x000fe40000000800 */
[----:B0-----:R-:W-:-:S05]  /*7cd0*/  IMAD R2, R2, UR4, RZ ;  /* 0x0000000402027c24 */ /* 0x001fca000f8e02ff */
[----:B------:R-:W-:Y:S02]  /*7ce0*/  SHF.R.S32.HI R3, RZ, 0x1f, R2 ;  /* 0x0000001fff037819 */ /* 0x000fe40000011402 */
[----:B------:R-:W-:-:S04]  /*7cf0*/  IADD3 R2, P0, R2, R86, RZ ;  /* 0x0000005602027210 */ /* 0x000fc80007f1e0ff */
[----:B------:R-:W-:Y:S02]  /*7d00*/  LEA.HI.X.SX32 R3, R86, R3, 0x1, P0 ;  /* 0x0000000356037211 */ /* 0x000fe400000f0eff */
[----:B------:R-:W-:-:S04]  /*7d10*/  LEA R4, P0, R2, UR6, 0x2 ;  /* 0x0000000602047c11 */ /* 0x000fc8000f8010ff */
[----:B------:R-:W-:Y:S02]  /*7d20*/  LEA.HI.X R5, R2, UR7, R3, 0x2, P0 ;  /* 0x0000000702057c11 */ /* 0x000fe400080f1403 */
[----:B------:R-:W0:Y:S04]  /*7d30*/  LDC.64 R2, c[0x0][0x228] ;  /* 0x00008a00ff027b82 */ /* 0x000e280000000a00 */
[----:B--2---:R-:W2:Y:S01]  /*7d40*/  LDG.E.CONSTANT R5, desc[UR10][R4.64] ;  /* 0x0000000a04057981 */ /* 0x004ea2000c1e9900 */
[----:B------:R-:W-:-:S04]  /*7d50*/  IMAD R157, R86, 0x20, R85 ;  /* 0x00000020569d7824 */ /* 0x000fc800078e0255 */
[----:B-1----:R-:W-:Y:S01]  /*7d60*/  IMAD R30, R157, 0x4, R82 ;  /* 0x000000049d1e7824 */ /* 0x002fe200078e0252 */
[----:B--2---:R-:W-:Y:S01]  /*7d70*/  SHF.R.S32.HI R6, RZ, 0x1f, R5 ;  /* 0x0000001fff067819 */ /* 0x004fe20000011405 */
[----:B----4-:R-:W-:-:S04]  /*7d80*/  IMAD.WIDE.U32 R44, R5, UR5, R54 ;  /* 0x00000005052c7c25 */ /* 0x010fc8000f8e0036 */
[----:B------:R-:W-:Y:S01]  /*7d90*/  IMAD R6, R6, UR5, RZ ;  /* 0x0000000506067c24 */ /* 0x000fe2000f8e02ff */
[-C--:B------:R-:W-:Y:S02]  /*7da0*/  IADD3 R4, P5, R141, R44.reuse, RZ ;  /* 0x0000002c8d047210 */ /* 0x080fe40007fbe0ff */
[----:B------:R-:W-:Y:S01]  /*7db0*/  IADD3 R13, P1, R137, R44, RZ ;  /* 0x0000002c890d7210 */ /* 0x000fe20007f3e0ff */
[----:B------:R-:W-:Y:S01]  /*7dc0*/  IMAD R7, R5, R88, R6 ;  /* 0x0000005805077224 */ /* 0x000fe200078e0206 */
[----:B------:R-:W-:Y:S02]  /*7dd0*/  IADD3 R6, P0, R133, R44, RZ ;  /* 0x0000002c85067210 */ /* 0x000fe40007f1e0ff */
[-C--:B0-----:R-:W-:Y:S01]  /*7de0*/  LEA R12, P3, R13, R2.reuse, 0x1 ;  /* 0x000000020d0c7211 */ /* 0x081fe200078608ff */
[----:B------:R-:W-:Y:S01]  /*7df0*/  IMAD.IADD R90, R45, 0x1, R7 ;  /* 0x000000012d5a7824 */ /* 0x000fe200078e0207 */
[----:B------:R-:W-:-:S04]  /*7e00*/  LEA R8, P2, R6, R2, 0x1 ;  /* 0x0000000206087211 */ /* 0x000fc800078408ff */
[----:B------:R-:W-:Y:S02]  /*7e10*/  LEA.HI.X.SX32 R7, R133, R90, 0x1, P0 ;  /* 0x0000005a85077211 */ /* 0x000fe400000f0eff */
[-C--:B------:R-:W-:Y:S02]  /*7e20*/  IADD3 R11, P0, R135, R44.reuse, RZ ;  /* 0x0000002c870b7210 */ /* 0x080fe40007f1e0ff */
[----:B------:R-:W-:Y:S02]  /*7e30*/  LEA.HI.X R9, R6, R3, R7, 0x1, P2 ;  /* 0x0000000306097211 */ /* 0x000fe400010f0c07 */
[----:B------:R-:W-:Y:S02]  /*7e40*/  IADD3 R6, P6, R139, R44, RZ ;  /* 0x0000002c8b067210 */ /* 0x000fe40007fde0ff */
[-C--:B------:R-:W-:Y:S01]  /*7e50*/  LEA R10, P4, R11, R2.reuse, 0x1 ;  /* 0x000000020b0a7211 */ /* 0x080fe200078808ff */
[----:B------:R-:W5:Y:S01]  /*7e60*/  LDG.E.CONSTANT R92, desc[UR10][R8.64] ;  /* 0x0000000a085c7981 */ /* 0x000f62000c1e9900 */
[----:B------:R-:W-:-:S02]  /*7e70*/  LEA R14, P2, R6, R2, 0x1 ;  /* 0x00000002060e7211 */ /* 0x000fc400078408ff */
[-C--:B------:R-:W-:Y:S01]  /*7e80*/  LEA.HI.X.SX32 R20, R135, R90.reuse, 0x1, P0 ;  /* 0x0000005a87147211 */ /* 0x080fe200000f0eff */
[----:B------:R-:W5:Y:S01]  /*7e90*/  LDG.E.CONSTANT R94, desc[UR10][R8.64+0x4] ;  /* 0x0000040a085e7981 */ /* 0x000f62000c1e9900 */
[----:B------:R-:W-:Y:S02]  /*7ea0*/  LEA.HI.X.SX32 R7, R139, R90, 0x1, P6 ;  /* 0x0000005a8b077211 */ /* 0x000fe400030f0eff */
[----:B------:R-:W-:Y:S01]  /*7eb0*/  LEA R16, P0, R4, R2, 0x1 ;  /* 0x0000000204107211 */ /* 0x000fe200078008ff */
[----:B------:R-:W5:Y:S01]  /*7ec0*/  LDG.E.CONSTANT R96, desc[UR10][R8.64+0x8] ;  /* 0x0000080a08607981 */ /* 0x000f62000c1e9900 */
[----:B------:R-:W-:Y:S02]  /*7ed0*/  LEA.HI.X.SX32 R5, R141, R90, 0x1, P5 ;  /* 0x0000005a8d057211 */ /* 0x000fe400028f0eff */
[-C--:B------:R-:W-:Y:S01]  /*7ee0*/  LEA.HI.X R11, R11, R3.reuse, R20, 0x1, P4 ;  /* 0x000000030b0b7211 */ /* 0x080fe200020f0c14 */
[----:B------:R0:W5:Y:S01]  /*7ef0*/  LDG.E.CONSTANT R98, desc[UR10][R8.64+0xc] ;  /* 0x00000c0a08627981 */ /* 0x000162000c1e9900 */
[----:B------:R-:W-:-:S02]  /*7f00*/  LEA.HI.X R15, R6, R3, R7, 0x1, P2 ;  /* 0x00000003060f7211 */ /* 0x000fc400010f0c07 */
[----:B------:R-:W-:Y:S01]  /*7f10*/  LEA.HI.X.SX32 R18, R137, R90, 0x1, P1 ;  /* 0x0000005a89127211 */ /* 0x000fe200008f0eff */
[----:B------:R-:W5:Y:S01]  /*7f20*/  LDG.E.CONSTANT R100, desc[UR10][R10.64] ;  /* 0x0000000a0a647981 */ /* 0x000f62000c1e9900 */
[-C--:B------:R-:W-:Y:S02]  /*7f30*/  IADD3 R7, P4, R147, R44.reuse, RZ ;  /* 0x0000002c93077210 */ /* 0x080fe40007f9e0ff */
[----:B------:R-:W-:Y:S01]  /*7f40*/  IADD3 R19, P6, R143, R44, RZ ;  /* 0x0000002c8f137210 */ /* 0x000fe20007fde0ff */
[----:B------:R-:W5:Y:S01]  /*7f50*/  LDG.E.CONSTANT R102, desc[UR10][R10.64+0x4] ;  /* 0x0000040a0a667981 */ /* 0x000f62000c1e9900 */
[-C--:B------:R-:W-:Y:S02]  /*7f60*/  LEA.HI.X R17, R4, R3.reuse, R5, 0x1, P0 ;  /* 0x0000000304117211 */ /* 0x080fe400000f0c05 */
[----:B------:R-:W-:Y:S01]  /*7f70*/  LEA.HI.X R13, R13, R3, R18, 0x1, P3 ;  /* 0x000000030d0d7211 */ /* 0x000fe200018f0c12 */
[----:B------:R-:W5:Y:S01]  /*7f80*/  LDG.E.CONSTANT R104, desc[UR10][R10.64+0x8] ;  /* 0x0000080a0a687981 */ /* 0x000f62000c1e9900 */
[----:B------:R-:W-:-:S02]  /*7f90*/  LEA R6, P0, R7, R2, 0x1 ;  /* 0x0000000207067211 */ /* 0x000fc400078008ff */
[----:B------:R-:W-:Y:S01]  /*7fa0*/  LEA.HI.X.SX32 R24, R147, R90, 0x1, P4 ;  /* 0x0000005a93187211 */ /* 0x000fe200020f0eff */
[----:B------:R1:W5:Y:S01]  /*7fb0*/  LDG.E.CONSTANT R106, desc[UR10][R10.64+0xc] ;  /* 0x00000c0a0a6a7981 */ /* 0x000362000c1e9900 */
[----:B------:R-:W-:Y:S02]  /*7fc0*/  IADD3 R5, P3, R149, R44, RZ ;  /* 0x0000002c95057210 */ /* 0x000fe40007f7e0ff */
[----:B------:R-:W-:Y:S01]  /*7fd0*/  LEA R18, P2, R19, R2, 0x1 ;  /* 0x0000000213127211 */ /* 0x000fe200078408ff */
[----:B------:R-:W5:Y:S01]  /*7fe0*/  LDG.E.CONSTANT R108, desc[UR10][R12.64] ;  /* 0x0000000a0c6c7981 */ /* 0x000f62000c1e9900 */
[----:B------:R-:W-:Y:S02]  /*7ff0*/  LEA.HI.X.SX32 R28, R143, R90, 0x1, P6 ;  /* 0x0000005a8f1c7211 */ /* 0x000fe400030f0eff */
[----:B------:R-:W-:Y:S01]  /*8000*/  LEA.HI.X R7, R7, R3, R24, 0x1, P0 ;  /* 0x0000000307077211 */ /* 0x000fe200000f0c18 */
[----:B------:R-:W5:Y:S01]  /*8010*/  LDG.E.CONSTANT R110, desc[UR10][R12.64+0x4] ;  /* 0x0000040a0c6e7981 */ /* 0x000f62000c1e9900 */
[----:B------:R-:W-:-:S02]  /*8020*/  IADD3 R21, P5, R145, R44, RZ ;  /* 0x0000002c91157210 */ /* 0x000fc40007fbe0ff */
[----:B------:R-:W-:Y:S01]  /*8030*/  LEA R4, P6, R5, R2, 0x1 ;  /* 0x0000000205047211 */ /* 0x000fe200078c08ff */
[----:B------:R-:W5:Y:S01]  /*8040*/  LDG.E.CONSTANT R112, desc[UR10][R12.64+0x8] ;  /* 0x0000080a0c707981 */ /* 0x000f62000c1e9900 */
[----:B------:R-:W-:Y:S02]  /*8050*/  LEA.HI.X.SX32 R22, R149, R90, 0x1, P3 ;  /* 0x0000005a95167211 */ /* 0x000fe400018f0eff */
[----:B------:R-:W-:Y:S01]  /*8060*/  LEA.HI.X R19, R19, R3, R28, 0x1, P2 ;  /* 0x0000000313137211 */ /* 0x000fe200010f0c1c */
[----:B------:R2:W5:Y:S01]  /*8070*/  LDG.E.CONSTANT R120, desc[UR10][R12.64+0xc] ;  /* 0x00000c0a0c787981 */ /* 0x000562000c1e9900 */
[-C--:B0-----:R-:W-:Y:S02]  /*8080*/  IADD3 R9, P2, R91, R44.reuse, RZ ;  /* 0x0000002c5b097210 */ /* 0x081fe40007f5e0ff */
[----:B------:R-:W-:Y:S01]  /*8090*/  IADD3 R8, P4, R93, R44, RZ ;  /* 0x0000002c5d087210 */ /* 0x000fe20007f9e0ff */
[----:B------:R-:W5:Y:S01]  /*80a0*/  LDG.E.CONSTANT R148, desc[UR10][R6.64] ;  /* 0x0000000a06947981 */ /* 0x000f62000c1e9900 */
[----:B------:R-:W-:-:S02]  /*80b0*/  LEA R20, P1, R21, R2, 0x1 ;  /* 0x0000000215147211 */ /* 0x000fc400078208ff */
[----:B------:R-:W-:Y:S01]  /*80c0*/  LEA.HI.X.SX32 R26, R145, R90, 0x1, P5 ;  /* 0x0000005a911a7211 */ /* 0x000fe200028f0eff */
[----:B------:R-:W5:Y:S01]  /*80d0*/  LDG.E.CONSTANT R150, desc[UR10][R6.64+0x4] ;  /* 0x0000040a06967981 */ /* 0x000f62000c1e9900 */
[----:B------:R-:W-:Y:S02]  /*80e0*/  LEA.HI.X R5, R5, R3, R22, 0x1, P6 ;  /* 0x0000000305057211 */ /* 0x000fe400030f0c16 */
[----:B-1----:R-:W-:Y:S01]  /*80f0*/  IADD3 R11, P0, R87, R44, RZ ;  /* 0x0000002c570b7210 */ /* 0x002fe20007f1e0ff */
[----:B------:R-:W5:Y:S01]  /*8100*/  LDG.E.CONSTANT R151, desc[UR10][R6.64+0x8] ;  /* 0x0000080a06977981 */ /* 0x000f62000c1e9900 */
[-C--:B------:R-:W-:Y:S02]  /*8110*/  LEA R42, P3, R9, R2.reuse, 0x1 ;  /* 0x00000002092a7211 */ /* 0x080fe400078608ff */
[----:B--2---:R-:W-:Y:S01]  /*8120*/  LEA R12, P5, R8, R2, 0x1 ;  /* 0x00000002080c7211 */ /* 0x004fe200078a08ff */
[----:B------:R0:W5:Y:S01]  /*8130*/  LDG.E.CONSTANT R155, desc[UR10][R6.64+0xc] ;  /* 0x00000c0a069b7981 */ /* 0x000162000c1e9900 */
[----:B------:R-:W-:-:S02]  /*8140*/  LEA.HI.X.SX32 R10, R91, R90, 0x1, P2 ;  /* 0x0000005a5b0a7211 */ /* 0x000fc400010f0eff */
[----:B------:R-:W-:Y:S01]  /*8150*/  LEA.HI.X R21, R21, R3, R26, 0x1, P1 ;  /* 0x0000000315157211 */ /* 0x000fe200008f0c1a */
[----:B------:R-:W5:Y:S01]  /*8160*/  LDG.E.CONSTANT R118, desc[UR10][R14.64] ;  /* 0x0000000a0e767981 */ /* 0x000f62000c1e9900 */
[----:B------:R-:W-:-:S03]  /*8170*/  LEA R40, P1, R11, R2, 0x1 ;  /* 0x000000020b287211 */ /* 0x000fc600078208ff */
[----:B------:R-:W5:Y:S01]  /*8180*/  LDG.E.CONSTANT R116, desc[UR10][R14.64+0x4] ;  /* 0x0000040a0e747981 */ /* 0x000f62000c1e9900 */
[----:B0-----:R-:W-:-:S03]  /*8190*/  LEA.HI.X.SX32 R6, R93, R90, 0x1, P4 ;  /* 0x0000005a5d067211 */ /* 0x001fc600020f0eff */
[----:B------:R-:W5:Y:S01]  /*81a0*/  LDG.E.CONSTANT R114, desc[UR10][R14.64+0x8] ;  /* 0x0000080a0e727981 */ /* 0x000f62000c1e9900 */
[-C--:B------:R-:W-:Y:S02]  /*81b0*/  LEA.HI.X R43, R9, R3.reuse, R10, 0x1, P3 ;  /* 0x00000003092b7211 */ /* 0x080fe400018f0c0a */
[----:B------:R-:W-:Y:S01]  /*81c0*/  LEA.HI.X R13, R8, R3, R6, 0x1, P5 ;  /* 0x00000003080d7211 */ /* 0x000fe200028f0c06 */
[----:B------:R0:W5:Y:S01]  /*81d0*/  LDG.E.CONSTANT R122, desc[UR10][R14.64+0xc] ;  /* 0x00000c0a0e7a7981 */ /* 0x000162000c1e9900 */
[-C--:B------:R-:W-:Y:S02]  /*81e0*/  IADD3 R10, P6, R95, R44.reuse, RZ ;  /* 0x0000002c5f0a7210 */ /* 0x080fe40007fde0ff */
[-C--:B------:R-:W-:Y:S01]  /*81f0*/  IADD3 R8, P5, R97, R44.reuse, RZ ;  /* 0x0000002c61087210 */ /* 0x080fe20007fbe0ff */
[----:B------:R-:W5:Y:S01]  /*8200*/  LDG.E.CONSTANT R154, desc[UR10][R4.64] ;  /* 0x0000000a049a7981 */ /* 0x000f62000c1e9900 */
[----:B------:R-:W-:-:S03]  /*8210*/  IADD3 R6, P4, R99, R44, RZ ;  /* 0x0000002c63067210 */ /* 0x000fc60007f9e0ff */
[----:B------:R-:W5:Y:S01]  /*8220*/  LDG.E.CONSTANT R153, desc[UR10][R4.64+0x4] ;  /* 0x0000040a04997981 */ /* 0x000f62000c1e9900 */
[----:B0-----:R-:W-:-:S03]  /*8230*/  LEA.HI.X.SX32 R14, R87, R90, 0x1, P0 ;  /* 0x0000005a570e7211 */ /* 0x001fc600000f0eff */
[----:B------:R-:W5:Y:S04]  /*8240*/  LDG.E.CONSTANT R152, desc[UR10][R4.64+0x8] ;  /* 0x0000080a04987981 */ /* 0x000f68000c1e9900 */
[----:B------:R0:W5:Y:S01]  /*8250*/  LDG.E.CONSTANT R156, desc[UR10][R4.64+0xc] ;  /* 0x00000c0a049c7981 */ /* 0x000162000c1e9900 */
[----:B------:R-:W-:Y:S02]  /*8260*/  LEA.HI.X R41, R11, R3, R14, 0x1, P1 ;  /* 0x000000030b297211 */ /* 0x000fe400008f0c0e */
[-C--:B------:R-:W-:Y:S01]  /*8270*/  LEA.HI.X.SX32 R11, R95, R90.reuse, 0x1, P6 ;  /* 0x0000005a5f0b7211 */ /* 0x080fe200030f0eff */
[----:B------:R-:W5:Y:S01]  /*8280*/  LDG.E.CONSTANT R124, desc[UR10][R16.64] ;  /* 0x0000000a107c7981 */ /* 0x000f62000c1e9900 */
[----:B------:R-:W-:-:S03]  /*8290*/  LEA.HI.X.SX32 R9, R97, R90, 0x1, P5 ;  /* 0x0000005a61097211 */ /* 0x000fc600028f0eff */
[----:B------:R-:W5:Y:S01]  /*82a0*/  LDG.E.CONSTANT R126, desc[UR10][R16.64+0x4] ;  /* 0x0000040a107e7981 */ /* 0x000f62000c1e9900 */
[----:B0-----:R-:W-:-:S03]  /*82b0*/  IADD3 R4, P3, R101, R44, RZ ;  /* 0x0000002c65047210 */ /* 0x001fc60007f7e0ff */
[----:B------:R-:W5:Y:S01]  /*82c0*/  LDG.E.CONSTANT R128, desc[UR10][R16.64+0x8] ;  /* 0x0000080a10807981 */ /* 0x000f62000c1e9900 */
[-C--:B------:R-:W-:Y:S02]  /*82d0*/  LEA.HI.X.SX32 R7, R99, R90.reuse, 0x1, P4 ;  /* 0x0000005a63077211 */ /* 0x080fe400020f0eff */
[----:B------:R-:W-:Y:S01]  /*82e0*/  LEA.HI.X.SX32 R5, R101, R90, 0x1, P3 ;  /* 0x0000005a65057211 */ /* 0x000fe200018f0eff */
[----:B------:R0:W5:Y:S01]  /*82f0*/  LDG.E.CONSTANT R130, desc[UR10][R16.64+0xc] ;  /* 0x00000c0a10827981 */ /* 0x000162000c1e9900 */
[----:B------:R-:W-:-:S03]  /*8300*/  LEA R14, P2, R10, R2, 0x1 ;  /* 0x000000020a0e7211 */ /* 0x000fc600078408ff */
[----:B------:R-:W5:Y:S04]  /*8310*/  LDG.E.CONSTANT R132, desc[UR10][R18.64] ;  /* 0x0000000a12847981 */ /* 0x000f68000c1e9900 */
[----:B------:R-:W5:Y:S01]  /*8320*/  LDG.E.CONSTANT R134, desc[UR10][R18.64+0x4] ;  /* 0x0000040a12867981 */ /* 0x000f62000c1e9900 */
[----:B0-----:R-:W-:-:S03]  /*8330*/  LEA R16, P1, R8, R2, 0x1 ;  /* 0x0000000208107211 */ /* 0x001fc600078208ff */
[----:B------:R-:W5:Y:S04]  /*8340*/  LDG.E.CONSTANT R136, desc[UR10][R18.64+0x8] ;  /* 0x0000080a12887981 */ /* 0x000f68000c1e9900 */
[----:B------:R0:W5:Y:S04]  /*8350*/  LDG.E.CONSTANT R138, desc[UR10][R18.64+0xc] ;  /* 0x00000c0a128a7981 */ /* 0x000168000c1e9900 */
[----:B------:R-:W5:Y:S04]  /*8360*/  LDG.E.CONSTANT R140, desc[UR10][R20.64] ;  /* 0x0000000a148c7981 */ /* 0x000f68000c1e9900 */
[----:B------:R-:W5:Y:S01]  /*8370*/  LDG.E.CONSTANT R142, desc[UR10][R20.64+0x4] ;  /* 0x0000040a148e7981 */ /* 0x000f62000c1e9900 */
[----:B0-----:R-:W-:-:S03]  /*8380*/  LEA R18, P0, R6, R2, 0x1 ;  /* 0x0000000206127211 */ /* 0x001fc600078008ff */
[----:B------:R-:W5:Y:S04]  /*8390*/  LDG.E.CONSTANT R144, desc[UR10][R20.64+0x8] ;  /* 0x0000080a14907981 */ /* 0x000f68000c1e9900 */
[----:B------:R0:W5:Y:S01]  /*83a0*/  LDG.E.CONSTANT R146, desc[UR10][R20.64+0xc] ;  /* 0x00000c0a14927981 */ /* 0x000162000c1e9900 */
[-C--:B------:R-:W-:Y:S02]  /*83b0*/  LEA.HI.X R15, R10, R3.reuse, R11, 0x1, P2 ;  /* 0x000000030a0f7211 */ /* 0x080fe400010f0c0b */
[-C--:B------:R-:W-:Y:S02]  /*83c0*/  LEA.HI.X R17, R8, R3.reuse, R9, 0x1, P1 ;  /* 0x0000000308117211 */ /* 0x080fe400008f0c09 */
[----:B------:R-:W-:Y:S01]  /*83d0*/  LEA.HI.X R19, R6, R3, R7, 0x1, P0 ;  /* 0x0000000306137211 */ /* 0x000fe200000f0c07 */
[----:B------:R-:W-:Y:S01]  /*83e0*/  LDS.128 R8, [R30+0x10] ;  /* 0x000010001e087984 */ /* 0x000fe20000000c00 */
[----:B0-----:R-:W-:-:S04]  /*83f0*/  LEA R20, P6, R4, R2, 0x1 ;  /* 0x0000000204147211 */ /* 0x001fc800078c08ff */
[----:B------:R-:W-:Y:S02]  /*8400*/  LEA.HI.X R21, R4, R3, R5, 0x1, P6 ;  /* 0x0000000304157211 */ /* 0x000fe400030f0c05 */
[----:B------:R0:W1:Y:S01]  /*8410*/  LDS.128 R4, [R30] ;  /* 0x000000001e047984 */ /* 0x0000620000000c00 */
[-C--:B------:R-:W-:Y:S02]  /*8420*/  IADD3 R23, P6, R103, R44.reuse, RZ ;  /* 0x0000002c67177210 */ /* 0x080fe40007fde0ff */
[-C--:B------:R-:W-:Y:S02]  /*8430*/  IADD3 R25, P5, R105, R44.reuse, RZ ;  /* 0x0000002c69197210 */ /* 0x080fe40007fbe0ff */
[-C--:B------:R-:W-:Y:S02]  /*8440*/  IADD3 R27, P4, R107, R44.reuse, RZ ;  /* 0x0000002c6b1b7210 */ /* 0x080fe40007f9e0ff */
[----:B------:R-:W-:Y:S02]  /*8450*/  IADD3 R29, P3, R109, R44, RZ ;  /* 0x0000002c6d1d7210 */ /* 0x000fe40007f7e0ff */
[----:B------:R-:W-:-:S02]  /*8460*/  LEA.HI.X.SX32 R36, R103, R90, 0x1, P6 ;  /* 0x0000005a67247211 */ /* 0x000fc400030f0eff */
[-C--:B------:R-:W-:Y:S02]  /*8470*/  LEA R24, P1, R25, R2.reuse, 0x1 ;  /* 0x0000000219187211 */ /* 0x080fe400078208ff */
[-C--:B------:R-:W-:Y:S02]  /*8480*/  LEA R26, P0, R27, R2.reuse, 0x1 ;  /* 0x000000021b1a7211 */ /* 0x080fe400078008ff */
[----:B------:R-:W-:Y:S02]  /*8490*/  LEA R28, P6, R29, R2, 0x1 ;  /* 0x000000021d1c7211 */ /* 0x000fe400078c08ff */
[-C--:B------:R-:W-:Y:S02]  /*84a0*/  LEA.HI.X.SX32 R34, R105, R90.reuse, 0x1, P5 ;  /* 0x0000005a69227211 */ /* 0x080fe400028f0eff */
[-C--:B------:R-:W-:Y:S02]  /*84b0*/  LEA.HI.X.SX32 R32, R107, R90.reuse, 0x1, P4 ;  /* 0x0000005a6b207211 */ /* 0x080fe400020f0eff */
[----:B0-----:R-:W-:-:S02]  /*84c0*/  LEA.HI.X.SX32 R30, R109, R90, 0x1, P3 ;  /* 0x0000005a6d1e7211 */ /* 0x001fc400018f0eff */
[----:B------:R-:W-:Y:S02]  /*84d0*/  IADD3 R35, P4, R115, R44, RZ ;  /* 0x0000002c73237210 */ /* 0x000fe40007f9e0ff */
[-C--:B------:R-:W-:Y:S02]  /*84e0*/  LEA.HI.X R25, R25, R3.reuse, R34, 0x1, P1 ;  /* 0x0000000319197211 */ /* 0x080fe400008f0c22 */
[-C--:B------:R-:W-:Y:S02]  /*84f0*/  LEA.HI.X R27, R27, R3.reuse, R32, 0x1, P0 ;  /* 0x000000031b1b7211 */ /* 0x080fe400000f0c20 */
[----:B------:R-:W-:Y:S02]  /*8500*/  LEA.HI.X R29, R29, R3, R30, 0x1, P6 ;  /* 0x000000031d1d7211 */ /* 0x000fe400030f0c1e */
[----:B------:R-:W-:Y:S02]  /*8510*/  LEA R22, P2, R23, R2, 0x1 ;  /* 0x0000000217167211 */ /* 0x000fe400078408ff */
[----:B------:R-:W-:-:S02]  /*8520*/  IADD3 R31, P6, R111, R44, RZ ;  /* 0x0000002c6f1f7210 */ /* 0x000fc40007fde0ff */
[----:B------:R-:W-:Y:S02]  /*8530*/  IADD3 R33, P5, R113, R44, RZ ;  /* 0x0000002c71217210 */ /* 0x000fe40007fbe0ff */
[----:B------:R-:W-:Y:S02]  /*8540*/  LEA R34, P0, R35, R2, 0x1 ;  /* 0x0000000223227211 */ /* 0x000fe400078008ff */
[----:B------:R-:W-:Y:S02]  /*8550*/  LEA.HI.X.SX32 R158, R115, R90, 0x1, P4 ;  /* 0x0000005a739e7211 */ /* 0x000fe400020f0eff */
[----:B------:R-:W-:Y:S02]  /*8560*/  IADD3 R37, P3, R117, R44, RZ ;  /* 0x0000002c75257210 */ /* 0x000fe40007f7e0ff */
[----:B------:R-:W-:Y:S02]  /*8570*/  LEA.HI.X R23, R23, R3, R36, 0x1, P2 ;  /* 0x0000000317177211 */ /* 0x000fe400010f0c24 */
[----:B------:R-:W-:-:S02]  /*8580*/  LEA R32, P1, R33, R2, 0x1 ;  /* 0x0000000221207211 */ /* 0x000fc400078208ff */
[-C--:B------:R-:W-:Y:S02]  /*8590*/  LEA.HI.X.SX32 R162, R111, R90.reuse, 0x1, P6 ;  /* 0x0000005a6fa27211 */ /* 0x080fe400030f0eff */
[----:B------:R-:W-:Y:S02]  /*85a0*/  LEA.HI.X.SX32 R160, R113, R90, 0x1, P5 ;  /* 0x0000005a71a07211 */ /* 0x000fe400028f0eff */
[----:B------:R-:W-:Y:S02]  /*85b0*/  LEA.HI.X R35, R35, R3, R158, 0x1, P0 ;  /* 0x0000000323237211 */ /* 0x000fe400000f0c9e */
[----:B------:R-:W-:Y:S02]  /*85c0*/  LEA R36, P6, R37, R2, 0x1 ;  /* 0x0000000225247211 */ /* 0x000fe400078c08ff */
[----:B---3--:R-:W-:Y:S02]  /*85d0*/  LEA.HI.X.SX32 R38, R117, R90, 0x1, P3 ;  /* 0x0000005a75267211 */ /* 0x008fe400018f0eff */
[----:B------:R-:W-:-:S02]  /*85e0*/  IADD3 R39, P0, R119, R44, RZ ;  /* 0x0000002c77277210 */ /* 0x000fc40007f1e0ff */
[-C--:B------:R-:W-:Y:S02]  /*85f0*/  LEA.HI.X R33, R33, R3.reuse, R160, 0x1, P1 ;  /* 0x0000000321217211 */ /* 0x080fe400008f0ca0 */
[-C--:B------:R-:W-:Y:S02]  /*8600*/  LEA.HI.X R37, R37, R3.reuse, R38, 0x1, P6 ;  /* 0x0000000325257211 */ /* 0x080fe400030f0c26 */
[----:B------:R-:W-:Y:S02]  /*8610*/  LEA.HI.X.SX32 R160, R119, R90, 0x1, P0 ;  /* 0x0000005a77a07211 */ /* 0x000fe400000f0eff */
[----:B------:R-:W-:Y:S02]  /*8620*/  LEA R38, P1, R39, R2, 0x1 ;  /* 0x0000000227267211 */ /* 0x000fe400078208ff */
[----:B-1----:R-:W-:Y:S02]  /*8630*/  F2FP.BF16.F32.PACK_AB R161, R7, R6 ;  /* 0x0000000607a1723e */ /* 0x002fe400000010ff */
[----:B------:R-:W-:Y:S01]  /*8640*/  LEA.HI.X R39, R39, R3, R160, 0x1, P1 ;  /* 0x0000000327277211 */ /* 0x000fe200008f0ca0 */
[----:B------:R0:W5:Y:S01]  /*8650*/  LDG.E.CONSTANT R6, desc[UR10][R40.64] ;  /* 0x0000000a28067981 */ /* 0x000162000c1e9900 */
[----:B------:R-:W-:-:S02]  /*8660*/  F2FP.BF16.F32.PACK_AB R163, R9, R8 ;  /* 0x0000000809a3723e */ /* 0x000fc400000010ff */
[----:B------:R-:W-:Y:S01]  /*8670*/  F2FP.BF16.F32.PACK_AB R172, R11, R10 ;  /* 0x0000000a0bac723e */ /* 0x000fe200000010ff */
[----:B------:R0:W5:Y:S04]  /*8680*/  LDG.E.CONSTANT R8, desc[UR10][R40.64+0x4] ;  /* 0x0000040a28087981 */ /* 0x000168000c1e9900 */
[----:B------:R0:W5:Y:S04]  /*8690*/  LDG.E.CONSTANT R10, desc[UR10][R40.64+0x8] ;  /* 0x0000080a280a7981 */ /* 0x000168000c1e9900 */
[----:B------:R0:W5:Y:S01]  /*86a0*/  LDG.E.CONSTANT R160, desc[UR10][R40.64+0xc] ;  /* 0x00000c0a28a07981 */ /* 0x000162000c1e9900 */
[----:B------:R-:W-:-:S02]  /*86b0*/  ISETP.NE.AND P1, PT, R86, R89, PT ;  /* 0x000000595600720c */ /* 0x000fc40003f25270 */
[----:B------:R-:W-:Y:S01]  /*86c0*/  LEA R30, P2, R31, R2, 0x1 ;  /* 0x000000021f1e7211 */ /* 0x000fe200078408ff */
[----:B------:R-:W-:Y:S01]  /*86d0*/  BSSY B1, `(.L_x_17293) ;  /* 0x0000029000017945 */ /* 0x000fe20003800000 */
[-C--:B------:R-:W-:Y:S02]  /*86e0*/  IADD3 R45, P6, R121, R44.reuse, RZ ;  /* 0x0000002c792d7210 */ /* 0x080fe40007fde0ff */
[----:B------:R-:W-:Y:S02]  /*86f0*/  LEA.HI.X R31, R31, R3, R162, 0x1, P2 ;  /* 0x000000031f1f7211 */ /* 0x000fe400010f0ca2 */
[-C--:B------:R-:W-:Y:S02]  /*8700*/  IADD3 R167, P2, R123, R44.reuse, RZ ;  /* 0x0000002c7ba77210 */ /* 0x080fe40007f5e0ff */
[-C--:B------:R-:W-:Y:S02]  /*8710*/  IADD3 R164, P3, R125, R44.reuse, RZ ;  /* 0x0000002c7da47210 */ /* 0x080fe40007f7e0ff */
[----:B------:R-:W-:-:S02]  /*8720*/  IADD3 R170, P4, R127, R44, RZ ;  /* 0x0000002c7faa7210 */ /* 0x000fc40007f9e0ff */
[-C--:B------:R-:W-:Y:S02]  /*8730*/  IADD3 R166, P5, R129, R44.reuse, RZ ;  /* 0x0000002c81a67210 */ /* 0x080fe40007fbe0ff */
[----:B------:R-:W-:Y:S02]  /*8740*/  IADD3 R158, P0, R131, R44, RZ ;  /* 0x0000002c839e7210 */ /* 0x000fe40007f1e0ff */
[----:B------:R-:W-:Y:S02]  /*8750*/  F2FP.BF16.F32.PACK_AB R159, R5, R4 ;  /* 0x00000004059f723e */ /* 0x000fe400000010ff */
[----:B------:R-:W-:Y:S01]  /*8760*/  LEA.HI.X.SX32 R44, R121, R90, 0x1, P6 ;  /* 0x0000005a792c7211 */ /* 0x000fe200030f0eff */
[----:B0-----:R-:W-:Y:S08]  /*8770*/  @P1 BRA `(.L_x_17294) ;  /* 0x0000000000781947 */ /* 0x001ff00003800000 */
[----:B------:R-:W-:Y:S01]  /*8780*/  VIADD R5, R157, 0x2 ;  /* 0x000000029d057836 */ /* 0x000fe20000000000 */
[----:B-----5:R-:W-:-:S04]  /*8790*/  PRMT R4, R8, 0x7632, R4 ;  /* 0x0000763208047816 */ /* 0x020fc80000000004 */
[-C--:B------:R-:W-:Y:S02]  /*87a0*/  ISETP.GE.AND P6, PT, R5, R56.reuse, PT ;  /* 0x000000380500720c */ /* 0x080fe40003fc6270 */
[----:B------:R-:W-:Y:S02]  /*87b0*/  IADD3 R5, R157, 0x3, RZ ;  /* 0x000000039d057810 */ /* 0x000fe40007ffe0ff */
[----:B------:R-:W-:Y:S02]  /*87c0*/  SEL R7, R8, RZ, !P6 ;  /* 0x000000ff08077207 */ /* 0x000fe40007000000 */
[----:B------:R-:W-:Y:S01]  /*87d0*/  ISETP.GE.AND P6, PT, R5, R56, PT ;  /* 0x000000380500720c */ /* 0x000fe20003fc6270 */
[----:B------:R-:W-:-:S03]  /*87e0*/  VIADD R5, R157, 0x4 ;  /* 0x000000049d057836 */ /* 0x000fc60000000000 */
[----:B------:R-:W-:Y:S02]  /*87f0*/  SEL R8, R4, RZ, !P6 ;  /* 0x000000ff04087207 */ /* 0x000fe40007000000 */
[-C--:B------:R-:W-:Y:S01]  /*8800*/  ISETP.GE.AND P6, PT, R5, R56.reuse, PT ;  /* 0x000000380500720c */ /* 0x080fe20003fc6270 */
[----:B------:R-:W-:Y:S01]  /*8810*/  VIADD R5, R157, 0x5 ;  /* 0x000000059d057836 */ /* 0x000fe20000000000 */
[----:B------:R-:W-:Y:S02]  /*8820*/  PRMT R8, R7, 0x5410, R8 ;  /* 0x0000541007087816 */ /* 0x000fe40000000008 */
[C---:B------:R-:W-:Y:S02]  /*8830*/  SEL R9, R10.reuse, RZ, !P6 ;  /* 0x000000ff0a097207 */ /* 0x040fe40007000000 */
[----:B------:R-:W-:Y:S01]  /*8840*/  ISETP.GE.AND P6, PT, R5, R56, PT ;  /* 0x000000380500720c */ /* 0x000fe20003fc6270 */
[----:B------:R-:W-:Y:S01]  /*8850*/  VIADD R5, R157, 0x6 ;  /* 0x000000069d057836 */ /* 0x000fe20000000000 */
[----:B------:R-:W-:-:S04]  /*8860*/  PRMT R10, R10, 0x7632, R10 ;  /* 0x000076320a0a7816 */ /* 0x000fc8000000000a */
[----:B------:R-:W-:Y:S02]  /*8870*/  SEL R10, R10, RZ, !P6 ;  /* 0x000000ff0a0a7207 */ /* 0x000fe40007000000 */
[-C--:B------:R-:W-:Y:S01]  /*8880*/  ISETP.GE.AND P6, PT, R5, R56.reuse, PT ;  /* 0x000000380500720c */ /* 0x080fe20003fc6270 */
[----:B------:R-:W-:Y:S01]  /*8890*/  VIADD R5, R157, 0x7 ;  /* 0x000000079d057836 */ /* 0x000fe20000000000 */
[----:B------:R-:W-:Y:S02]  /*88a0*/  PRMT R10, R9, 0x5410, R10 ;  /* 0x00005410090a7816 */ /* 0x000fe4000000000a */
[----:B------:R-:W-:Y:S02]  /*88b0*/  SEL R11, R160, RZ, !P6 ;  /* 0x000000ffa00b7207 */ /* 0x000fe40007000000 */
[----:B------:R-:W-:Y:S02]  /*88c0*/  ISETP.GE.AND P6, PT, R5, R56, PT ;  /* 0x000000380500720c */ /* 0x000fe40003fc6270 */
[----:B------:R-:W-:-:S11]  /*88d0*/  IADD3 R5, R157, 0x1, RZ ;  /* 0x000000019d057810 */ /* 0x000fd60007ffe0ff */
[----:B------:R-:W-:-:S04]  /*88e0*/  @P6 PRMT R160, R11, 0x5410, RZ ;  /* 0x000054100ba06816 */ /* 0x000fc800000000ff */
[----:B------:R-:W-:Y:S02]  /*88f0*/  @!P6 PRMT R160, R11, 0x7610, R160 ;  /* 0x000076100ba0e816 */ /* 0x000fe400000000a0 */
[----:B------:R-:W-:-:S13]  /*8900*/  ISETP.GE.AND P6, PT, R157, R56, PT ;  /* 0x000000389d00720c */ /* 0x000fda0003fc6270 */
[----:B------:R-:W-:Y:S02]  /*8910*/  @P6 PRMT R6, RZ, 0x7610, R6 ;  /* 0x00007610ff066816 */ /* 0x000fe40000000006 */
[----:B------:R-:W-:Y:S02]  /*8920*/  ISETP.GE.AND P6, PT, R5, R56, PT ;  /* 0x000000380500720c */ /* 0x000fe40003fc6270 */
[----:B------:R-:W-:-:S04]  /*8930*/  PRMT R4, R6, 0x7632, R4 ;  /* 0x0000763206047816 */ /* 0x000fc80000000004 */
[----:B------:R-:W-:-:S04]  /*8940*/  SEL R5, R4, RZ, !P6 ;  /* 0x000000ff04057207 */ /* 0x000fc80007000000 */
[----:B------:R-:W-:-:S07]  /*8950*/  PRMT R6, R6, 0x5410, R5 ;  /* 0x0000541006067816 */ /* 0x000fce0000000005 */
.L_x_17294:
[----:B------:R-:W-:Y:S05]  /*8960*/  BSYNC B1 ;  /* 0x0000000000017941 */ /* 0x000fea0003800000 */
.L_x_17293:
[----:B-----5:R-:W-:Y:S01]  /*8970*/  HMUL2.BF16_V2 R7, R159, R6 ;  /* 0x000000069f077232 */ /* 0x020fe20000200000 */
[----:B------:R-:W-:Y:S01]  /*8980*/  HFMA2.MMA.BF16_V2 R11, R161, R8, -RZ ;  /* 0x00000008a10b7235 */ /* 0x000fe200003000ff */
[----:B------:R-:W-:Y:S01]  /*8990*/  LEA.HI.X.SX32 R168, R123, R90, 0x1, P2 ;  /* 0x0000005a7ba87211 */ /* 0x000fe200010f0eff */
[----:B------:R-:W-:Y:S01]  /*89a0*/  HMUL2.BF16_V2 R10, R163, R10 ;  /* 0x0000000aa30a7232 */ /* 0x000fe20000200000 */
[C---:B------:R-:W-:Y:S02]  /*89b0*/  LEA R8, P2, R164.reuse, R2, 0x1 ;  /* 0x00000002a4087211 */ /* 0x040fe400078408ff */
[----:B------:R-:W-:Y:S02]  /*89c0*/  PRMT R9, R7, 0x7632, R9 ;  /* 0x0000763207097816 */ /* 0x000fe40000000009 */
[----:B------:R-:W-:Y:S02]  /*89d0*/  LEA.HI.X.SX32 R165, R125, R90, 0x1, P3 ;  /* 0x0000005a7da57211 */ /* 0x000fe400018f0eff */
[-C--:B------:R-:W-:Y:S01]  /*89e0*/  LEA R4, P6, R45, R2.reuse, 0x1 ;  /* 0x000000022d047211 */ /* 0x080fe200078c08ff */
[----:B------:R-:W-:Y:S01]  /*89f0*/  IMAD.U32 R162, R9, 0x10000, RZ ;  /* 0x0001000009a27824 */ /* 0x000fe200078e00ff */
[-C--:B------:R-:W-:Y:S01]  /*8a00*/  LEA.HI.X R9, R164, R3.reuse, R165, 0x1, P2 ;  /* 0x00000003a4097211 */ /* 0x080fe200010f0ca5 */
[----:B------:R-:W-:Y:S01]  /*8a10*/  IMAD.MOV.U32 R165, RZ, RZ, R172 ;  /* 0x000000ffffa57224 */ /* 0x000fe200078e00ac */
[-CC-:B------:R-:W-:Y:S01]  /*8a20*/  LEA.HI.X R5, R45, R3.reuse, R44.reuse, 0x1, P6 ;  /* 0x000000032d057211 */ /* 0x180fe200030f0c2c */
[----:B------:R-:W-:Y:S01]  /*8a30*/  IMAD.U32 R45, R7, 0x10000, RZ ;  /* 0x00010000072d7824 */ /* 0x000fe200078e00ff */
[C---:B------:R-:W-:Y:S01]  /*8a40*/  PRMT R44, R11.reuse, 0x7632, R44 ;  /* 0x000076320b2c7816 */ /* 0x040fe2000000002c */
[----:B------:R-:W-:Y:S01]  /*8a50*/  IMAD.U32 R11, R11, 0x10000, RZ ;  /* 0x000100000b0b7824 */ /* 0x000fe200078e00ff */
[----:B------:R-:W-:Y:S01]  /*8a60*/  LEA R6, P6, R167, R2, 0x1 ;  /* 0x00000002a7067211 */ /* 0x000fe200078c08ff */
[----:B------:R-:W-:Y:S01]  /*8a70*/  HFMA2.MMA.BF16_V2 R160, R165, R160, -RZ ;  /* 0x000000a0a5a07235 */ /* 0x000fe200003000ff */
[----:B------:R-:W-:Y:S01]  /*8a80*/  FADD.FTZ R162, R45, R162 ;  /* 0x000000a22da27221 */ /* 0x000fe20000010000 */
[----:B------:R-:W-:Y:S01]  /*8a90*/  IMAD.U32 R44, R44, 0x10000, RZ ;  /* 0x000100002c2c7824 */ /* 0x000fe200078e00ff */
[----:B------:R-:W-:-:S02]  /*8aa0*/  LEA.HI.X R7, R167, R3, R168, 0x1, P6 ;  /* 0x00000003a7077211 */ /* 0x000fc400030f0ca8 */
[C---:B------:R-:W-:Y:S01]  /*8ab0*/  PRMT R45, R10.reuse, 0x7632, R45 ;  /* 0x000076320a2d7816 */ /* 0x040fe2000000002d */
[----:B------:R-:W-:Y:S01]  /*8ac0*/  FADD.FTZ R167, R11, R44 ;  /* 0x0000002c0ba77221 */ /* 0x000fe20000010000 */
[----:B------:R-:W-:Y:S02]  /*8ad0*/  PRMT R11, R10, 0x7610, R11 ;  /* 0x000076100a0b7816 */ /* 0x000fe4000000000b */
[----:B------:R-:W-:Y:S01]  /*8ae0*/  LEA.HI.X.SX32 R168, R129, R90, 0x1, P5 ;  /* 0x0000005a81a87211 */ /* 0x000fe200028f0eff */
[----:B------:R-:W-:Y:S01]  /*8af0*/  FADD.FTZ R167, R162, R167 ;  /* 0x000000a7a2a77221 */ /* 0x000fe20000010000 */
[----:B------:R-:W-:Y:S01]  /*8b00*/  SHF.L.U32 R164, R11, 0x10, RZ ;  /* 0x000000100ba47819 */ /* 0x000fe200000006ff */
[----:B------:R-:W-:Y:S01]  /*8b10*/  IMAD.U32 R169, R45, 0x10000, RZ ;  /* 0x000100002da97824 */ /* 0x000fe200078e00ff */
[----:B------:R-:W-:Y:S02]  /*8b20*/  PRMT R162, R160, 0x7632, R162 ;  /* 0x00007632a0a27816 */ /* 0x000fe400000000a2 */
[-C--:B------:R-:W-:Y:S01]  /*8b30*/  LEA R10, P2, R170, R2.reuse, 0x1 ;  /* 0x00000002aa0a7211 */ /* 0x080fe200078408ff */
[----:B------:R-:W-:Y:S01]  /*8b40*/  FADD.FTZ R164, R164, R169 ;  /* 0x000000a9a4a47221 */ /* 0x000fe20000010000 */
[----:B------:R-:W-:-:S02]  /*8b50*/  LEA R44, P3, R166, R2, 0x1 ;  /* 0x00000002a62c7211 */ /* 0x000fc400078608ff */
[----:B------:R-:W-:Y:S01]  /*8b60*/  LEA.HI.X.SX32 R171, R127, R90, 0x1, P4 ;  /* 0x0000005a7fab7211 */ /* 0x000fe200020f0eff */
[----:B------:R-:W-:Y:S01]  /*8b70*/  IMAD.U32 R169, R162, 0x10000, RZ ;  /* 0x00010000a2a97824 */ /* 0x000fe200078e00ff */
[-C--:B------:R-:W-:Y:S01]  /*8b80*/  LEA.HI.X R45, R166, R3.reuse, R168, 0x1, P3 ;  /* 0x00000003a62d7211 */ /* 0x080fe200018f0ca8 */
[----:B------:R0:W5:Y:S01]  /*8b90*/  LDG.E.CONSTANT R162, desc[UR10][R40.64+0x20c] ;  /* 0x00020c0a28a27981 */ /* 0x000162000c1e9900 */
[----:B------:R-:W-:-:S03]  /*8ba0*/  LEA.HI.X R11, R170, R3, R171, 0x1, P2 ;  /* 0x00000003aa0b7211 */ /* 0x000fc600010f0cab */
[----:B------:R0:W5:Y:S04]  /*8bb0*/  LDG.E.CONSTANT R166, desc[UR10][R40.64+0x200] ;  /* 0x0002000a28a67981 */ /* 0x000168000c1e9900 */
[----:B------:R0:W5:Y:S04]  /*8bc0*/  LDG.E.CONSTANT R168, desc[UR10][R40.64+0x204] ;  /* 0x0002040a28a87981 */ /* 0x000168000c1e9900 */
[----:B------:R0:W5:Y:S01]  /*8bd0*/  LDG.E.CONSTANT R170, desc[UR10][R40.64+0x208] ;  /* 0x0002080a28aa7981 */ /* 0x000162000c1e9900 */
[----:B------:R-:W-:Y:S01]  /*8be0*/  BSSY B1, `(.L_x_17295) ;  /* 0x0000021000017945 */ /* 0x000fe20003800000 */
[----:B------:R-:W-:-:S03]  /*8bf0*/  IMAD.U32 R160, R160, 0x10000, RZ ;  /* 0x00010000a0a07824 */ /* 0x000fc600078e00ff */
[----:B------:R-:W-:Y:S05]  /*8c00*/  @P1 BRA `(.L_x_17296) ;  /* 0x0000000000781947 */ /* 0x000fea0003800000 */
[C---:B0-----:R-:W-:Y:S01]  /*8c10*/  IADD3 R41, R157.reuse, 0x2, RZ ;  /* 0x000000029d297810 */ /* 0x041fe20007ffe0ff */
[C---:B------:R-:W-:Y:S01]  /*8c20*/  VIADD R171, R157.reuse, 0x3 ;  /* 0x000000039dab7836 */ /* 0x040fe20000000000 */
[CC--:B------:R-:W-:Y:S01]  /*8c30*/  ISETP.GE.AND P2, PT, R157.reuse, R56.reuse, PT ;  /* 0x000000389d00720c */ /* 0x0c0fe20003f46270 */
[----:B------:R-:W-:Y:S01]  /*8c40*/  VIADD R173, R157, 0x4 ;  /* 0x000000049dad7836 */ /* 0x000fe20000000000 */
[-C--:B------:R-:W-:Y:S01]  /*8c50*/  ISETP.GE.AND P5, PT, R41, R56.reuse, PT ;  /* 0x000000382900720c */ /* 0x080fe20003fa6270 */
[----:B------:R-:W-:Y:S01]  /*8c60*/  VIADD R41, R157, 0x6 ;  /* 0x000000069d297836 */ /* 0x000fe20000000000 */
[-C--:B------:R-:W-:Y:S01]  /*8c70*/  ISETP.GE.AND P6, PT, R171, R56.reuse, PT ;  /* 0x00000038ab00720c */ /* 0x080fe20003fc6270 */
[----:B------:R-:W-:Y:S01]  /*8c80*/  VIADD R175, R157, 0x5 ;  /* 0x000000059daf7836 */ /* 0x000fe20000000000 */
[----:B------:R-:W-:Y:S02]  /*8c90*/  ISETP.GE.AND P3, PT, R173, R56, PT ;  /* 0x00000038ad00720c */ /* 0x000fe40003f66270 */
[----:B-----5:R-:W-:-:S02]  /*8ca0*/  PRMT R40, R168, 0x7632, R40 ;  /* 0x00007632a8287816 */ /* 0x020fc40000000028 */
[----:B------:R-:W-:Y:S02]  /*8cb0*/  IADD3 R173, R157, 0x7, RZ ;  /* 0x000000079dad7810 */ /* 0x000fe40007ffe0ff */
[----:B------:R-:W-:Y:S02]  /*8cc0*/  SEL R171, R168, RZ, !P5 ;  /* 0x000000ffa8ab7207 */ /* 0x000fe40006800000 */
[----:B------:R-:W-:Y:S02]  /*8cd0*/  SEL R168, R40, RZ, !P6 ;  /* 0x000000ff28a87207 */ /* 0x000fe40007000000 */
[-C--:B------:R-:W-:Y:S02]  /*8ce0*/  ISETP.GE.AND P6, PT, R173, R56.reuse, PT ;  /* 0x00000038ad00720c */ /* 0x080fe40003fc6270 */
[----:B------:R-:W-:Y:S01]  /*8cf0*/  ISETP.GE.AND P5, PT, R41, R56, PT ;  /* 0x000000382900720c */ /* 0x000fe20003fa6270 */
[----:B------:R-:W-:Y:S01]  /*8d00*/  VIADD R41, R157, 0x1 ;  /* 0x000000019d297836 */ /* 0x000fe20000000000 */
[----:B------:R-:W-:-:S02]  /*8d10*/  @P2 PRMT R166, RZ, 0x7610, R166 ;  /* 0x00007610ffa62816 */ /* 0x000fc400000000a6 */
[-C--:B------:R-:W-:Y:S02]  /*8d20*/  ISETP.GE.AND P4, PT, R175, R56.reuse, PT ;  /* 0x00000038af00720c */ /* 0x080fe40003f86270 */
[----:B------:R-:W-:Y:S02]  /*8d30*/  ISETP.GE.AND P2, PT, R41, R56, PT ;  /* 0x000000382900720c */ /* 0x000fe40003f46270 */
[----:B------:R-:W-:Y:S02]  /*8d40*/  PRMT R41, R170, 0x7632, R41 ;  /* 0x00007632aa297816 */ /* 0x000fe40000000029 */
[----:B------:R-:W-:Y:S02]  /*8d50*/  PRMT R40, R166, 0x7632, R40 ;  /* 0x00007632a6287816 */ /* 0x000fe40000000028 */
[----:B------:R-:W-:Y:S02]  /*8d60*/  SEL R175, R162, RZ, !P5 ;  /* 0x000000ffa2af7207 */ /* 0x000fe40006800000 */
[----:B------:R-:W-:-:S02]  /*8d70*/  SEL R173, R170, RZ, !P3 ;  /* 0x000000ffaaad7207 */ /* 0x000fc40005800000 */
[----:B------:R-:W-:Y:S02]  /*8d80*/  SEL R170, R41, RZ, !P4 ;  /* 0x000000ff29aa7207 */ /* 0x000fe40006000000 */
[----:B------:R-:W-:Y:S02]  /*8d90*/  SEL R41, R40, RZ, !P2 ;  /* 0x000000ff28297207 */ /* 0x000fe40005000000 */
[----:B------:R-:W-:Y:S02]  /*8da0*/  @P6 PRMT R162, R175, 0x5410, RZ ;  /* 0x00005410afa26816 */ /* 0x000fe400000000ff */
[----:B------:R-:W-:Y:S02]  /*8db0*/  PRMT R168, R171, 0x5410, R168 ;  /* 0x00005410aba87816 */ /* 0x000fe400000000a8 */
[----:B------:R-:W-:Y:S02]  /*8dc0*/  PRMT R170, R173, 0x5410, R170 ;  /* 0x00005410adaa7816 */ /* 0x000fe400000000aa */
[----:B------:R-:W-:-:S02]  /*8dd0*/  @!P6 PRMT R162, R175, 0x7610, R162 ;  /* 0x00007610afa2e816 */ /* 0x000fc400000000a2 */
[----:B------:R-:W-:-:S07]  /*8de0*/  PRMT R166, R166, 0x5410, R41 ;  /* 0x00005410a6a67816 */ /* 0x000fce0000000029 */
.L_x_17296:
[----:B------:R-:W-:Y:S05]  /*8df0*/  BSYNC B1 ;  /* 0x0000000000017941 */ /* 0x000fea0003800000 */
.L_x_17295:
[----:B------:R-:W-:Y:S01]  /*8e00*/  FADD.FTZ R169, R160, R169 ;  /* 0x000000a9a0a97221 */ /* 0x000fe20000010000 */
[----:B------:R-:W-:Y:S01]  /*8e10*/  FADD.FTZ R164, R167, R164 ;  /* 0x000000a4a7a47221 */ /* 0x000fe20000010000 */
[----:B0----5:R-:W-:Y:S01]  /*8e20*/  HMUL2.BF16_V2 R40, R159, R166 ;  /* 0x000000a69f287232 */ /* 0x021fe20000200000 */
[----:B------:R-:W-:Y:S01]  /*8e30*/  HFMA2.MMA.BF16_V2 R160, R161, R168, -RZ ;  /* 0x000000a8a1a07235 */ /* 0x000fe200003000ff */
[----:B------:R-:W-:Y:S01]  /*8e40*/  HMUL2.BF16_V2 R167, R163, R170 ;  /* 0x000000aaa3a77232 */ /* 0x000fe20000200000 */
[----:B------:R-:W-:Y:S01]  /*8e50*/  HFMA2.MMA.BF16_V2 R162, R165, R162, -RZ ;  /* 0x000000a2a5a27235 */ /* 0x000fe200003000ff */
[----:B------:R-:W-:Y:S01]  /*8e60*/  FADD.FTZ R169, R164, R169 ;  /* 0x000000a9a4a97221 */ /* 0x000fe20000010000 */
[C---:B------:R-:W-:Y:S01]  /*8e70*/  PRMT R41, R40.reuse, 0x7632, R41 ;  /* 0x0000763228297816 */ /* 0x040fe20000000029 */
[----:B------:R-:W-:Y:S01]  /*8e80*/  IMAD.U32 R40, R40, 0x10000, RZ ;  /* 0x0001000028287824 */ /* 0x000fe200078e00ff */
[C---:B------:R-:W-:Y:S01]  /*8e90*/  PRMT R168, R167.reuse, 0x7632, R168 ;  /* 0x00007632a7a87816 */ /* 0x040fe200000000a8 */
[----:B------:R-:W-:Y:S01]  /*8ea0*/  IMAD.U32 R167, R167, 0x10000, RZ ;  /* 0x00010000a7a77824 */ /* 0x000fe200078e00ff */
[----:B------:R0:W5:Y:S01]  /*8eb0*/  LDG.E.CONSTANT R164, desc[UR10][R42.64+0x4] ;  /* 0x0000040a2aa47981 */ /* 0x000162000c1e9900 */
[----:B------:R-:W-:Y:S01]  /*8ec0*/  IMAD.U32 R41, R41, 0x10000, RZ ;  /* 0x0001000029297824 */ /* 0x000fe200078e00ff */
[----:B------:R-:W-:Y:S01]  /*8ed0*/  PRMT R166, R160, 0x7632, R166 ;  /* 0x00007632a0a67816 */ /* 0x000fe200000000a6 */
[----:B------:R-:W-:-:S02]  /*8ee0*/  IMAD.U32 R168, R168, 0x10000, RZ ;  /* 0x00010000a8a87824 */ /* 0x000fc400078e00ff */
[----:B------:R-:W-:Y:S02]  /*8ef0*/  IMAD.U32 R170, R160, 0x10000, RZ ;  /* 0x00010000a0aa7824 */ /* 0x000fe400078e00ff */
[--C-:B------:R-:W-:Y:S01]  /*8f00*/  FADD.FTZ R160, R40, R41.reuse ;  /* 0x0000002928a07221 */ /* 0x100fe20000010000 */
[----:B------:R-:W-:Y:S01]  /*8f10*/  SHF.L.U32 R171, R166, 0x10, RZ ;  /* 0x00000010a6ab7819 */ /* 0x000fe200000006ff */
[----:B------:R-:W-:Y:S01]  /*8f20*/  FADD.FTZ R167, R167, R168 ;  /* 0x000000a8a7a77221 */ /* 0x000fe20000010000 */
[C---:B------:R-:W-:Y:S01]  /*8f30*/  PRMT R40, R162.reuse, 0x7610, R40 ;  /* 0x00007610a2287816 */ /* 0x040fe20000000028 */
[----:B------:R0:W5:Y:S01]  /*8f40*/  LDG.E.CONSTANT R166, desc[UR10][R42.64+0x8] ;  /* 0x0000080a2aa67981 */ /* 0x000162000c1e9900 */
[----:B------:R-:W-:Y:S01]  /*8f50*/  PRMT R41, R162, 0x7632, R41 ;  /* 0x00007632a2297816 */ /* 0x000fe20000000029 */
[----:B------:R-:W-:Y:S01]  /*8f60*/  BSSY B1, `(.L_x_17297) ;  /* 0x0000025000017945 */ /* 0x000fe20003800000 */
[----:B------:R-:W-:Y:S01]  /*8f70*/  FADD.FTZ R171, R170, R171 ;  /* 0x000000abaaab7221 */ /* 0x000fe20000010000 */
[----:B------:R0:W5:Y:S04]  /*8f80*/  LDG.E.CONSTANT R162, desc[UR10][R42.64] ;  /* 0x0000000a2aa27981 */ /* 0x000168000c1e9900 */
[----:B------:R0:W5:Y:S01]  /*8f90*/  LDG.E.CONSTANT R168, desc[UR10][R42.64+0xc] ;  /* 0x00000c0a2aa87981 */ /* 0x000162000c1e9900 */
[----:B------:R-:W-:-:S02]  /*8fa0*/  IMAD.U32 R40, R40, 0x10000, RZ ;  /* 0x0001000028287824 */ /* 0x000fc400078e00ff */
[----:B------:R-:W-:Y:S01]  /*8fb0*/  IMAD.U32 R41, R41, 0x10000, RZ ;  /* 0x0001000029297824 */ /* 0x000fe200078e00ff */
[----:B------:R-:W-:Y:S06]  /*8fc0*/  @P1 BRA `(.L_x_17298) ;  /* 0x0000000000781947 */ /* 0x000fec0003800000 */
        /* <DEDUP_REMOVED lines=30> */
.L_x_17298:
[----:B------:R-:W-:Y:S05]  /*91b0*/  BSYNC B1 ;  /* 0x0000000000017941 */ /* 0x000fea0003800000 */
.L_x_17297:
[----:B-----5:R-:W-:Y:S01]  /*91c0*/  HMUL2.BF16_V2 R162, R159, R162 ;  /* 0x000000a29fa27232 */ /* 0x020fe20000200000 */
[----:B0-----:R-:W-:Y:S01]  /*91d0*/  HFMA2.MMA.BF16_V2 R43, R161, R164, -RZ ;  /* 0x000000a4a12b7235 */ /* 0x001fe200003000ff */
[----:B------:R-:W-:Y:S01]  /*91e0*/  FADD.FTZ R41, R40, R41 ;  /* 0x0000002928297221 */ /* 0x000fe20000010000 */
[----:B------:R-:W-:Y:S01]  /*91f0*/  HFMA2.MMA.BF16_V2 R168, R165, R168, -RZ ;  /* 0x000000a8a5a87235 */ /* 0x000fe200003000ff */
[----:B------:R-:W-:Y:S01]  /*9200*/  FADD.FTZ R160, R160, R171 ;  /* 0x000000aba0a07221 */ /* 0x000fe20000010000 */
[C---:B------:R-:W-:Y:S01]  /*9210*/  PRMT R40, R162.reuse, 0x7610, R40 ;  /* 0x00007610a2287816 */ /* 0x040fe20000000028 */
[----:B------:R-:W-:Y:S01]  /*9220*/  HMUL2.BF16_V2 R164, R163, R166 ;  /* 0x000000a6a3a47232 */ /* 0x000fe20000200000 */
[----:B------:R-:W-:Y:S01]  /*9230*/  PRMT R42, R162, 0x7632, R42 ;  /* 0x00007632a22a7816 */ /* 0x000fe2000000002a */
[----:B------:R-:W-:Y:S01]  /*9240*/  FADD.FTZ R160, R160, R167 ;  /* 0x000000a7a0a07221 */ /* 0x000fe20000010000 */
[----:B------:R-:W-:Y:S01]  /*9250*/  LEA.HI.X.SX32 R90, R131, R90, 0x1, P0 ;  /* 0x0000005a835a7211 */ /* 0x000fe200000f0eff */
[----:B------:R-:W-:Y:S01]  /*9260*/  IMAD.U32 R40, R40, 0x10000, RZ ;  /* 0x0001000028287824 */ /* 0x000fe200078e00ff */
[C---:B------:R-:W-:Y:S01]  /*9270*/  PRMT R162, R43.reuse, 0x7632, R162 ;  /* 0x000076322ba27816 */ /* 0x040fe200000000a2 */
[----:B------:R-:W-:Y:S01]  /*9280*/  IMAD.U32 R171, R42, 0x10000, RZ ;  /* 0x000100002aab7824 */ /* 0x000fe200078e00ff */
[----:B------:R-:W-:Y:S01]  /*9290*/  PRMT R42, R168, 0x7632, R42 ;  /* 0x00007632a82a7816 */ /* 0x000fe2000000002a */
[----:B------:R-:W-:Y:S01]  /*92a0*/  IMAD.U32 R43, R43, 0x10000, RZ ;  /* 0x000100002b2b7824 */ /* 0x000fe200078e00ff */
[----:B------:R-:W-:Y:S01]  /*92b0*/  SHF.L.U32 R162, R162, 0x10, RZ ;  /* 0x00000010a2a27819 */ /* 0x000fe200000006ff */
[----:B------:R-:W-:Y:S01]  /*92c0*/  FADD.FTZ R171, R40, R171 ;  /* 0x000000ab28ab7221 */ /* 0x000fe20000010000 */
[----:B------:R-:W-:-:S02]  /*92d0*/  PRMT R40, R168, 0x7610, R40 ;  /* 0x00007610a8287816 */ /* 0x000fc40000000028 */
[----:B------:R-:W-:Y:S01]  /*92e0*/  LEA R2, P2, R158, R2, 0x1 ;  /* 0x000000029e027211 */ /* 0x000fe200078408ff */
[----:B------:R-:W-:Y:S01]  /*92f0*/  FADD.FTZ R162, R43, R162 ;  /* 0x000000a22ba27221 */ /* 0x000fe20000010000 */
[----:B------:R-:W-:Y:S01]  /*9300*/  IMAD.U32 R43, R42, 0x10000, RZ ;  /* 0x000100002a2b7824 */ /* 0x000fe200078e00ff */
[----:B------:R-:W-:Y:S01]  /*9310*/  PRMT R166, R164, 0x7632, R166 ;  /* 0x00007632a4a67816 */ /* 0x000fe200000000a6 */
[----:B------:R-:W-:Y:S01]  /*9320*/  IMAD.U32 R40, R40, 0x10000, RZ ;  /* 0x0001000028287824 */ /* 0x000fe200078e00ff */
[----:B------:R-:W-:Y:S01]  /*9330*/  LEA.HI.X R3, R158, R3, R90, 0x1, P2 ;  /* 0x000000039e037211 */ /* 0x000fe200010f0c5a */
[----:B------:R0:W5:Y:S01]  /*9340*/  LDG.E.CONSTANT R42, desc[UR10][R12.64+0x4] ;  /* 0x0000040a0c2a7981 */ /* 0x000162000c1e9900 */
[----:B------:R-:W-:Y:S02]  /*9350*/  IMAD.U32 R164, R164, 0x10000, RZ ;  /* 0x00010000a4a47824 */ /* 0x000fe400078e00ff */
[----:B------:R-:W-:Y:S01]  /*9360*/  FADD.FTZ R43, R40, R43 ;  /* 0x0000002b282b7221 */ /* 0x000fe20000010000 */
[----:B------:R-:W-:Y:S01]  /*9370*/  IMAD.U32 R173, R166, 0x10000, RZ ;  /* 0x00010000a6ad7824 */ /* 0x000fe200078e00ff */
[----:B------:R0:W5:Y:S01]  /*9380*/  LDG.E.CONSTANT R40, desc[UR10][R12.64] ;  /* 0x0000000a0c287981 */ /* 0x000162000c1e9900 */
[----:B------:R-:W-:Y:S01]  /*9390*/  FADD.FTZ R162, R171, R162 ;  /* 0x000000a2aba27221 */ /* 0x000fe20000010000 */
[----:B------:R-:W-:Y:S01]  /*93a0*/  BSSY B1, `(.L_x_17299) ;  /* 0x0000027000017945 */ /* 0x000fe20003800000 */
[----:B------:R-:W-:Y:S01]  /*93b0*/  FADD.FTZ R173, R164, R173 ;  /* 0x000000ada4ad7221 */ /* 0x000fe20000010000 */
[----:B------:R0:W5:Y:S01]  /*93c0*/  LDG.E.CONSTANT R90, desc[UR10][R12.64+0x8] ;  /* 0x0000080a0c5a7981 */ /* 0x000162000c1e9900 */
[----:B------:R-:W-:Y:S01]  /*93d0*/  FADD.FTZ R84, R169, R84 ;  /* 0x00000054a9547221 */ /* 0x000fe20000010000 */
[----:B------:R-:W-:Y:S01]  /*93e0*/  FADD.FTZ R41, R160, R41 ;  /* 0x00000029a0297221 */ /* 0x000fe20000010000 */
[----:B------:R-:W-:Y:S01]  /*93f0*/  FADD.FTZ R162, R162, R173 ;  /* 0x000000ada2a27221 */ /* 0x000fe20000010000 */
[----:B------:R0:W5:Y:S03]  /*9400*/  LDG.E.CONSTANT R158, desc[UR10][R12.64+0xc] ;  /* 0x00000c0a0c9e7981 */ /* 0x000166000c1e9900 */
[----:B------:R-:W-:Y:S01]  /*9410*/  FADD.FTZ R162, R162, R43 ;  /* 0x0000002ba2a27221 */ /* 0x000fe20000010000 */
[----:B------:R-:W-:Y:S06]  /*9420*/  @P1 BRA `(.L_x_17300) ;  /* 0x0000000000781947 */ /* 0x000fec0003800000 */
[C---:B------:R-:W-:Y:S01]  /*9430*/  VIADD R167, R157.reuse, 0x5 ;  /* 0x000000059da77836 */ /* 0x040fe20000000000 */
[C---:B0-----:R-:W-:Y:S01]  /*9440*/  IADD3 R13, R157.reuse, 0x2, RZ ;  /* 0x000000029d0d7810 */ /* 0x041fe20007ffe0ff */
[C---:B------:R-:W-:Y:S01]  /*9450*/  VIADD R43, R157.reuse, 0x3 ;  /* 0x000000039d2b7836 */ /* 0x040fe20000000000 */
[CC--:B------:R-:W-:Y:S01]  /*9460*/  ISETP.GE.AND P5, PT, R157.reuse, R56.reuse, PT ;  /* 0x000000389d00720c */ /* 0x0c0fe20003fa6270 */
[----:B------:R-:W-:Y:S01]  /*9470*/  VIADD R169, R157, 0x6 ;  /* 0x000000069da97836 */ /* 0x000fe20000000000 */
[-C--:B------:R-:W-:Y:S01]  /*9480*/  ISETP.GE.AND P0, PT, R13, R56.reuse, PT ;  /* 0x000000380d00720c */ /* 0x080fe20003f06270 */
[----:B------:R-:W-:Y:S01]  /*9490*/  VIADD R13, R157, 0x4 ;  /* 0x000000049d0d7836 */ /* 0x000fe20000000000 */
[-C--:B------:R-:W-:Y:S02]  /*94a0*/  ISETP.GE.AND P3, PT, R167, R56.reuse, PT ;  /* 0x00000038a700720c */ /* 0x080fe40003f66270 */
[----:B------:R-:W-:Y:S02]  /*94b0*/  IADD3 R167, R157, 0x7, RZ ;  /* 0x000000079da77810 */ /* 0x000fe40007ffe0ff */
[----:B------:R-:W-:-:S02]  /*94c0*/  ISETP.GE.AND P6, PT, R43, R56, PT ;  /* 0x000000382b00720c */ /* 0x000fc40003fc6270 */
[C---:B-----5:R-:W-:Y:S02]  /*94d0*/  SEL R43, R42.reuse, RZ, !P0 ;  /* 0x000000ff2a2b7207 */ /* 0x060fe40004000000 */
[-C--:B------:R-:W-:Y:S02]  /*94e0*/  ISETP.GE.AND P0, PT, R167, R56.reuse, PT ;  /* 0x00000038a700720c */ /* 0x080fe40003f06270 */
[-C--:B------:R-:W-:Y:S01]  /*94f0*/  ISETP.GE.AND P4, PT, R13, R56.reuse, PT ;  /* 0x000000380d00720c */ /* 0x080fe20003f86270 */
[----:B------:R-:W-:Y:S01]  /*9500*/  VIADD R13, R157, 0x1 ;  /* 0x000000019d0d7836 */ /* 0x000fe20000000000 */
[----:B------:R-:W-:Y:S02]  /*9510*/  PRMT R12, R42, 0x7632, R12 ;  /* 0x000076322a0c7816 */ /* 0x000fe4000000000c */
[----:B------:R-:W-:Y:S02]  /*9520*/  ISETP.GE.AND P2, PT, R169, R56, PT ;  /* 0x00000038a900720c */ /* 0x000fe40003f46270 */
[----:B------:R-:W-:-:S02]  /*9530*/  @P5 PRMT R40, RZ, 0x7610, R40 ;  /* 0x00007610ff285816 */ /* 0x000fc40000000028 */
[----:B------:R-:W-:Y:S02]  /*9540*/  SEL R42, R12, RZ, !P6 ;  /* 0x000000ff0c2a7207 */ /* 0x000fe40007000000 */
        /* <DEDUP_REMOVED lines=12> */
.L_x_17300:
[----:B------:R-:W-:Y:S05]  /*9610*/  BSYNC B1 ;  /* 0x0000000000017941 */ /* 0x000fea0003800000 */
.L_x_17299:
[----:B0----5:R-:W-:Y:S01]  /*9620*/  HMUL2.BF16_V2 R12, R159, R40 ;  /* 0x000000289f0c7232 */ /* 0x021fe20000200000 */
[----:B------:R-:W-:Y:S01]  /*9630*/  HFMA2.MMA.BF16_V2 R40, R161, R42, -RZ ;  /* 0x0000002aa1287235 */ /* 0x000fe200003000ff */
[----:B------:R-:W-:Y:S01]  /*9640*/  FADD.FTZ R49, R162, R49 ;  /* 0x00000031a2317221 */ /* 0x000fe20000010000 */
[----:B------:R-:W-:Y:S01]  /*9650*/  HMUL2.BF16_V2 R42, R163, R90 ;  /* 0x0000005aa32a7232 */ /* 0x000fe20000200000 */
[----:B------:R0:W5:Y:S01]  /*9660*/  LDG.E.CONSTANT R160, desc[UR10][R14.64+0x4] ;  /* 0x0000040a0ea07981 */ /* 0x000162000c1e9900 */
[----:B------:R-:W-:-:S03]  /*9670*/  FADD.FTZ R48, R41, R48 ;  /* 0x0000003029307221 */ /* 0x000fc60000010000 */
[----:B------:R0:W5:Y:S01]  /*9680*/  LDG.E.CONSTANT R164, desc[UR10][R14.64+0xc] ;  /* 0x00000c0a0ea47981 */ /* 0x000162000c1e9900 */
[----:B------:R-:W-:Y:S01]  /*9690*/  BSSY B1, `(.L_x_17301) ;  /* 0x0000025000017945 */ /* 0x000fe20003800000 */
[----:B------:R-:W-:Y:S02]  /*96a0*/  PRMT R13, R12, 0x7632, R13 ;  /* 0x000076320c0d7816 */ /* 0x000fe4000000000d */
[----:B------:R0:W5:Y:S01]  /*96b0*/  LDG.E.CONSTANT R90, desc[UR10][R14.64] ;  /* 0x0000000a0e5a7981 */ /* 0x000162000c1e9900 */
[----:B------:R-:W-:Y:S02]  /*96c0*/  PRMT R41, R40, 0x7632, R41 ;  /* 0x0000763228297816 */ /* 0x000fe40000000029 */
[----:B------:R-:W-:Y:S01]  /*96d0*/  PRMT R43, R42, 0x7632, R43 ;  /* 0x000076322a2b7816 */ /* 0x000fe2000000002b */
[----:B------:R0:W5:Y:S01]  /*96e0*/  LDG.E.CONSTANT R162, desc[UR10][R14.64+0x8] ;  /* 0x0000080a0ea27981 */ /* 0x000162000c1e9900 */
[----:B------:R-:W-:Y:S05]  /*96f0*/  @P1 BRA `(.L_x_17302) ;  /* 0x0000000000781947 */ /* 0x000fea0003800000 */
[C---:B0-----:R-:W-:Y:S01]  /*9700*/  VIADD R15, R157.reuse, 0x2 ;  /* 0x000000029d0f7836 */ /* 0x041fe20000000000 */
[C---:B------:R-:W-:Y:S01]  /*9710*/  IADD3 R169, R157.reuse, 0x5, RZ ;  /* 0x000000059da97810 */ /* 0x040fe20007ffe0ff */
        /* <DEDUP_REMOVED lines=8> */
[----:B-----5:R-:W-:-:S02]  /*97a0*/  SEL R167, R160, RZ, !P0 ;  /* 0x000000ffa0a77207 */ /* 0x020fc40004000000 */
[-C--:B------:R-:W-:Y:S02]  /*97b0*/  ISETP.GE.AND P0, PT, R169, R56.reuse, PT ;  /* 0x00000038a900720c */ /* 0x080fe40003f06270 */
[-C--:B------:R-:W-:Y:S01]  /*97c0*/  ISETP.GE.AND P4, PT, R15, R56.reuse, PT ;  /* 0x000000380f00720c */ /* 0x080fe20003f86270 */
[----:B------:R-:W-:Y:S01]  /*97d0*/  VIADD R15, R157, 0x1 ;  /* 0x000000019d0f7836 */ /* 0x000fe20000000000 */
[----:B------:R-:W-:Y:S02]  /*97e0*/  PRMT R14, R160, 0x7632, R14 ;  /* 0x00007632a00e7816 */ /* 0x000fe4000000000e */
[----:B------:R-:W-:Y:S02]  /*97f0*/  ISETP.GE.AND P2, PT, R171, R56, PT ;  /* 0x00000038ab00720c */ /* 0x000fe40003f46270 */
[----:B------:R-:W-:Y:S02]  /*9800*/  @P5 PRMT R90, RZ, 0x7610, R90 ;  /* 0x00007610ff5a5816 */ /* 0x000fe4000000005a */
[----:B------:R-:W-:-:S02]  /*9810*/  SEL R160, R14, RZ, !P6 ;  /* 0x000000ff0ea07207 */ /* 0x000fc40007000000 */
[----:B------:R-:W-:Y:S02]  /*9820*/  ISETP.GE.AND P6, PT, R15, R56, PT ;  /* 0x000000380f00720c */ /* 0x000fe40003fc6270 */
[----:B------:R-:W-:Y:S02]  /*9830*/  PRMT R15, R162, 0x7632, R15 ;  /* 0x00007632a20f7816 */ /* 0x000fe4000000000f */
[----:B------:R-:W-:Y:S02]  /*9840*/  PRMT R14, R90, 0x7632, R14 ;  /* 0x000076325a0e7816 */ /* 0x000fe4000000000e */
[----:B------:R-:W-:Y:S02]  /*9850*/  SEL R171, R164, RZ, !P2 ;  /* 0x000000ffa4ab7207 */ /* 0x000fe40005000000 */
[----:B------:R-:W-:Y:S02]  /*9860*/  SEL R169, R162, RZ, !P4 ;  /* 0x000000ffa2a97207 */ /* 0x000fe40006000000 */
[----:B------:R-:W-:-:S02]  /*9870*/  SEL R162, R15, RZ, !P3 ;  /* 0x000000ff0fa27207 */ /* 0x000fc40005800000 */
[----:B------:R-:W-:Y:S02]  /*9880*/  SEL R15, R14, RZ, !P6 ;  /* 0x000000ff0e0f7207 */ /* 0x000fe40007000000 */
[----:B------:R-:W-:Y:S02]  /*9890*/  @P0 PRMT R164, R171, 0x5410, RZ ;  /* 0x00005410aba40816 */ /* 0x000fe400000000ff */
[----:B------:R-:W-:Y:S02]  /*98a0*/  PRMT R160, R167, 0x5410, R160 ;  /* 0x00005410a7a07816 */ /* 0x000fe400000000a0 */
[----:B------:R-:W-:Y:S02]  /*98b0*/  PRMT R162, R169, 0x5410, R162 ;  /* 0x00005410a9a27816 */ /* 0x000fe400000000a2 */
[----:B------:R-:W-:Y:S02]  /*98c0*/  @!P0 PRMT R164, R171, 0x7610, R164 ;  /* 0x00007610aba48816 */ /* 0x000fe400000000a4 */
[----:B------:R-:W-:-:S07]  /*98d0*/  PRMT R90, R90, 0x5410, R15 ;  /* 0x000054105a5a7816 */ /* 0x000fce000000000f */
.L_x_17302:
[----:B------:R-:W-:Y:S05]  /*98e0*/  BSYNC B1 ;  /* 0x0000000000017941 */ /* 0x000fea0003800000 */
.L_x_17301:
[----:B-----5:R-:W-:Y:S01]  /*98f0*/  HFMA2.MMA.BF16_V2 R90, R159, R90, -RZ ;  /* 0x0000005a9f5a7235 */ /* 0x020fe200003000ff */
[----:B------:R-:W-:Y:S01]  /*9900*/  SHF.L.U32 R13, R13, 0x10, RZ ;  /* 0x000000100d0d7819 */ /* 0x000fe200000006ff */
[----:B------:R-:W-:Y:S02]  /*9910*/  IMAD.U32 R12, R12, 0x10000, RZ ;  /* 0x000100000c0c7824 */ /* 0x000fe400078e00ff */
[----:B0-----:R-:W-:Y:S02]  /*9920*/  HMUL2.BF16_V2 R15, R161, R160 ;  /* 0x000000a0a10f7232 */ /* 0x001fe40000200000 */
[----:B------:R-:W-:Y:S02]  /*9930*/  IMAD.U32 R40, R40, 0x10000, RZ ;  /* 0x0001000028287824 */ /* 0x000fe400078e00ff */
[--C-:B------:R-:W-:Y:S01]  /*9940*/  FADD.FTZ R12, R12, R13.reuse ;  /* 0x0000000d0c0c7221 */ /* 0x100fe20000010000 */
[----:B------:R-:W-:Y:S02]  /*9950*/  IMAD.U32 R41, R41, 0x10000, RZ ;  /* 0x0001000029297824 */ /* 0x000fe400078e00ff */
[----:B------:R-:W-:Y:S01]  /*9960*/  IMAD.U32 R42, R42, 0x10000, RZ ;  /* 0x000100002a2a7824 */ /* 0x000fe200078e00ff */
[----:B------:R-:W-:Y:S01]  /*9970*/  PRMT R13, R90, 0x7610, R13 ;  /* 0x000076105a0d7816 */ /* 0x000fe2000000000d */
[----:B------:R-:W-:Y:S01]  /*9980*/  FADD.FTZ R41, R40, R41 ;  /* 0x0000002928297221 */ /* 0x000fe20000010000 */
[----:B------:R-:W-:Y:S01]  /*9990*/  PRMT R14, R90, 0x7632, R14 ;  /* 0x000076325a0e7816 */ /* 0x000fe2000000000e */
[----:B------:R-:W-:Y:S01]  /*99a0*/  IMAD.U32 R43, R43, 0x10000, RZ ;  /* 0x000100002b2b7824 */ /* 0x000fe200078e00ff */
[----:B------:R-:W-:Y:S01]  /*99b0*/  SHF.L.U32 R13, R13, 0x10, RZ ;  /* 0x000000100d0d7819 */ /* 0x000fe200000006ff */
[----:B------:R-:W-:Y:S01]  /*99c0*/  FADD.FTZ R41, R12, R41 ;  /* 0x000000290c297221 */ /* 0x000fe20000010000 */
[----:B------:R-:W-:Y:S01]  /*99d0*/  PRMT R40, R15, 0x7632, R40 ;  /* 0x000076320f287816 */ /* 0x000fe20000000028 */
[----:B------:R-:W-:-:S02]  /*99e0*/  IMAD.U32 R14, R14, 0x10000, RZ ;  /* 0x000100000e0e7824 */ /* 0x000fc400078e00ff */
[----:B------:R-:W-:Y:S01]  /*99f0*/  FADD.FTZ R42, R42, R43 ;  /* 0x0000002b2a2a7221 */ /* 0x000fe20000010000 */
[----:B------:R-:W-:Y:S01]  /*9a00*/  IMAD.U32 R15, R15, 0x10000, RZ ;  /* 0x000100000f0f7824 */ /* 0x000fe200078e00ff */
[C---:B------:R-:W-:Y:S01]  /*9a10*/  HFMA2.MMA.BF16_V2 R12, R165.reuse, R158, -RZ ;  /* 0x0000009ea50c7235 */ /* 0x040fe200003000ff */
[----:B------:R-:W-:Y:S01]  /*9a20*/  FADD.FTZ R90, R13, R14 ;  /* 0x0000000e0d5a7221 */ /* 0x000fe20000010000 */
[----:B------:R-:W-:Y:S02]  /*9a30*/  IMAD.U32 R40, R40, 0x10000, RZ ;  /* 0x0001000028287824 */ /* 0x000fe400078e00ff */
[----:B------:R-:W-:Y:S02]  /*9a40*/  HMUL2.BF16_V2 R14, R163, R162 ;  /* 0x000000a2a30e7232 */ /* 0x000fe40000200000 */
[----:B------:R-:W-:Y:S01]  /*9a50*/  FADD.FTZ R41, R41, R42 ;  /* 0x0000002a29297221 */ /* 0x000fe20000010000 */
[----:B------:R0:W5:Y:S01]  /*9a60*/  LDG.E.CONSTANT R158, desc[UR10][R16.64+0xc] ;  /* 0x00000c0a109e7981 */ /* 0x000162000c1e9900 */
[----:B------:R-:W-:Y:S01]  /*9a70*/  FADD.FTZ R167, R15, R40 ;  /* 0x000000280fa77221 */ /* 0x000fe20000010000 */
[----:B------:R-:W-:Y:S01]  /*9a80*/  HFMA2.MMA.BF16_V2 R40, R165, R164, -RZ ;  /* 0x000000a4a5287235 */ /* 0x000fe200003000ff */
[C---:B------:R-:W-:Y:S01]  /*9a90*/  PRMT R15, R14.reuse, 0x7632, R15 ;  /* 0x000076320e0f7816 */ /* 0x040fe2000000000f */
[----:B------:R-:W-:-:S02]  /*9aa0*/  IMAD.U32 R14, R14, 0x10000, RZ ;  /* 0x000100000e0e7824 */ /* 0x000fc400078e00ff */
[----:B------:R-:W-:Y:S01]  /*9ab0*/  FADD.FTZ R90, R90, R167 ;  /* 0x000000a75a5a7221 */ /* 0x000fe20000010000 */
[----:B------:R0:W5:Y:S01]  /*9ac0*/  LDG.E.CONSTANT R42, desc[UR10][R16.64+0x4] ;  /* 0x0000040a102a7981 */ /* 0x000162000c1e9900 */
[----:B------:R-:W-:Y:S02]  /*9ad0*/  SHF.L.U32 R15, R15, 0x10, RZ ;  /* 0x000000100f0f7819 */ /* 0x000fe400000006ff */
[C---:B------:R-:W-:Y:S01]  /*9ae0*/  PRMT R13, R12.reuse, 0x7632, R13 ;  /* 0x000076320c0d7816 */ /* 0x040fe2000000000d */
[----:B------:R-:W-:Y:S02]  /*9af0*/  IMAD.U32 R12, R12, 0x10000, RZ ;  /* 0x000100000c0c7824 */ /* 0x000fe400078e00ff */
[----:B------:R-:W-:Y:S01]  /*9b00*/  FADD.FTZ R15, R14, R15 ;  /* 0x0000000f0e0f7221 */ /* 0x000fe20000010000 */
[----:B------:R-:W-:Y:S01]  /*9b10*/  PRMT R43, R40, 0x7632, R43 ;  /* 0x00007632282b7816 */ /* 0x000fe2000000002b */
[----:B------:R0:W5:Y:S01]  /*9b20*/  LDG.E.CONSTANT R14, desc[UR10][R16.64] ;  /* 0x0000000a100e7981 */ /* 0x000162000c1e9900 */
[----:B------:R-:W-:-:S02]  /*9b30*/  IMAD.U32 R13, R13, 0x10000, RZ ;  /* 0x000100000d0d7824 */ /* 0x000fc400078e00ff */
[----:B------:R-:W-:Y:S01]  /*9b40*/  FADD.FTZ R15, R90, R15 ;  /* 0x0000000f5a0f7221 */ /* 0x000fe20000010000 */
[----:B------:R-:W-:Y:S01]  /*9b50*/  IMAD.U32 R40, R40, 0x10000, RZ ;  /* 0x0001000028287824 */ /* 0x000fe200078e00ff */
[----:B------:R0:W5:Y:S01]  /*9b60*/  LDG.E.CONSTANT R90, desc[UR10][R16.64+0x8] ;  /* 0x0000080a105a7981 */ /* 0x000162000c1e9900 */
[----:B------:R-:W-:Y:S01]  /*9b70*/  IMAD.U32 R43, R43, 0x10000, RZ ;  /* 0x000100002b2b7824 */ /* 0x000fe200078e00ff */
[----:B------:R-:W-:Y:S01]  /*9b80*/  BSSY B1, `(.L_x_17303) ;  /* 0x0000022000017945 */ /* 0x000fe20003800000 */
[----:B------:R-:W-:Y:S02]  /*9b90*/  FADD.FTZ R12, R12, R13 ;  /* 0x0000000d0c0c7221 */ /* 0x000fe40000010000 */
[----:B------:R-:W-:Y:S01]  /*9ba0*/  FADD.FTZ R40, R40, R43 ;  /* 0x0000002b28287221 */ /* 0x000fe20000010000 */
[----:B------:R-:W-:Y:S06]  /*9bb0*/  @P1 BRA `(.L_x_17304) ;  /* 0x0000000000781947 */ /* 0x000fec0003800000 */
[C---:B------:R-:W-:Y:S01]  /*9bc0*/  VIADD R167, R157.reuse, 0x6 ;  /* 0x000000069da77836 */ /* 0x040fe20000000000 */
[C---:B------:R-:W-:Y:S01]  /*9bd0*/  IADD3 R13, R157.reuse, 0x2, RZ ;  /* 0x000000029d0d7810 */ /* 0x040fe20007ffe0ff */
[C---:B0-----:R-:W-:Y:S01]  /*9be0*/  VIADD R17, R157.reuse, 0x3 ;  /* 0x000000039d117836 */ /* 0x041fe20000000000 */
        /* <DEDUP_REMOVED lines=9> */
[-C--:B------:R-:W-:Y:S02]  /*9c80*/  ISETP.GE.AND P4, PT, R13, R56.reuse, PT ;  /* 0x000000380d00720c */ /* 0x080fe40003f86270 */
[----:B------:R-:W-:Y:S01]  /*9c90*/  ISETP.GE.AND P3, PT, R43, R56, PT ;  /* 0x000000382b00720c */ /* 0x000fe20003f66270 */
[----:B------:R-:W-:Y:S01]  /*9ca0*/  VIADD R43, R157, 0x1 ;  /* 0x000000019d2b7836 */ /* 0x000fe20000000000 */
[----:B------:R-:W-:Y:S02]  /*9cb0*/  PRMT R13, R42, 0x7632, R13 ;  /* 0x000076322a0d7816 */ /* 0x000fe4000000000d */
        /* <DEDUP_REMOVED lines=14> */
.L_x_17304:
[----:B------:R-:W-:Y:S05]  /*9da0*/  BSYNC B1 ;  /* 0x0000000000017941 */ /* 0x000fea0003800000 */
.L_x_17303:
[----:B-----5:R-:W-:Y:S01]  /*9db0*/  HFMA2.MMA.BF16_V2 R42, R161, R42, -RZ ;  /* 0x0000002aa12a7235 */ /* 0x020fe200003000ff */
[----:B------:R-:W-:Y:S02]  /*9dc0*/  HMUL2.BF16_V2 R14, R159, R14 ;  /* 0x0000000e9f0e7232 */ /* 0x000fe40000200000 */
[----:B------:R-:W-:Y:S01]  /*9dd0*/  FADD.FTZ R41, R41, R12 ;  /* 0x0000000c29297221 */ /* 0x000fe20000010000 */
[----:B------:R-:W-:Y:S01]  /*9de0*/  FADD.FTZ R40, R15, R40 ;  /* 0x000000280f287221 */ /* 0x000fe20000010000 */
[----:B0-----:R-:W-:Y:S01]  /*9df0*/  HMUL2.BF16_V2 R16, R163, R90 ;  /* 0x0000005aa3107232 */ /* 0x001fe20000200000 */
[----:B------:R0:W5:Y:S01]  /*9e00*/  LDG.E.CONSTANT R160, desc[UR10][R18.64+0x8] ;  /* 0x0000080a12a07981 */ /* 0x000162000c1e9900 */
[C---:B------:R-:W-:Y:S02]  /*9e10*/  PRMT R12, R14.reuse, 0x7610, R12 ;  /* 0x000076100e0c7816 */ /* 0x040fe4000000000c */
[----:B------:R-:W-:Y:S01]  /*9e20*/  PRMT R13, R14, 0x7632, R13 ;  /* 0x000076320e0d7816 */ /* 0x000fe2000000000d */
[----:B------:R0:W5:Y:S01]  /*9e30*/  LDG.E.CONSTANT R90, desc[UR10][R18.64+0x4] ;  /* 0x0000040a125a7981 */ /* 0x000162000c1e9900 */
[----:B------:R-:W-:-:S02]  /*9e40*/  PRMT R14, R42, 0x7610, R14 ;  /* 0x000076102a0e7816 */ /* 0x000fc4000000000e */
[----:B------:R-:W-:Y:S01]  /*9e50*/  PRMT R15, R42, 0x7632, R15 ;  /* 0x000076322a0f7816 */ /* 0x000fe2000000000f */
[----:B------:R0:W5:Y:S01]  /*9e60*/  LDG.E.CONSTANT R162, desc[UR10][R18.64+0xc] ;  /* 0x00000c0a12a27981 */ /* 0x000162000c1e9900 */
[----:B------:R-:W-:Y:S01]  /*9e70*/  BSSY B1, `(.L_x_17305) ;  /* 0x0000022000017945 */ /* 0x000fe20003800000 */
[----:B------:R-:W-:Y:S02]  /*9e80*/  PRMT R17, R16, 0x7632, R17 ;  /* 0x0000763210117816 */ /* 0x000fe40000000011 */
        /* <DEDUP_REMOVED lines=32> */
.L_x_17306:
[----:B------:R-:W-:Y:S05]  /*a090*/  BSYNC B1 ;  /* 0x0000000000017941 */ /* 0x000fea0003800000 */
.L_x_17305:
[----:B------:R-:W-:Y:S01]  /*a0a0*/  SHF.L.U32 R13, R13, 0x10, RZ ;  /* 0x000000100d0d7819 */ /* 0x000fe200000006ff */
[----:B-----5:R-:W-:Y:S01]  /*a0b0*/  HFMA2.MMA.BF16_V2 R42, R159, R42, -RZ ;  /* 0x0000002a9f2a7235 */ /* 0x020fe200003000ff */
[----:B------:R-:W-:Y:S02]  /*a0c0*/  IMAD.U32 R12, R12, 0x10000, RZ ;  /* 0x000100000c0c7824 */ /* 0x000fe400078e00ff */
[----:B------:R-:W-:Y:S02]  /*a0d0*/  HMUL2.BF16_V2 R90, R161, R90 ;  /* 0x0000005aa15a7232 */ /* 0x000fe40000200000 */
[----:B------:R-:W-:Y:S02]  /*a0e0*/  IMAD.U32 R14, R14, 0x10000, RZ ;  /* 0x000100000e0e7824 */ /* 0x000fe400078e00ff */
[----:B------:R-:W-:Y:S01]  /*a0f0*/  FADD.FTZ R51, R40, R51 ;  /* 0x0000003328337221 */ /* 0x000fe20000010000 */
[----:B------:R-:W-:Y:S02]  /*a100*/  IMAD.U32 R15, R15, 0x10000, RZ ;  /* 0x000100000f0f7824 */ /* 0x000fe400078e00ff */
[----:B------:R-:W-:Y:S01]  /*a110*/  FADD.FTZ R12, R12, R13 ;  /* 0x0000000d0c0c7221 */ /* 0x000fe20000010000 */
[----:B------:R-:W-:Y:S01]  /*a120*/  IMAD.U32 R16, R16, 0x10000, RZ ;  /* 0x0001000010107824 */ /* 0x000fe200078e00ff */
[----:B0-----:R-:W-:Y:S01]  /*a130*/  PRMT R18, R90, 0x7632, R18 ;  /* 0x000076325a127816 */ /* 0x001fe20000000012 */
[----:B------:R-:W-:Y:S01]  /*a140*/  FADD.FTZ R15, R14, R15 ;  /* 0x0000000f0e0f7221 */ /* 0x000fe20000010000 */
[----:B------:R-:W-:Y:S01]  /*a150*/  IMAD.U32 R17, R17, 0x10000, RZ ;  /* 0x0001000011117824 */ /* 0x000fe200078e00ff */
[----:B------:R-:W-:Y:S01]  /*a160*/  PRMT R13, R42, 0x7610, R13 ;  /* 0x000076102a0d7816 */ /* 0x000fe2000000000d */
[----:B------:R0:W5:Y:S01]  /*a170*/  LDG.E.CONSTANT R40, desc[UR10][R20.64+0xc] ;  /* 0x00000c0a14287981 */ /* 0x000162000c1e9900 */
[----:B------:R-:W-:Y:S01]  /*a180*/  FADD.FTZ R15, R12, R15 ;  /* 0x0000000f0c0f7221 */ /* 0x000fe20000010000 */
[----:B------:R-:W-:Y:S01]  /*a190*/  PRMT R14, R42, 0x7632, R14 ;  /* 0x000076322a0e7816 */ /* 0x000fe2000000000e */
[----:B------:R-:W-:Y:S01]  /*a1a0*/  HFMA2.MMA.BF16_V2 R12, R165, R158, -RZ ;  /* 0x0000009ea50c7235 */ /* 0x000fe200003000ff */
[--C-:B------:R-:W-:Y:S01]  /*a1b0*/  FADD.FTZ R16, R16, R17.reuse ;  /* 0x0000001110107221 */ /* 0x100fe20000010000 */
[----:B------:R-:W-:Y:S01]  /*a1c0*/  SHF.L.U32 R13, R13, 0x10, RZ ;  /* 0x000000100d0d7819 */ /* 0x000fe200000006ff */
[----:B------:R-:W-:Y:S01]  /*a1d0*/  IMAD.U32 R18, R18, 0x10000, RZ ;  /* 0x0001000012127824 */ /* 0x000fe200078e00ff */
[----:B------:R-:W-:Y:S01]  /*a1e0*/  PRMT R17, R90, 0x7610, R17 ;  /* 0x000076105a117816 */ /* 0x000fe20000000011 */
[----:B------:R-:W-:-:S02]  /*a1f0*/  IMAD.U32 R14, R14, 0x10000, RZ ;  /* 0x000100000e0e7824 */ /* 0x000fc400078e00ff */
[----:B------:R-:W-:Y:S01]  /*a200*/  FADD.FTZ R15, R15, R16 ;  /* 0x000000100f0f7221 */ /* 0x000fe20000010000 */
[----:B------:R-:W-:Y:S01]  /*a210*/  FADD.FTZ R50, R41, R50 ;  /* 0x0000003229327221 */ /* 0x000fe20000010000 */
[----:B------:R0:W5:Y:S01]  /*a220*/  LDG.E.CONSTANT R16, desc[UR10][R20.64+0x8] ;  /* 0x0000080a14107981 */ /* 0x000162000c1e9900 */
[----:B------:R-:W-:Y:S01]  /*a230*/  FADD.FTZ R42, R13, R14 ;  /* 0x0000000e0d2a7221 */ /* 0x000fe20000010000 */
[----:B------:R-:W-:Y:S02]  /*a240*/  IMAD.U32 R17, R17, 0x10000, RZ ;  /* 0x0001000011117824 */ /* 0x000fe400078e00ff */
[----:B------:R-:W-:Y:S01]  /*a250*/  HMUL2.BF16_V2 R14, R163, R160 ;  /* 0x000000a0a30e7232 */ /* 0x000fe20000200000 */
[C---:B------:R-:W-:Y:S01]  /*a260*/  PRMT R13, R12.reuse, 0x7632, R13 ;  /* 0x000076320c0d7816 */ /* 0x040fe2000000000d */
[----:B------:R-:W-:Y:S02]  /*a270*/  IMAD.U32 R12, R12, 0x10000, RZ ;  /* 0x000100000c0c7824 */ /* 0x000fe400078e00ff */
[----:B------:R-:W-:Y:S01]  /*a280*/  FADD.FTZ R43, R17, R18 ;  /* 0x00000012112b7221 */ /* 0x000fe20000010000 */
[----:B------:R-:W-:Y:S01]  /*a290*/  HFMA2.MMA.BF16_V2 R18, R165, R162, -RZ ;  /* 0x000000a2a5127235 */ /* 0x000fe200003000ff */
[----:B------:R-:W-:Y:S01]  /*a2a0*/  PRMT R17, R14, 0x7632, R17 ;  /* 0x000076320e117816 */ /* 0x000fe20000000011 */
[----:B------:R-:W-:-:S02]  /*a2b0*/  IMAD.U32 R13, R13, 0x10000, RZ ;  /* 0x000100000d0d7824 */ /* 0x000fc400078e00ff */
[----:B------:R-:W-:Y:S01]  /*a2c0*/  FADD.FTZ R42, R42, R43 ;  /* 0x0000002b2a2a7221 */ /* 0x000fe20000010000 */
[----:B------:R-:W-:Y:S01]  /*a2d0*/  IMAD.U32 R14, R14, 0x10000, RZ ;  /* 0x000100000e0e7824 */ /* 0x000fe200078e00ff */
[----:B------:R-:W-:Y:S01]  /*a2e0*/  SHF.L.U32 R17, R17, 0x10, RZ ;  /* 0x0000001011117819 */ /* 0x000fe200000006ff */
[----:B------:R-:W-:-:S04]  /*a2f0*/  FADD.FTZ R12, R12, R13 ;  /* 0x0000000d0c0c7221 */ /* 0x000fc80000010000 */
[----:B------:R-:W-:Y:S01]  /*a300*/  FADD.FTZ R17, R14, R17 ;  /* 0x000000110e117221 */ /* 0x000fe20000010000 */
[----:B------:R-:W-:Y:S01]  /*a310*/  FADD.FTZ R15, R15, R12 ;  /* 0x0000000c0f0f7221 */ /* 0x000fe20000010000 */
[----:B------:R0:W5:Y:S01]  /*a320*/  LDG.E.CONSTANT R14, desc[UR10][R20.64+0x4] ;  /* 0x0000040a140e7981 */ /* 0x000162000c1e9900 */
[C---:B------:R-:W-:Y:S01]  /*a330*/  PRMT R19, R18.reuse, 0x7632, R19 ;  /* 0x0000763212137816 */ /* 0x040fe20000000013 */
[----:B------:R-:W-:Y:S02]  /*a340*/  IMAD.U32 R18, R18, 0x10000, RZ ;  /* 0x0001000012127824 */ /* 0x000fe400078e00ff */
[----:B------:R-:W-:Y:S01]  /*a350*/  FADD.FTZ R17, R42, R17 ;  /* 0x000000112a117221 */ /* 0x000fe20000010000 */
[----:B------:R0:W5:Y:S01]  /*a360*/  LDG.E.CONSTANT R12, desc[UR10][R20.64] ;  /* 0x0000000a140c7981 */ /* 0x000162000c1e9900 */
[----:B------:R-:W-:Y:S01]  /*a370*/  IMAD.U32 R19, R19, 0x10000, RZ ;  /* 0x0001000013137824 */ /* 0x000fe200078e00ff */
[----:B------:R-:W-:Y:S03]  /*a380*/  BSSY B1, `(.L_x_17307) ;  /* 0x0000022000017945 */ /* 0x000fe60003800000 */
[----:B------:R-:W-:-:S04]  /*a390*/  FADD.FTZ R18, R18, R19 ;  /* 0x0000001312127221 */ /* 0x000fc80000010000 */
[----:B------:R-:W-:Y:S01]  /*a3a0*/  FADD.FTZ R18, R17, R18 ;  /* 0x0000001211127221 */ /* 0x000fe20000010000 */
[----:B0-----:R-:W-:Y:S06]  /*a3b0*/  @P1 BRA `(.L_x_17308) ;  /* 0x0000000000781947 */ /* 0x001fec0003800000 */
[C---:B------:R-:W-:Y:S01]  /*a3c0*/  VIADD R21, R157.reuse, 0x6 ;  /* 0x000000069d157836 */ /* 0x040fe20000000000 */
[C---:B------:R-:W-:Y:S01]  /*a3d0*/  IADD3 R13, R157.reuse, 0x2, RZ ;  /* 0x000000029d0d7810 */ /* 0x040fe20007ffe0ff */
        /* <DEDUP_REMOVED lines=28> */
.L_x_17308:
[----:B------:R-:W-:Y:S05]  /*a5a0*/  BSYNC B1 ;  /* 0x0000000000017941 */ /* 0x000fea0003800000 */
.L_x_17307:
[----:B------:R-:W-:Y:S01]  /*a5b0*/  FADD.FTZ R53, R18, R53 ;  /* 0x0000003512357221 */ /* 0x000fe20000010000 */
[----:B------:R0:W5:Y:S02]  /*a5c0*/  LDG.E.CONSTANT R20, desc[UR10][R22.64+0x4] ;  /* 0x0000040a16147981 */ /* 0x000164000c1e9900 */
[----:B-----5:R-:W-:Y:S01]  /*a5d0*/  HFMA2.MMA.BF16_V2 R14, R161, R14, -RZ ;  /* 0x0000000ea10e7235 */ /* 0x020fe200003000ff */
[----:B------:R-:W-:Y:S02]  /*a5e0*/  HMUL2.BF16_V2 R12, R159, R12 ;  /* 0x0000000c9f0c7232 */ /* 0x000fe40000200000 */
[----:B------:R-:W-:Y:S01]  /*a5f0*/  FADD.FTZ R52, R15, R52 ;  /* 0x000000340f347221 */ /* 0x000fe20000010000 */
[----:B------:R0:W5:Y:S01]  /*a600*/  LDG.E.CONSTANT R18, desc[UR10][R22.64] ;  /* 0x0000000a16127981 */ /* 0x000162000c1e9900 */
[----:B------:R-:W-:-:S03]  /*a610*/  HMUL2.BF16_V2 R16, R163, R16 ;  /* 0x00000010a3107232 */ /* 0x000fc60000200000 */
[----:B------:R0:W5:Y:S04]  /*a620*/  LDG.E.CONSTANT R42, desc[UR10][R22.64+0x8] ;  /* 0x0000080a162a7981 */ /* 0x000168000c1e9900 */
[----:B------:R0:W5:Y:S01]  /*a630*/  LDG.E.CONSTANT R90, desc[UR10][R22.64+0xc] ;  /* 0x00000c0a165a7981 */ /* 0x000162000c1e9900 */
[----:B------:R-:W-:Y:S01]  /*a640*/  BSSY B1, `(.L_x_17309) ;  /* 0x0000023000017945 */ /* 0x000fe20003800000 */
[----:B------:R-:W-:Y:S02]  /*a650*/  PRMT R13, R12, 0x7632, R13 ;  /* 0x000076320c0d7816 */ /* 0x000fe4000000000d */
[----:B------:R-:W-:Y:S02]  /*a660*/  PRMT R15, R14, 0x7632, R15 ;  /* 0x000076320e0f7816 */ /* 0x000fe4000000000f */
[----:B------:R-:W-:Y:S01]  /*a670*/  PRMT R17, R16, 0x7632, R17 ;  /* 0x0000763210117816 */ /* 0x000fe20000000011 */
[----:B------:R-:W-:Y:S06]  /*a680*/  @P1 BRA `(.L_x_17310) ;  /* 0x0000000000781947 */ /* 0x000fec0003800000 */
[C---:B------:R-:W-:Y:S01]  /*a690*/  VIADD R41, R157.reuse, 0x6 ;  /* 0x000000069d297836 */ /* 0x040fe20000000000 */
[CC--:B------:R-:W-:Y:S01]  /*a6a0*/  ISETP.GE.AND P5, PT, R157.reuse, R56.reuse, PT ;  /* 0x000000389d00720c */ /* 0x0c0fe20003fa6270 */
[C---:B------:R-:W-:Y:S01]  /*a6b0*/  VIADD R19, R157.reuse, 0x2 ;  /* 0x000000029d137836 */ /* 0x040fe20000000000 */
[C---:B0-----:R-:W-:Y:S01]  /*a6c0*/  IADD3 R23, R157.reuse, 0x5, RZ ;  /* 0x000000059d177810 */ /* 0x041fe20007ffe0ff */
[----:B------:R-:W-:Y:S01]  /*a6d0*/  VIADD R21, R157, 0x3 ;  /* 0x000000039d157836 */ /* 0x000fe20000000000 */
[-C--:B------:R-:W-:Y:S01]  /*a6e0*/  ISETP.GE.AND P2, PT, R41, R56.reuse, PT ;  /* 0x000000382900720c */ /* 0x080fe20003f46270 */
[----:B------:R-:W-:Y:S01]  /*a6f0*/  VIADD R41, R157, 0x7 ;  /* 0x000000079d297836 */ /* 0x000fe20000000000 */
[-C--:B------:R-:W-:Y:S01]  /*a700*/  ISETP.GE.AND P0, PT, R19, R56.reuse, PT ;  /* 0x000000381300720c */ /* 0x080fe20003f06270 */
[----:B------:R-:W-:Y:S01]  /*a710*/  VIADD R19, R157, 0x4 ;  /* 0x000000049d137836 */ /* 0x000fe20000000000 */
[----:B------:R-:W-:Y:S02]  /*a720*/  ISETP.GE.AND P6, PT, R21, R56, PT ;  /* 0x000000381500720c */ /* 0x000fe40003fc6270 */
[----:B------:R-:W-:-:S02]  /*a730*/  SEL R21, R20, RZ, !P0 ;  /* 0x000000ff14157207 */ /* 0x000fc40004000000 */
[-C--:B------:R-:W-:Y:S02]  /*a740*/  ISETP.GE.AND P0, PT, R41, R56.reuse, PT ;  /* 0x000000382900720c */ /* 0x080fe40003f06270 */
[-C--:B------:R-:W-:Y:S02]  /*a750*/  ISETP.GE.AND P4, PT, R19, R56.reuse, PT ;  /* 0x000000381300720c */ /* 0x080fe40003f86270 */
[----:B------:R-:W-:Y:S01]  /*a760*/  ISETP.GE.AND P3, PT, R23, R56, PT ;  /* 0x000000381700720c */ /* 0x000fe20003f66270 */
[----:B------:R-:W-:Y:S01]  /*a770*/  VIADD R23, R157, 0x1 ;  /* 0x000000019d177836 */ /* 0x000fe20000000000 */
[----:B------:R-:W-:Y:S02]  /*a780*/  PRMT R19, R20, 0x7632, R19 ;  /* 0x0000763214137816 */ /* 0x000fe40000000013 */
[----:B-----5:R-:W-:Y:S02]  /*a790*/  @P5 PRMT R18, RZ, 0x7610, R18 ;  /* 0x00007610ff125816 */ /* 0x020fe40000000012 */
        /* <DEDUP_REMOVED lines=13> */
.L_x_17310:
[----:B------:R-:W-:Y:S05]  /*a870*/  BSYNC B1 ;  /* 0x0000000000017941 */ /* 0x000fea0003800000 */
.L_x_17309:
[----:B-----5:R-:W-:Y:S01]  /*a880*/  HFMA2.MMA.BF16_V2 R18, R159, R18, -RZ ;  /* 0x000000129f127235 */ /* 0x020fe200003000ff */
[----:B------:R-:W-:Y:S01]  /*a890*/  SHF.L.U32 R13, R13, 0x10, RZ ;  /* 0x000000100d0d7819 */ /* 0x000fe200000006ff */
[----:B------:R-:W-:Y:S02]  /*a8a0*/  IMAD.U32 R12, R12, 0x10000, RZ ;  /* 0x000100000c0c7824 */ /* 0x000fe400078e00ff */
[----:B------:R-:W-:Y:S02]  /*a8b0*/  HMUL2.BF16_V2 R20, R161, R20 ;  /* 0x00000014a1147232 */ /* 0x000fe40000200000 */
[----:B------:R-:W-:Y:S01]  /*a8c0*/  IMAD.U32 R14, R14, 0x10000, RZ ;  /* 0x000100000e0e7824 */ /* 0x000fe200078e00ff */
[----:B0-----:R0:W5:Y:S01]  /*a8d0*/  LDG.E.CONSTANT R22, desc[UR10][R24.64+0xc] ;  /* 0x00000c0a18167981 */ /* 0x001162000c1e9900 */
[----:B------:R-:W-:Y:S02]  /*a8e0*/  IMAD.U32 R15, R15, 0x10000, RZ ;  /* 0x000100000f0f7824 */ /* 0x000fe400078e00ff */
[----:B------:R-:W-:Y:S01]  /*a8f0*/  FADD.FTZ R12, R12, R13 ;  /* 0x0000000d0c0c7221 */ /* 0x000fe20000010000 */
[----:B------:R-:W-:-:S02]  /*a900*/  IMAD.U32 R16, R16, 0x10000, RZ ;  /* 0x0001000010107824 */ /* 0x000fc400078e00ff */
[----:B------:R-:W-:Y:S01]  /*a910*/  FADD.FTZ R15, R14, R15 ;  /* 0x0000000f0e0f7221 */ /* 0x000fe20000010000 */
[----:B------:R-:W-:Y:S01]  /*a920*/  IMAD.U32 R17, R17, 0x10000, RZ ;  /* 0x0001000011117824 */ /* 0x000fe200078e00ff */
[C---:B------:R-:W-:Y:S02]  /*a930*/  PRMT R13, R18.reuse, 0x7610, R13 ;  /* 0x00007610120d7816 */ /* 0x040fe4000000000d */
[----:B------:R-:W-:Y:S01]  /*a940*/  PRMT R14, R18, 0x7632, R14 ;  /* 0x00007632120e7816 */ /* 0x000fe2000000000e */
[----:B------:R-:W-:Y:S01]  /*a950*/  FADD.FTZ R16, R16, R17 ;  /* 0x0000001110107221 */ /* 0x000fe20000010000 */
[----:B------:R-:W-:Y:S01]  /*a960*/  SHF.L.U32 R13, R13, 0x10, RZ ;  /* 0x000000100d0d7819 */ /* 0x000fe200000006ff */
[----:B------:R-:W-:Y:S01]  /*a970*/  FADD.FTZ R15, R12, R15 ;  /* 0x0000000f0c0f7221 */ /* 0x000fe20000010000 */
[----:B------:R-:W-:Y:S01]  /*a980*/  PRMT R17, R20, 0x7610, R17 ;  /* 0x0000761014117816 */ /* 0x000fe20000000011 */
[----:B------:R-:W-:Y:S01]  /*a990*/  IMAD.U32 R14, R14, 0x10000, RZ ;  /* 0x000100000e0e7824 */ /* 0x000fe200078e00ff */
[----:B------:R-:W-:Y:S01]  /*a9a0*/  PRMT R18, R20, 0x7632, R18 ;  /* 0x0000763214127816 */ /* 0x000fe20000000012 */
[----:B------:R-:W-:Y:S01]  /*a9b0*/  FADD.FTZ R15, R15, R16 ;  /* 0x000000100f0f7221 */ /* 0x000fe20000010000 */
[----:B------:R-:W-:Y:S01]  /*a9c0*/  HFMA2.MMA.BF16_V2 R12, R165, R40, -RZ ;  /* 0x00000028a50c7235 */ /* 0x000fe200003000ff */
[----:B------:R-:W-:Y:S01]  /*a9d0*/  FADD.FTZ R20, R13, R14 ;  /* 0x0000000e0d147221 */ /* 0x000fe20000010000 */
[----:B------:R-:W-:-:S02]  /*a9e0*/  IMAD.U32 R17, R17, 0x10000, RZ ;  /* 0x0001000011117824 */ /* 0x000fc400078e00ff */
[----:B------:R-:W-:Y:S02]  /*a9f0*/  HMUL2.BF16_V2 R14, R163, R42 ;  /* 0x0000002aa30e7232 */ /* 0x000fe40000200000 */
[----:B------:R-:W-:Y:S01]  /*aa00*/  IMAD.U32 R18, R18, 0x10000, RZ ;  /* 0x0001000012127824 */ /* 0x000fe200078e00ff */
[----:B------:R0:W5:Y:S03]  /*aa10*/  LDG.E.CONSTANT R16, desc[UR10][R24.64+0x4] ;  /* 0x0000040a18107981 */ /* 0x000166000c1e9900 */
[----:B------:R-:W-:Y:S01]  /*aa20*/  FADD.FTZ R21, R17, R18 ;  /* 0x0000001211157221 */ /* 0x000fe20000010000 */
[C---:B------:R-:W-:Y:S01]  /*aa30*/  PRMT R17, R14.reuse, 0x7632, R17 ;  /* 0x000076320e117816 */ /* 0x040fe20000000011 */
[----:B------:R-:W-:Y:S01]  /*aa40*/  IMAD.U32 R14, R14, 0x10000, RZ ;  /* 0x000100000e0e7824 */ /* 0x000fe200078e00ff */
[----:B------:R-:W-:Y:S01]  /*aa50*/  HFMA2.MMA.BF16_V2 R18, R165, R90, -RZ ;  /* 0x0000005aa5127235 */ /* 0x000fe200003000ff */
[----:B------:R-:W-:Y:S01]  /*aa60*/  FADD.FTZ R20, R20, R21 ;  /* 0x0000001514147221 */ /* 0x000fe20000010000 */
[----:B------:R-:W-:-:S02]  /*aa70*/  SHF.L.U32 R17, R17, 0x10, RZ ;  /* 0x0000001011117819 */ /* 0x000fc400000006ff */
[C---:B------:R-:W-:Y:S01]  /*aa80*/  PRMT R13, R12.reuse, 0x7632, R13 ;  /* 0x000076320c0d7816 */ /* 0x040fe2000000000d */
[----:B------:R-:W-:Y:S02]  /*aa90*/  IMAD.U32 R12, R12, 0x10000, RZ ;  /* 0x000100000c0c7824 */ /* 0x000fe400078e00ff */
[----:B------:R-:W-:Y:S02]  /*aaa0*/  FADD.FTZ R17, R14, R17 ;  /* 0x000000110e117221 */ /* 0x000fe40000010000 */
[----:B------:R0:W5:Y:S01]  /*aab0*/  LDG.E.CONSTANT R14, desc[UR10][R24.64] ;  /* 0x0000000a180e7981 */ /* 0x000162000c1e9900 */
[----:B------:R-:W-:Y:S01]  /*aac0*/  PRMT R19, R18, 0x7632, R19 ;  /* 0x0000763212137816 */ /* 0x000fe20000000013 */
[----:B------:R-:W-:Y:S01]  /*aad0*/  FADD.FTZ R17, R20, R17 ;  /* 0x0000001114117221 */ /* 0x000fe20000010000 */
[----:B------:R-:W-:Y:S01]  /*aae0*/  IMAD.U32 R13, R13, 0x10000, RZ ;  /* 0x000100000d0d7824 */ /* 0x000fe200078e00ff */
[----:B------:R0:W5:Y:S01]  /*aaf0*/  LDG.E.CONSTANT R20, desc[UR10][R24.64+0x8] ;  /* 0x0000080a18147981 */ /* 0x000162000c1e9900 */
[----:B------:R-:W-:Y:S01]  /*ab00*/  IMAD.U32 R18, R18, 0x10000, RZ ;  /* 0x0001000012127824 */ /* 0x000fe200078e00ff */
[----:B------:R-:W-:Y:S01]  /*ab10*/  BSSY B1, `(.L_x_17311) ;  /* 0x0000023000017945 */ /* 0x000fe20003800000 */
[----:B------:R-:W-:-:S02]  /*ab20*/  IMAD.U32 R19, R19, 0x10000, RZ ;  /* 0x0001000013137824 */ /* 0x000fc400078e00ff */
[----:B------:R-:W-:Y:S02]  /*ab30*/  FADD.FTZ R12, R12, R13 ;  /* 0x0000000d0c0c7221 */ /* 0x000fe40000010000 */
[----:B------:R-:W-:Y:S01]  /*ab40*/  FADD.FTZ R18, R18, R19 ;  /* 0x0000001312127221 */ /* 0x000fe20000010000 */
[----:B------:R-:W-:Y:S06]  /*ab50*/  @P1 BRA `(.L_x_17312) ;  /* 0x0000000000781947 */ /* 0x000fec0003800000 */
        /* <DEDUP_REMOVED lines=30> */
.L_x_17312:
[----:B------:R-:W-:Y:S05]  /*ad40*/  BSYNC B1 ;  /* 0x0000000000017941 */ /* 0x000fea0003800000 */
.L_x_17311:
[----:B------:R-:W-:Y:S01]  /*ad50*/  FADD.FTZ R17, R17, R18 ;  /* 0x0000001211117221 */ /* 0x000fe20000010000 */
[----:B-----5:R-:W-:Y:S01]  /*ad60*/  HMUL2.BF16_V2 R18, R163, R20 ;  /* 0x00000014a3127232 */ /* 0x020fe20000200000 */
[----:B0-----:R0:W5:Y:S01]  /*ad70*/  LDG.E.CONSTANT R24, desc[UR10][R26.64+0x4] ;  /* 0x0000040a1a187981 */ /* 0x001162000c1e9900 */
[----:B------:R-:W-:Y:S01]  /*ad80*/  FADD.FTZ R12, R15, R12 ;  /* 0x0000000c0f0c7221 */ /* 0x000fe20000010000 */
[----:B------:R-:W-:Y:S01]  /*ad90*/  HFMA2.MMA.BF16_V2 R15, R161, R16, -RZ ;  /* 0x00000010a10f7235 */ /* 0x000fe200003000ff */
[----:B------:R-:W-:Y:S01]  /*ada0*/  HMUL2.BF16_V2 R13, R159, R14 ;  /* 0x0000000e9f0d7232 */ /* 0x000fe20000200000 */
[----:B------:R0:W5:Y:S04]  /*adb0*/  LDG.E.CONSTANT R20, desc[UR10][R26.64] ;  /* 0x0000000a1a147981 */ /* 0x000168000c1e9900 */
[----:B------:R0:W5:Y:S04]  /*adc0*/  LDG.E.CONSTANT R40, desc[UR10][R26.64+0x8] ;  /* 0x0000080a1a287981 */ /* 0x000168000c1e9900 */
[----:B------:R0:W5:Y:S01]  /*add0*/  LDG.E.CONSTANT R42, desc[UR10][R26.64+0xc] ;  /* 0x00000c0a1a2a7981 */ /* 0x000162000c1e9900 */
[----:B------:R-:W-:Y:S01]  /*ade0*/  BSSY B1, `(.L_x_17313) ;  /* 0x0000023000017945 */ /* 0x000fe20003800000 */
[----:B------:R-:W-:-:S02]  /*adf0*/  PRMT R14, R13, 0x7632, R14 ;  /* 0x000076320d0e7816 */ /* 0x000fc4000000000e */
[----:B------:R-:W-:Y:S02]  /*ae00*/  PRMT R16, R15, 0x7632, R16 ;  /* 0x000076320f107816 */ /* 0x000fe40000000010 */
[----:B------:R-:W-:Y:S01]  /*ae10*/  PRMT R19, R18, 0x7632, R19 ;  /* 0x0000763212137816 */ /* 0x000fe20000000013 */
[----:B------:R-:W-:Y:S06]  /*ae20*/  @P1 BRA `(.L_x_17314) ;  /* 0x0000000000781947 */ /* 0x000fec0003800000 */
[C---:B0-----:R-:W-:Y:S01]  /*ae30*/  VIADD R27, R157.reuse, 0x6 ;  /* 0x000000069d1b7836 */ /* 0x041fe20000000000 */
[CC--:B------:R-:W-:Y:S01]  /*ae40*/  ISETP.GE.AND P5, PT, R157.reuse, R56.reuse, PT ;  /* 0x000000389d00720c */ /* 0x0c0fe20003fa6270 */
[C---:B------:R-:W-:Y:S01]  /*ae50*/  VIADD R21, R157.reuse, 0x2 ;  /* 0x000000029d157836 */ /* 0x040fe20000000000 */
[C---:B------:R-:W-:Y:S01]  /*ae60*/  IADD3 R25, R157.reuse, 0x5, RZ ;  /* 0x000000059d197810 */ /* 0x040fe20007ffe0ff */
        /* <DEDUP_REMOVED lines=8> */
[-C--:B------:R-:W-:Y:S02]  /*aef0*/  ISETP.GE.AND P4, PT, R21, R56.reuse, PT ;  /* 0x000000381500720c */ /* 0x080fe40003f86270 */
[----:B------:R-:W-:Y:S01]  /*af00*/  ISETP.GE.AND P3, PT, R25, R56, PT ;  /* 0x000000381900720c */ /* 0x000fe20003f66270 */
[----:B------:R-:W-:Y:S01]  /*af10*/  VIADD R25, R157, 0x1 ;  /* 0x000000019d197836 */ /* 0x000fe20000000000 */
[----:B------:R-:W-:Y:S02]  /*af20*/  PRMT R21, R24, 0x7632, R21 ;  /* 0x0000763218157816 */ /* 0x000fe40000000015 */
        /* <DEDUP_REMOVED lines=14> */
.L_x_17314:
[----:B------:R-:W-:Y:S05]  /*b010*/  BSYNC B1 ;  /* 0x0000000000017941 */ /* 0x000fea0003800000 */
.L_x_17313:
[----:B-----5:R-:W-:Y:S01]  /*b020*/  HFMA2.MMA.BF16_V2 R20, R159, R20, -RZ ;  /* 0x000000149f147235 */ /* 0x020fe200003000ff */
[----:B------:R-:W-:Y:S01]  /*b030*/  SHF.L.U32 R14, R14, 0x10, RZ ;  /* 0x000000100e0e7819 */ /* 0x000fe200000006ff */
[----:B------:R-:W-:Y:S02]  /*b040*/  IMAD.U32 R13, R13, 0x10000, RZ ;  /* 0x000100000d0d7824 */ /* 0x000fe400078e00ff */
[----:B------:R-:W-:Y:S02]  /*b050*/  HMUL2.BF16_V2 R24, R161, R24 ;  /* 0x00000018a1187232 */ /* 0x000fe40000200000 */
[----:B------:R-:W-:Y:S02]  /*b060*/  IMAD.U32 R15, R15, 0x10000, RZ ;  /* 0x000100000f0f7824 */ /* 0x000fe400078e00ff */
[----:B------:R-:W-:Y:S01]  /*b070*/  FADD.FTZ R57, R12, R57 ;  /* 0x000000390c397221 */ /* 0x000fe20000010000 */
[----:B------:R-:W-:Y:S02]  /*b080*/  IMAD.U32 R16, R16, 0x10000, RZ ;  /* 0x0001000010107824 */ /* 0x000fe400078e00ff */
[----:B------:R-:W-:Y:S01]  /*b090*/  FADD.FTZ R13, R13, R14 ;  /* 0x0000000e0d0d7221 */ /* 0x000fe20000010000 */
[----:B------:R-:W-:Y:S01]  /*b0a0*/  IMAD.U32 R18, R18, 0x10000, RZ ;  /* 0x0001000012127824 */ /* 0x000fe200078e00ff */
[----:B------:R1:W5:Y:S01]  /*b0b0*/  LDG.E.CONSTANT R12, desc[UR10][R28.64] ;  /* 0x0000000a1c0c7981 */ /* 0x000362000c1e9900 */
[----:B------:R-:W-:Y:S01]  /*b0c0*/  FADD.FTZ R16, R15, R16 ;  /* 0x000000100f107221 */ /* 0x000fe20000010000 */
[----:B------:R-:W-:Y:S01]  /*b0d0*/  IMAD.U32 R19, R19, 0x10000, RZ ;  /* 0x0001000013137824 */ /* 0x000fe200078e00ff */
[C---:B------:R-:W-:Y:S01]  /*b0e0*/  PRMT R14, R20.reuse, 0x7610, R14 ;  /* 0x00007610140e7816 */ /* 0x040fe2000000000e */
[----:B------:R-:W-:Y:S01]  /*b0f0*/  FADD.FTZ R58, R17, R58 ;  /* 0x0000003a113a7221 */ /* 0x000fe20000010000 */
[----:B------:R-:W-:Y:S01]  /*b100*/  PRMT R15, R20, 0x7632, R15 ;  /* 0x00007632140f7816 */ /* 0x000fe2000000000f */
[----:B------:R-:W-:Y:S01]  /*b110*/  FADD.FTZ R19, R18, R19 ;  /* 0x0000001312137221 */ /* 0x000fe20000010000 */
[----:B------:R-:W-:Y:S01]  /*b120*/  PRMT R20, R24, 0x7632, R20 ;  /* 0x0000763218147816 */ /* 0x000fe20000000014 */
[----:B------:R-:W-:Y:S01]  /*b130*/  FADD.FTZ R16, R13, R16 ;  /* 0x000000100d107221 */ /* 0x000fe20000010000 */
[----:B------:R-:W-:Y:S01]  /*b140*/  SHF.L.U32 R14, R14, 0x10, RZ ;  /* 0x000000100e0e7819 */ /* 0x000fe200000006ff */
[----:B------:R-:W-:Y:S01]  /*b150*/  IMAD.U32 R15, R15, 0x10000, RZ ;  /* 0x000100000f0f7824 */ /* 0x000fe200078e00ff */
[----:B------:R-:W-:Y:S01]  /*b160*/  PRMT R18, R24, 0x7610, R18 ;  /* 0x0000761018127816 */ /* 0x000fe20000000012 */
[----:B------:R-:W-:Y:S01]  /*b170*/  IMAD.U32 R21, R20, 0x10000, RZ ;  /* 0x0001000014157824 */ /* 0x000fe200078e00ff */
[C---:B------:R-:W-:Y:S01]  /*b180*/  HFMA2.MMA.BF16_V2 R13, R165.reuse, R22, -RZ ;  /* 0x00000016a50d7235 */ /* 0x040fe200003000ff */
[----:B------:R-:W-:Y:S01]  /*b190*/  FADD.FTZ R22, R14, R15 ;  /* 0x0000000f0e167221 */ /* 0x000fe20000010000 */
[----:B------:R-:W-:Y:S01]  /*b1a0*/  HFMA2.MMA.BF16_V2 R20, R165, R42, -RZ ;  /* 0x0000002aa5147235 */ /* 0x000fe200003000ff */
[----:B------:R-:W-:-:S02]  /*b1b0*/  IMAD.U32 R18, R18, 0x10000, RZ ;  /* 0x0001000012127824 */ /* 0x000fc400078e00ff */
[----:B------:R-:W-:Y:S02]  /*b1c0*/  HMUL2.BF16_V2 R15, R163, R40 ;  /* 0x00000028a30f7232 */ /* 0x000fe40000200000 */
[----:B------:R-:W-:Y:S01]  /*b1d0*/  FADD.FTZ R16, R16, R19 ;  /* 0x0000001310107221 */ /* 0x000fe20000010000 */
[----:B------:R-:W-:Y:S02]  /*b1e0*/  FADD.FTZ R23, R18, R21 ;  /* 0x0000001512177221 */ /* 0x000fe40000010000 */
[C---:B------:R-:W-:Y:S01]  /*b1f0*/  PRMT R18, R15.reuse, 0x7632, R18 ;  /* 0x000076320f127816 */ /* 0x040fe20000000012 */
[----:B------:R-:W-:Y:S01]  /*b200*/  IMAD.U32 R15, R15, 0x10000, RZ ;  /* 0x000100000f0f7824 */ /* 0x000fe200078e00ff */
[----:B------:R-:W-:Y:S01]  /*b210*/  PRMT R14, R13, 0x7632, R14 ;  /* 0x000076320d0e7816 */ /* 0x000fe2000000000e */
[----:B------:R-:W-:Y:S01]  /*b220*/  FADD.FTZ R22, R22, R23 ;  /* 0x0000001716167221 */ /* 0x000fe20000010000 */
[C---:B------:R-:W-:Y:S01]  /*b230*/  PRMT R21, R20.reuse, 0x7632, R21 ;  /* 0x0000763214157816 */ /* 0x040fe20000000015 */
[----:B------:R-:W-:Y:S01]  /*b240*/  IMAD.U32 R20, R20, 0x10000, RZ ;  /* 0x0001000014147824 */ /* 0x000fe200078e00ff */
[----:B------:R-:W-:Y:S01]  /*b250*/  SHF.L.U32 R18, R18, 0x10, RZ ;  /* 0x0000001012127819 */ /* 0x000fe200000006ff */
[----:B------:R-:W-:-:S02]  /*b260*/  IMAD.U32 R14, R14, 0x10000, RZ ;  /* 0x000100000e0e7824 */ /* 0x000fc400078e00ff */
[----:B------:R-:W-:Y:S02]  /*b270*/  IMAD.U32 R21, R21, 0x10000, RZ ;  /* 0x0001000015157824 */ /* 0x000fe400078e00ff */
[----:B------:R-:W-:Y:S01]  /*b280*/  FADD.FTZ R15, R15, R18 ;  /* 0x000000120f0f7221 */ /* 0x000fe20000010000 */
[----:B------:R-:W-:Y:S02]  /*b290*/  IMAD.U32 R13, R13, 0x10000, RZ ;  /* 0x000100000d0d7824 */ /* 0x000fe400078e00ff */
[----:B------:R-:W-:Y:S01]  /*b2a0*/  FADD.FTZ R20, R20, R21 ;  /* 0x0000001514147221 */ /* 0x000fe20000010000 */
[----:B------:R1:W5:Y:S01]  /*b2b0*/  LDG.E.CONSTANT R18, desc[UR10][R28.64+0x8] ;  /* 0x0000080a1c127981 */ /* 0x000362000c1e9900 */
[----:B------:R-:W-:Y:S01]  /*b2c0*/  FADD.FTZ R15, R22, R15 ;  /* 0x0000000f160f7221 */ /* 0x000fe20000010000 */
[----:B------:R-:W-:Y:S02]  /*b2d0*/  FADD.FTZ R13, R13, R14 ;  /* 0x0000000e0d0d7221 */ /* 0x000fe40000010000 */
[----:B------:R1:W5:Y:S01]  /*b2e0*/  LDG.E.CONSTANT R14, desc[UR10][R28.64+0x4] ;  /* 0x0000040a1c0e7981 */ /* 0x000362000c1e9900 */
[----:B------:R-:W-:Y:S01]  /*b2f0*/  FADD.FTZ R15, R15, R20 ;  /* 0x000000140f0f7221 */ /* 0x000fe20000010000 */
[----:B------:R-:W-:Y:S01]  /*b300*/  BSSY B1, `(.L_x_17315) ;  /* 0x0000022000017945 */ /* 0x000fe20003800000 */
[----:B------:R-:W-:Y:S01]  /*b310*/  FADD.FTZ R16, R16, R13 ;  /* 0x0000000d10107221 */ /* 0x000fe20000010000 */
[----:B------:R1:W5:Y:S02]  /*b320*/  LDG.E.CONSTANT R20, desc[UR10][R28.64+0xc] ;  /* 0x00000c0a1c147981 */ /* 0x000364000c1e9900 */
[----:B------:R-:W-:Y:S05]  /*b330*/  @P1 BRA `(.L_x_17316) ;  /* 0x0000000000781947 */ /* 0x000fea0003800000 */
        /* <DEDUP_REMOVED lines=30> */
.L_x_17316:
[----:B------:R-:W-:Y:S05]  /*b520*/  BSYNC B1 ;  /* 0x0000000000017941 */ /* 0x000fea0003800000 */
.L_x_17315:
[----:B------:R-:W-:Y:S01]  /*b530*/  FADD.FTZ R59, R16, R59 ;  /* 0x0000003b103b7221 */ /* 0x000fe20000010000 */
[----:B-----5:R-:W-:Y:S01]  /*b540*/  HMUL2.BF16_V2 R16, R163, R18 ;  /* 0x00000012a3107232 */ /* 0x020fe20000200000 */
[----:B------:R2:W5:Y:S01]  /*b550*/  LDG.E.CONSTANT R22, desc[UR10][R30.64+0x4] ;  /* 0x0000040a1e167981 */ /* 0x000562000c1e9900 */
[----:B------:R-:W-:Y:S01]  /*b560*/  HFMA2.MMA.BF16_V2 R14, R161, R14, -RZ ;  /* 0x0000000ea10e7235 */ /* 0x000fe200003000ff */
[----:B------:R-:W-:Y:S02]  /*b570*/  HMUL2.BF16_V2 R12, R159, R12 ;  /* 0x0000000c9f0c7232 */ /* 0x000fe40000200000 */
[----:B------:R-:W-:Y:S01]  /*b580*/  FADD.FTZ R60, R15, R60 ;  /* 0x0000003c0f3c7221 */ /* 0x000fe20000010000 */
[----:B------:R2:W5:Y:S04]  /*b590*/  LDG.E.CONSTANT R18, desc[UR10][R30.64] ;  /* 0x0000000a1e127981 */ /* 0x000568000c1e9900 */
[----:B------:R2:W5:Y:S04]  /*b5a0*/  LDG.E.CONSTANT R24, desc[UR10][R30.64+0x8] ;  /* 0x0000080a1e187981 */ /* 0x000568000c1e9900 */
[----:B0-----:R2:W5:Y:S01]  /*b5b0*/  LDG.E.CONSTANT R26, desc[UR10][R30.64+0xc] ;  /* 0x00000c0a1e1a7981 */ /* 0x001562000c1e9900 */
[----:B------:R-:W-:Y:S01]  /*b5c0*/  BSSY B1, `(.L_x_17317) ;  /* 0x0000023000017945 */ /* 0x000fe20003800000 */
[----:B------:R-:W-:-:S02]  /*b5d0*/  PRMT R13, R12, 0x7632, R13 ;  /* 0x000076320c0d7816 */ /* 0x000fc4000000000d */
[----:B------:R-:W-:Y:S02]  /*b5e0*/  PRMT R15, R14, 0x7632, R15 ;  /* 0x000076320e0f7816 */ /* 0x000fe4000000000f */
[----:B------:R-:W-:Y:S01]  /*b5f0*/  PRMT R17, R16, 0x7632, R17 ;  /* 0x0000763210117816 */ /* 0x000fe20000000011 */
[----:B------:R-:W-:Y:S06]  /*b600*/  @P1 BRA `(.L_x_17318) ;  /* 0x0000000000781947 */ /* 0x000fec0003800000 */
[C---:B------:R-:W-:Y:S01]  /*b610*/  VIADD R25, R157.reuse, 0x6 ;  /* 0x000000069d197836 */ /* 0x040fe20000000000 */
        /* <DEDUP_REMOVED lines=29> */
.L_x_17318:
[----:B------:R-:W-:Y:S05]  /*b7f0*/  BSYNC B1 ;  /* 0x0000000000017941 */ /* 0x000fea0003800000 */
.L_x_17317:
[----:B-----5:R-:W-:Y:S01]  /*b800*/  HFMA2.MMA.BF16_V2 R18, R159, R18, -RZ ;  /* 0x000000129f127235 */ /* 0x020fe200003000ff */
[----:B------:R-:W-:Y:S01]  /*b810*/  SHF.L.U32 R13, R13, 0x10, RZ ;  /* 0x000000100d0d7819 */ /* 0x000fe200000006ff */
[----:B------:R-:W-:Y:S02]  /*b820*/  IMAD.U32 R12, R12, 0x10000, RZ ;  /* 0x000100000c0c7824 */ /* 0x000fe400078e00ff */
[----:B------:R-:W-:Y:S02]  /*b830*/  HMUL2.BF16_V2 R22, R161, R22 ;  /* 0x00000016a1167232 */ /* 0x000fe40000200000 */
[----:B------:R-:W-:Y:S02]  /*b840*/  IMAD.U32 R14, R14, 0x10000, RZ ;  /* 0x000100000e0e7824 */ /* 0x000fe400078e00ff */
        /* <DEDUP_REMOVED lines=13> */
[----:B------:R-:W-:Y:S01]  /*b920*/  HFMA2.MMA.BF16_V2 R12, R165, R20, -RZ ;  /* 0x00000014a50c7235 */ /* 0x000fe200003000ff */
[----:B------:R-:W-:Y:S01]  /*b930*/  FADD.FTZ R15, R15, R16 ;  /* 0x000000100f0f7221 */ /* 0x000fe20000010000 */
        /* <DEDUP_REMOVED lines=8> */
[----:B------:R0:W5:Y:S01]  /*b9c0*/  LDG.E.CONSTANT R22, desc[UR10][R32.64+0xc] ;  /* 0x00000c0a20167981 */ /* 0x000162000c1e9900 */
[----:B------:R-:W-:Y:S01]  /*b9d0*/  FADD.FTZ R20, R20, R21 ;  /* 0x0000001514147221 */ /* 0x000fe20000010000 */
[----:B------:R-:W-:Y:S01]  /*b9e0*/  SHF.L.U32 R17, R17, 0x10, RZ ;  /* 0x0000001011117819 */ /* 0x000fe200000006ff */
[----:B------:R-:W-:Y:S01]  /*b9f0*/  HFMA2.MMA.BF16_V2 R18, R165, R26, -RZ ;  /* 0x0000001aa5127235 */ /* 0x000fe200003000ff */
[C---:B------:R-:W-:Y:S01]  /*ba00*/  PRMT R13, R12.reuse, 0x7632, R13 ;  /* 0x000076320c0d7816 */ /* 0x040fe2000000000d */
[----:B------:R-:W-:-:S02]  /*ba10*/  IMAD.U32 R12, R12, 0x10000, RZ ;  /* 0x000100000c0c7824 */ /* 0x000fc400078e00ff */
[----:B------:R-:W-:Y:S02]  /*ba20*/  FADD.FTZ R17, R14, R17 ;  /* 0x000000110e117221 */ /* 0x000fe40000010000 */
[----:B------:R0:W5:Y:S01]  /*ba30*/  LDG.E.CONSTANT R14, desc[UR10][R32.64] ;  /* 0x0000000a200e7981 */ /* 0x000162000c1e9900 */
[----:B------:R-:W-:Y:S02]  /*ba40*/  IMAD.U32 R13, R13, 0x10000, RZ ;  /* 0x000100000d0d7824 */ /* 0x000fe400078e00ff */
[----:B------:R-:W-:Y:S02]  /*ba50*/  FADD.FTZ R17, R20, R17 ;  /* 0x0000001114117221 */ /* 0x000fe40000010000 */
[----:B------:R0:W5:Y:S01]  /*ba60*/  LDG.E.CONSTANT R20, desc[UR10][R32.64+0x8] ;  /* 0x0000080a20147981 */ /* 0x000162000c1e9900 */
[C---:B------:R-:W-:Y:S01]  /*ba70*/  PRMT R19, R18.reuse, 0x7632, R19 ;  /* 0x0000763212137816 */ /* 0x040fe20000000013 */
[----:B------:R-:W-:Y:S01]  /*ba80*/  IMAD.U32 R18, R18, 0x10000, RZ ;  /* 0x0001000012127824 */ /* 0x000fe200078e00ff */
[----:B------:R-:W-:Y:S01]  /*ba90*/  BSSY B1, `(.L_x_17319) ;  /* 0x0000023000017945 */ /* 0x000fe20003800000 */
[----:B------:R-:W-:-:S02]  /*baa0*/  FADD.FTZ R12, R12, R13 ;  /* 0x0000000d0c0c7221 */ /* 0x000fc40000010000 */
[----:B------:R-:W-:-:S04]  /*bab0*/  IMAD.U32 R19, R19, 0x10000, RZ ;  /* 0x0001000013137824 */ /* 0x000fc800078e00ff */
        /* <DEDUP_REMOVED lines=32> */
.L_x_17320:
[----:B------:R-:W-:Y:S05]  /*bcc0*/  BSYNC B1 ;  /* 0x0000000000017941 */ /* 0x000fea0003800000 */
.L_x_17319:
[----:B------:R-:W-:Y:S01]  /*bcd0*/  FADD.FTZ R17, R17, R18 ;  /* 0x0000001211117221 */ /* 0x000fe20000010000 */
[----:B-----5:R-:W-:Y:S01]  /*bce0*/  HMUL2.BF16_V2 R18, R163, R20 ;  /* 0x00000014a3127232 */ /* 0x020fe20000200000 */
[----:B------:R0:W5:Y:S01]  /*bcf0*/  LDG.E.CONSTANT R24, desc[UR10][R34.64+0x4] ;  /* 0x0000040a22187981 */ /* 0x000162000c1e9900 */
[----:B------:R-:W-:Y:S01]  /*bd00*/  FADD.FTZ R12, R15, R12 ;  /* 0x0000000c0f0c7221 */ /* 0x000fe20000010000 */
[----:B------:R-:W-:Y:S01]  /*bd10*/  HFMA2.MMA.BF16_V2 R15, R161, R16, -RZ ;  /* 0x00000010a10f7235 */ /* 0x000fe200003000ff */
[----:B------:R-:W-:Y:S01]  /*bd20*/  HMUL2.BF16_V2 R13, R159, R14 ;  /* 0x0000000e9f0d7232 */ /* 0x000fe20000200000 */
[----:B------:R0:W5:Y:S04]  /*bd30*/  LDG.E.CONSTANT R20, desc[UR10][R34.64] ;  /* 0x0000000a22147981 */ /* 0x000168000c1e9900 */
[----:B------:R0:W5:Y:S04]  /*bd40*/  LDG.E.CONSTANT R26, desc[UR10][R34.64+0x8] ;  /* 0x0000080a221a7981 */ /* 0x000168000c1e9900 */
[----:B-1----:R0:W5:Y:S01]  /*bd50*/  LDG.E.CONSTANT R28, desc[UR10][R34.64+0xc] ;  /* 0x00000c0a221c7981 */ /* 0x002162000c1e9900 */
        /* <DEDUP_REMOVED lines=35> */
.L_x_17322:
[----:B------:R-:W-:Y:S05]  /*bf90*/  BSYNC B1 ;  /* 0x0000000000017941 */ /* 0x000fea0003800000 */
.L_x_17321:
        /* <DEDUP_REMOVED lines=80> */
.L_x_17324:
[----:B------:R-:W-:Y:S05]  /*c4a0*/  BSYNC B1 ;  /* 0x0000000000017941 */ /* 0x000fea0003800000 */
.L_x_17323:
        /* <DEDUP_REMOVED lines=44> */
.L_x_17326:
[----:B------:R-:W-:Y:S05]  /*c770*/  BSYNC B1 ;  /* 0x0000000000017941 */ /* 0x000fea0003800000 */
.L_x_17325:
        /* <DEDUP_REMOVED lines=45> */
[----:B----4-:R-:W-:Y:S06]  /*ca50*/  @P1 BRA `(.L_x_17328) ;  /* 0x0000000000781947 */ /* 0x010fec0003800000 */
        /* <DEDUP_REMOVED lines=30> */
.L_x_17328:
[----:B------:R-:W-:Y:S05]  /*cc40*/  BSYNC B1 ;  /* 0x0000000000017941 */ /* 0x000fea0003800000 */
.L_x_17327:
[----:B------:R-:W-:Y:S01]  /*cc50*/  FADD.FTZ R12, R15, R12 ;  /* 0x0000000c0f0c7221 */ /* 0x000fe20000010000 */
[----:B------:R-:W-:Y:S01]  /*cc60*/  FADD.FTZ R17, R17, R18 ;  /* 0x0000001211117221 */ /* 0x000fe20000010000 */
[----:B-----5:R-:W-:Y:S01]  /*cc70*/  HMUL2.BF16_V2 R15, R163, R20 ;  /* 0x00000014a30f7232 */ /* 0x020fe20000200000 */
[----:B------:R4:W5:Y:S01]  /*cc80*/  LDG.E.CONSTANT R18, desc[UR10][R6.64] ;  /* 0x0000000a06127981 */ /* 0x000962000c1e9900 */
[----:B------:R-:W-:Y:S01]  /*cc90*/  HFMA2.MMA.BF16_V2 R13, R161, R16, -RZ ;  /* 0x00000010a10d7235 */ /* 0x000fe200003000ff */
[----:B------:R-:W-:Y:S02]  /*cca0*/  HMUL2.BF16_V2 R4, R159, R14 ;  /* 0x0000000e9f047232 */ /* 0x000fe40000200000 */
        /* <DEDUP_REMOVED lines=8> */
[C---:B----4-:R-:W-:Y:S01]  /*cd30*/  VIADD R7, R157.reuse, 0x2 ;  /* 0x000000029d077836 */ /* 0x050fe20000000000 */
        /* <DEDUP_REMOVED lines=29> */
.L_x_17330:
[----:B------:R-:W-:Y:S05]  /*cf10*/  BSYNC B1 ;  /* 0x0000000000017941 */ /* 0x000fea0003800000 */
.L_x_17329:
[----:B-----5:R-:W-:Y:S01]  /*cf20*/  HFMA2.MMA.BF16_V2 R18, R159, R18, -RZ ;  /* 0x000000129f127235 */ /* 0x020fe200003000ff */
[----:B------:R-:W-:Y:S02]  /*cf30*/  IMAD.U32 R13, R13, 0x10000, RZ ;  /* 0x000100000d0d7824 */ /* 0x000fe400078e00ff */
[----:B----4-:R-:W-:Y:S02]  /*cf40*/  HMUL2.BF16_V2 R7, R161, R20 ;  /* 0x00000014a1077232 */ /* 0x010fe40000200000 */
[----:B------:R-:W-:Y:S01]  /*cf50*/  IMAD.U32 R14, R14, 0x10000, RZ ;  /* 0x000100000e0e7824 */ /* 0x000fe200078e00ff */
[----:B------:R-:W-:Y:S01]  /*cf60*/  SHF.L.U32 R5, R5, 0x10, RZ ;  /* 0x0000001005057819 */ /* 0x000fe200000006ff */
[----:B------:R-:W-:Y:S02]  /*cf70*/  IMAD.U32 R4, R4, 0x10000, RZ ;  /* 0x0001000004047824 */ /* 0x000fe400078e00ff */
[----:B------:R-:W-:Y:S01]  /*cf80*/  FADD.FTZ R65, R12, R65 ;  /* 0x000000410c417221 */ /* 0x000fe20000010000 */
[--C-:B------:R-:W-:Y:S01]  /*cf90*/  FADD.FTZ R13, R13, R14.reuse ;  /* 0x0000000e0d0d7221 */ /* 0x100fe20000010000 */
[C---:B------:R-:W-:Y:S01]  /*cfa0*/  PRMT R14, R7.reuse, 0x7632, R14 ;  /* 0x00007632070e7816 */ /* 0x040fe2000000000e */
[--C-:B------:R-:W-:Y:S01]  /*cfb0*/  FADD.FTZ R4, R4, R5.reuse ;  /* 0x0000000504047221 */ /* 0x100fe20000010000 */
[C---:B------:R-:W-:Y:S01]  /*cfc0*/  PRMT R5, R18.reuse, 0x7610, R5 ;  /* 0x0000761012057816 */ /* 0x040fe20000000005 */
[----:B------:R-:W-:Y:S01]  /*cfd0*/  IMAD.U32 R7, R7, 0x10000, RZ ;  /* 0x0001000007077824 */ /* 0x000fe200078e00ff */
[----:B------:R-:W-:Y:S01]  /*cfe0*/  PRMT R6, R18, 0x7632, R6 ;  /* 0x0000763212067816 */ /* 0x000fe20000000006 */
[----:B------:R-:W-:Y:S01]  /*cff0*/  IMAD.U32 R14, R14, 0x10000, RZ ;  /* 0x000100000e0e7824 */ /* 0x000fe200078e00ff */
[----:B------:R-:W-:Y:S01]  /*d000*/  SHF.L.U32 R5, R5, 0x10, RZ ;  /* 0x0000001005057819 */ /* 0x000fe200000006ff */
[----:B------:R-:W-:-:S02]  /*d010*/  IMAD.U32 R15, R15, 0x10000, RZ ;  /* 0x000100000f0f7824 */ /* 0x000fc400078e00ff */
[----:B------:R-:W-:Y:S01]  /*d020*/  FADD.FTZ R13, R4, R13 ;  /* 0x0000000d040d7221 */ /* 0x000fe20000010000 */
[----:B------:R-:W-:Y:S02]  /*d030*/  IMAD.U32 R6, R6, 0x10000, RZ ;  /* 0x0001000006067824 */ /* 0x000fe400078e00ff */
[----:B------:R-:W-:Y:S01]  /*d040*/  FADD.FTZ R19, R7, R14 ;  /* 0x0000000e07137221 */ /* 0x000fe20000010000 */
[C---:B------:R-:W-:Y:S01]  /*d050*/  HFMA2.MMA.BF16_V2 R14, R165.reuse, R26, -RZ ;  /* 0x0000001aa50e7235 */ /* 0x040fe200003000ff */
[----:B------:R-:W-:Y:S02]  /*d060*/  IMAD.U32 R16, R16, 0x10000, RZ ;  /* 0x0001000010107824 */ /* 0x000fe400078e00ff */
[----:B------:R-:W-:Y:S01]  /*d070*/  FADD.FTZ R18, R5, R6 ;  /* 0x0000000605127221 */ /* 0x000fe20000010000 */
[----:B------:R-:W-:Y:S01]  /*d080*/  HMUL2.BF16_V2 R6, R163, R24 ;  /* 0x00000018a3067232 */ /* 0x000fe20000200000 */
[----:B------:R4:W5:Y:S01]  /*d090*/  LDG.E.CONSTANT R12, desc[UR10][R8.64+0x4] ;  /* 0x0000040a080c7981 */ /* 0x000962000c1e9900 */
[----:B------:R-:W-:Y:S01]  /*d0a0*/  FADD.FTZ R16, R15, R16 ;  /* 0x000000100f107221 */ /* 0x000fe20000010000 */
[----:B------:R-:W-:Y:S01]  /*d0b0*/  FADD.FTZ R18, R18, R19 ;  /* 0x0000001312127221 */ /* 0x000fe20000010000 */
[----:B------:R-:W-:Y:S01]  /*d0c0*/  HFMA2.MMA.BF16_V2 R4, R165, R22, -RZ ;  /* 0x00000016a5047235 */ /* 0x000fe200003000ff */
[C---:B------:R-:W-:Y:S01]  /*d0d0*/  PRMT R7, R6.reuse, 0x7632, R7 ;  /* 0x0000763206077816 */ /* 0x040fe20000000007 */
[----:B------:R-:W-:Y:S01]  /*d0e0*/  IMAD.U32 R6, R6, 0x10000, RZ ;  /* 0x0001000006067824 */ /* 0x000fe200078e00ff */
[C---:B------:R-:W-:Y:S01]  /*d0f0*/  PRMT R15, R14.reuse, 0x7632, R15 ;  /* 0x000076320e0f7816 */ /* 0x040fe2000000000f */
[----:B------:R-:W-:Y:S01]  /*d100*/  IMAD.U32 R14, R14, 0x10000, RZ ;  /* 0x000100000e0e7824 */ /* 0x000fe200078e00ff */
[----:B------:R-:W-:Y:S01]  /*d110*/  SHF.L.U32 R7, R7, 0x10, RZ ;  /* 0x0000001007077819 */ /* 0x000fe200000006ff */
[----:B------:R-:W-:Y:S01]  /*d120*/  FADD.FTZ R13, R13, R16 ;  /* 0x000000100d0d7221 */ /* 0x000fe20000010000 */
[----:B------:R-:W-:Y:S01]  /*d130*/  FADD.FTZ R66, R17, R66 ;  /* 0x0000004211427221 */ /* 0x000fe20000010000 */
[----:B------:R-:W-:Y:S01]  /*d140*/  IMAD.U32 R15, R15, 0x10000, RZ ;  /* 0x000100000f0f7824 */ /* 0x000fe200078e00ff */
[----:B------:R4:W5:Y:S01]  /*d150*/  LDG.E.CONSTANT R16, desc[UR10][R8.64+0xc] ;  /* 0x00000c0a08107981 */ /* 0x000962000c1e9900 */
[----:B------:R-:W-:Y:S01]  /*d160*/  FADD.FTZ R7, R6, R7 ;  /* 0x0000000706077221 */ /* 0x000fe20000010000 */
[----:B------:R-:W-:Y:S01]  /*d170*/  PRMT R5, R4, 0x7632, R5 ;  /* 0x0000763204057816 */ /* 0x000fe20000000005 */
[----:B------:R-:W-:Y:S01]  /*d180*/  FADD.FTZ R14, R14, R15 ;  /* 0x0000000f0e0e7221 */ /* 0x000fe20000010000 */
[----:B------:R4:W5:Y:S01]  /*d190*/  LDG.E.CONSTANT R6, desc[UR10][R8.64] ;  /* 0x0000000a08067981 */ /* 0x000962000c1e9900 */
[----:B------:R-:W-:Y:S01]  /*d1a0*/  FADD.FTZ R7, R18, R7 ;  /* 0x0000000712077221 */ /* 0x000fe20000010000 */
[----:B------:R-:W-:-:S02]  /*d1b0*/  IMAD.U32 R4, R4, 0x10000, RZ ;  /* 0x0001000004047824 */ /* 0x000fc400078e00ff */
[----:B------:R-:W-:Y:S02]  /*d1c0*/  IMAD.U32 R5, R5, 0x10000, RZ ;  /* 0x0001000005057824 */ /* 0x000fe400078e00ff */
[----:B------:R-:W-:Y:S02]  /*d1d0*/  FADD.FTZ R7, R7, R14 ;  /* 0x0000000e07077221 */ /* 0x000fe40000010000 */
[----:B------:R4:W5:Y:S01]  /*d1e0*/  LDG.E.CONSTANT R14, desc[UR10][R8.64+0x8] ;  /* 0x0000080a080e7981 */ /* 0x000962000c1e9900 */
[----:B------:R-:W-:Y:S01]  /*d1f0*/  FADD.FTZ R4, R4, R5 ;  /* 0x0000000504047221 */ /* 0x000fe20000010000 */
[----:B------:R-:W-:Y:S03]  /*d200*/  BSSY B1, `(.L_x_17331) ;  /* 0x0000021000017945 */ /* 0x000fe60003800000 */
[----:B------:R-:W-:Y:S01]  /*d210*/  FADD.FTZ R4, R13, R4 ;  /* 0x000000040d047221 */ /* 0x000fe20000010000 */
[----:B------:R-:W-:Y:S06]  /*d220*/  @P1 BRA `(.L_x_17332) ;  /* 0x0000000000781947 */ /* 0x000fec0003800000 */
[C---:B------:R-:W-:Y:S01]  /*d230*/  VIADD R15, R157.reuse, 0x6 ;  /* 0x000000069d0f7836 */ /* 0x040fe20000000000 */
[C---:B------:R-:W-:Y:S01]  /*d240*/  IADD3 R5, R157.reuse, 0x2, RZ ;  /* 0x000000029d057810 */ /* 0x040fe20007ffe0ff */
[C---:B----4-:R-:W-:Y:S01]  /*d250*/  VIADD R9, R157.reuse, 0x3 ;  /* 0x000000039d097836 */ /* 0x050fe20000000000 */
        /* <DEDUP_REMOVED lines=27> */
.L_x_17332:
[----:B------:R-:W-:Y:S05]  /*d410*/  BSYNC B1 ;  /* 0x0000000000017941 */ /* 0x000fea0003800000 */
.L_x_17331:
[----:B-----5:R-:W-:Y:S01]  /*d420*/  HFMA2.MMA.BF16_V2 R12, R161, R12, -RZ ;  /* 0x0000000ca10c7235 */ /* 0x020fe200003000ff */
[----:B------:R-:W-:Y:S02]  /*d430*/  HMUL2.BF16_V2 R6, R159, R6 ;  /* 0x000000069f067232 */ /* 0x000fe40000200000 */
[----:B------:R-:W-:Y:S01]  /*d440*/  FADD.FTZ R67, R4, R67 ;  /* 0x0000004304437221 */ /* 0x000fe20000010000 */
[----:B------:R-:W-:Y:S01]  /*d450*/  FADD.FTZ R68, R7, R68 ;  /* 0x0000004407447221 */ /* 0x000fe20000010000 */
[----:B----4-:R-:W-:Y:S01]  /*d460*/  HMUL2.BF16_V2 R8, R163, R14 ;  /* 0x0000000ea3087232 */ /* 0x010fe20000200000 */
        /* <DEDUP_REMOVED lines=41> */
.L_x_17334:
[----:B------:R-:W-:Y:S05]  /*d700*/  BSYNC B1 ;  /* 0x0000000000017941 */ /* 0x000fea0003800000 */
.L_x_17333:
[----:B-----5:R-:W-:Y:S01]  /*d710*/  HFMA2.MMA.BF16_V2 R12, R159, R12, -RZ ;  /* 0x0000000c9f0c7235 */ /* 0x020fe200003000ff */
[----:B------:R-:W-:Y:S01]  /*d720*/  SHF.L.U32 R5, R5, 0x10, RZ ;  /* 0x0000001005057819 */ /* 0x000fe200000006ff */
[----:B------:R-:W-:Y:S02]  /*d730*/  IMAD.U32 R4, R4, 0x10000, RZ ;  /* 0x0001000004047824 */ /* 0x000fe400078e00ff */
[----:B------:R-:W-:Y:S02]  /*d740*/  HMUL2.BF16_V2 R14, R161, R14 ;  /* 0x0000000ea10e7232 */ /* 0x000fe40000200000 */
[----:B------:R-:W-:Y:S02]  /*d750*/  IMAD.U32 R6, R6, 0x10000, RZ ;  /* 0x0001000006067824 */ /* 0x000fe400078e00ff */
[----:B------:R-:W-:Y:S02]  /*d760*/  IMAD.U32 R7, R7, 0x10000, RZ ;  /* 0x0001000007077824 */ /* 0x000fe400078e00ff */
[----:B------:R-:W-:Y:S01]  /*d770*/  FADD.FTZ R4, R4, R5 ;  /* 0x0000000504047221 */ /* 0x000fe20000010000 */
[----:B------:R-:W-:Y:S01]  /*d780*/  IMAD.U32 R8, R8, 0x10000, RZ ;  /* 0x0001000008087824 */ /* 0x000fe200078e00ff */
[----:B----4-:R-:W-:Y:S01]  /*d790*/  PRMT R10, R14, 0x7632, R10 ;  /* 0x000076320e0a7816 */ /* 0x010fe2000000000a */
[----:B------:R-:W-:Y:S01]  /*d7a0*/  FADD.FTZ R7, R6, R7 ;  /* 0x0000000706077221 */ /* 0x000fe20000010000 */
[----:B------:R-:W-:Y:S01]  /*d7b0*/  IMAD.U32 R9, R9, 0x10000, RZ ;  /* 0x0001000009097824 */ /* 0x000fe200078e00ff */
[----:B------:R-:W-:-:S02]  /*d7c0*/  PRMT R5, R12, 0x7610, R5 ;  /* 0x000076100c057816 */ /* 0x000fc40000000005 */
[----:B------:R-:W-:Y:S01]  /*d7d0*/  PRMT R6, R12, 0x7632, R6 ;  /* 0x000076320c067816 */ /* 0x000fe20000000006 */
[--C-:B------:R-:W-:Y:S01]  /*d7e0*/  FADD.FTZ R8, R8, R9.reuse ;  /* 0x0000000908087221 */ /* 0x100fe20000010000 */
[----:B------:R-:W-:Y:S01]  /*d7f0*/  SHF.L.U32 R5, R5, 0x10, RZ ;  /* 0x0000001005057819 */ /* 0x000fe200000006ff */
[----:B------:R-:W-:Y:S01]  /*d800*/  IMAD.U32 R10, R10, 0x10000, RZ ;  /* 0x000100000a0a7824 */ /* 0x000fe200078e00ff */
[----:B------:R-:W-:Y:S01]  /*d810*/  PRMT R9, R14, 0x7610, R9 ;  /* 0x000076100e097816 */ /* 0x000fe20000000009 */
[----:B------:R-:W-:Y:S02]  /*d820*/  IMAD.U32 R6, R6, 0x10000, RZ ;  /* 0x0001000006067824 */ /* 0x000fe400078e00ff */
[----:B------:R-:W-:Y:S01]  /*d830*/  FADD.FTZ R7, R4, R7 ;  /* 0x0000000704077221 */ /* 0x000fe20000010000 */
[----:B------:R4:W5:Y:S01]  /*d840*/  LDG.E.CONSTANT R14, desc[UR10][R44.64+0xc] ;  /* 0x00000c0a2c0e7981 */ /* 0x000962000c1e9900 */
[----:B------:R-:W-:Y:S01]  /*d850*/  HFMA2.MMA.BF16_V2 R4, R165, R16, -RZ ;  /* 0x00000010a5047235 */ /* 0x000fe200003000ff */
[----:B------:R-:W-:Y:S01]  /*d860*/  FADD.FTZ R12, R5, R6 ;  /* 0x00000006050c7221 */ /* 0x000fe20000010000 */
[----:B------:R-:W-:-:S02]  /*d870*/  IMAD.U32 R9, R9, 0x10000, RZ ;  /* 0x0001000009097824 */ /* 0x000fc400078e00ff */
[----:B------:R-:W-:Y:S02]  /*d880*/  HMUL2.BF16_V2 R6, R163, R18 ;  /* 0x00000012a3067232 */ /* 0x000fe40000200000 */
[----:B------:R-:W-:Y:S01]  /*d890*/  FADD.FTZ R7, R7, R8 ;  /* 0x0000000807077221 */ /* 0x000fe20000010000 */
[----:B------:R-:W-:Y:S01]  /*d8a0*/  FADD.FTZ R13, R9, R10 ;  /* 0x0000000a090d7221 */ /* 0x000fe20000010000 */
[----:B------:R4:W5:Y:S01]  /*d8b0*/  LDG.E.CONSTANT R8, desc[UR10][R44.64+0x4] ;  /* 0x0000040a2c087981 */ /* 0x000962000c1e9900 */
[C---:B------:R-:W-:Y:S01]  /*d8c0*/  PRMT R9, R6.reuse, 0x7632, R9 ;  /* 0x0000763206097816 */ /* 0x040fe20000000009 */
[----:B------:R-:W-:Y:S02]  /*d8d0*/  IMAD.U32 R6, R6, 0x10000, RZ ;  /* 0x0001000006067824 */ /* 0x000fe400078e00ff */
[----:B------:R-:W-:Y:S01]  /*d8e0*/  FADD.FTZ R12, R12, R13 ;  /* 0x0000000d0c0c7221 */ /* 0x000fe20000010000 */
[----:B------:R-:W-:Y:S01]  /*d8f0*/  HFMA2.MMA.BF16_V2 R10, R165, R20, -RZ ;  /* 0x00000014a50a7235 */ /* 0x000fe200003000ff */
[----:B------:R-:W-:-:S02]  /*d900*/  SHF.L.U32 R9, R9, 0x10, RZ ;  /* 0x0000001009097819 */ /* 0x000fc400000006ff */
[C---:B------:R-:W-:Y:S01]  /*d910*/  PRMT R5, R4.reuse, 0x7632, R5 ;  /* 0x0000763204057816 */ /* 0x040fe20000000005 */
[----:B------:R-:W-:Y:S02]  /*d920*/  IMAD.U32 R4, R4, 0x10000, RZ ;  /* 0x0001000004047824 */ /* 0x000fe400078e00ff */
[----:B------:R-:W-:Y:S02]  /*d930*/  FADD.FTZ R9, R6, R9 ;  /* 0x0000000906097221 */ /* 0x000fe40000010000 */
[----:B------:R4:W5:Y:S01]  /*d940*/  LDG.E.CONSTANT R6, desc[UR10][R44.64] ;  /* 0x0000000a2c067981 */ /* 0x000962000c1e9900 */
[----:B------:R-:W-:Y:S02]  /*d950*/  IMAD.U32 R5, R5, 0x10000, RZ ;  /* 0x0001000005057824 */ /* 0x000fe400078e00ff */
[----:B------:R-:W-:Y:S01]  /*d960*/  FADD.FTZ R9, R12, R9 ;  /* 0x000000090c097221 */ /* 0x000fe20000010000 */
[C---:B------:R-:W-:Y:S01]  /*d970*/  PRMT R11, R10.reuse, 0x7632, R11 ;  /* 0x000076320a0b7816 */ /* 0x040fe2000000000b */
[----:B------:R4:W5:Y:S01]  /*d980*/  LDG.E.CONSTANT R12, desc[UR10][R44.64+0x8] ;  /* 0x0000080a2c0c7981 */ /* 0x000962000c1e9900 */
[----:B------:R-:W-:Y:S01]  /*d990*/  IMAD.U32 R10, R10, 0x10000, RZ ;  /* 0x000100000a0a7824 */ /* 0x000fe200078e00ff */
[----:B------:R-:W-:Y:S01]  /*d9a0*/  BSSY B1, `(.L_x_17335) ;  /* 0x0000023000017945 */ /* 0x000fe20003800000 */
[----:B------:R-:W-:Y:S01]  /*d9b0*/  FADD.FTZ R4, R4, R5 ;  /* 0x0000000504047221 */ /* 0x000fe20000010000 */
[----:B------:R-:W-:-:S04]  /*d9c0*/  IMAD.U32 R11, R11, 0x10000, RZ ;  /* 0x000100000b0b7824 */ /* 0x000fc800078e00ff */
        /* <DEDUP_REMOVED lines=32> */
.L_x_17336:
[----:B------:R-:W-:Y:S05]  /*dbd0*/  BSYNC B1 ;  /* 0x0000000000017941 */ /* 0x000fea0003800000 */
.L_x_17335:
        /* <DEDUP_REMOVED lines=44> */
.L_x_17338:
[----:B------:R-:W-:Y:S05]  /*dea0*/  BSYNC B1 ;  /* 0x0000000000017941 */ /* 0x000fea0003800000 */
.L_x_17337:
[----:B------:R-:W-:Y:S01]  /*deb0*/  SHF.L.U32 R6, R6, 0x10, RZ ;  /* 0x0000001006067819 */ /* 0x000fe200000006ff */
[----:B------:R-:W-:Y:S01]  /*dec0*/  IMAD.U32 R5, R5, 0x10000, RZ ;  /* 0x0001000005057824 */ /* 0x000fe200078e00ff */
[----:B0----5:R-:W-:Y:S01]  /*ded0*/  HFMA2.MMA.BF16_V2 R2, R159, R12, -RZ ;  /* 0x0000000c9f027235 */ /* 0x021fe200003000ff */
[----:B------:R-:W-:Y:S01]  /*dee0*/  IMAD.U32 R7, R7, 0x10000, RZ ;  /* 0x0001000007077824 */ /* 0x000fe200078e00ff */
[----:B------:R-:W-:Y:S01]  /*def0*/  HFMA2.MMA.BF16_V2 R14, R165, R14, -RZ ;  /* 0x0000000ea50e7235 */ /* 0x000fe200003000ff */
[----:B------:R-:W-:Y:S01]  /*df00*/  FADD.FTZ R5, R5, R6 ;  /* 0x0000000605057221 */ /* 0x000fe20000010000 */
[----:B------:R-:W-:Y:S02]  /*df10*/  IMAD.U32 R8, R8, 0x10000, RZ ;  /* 0x0001000008087824 */ /* 0x000fe400078e00ff */
[----:B------:R-:W-:Y:S02]  /*df20*/  HMUL2.BF16_V2 R6, R161, R16 ;  /* 0x00000010a1067232 */ /* 0x000fe40000200000 */
[----:B------:R-:W-:-:S02]  /*df30*/  IMAD.U32 R10, R10, 0x10000, RZ ;  /* 0x000100000a0a7824 */ /* 0x000fc400078e00ff */
[----:B------:R-:W-:Y:S02]  /*df40*/  HMUL2.BF16_V2 R18, R163, R18 ;  /* 0x00000012a3127232 */ /* 0x000fe40000200000 */
[----:B------:R-:W-:Y:S01]  /*df50*/  FADD.FTZ R8, R7, R8 ;  /* 0x0000000807087221 */ /* 0x000fe20000010000 */
[----:B------:R-:W-:Y:S01]  /*df60*/  IMAD.U32 R11, R11, 0x10000, RZ ;  /* 0x000100000b0b7824 */ /* 0x000fe200078e00ff */
[C---:B------:R-:W-:Y:S01]  /*df70*/  PRMT R7, R6.reuse, 0x7632, R7 ;  /* 0x0000763206077816 */ /* 0x040fe20000000007 */
[----:B------:R-:W-:Y:S02]  /*df80*/  IMAD.U32 R6, R6, 0x10000, RZ ;  /* 0x0001000006067824 */ /* 0x000fe400078e00ff */
[----:B------:R-:W-:Y:S01]  /*df90*/  FADD.FTZ R5, R5, R8 ;  /* 0x0000000805057221 */ /* 0x000fe20000010000 */
[C---:B------:R-:W-:Y:S01]  /*dfa0*/  PRMT R3, R2.reuse, 0x7632, R3 ;  /* 0x0000763202037816 */ /* 0x040fe20000000003 */
[----:B------:R-:W-:Y:S01]  /*dfb0*/  HFMA2.MMA.BF16_V2 R8, R165, R20, -RZ ;  /* 0x00000014a5087235 */ /* 0x000fe200003000ff */
[----:B------:R-:W-:Y:S01]  /*dfc0*/  IMAD.U32 R7, R7, 0x10000, RZ ;  /* 0x0001000007077824 */ /* 0x000fe200078e00ff */
[----:B------:R-:W-:Y:S01]  /*dfd0*/  SHF.L.U32 R2, R2, 0x10, RZ ;  /* 0x0000001002027819 */ /* 0x000fe200000006ff */
[----:B------:R-:W-:Y:S01]  /*dfe0*/  FADD.FTZ R10, R10, R11 ;  /* 0x0000000b0a0a7221 */ /* 0x000fe20000010000 */
[----:B------:R-:W-:-:S02]  /*dff0*/  IMAD.U32 R3, R3, 0x10000, RZ ;  /* 0x0001000003037824 */ /* 0x000fc400078e00ff */
[--C-:B------:R-:W-:Y:S01]  /*e000*/  FADD.FTZ R13, R6, R7.reuse ;  /* 0x00000007060d7221 */ /* 0x100fe20000010000 */
[C---:B------:R-:W-:Y:S01]  /*e010*/  PRMT R6, R18.reuse, 0x7610, R6 ;  /* 0x0000761012067816 */ /* 0x040fe20000000006 */
[----:B------:R-:W-:Y:S01]  /*e020*/  FADD.FTZ R5, R5, R10 ;  /* 0x0000000a05057221 */ /* 0x000fe20000010000 */
[----:B------:R-:W-:Y:S01]  /*e030*/  PRMT R7, R18, 0x7632, R7 ;  /* 0x0000763212077816 */ /* 0x000fe20000000007 */
[--C-:B------:R-:W-:Y:S01]  /*e040*/  FADD.FTZ R12, R2, R3.reuse ;  /* 0x00000003020c7221 */ /* 0x100fe20000010000 */
[----:B------:R-:W-:Y:S01]  /*e050*/  PRMT R2, R14, 0x7610, R2 ;  /* 0x000076100e027816 */ /* 0x000fe20000000002 */
[----:B------:R-:W-:Y:S01]  /*e060*/  IMAD.U32 R6, R6, 0x10000, RZ ;  /* 0x0001000006067824 */ /* 0x000fe200078e00ff */
[----:B------:R-:W-:Y:S01]  /*e070*/  PRMT R3, R14, 0x7632, R3 ;  /* 0x000076320e037816 */ /* 0x000fe20000000003 */
[----:B------:R-:W-:Y:S01]  /*e080*/  FADD.FTZ R12, R12, R13 ;  /* 0x0000000d0c0c7221 */ /* 0x000fe20000010000 */
[----:B------:R-:W-:Y:S01]  /*e090*/  PRMT R11, R8, 0x7632, R11 ;  /* 0x00007632080b7816 */ /* 0x000fe2000000000b */
[----:B------:R-:W-:Y:S01]  /*e0a0*/  IMAD.U32 R2, R2, 0x10000, RZ ;  /* 0x0001000002027824 */ /* 0x000fe200078e00ff */
[----:B------:R-:W-:Y:S01]  /*e0b0*/  SHF.L.U32 R7, R7, 0x10, RZ ;  /* 0x0000001007077819 */ /* 0x000fe200000006ff */
[----:B------:R-:W-:Y:S01]  /*e0c0*/  IMAD.U32 R3, R3, 0x10000, RZ ;  /* 0x0001000003037824 */ /* 0x000fe200078e00ff */
[----:B------:R-:W-:Y:S01]  /*e0d0*/  BSSY B1, `(.L_x_17339) ;  /* 0x000002a000017945 */ /* 0x000fe20003800000 */
[----:B------:R-:W-:-:S02]  /*e0e0*/  IMAD.U32 R8, R8, 0x10000, RZ ;  /* 0x0001000008087824 */ /* 0x000fc400078e00ff */
[----:B------:R-:W-:Y:S01]  /*e0f0*/  FADD.FTZ R69, R4, R69 ;  /* 0x0000004504457221 */ /* 0x000fe20000010000 */
[----:B------:R-:W-:Y:S02]  /*e100*/  IMAD.U32 R11, R11, 0x10000, RZ ;  /* 0x000100000b0b7824 */ /* 0x000fe400078e00ff */
[----:B------:R-:W-:Y:S01]  /*e110*/  FADD.FTZ R7, R6, R7 ;  /* 0x0000000706077221 */ /* 0x000fe20000010000 */
[----:B------:R-:W-:Y:S01]  /*e120*/  FADD.FTZ R2, R2, R3 ;  /* 0x0000000302027221 */ /* 0x000fe20000010000 */
[----:B------:R-:W-:Y:S01]  /*e130*/  FADD.FTZ R70, R9, R70 ;  /* 0x0000004609467221 */ /* 0x000fe20000010000 */
[----:B------:R-:W-:Y:S01]  /*e140*/  FADD.FTZ R8, R8, R11 ;  /* 0x0000000b08087221 */ /* 0x000fe20000010000 */
[----:B------:R-:W-:Y:S01]  /*e150*/  FADD.FTZ R7, R12, R7 ;  /* 0x000000070c077221 */ /* 0x000fe20000010000 */
[----:B------:R-:W-:-:S03]  /*e160*/  FADD.FTZ R2, R5, R2 ;  /* 0x0000000205027221 */ /* 0x000fc60000010000 */
        /* <DEDUP_REMOVED lines=12> */
[C---:B------:R-:W-:Y:S02]  /*e230*/  SEL R5, R94.reuse, RZ, !P0 ;  /* 0x000000ff5e057207 */ /* 0x040fe40004000000 */
        /* <DEDUP_REMOVED lines=19> */
.L_x_17340:
[----:B------:R-:W-:Y:S05]  /*e370*/  BSYNC B1 ;  /* 0x0000000000017941 */ /* 0x000fea0003800000 */
.L_x_17339:
[----:B------:R-:W-:Y:S01]  /*e380*/  HFMA2.MMA.BF16_V2 R4, R161, R94, -RZ ;  /* 0x0000005ea1047235 */ /* 0x000fe200003000ff */
[----:B------:R-:W-:Y:S01]  /*e390*/  HMUL2.BF16_V2 R92, R159, R92 ;  /* 0x0000005c9f5c7232 */ /* 0x000fe20000200000 */
[----:B------:R-:W-:Y:S01]  /*e3a0*/  BSSY B1, `(.L_x_17341) ;  /* 0x0000027000017945 */ /* 0x000fe20003800000 */
[----:B------:R-:W-:Y:S02]  /*e3b0*/  HMUL2.BF16_V2 R6, R163, R96 ;  /* 0x00000060a3067232 */ /* 0x000fe40000200000 */
[----:B------:R-:W-:Y:S01]  /*e3c0*/  FADD.FTZ R71, R2, R71 ;  /* 0x0000004702477221 */ /* 0x000fe20000010000 */
[----:B------:R-:W-:Y:S01]  /*e3d0*/  FADD.FTZ R72, R7, R72 ;  /* 0x0000004807487221 */ /* 0x000fe20000010000 */
[C---:B------:R-:W-:Y:S02]  /*e3e0*/  PRMT R2, R92.reuse, 0x7610, R2 ;  /* 0x000076105c027816 */ /* 0x040fe40000000002 */
[----:B------:R-:W-:Y:S02]  /*e3f0*/  PRMT R3, R92, 0x7632, R3 ;  /* 0x000076325c037816 */ /* 0x000fe40000000003 */
[----:B------:R-:W-:-:S02]  /*e400*/  PRMT R5, R4, 0x7632, R5 ;  /* 0x0000763204057816 */ /* 0x000fc40000000005 */
[----:B------:R-:W-:Y:S01]  /*e410*/  PRMT R7, R6, 0x7632, R7 ;  /* 0x0000763206077816 */ /* 0x000fe20000000007 */
        /* <DEDUP_REMOVED lines=31> */
.L_x_17342:
[----:B------:R-:W-:Y:S05]  /*e610*/  BSYNC B1 ;  /* 0x0000000000017941 */ /* 0x000fea0003800000 */
.L_x_17341:
[----:B------:R-:W-:Y:S01]  /*e620*/  HFMA2.MMA.BF16_V2 R100, R159, R100, -RZ ;  /* 0x000000649f647235 */ /* 0x000fe200003000ff */
[----:B------:R-:W-:Y:S01]  /*e630*/  SHF.L.U32 R3, R3, 0x10, RZ ;  /* 0x0000001003037819 */ /* 0x000fe200000006ff */
[----:B------:R-:W-:Y:S02]  /*e640*/  IMAD.U32 R6, R6, 0x10000, RZ ;  /* 0x0001000006067824 */ /* 0x000fe400078e00ff */
[----:B------:R-:W-:Y:S02]  /*e650*/  HMUL2.BF16_V2 R102, R161, R102 ;  /* 0x00000066a1667232 */ /* 0x000fe40000200000 */
[----:B------:R-:W-:Y:S01]  /*e660*/  IMAD.U32 R7, R7, 0x10000, RZ ;  /* 0x0001000007077824 */ /* 0x000fe200078e00ff */
[----:B------:R-:W-:Y:S01]  /*e670*/  BSSY B1, `(.L_x_17343) ;  /* 0x0000043000017945 */ /* 0x000fe20003800000 */
[----:B------:R-:W-:Y:S02]  /*e680*/  IMAD.U32 R2, R2, 0x10000, RZ ;  /* 0x0001000002027824 */ /* 0x000fe400078e00ff */
[----:B------:R-:W-:-:S02]  /*e690*/  IMAD.U32 R4, R4, 0x10000, RZ ;  /* 0x0001000004047824 */ /* 0x000fc400078e00ff */
[----:B------:R-:W-:Y:S01]  /*e6a0*/  FADD.FTZ R6, R6, R7 ;  /* 0x0000000706067221 */ /* 0x000fe20000010000 */
[----:B------:R-:W-:Y:S02]  /*e6b0*/  IMAD.U32 R5, R5, 0x10000, RZ ;  /* 0x0001000005057824 */ /* 0x000fe400078e00ff */
[----:B------:R-:W-:Y:S01]  /*e6c0*/  FADD.FTZ R2, R2, R3 ;  /* 0x0000000302027221 */ /* 0x000fe20000010000 */
[----:B------:R-:W-:Y:S01]  /*e6d0*/  PRMT R7, R102, 0x7610, R7 ;  /* 0x0000761066077816 */ /* 0x000fe20000000007 */
[----:B------:R-:W-:Y:S01]  /*e6e0*/  FADD.FTZ R5, R4, R5 ;  /* 0x0000000504057221 */ /* 0x000fe20000010000 */
[----:B------:R-:W-:Y:S02]  /*e6f0*/  PRMT R8, R102, 0x7632, R8 ;  /* 0x0000763266087816 */ /* 0x000fe40000000008 */
[C---:B------:R-:W-:Y:S01]  /*e700*/  PRMT R3, R100.reuse, 0x7610, R3 ;  /* 0x0000761064037816 */ /* 0x040fe20000000003 */
[----:B------:R-:W-:Y:S01]  /*e710*/  IMAD.U32 R7, R7, 0x10000, RZ ;  /* 0x0001000007077824 */ /* 0x000fe200078e00ff */
[----:B------:R-:W-:Y:S01]  /*e720*/  PRMT R4, R100, 0x7632, R4 ;  /* 0x0000763264047816 */ /* 0x000fe20000000004 */
[----:B------:R-:W-:Y:S01]  /*e730*/  IMAD.U32 R8, R8, 0x10000, RZ ;  /* 0x0001000008087824 */ /* 0x000fe200078e00ff */
[----:B------:R-:W-:Y:S01]  /*e740*/  SHF.L.U32 R3, R3, 0x10, RZ ;  /* 0x0000001003037819 */ /* 0x000fe200000006ff */
[----:B------:R-:W-:Y:S01]  /*e750*/  FADD.FTZ R5, R2, R5 ;  /* 0x0000000502057221 */ /* 0x000fe20000010000 */
[----:B------:R-:W-:Y:S01]  /*e760*/  HFMA2.MMA.BF16_V2 R2, R165, R98, -RZ ;  /* 0x00000062a5027235 */ /* 0x000fe200003000ff */
[----:B------:R-:W-:-:S02]  /*e770*/  IMAD.U32 R4, R4, 0x10000, RZ ;  /* 0x0001000004047824 */ /* 0x000fc400078e00ff */
[----:B------:R-:W-:Y:S01]  /*e780*/  FADD.FTZ R11, R7, R8 ;  /* 0x00000008070b7221 */ /* 0x000fe20000010000 */
[----:B------:R-:W-:Y:S01]  /*e790*/  HFMA2.MMA.BF16_V2 R8, R165, R106, -RZ ;  /* 0x0000006aa5087235 */ /* 0x000fe200003000ff */
[----:B------:R-:W-:Y:S01]  /*e7a0*/  FADD.FTZ R5, R5, R6 ;  /* 0x0000000605057221 */ /* 0x000fe20000010000 */
[----:B------:R-:W-:Y:S01]  /*e7b0*/  FADD.FTZ R10, R3, R4 ;  /* 0x00000004030a7221 */ /* 0x000fe20000010000 */
[----:B------:R-:W-:-:S03]  /*e7c0*/  HMUL2.BF16_V2 R4, R163, R104 ;  /* 0x00000068a3047232 */ /* 0x000fc60000200000 */
[----:B------:R-:W-:Y:S01]  /*e7d0*/  FADD.FTZ R10, R10, R11 ;  /* 0x0000000b0a0a7221 */ /* 0x000fe20000010000 */
[C---:B------:R-:W-:Y:S01]  /*e7e0*/  PRMT R3, R2.reuse, 0x7632, R3 ;  /* 0x0000763202037816 */ /* 0x040fe20000000003 */
[----:B------:R-:W-:Y:S01]  /*e7f0*/  IMAD.U32 R2, R2, 0x10000, RZ ;  /* 0x0001000002027824 */ /* 0x000fe200078e00ff */
[C---:B------:R-:W-:Y:S01]  /*e800*/  PRMT R7, R4.reuse, 0x7632, R7 ;  /* 0x0000763204077816 */ /* 0x040fe20000000007 */
[----:B------:R-:W-:Y:S01]  /*e810*/  IMAD.U32 R4, R4, 0x10000, RZ ;  /* 0x0001000004047824 */ /* 0x000fe200078e00ff */
[C---:B------:R-:W-:Y:S01]  /*e820*/  PRMT R9, R8.reuse, 0x7632, R9 ;  /* 0x0000763208097816 */ /* 0x040fe20000000009 */
[----:B------:R-:W-:Y:S01]  /*e830*/  IMAD.U32 R3, R3, 0x10000, RZ ;  /* 0x0001000003037824 */ /* 0x000fe200078e00ff */
[----:B------:R-:W-:Y:S01]  /*e840*/  SHF.L.U32 R7, R7, 0x10, RZ ;  /* 0x0000001007077819 */ /* 0x000fe200000006ff */
[----:B------:R-:W-:Y:S02]  /*e850*/  IMAD.U32 R8, R8, 0x10000, RZ ;  /* 0x0001000008087824 */ /* 0x000fe400078e00ff */
[----:B------:R-:W-:-:S02]  /*e860*/  IMAD.U32 R9, R9, 0x10000, RZ ;  /* 0x0001000009097824 */ /* 0x000fc400078e00ff */
        /* <DEDUP_REMOVED lines=35> */
.L_x_17344:
[----:B------:R-:W-:Y:S05]  /*eaa0*/  BSYNC B1 ;  /* 0x0000000000017941 */ /* 0x000fea0003800000 */
.L_x_17343:
[----:B------:R-:W-:Y:S01]  /*eab0*/  FADD.FTZ R2, R5, R2 ;  /* 0x0000000205027221 */ /* 0x000fe20000010000 */
[----:B------:R-:W-:Y:S01]  /*eac0*/  HFMA2.MMA.BF16_V2 R5, R161, R110, -RZ ;  /* 0x0000006ea1057235 */ /* 0x000fe200003000ff */
[----:B------:R-:W-:Y:S01]  /*ead0*/  FADD.FTZ R7, R7, R8 ;  /* 0x0000000807077221 */ /* 0x000fe20000010000 */
[----:B------:R-:W-:Y:S01]  /*eae0*/  HMUL2.BF16_V2 R3, R159, R108 ;  /* 0x0000006c9f037232 */ /* 0x000fe20000200000 */
[----:B------:R-:W-:Y:S01]  /*eaf0*/  BSSY B1, `(.L_x_17345) ;  /* 0x0000024000017945 */ /* 0x000fe20003800000 */
[----:B------:R-:W-:-:S03]  /*eb00*/  HMUL2.BF16_V2 R8, R163, R112 ;  /* 0x00000070a3087232 */ /* 0x000fc60000200000 */
[----:B------:R-:W-:Y:S02]  /*eb10*/  PRMT R4, R3, 0x7632, R4 ;  /* 0x0000763203047816 */ /* 0x000fe40000000004 */
[----:B------:R-:W-:Y:S02]  /*eb20*/  PRMT R9, R8, 0x7632, R9 ;  /* 0x0000763208097816 */ /* 0x000fe40000000009 */
        /* <DEDUP_REMOVED lines=32> */
.L_x_17346:
[----:B------:R-:W-:Y:S05]  /*ed30*/  BSYNC B1 ;  /* 0x0000000000017941 */ /* 0x000fea0003800000 */
.L_x_17345:
[----:B------:R-:W-:Y:S01]  /*ed40*/  HFMA2.MMA.BF16_V2 R118, R159, R118, -RZ ;  /* 0x000000769f767235 */ /* 0x000fe200003000ff */
[----:B------:R-:W-:Y:S01]  /*ed50*/  SHF.L.U32 R4, R4, 0x10, RZ ;  /* 0x0000001004047819 */ /* 0x000fe200000006ff */
[----:B------:R-:W-:Y:S02]  /*ed60*/  IMAD.U32 R3, R3, 0x10000, RZ ;  /* 0x0001000003037824 */ /* 0x000fe400078e00ff */
[----:B------:R-:W-:Y:S02]  /*ed70*/  HMUL2.BF16_V2 R116, R161, R116 ;  /* 0x00000074a1747232 */ /* 0x000fe40000200000 */
[----:B------:R-:W-:Y:S01]  /*ed80*/  IMAD.U32 R5, R5, 0x10000, RZ ;  /* 0x0001000005057824 */ /* 0x000fe200078e00ff */
[----:B------:R-:W-:Y:S01]  /*ed90*/  BSSY B1, `(.L_x_17347) ;  /* 0x0000047000017945 */ /* 0x000fe20003800000 */
[----:B------:R-:W-:Y:S02]  /*eda0*/  IMAD.U32 R6, R6, 0x10000, RZ ;  /* 0x0001000006067824 */ /* 0x000fe400078e00ff */
[----:B------:R-:W-:Y:S01]  /*edb0*/  FADD.FTZ R3, R3, R4 ;  /* 0x0000000403037221 */ /* 0x000fe20000010000 */
[----:B------:R-:W-:Y:S01]  /*edc0*/  IMAD.U32 R8, R8, 0x10000, RZ ;  /* 0x0001000008087824 */ /* 0x000fe200078e00ff */
[----:B------:R-:W-:Y:S01]  /*edd0*/  PRMT R10, R116, 0x7632, R10 ;  /* 0x00007632740a7816 */ /* 0x000fe2000000000a */
[----:B------:R-:W-:Y:S01]  /*ede0*/  FADD.FTZ R6, R5, R6 ;  /* 0x0000000605067221 */ /* 0x000fe20000010000 */
[----:B------:R-:W-:Y:S01]  /*edf0*/  IMAD.U32 R9, R9, 0x10000, RZ ;  /* 0x0001000009097824 */ /* 0x000fe200078e00ff */
[----:B------:R-:W-:Y:S01]  /*ee00*/  PRMT R4, R118, 0x7610, R4 ;  /* 0x0000761076047816 */ /* 0x000fe20000000004 */
[----:B------:R-:W-:Y:S01]  /*ee10*/  FADD.FTZ R73, R2, R73 ;  /* 0x0000004902497221 */ /* 0x000fe20000010000 */
[----:B------:R-:W-:Y:S01]  /*ee20*/  PRMT R5, R118, 0x7632, R5 ;  /* 0x0000763276057816 */ /* 0x000fe20000000005 */
[----:B------:R-:W-:Y:S01]  /*ee30*/  FADD.FTZ R9, R8, R9 ;  /* 0x0000000908097221 */ /* 0x000fe20000010000 */
[----:B------:R-:W-:Y:S01]  /*ee40*/  SHF.L.U32 R4, R4, 0x10, RZ ;  /* 0x0000001004047819 */ /* 0x000fe200000006ff */
[----:B------:R-:W-:Y:S01]  /*ee50*/  IMAD.U32 R11, R10, 0x10000, RZ ;  /* 0x000100000a0b7824 */ /* 0x000fe200078e00ff */
[----:B------:R-:W-:Y:S01]  /*ee60*/  PRMT R8, R116, 0x7610, R8 ;  /* 0x0000761074087816 */ /* 0x000fe20000000008 */
[----:B------:R-:W-:-:S02]  /*ee70*/  IMAD.U32 R5, R5, 0x10000, RZ ;  /* 0x0001000005057824 */ /* 0x000fc400078e00ff */
[----:B------:R-:W-:Y:S01]  /*ee80*/  FADD.FTZ R6, R3, R6 ;  /* 0x0000000603067221 */ /* 0x000fe20000010000 */
[C---:B------:R-:W-:Y:S01]  /*ee90*/  HFMA2.MMA.BF16_V2 R3, R165.reuse, R120, -RZ ;  /* 0x00000078a5037235 */ /* 0x040fe200003000ff */
[----:B------:R-:W-:Y:S01]  /*eea0*/  FADD.FTZ R74, R7, R74 ;  /* 0x0000004a074a7221 */ /* 0x000fe20000010000 */
[----:B------:R-:W-:Y:S01]  /*eeb0*/  FADD.FTZ R12, R4, R5 ;  /* 0x00000005040c7221 */ /* 0x000fe20000010000 */
[----:B------:R-:W-:Y:S01]  /*eec0*/  HFMA2.MMA.BF16_V2 R10, R165, R122, -RZ ;  /* 0x0000007aa50a7235 */ /* 0x000fe200003000ff */
[----:B------:R-:W-:Y:S02]  /*eed0*/  IMAD.U32 R8, R8, 0x10000, RZ ;  /* 0x0001000008087824 */ /* 0x000fe400078e00ff */
[----:B------:R-:W-:Y:S02]  /*eee0*/  HMUL2.BF16_V2 R5, R163, R114 ;  /* 0x00000072a3057232 */ /* 0x000fe40000200000 */
[----:B------:R-:W-:Y:S01]  /*eef0*/  FADD.FTZ R6, R6, R9 ;  /* 0x0000000906067221 */ /* 0x000fe20000010000 */
[----:B------:R-:W-:-:S02]  /*ef00*/  FADD.FTZ R13, R8, R11 ;  /* 0x0000000b080d7221 */ /* 0x000fc40000010000 */
        /* <DEDUP_REMOVED lines=8> */
[----:B------:R-:W-:Y:S01]  /*ef90*/  FADD.FTZ R12, R12, R13 ;  /* 0x0000000d0c0c7221 */ /* 0x000fe20000010000 */
[----:B------:R-:W-:-:S02]  /*efa0*/  IMAD.U32 R11, R11, 0x10000, RZ ;  /* 0x000100000b0b7824 */ /* 0x000fc400078e00ff */
[----:B------:R-:W-:Y:S01]  /*efb0*/  FADD.FTZ R5, R5, R8 ;  /* 0x0000000805057221 */ /* 0x000fe20000010000 */
[----:B------:R-:W-:Y:S01]  /*efc0*/  FADD.FTZ R3, R3, R4 ;  /* 0x0000000403037221 */ /* 0x000fe20000010000 */
[----:B------:R-:W-:Y:S02]  /*efd0*/  FADD.FTZ R10, R10, R11 ;  /* 0x0000000b0a0a7221 */ /* 0x000fe40000010000 */
        /* <DEDUP_REMOVED lines=34> */
.L_x_17348:
[----:B------:R-:W-:Y:S05]  /*f200*/  BSYNC B1 ;  /* 0x0000000000017941 */ /* 0x000fea0003800000 */
.L_x_17347:
[----:B------:R-:W-:Y:S01]  /*f210*/  HFMA2.MMA.BF16_V2 R4, R161, R126, -RZ ;  /* 0x0000007ea1047235 */ /* 0x000fe200003000ff */
[----:B------:R-:W-:Y:S02]  /*f220*/  HMUL2.BF16_V2 R2, R159, R124 ;  /* 0x0000007c9f027232 */ /* 0x000fe40000200000 */
[----:B------:R-:W-:Y:S01]  /*f230*/  FADD.FTZ R75, R6, R75 ;  /* 0x0000004b064b7221 */ /* 0x000fe20000010000 */
[----:B------:R-:W-:Y:S01]  /*f240*/  HFMA2.MMA.BF16_V2 R130, R165, R130, -RZ ;  /* 0x00000082a5827235 */ /* 0x000fe200003000ff */
[----:B------:R-:W-:Y:S01]  /*f250*/  FADD.FTZ R76, R5, R76 ;  /* 0x0000004c054c7221 */ /* 0x000fe20000010000 */
[----:B------:R-:W-:Y:S01]  /*f260*/  HMUL2.BF16_V2 R6, R163, R128 ;  /* 0x00000080a3067232 */ /* 0x000fe20000200000 */
[C---:B------:R-:W-:Y:S01]  /*f270*/  PRMT R3, R2.reuse, 0x7632, R3 ;  /* 0x0000763202037816 */ /* 0x040fe20000000003 */
[----:B------:R-:W-:Y:S01]  /*f280*/  IMAD.U32 R2, R2, 0x10000, RZ ;  /* 0x0001000002027824 */ /* 0x000fe200078e00ff */
[----:B------:R-:W-:Y:S01]  /*f290*/  BSSY B1, `(.L_x_17349) ;  /* 0x000002f000017945 */ /* 0x000fe20003800000 */
[----:B------:R-:W-:-:S02]  /*f2a0*/  PRMT R5, R4, 0x7632, R5 ;  /* 0x0000763204057816 */ /* 0x000fc40000000005 */
[----:B------:R-:W-:Y:S01]  /*f2b0*/  IMAD.U32 R3, R3, 0x10000, RZ ;  /* 0x0001000003037824 */ /* 0x000fe200078e00ff */
[----:B------:R-:W-:Y:S01]  /*f2c0*/  PRMT R7, R6, 0x7632, R7 ;  /* 0x0000763206077816 */ /* 0x000fe20000000007 */
[----:B------:R-:W-:Y:S01]  /*f2d0*/  IMAD.U32 R8, R4, 0x10000, RZ ;  /* 0x0001000004087824 */ /* 0x000fe200078e00ff */
[----:B------:R-:W-:Y:S01]  /*f2e0*/  SHF.L.U32 R5, R5, 0x10, RZ ;  /* 0x0000001005057819 */ /* 0x000fe200000006ff */
[--C-:B------:R-:W-:Y:S01]  /*f2f0*/  FADD.FTZ R4, R2, R3.reuse ;  /* 0x0000000302047221 */ /* 0x100fe20000010000 */
[----:B------:R-:W-:Y:S01]  /*f300*/  PRMT R2, R130, 0x7610, R2 ;  /* 0x0000761082027816 */ /* 0x000fe20000000002 */
[----:B------:R-:W-:Y:S01]  /*f310*/  IMAD.U32 R6, R6, 0x10000, RZ ;  /* 0x0001000006067824 */ /* 0x000fe200078e00ff */
[----:B------:R-:W-:Y:S01]  /*f320*/  PRMT R3, R130, 0x7632, R3 ;  /* 0x0000763282037816 */ /* 0x000fe20000000003 */
[----:B------:R-:W-:Y:S02]  /*f330*/  IMAD.U32 R7, R7, 0x10000, RZ ;  /* 0x0001000007077824 */ /* 0x000fe400078e00ff */
[----:B------:R-:W-:Y:S01]  /*f340*/  FADD.FTZ R5, R8, R5 ;  /* 0x0000000508057221 */ /* 0x000fe20000010000 */
[----:B------:R-:W-:-:S02]  /*f350*/  IMAD.U32 R2, R2, 0x10000, RZ ;  /* 0x0001000002027824 */ /* 0x000fc400078e00ff */
[----:B------:R-:W-:Y:S01]  /*f360*/  FADD.FTZ R7, R6, R7 ;  /* 0x0000000706077221 */ /* 0x000fe20000010000 */
[----:B------:R-:W-:Y:S01]  /*f370*/  FADD.FTZ R4, R4, R5 ;  /* 0x0000000504047221 */ /* 0x000fe20000010000 */
[----:B------:R-:W-:Y:S01]  /*f380*/  IMAD.U32 R3, R3, 0x10000, RZ ;  /* 0x0001000003037824 */ /* 0x000fe200078e00ff */
        /* <DEDUP_REMOVED lines=31> */
.L_x_17350:
[----:B------:R-:W-:Y:S05]  /*f580*/  BSYNC B1 ;  /* 0x0000000000017941 */ /* 0x000fea0003800000 */
.L_x_17349:
[----:B------:R-:W-:Y:S01]  /*f590*/  HFMA2.MMA.BF16_V2 R6, R161, R134, -RZ ;  /* 0x00000086a1067235 */ /* 0x000fe200003000ff */
[----:B------:R-:W-:Y:S02]  /*f5a0*/  HMUL2.BF16_V2 R132, R159, R132 ;  /* 0x000000849f847232 */ /* 0x000fe40000200000 */
[----:B------:R-:W-:Y:S01]  /*f5b0*/  FADD.FTZ R3, R2, R3 ;  /* 0x0000000302037221 */ /* 0x000fe20000010000 */
[----:B------:R-:W-:Y:S01]  /*f5c0*/  HFMA2.MMA.BF16_V2 R138, R165, R138, -RZ ;  /* 0x0000008aa58a7235 */ /* 0x000fe200003000ff */
[----:B------:R-:W-:Y:S01]  /*f5d0*/  FADD.FTZ R4, R4, R7 ;  /* 0x0000000704047221 */ /* 0x000fe20000010000 */
[----:B------:R-:W-:Y:S01]  /*f5e0*/  HMUL2.BF16_V2 R8, R163, R136 ;  /* 0x00000088a3087232 */ /* 0x000fe20000200000 */
[C---:B------:R-:W-:Y:S01]  /*f5f0*/  PRMT R2, R132.reuse, 0x7610, R2 ;  /* 0x0000761084027816 */ /* 0x040fe20000000002 */
[----:B------:R-:W-:Y:S01]  /*f600*/  BSSY B1, `(.L_x_17351) ;  /* 0x0000031000017945 */ /* 0x000fe20003800000 */
[----:B------:R-:W-:Y:S02]  /*f610*/  PRMT R5, R132, 0x7632, R5 ;  /* 0x0000763284057816 */ /* 0x000fe40000000005 */
[----:B------:R-:W-:Y:S01]  /*f620*/  PRMT R7, R6, 0x7632, R7 ;  /* 0x0000763206077816 */ /* 0x000fe20000000007 */
[----:B------:R-:W-:Y:S01]  /*f630*/  IMAD.U32 R2, R2, 0x10000, RZ ;  /* 0x0001000002027824 */ /* 0x000fe200078e00ff */
[----:B------:R-:W-:Y:S01]  /*f640*/  PRMT R9, R8, 0x7632, R9 ;  /* 0x0000763208097816 */ /* 0x000fe20000000009 */
[----:B------:R-:W-:Y:S01]  /*f650*/  IMAD.U32 R5, R5, 0x10000, RZ ;  /* 0x0001000005057824 */ /* 0x000fe200078e00ff */
[----:B------:R-:W-:Y:S01]  /*f660*/  SHF.L.U32 R7, R7, 0x10, RZ ;  /* 0x0000001007077819 */ /* 0x000fe200000006ff */
[----:B------:R-:W-:-:S02]  /*f670*/  IMAD.U32 R10, R6, 0x10000, RZ ;  /* 0x00010000060a7824 */ /* 0x000fc400078e00ff */
[--C-:B------:R-:W-:Y:S01]  /*f680*/  FADD.FTZ R6, R2, R5.reuse ;  /* 0x0000000502067221 */ /* 0x100fe20000010000 */
[----:B------:R-:W-:Y:S01]  /*f690*/  PRMT R2, R138, 0x7610, R2 ;  /* 0x000076108a027816 */ /* 0x000fe20000000002 */
[----:B------:R-:W-:Y:S01]  /*f6a0*/  IMAD.U32 R8, R8, 0x10000, RZ ;  /* 0x0001000008087824 */ /* 0x000fe200078e00ff */
[----:B------:R-:W-:Y:S01]  /*f6b0*/  PRMT R5, R138, 0x7632, R5 ;  /* 0x000076328a057816 */ /* 0x000fe20000000005 */
[----:B------:R-:W-:Y:S02]  /*f6c0*/  IMAD.U32 R9, R9, 0x10000, RZ ;  /* 0x0001000009097824 */ /* 0x000fe400078e00ff */
[----:B------:R-:W-:Y:S01]  /*f6d0*/  FADD.FTZ R7, R10, R7 ;  /* 0x000000070a077221 */ /* 0x000fe20000010000 */
[----:B------:R-:W-:Y:S02]  /*f6e0*/  IMAD.U32 R2, R2, 0x10000, RZ ;  /* 0x0001000002027824 */ /* 0x000fe400078e00ff */
        /* <DEDUP_REMOVED lines=34> */
.L_x_17352:
[----:B------:R-:W-:Y:S05]  /*f910*/  BSYNC B1 ;  /* 0x0000000000017941 */ /* 0x000fea0003800000 */
.L_x_17351:
        /* <DEDUP_REMOVED lines=41> */
.L_x_17354:
[----:B------:R-:W-:Y:S05]  /*fbb0*/  BSYNC B1 ;  /* 0x0000000000017941 */ /* 0x000fea0003800000 */
.L_x_17353:
[----:B------:R-:W-:Y:S01]  /*fbc0*/  HFMA2.MMA.BF16_V2 R148, R159, R148, -RZ ;  /* 0x000000949f947235 */ /* 0x000fe200003000ff */
[----:B------:R-:W-:Y:S01]  /*fbd0*/  SHF.L.U32 R7, R7, 0x10, RZ ;  /* 0x0000001007077819 */ /* 0x000fe200000006ff */
[----:B------:R-:W-:Y:S02]  /*fbe0*/  IMAD.U32 R10, R10, 0x10000, RZ ;  /* 0x000100000a0a7824 */ /* 0x000fe400078e00ff */
[----:B------:R-:W-:Y:S02]  /*fbf0*/  HMUL2.BF16_V2 R150, R161, R150 ;  /* 0x00000096a1967232 */ /* 0x000fe40000200000 */
[----:B------:R-:W-:Y:S02]  /*fc00*/  IMAD.U32 R11, R11, 0x10000, RZ ;  /* 0x000100000b0b7824 */ /* 0x000fe400078e00ff */
[----:B------:R-:W-:Y:S01]  /*fc10*/  FADD.FTZ R4, R4, R3 ;  /* 0x0000000304047221 */ /* 0x000fe20000010000 */
[----:B------:R-:W-:Y:S02]  /*fc20*/  IMAD.U32 R2, R2, 0x10000, RZ ;  /* 0x0001000002027824 */ /* 0x000fe400078e00ff */
[----:B------:R-:W-:Y:S01]  /*fc30*/  FADD.FTZ R5, R6, R5 ;  /* 0x0000000506057221 */ /* 0x000fe20000010000 */
[----:B------:R-:W-:-:S02]  /*fc40*/  IMAD.U32 R8, R8, 0x10000, RZ ;  /* 0x0001000008087824 */ /* 0x000fc400078e00ff */
[----:B------:R-:W-:Y:S01]  /*fc50*/  FADD.FTZ R10, R10, R11 ;  /* 0x0000000b0a0a7221 */ /* 0x000fe20000010000 */
[----:B------:R-:W-:Y:S02]  /*fc60*/  IMAD.U32 R9, R9, 0x10000, RZ ;  /* 0x0001000009097824 */ /* 0x000fe400078e00ff */
[----:B------:R-:W-:Y:S01]  /*fc70*/  FADD.FTZ R2, R2, R7 ;  /* 0x0000000702027221 */ /* 0x000fe20000010000 */
[----:B------:R-:W-:Y:S01]  /*fc80*/  PRMT R11, R150, 0x7610, R11 ;  /* 0x00007610960b7816 */ /* 0x000fe2000000000b */
[----:B------:R-:W-:Y:S01]  /*fc90*/  BSSY B1, `(.L_x_17355) ;  /* 0x0000043000017945 */ /* 0x000fe20003800000 */
[----:B------:R-:W-:Y:S01]  /*fca0*/  FADD.FTZ R9, R8, R9 ;  /* 0x0000000908097221 */ /* 0x000fe20000010000 */
[----:B------:R-:W-:Y:S01]  /*fcb0*/  PRMT R12, R150, 0x7632, R12 ;  /* 0x00007632960c7816 */ /* 0x000fe2000000000c */
[----:B------:R-:W-:Y:S01]  /*fcc0*/  FADD.FTZ R77, R4, R77 ;  /* 0x0000004d044d7221 */ /* 0x000fe20000010000 */
        /* <DEDUP_REMOVED lines=12> */
[----:B------:R-:W-:Y:S02]  /*fd90*/  HMUL2.BF16_V2 R8, R163, R151 ;  /* 0x00000097a3087232 */ /* 0x000fe40000200000 */
[----:B------:R-:W-:Y:S01]  /*fda0*/  FADD.FTZ R78, R5, R78 ;  /* 0x0000004e054e7221 */ /* 0x000fe20000010000 */
        /* <DEDUP_REMOVED lines=8> */
[----:B------:R-:W-:-:S02]  /*fe30*/  IMAD.U32 R12, R12, 0x10000, RZ ;  /* 0x000100000c0c7824 */ /* 0x000fc400078e00ff */
[----:B------:R-:W-:Y:S02]  /*fe40*/  IMAD.U32 R13, R13, 0x10000, RZ ;  /* 0x000100000d0d7824 */ /* 0x000fe400078e00ff */
[----:B------:R-:W-:Y:S01]  /*fe50*/  FADD.FTZ R2, R2, R7 ;  /* 0x0000000702027221 */ /* 0x000fe20000010000 */
[----:B------:R-:W-:Y:S01]  /*fe60*/  FADD.FTZ R11, R8, R11 ;  /* 0x0000000b080b7221 */ /* 0x000fe20000010000 */
[----:B------:R-:W-:Y:S02]  /*fe70*/  FADD.FTZ R12, R12, R13 ;  /* 0x0000000d0c0c7221 */ /* 0x000fe40000010000 */
[----:B------:R-:W-:Y:S01]  /*fe80*/  FADD.FTZ R2, R9, R2 ;  /* 0x0000000209027221 */ /* 0x000fe20000010000 */
[----:B------:R-:W-:-:S03]  /*fe90*/  FADD.FTZ R11, R14, R11 ;  /* 0x0000000b0e0b7221 */ /* 0x000fc60000010000 */
[----:B------:R-:W-:Y:S01]  /*fea0*/  FADD.FTZ R79, R2, R79 ;  /* 0x0000004f024f7221 */ /* 0x000fe20000010000 */
[----:B------:R-:W-:-:S04]  /*feb0*/  FADD.FTZ R11, R11, R12 ;  /* 0x0000000c0b0b7221 */ /* 0x000fc80000010000 */
[----:B------:R-:W-:Y:S01]  /*fec0*/  FADD.FTZ R80, R11, R80 ;  /* 0x000000500b507221 */ /* 0x000fe20000010000 */
[----:B------:R-:W-:Y:S06]  /*fed0*/  @P1 BRA `(.L_x_17356) ;  /* 0x0000000000781947 */ /* 0x000fec0003800000 */
        /* <DEDUP_REMOVED lines=8> */
[----:B------:R-:W-:Y:S02]  /*ff60*/  PRMT R2, R153, 0x7632, R2 ;  /* 0x0000763299027816 */ /* 0x000fe40000000002 */
[----:B------:R-:W-:-:S02]  /*ff70*/  ISETP.GE.AND P4, PT, R3, R56, PT ;  /* 0x000000380300720c */ /* 0x000fc40003f86270 */
[C---:B------:R-:W-:Y:S01]  /*ff80*/  IADD3 R3, R157.reuse, 0x7, RZ ;  /* 0x000000079d037810 */ /* 0x040fe20007ffe0ff */
[----:B------:R-:W-:Y:S01]  /*ff90*/  VIADD R157, R157, 0x6 ;  /* 0x000000069d9d7836 */ /* 0x000fe20000000000 */
[-C--:B------:R-:W-:Y:S02]  /*ffa0*/  ISETP.GE.AND P3, PT, R5, R56.reuse, PT ;  /* 0x000000380500720c */ /* 0x080fe40003f66270 */
[-C--:B------:R-:W-:Y:S02]  /*ffb0*/  ISETP.GE.AND P0, PT, R3, R56.reuse, PT ;  /* 0x000000380300720c */ /* 0x080fe40003f06270 */
[----:B------:R-:W-:Y:S02]  /*ffc0*/  @P6 PRMT R154, RZ, 0x7610, R154 ;  /* 0x00007610ff9a6816 */ /* 0x000fe4000000009a */
[----:B------:R-:W-:Y:S02]  /*ffd0*/  ISETP.GE.AND P6, PT, R157, R56, PT ;  /* 0x000000389d00720c */ /* 0x000fe40003fc6270 */
[----:B------:R-:W-:-:S02]  /*ffe0*/  SEL R4, R153, RZ, !P5 ;  /* 0x000000ff99047207 */ /* 0x000fc40006800000 */
[----:B------:R-:W-:Y:S02]  /*fff0*/  ISETP.GE.AND P2, PT, R7, R56, PT ;  /* 0x000000380700720c */ /* 0x000fe40003f46270 */
[----:B------:R-:W-:Y:S02]  /*10000*/  PRMT R3, R152, 0x7632, R3 ;  /* 0x0000763298037816 */ /* 0x000fe40000000003 */
[----:B------:R-:W-:Y:S02]  /*10010*/  SEL R153, R2, RZ, !P4 ;  /* 0x000000ff02997207 */ /* 0x000fe40006000000 */
        /* <DEDUP_REMOVED lines=8> */
[----:B------:R-:W-:-:S02]  /*100a0*/  PRMT R154, R154, 0x5410, R3 ;  /* 0x000054109a9a7816 */ /* 0x000fc40000000003 */
[----:B------:R-:W-:-:S07]  /*100b0*/  @!P0 PRMT R156, R7, 0x7610, R156 ;  /* 0x00007610079c8816 */ /* 0x000fce000000009c */
.L_x_17356:
[----:B------:R-:W-:Y:S05]  /*100c0*/  BSYNC B1 ;  /* 0x0000000000017941 */ /* 0x000fea0003800000 */
.L_x_17355:
[----:B------:R-:W-:Y:S01]  /*100d0*/  HMUL2.BF16_V2 R2, R159, R154 ;  /* 0x0000009a9f027232 */ /* 0x000fe20000200000 */
[----:B------:R-:W-:Y:S01]  /*100e0*/  HFMA2.MMA.BF16_V2 R153, R161, R153, -RZ ;  /* 0x00000099a1997235 */ /* 0x000fe200003000ff */
[----:B------:R-:W-:Y:S01]  /*100f0*/  HMUL2.BF16_V2 R152, R163, R152 ;  /* 0x00000098a3987232 */ /* 0x000fe20000200000 */
[----:B------:R-:W-:Y:S01]  /*10100*/  HFMA2.MMA.BF16_V2 R156, R165, R156, -RZ ;  /* 0x0000009ca59c7235 */ /* 0x000fe200003000ff */
[----:B------:R-:W-:Y:S01]  /*10110*/  IADD3 R86, R86, 0x4, RZ ;  /* 0x0000000456567810 */ /* 0x000fe20007ffe0ff */
[C---:B------:R-:W-:Y:S01]  /*10120*/  IMAD.U32 R4, R2.reuse, 0x10000, RZ ;  /* 0x0001000002047824 */ /* 0x040fe200078e00ff */
[----:B------:R-:W-:Y:S02]  /*10130*/  PRMT R3, R2, 0x7632, R3 ;  /* 0x0000763202037816 */ /* 0x000fe40000000003 */
[----:B------:R-:W-:Y:S02]  /*10140*/  PRMT R5, R152, 0x7632, R5 ;  /* 0x0000763298057816 */ /* 0x000fe40000000005 */
[----:B------:R-:W-:Y:S01]  /*10150*/  ISETP.GE.AND P0, PT, R86, R83, PT ;  /* 0x000000535600720c */ /* 0x000fe20003f06270 */
[----:B------:R-:W-:Y:S01]  /*10160*/  IMAD.U32 R3, R3, 0x10000, RZ ;  /* 0x0001000003037824 */ /* 0x000fe200078e00ff */
[----:B------:R-:W-:Y:S01]  /*10170*/  PRMT R2, R153, 0x7610, R2 ;  /* 0x0000761099027816 */ /* 0x000fe20000000002 */
[----:B------:R-:W-:-:S02]  /*10180*/  IMAD.U32 R5, R5, 0x10000, RZ ;  /* 0x0001000005057824 */ /* 0x000fc400078e00ff */
[--C-:B------:R-:W-:Y:S01]  /*10190*/  FADD.FTZ R6, R4, R3.reuse ;  /* 0x0000000304067221 */ /* 0x100fe20000010000 */
[----:B------:R-:W-:Y:S01]  /*101a0*/  PRMT R3, R153, 0x7632, R3 ;  /* 0x0000763299037816 */ /* 0x000fe20000000003 */
[----:B------:R-:W-:Y:S01]  /*101b0*/  IMAD.U32 R7, R2, 0x10000, RZ ;  /* 0x0001000002077824 */ /* 0x000fe200078e00ff */
[----:B------:R-:W-:Y:S02]  /*101c0*/  PRMT R4, R152, 0x7610, R4 ;  /* 0x0000761098047816 */ /* 0x000fe40000000004 */
[----:B------:R-:W-:Y:S02]  /*101d0*/  SHF.L.U32 R8, R3, 0x10, RZ ;  /* 0x0000001003087819 */ /* 0x000fe400000006ff */
[----:B------:R-:W-:Y:S01]  /*101e0*/  PRMT R2, R156, 0x7610, R2 ;  /* 0x000076109c027816 */ /* 0x000fe20000000002 */
[----:B------:R-:W-:Y:S01]  /*101f0*/  IMAD.U32 R4, R4, 0x10000, RZ ;  /* 0x0001000004047824 */ /* 0x000fe200078e00ff */
[----:B------:R-:W-:Y:S01]  /*10200*/  PRMT R3, R156, 0x7632, R3 ;  /* 0x000076329c037816 */ /* 0x000fe20000000003 */
[----:B------:R-:W-:-:S02]  /*10210*/  FADD.FTZ R7, R7, R8 ;  /* 0x0000000807077221 */ /* 0x000fc40000010000 */
[----:B------:R-:W-:Y:S02]  /*10220*/  IMAD.U32 R2, R2, 0x10000, RZ ;  /* 0x0001000002027824 */ /* 0x000fe400078e00ff */
[----:B------:R-:W-:Y:S01]  /*10230*/  FADD.FTZ R5, R4, R5 ;  /* 0x0000000504057221 */ /* 0x000fe20000010000 */
[----:B------:R-:W-:Y:S02]  /*10240*/  IMAD.U32 R3, R3, 0x10000, RZ ;  /* 0x0001000003037824 */ /* 0x000fe400078e00ff */
[----:B------:R-:W-:Y:S02]  /*10250*/  FADD.FTZ R6, R6, R7 ;  /* 0x0000000706067221 */ /* 0x000fe40000010000 */
[----:B------:R-:W-:Y:S02]  /*10260*/  FADD.FTZ R2, R2, R3 ;  /* 0x0000000302027221 */ /* 0x000fe40000010000 */
[----:B------:R-:W-:-:S04]  /*10270*/  FADD.FTZ R5, R6, R5 ;  /* 0x0000000506057221 */ /* 0x000fc80000010000 */
[----:B------:R-:W-:-:S04]  /*10280*/  FADD.FTZ R2, R5, R2 ;  /* 0x0000000205027221 */ /* 0x000fc80000010000 */
[----:B------:R-:W-:Y:S01]  /*10290*/  FADD.FTZ R81, R2, R81 ;  /* 0x0000005102517221 */ /* 0x000fe20000010000 */
[----:B------:R-:W-:Y:S06]  /*102a0*/  @!P0 BRA `(.L_x_17357) ;  /* 0xffffff7800808947 */ /* 0x000fec000383ffff */
.L_x_17292:
[----:B------:R-:W-:Y:S05]  /*102b0*/  BSYNC B0 ;  /* 0x0000000000007941 */ /* 0x000fea0003800000 */
.L_x_17291:
[----:B--2---:R-:W2:Y:S01]  /*102c0*/  SHFL.BFLY PT, R2, R49, 0x2, 0x1f ;  /* 0x0c401f0031027f89 */ /* 0x004ea200000e0000 */
[----:B------:R-:W-:Y:S01]  /*102d0*/  LOP3.LUT P0, RZ, R46, 0x3, RZ, 0xc0, !PT ;  /* 0x000000032eff7812 */ /* 0x000fe2000780c0ff */
[----:B------:R-:W-:Y:S01]  /*102e0*/  BSSY B0, `(.L_x_17358) ;  /* 0x00000ae000007945 */ /* 0x000fe20003800000 */
[----:B------:R-:W-:Y:S01]  /*102f0*/  IMAD.SHL.U32 R47, R47, 0x100, RZ ;  /* 0x000001002f2f7824 */ /* 0x000fe200078e00ff */
[----:B------:R-:W1:Y:S04]  /*10300*/  SHFL.BFLY PT, R9, R52, 0x2, 0x1f ;  /* 0x0c401f0034097f89 */ /* 0x000e6800000e0000 */
[----:B0-----:R-:W0:Y:S04]  /*10310*/  SHFL.BFLY PT, R5, R48, 0x2, 0x1f ;  /* 0x0c401f0030057f89 */ /* 0x001e2800000e0000 */
[----:B------:R-:W3:Y:S04]  /*10320*/  SHFL.BFLY PT, R3, R84, 0x2, 0x1f ;  /* 0x0c401f0054037f89 */ /* 0x000ee800000e0000 */
[----:B------:R-:W4:Y:S04]  /*10330*/  SHFL.BFLY PT, R7, R50, 0x2, 0x1f ;  /* 0x0c401f0032077f89 */ /* 0x000f2800000e0000 */
[----:B------:R-:W4:Y:S01]  /*10340*/  SHFL.BFLY PT, R6, R53, 0x2, 0x1f ;  /* 0x0c401f0035067f89 */ /* 0x000f2200000e0000 */
[----:B--2---:R-:W-:-:S03]  /*10350*/  FADD.FTZ R49, R2, R49 ;  /* 0x0000003102317221 */ /* 0x004fc60000010000 */
[----:B------:R-:W2:Y:S01]  /*10360*/  SHFL.BFLY PT, R8, R57, 0x2, 0x1f ;  /* 0x0c401f0039087f89 */ /* 0x000ea200000e0000 */
[----:B-1----:R-:W-:-:S03]  /*10370*/  FADD.FTZ R52, R9, R52 ;  /* 0x0000003409347221 */ /* 0x002fc60000010000 */
[----:B------:R-:W1:Y:S01]  /*10380*/  SHFL.BFLY PT, R2, R67, 0x2, 0x1f ;  /* 0x0c401f0043027f89 */ /* 0x000e6200000e0000 */
[----:B0-----:R-:W-:-:S03]  /*10390*/  FADD.FTZ R5, R5, R48 ;  /* 0x0000003005057221 */ /* 0x001fc60000010000 */
[----:B------:R-:W0:Y:S01]  /*103a0*/  SHFL.BFLY PT, R4, R51, 0x2, 0x1f ;  /* 0x0c401f0033047f89 */ /* 0x000e2200000e0000 */
[----:B---3--:R-:W-:-:S03]  /*103b0*/  FADD.FTZ R3, R3, R84 ;  /* 0x0000005403037221 */ /* 0x008fc60000010000 */
[----:B------:R-:W3:Y:S01]  /*103c0*/  SHFL.BFLY PT, R11, R58, 0x2, 0x1f ;  /* 0x0c401f003a0b7f89 */ /* 0x000ee200000e0000 */
[----:B----4-:R-:W-:-:S03]  /*103d0*/  FADD.FTZ R7, R7, R50 ;  /* 0x0000003207077221 */ /* 0x010fc60000010000 */
[----:B------:R-:W4:Y:S01]  /*103e0*/  SHFL.BFLY PT, R12, R61, 0x2, 0x1f ;  /* 0x0c401f003d0c7f89 */ /* 0x000f2200000e0000 */
[----:B------:R-:W-:-:S03]  /*103f0*/  FADD.FTZ R53, R6, R53 ;  /* 0x0000003506357221 */ /* 0x000fc60000010000 */
        /* <DEDUP_REMOVED lines=13> */
[----:B------:R-:W4:Y:S01]  /*104d0*/  SHFL.BFLY PT, R4, R3, 0x1, 0x1f ;  /* 0x0c201f0003047f89 */ /* 0x000f2200000e0000 */
[----:B------:R-:W-:-:S03]  /*104e0*/  FADD.FTZ R65, R16, R65 ;  /* 0x0000004110417221 */ /* 0x000fc60000010000 */
[----:B------:R-:W4:Y:S01]  /*104f0*/  SHFL.BFLY PT, R6, R49, 0x1, 0x1f ;  /* 0x0c201f0031067f89 */ /* 0x000f2200000e0000 */
[----:B--2---:R-:W-:Y:S01]  /*10500*/  FADD.FTZ R68, R9, R68 ;  /* 0x0000004409447221 */ /* 0x004fe20000010000 */
[----:B------:R-:W-:Y:S02]  /*10510*/  LOP3.LUT R9, R0, 0xffffffc0, RZ, 0xc0, !PT ;  /* 0xffffffc000097812 */ /* 0x000fe400078ec0ff */
[----:B------:R-:W2:Y:S01]  /*10520*/  SHFL.BFLY PT, R17, R64, 0x2, 0x1f ;  /* 0x0c401f0040117f89 */ /* 0x000ea200000e0000 */
[----:B-1----:R-:W-:Y:S01]  /*10530*/  FADD.FTZ R59, R10, R59 ;  /* 0x0000003b0a3b7221 */ /* 0x002fe20000010000 */
[----:B------:R-:W-:Y:S02]  /*10540*/  ISETP.NE.OR P1, PT, R9, 0x40, P0 ;  /* 0x000000400900780c */ /* 0x000fe40000725670 */
        /* <DEDUP_REMOVED lines=41> */
[----:B-1----:R-:W-:Y:S01]  /*107e0*/  FADD.FTZ R78, R29, R78 ;  /* 0x0000004e1d4e7221 */ /* 0x002fe20000010000 */
[----:B0-----:R-:W-:Y:S02]  /*107f0*/  FADD.FTZ R79, R26, R79 ;  /* 0x0000004f1a4f7221 */ /* 0x001fe40000010000 */
[----:B------:R-:W0:Y:S01]  /*10800*/  SHFL.BFLY PT, R14, R13, 0x1, 0x1f ;  /* 0x0c201f000d0e7f89 */ /* 0x000e2200000e0000 */
[----:B---3--:R-:W-:-:S03]  /*10810*/  FADD.FTZ R64, R33, R80 ;  /* 0x0000005021407221 */ /* 0x008fc60000010000 */
[----:B------:R-:W1:Y:S01]  /*10820*/  SHFL.BFLY PT, R16, R61, 0x1, 0x1f ;  /* 0x0c201f003d107f89 */ /* 0x000e6200000e0000 */
[----:B----4-:R-:W-:-:S03]  /*10830*/  FADD.FTZ R81, R28, R81 ;  /* 0x000000511c517221 */ /* 0x010fc60000010000 */
[----:B------:R-:W3:Y:S01]  /*10840*/  SHFL.BFLY PT, R18, R15, 0x1, 0x1f ;  /* 0x0c201f000f127f89 */ /* 0x000ee200000e0000 */
[----:B------:R-:W-:-:S03]  /*10850*/  FADD.FTZ R5, R51, R10 ;  /* 0x0000000a33057221 */ /* 0x000fc60000010000 */
[----:B------:R-:W4:Y:S01]  /*10860*/  SHFL.BFLY PT, R20, R63, 0x1, 0x1f ;  /* 0x0c201f003f147f89 */ /* 0x000f2200000e0000 */
[----:B------:R-:W-:-:S03]  /*10870*/  FADD.FTZ R10, R58, R11 ;  /* 0x0000000b3a0a7221 */ /* 0x000fc60000010000 */
[----:B------:R-:W4:Y:S01]  /*10880*/  SHFL.BFLY PT, R22, R17, 0x1, 0x1f ;  /* 0x0c201f0011167f89 */ /* 0x000f2200000e0000 */
[----:B--2---:R-:W-:-:S03]  /*10890*/  FADD.FTZ R11, R59, R12 ;  /* 0x0000000c3b0b7221 */ /* 0x004fc60000010000 */
[----:B------:R-:W2:Y:S04]  /*108a0*/  SHFL.BFLY PT, R24, R65, 0x1, 0x1f ;  /* 0x0c201f0041187f89 */ /* 0x000ea800000e0000 */
[----:B------:R-:W2:Y:S01]  /*108b0*/  SHFL.BFLY PT, R21, R68, 0x1, 0x1f ;  /* 0x0c201f0044157f89 */ /* 0x000ea200000e0000 */
[----:B0-----:R-:W-:-:S03]  /*108c0*/  FADD.FTZ R12, R13, R14 ;  /* 0x0000000e0d0c7221 */ /* 0x001fc60000010000 */
[----:B------:R-:W0:Y:S01]  /*108d0*/  SHFL.BFLY PT, R26, R19, 0x1, 0x1f ;  /* 0x0c201f00131a7f89 */ /* 0x000e2200000e0000 */
[----:B-1----:R-:W-:-:S03]  /*108e0*/  FADD.FTZ R13, R61, R16 ;  /* 0x000000103d0d7221 */ /* 0x002fc60000010000 */
[----:B------:R-:W1:Y:S01]  /*108f0*/  SHFL.BFLY PT, R30, R69, 0x1, 0x1f ;  /* 0x0c201f00451e7f89 */ /* 0x000e6200000e0000 */
[----:B---3--:R-:W-:-:S03]  /*10900*/  FADD.FTZ R14, R15, R18 ;  /* 0x000000120f0e7221 */ /* 0x008fc60000010000 */
[----:B------:R-:W3:Y:S01]  /*10910*/  SHFL.BFLY PT, R23, R70, 0x1, 0x1f ;  /* 0x0c201f0046177f89 */ /* 0x000ee200000e0000 */
[----:B----4-:R-:W-:-:S03]  /*10920*/  FADD.FTZ R15, R63, R20 ;  /* 0x000000143f0f7221 */ /* 0x010fc60000010000 */
[----:B------:R-:W4:Y:S01]  /*10930*/  SHFL.BFLY PT, R25, R72, 0x1, 0x1f ;  /* 0x0c201f0048197f89 */ /* 0x000f2200000e0000 */
[----:B------:R-:W-:-:S03]  /*10940*/  FADD.FTZ R16, R17, R22 ;  /* 0x0000001611107221 */ /* 0x000fc60000010000 */
[----:B------:R-:W4:Y:S01]  /*10950*/  SHFL.BFLY PT, R28, R67, 0x1, 0x1f ;  /* 0x0c201f00431c7f89 */ /* 0x000f2200000e0000 */
[----:B--2---:R-:W-:-:S03]  /*10960*/  FADD.FTZ R17, R65, R24 ;  /* 0x0000001841117221 */ /* 0x004fc60000010000 */
[----:B------:R-:W2:Y:S01]  /*10970*/  SHFL.BFLY PT, R32, R71, 0x1, 0x1f ;  /* 0x0c201f0047207f89 */ /* 0x000ea200000e0000 */
[----:B------:R-:W-:-:S03]  /*10980*/  FADD.FTZ R20, R68, R21 ;  /* 0x0000001544147221 */ /* 0x000fc60000010000 */
        /* <DEDUP_REMOVED lines=17> */
[----:B-1----:R-:W-:Y:S01]  /*10aa0*/  FADD.FTZ R31, R31, R36 ;  /* 0x000000241f1f7221 */ /* 0x002fe20000010000 */
[----:B------:R-:W-:Y:S01]  /*10ab0*/  BAR.SYNC.DEFER_BLOCKING 0x0 ;  /* 0x0000000000007b1d */ /* 0x000fe20000010000 */
[----:B---3--:R-:W-:Y:S01]  /*10ac0*/  FADD.FTZ R42, R42, R29 ;  /* 0x0000001d2a2a7221 */ /* 0x008fe20000010000 */
[----:B----4-:R-:W-:Y:S01]  /*10ad0*/  FADD.FTZ R43, R43, R38 ;  /* 0x000000262b2b7221 */ /* 0x010fe20000010000 */
[----:B------:R-:W-:Y:S01]  /*10ae0*/  FADD.FTZ R58, R78, R33 ;  /* 0x000000214e3a7221 */ /* 0x000fe20000010000 */
[----:B--2---:R-:W-:Y:S01]  /*10af0*/  FADD.FTZ R59, R79, R40 ;  /* 0x000000284f3b7221 */ /* 0x004fe20000010000 */
[----:B------:R-:W-:Y:S01]  /*10b00*/  FADD.FTZ R64, R64, R35 ;  /* 0x0000002340407221 */ /* 0x000fe20000010000 */
[----:B0-----:R-:W-:Y:S01]  /*10b10*/  FADD.FTZ R65, R81, R44 ;  /* 0x0000002c51417221 */ /* 0x001fe20000010000 */
[----:B------:R-:W-:Y:S06]  /*10b20*/  @P1 BRA `(.L_x_17359) ;  /* 0x0000000000a41947 */ /* 0x000fec0003800000 */
        /* <DEDUP_REMOVED lines=41> */
.L_x_17359:
[----:B------:R-:W-:Y:S05]  /*10dc0*/  BSYNC B0 ;  /* 0x0000000000007941 */ /* 0x000fea0003800000 */
.L_x_17358:
        /* <DEDUP_REMOVED lines=18> */
[----:B------:R-:W4:Y:S04]  /*10ef0*/  LDS R33, [R68+0xa0] ;  /* 0x0000a00044217984 */ /* 0x000f280000000800 */
[----:B------:R-:W4:Y:S04]  /*10f00*/  LDS R34, [R68+0xc0] ;  /* 0x0000c00044227984 */ /* 0x000f280000000800 */
[----:B------:R-:W4:Y:S04]  /*10f10*/  LDS R35, [R68+0xe0] ;  /* 0x0000e00044237984 */ /* 0x000f280000000800 */
[----:B------:R-:W4:Y:S04]  /*10f20*/  LDS R37, [R68+0x100] ;  /* 0x0001000044257984 */ /* 0x000f280000000800 */
[----:B------:R-:W4:Y:S04]  /*10f30*/  LDS R36, [R68+0x120] ;  /* 0x0001200044247984 */ /* 0x000f280000000800 */
        /* <DEDUP_REMOVED lines=11> */
[----:B------:R-:W-:-:S03]  /*10ff0*/  FADD.FTZ R6, R6, R33 ;  /* 0x0000002106067221 */ /* 0x000fc60000010000 */
        /* <DEDUP_REMOVED lines=11> */
[----:B0-----:R-:W-:-:S03]  /*110b0*/  FADD.FTZ R13, R13, R38 ;  /* 0x000000260d0d7221 */ /* 0x001fc60000010000 */
[----:B-----5:R-:W0:Y:S01]  /*110c0*/  LDS R55, [R68+0x2c0] ;  /* 0x0002c00044377984 */ /* 0x020e220000000800 */
        /* <DEDUP_REMOVED lines=18> */
[----:B------:R-:W-:Y:S01]  /*111f0*/  FADD.FTZ R23, R23, R52 ;  /* 0x0000003417177221 */ /* 0x000fe20000010000 */
[----:B0-----:R-:W-:Y:S01]  /*11200*/  FADD.FTZ R24, R24, R55 ;  /* 0x0000003718187221 */ /* 0x001fe20000010000 */
[----:B-1----:R-:W-:Y:S01]  /*11210*/  FADD.FTZ R25, R25, R54 ;  /* 0x0000003619197221 */ /* 0x002fe20000010000 */
[----:B--2---:R-:W-:Y:S01]  /*11220*/  FADD.FTZ R30, R30, R57 ;  /* 0x000000391e1e7221 */ /* 0x004fe20000010000 */
[----:B---3--:R-:W-:Y:S01]  /*11230*/  FADD.FTZ R31, R31, R56 ;  /* 0x000000381f1f7221 */ /* 0x008fe20000010000 */
[----:B----4-:R-:W-:Y:S01]  /*11240*/  FADD.FTZ R42, R42, R61 ;  /* 0x0000003d2a2a7221 */ /* 0x010fe20000010000 */
[----:B------:R-:W-:Y:S01]  /*11250*/  FADD.FTZ R43, R43, R60 ;  /* 0x0000003c2b2b7221 */ /* 0x000fe20000010000 */
[----:B------:R-:W-:Y:S01]  /*11260*/  FADD.FTZ R58, R58, R63 ;  /* 0x0000003f3a3a7221 */ /* 0x000fe20000010000 */
[----:B------:R-:W-:Y:S01]  /*11270*/  FADD.FTZ R59, R59, R62 ;  /* 0x0000003e3b3b7221 */ /* 0x000fe20000010000 */
[----:B------:R-:W-:Y:S01]  /*11280*/  FADD.FTZ R64, R64, R67 ;  /* 0x0000004340407221 */ /* 0x000fe20000010000 */
[----:B------:R-:W-:-:S07]  /*11290*/  FADD.FTZ R65, R65, R66 ;  /* 0x0000004241417221 */ /* 0x000fce0000010000 */
.L_x_17361:
[----:B------:R-:W-:Y:S05]  /*112a0*/  BSYNC B0 ;  /* 0x0000000000007941 */ /* 0x000fea0003800000 */
.L_x_17360:
        /* <DEDUP_REMOVED lines=45> */
.L_x_17363:
[----:B------:R-:W-:Y:S05]  /*11580*/  BSYNC B0 ;  /* 0x0000000000007941 */ /* 0x000fea0003800000 */
.L_x_17362:
        /* <DEDUP_REMOVED lines=15> */
[----:B------:R-:W4:Y:S04]  /*11680*/  LDS R29, [R66+0x40] ;  /* 0x00004000421d7984 */ /* 0x000f280000000800 */
[----:B01----:R-:W0:Y:S04]  /*11690*/  LDS R26, [R66+0x60] ;  /* 0x00006000421a7984 */ /* 0x003e280000000800 */
[----:B------:R-:W1:Y:S04]  /*116a0*/  LDS R28, [R66+0x80] ;  /* 0x00008000421c7984 */ /* 0x000e680000000800 */
[----:B------:R-:W1:Y:S04]  /*116b0*/  LDS R33, [R66+0xa0] ;  /* 0x0000a00042217984 */ /* 0x000e680000000800 */
[----:B------:R-:W1:Y:S04]  /*116c0*/  LDS R32, [R66+0xc0] ;  /* 0x0000c00042207984 */ /* 0x000e680000000800 */
[----:B------:R-:W1:Y:S04]  /*116d0*/  LDS R35, [R66+0xe0] ;  /* 0x0000e00042237984 */ /* 0x000e680000000800 */
[----:B------:R-:W1:Y:S04]  /*116e0*/  LDS R37, [R66+0x100] ;  /* 0x0001000042257984 */ /* 0x000e680000000800 */
[----:B------:R-:W1:Y:S04]  /*116f0*/  LDS R34, [R66+0x120] ;  /* 0x0001200042227984 */ /* 0x000e680000000800 */
        /* <DEDUP_REMOVED lines=11> */
[----:B------:R-:W-:-:S03]  /*117b0*/  FADD.FTZ R6, R6, R33 ;  /* 0x0000002106067221 */ /* 0x000fc60000010000 */
        /* <DEDUP_REMOVED lines=11> */
[----:B--2---:R-:W-:-:S03]  /*11870*/  FADD.FTZ R13, R13, R36 ;  /* 0x000000240d0d7221 */ /* 0x004fc60000010000 */
[----:B------:R-:W2:Y:S01]  /*11880*/  LDS R53, [R66+0x2c0] ;  /* 0x0002c00042357984 */ /* 0x000ea20000000800 */
[----:B---3--:R-:W-:-:S03]  /*11890*/  FADD.FTZ R14, R14, R41 ;  /* 0x000000290e0e7221 */ /* 0x008fc60000010000 */
[----:B------:R-:W3:Y:S01]  /*118a0*/  LDS R52, [R66+0x2e0] ;  /* 0x0002e00042347984 */ /* 0x000ee20000000800 */
[----:B----4-:R-:W-:-:S03]  /*118b0*/  FADD.FTZ R15, R15, R38 ;  /* 0x000000260f0f7221 */ /* 0x010fc60000010000 */
[----:B-----5:R-:W4:Y:S01]  /*118c0*/  LDS R55, [R66+0x300] ;  /* 0x0003000042377984 */ /* 0x020f220000000800 */
        /* <DEDUP_REMOVED lines=14> */
[----:B------:R-:W-:Y:S01]  /*119b0*/  FADD.FTZ R23, R23, R50 ;  /* 0x0000003217177221 */ /* 0x000fe20000010000 */
[----:B--2---:R-:W-:Y:S01]  /*119c0*/  FADD.FTZ R24, R24, R53 ;  /* 0x0000003518187221 */ /* 0x004fe20000010000 */
[----:B---3--:R-:W-:Y:S01]  /*119d0*/  FADD.FTZ R25, R25, R52 ;  /* 0x0000003419197221 */ /* 0x008fe20000010000 */
[----:B----4-:R-:W-:Y:S01]  /*119e0*/  FADD.FTZ R30, R30, R55 ;  /* 0x000000371e1e7221 */ /* 0x010fe20000010000 */
[----:B0-----:R-:W-:Y:S01]  /*119f0*/  FADD.FTZ R31, R31, R54 ;  /* 0x000000361f1f7221 */ /* 0x001fe20000010000 */
[----:B-1----:R-:W-:Y:S01]  /*11a00*/  FADD.FTZ R42, R42, R57 ;  /* 0x000000392a2a7221 */ /* 0x002fe20000010000 */
[----:B------:R-:W-:Y:S01]  /*11a10*/  FADD.FTZ R43, R43, R56 ;  /* 0x000000382b2b7221 */ /* 0x000fe20000010000 */
[----:B------:R-:W-:Y:S01]  /*11a20*/  FADD.FTZ R58, R58, R61 ;  /* 0x0000003d3a3a7221 */ /* 0x000fe20000010000 */
[----:B------:R-:W-:Y:S01]  /*11a30*/  FADD.FTZ R59, R59, R60 ;  /* 0x0000003c3b3b7221 */ /* 0x000fe20000010000 */
[----:B------:R-:W-:Y:S01]  /*11a40*/  FADD.FTZ R64, R64, R63 ;  /* 0x0000003f40407221 */ /* 0x000fe20000010000 */
[----:B------:R-:W-:-:S07]  /*11a50*/  FADD.FTZ R65, R65, R62 ;  /* 0x0000003e41417221 */ /* 0x000fce0000010000 */
.L_x_17365:
[----:B------:R-:W-:Y:S05]  /*11a60*/  BSYNC B0 ;  /* 0x0000000000007941 */ /* 0x000fea0003800000 */
.L_x_17364:
[----:B------:R-:W-:Y:S06]  /*11a70*/  BAR.SYNC.DEFER_BLOCKING 0x0 ;  /* 0x0000000000007b1d */ /* 0x000fec0000010000 */
[----:B------:R-:W-:Y:S05]  /*11a80*/  @P2 EXIT ;  /* 0x000000000000294d */ /* 0x000fea0003800000 */
[----:B------:R-:W-:Y:S05]  /*11a90*/  @P0 EXIT ;  /* 0x000000000000094d */ /* 0x000fea0003800000 */
[----:B------:R-:W2:Y:S01]  /*11aa0*/  S2UR UR5, SR_CTAID.Y ;  /* 0x00000000000579c3 */ /* 0x000ea20000002600 */
[----:B------:R-:W-:Y:S01]  /*11ab0*/  ULDC UR4, c[0x0][0xc] ;  /* 0x0000030000047ab9 */ /* 0x000fe20000000800 */
[----:B------:R-:W-:Y:S01]  /*11ac0*/  ULDC UR6, c[0x0][0x14] ;  /* 0x0000050000067ab9 */ /* 0x000fe20000000800 */
[----:B------:R-:W-:Y:S02]  /*11ad0*/  SHF.R.S32.HI R27, RZ, 0x1f, R46 ;  /* 0x0000001fff1b7819 */ /* 0x000fe4000001142e */
[----:B01----:R-:W-:Y:S02]  /*11ae0*/  F2FP.BF16.F32.PACK_AB R4, R9, R4 ;  /* 0x000000040904723e */ /* 0x003fe400000010ff */
[----:B------:R-:W-:Y:S01]  /*11af0*/  LEA.HI R0, R27, R46, RZ, 0x2 ;  /* 0x0000002e1b007211 */ /* 0x000fe200078f10ff */
[----:B------:R-:W0:Y:S01]  /*11b00*/  S2UR UR8, SR_CTAID.X ;  /* 0x00000000000879c3 */ /* 0x000e220000002500 */
[----:B------:R-:W-:Y:S02]  /*11b10*/  F2FP.BF16.F32.PACK_AB R2, R3, R2 ;  /* 0x000000020302723e */ /* 0x000fe400000010ff */
[----:B------:R-:W-:-:S02]  /*11b20*/  SHF.R.S32.HI R0, RZ, 0x2, R0 ;  /* 0x00000002ff007819 */ /* 0x000fc40000011400 */
[----:B------:R-:W-:Y:S02]  /*11b30*/  F2FP.BF16.F32.PACK_AB R5, R6, R5 ;  /* 0x000000050605723e */ /* 0x000fe400000010ff */
[C---:B------:R-:W-:Y:S01]  /*11b40*/  IADD3 R79, R0.reuse, 0xb8, RZ ;  /* 0x000000b8004f7810 */ /* 0x040fe20007ffe0ff */
[----:B------:R-:W1:Y:S01]  /*11b50*/  S2UR UR7, SR_CTAID.Z ;  /* 0x00000000000779c3 */ /* 0x000e620000002700 */
[C---:B------:R-:W-:Y:S01]  /*11b60*/  VIADD R27, R0.reuse, 0x8 ;  /* 0x00000008001b7836 */ /* 0x040fe20000000000 */
[C---:B------:R-:W-:Y:S01]  /*11b70*/  IADD3 R89, R0.reuse, 0xe0, RZ ;  /* 0x000000e000597810 */ /* 0x040fe20007ffe0ff */
[----:B------:R-:W-:Y:S01]  /*11b80*/  VIADD R28, R0, 0x10 ;  /* 0x00000010001c7836 */ /* 0x000fe20000000000 */
[----:B------:R-:W-:Y:S01]  /*11b90*/  PRMT R3, R2, 0x7632, R3 ;  /* 0x0000763202037816 */ /* 0x000fe20000000003 */
[----:B------:R-:W-:Y:S01]  /*11ba0*/  VIADD R37, R0, 0x28 ;  /* 0x0000002800257836 */ /* 0x000fe20000000000 */
[----:B------:R-:W-:Y:S01]  /*11bb0*/  F2FP.BF16.F32.PACK_AB R7, R8, R7 ;  /* 0x000000070807723e */ /* 0x000fe200000010ff */
[C---:B------:R-:W-:Y:S01]  /*11bc0*/  VIADD R51, R0.reuse, 0x58 ;  /* 0x0000005800337836 */ /* 0x040fe20000000000 */
[----:B--2---:R-:W-:Y:S01]  /*11bd0*/  UIMAD UR4, UR5, UR4, URZ ;  /* 0x00000004050472a4 */ /* 0x004fe2000f8e023f */
[C---:B------:R-:W-:Y:S01]  /*11be0*/  VIADD R67, R0.reuse, 0x88 ;  /* 0x0000008800437836 */ /* 0x040fe20000000000 */
[----:B------:R-:W-:Y:S01]  /*11bf0*/  PRMT R6, R5, 0x7632, R6 ;  /* 0x0000763205067816 */ /* 0x000fe20000000006 */
[C---:B------:R-:W-:Y:S01]  /*11c00*/  VIADD R71, R0.reuse, 0x98 ;  /* 0x0000009800477836 */ /* 0x040fe20000000000 */
[----:B------:R-:W-:Y:S01]  /*11c10*/  F2FP.BF16.F32.PACK_AB R10, R11, R10 ;  /* 0x0000000a0b0a723e */ /* 0x000fe200000010ff */
[----:B------:R-:W-:Y:S01]  /*11c20*/  VIADD R83, R0, 0xc8 ;  /* 0x000000c800537836 */ /* 0x000fe20000000000 */
[----:B------:R-:W-:Y:S01]  /*11c30*/  F2FP.BF16.F32.PACK_AB R12, R13, R12 ;  /* 0x0000000c0d0c723e */ /* 0x000fe200000010ff */
[----:B0-----:R-:W-:Y:S01]  /*11c40*/  UIMAD UR5, UR8, UR6, URZ ;  /* 0x00000006080572a4 */ /* 0x001fe2000f8e023f */
[----:B------:R-:W-:Y:S01]  /*11c50*/  F2FP.BF16.F32.PACK_AB R14, R15, R14 ;  /* 0x0000000e0f0e723e */ /* 0x000fe200000010ff */
[----:B------:R-:W-:Y:S01]  /*11c60*/  UIMAD UR6, UR4, UR6, URZ ;  /* 0x00000006040672a4 */ /* 0x000fe2000f8e023f */
[----:B------:R-:W-:Y:S01]  /*11c70*/  F2FP.BF16.F32.PACK_AB R16, R17, R16 ;  /* 0x000000101110723e */ /* 0x000fe200000010ff */
[----:B------:R-:W-:Y:S01]  /*11c80*/  USHF.L.U32 UR5, UR5, 0x8, URZ ;  /* 0x0000000805057899 */ /* 0x000fe2000800063f */
[----:B------:R-:W-:Y:S01]  /*11c90*/  F2FP.BF16.F32.PACK_AB R18, R19, R18 ;  /* 0x000000121312723e */ /* 0x000fe200000010ff */
[----:B------:R-:W-:Y:S01]  /*11ca0*/  USHF.L.U32 UR6, UR6, 0x8, URZ ;  /* 0x0000000806067899 */ /* 0x000fe2000800063f */
[----:B------:R-:W-:Y:S01]  /*11cb0*/  F2FP.BF16.F32.PACK_AB R20, R21, R20 ;  /* 0x000000141514723e */ /* 0x000fe200000010ff */
[----:B-1----:R-:W-:Y:S01]  /*11cc0*/  USHF.L.U32 UR4, UR7, 0x8, URZ ;  /* 0x0000000807047899 */ /* 0x002fe2000800063f */
[----:B------:R-:W-:Y:S01]  /*11cd0*/  F2FP.BF16.F32.PACK_AB R22, R23, R22 ;  /* 0x000000161716723e */ /* 0x000fe200000010ff */
[----:B------:R-:W-:Y:S01]  /*11ce0*/  USHF.R.S32.HI UR8, URZ, 0x1f, UR5 ;  /* 0x0000001f3f087899 */ /* 0x000fe20008011405 */
[----:B------:R-:W-:Y:S01]  /*11cf0*/  F2FP.BF16.F32.PACK_AB R24, R25, R24 ;  /* 0x000000181918723e */ /* 0x000fe200000010ff */
[----:B------:R-:W-:Y:S01]  /*11d00*/  USHF.R.S32.HI UR7, URZ, 0x1f, UR4 ;  /* 0x0000001f3f077899 */ /* 0x000fe20008011404 */
[----:B------:R-:W-:Y:S01]  /*11d10*/  F2FP.BF16.F32.PACK_AB R30, R31, R30 ;  /* 0x0000001e1f1e723e */ /* 0x000fe200000010ff */
[----:B------:R-:W-:Y:S01]  /*11d20*/  USHF.R.S32.HI UR9, URZ, 0x1f, UR6 ;  /* 0x0000001f3f097899 */ /* 0x000fe20008011406 */
[----:B------:R-:W-:Y:S01]  /*11d30*/  F2FP.BF16.F32.PACK_AB R42, R43, R42 ;  /* 0x0000002a2b2a723e */ /* 0x000fe200000010ff */
[----:B------:R-:W-:Y:S01]  /*11d40*/  UIADD3 UR4, UP0, UP1, UR6, UR5, UR4 ;  /* 0x0000000506047290 */ /* 0x000fe2000f91e004 */
[----:B------:R-:W-:-:S02]  /*11d50*/  F2FP.BF16.F32.PACK_AB R58, R59, R58 ;  /* 0x0000003a3b3a723e */ /* 0x000fc400000010ff */
[----:B------:R-:W-:Y:S01]  /*11d60*/  F2FP.BF16.F32.PACK_AB R64, R65, R64 ;  /* 0x000000404140723e */ /* 0x000fe200000010ff */
[----:B------:R-:W-:Y:S02]  /*11d70*/  UIADD3.X UR7, UR9, UR8, UR7, UP0, UP1 ;  /* 0x0000000809077290 */ /* 0x000fe400087e2407 */
[C---:B------:R-:W-:Y:S01]  /*11d80*/  IADD3 R29, P0, R0.reuse, UR4, RZ ;  /* 0x00000004001d7c10 */ /* 0x040fe2000ff1e0ff */
[----:B------:R-:W-:Y:S01]  /*11d90*/  ULDC.64 UR8, c[0x0][0x210] ;  /* 0x0000840000087ab9 */ /* 0x000fe20000000a00 */
[----:B------:R-:W-:Y:S02]  /*11da0*/  IADD3 R33, P1, R27, UR4, RZ ;  /* 0x000000041b217c10 */ /* 0x000fe4000ff3e0ff */
[----:B------:R-:W-:Y:S02]  /*11db0*/  LEA.HI.X.SX32 R36, R0, UR7, 0x1, P0 ;  /* 0x0000000700247c11 */ /* 0x000fe400080f0eff */
[----:B------:R-:W-:Y:S02]  /*11dc0*/  LEA R26, P0, R29, UR8, 0x1 ;  /* 0x000000081d1a7c11 */ /* 0x000fe4000f8008ff */
[----:B------:R-:W-:-:S02]  /*11dd0*/  LEA.HI.X.SX32 R34, R27, UR7, 0x1, P1 ;  /* 0x000000071b227c11 */ /* 0x000fc400088f0eff */
[----:B------:R-:W-:Y:S02]  /*11de0*/  LEA R32, P1, R33, UR8, 0x1 ;  /* 0x0000000821207c11 */ /* 0x000fe4000f8208ff */
[----:B------:R-:W-:Y:S01]  /*11df0*/  LEA.HI.X R27, R29, UR9, R36, 0x1, P0 ;  /* 0x000000091d1b7c11 */ /* 0x000fe200080f0c24 */
[C---:B------:R-:W-:Y:S01]  /*11e00*/  VIADD R36, R0.reuse, 0x20 ;  /* 0x0000002000247836 */ /* 0x040fe20000000000 */
[----:B------:R-:W-:Y:S02]  /*11e10*/  IADD3 R29, R0, 0x18, RZ ;  /* 0x00000018001d7810 */ /* 0x000fe40007ffe0ff */
[----:B------:R-:W-:Y:S01]  /*11e20*/  IADD3 R39, P0, R28, UR4, RZ ;  /* 0x000000041c277c10 */ /* 0x000fe2000ff1e0ff */
[----:B------:R-:W-:Y:S01]  /*11e30*/  STG.E.U16 desc[UR10][R26.64], R4 ;  /* 0x000000041a007986 */ /* 0x000fe2000c10150a */
[----:B------:R-:W-:Y:S02]  /*11e40*/  LEA.HI.X R33, R33, UR9, R34, 0x1, P1 ;  /* 0x0000000921217c11 */ /* 0x000fe400088f0c22 */
[----:B------:R-:W-:-:S02]  /*11e50*/  IADD3 R35, P1, R29, UR4, RZ ;  /* 0x000000041d237c10 */ /* 0x000fc4000ff3e0ff */
[----:B------:R-:W-:Y:S02]  /*11e60*/  LEA.HI.X.SX32 R40, R28, UR7, 0x1, P0 ;  /* 0x000000071c287c11 */ /* 0x000fe400080f0eff */
[----:B------:R-:W-:Y:S02]  /*11e70*/  LEA R28, P0, R39, UR8, 0x1 ;  /* 0x00000008271c7c11 */ /* 0x000fe4000f8008ff */
[----:B------:R-:W-:Y:S02]  /*11e80*/  LEA.HI.X.SX32 R38, R29, UR7, 0x1, P1 ;  /* 0x000000071d267c11 */ /* 0x000fe400088f0eff */
[----:B------:R-:W-:Y:S02]  /*11e90*/  LEA R34, P1, R35, UR8, 0x1 ;  /* 0x0000000823227c11 */ /* 0x000fe4000f8208ff */
[----:B------:R-:W-:Y:S01]  /*11ea0*/  LEA.HI.X R29, R39, UR9, R40, 0x1, P0 ;  /* 0x00000009271d7c11 */ /* 0x000fe200080f0c28 */
[----:B------:R-:W-:Y:S01]  /*11eb0*/  VIADD R39, R0, 0x38 ;  /* 0x0000003800277836 */ /* 0x000fe20000000000 */
[----:B------:R-:W-:-:S02]  /*11ec0*/  IADD3 R41, P0, R36, UR4, RZ ;  /* 0x0000000424297c10 */ /* 0x000fc4000ff1e0ff */
[----:B------:R-:W-:Y:S01]  /*11ed0*/  LEA.HI.X R35, R35, UR9, R38, 0x1, P1 ;  /* 0x0000000923237c11 */ /* 0x000fe200088f0c26 */
[----:B------:R-:W-:Y:S01]  /*11ee0*/  VIADD R38, R0, 0x30 ;  /* 0x0000003000267836 */ /* 0x000fe20000000000 */
[C---:B------:R-:W-:Y:S02]  /*11ef0*/  IADD3 R44, P2, R37.reuse, UR4, RZ ;  /* 0x00000004252c7c10 */ /* 0x040fe4000ff5e0ff */
[----:B------:R-:W-:Y:S02]  /*11f00*/  LEA.HI.X.SX32 R46, R36, UR7, 0x1, P0 ;  /* 0x00000007242e7c11 */ /* 0x000fe400080f0eff */
[----:B------:R-:W-:Y:S02]  /*11f10*/  LEA.HI.X.SX32 R37, R37, UR7, 0x1, P2 ;  /* 0x0000000725257c11 */ /* 0x000fe400090f0eff */
[----:B------:R-:W-:Y:S02]  /*11f20*/  LEA R36, P1, R44, UR8, 0x1 ;  /* 0x000000082c247c11 */ /* 0x000fe4000f8208ff */
[----:B------:R-:W-:-:S02]  /*11f30*/  LEA R40, P0, R41, UR8, 0x1 ;  /* 0x0000000829287c11 */ /* 0x000fc4000f8008ff */
[----:B------:R-:W-:Y:S02]  /*11f40*/  IADD3 R47, P2, R38, UR4, RZ ;  /* 0x00000004262f7c10 */ /* 0x000fe4000ff5e0ff */
[----:B------:R-:W-:Y:S02]  /*11f50*/  LEA.HI.X R37, R44, UR9, R37, 0x1, P1 ;  /* 0x000000092c257c11 */ /* 0x000fe400088f0c25 */
[----:B------:R-:W-:Y:S02]  /*11f60*/  LEA.HI.X R41, R41, UR9, R46, 0x1, P0 ;  /* 0x0000000929297c11 */ /* 0x000fe400080f0c2e */
[----:B------:R-:W-:Y:S02]  /*11f70*/  IADD3 R45, P1, R39, UR4, RZ ;  /* 0x00000004272d7c10 */ /* 0x000fe4000ff3e0ff */
[----:B------:R-:W-:Y:S02]  /*11f80*/  LEA.HI.X.SX32 R50, R38, UR7, 0x1, P2 ;  /* 0x0000000726327c11 */ /* 0x000fe400090f0eff */
[----:B------:R-:W-:-:S02]  /*11f90*/  LEA R38, P0, R47, UR8, 0x1 ;  /* 0x000000082f267c11 */ /* 0x000fc4000f8008ff */
[----:B------:R-:W-:Y:S02]  /*11fa0*/  LEA.HI.X.SX32 R48, R39, UR7, 0x1, P1 ;  /* 0x0000000727307c11 */ /* 0x000fe400088f0eff */
[----:B------:R-:W-:Y:S01]  /*11fb0*/  LEA.HI.X R39, R47, UR9, R50, 0x1, P0 ;  /* 0x000000092f277c11 */ /* 0x000fe200080f0c32 */
[C---:B------:R-:W-:Y:S01]  /*11fc0*/  VIADD R47, R0.reuse, 0x48 ;  /* 0x00000048002f7836 */ /* 0x040fe20000000000 */
[C---:B------:R-:W-:Y:S01]  /*11fd0*/  IADD3 R46, R0.reuse, 0x40, RZ ;  /* 0x00000040002e7810 */ /* 0x040fe20007ffe0ff */
[----:B------:R-:W-:Y:S01]  /*11fe0*/  VIADD R50, R0, 0x50 ;  /* 0x0000005000327836 */ /* 0x000fe20000000000 */
[C---:B------:R-:W-:Y:S02]  /*11ff0*/  LEA R44, P1, R45.reuse, UR8, 0x1 ;  /* 0x000000082d2c7c11 */ /* 0x040fe4000f8208ff */
[----:B------:R-:W-:Y:S02]  /*12000*/  IADD3 R53, P0, R46, UR4, RZ ;  /* 0x000000042e357c10 */ /* 0x000fe4000ff1e0ff */
[----:B------:R-:W-:-:S02]  /*12010*/  LEA.HI.X R45, R45, UR9, R48, 0x1, P1 ;  /* 0x000000092d2d7c11 */ /* 0x000fc400088f0c30 */
[----:B------:R-:W-:Y:S02]  /*12020*/  IADD3 R49, P1, R47, UR4, RZ ;  /* 0x000000042f317c10 */ /* 0x000fe4000ff3e0ff */
[----:B------:R-:W-:Y:S02]  /*12030*/  LEA.HI.X.SX32 R54, R46, UR7, 0x1, P0 ;  /* 0x000000072e367c11 */ /* 0x000fe400080f0eff */
[----:B------:R-:W-:Y:S02]  /*12040*/  LEA R46, P0, R53, UR8, 0x1 ;  /* 0x00000008352e7c11 */ /* 0x000fe4000f8008ff */
[----:B------:R-:W-:Y:S02]  /*12050*/  LEA.HI.X.SX32 R52, R47, UR7, 0x1, P1 ;  /* 0x000000072f347c11 */ /* 0x000fe400088f0eff */
[----:B------:R-:W-:Y:S02]  /*12060*/  LEA R48, P1, R49, UR8, 0x1 ;  /* 0x0000000831307c11 */ /* 0x000fe4000f8208ff */
[----:B------:R-:W-:-:S02]  /*12070*/  LEA.HI.X R47, R53, UR9, R54, 0x1, P0 ;  /* 0x00000009352f7c11 */ /* 0x000fc400080f0c36 */
[----:B-----5:R-:W-:Y:S02]  /*12080*/  IADD3 R55, P0, R50, UR4, RZ ;  /* 0x0000000432377c10 */ /* 0x020fe4000ff1e0ff */
[----:B------:R-:W-:Y:S01]  /*12090*/  LEA.HI.X R49, R49, UR9, R52, 0x1, P1 ;  /* 0x0000000931317c11 */ /* 0x000fe200088f0c34 */
[----:B------:R-:W-:Y:S01]  /*120a0*/  VIADD R52, R0, 0x60 ;  /* 0x0000006000347836 */ /* 0x000fe20000000000 */
[C---:B------:R-:W-:Y:S02]  /*120b0*/  IADD3 R56, P2, R51.reuse, UR4, RZ ;  /* 0x0000000433387c10 */ /* 0x040fe4000ff5e0ff */
[----:B------:R-:W-:Y:S02]  /*120c0*/  LEA.HI.X.SX32 R60, R50, UR7, 0x1, P0 ;  /* 0x00000007323c7c11 */ /* 0x000fe400080f0eff */
[----:B------:R-:W-:Y:S02]  /*120d0*/  LEA.HI.X.SX32 R51, R51, UR7, 0x1, P2 ;  /* 0x0000000733337c11 */ /* 0x000fe400090f0eff */
[----:B------:R-:W-:-:S02]  /*120e0*/  LEA R50, P1, R56, UR8, 0x1 ;  /* 0x0000000838327c11 */ /* 0x000fc4000f8208ff */
[C---:B------:R-:W-:Y:S02]  /*120f0*/  LEA R54, P0, R55.reuse, UR8, 0x1 ;  /* 0x0000000837367c11 */ /* 0x040fe4000f8008ff */
[----:B------:R-:W-:Y:S02]  /*12100*/  IADD3 R53, R0, 0x68, RZ ;  /* 0x0000006800357810 */ /* 0x000fe40007ffe0ff */
[----:B------:R-:W-:Y:S02]  /*12110*/  IADD3 R61, P2, R52, UR4, RZ ;  /* 0x00000004343d7c10 */ /* 0x000fe4000ff5e0ff */
[----:B------:R-:W-:Y:S02]  /*12120*/  LEA.HI.X R51, R56, UR9, R51, 0x1, P1 ;  /* 0x0000000938337c11 */ /* 0x000fe400088f0c33 */
[----:B------:R-:W-:Y:S01]  /*12130*/  LEA.HI.X R55, R55, UR9, R60, 0x1, P0 ;  /* 0x0000000937377c11 */ /* 0x000fe200080f0c3c */
[----:B------:R-:W-:Y:S01]  /*12140*/  VIADD R60, R0, 0x70 ;  /* 0x00000070003c7836 */ /* 0x000fe20000000000 */
[----:B------:R-:W-:-:S02]  /*12150*/  IADD3 R57, P1, R53, UR4, RZ ;  /* 0x0000000435397c10 */ /* 0x000fc4000ff3e0ff */
[----:B------:R-:W-:Y:S02]  /*12160*/  LEA.HI.X.SX32 R66, R52, UR7, 0x1, P2 ;  /* 0x0000000734427c11 */ /* 0x000fe400090f0eff */
[----:B------:R-:W-:Y:S02]  /*12170*/  LEA R52, P0, R61, UR8, 0x1 ;  /* 0x000000083d347c11 */ /* 0x000fe4000f8008ff */
[----:B------:R-:W-:Y:S02]  /*12180*/  LEA.HI.X.SX32 R62, R53, UR7, 0x1, P1 ;  /* 0x00000007353e7c11 */ /* 0x000fe400088f0eff */
[----:B------:R-:W-:Y:S01]  /*12190*/  LEA.HI.X R53, R61, UR9, R66, 0x1, P0 ;  /* 0x000000093d357c11 */ /* 0x000fe200080f0c42 */
[C---:B------:R-:W-:Y:S01]  /*121a0*/  VIADD R61, R0.reuse, 0x78 ;  /* 0x00000078003d7836 */ /* 0x040fe20000000000 */
[----:B------:R-:W-:Y:S01]  /*121b0*/  LEA R56, P1, R57, UR8, 0x1 ;  /* 0x0000000839387c11 */ /* 0x000fe2000f8208ff */
[----:B------:R-:W-:Y:S01]  /*121c0*/  VIADD R66, R0, 0x80 ;  /* 0x0000008000427836 */ /* 0x000fe20000000000 */
[----:B------:R-:W-:-:S02]  /*121d0*/  IADD3 R69, P0, R60, UR4, RZ ;  /* 0x000000043c457c10 */ /* 0x000fc4000ff1e0ff */
[----:B------:R-:W-:Y:S02]  /*121e0*/  LEA.HI.X R57, R57, UR9, R62, 0x1, P1 ;  /* 0x0000000939397c11 */ /* 0x000fe400088f0c3e */
[----:B------:R-:W-:Y:S02]  /*121f0*/  IADD3 R63, P1, R61, UR4, RZ ;  /* 0x000000043d3f7c10 */ /* 0x000fe4000ff3e0ff */
[----:B------:R-:W-:Y:S02]  /*12200*/  LEA.HI.X.SX32 R70, R60, UR7, 0x1, P0 ;  /* 0x000000073c467c11 */ /* 0x000fe400080f0eff */
[----:B------:R-:W-:Y:S02]  /*12210*/  LEA R60, P0, R69, UR8, 0x1 ;  /* 0x00000008453c7c11 */ /* 0x000fe4000f8008ff */
[----:B------:R-:W-:Y:S02]  /*12220*/  LEA.HI.X.SX32 R68, R61, UR7, 0x1, P1 ;  /* 0x000000073d447c11 */ /* 0x000fe400088f0eff */
[----:B------:R-:W-:-:S02]  /*12230*/  LEA.HI.X R61, R69, UR9, R70, 0x1, P0 ;  /* 0x00000009453d7c11 */ /* 0x000fc400080f0c46 */
[----:B------:R-:W-:Y:S02]  /*12240*/  LEA R62, P1, R63, UR8, 0x1 ;  /* 0x000000083f3e7c11 */ /* 0x000fe4000f8208ff */
[----:B------:R-:W-:Y:S02]  /*12250*/  IADD3 R69, P0, R66, UR4, RZ ;  /* 0x0000000442457c10 */ /* 0x000fe4000ff1e0ff */
[----:B------:R-:W-:Y:S02]  /*12260*/  IADD3 R72, P2, R67, UR4, RZ ;  /* 0x0000000443487c10 */ /* 0x000fe4000ff5e0ff */
[----:B------:R-:W-:Y:S02]  /*12270*/  IADD3 R70, R0, 0x90, RZ ;  /* 0x0000009000467810 */ /* 0x000fe40007ffe0ff */
[----:B------:R-:W-:Y:S02]  /*12280*/  LEA.HI.X R63, R63, UR9, R68, 0x1, P1 ;  /* 0x000000093f3f7c11 */ /* 0x000fe400088f0c44 */
[----:B------:R-:W-:-:S02]  /*12290*/  LEA.HI.X.SX32 R74, R66, UR7, 0x1, P0 ;  /* 0x00000007424a7c11 */ /* 0x000fc400080f0eff */
[----:B------:R-:W-:Y:S02]  /*122a0*/  LEA.HI.X.SX32 R67, R67, UR7, 0x1, P2 ;  /* 0x0000000743437c11 */ /* 0x000fe400090f0eff */
[----:B------:R-:W-:Y:S02]  /*122b0*/  LEA R66, P1, R72, UR8, 0x1 ;  /* 0x0000000848427c11 */ /* 0x000fe4000f8208ff */
[C---:B------:R-:W-:Y:S02]  /*122c0*/  LEA R68, P0, R69.reuse, UR8, 0x1 ;  /* 0x0000000845447c11 */ /* 0x040fe4000f8008ff */
        /* <DEDUP_REMOVED lines=18> */
[----:B------:R-:W-:Y:S01]  /*123f0*/  LEA.HI.X R75, R81, UR9, R82, 0x1, P0 ;  /* 0x00000009514b7c11 */ /* 0x000fe200080f0c52 */
[----:B------:R-:W-:Y:S01]  /*12400*/  VIADD R82, R0, 0xc0 ;  /* 0x000000c000527836 */ /* 0x000fe20000000000 */
[----:B------:R-:W-:-:S02]  /*12410*/  LEA R76, P1, R77, UR8, 0x1 ;  /* 0x000000084d4c7c11 */ /* 0x000fc4000f8208ff */
[C---:B------:R-:W-:Y:S02]  /*12420*/  IADD3 R81, P0, R78.reuse, UR4, RZ ;  /* 0x000000044e517c10 */ /* 0x040fe4000ff1e0ff */
[----:B------:R-:W-:Y:S02]  /*12430*/  IADD3 R84, P2, R79, UR4, RZ ;  /* 0x000000044f547c10 */ /* 0x000fe4000ff5e0ff */
[----:B------:R-:W-:Y:S02]  /*12440*/  LEA.HI.X R77, R77, UR9, R80, 0x1, P1 ;  /* 0x000000094d4d7c11 */ /* 0x000fe400088f0c50 */
[----:B------:R-:W-:Y:S02]  /*12450*/  LEA.HI.X.SX32 R86, R78, UR7, 0x1, P0 ;  /* 0x000000074e567c11 */ /* 0x000fe400080f0eff */
[----:B------:R-:W-:Y:S02]  /*12460*/  LEA.HI.X.SX32 R79, R79, UR7, 0x1, P2 ;  /* 0x000000074f4f7c11 */ /* 0x000fe400090f0eff */
[----:B------:R-:W-:-:S02]  /*12470*/  LEA R78, P1, R84, UR8, 0x1 ;  /* 0x00000008544e7c11 */ /* 0x000fc4000f8208ff */
[C---:B------:R-:W-:Y:S02]  /*12480*/  LEA R80, P0, R81.reuse, UR8, 0x1 ;  /* 0x0000000851507c11 */ /* 0x040fe4000f8008ff */
[----:B------:R-:W-:Y:S02]  /*12490*/  IADD3 R87, P2, R82, UR4, RZ ;  /* 0x0000000452577c10 */ /* 0x000fe4000ff5e0ff */
[----:B------:R-:W-:Y:S02]  /*124a0*/  LEA.HI.X R79, R84, UR9, R79, 0x1, P1 ;  /* 0x00000009544f7c11 */ /* 0x000fe400088f0c4f */
[----:B------:R-:W-:Y:S01]  /*124b0*/  LEA.HI.X R81, R81, UR9, R86, 0x1, P0 ;  /* 0x0000000951517c11 */ /* 0x000fe200080f0c56 */
[----:B------:R-:W-:Y:S01]  /*124c0*/  VIADD R86, R0, 0xd0 ;  /* 0x000000d000567836 */ /* 0x000fe20000000000 */
[----:B------:R-:W-:Y:S02]  /*124d0*/  IADD3 R85, P1, R83, UR4, RZ ;  /* 0x0000000453557c10 */ /* 0x000fe4000ff3e0ff */
[----:B------:R-:W-:-:S02]  /*124e0*/  LEA.HI.X.SX32 R90, R82, UR7, 0x1, P2 ;  /* 0x00000007525a7c11 */ /* 0x000fc400090f0eff */
[----:B------:R-:W-:Y:S02]  /*124f0*/  LEA R82, P0, R87, UR8, 0x1 ;  /* 0x0000000857527c11 */ /* 0x000fe4000f8008ff */
[----:B------:R-:W-:Y:S02]  /*12500*/  LEA.HI.X.SX32 R88, R83, UR7, 0x1, P1 ;  /* 0x0000000753587c11 */ /* 0x000fe400088f0eff */
[----:B------:R-:W-:Y:S01]  /*12510*/  LEA.HI.X R83, R87, UR9, R90, 0x1, P0 ;  /* 0x0000000957537c11 */ /* 0x000fe200080f0c5a */
[----:B------:R-:W-:Y:S01]  /*12520*/  VIADD R87, R0, 0xd8 ;  /* 0x000000d800577836 */ /* 0x000fe20000000000 */
[C---:B------:R-:W-:Y:S02]  /*12530*/  LEA R84, P1, R85.reuse, UR8, 0x1 ;  /* 0x0000000855547c11 */ /* 0x040fe4000f8208ff */
[----:B------:R-:W-:Y:S02]  /*12540*/  IADD3 R90, P0, R86, UR4, RZ ;  /* 0x00000004565a7c10 */ /* 0x000fe4000ff1e0ff */
[----:B------:R-:W-:-:S02]  /*12550*/  LEA.HI.X R85, R85, UR9, R88, 0x1, P1 ;  /* 0x0000000955557c11 */ /* 0x000fc400088f0c58 */
[----:B------:R-:W-:Y:S02]  /*12560*/  IADD3 R92, P1, R87, UR4, RZ ;  /* 0x00000004575c7c10 */ /* 0x000fe4000ff3e0ff */
[----:B------:R-:W-:Y:S02]  /*12570*/  LEA.HI.X.SX32 R95, R86, UR7, 0x1, P0 ;  /* 0x00000007565f7c11 */ /* 0x000fe400080f0eff */
[----:B------:R-:W-:Y:S02]  /*12580*/  IADD3 R91, P2, R89, UR4, RZ ;  /* 0x00000004595b7c10 */ /* 0x000fe4000ff5e0ff */
[----:B------:R-:W-:Y:S02]  /*12590*/  LEA.HI.X.SX32 R93, R87, UR7, 0x1, P1 ;  /* 0x00000007575d7c11 */ /* 0x000fe400088f0eff */
[----:B------:R-:W-:Y:S02]  /*125a0*/  LEA R86, P0, R90, UR8, 0x1 ;  /* 0x000000085a567c11 */ /* 0x000fe4000f8008ff */
[----:B------:R-:W-:-:S02]  /*125b0*/  LEA R88, P1, R92, UR8, 0x1 ;  /* 0x000000085c587c11 */ /* 0x000fc4000f8208ff */
[----:B------:R-:W-:Y:S02]  /*125c0*/  LEA.HI.X.SX32 R94, R89, UR7, 0x1, P2 ;  /* 0x00000007595e7c11 */ /* 0x000fe400090f0eff */
[----:B------:R-:W-:Y:S02]  /*125d0*/  LEA.HI.X R87, R90, UR9, R95, 0x1, P0 ;  /* 0x000000095a577c11 */ /* 0x000fe400080f0c5f */
[----:B------:R-:W-:Y:S01]  /*125e0*/  LEA.HI.X R89, R92, UR9, R93, 0x1, P1 ;  /* 0x000000095c597c11 */ /* 0x000fe200088f0c5d */
[C---:B------:R-:W-:Y:S01]  /*125f0*/  VIADD R92, R0.reuse, 0xe8 ;  /* 0x000000e8005c7836 */ /* 0x040fe20000000000 */
[C---:B------:R-:W-:Y:S01]  /*12600*/  LEA R90, P0, R91.reuse, UR8, 0x1 ;  /* 0x000000085b5a7c11 */ /* 0x040fe2000f8008ff */
[C---:B------:R-:W-:Y:S02]  /*12610*/  VIADD R93, R0.reuse, 0xf0 ;  /* 0x000000f0005d7836 */ /* 0x040fe40000000000 */
[----:B------:R-:W-:Y:S01]  /*12620*/  VIADD R0, R0, 0xf8 ;  /* 0x000000f800007836 */ /* 0x000fe20000000000 */
[----:B------:R-:W-:-:S02]  /*12630*/  LEA.HI.X R91, R91, UR9, R94, 0x1, P0 ;  /* 0x000000095b5b7c11 */ /* 0x000fc400080f0c5e */
[----:B------:R-:W-:Y:S02]  /*12640*/  IADD3 R97, P0, R92, UR4, RZ ;  /* 0x000000045c617c10 */ /* 0x000fe4000ff1e0ff */
[----:B------:R-:W-:Y:S02]  /*12650*/  IADD3 R9, P2, R0, UR4, RZ ;  /* 0x0000000400097c10 */ /* 0x000fe4000ff5e0ff */
[----:B------:R-:W-:Y:S02]  /*12660*/  IADD3 R95, P1, R93, UR4, RZ ;  /* 0x000000045d5f7c10 */ /* 0x000fe4000ff3e0ff */
[----:B------:R-:W-:Y:S02]  /*12670*/  LEA.HI.X.SX32 R100, R92, UR7, 0x1, P0 ;  /* 0x000000075c647c11 */ /* 0x000fe400080f0eff */
[----:B------:R-:W-:Y:S02]  /*12680*/  LEA R92, P0, R97, UR8, 0x1 ;  /* 0x00000008615c7c11 */ /* 0x000fe4000f8008ff */
[----:B------:R-:W-:-:S02]  /*12690*/  LEA.HI.X.SX32 R0, R0, UR7, 0x1, P2 ;  /* 0x0000000700007c11 */ /* 0x000fc400090f0eff */
[----:B------:R-:W-:Y:S02]  /*126a0*/  LEA R96, P2, R9, UR8, 0x1 ;  /* 0x0000000809607c11 */ /* 0x000fe4000f8408ff */
[----:B------:R-:W-:Y:S02]  /*126b0*/  LEA.HI.X.SX32 R98, R93, UR7, 0x1, P1 ;  /* 0x000000075d627c11 */ /* 0x000fe400088f0eff */
[----:B------:R-:W-:Y:S02]  /*126c0*/  LEA.HI.X R93, R97, UR9, R100, 0x1, P0 ;  /* 0x00000009615d7c11 */ /* 0x000fe400080f0c64 */
[--C-:B------:R-:W-:Y:S02]  /*126d0*/  LEA.HI.X R97, R9, UR9, R0.reuse, 0x1, P2 ;  /* 0x0000000909617c11 */ /* 0x100fe400090f0c00 */
[----:B------:R-:W-:Y:S02]  /*126e0*/  PRMT R0, R4, 0x7632, R0 ;  /* 0x0000763204007816 */ /* 0x000fe40000000000 */
[----:B------:R-:W-:-:S03]  /*126f0*/  LEA R94, P1, R95, UR8, 0x1 ;  /* 0x000000085f5e7c11 */ /* 0x000fc6000f8208ff */
[----:B------:R0:W-:Y:S01]  /*12700*/  STG.E.U16 desc[UR10][R32.64], R0 ;  /* 0x0000000020007986 */ /* 0x0001e2000c10150a */
[----:B------:R-:W-:-:S03]  /*12710*/  LEA.HI.X R95, R95, UR9, R98, 0x1, P1 ;  /* 0x000000095f5f7c11 */ /* 0x000fc600088f0c62 */
[----:B------:R1:W-:Y:S04]  /*12720*/  STG.E.U16 desc[UR10][R28.64], R2 ;  /* 0x000000021c007986 */ /* 0x0003e8000c10150a */
[----:B------:R2:W-:Y:S01]  /*12730*/  STG.E.U16 desc[UR10][R34.64], R3 ;  /* 0x0000000322007986 */ /* 0x0005e2000c10150a */
[----:B0-----:R-:W-:-:S03]  /*12740*/  PRMT R0, R7, 0x7632, R0 ;  /* 0x0000763207007816 */ /* 0x001fc60000000000 */
[----:B------:R-:W-:Y:S01]  /*12750*/  STG.E.U16 desc[UR10][R40.64], R5 ;  /* 0x0000000528007986 */ /* 0x000fe2000c10150a */
[----:B------:R-:W-:Y:S02]  /*12760*/  PRMT R33, R18, 0x7632, R33 ;  /* 0x0000763212217816 */ /* 0x000fe40000000021 */
[----:B-1----:R-:W-:Y:S01]  /*12770*/  PRMT R2, R10, 0x7632, R2 ;  /* 0x000076320a027816 */ /* 0x002fe20000000002 */
[----:B------:R0:W-:Y:S01]  /*12780*/  STG.E.U16 desc[UR10][R36.64], R6 ;  /* 0x0000000624007986 */ /* 0x0001e2000c10150a */
[----:B------:R-:W-:Y:S02]  /*12790*/  PRMT R28, R14, 0x7632, R28 ;  /* 0x000076320e1c7816 */ /* 0x000fe4000000001c */
[----:B--2---:R-:W-:Y:S01]  /*127a0*/  PRMT R3, R12, 0x7632, R3 ;  /* 0x000076320c037816 */ /* 0x004fe20000000003 */
[----:B------:R1:W-:Y:S04]  /*127b0*/  STG.E.U16 desc[UR10][R38.64], R7 ;  /* 0x0000000726007986 */ /* 0x0003e8000c10150a */
[----:B------:R2:W-:Y:S04]  /*127c0*/  STG.E.U16 desc[UR10][R44.64], R0 ;  /* 0x000000002c007986 */ /* 0x0005e8000c10150a */
[----:B------:R3:W-:Y:S01]  /*127d0*/  STG.E.U16 desc[UR10][R46.64], R10 ;  /* 0x0000000a2e007986 */ /* 0x0007e2000c10150a */
[----:B0-----:R-:W-:-:S03]  /*127e0*/  PRMT R36, R20, 0x7632, R36 ;  /* 0x0000763214247816 */ /* 0x001fc60000000024 */
[----:B------:R0:W-:Y:S01]  /*127f0*/  STG.E.U16 desc[UR10][R48.64], R2 ;  /* 0x0000000230007986 */ /* 0x0001e2000c10150a */
[----:B-1----:R-:W-:Y:S02]  /*12800*/  PRMT R38, R22, 0x7632, R38 ;  /* 0x0000763216267816 */ /* 0x002fe40000000026 */
[----:B------:R-:W-:Y:S01]  /*12810*/  PRMT R39, R24, 0x7632, R39 ;  /* 0x0000763218277816 */ /* 0x000fe20000000027 */
[----:B------:R-:W-:Y:S01]  /*12820*/  STG.E.U16 desc[UR10][R54.64], R12 ;  /* 0x0000000c36007986 */ /* 0x000fe2000c10150a */
[----:B--2---:R-:W-:Y:S02]  /*12830*/  PRMT R0, R16, 0x7632, R0 ;  /* 0x0000763210007816 */ /* 0x004fe40000000000 */
[----:B------:R-:W-:Y:S01]  /*12840*/  PRMT R44, R42, 0x7632, R44 ;  /* 0x000076322a2c7816 */ /* 0x000fe2000000002c */
[----:B------:R-:W-:Y:S01]  /*12850*/  STG.E.U16 desc[UR10][R50.64], R3 ;  /* 0x0000000332007986 */ /* 0x000fe2000c10150a */
[----:B---3--:R-:W-:-:S03]  /*12860*/  PRMT R46, R58, 0x7632, R46 ;  /* 0x000076323a2e7816 */ /* 0x008fc6000000002e */
[----:B------:R-:W-:Y:S01]  /*12870*/  STG.E.U16 desc[UR10][R52.64], R14 ;  /* 0x0000000e34007986 */ /* 0x000fe2000c10150a */
[----:B0-----:R-:W-:-:S03]  /*12880*/  PRMT R48, R64, 0x7632, R48 ;  /* 0x0000763240307816 */ /* 0x001fc60000000030 */
[----:B------:R-:W-:Y:S04]  /*12890*/  STG.E.U16 desc[UR10][R56.64], R28 ;  /* 0x0000001c38007986 */ /* 0x000fe8000c10150a */
[----:B------:R-:W-:Y:S04]  /*128a0*/  STG.E.U16 desc[UR10][R60.64], R16 ;  /* 0x000000103c007986 */ /* 0x000fe8000c10150a */
[----:B------:R0:W-:Y:S04]  /*128b0*/  STG.E.U16 desc[UR10][R62.64], R0 ;  /* 0x000000003e007986 */ /* 0x0001e8000c10150a */
[----:B------:R-:W-:Y:S04]  /*128c0*/  STG.E.U16 desc[UR10][R68.64], R18 ;  /* 0x0000001244007986 */ /* 0x000fe8000c10150a */
[----:B------:R-:W-:Y:S04]  /*128d0*/  STG.E.U16 desc[UR10][R66.64], R33 ;  /* 0x0000002142007986 */ /* 0x000fe8000c10150a */
[----:B------:R-:W-:Y:S01]  /*128e0*/  STG.E.U16 desc[UR10][R70.64], R20 ;  /* 0x0000001446007986 */ /* 0x000fe2000c10150a */
[----:B0-----:R-:W-:-:S03]  /*128f0*/  PRMT R0, R30, 0x7632, R0 ;  /* 0x000076321e007816 */ /* 0x001fc60000000000 */
[----:B------:R-:W-:Y:S04]  /*12900*/  STG.E.U16 desc[UR10][R72.64], R36 ;  /* 0x0000002448007986 */ /* 0x000fe8000c10150a */
        /* <DEDUP_REMOVED lines=11> */
[----:B------:R-:W-:Y:S01]  /*129c0*/  STG.E.U16 desc[UR10][R96.64], R48 ;  /* 0x0000003060007986 */ /* 0x000fe2000c10150a */
[----:B------:R-:W-:Y:S05]  /*129d0*/  EXIT ;  /* 0x000000000000794d */ /* 0x000fea0003800000 */
.L_x_17366:
        /* <DEDUP_REMOVED lines=10> */
.L_x_28350:


//--------------------- .text._ZN4vllm25paged_attention_v1_kernelI13__nv_bfloat16S1_Li192ELi32ELi128ELNS_18Fp8KVCacheDataTypeE0ELb0EEEvPT_PKS3_PKT0_S9_ifPKiSB_iPKfiiiSD_SD_iiiii --------------------------
	.section	.text._ZN4vllm25paged_attention_v1_kernelI13__nv_bfloat16S1_Li192ELi32ELi128ELNS_18Fp8KVCacheDataTypeE0ELb0EEEvPT_PKS3_PKT0_S9_ifPKiSB_iPKfiiiSD_SD_iiiii,"ax",@progbits
	.align	128
        .global         _ZN4vllm25paged_attention_v1_kernelI13__nv_bfloat16S1_Li192ELi32ELi128ELNS_18Fp8KVCacheDataTypeE0ELb0EEEvPT_PKS3_PKT0_S9_ifPKiSB_iPKfiiiSD_SD_iiiii
        .type           _ZN4vllm25paged_attention_v1_kernelI13__nv_bfloat16S1_Li192ELi32ELi128ELNS_18Fp8KVCacheDataTypeE0ELb0EEEvPT_PKS3_PKT0_S9_ifPKiSB_iPKfiiiSD_SD_iiiii,@function
        .size           _ZN4vllm25paged_attention_v1_kernelI13__nv_bfloat16S1_Li192ELi32ELi128ELNS_18Fp8KVCacheDataTypeE0ELb0EEEvPT_PKS3_PKT0_S9_ifPKiSB_iPKfiiiSD_SD_iiiii,(.L_x_28351 - _ZN4vllm25paged_attention_v1_kernelI13__nv_bfloat16S1_Li192ELi32ELi128ELNS_18Fp8KVCacheDataTypeE0ELb0EEEvPT_PKS3_PKT0_S9_ifPKiSB_iPKfiiiSD_SD_iiiii)
        .other          _ZN4vllm25paged_attention_v1_kernelI13__nv_bfloat16S1_Li192ELi32ELi128ELNS_18Fp8KVCacheDataTypeE0ELb0EEEvPT_PKS3_PKT0_S9_ifPKiSB_iPKfiiiSD_SD_iiiii,@"STO_CUDA_ENTRY STV_DEFAULT"
_ZN4vllm25paged_attention_v1_kernelI13__nv_bfloat16S1_Li192ELi32ELi128ELNS_18Fp8KVCacheDataTypeE0ELb0EEEvPT_PKS3_PKT0_S9_ifPKiSB_iPKfiiiSD_SD_iiiii:
.text._ZN4vllm25paged_attention_v1_kernelI13__nv_bfloat16S1_Li192ELi32ELi128ELNS_18Fp8KVCacheDataTypeE0ELb0EEEvPT_PKS3_PKT0_S9_ifPKiSB_iPKfiiiSD_SD_iiiii:
[----:B------:R-:W-:Y:S01]  /*0000*/  LDC R1, c[0x0][0x28] ;  /* 0x00000a00ff017b82 */ /* 0x000fe20000000800 */
[----:B------:R-:W0:Y:S07]  /*0010*/  S2R R11, SR_CTAID.Y ;  /* 0x00000000000b7919 */ /* 0x000e2e0000002600 */
[----:B------:R-:W0:Y:S01]  /*0020*/  LDC.64 R4, c[0x0][0x240] ;  /* 0x00009000ff047b82 */ /* 0x000e220000000a00 */
[----:B------:R-:W-:Y:S01]  /*0030*/  ULDC.64 UR10, c[0x0][0x208] ;  /* 0x00008200000a7ab9 */ /* 0x000fe20000000a00 */
[----:B------:R-:W1:Y:S06]  /*0040*/  S2R R13, SR_CTAID.X ;  /* 0x00000000000d7919 */ /* 0x000e6c0000002500 */
[----:B------:R-:W2:Y:S08]  /*0050*/  LDC.64 R2, c[0x0][0x250] ;  /* 0x00009400ff027b82 */ /* 0x000eb00000000a00 */
[----:B------:R-:W3:Y:S01]  /*0060*/  LDC R15, c[0x0][0x230] ;  /* 0x00008c00ff0f7b82 */ /* 0x000ee20000000800 */
[----:B0-----:R-:W-:Y:S01]  /*0070*/  IMAD.WIDE R4, R11, 0x4, R4 ;  /* 0x000000040b047825 */ /* 0x001fe200078e0204 */
[----:B--2---:R-:W-:-:S04]  /*0080*/  ISETP.NE.U32.AND P0, PT, R2, RZ, PT ;  /* 0x000000ff0200720c */ /* 0x004fc80003f05070 */
[----:B------:R0:W2:Y:S01]  /*0090*/  LDG.E.CONSTANT R0, desc[UR10][R4.64] ;  /* 0x0000000a04007981 */ /* 0x0000a2000c1e9900 */
[----:B------:R-:W-:Y:S02]  /*00a0*/  ISETP.NE.AND.EX P0, PT, R3, RZ, PT, P0 ;  /* 0x000000ff0300720c */ /* 0x000fe40003f05300 */
[----:B---3--:R-:W-:-:S04]  /*00b0*/  IABS R10, R15 ;  /* 0x0000000f000a7213 */ /* 0x008fc80000000000 */
[----:B------:R-:W3:Y:S07]  /*00c0*/  I2F.RP R3, R10 ;  /* 0x0000000a00037306 */ /* 0x000eee0000209400 */
[----:B------:R-:W1:Y:S01]  /*00d0*/  @P0 LDC.64 R6, c[0x0][0x250] ;  /* 0x00009400ff060b82 */ /* 0x000e620000000a00 */
[----:B---3--:R-:W3:Y:S07]  /*00e0*/  MUFU.RCP R3, R3 ;  /* 0x0000000300037308 */ /* 0x008eee0000001000 */
[----:B0-----:R-:W0:Y:S01]  /*00f0*/  LDC R4, c[0x0][0xc] ;  /* 0x00000300ff047b82 */ /* 0x001e220000000800 */
[----:B---3--:R-:W-:-:S04]  /*0100*/  VIADD R8, R3, 0xffffffe ;  /* 0x0ffffffe03087836 */ /* 0x008fc80000000000 */
[----:B------:R3:W4:Y:S01]  /*0110*/  F2I.FTZ.U32.TRUNC.NTZ R9, R8 ;  /* 0x0000000800097305 */ /* 0x000722000021f000 */
[----:B------:R-:W-:Y:S02]  /*0120*/  IMAD.MOV.U32 R2, RZ, RZ, RZ ;  /* 0x000000ffff027224 */ /* 0x000fe400078e00ff */
[----:B-1----:R-:W-:-:S05]  /*0130*/  @P0 IMAD.WIDE R6, R13, 0x4, R6 ;  /* 0x000000040d060825 */ /* 0x002fca00078e0206 */
[----:B------:R0:W5:Y:S01]  /*0140*/  @P0 LDG.E.CONSTANT R2, desc[UR10][R6.64] ;  /* 0x0000000a06020981 */ /* 0x000162000c1e9900 */
[----:B---3--:R-:W-:Y:S02]  /*0150*/  IMAD.MOV.U32 R8, RZ, RZ, RZ ;  /* 0x000000ffff087224 */ /* 0x008fe400078e00ff */
[----:B----4-:R-:W-:Y:S01]  /*0160*/  IMAD.MOV R5, RZ, RZ, -R9 ;  /* 0x000000ffff057224 */ /* 0x010fe200078e0a09 */
[----:B0-----:R-:W-:-:S03]  /*0170*/  IABS R6, R4 ;  /* 0x0000000400067213 */ /* 0x001fc60000000000 */
[----:B------:R-:W-:-:S04]  /*0180*/  IMAD R5, R5, R10, RZ ;  /* 0x0000000a05057224 */ /* 0x000fc800078e02ff */
[----:B------:R-:W-:-:S04]  /*0190*/  IMAD.HI.U32 R9, R9, R5, R8 ;  /* 0x0000000509097227 */ /* 0x000fc800078e0008 */
[----:B------:R-:W-:-:S04]  /*01a0*/  IMAD.MOV.U32 R5, RZ, RZ, R6 ;  /* 0x000000ffff057224 */ /* 0x000fc800078e0006 */
        /* <DEDUP_REMOVED lines=44> */
[----:B--2---:R-:W-:-:S05]  /*0470*/  VIADD R5, R0, 0x1f ;  /* 0x0000001f00057836 */ /* 0x004fca0000000000 */
[----:B------:R-:W-:-:S04]  /*0480*/  SHF.R.S32.HI R6, RZ, 0x1f, R5 ;  /* 0x0000001fff067819 */ /* 0x000fc80000011405 */
[----:B------:R-:W-:-:S04]  /*0490*/  LEA.HI R6, R6, R5, RZ, 0x5 ;  /* 0x0000000506067211 */ /* 0x000fc800078f28ff */
[----:B------:R-:W-:Y:S01]  /*04a0*/  SHF.R.S32.HI R28, RZ, 0x5, R6 ;  /* 0x00000005ff1c7819 */ /* 0x000fe20000011406 */
[----:B------:R-:W-:Y:S06]  /*04b0*/  @P0 BRA `(.L_x_17368) ;  /* 0x0000000400580947 */ /* 0x000fec0003800000 */
[----:B------:R-:W-:Y:S01]  /*04c0*/  VIMNMX R4, R9, -0x68, !PT ;  /* 0xffffff9809047848 */ /* 0x000fe20007fe0100 */
[----:B------:R-:W-:Y:S01]  /*04d0*/  ULDC UR4, c[0x0][0x258] ;  /* 0x0000960000047ab9 */ /* 0x000fe20000000800 */
[----:B------:R-:W-:Y:S01]  /*04e0*/  IMAD R7, R13, 0xc0, RZ ;  /* 0x000000c00d077824 */ /* 0x000fe200078e02ff */
[----:B------:R-:W-:Y:S01]  /*04f0*/  BSSY B1, `(.L_x_17369) ;  /* 0x0000027000017945 */ /* 0x000fe20003800000 */
[----:B------:R-:W-:Y:S01]  /*0500*/  IADD3 R4, -R9, 0x7f, R4 ;  /* 0x0000007f09047810 */ /* 0x000fe20007ffe104 */
[----:B------:R-:W-:Y:S02]  /*0510*/  IMAD R6, R11, UR4, RZ ;  /* 0x000000040b067c24 */ /* 0x000fe4000f8e02ff */
        /* <DEDUP_REMOVED lines=16> */
[----:B------:R-:W-:-:S03]  /*0620*/  IMAD.MOV.U32 R8, RZ, RZ, R5 ;  /* 0x000000ffff087224 */ /* 0x000fc600078e0005 */
[----:B------:R-:W-:Y:S01]  /*0630*/  IADD3.X R19, RZ, R19, RZ, P1, !PT ;  /* 0x00000013ff137210 */ /* 0x000fe20000ffe4ff */
[----:B0-----:R-:W-:-:S06]  /*0640*/  ULEA UR4, UR5, UR4, 0x18 ;  /* 0x0000000405047291 */ /* 0x001fcc000f8ec03f */
[----:B------:R-:W-:-:S05]  /*0650*/  LEA R4, R9, UR4, 0x4 ;  /* 0x0000000409047c11 */ /* 0x000fca000f8e20ff */
[----:B------:R-:W-:-:S07]  /*0660*/  VIADD R10, R4, 0x8 ;  /* 0x00000008040a7836 */ /* 0x000fce0000000000 */
.L_x_17371:
[----:B------:R-:W-:Y:S02]  /*0670*/  IMAD.MOV.U32 R4, RZ, RZ, R18 ;  /* 0x000000ffff047224 */ /* 0x000fe400078e0012 */
        /* <DEDUP_REMOVED lines=8> */
[----:B------:R-:W-:Y:S01]  /*0700*/  ISETP.NE.AND P1, PT, R8, RZ, PT ;  /* 0x000000ff0800720c */ /* 0x000fe20003f25270 */
[----:B------:R-:W-:Y:S01]  /*0710*/  IMAD.X R19, RZ, RZ, R5, P2 ;  /* 0x000000ffff137224 */ /* 0x000fe200010e0605 */
[----:B--2---:R-:W-:Y:S04]  /*0720*/  STS.64 [R10+-0x8], R12 ;  /* 0xfffff80c0a007388 */ /* 0x004fe80000000a00 */
[----:B---3--:R0:W-:Y:S02]  /*0730*/  STS.64 [R10], R14 ;  /* 0x0000000e0a007388 */ /* 0x0081e40000000a00 */
[----:B0-----:R-:W-:-:S05]  /*0740*/  IADD3 R10, R10, 0x800, RZ ;  /* 0x000008000a0a7810 */ /* 0x001fca0007ffe0ff */
[----:B------:R-:W-:Y:S05]  /*0750*/  @P1 BRA `(.L_x_17371) ;  /* 0xfffffffc00c41947 */ /* 0x000fea000383ffff */
.L_x_17370:
[----:B------:R-:W-:Y:S05]  /*0760*/  BSYNC B1 ;  /* 0x0000000000017941 */ /* 0x000fea0003800000 */
.L_x_17369:
        /* <DEDUP_REMOVED lines=9> */
[----:B0-----:R-:W-:Y:S01]  /*0800*/  ULEA UR4, UR5, UR4, 0x18 ;  /* 0x0000000405047291 */ /* 0x001fe2000f8ec03f */
[----:B-1----:R-:W-:-:S05]  /*0810*/  LEA R10, P0, R29, R4, 0x1 ;  /* 0x000000041d0a7211 */ /* 0x002fca00078008ff */
[C---:B------:R-:W-:Y:S01]  /*0820*/  LEA R4, R9.reuse, UR4, 0x4 ;  /* 0x0000000409047c11 */ /* 0x040fe2000f8e20ff */
[----:B------:R-:W-:Y:S01]  /*0830*/  VIADD R9, R9, 0xfffffe00 ;  /* 0xfffffe0009097836 */ /* 0x000fe20000000000 */
[----:B------:R-:W-:-:S03]  /*0840*/  LEA.HI.X R29, R29, R5, R16, 0x1, P0 ;  /* 0x000000051d1d7211 */ /* 0x000fc600000f0c10 */
[----:B------:R-:W-:-:S07]  /*0850*/  VIADD R8, R4, 0x1000 ;  /* 0x0000100004087836 */ /* 0x000fce0000000000 */
.L_x_17372:
        /* <DEDUP_REMOVED lines=22> */
[----:B--2---:R-:W-:Y:S04]  /*09c0*/  STS.128 [R8+-0x1000], R12 ;  /* 0xfff0000c08007388 */ /* 0x004fe80000000c00 */
[----:B---3--:R-:W-:Y:S04]  /*09d0*/  STS.128 [R8+-0x800], R16 ;  /* 0xfff8001008007388 */ /* 0x008fe80000000c00 */
[----:B----4-:R-:W-:Y:S04]  /*09e0*/  STS.128 [R8], R20 ;  /* 0x0000001408007388 */ /* 0x010fe80000000c00 */
[----:B------:R0:W-:Y:S02]  /*09f0*/  STS.128 [R8+0x800], R24 ;  /* 0x0008001808007388 */ /* 0x0001e40000000c00 */
[----:B0-----:R-:W-:Y:S01]  /*0a00*/  VIADD R8, R8, 0x2000 ;  /* 0x0000200008087836 */ /* 0x001fe20000000000 */
[----:B------:R-:W-:Y:S06]  /*0a10*/  @!P0 BRA `(.L_x_17372) ;  /* 0xfffffffc00908947 */ /* 0x000fec000383ffff */
.L_x_17368:
[----:B------:R-:W-:Y:S05]  /*0a20*/  BSYNC B0 ;  /* 0x0000000000007941 */ /* 0x000fea0003800000 */
.L_x_17367:
[----:B------:R-:W-:Y:S01]  /*0a30*/  ISETP.GE.AND P0, PT, R63, R28, PT ;  /* 0x0000001c3f00720c */ /* 0x000fe20003f06270 */
[----:B------:R-:W-:Y:S01]  /*0a40*/  ULDC UR4, c[0x0][0x248] ;  /* 0x0000920000047ab9 */ /* 0x000fe20000000800 */
[----:B------:R-:W-:Y:S01]  /*0a50*/  ULDC UR8, c[0x0][0x25c] ;  /* 0x0000970000087ab9 */ /* 0x000fe20000000800 */
[----:B------:R-:W-:Y:S01]  /*0a60*/  IMAD R28, R11, UR4, RZ ;  /* 0x000000040b1c7c24 */ /* 0x000fe2000f8e02ff */
[----:B------:R-:W-:Y:S01]  /*0a70*/  ULDC UR14, c[0x0][0x260] ;  /* 0x00009800000e7ab9 */ /* 0x000fe20000000800 */
[----:B------:R-:W-:Y:S01]  /*0a80*/  ULDC UR9, c[0x0][0x234] ;  /* 0x00008d0000097ab9 */ /* 0x000fe20000000800 */
[----:B------:R-:W-:Y:S01]  /*0a90*/  ULDC.64 UR6, c[0x0][0x238] ;  /* 0x00008e0000067ab9 */ /* 0x000fe20000000a00 */
[----:B------:R-:W-:Y:S01]  /*0aa0*/  ULDC.64 UR12, c[0x0][0x220] ;  /* 0x00008800000c7ab9 */ /* 0x000fe20000000a00 */
[----:B------:R-:W-:Y:S01]  /*0ab0*/  BSSY B0, `(.L_x_17373) ;  /* 0x00003b6000007945 */ /* 0x000fe20003800000 */
[----:B------:R-:W-:Y:S01]  /*0ac0*/  IMAD.MOV.U32 R195, RZ, RZ, -0x800001 ;  /* 0xff7fffffffc37424 */ /* 0x000fe200078e00ff */
[----:B------:R-:W-:Y:S01]  /*0ad0*/  SHF.R.S32.HI R29, RZ, 0x1f, R28 ;  /* 0x0000001fff1d7819 */ /* 0x000fe2000001141c */
[----:B------:R-:W-:Y:S06]  /*0ae0*/  BAR.SYNC.DEFER_BLOCKING 0x0 ;  /* 0x0000000000007b1d */ /* 0x000fec0000010000 */
[----:B------:R-:W-:Y:S05]  /*0af0*/  @P0 BRA `(.L_x_17374) ;  /* 0x0000003800c40947 */ /* 0x000fea0003800000 */
[----:B------:R-:W0:Y:S01]  /*0b00*/  S2UR UR5, SR_CgaCtaId ;  /* 0x00000000000579c3 */ /* 0x000e220000008800 */
[----:B------:R-:W-:Y:S01]  /*0b10*/  UMOV UR4, 0x400 ;  /* 0x0000040000047882 */ /* 0x000fe20000000000 */
[----:B------:R-:W-:Y:S01]  /*0b20*/  MOV R195, 0xff7fffff ;  /* 0xff7fffff00c37802 */ /* 0x000fe20000000f00 */
[----:B0-----:R-:W-:-:S09]  /*0b30*/  ULEA UR4, UR5, UR4, 0x18 ;  /* 0x0000000405047291 */ /* 0x001fd2000f8ec03f */
[----:B------:R-:W0:Y:S04]  /*0b40*/  LDS.128 R4, [UR4+0x50] ;  /* 0x00005004ff047984 */ /* 0x000e280008000c00 */
[----:B------:R-:W1:Y:S04]  /*0b50*/  LDS.128 R8, [UR4] ;  /* 0x00000004ff087984 */ /* 0x000e680008000c00 */
[----:B------:R-:W2:Y:S04]  /*0b60*/  LDS.128 R12, [UR4+0x10] ;  /* 0x00001004ff0c7984 */ /* 0x000ea80008000c00 */
[----:B------:R-:W3:Y:S04]  /*0b70*/  LDS.128 R16, [UR4+0x20] ;  /* 0x00002004ff107984 */ /* 0x000ee80008000c00 */
[----:B------:R-:W4:Y:S04]  /*0b80*/  LDS.128 R20, [UR4+0x30] ;  /* 0x00003004ff147984 */ /* 0x000f280008000c00 */
[----:B------:R-:W4:Y:S01]  /*0b90*/  LDS.128 R24, [UR4+0x40] ;  /* 0x00004004ff187984 */ /* 0x000f220008000c00 */
[C---:B0-----:R-:W-:Y:S01]  /*0ba0*/  PRMT R83, R4.reuse, 0x7632, R83 ;  /* 0x0000763204537816 */ /* 0x041fe20000000053 */
[C---:B------:R-:W-:Y:S01]  /*0bb0*/  IMAD.U32 R51, R5.reuse, 0x10000, RZ ;  /* 0x0001000005337824 */ /* 0x040fe200078e00ff */
[----:B------:R-:W-:Y:S01]  /*0bc0*/  SHF.L.U32 R50, R4, 0x10, RZ ;  /* 0x0000001004327819 */ /* 0x000fe200000006ff */
[C---:B------:R-:W-:Y:S01]  /*0bd0*/  IMAD.U32 R52, R6.reuse, 0x10000, RZ ;  /* 0x0001000006347824 */ /* 0x040fe200078e00ff */
[----:B------:R-:W-:Y:S01]  /*0be0*/  PRMT R84, R5, 0x7632, R84 ;  /* 0x0000763205547816 */ /* 0x000fe20000000054 */
[C---:B------:R-:W-:Y:S01]  /*0bf0*/  IMAD.U32 R53, R7.reuse, 0x10000, RZ ;  /* 0x0001000007357824 */ /* 0x040fe200078e00ff */
[----:B------:R-:W-:Y:S01]  /*0c00*/  PRMT R85, R6, 0x7632, R85 ;  /* 0x0000763206557816 */ /* 0x000fe20000000055 */
[C---:B-1----:R-:W-:Y:S01]  /*0c10*/  IMAD.U32 R30, R8.reuse, 0x10000, RZ ;  /* 0x00010000081e7824 */ /* 0x042fe200078e00ff */
[----:B------:R-:W-:Y:S01]  /*0c20*/  PRMT R86, R7, 0x7632, R86 ;  /* 0x0000763207567816 */ /* 0x000fe20000000056 */
[----:B------:R-:W-:Y:S01]  /*0c30*/  IMAD.U32 R31, R9, 0x10000, RZ ;  /* 0x00010000091f7824 */ /* 0x000fe200078e00ff */
[----:B------:R-:W0:Y:S01]  /*0c40*/  LDS.128 R4, [UR4+0xb0] ;  /* 0x0000b004ff047984 */ /* 0x000e220008000c00 */
[----:B------:R-:W-:Y:S01]  /*0c50*/  PRMT R61, R8, 0x7632, R61 ;  /* 0x00007632083d7816 */ /* 0x000fe2000000003d */
[----:B------:R-:W-:Y:S01]  /*0c60*/  IMAD.U32 R33, R11, 0x10000, RZ ;  /* 0x000100000b217824 */ /* 0x000fe200078e00ff */
[----:B------:R-:W-:Y:S01]  /*0c70*/  PRMT R64, R9, 0x7632, R64 ;  /* 0x0000763209407816 */ /* 0x000fe20000000040 */
[----:B--2---:R-:W-:Y:S01]  /*0c80*/  IMAD.U32 R34, R12, 0x10000, RZ ;  /* 0x000100000c227824 */ /* 0x004fe200078e00ff */
[C---:B------:R-:W-:Y:S01]  /*0c90*/  PRMT R65, R10.reuse, 0x7632, R65 ;  /* 0x000076320a417816 */ /* 0x040fe20000000041 */
[----:B------:R-:W-:Y:S01]  /*0ca0*/  IMAD.U32 R35, R13, 0x10000, RZ ;  /* 0x000100000d237824 */ /* 0x000fe200078e00ff */
[----:B------:R-:W-:Y:S01]  /*0cb0*/  SHF.L.U32 R32, R10, 0x10, RZ ;  /* 0x000000100a207819 */ /* 0x000fe200000006ff */
[----:B------:R-:W-:Y:S01]  /*0cc0*/  IMAD.U32 R36, R14, 0x10000, RZ ;  /* 0x000100000e247824 */ /* 0x000fe200078e00ff */
[----:B------:R-:W-:Y:S01]  /*0cd0*/  PRMT R66, R11, 0x7632, R66 ;  /* 0x000076320b427816 */ /* 0x000fe20000000042 */
[----:B------:R-:W-:Y:S01]  /*0ce0*/  IMAD.U32 R37, R15, 0x10000, RZ ;  /* 0x000100000f257824 */ /* 0x000fe200078e00ff */
[----:B------:R-:W-:Y:S01]  /*0cf0*/  PRMT R67, R12, 0x7632, R67 ;  /* 0x000076320c437816 */ /* 0x000fe20000000043 */
[----:B---3--:R-:W-:Y:S01]  /*0d00*/  IMAD.U32 R39, R17, 0x10000, RZ ;  /* 0x0001000011277824 */ /* 0x008fe200078e00ff */
[----:B------:R-:W-:Y:S01]  /*0d10*/  PRMT R68, R13, 0x7632, R68 ;  /* 0x000076320d447816 */ /* 0x000fe20000000044 */
[----:B------:R-:W-:Y:S01]  /*0d20*/  IMAD.U32 R40, R18, 0x10000, RZ ;  /* 0x0001000012287824 */ /* 0x000fe200078e00ff */
[----:B------:R-:W-:Y:S01]  /*0d30*/  PRMT R69, R14, 0x7632, R69 ;  /* 0x000076320e457816 */ /* 0x000fe20000000045 */
[----:B------:R-:W-:Y:S01]  /*0d40*/  IMAD.U32 R41, R19, 0x10000, RZ ;  /* 0x0001000013297824 */ /* 0x000fe200078e00ff */
[----:B------:R-:W-:Y:S01]  /*0d50*/  PRMT R70, R15, 0x7632, R70 ;  /* 0x000076320f467816 */ /* 0x000fe20000000046 */
[----:B----4-:R-:W-:Y:S01]  /*0d60*/  IMAD.U32 R42, R20, 0x10000, RZ ;  /* 0x00010000142a7824 */ /* 0x010fe200078e00ff */
[C---:B------:R-:W-:Y:S01]  /*0d70*/  PRMT R71, R16.reuse, 0x7632, R71 ;  /* 0x0000763210477816 */ /* 0x040fe20000000047 */
        /* <DEDUP_REMOVED lines=12> */
[----:B------:R-:W1:Y:S01]  /*0e40*/  LDS.128 R8, [UR4+0x60] ;  /* 0x00006004ff087984 */ /* 0x000e620008000c00 */
[C---:B------:R-:W-:Y:S01]  /*0e50*/  PRMT R77, R22.reuse, 0x7632, R77 ;  /* 0x00007632164d7816 */ /* 0x040fe2000000004d */
[----:B------:R-:W-:Y:S01]  /*0e60*/  IMAD.U32 R61, R61, 0x10000, RZ ;  /* 0x000100003d3d7824 */ /* 0x000fe200078e00ff */
[----:B------:R-:W-:Y:S01]  /*0e70*/  SHF.L.U32 R44, R22, 0x10, RZ ;  /* 0x00000010162c7819 */ /* 0x000fe200000006ff */
[----:B------:R-:W2:Y:S01]  /*0e80*/  LDS.128 R12, [UR4+0x70] ;  /* 0x00007004ff0c7984 */ /* 0x000ea20008000c00 */
[----:B------:R-:W-:Y:S01]  /*0e90*/  PRMT R78, R23, 0x7632, R78 ;  /* 0x00007632174e7816 */ /* 0x000fe2000000004e */
[----:B------:R-:W-:Y:S01]  /*0ea0*/  IMAD.U32 R64, R64, 0x10000, RZ ;  /* 0x0001000040407824 */ /* 0x000fe200078e00ff */
[----:B------:R-:W-:Y:S01]  /*0eb0*/  PRMT R79, R24, 0x7632, R79 ;  /* 0x00007632184f7816 */ /* 0x000fe2000000004f */
[----:B------:R-:W3:Y:S01]  /*0ec0*/  LDS.128 R16, [UR4+0x80] ;  /* 0x00008004ff107984 */ /* 0x000ee20008000c00 */
[----:B------:R-:W-:Y:S01]  /*0ed0*/  PRMT R80, R25, 0x7632, R80 ;  /* 0x0000763219507816 */ /* 0x000fe20000000050 */
[----:B0-----:R-:W-:Y:S01]  /*0ee0*/  IMAD.U32 R114, R5, 0x10000, RZ ;  /* 0x0001000005727824 */ /* 0x001fe200078e00ff */
[----:B------:R-:W-:Y:S01]  /*0ef0*/  PRMT R81, R26, 0x7632, R81 ;  /* 0x000076321a517816 */ /* 0x000fe20000000051 */
[----:B------:R-:W0:Y:S01]  /*0f00*/  LDS.128 R20, [UR4+0x90] ;  /* 0x00009004ff147984 */ /* 0x000e220008000c00 */
[----:B------:R-:W-:Y:S01]  /*0f10*/  PRMT R82, R27, 0x7632, R82 ;  /* 0x000076321b527816 */ /* 0x000fe20000000052 */
[----:B------:R-:W-:Y:S01]  /*0f20*/  IMAD.U32 R116, R6, 0x10000, RZ ;  /* 0x0001000006747824 */ /* 0x000fe200078e00ff */
[C---:B------:R-:W-:Y:S01]  /*0f30*/  PRMT R127, R4.reuse, 0x7632, R127 ;  /* 0x00007632047f7816 */ /* 0x040fe2000000007f */
[----:B------:R-:W4:Y:S01]  /*0f40*/  LDS.128 R24, [UR4+0xa0] ;  /* 0x0000a004ff187984 */ /* 0x000f220008000c00 */
        /* <DEDUP_REMOVED lines=8> */
[----:B------:R-:W4:Y:S01]  /*0fd0*/  LDS.128 R4, [UR4+0x110] ;  /* 0x00011004ff047984 */ /* 0x000f220008000c00 */
        /* <DEDUP_REMOVED lines=11> */
[----:B------:R-:W-:Y:S01]  /*1090*/  IMAD.U32 R76, R76, 0x10000, RZ ;  /* 0x000100004c4c7824 */ /* 0x000fe200078e00ff */
[C---:B-1----:R-:W-:Y:S01]  /*10a0*/  PRMT R87, R8.reuse, 0x7632, R87 ;  /* 0x0000763208577816 */ /* 0x042fe20000000057 */
[----:B------:R-:W-:Y:S01]  /*10b0*/  IMAD.U32 R54, R8, 0x10000, RZ ;  /* 0x0001000008367824 */ /* 0x000fe200078e00ff */
[C---:B------:R-:W-:Y:S01]  /*10c0*/  PRMT R89, R9.reuse, 0x7632, R89 ;  /* 0x0000763209597816 */ /* 0x040fe20000000059 */
[----:B------:R-:W-:Y:S01]  /*10d0*/  IMAD.U32 R55, R9, 0x10000, RZ ;  /* 0x0001000009377824 */ /* 0x000fe200078e00ff */
[C---:B------:R-:W-:Y:S01]  /*10e0*/  PRMT R91, R10.reuse, 0x7632, R91 ;  /* 0x000076320a5b7816 */ /* 0x040fe2000000005b */
[C---:B------:R-:W-:Y:S01]  /*10f0*/  IMAD.U32 R57, R11.reuse, 0x10000, RZ ;  /* 0x000100000b397824 */ /* 0x040fe200078e00ff */
[----:B------:R-:W-:Y:S01]  /*1100*/  SHF.L.U32 R56, R10, 0x10, RZ ;  /* 0x000000100a387819 */ /* 0x000fe200000006ff */
[C---:B--2---:R-:W-:Y:S01]  /*1110*/  IMAD.U32 R58, R12.reuse, 0x10000, RZ ;  /* 0x000100000c3a7824 */ /* 0x044fe200078e00ff */
[----:B------:R-:W-:Y:S01]  /*1120*/  PRMT R93, R11, 0x7632, R93 ;  /* 0x000076320b5d7816 */ /* 0x000fe2000000005d */
[C---:B------:R-:W-:Y:S01]  /*1130*/  IMAD.U32 R59, R13.reuse, 0x10000, RZ ;  /* 0x000100000d3b7824 */ /* 0x040fe200078e00ff */
[----:B------:R-:W-:Y:S01]  /*1140*/  PRMT R95, R12, 0x7632, R95 ;  /* 0x000076320c5f7816 */ /* 0x000fe2000000005f */
[C---:B------:R-:W-:Y:S01]  /*1150*/  IMAD.U32 R60, R14.reuse, 0x10000, RZ ;  /* 0x000100000e3c7824 */ /* 0x040fe200078e00ff */
[----:B------:R-:W-:Y:S01]  /*1160*/  PRMT R97, R13, 0x7632, R97 ;  /* 0x000076320d617816 */ /* 0x000fe20000000061 */
[----:B------:R-:W-:Y:S01]  /*1170*/  IMAD.U32 R62, R15, 0x10000, RZ ;  /* 0x000100000f3e7824 */ /* 0x000fe200078e00ff */
[----:B------:R-:W-:Y:S01]  /*1180*/  PRMT R99, R14, 0x7632, R99 ;  /* 0x000076320e637816 */ /* 0x000fe20000000063 */
[----:B---3--:R-:W-:Y:S01]  /*1190*/  IMAD.U32 R90, R17, 0x10000, RZ ;  /* 0x00010000115a7824 */ /* 0x008fe200078e00ff */
[----:B------:R-:W-:Y:S01]  /*11a0*/  PRMT R101, R15, 0x7632, R101 ;  /* 0x000076320f657816 */ /* 0x000fe20000000065 */
[----:B------:R-:W-:Y:S01]  /*11b0*/  IMAD.U32 R92, R18, 0x10000, RZ ;  /* 0x00010000125c7824 */ /* 0x000fe200078e00ff */
[C---:B------:R-:W-:Y:S01]  /*11c0*/  PRMT R103, R16.reuse, 0x7632, R103 ;  /* 0x0000763210677816 */ /* 0x040fe20000000067 */
[----:B------:R-:W-:Y:S01]  /*11d0*/  IMAD.U32 R94, R19, 0x10000, RZ ;  /* 0x00010000135e7824 */ /* 0x000fe200078e00ff */
[----:B------:R-:W-:Y:S01]  /*11e0*/  SHF.L.U32 R88, R16, 0x10, RZ ;  /* 0x0000001010587819 */ /* 0x000fe200000006ff */
[----:B0-----:R-:W-:Y:S01]  /*11f0*/  IMAD.U32 R96, R20, 0x10000, RZ ;  /* 0x0001000014607824 */ /* 0x001fe200078e00ff */
[----:B------:R-:W-:Y:S01]  /*1200*/  PRMT R105, R17, 0x7632, R105 ;  /* 0x0000763211697816 */ /* 0x000fe20000000069 */
[----:B------:R-:W-:Y:S01]  /*1210*/  IMAD.U32 R98, R21, 0x10000, RZ ;  /* 0x0001000015627824 */ /* 0x000fe200078e00ff */
[----:B------:R-:W-:Y:S01]  /*1220*/  PRMT R107, R18, 0x7632, R107 ;  /* 0x00007632126b7816 */ /* 0x000fe2000000006b */
[----:B------:R-:W-:Y:S01]  /*1230*/  IMAD.U32 R102, R23, 0x10000, RZ ;  /* 0x0001000017667824 */ /* 0x000fe200078e00ff */
[----:B------:R-:W-:Y:S01]  /*1240*/  PRMT R109, R19, 0x7632, R109 ;  /* 0x00007632136d7816 */ /* 0x000fe2000000006d */
[----:B----4-:R-:W-:Y:S01]  /*1250*/  IMAD.U32 R104, R24, 0x10000, RZ ;  /* 0x0001000018687824 */ /* 0x010fe200078e00ff */
[----:B------:R-:W-:Y:S01]  /*1260*/  PRMT R111, R20, 0x7632, R111 ;  /* 0x00007632146f7816 */ /* 0x000fe2000000006f */
[----:B------:R-:W-:Y:S01]  /*1270*/  IMAD.U32 R106, R25, 0x10000, RZ ;  /* 0x00010000196a7824 */ /* 0x000fe200078e00ff */
[----:B------:R-:W-:Y:S01]  /*1280*/  PRMT R113, R21, 0x7632, R113 ;  /* 0x0000763215717816 */ /* 0x000fe20000000071 */
[----:B------:R-:W-:Y:S01]  /*1290*/  IMAD.U32 R108, R26, 0x10000, RZ ;  /* 0x000100001a6c7824 */ /* 0x000fe200078e00ff */
[C---:B------:R-:W-:Y:S01]  /*12a0*/  PRMT R115, R22.reuse, 0x7632, R115 ;  /* 0x0000763216737816 */ /* 0x040fe20000000073 */
[----:B------:R-:W-:Y:S01]  /*12b0*/  IMAD.U32 R110, R27, 0x10000, RZ ;  /* 0x000100001b6e7824 */ /* 0x000fe200078e00ff */
[----:B------:R-:W-:Y:S01]  /*12c0*/  SHF.L.U32 R100, R22, 0x10, RZ ;  /* 0x0000001016647819 */ /* 0x000fe200000006ff */
[----:B------:R-:W0:Y:S01]  /*12d0*/  LDS.128 R8, [UR4+0xc0] ;  /* 0x0000c004ff087984 */ /* 0x000e220008000c00 */
[----:B------:R-:W-:Y:S01]  /*12e0*/  PRMT R117, R23, 0x7632, R117 ;  /* 0x0000763217757816 */ /* 0x000fe20000000075 */
[----:B------:R-:W-:Y:S01]  /*12f0*/  IMAD.U32 R162, R5, 0x10000, RZ ;  /* 0x0001000005a27824 */ /* 0x000fe200078e00ff */
[----:B------:R-:W-:Y:S01]  /*1300*/  PRMT R119, R24, 0x7632, R119 ;  /* 0x0000763218777816 */ /* 0x000fe20000000077 */
[----:B------:R-:W1:Y:S01]  /*1310*/  LDS.128 R12, [UR4+0xd0] ;  /* 0x0000d004ff0c7984 */ /* 0x000e620008000c00 */
[----:B------:R-:W-:Y:S01]  /*1320*/  PRMT R121, R25, 0x7632, R121 ;  /* 0x0000763219797816 */ /* 0x000fe20000000079 */
[----:B------:R-:W-:Y:S01]  /*1330*/  IMAD.U32 R164, R6, 0x10000, RZ ;  /* 0x0001000006a47824 */ /* 0x000fe200078e00ff */
[----:B------:R-:W-:Y:S01]  /*1340*/  PRMT R123, R26, 0x7632, R123 ;  /* 0x000076321a7b7816 */ /* 0x000fe2000000007b */
[----:B------:R-:W2:Y:S01]  /*1350*/  LDS.128 R16, [UR4+0xe0] ;  /* 0x0000e004ff107984 */ /* 0x000ea20008000c00 */
[----:B------:R-:W-:Y:S01]  /*1360*/  PRMT R125, R27, 0x7632, R125 ;  /* 0x000076321b7d7816 */ /* 0x000fe2000000007d */
[----:B------:R-:W-:Y:S01]  /*1370*/  IMAD.U32 R166, R7, 0x10000, RZ ;  /* 0x0001000007a67824 */ /* 0x000fe200078e00ff */
[C---:B------:R-:W-:Y:S01]  /*1380*/  PRMT R171, R4.reuse, 0x7632, R171 ;  /* 0x0000763204ab7816 */ /* 0x040fe200000000ab */
[----:B------:R-:W3:Y:S01]  /*1390*/  LDS.128 R20, [UR4+0xf0] ;  /* 0x0000f004ff147984 */ /* 0x000ee20008000c00 */
[----:B------:R-:W-:Y:S01]  /*13a0*/  SHF.L.U32 R160, R4, 0x10, RZ ;  /* 0x0000001004a07819 */ /* 0x000fe200000006ff */
[----:B------:R-:W-:Y:S01]  /*13b0*/  IMAD.U32 R78, R78, 0x10000, RZ ;  /* 0x000100004e4e7824 */ /* 0x000fe200078e00ff */
[----:B------:R-:W-:Y:S01]  /*13c0*/  PRMT R172, R5, 0x7632, R172 ;  /* 0x0000763205ac7816 */ /* 0x000fe200000000ac */
[----:B------:R-:W4:Y:S01]  /*13d0*/  LDS.128 R24, [UR4+0x100] ;  /* 0x00010004ff187984 */ /* 0x000f220008000c00 */
[----:B------:R-:W-:Y:S01]  /*13e0*/  PRMT R173, R6, 0x7632, R173 ;  /* 0x0000763206ad7816 */ /* 0x000fe200000000ad */
[----:B------:R-:W-:Y:S01]  /*13f0*/  IMAD.U32 R79, R79, 0x10000, RZ ;  /* 0x000100004f4f7824 */ /* 0x000fe200078e00ff */
[----:B------:R-:W-:Y:S01]  /*1400*/  PRMT R174, R7, 0x7632, R174 ;  /* 0x0000763207ae7816 */ /* 0x000fe200000000ae */
[----:B------:R-:W-:Y:S01]  /*1410*/  IMAD.U32 R80, R80, 0x10000, RZ ;  /* 0x0001000050507824 */ /* 0x000fe200078e00ff */
[----:B------:R-:W4:Y:S01]  /*1420*/  LDS.128 R4, [UR4+0x170] ;  /* 0x00017004ff047984 */ /* 0x000f220008000c00 */
        /* <DEDUP_REMOVED lines=19> */
[C---:B------:R-:W-:Y:S01]  /*1560*/  IMAD.U32 R126, R11.reuse, 0x10000, RZ ;  /* 0x000100000b7e7824 */ /* 0x040fe200078e00ff */
[----:B------:R-:W-:Y:S01]  /*1570*/  SHF.L.U32 R124, R10, 0x10, RZ ;  /* 0x000000100a7c7819 */ /* 0x000fe200000006ff */
[C---:B-1----:R-:W-:Y:S01]  /*1580*/  IMAD.U32 R128, R12.reuse, 0x10000, RZ ;  /* 0x000100000c807824 */ /* 0x042fe200078e00ff */
[----:B------:R-:W-:Y:S01]  /*1590*/  PRMT R141, R11, 0x7632, R141 ;  /* 0x000076320b8d7816 */ /* 0x000fe2000000008d */
[C---:B------:R-:W-:Y:S01]  /*15a0*/  IMAD.U32 R130, R13.reuse, 0x10000, RZ ;  /* 0x000100000d827824 */ /* 0x040fe200078e00ff */
[----:B------:R-:W-:Y:S01]  /*15b0*/  PRMT R143, R12, 0x7632, R143 ;  /* 0x000076320c8f7816 */ /* 0x000fe2000000008f */
[C---:B------:R-:W-:Y:S01]  /*15c0*/  IMAD.U32 R132, R14.reuse, 0x10000, RZ ;  /* 0x000100000e847824 */ /* 0x040fe200078e00ff */
[----:B------:R-:W-:Y:S01]  /*15d0*/  PRMT R145, R13, 0x7632, R145 ;  /* 0x000076320d917816 */ /* 0x000fe20000000091 */
[----:B------:R-:W-:Y:S01]  /*15e0*/  IMAD.U32 R134, R15, 0x10000, RZ ;  /* 0x000100000f867824 */ /* 0x000fe200078e00ff */
[----:B------:R-:W-:Y:S01]  /*15f0*/  PRMT R147, R14, 0x7632, R147 ;  /* 0x000076320e937816 */ /* 0x000fe20000000093 */
[----:B--2---:R-:W-:Y:S01]  /*1600*/  IMAD.U32 R138, R17, 0x10000, RZ ;  /* 0x00010000118a7824 */ /* 0x004fe200078e00ff */
[----:B------:R-:W-:Y:S01]  /*1610*/  PRMT R149, R15, 0x7632, R149 ;  /* 0x000076320f957816 */ /* 0x000fe20000000095 */
[----:B------:R-:W-:Y:S01]  /*1620*/  IMAD.U32 R140, R18, 0x10000, RZ ;  /* 0x00010000128c7824 */ /* 0x000fe200078e00ff */
[C---:B------:R-:W-:Y:S01]  /*1630*/  PRMT R151, R16.reuse, 0x7632, R151 ;  /* 0x0000763210977816 */ /* 0x040fe20000000097 */
[----:B------:R-:W-:Y:S01]  /*1640*/  IMAD.U32 R142, R19, 0x10000, RZ ;  /* 0x00010000138e7824 */ /* 0x000fe200078e00ff */
[----:B------:R-:W-:Y:S01]  /*1650*/  SHF.L.U32 R136, R16, 0x10, RZ ;  /* 0x0000001010887819 */ /* 0x000fe200000006ff */
[----:B---3--:R-:W-:Y:S01]  /*1660*/  IMAD.U32 R144, R20, 0x10000, RZ ;  /* 0x0001000014907824 */ /* 0x008fe200078e00ff */
        /* <DEDUP_REMOVED lines=24> */
[----:B------:R-:W-:Y:S01]  /*17f0*/  PRMT R200, R4, 0x7632, R200 ;  /* 0x0000763204c87816 */ /* 0x000fe200000000c8 */
[----:B------:R-:W3:Y:S01]  /*1800*/  LDS.128 R20, [UR4+0x150] ;  /* 0x00015004ff147984 */ /* 0x000ee20008000c00 */
[----:B------:R-:W-:Y:S01]  /*1810*/  PRMT R4, R5, 0x7632, R4 ;  /* 0x0000763205047816 */ /* 0x000fe20000000004 */
[C---:B------:R-:W-:Y:S01]  /*1820*/  IMAD.U32 R194, R7.reuse, 0x10000, RZ ;  /* 0x0001000007c27824 */ /* 0x040fe200078e00ff */
[----:B------:R-:W-:Y:S01]  /*1830*/  PRMT R5, R6, 0x7632, R5 ;  /* 0x0000763206057816 */ /* 0x000fe20000000005 */
[----:B------:R-:W4:Y:S01]  /*1840*/  LDS.128 R24, [UR4+0x160] ;  /* 0x00016004ff187984 */ /* 0x000f220008000c00 */
        /* <DEDUP_REMOVED lines=23> */
[C---:B-1----:R-:W-:Y:S01]  /*19c0*/  PRMT R179, R12.reuse, 0x7632, R179 ;  /* 0x000076320cb37816 */ /* 0x042fe200000000b3 */
[----:B------:R-:W-:Y:S01]  /*19d0*/  IMAD.U32 R12, R12, 0x10000, RZ ;  /* 0x000100000c0c7824 */ /* 0x000fe200078e00ff */
[C---:B------:R-:W-:Y:S01]  /*19e0*/  PRMT R180, R13.reuse, 0x7632, R180 ;  /* 0x000076320db47816 */ /* 0x040fe200000000b4 */
[----:B------:R-:W-:Y:S01]  /*19f0*/  IMAD.U32 R13, R13, 0x10000, RZ ;  /* 0x000100000d0d7824 */ /* 0x000fe200078e00ff */
[C---:B------:R-:W-:Y:S01]  /*1a00*/  PRMT R181, R14.reuse, 0x7632, R181 ;  /* 0x000076320eb57816 */ /* 0x040fe200000000b5 */
[----:B------:R-:W-:Y:S01]  /*1a10*/  IMAD.U32 R14, R14, 0x10000, RZ ;  /* 0x000100000e0e7824 */ /* 0x000fe200078e00ff */
[----:B--2---:R-:W-:Y:S01]  /*1a20*/  PRMT R183, R16, 0x7632, R183 ;  /* 0x0000763210b77816 */ /* 0x004fe200000000b7 */
[----:B------:R-:W-:Y:S01]  /*1a30*/  IMAD.U32 R125, R125, 0x10000, RZ ;  /* 0x000100007d7d7824 */ /* 0x000fe200078e00ff */
[C---:B------:R-:W-:Y:S01]  /*1a40*/  PRMT R184, R17.reuse, 0x7632, R184 ;  /* 0x0000763211b87816 */ /* 0x040fe200000000b8 */
[----:B------:R-:W-:Y:S01]  /*1a50*/  IMAD.U32 R17, R17, 0x10000, RZ ;  /* 0x0001000011117824 */ /* 0x000fe200078e00ff */
[C---:B------:R-:W-:Y:S01]  /*1a60*/  PRMT R185, R18.reuse, 0x7632, R185 ;  /* 0x0000763212b97816 */ /* 0x040fe200000000b9 */
[----:B------:R-:W-:Y:S01]  /*1a70*/  IMAD.U32 R18, R18, 0x10000, RZ ;  /* 0x0001000012127824 */ /* 0x000fe200078e00ff */
[C---:B------:R-:W-:Y:S01]  /*1a80*/  PRMT R186, R19.reuse, 0x7632, R186 ;  /* 0x0000763213ba7816 */ /* 0x040fe200000000ba */
[----:B------:R-:W-:Y:S01]  /*1a90*/  IMAD.U32 R19, R19, 0x10000, RZ ;  /* 0x0001000013137824 */ /* 0x000fe200078e00ff */
[C---:B---3--:R-:W-:Y:S01]  /*1aa0*/  PRMT R189, R21.reuse, 0x7632, R189 ;  /* 0x0000763215bd7816 */ /* 0x048fe200000000bd */
[----:B------:R-:W-:Y:S01]  /*1ab0*/  IMAD.U32 R21, R21, 0x10000, RZ ;  /* 0x0001000015157824 */ /* 0x000fe200078e00ff */
[----:B------:R-:W-:Y:S01]  /*1ac0*/  PRMT R191, R22, 0x7632, R191 ;  /* 0x0000763216bf7816 */ /* 0x000fe200000000bf */
[----:B------:R-:W-:Y:S01]  /*1ad0*/  IMAD.U32 R129, R129, 0x10000, RZ ;  /* 0x0001000081817824 */ /* 0x000fe200078e00ff */
[C---:B------:R-:W-:Y:S01]  /*1ae0*/  PRMT R193, R23.reuse, 0x7632, R193 ;  /* 0x0000763217c17816 */ /* 0x040fe200000000c1 */
[----:B------:R-:W-:Y:S01]  /*1af0*/  IMAD.U32 R23, R23, 0x10000, RZ ;  /* 0x0001000017177824 */ /* 0x000fe200078e00ff */
[C---:B----4-:R-:W-:Y:S01]  /*1b00*/  PRMT R196, R24.reuse, 0x7632, R196 ;  /* 0x0000763218c47816 */ /* 0x050fe200000000c4 */
[----:B------:R-:W-:Y:S01]  /*1b10*/  IMAD.U32 R24, R24, 0x10000, RZ ;  /* 0x0001000018187824 */ /* 0x000fe200078e00ff */
[C---:B------:R-:W-:Y:S01]  /*1b20*/  PRMT R198, R26.reuse, 0x7632, R198 ;  /* 0x000076321ac67816 */ /* 0x040fe200000000c6 */
[----:B------:R-:W-:Y:S01]  /*1b30*/  IMAD.U32 R26, R26, 0x10000, RZ ;  /* 0x000100001a1a7824 */ /* 0x000fe200078e00ff */
[----:B------:R-:W-:Y:S01]  /*1b40*/  PRMT R199, R27, 0x7632, R199 ;  /* 0x000076321bc77816 */ /* 0x000fe200000000c7 */
[----:B------:R-:W-:Y:S01]  /*1b50*/  IMAD.U32 R131, R131, 0x10000, RZ ;  /* 0x0001000083837824 */ /* 0x000fe200078e00ff */
[----:B------:R-:W-:Y:S01]  /*1b60*/  PRMT R177, R10, 0x7632, R177 ;  /* 0x000076320ab17816 */ /* 0x000fe200000000b1 */
[----:B------:R-:W-:Y:S01]  /*1b70*/  IMAD.U32 R133, R133, 0x10000, RZ ;  /* 0x0001000085857824 */ /* 0x000fe200078e00ff */
[C---:B------:R-:W-:Y:S01]  /*1b80*/  PRMT R182, R15.reuse, 0x7632, R182 ;  /* 0x000076320fb67816 */ /* 0x040fe200000000b6 */
        /* <DEDUP_REMOVED lines=50> */
[----:B------:R-:W-:-:S07]  /*1eb0*/  IMAD.U32 R203, R6, 0x10000, RZ ;  /* 0x0001000006cb7824 */ /* 0x000fce00078e00ff */
.L_x_17375:
[----:B------:R-:W-:-:S04]  /*1ec0*/  IADD3 R5, P0, R28, R63, RZ ;  /* 0x0000003f1c057210 */ /* 0x000fc80007f1e0ff */
[----:B------:R-:W-:Y:S02]  /*1ed0*/  LEA.HI.X.SX32 R6, R63, R29, 0x1, P0 ;  /* 0x0000001d3f067211 */ /* 0x000fe400000f0eff */
[----:B------:R-:W-:-:S04]  /*1ee0*/  LEA R4, P0, R5, UR6, 0x2 ;  /* 0x0000000605047c11 */ /* 0x000fc8000f8010ff */
[----:B------:R-:W-:-:S06]  /*1ef0*/  LEA.HI.X R5, R5, UR7, R6, 0x2, P0 ;  /* 0x0000000705057c11 */ /* 0x000fcc00080f1406 */
[----:B------:R-:W2:Y:S01]  /*1f00*/  LDG.E.CONSTANT R5, desc[UR10][R4.64] ;  /* 0x0000000a04057981 */ /* 0x000ea2000c1e9900 */
[----:B------:R-:W-:Y:S01]  /*1f10*/  IMAD R204, R3, UR14, RZ ;  /* 0x0000000e03cc7c24 */ /* 0x000fe2000f8e02ff */
[----:B------:R-:W0:Y:S02]  /*1f20*/  S2R R6, SR_TID.X ;  /* 0x0000000000067919 */ /* 0x000e240000002100 */
[----:B0-----:R-:W-:-:S04]  /*1f30*/  SHF.R.S32.HI R7, RZ, 0x1f, R6 ;  /* 0x0000001fff077819 */ /* 0x001fc80000011406 */
[----:B------:R-:W-:-:S04]  /*1f40*/  LEA.HI R7, R7, R6, RZ, 0x5 ;  /* 0x0000000607077211 */ /* 0x000fc800078f28ff */
[----:B------:R-:W-:-:S05]  /*1f50*/  LOP3.LUT R7, R7, 0xffffffe0, RZ, 0xc0, !PT ;  /* 0xffffffe007077812 */ /* 0x000fca00078ec0ff */
[----:B------:R-:W-:-:S04]  /*1f60*/  IMAD.IADD R7, R6, 0x1, -R7 ;  /* 0x0000000106077824 */ /* 0x000fc800078e0a07 */
[----:B------:R-:W-:-:S05]  /*1f70*/  IMAD.SHL.U32 R7, R7, 0x8, RZ ;  /* 0x0000000807077824 */ /* 0x000fca00078e00ff */
[----:B------:R-:W-:Y:S02]  /*1f80*/  SHF.R.S32.HI R205, RZ, 0x1f, R7 ;  /* 0x0000001fffcd7819 */ /* 0x000fe40000011407 */
[----:B------:R-:W-:-:S04]  /*1f90*/  IADD3 R6, P0, R204, R7, RZ ;  /* 0x00000007cc067210 */ /* 0x000fc80007f1e0ff */
[----:B------:R-:W-:-:S03]  /*1fa0*/  LEA.HI.X.SX32 R7, R204, R205, 0x1, P0 ;  /* 0x000000cdcc077211 */ /* 0x000fc600000f0eff */
[----:B--2---:R-:W-:-:S03]  /*1fb0*/  IMAD.WIDE R4, R5, UR8, R6 ;  /* 0x0000000805047c25 */ /* 0x004fc6000f8e0206 */
[----:B------:R-:W-:-:S04]  /*1fc0*/  LEA R6, P0, R4, UR12, 0x1 ;  /* 0x0000000c04067c11 */ /* 0x000fc8000f8008ff */
[----:B------:R-:W-:-:S05]  /*1fd0*/  LEA.HI.X R7, R4, UR13, R5, 0x1, P0 ;  /* 0x0000000d04077c11 */ /* 0x000fca00080f0c05 */
[----:B------:R-:W2:Y:S04]  /*1fe0*/  LDG.E.CONSTANT R215, desc[UR10][R6.64+0x200] ;  /* 0x0002000a06d77981 */ /* 0x000ea8000c1e9900 */
        /* <DEDUP_REMOVED lines=30> */
[----:B--2---:R-:W-:-:S02]  /*21d0*/  PRMT R208, R215, 0x7632, R208 ;  /* 0x00007632d7d07816 */ /* 0x004fc400000000d0 */
[----:B---3--:R-:W-:Y:S02]  /*21e0*/  PRMT R207, R213, 0x7632, R207 ;  /* 0x00007632d5cf7816 */ /* 0x008fe400000000cf */
[----:B------:R-:W-:Y:S01]  /*21f0*/  SHF.L.U32 R208, R208, 0x10, RZ ;  /* 0x00000010d0d07819 */ /* 0x000fe200000006ff */
[----:B------:R-:W-:Y:S02]  /*2200*/  IMAD.U32 R215, R215, 0x10000, RZ ;  /* 0x00010000d7d77824 */ /* 0x000fe400078e00ff */
[----:B------:R-:W-:Y:S01]  /*2210*/  IMAD.U32 R222, R207, 0x10000, RZ ;  /* 0x00010000cfde7824 */ /* 0x000fe200078e00ff */
[----:B----4-:R-:W-:Y:S01]  /*2220*/  PRMT R207, R225, 0x7632, R207 ;  /* 0x00007632e1cf7816 */ /* 0x010fe200000000cf */
[----:B------:R-:W-:Y:S02]  /*2230*/  FMUL.FTZ R234, R67, R208 ;  /* 0x000000d043ea7220 */ /* 0x000fe40000410000 */
[----:B------:R-:W2:Y:S01]  /*2240*/  LDG.E.CONSTANT R208, desc[UR10][R6.64+0xe04] ;  /* 0x000e040a06d07981 */ /* 0x000ea2000c1e9900 */
[----:B------:R-:W-:Y:S01]  /*2250*/  FMUL.FTZ R215, R34, R215 ;  /* 0x000000d722d77220 */ /* 0x000fe20000410000 */
[----:B------:R-:W-:-:S02]  /*2260*/  IMAD.U32 R213, R213, 0x10000, RZ ;  /* 0x00010000d5d57824 */ /* 0x000fc400078e00ff */
[----:B------:R-:W-:Y:S01]  /*2270*/  FFMA.FTZ R222, R61, R222, R234 ;  /* 0x000000de3dde7223 */ /* 0x000fe200000100ea */
[----:B------:R-:W-:Y:S01]  /*2280*/  IMAD.U32 R227, R207, 0x10000, RZ ;  /* 0x00010000cfe37824 */ /* 0x000fe200078e00ff */
[----:B------:R-:W-:Y:S01]  /*2290*/  PRMT R207, R236, 0x7632, R207 ;  /* 0x00007632eccf7816 */ /* 0x000fe200000000cf */
[----:B------:R-:W-:Y:S02]  /*22a0*/  FFMA.FTZ R213, R30, R213, R215 ;  /* 0x000000d51ed57223 */ /* 0x000fe400000100d7 */
[----:B------:R-:W3:Y:S01]  /*22b0*/  LDG.E.CONSTANT R215, desc[UR10][R6.64+0x1004] ;  /* 0x0010040a06d77981 */ /* 0x000ee2000c1e9900 */
[----:B------:R-:W-:Y:S01]  /*22c0*/  FFMA.FTZ R222, R71, R227, R222 ;  /* 0x000000e347de7223 */ /* 0x000fe200000100de */
[----:B------:R-:W-:Y:S02]  /*22d0*/  IMAD.U32 R227, R207, 0x10000, RZ ;  /* 0x00010000cfe37824 */ /* 0x000fe400078e00ff */
[----:B------:R-:W-:Y:S01]  /*22e0*/  IMAD.U32 R225, R225, 0x10000, RZ ;  /* 0x00010000e1e17824 */ /* 0x000fe200078e00ff */
[----:B------:R-:W4:Y:S01]  /*22f0*/  LDG.E.CONSTANT R207, desc[UR10][R6.64+0x1204] ;  /* 0x0012040a06cf7981 */ /* 0x000f22000c1e9900 */
[--C-:B------:R-:W-:Y:S01]  /*2300*/  FFMA.FTZ R234, R75, R227, R222.reuse ;  /* 0x000000e34bea7223 */ /* 0x100fe200000100de */
[----:B------:R-:W-:Y:S01]  /*2310*/  PRMT R222, R206, 0x7632, R222 ;  /* 0x00007632cede7816 */ /* 0x000fe200000000de */
[----:B------:R-:W-:Y:S01]  /*2320*/  FFMA.FTZ R213, R38, R225, R213 ;  /* 0x000000e126d57223 */ /* 0x000fe200000100d5 */
[----:B------:R-:W-:-:S03]  /*2330*/  SHF.L.U32 R225, R236, 0x10, RZ ;  /* 0x00000010ece17819 */ /* 0x000fc600000006ff */
[----:B------:R-:W-:Y:S02]  /*2340*/  IMAD.U32 R222, R222, 0x10000, RZ ;  /* 0x00010000dede7824 */ /* 0x000fe400078e00ff */
[----:B------:R-:W-:Y:S02]  /*2350*/  FFMA.FTZ R225, R42, R225, R213 ;  /* 0x000000e12ae17223 */ /* 0x000fe400000100d5 */
[----:B------:R-:W-:Y:S01]  /*2360*/  FFMA.FTZ R234, R79, R222, R234 ;  /* 0x000000de4fea7223 */ /* 0x000fe200000100ea */
[----:B------:R-:W-:Y:S01]  /*2370*/  PRMT R222, R211, 0x7632, R222 ;  /* 0x00007632d3de7816 */ /* 0x000fe200000000de */
[----:B------:R-:W-:Y:S01]  /*2380*/  IMAD.U32 R206, R206, 0x10000, RZ ;  /* 0x00010000cece7824 */ /* 0x000fe200078e00ff */
[----:B------:R-:W4:Y:S02]  /*2390*/  LDG.E.CONSTANT R213, desc[UR10][R6.64+0x1404] ;  /* 0x0014040a06d57981 */ /* 0x000f24000c1e9900 */
[----:B------:R-:W-:Y:S01]  /*23a0*/  SHF.L.U32 R222, R222, 0x10, RZ ;  /* 0x00000010dede7819 */ /* 0x000fe200000006ff */
[----:B------:R-:W-:-:S02]  /*23b0*/  FFMA.FTZ R225, R46, R206, R225 ;  /* 0x000000ce2ee17223 */ /* 0x000fc400000100e1 */
[----:B------:R-:W4:Y:S02]  /*23c0*/  LDG.E.CONSTANT R206, desc[UR10][R6.64+0x1604] ;  /* 0x0016040a06ce7981 */ /* 0x000f24000c1e9900 */
        /* <DEDUP_REMOVED lines=9> */
[----:B------:R-:W-:Y:S01]  /*2460*/  FFMA.FTZ R225, R54, R227, R225 ;  /* 0x000000e336e17223 */ /* 0x000fe200000100e1 */
[----:B------:R-:W4:Y:S01]  /*2470*/  LDG.E.CONSTANT R209, desc[UR10][R6.64+0x2e00] ;  /* 0x002e000a06d17981 */ /* 0x000f22000c1e9900 */
[----:B------:R-:W-:Y:S02]  /*2480*/  IMAD.U32 R227, R204, 0x10000, RZ ;  /* 0x00010000cce37824 */ /* 0x000fe400078e00ff */
[----:B------:R-:W-:Y:S01]  /*2490*/  IMAD.U32 R222, R222, 0x10000, RZ ;  /* 0x00010000dede7824 */ /* 0x000fe200078e00ff */
[----:B------:R-:W4:Y:S03]  /*24a0*/  LDG.E.CONSTANT R204, desc[UR10][R6.64+0x1a04] ;  /* 0x001a040a06cc7981 */ /* 0x000f26000c1e9900 */
[----:B------:R-:W-:Y:S01]  /*24b0*/  FFMA.FTZ R234, R95, R222, R234 ;  /* 0x000000de5fea7223 */ /* 0x000fe200000100ea */
[C---:B------:R-:W-:Y:S01]  /*24c0*/  PRMT R222, R217.reuse, 0x7632, R222 ;  /* 0x00007632d9de7816 */ /* 0x040fe200000000de */
[----:B------:R-:W-:Y:S01]  /*24d0*/  FFMA.FTZ R225, R58, R227, R225 ;  /* 0x000000e33ae17223 */ /* 0x000fe200000100e1 */
[----:B------:R-:W-:-:S02]  /*24e0*/  SHF.L.U32 R227, R217, 0x10, RZ ;  /* 0x00000010d9e37819 */ /* 0x000fc400000006ff */
[----:B------:R-:W4:Y:S01]  /*24f0*/  LDG.E.CONSTANT R217, desc[UR10][R6.64+0x1c04] ;  /* 0x001c040a06d97981 */ /* 0x000f22000c1e9900 */
[----:B------:R-:W-:Y:S02]  /*2500*/  IMAD.U32 R222, R222, 0x10000, RZ ;  /* 0x00010000dede7824 */ /* 0x000fe400078e00ff */
[----:B------:R-:W-:Y:S01]  /*2510*/  FFMA.FTZ R237, R88, R227, R225 ;  /* 0x000000e358ed7223 */ /* 0x000fe200000100e1 */
[----:B------:R-:W-:Y:S01]  /*2520*/  PRMT R227, R223, 0x7632, R227 ;  /* 0x00007632dfe37816 */ /* 0x000fe200000000e3 */
[----:B------:R-:W-:Y:S01]  /*2530*/  FFMA.FTZ R234, R103, R222, R234 ;  /* 0x000000de67ea7223 */ /* 0x000fe200000100ea */
[----:B------:R-:W4:Y:S01]  /*2540*/  LDG.E.CONSTANT R225, desc[UR10][R6.64+0x8] ;  /* 0x0000080a06e17981 */ /* 0x000f22000c1e9900 */
[----:B------:R-:W-:-:S03]  /*2550*/  IMAD.U32 R223, R223, 0x10000, RZ ;  /* 0x00010000dfdf7824 */ /* 0x000fc600078e00ff */
[----:B------:R-:W4:Y:S01]  /*2560*/  LDG.E.CONSTANT R222, desc[UR10][R6.64+0x208] ;  /* 0x0002080a06de7981 */ /* 0x000f22000c1e9900 */
[----:B------:R-:W-:Y:S02]  /*2570*/  IMAD.U32 R227, R227, 0x10000, RZ ;  /* 0x00010000e3e37824 */ /* 0x000fe400078e00ff */
[----:B------:R-:W-:Y:S02]  /*2580*/  FFMA.FTZ R237, R96, R223, R237 ;  /* 0x000000df60ed7223 */ /* 0x000fe400000100ed */
[----:B------:R-:W4:Y:S01]  /*2590*/  LDG.E.CONSTANT R223, desc[UR10][R6.64+0x408] ;  /* 0x0004080a06df7981 */ /* 0x000f22000c1e9900 */
[----:B------:R-:W-:Y:S01]  /*25a0*/  FFMA.FTZ R234, R111, R227, R234 ;  /* 0x000000e36fea7223 */ /* 0x000fe200000100ea */
[C---:B------:R-:W-:Y:S01]  /*25b0*/  IMAD.U32 R227, R224.reuse, 0x10000, RZ ;  /* 0x00010000e0e37824 */ /* 0x040fe200078e00ff */
[----:B------:R-:W-:-:S03]  /*25c0*/  PRMT R224, R224, 0x7632, R224 ;  /* 0x00007632e0e07816 */ /* 0x000fc600000000e0 */
[----:B------:R-:W-:Y:S01]  /*25d0*/  FFMA.FTZ R237, R104, R227, R237 ;  /* 0x000000e368ed7223 */ /* 0x000fe200000100ed */
[----:B------:R-:W-:Y:S02]  /*25e0*/  SHF.L.U32 R227, R224, 0x10, RZ ;  /* 0x00000010e0e37819 */ /* 0x000fe400000006ff */
[----:B------:R-:W4:Y:S03]  /*25f0*/  LDG.E.CONSTANT R224, desc[UR10][R6.64+0x608] ;  /* 0x0006080a06e07981 */ /* 0x000f26000c1e9900 */
[--C-:B------:R-:W-:Y:S01]  /*2600*/  FFMA.FTZ R236, R119, R227, R234.reuse ;  /* 0x000000e377ec7223 */ /* 0x100fe200000100ea */
[C---:B------:R-:W-:Y:S01]  /*2610*/  PRMT R234, R228.reuse, 0x7632, R234 ;  /* 0x00007632e4ea7816 */ /* 0x040fe200000000ea */
[----:B------:R-:W4:Y:S01]  /*2620*/  LDG.E.CONSTANT R227, desc[UR10][R6.64+0x1e04] ;  /* 0x001e040a06e37981 */ /* 0x000f22000c1e9900 */
[----:B------:R-:W-:-:S03]  /*2630*/  IMAD.U32 R228, R228, 0x10000, RZ ;  /* 0x00010000e4e47824 */ /* 0x000fc600078e00ff */
        /* <DEDUP_REMOVED lines=9> */
[--C-:B------:R-:W-:Y:S01]  /*26d0*/  FFMA.FTZ R238, R135, R234, R236.reuse ;  /* 0x000000ea87ee7223 */ /* 0x100fe200000100ec */
[C---:B------:R-:W-:Y:S02]  /*26e0*/  PRMT R236, R221.reuse, 0x7632, R236 ;  /* 0x00007632ddec7816 */ /* 0x040fe400000000ec */
[----:B------:R-:W-:Y:S01]  /*26f0*/  SHF.L.U32 R221, R221, 0x10, RZ ;  /* 0x00000010dddd7819 */ /* 0x000fe200000006ff */
[----:B------:R-:W4:Y:S04]  /*2700*/  LDG.E.CONSTANT R234, desc[UR10][R6.64+0x2004] ;  /* 0x0020040a06ea7981 */ /* 0x000f28000c1e9900 */
[----:B------:R-:W-:Y:S01]  /*2710*/  FFMA.FTZ R237, R128, R221, R237 ;  /* 0x000000dd80ed7223 */ /* 0x000fe200000100ed */
[----:B------:R-:W-:Y:S01]  /*2720*/  PRMT R221, R235, 0x7632, R221 ;  /* 0x00007632ebdd7816 */ /* 0x000fe200000000dd */
[----:B------:R-:W-:-:S02]  /*2730*/  IMAD.U32 R236, R236, 0x10000, RZ ;  /* 0x00010000ecec7824 */ /* 0x000fc400078e00ff */
[----:B------:R-:W-:Y:S02]  /*2740*/  IMAD.U32 R235, R235, 0x10000, RZ ;  /* 0x00010000ebeb7824 */ /* 0x000fe400078e00ff */
[----:B------:R-:W-:Y:S02]  /*2750*/  IMAD.U32 R221, R221, 0x10000, RZ ;  /* 0x00010000dddd7824 */ /* 0x000fe400078e00ff */
[----:B------:R-:W-:Y:S01]  /*2760*/  FFMA.FTZ R236, R143, R236, R238 ;  /* 0x000000ec8fec7223 */ /* 0x000fe200000100ee */
[----:B------:R-:W-:Y:S01]  /*2770*/  FFMA.FTZ R237, R136, R235, R237 ;  /* 0x000000eb88ed7223 */ /* 0x000fe200000100ed */
[----:B------:R-:W-:Y:S02]  /*2780*/  PRMT R235, R233, 0x7632, R235 ;  /* 0x00007632e9eb7816 */ /* 0x000fe400000000eb */
[----:B------:R-:W-:Y:S02]  /*2790*/  FFMA.FTZ R236, R151, R221, R236 ;  /* 0x000000dd97ec7223 */ /* 0x000fe400000100ec */
[----:B------:R-:W4:Y:S01]  /*27a0*/  LDG.E.CONSTANT R221, desc[UR10][R6.64+0xc08] ;  /* 0x000c080a06dd7981 */ /* 0x000f22000c1e9900 */
[----:B------:R-:W-:Y:S01]  /*27b0*/  SHF.L.U32 R235, R235, 0x10, RZ ;  /* 0x00000010ebeb7819 */ /* 0x000fe200000006ff */
[----:B------:R-:W-:-:S04]  /*27c0*/  IMAD.U32 R233, R233, 0x10000, RZ ;  /* 0x00010000e9e97824 */ /* 0x000fc800078e00ff */
[----:B------:R-:W-:Y:S01]  /*27d0*/  FFMA.FTZ R236, R159, R235, R236 ;  /* 0x000000eb9fec7223 */ /* 0x000fe200000100ec */
[----:B------:R-:W-:Y:S02]  /*27e0*/  IMAD.U32 R235, R220, 0x10000, RZ ;  /* 0x00010000dceb7824 */ /* 0x000fe400078e00ff */
[----:B------:R-:W-:Y:S01]  /*27f0*/  FFMA.FTZ R233, R144, R233, R237 ;  /* 0x000000e990e97223 */ /* 0x000fe200000100ed */
[----:B------:R-:W-:-:S03]  /*2800*/  PRMT R220, R220, 0x7632, R220 ;  /* 0x00007632dcdc7816 */ /* 0x000fc600000000dc */
[----:B------:R-:W-:Y:S02]  /*2810*/  FFMA.FTZ R235, R152, R235, R233 ;  /* 0x000000eb98eb7223 */ /* 0x000fe400000100e9 */
[----:B------:R-:W-:Y:S02]  /*2820*/  IMAD.U32 R233, R220, 0x10000, RZ ;  /* 0x00010000dce97824 */ /* 0x000fe400078e00ff */
[----:B------:R-:W4:Y:S02]  /*2830*/  LDG.E.CONSTANT R220, desc[UR10][R6.64+0xe08] ;  /* 0x000e080a06dc7981 */ /* 0x000f24000c1e9900 */
[----:B------:R-:W-:Y:S01]  /*2840*/  FFMA.FTZ R236, R167, R233, R236 ;  /* 0x000000e9a7ec7223 */ /* 0x000fe200000100ec */
[C---:B------:R-:W-:Y:S01]  /*2850*/  PRMT R233, R219.reuse, 0x7632, R233 ;  /* 0x00007632dbe97816 */ /* 0x040fe200000000e9 */
[----:B------:R-:W-:-:S04]  /*2860*/  IMAD.U32 R219, R219, 0x10000, RZ ;  /* 0x00010000dbdb7824 */ /* 0x000fc800078e00ff */
[----:B------:R-:W-:Y:S02]  /*2870*/  FFMA.FTZ R235, R160, R219, R235 ;  /* 0x000000dba0eb7223 */ /* 0x000fe400000100eb */
[----:B------:R-:W4:Y:S01]  /*2880*/  LDG.E.CONSTANT R219, desc[UR10][R6.64+0x1008] ;  /* 0x0010080a06db7981 */ /* 0x000f22000c1e9900 */
[----:B------:R-:W-:-:S04]  /*2890*/  IMAD.U32 R233, R233, 0x10000, RZ ;  /* 0x00010000e9e97824 */ /* 0x000fc800078e00ff */
[----:B------:R-:W-:Y:S01]  /*28a0*/  FFMA.FTZ R236, R171, R233, R236 ;  /* 0x000000e9abec7223 */ /* 0x000fe200000100ec */
[C---:B------:R-:W-:Y:S02]  /*28b0*/  PRMT R233, R214.reuse, 0x7632, R233 ;  /* 0x00007632d6e97816 */ /* 0x040fe400000000e9 */
[----:B------:R-:W-:-:S05]  /*28c0*/  SHF.L.U32 R214, R214, 0x10, RZ ;  /* 0x00000010d6d67819 */ /* 0x000fca00000006ff */
[----:B------:R-:W-:Y:S01]  /*28d0*/  FFMA.FTZ R235, R8, R214, R235 ;  /* 0x000000d608eb7223 */ /* 0x000fe200000100eb */
[----:B------:R-:W-:Y:S01]  /*28e0*/  PRMT R214, R231, 0x7632, R214 ;  /* 0x00007632e7d67816 */ /* 0x000fe200000000d6 */
[----:B------:R-:W-:Y:S02]  /*28f0*/  IMAD.U32 R233, R233, 0x10000, RZ ;  /* 0x00010000e9e97824 */ /* 0x000fe400078e00ff */
[----:B------:R-:W-:Y:S02]  /*2900*/  IMAD.U32 R231, R231, 0x10000, RZ ;  /* 0x00010000e7e77824 */ /* 0x000fe400078e00ff */
[----:B------:R-:W-:Y:S02]  /*2910*/  IMAD.U32 R214, R214, 0x10000, RZ ;  /* 0x00010000d6d67824 */ /* 0x000fe400078e00ff */
[----:B------:R-:W-:Y:S01]  /*2920*/  FFMA.FTZ R236, R175, R233, R236 ;  /* 0x000000e9afec7223 */ /* 0x000fe200000100ec */
[----:B------:R-:W-:Y:S01]  /*2930*/  FFMA.FTZ R235, R12, R231, R235 ;  /* 0x000000e70ceb7223 */ /* 0x000fe200000100eb */
[C---:B------:R-:W-:Y:S01]  /*2940*/  PRMT R231, R5.reuse, 0x7632, R231 ;  /* 0x0000763205e77816 */ /* 0x040fe200000000e7 */
[----:B------:R-:W-:-:S02]  /*2950*/  IMAD.U32 R5, R5, 0x10000, RZ ;  /* 0x0001000005057824 */ /* 0x000fc400078e00ff */
[----:B------:R-:W-:Y:S02]  /*2960*/  FFMA.FTZ R236, R179, R214, R236 ;  /* 0x000000d6b3ec7223 */ /* 0x000fe400000100ec */
[----:B------:R-:W4:Y:S01]  /*2970*/  LDG.E.CONSTANT R214, desc[UR10][R6.64+0x2204] ;  /* 0x0022040a06d67981 */ /* 0x000f22000c1e9900 */
[----:B------:R-:W-:Y:S01]  /*2980*/  FFMA.FTZ R235, R16, R5, R235 ;  /* 0x0000000510eb7223 */ /* 0x000fe200000100eb */
[----:B------:R-:W-:Y:S02]  /*2990*/  SHF.L.U32 R231, R231, 0x10, RZ ;  /* 0x00000010e7e77819 */ /* 0x000fe400000006ff */
[----:B------:R-:W4:Y:S03]  /*29a0*/  LDG.E.CONSTANT R5, desc[UR10][R6.64+0x1208] ;  /* 0x0012080a06057981 */ /* 0x000f26000c1e9900 */
[----:B------:R-:W-:Y:S01]  /*29b0*/  FFMA.FTZ R236, R183, R231, R236 ;  /* 0x000000e7b7ec7223 */ /* 0x000fe200000100ec */
[C---:B------:R-:W-:Y:S01]  /*29c0*/  PRMT R231, R230.reuse, 0x7632, R231 ;  /* 0x00007632e6e77816 */ /* 0x040fe200000000e7 */
[----:B------:R-:W-:-:S04]  /*29d0*/  IMAD.U32 R230, R230, 0x10000, RZ ;  /* 0x00010000e6e67824 */ /* 0x000fc800078e00ff */
[----:B------:R-:W-:Y:S01]  /*29e0*/  FFMA.FTZ R233, R20, R230, R235 ;  /* 0x000000e614e97223 */ /* 0x000fe200000100eb */
[C---:B------:R-:W-:Y:S01]  /*29f0*/  PRMT R230, R4.reuse, 0x7632, R230 ;  /* 0x0000763204e67816 */ /* 0x040fe200000000e6 */
[----:B------:R-:W-:-:S04]  /*2a00*/  IMAD.U32 R4, R4, 0x10000, RZ ;  /* 0x0001000004047824 */ /* 0x000fc800078e00ff */
[----:B------:R-:W-:Y:S02]  /*2a10*/  FFMA.FTZ R233, R24, R4, R233 ;  /* 0x0000000418e97223 */ /* 0x000fe400000100e9 */
[----:B------:R-:W4:Y:S01]  /*2a20*/  LDG.E.CONSTANT R4, desc[UR10][R6.64+0x1408] ;  /* 0x0014080a06047981 */ /* 0x000f22000c1e9900 */
[----:B------:R-:W-:Y:S02]  /*2a30*/  IMAD.U32 R231, R231, 0x10000, RZ ;  /* 0x00010000e7e77824 */ /* 0x000fe400078e00ff */
[----:B------:R-:W-:Y:S02]  /*2a40*/  IMAD.U32 R230, R230, 0x10000, RZ ;  /* 0x00010000e6e67824 */ /* 0x000fe400078e00ff */
[----:B------:R-:W-:Y:S01]  /*2a50*/  FFMA.FTZ R231, R187, R231, R236 ;  /* 0x000000e7bbe77223 */ /* 0x000fe200000100ec */
[----:B------:R-:W-:-:S03]  /*2a60*/  SHF.L.U32 R236, R229, 0x10, RZ ;  /* 0x00000010e5ec7819 */ /* 0x000fc600000006ff */
[----:B------:R-:W-:Y:S01]  /*2a70*/  FFMA.FTZ R231, R196, R230, R231 ;  /* 0x000000e6c4e77223 */ /* 0x000fe200000100e7 */
[----:B------:R-:W-:Y:S01]  /*2a80*/  PRMT R230, R229, 0x7632, R230 ;  /* 0x00007632e5e67816 */ /* 0x000fe200000000e6 */
[----:B------:R-:W-:Y:S01]  /*2a90*/  FMUL.FTZ R236, R35, R236 ;  /* 0x000000ec23ec7220 */ /* 0x000fe20000410000 */
[C---:B------:R-:W-:Y:S01]  /*2aa0*/  PRMT R229, R218.reuse, 0x7632, R229 ;  /* 0x00007632dae57816 */ /* 0x040fe200000000e5 */
[----:B------:R-:W-:Y:S02]  /*2ab0*/  IMAD.U32 R218, R218, 0x10000, RZ ;  /* 0x00010000dada7824 */ /* 0x000fe400078e00ff */
[----:B------:R-:W-:Y:S02]  /*2ac0*/  IMAD.U32 R235, R230, 0x10000, RZ ;  /* 0x00010000e6eb7824 */ /* 0x000fe400078e00ff */
[----:B------:R-:W-:Y:S01]  /*2ad0*/  FFMA.FTZ R236, R31, R218, R236 ;  /* 0x000000da1fec7223 */ /* 0x000fe200000100ec */
[----:B------:R-:W-:Y:S01]  /*2ae0*/  PRMT R218, R226, 0x7632, R218 ;  /* 0x00007632e2da7816 */ /* 0x000fe200000000da */
[----:B------:R-:W-:-:S02]  /*2af0*/  IMAD.U32 R229, R229, 0x10000, RZ ;  /* 0x00010000e5e57824 */ /* 0x000fc400078e00ff */
[----:B------:R-:W-:Y:S01]  /*2b00*/  FMUL.FTZ R235, R68, R235 ;  /* 0x000000eb44eb7220 */ /* 0x000fe20000410000 */
[----:B------:R-:W-:-:S03]  /*2b10*/  SHF.L.U32 R218, R218, 0x10, RZ ;  /* 0x00000010dada7819 */ /* 0x000fc600000006ff */
[----:B------:R-:W-:Y:S01]  /*2b20*/  FFMA.FTZ R229, R64, R229, R235 ;  /* 0x000000e540e57223 */ /* 0x000fe200000100eb */
[----:B------:R-:W-:-:S03]  /*2b30*/  IMAD.U32 R226, R226, 0x10000, RZ ;  /* 0x00010000e2e27824 */ /* 0x000fc600078e00ff */
[----:B------:R-:W-:Y:S01]  /*2b40*/  FFMA.FTZ R229, R72, R218, R229 ;  /* 0x000000da48e57223 */ /* 0x000fe200000100e5 */
[C---:B------:R-:W-:Y:S01]  /*2b50*/  PRMT R218, R212.reuse, 0x7632, R218 ;  /* 0x00007632d4da7816 */ /* 0x040fe200000000da */
[----:B------:R-:W-:Y:S01]  /*2b60*/  FFMA.FTZ R226, R39, R226, R236 ;  /* 0x000000e227e27223 */ /* 0x000fe200000100ec */
[----:B------:R-:W-:Y:S02]  /*2b70*/  IMAD.U32 R230, R212, 0x10000, RZ ;  /* 0x00010000d4e67824 */ /* 0x000fe400078e00ff */
[----:B------:R-:W4:Y:S01]  /*2b80*/  LDG.E.CONSTANT R212, desc[UR10][R6.64+0x2404] ;  /* 0x0024040a06d47981 */ /* 0x000f22000c1e9900 */
[----:B------:R-:W-:Y:S02]  /*2b90*/  IMAD.U32 R218, R218, 0x10000, RZ ;  /* 0x00010000dada7824 */ /* 0x000fe400078e00ff */
[----:B------:R-:W-:Y:S01]  /*2ba0*/  FFMA.FTZ R226, R43, R230, R226 ;  /* 0x000000e62be27223 */ /* 0x000fe200000100e2 */
[C---:B------:R-:W-:Y:S02]  /*2bb0*/  IMAD.U32 R230, R205.reuse, 0x10000, RZ ;  /* 0x00010000cde67824 */ /* 0x040fe400078e00ff */
[----:B------:R-:W-:Y:S01]  /*2bc0*/  FFMA.FTZ R229, R76, R218, R229 ;  /* 0x000000da4ce57223 */ /* 0x000fe200000100e5 */
[----:B------:R-:W-:Y:S01]  /*2bd0*/  PRMT R218, R205, 0x7632, R218 ;  /* 0x00007632cdda7816 */ /* 0x000fe200000000da */
[----:B------:R-:W-:Y:S01]  /*2be0*/  FFMA.FTZ R226, R47, R230, R226 ;  /* 0x000000e62fe27223 */ /* 0x000fe200000100e2 */
[C---:B------:R-:W-:Y:S01]  /*2bf0*/  SHF.L.U32 R230, R210.reuse, 0x10, RZ ;  /* 0x00000010d2e67819 */ /* 0x040fe200000006ff */
[----:B------:R-:W4:Y:S01]  /*2c00*/  LDG.E.CONSTANT R205, desc[UR10][R6.64+0x1608] ;  /* 0x0016080a06cd7981 */ /* 0x000f22000c1e9900 */
[----:B------:R-:W-:Y:S01]  /*2c10*/  PRMT R210, R210, 0x7632, R210 ;  /* 0x00007632d2d27816 */ /* 0x000fe200000000d2 */
[----:B------:R-:W-:-:S04]  /*2c20*/  IMAD.U32 R218, R218, 0x10000, RZ ;  /* 0x00010000dada7824 */ /* 0x000fc800078e00ff */
[----:B------:R-:W-:Y:S01]  /*2c30*/  FFMA.FTZ R229, R80, R218, R229 ;  /* 0x000000da50e57223 */ /* 0x000fe200000100e5 */
[----:B------:R-:W-:Y:S02]  /*2c40*/  IMAD.U32 R218, R210, 0x10000, RZ ;  /* 0x00010000d2da7824 */ /* 0x000fe400078e00ff */
[----:B------:R-:W-:Y:S01]  /*2c50*/  FFMA.FTZ R226, R51, R230, R226 ;  /* 0x000000e633e27223 */ /* 0x000fe200000100e2 */
[----:B------:R-:W-:Y:S01]  /*2c60*/  IMAD.U32 R235, R216, 0x10000, RZ ;  /* 0x00010000d8eb7824 */ /* 0x000fe200078e00ff */
[----:B------:R-:W4:Y:S01]  /*2c70*/  LDG.E.CONSTANT R210, desc[UR10][R6.64+0x2604] ;  /* 0x0026040a06d27981 */ /* 0x000f22000c1e9900 */
[----:B------:R-:W-:Y:S01]  /*2c80*/  FFMA.FTZ R230, R84, R218, R229 ;  /* 0x000000da54e67223 */ /* 0x000fe200000100e5 */
[----:B------:R-:W-:Y:S01]  /*2c90*/  PRMT R218, R216, 0x7632, R218 ;  /* 0x00007632d8da7816 */ /* 0x000fe200000000da */
[----:B------:R-:W-:Y:S01]  /*2ca0*/  FFMA.FTZ R236, R55, R235, R226 ;  /* 0x000000eb37ec7223 */ /* 0x000fe200000100e2 */
[----:B------:R-:W4:Y:S03]  /*2cb0*/  LDG.E.CONSTANT R216, desc[UR10][R6.64+0x1808] ;  /* 0x0018080a06d87981 */ /* 0x000f26000c1e9900 */
[----:B------:R-:W-:-:S04]  /*2cc0*/  IMAD.U32 R226, R218, 0x10000, RZ ;  /* 0x00010000dae27824 */ /* 0x000fc800078e00ff */
[----:B------:R-:W-:Y:S01]  /*2cd0*/  FFMA.FTZ R226, R89, R226, R230 ;  /* 0x000000e259e27223 */ /* 0x000fe200000100e6 */
[C---:B--2---:R-:W-:Y:S01]  /*2ce0*/  PRMT R218, R208.reuse, 0x7632, R218 ;  /* 0x00007632d0da7816 */ /* 0x044fe200000000da */
[----:B------:R-:W-:-:S03]  /*2cf0*/  IMAD.U32 R208, R208, 0x10000, RZ ;  /* 0x00010000d0d07824 */ /* 0x000fc600078e00ff */
[----:B------:R-:W-:Y:S01]  /*2d00*/  SHF.L.U32 R218, R218, 0x10, RZ ;  /* 0x00000010dada7819 */ /* 0x000fe200000006ff */
[----:B------:R-:W-:Y:S02]  /*2d10*/  FFMA.FTZ R229, R59, R208, R236 ;  /* 0x000000d03be57223 */ /* 0x000fe400000100ec */
[----:B------:R-:W2:Y:S02]  /*2d20*/  LDG.E.CONSTANT R208, desc[UR10][R6.64+0x2804] ;  /* 0x0028040a06d07981 */ /* 0x000ea4000c1e9900 */
[----:B------:R-:W-:Y:S01]  /*2d30*/  FFMA.FTZ R226, R97, R218, R226 ;  /* 0x000000da61e27223 */ /* 0x000fe200000100e2 */
[C---:B---3--:R-:W-:Y:S01]  /*2d40*/  PRMT R218, R215.reuse, 0x7632, R218 ;  /* 0x00007632d7da7816 */ /* 0x048fe200000000da */
[----:B------:R-:W-:Y:S02]  /*2d50*/  IMAD.U32 R230, R215, 0x10000, RZ ;  /* 0x00010000d7e67824 */ /* 0x000fe400078e00ff */
[----:B------:R-:W3:Y:S02]  /*2d60*/  LDG.E.CONSTANT R215, desc[UR10][R6.64+0x1a08] ;  /* 0x001a080a06d77981 */ /* 0x000ee4000c1e9900 */
[----:B------:R-:W-:-:S02]  /*2d70*/  IMAD.U32 R218, R218, 0x10000, RZ ;  /* 0x00010000dada7824 */ /* 0x000fc400078e00ff */
[----:B------:R-:W-:Y:S02]  /*2d80*/  FFMA.FTZ R229, R90, R230, R229 ;  /* 0x000000e65ae57223 */ /* 0x000fe400000100e5 */
[----:B------:R-:W-:Y:S01]  /*2d90*/  FFMA.FTZ R226, R105, R218, R226 ;  /* 0x000000da69e27223 */ /* 0x000fe200000100e2 */
[C---:B----4-:R-:W-:Y:S01]  /*2da0*/  PRMT R218, R207.reuse, 0x7632, R218 ;  /* 0x00007632cfda7816 */ /* 0x050fe200000000da */
[----:B------:R-:W-:Y:S02]  /*2db0*/  IMAD.U32 R230, R207, 0x10000, RZ ;  /* 0x00010000cfe67824 */ /* 0x000fe400078e00ff */
[----:B------:R-:W4:Y:S02]  /*2dc0*/  LDG.E.CONSTANT R207, desc[UR10][R6.64+0x2a04] ;  /* 0x002a040a06cf7981 */ /* 0x000f24000c1e9900 */
[----:B------:R-:W-:Y:S02]  /*2dd0*/  IMAD.U32 R218, R218, 0x10000, RZ ;  /* 0x00010000dada7824 */ /* 0x000fe400078e00ff */
[----:B------:R-:W-:Y:S01]  /*2de0*/  FFMA.FTZ R229, R98, R230, R229 ;  /* 0x000000e662e57223 */ /* 0x000fe200000100e5 */
[----:B------:R-:W-:Y:S01]  /*2df0*/  SHF.L.U32 R230, R213, 0x10, RZ ;  /* 0x00000010d5e67819 */ /* 0x000fe200000006ff */
[----:B------:R-:W-:Y:S01]  /*2e00*/  FFMA.FTZ R226, R113, R218, R226 ;  /* 0x000000da71e27223 */ /* 0x000fe200000100e2 */
[----:B------:R-:W-:-:S02]  /*2e10*/  PRMT R218, R213, 0x7632, R218 ;  /* 0x00007632d5da7816 */ /* 0x000fc400000000da */
[----:B------:R-:W4:Y:S01]  /*2e20*/  LDG.E.CONSTANT R213, desc[UR10][R6.64+0x1c08] ;  /* 0x001c080a06d57981 */ /* 0x000f22000c1e9900 */
[----:B------:R-:W-:Y:S01]  /*2e30*/  FFMA.FTZ R229, R106, R230, R229 ;  /* 0x000000e66ae57223 */ /* 0x000fe200000100e5 */
[C---:B------:R-:W-:Y:S01]  /*2e40*/  IMAD.U32 R230, R206.reuse, 0x10000, RZ ;  /* 0x00010000cee67824 */ /* 0x040fe200078e00ff */
[----:B------:R-:W-:Y:S01]  /*2e50*/  PRMT R206, R206, 0x7632, R206 ;  /* 0x00007632cece7816 */ /* 0x000fe200000000ce */
[----:B------:R-:W-:-:S04]  /*2e60*/  IMAD.U32 R218, R218, 0x10000, RZ ;  /* 0x00010000dada7824 */ /* 0x000fc800078e00ff */
[----:B------:R-:W-:Y:S01]  /*2e70*/  FFMA.FTZ R218, R121, R218, R226 ;  /* 0x000000da79da7223 */ /* 0x000fe200000100e2 */
[----:B------:R-:W-:Y:S02]  /*2e80*/  IMAD.U32 R226, R206, 0x10000, RZ ;  /* 0x00010000cee27824 */ /* 0x000fe400078e00ff */
[----:B------:R-:W4:Y:S01]  /*2e90*/  LDG.E.CONSTANT R206, desc[UR10][R6.64+0x2c04] ;  /* 0x002c040a06ce7981 */ /* 0x000f22000c1e9900 */
[----:B------:R-:W-:Y:S01]  /*2ea0*/  FFMA.FTZ R229, R114, R230, R229 ;  /* 0x000000e672e57223 */ /* 0x000fe200000100e5 */
[--C-:B------:R-:W-:Y:S01]  /*2eb0*/  FFMA.FTZ R226, R129, R226, R218.reuse ;  /* 0x000000e281e27223 */ /* 0x100fe200000100da */
[C---:B------:R-:W-:Y:S01]  /*2ec0*/  IMAD.U32 R230, R211.reuse, 0x10000, RZ ;  /* 0x00010000d3e67824 */ /* 0x040fe200078e00ff */
[----:B------:R-:W-:Y:S02]  /*2ed0*/  PRMT R218, R211, 0x7632, R218 ;  /* 0x00007632d3da7816 */ /* 0x000fe400000000da */
[----:B------:R-:W4:Y:S01]  /*2ee0*/  LDG.E.CONSTANT R211, desc[UR10][R6.64+0x1e08] ;  /* 0x001e080a06d37981 */ /* 0x000f22000c1e9900 */
[----:B------:R-:W-:Y:S01]  /*2ef0*/  FFMA.FTZ R235, R122, R230, R229 ;  /* 0x000000e67aeb7223 */ /* 0x000fe200000100e5 */
[C---:B------:R-:W-:Y:S01]  /*2f00*/  SHF.L.U32 R230, R209.reuse, 0x10, RZ ;  /* 0x00000010d1e67819 */ /* 0x040fe200000006ff */
[----:B------:R-:W-:Y:S01]  /*2f10*/  IMAD.U32 R229, R218, 0x10000, RZ ;  /* 0x00010000dae57824 */ /* 0x000fe200078e00ff */
[----:B------:R-:W-:-:S02]  /*2f20*/  PRMT R218, R209, 0x7632, R218 ;  /* 0x00007632d1da7816 */ /* 0x000fc400000000da */
[C---:B------:R-:W-:Y:S01]  /*2f30*/  PRMT R209, R204.reuse, 0x7632, R209 ;  /* 0x00007632ccd17816 */ /* 0x040fe200000000d1 */
[----:B------:R-:W-:Y:S01]  /*2f40*/  FFMA.FTZ R226, R137, R229, R226 ;  /* 0x000000e589e27223 */ /* 0x000fe200000100e2 */
[----:B------:R-:W-:Y:S02]  /*2f50*/  IMAD.U32 R229, R204, 0x10000, RZ ;  /* 0x00010000cce57824 */ /* 0x000fe400078e00ff */
[----:B------:R-:W-:Y:S01]  /*2f60*/  IMAD.U32 R218, R218, 0x10000, RZ ;  /* 0x00010000dada7824 */ /* 0x000fe200078e00ff */
[----:B------:R-:W4:Y:S01]  /*2f70*/  LDG.E.CONSTANT R204, desc[UR10][R6.64+0x2e04] ;  /* 0x002e040a06cc7981 */ /* 0x000f22000c1e9900 */
[----:B------:R-:W-:Y:S02]  /*2f80*/  IMAD.U32 R209, R209, 0x10000, RZ ;  /* 0x00010000d1d17824 */ /* 0x000fe400078e00ff */
[----:B------:R-:W-:Y:S01]  /*2f90*/  FFMA.FTZ R233, R188, R230, R233 ;  /* 0x000000e6bce97223 */ /* 0x000fe200000100e9 */
[----:B------:R-:W-:Y:S01]  /*2fa0*/  FFMA.FTZ R236, R200, R218, R231 ;  /* 0x000000dac8ec7223 */ /* 0x000fe200000100e7 */
[----:B------:R-:W-:Y:S01]  /*2fb0*/  PRMT R218, R217, 0x7632, R218 ;  /* 0x00007632d9da7816 */ /* 0x000fe200000000da */
[----:B------:R-:W-:-:S02]  /*2fc0*/  FFMA.FTZ R226, R145, R209, R226 ;  /* 0x000000d191e27223 */ /* 0x000fc400000100e2 */
[----:B------:R-:W4:Y:S01]  /*2fd0*/  LDG.E.CONSTANT R209, desc[UR10][R6.64+0x2008] ;  /* 0x0020080a06d17981 */ /* 0x000f22000c1e9900 */
[----:B------:R-:W-:Y:S01]  /*2fe0*/  SHF.L.U32 R230, R217, 0x10, RZ ;  /* 0x00000010d9e67819 */ /* 0x000fe200000006ff */
[----:B------:R-:W-:Y:S01]  /*2ff0*/  FADD.FTZ R217, R233, R236 ;  /* 0x000000ece9d97221 */ /* 0x000fe20000010000 */
[----:B------:R-:W-:Y:S01]  /*3000*/  FFMA.FTZ R229, R130, R229, R235 ;  /* 0x000000e582e57223 */ /* 0x000fe200000100eb */
[----:B------:R-:W-:Y:S02]  /*3010*/  IMAD.U32 R218, R218, 0x10000, RZ ;  /* 0x00010000dada7824 */ /* 0x000fe400078e00ff */
[C---:B------:R-:W-:Y:S01]  /*3020*/  IMAD.U32 R233, R222.reuse, 0x10000, RZ ;  /* 0x00010000dee97824 */ /* 0x040fe200078e00ff */
[----:B------:R-:W-:Y:S01]  /*3030*/  PRMT R222, R222, 0x7632, R222 ;  /* 0x00007632dede7816 */ /* 0x000fe200000000de */
[C---:B------:R-:W-:Y:S01]  /*3040*/  IMAD.U32 R231, R225.reuse, 0x10000, RZ ;  /* 0x00010000e1e77824 */ /* 0x040fe200078e00ff */
[----:B------:R-:W-:Y:S01]  /*3050*/  PRMT R225, R225, 0x7632, R225 ;  /* 0x00007632e1e17816 */ /* 0x000fe200000000e1 */
[----:B------:R-:W-:Y:S01]  /*3060*/  FFMA.FTZ R229, R138, R230, R229 ;  /* 0x000000e68ae57223 */ /* 0x000fe200000100e5 */
[----:B------:R-:W-:Y:S01]  /*3070*/  FFMA.FTZ R230, R153, R218, R226 ;  /* 0x000000da99e67223 */ /* 0x000fe200000100e2 */
[----:B------:R-:W-:Y:S01]  /*3080*/  FMUL.FTZ R233, R36, R233 ;  /* 0x000000e924e97220 */ /* 0x000fe20000410000 */
[----:B------:R-:W4:Y:S01]  /*3090*/  LDG.E.CONSTANT R218, desc[UR10][R6.64+0x2208] ;  /* 0x0022080a06da7981 */ /* 0x000f22000c1e9900 */
[----:B------:R-:W-:Y:S01]  /*30a0*/  IMAD.U32 R236, R222, 0x10000, RZ ;  /* 0x00010000deec7824 */ /* 0x000fe200078e00ff */
[----:B------:R-:W-:-:S02]  /*30b0*/  SHF.L.U32 R226, R225, 0x10, RZ ;  /* 0x00000010e1e27819 */ /* 0x000fc400000006ff */
[C---:B------:R-:W-:Y:S01]  /*30c0*/  PRMT R225, R223.reuse, 0x7632, R225 ;  /* 0x00007632dfe17816 */ /* 0x040fe200000000e1 */
[----:B------:R-:W-:Y:S02]  /*30d0*/  IMAD.U32 R223, R223, 0x10000, RZ ;  /* 0x00010000dfdf7824 */ /* 0x000fe400078e00ff */
[----:B------:R-:W-:Y:S01]  /*30e0*/  FFMA.FTZ R231, R32, R231, R233 ;  /* 0x000000e720e77223 */ /* 0x000fe200000100e9 */
[----:B------:R-:W-:Y:S01]  /*30f0*/  FMUL.FTZ R236, R69, R236 ;  /* 0x000000ec45ec7220 */ /* 0x000fe20000410000 */
[----:B------:R-:W4:Y:S01]  /*3100*/  LDG.E.CONSTANT R222, desc[UR10][R6.64+0x2408] ;  /* 0x0024080a06de7981 */ /* 0x000f22000c1e9900 */
[----:B------:R-:W-:Y:S02]  /*3110*/  IMAD.U32 R233, R225, 0x10000, RZ ;  /* 0x00010000e1e97824 */ /* 0x000fe400078e00ff */
[----:B------:R-:W-:Y:S01]  /*3120*/  FFMA.FTZ R231, R40, R223, R231 ;  /* 0x000000df28e77223 */ /* 0x000fe200000100e7 */
[----:B------:R-:W-:Y:S01]  /*3130*/  FFMA.FTZ R226, R65, R226, R236 ;  /* 0x000000e241e27223 */ /* 0x000fe200000100ec */
[----:B------:R-:W4:Y:S01]  /*3140*/  LDG.E.CONSTANT R223, desc[UR10][R6.64+0x2608] ;  /* 0x0026080a06df7981 */ /* 0x000f22000c1e9900 */
[----:B------:R-:W-:-:S02]  /*3150*/  PRMT R225, R224, 0x7632, R225 ;  /* 0x00007632e0e17816 */ /* 0x000fc400000000e1 */
[----:B------:R-:W-:Y:S01]  /*3160*/  FFMA.FTZ R226, R73, R233, R226 ;  /* 0x000000e949e27223 */ /* 0x000fe200000100e2 */
[----:B------:R-:W-:Y:S02]  /*3170*/  IMAD.U32 R233, R224, 0x10000, RZ ;  /* 0x00010000e0e97824 */ /* 0x000fe400078e00ff */
[----:B------:R-:W-:Y:S01]  /*3180*/  IMAD.U32 R225, R225, 0x10000, RZ ;  /* 0x00010000e1e17824 */ /* 0x000fe200078e00ff */
[----:B------:R-:W4:Y:S01]  /*3190*/  LDG.E.CONSTANT R224, desc[UR10][R6.64+0x2808] ;  /* 0x0028080a06e07981 */ /* 0x000f22000c1e9900 */
[----:B------:R-:W-:Y:S02]  /*31a0*/  SHF.L.U32 R235, R227, 0x10, RZ ;  /* 0x00000010e3eb7819 */ /* 0x000fe400000006ff */
[----:B------:R-:W-:Y:S02]  /*31b0*/  FFMA.FTZ R236, R77, R225, R226 ;  /* 0x000000e14dec7223 */ /* 0x000fe400000100e2 */
[----:B------:R-:W4:Y:S01]  /*31c0*/  LDG.E.CONSTANT R225, desc[UR10][R6.64+0x20c] ;  /* 0x00020c0a06e17981 */ /* 0x000f22000c1e9900 */
[----:B------:R-:W-:Y:S01]  /*31d0*/  FFMA.FTZ R233, R44, R233, R231 ;  /* 0x000000e92ce97223 */ /* 0x000fe200000100e7 */
[----:B------:R-:W-:-:S02]  /*31e0*/  FFMA.FTZ R235, R146, R235, R229 ;  /* 0x000000eb92eb7223 */ /* 0x000fc400000100e5 */
[----:B------:R-:W4:Y:S01]  /*31f0*/  LDG.E.CONSTANT R226, desc[UR10][R6.64+0xc] ;  /* 0x00000c0a06e27981 */ /* 0x000f22000c1e9900 */
[----:B------:R-:W-:Y:S02]  /*3200*/  PRMT R231, R227, 0x7632, R231 ;  /* 0x00007632e3e77816 */ /* 0x000fe400000000e7 */
[C---:B------:R-:W-:Y:S01]  /*3210*/  PRMT R229, R228.reuse, 0x7632, R229 ;  /* 0x00007632e4e57816 */ /* 0x040fe200000000e5 */
[----:B------:R-:W4:Y:S01]  /*3220*/  LDG.E.CONSTANT R227, desc[UR10][R6.64+0x40c] ;  /* 0x00040c0a06e37981 */ /* 0x000f22000c1e9900 */
[----:B------:R-:W-:Y:S02]  /*3230*/  IMAD.U32 R228, R228, 0x10000, RZ ;  /* 0x00010000e4e47824 */ /* 0x000fe400078e00ff */
[----:B------:R-:W-:Y:S02]  /*3240*/  IMAD.U32 R231, R231, 0x10000, RZ ;  /* 0x00010000e7e77824 */ /* 0x000fe400078e00ff */
[----:B------:R-:W-:Y:S02]  /*3250*/  IMAD.U32 R229, R229, 0x10000, RZ ;  /* 0x00010000e5e57824 */ /* 0x000fe400078e00ff */
[----:B------:R-:W-:Y:S01]  /*3260*/  FFMA.FTZ R233, R48, R228, R233 ;  /* 0x000000e430e97223 */ /* 0x000fe200000100e9 */
[----:B------:R-:W-:Y:S01]  /*3270*/  FFMA.FTZ R247, R161, R231, R230 ;  /* 0x000000e7a1f77223 */ /* 0x000fe200000100e6 */
[----:B------:R-:W4:Y:S01]  /*3280*/  LDG.E.CONSTANT R228, desc[UR10][R6.64+0x60c] ;  /* 0x00060c0a06e47981 */ /* 0x000f22000c1e9900 */
[----:B------:R-:W-:Y:S01]  /*3290*/  FFMA.FTZ R236, R81, R229, R236 ;  /* 0x000000e551ec7223 */ /* 0x000fe200000100ec */
[----:B------:R-:W-:-:S02]  /*32a0*/  SHF.L.U32 R229, R232, 0x10, RZ ;  /* 0x00000010e8e57819 */ /* 0x000fc400000006ff */
[----:B------:R-:W4:Y:S04]  /*32b0*/  LDG.E.CONSTANT R230, desc[UR10][R6.64+0x2a08] ;  /* 0x002a080a06e67981 */ /* 0x000f28000c1e9900 */
[----:B------:R-:W4:Y:S01]  /*32c0*/  LDG.E.CONSTANT R231, desc[UR10][R6.64+0x80c] ;  /* 0x00080c0a06e77981 */ /* 0x000f22000c1e9900 */
[----:B------:R-:W-:Y:S01]  /*32d0*/  FFMA.FTZ R237, R52, R229, R233 ;  /* 0x000000e534ed7223 */ /* 0x000fe200000100e9 */
[----:B------:R-:W-:Y:S01]  /*32e0*/  IMAD.U32 R243, R234, 0x10000, RZ ;  /* 0x00010000eaf37824 */ /* 0x000fe200078e00ff */
[----:B------:R-:W-:Y:S01]  /*32f0*/  PRMT R232, R232, 0x7632, R232 ;  /* 0x00007632e8e87816 */ /* 0x000fe200000000e8 */
[----:B------:R-:W4:Y:S01]  /*3300*/  LDG.E.CONSTANT R229, desc[UR10][R6.64+0xa0c] ;  /* 0x000a0c0a06e57981 */ /* 0x000f22000c1e9900 */
[----:B------:R-:W-:Y:S01]  /*3310*/  PRMT R234, R234, 0x7632, R234 ;  /* 0x00007632eaea7816 */ /* 0x000fe200000000ea */
[----:B------:R-:W-:-:S02]  /*3320*/  FFMA.FTZ R243, R154, R243, R235 ;  /* 0x000000f39af37223 */ /* 0x000fc400000100eb */
[----:B------:R-:W4:Y:S01]  /*3330*/  LDG.E.CONSTANT R233, desc[UR10][R6.64+0xc0c] ;  /* 0x000c0c0a06e97981 */ /* 0x000f22000c1e9900 */
[----:B------:R-:W-:Y:S02]  /*3340*/  IMAD.U32 R235, R232, 0x10000, RZ ;  /* 0x00010000e8eb7824 */ /* 0x000fe400078e00ff */
[----:B------:R-:W-:Y:S01]  /*3350*/  IMAD.U32 R239, R234, 0x10000, RZ ;  /* 0x00010000eaef7824 */ /* 0x000fe200078e00ff */
[----:B------:R-:W4:Y:S01]  /*3360*/  LDG.E.CONSTANT R232, desc[UR10][R6.64+0x2c08] ;  /* 0x002c080a06e87981 */ /* 0x000f22000c1e9900 */
[--C-:B------:R-:W-:Y:S01]  /*3370*/  FFMA.FTZ R238, R85, R235, R236.reuse ;  /* 0x000000eb55ee7223 */ /* 0x100fe200000100ec */
[C---:B------:R-:W-:Y:S02]  /*3380*/  PRMT R236, R221.reuse, 0x7632, R236 ;  /* 0x00007632ddec7816 */ /* 0x040fe400000000ec */
[----:B------:R-:W4:Y:S03]  /*3390*/  LDG.E.CONSTANT R234, desc[UR10][R6.64+0xe0c] ;  /* 0x000e0c0a06ea7981 */ /* 0x000f26000c1e9900 */
[----:B------:R-:W-:Y:S01]  /*33a0*/  IMAD.U32 R236, R236, 0x10000, RZ ;  /* 0x00010000ecec7824 */ /* 0x000fe200078e00ff */
[----:B------:R-:W4:Y:S01]  /*33b0*/  LDG.E.CONSTANT R235, desc[UR10][R6.64+0x100c] ;  /* 0x00100c0a06eb7981 */ /* 0x000f22000c1e9900 */
[----:B------:R-:W-:-:S02]  /*33c0*/  IMAD.U32 R221, R221, 0x10000, RZ ;  /* 0x00010000dddd7824 */ /* 0x000fc400078e00ff */
[----:B------:R-:W-:Y:S02]  /*33d0*/  FFMA.FTZ R240, R91, R236, R238 ;  /* 0x000000ec5bf07223 */ /* 0x000fe400000100ee */
[----:B------:R-:W4:Y:S01]  /*33e0*/  LDG.E.CONSTANT R236, desc[UR10][R6.64+0x120c] ;  /* 0x00120c0a06ec7981 */ /* 0x000f22000c1e9900 */
[----:B------:R-:W-:Y:S01]  /*33f0*/  FFMA.FTZ R247, R168, R239, R247 ;  /* 0x000000efa8f77223 */ /* 0x000fe200000100f7 */
[----:B------:R-:W-:Y:S01]  /*3400*/  FFMA.FTZ R239, R56, R221, R237 ;  /* 0x000000dd38ef7223 */ /* 0x000fe200000100ed */
[----:B------:R-:W-:Y:S01]  /*3410*/  SHF.L.U32 R238, R220, 0x10, RZ ;  /* 0x00000010dcee7819 */ /* 0x000fe200000006ff */
[----:B------:R-:W4:Y:S04]  /*3420*/  LDG.E.CONSTANT R237, desc[UR10][R6.64+0x140c] ;  /* 0x00140c0a06ed7981 */ /* 0x000f28000c1e9900 */
[----:B------:R-:W4:Y:S01]  /*3430*/  LDG.E.CONSTANT R221, desc[UR10][R6.64+0x2e08] ;  /* 0x002e080a06dd7981 */ /* 0x000f22000c1e9900 */
[----:B------:R-:W-:Y:S01]  /*3440*/  FFMA.FTZ R245, R60, R238, R239 ;  /* 0x000000ee3cf57223 */ /* 0x000fe200000100ef */
[----:B------:R-:W-:-:S02]  /*3450*/  PRMT R238, R220, 0x7632, R238 ;  /* 0x00007632dcee7816 */ /* 0x000fc400000000ee */
[----:B------:R-:W4:Y:S03]  /*3460*/  LDG.E.CONSTANT R220, desc[UR10][R6.64+0x160c] ;  /* 0x00160c0a06dc7981 */ /* 0x000f26000c1e9900 */
[----:B------:R-:W-:Y:S02]  /*3470*/  IMAD.U32 R239, R238, 0x10000, RZ ;  /* 0x00010000eeef7824 */ /* 0x000fe400078e00ff */
[----:B------:R-:W4:Y:S01]  /*3480*/  LDG.E.CONSTANT R238, desc[UR10][R6.64+0x180c] ;  /* 0x00180c0a06ee7981 */ /* 0x000f22000c1e9900 */
[----:B------:R-:W-:Y:S02]  /*3490*/  IMAD.U32 R241, R219, 0x10000, RZ ;  /* 0x00010000dbf17824 */ /* 0x000fe400078e00ff */
[----:B------:R-:W-:Y:S01]  /*34a0*/  FFMA.FTZ R240, R99, R239, R240 ;  /* 0x000000ef63f07223 */ /* 0x000fe200000100f0 */
[----:B------:R-:W-:Y:S02]  /*34b0*/  PRMT R239, R219, 0x7632, R239 ;  /* 0x00007632dbef7816 */ /* 0x000fe400000000ef */
[----:B------:R-:W4:Y:S03]  /*34c0*/  LDG.E.CONSTANT R219, desc[UR10][R6.64+0x1a0c] ;  /* 0x001a0c0a06db7981 */ /* 0x000f26000c1e9900 */
[----:B------:R-:W-:-:S02]  /*34d0*/  IMAD.U32 R246, R239, 0x10000, RZ ;  /* 0x00010000eff67824 */ /* 0x000fc400078e00ff */
[----:B------:R-:W4:Y:S02]  /*34e0*/  LDG.E.CONSTANT R239, desc[UR10][R6.64+0x1c0c] ;  /* 0x001c0c0a06ef7981 */ /* 0x000f24000c1e9900 */
[----:B------:R-:W-:Y:S02]  /*34f0*/  FFMA.FTZ R246, R107, R246, R240 ;  /* 0x000000f66bf67223 */ /* 0x000fe400000100f0 */
[----:B------:R-:W4:Y:S01]  /*3500*/  LDG.E.CONSTANT R240, desc[UR10][R6.64+0x1e0c] ;  /* 0x001e0c0a06f07981 */ /* 0x000f22000c1e9900 */
[----:B------:R-:W-:-:S03]  /*3510*/  FFMA.FTZ R245, R92, R241, R245 ;  /* 0x000000f15cf57223 */ /* 0x000fc600000100f5 */
[----:B------:R-:W4:Y:S01]  /*3520*/  LDG.E.CONSTANT R241, desc[UR10][R6.64+0x200c] ;  /* 0x00200c0a06f17981 */ /* 0x000f22000c1e9900 */
[C---:B------:R-:W-:Y:S01]  /*3530*/  IMAD.U32 R244, R214.reuse, 0x10000, RZ ;  /* 0x00010000d6f47824 */ /* 0x040fe200078e00ff */
[----:B------:R-:W-:Y:S02]  /*3540*/  PRMT R248, R214, 0x7632, R248 ;  /* 0x00007632d6f87816 */ /* 0x000fe400000000f8 */
[----:B------:R-:W4:Y:S01]  /*3550*/  LDG.E.CONSTANT R214, desc[UR10][R6.64+0x240c] ;  /* 0x00240c0a06d67981 */ /* 0x000f22000c1e9900 */
[--C-:B------:R-:W-:Y:S01]  /*3560*/  FFMA.FTZ R244, R162, R244, R243.reuse ;  /* 0x000000f4a2f47223 */ /* 0x100fe200000100f3 */
[C---:B------:R-:W-:Y:S02]  /*3570*/  PRMT R243, R5.reuse, 0x7632, R243 ;  /* 0x0000763205f37816 */ /* 0x040fe400000000f3 */
[----:B------:R-:W-:Y:S02]  /*3580*/  SHF.L.U32 R249, R5, 0x10, RZ ;  /* 0x0000001005f97819 */ /* 0x000fe400000006ff */
[----:B------:R-:W4:Y:S01]  /*3590*/  LDG.E.CONSTANT R5, desc[UR10][R6.64+0x260c] ;  /* 0x00260c0a06057981 */ /* 0x000f22000c1e9900 */
[----:B------:R-:W-:-:S04]  /*35a0*/  IMAD.U32 R243, R243, 0x10000, RZ ;  /* 0x00010000f3f37824 */ /* 0x000fc800078e00ff */
[----:B------:R-:W-:Y:S02]  /*35b0*/  FFMA.FTZ R250, R115, R243, R246 ;  /* 0x000000f373fa7223 */ /* 0x000fe400000100f6 */
[----:B------:R-:W4:Y:S01]  /*35c0*/  LDG.E.CONSTANT R243, desc[UR10][R6.64+0x280c] ;  /* 0x00280c0a06f37981 */ /* 0x000f22000c1e9900 */
[----:B------:R-:W-:-:S03]  /*35d0*/  FFMA.FTZ R249, R100, R249, R245 ;  /* 0x000000f964f97223 */ /* 0x000fc600000100f5 */
[----:B------:R-:W4:Y:S01]  /*35e0*/  LDG.E.CONSTANT R245, desc[UR10][R6.64+0x2a0c] ;  /* 0x002a0c0a06f57981 */ /* 0x000f22000c1e9900 */
[----:B------:R-:W-:-:S04]  /*35f0*/  IMAD.U32 R246, R4, 0x10000, RZ ;  /* 0x0001000004f67824 */ /* 0x000fc800078e00ff */
[----:B------:R-:W-:Y:S02]  /*3600*/  FFMA.FTZ R249, R108, R246, R249 ;  /* 0x000000f66cf97223 */ /* 0x000fe400000100f9 */
[----:B------:R-:W4:Y:S01]  /*3610*/  LDG.E.CONSTANT R246, desc[UR10][R6.64+0x2c0c] ;  /* 0x002c0c0a06f67981 */ /* 0x000f22000c1e9900 */
[----:B------:R-:W-:-:S04]  /*3620*/  IMAD.U32 R248, R248, 0x10000, RZ ;  /* 0x00010000f8f87824 */ /* 0x000fc800078e00ff */
[----:B------:R-:W-:Y:S02]  /*3630*/  FFMA.FTZ R247, R172, R248, R247 ;  /* 0x000000f8acf77223 */ /* 0x000fe400000100f7 */
[----:B------:R0:W4:Y:S01]  /*3640*/  LDG.E.CONSTANT R248, desc[UR10][R6.64+0x2e0c] ;  /* 0x002e0c0a06f87981 */ /* 0x000122000c1e9900 */
[----:B------:R-:W-:-:S05]  /*3650*/  PRMT R4, R4, 0x7632, R4 ;  /* 0x0000763204047816 */ /* 0x000fca0000000004 */
[----:B------:R-:W-:-:S04]  /*3660*/  IMAD.U32 R4, R4, 0x10000, RZ ;  /* 0x0001000004047824 */ /* 0x000fc800078e00ff */
[----:B------:R-:W-:Y:S01]  /*3670*/  FFMA.FTZ R250, R123, R4, R250 ;  /* 0x000000047bfa7223 */ /* 0x000fe200000100fa */
[----:B------:R-:W-:-:S05]  /*3680*/  SHF.L.U32 R4, R212, 0x10, RZ ;  /* 0x00000010d4047819 */ /* 0x000fca00000006ff */
[----:B------:R-:W-:Y:S01]  /*3690*/  FFMA.FTZ R244, R9, R4, R244 ;  /* 0x0000000409f47223 */ /* 0x000fe200000100f4 */
[----:B------:R-:W-:-:S05]  /*36a0*/  PRMT R4, R205, 0x7632, R4 ;  /* 0x00007632cd047816 */ /* 0x000fca0000000004 */
[----:B------:R-:W-:-:S04]  /*36b0*/  IMAD.U32 R4, R4, 0x10000, RZ ;  /* 0x0001000004047824 */ /* 0x000fc800078e00ff */
[----:B------:R-:W-:Y:S01]  /*36c0*/  FFMA.FTZ R250, R131, R4, R250 ;  /* 0x0000000483fa7223 */ /* 0x000fe200000100fa */
[----:B------:R-:W-:-:S04]  /*36d0*/  IMAD.U32 R4, R210, 0x10000, RZ ;  /* 0x00010000d2047824 */ /* 0x000fc800078e00ff */
[----:B------:R-:W-:Y:S01]  /*36e0*/  FFMA.FTZ R244, R13, R4, R244 ;  /* 0x000000040df47223 */ /* 0x000fe200000100f4 */
[----:B------:R-:W-:-:S05]  /*36f0*/  PRMT R4, R216, 0x7632, R4 ;  /* 0x00007632d8047816 */ /* 0x000fca0000000004 */
[----:B------:R-:W-:-:S04]  /*3700*/  IMAD.U32 R4, R4, 0x10000, RZ ;  /* 0x0001000004047824 */ /* 0x000fc800078e00ff */
[----:B------:R-:W-:Y:S01]  /*3710*/  FFMA.FTZ R250, R139, R4, R250 ;  /* 0x000000048bfa7223 */ /* 0x000fe200000100fa */
[----:B------:R-:W-:Y:S02]  /*3720*/  PRMT R212, R212, 0x7632, R212 ;  /* 0x00007632d4d47816 */ /* 0x000fe400000000d4 */
[----:B------:R-:W-:-:S03]  /*3730*/  PRMT R210, R210, 0x7632, R210 ;  /* 0x00007632d2d27816 */ /* 0x000fc600000000d2 */
[----:B------:R-:W-:Y:S01]  /*3740*/  IMAD.U32 R212, R212, 0x10000, RZ ;  /* 0x00010000d4d47824 */ /* 0x000fe200078e00ff */
[----:B------:R-:W-:Y:S01]  /*3750*/  SHF.L.U32 R210, R210, 0x10, RZ ;  /* 0x00000010d2d27819 */ /* 0x000fe200000006ff */
[----:B--2---:R-:W-:-:S04]  /*3760*/  IMAD.U32 R4, R208, 0x10000, RZ ;  /* 0x00010000d0047824 */ /* 0x004fc800078e00ff */
[----:B------:R-:W-:Y:S01]  /*3770*/  FFMA.FTZ R244, R17, R4, R244 ;  /* 0x0000000411f47223 */ /* 0x000fe200000100f4 */
[----:B---3--:R-:W-:-:S05]  /*3780*/  PRMT R4, R215, 0x7632, R4 ;  /* 0x00007632d7047816 */ /* 0x008fca0000000004 */
[----:B------:R-:W-:-:S04]  /*3790*/  IMAD.U32 R4, R4, 0x10000, RZ ;  /* 0x0001000004047824 */ /* 0x000fc800078e00ff */
[----:B------:R-:W-:Y:S01]  /*37a0*/  FFMA.FTZ R250, R147, R4, R250 ;  /* 0x0000000493fa7223 */ /* 0x000fe200000100fa */
[----:B----4-:R-:W-:-:S04]  /*37b0*/  IMAD.U32 R4, R207, 0x10000, RZ ;  /* 0x00010000cf047824 */ /* 0x010fc800078e00ff */
[----:B------:R-:W-:Y:S01]  /*37c0*/  FFMA.FTZ R244, R21, R4, R244 ;  /* 0x0000000415f47223 */ /* 0x000fe200000100f4 */
[----:B------:R-:W-:-:S04]  /*37d0*/  PRMT R4, R213, 0x7632, R4 ;  /* 0x00007632d5047816 */ /* 0x000fc80000000004 */
[----:B------:R-:W-:Y:S01]  /*37e0*/  SHF.L.U32 R4, R4, 0x10, RZ ;  /* 0x0000001004047819 */ /* 0x000fe200000006ff */
[----:B------:R-:W-:Y:S01]  /*37f0*/  FFMA.FTZ R247, R176, R212, R247 ;  /* 0x000000d4b0f77223 */ /* 0x000fe200000100f7 */
[----:B------:R-:W-:-:S03]  /*3800*/  PRMT R208, R208, 0x7632, R208 ;  /* 0x00007632d0d07816 */ /* 0x000fc600000000d0 */
[----:B------:R-:W-:Y:S01]  /*3810*/  FFMA.FTZ R250, R155, R4, R250 ;  /* 0x000000049bfa7223 */ /* 0x000fe200000100fa */
[----:B------:R-:W-:Y:S01]  /*3820*/  IMAD.U32 R4, R206, 0x10000, RZ ;  /* 0x00010000ce047824 */ /* 0x000fe200078e00ff */
[----:B------:R-:W-:-:S03]  /*3830*/  PRMT R207, R207, 0x7632, R207 ;  /* 0x00007632cfcf7816 */ /* 0x000fc600000000cf */
[----:B0-----:R-:W-:Y:S01]  /*3840*/  FFMA.FTZ R7, R25, R4, R244 ;  /* 0x0000000419077223 */ /* 0x001fe200000100f4 */
[----:B------:R-:W-:Y:S01]  /*3850*/  PRMT R4, R211, 0x7632, R4 ;  /* 0x00007632d3047816 */ /* 0x000fe20000000004 */
[----:B------:R-:W-:Y:S01]  /*3860*/  FFMA.FTZ R247, R180, R210, R247 ;  /* 0x000000d2b4f77223 */ /* 0x000fe200000100f7 */
[----:B------:R-:W-:Y:S02]  /*3870*/  IMAD.U32 R208, R208, 0x10000, RZ ;  /* 0x00010000d0d07824 */ /* 0x000fe400078e00ff */
[----:B------:R-:W-:Y:S01]  /*3880*/  IMAD.U32 R205, R205, 0x10000, RZ ;  /* 0x00010000cdcd7824 */ /* 0x000fe200078e00ff */
[----:B------:R-:W-:Y:S01]  /*3890*/  PRMT R206, R206, 0x7632, R206 ;  /* 0x00007632cece7816 */ /* 0x000fe200000000ce */
[----:B------:R-:W-:Y:S02]  /*38a0*/  IMAD.U32 R4, R4, 0x10000, RZ ;  /* 0x0001000004047824 */ /* 0x000fe400078e00ff */
[----:B------:R-:W-:Y:S01]  /*38b0*/  FFMA.FTZ R208, R184, R208, R247 ;  /* 0x000000d0b8d07223 */ /* 0x000fe200000100f7 */
[----:B------:R-:W-:-:S02]  /*38c0*/  IMAD.U32 R207, R207, 0x10000, RZ ;  /* 0x00010000cfcf7824 */ /* 0x000fc400078e00ff */
[----:B------:R-:W-:Y:S01]  /*38d0*/  FFMA.FTZ R249, R116, R205, R249 ;  /* 0x000000cd74f97223 */ /* 0x000fe200000100f9 */
[----:B------:R-:W-:Y:S02]  /*38e0*/  IMAD.U32 R216, R216, 0x10000, RZ ;  /* 0x00010000d8d87824 */ /* 0x000fe400078e00ff */
[----:B------:R-:W-:Y:S01]  /*38f0*/  FFMA.FTZ R250, R163, R4, R250 ;  /* 0x00000004a3fa7223 */ /* 0x000fe200000100fa */
[----:B------:R-:W-:Y:S01]  /*3900*/  SHF.L.U32 R215, R215, 0x10, RZ ;  /* 0x00000010d7d77819 */ /* 0x000fe200000006ff */
[----:B------:R-:W-:Y:S01]  /*3910*/  FFMA.FTZ R208, R189, R207, R208 ;  /* 0x000000cfbdd07223 */ /* 0x000fe200000100d0 */
[----:B------:R-:W-:Y:S01]  /*3920*/  IMAD.U32 R206, R206, 0x10000, RZ ;  /* 0x00010000cece7824 */ /* 0x000fe200078e00ff */
[----:B------:R-:W-:Y:S01]  /*3930*/  SHF.L.U32 R4, R204, 0x10, RZ ;  /* 0x00000010cc047819 */ /* 0x000fe200000006ff */
[----:B------:R-:W-:Y:S01]  /*3940*/  FFMA.FTZ R249, R124, R216, R249 ;  /* 0x000000d87cf97223 */ /* 0x000fe200000100f9 */
[----:B------:R-:W-:Y:S02]  /*3950*/  IMAD.U32 R213, R213, 0x10000, RZ ;  /* 0x00010000d5d57824 */ /* 0x000fe400078e00ff */
[----:B------:R-:W-:Y:S01]  /*3960*/  FFMA.FTZ R206, R197, R206, R208 ;  /* 0x000000cec5ce7223 */ /* 0x000fe200000100d0 */
[----:B------:R-:W-:Y:S01]  /*3970*/  FFMA.FTZ R215, R132, R215, R249 ;  /* 0x000000d784d77223 */ /* 0x000fe200000100f9 */
[----:B------:R-:W-:Y:S01]  /*3980*/  FFMA.FTZ R208, R190, R4, R7 ;  /* 0x00000004bed07223 */ /* 0x000fe20000010007 */
[----:B------:R-:W-:Y:S01]  /*3990*/  PRMT R4, R209, 0x7632, R4 ;  /* 0x00007632d1047816 */ /* 0x000fe20000000004 */
[----:B------:R-:W-:-:S02]  /*39a0*/  IMAD.U32 R211, R211, 0x10000, RZ ;  /* 0x00010000d3d37824 */ /* 0x000fc400078e00ff */
[----:B------:R-:W-:Y:S01]  /*39b0*/  FFMA.FTZ R213, R140, R213, R215 ;  /* 0x000000d58cd57223 */ /* 0x000fe200000100d7 */
[----:B------:R-:W-:Y:S02]  /*39c0*/  IMAD.U32 R209, R209, 0x10000, RZ ;  /* 0x00010000d1d17824 */ /* 0x000fe400078e00ff */
[----:B------:R-:W-:Y:S02]  /*39d0*/  IMAD.U32 R6, R4, 0x10000, RZ ;  /* 0x0001000004067824 */ /* 0x000fe400078e00ff */
[----:B------:R-:W-:Y:S01]  /*39e0*/  FFMA.FTZ R211, R148, R211, R213 ;  /* 0x000000d394d37223 */ /* 0x000fe200000100d5 */
[----:B------:R-:W-:Y:S01]  /*39f0*/  PRMT R204, R204, 0x7632, R204 ;  /* 0x00007632cccc7816 */ /* 0x000fe200000000cc */
[----:B------:R-:W-:Y:S01]  /*3a00*/  FFMA.FTZ R250, R169, R6, R250 ;  /* 0x00000006a9fa7223 */ /* 0x000fe200000100fa */
[----:B------:R-:W-:Y:S01]  /*3a10*/  PRMT R6, R218, 0x7632, R6 ;  /* 0x00007632da067816 */ /* 0x000fe20000000006 */
[----:B------:R-:W-:Y:S01]  /*3a20*/  FFMA.FTZ R209, R156, R209, R211 ;  /* 0x000000d19cd17223 */ /* 0x000fe200000100d3 */
[----:B------:R-:W-:-:S02]  /*3a30*/  IMAD.U32 R218, R218, 0x10000, RZ ;  /* 0x00010000dada7824 */ /* 0x000fc400078e00ff */
[----:B------:R-:W-:Y:S02]  /*3a40*/  IMAD.U32 R204, R204, 0x10000, RZ ;  /* 0x00010000cccc7824 */ /* 0x000fe400078e00ff */
[----:B------:R-:W-:Y:S01]  /*3a50*/  FFMA.FTZ R209, R164, R218, R209 ;  /* 0x000000daa4d17223 */ /* 0x000fe200000100d1 */
[----:B------:R-:W-:Y:S02]  /*3a60*/  IMAD.U32 R7, R222, 0x10000, RZ ;  /* 0x00010000de077824 */ /* 0x000fe400078e00ff */
[----:B------:R-:W-:Y:S01]  /*3a70*/  FFMA.FTZ R4, R201, R204, R206 ;  /* 0x000000ccc9047223 */ /* 0x000fe200000100ce */
[----:B------:R-:W-:Y:S01]  /*3a80*/  SHF.L.U32 R6, R6, 0x10, RZ ;  /* 0x0000001006067819 */ /* 0x000fe200000006ff */
[----:B------:R-:W-:Y:S01]  /*3a90*/  FFMA.FTZ R7, R10, R7, R209 ;  /* 0x000000070a077223 */ /* 0x000fe200000100d1 */
[----:B------:R-:W-:Y:S01]  /*3aa0*/  IMAD.U32 R204, R223, 0x10000, RZ ;  /* 0x00010000dfcc7824 */ /* 0x000fe200078e00ff */
[----:B------:R-:W-:Y:S02]  /*3ab0*/  PRMT R222, R222, 0x7632, R222 ;  /* 0x00007632dede7816 */ /* 0x000fe400000000de */
[----:B------:R-:W-:Y:S01]  /*3ac0*/  FFMA.FTZ R6, R173, R6, R250 ;  /* 0x00000006ad067223 */ /* 0x000fe200000100fa */
[----:B------:R-:W-:Y:S01]  /*3ad0*/  PRMT R223, R223, 0x7632, R223 ;  /* 0x00007632dfdf7816 */ /* 0x000fe200000000df */
[----:B------:R-:W-:Y:S01]  /*3ae0*/  FFMA.FTZ R7, R14, R204, R7 ;  /* 0x000000cc0e077223 */ /* 0x000fe20000010007 */
[----:B------:R-:W-:Y:S01]  /*3af0*/  SHF.L.U32 R204, R224, 0x10, RZ ;  /* 0x00000010e0cc7819 */ /* 0x000fe200000006ff */
[----:B------:R-:W-:-:S02]  /*3b00*/  IMAD.U32 R222, R222, 0x10000, RZ ;  /* 0x00010000dede7824 */ /* 0x000fc400078e00ff */
[----:B------:R-:W-:Y:S02]  /*3b10*/  IMAD.U32 R223, R223, 0x10000, RZ ;  /* 0x00010000dfdf7824 */ /* 0x000fe400078e00ff */
[----:B------:R-:W-:Y:S01]  /*3b20*/  FFMA.FTZ R6, R177, R222, R6 ;  /* 0x000000deb1067223 */ /* 0x000fe20000010006 */
[----:B------:R-:W-:Y:S01]  /*3b30*/  FFMA.FTZ R7, R18, R204, R7 ;  /* 0x000000cc12077223 */ /* 0x000fe20000010007 */
[----:B------:R-:W-:Y:S01]  /*3b40*/  PRMT R204, R225, 0x7632, R204 ;  /* 0x00007632e1cc7816 */ /* 0x000fe200000000cc */
[----:B------:R-:W-:Y:S01]  /*3b50*/  FADD.FTZ R217, R208, R217 ;  /* 0x000000d9d0d97221 */ /* 0x000fe20000010000 */
[--C-:B------:R-:W-:Y:S01]  /*3b60*/  FFMA.FTZ R208, R181, R223, R6.reuse ;  /* 0x000000dfb5d07223 */ /* 0x100fe20000010006 */
[----:B------:R-:W-:Y:S01]  /*3b70*/  IMAD.U32 R206, R225, 0x10000, RZ ;  /* 0x00010000e1ce7824 */ /* 0x000fe200078e00ff */
[----:B------:R-:W-:Y:S01]  /*3b80*/  PRMT R6, R226, 0x7632, R6 ;  /* 0x00007632e2067816 */ /* 0x000fe20000000006 */
[----:B------:R-:W-:Y:S01]  /*3b90*/  IMAD.U32 R209, R204, 0x10000, RZ ;  /* 0x00010000ccd17824 */ /* 0x000fe200078e00ff */
[----:B------:R-:W-:Y:S01]  /*3ba0*/  PRMT R224, R224, 0x7632, R224 ;  /* 0x00007632e0e07816 */ /* 0x000fe200000000e0 */
[----:B------:R-:W-:-:S02]  /*3bb0*/  IMAD.U32 R226, R226, 0x10000, RZ ;  /* 0x00010000e2e27824 */ /* 0x000fc400078e00ff */
[----:B------:R-:W-:Y:S01]  /*3bc0*/  FMUL.FTZ R206, R37, R206 ;  /* 0x000000ce25ce7220 */ /* 0x000fe20000410000 */
[C---:B------:R-:W-:Y:S01]  /*3bd0*/  PRMT R205, R227.reuse, 0x7632, R205 ;  /* 0x00007632e3cd7816 */ /* 0x040fe200000000cd */
[----:B------:R-:W-:Y:S02]  /*3be0*/  IMAD.U32 R207, R6, 0x10000, RZ ;  /* 0x0001000006cf7824 */ /* 0x000fe400078e00ff */
[----:B------:R-:W-:Y:S01]  /*3bf0*/  FMUL.FTZ R209, R70, R209 ;  /* 0x000000d146d17220 */ /* 0x000fe20000410000 */
[----:B------:R-:W-:Y:S01]  /*3c00*/  SHF.L.U32 R227, R227, 0x10, RZ ;  /* 0x00000010e3e37819 */ /* 0x000fe200000006ff */
[----:B------:R-:W-:Y:S02]  /*3c10*/  IMAD.U32 R224, R224, 0x10000, RZ ;  /* 0x00010000e0e07824 */ /* 0x000fe400078e00ff */
[----:B------:R-:W-:Y:S01]  /*3c20*/  FFMA.FTZ R206, R33, R226, R206 ;  /* 0x000000e221ce7223 */ /* 0x000fe200000100ce */
[----:B------:R-:W-:Y:S02]  /*3c30*/  IMAD.U32 R205, R205, 0x10000, RZ ;  /* 0x00010000cdcd7824 */ /* 0x000fe400078e00ff */
[----:B------:R-:W-:Y:S01]  /*3c40*/  FFMA.FTZ R207, R66, R207, R209 ;  /* 0x000000cf42cf7223 */ /* 0x000fe200000100d1 */
[C---:B------:R-:W-:Y:S01]  /*3c50*/  PRMT R204, R228.reuse, 0x7632, R204 ;  /* 0x00007632e4cc7816 */ /* 0x040fe200000000cc */
[----:B------:R-:W-:Y:S01]  /*3c60*/  FFMA.FTZ R6, R185, R224, R208 ;  /* 0x000000e0b9067223 */ /* 0x000fe200000100d0 */
[----:B------:R-:W-:Y:S01]  /*3c70*/  FFMA.FTZ R206, R41, R227, R206 ;  /* 0x000000e329ce7223 */ /* 0x000fe200000100ce */
[----:B------:R-:W-:Y:S01]  /*3c80*/  IMAD.U32 R228, R228, 0x10000, RZ ;  /* 0x00010000e4e47824 */ /* 0x000fe200078e00ff */
[----:B------:R-:W-:Y:S01]  /*3c90*/  SHF.L.U32 R208, R230, 0x10, RZ ;  /* 0x00000010e6d07819 */ /* 0x000fe200000006ff */
[----:B------:R-:W-:Y:S01]  /*3ca0*/  FFMA.FTZ R207, R74, R205, R207 ;  /* 0x000000cd4acf7223 */ /* 0x000fe200000100cf */
[----:B------:R-:W-:Y:S01]  /*3cb0*/  PRMT R205, R231, 0x7632, R205 ;  /* 0x00007632e7cd7816 */ /* 0x000fe200000000cd */
[----:B------:R-:W-:Y:S01]  /*3cc0*/  FFMA.FTZ R206, R45, R228, R206 ;  /* 0x000000e42dce7223 */ /* 0x000fe200000100ce */
[----:B------:R-:W-:-:S02]  /*3cd0*/  IMAD.U32 R231, R231, 0x10000, RZ ;  /* 0x00010000e7e77824 */ /* 0x000fc400078e00ff */
[----:B------:R-:W-:Y:S01]  /*3ce0*/  FFMA.FTZ R209, R22, R208, R7 ;  /* 0x000000d016d17223 */ /* 0x000fe20000010007 */
[----:B------:R-:W-:Y:S02]  /*3cf0*/  IMAD.U32 R204, R204, 0x10000, RZ ;  /* 0x00010000cccc7824 */ /* 0x000fe400078e00ff */
[----:B------:R-:W-:Y:S02]  /*3d00*/  IMAD.U32 R7, R229, 0x10000, RZ ;  /* 0x00010000e5077824 */ /* 0x000fe400078e00ff */
[----:B------:R-:W-:Y:S01]  /*3d10*/  FFMA.FTZ R206, R49, R231, R206 ;  /* 0x000000e731ce7223 */ /* 0x000fe200000100ce */
[----:B------:R-:W-:Y:S01]  /*3d20*/  PRMT R229, R229, 0x7632, R229 ;  /* 0x00007632e5e57816 */ /* 0x000fe200000000e5 */
[----:B------:R-:W-:Y:S02]  /*3d30*/  IMAD.U32 R205, R205, 0x10000, RZ ;  /* 0x00010000cdcd7824 */ /* 0x000fe400078e00ff */
[----:B------:R-:W-:Y:S01]  /*3d40*/  FFMA.FTZ R207, R78, R204, R207 ;  /* 0x000000cc4ecf7223 */ /* 0x000fe200000100cf */
[----:B------:R-:W-:Y:S01]  /*3d50*/  PRMT R230, R230, 0x7632, R230 ;  /* 0x00007632e6e67816 */ /* 0x000fe200000000e6 */
[----:B------:R-:W-:Y:S01]  /*3d60*/  FFMA.FTZ R206, R53, R7, R206 ;  /* 0x0000000735ce7223 */ /* 0x000fe200000100ce */
[----:B------:R-:W-:Y:S01]  /*3d70*/  PRMT R7, R233, 0x7632, R7 ;  /* 0x00007632e9077816 */ /* 0x000fe20000000007 */
[----:B------:R-:W-:Y:S01]  /*3d80*/  FFMA.FTZ R205, R82, R205, R207 ;  /* 0x000000cd52cd7223 */ /* 0x000fe200000100cf */
[----:B------:R-:W-:Y:S01]  /*3d90*/  IMAD.U32 R229, R229, 0x10000, RZ ;  /* 0x00010000e5e57824 */ /* 0x000fe200078e00ff */
[----:B------:R-:W-:-:S02]  /*3da0*/  SHF.L.U32 R230, R230, 0x10, RZ ;  /* 0x00000010e6e67819 */ /* 0x000fc400000006ff */
[----:B------:R-:W-:Y:S02]  /*3db0*/  IMAD.U32 R7, R7, 0x10000, RZ ;  /* 0x0001000007077824 */ /* 0x000fe400078e00ff */
[----:B------:R-:W-:Y:S01]  /*3dc0*/  FFMA.FTZ R204, R86, R229, R205 ;  /* 0x000000e556cc7223 */ /* 0x000fe200000100cd */
[--C-:B------:R-:W-:Y:S01]  /*3dd0*/  FFMA.FTZ R205, R191, R230, R6.reuse ;  /* 0x000000e6bfcd7223 */ /* 0x100fe20000010006 */
[----:B------:R-:W-:Y:S02]  /*3de0*/  PRMT R6, R234, 0x7632, R6 ;  /* 0x00007632ea067816 */ /* 0x000fe40000000006 */
[----:B------:R-:W-:Y:S01]  /*3df0*/  FFMA.FTZ R204, R93, R7, R204 ;  /* 0x000000075dcc7223 */ /* 0x000fe200000100cc */
[----:B------:R-:W-:Y:S02]  /*3e00*/  PRMT R7, R235, 0x7632, R7 ;  /* 0x00007632eb077816 */ /* 0x000fe40000000007 */
[----:B------:R-:W-:Y:S01]  /*3e10*/  SHF.L.U32 R6, R6, 0x10, RZ ;  /* 0x0000001006067819 */ /* 0x000fe200000006ff */
[C---:B------:R-:W-:Y:S01]  /*3e20*/  IMAD.U32 R207, R232.reuse, 0x10000, RZ ;  /* 0x00010000e8cf7824 */ /* 0x040fe200078e00ff */
[----:B------:R-:W-:Y:S01]  /*3e30*/  PRMT R232, R232, 0x7632, R232 ;  /* 0x00007632e8e87816 */ /* 0x000fe200000000e8 */
[----:B------:R-:W-:-:S02]  /*3e40*/  IMAD.U32 R7, R7, 0x10000, RZ ;  /* 0x0001000007077824 */ /* 0x000fc400078e00ff */
[----:B------:R-:W-:Y:S01]  /*3e50*/  FFMA.FTZ R204, R101, R6, R204 ;  /* 0x0000000665cc7223 */ /* 0x000fe200000100cc */
[----:B------:R-:W-:Y:S01]  /*3e60*/  PRMT R6, R236, 0x7632, R6 ;  /* 0x00007632ec067816 */ /* 0x000fe20000000006 */
[----:B------:R-:W-:Y:S02]  /*3e70*/  IMAD.U32 R233, R233, 0x10000, RZ ;  /* 0x00010000e9e97824 */ /* 0x000fe400078e00ff */
[----:B------:R-:W-:Y:S01]  /*3e80*/  FFMA.FTZ R204, R109, R7, R204 ;  /* 0x000000076dcc7223 */ /* 0x000fe200000100cc */
[----:B------:R-:W-:Y:S01]  /*3e90*/  IMAD.U32 R232, R232, 0x10000, RZ ;  /* 0x00010000e8e87824 */ /* 0x000fe200078e00ff */
[----:B------:R-:W-:Y:S02]  /*3ea0*/  PRMT R7, R237, 0x7632, R7 ;  /* 0x00007632ed077816 */ /* 0x000fe40000000007 */
[----:B------:R-:W-:Y:S01]  /*3eb0*/  SHF.L.U32 R6, R6, 0x10, RZ ;  /* 0x0000001006067819 */ /* 0x000fe200000006ff */
[----:B------:R-:W-:Y:S01]  /*3ec0*/  FFMA.FTZ R207, R26, R207, R209 ;  /* 0x000000cf1acf7223 */ /* 0x000fe200000100d1 */
[----:B------:R-:W-:Y:S01]  /*3ed0*/  FFMA.FTZ R233, R57, R233, R206 ;  /* 0x000000e939e97223 */ /* 0x000fe200000100ce */
[----:B------:R-:W-:-:S02]  /*3ee0*/  IMAD.U32 R234, R234, 0x10000, RZ ;  /* 0x00010000eaea7824 */ /* 0x000fc400078e00ff */
[----:B------:R-:W-:Y:S01]  /*3ef0*/  FFMA.FTZ R209, R198, R232, R205 ;  /* 0x000000e8c6d17223 */ /* 0x000fe200000100cd */
[----:B------:R-:W-:Y:S02]  /*3f00*/  IMAD.U32 R206, R221, 0x10000, RZ ;  /* 0x00010000ddce7824 */ /* 0x000fe400078e00ff */
[----:B------:R-:W-:Y:S01]  /*3f10*/  FFMA.FTZ R6, R117, R6, R204 ;  /* 0x0000000675067223 */ /* 0x000fe200000100cc */
[----:B------:R-:W-:Y:S02]  /*3f20*/  IMAD.U32 R205, R7, 0x10000, RZ ;  /* 0x0001000007cd7824 */ /* 0x000fe400078e00ff */
[----:B------:R-:W-:Y:S01]  /*3f30*/  FFMA.FTZ R233, R62, R234, R233 ;  /* 0x000000ea3ee97223 */ /* 0x000fe200000100e9 */
[----:B------:R-:W-:Y:S02]  /*3f40*/  IMAD.U32 R235, R235, 0x10000, RZ ;  /* 0x00010000ebeb7824 */ /* 0x000fe400078e00ff */
[----:B------:R-:W-:Y:S01]  /*3f50*/  FFMA.FTZ R7, R192, R206, R207 ;  /* 0x000000cec0077223 */ /* 0x000fe200000100cf */
[--C-:B------:R-:W-:Y:S01]  /*3f60*/  FFMA.FTZ R206, R125, R205, R6.reuse ;  /* 0x000000cd7dce7223 */ /* 0x100fe20000010006 */
[----:B------:R-:W-:Y:S01]  /*3f70*/  PRMT R6, R220, 0x7632, R6 ;  /* 0x00007632dc067816 */ /* 0x000fe20000000006 */
[----:B------:R-:W-:Y:S01]  /*3f80*/  FFMA.FTZ R233, R94, R235, R233 ;  /* 0x000000eb5ee97223 */ /* 0x000fe200000100e9 */
[----:B------:R-:W-:Y:S01]  /*3f90*/  IMAD.U32 R236, R236, 0x10000, RZ ;  /* 0x00010000ecec7824 */ /* 0x000fe200078e00ff */
[----:B------:R-:W-:Y:S01]  /*3fa0*/  PRMT R204, R238, 0x7632, R204 ;  /* 0x00007632eecc7816 */ /* 0x000fe200000000cc */
[----:B------:R-:W-:-:S02]  /*3fb0*/  IMAD.U32 R237, R237, 0x10000, RZ ;  /* 0x00010000eded7824 */ /* 0x000fc400078e00ff */
[----:B------:R-:W-:Y:S02]  /*3fc0*/  IMAD.U32 R205, R6, 0x10000, RZ ;  /* 0x0001000006cd7824 */ /* 0x000fe400078e00ff */
[----:B------:R-:W-:Y:S01]  /*3fd0*/  FFMA.FTZ R233, R102, R236, R233 ;  /* 0x000000ec66e97223 */ /* 0x000fe200000100e9 */
[----:B------:R-:W-:Y:S01]  /*3fe0*/  IMAD.U32 R207, R204, 0x10000, RZ ;  /* 0x00010000cccf7824 */ /* 0x000fe200078e00ff */
[----:B------:R-:W-:Y:S01]  /*3ff0*/  PRMT R204, R219, 0x7632, R204 ;  /* 0x00007632dbcc7816 */ /* 0x000fe200000000cc */
[----:B------:R-:W-:Y:S01]  /*4000*/  FFMA.FTZ R206, R133, R205, R206 ;  /* 0x000000cd85ce7223 */ /* 0x000fe200000100ce */
[----:B------:R-:W-:Y:S01]  /*4010*/  FFMA.FTZ R233, R110, R237, R233 ;  /* 0x000000ed6ee97223 */ /* 0x000fe200000100e9 */
[----:B------:R-:W-:Y:S02]  /*4020*/  IMAD.U32 R220, R220, 0x10000, RZ ;  /* 0x00010000dcdc7824 */ /* 0x000fe400078e00ff */
[----:B------:R-:W-:Y:S01]  /*4030*/  FFMA.FTZ R206, R141, R207, R206 ;  /* 0x000000cf8dce7223 */ /* 0x000fe200000100ce */
[----:B------:R-:W-:-:S02]  /*4040*/  IMAD.U32 R238, R238, 0x10000, RZ ;  /* 0x00010000eeee7824 */ /* 0x000fc400078e00ff */
[----:B------:R-:W-:Y:S01]  /*4050*/  FFMA.FTZ R233, R118, R220, R233 ;  /* 0x000000dc76e97223 */ /* 0x000fe200000100e9 */
[----:B------:R-:W-:Y:S02]  /*4060*/  SHF.L.U32 R207, R204, 0x10, RZ ;  /* 0x00000010cccf7819 */ /* 0x000fe400000006ff */
[----:B------:R-:W0:Y:S01]  /*4070*/  S2R R204, SR_TID.X ;  /* 0x0000000000cc7919 */ /* 0x000e220000002100 */
[----:B------:R-:W-:Y:S01]  /*4080*/  FFMA.FTZ R233, R126, R238, R233 ;  /* 0x000000ee7ee97223 */ /* 0x000fe200000100e9 */
[----:B------:R-:W-:Y:S01]  /*4090*/  IMAD.U32 R219, R219, 0x10000, RZ ;  /* 0x00010000dbdb7824 */ /* 0x000fe200078e00ff */
[C---:B------:R-:W-:Y:S01]  /*40a0*/  PRMT R205, R239.reuse, 0x7632, R205 ;  /* 0x00007632efcd7816 */ /* 0x040fe200000000cd */
[----:B------:R-:W-:Y:S02]  /*40b0*/  IMAD.U32 R239, R239, 0x10000, RZ ;  /* 0x00010000efef7824 */ /* 0x000fe400078e00ff */
[----:B------:R-:W-:Y:S01]  /*40c0*/  FFMA.FTZ R206, R149, R207, R206 ;  /* 0x000000cf95ce7223 */ /* 0x000fe200000100ce */
[----:B------:R-:W-:Y:S01]  /*40d0*/  FFMA.FTZ R219, R134, R219, R233 ;  /* 0x000000db86db7223 */ /* 0x000fe200000100e9 */
[----:B------:R-:W-:Y:S01]  /*40e0*/  IMAD.U32 R208, R205, 0x10000, RZ ;  /* 0x00010000cdd07824 */ /* 0x000fe200078e00ff */
[C---:B------:R-:W-:Y:S01]  /*40f0*/  PRMT R205, R240.reuse, 0x7632, R205 ;  /* 0x00007632f0cd7816 */ /* 0x040fe200000000cd */
[----:B------:R-:W-:-:S02]  /*4100*/  IMAD.U32 R240, R240, 0x10000, RZ ;  /* 0x00010000f0f07824 */ /* 0x000fc400078e00ff */
[----:B------:R-:W-:Y:S01]  /*4110*/  FFMA.FTZ R219, R142, R239, R219 ;  /* 0x000000ef8edb7223 */ /* 0x000fe200000100db */
[--C-:B------:R-:W-:Y:S01]  /*4120*/  FFMA.FTZ R208, R157, R208, R206.reuse ;  /* 0x000000d09dd07223 */ /* 0x100fe200000100ce */
[----:B------:R-:W-:Y:S01]  /*4130*/  PRMT R206, R241, 0x7632, R206 ;  /* 0x00007632f1ce7816 */ /* 0x000fe200000000ce */
[----:B------:R-:W-:Y:S01]  /*4140*/  IMAD.U32 R207, R205, 0x10000, RZ ;  /* 0x00010000cdcf7824 */ /* 0x000fe200078e00ff */
[----:B------:R-:W-:Y:S01]  /*4150*/  SHF.L.U32 R241, R241, 0x10, RZ ;  /* 0x00000010f1f17819 */ /* 0x000fe200000006ff */
[----:B------:R-:W-:Y:S01]  /*4160*/  FFMA.FTZ R219, R150, R240, R219 ;  /* 0x000000f096db7223 */ /* 0x000fe200000100db */
[C---:B------:R-:W-:Y:S01]  /*4170*/  PRMT R205, R242.reuse, 0x7632, R205 ;  /* 0x00007632f2cd7816 */ /* 0x040fe200000000cd */
[----:B------:R-:W-:Y:S01]  /*4180*/  FFMA.FTZ R207, R165, R207, R208 ;  /* 0x000000cfa5cf7223 */ /* 0x000fe200000100d0 */
[----:B------:R-:W-:Y:S02]  /*4190*/  IMAD.U32 R242, R242, 0x10000, RZ ;  /* 0x00010000f2f27824 */ /* 0x000fe400078e00ff */
[----:B------:R-:W-:Y:S01]  /*41a0*/  FFMA.FTZ R219, R158, R241, R219 ;  /* 0x000000f19edb7223 */ /* 0x000fe200000100db */
[----:B------:R-:W-:-:S02]  /*41b0*/  IMAD.U32 R206, R206, 0x10000, RZ ;  /* 0x00010000cece7824 */ /* 0x000fc400078e00ff */
[----:B------:R-:W-:Y:S01]  /*41c0*/  IMAD.U32 R208, R205, 0x10000, RZ ;  /* 0x00010000cdd07824 */ /* 0x000fe200078e00ff */
[----:B------:R-:W-:Y:S01]  /*41d0*/  PRMT R205, R214, 0x7632, R205 ;  /* 0x00007632d6cd7816 */ /* 0x000fe200000000cd */
[----:B------:R-:W-:Y:S01]  /*41e0*/  FFMA.FTZ R242, R166, R242, R219 ;  /* 0x000000f2a6f27223 */ /* 0x000fe200000100db */
[----:B------:R-:W-:Y:S02]  /*41f0*/  IMAD.U32 R214, R214, 0x10000, RZ ;  /* 0x00010000d6d67824 */ /* 0x000fe400078e00ff */
[----:B------:R-:W-:Y:S01]  /*4200*/  FFMA.FTZ R207, R170, R206, R207 ;  /* 0x000000ceaacf7223 */ /* 0x000fe200000100cf */
[----:B------:R-:W-:Y:S02]  /*4210*/  SHF.L.U32 R206, R205, 0x10, RZ ;  /* 0x00000010cdce7819 */ /* 0x000fe400000006ff */
[C---:B------:R-:W-:Y:S01]  /*4220*/  PRMT R205, R5.reuse, 0x7632, R205 ;  /* 0x0000763205cd7816 */ /* 0x040fe200000000cd */
[----:B------:R-:W-:Y:S02]  /*4230*/  IMAD.U32 R5, R5, 0x10000, RZ ;  /* 0x0001000005057824 */ /* 0x000fe400078e00ff */
[----:B------:R-:W-:Y:S01]  /*4240*/  FFMA.FTZ R214, R11, R214, R242 ;  /* 0x000000d60bd67223 */ /* 0x000fe200000100f2 */
[----:B------:R-:W-:Y:S01]  /*4250*/  FADD.FTZ R4, R4, R217 ;  /* 0x000000d904047221 */ /* 0x000fe20000010000 */
[----:B------:R-:W-:-:S02]  /*4260*/  FFMA.FTZ R207, R174, R208, R207 ;  /* 0x000000d0aecf7223 */ /* 0x000fc400000100cf */
[----:B------:R-:W-:Y:S01]  /*4270*/  FFMA.FTZ R214, R15, R5, R214 ;  /* 0x000000050fd67223 */ /* 0x000fe200000100d6 */
[----:B0-----:R-:W-:Y:S01]  /*4280*/  SHF.R.S32.HI R5, RZ, 0x1f, R204 ;  /* 0x0000001fff057819 */ /* 0x001fe200000114cc */
[--C-:B------:R-:W-:Y:S01]  /*4290*/  FADD.FTZ R7, R7, R4.reuse ;  /* 0x0000000407077221 */ /* 0x100fe20000010000 */
[----:B------:R-:W-:Y:S01]  /*42a0*/  PRMT R221, R221, 0x7632, R221 ;  /* 0x00007632dddd7816 */ /* 0x000fe200000000dd */
[----:B------:R-:W-:Y:S01]  /*42b0*/  FFMA.FTZ R207, R178, R206, R207 ;  /* 0x000000ceb2cf7223 */ /* 0x000fe200000100cf */
[----:B------:R-:W-:Y:S01]  /*42c0*/  PRMT R4, R243, 0x7632, R4 ;  /* 0x00007632f3047816 */ /* 0x000fe20000000004 */
[----:B------:R-:W-:Y:S01]  /*42d0*/  IMAD.U32 R205, R205, 0x10000, RZ ;  /* 0x00010000cdcd7824 */ /* 0x000fe200078e00ff */
[----:B------:R-:W-:Y:S02]  /*42e0*/  LEA.HI R206, R5, R204, RZ, 0x5 ;  /* 0x000000cc05ce7211 */ /* 0x000fe400078f28ff */
[----:B------:R-:W-:Y:S01]  /*42f0*/  SHF.L.U32 R221, R221, 0x10, RZ ;  /* 0x00000010dddd7819 */ /* 0x000fe200000006ff */
[----:B------:R-:W-:Y:S01]  /*4300*/  FFMA.FTZ R205, R182, R205, R207 ;  /* 0x000000cdb6cd7223 */ /* 0x000fe200000100cf */
[----:B------:R-:W-:Y:S01]  /*4310*/  PRMT R5, R245, 0x7632, R5 ;  /* 0x00007632f5057816 */ /* 0x000fe20000000005 */
[----:B------:R-:W-:Y:S01]  /*4320*/  IMAD.U32 R4, R4, 0x10000, RZ ;  /* 0x0001000004047824 */ /* 0x000fe200078e00ff */
[----:B------:R-:W-:Y:S01]  /*4330*/  LOP3.LUT R207, R206, 0xffffffe0, RZ, 0xc0, !PT ;  /* 0xffffffe0cecf7812 */ /* 0x000fe200078ec0ff */
[----:B------:R-:W-:-:S02]  /*4340*/  FFMA.FTZ R6, R202, R221, R209 ;  /* 0x000000ddca067223 */ /* 0x000fc400000100d1 */
[----:B------:R-:W-:Y:S02]  /*4350*/  IMAD.U32 R5, R5, 0x10000, RZ ;  /* 0x0001000005057824 */ /* 0x000fe400078e00ff */
[----:B------:R-:W-:Y:S01]  /*4360*/  FFMA.FTZ R4, R186, R4, R205 ;  /* 0x00000004ba047223 */ /* 0x000fe200000100cd */
[----:B------:R-:W-:Y:S02]  /*4370*/  IMAD.U32 R243, R243, 0x10000, RZ ;  /* 0x00010000f3f37824 */ /* 0x000fe400078e00ff */
[----:B------:R-:W-:Y:S02]  /*4380*/  IMAD.IADD R206, R204, 0x1, -R207 ;  /* 0x00000001ccce7824 */ /* 0x000fe400078e0acf */
[----:B------:R-:W-:Y:S01]  /*4390*/  FADD.FTZ R204, R6, R7 ;  /* 0x0000000706cc7221 */ /* 0x000fe20000010000 */
[----:B------:R-:W-:Y:S01]  /*43a0*/  FFMA.FTZ R6, R193, R5, R4 ;  /* 0x00000005c1067223 */ /* 0x000fe20000010004 */
[----:B------:R-:W-:Y:S01]  /*43b0*/  SHF.L.U32 R245, R245, 0x10, RZ ;  /* 0x00000010f5f57819 */ /* 0x000fe200000006ff */
[----:B------:R-:W-:Y:S01]  /*43c0*/  FFMA.FTZ R214, R19, R243, R214 ;  /* 0x000000f313d67223 */ /* 0x000fe200000100d6 */
[----:B------:R-:W-:Y:S01]  /*43d0*/  PRMT R4, R246, 0x7632, R4 ;  /* 0x00007632f6047816 */ /* 0x000fe20000000004 */
[----:B------:R-:W-:Y:S01]  /*43e0*/  IMAD R205, R63, 0x20, R206 ;  /* 0x000000203fcd7824 */ /* 0x000fe200078e02ce */
[----:B------:R-:W0:Y:S01]  /*43f0*/  S2UR UR5, SR_CgaCtaId ;  /* 0x00000000000579c3 */ /* 0x000e220000008800 */
[----:B------:R-:W-:Y:S01]  /*4400*/  FFMA.FTZ R214, R23, R245, R214 ;  /* 0x000000f517d67223 */ /* 0x000fe200000100d6 */
[----:B------:R-:W-:Y:S01]  /*4410*/  SHF.L.U32 R5, R4, 0x10, RZ ;  /* 0x0000001004057819 */ /* 0x000fe200000006ff */
[----:B------:R-:W-:Y:S01]  /*4420*/  IMAD.U32 R246, R246, 0x10000, RZ ;  /* 0x00010000f6f67824 */ /* 0x000fe200078e00ff */
[----:B------:R-:W-:-:S02]  /*4430*/  IADD3 R206, R205, 0x1, -R0 ;  /* 0x00000001cdce7810 */ /* 0x000fc40007ffe800 */
[C---:B------:R-:W-:Y:S01]  /*4440*/  PRMT R4, R248.reuse, 0x7632, R4 ;  /* 0x00007632f8047816 */ /* 0x040fe20000000004 */
[----:B------:R-:W-:Y:S02]  /*4450*/  IMAD.U32 R248, R248, 0x10000, RZ ;  /* 0x00010000f8f87824 */ /* 0x000fe400078e00ff */
[----:B------:R-:W-:Y:S01]  /*4460*/  FFMA.FTZ R7, R27, R246, R214 ;  /* 0x000000f61b077223 */ /* 0x000fe200000100d6 */
[----:B------:R-:W-:Y:S01]  /*4470*/  FFMA.FTZ R6, R199, R5, R6 ;  /* 0x00000005c7067223 */ /* 0x000fe20000010006 */
[----:B------:R-:W-:Y:S01]  /*4480*/  I2FP.F32.S32 R5, R206 ;  /* 0x000000ce00057245 */ /* 0x000fe20000201400 */
[----:B------:R-:W-:Y:S02]  /*4490*/  IMAD.U32 R4, R4, 0x10000, RZ ;  /* 0x0001000004047824 */ /* 0x000fe400078e00ff */
[----:B------:R-:W-:Y:S01]  /*44a0*/  FFMA.FTZ R7, R194, R248, R7 ;  /* 0x000000f8c2077223 */ /* 0x000fe20000010007 */
[----:B-----5:R-:W-:Y:S01]  /*44b0*/  FSETP.NEU.FTZ.AND P0, PT, R2, RZ, PT ;  /* 0x000000ff0200720b */ /* 0x020fe20003f1d000 */
[----:B------:R-:W-:Y:S01]  /*44c0*/  FMUL.FTZ R5, R5, R2 ;  /* 0x0000000205057220 */ /* 0x000fe20000410000 */
[----:B------:R-:W-:Y:S01]  /*44d0*/  FFMA.FTZ R4, R203, R4, R6 ;  /* 0x00000004cb047223 */ /* 0x000fe20000010006 */
[----:B------:R-:W-:Y:S01]  /*44e0*/  FADD.FTZ R7, R7, R204 ;  /* 0x000000cc07077221 */ /* 0x000fe20000010000 */
[----:B------:R-:W-:-:S02]  /*44f0*/  UMOV UR4, 0x400 ;  /* 0x0000040000047882 */ /* 0x000fc40000000000 */
[----:B------:R-:W-:Y:S01]  /*4500*/  FSEL R5, R5, RZ, P0 ;  /* 0x000000ff05057208 */ /* 0x000fe20000000000 */
[----:B------:R-:W-:Y:S01]  /*4510*/  FADD.FTZ R4, R4, R7 ;  /* 0x0000000704047221 */ /* 0x000fe20000010000 */
[----:B------:R-:W-:-:S03]  /*4520*/  UIADD3 UR4, UR4, 0x1a0, URZ ;  /* 0x000001a004047890 */ /* 0x000fc6000fffe03f */
[----:B------:R-:W-:Y:S01]  /*4530*/  FFMA.FTZ R6, R4, UR9, R5 ;  /* 0x0000000904067c23 */ /* 0x000fe20008010005 */
[----:B------:R-:W-:Y:S01]  /*4540*/  VIADD R5, R0, 0x1f ;  /* 0x0000001f00057836 */ /* 0x000fe20000000000 */
[----:B0-----:R-:W-:Y:S01]  /*4550*/  ULEA UR4, UR5, UR4, 0x18 ;  /* 0x0000000405047291 */ /* 0x001fe2000f8ec03f */
[----:B------:R-:W-:-:S03]  /*4560*/  ISETP.GE.AND P0, PT, R205, R0, PT ;  /* 0x00000000cd00720c */ /* 0x000fc60003f06270 */
[----:B------:R-:W-:Y:S02]  /*4570*/  SHF.R.S32.HI R204, RZ, 0x1f, R5 ;  /* 0x0000001fffcc7819 */ /* 0x000fe40000011405 */
[----:B------:R-:W-:Y:S02]  /*4580*/  LEA R205, R205, UR4, 0x2 ;  /* 0x00000004cdcd7c11 */ /* 0x000fe4000f8e10ff */
[----:B------:R-:W-:Y:S02]  /*4590*/  FSEL R4, R6, RZ, !P0 ;  /* 0x000000ff06047208 */ /* 0x000fe40004000000 */
[----:B------:R-:W-:Y:S01]  /*45a0*/  LEA.HI R204, R204, R5, RZ, 0x5 ;  /* 0x00000005cccc7211 */ /* 0x000fe200078f28ff */
[----:B------:R-:W-:Y:S02]  /*45b0*/  VIADD R63, R63, 0x4 ;  /* 0x000000043f3f7836 */ /* 0x000fe40000000000 */
[----:B------:R0:W-:Y:S01]  /*45c0*/  STS [R205], R4 ;  /* 0x00000004cd007388 */ /* 0x0001e20000000800 */
[----:B------:R-:W-:-:S04]  /*45d0*/  SHF.R.S32.HI R204, RZ, 0x5, R204 ;  /* 0x00000005ffcc7819 */ /* 0x000fc800000114cc */
[----:B------:R-:W-:Y:S02]  /*45e0*/  ISETP.GE.AND P1, PT, R63, R204, PT ;  /* 0x000000cc3f00720c */ /* 0x000fe40003f26270 */
[----:B------:R-:W-:-:S11]  /*45f0*/  @!P0 FMNMX.FTZ R195, R195, R6, !PT ;  /* 0x00000006c3c38209 */ /* 0x000fd60007810000 */
[----:B0-----:R-:W-:Y:S05]  /*4600*/  @!P1 BRA `(.L_x_17375) ;  /* 0xffffffd8002c9947 */ /* 0x001fea000383ffff */
.L_x_17374:
[----:B------:R-:W-:Y:S05]  /*4610*/  BSYNC B0 ;  /* 0x0000000000007941 */ /* 0x000fea0003800000 */
.L_x_17373:
[----:B-----5:R-:W0:Y:S01]  /*4620*/  SHFL.BFLY PT, R2, R195, 0x10, 0x1f ;  /* 0x0e001f00c3027f89 */ /* 0x020e2200000e0000 */
[----:B------:R-:W-:Y:S01]  /*4630*/  VIADD R17, R0, 0x1f ;  /* 0x0000001f00117836 */ /* 0x000fe20000000000 */
[----:B------:R-:W-:Y:S01]  /*4640*/  BSSY B0, `(.L_x_17376) ;  /* 0x000010d000007945 */ /* 0x000fe20003800000 */
[----:B------:R-:W1:Y:S03]  /*4650*/  S2R R14, SR_TID.X ;  /* 0x00000000000e7919 */ /* 0x000e660000002100 */
[----:B------:R-:W-:-:S04]  /*4660*/  SHF.R.S32.HI R10, RZ, 0x1f, R17 ;  /* 0x0000001fff0a7819 */ /* 0x000fc80000011411 */
[----:B------:R-:W-:Y:S02]  /*4670*/  LEA.HI R17, R10, R17, RZ, 0x5 ;  /* 0x000000110a117211 */ /* 0x000fe400078f28ff */
[----:B0-----:R-:W-:-:S05]  /*4680*/  FMNMX.FTZ R2, R2, R195, !PT ;  /* 0x000000c302027209 */ /* 0x001fca0007810000 */
[----:B------:R-:W0:Y:S01]  /*4690*/  SHFL.BFLY PT, R5, R2, 0x8, 0x1f ;  /* 0x0d001f0002057f89 */ /* 0x000e2200000e0000 */
[----:B-1----:R-:W-:-:S04]  /*46a0*/  SHF.R.S32.HI R7, RZ, 0x1f, R14 ;  /* 0x0000001fff077819 */ /* 0x002fc8000001140e */
[----:B------:R-:W-:-:S04]  /*46b0*/  LEA.HI R16, R7, R14, RZ, 0x5 ;  /* 0x0000000e07107211 */ /* 0x000fc800078f28ff */
[----:B------:R-:W-:Y:S02]  /*46c0*/  LOP3.LUT R15, R16, 0xffffffe0, RZ, 0xc0, !PT ;  /* 0xffffffe0100f7812 */ /* 0x000fe400078ec0ff */
[----:B------:R-:W-:Y:S02]  /*46d0*/  SHF.R.S32.HI R16, RZ, 0x5, R16 ;  /* 0x00000005ff107819 */ /* 0x000fe40000011410 */
[----:B------:R-:W-:-:S04]  /*46e0*/  IADD3 R15, -R15, R14, RZ ;  /* 0x0000000e0f0f7210 */ /* 0x000fc80007ffe1ff */
[C---:B------:R-:W-:Y:S02]  /*46f0*/  ISETP.NE.AND P0, PT, R15.reuse, RZ, PT ;  /* 0x000000ff0f00720c */ /* 0x040fe40003f05270 */
[----:B0-----:R-:W-:Y:S02]  /*4700*/  FMNMX.FTZ R5, R2, R5, !PT ;  /* 0x0000000502057209 */ /* 0x001fe40007810000 */
[----:B------:R-:W-:-:S03]  /*4710*/  ISETP.GT.AND P1, PT, R15, 0x3, PT ;  /* 0x000000030f00780c */ /* 0x000fc60003f24270 */
[----:B------:R-:W0:Y:S06]  /*4720*/  SHFL.BFLY PT, R4, R5, 0x4, 0x1f ;  /* 0x0c801f0005047f89 */ /* 0x000e2c00000e0000 */
[----:B------:R-:W1:Y:S04]  /*4730*/  @!P0 S2R R6, SR_CgaCtaId ;  /* 0x0000000000068919 */ /* 0x000e680000008800 */
[----:B------:R-:W2:Y:S01]  /*4740*/  @!P1 S2R R9, SR_CgaCtaId ;  /* 0x0000000000099919 */ /* 0x000ea20000008800 */
[----:B------:R-:W-:-:S05]  /*4750*/  @!P1 MOV R8, 0x400 ;  /* 0x0000040000089802 */ /* 0x000fca0000000f00 */
[----:B------:R-:W-:Y:S01]  /*4760*/  @!P1 VIADD R8, R8, 0x180 ;  /* 0x0000018008089836 */ /* 0x000fe20000000000 */
[----:B0-----:R-:W-:Y:S02]  /*4770*/  FMNMX.FTZ R4, R5, R4, !PT ;  /* 0x0000000405047209 */ /* 0x001fe40007810000 */
[----:B------:R-:W-:-:S03]  /*4780*/  @!P0 MOV R5, 0x400 ;  /* 0x0000040000058802 */ /* 0x000fc60000000f00 */
[----:B------:R-:W0:Y:S02]  /*4790*/  SHFL.BFLY PT, R7, R4, 0x2, 0x1f ;  /* 0x0c401f0004077f89 */ /* 0x000e2400000e0000 */
[----:B------:R-:W-:-:S05]  /*47a0*/  @!P0 VIADD R5, R5, 0x180 ;  /* 0x0000018005058836 */ /* 0x000fca0000000000 */
[----:B-1----:R-:W-:-:S05]  /*47b0*/  @!P0 LEA R5, R6, R5, 0x18 ;  /* 0x0000000506058211 */ /* 0x002fca00078ec0ff */
[----:B------:R-:W-:Y:S01]  /*47c0*/  @!P0 IMAD R5, R16, 0x4, R5 ;  /* 0x0000000410058824 */ /* 0x000fe200078e0205 */
[----:B0-----:R-:W-:Y:S02]  /*47d0*/  FMNMX.FTZ R7, R4, R7, !PT ;  /* 0x0000000704077209 */ /* 0x001fe40007810000 */
[----:B--2---:R-:W-:-:S03]  /*47e0*/  @!P1 LEA R4, R9, R8, 0x18 ;  /* 0x0000000809049211 */ /* 0x004fc600078ec0ff */
[----:B------:R-:W0:Y:S01]  /*47f0*/  SHFL.BFLY PT, R2, R7, 0x1, 0x1f ;  /* 0x0c201f0007027f89 */ /* 0x000e2200000e0000 */
[----:B------:R-:W-:Y:S02]  /*4800*/  @!P1 LEA R4, R15, R4, 0x2 ;  /* 0x000000040f049211 */ /* 0x000fe400078e10ff */
[----:B0-----:R-:W-:Y:S01]  /*4810*/  FMNMX.FTZ R8, R7, R2, !PT ;  /* 0x0000000207087209 */ /* 0x001fe20007810000 */
[----:B------:R-:W-:-:S04]  /*4820*/  IMAD.MOV.U32 R2, RZ, RZ, -0x800001 ;  /* 0xff7fffffff027424 */ /* 0x000fc800078e00ff */
[----:B------:R0:W-:Y:S01]  /*4830*/  @!P0 STS [R5], R8 ;  /* 0x0000000805008388 */ /* 0x0001e20000000800 */
[----:B------:R-:W-:Y:S01]  /*4840*/  BAR.SYNC.DEFER_BLOCKING 0x0 ;  /* 0x0000000000007b1d */ /* 0x000fe20000010000 */
[----:B0-----:R-:W-:-:S04]  /*4850*/  LOP3.LUT R5, R17, 0xffffffe0, RZ, 0xc0, !PT ;  /* 0xffffffe011057812 */ /* 0x001fc800078ec0ff */
[----:B------:R-:W-:Y:S01]  /*4860*/  VIMNMX R5, R0, R5, PT ;  /* 0x0000000500057248 */ /* 0x000fe20003fe0100 */
[----:B------:R-:W0:Y:S03]  /*4870*/  @!P1 LDS R2, [R4] ;  /* 0x0000000004029984 */ /* 0x000e260000000800 */
[----:B------:R-:W-:Y:S01]  /*4880*/  ISETP.GE.AND P1, PT, R14, R5, PT ;  /* 0x000000050e00720c */ /* 0x000fe20003f26270 */
[----:B0-----:R-:W0:Y:S02]  /*4890*/  SHFL.BFLY PT, R7, R2, 0x2, 0x1f ;  /* 0x0c401f0002077f89 */ /* 0x001e2400000e0000 */
[----:B0-----:R-:W-:Y:S01]  /*48a0*/  FMNMX.FTZ R7, R7, R2, !PT ;  /* 0x0000000207077209 */ /* 0x001fe20007810000 */
[----:B------:R-:W-:-:S04]  /*48b0*/  IMAD.MOV.U32 R2, RZ, RZ, RZ ;  /* 0x000000ffff027224 */ /* 0x000fc800078e00ff */
[----:B------:R-:W0:Y:S02]  /*48c0*/  SHFL.BFLY PT, R6, R7, 0x1, 0x1f ;  /* 0x0c201f0007067f89 */ /* 0x000e2400000e0000 */
[----:B0-----:R-:W-:-:S05]  /*48d0*/  FMNMX.FTZ R6, R7, R6, !PT ;  /* 0x0000000607067209 */ /* 0x001fca0007810000 */
[----:B------:R0:W1:Y:S01]  /*48e0*/  SHFL.IDX PT, R47, R6, RZ, 0x1f ;  /* 0x00001fff062f7589 */ /* 0x00006200000e0000 */
[----:B------:R-:W-:Y:S05]  /*48f0*/  @P1 BRA `(.L_x_17377) ;  /* 0x0000000c00841947 */ /* 0x000fea0003800000 */
[-C--:B------:R-:W-:Y:S01]  /*4900*/  LOP3.LUT R2, RZ, R14.reuse, RZ, 0x33, !PT ;  /* 0x0000000eff027212 */ /* 0x080fe200078e33ff */
[----:B------:R-:W-:Y:S01]  /*4910*/  BSSY B1, `(.L_x_17378) ;  /* 0x000001a000017945 */ /* 0x000fe20003800000 */
[----:B0-----:R-:W-:-:S03]  /*4920*/  MOV R6, R14 ;  /* 0x0000000e00067202 */ /* 0x001fc60000000f00 */
[----:B------:R-:W-:-:S05]  /*4930*/  IMAD.IADD R2, R2, 0x1, R5 ;  /* 0x0000000102027824 */ /* 0x000fca00078e0205 */
[C---:B------:R-:W-:Y:S02]  /*4940*/  LEA.HI R4, R2.reuse, 0x1, RZ, 0x19 ;  /* 0x0000000102047811 */ /* 0x040fe400078fc8ff */
[----:B------:R-:W-:Y:S01]  /*4950*/  ISETP.GE.U32.AND P2, PT, R2, 0x180, PT ;  /* 0x000001800200780c */ /* 0x000fe20003f46070 */
[----:B------:R-:W-:Y:S01]  /*4960*/  IMAD.MOV.U32 R2, RZ, RZ, RZ ;  /* 0x000000ffff027224 */ /* 0x000fe200078e00ff */
[----:B------:R-:W-:-:S13]  /*4970*/  LOP3.LUT P0, R4, R4, 0x3, RZ, 0xc0, !PT ;  /* 0x0000000304047812 */ /* 0x000fda000780c0ff */
[----:B------:R-:W-:Y:S05]  /*4980*/  @!P0 BRA `(.L_x_17379) ;  /* 0x0000000000488947 */ /* 0x000fea0003800000 */
[----:B------:R-:W0:Y:S01]  /*4990*/  S2UR UR5, SR_CgaCtaId ;  /* 0x00000000000579c3 */ /* 0x000e220000008800 */
[----:B------:R-:W-:Y:S01]  /*49a0*/  UMOV UR4, 0x400 ;  /* 0x0000040000047882 */ /* 0x000fe20000000000 */
[----:B------:R-:W-:Y:S01]  /*49b0*/  IMAD.MOV.U32 R2, RZ, RZ, RZ ;  /* 0x000000ffff027224 */ /* 0x000fe200078e00ff */
[----:B------:R-:W-:Y:S01]  /*49c0*/  UIADD3 UR4, UR4, 0x1a0, URZ ;  /* 0x000001a004047890 */ /* 0x000fe2000fffe03f */
[----:B------:R-:W-:-:S03]  /*49d0*/  IMAD.MOV.U32 R6, RZ, RZ, R14 ;  /* 0x000000ffff067224 */ /* 0x000fc600078e000e */
[----:B0-----:R-:W-:-:S06]  /*49e0*/  ULEA UR4, UR5, UR4, 0x18 ;  /* 0x0000000405047291 */ /* 0x001fcc000f8ec03f */
[----:B------:R-:W-:-:S07]  /*49f0*/  LEA R7, R14, UR4, 0x2 ;  /* 0x000000040e077c11 */ /* 0x000fce000f8e10ff */
.L_x_17380:
[----:B------:R-:W1:Y:S01]  /*4a00*/  LDS R8, [R7] ;  /* 0x0000000007087984 */ /* 0x000e620000000800 */
[----:B------:R-:W-:Y:S02]  /*4a10*/  VIADD R4, R4, 0xffffffff ;  /* 0xffffffff04047836 */ /* 0x000fe40000000000 */
        /* <DEDUP_REMOVED lines=9> */
.L_x_17379:
[----:B------:R-:W-:Y:S05]  /*4ab0*/  BSYNC B1 ;  /* 0x0000000000017941 */ /* 0x000fea0003800000 */
.L_x_17378:
        /* <DEDUP_REMOVED lines=14> */
.L_x_17383:
[----:B------:R-:W1:Y:S01]  /*4ba0*/  LDS R7, [R4+-0x400] ;  /* 0xfffc000004077984 */ /* 0x000e620000000800 */
[----:B------:R-:W-:-:S03]  /*4bb0*/  VIADD R6, R6, 0x800 ;  /* 0x0000080006067836 */ /* 0x000fc60000000000 */
[----:B------:R-:W0:Y:S02]  /*4bc0*/  LDS R9, [R4] ;  /* 0x0000000004097984 */ /* 0x000e240000000800 */
[----:B------:R-:W-:Y:S02]  /*4bd0*/  ISETP.GE.AND P2, PT, R6, R45, PT ;  /* 0x0000002d0600720c */ /* 0x000fe40003f46270 */
[----:B------:R-:W2:Y:S04]  /*4be0*/  LDS R8, [R4+-0x200] ;  /* 0xfffe000004087984 */ /* 0x000ea80000000800 */
[----:B------:R-:W3:Y:S04]  /*4bf0*/  LDS R11, [R4+0x200] ;  /* 0x00020000040b7984 */ /* 0x000ee80000000800 */
[----:B------:R-:W4:Y:S04]  /*4c00*/  LDS R13, [R4+0x400] ;  /* 0x00040000040d7984 */ /* 0x000f280000000800 */
[----:B------:R-:W-:Y:S04]  /*4c10*/  LDS R19, [R4+0x600] ;  /* 0x0006000004137984 */ /* 0x000fe80000000800 */
[----:B------:R-:W5:Y:S04]  /*4c20*/  LDS R20, [R4+0x800] ;  /* 0x0008000004147984 */ /* 0x000f680000000800 */
[----:B------:R-:W5:Y:S04]  /*4c30*/  LDS R22, [R4+0xa00] ;  /* 0x000a000004167984 */ /* 0x000f680000000800 */
[----:B------:R-:W5:Y:S04]  /*4c40*/  LDS R24, [R4+0xc00] ;  /* 0x000c000004187984 */ /* 0x000f680000000800 */
[----:B------:R-:W5:Y:S01]  /*4c50*/  LDS R26, [R4+0xe00] ;  /* 0x000e0000041a7984 */ /* 0x000f620000000800 */
[----:B-1----:R-:W-:-:S03]  /*4c60*/  FADD.FTZ R7, -R47, R7 ;  /* 0x000000072f077221 */ /* 0x002fc60000010100 */
[----:B------:R-:W1:Y:S01]  /*4c70*/  LDS R30, [R4+0x1000] ;  /* 0x00100000041e7984 */ /* 0x000e620000000800 */
[----:B------:R-:W-:Y:S01]  /*4c80*/  FMUL.FTZ R7, R7, 1.4426950216293334961 ;  /* 0x3fb8aa3b07077820 */ /* 0x000fe20000410000 */
[C---:B0-----:R-:W-:Y:S02]  /*4c90*/  FADD.FTZ R10, -R47.reuse, R9 ;  /* 0x000000092f0a7221 */ /* 0x041fe40000010100 */
[----:B------:R-:W0:Y:S01]  /*4ca0*/  LDS R32, [R4+0x1200] ;  /* 0x0012000004207984 */ /* 0x000e220000000800 */
[C---:B--2---:R-:W-:Y:S01]  /*4cb0*/  FADD.FTZ R8, -R47.reuse, R8 ;  /* 0x000000082f087221 */ /* 0x044fe20000010100 */
[----:B------:R-:W-:Y:S01]  /*4cc0*/  FMUL.FTZ R10, R10, 1.4426950216293334961 ;  /* 0x3fb8aa3b0a0a7820 */ /* 0x000fe20000410000 */
[----:B------:R-:W2:Y:S01]  /*4cd0*/  MUFU.EX2 R7, R7 ;  /* 0x0000000700077308 */ /* 0x000ea20000000800 */
[----:B------:R-:W0:Y:S01]  /*4ce0*/  LDS R34, [R4+0x1400] ;  /* 0x0014000004227984 */ /* 0x000e220000000800 */
[C---:B---3--:R-:W-:Y:S01]  /*4cf0*/  FADD.FTZ R12, -R47.reuse, R11 ;  /* 0x0000000b2f0c7221 */ /* 0x048fe20000010100 */
[----:B------:R-:W-:Y:S01]  /*4d00*/  FMUL.FTZ R8, R8, 1.4426950216293334961 ;  /* 0x3fb8aa3b08087820 */ /* 0x000fe20000410000 */
[----:B----4-:R-:W-:-:S02]  /*4d10*/  FADD.FTZ R18, -R47, R13 ;  /* 0x0000000d2f127221 */ /* 0x010fc40000010100 */
[----:B------:R-:W-:Y:S02]  /*4d20*/  FMUL.FTZ R12, R12, 1.4426950216293334961 ;  /* 0x3fb8aa3b0c0c7820 */ /* 0x000fe40000410000 */
[----:B------:R3:W4:Y:S01]  /*4d30*/  MUFU.EX2 R11, R10 ;  /* 0x0000000a000b7308 */ /* 0x0007220000000800 */
[----:B------:R-:W-:Y:S01]  /*4d40*/  FMUL.FTZ R18, R18, 1.4426950216293334961 ;  /* 0x3fb8aa3b12127820 */ /* 0x000fe20000410000 */
[----:B-----5:R-:W-:-:S06]  /*4d50*/  FADD.FTZ R20, -R47, R20 ;  /* 0x000000142f147221 */ /* 0x020fcc0000010100 */
[----:B------:R5:W1:Y:S01]  /*4d60*/  MUFU.EX2 R9, R8 ;  /* 0x0000000800097308 */ /* 0x000a620000000800 */
[----:B---3--:R-:W3:Y:S01]  /*4d70*/  LDS R10, [R4+0x1600] ;  /* 0x00160000040a7984 */ /* 0x008ee20000000800 */
[----:B--2---:R-:W-:Y:S01]  /*4d80*/  FADD.FTZ R2, R7, R2 ;  /* 0x0000000207027221 */ /* 0x004fe20000010000 */
[----:B------:R-:W-:Y:S01]  /*4d90*/  FMUL.FTZ R20, R20, 1.4426950216293334961 ;  /* 0x3fb8aa3b14147820 */ /* 0x000fe20000410000 */
[C---:B------:R-:W-:Y:S01]  /*4da0*/  FADD.FTZ R22, -R47.reuse, R22 ;  /* 0x000000162f167221 */ /* 0x040fe20000010100 */
[----:B------:R-:W-:Y:S01]  /*4db0*/  STS [R4+-0x400], R7 ;  /* 0xfffc000704007388 */ /* 0x000fe20000000800 */
[C---:B------:R-:W-:Y:S02]  /*4dc0*/  FADD.FTZ R24, -R47.reuse, R24 ;  /* 0x000000182f187221 */ /* 0x040fe40000010100 */
[----:B------:R2:W0:Y:S01]  /*4dd0*/  MUFU.EX2 R13, R12 ;  /* 0x0000000c000d7308 */ /* 0x0004220000000800 */
[C---:B-----5:R-:W-:Y:S01]  /*4de0*/  FADD.FTZ R8, -R47.reuse, R19 ;  /* 0x000000132f087221 */ /* 0x060fe20000010100 */
[----:B------:R-:W-:Y:S01]  /*4df0*/  FMUL.FTZ R22, R22, 1.4426950216293334961 ;  /* 0x3fb8aa3b16167820 */ /* 0x000fe20000410000 */
[----:B------:R-:W-:Y:S01]  /*4e00*/  FMUL.FTZ R24, R24, 1.4426950216293334961 ;  /* 0x3fb8aa3b18187820 */ /* 0x000fe20000410000 */
[C---:B------:R-:W-:Y:S01]  /*4e10*/  FADD.FTZ R26, -R47.reuse, R26 ;  /* 0x0000001a2f1a7221 */ /* 0x040fe20000010100 */
[----:B------:R-:W-:Y:S01]  /*4e20*/  FMUL.FTZ R8, R8, 1.4426950216293334961 ;  /* 0x3fb8aa3b08087820 */ /* 0x000fe20000410000 */
[----:B----4-:R-:W-:Y:S01]  /*4e30*/  STS [R4], R11 ;  /* 0x0000000b04007388 */ /* 0x010fe20000000800 */
[C---:B-1----:R-:W-:Y:S01]  /*4e40*/  FADD.FTZ R30, -R47.reuse, R30 ;  /* 0x0000001e2f1e7221 */ /* 0x042fe20000010100 */
[----:B------:R1:W4:Y:S01]  /*4e50*/  MUFU.EX2 R19, R18 ;  /* 0x0000001200137308 */ /* 0x0003220000000800 */
[----:B------:R-:W-:Y:S01]  /*4e60*/  FADD.FTZ R2, R2, R9 ;  /* 0x0000000902027221 */ /* 0x000fe20000010000 */
[----:B--2---:R-:W2:Y:S01]  /*4e70*/  LDS R12, [R4+0x1800] ;  /* 0x00180000040c7984 */ /* 0x004ea20000000800 */
[----:B------:R-:W-:Y:S01]  /*4e80*/  FMUL.FTZ R26, R26, 1.4426950216293334961 ;  /* 0x3fb8aa3b1a1a7820 */ /* 0x000fe20000410000 */
[----:B------:R-:W-:Y:S01]  /*4e90*/  FMUL.FTZ R30, R30, 1.4426950216293334961 ;  /* 0x3fb8aa3b1e1e7820 */ /* 0x000fe20000410000 */
[----:B------:R-:W-:Y:S01]  /*4ea0*/  FADD.FTZ R2, R2, R11 ;  /* 0x0000000b02027221 */ /* 0x000fe20000010000 */
[C---:B0-----:R-:W-:Y:S01]  /*4eb0*/  FADD.FTZ R32, -R47.reuse, R32 ;  /* 0x000000202f207221 */ /* 0x041fe20000010100 */
[----:B------:R-:W-:Y:S01]  /*4ec0*/  STS [R4+-0x200], R9 ;  /* 0xfffe000904007388 */ /* 0x000fe20000000800 */
[----:B------:R-:W0:Y:S01]  /*4ed0*/  MUFU.EX2 R21, R8 ;  /* 0x0000000800157308 */ /* 0x000e220000000800 */
[----:B------:R-:W-:Y:S01]  /*4ee0*/  FADD.FTZ R2, R2, R13 ;  /* 0x0000000d02027221 */ /* 0x000fe20000010000 */
[----:B------:R-:W-:Y:S01]  /*4ef0*/  FMUL.FTZ R32, R32, 1.4426950216293334961 ;  /* 0x3fb8aa3b20207820 */ /* 0x000fe20000410000 */
[----:B-1----:R-:W1:Y:S01]  /*4f00*/  LDS R18, [R4+0x1a00] ;  /* 0x001a000004127984 */ /* 0x002e620000000800 */
[----:B------:R-:W-:-:S03]  /*4f10*/  FADD.FTZ R34, -R47, R34 ;  /* 0x000000222f227221 */ /* 0x000fc60000010100 */
[----:B------:R-:W-:Y:S01]  /*4f20*/  STS [R4+0x200], R13 ;  /* 0x0002000d04007388 */ /* 0x000fe20000000800 */
[----:B------:R-:W5:Y:S01]  /*4f30*/  MUFU.EX2 R23, R20 ;  /* 0x0000001400177308 */ /* 0x000f620000000800 */
[----:B----4-:R-:W-:Y:S01]  /*4f40*/  FADD.FTZ R2, R2, R19 ;  /* 0x0000001302027221 */ /* 0x010fe20000010000 */
[----:B------:R-:W-:Y:S01]  /*4f50*/  FMUL.FTZ R34, R34, 1.4426950216293334961 ;  /* 0x3fb8aa3b22227820 */ /* 0x000fe20000410000 */
[----:B------:R-:W-:Y:S05]  /*4f60*/  STS [R4+0x400], R19 ;  /* 0x0004001304007388 */ /* 0x000fea0000000800 */
[----:B------:R-:W4:Y:S01]  /*4f70*/  MUFU.EX2 R25, R22 ;  /* 0x0000001600197308 */ /* 0x000f220000000800 */
[----:B0-----:R-:W-:Y:S01]  /*4f80*/  FADD.FTZ R2, R2, R21 ;  /* 0x0000001502027221 */ /* 0x001fe20000010000 */
[----:B---3--:R-:W-:Y:S01]  /*4f90*/  FADD.FTZ R10, -R47, R10 ;  /* 0x0000000a2f0a7221 */ /* 0x008fe20000010100 */
[----:B------:R-:W-:Y:S03]  /*4fa0*/  STS [R4+0x600], R21 ;  /* 0x0006001504007388 */ /* 0x000fe60000000800 */
[----:B------:R-:W-:-:S02]  /*4fb0*/  FMUL.FTZ R10, R10, 1.4426950216293334961 ;  /* 0x3fb8aa3b0a0a7820 */ /* 0x000fc40000410000 */
[----:B------:R-:W0:Y:S01]  /*4fc0*/  MUFU.EX2 R27, R24 ;  /* 0x00000018001b7308 */ /* 0x000e220000000800 */
[----:B-----5:R-:W-:Y:S01]  /*4fd0*/  FADD.FTZ R2, R2, R23 ;  /* 0x0000001702027221 */ /* 0x020fe20000010000 */
[----:B------:R-:W-:Y:S06]  /*4fe0*/  STS [R4+0x800], R23 ;  /* 0x0008001704007388 */ /* 0x000fec0000000800 */
[----:B------:R-:W3:Y:S01]  /*4ff0*/  MUFU.EX2 R31, R26 ;  /* 0x0000001a001f7308 */ /* 0x000ee20000000800 */
[----:B----4-:R-:W-:Y:S01]  /*5000*/  FADD.FTZ R2, R2, R25 ;  /* 0x0000001902027221 */ /* 0x010fe20000010000 */
[----:B--2---:R-:W-:Y:S01]  /*5010*/  FADD.FTZ R12, -R47, R12 ;  /* 0x0000000c2f0c7221 */ /* 0x004fe20000010100 */
[----:B------:R-:W-:Y:S03]  /*5020*/  STS [R4+0xa00], R25 ;  /* 0x000a001904007388 */ /* 0x000fe60000000800 */
[----:B------:R-:W-:-:S02]  /*5030*/  FMUL.FTZ R12, R12, 1.4426950216293334961 ;  /* 0x3fb8aa3b0c0c7820 */ /* 0x000fc40000410000 */
[----:B------:R-:W2:Y:S01]  /*5040*/  MUFU.EX2 R33, R30 ;  /* 0x0000001e00217308 */ /* 0x000ea20000000800 */
[----:B0-----:R-:W-:Y:S01]  /*5050*/  FADD.FTZ R2, R2, R27 ;  /* 0x0000001b02027221 */ /* 0x001fe20000010000 */
[----:B------:R-:W-:Y:S01]  /*5060*/  STS [R4+0xc00], R27 ;  /* 0x000c001b04007388 */ /* 0x000fe20000000800 */
[----:B-1----:R-:W-:-:S04]  /*5070*/  FADD.FTZ R18, -R47, R18 ;  /* 0x000000122f127221 */ /* 0x002fc80000010100 */
[----:B------:R-:W-:Y:S01]  /*5080*/  FMUL.FTZ R18, R18, 1.4426950216293334961 ;  /* 0x3fb8aa3b12127820 */ /* 0x000fe20000410000 */
[----:B------:R-:W0:Y:S01]  /*5090*/  MUFU.EX2 R35, R32 ;  /* 0x0000002000237308 */ /* 0x000e220000000800 */
[----:B---3--:R-:W-:Y:S01]  /*50a0*/  FADD.FTZ R2, R2, R31 ;  /* 0x0000001f02027221 */ /* 0x008fe20000010000 */
        /* <DEDUP_REMOVED lines=17> */
[----:B0-----:R-:W-:Y:S01]  /*51c0*/  IADD3 R4, R4, 0x2000, RZ ;  /* 0x0000200004047810 */ /* 0x001fe20007ffe0ff */
[----:B------:R-:W-:Y:S06]  /*51d0*/  @!P2 BRA `(.L_x_17383) ;  /* 0xfffffff80070a947 */ /* 0x000fec000383ffff */
.L_x_17382:
[----:B------:R-:W-:Y:S05]  /*51e0*/  BSYNC B1 ;  /* 0x0000000000017941 */ /* 0x000fea0003800000 */
.L_x_17381:
[----:B------:R-:W-:Y:S01]  /*51f0*/  IMAD.IADD R7, R5, 0x1, -R6 ;  /* 0x0000000105077824 */ /* 0x000fe200078e0a06 */
        /* <DEDUP_REMOVED lines=23> */
[----:B------:R1:W2:Y:S01]  /*5370*/  MUFU.EX2 R9, R8 ;  /* 0x0000000800097308 */ /* 0x0002a20000000800 */
[----:B------:R-:W-:Y:S01]  /*5380*/  FMUL.FTZ R18, R18, 1.4426950216293334961 ;  /* 0x3fb8aa3b12127820 */ /* 0x000fe20000410000 */
[----:B-----5:R-:W-:-:S04]  /*5390*/  FADD.FTZ R20, -R47, R19 ;  /* 0x000000132f147221 */ /* 0x020fc80000010100 */
[----:B------:R-:W-:Y:S02]  /*53a0*/  FMUL.FTZ R20, R20, 1.4426950216293334961 ;  /* 0x3fb8aa3b14147820 */ /* 0x000fe40000410000 */
[----:B------:R-:W3:Y:S01]  /*53b0*/  MUFU.EX2 R11, R10 ;  /* 0x0000000a000b7308 */ /* 0x000ee20000000800 */
[C---:B-1----:R-:W-:Y:S01]  /*53c0*/  FADD.FTZ R8, -R47.reuse, R21 ;  /* 0x000000152f087221 */ /* 0x042fe20000010100 */
[----:B0-----:R-:W-:Y:S01]  /*53d0*/  FADD.FTZ R2, R2, R7 ;  /* 0x0000000702027221 */ /* 0x001fe20000010000 */
[----:B------:R-:W-:Y:S01]  /*53e0*/  FADD.FTZ R22, -R47, R22 ;  /* 0x000000162f167221 */ /* 0x000fe20000010100 */
[----:B------:R-:W-:Y:S01]  /*53f0*/  STS [R4+-0x400], R7 ;  /* 0xfffc000704007388 */ /* 0x000fe20000000800 */
[----:B------:R-:W-:Y:S02]  /*5400*/  FMUL.FTZ R8, R8, 1.4426950216293334961 ;  /* 0x3fb8aa3b08087820 */ /* 0x000fe40000410000 */
[----:B------:R-:W-:Y:S01]  /*5410*/  FMUL.FTZ R22, R22, 1.4426950216293334961 ;  /* 0x3fb8aa3b16167820 */ /* 0x000fe20000410000 */
[----:B------:R-:W0:Y:S01]  /*5420*/  MUFU.EX2 R13, R12 ;  /* 0x0000000c000d7308 */ /* 0x000e220000000800 */
[----:B--2---:R-:W-:Y:S01]  /*5430*/  FADD.FTZ R2, R2, R9 ;  /* 0x0000000902027221 */ /* 0x004fe20000010000 */
[----:B------:R-:W-:Y:S06]  /*5440*/  STS [R4+-0x200], R9 ;  /* 0xfffe000904007388 */ /* 0x000fec0000000800 */
        /* <DEDUP_REMOVED lines=17> */
.L_x_17385:
[----:B------:R-:W-:Y:S05]  /*5560*/  BSYNC B1 ;  /* 0x0000000000017941 */ /* 0x000fea0003800000 */
.L_x_17384:
        /* <DEDUP_REMOVED lines=26> */
.L_x_17377:
[----:B------:R-:W-:Y:S05]  /*5710*/  BSYNC B0 ;  /* 0x0000000000007941 */ /* 0x000fea0003800000 */
.L_x_17376:
[----:B---3--:R-:W2:Y:S01]  /*5720*/  SHFL.BFLY PT, R7, R2, 0x10, 0x1f ;  /* 0x0e001f0002077f89 */ /* 0x008ea200000e0000 */
[----:B------:R-:W-:Y:S01]  /*5730*/  LOP3.LUT P0, R8, R14, 0x1f, RZ, 0xc0, !PT ;  /* 0x0000001f0e087812 */ /* 0x000fe2000780c0ff */
[----:B------:R-:W-:Y:S03]  /*5740*/  BSSY B0, `(.L_x_17386) ;  /* 0x00000ab000007945 */ /* 0x000fe60003800000 */
[----:B------:R-:W-:-:S09]  /*5750*/  ISETP.GT.U32.AND P2, PT, R8, 0x3, PT ;  /* 0x000000030800780c */ /* 0x000fd20003f44070 */
[----:B------:R-:W3:Y:S04]  /*5760*/  @!P0 S2R R10, SR_CgaCtaId ;  /* 0x00000000000a8919 */ /* 0x000ee80000008800 */
[----:B------:R-:W4:Y:S01]  /*5770*/  @!P2 S2R R13, SR_CgaCtaId ;  /* 0x00000000000da919 */ /* 0x000f220000008800 */
[----:B--2---:R-:W-:Y:S01]  /*5780*/  FADD.FTZ R7, R7, R2 ;  /* 0x0000000207077221 */ /* 0x004fe20000010000 */
[----:B------:R-:W-:-:S04]  /*5790*/  @!P0 MOV R2, 0x400 ;  /* 0x0000040000028802 */ /* 0x000fc80000000f00 */
[----:B------:R-:W2:Y:S02]  /*57a0*/  SHFL.BFLY PT, R4, R7, 0x8, 0x1f ;  /* 0x0d001f0007047f89 */ /* 0x000ea400000e0000 */
[----:B--2---:R-:W-:Y:S01]  /*57b0*/  FADD.FTZ R4, R7, R4 ;  /* 0x0000000407047221 */ /* 0x004fe20000010000 */
[----:B------:R-:W-:Y:S01]  /*57c0*/  @!P0 VIADD R7, R2, 0x180 ;  /* 0x0000018002078836 */ /* 0x000fe20000000000 */
[----:B------:R-:W-:-:S03]  /*57d0*/  @!P0 SHF.R.U32.HI R2, RZ, 0x3, R14 ;  /* 0x00000003ff028819 */ /* 0x000fc6000001160e */
[----:B------:R-:W2:Y:S01]  /*57e0*/  SHFL.BFLY PT, R9, R4, 0x4, 0x1f ;  /* 0x0c801f0004097f89 */ /* 0x000ea200000e0000 */
[----:B---3--:R-:W-:Y:S02]  /*57f0*/  @!P0 LEA R7, R10, R7, 0x18 ;  /* 0x000000070a078211 */ /* 0x008fe400078ec0ff */
[----:B------:R-:W-:-:S05]  /*5800*/  @!P0 LOP3.LUT R2, R2, 0x1ffffffc, RZ, 0xc0, !PT ;  /* 0x1ffffffc02028812 */ /* 0x000fca00078ec0ff */
[----:B------:R-:W-:Y:S02]  /*5810*/  @!P0 IMAD.IADD R2, R2, 0x1, R7 ;  /* 0x0000000102028824 */ /* 0x000fe400078e0207 */
[----:B--2---:R-:W-:Y:S01]  /*5820*/  FADD.FTZ R9, R4, R9 ;  /* 0x0000000904097221 */ /* 0x004fe20000010000 */
[----:B------:R-:W-:-:S04]  /*5830*/  @!P2 MOV R4, 0x400 ;  /* 0x000004000004a802 */ /* 0x000fc80000000f00 */
[----:B0-----:R-:W0:Y:S01]  /*5840*/  SHFL.BFLY PT, R6, R9, 0x2, 0x1f ;  /* 0x0c401f0009067f89 */ /* 0x001e2200000e0000 */
[----:B------:R-:W-:-:S04]  /*5850*/  @!P2 IADD3 R4, R4, 0x180, RZ ;  /* 0x000001800404a810 */ /* 0x000fc80007ffe0ff */
[----:B----4-:R-:W-:-:S05]  /*5860*/  @!P2 LEA R13, R13, R4, 0x18 ;  /* 0x000000040d0da211 */ /* 0x010fca00078ec0ff */
        /* <DEDUP_REMOVED lines=25> */
[----:B------:R-:W-:Y:S01]  /*5a00*/  MOV R2, R6 ;  /* 0x0000000600027202 */ /* 0x000fe20000000f00 */
[----:B------:R-:W-:Y:S01]  /*5a10*/  UIADD3 UR4, UR4, 0x1a0, URZ ;  /* 0x000001a004047890 */ /* 0x000fe2000fffe03f */
[----:B------:R-:W-:-:S03]  /*5a20*/  IMAD.MOV.U32 R4, RZ, RZ, R14 ;  /* 0x000000ffff047224 */ /* 0x000fc600078e000e */
[----:B0-----:R-:W-:-:S06]  /*5a30*/  ULEA UR4, UR5, UR4, 0x18 ;  /* 0x0000000405047291 */ /* 0x001fcc000f8ec03f */
[----:B------:R-:W-:-:S07]  /*5a40*/  LEA R6, R14, UR4, 0x2 ;  /* 0x000000040e067c11 */ /* 0x000fce000f8e10ff */
.L_x_17390:
        /* <DEDUP_REMOVED lines=8> */
.L_x_17389:
[----:B------:R-:W-:Y:S05]  /*5ad0*/  BSYNC B1 ;  /* 0x0000000000017941 */ /* 0x000fea0003800000 */
.L_x_17388:
        /* <DEDUP_REMOVED lines=14> */
.L_x_17393:
[----:B------:R-:W0:Y:S01]  /*5bc0*/  LDS R6, [R2+-0x400] ;  /* 0xfffc000002067984 */ /* 0x000e220000000800 */
[----:B------:R-:W-:-:S03]  /*5bd0*/  VIADD R4, R4, 0x800 ;  /* 0x0000080004047836 */ /* 0x000fc60000000000 */
[----:B------:R-:W2:Y:S02]  /*5be0*/  LDS R8, [R2+-0x200] ;  /* 0xfffe000002087984 */ /* 0x000ea40000000800 */
[----:B------:R-:W-:Y:S02]  /*5bf0*/  ISETP.GE.AND P1, PT, R4, R39, PT ;  /* 0x000000270400720c */ /* 0x000fe40003f26270 */
[----:B------:R-:W3:Y:S04]  /*5c00*/  LDS R10, [R2] ;  /* 0x00000000020a7984 */ /* 0x000ee80000000800 */
[----:B------:R-:W4:Y:S04]  /*5c10*/  LDS R12, [R2+0x200] ;  /* 0x00020000020c7984 */ /* 0x000f280000000800 */
[----:B------:R-:W5:Y:S04]  /*5c20*/  LDS R18, [R2+0x400] ;  /* 0x0004000002127984 */ /* 0x000f680000000800 */
        /* <DEDUP_REMOVED lines=14> */
[----:B-----5:R-:W-:-:S03]  /*5d10*/  FMUL.FTZ R19, R37, R18 ;  /* 0x0000001225137220 */ /* 0x020fc60000410000 */
[----:B------:R-:W5:Y:S01]  /*5d20*/  LDS R36, [R2+0x1a00] ;  /* 0x001a000002247984 */ /* 0x000f620000000800 */
[----:B-1----:R-:W-:-:S03]  /*5d30*/  FMUL.FTZ R21, R37, R20 ;  /* 0x0000001425157220 */ /* 0x002fc60000410000 */
[----:B------:R1:W-:Y:S04]  /*5d40*/  STS [R2+-0x400], R7 ;  /* 0xfffc000702007388 */ /* 0x0003e80000000800 */
[----:B------:R0:W-:Y:S01]  /*5d50*/  STS [R2+-0x200], R9 ;  /* 0xfffe000902007388 */ /* 0x0001e20000000800 */
[----:B------:R-:W-:-:S03]  /*5d60*/  FMUL.FTZ R23, R37, R23 ;  /* 0x0000001725177220 */ /* 0x000fc60000410000 */
[----:B------:R3:W-:Y:S01]  /*5d70*/  STS [R2], R11 ;  /* 0x0000000b02007388 */ /* 0x0007e20000000800 */
[C---:B------:R-:W-:Y:S01]  /*5d80*/  FMUL.FTZ R25, R37.reuse, R24 ;  /* 0x0000001825197220 */ /* 0x040fe20000410000 */
[C---:B-1----:R-:W-:Y:S02]  /*5d90*/  FMUL.FTZ R7, R37.reuse, R22 ;  /* 0x0000001625077220 */ /* 0x042fe40000410000 */
[----:B------:R5:W-:Y:S01]  /*5da0*/  STS [R2+0x200], R13 ;  /* 0x0002000d02007388 */ /* 0x000be20000000800 */
[C---:B------:R-:W-:Y:S01]  /*5db0*/  FMUL.FTZ R27, R37.reuse, R26 ;  /* 0x0000001a251b7220 */ /* 0x040fe20000410000 */
[C---:B------:R-:W-:Y:S02]  /*5dc0*/  FMUL.FTZ R31, R37.reuse, R30 ;  /* 0x0000001e251f7220 */ /* 0x040fe40000410000 */
[----:B------:R-:W-:Y:S01]  /*5dd0*/  STS [R2+0x400], R19 ;  /* 0x0004001302007388 */ /* 0x000fe20000000800 */
[----:B0-----:R-:W-:-:S03]  /*5de0*/  FMUL.FTZ R9, R37, R32 ;  /* 0x0000002025097220 */ /* 0x001fc60000410000 */
        /* <DEDUP_REMOVED lines=17> */
.L_x_17392:
[----:B------:R-:W-:Y:S05]  /*5f00*/  BSYNC B1 ;  /* 0x0000000000017941 */ /* 0x000fea0003800000 */
.L_x_17391:
[----:B------:R-:W-:Y:S01]  /*5f10*/  IADD3 R6, -R4, R5, RZ ;  /* 0x0000000504067210 */ /* 0x000fe20007ffe1ff */
[----:B------:R-:W-:Y:S03]  /*5f20*/  BSSY B1, `(.L_x_17394) ;  /* 0x000001e000017945 */ /* 0x000fe60003800000 */
        /* <DEDUP_REMOVED lines=8> */
[----:B------:R-:W5:Y:S04]  /*5fb0*/  LDS R18, [R2+0x400] ;  /* 0x0004000002127984 */ /* 0x000f680000000800 */
        /* <DEDUP_REMOVED lines=10> */
[----:B-----5:R-:W-:-:S03]  /*6060*/  FMUL.FTZ R19, R37, R18 ;  /* 0x0000001225137220 */ /* 0x020fc60000410000 */
[----:B------:R-:W-:Y:S01]  /*6070*/  STS [R2+0x200], R13 ;  /* 0x0002000d02007388 */ /* 0x000fe20000000800 */
[----:B-1----:R-:W-:-:S03]  /*6080*/  FMUL.FTZ R21, R37, R20 ;  /* 0x0000001425157220 */ /* 0x002fc60000410000 */
[----:B------:R-:W-:Y:S01]  /*6090*/  STS [R2+0x400], R19 ;  /* 0x0004001302007388 */ /* 0x000fe20000000800 */
[----:B------:R-:W-:-:S03]  /*60a0*/  FMUL.FTZ R23, R37, R22 ;  /* 0x0000001625177220 */ /* 0x000fc60000410000 */
[----:B------:R-:W-:Y:S01]  /*60b0*/  STS [R2+0x600], R21 ;  /* 0x0006001502007388 */ /* 0x000fe20000000800 */
[----:B------:R-:W-:-:S03]  /*60c0*/  FMUL.FTZ R25, R37, R24 ;  /* 0x0000001825197220 */ /* 0x000fc60000410000 */
[----:B------:R-:W-:Y:S04]  /*60d0*/  STS [R2+0x800], R23 ;  /* 0x0008001702007388 */ /* 0x000fe80000000800 */
[----:B------:R0:W-:Y:S02]  /*60e0*/  STS [R2+0xa00], R25 ;  /* 0x000a001902007388 */ /* 0x0001e40000000800 */
[----:B0-----:R-:W-:-:S07]  /*60f0*/  VIADD R2, R2, 0x1000 ;  /* 0x0000100002027836 */ /* 0x001fce0000000000 */
.L_x_17395:
[----:B------:R-:W-:Y:S05]  /*6100*/  BSYNC B1 ;  /* 0x0000000000017941 */ /* 0x000fea0003800000 */
.L_x_17394:
        /* <DEDUP_REMOVED lines=14> */
.L_x_17387:
[----:B------:R-:W-:Y:S05]  /*61f0*/  BSYNC B0 ;  /* 0x0000000000007941 */ /* 0x000fea0003800000 */
.L_x_17386:
[----:B------:R-:W-:Y:S01]  /*6200*/  SHF.R.S32.HI R17, RZ, 0x5, R17 ;  /* 0x00000005ff117819 */ /* 0x000fe20000011411 */
[----:B------:R-:W-:Y:S03]  /*6210*/  BAR.SYNC.DEFER_BLOCKING 0x0 ;  /* 0x0000000000007b1d */ /* 0x000fe60000010000 */
[----:B------:R-:W-:-:S03]  /*6220*/  ISETP.GE.AND P0, PT, R16, R17, PT ;  /* 0x000000111000720c */ /* 0x000fc60003f06270 */
[----:B------:R-:W-:Y:S01]  /*6230*/  ULDC UR7, c[0x0][0x25c] ;  /* 0x0000970000077ab9 */ /* 0x000fe20000000800 */
[----:B------:R-:W-:Y:S09]  /*6240*/  BSSY B0, `(.L_x_17396) ;  /* 0x0000697000007945 */ /* 0x000ff20003800000 */
[----:B------:R-:W-:Y:S05]  /*6250*/  @!P0 BRA `(.L_x_17397) ;  /* 0x0000000000348947 */ /* 0x000fea0003800000 */
[----:B------:R-:W-:Y:S02]  /*6260*/  CS2R R56, SRZ ;  /* 0x0000000000387805 */ /* 0x000fe4000001ff00 */
[----:B------:R-:W-:Y:S02]  /*6270*/  CS2R R54, SRZ ;  /* 0x0000000000367805 */ /* 0x000fe4000001ff00 */
[----:B------:R-:W-:Y:S02]  /*6280*/  CS2R R52, SRZ ;  /* 0x0000000000347805 */ /* 0x000fe4000001ff00 */
[----:B------:R-:W-:Y:S02]  /*6290*/  CS2R R50, SRZ ;  /* 0x0000000000327805 */ /* 0x000fe4000001ff00 */
[----:B------:R-:W-:Y:S02]  /*62a0*/  CS2R R48, SRZ ;  /* 0x0000000000307805 */ /* 0x000fe4000001ff00 */
[----:B-1----:R-:W-:-:S02]  /*62b0*/  CS2R R46, SRZ ;  /* 0x00000000002e7805 */ /* 0x002fc4000001ff00 */
[----:B------:R-:W-:Y:S02]  /*62c0*/  CS2R R44, SRZ ;  /* 0x00000000002c7805 */ /* 0x000fe4000001ff00 */
[----:B------:R-:W-:Y:S02]  /*62d0*/  CS2R R42, SRZ ;  /* 0x00000000002a7805 */ /* 0x000fe4000001ff00 */
[----:B------:R-:W-:Y:S02]  /*62e0*/  CS2R R40, SRZ ;  /* 0x0000000000287805 */ /* 0x000fe4000001ff00 */
[----:B------:R-:W-:Y:S02]  /*62f0*/  CS2R R38, SRZ ;  /* 0x0000000000267805 */ /* 0x000fe4000001ff00 */
[----:B------:R-:W-:Y:S02]  /*6300*/  CS2R R60, SRZ ;  /* 0x00000000003c7805 */ /* 0x000fe4000001ff00 */
[----:B------:R-:W-:Y:S01]  /*6310*/  CS2R R58, SRZ ;  /* 0x00000000003a7805 */ /* 0x000fe2000001ff00 */
[----:B------:R-:W-:Y:S06]  /*6320*/  BRA `(.L_x_17398) ;  /* 0x0000006800207947 */ /* 0x000fec0003800000 */
.L_x_17397:
[C---:B------:R-:W-:Y:S01]  /*6330*/  IADD3 R28, P0, R16.reuse, R28, RZ ;  /* 0x0000001c101c7210 */ /* 0x040fe20007f1e0ff */
[----:B------:R-:W-:Y:S01]  /*6340*/  ULDC.64 UR4, c[0x0][0x238] ;  /* 0x00008e0000047ab9 */ /* 0x000fe20000000a00 */
[----:B--2---:R-:W-:Y:S01]  /*6350*/  SHF.R.S32.HI R2, RZ, 0x1f, R15 ;  /* 0x0000001fff027819 */ /* 0x004fe2000001140f */
[----:B------:R-:W2:Y:S01]  /*6360*/  LDC R63, c[0x0][0x25c] ;  /* 0x00009700ff3f7b82 */ /* 0x000ea20000000800 */
[----:B------:R-:W-:Y:S01]  /*6370*/  LEA.HI.X.SX32 R29, R16, R29, 0x1, P0 ;  /* 0x0000001d101d7211 */ /* 0x000fe200000f0eff */
[----:B------:R-:W-:Y:S01]  /*6380*/  ULDC UR6, c[0x0][0x260] ;  /* 0x0000980000067ab9 */ /* 0x000fe20000000800 */
[----:B------:R-:W-:Y:S01]  /*6390*/  LEA R36, P0, R28, UR4, 0x2 ;  /* 0x000000041c247c11 */ /* 0x000fe2000f8010ff */
[----:B------:R-:W-:Y:S01]  /*63a0*/  UMOV UR4, 0x400 ;  /* 0x0000040000047882 */ /* 0x000fe20000000000 */
[----:B------:R-:W-:Y:S01]  /*63b0*/  LEA.HI R2, R2, R15, RZ, 0x2 ;  /* 0x0000000f02027211 */ /* 0x000fe200078f10ff */
[----:B------:R-:W-:Y:S01]  /*63c0*/  UIADD3 UR4, UR4, 0x1a0, URZ ;  /* 0x000001a004047890 */ /* 0x000fe2000fffe03f */
[----:B------:R-:W-:Y:S01]  /*63d0*/  LEA.HI.X R37, R28, UR5, R29, 0x2, P0 ;  /* 0x000000051c257c11 */ /* 0x000fe200080f141d */
[----:B------:R-:W3:Y:S01]  /*63e0*/  S2UR UR5, SR_CgaCtaId ;  /* 0x00000000000579c3 */ /* 0x000ee20000008800 */
[C---:B------:R-:W-:Y:S01]  /*63f0*/  LOP3.LUT R4, R2.reuse, 0xfffffffc, RZ, 0xc0, !PT ;  /* 0xfffffffc02047812 */ /* 0x040fe200078ec0ff */
[----:B------:R-:W-:Y:S01]  /*6400*/  IMAD.SHL.U32 R6, R2, 0x8, RZ ;  /* 0x0000000802067824 */ /* 0x000fe200078e00ff */
[----:B------:R-:W-:Y:S01]  /*6410*/  IADD3 R141, -R16, -0x1, R17 ;  /* 0xffffffff108d7810 */ /* 0x000fe20007ffe111 */
[----:B------:R-:W-:Y:S01]  /*6420*/  IMAD R2, R3, UR6, RZ ;  /* 0x0000000603027c24 */ /* 0x000fe2000f8e02ff */
[----:B------:R-:W-:Y:S01]  /*6430*/  CS2R R56, SRZ ;  /* 0x0000000000387805 */ /* 0x000fe2000001ff00 */
[----:B------:R-:W-:Y:S01]  /*6440*/  IMAD.IADD R5, R15, 0x1, -R4 ;  /* 0x000000010f057824 */ /* 0x000fe200078e0a04 */
[----:B------:R-:W-:-:S02]  /*6450*/  LOP3.LUT R6, R6, 0xffffffe0, RZ, 0xc0, !PT ;  /* 0xffffffe006067812 */ /* 0x000fc400078ec0ff */
[----:B------:R-:W-:Y:S02]  /*6460*/  CS2R R54, SRZ ;  /* 0x0000000000367805 */ /* 0x000fe4000001ff00 */
[----:B------:R-:W-:Y:S02]  /*6470*/  CS2R R52, SRZ ;  /* 0x0000000000347805 */ /* 0x000fe4000001ff00 */
[----:B------:R-:W-:Y:S02]  /*6480*/  CS2R R50, SRZ ;  /* 0x0000000000327805 */ /* 0x000fe4000001ff00 */
[----:B------:R-:W-:Y:S01]  /*6490*/  LEA R66, R16, R5, 0x2 ;  /* 0x0000000510427211 */ /* 0x000fe200078e10ff */
[----:B------:R-:W-:Y:S01]  /*64a0*/  IMAD.SHL.U32 R5, R5, 0x8, RZ ;  /* 0x0000000805057824 */ /* 0x000fe200078e00ff */
[----:B------:R-:W-:Y:S02]  /*64b0*/  CS2R R48, SRZ ;  /* 0x0000000000307805 */ /* 0x000fe4000001ff00 */
[----:B-1----:R-:W-:-:S02]  /*64c0*/  CS2R R46, SRZ ;  /* 0x00000000002e7805 */ /* 0x002fc4000001ff00 */
[----:B------:R-:W-:Y:S01]  /*64d0*/  CS2R R44, SRZ ;  /* 0x00000000002c7805 */ /* 0x000fe2000001ff00 */
[----:B------:R-:W-:Y:S01]  /*64e0*/  IMAD.IADD R64, R5, 0x1, R6 ;  /* 0x0000000105407824 */ /* 0x000fe200078e0206 */
[----:B------:R-:W-:Y:S02]  /*64f0*/  CS2R R42, SRZ ;  /* 0x00000000002a7805 */ /* 0x000fe4000001ff00 */
[----:B------:R-:W-:Y:S02]  /*6500*/  CS2R R40, SRZ ;  /* 0x0000000000287805 */ /* 0x000fe4000001ff00 */
[----:B------:R-:W-:Y:S02]  /*6510*/  CS2R R38, SRZ ;  /* 0x0000000000267805 */ /* 0x000fe4000001ff00 */
[----:B------:R-:W-:Y:S02]  /*6520*/  CS2R R60, SRZ ;  /* 0x00000000003c7805 */ /* 0x000fe4000001ff00 */
[----:B------:R-:W-:Y:S01]  /*6530*/  CS2R R58, SRZ ;  /* 0x00000000003a7805 */ /* 0x000fe2000001ff00 */
[----:B------:R-:W-:Y:S01]  /*6540*/  IMAD.MOV.U32 R62, RZ, RZ, R16 ;  /* 0x000000ffff3e7224 */ /* 0x000fe200078e0010 */
[----:B--2---:R-:W-:Y:S01]  /*6550*/  SHF.R.S32.HI R63, RZ, 0x1f, R63 ;  /* 0x0000001fff3f7819 */ /* 0x004fe2000001143f */
[----:B---3--:R-:W-:Y:S01]  /*6560*/  ULEA UR4, UR5, UR4, 0x18 ;  /* 0x0000000405047291 */ /* 0x008fe2000f8ec03f */
[----:B------:R-:W-:Y:S01]  /*6570*/  SHF.R.S32.HI R3, RZ, 0x1f, R2 ;  /* 0x0000001fff037819 */ /* 0x000fe20000011402 */
[----:B------:R-:W-:Y:S01]  /*6580*/  IMAD R65, R16, 0x20, R5 ;  /* 0x0000002010417824 */ /* 0x000fe200078e0205 */
[C---:B------:R-:W-:Y:S01]  /*6590*/  IADD3 R71, R64.reuse, 0x600, RZ ;  /* 0x0000060040477810 */ /* 0x040fe20007ffe0ff */
[C---:B------:R-:W-:Y:S01]  /*65a0*/  VIADD R67, R64.reuse, 0x200 ;  /* 0x0000020040437836 */ /* 0x040fe20000000000 */
[C---:B------:R-:W-:Y:S01]  /*65b0*/  IADD3 R76, R64.reuse, 0xb00, RZ ;  /* 0x00000b00404c7810 */ /* 0x040fe20007ffe0ff */
[----:B------:R-:W-:Y:S01]  /*65c0*/  VIADD R68, R64, 0x300 ;  /* 0x0000030040447836 */ /* 0x000fe20000000000 */
[----:B------:R-:W-:Y:S01]  /*65d0*/  LEA R66, R66, UR4, 0x5 ;  /* 0x0000000442427c11 */ /* 0x000fe2000f8e28ff */
[C---:B------:R-:W-:Y:S01]  /*65e0*/  VIADD R69, R64.reuse, 0x400 ;  /* 0x0000040040457836 */ /* 0x040fe20000000000 */
[C---:B------:R-:W-:Y:S01]  /*65f0*/  IADD3 R81, R64.reuse, 0x1000, RZ ;  /* 0x0000100040517810 */ /* 0x040fe20007ffe0ff */
[----:B------:R-:W-:Y:S01]  /*6600*/  VIADD R70, R64, 0x500 ;  /* 0x0000050040467836 */ /* 0x000fe20000000000 */
[----:B------:R-:W-:Y:S01]  /*6610*/  IADD3 R66, R66, 0x10, RZ ;  /* 0x0000001042427810 */ /* 0x000fe20007ffe0ff */
        /* <DEDUP_REMOVED lines=14> */
[----:B------:R-:W-:-:S07]  /*6700*/  VIADD R88, R64, 0x1700 ;  /* 0x0000170040587836 */ /* 0x000fce0000000000 */
.L_x_17447:
[----:B--2---:R-:W2:Y:S01]  /*6710*/  LDG.E.CONSTANT R4, desc[UR10][R36.64] ;  /* 0x0000000a24047981 */ /* 0x004ea2000c1e9900 */
[----:B-1----:R-:W1:Y:S01]  /*6720*/  LDC.64 R12, c[0x0][0x228] ;  /* 0x00008a00ff0c7b82 */ /* 0x002e620000000a00 */
[----:B--2---:R-:W-:Y:S01]  /*6730*/  SHF.R.S32.HI R5, RZ, 0x1f, R4 ;  /* 0x0000001fff057819 */ /* 0x004fe20000011404 */
[----:B------:R-:W-:-:S04]  /*6740*/  IMAD.WIDE.U32 R26, R4, UR7, R2 ;  /* 0x00000007041a7c25 */ /* 0x000fc8000f8e0002 */
[----:B------:R-:W-:Y:S01]  /*6750*/  IMAD R5, R5, UR7, RZ ;  /* 0x0000000705057c24 */ /* 0x000fe2000f8e02ff */
[-C--:B------:R-:W-:Y:S02]  /*6760*/  IADD3 R11, P6, R83, R26.reuse, RZ ;  /* 0x0000001a530b7210 */ /* 0x080fe40007fde0ff */
[-C--:B------:R-:W-:Y:S01]  /*6770*/  IADD3 R9, P1, R82, R26.reuse, RZ ;  /* 0x0000001a52097210 */ /* 0x080fe20007f3e0ff */
[----:B------:R-:W-:Y:S01]  /*6780*/  IMAD R97, R4, R63, R5 ;  /* 0x0000003f04617224 */ /* 0x000fe200078e0205 */
[-C--:B------:R-:W-:Y:S02]  /*6790*/  IADD3 R5, P0, R80, R26.reuse, RZ ;  /* 0x0000001a50057210 */ /* 0x080fe40007f1e0ff */
[----:B------:R-:W-:Y:S01]  /*67a0*/  IADD3 R19, P5, R84, R26, RZ ;  /* 0x0000001a54137210 */ /* 0x000fe20007fbe0ff */
[----:B------:R-:W-:Y:S01]  /*67b0*/  IMAD.IADD R97, R27, 0x1, R97 ;  /* 0x000000011b617824 */ /* 0x000fe200078e0261 */
[-C--:B-1----:R-:W-:Y:S02]  /*67c0*/  LEA R4, P2, R5, R12.reuse, 0x1 ;  /* 0x0000000c05047211 */ /* 0x082fe400078408ff */
[----:B------:R-:W-:-:S02]  /*67d0*/  LEA R8, P3, R9, R12, 0x1 ;  /* 0x0000000c09087211 */ /* 0x000fc400078608ff */
[----:B------:R-:W-:Y:S02]  /*67e0*/  LEA.HI.X.SX32 R6, R80, R97, 0x1, P0 ;  /* 0x0000006150067211 */ /* 0x000fe400000f0eff */
[----:B0-----:R-:W-:Y:S02]  /*67f0*/  IADD3 R7, P0, R81, R26, RZ ;  /* 0x0000001a51077210 */ /* 0x001fe40007f1e0ff */
[----:B------:R-:W-:Y:S02]  /*6800*/  LEA.HI.X R5, R5, R13, R6, 0x1, P2 ;  /* 0x0000000d05057211 */ /* 0x000fe400010f0c06 */
[-C--:B------:R-:W-:Y:S02]  /*6810*/  LEA.HI.X.SX32 R28, R81, R97.reuse, 0x1, P0 ;  /* 0x00000061511c7211 */ /* 0x080fe400000f0eff */
[----:B------:R-:W-:Y:S01]  /*6820*/  LEA.HI.X.SX32 R22, R83, R97, 0x1, P6 ;  /* 0x0000006153167211 */ /* 0x000fe200030f0eff */
[----:B------:R-:W5:Y:S01]  /*6830*/  LDG.E.CONSTANT R89, desc[UR10][R4.64] ;  /* 0x0000000a04597981 */ /* 0x000f62000c1e9900 */
[----:B------:R-:W-:-:S02]  /*6840*/  LEA R10, P2, R11, R12, 0x1 ;  /* 0x0000000c0b0a7211 */ /* 0x000fc400078408ff */
[----:B------:R-:W-:Y:S01]  /*6850*/  LEA R18, P0, R19, R12, 0x1 ;  /* 0x0000000c13127211 */ /* 0x000fe200078008ff */
[----:B------:R-:W5:Y:S01]  /*6860*/  LDG.E.CONSTANT R91, desc[UR10][R4.64+0x8] ;  /* 0x0000080a045b7981 */ /* 0x000f62000c1e9900 */
[-C--:B------:R-:W-:Y:S02]  /*6870*/  LEA.HI.X.SX32 R24, R82, R97.reuse, 0x1, P1 ;  /* 0x0000006152187211 */ /* 0x080fe400008f0eff */
[----:B------:R-:W-:Y:S01]  /*6880*/  LEA.HI.X.SX32 R20, R84, R97, 0x1, P5 ;  /* 0x0000006154147211 */ /* 0x000fe200028f0eff */
[----:B------:R-:W5:Y:S01]  /*6890*/  LDG.E.CONSTANT R92, desc[UR10][R4.64+0xc] ;  /* 0x00000c0a045c7981 */ /* 0x000f62000c1e9900 */
[----:B------:R-:W-:Y:S02]  /*68a0*/  IADD3 R21, P6, R85, R26, RZ ;  /* 0x0000001a55157210 */ /* 0x000fe40007fde0ff */
[----:B------:R-:W-:Y:S02]  /*68b0*/  LEA R6, P4, R7, R12, 0x1 ;  /* 0x0000000c07067211 */ /* 0x000fe400078808ff */
[----:B------:R-:W-:-:S02]  /*68c0*/  LEA.HI.X R9, R9, R13, R24, 0x1, P3 ;  /* 0x0000000d09097211 */ /* 0x000fc400018f0c18 */
[-C--:B------:R-:W-:Y:S02]  /*68d0*/  LEA.HI.X R11, R11, R13.reuse, R22, 0x1, P2 ;  /* 0x0000000d0b0b7211 */ /* 0x080fe400010f0c16 */
[----:B------:R-:W-:Y:S01]  /*68e0*/  LEA.HI.X R19, R19, R13, R20, 0x1, P0 ;  /* 0x0000000d13137211 */ /* 0x000fe200000f0c14 */
[----:B------:R-:W5:Y:S01]  /*68f0*/  LDG.E.CONSTANT R98, desc[UR10][R8.64] ;  /* 0x0000000a08627981 */ /* 0x000f62000c1e9900 */
[----:B------:R-:W-:Y:S02]  /*6900*/  LEA.HI.X.SX32 R90, R85, R97, 0x1, P6 ;  /* 0x00000061555a7211 */ /* 0x000fe400030f0eff */
[-C--:B------:R-:W-:Y:S01]  /*6910*/  LEA.HI.X R7, R7, R13.reuse, R28, 0x1, P4 ;  /* 0x0000000d07077211 */ /* 0x080fe200020f0c1c */
[----:B------:R-:W5:Y:S01]  /*6920*/  LDG.E.CONSTANT R99, desc[UR10][R8.64+0x4] ;  /* 0x0000040a08637981 */ /* 0x000f62000c1e9900 */
[C---:B------:R-:W-:Y:S02]  /*6930*/  LEA R20, P2, R21.reuse, R12, 0x1 ;  /* 0x0000000c15147211 */ /* 0x040fe400078408ff */
[----:B------:R-:W-:Y:S01]  /*6940*/  IADD3 R23, P5, R86, R26, RZ ;  /* 0x0000001a56177210 */ /* 0x000fe20007fbe0ff */
[----:B------:R-:W5:Y:S01]  /*6950*/  LDG.E.CONSTANT R100, desc[UR10][R8.64+0x8] ;  /* 0x0000080a08647981 */ /* 0x000f62000c1e9900 */
[----:B------:R-:W-:-:S02]  /*6960*/  LEA.HI.X R21, R21, R13, R90, 0x1, P2 ;  /* 0x0000000d15157211 */ /* 0x000fc400010f0c5a */
[-C--:B------:R-:W-:Y:S01]  /*6970*/  IADD3 R25, P4, R87, R26.reuse, RZ ;  /* 0x0000001a57197210 */ /* 0x080fe20007f9e0ff */
[----:B------:R-:W5:Y:S01]  /*6980*/  LDG.E.CONSTANT R101, desc[UR10][R8.64+0xc] ;  /* 0x00000c0a08657981 */ /* 0x000f62000c1e9900 */
[----:B------:R-:W-:Y:S02]  /*6990*/  IADD3 R27, P3, R88, R26, RZ ;  /* 0x0000001a581b7210 */ /* 0x000fe40007f7e0ff */
[-C--:B------:R-:W-:Y:S01]  /*69a0*/  LEA R22, P1, R23, R12.reuse, 0x1 ;  /* 0x0000000c17167211 */ /* 0x080fe200078208ff */
[----:B------:R-:W5:Y:S01]  /*69b0*/  LDG.E.CONSTANT R102, desc[UR10][R10.64] ;  /* 0x0000000a0a667981 */ /* 0x000f62000c1e9900 */
[-C--:B------:R-:W-:Y:S02]  /*69c0*/  LEA R24, P0, R25, R12.reuse, 0x1 ;  /* 0x0000000c19187211 */ /* 0x080fe400078008ff */
[----:B------:R-:W-:Y:S01]  /*69d0*/  LEA R28, P6, R27, R12, 0x1 ;  /* 0x0000000c1b1c7211 */ /* 0x000fe200078c08ff */
[----:B------:R-:W5:Y:S01]  /*69e0*/  LDG.E.CONSTANT R103, desc[UR10][R10.64+0x4] ;  /* 0x0000040a0a677981 */ /* 0x000f62000c1e9900 */
[----:B------:R-:W-:-:S02]  /*69f0*/  LEA.HI.X.SX32 R34, R86, R97, 0x1, P5 ;  /* 0x0000006156227211 */ /* 0x000fc400028f0eff */
[-C--:B---3--:R-:W-:Y:S01]  /*6a00*/  LEA.HI.X.SX32 R32, R87, R97.reuse, 0x1, P4 ;  /* 0x0000006157207211 */ /* 0x088fe200020f0eff */
[----:B------:R-:W5:Y:S01]  /*6a10*/  LDG.E.CONSTANT R104, desc[UR10][R10.64+0x8] ;  /* 0x0000080a0a687981 */ /* 0x000f62000c1e9900 */
[----:B------:R-:W-:Y:S02]  /*6a20*/  LEA.HI.X.SX32 R30, R88, R97, 0x1, P3 ;  /* 0x00000061581e7211 */ /* 0x000fe400018f0eff */
[-C--:B------:R-:W-:Y:S01]  /*6a30*/  LEA.HI.X R23, R23, R13.reuse, R34, 0x1, P1 ;  /* 0x0000000d17177211 */ /* 0x080fe200008f0c22 */
[----:B------:R0:W5:Y:S01]  /*6a40*/  LDG.E.CONSTANT R105, desc[UR10][R10.64+0xc] ;  /* 0x00000c0a0a697981 */ /* 0x000162000c1e9900 */
[-C--:B------:R-:W-:Y:S02]  /*6a50*/  LEA.HI.X R25, R25, R13.reuse, R32, 0x1, P0 ;  /* 0x0000000d19197211 */ /* 0x080fe400000f0c20 */
[----:B------:R-:W-:Y:S01]  /*6a60*/  LEA.HI.X R29, R27, R13, R30, 0x1, P6 ;  /* 0x0000000d1b1d7211 */ /* 0x000fe200030f0c1e */
[----:B------:R-:W5:Y:S04]  /*6a70*/  LDG.E.CONSTANT R90, desc[UR10][R4.64+0x4] ;  /* 0x0000040a045a7981 */ /* 0x000f68000c1e9900 */
[----:B------:R-:W5:Y:S04]  /*6a80*/  LDG.E.CONSTANT R93, desc[UR10][R6.64] ;  /* 0x0000000a065d7981 */ /* 0x000f68000c1e9900 */
[----:B------:R-:W5:Y:S04]  /*6a90*/  LDG.E.CONSTANT R94, desc[UR10][R6.64+0x4] ;  /* 0x0000040a065e7981 */ /* 0x000f68000c1e9900 */
[----:B------:R-:W5:Y:S04]  /*6aa0*/  LDG.E.CONSTANT R95, desc[UR10][R6.64+0x8] ;  /* 0x0000080a065f7981 */ /* 0x000f68000c1e9900 */
[----:B------:R1:W5:Y:S04]  /*6ab0*/  LDG.E.CONSTANT R96, desc[UR10][R6.64+0xc] ;  /* 0x00000c0a06607981 */ /* 0x000368000c1e9900 */
[----:B0-----:R-:W0:Y:S04]  /*6ac0*/  LDS.128 R8, [R66] ;  /* 0x0000000042087984 */ /* 0x001e280000000c00 */
[----:B------:R-:W5:Y:S04]  /*6ad0*/  LDG.E.CONSTANT R110, desc[UR10][R20.64] ;  /* 0x0000000a146e7981 */ /* 0x000f68000c1e9900 */
[----:B-1----:R-:W1:Y:S04]  /*6ae0*/  LDS.128 R4, [R66+-0x10] ;  /* 0xfffff00042047984 */ /* 0x002e680000000c00 */
[----:B------:R-:W5:Y:S04]  /*6af0*/  LDG.E.CONSTANT R111, desc[UR10][R20.64+0x4] ;  /* 0x0000040a146f7981 */ /* 0x000f68000c1e9900 */
[----:B------:R-:W5:Y:S04]  /*6b00*/  LDG.E.CONSTANT R112, desc[UR10][R20.64+0x8] ;  /* 0x0000080a14707981 */ /* 0x000f68000c1e9900 */
[----:B------:R2:W5:Y:S04]  /*6b10*/  LDG.E.CONSTANT R113, desc[UR10][R20.64+0xc] ;  /* 0x00000c0a14717981 */ /* 0x000568000c1e9900 */
[----:B------:R-:W5:Y:S04]  /*6b20*/  LDG.E.CONSTANT R106, desc[UR10][R18.64] ;  /* 0x0000000a126a7981 */ /* 0x000f68000c1e9900 */
[----:B------:R-:W5:Y:S04]  /*6b30*/  LDG.E.CONSTANT R107, desc[UR10][R18.64+0x4] ;  /* 0x0000040a126b7981 */ /* 0x000f68000c1e9900 */
[----:B------:R-:W5:Y:S04]  /*6b40*/  LDG.E.CONSTANT R108, desc[UR10][R18.64+0x8] ;  /* 0x0000080a126c7981 */ /* 0x000f68000c1e9900 */
[----:B------:R3:W5:Y:S01]  /*6b50*/  LDG.E.CONSTANT R109, desc[UR10][R18.64+0xc] ;  /* 0x00000c0a126d7981 */ /* 0x000762000c1e9900 */
[----:B0-----:R-:W-:-:S03]  /*6b60*/  F2FP.BF16.F32.PACK_AB R139, R11, R10 ;  /* 0x0000000a0b8b723e */ /* 0x001fc600000010ff */
[----:B------:R-:W5:Y:S01]  /*6b70*/  LDG.E.CONSTANT R114, desc[UR10][R22.64] ;  /* 0x0000000a16727981 */ /* 0x000f62000c1e9900 */
[----:B------:R-:W-:Y:S02]  /*6b80*/  F2FP.BF16.F32.PACK_AB R129, R9, R8 ;  /* 0x000000080981723e */ /* 0x000fe400000010ff */
[CC--:B------:R-:W-:Y:S01]  /*6b90*/  IADD3 R11, P6, R64.reuse, R26.reuse, RZ ;  /* 0x0000001a400b7210 */ /* 0x0c0fe20007fde0ff */
[----:B------:R-:W5:Y:S01]  /*6ba0*/  LDG.E.CONSTANT R115, desc[UR10][R22.64+0x4] ;  /* 0x0000040a16737981 */ /* 0x000f62000c1e9900 */
[----:B------:R-:W-:Y:S02]  /*6bb0*/  IADD3 R9, P5, R67, R26, RZ ;  /* 0x0000001a43097210 */ /* 0x000fe40007fbe0ff */
[----:B-1----:R-:W-:Y:S01]  /*6bc0*/  F2FP.BF16.F32.PACK_AB R126, R7, R6 ;  /* 0x00000006077e723e */ /* 0x002fe200000010ff */
[----:B------:R-:W5:Y:S01]  /*6bd0*/  LDG.E.CONSTANT R116, desc[UR10][R22.64+0x8] ;  /* 0x0000080a16747981 */ /* 0x000f62000c1e9900 */
[----:B------:R-:W-:Y:S02]  /*6be0*/  IADD3 R7, P3, R69, R26, RZ ;  /* 0x0000001a45077210 */ /* 0x000fe40007f7e0ff */
[----:B--2---:R-:W-:Y:S01]  /*6bf0*/  LEA.HI.X.SX32 R20, R64, R97, 0x1, P6 ;  /* 0x0000006140147211 */ /* 0x004fe200030f0eff */
[----:B------:R0:W5:Y:S01]  /*6c00*/  LDG.E.CONSTANT R117, desc[UR10][R22.64+0xc] ;  /* 0x00000c0a16757981 */ /* 0x000162000c1e9900 */
[----:B------:R-:W-:-:S02]  /*6c10*/  F2FP.BF16.F32.PACK_AB R127, R5, R4 ;  /* 0x00000004057f723e */ /* 0x000fc400000010ff */
[----:B------:R-:W-:Y:S01]  /*6c20*/  LEA R6, P6, R7, R12, 0x1 ;  /* 0x0000000c07067211 */ /* 0x000fe200078c08ff */
[----:B------:R-:W5:Y:S01]  /*6c30*/  LDG.E.CONSTANT R118, desc[UR10][R24.64] ;  /* 0x0000000a18767981 */ /* 0x000f62000c1e9900 */
[-C--:B---3--:R-:W-:Y:S02]  /*6c40*/  LEA.HI.X.SX32 R18, R67, R97.reuse, 0x1, P5 ;  /* 0x0000006143127211 */ /* 0x088fe400028f0eff */
[----:B------:R-:W-:Y:S01]  /*6c50*/  LEA.HI.X.SX32 R8, R69, R97, 0x1, P3 ;  /* 0x0000006145087211 */ /* 0x000fe200018f0eff */
[----:B------:R-:W5:Y:S01]  /*6c60*/  LDG.E.CONSTANT R119, desc[UR10][R24.64+0x4] ;  /* 0x0000040a18777981 */ /* 0x000f62000c1e9900 */
[----:B------:R-:W-:Y:S02]  /*6c70*/  IADD3 R5, P4, R68, R26, RZ ;  /* 0x0000001a44057210 */ /* 0x000fe40007f9e0ff */
[C---:B0-----:R-:W-:Y:S01]  /*6c80*/  LEA R22, P2, R11.reuse, R12, 0x1 ;  /* 0x0000000c0b167211 */ /* 0x041fe200078408ff */
[----:B------:R-:W5:Y:S04]  /*6c90*/  LDG.E.CONSTANT R120, desc[UR10][R24.64+0x8] ;  /* 0x0000080a18787981 */ /* 0x000f68000c1e9900 */
[----:B------:R0:W5:Y:S01]  /*6ca0*/  LDG.E.CONSTANT R121, desc[UR10][R24.64+0xc] ;  /* 0x00000c0a18797981 */ /* 0x000162000c1e9900 */
[----:B------:R-:W-:-:S02]  /*6cb0*/  LEA.HI.X R23, R11, R13, R20, 0x1, P2 ;  /* 0x0000000d0b177211 */ /* 0x000fc400010f0c14 */
[----:B------:R-:W-:Y:S01]  /*6cc0*/  LEA.HI.X R7, R7, R13, R8, 0x1, P6 ;  /* 0x0000000d07077211 */ /* 0x000fe200030f0c08 */
[----:B------:R-:W5:Y:S01]  /*6cd0*/  LDG.E.CONSTANT R122, desc[UR10][R28.64] ;  /* 0x0000000a1c7a7981 */ /* 0x000f62000c1e9900 */
[----:B------:R-:W-:-:S03]  /*6ce0*/  LEA R4, P0, R5, R12, 0x1 ;  /* 0x0000000c05047211 */ /* 0x000fc600078008ff */
[----:B------:R-:W5:Y:S01]  /*6cf0*/  LDG.E.CONSTANT R123, desc[UR10][R28.64+0x4] ;  /* 0x0000040a1c7b7981 */ /* 0x000f62000c1e9900 */
[C---:B0-----:R-:W-:Y:S02]  /*6d00*/  LEA R24, P1, R9.reuse, R12, 0x1 ;  /* 0x0000000c09187211 */ /* 0x041fe400078208ff */
[----:B------:R-:W-:Y:S01]  /*6d10*/  LEA.HI.X.SX32 R10, R68, R97, 0x1, P4 ;  /* 0x00000061440a7211 */ /* 0x000fe200020f0eff */
[----:B------:R-:W5:Y:S01]  /*6d20*/  LDG.E.CONSTANT R124, desc[UR10][R28.64+0x8] ;  /* 0x0000080a1c7c7981 */ /* 0x000f62000c1e9900 */
[-C--:B------:R-:W-:Y:S02]  /*6d30*/  LEA.HI.X R25, R9, R13.reuse, R18, 0x1, P1 ;  /* 0x0000000d09197211 */ /* 0x080fe400008f0c12 */
[-C--:B------:R-:W-:Y:S01]  /*6d40*/  IADD3 R9, P6, R70, R26.reuse, RZ ;  /* 0x0000001a46097210 */ /* 0x080fe20007fde0ff */
[----:B------:R0:W5:Y:S01]  /*6d50*/  LDG.E.CONSTANT R125, desc[UR10][R28.64+0xc] ;  /* 0x00000c0a1c7d7981 */ /* 0x000162000c1e9900 */
[-C--:B------:R-:W-:Y:S02]  /*6d60*/  IADD3 R11, P5, R71, R26.reuse, RZ ;  /* 0x0000001a470b7210 */ /* 0x080fe40007fbe0ff */
[----:B------:R-:W-:Y:S01]  /*6d70*/  IADD3 R21, P3, R73, R26, RZ ;  /* 0x0000001a49157210 */ /* 0x000fe20007f7e0ff */
[----:B------:R1:W5:Y:S01]  /*6d80*/  LDG.E.CONSTANT R27, desc[UR10][R22.64+0x4] ;  /* 0x0000040a161b7981 */ /* 0x000362000c1e9900 */
[----:B------:R-:W-:-:S02]  /*6d90*/  LEA.HI.X R5, R5, R13, R10, 0x1, P0 ;  /* 0x0000000d05057211 */ /* 0x000fc400000f0c0a */
[-C--:B------:R-:W-:Y:S01]  /*6da0*/  LEA.HI.X.SX32 R34, R70, R97.reuse, 0x1, P6 ;  /* 0x0000006146227211 */ /* 0x080fe200030f0eff */
[----:B------:R1:W5:Y:S01]  /*6db0*/  LDG.E.CONSTANT R33, desc[UR10][R22.64+0xc] ;  /* 0x00000c0a16217981 */ /* 0x000362000c1e9900 */
[-C--:B------:R-:W-:Y:S02]  /*6dc0*/  LEA.HI.X.SX32 R32, R71, R97.reuse, 0x1, P5 ;  /* 0x0000006147207211 */ /* 0x080fe400028f0eff */
[----:B0-----:R-:W-:Y:S02]  /*6dd0*/  LEA.HI.X.SX32 R28, R73, R97, 0x1, P3 ;  /* 0x00000061491c7211 */ /* 0x001fe400018f0eff */
[-C--:B------:R-:W-:Y:S02]  /*6de0*/  LEA R10, P1, R11, R12.reuse, 0x1 ;  /* 0x0000000c0b0a7211 */ /* 0x080fe400078208ff */
[----:B------:R-:W-:Y:S02]  /*6df0*/  LEA R20, P6, R21, R12, 0x1 ;  /* 0x0000000c15147211 */ /* 0x000fe400078c08ff */
[----:B------:R-:W-:-:S02]  /*6e00*/  LEA.HI.X R11, R11, R13, R32, 0x1, P1 ;  /* 0x0000000d0b0b7211 */ /* 0x000fc400008f0c20 */
[----:B------:R-:W-:Y:S01]  /*6e10*/  LEA.HI.X R21, R21, R13, R28, 0x1, P6 ;  /* 0x0000000d15157211 */ /* 0x000fe200030f0c1c */
[----:B------:R1:W5:Y:S04]  /*6e20*/  LDG.E.CONSTANT R32, desc[UR10][R22.64+0x8] ;  /* 0x0000080a16207981 */ /* 0x000368000c1e9900 */
[----:B------:R1:W5:Y:S01]  /*6e30*/  LDG.E.CONSTANT R28, desc[UR10][R22.64] ;  /* 0x0000000a161c7981 */ /* 0x000362000c1e9900 */
[----:B------:R-:W-:-:S04]  /*6e40*/  IADD3 R19, P4, R72, R26, RZ ;  /* 0x0000001a48137210 */ /* 0x000fc80007f9e0ff */
[----:B------:R-:W-:Y:S02]  /*6e50*/  LEA R18, P0, R19, R12, 0x1 ;  /* 0x0000000c13127211 */ /* 0x000fe400078008ff */
[----:B------:R-:W-:-:S04]  /*6e60*/  LEA.HI.X.SX32 R30, R72, R97, 0x1, P4 ;  /* 0x00000061481e7211 */ /* 0x000fc800020f0eff */
[-C--:B------:R-:W-:Y:S02]  /*6e70*/  LEA.HI.X R19, R19, R13.reuse, R30, 0x1, P0 ;  /* 0x0000000d13137211 */ /* 0x080fe400000f0c1e */
[----:B------:R-:W-:Y:S02]  /*6e80*/  ISETP.NE.AND P0, PT, R141, RZ, PT ;  /* 0x000000ff8d00720c */ /* 0x000fe40003f05270 */
[C---:B------:R-:W-:Y:S01]  /*6e90*/  LEA R8, P2, R9.reuse, R12, 0x1 ;  /* 0x0000000c09087211 */ /* 0x040fe200078408ff */
[----:B------:R-:W-:Y:S03]  /*6ea0*/  BSSY B1, `(.L_x_17399) ;  /* 0x0000028000017945 */ /* 0x000fe60003800000 */
[----:B------:R-:W-:Y:S02]  /*6eb0*/  LEA.HI.X R9, R9, R13, R34, 0x1, P2 ;  /* 0x0000000d09097211 */ /* 0x000fe400010f0c22 */
[----:B------:R-:W-:-:S02]  /*6ec0*/  IADD3 R34, P6, R74, R26, RZ ;  /* 0x0000001a4a227210 */ /* 0x000fc40007fde0ff */
[-C--:B------:R-:W-:Y:S02]  /*6ed0*/  IADD3 R134, P2, R75, R26.reuse, RZ ;  /* 0x0000001a4b867210 */ /* 0x080fe40007f5e0ff */
[-C--:B------:R-:W-:Y:S02]  /*6ee0*/  IADD3 R132, P3, R76, R26.reuse, RZ ;  /* 0x0000001a4c847210 */ /* 0x080fe40007f7e0ff */
[-C--:B------:R-:W-:Y:S02]  /*6ef0*/  IADD3 R137, P4, R77, R26.reuse, RZ ;  /* 0x0000001a4d897210 */ /* 0x080fe40007f9e0ff */
[-C--:B------:R-:W-:Y:S02]  /*6f00*/  IADD3 R135, P5, R78, R26.reuse, RZ ;  /* 0x0000001a4e877210 */ /* 0x080fe40007fbe0ff */
[----:B------:R-:W-:Y:S02]  /*6f10*/  IADD3 R130, P1, R79, R26, RZ ;  /* 0x0000001a4f827210 */ /* 0x000fe40007f3e0ff */
[----:B------:R-:W-:Y:S01]  /*6f20*/  LEA.HI.X.SX32 R128, R74, R97, 0x1, P6 ;  /* 0x000000614a807211 */ /* 0x000fe200030f0eff */
[----:B-1----:R-:W-:Y:S10]  /*6f30*/  @P0 BRA `(.L_x_17400) ;  /* 0x0000000000780947 */ /* 0x002ff40003800000 */
[----:B------:R-:W-:Y:S01]  /*6f40*/  VIADD R29, R65, 0x2 ;  /* 0x00000002411d7836 */ /* 0x000fe20000000000 */
[----:B-----5:R-:W-:-:S04]  /*6f50*/  PRMT R26, R27, 0x7632, R26 ;  /* 0x000076321b1a7816 */ /* 0x020fc8000000001a */
[-C--:B------:R-:W-:Y:S02]  /*6f60*/  ISETP.GE.AND P6, PT, R29, R0.reuse, PT ;  /* 0x000000001d00720c */ /* 0x080fe40003fc6270 */
[----:B------:R-:W-:Y:S02]  /*6f70*/  IADD3 R29, R65, 0x3, RZ ;  /* 0x00000003411d7810 */ /* 0x000fe40007ffe0ff */
[----:B------:R-:W-:Y:S01]  /*6f80*/  SEL R31, R27, RZ, !P6 ;  /* 0x000000ff1b1f7207 */ /* 0x000fe20007000000 */
[----:B------:R-:W-:Y:S01]  /*6f90*/  VIADD R27, R65, 0x4 ;  /* 0x00000004411b7836 */ /* 0x000fe20000000000 */
[----:B------:R-:W-:-:S04]  /*6fa0*/  ISETP.GE.AND P6, PT, R29, R0, PT ;  /* 0x000000001d00720c */ /* 0x000fc80003fc6270 */
[----:B------:R-:W-:Y:S02]  /*6fb0*/  SEL R30, R26, RZ, !P6 ;  /* 0x000000ff1a1e7207 */ /* 0x000fe40007000000 */
[----:B------:R-:W-:Y:S01]  /*6fc0*/  ISETP.GE.AND P6, PT, R27, R0, PT ;  /* 0x000000001b00720c */ /* 0x000fe20003fc6270 */
[----:B------:R-:W-:-:S03]  /*6fd0*/  VIADD R27, R65, 0x5 ;  /* 0x00000005411b7836 */ /* 0x000fc60000000000 */
        /* <DEDUP_REMOVED lines=16> */
[----:B------:R-:W-:Y:S02]  /*70e0*/  PRMT R26, R28, 0x7632, R26 ;  /* 0x000076321c1a7816 */ /* 0x000fe4000000001a */
[----:B------:R-:W-:Y:S02]  /*70f0*/  PRMT R27, R31, 0x5410, R30 ;  /* 0x000054101f1b7816 */ /* 0x000fe4000000001e */
[----:B------:R-:W-:-:S04]  /*7100*/  SEL R29, R26, RZ, !P6 ;  /* 0x000000ff1a1d7207 */ /* 0x000fc80007000000 */
[----:B------:R-:W-:-:S07]  /*7110*/  PRMT R28, R28, 0x5410, R29 ;  /* 0x000054101c1c7816 */ /* 0x000fce000000001d */
.L_x_17400:
[----:B------:R-:W-:Y:S05]  /*7120*/  BSYNC B1 ;  /* 0x0000000000017941 */ /* 0x000fea0003800000 */
.L_x_17399:
[----:B-----5:R-:W-:Y:S01]  /*7130*/  HFMA2.MMA.BF16_V2 R29, R127, R28, -RZ ;  /* 0x0000001c7f1d7235 */ /* 0x020fe200003000ff */
[CC--:B------:R-:W-:Y:S01]  /*7140*/  LEA R26, P6, R34.reuse, R12.reuse, 0x1 ;  /* 0x0000000c221a7211 */ /* 0x0c0fe200078c08ff */
[----:B------:R-:W-:Y:S01]  /*7150*/  HFMA2.MMA.BF16_V2 R32, R129, R32, -RZ ;  /* 0x0000002081207235 */ /* 0x000fe200003000ff */
[----:B------:R-:W-:Y:S01]  /*7160*/  HMUL2.BF16_V2 R28, R126, R27 ;  /* 0x0000001b7e1c7232 */ /* 0x000fe20000200000 */
[----:B------:R-:W-:Y:S02]  /*7170*/  LEA.HI.X.SX32 R136, R75, R97, 0x1, P2 ;  /* 0x000000614b887211 */ /* 0x000fe400010f0eff */
[----:B------:R-:W-:Y:S02]  /*7180*/  LEA.HI.X R27, R34, R13, R128, 0x1, P6 ;  /* 0x0000000d221b7211 */ /* 0x000fe400030f0c80 */
[C---:B------:R-:W-:Y:S02]  /*7190*/  PRMT R34, R28.reuse, 0x7610, R34 ;  /* 0x000076101c227816 */ /* 0x040fe40000000022 */
[C---:B------:R-:W-:Y:S01]  /*71a0*/  PRMT R31, R29.reuse, 0x7632, R31 ;  /* 0x000076321d1f7816 */ /* 0x040fe2000000001f */
[----:B------:R-:W-:Y:S01]  /*71b0*/  IMAD.U32 R128, R29, 0x10000, RZ ;  /* 0x000100001d807824 */ /* 0x000fe200078e00ff */
[----:B------:R-:W-:Y:S01]  /*71c0*/  PRMT R35, R28, 0x7632, R35 ;  /* 0x000076321c237816 */ /* 0x000fe20000000023 */
[----:B------:R-:W-:Y:S01]  /*71d0*/  IMAD.U32 R34, R34, 0x10000, RZ ;  /* 0x0001000022227824 */ /* 0x000fe200078e00ff */
[-C--:B------:R-:W-:Y:S01]  /*71e0*/  LEA R28, P6, R134, R12.reuse, 0x1 ;  /* 0x0000000c861c7211 */ /* 0x080fe200078c08ff */
[----:B------:R-:W-:Y:S01]  /*71f0*/  IMAD.U32 R131, R31, 0x10000, RZ ;  /* 0x000100001f837824 */ /* 0x000fe200078e00ff */
[----:B------:R-:W-:Y:S01]  /*7200*/  LEA R30, P2, R132, R12, 0x1 ;  /* 0x0000000c841e7211 */ /* 0x000fe200078408ff */
[----:B------:R-:W-:Y:S01]  /*7210*/  IMAD.U32 R35, R35, 0x10000, RZ ;  /* 0x0001000023237824 */ /* 0x000fe200078e00ff */
[----:B------:R-:W-:Y:S01]  /*7220*/  LEA.HI.X.SX32 R133, R76, R97, 0x1, P3 ;  /* 0x000000614c857211 */ /* 0x000fe200018f0eff */
[----:B------:R-:W-:Y:S01]  /*7230*/  FADD.FTZ R131, R128, R131 ;  /* 0x0000008380837221 */ /* 0x000fe20000010000 */
[----:B------:R-:W-:-:S02]  /*7240*/  PRMT R128, R32, 0x7632, R128 ;  /* 0x0000763220807816 */ /* 0x000fc40000000080 */
[-C--:B------:R-:W-:Y:S02]  /*7250*/  LEA.HI.X R29, R134, R13.reuse, R136, 0x1, P6 ;  /* 0x0000000d861d7211 */ /* 0x080fe400030f0c88 */
[----:B------:R-:W-:Y:S01]  /*7260*/  LEA.HI.X R31, R132, R13, R133, 0x1, P2 ;  /* 0x0000000d841f7211 */ /* 0x000fe200010f0c85 */
[----:B------:R-:W-:Y:S02]  /*7270*/  IMAD.U32 R134, R128, 0x10000, RZ ;  /* 0x0001000080867824 */ /* 0x000fe400078e00ff */
[----:B------:R-:W-:Y:S01]  /*7280*/  FADD.FTZ R132, R34, R35 ;  /* 0x0000002322847221 */ /* 0x000fe20000010000 */
[----:B------:R-:W-:Y:S01]  /*7290*/  IMAD.MOV.U32 R128, RZ, RZ, R139 ;  /* 0x000000ffff807224 */ /* 0x000fe200078e008b */
[----:B------:R-:W-:Y:S02]  /*72a0*/  PRMT R35, R32, 0x7610, R35 ;  /* 0x0000761020237816 */ /* 0x000fe40000000023 */
[-C--:B------:R-:W-:Y:S02]  /*72b0*/  LEA.HI.X.SX32 R138, R77, R97.reuse, 0x1, P4 ;  /* 0x000000614d8a7211 */ /* 0x080fe400020f0eff */
[----:B------:R-:W-:Y:S01]  /*72c0*/  LEA.HI.X.SX32 R136, R78, R97, 0x1, P5 ;  /* 0x000000614e887211 */ /* 0x000fe200028f0eff */
[----:B------:R-:W-:Y:S01]  /*72d0*/  HMUL2.BF16_V2 R139, R128, R33 ;  /* 0x00000021808b7232 */ /* 0x000fe20000200000 */
[----:B------:R-:W-:-:S02]  /*72e0*/  LEA R34, P2, R137, R12, 0x1 ;  /* 0x0000000c89227211 */ /* 0x000fc400078408ff */
[----:B------:R-:W-:Y:S02]  /*72f0*/  LEA R32, P3, R135, R12, 0x1 ;  /* 0x0000000c87207211 */ /* 0x000fe400078608ff */
[----:B------:R-:W-:Y:S02]  /*7300*/  SHF.L.U32 R133, R35, 0x10, RZ ;  /* 0x0000001023857819 */ /* 0x000fe400000006ff */
[-C--:B------:R-:W-:Y:S02]  /*7310*/  LEA.HI.X R35, R137, R13.reuse, R138, 0x1, P2 ;  /* 0x0000000d89237211 */ /* 0x080fe400010f0c8a */
[----:B------:R-:W-:Y:S01]  /*7320*/  LEA.HI.X R33, R135, R13, R136, 0x1, P3 ;  /* 0x0000000d87217211 */ /* 0x000fe200018f0c88 */
[----:B------:R0:W5:Y:S01]  /*7330*/  LDG.E.CONSTANT R138, desc[UR10][R22.64+0x208] ;  /* 0x0002080a168a7981 */ /* 0x000162000c1e9900 */
[----:B------:R-:W-:Y:S01]  /*7340*/  FADD.FTZ R134, R133, R134 ;  /* 0x0000008685867221 */ /* 0x000fe20000010000 */
[--C-:B------:R-:W-:Y:S01]  /*7350*/  FADD.FTZ R133, R131, R132.reuse ;  /* 0x0000008483857221 */ /* 0x100fe20000010000 */
[C---:B------:R-:W-:Y:S01]  /*7360*/  PRMT R131, R139.reuse, 0x7610, R131 ;  /* 0x000076108b837816 */ /* 0x040fe20000000083 */
[----:B------:R0:W5:Y:S01]  /*7370*/  LDG.E.CONSTANT R136, desc[UR10][R22.64+0x200] ;  /* 0x0002000a16887981 */ /* 0x000162000c1e9900 */
[----:B------:R-:W-:-:S03]  /*7380*/  PRMT R132, R139, 0x7632, R132 ;  /* 0x000076328b847816 */ /* 0x000fc60000000084 */
[----:B------:R0:W5:Y:S04]  /*7390*/  LDG.E.CONSTANT R135, desc[UR10][R22.64+0x204] ;  /* 0x0002040a16877981 */ /* 0x000168000c1e9900 */
[----:B------:R0:W5:Y:S01]  /*73a0*/  LDG.E.CONSTANT R137, desc[UR10][R22.64+0x20c] ;  /* 0x00020c0a16897981 */ /* 0x000162000c1e9900 */
[----:B------:R-:W-:Y:S01]  /*73b0*/  BSSY B1, `(.L_x_17401) ;  /* 0x0000022000017945 */ /* 0x000fe20003800000 */
[----:B------:R-:W-:Y:S02]  /*73c0*/  IMAD.U32 R131, R131, 0x10000, RZ ;  /* 0x0001000083837824 */ /* 0x000fe400078e00ff */
[----:B------:R-:W-:Y:S01]  /*73d0*/  IMAD.U32 R132, R132, 0x10000, RZ ;  /* 0x0001000084847824 */ /* 0x000fe200078e00ff */
[----:B------:R-:W-:Y:S06]  /*73e0*/  @P0 BRA `(.L_x_17402) ;  /* 0x0000000000780947 */ /* 0x000fec0003800000 */
[C---:B------:R-:W-:Y:S01]  /*73f0*/  IADD3 R139, R65.reuse, 0x2, RZ ;  /* 0x00000002418b7810 */ /* 0x040fe20007ffe0ff */
[C---:B------:R-:W-:Y:S01]  /*7400*/  VIADD R143, R65.reuse, 0x3 ;  /* 0x00000003418f7836 */ /* 0x040fe20000000000 */
[CC--:B------:R-:W-:Y:S01]  /*7410*/  ISETP.GE.AND P2, PT, R65.reuse, R0.reuse, PT ;  /* 0x000000004100720c */ /* 0x0c0fe20003f46270 */
[----:B0-----:R-:W-:Y:S01]  /*7420*/  VIADD R23, R65, 0x4 ;  /* 0x0000000441177836 */ /* 0x001fe20000000000 */
[-C--:B------:R-:W-:Y:S01]  /*7430*/  ISETP.GE.AND P5, PT, R139, R0.reuse, PT ;  /* 0x000000008b00720c */ /* 0x080fe20003fa6270 */
[----:B------:R-:W-:Y:S01]  /*7440*/  VIADD R145, R65, 0x5 ;  /* 0x0000000541917836 */ /* 0x000fe20000000000 */
[-C--:B------:R-:W-:Y:S02]  /*7450*/  ISETP.GE.AND P6, PT, R143, R0.reuse, PT ;  /* 0x000000008f00720c */ /* 0x080fe40003fc6270 */
[----:B------:R-:W-:Y:S01]  /*7460*/  ISETP.GE.AND P3, PT, R23, R0, PT ;  /* 0x000000001700720c */ /* 0x000fe20003f66270 */
[----:B------:R-:W-:Y:S01]  /*7470*/  VIADD R23, R65, 0x6 ;  /* 0x0000000641177836 */ /* 0x000fe20000000000 */
        /* <DEDUP_REMOVED lines=21> */
.L_x_17402:
[----:B------:R-:W-:Y:S05]  /*75d0*/  BSYNC B1 ;  /* 0x0000000000017941 */ /* 0x000fea0003800000 */
.L_x_17401:
[----:B------:R-:W-:Y:S01]  /*75e0*/  FADD.FTZ R132, R131, R132 ;  /* 0x0000008483847221 */ /* 0x000fe20000010000 */
[----:B-----5:R-:W-:Y:S01]  /*75f0*/  HMUL2.BF16_V2 R131, R126, R135 ;  /* 0x000000877e837232 */ /* 0x020fe20000200000 */
[----:B------:R-:W-:Y:S01]  /*7600*/  HFMA2.MMA.BF16_V2 R135, R129, R138, -RZ ;  /* 0x0000008a81877235 */ /* 0x000fe200003000ff */
[--C-:B------:R-:W-:Y:S01]  /*7610*/  FADD.FTZ R133, R133, R134.reuse ;  /* 0x0000008685857221 */ /* 0x100fe20000010000 */
[----:B0-----:R-:W-:Y:S01]  /*7620*/  HFMA2.MMA.BF16_V2 R22, R127, R136, -RZ ;  /* 0x000000887f167235 */ /* 0x001fe200003000ff */
[----:B------:R0:W5:Y:S01]  /*7630*/  LDG.E.CONSTANT R140, desc[UR10][R24.64+0x8] ;  /* 0x0000080a188c7981 */ /* 0x000162000c1e9900 */
[----:B------:R-:W-:Y:S01]  /*7640*/  PRMT R134, R131, 0x7632, R134 ;  /* 0x0000763283867816 */ /* 0x000fe20000000086 */
[----:B------:R-:W-:Y:S01]  /*7650*/  FADD.FTZ R132, R133, R132 ;  /* 0x0000008485847221 */ /* 0x000fe20000010000 */
[----:B------:R-:W-:Y:S01]  /*7660*/  HMUL2.BF16_V2 R137, R128, R137 ;  /* 0x0000008980897232 */ /* 0x000fe20000200000 */
[----:B------:R0:W5:Y:S01]  /*7670*/  LDG.E.CONSTANT R133, desc[UR10][R24.64+0x4] ;  /* 0x0000040a18857981 */ /* 0x000162000c1e9900 */
[----:B------:R-:W-:Y:S01]  /*7680*/  SHF.L.U32 R139, R134, 0x10, RZ ;  /* 0x00000010868b7819 */ /* 0x000fe200000006ff */
[----:B------:R-:W-:Y:S01]  /*7690*/  IMAD.U32 R138, R131, 0x10000, RZ ;  /* 0x00010000838a7824 */ /* 0x000fe200078e00ff */
[C---:B------:R-:W-:Y:S01]  /*76a0*/  PRMT R136, R135.reuse, 0x7632, R136 ;  /* 0x0000763287887816 */ /* 0x040fe20000000088 */
[----:B------:R-:W-:Y:S01]  /*76b0*/  IMAD.U32 R135, R135, 0x10000, RZ ;  /* 0x0001000087877824 */ /* 0x000fe200078e00ff */
[----:B------:R0:W5:Y:S01]  /*76c0*/  LDG.E.CONSTANT R134, desc[UR10][R24.64] ;  /* 0x0000000a18867981 */ /* 0x000162000c1e9900 */
[C---:B------:R-:W-:Y:S01]  /*76d0*/  PRMT R23, R22.reuse, 0x7632, R23 ;  /* 0x0000763216177816 */ /* 0x040fe20000000017 */
[----:B------:R-:W-:Y:S01]  /*76e0*/  IMAD.U32 R22, R22, 0x10000, RZ ;  /* 0x0001000016167824 */ /* 0x000fe200078e00ff */
[----:B------:R-:W-:Y:S01]  /*76f0*/  BSSY B1, `(.L_x_17403) ;  /* 0x000002a000017945 */ /* 0x000fe20003800000 */
[----:B------:R-:W-:-:S02]  /*7700*/  IMAD.U32 R136, R136, 0x10000, RZ ;  /* 0x0001000088887824 */ /* 0x000fc400078e00ff */
[----:B------:R-:W-:Y:S01]  /*7710*/  FADD.FTZ R138, R138, R139 ;  /* 0x0000008b8a8a7221 */ /* 0x000fe20000010000 */
[----:B------:R-:W-:Y:S02]  /*7720*/  IMAD.U32 R23, R23, 0x10000, RZ ;  /* 0x0001000017177824 */ /* 0x000fe400078e00ff */
[----:B------:R-:W-:Y:S02]  /*7730*/  FADD.FTZ R136, R135, R136 ;  /* 0x0000008887887221 */ /* 0x000fe40000010000 */
[----:B------:R0:W5:Y:S01]  /*7740*/  LDG.E.CONSTANT R135, desc[UR10][R24.64+0xc] ;  /* 0x00000c0a18877981 */ /* 0x000162000c1e9900 */
[--C-:B------:R-:W-:Y:S01]  /*7750*/  FADD.FTZ R131, R22, R23.reuse ;  /* 0x0000001716837221 */ /* 0x100fe20000010000 */
[C---:B------:R-:W-:Y:S02]  /*7760*/  PRMT R22, R137.reuse, 0x7610, R22 ;  /* 0x0000761089167816 */ /* 0x040fe40000000016 */
[----:B------:R-:W-:-:S03]  /*7770*/  PRMT R23, R137, 0x7632, R23 ;  /* 0x0000763289177816 */ /* 0x000fc60000000017 */
[----:B------:R-:W-:Y:S02]  /*7780*/  IMAD.U32 R22, R22, 0x10000, RZ ;  /* 0x0001000016167824 */ /* 0x000fe400078e00ff */
[----:B------:R-:W-:Y:S01]  /*7790*/  IMAD.U32 R23, R23, 0x10000, RZ ;  /* 0x0001000017177824 */ /* 0x000fe200078e00ff */
[----:B0-----:R-:W-:Y:S06]  /*77a0*/  @P0 BRA `(.L_x_17404) ;  /* 0x0000000000780947 */ /* 0x001fec0003800000 */
[C---:B------:R-:W-:Y:S01]  /*77b0*/  IADD3 R137, R65.reuse, 0x2, RZ ;  /* 0x0000000241897810 */ /* 0x040fe20007ffe0ff */
[C---:B------:R-:W-:Y:S01]  /*77c0*/  VIADD R139, R65.reuse, 0x3 ;  /* 0x00000003418b7836 */ /* 0x040fe20000000000 */
[CC--:B------:R-:W-:Y:S01]  /*77d0*/  ISETP.GE.AND P2, PT, R65.reuse, R0.reuse, PT ;  /* 0x000000004100720c */ /* 0x0c0fe20003f46270 */
[----:B------:R-:W-:Y:S01]  /*77e0*/  VIADD R25, R65, 0x4 ;  /* 0x0000000441197836 */ /* 0x000fe20000000000 */
        /* <DEDUP_REMOVED lines=26> */
.L_x_17404:
[----:B------:R-:W-:Y:S05]  /*7990*/  BSYNC B1 ;  /* 0x0000000000017941 */ /* 0x000fea0003800000 */
.L_x_17403:
[----:B-----5:R-:W-:Y:S01]  /*79a0*/  HFMA2.MMA.BF16_V2 R134, R127, R134, -RZ ;  /* 0x000000867f867235 */ /* 0x020fe200003000ff */
[----:B------:R-:W-:Y:S01]  /*79b0*/  HMUL2.BF16_V2 R25, R126, R133 ;  /* 0x000000857e197232 */ /* 0x000fe20000200000 */
[----:B------:R-:W-:Y:S01]  /*79c0*/  HFMA2.MMA.BF16_V2 R140, R129, R140, -RZ ;  /* 0x0000008c818c7235 */ /* 0x000fe200003000ff */
[----:B------:R-:W-:Y:S01]  /*79d0*/  FADD.FTZ R22, R22, R23 ;  /* 0x0000001716167221 */ /* 0x000fe20000010000 */
[----:B------:R-:W-:Y:S01]  /*79e0*/  FADD.FTZ R131, R131, R138 ;  /* 0x0000008a83837221 */ /* 0x000fe20000010000 */
[----:B------:R-:W-:Y:S01]  /*79f0*/  HMUL2.BF16_V2 R139, R128, R135 ;  /* 0x00000087808b7232 */ /* 0x000fe20000200000 */
[C---:B------:R-:W-:Y:S01]  /*7a00*/  PRMT R133, R25.reuse, 0x7632, R133 ;  /* 0x0000763219857816 */ /* 0x040fe20000000085 */
[----:B------:R-:W-:Y:S01]  /*7a10*/  IMAD.U32 R135, R25, 0x10000, RZ ;  /* 0x0001000019877824 */ /* 0x000fe200078e00ff */
[----:B------:R-:W-:Y:S01]  /*7a20*/  LEA R12, P2, R130, R12, 0x1 ;  /* 0x0000000c820c7211 */ /* 0x000fe200078408ff */
[----:B------:R-:W-:Y:S01]  /*7a30*/  FADD.FTZ R131, R131, R136 ;  /* 0x0000008883837221 */ /* 0x000fe20000010000 */
[----:B------:R-:W-:Y:S01]  /*7a40*/  PRMT R23, R134, 0x7610, R23 ;  /* 0x0000761086177816 */ /* 0x000fe20000000017 */
        /* <DEDUP_REMOVED lines=8> */
[----:B------:R-:W-:Y:S01]  /*7ad0*/  IMAD.U32 R134, R134, 0x10000, RZ ;  /* 0x0001000086867824 */ /* 0x000fe200078e00ff */
[----:B------:R-:W-:Y:S01]  /*7ae0*/  LEA.HI.X.SX32 R97, R79, R97, 0x1, P1 ;  /* 0x000000614f617211 */ /* 0x000fe200008f0eff */
[----:B------:R-:W-:Y:S01]  /*7af0*/  FADD.FTZ R25, R23, R24 ;  /* 0x0000001817197221 */ /* 0x000fe20000010000 */
[----:B------:R-:W-:Y:S01]  /*7b00*/  IMAD.U32 R137, R137, 0x10000, RZ ;  /* 0x0001000089897824 */ /* 0x000fe200078e00ff */
[----:B------:R-:W-:Y:S01]  /*7b10*/  PRMT R23, R139, 0x7610, R23 ;  /* 0x000076108b177816 */ /* 0x000fe20000000017 */
[----:B------:R-:W-:Y:S01]  /*7b20*/  FADD.FTZ R138, R135, R138 ;  /* 0x0000008a878a7221 */ /* 0x000fe20000010000 */
[----:B------:R-:W-:Y:S01]  /*7b30*/  PRMT R24, R139, 0x7632, R24 ;  /* 0x000076328b187816 */ /* 0x000fe20000000018 */
[----:B------:R-:W-:Y:S01]  /*7b40*/  FADD.FTZ R134, R134, R137 ;  /* 0x0000008986867221 */ /* 0x000fe20000010000 */
[----:B------:R-:W-:Y:S01]  /*7b50*/  LEA.HI.X R13, R130, R13, R97, 0x1, P2 ;  /* 0x0000000d820d7211 */ /* 0x000fe200010f0c61 */
[----:B------:R-:W-:Y:S01]  /*7b60*/  FADD.FTZ R25, R25, R138 ;  /* 0x0000008a19197221 */ /* 0x000fe20000010000 */
[----:B------:R-:W-:Y:S01]  /*7b70*/  IMAD.U32 R23, R23, 0x10000, RZ ;  /* 0x0001000017177824 */ /* 0x000fe200078e00ff */
[----:B------:R0:W5:Y:S01]  /*7b80*/  LDG.E.CONSTANT R22, desc[UR10][R4.64] ;  /* 0x0000000a04167981 */ /* 0x000162000c1e9900 */
[----:B------:R-:W-:-:S02]  /*7b90*/  IMAD.U32 R24, R24, 0x10000, RZ ;  /* 0x0001000018187824 */ /* 0x000fc400078e00ff */
[----:B------:R-:W-:Y:S01]  /*7ba0*/  FADD.FTZ R25, R25, R134 ;  /* 0x0000008619197221 */ /* 0x000fe20000010000 */
[----:B------:R0:W5:Y:S01]  /*7bb0*/  LDG.E.CONSTANT R130, desc[UR10][R4.64+0x8] ;  /* 0x0000080a04827981 */ /* 0x000162000c1e9900 */
[----:B------:R-:W-:-:S03]  /*7bc0*/  FADD.FTZ R24, R23, R24 ;  /* 0x0000001817187221 */ /* 0x000fc60000010000 */
[----:B------:R0:W5:Y:S01]  /*7bd0*/  LDG.E.CONSTANT R23, desc[UR10][R4.64+0x4] ;  /* 0x0000040a04177981 */ /* 0x000162000c1e9900 */
[----:B------:R-:W-:-:S03]  /*7be0*/  FADD.FTZ R24, R25, R24 ;  /* 0x0000001819187221 */ /* 0x000fc60000010000 */
[----:B------:R0:W5:Y:S01]  /*7bf0*/  LDG.E.CONSTANT R25, desc[UR10][R4.64+0xc] ;  /* 0x00000c0a04197981 */ /* 0x000162000c1e9900 */
[----:B------:R-:W-:Y:S04]  /*7c00*/  BSSY B1, `(.L_x_17405) ;  /* 0x0000020000017945 */ /* 0x000fe80003800000 */
[----:B------:R-:W-:Y:S05]  /*7c10*/  @P0 BRA `(.L_x_17406) ;  /* 0x0000000000780947 */ /* 0x000fea0003800000 */
[C---:B------:R-:W-:Y:S01]  /*7c20*/  VIADD R97, R65.reuse, 0x3 ;  /* 0x0000000341617836 */ /* 0x040fe20000000000 */
[C---:B0-----:R-:W-:Y:S01]  /*7c30*/  IADD3 R5, R65.reuse, 0x2, RZ ;  /* 0x0000000241057810 */ /* 0x041fe20007ffe0ff */
[C---:B------:R-:W-:Y:S01]  /*7c40*/  VIADD R135, R65.reuse, 0x6 ;  /* 0x0000000641877836 */ /* 0x040fe20000000000 */
[CC--:B------:R-:W-:Y:S01]  /*7c50*/  ISETP.GE.AND P5, PT, R65.reuse, R0.reuse, PT ;  /* 0x000000004100720c */ /* 0x0c0fe20003fa6270 */
[----:B------:R-:W-:Y:S01]  /*7c60*/  VIADD R133, R65, 0x5 ;  /* 0x0000000541857836 */ /* 0x000fe20000000000 */
[-C--:B------:R-:W-:Y:S01]  /*7c70*/  ISETP.GE.AND P1, PT, R5, R0.reuse, PT ;  /* 0x000000000500720c */ /* 0x080fe20003f26270 */
[----:B------:R-:W-:Y:S01]  /*7c80*/  VIADD R5, R65, 0x4 ;  /* 0x0000000441057836 */ /* 0x000fe20000000000 */
[----:B------:R-:W-:Y:S02]  /*7c90*/  ISETP.GE.AND P6, PT, R97, R0, PT ;  /* 0x000000006100720c */ /* 0x000fe40003fc6270 */
[----:B------:R-:W-:Y:S02]  /*7ca0*/  IADD3 R97, R65, 0x7, RZ ;  /* 0x0000000741617810 */ /* 0x000fe40007ffe0ff */
        /* <DEDUP_REMOVED lines=21> */
.L_x_17406:
[----:B------:R-:W-:Y:S05]  /*7e00*/  BSYNC B1 ;  /* 0x0000000000017941 */ /* 0x000fea0003800000 */
.L_x_17405:
[----:B------:R-:W-:Y:S01]  /*7e10*/  FADD.FTZ R55, R24, R55 ;  /* 0x0000003718377221 */ /* 0x000fe20000010000 */
[----:B------:R-:W-:Y:S01]  /*7e20*/  FADD.FTZ R56, R131, R56 ;  /* 0x0000003883387221 */ /* 0x000fe20000010000 */
[----:B-----5:R-:W-:Y:S01]  /*7e30*/  HFMA2.MMA.BF16_V2 R24, R129, R130, -RZ ;  /* 0x0000008281187235 */ /* 0x020fe200003000ff */
[----:B------:R1:W5:Y:S01]  /*7e40*/  LDG.E.CONSTANT R131, desc[UR10][R6.64+0x4] ;  /* 0x0000040a06837981 */ /* 0x000362000c1e9900 */
[----:B0-----:R-:W-:Y:S01]  /*7e50*/  HFMA2.MMA.BF16_V2 R4, R127, R22, -RZ ;  /* 0x000000167f047235 */ /* 0x001fe200003000ff */
        /* <DEDUP_REMOVED lines=11> */
[----:B-1----:R-:W-:Y:S01]  /*7f10*/  VIADD R7, R65, 0x2 ;  /* 0x0000000241077836 */ /* 0x002fe20000000000 */
[----:B-----5:R-:W-:Y:S01]  /*7f20*/  PRMT R6, R131, 0x7632, R6 ;  /* 0x0000763283067816 */ /* 0x020fe20000000006 */
[----:B------:R-:W-:Y:S01]  /*7f30*/  VIADD R139, R65, 0x6 ;  /* 0x00000006418b7836 */ /* 0x000fe20000000000 */
[-C--:B------:R-:W-:Y:S01]  /*7f40*/  ISETP.GE.AND P6, PT, R135, R0.reuse, PT ;  /* 0x000000008700720c */ /* 0x080fe20003fc6270 */
[----:B------:R-:W-:Y:S01]  /*7f50*/  VIADD R135, R65, 0x7 ;  /* 0x0000000741877836 */ /* 0x000fe20000000000 */
[----:B------:R-:W-:Y:S01]  /*7f60*/  ISETP.GE.AND P1, PT, R7, R0, PT ;  /* 0x000000000700720c */ /* 0x000fe20003f26270 */
[C---:B------:R-:W-:Y:S01]  /*7f70*/  VIADD R7, R65.reuse, 0x4 ;  /* 0x0000000441077836 */ /* 0x040fe20000000000 */
[----:B------:R-:W-:Y:S02]  /*7f80*/  IADD3 R137, R65, 0x5, RZ ;  /* 0x0000000541897810 */ /* 0x000fe40007ffe0ff */
[----:B------:R-:W-:-:S02]  /*7f90*/  SEL R134, R131, RZ, !P1 ;  /* 0x000000ff83867207 */ /* 0x000fc40004800000 */
[-C--:B------:R-:W-:Y:S02]  /*7fa0*/  ISETP.GE.AND P1, PT, R135, R0.reuse, PT ;  /* 0x000000008700720c */ /* 0x080fe40003f26270 */
[-C--:B------:R-:W-:Y:S01]  /*7fb0*/  ISETP.GE.AND P4, PT, R7, R0.reuse, PT ;  /* 0x000000000700720c */ /* 0x080fe20003f86270 */
[----:B------:R-:W-:Y:S01]  /*7fc0*/  VIADD R7, R65, 0x1 ;  /* 0x0000000141077836 */ /* 0x000fe20000000000 */
[-C--:B------:R-:W-:Y:S02]  /*7fd0*/  ISETP.GE.AND P2, PT, R139, R0.reuse, PT ;  /* 0x000000008b00720c */ /* 0x080fe40003f46270 */
[----:B------:R-:W-:Y:S02]  /*7fe0*/  @P5 PRMT R130, RZ, 0x7610, R130 ;  /* 0x00007610ff825816 */ /* 0x000fe40000000082 */
[----:B------:R-:W-:Y:S02]  /*7ff0*/  SEL R131, R6, RZ, !P6 ;  /* 0x000000ff06837207 */ /* 0x000fe40007000000 */
[----:B------:R-:W-:-:S02]  /*8000*/  ISETP.GE.AND P6, PT, R7, R0, PT ;  /* 0x000000000700720c */ /* 0x000fc40003fc6270 */
        /* <DEDUP_REMOVED lines=12> */
.L_x_17408:
[----:B------:R-:W-:Y:S05]  /*80d0*/  BSYNC B1 ;  /* 0x0000000000017941 */ /* 0x000fea0003800000 */
.L_x_17407:
[----:B------:R-:W-:Y:S01]  /*80e0*/  SHF.L.U32 R5, R5, 0x10, RZ ;  /* 0x0000001005057819 */ /* 0x000fe200000006ff */
[----:B------:R-:W-:Y:S02]  /*80f0*/  IMAD.U32 R4, R4, 0x10000, RZ ;  /* 0x0001000004047824 */ /* 0x000fe400078e00ff */
[----:B-----5:R-:W-:Y:S01]  /*8100*/  HMUL2.BF16_V2 R130, R127, R130 ;  /* 0x000000827f827232 */ /* 0x020fe20000200000 */
[----:B-1----:R-:W-:Y:S01]  /*8110*/  HFMA2.MMA.BF16_V2 R7, R126, R131, -RZ ;  /* 0x000000837e077235 */ /* 0x002fe200003000ff */
[----:B------:R-:W-:Y:S02]  /*8120*/  IMAD.U32 R22, R22, 0x10000, RZ ;  /* 0x0001000016167824 */ /* 0x000fe400078e00ff */
[--C-:B------:R-:W-:Y:S01]  /*8130*/  FADD.FTZ R4, R4, R5.reuse ;  /* 0x0000000504047221 */ /* 0x100fe20000010000 */
[----:B------:R-:W-:Y:S01]  /*8140*/  IMAD.U32 R23, R23, 0x10000, RZ ;  /* 0x0001000017177824 */ /* 0x000fe200078e00ff */
[----:B------:R-:W-:Y:S01]  /*8150*/  PRMT R5, R130, 0x7610, R5 ;  /* 0x0000761082057816 */ /* 0x000fe20000000005 */
[----:B------:R-:W-:Y:S01]  /*8160*/  IMAD.U32 R24, R24, 0x10000, RZ ;  /* 0x0001000018187824 */ /* 0x000fe200078e00ff */
[----:B------:R-:W-:Y:S01]  /*8170*/  PRMT R6, R130, 0x7632, R6 ;  /* 0x0000763282067816 */ /* 0x000fe20000000006 */
[----:B------:R-:W-:-:S02]  /*8180*/  IMAD.U32 R97, R97, 0x10000, RZ ;  /* 0x0001000061617824 */ /* 0x000fc400078e00ff */
[----:B------:R-:W-:Y:S01]  /*8190*/  FADD.FTZ R23, R22, R23 ;  /* 0x0000001716177221 */ /* 0x000fe20000010000 */
[----:B------:R-:W-:Y:S02]  /*81a0*/  SHF.L.U32 R5, R5, 0x10, RZ ;  /* 0x0000001005057819 */ /* 0x000fe400000006ff */
[C---:B------:R-:W-:Y:S01]  /*81b0*/  PRMT R22, R7.reuse, 0x7632, R22 ;  /* 0x0000763207167816 */ /* 0x040fe20000000016 */
[----:B------:R-:W-:Y:S02]  /*81c0*/  IMAD.U32 R6, R6, 0x10000, RZ ;  /* 0x0001000006067824 */ /* 0x000fe400078e00ff */
[----:B------:R-:W-:Y:S01]  /*81d0*/  FADD.FTZ R24, R24, R97 ;  /* 0x0000006118187221 */ /* 0x000fe20000010000 */
[----:B------:R-:W-:Y:S02]  /*81e0*/  IMAD.U32 R7, R7, 0x10000, RZ ;  /* 0x0001000007077824 */ /* 0x000fe400078e00ff */
[----:B------:R-:W-:Y:S01]  /*81f0*/  FADD.FTZ R23, R4, R23 ;  /* 0x0000001704177221 */ /* 0x000fe20000010000 */
[----:B------:R-:W-:Y:S01]  /*8200*/  FADD.FTZ R97, R5, R6 ;  /* 0x0000000605617221 */ /* 0x000fe20000010000 */
[----:B------:R-:W-:Y:S01]  /*8210*/  IMAD.U32 R22, R22, 0x10000, RZ ;  /* 0x0001000016167824 */ /* 0x000fe200078e00ff */
[----:B------:R-:W-:Y:S01]  /*8220*/  HFMA2.MMA.BF16_V2 R6, R129, R132, -RZ ;  /* 0x0000008481067235 */ /* 0x000fe200003000ff */
[----:B------:R-:W-:-:S02]  /*8230*/  HMUL2.BF16_V2 R4, R128, R25 ;  /* 0x0000001980047232 */ /* 0x000fc40000200000 */
[----:B------:R-:W-:Y:S01]  /*8240*/  FADD.FTZ R23, R23, R24 ;  /* 0x0000001817177221 */ /* 0x000fe20000010000 */
[----:B------:R-:W-:Y:S01]  /*8250*/  FADD.FTZ R130, R7, R22 ;  /* 0x0000001607827221 */ /* 0x000fe20000010000 */
[----:B------:R-:W-:Y:S01]  /*8260*/  HMUL2.BF16_V2 R22, R128, R133 ;  /* 0x0000008580167232 */ /* 0x000fe20000200000 */
[----:B------:R0:W5:Y:S01]  /*8270*/  LDG.E.CONSTANT R24, desc[UR10][R8.64+0x8] ;  /* 0x0000080a08187981 */ /* 0x000162000c1e9900 */
[C---:B------:R-:W-:Y:S01]  /*8280*/  PRMT R5, R4.reuse, 0x7632, R5 ;  /* 0x0000763204057816 */ /* 0x040fe20000000005 */
[----:B------:R-:W-:Y:S02]  /*8290*/  IMAD.U32 R4, R4, 0x10000, RZ ;  /* 0x0001000004047824 */ /* 0x000fe400078e00ff */
[----:B------:R-:W-:Y:S01]  /*82a0*/  FADD.FTZ R97, R97, R130 ;  /* 0x0000008261617221 */ /* 0x000fe20000010000 */
[C---:B------:R-:W-:Y:S01]  /*82b0*/  PRMT R25, R22.reuse, 0x7632, R25 ;  /* 0x0000763216197816 */ /* 0x040fe20000000019 */
[----:B------:R-:W-:Y:S01]  /*82c0*/  IMAD.U32 R22, R22, 0x10000, RZ ;  /* 0x0001000016167824 */ /* 0x000fe200078e00ff */
[----:B------:R-:W-:Y:S01]  /*82d0*/  PRMT R7, R6, 0x7632, R7 ;  /* 0x0000763206077816 */ /* 0x000fe20000000007 */
[----:B------:R-:W-:-:S02]  /*82e0*/  IMAD.U32 R5, R5, 0x10000, RZ ;  /* 0x0001000005057824 */ /* 0x000fc400078e00ff */
[----:B------:R-:W-:Y:S01]  /*82f0*/  IMAD.U32 R6, R6, 0x10000, RZ ;  /* 0x0001000006067824 */ /* 0x000fe200078e00ff */
[----:B------:R-:W-:Y:S01]  /*8300*/  SHF.L.U32 R7, R7, 0x10, RZ ;  /* 0x0000001007077819 */ /* 0x000fe200000006ff */
[----:B------:R-:W-:Y:S02]  /*8310*/  IMAD.U32 R25, R25, 0x10000, RZ ;  /* 0x0001000019197824 */ /* 0x000fe400078e00ff */
[----:B------:R-:W-:Y:S02]  /*8320*/  FADD.FTZ R4, R4, R5 ;  /* 0x0000000504047221 */ /* 0x000fe40000010000 */
[----:B------:R0:W5:Y:S01]  /*8330*/  LDG.E.CONSTANT R5, desc[UR10][R8.64+0x4] ;  /* 0x0000040a08057981 */ /* 0x000162000c1e9900 */
[----:B------:R-:W-:Y:S01]  /*8340*/  FADD.FTZ R6, R6, R7 ;  /* 0x0000000706067221 */ /* 0x000fe20000010000 */
[----:B------:R-:W-:Y:S02]  /*8350*/  FADD.FTZ R25, R22, R25 ;  /* 0x0000001916197221 */ /* 0x000fe40000010000 */
[----:B------:R0:W5:Y:S01]  /*8360*/  LDG.E.CONSTANT R22, desc[UR10][R8.64] ;  /* 0x0000000a08167981 */ /* 0x000162000c1e9900 */
[----:B------:R-:W-:Y:S01]  /*8370*/  BSSY B1, `(.L_x_17409) ;  /* 0x0000022000017945 */ /* 0x000fe20003800000 */
[----:B------:R-:W-:-:S02]  /*8380*/  FADD.FTZ R6, R97, R6 ;  /* 0x0000000661067221 */ /* 0x000fc40000010000 */
[----:B------:R0:W5:Y:S01]  /*8390*/  LDG.E.CONSTANT R7, desc[UR10][R8.64+0xc] ;  /* 0x00000c0a08077981 */ /* 0x000162000c1e9900 */
        /* <DEDUP_REMOVED lines=11> */
[----:B-----5:R-:W-:Y:S02]  /*8450*/  SEL R97, R5, RZ, !P1 ;  /* 0x000000ff05617207 */ /* 0x020fe40004800000 */
        /* <DEDUP_REMOVED lines=14> */
[C---:B------:R-:W-:Y:S02]  /*8540*/  @P1 PRMT R7, R130.reuse, 0x5410, RZ ;  /* 0x0000541082071816 */ /* 0x040fe400000000ff */
[----:B------:R-:W-:Y:S02]  /*8550*/  PRMT R5, R97, 0x5410, R8 ;  /* 0x0000541061057816 */ /* 0x000fe40000000008 */
[----:B------:R-:W-:Y:S02]  /*8560*/  PRMT R24, R131, 0x5410, R24 ;  /* 0x0000541083187816 */ /* 0x000fe40000000018 */
[----:B------:R-:W-:-:S02]  /*8570*/  @!P1 PRMT R7, R130, 0x7610, R7 ;  /* 0x0000761082079816 */ /* 0x000fc40000000007 */
[----:B------:R-:W-:-:S07]  /*8580*/  PRMT R22, R22, 0x5410, R9 ;  /* 0x0000541016167816 */ /* 0x000fce0000000009 */
.L_x_17410:
[----:B------:R-:W-:Y:S05]  /*8590*/  BSYNC B1 ;  /* 0x0000000000017941 */ /* 0x000fea0003800000 */
.L_x_17409:
[----:B------:R-:W-:Y:S01]  /*85a0*/  FADD.FTZ R6, R6, R25 ;  /* 0x0000001906067221 */ /* 0x000fe20000010000 */
[----:B------:R1:W5:Y:S02]  /*85b0*/  LDG.E.CONSTANT R130, desc[UR10][R10.64] ;  /* 0x0000000a0a827981 */ /* 0x000364000c1e9900 */
[----:B-----5:R-:W-:Y:S01]  /*85c0*/  HFMA2.MMA.BF16_V2 R22, R127, R22, -RZ ;  /* 0x000000167f167235 */ /* 0x020fe200003000ff */
[----:B0-----:R-:W-:Y:S01]  /*85d0*/  HMUL2.BF16_V2 R8, R126, R5 ;  /* 0x000000057e087232 */ /* 0x001fe20000200000 */
[----:B------:R-:W-:Y:S01]  /*85e0*/  HFMA2.MMA.BF16_V2 R24, R129, R24, -RZ ;  /* 0x0000001881187235 */ /* 0x000fe200003000ff */
[----:B------:R1:W5:Y:S01]  /*85f0*/  LDG.E.CONSTANT R25, desc[UR10][R10.64+0x4] ;  /* 0x0000040a0a197981 */ /* 0x000362000c1e9900 */
[----:B------:R-:W-:-:S03]  /*8600*/  FADD.FTZ R23, R23, R4 ;  /* 0x0000000417177221 */ /* 0x000fc60000010000 */
[----:B------:R1:W5:Y:S04]  /*8610*/  LDG.E.CONSTANT R132, desc[UR10][R10.64+0x8] ;  /* 0x0000080a0a847981 */ /* 0x000368000c1e9900 */
[----:B------:R1:W5:Y:S01]  /*8620*/  LDG.E.CONSTANT R97, desc[UR10][R10.64+0xc] ;  /* 0x00000c0a0a617981 */ /* 0x000362000c1e9900 */
[----:B------:R-:W-:Y:S01]  /*8630*/  BSSY B1, `(.L_x_17411) ;  /* 0x0000025000017945 */ /* 0x000fe20003800000 */
[C---:B------:R-:W-:Y:S02]  /*8640*/  PRMT R4, R22.reuse, 0x7610, R4 ;  /* 0x0000761016047816 */ /* 0x040fe40000000004 */
[----:B------:R-:W-:Y:S02]  /*8650*/  PRMT R5, R22, 0x7632, R5 ;  /* 0x0000763216057816 */ /* 0x000fe40000000005 */
[----:B------:R-:W-:-:S02]  /*8660*/  PRMT R22, R24, 0x7610, R22 ;  /* 0x0000761018167816 */ /* 0x000fc40000000016 */
[----:B------:R-:W-:Y:S02]  /*8670*/  PRMT R9, R8, 0x7632, R9 ;  /* 0x0000763208097816 */ /* 0x000fe40000000009 */
[----:B------:R-:W-:Y:S01]  /*8680*/  PRMT R24, R24, 0x7632, R24 ;  /* 0x0000763218187816 */ /* 0x000fe20000000018 */
[----:B-1----:R-:W-:Y:S06]  /*8690*/  @P0 BRA `(.L_x_17412) ;  /* 0x0000000000780947 */ /* 0x002fec0003800000 */
[C---:B------:R-:W-:Y:S01]  /*86a0*/  VIADD R131, R65.reuse, 0x3 ;  /* 0x0000000341837836 */ /* 0x040fe20000000000 */
[CC--:B------:R-:W-:Y:S01]  /*86b0*/  ISETP.GE.AND P5, PT, R65.reuse, R0.reuse, PT ;  /* 0x000000004100720c */ /* 0x0c0fe20003fa6270 */
[----:B------:R-:W-:Y:S01]  /*86c0*/  VIADD R11, R65, 0x2 ;  /* 0x00000002410b7836 */ /* 0x000fe20000000000 */
        /* <DEDUP_REMOVED lines=27> */
.L_x_17412:
[----:B------:R-:W-:Y:S05]  /*8880*/  BSYNC B1 ;  /* 0x0000000000017941 */ /* 0x000fea0003800000 */
.L_x_17411:
[----:B------:R-:W-:Y:S01]  /*8890*/  SHF.L.U32 R5, R5, 0x10, RZ ;  /* 0x0000001005057819 */ /* 0x000fe200000006ff */
[----:B------:R-:W-:Y:S01]  /*88a0*/  IMAD.U32 R4, R4, 0x10000, RZ ;  /* 0x0001000004047824 */ /* 0x000fe200078e00ff */
[----:B-----5:R-:W-:Y:S01]  /*88b0*/  HFMA2.MMA.BF16_V2 R10, R126, R25, -RZ ;  /* 0x000000197e0a7235 */ /* 0x020fe200003000ff */
[----:B------:R-:W-:Y:S02]  /*88c0*/  IMAD.U32 R8, R8, 0x10000, RZ ;  /* 0x0001000008087824 */ /* 0x000fe400078e00ff */
[----:B------:R-:W-:Y:S02]  /*88d0*/  HMUL2.BF16_V2 R130, R127, R130 ;  /* 0x000000827f827232 */ /* 0x000fe40000200000 */
[----:B------:R-:W-:Y:S02]  /*88e0*/  IMAD.U32 R9, R9, 0x10000, RZ ;  /* 0x0001000009097824 */ /* 0x000fe400078e00ff */
[----:B------:R-:W-:Y:S01]  /*88f0*/  FADD.FTZ R4, R4, R5 ;  /* 0x0000000504047221 */ /* 0x000fe20000010000 */
[----:B------:R-:W-:-:S02]  /*8900*/  IMAD.U32 R22, R22, 0x10000, RZ ;  /* 0x0001000016167824 */ /* 0x000fc400078e00ff */
[----:B------:R-:W-:Y:S01]  /*8910*/  FADD.FTZ R53, R6, R53 ;  /* 0x0000003506357221 */ /* 0x000fe20000010000 */
[----:B------:R-:W-:Y:S01]  /*8920*/  FADD.FTZ R9, R8, R9 ;  /* 0x0000000908097221 */ /* 0x000fe20000010000 */
[----:B------:R-:W-:Y:S01]  /*8930*/  IMAD.U32 R11, R24, 0x10000, RZ ;  /* 0x00010000180b7824 */ /* 0x000fe200078e00ff */
[----:B------:R-:W-:Y:S01]  /*8940*/  PRMT R5, R130, 0x7610, R5 ;  /* 0x0000761082057816 */ /* 0x000fe20000000005 */
[----:B------:R0:W5:Y:S01]  /*8950*/  LDG.E.CONSTANT R6, desc[UR10][R18.64+0x8] ;  /* 0x0000080a12067981 */ /* 0x000162000c1e9900 */
[----:B------:R-:W-:Y:S01]  /*8960*/  FADD.FTZ R9, R4, R9 ;  /* 0x0000000904097221 */ /* 0x000fe20000010000 */
[--C-:B------:R-:W-:Y:S01]  /*8970*/  FADD.FTZ R22, R22, R11.reuse ;  /* 0x0000000b16167221 */ /* 0x100fe20000010000 */
[----:B------:R-:W-:Y:S01]  /*8980*/  HMUL2.BF16_V2 R4, R128, R7 ;  /* 0x0000000780047232 */ /* 0x000fe20000200000 */
[----:B------:R-:W-:Y:S01]  /*8990*/  PRMT R8, R130, 0x7632, R8 ;  /* 0x0000763282087816 */ /* 0x000fe20000000008 */
[----:B------:R-:W-:Y:S01]  /*89a0*/  HFMA2.MMA.BF16_V2 R7, R129, R132, -RZ ;  /* 0x0000008481077235 */ /* 0x000fe200003000ff */
[C---:B------:R-:W-:Y:S01]  /*89b0*/  PRMT R11, R10.reuse, 0x7632, R11 ;  /* 0x000076320a0b7816 */ /* 0x040fe2000000000b */
[----:B------:R-:W-:Y:S01]  /*89c0*/  IMAD.U32 R10, R10, 0x10000, RZ ;  /* 0x000100000a0a7824 */ /* 0x000fe200078e00ff */
[----:B------:R-:W-:Y:S01]  /*89d0*/  SHF.L.U32 R5, R5, 0x10, RZ ;  /* 0x0000001005057819 */ /* 0x000fe200000006ff */
[----:B------:R-:W-:-:S02]  /*89e0*/  IMAD.U32 R8, R8, 0x10000, RZ ;  /* 0x0001000008087824 */ /* 0x000fc400078e00ff */
[----:B------:R-:W-:Y:S01]  /*89f0*/  FADD.FTZ R9, R9, R22 ;  /* 0x0000001609097221 */ /* 0x000fe20000010000 */
[----:B------:R-:W-:Y:S02]  /*8a00*/  IMAD.U32 R11, R11, 0x10000, RZ ;  /* 0x000100000b0b7824 */ /* 0x000fe400078e00ff */
[----:B------:R-:W-:Y:S01]  /*8a10*/  FADD.FTZ R54, R23, R54 ;  /* 0x0000003617367221 */ /* 0x000fe20000010000 */
[--C-:B------:R-:W-:Y:S01]  /*8a20*/  FADD.FTZ R24, R5, R8.reuse ;  /* 0x0000000805187221 */ /* 0x100fe20000010000 */
[----:B------:R-:W-:Y:S01]  /*8a30*/  PRMT R5, R4, 0x7632, R5 ;  /* 0x0000763204057816 */ /* 0x000fe20000000005 */
[----:B------:R-:W-:Y:S01]  /*8a40*/  FADD.FTZ R25, R10, R11 ;  /* 0x0000000b0a197221 */ /* 0x000fe20000010000 */
[----:B------:R-:W-:Y:S01]  /*8a50*/  HMUL2.BF16_V2 R10, R128, R97 ;  /* 0x00000061800a7232 */ /* 0x000fe20000200000 */
[C---:B------:R-:W-:Y:S01]  /*8a60*/  PRMT R8, R7.reuse, 0x7632, R8 ;  /* 0x0000763207087816 */ /* 0x040fe20000000008 */
[----:B------:R-:W-:Y:S02]  /*8a70*/  IMAD.U32 R7, R7, 0x10000, RZ ;  /* 0x0001000007077824 */ /* 0x000fe400078e00ff */
[----:B------:R-:W-:Y:S01]  /*8a80*/  FADD.FTZ R24, R24, R25 ;  /* 0x0000001918187221 */ /* 0x000fe20000010000 */
[----:B------:R-:W-:Y:S01]  /*8a90*/  IMAD.U32 R4, R4, 0x10000, RZ ;  /* 0x0001000004047824 */ /* 0x000fe200078e00ff */
[----:B------:R-:W-:Y:S01]  /*8aa0*/  SHF.L.U32 R8, R8, 0x10, RZ ;  /* 0x0000001008087819 */ /* 0x000fe200000006ff */
[----:B------:R-:W-:Y:S01]  /*8ab0*/  IMAD.U32 R5, R5, 0x10000, RZ ;  /* 0x0001000005057824 */ /* 0x000fe200078e00ff */
[C---:B------:R-:W-:Y:S01]  /*8ac0*/  PRMT R11, R10.reuse, 0x7632, R11 ;  /* 0x000076320a0b7816 */ /* 0x040fe2000000000b */
[----:B------:R-:W-:-:S02]  /*8ad0*/  IMAD.U32 R10, R10, 0x10000, RZ ;  /* 0x000100000a0a7824 */ /* 0x000fc400078e00ff */
[----:B------:R-:W-:Y:S01]  /*8ae0*/  FADD.FTZ R7, R7, R8 ;  /* 0x0000000807077221 */ /* 0x000fe20000010000 */
[----:B------:R-:W-:Y:S01]  /*8af0*/  FADD.FTZ R4, R4, R5 ;  /* 0x0000000504047221 */ /* 0x000fe20000010000 */
[----:B------:R-:W-:Y:S01]  /*8b00*/  IMAD.U32 R11, R11, 0x10000, RZ ;  /* 0x000100000b0b7824 */ /* 0x000fe200078e00ff */
[----:B------:R0:W5:Y:S01]  /*8b10*/  LDG.E.CONSTANT R5, desc[UR10][R18.64+0x4] ;  /* 0x0000040a12057981 */ /* 0x000162000c1e9900 */
[----:B------:R-:W-:Y:S01]  /*8b20*/  FADD.FTZ R7, R24, R7 ;  /* 0x0000000718077221 */ /* 0x000fe20000010000 */
[----:B------:R-:W-:Y:S01]  /*8b30*/  FADD.FTZ R9, R9, R4 ;  /* 0x0000000409097221 */ /* 0x000fe20000010000 */
[----:B------:R-:W-:Y:S01]  /*8b40*/  FADD.FTZ R10, R10, R11 ;  /* 0x0000000b0a0a7221 */ /* 0x000fe20000010000 */
[----:B------:R0:W5:Y:S03]  /*8b50*/  LDG.E.CONSTANT R4, desc[UR10][R18.64] ;  /* 0x0000000a12047981 */ /* 0x000166000c1e9900 */
[----:B------:R-:W-:-:S02]  /*8b60*/  FADD.FTZ R10, R7, R10 ;  /* 0x0000000a070a7221 */ /* 0x000fc40000010000 */
[----:B------:R0:W5:Y:S01]  /*8b70*/  LDG.E.CONSTANT R7, desc[UR10][R18.64+0xc] ;  /* 0x00000c0a12077981 */ /* 0x000162000c1e9900 */
[----:B------:R-:W-:Y:S04]  /*8b80*/  BSSY B1, `(.L_x_17413) ;  /* 0x0000020000017945 */ /* 0x000fe80003800000 */
[----:B------:R-:W-:Y:S05]  /*8b90*/  @P0 BRA `(.L_x_17414) ;  /* 0x0000000000780947 */ /* 0x000fea0003800000 */
        /* <DEDUP_REMOVED lines=30> */
.L_x_17414:
[----:B------:R-:W-:Y:S05]  /*8d80*/  BSYNC B1 ;  /* 0x0000000000017941 */ /* 0x000fea0003800000 */
.L_x_17413:
[----:B0-----:R0:W5:Y:S01]  /*8d90*/  LDG.E.CONSTANT R18, desc[UR10][R20.64] ;  /* 0x0000000a14127981 */ /* 0x001162000c1e9900 */
[----:B------:R-:W-:Y:S01]  /*8da0*/  FADD.FTZ R52, R9, R52 ;  /* 0x0000003409347221 */ /* 0x000fe20000010000 */
[----:B-----5:R-:W-:Y:S01]  /*8db0*/  HFMA2.MMA.BF16_V2 R4, R127, R4, -RZ ;  /* 0x000000047f047235 */ /* 0x020fe200003000ff */
[----:B------:R-:W-:Y:S01]  /*8dc0*/  HMUL2.BF16_V2 R8, R126, R5 ;  /* 0x000000057e087232 */ /* 0x000fe20000200000 */
[----:B------:R0:W5:Y:S01]  /*8dd0*/  LDG.E.CONSTANT R19, desc[UR10][R20.64+0x4] ;  /* 0x0000040a14137981 */ /* 0x000162000c1e9900 */
[----:B------:R-:W-:Y:S01]  /*8de0*/  HFMA2.MMA.BF16_V2 R9, R129, R6, -RZ ;  /* 0x0000000681097235 */ /* 0x000fe200003000ff */
[----:B------:R-:W-:Y:S02]  /*8df0*/  FADD.FTZ R51, R10, R51 ;  /* 0x000000330a337221 */ /* 0x000fe40000010000 */
[----:B------:R0:W5:Y:S04]  /*8e00*/  LDG.E.CONSTANT R22, desc[UR10][R20.64+0x8] ;  /* 0x0000080a14167981 */ /* 0x000168000c1e9900 */
[----:B------:R0:W5:Y:S01]  /*8e10*/  LDG.E.CONSTANT R23, desc[UR10][R20.64+0xc] ;  /* 0x00000c0a14177981 */ /* 0x000162000c1e9900 */
[----:B------:R-:W-:Y:S01]  /*8e20*/  BSSY B1, `(.L_x_17415) ;  /* 0x0000024000017945 */ /* 0x000fe20003800000 */
[----:B------:R-:W-:-:S02]  /*8e30*/  PRMT R6, R8, 0x7610, R6 ;  /* 0x0000761008067816 */ /* 0x000fc40000000006 */
[----:B------:R-:W-:Y:S02]  /*8e40*/  PRMT R5, R4, 0x7632, R5 ;  /* 0x0000763204057816 */ /* 0x000fe40000000005 */
[----:B------:R-:W-:Y:S02]  /*8e50*/  PRMT R8, R8, 0x7632, R8 ;  /* 0x0000763208087816 */ /* 0x000fe40000000008 */
[----:B------:R-:W-:Y:S01]  /*8e60*/  PRMT R10, R9, 0x7632, R10 ;  /* 0x00007632090a7816 */ /* 0x000fe2000000000a */
        /* <DEDUP_REMOVED lines=8> */
[-C--:B------:R-:W-:Y:S01]  /*8ef0*/  ISETP.GE.AND P1, PT, R11, R0.reuse, PT ;  /* 0x000000000b00720c */ /* 0x080fe20003f26270 */
[----:B------:R-:W-:Y:S01]  /*8f00*/  VIADD R11, R65, 0x4 ;  /* 0x00000004410b7836 */ /* 0x000fe20000000000 */
[----:B------:R-:W-:Y:S01]  /*8f10*/  ISETP.GE.AND P6, PT, R21, R0, PT ;  /* 0x000000001500720c */ /* 0x000fe20003fc6270 */
[----:B------:R-:W-:Y:S01]  /*8f20*/  VIADD R21, R65, 0x1 ;  /* 0x0000000141157836 */ /* 0x000fe20000000000 */
[----:B-----5:R-:W-:-:S02]  /*8f30*/  SEL R20, R19, RZ, !P1 ;  /* 0x000000ff13147207 */ /* 0x020fc40004800000 */
[-C--:B------:R-:W-:Y:S02]  /*8f40*/  ISETP.GE.AND P1, PT, R25, R0.reuse, PT ;  /* 0x000000001900720c */ /* 0x080fe40003f26270 */
[-C--:B------:R-:W-:Y:S02]  /*8f50*/  ISETP.GE.AND P4, PT, R11, R0.reuse, PT ;  /* 0x000000000b00720c */ /* 0x080fe40003f86270 */
        /* <DEDUP_REMOVED lines=16> */
.L_x_17416:
[----:B------:R-:W-:Y:S05]  /*9060*/  BSYNC B1 ;  /* 0x0000000000017941 */ /* 0x000fea0003800000 */
.L_x_17415:
[----:B------:R-:W-:Y:S01]  /*9070*/  IMAD.U32 R11, R8, 0x10000, RZ ;  /* 0x00010000080b7824 */ /* 0x000fe200078e00ff */
[----:B------:R-:W-:Y:S01]  /*9080*/  SHF.L.U32 R5, R5, 0x10, RZ ;  /* 0x0000001005057819 */ /* 0x000fe200000006ff */
[----:B-----5:R-:W-:Y:S01]  /*9090*/  HFMA2.MMA.BF16_V2 R8, R126, R19, -RZ ;  /* 0x000000137e087235 */ /* 0x020fe200003000ff */
[----:B------:R-:W-:Y:S02]  /*90a0*/  IMAD.U32 R4, R4, 0x10000, RZ ;  /* 0x0001000004047824 */ /* 0x000fe400078e00ff */
[----:B------:R-:W-:Y:S02]  /*90b0*/  HMUL2.BF16_V2 R18, R127, R18 ;  /* 0x000000127f127232 */ /* 0x000fe40000200000 */
[----:B------:R-:W-:Y:S02]  /*90c0*/  IMAD.U32 R6, R6, 0x10000, RZ ;  /* 0x0001000006067824 */ /* 0x000fe400078e00ff */
[----:B------:R-:W-:Y:S02]  /*90d0*/  IMAD.U32 R9, R9, 0x10000, RZ ;  /* 0x0001000009097824 */ /* 0x000fe400078e00ff */
[----:B------:R-:W-:Y:S01]  /*90e0*/  FADD.FTZ R4, R4, R5 ;  /* 0x0000000504047221 */ /* 0x000fe20000010000 */
[----:B------:R-:W-:-:S02]  /*90f0*/  IMAD.U32 R10, R10, 0x10000, RZ ;  /* 0x000100000a0a7824 */ /* 0x000fc400078e00ff */
[----:B------:R-:W-:Y:S01]  /*9100*/  FADD.FTZ R11, R6, R11 ;  /* 0x0000000b060b7221 */ /* 0x000fe20000010000 */
[C---:B------:R-:W-:Y:S02]  /*9110*/  PRMT R5, R18.reuse, 0x7610, R5 ;  /* 0x0000761012057816 */ /* 0x040fe40000000005 */
[----:B------:R-:W-:Y:S01]  /*9120*/  PRMT R6, R18, 0x7632, R6 ;  /* 0x0000763212067816 */ /* 0x000fe20000000006 */
[----:B------:R-:W-:Y:S01]  /*9130*/  FADD.FTZ R10, R9, R10 ;  /* 0x0000000a090a7221 */ /* 0x000fe20000010000 */
[C---:B------:R-:W-:Y:S01]  /*9140*/  PRMT R9, R8.reuse, 0x7632, R9 ;  /* 0x0000763208097816 */ /* 0x040fe20000000009 */
[----:B------:R-:W-:Y:S01]  /*9150*/  IMAD.U32 R8, R8, 0x10000, RZ ;  /* 0x0001000008087824 */ /* 0x000fe200078e00ff */
[----:B------:R-:W-:Y:S01]  /*9160*/  SHF.L.U32 R5, R5, 0x10, RZ ;  /* 0x0000001005057819 */ /* 0x000fe200000006ff */
[----:B------:R-:W-:Y:S02]  /*9170*/  IMAD.U32 R6, R6, 0x10000, RZ ;  /* 0x0001000006067824 */ /* 0x000fe400078e00ff */
[----:B------:R-:W-:Y:S01]  /*9180*/  FADD.FTZ R11, R4, R11 ;  /* 0x0000000b040b7221 */ /* 0x000fe20000010000 */
[----:B------:R-:W-:-:S02]  /*9190*/  IMAD.U32 R9, R9, 0x10000, RZ ;  /* 0x0001000009097824 */ /* 0x000fc400078e00ff */
[C---:B------:R-:W-:Y:S02]  /*91a0*/  HMUL2.BF16_V2 R4, R128.reuse, R7 ;  /* 0x0000000780047232 */ /* 0x040fe40000200000 */
[----:B------:R-:W-:Y:S01]  /*91b0*/  FADD.FTZ R18, R5, R6 ;  /* 0x0000000605127221 */ /* 0x000fe20000010000 */
[----:B------:R-:W-:Y:S01]  /*91c0*/  HFMA2.MMA.BF16_V2 R6, R129, R22, -RZ ;  /* 0x0000001681067235 */ /* 0x000fe200003000ff */
[----:B------:R-:W-:Y:S01]  /*91d0*/  FADD.FTZ R19, R8, R9 ;  /* 0x0000000908137221 */ /* 0x000fe20000010000 */
[----:B------:R-:W-:Y:S01]  /*91e0*/  HMUL2.BF16_V2 R8, R128, R23 ;  /* 0x0000001780087232 */ /* 0x000fe20000200000 */
[C---:B------:R-:W-:Y:S01]  /*91f0*/  PRMT R5, R4.reuse, 0x7632, R5 ;  /* 0x0000763204057816 */ /* 0x040fe20000000005 */
[----:B------:R-:W-:Y:S02]  /*9200*/  IMAD.U32 R4, R4, 0x10000, RZ ;  /* 0x0001000004047824 */ /* 0x000fe400078e00ff */
[----:B------:R-:W-:Y:S01]  /*9210*/  FADD.FTZ R10, R11, R10 ;  /* 0x0000000a0b0a7221 */ /* 0x000fe20000010000 */
[----:B------:R-:W-:Y:S01]  /*9220*/  FADD.FTZ R18, R18, R19 ;  /* 0x0000001312127221 */ /* 0x000fe20000010000 */
[----:B------:R-:W-:Y:S01]  /*9230*/  PRMT R9, R8, 0x7632, R9 ;  /* 0x0000763208097816 */ /* 0x000fe20000000009 */
[----:B------:R-:W-:Y:S01]  /*9240*/  IMAD.U32 R5, R5, 0x10000, RZ ;  /* 0x0001000005057824 */ /* 0x000fe200078e00ff */
[----:B------:R1:W5:Y:S01]  /*9250*/  LDG.E.CONSTANT R11, desc[UR10][R26.64+0xc] ;  /* 0x00000c0a1a0b7981 */ /* 0x000362000c1e9900 */
[C---:B------:R-:W-:Y:S01]  /*9260*/  PRMT R7, R6.reuse, 0x7632, R7 ;  /* 0x0000763206077816 */ /* 0x040fe20000000007 */
[----:B------:R-:W-:-:S02]  /*9270*/  IMAD.U32 R6, R6, 0x10000, RZ ;  /* 0x0001000006067824 */ /* 0x000fc400078e00ff */
[----:B------:R-:W-:Y:S01]  /*9280*/  FADD.FTZ R5, R4, R5 ;  /* 0x0000000504057221 */ /* 0x000fe20000010000 */
[----:B------:R-:W-:Y:S01]  /*9290*/  IMAD.U32 R9, R9, 0x10000, RZ ;  /* 0x0001000009097824 */ /* 0x000fe200078e00ff */
[----:B------:R-:W-:Y:S01]  /*92a0*/  SHF.L.U32 R7, R7, 0x10, RZ ;  /* 0x0000001007077819 */ /* 0x000fe200000006ff */
[----:B------:R-:W-:Y:S01]  /*92b0*/  IMAD.U32 R8, R8, 0x10000, RZ ;  /* 0x0001000008087824 */ /* 0x000fe200078e00ff */
[----:B------:R1:W5:Y:S03]  /*92c0*/  LDG.E.CONSTANT R4, desc[UR10][R26.64] ;  /* 0x0000000a1a047981 */ /* 0x000366000c1e9900 */
[----:B------:R-:W-:Y:S01]  /*92d0*/  FADD.FTZ R7, R6, R7 ;  /* 0x0000000706077221 */ /* 0x000fe20000010000 */
[----:B------:R-:W-:Y:S01]  /*92e0*/  FADD.FTZ R8, R8, R9 ;  /* 0x0000000908087221 */ /* 0x000fe20000010000 */
[----:B------:R1:W5:Y:S01]  /*92f0*/  LDG.E.CONSTANT R6, desc[UR10][R26.64+0x8] ;  /* 0x0000080a1a067981 */ /* 0x000362000c1e9900 */
[----:B------:R-:W-:Y:S01]  /*9300*/  BSSY B1, `(.L_x_17417) ;  /* 0x0000022000017945 */ /* 0x000fe20003800000 */
[----:B------:R-:W-:-:S02]  /*9310*/  FADD.FTZ R7, R18, R7 ;  /* 0x0000000712077221 */ /* 0x000fc40000010000 */
[----:B------:R1:W5:Y:S01]  /*9320*/  LDG.E.CONSTANT R9, desc[UR10][R26.64+0x4] ;  /* 0x0000040a1a097981 */ /* 0x000362000c1e9900 */
        /* <DEDUP_REMOVED lines=31> */
.L_x_17418:
[----:B------:R-:W-:Y:S05]  /*9520*/  BSYNC B1 ;  /* 0x0000000000017941 */ /* 0x000fea0003800000 */
.L_x_17417:
        /* <DEDUP_REMOVED lines=16> */
[C---:B-1----:R-:W-:Y:S01]  /*9630*/  IADD3 R27, R65.reuse, 0x5, RZ ;  /* 0x00000005411b7810 */ /* 0x042fe20007ffe0ff */
[C---:B------:R-:W-:Y:S01]  /*9640*/  VIADD R25, R65.reuse, 0x3 ;  /* 0x0000000341197836 */ /* 0x040fe20000000000 */
[CC--:B------:R-:W-:Y:S01]  /*9650*/  ISETP.GE.AND P5, PT, R65.reuse, R0.reuse, PT ;  /* 0x000000004100720c */ /* 0x0c0fe20003fa6270 */
[----:B0-----:R-:W-:Y:S01]  /*9660*/  VIADD R29, R65, 0x6 ;  /* 0x00000006411d7836 */ /* 0x001fe20000000000 */
        /* <DEDUP_REMOVED lines=25> */
.L_x_17420:
[----:B------:R-:W-:Y:S05]  /*9800*/  BSYNC B1 ;  /* 0x0000000000017941 */ /* 0x000fea0003800000 */
.L_x_17419:
[----:B------:R-:W-:Y:S01]  /*9810*/  SHF.L.U32 R19, R6, 0x10, RZ ;  /* 0x0000001006137819 */ /* 0x000fe200000006ff */
[----:B------:R-:W-:Y:S02]  /*9820*/  IMAD.U32 R6, R9, 0x10000, RZ ;  /* 0x0001000009067824 */ /* 0x000fe400078e00ff */
[----:B------:R-:W-:Y:S02]  /*9830*/  HMUL2.BF16_V2 R20, R127, R20 ;  /* 0x000000147f147232 */ /* 0x000fe40000200000 */
[----:B------:R-:W-:Y:S02]  /*9840*/  IMAD.U32 R7, R7, 0x10000, RZ ;  /* 0x0001000007077824 */ /* 0x000fe400078e00ff */
[----:B------:R-:W-:Y:S01]  /*9850*/  FADD.FTZ R50, R5, R50 ;  /* 0x0000003205327221 */ /* 0x000fe20000010000 */
[----:B------:R-:W-:Y:S01]  /*9860*/  IMAD.U32 R10, R10, 0x10000, RZ ;  /* 0x000100000a0a7824 */ /* 0x000fe200078e00ff */
[----:B------:R2:W5:Y:S01]  /*9870*/  LDG.E.CONSTANT R5, desc[UR10][R30.64+0x4] ;  /* 0x0000040a1e057981 */ /* 0x000562000c1e9900 */
[----:B------:R-:W-:-:S02]  /*9880*/  IMAD.U32 R9, R18, 0x10000, RZ ;  /* 0x0001000012097824 */ /* 0x000fc400078e00ff */
[--C-:B------:R-:W-:Y:S01]  /*9890*/  FADD.FTZ R7, R7, R6.reuse ;  /* 0x0000000607077221 */ /* 0x100fe20000010000 */
[----:B------:R-:W-:Y:S01]  /*98a0*/  PRMT R6, R20, 0x7610, R6 ;  /* 0x0000761014067816 */ /* 0x000fe20000000006 */
[----:B------:R-:W-:Y:S02]  /*98b0*/  IMAD.U32 R4, R4, 0x10000, RZ ;  /* 0x0001000004047824 */ /* 0x000fe400078e00ff */
[--C-:B------:R-:W-:Y:S01]  /*98c0*/  FADD.FTZ R10, R10, R9.reuse ;  /* 0x000000090a0a7221 */ /* 0x100fe20000010000 */
[----:B------:R-:W-:Y:S01]  /*98d0*/  PRMT R9, R20, 0x7632, R9 ;  /* 0x0000763214097816 */ /* 0x000fe20000000009 */
[----:B-----5:R-:W-:Y:S01]  /*98e0*/  HFMA2.MMA.BF16_V2 R18, R126, R21, -RZ ;  /* 0x000000157e127235 */ /* 0x020fe200003000ff */
[----:B------:R-:W-:Y:S01]  /*98f0*/  SHF.L.U32 R6, R6, 0x10, RZ ;  /* 0x0000001006067819 */ /* 0x000fe200000006ff */
[----:B------:R-:W-:Y:S01]  /*9900*/  FADD.FTZ R4, R4, R19 ;  /* 0x0000001304047221 */ /* 0x000fe20000010000 */
[----:B------:R-:W-:Y:S01]  /*9910*/  FADD.FTZ R49, R8, R49 ;  /* 0x0000003108317221 */ /* 0x000fe20000010000 */
[----:B------:R-:W-:-:S02]  /*9920*/  IMAD.U32 R9, R9, 0x10000, RZ ;  /* 0x0001000009097824 */ /* 0x000fc400078e00ff */
[----:B------:R-:W-:Y:S01]  /*9930*/  FADD.FTZ R7, R4, R7 ;  /* 0x0000000704077221 */ /* 0x000fe20000010000 */
[----:B------:R-:W-:Y:S02]  /*9940*/  HMUL2.BF16_V2 R4, R128, R11 ;  /* 0x0000000b80047232 */ /* 0x000fe40000200000 */
[----:B------:R-:W-:Y:S01]  /*9950*/  FADD.FTZ R20, R6, R9 ;  /* 0x0000000906147221 */ /* 0x000fe20000010000 */
[----:B------:R-:W-:Y:S01]  /*9960*/  HFMA2.MMA.BF16_V2 R9, R129, R22, -RZ ;  /* 0x0000001681097235 */ /* 0x000fe200003000ff */
[----:B------:R-:W-:Y:S01]  /*9970*/  FADD.FTZ R7, R7, R10 ;  /* 0x0000000a07077221 */ /* 0x000fe20000010000 */
[C---:B------:R-:W-:Y:S01]  /*9980*/  PRMT R19, R18.reuse, 0x7632, R19 ;  /* 0x0000763212137816 */ /* 0x040fe20000000013 */
[----:B------:R-:W-:Y:S01]  /*9990*/  IMAD.U32 R18, R18, 0x10000, RZ ;  /* 0x0001000012127824 */ /* 0x000fe200078e00ff */
[C---:B------:R-:W-:Y:S01]  /*99a0*/  PRMT R6, R4.reuse, 0x7632, R6 ;  /* 0x0000763204067816 */ /* 0x040fe20000000006 */
[----:B------:R-:W-:Y:S02]  /*99b0*/  IMAD.U32 R4, R4, 0x10000, RZ ;  /* 0x0001000004047824 */ /* 0x000fe400078e00ff */
[----:B------:R-:W-:-:S03]  /*99c0*/  IMAD.U32 R19, R19, 0x10000, RZ ;  /* 0x0001000013137824 */ /* 0x000fc600078e00ff */
[C---:B------:R-:W-:Y:S01]  /*99d0*/  PRMT R11, R9.reuse, 0x7632, R11 ;  /* 0x00007632090b7816 */ /* 0x040fe2000000000b */
[----:B------:R-:W-:Y:S02]  /*99e0*/  IMAD.U32 R22, R9, 0x10000, RZ ;  /* 0x0001000009167824 */ /* 0x000fe400078e00ff */
[----:B------:R-:W-:Y:S01]  /*99f0*/  FADD.FTZ R21, R18, R19 ;  /* 0x0000001312157221 */ /* 0x000fe20000010000 */
[----:B------:R-:W-:Y:S02]  /*9a00*/  IMAD.U32 R9, R6, 0x10000, RZ ;  /* 0x0001000006097824 */ /* 0x000fe400078e00ff */
[----:B------:R-:W-:Y:S01]  /*9a10*/  HMUL2.BF16_V2 R18, R128, R23 ;  /* 0x0000001780127232 */ /* 0x000fe20000200000 */
[----:B------:R2:W5:Y:S01]  /*9a20*/  LDG.E.CONSTANT R6, desc[UR10][R30.64+0x8] ;  /* 0x0000080a1e067981 */ /* 0x000562000c1e9900 */
[----:B------:R-:W-:Y:S01]  /*9a30*/  SHF.L.U32 R11, R11, 0x10, RZ ;  /* 0x000000100b0b7819 */ /* 0x000fe200000006ff */
[----:B------:R-:W-:Y:S01]  /*9a40*/  FADD.FTZ R4, R4, R9 ;  /* 0x0000000904047221 */ /* 0x000fe20000010000 */
[----:B------:R-:W-:Y:S01]  /*9a50*/  FADD.FTZ R20, R20, R21 ;  /* 0x0000001514147221 */ /* 0x000fe20000010000 */
[----:B------:R2:W5:Y:S01]  /*9a60*/  LDG.E.CONSTANT R9, desc[UR10][R30.64+0xc] ;  /* 0x00000c0a1e097981 */ /* 0x000562000c1e9900 */
[C---:B------:R-:W-:Y:S01]  /*9a70*/  PRMT R19, R18.reuse, 0x7632, R19 ;  /* 0x0000763212137816 */ /* 0x040fe20000000013 */
[----:B------:R-:W-:Y:S01]  /*9a80*/  FADD.FTZ R7, R7, R4 ;  /* 0x0000000407077221 */ /* 0x000fe20000010000 */
[----:B------:R-:W-:Y:S01]  /*9a90*/  IMAD.U32 R18, R18, 0x10000, RZ ;  /* 0x0001000012127824 */ /* 0x000fe200078e00ff */
[----:B------:R2:W5:Y:S01]  /*9aa0*/  LDG.E.CONSTANT R4, desc[UR10][R30.64] ;  /* 0x0000000a1e047981 */ /* 0x000562000c1e9900 */
[----:B------:R-:W-:Y:S01]  /*9ab0*/  FADD.FTZ R11, R22, R11 ;  /* 0x0000000b160b7221 */ /* 0x000fe20000010000 */
[----:B------:R-:W-:Y:S01]  /*9ac0*/  IMAD.U32 R19, R19, 0x10000, RZ ;  /* 0x0001000013137824 */ /* 0x000fe200078e00ff */
[----:B------:R-:W-:Y:S02]  /*9ad0*/  BSSY B1, `(.L_x_17421) ;  /* 0x0000023000017945 */ /* 0x000fe40003800000 */
[----:B------:R-:W-:Y:S01]  /*9ae0*/  FADD.FTZ R11, R20, R11 ;  /* 0x0000000b140b7221 */ /* 0x000fe20000010000 */
[----:B------:R-:W-:-:S04]  /*9af0*/  FADD.FTZ R18, R18, R19 ;  /* 0x0000001312127221 */ /* 0x000fc80000010000 */
[----:B------:R-:W-:Y:S01]  /*9b00*/  FADD.FTZ R18, R11, R18 ;  /* 0x000000120b127221 */ /* 0x000fe20000010000 */
[----:B--2---:R-:W-:Y:S06]  /*9b10*/  @P0 BRA `(.L_x_17422) ;  /* 0x0000000000780947 */ /* 0x004fec0003800000 */
        /* <DEDUP_REMOVED lines=10> */
[----:B------:R-:W-:Y:S02]  /*9bc0*/  SEL R19, R5, RZ, !P1 ;  /* 0x000000ff05137207 */ /* 0x000fe40004800000 */
[-C--:B------:R-:W-:Y:S02]  /*9bd0*/  ISETP.GE.AND P1, PT, R21, R0.reuse, PT ;  /* 0x000000001500720c */ /* 0x080fe40003f26270 */
[-C--:B------:R-:W-:Y:S01]  /*9be0*/  ISETP.GE.AND P4, PT, R11, R0.reuse, PT ;  /* 0x000000000b00720c */ /* 0x080fe20003f86270 */
[----:B------:R-:W-:Y:S01]  /*9bf0*/  VIADD R11, R65, 0x1 ;  /* 0x00000001410b7836 */ /* 0x000fe20000000000 */
[----:B------:R-:W-:Y:S02]  /*9c00*/  PRMT R8, R5, 0x7632, R8 ;  /* 0x0000763205087816 */ /* 0x000fe40000000008 */
[----:B------:R-:W-:Y:S02]  /*9c10*/  ISETP.GE.AND P2, PT, R23, R0, PT ;  /* 0x000000001700720c */ /* 0x000fe40003f46270 */
[----:B-----5:R-:W-:-:S02]  /*9c20*/  @P5 PRMT R4, RZ, 0x7610, R4 ;  /* 0x00007610ff045816 */ /* 0x020fc40000000004 */
        /* <DEDUP_REMOVED lines=13> */
.L_x_17422:
[----:B------:R-:W-:Y:S05]  /*9d00*/  BSYNC B1 ;  /* 0x0000000000017941 */ /* 0x000fea0003800000 */
.L_x_17421:
[----:B------:R-:W-:Y:S01]  /*9d10*/  FADD.FTZ R47, R18, R47 ;  /* 0x0000002f122f7221 */ /* 0x000fe20000010000 */
[----:B------:R2:W5:Y:S02]  /*9d20*/  LDG.E.CONSTANT R19, desc[UR10][R34.64+0x4] ;  /* 0x0000040a22137981 */ /* 0x000564000c1e9900 */
[----:B-----5:R-:W-:Y:S01]  /*9d30*/  HFMA2.MMA.BF16_V2 R4, R127, R4, -RZ ;  /* 0x000000047f047235 */ /* 0x020fe200003000ff */
[----:B------:R-:W-:Y:S01]  /*9d40*/  FADD.FTZ R48, R7, R48 ;  /* 0x0000003007307221 */ /* 0x000fe20000010000 */
[----:B------:R-:W-:Y:S01]  /*9d50*/  HFMA2.MMA.BF16_V2 R8, R129, R6, -RZ ;  /* 0x0000000681087235 */ /* 0x000fe200003000ff */
[----:B------:R2:W5:Y:S01]  /*9d60*/  LDG.E.CONSTANT R18, desc[UR10][R34.64] ;  /* 0x0000000a22127981 */ /* 0x000562000c1e9900 */
[----:B------:R-:W-:-:S03]  /*9d70*/  HMUL2.BF16_V2 R7, R126, R5 ;  /* 0x000000057e077232 */ /* 0x000fc60000200000 */
[----:B------:R2:W5:Y:S04]  /*9d80*/  LDG.E.CONSTANT R20, desc[UR10][R34.64+0x8] ;  /* 0x0000080a22147981 */ /* 0x000568000c1e9900 */
[----:B------:R2:W5:Y:S01]  /*9d90*/  LDG.E.CONSTANT R21, desc[UR10][R34.64+0xc] ;  /* 0x00000c0a22157981 */ /* 0x000562000c1e9900 */
[----:B------:R-:W-:Y:S01]  /*9da0*/  BSSY B1, `(.L_x_17423) ;  /* 0x0000024000017945 */ /* 0x000fe20003800000 */
        /* <DEDUP_REMOVED lines=9> */
[----:B-1----:R-:W-:Y:S01]  /*9e40*/  VIADD R27, R65, 0x6 ;  /* 0x00000006411b7836 */ /* 0x002fe20000000000 */
[-C--:B------:R-:W-:Y:S01]  /*9e50*/  ISETP.GE.AND P3, PT, R25, R0.reuse, PT ;  /* 0x000000001900720c */ /* 0x080fe20003f66270 */
[----:B------:R-:W-:Y:S01]  /*9e60*/  VIADD R25, R65, 0x7 ;  /* 0x0000000741197836 */ /* 0x000fe20000000000 */
[-C--:B------:R-:W-:Y:S01]  /*9e70*/  ISETP.GE.AND P1, PT, R11, R0.reuse, PT ;  /* 0x000000000b00720c */ /* 0x080fe20003f26270 */
[----:B------:R-:W-:Y:S01]  /*9e80*/  VIADD R11, R65, 0x4 ;  /* 0x00000004410b7836 */ /* 0x000fe20000000000 */
[----:B------:R-:W-:Y:S01]  /*9e90*/  ISETP.GE.AND P6, PT, R23, R0, PT ;  /* 0x000000001700720c */ /* 0x000fe20003fc6270 */
[----:B------:R-:W-:Y:S01]  /*9ea0*/  VIADD R23, R65, 0x1 ;  /* 0x0000000141177836 */ /* 0x000fe20000000000 */
[----:B------:R-:W-:-:S02]  /*9eb0*/  SEL R22, R19, RZ, !P1 ;  /* 0x000000ff13167207 */ /* 0x000fc40004800000 */
[-C--:B------:R-:W-:Y:S02]  /*9ec0*/  ISETP.GE.AND P1, PT, R25, R0.reuse, PT ;  /* 0x000000001900720c */ /* 0x080fe40003f26270 */
[-C--:B------:R-:W-:Y:S02]  /*9ed0*/  ISETP.GE.AND P4, PT, R11, R0.reuse, PT ;  /* 0x000000000b00720c */ /* 0x080fe40003f86270 */
[----:B------:R-:W-:Y:S02]  /*9ee0*/  PRMT R11, R19, 0x7632, R11 ;  /* 0x00007632130b7816 */ /* 0x000fe4000000000b */
[----:B------:R-:W-:Y:S02]  /*9ef0*/  ISETP.GE.AND P2, PT, R27, R0, PT ;  /* 0x000000001b00720c */ /* 0x000fe40003f46270 */
        /* <DEDUP_REMOVED lines=14> */
.L_x_17424:
[----:B------:R-:W-:Y:S05]  /*9fe0*/  BSYNC B1 ;  /* 0x0000000000017941 */ /* 0x000fea0003800000 */
.L_x_17423:
[----:B------:R-:W-:Y:S01]  /*9ff0*/  IMAD.U32 R11, R10, 0x10000, RZ ;  /* 0x000100000a0b7824 */ /* 0x000fe200078e00ff */
[----:B------:R-:W-:Y:S01]  /*a000*/  SHF.L.U32 R5, R5, 0x10, RZ ;  /* 0x0000001005057819 */ /* 0x000fe200000006ff */
[----:B------:R-:W-:Y:S01]  /*a010*/  HFMA2.MMA.BF16_V2 R10, R126, R19, -RZ ;  /* 0x000000137e0a7235 */ /* 0x000fe200003000ff */
[----:B------:R-:W-:Y:S02]  /*a020*/  IMAD.U32 R4, R4, 0x10000, RZ ;  /* 0x0001000004047824 */ /* 0x000fe400078e00ff */
[----:B-----5:R-:W-:Y:S02]  /*a030*/  HMUL2.BF16_V2 R18, R127, R18 ;  /* 0x000000127f127232 */ /* 0x020fe40000200000 */
[----:B------:R-:W-:Y:S02]  /*a040*/  IMAD.U32 R6, R6, 0x10000, RZ ;  /* 0x0001000006067824 */ /* 0x000fe400078e00ff */
[----:B------:R-:W-:Y:S02]  /*a050*/  IMAD.U32 R7, R7, 0x10000, RZ ;  /* 0x0001000007077824 */ /* 0x000fe400078e00ff */
[--C-:B------:R-:W-:Y:S01]  /*a060*/  FADD.FTZ R4, R4, R5.reuse ;  /* 0x0000000504047221 */ /* 0x100fe20000010000 */
[----:B------:R-:W-:Y:S01]  /*a070*/  IMAD.U32 R8, R8, 0x10000, RZ ;  /* 0x0001000008087824 */ /* 0x000fe200078e00ff */
[----:B------:R-:W-:Y:S01]  /*a080*/  PRMT R5, R18, 0x7610, R5 ;  /* 0x0000761012057816 */ /* 0x000fe20000000005 */
[----:B------:R-:W-:Y:S01]  /*a090*/  FADD.FTZ R7, R6, R7 ;  /* 0x0000000706077221 */ /* 0x000fe20000010000 */
[----:B------:R-:W-:Y:S01]  /*a0a0*/  PRMT R6, R18, 0x7632, R6 ;  /* 0x0000763212067816 */ /* 0x000fe20000000006 */
[--C-:B------:R-:W-:Y:S01]  /*a0b0*/  FADD.FTZ R8, R8, R11.reuse ;  /* 0x0000000b08087221 */ /* 0x100fe20000010000 */
[C---:B------:R-:W-:Y:S01]  /*a0c0*/  PRMT R11, R10.reuse, 0x7632, R11 ;  /* 0x000076320a0b7816 */ /* 0x040fe2000000000b */
[----:B------:R-:W-:Y:S01]  /*a0d0*/  IMAD.U32 R10, R10, 0x10000, RZ ;  /* 0x000100000a0a7824 */ /* 0x000fe200078e00ff */
[----:B------:R-:W-:Y:S01]  /*a0e0*/  SHF.L.U32 R5, R5, 0x10, RZ ;  /* 0x0000001005057819 */ /* 0x000fe200000006ff */
[----:B------:R-:W-:-:S02]  /*a0f0*/  IMAD.U32 R6, R6, 0x10000, RZ ;  /* 0x0001000006067824 */ /* 0x000fc400078e00ff */
[----:B------:R-:W-:Y:S01]  /*a100*/  FADD.FTZ R7, R4, R7 ;  /* 0x0000000704077221 */ /* 0x000fe20000010000 */
[----:B------:R-:W-:Y:S02]  /*a110*/  IMAD.U32 R11, R11, 0x10000, RZ ;  /* 0x000100000b0b7824 */ /* 0x000fe400078e00ff */
[C---:B------:R-:W-:Y:S02]  /*a120*/  HMUL2.BF16_V2 R4, R128.reuse, R9 ;  /* 0x0000000980047232 */ /* 0x040fe40000200000 */
[----:B------:R-:W-:Y:S01]  /*a130*/  FADD.FTZ R18, R5, R6 ;  /* 0x0000000605127221 */ /* 0x000fe20000010000 */
[----:B------:R-:W-:Y:S01]  /*a140*/  HFMA2.MMA.BF16_V2 R6, R129, R20, -RZ ;  /* 0x0000001481067235 */ /* 0x000fe200003000ff */
[----:B------:R-:W-:Y:S01]  /*a150*/  FADD.FTZ R19, R10, R11 ;  /* 0x0000000b0a137221 */ /* 0x000fe20000010000 */
[----:B------:R-:W-:Y:S01]  /*a160*/  HMUL2.BF16_V2 R10, R128, R21 ;  /* 0x00000015800a7232 */ /* 0x000fe20000200000 */
[C---:B------:R-:W-:Y:S01]  /*a170*/  PRMT R5, R4.reuse, 0x7632, R5 ;  /* 0x0000763204057816 */ /* 0x040fe20000000005 */
[----:B------:R-:W-:-:S02]  /*a180*/  IMAD.U32 R4, R4, 0x10000, RZ ;  /* 0x0001000004047824 */ /* 0x000fc400078e00ff */
[----:B------:R-:W-:Y:S01]  /*a190*/  FADD.FTZ R7, R7, R8 ;  /* 0x0000000807077221 */ /* 0x000fe20000010000 */
[----:B------:R-:W-:Y:S01]  /*a1a0*/  FADD.FTZ R18, R18, R19 ;  /* 0x0000001312127221 */ /* 0x000fe20000010000 */
[----:B------:R-:W-:Y:S01]  /*a1b0*/  PRMT R11, R10, 0x7632, R11 ;  /* 0x000076320a0b7816 */ /* 0x000fe2000000000b */
[----:B------:R-:W-:Y:S01]  /*a1c0*/  IMAD.U32 R5, R5, 0x10000, RZ ;  /* 0x0001000005057824 */ /* 0x000fe200078e00ff */
[----:B------:R3:W5:Y:S01]  /*a1d0*/  LDG.E.CONSTANT R8, desc[UR10][R32.64+0x8] ;  /* 0x0000080a20087981 */ /* 0x000762000c1e9900 */
[C---:B------:R-:W-:Y:S01]  /*a1e0*/  PRMT R9, R6.reuse, 0x7632, R9 ;  /* 0x0000763206097816 */ /* 0x040fe20000000009 */
[----:B------:R-:W-:Y:S02]  /*a1f0*/  IMAD.U32 R6, R6, 0x10000, RZ ;  /* 0x0001000006067824 */ /* 0x000fe400078e00ff */
        /* <DEDUP_REMOVED lines=42> */
.L_x_17426:
[----:B------:R-:W-:Y:S05]  /*a4a0*/  BSYNC B1 ;  /* 0x0000000000017941 */ /* 0x000fea0003800000 */
.L_x_17425:
[----:B------:R4:W5:Y:S02]  /*a4b0*/  LDG.E.CONSTANT R20, desc[UR10][R12.64] ;  /* 0x0000000a0c147981 */ /* 0x000964000c1e9900 */
[----:B-----5:R-:W-:Y:S01]  /*a4c0*/  HFMA2.MMA.BF16_V2 R6, R127, R6, -RZ ;  /* 0x000000067f067235 */ /* 0x020fe200003000ff */
[----:B------:R-:W-:Y:S01]  /*a4d0*/  FADD.FTZ R10, R9, R10 ;  /* 0x0000000a090a7221 */ /* 0x000fe20000010000 */
[----:B------:R-:W-:Y:S01]  /*a4e0*/  HFMA2.MMA.BF16_V2 R9, R129, R8, -RZ ;  /* 0x0000000881097235 */ /* 0x000fe200003000ff */
[----:B------:R4:W5:Y:S01]  /*a4f0*/  LDG.E.CONSTANT R19, desc[UR10][R12.64+0x4] ;  /* 0x0000040a0c137981 */ /* 0x000962000c1e9900 */
[----:B------:R-:W-:Y:S02]  /*a500*/  HMUL2.BF16_V2 R18, R126, R5 ;  /* 0x000000057e127232 */ /* 0x000fe40000200000 */
[--C-:B------:R-:W-:Y:S01]  /*a510*/  FADD.FTZ R7, R7, R4.reuse ;  /* 0x0000000407077221 */ /* 0x100fe20000010000 */
[----:B------:R4:W5:Y:S04]  /*a520*/  LDG.E.CONSTANT R22, desc[UR10][R12.64+0x8] ;  /* 0x0000080a0c167981 */ /* 0x000968000c1e9900 */
[----:B------:R4:W5:Y:S01]  /*a530*/  LDG.E.CONSTANT R21, desc[UR10][R12.64+0xc] ;  /* 0x00000c0a0c157981 */ /* 0x000962000c1e9900 */
[----:B------:R-:W-:Y:S01]  /*a540*/  BSSY B1, `(.L_x_17427) ;  /* 0x0000025000017945 */ /* 0x000fe20003800000 */
[----:B------:R-:W-:-:S02]  /*a550*/  PRMT R4, R6, 0x7610, R4 ;  /* 0x0000761006047816 */ /* 0x000fc40000000004 */
[----:B------:R-:W-:Y:S02]  /*a560*/  PRMT R5, R6, 0x7632, R5 ;  /* 0x0000763206057816 */ /* 0x000fe40000000005 */
[C---:B------:R-:W-:Y:S02]  /*a570*/  PRMT R6, R18.reuse, 0x7610, R6 ;  /* 0x0000761012067816 */ /* 0x040fe40000000006 */
[----:B------:R-:W-:Y:S02]  /*a580*/  PRMT R8, R18, 0x7632, R8 ;  /* 0x0000763212087816 */ /* 0x000fe40000000008 */
[----:B------:R-:W-:Y:S01]  /*a590*/  PRMT R18, R9, 0x7632, R18 ;  /* 0x0000763209127816 */ /* 0x000fe20000000012 */
[----:B----4-:R-:W-:Y:S06]  /*a5a0*/  @P0 BRA `(.L_x_17428) ;  /* 0x0000000000780947 */ /* 0x010fec0003800000 */
[C---:B------:R-:W-:Y:S01]  /*a5b0*/  VIADD R23, R65.reuse, 0x3 ;  /* 0x0000000341177836 */ /* 0x040fe20000000000 */
[CC--:B------:R-:W-:Y:S01]  /*a5c0*/  ISETP.GE.AND P5, PT, R65.reuse, R0.reuse, PT ;  /* 0x000000004100720c */ /* 0x0c0fe20003fa6270 */
[----:B------:R-:W-:Y:S01]  /*a5d0*/  VIADD R13, R65, 0x2 ;  /* 0x00000002410d7836 */ /* 0x000fe20000000000 */
[----:B-----5:R-:W-:Y:S01]  /*a5e0*/  PRMT R12, R19, 0x7632, R12 ;  /* 0x00007632130c7816 */ /* 0x020fe2000000000c */
[----:B-1----:R-:W-:Y:S01]  /*a5f0*/  VIADD R27, R65, 0x6 ;  /* 0x00000006411b7836 */ /* 0x002fe20000000000 */
        /* <DEDUP_REMOVED lines=25> */
.L_x_17428:
[----:B------:R-:W-:Y:S05]  /*a790*/  BSYNC B1 ;  /* 0x0000000000017941 */ /* 0x000fea0003800000 */
.L_x_17427:
[----:B------:R-:W-:Y:S01]  /*a7a0*/  SHF.L.U32 R5, R5, 0x10, RZ ;  /* 0x0000001005057819 */ /* 0x000fe200000006ff */
[----:B------:R-:W-:Y:S02]  /*a7b0*/  IMAD.U32 R4, R4, 0x10000, RZ ;  /* 0x0001000004047824 */ /* 0x000fe400078e00ff */
[----:B------:R-:W-:Y:S02]  /*a7c0*/  HMUL2.BF16_V2 R20, R127, R20 ;  /* 0x000000147f147232 */ /* 0x000fe40000200000 */
[----:B------:R-:W-:Y:S01]  /*a7d0*/  IMAD.U32 R6, R6, 0x10000, RZ ;  /* 0x0001000006067824 */ /* 0x000fe200078e00ff */
[----:B------:R-:W-:Y:S01]  /*a7e0*/  BSSY B1, `(.L_x_17429) ;  /* 0x0000047000017945 */ /* 0x000fe20003800000 */
[----:B------:R-:W-:Y:S02]  /*a7f0*/  IMAD.U32 R13, R8, 0x10000, RZ ;  /* 0x00010000080d7824 */ /* 0x000fe400078e00ff */
[--C-:B------:R-:W-:Y:S01]  /*a800*/  FADD.FTZ R4, R4, R5.reuse ;  /* 0x0000000504047221 */ /* 0x100fe20000010000 */
[----:B-----5:R-:W-:Y:S01]  /*a810*/  HFMA2.MMA.BF16_V2 R8, R126, R19, -RZ ;  /* 0x000000137e087235 */ /* 0x020fe200003000ff */
[----:B------:R-:W-:Y:S01]  /*a820*/  PRMT R5, R20, 0x7610, R5 ;  /* 0x0000761014057816 */ /* 0x000fe20000000005 */
[----:B------:R-:W-:Y:S01]  /*a830*/  FADD.FTZ R13, R6, R13 ;  /* 0x0000000d060d7221 */ /* 0x000fe20000010000 */
[----:B------:R-:W-:Y:S01]  /*a840*/  PRMT R6, R20, 0x7632, R6 ;  /* 0x0000763214067816 */ /* 0x000fe20000000006 */
[----:B------:R-:W-:Y:S01]  /*a850*/  IMAD.U32 R9, R9, 0x10000, RZ ;  /* 0x0001000009097824 */ /* 0x000fe200078e00ff */
[----:B------:R-:W-:Y:S01]  /*a860*/  SHF.L.U32 R5, R5, 0x10, RZ ;  /* 0x0000001005057819 */ /* 0x000fe200000006ff */
[----:B------:R-:W-:-:S02]  /*a870*/  IMAD.U32 R18, R18, 0x10000, RZ ;  /* 0x0001000012127824 */ /* 0x000fc400078e00ff */
[----:B------:R-:W-:Y:S01]  /*a880*/  FADD.FTZ R13, R4, R13 ;  /* 0x0000000d040d7221 */ /* 0x000fe20000010000 */
[----:B------:R-:W-:Y:S02]  /*a890*/  IMAD.U32 R6, R6, 0x10000, RZ ;  /* 0x0001000006067824 */ /* 0x000fe400078e00ff */
[----:B------:R-:W-:Y:S02]  /*a8a0*/  HMUL2.BF16_V2 R4, R128, R11 ;  /* 0x0000000b80047232 */ /* 0x000fe40000200000 */
[----:B------:R-:W-:Y:S01]  /*a8b0*/  FADD.FTZ R18, R9, R18 ;  /* 0x0000001209127221 */ /* 0x000fe20000010000 */
[C---:B------:R-:W-:Y:S01]  /*a8c0*/  PRMT R9, R8.reuse, 0x7632, R9 ;  /* 0x0000763208097816 */ /* 0x040fe20000000009 */
[----:B------:R-:W-:Y:S01]  /*a8d0*/  FADD.FTZ R12, R5, R6 ;  /* 0x00000006050c7221 */ /* 0x000fe20000010000 */
[----:B------:R-:W-:Y:S01]  /*a8e0*/  HFMA2.MMA.BF16_V2 R6, R129, R22, -RZ ;  /* 0x0000001681067235 */ /* 0x000fe200003000ff */
[----:B------:R-:W-:Y:S01]  /*a8f0*/  IMAD.U32 R8, R8, 0x10000, RZ ;  /* 0x0001000008087824 */ /* 0x000fe200078e00ff */
[----:B------:R-:W-:Y:S01]  /*a900*/  PRMT R5, R4, 0x7632, R5 ;  /* 0x0000763204057816 */ /* 0x000fe20000000005 */
[----:B------:R-:W-:-:S02]  /*a910*/  IMAD.U32 R9, R9, 0x10000, RZ ;  /* 0x0001000009097824 */ /* 0x000fc400078e00ff */
[----:B------:R-:W-:Y:S01]  /*a920*/  FADD.FTZ R13, R13, R18 ;  /* 0x000000120d0d7221 */ /* 0x000fe20000010000 */
[----:B------:R-:W-:Y:S02]  /*a930*/  IMAD.U32 R4, R4, 0x10000, RZ ;  /* 0x0001000004047824 */ /* 0x000fe400078e00ff */
[----:B------:R-:W-:Y:S01]  /*a940*/  FADD.FTZ R46, R7, R46 ;  /* 0x0000002e072e7221 */ /* 0x000fe20000010000 */
[----:B------:R-:W-:Y:S01]  /*a950*/  FADD.FTZ R19, R8, R9 ;  /* 0x0000000908137221 */ /* 0x000fe20000010000 */
[----:B------:R-:W-:Y:S02]  /*a960*/  HMUL2.BF16_V2 R9, R128, R21 ;  /* 0x0000001580097232 */ /* 0x000fe40000200000 */
[----:B------:R-:W-:Y:S01]  /*a970*/  IMAD.U32 R5, R5, 0x10000, RZ ;  /* 0x0001000005057824 */ /* 0x000fe200078e00ff */
[C---:B------:R-:W-:Y:S01]  /*a980*/  PRMT R8, R6.reuse, 0x7632, R8 ;  /* 0x0000763206087816 */ /* 0x040fe20000000008 */
[----:B------:R-:W-:Y:S02]  /*a990*/  IMAD.U32 R6, R6, 0x10000, RZ ;  /* 0x0001000006067824 */ /* 0x000fe400078e00ff */
[----:B------:R-:W-:Y:S01]  /*a9a0*/  FADD.FTZ R12, R12, R19 ;  /* 0x000000130c0c7221 */ /* 0x000fe20000010000 */
[C---:B------:R-:W-:Y:S01]  /*a9b0*/  PRMT R11, R9.reuse, 0x7632, R11 ;  /* 0x00007632090b7816 */ /* 0x040fe2000000000b */
[----:B------:R-:W-:Y:S01]  /*a9c0*/  IMAD.U32 R9, R9, 0x10000, RZ ;  /* 0x0001000009097824 */ /* 0x000fe200078e00ff */
[----:B------:R-:W-:Y:S01]  /*a9d0*/  SHF.L.U32 R21, R8, 0x10, RZ ;  /* 0x0000001008157819 */ /* 0x000fe200000006ff */
[----:B------:R-:W-:Y:S01]  /*a9e0*/  FADD.FTZ R4, R4, R5 ;  /* 0x0000000504047221 */ /* 0x000fe20000010000 */
[----:B------:R-:W-:Y:S01]  /*a9f0*/  FADD.FTZ R45, R10, R45 ;  /* 0x0000002d0a2d7221 */ /* 0x000fe20000010000 */
[----:B------:R-:W-:-:S02]  /*aa00*/  IMAD.U32 R8, R11, 0x10000, RZ ;  /* 0x000100000b087824 */ /* 0x000fc400078e00ff */
[----:B------:R-:W-:Y:S01]  /*aa10*/  FADD.FTZ R21, R6, R21 ;  /* 0x0000001506157221 */ /* 0x000fe20000010000 */
[----:B------:R-:W-:Y:S01]  /*aa20*/  FADD.FTZ R13, R13, R4 ;  /* 0x000000040d0d7221 */ /* 0x000fe20000010000 */
[----:B------:R-:W-:Y:S02]  /*aa30*/  FADD.FTZ R9, R9, R8 ;  /* 0x0000000809097221 */ /* 0x000fe40000010000 */
        /* <DEDUP_REMOVED lines=10> */
[C---:B------:R-:W-:Y:S01]  /*aae0*/  VIADD R11, R65.reuse, 0x6 ;  /* 0x00000006410b7836 */ /* 0x040fe20000000000 */
        /* <DEDUP_REMOVED lines=22> */
.L_x_17430:
[----:B------:R-:W-:Y:S05]  /*ac50*/  BSYNC B1 ;  /* 0x0000000000017941 */ /* 0x000fea0003800000 */
.L_x_17429:
[----:B------:R-:W-:Y:S01]  /*ac60*/  HFMA2.MMA.BF16_V2 R4, R127, R89, -RZ ;  /* 0x000000597f047235 */ /* 0x000fe200003000ff */
[----:B------:R-:W-:Y:S01]  /*ac70*/  HMUL2.BF16_V2 R6, R126, R90 ;  /* 0x0000005a7e067232 */ /* 0x000fe20000200000 */
[----:B------:R-:W-:Y:S01]  /*ac80*/  HFMA2.MMA.BF16_V2 R8, R129, R91, -RZ ;  /* 0x0000005b81087235 */ /* 0x000fe200003000ff */
[----:B------:R-:W-:Y:S01]  /*ac90*/  BSSY B1, `(.L_x_17431) ;  /* 0x0000025000017945 */ /* 0x000fe20003800000 */
[----:B------:R-:W-:Y:S01]  /*aca0*/  FADD.FTZ R44, R13, R44 ;  /* 0x0000002c0d2c7221 */ /* 0x000fe20000010000 */
[----:B------:R-:W-:Y:S01]  /*acb0*/  FADD.FTZ R43, R12, R43 ;  /* 0x0000002b0c2b7221 */ /* 0x000fe20000010000 */
[----:B------:R-:W-:-:S04]  /*acc0*/  PRMT R7, R6, 0x7632, R7 ;  /* 0x0000763206077816 */ /* 0x000fc80000000007 */
        /* <DEDUP_REMOVED lines=12> */
[-C--:B------:R-:W-:Y:S01]  /*ad90*/  ISETP.GE.AND P6, PT, R13, R0.reuse, PT ;  /* 0x000000000d00720c */ /* 0x080fe20003fc6270 */
[----:B------:R-:W-:Y:S01]  /*ada0*/  VIADD R13, R65, 0x1 ;  /* 0x00000001410d7836 */ /* 0x000fe20000000000 */
[----:B------:R-:W-:-:S02]  /*adb0*/  ISETP.GE.AND P4, PT, R11, R0, PT ;  /* 0x000000000b00720c */ /* 0x000fc40003f86270 */
[C---:B------:R-:W-:Y:S02]  /*adc0*/  SEL R11, R94.reuse, RZ, !P1 ;  /* 0x000000ff5e0b7207 */ /* 0x040fe40004800000 */
        /* <DEDUP_REMOVED lines=17> */
.L_x_17432:
[----:B------:R-:W-:Y:S05]  /*aee0*/  BSYNC B1 ;  /* 0x0000000000017941 */ /* 0x000fea0003800000 */
.L_x_17431:
[----:B------:R-:W-:Y:S01]  /*aef0*/  SHF.L.U32 R5, R5, 0x10, RZ ;  /* 0x0000001005057819 */ /* 0x000fe200000006ff */
[----:B------:R-:W-:Y:S02]  /*af00*/  IMAD.U32 R4, R4, 0x10000, RZ ;  /* 0x0001000004047824 */ /* 0x000fe400078e00ff */
[----:B------:R-:W-:Y:S02]  /*af10*/  HMUL2.BF16_V2 R93, R127, R93 ;  /* 0x0000005d7f5d7232 */ /* 0x000fe40000200000 */
[----:B------:R-:W-:Y:S01]  /*af20*/  IMAD.U32 R6, R6, 0x10000, RZ ;  /* 0x0001000006067824 */ /* 0x000fe200078e00ff */
[----:B------:R-:W-:Y:S01]  /*af30*/  HFMA2.MMA.BF16_V2 R94, R126, R94, -RZ ;  /* 0x0000005e7e5e7235 */ /* 0x000fe200003000ff */
[----:B------:R-:W-:Y:S02]  /*af40*/  IMAD.U32 R7, R7, 0x10000, RZ ;  /* 0x0001000007077824 */ /* 0x000fe400078e00ff */
[--C-:B------:R-:W-:Y:S01]  /*af50*/  FADD.FTZ R4, R4, R5.reuse ;  /* 0x0000000504047221 */ /* 0x100fe20000010000 */
[----:B------:R-:W-:Y:S01]  /*af60*/  PRMT R5, R93, 0x7610, R5 ;  /* 0x000076105d057816 */ /* 0x000fe20000000005 */
[----:B------:R-:W-:-:S02]  /*af70*/  IMAD.U32 R8, R8, 0x10000, RZ ;  /* 0x0001000008087824 */ /* 0x000fc400078e00ff */
[----:B------:R-:W-:Y:S01]  /*af80*/  FADD.FTZ R7, R6, R7 ;  /* 0x0000000706077221 */ /* 0x000fe20000010000 */
[----:B------:R-:W-:Y:S01]  /*af90*/  PRMT R6, R93, 0x7632, R6 ;  /* 0x000076325d067816 */ /* 0x000fe20000000006 */
[----:B------:R-:W-:Y:S01]  /*afa0*/  IMAD.U32 R9, R9, 0x10000, RZ ;  /* 0x0001000009097824 */ /* 0x000fe200078e00ff */
[----:B------:R-:W-:Y:S01]  /*afb0*/  SHF.L.U32 R5, R5, 0x10, RZ ;  /* 0x0000001005057819 */ /* 0x000fe200000006ff */
[----:B------:R-:W-:Y:S01]  /*afc0*/  FADD.FTZ R7, R4, R7 ;  /* 0x0000000704077221 */ /* 0x000fe20000010000 */
[----:B------:R-:W-:Y:S01]  /*afd0*/  PRMT R10, R94, 0x7632, R10 ;  /* 0x000076325e0a7816 */ /* 0x000fe2000000000a */
[----:B------:R-:W-:Y:S02]  /*afe0*/  IMAD.U32 R6, R6, 0x10000, RZ ;  /* 0x0001000006067824 */ /* 0x000fe400078e00ff */
[--C-:B------:R-:W-:Y:S01]  /*aff0*/  FADD.FTZ R8, R8, R9.reuse ;  /* 0x0000000908087221 */ /* 0x100fe20000010000 */
[----:B------:R-:W-:Y:S01]  /*b000*/  PRMT R9, R94, 0x7610, R9 ;  /* 0x000076105e097816 */ /* 0x000fe20000000009 */
[----:B------:R-:W-:-:S02]  /*b010*/  HMUL2.BF16_V2 R4, R128, R92 ;  /* 0x0000005c80047232 */ /* 0x000fc40000200000 */
[----:B------:R-:W-:Y:S01]  /*b020*/  FADD.FTZ R12, R5, R6 ;  /* 0x00000006050c7221 */ /* 0x000fe20000010000 */
[----:B------:R-:W-:Y:S01]  /*b030*/  HFMA2.MMA.BF16_V2 R6, R129, R95, -RZ ;  /* 0x0000005f81067235 */ /* 0x000fe200003000ff */
[----:B------:R-:W-:Y:S01]  /*b040*/  IMAD.U32 R10, R10, 0x10000, RZ ;  /* 0x000100000a0a7824 */ /* 0x000fe200078e00ff */
[----:B------:R-:W-:Y:S01]  /*b050*/  BSSY B1, `(.L_x_17433) ;  /* 0x0000032000017945 */ /* 0x000fe20003800000 */
[----:B------:R-:W-:Y:S01]  /*b060*/  IMAD.U32 R9, R9, 0x10000, RZ ;  /* 0x0001000009097824 */ /* 0x000fe200078e00ff */
[C---:B------:R-:W-:Y:S01]  /*b070*/  PRMT R5, R4.reuse, 0x7632, R5 ;  /* 0x0000763204057816 */ /* 0x040fe20000000005 */
[----:B------:R-:W-:Y:S02]  /*b080*/  IMAD.U32 R4, R4, 0x10000, RZ ;  /* 0x0001000004047824 */ /* 0x000fe400078e00ff */
[----:B------:R-:W-:Y:S01]  /*b090*/  FADD.FTZ R7, R7, R8 ;  /* 0x0000000807077221 */ /* 0x000fe20000010000 */
[----:B------:R-:W-:Y:S01]  /*b0a0*/  FADD.FTZ R13, R9, R10 ;  /* 0x0000000a090d7221 */ /* 0x000fe20000010000 */
[----:B------:R-:W-:-:S02]  /*b0b0*/  HMUL2.BF16_V2 R10, R128, R96 ;  /* 0x00000060800a7232 */ /* 0x000fc40000200000 */
[----:B------:R-:W-:Y:S01]  /*b0c0*/  IMAD.U32 R5, R5, 0x10000, RZ ;  /* 0x0001000005057824 */ /* 0x000fe200078e00ff */
[C---:B------:R-:W-:Y:S01]  /*b0d0*/  PRMT R9, R6.reuse, 0x7632, R9 ;  /* 0x0000763206097816 */ /* 0x040fe20000000009 */
[----:B------:R-:W-:Y:S02]  /*b0e0*/  IMAD.U32 R6, R6, 0x10000, RZ ;  /* 0x0001000006067824 */ /* 0x000fe400078e00ff */
[----:B------:R-:W-:Y:S01]  /*b0f0*/  FADD.FTZ R12, R12, R13 ;  /* 0x0000000d0c0c7221 */ /* 0x000fe20000010000 */
[C---:B------:R-:W-:Y:S01]  /*b100*/  PRMT R11, R10.reuse, 0x7632, R11 ;  /* 0x000076320a0b7816 */ /* 0x040fe2000000000b */
[----:B------:R-:W-:Y:S01]  /*b110*/  IMAD.U32 R10, R10, 0x10000, RZ ;  /* 0x000100000a0a7824 */ /* 0x000fe200078e00ff */
[----:B------:R-:W-:Y:S01]  /*b120*/  SHF.L.U32 R9, R9, 0x10, RZ ;  /* 0x0000001009097819 */ /* 0x000fe200000006ff */
[----:B------:R-:W-:Y:S02]  /*b130*/  FADD.FTZ R4, R4, R5 ;  /* 0x0000000504047221 */ /* 0x000fe40000010000 */
[----:B------:R-:W-:-:S02]  /*b140*/  IMAD.U32 R11, R11, 0x10000, RZ ;  /* 0x000100000b0b7824 */ /* 0x000fc400078e00ff */
[----:B------:R-:W-:Y:S02]  /*b150*/  FADD.FTZ R9, R6, R9 ;  /* 0x0000000906097221 */ /* 0x000fe40000010000 */
        /* <DEDUP_REMOVED lines=10> */
[----:B------:R-:W-:Y:S02]  /*b200*/  ISETP.GE.AND P3, PT, R13, R0, PT ;  /* 0x000000000d00720c */ /* 0x000fe40003f66270 */
[----:B------:R-:W-:Y:S02]  /*b210*/  IADD3 R13, R65, 0x7, RZ ;  /* 0x00000007410d7810 */ /* 0x000fe40007ffe0ff */
[----:B------:R-:W-:-:S02]  /*b220*/  SEL R6, R99, RZ, !P1 ;  /* 0x000000ff63067207 */ /* 0x000fc40004800000 */
[-C--:B------:R-:W-:Y:S02]  /*b230*/  ISETP.GE.AND P1, PT, R13, R0.reuse, PT ;  /* 0x000000000d00720c */ /* 0x080fe40003f26270 */
[-C--:B------:R-:W-:Y:S01]  /*b240*/  ISETP.GE.AND P6, PT, R11, R0.reuse, PT ;  /* 0x000000000b00720c */ /* 0x080fe20003fc6270 */
[----:B------:R-:W-:Y:S01]  /*b250*/  VIADD R11, R65, 0x1 ;  /* 0x00000001410b7836 */ /* 0x000fe20000000000 */
[-C--:B------:R-:W-:Y:S02]  /*b260*/  ISETP.GE.AND P4, PT, R5, R0.reuse, PT ;  /* 0x000000000500720c */ /* 0x080fe40003f86270 */
        /* <DEDUP_REMOVED lines=16> */
.L_x_17434:
[----:B------:R-:W-:Y:S05]  /*b370*/  BSYNC B1 ;  /* 0x0000000000017941 */ /* 0x000fea0003800000 */
.L_x_17433:
[----:B------:R-:W-:Y:S01]  /*b380*/  FADD.FTZ R10, R9, R10 ;  /* 0x0000000a090a7221 */ /* 0x000fe20000010000 */
[----:B------:R-:W-:Y:S01]  /*b390*/  HFMA2.MMA.BF16_V2 R98, R127, R98, -RZ ;  /* 0x000000627f627235 */ /* 0x000fe200003000ff */
[----:B------:R-:W-:Y:S01]  /*b3a0*/  HMUL2.BF16_V2 R6, R126, R99 ;  /* 0x000000637e067232 */ /* 0x000fe20000200000 */
[----:B------:R-:W-:Y:S01]  /*b3b0*/  HFMA2.MMA.BF16_V2 R9, R129, R100, -RZ ;  /* 0x0000006481097235 */ /* 0x000fe200003000ff */
[----:B------:R-:W-:Y:S01]  /*b3c0*/  BSSY B1, `(.L_x_17435) ;  /* 0x0000025000017945 */ /* 0x000fe20003800000 */
[----:B------:R-:W-:Y:S02]  /*b3d0*/  FADD.FTZ R7, R7, R4 ;  /* 0x0000000407077221 */ /* 0x000fe40000010000 */
[----:B------:R-:W-:-:S04]  /*b3e0*/  PRMT R8, R6, 0x7632, R8 ;  /* 0x0000763206087816 */ /* 0x000fc80000000008 */
[C---:B------:R-:W-:Y:S02]  /*b3f0*/  PRMT R4, R98.reuse, 0x7610, R4 ;  /* 0x0000761062047816 */ /* 0x040fe40000000004 */
[----:B------:R-:W-:Y:S02]  /*b400*/  PRMT R5, R98, 0x7632, R5 ;  /* 0x0000763262057816 */ /* 0x000fe40000000005 */
[----:B------:R-:W-:Y:S01]  /*b410*/  PRMT R11, R9, 0x7632, R11 ;  /* 0x00007632090b7816 */ /* 0x000fe2000000000b */
[----:B------:R-:W-:Y:S06]  /*b420*/  @P0 BRA `(.L_x_17436) ;  /* 0x0000000000780947 */ /* 0x000fec0003800000 */
[C---:B------:R-:W-:Y:S01]  /*b430*/  VIADD R19, R65.reuse, 0x3 ;  /* 0x0000000341137836 */ /* 0x040fe20000000000 */
[CC--:B------:R-:W-:Y:S01]  /*b440*/  ISETP.GE.AND P5, PT, R65.reuse, R0.reuse, PT ;  /* 0x000000004100720c */ /* 0x0c0fe20003fa6270 */
[----:B------:R-:W-:Y:S01]  /*b450*/  VIADD R13, R65, 0x2 ;  /* 0x00000002410d7836 */ /* 0x000fe20000000000 */
[----:B------:R-:W-:Y:S01]  /*b460*/  PRMT R12, R103, 0x7632, R12 ;  /* 0x00007632670c7816 */ /* 0x000fe2000000000c */
        /* <DEDUP_REMOVED lines=26> */
.L_x_17436:
[----:B------:R-:W-:Y:S05]  /*b610*/  BSYNC B1 ;  /* 0x0000000000017941 */ /* 0x000fea0003800000 */
.L_x_17435:
        /* <DEDUP_REMOVED lines=16> */
[----:B------:R-:W-:Y:S01]  /*b720*/  FADD.FTZ R8, R9, R8 ;  /* 0x0000000809087221 */ /* 0x000fe20000010000 */
[----:B------:R-:W-:Y:S01]  /*b730*/  PRMT R9, R103, 0x7610, R9 ;  /* 0x0000761067097816 */ /* 0x000fe20000000009 */
[----:B------:R-:W-:-:S02]  /*b740*/  HMUL2.BF16_V2 R4, R128, R101 ;  /* 0x0000006580047232 */ /* 0x000fc40000200000 */
[----:B------:R-:W-:Y:S01]  /*b750*/  FADD.FTZ R18, R5, R6 ;  /* 0x0000000605127221 */ /* 0x000fe20000010000 */
[----:B------:R-:W-:Y:S01]  /*b760*/  HFMA2.MMA.BF16_V2 R6, R129, R104, -RZ ;  /* 0x0000006881067235 */ /* 0x000fe200003000ff */
[----:B------:R-:W-:Y:S02]  /*b770*/  IMAD.U32 R12, R11, 0x10000, RZ ;  /* 0x000100000b0c7824 */ /* 0x000fe400078e00ff */
[----:B------:R-:W-:Y:S02]  /*b780*/  HMUL2.BF16_V2 R11, R128, R105 ;  /* 0x00000069800b7232 */ /* 0x000fe40000200000 */
[----:B------:R-:W-:Y:S01]  /*b790*/  IMAD.U32 R9, R9, 0x10000, RZ ;  /* 0x0001000009097824 */ /* 0x000fe200078e00ff */
[C---:B------:R-:W-:Y:S01]  /*b7a0*/  PRMT R5, R4.reuse, 0x7632, R5 ;  /* 0x0000763204057816 */ /* 0x040fe20000000005 */
[----:B------:R-:W-:Y:S02]  /*b7b0*/  IMAD.U32 R4, R4, 0x10000, RZ ;  /* 0x0001000004047824 */ /* 0x000fe400078e00ff */
[----:B------:R-:W-:Y:S01]  /*b7c0*/  FADD.FTZ R8, R13, R8 ;  /* 0x000000080d087221 */ /* 0x000fe20000010000 */
[--C-:B------:R-:W-:Y:S01]  /*b7d0*/  FADD.FTZ R19, R9, R12.reuse ;  /* 0x0000000c09137221 */ /* 0x100fe20000010000 */
[----:B------:R-:W-:Y:S01]  /*b7e0*/  PRMT R12, R11, 0x7632, R12 ;  /* 0x000076320b0c7816 */ /* 0x000fe2000000000c */
[----:B------:R-:W-:Y:S01]  /*b7f0*/  IMAD.U32 R5, R5, 0x10000, RZ ;  /* 0x0001000005057824 */ /* 0x000fe200078e00ff */
[C---:B------:R-:W-:Y:S01]  /*b800*/  PRMT R9, R6.reuse, 0x7632, R9 ;  /* 0x0000763206097816 */ /* 0x040fe20000000009 */
[----:B------:R-:W-:-:S02]  /*b810*/  IMAD.U32 R6, R6, 0x10000, RZ ;  /* 0x0001000006067824 */ /* 0x000fc400078e00ff */
[----:B------:R-:W-:Y:S01]  /*b820*/  FADD.FTZ R18, R18, R19 ;  /* 0x0000001312127221 */ /* 0x000fe20000010000 */
[----:B------:R-:W-:Y:S01]  /*b830*/  IMAD.U32 R11, R11, 0x10000, RZ ;  /* 0x000100000b0b7824 */ /* 0x000fe200078e00ff */
[----:B------:R-:W-:Y:S01]  /*b840*/  SHF.L.U32 R9, R9, 0x10, RZ ;  /* 0x0000001009097819 */ /* 0x000fe200000006ff */
[----:B------:R-:W-:Y:S02]  /*b850*/  IMAD.U32 R12, R12, 0x10000, RZ ;  /* 0x000100000c0c7824 */ /* 0x000fe400078e00ff */
[----:B------:R-:W-:Y:S01]  /*b860*/  FADD.FTZ R5, R4, R5 ;  /* 0x0000000504057221 */ /* 0x000fe20000010000 */
[----:B------:R-:W-:Y:S01]  /*b870*/  BSSY B1, `(.L_x_17437) ;  /* 0x0000027000017945 */ /* 0x000fe20003800000 */
[----:B------:R-:W-:Y:S01]  /*b880*/  FADD.FTZ R42, R7, R42 ;  /* 0x0000002a072a7221 */ /* 0x000fe20000010000 */
[----:B------:R-:W-:Y:S01]  /*b890*/  FADD.FTZ R9, R6, R9 ;  /* 0x0000000906097221 */ /* 0x000fe20000010000 */
[----:B------:R-:W-:Y:S01]  /*b8a0*/  FADD.FTZ R12, R11, R12 ;  /* 0x0000000c0b0c7221 */ /* 0x000fe20000010000 */
[----:B------:R-:W-:Y:S01]  /*b8b0*/  FADD.FTZ R41, R10, R41 ;  /* 0x000000290a297221 */ /* 0x000fe20000010000 */
[----:B------:R-:W-:Y:S01]  /*b8c0*/  FADD.FTZ R5, R8, R5 ;  /* 0x0000000508057221 */ /* 0x000fe20000010000 */
[----:B------:R-:W-:-:S04]  /*b8d0*/  FADD.FTZ R9, R18, R9 ;  /* 0x0000000912097221 */ /* 0x000fc80000010000 */
        /* <DEDUP_REMOVED lines=32> */
.L_x_17438:
[----:B------:R-:W-:Y:S05]  /*bae0*/  BSYNC B1 ;  /* 0x0000000000017941 */ /* 0x000fea0003800000 */
.L_x_17437:
[----:B------:R-:W-:Y:S01]  /*baf0*/  HFMA2.MMA.BF16_V2 R4, R127, R106, -RZ ;  /* 0x0000006a7f047235 */ /* 0x000fe200003000ff */
[----:B------:R-:W-:Y:S01]  /*bb00*/  HMUL2.BF16_V2 R6, R126, R107 ;  /* 0x0000006b7e067232 */ /* 0x000fe20000200000 */
[----:B------:R-:W-:Y:S01]  /*bb10*/  HFMA2.MMA.BF16_V2 R8, R129, R108, -RZ ;  /* 0x0000006c81087235 */ /* 0x000fe200003000ff */
[----:B------:R-:W-:Y:S01]  /*bb20*/  FADD.FTZ R40, R5, R40 ;  /* 0x0000002805287221 */ /* 0x000fe20000010000 */
[----:B------:R-:W-:Y:S01]  /*bb30*/  HMUL2.BF16_V2 R109, R128, R109 ;  /* 0x0000006d806d7232 */ /* 0x000fe20000200000 */
[----:B------:R-:W-:Y:S01]  /*bb40*/  BSSY B1, `(.L_x_17439) ;  /* 0x0000032000017945 */ /* 0x000fe20003800000 */
[C---:B------:R-:W-:Y:S01]  /*bb50*/  PRMT R7, R6.reuse, 0x7632, R7 ;  /* 0x0000763206077816 */ /* 0x040fe20000000007 */
[----:B------:R-:W-:Y:S02]  /*bb60*/  IMAD.U32 R10, R6, 0x10000, RZ ;  /* 0x00010000060a7824 */ /* 0x000fe400078e00ff */
[----:B------:R-:W-:Y:S01]  /*bb70*/  FADD.FTZ R39, R12, R39 ;  /* 0x000000270c277221 */ /* 0x000fe20000010000 */
        /* <DEDUP_REMOVED lines=8> */
[C---:B------:R-:W-:Y:S01]  /*bc00*/  PRMT R4, R109.reuse, 0x7610, R4 ;  /* 0x000076106d047816 */ /* 0x040fe20000000004 */
[----:B------:R-:W-:Y:S01]  /*bc10*/  FADD.FTZ R7, R10, R7 ;  /* 0x000000070a077221 */ /* 0x000fe20000010000 */
[----:B------:R-:W-:Y:S01]  /*bc20*/  PRMT R5, R109, 0x7632, R5 ;  /* 0x000076326d057816 */ /* 0x000fe20000000005 */
[----:B------:R-:W-:Y:S02]  /*bc30*/  FADD.FTZ R9, R8, R9 ;  /* 0x0000000908097221 */ /* 0x000fe40000010000 */
[----:B------:R-:W-:Y:S01]  /*bc40*/  FADD.FTZ R6, R6, R7 ;  /* 0x0000000706067221 */ /* 0x000fe20000010000 */
[----:B------:R-:W-:Y:S02]  /*bc50*/  IMAD.U32 R4, R4, 0x10000, RZ ;  /* 0x0001000004047824 */ /* 0x000fe400078e00ff */
        /* <DEDUP_REMOVED lines=32> */
.L_x_17440:
[----:B------:R-:W-:Y:S05]  /*be60*/  BSYNC B1 ;  /* 0x0000000000017941 */ /* 0x000fea0003800000 */
.L_x_17439:
[----:B------:R-:W-:Y:S01]  /*be70*/  HFMA2.MMA.BF16_V2 R110, R127, R110, -RZ ;  /* 0x0000006e7f6e7235 */ /* 0x000fe200003000ff */
[----:B------:R-:W-:Y:S01]  /*be80*/  HMUL2.BF16_V2 R8, R126, R111 ;  /* 0x0000006f7e087232 */ /* 0x000fe20000200000 */
[----:B------:R-:W-:Y:S01]  /*be90*/  HFMA2.MMA.BF16_V2 R10, R129, R112, -RZ ;  /* 0x00000070810a7235 */ /* 0x000fe200003000ff */
[----:B------:R-:W-:Y:S01]  /*bea0*/  FADD.FTZ R5, R4, R5 ;  /* 0x0000000504057221 */ /* 0x000fe20000010000 */
[--C-:B------:R-:W-:Y:S01]  /*beb0*/  FADD.FTZ R6, R6, R9.reuse ;  /* 0x0000000906067221 */ /* 0x100fe20000010000 */
[----:B------:R-:W-:Y:S01]  /*bec0*/  HMUL2.BF16_V2 R113, R128, R113 ;  /* 0x0000007180717232 */ /* 0x000fe20000200000 */
[C---:B------:R-:W-:Y:S01]  /*bed0*/  PRMT R9, R8.reuse, 0x7632, R9 ;  /* 0x0000763208097816 */ /* 0x040fe20000000009 */
[----:B------:R-:W-:Y:S01]  /*bee0*/  IMAD.U32 R12, R8, 0x10000, RZ ;  /* 0x00010000080c7824 */ /* 0x000fe200078e00ff */
[----:B------:R-:W-:Y:S02]  /*bef0*/  BSSY B1, `(.L_x_17441) ;  /* 0x0000030000017945 */ /* 0x000fe40003800000 */
[----:B------:R-:W-:-:S02]  /*bf00*/  PRMT R4, R110, 0x7610, R4 ;  /* 0x000076106e047816 */ /* 0x000fc40000000004 */
[----:B------:R-:W-:Y:S02]  /*bf10*/  PRMT R7, R110, 0x7632, R7 ;  /* 0x000076326e077816 */ /* 0x000fe40000000007 */
[----:B------:R-:W-:Y:S01]  /*bf20*/  PRMT R11, R10, 0x7632, R11 ;  /* 0x000076320a0b7816 */ /* 0x000fe2000000000b */
[----:B------:R-:W-:Y:S01]  /*bf30*/  IMAD.U32 R4, R4, 0x10000, RZ ;  /* 0x0001000004047824 */ /* 0x000fe200078e00ff */
[----:B------:R-:W-:Y:S01]  /*bf40*/  SHF.L.U32 R9, R9, 0x10, RZ ;  /* 0x0000001009097819 */ /* 0x000fe200000006ff */
[----:B------:R-:W-:Y:S02]  /*bf50*/  IMAD.U32 R7, R7, 0x10000, RZ ;  /* 0x0001000007077824 */ /* 0x000fe400078e00ff */
[----:B------:R-:W-:Y:S02]  /*bf60*/  IMAD.U32 R10, R10, 0x10000, RZ ;  /* 0x000100000a0a7824 */ /* 0x000fe400078e00ff */
[--C-:B------:R-:W-:Y:S01]  /*bf70*/  FADD.FTZ R8, R4, R7.reuse ;  /* 0x0000000704087221 */ /* 0x100fe20000010000 */
[----:B------:R-:W-:Y:S01]  /*bf80*/  PRMT R4, R113, 0x7610, R4 ;  /* 0x0000761071047816 */ /* 0x000fe20000000004 */
[----:B------:R-:W-:Y:S01]  /*bf90*/  IMAD.U32 R11, R11, 0x10000, RZ ;  /* 0x000100000b0b7824 */ /* 0x000fe200078e00ff */
[----:B------:R-:W-:Y:S01]  /*bfa0*/  PRMT R7, R113, 0x7632, R7 ;  /* 0x0000763271077816 */ /* 0x000fe20000000007 */
[----:B------:R-:W-:-:S02]  /*bfb0*/  FADD.FTZ R9, R12, R9 ;  /* 0x000000090c097221 */ /* 0x000fc40000010000 */
[----:B------:R-:W-:Y:S01]  /*bfc0*/  FADD.FTZ R11, R10, R11 ;  /* 0x0000000b0a0b7221 */ /* 0x000fe20000010000 */
[----:B------:R-:W-:Y:S02]  /*bfd0*/  IMAD.U32 R4, R4, 0x10000, RZ ;  /* 0x0001000004047824 */ /* 0x000fe400078e00ff */
        /* <DEDUP_REMOVED lines=33> */
.L_x_17442:
[----:B------:R-:W-:Y:S05]  /*c1f0*/  BSYNC B1 ;  /* 0x0000000000017941 */ /* 0x000fea0003800000 */
.L_x_17441:
[----:B------:R-:W-:Y:S01]  /*c200*/  HFMA2.MMA.BF16_V2 R114, R127, R114, -RZ ;  /* 0x000000727f727235 */ /* 0x000fe200003000ff */
[----:B------:R-:W-:Y:S01]  /*c210*/  HMUL2.BF16_V2 R10, R126, R115 ;  /* 0x000000737e0a7232 */ /* 0x000fe20000200000 */
[----:B------:R-:W-:Y:S01]  /*c220*/  HFMA2.MMA.BF16_V2 R12, R129, R116, -RZ ;  /* 0x00000074810c7235 */ /* 0x000fe200003000ff */
[----:B------:R-:W-:Y:S01]  /*c230*/  BSSY B1, `(.L_x_17443) ;  /* 0x0000026000017945 */ /* 0x000fe20003800000 */
[----:B------:R-:W-:Y:S01]  /*c240*/  FADD.FTZ R7, R4, R7 ;  /* 0x0000000704077221 */ /* 0x000fe20000010000 */
[--C-:B------:R-:W-:Y:S01]  /*c250*/  FADD.FTZ R8, R8, R11.reuse ;  /* 0x0000000b08087221 */ /* 0x100fe20000010000 */
        /* <DEDUP_REMOVED lines=35> */
.L_x_17444:
[----:B------:R-:W-:Y:S05]  /*c490*/  BSYNC B1 ;  /* 0x0000000000017941 */ /* 0x000fea0003800000 */
.L_x_17443:
        /* <DEDUP_REMOVED lines=14> */
[C---:B------:R-:W-:Y:S01]  /*c580*/  PRMT R18, R119.reuse, 0x7632, R18 ;  /* 0x0000763277127816 */ /* 0x040fe20000000012 */
[----:B------:R-:W-:Y:S02]  /*c590*/  IMAD.U32 R10, R10, 0x10000, RZ ;  /* 0x000100000a0a7824 */ /* 0x000fe400078e00ff */
[--C-:B------:R-:W-:Y:S01]  /*c5a0*/  FADD.FTZ R12, R12, R13.reuse ;  /* 0x0000000d0c0c7221 */ /* 0x100fe20000010000 */
[----:B------:R-:W-:Y:S01]  /*c5b0*/  PRMT R13, R119, 0x7610, R13 ;  /* 0x00007610770d7816 */ /* 0x000fe2000000000d */
[----:B------:R-:W-:-:S02]  /*c5c0*/  HMUL2.BF16_V2 R4, R128, R117 ;  /* 0x0000007580047232 */ /* 0x000fc40000200000 */
[----:B------:R-:W-:Y:S01]  /*c5d0*/  FADD.FTZ R20, R9, R10 ;  /* 0x0000000a09147221 */ /* 0x000fe20000010000 */
[----:B------:R-:W-:Y:S01]  /*c5e0*/  HFMA2.MMA.BF16_V2 R10, R129, R120, -RZ ;  /* 0x00000078810a7235 */ /* 0x000fe200003000ff */
[----:B------:R-:W-:Y:S02]  /*c5f0*/  IMAD.U32 R18, R18, 0x10000, RZ ;  /* 0x0001000012127824 */ /* 0x000fe400078e00ff */
[----:B------:R-:W-:Y:S01]  /*c600*/  FADD.FTZ R11, R11, R12 ;  /* 0x0000000c0b0b7221 */ /* 0x000fe20000010000 */
        /* <DEDUP_REMOVED lines=15> */
[----:B------:R-:W-:Y:S01]  /*c700*/  IMAD.U32 R19, R19, 0x10000, RZ ;  /* 0x0001000013137824 */ /* 0x000fe200078e00ff */
[----:B------:R-:W-:Y:S01]  /*c710*/  BSSY B1, `(.L_x_17445) ;  /* 0x0000029000017945 */ /* 0x000fe20003800000 */
[----:B------:R-:W-:Y:S01]  /*c720*/  FADD.FTZ R13, R10, R13 ;  /* 0x0000000d0a0d7221 */ /* 0x000fe20000010000 */
[----:B------:R-:W-:Y:S01]  /*c730*/  FADD.FTZ R11, R11, R4 ;  /* 0x000000040b0b7221 */ /* 0x000fe20000010000 */
[----:B------:R-:W-:Y:S01]  /*c740*/  FADD.FTZ R18, R18, R19 ;  /* 0x0000001312127221 */ /* 0x000fe20000010000 */
[----:B------:R-:W-:Y:S01]  /*c750*/  FADD.FTZ R38, R5, R38 ;  /* 0x0000002605267221 */ /* 0x000fe20000010000 */
[----:B------:R-:W-:Y:S01]  /*c760*/  FADD.FTZ R13, R20, R13 ;  /* 0x0000000d140d7221 */ /* 0x000fe20000010000 */
[----:B------:R-:W-:Y:S01]  /*c770*/  FADD.FTZ R61, R8, R61 ;  /* 0x0000003d083d7221 */ /* 0x000fe20000010000 */
[----:B------:R-:W-:-:S02]  /*c780*/  FADD.FTZ R60, R11, R60 ;  /* 0x0000003c0b3c7221 */ /* 0x000fc40000010000 */
        /* <DEDUP_REMOVED lines=11> */
[-C--:B------:R-:W-:Y:S01]  /*c840*/  ISETP.GE.AND P3, PT, R5, R0.reuse, PT ;  /* 0x000000000500720c */ /* 0x080fe20003f66270 */
[----:B------:R-:W-:Y:S01]  /*c850*/  VIADD R5, R65, 0x7 ;  /* 0x0000000741057836 */ /* 0x000fe20000000000 */
[----:B------:R-:W-:Y:S01]  /*c860*/  ISETP.GE.AND P5, PT, R7, R0, PT ;  /* 0x000000000700720c */ /* 0x000fe20003fa6270 */
[----:B------:R-:W-:Y:S01]  /*c870*/  VIADD R7, R65, 0x5 ;  /* 0x0000000541077836 */ /* 0x000fe20000000000 */
[----:B------:R-:W-:-:S02]  /*c880*/  PRMT R4, R123, 0x7632, R4 ;  /* 0x000076327b047816 */ /* 0x000fc40000000004 */
[----:B------:R-:W-:Y:S02]  /*c890*/  @P6 PRMT R122, RZ, 0x7610, R122 ;  /* 0x00007610ff7a6816 */ /* 0x000fe4000000007a */
[-C--:B------:R-:W-:Y:S02]  /*c8a0*/  ISETP.GE.AND P6, PT, R5, R0.reuse, PT ;  /* 0x000000000500720c */ /* 0x080fe40003fc6270 */
[-C--:B------:R-:W-:Y:S02]  /*c8b0*/  ISETP.GE.AND P1, PT, R9, R0.reuse, PT ;  /* 0x000000000900720c */ /* 0x080fe40003f26270 */
[----:B------:R-:W-:Y:S02]  /*c8c0*/  SEL R6, R123, RZ, !P5 ;  /* 0x000000ff7b067207 */ /* 0x000fe40006800000 */
[----:B------:R-:W-:Y:S02]  /*c8d0*/  ISETP.GE.AND P2, PT, R7, R0, PT ;  /* 0x000000000700720c */ /* 0x000fe40003f46270 */
[----:B------:R-:W-:-:S02]  /*c8e0*/  PRMT R5, R124, 0x7632, R5 ;  /* 0x000076327c057816 */ /* 0x000fc40000000005 */
[----:B------:R-:W-:Y:S02]  /*c8f0*/  SEL R123, R4, RZ, !P4 ;  /* 0x000000ff047b7207 */ /* 0x000fe40006000000 */
[----:B------:R-:W-:Y:S02]  /*c900*/  PRMT R4, R122, 0x7632, R4 ;  /* 0x000076327a047816 */ /* 0x000fe40000000004 */
[----:B------:R-:W-:Y:S02]  /*c910*/  SEL R8, R125, RZ, !P1 ;  /* 0x000000ff7d087207 */ /* 0x000fe40004800000 */
[----:B------:R-:W-:Y:S02]  /*c920*/  SEL R7, R124, RZ, !P3 ;  /* 0x000000ff7c077207 */ /* 0x000fe40005800000 */
[----:B------:R-:W-:Y:S02]  /*c930*/  SEL R124, R5, RZ, !P2 ;  /* 0x000000ff057c7207 */ /* 0x000fe40005000000 */
[----:B------:R-:W-:-:S02]  /*c940*/  SEL R5, R4, RZ, !P0 ;  /* 0x000000ff04057207 */ /* 0x000fc40004000000 */
[----:B------:R-:W-:Y:S02]  /*c950*/  @P6 PRMT R125, R8, 0x5410, RZ ;  /* 0x00005410087d6816 */ /* 0x000fe400000000ff */
[----:B------:R-:W-:Y:S02]  /*c960*/  PRMT R123, R6, 0x5410, R123 ;  /* 0x00005410067b7816 */ /* 0x000fe4000000007b */
[----:B------:R-:W-:Y:S02]  /*c970*/  PRMT R124, R7, 0x5410, R124 ;  /* 0x00005410077c7816 */ /* 0x000fe4000000007c */
[----:B------:R-:W-:Y:S02]  /*c980*/  PRMT R122, R122, 0x5410, R5 ;  /* 0x000054107a7a7816 */ /* 0x000fe40000000005 */
[----:B------:R-:W-:-:S07]  /*c990*/  @!P6 PRMT R125, R8, 0x7610, R125 ;  /* 0x00007610087de816 */ /* 0x000fce000000007d */
.L_x_17446:
[----:B------:R-:W-:Y:S05]  /*c9a0*/  BSYNC B1 ;  /* 0x0000000000017941 */ /* 0x000fea0003800000 */
.L_x_17445:
[----:B------:R-:W-:Y:S01]  /*c9b0*/  HFMA2.MMA.BF16_V2 R4, R127, R122, -RZ ;  /* 0x0000007a7f047235 */ /* 0x000fe200003000ff */
[----:B------:R-:W-:Y:S01]  /*c9c0*/  HMUL2.BF16_V2 R6, R126, R123 ;  /* 0x0000007b7e067232 */ /* 0x000fe20000200000 */
[----:B------:R-:W-:Y:S01]  /*c9d0*/  HFMA2.MMA.BF16_V2 R8, R129, R124, -RZ ;  /* 0x0000007c81087235 */ /* 0x000fe200003000ff */
[----:B------:R-:W-:Y:S01]  /*c9e0*/  HMUL2.BF16_V2 R10, R128, R125 ;  /* 0x0000007d800a7232 */ /* 0x000fe20000200000 */
[----:B------:R-:W-:Y:S01]  /*c9f0*/  IADD3 R62, R62, 0x4, RZ ;  /* 0x000000043e3e7810 */ /* 0x000fe20007ffe0ff */
[----:B------:R-:W-:Y:S01]  /*ca00*/  VIADD R141, R141, 0xfffffffc ;  /* 0xfffffffc8d8d7836 */ /* 0x000fe20000000000 */
[C---:B------:R-:W-:Y:S01]  /*ca10*/  PRMT R7, R6.reuse, 0x7632, R7 ;  /* 0x0000763206077816 */ /* 0x040fe20000000007 */
[----:B------:R-:W-:Y:S01]  /*ca20*/  IMAD.U32 R6, R6, 0x10000, RZ ;  /* 0x0001000006067824 */ /* 0x000fe200078e00ff */
[----:B------:R-:W-:Y:S01]  /*ca30*/  ISETP.GE.AND P0, PT, R62, R17, PT ;  /* 0x000000113e00720c */ /* 0x000fe20003f06270 */
[----:B------:R-:W-:Y:S01]  /*ca40*/  VIADD R65, R65, 0x80 ;  /* 0x0000008041417836 */ /* 0x000fe20000000000 */
[C---:B------:R-:W-:Y:S01]  /*ca50*/  PRMT R5, R4.reuse, 0x7632, R5 ;  /* 0x0000763204057816 */ /* 0x040fe20000000005 */
[----:B------:R-:W-:Y:S01]  /*ca60*/  IMAD.U32 R11, R4, 0x10000, RZ ;  /* 0x00010000040b7824 */ /* 0x000fe200078e00ff */
[C---:B------:R-:W-:Y:S01]  /*ca70*/  PRMT R9, R8.reuse, 0x7632, R9 ;  /* 0x0000763208097816 */ /* 0x040fe20000000009 */
[----:B------:R-:W-:Y:S01]  /*ca80*/  IMAD.U32 R8, R8, 0x10000, RZ ;  /* 0x0001000008087824 */ /* 0x000fe200078e00ff */
[----:B------:R-:W-:Y:S01]  /*ca90*/  SHF.L.U32 R7, R7, 0x10, RZ ;  /* 0x0000001007077819 */ /* 0x000fe200000006ff */
[----:B------:R-:W-:Y:S01]  /*caa0*/  IMAD.U32 R12, R5, 0x10000, RZ ;  /* 0x00010000050c7824 */ /* 0x000fe200078e00ff */
[----:B------:R-:W-:Y:S01]  /*cab0*/  PRMT R4, R10, 0x7632, R4 ;  /* 0x000076320a047816 */ /* 0x000fe20000000004 */
[----:B------:R-:W-:Y:S01]  /*cac0*/  IMAD.U32 R9, R9, 0x10000, RZ ;  /* 0x0001000009097824 */ /* 0x000fe200078e00ff */
[----:B------:R-:W-:Y:S01]  /*cad0*/  IADD3 R36, P1, R36, 0x10, RZ ;  /* 0x0000001024247810 */ /* 0x000fe20007f3e0ff */
[----:B------:R-:W-:Y:S01]  /*cae0*/  FADD.FTZ R11, R11, R12 ;  /* 0x0000000c0b0b7221 */ /* 0x000fe20000010000 */
[----:B------:R-:W-:Y:S01]  /*caf0*/  FADD.FTZ R6, R6, R7 ;  /* 0x0000000706067221 */ /* 0x000fe20000010000 */
[----:B------:R-:W-:-:S02]  /*cb00*/  IMAD.U32 R10, R10, 0x10000, RZ ;  /* 0x000100000a0a7824 */ /* 0x000fc400078e00ff */
[----:B------:R-:W-:Y:S01]  /*cb10*/  FADD.FTZ R9, R8, R9 ;  /* 0x0000000908097221 */ /* 0x000fe20000010000 */
[----:B------:R-:W-:Y:S02]  /*cb20*/  IMAD.U32 R5, R4, 0x10000, RZ ;  /* 0x0001000004057824 */ /* 0x000fe400078e00ff */
[----:B------:R-:W-:Y:S01]  /*cb30*/  FADD.FTZ R6, R11, R6 ;  /* 0x000000060b067221 */ /* 0x000fe20000010000 */
[----:B------:R-:W-:Y:S02]  /*cb40*/  VIADD R66, R66, 0x200 ;  /* 0x0000020042427836 */ /* 0x000fe40000000000 */
[----:B------:R-:W-:Y:S01]  /*cb50*/  FADD.FTZ R5, R10, R5 ;  /* 0x000000050a057221 */ /* 0x000fe20000010000 */
[----:B------:R-:W-:Y:S01]  /*cb60*/  FADD.FTZ R6, R6, R9 ;  /* 0x0000000906067221 */ /* 0x000fe20000010000 */
[----:B------:R-:W-:-:S03]  /*cb70*/  IMAD.X R37, RZ, RZ, R37, P1 ;  /* 0x000000ffff257224 */ /* 0x000fc600008e0625 */
[----:B------:R-:W-:-:S04]  /*cb80*/  FADD.FTZ R5, R6, R5 ;  /* 0x0000000506057221 */ /* 0x000fc80000010000 */
[----:B------:R-:W-:Y:S01]  /*cb90*/  FADD.FTZ R58, R5, R58 ;  /* 0x0000003a053a7221 */ /* 0x000fe20000010000 */
[----:B------:R-:W-:Y:S06]  /*cba0*/  @!P0 BRA `(.L_x_17447) ;  /* 0xffffff9800d88947 */ /* 0x000fec000383ffff */
.L_x_17398:
[----:B------:R-:W-:Y:S05]  /*cbb0*/  BSYNC B0 ;  /* 0x0000000000007941 */ /* 0x000fea0003800000 */
.L_x_17396:
[----:B--2---:R-:W2:Y:S01]  /*cbc0*/  SHFL.BFLY PT, R5, R54, 0x2, 0x1f ;  /* 0x0c401f0036057f89 */ /* 0x004ea200000e0000 */
[----:B------:R-:W4:Y:S01]  /*cbd0*/  S2UR UR5, SR_CgaCtaId ;  /* 0x00000000000579c3 */ /* 0x000f220000008800 */
[----:B------:R-:W-:Y:S01]  /*cbe0*/  SHF.R.S32.HI R36, RZ, 0x1f, R15 ;  /* 0x0000001fff247819 */ /* 0x000fe2000001140f */
[----:B------:R-:W-:Y:S01]  /*cbf0*/  UMOV UR4, 0x400 ;  /* 0x0000040000047882 */ /* 0x000fe20000000000 */
[----:B------:R-:W5:Y:S01]  /*cc00*/  SHFL.BFLY PT, R11, R48, 0x2, 0x1f ;  /* 0x0c401f00300b7f89 */ /* 0x000f6200000e0000 */
[----:B------:R-:W-:Y:S01]  /*cc10*/  UIADD3 UR4, UR4, 0x1a0, URZ ;  /* 0x000001a004047890 */ /* 0x000fe2000fffe03f */
[----:B------:R-:W-:Y:S01]  /*cc20*/  LEA.HI R36, R36, R15, RZ, 0x2 ;  /* 0x0000000f24247211 */ /* 0x000fe200078f10ff */
[----:B------:R-:W-:Y:S01]  /*cc30*/  BSSY B0, `(.L_x_17448) ;  /* 0x0000087000007945 */ /* 0x000fe20003800000 */
[----:B------:R-:W1:Y:S04]  /*cc40*/  SHFL.BFLY PT, R0, R57, 0x2, 0x1f ;  /* 0x0c401f0039007f89 */ /* 0x000e6800000e0000 */
[----:B------:R-:W3:Y:S04]  /*cc50*/  SHFL.BFLY PT, R3, R56, 0x2, 0x1f ;  /* 0x0c401f0038037f89 */ /* 0x000ee800000e0000 */
[----:B------:R-:W3:Y:S04]  /*cc60*/  SHFL.BFLY PT, R2, R55, 0x2, 0x1f ;  /* 0x0c401f0037027f89 */ /* 0x000ee800000e0000 */
[----:B------:R-:W3:Y:S04]  /*cc70*/  SHFL.BFLY PT, R4, R53, 0x2, 0x1f ;  /* 0x0c401f0035047f89 */ /* 0x000ee800000e0000 */
[----:B0-----:R-:W0:Y:S01]  /*cc80*/  SHFL.BFLY PT, R7, R52, 0x2, 0x1f ;  /* 0x0c401f0034077f89 */ /* 0x001e2200000e0000 */
[----:B--2---:R-:W-:Y:S01]  /*cc90*/  FADD.FTZ R54, R5, R54 ;  /* 0x0000003605367221 */ /* 0x004fe20000010000 */
[----:B------:R-:W-:Y:S01]  /*cca0*/  LOP3.LUT R5, R15, 0x3, RZ, 0xc0, !PT ;  /* 0x000000030f057812 */ /* 0x000fe200078ec0ff */
[----:B----4-:R-:W-:Y:S01]  /*ccb0*/  ULEA UR4, UR5, UR4, 0x18 ;  /* 0x0000000405047291 */ /* 0x010fe2000f8ec03f */
[----:B------:R-:W2:Y:S01]  /*ccc0*/  SHFL.BFLY PT, R9, R50, 0x2, 0x1f ;  /* 0x0c401f0032097f89 */ /* 0x000ea200000e0000 */
[----:B-----5:R-:W-:Y:S01]  /*ccd0*/  FADD.FTZ R48, R11, R48 ;  /* 0x000000300b307221 */ /* 0x020fe20000010000 */
[----:B------:R-:W-:-:S02]  /*cce0*/  LOP3.LUT R11, R14, 0xffffffc0, RZ, 0xc0, !PT ;  /* 0xffffffc00e0b7812 */ /* 0x000fc400078ec0ff */
[----:B------:R-:W4:Y:S01]  /*ccf0*/  SHFL.BFLY PT, R13, R46, 0x2, 0x1f ;  /* 0x0c401f002e0d7f89 */ /* 0x000f2200000e0000 */
[----:B-1----:R-:W-:Y:S01]  /*cd00*/  FADD.FTZ R0, R0, R57 ;  /* 0x0000003900007221 */ /* 0x002fe20000010000 */
[----:B------:R-:W-:Y:S02]  /*cd10*/  ISETP.NE.AND P2, PT, R5, RZ, PT ;  /* 0x000000ff0500720c */ /* 0x000fe40003f45270 */
[----:B------:R-:W1:Y:S01]  /*cd20*/  SHFL.BFLY PT, R17, R44, 0x2, 0x1f ;  /* 0x0c401f002c117f89 */ /* 0x000e6200000e0000 */
[----:B---3--:R-:W-:Y:S01]  /*cd30*/  FADD.FTZ R56, R3, R56 ;  /* 0x0000003803387221 */ /* 0x008fe20000010000 */
[----:B------:R-:W-:Y:S01]  /*cd40*/  ISETP.NE.OR P5, PT, R11, 0x40, P2 ;  /* 0x000000400b00780c */ /* 0x000fe200017a5670 */
[----:B------:R-:W-:Y:S01]  /*cd50*/  FADD.FTZ R2, R2, R55 ;  /* 0x0000003702027221 */ /* 0x000fe20000010000 */
[----:B------:R-:W3:Y:S01]  /*cd60*/  SHFL.BFLY PT, R8, R51, 0x2, 0x1f ;  /* 0x0c401f0033087f89 */ /* 0x000ee200000e0000 */
[----:B------:R-:W-:Y:S01]  /*cd70*/  ISETP.GT.OR P0, PT, R14, 0x3f, P2 ;  /* 0x0000003f0e00780c */ /* 0x000fe20001704670 */
[----:B------:R-:W-:-:S02]  /*cd80*/  FADD.FTZ R4, R4, R53 ;  /* 0x0000003504047221 */ /* 0x000fc40000010000 */
[----:B------:R-:W5:Y:S01]  /*cd90*/  SHFL.BFLY PT, R12, R49, 0x2, 0x1f ;  /* 0x0c401f00310c7f89 */ /* 0x000f6200000e0000 */
[----:B------:R-:W-:Y:S01]  /*cda0*/  ISETP.GT.OR P1, PT, R14, 0x1f, P2 ;  /* 0x0000001f0e00780c */ /* 0x000fe20001724670 */
[----:B0-----:R-:W-:Y:S02]  /*cdb0*/  FADD.FTZ R6, R7, R52 ;  /* 0x0000003407067221 */ /* 0x001fe40000010000 */
[----:B------:R-:W0:Y:S01]  /*cdc0*/  SHFL.BFLY PT, R18, R47, 0x2, 0x1f ;  /* 0x0c401f002f127f89 */ /* 0x000e2200000e0000 */
[----:B--2---:R-:W-:-:S03]  /*cdd0*/  FADD.FTZ R10, R9, R50 ;  /* 0x00000032090a7221 */ /* 0x004fc60000010000 */
[----:B------:R-:W2:Y:S01]  /*cde0*/  SHFL.BFLY PT, R20, R45, 0x2, 0x1f ;  /* 0x0c401f002d147f89 */ /* 0x000ea200000e0000 */
[----:B----4-:R-:W-:-:S03]  /*cdf0*/  FADD.FTZ R46, R13, R46 ;  /* 0x0000002e0d2e7221 */ /* 0x010fc60000010000 */
[----:B------:R-:W4:Y:S01]  /*ce00*/  SHFL.BFLY PT, R22, R43, 0x2, 0x1f ;  /* 0x0c401f002b167f89 */ /* 0x000f2200000e0000 */
[C---:B------:R-:W-:Y:S01]  /*ce10*/  IADD3 R13, R14.reuse, 0x1f, RZ ;  /* 0x0000001f0e0d7810 */ /* 0x040fe20007ffe0ff */
[----:B-1----:R-:W-:Y:S02]  /*ce20*/  FADD.FTZ R44, R17, R44 ;  /* 0x0000002c112c7221 */ /* 0x002fe40000010000 */
[----:B------:R-:W1:Y:S01]  /*ce30*/  SHFL.BFLY PT, R19, R42, 0x2, 0x1f ;  /* 0x0c401f002a137f89 */ /* 0x000e6200000e0000 */
[----:B------:R-:W-:Y:S02]  /*ce40*/  LOP3.LUT R17, R14, 0xffffffe0, RZ, 0xc0, !PT ;  /* 0xffffffe00e117812 */ /* 0x000fe400078ec0ff */
[----:B------:R-:W-:Y:S01]  /*ce50*/  ISETP.GT.U32.AND P3, PT, R13, 0x3e, PT ;  /* 0x0000003e0d00780c */ /* 0x000fe20003f64070 */
[----:B------:R-:W1:Y:S01]  /*ce60*/  SHFL.BFLY PT, R24, R41, 0x2, 0x1f ;  /* 0x0c401f0029187f89 */ /* 0x000e6200000e0000 */
[----:B---3--:R-:W-:Y:S01]  /*ce70*/  FADD.FTZ R8, R8, R51 ;  /* 0x0000003308087221 */ /* 0x008fe20000010000 */
[----:B------:R-:W-:-:S02]  /*ce80*/  ISETP.NE.OR P4, PT, R17, 0x20, P2 ;  /* 0x000000201100780c */ /* 0x000fc40001785670 */
[----:B------:R-:W3:Y:S01]  /*ce90*/  SHFL.BFLY PT, R21, R40, 0x2, 0x1f ;  /* 0x0c401f0028157f89 */ /* 0x000ee200000e0000 */
[----:B-----5:R-:W-:-:S03]  /*cea0*/  FADD.FTZ R12, R12, R49 ;  /* 0x000000310c0c7221 */ /* 0x020fc60000010000 */
[----:B------:R-:W5:Y:S01]  /*ceb0*/  SHFL.BFLY PT, R26, R39, 0x2, 0x1f ;  /* 0x0c401f00271a7f89 */ /* 0x000f6200000e0000 */
[----:B0-----:R-:W-:Y:S01]  /*cec0*/  FADD.FTZ R18, R18, R47 ;  /* 0x0000002f12127221 */ /* 0x001fe20000010000 */
[----:B------:R-:W-:Y:S02]  /*ced0*/  SHF.R.S32.HI R47, RZ, 0x2, R36 ;  /* 0x00000002ff2f7819 */ /* 0x000fe40000011424 */
[----:B------:R-:W0:Y:S01]  /*cee0*/  SHFL.BFLY PT, R23, R38, 0x2, 0x1f ;  /* 0x0c401f0026177f89 */ /* 0x000e2200000e0000 */
[----:B--2---:R-:W-:Y:S02]  /*cef0*/  FADD.FTZ R20, R20, R45 ;  /* 0x0000002d14147221 */ /* 0x004fe40000010000 */
[----:B------:R-:W-:Y:S01]  /*cf00*/  IMAD R16, R16, 0xc0, R47 ;  /* 0x000000c010107824 */ /* 0x000fe200078e022f */
[----:B------:R-:W2:Y:S01]  /*cf10*/  SHFL.BFLY PT, R28, R61, 0x2, 0x1f ;  /* 0x0c401f003d1c7f89 */ /* 0x000ea200000e0000 */
[----:B----4-:R-:W-:-:S03]  /*cf20*/  FADD.FTZ R22, R22, R43 ;  /* 0x0000002b16167221 */ /* 0x010fc60000010000 */
[----:B------:R-:W4:Y:S01]  /*cf30*/  SHFL.BFLY PT, R25, R60, 0x2, 0x1f ;  /* 0x0c401f003c197f89 */ /* 0x000f2200000e0000 */
[----:B-1----:R-:W-:Y:S01]  /*cf40*/  FADD.FTZ R42, R19, R42 ;  /* 0x0000002a132a7221 */ /* 0x002fe20000010000 */
[----:B------:R-:W-:Y:S02]  /*cf50*/  LEA R16, R16, UR4, 0x2 ;  /* 0x0000000410107c11 */ /* 0x000fe4000f8e10ff */
[----:B------:R-:W1:Y:S01]  /*cf60*/  SHFL.BFLY PT, R32, R59, 0x2, 0x1f ;  /* 0x0c401f003b207f89 */ /* 0x000e6200000e0000 */
[----:B------:R-:W-:-:S03]  /*cf70*/  FADD.FTZ R24, R24, R41 ;  /* 0x0000002918187221 */ /* 0x000fc60000010000 */
[----:B------:R-:W1:Y:S01]  /*cf80*/  SHFL.BFLY PT, R27, R58, 0x2, 0x1f ;  /* 0x0c401f003a1b7f89 */ /* 0x000e6200000e0000 */
[----:B---3--:R-:W-:-:S03]  /*cf90*/  FADD.FTZ R40, R21, R40 ;  /* 0x0000002815287221 */ /* 0x008fc60000010000 */
[----:B------:R-:W3:Y:S01]  /*cfa0*/  SHFL.BFLY PT, R3, R0, 0x1, 0x1f ;  /* 0x0c201f0000037f89 */ /* 0x000ee200000e0000 */
[----:B-----5:R-:W-:-:S03]  /*cfb0*/  FADD.FTZ R26, R26, R39 ;  /* 0x000000271a1a7221 */ /* 0x020fc60000010000 */
[----:B------:R-:W5:Y:S01]  /*cfc0*/  SHFL.BFLY PT, R5, R56, 0x1, 0x1f ;  /* 0x0c201f0038057f89 */ /* 0x000f6200000e0000 */
[----:B0-----:R-:W-:-:S03]  /*cfd0*/  FADD.FTZ R38, R23, R38 ;  /* 0x0000002617267221 */ /* 0x001fc60000010000 */
[----:B------:R-:W0:Y:S01]  /*cfe0*/  SHFL.BFLY PT, R7, R2, 0x1, 0x1f ;  /* 0x0c201f0002077f89 */ /* 0x000e2200000e0000 */
[----:B--2---:R-:W-:-:S03]  /*cff0*/  FADD.FTZ R28, R28, R61 ;  /* 0x0000003d1c1c7221 */ /* 0x004fc60000010000 */
[----:B------:R-:W2:Y:S01]  /*d000*/  SHFL.BFLY PT, R9, R54, 0x1, 0x1f ;  /* 0x0c201f0036097f89 */ /* 0x000ea200000e0000 */
[----:B----4-:R-:W-:-:S03]  /*d010*/  FADD.FTZ R30, R25, R60 ;  /* 0x0000003c191e7221 */ /* 0x010fc60000010000 */
[----:B------:R-:W4:Y:S01]  /*d020*/  SHFL.BFLY PT, R11, R4, 0x1, 0x1f ;  /* 0x0c201f00040b7f89 */ /* 0x000f2200000e0000 */
[----:B-1----:R-:W-:Y:S01]  /*d030*/  FADD.FTZ R32, R32, R59 ;  /* 0x0000003b20207221 */ /* 0x002fe20000010000 */
[----:B------:R-:W-:Y:S02]  /*d040*/  FADD.FTZ R34, R27, R58 ;  /* 0x0000003a1b227221 */ /* 0x000fe40000010000 */
        /* <DEDUP_REMOVED lines=10> */
[----:B------:R-:W4:Y:S04]  /*d0f0*/  SHFL.BFLY PT, R21, R18, 0x1, 0x1f ;  /* 0x0c201f0012157f89 */ /* 0x000f2800000e0000 */
[----:B------:R-:W4:Y:S01]  /*d100*/  SHFL.BFLY PT, R23, R46, 0x1, 0x1f ;  /* 0x0c201f002e177f89 */ /* 0x000f2200000e0000 */
[----:B-1----:R-:W-:-:S03]  /*d110*/  FADD.FTZ R54, R8, R13 ;  /* 0x0000000d08367221 */ /* 0x002fc60000010000 */
        /* <DEDUP_REMOVED lines=11> */
[----:B------:R-:W-:-:S03]  /*d1d0*/  FADD.FTZ R59, R46, R23 ;  /* 0x000000172e3b7221 */ /* 0x000fc60000010000 */
        /* <DEDUP_REMOVED lines=11> */
[----:B----4-:R-:W-:Y:S01]  /*d290*/  FADD.FTZ R65, R40, R5 ;  /* 0x0000000528417221 */ /* 0x010fe20000010000 */
[----:B------:R-:W-:Y:S01]  /*d2a0*/  BAR.SYNC.DEFER_BLOCKING 0x0 ;  /* 0x0000000000007b1d */ /* 0x000fe20000010000 */
[----:B------:R-:W-:Y:S01]  /*d2b0*/  FADD.FTZ R66, R26, R7 ;  /* 0x000000071a427221 */ /* 0x000fe20000010000 */
[----:B-1----:R-:W-:Y:S01]  /*d2c0*/  FADD.FTZ R67, R38, R9 ;  /* 0x0000000926437221 */ /* 0x002fe20000010000 */
[----:B---3--:R-:W-:Y:S01]  /*d2d0*/  FADD.FTZ R68, R28, R35 ;  /* 0x000000231c447221 */ /* 0x008fe20000010000 */
[----:B-----5:R-:W-:Y:S01]  /*d2e0*/  FADD.FTZ R69, R30, R11 ;  /* 0x0000000b1e457221 */ /* 0x020fe20000010000 */
[----:B0-----:R-:W-:Y:S01]  /*d2f0*/  FADD.FTZ R70, R32, R37 ;  /* 0x0000002520467221 */ /* 0x001fe20000010000 */
[----:B--2---:R-:W-:Y:S01]  /*d300*/  FADD.FTZ R71, R34, R39 ;  /* 0x0000002722477221 */ /* 0x004fe20000010000 */
        /* <DEDUP_REMOVED lines=25> */
.L_x_17449:
[----:B------:R-:W-:Y:S05]  /*d4a0*/  BSYNC B0 ;  /* 0x0000000000007941 */ /* 0x000fea0003800000 */
.L_x_17448:
        /* <DEDUP_REMOVED lines=48> */
[----:B------:R-:W-:Y:S01]  /*d7b0*/  FADD.FTZ R69, R69, R24 ;  /* 0x0000001845457221 */ /* 0x000fe20000010000 */
[----:B0-----:R-:W-:Y:S01]  /*d7c0*/  FADD.FTZ R70, R70, R25 ;  /* 0x0000001946467221 */ /* 0x001fe20000010000 */
[----:B-1----:R-:W-:-:S07]  /*d7d0*/  FADD.FTZ R71, R71, R26 ;  /* 0x0000001a47477221 */ /* 0x002fce0000010000 */
.L_x_17451:
[----:B------:R-:W-:Y:S05]  /*d7e0*/  BSYNC B0 ;  /* 0x0000000000007941 */ /* 0x000fea0003800000 */
.L_x_17450:
        /* <DEDUP_REMOVED lines=27> */
.L_x_17453:
[----:B------:R-:W-:Y:S05]  /*d9a0*/  BSYNC B0 ;  /* 0x0000000000007941 */ /* 0x000fea0003800000 */
.L_x_17452:
        /* <DEDUP_REMOVED lines=51> */
.L_x_17455:
[----:B------:R-:W-:Y:S05]  /*dce0*/  BSYNC B0 ;  /* 0x0000000000007941 */ /* 0x000fea0003800000 */
.L_x_17454:
[----:B------:R-:W-:Y:S06]  /*dcf0*/  BAR.SYNC.DEFER_BLOCKING 0x0 ;  /* 0x0000000000007b1d */ /* 0x000fec0000010000 */
[----:B------:R-:W-:Y:S05]  /*dd00*/  @P3 EXIT ;  /* 0x000000000000394d */ /* 0x000fea0003800000 */
[----:B------:R-:W-:Y:S05]  /*dd10*/  @P2 EXIT ;  /* 0x000000000000294d */ /* 0x000fea0003800000 */
[----:B------:R-:W2:Y:S01]  /*dd20*/  S2UR UR8, SR_CTAID.Y ;  /* 0x00000000000879c3 */ /* 0x000ea20000002600 */
[----:B------:R-:W-:Y:S01]  /*dd30*/  ULDC UR6, c[0x0][0xc] ;  /* 0x0000030000067ab9 */ /* 0x000fe20000000800 */
[----:B------:R-:W-:Y:S01]  /*dd40*/  ULDC UR4, c[0x0][0x14] ;  /* 0x0000050000047ab9 */ /* 0x000fe20000000800 */
[C---:B------:R-:W-:Y:S01]  /*dd50*/  VIADD R3, R47.reuse, 0x8 ;  /* 0x000000082f037836 */ /* 0x040fe20000000000 */
[----:B------:R-:W-:Y:S01]  /*dd60*/  UIMAD UR7, UR4, 0xc0, URZ ;  /* 0x000000c0040778a4 */ /* 0x000fe2000f8e023f */
[C---:B------:R-:W-:Y:S01]  /*dd70*/  VIADD R6, R47.reuse, 0x10 ;  /* 0x000000102f067836 */ /* 0x040fe20000000000 */
[C---:B------:R-:W-:Y:S01]  /*dd80*/  IADD3 R11, R47.reuse, 0x28, RZ ;  /* 0x000000282f0b7810 */ /* 0x040fe20007ffe0ff */
[C---:B------:R-:W-:Y:S01]  /*dd90*/  VIADD R7, R47.reuse, 0x18 ;  /* 0x000000182f077836 */ /* 0x040fe20000000000 */
[----:B------:R-:W3:Y:S01]  /*dda0*/  S2UR UR5, SR_CTAID.Z ;  /* 0x00000000000579c3 */ /* 0x000ee20000002700 */
[C---:B------:R-:W-:Y:S01]  /*ddb0*/  VIADD R19, R47.reuse, 0x48 ;  /* 0x000000482f137836 */ /* 0x040fe20000000000 */
[C---:B------:R-:W-:Y:S01]  /*ddc0*/  IADD3 R31, R47.reuse, 0x78, RZ ;  /* 0x000000782f1f7810 */ /* 0x040fe20007ffe0ff */
[----:B------:R-:W-:Y:S01]  /*ddd0*/  VIADD R23, R47, 0x58 ;  /* 0x000000582f177836 */ /* 0x000fe20000000000 */
[----:B01----:R-:W-:Y:S01]  /*dde0*/  F2FP.BF16.F32.PACK_AB R0, R45, R0 ;  /* 0x000000002d00723e */ /* 0x003fe200000010ff */
[C---:B------:R-:W-:Y:S01]  /*ddf0*/  VIADD R35, R47.reuse, 0x88 ;  /* 0x000000882f237836 */ /* 0x040fe20000000000 */
[C---:B------:R-:W-:Y:S01]  /*de00*/  IADD3 R41, R47.reuse, 0xa0, RZ ;  /* 0x000000a02f297810 */ /* 0x040fe20007ffe0ff */
[----:B------:R-:W-:Y:S01]  /*de10*/  VIADD R46, R47, 0xb0 ;  /* 0x000000b02f2e7836 */ /* 0x000fe20000000000 */
[----:B------:R-:W0:Y:S01]  /*de20*/  S2UR UR9, SR_CTAID.X ;  /* 0x00000000000979c3 */ /* 0x000e220000002500 */
[----:B------:R-:W-:-:S02]  /*de30*/  F2FP.BF16.F32.PACK_AB R50, R51, R50 ;  /* 0x000000323332723e */ /* 0x000fc400000010ff */
[----:B------:R-:W-:Y:S02]  /*de40*/  PRMT R51, R0, 0x7632, R51 ;  /* 0x0000763200337816 */ /* 0x000fe40000000033 */
[----:B------:R-:W-:Y:S02]  /*de50*/  F2FP.BF16.F32.PACK_AB R52, R53, R52 ;  /* 0x000000343534723e */ /* 0x000fe400000010ff */
[----:B------:R-:W-:Y:S01]  /*de60*/  F2FP.BF16.F32.PACK_AB R54, R55, R54 ;  /* 0x000000363736723e */ /* 0x000fe200000010ff */
[----:B--2---:R-:W-:Y:S01]  /*de70*/  UIMAD UR6, UR8, UR6, URZ ;  /* 0x00000006080672a4 */ /* 0x004fe2000f8e023f */
[----:B------:R-:W-:Y:S02]  /*de80*/  F2FP.BF16.F32.PACK_AB R56, R57, R56 ;  /* 0x000000383938723e */ /* 0x000fe400000010ff */
[----:B------:R-:W-:Y:S01]  /*de90*/  F2FP.BF16.F32.PACK_AB R58, R59, R58 ;  /* 0x0000003a3b3a723e */ /* 0x000fe200000010ff */
[----:B------:R-:W-:Y:S01]  /*dea0*/  UIMAD UR6, UR6, UR7, URZ ;  /* 0x00000007060672a4 */ /* 0x000fe2000f8e023f */
[----:B------:R-:W-:-:S02]  /*deb0*/  F2FP.BF16.F32.PACK_AB R60, R61, R60 ;  /* 0x0000003c3d3c723e */ /* 0x000fc400000010ff */
[----:B------:R-:W-:Y:S01]  /*dec0*/  F2FP.BF16.F32.PACK_AB R62, R63, R62 ;  /* 0x0000003e3f3e723e */ /* 0x000fe200000010ff */
[----:B---3--:R-:W-:Y:S01]  /*ded0*/  UIMAD UR4, UR5, 0xc0, URZ ;  /* 0x000000c0050478a4 */ /* 0x008fe2000f8e023f */
[----:B------:R-:W-:Y:S02]  /*dee0*/  F2FP.BF16.F32.PACK_AB R64, R65, R64 ;  /* 0x000000404140723e */ /* 0x000fe400000010ff */
[----:B------:R-:W-:Y:S02]  /*def0*/  F2FP.BF16.F32.PACK_AB R66, R67, R66 ;  /* 0x000000424342723e */ /* 0x000fe400000010ff */
[----:B------:R-:W-:Y:S02]  /*df00*/  F2FP.BF16.F32.PACK_AB R68, R69, R68 ;  /* 0x000000444544723e */ /* 0x000fe400000010ff */
[----:B------:R-:W-:Y:S01]  /*df10*/  F2FP.BF16.F32.PACK_AB R70, R71, R70 ;  /* 0x000000464746723e */ /* 0x000fe200000010ff */
[----:B0-----:R-:W-:Y:S02]  /*df20*/  UIMAD UR5, UR9, UR7, URZ ;  /* 0x00000007090572a4 */ /* 0x001fe4000f8e023f */
[----:B------:R-:W-:-:S02]  /*df30*/  USHF.R.S32.HI UR7, URZ, 0x1f, UR4 ;  /* 0x0000001f3f077899 */ /* 0x000fc40008011404 */
[----:B------:R-:W-:Y:S02]  /*df40*/  USHF.R.S32.HI UR8, URZ, 0x1f, UR5 ;  /* 0x0000001f3f087899 */ /* 0x000fe40008011405 */
        /* <DEDUP_REMOVED lines=9> */
[----:B------:R-:W-:Y:S01]  /*dfe0*/  LEA.HI.X R3, R9, UR9, R10, 0x1, P0 ;  /* 0x0000000909037c11 */ /* 0x000fe200080f0c0a */
[----:B------:R-:W-:Y:S01]  /*dff0*/  VIADD R10, R47, 0x20 ;  /* 0x000000202f0a7836 */ /* 0x000fe20000000000 */
[----:B------:R-:W-:Y:S02]  /*e000*/  LEA R4, P1, R5, UR8, 0x1 ;  /* 0x0000000805047c11 */ /* 0x000fe4000f8208ff */
[C---:B------:R-:W-:Y:S01]  /*e010*/  IADD3 R13, P0, R6.reuse, UR4, RZ ;  /* 0x00000004060d7c10 */ /* 0x040fe2000ff1e0ff */
[----:B------:R0:W-:Y:S01]  /*e020*/  STG.E.U16 desc[UR10][R2.64], R0 ;  /* 0x0000000002007986 */ /* 0x0001e2000c10150a */
[----:B------:R-:W-:Y:S02]  /*e030*/  IADD3 R9, P2, R7, UR4, RZ ;  /* 0x0000000407097c10 */ /* 0x000fe4000ff5e0ff */
[----:B------:R-:W-:Y:S02]  /*e040*/  LEA.HI.X R5, R5, UR9, R8, 0x1, P1 ;  /* 0x0000000905057c11 */ /* 0x000fe400088f0c08 */
[----:B------:R-:W-:-:S02]  /*e050*/  LEA.HI.X.SX32 R14, R6, UR7, 0x1, P0 ;  /* 0x00000007060e7c11 */ /* 0x000fc400080f0eff */
[----:B------:R-:W-:Y:S01]  /*e060*/  LEA.HI.X.SX32 R12, R7, UR7, 0x1, P2 ;  /* 0x00000007070c7c11 */ /* 0x000fe200090f0eff */
[----:B------:R1:W-:Y:S01]  /*e070*/  STG.E.U16 desc[UR10][R4.64], R51 ;  /* 0x0000003304007986 */ /* 0x0003e2000c10150a */
[----:B------:R-:W-:Y:S02]  /*e080*/  LEA R6, P0, R13, UR8, 0x1 ;  /* 0x000000080d067c11 */ /* 0x000fe4000f8008ff */
[----:B------:R-:W-:Y:S02]  /*e090*/  LEA R8, P1, R9, UR8, 0x1 ;  /* 0x0000000809087c11 */ /* 0x000fe4000f8208ff */
[----:B------:R-:W-:Y:S02]  /*e0a0*/  IADD3 R15, P2, R10, UR4, RZ ;  /* 0x000000040a0f7c10 */ /* 0x000fe4000ff5e0ff */
[----:B------:R-:W-:Y:S01]  /*e0b0*/  LEA.HI.X R7, R13, UR9, R14, 0x1, P0 ;  /* 0x000000090d077c11 */ /* 0x000fe200080f0c0e */
[----:B------:R-:W-:Y:S01]  /*e0c0*/  VIADD R14, R47, 0x30 ;  /* 0x000000302f0e7836 */ /* 0x000fe20000000000 */
[----:B------:R-:W-:-:S02]  /*e0d0*/  LEA.HI.X R9, R9, UR9, R12, 0x1, P1 ;  /* 0x0000000909097c11 */ /* 0x000fc400088f0c0c */
[----:B------:R-:W-:Y:S01]  /*e0e0*/  IADD3 R13, P1, R11, UR4, RZ ;  /* 0x000000040b0d7c10 */ /* 0x000fe2000ff3e0ff */
[----:B------:R-:W-:Y:S01]  /*e0f0*/  STG.E.U16 desc[UR10][R6.64], R50 ;  /* 0x0000003206007986 */ /* 0x000fe2000c10150a */
[----:B------:R-:W-:Y:S02]  /*e100*/  LEA.HI.X.SX32 R18, R10, UR7, 0x1, P2 ;  /* 0x000000070a127c11 */ /* 0x000fe400090f0eff */
[----:B------:R-:W-:Y:S02]  /*e110*/  LEA R10, P0, R15, UR8, 0x1 ;  /* 0x000000080f0a7c11 */ /* 0x000fe4000f8008ff */
[----:B------:R-:W-:Y:S02]  /*e120*/  LEA.HI.X.SX32 R16, R11, UR7, 0x1, P1 ;  /* 0x000000070b107c11 */ /* 0x000fe400088f0eff */
[----:B------:R-:W-:Y:S01]  /*e130*/  LEA.HI.X R11, R15, UR9, R18, 0x1, P0 ;  /* 0x000000090f0b7c11 */ /* 0x000fe200080f0c12 */
[----:B------:R-:W-:Y:S01]  /*e140*/  VIADD R15, R47, 0x38 ;  /* 0x000000382f0f7836 */ /* 0x000fe20000000000 */
        /* <DEDUP_REMOVED lines=10> */
[C---:B------:R-:W-:Y:S02]  /*e1f0*/  IADD3 R25, P0, R18.reuse, UR4, RZ ;  /* 0x0000000412197c10 */ /* 0x040fe4000ff1e0ff */
[----:B------:R-:W-:Y:S02]  /*e200*/  IADD3 R21, P2, R19, UR4, RZ ;  /* 0x0000000413157c10 */ /* 0x000fe4000ff5e0ff */
[----:B------:R-:W-:Y:S02]  /*e210*/  IADD3 R22, R47, 0x50, RZ ;  /* 0x000000502f167810 */ /* 0x000fe40007ffe0ff */
[----:B------:R-:W-:Y:S02]  /*e220*/  LEA.HI.X R17, R17, UR9, R20, 0x1, P1 ;  /* 0x0000000911117c11 */ /* 0x000fe400088f0c14 */
[----:B------:R-:W-:-:S02]  /*e230*/  LEA.HI.X.SX32 R26, R18, UR7, 0x1, P0 ;  /* 0x00000007121a7c11 */ /* 0x000fc400080f0eff */
[----:B------:R-:W-:Y:S02]  /*e240*/  LEA.HI.X.SX32 R24, R19, UR7, 0x1, P2 ;  /* 0x0000000713187c11 */ /* 0x000fe400090f0eff */
[----:B------:R-:W-:Y:S02]  /*e250*/  LEA R18, P0, R25, UR8, 0x1 ;  /* 0x0000000819127c11 */ /* 0x000fe4000f8008ff */
[----:B------:R-:W-:Y:S02]  /*e260*/  LEA R20, P1, R21, UR8, 0x1 ;  /* 0x0000000815147c11 */ /* 0x000fe4000f8208ff */
[----:B------:R-:W-:Y:S02]  /*e270*/  IADD3 R27, P2, R22, UR4, RZ ;  /* 0x00000004161b7c10 */ /* 0x000fe4000ff5e0ff */
[----:B------:R-:W-:Y:S01]  /*e280*/  LEA.HI.X R19, R25, UR9, R26, 0x1, P0 ;  /* 0x0000000919137c11 */ /* 0x000fe200080f0c1a */
[----:B------:R-:W-:Y:S01]  /*e290*/  VIADD R26, R47, 0x60 ;  /* 0x000000602f1a7836 */ /* 0x000fe20000000000 */
[----:B------:R-:W-:-:S02]  /*e2a0*/  LEA.HI.X R21, R21, UR9, R24, 0x1, P1 ;  /* 0x0000000915157c11 */ /* 0x000fc400088f0c18 */
[----:B------:R-:W-:Y:S02]  /*e2b0*/  IADD3 R25, P1, R23, UR4, RZ ;  /* 0x0000000417197c10 */ /* 0x000fe4000ff3e0ff */
        /* <DEDUP_REMOVED lines=22> */
[----:B------:R-:W-:Y:S02]  /*e420*/  LEA R32, P1, R33, UR8, 0x1 ;  /* 0x0000000821207c11 */ /* 0x000fe4000f8208ff */
[C---:B------:R-:W-:Y:S02]  /*e430*/  IADD3 R39, P2, R34.reuse, UR4, RZ ;  /* 0x0000000422277c10 */ /* 0x040fe4000ff5e0ff */
[----:B------:R-:W-:Y:S01]  /*e440*/  LEA.HI.X R31, R37, UR9, R38, 0x1, P0 ;  /* 0x00000009251f7c11 */ /* 0x000fe200080f0c26 */
[----:B------:R-:W-:Y:S01]  /*e450*/  VIADD R38, R47, 0x90 ;  /* 0x000000902f267836 */ /* 0x000fe20000000000 */
[----:B------:R-:W-:Y:S02]  /*e460*/  LEA.HI.X R33, R33, UR9, R36, 0x1, P1 ;  /* 0x0000000921217c11 */ /* 0x000fe400088f0c24 */
        /* <DEDUP_REMOVED lines=15> */
[----:B0-----:R-:W-:Y:S02]  /*e560*/  PRMT R3, R50, 0x7632, R3 ;  /* 0x0000763232037816 */ /* 0x001fe40000000003 */
[----:B------:R-:W-:Y:S02]  /*e570*/  LEA.HI.X.SX32 R48, R41, UR7, 0x1, P2 ;  /* 0x0000000729307c11 */ /* 0x000fe400090f0eff */
[----:B-1----:R-:W-:Y:S01]  /*e580*/  PRMT R5, R52, 0x7632, R5 ;  /* 0x0000763234057816 */ /* 0x002fe20000000005 */
[----:B------:R-:W-:Y:S01]  /*e590*/  STG.E.U16 desc[UR10][R8.64], R3 ;  /* 0x0000000308007986 */ /* 0x000fe2000c10150a */
[----:B------:R-:W-:Y:S02]  /*e5a0*/  LEA.HI.X R39, R42, UR9, R73, 0x1, P0 ;  /* 0x000000092a277c11 */ /* 0x000fe400080f0c49 */
[----:B------:R-:W-:Y:S01]  /*e5b0*/  LEA.HI.X R41, R44, UR9, R49, 0x1, P1 ;  /* 0x000000092c297c11 */ /* 0x000fe200088f0c31 */
[----:B------:R-:W-:Y:S01]  /*e5c0*/  VIADD R44, R47, 0xa8 ;  /* 0x000000a82f2c7836 */ /* 0x000fe20000000000 */
[----:B------:R-:W-:Y:S01]  /*e5d0*/  LEA R42, P0, R43, UR8, 0x1 ;  /* 0x000000082b2a7c11 */ /* 0x000fe2000f8008ff */
[----:B------:R-:W-:Y:S01]  /*e5e0*/  VIADD R47, R47, 0xb8 ;  /* 0x000000b82f2f7836 */ /* 0x000fe20000000000 */
[----:B------:R-:W-:Y:S01]  /*e5f0*/  PRMT R0, R54, 0x7632, R0 ;  /* 0x0000763236007816 */ /* 0x000fe20000000000 */
[----:B------:R-:W-:Y:S01]  /*e600*/  STG.E.U16 desc[UR10][R10.64], R52 ;  /* 0x000000340a007986 */ /* 0x000fe2000c10150a */
[----:B------:R-:W-:-:S02]  /*e610*/  PRMT R2, R56, 0x7632, R2 ;  /* 0x0000763238027816 */ /* 0x000fc40000000002 */
[----:B------:R-:W-:Y:S01]  /*e620*/  LEA.HI.X R43, R43, UR9, R48, 0x1, P0 ;  /* 0x000000092b2b7c11 */ /* 0x000fe200080f0c30 */
[----:B------:R0:W-:Y:S01]  /*e630*/  STG.E.U16 desc[UR10][R12.64], R5 ;  /* 0x000000050c007986 */ /* 0x0001e2000c10150a */
[----:B------:R-:W-:Y:S02]  /*e640*/  IADD3 R75, P0, R44, UR4, RZ ;  /* 0x000000042c4b7c10 */ /* 0x000fe4000ff1e0ff */
[----:B------:R-:W-:Y:S01]  /*e650*/  IADD3 R73, P1, R46, UR4, RZ ;  /* 0x000000042e497c10 */ /* 0x000fe2000ff3e0ff */
[----:B------:R1:W-:Y:S01]  /*e660*/  STG.E.U16 desc[UR10][R14.64], R54 ;  /* 0x000000360e007986 */ /* 0x0003e2000c10150a */
[----:B------:R-:W-:Y:S02]  /*e670*/  IADD3 R49, P2, R47, UR4, RZ ;  /* 0x000000042f317c10 */ /* 0x000fe4000ff5e0ff */
[----:B------:R-:W-:Y:S01]  /*e680*/  LEA.HI.X.SX32 R76, R44, UR7, 0x1, P0 ;  /* 0x000000072c4c7c11 */ /* 0x000fe200080f0eff */
[----:B------:R2:W-:Y:S01]  /*e690*/  STG.E.U16 desc[UR10][R16.64], R0 ;  /* 0x0000000010007986 */ /* 0x0005e2000c10150a */
[----:B------:R-:W-:-:S02]  /*e6a0*/  LEA.HI.X.SX32 R74, R46, UR7, 0x1, P1 ;  /* 0x000000072e4a7c11 */ /* 0x000fc400088f0eff */
[----:B------:R-:W-:Y:S01]  /*e6b0*/  LEA R44, P0, R75, UR8, 0x1 ;  /* 0x000000084b2c7c11 */ /* 0x000fe2000f8008ff */
[----:B------:R3:W-:Y:S01]  /*e6c0*/  STG.E.U16 desc[UR10][R18.64], R56 ;  /* 0x0000003812007986 */ /* 0x0007e2000c10150a */
[----:B0-----:R-:W-:Y:S02]  /*e6d0*/  PRMT R12, R58, 0x7632, R12 ;  /* 0x000076323a0c7816 */ /* 0x001fe4000000000c */
[----:B------:R-:W-:Y:S01]  /*e6e0*/  LEA R46, P1, R73, UR8, 0x1 ;  /* 0x00000008492e7c11 */ /* 0x000fe2000f8208ff */
[----:B------:R0:W-:Y:S01]  /*e6f0*/  STG.E.U16 desc[UR10][R20.64], R2 ;  /* 0x0000000214007986 */ /* 0x0001e2000c10150a */
[----:B-1----:R-:W-:Y:S02]  /*e700*/  PRMT R14, R60, 0x7632, R14 ;  /* 0x000076323c0e7816 */ /* 0x002fe4000000000e */
[----:B------:R-:W-:Y:S01]  /*e710*/  LEA.HI.X.SX32 R72, R47, UR7, 0x1, P2 ;  /* 0x000000072f487c11 */ /* 0x000fe200090f0eff */
[----:B------:R1:W-:Y:S01]  /*e720*/  STG.E.U16 desc[UR10][R22.64], R58 ;  /* 0x0000003a16007986 */ /* 0x0003e2000c10150a */
[----:B--2---:R-:W-:-:S02]  /*e730*/  PRMT R16, R62, 0x7632, R16 ;  /* 0x000076323e107816 */ /* 0x004fc40000000010 */
[----:B------:R-:W-:Y:S01]  /*e740*/  LEA R48, P2, R49, UR8, 0x1 ;  /* 0x0000000831307c11 */ /* 0x000fe2000f8408ff */
[----:B------:R2:W-:Y:S01]  /*e750*/  STG.E.U16 desc[UR10][R24.64], R12 ;  /* 0x0000000c18007986 */ /* 0x0005e2000c10150a */
[----:B---3--:R-:W-:Y:S02]  /*e760*/  PRMT R18, R64, 0x7632, R18 ;  /* 0x0000763240127816 */ /* 0x008fe40000000012 */
[----:B------:R-:W-:Y:S01]  /*e770*/  LEA.HI.X R45, R75, UR9, R76, 0x1, P0 ;  /* 0x000000094b2d7c11 */ /* 0x000fe200080f0c4c */
[----:B------:R-:W-:Y:S01]  /*e780*/  STG.E.U16 desc[UR10][R26.64], R60 ;  /* 0x0000003c1a007986 */ /* 0x000fe2000c10150a */
[----:B0-----:R-:W-:Y:S02]  /*e790*/  PRMT R20, R66, 0x7632, R20 ;  /* 0x0000763242147816 */ /* 0x001fe40000000014 */
[----:B------:R-:W-:Y:S01]  /*e7a0*/  LEA.HI.X R47, R73, UR9, R74, 0x1, P1 ;  /* 0x00000009492f7c11 */ /* 0x000fe200088f0c4a */
[----:B------:R-:W-:Y:S01]  /*e7b0*/  STG.E.U16 desc[UR10][R28.64], R14 ;  /* 0x0000000e1c007986 */ /* 0x000fe2000c10150a */
[----:B-1----:R-:W-:-:S02]  /*e7c0*/  PRMT R22, R68, 0x7632, R22 ;  /* 0x0000763244167816 */ /* 0x002fc40000000016 */
[----:B------:R-:W-:Y:S01]  /*e7d0*/  LEA.HI.X R49, R49, UR9, R72, 0x1, P2 ;  /* 0x0000000931317c11 */ /* 0x000fe200090f0c48 */
[----:B------:R-:W-:Y:S01]  /*e7e0*/  STG.E.U16 desc[UR10][R30.64], R62 ;  /* 0x0000003e1e007986 */ /* 0x000fe2000c10150a */
[----:B--2---:R-:W-:-:S03]  /*e7f0*/  PRMT R24, R70, 0x7632, R24 ;  /* 0x0000763246187816 */ /* 0x004fc60000000018 */
        /* <DEDUP_REMOVED lines=10> */
.L_x_17456:
        /* <DEDUP_REMOVED lines=14> */
.L_x_28351:


//--------------------- .text._ZN4vllm25paged_attention_v1_kernelI13__nv_bfloat16S1_Li128ELi32ELi128ELNS_18Fp8KVCacheDataTypeE0ELb0EEEvPT_PKS3_PKT0_S9_ifPKiSB_iPKfiiiSD_SD_iiiii --------------------------
	.section	.text._ZN4vllm25paged_attention_v1_kernelI13__nv_bfloat16S1_Li128ELi32ELi128ELNS_18Fp8KVCacheDataTypeE0ELb0EEEvPT_PKS3_PKT0_S9_ifPKiSB_iPKfiiiSD_SD_iiiii,"ax",@progbits
	.align	128
        .global         _ZN4vllm25paged_attention_v1_kernelI13__nv_bfloat16S1_Li128ELi32ELi128ELNS_18Fp8KVCacheDataTypeE0ELb0EEEvPT_PKS3_PKT0_S9_ifPKiSB_iPKfiiiSD_SD_iiiii
        .type           _ZN4vllm25paged_attention_v1_kernelI13__nv_bfloat16S1_Li128ELi32ELi128ELNS_18Fp8KVCacheDataTypeE0ELb0EEEvPT_PKS3_PKT0_S9_ifPKiSB_iPKfiiiSD_SD_iiiii,@function
        .size           _ZN4vllm25paged_attention_v1_kernelI13__nv_bfloat16S1_Li128ELi32ELi128ELNS_18Fp8KVCacheDataTypeE0ELb0EEEvPT_PKS3_PKT0_S9_ifPKiSB_iPKfiiiSD_SD_iiiii,(.L_x_28352 - _ZN4vllm25paged_attention_v1_kernelI13__nv_bfloat16S1_Li128ELi32ELi128ELNS_18Fp8KVCacheDataTypeE0ELb0EEEvPT_PKS3_PKT0_S9_ifPKiSB_iPKfiiiSD_SD_iiiii)
        .other          _ZN4vllm25paged_attention_v1_kernelI13__nv_bfloat16S1_Li128ELi32ELi128ELNS_18Fp8KVCacheDataTypeE0ELb0EEEvPT_PKS3_PKT0_S9_ifPKiSB_iPKfiiiSD_SD_iiiii,@"STO_CUDA_ENTRY STV_DEFAULT"
_ZN4vllm25paged_attention_v1_kernelI13__nv_bfloat16S1_Li128ELi32ELi128ELNS_18Fp8KVCacheDataTypeE0ELb0EEEvPT_PKS3_PKT0_S9_ifPKiSB_iPKfiiiSD_SD_iiiii:
.text._ZN4vllm25paged_attention_v1_kernelI13__nv_bfloat16S1_Li128ELi32ELi128ELNS_18Fp8KVCacheDataTypeE0ELb0EEEvPT_PKS3_PKT0_S9_ifPKiSB_iPKfiiiSD_SD_iiiii:
[----:B------:R-:W-:Y:S01]  /*0000*/  LDC R1, c[0x0][0x28] ;  /* 0x00000a00ff017b82 */ /* 0x000fe20000000800 */
[----:B------:R-:W0:Y:S07]  /*0010*/  S2R R41, SR_CTAID.Y ;  /* 0x0000000000297919 */ /* 0x000e2e0000002600 */
[----:B------:R-:W0:Y:S01]  /*0020*/  LDC.64 R2, c[0x0][0x240] ;  /* 0x00009000ff027b82 */ /* 0x000e220000000a00 */
[----:B------:R-:W-:Y:S01]  /*0030*/  ULDC.64 UR10, c[0x0][0x208] ;  /* 0x00008200000a7ab9 */ /* 0x000fe20000000a00 */
[----:B------:R-:W1:Y:S06]  /*0040*/  S2R R9, SR_CTAID.X ;  /* 0x0000000000097919 */ /* 0x000e6c0000002500 */
[----:B------:R-:W2:Y:S08]  /*0050*/  LDC R13, c[0x0][0x230] ;  /* 0x00008c00ff0d7b82 */ /* 0x000eb00000000800 */
[----:B------:R-:W3:Y:S01]  /*0060*/  LDC.64 R4, c[0x0][0x250] ;  /* 0x00009400ff047b82 */ /* 0x000ee20000000a00 */
[----:B0-----:R-:W-:-:S05]  /*0070*/  IMAD.WIDE R2, R41, 0x4, R2 ;  /* 0x0000000429027825 */ /* 0x001fca00078e0202 */
[----:B------:R0:W4:Y:S01]  /*0080*/  LDG.E.CONSTANT R47, desc[UR10][R2.64] ;  /* 0x0000000a022f7981 */ /* 0x000122000c1e9900 */
[----:B--2---:R-:W-:Y:S02]  /*0090*/  IABS R11, R13 ;  /* 0x0000000d000b7213 */ /* 0x004fe40000000000 */
[----:B---3--:R-:W-:Y:S02]  /*00a0*/  ISETP.NE.U32.AND P0, PT, R4, RZ, PT ;  /* 0x000000ff0400720c */ /* 0x008fe40003f05070 */
[----:B------:R-:W2:Y:S02]  /*00b0*/  I2F.RP R0, R11 ;  /* 0x0000000b00007306 */ /* 0x000ea40000209400 */
[----:B------:R-:W-:-:S06]  /*00c0*/  ISETP.NE.AND.EX P0, PT, R5, RZ, PT, P0 ;  /* 0x000000ff0500720c */ /* 0x000fcc0003f05300 */
[----:B--2---:R-:W2:Y:S07]  /*00d0*/  MUFU.RCP R0, R0 ;  /* 0x0000000000007308 */ /* 0x004eae0000001000 */
[----:B------:R-:W1:Y:S08]  /*00e0*/  @P0 LDC.64 R4, c[0x0][0x250] ;  /* 0x00009400ff040b82 */ /* 0x000e700000000a00 */
[----:B0-----:R-:W0:Y:S01]  /*00f0*/  LDC R2, c[0x0][0xc] ;  /* 0x00000300ff027b82 */ /* 0x001e220000000800 */
[----:B--2---:R-:W-:-:S04]  /*0100*/  VIADD R6, R0, 0xffffffe ;  /* 0x0ffffffe00067836 */ /* 0x004fc80000000000 */
[----:B------:R2:W3:Y:S01]  /*0110*/  F2I.FTZ.U32.TRUNC.NTZ R7, R6 ;  /* 0x0000000600077305 */ /* 0x0004e2000021f000 */
[----:B------:R-:W-:Y:S02]  /*0120*/  IMAD.MOV.U32 R46, RZ, RZ, RZ ;  /* 0x000000ffff2e7224 */ /* 0x000fe400078e00ff */
[----:B-1----:R-:W-:-:S04]  /*0130*/  @P0 IMAD.WIDE R4, R9, 0x4, R4 ;  /* 0x0000000409040825 */ /* 0x002fc800078e0204 */
[----:B--2---:R-:W-:Y:S01]  /*0140*/  IMAD.MOV.U32 R6, RZ, RZ, RZ ;  /* 0x000000ffff067224 */ /* 0x004fe200078e00ff */
[----:B------:R0:W5:Y:S01]  /*0150*/  @P0 LDG.E.CONSTANT R46, desc[UR10][R4.64] ;  /* 0x0000000a042e0981 */ /* 0x000162000c1e9900 */
[----:B---3--:R-:W-:-:S04]  /*0160*/  IMAD.MOV R8, RZ, RZ, -R7 ;  /* 0x000000ffff087224 */ /* 0x008fc800078e0a07 */
[----:B------:R-:W-:Y:S01]  /*0170*/  IMAD R3, R8, R11, RZ ;  /* 0x0000000b08037224 */ /* 0x000fe200078e02ff */
[----:B0-----:R-:W-:-:S03]  /*0180*/  IABS R4, R2 ;  /* 0x0000000200047213 */ /* 0x001fc60000000000 */
        /* <DEDUP_REMOVED lines=12> */
[----:B------:R-:W-:-:S05]  /*0250*/  IMAD.MOV.U32 R6, RZ, RZ, R7 ;  /* 0x000000ffff067224 */ /* 0x000fca00078e0007 */
[----:B------:R-:W-:Y:S02]  /*0260*/  @!P2 IADD3 R6, RZ, -R6, RZ ;  /* 0x80000006ff06a210 */ /* 0x000fe40007ffe0ff */
[----:B------:R-:W-:-:S04]  /*0270*/  @!P1 LOP3.LUT R6, RZ, R13, RZ, 0x33, !PT ;  /* 0x0000000dff069212 */ /* 0x000fc800078e33ff */
[----:B------:R-:W-:-:S04]  /*0280*/  IABS R5, R6 ;  /* 0x0000000600057213 */ /* 0x000fc80000000000 */
[----:B------:R-:W0:Y:S08]  /*0290*/  I2F.RP R0, R5 ;  /* 0x0000000500007306 */ /* 0x000e300000209400 */
[----:B0-----:R-:W0:Y:S02]  /*02a0*/  MUFU.RCP R0, R0 ;  /* 0x0000000000007308 */ /* 0x001e240000001000 */
[----:B0-----:R-:W-:-:S06]  /*02b0*/  VIADD R2, R0, 0xffffffe ;  /* 0x0ffffffe00027836 */ /* 0x001fcc0000000000 */
        /* <DEDUP_REMOVED lines=12> */
[----:B------:R-:W-:-:S04]  /*0380*/  @!P1 IADD3 R0, R0, -R5, RZ ;  /* 0x8000000500009210 */ /* 0x000fc80007ffe0ff */
[----:B------:R-:W-:Y:S01]  /*0390*/  ISETP.GE.U32.AND P0, PT, R0, R5, PT ;  /* 0x000000050000720c */ /* 0x000fe20003f06070 */
[----:B------:R-:W-:Y:S01]  /*03a0*/  @!P1 VIADD R44, R44, 0x1 ;  /* 0x000000012c2c9836 */ /* 0x000fe20000000000 */
[----:B------:R-:W-:Y:S02]  /*03b0*/  LOP3.LUT R0, R9, R6, RZ, 0x3c, !PT ;  /* 0x0000000609007212 */ /* 0x000fe400078e3cff */
[----:B------:R-:W-:Y:S02]  /*03c0*/  ISETP.NE.AND P1, PT, R6, RZ, PT ;  /* 0x000000ff0600720c */ /* 0x000fe40003f25270 */
[----:B------:R-:W-:-:S07]  /*03d0*/  ISETP.GE.AND P2, PT, R0, RZ, PT ;  /* 0x000000ff0000720c */ /* 0x000fce0003f46270 */
[----:B------:R-:W-:Y:S01]  /*03e0*/  @P0 VIADD R44, R44, 0x1 ;  /* 0x000000012c2c0836 */ /* 0x000fe20000000000 */
[----:B0-----:R-:W-:Y:S02]  /*03f0*/  ISETP.GT.AND P0, PT, R45, 0xf, PT ;  /* 0x0000000f2d00780c */ /* 0x001fe40003f04270 */
[----:B------:R-:W-:-:S04]  /*0400*/  SHF.R.S32.HI R0, RZ, 0x1f, R45 ;  /* 0x0000001fff007819 */ /* 0x000fc8000001142d */
[-C--:B------:R-:W-:Y:S01]  /*0410*/  LEA.HI R0, R0, R45.reuse, RZ, 0x5 ;  /* 0x0000002d00007211 */ /* 0x080fe200078f28ff */
[----:B------:R-:W-:Y:S03]  /*0420*/  BSSY B0, `(.L_x_17457) ;  /* 0x0000063000007945 */ /* 0x000fe60003800000 */
[----:B------:R-:W-:Y:S01]  /*0430*/  LOP3.LUT R2, R0, 0xffffffe0, RZ, 0xc0, !PT ;  /* 0xffffffe000027812 */ /* 0x000fe200078ec0ff */
[----:B------:R-:W-:Y:S01]  /*0440*/  @!P2 IMAD.MOV R44, RZ, RZ, -R44 ;  /* 0x000000ffff2ca224 */ /* 0x000fe200078e0a2c */
[----:B------:R-:W-:Y:S02]  /*0450*/  @!P1 LOP3.LUT R44, RZ, R6, RZ, 0x33, !PT ;  /* 0x00000006ff2c9212 */ /* 0x000fe400078e33ff */
[----:B------:R-:W-:Y:S02]  /*0460*/  SHF.R.S32.HI R55, RZ, 0x5, R0 ;  /* 0x00000005ff377819 */ /* 0x000fe40000011400 */
[----:B------:R-:W-:Y:S01]  /*0470*/  IADD3 R43, -R2, R45, RZ ;  /* 0x0000002d022b7210 */ /* 0x000fe20007ffe1ff */
[----:B----4-:R-:W-:-:S05]  /*0480*/  VIADD R3, R47, 0x1f ;  /* 0x0000001f2f037836 */ /* 0x010fca0000000000 */
[----:B------:R-:W-:-:S04]  /*0490*/  SHF.R.S32.HI R4, RZ, 0x1f, R3 ;  /* 0x0000001fff047819 */ /* 0x000fc80000011403 */
[----:B------:R-:W-:-:S04]  /*04a0*/  LEA.HI R4, R4, R3, RZ, 0x5 ;  /* 0x0000000304047211 */ /* 0x000fc800078f28ff */
[----:B------:R-:W-:Y:S01]  /*04b0*/  SHF.R.S32.HI R42, RZ, 0x5, R4 ;  /* 0x00000005ff2a7819 */ /* 0x000fe20000011404 */
[----:B------:R-:W-:Y:S06]  /*04c0*/  @P0 BRA `(.L_x_17458) ;  /* 0x0000000400600947 */ /* 0x000fec0003800000 */
[----:B------:R-:W-:Y:S01]  /*04d0*/  VIMNMX R0, R45, -0x70, !PT ;  /* 0xffffff902d007848 */ /* 0x000fe20007fe0100 */
[----:B------:R-:W-:Y:S01]  /*04e0*/  ULDC UR4, c[0x0][0x258] ;  /* 0x0000960000047ab9 */ /* 0x000fe20000000800 */
[----:B------:R-:W-:Y:S01]  /*04f0*/  IMAD.SHL.U32 R5, R9, 0x80, RZ ;  /* 0x0000008009057824 */ /* 0x000fe200078e00ff */
[----:B------:R-:W-:Y:S01]  /*0500*/  BSSY B1, `(.L_x_17459) ;  /* 0x0000029000017945 */ /* 0x000fe20003800000 */
[----:B------:R-:W-:Y:S01]  /*0510*/  IADD3 R0, -R45, 0x7f, R0 ;  /* 0x0000007f2d007810 */ /* 0x000fe20007ffe100 */
[----:B------:R-:W-:Y:S02]  /*0520*/  IMAD.MOV.U32 R6, RZ, RZ, R45 ;  /* 0x000000ffff067224 */ /* 0x000fe400078e002d */
        /* <DEDUP_REMOVED lines=10> */
[----:B------:R-:W-:Y:S01]  /*05d0*/  ULDC.64 UR6, c[0x0][0x218] ;  /* 0x0000860000067ab9 */ /* 0x000fe20000000a00 */
[----:B------:R-:W-:Y:S02]  /*05e0*/  MOV R6, R45 ;  /* 0x0000002d00067202 */ /* 0x000fe40000000f00 */
        /* <DEDUP_REMOVED lines=11> */
.L_x_17461:
        /* <DEDUP_REMOVED lines=15> */
.L_x_17460:
[----:B------:R-:W-:Y:S05]  /*0790*/  BSYNC B1 ;  /* 0x0000000000017941 */ /* 0x000fea0003800000 */
.L_x_17459:
        /* <DEDUP_REMOVED lines=10> */
[C---:B------:R-:W-:Y:S01]  /*0840*/  LEA R0, R6.reuse, UR4, 0x4 ;  /* 0x0000000406007c11 */ /* 0x040fe2000f8e20ff */
[----:B------:R-:W-:Y:S01]  /*0850*/  VIADD R6, R6, 0xfffffe00 ;  /* 0xfffffe0006067836 */ /* 0x000fe20000000000 */
[----:B-1----:R-:W-:-:S03]  /*0860*/  LEA R7, P0, R25, R2, 0x1 ;  /* 0x0000000219077211 */ /* 0x002fc600078008ff */
[----:B------:R-:W-:Y:S01]  /*0870*/  VIADD R0, R0, 0x1000 ;  /* 0x0000100000007836 */ /* 0x000fe20000000000 */
[----:B------:R-:W-:-:S09]  /*0880*/  LEA.HI.X R25, R25, R3, R12, 0x1, P0 ;  /* 0x0000000319197211 */ /* 0x000fd200000f0c0c */
.L_x_17462:
        /* <DEDUP_REMOVED lines=28> */
.L_x_17458:
[----:B------:R-:W-:Y:S05]  /*0a50*/  BSYNC B0 ;  /* 0x0000000000007941 */ /* 0x000fea0003800000 */
.L_x_17457:
[----:B------:R-:W-:Y:S01]  /*0a60*/  BAR.SYNC.DEFER_BLOCKING 0x0 ;  /* 0x0000000000007b1d */ /* 0x000fe20000010000 */
[----:B------:R-:W-:Y:S01]  /*0a70*/  ISETP.GE.AND P0, PT, R55, R42, PT ;  /* 0x0000002a3700720c */ /* 0x000fe20003f06270 */
[----:B------:R-:W-:-:S04]  /*0a80*/  IMAD.MOV.U32 R140, RZ, RZ, -0x800001 ;  /* 0xff7fffffff8c7424 */ /* 0x000fc800078e00ff */
[----:B------:R-:W-:Y:S01]  /*0a90*/  ULDC UR4, c[0x0][0x248] ;  /* 0x0000920000047ab9 */ /* 0x000fe20000000800 */
[----:B------:R-:W-:Y:S01]  /*0aa0*/  ULDC UR5, c[0x0][0x234] ;  /* 0x00008d0000057ab9 */ /* 0x000fe20000000800 */
[----:B------:R-:W-:Y:S01]  /*0ab0*/  IMAD R41, R41, UR4, RZ ;  /* 0x0000000429297c24 */ /* 0x000fe2000f8e02ff */
[----:B------:R-:W-:Y:S01]  /*0ac0*/  ULDC.64 UR6, c[0x0][0x238] ;  /* 0x00008e0000067ab9 */ /* 0x000fe20000000a00 */
[----:B------:R-:W-:Y:S01]  /*0ad0*/  ULDC.64 UR8, c[0x0][0x220] ;  /* 0x0000880000087ab9 */ /* 0x000fe20000000a00 */
[----:B------:R-:W-:Y:S02]  /*0ae0*/  BSSY B0, `(.L_x_17463) ;  /* 0x0000286000007945 */ /* 0x000fe40003800000 */
[----:B------:R-:W-:Y:S02]  /*0af0*/  SHF.R.S32.HI R40, RZ, 0x1f, R41 ;  /* 0x0000001fff287819 */ /* 0x000fe40000011429 */
[----:B------:R-:W-:Y:S05]  /*0b00*/  @P0 BRA `(.L_x_17464) ;  /* 0x00000028000c0947 */ /* 0x000fea0003800000 */
[----:B------:R-:W0:Y:S01]  /*0b10*/  S2R R39, SR_CgaCtaId ;  /* 0x0000000000277919 */ /* 0x000e220000008800 */
[----:B------:R-:W-:Y:S01]  /*0b20*/  MOV R0, 0x400 ;  /* 0x0000040000007802 */ /* 0x000fe20000000f00 */
[----:B------:R-:W-:Y:S01]  /*0b30*/  ULDC UR4, c[0x0][0x260] ;  /* 0x0000980000047ab9 */ /* 0x000fe20000000800 */
[----:B------:R-:W-:Y:S02]  /*0b40*/  IMAD.SHL.U32 R3, R43, 0x8, RZ ;  /* 0x000000082b037824 */ /* 0x000fe400078e00ff */
[----:B------:R-:W-:Y:S02]  /*0b50*/  IMAD.MOV.U32 R141, RZ, RZ, R55 ;  /* 0x000000ffff8d7224 */ /* 0x000fe400078e0037 */
[----:B------:R-:W1:Y:S01]  /*0b60*/  LDC R55, c[0x0][0x25c] ;  /* 0x00009700ff377b82 */ /* 0x000e620000000800 */
[----:B------:R-:W-:Y:S01]  /*0b70*/  SHF.R.S32.HI R17, RZ, 0x1f, R3 ;  /* 0x0000001fff117819 */ /* 0x000fe20000011403 */
[----:B------:R-:W-:Y:S01]  /*0b80*/  IMAD.MOV.U32 R140, RZ, RZ, -0x800001 ;  /* 0xff7fffffff8c7424 */ /* 0x000fe200078e00ff */
[----:B0-----:R-:W-:Y:S01]  /*0b90*/  LEA R122, R39, R0, 0x18 ;  /* 0x00000000277a7211 */ /* 0x001fe200078ec0ff */
[----:B------:R-:W-:-:S04]  /*0ba0*/  IMAD R0, R44, UR4, RZ ;  /* 0x000000042c007c24 */ /* 0x000fc8000f8e02ff */
[----:B------:R-:W0:Y:S01]  /*0bb0*/  LDS.128 R32, [R122] ;  /* 0x000000007a207984 */ /* 0x000e220000000c00 */
[----:B------:R-:W-:-:S03]  /*0bc0*/  IADD3 R2, P0, R0, R3, RZ ;  /* 0x0000000300027210 */ /* 0x000fc60007f1e0ff */
[----:B------:R-:W2:Y:S01]  /*0bd0*/  LDS.128 R28, [R122+0x10] ;  /* 0x000010007a1c7984 */ /* 0x000ea20000000c00 */
[----:B------:R-:W-:-:S03]  /*0be0*/  LEA.HI.X.SX32 R3, R0, R17, 0x1, P0 ;  /* 0x0000001100037211 */ /* 0x000fc600000f0eff */
[----:B------:R-:W3:Y:S04]  /*0bf0*/  LDS.128 R4, [R122+0x20] ;  /* 0x000020007a047984 */ /* 0x000ee80000000c00 */
[----:B------:R-:W4:Y:S04]  /*0c00*/  LDS.128 R8, [R122+0x30] ;  /* 0x000030007a087984 */ /* 0x000f280000000c00 */
[----:B------:R-:W1:Y:S04]  /*0c10*/  LDS.128 R12, [R122+0x40] ;  /* 0x000040007a0c7984 */ /* 0x000e680000000c00 */
[----:B------:R-:W1:Y:S04]  /*0c20*/  LDS.128 R20, [R122+0x50] ;  /* 0x000050007a147984 */ /* 0x000e680000000c00 */
[----:B------:R-:W1:Y:S04]  /*0c30*/  LDS.128 R24, [R122+0x60] ;  /* 0x000060007a187984 */ /* 0x000e680000000c00 */
[----:B------:R-:W1:Y:S01]  /*0c40*/  LDS.128 R16, [R122+0x70] ;  /* 0x000070007a107984 */ /* 0x000e620000000c00 */
[C---:B0-----:R-:W-:Y:S01]  /*0c50*/  PRMT R54, R32.reuse, 0x7632, R54 ;  /* 0x0000763220367816 */ /* 0x041fe20000000036 */
        /* <DEDUP_REMOVED lines=8> */
[----:B---3--:R-:W-:Y:S01]  /*0ce0*/  IMAD.U32 R28, R6, 0x10000, RZ ;  /* 0x00010000061c7824 */ /* 0x008fe200078e00ff */
[----:B------:R-:W-:Y:S01]  /*0cf0*/  PRMT R60, R29, 0x7632, R60 ;  /* 0x000076321d3c7816 */ /* 0x000fe2000000003c */
[----:B------:R-:W-:Y:S01]  /*0d00*/  IMAD.U32 R29, R5, 0x10000, RZ ;  /* 0x00010000051d7824 */ /* 0x000fe200078e00ff */
[----:B------:R-:W-:Y:S01]  /*0d10*/  PRMT R61, R30, 0x7632, R61 ;  /* 0x000076321e3d7816 */ /* 0x000fe2000000003d */
[----:B----4-:R-:W-:Y:S01]  /*0d20*/  IMAD.U32 R48, R8, 0x10000, RZ ;  /* 0x0001000008307824 */ /* 0x010fe200078e00ff */
[----:B------:R-:W-:Y:S01]  /*0d30*/  SHF.L.U32 R32, R30, 0x10, RZ ;  /* 0x000000101e207819 */ /* 0x000fe200000006ff */
[C---:B------:R-:W-:Y:S01]  /*0d40*/  IMAD.U32 R30, R4.reuse, 0x10000, RZ ;  /* 0x00010000041e7824 */ /* 0x040fe200078e00ff */
[----:B------:R-:W-:Y:S01]  /*0d50*/  PRMT R63, R4, 0x7632, R63 ;  /* 0x00007632043f7816 */ /* 0x000fe2000000003f */
[----:B------:R-:W-:Y:S01]  /*0d60*/  IMAD.U32 R49, R9, 0x10000, RZ ;  /* 0x0001000009317824 */ /* 0x000fe200078e00ff */
[----:B------:R-:W-:Y:S01]  /*0d70*/  PRMT R64, R5, 0x7632, R64 ;  /* 0x0000763205407816 */ /* 0x000fe20000000040 */
[----:B------:R-:W-:Y:S01]  /*0d80*/  IMAD.U32 R50, R10, 0x10000, RZ ;  /* 0x000100000a327824 */ /* 0x000fe200078e00ff */
[----:B------:R-:W-:Y:S01]  /*0d90*/  PRMT R65, R6, 0x7632, R65 ;  /* 0x0000763206417816 */ /* 0x000fe20000000041 */
[----:B------:R-:W-:Y:S01]  /*0da0*/  IMAD.U32 R51, R11, 0x10000, RZ ;  /* 0x000100000b337824 */ /* 0x000fe200078e00ff */
[----:B------:R-:W-:Y:S01]  /*0db0*/  PRMT R66, R7, 0x7632, R66 ;  /* 0x0000763207427816 */ /* 0x000fe20000000042 */
[----:B-1----:R-:W-:Y:S01]  /*0dc0*/  IMAD.U32 R53, R13, 0x10000, RZ ;  /* 0x000100000d357824 */ /* 0x002fe200078e00ff */
[----:B------:R-:W-:Y:S01]  /*0dd0*/  SHF.L.U32 R0, R7, 0x10, RZ ;  /* 0x0000001007007819 */ /* 0x000fe200000006ff */
[----:B------:R-:W-:Y:S01]  /*0de0*/  IMAD.U32 R68, R14, 0x10000, RZ ;  /* 0x000100000e447824 */ /* 0x000fe200078e00ff */
[----:B------:R-:W0:Y:S01]  /*0df0*/  LDS.128 R4, [R122+0x80] ;  /* 0x000080007a047984 */ /* 0x000e220000000c00 */
        /* <DEDUP_REMOVED lines=8> */
[----:B------:R-:W1:Y:S01]  /*0e80*/  LDS.128 R8, [R122+0x90] ;  /* 0x000090007a087984 */ /* 0x000e620000000c00 */
[----:B------:R-:W-:Y:S01]  /*0e90*/  PRMT R75, R12, 0x7632, R75 ;  /* 0x000076320c4b7816 */ /* 0x000fe2000000004b */
        /* <DEDUP_REMOVED lines=11> */
[C---:B------:R-:W-:Y:S01]  /*0f50*/  PRMT R85, R21.reuse, 0x7632, R85 ;  /* 0x0000763215557816 */ /* 0x040fe20000000055 */
[----:B------:R-:W2:Y:S01]  /*0f60*/  LDS.128 R12, [R122+0xa0] ;  /* 0x0000a0007a0c7984 */ /* 0x000ea20000000c00 */
[----:B------:R-:W-:Y:S01]  /*0f70*/  SHF.L.U32 R74, R21, 0x10, RZ ;  /* 0x00000010154a7819 */ /* 0x000fe200000006ff */
[----:B------:R-:W-:Y:S01]  /*0f80*/  IMAD.U32 R56, R56, 0x10000, RZ ;  /* 0x0001000038387824 */ /* 0x000fe200078e00ff */
[----:B------:R-:W-:Y:S01]  /*0f90*/  PRMT R87, R22, 0x7632, R87 ;  /* 0x0000763216577816 */ /* 0x000fe20000000057 */
[----:B------:R-:W-:Y:S01]  /*0fa0*/  IMAD.U32 R57, R57, 0x10000, RZ ;  /* 0x0001000039397824 */ /* 0x000fe200078e00ff */
[----:B------:R-:W-:Y:S01]  /*0fb0*/  PRMT R89, R23, 0x7632, R89 ;  /* 0x0000763217597816 */ /* 0x000fe20000000059 */
[----:B------:R-:W-:Y:S01]  /*0fc0*/  IMAD.U32 R59, R59, 0x10000, RZ ;  /* 0x000100003b3b7824 */ /* 0x000fe200078e00ff */
[----:B------:R-:W-:Y:S01]  /*0fd0*/  PRMT R91, R24, 0x7632, R91 ;  /* 0x00007632185b7816 */ /* 0x000fe2000000005b */
[----:B------:R-:W3:Y:S01]  /*0fe0*/  LDS.128 R20, [R122+0xb0] ;  /* 0x0000b0007a147984 */ /* 0x000ee20000000c00 */
[----:B------:R-:W-:Y:S01]  /*0ff0*/  PRMT R93, R25, 0x7632, R93 ;  /* 0x00007632195d7816 */ /* 0x000fe2000000005d */
[----:B------:R-:W-:Y:S01]  /*1000*/  IMAD.U32 R61, R61, 0x10000, RZ ;  /* 0x000100003d3d7824 */ /* 0x000fe200078e00ff */
[C---:B------:R-:W-:Y:S01]  /*1010*/  PRMT R95, R26.reuse, 0x7632, R95 ;  /* 0x000076321a5f7816 */ /* 0x040fe2000000005f */
[----:B------:R-:W-:Y:S01]  /*1020*/  IMAD.U32 R63, R63, 0x10000, RZ ;  /* 0x000100003f3f7824 */ /* 0x000fe200078e00ff */
[----:B------:R-:W-:Y:S01]  /*1030*/  SHF.L.U32 R84, R26, 0x10, RZ ;  /* 0x000000101a547819 */ /* 0x000fe200000006ff */
[----:B------:R-:W-:Y:S01]  /*1040*/  IMAD.U32 R64, R64, 0x10000, RZ ;  /* 0x0001000040407824 */ /* 0x000fe200078e00ff */
[----:B------:R-:W-:Y:S01]  /*1050*/  PRMT R97, R27, 0x7632, R97 ;  /* 0x000076321b617816 */ /* 0x000fe20000000061 */
        /* <DEDUP_REMOVED lines=9> */
[----:B------:R-:W-:Y:S01]  /*10f0*/  PRMT R99, R16, 0x7632, R99 ;  /* 0x0000763210637816 */ /* 0x000fe20000000063 */
[----:B------:R-:W0:Y:S01]  /*1100*/  LDS.128 R4, [R122+0xe0] ;  /* 0x0000e0007a047984 */ /* 0x000e220000000c00 */
[C---:B-1----:R-:W-:Y:S01]  /*1110*/  PRMT R113, R8.reuse, 0x7632, R113 ;  /* 0x0000763208717816 */ /* 0x042fe20000000071 */
[C---:B------:R-:W-:Y:S01]  /*1120*/  IMAD.U32 R106, R9.reuse, 0x10000, RZ ;  /* 0x00010000096a7824 */ /* 0x040fe200078e00ff */
[----:B------:R-:W-:Y:S01]  /*1130*/  SHF.L.U32 R104, R8, 0x10, RZ ;  /* 0x0000001008687819 */ /* 0x000fe200000006ff */
[C---:B------:R-:W-:Y:S01]  /*1140*/  IMAD.U32 R108, R10.reuse, 0x10000, RZ ;  /* 0x000100000a6c7824 */ /* 0x040fe200078e00ff */
[----:B------:R-:W-:Y:S01]  /*1150*/  PRMT R114, R9, 0x7632, R114 ;  /* 0x0000763209727816 */ /* 0x000fe20000000072 */
[C---:B------:R-:W-:Y:S01]  /*1160*/  IMAD.U32 R110, R11.reuse, 0x10000, RZ ;  /* 0x000100000b6e7824 */ /* 0x040fe200078e00ff */
[----:B------:R-:W-:Y:S01]  /*1170*/  PRMT R115, R10, 0x7632, R115 ;  /* 0x000076320a737816 */ /* 0x000fe20000000073 */
[----:B------:R-:W1:Y:S01]  /*1180*/  LDS.128 R24, [R122+0xc0] ;  /* 0x0000c0007a187984 */ /* 0x000e620000000c00 */
[----:B------:R-:W-:Y:S01]  /*1190*/  PRMT R116, R11, 0x7632, R116 ;  /* 0x000076320b747816 */ /* 0x000fe20000000074 */
[----:B------:R-:W-:Y:S01]  /*11a0*/  IMAD.U32 R67, R67, 0x10000, RZ ;  /* 0x0001000043437824 */ /* 0x000fe200078e00ff */
[----:B------:R-:W-:Y:S01]  /*11b0*/  PRMT R101, R17, 0x7632, R101 ;  /* 0x0000763211657816 */ /* 0x000fe20000000065 */
[----:B------:R-:W4:Y:S01]  /*11c0*/  LDS.128 R8, [R122+0xf0] ;  /* 0x0000f0007a087984 */ /* 0x000f220000000c00 */
[----:B------:R-:W-:Y:S01]  /*11d0*/  PRMT R103, R18, 0x7632, R103 ;  /* 0x0000763212677816 */ /* 0x000fe20000000067 */
[----:B------:R-:W-:Y:S01]  /*11e0*/  IMAD.U32 R69, R69, 0x10000, RZ ;  /* 0x0001000045457824 */ /* 0x000fe200078e00ff */
[----:B------:R-:W-:Y:S01]  /*11f0*/  PRMT R105, R19, 0x7632, R105 ;  /* 0x0000763213697816 */ /* 0x000fe20000000069 */
[----:B------:R-:W-:Y:S01]  /*1200*/  IMAD.U32 R71, R71, 0x10000, RZ ;  /* 0x0001000047477824 */ /* 0x000fe200078e00ff */
[----:B------:R-:W-:Y:S01]  /*1210*/  SHF.L.U32 R94, R19, 0x10, RZ ;  /* 0x00000010135e7819 */ /* 0x000fe200000006ff */
[----:B------:R-:W-:Y:S01]  /*1220*/  IMAD.U32 R75, R75, 0x10000, RZ ;  /* 0x000100004b4b7824 */ /* 0x000fe200078e00ff */
[----:B------:R3:W4:Y:S01]  /*1230*/  LDS.128 R16, [R122+0xd0] ;  /* 0x0000d0007a107984 */ /* 0x0007220000000c00 */
        /* <DEDUP_REMOVED lines=20> */
[C---:B0-----:R-:W-:Y:S01]  /*1380*/  PRMT R139, R4.reuse, 0x7632, R139 ;  /* 0x00007632048b7816 */ /* 0x041fe2000000008b */
[C---:B------:R-:W-:Y:S01]  /*1390*/  IMAD.U32 R130, R5.reuse, 0x10000, RZ ;  /* 0x0001000005827824 */ /* 0x040fe200078e00ff */
        /* <DEDUP_REMOVED lines=8> */
[C---:B-1----:R-:W-:Y:S01]  /*1420*/  PRMT R125, R24.reuse, 0x7632, R125 ;  /* 0x00007632187d7816 */ /* 0x042fe2000000007d */
[----:B------:R-:W-:Y:S01]  /*1430*/  IMAD.U32 R24, R24, 0x10000, RZ ;  /* 0x0001000018187824 */ /* 0x000fe200078e00ff */
[C---:B----4-:R-:W-:Y:S01]  /*1440*/  PRMT R7, R8.reuse, 0x7632, R7 ;  /* 0x0000763208077816 */ /* 0x050fe20000000007 */
[----:B------:R-:W-:Y:S01]  /*1450*/  IMAD.U32 R136, R8, 0x10000, RZ ;  /* 0x0001000008887824 */ /* 0x000fe200078e00ff */
[----:B------:R-:W-:Y:S01]  /*1460*/  PRMT R8, R9, 0x7632, R8 ;  /* 0x0000763209087816 */ /* 0x000fe20000000008 */
[----:B------:R-:W-:Y:S01]  /*1470*/  IMAD.U32 R81, R81, 0x10000, RZ ;  /* 0x0001000051517824 */ /* 0x000fe200078e00ff */
[----:B------:R-:W-:Y:S01]  /*1480*/  SHF.L.U32 R138, R9, 0x10, RZ ;  /* 0x00000010098a7819 */ /* 0x000fe200000006ff */
[----:B------:R-:W-:Y:S01]  /*1490*/  IMAD.U32 R85, R85, 0x10000, RZ ;  /* 0x0001000055557824 */ /* 0x000fe200078e00ff */
[C---:B------:R-:W-:Y:S01]  /*14a0*/  PRMT R126, R25.reuse, 0x7632, R126 ;  /* 0x00007632197e7816 */ /* 0x040fe2000000007e */
        /* <DEDUP_REMOVED lines=65> */
[----:B------:R-:W-:-:S07]  /*18c0*/  IMAD.U32 R142, R142, 0x10000, RZ ;  /* 0x000100008e8e7824 */ /* 0x000fce00078e00ff */
.L_x_17465:
[----:B------:R-:W-:-:S04]  /*18d0*/  IADD3 R4, P0, R41, R141, RZ ;  /* 0x0000008d29047210 */ /* 0x000fc80007f1e0ff */
[----:B------:R-:W-:Y:S02]  /*18e0*/  LEA.HI.X.SX32 R5, R141, R40, 0x1, P0 ;  /* 0x000000288d057211 */ /* 0x000fe400000f0eff */
[----:B------:R-:W-:-:S04]  /*18f0*/  LEA R8, P0, R4, UR6, 0x2 ;  /* 0x0000000604087c11 */ /* 0x000fc8000f8010ff */
[----:B------:R-:W-:-:S05]  /*1900*/  LEA.HI.X R9, R4, UR7, R5, 0x2, P0 ;  /* 0x0000000704097c11 */ /* 0x000fca00080f1405 */
[----:B------:R-:W2:Y:S01]  /*1910*/  LDG.E.CONSTANT R8, desc[UR10][R8.64] ;  /* 0x0000000a08087981 */ /* 0x000ea2000c1e9900 */
[----:B------:R-:W-:Y:S02]  /*1920*/  SHF.R.S32.HI R6, RZ, 0x1f, R55 ;  /* 0x0000001fff067819 */ /* 0x000fe40000011437 */
[----:B--2---:R-:W-:-:S05]  /*1930*/  SHF.R.S32.HI R4, RZ, 0x1f, R8 ;  /* 0x0000001fff047819 */ /* 0x004fca0000011408 */
[-C--:B------:R-:W-:Y:S02]  /*1940*/  IMAD R7, R4, R55.reuse, RZ ;  /* 0x0000003704077224 */ /* 0x080fe400078e02ff */
[----:B------:R-:W-:-:S04]  /*1950*/  IMAD.WIDE.U32 R4, R8, R55, R2 ;  /* 0x0000003708047225 */ /* 0x000fc800078e0002 */
[----:B------:R-:W-:Y:S01]  /*1960*/  IMAD R7, R8, R6, R7 ;  /* 0x0000000608077224 */ /* 0x000fe200078e0207 */
[----:B------:R-:W-:-:S03]  /*1970*/  LEA R6, P0, R4, UR8, 0x1 ;  /* 0x0000000804067c11 */ /* 0x000fc6000f8008ff */
[----:B------:R-:W-:-:S05]  /*1980*/  IMAD.IADD R5, R5, 0x1, R7 ;  /* 0x0000000105057824 */ /* 0x000fca00078e0207 */
        /* <DEDUP_REMOVED lines=16> */
[----:B------:R-:W-:-:S03]  /*1a90*/  SHF.L.U32 R161, R161, 0x10, RZ ;  /* 0x00000010a1a17819 */ /* 0x000fc600000006ff */
[----:B------:R-:W-:Y:S01]  /*1aa0*/  IMAD.U32 R154, R153, 0x10000, RZ ;  /* 0x00010000999a7824 */ /* 0x000fe200078e00ff */
[----:B---3--:R-:W-:-:S03]  /*1ab0*/  PRMT R153, R159, 0x7632, R153 ;  /* 0x000076329f997816 */ /* 0x008fc60000000099 */
[----:B------:R-:W-:Y:S02]  /*1ac0*/  FMUL.FTZ R163, R59, R154 ;  /* 0x0000009a3ba37220 */ /* 0x000fe40000410000 */
[----:B------:R-:W-:Y:S01]  /*1ad0*/  IMAD.U32 R153, R153, 0x10000, RZ ;  /* 0x0001000099997824 */ /* 0x000fe200078e00ff */
[----:B------:R-:W2:Y:S03]  /*1ae0*/  LDG.E.CONSTANT R154, desc[UR10][R6.64+0x1c00] ;  /* 0x001c000a069a7981 */ /* 0x000ea6000c1e9900 */
[----:B------:R-:W-:Y:S01]  /*1af0*/  FFMA.FTZ R160, R54, R153, R163 ;  /* 0x0000009936a07223 */ /* 0x000fe200000100a3 */
[----:B----4-:R-:W-:-:S04]  /*1b00*/  PRMT R153, R151, 0x7632, R153 ;  /* 0x0000763297997816 */ /* 0x010fc80000000099 */
[----:B------:R-:W-:Y:S01]  /*1b10*/  SHF.L.U32 R153, R153, 0x10, RZ ;  /* 0x0000001099997819 */ /* 0x000fe200000006ff */
[----:B------:R-:W-:Y:S02]  /*1b20*/  IMAD.U32 R159, R159, 0x10000, RZ ;  /* 0x000100009f9f7824 */ /* 0x000fe400078e00ff */
[----:B------:R-:W-:Y:S02]  /*1b30*/  FMUL.FTZ R161, R34, R161 ;  /* 0x000000a122a17220 */ /* 0x000fe40000410000 */
[----:B------:R-:W-:Y:S02]  /*1b40*/  FFMA.FTZ R160, R63, R153, R160 ;  /* 0x000000993fa07223 */ /* 0x000fe400000100a0 */
[----:B------:R-:W3:Y:S01]  /*1b50*/  LDG.E.CONSTANT R153, desc[UR10][R6.64+0x1e00] ;  /* 0x001e000a06997981 */ /* 0x000ee2000c1e9900 */
[----:B------:R-:W-:Y:S01]  /*1b60*/  FFMA.FTZ R159, R38, R159, R161 ;  /* 0x0000009f269f7223 */ /* 0x000fe200000100a1 */
[----:B------:R-:W-:-:S04]  /*1b70*/  IMAD.U32 R151, R151, 0x10000, RZ ;  /* 0x0001000097977824 */ /* 0x000fc800078e00ff */
[----:B------:R-:W-:Y:S01]  /*1b80*/  FFMA.FTZ R159, R30, R151, R159 ;  /* 0x000000971e9f7223 */ /* 0x000fe2000001009f */
[C---:B------:R-:W-:Y:S01]  /*1b90*/  PRMT R151, R150.reuse, 0x7632, R151 ;  /* 0x0000763296977816 */ /* 0x040fe20000000097 */
[----:B------:R-:W-:-:S04]  /*1ba0*/  IMAD.U32 R150, R150, 0x10000, RZ ;  /* 0x0001000096967824 */ /* 0x000fc800078e00ff */
[----:B------:R-:W-:Y:S02]  /*1bb0*/  FFMA.FTZ R159, R48, R150, R159 ;  /* 0x00000096309f7223 */ /* 0x000fe4000001009f */
[----:B------:R-:W4:Y:S01]  /*1bc0*/  LDG.E.CONSTANT R150, desc[UR10][R6.64+0x204] ;  /* 0x0002040a06967981 */ /* 0x000f22000c1e9900 */
[----:B------:R-:W-:-:S04]  /*1bd0*/  IMAD.U32 R151, R151, 0x10000, RZ ;  /* 0x0001000097977824 */ /* 0x000fc800078e00ff */
[----:B------:R-:W-:Y:S01]  /*1be0*/  FFMA.FTZ R160, R67, R151, R160 ;  /* 0x0000009743a07223 */ /* 0x000fe200000100a0 */
[C---:B------:R-:W-:Y:S01]  /*1bf0*/  IMAD.U32 R151, R9.reuse, 0x10000, RZ ;  /* 0x0001000009977824 */ /* 0x040fe200078e00ff */
[----:B------:R-:W-:-:S05]  /*1c00*/  PRMT R9, R9, 0x7632, R9 ;  /* 0x0000763209097816 */ /* 0x000fca0000000009 */
[----:B------:R-:W-:Y:S02]  /*1c10*/  IMAD.U32 R9, R9, 0x10000, RZ ;  /* 0x0001000009097824 */ /* 0x000fe400078e00ff */
[----:B------:R-:W-:Y:S02]  /*1c20*/  FFMA.FTZ R159, R52, R151, R159 ;  /* 0x00000097349f7223 */ /* 0x000fe4000001009f */
[----:B------:R-:W4:Y:S01]  /*1c30*/  LDG.E.CONSTANT R151, desc[UR10][R6.64+0x4] ;  /* 0x0000040a06977981 */ /* 0x000f22000c1e9900 */
        /* <DEDUP_REMOVED lines=8> */
[----:B------:R-:W-:-:S04]  /*1cc0*/  IMAD.U32 R158, R158, 0x10000, RZ ;  /* 0x000100009e9e7824 */ /* 0x000fc800078e00ff */
[----:B------:R-:W-:Y:S02]  /*1cd0*/  IMAD.U32 R160, R160, 0x10000, RZ ;  /* 0x00010000a0a07824 */ /* 0x000fe400078e00ff */
[----:B------:R-:W-:Y:S01]  /*1ce0*/  FFMA.FTZ R159, R80, R158, R159 ;  /* 0x0000009e509f7223 */ /* 0x000fe2000001009f */
[----:B------:R-:W-:Y:S01]  /*1cf0*/  PRMT R158, R5, 0x7632, R158 ;  /* 0x00007632059e7816 */ /* 0x000fe2000000009e */
[----:B------:R-:W-:Y:S02]  /*1d00*/  FFMA.FTZ R160, R91, R160, R152 ;  /* 0x000000a05ba07223 */ /* 0x000fe40000010098 */
[----:B------:R-:W4:Y:S01]  /*1d10*/  LDG.E.CONSTANT R152, desc[UR10][R6.64+0x604] ;  /* 0x0006040a06987981 */ /* 0x000f22000c1e9900 */
[----:B------:R-:W-:Y:S01]  /*1d20*/  SHF.L.U32 R158, R158, 0x10, RZ ;  /* 0x000000109e9e7819 */ /* 0x000fe200000006ff */
[----:B------:R-:W-:-:S04]  /*1d30*/  IMAD.U32 R5, R5, 0x10000, RZ ;  /* 0x0001000005057824 */ /* 0x000fc800078e00ff */
[--C-:B------:R-:W-:Y:S01]  /*1d40*/  FFMA.FTZ R158, R99, R158, R160.reuse ;  /* 0x0000009e639e7223 */ /* 0x100fe200000100a0 */
[----:B------:R-:W-:Y:S01]  /*1d50*/  PRMT R160, R4, 0x7632, R160 ;  /* 0x0000763204a07816 */ /* 0x000fe200000000a0 */
[----:B------:R-:W-:Y:S02]  /*1d60*/  FFMA.FTZ R159, R88, R5, R159 ;  /* 0x00000005589f7223 */ /* 0x000fe4000001009f */
[----:B------:R-:W4:Y:S02]  /*1d70*/  LDG.E.CONSTANT R5, desc[UR10][R6.64+0x804] ;  /* 0x0008040a06057981 */ /* 0x000f24000c1e9900 */
[----:B------:R-:W-:Y:S02]  /*1d80*/  IMAD.U32 R160, R160, 0x10000, RZ ;  /* 0x00010000a0a07824 */ /* 0x000fe400078e00ff */
[----:B------:R-:W-:Y:S02]  /*1d90*/  IMAD.U32 R4, R4, 0x10000, RZ ;  /* 0x0001000004047824 */ /* 0x000fe400078e00ff */
[--C-:B------:R-:W-:Y:S01]  /*1da0*/  FFMA.FTZ R160, R107, R160, R158.reuse ;  /* 0x000000a06ba07223 */ /* 0x100fe2000001009e */
[----:B------:R-:W-:Y:S01]  /*1db0*/  PRMT R158, R8, 0x7632, R158 ;  /* 0x00007632089e7816 */ /* 0x000fe2000000009e */
[----:B------:R-:W-:Y:S01]  /*1dc0*/  FFMA.FTZ R159, R96, R4, R159 ;  /* 0x00000004609f7223 */ /* 0x000fe2000001009f */
[----:B------:R-:W-:Y:S01]  /*1dd0*/  IMAD.U32 R8, R8, 0x10000, RZ ;  /* 0x0001000008087824 */ /* 0x000fe200078e00ff */
[----:B------:R-:W4:Y:S03]  /*1de0*/  LDG.E.CONSTANT R4, desc[UR10][R6.64+0xa04] ;  /* 0x000a040a06047981 */ /* 0x000f26000c1e9900 */
[----:B------:R-:W-:Y:S01]  /*1df0*/  FFMA.FTZ R159, R104, R8, R159 ;  /* 0x00000008689f7223 */ /* 0x000fe2000001009f */
[C---:B------:R-:W-:Y:S01]  /*1e00*/  SHF.L.U32 R8, R157.reuse, 0x10, RZ ;  /* 0x000000109d087819 */ /* 0x040fe200000006ff */
[----:B------:R-:W-:Y:S01]  /*1e10*/  IMAD.U32 R158, R158, 0x10000, RZ ;  /* 0x000100009e9e7824 */ /* 0x000fe200078e00ff */
[----:B------:R-:W-:-:S03]  /*1e20*/  PRMT R157, R157, 0x7632, R157 ;  /* 0x000076329d9d7816 */ /* 0x000fc6000000009d */
[----:B------:R-:W-:Y:S01]  /*1e30*/  FFMA.FTZ R159, R12, R8, R159 ;  /* 0x000000080c9f7223 */ /* 0x000fe2000001009f */
[----:B------:R-:W-:Y:S01]  /*1e40*/  FFMA.FTZ R158, R113, R158, R160 ;  /* 0x0000009e719e7223 */ /* 0x000fe200000100a0 */
[----:B------:R-:W-:Y:S01]  /*1e50*/  IMAD.U32 R157, R157, 0x10000, RZ ;  /* 0x000100009d9d7824 */ /* 0x000fe200078e00ff */
[----:B------:R-:W4:Y:S03]  /*1e60*/  LDG.E.CONSTANT R8, desc[UR10][R6.64+0xc04] ;  /* 0x000c040a06087981 */ /* 0x000f26000c1e9900 */
        /* <DEDUP_REMOVED lines=10> */
[----:B------:R-:W-:Y:S01]  /*1f10*/  FFMA.FTZ R159, R24, R156, R159 ;  /* 0x0000009c189f7223 */ /* 0x000fe2000001009f */
[----:B------:R-:W-:-:S03]  /*1f20*/  PRMT R156, R155, 0x7632, R156 ;  /* 0x000076329b9c7816 */ /* 0x000fc6000000009c */
[----:B------:R-:W-:Y:S02]  /*1f30*/  FFMA.FTZ R158, R125, R157, R158 ;  /* 0x0000009d7d9e7223 */ /* 0x000fe4000001009e */
[----:B------:R-:W4:Y:S01]  /*1f40*/  LDG.E.CONSTANT R157, desc[UR10][R6.64+0x1004] ;  /* 0x0010040a069d7981 */ /* 0x000f22000c1e9900 */
[----:B------:R-:W-:Y:S02]  /*1f50*/  IMAD.U32 R155, R155, 0x10000, RZ ;  /* 0x000100009b9b7824 */ /* 0x000fe400078e00ff */
[----:B------:R-:W-:Y:S02]  /*1f60*/  IMAD.U32 R156, R156, 0x10000, RZ ;  /* 0x000100009c9c7824 */ /* 0x000fe400078e00ff */
[----:B------:R-:W-:Y:S02]  /*1f70*/  FFMA.FTZ R159, R16, R155, R159 ;  /* 0x0000009b109f7223 */ /* 0x000fe4000001009f */
[----:B------:R-:W-:Y:S02]  /*1f80*/  FFMA.FTZ R158, R131, R156, R158 ;  /* 0x0000009c839e7223 */ /* 0x000fe4000001009e */
[----:B------:R-:W4:Y:S01]  /*1f90*/  LDG.E.CONSTANT R156, desc[UR10][R6.64+0x1204] ;  /* 0x0012040a069c7981 */ /* 0x000f22000c1e9900 */
[----:B--2---:R-:W-:-:S05]  /*1fa0*/  PRMT R155, R154, 0x7632, R155 ;  /* 0x000076329a9b7816 */ /* 0x004fca000000009b */
[----:B------:R-:W-:Y:S02]  /*1fb0*/  IMAD.U32 R155, R155, 0x10000, RZ ;  /* 0x000100009b9b7824 */ /* 0x000fe400078e00ff */
[----:B------:R-:W-:Y:S02]  /*1fc0*/  IMAD.U32 R154, R154, 0x10000, RZ ;  /* 0x000100009a9a7824 */ /* 0x000fe400078e00ff */
[----:B------:R-:W-:Y:S02]  /*1fd0*/  FFMA.FTZ R161, R139, R155, R158 ;  /* 0x0000009b8ba17223 */ /* 0x000fe4000001009e */
[----:B------:R-:W2:Y:S01]  /*1fe0*/  LDG.E.CONSTANT R155, desc[UR10][R6.64+0x1404] ;  /* 0x0014040a069b7981 */ /* 0x000ea2000c1e9900 */
[----:B------:R-:W-:Y:S01]  /*1ff0*/  FFMA.FTZ R159, R128, R154, R159 ;  /* 0x0000009a809f7223 */ /* 0x000fe2000001009f */
[C---:B---3--:R-:W-:Y:S02]  /*2000*/  PRMT R154, R153.reuse, 0x7632, R154 ;  /* 0x00007632999a7816 */ /* 0x048fe4000000009a */
[----:B------:R-:W-:-:S03]  /*2010*/  SHF.L.U32 R158, R153, 0x10, RZ ;  /* 0x00000010999e7819 */ /* 0x000fc600000006ff */
[----:B------:R-:W-:Y:S02]  /*2020*/  IMAD.U32 R153, R154, 0x10000, RZ ;  /* 0x000100009a997824 */ /* 0x000fe400078e00ff */
[----:B------:R-:W3:Y:S01]  /*2030*/  LDG.E.CONSTANT R154, desc[UR10][R6.64+0x1604] ;  /* 0x0016040a069a7981 */ /* 0x000ee2000c1e9900 */
[----:B------:R-:W-:Y:S01]  /*2040*/  FFMA.FTZ R158, R136, R158, R159 ;  /* 0x0000009e889e7223 */ /* 0x000fe2000001009f */
[C---:B----4-:R-:W-:Y:S01]  /*2050*/  IMAD.U32 R160, R150.reuse, 0x10000, RZ ;  /* 0x0001000096a07824 */ /* 0x050fe200078e00ff */
[----:B------:R-:W-:-:S05]  /*2060*/  PRMT R150, R150, 0x7632, R150 ;  /* 0x0000763296967816 */ /* 0x000fca0000000096 */
[----:B------:R-:W-:Y:S02]  /*2070*/  IMAD.U32 R159, R150, 0x10000, RZ ;  /* 0x00010000969f7824 */ /* 0x000fe400078e00ff */
[----:B------:R-:W4:Y:S01]  /*2080*/  LDG.E.CONSTANT R150, desc[UR10][R6.64+0x1804] ;  /* 0x0018040a06967981 */ /* 0x000f22000c1e9900 */
[----:B------:R-:W-:Y:S01]  /*2090*/  FMUL.FTZ R162, R33, R160 ;  /* 0x000000a021a27220 */ /* 0x000fe20000410000 */
[C---:B------:R-:W-:Y:S01]  /*20a0*/  IMAD.U32 R160, R151.reuse, 0x10000, RZ ;  /* 0x0001000097a07824 */ /* 0x040fe200078e00ff */
[----:B------:R-:W-:Y:S01]  /*20b0*/  PRMT R151, R151, 0x7632, R151 ;  /* 0x0000763297977816 */ /* 0x000fe20000000097 */
[----:B------:R-:W-:-:S03]  /*20c0*/  FMUL.FTZ R159, R60, R159 ;  /* 0x0000009f3c9f7220 */ /* 0x000fc60000410000 */
[----:B------:R-:W-:Y:S01]  /*20d0*/  SHF.L.U32 R151, R151, 0x10, RZ ;  /* 0x0000001097977819 */ /* 0x000fe200000006ff */
[----:B------:R-:W-:-:S04]  /*20e0*/  FFMA.FTZ R160, R37, R160, R162 ;  /* 0x000000a025a07223 */ /* 0x000fc800000100a2 */
[----:B------:R-:W-:Y:S01]  /*20f0*/  FFMA.FTZ R159, R56, R151, R159 ;  /* 0x00000097389f7223 */ /* 0x000fe2000001009f */
[C---:B------:R-:W-:Y:S01]  /*2100*/  IMAD.U32 R151, R9.reuse, 0x10000, RZ ;  /* 0x0001000009977824 */ /* 0x040fe200078e00ff */
[----:B------:R-:W-:-:S03]  /*2110*/  PRMT R9, R9, 0x7632, R9 ;  /* 0x0000763209097816 */ /* 0x000fc60000000009 */
[----:B------:R-:W-:Y:S02]  /*2120*/  FFMA.FTZ R160, R29, R151, R160 ;  /* 0x000000971da07223 */ /* 0x000fe400000100a0 */
[----:B------:R-:W-:Y:S01]  /*2130*/  IMAD.U32 R9, R9, 0x10000, RZ ;  /* 0x0001000009097824 */ /* 0x000fe200078e00ff */
[----:B------:R-:W4:Y:S03]  /*2140*/  LDG.E.CONSTANT R151, desc[UR10][R6.64+0x1a04] ;  /* 0x001a040a06977981 */ /* 0x000f26000c1e9900 */
[----:B------:R-:W-:Y:S01]  /*2150*/  FFMA.FTZ R162, R64, R9, R159 ;  /* 0x0000000940a27223 */ /* 0x000fe2000001009f */
[C---:B------:R-:W-:Y:S01]  /*2160*/  PRMT R9, R152.reuse, 0x7632, R9 ;  /* 0x0000763298097816 */ /* 0x040fe20000000009 */
[----:B------:R-:W-:Y:S02]  /*2170*/  IMAD.U32 R152, R152, 0x10000, RZ ;  /* 0x0001000098987824 */ /* 0x000fe400078e00ff */
[----:B------:R-:W-:-:S02]  /*2180*/  FFMA.FTZ R153, R146, R153, R161 ;  /* 0x0000009992997223 */ /* 0x000fc400000100a1 */
[----:B------:R-:W-:Y:S02]  /*2190*/  FFMA.FTZ R160, R49, R152, R160 ;  /* 0x0000009831a07223 */ /* 0x000fe400000100a0 */
[----:B------:R-:W4:Y:S01]  /*21a0*/  LDG.E.CONSTANT R152, desc[UR10][R6.64+0x1c04] ;  /* 0x001c040a06987981 */ /* 0x000f22000c1e9900 */
[----:B------:R-:W-:Y:S02]  /*21b0*/  IMAD.U32 R159, R9, 0x10000, RZ ;  /* 0x00010000099f7824 */ /* 0x000fe400078e00ff */
[----:B------:R-:W-:Y:S01]  /*21c0*/  FADD.FTZ R9, R158, R153 ;  /* 0x000000999e097221 */ /* 0x000fe20000010000 */
[----:B------:R-:W-:Y:S01]  /*21d0*/  SHF.L.U32 R153, R5, 0x10, RZ ;  /* 0x0000001005997819 */ /* 0x000fe200000006ff */
[----:B------:R-:W-:Y:S01]  /*21e0*/  FFMA.FTZ R162, R69, R159, R162 ;  /* 0x0000009f45a27223 */ /* 0x000fe200000100a2 */
[----:B------:R-:W-:-:S03]  /*21f0*/  PRMT R5, R5, 0x7632, R5 ;  /* 0x0000763205057816 */ /* 0x000fc60000000005 */
[----:B------:R-:W-:Y:S02]  /*2200*/  FFMA.FTZ R159, R53, R153, R160 ;  /* 0x00000099359f7223 */ /* 0x000fe400000100a0 */
[----:B------:R-:W4:Y:S01]  /*2210*/  LDG.E.CONSTANT R153, desc[UR10][R6.64+0x1e04] ;  /* 0x001e040a06997981 */ /* 0x000f22000c1e9900 */
[----:B------:R-:W-:Y:S01]  /*2220*/  IMAD.U32 R5, R5, 0x10000, RZ ;  /* 0x0001000005057824 */ /* 0x000fe200078e00ff */
[----:B------:R-:W-:-:S03]  /*2230*/  PRMT R158, R4, 0x7632, R158 ;  /* 0x00007632049e7816 */ /* 0x000fc6000000009e */
[----:B------:R-:W-:Y:S01]  /*2240*/  FFMA.FTZ R162, R77, R5, R162 ;  /* 0x000000054da27223 */ /* 0x000fe200000100a2 */
[----:B------:R-:W-:Y:S02]  /*2250*/  IMAD.U32 R5, R4, 0x10000, RZ ;  /* 0x0001000004057824 */ /* 0x000fe400078e00ff */
[----:B------:R-:W4:Y:S02]  /*2260*/  LDG.E.CONSTANT R4, desc[UR10][R6.64+0x208] ;  /* 0x0002080a06047981 */ /* 0x000f24000c1e9900 */
[----:B------:R-:W-:Y:S02]  /*2270*/  FFMA.FTZ R159, R74, R5, R159 ;  /* 0x000000054a9f7223 */ /* 0x000fe4000001009f */
[----:B------:R-:W4:Y:S01]  /*2280*/  LDG.E.CONSTANT R5, desc[UR10][R6.64+0x8] ;  /* 0x0000080a06057981 */ /* 0x000f22000c1e9900 */
[----:B------:R-:W-:Y:S02]  /*2290*/  IMAD.U32 R160, R8, 0x10000, RZ ;  /* 0x0001000008a07824 */ /* 0x000fe400078e00ff */
[----:B------:R-:W-:-:S02]  /*22a0*/  IMAD.U32 R158, R158, 0x10000, RZ ;  /* 0x000100009e9e7824 */ /* 0x000fc400078e00ff */
[----:B------:R-:W-:Y:S01]  /*22b0*/  FFMA.FTZ R159, R82, R160, R159 ;  /* 0x000000a0529f7223 */ /* 0x000fe2000001009f */
[----:B------:R-:W-:Y:S01]  /*22c0*/  PRMT R160, R8, 0x7632, R160 ;  /* 0x0000763208a07816 */ /* 0x000fe200000000a0 */
[----:B------:R-:W-:Y:S01]  /*22d0*/  FFMA.FTZ R158, R85, R158, R162 ;  /* 0x0000009e559e7223 */ /* 0x000fe200000100a2 */
[----:B------:R-:W4:Y:S02]  /*22e0*/  LDG.E.CONSTANT R8, desc[UR10][R6.64+0x408] ;  /* 0x0004080a06087981 */ /* 0x000f24000c1e9900 */
[----:B------:R-:W-:-:S05]  /*22f0*/  SHF.L.U32 R160, R160, 0x10, RZ ;  /* 0x00000010a0a07819 */ /* 0x000fca00000006ff */
        /* <DEDUP_REMOVED lines=14> */
[----:B------:R-:W-:-:S03]  /*23e0*/  SHF.L.U32 R156, R156, 0x10, RZ ;  /* 0x000000109c9c7819 */ /* 0x000fc600000006ff */
[----:B------:R-:W-:Y:S02]  /*23f0*/  IMAD.U32 R158, R158, 0x10000, RZ ;  /* 0x000100009e9e7824 */ /* 0x000fe400078e00ff */
[----:B------:R-:W-:Y:S02]  /*2400*/  FFMA.FTZ R160, R106, R156, R159 ;  /* 0x0000009c6aa07223 */ /* 0x000fe4000001009f */
[----:B------:R-:W-:Y:S01]  /*2410*/  FFMA.FTZ R161, R114, R158, R161 ;  /* 0x0000009e72a17223 */ /* 0x000fe200000100a1 */
[----:B------:R-:W4:Y:S01]  /*2420*/  LDG.E.CONSTANT R156, desc[UR10][R6.64+0xa08] ;  /* 0x000a080a069c7981 */ /* 0x000f22000c1e9900 */
[C---:B--2---:R-:W-:Y:S01]  /*2430*/  PRMT R158, R155.reuse, 0x7632, R158 ;  /* 0x000076329b9e7816 */ /* 0x044fe2000000009e */
[----:B------:R-:W-:-:S04]  /*2440*/  IMAD.U32 R155, R155, 0x10000, RZ ;  /* 0x000100009b9b7824 */ /* 0x000fc800078e00ff */
[----:B------:R-:W-:Y:S02]  /*2450*/  IMAD.U32 R158, R158, 0x10000, RZ ;  /* 0x000100009e9e7824 */ /* 0x000fe400078e00ff */
[----:B------:R-:W-:Y:S02]  /*2460*/  FFMA.FTZ R160, R13, R155, R160 ;  /* 0x0000009b0da07223 */ /* 0x000fe400000100a0 */
[----:B------:R-:W2:Y:S01]  /*2470*/  LDG.E.CONSTANT R155, desc[UR10][R6.64+0xc08] ;  /* 0x000c080a069b7981 */ /* 0x000ea2000c1e9900 */
[----:B------:R-:W-:Y:S01]  /*2480*/  FFMA.FTZ R161, R118, R158, R161 ;  /* 0x0000009e76a17223 */ /* 0x000fe200000100a1 */
[----:B---3--:R-:W-:-:S04]  /*2490*/  PRMT R158, R154, 0x7632, R158 ;  /* 0x000076329a9e7816 */ /* 0x008fc8000000009e */
[----:B------:R-:W-:-:S05]  /*24a0*/  SHF.L.U32 R158, R158, 0x10, RZ ;  /* 0x000000109e9e7819 */ /* 0x000fca00000006ff */
[----:B------:R-:W-:Y:S02]  /*24b0*/  FFMA.FTZ R161, R122, R158, R161 ;  /* 0x0000009e7aa17223 */ /* 0x000fe400000100a1 */
[----:B------:R-:W3:Y:S01]  /*24c0*/  LDG.E.CONSTANT R158, desc[UR10][R6.64+0xe08] ;  /* 0x000e080a069e7981 */ /* 0x000ee2000c1e9900 */
[----:B------:R-:W-:Y:S02]  /*24d0*/  IMAD.U32 R154, R154, 0x10000, RZ ;  /* 0x000100009a9a7824 */ /* 0x000fe400078e00ff */
[----:B----4-:R-:W-:Y:S02]  /*24e0*/  IMAD.U32 R159, R150, 0x10000, RZ ;  /* 0x00010000969f7824 */ /* 0x010fe400078e00ff */
[----:B------:R-:W-:-:S04]  /*24f0*/  FFMA.FTZ R154, R21, R154, R160 ;  /* 0x0000009a159a7223 */ /* 0x000fc800000100a0 */
[----:B------:R-:W-:Y:S02]  /*2500*/  FFMA.FTZ R160, R25, R159, R154 ;  /* 0x0000009f19a07223 */ /* 0x000fe4000001009a */
[----:B------:R-:W4:Y:S01]  /*2510*/  LDG.E.CONSTANT R154, desc[UR10][R6.64+0x1008] ;  /* 0x0010080a069a7981 */ /* 0x000f22000c1e9900 */
[----:B------:R-:W-:-:S05]  /*2520*/  PRMT R150, R150, 0x7632, R150 ;  /* 0x0000763296967816 */ /* 0x000fca0000000096 */
[----:B------:R-:W-:-:S04]  /*2530*/  IMAD.U32 R150, R150, 0x10000, RZ ;  /* 0x0001000096967824 */ /* 0x000fc800078e00ff */
[----:B------:R-:W-:Y:S02]  /*2540*/  FFMA.FTZ R162, R126, R150, R161 ;  /* 0x000000967ea27223 */ /* 0x000fe400000100a1 */
[----:B------:R-:W4:Y:S04]  /*2550*/  LDG.E.CONSTANT R150, desc[UR10][R6.64+0x1208] ;  /* 0x0012080a06967981 */ /* 0x000f28000c1e9900 */
[----:B------:R-:W4:Y:S01]  /*2560*/  LDG.E.CONSTANT R161, desc[UR10][R6.64+0x20c] ;  /* 0x00020c0a06a17981 */ /* 0x000f22000c1e9900 */
[C---:B------:R-:W-:Y:S01]  /*2570*/  IMAD.U32 R159, R151.reuse, 0x10000, RZ ;  /* 0x00010000979f7824 */ /* 0x040fe200078e00ff */
[----:B------:R-:W-:-:S05]  /*2580*/  PRMT R151, R151, 0x7632, R151 ;  /* 0x0000763297977816 */ /* 0x000fca0000000097 */
[----:B------:R-:W-:-:S04]  /*2590*/  IMAD.U32 R151, R151, 0x10000, RZ ;  /* 0x0001000097977824 */ /* 0x000fc800078e00ff */
[----:B------:R-:W-:Y:S01]  /*25a0*/  FFMA.FTZ R162, R133, R151, R162 ;  /* 0x0000009785a27223 */ /* 0x000fe200000100a2 */
[C---:B------:R-:W-:Y:S01]  /*25b0*/  PRMT R151, R152.reuse, 0x7632, R151 ;  /* 0x0000763298977816 */ /* 0x040fe20000000097 */
[----:B------:R-:W-:Y:S01]  /*25c0*/  FFMA.FTZ R159, R17, R159, R160 ;  /* 0x0000009f119f7223 */ /* 0x000fe200000100a0 */
[----:B------:R-:W-:-:S03]  /*25d0*/  SHF.L.U32 R152, R152, 0x10, RZ ;  /* 0x0000001098987819 */ /* 0x000fc600000006ff */
[----:B------:R-:W-:Y:S02]  /*25e0*/  IMAD.U32 R151, R151, 0x10000, RZ ;  /* 0x0001000097977824 */ /* 0x000fe400078e00ff */
[----:B------:R-:W-:Y:S02]  /*25f0*/  FFMA.FTZ R159, R130, R152, R159 ;  /* 0x00000098829f7223 */ /* 0x000fe4000001009f */
[----:B------:R-:W-:Y:S01]  /*2600*/  FFMA.FTZ R162, R143, R151, R162 ;  /* 0x000000978fa27223 */ /* 0x000fe200000100a2 */
[C---:B------:R-:W-:Y:S01]  /*2610*/  IMAD.U32 R151, R153.reuse, 0x10000, RZ ;  /* 0x0001000099977824 */ /* 0x040fe200078e00ff */
[----:B------:R-:W-:-:S03]  /*2620*/  PRMT R153, R153, 0x7632, R153 ;  /* 0x0000763299997816 */ /* 0x000fc60000000099 */
[----:B------:R-:W-:Y:S02]  /*2630*/  FFMA.FTZ R152, R138, R151, R159 ;  /* 0x000000978a987223 */ /* 0x000fe4000001009f */
[----:B------:R-:W-:Y:S01]  /*2640*/  IMAD.U32 R151, R153, 0x10000, RZ ;  /* 0x0001000099977824 */ /* 0x000fe200078e00ff */
[----:B------:R-:W4:Y:S01]  /*2650*/  LDG.E.CONSTANT R159, desc[UR10][R6.64+0xc] ;  /* 0x00000c0a069f7981 */ /* 0x000f22000c1e9900 */
[--C-:B------:R-:W-:Y:S01]  /*2660*/  FADD.FTZ R152, R152, R9.reuse ;  /* 0x0000000998987221 */ /* 0x100fe20000010000 */
[----:B------:R-:W-:Y:S01]  /*2670*/  PRMT R9, R4, 0x7632, R9 ;  /* 0x0000763204097816 */ /* 0x000fe20000000009 */
[----:B------:R-:W-:-:S03]  /*2680*/  FFMA.FTZ R151, R147, R151, R162 ;  /* 0x0000009793977223 */ /* 0x000fc600000100a2 */
[----:B------:R-:W-:Y:S02]  /*2690*/  SHF.L.U32 R162, R9, 0x10, RZ ;  /* 0x0000001009a27819 */ /* 0x000fe400000006ff */
[----:B------:R-:W-:Y:S01]  /*26a0*/  PRMT R9, R5, 0x7632, R9 ;  /* 0x0000763205097816 */ /* 0x000fe20000000009 */
[----:B------:R-:W-:Y:S02]  /*26b0*/  IMAD.U32 R153, R4, 0x10000, RZ ;  /* 0x0001000004997824 */ /* 0x000fe400078e00ff */
[----:B------:R-:W4:Y:S01]  /*26c0*/  LDG.E.CONSTANT R4, desc[UR10][R6.64+0x1408] ;  /* 0x0014080a06047981 */ /* 0x000f22000c1e9900 */
[----:B------:R-:W-:Y:S01]  /*26d0*/  FMUL.FTZ R162, R61, R162 ;  /* 0x000000a23da27220 */ /* 0x000fe20000410000 */
[----:B------:R-:W-:Y:S02]  /*26e0*/  IMAD.U32 R160, R9, 0x10000, RZ ;  /* 0x0001000009a07824 */ /* 0x000fe400078e00ff */
[----:B------:R-:W-:Y:S02]  /*26f0*/  IMAD.U32 R9, R8, 0x10000, RZ ;  /* 0x0001000008097824 */ /* 0x000fe400078e00ff */
[----:B------:R-:W-:-:S02]  /*2700*/  FFMA.FTZ R160, R57, R160, R162 ;  /* 0x000000a039a07223 */ /* 0x000fc400000100a2 */
[----:B------:R-:W4:Y:S01]  /*2710*/  LDG.E.CONSTANT R162, desc[UR10][R6.64+0x1608] ;  /* 0x0016080a06a27981 */ /* 0x000f22000c1e9900 */
[----:B------:R-:W-:-:S05]  /*2720*/  PRMT R8, R8, 0x7632, R8 ;  /* 0x0000763208087816 */ /* 0x000fca0000000008 */
[----:B------:R-:W-:-:S04]  /*2730*/  IMAD.U32 R8, R8, 0x10000, RZ ;  /* 0x0001000008087824 */ /* 0x000fc800078e00ff */
[----:B------:R-:W-:Y:S01]  /*2740*/  FFMA.FTZ R160, R65, R8, R160 ;  /* 0x0000000841a07223 */ /* 0x000fe200000100a0 */
[----:B------:R-:W-:Y:S01]  /*2750*/  PRMT R8, R149, 0x7632, R8 ;  /* 0x0000763295087816 */ /* 0x000fe20000000008 */
[----:B------:R-:W-:Y:S02]  /*2760*/  IMAD.U32 R5, R5, 0x10000, RZ ;  /* 0x0001000005057824 */ /* 0x000fe400078e00ff */
[----:B------:R-:W-:Y:S02]  /*2770*/  FMUL.FTZ R153, R32, R153 ;  /* 0x0000009920997220 */ /* 0x000fe40000410000 */
[----:B------:R-:W-:Y:S02]  /*2780*/  IMAD.U32 R8, R8, 0x10000, RZ ;  /* 0x0001000008087824 */ /* 0x000fe400078e00ff */
[----:B------:R-:W-:Y:S02]  /*2790*/  FFMA.FTZ R5, R36, R5, R153 ;  /* 0x0000000524057223 */ /* 0x000fe40000010099 */
[----:B------:R-:W-:-:S02]  /*27a0*/  FFMA.FTZ R8, R71, R8, R160 ;  /* 0x0000000847087223 */ /* 0x000fc400000100a0 */
[----:B------:R-:W4:Y:S01]  /*27b0*/  LDG.E.CONSTANT R160, desc[UR10][R6.64+0x40c] ;  /* 0x00040c0a06a07981 */ /* 0x000f22000c1e9900 */
[----:B------:R-:W-:Y:S01]  /*27c0*/  FFMA.FTZ R5, R28, R9, R5 ;  /* 0x000000091c057223 */ /* 0x000fe20000010005 */
[----:B------:R-:W-:Y:S02]  /*27d0*/  SHF.L.U32 R149, R149, 0x10, RZ ;  /* 0x0000001095957819 */ /* 0x000fe400000006ff */
[C---:B------:R-:W-:Y:S01]  /*27e0*/  PRMT R9, R157.reuse, 0x7632, R9 ;  /* 0x000076329d097816 */ /* 0x040fe20000000009 */
[----:B------:R-:W-:Y:S02]  /*27f0*/  IMAD.U32 R157, R157, 0x10000, RZ ;  /* 0x000100009d9d7824 */ /* 0x000fe400078e00ff */
[----:B------:R-:W-:Y:S02]  /*2800*/  FFMA.FTZ R5, R50, R149, R5 ;  /* 0x0000009532057223 */ /* 0x000fe40000010005 */
[----:B------:R-:W-:Y:S02]  /*2810*/  IMAD.U32 R9, R9, 0x10000, RZ ;  /* 0x0001000009097824 */ /* 0x000fe400078e00ff */
[----:B------:R-:W-:-:S02]  /*2820*/  FFMA.FTZ R157, R68, R157, R5 ;  /* 0x0000009d449d7223 */ /* 0x000fc40000010005 */
[----:B------:R-:W-:Y:S01]  /*2830*/  FFMA.FTZ R164, R79, R9, R8 ;  /* 0x000000094fa47223 */ /* 0x000fe20000010008 */
[C---:B------:R-:W-:Y:S01]  /*2840*/  IMAD.U32 R8, R156.reuse, 0x10000, RZ ;  /* 0x000100009c087824 */ /* 0x040fe200078e00ff */
[----:B------:R-:W-:Y:S01]  /*2850*/  PRMT R9, R156, 0x7632, R9 ;  /* 0x000076329c097816 */ /* 0x000fe20000000009 */
[----:B------:R-:W4:Y:S02]  /*2860*/  LDG.E.CONSTANT R5, desc[UR10][R6.64+0x1808] ;  /* 0x0018080a06057981 */ /* 0x000f24000c1e9900 */
[----:B------:R-:W-:Y:S01]  /*2870*/  FFMA.FTZ R157, R76, R8, R157 ;  /* 0x000000084c9d7223 */ /* 0x000fe2000001009d */
[----:B------:R-:W-:Y:S01]  /*2880*/  SHF.L.U32 R9, R9, 0x10, RZ ;  /* 0x0000001009097819 */ /* 0x000fe200000006ff */
[----:B------:R-:W4:Y:S04]  /*2890*/  LDG.E.CONSTANT R8, desc[UR10][R6.64+0x60c] ;  /* 0x00060c0a06087981 */ /* 0x000f28000c1e9900 */
[----:B------:R-:W-:Y:S01]  /*28a0*/  FFMA.FTZ R164, R87, R9, R164 ;  /* 0x0000000957a47223 */ /* 0x000fe200000100a4 */
[----:B--2---:R-:W-:-:S05]  /*28b0*/  PRMT R9, R155, 0x7632, R9 ;  /* 0x000076329b097816 */ /* 0x004fca0000000009 */
[----:B------:R-:W-:-:S04]  /*28c0*/  IMAD.U32 R9, R9, 0x10000, RZ ;  /* 0x0001000009097824 */ /* 0x000fc800078e00ff */
[----:B------:R-:W-:Y:S02]  /*28d0*/  FFMA.FTZ R164, R95, R9, R164 ;  /* 0x000000095fa47223 */ /* 0x000fe400000100a4 */
[----:B------:R-:W2:Y:S01]  /*28e0*/  LDG.E.CONSTANT R9, desc[UR10][R6.64+0x80c] ;  /* 0x00080c0a06097981 */ /* 0x000ea2000c1e9900 */
[----:B---3--:R-:W-:Y:S01]  /*28f0*/  PRMT R149, R158, 0x7632, R149 ;  /* 0x000076329e957816 */ /* 0x008fe20000000095 */
[----:B------:R-:W-:-:S04]  /*2900*/  IMAD.U32 R155, R155, 0x10000, RZ ;  /* 0x000100009b9b7824 */ /* 0x000fc800078e00ff */
[----:B------:R-:W-:Y:S02]  /*2910*/  IMAD.U32 R149, R149, 0x10000, RZ ;  /* 0x0001000095957824 */ /* 0x000fe400078e00ff */
[----:B------:R-:W-:Y:S01]  /*2920*/  FFMA.FTZ R155, R84, R155, R157 ;  /* 0x0000009b549b7223 */ /* 0x000fe2000001009d */
[----:B------:R-:W-:Y:S02]  /*2930*/  IMAD.U32 R158, R158, 0x10000, RZ ;  /* 0x000100009e9e7824 */ /* 0x000fe400078e00ff */
[----:B------:R-:W-:Y:S02]  /*2940*/  FFMA.FTZ R164, R103, R149, R164 ;  /* 0x0000009567a47223 */ /* 0x000fe400000100a4 */
[----:B------:R-:W3:Y:S01]  /*2950*/  LDG.E.CONSTANT R149, desc[UR10][R6.64+0xa0c] ;  /* 0x000a0c0a06957981 */ /* 0x000ee2000c1e9900 */
[----:B----4-:R-:W-:Y:S01]  /*2960*/  PRMT R153, R154, 0x7632, R153 ;  /* 0x000076329a997816 */ /* 0x010fe20000000099 */
[----:B------:R-:W-:Y:S01]  /*2970*/  FFMA.FTZ R155, R92, R158, R155 ;  /* 0x0000009e5c9b7223 */ /* 0x000fe2000001009b */
[----:B------:R-:W-:-:S05]  /*2980*/  SHF.L.U32 R154, R154, 0x10, RZ ;  /* 0x000000109a9a7819 */ /* 0x000fca00000006ff */
[----:B------:R-:W-:Y:S02]  /*2990*/  FFMA.FTZ R155, R100, R154, R155 ;  /* 0x0000009a649b7223 */ /* 0x000fe4000001009b */
[----:B------:R-:W4:Y:S01]  /*29a0*/  LDG.E.CONSTANT R154, desc[UR10][R6.64+0xc0c] ;  /* 0x000c0c0a069a7981 */ /* 0x000f22000c1e9900 */
[----:B------:R-:W-:-:S04]  /*29b0*/  IMAD.U32 R153, R153, 0x10000, RZ ;  /* 0x0001000099997824 */ /* 0x000fc800078e00ff */
[----:B------:R-:W-:Y:S01]  /*29c0*/  FFMA.FTZ R164, R111, R153, R164 ;  /* 0x000000996fa47223 */ /* 0x000fe200000100a4 */
[----:B------:R-:W-:-:S04]  /*29d0*/  IMAD.U32 R153, R150, 0x10000, RZ ;  /* 0x0001000096997824 */ /* 0x000fc800078e00ff */
[----:B------:R-:W-:Y:S02]  /*29e0*/  FFMA.FTZ R155, R108, R153, R155 ;  /* 0x000000996c9b7223 */ /* 0x000fe4000001009b */
[----:B------:R-:W4:Y:S01]  /*29f0*/  LDG.E.CONSTANT R153, desc[UR10][R6.64+0xe0c] ;  /* 0x000e0c0a06997981 */ /* 0x000f22000c1e9900 */
[----:B------:R-:W-:-:S05]  /*2a00*/  PRMT R150, R150, 0x7632, R150 ;  /* 0x0000763296967816 */ /* 0x000fca0000000096 */
[----:B------:R-:W-:-:S04]  /*2a10*/  IMAD.U32 R150, R150, 0x10000, RZ ;  /* 0x0001000096967824 */ /* 0x000fc800078e00ff */
[----:B------:R-:W-:Y:S01]  /*2a20*/  FFMA.FTZ R164, R115, R150, R164 ;  /* 0x0000009673a47223 */ /* 0x000fe200000100a4 */
[----:B------:R-:W-:Y:S01]  /*2a30*/  FADD.FTZ R151, R151, R152 ;  /* 0x0000009897977221 */ /* 0x000fe20000010000 */
[----:B------:R-:W-:Y:S01]  /*2a40*/  IMAD.U32 R152, R161, 0x10000, RZ ;  /* 0x00010000a1987824 */ /* 0x000fe200078e00ff */
[C---:B------:R-:W-:Y:S01]  /*2a50*/  PRMT R150, R4.reuse, 0x7632, R150 ;  /* 0x0000763204967816 */ /* 0x040fe20000000096 */
[----:B------:R-:W-:-:S03]  /*2a60*/  IMAD.U32 R4, R4, 0x10000, RZ ;  /* 0x0001000004047824 */ /* 0x000fc600078e00ff */
[----:B------:R-:W-:Y:S01]  /*2a70*/  SHF.L.U32 R150, R150, 0x10, RZ ;  /* 0x0000001096967819 */ /* 0x000fe200000006ff */
[----:B------:R-:W-:Y:S01]  /*2a80*/  FFMA.FTZ R155, R14, R4, R155 ;  /* 0x000000040e9b7223 */ /* 0x000fe2000001009b */
[----:B------:R-:W-:-:S03]  /*2a90*/  PRMT R4, R162, 0x7632, R4 ;  /* 0x00007632a2047816 */ /* 0x000fc60000000004 */
[----:B------:R-:W-:Y:S02]  /*2aa0*/  FFMA.FTZ R150, R119, R150, R164 ;  /* 0x0000009677967223 */ /* 0x000fe400000100a4 */
[----:B------:R-:W-:-:S04]  /*2ab0*/  IMAD.U32 R4, R4, 0x10000, RZ ;  /* 0x0001000004047824 */ /* 0x000fc800078e00ff */
[----:B------:R-:W-:Y:S01]  /*2ac0*/  FFMA.FTZ R156, R123, R4, R150 ;  /* 0x000000047b9c7223 */ /* 0x000fe20000010096 */
[----:B------:R-:W-:Y:S01]  /*2ad0*/  PRMT R4, R161, 0x7632, R4 ;  /* 0x00007632a1047816 */ /* 0x000fe20000000004 */
[----:B------:R-:W-:Y:S01]  /*2ae0*/  FMUL.FTZ R152, R31, R152 ;  /* 0x000000981f987220 */ /* 0x000fe20000410000 */
[----:B------:R-:W-:-:S03]  /*2af0*/  SHF.L.U32 R150, R159, 0x10, RZ ;  /* 0x000000109f967819 */ /* 0x000fc600000006ff */
[----:B------:R-:W-:Y:S01]  /*2b00*/  IMAD.U32 R161, R4, 0x10000, RZ ;  /* 0x0001000004a17824 */ /* 0x000fe200078e00ff */
[----:B------:R-:W-:Y:S01]  /*2b10*/  PRMT R4, R159, 0x7632, R4 ;  /* 0x000076329f047816 */ /* 0x000fe20000000004 */
[----:B------:R-:W-:Y:S02]  /*2b20*/  FFMA.FTZ R159, R35, R150, R152 ;  /* 0x00000096239f7223 */ /* 0x000fe40000010098 */
[----:B------:R-:W-:Y:S01]  /*2b30*/  FMUL.FTZ R161, R62, R161 ;  /* 0x000000a13ea17220 */ /* 0x000fe20000410000 */
[C---:B------:R-:W-:Y:S01]  /*2b40*/  IMAD.U32 R158, R160.reuse, 0x10000, RZ ;  /* 0x00010000a09e7824 */ /* 0x040fe200078e00ff */
[----:B------:R-:W-:Y:S01]  /*2b50*/  PRMT R150, R160, 0x7632, R150 ;  /* 0x00007632a0967816 */ /* 0x000fe20000000096 */
[----:B------:R-:W-:Y:S01]  /*2b60*/  IMAD.U32 R157, R4, 0x10000, RZ ;  /* 0x00010000049d7824 */ /* 0x000fe200078e00ff */
[----:B------:R-:W4:Y:S04]  /*2b70*/  LDG.E.CONSTANT R152, desc[UR10][R6.64+0x120c] ;  /* 0x00120c0a06987981 */ /* 0x000f28000c1e9900 */
[----:B------:R-:W4:Y:S01]  /*2b80*/  LDG.E.CONSTANT R4, desc[UR10][R6.64+0x100c] ;  /* 0x00100c0a06047981 */ /* 0x000f22000c1e9900 */
[----:B------:R-:W-:-:S03]  /*2b90*/  IMAD.U32 R160, R150, 0x10000, RZ ;  /* 0x0001000096a07824 */ /* 0x000fc600078e00ff */
[----:B------:R-:W4:Y:S01]  /*2ba0*/  LDG.E.CONSTANT R150, desc[UR10][R6.64+0x1a08] ;  /* 0x001a080a06967981 */ /* 0x000f22000c1e9900 */
[----:B------:R-:W-:Y:S01]  /*2bb0*/  FFMA.FTZ R157, R58, R157, R161 ;  /* 0x0000009d3a9d7223 */ /* 0x000fe200000100a1 */
[----:B------:R-:W-:-:S03]  /*2bc0*/  IMAD.U32 R162, R162, 0x10000, RZ ;  /* 0x00010000a2a27824 */ /* 0x000fc600078e00ff */
[----:B------:R-:W-:Y:S01]  /*2bd0*/  FFMA.FTZ R160, R66, R160, R157 ;  /* 0x000000a042a07223 */ /* 0x000fe2000001009d */
[----:B------:R-:W-:Y:S01]  /*2be0*/  FFMA.FTZ R155, R22, R162, R155 ;  /* 0x000000a2169b7223 */ /* 0x000fe2000001009b */
[C---:B------:R-:W-:Y:S01]  /*2bf0*/  IMAD.U32 R157, R5.reuse, 0x10000, RZ ;  /* 0x00010000059d7824 */ /* 0x040fe200078e00ff */
[----:B------:R-:W-:Y:S01]  /*2c00*/  PRMT R5, R5, 0x7632, R5 ;  /* 0x0000763205057816 */ /* 0x000fe20000000005 */
[----:B------:R-:W-:Y:S01]  /*2c10*/  FFMA.FTZ R158, R0, R158, R159 ;  /* 0x0000009e009e7223 */ /* 0x000fe2000001009f */
[----:B------:R-:W-:Y:S01]  /*2c20*/  SHF.L.U32 R159, R8, 0x10, RZ ;  /* 0x00000010089f7819 */ /* 0x000fe200000006ff */
[----:B------:R-:W-:Y:S01]  /*2c30*/  FFMA.FTZ R155, R26, R157, R155 ;  /* 0x0000009d1a9b7223 */ /* 0x000fe2000001009b */
[----:B------:R-:W-:Y:S01]  /*2c40*/  PRMT R157, R8, 0x7632, R157 ;  /* 0x00007632089d7816 */ /* 0x000fe2000000009d */
[----:B------:R-:W-:Y:S02]  /*2c50*/  IMAD.U32 R8, R5, 0x10000, RZ ;  /* 0x0001000005087824 */ /* 0x000fe400078e00ff */
[----:B------:R-:W4:Y:S02]  /*2c60*/  LDG.E.CONSTANT R5, desc[UR10][R6.64+0x1c08] ;  /* 0x001c080a06057981 */ /* 0x000f24000c1e9900 */
[----:B------:R-:W-:-:S02]  /*2c70*/  FFMA.FTZ R8, R127, R8, R156 ;  /* 0x000000087f087223 */ /* 0x000fc4000001009c */
[----:B------:R-:W4:Y:S01]  /*2c80*/  LDG.E.CONSTANT R156, desc[UR10][R6.64+0x140c] ;  /* 0x00140c0a069c7981 */ /* 0x000f22000c1e9900 */
[----:B------:R-:W-:Y:S02]  /*2c90*/  IMAD.U32 R157, R157, 0x10000, RZ ;  /* 0x000100009d9d7824 */ /* 0x000fe400078e00ff */
[----:B------:R-:W-:Y:S02]  /*2ca0*/  FFMA.FTZ R159, R51, R159, R158 ;  /* 0x0000009f339f7223 */ /* 0x000fe4000001009e */
[----:B------:R-:W-:Y:S01]  /*2cb0*/  FFMA.FTZ R160, R73, R157, R160 ;  /* 0x0000009d49a07223 */ /* 0x000fe200000100a0 */
[C---:B--2---:R-:W-:Y:S01]  /*2cc0*/  PRMT R158, R9.reuse, 0x7632, R158 ;  /* 0x00007632099e7816 */ /* 0x044fe2000000009e */
[----:B------:R-:W-:Y:S02]  /*2cd0*/  IMAD.U32 R157, R9, 0x10000, RZ ;  /* 0x00010000099d7824 */ /* 0x000fe400078e00ff */
[----:B------:R-:W2:Y:S02]  /*2ce0*/  LDG.E.CONSTANT R9, desc[UR10][R6.64+0x1e08] ;  /* 0x001e080a06097981 */ /* 0x000ea4000c1e9900 */
[----:B------:R-:W-:-:S02]  /*2cf0*/  IMAD.U32 R158, R158, 0x10000, RZ ;  /* 0x000100009e9e7824 */ /* 0x000fc400078e00ff */
[----:B------:R-:W-:Y:S02]  /*2d00*/  FFMA.FTZ R159, R70, R157, R159 ;  /* 0x0000009d469f7223 */ /* 0x000fe4000001009f */
[----:B------:R-:W2:Y:S01]  /*2d10*/  LDG.E.CONSTANT R157, desc[UR10][R6.64+0x160c] ;  /* 0x00160c0a069d7981 */ /* 0x000ea2000c1e9900 */
[--C-:B------:R-:W-:Y:S01]  /*2d20*/  FFMA.FTZ R158, R81, R158, R160.reuse ;  /* 0x0000009e519e7223 */ /* 0x100fe200000100a0 */
[C---:B---3--:R-:W-:Y:S02]  /*2d30*/  PRMT R160, R149.reuse, 0x7632, R160 ;  /* 0x0000763295a07816 */ /* 0x048fe400000000a0 */
[----:B------:R-:W-:-:S03]  /*2d40*/  SHF.L.U32 R149, R149, 0x10, RZ ;  /* 0x0000001095957819 */ /* 0x000fc600000006ff */
[----:B------:R-:W-:Y:S02]  /*2d50*/  IMAD.U32 R160, R160, 0x10000, RZ ;  /* 0x00010000a0a07824 */ /* 0x000fe400078e00ff */
[----:B------:R-:W-:Y:S02]  /*2d60*/  FFMA.FTZ R159, R78, R149, R159 ;  /* 0x000000954e9f7223 */ /* 0x000fe4000001009f */
[----:B------:R-:W3:Y:S01]  /*2d70*/  LDG.E.CONSTANT R149, desc[UR10][R6.64+0x180c] ;  /* 0x00180c0a06957981 */ /* 0x000ee2000c1e9900 */
[----:B------:R-:W-:Y:S01]  /*2d80*/  FFMA.FTZ R158, R89, R160, R158 ;  /* 0x000000a0599e7223 */ /* 0x000fe2000001009e */
[C---:B----4-:R-:W-:Y:S01]  /*2d90*/  PRMT R160, R154.reuse, 0x7632, R160 ;  /* 0x000076329aa07816 */ /* 0x050fe200000000a0 */
[----:B------:R-:W-:-:S04]  /*2da0*/  IMAD.U32 R154, R154, 0x10000, RZ ;  /* 0x000100009a9a7824 */ /* 0x000fc800078e00ff */
[----:B------:R-:W-:Y:S01]  /*2db0*/  FFMA.FTZ R159, R86, R154, R159 ;  /* 0x0000009a569f7223 */ /* 0x000fe2000001009f */
[----:B------:R-:W-:Y:S01]  /*2dc0*/  IMAD.U32 R160, R160, 0x10000, RZ ;  /* 0x00010000a0a07824 */ /* 0x000fe200078e00ff */
[----:B------:R-:W4:Y:S03]  /*2dd0*/  LDG.E.CONSTANT R154, desc[UR10][R6.64+0x1a0c] ;  /* 0x001a0c0a069a7981 */ /* 0x000f26000c1e9900 */
[----:B------:R-:W-:Y:S02]  /*2de0*/  FFMA.FTZ R160, R97, R160, R158 ;  /* 0x000000a061a07223 */ /* 0x000fe4000001009e */
[----:B------:R-:W4:Y:S01]  /*2df0*/  LDG.E.CONSTANT R158, desc[UR10][R6.64+0x1c0c] ;  /* 0x001c0c0a069e7981 */ /* 0x000f22000c1e9900 */
[----:B------:R-:W-:-:S04]  /*2e00*/  IMAD.U32 R161, R153, 0x10000, RZ ;  /* 0x0001000099a17824 */ /* 0x000fc800078e00ff */
[----:B------:R-:W-:Y:S02]  /*2e10*/  FFMA.FTZ R161, R94, R161, R159 ;  /* 0x000000a15ea17223 */ /* 0x000fe4000001009f */
[----:B------:R0:W4:Y:S01]  /*2e20*/  LDG.E.CONSTANT R159, desc[UR10][R6.64+0x1e0c] ;  /* 0x001e0c0a069f7981 */ /* 0x000122000c1e9900 */
[----:B------:R-:W-:-:S04]  /*2e30*/  PRMT R153, R153, 0x7632, R153 ;  /* 0x0000763299997816 */ /* 0x000fc80000000099 */
[----:B------:R-:W-:-:S05]  /*2e40*/  SHF.L.U32 R153, R153, 0x10, RZ ;  /* 0x0000001099997819 */ /* 0x000fca00000006ff */
[----:B------:R-:W-:Y:S01]  /*2e50*/  FFMA.FTZ R163, R105, R153, R160 ;  /* 0x0000009969a37223 */ /* 0x000fe200000100a0 */
[C---:B------:R-:W-:Y:S01]  /*2e60*/  PRMT R153, R4.reuse, 0x7632, R153 ;  /* 0x0000763204997816 */ /* 0x040fe20000000099 */
[----:B------:R-:W-:-:S04]  /*2e70*/  IMAD.U32 R4, R4, 0x10000, RZ ;  /* 0x0001000004047824 */ /* 0x000fc800078e00ff */
[----:B------:R-:W-:Y:S01]  /*2e80*/  FFMA.FTZ R161, R102, R4, R161 ;  /* 0x0000000466a17223 */ /* 0x000fe200000100a1 */
[----:B------:R-:W-:Y:S02]  /*2e90*/  IMAD.U32 R4, R150, 0x10000, RZ ;  /* 0x0001000096047824 */ /* 0x000fe400078e00ff */
[----:B------:R-:W-:Y:S02]  /*2ea0*/  IMAD.U32 R153, R153, 0x10000, RZ ;  /* 0x0001000099997824 */ /* 0x000fe400078e00ff */
[----:B------:R-:W-:Y:S01]  /*2eb0*/  FFMA.FTZ R155, R18, R4, R155 ;  /* 0x00000004129b7223 */ /* 0x000fe2000001009b */
[----:B------:R-:W-:Y:S01]  /*2ec0*/  PRMT R4, R152, 0x7632, R4 ;  /* 0x0000763298047816 */ /* 0x000fe20000000004 */
[----:B------:R-:W-:-:S04]  /*2ed0*/  FFMA.FTZ R153, R112, R153, R163 ;  /* 0x0000009970997223 */ /* 0x000fc800000100a3 */
[----:B------:R-:W-:-:S04]  /*2ee0*/  IMAD.U32 R4, R4, 0x10000, RZ ;  /* 0x0001000004047824 */ /* 0x000fc800078e00ff */
[----:B------:R-:W-:Y:S01]  /*2ef0*/  FFMA.FTZ R153, R116, R4, R153 ;  /* 0x0000000474997223 */ /* 0x000fe20000010099 */
[----:B------:R-:W-:-:S04]  /*2f00*/  IMAD.U32 R4, R5, 0x10000, RZ ;  /* 0x0001000005047824 */ /* 0x000fc800078e00ff */
[----:B------:R-:W-:Y:S01]  /*2f10*/  FFMA.FTZ R155, R132, R4, R155 ;  /* 0x00000004849b7223 */ /* 0x000fe2000001009b */
[----:B------:R-:W-:Y:S02]  /*2f20*/  PRMT R4, R156, 0x7632, R4 ;  /* 0x000076329c047816 */ /* 0x000fe40000000004 */
[----:B------:R-:W-:Y:S02]  /*2f30*/  PRMT R150, R150, 0x7632, R150 ;  /* 0x0000763296967816 */ /* 0x000fe40000000096 */
[----:B------:R-:W-:Y:S02]  /*2f40*/  SHF.L.U32 R4, R4, 0x10, RZ ;  /* 0x0000001004047819 */ /* 0x000fe400000006ff */
[----:B------:R-:W-:Y:S01]  /*2f50*/  PRMT R5, R5, 0x7632, R5 ;  /* 0x0000763205057816 */ /* 0x000fe20000000005 */
[----:B0-----:R-:W-:Y:S02]  /*2f60*/  IMAD.U32 R7, R150, 0x10000, RZ ;  /* 0x0001000096077824 */ /* 0x001fe400078e00ff */
[----:B------:R-:W-:-:S02]  /*2f70*/  FFMA.FTZ R153, R120, R4, R153 ;  /* 0x0000000478997223 */ /* 0x000fc40000010099 */
[----:B------:R-:W-:Y:S01]  /*2f80*/  FFMA.FTZ R7, R135, R7, R8 ;  /* 0x0000000787077223 */ /* 0x000fe20000010008 */
[----:B------:R-:W-:Y:S01]  /*2f90*/  IMAD.U32 R5, R5, 0x10000, RZ ;  /* 0x0001000005057824 */ /* 0x000fe200078e00ff */
[----:B------:R-:W-:-:S03]  /*2fa0*/  SHF.L.U32 R152, R152, 0x10, RZ ;  /* 0x0000001098987819 */ /* 0x000fc600000006ff */
[----:B------:R-:W-:Y:S01]  /*2fb0*/  FFMA.FTZ R7, R144, R5, R7 ;  /* 0x0000000590077223 */ /* 0x000fe20000010007 */
[----:B------:R-:W-:Y:S02]  /*2fc0*/  IMAD.U32 R156, R156, 0x10000, RZ ;  /* 0x000100009c9c7824 */ /* 0x000fe400078e00ff */
[----:B------:R-:W-:-:S04]  /*2fd0*/  FFMA.FTZ R152, R110, R152, R161 ;  /* 0x000000986e987223 */ /* 0x000fc800000100a1 */
[----:B------:R-:W-:Y:S01]  /*2fe0*/  FFMA.FTZ R152, R15, R156, R152 ;  /* 0x0000009c0f987223 */ /* 0x000fe20000010098 */
[----:B-----5:R-:W-:Y:S01]  /*2ff0*/  FSETP.NEU.FTZ.AND P0, PT, R46, RZ, PT ;  /* 0x000000ff2e00720b */ /* 0x020fe20003f1d000 */
[----:B--2---:R-:W-:-:S04]  /*3000*/  IMAD.U32 R4, R9, 0x10000, RZ ;  /* 0x0001000009047824 */ /* 0x004fc800078e00ff */
[----:B------:R-:W-:Y:S01]  /*3010*/  FFMA.FTZ R8, R10, R4, R155 ;  /* 0x000000040a087223 */ /* 0x000fe2000001009b */
[----:B------:R-:W-:-:S05]  /*3020*/  PRMT R4, R157, 0x7632, R4 ;  /* 0x000076329d047816 */ /* 0x000fca0000000004 */
[----:B------:R-:W-:-:S04]  /*3030*/  IMAD.U32 R5, R4, 0x10000, RZ ;  /* 0x0001000004057824 */ /* 0x000fc800078e00ff */
[----:B------:R-:W-:Y:S01]  /*3040*/  FFMA.FTZ R6, R124, R5, R153 ;  /* 0x000000057c067223 */ /* 0x000fe20000010099 */
[----:B------:R-:W-:Y:S01]  /*3050*/  IMAD.U32 R157, R157, 0x10000, RZ ;  /* 0x000100009d9d7824 */ /* 0x000fe200078e00ff */
[----:B------:R-:W-:Y:S02]  /*3060*/  PRMT R9, R9, 0x7632, R9 ;  /* 0x0000763209097816 */ /* 0x000fe40000000009 */
[----:B---3--:R-:W-:Y:S01]  /*3070*/  PRMT R5, R149, 0x7632, R5 ;  /* 0x0000763295057816 */ /* 0x008fe20000000005 */
[----:B------:R-:W-:Y:S01]  /*3080*/  FFMA.FTZ R152, R23, R157, R152 ;  /* 0x0000009d17987223 */ /* 0x000fe20000010098 */
[----:B------:R-:W-:-:S03]  /*3090*/  SHF.L.U32 R149, R149, 0x10, RZ ;  /* 0x0000001095957819 */ /* 0x000fc600000006ff */
[----:B------:R-:W-:Y:S02]  /*30a0*/  IMAD.U32 R5, R5, 0x10000, RZ ;  /* 0x0001000005057824 */ /* 0x000fe400078e00ff */
[----:B------:R-:W-:Y:S02]  /*30b0*/  IMAD.U32 R9, R9, 0x10000, RZ ;  /* 0x0001000009097824 */ /* 0x000fe400078e00ff */
[----:B------:R-:W-:Y:S01]  /*30c0*/  FFMA.FTZ R152, R27, R149, R152 ;  /* 0x000000951b987223 */ /* 0x000fe20000010098 */
[----:B------:R-:W-:Y:S01]  /*30d0*/  FFMA.FTZ R6, R129, R5, R6 ;  /* 0x0000000581067223 */ /* 0x000fe20000010006 */
[C---:B----4-:R-:W-:Y:S01]  /*30e0*/  IMAD.U32 R5, R154.reuse, 0x10000, RZ ;  /* 0x000100009a057824 */ /* 0x050fe200078e00ff */
[----:B------:R-:W-:Y:S01]  /*30f0*/  PRMT R154, R154, 0x7632, R154 ;  /* 0x000076329a9a7816 */ /* 0x000fe2000000009a */
[----:B------:R-:W-:Y:S02]  /*3100*/  FFMA.FTZ R4, R148, R9, R7 ;  /* 0x0000000994047223 */ /* 0x000fe40000010007 */
[----:B------:R-:W-:Y:S01]  /*3110*/  FFMA.FTZ R7, R19, R5, R152 ;  /* 0x0000000513077223 */ /* 0x000fe20000010098 */
[C---:B------:R-:W-:Y:S01]  /*3120*/  PRMT R5, R158.reuse, 0x7632, R5 ;  /* 0x000076329e057816 */ /* 0x040fe20000000005 */
[----:B------:R-:W-:-:S02]  /*3130*/  IMAD.U32 R158, R158, 0x10000, RZ ;  /* 0x000100009e9e7824 */ /* 0x000fc400078e00ff */
[----:B------:R-:W-:Y:S01]  /*3140*/  IMAD.U32 R154, R154, 0x10000, RZ ;  /* 0x000100009a9a7824 */ /* 0x000fe200078e00ff */
[----:B------:R-:W-:Y:S01]  /*3150*/  SHF.L.U32 R5, R5, 0x10, RZ ;  /* 0x0000001005057819 */ /* 0x000fe200000006ff */
[----:B------:R-:W-:Y:S01]  /*3160*/  FFMA.FTZ R158, R134, R158, R7 ;  /* 0x0000009e869e7223 */ /* 0x000fe20000010007 */
[----:B------:R-:W-:Y:S01]  /*3170*/  FADD.FTZ R151, R8, R151 ;  /* 0x0000009708977221 */ /* 0x000fe20000010000 */
[----:B------:R-:W-:Y:S01]  /*3180*/  FFMA.FTZ R6, R137, R154, R6 ;  /* 0x0000009a89067223 */ /* 0x000fe20000010006 */
[----:B------:R-:W-:Y:S01]  /*3190*/  IADD3 R7, -R47, 0x1, RZ ;  /* 0x000000012f077810 */ /* 0x000fe20007ffe1ff */
[----:B------:R-:W-:Y:S02]  /*31a0*/  IMAD R8, R141, 0x20, R43 ;  /* 0x000000208d087824 */ /* 0x000fe400078e022b */
[----:B------:R-:W-:Y:S02]  /*31b0*/  FFMA.FTZ R5, R145, R5, R6 ;  /* 0x0000000591057223 */ /* 0x000fe40000010006 */
[----:B------:R-:W-:-:S02]  /*31c0*/  IMAD.IADD R6, R7, 0x1, R8 ;  /* 0x0000000107067824 */ /* 0x000fc400078e0208 */
[----:B------:R-:W-:Y:S01]  /*31d0*/  FADD.FTZ R151, R4, R151 ;  /* 0x0000009704977221 */ /* 0x000fe20000010000 */
[C---:B------:R-:W-:Y:S01]  /*31e0*/  PRMT R4, R159.reuse, 0x7632, R4 ;  /* 0x000076329f047816 */ /* 0x040fe20000000004 */
[----:B------:R-:W-:Y:S01]  /*31f0*/  IMAD.U32 R159, R159, 0x10000, RZ ;  /* 0x000100009f9f7824 */ /* 0x000fe200078e00ff */
[----:B------:R-:W-:-:S03]  /*3200*/  I2FP.F32.S32 R7, R6 ;  /* 0x0000000600077245 */ /* 0x000fc60000201400 */
[----:B------:R-:W-:Y:S02]  /*3210*/  IMAD.U32 R4, R4, 0x10000, RZ ;  /* 0x0001000004047824 */ /* 0x000fe400078e00ff */
[----:B------:R-:W-:Y:S01]  /*3220*/  FFMA.FTZ R158, R11, R159, R158 ;  /* 0x0000009f0b9e7223 */ /* 0x000fe2000001009e */
[----:B------:R-:W-:Y:S01]  /*3230*/  FMUL.FTZ R7, R7, R46 ;  /* 0x0000002e07077220 */ /* 0x000fe20000410000 */
[----:B------:R-:W-:Y:S01]  /*3240*/  FFMA.FTZ R4, R142, R4, R5 ;  /* 0x000000048e047223 */ /* 0x000fe20000010005 */
[----:B------:R-:W-:Y:S01]  /*3250*/  MOV R6, 0x400 ;  /* 0x0000040000067802 */ /* 0x000fe20000000f00 */
[----:B------:R-:W-:Y:S02]  /*3260*/  FADD.FTZ R151, R158, R151 ;  /* 0x000000979e977221 */ /* 0x000fe40000010000 */
[----:B------:R-:W-:Y:S02]  /*3270*/  FSEL R7, R7, RZ, P0 ;  /* 0x000000ff07077208 */ /* 0x000fe40000000000 */
[----:B------:R-:W-:Y:S01]  /*3280*/  IADD3 R6, R6, 0x120, RZ ;  /* 0x0000012006067810 */ /* 0x000fe20007ffe0ff */
[----:B------:R-:W-:Y:S01]  /*3290*/  FADD.FTZ R4, R4, R151 ;  /* 0x0000009704047221 */ /* 0x000fe20000010000 */
[----:B------:R-:W-:-:S02]  /*32a0*/  ISETP.GE.AND P0, PT, R8, R47, PT ;  /* 0x0000002f0800720c */ /* 0x000fc40003f06270 */
[----:B------:R-:W-:Y:S01]  /*32b0*/  LEA R5, R39, R6, 0x18 ;  /* 0x0000000627057211 */ /* 0x000fe200078ec0ff */
[----:B------:R-:W-:-:S04]  /*32c0*/  FFMA.FTZ R7, R4, UR5, R7 ;  /* 0x0000000504077c23 */ /* 0x000fc80008010007 */
[----:B------:R-:W-:Y:S01]  /*32d0*/  IMAD R5, R8, 0x4, R5 ;  /* 0x0000000408057824 */ /* 0x000fe200078e0205 */
[----:B------:R-:W-:Y:S01]  /*32e0*/  FSEL R4, R7, RZ, !P0 ;  /* 0x000000ff07047208 */ /* 0x000fe20004000000 */
[----:B------:R-:W-:-:S04]  /*32f0*/  VIADD R141, R141, 0x4 ;  /* 0x000000048d8d7836 */ /* 0x000fc80000000000 */
[----:B------:R0:W-:Y:S01]  /*3300*/  STS [R5], R4 ;  /* 0x0000000405007388 */ /* 0x0001e20000000800 */
[----:B------:R-:W-:Y:S02]  /*3310*/  ISETP.GE.AND P1, PT, R141, R42, PT ;  /* 0x0000002a8d00720c */ /* 0x000fe40003f26270 */
[----:B------:R-:W-:-:S11]  /*3320*/  @!P0 FMNMX.FTZ R140, R140, R7, !PT ;  /* 0x000000078c8c8209 */ /* 0x000fd60007810000 */
[----:B0-----:R-:W-:Y:S05]  /*3330*/  @!P1 BRA `(.L_x_17465) ;  /* 0xffffffe400649947 */ /* 0x001fea000383ffff */
.L_x_17464:
[----:B------:R-:W-:Y:S05]  /*3340*/  BSYNC B0 ;  /* 0x0000000000007941 */ /* 0x000fea0003800000 */
.L_x_17463:
[----:B------:R-:W0:Y:S01]  /*3350*/  SHFL.BFLY PT, R3, R140, 0x10, 0x1f ;  /* 0x0e001f008c037f89 */ /* 0x000e2200000e0000 */
[C---:B------:R-:W-:Y:S01]  /*3360*/  ISETP.NE.AND P0, PT, R43.reuse, RZ, PT ;  /* 0x000000ff2b00720c */ /* 0x040fe20003f05270 */
[----:B------:R-:W-:Y:S01]  /*3370*/  BSSY B0, `(.L_x_17466) ;  /* 0x000010a000007945 */ /* 0x000fe20003800000 */
[----:B------:R-:W-:Y:S02]  /*3380*/  ISETP.GT.AND P1, PT, R43, 0x3, PT ;  /* 0x000000032b00780c */ /* 0x000fe40003f24270 */
[----:B------:R-:W-:-:S04]  /*3390*/  SHF.R.S32.HI R6, RZ, 0x1f, R45 ;  /* 0x0000001fff067819 */ /* 0x000fc8000001142d */
[----:B------:R-:W-:-:S04]  /*33a0*/  LEA.HI R6, R6, R45, RZ, 0x5 ;  /* 0x0000002d06067211 */ /* 0x000fc800078f28ff */
[----:B------:R-:W-:Y:S01]  /*33b0*/  SHF.R.S32.HI R21, RZ, 0x5, R6 ;  /* 0x00000005ff157819 */ /* 0x000fe20000011406 */
[----:B------:R-:W1:Y:S02]  /*33c0*/  @!P0 S2R R9, SR_CgaCtaId ;  /* 0x0000000000098919 */ /* 0x000e640000008800 */
[----:B------:R-:W2:Y:S01]  /*33d0*/  @!P1 S2R R4, SR_CgaCtaId ;  /* 0x0000000000049919 */ /* 0x000ea20000008800 */
[----:B0-----:R-:W-:-:S05]  /*33e0*/  FMNMX.FTZ R3, R3, R140, !PT ;  /* 0x0000008c03037209 */ /* 0x001fca0007810000 */
[----:B------:R-:W0:Y:S02]  /*33f0*/  SHFL.BFLY PT, R0, R3, 0x8, 0x1f ;  /* 0x0d001f0003007f89 */ /* 0x000e2400000e0000 */
[----:B0-----:R-:W-:Y:S02]  /*3400*/  FMNMX.FTZ R0, R3, R0, !PT ;  /* 0x0000000003007209 */ /* 0x001fe40007810000 */
[----:B------:R-:W-:-:S03]  /*3410*/  @!P0 MOV R3, 0x400 ;  /* 0x0000040000038802 */ /* 0x000fc60000000f00 */
[----:B------:R-:W0:Y:S02]  /*3420*/  SHFL.BFLY PT, R5, R0, 0x4, 0x1f ;  /* 0x0c801f0000057f89 */ /* 0x000e2400000e0000 */
[----:B0-----:R-:W-:Y:S01]  /*3430*/  FMNMX.FTZ R5, R0, R5, !PT ;  /* 0x0000000500057209 */ /* 0x001fe20007810000 */
[----:B------:R-:W-:Y:S01]  /*3440*/  @!P0 VIADD R0, R3, 0x100 ;  /* 0x0000010003008836 */ /* 0x000fe20000000000 */
[----:B------:R-:W-:-:S03]  /*3450*/  @!P1 MOV R3, 0x400 ;  /* 0x0000040000039802 */ /* 0x000fc60000000f00 */
[----:B------:R-:W0:Y:S01]  /*3460*/  SHFL.BFLY PT, R2, R5, 0x2, 0x1f ;  /* 0x0c401f0005027f89 */ /* 0x000e2200000e0000 */
[----:B-1----:R-:W-:Y:S01]  /*3470*/  @!P0 LEA R0, R9, R0, 0x18 ;  /* 0x0000000009008211 */ /* 0x002fe200078ec0ff */
[----:B------:R-:W-:-:S03]  /*3480*/  @!P1 VIADD R3, R3, 0x100 ;  /* 0x0000010003039836 */ /* 0x000fc60000000000 */
[----:B------:R-:W-:Y:S02]  /*3490*/  @!P0 LEA R0, R21, R0, 0x2 ;  /* 0x0000000015008211 */ /* 0x000fe400078e10ff */
[----:B--2---:R-:W-:-:S05]  /*34a0*/  @!P1 LEA R4, R4, R3, 0x18 ;  /* 0x0000000304049211 */ /* 0x004fca00078ec0ff */
[----:B------:R-:W-:Y:S01]  /*34b0*/  @!P1 IMAD R4, R43, 0x4, R4 ;  /* 0x000000042b049824 */ /* 0x000fe200078e0204 */
[----:B0-----:R-:W-:-:S05]  /*34c0*/  FMNMX.FTZ R2, R5, R2, !PT ;  /* 0x0000000205027209 */ /* 0x001fca0007810000 */
[----:B------:R-:W0:Y:S02]  /*34d0*/  SHFL.BFLY PT, R7, R2, 0x1, 0x1f ;  /* 0x0c201f0002077f89 */ /* 0x000e2400000e0000 */
[----:B0-----:R-:W-:Y:S01]  /*34e0*/  @!P0 FMNMX.FTZ R3, R2, R7, !PT ;  /* 0x0000000702038209 */ /* 0x001fe20007810000 */
[----:B------:R-:W-:Y:S02]  /*34f0*/  IMAD.MOV.U32 R2, RZ, RZ, -0x800001 ;  /* 0xff7fffffff027424 */ /* 0x000fe400078e00ff */
[----:B------:R-:W-:Y:S02]  /*3500*/  VIADD R7, R47, 0x1f ;  /* 0x0000001f2f077836 */ /* 0x000fe40000000000 */
[----:B------:R0:W-:Y:S03]  /*3510*/  @!P0 STS [R0], R3 ;  /* 0x0000000300008388 */ /* 0x0001e60000000800 */
[----:B------:R-:W-:Y:S01]  /*3520*/  SHF.R.S32.HI R8, RZ, 0x1f, R7 ;  /* 0x0000001fff087819 */ /* 0x000fe20000011407 */
[----:B------:R-:W-:Y:S03]  /*3530*/  BAR.SYNC.DEFER_BLOCKING 0x0 ;  /* 0x0000000000007b1d */ /* 0x000fe60000010000 */
[----:B------:R-:W-:-:S04]  /*3540*/  LEA.HI R8, R8, R7, RZ, 0x5 ;  /* 0x0000000708087211 */ /* 0x000fc800078f28ff */
        /* <DEDUP_REMOVED lines=18> */
[----:B------:R-:W-:-:S12]  /*3670*/  IMAD.MOV.U32 R2, RZ, RZ, RZ ;  /* 0x000000ffff027224 */ /* 0x000fd800078e00ff */
        /* <DEDUP_REMOVED lines=8> */
.L_x_17470:
[----:B0-----:R-:W1:Y:S01]  /*3700*/  LDS R6, [R5] ;  /* 0x0000000005067984 */ /* 0x001e620000000800 */
        /* <DEDUP_REMOVED lines=10> */
.L_x_17469:
[----:B------:R-:W-:Y:S05]  /*37b0*/  BSYNC B1 ;  /* 0x0000000000017941 */ /* 0x000fea0003800000 */
.L_x_17468:
        /* <DEDUP_REMOVED lines=14> */
.L_x_17473:
[----:B------:R-:W1:Y:S01]  /*38a0*/  LDS R5, [R4+-0x400] ;  /* 0xfffc000004057984 */ /* 0x000e620000000800 */
[----:B------:R-:W-:-:S03]  /*38b0*/  VIADD R3, R3, 0x800 ;  /* 0x0000080003037836 */ /* 0x000fc60000000000 */
[----:B------:R-:W2:Y:S02]  /*38c0*/  LDS R7, [R4] ;  /* 0x0000000004077984 */ /* 0x000ea40000000800 */
[----:B------:R-:W-:Y:S02]  /*38d0*/  ISETP.GE.AND P2, PT, R3, R28, PT ;  /* 0x0000001c0300720c */ /* 0x000fe40003f46270 */
[----:B0-----:R-:W0:Y:S04]  /*38e0*/  LDS R6, [R4+-0x200] ;  /* 0xfffe000004067984 */ /* 0x001e280000000800 */
[----:B------:R-:W3:Y:S04]  /*38f0*/  LDS R9, [R4+0x200] ;  /* 0x0002000004097984 */ /* 0x000ee80000000800 */
[----:B------:R-:W4:Y:S04]  /*3900*/  LDS R11, [R4+0x400] ;  /* 0x00040000040b7984 */ /* 0x000f280000000800 */
[----:B------:R-:W-:Y:S04]  /*3910*/  LDS R13, [R4+0x600] ;  /* 0x00060000040d7984 */ /* 0x000fe80000000800 */
[----:B------:R-:W4:Y:S04]  /*3920*/  LDS R14, [R4+0x800] ;  /* 0x00080000040e7984 */ /* 0x000f280000000800 */
        /* <DEDUP_REMOVED lines=8> */
[C---:B0-----:R-:W-:Y:S01]  /*39b0*/  FADD.FTZ R6, -R39.reuse, R6 ;  /* 0x0000000627067221 */ /* 0x041fe20000010100 */
[----:B------:R-:W-:Y:S01]  /*39c0*/  FMUL.FTZ R8, R8, 1.4426950216293334961 ;  /* 0x3fb8aa3b08087820 */ /* 0x000fe20000410000 */
[----:B------:R-:W0:Y:S01]  /*39d0*/  MUFU.EX2 R5, R5 ;  /* 0x0000000500057308 */ /* 0x000e220000000800 */
[----:B------:R-:W2:Y:S01]  /*39e0*/  LDS R26, [R4+0x1400] ;  /* 0x00140000041a7984 */ /* 0x000ea20000000800 */
[C---:B---3--:R-:W-:Y:S01]  /*39f0*/  FADD.FTZ R10, -R39.reuse, R9 ;  /* 0x00000009270a7221 */ /* 0x048fe20000010100 */
[----:B------:R-:W-:Y:S01]  /*3a00*/  FMUL.FTZ R6, R6, 1.4426950216293334961 ;  /* 0x3fb8aa3b06067820 */ /* 0x000fe20000410000 */
[----:B----4-:R-:W-:-:S02]  /*3a10*/  FADD.FTZ R12, -R39, R11 ;  /* 0x0000000b270c7221 */ /* 0x010fc40000010100 */
[----:B------:R-:W-:Y:S02]  /*3a20*/  FMUL.FTZ R10, R10, 1.4426950216293334961 ;  /* 0x3fb8aa3b0a0a7820 */ /* 0x000fe40000410000 */
[----:B------:R3:W4:Y:S01]  /*3a30*/  MUFU.EX2 R9, R8 ;  /* 0x0000000800097308 */ /* 0x0007220000000800 */
[----:B------:R-:W-:Y:S01]  /*3a40*/  FMUL.FTZ R12, R12, 1.4426950216293334961 ;  /* 0x3fb8aa3b0c0c7820 */ /* 0x000fe20000410000 */
[----:B------:R-:W-:-:S06]  /*3a50*/  FADD.FTZ R14, -R39, R14 ;  /* 0x0000000e270e7221 */ /* 0x000fcc0000010100 */
[----:B------:R4:W1:Y:S01]  /*3a60*/  MUFU.EX2 R7, R6 ;  /* 0x0000000600077308 */ /* 0x0008620000000800 */
[----:B---3--:R-:W3:Y:S01]  /*3a70*/  LDS R8, [R4+0x1600] ;  /* 0x0016000004087984 */ /* 0x008ee20000000800 */
[----:B0-----:R-:W-:Y:S01]  /*3a80*/  FADD.FTZ R2, R5, R2 ;  /* 0x0000000205027221 */ /* 0x001fe20000010000 */
[----:B------:R-:W-:Y:S01]  /*3a90*/  FMUL.FTZ R14, R14, 1.4426950216293334961 ;  /* 0x3fb8aa3b0e0e7820 */ /* 0x000fe20000410000 */
[C---:B------:R-:W-:Y:S01]  /*3aa0*/  FADD.FTZ R16, -R39.reuse, R16 ;  /* 0x0000001027107221 */ /* 0x040fe20000010100 */
[----:B------:R-:W-:Y:S01]  /*3ab0*/  STS [R4+-0x400], R5 ;  /* 0xfffc000504007388 */ /* 0x000fe20000000800 */
[C---:B------:R-:W-:Y:S02]  /*3ac0*/  FADD.FTZ R18, -R39.reuse, R18 ;  /* 0x0000001227127221 */ /* 0x040fe40000010100 */
[----:B------:R0:W2:Y:S01]  /*3ad0*/  MUFU.EX2 R11, R10 ;  /* 0x0000000a000b7308 */ /* 0x0000a20000000800 */
[C---:B----4-:R-:W-:Y:S01]  /*3ae0*/  FADD.FTZ R6, -R39.reuse, R13 ;  /* 0x0000000d27067221 */ /* 0x050fe20000010100 */
[----:B------:R-:W-:Y:S01]  /*3af0*/  FMUL.FTZ R16, R16, 1.4426950216293334961 ;  /* 0x3fb8aa3b10107820 */ /* 0x000fe20000410000 */
[----:B------:R-:W-:Y:S01]  /*3b00*/  FMUL.FTZ R18, R18, 1.4426950216293334961 ;  /* 0x3fb8aa3b12127820 */ /* 0x000fe20000410000 */
[C---:B------:R-:W-:Y:S01]  /*3b10*/  FADD.FTZ R20, -R39.reuse, R20 ;  /* 0x0000001427147221 */ /* 0x040fe20000010100 */
[----:B------:R-:W-:Y:S01]  /*3b20*/  FMUL.FTZ R6, R6, 1.4426950216293334961 ;  /* 0x3fb8aa3b06067820 */ /* 0x000fe20000410000 */
[----:B------:R-:W-:Y:S01]  /*3b30*/  STS [R4], R9 ;  /* 0x0000000904007388 */ /* 0x000fe20000000800 */
[C---:B-1----:R-:W-:Y:S01]  /*3b40*/  FADD.FTZ R22, -R39.reuse, R22 ;  /* 0x0000001627167221 */ /* 0x042fe20000010100 */
[----:B------:R1:W4:Y:S01]  /*3b50*/  MUFU.EX2 R13, R12 ;  /* 0x0000000c000d7308 */ /* 0x0003220000000800 */
[----:B------:R-:W-:Y:S01]  /*3b60*/  FADD.FTZ R2, R2, R7 ;  /* 0x0000000702027221 */ /* 0x000fe20000010000 */
[----:B0-----:R-:W0:Y:S01]  /*3b70*/  LDS R10, [R4+0x1800] ;  /* 0x00180000040a7984 */ /* 0x001e220000000800 */
[----:B------:R-:W-:Y:S01]  /*3b80*/  FMUL.FTZ R20, R20, 1.4426950216293334961 ;  /* 0x3fb8aa3b14147820 */ /* 0x000fe20000410000 */
[----:B------:R-:W-:Y:S01]  /*3b90*/  FMUL.FTZ R22, R22, 1.4426950216293334961 ;  /* 0x3fb8aa3b16167820 */ /* 0x000fe20000410000 */
[----:B------:R-:W-:Y:S01]  /*3ba0*/  FADD.FTZ R2, R2, R9 ;  /* 0x0000000902027221 */ /* 0x000fe20000010000 */
[C---:B--2---:R-:W-:Y:S01]  /*3bb0*/  FADD.FTZ R24, -R39.reuse, R24 ;  /* 0x0000001827187221 */ /* 0x044fe20000010100 */
[----:B------:R-:W-:Y:S01]  /*3bc0*/  STS [R4+-0x200], R7 ;  /* 0xfffe000704007388 */ /* 0x000fe20000000800 */
[----:B------:R-:W2:Y:S01]  /*3bd0*/  MUFU.EX2 R15, R6 ;  /* 0x00000006000f7308 */ /* 0x000ea20000000800 */
[----:B------:R-:W-:Y:S01]  /*3be0*/  FADD.FTZ R2, R2, R11 ;  /* 0x0000000b02027221 */ /* 0x000fe20000010000 */
[----:B------:R-:W-:Y:S01]  /*3bf0*/  FMUL.FTZ R24, R24, 1.4426950216293334961 ;  /* 0x3fb8aa3b18187820 */ /* 0x000fe20000410000 */
[----:B-1----:R-:W1:Y:S01]  /*3c00*/  LDS R12, [R4+0x1a00] ;  /* 0x001a0000040c7984 */ /* 0x002e620000000800 */
[----:B------:R-:W-:-:S03]  /*3c10*/  FADD.FTZ R26, -R39, R26 ;  /* 0x0000001a271a7221 */ /* 0x000fc60000010100 */
[----:B------:R-:W-:Y:S01]  /*3c20*/  STS [R4+0x200], R11 ;  /* 0x0002000b04007388 */ /* 0x000fe20000000800 */
[----:B------:R-:W3:Y:S01]  /*3c30*/  MUFU.EX2 R17, R14 ;  /* 0x0000000e00117308 */ /* 0x000ee20000000800 */
[----:B----4-:R-:W-:Y:S01]  /*3c40*/  FADD.FTZ R2, R2, R13 ;  /* 0x0000000d02027221 */ /* 0x010fe20000010000 */
[----:B------:R-:W-:Y:S01]  /*3c50*/  FMUL.FTZ R26, R26, 1.4426950216293334961 ;  /* 0x3fb8aa3b1a1a7820 */ /* 0x000fe20000410000 */
[----:B------:R-:W-:Y:S05]  /*3c60*/  STS [R4+0x400], R13 ;  /* 0x0004000d04007388 */ /* 0x000fea0000000800 */
[----:B------:R-:W4:Y:S01]  /*3c70*/  MUFU.EX2 R19, R16 ;  /* 0x0000001000137308 */ /* 0x000f220000000800 */
[----:B--2---:R-:W-:Y:S01]  /*3c80*/  FADD.FTZ R2, R2, R15 ;  /* 0x0000000f02027221 */ /* 0x004fe20000010000 */
[----:B---3--:R-:W-:Y:S01]  /*3c90*/  FADD.FTZ R8, -R39, R8 ;  /* 0x0000000827087221 */ /* 0x008fe20000010100 */
[----:B------:R-:W-:Y:S03]  /*3ca0*/  STS [R4+0x600], R15 ;  /* 0x0006000f04007388 */ /* 0x000fe60000000800 */
[----:B------:R-:W-:-:S02]  /*3cb0*/  FMUL.FTZ R8, R8, 1.4426950216293334961 ;  /* 0x3fb8aa3b08087820 */ /* 0x000fc40000410000 */
[----:B------:R-:W2:Y:S01]  /*3cc0*/  MUFU.EX2 R23, R18 ;  /* 0x0000001200177308 */ /* 0x000ea20000000800 */
[----:B------:R-:W-:Y:S01]  /*3cd0*/  FADD.FTZ R2, R2, R17 ;  /* 0x0000001102027221 */ /* 0x000fe20000010000 */
[----:B------:R-:W-:Y:S06]  /*3ce0*/  STS [R4+0x800], R17 ;  /* 0x0008001104007388 */ /* 0x000fec0000000800 */
[----:B------:R-:W3:Y:S01]  /*3cf0*/  MUFU.EX2 R25, R20 ;  /* 0x0000001400197308 */ /* 0x000ee20000000800 */
[----:B----4-:R-:W-:Y:S01]  /*3d00*/  FADD.FTZ R2, R2, R19 ;  /* 0x0000001302027221 */ /* 0x010fe20000010000 */
[----:B0-----:R-:W-:Y:S01]  /*3d10*/  FADD.FTZ R10, -R39, R10 ;  /* 0x0000000a270a7221 */ /* 0x001fe20000010100 */
[----:B------:R-:W-:Y:S03]  /*3d20*/  STS [R4+0xa00], R19 ;  /* 0x000a001304007388 */ /* 0x000fe60000000800 */
[----:B------:R-:W-:-:S02]  /*3d30*/  FMUL.FTZ R10, R10, 1.4426950216293334961 ;  /* 0x3fb8aa3b0a0a7820 */ /* 0x000fc40000410000 */
[----:B------:R-:W0:Y:S01]  /*3d40*/  MUFU.EX2 R27, R22 ;  /* 0x00000016001b7308 */ /* 0x000e220000000800 */
[----:B--2---:R-:W-:Y:S01]  /*3d50*/  FADD.FTZ R2, R2, R23 ;  /* 0x0000001702027221 */ /* 0x004fe20000010000 */
[----:B------:R-:W-:Y:S01]  /*3d60*/  STS [R4+0xc00], R23 ;  /* 0x000c001704007388 */ /* 0x000fe20000000800 */
[----:B-1----:R-:W-:-:S04]  /*3d70*/  FADD.FTZ R12, -R39, R12 ;  /* 0x0000000c270c7221 */ /* 0x002fc80000010100 */
[----:B------:R-:W-:Y:S01]  /*3d80*/  FMUL.FTZ R12, R12, 1.4426950216293334961 ;  /* 0x3fb8aa3b0c0c7820 */ /* 0x000fe20000410000 */
        /* <DEDUP_REMOVED lines=21> */
.L_x_17472:
[----:B------:R-:W-:Y:S05]  /*3ee0*/  BSYNC B1 ;  /* 0x0000000000017941 */ /* 0x000fea0003800000 */
.L_x_17471:
[----:B------:R-:W-:Y:S01]  /*3ef0*/  IMAD.IADD R5, R0, 0x1, -R3 ;  /* 0x0000000100057824 */ /* 0x000fe200078e0a03 */
[----:B------:R-:W-:Y:S04]  /*3f00*/  BSSY B1, `(.L_x_17474) ;  /* 0x0000036000017945 */ /* 0x000fe80003800000 */
[----:B------:R-:W-:-:S13]  /*3f10*/  ISETP.GT.AND P2, PT, R5, 0x200, PT ;  /* 0x000002000500780c */ /* 0x000fda0003f44270 */
[----:B------:R-:W-:Y:S05]  /*3f20*/  @!P2 BRA `(.L_x_17475) ;  /* 0x0000000000cca947 */ /* 0x000fea0003800000 */
[----:B------:R-:W1:Y:S01]  /*3f30*/  LDS R5, [R4+-0x400] ;  /* 0xfffc000004057984 */ /* 0x000e620000000800 */
[----:B------:R-:W-:Y:S01]  /*3f40*/  PLOP3.LUT P0, PT, PT, PT, PT, 0x8, 0x0 ;  /* 0x000000000000781c */ /* 0x000fe20003f0e170 */
[----:B------:R-:W-:Y:S02]  /*3f50*/  VIADD R3, R3, 0x400 ;  /* 0x0000040003037836 */ /* 0x000fe40000000000 */
[----:B0-----:R-:W0:Y:S04]  /*3f60*/  LDS R6, [R4+-0x200] ;  /* 0xfffe000004067984 */ /* 0x001e280000000800 */
[----:B------:R-:W2:Y:S04]  /*3f70*/  LDS R7, [R4] ;  /* 0x0000000004077984 */ /* 0x000ea80000000800 */
[----:B------:R-:W3:Y:S04]  /*3f80*/  LDS R9, [R4+0x200] ;  /* 0x0002000004097984 */ /* 0x000ee80000000800 */
[----:B------:R-:W4:Y:S04]  /*3f90*/  LDS R11, [R4+0x400] ;  /* 0x00040000040b7984 */ /* 0x000f280000000800 */
[----:B------:R-:W4:Y:S04]  /*3fa0*/  LDS R13, [R4+0x600] ;  /* 0x00060000040d7984 */ /* 0x000f280000000800 */
[----:B------:R-:W4:Y:S04]  /*3fb0*/  LDS R15, [R4+0x800] ;  /* 0x00080000040f7984 */ /* 0x000f280000000800 */
[----:B------:R-:W4:Y:S01]  /*3fc0*/  LDS R16, [R4+0xa00] ;  /* 0x000a000004107984 */ /* 0x000f220000000800 */
        /* <DEDUP_REMOVED lines=12> */
[----:B------:R-:W-:-:S04]  /*4090*/  FADD.FTZ R14, -R39, R13 ;  /* 0x0000000d270e7221 */ /* 0x000fc80000010100 */
        /* <DEDUP_REMOVED lines=28> */
.L_x_17475:
[----:B------:R-:W-:Y:S05]  /*4260*/  BSYNC B1 ;  /* 0x0000000000017941 */ /* 0x000fea0003800000 */
.L_x_17474:
        /* <DEDUP_REMOVED lines=26> */
.L_x_17467:
[----:B------:R-:W-:Y:S05]  /*4410*/  BSYNC B0 ;  /* 0x0000000000007941 */ /* 0x000fea0003800000 */
.L_x_17466:
        /* <DEDUP_REMOVED lines=19> */
[----:B------:R-:W-:-:S05]  /*4550*/  @!P2 VIADD R4, R4, 0x100 ;  /* 0x000001000404a836 */ /* 0x000fca0000000000 */
        /* <DEDUP_REMOVED lines=18> */
[----:B------:R0:W2:Y:S03]  /*4680*/  MUFU.RCP R31, R3 ;  /* 0x00000003001f7308 */ /* 0x0000a60000001000 */
[C---:B------:R-:W-:Y:S02]  /*4690*/  LEA.HI R2, R5.reuse, 0x1, RZ, 0x19 ;  /* 0x0000000105027811 */ /* 0x040fe400078fc8ff */
[----:B------:R-:W-:Y:S01]  /*46a0*/  ISETP.GE.U32.AND P1, PT, R5, 0x180, PT ;  /* 0x000001800500780c */ /* 0x000fe20003f26070 */
[----:B------:R-:W-:Y:S01]  /*46b0*/  IMAD.MOV.U32 R5, RZ, RZ, R45 ;  /* 0x000000ffff057224 */ /* 0x000fe200078e002d */
[----:B------:R-:W-:-:S13]  /*46c0*/  LOP3.LUT P0, R2, R2, 0x3, RZ, 0xc0, !PT ;  /* 0x0000000302027812 */ /* 0x000fda000780c0ff */
[----:B0-2---:R-:W-:Y:S05]  /*46d0*/  @!P0 BRA `(.L_x_17479) ;  /* 0x0000000000388947 */ /* 0x005fea0003800000 */
[----:B------:R-:W0:Y:S01]  /*46e0*/  S2UR UR5, SR_CgaCtaId ;  /* 0x00000000000579c3 */ /* 0x000e220000008800 */
[----:B------:R-:W-:Y:S01]  /*46f0*/  UMOV UR4, 0x400 ;  /* 0x0000040000047882 */ /* 0x000fe20000000000 */
[----:B------:R-:W-:Y:S01]  /*4700*/  IMAD.MOV.U32 R5, RZ, RZ, R45 ;  /* 0x000000ffff057224 */ /* 0x000fe200078e002d */
[----:B------:R-:W-:-:S04]  /*4710*/  UIADD3 UR4, UR4, 0x120, URZ ;  /* 0x0000012004047890 */ /* 0x000fc8000fffe03f */
[----:B0-----:R-:W-:-:S06]  /*4720*/  ULEA UR4, UR5, UR4, 0x18 ;  /* 0x0000000405047291 */ /* 0x001fcc000f8ec03f */
[----:B------:R-:W-:-:S07]  /*4730*/  LEA R3, R45, UR4, 0x2 ;  /* 0x000000042d037c11 */ /* 0x000fce000f8e10ff */
.L_x_17480:
        /* <DEDUP_REMOVED lines=8> */
.L_x_17479:
[----:B------:R-:W-:Y:S05]  /*47c0*/  BSYNC B1 ;  /* 0x0000000000017941 */ /* 0x000fea0003800000 */
.L_x_17478:
        /* <DEDUP_REMOVED lines=14> */
.L_x_17483:
        /* <DEDUP_REMOVED lines=52> */
.L_x_17482:
[----:B------:R-:W-:Y:S05]  /*4bf0*/  BSYNC B1 ;  /* 0x0000000000017941 */ /* 0x000fea0003800000 */
.L_x_17481:
        /* <DEDUP_REMOVED lines=30> */
[----:B0-----:R-:W-:-:S07]  /*4de0*/  VIADD R2, R2, 0x1000 ;  /* 0x0000100002027836 */ /* 0x001fce0000000000 */
.L_x_17485:
[----:B------:R-:W-:Y:S05]  /*4df0*/  BSYNC B1 ;  /* 0x0000000000017941 */ /* 0x000fea0003800000 */
.L_x_17484:
        /* <DEDUP_REMOVED lines=14> */
.L_x_17477:
[----:B------:R-:W-:Y:S05]  /*4ee0*/  BSYNC B0 ;  /* 0x0000000000007941 */ /* 0x000fea0003800000 */
.L_x_17476:
[----:B------:R-:W-:Y:S01]  /*4ef0*/  BAR.SYNC.DEFER_BLOCKING 0x0 ;  /* 0x0000000000007b1d */ /* 0x000fe20000010000 */
[----:B------:R-:W-:-:S05]  /*4f00*/  ISETP.GE.AND P0, PT, R21, R42, PT ;  /* 0x0000002a1500720c */ /* 0x000fca0003f06270 */
[----:B------:R-:W-:Y:S01]  /*4f10*/  ULDC UR7, c[0x0][0x25c] ;  /* 0x0000970000077ab9 */ /* 0x000fe20000000800 */
[----:B------:R-:W-:Y:S07]  /*4f20*/  BSSY B0, `(.L_x_17486) ;  /* 0x0000475000007945 */ /* 0x000fee0003800000 */
[----:B------:R-:W-:Y:S05]  /*4f30*/  @!P0 BRA `(.L_x_17487) ;  /* 0x0000000000288947 */ /* 0x000fea0003800000 */
[----:B------:R-:W-:Y:S01]  /*4f40*/  HFMA2.MMA R20, -RZ, RZ, 0, 0 ;  /* 0x00000000ff147435 */ /* 0x000fe200000001ff */
[----:B------:R-:W-:Y:S01]  /*4f50*/  IMAD.MOV.U32 R0, RZ, RZ, RZ ;  /* 0x000000ffff007224 */ /* 0x000fe200078e00ff */
[----:B------:R-:W-:Y:S02]  /*4f60*/  CS2R R24, SRZ ;  /* 0x0000000000187805 */ /* 0x000fe4000001ff00 */
[----:B------:R-:W-:Y:S02]  /*4f70*/  CS2R R26, SRZ ;  /* 0x00000000001a7805 */ /* 0x000fe4000001ff00 */
[----:B------:R-:W-:Y:S02]  /*4f80*/  CS2R R28, SRZ ;  /* 0x00000000001c7805 */ /* 0x000fe4000001ff00 */
[----:B------:R-:W-:Y:S02]  /*4f90*/  CS2R R30, SRZ ;  /* 0x00000000001e7805 */ /* 0x000fe4000001ff00 */
[----:B------:R-:W-:-:S02]  /*4fa0*/  CS2R R32, SRZ ;  /* 0x0000000000207805 */ /* 0x000fc4000001ff00 */
[----:B------:R-:W-:Y:S02]  /*4fb0*/  CS2R R36, SRZ ;  /* 0x0000000000247805 */ /* 0x000fe4000001ff00 */
[----:B-1----:R-:W-:Y:S01]  /*4fc0*/  CS2R R38, SRZ ;  /* 0x0000000000267805 */ /* 0x002fe2000001ff00 */
[----:B------:R-:W-:Y:S06]  /*4fd0*/  BRA `(.L_x_17488) ;  /* 0x0000004400a47947 */ /* 0x000fec0003800000 */
.L_x_17487:
[C---:B------:R-:W-:Y:S01]  /*4fe0*/  IADD3 R35, P0, R21.reuse, R41, RZ ;  /* 0x0000002915237210 */ /* 0x040fe20007f1e0ff */
[----:B------:R-:W-:Y:S01]  /*4ff0*/  ULDC.64 UR4, c[0x0][0x238] ;  /* 0x00008e0000047ab9 */ /* 0x000fe20000000a00 */
[----:B--2---:R-:W-:Y:S01]  /*5000*/  SHF.R.S32.HI R2, RZ, 0x1f, R43 ;  /* 0x0000001fff027819 */ /* 0x004fe2000001142b */
[----:B------:R-:W-:Y:S01]  /*5010*/  ULDC UR6, c[0x0][0x260] ;  /* 0x0000980000067ab9 */ /* 0x000fe20000000800 */
[----:B------:R-:W-:Y:S01]  /*5020*/  LEA.HI.X.SX32 R40, R21, R40, 0x1, P0 ;  /* 0x0000002815287211 */ /* 0x000fe200000f0eff */
[----:B------:R-:W-:Y:S01]  /*5030*/  IMAD R12, R44, UR6, RZ ;  /* 0x000000062c0c7c24 */ /* 0x000fe2000f8e02ff */
[C---:B------:R-:W-:Y:S01]  /*5040*/  LEA R34, P0, R35.reuse, UR4, 0x2 ;  /* 0x0000000423227c11 */ /* 0x040fe2000f8010ff */
[----:B------:R-:W-:Y:S01]  /*5050*/  UMOV UR4, 0x400 ;  /* 0x0000040000047882 */ /* 0x000fe20000000000 */
[----:B------:R-:W-:Y:S01]  /*5060*/  LEA.HI R2, R2, R43, RZ, 0x2 ;  /* 0x0000002b02027211 */ /* 0x000fe200078f10ff */
[----:B------:R-:W-:Y:S01]  /*5070*/  UIADD3 UR4, UR4, 0x120, URZ ;  /* 0x0000012004047890 */ /* 0x000fe2000fffe03f */
[----:B------:R-:W-:Y:S01]  /*5080*/  LEA.HI.X R35, R35, UR5, R40, 0x2, P0 ;  /* 0x0000000523237c11 */ /* 0x000fe200080f1428 */
[----:B------:R-:W2:Y:S01]  /*5090*/  S2UR UR5, SR_CgaCtaId ;  /* 0x00000000000579c3 */ /* 0x000ea20000008800 */
[C---:B------:R-:W-:Y:S01]  /*50a0*/  LOP3.LUT R4, R2.reuse, 0xfffffffc, RZ, 0xc0, !PT ;  /* 0xfffffffc02047812 */ /* 0x040fe200078ec0ff */
[----:B------:R-:W-:Y:S01]  /*50b0*/  IMAD.SHL.U32 R2, R2, 0x8, RZ ;  /* 0x0000000802027824 */ /* 0x000fe200078e00ff */
[----:B------:R-:W-:Y:S01]  /*50c0*/  IADD3 R102, -R21, -0x1, R42 ;  /* 0xffffffff15667810 */ /* 0x000fe20007ffe12a */
[----:B------:R-:W-:Y:S01]  /*50d0*/  IMAD.MOV.U32 R0, RZ, RZ, RZ ;  /* 0x000000ffff007224 */ /* 0x000fe200078e00ff */
[----:B------:R-:W-:Y:S01]  /*50e0*/  CS2R R24, SRZ ;  /* 0x0000000000187805 */ /* 0x000fe2000001ff00 */
[----:B------:R-:W-:Y:S01]  /*50f0*/  IMAD.IADD R4, R43, 0x1, -R4 ;  /* 0x000000012b047824 */ /* 0x000fe200078e0a04 */
[----:B------:R-:W-:Y:S01]  /*5100*/  LOP3.LUT R49, R2, 0xffffffe0, RZ, 0xc0, !PT ;  /* 0xffffffe002317812 */ /* 0x000fe200078ec0ff */
[----:B------:R-:W3:Y:S01]  /*5110*/  LDC R40, c[0x0][0x25c] ;  /* 0x00009700ff287b82 */ /* 0x000ee20000000800 */
[----:B------:R-:W-:Y:S01]  /*5120*/  IMAD.MOV.U32 R20, RZ, RZ, RZ ;  /* 0x000000ffff147224 */ /* 0x000fe200078e00ff */
[----:B------:R-:W-:-:S02]  /*5130*/  CS2R R26, SRZ ;  /* 0x00000000001a7805 */ /* 0x000fc4000001ff00 */
[C---:B-----5:R-:W-:Y:S01]  /*5140*/  LEA R46, R21.reuse, R4, 0x2 ;  /* 0x00000004152e7211 */ /* 0x060fe200078e10ff */
[----:B------:R-:W-:Y:S01]  /*5150*/  IMAD.SHL.U32 R4, R4, 0x8, RZ ;  /* 0x0000000804047824 */ /* 0x000fe200078e00ff */
[----:B------:R-:W-:Y:S02]  /*5160*/  CS2R R28, SRZ ;  /* 0x00000000001c7805 */ /* 0x000fe4000001ff00 */
[----:B------:R-:W-:Y:S02]  /*5170*/  CS2R R30, SRZ ;  /* 0x00000000001e7805 */ /* 0x000fe4000001ff00 */
[----:B------:R-:W-:Y:S01]  /*5180*/  CS2R R32, SRZ ;  /* 0x0000000000207805 */ /* 0x000fe2000001ff00 */
[----:B------:R-:W-:Y:S01]  /*5190*/  IMAD.IADD R49, R4, 0x1, R49 ;  /* 0x0000000104317824 */ /* 0x000fe200078e0231 */
[----:B------:R-:W-:Y:S02]  /*51a0*/  CS2R R36, SRZ ;  /* 0x0000000000247805 */ /* 0x000fe4000001ff00 */
[----:B-1----:R-:W-:Y:S01]  /*51b0*/  CS2R R38, SRZ ;  /* 0x0000000000267805 */ /* 0x002fe2000001ff00 */
[----:B------:R-:W-:Y:S01]  /*51c0*/  IMAD.MOV.U32 R41, RZ, RZ, R21 ;  /* 0x000000ffff297224 */ /* 0x000fe200078e0015 */
[----:B------:R-:W-:Y:S01]  /*51d0*/  SHF.R.S32.HI R13, RZ, 0x1f, R12 ;  /* 0x0000001fff0d7819 */ /* 0x000fe2000001140c */
[----:B------:R-:W-:Y:S01]  /*51e0*/  IMAD R44, R21, 0x20, R4 ;  /* 0x00000020152c7824 */ /* 0x000fe200078e0204 */
[C---:B------:R-:W-:Y:S01]  /*51f0*/  IADD3 R59, R49.reuse, 0x600, RZ ;  /* 0x00000600313b7810 */ /* 0x040fe20007ffe0ff */
[C---:B------:R-:W-:Y:S01]  /*5200*/  VIADD R51, R49.reuse, 0x200 ;  /* 0x0000020031337836 */ /* 0x040fe20000000000 */
[----:B--2---:R-:W-:Y:S01]  /*5210*/  ULEA UR4, UR5, UR4, 0x18 ;  /* 0x0000000405047291 */ /* 0x004fe2000f8ec03f */
[C---:B------:R-:W-:Y:S01]  /*5220*/  VIADD R53, R49.reuse, 0x300 ;  /* 0x0000030031357836 */ /* 0x040fe20000000000 */
[C---:B------:R-:W-:Y:S01]  /*5230*/  IADD3 R69, R49.reuse, 0xb00, RZ ;  /* 0x00000b0031457810 */ /* 0x040fe20007ffe0ff */
[----:B------:R-:W-:-:S02]  /*5240*/  VIADD R55, R49, 0x400 ;  /* 0x0000040031377836 */ /* 0x000fc40000000000 */
[C---:B------:R-:W-:Y:S01]  /*5250*/  VIADD R57, R49.reuse, 0x500 ;  /* 0x0000050031397836 */ /* 0x040fe20000000000 */
[----:B------:R-:W-:Y:S01]  /*5260*/  LEA R46, R46, UR4, 0x5 ;  /* 0x000000042e2e7c11 */ /* 0x000fe2000f8e28ff */
[C---:B------:R-:W-:Y:S01]  /*5270*/  VIADD R61, R49.reuse, 0x700 ;  /* 0x00000700313d7836 */ /* 0x040fe20000000000 */
[----:B---3--:R-:W-:Y:S01]  /*5280*/  SHF.R.S32.HI R40, RZ, 0x1f, R40 ;  /* 0x0000001fff287819 */ /* 0x008fe20000011428 */
[C---:B------:R-:W-:Y:S01]  /*5290*/  VIADD R63, R49.reuse, 0x800 ;  /* 0x00000800313f7836 */ /* 0x040fe20000000000 */
[----:B------:R-:W-:Y:S01]  /*52a0*/  IADD3 R46, R46, 0x10, RZ ;  /* 0x000000102e2e7810 */ /* 0x000fe20007ffe0ff */
[C---:B------:R-:W-:Y:S02]  /*52b0*/  VIADD R65, R49.reuse, 0x900 ;  /* 0x0000090031417836 */ /* 0x040fe40000000000 */
[C---:B------:R-:W-:Y:S02]  /*52c0*/  VIADD R67, R49.reuse, 0xa00 ;  /* 0x00000a0031437836 */ /* 0x040fe40000000000 */
[----:B------:R-:W-:-:S02]  /*52d0*/  VIADD R71, R49, 0xc00 ;  /* 0x00000c0031477836 */ /* 0x000fc40000000000 */
[C---:B------:R-:W-:Y:S02]  /*52e0*/  VIADD R73, R49.reuse, 0xd00 ;  /* 0x00000d0031497836 */ /* 0x040fe40000000000 */
[C---:B------:R-:W-:Y:S02]  /*52f0*/  VIADD R75, R49.reuse, 0xe00 ;  /* 0x00000e00314b7836 */ /* 0x040fe40000000000 */
[----:B------:R-:W-:-:S07]  /*5300*/  VIADD R77, R49, 0xf00 ;  /* 0x00000f00314d7836 */ /* 0x000fce0000000000 */
.L_x_17521:
[----:B------:R-:W2:Y:S01]  /*5310*/  LDG.E.CONSTANT R5, desc[UR10][R34.64] ;  /* 0x0000000a22057981 */ /* 0x000ea2000c1e9900 */
[----:B0-----:R-:W0:Y:S01]  /*5320*/  LDC.64 R2, c[0x0][0x228] ;  /* 0x00008a00ff027b82 */ /* 0x001e220000000a00 */
[----:B--2---:R-:W-:Y:S01]  /*5330*/  SHF.R.S32.HI R4, RZ, 0x1f, R5 ;  /* 0x0000001fff047819 */ /* 0x004fe20000011405 */
[----:B------:R-:W-:-:S04]  /*5340*/  IMAD.WIDE.U32 R14, R5, UR7, R12 ;  /* 0x00000007050e7c25 */ /* 0x000fc8000f8e000c */
[----:B------:R-:W-:Y:S01]  /*5350*/  IMAD R4, R4, UR7, RZ ;  /* 0x0000000704047c24 */ /* 0x000fe2000f8e02ff */
[-C--:B------:R-:W-:Y:S02]  /*5360*/  IADD3 R9, P1, R65, R14.reuse, RZ ;  /* 0x0000000e41097210 */ /* 0x080fe40007f3e0ff */
[----:B------:R-:W-:Y:S01]  /*5370*/  IADD3 R7, P6, R67, R14, RZ ;  /* 0x0000000e43077210 */ /* 0x000fe20007fde0ff */
[----:B------:R-:W-:Y:S01]  /*5380*/  IMAD R5, R5, R40, R4 ;  /* 0x0000002805057224 */ /* 0x000fe200078e0204 */
[----:B------:R-:W-:Y:S02]  /*5390*/  IADD3 R4, P0, R61, R14, RZ ;  /* 0x0000000e3d047210 */ /* 0x000fe40007f1e0ff */
[-C--:B0-----:R-:W-:Y:S02]  /*53a0*/  LEA R10, P3, R9, R2.reuse, 0x1 ;  /* 0x00000002090a7211 */ /* 0x081fe400078608ff */
[----:B------:R-:W-:Y:S02]  /*53b0*/  IADD3 R54, R15, R5, RZ ;  /* 0x000000050f367210 */ /* 0x000fe40007ffe0ff */
[----:B------:R-:W-:-:S02]  /*53c0*/  LEA R80, P2, R4, R2, 0x1 ;  /* 0x0000000204507211 */ /* 0x000fc400078408ff */
[----:B------:R-:W-:Y:S02]  /*53d0*/  LEA.HI.X.SX32 R5, R61, R54, 0x1, P0 ;  /* 0x000000363d057211 */ /* 0x000fe400000f0eff */
[-C--:B------:R-:W-:Y:S02]  /*53e0*/  IADD3 R11, P0, R63, R14.reuse, RZ ;  /* 0x0000000e3f0b7210 */ /* 0x080fe40007f1e0ff */
[----:B------:R-:W-:Y:S02]  /*53f0*/  LEA.HI.X R81, R4, R3, R5, 0x1, P2 ;  /* 0x0000000304517211 */ /* 0x000fe400010f0c05 */
[----:B------:R-:W-:Y:S02]  /*5400*/  IADD3 R4, P5, R69, R14, RZ ;  /* 0x0000000e45047210 */ /* 0x000fe40007fbe0ff */
[----:B------:R-:W-:Y:S02]  /*5410*/  LEA R84, P4, R11, R2, 0x1 ;  /* 0x000000020b547211 */ /* 0x000fe400078808ff */
[----:B------:R-:W-:-:S02]  /*5420*/  LEA.HI.X.SX32 R22, R63, R54, 0x1, P0 ;  /* 0x000000363f167211 */ /* 0x000fc400000f0eff */
[----:B------:R-:W-:Y:S02]  /*5430*/  LEA.HI.X.SX32 R18, R65, R54, 0x1, P1 ;  /* 0x0000003641127211 */ /* 0x000fe400008f0eff */
[----:B------:R-:W-:Y:S02]  /*5440*/  LEA R8, P2, R7, R2, 0x1 ;  /* 0x0000000207087211 */ /* 0x000fe400078408ff */
[----:B------:R-:W-:Y:S02]  /*5450*/  LEA.HI.X.SX32 R16, R67, R54, 0x1, P6 ;  /* 0x0000003643107211 */ /* 0x000fe400030f0eff */
[----:B------:R-:W-:Y:S02]  /*5460*/  LEA R6, P0, R4, R2, 0x1 ;  /* 0x0000000204067211 */ /* 0x000fe400078008ff */
[----:B------:R-:W-:Y:S02]  /*5470*/  LEA.HI.X.SX32 R5, R69, R54, 0x1, P5 ;  /* 0x0000003645057211 */ /* 0x000fe400028f0eff */
[----:B------:R-:W-:-:S02]  /*5480*/  LEA.HI.X R85, R11, R3, R22, 0x1, P4 ;  /* 0x000000030b557211 */ /* 0x000fc400020f0c16 */
[-C--:B------:R-:W-:Y:S02]  /*5490*/  LEA.HI.X R11, R9, R3.reuse, R18, 0x1, P3 ;  /* 0x00000003090b7211 */ /* 0x080fe400018f0c12 */
[-C--:B------:R-:W-:Y:S01]  /*54a0*/  LEA.HI.X R9, R7, R3.reuse, R16, 0x1, P2 ;  /* 0x0000000307097211 */ /* 0x080fe200010f0c10 */
[----:B------:R-:W5:Y:S01]  /*54b0*/  LDG.E.CONSTANT R58, desc[UR10][R84.64] ;  /* 0x0000000a543a7981 */ /* 0x000f62000c1e9900 */
[----:B------:R-:W-:Y:S02]  /*54c0*/  LEA.HI.X R7, R4, R3, R5, 0x1, P0 ;  /* 0x0000000304077211 */ /* 0x000fe400000f0c05 */
[-C--:B------:R-:W-:Y:S01]  /*54d0*/  IADD3 R5, P6, R71, R14.reuse, RZ ;  /* 0x0000000e47057210 */ /* 0x080fe20007fde0ff */
[----:B------:R-:W5:Y:S01]  /*54e0*/  LDG.E.CONSTANT R60, desc[UR10][R84.64+0x4] ;  /* 0x0000040a543c7981 */ /* 0x000f62000c1e9900 */
[-C--:B------:R-:W-:Y:S02]  /*54f0*/  IADD3 R23, P5, R73, R14.reuse, RZ ;  /* 0x0000000e49177210 */ /* 0x080fe40007fbe0ff */
[-C--:B------:R-:W-:Y:S01]  /*5500*/  IADD3 R19, P4, R75, R14.reuse, RZ ;  /* 0x0000000e4b137210 */ /* 0x080fe20007f9e0ff */
[----:B------:R-:W5:Y:S01]  /*5510*/  LDG.E.CONSTANT R62, desc[UR10][R84.64+0x8] ;  /* 0x0000080a543e7981 */ /* 0x000f62000c1e9900 */
[----:B------:R-:W-:-:S02]  /*5520*/  IADD3 R17, P3, R77, R14, RZ ;  /* 0x0000000e4d117210 */ /* 0x000fc40007f7e0ff */
[----:B------:R-:W-:Y:S01]  /*5530*/  LEA R4, P2, R5, R2, 0x1 ;  /* 0x0000000205047211 */ /* 0x000fe200078408ff */
[----:B------:R-:W5:Y:S01]  /*5540*/  LDG.E.CONSTANT R70, desc[UR10][R84.64+0xc] ;  /* 0x00000c0a54467981 */ /* 0x000f62000c1e9900 */
[-C--:B------:R-:W-:Y:S02]  /*5550*/  LEA.HI.X.SX32 R56, R71, R54.reuse, 0x1, P6 ;  /* 0x0000003647387211 */ /* 0x080fe400030f0eff */
[-C--:B------:R-:W-:Y:S01]  /*5560*/  LEA.HI.X.SX32 R52, R73, R54.reuse, 0x1, P5 ;  /* 0x0000003649347211 */ /* 0x080fe200028f0eff */
[----:B------:R-:W5:Y:S01]  /*5570*/  LDG.E.CONSTANT R82, desc[UR10][R6.64] ;  /* 0x0000000a06527981 */ /* 0x000f62000c1e9900 */
[-C--:B------:R-:W-:Y:S02]  /*5580*/  LEA.HI.X.SX32 R50, R75, R54.reuse, 0x1, P4 ;  /* 0x000000364b327211 */ /* 0x080fe400020f0eff */
[----:B------:R-:W-:Y:S01]  /*5590*/  LEA.HI.X.SX32 R48, R77, R54, 0x1, P3 ;  /* 0x000000364d307211 */ /* 0x000fe200018f0eff */
[----:B------:R-:W5:Y:S01]  /*55a0*/  LDG.E.CONSTANT R90, desc[UR10][R6.64+0xc] ;  /* 0x00000c0a065a7981 */ /* 0x000f62000c1e9900 */
[----:B------:R-:W-:-:S02]  /*55b0*/  LEA R22, P1, R23, R2, 0x1 ;  /* 0x0000000217167211 */ /* 0x000fc400078208ff */
[-C--:B------:R-:W-:Y:S01]  /*55c0*/  LEA R18, P0, R19, R2.reuse, 0x1 ;  /* 0x0000000213127211 */ /* 0x080fe200078008ff */
[----:B------:R-:W5:Y:S01]  /*55d0*/  LDG.E.CONSTANT R68, desc[UR10][R10.64] ;  /* 0x0000000a0a447981 */ /* 0x000f62000c1e9900 */
[----:B------:R-:W-:Y:S02]  /*55e0*/  LEA R16, P6, R17, R2, 0x1 ;  /* 0x0000000211107211 */ /* 0x000fe400078c08ff */
[-C--:B------:R-:W-:Y:S01]  /*55f0*/  LEA.HI.X R5, R5, R3.reuse, R56, 0x1, P2 ;  /* 0x0000000305057211 */ /* 0x080fe200010f0c38 */
[----:B------:R-:W5:Y:S01]  /*5600*/  LDG.E.CONSTANT R66, desc[UR10][R10.64+0x4] ;  /* 0x0000040a0a427981 */ /* 0x000f62000c1e9900 */
[-C--:B------:R-:W-:Y:S02]  /*5610*/  LEA.HI.X R23, R23, R3.reuse, R52, 0x1, P1 ;  /* 0x0000000317177211 */ /* 0x080fe400008f0c34 */
[-C--:B------:R-:W-:Y:S01]  /*5620*/  LEA.HI.X R19, R19, R3.reuse, R50, 0x1, P0 ;  /* 0x0000000313137211 */ /* 0x080fe200000f0c32 */
[----:B------:R-:W5:Y:S01]  /*5630*/  LDG.E.CONSTANT R52, desc[UR10][R80.64+0x8] ;  /* 0x0000080a50347981 */ /* 0x000f62000c1e9900 */
[----:B------:R-:W-:-:S03]  /*5640*/  LEA.HI.X R17, R17, R3, R48, 0x1, P6 ;  /* 0x0000000311117211 */ /* 0x000fc600030f0c30 */
[----:B------:R-:W5:Y:S04]  /*5650*/  LDG.E.CONSTANT R48, desc[UR10][R80.64] ;  /* 0x0000000a50307981 */ /* 0x000f68000c1e9900 */
[----:B------:R-:W5:Y:S04]  /*5660*/  LDG.E.CONSTANT R50, desc[UR10][R80.64+0x4] ;  /* 0x0000040a50327981 */ /* 0x000f68000c1e9900 */
[----:B------:R-:W5:Y:S04]  /*5670*/  LDG.E.CONSTANT R56, desc[UR10][R80.64+0xc] ;  /* 0x00000c0a50387981 */ /* 0x000f68000c1e9900 */
[----:B------:R-:W5:Y:S04]  /*5680*/  LDG.E.CONSTANT R89, desc[UR10][R4.64] ;  /* 0x0000000a04597981 */ /* 0x000f68000c1e9900 */
[----:B------:R-:W5:Y:S04]  /*5690*/  LDG.E.CONSTANT R84, desc[UR10][R4.64+0x4] ;  /* 0x0000040a04547981 */ /* 0x000f68000c1e9900 */
[----:B------:R-:W5:Y:S04]  /*56a0*/  LDG.E.CONSTANT R81, desc[UR10][R6.64+0x4] ;  /* 0x0000040a06517981 */ /* 0x000f68000c1e9900 */
[----:B------:R-:W5:Y:S04]  /*56b0*/  LDG.E.CONSTANT R80, desc[UR10][R6.64+0x8] ;  /* 0x0000080a06507981 */ /* 0x000f68000c1e9900 */
[----:B------:R-:W5:Y:S04]  /*56c0*/  LDG.E.CONSTANT R79, desc[UR10][R4.64+0x8] ;  /* 0x0000080a044f7981 */ /* 0x000f68000c1e9900 */
[----:B------:R0:W5:Y:S04]  /*56d0*/  LDG.E.CONSTANT R88, desc[UR10][R4.64+0xc] ;  /* 0x00000c0a04587981 */ /* 0x000168000c1e9900 */
[----:B------:R-:W5:Y:S04]  /*56e0*/  LDG.E.CONSTANT R64, desc[UR10][R10.64+0x8] ;  /* 0x0000080a0a407981 */ /* 0x000f68000c1e9900 */
[----:B------:R-:W5:Y:S04]  /*56f0*/  LDG.E.CONSTANT R78, desc[UR10][R10.64+0xc] ;  /* 0x00000c0a0a4e7981 */ /* 0x000f68000c1e9900 */
[----:B0-----:R-:W0:Y:S04]  /*5700*/  LDS.128 R4, [R46+-0x10] ;  /* 0xfffff0002e047984 */ /* 0x001e280000000c00 */
[----:B------:R-:W5:Y:S04]  /*5710*/  LDG.E.CONSTANT R76, desc[UR10][R8.64] ;  /* 0x0000000a084c7981 */ /* 0x000f68000c1e9900 */
[----:B------:R-:W5:Y:S04]  /*5720*/  LDG.E.CONSTANT R74, desc[UR10][R8.64+0x4] ;  /* 0x0000040a084a7981 */ /* 0x000f68000c1e9900 */
[----:B------:R-:W5:Y:S04]  /*5730*/  LDG.E.CONSTANT R72, desc[UR10][R8.64+0x8] ;  /* 0x0000080a08487981 */ /* 0x000f68000c1e9900 */
[----:B------:R1:W5:Y:S04]  /*5740*/  LDG.E.CONSTANT R83, desc[UR10][R8.64+0xc] ;  /* 0x00000c0a08537981 */ /* 0x000368000c1e9900 */
[----:B------:R-:W5:Y:S04]  /*5750*/  LDG.E.CONSTANT R87, desc[UR10][R22.64] ;  /* 0x0000000a16577981 */ /* 0x000f68000c1e9900 */
[----:B------:R-:W5:Y:S04]  /*5760*/  LDG.E.CONSTANT R86, desc[UR10][R22.64+0x4] ;  /* 0x0000040a16567981 */ /* 0x000f68000c1e9900 */
[----:B-1----:R-:W1:Y:S04]  /*5770*/  LDS.128 R8, [R46] ;  /* 0x000000002e087984 */ /* 0x002e680000000c00 */
[----:B------:R-:W5:Y:S04]  /*5780*/  LDG.E.CONSTANT R85, desc[UR10][R22.64+0x8] ;  /* 0x0000080a16557981 */ /* 0x000f68000c1e9900 */
[----:B------:R2:W5:Y:S04]  /*5790*/  LDG.E.CONSTANT R91, desc[UR10][R22.64+0xc] ;  /* 0x00000c0a165b7981 */ /* 0x000568000c1e9900 */
[----:B------:R-:W5:Y:S04]  /*57a0*/  LDG.E.CONSTANT R96, desc[UR10][R16.64] ;  /* 0x0000000a10607981 */ /* 0x000f68000c1e9900 */
[----:B------:R-:W5:Y:S01]  /*57b0*/  LDG.E.CONSTANT R97, desc[UR10][R16.64+0x4] ;  /* 0x0000040a10617981 */ /* 0x000f62000c1e9900 */
[----:B--2---:R-:W-:-:S03]  /*57c0*/  IADD3 R22, P0, R49, R14, RZ ;  /* 0x0000000e31167210 */ /* 0x004fc60007f1e0ff */
[----:B------:R-:W5:Y:S04]  /*57d0*/  LDG.E.CONSTANT R98, desc[UR10][R16.64+0x8] ;  /* 0x0000080a10627981 */ /* 0x000f68000c1e9900 */
[----:B------:R0:W5:Y:S04]  /*57e0*/  LDG.E.CONSTANT R99, desc[UR10][R16.64+0xc] ;  /* 0x00000c0a10637981 */ /* 0x000168000c1e9900 */
[----:B------:R-:W5:Y:S04]  /*57f0*/  LDG.E.CONSTANT R92, desc[UR10][R18.64] ;  /* 0x0000000a125c7981 */ /* 0x000f68000c1e9900 */
[----:B------:R-:W5:Y:S01]  /*5800*/  LDG.E.CONSTANT R93, desc[UR10][R18.64+0x4] ;  /* 0x0000040a125d7981 */ /* 0x000f62000c1e9900 */
[----:B0-----:R-:W-:-:S02]  /*5810*/  F2FP.BF16.F32.PACK_AB R17, R5, R4 ;  /* 0x000000040511723e */ /* 0x001fc400000010ff */
[----:B------:R-:W-:Y:S01]  /*5820*/  LEA R4, P1, R22, R2, 0x1 ;  /* 0x0000000216047211 */ /* 0x000fe200078208ff */
[----:B------:R-:W5:Y:S01]  /*5830*/  LDG.E.CONSTANT R94, desc[UR10][R18.64+0x8] ;  /* 0x0000080a125e7981 */ /* 0x000f62000c1e9900 */
[----:B------:R-:W-:-:S03]  /*5840*/  LEA.HI.X.SX32 R5, R49, R54, 0x1, P0 ;  /* 0x0000003631057211 */ /* 0x000fc600000f0eff */
[----:B------:R0:W5:Y:S01]  /*5850*/  LDG.E.CONSTANT R95, desc[UR10][R18.64+0xc] ;  /* 0x00000c0a125f7981 */ /* 0x000162000c1e9900 */
[----:B------:R-:W-:Y:S02]  /*5860*/  LEA.HI.X R5, R22, R3, R5, 0x1, P1 ;  /* 0x0000000316057211 */ /* 0x000fe400008f0c05 */
[----:B-1----:R-:W-:Y:S02]  /*5870*/  F2FP.BF16.F32.PACK_AB R23, R9, R8 ;  /* 0x000000080917723e */ /* 0x002fe400000010ff */
[----:B------:R-:W-:Y:S01]  /*5880*/  F2FP.BF16.F32.PACK_AB R109, R11, R10 ;  /* 0x0000000a0b6d723e */ /* 0x000fe200000010ff */
[----:B------:R1:W5:Y:S01]  /*5890*/  LDG.E.CONSTANT R8, desc[UR10][R4.64+0x4] ;  /* 0x0000040a04087981 */ /* 0x000362000c1e9900 */
[----:B0-----:R-:W-:-:S03]  /*58a0*/  F2FP.BF16.F32.PACK_AB R19, R7, R6 ;  /* 0x000000060713723e */ /* 0x001fc600000010ff */
[----:B------:R1:W5:Y:S04]  /*58b0*/  LDG.E.CONSTANT R10, desc[UR10][R4.64+0x8] ;  /* 0x0000080a040a7981 */ /* 0x000368000c1e9900 */
[----:B------:R1:W5:Y:S04]  /*58c0*/  LDG.E.CONSTANT R6, desc[UR10][R4.64] ;  /* 0x0000000a04067981 */ /* 0x000368000c1e9900 */
[----:B------:R1:W5:Y:S01]  /*58d0*/  LDG.E.CONSTANT R18, desc[UR10][R4.64+0xc] ;  /* 0x00000c0a04127981 */ /* 0x000362000c1e9900 */
[----:B------:R-:W-:Y:S01]  /*58e0*/  ISETP.NE.AND P0, PT, R102, RZ, PT ;  /* 0x000000ff6600720c */ /* 0x000fe20003f05270 */
[----:B------:R-:W-:Y:S01]  /*58f0*/  BSSY B1, `(.L_x_17489) ;  /* 0x0000023000017945 */ /* 0x000fe20003800000 */
[----:B------:R-:W-:-:S02]  /*5900*/  IADD3 R105, P1, R51, R14, RZ ;  /* 0x0000000e33697210 */ /* 0x000fc40007f3e0ff */
[-C--:B------:R-:W-:Y:S02]  /*5910*/  IADD3 R103, P2, R53, R14.reuse, RZ ;  /* 0x0000000e35677210 */ /* 0x080fe40007f5e0ff */
[----:B------:R-:W-:-:S07]  /*5920*/  IADD3 R107, P3, R55, R14, RZ ;  /* 0x0000000e376b7210 */ /* 0x000fce0007f7e0ff */
[----:B-1----:R-:W-:Y:S06]  /*5930*/  @P0 BRA `(.L_x_17490) ;  /* 0x0000000000780947 */ /* 0x002fec0003800000 */
[----:B------:R-:W-:Y:S01]  /*5940*/  VIADD R16, R44, 0x2 ;  /* 0x000000022c107836 */ /* 0x000fe20000000000 */
[----:B-----5:R-:W-:Y:S01]  /*5950*/  PRMT R7, R8, 0x7632, R7 ;  /* 0x0000763208077816 */ /* 0x020fe20000000007 */
[C---:B------:R-:W-:Y:S01]  /*5960*/  VIADD R22, R44.reuse, 0x3 ;  /* 0x000000032c167836 */ /* 0x040fe20000000000 */
[CC--:B------:R-:W-:Y:S01]  /*5970*/  ISETP.GE.AND P4, PT, R44.reuse, R47.reuse, PT ;  /* 0x0000002f2c00720c */ /* 0x0c0fe20003f86270 */
[----:B------:R-:W-:Y:S01]  /*5980*/  VIADD R100, R44, 0x5 ;  /* 0x000000052c647836 */ /* 0x000fe20000000000 */
[-C--:B------:R-:W-:Y:S01]  /*5990*/  ISETP.GE.AND P6, PT, R16, R47.reuse, PT ;  /* 0x0000002f1000720c */ /* 0x080fe20003fc6270 */
[----:B------:R-:W-:Y:S01]  /*59a0*/  VIADD R16, R44, 0x4 ;  /* 0x000000042c107836 */ /* 0x000fe20000000000 */
[-C--:B------:R-:W-:Y:S02]  /*59b0*/  ISETP.GE.AND P5, PT, R22, R47.reuse, PT ;  /* 0x0000002f1600720c */ /* 0x080fe40003fa6270 */
[----:B------:R-:W-:Y:S02]  /*59c0*/  SEL R22, R8, RZ, !P6 ;  /* 0x000000ff08167207 */ /* 0x000fe40007000000 */
[----:B------:R-:W-:Y:S01]  /*59d0*/  ISETP.GE.AND P6, PT, R16, R47, PT ;  /* 0x0000002f1000720c */ /* 0x000fe20003fc6270 */
[----:B------:R-:W-:Y:S01]  /*59e0*/  VIADD R16, R44, 0x7 ;  /* 0x000000072c107836 */ /* 0x000fe20000000000 */
[----:B------:R-:W-:-:S02]  /*59f0*/  SEL R9, R7, RZ, !P5 ;  /* 0x000000ff07097207 */ /* 0x000fc40006800000 */
[-C--:B------:R-:W-:Y:S02]  /*5a00*/  ISETP.GE.AND P5, PT, R100, R47.reuse, PT ;  /* 0x0000002f6400720c */ /* 0x080fe40003fa6270 */
[C---:B------:R-:W-:Y:S02]  /*5a10*/  PRMT R7, R10.reuse, 0x7632, R7 ;  /* 0x000076320a077816 */ /* 0x040fe40000000007 */
[----:B------:R-:W-:Y:S02]  /*5a20*/  SEL R11, R10, RZ, !P6 ;  /* 0x000000ff0a0b7207 */ /* 0x000fe40007000000 */
[----:B------:R-:W-:Y:S02]  /*5a30*/  IADD3 R8, R44, 0x6, RZ ;  /* 0x000000062c087810 */ /* 0x000fe40007ffe0ff */
[----:B------:R-:W-:Y:S02]  /*5a40*/  SEL R10, R7, RZ, !P5 ;  /* 0x000000ff070a7207 */ /* 0x000fe40006800000 */
[----:B------:R-:W-:-:S02]  /*5a50*/  ISETP.GE.AND P5, PT, R16, R47, PT ;  /* 0x0000002f1000720c */ /* 0x000fc40003fa6270 */
[-C--:B------:R-:W-:Y:S01]  /*5a60*/  ISETP.GE.AND P6, PT, R8, R47.reuse, PT ;  /* 0x0000002f0800720c */ /* 0x080fe20003fc6270 */
[----:B------:R-:W-:Y:S01]  /*5a70*/  VIADD R8, R44, 0x1 ;  /* 0x000000012c087836 */ /* 0x000fe20000000000 */
[----:B------:R-:W-:Y:S02]  /*5a80*/  @P4 PRMT R6, RZ, 0x7610, R6 ;  /* 0x00007610ff064816 */ /* 0x000fe40000000006 */
[----:B------:R-:W-:Y:S02]  /*5a90*/  SEL R101, R18, RZ, !P6 ;  /* 0x000000ff12657207 */ /* 0x000fe40007000000 */
[----:B------:R-:W-:Y:S02]  /*5aa0*/  ISETP.GE.AND P4, PT, R8, R47, PT ;  /* 0x0000002f0800720c */ /* 0x000fe40003f86270 */
[----:B------:R-:W-:Y:S02]  /*5ab0*/  PRMT R7, R6, 0x7632, R7 ;  /* 0x0000763206077816 */ /* 0x000fe40000000007 */
[----:B------:R-:W-:-:S02]  /*5ac0*/  PRMT R8, R22, 0x5410, R9 ;  /* 0x0000541016087816 */ /* 0x000fc40000000009 */
[----:B------:R-:W-:Y:S02]  /*5ad0*/  SEL R7, R7, RZ, !P4 ;  /* 0x000000ff07077207 */ /* 0x000fe40006000000 */
[----:B------:R-:W-:Y:S02]  /*5ae0*/  @P5 PRMT R18, R101, 0x5410, RZ ;  /* 0x0000541065125816 */ /* 0x000fe400000000ff */
[----:B------:R-:W-:Y:S02]  /*5af0*/  PRMT R10, R11, 0x5410, R10 ;  /* 0x000054100b0a7816 */ /* 0x000fe4000000000a */
[----:B------:R-:W-:Y:S02]  /*5b00*/  @!P5 PRMT R18, R101, 0x7610, R18 ;  /* 0x000076106512d816 */ /* 0x000fe40000000012 */
[----:B------:R-:W-:-:S07]  /*5b10*/  PRMT R6, R6, 0x5410, R7 ;  /* 0x0000541006067816 */ /* 0x000fce0000000007 */
.L_x_17490:
[----:B------:R-:W-:Y:S05]  /*5b20*/  BSYNC B1 ;  /* 0x0000000000017941 */ /* 0x000fea0003800000 */
.L_x_17489:
[----:B-----5:R-:W-:Y:S01]  /*5b30*/  HMUL2.BF16_V2 R7, R17, R6 ;  /* 0x0000000611077232 */ /* 0x020fe20000200000 */
[----:B------:R-:W-:Y:S01]  /*5b40*/  HFMA2.MMA.BF16_V2 R9, R19, R8, -RZ ;  /* 0x0000000813097235 */ /* 0x000fe200003000ff */
[----:B------:R-:W-:Y:S01]  /*5b50*/  LEA.HI.X.SX32 R106, R51, R54, 0x1, P1 ;  /* 0x00000036336a7211 */ /* 0x000fe200008f0eff */
[----:B------:R-:W-:Y:S01]  /*5b60*/  HMUL2.BF16_V2 R10, R23, R10 ;  /* 0x0000000a170a7232 */ /* 0x000fe20000200000 */
[----:B------:R-:W-:Y:S01]  /*5b70*/  LEA R6, P1, R103, R2, 0x1 ;  /* 0x0000000267067211 */ /* 0x000fe200078208ff */
[C---:B------:R-:W-:Y:S01]  /*5b80*/  IMAD.U32 R22, R7.reuse, 0x10000, RZ ;  /* 0x0001000007167824 */ /* 0x040fe200078e00ff */
[----:B------:R-:W-:Y:S02]  /*5b90*/  PRMT R8, R7, 0x7632, R8 ;  /* 0x0000763207087816 */ /* 0x000fe40000000008 */
[----:B------:R-:W-:Y:S02]  /*5ba0*/  LEA.HI.X.SX32 R100, R53, R54, 0x1, P2 ;  /* 0x0000003635647211 */ /* 0x000fe400010f0eff */
[----:B------:R-:W-:Y:S01]  /*5bb0*/  IADD3 R104, P5, R57, R14, RZ ;  /* 0x0000000e39687210 */ /* 0x000fe20007fbe0ff */
[----:B------:R-:W-:Y:S01]  /*5bc0*/  IMAD.U32 R101, R8, 0x10000, RZ ;  /* 0x0001000008657824 */ /* 0x000fe200078e00ff */
[----:B------:R-:W-:-:S02]  /*5bd0*/  PRMT R11, R9, 0x7632, R11 ;  /* 0x00007632090b7816 */ /* 0x000fc4000000000b */
[----:B------:R-:W-:Y:S01]  /*5be0*/  SHF.L.U32 R9, R9, 0x10, RZ ;  /* 0x0000001009097819 */ /* 0x000fe200000006ff */
[----:B------:R-:W-:Y:S01]  /*5bf0*/  FADD.FTZ R22, R22, R101 ;  /* 0x0000006516167221 */ /* 0x000fe20000010000 */
[----:B------:R-:W-:Y:S01]  /*5c00*/  IMAD.MOV.U32 R101, RZ, RZ, R109 ;  /* 0x000000ffff657224 */ /* 0x000fe200078e006d */
[----:B------:R-:W-:Y:S01]  /*5c10*/  LEA.HI.X R7, R103, R3, R100, 0x1, P1 ;  /* 0x0000000367077211 */ /* 0x000fe200008f0c64 */
[----:B------:R-:W-:Y:S01]  /*5c20*/  IMAD.U32 R8, R11, 0x10000, RZ ;  /* 0x000100000b087824 */ /* 0x000fe200078e00ff */
[----:B------:R-:W-:Y:S02]  /*5c30*/  IADD3 R16, P4, R59, R14, RZ ;  /* 0x0000000e3b107210 */ /* 0x000fe40007f9e0ff */
[----:B------:R-:W-:Y:S01]  /*5c40*/  LEA R14, P6, R105, R2, 0x1 ;  /* 0x00000002690e7211 */ /* 0x000fe200078c08ff */
[----:B------:R-:W-:Y:S01]  /*5c50*/  HFMA2.MMA.BF16_V2 R18, R101, R18, -RZ ;  /* 0x0000001265127235 */ /* 0x000fe200003000ff */
[----:B------:R-:W-:Y:S01]  /*5c60*/  FADD.FTZ R103, R9, R8 ;  /* 0x0000000809677221 */ /* 0x000fe20000010000 */
[----:B------:R-:W-:-:S02]  /*5c70*/  PRMT R9, R10, 0x7610, R9 ;  /* 0x000076100a097816 */ /* 0x000fc40000000009 */
[----:B------:R-:W-:Y:S01]  /*5c80*/  PRMT R11, R10, 0x7632, R11 ;  /* 0x000076320a0b7816 */ /* 0x000fe2000000000b */
[----:B------:R-:W-:Y:S01]  /*5c90*/  FADD.FTZ R103, R22, R103 ;  /* 0x0000006716677221 */ /* 0x000fe20000010000 */
[----:B------:R-:W-:Y:S01]  /*5ca0*/  LEA.HI.X R15, R105, R3, R106, 0x1, P6 ;  /* 0x00000003690f7211 */ /* 0x000fe200030f0c6a */
[----:B------:R-:W-:Y:S01]  /*5cb0*/  IMAD.U32 R100, R9, 0x10000, RZ ;  /* 0x0001000009647824 */ /* 0x000fe200078e00ff */
[-C--:B------:R-:W-:Y:S01]  /*5cc0*/  LEA.HI.X.SX32 R108, R55, R54.reuse, 0x1, P3 ;  /* 0x00000036376c7211 */ /* 0x080fe200018f0eff */
[----:B------:R-:W-:Y:S01]  /*5cd0*/  IMAD.U32 R105, R11, 0x10000, RZ ;  /* 0x000100000b697824 */ /* 0x000fe200078e00ff */
[----:B------:R-:W-:Y:S02]  /*5ce0*/  LEA.HI.X.SX32 R106, R57, R54, 0x1, P5 ;  /* 0x00000036396a7211 */ /* 0x000fe400028f0eff */
[----:B------:R-:W-:Y:S01]  /*5cf0*/  PRMT R22, R18, 0x7632, R22 ;  /* 0x0000763212167816 */ /* 0x000fe20000000016 */
[----:B------:R-:W-:Y:S01]  /*5d00*/  FADD.FTZ R100, R100, R105 ;  /* 0x0000006964647221 */ /* 0x000fe20000010000 */
[----:B------:R-:W-:-:S02]  /*5d10*/  LEA R8, P1, R107, R2, 0x1 ;  /* 0x000000026b087211 */ /* 0x000fc400078208ff */
[----:B------:R-:W-:Y:S01]  /*5d20*/  LEA R10, P2, R104, R2, 0x1 ;  /* 0x00000002680a7211 */ /* 0x000fe200078408ff */
        /* <DEDUP_REMOVED lines=8> */
[----:B------:R-:W-:-:S03]  /*5db0*/  SHF.L.U32 R18, R18, 0x10, RZ ;  /* 0x0000001012127819 */ /* 0x000fc600000006ff */
[----:B------:R-:W-:Y:S05]  /*5dc0*/  @P0 BRA `(.L_x_17492) ;  /* 0x0000000000780947 */ /* 0x000fea0003800000 */
[C---:B------:R-:W-:Y:S01]  /*5dd0*/  VIADD R110, R44.reuse, 0x2 ;  /* 0x000000022c6e7836 */ /* 0x040fe20000000000 */
[CC--:B------:R-:W-:Y:S01]  /*5de0*/  ISETP.GE.AND P1, PT, R44.reuse, R47.reuse, PT ;  /* 0x0000002f2c00720c */ /* 0x0c0fe20003f26270 */
[C---:B------:R-:W-:Y:S01]  /*5df0*/  VIADD R112, R44.reuse, 0x3 ;  /* 0x000000032c707836 */ /* 0x040fe20000000000 */
[C---:B------:R-:W-:Y:S01]  /*5e00*/  IADD3 R114, R44.reuse, 0x5, RZ ;  /* 0x000000052c727810 */ /* 0x040fe20007ffe0ff */
[----:B0-----:R-:W-:Y:S01]  /*5e10*/  VIADD R4, R44, 0x4 ;  /* 0x000000042c047836 */ /* 0x001fe20000000000 */
[-C--:B------:R-:W-:Y:S01]  /*5e20*/  ISETP.GE.AND P5, PT, R110, R47.reuse, PT ;  /* 0x0000002f6e00720c */ /* 0x080fe20003fa6270 */
[----:B------:R-:W-:Y:S01]  /*5e30*/  VIADD R110, R44, 0x6 ;  /* 0x000000062c6e7836 */ /* 0x000fe20000000000 */
[-C--:B------:R-:W-:Y:S01]  /*5e40*/  ISETP.GE.AND P6, PT, R112, R47.reuse, PT ;  /* 0x0000002f7000720c */ /* 0x080fe20003fc6270 */
[----:B------:R-:W-:Y:S01]  /*5e50*/  VIADD R112, R44, 0x7 ;  /* 0x000000072c707836 */ /* 0x000fe20000000000 */
[----:B------:R-:W-:Y:S02]  /*5e60*/  ISETP.GE.AND P2, PT, R4, R47, PT ;  /* 0x0000002f0400720c */ /* 0x000fe40003f46270 */
[----:B-----5:R-:W-:-:S02]  /*5e70*/  PRMT R4, R106, 0x7632, R4 ;  /* 0x000076326a047816 */ /* 0x020fc40000000004 */
[----:B------:R-:W-:Y:S02]  /*5e80*/  SEL R107, R106, RZ, !P5 ;  /* 0x000000ff6a6b7207 */ /* 0x000fe40006800000 */
[----:B------:R-:W-:Y:S02]  /*5e90*/  SEL R106, R4, RZ, !P6 ;  /* 0x000000ff046a7207 */ /* 0x000fe40007000000 */
[-C--:B------:R-:W-:Y:S02]  /*5ea0*/  ISETP.GE.AND P6, PT, R112, R47.reuse, PT ;  /* 0x0000002f7000720c */ /* 0x080fe40003fc6270 */
[-C--:B------:R-:W-:Y:S01]  /*5eb0*/  ISETP.GE.AND P5, PT, R110, R47.reuse, PT ;  /* 0x0000002f6e00720c */ /* 0x080fe20003fa6270 */
[----:B------:R-:W-:Y:S01]  /*5ec0*/  VIADD R110, R44, 0x1 ;  /* 0x000000012c6e7836 */ /* 0x000fe20000000000 */
[----:B------:R-:W-:Y:S02]  /*5ed0*/  @P1 PRMT R104, RZ, 0x7610, R104 ;  /* 0x00007610ff681816 */ /* 0x000fe40000000068 */
[----:B------:R-:W-:-:S02]  /*5ee0*/  ISETP.GE.AND P3, PT, R114, R47, PT ;  /* 0x0000002f7200720c */ /* 0x000fc40003f66270 */
[----:B------:R-:W-:Y:S02]  /*5ef0*/  PRMT R5, R108, 0x7632, R5 ;  /* 0x000076326c057816 */ /* 0x000fe40000000005 */
[----:B------:R-:W-:Y:S02]  /*5f00*/  ISETP.GE.AND P1, PT, R110, R47, PT ;  /* 0x0000002f6e00720c */ /* 0x000fe40003f26270 */
        /* <DEDUP_REMOVED lines=10> */
.L_x_17492:
[----:B------:R-:W-:Y:S05]  /*5fb0*/  BSYNC B1 ;  /* 0x0000000000017941 */ /* 0x000fea0003800000 */
.L_x_17491:
[----:B------:R-:W-:Y:S01]  /*5fc0*/  FADD.FTZ R105, R18, R105 ;  /* 0x0000006912697221 */ /* 0x000fe20000010000 */
[----:B-----5:R-:W-:Y:S01]  /*5fd0*/  HFMA2.MMA.BF16_V2 R18, R19, R106, -RZ ;  /* 0x0000006a13127235 */ /* 0x020fe200003000ff */
[----:B0-----:R-:W-:Y:S02]  /*5fe0*/  HMUL2.BF16_V2 R4, R17, R104 ;  /* 0x0000006811047232 */ /* 0x001fe40000200000 */
[----:B------:R-:W-:Y:S01]  /*5ff0*/  FADD.FTZ R100, R103, R100 ;  /* 0x0000006467647221 */ /* 0x000fe20000010000 */
[----:B------:R-:W-:Y:S01]  /*6000*/  HMUL2.BF16_V2 R104, R23, R108 ;  /* 0x0000006c17687232 */ /* 0x000fe20000200000 */
[----:B------:R-:W-:Y:S01]  /*6010*/  HFMA2.MMA.BF16_V2 R22, R101, R22, -RZ ;  /* 0x0000001665167235 */ /* 0x000fe200003000ff */
[C---:B------:R-:W-:Y:S01]  /*6020*/  PRMT R5, R4.reuse, 0x7632, R5 ;  /* 0x0000763204057816 */ /* 0x040fe20000000005 */
[----:B------:R-:W-:Y:S02]  /*6030*/  IMAD.U32 R4, R4, 0x10000, RZ ;  /* 0x0001000004047824 */ /* 0x000fe400078e00ff */
[C---:B------:R-:W-:Y:S01]  /*6040*/  PRMT R106, R104.reuse, 0x7632, R106 ;  /* 0x00007632686a7816 */ /* 0x040fe2000000006a */
[----:B------:R-:W-:Y:S01]  /*6050*/  IMAD.U32 R104, R104, 0x10000, RZ ;  /* 0x0001000068687824 */ /* 0x000fe200078e00ff */
[C---:B------:R-:W-:Y:S01]  /*6060*/  PRMT R103, R18.reuse, 0x7632, R103 ;  /* 0x0000763212677816 */ /* 0x040fe20000000067 */
[----:B------:R-:W-:Y:S01]  /*6070*/  IMAD.U32 R107, R18, 0x10000, RZ ;  /* 0x00010000126b7824 */ /* 0x000fe200078e00ff */
[----:B------:R-:W-:Y:S01]  /*6080*/  SHF.L.U32 R5, R5, 0x10, RZ ;  /* 0x0000001005057819 */ /* 0x000fe200000006ff */
[----:B------:R-:W-:-:S02]  /*6090*/  FADD.FTZ R105, R100, R105 ;  /* 0x0000006964697221 */ /* 0x000fc40000010000 */
[----:B------:R-:W-:Y:S01]  /*60a0*/  IMAD.U32 R108, R103, 0x10000, RZ ;  /* 0x00010000676c7824 */ /* 0x000fe200078e00ff */
[----:B------:R-:W-:Y:S01]  /*60b0*/  SHF.L.U32 R103, R106, 0x10, RZ ;  /* 0x000000106a677819 */ /* 0x000fe200000006ff */
[--C-:B------:R-:W-:Y:S01]  /*60c0*/  FADD.FTZ R18, R4, R5.reuse ;  /* 0x0000000504127221 */ /* 0x100fe20000010000 */
[C---:B------:R-:W-:Y:S01]  /*60d0*/  PRMT R4, R22.reuse, 0x7610, R4 ;  /* 0x0000761016047816 */ /* 0x040fe20000000004 */
[----:B------:R0:W5:Y:S01]  /*60e0*/  LDG.E.CONSTANT R100, desc[UR10][R14.64+0x4] ;  /* 0x0000040a0e647981 */ /* 0x000162000c1e9900 */
[----:B------:R-:W-:Y:S01]  /*60f0*/  PRMT R5, R22, 0x7632, R5 ;  /* 0x0000763216057816 */ /* 0x000fe20000000005 */
[----:B------:R-:W-:Y:S01]  /*6100*/  FADD.FTZ R103, R104, R103 ;  /* 0x0000006768677221 */ /* 0x000fe20000010000 */
[----:B------:R-:W-:Y:S01]  /*6110*/  BSSY B1, `(.L_x_17493) ;  /* 0x0000026000017945 */ /* 0x000fe20003800000 */
[----:B------:R0:W5:Y:S01]  /*6120*/  LDG.E.CONSTANT R22, desc[UR10][R14.64] ;  /* 0x0000000a0e167981 */ /* 0x000162000c1e9900 */
[----:B------:R-:W-:-:S03]  /*6130*/  FADD.FTZ R107, R107, R108 ;  /* 0x0000006c6b6b7221 */ /* 0x000fc60000010000 */
[----:B------:R0:W5:Y:S04]  /*6140*/  LDG.E.CONSTANT R104, desc[UR10][R14.64+0x8] ;  /* 0x0000080a0e687981 */ /* 0x000168000c1e9900 */
[----:B------:R0:W5:Y:S01]  /*6150*/  LDG.E.CONSTANT R106, desc[UR10][R14.64+0xc] ;  /* 0x00000c0a0e6a7981 */ /* 0x000162000c1e9900 */
[----:B------:R-:W-:Y:S02]  /*6160*/  IMAD.U32 R4, R4, 0x10000, RZ ;  /* 0x0001000004047824 */ /* 0x000fe400078e00ff */
[----:B------:R-:W-:Y:S01]  /*6170*/  IMAD.U32 R5, R5, 0x10000, RZ ;  /* 0x0001000005057824 */ /* 0x000fe200078e00ff */
        /* <DEDUP_REMOVED lines=19> */
[----:B------:R-:W-:Y:S02]  /*62b0*/  PRMT R15, R104, 0x7632, R15 ;  /* 0x00007632680f7816 */ /* 0x000fe4000000000f */
[----:B------:R-:W-:Y:S02]  /*62c0*/  ISETP.GE.AND P1, PT, R108, R47, PT ;  /* 0x0000002f6c00720c */ /* 0x000fe40003f26270 */
        /* <DEDUP_REMOVED lines=10> */
.L_x_17494:
[----:B------:R-:W-:Y:S05]  /*6370*/  BSYNC B1 ;  /* 0x0000000000017941 */ /* 0x000fea0003800000 */
.L_x_17493:
        /* <DEDUP_REMOVED lines=9> */
[----:B------:R-:W-:Y:S01]  /*6410*/  LEA R2, P1, R16, R2, 0x1 ;  /* 0x0000000210027211 */ /* 0x000fe200078208ff */
[----:B------:R-:W-:Y:S01]  /*6420*/  IMAD.U32 R4, R4, 0x10000, RZ ;  /* 0x0001000004047824 */ /* 0x000fe200078e00ff */
[C---:B------:R-:W-:Y:S01]  /*6430*/  PRMT R22, R15.reuse, 0x7632, R22 ;  /* 0x000076320f167816 */ /* 0x040fe20000000016 */
[----:B------:R-:W-:Y:S01]  /*6440*/  IMAD.U32 R107, R14, 0x10000, RZ ;  /* 0x000100000e6b7824 */ /* 0x000fe200078e00ff */
[----:B------:R-:W-:Y:S01]  /*6450*/  SHF.L.U32 R15, R15, 0x10, RZ ;  /* 0x000000100f0f7819 */ /* 0x000fe200000006ff */
[----:B------:R-:W-:Y:S01]  /*6460*/  FADD.FTZ R5, R18, R5 ;  /* 0x0000000512057221 */ /* 0x000fe20000010000 */
[----:B------:R-:W-:Y:S01]  /*6470*/  PRMT R14, R106, 0x7632, R14 ;  /* 0x000076326a0e7816 */ /* 0x000fe2000000000e */
[----:B------:R-:W-:Y:S01]  /*6480*/  FADD.FTZ R107, R4, R107 ;  /* 0x0000006b046b7221 */ /* 0x000fe20000010000 */
[----:B------:R-:W-:Y:S01]  /*6490*/  IMAD.U32 R22, R22, 0x10000, RZ ;  /* 0x0001000016167824 */ /* 0x000fe200078e00ff */
[----:B------:R-:W-:Y:S01]  /*64a0*/  PRMT R4, R106, 0x7610, R4 ;  /* 0x000076106a047816 */ /* 0x000fe20000000004 */
[----:B------:R0:W5:Y:S01]  /*64b0*/  LDG.E.CONSTANT R18, desc[UR10][R6.64+0xc] ;  /* 0x00000c0a06127981 */ /* 0x000162000c1e9900 */
[----:B------:R-:W-:Y:S01]  /*64c0*/  LEA.HI.X.SX32 R54, R59, R54, 0x1, P4 ;  /* 0x000000363b367211 */ /* 0x000fe200020f0eff */
[----:B------:R-:W-:Y:S01]  /*64d0*/  FADD.FTZ R22, R15, R22 ;  /* 0x000000160f167221 */ /* 0x000fe20000010000 */
[----:B------:R-:W-:Y:S01]  /*64e0*/  SHF.L.U32 R4, R4, 0x10, RZ ;  /* 0x0000001004047819 */ /* 0x000fe200000006ff */
[----:B------:R-:W-:Y:S01]  /*64f0*/  IMAD.U32 R15, R14, 0x10000, RZ ;  /* 0x000100000e0f7824 */ /* 0x000fe200078e00ff */
[----:B------:R-:W-:Y:S01]  /*6500*/  LEA.HI.X R3, R16, R3, R54, 0x1, P1 ;  /* 0x0000000310037211 */ /* 0x000fe200008f0c36 */
[----:B------:R0:W5:Y:S01]  /*6510*/  LDG.E.CONSTANT R14, desc[UR10][R6.64+0x4] ;  /* 0x0000040a060e7981 */ /* 0x000162000c1e9900 */
[----:B------:R-:W-:Y:S01]  /*6520*/  PRMT R104, R100, 0x7632, R104 ;  /* 0x0000763264687816 */ /* 0x000fe20000000068 */
[----:B------:R-:W-:Y:S01]  /*6530*/  FADD.FTZ R15, R4, R15 ;  /* 0x0000000f040f7221 */ /* 0x000fe20000010000 */
[----:B------:R-:W-:Y:S01]  /*6540*/  IMAD.U32 R100, R100, 0x10000, RZ ;  /* 0x0001000064647824 */ /* 0x000fe200078e00ff */
[----:B------:R0:W5:Y:S01]  /*6550*/  LDG.E.CONSTANT R4, desc[UR10][R6.64] ;  /* 0x0000000a06047981 */ /* 0x000162000c1e9900 */
[----:B------:R-:W-:Y:S01]  /*6560*/  FADD.FTZ R22, R107, R22 ;  /* 0x000000166b167221 */ /* 0x000fe20000010000 */
[----:B------:R-:W-:-:S02]  /*6570*/  IMAD.U32 R109, R104, 0x10000, RZ ;  /* 0x00010000686d7824 */ /* 0x000fc400078e00ff */
[----:B------:R-:W-:Y:S01]  /*6580*/  FADD.FTZ R0, R105, R0 ;  /* 0x0000000069007221 */ /* 0x000fe20000010000 */
[----:B------:R0:W5:Y:S01]  /*6590*/  LDG.E.CONSTANT R16, desc[UR10][R6.64+0x8] ;  /* 0x0000080a06107981 */ /* 0x000162000c1e9900 */
[----:B------:R-:W-:Y:S01]  /*65a0*/  FADD.FTZ R109, R100, R109 ;  /* 0x0000006d646d7221 */ /* 0x000fe20000010000 */
[----:B------:R-:W-:Y:S03]  /*65b0*/  BSSY B1, `(.L_x_17495) ;  /* 0x0000022000017945 */ /* 0x000fe60003800000 */
[----:B------:R-:W-:-:S04]  /*65c0*/  FADD.FTZ R22, R22, R109 ;  /* 0x0000006d16167221 */ /* 0x000fc80000010000 */
[----:B------:R-:W-:Y:S01]  /*65d0*/  FADD.FTZ R15, R22, R15 ;  /* 0x0000000f160f7221 */ /* 0x000fe20000010000 */
[----:B0-----:R-:W-:Y:S06]  /*65e0*/  @P0 BRA `(.L_x_17496) ;  /* 0x0000000000780947 */ /* 0x001fec0003800000 */
        /* <DEDUP_REMOVED lines=12> */
[-C--:B------:R-:W-:Y:S02]  /*66b0*/  ISETP.GE.AND P4, PT, R6, R47.reuse, PT ;  /* 0x0000002f0600720c */ /* 0x080fe40003f86270 */
[-C--:B------:R-:W-:Y:S02]  /*66c0*/  ISETP.GE.AND P6, PT, R22, R47.reuse, PT ;  /* 0x0000002f1600720c */ /* 0x080fe40003fc6270 */
[----:B------:R-:W-:Y:S02]  /*66d0*/  PRMT R6, R14, 0x7632, R6 ;  /* 0x000076320e067816 */ /* 0x000fe40000000006 */
[----:B------:R-:W-:Y:S02]  /*66e0*/  ISETP.GE.AND P2, PT, R100, R47, PT ;  /* 0x0000002f6400720c */ /* 0x000fe40003f46270 */
[----:B------:R-:W-:-:S02]  /*66f0*/  IADD3 R22, R44, 0x1, RZ ;  /* 0x000000012c167810 */ /* 0x000fc40007ffe0ff */
[----:B------:R-:W-:Y:S02]  /*6700*/  @P5 PRMT R4, RZ, 0x7610, R4 ;  /* 0x00007610ff045816 */ /* 0x000fe40000000004 */
[----:B------:R-:W-:Y:S02]  /*6710*/  SEL R14, R6, RZ, !P6 ;  /* 0x000000ff060e7207 */ /* 0x000fe40007000000 */
        /* <DEDUP_REMOVED lines=11> */
.L_x_17496:
[----:B------:R-:W-:Y:S05]  /*67d0*/  BSYNC B1 ;  /* 0x0000000000017941 */ /* 0x000fea0003800000 */
.L_x_17495:
[----:B-----5:R-:W-:Y:S01]  /*67e0*/  HFMA2.MMA.BF16_V2 R6, R19, R14, -RZ ;  /* 0x0000000e13067235 */ /* 0x020fe200003000ff */
[----:B------:R-:W-:Y:S01]  /*67f0*/  HMUL2.BF16_V2 R14, R23, R16 ;  /* 0x00000010170e7232 */ /* 0x000fe20000200000 */
[----:B------:R0:W5:Y:S01]  /*6800*/  LDG.E.CONSTANT R22, desc[UR10][R8.64+0x4] ;  /* 0x0000040a08167981 */ /* 0x000162000c1e9900 */
[----:B------:R-:W-:Y:S02]  /*6810*/  HMUL2.BF16_V2 R4, R17, R4 ;  /* 0x0000000411047232 */ /* 0x000fe40000200000 */
[----:B------:R-:W-:Y:S01]  /*6820*/  FADD.FTZ R20, R5, R20 ;  /* 0x0000001405147221 */ /* 0x000fe20000010000 */
        /* <DEDUP_REMOVED lines=39> */
.L_x_17498:
[----:B------:R-:W-:Y:S05]  /*6aa0*/  BSYNC B1 ;  /* 0x0000000000017941 */ /* 0x000fea0003800000 */
.L_x_17497:
[----:B-----5:R-:W-:Y:S01]  /*6ab0*/  HFMA2.MMA.BF16_V2 R16, R17, R16, -RZ ;  /* 0x0000001011107235 */ /* 0x020fe200003000ff */
[----:B0-----:R-:W-:Y:S01]  /*6ac0*/  HMUL2.BF16_V2 R8, R19, R22 ;  /* 0x0000001613087232 */ /* 0x001fe20000200000 */
[----:B------:R-:W-:Y:S01]  /*6ad0*/  SHF.L.U32 R4, R4, 0x10, RZ ;  /* 0x0000001004047819 */ /* 0x000fe200000006ff */
[----:B------:R-:W-:Y:S01]  /*6ae0*/  IMAD.U32 R5, R5, 0x10000, RZ ;  /* 0x0001000005057824 */ /* 0x000fe200078e00ff */
[----:B------:R-:W-:Y:S01]  /*6af0*/  SHF.L.U32 R14, R14, 0x10, RZ ;  /* 0x000000100e0e7819 */ /* 0x000fe200000006ff */
[----:B------:R-:W-:Y:S01]  /*6b00*/  IMAD.U32 R6, R6, 0x10000, RZ ;  /* 0x0001000006067824 */ /* 0x000fe200078e00ff */
[----:B------:R-:W-:Y:S01]  /*6b10*/  PRMT R9, R8, 0x7632, R9 ;  /* 0x0000763208097816 */ /* 0x000fe20000000009 */
[----:B------:R-:W-:Y:S02]  /*6b20*/  IMAD.U32 R7, R7, 0x10000, RZ ;  /* 0x0001000007077824 */ /* 0x000fe400078e00ff */
[----:B------:R-:W-:Y:S01]  /*6b30*/  FADD.FTZ R4, R4, R5 ;  /* 0x0000000504047221 */ /* 0x000fe20000010000 */
[----:B------:R-:W-:Y:S01]  /*6b40*/  SHF.L.U32 R8, R8, 0x10, RZ ;  /* 0x0000001008087819 */ /* 0x000fe200000006ff */
[----:B------:R-:W-:-:S02]  /*6b50*/  IMAD.U32 R15, R15, 0x10000, RZ ;  /* 0x000100000f0f7824 */ /* 0x000fc400078e00ff */
[----:B------:R-:W-:Y:S01]  /*6b60*/  FADD.FTZ R7, R6, R7 ;  /* 0x0000000706077221 */ /* 0x000fe20000010000 */
[C---:B------:R-:W-:Y:S01]  /*6b70*/  PRMT R5, R16.reuse, 0x7610, R5 ;  /* 0x0000761010057816 */ /* 0x040fe20000000005 */
[----:B------:R-:W-:Y:S01]  /*6b80*/  IMAD.U32 R9, R9, 0x10000, RZ ;  /* 0x0001000009097824 */ /* 0x000fe200078e00ff */
[----:B------:R-:W-:Y:S01]  /*6b90*/  PRMT R6, R16, 0x7632, R6 ;  /* 0x0000763210067816 */ /* 0x000fe20000000006 */
[----:B------:R-:W-:Y:S01]  /*6ba0*/  FADD.FTZ R7, R4, R7 ;  /* 0x0000000704077221 */ /* 0x000fe20000010000 */
[C---:B------:R-:W-:Y:S01]  /*6bb0*/  HFMA2.MMA.BF16_V2 R4, R101.reuse, R18, -RZ ;  /* 0x0000001265047235 */ /* 0x040fe200003000ff */
[----:B------:R-:W-:Y:S02]  /*6bc0*/  IMAD.U32 R5, R5, 0x10000, RZ ;  /* 0x0001000005057824 */ /* 0x000fe400078e00ff */
[----:B------:R-:W-:Y:S01]  /*6bd0*/  FADD.FTZ R103, R8, R9 ;  /* 0x0000000908677221 */ /* 0x000fe20000010000 */
[----:B------:R-:W-:Y:S01]  /*6be0*/  IMAD.U32 R6, R6, 0x10000, RZ ;  /* 0x0001000006067824 */ /* 0x000fe200078e00ff */
[----:B------:R-:W-:Y:S01]  /*6bf0*/  HFMA2.MMA.BF16_V2 R9, R101, R100, -RZ ;  /* 0x0000006465097235 */ /* 0x000fe200003000ff */
[----:B------:R-:W-:Y:S01]  /*6c00*/  FADD.FTZ R14, R14, R15 ;  /* 0x0000000f0e0e7221 */ /* 0x000fe20000010000 */
[----:B------:R0:W5:Y:S01]  /*6c10*/  LDG.E.CONSTANT R18, desc[UR10][R10.64+0xc] ;  /* 0x00000c0a0a127981 */ /* 0x000162000c1e9900 */
[----:B------:R-:W-:Y:S01]  /*6c20*/  FADD.FTZ R16, R5, R6 ;  /* 0x0000000605107221 */ /* 0x000fe20000010000 */
[----:B------:R-:W-:Y:S01]  /*6c30*/  HMUL2.BF16_V2 R6, R23, R54 ;  /* 0x0000003617067232 */ /* 0x000fe20000200000 */
[----:B------:R-:W-:-:S02]  /*6c40*/  PRMT R5, R4, 0x7632, R5 ;  /* 0x0000763204057816 */ /* 0x000fc40000000005 */
[----:B------:R-:W-:Y:S01]  /*6c50*/  FADD.FTZ R16, R16, R103 ;  /* 0x0000006710107221 */ /* 0x000fe20000010000 */
[----:B------:R-:W-:Y:S02]  /*6c60*/  SHF.L.U32 R4, R4, 0x10, RZ ;  /* 0x0000001004047819 */ /* 0x000fe400000006ff */
[C---:B------:R-:W-:Y:S01]  /*6c70*/  PRMT R8, R6.reuse, 0x7632, R8 ;  /* 0x0000763206087816 */ /* 0x040fe20000000008 */
[----:B------:R-:W-:Y:S01]  /*6c80*/  IMAD.U32 R6, R6, 0x10000, RZ ;  /* 0x0001000006067824 */ /* 0x000fe200078e00ff */
[----:B------:R-:W-:Y:S01]  /*6c90*/  PRMT R15, R9, 0x7632, R15 ;  /* 0x00007632090f7816 */ /* 0x000fe2000000000f */
[----:B------:R-:W-:Y:S02]  /*6ca0*/  IMAD.U32 R5, R5, 0x10000, RZ ;  /* 0x0001000005057824 */ /* 0x000fe400078e00ff */
[----:B------:R-:W-:Y:S02]  /*6cb0*/  IMAD.U32 R105, R8, 0x10000, RZ ;  /* 0x0001000008697824 */ /* 0x000fe400078e00ff */
[----:B------:R-:W-:-:S02]  /*6cc0*/  IMAD.U32 R8, R15, 0x10000, RZ ;  /* 0x000100000f087824 */ /* 0x000fc400078e00ff */
[----:B------:R-:W-:Y:S01]  /*6cd0*/  FADD.FTZ R5, R4, R5 ;  /* 0x0000000504057221 */ /* 0x000fe20000010000 */
[----:B------:R-:W-:Y:S02]  /*6ce0*/  IMAD.U32 R9, R9, 0x10000, RZ ;  /* 0x0001000009097824 */ /* 0x000fe400078e00ff */
[----:B------:R-:W-:Y:S01]  /*6cf0*/  FADD.FTZ R105, R6, R105 ;  /* 0x0000006906697221 */ /* 0x000fe20000010000 */
[----:B------:R-:W-:Y:S01]  /*6d00*/  FADD.FTZ R4, R7, R14 ;  /* 0x0000000e07047221 */ /* 0x000fe20000010000 */
[----:B------:R0:W5:Y:S01]  /*6d10*/  LDG.E.CONSTANT R6, desc[UR10][R10.64] ;  /* 0x0000000a0a067981 */ /* 0x000162000c1e9900 */
[----:B------:R-:W-:Y:S01]  /*6d20*/  FADD.FTZ R9, R9, R8 ;  /* 0x0000000809097221 */ /* 0x000fe20000010000 */
[----:B------:R-:W-:Y:S01]  /*6d30*/  BSSY B1, `(.L_x_17499) ;  /* 0x0000023000017945 */ /* 0x000fe20003800000 */
[----:B------:R-:W-:Y:S01]  /*6d40*/  FADD.FTZ R16, R16, R105 ;  /* 0x0000006910107221 */ /* 0x000fe20000010000 */
[----:B------:R0:W5:Y:S04]  /*6d50*/  LDG.E.CONSTANT R8, desc[UR10][R10.64+0x4] ;  /* 0x0000040a0a087981 */ /* 0x000168000c1e9900 */
[----:B------:R0:W5:Y:S01]  /*6d60*/  LDG.E.CONSTANT R14, desc[UR10][R10.64+0x8] ;  /* 0x0000080a0a0e7981 */ /* 0x000162000c1e9900 */
[----:B------:R-:W-:Y:S05]  /*6d70*/  @P0 BRA `(.L_x_17500) ;  /* 0x0000000000780947 */ /* 0x000fea0003800000 */
[C---:B------:R-:W-:Y:S01]  /*6d80*/  VIADD R22, R44.reuse, 0x3 ;  /* 0x000000032c167836 */ /* 0x040fe20000000000 */
[C---:B0-----:R-:W-:Y:S01]  /*6d90*/  IADD3 R10, R44.reuse, 0x2, RZ ;  /* 0x000000022c0a7810 */ /* 0x041fe20007ffe0ff */
[C---:B------:R-:W-:Y:S01]  /*6da0*/  VIADD R54, R44.reuse, 0x5 ;  /* 0x000000052c367836 */ /* 0x040fe20000000000 */
[-C--:B------:R-:W-:Y:S02]  /*6db0*/  ISETP.GE.AND P5, PT, R44, R47.reuse, PT ;  /* 0x0000002f2c00720c */ /* 0x080fe40003fa6270 */
[-C--:B------:R-:W-:Y:S01]  /*6dc0*/  ISETP.GE.AND P6, PT, R22, R47.reuse, PT ;  /* 0x0000002f1600720c */ /* 0x080fe20003fc6270 */
[----:B------:R-:W-:Y:S01]  /*6dd0*/  VIADD R22, R44, 0x7 ;  /* 0x000000072c167836 */ /* 0x000fe20000000000 */
[----:B------:R-:W-:Y:S01]  /*6de0*/  ISETP.GE.AND P1, PT, R10, R47, PT ;  /* 0x0000002f0a00720c */ /* 0x000fe20003f26270 */
[C---:B------:R-:W-:Y:S01]  /*6df0*/  VIADD R10, R44.reuse, 0x4 ;  /* 0x000000042c0a7836 */ /* 0x040fe20000000000 */
        /* <DEDUP_REMOVED lines=22> */
.L_x_17500:
[----:B------:R-:W-:Y:S05]  /*6f60*/  BSYNC B1 ;  /* 0x0000000000017941 */ /* 0x000fea0003800000 */
.L_x_17499:
[----:B------:R-:W-:Y:S01]  /*6f70*/  FADD.FTZ R9, R16, R9 ;  /* 0x0000000910097221 */ /* 0x000fe20000010000 */
[----:B0----5:R-:W-:Y:S01]  /*6f80*/  HMUL2.BF16_V2 R10, R23, R14 ;  /* 0x0000000e170a7232 */ /* 0x021fe20000200000 */
[----:B------:R0:W5:Y:S01]  /*6f90*/  LDG.E.CONSTANT R16, desc[UR10][R2.64+0x4] ;  /* 0x0000040a02107981 */ /* 0x000162000c1e9900 */
[----:B------:R-:W-:Y:S01]  /*6fa0*/  HFMA2.MMA.BF16_V2 R7, R19, R8, -RZ ;  /* 0x0000000813077235 */ /* 0x000fe200003000ff */
[----:B------:R-:W-:Y:S02]  /*6fb0*/  HMUL2.BF16_V2 R6, R17, R6 ;  /* 0x0000000611067232 */ /* 0x000fe40000200000 */
[--C-:B------:R-:W-:Y:S01]  /*6fc0*/  FADD.FTZ R4, R4, R5.reuse ;  /* 0x0000000504047221 */ /* 0x100fe20000010000 */
[----:B------:R0:W5:Y:S04]  /*6fd0*/  LDG.E.CONSTANT R14, desc[UR10][R2.64] ;  /* 0x0000000a020e7981 */ /* 0x000168000c1e9900 */
        /* <DEDUP_REMOVED lines=38> */
.L_x_17502:
[----:B------:R-:W-:Y:S05]  /*7240*/  BSYNC B1 ;  /* 0x0000000000017941 */ /* 0x000fea0003800000 */
.L_x_17501:
[----:B------:R-:W-:Y:S01]  /*7250*/  IMAD.U32 R5, R5, 0x10000, RZ ;  /* 0x0001000005057824 */ /* 0x000fe200078e00ff */
[----:B------:R-:W-:Y:S01]  /*7260*/  SHF.L.U32 R7, R7, 0x10, RZ ;  /* 0x0000001007077819 */ /* 0x000fe200000006ff */
[----:B------:R-:W-:Y:S01]  /*7270*/  IMAD.U32 R6, R6, 0x10000, RZ ;  /* 0x0001000006067824 */ /* 0x000fe200078e00ff */
[----:B0----5:R-:W-:Y:S01]  /*7280*/  HFMA2.MMA.BF16_V2 R2, R17, R14, -RZ ;  /* 0x0000000e11027235 */ /* 0x021fe200003000ff */
[----:B------:R-:W-:Y:S01]  /*7290*/  IMAD.U32 R8, R8, 0x10000, RZ ;  /* 0x0001000008087824 */ /* 0x000fe200078e00ff */
[----:B------:R-:W-:Y:S01]  /*72a0*/  HFMA2.MMA.BF16_V2 R18, R101, R18, -RZ ;  /* 0x0000001265127235 */ /* 0x000fe200003000ff */
[----:B------:R-:W-:Y:S01]  /*72b0*/  FADD.FTZ R5, R5, R6 ;  /* 0x0000000605057221 */ /* 0x000fe20000010000 */
[----:B------:R-:W-:Y:S02]  /*72c0*/  HMUL2.BF16_V2 R6, R19, R16 ;  /* 0x0000001013067232 */ /* 0x000fe40000200000 */
[----:B------:R-:W-:Y:S01]  /*72d0*/  FADD.FTZ R8, R7, R8 ;  /* 0x0000000807087221 */ /* 0x000fe20000010000 */
[----:B------:R-:W-:-:S02]  /*72e0*/  HMUL2.BF16_V2 R22, R23, R22 ;  /* 0x0000001617167232 */ /* 0x000fc40000200000 */
[----:B------:R-:W-:Y:S01]  /*72f0*/  IMAD.U32 R10, R10, 0x10000, RZ ;  /* 0x000100000a0a7824 */ /* 0x000fe200078e00ff */
[----:B------:R-:W-:Y:S01]  /*7300*/  BSSY B1, `(.L_x_17503) ;  /* 0x0000041000017945 */ /* 0x000fe20003800000 */
[----:B------:R-:W-:Y:S01]  /*7310*/  PRMT R7, R6, 0x7632, R7 ;  /* 0x0000763206077816 */ /* 0x000fe20000000007 */
[----:B------:R-:W-:Y:S01]  /*7320*/  FADD.FTZ R5, R5, R8 ;  /* 0x0000000805057221 */ /* 0x000fe20000010000 */
[----:B------:R-:W-:Y:S01]  /*7330*/  PRMT R3, R2, 0x7632, R3 ;  /* 0x0000763202037816 */ /* 0x000fe20000000003 */
[----:B------:R-:W-:Y:S01]  /*7340*/  HFMA2.MMA.BF16_V2 R8, R101, R54, -RZ ;  /* 0x0000003665087235 */ /* 0x000fe200003000ff */
[----:B------:R-:W-:Y:S01]  /*7350*/  IMAD.U32 R6, R6, 0x10000, RZ ;  /* 0x0001000006067824 */ /* 0x000fe200078e00ff */
[----:B------:R-:W-:Y:S01]  /*7360*/  SHF.L.U32 R2, R2, 0x10, RZ ;  /* 0x0000001002027819 */ /* 0x000fe200000006ff */
[----:B------:R-:W-:Y:S02]  /*7370*/  IMAD.U32 R7, R7, 0x10000, RZ ;  /* 0x0001000007077824 */ /* 0x000fe400078e00ff */
[----:B------:R-:W-:Y:S01]  /*7380*/  FADD.FTZ R25, R4, R25 ;  /* 0x0000001904197221 */ /* 0x000fe20000010000 */
[----:B------:R-:W-:-:S02]  /*7390*/  IMAD.U32 R11, R11, 0x10000, RZ ;  /* 0x000100000b0b7824 */ /* 0x000fc400078e00ff */
[----:B------:R-:W-:Y:S01]  /*73a0*/  FADD.FTZ R26, R9, R26 ;  /* 0x0000001a091a7221 */ /* 0x000fe20000010000 */
[----:B------:R-:W-:Y:S02]  /*73b0*/  IMAD.U32 R3, R3, 0x10000, RZ ;  /* 0x0001000003037824 */ /* 0x000fe400078e00ff */
[----:B------:R-:W-:Y:S01]  /*73c0*/  FADD.FTZ R15, R6, R7 ;  /* 0x00000007060f7221 */ /* 0x000fe20000010000 */
[----:B------:R-:W-:Y:S01]  /*73d0*/  PRMT R6, R22, 0x7610, R6 ;  /* 0x0000761016067816 */ /* 0x000fe20000000006 */
[----:B------:R-:W-:Y:S01]  /*73e0*/  FADD.FTZ R10, R10, R11 ;  /* 0x0000000b0a0a7221 */ /* 0x000fe20000010000 */
[----:B------:R-:W-:Y:S01]  /*73f0*/  PRMT R7, R22, 0x7632, R7 ;  /* 0x0000763216077816 */ /* 0x000fe20000000007 */
[--C-:B------:R-:W-:Y:S01]  /*7400*/  FADD.FTZ R14, R2, R3.reuse ;  /* 0x00000003020e7221 */ /* 0x100fe20000010000 */
[C---:B------:R-:W-:Y:S01]  /*7410*/  PRMT R2, R18.reuse, 0x7610, R2 ;  /* 0x0000761012027816 */ /* 0x040fe20000000002 */
[----:B------:R-:W-:Y:S01]  /*7420*/  FADD.FTZ R5, R5, R10 ;  /* 0x0000000a05057221 */ /* 0x000fe20000010000 */
[----:B------:R-:W-:Y:S01]  /*7430*/  PRMT R3, R18, 0x7632, R3 ;  /* 0x0000763212037816 */ /* 0x000fe20000000003 */
[----:B------:R-:W-:Y:S01]  /*7440*/  IMAD.U32 R7, R7, 0x10000, RZ ;  /* 0x0001000007077824 */ /* 0x000fe200078e00ff */
[----:B------:R-:W-:Y:S01]  /*7450*/  PRMT R11, R8, 0x7632, R11 ;  /* 0x00007632080b7816 */ /* 0x000fe2000000000b */
[----:B------:R-:W-:Y:S01]  /*7460*/  IMAD.U32 R2, R2, 0x10000, RZ ;  /* 0x0001000002027824 */ /* 0x000fe200078e00ff */
[----:B------:R-:W-:Y:S01]  /*7470*/  SHF.L.U32 R6, R6, 0x10, RZ ;  /* 0x0000001006067819 */ /* 0x000fe200000006ff */
[----:B------:R-:W-:Y:S01]  /*7480*/  IMAD.U32 R3, R3, 0x10000, RZ ;  /* 0x0001000003037824 */ /* 0x000fe200078e00ff */
[----:B------:R-:W-:Y:S01]  /*7490*/  SHF.L.U32 R8, R8, 0x10, RZ ;  /* 0x0000001008087819 */ /* 0x000fe200000006ff */
[----:B------:R-:W-:-:S02]  /*74a0*/  IMAD.U32 R11, R11, 0x10000, RZ ;  /* 0x000100000b0b7824 */ /* 0x000fc400078e00ff */
[----:B------:R-:W-:Y:S01]  /*74b0*/  FADD.FTZ R14, R14, R15 ;  /* 0x0000000f0e0e7221 */ /* 0x000fe20000010000 */
        /* <DEDUP_REMOVED lines=20> */
[----:B------:R-:W-:Y:S02]  /*7600*/  IADD3 R4, R44, 0x1, RZ ;  /* 0x000000012c047810 */ /* 0x000fe40007ffe0ff */
        /* <DEDUP_REMOVED lines=16> */
.L_x_17504:
[----:B------:R-:W-:Y:S05]  /*7710*/  BSYNC B1 ;  /* 0x0000000000017941 */ /* 0x000fea0003800000 */
.L_x_17503:
        /* <DEDUP_REMOVED lines=41> */
.L_x_17506:
[----:B------:R-:W-:Y:S05]  /*79b0*/  BSYNC B1 ;  /* 0x0000000000017941 */ /* 0x000fea0003800000 */
.L_x_17505:
[----:B------:R-:W-:Y:S01]  /*79c0*/  HFMA2.MMA.BF16_V2 R58, R17, R58, -RZ ;  /* 0x0000003a113a7235 */ /* 0x000fe200003000ff */
[----:B------:R-:W-:Y:S01]  /*79d0*/  SHF.L.U32 R6, R6, 0x10, RZ ;  /* 0x0000001006067819 */ /* 0x000fe200000006ff */
[----:B------:R-:W-:Y:S01]  /*79e0*/  IMAD.U32 R7, R7, 0x10000, RZ ;  /* 0x0001000007077824 */ /* 0x000fe200078e00ff */
[----:B------:R-:W-:Y:S01]  /*79f0*/  SHF.L.U32 R2, R2, 0x10, RZ ;  /* 0x0000001002027819 */ /* 0x000fe200000006ff */
[----:B------:R-:W-:Y:S02]  /*7a00*/  HMUL2.BF16_V2 R60, R19, R60 ;  /* 0x0000003c133c7232 */ /* 0x000fe40000200000 */
[----:B------:R-:W-:Y:S02]  /*7a10*/  IMAD.U32 R3, R3, 0x10000, RZ ;  /* 0x0001000003037824 */ /* 0x000fe400078e00ff */
[----:B------:R-:W-:Y:S01]  /*7a20*/  FADD.FTZ R6, R6, R7 ;  /* 0x0000000706067221 */ /* 0x000fe20000010000 */
[----:B------:R-:W-:Y:S01]  /*7a30*/  IMAD.U32 R4, R4, 0x10000, RZ ;  /* 0x0001000004047824 */ /* 0x000fe200078e00ff */
[----:B------:R-:W-:Y:S01]  /*7a40*/  BSSY B1, `(.L_x_17507) ;  /* 0x0000040000017945 */ /* 0x000fe20003800000 */
[----:B------:R-:W-:-:S02]  /*7a50*/  IMAD.U32 R5, R5, 0x10000, RZ ;  /* 0x0001000005057824 */ /* 0x000fc400078e00ff */
[----:B------:R-:W-:Y:S01]  /*7a60*/  FADD.FTZ R2, R2, R3 ;  /* 0x0000000302027221 */ /* 0x000fe20000010000 */
[----:B------:R-:W-:Y:S01]  /*7a70*/  PRMT R7, R60, 0x7610, R7 ;  /* 0x000076103c077816 */ /* 0x000fe20000000007 */
[----:B------:R-:W-:Y:S01]  /*7a80*/  FADD.FTZ R5, R4, R5 ;  /* 0x0000000504057221 */ /* 0x000fe20000010000 */
[----:B------:R-:W-:Y:S02]  /*7a90*/  PRMT R8, R60, 0x7632, R8 ;  /* 0x000076323c087816 */ /* 0x000fe40000000008 */
[----:B------:R-:W-:Y:S01]  /*7aa0*/  PRMT R3, R58, 0x7610, R3 ;  /* 0x000076103a037816 */ /* 0x000fe20000000003 */
[----:B------:R-:W-:Y:S01]  /*7ab0*/  FADD.FTZ R5, R2, R5 ;  /* 0x0000000502057221 */ /* 0x000fe20000010000 */
[----:B------:R-:W-:Y:S01]  /*7ac0*/  PRMT R4, R58, 0x7632, R4 ;  /* 0x000076323a047816 */ /* 0x000fe20000000004 */
[----:B------:R-:W-:Y:S01]  /*7ad0*/  IMAD.U32 R8, R8, 0x10000, RZ ;  /* 0x0001000008087824 */ /* 0x000fe200078e00ff */
[----:B------:R-:W-:Y:S01]  /*7ae0*/  SHF.L.U32 R7, R7, 0x10, RZ ;  /* 0x0000001007077819 */ /* 0x000fe200000006ff */
[----:B------:R-:W-:Y:S01]  /*7af0*/  IMAD.U32 R3, R3, 0x10000, RZ ;  /* 0x0001000003037824 */ /* 0x000fe200078e00ff */
[----:B------:R-:W-:Y:S01]  /*7b00*/  HFMA2.MMA.BF16_V2 R2, R101, R56, -RZ ;  /* 0x0000003865027235 */ /* 0x000fe200003000ff */
[----:B------:R-:W-:-:S02]  /*7b10*/  IMAD.U32 R4, R4, 0x10000, RZ ;  /* 0x0001000004047824 */ /* 0x000fc400078e00ff */
[----:B------:R-:W-:Y:S01]  /*7b20*/  FADD.FTZ R5, R5, R6 ;  /* 0x0000000605057221 */ /* 0x000fe20000010000 */
[----:B------:R-:W-:Y:S01]  /*7b30*/  FADD.FTZ R11, R7, R8 ;  /* 0x00000008070b7221 */ /* 0x000fe20000010000 */
[----:B------:R-:W-:Y:S01]  /*7b40*/  HFMA2.MMA.BF16_V2 R8, R101, R70, -RZ ;  /* 0x0000004665087235 */ /* 0x000fe200003000ff */
[----:B------:R-:W-:Y:S01]  /*7b50*/  FADD.FTZ R10, R3, R4 ;  /* 0x00000004030a7221 */ /* 0x000fe20000010000 */
[----:B------:R-:W-:-:S03]  /*7b60*/  HMUL2.BF16_V2 R4, R23, R62 ;  /* 0x0000003e17047232 */ /* 0x000fc60000200000 */
[----:B------:R-:W-:Y:S01]  /*7b70*/  FADD.FTZ R10, R10, R11 ;  /* 0x0000000b0a0a7221 */ /* 0x000fe20000010000 */
[----:B------:R-:W-:Y:S02]  /*7b80*/  PRMT R3, R2, 0x7632, R3 ;  /* 0x0000763202037816 */ /* 0x000fe40000000003 */
[C---:B------:R-:W-:Y:S01]  /*7b90*/  PRMT R7, R4.reuse, 0x7632, R7 ;  /* 0x0000763204077816 */ /* 0x040fe20000000007 */
[----:B------:R-:W-:Y:S01]  /*7ba0*/  IMAD.U32 R4, R4, 0x10000, RZ ;  /* 0x0001000004047824 */ /* 0x000fe200078e00ff */
[----:B------:R-:W-:Y:S01]  /*7bb0*/  PRMT R9, R8, 0x7632, R9 ;  /* 0x0000763208097816 */ /* 0x000fe20000000009 */
[----:B------:R-:W-:Y:S01]  /*7bc0*/  IMAD.U32 R3, R3, 0x10000, RZ ;  /* 0x0001000003037824 */ /* 0x000fe200078e00ff */
[----:B------:R-:W-:Y:S01]  /*7bd0*/  SHF.L.U32 R2, R2, 0x10, RZ ;  /* 0x0000001002027819 */ /* 0x000fe200000006ff */
[----:B------:R-:W-:Y:S02]  /*7be0*/  IMAD.U32 R7, R7, 0x10000, RZ ;  /* 0x0001000007077824 */ /* 0x000fe400078e00ff */
[----:B------:R-:W-:-:S02]  /*7bf0*/  IMAD.U32 R8, R8, 0x10000, RZ ;  /* 0x0001000008087824 */ /* 0x000fc400078e00ff */
[----:B------:R-:W-:Y:S02]  /*7c00*/  IMAD.U32 R9, R9, 0x10000, RZ ;  /* 0x0001000009097824 */ /* 0x000fe400078e00ff */
[----:B------:R-:W-:Y:S01]  /*7c10*/  FADD.FTZ R7, R4, R7 ;  /* 0x0000000704077221 */ /* 0x000fe20000010000 */
[----:B------:R-:W-:Y:S01]  /*7c20*/  FADD.FTZ R2, R2, R3 ;  /* 0x0000000302027221 */ /* 0x000fe20000010000 */
[----:B------:R-:W-:Y:S02]  /*7c30*/  FADD.FTZ R8, R8, R9 ;  /* 0x0000000908087221 */ /* 0x000fe40000010000 */
[----:B------:R-:W-:Y:S01]  /*7c40*/  FADD.FTZ R7, R10, R7 ;  /* 0x000000070a077221 */ /* 0x000fe20000010000 */
[----:B------:R-:W-:Y:S06]  /*7c50*/  @P0 BRA `(.L_x_17508) ;  /* 0x0000000000780947 */ /* 0x000fec0003800000 */
[C---:B------:R-:W-:Y:S01]  /*7c60*/  VIADD R6, R44.reuse, 0x3 ;  /* 0x000000032c067836 */ /* 0x040fe20000000000 */
[C---:B------:R-:W-:Y:S01]  /*7c70*/  IADD3 R4, R44.reuse, 0x2, RZ ;  /* 0x000000022c047810 */ /* 0x040fe20007ffe0ff */
[C---:B------:R-:W-:Y:S01]  /*7c80*/  VIADD R10, R44.reuse, 0x5 ;  /* 0x000000052c0a7836 */ /* 0x040fe20000000000 */
[-C--:B------:R-:W-:Y:S02]  /*7c90*/  ISETP.GE.AND P5, PT, R44, R47.reuse, PT ;  /* 0x0000002f2c00720c */ /* 0x080fe40003fa6270 */
        /* <DEDUP_REMOVED lines=26> */
.L_x_17508:
[----:B------:R-:W-:Y:S05]  /*7e40*/  BSYNC B1 ;  /* 0x0000000000017941 */ /* 0x000fea0003800000 */
.L_x_17507:
        /* <DEDUP_REMOVED lines=40> */
.L_x_17510:
[----:B------:R-:W-:Y:S05]  /*80d0*/  BSYNC B1 ;  /* 0x0000000000017941 */ /* 0x000fea0003800000 */
.L_x_17509:
        /* <DEDUP_REMOVED lines=8> */
[----:B------:R-:W-:Y:S01]  /*8160*/  FADD.FTZ R3, R3, R4 ;  /* 0x0000000403037221 */ /* 0x000fe20000010000 */
[----:B------:R-:W-:-:S02]  /*8170*/  IMAD.U32 R8, R8, 0x10000, RZ ;  /* 0x0001000008087824 */ /* 0x000fc400078e00ff */
        /* <DEDUP_REMOVED lines=18> */
[--C-:B------:R-:W-:Y:S02]  /*82a0*/  FADD.FTZ R15, R8, R11.reuse ;  /* 0x0000000b080f7221 */ /* 0x100fe40000010000 */
[----:B------:R-:W-:Y:S02]  /*82b0*/  PRMT R8, R5, 0x7632, R8 ;  /* 0x0000763205087816 */ /* 0x000fe40000000008 */
[C---:B------:R-:W-:Y:S01]  /*82c0*/  PRMT R4, R3.reuse, 0x7632, R4 ;  /* 0x0000763203047816 */ /* 0x040fe20000000004 */
        /* <DEDUP_REMOVED lines=22> */
[-C--:B------:R-:W-:Y:S01]  /*8430*/  ISETP.GE.AND P1, PT, R2, R47.reuse, PT ;  /* 0x0000002f0200720c */ /* 0x080fe20003f26270 */
[----:B------:R-:W-:Y:S01]  /*8440*/  VIADD R8, R44, 0x5 ;  /* 0x000000052c087836 */ /* 0x000fe20000000000 */
[----:B------:R-:W-:Y:S02]  /*8450*/  ISETP.GE.AND P6, PT, R4, R47, PT ;  /* 0x0000002f0400720c */ /* 0x000fe40003fc6270 */
[----:B------:R-:W-:-:S02]  /*8460*/  IADD3 R2, R44, 0x4, RZ ;  /* 0x000000042c027810 */ /* 0x000fc40007ffe0ff */
[C---:B------:R-:W-:Y:S02]  /*8470*/  SEL R4, R81.reuse, RZ, !P1 ;  /* 0x000000ff51047207 */ /* 0x040fe40004800000 */
[-C--:B------:R-:W-:Y:S02]  /*8480*/  ISETP.GE.AND P1, PT, R10, R47.reuse, PT ;  /* 0x0000002f0a00720c */ /* 0x080fe40003f26270 */
[-C--:B------:R-:W-:Y:S02]  /*8490*/  ISETP.GE.AND P4, PT, R2, R47.reuse, PT ;  /* 0x0000002f0200720c */ /* 0x080fe40003f86270 */
[----:B------:R-:W-:Y:S02]  /*84a0*/  ISETP.GE.AND P3, PT, R8, R47, PT ;  /* 0x0000002f0800720c */ /* 0x000fe40003f66270 */
[----:B------:R-:W-:Y:S02]  /*84b0*/  PRMT R2, R81, 0x7632, R2 ;  /* 0x0000763251027816 */ /* 0x000fe40000000002 */
        /* <DEDUP_REMOVED lines=14> */
.L_x_17512:
[----:B------:R-:W-:Y:S05]  /*85a0*/  BSYNC B1 ;  /* 0x0000000000017941 */ /* 0x000fea0003800000 */
.L_x_17511:
        /* <DEDUP_REMOVED lines=20> */
[----:B------:R-:W-:Y:S01]  /*86f0*/  IMAD.U32 R2, R2, 0x10000, RZ ;  /* 0x0001000002027824 */ /* 0x000fe200078e00ff */
[----:B------:R-:W-:Y:S01]  /*8700*/  SHF.L.U32 R3, R3, 0x10, RZ ;  /* 0x0000001003037819 */ /* 0x000fe200000006ff */
[----:B------:R-:W-:Y:S01]  /*8710*/  FADD.FTZ R7, R6, R7 ;  /* 0x0000000706077221 */ /* 0x000fe20000010000 */
        /* <DEDUP_REMOVED lines=32> */
.L_x_17514:
[----:B------:R-:W-:Y:S05]  /*8920*/  BSYNC B1 ;  /* 0x0000000000017941 */ /* 0x000fea0003800000 */
.L_x_17513:
[----:B------:R-:W-:Y:S01]  /*8930*/  HFMA2.MMA.BF16_V2 R6, R19, R84, -RZ ;  /* 0x0000005413067235 */ /* 0x000fe200003000ff */
[----:B------:R-:W-:Y:S02]  /*8940*/  HMUL2.BF16_V2 R89, R17, R89 ;  /* 0x0000005911597232 */ /* 0x000fe40000200000 */
[----:B------:R-:W-:Y:S01]  /*8950*/  FADD.FTZ R2, R2, R3 ;  /* 0x0000000302027221 */ /* 0x000fe20000010000 */
[----:B------:R-:W-:Y:S01]  /*8960*/  FADD.FTZ R3, R4, R7 ;  /* 0x0000000704037221 */ /* 0x000fe20000010000 */
[----:B------:R-:W-:Y:S01]  /*8970*/  HFMA2.MMA.BF16_V2 R88, R101, R88, -RZ ;  /* 0x0000005865587235 */ /* 0x000fe200003000ff */
[----:B------:R-:W-:Y:S01]  /*8980*/  HMUL2.BF16_V2 R8, R23, R79 ;  /* 0x0000004f17087232 */ /* 0x000fe20000200000 */
[C---:B------:R-:W-:Y:S01]  /*8990*/  PRMT R4, R89.reuse, 0x7610, R4 ;  /* 0x0000761059047816 */ /* 0x040fe20000000004 */
[----:B------:R-:W-:Y:S01]  /*89a0*/  BSSY B1, `(.L_x_17515) ;  /* 0x0000031000017945 */ /* 0x000fe20003800000 */
[----:B------:R-:W-:Y:S02]  /*89b0*/  PRMT R5, R89, 0x7632, R5 ;  /* 0x0000763259057816 */ /* 0x000fe40000000005 */
[C---:B------:R-:W-:Y:S01]  /*89c0*/  PRMT R7, R6.reuse, 0x7632, R7 ;  /* 0x0000763206077816 */ /* 0x040fe20000000007 */
[----:B------:R-:W-:Y:S01]  /*89d0*/  IMAD.U32 R10, R6, 0x10000, RZ ;  /* 0x00010000060a7824 */ /* 0x000fe200078e00ff */
[----:B------:R-:W-:Y:S01]  /*89e0*/  SHF.L.U32 R4, R4, 0x10, RZ ;  /* 0x0000001004047819 */ /* 0x000fe200000006ff */
[----:B------:R-:W-:Y:S01]  /*89f0*/  IMAD.U32 R5, R5, 0x10000, RZ ;  /* 0x0001000005057824 */ /* 0x000fe200078e00ff */
[C---:B------:R-:W-:Y:S01]  /*8a00*/  PRMT R9, R8.reuse, 0x7632, R9 ;  /* 0x0000763208097816 */ /* 0x040fe20000000009 */
[----:B------:R-:W-:Y:S01]  /*8a10*/  IMAD.U32 R7, R7, 0x10000, RZ ;  /* 0x0001000007077824 */ /* 0x000fe200078e00ff */
[----:B------:R-:W-:Y:S01]  /*8a20*/  SHF.L.U32 R8, R8, 0x10, RZ ;  /* 0x0000001008087819 */ /* 0x000fe200000006ff */
[--C-:B------:R-:W-:Y:S01]  /*8a30*/  FADD.FTZ R6, R4, R5.reuse ;  /* 0x0000000504067221 */ /* 0x100fe20000010000 */
[C---:B------:R-:W-:Y:S01]  /*8a40*/  PRMT R4, R88.reuse, 0x7610, R4 ;  /* 0x0000761058047816 */ /* 0x040fe20000000004 */
        /* <DEDUP_REMOVED lines=38> */
.L_x_17516:
[----:B------:R-:W-:Y:S05]  /*8cb0*/  BSYNC B1 ;  /* 0x0000000000017941 */ /* 0x000fea0003800000 */
.L_x_17515:
        /* <DEDUP_REMOVED lines=41> */
.L_x_17518:
[----:B------:R-:W-:Y:S05]  /*8f50*/  BSYNC B1 ;  /* 0x0000000000017941 */ /* 0x000fea0003800000 */
.L_x_17517:
        /* <DEDUP_REMOVED lines=9> */
[--C-:B------:R-:W-:Y:S01]  /*8ff0*/  FADD.FTZ R10, R10, R11.reuse ;  /* 0x0000000b0a0a7221 */ /* 0x100fe20000010000 */
[----:B------:R-:W-:Y:S01]  /*9000*/  IMAD.U32 R9, R9, 0x10000, RZ ;  /* 0x0001000009097824 */ /* 0x000fe200078e00ff */
[C---:B------:R-:W-:Y:S01]  /*9010*/  PRMT R11, R93.reuse, 0x7610, R11 ;  /* 0x000076105d0b7816 */ /* 0x040fe2000000000b */
        /* <DEDUP_REMOVED lines=15> */
[----:B------:R-:W-:Y:S01]  /*9110*/  HMUL2.BF16_V2 R8, R23, R94 ;  /* 0x0000005e17087232 */ /* 0x000fe20000200000 */
[----:B------:R-:W-:Y:S01]  /*9120*/  BSSY B1, `(.L_x_17519) ;  /* 0x0000034000017945 */ /* 0x000fe20003800000 */
[----:B------:R-:W-:Y:S01]  /*9130*/  FADD.FTZ R33, R2, R33 ;  /* 0x0000002102217221 */ /* 0x000fe20000010000 */
[----:B------:R-:W-:Y:S01]  /*9140*/  FADD.FTZ R16, R16, R79 ;  /* 0x0000004f10107221 */ /* 0x000fe20000010000 */
[C---:B------:R-:W-:Y:S01]  /*9150*/  PRMT R7, R4.reuse, 0x7632, R7 ;  /* 0x0000763204077816 */ /* 0x040fe20000000007 */
[----:B------:R-:W-:Y:S01]  /*9160*/  IMAD.U32 R4, R4, 0x10000, RZ ;  /* 0x0001000004047824 */ /* 0x000fe200078e00ff */
[----:B------:R-:W-:Y:S01]  /*9170*/  PRMT R11, R8, 0x7632, R11 ;  /* 0x00007632080b7816 */ /* 0x000fe2000000000b */
[----:B------:R-:W-:Y:S01]  /*9180*/  FADD.FTZ R36, R5, R36 ;  /* 0x0000002405247221 */ /* 0x000fe20000010000 */
        /* <DEDUP_REMOVED lines=15> */
[C---:B------:R-:W-:Y:S01]  /*9280*/  VIADD R4, R44.reuse, 0x2 ;  /* 0x000000022c047836 */ /* 0x040fe20000000000 */
[CC--:B------:R-:W-:Y:S01]  /*9290*/  ISETP.GE.AND P6, PT, R44.reuse, R47.reuse, PT ;  /* 0x0000002f2c00720c */ /* 0x0c0fe20003fc6270 */
[C---:B------:R-:W-:Y:S01]  /*92a0*/  VIADD R2, R44.reuse, 0x1 ;  /* 0x000000012c027836 */ /* 0x040fe20000000000 */
[----:B------:R-:W-:Y:S02]  /*92b0*/  IADD3 R6, R44, 0x3, RZ ;  /* 0x000000032c067810 */ /* 0x000fe40007ffe0ff */
[-C--:B------:R-:W-:Y:S01]  /*92c0*/  ISETP.GE.AND P5, PT, R4, R47.reuse, PT ;  /* 0x0000002f0400720c */ /* 0x080fe20003fa6270 */
[----:B------:R-:W-:Y:S01]  /*92d0*/  VIADD R4, R44, 0x5 ;  /* 0x000000052c047836 */ /* 0x000fe20000000000 */
[-C--:B------:R-:W-:Y:S01]  /*92e0*/  ISETP.GE.AND P0, PT, R2, R47.reuse, PT ;  /* 0x0000002f0200720c */ /* 0x080fe20003f06270 */
[----:B------:R-:W-:Y:S01]  /*92f0*/  VIADD R2, R44, 0x4 ;  /* 0x000000042c027836 */ /* 0x000fe20000000000 */
[-C--:B------:R-:W-:Y:S01]  /*9300*/  ISETP.GE.AND P4, PT, R6, R47.reuse, PT ;  /* 0x0000002f0600720c */ /* 0x080fe20003f86270 */
[----:B------:R-:W-:Y:S01]  /*9310*/  VIADD R6, R44, 0x6 ;  /* 0x000000062c067836 */ /* 0x000fe20000000000 */
[----:B------:R-:W-:-:S02]  /*9320*/  ISETP.GE.AND P2, PT, R4, R47, PT ;  /* 0x0000002f0400720c */ /* 0x000fc40003f46270 */
[----:B------:R-:W-:Y:S02]  /*9330*/  IADD3 R4, R44, 0x7, RZ ;  /* 0x000000072c047810 */ /* 0x000fe40007ffe0ff */
[----:B------:R-:W-:Y:S02]  /*9340*/  @P6 PRMT R96, RZ, 0x7610, R96 ;  /* 0x00007610ff606816 */ /* 0x000fe40000000060 */
[-C--:B------:R-:W-:Y:S02]  /*9350*/  ISETP.GE.AND P6, PT, R4, R47.reuse, PT ;  /* 0x0000002f0400720c */ /* 0x080fe40003fc6270 */
[-C--:B------:R-:W-:Y:S02]  /*9360*/  ISETP.GE.AND P3, PT, R2, R47.reuse, PT ;  /* 0x0000002f0200720c */ /* 0x080fe40003f66270 */
[----:B------:R-:W-:Y:S02]  /*9370*/  PRMT R2, R97, 0x7632, R2 ;  /* 0x0000763261027816 */ /* 0x000fe40000000002 */
[----:B------:R-:W-:-:S02]  /*9380*/  ISETP.GE.AND P1, PT, R6, R47, PT ;  /* 0x0000002f0600720c */ /* 0x000fc40003f26270 */
[----:B------:R-:W-:Y:S02]  /*9390*/  SEL R4, R97, RZ, !P5 ;  /* 0x000000ff61047207 */ /* 0x000fe40006800000 */
        /* <DEDUP_REMOVED lines=12> */
.L_x_17520:
[----:B------:R-:W-:Y:S05]  /*9460*/  BSYNC B1 ;  /* 0x0000000000017941 */ /* 0x000fea0003800000 */
.L_x_17519:
[----:B------:R-:W-:Y:S01]  /*9470*/  HFMA2.MMA.BF16_V2 R4, R19, R97, -RZ ;  /* 0x0000006113047235 */ /* 0x000fe200003000ff */
[----:B------:R-:W-:Y:S01]  /*9480*/  HMUL2.BF16_V2 R2, R17, R96 ;  /* 0x0000006011027232 */ /* 0x000fe20000200000 */
[----:B------:R-:W-:Y:S01]  /*9490*/  HFMA2.MMA.BF16_V2 R8, R101, R99, -RZ ;  /* 0x0000006365087235 */ /* 0x000fe200003000ff */
[----:B------:R-:W-:Y:S02]  /*94a0*/  HMUL2.BF16_V2 R6, R23, R98 ;  /* 0x0000006217067232 */ /* 0x000fe40000200000 */
[----:B------:R-:W-:Y:S01]  /*94b0*/  VIADD R41, R41, 0x4 ;  /* 0x0000000429297836 */ /* 0x000fe20000000000 */
[----:B------:R-:W-:Y:S01]  /*94c0*/  IADD3 R34, P1, R34, 0x10, RZ ;  /* 0x0000001022227810 */ /* 0x000fe20007f3e0ff */
[C---:B------:R-:W-:Y:S01]  /*94d0*/  IMAD.U32 R9, R2.reuse, 0x10000, RZ ;  /* 0x0001000002097824 */ /* 0x040fe200078e00ff */
[----:B------:R-:W-:Y:S01]  /*94e0*/  PRMT R3, R2, 0x7632, R3 ;  /* 0x0000763202037816 */ /* 0x000fe20000000003 */
[----:B------:R-:W-:Y:S01]  /*94f0*/  VIADD R102, R102, 0xfffffffc ;  /* 0xfffffffc66667836 */ /* 0x000fe20000000000 */
[C---:B------:R-:W-:Y:S01]  /*9500*/  PRMT R7, R6.reuse, 0x7632, R7 ;  /* 0x0000763206077816 */ /* 0x040fe20000000007 */
[----:B------:R-:W-:Y:S01]  /*9510*/  IMAD.U32 R6, R6, 0x10000, RZ ;  /* 0x0001000006067824 */ /* 0x000fe200078e00ff */
[----:B------:R-:W-:Y:S01]  /*9520*/  PRMT R5, R4, 0x7632, R5 ;  /* 0x0000763204057816 */ /* 0x000fe20000000005 */
[----:B------:R-:W-:Y:S01]  /*9530*/  IMAD.U32 R10, R3, 0x10000, RZ ;  /* 0x00010000030a7824 */ /* 0x000fe200078e00ff */
[----:B------:R-:W-:Y:S01]  /*9540*/  PRMT R2, R8, 0x7632, R2 ;  /* 0x0000763208027816 */ /* 0x000fe20000000002 */
[----:B------:R-:W-:Y:S01]  /*9550*/  IMAD.U32 R4, R4, 0x10000, RZ ;  /* 0x0001000004047824 */ /* 0x000fe200078e00ff */
[----:B------:R-:W-:Y:S01]  /*9560*/  SHF.L.U32 R5, R5, 0x10, RZ ;  /* 0x0000001005057819 */ /* 0x000fe200000006ff */
[----:B------:R-:W-:-:S02]  /*9570*/  IMAD.U32 R7, R7, 0x10000, RZ ;  /* 0x0001000007077824 */ /* 0x000fc400078e00ff */
[----:B------:R-:W-:Y:S01]  /*9580*/  FADD.FTZ R9, R9, R10 ;  /* 0x0000000a09097221 */ /* 0x000fe20000010000 */
[----:B------:R-:W-:Y:S01]  /*9590*/  ISETP.GE.AND P0, PT, R41, R42, PT ;  /* 0x0000002a2900720c */ /* 0x000fe20003f06270 */
[----:B------:R-:W-:Y:S02]  /*95a0*/  IMAD.U32 R8, R8, 0x10000, RZ ;  /* 0x0001000008087824 */ /* 0x000fe400078e00ff */
[----:B------:R-:W-:Y:S01]  /*95b0*/  FADD.FTZ R4, R4, R5 ;  /* 0x0000000504047221 */ /* 0x000fe20000010000 */
[----:B------:R-:W-:Y:S01]  /*95c0*/  SHF.L.U32 R3, R2, 0x10, RZ ;  /* 0x0000001002037819 */ /* 0x000fe200000006ff */
[----:B------:R-:W-:Y:S01]  /*95d0*/  FADD.FTZ R7, R6, R7 ;  /* 0x0000000706077221 */ /* 0x000fe20000010000 */
[----:B------:R-:W-:Y:S02]  /*95e0*/  VIADD R44, R44, 0x80 ;  /* 0x000000802c2c7836 */ /* 0x000fe40000000000 */
[----:B------:R-:W-:Y:S01]  /*95f0*/  FADD.FTZ R4, R9, R4 ;  /* 0x0000000409047221 */ /* 0x000fe20000010000 */
[----:B------:R-:W-:Y:S01]  /*9600*/  IADD3 R46, R46, 0x200, RZ ;  /* 0x000002002e2e7810 */ /* 0x000fe20007ffe0ff */
[----:B------:R-:W-:Y:S01]  /*9610*/  FADD.FTZ R3, R8, R3 ;  /* 0x0000000308037221 */ /* 0x000fe20000010000 */
[----:B------:R-:W-:-:S02]  /*9620*/  IMAD.X R35, RZ, RZ, R35, P1 ;  /* 0x000000ffff237224 */ /* 0x000fc400008e0623 */
[----:B------:R-:W-:-:S04]  /*9630*/  FADD.FTZ R4, R4, R7 ;  /* 0x0000000704047221 */ /* 0x000fc80000010000 */
[----:B------:R-:W-:-:S04]  /*9640*/  FADD.FTZ R4, R4, R3 ;  /* 0x0000000304047221 */ /* 0x000fc80000010000 */
[----:B------:R-:W-:Y:S01]  /*9650*/  FADD.FTZ R39, R4, R39 ;  /* 0x0000002704277221 */ /* 0x000fe20000010000 */
[----:B------:R-:W-:Y:S06]  /*9660*/  @!P0 BRA `(.L_x_17521) ;  /* 0xffffffbc00288947 */ /* 0x000fec000383ffff */
.L_x_17488:
[----:B------:R-:W-:Y:S05]  /*9670*/  BSYNC B0 ;  /* 0x0000000000007941 */ /* 0x000fea0003800000 */
.L_x_17486:
[----:B0-2---:R-:W0:Y:S01]  /*9680*/  SHFL.BFLY PT, R3, R0, 0x2, 0x1f ;  /* 0x0c401f0000037f89 */ /* 0x005e2200000e0000 */
[----:B------:R-:W1:Y:S01]  /*9690*/  S2UR UR5, SR_CgaCtaId ;  /* 0x00000000000579c3 */ /* 0x000e620000008800 */
[----:B------:R-:W-:Y:S01]  /*96a0*/  UMOV UR4, 0x400 ;  /* 0x0000040000047882 */ /* 0x000fe20000000000 */
[----:B------:R-:W-:Y:S01]  /*96b0*/  BSSY B0, `(.L_x_17522) ;  /* 0x0000063000007945 */ /* 0x000fe20003800000 */
[----:B------:R-:W2:Y:S01]  /*96c0*/  SHFL.BFLY PT, R5, R20, 0x2, 0x1f ;  /* 0x0c401f0014057f89 */ /* 0x000ea200000e0000 */
[----:B------:R-:W-:-:S03]  /*96d0*/  UIADD3 UR4, UR4, 0x120, URZ ;  /* 0x0000012004047890 */ /* 0x000fc6000fffe03f */
[----:B------:R-:W3:Y:S04]  /*96e0*/  SHFL.BFLY PT, R2, R25, 0x2, 0x1f ;  /* 0x0c401f0019027f89 */ /* 0x000ee800000e0000 */
[----:B------:R-:W4:Y:S04]  /*96f0*/  SHFL.BFLY PT, R11, R28, 0x2, 0x1f ;  /* 0x0c401f001c0b7f89 */ /* 0x000f2800000e0000 */
[----:B------:R-:W4:Y:S04]  /*9700*/  SHFL.BFLY PT, R15, R30, 0x2, 0x1f ;  /* 0x0c401f001e0f7f89 */ /* 0x000f2800000e0000 */
[----:B------:R-:W4:Y:S04]  /*9710*/  SHFL.BFLY PT, R7, R24, 0x2, 0x1f ;  /* 0x0c401f0018077f89 */ /* 0x000f2800000e0000 */
[----:B------:R-:W4:Y:S01]  /*9720*/  SHFL.BFLY PT, R9, R26, 0x2, 0x1f ;  /* 0x0c401f001a097f89 */ /* 0x000f2200000e0000 */
[----:B0-----:R-:W-:Y:S01]  /*9730*/  FADD.FTZ R3, R3, R0 ;  /* 0x0000000003037221 */ /* 0x001fe20000010000 */
[----:B------:R-:W-:Y:S01]  /*9740*/  SHF.R.S32.HI R0, RZ, 0x1f, R43 ;  /* 0x0000001fff007819 */ /* 0x000fe2000001142b */
[----:B-1----:R-:W-:Y:S01]  /*9750*/  ULEA UR4, UR5, UR4, 0x18 ;  /* 0x0000000405047291 */ /* 0x002fe2000f8ec03f */
[----:B------:R-:W0:Y:S01]  /*9760*/  SHFL.BFLY PT, R4, R27, 0x2, 0x1f ;  /* 0x0c401f001b047f89 */ /* 0x000e2200000e0000 */
[----:B--2---:R-:W-:Y:S01]  /*9770*/  FADD.FTZ R5, R5, R20 ;  /* 0x0000001405057221 */ /* 0x004fe20000010000 */
[----:B------:R-:W-:Y:S01]  /*9780*/  VIADD R20, R45, 0x1f ;  /* 0x0000001f2d147836 */ /* 0x000fe20000000000 */
[----:B------:R-:W-:Y:S01]  /*9790*/  LEA.HI R44, R0, R43, RZ, 0x2 ;  /* 0x0000002b002c7211 */ /* 0x000fe200078f10ff */
[----:B------:R-:W1:Y:S01]  /*97a0*/  SHFL.BFLY PT, R6, R29, 0x2, 0x1f ;  /* 0x0c401f001d067f89 */ /* 0x000e6200000e0000 */
[----:B---3--:R-:W-:Y:S01]  /*97b0*/  FADD.FTZ R25, R2, R25 ;  /* 0x0000001902197221 */ /* 0x008fe20000010000 */
[----:B------:R-:W-:-:S02]  /*97c0*/  LOP3.LUT R2, R43, 0x3, RZ, 0xc0, !PT ;  /* 0x000000032b027812 */ /* 0x000fc400078ec0ff */
[----:B------:R-:W2:Y:S01]  /*97d0*/  SHFL.BFLY PT, R8, R31, 0x2, 0x1f ;  /* 0x0c401f001f087f89 */ /* 0x000ea200000e0000 */
[----:B----4-:R-:W-:Y:S01]  /*97e0*/  FADD.FTZ R11, R11, R28 ;  /* 0x0000001c0b0b7221 */ /* 0x010fe20000010000 */
[----:B------:R-:W-:Y:S02]  /*97f0*/  ISETP.NE.AND P2, PT, R2, RZ, PT ;  /* 0x000000ff0200720c */ /* 0x000fe40003f45270 */
[----:B------:R-:W3:Y:S01]  /*9800*/  SHFL.BFLY PT, R17, R32, 0x2, 0x1f ;  /* 0x0c401f0020117f89 */ /* 0x000ee200000e0000 */
[----:B------:R-:W-:Y:S01]  /*9810*/  FADD.FTZ R15, R15, R30 ;  /* 0x0000001e0f0f7221 */ /* 0x000fe20000010000 */
[----:B------:R-:W-:Y:S02]  /*9820*/  ISETP.GT.U32.AND P3, PT, R20, 0x3e, PT ;  /* 0x0000003e1400780c */ /* 0x000fe40003f64070 */
[----:B------:R-:W4:Y:S01]  /*9830*/  SHFL.BFLY PT, R10, R33, 0x2, 0x1f ;  /* 0x0c401f00210a7f89 */ /* 0x000f2200000e0000 */
[----:B------:R-:W-:Y:S01]  /*9840*/  FADD.FTZ R7, R7, R24 ;  /* 0x0000001807077221 */ /* 0x000fe20000010000 */
[----:B------:R-:W-:-:S02]  /*9850*/  ISETP.GT.OR P0, PT, R45, 0x3f, P2 ;  /* 0x0000003f2d00780c */ /* 0x000fc40001704670 */
[----:B------:R-:W4:Y:S01]  /*9860*/  SHFL.BFLY PT, R19, R36, 0x2, 0x1f ;  /* 0x0c401f0024137f89 */ /* 0x000f2200000e0000 */
[----:B------:R-:W-:Y:S01]  /*9870*/  FADD.FTZ R9, R9, R26 ;  /* 0x0000001a09097221 */ /* 0x000fe20000010000 */
[----:B------:R-:W-:Y:S02]  /*9880*/  ISETP.GT.OR P1, PT, R45, 0x1f, P2 ;  /* 0x0000001f2d00780c */ /* 0x000fe40001724670 */
[----:B------:R-:W4:Y:S01]  /*9890*/  SHFL.BFLY PT, R12, R37, 0x2, 0x1f ;  /* 0x0c401f00250c7f89 */ /* 0x000f2200000e0000 */
[----:B0-----:R-:W-:-:S03]  /*98a0*/  FADD.FTZ R27, R4, R27 ;  /* 0x0000001b041b7221 */ /* 0x001fc60000010000 */
[----:B------:R-:W0:Y:S01]  /*98b0*/  SHFL.BFLY PT, R35, R38, 0x2, 0x1f ;  /* 0x0c401f0026237f89 */ /* 0x000e2200000e0000 */
[----:B-1----:R-:W-:Y:S01]  /*98c0*/  FADD.FTZ R13, R6, R29 ;  /* 0x0000001d060d7221 */ /* 0x002fe20000010000 */
[----:B------:R-:W-:Y:S02]  /*98d0*/  LOP3.LUT R29, R45, 0xffffffc0, RZ, 0xc0, !PT ;  /* 0xffffffc02d1d7812 */ /* 0x000fe400078ec0ff */
[----:B------:R-:W1:Y:S01]  /*98e0*/  SHFL.BFLY PT, R14, R39, 0x2, 0x1f ;  /* 0x0c401f00270e7f89 */ /* 0x000e6200000e0000 */
[----:B--2---:R-:W-:Y:S01]  /*98f0*/  FADD.FTZ R31, R8, R31 ;  /* 0x0000001f081f7221 */ /* 0x004fe20000010000 */
[----:B------:R-:W-:Y:S01]  /*9900*/  ISETP.NE.OR P5, PT, R29, 0x40, P2 ;  /* 0x000000401d00780c */ /* 0x000fe200017a5670 */
[----:B---3--:R-:W-:Y:S01]  /*9910*/  FADD.FTZ R17, R17, R32 ;  /* 0x0000002011117221 */ /* 0x008fe20000010000 */
[----:B------:R-:W2:Y:S01]  /*9920*/  SHFL.BFLY PT, R0, R3, 0x1, 0x1f ;  /* 0x0c201f0003007f89 */ /* 0x000ea200000e0000 */
[----:B------:R-:W-:Y:S01]  /*9930*/  LOP3.LUT R32, R45, 0xffffffe0, RZ, 0xc0, !PT ;  /* 0xffffffe02d207812 */ /* 0x000fe200078ec0ff */
[----:B----4-:R-:W-:-:S02]  /*9940*/  FADD.FTZ R33, R10, R33 ;  /* 0x000000210a217221 */ /* 0x010fc40000010000 */
[----:B------:R-:W3:Y:S01]  /*9950*/  SHFL.BFLY PT, R2, R5, 0x1, 0x1f ;  /* 0x0c201f0005027f89 */ /* 0x000ee200000e0000 */
[----:B------:R-:W-:Y:S01]  /*9960*/  ISETP.NE.OR P4, PT, R32, 0x20, P2 ;  /* 0x000000202000780c */ /* 0x000fe20001785670 */
[----:B------:R-:W-:Y:S02]  /*9970*/  FADD.FTZ R19, R19, R36 ;  /* 0x0000002413137221 */ /* 0x000fe40000010000 */
[----:B------:R-:W4:Y:S01]  /*9980*/  SHFL.BFLY PT, R4, R7, 0x1, 0x1f ;  /* 0x0c201f0007047f89 */ /* 0x000f2200000e0000 */
[----:B------:R-:W-:Y:S01]  /*9990*/  SHF.R.S32.HI R32, RZ, 0x2, R44 ;  /* 0x00000002ff207819 */ /* 0x000fe2000001142c */
[----:B------:R-:W-:Y:S02]  /*99a0*/  FADD.FTZ R23, R12, R37 ;  /* 0x000000250c177221 */ /* 0x000fe40000010000 */
[----:B------:R-:W4:Y:S02]  /*99b0*/  SHFL.BFLY PT, R6, R25, 0x1, 0x1f ;  /* 0x0c201f0019067f89 */ /* 0x000f2400000e0000 */
[----:B------:R-:W-:-:S02]  /*99c0*/  IMAD R21, R21, 0x80, R32 ;  /* 0x0000008015157824 */ /* 0x000fc400078e0220 */
[----:B0-----:R-:W-:Y:S01]  /*99d0*/  FADD.FTZ R28, R35, R38 ;  /* 0x00000026231c7221 */ /* 0x001fe20000010000 */
[----:B------:R-:W0:Y:S01]  /*99e0*/  SHFL.BFLY PT, R8, R9, 0x1, 0x1f ;  /* 0x0c201f0009087f89 */ /* 0x000e2200000e0000 */
[----:B-1----:R-:W-:-:S03]  /*99f0*/  FADD.FTZ R30, R14, R39 ;  /* 0x000000270e1e7221 */ /* 0x002fc60000010000 */
[----:B------:R-:W1:Y:S01]  /*9a00*/  SHFL.BFLY PT, R10, R27, 0x1, 0x1f ;  /* 0x0c201f001b0a7f89 */ /* 0x000e6200000e0000 */
[----:B------:R-:W-:-:S03]  /*9a10*/  LEA R21, R21, UR4, 0x2 ;  /* 0x0000000415157c11 */ /* 0x000fc6000f8e10ff */
[----:B------:R-:W1:Y:S01]  /*9a20*/  SHFL.BFLY PT, R12, R11, 0x1, 0x1f ;  /* 0x0c201f000b0c7f89 */ /* 0x000e6200000e0000 */
[----:B--2---:R-:W-:-:S03]  /*9a30*/  FADD.FTZ R0, R3, R0 ;  /* 0x0000000003007221 */ /* 0x004fc60000010000 */
[----:B------:R-:W2:Y:S01]  /*9a40*/  SHFL.BFLY PT, R14, R13, 0x1, 0x1f ;  /* 0x0c201f000d0e7f89 */ /* 0x000ea200000e0000 */
[----:B---3--:R-:W-:-:S03]  /*9a50*/  FADD.FTZ R29, R5, R2 ;  /* 0x00000002051d7221 */ /* 0x008fc60000010000 */
[----:B------:R-:W3:Y:S01]  /*9a60*/  SHFL.BFLY PT, R16, R15, 0x1, 0x1f ;  /* 0x0c201f000f107f89 */ /* 0x000ee200000e0000 */
[----:B----4-:R-:W-:-:S03]  /*9a70*/  FADD.FTZ R34, R7, R4 ;  /* 0x0000000407227221 */ /* 0x010fc60000010000 */
[----:B------:R-:W4:Y:S01]  /*9a80*/  SHFL.BFLY PT, R18, R31, 0x1, 0x1f ;  /* 0x0c201f001f127f89 */ /* 0x000f2200000e0000 */
[----:B------:R-:W-:-:S03]  /*9a90*/  FADD.FTZ R35, R25, R6 ;  /* 0x0000000619237221 */ /* 0x000fc60000010000 */
[----:B------:R-:W4:Y:S01]  /*9aa0*/  SHFL.BFLY PT, R20, R17, 0x1, 0x1f ;  /* 0x0c201f0011147f89 */ /* 0x000f2200000e0000 */
[----:B0-----:R-:W-:-:S03]  /*9ab0*/  FADD.FTZ R36, R9, R8 ;  /* 0x0000000809247221 */ /* 0x001fc60000010000 */
[----:B------:R-:W0:Y:S01]  /*9ac0*/  SHFL.BFLY PT, R22, R33, 0x1, 0x1f ;  /* 0x0c201f0021167f89 */ /* 0x000e2200000e0000 */
[----:B-1----:R-:W-:-:S03]  /*9ad0*/  FADD.FTZ R37, R27, R10 ;  /* 0x0000000a1b257221 */ /* 0x002fc60000010000 */
[----:B------:R-:W1:Y:S01]  /*9ae0*/  SHFL.BFLY PT, R24, R19, 0x1, 0x1f ;  /* 0x0c201f0013187f89 */ /* 0x000e6200000e0000 */
[----:B------:R-:W-:-:S03]  /*9af0*/  FADD.FTZ R38, R11, R12 ;  /* 0x0000000c0b267221 */ /* 0x000fc60000010000 */
[----:B------:R-:W1:Y:S01]  /*9b00*/  SHFL.BFLY PT, R26, R23, 0x1, 0x1f ;  /* 0x0c201f00171a7f89 */ /* 0x000e6200000e0000 */
[----:B--2---:R-:W-:-:S03]  /*9b10*/  FADD.FTZ R39, R13, R14 ;  /* 0x0000000e0d277221 */ /* 0x004fc60000010000 */
[----:B------:R-:W2:Y:S01]  /*9b20*/  SHFL.BFLY PT, R47, R28, 0x1, 0x1f ;  /* 0x0c201f001c2f7f89 */ /* 0x000ea200000e0000 */
[----:B---3--:R-:W-:-:S03]  /*9b30*/  FADD.FTZ R40, R15, R16 ;  /* 0x000000100f287221 */ /* 0x008fc60000010000 */
[----:B------:R-:W3:Y:S01]  /*9b40*/  SHFL.BFLY PT, R49, R30, 0x1, 0x1f ;  /* 0x0c201f001e317f89 */ /* 0x000ee200000e0000 */
[----:B----4-:R-:W-:Y:S01]  /*9b50*/  FADD.FTZ R41, R31, R18 ;  /* 0x000000121f297221 */ /* 0x010fe20000010000 */
[----:B------:R-:W-:Y:S01]  /*9b60*/  BAR.SYNC.DEFER_BLOCKING 0x0 ;  /* 0x0000000000007b1d */ /* 0x000fe20000010000 */
[----:B------:R-:W-:Y:S01]  /*9b70*/  FADD.FTZ R42, R17, R20 ;  /* 0x00000014112a7221 */ /* 0x000fe20000010000 */
[----:B0-----:R-:W-:Y:S01]  /*9b80*/  FADD.FTZ R43, R33, R22 ;  /* 0x00000016212b7221 */ /* 0x001fe20000010000 */
[----:B-1----:R-:W-:Y:S01]  /*9b90*/  FADD.FTZ R44, R19, R24 ;  /* 0x00000018132c7221 */ /* 0x002fe20000010000 */
[----:B------:R-:W-:Y:S01]  /*9ba0*/  FADD.FTZ R45, R23, R26 ;  /* 0x0000001a172d7221 */ /* 0x000fe20000010000 */
[----:B--2---:R-:W-:Y:S01]  /*9bb0*/  FADD.FTZ R47, R28, R47 ;  /* 0x0000002f1c2f7221 */ /* 0x004fe20000010000 */
[----:B---3-5:R-:W-:Y:S01]  /*9bc0*/  FADD.FTZ R46, R30, R49 ;  /* 0x000000311e2e7221 */ /* 0x028fe20000010000 */
        /* <DEDUP_REMOVED lines=17> */
.L_x_17523:
[----:B------:R-:W-:Y:S05]  /*9ce0*/  BSYNC B0 ;  /* 0x0000000000007941 */ /* 0x000fea0003800000 */
.L_x_17522:
        /* <DEDUP_REMOVED lines=35> */
.L_x_17525:
[----:B------:R-:W-:Y:S05]  /*9f20*/  BSYNC B0 ;  /* 0x0000000000007941 */ /* 0x000fea0003800000 */
.L_x_17524:
        /* <DEDUP_REMOVED lines=19> */
.L_x_17527:
[----:B------:R-:W-:Y:S05]  /*a060*/  BSYNC B0 ;  /* 0x0000000000007941 */ /* 0x000fea0003800000 */
.L_x_17526:
        /* <DEDUP_REMOVED lines=36> */
.L_x_17529:
[----:B------:R-:W-:Y:S05]  /*a2b0*/  BSYNC B0 ;  /* 0x0000000000007941 */ /* 0x000fea0003800000 */
.L_x_17528:
[----:B------:R-:W-:Y:S06]  /*a2c0*/  BAR.SYNC.DEFER_BLOCKING 0x0 ;  /* 0x0000000000007b1d */ /* 0x000fec0000010000 */
[----:B------:R-:W-:Y:S05]  /*a2d0*/  @P3 EXIT ;  /* 0x000000000000394d */ /* 0x000fea0003800000 */
[----:B------:R-:W2:Y:S01]  /*a2e0*/  S2UR UR5, SR_CTAID.Y ;  /* 0x00000000000579c3 */ /* 0x000ea20000002600 */
[----:B------:R-:W-:-:S07]  /*a2f0*/  ULDC UR4, c[0x0][0xc] ;  /* 0x0000030000047ab9 */ /* 0x000fce0000000800 */
[----:B------:R-:W3:Y:S08]  /*a300*/  S2UR UR7, SR_CTAID.X ;  /* 0x00000000000779c3 */ /* 0x000ef00000002500 */
[----:B------:R-:W4:Y:S01]  /*a310*/  S2UR UR6, SR_CTAID.Z ;  /* 0x00000000000679c3 */ /* 0x000f220000002700 */
[----:B--2---:R-:W-:-:S03]  /*a320*/  UIMAD UR4, UR5, UR4, URZ ;  /* 0x00000004050472a4 */ /* 0x004fc6000f8e023f */
[----:B------:R-:W-:Y:S02]  /*a330*/  ULDC UR5, c[0x0][0x14] ;  /* 0x0000050000057ab9 */ /* 0x000fe40000000800 */
[----:B------:R-:W-:Y:S02]  /*a340*/  UIMAD UR4, UR4, UR5, URZ ;  /* 0x00000005040472a4 */ /* 0x000fe4000f8e023f */
[----:B---3--:R-:W-:Y:S02]  /*a350*/  UIMAD UR5, UR7, UR5, URZ ;  /* 0x00000005070572a4 */ /* 0x008fe4000f8e023f */
[----:B------:R-:W-:Y:S02]  /*a360*/  USHF.L.U32 UR4, UR4, 0x7, URZ ;  /* 0x0000000704047899 */ /* 0x000fe4000800063f */
[----:B------:R-:W-:Y:S02]  /*a370*/  USHF.L.U32 UR5, UR5, 0x7, URZ ;  /* 0x0000000705057899 */ /* 0x000fe4000800063f */
[----:B------:R-:W-:-:S02]  /*a380*/  USHF.R.S32.HI UR7, URZ, 0x1f, UR4 ;  /* 0x0000001f3f077899 */ /* 0x000fc40008011404 */
[----:B----4-:R-:W-:Y:S02]  /*a390*/  USHF.L.U32 UR6, UR6, 0x7, URZ ;  /* 0x0000000706067899 */ /* 0x010fe4000800063f */
[----:B------:R-:W-:Y:S02]  /*a3a0*/  USHF.R.S32.HI UR8, URZ, 0x1f, UR5 ;  /* 0x0000001f3f087899 */ /* 0x000fe40008011405 */
[----:B------:R-:W-:Y:S02]  /*a3b0*/  USHF.R.S32.HI UR9, URZ, 0x1f, UR6 ;  /* 0x0000001f3f097899 */ /* 0x000fe40008011406 */
[----:B------:R-:W-:-:S04]  /*a3c0*/  UIADD3 UR4, UP0, UP1, UR4, UR5, UR6 ;  /* 0x0000000504047290 */ /* 0x000fc8000f91e006 */
[----:B------:R-:W-:Y:S01]  /*a3d0*/  UIADD3.X UR7, UR7, UR8, UR9, UP0, UP1 ;  /* 0x0000000807077290 */ /* 0x000fe200087e2409 */
[----:B------:R-:W-:Y:S11]  /*a3e0*/  @P2 EXIT ;  /* 0x000000000000294d */ /* 0x000ff60003800000 */
[C---:B------:R-:W-:Y:S01]  /*a3f0*/  IADD3 R3, R32.reuse, 0x8, RZ ;  /* 0x0000000820037810 */ /* 0x040fe20007ffe0ff */
[C---:B------:R-:W-:Y:S01]  /*a400*/  VIADD R6, R32.reuse, 0x10 ;  /* 0x0000001020067836 */ /* 0x040fe20000000000 */
[C---:B------:R-:W-:Y:S01]  /*a410*/  IADD3 R9, P0, R32.reuse, UR4, RZ ;  /* 0x0000000420097c10 */ /* 0x040fe2000ff1e0ff */
[----:B------:R-:W-:Y:S01]  /*a420*/  ULDC.64 UR8, c[0x0][0x210] ;  /* 0x0000840000087ab9 */ /* 0x000fe20000000a00 */
[C---:B------:R-:W-:Y:S01]  /*a430*/  IADD3 R5, P1, R3.reuse, UR4, RZ ;  /* 0x0000000403057c10 */ /* 0x040fe2000ff3e0ff */
[C---:B------:R-:W-:Y:S01]  /*a440*/  VIADD R7, R32.reuse, 0x18 ;  /* 0x0000001820077836 */ /* 0x040fe20000000000 */
[C---:B------:R-:W-:Y:S01]  /*a450*/  LEA.HI.X.SX32 R10, R32.reuse, UR7, 0x1, P0 ;  /* 0x00000007200a7c11 */ /* 0x040fe200080f0eff */
[C---:B------:R-:W-:Y:S01]  /*a460*/  VIADD R15, R32.reuse, 0x38 ;  /* 0x00000038200f7836 */ /* 0x040fe20000000000 */
[----:B------:R-:W-:Y:S01]  /*a470*/  LEA.HI.X.SX32 R8, R3, UR7, 0x1, P1 ;  /* 0x0000000703087c11 */ /* 0x000fe200088f0eff */
[C---:B------:R-:W-:Y:S01]  /*a480*/  VIADD R25, R32.reuse, 0x60 ;  /* 0x0000006020197836 */ /* 0x040fe20000000000 */
[----:B------:R-:W-:Y:S01]  /*a490*/  LEA R2, P0, R9, UR8, 0x1 ;  /* 0x0000000809027c11 */ /* 0x000fe2000f8008ff */
[----:B------:R-:W-:Y:S01]  /*a4a0*/  VIADD R30, R32, 0x70 ;  /* 0x00000070201e7836 */ /* 0x000fe20000000000 */
[----:B------:R-:W-:-:S02]  /*a4b0*/  LEA R4, P1, R5, UR8, 0x1 ;  /* 0x0000000805047c11 */ /* 0x000fc4000f8208ff */
[----:B------:R-:W-:Y:S02]  /*a4c0*/  IADD3 R11, P2, R6, UR4, RZ ;  /* 0x00000004060b7c10 */ /* 0x000fe4000ff5e0ff */
[----:B------:R-:W-:Y:S01]  /*a4d0*/  LEA.HI.X R3, R9, UR9, R10, 0x1, P0 ;  /* 0x0000000909037c11 */ /* 0x000fe200080f0c0a */
[----:B------:R-:W-:Y:S01]  /*a4e0*/  VIADD R10, R32, 0x20 ;  /* 0x00000020200a7836 */ /* 0x000fe20000000000 */
[----:B------:R-:W-:Y:S02]  /*a4f0*/  LEA.HI.X R5, R5, UR9, R8, 0x1, P1 ;  /* 0x0000000905057c11 */ /* 0x000fe400088f0c08 */
[----:B------:R-:W-:Y:S02]  /*a500*/  IADD3 R9, P1, R7, UR4, RZ ;  /* 0x0000000407097c10 */ /* 0x000fe4000ff3e0ff */
[----:B------:R-:W-:Y:S02]  /*a510*/  LEA.HI.X.SX32 R14, R6, UR7, 0x1, P2 ;  /* 0x00000007060e7c11 */ /* 0x000fe400090f0eff */
[----:B------:R-:W-:-:S02]  /*a520*/  LEA R6, P0, R11, UR8, 0x1 ;  /* 0x000000080b067c11 */ /* 0x000fc4000f8008ff */
[----:B------:R-:W-:Y:S02]  /*a530*/  LEA.HI.X.SX32 R12, R7, UR7, 0x1, P1 ;  /* 0x00000007070c7c11 */ /* 0x000fe400088f0eff */
[----:B------:R-:W-:Y:S02]  /*a540*/  LEA R8, P1, R9, UR8, 0x1 ;  /* 0x0000000809087c11 */ /* 0x000fe4000f8208ff */
[----:B------:R-:W-:Y:S01]  /*a550*/  LEA.HI.X R7, R11, UR9, R14, 0x1, P0 ;  /* 0x000000090b077c11 */ /* 0x000fe200080f0c0e */
[C---:B------:R-:W-:Y:S01]  /*a560*/  VIADD R14, R32.reuse, 0x30 ;  /* 0x00000030200e7836 */ /* 0x040fe20000000000 */
[----:B------:R-:W-:Y:S02]  /*a570*/  IADD3 R11, R32, 0x28, RZ ;  /* 0x00000028200b7810 */ /* 0x000fe40007ffe0ff */
[----:B------:R-:W-:Y:S02]  /*a580*/  IADD3 R17, P0, R10, UR4, RZ ;  /* 0x000000040a117c10 */ /* 0x000fe4000ff1e0ff */
[----:B------:R-:W-:-:S02]  /*a590*/  LEA.HI.X R9, R9, UR9, R12, 0x1, P1 ;  /* 0x0000000909097c11 */ /* 0x000fc400088f0c0c */
[----:B------:R-:W-:Y:S02]  /*a5a0*/  IADD3 R13, P1, R11, UR4, RZ ;  /* 0x000000040b0d7c10 */ /* 0x000fe4000ff3e0ff */
[----:B------:R-:W-:Y:S02]  /*a5b0*/  LEA.HI.X.SX32 R18, R10, UR7, 0x1, P0 ;  /* 0x000000070a127c11 */ /* 0x000fe400080f0eff */
[----:B------:R-:W-:Y:S02]  /*a5c0*/  LEA R10, P0, R17, UR8, 0x1 ;  /* 0x00000008110a7c11 */ /* 0x000fe4000f8008ff */
[----:B------:R-:W-:Y:S02]  /*a5d0*/  LEA.HI.X.SX32 R16, R11, UR7, 0x1, P1 ;  /* 0x000000070b107c11 */ /* 0x000fe400088f0eff */
[----:B------:R-:W-:Y:S01]  /*a5e0*/  LEA.HI.X R11, R17, UR9, R18, 0x1, P0 ;  /* 0x00000009110b7c11 */ /* 0x000fe200080f0c12 */
[----:B------:R-:W-:Y:S01]  /*a5f0*/  VIADD R18, R32, 0x40 ;  /* 0x0000004020127836 */ /* 0x000fe20000000000 */
[----:B------:R-:W-:-:S02]  /*a600*/  LEA R12, P1, R13, UR8, 0x1 ;  /* 0x000000080d0c7c11 */ /* 0x000fc4000f8208ff */
[C---:B01----:R-:W-:Y:S02]  /*a610*/  IADD3 R21, P0, R14.reuse, UR4, RZ ;  /* 0x000000040e157c10 */ /* 0x043fe4000ff1e0ff */
[----:B------:R-:W-:Y:S02]  /*a620*/  IADD3 R17, P2, R15, UR4, RZ ;  /* 0x000000040f117c10 */ /* 0x000fe4000ff5e0ff */
[----:B------:R-:W-:Y:S02]  /*a630*/  LEA.HI.X R13, R13, UR9, R16, 0x1, P1 ;  /* 0x000000090d0d7c11 */ /* 0x000fe400088f0c10 */
[----:B------:R-:W-:Y:S02]  /*a640*/  LEA.HI.X.SX32 R22, R14, UR7, 0x1, P0 ;  /* 0x000000070e167c11 */ /* 0x000fe400080f0eff */
[----:B------:R-:W-:Y:S02]  /*a650*/  LEA.HI.X.SX32 R20, R15, UR7, 0x1, P2 ;  /* 0x000000070f147c11 */ /* 0x000fe400090f0eff */
[----:B------:R-:W-:-:S02]  /*a660*/  LEA R14, P0, R21, UR8, 0x1 ;  /* 0x00000008150e7c11 */ /* 0x000fc4000f8008ff */
[----:B------:R-:W-:Y:S02]  /*a670*/  LEA R16, P1, R17, UR8, 0x1 ;  /* 0x0000000811107c11 */ /* 0x000fe4000f8208ff */
[----:B------:R-:W-:Y:S02]  /*a680*/  IADD3 R19, R32, 0x48, RZ ;  /* 0x0000004820137810 */ /* 0x000fe40007ffe0ff */
[----:B------:R-:W-:Y:S02]  /*a690*/  IADD3 R23, P2, R18, UR4, RZ ;  /* 0x0000000412177c10 */ /* 0x000fe4000ff5e0ff */
[----:B------:R-:W-:Y:S01]  /*a6a0*/  LEA.HI.X R15, R21, UR9, R22, 0x1, P0 ;  /* 0x00000009150f7c11 */ /* 0x000fe200080f0c16 */
[----:B------:R-:W-:Y:S01]  /*a6b0*/  VIADD R22, R32, 0x50 ;  /* 0x0000005020167836 */ /* 0x000fe20000000000 */
[----:B------:R-:W-:Y:S02]  /*a6c0*/  LEA.HI.X R17, R17, UR9, R20, 0x1, P1 ;  /* 0x0000000911117c11 */ /* 0x000fe400088f0c14 */
[----:B------:R-:W-:-:S02]  /*a6d0*/  IADD3 R21, P1, R19, UR4, RZ ;  /* 0x0000000413157c10 */ /* 0x000fc4000ff3e0ff */
[----:B------:R-:W-:Y:S02]  /*a6e0*/  LEA.HI.X.SX32 R26, R18, UR7, 0x1, P2 ;  /* 0x00000007121a7c11 */ /* 0x000fe400090f0eff */
[----:B------:R-:W-:Y:S02]  /*a6f0*/  LEA R18, P0, R23, UR8, 0x1 ;  /* 0x0000000817127c11 */ /* 0x000fe4000f8008ff */
[----:B------:R-:W-:Y:S02]  /*a700*/  LEA.HI.X.SX32 R24, R19, UR7, 0x1, P1 ;  /* 0x0000000713187c11 */ /* 0x000fe400088f0eff */
[----:B------:R-:W-:Y:S01]  /*a710*/  LEA.HI.X R19, R23, UR9, R26, 0x1, P0 ;  /* 0x0000000917137c11 */ /* 0x000fe200080f0c1a */
[----:B------:R-:W-:Y:S01]  /*a720*/  VIADD R23, R32, 0x58 ;  /* 0x0000005820177836 */ /* 0x000fe20000000000 */
[----:B------:R-:W-:Y:S02]  /*a730*/  LEA R20, P1, R21, UR8, 0x1 ;  /* 0x0000000815147c11 */ /* 0x000fe4000f8208ff */
[----:B------:R-:W-:-:S02]  /*a740*/  IADD3 R26, P0, R22, UR4, RZ ;  /* 0x00000004161a7c10 */ /* 0x000fc4000ff1e0ff */
[----:B------:R-:W-:Y:S02]  /*a750*/  LEA.HI.X R21, R21, UR9, R24, 0x1, P1 ;  /* 0x0000000915157c11 */ /* 0x000fe400088f0c18 */
[----:B------:R-:W-:Y:S02]  /*a760*/  IADD3 R28, P1, R23, UR4, RZ ;  /* 0x00000004171c7c10 */ /* 0x000fe4000ff3e0ff */
[----:B------:R-:W-:Y:S02]  /*a770*/  LEA.HI.X.SX32 R33, R22, UR7, 0x1, P0 ;  /* 0x0000000716217c11 */ /* 0x000fe400080f0eff */
[----:B------:R-:W-:Y:S02]  /*a780*/  LEA R22, P0, R26, UR8, 0x1 ;  /* 0x000000081a167c11 */ /* 0x000fe4000f8008ff */
[----:B------:R-:W-:Y:S02]  /*a790*/  IADD3 R27, P2, R25, UR4, RZ ;  /* 0x00000004191b7c10 */ /* 0x000fe4000ff5e0ff */
[----:B------:R-:W-:-:S02]  /*a7a0*/  LEA.HI.X.SX32 R31, R23, UR7, 0x1, P1 ;  /* 0x00000007171f7c11 */ /* 0x000fc400088f0eff */
[----:B------:R-:W-:Y:S02]  /*a7b0*/  LEA R24, P1, R28, UR8, 0x1 ;  /* 0x000000081c187c11 */ /* 0x000fe4000f8208ff */
[----:B------:R-:W-:Y:S02]  /*a7c0*/  F2FP.BF16.F32.PACK_AB R0, R29, R0 ;  /* 0x000000001d00723e */ /* 0x000fe400000010ff */
[----:B------:R-:W-:Y:S02]  /*a7d0*/  LEA.HI.X R23, R26, UR9, R33, 0x1, P0 ;  /* 0x000000091a177c11 */ /* 0x000fe400080f0c21 */
[----:B------:R-:W-:Y:S01]  /*a7e0*/  LEA.HI.X.SX32 R48, R25, UR7, 0x1, P2 ;  /* 0x0000000719307c11 */ /* 0x000fe200090f0eff */
[----:B------:R0:W-:Y:S01]  /*a7f0*/  STG.E.U16 desc[UR10][R2.64], R0 ;  /* 0x0000000002007986 */ /* 0x0001e2000c10150a */
[----:B------:R-:W-:Y:S02]  /*a800*/  F2FP.BF16.F32.PACK_AB R34, R35, R34 ;  /* 0x000000222322723e */ /* 0x000fe400000010ff */
[----:B------:R-:W-:-:S02]  /*a810*/  LEA R26, P0, R27, UR8, 0x1 ;  /* 0x000000081b1a7c11 */ /* 0x000fc4000f8008ff */
[----:B------:R-:W-:Y:S02]  /*a820*/  LEA.HI.X R25, R28, UR9, R31, 0x1, P1 ;  /* 0x000000091c197c11 */ /* 0x000fe400088f0c1f */
[----:B------:R-:W-:Y:S02]  /*a830*/  PRMT R35, R0, 0x7632, R35 ;  /* 0x0000763200237816 */ /* 0x000fe40000000023 */
[C---:B------:R-:W-:Y:S01]  /*a840*/  IADD3 R28, R32.reuse, 0x68, RZ ;  /* 0x00000068201c7810 */ /* 0x040fe20007ffe0ff */
[----:B------:R-:W-:Y:S01]  /*a850*/  VIADD R32, R32, 0x78 ;  /* 0x0000007820207836 */ /* 0x000fe20000000000 */
[----:B------:R-:W-:Y:S01]  /*a860*/  F2FP.BF16.F32.PACK_AB R36, R37, R36 ;  /* 0x000000242524723e */ /* 0x000fe200000010ff */
[----:B------:R1:W-:Y:S01]  /*a870*/  STG.E.U16 desc[UR10][R4.64], R35 ;  /* 0x0000002304007986 */ /* 0x0003e2000c10150a */
[----:B------:R-:W-:Y:S02]  /*a880*/  LEA.HI.X R27, R27, UR9, R48, 0x1, P0 ;  /* 0x000000091b1b7c11 */ /* 0x000fe400080f0c30 */
[----:B0-----:R-:W-:Y:S01]  /*a890*/  PRMT R3, R34, 0x7632, R3 ;  /* 0x0000763222037816 */ /* 0x001fe20000000003 */
[----:B------:R-:W-:Y:S01]  /*a8a0*/  STG.E.U16 desc[UR10][R6.64], R34 ;  /* 0x0000002206007986 */ /* 0x000fe2000c10150a */
[----:B------:R-:W-:-:S02]  /*a8b0*/  F2FP.BF16.F32.PACK_AB R38, R39, R38 ;  /* 0x000000262726723e */ /* 0x000fc400000010ff */
[----:B------:R-:W-:Y:S01]  /*a8c0*/  IADD3 R49, P0, R28, UR4, RZ ;  /* 0x000000041c317c10 */ /* 0x000fe2000ff1e0ff */
[----:B------:R-:W-:Y:S01]  /*a8d0*/  STG.E.U16 desc[UR10][R8.64], R3 ;  /* 0x0000000308007986 */ /* 0x000fe2000c10150a */
[----:B------:R-:W-:Y:S02]  /*a8e0*/  IADD3 R31, P1, R30, UR4, RZ ;  /* 0x000000041e1f7c10 */ /* 0x000fe4000ff3e0ff */
[----:B------:R-:W-:Y:S01]  /*a8f0*/  F2FP.BF16.F32.PACK_AB R40, R41, R40 ;  /* 0x000000282928723e */ /* 0x000fe200000010ff */
[----:B------:R-:W-:Y:S01]  /*a900*/  STG.E.U16 desc[UR10][R10.64], R36 ;  /* 0x000000240a007986 */ /* 0x000fe2000c10150a */
[----:B-1----:R-:W-:Y:S02]  /*a910*/  PRMT R5, R36, 0x7632, R5 ;  /* 0x0000763224057816 */ /* 0x002fe40000000005 */
[----:B------:R-:W-:Y:S02]  /*a920*/  IADD3 R33, P2, R32, UR4, RZ ;  /* 0x0000000420217c10 */ /* 0x000fe4000ff5e0ff */
[----:B------:R-:W-:Y:S01]  /*a930*/  PRMT R0, R38, 0x7632, R0 ;  /* 0x0000763226007816 */ /* 0x000fe20000000000 */
[----:B------:R0:W-:Y:S01]  /*a940*/  STG.E.U16 desc[UR10][R12.64], R5 ;  /* 0x000000050c007986 */ /* 0x0001e2000c10150a */
[----:B------:R-:W-:-:S02]  /*a950*/  F2FP.BF16.F32.PACK_AB R42, R43, R42 ;  /* 0x0000002a2b2a723e */ /* 0x000fc400000010ff */
[----:B------:R-:W-:Y:S01]  /*a960*/  LEA.HI.X.SX32 R52, R28, UR7, 0x1, P0 ;  /* 0x000000071c347c11 */ /* 0x000fe200080f0eff */
[----:B------:R1:W-:Y:S01]  /*a970*/  STG.E.U16 desc[UR10][R14.64], R38 ;  /* 0x000000260e007986 */ /* 0x0003e2000c10150a */
[----:B------:R-:W-:Y:S02]  /*a980*/  LEA.HI.X.SX32 R50, R30, UR7, 0x1, P1 ;  /* 0x000000071e327c11 */ /* 0x000fe400088f0eff */
[----:B------:R-:W-:Y:S01]  /*a990*/  LEA R28, P0, R49, UR8, 0x1 ;  /* 0x00000008311c7c11 */ /* 0x000fe2000f8008ff */
[----:B------:R2:W-:Y:S01]  /*a9a0*/  STG.E.U16 desc[UR10][R16.64], R0 ;  /* 0x0000000010007986 */ /* 0x0005e2000c10150a */
[----:B------:R-:W-:Y:S02]  /*a9b0*/  PRMT R2, R40, 0x7632, R2 ;  /* 0x0000763228027816 */ /* 0x000fe40000000002 */
[----:B------:R-:W-:Y:S01]  /*a9c0*/  F2FP.BF16.F32.PACK_AB R44, R45, R44 ;  /* 0x0000002c2d2c723e */ /* 0x000fe200000010ff */
[----:B------:R-:W-:Y:S01]  /*a9d0*/  STG.E.U16 desc[UR10][R18.64], R40 ;  /* 0x0000002812007986 */ /* 0x000fe2000c10150a */
[----:B------:R-:W-:-:S02]  /*a9e0*/  LEA R30, P1, R31, UR8, 0x1 ;  /* 0x000000081f1e7c11 */ /* 0x000fc4000f8208ff */
[----:B------:R-:W-:Y:S01]  /*a9f0*/  LEA.HI.X.SX32 R48, R32, UR7, 0x1, P2 ;  /* 0x0000000720307c11 */ /* 0x000fe200090f0eff */
[----:B------:R-:W-:Y:S01]  /*aa00*/  STG.E.U16 desc[UR10][R20.64], R2 ;  /* 0x0000000214007986 */ /* 0x000fe2000c10150a */
[----:B------:R-:W-:Y:S02]  /*aa10*/  LEA R32, P2, R33, UR8, 0x1 ;  /* 0x0000000821207c11 */ /* 0x000fe4000f8408ff */
[----:B0-----:R-:W-:Y:S01]  /*aa20*/  PRMT R12, R42, 0x7632, R12 ;  /* 0x000076322a0c7816 */ /* 0x001fe2000000000c */
[----:B------:R-:W-:Y:S01]  /*aa30*/  STG.E.U16 desc[UR10][R22.64], R42 ;  /* 0x0000002a16007986 */ /* 0x000fe2000c10150a */
[----:B------:R-:W-:Y:S02]  /*aa40*/  F2FP.BF16.F32.PACK_AB R46, R46, R47 ;  /* 0x0000002f2e2e723e */ /* 0x000fe400000010ff */
[----:B------:R-:W-:Y:S01]  /*aa50*/  LEA.HI.X R29, R49, UR9, R52, 0x1, P0 ;  /* 0x00000009311d7c11 */ /* 0x000fe200080f0c34 */
[----:B------:R-:W-:Y:S01]  /*aa60*/  STG.E.U16 desc[UR10][R24.64], R12 ;  /* 0x0000000c18007986 */ /* 0x000fe2000c10150a */
[----:B-1----:R-:W-:-:S02]  /*aa70*/  PRMT R14, R44, 0x7632, R14 ;  /* 0x000076322c0e7816 */ /* 0x002fc4000000000e */
[----:B------:R-:W-:Y:S01]  /*aa80*/  LEA.HI.X R31, R31, UR9, R50, 0x1, P1 ;  /* 0x000000091f1f7c11 */ /* 0x000fe200088f0c32 */
[----:B------:R-:W-:Y:S01]  /*aa90*/  STG.E.U16 desc[UR10][R26.64], R44 ;  /* 0x0000002c1a007986 */ /* 0x000fe2000c10150a */
[----:B------:R-:W-:Y:S02]  /*aaa0*/  LEA.HI.X R33, R33, UR9, R48, 0x1, P2 ;  /* 0x0000000921217c11 */ /* 0x000fe400090f0c30 */
[----:B--2---:R-:W-:Y:S01]  /*aab0*/  PRMT R16, R46, 0x7632, R16 ;  /* 0x000076322e107816 */ /* 0x004fe20000000010 */
[----:B------:R-:W-:Y:S04]  /*aac0*/  STG.E.U16 desc[UR10][R28.64], R14 ;  /* 0x0000000e1c007986 */ /* 0x000fe8000c10150a */
[----:B------:R-:W-:Y:S04]  /*aad0*/  STG.E.U16 desc[UR10][R30.64], R46 ;  /* 0x0000002e1e007986 */ /* 0x000fe8000c10150a */
[----:B------:R-:W-:Y:S01]  /*aae0*/  STG.E.U16 desc[UR10][R32.64], R16 ;  /* 0x0000001020007986 */ /* 0x000fe2000c10150a */
[----:B------:R-:W-:Y:S05]  /*aaf0*/  EXIT ;  /* 0x000000000000794d */ /* 0x000fea0003800000 */
.L_x_17530:
        /* <DEDUP_REMOVED lines=16> */
.L_x_28352:


//--------------------- .text._ZN4vllm25paged_attention_v1_kernelI13__nv_bfloat16S1_Li120ELi32ELi128ELNS_18Fp8KVCacheDataTypeE0ELb0EEEvPT_PKS3_PKT0_S9_ifPKiSB_iPKfiiiSD_SD_iiiii --------------------------
	.section	.text._ZN4vllm25paged_attention_v1_kernelI13__nv_bfloat16S1_Li120ELi32ELi128ELNS_18Fp8KVCacheDataTypeE0ELb0EEEvPT_PKS3_PKT0_S9_ifPKiSB_iPKfiiiSD_SD_iiiii,"ax",@progbits
	.align	128
        .global         _ZN4vllm25paged_attention_v1_kernelI13__nv_bfloat16S1_Li120ELi32ELi128ELNS_18Fp8KVCacheDataTypeE0ELb0EEEvPT_PKS3_PKT0_S9_ifPKiSB_iPKfiiiSD_SD_iiiii
        .type           _ZN4vllm25paged_attention_v1_kernelI13__nv_bfloat16S1_Li120ELi32ELi128ELNS_18Fp8KVCacheDataTypeE0ELb0EEEvPT_PKS3_PKT0_S9_ifPKiSB_iPKfiiiSD_SD_iiiii,@function
        .size           _ZN4vllm25paged_attention_v1_kernelI13__nv_bfloat16S1_Li120ELi32ELi128ELNS_18Fp8KVCacheDataTypeE0ELb0EEEvPT_PKS3_PKT0_S9_ifPKiSB_iPKfiiiSD_SD_iiiii,(.L_x_28353 - _ZN4vllm25paged_attention_v1_kernelI13__nv_bfloat16S1_Li120ELi32ELi128ELNS_18Fp8KVCacheDataTypeE0ELb0EEEvPT_PKS3_PKT0_S9_ifPKiSB_iPKfiiiSD_SD_iiiii)
        .other          _ZN4vllm25paged_attention_v1_kernelI13__nv_bfloat16S1_Li120ELi32ELi128ELNS_18Fp8KVCacheDataTypeE0ELb0EEEvPT_PKS3_PKT0_S9_ifPKiSB_iPKfiiiSD_SD_iiiii,@"STO_CUDA_ENTRY STV_DEFAULT"
_ZN4vllm25paged_attention_v1_kernelI13__nv_bfloat16S1_Li120ELi32ELi128ELNS_18Fp8KVCacheDataTypeE0ELb0EEEvPT_PKS3_PKT0_S9_ifPKiSB_iPKfiiiSD_SD_iiiii:
.text._ZN4vllm25paged_attention_v1_kernelI13__nv_bfloat16S1_Li120ELi32ELi128ELNS_18Fp8KVCacheDataTypeE0ELb0EEEvPT_PKS3_PKT0_S9_ifPKiSB_iPKfiiiSD_SD_iiiii:
        /* <DEDUP_REMOVED lines=106> */
.L_x_17535:
        /* <DEDUP_REMOVED lines=15> */
.L_x_17534:
[----:B------:R-:W-:Y:S05]  /*0790*/  BSYNC B1 ;  /* 0x0000000000017941 */ /* 0x000fea0003800000 */
.L_x_17533:
        /* <DEDUP_REMOVED lines=10> */
[C---:B------:R-:W-:Y:S02]  /*0840*/  LEA R0, R6.reuse, UR4, 0x4 ;  /* 0x0000000406007c11 */ /* 0x040fe4000f8e20ff */
[C---:B-1----:R-:W-:Y:S02]  /*0850*/  LEA R7, P0, R25.reuse, R2, 0x1 ;  /* 0x0000000219077211 */ /* 0x042fe400078008ff */
[----:B------:R-:W-:Y:S01]  /*0860*/  IADD3 R6, R6, -0x200, RZ ;  /* 0xfffffe0006067810 */ /* 0x000fe20007ffe0ff */
[----:B------:R-:W-:Y:S01]  /*0870*/  VIADD R0, R0, 0x1000 ;  /* 0x0000100000007836 */ /* 0x000fe20000000000 */
[----:B------:R-:W-:-:S09]  /*0880*/  LEA.HI.X R25, R25, R3, R12, 0x1, P0 ;  /* 0x0000000319197211 */ /* 0x000fd200000f0c0c */
.L_x_17536:
        /* <DEDUP_REMOVED lines=26> */
[----:B0-----:R-:W-:Y:S01]  /*0a30*/  IADD3 R0, R0, 0x2000, RZ ;  /* 0x0000200000007810 */ /* 0x001fe20007ffe0ff */
[----:B------:R-:W-:Y:S06]  /*0a40*/  @!P0 BRA `(.L_x_17536) ;  /* 0xfffffffc00908947 */ /* 0x000fec000383ffff */
.L_x_17532:
[----:B------:R-:W-:Y:S05]  /*0a50*/  BSYNC B0 ;  /* 0x0000000000007941 */ /* 0x000fea0003800000 */
.L_x_17531:
        /* <DEDUP_REMOVED lines=34> */
[----:B------:R-:W-:Y:S01]  /*0c80*/  IMAD.U32 R37, R33, 0x10000, RZ ;  /* 0x0001000021257824 */ /* 0x000fe200078e00ff */
[C---:B------:R-:W-:Y:S01]  /*0c90*/  PRMT R57, R34.reuse, 0x7632, R57 ;  /* 0x0000763222397816 */ /* 0x040fe20000000039 */
[C---:B--2---:R-:W-:Y:S01]  /*0ca0*/  IMAD.U32 R33, R29.reuse, 0x10000, RZ ;  /* 0x000100001d217824 */ /* 0x044fe200078e00ff */
[----:B------:R-:W-:Y:S01]  /*0cb0*/  SHF.L.U32 R36, R34, 0x10, RZ ;  /* 0x0000001022247819 */ /* 0x000fe200000006ff */
[C---:B------:R-:W-:Y:S01]  /*0cc0*/  IMAD.U32 R34, R28.reuse, 0x10000, RZ ;  /* 0x000100001c227824 */ /* 0x040fe200078e00ff */
[----:B------:R-:W-:Y:S01]  /*0cd0*/  PRMT R59, R28, 0x7632, R59 ;  /* 0x000076321c3b7816 */ /* 0x000fe2000000003b */
[C---:B------:R-:W-:Y:S01]  /*0ce0*/  IMAD.U32 R32, R30.reuse, 0x10000, RZ ;  /* 0x000100001e207824 */ /* 0x040fe200078e00ff */
[----:B------:R-:W-:Y:S01]  /*0cf0*/  PRMT R60, R29, 0x7632, R60 ;  /* 0x000076321d3c7816 */ /* 0x000fe2000000003c */
[C---:B---3--:R-:W-:Y:S01]  /*0d00*/  IMAD.U32 R29, R5.reuse, 0x10000, RZ ;  /* 0x00010000051d7824 */ /* 0x048fe200078e00ff */
[----:B------:R-:W-:Y:S01]  /*0d10*/  PRMT R61, R30, 0x7632, R61 ;  /* 0x000076321e3d7816 */ /* 0x000fe2000000003d */
[C---:B------:R-:W-:Y:S01]  /*0d20*/  IMAD.U32 R30, R4.reuse, 0x10000, RZ ;  /* 0x00010000041e7824 */ /* 0x040fe200078e00ff */
[----:B------:R-:W-:Y:S01]  /*0d30*/  PRMT R63, R4, 0x7632, R63 ;  /* 0x00007632043f7816 */ /* 0x000fe2000000003f */
[C---:B------:R-:W-:Y:S01]  /*0d40*/  IMAD.U32 R28, R6.reuse, 0x10000, RZ ;  /* 0x00010000061c7824 */ /* 0x040fe200078e00ff */
[----:B------:R-:W-:Y:S01]  /*0d50*/  PRMT R64, R5, 0x7632, R64 ;  /* 0x0000763205407816 */ /* 0x000fe20000000040 */
[C---:B------:R-:W-:Y:S01]  /*0d60*/  IMAD.U32 R0, R7.reuse, 0x10000, RZ ;  /* 0x0001000007007824 */ /* 0x040fe200078e00ff */
[----:B------:R-:W-:Y:S01]  /*0d70*/  PRMT R65, R6, 0x7632, R65 ;  /* 0x0000763206417816 */ /* 0x000fe20000000041 */
[C---:B----4-:R-:W-:Y:S01]  /*0d80*/  IMAD.U32 R88, R12.reuse, 0x10000, RZ ;  /* 0x000100000c587824 */ /* 0x050fe200078e00ff */
[----:B------:R-:W-:Y:S01]  /*0d90*/  PRMT R66, R7, 0x7632, R66 ;  /* 0x0000763207427816 */ /* 0x000fe20000000042 */
[C---:B------:R-:W-:Y:S01]  /*0da0*/  IMAD.U32 R90, R13.reuse, 0x10000, RZ ;  /* 0x000100000d5a7824 */ /* 0x040fe200078e00ff */
[----:B------:R-:W0:Y:S01]  /*0db0*/  LDS.128 R4, [R114+0x80] ;  /* 0x0000800072047984 */ /* 0x000e220000000c00 */
[----:B------:R-:W-:Y:S01]  /*0dc0*/  PRMT R99, R12, 0x7632, R99 ;  /* 0x000076320c637816 */ /* 0x000fe20000000063 */
[C---:B------:R-:W-:Y:S01]  /*0dd0*/  IMAD.U32 R92, R14.reuse, 0x10000, RZ ;  /* 0x000100000e5c7824 */ /* 0x040fe200078e00ff */
[----:B------:R-:W-:Y:S01]  /*0de0*/  PRMT R101, R13, 0x7632, R101 ;  /* 0x000076320d657816 */ /* 0x000fe20000000065 */
[----:B------:R-:W-:Y:S01]  /*0df0*/  IMAD.U32 R94, R15, 0x10000, RZ ;  /* 0x000100000f5e7824 */ /* 0x000fe200078e00ff */
[----:B------:R-:W-:Y:S01]  /*0e00*/  PRMT R103, R14, 0x7632, R103 ;  /* 0x000076320e677816 */ /* 0x000fe20000000067 */
[----:B-1----:R-:W-:Y:S01]  /*0e10*/  IMAD.U32 R49, R9, 0x10000, RZ ;  /* 0x0001000009317824 */ /* 0x002fe200078e00ff */
[----:B------:R-:W-:Y:S01]  /*0e20*/  PRMT R104, R15, 0x7632, R104 ;  /* 0x000076320f687816 */ /* 0x000fe20000000068 */
[----:B------:R-:W-:Y:S01]  /*0e30*/  IMAD.U32 R50, R10, 0x10000, RZ ;  /* 0x000100000a327824 */ /* 0x000fe200078e00ff */
[----:B------:R-:W1:Y:S01]  /*0e40*/  LDS.128 R12, [R114+0xd0] ;  /* 0x0000d000720c7984 */ /* 0x000e620000000c00 */
        /* <DEDUP_REMOVED lines=21> */
[----:B------:R-:W2:Y:S01]  /*0fa0*/  LDS.128 R8, [R114+0x90] ;  /* 0x0000900072087984 */ /* 0x000ea20000000c00 */
[----:B------:R-:W-:Y:S01]  /*0fb0*/  PRMT R85, R25, 0x7632, R85 ;  /* 0x0000763219557816 */ /* 0x000fe20000000055 */
[----:B------:R-:W-:Y:S01]  /*0fc0*/  IMAD.U32 R56, R56, 0x10000, RZ ;  /* 0x0001000038387824 */ /* 0x000fe200078e00ff */
[C---:B------:R-:W-:Y:S01]  /*0fd0*/  PRMT R87, R26.reuse, 0x7632, R87 ;  /* 0x000076321a577816 */ /* 0x040fe20000000057 */
[----:B------:R-:W3:Y:S01]  /*0fe0*/  LDS.128 R16, [R114+0xa0] ;  /* 0x0000a00072107984 */ /* 0x000ee20000000c00 */
[----:B------:R-:W-:Y:S01]  /*0ff0*/  SHF.L.U32 R76, R26, 0x10, RZ ;  /* 0x000000101a4c7819 */ /* 0x000fe200000006ff */
[----:B------:R-:W-:Y:S01]  /*1000*/  IMAD.U32 R57, R57, 0x10000, RZ ;  /* 0x0001000039397824 */ /* 0x000fe200078e00ff */
[----:B------:R-:W-:Y:S01]  /*1010*/  PRMT R89, R27, 0x7632, R89 ;  /* 0x000076321b597816 */ /* 0x000fe20000000059 */
[----:B------:R-:W-:Y:S01]  /*1020*/  IMAD.U32 R59, R59, 0x10000, RZ ;  /* 0x000100003b3b7824 */ /* 0x000fe200078e00ff */
[C---:B0-----:R-:W-:Y:S01]  /*1030*/  PRMT R105, R4.reuse, 0x7632, R105 ;  /* 0x0000763204697816 */ /* 0x041fe20000000069 */
[C---:B------:R-:W-:Y:S01]  /*1040*/  IMAD.U32 R98, R5.reuse, 0x10000, RZ ;  /* 0x0001000005627824 */ /* 0x040fe200078e00ff */
[----:B------:R-:W-:Y:S01]  /*1050*/  SHF.L.U32 R96, R4, 0x10, RZ ;  /* 0x0000001004607819 */ /* 0x000fe200000006ff */
[C---:B------:R-:W-:Y:S01]  /*1060*/  IMAD.U32 R100, R6.reuse, 0x10000, RZ ;  /* 0x0001000006647824 */ /* 0x040fe200078e00ff */
[----:B------:R-:W-:Y:S01]  /*1070*/  PRMT R106, R5, 0x7632, R106 ;  /* 0x00007632056a7816 */ /* 0x000fe2000000006a */
[C---:B------:R-:W-:Y:S01]  /*1080*/  IMAD.U32 R102, R7.reuse, 0x10000, RZ ;  /* 0x0001000007667824 */ /* 0x040fe200078e00ff */
[----:B------:R-:W-:Y:S01]  /*1090*/  PRMT R107, R6, 0x7632, R107 ;  /* 0x00007632066b7816 */ /* 0x000fe2000000006b */
[----:B------:R-:W0:Y:S01]  /*10a0*/  LDS.128 R24, [R114+0xb0] ;  /* 0x0000b00072187984 */ /* 0x000e220000000c00 */
[----:B------:R-:W-:Y:S01]  /*10b0*/  PRMT R108, R7, 0x7632, R108 ;  /* 0x00007632076c7816 */ /* 0x000fe2000000006c */
[----:B-1----:R-:W-:Y:S01]  /*10c0*/  IMAD.U32 R122, R13, 0x10000, RZ ;  /* 0x000100000d7a7824 */ /* 0x002fe200078e00ff */
[----:B------:R-:W-:Y:S01]  /*10d0*/  PRMT R91, R20, 0x7632, R91 ;  /* 0x00007632145b7816 */ /* 0x000fe2000000005b */
[----:B------:R-:W1:Y:S01]  /*10e0*/  LDS.128 R4, [R114+0xe0] ;  /* 0x0000e00072047984 */ /* 0x000e620000000c00 */
        /* <DEDUP_REMOVED lines=8> */
[----:B------:R3:W4:Y:S01]  /*1170*/  LDS.128 R20, [R114+0xc0] ;  /* 0x0000c00072147984 */ /* 0x0007220000000c00 */
[C---:B------:R-:W-:Y:S01]  /*1180*/  PRMT R129, R12.reuse, 0x7632, R129 ;  /* 0x000076320c817816 */ /* 0x040fe20000000081 */
[----:B------:R-:W-:Y:S01]  /*1190*/  IMAD.U32 R67, R67, 0x10000, RZ ;  /* 0x0001000043437824 */ /* 0x000fe200078e00ff */
[----:B------:R-:W-:Y:S01]  /*11a0*/  SHF.L.U32 R120, R12, 0x10, RZ ;  /* 0x000000100c787819 */ /* 0x000fe200000006ff */
[----:B------:R-:W-:Y:S01]  /*11b0*/  IMAD.U32 R69, R69, 0x10000, RZ ;  /* 0x0001000045457824 */ /* 0x000fe200078e00ff */
[----:B------:R-:W-:Y:S01]  /*11c0*/  PRMT R12, R13, 0x7632, R12 ;  /* 0x000076320d0c7816 */ /* 0x000fe2000000000c */
[----:B------:R-:W-:Y:S01]  /*11d0*/  IMAD.U32 R71, R71, 0x10000, RZ ;  /* 0x0001000047477824 */ /* 0x000fe200078e00ff */
[C---:B------:R-:W-:Y:S01]  /*11e0*/  PRMT R58, R35.reuse, 0x7632, R58 ;  /* 0x00007632233a7816 */ /* 0x040fe2000000003a */
[----:B------:R-:W-:Y:S01]  /*11f0*/  IMAD.U32 R35, R35, 0x10000, RZ ;  /* 0x0001000023237824 */ /* 0x000fe200078e00ff */
[----:B------:R-:W-:Y:S01]  /*1200*/  PRMT R62, R31, 0x7632, R62 ;  /* 0x000076321f3e7816 */ /* 0x000fe2000000003e */
[----:B------:R-:W-:Y:S01]  /*1210*/  IMAD.U32 R75, R75, 0x10000, RZ ;  /* 0x000100004b4b7824 */ /* 0x000fe200078e00ff */
[C---:B--2---:R-:W-:Y:S01]  /*1220*/  PRMT R109, R8.reuse, 0x7632, R109 ;  /* 0x00007632086d7816 */ /* 0x044fe2000000006d */
[----:B------:R-:W-:Y:S01]  /*1230*/  IMAD.U32 R8, R8, 0x10000, RZ ;  /* 0x0001000008087824 */ /* 0x000fe200078e00ff */
[----:B------:R-:W-:Y:S01]  /*1240*/  PRMT R110, R9, 0x7632, R110 ;  /* 0x00007632096e7816 */ /* 0x000fe2000000006e */
        /* <DEDUP_REMOVED lines=13> */
[C---:B0-----:R-:W-:Y:S01]  /*1320*/  PRMT R117, R24.reuse, 0x7632, R117 ;  /* 0x0000763218757816 */ /* 0x041fe20000000075 */
[----:B------:R-:W-:Y:S01]  /*1330*/  IMAD.U32 R24, R24, 0x10000, RZ ;  /* 0x0001000018187824 */ /* 0x000fe200078e00ff */
[C---:B------:R-:W-:Y:S01]  /*1340*/  PRMT R119, R26.reuse, 0x7632, R119 ;  /* 0x000076321a777816 */ /* 0x040fe20000000077 */
[----:B------:R-:W-:Y:S01]  /*1350*/  IMAD.U32 R26, R26, 0x10000, RZ ;  /* 0x000100001a1a7824 */ /* 0x000fe200078e00ff */
[C---:B-1----:R-:W-:Y:S01]  /*1360*/  PRMT R135, R4.reuse, 0x7632, R135 ;  /* 0x0000763204877816 */ /* 0x042fe20000000087 */
[----:B------:R-:W-:Y:S01]  /*1370*/  IMAD.U32 R126, R4, 0x10000, RZ ;  /* 0x00010000047e7824 */ /* 0x000fe200078e00ff */
[C---:B------:R-:W-:Y:S01]  /*1380*/  PRMT R4, R5.reuse, 0x7632, R4 ;  /* 0x0000763205047816 */ /* 0x040fe20000000004 */
[C---:B------:R-:W-:Y:S01]  /*1390*/  IMAD.U32 R130, R6.reuse, 0x10000, RZ ;  /* 0x0001000006827824 */ /* 0x040fe200078e00ff */
[----:B------:R-:W-:Y:S01]  /*13a0*/  SHF.L.U32 R128, R5, 0x10, RZ ;  /* 0x0000001005807819 */ /* 0x000fe200000006ff */
[----:B------:R-:W-:Y:S01]  /*13b0*/  IMAD.U32 R131, R7, 0x10000, RZ ;  /* 0x0001000007837824 */ /* 0x000fe200078e00ff */
[----:B------:R-:W-:Y:S01]  /*13c0*/  PRMT R5, R6, 0x7632, R5 ;  /* 0x0000763206057816 */ /* 0x000fe20000000005 */
[----:B------:R-:W-:Y:S01]  /*13d0*/  IMAD.U32 R77, R77, 0x10000, RZ ;  /* 0x000100004d4d7824 */ /* 0x000fe200078e00ff */
[----:B------:R-:W-:Y:S01]  /*13e0*/  PRMT R121, R27, 0x7632, R121 ;  /* 0x000076321b797816 */ /* 0x000fe20000000079 */
[----:B------:R-:W-:Y:S01]  /*13f0*/  IMAD.U32 R79, R79, 0x10000, RZ ;  /* 0x000100004f4f7824 */ /* 0x000fe200078e00ff */
[C---:B----4-:R-:W-:Y:S01]  /*1400*/  PRMT R123, R20.reuse, 0x7632, R123 ;  /* 0x00007632147b7816 */ /* 0x050fe2000000007b */
[----:B------:R-:W-:Y:S01]  /*1410*/  IMAD.U32 R20, R20, 0x10000, RZ ;  /* 0x0001000014147824 */ /* 0x000fe200078e00ff */
[C---:B------:R-:W-:Y:S01]  /*1420*/  PRMT R124, R21.reuse, 0x7632, R124 ;  /* 0x00007632157c7816 */ /* 0x040fe2000000007c */
        /* <DEDUP_REMOVED lines=60> */
[----:B------:R-:W-:-:S07]  /*17f0*/  IMAD.U32 R140, R6, 0x10000, RZ ;  /* 0x00010000068c7824 */ /* 0x000fce00078e00ff */
.L_x_17539:
        /* <DEDUP_REMOVED lines=10> */
[----:B------:R-:W-:-:S04]  /*18a0*/  LEA R6, P0, R4, UR8, 0x1 ;  /* 0x0000000804067c11 */ /* 0x000fc8000f8008ff */
[----:B------:R-:W-:-:S04]  /*18b0*/  IADD3 R5, R5, R7, RZ ;  /* 0x0000000705057210 */ /* 0x000fc80007ffe0ff */
        /* <DEDUP_REMOVED lines=23> */
[C---:B--2---:R-:W-:Y:S01]  /*1a30*/  PRMT R157, R161.reuse, 0x7632, R157 ;  /* 0x00007632a19d7816 */ /* 0x044fe2000000009d */
[----:B------:R-:W-:-:S04]  /*1a40*/  IMAD.U32 R161, R161, 0x10000, RZ ;  /* 0x00010000a1a17824 */ /* 0x000fc800078e00ff */
[----:B------:R-:W-:Y:S01]  /*1a50*/  IMAD.U32 R158, R157, 0x10000, RZ ;  /* 0x000100009d9e7824 */ /* 0x000fe200078e00ff */
[C---:B---3--:R-:W-:Y:S01]  /*1a60*/  PRMT R157, R159.reuse, 0x7632, R157 ;  /* 0x000076329f9d7816 */ /* 0x048fe2000000009d */
[----:B------:R-:W-:Y:S02]  /*1a70*/  IMAD.U32 R159, R159, 0x10000, RZ ;  /* 0x000100009f9f7824 */ /* 0x000fe400078e00ff */
[----:B------:R-:W-:Y:S01]  /*1a80*/  FMUL.FTZ R161, R34, R161 ;  /* 0x000000a122a17220 */ /* 0x000fe20000410000 */
[----:B------:R-:W-:Y:S01]  /*1a90*/  FMUL.FTZ R163, R59, R158 ;  /* 0x0000009e3ba37220 */ /* 0x000fe20000410000 */
[----:B------:R-:W-:Y:S02]  /*1aa0*/  IMAD.U32 R157, R157, 0x10000, RZ ;  /* 0x000100009d9d7824 */ /* 0x000fe400078e00ff */
[----:B------:R-:W-:Y:S02]  /*1ab0*/  FFMA.FTZ R159, R38, R159, R161 ;  /* 0x0000009f269f7223 */ /* 0x000fe400000100a1 */
[----:B------:R-:W-:Y:S01]  /*1ac0*/  FFMA.FTZ R158, R54, R157, R163 ;  /* 0x0000009d369e7223 */ /* 0x000fe200000100a3 */
[----:B----4-:R-:W-:-:S02]  /*1ad0*/  PRMT R157, R156, 0x7632, R157 ;  /* 0x000076329c9d7816 */ /* 0x010fc4000000009d */
[----:B------:R-:W-:-:S03]  /*1ae0*/  SHF.L.U32 R156, R156, 0x10, RZ ;  /* 0x000000109c9c7819 */ /* 0x000fc600000006ff */
[----:B------:R-:W-:Y:S02]  /*1af0*/  IMAD.U32 R157, R157, 0x10000, RZ ;  /* 0x000100009d9d7824 */ /* 0x000fe400078e00ff */
[----:B------:R-:W-:Y:S01]  /*1b00*/  FFMA.FTZ R159, R30, R156, R159 ;  /* 0x0000009c1e9f7223 */ /* 0x000fe2000001009f */
[C---:B------:R-:W-:Y:S01]  /*1b10*/  PRMT R156, R153.reuse, 0x7632, R156 ;  /* 0x00007632999c7816 */ /* 0x040fe2000000009c */
[----:B------:R-:W-:Y:S02]  /*1b20*/  IMAD.U32 R153, R153, 0x10000, RZ ;  /* 0x0001000099997824 */ /* 0x000fe400078e00ff */
[----:B------:R-:W-:Y:S02]  /*1b30*/  FFMA.FTZ R158, R63, R157, R158 ;  /* 0x0000009d3f9e7223 */ /* 0x000fe4000001009e */
[----:B------:R-:W-:Y:S01]  /*1b40*/  FFMA.FTZ R159, R48, R153, R159 ;  /* 0x00000099309f7223 */ /* 0x000fe2000001009f */
[C---:B------:R-:W-:Y:S01]  /*1b50*/  PRMT R153, R151.reuse, 0x7632, R153 ;  /* 0x0000763297997816 */ /* 0x040fe20000000099 */
[----:B------:R-:W-:-:S02]  /*1b60*/  IMAD.U32 R151, R151, 0x10000, RZ ;  /* 0x0001000097977824 */ /* 0x000fc400078e00ff */
[----:B------:R-:W-:Y:S01]  /*1b70*/  IMAD.U32 R156, R156, 0x10000, RZ ;  /* 0x000100009c9c7824 */ /* 0x000fe200078e00ff */
[----:B------:R-:W-:Y:S01]  /*1b80*/  SHF.L.U32 R153, R153, 0x10, RZ ;  /* 0x0000001099997819 */ /* 0x000fe200000006ff */
[----:B------:R-:W-:Y:S01]  /*1b90*/  FFMA.FTZ R159, R52, R151, R159 ;  /* 0x00000097349f7223 */ /* 0x000fe2000001009f */
[----:B------:R-:W-:Y:S01]  /*1ba0*/  PRMT R151, R149, 0x7632, R151 ;  /* 0x0000763295977816 */ /* 0x000fe20000000097 */
[----:B------:R-:W-:-:S04]  /*1bb0*/  FFMA.FTZ R156, R67, R156, R158 ;  /* 0x0000009c439c7223 */ /* 0x000fc8000001009e */
[----:B------:R-:W-:Y:S01]  /*1bc0*/  FFMA.FTZ R156, R75, R153, R156 ;  /* 0x000000994b9c7223 */ /* 0x000fe2000001009c */
[----:B------:R-:W-:Y:S02]  /*1bd0*/  IMAD.U32 R153, R149, 0x10000, RZ ;  /* 0x0001000095997824 */ /* 0x000fe400078e00ff */
[----:B------:R-:W-:Y:S01]  /*1be0*/  IMAD.U32 R151, R151, 0x10000, RZ ;  /* 0x0001000097977824 */ /* 0x000fe200078e00ff */
[----:B------:R-:W2:Y:S01]  /*1bf0*/  LDG.E.CONSTANT R149, desc[UR10][R6.64+0x1204] ;  /* 0x0012040a06957981 */ /* 0x000ea2000c1e9900 */
[----:B------:R-:W-:Y:S02]  /*1c00*/  IMAD.U32 R157, R150, 0x10000, RZ ;  /* 0x00010000969d7824 */ /* 0x000fe400078e00ff */
[----:B------:R-:W-:Y:S01]  /*1c10*/  FFMA.FTZ R153, R72, R153, R159 ;  /* 0x0000009948997223 */ /* 0x000fe2000001009f */
[----:B------:R-:W-:Y:S01]  /*1c20*/  FFMA.FTZ R156, R83, R151, R156 ;  /* 0x00000097539c7223 */ /* 0x000fe2000001009c */
[----:B------:R-:W-:Y:S02]  /*1c30*/  PRMT R151, R150, 0x7632, R151 ;  /* 0x0000763296977816 */ /* 0x000fe40000000097 */
[----:B------:R-:W3:Y:S01]  /*1c40*/  LDG.E.CONSTANT R150, desc[UR10][R6.64+0x1a00] ;  /* 0x001a000a06967981 */ /* 0x000ee2000c1e9900 */
[----:B------:R-:W-:-:S02]  /*1c50*/  FFMA.FTZ R157, R80, R157, R153 ;  /* 0x0000009d509d7223 */ /* 0x000fc40000010099 */
[----:B------:R-:W-:-:S04]  /*1c60*/  IMAD.U32 R151, R151, 0x10000, RZ ;  /* 0x0001000097977824 */ /* 0x000fc800078e00ff */
[----:B------:R-:W-:Y:S02]  /*1c70*/  FFMA.FTZ R156, R91, R151, R156 ;  /* 0x000000975b9c7223 */ /* 0x000fe4000001009c */
[----:B------:R-:W4:Y:S01]  /*1c80*/  LDG.E.CONSTANT R151, desc[UR10][R6.64+0x1404] ;  /* 0x0014040a06977981 */ /* 0x000f22000c1e9900 */
[C---:B------:R-:W-:Y:S02]  /*1c90*/  PRMT R153, R152.reuse, 0x7632, R153 ;  /* 0x0000763298997816 */ /* 0x040fe40000000099 */
[----:B------:R-:W-:Y:S02]  /*1ca0*/  SHF.L.U32 R158, R152, 0x10, RZ ;  /* 0x00000010989e7819 */ /* 0x000fe400000006ff */
[----:B------:R-:W4:Y:S01]  /*1cb0*/  LDG.E.CONSTANT R152, desc[UR10][R6.64+0x1c00] ;  /* 0x001c000a06987981 */ /* 0x000f22000c1e9900 */
[----:B------:R-:W-:Y:S02]  /*1cc0*/  IMAD.U32 R153, R153, 0x10000, RZ ;  /* 0x0001000099997824 */ /* 0x000fe400078e00ff */
[----:B------:R-:W-:-:S02]  /*1cd0*/  FFMA.FTZ R157, R88, R158, R157 ;  /* 0x0000009e589d7223 */ /* 0x000fc4000001009d */
[--C-:B------:R-:W-:Y:S02]  /*1ce0*/  FFMA.FTZ R158, R99, R153, R156.reuse ;  /* 0x00000099639e7223 */ /* 0x100fe4000001009c */
[----:B------:R-:W4:Y:S01]  /*1cf0*/  LDG.E.CONSTANT R153, desc[UR10][R6.64+0x1604] ;  /* 0x0016040a06997981 */ /* 0x000f22000c1e9900 */
        /* <DEDUP_REMOVED lines=9> */
[--C-:B------:R-:W-:Y:S02]  /*1d90*/  FFMA.FTZ R159, R8, R155, R157.reuse ;  /* 0x0000009b089f7223 */ /* 0x100fe4000001009d */
[----:B------:R-:W4:Y:S01]  /*1da0*/  LDG.E.CONSTANT R155, desc[UR10][R6.64+0x208] ;  /* 0x0002080a069b7981 */ /* 0x000f22000c1e9900 */
[----:B------:R-:W-:Y:S01]  /*1db0*/  PRMT R157, R147, 0x7632, R157 ;  /* 0x00007632939d7816 */ /* 0x000fe2000000009d */
[----:B------:R-:W-:Y:S01]  /*1dc0*/  FFMA.FTZ R158, R109, R156, R158 ;  /* 0x0000009c6d9e7223 */ /* 0x000fe2000001009e */
[----:B------:R-:W-:Y:S01]  /*1dd0*/  IMAD.U32 R147, R147, 0x10000, RZ ;  /* 0x0001000093937824 */ /* 0x000fe200078e00ff */
[----:B------:R-:W4:Y:S02]  /*1de0*/  LDG.E.CONSTANT R156, desc[UR10][R6.64+0x8] ;  /* 0x0000080a069c7981 */ /* 0x000f24000c1e9900 */
[----:B------:R-:W-:Y:S02]  /*1df0*/  IMAD.U32 R157, R157, 0x10000, RZ ;  /* 0x000100009d9d7824 */ /* 0x000fe400078e00ff */
[----:B------:R-:W-:Y:S01]  /*1e00*/  FFMA.FTZ R159, R16, R147, R159 ;  /* 0x00000093109f7223 */ /* 0x000fe2000001009f */
[C---:B------:R-:W-:Y:S01]  /*1e10*/  PRMT R147, R146.reuse, 0x7632, R147 ;  /* 0x0000763292937816 */ /* 0x040fe20000000093 */
[----:B------:R-:W-:Y:S01]  /*1e20*/  FFMA.FTZ R158, R113, R157, R158 ;  /* 0x0000009d719e7223 */ /* 0x000fe2000001009e */
[----:B------:R-:W-:-:S03]  /*1e30*/  IMAD.U32 R157, R146, 0x10000, RZ ;  /* 0x00010000929d7824 */ /* 0x000fc600078e00ff */
[----:B------:R-:W-:Y:S01]  /*1e40*/  IMAD.U32 R147, R147, 0x10000, RZ ;  /* 0x0001000093937824 */ /* 0x000fe200078e00ff */
[----:B------:R-:W4:Y:S01]  /*1e50*/  LDG.E.CONSTANT R146, desc[UR10][R6.64+0x1a04] ;  /* 0x001a040a06927981 */ /* 0x000f22000c1e9900 */
[----:B------:R-:W-:Y:S02]  /*1e60*/  FFMA.FTZ R159, R24, R157, R159 ;  /* 0x0000009d189f7223 */ /* 0x000fe4000001009f */
[----:B------:R-:W-:Y:S01]  /*1e70*/  FFMA.FTZ R158, R117, R147, R158 ;  /* 0x00000093759e7223 */ /* 0x000fe2000001009e */
[C---:B------:R-:W-:Y:S01]  /*1e80*/  PRMT R157, R145.reuse, 0x7632, R157 ;  /* 0x00007632919d7816 */ /* 0x040fe2000000009d */
[----:B------:R-:W4:Y:S01]  /*1e90*/  LDG.E.CONSTANT R147, desc[UR10][R6.64+0x408] ;  /* 0x0004080a06937981 */ /* 0x000f22000c1e9900 */
[----:B------:R-:W-:-:S03]  /*1ea0*/  SHF.L.U32 R145, R145, 0x10, RZ ;  /* 0x0000001091917819 */ /* 0x000fc600000006ff */
[----:B------:R-:W-:Y:S02]  /*1eb0*/  IMAD.U32 R160, R157, 0x10000, RZ ;  /* 0x000100009da07824 */ /* 0x000fe400078e00ff */
[----:B------:R-:W-:Y:S01]  /*1ec0*/  FFMA.FTZ R157, R20, R145, R159 ;  /* 0x00000091149d7223 */ /* 0x000fe2000001009f */
[C---:B------:R-:W-:Y:S01]  /*1ed0*/  PRMT R145, R142.reuse, 0x7632, R145 ;  /* 0x000076328e917816 */ /* 0x040fe20000000091 */
[----:B------:R-:W-:Y:S02]  /*1ee0*/  IMAD.U32 R162, R142, 0x10000, RZ ;  /* 0x000100008ea27824 */ /* 0x000fe400078e00ff */
[----:B------:R-:W4:Y:S02]  /*1ef0*/  LDG.E.CONSTANT R142, desc[UR10][R6.64+0x608] ;  /* 0x0006080a068e7981 */ /* 0x000f24000c1e9900 */
[----:B------:R-:W-:Y:S01]  /*1f00*/  IMAD.U32 R159, R145, 0x10000, RZ ;  /* 0x00010000919f7824 */ /* 0x000fe200078e00ff */
[----:B------:R-:W-:Y:S01]  /*1f10*/  PRMT R145, R5, 0x7632, R145 ;  /* 0x0000763205917816 */ /* 0x000fe20000000091 */
[----:B------:R-:W-:-:S02]  /*1f20*/  FFMA.FTZ R158, R123, R160, R158 ;  /* 0x000000a07b9e7223 */ /* 0x000fc4000001009e */
[----:B------:R-:W-:Y:S01]  /*1f30*/  FMUL.FTZ R159, R60, R159 ;  /* 0x0000009f3c9f7220 */ /* 0x000fe20000410000 */
[----:B------:R-:W-:Y:S01]  /*1f40*/  SHF.L.U32 R145, R145, 0x10, RZ ;  /* 0x0000001091917819 */ /* 0x000fe200000006ff */
[----:B------:R-:W-:Y:S02]  /*1f50*/  IMAD.U32 R160, R5, 0x10000, RZ ;  /* 0x0001000005a07824 */ /* 0x000fe400078e00ff */
[----:B------:R-:W-:Y:S01]  /*1f60*/  FMUL.FTZ R162, R33, R162 ;  /* 0x000000a221a27220 */ /* 0x000fe20000410000 */
[----:B------:R-:W4:Y:S01]  /*1f70*/  LDG.E.CONSTANT R5, desc[UR10][R6.64+0x1c04] ;  /* 0x001c040a06057981 */ /* 0x000f22000c1e9900 */
[----:B------:R-:W-:Y:S01]  /*1f80*/  FFMA.FTZ R145, R56, R145, R159 ;  /* 0x0000009138917223 */ /* 0x000fe2000001009f */
[----:B------:R-:W-:Y:S02]  /*1f90*/  IMAD.U32 R159, R13, 0x10000, RZ ;  /* 0x000100000d9f7824 */ /* 0x000fe400078e00ff */
[----:B------:R-:W-:Y:S01]  /*1fa0*/  FFMA.FTZ R160, R37, R160, R162 ;  /* 0x000000a025a07223 */ /* 0x000fe200000100a2 */
[----:B------:R-:W-:-:S03]  /*1fb0*/  PRMT R13, R13, 0x7632, R13 ;  /* 0x000076320d0d7816 */ /* 0x000fc6000000000d */
[----:B------:R-:W-:Y:S02]  /*1fc0*/  FFMA.FTZ R160, R29, R159, R160 ;  /* 0x0000009f1da07223 */ /* 0x000fe400000100a0 */
[----:B------:R-:W-:Y:S02]  /*1fd0*/  IMAD.U32 R159, R13, 0x10000, RZ ;  /* 0x000100000d9f7824 */ /* 0x000fe400078e00ff */
[----:B------:R-:W4:Y:S02]  /*1fe0*/  LDG.E.CONSTANT R13, desc[UR10][R6.64+0x808] ;  /* 0x0008080a060d7981 */ /* 0x000f24000c1e9900 */
[--C-:B------:R-:W-:Y:S01]  /*1ff0*/  FFMA.FTZ R162, R64, R159, R145.reuse ;  /* 0x0000009f40a27223 */ /* 0x100fe20000010091 */
[C---:B------:R-:W-:Y:S01]  /*2000*/  PRMT R145, R141.reuse, 0x7632, R145 ;  /* 0x000076328d917816 */ /* 0x040fe20000000091 */
[----:B------:R-:W-:-:S04]  /*2010*/  IMAD.U32 R141, R141, 0x10000, RZ ;  /* 0x000100008d8d7824 */ /* 0x000fc800078e00ff */
[----:B------:R-:W-:Y:S02]  /*2020*/  IMAD.U32 R145, R145, 0x10000, RZ ;  /* 0x0001000091917824 */ /* 0x000fe400078e00ff */
[----:B------:R-:W-:Y:S02]  /*2030*/  FFMA.FTZ R160, R49, R141, R160 ;  /* 0x0000008d31a07223 */ /* 0x000fe400000100a0 */
[----:B------:R-:W4:Y:S01]  /*2040*/  LDG.E.CONSTANT R141, desc[UR10][R6.64+0xa08] ;  /* 0x000a080a068d7981 */ /* 0x000f22000c1e9900 */
[----:B------:R-:W-:Y:S01]  /*2050*/  FFMA.FTZ R162, R69, R145, R162 ;  /* 0x0000009145a27223 */ /* 0x000fe200000100a2 */
[C---:B------:R-:W-:Y:S02]  /*2060*/  PRMT R145, R4.reuse, 0x7632, R145 ;  /* 0x0000763204917816 */ /* 0x040fe40000000091 */
[----:B------:R-:W-:-:S03]  /*2070*/  SHF.L.U32 R4, R4, 0x10, RZ ;  /* 0x0000001004047819 */ /* 0x000fc600000006ff */
[----:B------:R-:W-:Y:S02]  /*2080*/  IMAD.U32 R145, R145, 0x10000, RZ ;  /* 0x0001000091917824 */ /* 0x000fe400078e00ff */
[----:B------:R-:W-:Y:S02]  /*2090*/  FFMA.FTZ R159, R53, R4, R160 ;  /* 0x00000004359f7223 */ /* 0x000fe400000100a0 */
[----:B------:R-:W4:Y:S01]  /*20a0*/  LDG.E.CONSTANT R4, desc[UR10][R6.64+0xc08] ;  /* 0x000c080a06047981 */ /* 0x000f22000c1e9900 */
[----:B------:R-:W-:Y:S01]  /*20b0*/  FFMA.FTZ R162, R77, R145, R162 ;  /* 0x000000914da27223 */ /* 0x000fe200000100a2 */
[C---:B------:R-:W-:Y:S01]  /*20c0*/  PRMT R145, R12.reuse, 0x7632, R145 ;  /* 0x000076320c917816 */ /* 0x040fe20000000091 */
[----:B------:R-:W-:-:S04]  /*20d0*/  IMAD.U32 R12, R12, 0x10000, RZ ;  /* 0x000100000c0c7824 */ /* 0x000fc800078e00ff */
[----:B------:R-:W-:Y:S01]  /*20e0*/  FFMA.FTZ R159, R74, R12, R159 ;  /* 0x0000000c4a9f7223 */ /* 0x000fe2000001009f */
[----:B------:R-:W-:Y:S01]  /*20f0*/  IMAD.U32 R145, R145, 0x10000, RZ ;  /* 0x0001000091917824 */ /* 0x000fe200078e00ff */
[----:B------:R-:W4:Y:S03]  /*2100*/  LDG.E.CONSTANT R12, desc[UR10][R6.64+0xe08] ;  /* 0x000e080a060c7981 */ /* 0x000f26000c1e9900 */
        /* <DEDUP_REMOVED lines=12> */
[----:B------:R-:W-:-:S03]  /*21d0*/  FFMA.FTZ R161, R101, R145, R162 ;  /* 0x0000009165a17223 */ /* 0x000fc600000100a2 */
[----:B------:R-:W4:Y:S01]  /*21e0*/  LDG.E.CONSTANT R145, desc[UR10][R6.64+0xc] ;  /* 0x00000c0a06917981 */ /* 0x000f22000c1e9900 */
[C---:B------:R-:W-:Y:S01]  /*21f0*/  IMAD.U32 R160, R148.reuse, 0x10000, RZ ;  /* 0x0001000094a07824 */ /* 0x040fe200078e00ff */
[----:B------:R-:W-:-:S05]  /*2200*/  PRMT R148, R148, 0x7632, R148 ;  /* 0x0000763294947816 */ /* 0x000fca0000000094 */
[----:B------:R-:W-:-:S04]  /*2210*/  IMAD.U32 R148, R148, 0x10000, RZ ;  /* 0x0001000094947824 */ /* 0x000fc800078e00ff */
[----:B------:R-:W-:Y:S01]  /*2220*/  FFMA.FTZ R161, R106, R148, R161 ;  /* 0x000000946aa17223 */ /* 0x000fe200000100a1 */
[----:B------:R-:W-:Y:S01]  /*2230*/  FFMA.FTZ R160, R98, R160, R159 ;  /* 0x000000a062a07223 */ /* 0x000fe2000001009f */
[C---:B--2---:R-:W-:Y:S02]  /*2240*/  PRMT R148, R149.reuse, 0x7632, R148 ;  /* 0x0000763295947816 */ /* 0x044fe40000000094 */
[----:B------:R-:W-:-:S03]  /*2250*/  SHF.L.U32 R149, R149, 0x10, RZ ;  /* 0x0000001095957819 */ /* 0x000fc600000006ff */
[----:B------:R-:W-:Y:S02]  /*2260*/  IMAD.U32 R148, R148, 0x10000, RZ ;  /* 0x0001000094947824 */ /* 0x000fe400078e00ff */
[----:B------:R-:W-:Y:S02]  /*2270*/  FFMA.FTZ R160, R9, R149, R160 ;  /* 0x0000009509a07223 */ /* 0x000fe400000100a0 */
[----:B------:R-:W-:Y:S01]  /*2280*/  FFMA.FTZ R149, R110, R148, R161 ;  /* 0x000000946e957223 */ /* 0x000fe200000100a1 */
[----:B---3--:R-:W-:-:S04]  /*2290*/  IMAD.U32 R148, R150, 0x10000, RZ ;  /* 0x0001000096947824 */ /* 0x008fc800078e00ff */
[----:B------:R-:W-:Y:S01]  /*22a0*/  FFMA.FTZ R157, R120, R148, R157 ;  /* 0x00000094789d7223 */ /* 0x000fe2000001009d */
[----:B----4-:R-:W-:-:S04]  /*22b0*/  PRMT R148, R151, 0x7632, R148 ;  /* 0x0000763297947816 */ /* 0x010fc80000000094 */
[----:B------:R-:W-:-:S05]  /*22c0*/  SHF.L.U32 R148, R148, 0x10, RZ ;  /* 0x0000001094947819 */ /* 0x000fca00000006ff */
[----:B------:R-:W-:Y:S01]  /*22d0*/  FFMA.FTZ R149, R114, R148, R149 ;  /* 0x0000009472957223 */ /* 0x000fe20000010095 */
[----:B------:R-:W-:-:S04]  /*22e0*/  IMAD.U32 R148, R152, 0x10000, RZ ;  /* 0x0001000098947824 */ /* 0x000fc800078e00ff */
[----:B------:R-:W-:Y:S01]  /*22f0*/  FFMA.FTZ R157, R126, R148, R157 ;  /* 0x000000947e9d7223 */ /* 0x000fe2000001009d */
[----:B------:R-:W-:-:S05]  /*2300*/  PRMT R148, R153, 0x7632, R148 ;  /* 0x0000763299947816 */ /* 0x000fca0000000094 */
[----:B------:R-:W-:-:S04]  /*2310*/  IMAD.U32 R148, R148, 0x10000, RZ ;  /* 0x0001000094947824 */ /* 0x000fc800078e00ff */
[----:B------:R-:W-:Y:S01]  /*2320*/  FFMA.FTZ R149, R118, R148, R149 ;  /* 0x0000009476957223 */ /* 0x000fe20000010095 */
[----:B------:R-:W-:Y:S01]  /*2330*/  PRMT R148, R154, 0x7632, R148 ;  /* 0x000076329a947816 */ /* 0x000fe20000000094 */
[----:B------:R-:W-:Y:S01]  /*2340*/  IMAD.U32 R151, R151, 0x10000, RZ ;  /* 0x0001000097977824 */ /* 0x000fe200078e00ff */
[----:B------:R-:W-:-:S03]  /*2350*/  PRMT R150, R150, 0x7632, R150 ;  /* 0x0000763296967816 */ /* 0x000fc60000000096 */
[----:B------:R-:W-:Y:S02]  /*2360*/  IMAD.U32 R148, R148, 0x10000, RZ ;  /* 0x0001000094947824 */ /* 0x000fe400078e00ff */
[----:B------:R-:W-:Y:S01]  /*2370*/  FFMA.FTZ R160, R17, R151, R160 ;  /* 0x0000009711a07223 */ /* 0x000fe200000100a0 */
[----:B------:R-:W-:Y:S02]  /*2380*/  IMAD.U32 R153, R153, 0x10000, RZ ;  /* 0x0001000099997824 */ /* 0x000fe400078e00ff */
[--C-:B------:R-:W-:Y:S01]  /*2390*/  FFMA.FTZ R151, R124, R148, R149.reuse ;  /* 0x000000947c977223 */ /* 0x100fe20000010095 */
[----:B------:R-:W-:Y:S01]  /*23a0*/  PRMT R149, R155, 0x7632, R149 ;  /* 0x000076329b957816 */ /* 0x000fe20000000095 */
[----:B------:R-:W-:Y:S01]  /*23b0*/  IMAD.U32 R150, R150, 0x10000, RZ ;  /* 0x0001000096967824 */ /* 0x000fe200078e00ff */
[----:B------:R-:W-:Y:S01]  /*23c0*/  PRMT R152, R152, 0x7632, R152 ;  /* 0x0000763298987816 */ /* 0x000fe20000000098 */
[----:B------:R-:W-:Y:S01]  /*23d0*/  FFMA.FTZ R160, R25, R153, R160 ;  /* 0x0000009919a07223 */ /* 0x000fe200000100a0 */
[----:B------:R-:W-:Y:S01]  /*23e0*/  SHF.L.U32 R153, R154, 0x10, RZ ;  /* 0x000000109a997819 */ /* 0x000fe200000006ff */
[----:B------:R-:W-:Y:S01]  /*23f0*/  IMAD.U32 R154, R149, 0x10000, RZ ;  /* 0x00010000959a7824 */ /* 0x000fe200078e00ff */
[----:B------:R-:W-:Y:S01]  /*2400*/  PRMT R148, R156, 0x7632, R148 ;  /* 0x000076329c947816 */ /* 0x000fe20000000094 */
[----:B------:R-:W-:Y:S01]  /*2410*/  FFMA.FTZ R158, R129, R150, R158 ;  /* 0x00000096819e7223 */ /* 0x000fe2000001009e */
[----:B------:R-:W-:-:S02]  /*2420*/  IMAD.U32 R152, R152, 0x10000, RZ ;  /* 0x0001000098987824 */ /* 0x000fc400078e00ff */
[----:B------:R-:W-:Y:S01]  /*2430*/  FMUL.FTZ R154, R61, R154 ;  /* 0x0000009a3d9a7220 */ /* 0x000fe20000410000 */
[----:B------:R-:W-:Y:S01]  /*2440*/  SHF.L.U32 R150, R148, 0x10, RZ ;  /* 0x0000001094967819 */ /* 0x000fe200000006ff */
[----:B------:R-:W-:Y:S01]  /*2450*/  FFMA.FTZ R153, R21, R153, R160 ;  /* 0x0000009915997223 */ /* 0x000fe200000100a0 */
[----:B------:R-:W-:Y:S01]  /*2460*/  FFMA.FTZ R152, R135, R152, R158 ;  /* 0x0000009887987223 */ /* 0x000fe2000001009e */
[----:B------:R-:W2:Y:S02]  /*2470*/  LDG.E.CONSTANT R148, desc[UR10][R6.64+0x1208] ;  /* 0x0012080a06947981 */ /* 0x000ea4000c1e9900 */
[----:B------:R-:W-:Y:S01]  /*2480*/  FFMA.FTZ R154, R57, R150, R154 ;  /* 0x00000096399a7223 */ /* 0x000fe2000001009a */
[C---:B------:R-:W-:Y:S02]  /*2490*/  IMAD.U32 R150, R146.reuse, 0x10000, RZ ;  /* 0x0001000092967824 */ /* 0x040fe400078e00ff */
[----:B------:R-:W-:Y:S01]  /*24a0*/  FADD.FTZ R152, R157, R152 ;  /* 0x000000989d987221 */ /* 0x000fe20000010000 */
[----:B------:R-:W-:Y:S01]  /*24b0*/  IMAD.U32 R157, R155, 0x10000, RZ ;  /* 0x000100009b9d7824 */ /* 0x000fe200078e00ff */
[----:B------:R-:W-:Y:S01]  /*24c0*/  PRMT R146, R146, 0x7632, R146 ;  /* 0x0000763292927816 */ /* 0x000fe20000000092 */
[----:B------:R-:W-:Y:S01]  /*24d0*/  FFMA.FTZ R153, R122, R150, R153 ;  /* 0x000000967a997223 */ /* 0x000fe20000010099 */
[----:B------:R-:W-:Y:S01]  /*24e0*/  PRMT R150, R147, 0x7632, R150 ;  /* 0x0000763293967816 */ /* 0x000fe20000000096 */
[----:B------:R-:W-:-:S02]  /*24f0*/  IMAD.U32 R155, R156, 0x10000, RZ ;  /* 0x000100009c9b7824 */ /* 0x000fc400078e00ff */
[----:B------:R-:W-:Y:S01]  /*2500*/  FMUL.FTZ R157, R32, R157 ;  /* 0x0000009d209d7220 */ /* 0x000fe20000410000 */
[----:B------:R-:W-:Y:S01]  /*2510*/  IMAD.U32 R147, R147, 0x10000, RZ ;  /* 0x0001000093937824 */ /* 0x000fe200078e00ff */
[----:B------:R-:W3:Y:S01]  /*2520*/  LDG.E.CONSTANT R149, desc[UR10][R6.64+0x40c] ;  /* 0x00040c0a06957981 */ /* 0x000ee2000c1e9900 */
[----:B------:R-:W-:Y:S02]  /*2530*/  IMAD.U32 R156, R146, 0x10000, RZ ;  /* 0x00010000929c7824 */ /* 0x000fe400078e00ff */
[----:B------:R-:W-:Y:S01]  /*2540*/  FFMA.FTZ R155, R36, R155, R157 ;  /* 0x0000009b249b7223 */ /* 0x000fe2000001009d */
[----:B------:R-:W-:Y:S01]  /*2550*/  IMAD.U32 R150, R150, 0x10000, RZ ;  /* 0x0001000096967824 */ /* 0x000fe200078e00ff */
[----:B------:R-:W4:Y:S02]  /*2560*/  LDG.E.CONSTANT R146, desc[UR10][R6.64+0x1408] ;  /* 0x0014080a06927981 */ /* 0x000f24000c1e9900 */
[----:B------:R-:W-:Y:S01]  /*2570*/  FFMA.FTZ R155, R28, R147, R155 ;  /* 0x000000931c9b7223 */ /* 0x000fe2000001009b */
[----:B------:R-:W-:Y:S01]  /*2580*/  FFMA.FTZ R154, R65, R150, R154 ;  /* 0x00000096419a7223 */ /* 0x000fe2000001009a */
[----:B------:R-:W4:Y:S01]  /*2590*/  LDG.E.CONSTANT R147, desc[UR10][R6.64+0x60c] ;  /* 0x00060c0a06937981 */ /* 0x000f22000c1e9900 */
[----:B------:R-:W-:-:S02]  /*25a0*/  PRMT R150, R142, 0x7632, R150 ;  /* 0x000076328e967816 */ /* 0x000fc40000000096 */
[----:B------:R-:W-:Y:S02]  /*25b0*/  SHF.L.U32 R157, R142, 0x10, RZ ;  /* 0x000000108e9d7819 */ /* 0x000fe400000006ff */
[----:B------:R-:W4:Y:S01]  /*25c0*/  LDG.E.CONSTANT R142, desc[UR10][R6.64+0x1608] ;  /* 0x0016080a068e7981 */ /* 0x000f22000c1e9900 */
[----:B------:R-:W-:Y:S02]  /*25d0*/  IMAD.U32 R150, R150, 0x10000, RZ ;  /* 0x0001000096967824 */ /* 0x000fe400078e00ff */
[----:B------:R-:W-:Y:S02]  /*25e0*/  FFMA.FTZ R151, R136, R156, R151 ;  /* 0x0000009c88977223 */ /* 0x000fe40000010097 */
[----:B------:R-:W-:Y:S02]  /*25f0*/  FFMA.FTZ R156, R71, R150, R154 ;  /* 0x00000096479c7223 */ /* 0x000fe4000001009a */
[----:B------:R-:W4:Y:S01]  /*2600*/  LDG.E.CONSTANT R150, desc[UR10][R6.64+0x80c] ;  /* 0x00080c0a06967981 */ /* 0x000f22000c1e9900 */
[C---:B------:R-:W-:Y:S01]  /*2610*/  IMAD.U32 R154, R5.reuse, 0x10000, RZ ;  /* 0x00010000059a7824 */ /* 0x040fe200078e00ff */
[----:B------:R-:W-:Y:S01]  /*2620*/  PRMT R5, R5, 0x7632, R5 ;  /* 0x0000763205057816 */ /* 0x000fe20000000005 */
[----:B------:R-:W-:-:S02]  /*2630*/  FFMA.FTZ R157, R50, R157, R155 ;  /* 0x0000009d329d7223 */ /* 0x000fc4000001009b */
[----:B------:R-:W-:Y:S01]  /*2640*/  FFMA.FTZ R153, R128, R154, R153 ;  /* 0x0000009a80997223 */ /* 0x000fe20000010099 */
[----:B------:R-:W-:Y:S01]  /*2650*/  PRMT R154, R13, 0x7632, R154 ;  /* 0x000076320d9a7816 */ /* 0x000fe2000000009a */
[----:B------:R-:W-:Y:S02]  /*2660*/  IMAD.U32 R155, R5, 0x10000, RZ ;  /* 0x00010000059b7824 */ /* 0x000fe400078e00ff */
[----:B------:R-:W4:Y:S01]  /*2670*/  LDG.E.CONSTANT R5, desc[UR10][R6.64+0x1808] ;  /* 0x0018080a06057981 */ /* 0x000f22000c1e9900 */
[----:B------:R-:W-:-:S04]  /*2680*/  IMAD.U32 R13, R13, 0x10000, RZ ;  /* 0x000100000d0d7824 */ /* 0x000fc800078e00ff */
[----:B------:R-:W-:Y:S02]  /*2690*/  FFMA.FTZ R157, R68, R13, R157 ;  /* 0x0000000d449d7223 */ /* 0x000fe4000001009d */
[----:B------:R-:W4:Y:S01]  /*26a0*/  LDG.E.CONSTANT R13, desc[UR10][R6.64+0xa0c] ;  /* 0x000a0c0a060d7981 */ /* 0x000f22000c1e9900 */
[----:B------:R-:W-:Y:S01]  /*26b0*/  SHF.L.U32 R154, R154, 0x10, RZ ;  /* 0x000000109a9a7819 */ /* 0x000fe200000006ff */
[--C-:B------:R-:W-:Y:S01]  /*26c0*/  FFMA.FTZ R155, R138, R155, R151.reuse ;  /* 0x0000009b8a9b7223 */ /* 0x100fe20000010097 */
[C---:B------:R-:W-:Y:S01]  /*26d0*/  PRMT R151, R141.reuse, 0x7632, R151 ;  /* 0x000076328d977816 */ /* 0x040fe20000000097 */
[----:B------:R-:W-:Y:S02]  /*26e0*/  IMAD.U32 R141, R141, 0x10000, RZ ;  /* 0x000100008d8d7824 */ /* 0x000fe400078e00ff */
[----:B------:R-:W-:Y:S02]  /*26f0*/  FFMA.FTZ R154, R79, R154, R156 ;  /* 0x0000009a4f9a7223 */ /* 0x000fe4000001009c */
[----:B------:R-:W-:-:S02]  /*2700*/  IMAD.U32 R156, R151, 0x10000, RZ ;  /* 0x00010000979c7824 */ /* 0x000fc400078e00ff */
[----:B------:R-:W4:Y:S01]  /*2710*/  LDG.E.CONSTANT R151, desc[UR10][R6.64+0xc0c] ;  /* 0x000c0c0a06977981 */ /* 0x000f22000c1e9900 */
[----:B------:R-:W-:Y:S01]  /*2720*/  FFMA.FTZ R157, R76, R141, R157 ;  /* 0x0000008d4c9d7223 */ /* 0x000fe2000001009d */
[--C-:B------:R-:W-:Y:S01]  /*2730*/  FFMA.FTZ R156, R87, R156, R154.reuse ;  /* 0x0000009c579c7223 */ /* 0x100fe2000001009a */
[C---:B------:R-:W-:Y:S01]  /*2740*/  PRMT R154, R4.reuse, 0x7632, R154 ;  /* 0x00007632049a7816 */ /* 0x040fe2000000009a */
[----:B------:R-:W4:Y:S01]  /*2750*/  LDG.E.CONSTANT R141, desc[UR10][R6.64+0xe0c] ;  /* 0x000e0c0a068d7981 */ /* 0x000f22000c1e9900 */
[----:B------:R-:W-:-:S03]  /*2760*/  IMAD.U32 R158, R4, 0x10000, RZ ;  /* 0x00010000049e7824 */ /* 0x000fc600078e00ff */
[----:B------:R-:W-:Y:S01]  /*2770*/  IMAD.U32 R154, R154, 0x10000, RZ ;  /* 0x000100009a9a7824 */ /* 0x000fe200078e00ff */
[----:B------:R-:W4:Y:S01]  /*2780*/  LDG.E.CONSTANT R4, desc[UR10][R6.64+0x1a08] ;  /* 0x001a080a06047981 */ /* 0x000f22000c1e9900 */
[----:B------:R-:W-:Y:S01]  /*2790*/  FFMA.FTZ R157, R84, R158, R157 ;  /* 0x0000009e549d7223 */ /* 0x000fe2000001009d */
[C---:B------:R-:W-:Y:S01]  /*27a0*/  SHF.L.U32 R158, R12.reuse, 0x10, RZ ;  /* 0x000000100c9e7819 */ /* 0x040fe200000006ff */
[----:B------:R-:W-:Y:S01]  /*27b0*/  FFMA.FTZ R156, R95, R154, R156 ;  /* 0x0000009a5f9c7223 */ /* 0x000fe2000001009c */
[----:B------:R-:W-:Y:S02]  /*27c0*/  PRMT R154, R12, 0x7632, R154 ;  /* 0x000076320c9a7816 */ /* 0x000fe4000000009a */
[----:B------:R-:W4:Y:S01]  /*27d0*/  LDG.E.CONSTANT R12, desc[UR10][R6.64+0x100c] ;  /* 0x00100c0a060c7981 */ /* 0x000f22000c1e9900 */
[----:B------:R-:W-:Y:S02]  /*27e0*/  FADD.FTZ R160, R153, R152 ;  /* 0x0000009899a07221 */ /* 0x000fe40000010000 */
[----:B------:R-:W-:Y:S01]  /*27f0*/  IMAD.U32 R154, R154, 0x10000, RZ ;  /* 0x000100009a9a7824 */ /* 0x000fe200078e00ff */
[----:B------:R-:W4:Y:S01]  /*2800*/  LDG.E.CONSTANT R152, desc[UR10][R6.64+0x120c] ;  /* 0x00120c0a06987981 */ /* 0x000f22000c1e9900 */
[----:B------:R-:W-:-:S02]  /*2810*/  IMAD.U32 R161, R143, 0x10000, RZ ;  /* 0x000100008fa17824 */ /* 0x000fc400078e00ff */
[----:B------:R-:W-:Y:S01]  /*2820*/  FFMA.FTZ R156, R103, R154, R156 ;  /* 0x0000009a679c7223 */ /* 0x000fe2000001009c */
[----:B------:R-:W-:Y:S01]  /*2830*/  PRMT R154, R143, 0x7632, R154 ;  /* 0x000076328f9a7816 */ /* 0x000fe2000000009a */
[----:B------:R-:W-:Y:S01]  /*2840*/  FFMA.FTZ R157, R92, R158, R157 ;  /* 0x0000009e5c9d7223 */ /* 0x000fe2000001009d */
[----:B------:R-:W4:Y:S03]  /*2850*/  LDG.E.CONSTANT R143, desc[UR10][R6.64+0x140c] ;  /* 0x00140c0a068f7981 */ /* 0x000f26000c1e9900 */
[----:B------:R-:W-:Y:S02]  /*2860*/  IMAD.U32 R154, R154, 0x10000, RZ ;  /* 0x000100009a9a7824 */ /* 0x000fe400078e00ff */
[----:B------:R-:W-:Y:S01]  /*2870*/  FFMA.FTZ R161, R100, R161, R157 ;  /* 0x000000a164a17223 */ /* 0x000fe2000001009d */
[----:B------:R-:W-:Y:S01]  /*2880*/  FADD.FTZ R155, R155, R160 ;  /* 0x000000a09b9b7221 */ /* 0x000fe20000010000 */
[----:B------:R-:W4:Y:S01]  /*2890*/  LDG.E.CONSTANT R157, desc[UR10][R6.64+0x160c] ;  /* 0x00160c0a069d7981 */ /* 0x000f22000c1e9900 */
[----:B------:R-:W-:Y:S01]  /*28a0*/  FFMA.FTZ R160, R107, R154, R156 ;  /* 0x0000009a6ba07223 */ /* 0x000fe2000001009c */
[----:B------:R-:W-:-:S02]  /*28b0*/  IMAD.U32 R156, R144, 0x10000, RZ ;  /* 0x00010000909c7824 */ /* 0x000fc400078e00ff */
[----:B------:R-:W4:Y:S02]  /*28c0*/  LDG.E.CONSTANT R154, desc[UR10][R6.64+0x180c] ;  /* 0x00180c0a069a7981 */ /* 0x000f24000c1e9900 */
[----:B------:R-:W-:Y:S01]  /*28d0*/  FMUL.FTZ R158, R31, R156 ;  /* 0x0000009c1f9e7220 */ /* 0x000fe20000410000 */
[----:B------:R-:W-:Y:S01]  /*28e0*/  SHF.L.U32 R156, R145, 0x10, RZ ;  /* 0x00000010919c7819 */ /* 0x000fe200000006ff */
[----:B------:R-:W4:Y:S04]  /*28f0*/  LDG.E.CONSTANT R153, desc[UR10][R6.64+0x1c08] ;  /* 0x001c080a06997981 */ /* 0x000f28000c1e9900 */
[----:B------:R-:W-:Y:S02]  /*2900*/  FFMA.FTZ R159, R35, R156, R158 ;  /* 0x0000009c239f7223 */ /* 0x000fe4000001009e */
[----:B------:R-:W4:Y:S04]  /*2910*/  LDG.E.CONSTANT R156, desc[UR10][R6.64+0x1a0c] ;  /* 0x001a0c0a069c7981 */ /* 0x000f28000c1e9900 */
[----:B------:R0:W4:Y:S01]  /*2920*/  LDG.E.CONSTANT R158, desc[UR10][R6.64+0x1c0c] ;  /* 0x001c0c0a069e7981 */ /* 0x000122000c1e9900 */
[----:B------:R-:W-:-:S02]  /*2930*/  PRMT R144, R144, 0x7632, R144 ;  /* 0x0000763290907816 */ /* 0x000fc40000000090 */
[----:B------:R-:W-:-:S03]  /*2940*/  PRMT R145, R145, 0x7632, R145 ;  /* 0x0000763291917816 */ /* 0x000fc60000000091 */
[----:B------:R-:W-:Y:S02]  /*2950*/  IMAD.U32 R163, R144, 0x10000, RZ ;  /* 0x0001000090a37824 */ /* 0x000fe400078e00ff */
[----:B------:R-:W-:Y:S02]  /*2960*/  IMAD.U32 R145, R145, 0x10000, RZ ;  /* 0x0001000091917824 */ /* 0x000fe400078e00ff */
[----:B------:R-:W-:-:S04]  /*2970*/  FMUL.FTZ R163, R62, R163 ;  /* 0x000000a33ea37220 */ /* 0x000fc80000410000 */
[----:B------:R-:W-:Y:S01]  /*2980*/  FFMA.FTZ R145, R58, R145, R163 ;  /* 0x000000913a917223 */ /* 0x000fe200000100a3 */
[----:B-----5:R-:W-:Y:S01]  /*2990*/  FSETP.NEU.FTZ.AND P0, PT, R46, RZ, PT ;  /* 0x000000ff2e00720b */ /* 0x020fe20003f1d000 */
[----:B--2---:R-:W-:-:S04]  /*29a0*/  IMAD.U32 R144, R148, 0x10000, RZ ;  /* 0x0001000094907824 */ /* 0x004fc800078e00ff */
[----:B------:R-:W-:Y:S01]  /*29b0*/  FFMA.FTZ R161, R10, R144, R161 ;  /* 0x000000900aa17223 */ /* 0x000fe200000100a1 */
[C---:B---3--:R-:W-:Y:S02]  /*29c0*/  PRMT R144, R149.reuse, 0x7632, R144 ;  /* 0x0000763295907816 */ /* 0x048fe40000000090 */
[----:B0-----:R-:W-:Y:S01]  /*29d0*/  SHF.L.U32 R6, R149, 0x10, RZ ;  /* 0x0000001095067819 */ /* 0x001fe200000006ff */
[----:B----4-:R-:W-:Y:S02]  /*29e0*/  IMAD.U32 R7, R146, 0x10000, RZ ;  /* 0x0001000092077824 */ /* 0x010fe400078e00ff */
[----:B------:R-:W-:Y:S02]  /*29f0*/  IMAD.U32 R144, R144, 0x10000, RZ ;  /* 0x0001000090907824 */ /* 0x000fe400078e00ff */
[----:B------:R-:W-:Y:S01]  /*2a00*/  FFMA.FTZ R161, R18, R7, R161 ;  /* 0x0000000712a17223 */ /* 0x000fe200000100a1 */
[C---:B------:R-:W-:Y:S01]  /*2a10*/  PRMT R7, R147.reuse, 0x7632, R7 ;  /* 0x0000763293077816 */ /* 0x040fe20000000007 */
[----:B------:R-:W-:Y:S01]  /*2a20*/  FFMA.FTZ R6, R0, R6, R159 ;  /* 0x0000000600067223 */ /* 0x000fe2000001009f */
[----:B------:R-:W-:-:S02]  /*2a30*/  IMAD.U32 R147, R147, 0x10000, RZ ;  /* 0x0001000093937824 */ /* 0x000fc400078e00ff */
[----:B------:R-:W-:Y:S01]  /*2a40*/  FFMA.FTZ R144, R66, R144, R145 ;  /* 0x0000009042907223 */ /* 0x000fe20000010091 */
[----:B------:R-:W-:Y:S01]  /*2a50*/  SHF.L.U32 R7, R7, 0x10, RZ ;  /* 0x0000001007077819 */ /* 0x000fe200000006ff */
[----:B------:R-:W-:Y:S01]  /*2a60*/  FFMA.FTZ R147, R51, R147, R6 ;  /* 0x0000009333937223 */ /* 0x000fe20000010006 */
[----:B------:R-:W-:-:S03]  /*2a70*/  IMAD.U32 R6, R142, 0x10000, RZ ;  /* 0x000100008e067824 */ /* 0x000fc600078e00ff */
[----:B------:R-:W-:Y:S01]  /*2a80*/  FFMA.FTZ R144, R73, R7, R144 ;  /* 0x0000000749907223 */ /* 0x000fe20000010090 */
[----:B------:R-:W-:Y:S01]  /*2a90*/  FFMA.FTZ R7, R26, R6, R161 ;  /* 0x000000061a077223 */ /* 0x000fe200000100a1 */
[----:B------:R-:W-:-:S05]  /*2aa0*/  PRMT R6, R150, 0x7632, R6 ;  /* 0x0000763296067816 */ /* 0x000fca0000000006 */
[----:B------:R-:W-:-:S04]  /*2ab0*/  IMAD.U32 R6, R6, 0x10000, RZ ;  /* 0x0001000006067824 */ /* 0x000fc800078e00ff */
[----:B------:R-:W-:Y:S01]  /*2ac0*/  FFMA.FTZ R144, R81, R6, R144 ;  /* 0x0000000651907223 */ /* 0x000fe20000010090 */
[----:B------:R-:W-:Y:S01]  /*2ad0*/  SHF.L.U32 R6, R5, 0x10, RZ ;  /* 0x0000001005067819 */ /* 0x000fe200000006ff */
[----:B------:R-:W-:-:S04]  /*2ae0*/  IMAD.U32 R150, R150, 0x10000, RZ ;  /* 0x0001000096967824 */ /* 0x000fc800078e00ff */
[----:B------:R-:W-:Y:S01]  /*2af0*/  FFMA.FTZ R7, R22, R6, R7 ;  /* 0x0000000616077223 */ /* 0x000fe20000010007 */
[----:B------:R-:W-:Y:S02]  /*2b00*/  PRMT R6, R5, 0x7632, R6 ;  /* 0x0000763205067816 */ /* 0x000fe40000000006 */
[C---:B------:R-:W-:Y:S01]  /*2b10*/  PRMT R5, R13.reuse, 0x7632, R5 ;  /* 0x000076320d057816 */ /* 0x040fe20000000005 */
[----:B------:R-:W-:Y:S01]  /*2b20*/  FFMA.FTZ R147, R70, R150, R147 ;  /* 0x0000009646937223 */ /* 0x000fe20000010093 */
[----:B------:R-:W-:-:S03]  /*2b30*/  IMAD.U32 R13, R13, 0x10000, RZ ;  /* 0x000100000d0d7824 */ /* 0x000fc600078e00ff */
[----:B------:R-:W-:Y:S02]  /*2b40*/  IMAD.U32 R5, R5, 0x10000, RZ ;  /* 0x0001000005057824 */ /* 0x000fe400078e00ff */
[----:B------:R-:W-:Y:S01]  /*2b50*/  FFMA.FTZ R13, R78, R13, R147 ;  /* 0x0000000d4e0d7223 */ /* 0x000fe20000010093 */
[----:B------:R-:W-:Y:S01]  /*2b60*/  PRMT R148, R148, 0x7632, R148 ;  /* 0x0000763294947816 */ /* 0x000fe20000000094 */
[----:B------:R-:W-:Y:S01]  /*2b70*/  FFMA.FTZ R144, R89, R5, R144 ;  /* 0x0000000559907223 */ /* 0x000fe20000010090 */
[----:B------:R-:W-:Y:S01]  /*2b80*/  IMAD.U32 R5, R151, 0x10000, RZ ;  /* 0x0001000097057824 */ /* 0x000fe200078e00ff */
[----:B------:R-:W-:Y:S02]  /*2b90*/  PRMT R146, R146, 0x7632, R146 ;  /* 0x0000763292927816 */ /* 0x000fe40000000092 */
[----:B------:R-:W-:Y:S02]  /*2ba0*/  IMAD.U32 R148, R148, 0x10000, RZ ;  /* 0x0001000094947824 */ /* 0x000fe400078e00ff */
[----:B------:R-:W-:Y:S01]  /*2bb0*/  FFMA.FTZ R5, R86, R5, R13 ;  /* 0x0000000556057223 */ /* 0x000fe2000001000d */
[----:B------:R-:W-:Y:S01]  /*2bc0*/  IMAD.U32 R13, R141, 0x10000, RZ ;  /* 0x000100008d0d7824 */ /* 0x000fe200078e00ff */
[----:B------:R-:W-:Y:S01]  /*2bd0*/  PRMT R142, R142, 0x7632, R142 ;  /* 0x000076328e8e7816 */ /* 0x000fe2000000008e */
[----:B------:R-:W-:Y:S01]  /*2be0*/  FFMA.FTZ R160, R111, R148, R160 ;  /* 0x000000946fa07223 */ /* 0x000fe200000100a0 */
[----:B------:R-:W-:-:S02]  /*2bf0*/  IMAD.U32 R146, R146, 0x10000, RZ ;  /* 0x0001000092927824 */ /* 0x000fc400078e00ff */
[----:B------:R-:W-:Y:S01]  /*2c00*/  FFMA.FTZ R13, R94, R13, R5 ;  /* 0x0000000d5e0d7223 */ /* 0x000fe20000010005 */
[----:B------:R-:W-:Y:S01]  /*2c10*/  IMAD.U32 R5, R4, 0x10000, RZ ;  /* 0x0001000004057824 */ /* 0x000fe200078e00ff */
[----:B------:R-:W-:Y:S01]  /*2c20*/  PRMT R151, R151, 0x7632, R151 ;  /* 0x0000763297977816 */ /* 0x000fe20000000097 */
[----:B------:R-:W-:Y:S01]  /*2c30*/  FFMA.FTZ R146, R115, R146, R160 ;  /* 0x0000009273927223 */ /* 0x000fe200000100a0 */
[----:B------:R-:W-:Y:S02]  /*2c40*/  IMAD.U32 R142, R142, 0x10000, RZ ;  /* 0x000100008e8e7824 */ /* 0x000fe400078e00ff */
[----:B------:R-:W-:Y:S01]  /*2c50*/  FFMA.FTZ R145, R14, R5, R7 ;  /* 0x000000050e917223 */ /* 0x000fe20000010007 */
[----:B------:R-:W-:Y:S02]  /*2c60*/  SHF.L.U32 R151, R151, 0x10, RZ ;  /* 0x0000001097977819 */ /* 0x000fe400000006ff */
[----:B------:R-:W-:Y:S02]  /*2c70*/  PRMT R141, R141, 0x7632, R141 ;  /* 0x000076328d8d7816 */ /* 0x000fe4000000008d */
[----:B------:R-:W-:-:S02]  /*2c80*/  PRMT R5, R4, 0x7632, R5 ;  /* 0x0000763204057816 */ /* 0x000fc40000000005 */
[----:B------:R-:W-:Y:S01]  /*2c90*/  PRMT R4, R12, 0x7632, R4 ;  /* 0x000076320c047816 */ /* 0x000fe20000000004 */
[----:B------:R-:W-:Y:S01]  /*2ca0*/  FFMA.FTZ R142, R119, R142, R146 ;  /* 0x0000008e778e7223 */ /* 0x000fe20000010092 */
[----:B------:R-:W-:Y:S02]  /*2cb0*/  IMAD.U32 R6, R6, 0x10000, RZ ;  /* 0x0001000006067824 */ /* 0x000fe400078e00ff */
[----:B------:R-:W-:Y:S01]  /*2cc0*/  FFMA.FTZ R151, R97, R151, R144 ;  /* 0x0000009761977223 */ /* 0x000fe20000010090 */
[----:B------:R-:W-:Y:S02]  /*2cd0*/  IMAD.U32 R141, R141, 0x10000, RZ ;  /* 0x000100008d8d7824 */ /* 0x000fe400078e00ff */
[----:B------:R-:W-:Y:S02]  /*2ce0*/  IMAD.U32 R7, R5, 0x10000, RZ ;  /* 0x0001000005077824 */ /* 0x000fe400078e00ff */
[----:B------:R-:W-:Y:S01]  /*2cf0*/  FFMA.FTZ R6, R125, R6, R142 ;  /* 0x000000067d067223 */ /* 0x000fe2000001008e */
[----:B------:R-:W-:Y:S01]  /*2d00*/  IMAD.U32 R5, R4, 0x10000, RZ ;  /* 0x0001000004057824 */ /* 0x000fe200078e00ff */
[----:B------:R-:W-:Y:S01]  /*2d10*/  PRMT R4, R152, 0x7632, R4 ;  /* 0x0000763298047816 */ /* 0x000fe20000000004 */
[----:B------:R-:W-:Y:S01]  /*2d20*/  FFMA.FTZ R141, R104, R141, R151 ;  /* 0x0000008d688d7223 */ /* 0x000fe20000010097 */
[----:B------:R-:W-:Y:S01]  /*2d30*/  FFMA.FTZ R6, R137, R7, R6 ;  /* 0x0000000789067223 */ /* 0x000fe20000010006 */
[----:B------:R-:W-:-:S02]  /*2d40*/  SHF.L.U32 R12, R12, 0x10, RZ ;  /* 0x000000100c0c7819 */ /* 0x000fc400000006ff */
[----:B------:R-:W-:Y:S02]  /*2d50*/  IMAD.U32 R7, R4, 0x10000, RZ ;  /* 0x0001000004077824 */ /* 0x000fe400078e00ff */
[----:B------:R-:W-:Y:S01]  /*2d60*/  FFMA.FTZ R5, R108, R5, R141 ;  /* 0x000000056c057223 */ /* 0x000fe2000001008d */
[----:B------:R-:W-:Y:S01]  /*2d70*/  PRMT R4, R143, 0x7632, R4 ;  /* 0x000076328f047816 */ /* 0x000fe20000000004 */
[----:B------:R-:W-:Y:S01]  /*2d80*/  FFMA.FTZ R12, R102, R12, R13 ;  /* 0x0000000c660c7223 */ /* 0x000fe2000001000d */
[----:B------:R-:W-:Y:S02]  /*2d90*/  IMAD.U32 R152, R152, 0x10000, RZ ;  /* 0x0001000098987824 */ /* 0x000fe400078e00ff */
[----:B------:R-:W-:Y:S01]  /*2da0*/  FFMA.FTZ R5, R112, R7, R5 ;  /* 0x0000000770057223 */ /* 0x000fe20000010005 */
[----:B------:R-:W-:Y:S01]  /*2db0*/  IMAD.U32 R7, R4, 0x10000, RZ ;  /* 0x0001000004077824 */ /* 0x000fe200078e00ff */
[----:B------:R-:W-:Y:S01]  /*2dc0*/  PRMT R4, R157, 0x7632, R4 ;  /* 0x000076329d047816 */ /* 0x000fe20000000004 */
[----:B------:R-:W-:Y:S01]  /*2dd0*/  FFMA.FTZ R12, R11, R152, R12 ;  /* 0x000000980b0c7223 */ /* 0x000fe2000001000c */
[----:B------:R-:W-:Y:S01]  /*2de0*/  SHF.L.U32 R143, R143, 0x10, RZ ;  /* 0x000000108f8f7819 */ /* 0x000fe200000006ff */
[--C-:B------:R-:W-:Y:S01]  /*2df0*/  FFMA.FTZ R142, R116, R7, R5.reuse ;  /* 0x00000007748e7223 */ /* 0x100fe20000010005 */
[----:B------:R-:W-:Y:S01]  /*2e00*/  PRMT R5, R154, 0x7632, R5 ;  /* 0x000076329a057816 */ /* 0x000fe20000000005 */
[----:B------:R-:W-:-:S02]  /*2e10*/  IMAD.U32 R4, R4, 0x10000, RZ ;  /* 0x0001000004047824 */ /* 0x000fc400078e00ff */
[----:B------:R-:W-:Y:S02]  /*2e20*/  IMAD.U32 R13, R153, 0x10000, RZ ;  /* 0x00010000990d7824 */ /* 0x000fe400078e00ff */
[----:B------:R-:W-:Y:S01]  /*2e30*/  FFMA.FTZ R12, R19, R143, R12 ;  /* 0x0000008f130c7223 */ /* 0x000fe2000001000c */
[----:B------:R-:W-:Y:S02]  /*2e40*/  IMAD.U32 R157, R157, 0x10000, RZ ;  /* 0x000100009d9d7824 */ /* 0x000fe400078e00ff */
[----:B------:R-:W-:Y:S01]  /*2e50*/  FFMA.FTZ R4, R121, R4, R142 ;  /* 0x0000000479047223 */ /* 0x000fe2000001008e */
[----:B------:R-:W-:Y:S01]  /*2e60*/  IMAD.U32 R5, R5, 0x10000, RZ ;  /* 0x0001000005057824 */ /* 0x000fe200078e00ff */
[----:B------:R-:W-:Y:S01]  /*2e70*/  PRMT R153, R153, 0x7632, R153 ;  /* 0x0000763299997816 */ /* 0x000fe20000000099 */
[----:B------:R-:W-:Y:S01]  /*2e80*/  FFMA.FTZ R144, R130, R13, R145 ;  /* 0x0000000d82907223 */ /* 0x000fe20000010091 */
[----:B------:R-:W-:Y:S01]  /*2e90*/  SHF.L.U32 R154, R154, 0x10, RZ ;  /* 0x000000109a9a7819 */ /* 0x000fe200000006ff */
[----:B------:R-:W-:Y:S01]  /*2ea0*/  FFMA.FTZ R12, R27, R157, R12 ;  /* 0x0000009d1b0c7223 */ /* 0x000fe2000001000c */
[----:B------:R-:W-:Y:S01]  /*2eb0*/  IMAD R142, R133, 0x20, R43 ;  /* 0x00000020858e7824 */ /* 0x000fe200078e022b */
[----:B------:R-:W-:Y:S01]  /*2ec0*/  IADD3 R13, -R47, 0x1, RZ ;  /* 0x000000012f0d7810 */ /* 0x000fe20007ffe1ff */
[--C-:B------:R-:W-:Y:S01]  /*2ed0*/  FFMA.FTZ R7, R127, R5, R4.reuse ;  /* 0x000000057f077223 */ /* 0x100fe20000010004 */
[----:B------:R-:W-:Y:S01]  /*2ee0*/  PRMT R4, R156, 0x7632, R4 ;  /* 0x000076329c047816 */ /* 0x000fe20000000004 */
[----:B------:R-:W-:-:S02]  /*2ef0*/  IMAD.U32 R153, R153, 0x10000, RZ ;  /* 0x0001000099997824 */ /* 0x000fc400078e00ff */
[----:B------:R-:W-:Y:S01]  /*2f00*/  FFMA.FTZ R12, R23, R154, R12 ;  /* 0x0000009a170c7223 */ /* 0x000fe2000001000c */
[----:B------:R-:W-:Y:S01]  /*2f10*/  IMAD.U32 R156, R156, 0x10000, RZ ;  /* 0x000100009c9c7824 */ /* 0x000fe200078e00ff */
[----:B------:R-:W-:Y:S01]  /*2f20*/  IADD3 R13, R13, R142, RZ ;  /* 0x0000008e0d0d7210 */ /* 0x000fe20007ffe0ff */
[----:B------:R-:W-:Y:S01]  /*2f30*/  FFMA.FTZ R6, R139, R153, R6 ;  /* 0x000000998b067223 */ /* 0x000fe20000010006 */
[----:B------:R-:W-:Y:S01]  /*2f40*/  PRMT R5, R158, 0x7632, R5 ;  /* 0x000076329e057816 */ /* 0x000fe20000000005 */
[----:B------:R-:W-:Y:S01]  /*2f50*/  FADD.FTZ R155, R144, R155 ;  /* 0x0000009b909b7221 */ /* 0x000fe20000010000 */
[----:B------:R-:W-:Y:S02]  /*2f60*/  IMAD.U32 R4, R4, 0x10000, RZ ;  /* 0x0001000004047824 */ /* 0x000fe400078e00ff */
[----:B------:R-:W-:Y:S01]  /*2f70*/  FFMA.FTZ R12, R15, R156, R12 ;  /* 0x0000009c0f0c7223 */ /* 0x000fe2000001000c */
[----:B------:R-:W-:Y:S01]  /*2f80*/  IMAD.U32 R158, R158, 0x10000, RZ ;  /* 0x000100009e9e7824 */ /* 0x000fe200078e00ff */
[----:B------:R-:W-:Y:S01]  /*2f90*/  I2FP.F32.S32 R13, R13 ;  /* 0x0000000d000d7245 */ /* 0x000fe20000201400 */
[----:B------:R-:W-:-:S02]  /*2fa0*/  IMAD.U32 R5, R5, 0x10000, RZ ;  /* 0x0001000005057824 */ /* 0x000fc400078e00ff */
[----:B------:R-:W-:Y:S01]  /*2fb0*/  FFMA.FTZ R7, R134, R4, R7 ;  /* 0x0000000486077223 */ /* 0x000fe20000010007 */
[----:B------:R-:W-:Y:S01]  /*2fc0*/  FADD.FTZ R155, R6, R155 ;  /* 0x0000009b069b7221 */ /* 0x000fe20000010000 */
[----:B------:R-:W-:Y:S01]  /*2fd0*/  FFMA.FTZ R12, R131, R158, R12 ;  /* 0x0000009e830c7223 */ /* 0x000fe2000001000c */
[----:B------:R-:W-:Y:S01]  /*2fe0*/  MOV R6, 0x400 ;  /* 0x0000040000067802 */ /* 0x000fe20000000f00 */
[----:B------:R-:W-:Y:S01]  /*2ff0*/  FMUL.FTZ R13, R13, R46 ;  /* 0x0000002e0d0d7220 */ /* 0x000fe20000410000 */
[----:B------:R-:W-:Y:S01]  /*3000*/  FFMA.FTZ R5, R140, R5, R7 ;  /* 0x000000058c057223 */ /* 0x000fe20000010007 */
[----:B------:R-:W-:Y:S02]  /*3010*/  FADD.FTZ R12, R12, R155 ;  /* 0x0000009b0c0c7221 */ /* 0x000fe40000010000 */
[----:B------:R-:W-:Y:S01]  /*3020*/  VIADD R6, R6, 0x110 ;  /* 0x0000011006067836 */ /* 0x000fe20000000000 */
[----:B------:R-:W-:Y:S01]  /*3030*/  FSEL R4, R13, RZ, P0 ;  /* 0x000000ff0d047208 */ /* 0x000fe20000000000 */
[----:B------:R-:W-:Y:S01]  /*3040*/  FADD.FTZ R5, R5, R12 ;  /* 0x0000000c05057221 */ /* 0x000fe20000010000 */
[----:B------:R-:W-:-:S02]  /*3050*/  ISETP.GE.AND P0, PT, R142, R47, PT ;  /* 0x0000002f8e00720c */ /* 0x000fc40003f06270 */
[----:B------:R-:W-:Y:S01]  /*3060*/  LEA R7, R39, R6, 0x18 ;  /* 0x0000000627077211 */ /* 0x000fe200078ec0ff */
[----:B------:R-:W-:-:S04]  /*3070*/  FFMA.FTZ R5, R5, UR5, R4 ;  /* 0x0000000505057c23 */ /* 0x000fc80008010004 */
[----:B------:R-:W-:Y:S01]  /*3080*/  IMAD R7, R142, 0x4, R7 ;  /* 0x000000048e077824 */ /* 0x000fe200078e0207 */
[----:B------:R-:W-:Y:S02]  /*3090*/  FSEL R4, R5, RZ, !P0 ;  /* 0x000000ff05047208 */ /* 0x000fe40004000000 */
[----:B------:R-:W-:-:S03]  /*30a0*/  IADD3 R133, R133, 0x4, RZ ;  /* 0x0000000485857810 */ /* 0x000fc60007ffe0ff */
[----:B------:R0:W-:Y:S01]  /*30b0*/  STS [R7], R4 ;  /* 0x0000000407007388 */ /* 0x0001e20000000800 */
[----:B------:R-:W-:Y:S02]  /*30c0*/  ISETP.GE.AND P1, PT, R133, R42, PT ;  /* 0x0000002a8500720c */ /* 0x000fe40003f26270 */
[----:B------:R-:W-:-:S11]  /*30d0*/  @!P0 FMNMX.FTZ R132, R132, R5, !PT ;  /* 0x0000000584848209 */ /* 0x000fd60007810000 */
[----:B0-----:R-:W-:Y:S05]  /*30e0*/  @!P1 BRA `(.L_x_17539) ;  /* 0xffffffe400c49947 */ /* 0x001fea000383ffff */
.L_x_17538:
[----:B------:R-:W-:Y:S05]  /*30f0*/  BSYNC B0 ;  /* 0x0000000000007941 */ /* 0x000fea0003800000 */
.L_x_17537:
        /* <DEDUP_REMOVED lines=19> */
[----:B------:R-:W-:-:S04]  /*3230*/  @!P1 VIADD R3, R3, 0xf0 ;  /* 0x000000f003039836 */ /* 0x000fc80000000000 */
[----:B------:R-:W-:Y:S01]  /*3240*/  @!P0 IMAD R0, R23, 0x4, R0 ;  /* 0x0000000417008824 */ /* 0x000fe200078e0200 */
[----:B--2---:R-:W-:-:S04]  /*3250*/  @!P1 LEA R4, R4, R3, 0x18 ;  /* 0x0000000304049211 */ /* 0x004fc800078ec0ff */
[----:B------:R-:W-:Y:S02]  /*3260*/  @!P1 LEA R4, R43, R4, 0x2 ;  /* 0x000000042b049211 */ /* 0x000fe400078e10ff */
        /* <DEDUP_REMOVED lines=36> */
.L_x_17544:
[----:B0-----:R-:W1:Y:S01]  /*34b0*/  LDS R6, [R5] ;  /* 0x0000000005067984 */ /* 0x001e620000000800 */
        /* <DEDUP_REMOVED lines=10> */
.L_x_17543:
[----:B------:R-:W-:Y:S05]  /*3560*/  BSYNC B1 ;  /* 0x0000000000017941 */ /* 0x000fea0003800000 */
.L_x_17542:
        /* <DEDUP_REMOVED lines=14> */
.L_x_17547:
        /* <DEDUP_REMOVED lines=100> */
.L_x_17546:
[----:B------:R-:W-:Y:S05]  /*3c90*/  BSYNC B1 ;  /* 0x0000000000017941 */ /* 0x000fea0003800000 */
.L_x_17545:
[----:B------:R-:W-:Y:S01]  /*3ca0*/  IMAD.IADD R5, R0, 0x1, -R3 ;  /* 0x0000000100057824 */ /* 0x000fe200078e0a03 */
[----:B------:R-:W-:Y:S04]  /*3cb0*/  BSSY B1, `(.L_x_17548) ;  /* 0x0000036000017945 */ /* 0x000fe80003800000 */
[----:B------:R-:W-:-:S13]  /*3cc0*/  ISETP.GT.AND P2, PT, R5, 0x200, PT ;  /* 0x000002000500780c */ /* 0x000fda0003f44270 */
[----:B------:R-:W-:Y:S05]  /*3cd0*/  @!P2 BRA `(.L_x_17549) ;  /* 0x0000000000cca947 */ /* 0x000fea0003800000 */
[----:B------:R-:W1:Y:S01]  /*3ce0*/  LDS R5, [R4+-0x400] ;  /* 0xfffc000004057984 */ /* 0x000e620000000800 */
[----:B------:R-:W-:Y:S02]  /*3cf0*/  PLOP3.LUT P0, PT, PT, PT, PT, 0x8, 0x0 ;  /* 0x000000000000781c */ /* 0x000fe40003f0e170 */
[----:B------:R-:W-:Y:S01]  /*3d00*/  IADD3 R3, R3, 0x400, RZ ;  /* 0x0000040003037810 */ /* 0x000fe20007ffe0ff */
        /* <DEDUP_REMOVED lines=48> */
.L_x_17549:
[----:B------:R-:W-:Y:S05]  /*4010*/  BSYNC B1 ;  /* 0x0000000000017941 */ /* 0x000fea0003800000 */
.L_x_17548:
        /* <DEDUP_REMOVED lines=26> */
.L_x_17541:
[----:B------:R-:W-:Y:S05]  /*41c0*/  BSYNC B0 ;  /* 0x0000000000007941 */ /* 0x000fea0003800000 */
.L_x_17540:
        /* <DEDUP_REMOVED lines=14> */
[----:B------:R-:W-:-:S04]  /*42b0*/  @!P0 LOP3.LUT R2, R2, 0x1ffffffc, RZ, 0xc0, !PT ;  /* 0x1ffffffc02028812 */ /* 0x000fc800078ec0ff */
[----:B------:R-:W-:Y:S01]  /*42c0*/  @!P0 IADD3 R2, R2, R3, RZ ;  /* 0x0000000302028210 */ /* 0x000fe20007ffe0ff */
        /* <DEDUP_REMOVED lines=24> */
[----:B------:R-:W-:Y:S01]  /*4450*/  ISETP.GE.U32.AND P1, PT, R5, 0x180, PT ;  /* 0x000001800500780c */ /* 0x000fe20003f26070 */
[----:B------:R-:W-:Y:S01]  /*4460*/  IMAD.MOV.U32 R5, RZ, RZ, R45 ;  /* 0x000000ffff057224 */ /* 0x000fe200078e002d */
[----:B------:R-:W-:-:S13]  /*4470*/  LOP3.LUT P0, R2, R2, 0x3, RZ, 0xc0, !PT ;  /* 0x0000000302027812 */ /* 0x000fda000780c0ff */
[----:B0-2---:R-:W-:Y:S05]  /*4480*/  @!P0 BRA `(.L_x_17553) ;  /* 0x0000000000388947 */ /* 0x005fea0003800000 */
[----:B------:R-:W0:Y:S01]  /*4490*/  S2UR UR5, SR_CgaCtaId ;  /* 0x00000000000579c3 */ /* 0x000e220000008800 */
[----:B------:R-:W-:Y:S01]  /*44a0*/  UMOV UR4, 0x400 ;  /* 0x0000040000047882 */ /* 0x000fe20000000000 */
[----:B------:R-:W-:Y:S01]  /*44b0*/  MOV R5, R45 ;  /* 0x0000002d00057202 */ /* 0x000fe20000000f00 */
[----:B------:R-:W-:-:S04]  /*44c0*/  UIADD3 UR4, UR4, 0x110, URZ ;  /* 0x0000011004047890 */ /* 0x000fc8000fffe03f */
[----:B0-----:R-:W-:-:S06]  /*44d0*/  ULEA UR4, UR5, UR4, 0x18 ;  /* 0x0000000405047291 */ /* 0x001fcc000f8ec03f */
[----:B------:R-:W-:-:S07]  /*44e0*/  LEA R3, R45, UR4, 0x2 ;  /* 0x000000042d037c11 */ /* 0x000fce000f8e10ff */
.L_x_17554:
        /* <DEDUP_REMOVED lines=8> */
.L_x_17553:
[----:B------:R-:W-:Y:S05]  /*4570*/  BSYNC B1 ;  /* 0x0000000000017941 */ /* 0x000fea0003800000 */
.L_x_17552:
        /* <DEDUP_REMOVED lines=14> */
.L_x_17557:
        /* <DEDUP_REMOVED lines=52> */
.L_x_17556:
[----:B------:R-:W-:Y:S05]  /*49a0*/  BSYNC B1 ;  /* 0x0000000000017941 */ /* 0x000fea0003800000 */
.L_x_17555:
        /* <DEDUP_REMOVED lines=31> */
.L_x_17559:
[----:B------:R-:W-:Y:S05]  /*4ba0*/  BSYNC B1 ;  /* 0x0000000000017941 */ /* 0x000fea0003800000 */
.L_x_17558:
        /* <DEDUP_REMOVED lines=14> */
.L_x_17551:
[----:B------:R-:W-:Y:S05]  /*4c90*/  BSYNC B0 ;  /* 0x0000000000007941 */ /* 0x000fea0003800000 */
.L_x_17550:
        /* <DEDUP_REMOVED lines=12> */
[----:B------:R-:W-:Y:S01]  /*4d60*/  CS2R R36, SRZ ;  /* 0x0000000000247805 */ /* 0x000fe2000001ff00 */
[----:B------:R-:W-:Y:S01]  /*4d70*/  IMAD.MOV.U32 R38, RZ, RZ, RZ ;  /* 0x000000ffff267224 */ /* 0x000fe200078e00ff */
[----:B------:R-:W-:Y:S06]  /*4d80*/  BRA `(.L_x_17562) ;  /* 0x0000004000987947 */ /* 0x000fec0003800000 */
.L_x_17561:
        /* <DEDUP_REMOVED lines=16> */
[----:B------:R-:W-:Y:S01]  /*4e90*/  MOV R22, RZ ;  /* 0x000000ff00167202 */ /* 0x000fe20000000f00 */
[----:B------:R-:W-:Y:S01]  /*4ea0*/  IMAD.IADD R4, R43, 0x1, -R4 ;  /* 0x000000012b047824 */ /* 0x000fe200078e0a04 */
[----:B------:R-:W-:Y:S01]  /*4eb0*/  LOP3.LUT R41, R2, 0xffffffe0, RZ, 0xc0, !PT ;  /* 0xffffffe002297812 */ /* 0x000fe200078ec0ff */
[----:B------:R-:W3:Y:S01]  /*4ec0*/  LDC R40, c[0x0][0x25c] ;  /* 0x00009700ff287b82 */ /* 0x000ee20000000800 */
[----:B------:R-:W-:-:S02]  /*4ed0*/  CS2R R24, SRZ ;  /* 0x0000000000187805 */ /* 0x000fc4000001ff00 */
[----:B------:R-:W-:Y:S02]  /*4ee0*/  CS2R R26, SRZ ;  /* 0x00000000001a7805 */ /* 0x000fe4000001ff00 */
[C---:B-----5:R-:W-:Y:S01]  /*4ef0*/  LEA R46, R23.reuse, R4, 0x2 ;  /* 0x00000004172e7211 */ /* 0x060fe200078e10ff */
[----:B------:R-:W-:Y:S01]  /*4f00*/  IMAD.SHL.U32 R4, R4, 0x8, RZ ;  /* 0x0000000804047824 */ /* 0x000fe200078e00ff */
[----:B------:R-:W-:Y:S02]  /*4f10*/  CS2R R28, SRZ ;  /* 0x00000000001c7805 */ /* 0x000fe4000001ff00 */
[----:B------:R-:W-:Y:S02]  /*4f20*/  CS2R R30, SRZ ;  /* 0x00000000001e7805 */ /* 0x000fe4000001ff00 */
[----:B------:R-:W-:Y:S01]  /*4f30*/  CS2R R32, SRZ ;  /* 0x0000000000207805 */ /* 0x000fe2000001ff00 */
[----:B------:R-:W-:Y:S01]  /*4f40*/  IMAD.IADD R41, R4, 0x1, R41 ;  /* 0x0000000104297824 */ /* 0x000fe200078e0229 */
[----:B------:R-:W-:Y:S01]  /*4f50*/  CS2R R36, SRZ ;  /* 0x0000000000247805 */ /* 0x000fe2000001ff00 */
[----:B------:R-:W-:Y:S01]  /*4f60*/  IMAD.MOV.U32 R38, RZ, RZ, RZ ;  /* 0x000000ffff267224 */ /* 0x000fe200078e00ff */
[----:B------:R-:W-:Y:S01]  /*4f70*/  SHF.R.S32.HI R13, RZ, 0x1f, R12 ;  /* 0x0000001fff0d7819 */ /* 0x000fe2000001140c */
[----:B-1----:R-:W-:Y:S01]  /*4f80*/  IMAD.MOV.U32 R39, RZ, RZ, R23 ;  /* 0x000000ffff277224 */ /* 0x002fe200078e0017 */
[----:B------:R-:W-:Y:S01]  /*4f90*/  LEA R44, R23, R4, 0x5 ;  /* 0x00000004172c7211 */ /* 0x000fe200078e28ff */
[C---:B------:R-:W-:Y:S01]  /*4fa0*/  VIADD R49, R41.reuse, 0x200 ;  /* 0x0000020029317836 */ /* 0x040fe20000000000 */
[C---:B------:R-:W-:Y:S01]  /*4fb0*/  IADD3 R53, R41.reuse, 0x400, RZ ;  /* 0x0000040029357810 */ /* 0x040fe20007ffe0ff */
[----:B--2---:R-:W-:Y:S01]  /*4fc0*/  ULEA UR4, UR5, UR4, 0x18 ;  /* 0x0000000405047291 */ /* 0x004fe2000f8ec03f */
[C---:B------:R-:W-:Y:S01]  /*4fd0*/  VIADD R51, R41.reuse, 0x300 ;  /* 0x0000030029337836 */ /* 0x040fe20000000000 */
[C---:B------:R-:W-:Y:S01]  /*4fe0*/  IADD3 R61, R41.reuse, 0x800, RZ ;  /* 0x00000800293d7810 */ /* 0x040fe20007ffe0ff */
[C---:B------:R-:W-:Y:S01]  /*4ff0*/  VIADD R55, R41.reuse, 0x500 ;  /* 0x0000050029377836 */ /* 0x040fe20000000000 */
[C---:B------:R-:W-:Y:S01]  /*5000*/  IADD3 R69, R41.reuse, 0xc00, RZ ;  /* 0x00000c0029457810 */ /* 0x040fe20007ffe0ff */
[C---:B------:R-:W-:Y:S01]  /*5010*/  VIADD R57, R41.reuse, 0x600 ;  /* 0x0000060029397836 */ /* 0x040fe20000000000 */
[----:B------:R-:W-:Y:S01]  /*5020*/  LEA R46, R46, UR4, 0x5 ;  /* 0x000000042e2e7c11 */ /* 0x000fe2000f8e28ff */
[C---:B------:R-:W-:Y:S01]  /*5030*/  VIADD R59, R41.reuse, 0x700 ;  /* 0x00000700293b7836 */ /* 0x040fe20000000000 */
[----:B---3--:R-:W-:Y:S01]  /*5040*/  SHF.R.S32.HI R40, RZ, 0x1f, R40 ;  /* 0x0000001fff287819 */ /* 0x008fe20000011428 */
[----:B------:R-:W-:-:S02]  /*5050*/  VIADD R63, R41, 0x900 ;  /* 0x00000900293f7836 */ /* 0x000fc40000000000 */
[----:B------:R-:W-:Y:S02]  /*5060*/  VIADD R46, R46, 0x10 ;  /* 0x000000102e2e7836 */ /* 0x000fe40000000000 */
[C---:B------:R-:W-:Y:S02]  /*5070*/  VIADD R65, R41.reuse, 0xa00 ;  /* 0x00000a0029417836 */ /* 0x040fe40000000000 */
[C---:B------:R-:W-:Y:S02]  /*5080*/  VIADD R67, R41.reuse, 0xb00 ;  /* 0x00000b0029437836 */ /* 0x040fe40000000000 */
[C---:B------:R-:W-:Y:S02]  /*5090*/  VIADD R71, R41.reuse, 0xd00 ;  /* 0x00000d0029477836 */ /* 0x040fe40000000000 */
[----:B------:R-:W-:-:S07]  /*50a0*/  VIADD R73, R41, 0xe00 ;  /* 0x00000e0029497836 */ /* 0x000fce0000000000 */
.L_x_17593:
        /* <DEDUP_REMOVED lines=16> */
[----:B------:R-:W-:Y:S01]  /*51b0*/  LEA.HI.X.SX32 R18, R61, R54, 0x1, P1 ;  /* 0x000000363d127211 */ /* 0x000fe200008f0eff */
[----:B------:R-:W5:Y:S01]  /*51c0*/  LDG.E.CONSTANT R62, desc[UR10][R10.64+0xc] ;  /* 0x00000c0a0a3e7981 */ /* 0x000f62000c1e9900 */
[----:B------:R-:W-:-:S02]  /*51d0*/  LEA R8, P2, R7, R2, 0x1 ;  /* 0x0000000207087211 */ /* 0x000fc400078408ff */
[-C--:B------:R-:W-:Y:S02]  /*51e0*/  LEA.HI.X.SX32 R20, R59, R54.reuse, 0x1, P0 ;  /* 0x000000363b147211 */ /* 0x080fe400000f0eff */
[----:B------:R-:W-:Y:S02]  /*51f0*/  LEA.HI.X.SX32 R16, R63, R54, 0x1, P6 ;  /* 0x000000363f107211 */ /* 0x000fe400030f0eff */
[----:B------:R-:W-:Y:S02]  /*5200*/  LEA R6, P0, R4, R2, 0x1 ;  /* 0x0000000204067211 */ /* 0x000fe400078008ff */
[----:B------:R-:W-:Y:S02]  /*5210*/  LEA.HI.X.SX32 R5, R65, R54, 0x1, P5 ;  /* 0x0000003641057211 */ /* 0x000fe400028f0eff */
[----:B------:R-:W-:Y:S02]  /*5220*/  LEA.HI.X R87, R9, R3, R18, 0x1, P3 ;  /* 0x0000000309577211 */ /* 0x000fe400018f0c12 */
[----:B------:R-:W-:-:S02]  /*5230*/  LEA R80, P4, R17, R2, 0x1 ;  /* 0x0000000211507211 */ /* 0x000fc400078808ff */
[-C--:B------:R-:W-:Y:S01]  /*5240*/  LEA.HI.X R9, R7, R3.reuse, R16, 0x1, P2 ;  /* 0x0000000307097211 */ /* 0x080fe200010f0c10 */
[----:B------:R-:W5:Y:S01]  /*5250*/  LDG.E.CONSTANT R68, desc[UR10][R86.64] ;  /* 0x0000000a56447981 */ /* 0x000f62000c1e9900 */
[-C--:B------:R-:W-:Y:S02]  /*5260*/  LEA.HI.X R7, R4, R3.reuse, R5, 0x1, P0 ;  /* 0x0000000304077211 */ /* 0x080fe400000f0c05 */
[-C--:B------:R-:W-:Y:S01]  /*5270*/  IADD3 R5, P6, R67, R14.reuse, RZ ;  /* 0x0000000e43057210 */ /* 0x080fe20007fde0ff */
[----:B------:R-:W5:Y:S01]  /*5280*/  LDG.E.CONSTANT R75, desc[UR10][R8.64] ;  /* 0x0000000a084b7981 */ /* 0x000f62000c1e9900 */
[----:B------:R-:W-:Y:S02]  /*5290*/  LEA.HI.X R81, R17, R3, R20, 0x1, P4 ;  /* 0x0000000311517211 */ /* 0x000fe400020f0c14 */
[-C--:B------:R-:W-:Y:S01]  /*52a0*/  IADD3 R17, P5, R69, R14.reuse, RZ ;  /* 0x0000000e45117210 */ /* 0x080fe20007fbe0ff */
[----:B------:R-:W5:Y:S01]  /*52b0*/  LDG.E.CONSTANT R74, desc[UR10][R8.64+0x4] ;  /* 0x0000040a084a7981 */ /* 0x000f62000c1e9900 */
[----:B------:R-:W-:-:S02]  /*52c0*/  IADD3 R21, P4, R71, R14, RZ ;  /* 0x0000000e47157210 */ /* 0x000fc40007f9e0ff */
[----:B------:R-:W-:Y:S01]  /*52d0*/  IADD3 R19, P3, R73, R14, RZ ;  /* 0x0000000e49137210 */ /* 0x000fe20007f7e0ff */
[----:B------:R-:W5:Y:S01]  /*52e0*/  LDG.E.CONSTANT R60, desc[UR10][R80.64] ;  /* 0x0000000a503c7981 */ /* 0x000f62000c1e9900 */
[----:B------:R-:W-:Y:S02]  /*52f0*/  LEA R4, P2, R5, R2, 0x1 ;  /* 0x0000000205047211 */ /* 0x000fe400078408ff */
[-C--:B------:R-:W-:Y:S01]  /*5300*/  LEA.HI.X.SX32 R56, R67, R54.reuse, 0x1, P6 ;  /* 0x0000003643387211 */ /* 0x080fe200030f0eff */
[----:B------:R-:W5:Y:S01]  /*5310*/  LDG.E.CONSTANT R58, desc[UR10][R80.64+0x4] ;  /* 0x0000040a503a7981 */ /* 0x000f62000c1e9900 */
[-C--:B------:R-:W-:Y:S02]  /*5320*/  LEA.HI.X.SX32 R52, R69, R54.reuse, 0x1, P5 ;  /* 0x0000003645347211 */ /* 0x080fe400028f0eff */
[-C--:B------:R-:W-:Y:S01]  /*5330*/  LEA.HI.X.SX32 R50, R71, R54.reuse, 0x1, P4 ;  /* 0x0000003647327211 */ /* 0x080fe200020f0eff */
[----:B------:R-:W5:Y:S01]  /*5340*/  LDG.E.CONSTANT R70, desc[UR10][R80.64+0xc] ;  /* 0x00000c0a50467981 */ /* 0x000f62000c1e9900 */
[----:B------:R-:W-:-:S02]  /*5350*/  LEA.HI.X.SX32 R48, R73, R54, 0x1, P3 ;  /* 0x0000003649307211 */ /* 0x000fc400018f0eff */
[-C--:B------:R-:W-:Y:S01]  /*5360*/  LEA R16, P1, R17, R2.reuse, 0x1 ;  /* 0x0000000211107211 */ /* 0x080fe200078208ff */
[----:B------:R-:W5:Y:S01]  /*5370*/  LDG.E.CONSTANT R72, desc[UR10][R8.64+0x8] ;  /* 0x0000080a08487981 */ /* 0x000f62000c1e9900 */
[-C--:B------:R-:W-:Y:S02]  /*5380*/  LEA R20, P0, R21, R2.reuse, 0x1 ;  /* 0x0000000215147211 */ /* 0x080fe400078008ff */
[----:B------:R-:W-:Y:S01]  /*5390*/  LEA R18, P6, R19, R2, 0x1 ;  /* 0x0000000213127211 */ /* 0x000fe200078c08ff */
[----:B------:R-:W5:Y:S01]  /*53a0*/  LDG.E.CONSTANT R77, desc[UR10][R8.64+0xc] ;  /* 0x00000c0a084d7981 */ /* 0x000f62000c1e9900 */
[-C--:B------:R-:W-:Y:S02]  /*53b0*/  LEA.HI.X R5, R5, R3.reuse, R56, 0x1, P2 ;  /* 0x0000000305057211 */ /* 0x080fe400010f0c38 */
[-C--:B------:R-:W-:Y:S01]  /*53c0*/  LEA.HI.X R17, R17, R3.reuse, R52, 0x1, P1 ;  /* 0x0000000311117211 */ /* 0x080fe200008f0c34 */
[----:B------:R-:W5:Y:S01]  /*53d0*/  LDG.E.CONSTANT R56, desc[UR10][R80.64+0x8] ;  /* 0x0000080a50387981 */ /* 0x000f62000c1e9900 */
[----:B------:R-:W-:-:S02]  /*53e0*/  LEA.HI.X R21, R21, R3, R50, 0x1, P0 ;  /* 0x0000000315157211 */ /* 0x000fc400000f0c32 */
[----:B------:R-:W-:Y:S01]  /*53f0*/  LEA.HI.X R19, R19, R3, R48, 0x1, P6 ;  /* 0x0000000313137211 */ /* 0x000fe200030f0c30 */
[----:B------:R-:W5:Y:S04]  /*5400*/  LDG.E.CONSTANT R52, desc[UR10][R10.64] ;  /* 0x0000000a0a347981 */ /* 0x000f68000c1e9900 */
[----:B------:R-:W5:Y:S04]  /*5410*/  LDG.E.CONSTANT R50, desc[UR10][R10.64+0x4] ;  /* 0x0000040a0a327981 */ /* 0x000f68000c1e9900 */
[----:B------:R0:W5:Y:S04]  /*5420*/  LDG.E.CONSTANT R48, desc[UR10][R10.64+0x8] ;  /* 0x0000080a0a307981 */ /* 0x000168000c1e9900 */
        /* <DEDUP_REMOVED lines=8> */
[----:B0-----:R-:W-:Y:S04]  /*54b0*/  LDS.128 R8, [R46] ;  /* 0x000000002e087984 */ /* 0x001fe80000000c00 */
[----:B------:R-:W5:Y:S04]  /*54c0*/  LDG.E.CONSTANT R66, desc[UR10][R86.64+0x4] ;  /* 0x0000040a56427981 */ /* 0x000f68000c1e9900 */
[----:B-1----:R-:W0:Y:S04]  /*54d0*/  LDS.128 R4, [R46+-0x10] ;  /* 0xfffff0002e047984 */ /* 0x002e280000000c00 */
[----:B------:R-:W5:Y:S04]  /*54e0*/  LDG.E.CONSTANT R64, desc[UR10][R86.64+0x8] ;  /* 0x0000080a56407981 */ /* 0x000f68000c1e9900 */
[----:B------:R-:W5:Y:S04]  /*54f0*/  LDG.E.CONSTANT R76, desc[UR10][R86.64+0xc] ;  /* 0x00000c0a564c7981 */ /* 0x000f68000c1e9900 */
[----:B------:R-:W5:Y:S04]  /*5500*/  LDG.E.CONSTANT R88, desc[UR10][R16.64+0x8] ;  /* 0x0000080a10587981 */ /* 0x000f68000c1e9900 */
[----:B------:R-:W5:Y:S04]  /*5510*/  LDG.E.CONSTANT R89, desc[UR10][R16.64+0xc] ;  /* 0x00000c0a10597981 */ /* 0x000f68000c1e9900 */
[----:B------:R-:W5:Y:S04]  /*5520*/  LDG.E.CONSTANT R86, desc[UR10][R16.64] ;  /* 0x0000000a10567981 */ /* 0x000f68000c1e9900 */
[----:B------:R1:W5:Y:S04]  /*5530*/  LDG.E.CONSTANT R87, desc[UR10][R16.64+0x4] ;  /* 0x0000040a10577981 */ /* 0x000368000c1e9900 */
[----:B------:R-:W5:Y:S04]  /*5540*/  LDG.E.CONSTANT R94, desc[UR10][R18.64] ;  /* 0x0000000a125e7981 */ /* 0x000f68000c1e9900 */
[----:B------:R-:W5:Y:S01]  /*5550*/  LDG.E.CONSTANT R95, desc[UR10][R18.64+0x4] ;  /* 0x0000040a125f7981 */ /* 0x000f62000c1e9900 */
[----:B-1----:R-:W-:-:S03]  /*5560*/  IADD3 R17, P0, R41, R14, RZ ;  /* 0x0000000e29117210 */ /* 0x002fc60007f1e0ff */
[----:B------:R-:W5:Y:S01]  /*5570*/  LDG.E.CONSTANT R96, desc[UR10][R18.64+0x8] ;  /* 0x0000080a12607981 */ /* 0x000f62000c1e9900 */
[----:B------:R-:W-:Y:S02]  /*5580*/  LEA R16, P1, R17, R2, 0x1 ;  /* 0x0000000211107211 */ /* 0x000fe400078208ff */
[----:B------:R-:W-:Y:S01]  /*5590*/  LEA.HI.X.SX32 R98, R41, R54, 0x1, P0 ;  /* 0x0000003629627211 */ /* 0x000fe200000f0eff */
[----:B------:R1:W5:Y:S03]  /*55a0*/  LDG.E.CONSTANT R97, desc[UR10][R18.64+0xc] ;  /* 0x00000c0a12617981 */ /* 0x000366000c1e9900 */
[----:B------:R-:W-:Y:S01]  /*55b0*/  LEA.HI.X R17, R17, R3, R98, 0x1, P1 ;  /* 0x0000000311117211 */ /* 0x000fe200008f0c62 */
[----:B------:R2:W5:Y:S01]  /*55c0*/  LDG.E.CONSTANT R90, desc[UR10][R20.64] ;  /* 0x0000000a145a7981 */ /* 0x000562000c1e9900 */
[----:B0-----:R-:W-:Y:S02]  /*55d0*/  F2FP.BF16.F32.PACK_AB R101, R7, R6 ;  /* 0x000000060765723e */ /* 0x001fe400000010ff */
[----:B------:R-:W-:Y:S01]  /*55e0*/  F2FP.BF16.F32.PACK_AB R102, R9, R8 ;  /* 0x000000080966723e */ /* 0x000fe200000010ff */
[----:B------:R2:W5:Y:S01]  /*55f0*/  LDG.E.CONSTANT R91, desc[UR10][R20.64+0x4] ;  /* 0x0000040a145b7981 */ /* 0x000562000c1e9900 */
[----:B-1----:R-:W-:-:S03]  /*5600*/  F2FP.BF16.F32.PACK_AB R19, R5, R4 ;  /* 0x000000040513723e */ /* 0x002fc600000010ff */
[----:B------:R2:W5:Y:S04]  /*5610*/  LDG.E.CONSTANT R92, desc[UR10][R20.64+0x8] ;  /* 0x0000080a145c7981 */ /* 0x000568000c1e9900 */
[----:B------:R2:W5:Y:S04]  /*5620*/  LDG.E.CONSTANT R93, desc[UR10][R20.64+0xc] ;  /* 0x00000c0a145d7981 */ /* 0x000568000c1e9900 */
[----:B------:R2:W5:Y:S04]  /*5630*/  LDG.E.CONSTANT R4, desc[UR10][R16.64] ;  /* 0x0000000a10047981 */ /* 0x000568000c1e9900 */
[----:B------:R2:W5:Y:S04]  /*5640*/  LDG.E.CONSTANT R6, desc[UR10][R16.64+0x4] ;  /* 0x0000040a10067981 */ /* 0x000568000c1e9900 */
[----:B------:R2:W5:Y:S04]  /*5650*/  LDG.E.CONSTANT R8, desc[UR10][R16.64+0x8] ;  /* 0x0000080a10087981 */ /* 0x000568000c1e9900 */
[----:B------:R2:W5:Y:S01]  /*5660*/  LDG.E.CONSTANT R5, desc[UR10][R16.64+0xc] ;  /* 0x00000c0a10057981 */ /* 0x000562000c1e9900 */
[----:B------:R-:W-:Y:S01]  /*5670*/  ISETP.NE.AND P0, PT, R99, RZ, PT ;  /* 0x000000ff6300720c */ /* 0x000fe20003f05270 */
[----:B------:R-:W-:-:S12]  /*5680*/  BSSY B1, `(.L_x_17563) ;  /* 0x0000020000017945 */ /* 0x000fd80003800000 */
[----:B--2---:R-:W-:Y:S05]  /*5690*/  @P0 BRA `(.L_x_17564) ;  /* 0x0000000000780947 */ /* 0x004fea0003800000 */
[C---:B------:R-:W-:Y:S01]  /*56a0*/  VIADD R98, R44.reuse, 0x5 ;  /* 0x000000052c627836 */ /* 0x040fe20000000000 */
[C---:B------:R-:W-:Y:S01]  /*56b0*/  IADD3 R18, R44.reuse, 0x2, RZ ;  /* 0x000000022c127810 */ /* 0x040fe20007ffe0ff */
[C---:B------:R-:W-:Y:S01]  /*56c0*/  VIADD R20, R44.reuse, 0x3 ;  /* 0x000000032c147836 */ /* 0x040fe20000000000 */
[-C--:B------:R-:W-:Y:S02]  /*56d0*/  ISETP.GE.AND P5, PT, R44, R47.reuse, PT ;  /* 0x0000002f2c00720c */ /* 0x080fe40003fa6270 */
[-C--:B------:R-:W-:Y:S01]  /*56e0*/  ISETP.GE.AND P3, PT, R98, R47.reuse, PT ;  /* 0x0000002f6200720c */ /* 0x080fe20003f66270 */
[----:B------:R-:W-:Y:S01]  /*56f0*/  VIADD R98, R44, 0x7 ;  /* 0x000000072c627836 */ /* 0x000fe20000000000 */
[-C--:B------:R-:W-:Y:S01]  /*5700*/  ISETP.GE.AND P1, PT, R18, R47.reuse, PT ;  /* 0x0000002f1200720c */ /* 0x080fe20003f26270 */
[----:B------:R-:W-:Y:S01]  /*5710*/  VIADD R18, R44, 0x4 ;  /* 0x000000042c127836 */ /* 0x000fe20000000000 */
[----:B------:R-:W-:Y:S02]  /*5720*/  ISETP.GE.AND P6, PT, R20, R47, PT ;  /* 0x0000002f1400720c */ /* 0x000fe40003fc6270 */
[----:B-----5:R-:W-:-:S02]  /*5730*/  SEL R20, R6, RZ, !P1 ;  /* 0x000000ff06147207 */ /* 0x020fc40004800000 */
[-C--:B------:R-:W-:Y:S02]  /*5740*/  ISETP.GE.AND P1, PT, R98, R47.reuse, PT ;  /* 0x0000002f6200720c */ /* 0x080fe40003f26270 */
[----:B------:R-:W-:Y:S02]  /*5750*/  IADD3 R100, R44, 0x6, RZ ;  /* 0x000000062c647810 */ /* 0x000fe40007ffe0ff */
        /* <DEDUP_REMOVED lines=18> */
.L_x_17564:
[----:B------:R-:W-:Y:S05]  /*5880*/  BSYNC B1 ;  /* 0x0000000000017941 */ /* 0x000fea0003800000 */
.L_x_17563:
[----:B------:R-:W-:Y:S02]  /*5890*/  IMAD.MOV.U32 R15, RZ, RZ, R101 ;  /* 0x000000ffff0f7224 */ /* 0x000fe400078e0065 */
[----:B-----5:R-:W-:Y:S01]  /*58a0*/  HMUL2.BF16_V2 R4, R19, R4 ;  /* 0x0000000413047232 */ /* 0x020fe20000200000 */
[----:B------:R-:W-:Y:S02]  /*58b0*/  F2FP.BF16.F32.PACK_AB R10, R11, R10 ;  /* 0x0000000a0b0a723e */ /* 0x000fe400000010ff */
[----:B------:R-:W-:Y:S01]  /*58c0*/  MOV R11, R102 ;  /* 0x00000066000b7202 */ /* 0x000fe20000000f00 */
[----:B------:R-:W-:Y:S01]  /*58d0*/  HFMA2.MMA.BF16_V2 R7, R15, R6, -RZ ;  /* 0x000000060f077235 */ /* 0x000fe200003000ff */
[C---:B------:R-:W-:Y:S01]  /*58e0*/  PRMT R6, R4.reuse, 0x7632, R6 ;  /* 0x0000763204067816 */ /* 0x040fe20000000006 */
[----:B------:R-:W-:Y:S02]  /*58f0*/  IMAD.U32 R4, R4, 0x10000, RZ ;  /* 0x0001000004047824 */ /* 0x000fe400078e00ff */
[----:B------:R-:W-:Y:S01]  /*5900*/  HMUL2.BF16_V2 R8, R11, R8 ;  /* 0x000000080b087232 */ /* 0x000fe20000200000 */
[-C--:B------:R-:W-:Y:S01]  /*5910*/  IADD3 R102, P3, R49, R14.reuse, RZ ;  /* 0x0000000e31667210 */ /* 0x080fe20007f7e0ff */
[----:B------:R-:W-:Y:S01]  /*5920*/  IMAD.U32 R21, R6, 0x10000, RZ ;  /* 0x0001000006157824 */ /* 0x000fe200078e00ff */
[----:B------:R-:W-:-:S02]  /*5930*/  IADD3 R98, P5, R51, R14, RZ ;  /* 0x0000000e33627210 */ /* 0x000fc40007fbe0ff */
[-C--:B------:R-:W-:Y:S01]  /*5940*/  LEA.HI.X.SX32 R103, R49, R54.reuse, 0x1, P3 ;  /* 0x0000003631677211 */ /* 0x080fe200018f0eff */
[----:B------:R-:W-:Y:S01]  /*5950*/  FADD.FTZ R21, R4, R21 ;  /* 0x0000001504157221 */ /* 0x000fe20000010000 */
[C---:B------:R-:W-:Y:S01]  /*5960*/  PRMT R9, R7.reuse, 0x7632, R9 ;  /* 0x0000763207097816 */ /* 0x040fe20000000009 */
[----:B------:R-:W-:Y:S01]  /*5970*/  IMAD.U32 R7, R7, 0x10000, RZ ;  /* 0x0001000007077824 */ /* 0x000fe200078e00ff */
[----:B------:R-:W-:Y:S02]  /*5980*/  LEA.HI.X.SX32 R100, R51, R54, 0x1, P5 ;  /* 0x0000003633647211 */ /* 0x000fe400028f0eff */
[----:B------:R-:W-:Y:S02]  /*5990*/  SHF.L.U32 R6, R9, 0x10, RZ ;  /* 0x0000001009067819 */ /* 0x000fe400000006ff */
[----:B------:R-:W-:Y:S01]  /*59a0*/  LEA R4, P4, R102, R2, 0x1 ;  /* 0x0000000266047211 */ /* 0x000fe200078808ff */
[----:B------:R-:W-:Y:S01]  /*59b0*/  BSSY B1, `(.L_x_17565) ;  /* 0x0000034000017945 */ /* 0x000fe20003800000 */
[----:B------:R-:W-:Y:S01]  /*59c0*/  IADD3 R9, P1, R53, R14, RZ ;  /* 0x0000000e35097210 */ /* 0x000fe20007f3e0ff */
[----:B------:R-:W-:Y:S01]  /*59d0*/  FADD.FTZ R18, R7, R6 ;  /* 0x0000000607127221 */ /* 0x000fe20000010000 */
[----:B------:R-:W-:-:S02]  /*59e0*/  PRMT R7, R8, 0x7610, R7 ;  /* 0x0000761008077816 */ /* 0x000fc40000000007 */
[----:B------:R-:W-:Y:S01]  /*59f0*/  PRMT R8, R8, 0x7632, R8 ;  /* 0x0000763208087816 */ /* 0x000fe20000000008 */
[----:B------:R-:W-:Y:S01]  /*5a00*/  FADD.FTZ R21, R21, R18 ;  /* 0x0000001215157221 */ /* 0x000fe20000010000 */
[----:B------:R-:W-:Y:S01]  /*5a10*/  LEA R6, P6, R98, R2, 0x1 ;  /* 0x0000000262067211 */ /* 0x000fe200078c08ff */
[----:B------:R-:W-:Y:S01]  /*5a20*/  IMAD.U32 R20, R7, 0x10000, RZ ;  /* 0x0001000007147824 */ /* 0x000fe200078e00ff */
[----:B------:R-:W-:Y:S01]  /*5a30*/  IADD3 R14, P2, R55, R14, RZ ;  /* 0x0000000e370e7210 */ /* 0x000fe20007f5e0ff */
[----:B------:R-:W-:Y:S01]  /*5a40*/  IMAD.U32 R101, R8, 0x10000, RZ ;  /* 0x0001000008657824 */ /* 0x000fe200078e00ff */
[----:B------:R-:W-:Y:S01]  /*5a50*/  HFMA2.MMA.BF16_V2 R8, R10, R5, -RZ ;  /* 0x000000050a087235 */ /* 0x000fe200003000ff */
[-C--:B------:R-:W-:Y:S02]  /*5a60*/  LEA.HI.X R5, R102, R3.reuse, R103, 0x1, P4 ;  /* 0x0000000366057211 */ /* 0x080fe400020f0c67 */
[----:B------:R-:W-:Y:S01]  /*5a70*/  LEA.HI.X R7, R98, R3, R100, 0x1, P6 ;  /* 0x0000000362077211 */ /* 0x000fe200030f0c64 */
[----:B------:R0:W5:Y:S01]  /*5a80*/  LDG.E.CONSTANT R102, desc[UR10][R16.64+0x208] ;  /* 0x0002080a10667981 */ /* 0x000162000c1e9900 */
[----:B------:R-:W-:-:S03]  /*5a90*/  FADD.FTZ R20, R20, R101 ;  /* 0x0000006514147221 */ /* 0x000fc60000010000 */
[----:B------:R0:W5:Y:S02]  /*5aa0*/  LDG.E.CONSTANT R98, desc[UR10][R16.64+0x200] ;  /* 0x0002000a10627981 */ /* 0x000164000c1e9900 */
[C---:B------:R-:W-:Y:S02]  /*5ab0*/  PRMT R18, R8.reuse, 0x7632, R18 ;  /* 0x0000763208127816 */ /* 0x040fe40000000012 */
[----:B------:R0:W5:Y:S04]  /*5ac0*/  LDG.E.CONSTANT R100, desc[UR10][R16.64+0x204] ;  /* 0x0002040a10647981 */ /* 0x000168000c1e9900 */
[----:B------:R0:W5:Y:S01]  /*5ad0*/  LDG.E.CONSTANT R103, desc[UR10][R16.64+0x20c] ;  /* 0x00020c0a10677981 */ /* 0x000162000c1e9900 */
[----:B------:R-:W-:Y:S01]  /*5ae0*/  IMAD.U32 R8, R8, 0x10000, RZ ;  /* 0x0001000008087824 */ /* 0x000fe200078e00ff */
[----:B------:R-:W-:Y:S01]  /*5af0*/  SHF.L.U32 R101, R18, 0x10, RZ ;  /* 0x0000001012657819 */ /* 0x000fe200000006ff */
[----:B------:R-:W-:Y:S06]  /*5b00*/  @P0 BRA `(.L_x_17566) ;  /* 0x0000000000780947 */ /* 0x000fec0003800000 */
[C---:B------:R-:W-:Y:S01]  /*5b10*/  VIADD R18, R44.reuse, 0x2 ;  /* 0x000000022c127836 */ /* 0x040fe20000000000 */
[CC--:B------:R-:W-:Y:S01]  /*5b20*/  ISETP.GE.AND P5, PT, R44.reuse, R47.reuse, PT ;  /* 0x0000002f2c00720c */ /* 0x0c0fe20003fa6270 */
[C---:B0-----:R-:W-:Y:S02]  /*5b30*/  VIADD R16, R44.reuse, 0x4 ;  /* 0x000000042c107836 */ /* 0x041fe40000000000 */
[----:B------:R-:W-:Y:S01]  /*5b40*/  VIADD R104, R44, 0x3 ;  /* 0x000000032c687836 */ /* 0x000fe20000000000 */
[-C--:B------:R-:W-:Y:S02]  /*5b50*/  ISETP.GE.AND P3, PT, R18, R47.reuse, PT ;  /* 0x0000002f1200720c */ /* 0x080fe40003f66270 */
[----:B------:R-:W-:Y:S02]  /*5b60*/  IADD3 R18, R44, 0x5, RZ ;  /* 0x000000052c127810 */ /* 0x000fe40007ffe0ff */
[----:B-----5:R-:W-:Y:S02]  /*5b70*/  SEL R105, R100, RZ, !P3 ;  /* 0x000000ff64697207 */ /* 0x020fe40005800000 */
[-C--:B------:R-:W-:Y:S01]  /*5b80*/  ISETP.GE.AND P3, PT, R18, R47.reuse, PT ;  /* 0x0000002f1200720c */ /* 0x080fe20003f66270 */
[----:B------:R-:W-:Y:S01]  /*5b90*/  VIADD R18, R44, 0x7 ;  /* 0x000000072c127836 */ /* 0x000fe20000000000 */
[----:B------:R-:W-:-:S02]  /*5ba0*/  ISETP.GE.AND P6, PT, R16, R47, PT ;  /* 0x0000002f1000720c */ /* 0x000fc40003fc6270 */
[-C--:B------:R-:W-:Y:S01]  /*5bb0*/  ISETP.GE.AND P4, PT, R104, R47.reuse, PT ;  /* 0x0000002f6800720c */ /* 0x080fe20003f86270 */
[----:B------:R-:W-:Y:S01]  /*5bc0*/  VIADD R104, R44, 0x6 ;  /* 0x000000062c687836 */ /* 0x000fe20000000000 */
[----:B------:R-:W-:Y:S02]  /*5bd0*/  PRMT R16, R100, 0x7632, R16 ;  /* 0x0000763264107816 */ /* 0x000fe40000000010 */
[----:B------:R-:W-:Y:S02]  /*5be0*/  SEL R107, R102, RZ, !P6 ;  /* 0x000000ff666b7207 */ /* 0x000fe40007000000 */
[-C--:B------:R-:W-:Y:S02]  /*5bf0*/  ISETP.GE.AND P6, PT, R18, R47.reuse, PT ;  /* 0x0000002f1200720c */ /* 0x080fe40003fc6270 */
[----:B------:R-:W-:Y:S01]  /*5c00*/  SEL R100, R16, RZ, !P4 ;  /* 0x000000ff10647207 */ /* 0x000fe20006000000 */
[----:B------:R-:W-:Y:S01]  /*5c10*/  VIADD R16, R44, 0x1 ;  /* 0x000000012c107836 */ /* 0x000fe20000000000 */
[----:B------:R-:W-:-:S02]  /*5c20*/  ISETP.GE.AND P4, PT, R104, R47, PT ;  /* 0x0000002f6800720c */ /* 0x000fc40003f86270 */
[----:B------:R-:W-:Y:S02]  /*5c30*/  @P5 PRMT R98, RZ, 0x7610, R98 ;  /* 0x00007610ff625816 */ /* 0x000fe40000000062 */
[----:B------:R-:W-:Y:S02]  /*5c40*/  ISETP.GE.AND P5, PT, R16, R47, PT ;  /* 0x0000002f1000720c */ /* 0x000fe40003fa6270 */
[----:B------:R-:W-:Y:S02]  /*5c50*/  PRMT R102, R102, 0x7632, R102 ;  /* 0x0000763266667816 */ /* 0x000fe40000000066 */
[----:B------:R-:W-:Y:S02]  /*5c60*/  PRMT R16, R98, 0x7632, R16 ;  /* 0x0000763262107816 */ /* 0x000fe40000000010 */
[----:B------:R-:W-:Y:S02]  /*5c70*/  SEL R18, R103, RZ, !P4 ;  /* 0x000000ff67127207 */ /* 0x000fe40006000000 */
[----:B------:R-:W-:-:S02]  /*5c80*/  SEL R102, R102, RZ, !P3 ;  /* 0x000000ff66667207 */ /* 0x000fc40005800000 */
[----:B------:R-:W-:Y:S02]  /*5c90*/  SEL R17, R16, RZ, !P5 ;  /* 0x000000ff10117207 */ /* 0x000fe40006800000 */
[C---:B------:R-:W-:Y:S02]  /*5ca0*/  @P6 PRMT R103, R18.reuse, 0x5410, RZ ;  /* 0x0000541012676816 */ /* 0x040fe400000000ff */
[----:B------:R-:W-:Y:S02]  /*5cb0*/  PRMT R100, R105, 0x5410, R100 ;  /* 0x0000541069647816 */ /* 0x000fe40000000064 */
[----:B------:R-:W-:Y:S02]  /*5cc0*/  PRMT R102, R107, 0x5410, R102 ;  /* 0x000054106b667816 */ /* 0x000fe40000000066 */
[----:B------:R-:W-:Y:S02]  /*5cd0*/  @!P6 PRMT R103, R18, 0x7610, R103 ;  /* 0x000076101267e816 */ /* 0x000fe40000000067 */
[----:B------:R-:W-:-:S07]  /*5ce0*/  PRMT R98, R98, 0x5410, R17 ;  /* 0x0000541062627816 */ /* 0x000fce0000000011 */
.L_x_17566:
[----:B------:R-:W-:Y:S05]  /*5cf0*/  BSYNC B1 ;  /* 0x0000000000017941 */ /* 0x000fea0003800000 */
.L_x_17565:
[----:B0----5:R-:W-:Y:S01]  /*5d00*/  HFMA2.MMA.BF16_V2 R17, R15, R100, -RZ ;  /* 0x000000640f117235 */ /* 0x021fe200003000ff */
[----:B------:R-:W-:Y:S02]  /*5d10*/  HMUL2.BF16_V2 R98, R19, R98 ;  /* 0x0000006213627232 */ /* 0x000fe40000200000 */
[----:B------:R-:W-:Y:S01]  /*5d20*/  FADD.FTZ R101, R8, R101 ;  /* 0x0000006508657221 */ /* 0x000fe20000010000 */
[----:B------:R-:W-:Y:S01]  /*5d30*/  FADD.FTZ R20, R21, R20 ;  /* 0x0000001415147221 */ /* 0x000fe20000010000 */
[----:B------:R-:W-:Y:S01]  /*5d40*/  HMUL2.BF16_V2 R21, R11, R102 ;  /* 0x000000660b157232 */ /* 0x000fe20000200000 */
[----:B------:R-:W-:Y:S01]  /*5d50*/  HFMA2.MMA.BF16_V2 R103, R10, R103, -RZ ;  /* 0x000000670a677235 */ /* 0x000fe200003000ff */
[C---:B------:R-:W-:Y:S01]  /*5d60*/  PRMT R8, R98.reuse, 0x7610, R8 ;  /* 0x0000761062087816 */ /* 0x040fe20000000008 */
[----:B------:R-:W-:Y:S01]  /*5d70*/  BSSY B1, `(.L_x_17567) ;  /* 0x000003f000017945 */ /* 0x000fe20003800000 */
[----:B------:R-:W-:Y:S01]  /*5d80*/  PRMT R16, R98, 0x7632, R16 ;  /* 0x0000763262107816 */ /* 0x000fe20000000010 */
[----:B------:R-:W-:Y:S01]  /*5d90*/  FADD.FTZ R101, R20, R101 ;  /* 0x0000006514657221 */ /* 0x000fe20000010000 */
[C---:B------:R-:W-:Y:S01]  /*5da0*/  PRMT R18, R17.reuse, 0x7632, R18 ;  /* 0x0000763211127816 */ /* 0x040fe20000000012 */
[----:B------:R-:W-:Y:S01]  /*5db0*/  IMAD.U32 R17, R17, 0x10000, RZ ;  /* 0x0001000011117824 */ /* 0x000fe200078e00ff */
[----:B------:R-:W-:Y:S01]  /*5dc0*/  SHF.L.U32 R8, R8, 0x10, RZ ;  /* 0x0000001008087819 */ /* 0x000fe200000006ff */
[----:B------:R-:W-:Y:S01]  /*5dd0*/  IMAD.U32 R105, R16, 0x10000, RZ ;  /* 0x0001000010697824 */ /* 0x000fe200078e00ff */
[C---:B------:R-:W-:Y:S01]  /*5de0*/  PRMT R98, R21.reuse, 0x7632, R98 ;  /* 0x0000763215627816 */ /* 0x040fe20000000062 */
[----:B------:R-:W-:Y:S01]  /*5df0*/  IMAD.U32 R18, R18, 0x10000, RZ ;  /* 0x0001000012127824 */ /* 0x000fe200078e00ff */
[----:B------:R-:W-:Y:S01]  /*5e00*/  SHF.L.U32 R21, R21, 0x10, RZ ;  /* 0x0000001015157819 */ /* 0x000fe200000006ff */
[----:B------:R-:W-:Y:S01]  /*5e10*/  FADD.FTZ R105, R8, R105 ;  /* 0x0000006908697221 */ /* 0x000fe20000010000 */
[----:B------:R-:W-:Y:S01]  /*5e20*/  PRMT R8, R103, 0x7610, R8 ;  /* 0x0000761067087816 */ /* 0x000fe20000000008 */
[----:B------:R-:W-:-:S02]  /*5e30*/  IMAD.U32 R98, R98, 0x10000, RZ ;  /* 0x0001000062627824 */ /* 0x000fc400078e00ff */
[----:B------:R-:W-:Y:S01]  /*5e40*/  FADD.FTZ R18, R17, R18 ;  /* 0x0000001211127221 */ /* 0x000fe20000010000 */
[----:B------:R-:W-:Y:S01]  /*5e50*/  PRMT R16, R103, 0x7632, R16 ;  /* 0x0000763267107816 */ /* 0x000fe20000000010 */
[----:B------:R-:W-:Y:S02]  /*5e60*/  FADD.FTZ R21, R21, R98 ;  /* 0x0000006215157221 */ /* 0x000fe40000010000 */
[----:B------:R-:W-:Y:S01]  /*5e70*/  FADD.FTZ R18, R105, R18 ;  /* 0x0000001269127221 */ /* 0x000fe20000010000 */
[----:B------:R-:W-:Y:S01]  /*5e80*/  IMAD.U32 R17, R8, 0x10000, RZ ;  /* 0x0001000008117824 */ /* 0x000fe200078e00ff */
[----:B------:R-:W-:Y:S01]  /*5e90*/  LEA R8, P3, R9, R2, 0x1 ;  /* 0x0000000209087211 */ /* 0x000fe200078608ff */
[----:B------:R-:W-:Y:S01]  /*5ea0*/  IMAD.U32 R16, R16, 0x10000, RZ ;  /* 0x0001000010107824 */ /* 0x000fe200078e00ff */
[----:B------:R-:W-:Y:S01]  /*5eb0*/  LEA.HI.X.SX32 R98, R53, R54, 0x1, P1 ;  /* 0x0000003635627211 */ /* 0x000fe200008f0eff */
[----:B------:R-:W-:Y:S01]  /*5ec0*/  FADD.FTZ R18, R18, R21 ;  /* 0x0000001512127221 */ /* 0x000fe20000010000 */
[----:B------:R-:W-:Y:S01]  /*5ed0*/  LEA R2, P4, R14, R2, 0x1 ;  /* 0x000000020e027211 */ /* 0x000fe200078808ff */
[----:B------:R-:W-:Y:S01]  /*5ee0*/  FADD.FTZ R17, R17, R16 ;  /* 0x0000001011117221 */ /* 0x000fe20000010000 */
[----:B------:R-:W-:Y:S01]  /*5ef0*/  LEA.HI.X.SX32 R54, R55, R54, 0x1, P2 ;  /* 0x0000003637367211 */ /* 0x000fe200010f0eff */
[----:B------:R0:W5:Y:S01]  /*5f00*/  LDG.E.CONSTANT R16, desc[UR10][R4.64+0x4] ;  /* 0x0000040a04107981 */ /* 0x000162000c1e9900 */
[-C--:B------:R-:W-:Y:S01]  /*5f10*/  LEA.HI.X R9, R9, R3.reuse, R98, 0x1, P3 ;  /* 0x0000000309097211 */ /* 0x080fe200018f0c62 */
[----:B------:R-:W-:Y:S01]  /*5f20*/  FADD.FTZ R17, R18, R17 ;  /* 0x0000001112117221 */ /* 0x000fe20000010000 */
[----:B------:R-:W-:Y:S01]  /*5f30*/  LEA.HI.X R3, R14, R3, R54, 0x1, P4 ;  /* 0x000000030e037211 */ /* 0x000fe200020f0c36 */
[----:B------:R0:W5:Y:S04]  /*5f40*/  LDG.E.CONSTANT R18, desc[UR10][R4.64+0x8] ;  /* 0x0000080a04127981 */ /* 0x000168000c1e9900 */
        /* <DEDUP_REMOVED lines=33> */
.L_x_17568:
[----:B------:R-:W-:Y:S05]  /*6160*/  BSYNC B1 ;  /* 0x0000000000017941 */ /* 0x000fea0003800000 */
.L_x_17567:
[----:B------:R-:W-:Y:S01]  /*6170*/  FADD.FTZ R0, R101, R0 ;  /* 0x0000000065007221 */ /* 0x000fe20000010000 */
[----:B------:R1:W5:Y:S02]  /*6180*/  LDG.E.CONSTANT R20, desc[UR10][R6.64] ;  /* 0x0000000a06147981 */ /* 0x000364000c1e9900 */
[----:B0----5:R-:W-:Y:S01]  /*6190*/  HMUL2.BF16_V2 R4, R19, R14 ;  /* 0x0000000e13047232 */ /* 0x021fe20000200000 */
[----:B------:R-:W-:Y:S01]  /*61a0*/  HFMA2.MMA.BF16_V2 R14, R15, R16, -RZ ;  /* 0x000000100f0e7235 */ /* 0x000fe200003000ff */
[----:B------:R-:W-:Y:S01]  /*61b0*/  FADD.FTZ R22, R17, R22 ;  /* 0x0000001611167221 */ /* 0x000fe20000010000 */
[----:B------:R1:W5:Y:S01]  /*61c0*/  LDG.E.CONSTANT R54, desc[UR10][R6.64+0x4] ;  /* 0x0000040a06367981 */ /* 0x000362000c1e9900 */
[----:B------:R-:W-:-:S03]  /*61d0*/  HMUL2.BF16_V2 R17, R11, R18 ;  /* 0x000000120b117232 */ /* 0x000fc60000200000 */
[----:B------:R1:W5:Y:S01]  /*61e0*/  LDG.E.CONSTANT R98, desc[UR10][R6.64+0x8] ;  /* 0x0000080a06627981 */ /* 0x000362000c1e9900 */
[----:B------:R-:W-:Y:S01]  /*61f0*/  BSSY B1, `(.L_x_17569) ;  /* 0x0000024000017945 */ /* 0x000fe20003800000 */
[----:B------:R-:W-:Y:S02]  /*6200*/  PRMT R5, R4, 0x7632, R5 ;  /* 0x0000763204057816 */ /* 0x000fe40000000005 */
[----:B------:R1:W5:Y:S01]  /*6210*/  LDG.E.CONSTANT R101, desc[UR10][R6.64+0xc] ;  /* 0x00000c0a06657981 */ /* 0x000362000c1e9900 */
[----:B------:R-:W-:Y:S02]  /*6220*/  PRMT R16, R14, 0x7632, R16 ;  /* 0x000076320e107816 */ /* 0x000fe40000000010 */
[----:B------:R-:W-:Y:S01]  /*6230*/  PRMT R18, R17, 0x7632, R18 ;  /* 0x0000763211127816 */ /* 0x000fe20000000012 */
[----:B------:R-:W-:Y:S06]  /*6240*/  @P0 BRA `(.L_x_17570) ;  /* 0x0000000000780947 */ /* 0x000fec0003800000 */
[C---:B-1----:R-:W-:Y:S01]  /*6250*/  VIADD R6, R44.reuse, 0x2 ;  /* 0x000000022c067836 */ /* 0x042fe20000000000 */
        /* <DEDUP_REMOVED lines=29> */
.L_x_17570:
[----:B------:R-:W-:Y:S05]  /*6430*/  BSYNC B1 ;  /* 0x0000000000017941 */ /* 0x000fea0003800000 */
.L_x_17569:
[----:B------:R-:W-:Y:S01]  /*6440*/  HFMA2.MMA.BF16_V2 R20, R19, R20, -RZ ;  /* 0x0000001413147235 */ /* 0x000fe200003000ff */
[----:B------:R-:W-:Y:S01]  /*6450*/  SHF.L.U32 R14, R14, 0x10, RZ ;  /* 0x000000100e0e7819 */ /* 0x000fe200000006ff */
[----:B-----5:R-:W-:Y:S02]  /*6460*/  HMUL2.BF16_V2 R54, R15, R54 ;  /* 0x000000360f367232 */ /* 0x020fe40000200000 */
[----:B------:R-:W-:Y:S02]  /*6470*/  IMAD.U32 R4, R4, 0x10000, RZ ;  /* 0x0001000004047824 */ /* 0x000fe400078e00ff */
[----:B------:R-:W-:Y:S02]  /*6480*/  IMAD.U32 R5, R5, 0x10000, RZ ;  /* 0x0001000005057824 */ /* 0x000fe400078e00ff */
[----:B-1----:R-:W-:Y:S01]  /*6490*/  IMAD.U32 R7, R16, 0x10000, RZ ;  /* 0x0001000010077824 */ /* 0x002fe200078e00ff */
[----:B------:R-:W-:Y:S01]  /*64a0*/  PRMT R16, R54, 0x7632, R16 ;  /* 0x0000763236107816 */ /* 0x000fe20000000010 */
[----:B------:R-:W-:-:S02]  /*64b0*/  IMAD.U32 R17, R17, 0x10000, RZ ;  /* 0x0001000011117824 */ /* 0x000fc400078e00ff */
[----:B------:R-:W-:Y:S01]  /*64c0*/  FADD.FTZ R4, R4, R5 ;  /* 0x0000000504047221 */ /* 0x000fe20000010000 */
[----:B------:R-:W-:Y:S02]  /*64d0*/  IMAD.U32 R18, R18, 0x10000, RZ ;  /* 0x0001000012127824 */ /* 0x000fe400078e00ff */
[----:B------:R-:W-:Y:S01]  /*64e0*/  FADD.FTZ R7, R14, R7 ;  /* 0x000000070e077221 */ /* 0x000fe20000010000 */
[C---:B------:R-:W-:Y:S02]  /*64f0*/  PRMT R5, R20.reuse, 0x7610, R5 ;  /* 0x0000761014057816 */ /* 0x040fe40000000005 */
[----:B------:R-:W-:Y:S01]  /*6500*/  PRMT R6, R20, 0x7632, R6 ;  /* 0x0000763214067816 */ /* 0x000fe20000000006 */
[----:B------:R-:W-:Y:S01]  /*6510*/  FADD.FTZ R18, R17, R18 ;  /* 0x0000001211127221 */ /* 0x000fe20000010000 */
[----:B------:R-:W-:Y:S01]  /*6520*/  FADD.FTZ R7, R4, R7 ;  /* 0x0000000704077221 */ /* 0x000fe20000010000 */
[----:B------:R-:W-:Y:S01]  /*6530*/  SHF.L.U32 R5, R5, 0x10, RZ ;  /* 0x0000001005057819 */ /* 0x000fe200000006ff */
[----:B------:R-:W-:Y:S01]  /*6540*/  IMAD.U32 R17, R16, 0x10000, RZ ;  /* 0x0001000010117824 */ /* 0x000fe200078e00ff */
[C---:B------:R-:W-:Y:S01]  /*6550*/  HFMA2.MMA.BF16_V2 R4, R10.reuse, R21, -RZ ;  /* 0x000000150a047235 */ /* 0x040fe200003000ff */
[----:B------:R-:W-:Y:S01]  /*6560*/  PRMT R14, R54, 0x7610, R14 ;  /* 0x00007610360e7816 */ /* 0x000fe2000000000e */
[----:B------:R-:W-:Y:S01]  /*6570*/  IMAD.U32 R6, R6, 0x10000, RZ ;  /* 0x0001000006067824 */ /* 0x000fe200078e00ff */
[----:B------:R-:W-:Y:S01]  /*6580*/  HFMA2.MMA.BF16_V2 R16, R10, R101, -RZ ;  /* 0x000000650a107235 */ /* 0x000fe200003000ff */
[----:B------:R-:W-:Y:S01]  /*6590*/  BSSY B1, `(.L_x_17571) ;  /* 0x0000037000017945 */ /* 0x000fe20003800000 */
[----:B------:R-:W-:Y:S01]  /*65a0*/  FADD.FTZ R7, R7, R18 ;  /* 0x0000001207077221 */ /* 0x000fe20000010000 */
[----:B------:R-:W-:Y:S01]  /*65b0*/  FADD.FTZ R20, R5, R6 ;  /* 0x0000000605147221 */ /* 0x000fe20000010000 */
[----:B------:R-:W-:-:S02]  /*65c0*/  IMAD.U32 R14, R14, 0x10000, RZ ;  /* 0x000100000e0e7824 */ /* 0x000fc400078e00ff */
[----:B------:R-:W-:Y:S01]  /*65d0*/  HMUL2.BF16_V2 R6, R11, R98 ;  /* 0x000000620b067232 */ /* 0x000fe20000200000 */
[----:B------:R-:W-:Y:S01]  /*65e0*/  PRMT R5, R4, 0x7632, R5 ;  /* 0x0000763204057816 */ /* 0x000fe20000000005 */
[--C-:B------:R-:W-:Y:S01]  /*65f0*/  FADD.FTZ R21, R14, R17.reuse ;  /* 0x000000110e157221 */ /* 0x100fe20000010000 */
[----:B------:R-:W-:Y:S02]  /*6600*/  IMAD.U32 R4, R4, 0x10000, RZ ;  /* 0x0001000004047824 */ /* 0x000fe400078e00ff */
[----:B------:R-:W-:Y:S02]  /*6610*/  PRMT R14, R6, 0x7632, R14 ;  /* 0x00007632060e7816 */ /* 0x000fe4000000000e */
        /* <DEDUP_REMOVED lines=8> */
[----:B------:R0:W5:Y:S01]  /*66a0*/  LDG.E.CONSTANT R14, desc[UR10][R8.64+0x4] ;  /* 0x0000040a080e7981 */ /* 0x000162000c1e9900 */
[----:B------:R-:W-:Y:S01]  /*66b0*/  FADD.FTZ R17, R16, R17 ;  /* 0x0000001110117221 */ /* 0x000fe20000010000 */
[----:B------:R-:W-:Y:S02]  /*66c0*/  FADD.FTZ R20, R20, R21 ;  /* 0x0000001514147221 */ /* 0x000fe40000010000 */
[----:B------:R0:W5:Y:S02]  /*66d0*/  LDG.E.CONSTANT R6, desc[UR10][R8.64] ;  /* 0x0000000a08067981 */ /* 0x000164000c1e9900 */
[----:B------:R-:W-:Y:S02]  /*66e0*/  FADD.FTZ R20, R20, R101 ;  /* 0x0000006514147221 */ /* 0x000fe40000010000 */
[----:B------:R0:W5:Y:S04]  /*66f0*/  LDG.E.CONSTANT R16, desc[UR10][R8.64+0x8] ;  /* 0x0000080a08107981 */ /* 0x000168000c1e9900 */
[----:B------:R0:W5:Y:S01]  /*6700*/  LDG.E.CONSTANT R5, desc[UR10][R8.64+0xc] ;  /* 0x00000c0a08057981 */ /* 0x000162000c1e9900 */
[----:B------:R-:W-:Y:S05]  /*6710*/  @P0 BRA `(.L_x_17572) ;  /* 0x0000000000780947 */ /* 0x000fea0003800000 */
[C---:B------:R-:W-:Y:S01]  /*6720*/  VIADD R54, R44.reuse, 0x5 ;  /* 0x000000052c367836 */ /* 0x040fe20000000000 */
[CC--:B------:R-:W-:Y:S01]  /*6730*/  ISETP.GE.AND P5, PT, R44.reuse, R47.reuse, PT ;  /* 0x0000002f2c00720c */ /* 0x0c0fe20003fa6270 */
[----:B0-----:R-:W-:Y:S01]  /*6740*/  VIADD R8, R44, 0x2 ;  /* 0x000000022c087836 */ /* 0x001fe20000000000 */
        /* <DEDUP_REMOVED lines=12> */
[----:B------:R-:W-:Y:S02]  /*6810*/  IADD3 R18, R44, 0x1, RZ ;  /* 0x000000012c127810 */ /* 0x000fe40007ffe0ff */
[----:B------:R-:W-:-:S02]  /*6820*/  ISETP.GE.AND P2, PT, R98, R47, PT ;  /* 0x0000002f6200720c */ /* 0x000fc40003f46270 */
        /* <DEDUP_REMOVED lines=13> */
.L_x_17572:
[----:B------:R-:W-:Y:S05]  /*6900*/  BSYNC B1 ;  /* 0x0000000000017941 */ /* 0x000fea0003800000 */
.L_x_17571:
[----:B------:R1:W5:Y:S02]  /*6910*/  LDG.E.CONSTANT R18, desc[UR10][R2.64] ;  /* 0x0000000a02127981 */ /* 0x000364000c1e9900 */
[----:B0----5:R-:W-:Y:S01]  /*6920*/  HFMA2.MMA.BF16_V2 R8, R15, R14, -RZ ;  /* 0x0000000e0f087235 */ /* 0x021fe200003000ff */
[----:B------:R-:W-:Y:S02]  /*6930*/  HMUL2.BF16_V2 R6, R19, R6 ;  /* 0x0000000613067232 */ /* 0x000fe40000200000 */
[--C-:B------:R-:W-:Y:S01]  /*6940*/  FADD.FTZ R7, R7, R4.reuse ;  /* 0x0000000407077221 */ /* 0x100fe20000010000 */
[----:B------:R1:W5:Y:S01]  /*6950*/  LDG.E.CONSTANT R54, desc[UR10][R2.64+0x4] ;  /* 0x0000040a02367981 */ /* 0x000362000c1e9900 */
[----:B------:R-:W-:Y:S02]  /*6960*/  HMUL2.BF16_V2 R14, R11, R16 ;  /* 0x000000100b0e7232 */ /* 0x000fe40000200000 */
[----:B------:R-:W-:Y:S01]  /*6970*/  FADD.FTZ R20, R20, R17 ;  /* 0x0000001114147221 */ /* 0x000fe20000010000 */
        /* <DEDUP_REMOVED lines=8> */
[C---:B-1----:R-:W-:Y:S01]  /*6a00*/  VIADD R2, R44.reuse, 0x2 ;  /* 0x000000022c027836 */ /* 0x042fe20000000000 */
        /* <DEDUP_REMOVED lines=29> */
.L_x_17574:
[----:B------:R-:W-:Y:S05]  /*6be0*/  BSYNC B1 ;  /* 0x0000000000017941 */ /* 0x000fea0003800000 */
.L_x_17573:
[----:B-1----:R-:W-:Y:S01]  /*6bf0*/  IMAD.U32 R3, R6, 0x10000, RZ ;  /* 0x0001000006037824 */ /* 0x002fe200078e00ff */
[----:B------:R-:W-:Y:S01]  /*6c00*/  HFMA2.MMA.BF16_V2 R2, R19, R18, -RZ ;  /* 0x0000001213027235 */ /* 0x000fe200003000ff */
[----:B------:R-:W-:Y:S02]  /*6c10*/  IMAD.U32 R8, R8, 0x10000, RZ ;  /* 0x0001000008087824 */ /* 0x000fe400078e00ff */
[----:B-----5:R-:W-:Y:S02]  /*6c20*/  HMUL2.BF16_V2 R6, R15, R54 ;  /* 0x000000360f067232 */ /* 0x020fe40000200000 */
[----:B------:R-:W-:Y:S01]  /*6c30*/  IMAD.U32 R9, R9, 0x10000, RZ ;  /* 0x0001000009097824 */ /* 0x000fe200078e00ff */
[----:B------:R-:W-:Y:S01]  /*6c40*/  SHF.L.U32 R4, R4, 0x10, RZ ;  /* 0x0000001004047819 */ /* 0x000fe200000006ff */
[----:B------:R-:W-:Y:S01]  /*6c50*/  IMAD.U32 R17, R16, 0x10000, RZ ;  /* 0x0001000010117824 */ /* 0x000fe200078e00ff */
[----:B------:R-:W-:Y:S01]  /*6c60*/  SHF.L.U32 R14, R14, 0x10, RZ ;  /* 0x000000100e0e7819 */ /* 0x000fe200000006ff */
[--C-:B------:R-:W-:Y:S01]  /*6c70*/  FADD.FTZ R8, R8, R9.reuse ;  /* 0x0000000908087221 */ /* 0x100fe20000010000 */
[----:B------:R-:W-:Y:S01]  /*6c80*/  PRMT R9, R6, 0x7632, R9 ;  /* 0x0000763206097816 */ /* 0x000fe20000000009 */
[----:B------:R-:W-:Y:S01]  /*6c90*/  FADD.FTZ R3, R4, R3 ;  /* 0x0000000304037221 */ /* 0x000fe20000010000 */
[----:B------:R-:W-:Y:S01]  /*6ca0*/  SHF.L.U32 R6, R6, 0x10, RZ ;  /* 0x0000001006067819 */ /* 0x000fe200000006ff */
[----:B------:R-:W-:Y:S01]  /*6cb0*/  HFMA2.MMA.BF16_V2 R5, R10, R5, -RZ ;  /* 0x000000050a057235 */ /* 0x000fe200003000ff */
[----:B------:R-:W-:Y:S01]  /*6cc0*/  PRMT R4, R2, 0x7632, R4 ;  /* 0x0000763202047816 */ /* 0x000fe20000000004 */
[----:B------:R-:W-:-:S02]  /*6cd0*/  IMAD.U32 R9, R9, 0x10000, RZ ;  /* 0x0001000009097824 */ /* 0x000fc400078e00ff */
[----:B------:R-:W-:Y:S01]  /*6ce0*/  FADD.FTZ R17, R14, R17 ;  /* 0x000000110e117221 */ /* 0x000fe20000010000 */
[----:B------:R-:W-:Y:S02]  /*6cf0*/  IMAD.U32 R2, R2, 0x10000, RZ ;  /* 0x0001000002027824 */ /* 0x000fe400078e00ff */
[----:B------:R-:W-:Y:S01]  /*6d00*/  FADD.FTZ R8, R3, R8 ;  /* 0x0000000803087221 */ /* 0x000fe20000010000 */
[----:B------:R-:W-:Y:S01]  /*6d10*/  FADD.FTZ R14, R6, R9 ;  /* 0x00000009060e7221 */ /* 0x000fe20000010000 */
[----:B------:R-:W-:Y:S01]  /*6d20*/  IMAD.U32 R101, R4, 0x10000, RZ ;  /* 0x0001000004657824 */ /* 0x000fe200078e00ff */
[----:B------:R-:W-:Y:S01]  /*6d30*/  HFMA2.MMA.BF16_V2 R6, R10, R21, -RZ ;  /* 0x000000150a067235 */ /* 0x000fe200003000ff */
[----:B------:R-:W-:Y:S01]  /*6d40*/  HMUL2.BF16_V2 R4, R11, R98 ;  /* 0x000000620b047232 */ /* 0x000fe20000200000 */
[C---:B------:R-:W-:Y:S01]  /*6d50*/  PRMT R3, R5.reuse, 0x7632, R3 ;  /* 0x0000763205037816 */ /* 0x040fe20000000003 */
[----:B------:R-:W-:Y:S01]  /*6d60*/  FADD.FTZ R101, R2, R101 ;  /* 0x0000006502657221 */ /* 0x000fe20000010000 */
[----:B------:R-:W-:Y:S01]  /*6d70*/  PRMT R2, R5, 0x7610, R2 ;  /* 0x0000761005027816 */ /* 0x000fe20000000002 */
[----:B------:R-:W-:Y:S01]  /*6d80*/  FADD.FTZ R8, R8, R17 ;  /* 0x0000001108087221 */ /* 0x000fe20000010000 */
[C---:B------:R-:W-:Y:S01]  /*6d90*/  PRMT R5, R4.reuse, 0x7632, R5 ;  /* 0x0000763204057816 */ /* 0x040fe20000000005 */
[----:B------:R-:W-:Y:S01]  /*6da0*/  IMAD.U32 R4, R4, 0x10000, RZ ;  /* 0x0001000004047824 */ /* 0x000fe200078e00ff */
[----:B------:R-:W-:Y:S01]  /*6db0*/  SHF.L.U32 R2, R2, 0x10, RZ ;  /* 0x0000001002027819 */ /* 0x000fe200000006ff */
[----:B------:R-:W-:Y:S01]  /*6dc0*/  IMAD.U32 R3, R3, 0x10000, RZ ;  /* 0x0001000003037824 */ /* 0x000fe200078e00ff */
[----:B------:R-:W-:Y:S01]  /*6dd0*/  PRMT R9, R6, 0x7632, R9 ;  /* 0x0000763206097816 */ /* 0x000fe20000000009 */
[----:B------:R-:W-:-:S02]  /*6de0*/  IMAD.U32 R5, R5, 0x10000, RZ ;  /* 0x0001000005057824 */ /* 0x000fc400078e00ff */
[----:B------:R-:W-:Y:S01]  /*6df0*/  FADD.FTZ R14, R101, R14 ;  /* 0x0000000e650e7221 */ /* 0x000fe20000010000 */
[----:B------:R-:W-:Y:S02]  /*6e00*/  IMAD.U32 R6, R6, 0x10000, RZ ;  /* 0x0001000006067824 */ /* 0x000fe400078e00ff */
[----:B------:R-:W-:Y:S01]  /*6e10*/  FADD.FTZ R3, R2, R3 ;  /* 0x0000000302037221 */ /* 0x000fe20000010000 */
[----:B------:R-:W-:Y:S02]  /*6e20*/  IMAD.U32 R9, R9, 0x10000, RZ ;  /* 0x0001000009097824 */ /* 0x000fe400078e00ff */
[----:B------:R-:W-:Y:S01]  /*6e30*/  FADD.FTZ R5, R4, R5 ;  /* 0x0000000504057221 */ /* 0x000fe20000010000 */
[----:B------:R-:W-:Y:S01]  /*6e40*/  BSSY B1, `(.L_x_17575) ;  /* 0x0000026000017945 */ /* 0x000fe20003800000 */
[----:B------:R-:W-:Y:S01]  /*6e50*/  FADD.FTZ R24, R7, R24 ;  /* 0x0000001807187221 */ /* 0x000fe20000010000 */
[----:B------:R-:W-:Y:S01]  /*6e60*/  FADD.FTZ R6, R6, R9 ;  /* 0x0000000906067221 */ /* 0x000fe20000010000 */
[----:B------:R-:W-:Y:S01]  /*6e70*/  FADD.FTZ R5, R14, R5 ;  /* 0x000000050e057221 */ /* 0x000fe20000010000 */
[----:B------:R-:W-:Y:S01]  /*6e80*/  FADD.FTZ R25, R20, R25 ;  /* 0x0000001914197221 */ /* 0x000fe20000010000 */
[----:B------:R-:W-:-:S02]  /*6e90*/  FADD.FTZ R3, R8, R3 ;  /* 0x0000000308037221 */ /* 0x000fc40000010000 */
        /* <DEDUP_REMOVED lines=32> */
.L_x_17576:
[----:B------:R-:W-:Y:S05]  /*70a0*/  BSYNC B1 ;  /* 0x0000000000017941 */ /* 0x000fea0003800000 */
.L_x_17575:
[----:B------:R-:W-:Y:S01]  /*70b0*/  HFMA2.MMA.BF16_V2 R4, R15, R50, -RZ ;  /* 0x000000320f047235 */ /* 0x000fe200003000ff */
[----:B------:R-:W-:Y:S01]  /*70c0*/  FADD.FTZ R27, R6, R27 ;  /* 0x0000001b061b7221 */ /* 0x000fe20000010000 */
[----:B------:R-:W-:Y:S01]  /*70d0*/  HMUL2.BF16_V2 R2, R19, R52 ;  /* 0x0000003413027232 */ /* 0x000fe20000200000 */
[----:B------:R-:W-:Y:S01]  /*70e0*/  BSSY B1, `(.L_x_17577) ;  /* 0x0000025000017945 */ /* 0x000fe20003800000 */
[----:B------:R-:W-:Y:S02]  /*70f0*/  HMUL2.BF16_V2 R6, R11, R48 ;  /* 0x000000300b067232 */ /* 0x000fe40000200000 */
[----:B------:R-:W-:Y:S01]  /*7100*/  FADD.FTZ R26, R3, R26 ;  /* 0x0000001a031a7221 */ /* 0x000fe20000010000 */
        /* <DEDUP_REMOVED lines=34> */
.L_x_17578:
[----:B------:R-:W-:Y:S05]  /*7330*/  BSYNC B1 ;  /* 0x0000000000017941 */ /* 0x000fea0003800000 */
.L_x_17577:
        /* <DEDUP_REMOVED lines=8> */
[--C-:B------:R-:W-:Y:S01]  /*73c0*/  FADD.FTZ R6, R6, R7.reuse ;  /* 0x0000000706067221 */ /* 0x100fe20000010000 */
[----:B------:R-:W-:Y:S01]  /*73d0*/  IMAD.U32 R5, R5, 0x10000, RZ ;  /* 0x0001000005057824 */ /* 0x000fe200078e00ff */
        /* <DEDUP_REMOVED lines=62> */
.L_x_17580:
[----:B------:R-:W-:Y:S05]  /*77c0*/  BSYNC B1 ;  /* 0x0000000000017941 */ /* 0x000fea0003800000 */
.L_x_17579:
[----:B------:R-:W-:Y:S01]  /*77d0*/  HFMA2.MMA.BF16_V2 R4, R15, R66, -RZ ;  /* 0x000000420f047235 */ /* 0x000fe200003000ff */
[----:B------:R-:W-:Y:S01]  /*77e0*/  FADD.FTZ R8, R7, R8 ;  /* 0x0000000807087221 */ /* 0x000fe20000010000 */
[----:B------:R-:W-:Y:S01]  /*77f0*/  HMUL2.BF16_V2 R68, R19, R68 ;  /* 0x0000004413447232 */ /* 0x000fe20000200000 */
[----:B------:R-:W-:Y:S01]  /*7800*/  BSSY B1, `(.L_x_17581) ;  /* 0x0000026000017945 */ /* 0x000fe20003800000 */
[----:B------:R-:W-:Y:S02]  /*7810*/  HMUL2.BF16_V2 R7, R11, R64 ;  /* 0x000000400b077232 */ /* 0x000fe40000200000 */
[--C-:B------:R-:W-:Y:S01]  /*7820*/  FADD.FTZ R5, R5, R2.reuse ;  /* 0x0000000205057221 */ /* 0x100fe20000010000 */
        /* <DEDUP_REMOVED lines=23> */
[----:B------:R-:W-:Y:S02]  /*79a0*/  ISETP.GE.AND P6, PT, R16, R47, PT ;  /* 0x0000002f1000720c */ /* 0x000fe40003fc6270 */
[C---:B------:R-:W-:Y:S02]  /*79b0*/  PRMT R16, R72.reuse, 0x7632, R16 ;  /* 0x0000763248107816 */ /* 0x040fe40000000010 */
        /* <DEDUP_REMOVED lines=10> */
.L_x_17582:
[----:B------:R-:W-:Y:S05]  /*7a60*/  BSYNC B1 ;  /* 0x0000000000017941 */ /* 0x000fea0003800000 */
.L_x_17581:
[----:B------:R-:W-:Y:S01]  /*7a70*/  HFMA2.MMA.BF16_V2 R75, R19, R75, -RZ ;  /* 0x0000004b134b7235 */ /* 0x000fe200003000ff */
[----:B------:R-:W-:Y:S01]  /*7a80*/  SHF.L.U32 R2, R2, 0x10, RZ ;  /* 0x0000001002027819 */ /* 0x000fe200000006ff */
[----:B------:R-:W-:Y:S02]  /*7a90*/  IMAD.U32 R3, R3, 0x10000, RZ ;  /* 0x0001000003037824 */ /* 0x000fe400078e00ff */
[----:B------:R-:W-:Y:S02]  /*7aa0*/  HMUL2.BF16_V2 R74, R15, R74 ;  /* 0x0000004a0f4a7232 */ /* 0x000fe40000200000 */
[----:B------:R-:W-:Y:S01]  /*7ab0*/  IMAD.U32 R4, R4, 0x10000, RZ ;  /* 0x0001000004047824 */ /* 0x000fe200078e00ff */
[----:B------:R-:W-:Y:S01]  /*7ac0*/  SHF.L.U32 R7, R7, 0x10, RZ ;  /* 0x0000001007077819 */ /* 0x000fe200000006ff */
[----:B------:R-:W-:Y:S02]  /*7ad0*/  IMAD.U32 R17, R6, 0x10000, RZ ;  /* 0x0001000006117824 */ /* 0x000fe400078e00ff */
[----:B------:R-:W-:Y:S01]  /*7ae0*/  FADD.FTZ R2, R2, R3 ;  /* 0x0000000302027221 */ /* 0x000fe20000010000 */
[----:B------:R-:W-:Y:S01]  /*7af0*/  IMAD.U32 R6, R9, 0x10000, RZ ;  /* 0x0001000009067824 */ /* 0x000fe200078e00ff */
[----:B------:R-:W-:Y:S01]  /*7b00*/  PRMT R9, R74, 0x7632, R9 ;  /* 0x000076324a097816 */ /* 0x000fe20000000009 */
[----:B------:R-:W-:Y:S01]  /*7b10*/  FADD.FTZ R17, R4, R17 ;  /* 0x0000001104117221 */ /* 0x000fe20000010000 */
[----:B------:R-:W-:Y:S01]  /*7b20*/  PRMT R3, R75, 0x7610, R3 ;  /* 0x000076104b037816 */ /* 0x000fe20000000003 */
[----:B------:R-:W-:Y:S01]  /*7b30*/  FADD.FTZ R6, R7, R6 ;  /* 0x0000000607067221 */ /* 0x000fe20000010000 */
[----:B------:R-:W-:Y:S01]  /*7b40*/  PRMT R4, R75, 0x7632, R4 ;  /* 0x000076324b047816 */ /* 0x000fe20000000004 */
[----:B------:R-:W-:Y:S01]  /*7b50*/  IMAD.U32 R14, R9, 0x10000, RZ ;  /* 0x00010000090e7824 */ /* 0x000fe200078e00ff */
[----:B------:R-:W-:Y:S01]  /*7b60*/  PRMT R7, R74, 0x7610, R7 ;  /* 0x000076104a077816 */ /* 0x000fe20000000007 */
[----:B------:R-:W-:-:S02]  /*7b70*/  IMAD.U32 R3, R3, 0x10000, RZ ;  /* 0x0001000003037824 */ /* 0x000fc400078e00ff */
[----:B------:R-:W-:Y:S01]  /*7b80*/  FADD.FTZ R17, R2, R17 ;  /* 0x0000001102117221 */ /* 0x000fe20000010000 */
[----:B------:R-:W-:Y:S01]  /*7b90*/  IMAD.U32 R4, R4, 0x10000, RZ ;  /* 0x0001000004047824 */ /* 0x000fe200078e00ff */
[----:B------:R-:W-:Y:S01]  /*7ba0*/  SHF.L.U32 R7, R7, 0x10, RZ ;  /* 0x0000001007077819 */ /* 0x000fe200000006ff */
[C---:B------:R-:W-:Y:S01]  /*7bb0*/  HFMA2.MMA.BF16_V2 R2, R10.reuse, R76, -RZ ;  /* 0x0000004c0a027235 */ /* 0x040fe200003000ff */
[----:B------:R-:W-:Y:S01]  /*7bc0*/  FADD.FTZ R6, R17, R6 ;  /* 0x0000000611067221 */ /* 0x000fe20000010000 */
[----:B------:R-:W-:Y:S01]  /*7bd0*/  FADD.FTZ R16, R3, R4 ;  /* 0x0000000403107221 */ /* 0x000fe20000010000 */
[----:B------:R-:W-:Y:S01]  /*7be0*/  HFMA2.MMA.BF16_V2 R9, R10, R77, -RZ ;  /* 0x0000004d0a097235 */ /* 0x000fe200003000ff */
[----:B------:R-:W-:Y:S02]  /*7bf0*/  HMUL2.BF16_V2 R4, R11, R72 ;  /* 0x000000480b047232 */ /* 0x000fe40000200000 */
[----:B------:R-:W-:Y:S01]  /*7c00*/  FADD.FTZ R21, R7, R14 ;  /* 0x0000000e07157221 */ /* 0x000fe20000010000 */
        /* <DEDUP_REMOVED lines=10> */
[----:B------:R-:W-:-:S02]  /*7cb0*/  IMAD.U32 R3, R3, 0x10000, RZ ;  /* 0x0001000003037824 */ /* 0x000fc400078e00ff */
[----:B------:R-:W-:Y:S02]  /*7cc0*/  IMAD.U32 R9, R9, 0x10000, RZ ;  /* 0x0001000009097824 */ /* 0x000fe400078e00ff */
[----:B------:R-:W-:Y:S01]  /*7cd0*/  FADD.FTZ R7, R4, R7 ;  /* 0x0000000704077221 */ /* 0x000fe20000010000 */
[----:B------:R-:W-:Y:S02]  /*7ce0*/  IMAD.U32 R14, R14, 0x10000, RZ ;  /* 0x000100000e0e7824 */ /* 0x000fe400078e00ff */
[----:B------:R-:W-:Y:S01]  /*7cf0*/  FADD.FTZ R3, R2, R3 ;  /* 0x0000000302037221 */ /* 0x000fe20000010000 */
[----:B------:R-:W-:Y:S01]  /*7d00*/  FADD.FTZ R7, R16, R7 ;  /* 0x0000000710077221 */ /* 0x000fe20000010000 */
[----:B------:R-:W-:Y:S02]  /*7d10*/  FADD.FTZ R14, R9, R14 ;  /* 0x0000000e090e7221 */ /* 0x000fe40000010000 */
[----:B------:R-:W-:Y:S02]  /*7d20*/  FADD.FTZ R3, R6, R3 ;  /* 0x0000000306037221 */ /* 0x000fe40000010000 */
[----:B------:R-:W-:Y:S01]  /*7d30*/  FADD.FTZ R14, R7, R14 ;  /* 0x0000000e070e7221 */ /* 0x000fe20000010000 */
[----:B------:R-:W-:Y:S06]  /*7d40*/  @P0 BRA `(.L_x_17584) ;  /* 0x0000000000780947 */ /* 0x000fec0003800000 */
[C---:B------:R-:W-:Y:S01]  /*7d50*/  IADD3 R8, R44.reuse, 0x6, RZ ;  /* 0x000000062c087810 */ /* 0x040fe20007ffe0ff */
        /* <DEDUP_REMOVED lines=29> */
.L_x_17584:
[----:B------:R-:W-:Y:S05]  /*7f30*/  BSYNC B1 ;  /* 0x0000000000017941 */ /* 0x000fea0003800000 */
.L_x_17583:
[----:B------:R-:W-:Y:S01]  /*7f40*/  HFMA2.MMA.BF16_V2 R4, R15, R79, -RZ ;  /* 0x0000004f0f047235 */ /* 0x000fe200003000ff */
[----:B------:R-:W-:Y:S02]  /*7f50*/  HMUL2.BF16_V2 R2, R19, R78 ;  /* 0x0000004e13027232 */ /* 0x000fe40000200000 */
[----:B------:R-:W-:Y:S01]  /*7f60*/  FADD.FTZ R30, R3, R30 ;  /* 0x0000001e031e7221 */ /* 0x000fe20000010000 */
[----:B------:R-:W-:Y:S01]  /*7f70*/  HFMA2.MMA.BF16_V2 R83, R10, R83, -RZ ;  /* 0x000000530a537235 */ /* 0x000fe200003000ff */
[----:B------:R-:W-:Y:S01]  /*7f80*/  HMUL2.BF16_V2 R6, R11, R80 ;  /* 0x000000500b067232 */ /* 0x000fe20000200000 */
[----:B------:R-:W-:Y:S01]  /*7f90*/  BSSY B1, `(.L_x_17585) ;  /* 0x0000032000017945 */ /* 0x000fe20003800000 */
[C---:B------:R-:W-:Y:S01]  /*7fa0*/  PRMT R3, R2.reuse, 0x7632, R3 ;  /* 0x0000763202037816 */ /* 0x040fe20000000003 */
[----:B------:R-:W-:Y:S02]  /*7fb0*/  IMAD.U32 R2, R2, 0x10000, RZ ;  /* 0x0001000002027824 */ /* 0x000fe400078e00ff */
[----:B------:R-:W-:Y:S01]  /*7fc0*/  FADD.FTZ R31, R14, R31 ;  /* 0x0000001f0e1f7221 */ /* 0x000fe20000010000 */
[----:B------:R-:W-:Y:S01]  /*7fd0*/  PRMT R7, R6, 0x7632, R7 ;  /* 0x0000763206077816 */ /* 0x000fe20000000007 */
[C---:B------:R-:W-:Y:S01]  /*7fe0*/  IMAD.U32 R8, R4.reuse, 0x10000, RZ ;  /* 0x0001000004087824 */ /* 0x040fe200078e00ff */
[----:B------:R-:W-:Y:S01]  /*7ff0*/  PRMT R5, R4, 0x7632, R5 ;  /* 0x0000763204057816 */ /* 0x000fe20000000005 */
[----:B------:R-:W-:Y:S01]  /*8000*/  IMAD.U32 R6, R6, 0x10000, RZ ;  /* 0x0001000006067824 */ /* 0x000fe200078e00ff */
[----:B------:R-:W-:-:S02]  /*8010*/  SHF.L.U32 R3, R3, 0x10, RZ ;  /* 0x0000001003037819 */ /* 0x000fc400000006ff */
[----:B------:R-:W-:Y:S01]  /*8020*/  SHF.L.U32 R7, R7, 0x10, RZ ;  /* 0x0000001007077819 */ /* 0x000fe200000006ff */
[----:B------:R-:W-:Y:S02]  /*8030*/  IMAD.U32 R5, R5, 0x10000, RZ ;  /* 0x0001000005057824 */ /* 0x000fe400078e00ff */
[----:B------:R-:W-:Y:S01]  /*8040*/  FADD.FTZ R4, R2, R3 ;  /* 0x0000000302047221 */ /* 0x000fe20000010000 */
[C---:B------:R-:W-:Y:S01]  /*8050*/  PRMT R2, R83.reuse, 0x7610, R2 ;  /* 0x0000761053027816 */ /* 0x040fe20000000002 */
[----:B------:R-:W-:Y:S01]  /*8060*/  FADD.FTZ R5, R8, R5 ;  /* 0x0000000508057221 */ /* 0x000fe20000010000 */
[----:B------:R-:W-:Y:S01]  /*8070*/  PRMT R3, R83, 0x7632, R3 ;  /* 0x0000763253037816 */ /* 0x000fe20000000003 */
[----:B------:R-:W-:Y:S02]  /*8080*/  FADD.FTZ R7, R6, R7 ;  /* 0x0000000706077221 */ /* 0x000fe40000010000 */
[----:B------:R-:W-:Y:S01]  /*8090*/  FADD.FTZ R4, R4, R5 ;  /* 0x0000000504047221 */ /* 0x000fe20000010000 */
[----:B------:R-:W-:-:S02]  /*80a0*/  IMAD.U32 R2, R2, 0x10000, RZ ;  /* 0x0001000002027824 */ /* 0x000fc400078e00ff */
        /* <DEDUP_REMOVED lines=32> */
.L_x_17586:
[----:B------:R-:W-:Y:S05]  /*82b0*/  BSYNC B1 ;  /* 0x0000000000017941 */ /* 0x000fea0003800000 */
.L_x_17585:
        /* <DEDUP_REMOVED lines=17> */
[----:B------:R-:W-:Y:S02]  /*83d0*/  IMAD.U32 R8, R8, 0x10000, RZ ;  /* 0x0001000008087824 */ /* 0x000fe400078e00ff */
[----:B------:R-:W-:Y:S01]  /*83e0*/  FADD.FTZ R7, R14, R7 ;  /* 0x000000070e077221 */ /* 0x000fe20000010000 */
[----:B------:R-:W-:Y:S01]  /*83f0*/  IMAD.U32 R9, R9, 0x10000, RZ ;  /* 0x0001000009097824 */ /* 0x000fe200078e00ff */
[----:B------:R-:W-:Y:S01]  /*8400*/  PRMT R4, R85, 0x7610, R4 ;  /* 0x0000761055047816 */ /* 0x000fe20000000004 */
[----:B------:R-:W-:Y:S02]  /*8410*/  IMAD.U32 R5, R5, 0x10000, RZ ;  /* 0x0001000005057824 */ /* 0x000fe400078e00ff */
[----:B------:R-:W-:Y:S01]  /*8420*/  FADD.FTZ R6, R6, R7 ;  /* 0x0000000706067221 */ /* 0x000fe20000010000 */
[----:B------:R-:W-:Y:S01]  /*8430*/  FADD.FTZ R9, R8, R9 ;  /* 0x0000000908097221 */ /* 0x000fe20000010000 */
[----:B------:R-:W-:Y:S01]  /*8440*/  SHF.L.U32 R4, R4, 0x10, RZ ;  /* 0x0000001004047819 */ /* 0x000fe200000006ff */
[----:B------:R-:W-:Y:S06]  /*8450*/  @P0 BRA `(.L_x_17588) ;  /* 0x0000000000780947 */ /* 0x000fec0003800000 */
[C---:B------:R-:W-:Y:S01]  /*8460*/  VIADD R8, R44.reuse, 0x2 ;  /* 0x000000022c087836 */ /* 0x040fe20000000000 */
[CC--:B------:R-:W-:Y:S01]  /*8470*/  ISETP.GE.AND P5, PT, R44.reuse, R47.reuse, PT ;  /* 0x0000002f2c00720c */ /* 0x0c0fe20003fa6270 */
[C---:B------:R-:W-:Y:S01]  /*8480*/  VIADD R16, R44.reuse, 0x5 ;  /* 0x000000052c107836 */ /* 0x040fe20000000000 */
[----:B------:R-:W-:Y:S01]  /*8490*/  PRMT R7, R87, 0x7632, R7 ;  /* 0x0000763257077816 */ /* 0x000fe20000000007 */
[----:B------:R-:W-:Y:S01]  /*84a0*/  VIADD R14, R44, 0x3 ;  /* 0x000000032c0e7836 */ /* 0x000fe20000000000 */
[-C--:B------:R-:W-:Y:S01]  /*84b0*/  ISETP.GE.AND P1, PT, R8, R47.reuse, PT ;  /* 0x0000002f0800720c */ /* 0x080fe20003f26270 */
[C---:B------:R-:W-:Y:S01]  /*84c0*/  VIADD R18, R44.reuse, 0x6 ;  /* 0x000000062c127836 */ /* 0x040fe20000000000 */
[----:B------:R-:W-:Y:S02]  /*84d0*/  IADD3 R8, R44, 0x4, RZ ;  /* 0x000000042c087810 */ /* 0x000fe40007ffe0ff */
[-C--:B------:R-:W-:Y:S01]  /*84e0*/  ISETP.GE.AND P3, PT, R16, R47.reuse, PT ;  /* 0x0000002f1000720c */ /* 0x080fe20003f66270 */
[----:B------:R-:W-:Y:S01]  /*84f0*/  VIADD R16, R44, 0x7 ;  /* 0x000000072c107836 */ /* 0x000fe20000000000 */
[----:B------:R-:W-:-:S02]  /*8500*/  ISETP.GE.AND P4, PT, R8, R47, PT ;  /* 0x0000002f0800720c */ /* 0x000fc40003f86270 */
[----:B------:R-:W-:Y:S02]  /*8510*/  SEL R8, R87, RZ, !P1 ;  /* 0x000000ff57087207 */ /* 0x000fe40004800000 */
[-C--:B------:R-:W-:Y:S02]  /*8520*/  ISETP.GE.AND P1, PT, R16, R47.reuse, PT ;  /* 0x0000002f1000720c */ /* 0x080fe40003f26270 */
[-C--:B------:R-:W-:Y:S02]  /*8530*/  ISETP.GE.AND P6, PT, R14, R47.reuse, PT ;  /* 0x0000002f0e00720c */ /* 0x080fe40003fc6270 */
[----:B------:R-:W-:Y:S02]  /*8540*/  IADD3 R14, R44, 0x1, RZ ;  /* 0x000000012c0e7810 */ /* 0x000fe40007ffe0ff */
        /* <DEDUP_REMOVED lines=15> */
.L_x_17588:
[----:B------:R-:W-:Y:S05]  /*8640*/  BSYNC B1 ;  /* 0x0000000000017941 */ /* 0x000fea0003800000 */
.L_x_17587:
        /* <DEDUP_REMOVED lines=41> */
.L_x_17590:
[----:B------:R-:W-:Y:S05]  /*88e0*/  BSYNC B1 ;  /* 0x0000000000017941 */ /* 0x000fea0003800000 */
.L_x_17589:
[----:B------:R-:W-:Y:S01]  /*88f0*/  HFMA2.MMA.BF16_V2 R90, R19, R90, -RZ ;  /* 0x0000005a135a7235 */ /* 0x000fe200003000ff */
[----:B------:R-:W-:Y:S01]  /*8900*/  SHF.L.U32 R14, R14, 0x10, RZ ;  /* 0x000000100e0e7819 */ /* 0x000fe200000006ff */
[----:B------:R-:W-:Y:S01]  /*8910*/  IMAD.U32 R17, R16, 0x10000, RZ ;  /* 0x0001000010117824 */ /* 0x000fe200078e00ff */
[----:B------:R-:W-:Y:S01]  /*8920*/  SHF.L.U32 R4, R4, 0x10, RZ ;  /* 0x0000001004047819 */ /* 0x000fe200000006ff */
[----:B------:R-:W-:Y:S02]  /*8930*/  HMUL2.BF16_V2 R16, R15, R91 ;  /* 0x0000005b0f107232 */ /* 0x000fe40000200000 */
[----:B------:R-:W-:Y:S02]  /*8940*/  IMAD.U32 R7, R7, 0x10000, RZ ;  /* 0x0001000007077824 */ /* 0x000fe400078e00ff */
[----:B------:R-:W-:Y:S01]  /*8950*/  FADD.FTZ R14, R14, R17 ;  /* 0x000000110e0e7221 */ /* 0x000fe20000010000 */
[----:B------:R-:W-:Y:S02]  /*8960*/  IMAD.U32 R8, R8, 0x10000, RZ ;  /* 0x0001000008087824 */ /* 0x000fe400078e00ff */
[----:B------:R-:W-:Y:S01]  /*8970*/  FADD.FTZ R3, R3, R2 ;  /* 0x0000000203037221 */ /* 0x000fe20000010000 */
[----:B------:R-:W-:-:S02]  /*8980*/  IMAD.U32 R9, R9, 0x10000, RZ ;  /* 0x0001000009097824 */ /* 0x000fc400078e00ff */
[----:B------:R-:W-:Y:S01]  /*8990*/  FADD.FTZ R4, R4, R7 ;  /* 0x0000000704047221 */ /* 0x000fe20000010000 */
[----:B------:R-:W-:Y:S01]  /*89a0*/  PRMT R17, R16, 0x7632, R17 ;  /* 0x0000763210117816 */ /* 0x000fe20000000011 */
[----:B------:R-:W-:Y:S01]  /*89b0*/  FADD.FTZ R6, R6, R5 ;  /* 0x0000000506067221 */ /* 0x000fe20000010000 */
[----:B------:R-:W-:Y:S01]  /*89c0*/  FADD.FTZ R9, R8, R9 ;  /* 0x0000000908097221 */ /* 0x000fe20000010000 */
[C---:B------:R-:W-:Y:S01]  /*89d0*/  PRMT R7, R90.reuse, 0x7610, R7 ;  /* 0x000076105a077816 */ /* 0x040fe20000000007 */
[----:B------:R-:W-:Y:S01]  /*89e0*/  BSSY B1, `(.L_x_17591) ;  /* 0x0000040000017945 */ /* 0x000fe20003800000 */
[----:B------:R-:W-:Y:S01]  /*89f0*/  PRMT R8, R90, 0x7632, R8 ;  /* 0x000076325a087816 */ /* 0x000fe20000000008 */
[----:B------:R-:W-:Y:S01]  /*8a00*/  IMAD.U32 R17, R17, 0x10000, RZ ;  /* 0x0001000011117824 */ /* 0x000fe200078e00ff */
[----:B------:R-:W-:Y:S01]  /*8a10*/  SHF.L.U32 R16, R16, 0x10, RZ ;  /* 0x0000001010107819 */ /* 0x000fe200000006ff */
[----:B------:R-:W-:Y:S02]  /*8a20*/  IMAD.U32 R7, R7, 0x10000, RZ ;  /* 0x0001000007077824 */ /* 0x000fe400078e00ff */
[----:B------:R-:W-:Y:S01]  /*8a30*/  FADD.FTZ R9, R4, R9 ;  /* 0x0000000904097221 */ /* 0x000fe20000010000 */
[----:B------:R-:W-:Y:S01]  /*8a40*/  IMAD.U32 R8, R8, 0x10000, RZ ;  /* 0x0001000008087824 */ /* 0x000fe200078e00ff */
[C---:B------:R-:W-:Y:S01]  /*8a50*/  HFMA2.MMA.BF16_V2 R4, R10.reuse, R89, -RZ ;  /* 0x000000590a047235 */ /* 0x040fe200003000ff */
[----:B------:R-:W-:Y:S01]  /*8a60*/  FADD.FTZ R21, R16, R17 ;  /* 0x0000001110157221 */ /* 0x000fe20000010000 */
[----:B------:R-:W-:Y:S01]  /*8a70*/  HFMA2.MMA.BF16_V2 R17, R10, R93, -RZ ;  /* 0x0000005d0a117235 */ /* 0x000fe200003000ff */
[----:B------:R-:W-:Y:S01]  /*8a80*/  FADD.FTZ R20, R7, R8 ;  /* 0x0000000807147221 */ /* 0x000fe20000010000 */
[----:B------:R-:W-:-:S02]  /*8a90*/  HMUL2.BF16_V2 R8, R11, R92 ;  /* 0x0000005c0b087232 */ /* 0x000fc40000200000 */
[----:B------:R-:W-:Y:S01]  /*8aa0*/  FADD.FTZ R9, R9, R14 ;  /* 0x0000000e09097221 */ /* 0x000fe20000010000 */
[----:B------:R-:W-:Y:S01]  /*8ab0*/  FADD.FTZ R32, R3, R32 ;  /* 0x0000002003207221 */ /* 0x000fe20000010000 */
[----:B------:R-:W-:Y:S01]  /*8ac0*/  FADD.FTZ R20, R20, R21 ;  /* 0x0000001514147221 */ /* 0x000fe20000010000 */
[----:B------:R-:W-:Y:S01]  /*8ad0*/  FADD.FTZ R33, R6, R33 ;  /* 0x0000002106217221 */ /* 0x000fe20000010000 */
[C---:B------:R-:W-:Y:S01]  /*8ae0*/  PRMT R16, R8.reuse, 0x7632, R16 ;  /* 0x0000763208107816 */ /* 0x040fe20000000010 */
[----:B------:R-:W-:Y:S01]  /*8af0*/  IMAD.U32 R8, R8, 0x10000, RZ ;  /* 0x0001000008087824 */ /* 0x000fe200078e00ff */
[----:B------:R-:W-:Y:S02]  /*8b00*/  PRMT R7, R4, 0x7632, R7 ;  /* 0x0000763204077816 */ /* 0x000fe40000000007 */
        /* <DEDUP_REMOVED lines=11> */
[----:B------:R-:W-:-:S02]  /*8bc0*/  FADD.FTZ R20, R20, R17 ;  /* 0x0000001114147221 */ /* 0x000fc40000010000 */
[----:B------:R-:W-:Y:S02]  /*8bd0*/  FADD.FTZ R36, R9, R36 ;  /* 0x0000002409247221 */ /* 0x000fe40000010000 */
[----:B------:R-:W-:Y:S01]  /*8be0*/  FADD.FTZ R37, R20, R37 ;  /* 0x0000002514257221 */ /* 0x000fe20000010000 */
[----:B------:R-:W-:Y:S06]  /*8bf0*/  @P0 BRA `(.L_x_17592) ;  /* 0x0000000000780947 */ /* 0x000fec0003800000 */
[C---:B------:R-:W-:Y:S01]  /*8c00*/  VIADD R4, R44.reuse, 0x2 ;  /* 0x000000022c047836 */ /* 0x040fe20000000000 */
[CC--:B------:R-:W-:Y:S01]  /*8c10*/  ISETP.GE.AND P6, PT, R44.reuse, R47.reuse, PT ;  /* 0x0000002f2c00720c */ /* 0x0c0fe20003fc6270 */
[C---:B------:R-:W-:Y:S01]  /*8c20*/  VIADD R6, R44.reuse, 0x3 ;  /* 0x000000032c067836 */ /* 0x040fe20000000000 */
[----:B------:R-:W-:Y:S02]  /*8c30*/  IADD3 R2, R44, 0x1, RZ ;  /* 0x000000012c027810 */ /* 0x000fe40007ffe0ff */
[-C--:B------:R-:W-:Y:S02]  /*8c40*/  ISETP.GE.AND P5, PT, R4, R47.reuse, PT ;  /* 0x0000002f0400720c */ /* 0x080fe40003fa6270 */
[----:B------:R-:W-:Y:S02]  /*8c50*/  IADD3 R4, R44, 0x5, RZ ;  /* 0x000000052c047810 */ /* 0x000fe40007ffe0ff */
[-C--:B------:R-:W-:Y:S01]  /*8c60*/  ISETP.GE.AND P0, PT, R2, R47.reuse, PT ;  /* 0x0000002f0200720c */ /* 0x080fe20003f06270 */
[----:B------:R-:W-:Y:S01]  /*8c70*/  VIADD R2, R44, 0x4 ;  /* 0x000000042c027836 */ /* 0x000fe20000000000 */
[-C--:B------:R-:W-:Y:S01]  /*8c80*/  ISETP.GE.AND P2, PT, R4, R47.reuse, PT ;  /* 0x0000002f0400720c */ /* 0x080fe20003f46270 */
[----:B------:R-:W-:Y:S01]  /*8c90*/  VIADD R4, R44, 0x7 ;  /* 0x000000072c047836 */ /* 0x000fe20000000000 */
[----:B------:R-:W-:Y:S01]  /*8ca0*/  ISETP.GE.AND P4, PT, R6, R47, PT ;  /* 0x0000002f0600720c */ /* 0x000fe20003f86270 */
[----:B------:R-:W-:Y:S01]  /*8cb0*/  VIADD R6, R44, 0x6 ;  /* 0x000000062c067836 */ /* 0x000fe20000000000 */
[----:B------:R-:W-:-:S02]  /*8cc0*/  @P6 PRMT R94, RZ, 0x7610, R94 ;  /* 0x00007610ff5e6816 */ /* 0x000fc4000000005e */
[-C--:B------:R-:W-:Y:S02]  /*8cd0*/  ISETP.GE.AND P6, PT, R4, R47.reuse, PT ;  /* 0x0000002f0400720c */ /* 0x080fe40003fc6270 */
[-C--:B------:R-:W-:Y:S02]  /*8ce0*/  ISETP.GE.AND P3, PT, R2, R47.reuse, PT ;  /* 0x0000002f0200720c */ /* 0x080fe40003f66270 */
[C---:B------:R-:W-:Y:S02]  /*8cf0*/  PRMT R2, R95.reuse, 0x7632, R2 ;  /* 0x000076325f027816 */ /* 0x040fe40000000002 */
[----:B------:R-:W-:Y:S02]  /*8d00*/  ISETP.GE.AND P1, PT, R6, R47, PT ;  /* 0x0000002f0600720c */ /* 0x000fe40003f26270 */
[----:B------:R-:W-:Y:S02]  /*8d10*/  SEL R4, R95, RZ, !P5 ;  /* 0x000000ff5f047207 */ /* 0x000fe40006800000 */
        /* <DEDUP_REMOVED lines=12> */
.L_x_17592:
[----:B------:R-:W-:Y:S05]  /*8de0*/  BSYNC B1 ;  /* 0x0000000000017941 */ /* 0x000fea0003800000 */
.L_x_17591:
        /* <DEDUP_REMOVED lines=11> */
[C---:B------:R-:W-:Y:S01]  /*8ea0*/  PRMT R5, R4.reuse, 0x7632, R5 ;  /* 0x0000763204057816 */ /* 0x040fe20000000005 */
[----:B------:R-:W-:Y:S01]  /*8eb0*/  IMAD.U32 R4, R4, 0x10000, RZ ;  /* 0x0001000004047824 */ /* 0x000fe200078e00ff */
[----:B------:R-:W-:Y:S01]  /*8ec0*/  SHF.L.U32 R10, R3, 0x10, RZ ;  /* 0x00000010030a7819 */ /* 0x000fe200000006ff */
[----:B------:R-:W-:Y:S01]  /*8ed0*/  VIADD R46, R46, 0x200 ;  /* 0x000002002e2e7836 */ /* 0x000fe20000000000 */
[----:B------:R-:W-:Y:S01]  /*8ee0*/  PRMT R2, R8, 0x7632, R2 ;  /* 0x0000763208027816 */ /* 0x000fe20000000002 */
[----:B------:R-:W-:Y:S01]  /*8ef0*/  IMAD.U32 R5, R5, 0x10000, RZ ;  /* 0x0001000005057824 */ /* 0x000fe200078e00ff */
[----:B------:R-:W-:Y:S01]  /*8f00*/  SHF.L.U32 R7, R7, 0x10, RZ ;  /* 0x0000001007077819 */ /* 0x000fe200000006ff */
[----:B------:R-:W-:Y:S01]  /*8f10*/  FADD.FTZ R9, R9, R10 ;  /* 0x0000000a09097221 */ /* 0x000fe20000010000 */
[----:B------:R-:W-:Y:S01]  /*8f20*/  ISETP.GE.AND P0, PT, R39, R42, PT ;  /* 0x0000002a2700720c */ /* 0x000fe20003f06270 */
[----:B------:R-:W-:Y:S01]  /*8f30*/  FADD.FTZ R4, R4, R5 ;  /* 0x0000000504047221 */ /* 0x000fe20000010000 */
[----:B------:R-:W-:-:S02]  /*8f40*/  IMAD.U32 R8, R8, 0x10000, RZ ;  /* 0x0001000008087824 */ /* 0x000fc400078e00ff */
[----:B------:R-:W-:Y:S01]  /*8f50*/  FADD.FTZ R7, R6, R7 ;  /* 0x0000000706077221 */ /* 0x000fe20000010000 */
[----:B------:R-:W-:Y:S02]  /*8f60*/  IMAD.U32 R3, R2, 0x10000, RZ ;  /* 0x0001000002037824 */ /* 0x000fe400078e00ff */
[----:B------:R-:W-:Y:S01]  /*8f70*/  FADD.FTZ R4, R9, R4 ;  /* 0x0000000409047221 */ /* 0x000fe20000010000 */
[----:B------:R-:W-:Y:S01]  /*8f80*/  IADD3 R99, R99, -0x4, RZ ;  /* 0xfffffffc63637810 */ /* 0x000fe20007ffe0ff */
[----:B------:R-:W-:Y:S02]  /*8f90*/  IMAD.X R35, RZ, RZ, R35, P1 ;  /* 0x000000ffff237224 */ /* 0x000fe400008e0623 */
[----:B------:R-:W-:Y:S01]  /*8fa0*/  FADD.FTZ R3, R8, R3 ;  /* 0x0000000308037221 */ /* 0x000fe20000010000 */
[----:B------:R-:W-:-:S04]  /*8fb0*/  FADD.FTZ R4, R4, R7 ;  /* 0x0000000704047221 */ /* 0x000fc80000010000 */
[----:B------:R-:W-:-:S04]  /*8fc0*/  FADD.FTZ R3, R4, R3 ;  /* 0x0000000304037221 */ /* 0x000fc80000010000 */
[----:B------:R-:W-:Y:S01]  /*8fd0*/  FADD.FTZ R38, R3, R38 ;  /* 0x0000002603267221 */ /* 0x000fe20000010000 */
[----:B------:R-:W-:Y:S06]  /*8fe0*/  @!P0 BRA `(.L_x_17593) ;  /* 0xffffffc000308947 */ /* 0x000fec000383ffff */
.L_x_17562:
[----:B------:R-:W-:Y:S05]  /*8ff0*/  BSYNC B0 ;  /* 0x0000000000007941 */ /* 0x000fea0003800000 */
.L_x_17560:
[----:B--2---:R-:W2:Y:S01]  /*9000*/  SHFL.BFLY PT, R5, R22, 0x2, 0x1f ;  /* 0x0c401f0016057f89 */ /* 0x004ea200000e0000 */
[----:B------:R-:W3:Y:S01]  /*9010*/  S2UR UR5, SR_CgaCtaId ;  /* 0x00000000000579c3 */ /* 0x000ee20000008800 */
[----:B------:R-:W-:Y:S01]  /*9020*/  UMOV UR4, 0x400 ;  /* 0x0000040000047882 */ /* 0x000fe20000000000 */
[----:B------:R-:W-:Y:S01]  /*9030*/  BSSY B0, `(.L_x_17594) ;  /* 0x000005e000007945 */ /* 0x000fe20003800000 */
[----:B0-----:R-:W0:Y:S01]  /*9040*/  SHFL.BFLY PT, R3, R0, 0x2, 0x1f ;  /* 0x0c401f0000037f89 */ /* 0x001e2200000e0000 */
[----:B------:R-:W-:-:S03]  /*9050*/  UIADD3 UR4, UR4, 0x110, URZ ;  /* 0x0000011004047890 */ /* 0x000fc6000fffe03f */
[----:B------:R-:W4:Y:S04]  /*9060*/  SHFL.BFLY PT, R17, R36, 0x2, 0x1f ;  /* 0x0c401f0024117f89 */ /* 0x000f2800000e0000 */
[----:B------:R-:W1:Y:S04]  /*9070*/  SHFL.BFLY PT, R14, R37, 0x2, 0x1f ;  /* 0x0c401f00250e7f89 */ /* 0x000e6800000e0000 */
[----:B------:R-:W1:Y:S04]  /*9080*/  SHFL.BFLY PT, R7, R24, 0x2, 0x1f ;  /* 0x0c401f0018077f89 */ /* 0x000e6800000e0000 */
[----:B------:R-:W1:Y:S04]  /*9090*/  SHFL.BFLY PT, R2, R25, 0x2, 0x1f ;  /* 0x0c401f0019027f89 */ /* 0x000e6800000e0000 */
[----:B------:R-:W1:Y:S01]  /*90a0*/  SHFL.BFLY PT, R9, R26, 0x2, 0x1f ;  /* 0x0c401f001a097f89 */ /* 0x000e6200000e0000 */
[----:B--2---:R-:W-:Y:S01]  /*90b0*/  FADD.FTZ R5, R5, R22 ;  /* 0x0000001605057221 */ /* 0x004fe20000010000 */
[----:B---3--:R-:W-:-:S02]  /*90c0*/  ULEA UR4, UR5, UR4, 0x18 ;  /* 0x0000000405047291 */ /* 0x008fc4000f8ec03f */
[----:B------:R-:W2:Y:S01]  /*90d0*/  SHFL.BFLY PT, R4, R27, 0x2, 0x1f ;  /* 0x0c401f001b047f89 */ /* 0x000ea200000e0000 */
[----:B0-----:R-:W-:Y:S01]  /*90e0*/  FADD.FTZ R3, R3, R0 ;  /* 0x0000000003037221 */ /* 0x001fe20000010000 */
[----:B------:R-:W-:Y:S02]  /*90f0*/  LOP3.LUT R0, R43, 0x3, RZ, 0xc0, !PT ;  /* 0x000000032b007812 */ /* 0x000fe400078ec0ff */
[----:B------:R-:W0:Y:S01]  /*9100*/  SHFL.BFLY PT, R11, R28, 0x2, 0x1f ;  /* 0x0c401f001c0b7f89 */ /* 0x000e2200000e0000 */
[----:B----4-:R-:W-:Y:S01]  /*9110*/  FADD.FTZ R20, R17, R36 ;  /* 0x0000002411147221 */ /* 0x010fe20000010000 */
[----:B------:R-:W-:Y:S02]  /*9120*/  IADD3 R17, R45, 0x1f, RZ ;  /* 0x0000001f2d117810 */ /* 0x000fe40007ffe0ff */
[----:B------:R-:W3:Y:S01]  /*9130*/  SHFL.BFLY PT, R6, R29, 0x2, 0x1f ;  /* 0x0c401f001d067f89 */ /* 0x000ee200000e0000 */
[----:B-1----:R-:W-:Y:S01]  /*9140*/  FADD.FTZ R22, R14, R37 ;  /* 0x000000250e167221 */ /* 0x002fe20000010000 */
[----:B------:R-:W-:-:S02]  /*9150*/  SHF.R.S32.HI R14, RZ, 0x1f, R43 ;  /* 0x0000001fff0e7819 */ /* 0x000fc4000001142b */
[----:B------:R-:W1:Y:S01]  /*9160*/  SHFL.BFLY PT, R13, R30, 0x2, 0x1f ;  /* 0x0c401f001e0d7f89 */ /* 0x000e6200000e0000 */
[----:B------:R-:W-:Y:S01]  /*9170*/  FADD.FTZ R7, R7, R24 ;  /* 0x0000001807077221 */ /* 0x000fe20000010000 */
[----:B------:R-:W-:Y:S02]  /*9180*/  ISETP.NE.AND P2, PT, R0, RZ, PT ;  /* 0x000000ff0000720c */ /* 0x000fe40003f45270 */
[----:B------:R-:W4:Y:S01]  /*9190*/  SHFL.BFLY PT, R8, R31, 0x2, 0x1f ;  /* 0x0c401f001f087f89 */ /* 0x000f2200000e0000 */
[----:B------:R-:W-:Y:S01]  /*91a0*/  FADD.FTZ R25, R2, R25 ;  /* 0x0000001902197221 */ /* 0x000fe20000010000 */
[----:B------:R-:W-:Y:S02]  /*91b0*/  LEA.HI R39, R14, R43, RZ, 0x2 ;  /* 0x0000002b0e277211 */ /* 0x000fe400078f10ff */
[----:B------:R-:W4:Y:S01]  /*91c0*/  SHFL.BFLY PT, R15, R32, 0x2, 0x1f ;  /* 0x0c401f00200f7f89 */ /* 0x000f2200000e0000 */
[----:B------:R-:W-:Y:S01]  /*91d0*/  FADD.FTZ R9, R9, R26 ;  /* 0x0000001a09097221 */ /* 0x000fe20000010000 */
[----:B------:R-:W-:-:S02]  /*91e0*/  ISETP.GT.U32.AND P3, PT, R17, 0x3e, PT ;  /* 0x0000003e1100780c */ /* 0x000fc40003f64070 */
[----:B------:R-:W4:Y:S01]  /*91f0*/  SHFL.BFLY PT, R12, R33, 0x2, 0x1f ;  /* 0x0c401f00210c7f89 */ /* 0x000f2200000e0000 */
[----:B--2---:R-:W-:Y:S01]  /*9200*/  FADD.FTZ R10, R4, R27 ;  /* 0x0000001b040a7221 */ /* 0x004fe20000010000 */
[----:B------:R-:W-:Y:S02]  /*9210*/  LOP3.LUT R26, R45, 0xffffffc0, RZ, 0xc0, !PT ;  /* 0xffffffc02d1a7812 */ /* 0x000fe400078ec0ff */
[----:B------:R-:W2:Y:S01]  /*9220*/  SHFL.BFLY PT, R19, R38, 0x2, 0x1f ;  /* 0x0c401f0026137f89 */ /* 0x000ea200000e0000 */
[----:B0-----:R-:W-:Y:S01]  /*9230*/  FADD.FTZ R28, R11, R28 ;  /* 0x0000001c0b1c7221 */ /* 0x001fe20000010000 */
[----:B------:R-:W-:Y:S01]  /*9240*/  ISETP.NE.OR P5, PT, R26, 0x40, P2 ;  /* 0x000000401a00780c */ /* 0x000fe200017a5670 */
[----:B---3--:R-:W-:Y:S01]  /*9250*/  FADD.FTZ R29, R6, R29 ;  /* 0x0000001d061d7221 */ /* 0x008fe20000010000 */
[----:B------:R-:W0:Y:S01]  /*9260*/  SHFL.BFLY PT, R2, R5, 0x1, 0x1f ;  /* 0x0c201f0005027f89 */ /* 0x000e2200000e0000 */
[----:B------:R-:W-:Y:S01]  /*9270*/  SHF.R.S32.HI R26, RZ, 0x2, R39 ;  /* 0x00000002ff1a7819 */ /* 0x000fe20000011427 */
[----:B-1----:R-:W-:-:S02]  /*9280*/  FADD.FTZ R30, R13, R30 ;  /* 0x0000001e0d1e7221 */ /* 0x002fc40000010000 */
[----:B------:R-:W1:Y:S01]  /*9290*/  SHFL.BFLY PT, R0, R3, 0x1, 0x1f ;  /* 0x0c201f0003007f89 */ /* 0x000e6200000e0000 */
[----:B------:R-:W-:Y:S01]  /*92a0*/  LOP3.LUT R27, R45, 0xffffffe0, RZ, 0xc0, !PT ;  /* 0xffffffe02d1b7812 */ /* 0x000fe200078ec0ff */
[----:B------:R-:W-:Y:S02]  /*92b0*/  IMAD R23, R23, 0x78, R26 ;  /* 0x0000007817177824 */ /* 0x000fe400078e021a */
[----:B----4-:R-:W-:Y:S01]  /*92c0*/  FADD.FTZ R31, R8, R31 ;  /* 0x0000001f081f7221 */ /* 0x010fe20000010000 */
[----:B------:R-:W3:Y:S01]  /*92d0*/  SHFL.BFLY PT, R4, R7, 0x1, 0x1f ;  /* 0x0c201f0007047f89 */ /* 0x000ee200000e0000 */
[----:B------:R-:W-:Y:S01]  /*92e0*/  ISETP.NE.OR P4, PT, R27, 0x20, P2 ;  /* 0x000000201b00780c */ /* 0x000fe20001785670 */
[----:B------:R-:W-:Y:S02]  /*92f0*/  FADD.FTZ R16, R15, R32 ;  /* 0x000000200f107221 */ /* 0x000fe40000010000 */
[----:B------:R-:W4:Y:S01]  /*9300*/  SHFL.BFLY PT, R6, R25, 0x1, 0x1f ;  /* 0x0c201f0019067f89 */ /* 0x000f2200000e0000 */
[----:B------:R-:W-:Y:S01]  /*9310*/  ISETP.GT.OR P0, PT, R45, 0x3f, P2 ;  /* 0x0000003f2d00780c */ /* 0x000fe20001704670 */
[----:B------:R-:W-:-:S02]  /*9320*/  FADD.FTZ R18, R12, R33 ;  /* 0x000000210c127221 */ /* 0x000fc40000010000 */
[----:B------:R-:W4:Y:S01]  /*9330*/  SHFL.BFLY PT, R8, R9, 0x1, 0x1f ;  /* 0x0c201f0009087f89 */ /* 0x000f2200000e0000 */
[----:B------:R-:W-:Y:S01]  /*9340*/  ISETP.GT.OR P1, PT, R45, 0x1f, P2 ;  /* 0x0000001f2d00780c */ /* 0x000fe20001724670 */
[----:B--2---:R-:W-:Y:S02]  /*9350*/  FADD.FTZ R24, R19, R38 ;  /* 0x0000002613187221 */ /* 0x004fe40000010000 */
[----:B------:R-:W2:Y:S04]  /*9360*/  SHFL.BFLY PT, R11, R10, 0x1, 0x1f ;  /* 0x0c201f000a0b7f89 */ /* 0x000ea800000e0000 */
[----:B------:R-:W2:Y:S01]  /*9370*/  SHFL.BFLY PT, R13, R28, 0x1, 0x1f ;  /* 0x0c201f001c0d7f89 */ /* 0x000ea200000e0000 */
[----:B0-----:R-:W-:Y:S01]  /*9380*/  FADD.FTZ R27, R5, R2 ;  /* 0x00000002051b7221 */ /* 0x001fe20000010000 */
[----:B------:R-:W-:-:S02]  /*9390*/  LEA R2, R23, UR4, 0x2 ;  /* 0x0000000417027c11 */ /* 0x000fc4000f8e10ff */
        /* <DEDUP_REMOVED lines=39> */
.L_x_17595:
[----:B------:R-:W-:Y:S05]  /*9610*/  BSYNC B0 ;  /* 0x0000000000007941 */ /* 0x000fea0003800000 */
.L_x_17594:
        /* <DEDUP_REMOVED lines=23> */
[----:B------:R-:W-:Y:S01]  /*9790*/  FADD.FTZ R35, R35, R8 ;  /* 0x0000000823237221 */ /* 0x000fe20000010000 */
        /* <DEDUP_REMOVED lines=9> */
.L_x_17597:
[----:B------:R-:W-:Y:S05]  /*9830*/  BSYNC B0 ;  /* 0x0000000000007941 */ /* 0x000fea0003800000 */
.L_x_17596:
        /* <DEDUP_REMOVED lines=18> */
.L_x_17599:
[----:B------:R-:W-:Y:S05]  /*9960*/  BSYNC B0 ;  /* 0x0000000000007941 */ /* 0x000fea0003800000 */
.L_x_17598:
[----:B------:R-:W-:Y:S06]  /*9970*/  BAR.SYNC.DEFER_BLOCKING 0x0 ;  /* 0x0000000000007b1d */ /* 0x000fec0000010000 */
[----:B------:R-:W-:Y:S04]  /*9980*/  BSSY B0, `(.L_x_17600) ;  /* 0x0000021000007945 */ /* 0x000fe80003800000 */
[----:B------:R-:W-:Y:S05]  /*9990*/  @P1 BRA `(.L_x_17601) ;  /* 0x00000000007c1947 */ /* 0x000fea0003800000 */
[----:B------:R-:W0:Y:S04]  /*99a0*/  LDS R3, [R2] ;  /* 0x0000000002037984 */ /* 0x000e280000000800 */
[----:B------:R-:W2:Y:S04]  /*99b0*/  LDS R4, [R2+0x20] ;  /* 0x0000200002047984 */ /* 0x000ea80000000800 */
[----:B------:R-:W3:Y:S04]  /*99c0*/  LDS R5, [R2+0x40] ;  /* 0x0000400002057984 */ /* 0x000ee80000000800 */
[----:B------:R-:W4:Y:S04]  /*99d0*/  LDS R6, [R2+0x60] ;  /* 0x0000600002067984 */ /* 0x000f280000000800 */
[----:B------:R-:W4:Y:S04]  /*99e0*/  LDS R7, [R2+0x80] ;  /* 0x0000800002077984 */ /* 0x000f280000000800 */
[----:B------:R-:W4:Y:S04]  /*99f0*/  LDS R8, [R2+0xa0] ;  /* 0x0000a00002087984 */ /* 0x000f280000000800 */
[----:B------:R-:W4:Y:S04]  /*9a00*/  LDS R9, [R2+0xc0] ;  /* 0x0000c00002097984 */ /* 0x000f280000000800 */
[----:B------:R-:W4:Y:S01]  /*9a10*/  LDS R10, [R2+0xe0] ;  /* 0x0000e000020a7984 */ /* 0x000f220000000800 */
[----:B01----:R-:W-:Y:S01]  /*9a20*/  FADD.FTZ R0, R0, R3 ;  /* 0x0000000300007221 */ /* 0x003fe20000010000 */
[----:B--2---:R-:W-:Y:S01]  /*9a30*/  FADD.FTZ R27, R27, R4 ;  /* 0x000000041b1b7221 */ /* 0x004fe20000010000 */
[----:B---3--:R-:W-:Y:S01]  /*9a40*/  FADD.FTZ R32, R32, R5 ;  /* 0x0000000520207221 */ /* 0x008fe20000010000 */
[----:B----4-:R-:W-:Y:S01]  /*9a50*/  FADD.FTZ R33, R33, R6 ;  /* 0x0000000621217221 */ /* 0x010fe20000010000 */
[----:B------:R-:W-:Y:S01]  /*9a60*/  FADD.FTZ R34, R34, R7 ;  /* 0x0000000722227221 */ /* 0x000fe20000010000 */
        /* <DEDUP_REMOVED lines=9> */
[----:B------:R-:W4:Y:S04]  /*9b00*/  LDS R8, [R2+0x1a0] ;  /* 0x0001a00002087984 */ /* 0x000f280000000800 */
[----:B------:R-:W4:Y:S01]  /*9b10*/  LDS R10, [R2+0x1c0] ;  /* 0x0001c000020a7984 */ /* 0x000f220000000800 */
[----:B0-----:R-:W-:Y:S01]  /*9b20*/  FADD.FTZ R38, R38, R3 ;  /* 0x0000000326267221 */ /* 0x001fe20000010000 */
[----:B-1----:R-:W-:Y:S01]  /*9b30*/  FADD.FTZ R39, R39, R4 ;  /* 0x0000000427277221 */ /* 0x002fe20000010000 */
[----:B--2---:R-:W-:Y:S01]  /*9b40*/  FADD.FTZ R40, R40, R5 ;  /* 0x0000000528287221 */ /* 0x004fe20000010000 */
[----:B---3--:R-:W-:Y:S01]  /*9b50*/  FADD.FTZ R41, R41, R6 ;  /* 0x0000000629297221 */ /* 0x008fe20000010000 */
[----:B----4-:R-:W-:Y:S01]  /*9b60*/  FADD.FTZ R42, R42, R7 ;  /* 0x000000072a2a7221 */ /* 0x010fe20000010000 */
[----:B------:R-:W-:Y:S01]  /*9b70*/  FADD.FTZ R43, R43, R8 ;  /* 0x000000082b2b7221 */ /* 0x000fe20000010000 */
[----:B------:R-:W-:-:S07]  /*9b80*/  FADD.FTZ R47, R47, R10 ;  /* 0x0000000a2f2f7221 */ /* 0x000fce0000010000 */
.L_x_17601:
[----:B------:R-:W-:Y:S05]  /*9b90*/  BSYNC B0 ;  /* 0x0000000000007941 */ /* 0x000fea0003800000 */
.L_x_17600:
[----:B------:R-:W-:Y:S06]  /*9ba0*/  BAR.SYNC.DEFER_BLOCKING 0x0 ;  /* 0x0000000000007b1d */ /* 0x000fec0000010000 */
[----:B------:R-:W-:Y:S05]  /*9bb0*/  @P3 EXIT ;  /* 0x000000000000394d */ /* 0x000fea0003800000 */
[----:B------:R-:W2:Y:S01]  /*9bc0*/  S2UR UR8, SR_CTAID.Y ;  /* 0x00000000000879c3 */ /* 0x000ea20000002600 */
[----:B------:R-:W-:Y:S01]  /*9bd0*/  ULDC UR4, c[0x0][0xc] ;  /* 0x0000030000047ab9 */ /* 0x000fe20000000800 */
[----:B------:R-:W-:Y:S02]  /*9be0*/  ULDC UR5, c[0x0][0x14] ;  /* 0x0000050000057ab9 */ /* 0x000fe40000000800 */
[----:B------:R-:W-:-:S04]  /*9bf0*/  UIMAD UR5, UR5, 0x78, URZ ;  /* 0x00000078050578a4 */ /* 0x000fc8000f8e023f */
[----:B------:R-:W3:Y:S08]  /*9c00*/  S2UR UR6, SR_CTAID.Z ;  /* 0x00000000000679c3 */ /* 0x000ef00000002700 */
[----:B------:R-:W4:Y:S01]  /*9c10*/  S2UR UR7, SR_CTAID.X ;  /* 0x00000000000779c3 */ /* 0x000f220000002500 */
[----:B--2---:R-:W-:-:S04]  /*9c20*/  UIMAD UR4, UR8, UR4, URZ ;  /* 0x00000004080472a4 */ /* 0x004fc8000f8e023f */
[----:B------:R-:W-:Y:S02]  /*9c30*/  UIMAD UR4, UR4, UR5, URZ ;  /* 0x00000005040472a4 */ /* 0x000fe4000f8e023f */
[----:B---3--:R-:W-:-:S04]  /*9c40*/  UIMAD UR6, UR6, 0x78, URZ ;  /* 0x00000078060678a4 */ /* 0x008fc8000f8e023f */
[----:B------:R-:W-:Y:S02]  /*9c50*/  USHF.R.S32.HI UR9, URZ, 0x1f, UR6 ;  /* 0x0000001f3f097899 */ /* 0x000fe40008011406 */
[----:B----4-:R-:W-:Y:S02]  /*9c60*/  UIMAD UR5, UR7, UR5, URZ ;  /* 0x00000005070572a4 */ /* 0x010fe4000f8e023f */
[----:B------:R-:W-:Y:S02]  /*9c70*/  USHF.R.S32.HI UR7, URZ, 0x1f, UR4 ;  /* 0x0000001f3f077899 */ /* 0x000fe40008011404 */
[----:B------:R-:W-:Y:S02]  /*9c80*/  USHF.R.S32.HI UR8, URZ, 0x1f, UR5 ;  /* 0x0000001f3f087899 */ /* 0x000fe40008011405 */
[----:B------:R-:W-:-:S04]  /*9c90*/  UIADD3 UR4, UP0, UP1, UR4, UR5, UR6 ;  /* 0x0000000504047290 */ /* 0x000fc8000f91e006 */
[----:B------:R-:W-:Y:S01]  /*9ca0*/  UIADD3.X UR7, UR7, UR8, UR9, UP0, UP1 ;  /* 0x0000000807077290 */ /* 0x000fe200087e2409 */
[----:B------:R-:W-:Y:S11]  /*9cb0*/  @P2 EXIT ;  /* 0x000000000000294d */ /* 0x000ff60003800000 */
[C---:B------:R-:W-:Y:S01]  /*9cc0*/  IADD3 R3, P0, R26.reuse, UR4, RZ ;  /* 0x000000041a037c10 */ /* 0x040fe2000ff1e0ff */
[C---:B------:R-:W-:Y:S01]  /*9cd0*/  VIADD R4, R26.reuse, 0x8 ;  /* 0x000000081a047836 */ /* 0x040fe20000000000 */
[----:B------:R-:W-:Y:S01]  /*9ce0*/  ULDC.64 UR8, c[0x0][0x210] ;  /* 0x0000840000087ab9 */ /* 0x000fe20000000a00 */
[C---:B------:R-:W-:Y:S01]  /*9cf0*/  VIADD R5, R26.reuse, 0x10 ;  /* 0x000000101a057836 */ /* 0x040fe20000000000 */
[C---:B------:R-:W-:Y:S01]  /*9d00*/  LEA.HI.X.SX32 R6, R26.reuse, UR7, 0x1, P0 ;  /* 0x000000071a067c11 */ /* 0x040fe200080f0eff */
[C---:B------:R-:W-:Y:S01]  /*9d10*/  VIADD R8, R26.reuse, 0x18 ;  /* 0x000000181a087836 */ /* 0x040fe20000000000 */
[----:B01----:R-:W-:Y:S01]  /*9d20*/  LEA R2, P0, R3, UR8, 0x1 ;  /* 0x0000000803027c11 */ /* 0x003fe2000f8008ff */
[----:B------:R-:W-:Y:S01]  /*9d30*/  VIADD R13, R26, 0x30 ;  /* 0x000000301a0d7836 */ /* 0x000fe20000000000 */
[----:B------:R-:W-:Y:S01]  /*9d40*/  IADD3 R9, P1, R4, UR4, RZ ;  /* 0x0000000404097c10 */ /* 0x000fe2000ff3e0ff */
[----:B------:R-:W-:Y:S01]  /*9d50*/  VIADD R23, R26, 0x58 ;  /* 0x000000581a177836 */ /* 0x000fe20000000000 */
[----:B------:R-:W-:-:S02]  /*9d60*/  IADD3 R7, P2, R5, UR4, RZ ;  /* 0x0000000405077c10 */ /* 0x000fc4000ff5e0ff */
[----:B------:R-:W-:Y:S02]  /*9d70*/  LEA.HI.X R3, R3, UR9, R6, 0x1, P0 ;  /* 0x0000000903037c11 */ /* 0x000fe400080f0c06 */
[----:B------:R-:W-:Y:S02]  /*9d80*/  LEA.HI.X.SX32 R12, R4, UR7, 0x1, P1 ;  /* 0x00000007040c7c11 */ /* 0x000fe400088f0eff */
[----:B------:R-:W-:Y:S02]  /*9d90*/  LEA R4, P0, R9, UR8, 0x1 ;  /* 0x0000000809047c11 */ /* 0x000fe4000f8008ff */
[----:B------:R-:W-:Y:S02]  /*9da0*/  LEA.HI.X.SX32 R10, R5, UR7, 0x1, P2 ;  /* 0x00000007050a7c11 */ /* 0x000fe400090f0eff */
[----:B------:R-:W-:Y:S02]  /*9db0*/  LEA R6, P1, R7, UR8, 0x1 ;  /* 0x0000000807067c11 */ /* 0x000fe4000f8208ff */
[----:B------:R-:W-:Y:S01]  /*9dc0*/  LEA.HI.X R5, R9, UR9, R12, 0x1, P0 ;  /* 0x0000000909057c11 */ /* 0x000fe200080f0c0c */
[C---:B------:R-:W-:Y:S01]  /*9dd0*/  VIADD R12, R26.reuse, 0x28 ;  /* 0x000000281a0c7836 */ /* 0x040fe20000000000 */
[----:B------:R-:W-:-:S02]  /*9de0*/  IADD3 R9, R26, 0x20, RZ ;  /* 0x000000201a097810 */ /* 0x000fc40007ffe0ff */
[C---:B------:R-:W-:Y:S02]  /*9df0*/  IADD3 R15, P0, R8.reuse, UR4, RZ ;  /* 0x00000004080f7c10 */ /* 0x040fe4000ff1e0ff */
[----:B------:R-:W-:Y:S02]  /*9e00*/  LEA.HI.X R7, R7, UR9, R10, 0x1, P1 ;  /* 0x0000000907077c11 */ /* 0x000fe400088f0c0a */
[----:B------:R-:W-:Y:S02]  /*9e10*/  IADD3 R11, P1, R9, UR4, RZ ;  /* 0x00000004090b7c10 */ /* 0x000fe4000ff3e0ff */
[----:B------:R-:W-:Y:S02]  /*9e20*/  LEA.HI.X.SX32 R16, R8, UR7, 0x1, P0 ;  /* 0x0000000708107c11 */ /* 0x000fe400080f0eff */
[----:B------:R-:W-:Y:S02]  /*9e30*/  LEA R8, P0, R15, UR8, 0x1 ;  /* 0x000000080f087c11 */ /* 0x000fe4000f8008ff */
[----:B------:R-:W-:-:S02]  /*9e40*/  LEA.HI.X.SX32 R14, R9, UR7, 0x1, P1 ;  /* 0x00000007090e7c11 */ /* 0x000fc400088f0eff */
[----:B------:R-:W-:Y:S01]  /*9e50*/  LEA.HI.X R9, R15, UR9, R16, 0x1, P0 ;  /* 0x000000090f097c11 */ /* 0x000fe200080f0c10 */
[----:B------:R-:W-:Y:S01]  /*9e60*/  VIADD R16, R26, 0x38 ;  /* 0x000000381a107836 */ /* 0x000fe20000000000 */
[----:B------:R-:W-:Y:S02]  /*9e70*/  LEA R10, P1, R11, UR8, 0x1 ;  /* 0x000000080b0a7c11 */ /* 0x000fe4000f8208ff */
[C---:B------:R-:W-:Y:S02]  /*9e80*/  IADD3 R19, P0, R12.reuse, UR4, RZ ;  /* 0x000000040c137c10 */ /* 0x040fe4000ff1e0ff */
[----:B------:R-:W-:Y:S02]  /*9e90*/  IADD3 R15, P2, R13, UR4, RZ ;  /* 0x000000040d0f7c10 */ /* 0x000fe4000ff5e0ff */
[----:B------:R-:W-:Y:S02]  /*9ea0*/  LEA.HI.X R11, R11, UR9, R14, 0x1, P1 ;  /* 0x000000090b0b7c11 */ /* 0x000fe400088f0c0e */
[----:B------:R-:W-:-:S02]  /*9eb0*/  LEA.HI.X.SX32 R20, R12, UR7, 0x1, P0 ;  /* 0x000000070c147c11 */ /* 0x000fc400080f0eff */
[----:B------:R-:W-:Y:S02]  /*9ec0*/  LEA.HI.X.SX32 R18, R13, UR7, 0x1, P2 ;  /* 0x000000070d127c11 */ /* 0x000fe400090f0eff */
[----:B------:R-:W-:Y:S02]  /*9ed0*/  LEA R12, P0, R19, UR8, 0x1 ;  /* 0x00000008130c7c11 */ /* 0x000fe4000f8008ff */
[----:B------:R-:W-:Y:S02]  /*9ee0*/  LEA R14, P1, R15, UR8, 0x1 ;  /* 0x000000080f0e7c11 */ /* 0x000fe4000f8208ff */
[----:B------:R-:W-:Y:S02]  /*9ef0*/  IADD3 R17, R26, 0x40, RZ ;  /* 0x000000401a117810 */ /* 0x000fe40007ffe0ff */
        /* <DEDUP_REMOVED lines=12> */
[----:B------:R-:W-:Y:S02]  /*9fc0*/  LEA.HI.X R19, R19, UR9, R22, 0x1, P1 ;  /* 0x0000000913137c11 */ /* 0x000fe400088f0c16 */
[----:B------:R-:W-:Y:S02]  /*9fd0*/  IADD3 R28, P1, R21, UR4, RZ ;  /* 0x00000004151c7c10 */ /* 0x000fe4000ff3e0ff */
[----:B------:R-:W-:Y:S02]  /*9fe0*/  LEA.HI.X.SX32 R31, R20, UR7, 0x1, P0 ;  /* 0x00000007141f7c11 */ /* 0x000fe400080f0eff */
[----:B------:R-:W-:Y:S02]  /*9ff0*/  LEA R20, P0, R24, UR8, 0x1 ;  /* 0x0000000818147c11 */ /* 0x000fe4000f8008ff */
[----:B------:R-:W-:-:S02]  /*a000*/  IADD3 R25, P2, R23, UR4, RZ ;  /* 0x0000000417197c10 */ /* 0x000fc4000ff5e0ff */
[----:B------:R-:W-:Y:S02]  /*a010*/  LEA.HI.X.SX32 R29, R21, UR7, 0x1, P1 ;  /* 0x00000007151d7c11 */ /* 0x000fe400088f0eff */
[----:B------:R-:W-:Y:S02]  /*a020*/  LEA R22, P1, R28, UR8, 0x1 ;  /* 0x000000081c167c11 */ /* 0x000fe4000f8208ff */
[----:B------:R-:W-:Y:S02]  /*a030*/  LEA.HI.X R21, R24, UR9, R31, 0x1, P0 ;  /* 0x0000000918157c11 */ /* 0x000fe400080f0c1f */
[----:B------:R-:W-:Y:S02]  /*a040*/  LEA.HI.X.SX32 R30, R23, UR7, 0x1, P2 ;  /* 0x00000007171e7c11 */ /* 0x000fe400090f0eff */
[----:B------:R-:W-:Y:S02]  /*a050*/  LEA R24, P0, R25, UR8, 0x1 ;  /* 0x0000000819187c11 */ /* 0x000fe4000f8008ff */
[----:B------:R-:W-:-:S02]  /*a060*/  F2FP.BF16.F32.PACK_AB R0, R27, R0 ;  /* 0x000000001b00723e */ /* 0x000fc400000010ff */
[----:B------:R-:W-:Y:S01]  /*a070*/  LEA.HI.X R23, R28, UR9, R29, 0x1, P1 ;  /* 0x000000091c177c11 */ /* 0x000fe200088f0c1d */
[C---:B------:R-:W-:Y:S01]  /*a080*/  VIADD R29, R26.reuse, 0x68 ;  /* 0x000000681a1d7836 */ /* 0x040fe20000000000 */
[----:B------:R-:W-:Y:S01]  /*a090*/  F2FP.BF16.F32.PACK_AB R32, R33, R32 ;  /* 0x000000202120723e */ /* 0x000fe200000010ff */
[----:B------:R0:W-:Y:S01]  /*a0a0*/  STG.E.U16 desc[UR10][R2.64], R0 ;  /* 0x0000000002007986 */ /* 0x0001e2000c10150a */
[C---:B------:R-:W-:Y:S02]  /*a0b0*/  IADD3 R28, R26.reuse, 0x60, RZ ;  /* 0x000000601a1c7810 */ /* 0x040fe40007ffe0ff */
[----:B------:R-:W-:Y:S01]  /*a0c0*/  LEA.HI.X R25, R25, UR9, R30, 0x1, P0 ;  /* 0x0000000919197c11 */ /* 0x000fe200080f0c1e */
[----:B------:R-:W-:Y:S01]  /*a0d0*/  VIADD R30, R26, 0x70 ;  /* 0x000000701a1e7836 */ /* 0x000fe20000000000 */
[----:B------:R-:W-:Y:S02]  /*a0e0*/  PRMT R33, R0, 0x7632, R33 ;  /* 0x0000763200217816 */ /* 0x000fe40000000021 */
[----:B------:R-:W-:-:S02]  /*a0f0*/  F2FP.BF16.F32.PACK_AB R34, R35, R34 ;  /* 0x000000222322723e */ /* 0x000fc400000010ff */
[----:B------:R-:W-:Y:S01]  /*a100*/  IADD3 R48, P0, R28, UR4, RZ ;  /* 0x000000041c307c10 */ /* 0x000fe2000ff1e0ff */
[----:B------:R1:W-:Y:S01]  /*a110*/  STG.E.U16 desc[UR10][R4.64], R33 ;  /* 0x0000002104007986 */ /* 0x0003e2000c10150a */
[----:B------:R-:W-:Y:S02]  /*a120*/  F2FP.BF16.F32.PACK_AB R36, R37, R36 ;  /* 0x000000242524723e */ /* 0x000fe400000010ff */
[----:B0-----:R-:W-:Y:S01]  /*a130*/  PRMT R3, R32, 0x7632, R3 ;  /* 0x0000763220037816 */ /* 0x001fe20000000003 */
[----:B------:R-:W-:Y:S01]  /*a140*/  STG.E.U16 desc[UR10][R6.64], R32 ;  /* 0x0000002006007986 */ /* 0x000fe2000c10150a */
[----:B------:R-:W-:Y:S02]  /*a150*/  IADD3 R45, P1, R29, UR4, RZ ;  /* 0x000000041d2d7c10 */ /* 0x000fe4000ff3e0ff */
[----:B------:R-:W-:Y:S01]  /*a160*/  IADD3 R31, P2, R30, UR4, RZ ;  /* 0x000000041e1f7c10 */ /* 0x000fe2000ff5e0ff */
[----:B------:R-:W-:Y:S01]  /*a170*/  STG.E.U16 desc[UR10][R8.64], R3 ;  /* 0x0000000308007986 */ /* 0x000fe2000c10150a */
[----:B------:R-:W-:-:S02]  /*a180*/  F2FP.BF16.F32.PACK_AB R38, R39, R38 ;  /* 0x000000262726723e */ /* 0x000fc400000010ff */
[----:B------:R-:W-:Y:S01]  /*a190*/  LEA.HI.X.SX32 R27, R28, UR7, 0x1, P0 ;  /* 0x000000071c1b7c11 */ /* 0x000fe200080f0eff */
[----:B------:R-:W-:Y:S01]  /*a1a0*/  STG.E.U16 desc[UR10][R10.64], R34 ;  /* 0x000000220a007986 */ /* 0x000fe2000c10150a */
[----:B-1----:R-:W-:Y:S02]  /*a1b0*/  PRMT R5, R34, 0x7632, R5 ;  /* 0x0000763222057816 */ /* 0x002fe40000000005 */
[----:B------:R-:W-:Y:S02]  /*a1c0*/  PRMT R0, R36, 0x7632, R0 ;  /* 0x0000763224007816 */ /* 0x000fe40000000000 */
[----:B------:R-:W-:Y:S01]  /*a1d0*/  F2FP.BF16.F32.PACK_AB R40, R41, R40 ;  /* 0x000000282928723e */ /* 0x000fe200000010ff */
[----:B------:R0:W-:Y:S01]  /*a1e0*/  STG.E.U16 desc[UR10][R12.64], R5 ;  /* 0x000000050c007986 */ /* 0x0001e2000c10150a */
[----:B-----5:R-:W-:Y:S02]  /*a1f0*/  LEA.HI.X.SX32 R46, R29, UR7, 0x1, P1 ;  /* 0x000000071d2e7c11 */ /* 0x020fe400088f0eff */
[----:B------:R-:W-:Y:S01]  /*a200*/  LEA R26, P0, R48, UR8, 0x1 ;  /* 0x00000008301a7c11 */ /* 0x000fe2000f8008ff */
[----:B------:R1:W-:Y:S01]  /*a210*/  STG.E.U16 desc[UR10][R14.64], R36 ;  /* 0x000000240e007986 */ /* 0x0003e2000c10150a */
[----:B------:R-:W-:-:S02]  /*a220*/  LEA R28, P1, R45, UR8, 0x1 ;  /* 0x000000082d1c7c11 */ /* 0x000fc4000f8208ff */
[----:B------:R-:W-:Y:S01]  /*a230*/  LEA.HI.X.SX32 R44, R30, UR7, 0x1, P2 ;  /* 0x000000071e2c7c11 */ /* 0x000fe200090f0eff */
[----:B------:R-:W-:Y:S01]  /*a240*/  STG.E.U16 desc[UR10][R16.64], R0 ;  /* 0x0000000010007986 */ /* 0x000fe2000c10150a */
[----:B------:R-:W-:Y:S02]  /*a250*/  PRMT R2, R38, 0x7632, R2 ;  /* 0x0000763226027816 */ /* 0x000fe40000000002 */
[----:B------:R-:W-:Y:S01]  /*a260*/  F2FP.BF16.F32.PACK_AB R42, R43, R42 ;  /* 0x0000002a2b2a723e */ /* 0x000fe200000010ff */
[----:B------:R-:W-:Y:S01]  /*a270*/  STG.E.U16 desc[UR10][R18.64], R38 ;  /* 0x0000002612007986 */ /* 0x000fe2000c10150a */
[----:B------:R-:W-:Y:S02]  /*a280*/  LEA R30, P2, R31, UR8, 0x1 ;  /* 0x000000081f1e7c11 */ /* 0x000fe4000f8408ff */
[----:B0-----:R-:W-:Y:S01]  /*a290*/  PRMT R12, R40, 0x7632, R12 ;  /* 0x00007632280c7816 */ /* 0x001fe2000000000c */
[----:B------:R-:W-:Y:S01]  /*a2a0*/  STG.E.U16 desc[UR10][R20.64], R2 ;  /* 0x0000000214007986 */ /* 0x000fe2000c10150a */
[----:B------:R-:W-:-:S02]  /*a2b0*/  LEA.HI.X R27, R48, UR9, R27, 0x1, P0 ;  /* 0x00000009301b7c11 */ /* 0x000fc400080f0c1b */
[----:B------:R-:W-:Y:S01]  /*a2c0*/  LEA.HI.X R29, R45, UR9, R46, 0x1, P1 ;  /* 0x000000092d1d7c11 */ /* 0x000fe200088f0c2e */
[----:B------:R-:W-:Y:S01]  /*a2d0*/  STG.E.U16 desc[UR10][R22.64], R40 ;  /* 0x0000002816007986 */ /* 0x000fe2000c10150a */
[----:B-1----:R-:W-:Y:S02]  /*a2e0*/  PRMT R14, R42, 0x7632, R14 ;  /* 0x000076322a0e7816 */ /* 0x002fe4000000000e */
[----:B------:R-:W-:Y:S01]  /*a2f0*/  LEA.HI.X R31, R31, UR9, R44, 0x1, P2 ;  /* 0x000000091f1f7c11 */ /* 0x000fe200090f0c2c */
[----:B------:R-:W-:Y:S01]  /*a300*/  STG.E.U16 desc[UR10][R24.64], R12 ;  /* 0x0000000c18007986 */ /* 0x000fe2000c10150a */
[----:B------:R-:W-:-:S03]  /*a310*/  F2FP.BF16.F32.PACK_AB R47, RZ, R47 ;  /* 0x0000002fff2f723e */ /* 0x000fc600000010ff */
[----:B------:R-:W-:Y:S04]  /*a320*/  STG.E.U16 desc[UR10][R26.64], R42 ;  /* 0x0000002a1a007986 */ /* 0x000fe8000c10150a */
[----:B------:R-:W-:Y:S04]  /*a330*/  STG.E.U16 desc[UR10][R28.64], R14 ;  /* 0x0000000e1c007986 */ /* 0x000fe8000c10150a */
[----:B------:R-:W-:Y:S01]  /*a340*/  STG.E.U16 desc[UR10][R30.64], R47 ;  /* 0x0000002f1e007986 */ /* 0x000fe2000c10150a */
[----:B------:R-:W-:Y:S05]  /*a350*/  EXIT ;  /* 0x000000000000794d */ /* 0x000fea0003800000 */
.L_x_17602:
        /* <DEDUP_REMOVED lines=10> */
.L_x_28353:


//--------------------- .text._ZN4vllm25paged_attention_v1_kernelI13__nv_bfloat16S1_Li112ELi32ELi128ELNS_18Fp8KVCacheDataTypeE0ELb0EEEvPT_PKS3_PKT0_S9_ifPKiSB_iPKfiiiSD_SD_iiiii --------------------------
	.section	.text._ZN4vllm25paged_attention_v1_kernelI13__nv_bfloat16S1_Li112ELi32ELi128ELNS_18Fp8KVCacheDataTypeE0ELb0EEEvPT_PKS3_PKT0_S9_ifPKiSB_iPKfiiiSD_SD_iiiii,"ax",@progbits
	.align	128
        .global         _ZN4vllm25paged_attention_v1_kernelI13__nv_bfloat16S1_Li112ELi32ELi128ELNS_18Fp8KVCacheDataTypeE0ELb0EEEvPT_PKS3_PKT0_S9_ifPKiSB_iPKfiiiSD_SD_iiiii
        .type           _ZN4vllm25paged_attention_v1_kernelI13__nv_bfloat16S1_Li112ELi32ELi128ELNS_18Fp8KVCacheDataTypeE0ELb0EEEvPT_PKS3_PKT0_S9_ifPKiSB_iPKfiiiSD_SD_iiiii,@function
        .size           _ZN4vllm25paged_attention_v1_kernelI13__nv_bfloat16S1_Li112ELi32ELi128ELNS_18Fp8KVCacheDataTypeE0ELb0EEEvPT_PKS3_PKT0_S9_ifPKiSB_iPKfiiiSD_SD_iiiii,(.L_x_28354 - _ZN4vllm25paged_attention_v1_kernelI13__nv_bfloat16S1_Li112ELi32ELi128ELNS_18Fp8KVCacheDataTypeE0ELb0EEEvPT_PKS3_PKT0_S9_ifPKiSB_iPKfiiiSD_SD_iiiii)
        .other          _ZN4vllm25paged_attention_v1_kernelI13__nv_bfloat16S1_Li112ELi32ELi128ELNS_18Fp8KVCacheDataTypeE0ELb0EEEvPT_PKS3_PKT0_S9_ifPKiSB_iPKfiiiSD_SD_iiiii,@"STO_CUDA_ENTRY STV_DEFAULT"
_ZN4vllm25paged_attention_v1_kernelI13__nv_bfloat16S1_Li112ELi32ELi128ELNS_18Fp8KVCacheDataTypeE0ELb0EEEvPT_PKS3_PKT0_S9_ifPKiSB_iPKfiiiSD_SD_iiiii:
.text._ZN4vllm25paged_attention_v1_kernelI13__nv_bfloat16S1_Li112ELi32ELi128ELNS_18Fp8KVCacheDataTypeE0ELb0EEEvPT_PKS3_PKT0_S9_ifPKiSB_iPKfiiiSD_SD_iiiii:
        /* <DEDUP_REMOVED lines=13> */
[----:B--2---:R-:W2:Y:S01]  /*00d0*/  MUFU.RCP R8, R8 ;  /* 0x0000000800087308 */ /* 0x004ea20000001000 */
[----:B0-----:R-:W0:Y:S08]  /*00e0*/  LDC R3, c[0x0][0xc] ;  /* 0x00000300ff037b82 */ /* 0x001e300000000800 */
[----:B------:R-:W1:Y:S01]  /*00f0*/  @P0 LDC.64 R4, c[0x0][0x250] ;  /* 0x00009400ff040b82 */ /* 0x000e620000000a00 */
[----:B--2---:R-:W-:-:S04]  /*0100*/  VIADD R6, R8, 0xffffffe ;  /* 0x0ffffffe08067836 */ /* 0x004fc80000000000 */
[----:B------:R2:W3:Y:S01]  /*0110*/  F2I.FTZ.U32.TRUNC.NTZ R7, R6 ;  /* 0x0000000600077305 */ /* 0x0004e2000021f000 */
[----:B------:R-:W-:Y:S02]  /*0120*/  IMAD.MOV.U32 R28, RZ, RZ, RZ ;  /* 0x000000ffff1c7224 */ /* 0x000fe400078e00ff */
[----:B--2---:R-:W-:Y:S02]  /*0130*/  IMAD.MOV.U32 R6, RZ, RZ, RZ ;  /* 0x000000ffff067224 */ /* 0x004fe400078e00ff */
[----:B---3--:R-:W-:-:S04]  /*0140*/  IMAD.MOV R2, RZ, RZ, -R7 ;  /* 0x000000ffff027224 */ /* 0x008fc800078e0a07 */
[----:B------:R-:W-:Y:S01]  /*0150*/  IMAD R13, R2, R11, RZ ;  /* 0x0000000b020d7224 */ /* 0x000fe200078e02ff */
[----:B0-----:R-:W-:-:S03]  /*0160*/  IABS R2, R3 ;  /* 0x0000000300027213 */ /* 0x001fc60000000000 */
[----:B------:R-:W-:-:S04]  /*0170*/  IMAD.HI.U32 R7, R7, R13, R6 ;  /* 0x0000000d07077227 */ /* 0x000fc800078e0006 */
[----:B-1----:R-:W-:-:S04]  /*0180*/  @P0 IMAD.WIDE R4, R9, 0x4, R4 ;  /* 0x0000000409040825 */ /* 0x002fc800078e0204 */
[----:B------:R-:W-:Y:S01]  /*0190*/  IMAD.HI.U32 R7, R7, R2, RZ ;  /* 0x0000000207077227 */ /* 0x000fe200078e00ff */
[----:B------:R0:W5:Y:S04]  /*01a0*/  @P0 LDG.E.CONSTANT R28, desc[UR10][R4.64] ;  /* 0x0000000a041c0981 */ /* 0x000168000c1e9900 */
[----:B0-----:R-:W-:-:S05]  /*01b0*/  IADD3 R4, RZ, -R7, RZ ;  /* 0x80000007ff047210 */ /* 0x001fca0007ffe0ff */
        /* <DEDUP_REMOVED lines=55> */
[----:B------:R-:W-:Y:S01]  /*0530*/  IMAD.MOV.U32 R7, RZ, RZ, R29 ;  /* 0x000000ffff077224 */ /* 0x000fe200078e001d */
        /* <DEDUP_REMOVED lines=22> */
.L_x_17607:
        /* <DEDUP_REMOVED lines=15> */
.L_x_17606:
[----:B------:R-:W-:Y:S05]  /*0790*/  BSYNC B1 ;  /* 0x0000000000017941 */ /* 0x000fea0003800000 */
.L_x_17605:
[----:B------:R-:W-:Y:S05]  /*07a0*/  @!P0 BRA `(.L_x_17604) ;  /* 0x0000000000a88947 */ /* 0x000fea0003800000 */
[----:B------:R-:W0:Y:S01]  /*07b0*/  S2UR UR5, SR_CgaCtaId ;  /* 0x00000000000579c3 */ /* 0x000e220000008800 */
[----:B------:R-:W-:Y:S01]  /*07c0*/  UMOV UR4, 0x400 ;  /* 0x0000040000047882 */ /* 0x000fe20000000000 */
[----:B------:R-:W-:Y:S01]  /*07d0*/  IADD3 R25, P0, R4, R5, RZ ;  /* 0x0000000504197210 */ /* 0x000fe20007f1e0ff */
[C---:B------:R-:W-:Y:S01]  /*07e0*/  IMAD.SHL.U32 R4, R7.reuse, 0x8, RZ ;  /* 0x0000000807047824 */ /* 0x040fe200078e00ff */
[----:B------:R-:W-:-:S03]  /*07f0*/  IADD3 R6, R7, -0x200, RZ ;  /* 0xfffffe0007067810 */ /* 0x000fc60007ffe0ff */
[----:B------:R-:W-:Y:S01]  /*0800*/  IMAD.X R14, R9, 0x1, R14, P0 ;  /* 0x00000001090e7824 */ /* 0x000fe200000e060e */
[----:B------:R-:W1:Y:S01]  /*0810*/  LDC.64 R2, c[0x0][0x218] ;  /* 0x00008600ff027b82 */ /* 0x000e620000000a00 */
[----:B------:R-:W-:-:S03]  /*0820*/  IMAD.WIDE R4, R4, 0x2, RZ ;  /* 0x0000000204047825 */ /* 0x000fc600078e02ff */
[----:B------:R-:W-:Y:S01]  /*0830*/  LOP3.LUT R27, R4, 0xc, RZ, 0xfc, !PT ;  /* 0x0000000c041b7812 */ /* 0x000fe200078efcff */
[----:B0-----:R-:W-:Y:S01]  /*0840*/  ULEA UR4, UR5, UR4, 0x18 ;  /* 0x0000000405047291 */ /* 0x001fe2000f8ec03f */
[----:B-1----:R-:W-:-:S05]  /*0850*/  LEA R24, P0, R25, R2, 0x1 ;  /* 0x0000000219187211 */ /* 0x002fca00078008ff */
[----:B------:R-:W-:Y:S02]  /*0860*/  LEA R2, R7, UR4, 0x4 ;  /* 0x0000000407027c11 */ /* 0x000fe4000f8e20ff */
[----:B------:R-:W-:-:S03]  /*0870*/  LEA.HI.X R25, R25, R3, R14, 0x1, P0 ;  /* 0x0000000319197211 */ /* 0x000fc600000f0c0e */
[----:B------:R-:W-:-:S07]  /*0880*/  VIADD R7, R2, 0x1000 ;  /* 0x0000100002077836 */ /* 0x000fce0000000000 */
.L_x_17608:
        /* <DEDUP_REMOVED lines=28> */
.L_x_17604:
[----:B------:R-:W-:Y:S05]  /*0a50*/  BSYNC B0 ;  /* 0x0000000000007941 */ /* 0x000fea0003800000 */
.L_x_17603:
        /* <DEDUP_REMOVED lines=14> */
[----:B------:R-:W-:Y:S01]  /*0b40*/  IMAD.SHL.U32 R2, R33, 0x8, RZ ;  /* 0x0000000821027824 */ /* 0x000fe200078e00ff */
[----:B------:R-:W-:Y:S01]  /*0b50*/  IADD3 R127, -R0, 0x1, RZ ;  /* 0x00000001007f7810 */ /* 0x000fe20007ffe1ff */
[----:B------:R-:W-:Y:S01]  /*0b60*/  IMAD R3, R30, UR4, RZ ;  /* 0x000000041e037c24 */ /* 0x000fe2000f8e02ff */
[----:B------:R-:W-:Y:S01]  /*0b70*/  MOV R128, R32 ;  /* 0x0000002000807202 */ /* 0x000fe20000000f00 */
[----:B------:R-:W-:Y:S01]  /*0b80*/  IMAD.MOV.U32 R130, RZ, RZ, -0x800001 ;  /* 0xff7fffffff827424 */ /* 0x000fe200078e00ff */
[----:B------:R-:W-:Y:S02]  /*0b90*/  SHF.R.S32.HI R12, RZ, 0x1f, R2 ;  /* 0x0000001fff0c7819 */ /* 0x000fe40000011402 */
[----:B------:R-:W-:-:S04]  /*0ba0*/  IADD3 R2, P0, R3, R2, RZ ;  /* 0x0000000203027210 */ /* 0x000fc80007f1e0ff */
[----:B------:R-:W-:Y:S02]  /*0bb0*/  LEA.HI.X.SX32 R3, R3, R12, 0x1, P0 ;  /* 0x0000000c03037211 */ /* 0x000fe400000f0eff */
[----:B0-----:R-:W-:-:S05]  /*0bc0*/  LEA R108, R34, R41, 0x18 ;  /* 0x00000029226c7211 */ /* 0x001fca00078ec0ff */
[----:B------:R-:W0:Y:S04]  /*0bd0*/  LDS.128 R4, [R108] ;  /* 0x000000006c047984 */ /* 0x000e280000000c00 */
[----:B------:R-:W1:Y:S04]  /*0be0*/  LDS.128 R24, [R108+0x40] ;  /* 0x000040006c187984 */ /* 0x000e680000000c00 */
[----:B------:R-:W2:Y:S04]  /*0bf0*/  LDS.128 R44, [R108+0x10] ;  /* 0x000010006c2c7984 */ /* 0x000ea80000000c00 */
[----:B------:R-:W3:Y:S04]  /*0c00*/  LDS.128 R12, [R108+0x60] ;  /* 0x000060006c0c7984 */ /* 0x000ee80000000c00 */
[----:B------:R-:W4:Y:S04]  /*0c10*/  LDS.128 R8, [R108+0x20] ;  /* 0x000020006c087984 */ /* 0x000f280000000c00 */
[----:B------:R-:W4:Y:S04]  /*0c20*/  LDS.128 R16, [R108+0x30] ;  /* 0x000030006c107984 */ /* 0x000f280000000c00 */
[----:B------:R-:W4:Y:S01]  /*0c30*/  LDS.128 R20, [R108+0x50] ;  /* 0x000050006c147984 */ /* 0x000f220000000c00 */
[C---:B0-----:R-:W-:Y:S01]  /*0c40*/  PRMT R53, R4.reuse, 0x7632, R53 ;  /* 0x0000763204357816 */ /* 0x041fe20000000035 */
[----:B------:R-:W-:Y:S01]  /*0c50*/  IMAD.U32 R36, R4, 0x10000, RZ ;  /* 0x0001000004247824 */ /* 0x000fe200078e00ff */
[C---:B------:R-:W-:Y:S01]  /*0c60*/  PRMT R54, R5.reuse, 0x7632, R54 ;  /* 0x0000763205367816 */ /* 0x040fe20000000036 */
[----:B------:R-:W-:Y:S01]  /*0c70*/  IMAD.U32 R38, R5, 0x10000, RZ ;  /* 0x0001000005267824 */ /* 0x000fe200078e00ff */
[C---:B------:R-:W-:Y:S01]  /*0c80*/  PRMT R55, R6.reuse, 0x7632, R55 ;  /* 0x0000763206377816 */ /* 0x040fe20000000037 */
[C---:B------:R-:W-:Y:S01]  /*0c90*/  IMAD.U32 R42, R7.reuse, 0x10000, RZ ;  /* 0x00010000072a7824 */ /* 0x040fe200078e00ff */
[----:B------:R-:W-:Y:S01]  /*0ca0*/  SHF.L.U32 R40, R6, 0x10, RZ ;  /* 0x0000001006287819 */ /* 0x000fe200000006ff */
[----:B-1----:R-:W-:Y:S01]  /*0cb0*/  IMAD.U32 R66, R24, 0x10000, RZ ;  /* 0x0001000018427824 */ /* 0x002fe200078e00ff */
[----:B------:R-:W-:Y:S01]  /*0cc0*/  PRMT R56, R7, 0x7632, R56 ;  /* 0x0000763207387816 */ /* 0x000fe20000000038 */
[----:B------:R-:W-:Y:S01]  /*0cd0*/  IMAD.U32 R70, R26, 0x10000, RZ ;  /* 0x000100001a467824 */ /* 0x000fe200078e00ff */
[----:B------:R-:W0:Y:S01]  /*0ce0*/  LDS.128 R4, [R108+0x70] ;  /* 0x000070006c047984 */ /* 0x000e220000000c00 */
[----:B------:R-:W-:Y:S01]  /*0cf0*/  PRMT R77, R24, 0x7632, R77 ;  /* 0x00007632184d7816 */ /* 0x000fe2000000004d */
[----:B------:R-:W-:Y:S01]  /*0d00*/  IMAD.U32 R72, R27, 0x10000, RZ ;  /* 0x000100001b487824 */ /* 0x000fe200078e00ff */
[C---:B------:R-:W-:Y:S01]  /*0d10*/  PRMT R79, R25.reuse, 0x7632, R79 ;  /* 0x00007632194f7816 */ /* 0x040fe2000000004f */
[----:B--2---:R-:W-:Y:S01]  /*0d20*/  IMAD.U32 R43, R44, 0x10000, RZ ;  /* 0x000100002c2b7824 */ /* 0x004fe200078e00ff */
[----:B------:R-:W-:Y:S01]  /*0d30*/  SHF.L.U32 R68, R25, 0x10, RZ ;  /* 0x0000001019447819 */ /* 0x000fe200000006ff */
[----:B---3--:R-:W-:Y:S01]  /*0d40*/  IMAD.U32 R82, R12, 0x10000, RZ ;  /* 0x000100000c527824 */ /* 0x008fe200078e00ff */
[----:B------:R-:W-:Y:S01]  /*0d50*/  PRMT R81, R26, 0x7632, R81 ;  /* 0x000076321a517816 */ /* 0x000fe20000000051 */
[----:B------:R-:W-:Y:S01]  /*0d60*/  IMAD.U32 R84, R13, 0x10000, RZ ;  /* 0x000100000d547824 */ /* 0x000fe200078e00ff */
[----:B------:R-:W-:Y:S01]  /*0d70*/  PRMT R83, R27, 0x7632, R83 ;  /* 0x000076321b537816 */ /* 0x000fe20000000053 */
[----:B------:R-:W-:Y:S01]  /*0d80*/  IMAD.U32 R86, R14, 0x10000, RZ ;  /* 0x000100000e567824 */ /* 0x000fe200078e00ff */
[----:B------:R-:W1:Y:S01]  /*0d90*/  LDS.128 R24, [R108+0xa0] ;  /* 0x0000a0006c187984 */ /* 0x000e620000000c00 */
[----:B------:R-:W-:Y:S01]  /*0da0*/  PRMT R57, R44, 0x7632, R57 ;  /* 0x000076322c397816 */ /* 0x000fe20000000039 */
[C---:B------:R-:W-:Y:S01]  /*0db0*/  IMAD.U32 R44, R45.reuse, 0x10000, RZ ;  /* 0x000100002d2c7824 */ /* 0x040fe200078e00ff */
[----:B------:R-:W-:Y:S01]  /*0dc0*/  PRMT R58, R45, 0x7632, R58 ;  /* 0x000076322d3a7816 */ /* 0x000fe2000000003a */
[C---:B------:R-:W-:Y:S01]  /*0dd0*/  IMAD.U32 R45, R46.reuse, 0x10000, RZ ;  /* 0x000100002e2d7824 */ /* 0x040fe200078e00ff */
[----:B------:R-:W-:Y:S01]  /*0de0*/  PRMT R59, R46, 0x7632, R59 ;  /* 0x000076322e3b7816 */ /* 0x000fe2000000003b */
[----:B----4-:R-:W-:Y:S01]  /*0df0*/  IMAD.U32 R48, R9, 0x10000, RZ ;  /* 0x0001000009307824 */ /* 0x010fe200078e00ff */
[----:B------:R-:W-:Y:S01]  /*0e00*/  PRMT R93, R12, 0x7632, R93 ;  /* 0x000076320c5d7816 */ /* 0x000fe2000000005d */
[----:B------:R-:W-:Y:S01]  /*0e10*/  IMAD.U32 R49, R10, 0x10000, RZ ;  /* 0x000100000a317824 */ /* 0x000fe200078e00ff */
        /* <DEDUP_REMOVED lines=8> */
[C---:B------:R-:W-:Y:S01]  /*0ea0*/  PRMT R60, R47.reuse, 0x7632, R60 ;  /* 0x000076322f3c7816 */ /* 0x040fe2000000003c */
[----:B------:R-:W2:Y:S01]  /*0eb0*/  LDS.128 R12, [R108+0xc0] ;  /* 0x0000c0006c0c7984 */ /* 0x000ea20000000c00 */
        /* <DEDUP_REMOVED lines=19> */
[----:B------:R-:W0:Y:S01]  /*0ff0*/  LDS.128 R4, [R108+0xd0] ;  /* 0x0000d0006c047984 */ /* 0x000e220000000c00 */
[----:B------:R-:W-:Y:S01]  /*1000*/  SHF.L.U32 R51, R16, 0x10, RZ ;  /* 0x0000001010337819 */ /* 0x000fe200000006ff */
[----:B-1----:R-:W-:Y:S01]  /*1010*/  IMAD.U32 R109, R27, 0x10000, RZ ;  /* 0x000100001b6d7824 */ /* 0x002fe200078e00ff */
[----:B------:R-:W-:Y:S01]  /*1020*/  PRMT R71, R17, 0x7632, R71 ;  /* 0x0000763211477816 */ /* 0x000fe20000000047 */
[----:B------:R-:W1:Y:S01]  /*1030*/  LDS.128 R8, [R108+0x80] ;  /* 0x000080006c087984 */ /* 0x000e620000000c00 */
        /* <DEDUP_REMOVED lines=14> */
[----:B------:R4:W4:Y:S01]  /*1120*/  LDS.128 R20, [R108+0xb0] ;  /* 0x0000b0006c147984 */ /* 0x0009220000000c00 */
[----:B------:R-:W-:Y:S01]  /*1130*/  PRMT R116, R27, 0x7632, R116 ;  /* 0x000076321b747816 */ /* 0x000fe20000000074 */
[C---:B--2---:R-:W-:Y:S01]  /*1140*/  IMAD.U32 R115, R12.reuse, 0x10000, RZ ;  /* 0x000100000c737824 */ /* 0x044fe200078e00ff */
[----:B------:R-:W2:Y:S01]  /*1150*/  LDC R27, c[0x0][0x25c] ;  /* 0x00009700ff1b7b82 */ /* 0x000ea20000000800 */
[----:B------:R-:W-:Y:S01]  /*1160*/  PRMT R124, R12, 0x7632, R124 ;  /* 0x000076320c7c7816 */ /* 0x000fe2000000007c */
[C---:B------:R-:W-:Y:S01]  /*1170*/  IMAD.U32 R117, R13.reuse, 0x10000, RZ ;  /* 0x000100000d757824 */ /* 0x040fe200078e00ff */
[----:B------:R-:W-:Y:S01]  /*1180*/  PRMT R12, R13, 0x7632, R12 ;  /* 0x000076320d0c7816 */ /* 0x000fe2000000000c */
        /* <DEDUP_REMOVED lines=14> */
[----:B0-----:R-:W-:Y:S01]  /*1270*/  IMAD.U32 R123, R5, 0x10000, RZ ;  /* 0x00010000057b7824 */ /* 0x001fe200078e00ff */
        /* <DEDUP_REMOVED lines=8> */
[----:B-1----:R-:W-:Y:S01]  /*1300*/  PRMT R103, R8, 0x7632, R103 ;  /* 0x0000763208677816 */ /* 0x002fe20000000067 */
[----:B------:R-:W-:Y:S01]  /*1310*/  IMAD.U32 R75, R75, 0x10000, RZ ;  /* 0x000100004b4b7824 */ /* 0x000fe200078e00ff */
[C---:B------:R-:W-:Y:S01]  /*1320*/  PRMT R104, R9.reuse, 0x7632, R104 ;  /* 0x0000763209687816 */ /* 0x040fe20000000068 */
[----:B------:R-:W-:Y:S01]  /*1330*/  IMAD.U32 R9, R9, 0x10000, RZ ;  /* 0x0001000009097824 */ /* 0x000fe200078e00ff */
[C---:B------:R-:W-:Y:S01]  /*1340*/  PRMT R106, R11.reuse, 0x7632, R106 ;  /* 0x000076320b6a7816 */ /* 0x040fe2000000006a */
[----:B------:R-:W-:Y:S01]  /*1350*/  IMAD.U32 R11, R11, 0x10000, RZ ;  /* 0x000100000b0b7824 */ /* 0x000fe200078e00ff */
[C---:B---3--:R-:W-:Y:S01]  /*1360*/  PRMT R107, R16.reuse, 0x7632, R107 ;  /* 0x00007632106b7816 */ /* 0x048fe2000000006b */
[----:B------:R-:W-:Y:S01]  /*1370*/  IMAD.U32 R16, R16, 0x10000, RZ ;  /* 0x0001000010107824 */ /* 0x000fe200078e00ff */
[----:B----4-:R-:W-:Y:S01]  /*1380*/  PRMT R108, R17, 0x7632, R108 ;  /* 0x00007632116c7816 */ /* 0x010fe2000000006c */
        /* <DEDUP_REMOVED lines=23> */
[----:B--2---:R-:W-:Y:S01]  /*1500*/  SHF.R.S32.HI R126, RZ, 0x1f, R27 ;  /* 0x0000001fff7e7819 */ /* 0x004fe2000001141b */
        /* <DEDUP_REMOVED lines=35> */
[----:B------:R-:W-:-:S07]  /*1740*/  IMAD.U32 R137, R6, 0x10000, RZ ;  /* 0x0001000006897824 */ /* 0x000fce00078e00ff */
.L_x_17611:
[----:B------:R-:W-:-:S04]  /*1750*/  IADD3 R4, P0, R37, R128, RZ ;  /* 0x0000008025047210 */ /* 0x000fc80007f1e0ff */
[----:B------:R-:W-:Y:S02]  /*1760*/  LEA.HI.X.SX32 R5, R128, R39, 0x1, P0 ;  /* 0x0000002780057211 */ /* 0x000fe400000f0eff */
[----:B------:R-:W-:-:S04]  /*1770*/  LEA R12, P0, R4, UR6, 0x2 ;  /* 0x00000006040c7c11 */ /* 0x000fc8000f8010ff */
[----:B------:R-:W-:-:S06]  /*1780*/  LEA.HI.X R13, R4, UR7, R5, 0x2, P0 ;  /* 0x00000007040d7c11 */ /* 0x000fcc00080f1405 */
[----:B------:R-:W2:Y:S02]  /*1790*/  LDG.E.CONSTANT R13, desc[UR10][R12.64] ;  /* 0x0000000a0c0d7981 */ /* 0x000ea4000c1e9900 */
        /* <DEDUP_REMOVED lines=32> */
[----:B---3--:R-:W-:-:S03]  /*19a0*/  PRMT R147, R159, 0x7632, R147 ;  /* 0x000076329f937816 */ /* 0x008fc60000000093 */
[----:B------:R-:W-:Y:S02]  /*19b0*/  IMAD.U32 R162, R143, 0x10000, RZ ;  /* 0x000100008fa27824 */ /* 0x000fe400078e00ff */
[----:B------:R-:W2:Y:S01]  /*19c0*/  LDG.E.CONSTANT R143, desc[UR10][R6.64+0x208] ;  /* 0x0002080a068f7981 */ /* 0x000ea2000c1e9900 */
[----:B------:R-:W-:Y:S02]  /*19d0*/  IMAD.U32 R158, R147, 0x10000, RZ ;  /* 0x00010000939e7824 */ /* 0x000fe400078e00ff */
[----:B------:R-:W-:Y:S01]  /*19e0*/  FMUL.FTZ R162, R57, R162 ;  /* 0x000000a239a27220 */ /* 0x000fe20000410000 */
[----:B------:R-:W-:-:S03]  /*19f0*/  IMAD.U32 R160, R160, 0x10000, RZ ;  /* 0x00010000a0a07824 */ /* 0x000fc600078e00ff */
[----:B------:R-:W-:Y:S01]  /*1a00*/  FFMA.FTZ R162, R53, R158, R162 ;  /* 0x0000009e35a27223 */ /* 0x000fe200000100a2 */
[C---:B----4-:R-:W-:Y:S01]  /*1a10*/  PRMT R158, R146.reuse, 0x7632, R158 ;  /* 0x00007632929e7816 */ /* 0x050fe2000000009e */
[----:B------:R-:W-:Y:S01]  /*1a20*/  FMUL.FTZ R147, R43, R160 ;  /* 0x000000a02b937220 */ /* 0x000fe20000410000 */
[----:B------:R-:W-:Y:S01]  /*1a30*/  SHF.L.U32 R159, R159, 0x10, RZ ;  /* 0x000000109f9f7819 */ /* 0x000fe200000006ff */
[----:B------:R-:W-:Y:S02]  /*1a40*/  IMAD.U32 R146, R146, 0x10000, RZ ;  /* 0x0001000092927824 */ /* 0x000fe400078e00ff */
[----:B------:R-:W-:Y:S02]  /*1a50*/  IMAD.U32 R158, R158, 0x10000, RZ ;  /* 0x000100009e9e7824 */ /* 0x000fe400078e00ff */
[----:B------:R-:W-:Y:S02]  /*1a60*/  FFMA.FTZ R160, R36, R159, R147 ;  /* 0x0000009f24a07223 */ /* 0x000fe40000010093 */
[----:B------:R-:W3:Y:S01]  /*1a70*/  LDG.E.CONSTANT R147, desc[UR10][R6.64+0x1204] ;  /* 0x0012040a06937981 */ /* 0x000ee2000c1e9900 */
[----:B------:R-:W-:Y:S01]  /*1a80*/  FFMA.FTZ R162, R61, R158, R162 ;  /* 0x0000009e3da27223 */ /* 0x000fe200000100a2 */
[----:B------:R-:W-:Y:S01]  /*1a90*/  PRMT R158, R145, 0x7632, R158 ;  /* 0x00007632919e7816 */ /* 0x000fe2000000009e */
[----:B------:R-:W-:-:S02]  /*1aa0*/  FFMA.FTZ R160, R47, R146, R160 ;  /* 0x000000922fa07223 */ /* 0x000fc400000100a0 */
[----:B------:R-:W4:Y:S01]  /*1ab0*/  LDG.E.CONSTANT R146, desc[UR10][R6.64+0x408] ;  /* 0x0004080a06927981 */ /* 0x000f22000c1e9900 */
[----:B------:R-:W-:Y:S01]  /*1ac0*/  SHF.L.U32 R158, R158, 0x10, RZ ;  /* 0x000000109e9e7819 */ /* 0x000fe200000006ff */
[----:B------:R-:W-:-:S04]  /*1ad0*/  IMAD.U32 R145, R145, 0x10000, RZ ;  /* 0x0001000091917824 */ /* 0x000fc800078e00ff */
[----:B------:R-:W-:Y:S01]  /*1ae0*/  FFMA.FTZ R162, R69, R158, R162 ;  /* 0x0000009e45a27223 */ /* 0x000fe200000100a2 */
[----:B------:R-:W-:Y:S01]  /*1af0*/  PRMT R158, R139, 0x7632, R158 ;  /* 0x000076328b9e7816 */ /* 0x000fe2000000009e */
[----:B------:R-:W-:Y:S01]  /*1b00*/  FFMA.FTZ R159, R51, R145, R160 ;  /* 0x00000091339f7223 */ /* 0x000fe200000100a0 */
[----:B------:R-:W-:Y:S01]  /*1b10*/  IMAD.U32 R139, R139, 0x10000, RZ ;  /* 0x000100008b8b7824 */ /* 0x000fe200078e00ff */
[----:B------:R-:W4:Y:S03]  /*1b20*/  LDG.E.CONSTANT R145, desc[UR10][R6.64+0x608] ;  /* 0x0006080a06917981 */ /* 0x000f26000c1e9900 */
[----:B------:R-:W-:Y:S01]  /*1b30*/  FFMA.FTZ R159, R66, R139, R159 ;  /* 0x0000008b429f7223 */ /* 0x000fe2000001009f */
[----:B------:R-:W-:Y:S01]  /*1b40*/  PRMT R139, R4, 0x7632, R139 ;  /* 0x00007632048b7816 */ /* 0x000fe2000000008b */
[----:B------:R-:W-:Y:S02]  /*1b50*/  IMAD.U32 R158, R158, 0x10000, RZ ;  /* 0x000100009e9e7824 */ /* 0x000fe400078e00ff */
[----:B------:R-:W-:-:S02]  /*1b60*/  IMAD.U32 R4, R4, 0x10000, RZ ;  /* 0x0001000004047824 */ /* 0x000fc400078e00ff */
[----:B------:R-:W-:Y:S01]  /*1b70*/  FFMA.FTZ R158, R77, R158, R162 ;  /* 0x0000009e4d9e7223 */ /* 0x000fe200000100a2 */
        /* <DEDUP_REMOVED lines=12> */
[----:B------:R-:W-:Y:S02]  /*1c40*/  FFMA.FTZ R159, R90, R12, R159 ;  /* 0x0000000c5a9f7223 */ /* 0x000fe4000001009f */
[----:B------:R-:W4:Y:S01]  /*1c50*/  LDG.E.CONSTANT R12, desc[UR10][R6.64+0xa08] ;  /* 0x000a080a060c7981 */ /* 0x000f22000c1e9900 */
[----:B------:R-:W-:-:S04]  /*1c60*/  IMAD.U32 R139, R139, 0x10000, RZ ;  /* 0x000100008b8b7824 */ /* 0x000fc800078e00ff */
[----:B------:R-:W-:Y:S01]  /*1c70*/  FFMA.FTZ R158, R99, R139, R158 ;  /* 0x0000008b639e7223 */ /* 0x000fe2000001009e */
[C---:B------:R-:W-:Y:S01]  /*1c80*/  PRMT R139, R13.reuse, 0x7632, R139 ;  /* 0x000076320d8b7816 */ /* 0x040fe2000000008b */
[----:B------:R-:W-:Y:S02]  /*1c90*/  IMAD.U32 R13, R13, 0x10000, RZ ;  /* 0x000100000d0d7824 */ /* 0x000fe400078e00ff */
[C---:B------:R-:W-:Y:S01]  /*1ca0*/  IMAD.U32 R161, R138.reuse, 0x10000, RZ ;  /* 0x000100008aa17824 */ /* 0x040fe200078e00ff */
[----:B------:R-:W-:Y:S01]  /*1cb0*/  PRMT R138, R138, 0x7632, R138 ;  /* 0x000076328a8a7816 */ /* 0x000fe2000000008a */
[----:B------:R-:W-:Y:S02]  /*1cc0*/  FFMA.FTZ R159, R8, R13, R159 ;  /* 0x0000000d089f7223 */ /* 0x000fe4000001009f */
[----:B------:R-:W4:Y:S02]  /*1cd0*/  LDG.E.CONSTANT R13, desc[UR10][R6.64+0x1604] ;  /* 0x0016040a060d7981 */ /* 0x000f24000c1e9900 */
[----:B------:R-:W-:Y:S01]  /*1ce0*/  FFMA.FTZ R161, R16, R161, R159 ;  /* 0x000000a110a17223 */ /* 0x000fe2000001009f */
[----:B------:R-:W-:-:S02]  /*1cf0*/  IMAD.U32 R159, R138, 0x10000, RZ ;  /* 0x000100008a9f7824 */ /* 0x000fc400078e00ff */
[----:B------:R-:W4:Y:S01]  /*1d00*/  LDG.E.CONSTANT R138, desc[UR10][R6.64+0xc08] ;  /* 0x000c080a068a7981 */ /* 0x000f22000c1e9900 */
[----:B------:R-:W-:-:S05]  /*1d10*/  SHF.L.U32 R139, R139, 0x10, RZ ;  /* 0x000000108b8b7819 */ /* 0x000fca00000006ff */
[----:B------:R-:W-:Y:S01]  /*1d20*/  FFMA.FTZ R158, R103, R139, R158 ;  /* 0x0000008b679e7223 */ /* 0x000fe2000001009e */
[----:B------:R-:W-:Y:S02]  /*1d30*/  IMAD.U32 R139, R140, 0x10000, RZ ;  /* 0x000100008c8b7824 */ /* 0x000fe400078e00ff */
[----:B------:R-:W-:Y:S02]  /*1d40*/  IMAD.U32 R163, R141, 0x10000, RZ ;  /* 0x000100008da37824 */ /* 0x000fe400078e00ff */
[----:B------:R-:W-:-:S04]  /*1d50*/  FMUL.FTZ R139, R44, R139 ;  /* 0x0000008b2c8b7220 */ /* 0x000fc80000410000 */
[----:B------:R-:W-:Y:S02]  /*1d60*/  FFMA.FTZ R163, R38, R163, R139 ;  /* 0x000000a326a37223 */ /* 0x000fe4000001008b */
[----:B------:R-:W4:Y:S01]  /*1d70*/  LDG.E.CONSTANT R139, desc[UR10][R6.64+0xe08] ;  /* 0x000e080a068b7981 */ /* 0x000f22000c1e9900 */
[----:B------:R-:W-:Y:S02]  /*1d80*/  PRMT R140, R140, 0x7632, R140 ;  /* 0x000076328c8c7816 */ /* 0x000fe4000000008c */
[----:B------:R-:W-:Y:S02]  /*1d90*/  PRMT R141, R141, 0x7632, R141 ;  /* 0x000076328d8d7816 */ /* 0x000fe4000000008d */
[----:B------:R-:W-:-:S03]  /*1da0*/  SHF.L.U32 R165, R140, 0x10, RZ ;  /* 0x000000108ca57819 */ /* 0x000fc600000006ff */
[----:B------:R-:W-:Y:S02]  /*1db0*/  IMAD.U32 R141, R141, 0x10000, RZ ;  /* 0x000100008d8d7824 */ /* 0x000fe400078e00ff */
[----:B------:R-:W-:Y:S01]  /*1dc0*/  FMUL.FTZ R165, R58, R165 ;  /* 0x000000a53aa57220 */ /* 0x000fe20000410000 */
[----:B------:R-:W-:Y:S01]  /*1dd0*/  FFMA.FTZ R159, R107, R159, R158 ;  /* 0x0000009f6b9f7223 */ /* 0x000fe2000001009e */
[----:B------:R-:W-:Y:S02]  /*1de0*/  PRMT R140, R148, 0x7632, R140 ;  /* 0x00007632948c7816 */ /* 0x000fe4000000008c */
[----:B------:R-:W-:Y:S01]  /*1df0*/  FFMA.FTZ R158, R54, R141, R165 ;  /* 0x0000008d369e7223 */ /* 0x000fe200000100a5 */
[----:B------:R-:W-:Y:S02]  /*1e00*/  IMAD.U32 R141, R149, 0x10000, RZ ;  /* 0x00010000958d7824 */ /* 0x000fe400078e00ff */
[----:B------:R-:W-:Y:S02]  /*1e10*/  IMAD.U32 R140, R140, 0x10000, RZ ;  /* 0x000100008c8c7824 */ /* 0x000fe400078e00ff */
[----:B------:R-:W-:Y:S01]  /*1e20*/  FFMA.FTZ R161, R24, R141, R161 ;  /* 0x0000008d18a17223 */ /* 0x000fe200000100a1 */
[----:B------:R-:W-:Y:S01]  /*1e30*/  PRMT R141, R150, 0x7632, R141 ;  /* 0x00007632968d7816 */ /* 0x000fe2000000008d */
[----:B------:R-:W-:-:S02]  /*1e40*/  IMAD.U32 R148, R148, 0x10000, RZ ;  /* 0x0001000094947824 */ /* 0x000fc400078e00ff */
[----:B------:R-:W-:Y:S02]  /*1e50*/  FFMA.FTZ R140, R63, R140, R158 ;  /* 0x0000008c3f8c7223 */ /* 0x000fe4000001009e */
[----:B------:R-:W-:Y:S02]  /*1e60*/  IMAD.U32 R141, R141, 0x10000, RZ ;  /* 0x000100008d8d7824 */ /* 0x000fe400078e00ff */
[----:B------:R-:W-:Y:S01]  /*1e70*/  FFMA.FTZ R163, R48, R148, R163 ;  /* 0x0000009430a37223 */ /* 0x000fe200000100a3 */
[----:B------:R-:W-:Y:S02]  /*1e80*/  IMAD.U32 R150, R150, 0x10000, RZ ;  /* 0x0001000096967824 */ /* 0x000fe400078e00ff */
[----:B------:R-:W-:Y:S01]  /*1e90*/  FFMA.FTZ R148, R71, R141, R140 ;  /* 0x0000008d47947223 */ /* 0x000fe2000001008c */
[----:B------:R-:W-:Y:S02]  /*1ea0*/  IMAD.U32 R140, R151, 0x10000, RZ ;  /* 0x00010000978c7824 */ /* 0x000fe400078e00ff */
[----:B------:R-:W-:-:S02]  /*1eb0*/  FFMA.FTZ R163, R52, R150, R163 ;  /* 0x0000009634a37223 */ /* 0x000fc400000100a3 */
[----:B------:R-:W-:Y:S01]  /*1ec0*/  FFMA.FTZ R150, R20, R140, R161 ;  /* 0x0000008c14967223 */ /* 0x000fe200000100a1 */
[----:B------:R-:W-:-:S05]  /*1ed0*/  PRMT R140, R152, 0x7632, R140 ;  /* 0x00007632988c7816 */ /* 0x000fca000000008c */
[----:B------:R-:W-:-:S04]  /*1ee0*/  IMAD.U32 R140, R140, 0x10000, RZ ;  /* 0x000100008c8c7824 */ /* 0x000fc800078e00ff */
[----:B------:R-:W-:Y:S01]  /*1ef0*/  FFMA.FTZ R148, R79, R140, R148 ;  /* 0x0000008c4f947223 */ /* 0x000fe20000010094 */
[----:B------:R-:W-:-:S04]  /*1f00*/  IMAD.U32 R140, R153, 0x10000, RZ ;  /* 0x00010000998c7824 */ /* 0x000fc800078e00ff */
[----:B------:R-:W-:Y:S01]  /*1f10*/  FFMA.FTZ R150, R115, R140, R150 ;  /* 0x0000008c73967223 */ /* 0x000fe20000010096 */
[----:B------:R-:W-:Y:S02]  /*1f20*/  PRMT R140, R154, 0x7632, R140 ;  /* 0x000076329a8c7816 */ /* 0x000fe4000000008c */
[----:B------:R-:W-:Y:S02]  /*1f30*/  PRMT R149, R149, 0x7632, R149 ;  /* 0x0000763295957816 */ /* 0x000fe40000000095 */
[----:B------:R-:W-:Y:S02]  /*1f40*/  SHF.L.U32 R140, R140, 0x10, RZ ;  /* 0x000000108c8c7819 */ /* 0x000fe400000006ff */
[----:B------:R-:W-:Y:S02]  /*1f50*/  SHF.L.U32 R149, R149, 0x10, RZ ;  /* 0x0000001095957819 */ /* 0x000fe400000006ff */
[----:B------:R-:W-:Y:S01]  /*1f60*/  PRMT R151, R151, 0x7632, R151 ;  /* 0x0000763297977816 */ /* 0x000fe20000000097 */
[----:B------:R-:W-:Y:S01]  /*1f70*/  FFMA.FTZ R148, R87, R140, R148 ;  /* 0x0000008c57947223 */ /* 0x000fe20000010094 */
[----:B------:R-:W-:Y:S01]  /*1f80*/  IMAD.U32 R140, R155, 0x10000, RZ ;  /* 0x000100009b8c7824 */ /* 0x000fe200078e00ff */
[----:B------:R-:W-:Y:S01]  /*1f90*/  PRMT R153, R153, 0x7632, R153 ;  /* 0x0000763299997816 */ /* 0x000fe20000000099 */
[----:B------:R-:W-:Y:S01]  /*1fa0*/  FFMA.FTZ R159, R112, R149, R159 ;  /* 0x00000095709f7223 */ /* 0x000fe2000001009f */
[----:B------:R-:W-:Y:S01]  /*1fb0*/  IMAD.U32 R151, R151, 0x10000, RZ ;  /* 0x0001000097977824 */ /* 0x000fe200078e00ff */
[----:B------:R-:W-:Y:S01]  /*1fc0*/  SHF.L.U32 R152, R152, 0x10, RZ ;  /* 0x0000001098987819 */ /* 0x000fe200000006ff */
[----:B------:R-:W-:Y:S01]  /*1fd0*/  FFMA.FTZ R141, R121, R140, R150 ;  /* 0x0000008c798d7223 */ /* 0x000fe20000010096 */
[----:B------:R-:W-:Y:S01]  /*1fe0*/  PRMT R140, R156, 0x7632, R140 ;  /* 0x000076329c8c7816 */ /* 0x000fe2000000008c */
[----:B------:R-:W-:Y:S01]  /*1ff0*/  FFMA.FTZ R151, R118, R151, R159 ;  /* 0x0000009776977223 */ /* 0x000fe2000001009f */
[----:B------:R-:W-:Y:S01]  /*2000*/  PRMT R155, R155, 0x7632, R155 ;  /* 0x000076329b9b7816 */ /* 0x000fe2000000009b */
[----:B------:R-:W-:-:S02]  /*2010*/  IMAD.U32 R153, R153, 0x10000, RZ ;  /* 0x0001000099997824 */ /* 0x000fc400078e00ff */
[----:B------:R-:W-:Y:S01]  /*2020*/  FFMA.FTZ R163, R68, R152, R163 ;  /* 0x0000009844a37223 */ /* 0x000fe200000100a3 */
[----:B------:R-:W-:Y:S02]  /*2030*/  IMAD.U32 R154, R154, 0x10000, RZ ;  /* 0x000100009a9a7824 */ /* 0x000fe400078e00ff */
[----:B------:R-:W-:Y:S02]  /*2040*/  IMAD.U32 R140, R140, 0x10000, RZ ;  /* 0x000100008c8c7824 */ /* 0x000fe400078e00ff */
[----:B------:R-:W-:Y:S01]  /*2050*/  FFMA.FTZ R151, R124, R153, R151 ;  /* 0x000000997c977223 */ /* 0x000fe20000010097 */
[----:B------:R-:W-:Y:S02]  /*2060*/  IMAD.U32 R155, R155, 0x10000, RZ ;  /* 0x000100009b9b7824 */ /* 0x000fe400078e00ff */
[----:B------:R-:W-:Y:S01]  /*2070*/  FFMA.FTZ R163, R76, R154, R163 ;  /* 0x0000009a4ca37223 */ /* 0x000fe200000100a3 */
[----:B------:R-:W-:Y:S02]  /*2080*/  IMAD.U32 R156, R156, 0x10000, RZ ;  /* 0x000100009c9c7824 */ /* 0x000fe400078e00ff */
[----:B------:R-:W-:Y:S01]  /*2090*/  FFMA.FTZ R149, R95, R140, R148 ;  /* 0x0000008c5f957223 */ /* 0x000fe20000010094 */
[----:B------:R-:W-:Y:S01]  /*20a0*/  FFMA.FTZ R150, R132, R155, R151 ;  /* 0x0000009b84967223 */ /* 0x000fe20000010097 */
[C---:B------:R-:W-:Y:S01]  /*20b0*/  PRMT R140, R157.reuse, 0x7632, R140 ;  /* 0x000076329d8c7816 */ /* 0x040fe2000000008c */
[----:B------:R-:W-:Y:S01]  /*20c0*/  FFMA.FTZ R163, R84, R156, R163 ;  /* 0x0000009c54a37223 */ /* 0x000fe200000100a3 */
[----:B------:R-:W-:Y:S01]  /*20d0*/  SHF.L.U32 R157, R157, 0x10, RZ ;  /* 0x000000109d9d7819 */ /* 0x000fe200000006ff */
[----:B------:R-:W-:Y:S01]  /*20e0*/  FADD.FTZ R141, R141, R150 ;  /* 0x000000968d8d7221 */ /* 0x000fe20000010000 */
[C---:B------:R-:W-:Y:S01]  /*20f0*/  IMAD.U32 R150, R142.reuse, 0x10000, RZ ;  /* 0x000100008e967824 */ /* 0x040fe200078e00ff */
[----:B------:R-:W-:Y:S01]  /*2100*/  PRMT R142, R142, 0x7632, R142 ;  /* 0x000076328e8e7816 */ /* 0x000fe2000000008e */
[----:B------:R-:W-:-:S02]  /*2110*/  IMAD.U32 R140, R140, 0x10000, RZ ;  /* 0x000100008c8c7824 */ /* 0x000fc400078e00ff */
[----:B------:R-:W-:Y:S02]  /*2120*/  FFMA.FTZ R148, R92, R157, R163 ;  /* 0x0000009d5c947223 */ /* 0x000fe400000100a3 */
[----:B------:R-:W-:Y:S02]  /*2130*/  FFMA.FTZ R149, R100, R140, R149 ;  /* 0x0000008c64957223 */ /* 0x000fe40000010095 */
[----:B------:R-:W-:Y:S01]  /*2140*/  FFMA.FTZ R158, R9, R150, R148 ;  /* 0x00000096099e7223 */ /* 0x000fe20000010094 */
[----:B------:R-:W4:Y:S01]  /*2150*/  LDG.E.CONSTANT R140, desc[UR10][R6.64+0x1804] ;  /* 0x0018040a068c7981 */ /* 0x000f22000c1e9900 */
[----:B------:R-:W-:Y:S02]  /*2160*/  IMAD.U32 R148, R142, 0x10000, RZ ;  /* 0x000100008e947824 */ /* 0x000fe400078e00ff */
[----:B------:R-:W-:Y:S01]  /*2170*/  IMAD.U32 R151, R144, 0x10000, RZ ;  /* 0x0001000090977824 */ /* 0x000fe200078e00ff */
[----:B------:R-:W4:Y:S01]  /*2180*/  LDG.E.CONSTANT R142, desc[UR10][R6.64+0x1008] ;  /* 0x0010080a068e7981 */ /* 0x000f22000c1e9900 */
[----:B------:R-:W-:Y:S01]  /*2190*/  FFMA.FTZ R149, R104, R148, R149 ;  /* 0x0000009468957223 */ /* 0x000fe20000010095 */
[----:B------:R-:W-:-:S02]  /*21a0*/  PRMT R148, R144, 0x7632, R148 ;  /* 0x0000763290947816 */ /* 0x000fc40000000094 */
[----:B------:R-:W4:Y:S03]  /*21b0*/  LDG.E.CONSTANT R144, desc[UR10][R6.64+0x1a04] ;  /* 0x001a040a06907981 */ /* 0x000f26000c1e9900 */
[----:B------:R-:W-:Y:S01]  /*21c0*/  IMAD.U32 R148, R148, 0x10000, RZ ;  /* 0x0001000094947824 */ /* 0x000fe200078e00ff */
[C---:B--2---:R-:W-:Y:S02]  /*21d0*/  SHF.L.U32 R152, R143.reuse, 0x10, RZ ;  /* 0x000000108f987819 */ /* 0x044fe400000006ff */
[----:B------:R-:W-:-:S03]  /*21e0*/  PRMT R150, R143, 0x7632, R150 ;  /* 0x000076328f967816 */ /* 0x000fc60000000096 */
[----:B------:R-:W-:Y:S02]  /*21f0*/  FMUL.FTZ R143, R45, R152 ;  /* 0x000000982d8f7220 */ /* 0x000fe40000410000 */
[----:B------:R-:W-:Y:S02]  /*2200*/  IMAD.U32 R150, R150, 0x10000, RZ ;  /* 0x0001000096967824 */ /* 0x000fe400078e00ff */
[----:B------:R-:W-:Y:S02]  /*2210*/  FFMA.FTZ R154, R40, R151, R143 ;  /* 0x00000097289a7223 */ /* 0x000fe4000001008f */
[----:B------:R-:W2:Y:S01]  /*2220*/  LDG.E.CONSTANT R143, desc[UR10][R6.64+0x1208] ;  /* 0x0012080a068f7981 */ /* 0x000ea2000c1e9900 */
[----:B------:R-:W-:Y:S01]  /*2230*/  FMUL.FTZ R150, R59, R150 ;  /* 0x000000963b967220 */ /* 0x000fe20000410000 */
[----:B---3--:R-:W-:-:S03]  /*2240*/  PRMT R151, R147, 0x7632, R151 ;  /* 0x0000763293977816 */ /* 0x008fc60000000097 */
[----:B------:R-:W-:Y:S01]  /*2250*/  FFMA.FTZ R156, R55, R148, R150 ;  /* 0x00000094379c7223 */ /* 0x000fe20000010096 */
[----:B------:R-:W-:Y:S02]  /*2260*/  IMAD.U32 R150, R147, 0x10000, RZ ;  /* 0x0001000093967824 */ /* 0x000fe400078e00ff */
[----:B------:R-:W3:Y:S01]  /*2270*/  LDG.E.CONSTANT R147, desc[UR10][R6.64+0x1408] ;  /* 0x0014080a06937981 */ /* 0x000ee2000c1e9900 */
[C---:B----4-:R-:W-:Y:S01]  /*2280*/  PRMT R148, R146.reuse, 0x7632, R148 ;  /* 0x0000763292947816 */ /* 0x050fe20000000094 */
[----:B------:R-:W-:Y:S01]  /*2290*/  IMAD.U32 R151, R151, 0x10000, RZ ;  /* 0x0001000097977824 */ /* 0x000fe200078e00ff */
[----:B------:R-:W-:-:S03]  /*22a0*/  SHF.L.U32 R146, R146, 0x10, RZ ;  /* 0x0000001092927819 */ /* 0x000fc600000006ff */
[----:B------:R-:W-:Y:S02]  /*22b0*/  IMAD.U32 R148, R148, 0x10000, RZ ;  /* 0x0001000094947824 */ /* 0x000fe400078e00ff */
[----:B------:R-:W-:Y:S01]  /*22c0*/  FFMA.FTZ R152, R108, R151, R149 ;  /* 0x000000976c987223 */ /* 0x000fe20000010095 */
[----:B------:R-:W-:Y:S02]  /*22d0*/  FFMA.FTZ R149, R49, R146, R154 ;  /* 0x0000009231957223 */ /* 0x000fe4000001009a */
[----:B------:R-:W4:Y:S01]  /*22e0*/  LDG.E.CONSTANT R146, desc[UR10][R6.64+0x1608] ;  /* 0x0016080a06927981 */ /* 0x000f22000c1e9900 */
[----:B------:R-:W-:Y:S01]  /*22f0*/  FFMA.FTZ R156, R65, R148, R156 ;  /* 0x00000094419c7223 */ /* 0x000fe2000001009c */
[----:B------:R-:W-:-:S04]  /*2300*/  IMAD.U32 R148, R145, 0x10000, RZ ;  /* 0x0001000091947824 */ /* 0x000fc800078e00ff */
[----:B------:R-:W-:Y:S01]  /*2310*/  FFMA.FTZ R151, R62, R148, R149 ;  /* 0x000000943e977223 */ /* 0x000fe20000010095 */
[----:B------:R-:W-:Y:S02]  /*2320*/  PRMT R148, R145, 0x7632, R148 ;  /* 0x0000763291947816 */ /* 0x000fe40000000094 */
[----:B------:R-:W4:Y:S03]  /*2330*/  LDG.E.CONSTANT R145, desc[UR10][R6.64+0x20c] ;  /* 0x00020c0a06917981 */ /* 0x000f26000c1e9900 */
[----:B------:R-:W-:Y:S02]  /*2340*/  IMAD.U32 R149, R148, 0x10000, RZ ;  /* 0x0001000094957824 */ /* 0x000fe400078e00ff */
[----:B------:R-:W4:Y:S01]  /*2350*/  LDG.E.CONSTANT R148, desc[UR10][R6.64+0xc] ;  /* 0x00000c0a06947981 */ /* 0x000f22000c1e9900 */
[C---:B------:R-:W-:Y:S02]  /*2360*/  IMAD.U32 R153, R4.reuse, 0x10000, RZ ;  /* 0x0001000004997824 */ /* 0x040fe400078e00ff */
[----:B------:R-:W-:Y:S01]  /*2370*/  FFMA.FTZ R156, R73, R149, R156 ;  /* 0x00000095499c7223 */ /* 0x000fe2000001009c */
[----:B------:R-:W-:-:S02]  /*2380*/  PRMT R149, R4, 0x7632, R149 ;  /* 0x0000763204957816 */ /* 0x000fc40000000095 */
[----:B------:R-:W4:Y:S01]  /*2390*/  LDG.E.CONSTANT R4, desc[UR10][R6.64+0x40c] ;  /* 0x00040c0a06047981 */ /* 0x000f22000c1e9900 */
[----:B------:R-:W-:Y:S01]  /*23a0*/  FFMA.FTZ R150, R17, R150, R158 ;  /* 0x0000009611967223 */ /* 0x000fe2000001009e */
[----:B------:R-:W-:Y:S01]  /*23b0*/  SHF.L.U32 R149, R149, 0x10, RZ ;  /* 0x0000001095957819 */ /* 0x000fe200000006ff */
[----:B------:R-:W-:-:S04]  /*23c0*/  IMAD.U32 R158, R5, 0x10000, RZ ;  /* 0x00010000059e7824 */ /* 0x000fc800078e00ff */
[----:B------:R-:W-:Y:S01]  /*23d0*/  FFMA.FTZ R154, R81, R149, R156 ;  /* 0x00000095519a7223 */ /* 0x000fe2000001009c */
[----:B------:R-:W-:Y:S01]  /*23e0*/  PRMT R5, R5, 0x7632, R5 ;  /* 0x0000763205057816 */ /* 0x000fe20000000005 */
[----:B------:R-:W4:Y:S01]  /*23f0*/  LDG.E.CONSTANT R149, desc[UR10][R6.64+0x60c] ;  /* 0x00060c0a06957981 */ /* 0x000f22000c1e9900 */
[----:B------:R-:W-:-:S03]  /*2400*/  FFMA.FTZ R158, R25, R158, R150 ;  /* 0x0000009e199e7223 */ /* 0x000fc60000010096 */
[----:B------:R-:W4:Y:S01]  /*2410*/  LDG.E.CONSTANT R150, desc[UR10][R6.64+0x1808] ;  /* 0x0018080a06967981 */ /* 0x000f22000c1e9900 */
[--C-:B------:R-:W-:Y:S01]  /*2420*/  FFMA.FTZ R153, R70, R153, R151.reuse ;  /* 0x0000009946997223 */ /* 0x100fe20000010097 */
[C---:B------:R-:W-:Y:S01]  /*2430*/  PRMT R151, R12.reuse, 0x7632, R151 ;  /* 0x000076320c977816 */ /* 0x040fe20000000097 */
        /* <DEDUP_REMOVED lines=8> */
[----:B------:R-:W4:Y:S04]  /*24c0*/  LDG.E.CONSTANT R151, desc[UR10][R6.64+0xc0c] ;  /* 0x000c0c0a06977981 */ /* 0x000f28000c1e9900 */
[----:B------:R-:W4:Y:S01]  /*24d0*/  LDG.E.CONSTANT R152, desc[UR10][R6.64+0x1a08] ;  /* 0x001a080a06987981 */ /* 0x000f22000c1e9900 */
[C---:B------:R-:W-:Y:S01]  /*24e0*/  IMAD.U32 R155, R13.reuse, 0x10000, RZ ;  /* 0x000100000d9b7824 */ /* 0x040fe200078e00ff */
[----:B------:R-:W-:Y:S02]  /*24f0*/  PRMT R156, R13, 0x7632, R156 ;  /* 0x000076320d9c7816 */ /* 0x000fe4000000009c */
[----:B------:R-:W4:Y:S01]  /*2500*/  LDG.E.CONSTANT R13, desc[UR10][R6.64+0xe0c] ;  /* 0x000e0c0a060d7981 */ /* 0x000f22000c1e9900 */
[----:B------:R-:W-:Y:S01]  /*2510*/  FFMA.FTZ R158, R21, R155, R158 ;  /* 0x0000009b159e7223 */ /* 0x000fe2000001009e */
[C---:B------:R-:W-:Y:S01]  /*2520*/  PRMT R155, R138.reuse, 0x7632, R155 ;  /* 0x000076328a9b7816 */ /* 0x040fe2000000009b */
[----:B------:R-:W-:-:S02]  /*2530*/  IMAD.U32 R157, R138, 0x10000, RZ ;  /* 0x000100008a9d7824 */ /* 0x000fc400078e00ff */
[----:B------:R-:W4:Y:S01]  /*2540*/  LDG.E.CONSTANT R138, desc[UR10][R6.64+0x100c] ;  /* 0x00100c0a068a7981 */ /* 0x000f22000c1e9900 */
[----:B------:R-:W-:Y:S02]  /*2550*/  IMAD.U32 R156, R156, 0x10000, RZ ;  /* 0x000100009c9c7824 */ /* 0x000fe400078e00ff */
[----:B------:R-:W-:Y:S02]  /*2560*/  FFMA.FTZ R157, R86, R157, R153 ;  /* 0x0000009d569d7223 */ /* 0x000fe40000010099 */
[----:B------:R-:W4:Y:S01]  /*2570*/  LDG.E.CONSTANT R153, desc[UR10][R6.64+0x120c] ;  /* 0x00120c0a06997981 */ /* 0x000f22000c1e9900 */
[----:B------:R-:W-:Y:S01]  /*2580*/  SHF.L.U32 R155, R155, 0x10, RZ ;  /* 0x000000109b9b7819 */ /* 0x000fe200000006ff */
[----:B------:R-:W-:Y:S02]  /*2590*/  FFMA.FTZ R160, R119, R156, R160 ;  /* 0x0000009c77a07223 */ /* 0x000fe400000100a0 */
[----:B------:R-:W4:Y:S02]  /*25a0*/  LDG.E.CONSTANT R156, desc[UR10][R6.64+0x140c] ;  /* 0x00140c0a069c7981 */ /* 0x000f24000c1e9900 */
[----:B------:R-:W-:-:S02]  /*25b0*/  FFMA.FTZ R162, R97, R155, R154 ;  /* 0x0000009b61a27223 */ /* 0x000fc4000001009a */
[----:B------:R-:W4:Y:S01]  /*25c0*/  LDG.E.CONSTANT R154, desc[UR10][R6.64+0x160c] ;  /* 0x00160c0a069a7981 */ /* 0x000f22000c1e9900 */
[----:B------:R-:W-:-:S03]  /*25d0*/  IMAD.U32 R159, R139, 0x10000, RZ ;  /* 0x000100008b9f7824 */ /* 0x000fc600078e00ff */
[----:B------:R-:W4:Y:S01]  /*25e0*/  LDG.E.CONSTANT R155, desc[UR10][R6.64+0x180c] ;  /* 0x00180c0a069b7981 */ /* 0x000f22000c1e9900 */
[----:B------:R-:W-:-:S03]  /*25f0*/  FFMA.FTZ R159, R94, R159, R157 ;  /* 0x0000009f5e9f7223 */ /* 0x000fc6000001009d */
[----:B------:R0:W4:Y:S01]  /*2600*/  LDG.E.CONSTANT R157, desc[UR10][R6.64+0x1a0c] ;  /* 0x001a0c0a069d7981 */ /* 0x000122000c1e9900 */
[----:B------:R-:W-:-:S05]  /*2610*/  PRMT R139, R139, 0x7632, R139 ;  /* 0x000076328b8b7816 */ /* 0x000fca000000008b */
[----:B------:R-:W-:-:S04]  /*2620*/  IMAD.U32 R139, R139, 0x10000, RZ ;  /* 0x000100008b8b7824 */ /* 0x000fc800078e00ff */
[----:B------:R-:W-:Y:S01]  /*2630*/  FFMA.FTZ R162, R101, R139, R162 ;  /* 0x0000008b65a27223 */ /* 0x000fe200000100a2 */
[C---:B------:R-:W-:Y:S01]  /*2640*/  IMAD.U32 R139, R140.reuse, 0x10000, RZ ;  /* 0x000100008c8b7824 */ /* 0x040fe200078e00ff */
[----:B------:R-:W-:-:S03]  /*2650*/  PRMT R140, R140, 0x7632, R140 ;  /* 0x000076328c8c7816 */ /* 0x000fc6000000008c */
[----:B------:R-:W-:Y:S01]  /*2660*/  FFMA.FTZ R158, R117, R139, R158 ;  /* 0x0000008b759e7223 */ /* 0x000fe2000001009e */
[C---:B------:R-:W-:Y:S01]  /*2670*/  PRMT R139, R142.reuse, 0x7632, R139 ;  /* 0x000076328e8b7816 */ /* 0x040fe2000000008b */
[----:B------:R-:W-:Y:S01]  /*2680*/  IMAD.U32 R142, R142, 0x10000, RZ ;  /* 0x000100008e8e7824 */ /* 0x000fe200078e00ff */
[----:B------:R-:W-:-:S03]  /*2690*/  SHF.L.U32 R140, R140, 0x10, RZ ;  /* 0x000000108c8c7819 */ /* 0x000fc600000006ff */
[----:B------:R-:W-:Y:S02]  /*26a0*/  IMAD.U32 R139, R139, 0x10000, RZ ;  /* 0x000100008b8b7824 */ /* 0x000fe400078e00ff */
[----:B------:R-:W-:Y:S01]  /*26b0*/  FFMA.FTZ R159, R10, R142, R159 ;  /* 0x0000008e0a9f7223 */ /* 0x000fe2000001009f */
[----:B------:R-:W-:Y:S01]  /*26c0*/  FFMA.FTZ R160, R133, R140, R160 ;  /* 0x0000008c85a07223 */ /* 0x000fe200000100a0 */
[C---:B0-----:R-:W-:Y:S02]  /*26d0*/  IMAD.U32 R6, R144.reuse, 0x10000, RZ ;  /* 0x0001000090067824 */ /* 0x041fe400078e00ff */
[----:B------:R-:W-:Y:S01]  /*26e0*/  FFMA.FTZ R139, R105, R139, R162 ;  /* 0x0000008b698b7223 */ /* 0x000fe200000100a2 */
[----:B------:R-:W-:Y:S01]  /*26f0*/  PRMT R144, R144, 0x7632, R144 ;  /* 0x0000763290907816 */ /* 0x000fe20000000090 */
[----:B------:R-:W-:-:S03]  /*2700*/  FFMA.FTZ R6, R123, R6, R158 ;  /* 0x000000067b067223 */ /* 0x000fc6000001009e */
[----:B------:R-:W-:Y:S01]  /*2710*/  SHF.L.U32 R144, R144, 0x10, RZ ;  /* 0x0000001090907819 */ /* 0x000fe200000006ff */
[----:B------:R-:W-:Y:S01]  /*2720*/  FADD.FTZ R142, R6, R141 ;  /* 0x0000008d068e7221 */ /* 0x000fe20000010000 */
[C---:B--2---:R-:W-:Y:S01]  /*2730*/  PRMT R7, R143.reuse, 0x7632, R7 ;  /* 0x000076328f077816 */ /* 0x044fe20000000007 */
[----:B------:R-:W-:-:S04]  /*2740*/  IMAD.U32 R143, R143, 0x10000, RZ ;  /* 0x000100008f8f7824 */ /* 0x000fc800078e00ff */
[----:B------:R-:W-:Y:S02]  /*2750*/  IMAD.U32 R140, R7, 0x10000, RZ ;  /* 0x00010000078c7824 */ /* 0x000fe400078e00ff */
[----:B------:R-:W-:Y:S02]  /*2760*/  FFMA.FTZ R143, R18, R143, R159 ;  /* 0x0000008f128f7223 */ /* 0x000fe4000001009f */
[--C-:B------:R-:W-:Y:S01]  /*2770*/  FFMA.FTZ R159, R110, R140, R139.reuse ;  /* 0x0000008c6e9f7223 */ /* 0x100fe2000001008b */
[----:B---3--:R-:W-:-:S04]  /*2780*/  PRMT R139, R147, 0x7632, R139 ;  /* 0x00007632938b7816 */ /* 0x008fc8000000008b */
[----:B------:R-:W-:Y:S01]  /*2790*/  SHF.L.U32 R139, R139, 0x10, RZ ;  /* 0x000000108b8b7819 */ /* 0x000fe200000006ff */
[----:B------:R-:W-:Y:S01]  /*27a0*/  FFMA.FTZ R7, R135, R144, R160 ;  /* 0x0000009087077223 */ /* 0x000fe200000100a0 */
[----:B----4-:R-:W-:-:S03]  /*27b0*/  PRMT R6, R146, 0x7632, R6 ;  /* 0x0000763292067816 */ /* 0x010fc60000000006 */
[----:B------:R-:W-:Y:S02]  /*27c0*/  FFMA.FTZ R159, R114, R139, R159 ;  /* 0x0000008b729f7223 */ /* 0x000fe4000001009f */
[----:B------:R-:W-:Y:S02]  /*27d0*/  IMAD.U32 R140, R6, 0x10000, RZ ;  /* 0x00010000068c7824 */ /* 0x000fe400078e00ff */
[----:B------:R-:W-:Y:S01]  /*27e0*/  FADD.FTZ R6, R7, R142 ;  /* 0x0000008e07067221 */ /* 0x000fe20000010000 */
[----:B------:R-:W-:Y:S02]  /*27f0*/  IMAD.U32 R147, R147, 0x10000, RZ ;  /* 0x0001000093937824 */ /* 0x000fe400078e00ff */
[----:B------:R-:W-:Y:S01]  /*2800*/  FFMA.FTZ R7, R120, R140, R159 ;  /* 0x0000008c78077223 */ /* 0x000fe2000001009f */
[----:B------:R-:W-:Y:S01]  /*2810*/  PRMT R140, R145, 0x7632, R140 ;  /* 0x00007632918c7816 */ /* 0x000fe2000000008c */
[----:B------:R-:W-:Y:S01]  /*2820*/  FFMA.FTZ R143, R26, R147, R143 ;  /* 0x000000931a8f7223 */ /* 0x000fe2000001008f */
[----:B------:R-:W-:-:S02]  /*2830*/  IMAD.U32 R139, R146, 0x10000, RZ ;  /* 0x00010000928b7824 */ /* 0x000fc400078e00ff */
[----:B------:R-:W-:Y:S01]  /*2840*/  SHF.L.U32 R147, R140, 0x10, RZ ;  /* 0x000000108c937819 */ /* 0x000fe200000006ff */
[----:B------:R-:W-:Y:S01]  /*2850*/  IMAD.U32 R145, R145, 0x10000, RZ ;  /* 0x0001000091917824 */ /* 0x000fe200078e00ff */
[----:B------:R-:W-:Y:S01]  /*2860*/  PRMT R140, R148, 0x7632, R140 ;  /* 0x00007632948c7816 */ /* 0x000fe2000000008c */
[----:B------:R-:W-:Y:S01]  /*2870*/  FFMA.FTZ R139, R22, R139, R143 ;  /* 0x0000008b168b7223 */ /* 0x000fe2000001008f */
[C---:B------:R-:W-:Y:S01]  /*2880*/  IMAD.U32 R142, R4.reuse, 0x10000, RZ ;  /* 0x00010000048e7824 */ /* 0x040fe200078e00ff */
[----:B------:R-:W-:Y:S01]  /*2890*/  PRMT R4, R4, 0x7632, R4 ;  /* 0x0000763204047816 */ /* 0x000fe20000000004 */
[----:B------:R-:W-:Y:S02]  /*28a0*/  IMAD.U32 R141, R148, 0x10000, RZ ;  /* 0x00010000948d7824 */ /* 0x000fe400078e00ff */
[----:B------:R-:W-:Y:S01]  /*28b0*/  FMUL.FTZ R145, R46, R145 ;  /* 0x000000912e917220 */ /* 0x000fe20000410000 */
[----:B------:R-:W-:Y:S02]  /*28c0*/  IMAD.U32 R143, R140, 0x10000, RZ ;  /* 0x000100008c8f7824 */ /* 0x000fe400078e00ff */
[----:B------:R-:W-:Y:S01]  /*28d0*/  FMUL.FTZ R147, R60, R147 ;  /* 0x000000933c937220 */ /* 0x000fe20000410000 */
[----:B------:R-:W-:Y:S01]  /*28e0*/  SHF.L.U32 R4, R4, 0x10, RZ ;  /* 0x0000001004047819 */ /* 0x000fe200000006ff */
[----:B------:R-:W-:-:S02]  /*28f0*/  FFMA.FTZ R141, R42, R141, R145 ;  /* 0x0000008d2a8d7223 */ /* 0x000fc40000010091 */
[----:B------:R-:W-:Y:S02]  /*2900*/  FFMA.FTZ R140, R56, R143, R147 ;  /* 0x0000008f388c7223 */ /* 0x000fe40000010093 */
[----:B------:R-:W-:Y:S01]  /*2910*/  FFMA.FTZ R141, R50, R142, R141 ;  /* 0x0000008e328d7223 */ /* 0x000fe2000001008d */
[----:B------:R-:W-:Y:S02]  /*2920*/  IMAD.U32 R142, R149, 0x10000, RZ ;  /* 0x00010000958e7824 */ /* 0x000fe400078e00ff */
[----:B------:R-:W-:Y:S01]  /*2930*/  FFMA.FTZ R140, R67, R4, R140 ;  /* 0x00000004438c7223 */ /* 0x000fe2000001008c */
[----:B------:R-:W-:Y:S01]  /*2940*/  IMAD.U32 R4, R150, 0x10000, RZ ;  /* 0x0001000096047824 */ /* 0x000fe200078e00ff */
[----:B------:R-:W-:Y:S01]  /*2950*/  PRMT R149, R149, 0x7632, R149 ;  /* 0x0000763295957816 */ /* 0x000fe20000000095 */
[----:B------:R-:W-:Y:S02]  /*2960*/  FFMA.FTZ R141, R64, R142, R141 ;  /* 0x0000008e408d7223 */ /* 0x000fe4000001008d */
[--C-:B------:R-:W-:Y:S01]  /*2970*/  FFMA.FTZ R4, R14, R4, R139.reuse ;  /* 0x000000040e047223 */ /* 0x100fe2000001008b */
[----:B------:R-:W-:Y:S01]  /*2980*/  PRMT R139, R5, 0x7632, R139 ;  /* 0x00007632058b7816 */ /* 0x000fe2000000008b */
[----:B------:R-:W-:-:S02]  /*2990*/  IMAD.U32 R149, R149, 0x10000, RZ ;  /* 0x0001000095957824 */ /* 0x000fc400078e00ff */
[----:B------:R-:W-:Y:S02]  /*29a0*/  IMAD.U32 R5, R5, 0x10000, RZ ;  /* 0x0001000005057824 */ /* 0x000fe400078e00ff */
[----:B------:R-:W-:Y:S01]  /*29b0*/  FFMA.FTZ R140, R75, R149, R140 ;  /* 0x000000954b8c7223 */ /* 0x000fe2000001008c */
[----:B------:R-:W-:Y:S02]  /*29c0*/  IMAD.U32 R139, R139, 0x10000, RZ ;  /* 0x000100008b8b7824 */ /* 0x000fe400078e00ff */
[----:B------:R-:W-:Y:S01]  /*29d0*/  FFMA.FTZ R141, R72, R5, R141 ;  /* 0x00000005488d7223 */ /* 0x000fe2000001008d */
[C---:B------:R-:W-:Y:S01]  /*29e0*/  PRMT R5, R12.reuse, 0x7632, R5 ;  /* 0x000076320c057816 */ /* 0x040fe20000000005 */
[----:B------:R-:W-:Y:S01]  /*29f0*/  FFMA.FTZ R140, R83, R139, R140 ;  /* 0x0000008b538c7223 */ /* 0x000fe2000001008c */
[----:B------:R-:W-:Y:S02]  /*2a00*/  IMAD.U32 R139, R12, 0x10000, RZ ;  /* 0x000100000c8b7824 */ /* 0x000fe400078e00ff */
[----:B------:R-:W-:Y:S01]  /*2a10*/  SHF.L.U32 R5, R5, 0x10, RZ ;  /* 0x0000001005057819 */ /* 0x000fe200000006ff */
[----:B------:R-:W-:Y:S01]  /*2a20*/  IMAD.U32 R142, R152, 0x10000, RZ ;  /* 0x00010000988e7824 */ /* 0x000fe200078e00ff */
[----:B------:R-:W-:Y:S01]  /*2a30*/  PRMT R12, R151, 0x7632, R12 ;  /* 0x00007632970c7816 */ /* 0x000fe2000000000c */
[----:B------:R-:W-:-:S02]  /*2a40*/  FFMA.FTZ R139, R80, R139, R141 ;  /* 0x0000008b508b7223 */ /* 0x000fc4000001008d */
[----:B------:R-:W-:Y:S01]  /*2a50*/  FFMA.FTZ R141, R91, R5, R140 ;  /* 0x000000055b8d7223 */ /* 0x000fe2000001008c */
[--C-:B------:R-:W-:Y:S01]  /*2a60*/  FFMA.FTZ R5, R125, R142, R4.reuse ;  /* 0x0000008e7d057223 */ /* 0x100fe20000010004 */
[----:B------:R-:W-:Y:S01]  /*2a70*/  IMAD.U32 R12, R12, 0x10000, RZ ;  /* 0x000100000c0c7824 */ /* 0x000fe200078e00ff */
[----:B------:R-:W-:Y:S01]  /*2a80*/  PRMT R4, R13, 0x7632, R4 ;  /* 0x000076320d047816 */ /* 0x000fe20000000004 */
[----:B------:R-:W-:Y:S01]  /*2a90*/  IMAD.U32 R151, R151, 0x10000, RZ ;  /* 0x0001000097977824 */ /* 0x000fe200078e00ff */
[----:B------:R-:W-:Y:S01]  /*2aa0*/  SHF.L.U32 R13, R13, 0x10, RZ ;  /* 0x000000100d0d7819 */ /* 0x000fe200000006ff */
[----:B------:R-:W-:Y:S01]  /*2ab0*/  FFMA.FTZ R141, R98, R12, R141 ;  /* 0x0000000c628d7223 */ /* 0x000fe2000001008d */
[----:B------:R-:W-:Y:S01]  /*2ac0*/  PRMT R12, R138, 0x7632, R12 ;  /* 0x000076328a0c7816 */ /* 0x000fe2000000000c */
[----:B------:R-:W-:Y:S01]  /*2ad0*/  FFMA.FTZ R139, R88, R151, R139 ;  /* 0x00000097588b7223 */ /* 0x000fe2000001008b */
[----:B------:R-:W-:Y:S02]  /*2ae0*/  IMAD.U32 R4, R4, 0x10000, RZ ;  /* 0x0001000004047824 */ /* 0x000fe400078e00ff */
[----:B------:R-:W-:-:S02]  /*2af0*/  IMAD.U32 R140, R138, 0x10000, RZ ;  /* 0x000100008a8c7824 */ /* 0x000fc400078e00ff */
[----:B------:R-:W-:Y:S01]  /*2b00*/  FFMA.FTZ R138, R96, R13, R139 ;  /* 0x0000000d608a7223 */ /* 0x000fe2000001008b */
[----:B------:R-:W-:Y:S01]  /*2b10*/  SHF.L.U32 R12, R12, 0x10, RZ ;  /* 0x000000100c0c7819 */ /* 0x000fe200000006ff */
[----:B------:R-:W-:Y:S01]  /*2b20*/  FFMA.FTZ R141, R102, R4, R141 ;  /* 0x00000004668d7223 */ /* 0x000fe2000001008d */
[----:B------:R-:W-:Y:S01]  /*2b30*/  PRMT R4, R153, 0x7632, R4 ;  /* 0x0000763299047816 */ /* 0x000fe20000000004 */
[----:B------:R-:W-:Y:S02]  /*2b40*/  FFMA.FTZ R138, R11, R140, R138 ;  /* 0x0000008c0b8a7223 */ /* 0x000fe4000001008a */
[----:B------:R-:W-:Y:S01]  /*2b50*/  FFMA.FTZ R140, R106, R12, R141 ;  /* 0x0000000c6a8c7223 */ /* 0x000fe2000001008d */
[----:B------:R-:W-:Y:S01]  /*2b60*/  PRMT R12, R156, 0x7632, R12 ;  /* 0x000076329c0c7816 */ /* 0x000fe2000000000c */
[----:B------:R-:W-:Y:S02]  /*2b70*/  IMAD.U32 R4, R4, 0x10000, RZ ;  /* 0x0001000004047824 */ /* 0x000fe400078e00ff */
[----:B------:R-:W-:Y:S01]  /*2b80*/  FADD.FTZ R142, R5, R6 ;  /* 0x00000006058e7221 */ /* 0x000fe20000010000 */
[----:B------:R-:W-:Y:S01]  /*2b90*/  IMAD.U32 R153, R153, 0x10000, RZ ;  /* 0x0001000099997824 */ /* 0x000fe200078e00ff */
[----:B------:R-:W-:Y:S01]  /*2ba0*/  SHF.L.U32 R12, R12, 0x10, RZ ;  /* 0x000000100c0c7819 */ /* 0x000fe200000006ff */
[----:B------:R-:W-:Y:S01]  /*2bb0*/  FFMA.FTZ R5, R111, R4, R140 ;  /* 0x000000046f057223 */ /* 0x000fe2000001008c */
[----:B------:R-:W-:Y:S01]  /*2bc0*/  PRMT R4, R154, 0x7632, R4 ;  /* 0x000076329a047816 */ /* 0x000fe20000000004 */
[----:B------:R-:W-:Y:S01]  /*2bd0*/  IMAD.U32 R156, R156, 0x10000, RZ ;  /* 0x000100009c9c7824 */ /* 0x000fe200078e00ff */
[----:B------:R-:W-:Y:S01]  /*2be0*/  PRMT R150, R150, 0x7632, R150 ;  /* 0x0000763296967816 */ /* 0x000fe20000000096 */
[----:B------:R-:W-:Y:S01]  /*2bf0*/  FFMA.FTZ R138, R19, R153, R138 ;  /* 0x00000099138a7223 */ /* 0x000fe2000001008a */
[--C-:B------:R-:W-:Y:S01]  /*2c00*/  FFMA.FTZ R13, R116, R12, R5.reuse ;  /* 0x0000000c740d7223 */ /* 0x100fe20000010005 */
[----:B------:R-:W-:Y:S01]  /*2c10*/  PRMT R152, R152, 0x7632, R152 ;  /* 0x0000763298987816 */ /* 0x000fe20000000098 */
[----:B------:R-:W-:Y:S01]  /*2c20*/  IMAD.U32 R4, R4, 0x10000, RZ ;  /* 0x0001000004047824 */ /* 0x000fe200078e00ff */
[----:B------:R-:W-:Y:S01]  /*2c30*/  SHF.L.U32 R150, R150, 0x10, RZ ;  /* 0x0000001096967819 */ /* 0x000fe200000006ff */
[----:B------:R-:W-:Y:S01]  /*2c40*/  FFMA.FTZ R138, R109, R156, R138 ;  /* 0x0000009c6d8a7223 */ /* 0x000fe2000001008a */
[----:B------:R-:W-:Y:S01]  /*2c50*/  LEA R12, R128, R33, 0x5 ;  /* 0x00000021800c7211 */ /* 0x000fe200078e28ff */
[----:B------:R-:W-:Y:S01]  /*2c60*/  IMAD.U32 R154, R154, 0x10000, RZ ;  /* 0x000100009a9a7824 */ /* 0x000fe200078e00ff */
[----:B------:R-:W-:Y:S01]  /*2c70*/  PRMT R5, R155, 0x7632, R5 ;  /* 0x000076329b057816 */ /* 0x000fe20000000005 */
[----:B------:R-:W-:Y:S01]  /*2c80*/  FFMA.FTZ R6, R122, R4, R13 ;  /* 0x000000047a067223 */ /* 0x000fe2000001000d */
[----:B------:R-:W-:Y:S01]  /*2c90*/  FFMA.FTZ R7, R134, R150, R7 ;  /* 0x0000009686077223 */ /* 0x000fe20000010007 */
[----:B------:R-:W-:-:S02]  /*2ca0*/  IMAD.U32 R152, R152, 0x10000, RZ ;  /* 0x0001000098987824 */ /* 0x000fc400078e00ff */
[----:B------:R-:W-:Y:S01]  /*2cb0*/  FFMA.FTZ R138, R23, R154, R138 ;  /* 0x0000009a178a7223 */ /* 0x000fe2000001008a */
[----:B------:R-:W-:Y:S02]  /*2cc0*/  IMAD.U32 R155, R155, 0x10000, RZ ;  /* 0x000100009b9b7824 */ /* 0x000fe400078e00ff */
[----:B------:R-:W-:Y:S01]  /*2cd0*/  IMAD.IADD R13, R127, 0x1, R12 ;  /* 0x000000017f0d7824 */ /* 0x000fe200078e020c */
[----:B------:R-:W-:Y:S01]  /*2ce0*/  PRMT R4, R157, 0x7632, R4 ;  /* 0x000076329d047816 */ /* 0x000fe20000000004 */
[----:B------:R-:W-:Y:S01]  /*2cf0*/  FFMA.FTZ R7, R136, R152, R7 ;  /* 0x0000009888077223 */ /* 0x000fe20000010007 */
[----:B------:R-:W-:Y:S02]  /*2d00*/  IMAD.U32 R5, R5, 0x10000, RZ ;  /* 0x0001000005057824 */ /* 0x000fe400078e00ff */
[----:B------:R-:W-:Y:S01]  /*2d10*/  FFMA.FTZ R138, R15, R155, R138 ;  /* 0x0000009b0f8a7223 */ /* 0x000fe2000001008a */
[----:B------:R-:W-:Y:S01]  /*2d20*/  IMAD.U32 R157, R157, 0x10000, RZ ;  /* 0x000100009d9d7824 */ /* 0x000fe200078e00ff */
[----:B------:R-:W-:Y:S01]  /*2d30*/  I2FP.F32.S32 R13, R13 ;  /* 0x0000000d000d7245 */ /* 0x000fe20000201400 */
[----:B------:R-:W-:Y:S01]  /*2d40*/  FFMA.FTZ R6, R131, R5, R6 ;  /* 0x0000000583067223 */ /* 0x000fe20000010006 */
[----:B------:R-:W-:Y:S01]  /*2d50*/  SHF.L.U32 R4, R4, 0x10, RZ ;  /* 0x0000001004047819 */ /* 0x000fe200000006ff */
[----:B------:R-:W-:Y:S01]  /*2d60*/  FADD.FTZ R7, R7, R142 ;  /* 0x0000008e07077221 */ /* 0x000fe20000010000 */
[----:B------:R-:W-:Y:S01]  /*2d70*/  FFMA.FTZ R138, R129, R157, R138 ;  /* 0x0000009d818a7223 */ /* 0x000fe2000001008a */
[----:B-----5:R-:W-:Y:S01]  /*2d80*/  FMUL.FTZ R13, R13, R28 ;  /* 0x0000001c0d0d7220 */ /* 0x020fe20000410000 */
[----:B------:R-:W-:Y:S01]  /*2d90*/  FSETP.NEU.FTZ.AND P0, PT, R28, RZ, PT ;  /* 0x000000ff1c00720b */ /* 0x000fe20003f1d000 */
[----:B------:R-:W-:Y:S01]  /*2da0*/  FFMA.FTZ R4, R137, R4, R6 ;  /* 0x0000000489047223 */ /* 0x000fe20000010006 */
[----:B------:R-:W-:Y:S01]  /*2db0*/  FADD.FTZ R7, R138, R7 ;  /* 0x000000078a077221 */ /* 0x000fe20000010000 */
[----:B------:R-:W-:Y:S01]  /*2dc0*/  VIADD R5, R41, 0x100 ;  /* 0x0000010029057836 */ /* 0x000fe20000000000 */
[----:B------:R-:W-:-:S02]  /*2dd0*/  FSEL R13, R13, RZ, P0 ;  /* 0x000000ff0d0d7208 */ /* 0x000fc40000000000 */
[----:B------:R-:W-:Y:S01]  /*2de0*/  FADD.FTZ R4, R4, R7 ;  /* 0x0000000704047221 */ /* 0x000fe20000010000 */
[----:B------:R-:W-:Y:S02]  /*2df0*/  ISETP.GE.AND P0, PT, R12, R0, PT ;  /* 0x000000000c00720c */ /* 0x000fe40003f06270 */
        /* <DEDUP_REMOVED lines=9> */
.L_x_17610:
[----:B------:R-:W-:Y:S05]  /*2e90*/  BSYNC B0 ;  /* 0x0000000000007941 */ /* 0x000fea0003800000 */
.L_x_17609:
[----:B------:R-:W0:Y:S01]  /*2ea0*/  SHFL.BFLY PT, R3, R130, 0x10, 0x1f ;  /* 0x0e001f0082037f89 */ /* 0x000e2200000e0000 */
[C---:B------:R-:W-:Y:S01]  /*2eb0*/  ISETP.NE.AND P0, PT, R33.reuse, RZ, PT ;  /* 0x000000ff2100720c */ /* 0x040fe20003f05270 */
[----:B------:R-:W-:Y:S01]  /*2ec0*/  BSSY B0, `(.L_x_17612) ;  /* 0x0000104000007945 */ /* 0x000fe20003800000 */
[----:B------:R-:W-:Y:S02]  /*2ed0*/  ISETP.GT.AND P1, PT, R33, 0x3, PT ;  /* 0x000000032100780c */ /* 0x000fe40003f24270 */
[----:B------:R-:W-:-:S09]  /*2ee0*/  LOP3.LUT R31, R31, 0xffffffe0, RZ, 0xc0, !PT ;  /* 0xffffffe01f1f7812 */ /* 0x000fd200078ec0ff */
[----:B------:R-:W1:Y:S02]  /*2ef0*/  @!P0 S2R R9, SR_CgaCtaId ;  /* 0x0000000000098919 */ /* 0x000e640000008800 */
[----:B------:R-:W-:Y:S01]  /*2f00*/  @!P1 MOV R6, 0x400 ;  /* 0x0000040000069802 */ /* 0x000fe20000000f00 */
[----:B------:R-:W2:Y:S04]  /*2f10*/  @!P1 S2R R11, SR_CgaCtaId ;  /* 0x00000000000b9919 */ /* 0x000ea80000008800 */
[----:B------:R-:W-:Y:S01]  /*2f20*/  @!P1 VIADD R6, R6, 0xe0 ;  /* 0x000000e006069836 */ /* 0x000fe20000000000 */
[----:B0-----:R-:W-:-:S05]  /*2f30*/  FMNMX.FTZ R3, R3, R130, !PT ;  /* 0x0000008203037209 */ /* 0x001fca0007810000 */
[----:B------:R-:W0:Y:S01]  /*2f40*/  SHFL.BFLY PT, R2, R3, 0x8, 0x1f ;  /* 0x0d001f0003027f89 */ /* 0x000e2200000e0000 */
[----:B--2---:R-:W-:Y:S02]  /*2f50*/  @!P1 LEA R6, R11, R6, 0x18 ;  /* 0x000000060b069211 */ /* 0x004fe400078ec0ff */
[----:B0-----:R-:W-:Y:S02]  /*2f60*/  FMNMX.FTZ R2, R3, R2, !PT ;  /* 0x0000000203027209 */ /* 0x001fe40007810000 */
[----:B------:R-:W-:Y:S02]  /*2f70*/  @!P0 MOV R3, 0x400 ;  /* 0x0000040000038802 */ /* 0x000fe40000000f00 */
[----:B------:R-:W-:Y:S01]  /*2f80*/  @!P1 LEA R6, R33, R6, 0x2 ;  /* 0x0000000621069211 */ /* 0x000fe200078e10ff */
[----:B------:R-:W0:Y:S02]  /*2f90*/  SHFL.BFLY PT, R5, R2, 0x4, 0x1f ;  /* 0x0c801f0002057f89 */ /* 0x000e2400000e0000 */
[----:B0-----:R-:W-:-:S02]  /*2fa0*/  FMNMX.FTZ R5, R2, R5, !PT ;  /* 0x0000000502057209 */ /* 0x001fc40007810000 */
[----:B------:R-:W-:-:S03]  /*2fb0*/  @!P0 IADD3 R2, R3, 0xe0, RZ ;  /* 0x000000e003028810 */ /* 0x000fc60007ffe0ff */
[----:B------:R-:W0:Y:S01]  /*2fc0*/  SHFL.BFLY PT, R4, R5, 0x2, 0x1f ;  /* 0x0c401f0005047f89 */ /* 0x000e2200000e0000 */
[----:B-1----:R-:W-:-:S05]  /*2fd0*/  @!P0 LEA R3, R9, R2, 0x18 ;  /* 0x0000000209038211 */ /* 0x002fca00078ec0ff */
[----:B------:R-:W-:Y:S01]  /*2fe0*/  @!P0 IMAD R3, R32, 0x4, R3 ;  /* 0x0000000420038824 */ /* 0x000fe200078e0203 */
[----:B0-----:R-:W-:Y:S01]  /*2ff0*/  FMNMX.FTZ R7, R5, R4, !PT ;  /* 0x0000000405077209 */ /* 0x001fe20007810000 */
[----:B------:R-:W-:-:S04]  /*3000*/  IMAD.MOV.U32 R5, RZ, RZ, -0x800001 ;  /* 0xff7fffffff057424 */ /* 0x000fc800078e00ff */
[----:B------:R-:W0:Y:S02]  /*3010*/  SHFL.BFLY PT, R4, R7, 0x1, 0x1f ;  /* 0x0c201f0007047f89 */ /* 0x000e2400000e0000 */
[----:B0-----:R-:W-:-:S05]  /*3020*/  @!P0 FMNMX.FTZ R4, R7, R4, !PT ;  /* 0x0000000407048209 */ /* 0x001fca0007810000 */
[----:B------:R0:W-:Y:S01]  /*3030*/  @!P0 STS [R3], R4 ;  /* 0x0000000403008388 */ /* 0x0001e20000000800 */
[----:B------:R-:W-:Y:S01]  /*3040*/  BAR.SYNC.DEFER_BLOCKING 0x0 ;  /* 0x0000000000007b1d */ /* 0x000fe20000010000 */
[----:B0-----:R-:W-:-:S05]  /*3050*/  IMAD.MOV.U32 R3, RZ, RZ, RZ ;  /* 0x000000ffff037224 */ /* 0x001fca00078e00ff */
[----:B------:R-:W0:Y:S04]  /*3060*/  @!P1 LDS R5, [R6] ;  /* 0x0000000006059984 */ /* 0x000e280000000800 */
[----:B0-----:R-:W0:Y:S02]  /*3070*/  SHFL.BFLY PT, R2, R5, 0x2, 0x1f ;  /* 0x0c401f0005027f89 */ /* 0x001e2400000e0000 */
[----:B0-----:R-:W-:-:S05]  /*3080*/  FMNMX.FTZ R7, R2, R5, !PT ;  /* 0x0000000502077209 */ /* 0x001fca0007810000 */
[----:B------:R-:W0:Y:S02]  /*3090*/  SHFL.BFLY PT, R2, R7, 0x1, 0x1f ;  /* 0x0c201f0007027f89 */ /* 0x000e2400000e0000 */
[----:B0-----:R-:W-:Y:S02]  /*30a0*/  FMNMX.FTZ R8, R7, R2, !PT ;  /* 0x0000000207087209 */ /* 0x001fe40007810000 */
[----:B------:R-:W-:-:S03]  /*30b0*/  VIMNMX R2, R0, R31, PT ;  /* 0x0000001f00027248 */ /* 0x000fc60003fe0100 */
[----:B------:R0:W1:Y:S01]  /*30c0*/  SHFL.IDX PT, R24, R8, RZ, 0x1f ;  /* 0x00001fff08187589 */ /* 0x00006200000e0000 */
[----:B------:R-:W-:-:S13]  /*30d0*/  ISETP.GE.AND P1, PT, R29, R2, PT ;  /* 0x000000021d00720c */ /* 0x000fda0003f26270 */
[----:B0-----:R-:W-:Y:S05]  /*30e0*/  @P1 BRA `(.L_x_17613) ;  /* 0x0000000c00841947 */ /* 0x001fea0003800000 */
        /* <DEDUP_REMOVED lines=16> */
.L_x_17616:
        /* <DEDUP_REMOVED lines=11> */
.L_x_17615:
[----:B------:R-:W-:Y:S05]  /*32a0*/  BSYNC B1 ;  /* 0x0000000000017941 */ /* 0x000fea0003800000 */
.L_x_17614:
        /* <DEDUP_REMOVED lines=14> */
.L_x_17619:
[----:B------:R-:W1:Y:S01]  /*3390*/  LDS R6, [R4+-0x400] ;  /* 0xfffc000004067984 */ /* 0x000e620000000800 */
[----:B------:R-:W-:-:S03]  /*33a0*/  VIADD R5, R5, 0x800 ;  /* 0x0000080005057836 */ /* 0x000fc60000000000 */
[----:B------:R-:W0:Y:S02]  /*33b0*/  LDS R7, [R4+-0x200] ;  /* 0xfffe000004077984 */ /* 0x000e240000000800 */
[----:B------:R-:W-:Y:S02]  /*33c0*/  ISETP.GE.AND P2, PT, R5, R22, PT ;  /* 0x000000160500720c */ /* 0x000fe40003f46270 */
[----:B------:R-:W2:Y:S04]  /*33d0*/  LDS R8, [R4] ;  /* 0x0000000004087984 */ /* 0x000ea80000000800 */
[----:B------:R-:W3:Y:S04]  /*33e0*/  LDS R9, [R4+0x200] ;  /* 0x0002000004097984 */ /* 0x000ee80000000800 */
[----:B------:R-:W4:Y:S04]  /*33f0*/  LDS R10, [R4+0x400] ;  /* 0x00040000040a7984 */ /* 0x000f280000000800 */
[----:B------:R-:W4:Y:S04]  /*3400*/  LDS R11, [R4+0x600] ;  /* 0x00060000040b7984 */ /* 0x000f280000000800 */
[----:B------:R-:W4:Y:S04]  /*3410*/  LDS R12, [R4+0x800] ;  /* 0x00080000040c7984 */ /* 0x000f280000000800 */
[----:B------:R-:W4:Y:S04]  /*3420*/  LDS R13, [R4+0xa00] ;  /* 0x000a0000040d7984 */ /* 0x000f280000000800 */
[----:B------:R-:W4:Y:S04]  /*3430*/  LDS R14, [R4+0xc00] ;  /* 0x000c0000040e7984 */ /* 0x000f280000000800 */
[----:B------:R-:W4:Y:S01]  /*3440*/  LDS R15, [R4+0xe00] ;  /* 0x000e0000040f7984 */ /* 0x000f220000000800 */
[----:B-1----:R-:W-:-:S03]  /*3450*/  FADD.FTZ R6, -R24, R6 ;  /* 0x0000000618067221 */ /* 0x002fc60000010100 */
[----:B------:R-:W1:Y:S01]  /*3460*/  LDS R16, [R4+0x1000] ;  /* 0x0010000004107984 */ /* 0x000e620000000800 */
[----:B------:R-:W-:Y:S01]  /*3470*/  FMUL.FTZ R6, R6, 1.4426950216293334961 ;  /* 0x3fb8aa3b06067820 */ /* 0x000fe20000410000 */
[C---:B0-----:R-:W-:Y:S02]  /*3480*/  FADD.FTZ R7, -R24.reuse, R7 ;  /* 0x0000000718077221 */ /* 0x041fe40000010100 */
[----:B------:R-:W0:Y:S01]  /*3490*/  LDS R17, [R4+0x1200] ;  /* 0x0012000004117984 */ /* 0x000e220000000800 */
[----:B--2---:R-:W-:Y:S01]  /*34a0*/  FADD.FTZ R8, -R24, R8 ;  /* 0x0000000818087221 */ /* 0x004fe20000010100 */
[----:B------:R-:W-:Y:S02]  /*34b0*/  FMUL.FTZ R7, R7, 1.4426950216293334961 ;  /* 0x3fb8aa3b07077820 */ /* 0x000fe40000410000 */
[----:B------:R-:W2:Y:S01]  /*34c0*/  LDS R18, [R4+0x1400] ;  /* 0x0014000004127984 */ /* 0x000ea20000000800 */
[----:B------:R-:W4:Y:S01]  /*34d0*/  MUFU.EX2 R6, R6 ;  /* 0x0000000600067308 */ /* 0x000f220000000800 */
[----:B------:R-:W-:Y:S01]  /*34e0*/  FMUL.FTZ R8, R8, 1.4426950216293334961 ;  /* 0x3fb8aa3b08087820 */ /* 0x000fe20000410000 */
[C---:B---3--:R-:W-:Y:S01]  /*34f0*/  FADD.FTZ R9, -R24.reuse, R9 ;  /* 0x0000000918097221 */ /* 0x048fe20000010100 */
[----:B------:R-:W3:Y:S01]  /*3500*/  LDS R19, [R4+0x1600] ;  /* 0x0016000004137984 */ /* 0x000ee20000000800 */
[----:B----4-:R-:W-:-:S02]  /*3510*/  FADD.FTZ R10, -R24, R10 ;  /* 0x0000000a180a7221 */ /* 0x010fc40000010100 */
[----:B------:R-:W-:Y:S01]  /*3520*/  FMUL.FTZ R9, R9, 1.4426950216293334961 ;  /* 0x3fb8aa3b09097820 */ /* 0x000fe20000410000 */
[----:B------:R-:W4:Y:S01]  /*3530*/  LDS R20, [R4+0x1800] ;  /* 0x0018000004147984 */ /* 0x000f220000000800 */
[----:B------:R-:W1:Y:S01]  /*3540*/  MUFU.EX2 R7, R7 ;  /* 0x0000000700077308 */ /* 0x000e620000000800 */
[----:B------:R-:W-:Y:S01]  /*3550*/  FMUL.FTZ R10, R10, 1.4426950216293334961 ;  /* 0x3fb8aa3b0a0a7820 */ /* 0x000fe20000410000 */
[C---:B------:R-:W-:Y:S01]  /*3560*/  FADD.FTZ R11, -R24.reuse, R11 ;  /* 0x0000000b180b7221 */ /* 0x040fe20000010100 */
[----:B------:R-:W4:Y:S01]  /*3570*/  LDS R21, [R4+0x1a00] ;  /* 0x001a000004157984 */ /* 0x000f220000000800 */
[----:B------:R-:W-:Y:S02]  /*3580*/  FADD.FTZ R12, -R24, R12 ;  /* 0x0000000c180c7221 */ /* 0x000fe40000010100 */
[----:B------:R-:W-:Y:S02]  /*3590*/  FMUL.FTZ R11, R11, 1.4426950216293334961 ;  /* 0x3fb8aa3b0b0b7820 */ /* 0x000fe40000410000 */
[----:B------:R-:W0:Y:S01]  /*35a0*/  MUFU.EX2 R8, R8 ;  /* 0x0000000800087308 */ /* 0x000e220000000800 */
[----:B------:R-:W-:Y:S01]  /*35b0*/  FADD.FTZ R3, R6, R3 ;  /* 0x0000000306037221 */ /* 0x000fe20000010000 */
[----:B------:R-:W-:Y:S01]  /*35c0*/  FMUL.FTZ R12, R12, 1.4426950216293334961 ;  /* 0x3fb8aa3b0c0c7820 */ /* 0x000fe20000410000 */
[C---:B------:R-:W-:Y:S01]  /*35d0*/  FADD.FTZ R13, -R24.reuse, R13 ;  /* 0x0000000d180d7221 */ /* 0x040fe20000010100 */
[----:B------:R-:W-:Y:S01]  /*35e0*/  STS [R4+-0x400], R6 ;  /* 0xfffc000604007388 */ /* 0x000fe20000000800 */
[----:B------:R-:W-:-:S02]  /*35f0*/  FADD.FTZ R14, -R24, R14 ;  /* 0x0000000e180e7221 */ /* 0x000fc40000010100 */
[----:B------:R-:W-:Y:S01]  /*3600*/  FMUL.FTZ R13, R13, 1.4426950216293334961 ;  /* 0x3fb8aa3b0d0d7820 */ /* 0x000fe20000410000 */
[----:B------:R-:W2:Y:S01]  /*3610*/  MUFU.EX2 R9, R9 ;  /* 0x0000000900097308 */ /* 0x000ea20000000800 */
[----:B-1----:R-:W-:Y:S01]  /*3620*/  FADD.FTZ R3, R3, R7 ;  /* 0x0000000703037221 */ /* 0x002fe20000010000 */
[----:B------:R-:W-:Y:S01]  /*3630*/  FMUL.FTZ R14, R14, 1.4426950216293334961 ;  /* 0x3fb8aa3b0e0e7820 */ /* 0x000fe20000410000 */
[C---:B------:R-:W-:Y:S01]  /*3640*/  FADD.FTZ R15, -R24.reuse, R15 ;  /* 0x0000000f180f7221 */ /* 0x040fe20000010100 */
[----:B------:R-:W-:Y:S01]  /*3650*/  STS [R4+-0x200], R7 ;  /* 0xfffe000704007388 */ /* 0x000fe20000000800 */
[----:B------:R-:W-:Y:S02]  /*3660*/  FADD.FTZ R16, -R24, R16 ;  /* 0x0000001018107221 */ /* 0x000fe40000010100 */
[----:B------:R-:W-:Y:S01]  /*3670*/  FMUL.FTZ R15, R15, 1.4426950216293334961 ;  /* 0x3fb8aa3b0f0f7820 */ /* 0x000fe20000410000 */
[----:B------:R-:W1:Y:S01]  /*3680*/  MUFU.EX2 R10, R10 ;  /* 0x0000000a000a7308 */ /* 0x000e620000000800 */
[----:B0-----:R-:W-:Y:S01]  /*3690*/  FADD.FTZ R3, R3, R8 ;  /* 0x0000000803037221 */ /* 0x001fe20000010000 */
[----:B------:R-:W-:Y:S01]  /*36a0*/  FMUL.FTZ R16, R16, 1.4426950216293334961 ;  /* 0x3fb8aa3b10107820 */ /* 0x000fe20000410000 */
[C---:B------:R-:W-:Y:S01]  /*36b0*/  FADD.FTZ R17, -R24.reuse, R17 ;  /* 0x0000001118117221 */ /* 0x040fe20000010100 */
[----:B------:R-:W-:Y:S03]  /*36c0*/  STS [R4], R8 ;  /* 0x0000000804007388 */ /* 0x000fe60000000800 */
[----:B------:R-:W-:Y:S01]  /*36d0*/  FMUL.FTZ R17, R17, 1.4426950216293334961 ;  /* 0x3fb8aa3b11117820 */ /* 0x000fe20000410000 */
[----:B------:R-:W0:Y:S01]  /*36e0*/  MUFU.EX2 R11, R11 ;  /* 0x0000000b000b7308 */ /* 0x000e220000000800 */
[----:B--2---:R-:W-:Y:S01]  /*36f0*/  FADD.FTZ R3, R3, R9 ;  /* 0x0000000903037221 */ /* 0x004fe20000010000 */
[C---:B------:R-:W-:Y:S01]  /*3700*/  FADD.FTZ R18, -R24.reuse, R18 ;  /* 0x0000001218127221 */ /* 0x040fe20000010100 */
[----:B---3--:R-:W-:Y:S01]  /*3710*/  FADD.FTZ R19, -R24, R19 ;  /* 0x0000001318137221 */ /* 0x008fe20000010100 */
[----:B------:R-:W-:Y:S02]  /*3720*/  STS [R4+0x200], R9 ;  /* 0x0002000904007388 */ /* 0x000fe40000000800 */
[----:B------:R-:W-:Y:S01]  /*3730*/  FMUL.FTZ R18, R18, 1.4426950216293334961 ;  /* 0x3fb8aa3b12127820 */ /* 0x000fe20000410000 */
[----:B------:R-:W-:Y:S01]  /*3740*/  FMUL.FTZ R19, R19, 1.4426950216293334961 ;  /* 0x3fb8aa3b13137820 */ /* 0x000fe20000410000 */
[----:B------:R-:W2:Y:S01]  /*3750*/  MUFU.EX2 R12, R12 ;  /* 0x0000000c000c7308 */ /* 0x000ea20000000800 */
[----:B-1----:R-:W-:Y:S01]  /*3760*/  FADD.FTZ R3, R3, R10 ;  /* 0x0000000a03037221 */ /* 0x002fe20000010000 */
[C---:B----4-:R-:W-:Y:S01]  /*3770*/  FADD.FTZ R20, -R24.reuse, R20 ;  /* 0x0000001418147221 */ /* 0x050fe20000010100 */
[----:B------:R-:W-:Y:S01]  /*3780*/  FADD.FTZ R21, -R24, R21 ;  /* 0x0000001518157221 */ /* 0x000fe20000010100 */
[----:B------:R-:W-:Y:S02]  /*3790*/  STS [R4+0x400], R10 ;  /* 0x0004000a04007388 */ /* 0x000fe40000000800 */
[----:B------:R-:W-:Y:S01]  /*37a0*/  FMUL.FTZ R20, R20, 1.4426950216293334961 ;  /* 0x3fb8aa3b14147820 */ /* 0x000fe20000410000 */
[----:B------:R-:W-:Y:S01]  /*37b0*/  FMUL.FTZ R21, R21, 1.4426950216293334961 ;  /* 0x3fb8aa3b15157820 */ /* 0x000fe20000410000 */
        /* <DEDUP_REMOVED lines=31> */
[----:B0-----:R-:W-:Y:S01]  /*39b0*/  VIADD R4, R4, 0x2000 ;  /* 0x0000200004047836 */ /* 0x001fe20000000000 */
[----:B------:R-:W-:Y:S06]  /*39c0*/  @!P2 BRA `(.L_x_17619) ;  /* 0xfffffff80070a947 */ /* 0x000fec000383ffff */
.L_x_17618:
[----:B------:R-:W-:Y:S05]  /*39d0*/  BSYNC B1 ;  /* 0x0000000000017941 */ /* 0x000fea0003800000 */
.L_x_17617:
        /* <DEDUP_REMOVED lines=55> */
.L_x_17621:
[----:B------:R-:W-:Y:S05]  /*3d50*/  BSYNC B1 ;  /* 0x0000000000017941 */ /* 0x000fea0003800000 */
.L_x_17620:
        /* <DEDUP_REMOVED lines=19> */
[----:B------:R-:W3:Y:S01]  /*3e90*/  MUFU.EX2 R8, R8 ;  /* 0x0000000800087308 */ /* 0x000ee20000000800 */
[----:B-1----:R0:W-:Y:S01]  /*3ea0*/  STS [R4+-0x200], R6 ;  /* 0xfffe000604007388 */ /* 0x0021e20000000800 */
[----:B------:R-:W-:-:S03]  /*3eb0*/  FADD.FTZ R3, R3, R6 ;  /* 0x0000000603037221 */ /* 0x000fc60000010000 */
[----:B--2---:R0:W-:Y:S01]  /*3ec0*/  STS [R4], R7 ;  /* 0x0000000704007388 */ /* 0x0041e20000000800 */
[----:B------:R-:W-:-:S03]  /*3ed0*/  FADD.FTZ R3, R3, R7 ;  /* 0x0000000703037221 */ /* 0x000fc60000010000 */
[----:B---3--:R0:W-:Y:S01]  /*3ee0*/  STS [R4+0x200], R8 ;  /* 0x0002000804007388 */ /* 0x0081e20000000800 */
[----:B------:R-:W-:-:S07]  /*3ef0*/  FADD.FTZ R3, R3, R8 ;  /* 0x0000000803037221 */ /* 0x000fce0000010000 */
.L_x_17613:
[----:B------:R-:W-:Y:S05]  /*3f00*/  BSYNC B0 ;  /* 0x0000000000007941 */ /* 0x000fea0003800000 */
.L_x_17612:
[----:B0-----:R-:W0:Y:S01]  /*3f10*/  SHFL.BFLY PT, R4, R3, 0x10, 0x1f ;  /* 0x0e001f0003047f89 */ /* 0x001e2200000e0000 */
[----:B------:R-:W-:Y:S01]  /*3f20*/  LOP3.LUT P0, R9, R29, 0x1f, RZ, 0xc0, !PT ;  /* 0x0000001f1d097812 */ /* 0x000fe2000780c0ff */
[----:B------:R-:W-:Y:S03]  /*3f30*/  BSSY B0, `(.L_x_17622) ;  /* 0x00000ab000007945 */ /* 0x000fe60003800000 */
[----:B------:R-:W-:-:S09]  /*3f40*/  ISETP.GT.U32.AND P2, PT, R9, 0x3, PT ;  /* 0x000000030900780c */ /* 0x000fd20003f44070 */
[----:B------:R-:W2:Y:S04]  /*3f50*/  @!P0 S2R R11, SR_CgaCtaId ;  /* 0x00000000000b8919 */ /* 0x000ea80000008800 */
[----:B------:R-:W3:Y:S01]  /*3f60*/  @!P2 S2R R10, SR_CgaCtaId ;  /* 0x00000000000aa919 */ /* 0x000ee20000008800 */
[----:B0-----:R-:W-:Y:S01]  /*3f70*/  FADD.FTZ R4, R4, R3 ;  /* 0x0000000304047221 */ /* 0x001fe20000010000 */
[----:B------:R-:W-:-:S04]  /*3f80*/  @!P0 MOV R3, 0x400 ;  /* 0x0000040000038802 */ /* 0x000fc80000000f00 */
[----:B------:R-:W0:Y:S02]  /*3f90*/  SHFL.BFLY PT, R5, R4, 0x8, 0x1f ;  /* 0x0d001f0004057f89 */ /* 0x000e2400000e0000 */
[----:B0-----:R-:W-:Y:S01]  /*3fa0*/  FADD.FTZ R5, R4, R5 ;  /* 0x0000000504057221 */ /* 0x001fe20000010000 */
[----:B------:R-:W-:Y:S01]  /*3fb0*/  @!P0 VIADD R4, R3, 0xe0 ;  /* 0x000000e003048836 */ /* 0x000fe20000000000 */
[----:B------:R-:W-:-:S03]  /*3fc0*/  @!P0 SHF.R.U32.HI R3, RZ, 0x3, R29 ;  /* 0x00000003ff038819 */ /* 0x000fc6000001161d */
[----:B------:R-:W0:Y:S01]  /*3fd0*/  SHFL.BFLY PT, R6, R5, 0x4, 0x1f ;  /* 0x0c801f0005067f89 */ /* 0x000e2200000e0000 */
[----:B--2---:R-:W-:Y:S02]  /*3fe0*/  @!P0 LEA R4, R11, R4, 0x18 ;  /* 0x000000040b048211 */ /* 0x004fe400078ec0ff */
[----:B------:R-:W-:-:S04]  /*3ff0*/  @!P0 LOP3.LUT R3, R3, 0x1ffffffc, RZ, 0xc0, !PT ;  /* 0x1ffffffc03038812 */ /* 0x000fc800078ec0ff */
[----:B------:R-:W-:Y:S01]  /*4000*/  @!P0 IADD3 R3, R3, R4, RZ ;  /* 0x0000000403038210 */ /* 0x000fe20007ffe0ff */
[----:B0-----:R-:W-:Y:S01]  /*4010*/  FADD.FTZ R6, R5, R6 ;  /* 0x0000000605067221 */ /* 0x001fe20000010000 */
[----:B------:R-:W-:-:S04]  /*4020*/  @!P2 MOV R5, 0x400 ;  /* 0x000004000005a802 */ /* 0x000fc80000000f00 */
[----:B------:R-:W0:Y:S01]  /*4030*/  SHFL.BFLY PT, R7, R6, 0x2, 0x1f ;  /* 0x0c401f0006077f89 */ /* 0x000e2200000e0000 */
[----:B------:R-:W-:-:S05]  /*4040*/  @!P2 VIADD R5, R5, 0xe0 ;  /* 0x000000e00505a836 */ /* 0x000fca0000000000 */
        /* <DEDUP_REMOVED lines=18> */
[----:B-----5:R0:W2:Y:S04]  /*4170*/  MUFU.RCP R28, R4 ;  /* 0x00000004001c7308 */ /* 0x0200a80000001000 */
        /* <DEDUP_REMOVED lines=12> */
.L_x_17626:
        /* <DEDUP_REMOVED lines=8> */
.L_x_17625:
[----:B------:R-:W-:Y:S05]  /*42c0*/  BSYNC B1 ;  /* 0x0000000000017941 */ /* 0x000fea0003800000 */
.L_x_17624:
        /* <DEDUP_REMOVED lines=14> */
.L_x_17629:
[----:B------:R-:W0:Y:S01]  /*43b0*/  LDS R4, [R3+-0x400] ;  /* 0xfffc000003047984 */ /* 0x000e220000000800 */
[----:B------:R-:W-:-:S03]  /*43c0*/  IADD3 R5, R5, 0x800, RZ ;  /* 0x0000080005057810 */ /* 0x000fc60007ffe0ff */
[----:B------:R-:W2:Y:S01]  /*43d0*/  LDS R6, [R3+-0x200] ;  /* 0xfffe000003067984 */ /* 0x000ea20000000800 */
[----:B------:R-:W-:-:S03]  /*43e0*/  ISETP.GE.AND P1, PT, R5, R34, PT ;  /* 0x000000220500720c */ /* 0x000fc60003f26270 */
[----:B------:R-:W3:Y:S04]  /*43f0*/  LDS R7, [R3] ;  /* 0x0000000003077984 */ /* 0x000ee80000000800 */
[----:B------:R-:W4:Y:S04]  /*4400*/  LDS R9, [R3+0x200] ;  /* 0x0002000003097984 */ /* 0x000f280000000800 */
[----:B------:R-:W5:Y:S04]  /*4410*/  LDS R11, [R3+0x400] ;  /* 0x00040000030b7984 */ /* 0x000f680000000800 */
        /* <DEDUP_REMOVED lines=8> */
[----:B--2---:R-:W-:-:S03]  /*44a0*/  FMUL.FTZ R6, R28, R6 ;  /* 0x000000061c067220 */ /* 0x004fc60000410000 */
[----:B-1----:R-:W1:Y:S01]  /*44b0*/  LDS R24, [R3+0x1400] ;  /* 0x0014000003187984 */ /* 0x002e620000000800 */
[----:B---3--:R-:W-:-:S03]  /*44c0*/  FMUL.FTZ R8, R28, R7 ;  /* 0x000000071c087220 */ /* 0x008fc60000410000 */
[----:B------:R-:W2:Y:S01]  /*44d0*/  LDS R25, [R3+0x1600] ;  /* 0x0016000003197984 */ /* 0x000ea20000000800 */
[----:B----4-:R-:W-:-:S03]  /*44e0*/  FMUL.FTZ R10, R28, R9 ;  /* 0x000000091c0a7220 */ /* 0x010fc60000410000 */
[----:B------:R-:W3:Y:S01]  /*44f0*/  LDS R26, [R3+0x1800] ;  /* 0x00180000031a7984 */ /* 0x000ee20000000800 */
[----:B-----5:R-:W-:-:S03]  /*4500*/  FMUL.FTZ R12, R28, R11 ;  /* 0x0000000b1c0c7220 */ /* 0x020fc60000410000 */
[----:B------:R-:W4:Y:S01]  /*4510*/  LDS R27, [R3+0x1a00] ;  /* 0x001a0000031b7984 */ /* 0x000f220000000800 */
[----:B------:R-:W-:-:S03]  /*4520*/  FMUL.FTZ R14, R28, R13 ;  /* 0x0000000d1c0e7220 */ /* 0x000fc60000410000 */
        /* <DEDUP_REMOVED lines=28> */
.L_x_17628:
[----:B------:R-:W-:Y:S05]  /*46f0*/  BSYNC B1 ;  /* 0x0000000000017941 */ /* 0x000fea0003800000 */
.L_x_17627:
        /* <DEDUP_REMOVED lines=30> */
[----:B0-----:R-:W-:-:S07]  /*48e0*/  IADD3 R3, R3, 0x1000, RZ ;  /* 0x0000100003037810 */ /* 0x001fce0007ffe0ff */
.L_x_17631:
[----:B------:R-:W-:Y:S05]  /*48f0*/  BSYNC B1 ;  /* 0x0000000000017941 */ /* 0x000fea0003800000 */
.L_x_17630:
        /* <DEDUP_REMOVED lines=14> */
.L_x_17623:
[----:B------:R-:W-:Y:S05]  /*49e0*/  BSYNC B0 ;  /* 0x0000000000007941 */ /* 0x000fea0003800000 */
.L_x_17622:
[----:B------:R-:W-:Y:S01]  /*49f0*/  BAR.SYNC.DEFER_BLOCKING 0x0 ;  /* 0x0000000000007b1d */ /* 0x000fe20000010000 */
[----:B------:R-:W-:-:S05]  /*4a00*/  ISETP.GE.AND P0, PT, R32, R35, PT ;  /* 0x000000232000720c */ /* 0x000fca0003f06270 */
[----:B------:R-:W-:Y:S01]  /*4a10*/  ULDC UR7, c[0x0][0x25c] ;  /* 0x0000970000077ab9 */ /* 0x000fe20000000800 */
[----:B------:R-:W-:Y:S07]  /*4a20*/  BSSY B0, `(.L_x_17632) ;  /* 0x00003f2000007945 */ /* 0x000fee0003800000 */
[----:B------:R-:W-:Y:S05]  /*4a30*/  @!P0 BRA `(.L_x_17633) ;  /* 0x0000000000248947 */ /* 0x000fea0003800000 */
[----:B------:R-:W-:Y:S02]  /*4a40*/  CS2R R20, SRZ ;  /* 0x0000000000147805 */ /* 0x000fe4000001ff00 */
[----:B------:R-:W-:Y:S02]  /*4a50*/  CS2R R22, SRZ ;  /* 0x0000000000167805 */ /* 0x000fe4000001ff00 */
[----:B-1----:R-:W-:Y:S02]  /*4a60*/  CS2R R24, SRZ ;  /* 0x0000000000187805 */ /* 0x002fe4000001ff00 */
[----:B------:R-:W-:Y:S01]  /*4a70*/  CS2R R26, SRZ ;  /* 0x00000000001a7805 */ /* 0x000fe2000001ff00 */
[----:B-----5:R-:W-:Y:S01]  /*4a80*/  IMAD.MOV.U32 R28, RZ, RZ, RZ ;  /* 0x000000ffff1c7224 */ /* 0x020fe200078e00ff */
[----:B------:R-:W-:Y:S01]  /*4a90*/  CS2R R38, SRZ ;  /* 0x0000000000267805 */ /* 0x000fe2000001ff00 */
[----:B------:R-:W-:Y:S01]  /*4aa0*/  IMAD.MOV.U32 R34, RZ, RZ, RZ ;  /* 0x000000ffff227224 */ /* 0x000fe200078e00ff */
[----:B------:R-:W-:Y:S01]  /*4ab0*/  CS2R R40, SRZ ;  /* 0x0000000000287805 */ /* 0x000fe2000001ff00 */
[----:B------:R-:W-:Y:S06]  /*4ac0*/  BRA `(.L_x_17634) ;  /* 0x0000003c009c7947 */ /* 0x000fec0003800000 */
.L_x_17633:
[C---:B------:R-:W-:Y:S01]  /*4ad0*/  IADD3 R37, P0, R32.reuse, R37, RZ ;  /* 0x0000002520257210 */ /* 0x040fe20007f1e0ff */
[----:B------:R-:W-:Y:S01]  /*4ae0*/  ULDC.64 UR4, c[0x0][0x238] ;  /* 0x00008e0000047ab9 */ /* 0x000fe20000000a00 */
[----:B------:R-:W3:Y:S01]  /*4af0*/  LDC R43, c[0x0][0x25c] ;  /* 0x00009700ff2b7b82 */ /* 0x000ee20000000800 */
[----:B------:R-:W-:Y:S01]  /*4b00*/  ULDC UR6, c[0x0][0x260] ;  /* 0x0000980000067ab9 */ /* 0x000fe20000000800 */
[----:B--2---:R-:W-:Y:S01]  /*4b10*/  LEA.HI.X.SX32 R2, R32, R39, 0x1, P0 ;  /* 0x0000002720027211 */ /* 0x004fe200000f0eff */
[----:B------:R-:W-:Y:S01]  /*4b20*/  IMAD R30, R30, UR6, RZ ;  /* 0x000000061e1e7c24 */ /* 0x000fe2000f8e02ff */
[C---:B------:R-:W-:Y:S01]  /*4b30*/  LEA R36, P0, R37.reuse, UR4, 0x2 ;  /* 0x0000000425247c11 */ /* 0x040fe2000f8010ff */
[----:B------:R-:W-:Y:S01]  /*4b40*/  UMOV UR4, 0x400 ;  /* 0x0000040000047882 */ /* 0x000fe20000000000 */
[----:B------:R-:W-:Y:S01]  /*4b50*/  HFMA2.MMA R34, -RZ, RZ, 0, 0 ;  /* 0x00000000ff227435 */ /* 0x000fe200000001ff */
[----:B------:R-:W-:Y:S01]  /*4b60*/  UIADD3 UR4, UR4, 0x100, URZ ;  /* 0x0000010004047890 */ /* 0x000fe2000fffe03f */
[----:B------:R-:W-:Y:S01]  /*4b70*/  LEA.HI.X R37, R37, UR5, R2, 0x2, P0 ;  /* 0x0000000525257c11 */ /* 0x000fe200080f1402 */
[----:B------:R-:W2:Y:S01]  /*4b80*/  S2UR UR5, SR_CgaCtaId ;  /* 0x00000000000579c3 */ /* 0x000ea20000008800 */
[----:B------:R-:W-:-:S02]  /*4b90*/  SHF.R.S32.HI R2, RZ, 0x1f, R33 ;  /* 0x0000001fff027819 */ /* 0x000fc40000011421 */
[----:B------:R-:W-:Y:S02]  /*4ba0*/  CS2R R20, SRZ ;  /* 0x0000000000147805 */ /* 0x000fe4000001ff00 */
[----:B------:R-:W-:Y:S02]  /*4bb0*/  IADD3 R97, -R32, -0x1, R35 ;  /* 0xffffffff20617810 */ /* 0x000fe40007ffe123 */
[----:B------:R-:W-:Y:S02]  /*4bc0*/  CS2R R22, SRZ ;  /* 0x0000000000167805 */ /* 0x000fe4000001ff00 */
[----:B------:R-:W-:Y:S02]  /*4bd0*/  LEA.HI R2, R2, R33, RZ, 0x2 ;  /* 0x0000002102027211 */ /* 0x000fe400078f10ff */
[----:B-1----:R-:W-:Y:S02]  /*4be0*/  CS2R R24, SRZ ;  /* 0x0000000000187805 */ /* 0x002fe4000001ff00 */
[----:B------:R-:W-:Y:S01]  /*4bf0*/  CS2R R26, SRZ ;  /* 0x00000000001a7805 */ /* 0x000fe2000001ff00 */
[----:B-----5:R-:W-:Y:S01]  /*4c00*/  IMAD.MOV.U32 R28, RZ, RZ, RZ ;  /* 0x000000ffff1c7224 */ /* 0x020fe200078e00ff */
[C---:B0-----:R-:W-:Y:S01]  /*4c10*/  LOP3.LUT R4, R2.reuse, 0xfffffffc, RZ, 0xc0, !PT ;  /* 0xfffffffc02047812 */ /* 0x041fe200078ec0ff */
[----:B------:R-:W-:Y:S01]  /*4c20*/  IMAD.SHL.U32 R2, R2, 0x8, RZ ;  /* 0x0000000802027824 */ /* 0x000fe200078e00ff */
[----:B------:R-:W-:-:S02]  /*4c30*/  CS2R R38, SRZ ;  /* 0x0000000000267805 */ /* 0x000fc4000001ff00 */
[----:B------:R-:W-:Y:S01]  /*4c40*/  CS2R R40, SRZ ;  /* 0x0000000000287805 */ /* 0x000fe2000001ff00 */
[----:B------:R-:W-:Y:S01]  /*4c50*/  IMAD.MOV.U32 R42, RZ, RZ, R32 ;  /* 0x000000ffff2a7224 */ /* 0x000fe200078e0020 */
[----:B------:R-:W-:Y:S01]  /*4c60*/  SHF.R.S32.HI R31, RZ, 0x1f, R30 ;  /* 0x0000001fff1f7819 */ /* 0x000fe2000001141e */
[----:B------:R-:W-:Y:S01]  /*4c70*/  IMAD.IADD R3, R33, 0x1, -R4 ;  /* 0x0000000121037824 */ /* 0x000fe200078e0a04 */
[----:B------:R-:W-:Y:S02]  /*4c80*/  LOP3.LUT R2, R2, 0xffffffe0, RZ, 0xc0, !PT ;  /* 0xffffffe002027812 */ /* 0x000fe400078ec0ff */
[----:B---3--:R-:W-:Y:S01]  /*4c90*/  SHF.R.S32.HI R43, RZ, 0x1f, R43 ;  /* 0x0000001fff2b7819 */ /* 0x008fe2000001142b */
[----:B------:R-:W-:Y:S01]  /*4ca0*/  IMAD R44, R32, 0x4, R3 ;  /* 0x00000004202c7824 */ /* 0x000fe200078e0203 */
[----:B------:R-:W-:Y:S01]  /*4cb0*/  SHF.L.U32 R3, R3, 0x3, RZ ;  /* 0x0000000303037819 */ /* 0x000fe200000006ff */
[----:B--2---:R-:W-:-:S04]  /*4cc0*/  ULEA UR4, UR5, UR4, 0x18 ;  /* 0x0000000405047291 */ /* 0x004fc8000f8ec03f */
[----:B------:R-:W-:Y:S02]  /*4cd0*/  IMAD.IADD R45, R3, 0x1, R2 ;  /* 0x00000001032d7824 */ /* 0x000fe400078e0202 */
[----:B------:R-:W-:Y:S02]  /*4ce0*/  IMAD R47, R32, 0x20, R3 ;  /* 0x00000020202f7824 */ /* 0x000fe400078e0203 */
[C---:B------:R-:W-:Y:S01]  /*4cf0*/  VIADD R49, R45.reuse, 0x200 ;  /* 0x000002002d317836 */ /* 0x040fe20000000000 */
[----:B------:R-:W-:Y:S01]  /*4d00*/  LEA R44, R44, UR4, 0x5 ;  /* 0x000000042c2c7c11 */ /* 0x000fe2000f8e28ff */
[C---:B------:R-:W-:Y:S01]  /*4d10*/  VIADD R51, R45.reuse, 0x300 ;  /* 0x000003002d337836 */ /* 0x040fe20000000000 */
[C---:B------:R-:W-:Y:S01]  /*4d20*/  IADD3 R55, R45.reuse, 0x500, RZ ;  /* 0x000005002d377810 */ /* 0x040fe20007ffe0ff */
[C---:B------:R-:W-:Y:S01]  /*4d30*/  VIADD R53, R45.reuse, 0x400 ;  /* 0x000004002d357836 */ /* 0x040fe20000000000 */
[----:B------:R-:W-:Y:S01]  /*4d40*/  IADD3 R44, R44, 0x10, RZ ;  /* 0x000000102c2c7810 */ /* 0x000fe20007ffe0ff */
[C---:B------:R-:W-:Y:S01]  /*4d50*/  VIADD R57, R45.reuse, 0x600 ;  /* 0x000006002d397836 */ /* 0x040fe20000000000 */
[C---:B------:R-:W-:Y:S01]  /*4d60*/  IADD3 R63, R45.reuse, 0x900, RZ ;  /* 0x000009002d3f7810 */ /* 0x040fe20007ffe0ff */
[C---:B------:R-:W-:Y:S01]  /*4d70*/  VIADD R59, R45.reuse, 0x700 ;  /* 0x000007002d3b7836 */ /* 0x040fe20000000000 */
[C---:B------:R-:W-:Y:S01]  /*4d80*/  IADD3 R71, R45.reuse, 0xd00, RZ ;  /* 0x00000d002d477810 */ /* 0x040fe20007ffe0ff */
[----:B------:R-:W-:-:S02]  /*4d90*/  VIADD R61, R45, 0x800 ;  /* 0x000008002d3d7836 */ /* 0x000fc40000000000 */
[C---:B------:R-:W-:Y:S02]  /*4da0*/  VIADD R65, R45.reuse, 0xa00 ;  /* 0x00000a002d417836 */ /* 0x040fe40000000000 */
[C---:B------:R-:W-:Y:S02]  /*4db0*/  VIADD R67, R45.reuse, 0xb00 ;  /* 0x00000b002d437836 */ /* 0x040fe40000000000 */
[----:B------:R-:W-:-:S07]  /*4dc0*/  VIADD R69, R45, 0xc00 ;  /* 0x00000c002d457836 */ /* 0x000fce0000000000 */
.L_x_17663:
[----:B------:R-:W2:Y:S01]  /*4dd0*/  LDG.E.CONSTANT R4, desc[UR10][R36.64] ;  /* 0x0000000a24047981 */ /* 0x000ea2000c1e9900 */
[----:B------:R-:W0:Y:S01]  /*4de0*/  LDC.64 R2, c[0x0][0x228] ;  /* 0x00008a00ff027b82 */ /* 0x000e220000000a00 */
[----:B--2---:R-:W-:Y:S01]  /*4df0*/  SHF.R.S32.HI R5, RZ, 0x1f, R4 ;  /* 0x0000001fff057819 */ /* 0x004fe20000011404 */
[----:B------:R-:W-:-:S04]  /*4e00*/  IMAD.WIDE.U32 R14, R4, UR7, R30 ;  /* 0x00000007040e7c25 */ /* 0x000fc8000f8e001e */
[----:B------:R-:W-:Y:S01]  /*4e10*/  IMAD R5, R5, UR7, RZ ;  /* 0x0000000705057c24 */ /* 0x000fe2000f8e02ff */
[-C--:B------:R-:W-:Y:S02]  /*4e20*/  IADD3 R9, P1, R59, R14.reuse, RZ ;  /* 0x0000000e3b097210 */ /* 0x080fe40007f3e0ff */
[-C--:B------:R-:W-:Y:S01]  /*4e30*/  IADD3 R7, P6, R61, R14.reuse, RZ ;  /* 0x0000000e3d077210 */ /* 0x080fe20007fde0ff */
        /* <DEDUP_REMOVED lines=9> */
[----:B------:R-:W-:Y:S02]  /*4ed0*/  LEA.HI.X.SX32 R16, R59, R96, 0x1, P1 ;  /* 0x000000603b107211 */ /* 0x000fe400008f0eff */
[----:B------:R-:W-:-:S02]  /*4ee0*/  LEA R8, P2, R7, R2, 0x1 ;  /* 0x0000000207087211 */ /* 0x000fc400078408ff */
[-C--:B------:R-:W-:Y:S02]  /*4ef0*/  LEA.HI.X.SX32 R18, R57, R96.reuse, 0x1, P0 ;  /* 0x0000006039127211 */ /* 0x080fe400000f0eff */
[----:B------:R-:W-:Y:S02]  /*4f00*/  LEA.HI.X.SX32 R12, R61, R96, 0x1, P6 ;  /* 0x000000603d0c7211 */ /* 0x000fe400030f0eff */
[----:B------:R-:W-:Y:S02]  /*4f10*/  LEA R6, P0, R4, R2, 0x1 ;  /* 0x0000000204067211 */ /* 0x000fe400078008ff */
[----:B------:R-:W-:Y:S02]  /*4f20*/  LEA.HI.X.SX32 R5, R63, R96, 0x1, P5 ;  /* 0x000000603f057211 */ /* 0x000fe400028f0eff */
[-C--:B------:R-:W-:Y:S02]  /*4f30*/  LEA.HI.X R83, R9, R3.reuse, R16, 0x1, P3 ;  /* 0x0000000309537211 */ /* 0x080fe400018f0c10 */
[----:B------:R-:W-:-:S02]  /*4f40*/  LEA.HI.X R9, R7, R3, R12, 0x1, P2 ;  /* 0x0000000307097211 */ /* 0x000fc400010f0c0c */
[-C--:B------:R-:W-:Y:S01]  /*4f50*/  LEA.HI.X R7, R4, R3.reuse, R5, 0x1, P0 ;  /* 0x0000000304077211 */ /* 0x080fe200000f0c05 */
[----:B------:R-:W5:Y:S01]  /*4f60*/  LDG.E.CONSTANT R62, desc[UR10][R82.64] ;  /* 0x0000000a523e7981 */ /* 0x000f62000c1e9900 */
[----:B------:R-:W-:Y:S02]  /*4f70*/  IADD3 R5, P6, R65, R14, RZ ;  /* 0x0000000e41057210 */ /* 0x000fe40007fde0ff */
[-C--:B------:R-:W-:Y:S01]  /*4f80*/  LEA R78, P4, R13, R2.reuse, 0x1 ;  /* 0x000000020d4e7211 */ /* 0x080fe200078808ff */
[----:B------:R-:W5:Y:S01]  /*4f90*/  LDG.E.CONSTANT R64, desc[UR10][R82.64+0x4] ;  /* 0x0000040a52407981 */ /* 0x000f62000c1e9900 */
[----:B------:R-:W-:Y:S02]  /*4fa0*/  LEA R4, P2, R5, R2, 0x1 ;  /* 0x0000000205047211 */ /* 0x000fe400078408ff */
[----:B------:R-:W-:Y:S01]  /*4fb0*/  LEA.HI.X.SX32 R52, R65, R96, 0x1, P6 ;  /* 0x0000006041347211 */ /* 0x000fe200030f0eff */
[----:B------:R-:W5:Y:S01]  /*4fc0*/  LDG.E.CONSTANT R66, desc[UR10][R82.64+0x8] ;  /* 0x0000080a52427981 */ /* 0x000f62000c1e9900 */
[----:B------:R-:W-:-:S02]  /*4fd0*/  LEA.HI.X R79, R13, R3, R18, 0x1, P4 ;  /* 0x000000030d4f7211 */ /* 0x000fc400020f0c12 */
[----:B------:R-:W-:Y:S01]  /*4fe0*/  LEA.HI.X R5, R5, R3, R52, 0x1, P2 ;  /* 0x0000000305057211 */ /* 0x000fe200010f0c34 */
[----:B------:R-:W5:Y:S01]  /*4ff0*/  LDG.E.CONSTANT R68, desc[UR10][R82.64+0xc] ;  /* 0x00000c0a52447981 */ /* 0x000f62000c1e9900 */
[-C--:B------:R-:W-:Y:S02]  /*5000*/  IADD3 R13, P5, R67, R14.reuse, RZ ;  /* 0x0000000e430d7210 */ /* 0x080fe40007fbe0ff */
[----:B------:R-:W-:Y:S01]  /*5010*/  IADD3 R19, P4, R69, R14, RZ ;  /* 0x0000000e45137210 */ /* 0x000fe20007f9e0ff */
[----:B------:R-:W5:Y:S01]  /*5020*/  LDG.E.CONSTANT R54, desc[UR10][R78.64] ;  /* 0x0000000a4e367981 */ /* 0x000f62000c1e9900 */
[----:B------:R-:W-:Y:S02]  /*5030*/  LEA R12, P1, R13, R2, 0x1 ;  /* 0x000000020d0c7211 */ /* 0x000fe400078208ff */
[----:B------:R-:W-:Y:S01]  /*5040*/  LEA.HI.X.SX32 R50, R67, R96, 0x1, P5 ;  /* 0x0000006043327211 */ /* 0x000fe200028f0eff */
[----:B------:R-:W5:Y:S01]  /*5050*/  LDG.E.CONSTANT R56, desc[UR10][R78.64+0x4] ;  /* 0x0000040a4e387981 */ /* 0x000f62000c1e9900 */
[----:B------:R-:W-:-:S02]  /*5060*/  LEA R18, P0, R19, R2, 0x1 ;  /* 0x0000000213127211 */ /* 0x000fc400078008ff */
[-C--:B------:R-:W-:Y:S01]  /*5070*/  LEA.HI.X R13, R13, R3.reuse, R50, 0x1, P1 ;  /* 0x000000030d0d7211 */ /* 0x080fe200008f0c32 */
[----:B------:R-:W5:Y:S01]  /*5080*/  LDG.E.CONSTANT R58, desc[UR10][R78.64+0x8] ;  /* 0x0000080a4e3a7981 */ /* 0x000f62000c1e9900 */
[----:B------:R-:W-:Y:S02]  /*5090*/  LEA.HI.X.SX32 R48, R69, R96, 0x1, P4 ;  /* 0x0000006045307211 */ /* 0x000fe400020f0eff */
[----:B------:R-:W-:Y:S01]  /*50a0*/  IADD3 R17, P3, R71, R14, RZ ;  /* 0x0000000e47117210 */ /* 0x000fe20007f7e0ff */
[----:B------:R-:W5:Y:S01]  /*50b0*/  LDG.E.CONSTANT R60, desc[UR10][R78.64+0xc] ;  /* 0x00000c0a4e3c7981 */ /* 0x000f62000c1e9900 */
[----:B------:R-:W-:Y:S02]  /*50c0*/  LEA.HI.X R19, R19, R3, R48, 0x1, P0 ;  /* 0x0000000313137211 */ /* 0x000fe400000f0c30 */
[----:B------:R-:W-:Y:S01]  /*50d0*/  LEA R16, P6, R17, R2, 0x1 ;  /* 0x0000000211107211 */ /* 0x000fe200078c08ff */
[----:B------:R-:W5:Y:S01]  /*50e0*/  LDG.E.CONSTANT R75, desc[UR10][R6.64] ;  /* 0x0000000a064b7981 */ /* 0x000f62000c1e9900 */
[----:B------:R-:W-:-:S03]  /*50f0*/  LEA.HI.X.SX32 R46, R71, R96, 0x1, P3 ;  /* 0x00000060472e7211 */ /* 0x000fc600018f0eff */
[----:B------:R-:W5:Y:S01]  /*5100*/  LDG.E.CONSTANT R76, desc[UR10][R6.64+0x4] ;  /* 0x0000040a064c7981 */ /* 0x000f62000c1e9900 */
[----:B------:R-:W-:-:S03]  /*5110*/  LEA.HI.X R17, R17, R3, R46, 0x1, P6 ;  /* 0x0000000311117211 */ /* 0x000fc600030f0c2e */
        /* <DEDUP_REMOVED lines=19> */
[----:B------:R-:W5:Y:S04]  /*5250*/  LDG.E.CONSTANT R87, desc[UR10][R18.64] ;  /* 0x0000000a12577981 */ /* 0x000f68000c1e9900 */
[----:B------:R-:W5:Y:S04]  /*5260*/  LDG.E.CONSTANT R88, desc[UR10][R18.64+0x4] ;  /* 0x0000040a12587981 */ /* 0x000f68000c1e9900 */
[----:B------:R-:W5:Y:S01]  /*5270*/  LDG.E.CONSTANT R89, desc[UR10][R18.64+0x8] ;  /* 0x0000080a12597981 */ /* 0x000f62000c1e9900 */
[----:B0-----:R-:W-:-:S03]  /*5280*/  F2FP.BF16.F32.PACK_AB R4, R5, R4 ;  /* 0x000000040504723e */ /* 0x001fc600000010ff */
[----:B------:R-:W5:Y:S01]  /*5290*/  LDG.E.CONSTANT R90, desc[UR10][R18.64+0xc] ;  /* 0x00000c0a125a7981 */ /* 0x000f62000c1e9900 */
[----:B------:R-:W-:Y:S01]  /*52a0*/  F2FP.BF16.F32.PACK_AB R99, R7, R6 ;  /* 0x000000060763723e */ /* 0x000fe200000010ff */
[----:B-1----:R-:W-:Y:S02]  /*52b0*/  IMAD.MOV.U32 R16, RZ, RZ, R4 ;  /* 0x000000ffff107224 */ /* 0x002fe400078e0004 */
        /* <DEDUP_REMOVED lines=12> */
[----:B0-----:R-:W0:Y:S01]  /*5380*/  LDS.128 R8, [R44] ;  /* 0x000000002c087984 */ /* 0x001e220000000c00 */
[----:B------:R-:W-:Y:S01]  /*5390*/  ISETP.NE.AND P0, PT, R97, RZ, PT ;  /* 0x000000ff6100720c */ /* 0x000fe20003f05270 */
[----:B------:R-:W-:Y:S01]  /*53a0*/  BSSY B1, `(.L_x_17635) ;  /* 0x0000021000017945 */ /* 0x000fe20003800000 */
[----:B0-----:R-:W-:-:S11]  /*53b0*/  F2FP.BF16.F32.PACK_AB R100, R9, R8 ;  /* 0x000000080964723e */ /* 0x001fd600000010ff */
        /* <DEDUP_REMOVED lines=31> */
.L_x_17636:
[----:B------:R-:W-:Y:S05]  /*55b0*/  BSYNC B1 ;  /* 0x0000000000017941 */ /* 0x000fea0003800000 */
.L_x_17635:
[----:B------:R-:W-:Y:S01]  /*55c0*/  IMAD.MOV.U32 R9, RZ, RZ, R99 ;  /* 0x000000ffff097224 */ /* 0x000fe200078e0063 */
[----:B------:R-:W-:Y:S01]  /*55d0*/  F2FP.BF16.F32.PACK_AB R17, R11, R10 ;  /* 0x0000000a0b11723e */ /* 0x000fe200000010ff */
[----:B-----5:R-:W-:Y:S02]  /*55e0*/  HMUL2.BF16_V2 R5, R16, R5 ;  /* 0x0000000510057232 */ /* 0x020fe40000200000 */
[----:B------:R-:W-:Y:S01]  /*55f0*/  IMAD.MOV.U32 R8, RZ, RZ, R100 ;  /* 0x000000ffff087224 */ /* 0x000fe200078e0064 */
[----:B------:R-:W-:Y:S01]  /*5600*/  IADD3 R19, P1, R49, R14, RZ ;  /* 0x0000000e31137210 */ /* 0x000fe20007f3e0ff */
[----:B------:R-:W-:Y:S01]  /*5610*/  HFMA2.MMA.BF16_V2 R15, R9, R4, -RZ ;  /* 0x00000004090f7235 */ /* 0x000fe200003000ff */
[C---:B------:R-:W-:Y:S02]  /*5620*/  PRMT R4, R5.reuse, 0x7610, R4 ;  /* 0x0000761005047816 */ /* 0x040fe40000000004 */
[----:B------:R-:W-:Y:S01]  /*5630*/  HMUL2.BF16_V2 R7, R8, R7 ;  /* 0x0000000708077232 */ /* 0x000fe20000200000 */
[----:B------:R-:W-:-:S02]  /*5640*/  PRMT R5, R5, 0x7632, R5 ;  /* 0x0000763205057816 */ /* 0x000fc40000000005 */
[----:B------:R-:W-:Y:S02]  /*5650*/  SHF.L.U32 R4, R4, 0x10, RZ ;  /* 0x0000001004047819 */ /* 0x000fe400000006ff */
[----:B------:R-:W-:Y:S01]  /*5660*/  IADD3 R95, P5, R53, R14, RZ ;  /* 0x0000000e355f7210 */ /* 0x000fe20007fbe0ff */
[----:B------:R-:W-:Y:S01]  /*5670*/  IMAD.U32 R5, R5, 0x10000, RZ ;  /* 0x0001000005057824 */ /* 0x000fe200078e00ff */
[C---:B------:R-:W-:Y:S02]  /*5680*/  PRMT R11, R15.reuse, 0x7632, R11 ;  /* 0x000076320f0b7816 */ /* 0x040fe4000000000b */
[----:B------:R-:W-:Y:S01]  /*5690*/  PRMT R10, R15, 0x7610, R10 ;  /* 0x000076100f0a7816 */ /* 0x000fe2000000000a */
[----:B------:R-:W-:Y:S01]  /*56a0*/  BSSY B1, `(.L_x_17637) ;  /* 0x000003f000017945 */ /* 0x000fe20003800000 */
[----:B------:R-:W-:Y:S01]  /*56b0*/  LEA.HI.X.SX32 R98, R53, R96, 0x1, P5 ;  /* 0x0000006035627211 */ /* 0x000fe200028f0eff */
[----:B------:R-:W-:Y:S01]  /*56c0*/  IMAD.U32 R18, R11, 0x10000, RZ ;  /* 0x000100000b127824 */ /* 0x000fe200078e00ff */
[----:B------:R-:W-:Y:S01]  /*56d0*/  MOV R11, R17 ;  /* 0x00000011000b7202 */ /* 0x000fe20000000f00 */
[----:B------:R-:W-:-:S02]  /*56e0*/  IMAD.U32 R15, R10, 0x10000, RZ ;  /* 0x000100000a0f7824 */ /* 0x000fc400078e00ff */
[--C-:B------:R-:W-:Y:S01]  /*56f0*/  FADD.FTZ R10, R4, R5.reuse ;  /* 0x00000005040a7221 */ /* 0x100fe20000010000 */
[C---:B------:R-:W-:Y:S02]  /*5700*/  PRMT R4, R7.reuse, 0x7610, R4 ;  /* 0x0000761007047816 */ /* 0x040fe40000000004 */
[----:B------:R-:W-:Y:S01]  /*5710*/  PRMT R5, R7, 0x7632, R5 ;  /* 0x0000763207057816 */ /* 0x000fe20000000005 */
[----:B------:R-:W-:Y:S01]  /*5720*/  HFMA2.MMA.BF16_V2 R6, R11, R6, -RZ ;  /* 0x000000060b067235 */ /* 0x000fe200003000ff */
[----:B------:R-:W-:Y:S01]  /*5730*/  FADD.FTZ R15, R15, R18 ;  /* 0x000000120f0f7221 */ /* 0x000fe20000010000 */
[----:B------:R-:W-:Y:S01]  /*5740*/  IMAD.U32 R4, R4, 0x10000, RZ ;  /* 0x0001000004047824 */ /* 0x000fe200078e00ff */
[----:B------:R-:W-:Y:S01]  /*5750*/  IADD3 R18, P3, R51, R14, RZ ;  /* 0x0000000e33127210 */ /* 0x000fe20007f7e0ff */
[----:B------:R-:W-:Y:S02]  /*5760*/  IMAD.U32 R5, R5, 0x10000, RZ ;  /* 0x0001000005057824 */ /* 0x000fe400078e00ff */
[----:B------:R-:W-:Y:S01]  /*5770*/  FADD.FTZ R10, R10, R15 ;  /* 0x0000000f0a0a7221 */ /* 0x000fe20000010000 */
[----:B------:R-:W-:Y:S01]  /*5780*/  LEA.HI.X.SX32 R14, R49, R96, 0x1, P1 ;  /* 0x00000060310e7211 */ /* 0x000fe200008f0eff */
[----:B------:R0:W5:Y:S01]  /*5790*/  LDG.E.CONSTANT R15, desc[UR10][R12.64+0x200] ;  /* 0x0002000a0c0f7981 */ /* 0x000162000c1e9900 */
[----:B------:R-:W-:Y:S01]  /*57a0*/  FADD.FTZ R5, R4, R5 ;  /* 0x0000000504057221 */ /* 0x000fe20000010000 */
[----:B------:R-:W-:-:S02]  /*57b0*/  LEA R4, P2, R19, R2, 0x1 ;  /* 0x0000000213047211 */ /* 0x000fc400078408ff */
[C---:B------:R-:W-:Y:S01]  /*57c0*/  PRMT R7, R6.reuse, 0x7632, R7 ;  /* 0x0000763206077816 */ /* 0x040fe20000000007 */
[----:B------:R-:W-:Y:S02]  /*57d0*/  IMAD.U32 R6, R6, 0x10000, RZ ;  /* 0x0001000006067824 */ /* 0x000fe400078e00ff */
[----:B------:R-:W-:Y:S01]  /*57e0*/  FADD.FTZ R10, R10, R5 ;  /* 0x000000050a0a7221 */ /* 0x000fe20000010000 */
[----:B------:R-:W-:Y:S02]  /*57f0*/  LEA.HI.X R5, R19, R3, R14, 0x1, P2 ;  /* 0x0000000313057211 */ /* 0x000fe400010f0c0e */
[----:B------:R-:W-:Y:S01]  /*5800*/  SHF.L.U32 R7, R7, 0x10, RZ ;  /* 0x0000001007077819 */ /* 0x000fe200000006ff */
[----:B------:R0:W5:Y:S04]  /*5810*/  LDG.E.CONSTANT R19, desc[UR10][R12.64+0x208] ;  /* 0x0002080a0c137981 */ /* 0x000168000c1e9900 */
[----:B------:R-:W-:Y:S01]  /*5820*/  FADD.FTZ R17, R6, R7 ;  /* 0x0000000706117221 */ /* 0x000fe20000010000 */
[----:B------:R0:W5:Y:S01]  /*5830*/  LDG.E.CONSTANT R14, desc[UR10][R12.64+0x20c] ;  /* 0x00020c0a0c0e7981 */ /* 0x000162000c1e9900 */
[----:B------:R-:W-:-:S02]  /*5840*/  LEA R6, P4, R18, R2, 0x1 ;  /* 0x0000000212067211 */ /* 0x000fc400078808ff */
[----:B------:R-:W-:Y:S01]  /*5850*/  FADD.FTZ R17, R10, R17 ;  /* 0x000000110a117221 */ /* 0x000fe20000010000 */
[----:B------:R-:W-:Y:S01]  /*5860*/  LEA.HI.X.SX32 R7, R51, R96, 0x1, P3 ;  /* 0x0000006033077211 */ /* 0x000fe200018f0eff */
[----:B------:R0:W5:Y:S01]  /*5870*/  LDG.E.CONSTANT R10, desc[UR10][R12.64+0x204] ;  /* 0x0002040a0c0a7981 */ /* 0x000162000c1e9900 */
[----:B------:R-:W-:Y:S02]  /*5880*/  LEA R2, P1, R95, R2, 0x1 ;  /* 0x000000025f027211 */ /* 0x000fe400078208ff */
[----:B------:R-:W-:Y:S01]  /*5890*/  LEA.HI.X R7, R18, R3, R7, 0x1, P4 ;  /* 0x0000000312077211 */ /* 0x000fe200020f0c07 */
[----:B------:R-:W-:Y:S10]  /*58a0*/  @P0 BRA `(.L_x_17638) ;  /* 0x0000000000780947 */ /* 0x000ff40003800000 */
[C---:B0-----:R-:W-:Y:S01]  /*58b0*/  VIADD R13, R47.reuse, 0x4 ;  /* 0x000000042f0d7836 */ /* 0x041fe20000000000 */
[CC--:B------:R-:W-:Y:S01]  /*58c0*/  ISETP.GE.AND P2, PT, R47.reuse, R0.reuse, PT ;  /* 0x000000002f00720c */ /* 0x0c0fe20003f46270 */
[C---:B------:R-:W-:Y:S01]  /*58d0*/  VIADD R99, R47.reuse, 0x2 ;  /* 0x000000022f637836 */ /* 0x040fe20000000000 */
[C---:B-----5:R-:W-:Y:S01]  /*58e0*/  PRMT R12, R10.reuse, 0x7632, R12 ;  /* 0x000076320a0c7816 */ /* 0x060fe2000000000c */
        /* <DEDUP_REMOVED lines=9> */
[----:B------:R-:W-:Y:S02]  /*5980*/  SEL R13, R12, RZ, !P6 ;  /* 0x000000ff0c0d7207 */ /* 0x000fe40007000000 */
[-C--:B------:R-:W-:Y:S02]  /*5990*/  ISETP.GE.AND P6, PT, R101, R0.reuse, PT ;  /* 0x000000006500720c */ /* 0x080fe40003fc6270 */
[----:B------:R-:W-:Y:S02]  /*59a0*/  IADD3 R103, R47, 0x5, RZ ;  /* 0x000000052f677810 */ /* 0x000fe40007ffe0ff */
[----:B------:R-:W-:Y:S02]  /*59b0*/  @P2 PRMT R15, RZ, 0x7610, R15 ;  /* 0x00007610ff0f2816 */ /* 0x000fe4000000000f */
        /* <DEDUP_REMOVED lines=13> */
.L_x_17638:
[----:B------:R-:W-:Y:S05]  /*5a90*/  BSYNC B1 ;  /* 0x0000000000017941 */ /* 0x000fea0003800000 */
.L_x_17637:
[----:B------:R-:W-:Y:S01]  /*5aa0*/  FADD.FTZ R20, R17, R20 ;  /* 0x0000001411147221 */ /* 0x000fe20000010000 */
[----:B------:R-:W-:Y:S01]  /*5ab0*/  LEA.HI.X R3, R95, R3, R98, 0x1, P1 ;  /* 0x000000035f037211 */ /* 0x000fe200008f0c62 */
[----:B-----5:R-:W-:Y:S01]  /*5ac0*/  HMUL2.BF16_V2 R17, R8, R19 ;  /* 0x0000001308117232 */ /* 0x020fe20000200000 */
[----:B------:R1:W5:Y:S01]  /*5ad0*/  LDG.E.CONSTANT R96, desc[UR10][R4.64+0x4] ;  /* 0x0000040a04607981 */ /* 0x000362000c1e9900 */
[----:B0-----:R-:W-:Y:S01]  /*5ae0*/  HFMA2.MMA.BF16_V2 R13, R9, R10, -RZ ;  /* 0x0000000a090d7235 */ /* 0x001fe200003000ff */
[----:B------:R-:W-:Y:S02]  /*5af0*/  HMUL2.BF16_V2 R15, R16, R15 ;  /* 0x0000000f100f7232 */ /* 0x000fe40000200000 */
[----:B------:R1:W5:Y:S01]  /*5b00*/  LDG.E.CONSTANT R19, desc[UR10][R4.64] ;  /* 0x0000000a04137981 */ /* 0x000362000c1e9900 */
[----:B------:R-:W-:Y:S01]  /*5b10*/  BSSY B1, `(.L_x_17639) ;  /* 0x0000026000017945 */ /* 0x000fe20003800000 */
[----:B------:R-:W-:Y:S02]  /*5b20*/  PRMT R18, R17, 0x7632, R18 ;  /* 0x0000763211127816 */ /* 0x000fe40000000012 */
[----:B------:R1:W5:Y:S01]  /*5b30*/  LDG.E.CONSTANT R95, desc[UR10][R4.64+0x8] ;  /* 0x0000080a045f7981 */ /* 0x000362000c1e9900 */
[----:B------:R-:W-:-:S02]  /*5b40*/  PRMT R10, R15, 0x7610, R10 ;  /* 0x000076100f0a7816 */ /* 0x000fc4000000000a */
[----:B------:R-:W-:Y:S01]  /*5b50*/  PRMT R12, R15, 0x7632, R12 ;  /* 0x000076320f0c7816 */ /* 0x000fe2000000000c */
[----:B------:R1:W5:Y:S01]  /*5b60*/  LDG.E.CONSTANT R98, desc[UR10][R4.64+0xc] ;  /* 0x00000c0a04627981 */ /* 0x000362000c1e9900 */
[----:B------:R-:W-:Y:S01]  /*5b70*/  PRMT R15, R13, 0x7632, R15 ;  /* 0x000076320d0f7816 */ /* 0x000fe2000000000f */
[----:B------:R-:W-:Y:S06]  /*5b80*/  @P0 BRA `(.L_x_17640) ;  /* 0x0000000000780947 */ /* 0x000fec0003800000 */
[C---:B-1----:R-:W-:Y:S01]  /*5b90*/  IADD3 R5, R47.reuse, 0x2, RZ ;  /* 0x000000022f057810 */ /* 0x042fe20007ffe0ff */
        /* <DEDUP_REMOVED lines=29> */
.L_x_17640:
[----:B------:R-:W-:Y:S05]  /*5d70*/  BSYNC B1 ;  /* 0x0000000000017941 */ /* 0x000fea0003800000 */
.L_x_17639:
[----:B-----5:R-:W-:Y:S01]  /*5d80*/  HFMA2.MMA.BF16_V2 R19, R16, R19, -RZ ;  /* 0x0000001310137235 */ /* 0x020fe200003000ff */
[----:B-1----:R-:W-:Y:S01]  /*5d90*/  SHF.L.U32 R5, R12, 0x10, RZ ;  /* 0x000000100c057819 */ /* 0x002fe200000006ff */
[----:B------:R-:W-:Y:S01]  /*5da0*/  IMAD.U32 R10, R10, 0x10000, RZ ;  /* 0x000100000a0a7824 */ /* 0x000fe200078e00ff */
[----:B------:R-:W-:Y:S01]  /*5db0*/  SHF.L.U32 R18, R18, 0x10, RZ ;  /* 0x0000001012127819 */ /* 0x000fe200000006ff */
[----:B------:R-:W-:Y:S02]  /*5dc0*/  IMAD.U32 R13, R13, 0x10000, RZ ;  /* 0x000100000d0d7824 */ /* 0x000fe400078e00ff */
[----:B------:R-:W-:Y:S02]  /*5dd0*/  HMUL2.BF16_V2 R96, R9, R96 ;  /* 0x0000006009607232 */ /* 0x000fe40000200000 */
[----:B------:R-:W-:Y:S02]  /*5de0*/  IMAD.U32 R4, R15, 0x10000, RZ ;  /* 0x000100000f047824 */ /* 0x000fe400078e00ff */
[----:B------:R-:W-:Y:S01]  /*5df0*/  FADD.FTZ R5, R10, R5 ;  /* 0x000000050a057221 */ /* 0x000fe20000010000 */
[----:B------:R-:W-:-:S02]  /*5e00*/  IMAD.U32 R17, R17, 0x10000, RZ ;  /* 0x0001000011117824 */ /* 0x000fc400078e00ff */
[----:B------:R-:W-:Y:S01]  /*5e10*/  HMUL2.BF16_V2 R95, R8, R95 ;  /* 0x0000005f085f7232 */ /* 0x000fe20000200000 */
[----:B------:R-:W-:Y:S01]  /*5e20*/  PRMT R10, R19, 0x7610, R10 ;  /* 0x00007610130a7816 */ /* 0x000fe2000000000a */
[----:B------:R-:W-:Y:S01]  /*5e30*/  FADD.FTZ R4, R13, R4 ;  /* 0x000000040d047221 */ /* 0x000fe20000010000 */
[----:B------:R-:W-:Y:S01]  /*5e40*/  FADD.FTZ R17, R17, R18 ;  /* 0x0000001211117221 */ /* 0x000fe20000010000 */
[----:B------:R-:W-:Y:S02]  /*5e50*/  PRMT R12, R19, 0x7632, R12 ;  /* 0x00007632130c7816 */ /* 0x000fe4000000000c */
[----:B------:R-:W-:Y:S02]  /*5e60*/  IMAD.U32 R18, R10, 0x10000, RZ ;  /* 0x000100000a127824 */ /* 0x000fe400078e00ff */
[----:B------:R-:W-:Y:S01]  /*5e70*/  FADD.FTZ R10, R5, R4 ;  /* 0x00000004050a7221 */ /* 0x000fe20000010000 */
[C---:B------:R-:W-:Y:S01]  /*5e80*/  HFMA2.MMA.BF16_V2 R4, R11.reuse, R14, -RZ ;  /* 0x0000000e0b047235 */ /* 0x040fe200003000ff */
[C---:B------:R-:W-:Y:S01]  /*5e90*/  PRMT R13, R96.reuse, 0x7610, R13 ;  /* 0x00007610600d7816 */ /* 0x040fe2000000000d */
[----:B------:R-:W-:Y:S01]  /*5ea0*/  HFMA2.MMA.BF16_V2 R14, R11, R98, -RZ ;  /* 0x000000620b0e7235 */ /* 0x000fe200003000ff */
[----:B------:R-:W-:Y:S01]  /*5eb0*/  PRMT R15, R96, 0x7632, R15 ;  /* 0x00007632600f7816 */ /* 0x000fe2000000000f */
[----:B------:R-:W-:-:S02]  /*5ec0*/  IMAD.U32 R19, R12, 0x10000, RZ ;  /* 0x000100000c137824 */ /* 0x000fc400078e00ff */
[----:B------:R-:W-:Y:S01]  /*5ed0*/  FADD.FTZ R10, R10, R17 ;  /* 0x000000110a0a7221 */ /* 0x000fe20000010000 */
[----:B------:R-:W-:Y:S01]  /*5ee0*/  IMAD.U32 R13, R13, 0x10000, RZ ;  /* 0x000100000d0d7824 */ /* 0x000fe200078e00ff */
[----:B------:R-:W-:Y:S01]  /*5ef0*/  SHF.L.U32 R12, R15, 0x10, RZ ;  /* 0x000000100f0c7819 */ /* 0x000fe200000006ff */
[----:B------:R-:W-:Y:S01]  /*5f00*/  FADD.FTZ R18, R18, R19 ;  /* 0x0000001312127221 */ /* 0x000fe20000010000 */
[----:B------:R0:W5:Y:S01]  /*5f10*/  LDG.E.CONSTANT R17, desc[UR10][R6.64+0x8] ;  /* 0x0000080a06117981 */ /* 0x000162000c1e9900 */
[C---:B------:R-:W-:Y:S01]  /*5f20*/  PRMT R5, R4.reuse, 0x7632, R5 ;  /* 0x0000763204057816 */ /* 0x040fe20000000005 */
[----:B------:R-:W-:Y:S02]  /*5f30*/  IMAD.U32 R4, R4, 0x10000, RZ ;  /* 0x0001000004047824 */ /* 0x000fe400078e00ff */
[--C-:B------:R-:W-:Y:S01]  /*5f40*/  FADD.FTZ R19, R13, R12.reuse ;  /* 0x0000000c0d137221 */ /* 0x100fe20000010000 */
[C---:B------:R-:W-:Y:S02]  /*5f50*/  PRMT R12, R95.reuse, 0x7610, R12 ;  /* 0x000076105f0c7816 */ /* 0x040fe4000000000c */
        /* <DEDUP_REMOVED lines=9> */
[----:B------:R-:W-:Y:S01]  /*5ff0*/  FADD.FTZ R14, R14, R15 ;  /* 0x0000000f0e0e7221 */ /* 0x000fe20000010000 */
[----:B------:R-:W-:Y:S01]  /*6000*/  FADD.FTZ R13, R12, R13 ;  /* 0x0000000d0c0d7221 */ /* 0x000fe20000010000 */
[----:B------:R0:W5:Y:S01]  /*6010*/  LDG.E.CONSTANT R15, desc[UR10][R6.64] ;  /* 0x0000000a060f7981 */ /* 0x000162000c1e9900 */
[----:B------:R-:W-:Y:S02]  /*6020*/  BSSY B1, `(.L_x_17641) ;  /* 0x0000023000017945 */ /* 0x000fe40003800000 */
[----:B------:R-:W-:Y:S01]  /*6030*/  FADD.FTZ R13, R18, R13 ;  /* 0x0000000d120d7221 */ /* 0x000fe20000010000 */
[----:B------:R0:W5:Y:S04]  /*6040*/  LDG.E.CONSTANT R4, desc[UR10][R6.64+0x4] ;  /* 0x0000040a06047981 */ /* 0x000168000c1e9900 */
[----:B------:R0:W5:Y:S01]  /*6050*/  LDG.E.CONSTANT R12, desc[UR10][R6.64+0xc] ;  /* 0x00000c0a060c7981 */ /* 0x000162000c1e9900 */
[----:B------:R-:W-:Y:S05]  /*6060*/  @P0 BRA `(.L_x_17642) ;  /* 0x0000000000780947 */ /* 0x000fea0003800000 */
        /* <DEDUP_REMOVED lines=9> */
[----:B-----5:R-:W-:Y:S02]  /*6100*/  SEL R18, R4, RZ, !P1 ;  /* 0x000000ff04127207 */ /* 0x020fe40004800000 */
[----:B------:R-:W-:-:S02]  /*6110*/  ISETP.GE.AND P4, PT, R7, R0, PT ;  /* 0x000000000700720c */ /* 0x000fc40003f86270 */
[----:B------:R-:W-:Y:S02]  /*6120*/  IADD3 R7, R47, 0x7, RZ ;  /* 0x000000072f077810 */ /* 0x000fe40007ffe0ff */
[----:B------:R-:W-:Y:S02]  /*6130*/  PRMT R6, R4, 0x7632, R6 ;  /* 0x0000763204067816 */ /* 0x000fe40000000006 */
[-C--:B------:R-:W-:Y:S02]  /*6140*/  ISETP.GE.AND P1, PT, R7, R0.reuse, PT ;  /* 0x000000000700720c */ /* 0x080fe40003f26270 */
        /* <DEDUP_REMOVED lines=16> */
.L_x_17642:
[----:B------:R-:W-:Y:S05]  /*6250*/  BSYNC B1 ;  /* 0x0000000000017941 */ /* 0x000fea0003800000 */
.L_x_17641:
[----:B------:R-:W-:Y:S01]  /*6260*/  FADD.FTZ R13, R13, R14 ;  /* 0x0000000e0d0d7221 */ /* 0x000fe20000010000 */
[----:B-----5:R-:W-:Y:S01]  /*6270*/  HMUL2.BF16_V2 R14, R8, R17 ;  /* 0x00000011080e7232 */ /* 0x020fe20000200000 */
[----:B------:R1:W5:Y:S01]  /*6280*/  LDG.E.CONSTANT R18, desc[UR10][R2.64+0x4] ;  /* 0x0000040a02127981 */ /* 0x000362000c1e9900 */
[----:B0-----:R-:W-:Y:S01]  /*6290*/  HFMA2.MMA.BF16_V2 R6, R9, R4, -RZ ;  /* 0x0000000409067235 */ /* 0x001fe200003000ff */
        /* <DEDUP_REMOVED lines=12> */
[CC--:B------:R-:W-:Y:S01]  /*6360*/  ISETP.GE.AND P5, PT, R47.reuse, R0.reuse, PT ;  /* 0x000000002f00720c */ /* 0x0c0fe20003fa6270 */
[C---:B------:R-:W-:Y:S01]  /*6370*/  VIADD R99, R47.reuse, 0x5 ;  /* 0x000000052f637836 */ /* 0x040fe20000000000 */
[----:B-----5:R-:W-:Y:S01]  /*6380*/  PRMT R2, R18, 0x7632, R2 ;  /* 0x0000763212027816 */ /* 0x020fe20000000002 */
        /* <DEDUP_REMOVED lines=26> */
.L_x_17644:
[----:B------:R-:W-:Y:S05]  /*6530*/  BSYNC B1 ;  /* 0x0000000000017941 */ /* 0x000fea0003800000 */
.L_x_17643:
[----:B------:R-:W-:Y:S01]  /*6540*/  IMAD.U32 R4, R4, 0x10000, RZ ;  /* 0x0001000004047824 */ /* 0x000fe200078e00ff */
[----:B-1---5:R-:W-:Y:S01]  /*6550*/  HFMA2.MMA.BF16_V2 R2, R16, R17, -RZ ;  /* 0x0000001110027235 */ /* 0x022fe200003000ff */
[----:B------:R-:W-:Y:S01]  /*6560*/  IMAD.U32 R5, R5, 0x10000, RZ ;  /* 0x0001000005057824 */ /* 0x000fe200078e00ff */
[----:B------:R-:W-:Y:S01]  /*6570*/  SHF.L.U32 R7, R7, 0x10, RZ ;  /* 0x0000001007077819 */ /* 0x000fe200000006ff */
[----:B------:R-:W-:Y:S01]  /*6580*/  IMAD.U32 R6, R6, 0x10000, RZ ;  /* 0x0001000006067824 */ /* 0x000fe200078e00ff */
[----:B------:R-:W-:Y:S01]  /*6590*/  HFMA2.MMA.BF16_V2 R12, R11, R12, -RZ ;  /* 0x0000000c0b0c7235 */ /* 0x000fe200003000ff */
[----:B------:R-:W-:Y:S01]  /*65a0*/  FADD.FTZ R4, R4, R5 ;  /* 0x0000000504047221 */ /* 0x000fe20000010000 */
[----:B------:R-:W-:Y:S02]  /*65b0*/  HMUL2.BF16_V2 R5, R9, R18 ;  /* 0x0000001209057232 */ /* 0x000fe40000200000 */
[----:B------:R-:W-:Y:S01]  /*65c0*/  FADD.FTZ R7, R6, R7 ;  /* 0x0000000706077221 */ /* 0x000fe20000010000 */
[----:B------:R-:W-:-:S02]  /*65d0*/  HMUL2.BF16_V2 R19, R8, R19 ;  /* 0x0000001308137232 */ /* 0x000fc40000200000 */
[----:B------:R-:W-:Y:S01]  /*65e0*/  IMAD.U32 R14, R14, 0x10000, RZ ;  /* 0x000100000e0e7824 */ /* 0x000fe200078e00ff */
[----:B------:R-:W-:Y:S01]  /*65f0*/  PRMT R3, R2, 0x7632, R3 ;  /* 0x0000763202037816 */ /* 0x000fe20000000003 */
[----:B------:R-:W-:Y:S01]  /*6600*/  FADD.FTZ R4, R4, R7 ;  /* 0x0000000704047221 */ /* 0x000fe20000010000 */
[C---:B------:R-:W-:Y:S01]  /*6610*/  PRMT R6, R5.reuse, 0x7632, R6 ;  /* 0x0000763205067816 */ /* 0x040fe20000000006 */
[----:B------:R-:W-:Y:S01]  /*6620*/  HFMA2.MMA.BF16_V2 R7, R11, R96, -RZ ;  /* 0x000000600b077235 */ /* 0x000fe200003000ff */
[----:B------:R-:W-:Y:S01]  /*6630*/  IMAD.U32 R5, R5, 0x10000, RZ ;  /* 0x0001000005057824 */ /* 0x000fe200078e00ff */
[----:B------:R-:W-:Y:S01]  /*6640*/  SHF.L.U32 R3, R3, 0x10, RZ ;  /* 0x0000001003037819 */ /* 0x000fe200000006ff */
[----:B------:R-:W-:Y:S01]  /*6650*/  IMAD.U32 R15, R15, 0x10000, RZ ;  /* 0x000100000f0f7824 */ /* 0x000fe200078e00ff */
[----:B------:R-:W-:Y:S01]  /*6660*/  BSSY B1, `(.L_x_17645) ;  /* 0x000003a000017945 */ /* 0x000fe20003800000 */
[----:B------:R-:W-:Y:S02]  /*6670*/  IMAD.U32 R6, R6, 0x10000, RZ ;  /* 0x0001000006067824 */ /* 0x000fe400078e00ff */
[----:B------:R-:W-:Y:S01]  /*6680*/  FADD.FTZ R21, R10, R21 ;  /* 0x000000150a157221 */ /* 0x000fe20000010000 */
[----:B------:R-:W-:-:S02]  /*6690*/  IMAD.U32 R2, R2, 0x10000, RZ ;  /* 0x0001000002027824 */ /* 0x000fc400078e00ff */
[----:B------:R-:W-:Y:S01]  /*66a0*/  FADD.FTZ R15, R14, R15 ;  /* 0x0000000f0e0f7221 */ /* 0x000fe20000010000 */
[--C-:B------:R-:W-:Y:S01]  /*66b0*/  FADD.FTZ R17, R5, R6.reuse ;  /* 0x0000000605117221 */ /* 0x100fe20000010000 */
[C---:B------:R-:W-:Y:S01]  /*66c0*/  PRMT R5, R19.reuse, 0x7610, R5 ;  /* 0x0000761013057816 */ /* 0x040fe20000000005 */
[----:B------:R-:W-:Y:S01]  /*66d0*/  FADD.FTZ R14, R2, R3 ;  /* 0x00000003020e7221 */ /* 0x000fe20000010000 */
[----:B------:R-:W-:Y:S01]  /*66e0*/  PRMT R6, R19, 0x7632, R6 ;  /* 0x0000763213067816 */ /* 0x000fe20000000006 */
        /* <DEDUP_REMOVED lines=49> */
.L_x_17646:
[----:B------:R-:W-:Y:S05]  /*6a00*/  BSYNC B1 ;  /* 0x0000000000017941 */ /* 0x000fea0003800000 */
.L_x_17645:
[----:B------:R-:W-:Y:S01]  /*6a10*/  FADD.FTZ R23, R4, R23 ;  /* 0x0000001704177221 */ /* 0x000fe20000010000 */
[----:B------:R-:W-:Y:S01]  /*6a20*/  HFMA2.MMA.BF16_V2 R4, R9, R48, -RZ ;  /* 0x0000003009047235 */ /* 0x000fe200003000ff */
        /* <DEDUP_REMOVED lines=17> */
[----:B------:R-:W-:-:S02]  /*6b40*/  SEL R15, R56, RZ, !P1 ;  /* 0x000000ff380f7207 */ /* 0x000fc40004800000 */
        /* <DEDUP_REMOVED lines=20> */
.L_x_17648:
[----:B------:R-:W-:Y:S05]  /*6c90*/  BSYNC B1 ;  /* 0x0000000000017941 */ /* 0x000fea0003800000 */
.L_x_17647:
        /* <DEDUP_REMOVED lines=14> */
[C---:B------:R-:W-:Y:S01]  /*6d80*/  PRMT R3, R54.reuse, 0x7610, R3 ;  /* 0x0000761036037816 */ /* 0x040fe20000000003 */
[----:B------:R-:W-:Y:S01]  /*6d90*/  IMAD.U32 R7, R7, 0x10000, RZ ;  /* 0x0001000007077824 */ /* 0x000fe200078e00ff */
[----:B------:R-:W-:Y:S01]  /*6da0*/  PRMT R4, R54, 0x7632, R4 ;  /* 0x0000763236047816 */ /* 0x000fe20000000004 */
[----:B------:R-:W-:Y:S01]  /*6db0*/  FADD.FTZ R5, R2, R5 ;  /* 0x0000000502057221 */ /* 0x000fe20000010000 */
        /* <DEDUP_REMOVED lines=21> */
[----:B------:R-:W-:Y:S02]  /*6f10*/  FADD.FTZ R15, R10, R15 ;  /* 0x0000000f0a0f7221 */ /* 0x000fe40000010000 */
[----:B------:R-:W-:Y:S01]  /*6f20*/  FADD.FTZ R4, R13, R4 ;  /* 0x000000040d047221 */ /* 0x000fe20000010000 */
        /* <DEDUP_REMOVED lines=31> */
.L_x_17650:
[----:B------:R-:W-:Y:S05]  /*7120*/  BSYNC B1 ;  /* 0x0000000000017941 */ /* 0x000fea0003800000 */
.L_x_17649:
        /* <DEDUP_REMOVED lines=13> */
[----:B------:R-:W-:Y:S01]  /*7200*/  PRMT R12, R72, 0x7632, R12 ;  /* 0x00007632480c7816 */ /* 0x000fe2000000000c */
[----:B------:R-:W-:Y:S01]  /*7210*/  VIADD R17, R47, 0x3 ;  /* 0x000000032f117836 */ /* 0x000fe20000000000 */
[-C--:B------:R-:W-:Y:S01]  /*7220*/  ISETP.GE.AND P3, PT, R19, R0.reuse, PT ;  /* 0x000000001300720c */ /* 0x080fe20003f66270 */
[----:B------:R-:W-:Y:S01]  /*7230*/  VIADD R19, R47, 0x7 ;  /* 0x000000072f137836 */ /* 0x000fe20000000000 */
[-C--:B------:R-:W-:Y:S01]  /*7240*/  ISETP.GE.AND P1, PT, R13, R0.reuse, PT ;  /* 0x000000000d00720c */ /* 0x080fe20003f26270 */
[C---:B------:R-:W-:Y:S01]  /*7250*/  VIADD R95, R47.reuse, 0x6 ;  /* 0x000000062f5f7836 */ /* 0x040fe20000000000 */
[----:B------:R-:W-:Y:S02]  /*7260*/  IADD3 R13, R47, 0x4, RZ ;  /* 0x000000042f0d7810 */ /* 0x000fe40007ffe0ff */
        /* <DEDUP_REMOVED lines=9> */
[C---:B------:R-:W-:Y:S02]  /*7300*/  PRMT R13, R73.reuse, 0x7632, R13 ;  /* 0x00007632490d7816 */ /* 0x040fe4000000000d */
        /* <DEDUP_REMOVED lines=10> */
.L_x_17652:
[----:B------:R-:W-:Y:S05]  /*73b0*/  BSYNC B1 ;  /* 0x0000000000017941 */ /* 0x000fea0003800000 */
.L_x_17651:
        /* <DEDUP_REMOVED lines=17> */
[----:B------:R-:W-:Y:S01]  /*74d0*/  IMAD.U32 R4, R4, 0x10000, RZ ;  /* 0x0001000004047824 */ /* 0x000fe200078e00ff */
[----:B------:R-:W-:Y:S01]  /*74e0*/  SHF.L.U32 R5, R5, 0x10, RZ ;  /* 0x0000001005057819 */ /* 0x000fe200000006ff */
[----:B------:R-:W-:Y:S01]  /*74f0*/  FADD.FTZ R6, R3, R6 ;  /* 0x0000000603067221 */ /* 0x000fe20000010000 */
        /* <DEDUP_REMOVED lines=18> */
[----:B------:R-:W-:-:S02]  /*7620*/  FADD.FTZ R14, R14, R17 ;  /* 0x000000110e0e7221 */ /* 0x000fc40000010000 */
        /* <DEDUP_REMOVED lines=37> */
.L_x_17654:
[----:B------:R-:W-:Y:S05]  /*7880*/  BSYNC B1 ;  /* 0x0000000000017941 */ /* 0x000fea0003800000 */
.L_x_17653:
        /* <DEDUP_REMOVED lines=8> */
[----:B------:R-:W-:Y:S02]  /*7910*/  SHF.L.U32 R2, R2, 0x10, RZ ;  /* 0x0000001002027819 */ /* 0x000fe400000006ff */
[----:B------:R-:W-:Y:S01]  /*7920*/  PRMT R5, R4, 0x7632, R5 ;  /* 0x0000763204057816 */ /* 0x000fe20000000005 */
[----:B------:R-:W-:Y:S01]  /*7930*/  IMAD.U32 R3, R3, 0x10000, RZ ;  /* 0x0001000003037824 */ /* 0x000fe200078e00ff */
[----:B------:R-:W-:Y:S01]  /*7940*/  PRMT R7, R6, 0x7632, R7 ;  /* 0x0000763206077816 */ /* 0x000fe20000000007 */
[----:B------:R-:W-:Y:S01]  /*7950*/  IMAD.U32 R10, R4, 0x10000, RZ ;  /* 0x00010000040a7824 */ /* 0x000fe200078e00ff */
[----:B------:R-:W-:Y:S01]  /*7960*/  SHF.L.U32 R6, R6, 0x10, RZ ;  /* 0x0000001006067819 */ /* 0x000fe200000006ff */
[----:B------:R-:W-:-:S02]  /*7970*/  IMAD.U32 R5, R5, 0x10000, RZ ;  /* 0x0001000005057824 */ /* 0x000fc400078e00ff */
[--C-:B------:R-:W-:Y:S01]  /*7980*/  FADD.FTZ R4, R2, R3.reuse ;  /* 0x0000000302047221 */ /* 0x100fe20000010000 */
[C---:B------:R-:W-:Y:S01]  /*7990*/  PRMT R2, R80.reuse, 0x7610, R2 ;  /* 0x0000761050027816 */ /* 0x040fe20000000002 */
[----:B------:R-:W-:Y:S01]  /*79a0*/  IMAD.U32 R7, R7, 0x10000, RZ ;  /* 0x0001000007077824 */ /* 0x000fe200078e00ff */
[----:B------:R-:W-:Y:S01]  /*79b0*/  PRMT R3, R80, 0x7632, R3 ;  /* 0x0000763250037816 */ /* 0x000fe20000000003 */
[----:B------:R-:W-:Y:S02]  /*79c0*/  FADD.FTZ R5, R10, R5 ;  /* 0x000000050a057221 */ /* 0x000fe40000010000 */
        /* <DEDUP_REMOVED lines=35> */
.L_x_17656:
[----:B------:R-:W-:Y:S05]  /*7c00*/  BSYNC B1 ;  /* 0x0000000000017941 */ /* 0x000fea0003800000 */
.L_x_17655:
        /* <DEDUP_REMOVED lines=11> */
[----:B------:R-:W-:Y:S01]  /*7cc0*/  SHF.L.U32 R5, R5, 0x10, RZ ;  /* 0x0000001005057819 */ /* 0x000fe200000006ff */
[----:B------:R-:W-:Y:S01]  /*7cd0*/  IMAD.U32 R13, R6, 0x10000, RZ ;  /* 0x00010000060d7824 */ /* 0x000fe200078e00ff */
[----:B------:R-:W-:Y:S01]  /*7ce0*/  PRMT R12, R10, 0x7632, R12 ;  /* 0x000076320a0c7816 */ /* 0x000fe2000000000c */
[----:B------:R-:W-:-:S02]  /*7cf0*/  IMAD.U32 R14, R7, 0x10000, RZ ;  /* 0x00010000070e7824 */ /* 0x000fc400078e00ff */
[--C-:B------:R-:W-:Y:S01]  /*7d00*/  FADD.FTZ R6, R4, R5.reuse ;  /* 0x0000000504067221 */ /* 0x100fe20000010000 */
[----:B------:R-:W-:Y:S01]  /*7d10*/  SHF.L.U32 R7, R12, 0x10, RZ ;  /* 0x000000100c077819 */ /* 0x000fe200000006ff */
[----:B------:R-:W-:Y:S01]  /*7d20*/  IMAD.U32 R10, R10, 0x10000, RZ ;  /* 0x000100000a0a7824 */ /* 0x000fe200078e00ff */
        /* <DEDUP_REMOVED lines=38> */
.L_x_17658:
[----:B------:R-:W-:Y:S05]  /*7f90*/  BSYNC B1 ;  /* 0x0000000000017941 */ /* 0x000fea0003800000 */
.L_x_17657:
[----:B------:R-:W-:Y:S01]  /*7fa0*/  HFMA2.MMA.BF16_V2 R10, R9, R84, -RZ ;  /* 0x00000054090a7235 */ /* 0x000fe200003000ff */
[----:B------:R-:W-:Y:S01]  /*7fb0*/  HMUL2.BF16_V2 R83, R16, R83 ;  /* 0x0000005310537232 */ /* 0x000fe20000200000 */
[----:B------:R-:W-:Y:S01]  /*7fc0*/  BSSY B1, `(.L_x_17659) ;  /* 0x0000027000017945 */ /* 0x000fe20003800000 */
[----:B------:R-:W-:Y:S02]  /*7fd0*/  HMUL2.BF16_V2 R13, R8, R85 ;  /* 0x00000055080d7232 */ /* 0x000fe40000200000 */
[----:B------:R-:W-:Y:S01]  /*7fe0*/  FADD.FTZ R5, R4, R5 ;  /* 0x0000000504057221 */ /* 0x000fe20000010000 */
[--C-:B------:R-:W-:Y:S01]  /*7ff0*/  FADD.FTZ R6, R6, R7.reuse ;  /* 0x0000000706067221 */ /* 0x100fe20000010000 */
[C---:B------:R-:W-:Y:S02]  /*8000*/  PRMT R4, R83.reuse, 0x7610, R4 ;  /* 0x0000761053047816 */ /* 0x040fe40000000004 */
[----:B------:R-:W-:Y:S02]  /*8010*/  PRMT R7, R83, 0x7632, R7 ;  /* 0x0000763253077816 */ /* 0x000fe40000000007 */
[----:B------:R-:W-:-:S02]  /*8020*/  PRMT R12, R10, 0x7632, R12 ;  /* 0x000076320a0c7816 */ /* 0x000fc4000000000c */
        /* <DEDUP_REMOVED lines=32> */
.L_x_17660:
[----:B------:R-:W-:Y:S05]  /*8230*/  BSYNC B1 ;  /* 0x0000000000017941 */ /* 0x000fea0003800000 */
.L_x_17659:
        /* <DEDUP_REMOVED lines=10> */
[----:B------:R-:W-:Y:S01]  /*82e0*/  IMAD.U32 R10, R10, 0x10000, RZ ;  /* 0x000100000a0a7824 */ /* 0x000fe200078e00ff */
[----:B------:R-:W-:Y:S01]  /*82f0*/  PRMT R13, R12, 0x7632, R13 ;  /* 0x000076320c0d7816 */ /* 0x000fe2000000000d */
[--C-:B------:R-:W-:Y:S01]  /*8300*/  FADD.FTZ R4, R4, R7.reuse ;  /* 0x0000000704047221 */ /* 0x100fe20000010000 */
[C---:B------:R-:W-:Y:S01]  /*8310*/  PRMT R7, R87.reuse, 0x7610, R7 ;  /* 0x0000761057077816 */ /* 0x040fe20000000007 */
[----:B------:R-:W-:Y:S01]  /*8320*/  FADD.FTZ R15, R10, R15 ;  /* 0x0000000f0a0f7221 */ /* 0x000fe20000010000 */
[----:B------:R-:W-:Y:S01]  /*8330*/  PRMT R10, R87, 0x7632, R10 ;  /* 0x00007632570a7816 */ /* 0x000fe2000000000a */
[----:B------:R-:W-:Y:S01]  /*8340*/  IMAD.U32 R12, R12, 0x10000, RZ ;  /* 0x000100000c0c7824 */ /* 0x000fe200078e00ff */
[----:B------:R-:W-:Y:S01]  /*8350*/  BSSY B1, `(.L_x_17661) ;  /* 0x000003e000017945 */ /* 0x000fe20003800000 */
[----:B------:R-:W-:Y:S01]  /*8360*/  IMAD.U32 R13, R13, 0x10000, RZ ;  /* 0x000100000d0d7824 */ /* 0x000fe200078e00ff */
[----:B------:R-:W-:Y:S01]  /*8370*/  SHF.L.U32 R10, R10, 0x10, RZ ;  /* 0x000000100a0a7819 */ /* 0x000fe200000006ff */
[----:B------:R-:W-:-:S02]  /*8380*/  IMAD.U32 R7, R7, 0x10000, RZ ;  /* 0x0001000007077824 */ /* 0x000fc400078e00ff */
[----:B------:R-:W-:Y:S01]  /*8390*/  FADD.FTZ R15, R4, R15 ;  /* 0x0000000f040f7221 */ /* 0x000fe20000010000 */
[----:B------:R-:W-:Y:S01]  /*83a0*/  FADD.FTZ R19, R12, R13 ;  /* 0x0000000d0c137221 */ /* 0x000fe20000010000 */
[C---:B------:R-:W-:Y:S01]  /*83b0*/  HFMA2.MMA.BF16_V2 R4, R11.reuse, R86, -RZ ;  /* 0x000000560b047235 */ /* 0x040fe200003000ff */
[----:B------:R-:W-:Y:S01]  /*83c0*/  FADD.FTZ R18, R7, R10 ;  /* 0x0000000a07127221 */ /* 0x000fe20000010000 */
[----:B------:R-:W-:Y:S01]  /*83d0*/  HFMA2.MMA.BF16_V2 R13, R11, R90, -RZ ;  /* 0x0000005a0b0d7235 */ /* 0x000fe200003000ff */
[----:B------:R-:W-:Y:S02]  /*83e0*/  HMUL2.BF16_V2 R10, R8, R89 ;  /* 0x00000059080a7232 */ /* 0x000fe40000200000 */
[----:B------:R-:W-:Y:S01]  /*83f0*/  FADD.FTZ R14, R15, R14 ;  /* 0x0000000e0f0e7221 */ /* 0x000fe20000010000 */
[----:B------:R-:W-:Y:S01]  /*8400*/  FADD.FTZ R18, R18, R19 ;  /* 0x0000001312127221 */ /* 0x000fe20000010000 */
        /* <DEDUP_REMOVED lines=10> */
[----:B------:R-:W-:-:S03]  /*84b0*/  SHF.L.U32 R12, R17, 0x10, RZ ;  /* 0x00000010110c7819 */ /* 0x000fc600000006ff */
[----:B------:R-:W-:Y:S01]  /*84c0*/  FADD.FTZ R73, R10, R73 ;  /* 0x000000490a497221 */ /* 0x000fe20000010000 */
[----:B------:R-:W-:Y:S01]  /*84d0*/  FADD.FTZ R7, R4, R7 ;  /* 0x0000000704077221 */ /* 0x000fe20000010000 */
[----:B------:R-:W-:Y:S02]  /*84e0*/  FADD.FTZ R13, R13, R12 ;  /* 0x0000000c0d0d7221 */ /* 0x000fe40000010000 */
[----:B------:R-:W-:Y:S01]  /*84f0*/  FADD.FTZ R18, R18, R73 ;  /* 0x0000004912127221 */ /* 0x000fe20000010000 */
[----:B------:R-:W-:-:S03]  /*8500*/  FADD.FTZ R14, R14, R7 ;  /* 0x000000070e0e7221 */ /* 0x000fc60000010000 */
[----:B------:R-:W-:Y:S01]  /*8510*/  FADD.FTZ R13, R18, R13 ;  /* 0x0000000d120d7221 */ /* 0x000fe20000010000 */
[----:B------:R-:W-:-:S03]  /*8520*/  FADD.FTZ R39, R14, R39 ;  /* 0x000000270e277221 */ /* 0x000fc60000010000 */
[----:B------:R-:W-:Y:S01]  /*8530*/  FADD.FTZ R40, R13, R40 ;  /* 0x000000280d287221 */ /* 0x000fe20000010000 */
[----:B------:R-:W-:Y:S06]  /*8540*/  @P0 BRA `(.L_x_17662) ;  /* 0x0000000000780947 */ /* 0x000fec0003800000 */
[C---:B------:R-:W-:Y:S01]  /*8550*/  VIADD R3, R47.reuse, 0x1 ;  /* 0x000000012f037836 */ /* 0x040fe20000000000 */
[CC--:B------:R-:W-:Y:S01]  /*8560*/  ISETP.GE.AND P6, PT, R47.reuse, R0.reuse, PT ;  /* 0x000000002f00720c */ /* 0x0c0fe20003fc6270 */
[C---:B------:R-:W-:Y:S01]  /*8570*/  VIADD R7, R47.reuse, 0x3 ;  /* 0x000000032f077836 */ /* 0x040fe20000000000 */
[----:B------:R-:W-:Y:S01]  /*8580*/  PRMT R2, R92, 0x7632, R2 ;  /* 0x000076325c027816 */ /* 0x000fe20000000002 */
[----:B------:R-:W-:Y:S01]  /*8590*/  VIADD R5, R47, 0x2 ;  /* 0x000000022f057836 */ /* 0x000fe20000000000 */
        /* <DEDUP_REMOVED lines=11> */
[----:B------:R-:W-:Y:S02]  /*8650*/  SEL R3, R92, RZ, !P5 ;  /* 0x000000ff5c037207 */ /* 0x000fe40006800000 */
[----:B------:R-:W-:Y:S02]  /*8660*/  ISETP.GE.AND P2, PT, R5, R0, PT ;  /* 0x000000000500720c */ /* 0x000fe40003f46270 */
[----:B------:R-:W-:Y:S02]  /*8670*/  SEL R92, R2, RZ, !P4 ;  /* 0x000000ff025c7207 */ /* 0x000fe40006000000 */
[----:B------:R-:W-:-:S02]  /*8680*/  PRMT R4, R93, 0x7632, R4 ;  /* 0x000076325d047816 */ /* 0x000fc40000000004 */
[----:B------:R-:W-:Y:S02]  /*8690*/  PRMT R2, R91, 0x7632, R2 ;  /* 0x000076325b027816 */ /* 0x000fe40000000002 */
[----:B------:R-:W-:Y:S02]  /*86a0*/  SEL R5, R94, RZ, !P1 ;  /* 0x000000ff5e057207 */ /* 0x000fe40004800000 */
[----:B------:R-:W-:Y:S02]  /*86b0*/  SEL R93, R93, RZ, !P3 ;  /* 0x000000ff5d5d7207 */ /* 0x000fe40005800000 */
[----:B------:R-:W-:Y:S02]  /*86c0*/  SEL R4, R4, RZ, !P2 ;  /* 0x000000ff04047207 */ /* 0x000fe40005000000 */
[----:B------:R-:W-:Y:S02]  /*86d0*/  SEL R2, R2, RZ, !P0 ;  /* 0x000000ff02027207 */ /* 0x000fe40004000000 */
[----:B------:R-:W-:-:S02]  /*86e0*/  @P6 PRMT R94, R5, 0x5410, RZ ;  /* 0x00005410055e6816 */ /* 0x000fc400000000ff */
[----:B------:R-:W-:Y:S02]  /*86f0*/  PRMT R92, R3, 0x5410, R92 ;  /* 0x00005410035c7816 */ /* 0x000fe4000000005c */
[----:B------:R-:W-:Y:S02]  /*8700*/  PRMT R93, R93, 0x5410, R4 ;  /* 0x000054105d5d7816 */ /* 0x000fe40000000004 */
[----:B------:R-:W-:Y:S02]  /*8710*/  PRMT R91, R91, 0x5410, R2 ;  /* 0x000054105b5b7816 */ /* 0x000fe40000000002 */
[----:B------:R-:W-:-:S07]  /*8720*/  @!P6 PRMT R94, R5, 0x7610, R94 ;  /* 0x00007610055ee816 */ /* 0x000fce000000005e */
.L_x_17662:
[----:B------:R-:W-:Y:S05]  /*8730*/  BSYNC B1 ;  /* 0x0000000000017941 */ /* 0x000fea0003800000 */
.L_x_17661:
[----:B------:R-:W-:Y:S01]  /*8740*/  HFMA2.MMA.BF16_V2 R4, R9, R92, -RZ ;  /* 0x0000005c09047235 */ /* 0x000fe200003000ff */
[----:B------:R-:W-:Y:S01]  /*8750*/  HMUL2.BF16_V2 R2, R16, R91 ;  /* 0x0000005b10027232 */ /* 0x000fe20000200000 */
[----:B------:R-:W-:Y:S01]  /*8760*/  IADD3 R42, R42, 0x4, RZ ;  /* 0x000000042a2a7810 */ /* 0x000fe20007ffe0ff */
[----:B------:R-:W-:Y:S01]  /*8770*/  HMUL2.BF16_V2 R6, R8, R93 ;  /* 0x0000005d08067232 */ /* 0x000fe20000200000 */
[----:B------:R-:W-:Y:S01]  /*8780*/  HFMA2.MMA.BF16_V2 R8, R11, R94, -RZ ;  /* 0x0000005e0b087235 */ /* 0x000fe200003000ff */
[----:B------:R-:W-:Y:S01]  /*8790*/  IADD3 R36, P1, R36, 0x10, RZ ;  /* 0x0000001024247810 */ /* 0x000fe20007f3e0ff */
[----:B------:R-:W-:Y:S01]  /*87a0*/  VIADD R97, R97, 0xfffffffc ;  /* 0xfffffffc61617836 */ /* 0x000fe20000000000 */
[----:B------:R-:W-:Y:S01]  /*87b0*/  PRMT R3, R2, 0x7632, R3 ;  /* 0x0000763202037816 */ /* 0x000fe20000000003 */
[----:B------:R-:W-:Y:S01]  /*87c0*/  VIADD R47, R47, 0x80 ;  /* 0x000000802f2f7836 */ /* 0x000fe20000000000 */
[----:B------:R-:W-:Y:S01]  /*87d0*/  PRMT R7, R6, 0x7632, R7 ;  /* 0x0000763206077816 */ /* 0x000fe20000000007 */
[----:B------:R-:W-:Y:S01]  /*87e0*/  VIADD R44, R44, 0x200 ;  /* 0x000002002c2c7836 */ /* 0x000fe20000000000 */
[----:B------:R-:W-:Y:S01]  /*87f0*/  PRMT R5, R4, 0x7632, R5 ;  /* 0x0000763204057816 */ /* 0x000fe20000000005 */
[----:B------:R-:W-:Y:S01]  /*8800*/  IMAD.U32 R10, R3, 0x10000, RZ ;  /* 0x00010000030a7824 */ /* 0x000fe200078e00ff */
[----:B------:R-:W-:Y:S01]  /*8810*/  SHF.L.U32 R9, R2, 0x10, RZ ;  /* 0x0000001002097819 */ /* 0x000fe200000006ff */
[----:B------:R-:W-:Y:S01]  /*8820*/  IMAD.U32 R4, R4, 0x10000, RZ ;  /* 0x0001000004047824 */ /* 0x000fe200078e00ff */
[----:B------:R-:W-:Y:S01]  /*8830*/  PRMT R2, R8, 0x7632, R2 ;  /* 0x0000763208027816 */ /* 0x000fe20000000002 */
[----:B------:R-:W-:Y:S01]  /*8840*/  IMAD.U32 R5, R5, 0x10000, RZ ;  /* 0x0001000005057824 */ /* 0x000fe200078e00ff */
[----:B------:R-:W-:Y:S01]  /*8850*/  SHF.L.U32 R6, R6, 0x10, RZ ;  /* 0x0000001006067819 */ /* 0x000fe200000006ff */
[----:B------:R-:W-:-:S02]  /*8860*/  IMAD.U32 R7, R7, 0x10000, RZ ;  /* 0x0001000007077824 */ /* 0x000fc400078e00ff */
[----:B------:R-:W-:Y:S01]  /*8870*/  FADD.FTZ R9, R9, R10 ;  /* 0x0000000a09097221 */ /* 0x000fe20000010000 */
[----:B------:R-:W-:Y:S01]  /*8880*/  FADD.FTZ R4, R4, R5 ;  /* 0x0000000504047221 */ /* 0x000fe20000010000 */
[----:B------:R-:W-:Y:S01]  /*8890*/  ISETP.GE.AND P0, PT, R42, R35, PT ;  /* 0x000000232a00720c */ /* 0x000fe20003f06270 */
[----:B------:R-:W-:Y:S02]  /*88a0*/  IMAD.U32 R8, R8, 0x10000, RZ ;  /* 0x0001000008087824 */ /* 0x000fe400078e00ff */
[----:B------:R-:W-:Y:S01]  /*88b0*/  FADD.FTZ R7, R6, R7 ;  /* 0x0000000706077221 */ /* 0x000fe20000010000 */
[----:B------:R-:W-:Y:S02]  /*88c0*/  IMAD.U32 R3, R2, 0x10000, RZ ;  /* 0x0001000002037824 */ /* 0x000fe400078e00ff */
[----:B------:R-:W-:Y:S01]  /*88d0*/  FADD.FTZ R4, R9, R4 ;  /* 0x0000000409047221 */ /* 0x000fe20000010000 */
[----:B------:R-:W-:Y:S01]  /*88e0*/  IADD3.X R37, RZ, R37, RZ, P1, !PT ;  /* 0x00000025ff257210 */ /* 0x000fe20000ffe4ff */
[----:B------:R-:W-:-:S02]  /*88f0*/  FADD.FTZ R3, R8, R3 ;  /* 0x0000000308037221 */ /* 0x000fc40000010000 */
[----:B------:R-:W-:-:S04]  /*8900*/  FADD.FTZ R4, R4, R7 ;  /* 0x0000000704047221 */ /* 0x000fc80000010000 */
[----:B------:R-:W-:-:S04]  /*8910*/  FADD.FTZ R4, R4, R3 ;  /* 0x0000000304047221 */ /* 0x000fc80000010000 */
[----:B------:R-:W-:Y:S01]  /*8920*/  FADD.FTZ R41, R4, R41 ;  /* 0x0000002904297221 */ /* 0x000fe20000010000 */
[----:B------:R-:W-:Y:S06]  /*8930*/  @!P0 BRA `(.L_x_17663) ;  /* 0xffffffc400248947 */ /* 0x000fec000383ffff */
.L_x_17634:
[----:B------:R-:W-:Y:S05]  /*8940*/  BSYNC B0 ;  /* 0x0000000000007941 */ /* 0x000fea0003800000 */
.L_x_17632:
[----:B--2---:R-:W1:Y:S01]  /*8950*/  SHFL.BFLY PT, R6, R27, 0x2, 0x1f ;  /* 0x0c401f001b067f89 */ /* 0x004e6200000e0000 */
[----:B------:R-:W-:Y:S01]  /*8960*/  SHF.R.S32.HI R14, RZ, 0x1f, R33 ;  /* 0x0000001fff0e7819 */ /* 0x000fe20000011421 */
[----:B------:R-:W2:Y:S01]  /*8970*/  S2UR UR5, SR_CgaCtaId ;  /* 0x00000000000579c3 */ /* 0x000ea20000008800 */
[----:B------:R-:W-:Y:S01]  /*8980*/  UMOV UR4, 0x400 ;  /* 0x0000040000047882 */ /* 0x000fe20000000000 */
[----:B------:R-:W3:Y:S01]  /*8990*/  SHFL.BFLY PT, R0, R21, 0x2, 0x1f ;  /* 0x0c401f0015007f89 */ /* 0x000ee200000e0000 */
[----:B------:R-:W-:Y:S01]  /*89a0*/  LEA.HI R37, R14, R33, RZ, 0x2 ;  /* 0x000000210e257211 */ /* 0x000fe200078f10ff */
[----:B------:R-:W-:Y:S01]  /*89b0*/  UIADD3 UR4, UR4, 0x100, URZ ;  /* 0x0000010004047890 */ /* 0x000fe2000fffe03f */
[----:B------:R-:W-:Y:S01]  /*89c0*/  BSSY B0, `(.L_x_17664) ;  /* 0x0000055000007945 */ /* 0x000fe20003800000 */
[----:B------:R-:W4:Y:S04]  /*89d0*/  SHFL.BFLY PT, R2, R23, 0x2, 0x1f ;  /* 0x0c401f0017027f89 */ /* 0x000f2800000e0000 */
[----:B------:R-:W5:Y:S04]  /*89e0*/  SHFL.BFLY PT, R7, R24, 0x2, 0x1f ;  /* 0x0c401f0018077f89 */ /* 0x000f6800000e0000 */
[----:B------:R-:W5:Y:S04]  /*89f0*/  SHFL.BFLY PT, R3, R20, 0x2, 0x1f ;  /* 0x0c401f0014037f89 */ /* 0x000f6800000e0000 */
[----:B------:R-:W5:Y:S04]  /*8a00*/  SHFL.BFLY PT, R5, R22, 0x2, 0x1f ;  /* 0x0c401f0016057f89 */ /* 0x000f6800000e0000 */
[----:B0-----:R-:W0:Y:S01]  /*8a10*/  SHFL.BFLY PT, R4, R25, 0x2, 0x1f ;  /* 0x0c401f0019047f89 */ /* 0x001e2200000e0000 */
[----:B-1----:R-:W-:Y:S01]  /*8a20*/  FADD.FTZ R27, R6, R27 ;  /* 0x0000001b061b7221 */ /* 0x002fe20000010000 */
[----:B--2---:R-:W-:-:S02]  /*8a30*/  ULEA UR4, UR5, UR4, 0x18 ;  /* 0x0000000405047291 */ /* 0x004fc4000f8ec03f */
[----:B------:R-:W1:Y:S01]  /*8a40*/  SHFL.BFLY PT, R11, R26, 0x2, 0x1f ;  /* 0x0c401f001a0b7f89 */ /* 0x000e6200000e0000 */
[----:B---3--:R-:W-:Y:S01]  /*8a50*/  FADD.FTZ R21, R0, R21 ;  /* 0x0000001500157221 */ /* 0x008fe20000010000 */
[----:B------:R-:W-:Y:S02]  /*8a60*/  LOP3.LUT R0, R33, 0x3, RZ, 0xc0, !PT ;  /* 0x0000000321007812 */ /* 0x000fe400078ec0ff */
[----:B------:R-:W2:Y:S01]  /*8a70*/  SHFL.BFLY PT, R13, R28, 0x2, 0x1f ;  /* 0x0c401f001c0d7f89 */ /* 0x000ea200000e0000 */
[----:B----4-:R-:W-:Y:S01]  /*8a80*/  FADD.FTZ R23, R2, R23 ;  /* 0x0000001702177221 */ /* 0x010fe20000010000 */
[----:B------:R-:W-:Y:S02]  /*8a90*/  ISETP.NE.AND P2, PT, R0, RZ, PT ;  /* 0x000000ff0000720c */ /* 0x000fe40003f45270 */
[----:B------:R-:W3:Y:S01]  /*8aa0*/  SHFL.BFLY PT, R15, R34, 0x2, 0x1f ;  /* 0x0c401f00220f7f89 */ /* 0x000ee200000e0000 */
[----:B-----5:R-:W-:Y:S01]  /*8ab0*/  FADD.FTZ R7, R7, R24 ;  /* 0x0000001807077221 */ /* 0x020fe20000010000 */
[----:B------:R-:W-:-:S02]  /*8ac0*/  ISETP.GT.OR P0, PT, R29, 0x3f, P2 ;  /* 0x0000003f1d00780c */ /* 0x000fc40001704670 */
[----:B------:R-:W4:Y:S01]  /*8ad0*/  SHFL.BFLY PT, R17, R38, 0x2, 0x1f ;  /* 0x0c401f0026117f89 */ /* 0x000f2200000e0000 */
[----:B------:R-:W-:Y:S01]  /*8ae0*/  FADD.FTZ R3, R3, R20 ;  /* 0x0000001403037221 */ /* 0x000fe20000010000 */
[----:B------:R-:W-:Y:S02]  /*8af0*/  ISETP.GT.OR P1, PT, R29, 0x1f, P2 ;  /* 0x0000001f1d00780c */ /* 0x000fe40001724670 */
[----:B------:R-:W5:Y:S01]  /*8b00*/  SHFL.BFLY PT, R8, R39, 0x2, 0x1f ;  /* 0x0c401f0027087f89 */ /* 0x000f6200000e0000 */
[----:B------:R-:W-:-:S03]  /*8b10*/  FADD.FTZ R5, R5, R22 ;  /* 0x0000001605057221 */ /* 0x000fc60000010000 */
[----:B------:R-:W5:Y:S01]  /*8b20*/  SHFL.BFLY PT, R31, R40, 0x2, 0x1f ;  /* 0x0c401f00281f7f89 */ /* 0x000f6200000e0000 */
[----:B0-----:R-:W-:Y:S01]  /*8b30*/  FADD.FTZ R9, R4, R25 ;  /* 0x0000001904097221 */ /* 0x001fe20000010000 */
[----:B------:R-:W-:Y:S02]  /*8b40*/  LOP3.LUT R25, R29, 0xffffffc0, RZ, 0xc0, !PT ;  /* 0xffffffc01d197812 */ /* 0x000fe400078ec0ff */
[----:B------:R-:W0:Y:S01]  /*8b50*/  SHFL.BFLY PT, R10, R41, 0x2, 0x1f ;  /* 0x0c401f00290a7f89 */ /* 0x000e2200000e0000 */
[----:B-1----:R-:W-:Y:S01]  /*8b60*/  FADD.FTZ R11, R11, R26 ;  /* 0x0000001a0b0b7221 */ /* 0x002fe20000010000 */
[----:B------:R-:W-:Y:S02]  /*8b70*/  ISETP.NE.OR P5, PT, R25, 0x40, P2 ;  /* 0x000000401900780c */ /* 0x000fe400017a5670 */
[----:B------:R-:W1:Y:S01]  /*8b80*/  SHFL.BFLY PT, R14, R27, 0x1, 0x1f ;  /* 0x0c201f001b0e7f89 */ /* 0x000e6200000e0000 */
[----:B--2---:R-:W-:Y:S01]  /*8b90*/  FADD.FTZ R13, R13, R28 ;  /* 0x0000001c0d0d7221 */ /* 0x004fe20000010000 */
[C---:B------:R-:W-:Y:S01]  /*8ba0*/  VIADD R28, R29.reuse, 0x1f ;  /* 0x0000001f1d1c7836 */ /* 0x040fe20000000000 */
[----:B------:R-:W-:Y:S01]  /*8bb0*/  LOP3.LUT R26, R29, 0xffffffe0, RZ, 0xc0, !PT ;  /* 0xffffffe01d1a7812 */ /* 0x000fe200078ec0ff */
[----:B------:R-:W2:Y:S01]  /*8bc0*/  SHFL.BFLY PT, R2, R21, 0x1, 0x1f ;  /* 0x0c201f0015027f89 */ /* 0x000ea200000e0000 */
[----:B---3--:R-:W-:-:S02]  /*8bd0*/  FADD.FTZ R15, R15, R34 ;  /* 0x000000220f0f7221 */ /* 0x008fc40000010000 */
[----:B------:R-:W-:Y:S01]  /*8be0*/  ISETP.GT.U32.AND P3, PT, R28, 0x3e, PT ;  /* 0x0000003e1c00780c */ /* 0x000fe20003f64070 */
[----:B----4-:R-:W-:Y:S01]  /*8bf0*/  FADD.FTZ R17, R17, R38 ;  /* 0x0000002611117221 */ /* 0x010fe20000010000 */
[----:B------:R-:W3:Y:S01]  /*8c00*/  SHFL.BFLY PT, R0, R3, 0x1, 0x1f ;  /* 0x0c201f0003007f89 */ /* 0x000ee200000e0000 */
[----:B------:R-:W-:Y:S01]  /*8c10*/  ISETP.NE.OR P4, PT, R26, 0x20, P2 ;  /* 0x000000201a00780c */ /* 0x000fe20001785670 */
[----:B-----5:R-:W-:Y:S02]  /*8c20*/  FADD.FTZ R19, R8, R39 ;  /* 0x0000002708137221 */ /* 0x020fe40000010000 */
[----:B------:R-:W4:Y:S01]  /*8c30*/  SHFL.BFLY PT, R4, R5, 0x1, 0x1f ;  /* 0x0c201f0005047f89 */ /* 0x000f2200000e0000 */
[----:B------:R-:W-:-:S03]  /*8c40*/  FADD.FTZ R40, R31, R40 ;  /* 0x000000281f287221 */ /* 0x000fc60000010000 */
[----:B------:R-:W5:Y:S01]  /*8c50*/  SHFL.BFLY PT, R6, R23, 0x1, 0x1f ;  /* 0x0c201f0017067f89 */ /* 0x000f6200000e0000 */
[----:B0-----:R-:W-:-:S03]  /*8c60*/  FADD.FTZ R24, R10, R41 ;  /* 0x000000290a187221 */ /* 0x001fc60000010000 */
[----:B------:R-:W0:Y:S01]  /*8c70*/  SHFL.BFLY PT, R8, R7, 0x1, 0x1f ;  /* 0x0c201f0007087f89 */ /* 0x000e2200000e0000 */
[----:B-1----:R-:W-:-:S03]  /*8c80*/  FADD.FTZ R36, R27, R14 ;  /* 0x0000000e1b247221 */ /* 0x002fc60000010000 */
[----:B------:R-:W1:Y:S01]  /*8c90*/  SHFL.BFLY PT, R10, R9, 0x1, 0x1f ;  /* 0x0c201f00090a7f89 */ /* 0x000e6200000e0000 */
[----:B------:R-:W-:Y:S01]  /*8ca0*/  SHF.R.S32.HI R27, RZ, 0x2, R37 ;  /* 0x00000002ff1b7819 */ /* 0x000fe20000011425 */
[----:B--2---:R-:W-:Y:S02]  /*8cb0*/  FADD.FTZ R25, R21, R2 ;  /* 0x0000000215197221 */ /* 0x004fe40000010000 */
[----:B------:R-:W2:Y:S02]  /*8cc0*/  SHFL.BFLY PT, R12, R11, 0x1, 0x1f ;  /* 0x0c201f000b0c7f89 */ /* 0x000ea400000e0000 */
[----:B------:R-:W-:Y:S02]  /*8cd0*/  IMAD R2, R32, 0x70, R27 ;  /* 0x0000007020027824 */ /* 0x000fe400078e021b */
[----:B------:R-:W2:Y:S01]  /*8ce0*/  SHFL.BFLY PT, R16, R13, 0x1, 0x1f ;  /* 0x0c201f000d107f89 */ /* 0x000ea200000e0000 */
[----:B---3--:R-:W-:Y:S02]  /*8cf0*/  FADD.FTZ R0, R3, R0 ;  /* 0x0000000003007221 */ /* 0x008fe40000010000 */
[----:B------:R-:W-:Y:S01]  /*8d00*/  LEA R2, R2, UR4, 0x2 ;  /* 0x0000000402027c11 */ /* 0x000fe2000f8e10ff */
        /* <DEDUP_REMOVED lines=9> */
[----:B--2---:R-:W-:Y:S01]  /*8da0*/  FADD.FTZ R35, R11, R12 ;  /* 0x0000000c0b237221 */ /* 0x004fe20000010000 */
[----:B------:R-:W-:Y:S01]  /*8db0*/  BAR.SYNC.DEFER_BLOCKING 0x0 ;  /* 0x0000000000007b1d */ /* 0x000fe20000010000 */
[----:B------:R-:W-:Y:S01]  /*8dc0*/  FADD.FTZ R37, R13, R16 ;  /* 0x000000100d257221 */ /* 0x000fe20000010000 */
[----:B---3--:R-:W-:Y:S01]  /*8dd0*/  FADD.FTZ R38, R15, R18 ;  /* 0x000000120f267221 */ /* 0x008fe20000010000 */
[----:B----4-:R-:W-:Y:S01]  /*8de0*/  FADD.FTZ R39, R17, R20 ;  /* 0x0000001411277221 */ /* 0x010fe20000010000 */
[----:B-----5:R-:W-:Y:S01]  /*8df0*/  FADD.FTZ R32, R19, R22 ;  /* 0x0000001613207221 */ /* 0x020fe20000010000 */
[----:B0-----:R-:W-:Y:S01]  /*8e00*/  FADD.FTZ R40, R40, R41 ;  /* 0x0000002928287221 */ /* 0x001fe20000010000 */
[----:B-1----:R-:W-:Y:S01]  /*8e10*/  FADD.FTZ R43, R24, R43 ;  /* 0x0000002b182b7221 */ /* 0x002fe20000010000 */
        /* <DEDUP_REMOVED lines=15> */
.L_x_17665:
[----:B------:R-:W-:Y:S05]  /*8f10*/  BSYNC B0 ;  /* 0x0000000000007941 */ /* 0x000fea0003800000 */
.L_x_17664:
        /* <DEDUP_REMOVED lines=30> */
[----:B--2---:R-:W-:-:S07]  /*9100*/  FADD.FTZ R43, R43, R16 ;  /* 0x000000102b2b7221 */ /* 0x004fce0000010000 */
.L_x_17667:
[----:B------:R-:W-:Y:S05]  /*9110*/  BSYNC B0 ;  /* 0x0000000000007941 */ /* 0x000fea0003800000 */
.L_x_17666:
        /* <DEDUP_REMOVED lines=17> */
.L_x_17669:
[----:B------:R-:W-:Y:S05]  /*9230*/  BSYNC B0 ;  /* 0x0000000000007941 */ /* 0x000fea0003800000 */
.L_x_17668:
        /* <DEDUP_REMOVED lines=32> */
.L_x_17671:
[----:B------:R-:W-:Y:S05]  /*9440*/  BSYNC B0 ;  /* 0x0000000000007941 */ /* 0x000fea0003800000 */
.L_x_17670:
        /* <DEDUP_REMOVED lines=18> */
[C---:B------:R-:W-:Y:S01]  /*9570*/  VIADD R3, R27.reuse, 0x8 ;  /* 0x000000081b037836 */ /* 0x040fe20000000000 */
[C---:B------:R-:W-:Y:S01]  /*9580*/  IADD3 R7, P0, R27.reuse, UR4, RZ ;  /* 0x000000041b077c10 */ /* 0x040fe2000ff1e0ff */
[----:B------:R-:W-:Y:S01]  /*9590*/  ULDC.64 UR8, c[0x0][0x210] ;  /* 0x0000840000087ab9 */ /* 0x000fe20000000a00 */
[C---:B------:R-:W-:Y:S01]  /*95a0*/  VIADD R6, R27.reuse, 0x10 ;  /* 0x000000101b067836 */ /* 0x040fe20000000000 */
[C---:B------:R-:W-:Y:S01]  /*95b0*/  IADD3 R15, R27.reuse, 0x38, RZ ;  /* 0x000000381b0f7810 */ /* 0x040fe20007ffe0ff */
[----:B------:R-:W-:Y:S01]  /*95c0*/  VIADD R11, R27, 0x28 ;  /* 0x000000281b0b7836 */ /* 0x000fe20000000000 */
[----:B------:R-:W-:Y:S01]  /*95d0*/  IADD3 R5, P1, R3, UR4, RZ ;  /* 0x0000000403057c10 */ /* 0x000fe2000ff3e0ff */
[C---:B------:R-:W-:Y:S01]  /*95e0*/  VIADD R21, R27.reuse, 0x50 ;  /* 0x000000501b157836 */ /* 0x040fe20000000000 */
[C---:B------:R-:W-:Y:S01]  /*95f0*/  LEA.HI.X.SX32 R10, R27.reuse, UR7, 0x1, P0 ;  /* 0x000000071b0a7c11 */ /* 0x040fe200080f0eff */
[----:B------:R-:W-:Y:S01]  /*9600*/  VIADD R26, R27, 0x60 ;  /* 0x000000601b1a7836 */ /* 0x000fe20000000000 */
[----:B01----:R-:W-:-:S02]  /*9610*/  LEA R2, P0, R7, UR8, 0x1 ;  /* 0x0000000807027c11 */ /* 0x003fc4000f8008ff */
        /* <DEDUP_REMOVED lines=36> */
[----:B------:R-:W-:Y:S02]  /*9860*/  LEA R18, P0, R22, UR8, 0x1 ;  /* 0x0000000816127c11 */ /* 0x000fe4000f8008ff */
[----:B------:R-:W-:Y:S02]  /*9870*/  IADD3 R23, P2, R21, UR4, RZ ;  /* 0x0000000415177c10 */ /* 0x000fe4000ff5e0ff */
[----:B------:R-:W-:Y:S02]  /*9880*/  LEA.HI.X.SX32 R29, R19, UR7, 0x1, P1 ;  /* 0x00000007131d7c11 */ /* 0x000fe400088f0eff */
[----:B------:R-:W-:-:S02]  /*9890*/  LEA R20, P1, R24, UR8, 0x1 ;  /* 0x0000000818147c11 */ /* 0x000fc4000f8208ff */
[----:B------:R-:W-:Y:S02]  /*98a0*/  F2FP.BF16.F32.PACK_AB R0, R25, R0 ;  /* 0x000000001900723e */ /* 0x000fe400000010ff */
[----:B------:R-:W-:Y:S02]  /*98b0*/  LEA.HI.X R19, R22, UR9, R41, 0x1, P0 ;  /* 0x0000000916137c11 */ /* 0x000fe400080f0c29 */
[----:B------:R-:W-:Y:S01]  /*98c0*/  LEA.HI.X.SX32 R28, R21, UR7, 0x1, P2 ;  /* 0x00000007151c7c11 */ /* 0x000fe200090f0eff */
[----:B------:R0:W-:Y:S01]  /*98d0*/  STG.E.U16 desc[UR10][R2.64], R0 ;  /* 0x0000000002007986 */ /* 0x0001e2000c10150a */
[----:B------:R-:W-:Y:S02]  /*98e0*/  LEA R22, P0, R23, UR8, 0x1 ;  /* 0x0000000817167c11 */ /* 0x000fe4000f8008ff */
[----:B------:R-:W-:Y:S02]  /*98f0*/  LEA.HI.X R21, R24, UR9, R29, 0x1, P1 ;  /* 0x0000000918157c11 */ /* 0x000fe400088f0c1d */
[C---:B------:R-:W-:Y:S01]  /*9900*/  IADD3 R24, R27.reuse, 0x58, RZ ;  /* 0x000000581b187810 */ /* 0x040fe20007ffe0ff */
[----:B------:R-:W-:Y:S01]  /*9910*/  VIADD R27, R27, 0x68 ;  /* 0x000000681b1b7836 */ /* 0x000fe20000000000 */
[----:B------:R-:W-:-:S02]  /*9920*/  F2FP.BF16.F32.PACK_AB R30, R31, R30 ;  /* 0x0000001e1f1e723e */ /* 0x000fc400000010ff */
[----:B------:R-:W-:Y:S02]  /*9930*/  PRMT R31, R0, 0x7632, R31 ;  /* 0x00007632001f7816 */ /* 0x000fe4000000001f */
[----:B------:R-:W-:Y:S02]  /*9940*/  LEA.HI.X R23, R23, UR9, R28, 0x1, P0 ;  /* 0x0000000917177c11 */ /* 0x000fe400080f0c1c */
[----:B------:R-:W-:Y:S01]  /*9950*/  F2FP.BF16.F32.PACK_AB R33, R34, R33 ;  /* 0x000000212221723e */ /* 0x000fe200000010ff */
[----:B------:R1:W-:Y:S01]  /*9960*/  STG.E.U16 desc[UR10][R4.64], R31 ;  /* 0x0000001f04007986 */ /* 0x0003e2000c10150a */
[----:B------:R-:W-:Y:S02]  /*9970*/  IADD3 R45, P0, R24, UR4, RZ ;  /* 0x00000004182d7c10 */ /* 0x000fe4000ff1e0ff */
[----:B------:R-:W-:Y:S01]  /*9980*/  IADD3 R41, P1, R26, UR4, RZ ;  /* 0x000000041a297c10 */ /* 0x000fe2000ff3e0ff */
[----:B------:R-:W-:Y:S01]  /*9990*/  STG.E.U16 desc[UR10][R6.64], R30 ;  /* 0x0000001e06007986 */ /* 0x000fe2000c10150a */
[----:B0-----:R-:W-:-:S02]  /*99a0*/  PRMT R3, R30, 0x7632, R3 ;  /* 0x000076321e037816 */ /* 0x001fc40000000003 */
[----:B------:R-:W-:Y:S02]  /*99b0*/  F2FP.BF16.F32.PACK_AB R35, R36, R35 ;  /* 0x000000232423723e */ /* 0x000fe400000010ff */
[----:B------:R-:W-:Y:S01]  /*99c0*/  IADD3 R29, P2, R27, UR4, RZ ;  /* 0x000000041b1d7c10 */ /* 0x000fe2000ff5e0ff */
[----:B------:R-:W-:Y:S01]  /*99d0*/  STG.E.U16 desc[UR10][R8.64], R3 ;  /* 0x0000000308007986 */ /* 0x000fe2000c10150a */
[----:B------:R-:W-:Y:S02]  /*99e0*/  F2FP.BF16.F32.PACK_AB R37, R38, R37 ;  /* 0x000000252625723e */ /* 0x000fe400000010ff */
[----:B-1----:R-:W-:Y:S01]  /*99f0*/  PRMT R5, R33, 0x7632, R5 ;  /* 0x0000763221057816 */ /* 0x002fe20000000005 */
[----:B------:R-:W-:Y:S01]  /*9a00*/  STG.E.U16 desc[UR10][R10.64], R33 ;  /* 0x000000210a007986 */ /* 0x000fe2000c10150a */
[----:B------:R-:W-:Y:S02]  /*9a10*/  LEA.HI.X.SX32 R46, R24, UR7, 0x1, P0 ;  /* 0x00000007182e7c11 */ /* 0x000fe400080f0eff */
[----:B------:R-:W-:Y:S01]  /*9a20*/  LEA.HI.X.SX32 R44, R26, UR7, 0x1, P1 ;  /* 0x000000071a2c7c11 */ /* 0x000fe200088f0eff */
[----:B------:R0:W-:Y:S01]  /*9a30*/  STG.E.U16 desc[UR10][R12.64], R5 ;  /* 0x000000050c007986 */ /* 0x0001e2000c10150a */
[----:B------:R-:W-:-:S02]  /*9a40*/  LEA R24, P0, R45, UR8, 0x1 ;  /* 0x000000082d187c11 */ /* 0x000fc4000f8008ff */
[----:B------:R-:W-:Y:S01]  /*9a50*/  PRMT R0, R35, 0x7632, R0 ;  /* 0x0000763223007816 */ /* 0x000fe20000000000 */
[----:B------:R1:W-:Y:S01]  /*9a60*/  STG.E.U16 desc[UR10][R14.64], R35 ;  /* 0x000000230e007986 */ /* 0x0003e2000c10150a */
[----:B------:R-:W-:Y:S02]  /*9a70*/  F2FP.BF16.F32.PACK_AB R32, R32, R39 ;  /* 0x000000272020723e */ /* 0x000fe400000010ff */
[----:B------:R-:W-:Y:S01]  /*9a80*/  LEA R26, P1, R41, UR8, 0x1 ;  /* 0x00000008291a7c11 */ /* 0x000fe2000f8208ff */
[----:B------:R-:W-:Y:S01]  /*9a90*/  STG.E.U16 desc[UR10][R16.64], R0 ;  /* 0x0000000010007986 */ /* 0x000fe2000c10150a */
[----:B------:R-:W-:Y:S02]  /*9aa0*/  LEA.HI.X.SX32 R42, R27, UR7, 0x1, P2 ;  /* 0x000000071b2a7c11 */ /* 0x000fe400090f0eff */
[----:B------:R-:W-:Y:S01]  /*9ab0*/  LEA R28, P2, R29, UR8, 0x1 ;  /* 0x000000081d1c7c11 */ /* 0x000fe2000f8408ff */
[----:B------:R-:W-:Y:S01]  /*9ac0*/  STG.E.U16 desc[UR10][R18.64], R37 ;  /* 0x0000002512007986 */ /* 0x000fe2000c10150a */
[----:B------:R-:W-:-:S02]  /*9ad0*/  PRMT R2, R37, 0x7632, R2 ;  /* 0x0000763225027816 */ /* 0x000fc40000000002 */
[----:B------:R-:W-:Y:S02]  /*9ae0*/  F2FP.BF16.F32.PACK_AB R40, R43, R40 ;  /* 0x000000282b28723e */ /* 0x000fe400000010ff */
[----:B------:R-:W-:Y:S01]  /*9af0*/  LEA.HI.X R25, R45, UR9, R46, 0x1, P0 ;  /* 0x000000092d197c11 */ /* 0x000fe200080f0c2e */
[----:B------:R-:W-:Y:S01]  /*9b00*/  STG.E.U16 desc[UR10][R20.64], R2 ;  /* 0x0000000214007986 */ /* 0x000fe2000c10150a */
[----:B0-----:R-:W-:Y:S02]  /*9b10*/  PRMT R12, R32, 0x7632, R12 ;  /* 0x00007632200c7816 */ /* 0x001fe4000000000c */
[----:B------:R-:W-:Y:S01]  /*9b20*/  LEA.HI.X R27, R41, UR9, R44, 0x1, P1 ;  /* 0x00000009291b7c11 */ /* 0x000fe200088f0c2c */
[----:B------:R-:W-:Y:S01]  /*9b30*/  STG.E.U16 desc[UR10][R22.64], R32 ;  /* 0x0000002016007986 */ /* 0x000fe2000c10150a */
[----:B------:R-:W-:Y:S02]  /*9b40*/  LEA.HI.X R29, R29, UR9, R42, 0x1, P2 ;  /* 0x000000091d1d7c11 */ /* 0x000fe400090f0c2a */
[----:B-1----:R-:W-:Y:S01]  /*9b50*/  PRMT R14, R40, 0x7632, R14 ;  /* 0x00007632280e7816 */ /* 0x002fe2000000000e */
[----:B------:R-:W-:Y:S04]  /*9b60*/  STG.E.U16 desc[UR10][R24.64], R12 ;  /* 0x0000000c18007986 */ /* 0x000fe8000c10150a */
[----:B------:R-:W-:Y:S04]  /*9b70*/  STG.E.U16 desc[UR10][R26.64], R40 ;  /* 0x000000281a007986 */ /* 0x000fe8000c10150a */
[----:B------:R-:W-:Y:S01]  /*9b80*/  STG.E.U16 desc[UR10][R28.64], R14 ;  /* 0x0000000e1c007986 */ /* 0x000fe2000c10150a */
[----:B------:R-:W-:Y:S05]  /*9b90*/  EXIT ;  /* 0x000000000000794d */ /* 0x000fea0003800000 */
.L_x_17672:
        /* <DEDUP_REMOVED lines=14> */
.L_x_28354:


//--------------------- .text._ZN4vllm25paged_attention_v1_kernelI13__nv_bfloat16S1_Li96ELi32ELi128ELNS_18Fp8KVCacheDataTypeE0ELb0EEEvPT_PKS3_PKT0_S9_ifPKiSB_iPKfiiiSD_SD_iiiii --------------------------
	.section	.text._ZN4vllm25paged_attention_v1_kernelI13__nv_bfloat16S1_Li96ELi32ELi128ELNS_18Fp8KVCacheDataTypeE0ELb0EEEvPT_PKS3_PKT0_S9_ifPKiSB_iPKfiiiSD_SD_iiiii,"ax",@progbits
	.align	128
        .global         _ZN4vllm25paged_attention_v1_kernelI13__nv_bfloat16S1_Li96ELi32ELi128ELNS_18Fp8KVCacheDataTypeE0ELb0EEEvPT_PKS3_PKT0_S9_ifPKiSB_iPKfiiiSD_SD_iiiii
        .type           _ZN4vllm25paged_attention_v1_kernelI13__nv_bfloat16S1_Li96ELi32ELi128ELNS_18Fp8KVCacheDataTypeE0ELb0EEEvPT_PKS3_PKT0_S9_ifPKiSB_iPKfiiiSD_SD_iiiii,@function
        .size           _ZN4vllm25paged_attention_v1_kernelI13__nv_bfloat16S1_Li96ELi32ELi128ELNS_18Fp8KVCacheDataTypeE0ELb0EEEvPT_PKS3_PKT0_S9_ifPKiSB_iPKfiiiSD_SD_iiiii,(.L_x_28355 - _ZN4vllm25paged_attention_v1_kernelI13__nv_bfloat16S1_Li96ELi32ELi128ELNS_18Fp8KVCacheDataTypeE0ELb0EEEvPT_PKS3_PKT0_S9_ifPKiSB_iPKfiiiSD_SD_iiiii)
        .other          _ZN4vllm25paged_attention_v1_kernelI13__nv_bfloat16S1_Li96ELi32ELi128ELNS_18Fp8KVCacheDataTypeE0ELb0EEEvPT_PKS3_PKT0_S9_ifPKiSB_iPKfiiiSD_SD_iiiii,@"STO_CUDA_ENTRY STV_DEFAULT"
_ZN4vllm25paged_attention_v1_kernelI13__nv_bfloat16S1_Li96ELi32ELi128ELNS_18Fp8KVCacheDataTypeE0ELb0EEEvPT_PKS3_PKT0_S9_ifPKiSB_iPKfiiiSD_SD_iiiii:
.text._ZN4vllm25paged_attention_v1_kernelI13__nv_bfloat16S1_Li96ELi32ELi128ELNS_18Fp8KVCacheDataTypeE0ELb0EEEvPT_PKS3_PKT0_S9_ifPKiSB_iPKfiiiSD_SD_iiiii:
        /* <DEDUP_REMOVED lines=69> */
[----:B------:R-:W-:Y:S02]  /*0450*/  SHF.R.S32.HI R46, RZ, 0x5, R0 ;  /* 0x00000005ff2e7819 */ /* 0x000fe40000011400 */
[----:B------:R-:W-:Y:S02]  /*0460*/  @!P1 LOP3.LUT R37, RZ, R6, RZ, 0x33, !PT ;  /* 0x00000006ff259212 */ /* 0x000fe400078e33ff */
        /* <DEDUP_REMOVED lines=33> */
.L_x_17677:
        /* <DEDUP_REMOVED lines=15> */
.L_x_17676:
[----:B------:R-:W-:Y:S05]  /*0770*/  BSYNC B1 ;  /* 0x0000000000017941 */ /* 0x000fea0003800000 */
.L_x_17675:
        /* <DEDUP_REMOVED lines=15> */
.L_x_17678:
        /* <DEDUP_REMOVED lines=28> */
.L_x_17674:
[----:B------:R-:W-:Y:S05]  /*0a30*/  BSYNC B0 ;  /* 0x0000000000007941 */ /* 0x000fea0003800000 */
.L_x_17673:
        /* <DEDUP_REMOVED lines=11> */
[----:B------:R-:W0:Y:S01]  /*0af0*/  S2UR UR5, SR_CgaCtaId ;  /* 0x00000000000579c3 */ /* 0x000e220000008800 */
[----:B------:R-:W-:Y:S01]  /*0b00*/  UMOV UR4, 0x400 ;  /* 0x0000040000047882 */ /* 0x000fe20000000000 */
[----:B------:R-:W-:Y:S01]  /*0b10*/  SHF.L.U32 R3, R0, 0x3, RZ ;  /* 0x0000000300037819 */ /* 0x000fe200000006ff */
[----:B------:R-:W-:-:S03]  /*0b20*/  IMAD.MOV.U32 R104, RZ, RZ, -0x800001 ;  /* 0xff7fffffff687424 */ /* 0x000fc600078e00ff */
[----:B------:R-:W-:Y:S02]  /*0b30*/  SHF.R.S32.HI R5, RZ, 0x1f, R3 ;  /* 0x0000001fff057819 */ /* 0x000fe40000011403 */
[----:B------:R-:W1:Y:S01]  /*0b40*/  LDC R105, c[0x0][0x25c] ;  /* 0x00009700ff697b82 */ /* 0x000e620000000800 */
[----:B0-----:R-:W-:-:S03]  /*0b50*/  ULEA UR4, UR5, UR4, 0x18 ;  /* 0x0000000405047291 */ /* 0x001fc6000f8ec03f */
[----:B------:R-:W-:Y:S02]  /*0b60*/  ULDC UR5, c[0x0][0x260] ;  /* 0x0000980000057ab9 */ /* 0x000fe40000000800 */
[----:B------:R-:W-:-:S04]  /*0b70*/  IMAD R0, R37, UR5, RZ ;  /* 0x0000000525007c24 */ /* 0x000fc8000f8e02ff */
[----:B------:R-:W0:Y:S01]  /*0b80*/  LDS.128 R12, [UR4+0x50] ;  /* 0x00005004ff0c7984 */ /* 0x000e220008000c00 */
[----:B------:R-:W-:-:S03]  /*0b90*/  IADD3 R2, P0, R0, R3, RZ ;  /* 0x0000000300027210 */ /* 0x000fc60007f1e0ff */
[----:B------:R-:W2:Y:S01]  /*0ba0*/  LDS.128 R20, [UR4+0x40] ;  /* 0x00004004ff147984 */ /* 0x000ea20008000c00 */
[----:B------:R-:W-:-:S03]  /*0bb0*/  LEA.HI.X.SX32 R3, R0, R5, 0x1, P0 ;  /* 0x0000000500037211 */ /* 0x000fc600000f0eff */
[----:B------:R-:W3:Y:S04]  /*0bc0*/  LDS.128 R28, [UR4] ;  /* 0x00000004ff1c7984 */ /* 0x000ee80008000c00 */
[----:B------:R-:W4:Y:S04]  /*0bd0*/  LDS.128 R8, [UR4+0x10] ;  /* 0x00001004ff087984 */ /* 0x000f280008000c00 */
[----:B------:R-:W1:Y:S04]  /*0be0*/  LDS.128 R16, [UR4+0x20] ;  /* 0x00002004ff107984 */ /* 0x000e680008000c00 */
[----:B------:R-:W1:Y:S04]  /*0bf0*/  LDS.128 R24, [UR4+0x30] ;  /* 0x00003004ff187984 */ /* 0x000e680008000c00 */
[----:B------:R-:W-:Y:S01]  /*0c00*/  LDS.128 R4, [UR4+0x60] ;  /* 0x00006004ff047984 */ /* 0x000fe20008000c00 */
        /* <DEDUP_REMOVED lines=8> */
[C---:B--2---:R-:W-:Y:S01]  /*0c90*/  PRMT R71, R20.reuse, 0x7632, R71 ;  /* 0x0000763214477816 */ /* 0x044fe20000000047 */
[----:B------:R-:W-:Y:S01]  /*0ca0*/  IMAD.U32 R60, R20, 0x10000, RZ ;  /* 0x00010000143c7824 */ /* 0x000fe200078e00ff */
[C---:B------:R-:W-:Y:S01]  /*0cb0*/  PRMT R73, R21.reuse, 0x7632, R73 ;  /* 0x0000763215497816 */ /* 0x040fe20000000049 */
[----:B------:R-:W-:Y:S01]  /*0cc0*/  IMAD.U32 R62, R21, 0x10000, RZ ;  /* 0x00010000153e7824 */ /* 0x000fe200078e00ff */
[C---:B------:R-:W-:Y:S01]  /*0cd0*/  PRMT R75, R22.reuse, 0x7632, R75 ;  /* 0x00007632164b7816 */ /* 0x040fe2000000004b */
[----:B------:R-:W-:Y:S01]  /*0ce0*/  IMAD.U32 R64, R22, 0x10000, RZ ;  /* 0x0001000016407824 */ /* 0x000fe200078e00ff */
[C---:B------:R-:W-:Y:S01]  /*0cf0*/  PRMT R76, R23.reuse, 0x7632, R76 ;  /* 0x00007632174c7816 */ /* 0x040fe2000000004c */
[----:B------:R-:W0:Y:S01]  /*0d00*/  LDS.128 R12, [UR4+0xb0] ;  /* 0x0000b004ff0c7984 */ /* 0x000e220008000c00 */
[----:B------:R-:W-:Y:S01]  /*0d10*/  SHF.L.U32 R66, R23, 0x10, RZ ;  /* 0x0000001017427819 */ /* 0x000fe200000006ff */
[C---:B---3--:R-:W-:Y:S01]  /*0d20*/  IMAD.U32 R34, R28.reuse, 0x10000, RZ ;  /* 0x000100001c227824 */ /* 0x048fe200078e00ff */
[----:B------:R-:W-:Y:S01]  /*0d30*/  PRMT R47, R28, 0x7632, R47 ;  /* 0x000076321c2f7816 */ /* 0x000fe2000000002f */
[C---:B------:R-:W-:Y:S01]  /*0d40*/  IMAD.U32 R33, R29.reuse, 0x10000, RZ ;  /* 0x000100001d217824 */ /* 0x040fe200078e00ff */
[----:B------:R-:W-:Y:S01]  /*0d50*/  PRMT R48, R29, 0x7632, R48 ;  /* 0x000076321d307816 */ /* 0x000fe20000000030 */
[C---:B------:R-:W-:Y:S01]  /*0d60*/  IMAD.U32 R32, R30.reuse, 0x10000, RZ ;  /* 0x000100001e207824 */ /* 0x040fe200078e00ff */
[----:B------:R-:W-:Y:S01]  /*0d70*/  PRMT R49, R30, 0x7632, R49 ;  /* 0x000076321e317816 */ /* 0x000fe20000000031 */
[----:B------:R-:W2:Y:S01]  /*0d80*/  LDS.128 R20, [UR4+0xa0] ;  /* 0x0000a004ff147984 */ /* 0x000ea20008000c00 */
[C---:B----4-:R-:W-:Y:S01]  /*0d90*/  PRMT R51, R8.reuse, 0x7632, R51 ;  /* 0x0000763208337816 */ /* 0x050fe20000000033 */
[C---:B------:R-:W-:Y:S01]  /*0da0*/  IMAD.U32 R29, R9.reuse, 0x10000, RZ ;  /* 0x00010000091d7824 */ /* 0x040fe200078e00ff */
[----:B------:R-:W-:Y:S01]  /*0db0*/  SHF.L.U32 R30, R8, 0x10, RZ ;  /* 0x00000010081e7819 */ /* 0x000fe200000006ff */
[C---:B------:R-:W-:Y:S01]  /*0dc0*/  IMAD.U32 R28, R10.reuse, 0x10000, RZ ;  /* 0x000100000a1c7824 */ /* 0x040fe200078e00ff */
[----:B------:R-:W-:Y:S01]  /*0dd0*/  PRMT R52, R9, 0x7632, R52 ;  /* 0x0000763209347816 */ /* 0x000fe20000000034 */
[C---:B------:R-:W-:Y:S01]  /*0de0*/  IMAD.U32 R0, R11.reuse, 0x10000, RZ ;  /* 0x000100000b007824 */ /* 0x040fe200078e00ff */
[----:B------:R-:W-:Y:S01]  /*0df0*/  PRMT R53, R10, 0x7632, R53 ;  /* 0x000076320a357816 */ /* 0x000fe20000000035 */
[----:B-1----:R-:W-:Y:S01]  /*0e00*/  IMAD.U32 R40, R16, 0x10000, RZ ;  /* 0x0001000010287824 */ /* 0x002fe200078e00ff */
        /* <DEDUP_REMOVED lines=15> */
[----:B------:R-:W3:Y:S01]  /*0f00*/  LDS.128 R16, [UR4+0x80] ;  /* 0x00008004ff107984 */ /* 0x000ee20008000c00 */
[C---:B------:R-:W-:Y:S01]  /*0f10*/  PRMT R67, R26.reuse, 0x7632, R67 ;  /* 0x000076321a437816 */ /* 0x040fe20000000043 */
[----:B------:R-:W-:Y:S01]  /*0f20*/  IMAD.U32 R49, R49, 0x10000, RZ ;  /* 0x0001000031317824 */ /* 0x000fe200078e00ff */
[----:B------:R-:W-:Y:S01]  /*0f30*/  SHF.L.U32 R56, R26, 0x10, RZ ;  /* 0x000000101a387819 */ /* 0x000fe200000006ff */
[----:B------:R-:W-:Y:S01]  /*0f40*/  IMAD.U32 R51, R51, 0x10000, RZ ;  /* 0x0001000033337824 */ /* 0x000fe200078e00ff */
[----:B------:R-:W-:Y:S01]  /*0f50*/  PRMT R69, R27, 0x7632, R69 ;  /* 0x000076321b457816 */ /* 0x000fe20000000045 */
[----:B------:R-:W-:Y:S01]  /*0f60*/  IMAD.U32 R53, R53, 0x10000, RZ ;  /* 0x0001000035357824 */ /* 0x000fe200078e00ff */
[----:B------:R-:W4:Y:S01]  /*0f70*/  LDS.128 R24, [UR4+0x90] ;  /* 0x00009004ff187984 */ /* 0x000f220008000c00 */
        /* <DEDUP_REMOVED lines=8> */
[C---:B--2---:R-:W-:Y:S01]  /*1000*/  PRMT R101, R20.reuse, 0x7632, R101 ;  /* 0x0000763214657816 */ /* 0x044fe20000000065 */
        /* <DEDUP_REMOVED lines=19> */
[C---:B-1----:R-:W-:Y:S01]  /*1140*/  PRMT R85, R8.reuse, 0x7632, R85 ;  /* 0x0000763208557816 */ /* 0x042fe20000000055 */
[----:B------:R-:W-:Y:S01]  /*1150*/  IMAD.U32 R8, R8, 0x10000, RZ ;  /* 0x0001000008087824 */ /* 0x000fe200078e00ff */
[----:B------:R-:W-:Y:S01]  /*1160*/  PRMT R86, R9, 0x7632, R86 ;  /* 0x0000763209567816 */ /* 0x000fe20000000056 */
[----:B------:R-:W-:Y:S01]  /*1170*/  IMAD.U32 R57, R57, 0x10000, RZ ;  /* 0x0001000039397824 */ /* 0x000fe200078e00ff */
[C---:B------:R-:W-:Y:S01]  /*1180*/  PRMT R88, R11.reuse, 0x7632, R88 ;  /* 0x000076320b587816 */ /* 0x040fe20000000058 */
[----:B------:R-:W-:Y:S01]  /*1190*/  IMAD.U32 R11, R11, 0x10000, RZ ;  /* 0x000100000b0b7824 */ /* 0x000fe200078e00ff */
[C---:B---3--:R-:W-:Y:S01]  /*11a0*/  PRMT R89, R16.reuse, 0x7632, R89 ;  /* 0x0000763210597816 */ /* 0x048fe20000000059 */
[----:B------:R-:W-:Y:S01]  /*11b0*/  IMAD.U32 R16, R16, 0x10000, RZ ;  /* 0x0001000010107824 */ /* 0x000fe200078e00ff */
[C---:B------:R-:W-:Y:S01]  /*11c0*/  PRMT R90, R17.reuse, 0x7632, R90 ;  /* 0x00007632115a7816 */ /* 0x040fe2000000005a */
        /* <DEDUP_REMOVED lines=56> */
[----:B------:R-:W-:-:S07]  /*1550*/  IMAD.U32 R112, R14, 0x10000, RZ ;  /* 0x000100000e707824 */ /* 0x000fce00078e00ff */
.L_x_17681:
        /* <DEDUP_REMOVED lines=24> */
[----:B--2---:R-:W-:-:S04]  /*16e0*/  PRMT R13, R123, 0x7632, R13 ;  /* 0x000076327b0d7816 */ /* 0x004fc8000000000d */
[----:B------:R-:W-:Y:S02]  /*16f0*/  SHF.L.U32 R120, R13, 0x10, RZ ;  /* 0x000000100d787819 */ /* 0x000fe400000006ff */
[----:B---3--:R-:W-:-:S03]  /*1700*/  PRMT R13, R121, 0x7632, R13 ;  /* 0x00007632790d7816 */ /* 0x008fc6000000000d */
[----:B------:R-:W-:Y:S02]  /*1710*/  FMUL.FTZ R120, R51, R120 ;  /* 0x0000007833787220 */ /* 0x000fe40000410000 */
[----:B------:R-:W-:Y:S02]  /*1720*/  IMAD.U32 R116, R13, 0x10000, RZ ;  /* 0x000100000d747824 */ /* 0x000fe400078e00ff */
[----:B------:R-:W-:Y:S01]  /*1730*/  IMAD.U32 R123, R123, 0x10000, RZ ;  /* 0x000100007b7b7824 */ /* 0x000fe200078e00ff */
[----:B------:R-:W2:Y:S01]  /*1740*/  LDG.E.CONSTANT R13, desc[UR10][R14.64+0x1600] ;  /* 0x0016000a0e0d7981 */ /* 0x000ea2000c1e9900 */
[--C-:B------:R-:W-:Y:S01]  /*1750*/  FFMA.FTZ R116, R47, R116, R120.reuse ;  /* 0x000000742f747223 */ /* 0x100fe20000010078 */
[----:B----4-:R-:W-:Y:S01]  /*1760*/  PRMT R120, R12, 0x7632, R120 ;  /* 0x000076320c787816 */ /* 0x010fe20000000078 */
[----:B------:R-:W-:Y:S02]  /*1770*/  IMAD.U32 R121, R121, 0x10000, RZ ;  /* 0x0001000079797824 */ /* 0x000fe400078e00ff */
[----:B------:R-:W-:Y:S01]  /*1780*/  FMUL.FTZ R123, R30, R123 ;  /* 0x0000007b1e7b7220 */ /* 0x000fe20000410000 */
[----:B------:R-:W-:-:S02]  /*1790*/  IMAD.U32 R12, R12, 0x10000, RZ ;  /* 0x000100000c0c7824 */ /* 0x000fc400078e00ff */
[----:B------:R-:W-:Y:S02]  /*17a0*/  IMAD.U32 R120, R120, 0x10000, RZ ;  /* 0x0001000078787824 */ /* 0x000fe400078e00ff */
[----:B------:R-:W-:Y:S02]  /*17b0*/  FFMA.FTZ R121, R34, R121, R123 ;  /* 0x0000007922797223 */ /* 0x000fe4000001007b */
[----:B------:R-:W-:Y:S02]  /*17c0*/  FFMA.FTZ R120, R55, R120, R116 ;  /* 0x0000007837787223 */ /* 0x000fe40000010074 */
[----:B------:R-:W-:Y:S01]  /*17d0*/  FFMA.FTZ R121, R40, R12, R121 ;  /* 0x0000000c28797223 */ /* 0x000fe20000010079 */
[C---:B------:R-:W-:Y:S01]  /*17e0*/  SHF.L.U32 R116, R115.reuse, 0x10, RZ ;  /* 0x0000001073747819 */ /* 0x040fe200000006ff */
[----:B------:R-:W3:Y:S01]  /*17f0*/  LDG.E.CONSTANT R12, desc[UR10][R14.64+0x204] ;  /* 0x0002040a0e0c7981 */ /* 0x000ee2000c1e9900 */
[----:B------:R-:W-:-:S03]  /*1800*/  PRMT R115, R115, 0x7632, R115 ;  /* 0x0000763273737816 */ /* 0x000fc60000000073 */
        /* <DEDUP_REMOVED lines=10> */
[C---:B------:R-:W-:Y:S01]  /*18b0*/  PRMT R117, R119.reuse, 0x7632, R117 ;  /* 0x0000763277757816 */ /* 0x040fe20000000075 */
[----:B------:R-:W-:-:S03]  /*18c0*/  IMAD.U32 R119, R119, 0x10000, RZ ;  /* 0x0001000077777824 */ /* 0x000fc600078e00ff */
[----:B------:R-:W-:Y:S01]  /*18d0*/  SHF.L.U32 R117, R117, 0x10, RZ ;  /* 0x0000001075757819 */ /* 0x000fe200000006ff */
[----:B------:R-:W-:Y:S01]  /*18e0*/  FFMA.FTZ R121, R68, R119, R121 ;  /* 0x0000007744797223 */ /* 0x000fe20000010079 */
[C---:B------:R-:W-:Y:S01]  /*18f0*/  PRMT R119, R21.reuse, 0x7632, R119 ;  /* 0x0000763215777816 */ /* 0x040fe20000000077 */
[----:B------:R-:W-:Y:S02]  /*1900*/  IMAD.U32 R21, R21, 0x10000, RZ ;  /* 0x0001000015157824 */ /* 0x000fe400078e00ff */
[----:B------:R-:W-:Y:S02]  /*1910*/  FFMA.FTZ R120, R77, R117, R120 ;  /* 0x000000754d787223 */ /* 0x000fe40000010078 */
[----:B------:R-:W-:Y:S02]  /*1920*/  IMAD.U32 R119, R119, 0x10000, RZ ;  /* 0x0001000077777824 */ /* 0x000fe400078e00ff */
[----:B------:R-:W-:Y:S01]  /*1930*/  FFMA.FTZ R121, R4, R21, R121 ;  /* 0x0000001504797223 */ /* 0x000fe20000010079 */
[----:B------:R-:W4:Y:S01]  /*1940*/  LDG.E.CONSTANT R117, desc[UR10][R14.64+0x604] ;  /* 0x0006040a0e757981 */ /* 0x000f22000c1e9900 */
[----:B------:R-:W-:Y:S01]  /*1950*/  FFMA.FTZ R120, R81, R119, R120 ;  /* 0x0000007751787223 */ /* 0x000fe20000010078 */
[C---:B------:R-:W-:Y:S01]  /*1960*/  PRMT R119, R114.reuse, 0x7632, R119 ;  /* 0x0000763272777816 */ /* 0x040fe20000000077 */
[----:B------:R-:W-:Y:S01]  /*1970*/  IMAD.U32 R114, R114, 0x10000, RZ ;  /* 0x0001000072727824 */ /* 0x000fe200078e00ff */
[----:B------:R-:W4:Y:S03]  /*1980*/  LDG.E.CONSTANT R21, desc[UR10][R14.64+0x804] ;  /* 0x0008040a0e157981 */ /* 0x000f26000c1e9900 */
[----:B------:R-:W-:Y:S01]  /*1990*/  FFMA.FTZ R121, R8, R114, R121 ;  /* 0x0000007208797223 */ /* 0x000fe20000010079 */
[C---:B------:R-:W-:Y:S01]  /*19a0*/  PRMT R114, R118.reuse, 0x7632, R114 ;  /* 0x0000763276727816 */ /* 0x040fe20000000072 */
[----:B------:R-:W-:Y:S01]  /*19b0*/  IMAD.U32 R119, R119, 0x10000, RZ ;  /* 0x0001000077777824 */ /* 0x000fe200078e00ff */
[----:B------:R-:W-:-:S03]  /*19c0*/  SHF.L.U32 R118, R118, 0x10, RZ ;  /* 0x0000001076767819 */ /* 0x000fc600000006ff */
[----:B------:R-:W-:Y:S02]  /*19d0*/  IMAD.U32 R114, R114, 0x10000, RZ ;  /* 0x0001000072727824 */ /* 0x000fe400078e00ff */
[----:B------:R-:W-:Y:S01]  /*19e0*/  FFMA.FTZ R120, R85, R119, R120 ;  /* 0x0000007755787223 */ /* 0x000fe20000010078 */
[----:B------:R-:W-:-:S03]  /*19f0*/  FFMA.FTZ R121, R16, R118, R121 ;  /* 0x0000007610797223 */ /* 0x000fc60000010079 */
[----:B------:R-:W-:Y:S02]  /*1a00*/  FFMA.FTZ R120, R89, R114, R120 ;  /* 0x0000007259787223 */ /* 0x000fe40000010078 */
[----:B------:R-:W4:Y:S01]  /*1a10*/  LDG.E.CONSTANT R114, desc[UR10][R14.64+0xa04] ;  /* 0x000a040a0e727981 */ /* 0x000f22000c1e9900 */
[C---:B------:R-:W-:Y:S01]  /*1a20*/  PRMT R118, R113.reuse, 0x7632, R118 ;  /* 0x0000763271767816 */ /* 0x040fe20000000076 */
[----:B------:R-:W-:-:S04]  /*1a30*/  IMAD.U32 R113, R113, 0x10000, RZ ;  /* 0x0001000071717824 */ /* 0x000fc800078e00ff */
[----:B------:R-:W-:Y:S02]  /*1a40*/  FFMA.FTZ R121, R24, R113, R121 ;  /* 0x0000007118797223 */ /* 0x000fe40000010079 */
[----:B------:R-:W4:Y:S01]  /*1a50*/  LDG.E.CONSTANT R113, desc[UR10][R14.64+0xc04] ;  /* 0x000c040a0e717981 */ /* 0x000f22000c1e9900 */
[C---:B------:R-:W-:Y:S01]  /*1a60*/  PRMT R119, R20.reuse, 0x7632, R119 ;  /* 0x0000763214777816 */ /* 0x040fe20000000077 */
[----:B------:R-:W-:Y:S02]  /*1a70*/  IMAD.U32 R20, R20, 0x10000, RZ ;  /* 0x0001000014147824 */ /* 0x000fe400078e00ff */
[----:B------:R-:W-:Y:S01]  /*1a80*/  IMAD.U32 R118, R118, 0x10000, RZ ;  /* 0x0001000076767824 */ /* 0x000fe200078e00ff */
[----:B------:R-:W-:Y:S01]  /*1a90*/  SHF.L.U32 R119, R119, 0x10, RZ ;  /* 0x0000001077777819 */ /* 0x000fe200000006ff */
[----:B------:R-:W-:Y:S02]  /*1aa0*/  FFMA.FTZ R121, R92, R20, R121 ;  /* 0x000000145c797223 */ /* 0x000fe40000010079 */
[----:B------:R-:W-:Y:S01]  /*1ab0*/  FFMA.FTZ R118, R95, R118, R120 ;  /* 0x000000765f767223 */ /* 0x000fe20000010078 */
[----:B------:R-:W4:Y:S03]  /*1ac0*/  LDG.E.CONSTANT R20, desc[UR10][R14.64+0xe04] ;  /* 0x000e040a0e147981 */ /* 0x000f26000c1e9900 */
[----:B------:R-:W-:Y:S01]  /*1ad0*/  FFMA.FTZ R120, R101, R119, R118 ;  /* 0x0000007765787223 */ /* 0x000fe20000010076 */
[C---:B--2---:R-:W-:Y:S01]  /*1ae0*/  PRMT R119, R13.reuse, 0x7632, R119 ;  /* 0x000076320d777816 */ /* 0x044fe20000000077 */
[----:B------:R-:W-:-:S02]  /*1af0*/  IMAD.U32 R118, R13, 0x10000, RZ ;  /* 0x000100000d767824 */ /* 0x000fc400078e00ff */
[----:B------:R-:W2:Y:S02]  /*1b00*/  LDG.E.CONSTANT R13, desc[UR10][R14.64+0x1004] ;  /* 0x0010040a0e0d7981 */ /* 0x000ea4000c1e9900 */
[----:B------:R-:W-:-:S04]  /*1b10*/  IMAD.U32 R119, R119, 0x10000, RZ ;  /* 0x0001000077777824 */ /* 0x000fc800078e00ff */
[----:B------:R-:W-:Y:S01]  /*1b20*/  FFMA.FTZ R119, R107, R119, R120 ;  /* 0x000000776b777223 */ /* 0x000fe20000010078 */
[----:B---3--:R-:W-:-:S04]  /*1b30*/  IMAD.U32 R120, R12, 0x10000, RZ ;  /* 0x000100000c787824 */ /* 0x008fc800078e00ff */
[----:B------:R-:W-:Y:S01]  /*1b40*/  FMUL.FTZ R122, R29, R120 ;  /* 0x000000781d7a7220 */ /* 0x000fe20000410000 */
[----:B----4-:R-:W-:Y:S01]  /*1b50*/  IMAD.U32 R120, R116, 0x10000, RZ ;  /* 0x0001000074787824 */ /* 0x010fe200078e00ff */
[----:B------:R-:W-:-:S03]  /*1b60*/  PRMT R123, R12, 0x7632, R123 ;  /* 0x000076320c7b7816 */ /* 0x000fc6000000007b */
[----:B------:R-:W-:Y:S01]  /*1b70*/  FFMA.FTZ R12, R33, R120, R122 ;  /* 0x00000078210c7223 */ /* 0x000fe2000001007a */
[----:B------:R-:W-:Y:S02]  /*1b80*/  PRMT R120, R116, 0x7632, R120 ;  /* 0x0000763274787816 */ /* 0x000fe40000000078 */
[----:B------:R-:W3:Y:S01]  /*1b90*/  LDG.E.CONSTANT R116, desc[UR10][R14.64+0x1204] ;  /* 0x0012040a0e747981 */ /* 0x000ee2000c1e9900 */
[----:B------:R-:W-:Y:S02]  /*1ba0*/  FFMA.FTZ R118, R98, R118, R121 ;  /* 0x0000007662767223 */ /* 0x000fe40000010079 */
[----:B------:R-:W-:Y:S02]  /*1bb0*/  IMAD.U32 R121, R120, 0x10000, RZ ;  /* 0x0001000078797824 */ /* 0x000fe400078e00ff */
[----:B------:R-:W-:-:S04]  /*1bc0*/  IMAD.U32 R120, R115, 0x10000, RZ ;  /* 0x0001000073787824 */ /* 0x000fc800078e00ff */
[----:B------:R-:W-:Y:S02]  /*1bd0*/  FFMA.FTZ R120, R41, R120, R12 ;  /* 0x0000007829787223 */ /* 0x000fe4000001000c */
[----:B------:R-:W4:Y:S01]  /*1be0*/  LDG.E.CONSTANT R12, desc[UR10][R14.64+0x1404] ;  /* 0x0014040a0e0c7981 */ /* 0x000f22000c1e9900 */
[----:B------:R-:W-:Y:S02]  /*1bf0*/  SHF.L.U32 R123, R123, 0x10, RZ ;  /* 0x000000107b7b7819 */ /* 0x000fe400000006ff */
[----:B------:R-:W-:-:S03]  /*1c00*/  PRMT R115, R115, 0x7632, R115 ;  /* 0x0000763273737816 */ /* 0x000fc60000000073 */
[----:B------:R-:W-:Y:S02]  /*1c10*/  FMUL.FTZ R123, R52, R123 ;  /* 0x0000007b347b7220 */ /* 0x000fe40000410000 */
[----:B------:R-:W-:Y:S02]  /*1c20*/  IMAD.U32 R115, R115, 0x10000, RZ ;  /* 0x0001000073737824 */ /* 0x000fe400078e00ff */
[----:B------:R-:W-:-:S04]  /*1c30*/  FFMA.FTZ R122, R48, R121, R123 ;  /* 0x00000079307a7223 */ /* 0x000fc8000001007b */
[----:B------:R-:W-:Y:S01]  /*1c40*/  FFMA.FTZ R122, R57, R115, R122 ;  /* 0x00000073397a7223 */ /* 0x000fe2000001007a */
[C---:B------:R-:W-:Y:S01]  /*1c50*/  IMAD.U32 R115, R117.reuse, 0x10000, RZ ;  /* 0x0001000075737824 */ /* 0x040fe200078e00ff */
[----:B------:R-:W-:-:S03]  /*1c60*/  PRMT R121, R117, 0x7632, R121 ;  /* 0x0000763275797816 */ /* 0x000fc60000000079 */
[----:B------:R-:W-:Y:S01]  /*1c70*/  FFMA.FTZ R115, R45, R115, R120 ;  /* 0x000000732d737223 */ /* 0x000fe20000010078 */
[----:B------:R-:W-:Y:S01]  /*1c80*/  SHF.L.U32 R117, R121, 0x10, RZ ;  /* 0x0000001079757819 */ /* 0x000fe200000006ff */
[C---:B------:R-:W-:Y:S01]  /*1c90*/  IMAD.U32 R120, R21.reuse, 0x10000, RZ ;  /* 0x0001000015787824 */ /* 0x040fe200078e00ff */
[----:B------:R-:W-:Y:S01]  /*1ca0*/  PRMT R121, R21, 0x7632, R121 ;  /* 0x0000763215797816 */ /* 0x000fe20000000079 */
[----:B------:R-:W-:Y:S02]  /*1cb0*/  FADD.FTZ R21, R118, R119 ;  /* 0x0000007776157221 */ /* 0x000fe40000010000 */
[--C-:B------:R-:W-:Y:S01]  /*1cc0*/  FFMA.FTZ R123, R62, R120, R115.reuse ;  /* 0x000000783e7b7223 */ /* 0x100fe20000010073 */
[----:B------:R-:W-:Y:S01]  /*1cd0*/  FFMA.FTZ R122, R65, R117, R122 ;  /* 0x00000075417a7223 */ /* 0x000fe2000001007a */
[----:B------:R-:W-:Y:S01]  /*1ce0*/  IMAD.U32 R121, R121, 0x10000, RZ ;  /* 0x0001000079797824 */ /* 0x000fe200078e00ff */
[----:B------:R-:W4:Y:S04]  /*1cf0*/  LDG.E.CONSTANT R118, desc[UR10][R14.64+0x208] ;  /* 0x0002080a0e767981 */ /* 0x000f28000c1e9900 */
[----:B------:R-:W4:Y:S01]  /*1d00*/  LDG.E.CONSTANT R117, desc[UR10][R14.64+0x1604] ;  /* 0x0016040a0e757981 */ /* 0x000f22000c1e9900 */
[----:B------:R-:W-:Y:S01]  /*1d10*/  PRMT R115, R114, 0x7632, R115 ;  /* 0x0000763272737816 */ /* 0x000fe20000000073 */
[----:B------:R-:W-:-:S02]  /*1d20*/  FFMA.FTZ R121, R73, R121, R122 ;  /* 0x0000007949797223 */ /* 0x000fc4000001007a */
[----:B------:R-:W4:Y:S02]  /*1d30*/  LDG.E.CONSTANT R119, desc[UR10][R14.64+0x8] ;  /* 0x0000080a0e777981 */ /* 0x000f24000c1e9900 */
[----:B------:R-:W-:Y:S02]  /*1d40*/  IMAD.U32 R115, R115, 0x10000, RZ ;  /* 0x0001000073737824 */ /* 0x000fe400078e00ff */
[----:B------:R-:W-:Y:S02]  /*1d50*/  IMAD.U32 R120, R114, 0x10000, RZ ;  /* 0x0001000072787824 */ /* 0x000fe400078e00ff */
[----:B------:R-:W-:Y:S01]  /*1d60*/  FFMA.FTZ R121, R78, R115, R121 ;  /* 0x000000734e797223 */ /* 0x000fe20000010079 */
[----:B------:R-:W-:Y:S01]  /*1d70*/  PRMT R115, R113, 0x7632, R115 ;  /* 0x0000763271737816 */ /* 0x000fe20000000073 */
[----:B------:R-:W-:Y:S02]  /*1d80*/  FFMA.FTZ R114, R70, R120, R123 ;  /* 0x0000007846727223 */ /* 0x000fe4000001007b */
[----:B------:R-:W4:Y:S02]  /*1d90*/  LDG.E.CONSTANT R120, desc[UR10][R14.64+0x408] ;  /* 0x0004080a0e787981 */ /* 0x000f24000c1e9900 */
[----:B------:R-:W-:Y:S01]  /*1da0*/  IMAD.U32 R115, R115, 0x10000, RZ ;  /* 0x0001000073737824 */ /* 0x000fe200078e00ff */
[----:B------:R-:W-:-:S03]  /*1db0*/  SHF.L.U32 R113, R113, 0x10, RZ ;  /* 0x0000001071717819 */ /* 0x000fc600000006ff */
        /* <DEDUP_REMOVED lines=9> */
[C---:B--2---:R-:W-:Y:S01]  /*1e50*/  IMAD.U32 R113, R13.reuse, 0x10000, RZ ;  /* 0x000100000d717824 */ /* 0x044fe200078e00ff */
[----:B------:R-:W-:-:S03]  /*1e60*/  PRMT R13, R13, 0x7632, R13 ;  /* 0x000076320d0d7816 */ /* 0x000fc6000000000d */
[----:B------:R-:W-:Y:S01]  /*1e70*/  FFMA.FTZ R114, R17, R113, R114 ;  /* 0x0000007111727223 */ /* 0x000fe20000010072 */
[----:B------:R-:W-:Y:S01]  /*1e80*/  SHF.L.U32 R13, R13, 0x10, RZ ;  /* 0x000000100d0d7819 */ /* 0x000fe200000006ff */
[----:B------:R-:W2:Y:S04]  /*1e90*/  LDG.E.CONSTANT R113, desc[UR10][R14.64+0xa08] ;  /* 0x000a080a0e717981 */ /* 0x000ea8000c1e9900 */
[----:B------:R-:W-:Y:S01]  /*1ea0*/  FFMA.FTZ R13, R90, R13, R121 ;  /* 0x0000000d5a0d7223 */ /* 0x000fe20000010079 */
[C---:B---3--:R-:W-:Y:S01]  /*1eb0*/  IMAD.U32 R121, R116.reuse, 0x10000, RZ ;  /* 0x0001000074797824 */ /* 0x048fe200078e00ff */
[----:B------:R-:W-:-:S03]  /*1ec0*/  PRMT R116, R116, 0x7632, R116 ;  /* 0x0000763274747816 */ /* 0x000fc60000000074 */
[----:B------:R-:W-:Y:S02]  /*1ed0*/  FFMA.FTZ R121, R25, R121, R114 ;  /* 0x0000007919797223 */ /* 0x000fe40000010072 */
[----:B------:R-:W3:Y:S01]  /*1ee0*/  LDG.E.CONSTANT R114, desc[UR10][R14.64+0xc08] ;  /* 0x000c080a0e727981 */ /* 0x000ee2000c1e9900 */
        /* <DEDUP_REMOVED lines=8> */
[----:B------:R-:W-:Y:S02]  /*1f70*/  PRMT R122, R118, 0x7632, R122 ;  /* 0x00007632767a7816 */ /* 0x000fe4000000007a */
[C---:B------:R-:W-:Y:S02]  /*1f80*/  SHF.L.U32 R116, R117.reuse, 0x10, RZ ;  /* 0x0000001075747819 */ /* 0x040fe400000006ff */
[----:B------:R-:W-:Y:S01]  /*1f90*/  PRMT R12, R117, 0x7632, R12 ;  /* 0x00007632750c7816 */ /* 0x000fe2000000000c */
[----:B------:R-:W-:Y:S01]  /*1fa0*/  IMAD.U32 R122, R122, 0x10000, RZ ;  /* 0x000100007a7a7824 */ /* 0x000fe200078e00ff */
[----:B------:R-:W-:Y:S01]  /*1fb0*/  PRMT R117, R119, 0x7632, R117 ;  /* 0x0000763277757816 */ /* 0x000fe20000000075 */
[----:B------:R-:W-:Y:S01]  /*1fc0*/  FFMA.FTZ R116, R100, R116, R121 ;  /* 0x0000007464747223 */ /* 0x000fe20000010079 */
[----:B------:R-:W-:Y:S02]  /*1fd0*/  IMAD.U32 R121, R118, 0x10000, RZ ;  /* 0x0001000076797824 */ /* 0x000fe400078e00ff */
[----:B------:R-:W-:Y:S01]  /*1fe0*/  FMUL.FTZ R122, R53, R122 ;  /* 0x0000007a357a7220 */ /* 0x000fe20000410000 */
[----:B------:R-:W-:Y:S01]  /*1ff0*/  SHF.L.U32 R118, R117, 0x10, RZ ;  /* 0x0000001075767819 */ /* 0x000fe200000006ff */
[----:B------:R-:W-:-:S02]  /*2000*/  IMAD.U32 R119, R119, 0x10000, RZ ;  /* 0x0001000077777824 */ /* 0x000fc400078e00ff */
[----:B------:R-:W-:Y:S01]  /*2010*/  FMUL.FTZ R121, R28, R121 ;  /* 0x000000791c797220 */ /* 0x000fe20000410000 */
[----:B------:R-:W4:Y:S01]  /*2020*/  LDG.E.CONSTANT R117, desc[UR10][R14.64+0x1008] ;  /* 0x0010080a0e757981 */ /* 0x000f22000c1e9900 */
[--C-:B------:R-:W-:Y:S02]  /*2030*/  FFMA.FTZ R118, R49, R118, R122.reuse ;  /* 0x0000007631767223 */ /* 0x100fe4000001007a */
[----:B------:R-:W-:Y:S01]  /*2040*/  FFMA.FTZ R119, R32, R119, R121 ;  /* 0x0000007720777223 */ /* 0x000fe20000010079 */
[C---:B------:R-:W-:Y:S01]  /*2050*/  PRMT R122, R120.reuse, 0x7632, R122 ;  /* 0x00007632787a7816 */ /* 0x040fe2000000007a */
[----:B------:R-:W-:Y:S02]  /*2060*/  IMAD.U32 R120, R120, 0x10000, RZ ;  /* 0x0001000078787824 */ /* 0x000fe400078e00ff */
[----:B------:R-:W-:Y:S02]  /*2070*/  FADD.FTZ R121, R116, R21 ;  /* 0x0000001574797221 */ /* 0x000fe40000010000 */
[----:B------:R-:W4:Y:S01]  /*2080*/  LDG.E.CONSTANT R116, desc[UR10][R14.64+0xc] ;  /* 0x00000c0a0e747981 */ /* 0x000f22000c1e9900 */
[----:B------:R-:W-:Y:S01]  /*2090*/  FFMA.FTZ R21, R42, R120, R119 ;  /* 0x000000782a157223 */ /* 0x000fe20000010077 */
[----:B------:R-:W-:Y:S01]  /*20a0*/  IMAD.U32 R122, R122, 0x10000, RZ ;  /* 0x000100007a7a7824 */ /* 0x000fe200078e00ff */
[----:B------:R-:W-:Y:S01]  /*20b0*/  PRMT R120, R115, 0x7632, R120 ;  /* 0x0000763273787816 */ /* 0x000fe20000000078 */
[----:B------:R-:W4:Y:S02]  /*20c0*/  LDG.E.CONSTANT R119, desc[UR10][R14.64+0x20c] ;  /* 0x00020c0a0e777981 */ /* 0x000f24000c1e9900 */
[----:B------:R-:W-:Y:S01]  /*20d0*/  FFMA.FTZ R118, R59, R122, R118 ;  /* 0x0000007a3b767223 */ /* 0x000fe20000010076 */
[----:B------:R-:W-:-:S02]  /*20e0*/  IMAD.U32 R115, R115, 0x10000, RZ ;  /* 0x0001000073737824 */ /* 0x000fc400078e00ff */
[----:B------:R-:W-:Y:S02]  /*20f0*/  IMAD.U32 R120, R120, 0x10000, RZ ;  /* 0x0001000078787824 */ /* 0x000fe400078e00ff */
[----:B------:R-:W-:Y:S02]  /*2100*/  FFMA.FTZ R21, R56, R115, R21 ;  /* 0x0000007338157223 */ /* 0x000fe40000010015 */
[----:B------:R-:W-:Y:S01]  /*2110*/  FFMA.FTZ R120, R67, R120, R118 ;  /* 0x0000007843787223 */ /* 0x000fe20000010076 */
[C---:B------:R-:W-:Y:S01]  /*2120*/  SHF.L.U32 R118, R20.reuse, 0x10, RZ ;  /* 0x0000001014767819 */ /* 0x040fe200000006ff */
[----:B------:R-:W4:Y:S01]  /*2130*/  LDG.E.CONSTANT R115, desc[UR10][R14.64+0x1208] ;  /* 0x0012080a0e737981 */ /* 0x000f22000c1e9900 */
[----:B------:R-:W-:-:S03]  /*2140*/  PRMT R20, R20, 0x7632, R20 ;  /* 0x0000763214147816 */ /* 0x000fc60000000014 */
[----:B------:R-:W-:Y:S02]  /*2150*/  FFMA.FTZ R21, R64, R118, R21 ;  /* 0x0000007640157223 */ /* 0x000fe40000010015 */
[----:B------:R-:W4:Y:S01]  /*2160*/  LDG.E.CONSTANT R118, desc[UR10][R14.64+0x40c] ;  /* 0x00040c0a0e767981 */ /* 0x000f22000c1e9900 */
[----:B------:R-:W-:-:S04]  /*2170*/  IMAD.U32 R20, R20, 0x10000, RZ ;  /* 0x0001000014147824 */ /* 0x000fc800078e00ff */
[----:B------:R-:W-:Y:S01]  /*2180*/  FFMA.FTZ R120, R75, R20, R120 ;  /* 0x000000144b787223 */ /* 0x000fe20000010078 */
[----:B------:R-:W-:-:S04]  /*2190*/  IMAD.U32 R12, R12, 0x10000, RZ ;  /* 0x000100000c0c7824 */ /* 0x000fc800078e00ff */
[----:B------:R-:W-:Y:S01]  /*21a0*/  FFMA.FTZ R12, R110, R12, R123 ;  /* 0x0000000c6e0c7223 */ /* 0x000fe2000001007b */
[C---:B--2---:R-:W-:Y:S01]  /*21b0*/  PRMT R20, R113.reuse, 0x7632, R20 ;  /* 0x0000763271147816 */ /* 0x044fe20000000014 */
[----:B------:R-:W-:-:S04]  /*21c0*/  IMAD.U32 R113, R113, 0x10000, RZ ;  /* 0x0001000071717824 */ /* 0x000fc800078e00ff */
[----:B------:R-:W-:Y:S02]  /*21d0*/  IMAD.U32 R20, R20, 0x10000, RZ ;  /* 0x0001000014147824 */ /* 0x000fe400078e00ff */
[----:B------:R-:W-:Y:S02]  /*21e0*/  FFMA.FTZ R21, R72, R113, R21 ;  /* 0x0000007148157223 */ /* 0x000fe40000010015 */
[----:B------:R-:W2:Y:S01]  /*21f0*/  LDG.E.CONSTANT R113, desc[UR10][R14.64+0x60c] ;  /* 0x00060c0a0e717981 */ /* 0x000ea2000c1e9900 */
[----:B------:R-:W-:Y:S01]  /*2200*/  FFMA.FTZ R20, R79, R20, R120 ;  /* 0x000000144f147223 */ /* 0x000fe20000010078 */
[C---:B---3--:R-:W-:Y:S02]  /*2210*/  SHF.L.U32 R120, R114.reuse, 0x10, RZ ;  /* 0x0000001072787819 */ /* 0x048fe400000006ff */
[----:B------:R-:W-:-:S05]  /*2220*/  PRMT R114, R114, 0x7632, R114 ;  /* 0x0000763272727816 */ /* 0x000fca0000000072 */
[----:B------:R-:W-:Y:S02]  /*2230*/  IMAD.U32 R114, R114, 0x10000, RZ ;  /* 0x0001000072727824 */ /* 0x000fe400078e00ff */
[----:B------:R-:W-:Y:S02]  /*2240*/  FFMA.FTZ R123, R6, R120, R21 ;  /* 0x00000078067b7223 */ /* 0x000fe40000010015 */
[----:B------:R-:W3:Y:S01]  /*2250*/  LDG.E.CONSTANT R21, desc[UR10][R14.64+0x80c] ;  /* 0x00080c0a0e157981 */ /* 0x000ee2000c1e9900 */
[----:B------:R-:W-:Y:S01]  /*2260*/  FFMA.FTZ R114, R83, R114, R20 ;  /* 0x0000007253727223 */ /* 0x000fe20000010014 */
[----:B----4-:R-:W-:-:S04]  /*2270*/  IMAD.U32 R20, R13, 0x10000, RZ ;  /* 0x000100000d147824 */ /* 0x010fc800078e00ff */
[----:B------:R-:W-:Y:S02]  /*2280*/  FFMA.FTZ R123, R10, R20, R123 ;  /* 0x000000140a7b7223 */ /* 0x000fe4000001007b */
[----:B------:R-:W4:Y:S01]  /*2290*/  LDG.E.CONSTANT R20, desc[UR10][R14.64+0xa0c] ;  /* 0x000a0c0a0e147981 */ /* 0x000f22000c1e9900 */
[----:B------:R-:W-:-:S05]  /*22a0*/  PRMT R13, R13, 0x7632, R13 ;  /* 0x000076320d0d7816 */ /* 0x000fca000000000d */
[----:B------:R-:W-:-:S04]  /*22b0*/  IMAD.U32 R13, R13, 0x10000, RZ ;  /* 0x000100000d0d7824 */ /* 0x000fc800078e00ff */
[----:B------:R-:W-:Y:S01]  /*22c0*/  FFMA.FTZ R114, R87, R13, R114 ;  /* 0x0000000d57727223 */ /* 0x000fe20000010072 */
[----:B------:R-:W-:Y:S01]  /*22d0*/  FADD.FTZ R12, R12, R121 ;  /* 0x000000790c0c7221 */ /* 0x000fe20000010000 */
[----:B------:R-:W4:Y:S01]  /*22e0*/  LDG.E.CONSTANT R13, desc[UR10][R14.64+0xc0c] ;  /* 0x000c0c0a0e0d7981 */ /* 0x000f22000c1e9900 */
[C---:B------:R-:W-:Y:S02]  /*22f0*/  PRMT R120, R117.reuse, 0x7632, R120 ;  /* 0x0000763275787816 */ /* 0x040fe40000000078 */
[----:B------:R-:W-:-:S03]  /*2300*/  SHF.L.U32 R117, R117, 0x10, RZ ;  /* 0x0000001075757819 */ /* 0x000fc600000006ff */
[----:B------:R-:W-:-:S04]  /*2310*/  IMAD.U32 R120, R120, 0x10000, RZ ;  /* 0x0001000078787824 */ /* 0x000fc800078e00ff */
[--C-:B------:R-:W-:Y:S01]  /*2320*/  FFMA.FTZ R120, R91, R120, R114.reuse ;  /* 0x000000785b787223 */ /* 0x100fe20000010072 */
[----:B------:R-:W-:Y:S01]  /*2330*/  PRMT R114, R116, 0x7632, R114 ;  /* 0x0000763274727816 */ /* 0x000fe20000000072 */
[--C-:B------:R-:W-:Y:S01]  /*2340*/  FFMA.FTZ R117, R18, R117, R123.reuse ;  /* 0x0000007512757223 */ /* 0x100fe2000001007b */
[C---:B------:R-:W-:Y:S01]  /*2350*/  IMAD.U32 R121, R119.reuse, 0x10000, RZ ;  /* 0x0001000077797824 */ /* 0x040fe200078e00ff */
[----:B------:R-:W-:Y:S02]  /*2360*/  PRMT R123, R119, 0x7632, R123 ;  /* 0x00007632777b7816 */ /* 0x000fe4000000007b */
[----:B------:R-:W-:Y:S01]  /*2370*/  IMAD.U32 R119, R114, 0x10000, RZ ;  /* 0x0001000072777824 */ /* 0x000fe200078e00ff */
[----:B------:R-:W-:Y:S01]  /*2380*/  SHF.L.U32 R122, R116, 0x10, RZ ;  /* 0x00000010747a7819 */ /* 0x000fe200000006ff */
[----:B------:R-:W-:Y:S01]  /*2390*/  FMUL.FTZ R114, R0, R121 ;  /* 0x0000007900727220 */ /* 0x000fe20000410000 */
[----:B------:R-:W-:-:S03]  /*23a0*/  IMAD.U32 R123, R123, 0x10000, RZ ;  /* 0x000100007b7b7824 */ /* 0x000fc600078e00ff */
[----:B------:R-:W-:Y:S01]  /*23b0*/  FFMA.FTZ R122, R31, R122, R114 ;  /* 0x0000007a1f7a7223 */ /* 0x000fe20000010072 */
[C---:B------:R-:W-:Y:S01]  /*23c0*/  IMAD.U32 R114, R115.reuse, 0x10000, RZ ;  /* 0x0001000073727824 */ /* 0x040fe200078e00ff */
[----:B------:R-:W-:Y:S01]  /*23d0*/  PRMT R116, R115, 0x7632, R116 ;  /* 0x0000763273747816 */ /* 0x000fe20000000074 */
[----:B------:R-:W-:Y:S01]  /*23e0*/  FMUL.FTZ R123, R54, R123 ;  /* 0x0000007b367b7220 */ /* 0x000fe20000410000 */
[----:B------:R-:W-:Y:S01]  /*23f0*/  PRMT R115, R118, 0x7632, R115 ;  /* 0x0000763276737816 */ /* 0x000fe20000000073 */
[----:B------:R-:W-:Y:S02]  /*2400*/  FFMA.FTZ R117, R26, R114, R117 ;  /* 0x000000721a757223 */ /* 0x000fe40000010075 */
[----:B------:R-:W-:Y:S01]  /*2410*/  FFMA.FTZ R124, R50, R119, R123 ;  /* 0x00000077327c7223 */ /* 0x000fe2000001007b */
[----:B------:R-:W4:Y:S01]  /*2420*/  LDG.E.CONSTANT R114, desc[UR10][R14.64+0x1408] ;  /* 0x0014080a0e727981 */ /* 0x000f22000c1e9900 */
[----:B------:R-:W-:Y:S01]  /*2430*/  IMAD.U32 R115, R115, 0x10000, RZ ;  /* 0x0001000073737824 */ /* 0x000fe200078e00ff */
[----:B------:R-:W-:-:S03]  /*2440*/  SHF.L.U32 R116, R116, 0x10, RZ ;  /* 0x0000001074747819 */ /* 0x000fc600000006ff */
[----:B------:R-:W-:Y:S02]  /*2450*/  FFMA.FTZ R124, R61, R115, R124 ;  /* 0x000000733d7c7223 */ /* 0x000fe4000001007c */
        /* <DEDUP_REMOVED lines=10> */
[----:B------:R-:W-:Y:S01]  /*2500*/  FFMA.FTZ R121, R69, R120, R124 ;  /* 0x0000007845797223 */ /* 0x000fe2000001007c */
[C---:B---3--:R-:W-:Y:S02]  /*2510*/  PRMT R120, R21.reuse, 0x7632, R120 ;  /* 0x0000763215787816 */ /* 0x048fe40000000078 */
[----:B------:R-:W-:-:S05]  /*2520*/  SHF.L.U32 R21, R21, 0x10, RZ ;  /* 0x0000001015157819 */ /* 0x000fca00000006ff */
[----:B------:R-:W-:Y:S01]  /*2530*/  FFMA.FTZ R21, R66, R21, R119 ;  /* 0x0000001542157223 */ /* 0x000fe20000010077 */
[----:B----4-:R-:W-:Y:S01]  /*2540*/  IMAD.U32 R122, R20, 0x10000, RZ ;  /* 0x00010000147a7824 */ /* 0x010fe200078e00ff */
[----:B------:R-:W3:Y:S03]  /*2550*/  LDG.E.CONSTANT R119, desc[UR10][R14.64+0x120c] ;  /* 0x00120c0a0e777981 */ /* 0x000ee6000c1e9900 */
[----:B------:R-:W-:Y:S02]  /*2560*/  FFMA.FTZ R122, R74, R122, R21 ;  /* 0x0000007a4a7a7223 */ /* 0x000fe40000010015 */
[----:B------:R-:W4:Y:S01]  /*2570*/  LDG.E.CONSTANT R21, desc[UR10][R14.64+0x140c] ;  /* 0x00140c0a0e157981 */ /* 0x000f22000c1e9900 */
[----:B------:R-:W-:-:S04]  /*2580*/  IMAD.U32 R120, R120, 0x10000, RZ ;  /* 0x0001000078787824 */ /* 0x000fc800078e00ff */
[----:B------:R-:W-:Y:S02]  /*2590*/  FFMA.FTZ R121, R76, R120, R121 ;  /* 0x000000784c797223 */ /* 0x000fe40000010079 */
[----:B------:R0:W4:Y:S01]  /*25a0*/  LDG.E.CONSTANT R120, desc[UR10][R14.64+0x160c] ;  /* 0x00160c0a0e787981 */ /* 0x000122000c1e9900 */
[----:B------:R-:W1:Y:S01]  /*25b0*/  S2R R123, SR_TID.X ;  /* 0x00000000007b7919 */ /* 0x000e620000002100 */
[----:B------:R-:W-:-:S05]  /*25c0*/  PRMT R20, R20, 0x7632, R20 ;  /* 0x0000763214147816 */ /* 0x000fca0000000014 */
[----:B------:R-:W-:-:S04]  /*25d0*/  IMAD.U32 R20, R20, 0x10000, RZ ;  /* 0x0001000014147824 */ /* 0x000fc800078e00ff */
[----:B------:R-:W-:Y:S01]  /*25e0*/  FFMA.FTZ R121, R80, R20, R121 ;  /* 0x0000001450797223 */ /* 0x000fe20000010079 */
[C---:B------:R-:W-:Y:S02]  /*25f0*/  SHF.L.U32 R20, R13.reuse, 0x10, RZ ;  /* 0x000000100d147819 */ /* 0x040fe400000006ff */
[----:B------:R-:W-:-:S05]  /*2600*/  PRMT R13, R13, 0x7632, R13 ;  /* 0x000076320d0d7816 */ /* 0x000fca000000000d */
[----:B0-----:R-:W-:-:S04]  /*2610*/  IMAD.U32 R15, R13, 0x10000, RZ ;  /* 0x000100000d0f7824 */ /* 0x001fc800078e00ff */
[----:B------:R-:W-:Y:S01]  /*2620*/  FFMA.FTZ R15, R84, R15, R121 ;  /* 0x0000000f540f7223 */ /* 0x000fe20000010079 */
[----:B------:R-:W-:Y:S01]  /*2630*/  FFMA.FTZ R122, R7, R20, R122 ;  /* 0x00000014077a7223 */ /* 0x000fe2000001007a */
[----:B-1----:R-:W-:Y:S01]  /*2640*/  SHF.R.S32.HI R20, RZ, 0x1f, R123 ;  /* 0x0000001fff147819 */ /* 0x002fe2000001147b */
[----:B------:R-:W-:-:S04]  /*2650*/  IMAD.U32 R14, R114, 0x10000, RZ ;  /* 0x00010000720e7824 */ /* 0x000fc800078e00ff */
[----:B------:R-:W-:Y:S01]  /*2660*/  FFMA.FTZ R117, R22, R14, R117 ;  /* 0x0000000e16757223 */ /* 0x000fe20000010075 */
[----:B------:R-:W-:-:S05]  /*2670*/  PRMT R14, R115, 0x7632, R14 ;  /* 0x00007632730e7816 */ /* 0x000fca000000000e */
[----:B------:R-:W-:-:S04]  /*2680*/  IMAD.U32 R14, R14, 0x10000, RZ ;  /* 0x000100000e0e7824 */ /* 0x000fc800078e00ff */
[----:B------:R-:W-:Y:S01]  /*2690*/  FFMA.FTZ R14, R88, R14, R15 ;  /* 0x0000000e580e7223 */ /* 0x000fe2000001000f */
[----:B------:R-:W-:Y:S01]  /*26a0*/  LEA.HI R20, R20, R123, RZ, 0x5 ;  /* 0x0000007b14147211 */ /* 0x000fe200078f28ff */
[----:B------:R-:W-:-:S03]  /*26b0*/  IMAD.U32 R115, R115, 0x10000, RZ ;  /* 0x0001000073737824 */ /* 0x000fc600078e00ff */
[----:B------:R-:W-:Y:S01]  /*26c0*/  LOP3.LUT R20, R20, 0xffffffe0, RZ, 0xc0, !PT ;  /* 0xffffffe014147812 */ /* 0x000fe200078ec0ff */
[----:B------:R-:W-:-:S04]  /*26d0*/  FFMA.FTZ R122, R11, R115, R122 ;  /* 0x000000730b7a7223 */ /* 0x000fc8000001007a */
[--C-:B------:R-:W-:Y:S01]  /*26e0*/  IMAD.IADD R13, R123, 0x1, -R20.reuse ;  /* 0x000000017b0d7824 */ /* 0x100fe200078e0a14 */
[----:B------:R-:W-:-:S04]  /*26f0*/  PRMT R20, R114, 0x7632, R20 ;  /* 0x0000763272147816 */ /* 0x000fc80000000014 */
[----:B------:R-:W-:Y:S01]  /*2700*/  SHF.L.U32 R20, R20, 0x10, RZ ;  /* 0x0000001014147819 */ /* 0x000fe200000006ff */
[----:B------:R-:W0:Y:S04]  /*2710*/  S2UR UR5, SR_CgaCtaId ;  /* 0x00000000000579c3 */ /* 0x000e280000008800 */
[----:B------:R-:W-:Y:S01]  /*2720*/  FFMA.FTZ R116, R109, R20, R116 ;  /* 0x000000146d747223 */ /* 0x000fe20000010074 */
[----:B-----5:R-:W-:Y:S01]  /*2730*/  FSETP.NEU.FTZ.AND P0, PT, R38, RZ, PT ;  /* 0x000000ff2600720b */ /* 0x020fe20003f1d000 */
[----:B------:R-:W-:Y:S02]  /*2740*/  UMOV UR4, 0x400 ;  /* 0x0000040000047882 */ /* 0x000fe40000000000 */
[----:B------:R-:W-:-:S04]  /*2750*/  UIADD3 UR4, UR4, 0xe0, URZ ;  /* 0x000000e004047890 */ /* 0x000fc8000fffe03f */
[----:B0-----:R-:W-:Y:S01]  /*2760*/  ULEA UR4, UR5, UR4, 0x18 ;  /* 0x0000000405047291 */ /* 0x001fe2000f8ec03f */
[----:B--2---:R-:W-:-:S04]  /*2770*/  IMAD.U32 R15, R113, 0x10000, RZ ;  /* 0x00010000710f7824 */ /* 0x004fc800078e00ff */
[----:B------:R-:W-:Y:S01]  /*2780*/  FFMA.FTZ R117, R102, R15, R117 ;  /* 0x0000000f66757223 */ /* 0x000fe20000010075 */
[C---:B------:R-:W-:Y:S01]  /*2790*/  PRMT R15, R118.reuse, 0x7632, R15 ;  /* 0x00007632760f7816 */ /* 0x040fe2000000000f */
[----:B------:R-:W-:-:S04]  /*27a0*/  IMAD.U32 R118, R118, 0x10000, RZ ;  /* 0x0001000076767824 */ /* 0x000fc800078e00ff */
[----:B------:R-:W-:Y:S02]  /*27b0*/  IMAD.U32 R15, R15, 0x10000, RZ ;  /* 0x000100000f0f7824 */ /* 0x000fe400078e00ff */
[----:B------:R-:W-:Y:S02]  /*27c0*/  FFMA.FTZ R118, R19, R118, R122 ;  /* 0x0000007613767223 */ /* 0x000fe4000001007a */
[----:B------:R-:W-:Y:S01]  /*27d0*/  FFMA.FTZ R14, R93, R15, R14 ;  /* 0x0000000f5d0e7223 */ /* 0x000fe2000001000e */
[----:B------:R-:W-:Y:S01]  /*27e0*/  FADD.FTZ R117, R117, R12 ;  /* 0x0000000c75757221 */ /* 0x000fe20000010000 */
[----:B------:R-:W-:Y:S02]  /*27f0*/  PRMT R20, R113, 0x7632, R20 ;  /* 0x0000763271147816 */ /* 0x000fe40000000014 */
[C---:B---3--:R-:W-:Y:S01]  /*2800*/  PRMT R15, R119.reuse, 0x7632, R15 ;  /* 0x00007632770f7816 */ /* 0x048fe2000000000f */
[----:B------:R-:W-:-:S03]  /*2810*/  IMAD.U32 R119, R119, 0x10000, RZ ;  /* 0x0001000077777824 */ /* 0x000fc600078e00ff */
[----:B------:R-:W-:Y:S01]  /*2820*/  SHF.L.U32 R15, R15, 0x10, RZ ;  /* 0x000000100f0f7819 */ /* 0x000fe200000006ff */
[----:B------:R-:W-:Y:S01]  /*2830*/  FFMA.FTZ R118, R27, R119, R118 ;  /* 0x000000771b767223 */ /* 0x000fe20000010076 */
[C---:B----4-:R-:W-:Y:S01]  /*2840*/  PRMT R12, R21.reuse, 0x7632, R12 ;  /* 0x00007632150c7816 */ /* 0x050fe2000000000c */
[----:B------:R-:W-:Y:S02]  /*2850*/  IMAD.U32 R21, R21, 0x10000, RZ ;  /* 0x0001000015157824 */ /* 0x000fe400078e00ff */
[----:B------:R-:W-:Y:S02]  /*2860*/  FFMA.FTZ R15, R99, R15, R14 ;  /* 0x0000000f630f7223 */ /* 0x000fe4000001000e */
[----:B------:R-:W-:Y:S01]  /*2870*/  FFMA.FTZ R118, R23, R21, R118 ;  /* 0x0000001517767223 */ /* 0x000fe20000010076 */
[----:B------:R-:W-:Y:S01]  /*2880*/  IADD3 R21, -R39, 0x1, RZ ;  /* 0x0000000127157810 */ /* 0x000fe20007ffe1ff */
[----:B------:R-:W-:Y:S02]  /*2890*/  IMAD R14, R46, 0x20, R13 ;  /* 0x000000202e0e7824 */ /* 0x000fe400078e020d */
[----:B------:R-:W-:Y:S01]  /*28a0*/  IMAD.U32 R12, R12, 0x10000, RZ ;  /* 0x000100000c0c7824 */ /* 0x000fe200078e00ff */
[----:B------:R-:W-:Y:S01]  /*28b0*/  SHF.L.U32 R20, R20, 0x10, RZ ;  /* 0x0000001014147819 */ /* 0x000fe200000006ff */
[----:B------:R-:W-:-:S02]  /*28c0*/  IMAD.IADD R13, R21, 0x1, R14 ;  /* 0x00000001150d7824 */ /* 0x000fc400078e020e */
[----:B------:R-:W-:Y:S01]  /*28d0*/  FFMA.FTZ R15, R106, R12, R15 ;  /* 0x0000000c6a0f7223 */ /* 0x000fe2000001000f */
[C---:B------:R-:W-:Y:S01]  /*28e0*/  PRMT R12, R120.reuse, 0x7632, R12 ;  /* 0x00007632780c7816 */ /* 0x040fe2000000000c */
[----:B------:R-:W-:Y:S01]  /*28f0*/  FFMA.FTZ R116, R111, R20, R116 ;  /* 0x000000146f747223 */ /* 0x000fe20000010074 */
[----:B------:R-:W-:Y:S02]  /*2900*/  SHF.L.U32 R120, R120, 0x10, RZ ;  /* 0x0000001078787819 */ /* 0x000fe400000006ff */
[----:B------:R-:W-:Y:S01]  /*2910*/  I2FP.F32.S32 R13, R13 ;  /* 0x0000000d000d7245 */ /* 0x000fe20000201400 */
[----:B------:R-:W-:Y:S01]  /*2920*/  FADD.FTZ R117, R116, R117 ;  /* 0x0000007574757221 */ /* 0x000fe20000010000 */
[----:B------:R-:W-:Y:S02]  /*2930*/  IMAD.U32 R12, R12, 0x10000, RZ ;  /* 0x000100000c0c7824 */ /* 0x000fe400078e00ff */
[----:B------:R-:W-:Y:S01]  /*2940*/  FFMA.FTZ R118, R103, R120, R118 ;  /* 0x0000007867767223 */ /* 0x000fe20000010076 */
[----:B------:R-:W-:Y:S01]  /*2950*/  FMUL.FTZ R13, R13, R38 ;  /* 0x000000260d0d7220 */ /* 0x000fe20000410000 */
[----:B------:R-:W-:-:S02]  /*2960*/  FFMA.FTZ R12, R112, R12, R15 ;  /* 0x0000000c700c7223 */ /* 0x000fc4000001000f */
[----:B------:R-:W-:Y:S02]  /*2970*/  FADD.FTZ R117, R118, R117 ;  /* 0x0000007576757221 */ /* 0x000fe40000010000 */
[----:B------:R-:W-:Y:S02]  /*2980*/  FSEL R13, R13, RZ, P0 ;  /* 0x000000ff0d0d7208 */ /* 0x000fe40000000000 */
[----:B------:R-:W-:Y:S01]  /*2990*/  FADD.FTZ R12, R12, R117 ;  /* 0x000000750c0c7221 */ /* 0x000fe20000010000 */
[----:B------:R-:W-:Y:S01]  /*29a0*/  VIADD R20, R39, 0x1f ;  /* 0x0000001f27147836 */ /* 0x000fe20000000000 */
[----:B------:R-:W-:Y:S02]  /*29b0*/  ISETP.GE.AND P0, PT, R14, R39, PT ;  /* 0x000000270e00720c */ /* 0x000fe40003f06270 */
[----:B------:R-:W-:Y:S02]  /*29c0*/  FFMA.FTZ R15, R12, UR12, R13 ;  /* 0x0000000c0c0f7c23 */ /* 0x000fe4000801000d */
[----:B------:R-:W-:-:S02]  /*29d0*/  SHF.R.S32.HI R21, RZ, 0x1f, R20 ;  /* 0x0000001fff157819 */ /* 0x000fc40000011414 */
[----:B------:R-:W-:Y:S02]  /*29e0*/  LEA R13, R14, UR4, 0x2 ;  /* 0x000000040e0d7c11 */ /* 0x000fe4000f8e10ff */
[----:B------:R-:W-:Y:S02]  /*29f0*/  FSEL R12, R15, RZ, !P0 ;  /* 0x000000ff0f0c7208 */ /* 0x000fe40004000000 */
[----:B------:R-:W-:Y:S02]  /*2a00*/  LEA.HI R21, R21, R20, RZ, 0x5 ;  /* 0x0000001415157211 */ /* 0x000fe400078f28ff */
[----:B------:R-:W-:Y:S01]  /*2a10*/  IADD3 R46, R46, 0x4, RZ ;  /* 0x000000042e2e7810 */ /* 0x000fe20007ffe0ff */
[----:B------:R0:W-:Y:S01]  /*2a20*/  STS [R13], R12 ;  /* 0x0000000c0d007388 */ /* 0x0001e20000000800 */
[----:B------:R-:W-:-:S04]  /*2a30*/  SHF.R.S32.HI R21, RZ, 0x5, R21 ;  /* 0x00000005ff157819 */ /* 0x000fc80000011415 */
[----:B------:R-:W-:Y:S02]  /*2a40*/  ISETP.GE.AND P1, PT, R46, R21, PT ;  /* 0x000000152e00720c */ /* 0x000fe40003f26270 */
[----:B------:R-:W-:-:S11]  /*2a50*/  @!P0 FMNMX.FTZ R104, R104, R15, !PT ;  /* 0x0000000f68688209 */ /* 0x000fd60007810000 */
[----:B0-----:R-:W-:Y:S05]  /*2a60*/  @!P1 BRA `(.L_x_17681) ;  /* 0xffffffe800bc9947 */ /* 0x001fea000383ffff */
.L_x_17680:
[----:B------:R-:W-:Y:S05]  /*2a70*/  BSYNC B0 ;  /* 0x0000000000007941 */ /* 0x000fea0003800000 */
.L_x_17679:
[----:B------:R-:W0:Y:S01]  /*2a80*/  SHFL.BFLY PT, R3, R104, 0x10, 0x1f ;  /* 0x0e001f0068037f89 */ /* 0x000e2200000e0000 */
        /* <DEDUP_REMOVED lines=9> */
[----:B------:R-:W-:-:S05]  /*2b20*/  LOP3.LUT R22, R4, 0xffffffe0, RZ, 0xc0, !PT ;  /* 0xffffffe004167812 */ /* 0x000fca00078ec0ff */
[----:B------:R-:W-:Y:S01]  /*2b30*/  IMAD.IADD R22, R23, 0x1, -R22 ;  /* 0x0000000117167824 */ /* 0x000fe200078e0a16 */
[----:B0-----:R-:W-:-:S04]  /*2b40*/  FMNMX.FTZ R0, R3, R0, !PT ;  /* 0x0000000003007209 */ /* 0x001fc80007810000 */
[C---:B------:R-:W-:Y:S02]  /*2b50*/  ISETP.NE.AND P0, PT, R22.reuse, RZ, PT ;  /* 0x000000ff1600720c */ /* 0x040fe40003f05270 */
[----:B------:R-:W-:Y:S01]  /*2b60*/  ISETP.GT.AND P1, PT, R22, 0x3, PT ;  /* 0x000000031600780c */ /* 0x000fe20003f24270 */
[----:B------:R-:W0:Y:S10]  /*2b70*/  SHFL.BFLY PT, R5, R0, 0x4, 0x1f ;  /* 0x0c801f0000057f89 */ /* 0x000e3400000e0000 */
[----:B------:R-:W1:Y:S02]  /*2b80*/  @!P0 S2R R3, SR_CgaCtaId ;  /* 0x0000000000038919 */ /* 0x000e640000008800 */
[----:B------:R-:W2:Y:S01]  /*2b90*/  @!P1 S2R R9, SR_CgaCtaId ;  /* 0x0000000000099919 */ /* 0x000ea20000008800 */
[----:B0-----:R-:W-:-:S02]  /*2ba0*/  FMNMX.FTZ R5, R0, R5, !PT ;  /* 0x0000000500057209 */ /* 0x001fc40007810000 */
[----:B------:R-:W-:-:S03]  /*2bb0*/  @!P0 MOV R0, 0x400 ;  /* 0x0000040000008802 */ /* 0x000fc60000000f00 */
[----:B------:R-:W0:Y:S02]  /*2bc0*/  SHFL.BFLY PT, R2, R5, 0x2, 0x1f ;  /* 0x0c401f0005027f89 */ /* 0x000e2400000e0000 */
[----:B------:R-:W-:-:S05]  /*2bd0*/  @!P0 VIADD R0, R0, 0xc0 ;  /* 0x000000c000008836 */ /* 0x000fca0000000000 */
[----:B-1----:R-:W-:Y:S02]  /*2be0*/  @!P0 LEA R3, R3, R0, 0x18 ;  /* 0x0000000003038211 */ /* 0x002fe400078ec0ff */
[----:B------:R-:W-:Y:S01]  /*2bf0*/  SHF.R.S32.HI R0, RZ, 0x5, R4 ;  /* 0x00000005ff007819 */ /* 0x000fe20000011404 */
[----:B------:R-:W-:Y:S01]  /*2c00*/  IMAD.MOV.U32 R4, RZ, RZ, -0x800001 ;  /* 0xff7fffffff047424 */ /* 0x000fe200078e00ff */
[----:B0-----:R-:W-:Y:S02]  /*2c10*/  FMNMX.FTZ R6, R5, R2, !PT ;  /* 0x0000000205067209 */ /* 0x001fe40007810000 */
[----:B------:R-:W-:-:S03]  /*2c20*/  @!P1 MOV R2, 0x400 ;  /* 0x0000040000029802 */ /* 0x000fc60000000f00 */
[----:B------:R-:W0:Y:S02]  /*2c30*/  SHFL.BFLY PT, R7, R6, 0x1, 0x1f ;  /* 0x0c201f0006077f89 */ /* 0x000e2400000e0000 */
[----:B------:R-:W-:-:S05]  /*2c40*/  @!P1 VIADD R2, R2, 0xc0 ;  /* 0x000000c002029836 */ /* 0x000fca0000000000 */
[----:B--2---:R-:W-:Y:S02]  /*2c50*/  @!P1 LEA R9, R9, R2, 0x18 ;  /* 0x0000000209099211 */ /* 0x004fe400078ec0ff */
[----:B------:R-:W-:Y:S02]  /*2c60*/  @!P0 LEA R2, R0, R3, 0x2 ;  /* 0x0000000300028211 */ /* 0x000fe400078e10ff */
[----:B0-----:R-:W-:Y:S01]  /*2c70*/  @!P0 FMNMX.FTZ R5, R6, R7, !PT ;  /* 0x0000000706058209 */ /* 0x001fe20007810000 */
[----:B------:R-:W-:-:S04]  /*2c80*/  @!P1 IMAD R6, R22, 0x4, R9 ;  /* 0x0000000416069824 */ /* 0x000fc800078e0209 */
[----:B------:R0:W-:Y:S01]  /*2c90*/  @!P0 STS [R2], R5 ;  /* 0x0000000502008388 */ /* 0x0001e20000000800 */
[----:B------:R-:W-:Y:S01]  /*2ca0*/  BAR.SYNC.DEFER_BLOCKING 0x0 ;  /* 0x0000000000007b1d */ /* 0x000fe20000010000 */
[----:B0-----:R-:W-:-:S04]  /*2cb0*/  LOP3.LUT R2, R25, 0xffffffe0, RZ, 0xc0, !PT ;  /* 0xffffffe019027812 */ /* 0x001fc800078ec0ff */
[----:B------:R-:W-:Y:S01]  /*2cc0*/  VIMNMX R2, R39, R2, PT ;  /* 0x0000000227027248 */ /* 0x000fe20003fe0100 */
[----:B------:R0:W1:Y:S03]  /*2cd0*/  @!P1 LDS R4, [R6] ;  /* 0x0000000006049984 */ /* 0x0000660000000800 */
[----:B------:R-:W-:Y:S01]  /*2ce0*/  ISETP.GE.AND P1, PT, R23, R2, PT ;  /* 0x000000021700720c */ /* 0x000fe20003f26270 */
[----:B0-----:R-:W-:Y:S01]  /*2cf0*/  HFMA2.MMA R6, -RZ, RZ, 0, 0 ;  /* 0x00000000ff067435 */ /* 0x001fe200000001ff */
        /* <DEDUP_REMOVED lines=8> */
[----:B------:R-:W-:-:S03]  /*2d80*/  IMAD.MOV.U32 R6, RZ, RZ, RZ ;  /* 0x000000ffff067224 */ /* 0x000fc600078e00ff */
        /* <DEDUP_REMOVED lines=13> */
.L_x_17686:
        /* <DEDUP_REMOVED lines=11> */
.L_x_17685:
[----:B------:R-:W-:Y:S05]  /*2f10*/  BSYNC B1 ;  /* 0x0000000000017941 */ /* 0x000fea0003800000 */
.L_x_17684:
        /* <DEDUP_REMOVED lines=14> */
.L_x_17689:
[----:B------:R-:W0:Y:S01]  /*3000*/  LDS R8, [R4+-0x400] ;  /* 0xfffc000004087984 */ /* 0x000e220000000800 */
[----:B------:R-:W-:-:S03]  /*3010*/  IADD3 R5, R5, 0x800, RZ ;  /* 0x0000080005057810 */ /* 0x000fc60007ffe0ff */
[----:B------:R-:W1:Y:S01]  /*3020*/  LDS R10, [R4+-0x200] ;  /* 0xfffe0000040a7984 */ /* 0x000e620000000800 */
[----:B------:R-:W-:-:S03]  /*3030*/  ISETP.GE.AND P2, PT, R5, R32, PT ;  /* 0x000000200500720c */ /* 0x000fc60003f46270 */
        /* <DEDUP_REMOVED lines=8> */
[----:B0-----:R-:W-:-:S03]  /*30c0*/  FADD.FTZ R8, -R3, R8 ;  /* 0x0000000803087221 */ /* 0x001fc60000010100 */
[----:B------:R-:W0:Y:S01]  /*30d0*/  LDS R30, [R4+0x1000] ;  /* 0x00100000041e7984 */ /* 0x000e220000000800 */
[----:B------:R-:W-:Y:S01]  /*30e0*/  FMUL.FTZ R8, R8, 1.4426950216293334961 ;  /* 0x3fb8aa3b08087820 */ /* 0x000fe20000410000 */
[C---:B-1----:R-:W-:Y:S01]  /*30f0*/  FADD.FTZ R10, -R3.reuse, R10 ;  /* 0x0000000a030a7221 */ /* 0x042fe20000010100 */
[----:B--2---:R-:W-:-:S03]  /*3100*/  FADD.FTZ R12, -R3, R12 ;  /* 0x0000000c030c7221 */ /* 0x004fc60000010100 */
[----:B------:R-:W-:Y:S01]  /*3110*/  FMUL.FTZ R10, R10, 1.4426950216293334961 ;  /* 0x3fb8aa3b0a0a7820 */ /* 0x000fe20000410000 */
[----:B------:R1:W2:Y:S01]  /*3120*/  MUFU.EX2 R7, R8 ;  /* 0x0000000800077308 */ /* 0x0002a20000000800 */
[----:B------:R-:W-:Y:S01]  /*3130*/  FMUL.FTZ R12, R12, 1.4426950216293334961 ;  /* 0x3fb8aa3b0c0c7820 */ /* 0x000fe20000410000 */
[C---:B---3--:R-:W-:Y:S01]  /*3140*/  FADD.FTZ R14, -R3.reuse, R14 ;  /* 0x0000000e030e7221 */ /* 0x048fe20000010100 */
[----:B----4-:R-:W-:-:S03]  /*3150*/  FADD.FTZ R16, -R3, R16 ;  /* 0x0000001003107221 */ /* 0x010fc60000010100 */
[----:B------:R-:W-:Y:S02]  /*3160*/  FMUL.FTZ R14, R14, 1.4426950216293334961 ;  /* 0x3fb8aa3b0e0e7820 */ /* 0x000fe40000410000 */
[----:B------:R3:W4:Y:S01]  /*3170*/  MUFU.EX2 R9, R10 ;  /* 0x0000000a00097308 */ /* 0x0007220000000800 */
[----:B-1----:R-:W1:Y:S01]  /*3180*/  LDS R8, [R4+0x1200] ;  /* 0x0012000004087984 */ /* 0x002e620000000800 */
[----:B------:R-:W-:Y:S01]  /*3190*/  FMUL.FTZ R16, R16, 1.4426950216293334961 ;  /* 0x3fb8aa3b10107820 */ /* 0x000fe20000410000 */
[C---:B------:R-:W-:Y:S01]  /*31a0*/  FADD.FTZ R18, -R3.reuse, R18 ;  /* 0x0000001203127221 */ /* 0x040fe20000010100 */
[----:B------:R-:W-:-:S03]  /*31b0*/  FADD.FTZ R20, -R3, R20 ;  /* 0x0000001403147221 */ /* 0x000fc60000010100 */
[----:B------:R-:W-:Y:S01]  /*31c0*/  FMUL.FTZ R18, R18, 1.4426950216293334961 ;  /* 0x3fb8aa3b12127820 */ /* 0x000fe20000410000 */
[----:B------:R4:W0:Y:S01]  /*31d0*/  MUFU.EX2 R11, R12 ;  /* 0x0000000c000b7308 */ /* 0x0008220000000800 */
[----:B---3--:R-:W3:Y:S01]  /*31e0*/  LDS R10, [R4+0x1400] ;  /* 0x00140000040a7984 */ /* 0x008ee20000000800 */
[----:B--2---:R-:W-:Y:S01]  /*31f0*/  FADD.FTZ R6, R7, R6 ;  /* 0x0000000607067221 */ /* 0x004fe20000010000 */
[----:B------:R-:W-:Y:S01]  /*3200*/  FMUL.FTZ R20, R20, 1.4426950216293334961 ;  /* 0x3fb8aa3b14147820 */ /* 0x000fe20000410000 */
[C---:B------:R-:W-:Y:S01]  /*3210*/  FADD.FTZ R24, -R3.reuse, R24 ;  /* 0x0000001803187221 */ /* 0x040fe20000010100 */
[----:B------:R-:W-:Y:S01]  /*3220*/  STS [R4+-0x400], R7 ;  /* 0xfffc000704007388 */ /* 0x000fe20000000800 */
[C---:B------:R-:W-:Y:S02]  /*3230*/  FADD.FTZ R26, -R3.reuse, R26 ;  /* 0x0000001a031a7221 */ /* 0x040fe40000010100 */
[----:B------:R2:W2:Y:S01]  /*3240*/  MUFU.EX2 R13, R14 ;  /* 0x0000000e000d7308 */ /* 0x0004a20000000800 */
[----:B----4-:R-:W4:Y:S01]  /*3250*/  LDS R12, [R4+0x1600] ;  /* 0x00160000040c7984 */ /* 0x010f220000000800 */
[----:B------:R-:W-:Y:S01]  /*3260*/  FADD.FTZ R6, R6, R9 ;  /* 0x0000000906067221 */ /* 0x000fe20000010000 */
[----:B------:R-:W-:Y:S01]  /*3270*/  FMUL.FTZ R24, R24, 1.4426950216293334961 ;  /* 0x3fb8aa3b18187820 */ /* 0x000fe20000410000 */
[----:B------:R-:W-:Y:S01]  /*3280*/  FMUL.FTZ R26, R26, 1.4426950216293334961 ;  /* 0x3fb8aa3b1a1a7820 */ /* 0x000fe20000410000 */
[C---:B------:R-:W-:Y:S01]  /*3290*/  FADD.FTZ R28, -R3.reuse, R28 ;  /* 0x0000001c031c7221 */ /* 0x040fe20000010100 */
[----:B------:R-:W-:Y:S01]  /*32a0*/  STS [R4+-0x200], R9 ;  /* 0xfffe000904007388 */ /* 0x000fe20000000800 */
[----:B0-----:R-:W-:Y:S01]  /*32b0*/  FADD.FTZ R30, -R3, R30 ;  /* 0x0000001e031e7221 */ /* 0x001fe20000010100 */
[----:B------:R0:W1:Y:S01]  /*32c0*/  MUFU.EX2 R15, R16 ;  /* 0x00000010000f7308 */ /* 0x0000620000000800 */
[----:B------:R-:W-:Y:S01]  /*32d0*/  FADD.FTZ R6, R6, R11 ;  /* 0x0000000b06067221 */ /* 0x000fe20000010000 */
[----:B--2---:R-:W2:Y:S01]  /*32e0*/  LDS R14, [R4+0x1800] ;  /* 0x00180000040e7984 */ /* 0x004ea20000000800 */
[----:B------:R-:W-:Y:S01]  /*32f0*/  FMUL.FTZ R28, R28, 1.4426950216293334961 ;  /* 0x3fb8aa3b1c1c7820 */ /* 0x000fe20000410000 */
[----:B------:R-:W-:-:S02]  /*3300*/  FMUL.FTZ R30, R30, 1.4426950216293334961 ;  /* 0x3fb8aa3b1e1e7820 */ /* 0x000fc40000410000 */
[----:B------:R-:W-:Y:S02]  /*3310*/  STS [R4], R11 ;  /* 0x0000000b04007388 */ /* 0x000fe40000000800 */
[----:B------:R-:W3:Y:S01]  /*3320*/  MUFU.EX2 R17, R18 ;  /* 0x0000001200117308 */ /* 0x000ee20000000800 */
[----:B------:R-:W-:Y:S01]  /*3330*/  FADD.FTZ R6, R6, R13 ;  /* 0x0000000d06067221 */ /* 0x000fe20000010000 */
[----:B0-----:R-:W0:Y:S04]  /*3340*/  LDS R16, [R4+0x1a00] ;  /* 0x001a000004107984 */ /* 0x001e280000000800 */
[----:B------:R-:W-:Y:S02]  /*3350*/  STS [R4+0x200], R13 ;  /* 0x0002000d04007388 */ /* 0x000fe40000000800 */
[----:B------:R-:W4:Y:S01]  /*3360*/  MUFU.EX2 R19, R20 ;  /* 0x0000001400137308 */ /* 0x000f220000000800 */
[----:B-1----:R-:W-:Y:S01]  /*3370*/  FADD.FTZ R6, R6, R15 ;  /* 0x0000000f06067221 */ /* 0x002fe20000010000 */
[----:B------:R-:W-:Y:S01]  /*3380*/  FADD.FTZ R8, -R3, R8 ;  /* 0x0000000803087221 */ /* 0x000fe20000010100 */
[----:B------:R-:W-:Y:S03]  /*3390*/  STS [R4+0x400], R15 ;  /* 0x0004000f04007388 */ /* 0x000fe60000000800 */
[----:B------:R-:W-:-:S02]  /*33a0*/  FMUL.FTZ R8, R8, 1.4426950216293334961 ;  /* 0x3fb8aa3b08087820 */ /* 0x000fc40000410000 */
[----:B------:R-:W1:Y:S01]  /*33b0*/  MUFU.EX2 R21, R24 ;  /* 0x0000001800157308 */ /* 0x000e620000000800 */
[----:B---3--:R-:W-:Y:S01]  /*33c0*/  FADD.FTZ R6, R6, R17 ;  /* 0x0000001106067221 */ /* 0x008fe20000010000 */
[C---:B------:R-:W-:Y:S01]  /*33d0*/  FADD.FTZ R10, -R3.reuse, R10 ;  /* 0x0000000a030a7221 */ /* 0x040fe20000010100 */
[----:B------:R-:W-:Y:S03]  /*33e0*/  STS [R4+0x600], R17 ;  /* 0x0006001104007388 */ /* 0x000fe60000000800 */
[----:B------:R-:W-:Y:S02]  /*33f0*/  FMUL.FTZ R10, R10, 1.4426950216293334961 ;  /* 0x3fb8aa3b0a0a7820 */ /* 0x000fe40000410000 */
[----:B------:R-:W3:Y:S01]  /*3400*/  MUFU.EX2 R27, R26 ;  /* 0x0000001a001b7308 */ /* 0x000ee20000000800 */
[----:B----4-:R-:W-:Y:S01]  /*3410*/  FADD.FTZ R6, R6, R19 ;  /* 0x0000001306067221 */ /* 0x010fe20000010000 */
[----:B------:R-:W-:Y:S01]  /*3420*/  FADD.FTZ R12, -R3, R12 ;  /* 0x0000000c030c7221 */ /* 0x000fe20000010100 */
[----:B------:R-:W-:Y:S03]  /*3430*/  STS [R4+0x800], R19 ;  /* 0x0008001304007388 */ /* 0x000fe60000000800 */
[----:B------:R-:W-:-:S02]  /*3440*/  FMUL.FTZ R12, R12, 1.4426950216293334961 ;  /* 0x3fb8aa3b0c0c7820 */ /* 0x000fc40000410000 */
[----:B------:R-:W4:Y:S01]  /*3450*/  MUFU.EX2 R29, R28 ;  /* 0x0000001c001d7308 */ /* 0x000f220000000800 */
[----:B-1----:R-:W-:Y:S01]  /*3460*/  FADD.FTZ R6, R6, R21 ;  /* 0x0000001506067221 */ /* 0x002fe20000010000 */
[C---:B--2---:R-:W-:Y:S01]  /*3470*/  FADD.FTZ R14, -R3.reuse, R14 ;  /* 0x0000000e030e7221 */ /* 0x044fe20000010100 */
[----:B------:R-:W-:Y:S03]  /*3480*/  STS [R4+0xa00], R21 ;  /* 0x000a001504007388 */ /* 0x000fe60000000800 */
[----:B------:R-:W-:Y:S02]  /*3490*/  FMUL.FTZ R14, R14, 1.4426950216293334961 ;  /* 0x3fb8aa3b0e0e7820 */ /* 0x000fe40000410000 */
[----:B------:R-:W1:Y:S01]  /*34a0*/  MUFU.EX2 R31, R30 ;  /* 0x0000001e001f7308 */ /* 0x000e620000000800 */
[----:B---3--:R-:W-:Y:S01]  /*34b0*/  FADD.FTZ R6, R6, R27 ;  /* 0x0000001b06067221 */ /* 0x008fe20000010000 */
[----:B0-----:R-:W-:Y:S01]  /*34c0*/  FADD.FTZ R16, -R3, R16 ;  /* 0x0000001003107221 */ /* 0x001fe20000010100 */
[----:B------:R-:W-:Y:S03]  /*34d0*/  STS [R4+0xc00], R27 ;  /* 0x000c001b04007388 */ /* 0x000fe60000000800 */
[----:B------:R-:W-:-:S02]  /*34e0*/  FMUL.FTZ R16, R16, 1.4426950216293334961 ;  /* 0x3fb8aa3b10107820 */ /* 0x000fc40000410000 */
[----:B------:R-:W0:Y:S01]  /*34f0*/  MUFU.EX2 R33, R8 ;  /* 0x0000000800217308 */ /* 0x000e220000000800 */
[----:B----4-:R-:W-:Y:S01]  /*3500*/  FADD.FTZ R6, R6, R29 ;  /* 0x0000001d06067221 */ /* 0x010fe20000010000 */
        /* <DEDUP_REMOVED lines=19> */
.L_x_17688:
[----:B------:R-:W-:Y:S05]  /*3640*/  BSYNC B1 ;  /* 0x0000000000017941 */ /* 0x000fea0003800000 */
.L_x_17687:
        /* <DEDUP_REMOVED lines=11> */
[----:B------:R-:W4:Y:S04]  /*3700*/  LDS R18, [R4+0x600] ;  /* 0x0006000004127984 */ /* 0x000f280000000800 */
[----:B------:R-:W4:Y:S04]  /*3710*/  LDS R20, [R4+0x800] ;  /* 0x0008000004147984 */ /* 0x000f280000000800 */
[----:B------:R-:W4:Y:S01]  /*3720*/  LDS R24, [R4+0xa00] ;  /* 0x000a000004187984 */ /* 0x000f220000000800 */
[----:B0-----:R-:W-:-:S04]  /*3730*/  FADD.FTZ R8, -R3, R8 ;  /* 0x0000000803087221 */ /* 0x001fc80000010100 */
[----:B------:R-:W-:Y:S01]  /*3740*/  FMUL.FTZ R8, R8, 1.4426950216293334961 ;  /* 0x3fb8aa3b08087820 */ /* 0x000fe20000410000 */
[----:B-1----:R-:W-:-:S03]  /*3750*/  FADD.FTZ R10, -R3, R10 ;  /* 0x0000000a030a7221 */ /* 0x002fc60000010100 */
[----:B------:R-:W0:Y:S01]  /*3760*/  MUFU.EX2 R7, R8 ;  /* 0x0000000800077308 */ /* 0x000e220000000800 */
[----:B------:R-:W-:Y:S01]  /*3770*/  FMUL.FTZ R10, R10, 1.4426950216293334961 ;  /* 0x3fb8aa3b0a0a7820 */ /* 0x000fe20000410000 */
[C---:B--2---:R-:W-:Y:S01]  /*3780*/  FADD.FTZ R12, -R3.reuse, R12 ;  /* 0x0000000c030c7221 */ /* 0x044fe20000010100 */
[----:B---3--:R-:W-:-:S03]  /*3790*/  FADD.FTZ R14, -R3, R14 ;  /* 0x0000000e030e7221 */ /* 0x008fc60000010100 */
[----:B------:R-:W-:Y:S02]  /*37a0*/  FMUL.FTZ R12, R12, 1.4426950216293334961 ;  /* 0x3fb8aa3b0c0c7820 */ /* 0x000fe40000410000 */
[----:B------:R-:W1:Y:S01]  /*37b0*/  MUFU.EX2 R9, R10 ;  /* 0x0000000a00097308 */ /* 0x000e620000000800 */
[----:B------:R-:W-:Y:S01]  /*37c0*/  FMUL.FTZ R14, R14, 1.4426950216293334961 ;  /* 0x3fb8aa3b0e0e7820 */ /* 0x000fe20000410000 */
[C---:B----4-:R-:W-:Y:S01]  /*37d0*/  FADD.FTZ R16, -R3.reuse, R16 ;  /* 0x0000001003107221 */ /* 0x050fe20000010100 */
[----:B------:R-:W-:-:S03]  /*37e0*/  FADD.FTZ R18, -R3, R18 ;  /* 0x0000001203127221 */ /* 0x000fc60000010100 */
[----:B------:R-:W-:Y:S02]  /*37f0*/  FMUL.FTZ R16, R16, 1.4426950216293334961 ;  /* 0x3fb8aa3b10107820 */ /* 0x000fe40000410000 */
[----:B------:R-:W2:Y:S01]  /*3800*/  MUFU.EX2 R11, R12 ;  /* 0x0000000c000b7308 */ /* 0x000ea20000000800 */
[----:B------:R-:W-:Y:S01]  /*3810*/  FMUL.FTZ R18, R18, 1.4426950216293334961 ;  /* 0x3fb8aa3b12127820 */ /* 0x000fe20000410000 */
[C---:B------:R-:W-:Y:S01]  /*3820*/  FADD.FTZ R20, -R3.reuse, R20 ;  /* 0x0000001403147221 */ /* 0x040fe20000010100 */
[----:B0-----:R-:W-:Y:S01]  /*3830*/  FADD.FTZ R6, R6, R7 ;  /* 0x0000000706067221 */ /* 0x001fe20000010000 */
[----:B------:R-:W-:Y:S01]  /*3840*/  FADD.FTZ R24, -R3, R24 ;  /* 0x0000001803187221 */ /* 0x000fe20000010100 */
[----:B------:R-:W-:Y:S01]  /*3850*/  STS [R4+-0x400], R7 ;  /* 0xfffc000704007388 */ /* 0x000fe20000000800 */
[----:B------:R-:W-:Y:S02]  /*3860*/  FMUL.FTZ R20, R20, 1.4426950216293334961 ;  /* 0x3fb8aa3b14147820 */ /* 0x000fe40000410000 */
        /* <DEDUP_REMOVED lines=21> */
.L_x_17691:
[----:B------:R-:W-:Y:S05]  /*39c0*/  BSYNC B1 ;  /* 0x0000000000017941 */ /* 0x000fea0003800000 */
.L_x_17690:
        /* <DEDUP_REMOVED lines=26> */
.L_x_17683:
[----:B------:R-:W-:Y:S05]  /*3b70*/  BSYNC B0 ;  /* 0x0000000000007941 */ /* 0x000fea0003800000 */
.L_x_17682:
        /* <DEDUP_REMOVED lines=48> */
[----:B------:R-:W-:-:S03]  /*3e80*/  MOV R5, R23 ;  /* 0x0000001700057202 */ /* 0x000fc60000000f00 */
[----:B0-----:R-:W-:-:S06]  /*3e90*/  ULEA UR4, UR5, UR4, 0x18 ;  /* 0x0000000405047291 */ /* 0x001fcc000f8ec03f */
[----:B------:R-:W-:-:S07]  /*3ea0*/  LEA R4, R23, UR4, 0x2 ;  /* 0x0000000417047c11 */ /* 0x000fce000f8e10ff */
.L_x_17696:
        /* <DEDUP_REMOVED lines=8> */
.L_x_17695:
[----:B------:R-:W-:Y:S05]  /*3f30*/  BSYNC B1 ;  /* 0x0000000000017941 */ /* 0x000fea0003800000 */
.L_x_17694:
        /* <DEDUP_REMOVED lines=14> */
.L_x_17699:
[----:B------:R-:W0:Y:S01]  /*4020*/  LDS R4, [R3+-0x400] ;  /* 0xfffc000003047984 */ /* 0x000e220000000800 */
[----:B------:R-:W-:-:S03]  /*4030*/  VIADD R5, R5, 0x800 ;  /* 0x0000080005057836 */ /* 0x000fc60000000000 */
[----:B------:R-:W1:Y:S02]  /*4040*/  LDS R6, [R3+-0x200] ;  /* 0xfffe000003067984 */ /* 0x000e640000000800 */
[----:B------:R-:W-:Y:S02]  /*4050*/  ISETP.GE.AND P1, PT, R5, R34, PT ;  /* 0x000000220500720c */ /* 0x000fe40003f26270 */
[----:B------:R-:W2:Y:S04]  /*4060*/  LDS R7, [R3] ;  /* 0x0000000003077984 */ /* 0x000ea80000000800 */
[----:B------:R-:W3:Y:S04]  /*4070*/  LDS R9, [R3+0x200] ;  /* 0x0002000003097984 */ /* 0x000ee80000000800 */
[----:B------:R-:W4:Y:S04]  /*4080*/  LDS R11, [R3+0x400] ;  /* 0x00040000030b7984 */ /* 0x000f280000000800 */
[----:B------:R-:W4:Y:S04]  /*4090*/  LDS R13, [R3+0x600] ;  /* 0x00060000030d7984 */ /* 0x000f280000000800 */
[----:B------:R-:W-:Y:S04]  /*40a0*/  LDS R15, [R3+0x800] ;  /* 0x00080000030f7984 */ /* 0x000fe80000000800 */
[----:B------:R-:W4:Y:S04]  /*40b0*/  LDS R16, [R3+0xa00] ;  /* 0x000a000003107984 */ /* 0x000f280000000800 */
[----:B------:R-:W4:Y:S04]  /*40c0*/  LDS R17, [R3+0xc00] ;  /* 0x000c000003117984 */ /* 0x000f280000000800 */
[----:B------:R-:W4:Y:S04]  /*40d0*/  LDS R19, [R3+0xe00] ;  /* 0x000e000003137984 */ /* 0x000f280000000800 */
[----:B------:R-:W4:Y:S01]  /*40e0*/  LDS R21, [R3+0x1000] ;  /* 0x0010000003157984 */ /* 0x000f220000000800 */
        /* <DEDUP_REMOVED lines=10> */
[----:B------:R-:W-:-:S03]  /*4190*/  FMUL.FTZ R14, R32, R13 ;  /* 0x0000000d200e7220 */ /* 0x000fc60000410000 */
[----:B------:R0:W-:Y:S04]  /*41a0*/  STS [R3+-0x400], R4 ;  /* 0xfffc000403007388 */ /* 0x0001e80000000800 */
[----:B------:R1:W-:Y:S01]  /*41b0*/  STS [R3+-0x200], R6 ;  /* 0xfffe000603007388 */ /* 0x0003e20000000800 */
[----:B------:R-:W-:-:S03]  /*41c0*/  FMUL.FTZ R16, R32, R16 ;  /* 0x0000001020107220 */ /* 0x000fc60000410000 */
[----:B------:R3:W-:Y:S01]  /*41d0*/  STS [R3], R8 ;  /* 0x0000000803007388 */ /* 0x0007e20000000800 */
[C---:B------:R-:W-:Y:S01]  /*41e0*/  FMUL.FTZ R18, R32.reuse, R17 ;  /* 0x0000001120127220 */ /* 0x040fe20000410000 */
[C---:B0-----:R-:W-:Y:S01]  /*41f0*/  FMUL.FTZ R4, R32.reuse, R15 ;  /* 0x0000000f20047220 */ /* 0x041fe20000410000 */
[C---:B------:R-:W-:Y:S01]  /*4200*/  FMUL.FTZ R20, R32.reuse, R19 ;  /* 0x0000001320147220 */ /* 0x040fe20000410000 */
[----:B------:R-:W-:Y:S01]  /*4210*/  STS [R3+0x200], R10 ;  /* 0x0002000a03007388 */ /* 0x000fe20000000800 */
[----:B------:R-:W-:-:S03]  /*4220*/  FMUL.FTZ R24, R32, R21 ;  /* 0x0000001520187220 */ /* 0x000fc60000410000 */
[----:B------:R-:W-:Y:S01]  /*4230*/  STS [R3+0x400], R12 ;  /* 0x0004000c03007388 */ /* 0x000fe20000000800 */
[----:B------:R-:W-:-:S03]  /*4240*/  FMUL.FTZ R26, R32, R26 ;  /* 0x0000001a201a7220 */ /* 0x000fc60000410000 */
        /* <DEDUP_REMOVED lines=17> */
.L_x_17698:
[----:B------:R-:W-:Y:S05]  /*4360*/  BSYNC B1 ;  /* 0x0000000000017941 */ /* 0x000fea0003800000 */
.L_x_17697:
        /* <DEDUP_REMOVED lines=31> */
.L_x_17701:
[----:B------:R-:W-:Y:S05]  /*4560*/  BSYNC B1 ;  /* 0x0000000000017941 */ /* 0x000fea0003800000 */
.L_x_17700:
        /* <DEDUP_REMOVED lines=14> */
.L_x_17693:
[----:B------:R-:W-:Y:S05]  /*4650*/  BSYNC B0 ;  /* 0x0000000000007941 */ /* 0x000fea0003800000 */
.L_x_17692:
[----:B------:R-:W-:Y:S01]  /*4660*/  SHF.R.S32.HI R25, RZ, 0x5, R25 ;  /* 0x00000005ff197819 */ /* 0x000fe20000011419 */
[----:B------:R-:W-:Y:S03]  /*4670*/  BAR.SYNC.DEFER_BLOCKING 0x0 ;  /* 0x0000000000007b1d */ /* 0x000fe60000010000 */
[----:B------:R-:W-:-:S03]  /*4680*/  ISETP.GE.AND P0, PT, R0, R25, PT ;  /* 0x000000190000720c */ /* 0x000fc60003f06270 */
[----:B------:R-:W-:Y:S01]  /*4690*/  ULDC UR8, c[0x0][0x25c] ;  /* 0x0000970000087ab9 */ /* 0x000fe20000000800 */
[----:B------:R-:W-:Y:S09]  /*46a0*/  BSSY B0, `(.L_x_17702) ;  /* 0x000036c000007945 */ /* 0x000ff20003800000 */
[----:B------:R-:W-:Y:S05]  /*46b0*/  @!P0 BRA `(.L_x_17703) ;  /* 0x0000000000248947 */ /* 0x000fea0003800000 */
[----:B------:R-:W-:Y:S01]  /*46c0*/  HFMA2.MMA R24, -RZ, RZ, 0, 0 ;  /* 0x00000000ff187435 */ /* 0x000fe200000001ff */
[----:B------:R-:W-:Y:S02]  /*46d0*/  CS2R R32, SRZ ;  /* 0x0000000000207805 */ /* 0x000fe4000001ff00 */
[----:B------:R-:W-:Y:S02]  /*46e0*/  CS2R R30, SRZ ;  /* 0x00000000001e7805 */ /* 0x000fe4000001ff00 */
[----:B------:R-:W-:Y:S02]  /*46f0*/  CS2R R28, SRZ ;  /* 0x00000000001c7805 */ /* 0x000fe4000001ff00 */
[----:B------:R-:W-:Y:S01]  /*4700*/  CS2R R26, SRZ ;  /* 0x00000000001a7805 */ /* 0x000fe2000001ff00 */
[----:B------:R-:W-:Y:S02]  /*4710*/  IMAD.MOV.U32 R40, RZ, RZ, RZ ;  /* 0x000000ffff287224 */ /* 0x000fe400078e00ff */
[----:B-----5:R-:W-:-:S02]  /*4720*/  IMAD.MOV.U32 R38, RZ, RZ, RZ ;  /* 0x000000ffff267224 */ /* 0x020fc400078e00ff */
[----:B------:R-:W-:Y:S01]  /*4730*/  IMAD.MOV.U32 R36, RZ, RZ, RZ ;  /* 0x000000ffff247224 */ /* 0x000fe200078e00ff */
[----:B------:R-:W-:Y:S06]  /*4740*/  BRA `(.L_x_17704) ;  /* 0x0000003400847947 */ /* 0x000fec0003800000 */
.L_x_17703:
[----:B------:R-:W2:Y:S01]  /*4750*/  S2UR UR5, SR_CgaCtaId ;  /* 0x00000000000579c3 */ /* 0x000ea20000008800 */
[----:B01----:R-:W-:Y:S01]  /*4760*/  SHF.R.S32.HI R3, RZ, 0x1f, R22 ;  /* 0x0000001fff037819 */ /* 0x003fe20000011416 */
[----:B------:R-:W-:Y:S01]  /*4770*/  UMOV UR4, 0x400 ;  /* 0x0000040000047882 */ /* 0x000fe20000000000 */
[C---:B------:R-:W-:Y:S01]  /*4780*/  IADD3 R36, P0, R0.reuse, R36, RZ ;  /* 0x0000002400247210 */ /* 0x040fe20007f1e0ff */
[----:B------:R-:W-:Y:S01]  /*4790*/  UIADD3 UR4, UR4, 0xe0, URZ ;  /* 0x000000e004047890 */ /* 0x000fe2000fffe03f */
[----:B------:R-:W-:Y:S01]  /*47a0*/  LEA.HI R3, R3, R22, RZ, 0x2 ;  /* 0x0000001603037211 */ /* 0x000fe200078f10ff */
[----:B------:R-:W-:Y:S01]  /*47b0*/  ULDC.64 UR6, c[0x0][0x238] ;  /* 0x00008e0000067ab9 */ /* 0x000fe20000000a00 */
[----:B------:R-:W-:Y:S01]  /*47c0*/  LEA.HI.X.SX32 R35, R0, R35, 0x1, P0 ;  /* 0x0000002300237211 */ /* 0x000fe200000f0eff */
[----:B------:R-:W0:Y:S01]  /*47d0*/  LDC R4, c[0x0][0x25c] ;  /* 0x00009700ff047b82 */ /* 0x000e220000000800 */
[----:B------:R-:W-:Y:S02]  /*47e0*/  LOP3.LUT R5, R3, 0xfffffffc, RZ, 0xc0, !PT ;  /* 0xfffffffc03057812 */ /* 0x000fe400078ec0ff */
[----:B------:R-:W-:-:S02]  /*47f0*/  CS2R R32, SRZ ;  /* 0x0000000000207805 */ /* 0x000fc4000001ff00 */
[----:B------:R-:W-:Y:S02]  /*4800*/  SHF.L.U32 R3, R3, 0x3, RZ ;  /* 0x0000000303037819 */ /* 0x000fe400000006ff */
[----:B------:R-:W-:Y:S02]  /*4810*/  CS2R R30, SRZ ;  /* 0x00000000001e7805 */ /* 0x000fe4000001ff00 */
[----:B------:R-:W-:Y:S01]  /*4820*/  LEA R34, P0, R36, UR6, 0x2 ;  /* 0x0000000624227c11 */ /* 0x000fe2000f8010ff */
[----:B------:R-:W-:Y:S01]  /*4830*/  IMAD.IADD R5, R22, 0x1, -R5 ;  /* 0x0000000116057824 */ /* 0x000fe200078e0a05 */
[----:B------:R-:W-:Y:S01]  /*4840*/  LOP3.LUT R2, R3, 0xffffffe0, RZ, 0xc0, !PT ;  /* 0xffffffe003027812 */ /* 0x000fe200078ec0ff */
[----:B------:R-:W-:Y:S01]  /*4850*/  ULDC UR6, c[0x0][0x260] ;  /* 0x0000980000067ab9 */ /* 0x000fe20000000800 */
[----:B------:R-:W-:Y:S01]  /*4860*/  LEA.HI.X R35, R36, UR7, R35, 0x2, P0 ;  /* 0x0000000724237c11 */ /* 0x000fe200080f1423 */
[C---:B------:R-:W-:Y:S01]  /*4870*/  IMAD R46, R0.reuse, 0x4, R5 ;  /* 0x00000004002e7824 */ /* 0x040fe200078e0205 */
[----:B------:R-:W-:Y:S01]  /*4880*/  IADD3 R91, -R0, -0x1, R25 ;  /* 0xffffffff005b7810 */ /* 0x000fe20007ffe119 */
[----:B------:R-:W-:Y:S01]  /*4890*/  IMAD.SHL.U32 R5, R5, 0x8, RZ ;  /* 0x0000000805057824 */ /* 0x000fe200078e00ff */
[----:B------:R-:W-:Y:S01]  /*48a0*/  CS2R R28, SRZ ;  /* 0x00000000001c7805 */ /* 0x000fe2000001ff00 */
[----:B------:R-:W-:Y:S01]  /*48b0*/  IMAD R12, R37, UR6, RZ ;  /* 0x00000006250c7c24 */ /* 0x000fe2000f8e02ff */
[----:B------:R-:W-:Y:S01]  /*48c0*/  CS2R R26, SRZ ;  /* 0x00000000001a7805 */ /* 0x000fe2000001ff00 */
[----:B--2---:R-:W-:Y:S01]  /*48d0*/  ULEA UR4, UR5, UR4, 0x18 ;  /* 0x0000000405047291 */ /* 0x004fe2000f8ec03f */
[----:B------:R-:W-:Y:S01]  /*48e0*/  IMAD.IADD R41, R5, 0x1, R2 ;  /* 0x0000000105297824 */ /* 0x000fe200078e0202 */
[----:B------:R-:W-:Y:S01]  /*48f0*/  MOV R24, RZ ;  /* 0x000000ff00187202 */ /* 0x000fe20000000f00 */
[----:B------:R-:W-:Y:S01]  /*4900*/  IMAD.MOV.U32 R40, RZ, RZ, RZ ;  /* 0x000000ffff287224 */ /* 0x000fe200078e00ff */
[----:B------:R-:W-:Y:S01]  /*4910*/  MOV R42, R0 ;  /* 0x00000000002a7202 */ /* 0x000fe20000000f00 */
[----:B-----5:R-:W-:Y:S01]  /*4920*/  IMAD.MOV.U32 R38, RZ, RZ, RZ ;  /* 0x000000ffff267224 */ /* 0x020fe200078e00ff */
[----:B------:R-:W-:Y:S01]  /*4930*/  LEA R46, R46, UR4, 0x5 ;  /* 0x000000042e2e7c11 */ /* 0x000fe2000f8e28ff */
[----:B------:R-:W-:Y:S01]  /*4940*/  IMAD.MOV.U32 R36, RZ, RZ, RZ ;  /* 0x000000ffff247224 */ /* 0x000fe200078e00ff */
[----:B0-----:R-:W-:Y:S01]  /*4950*/  SHF.R.S32.HI R37, RZ, 0x1f, R4 ;  /* 0x0000001fff257819 */ /* 0x001fe20000011404 */
[----:B------:R-:W-:Y:S01]  /*4960*/  IMAD R44, R0, 0x20, R5 ;  /* 0x00000020002c7824 */ /* 0x000fe200078e0205 */
[----:B------:R-:W-:Y:S01]  /*4970*/  SHF.R.S32.HI R13, RZ, 0x1f, R12 ;  /* 0x0000001fff0d7819 */ /* 0x000fe2000001140c */
[----:B------:R-:W-:Y:S01]  /*4980*/  VIADD R46, R46, 0x10 ;  /* 0x000000102e2e7836 */ /* 0x000fe20000000000 */
        /* <DEDUP_REMOVED lines=9> */
[----:B------:R-:W-:-:S07]  /*4a20*/  VIADD R43, R41, 0xb00 ;  /* 0x00000b00292b7836 */ /* 0x000fce0000000000 */
.L_x_17729:
        /* <DEDUP_REMOVED lines=13> */
[----:B------:R-:W-:Y:S02]  /*4b00*/  IADD3 R11, P0, R57, R14, RZ ;  /* 0x0000000e390b7210 */ /* 0x000fe40007f1e0ff */
[----:B------:R-:W-:Y:S02]  /*4b10*/  LEA.HI.X R71, R4, R3, R5, 0x1, P2 ;  /* 0x0000000304477211 */ /* 0x000fe400010f0c05 */
[----:B------:R-:W-:Y:S02]  /*4b20*/  LEA R74, P4, R11, R2, 0x1 ;  /* 0x000000020b4a7211 */ /* 0x000fe400078808ff */
[-C--:B------:R-:W-:Y:S02]  /*4b30*/  LEA.HI.X.SX32 R20, R57, R64.reuse, 0x1, P0 ;  /* 0x0000004039147211 */ /* 0x080fe400000f0eff */
[----:B------:R-:W-:-:S02]  /*4b40*/  LEA.HI.X.SX32 R18, R55, R64, 0x1, P1 ;  /* 0x0000004037127211 */ /* 0x000fc400008f0eff */
[----:B------:R-:W-:Y:S02]  /*4b50*/  IADD3 R5, P5, R51, R14, RZ ;  /* 0x0000000e33057210 */ /* 0x000fe40007fbe0ff */
[----:B------:R-:W-:Y:S02]  /*4b60*/  LEA R8, P2, R7, R2, 0x1 ;  /* 0x0000000207087211 */ /* 0x000fe400078408ff */
[----:B------:R-:W-:Y:S02]  /*4b70*/  LEA.HI.X.SX32 R16, R53, R64, 0x1, P6 ;  /* 0x0000004035107211 */ /* 0x000fe400030f0eff */
[-C--:B------:R-:W-:Y:S02]  /*4b80*/  LEA.HI.X R75, R11, R3.reuse, R20, 0x1, P4 ;  /* 0x000000030b4b7211 */ /* 0x080fe400020f0c14 */
[----:B------:R-:W-:Y:S02]  /*4b90*/  LEA.HI.X R11, R9, R3, R18, 0x1, P3 ;  /* 0x00000003090b7211 */ /* 0x000fe400018f0c12 */
[----:B------:R-:W-:Y:S01]  /*4ba0*/  LEA R4, P0, R5, R2, 0x1 ;  /* 0x0000000205047211 */ /* 0x000fe200078008ff */
[----:B------:R-:W5:Y:S01]  /*4bb0*/  LDG.E.CONSTANT R56, desc[UR10][R74.64+0x4] ;  /* 0x0000040a4a387981 */ /* 0x000f62000c1e9900 */
[----:B------:R-:W-:-:S02]  /*4bc0*/  LEA.HI.X.SX32 R6, R51, R64, 0x1, P5 ;  /* 0x0000004033067211 */ /* 0x000fc400028f0eff */
[-C--:B------:R-:W-:Y:S01]  /*4bd0*/  LEA.HI.X R9, R7, R3.reuse, R16, 0x1, P2 ;  /* 0x0000000307097211 */ /* 0x080fe200010f0c10 */
[----:B------:R-:W5:Y:S01]  /*4be0*/  LDG.E.CONSTANT R58, desc[UR10][R74.64+0x8] ;  /* 0x0000080a4a3a7981 */ /* 0x000f62000c1e9900 */
[-C--:B------:R-:W-:Y:S02]  /*4bf0*/  IADD3 R7, P6, R49, R14.reuse, RZ ;  /* 0x0000000e31077210 */ /* 0x080fe40007fde0ff */
[-C--:B------:R-:W-:Y:S01]  /*4c00*/  IADD3 R17, P5, R47, R14.reuse, RZ ;  /* 0x0000000e2f117210 */ /* 0x080fe20007fbe0ff */
[----:B------:R-:W5:Y:S01]  /*4c10*/  LDG.E.CONSTANT R63, desc[UR10][R74.64+0xc] ;  /* 0x00000c0a4a3f7981 */ /* 0x000f62000c1e9900 */
[-C--:B------:R-:W-:Y:S02]  /*4c20*/  IADD3 R19, P4, R45, R14.reuse, RZ ;  /* 0x0000000e2d137210 */ /* 0x080fe40007f9e0ff */
[----:B------:R-:W-:Y:S01]  /*4c30*/  IADD3 R15, P3, R43, R14, RZ ;  /* 0x0000000e2b0f7210 */ /* 0x000fe20007f7e0ff */
[----:B------:R-:W5:Y:S01]  /*4c40*/  LDG.E.CONSTANT R65, desc[UR10][R10.64] ;  /* 0x0000000a0a417981 */ /* 0x000f62000c1e9900 */
[----:B------:R-:W-:-:S02]  /*4c50*/  LEA.HI.X R5, R5, R3, R6, 0x1, P0 ;  /* 0x0000000305057211 */ /* 0x000fc400000f0c06 */
        /* <DEDUP_REMOVED lines=40> */
[----:B--2---:R-:W-:-:S02]  /*4ee0*/  IADD3 R16, P0, R41, R14, RZ ;  /* 0x0000000e29107210 */ /* 0x004fc40007f1e0ff */
[----:B0-----:R-:W-:Y:S01]  /*4ef0*/  F2FP.BF16.F32.PACK_AB R17, R5, R4 ;  /* 0x000000040511723e */ /* 0x001fe200000010ff */
[----:B------:R-:W5:Y:S01]  /*4f00*/  LDG.E.CONSTANT R85, desc[UR10][R18.64+0x8] ;  /* 0x0000080a12557981 */ /* 0x000f62000c1e9900 */
[C---:B------:R-:W-:Y:S02]  /*4f10*/  LEA R4, P1, R16.reuse, R2, 0x1 ;  /* 0x0000000210047211 */ /* 0x040fe400078208ff */
[----:B------:R-:W-:Y:S01]  /*4f20*/  LEA.HI.X.SX32 R5, R41, R64, 0x1, P0 ;  /* 0x0000004029057211 */ /* 0x000fe200000f0eff */
[----:B------:R1:W5:Y:S03]  /*4f30*/  LDG.E.CONSTANT R86, desc[UR10][R18.64+0xc] ;  /* 0x00000c0a12567981 */ /* 0x000366000c1e9900 */
[----:B------:R-:W-:Y:S01]  /*4f40*/  LEA.HI.X R5, R16, R3, R5, 0x1, P1 ;  /* 0x0000000310057211 */ /* 0x000fe200008f0c05 */
[----:B------:R-:W5:Y:S04]  /*4f50*/  LDG.E.CONSTANT R87, desc[UR10][R20.64] ;  /* 0x0000000a14577981 */ /* 0x000f68000c1e9900 */
[----:B------:R-:W5:Y:S04]  /*4f60*/  LDG.E.CONSTANT R88, desc[UR10][R20.64+0x4] ;  /* 0x0000040a14587981 */ /* 0x000f68000c1e9900 */
[----:B------:R-:W5:Y:S01]  /*4f70*/  LDG.E.CONSTANT R89, desc[UR10][R20.64+0x8] ;  /* 0x0000080a14597981 */ /* 0x000f62000c1e9900 */
[----:B-1----:R-:W-:-:S03]  /*4f80*/  F2FP.BF16.F32.PACK_AB R19, R9, R8 ;  /* 0x000000080913723e */ /* 0x002fc600000010ff */
[----:B------:R0:W5:Y:S04]  /*4f90*/  LDG.E.CONSTANT R90, desc[UR10][R20.64+0xc] ;  /* 0x00000c0a145a7981 */ /* 0x000168000c1e9900 */
[----:B------:R1:W5:Y:S04]  /*4fa0*/  LDG.E.CONSTANT R9, desc[UR10][R4.64] ;  /* 0x0000000a04097981 */ /* 0x000368000c1e9900 */
[----:B------:R1:W5:Y:S01]  /*4fb0*/  LDG.E.CONSTANT R16, desc[UR10][R4.64+0xc] ;  /* 0x00000c0a04107981 */ /* 0x000362000c1e9900 */
[----:B0-----:R-:W-:-:S03]  /*4fc0*/  F2FP.BF16.F32.PACK_AB R21, R11, R10 ;  /* 0x0000000a0b15723e */ /* 0x001fc600000010ff */
[----:B------:R1:W5:Y:S04]  /*4fd0*/  LDG.E.CONSTANT R10, desc[UR10][R4.64+0x4] ;  /* 0x0000040a040a7981 */ /* 0x000368000c1e9900 */
[----:B------:R1:W5:Y:S01]  /*4fe0*/  LDG.E.CONSTANT R11, desc[UR10][R4.64+0x8] ;  /* 0x0000080a040b7981 */ /* 0x000362000c1e9900 */
[----:B------:R-:W-:Y:S01]  /*4ff0*/  ISETP.NE.AND P0, PT, R91, RZ, PT ;  /* 0x000000ff5b00720c */ /* 0x000fe20003f05270 */
[----:B------:R-:W-:Y:S01]  /*5000*/  BSSY B1, `(.L_x_17705) ;  /* 0x0000023000017945 */ /* 0x000fe20003800000 */
[----:B------:R-:W-:Y:S01]  /*5010*/  F2FP.BF16.F32.PACK_AB R7, R7, R6 ;  /* 0x000000060707723e */ /* 0x000fe200000010ff */
[----:B------:R-:W-:Y:S01]  /*5020*/  IMAD.MOV.U32 R6, RZ, RZ, R17 ;  /* 0x000000ffff067224 */ /* 0x000fe200078e0011 */
[----:B------:R-:W-:-:S09]  /*5030*/  IADD3 R14, P1, R61, R14, RZ ;  /* 0x0000000e3d0e7210 */ /* 0x000fd20007f3e0ff */
[----:B-1----:R-:W-:Y:S05]  /*5040*/  @P0 BRA `(.L_x_17706) ;  /* 0x0000000000780947 */ /* 0x002fea0003800000 */
        /* <DEDUP_REMOVED lines=8> */
[----:B-----5:R-:W-:Y:S02]  /*50d0*/  PRMT R17, R10, 0x7632, R17 ;  /* 0x000076320a117816 */ /* 0x020fe40000000011 */
[----:B------:R-:W-:-:S02]  /*50e0*/  ISETP.GE.AND P3, PT, R8, R39, PT ;  /* 0x000000270800720c */ /* 0x000fc40003f66270 */
[----:B------:R-:W-:Y:S02]  /*50f0*/  IADD3 R8, R44, 0x6, RZ ;  /* 0x000000062c087810 */ /* 0x000fe40007ffe0ff */
[----:B------:R-:W-:Y:S02]  /*5100*/  SEL R17, R17, RZ, !P6 ;  /* 0x000000ff11117207 */ /* 0x000fe40007000000 */
[-C--:B------:R-:W-:Y:S02]  /*5110*/  ISETP.GE.AND P6, PT, R18, R39.reuse, PT ;  /* 0x000000271200720c */ /* 0x080fe40003fc6270 */
[----:B------:R-:W-:Y:S02]  /*5120*/  SEL R10, R10, RZ, !P5 ;  /* 0x000000ff0a0a7207 */ /* 0x000fe40006800000 */
        /* <DEDUP_REMOVED lines=16> */
.L_x_17706:
[----:B------:R-:W-:Y:S05]  /*5230*/  BSYNC B1 ;  /* 0x0000000000017941 */ /* 0x000fea0003800000 */
.L_x_17705:
[----:B-----5:R-:W-:Y:S01]  /*5240*/  HFMA2.MMA.BF16_V2 R18, R7, R10, -RZ ;  /* 0x0000000a07127235 */ /* 0x020fe200003000ff */
[----:B------:R-:W-:Y:S02]  /*5250*/  HMUL2.BF16_V2 R17, R6, R9 ;  /* 0x0000000906117232 */ /* 0x000fe40000200000 */
[----:B------:R-:W-:Y:S01]  /*5260*/  IMAD.MOV.U32 R8, RZ, RZ, R19 ;  /* 0x000000ffff087224 */ /* 0x000fe200078e0013 */
[----:B------:R-:W-:Y:S02]  /*5270*/  MOV R9, R21 ;  /* 0x0000001500097202 */ /* 0x000fe40000000f00 */
[----:B------:R-:W-:Y:S02]  /*5280*/  LEA R2, P2, R14, R2, 0x1 ;  /* 0x000000020e027211 */ /* 0x000fe400078408ff */
[----:B------:R-:W-:Y:S01]  /*5290*/  HMUL2.BF16_V2 R19, R8, R11 ;  /* 0x0000000b08137232 */ /* 0x000fe20000200000 */
[C---:B------:R-:W-:Y:S01]  /*52a0*/  PRMT R10, R17.reuse, 0x7610, R10 ;  /* 0x00007610110a7816 */ /* 0x040fe2000000000a */
[----:B------:R-:W-:Y:S01]  /*52b0*/  HFMA2.MMA.BF16_V2 R20, R9, R16, -RZ ;  /* 0x0000001009147235 */ /* 0x000fe200003000ff */
[----:B------:R-:W-:-:S02]  /*52c0*/  PRMT R11, R17, 0x7632, R11 ;  /* 0x00007632110b7816 */ /* 0x000fc4000000000b */
[----:B------:R-:W-:Y:S01]  /*52d0*/  PRMT R16, R18, 0x7610, R16 ;  /* 0x0000761012107816 */ /* 0x000fe20000000010 */
[----:B------:R-:W-:Y:S01]  /*52e0*/  IMAD.U32 R21, R10, 0x10000, RZ ;  /* 0x000100000a157824 */ /* 0x000fe200078e00ff */
[----:B------:R-:W-:Y:S01]  /*52f0*/  PRMT R17, R18, 0x7632, R17 ;  /* 0x0000763212117816 */ /* 0x000fe20000000011 */
[----:B------:R-:W-:Y:S01]  /*5300*/  IMAD.U32 R92, R11, 0x10000, RZ ;  /* 0x000100000b5c7824 */ /* 0x000fe200078e00ff */
[C---:B------:R-:W-:Y:S01]  /*5310*/  PRMT R18, R19.reuse, 0x7610, R18 ;  /* 0x0000761013127816 */ /* 0x040fe20000000012 */
[----:B------:R-:W-:Y:S01]  /*5320*/  IMAD.U32 R16, R16, 0x10000, RZ ;  /* 0x0001000010107824 */ /* 0x000fe200078e00ff */
[----:B------:R-:W-:Y:S01]  /*5330*/  PRMT R19, R19, 0x7632, R19 ;  /* 0x0000763213137816 */ /* 0x000fe20000000013 */
[----:B------:R-:W-:Y:S01]  /*5340*/  FADD.FTZ R21, R21, R92 ;  /* 0x0000005c15157221 */ /* 0x000fe20000010000 */
[----:B------:R-:W-:Y:S01]  /*5350*/  SHF.L.U32 R17, R17, 0x10, RZ ;  /* 0x0000001011117819 */ /* 0x000fe200000006ff */
[----:B------:R-:W-:Y:S01]  /*5360*/  IMAD.U32 R18, R18, 0x10000, RZ ;  /* 0x0001000012127824 */ /* 0x000fe200078e00ff */
[----:B------:R-:W-:Y:S01]  /*5370*/  PRMT R10, R20, 0x7632, R10 ;  /* 0x00007632140a7816 */ /* 0x000fe2000000000a */
[----:B------:R-:W-:Y:S01]  /*5380*/  IMAD.U32 R19, R19, 0x10000, RZ ;  /* 0x0001000013137824 */ /* 0x000fe200078e00ff */
[----:B------:R-:W-:Y:S01]  /*5390*/  LEA.HI.X.SX32 R64, R61, R64, 0x1, P1 ;  /* 0x000000403d407211 */ /* 0x000fe200008f0eff */
[----:B------:R-:W-:Y:S01]  /*53a0*/  FADD.FTZ R16, R16, R17 ;  /* 0x0000001110107221 */ /* 0x000fe20000010000 */
[----:B------:R-:W-:Y:S01]  /*53b0*/  SHF.L.U32 R11, R10, 0x10, RZ ;  /* 0x000000100a0b7819 */ /* 0x000fe200000006ff */
[----:B------:R-:W-:Y:S01]  /*53c0*/  FADD.FTZ R19, R18, R19 ;  /* 0x0000001312137221 */ /* 0x000fe20000010000 */
[----:B------:R0:W5:Y:S01]  /*53d0*/  LDG.E.CONSTANT R17, desc[UR10][R4.64+0x200] ;  /* 0x0002000a04117981 */ /* 0x000162000c1e9900 */
[----:B------:R-:W-:Y:S01]  /*53e0*/  FADD.FTZ R16, R21, R16 ;  /* 0x0000001015107221 */ /* 0x000fe20000010000 */
[----:B------:R-:W-:-:S02]  /*53f0*/  IMAD.U32 R20, R20, 0x10000, RZ ;  /* 0x0001000014147824 */ /* 0x000fc400078e00ff */
        /* <DEDUP_REMOVED lines=37> */
.L_x_17708:
[----:B------:R-:W-:Y:S05]  /*5650*/  BSYNC B1 ;  /* 0x0000000000017941 */ /* 0x000fea0003800000 */
.L_x_17707:
[----:B------:R-:W-:Y:S01]  /*5660*/  LEA.HI.X R3, R14, R3, R64, 0x1, P2 ;  /* 0x000000030e037211 */ /* 0x000fe200010f0c40 */
[----:B0-----:R-:W-:Y:S01]  /*5670*/  FADD.FTZ R5, R16, R11 ;  /* 0x0000000b10057221 */ /* 0x001fe20000010000 */
[----:B-----5:R-:W-:Y:S01]  /*5680*/  HFMA2.MMA.BF16_V2 R18, R7, R18, -RZ ;  /* 0x0000001207127235 */ /* 0x020fe200003000ff */
[----:B------:R-:W-:Y:S02]  /*5690*/  HMUL2.BF16_V2 R17, R6, R17 ;  /* 0x0000001106117232 */ /* 0x000fe40000200000 */
[----:B------:R0:W5:Y:S01]  /*56a0*/  LDG.E.CONSTANT R21, desc[UR10][R2.64] ;  /* 0x0000000a02157981 */ /* 0x000162000c1e9900 */
[----:B------:R-:W-:Y:S01]  /*56b0*/  HMUL2.BF16_V2 R19, R8, R19 ;  /* 0x0000001308137232 */ /* 0x000fe20000200000 */
[----:B------:R-:W-:Y:S01]  /*56c0*/  BSSY B1, `(.L_x_17709) ;  /* 0x0000028000017945 */ /* 0x000fe20003800000 */
[C---:B------:R-:W-:Y:S01]  /*56d0*/  PRMT R14, R17.reuse, 0x7610, R14 ;  /* 0x00007610110e7816 */ /* 0x040fe2000000000e */
[----:B------:R0:W5:Y:S01]  /*56e0*/  LDG.E.CONSTANT R64, desc[UR10][R2.64+0x4] ;  /* 0x0000040a02407981 */ /* 0x000162000c1e9900 */
[----:B------:R-:W-:-:S02]  /*56f0*/  PRMT R16, R17, 0x7632, R16 ;  /* 0x0000763211107816 */ /* 0x000fc40000000010 */
[C---:B------:R-:W-:Y:S01]  /*5700*/  PRMT R17, R18.reuse, 0x7610, R17 ;  /* 0x0000761012117816 */ /* 0x040fe20000000011 */
[----:B------:R0:W5:Y:S01]  /*5710*/  LDG.E.CONSTANT R11, desc[UR10][R2.64+0x8] ;  /* 0x0000080a020b7981 */ /* 0x000162000c1e9900 */
[----:B------:R-:W-:Y:S02]  /*5720*/  PRMT R18, R18, 0x7632, R18 ;  /* 0x0000763212127816 */ /* 0x000fe40000000012 */
[----:B------:R-:W-:Y:S01]  /*5730*/  PRMT R20, R19, 0x7632, R20 ;  /* 0x0000763213147816 */ /* 0x000fe20000000014 */
        /* <DEDUP_REMOVED lines=32> */
.L_x_17710:
[----:B------:R-:W-:Y:S05]  /*5940*/  BSYNC B1 ;  /* 0x0000000000017941 */ /* 0x000fea0003800000 */
.L_x_17709:
[----:B0----5:R-:W-:Y:S01]  /*5950*/  HFMA2.MMA.BF16_V2 R2, R6, R21, -RZ ;  /* 0x0000001506027235 */ /* 0x021fe200003000ff */
[----:B------:R-:W-:Y:S01]  /*5960*/  SHF.L.U32 R3, R16, 0x10, RZ ;  /* 0x0000001010037819 */ /* 0x000fe200000006ff */
[----:B------:R-:W-:Y:S01]  /*5970*/  IMAD.U32 R14, R14, 0x10000, RZ ;  /* 0x000100000e0e7824 */ /* 0x000fe200078e00ff */
[----:B------:R-:W-:Y:S01]  /*5980*/  HFMA2.MMA.BF16_V2 R10, R9, R10, -RZ ;  /* 0x0000000a090a7235 */ /* 0x000fe200003000ff */
[----:B------:R-:W-:Y:S02]  /*5990*/  IMAD.U32 R17, R17, 0x10000, RZ ;  /* 0x0001000011117824 */ /* 0x000fe400078e00ff */
[----:B------:R-:W-:Y:S02]  /*59a0*/  HMUL2.BF16_V2 R16, R7, R64 ;  /* 0x0000004007107232 */ /* 0x000fe40000200000 */
[----:B------:R-:W-:Y:S01]  /*59b0*/  FADD.FTZ R3, R14, R3 ;  /* 0x000000030e037221 */ /* 0x000fe20000010000 */
[----:B------:R-:W-:Y:S02]  /*59c0*/  IMAD.U32 R18, R18, 0x10000, RZ ;  /* 0x0001000012127824 */ /* 0x000fe400078e00ff */
[----:B------:R-:W-:Y:S01]  /*59d0*/  HMUL2.BF16_V2 R11, R8, R11 ;  /* 0x0000000b080b7232 */ /* 0x000fe20000200000 */
[----:B------:R-:W-:Y:S01]  /*59e0*/  SHF.L.U32 R20, R20, 0x10, RZ ;  /* 0x0000001014147819 */ /* 0x000fe200000006ff */
[----:B------:R-:W-:Y:S01]  /*59f0*/  IMAD.U32 R19, R19, 0x10000, RZ ;  /* 0x0001000013137824 */ /* 0x000fe200078e00ff */
[C---:B------:R-:W-:Y:S01]  /*5a00*/  PRMT R14, R2.reuse, 0x7632, R14 ;  /* 0x00007632020e7816 */ /* 0x040fe2000000000e */
[----:B------:R-:W-:Y:S01]  /*5a10*/  FADD.FTZ R18, R17, R18 ;  /* 0x0000001211127221 */ /* 0x000fe20000010000 */
[----:B------:R-:W-:Y:S01]  /*5a20*/  IMAD.U32 R2, R2, 0x10000, RZ ;  /* 0x0001000002027824 */ /* 0x000fe200078e00ff */
[C---:B------:R-:W-:Y:S01]  /*5a30*/  PRMT R17, R16.reuse, 0x7632, R17 ;  /* 0x0000763210117816 */ /* 0x040fe20000000011 */
[----:B------:R-:W-:-:S02]  /*5a40*/  IMAD.U32 R16, R16, 0x10000, RZ ;  /* 0x0001000010107824 */ /* 0x000fc400078e00ff */
[----:B------:R-:W-:Y:S01]  /*5a50*/  FADD.FTZ R18, R3, R18 ;  /* 0x0000001203127221 */ /* 0x000fe20000010000 */
[----:B------:R-:W-:Y:S01]  /*5a60*/  IMAD.U32 R21, R14, 0x10000, RZ ;  /* 0x000100000e157824 */ /* 0x000fe200078e00ff */
[----:B------:R-:W-:Y:S01]  /*5a70*/  HFMA2.MMA.BF16_V2 R14, R9, R4, -RZ ;  /* 0x00000004090e7235 */ /* 0x000fe200003000ff */
[----:B------:R-:W-:Y:S01]  /*5a80*/  SHF.L.U32 R17, R17, 0x10, RZ ;  /* 0x0000001011117819 */ /* 0x000fe200000006ff */
[----:B------:R-:W-:Y:S01]  /*5a90*/  FADD.FTZ R19, R19, R20 ;  /* 0x0000001413137221 */ /* 0x000fe20000010000 */
[----:B------:R-:W-:Y:S01]  /*5aa0*/  FADD.FTZ R21, R2, R21 ;  /* 0x0000001502157221 */ /* 0x000fe20000010000 */
[C---:B------:R-:W-:Y:S01]  /*5ab0*/  PRMT R2, R10.reuse, 0x7610, R2 ;  /* 0x000076100a027816 */ /* 0x040fe20000000002 */
[----:B------:R-:W-:Y:S01]  /*5ac0*/  BSSY B1, `(.L_x_17711) ;  /* 0x0000035000017945 */ /* 0x000fe20003800000 */
        /* <DEDUP_REMOVED lines=52> */
.L_x_17712:
[----:B------:R-:W-:Y:S05]  /*5e10*/  BSYNC B1 ;  /* 0x0000000000017941 */ /* 0x000fea0003800000 */
.L_x_17711:
[----:B------:R-:W-:Y:S01]  /*5e20*/  HFMA2.MMA.BF16_V2 R4, R7, R48, -RZ ;  /* 0x0000003007047235 */ /* 0x000fe200003000ff */
[----:B------:R-:W-:Y:S01]  /*5e30*/  HMUL2.BF16_V2 R2, R6, R15 ;  /* 0x0000000f06027232 */ /* 0x000fe20000200000 */
[----:B------:R-:W-:Y:S01]  /*5e40*/  BSSY B1, `(.L_x_17713) ;  /* 0x0000026000017945 */ /* 0x000fe20003800000 */
[----:B------:R-:W-:Y:S02]  /*5e50*/  HMUL2.BF16_V2 R10, R8, R50 ;  /* 0x00000032080a7232 */ /* 0x000fe40000200000 */
[----:B------:R-:W-:Y:S01]  /*5e60*/  FADD.FTZ R30, R11, R30 ;  /* 0x0000001e0b1e7221 */ /* 0x000fe20000010000 */
[----:B------:R-:W-:Y:S01]  /*5e70*/  FADD.FTZ R31, R18, R31 ;  /* 0x0000001f121f7221 */ /* 0x000fe20000010000 */
[----:B------:R-:W-:Y:S02]  /*5e80*/  PRMT R3, R2, 0x7632, R3 ;  /* 0x0000763202037816 */ /* 0x000fe40000000003 */
        /* <DEDUP_REMOVED lines=33> */
.L_x_17714:
[----:B------:R-:W-:Y:S05]  /*60a0*/  BSYNC B1 ;  /* 0x0000000000017941 */ /* 0x000fea0003800000 */
.L_x_17713:
        /* <DEDUP_REMOVED lines=17> */
[----:B------:R-:W-:Y:S02]  /*61c0*/  IMAD.U32 R14, R14, 0x10000, RZ ;  /* 0x000100000e0e7824 */ /* 0x000fe400078e00ff */
[----:B------:R-:W-:Y:S01]  /*61d0*/  FADD.FTZ R5, R2, R5 ;  /* 0x0000000502057221 */ /* 0x000fe20000010000 */
[----:B------:R-:W-:Y:S01]  /*61e0*/  IMAD.U32 R3, R3, 0x10000, RZ ;  /* 0x0001000003037824 */ /* 0x000fe200078e00ff */
[----:B------:R-:W-:Y:S01]  /*61f0*/  SHF.L.U32 R4, R4, 0x10, RZ ;  /* 0x0000001004047819 */ /* 0x000fe200000006ff */
[C---:B------:R-:W-:Y:S01]  /*6200*/  HFMA2.MMA.BF16_V2 R2, R9.reuse, R52, -RZ ;  /* 0x0000003409027235 */ /* 0x040fe200003000ff */
[----:B------:R-:W-:Y:S01]  /*6210*/  FADD.FTZ R17, R11, R14 ;  /* 0x0000000e0b117221 */ /* 0x000fe20000010000 */
[----:B------:R-:W-:-:S02]  /*6220*/  HFMA2.MMA.BF16_V2 R14, R9, R63, -RZ ;  /* 0x0000003f090e7235 */ /* 0x000fc400003000ff */
[----:B------:R-:W-:Y:S01]  /*6230*/  FADD.FTZ R16, R3, R4 ;  /* 0x0000000403107221 */ /* 0x000fe20000010000 */
[----:B------:R-:W-:-:S03]  /*6240*/  HMUL2.BF16_V2 R4, R8, R58 ;  /* 0x0000003a08047232 */ /* 0x000fc60000200000 */
[----:B------:R-:W-:Y:S02]  /*6250*/  FADD.FTZ R16, R16, R17 ;  /* 0x0000001110107221 */ /* 0x000fe40000010000 */
        /* <DEDUP_REMOVED lines=11> */
[----:B------:R-:W-:Y:S01]  /*6310*/  FADD.FTZ R2, R5, R10 ;  /* 0x0000000a05027221 */ /* 0x000fe20000010000 */
[----:B------:R-:W-:Y:S01]  /*6320*/  FADD.FTZ R14, R14, R15 ;  /* 0x0000000f0e0e7221 */ /* 0x000fe20000010000 */
        /* <DEDUP_REMOVED lines=32> */
.L_x_17716:
[----:B------:R-:W-:Y:S05]  /*6530*/  BSYNC B1 ;  /* 0x0000000000017941 */ /* 0x000fea0003800000 */
.L_x_17715:
[----:B------:R-:W-:Y:S01]  /*6540*/  HFMA2.MMA.BF16_V2 R10, R7, R62, -RZ ;  /* 0x0000003e070a7235 */ /* 0x000fe200003000ff */
[----:B------:R-:W-:Y:S01]  /*6550*/  FADD.FTZ R2, R2, R3 ;  /* 0x0000000302027221 */ /* 0x000fe20000010000 */
        /* <DEDUP_REMOVED lines=38> */
.L_x_17718:
[----:B------:R-:W-:Y:S05]  /*67c0*/  BSYNC B1 ;  /* 0x0000000000017941 */ /* 0x000fea0003800000 */
.L_x_17717:
        /* <DEDUP_REMOVED lines=13> */
[----:B------:R-:W-:Y:S01]  /*68a0*/  FADD.FTZ R11, R10, R11 ;  /* 0x0000000b0a0b7221 */ /* 0x000fe20000010000 */
[----:B------:R-:W-:Y:S01]  /*68b0*/  PRMT R16, R68, 0x7632, R16 ;  /* 0x0000763244107816 */ /* 0x000fe20000000010 */
[----:B------:R-:W-:Y:S01]  /*68c0*/  FADD.FTZ R28, R3, R28 ;  /* 0x0000001c031c7221 */ /* 0x000fe20000010000 */
[----:B------:R-:W-:Y:S01]  /*68d0*/  PRMT R5, R67, 0x7610, R5 ;  /* 0x0000761043057816 */ /* 0x000fe20000000005 */
        /* <DEDUP_REMOVED lines=59> */
.L_x_17720:
[----:B------:R-:W-:Y:S05]  /*6c90*/  BSYNC B1 ;  /* 0x0000000000017941 */ /* 0x000fea0003800000 */
.L_x_17719:
[----:B------:R-:W-:Y:S01]  /*6ca0*/  FADD.FTZ R27, R4, R27 ;  /* 0x0000001b041b7221 */ /* 0x000fe20000010000 */
[----:B------:R-:W-:Y:S01]  /*6cb0*/  HFMA2.MMA.BF16_V2 R4, R7, R72, -RZ ;  /* 0x0000004807047235 */ /* 0x000fe200003000ff */
[----:B------:R-:W-:Y:S01]  /*6cc0*/  HMUL2.BF16_V2 R2, R6, R71 ;  /* 0x0000004706027232 */ /* 0x000fe20000200000 */
[----:B------:R-:W-:Y:S01]  /*6cd0*/  HFMA2.MMA.BF16_V2 R78, R9, R78, -RZ ;  /* 0x0000004e094e7235 */ /* 0x000fe200003000ff */
[----:B------:R-:W-:Y:S01]  /*6ce0*/  HMUL2.BF16_V2 R10, R8, R73 ;  /* 0x00000049080a7232 */ /* 0x000fe20000200000 */
[----:B------:R-:W-:Y:S01]  /*6cf0*/  BSSY B1, `(.L_x_17721) ;  /* 0x0000032000017945 */ /* 0x000fe20003800000 */
        /* <DEDUP_REMOVED lines=10> */
[--C-:B------:R-:W-:Y:S01]  /*6da0*/  FADD.FTZ R4, R2, R3.reuse ;  /* 0x0000000302047221 */ /* 0x100fe20000010000 */
[----:B------:R-:W-:Y:S01]  /*6db0*/  PRMT R3, R78, 0x7632, R3 ;  /* 0x000076324e037816 */ /* 0x000fe20000000003 */
[----:B------:R-:W-:Y:S01]  /*6dc0*/  FADD.FTZ R11, R10, R11 ;  /* 0x0000000b0a0b7221 */ /* 0x000fe20000010000 */
[----:B------:R-:W-:Y:S01]  /*6dd0*/  FADD.FTZ R5, R14, R5 ;  /* 0x000000050e057221 */ /* 0x000fe20000010000 */
[----:B------:R-:W-:Y:S02]  /*6de0*/  PRMT R2, R78, 0x7610, R2 ;  /* 0x000076104e027816 */ /* 0x000fe40000000002 */
[----:B------:R-:W-:Y:S02]  /*6df0*/  IMAD.U32 R3, R3, 0x10000, RZ ;  /* 0x0001000003037824 */ /* 0x000fe400078e00ff */
        /* <DEDUP_REMOVED lines=33> */
.L_x_17722:
[----:B------:R-:W-:Y:S05]  /*7010*/  BSYNC B1 ;  /* 0x0000000000017941 */ /* 0x000fea0003800000 */
.L_x_17721:
        /* <DEDUP_REMOVED lines=15> */
[----:B------:R-:W-:Y:S01]  /*7110*/  FADD.FTZ R10, R4, R5 ;  /* 0x00000005040a7221 */ /* 0x000fe20000010000 */
        /* <DEDUP_REMOVED lines=40> */
.L_x_17724:
[----:B------:R-:W-:Y:S05]  /*73a0*/  BSYNC B1 ;  /* 0x0000000000017941 */ /* 0x000fea0003800000 */
.L_x_17723:
        /* <DEDUP_REMOVED lines=41> */
.L_x_17726:
[----:B------:R-:W-:Y:S05]  /*7640*/  BSYNC B1 ;  /* 0x0000000000017941 */ /* 0x000fea0003800000 */
.L_x_17725:
[----:B------:R-:W-:Y:S01]  /*7650*/  HFMA2.MMA.BF16_V2 R83, R6, R83, -RZ ;  /* 0x0000005306537235 */ /* 0x000fe200003000ff */
[----:B------:R-:W-:Y:S01]  /*7660*/  SHF.L.U32 R10, R10, 0x10, RZ ;  /* 0x000000100a0a7819 */ /* 0x000fe200000006ff */
[----:B------:R-:W-:Y:S01]  /*7670*/  IMAD.U32 R5, R5, 0x10000, RZ ;  /* 0x0001000005057824 */ /* 0x000fe200078e00ff */
[----:B------:R-:W-:Y:S01]  /*7680*/  SHF.L.U32 R17, R17, 0x10, RZ ;  /* 0x0000001011117819 */ /* 0x000fe200000006ff */
[----:B------:R-:W-:Y:S02]  /*7690*/  IMAD.U32 R11, R11, 0x10000, RZ ;  /* 0x000100000b0b7824 */ /* 0x000fe400078e00ff */
[----:B------:R-:W-:Y:S02]  /*76a0*/  HMUL2.BF16_V2 R84, R7, R84 ;  /* 0x0000005407547232 */ /* 0x000fe40000200000 */
[----:B------:R-:W-:Y:S02]  /*76b0*/  IMAD.U32 R14, R14, 0x10000, RZ ;  /* 0x000100000e0e7824 */ /* 0x000fe400078e00ff */
[----:B------:R-:W-:Y:S01]  /*76c0*/  FADD.FTZ R5, R5, R10 ;  /* 0x0000000a05057221 */ /* 0x000fe20000010000 */
[----:B------:R-:W-:-:S02]  /*76d0*/  IMAD.U32 R16, R16, 0x10000, RZ ;  /* 0x0001000010107824 */ /* 0x000fc400078e00ff */
[----:B------:R-:W-:Y:S01]  /*76e0*/  FADD.FTZ R3, R3, R2 ;  /* 0x0000000203037221 */ /* 0x000fe20000010000 */
[----:B------:R-:W-:Y:S01]  /*76f0*/  FADD.FTZ R14, R11, R14 ;  /* 0x0000000e0b0e7221 */ /* 0x000fe20000010000 */
[C---:B------:R-:W-:Y:S01]  /*7700*/  PRMT R10, R83.reuse, 0x7610, R10 ;  /* 0x00007610530a7816 */ /* 0x040fe2000000000a */
[----:B------:R-:W-:Y:S01]  /*7710*/  FADD.FTZ R17, R16, R17 ;  /* 0x0000001110117221 */ /* 0x000fe20000010000 */
[----:B------:R-:W-:Y:S01]  /*7720*/  PRMT R11, R83, 0x7632, R11 ;  /* 0x00007632530b7816 */ /* 0x000fe2000000000b */
[----:B------:R-:W-:Y:S01]  /*7730*/  FADD.FTZ R14, R5, R14 ;  /* 0x0000000e050e7221 */ /* 0x000fe20000010000 */
[----:B------:R-:W-:Y:S01]  /*7740*/  PRMT R18, R84, 0x7632, R18 ;  /* 0x0000763254127816 */ /* 0x000fe20000000012 */
[----:B------:R-:W-:Y:S01]  /*7750*/  IMAD.U32 R10, R10, 0x10000, RZ ;  /* 0x000100000a0a7824 */ /* 0x000fe200078e00ff */
[----:B------:R-:W-:Y:S01]  /*7760*/  PRMT R16, R84, 0x7610, R16 ;  /* 0x0000761054107816 */ /* 0x000fe20000000010 */
[----:B------:R-:W-:Y:S01]  /*7770*/  IMAD.U32 R11, R11, 0x10000, RZ ;  /* 0x000100000b0b7824 */ /* 0x000fe200078e00ff */
[----:B------:R-:W-:Y:S01]  /*7780*/  SHF.L.U32 R19, R18, 0x10, RZ ;  /* 0x0000001012137819 */ /* 0x000fe200000006ff */
[C---:B------:R-:W-:Y:S01]  /*7790*/  HFMA2.MMA.BF16_V2 R5, R9.reuse, R82, -RZ ;  /* 0x0000005209057235 */ /* 0x040fe200003000ff */
[----:B------:R-:W-:Y:S01]  /*77a0*/  FADD.FTZ R14, R14, R17 ;  /* 0x000000110e0e7221 */ /* 0x000fe20000010000 */
[----:B------:R-:W-:Y:S01]  /*77b0*/  FADD.FTZ R20, R10, R11 ;  /* 0x0000000b0a147221 */ /* 0x000fe20000010000 */
[----:B------:R-:W-:Y:S01]  /*77c0*/  HFMA2.MMA.BF16_V2 R18, R9, R86, -RZ ;  /* 0x0000005609127235 */ /* 0x000fe200003000ff */
[----:B------:R-:W-:-:S02]  /*77d0*/  IMAD.U32 R16, R16, 0x10000, RZ ;  /* 0x0001000010107824 */ /* 0x000fc400078e00ff */
[----:B------:R-:W-:Y:S02]  /*77e0*/  HMUL2.BF16_V2 R11, R8, R85 ;  /* 0x00000055080b7232 */ /* 0x000fe40000200000 */
[----:B------:R-:W-:Y:S01]  /*77f0*/  FADD.FTZ R15, R15, R4 ;  /* 0x000000040f0f7221 */ /* 0x000fe20000010000 */
[----:B------:R-:W-:Y:S01]  /*7800*/  BSSY B1, `(.L_x_17727) ;  /* 0x0000035000017945 */ /* 0x000fe20003800000 */
[--C-:B------:R-:W-:Y:S01]  /*7810*/  FADD.FTZ R21, R16, R19.reuse ;  /* 0x0000001310157221 */ /* 0x100fe20000010000 */
[----:B------:R-:W-:Y:S01]  /*7820*/  FADD.FTZ R24, R3, R24 ;  /* 0x0000001803187221 */ /* 0x000fe20000010000 */
[C---:B------:R-:W-:Y:S01]  /*7830*/  PRMT R16, R11.reuse, 0x7632, R16 ;  /* 0x000076320b107816 */ /* 0x040fe20000000010 */
[----:B------:R-:W-:Y:S01]  /*7840*/  IMAD.U32 R11, R11, 0x10000, RZ ;  /* 0x000100000b0b7824 */ /* 0x000fe200078e00ff */
        /* <DEDUP_REMOVED lines=15> */
[----:B------:R-:W-:-:S03]  /*7940*/  FADD.FTZ R38, R5, R38 ;  /* 0x0000002605267221 */ /* 0x000fc60000010000 */
        /* <DEDUP_REMOVED lines=10> */
[-C--:B------:R-:W-:Y:S02]  /*79f0*/  ISETP.GE.AND P4, PT, R10, R39.reuse, PT ;  /* 0x000000270a00720c */ /* 0x080fe40003f86270 */
[----:B------:R-:W-:Y:S01]  /*7a00*/  ISETP.GE.AND P2, PT, R4, R39, PT ;  /* 0x000000270400720c */ /* 0x000fe20003f46270 */
[C---:B------:R-:W-:Y:S01]  /*7a10*/  VIADD R4, R44.reuse, 0x7 ;  /* 0x000000072c047836 */ /* 0x040fe20000000000 */
[----:B------:R-:W-:-:S02]  /*7a20*/  IADD3 R10, R44, 0x6, RZ ;  /* 0x000000062c0a7810 */ /* 0x000fc40007ffe0ff */
[-C--:B------:R-:W-:Y:S02]  /*7a30*/  ISETP.GE.AND P3, PT, R2, R39.reuse, PT ;  /* 0x000000270200720c */ /* 0x080fe40003f66270 */
[----:B------:R-:W-:Y:S02]  /*7a40*/  @P6 PRMT R87, RZ, 0x7610, R87 ;  /* 0x00007610ff576816 */ /* 0x000fe40000000057 */
[-C--:B------:R-:W-:Y:S02]  /*7a50*/  ISETP.GE.AND P6, PT, R4, R39.reuse, PT ;  /* 0x000000270400720c */ /* 0x080fe40003fc6270 */
[----:B------:R-:W-:Y:S02]  /*7a60*/  PRMT R2, R88, 0x7632, R2 ;  /* 0x0000763258027816 */ /* 0x000fe40000000002 */
[----:B------:R-:W-:Y:S02]  /*7a70*/  ISETP.GE.AND P1, PT, R10, R39, PT ;  /* 0x000000270a00720c */ /* 0x000fe40003f26270 */
[----:B------:R-:W-:-:S02]  /*7a80*/  SEL R3, R88, RZ, !P5 ;  /* 0x000000ff58037207 */ /* 0x000fc40006800000 */
[----:B------:R-:W-:Y:S02]  /*7a90*/  SEL R88, R2, RZ, !P4 ;  /* 0x000000ff02587207 */ /* 0x000fe40006000000 */
        /* <DEDUP_REMOVED lines=9> */
[----:B------:R-:W-:Y:S02]  /*7b30*/  PRMT R87, R87, 0x5410, R2 ;  /* 0x0000541057577816 */ /* 0x000fe40000000002 */
[----:B------:R-:W-:-:S07]  /*7b40*/  @!P6 PRMT R90, R5, 0x7610, R90 ;  /* 0x00007610055ae816 */ /* 0x000fce000000005a */
.L_x_17728:
[----:B------:R-:W-:Y:S05]  /*7b50*/  BSYNC B1 ;  /* 0x0000000000017941 */ /* 0x000fea0003800000 */
.L_x_17727:
[----:B------:R-:W-:Y:S01]  /*7b60*/  HFMA2.MMA.BF16_V2 R4, R7, R88, -RZ ;  /* 0x0000005807047235 */ /* 0x000fe200003000ff */
[----:B------:R-:W-:Y:S02]  /*7b70*/  HMUL2.BF16_V2 R2, R6, R87 ;  /* 0x0000005706027232 */ /* 0x000fe40000200000 */
[----:B------:R-:W-:Y:S02]  /*7b80*/  VIADD R42, R42, 0x4 ;  /* 0x000000042a2a7836 */ /* 0x000fe40000000000 */
[----:B------:R-:W-:Y:S01]  /*7b90*/  HMUL2.BF16_V2 R6, R8, R89 ;  /* 0x0000005908067232 */ /* 0x000fe20000200000 */
[----:B------:R-:W-:Y:S01]  /*7ba0*/  HFMA2.MMA.BF16_V2 R8, R9, R90, -RZ ;  /* 0x0000005a09087235 */ /* 0x000fe200003000ff */
        /* <DEDUP_REMOVED lines=11> */
[----:B------:R-:W-:-:S02]  /*7c60*/  IMAD.U32 R5, R5, 0x10000, RZ ;  /* 0x0001000005057824 */ /* 0x000fc400078e00ff */
[----:B------:R-:W-:Y:S01]  /*7c70*/  FADD.FTZ R9, R9, R10 ;  /* 0x0000000a09097221 */ /* 0x000fe20000010000 */
[----:B------:R-:W-:Y:S01]  /*7c80*/  ISETP.GE.AND P0, PT, R42, R25, PT ;  /* 0x000000192a00720c */ /* 0x000fe20003f06270 */
[----:B------:R-:W-:Y:S01]  /*7c90*/  FADD.FTZ R7, R6, R7 ;  /* 0x0000000706077221 */ /* 0x000fe20000010000 */
[----:B------:R-:W-:Y:S01]  /*7ca0*/  FADD.FTZ R4, R4, R5 ;  /* 0x0000000504047221 */ /* 0x000fe20000010000 */
[----:B------:R-:W-:Y:S01]  /*7cb0*/  SHF.L.U32 R8, R8, 0x10, RZ ;  /* 0x0000001008087819 */ /* 0x000fe200000006ff */
[----:B------:R-:W-:Y:S01]  /*7cc0*/  IMAD.U32 R3, R2, 0x10000, RZ ;  /* 0x0001000002037824 */ /* 0x000fe200078e00ff */
[----:B------:R-:W-:Y:S01]  /*7cd0*/  IADD3 R44, R44, 0x80, RZ ;  /* 0x000000802c2c7810 */ /* 0x000fe20007ffe0ff */
[----:B------:R-:W-:Y:S01]  /*7ce0*/  FADD.FTZ R4, R9, R4 ;  /* 0x0000000409047221 */ /* 0x000fe20000010000 */
[----:B------:R-:W-:Y:S02]  /*7cf0*/  VIADD R46, R46, 0x200 ;  /* 0x000002002e2e7836 */ /* 0x000fe40000000000 */
[----:B------:R-:W-:Y:S01]  /*7d00*/  FADD.FTZ R3, R8, R3 ;  /* 0x0000000308037221 */ /* 0x000fe20000010000 */
[----:B------:R-:W-:-:S02]  /*7d10*/  IMAD.X R35, RZ, RZ, R35, P1 ;  /* 0x000000ffff237224 */ /* 0x000fc400008e0623 */
[----:B------:R-:W-:-:S04]  /*7d20*/  FADD.FTZ R4, R4, R7 ;  /* 0x0000000704047221 */ /* 0x000fc80000010000 */
[----:B------:R-:W-:-:S04]  /*7d30*/  FADD.FTZ R4, R4, R3 ;  /* 0x0000000304047221 */ /* 0x000fc80000010000 */
[----:B------:R-:W-:Y:S01]  /*7d40*/  FADD.FTZ R33, R4, R33 ;  /* 0x0000002104217221 */ /* 0x000fe20000010000 */
[----:B------:R-:W-:Y:S06]  /*7d50*/  @!P0 BRA `(.L_x_17729) ;  /* 0xffffffcc00348947 */ /* 0x000fec000383ffff */
.L_x_17704:
[----:B------:R-:W-:Y:S05]  /*7d60*/  BSYNC B0 ;  /* 0x0000000000007941 */ /* 0x000fea0003800000 */
.L_x_17702:
[----:B01----:R-:W0:Y:S01]  /*7d70*/  SHFL.BFLY PT, R3, R32, 0x2, 0x1f ;  /* 0x0c401f0020037f89 */ /* 0x003e2200000e0000 */
[----:B------:R-:W1:Y:S01]  /*7d80*/  S2UR UR5, SR_CgaCtaId ;  /* 0x00000000000579c3 */ /* 0x000e620000008800 */
[----:B------:R-:W-:Y:S01]  /*7d90*/  LOP3.LUT R12, R22, 0x3, RZ, 0xc0, !PT ;  /* 0x00000003160c7812 */ /* 0x000fe200078ec0ff */
[----:B------:R-:W-:Y:S01]  /*7da0*/  UMOV UR4, 0x400 ;  /* 0x0000040000047882 */ /* 0x000fe20000000000 */
[----:B------:R-:W2:Y:S01]  /*7db0*/  SHFL.BFLY PT, R2, R31, 0x2, 0x1f ;  /* 0x0c401f001f027f89 */ /* 0x000ea200000e0000 */
[C---:B------:R-:W-:Y:S01]  /*7dc0*/  LOP3.LUT R20, R23.reuse, 0xffffffc0, RZ, 0xc0, !PT ;  /* 0xffffffc017147812 */ /* 0x040fe200078ec0ff */
[----:B------:R-:W-:Y:S01]  /*7dd0*/  UIADD3 UR4, UR4, 0xe0, URZ ;  /* 0x000000e004047890 */ /* 0x000fe2000fffe03f */
[----:B------:R-:W-:Y:S01]  /*7de0*/  ISETP.NE.AND P2, PT, R12, RZ, PT ;  /* 0x000000ff0c00720c */ /* 0x000fe20003f45270 */
[----:B------:R-:W3:Y:S01]  /*7df0*/  SHFL.BFLY PT, R5, R30, 0x2, 0x1f ;  /* 0x0c401f001e057f89 */ /* 0x000ee200000e0000 */
[C---:B------:R-:W-:Y:S01]  /*7e00*/  LOP3.LUT R25, R23.reuse, 0xffffffe0, RZ, 0xc0, !PT ;  /* 0xffffffe017197812 */ /* 0x040fe200078ec0ff */
[----:B------:R-:W-:Y:S01]  /*7e10*/  BSSY B0, `(.L_x_17730) ;  /* 0x0000048000007945 */ /* 0x000fe20003800000 */
[----:B------:R-:W-:Y:S01]  /*7e20*/  ISETP.NE.OR P5, PT, R20, 0x40, P2 ;  /* 0x000000401400780c */ /* 0x000fe200017a5670 */
[----:B------:R-:W4:Y:S01]  /*7e30*/  SHFL.BFLY PT, R4, R29, 0x2, 0x1f ;  /* 0x0c401f001d047f89 */ /* 0x000f2200000e0000 */
[----:B------:R-:W-:-:S02]  /*7e40*/  ISETP.GT.OR P0, PT, R23, 0x3f, P2 ;  /* 0x0000003f1700780c */ /* 0x000fc40001704670 */
[----:B------:R-:W-:Y:S01]  /*7e50*/  ISETP.GT.OR P1, PT, R23, 0x1f, P2 ;  /* 0x0000001f1700780c */ /* 0x000fe20001724670 */
[----:B------:R-:W5:Y:S01]  /*7e60*/  SHFL.BFLY PT, R7, R28, 0x2, 0x1f ;  /* 0x0c401f001c077f89 */ /* 0x000f6200000e0000 */
[----:B------:R-:W-:-:S03]  /*7e70*/  ISETP.NE.OR P4, PT, R25, 0x20, P2 ;  /* 0x000000201900780c */ /* 0x000fc60001785670 */
[----:B------:R-:W5:Y:S04]  /*7e80*/  SHFL.BFLY PT, R6, R27, 0x2, 0x1f ;  /* 0x0c401f001b067f89 */ /* 0x000f6800000e0000 */
[----:B------:R-:W5:Y:S01]  /*7e90*/  SHFL.BFLY PT, R11, R26, 0x2, 0x1f ;  /* 0x0c401f001a0b7f89 */ /* 0x000f6200000e0000 */
[----:B0-----:R-:W-:Y:S01]  /*7ea0*/  FADD.FTZ R3, R3, R32 ;  /* 0x0000002003037221 */ /* 0x001fe20000010000 */
[----:B-1----:R-:W-:Y:S02]  /*7eb0*/  ULEA UR4, UR5, UR4, 0x18 ;  /* 0x0000000405047291 */ /* 0x002fe4000f8ec03f */
[----:B------:R-:W0:Y:S01]  /*7ec0*/  SHFL.BFLY PT, R13, R24, 0x2, 0x1f ;  /* 0x0c401f00180d7f89 */ /* 0x000e2200000e0000 */
[----:B--2---:R-:W-:-:S03]  /*7ed0*/  FADD.FTZ R31, R2, R31 ;  /* 0x0000001f021f7221 */ /* 0x004fc60000010000 */
[----:B------:R-:W1:Y:S01]  /*7ee0*/  SHFL.BFLY PT, R15, R40, 0x2, 0x1f ;  /* 0x0c401f00280f7f89 */ /* 0x000e6200000e0000 */
[----:B---3--:R-:W-:-:S03]  /*7ef0*/  FADD.FTZ R5, R5, R30 ;  /* 0x0000001e05057221 */ /* 0x008fc60000010000 */
[----:B------:R-:W2:Y:S01]  /*7f00*/  SHFL.BFLY PT, R17, R38, 0x2, 0x1f ;  /* 0x0c401f0026117f89 */ /* 0x000ea200000e0000 */
[----:B----4-:R-:W-:-:S03]  /*7f10*/  FADD.FTZ R29, R4, R29 ;  /* 0x0000001d041d7221 */ /* 0x010fc60000010000 */
[----:B------:R-:W3:Y:S01]  /*7f20*/  SHFL.BFLY PT, R19, R36, 0x2, 0x1f ;  /* 0x0c401f0024137f89 */ /* 0x000ee200000e0000 */
[----:B-----5:R-:W-:-:S03]  /*7f30*/  FADD.FTZ R7, R7, R28 ;  /* 0x0000001c07077221 */ /* 0x020fc60000010000 */
[----:B------:R-:W4:Y:S01]  /*7f40*/  SHFL.BFLY PT, R8, R33, 0x2, 0x1f ;  /* 0x0c401f0021087f89 */ /* 0x000f2200000e0000 */
[----:B------:R-:W-:Y:S01]  /*7f50*/  FADD.FTZ R9, R6, R27 ;  /* 0x0000001b06097221 */ /* 0x000fe20000010000 */
[----:B------:R-:W-:Y:S01]  /*7f60*/  SHF.R.S32.HI R27, RZ, 0x1f, R22 ;  /* 0x0000001fff1b7819 */ /* 0x000fe20000011416 */
[----:B------:R-:W-:Y:S01]  /*7f70*/  FADD.FTZ R11, R11, R26 ;  /* 0x0000001a0b0b7221 */ /* 0x000fe20000010000 */
[----:B------:R-:W5:Y:S02]  /*7f80*/  SHFL.BFLY PT, R2, R3, 0x1, 0x1f ;  /* 0x0c201f0003027f89 */ /* 0x000f6400000e0000 */
[----:B------:R-:W-:Y:S01]  /*7f90*/  LEA.HI R22, R27, R22, RZ, 0x2 ;  /* 0x000000161b167211 */ /* 0x000fe200078f10ff */
[----:B------:R-:W-:Y:S02]  /*7fa0*/  VIADD R26, R23, 0x1f ;  /* 0x0000001f171a7836 */ /* 0x000fe40000000000 */
[----:B0-----:R-:W-:Y:S01]  /*7fb0*/  FADD.FTZ R13, R13, R24 ;  /* 0x000000180d0d7221 */ /* 0x001fe20000010000 */
[----:B------:R-:W0:Y:S01]  /*7fc0*/  SHFL.BFLY PT, R4, R31, 0x1, 0x1f ;  /* 0x0c201f001f047f89 */ /* 0x000e2200000e0000 */
[----:B------:R-:W-:Y:S01]  /*7fd0*/  SHF.R.S32.HI R23, RZ, 0x2, R22 ;  /* 0x00000002ff177819 */ /* 0x000fe20000011416 */
[----:B-1----:R-:W-:-:S02]  /*7fe0*/  FADD.FTZ R15, R15, R40 ;  /* 0x000000280f0f7221 */ /* 0x002fc40000010000 */
[----:B------:R-:W1:Y:S01]  /*7ff0*/  SHFL.BFLY PT, R6, R5, 0x1, 0x1f ;  /* 0x0c201f0005067f89 */ /* 0x000e6200000e0000 */
[----:B------:R-:W-:Y:S01]  /*8000*/  ISETP.GT.U32.AND P3, PT, R26, 0x3e, PT ;  /* 0x0000003e1a00780c */ /* 0x000fe20003f64070 */
[----:B------:R-:W-:Y:S02]  /*8010*/  IMAD R0, R0, 0x60, R23 ;  /* 0x0000006000007824 */ /* 0x000fe400078e0217 */
[----:B--2---:R-:W-:Y:S01]  /*8020*/  FADD.FTZ R17, R17, R38 ;  /* 0x0000002611117221 */ /* 0x004fe20000010000 */
[----:B------:R-:W2:Y:S01]  /*8030*/  SHFL.BFLY PT, R10, R7, 0x1, 0x1f ;  /* 0x0c201f00070a7f89 */ /* 0x000ea200000e0000 */
[----:B---3--:R-:W-:-:S03]  /*8040*/  FADD.FTZ R19, R19, R36 ;  /* 0x0000002413137221 */ /* 0x008fc60000010000 */
[----:B------:R-:W3:Y:S01]  /*8050*/  SHFL.BFLY PT, R12, R9, 0x1, 0x1f ;  /* 0x0c201f00090c7f89 */ /* 0x000ee200000e0000 */
[----:B------:R-:W-:Y:S01]  /*8060*/  LEA R0, R0, UR4, 0x2 ;  /* 0x0000000400007c11 */ /* 0x000fe2000f8e10ff */
[----:B----4-:R-:W-:Y:S02]  /*8070*/  FADD.FTZ R21, R8, R33 ;  /* 0x0000002108157221 */ /* 0x010fe40000010000 */
[----:B------:R-:W4:Y:S04]  /*8080*/  SHFL.BFLY PT, R14, R11, 0x1, 0x1f ;  /* 0x0c201f000b0e7f89 */ /* 0x000f2800000e0000 */
[----:B------:R-:W4:Y:S01]  /*8090*/  SHFL.BFLY PT, R8, R29, 0x1, 0x1f ;  /* 0x0c201f001d087f89 */ /* 0x000f2200000e0000 */
[----:B-----5:R-:W-:-:S03]  /*80a0*/  FADD.FTZ R20, R3, R2 ;  /* 0x0000000203147221 */ /* 0x020fc60000010000 */
        /* <DEDUP_REMOVED lines=12> */
[----:B-----5:R-:W-:Y:S01]  /*8170*/  FADD.FTZ R33, R13, R16 ;  /* 0x000000100d217221 */ /* 0x020fe20000010000 */
[----:B0-----:R-:W-:Y:S01]  /*8180*/  FADD.FTZ R32, R15, R18 ;  /* 0x000000120f207221 */ /* 0x001fe20000010000 */
[----:B-1----:R-:W-:Y:S01]  /*8190*/  FADD.FTZ R35, R17, R24 ;  /* 0x0000001811237221 */ /* 0x002fe20000010000 */
[----:B--2---:R-:W-:Y:S01]  /*81a0*/  FADD.FTZ R34, R19, R34 ;  /* 0x0000002213227221 */ /* 0x004fe20000010000 */
[----:B---3--:R-:W-:Y:S01]  /*81b0*/  FADD.FTZ R37, R21, R36 ;  /* 0x0000002415257221 */ /* 0x008fe20000010000 */
        /* <DEDUP_REMOVED lines=13> */
.L_x_17731:
[----:B------:R-:W-:Y:S05]  /*8290*/  BSYNC B0 ;  /* 0x0000000000007941 */ /* 0x000fea0003800000 */
.L_x_17730:
        /* <DEDUP_REMOVED lines=26> */
[----:B0-----:R-:W-:-:S07]  /*8440*/  FADD.FTZ R37, R37, R12 ;  /* 0x0000000c25257221 */ /* 0x001fce0000010000 */
.L_x_17733:
[----:B------:R-:W-:Y:S05]  /*8450*/  BSYNC B0 ;  /* 0x0000000000007941 */ /* 0x000fea0003800000 */
.L_x_17732:
        /* <DEDUP_REMOVED lines=15> */
.L_x_17735:
[----:B------:R-:W-:Y:S05]  /*8550*/  BSYNC B0 ;  /* 0x0000000000007941 */ /* 0x000fea0003800000 */
.L_x_17734:
        /* <DEDUP_REMOVED lines=27> */
.L_x_17737:
[----:B------:R-:W-:Y:S05]  /*8710*/  BSYNC B0 ;  /* 0x0000000000007941 */ /* 0x000fea0003800000 */
.L_x_17736:
        /* <DEDUP_REMOVED lines=18> */
[C---:B01----:R-:W-:Y:S01]  /*8840*/  IADD3 R0, R23.reuse, 0x8, RZ ;  /* 0x0000000817007810 */ /* 0x043fe20007ffe0ff */
[----:B------:R-:W-:Y:S01]  /*8850*/  ULDC.64 UR8, c[0x0][0x210] ;  /* 0x0000840000087ab9 */ /* 0x000fe20000000a00 */
[C---:B------:R-:W-:Y:S01]  /*8860*/  IADD3 R3, P0, R23.reuse, UR4, RZ ;  /* 0x0000000417037c10 */ /* 0x040fe2000ff1e0ff */
[C---:B------:R-:W-:Y:S01]  /*8870*/  VIADD R6, R23.reuse, 0x10 ;  /* 0x0000001017067836 */ /* 0x040fe20000000000 */
[C---:B------:R-:W-:Y:S01]  /*8880*/  IADD3 R5, P1, R0.reuse, UR4, RZ ;  /* 0x0000000400057c10 */ /* 0x040fe2000ff3e0ff */
[C---:B------:R-:W-:Y:S01]  /*8890*/  VIADD R7, R23.reuse, 0x18 ;  /* 0x0000001817077836 */ /* 0x040fe20000000000 */
[C---:B------:R-:W-:Y:S01]  /*88a0*/  LEA.HI.X.SX32 R8, R23.reuse, UR7, 0x1, P0 ;  /* 0x0000000717087c11 */ /* 0x040fe200080f0eff */
[----:B------:R-:W-:Y:S01]  /*88b0*/  VIADD R17, R23, 0x40 ;  /* 0x0000004017117836 */ /* 0x000fe20000000000 */
[----:B------:R-:W-:Y:S02]  /*88c0*/  LEA R2, P0, R3, UR8, 0x1 ;  /* 0x0000000803027c11 */ /* 0x000fe4000f8008ff */
[----:B------:R-:W-:-:S02]  /*88d0*/  LEA.HI.X.SX32 R0, R0, UR7, 0x1, P1 ;  /* 0x0000000700007c11 */ /* 0x000fc400088f0eff */
[----:B------:R-:W-:Y:S02]  /*88e0*/  LEA R4, P1, R5, UR8, 0x1 ;  /* 0x0000000805047c11 */ /* 0x000fe4000f8208ff */
[----:B------:R-:W-:Y:S02]  /*88f0*/  LEA.HI.X R3, R3, UR9, R8, 0x1, P0 ;  /* 0x0000000903037c11 */ /* 0x000fe400080f0c08 */
[C---:B------:R-:W-:Y:S02]  /*8900*/  IADD3 R12, P0, R6.reuse, UR4, RZ ;  /* 0x00000004060c7c10 */ /* 0x040fe4000ff1e0ff */
[----:B------:R-:W-:Y:S02]  /*8910*/  IADD3 R9, P2, R7, UR4, RZ ;  /* 0x0000000407097c10 */ /* 0x000fe4000ff5e0ff */
[----:B------:R-:W-:Y:S01]  /*8920*/  LEA.HI.X R5, R5, UR9, R0, 0x1, P1 ;  /* 0x0000000905057c11 */ /* 0x000fe200088f0c00 */
[----:B------:R-:W-:Y:S01]  /*8930*/  VIADD R0, R23, 0x20 ;  /* 0x0000002017007836 */ /* 0x000fe20000000000 */
[----:B------:R-:W-:-:S02]  /*8940*/  LEA.HI.X.SX32 R13, R6, UR7, 0x1, P0 ;  /* 0x00000007060d7c11 */ /* 0x000fc400080f0eff */
[----:B------:R-:W-:Y:S02]  /*8950*/  LEA.HI.X.SX32 R10, R7, UR7, 0x1, P2 ;  /* 0x00000007070a7c11 */ /* 0x000fe400090f0eff */
[----:B------:R-:W-:Y:S02]  /*8960*/  LEA R6, P0, R12, UR8, 0x1 ;  /* 0x000000080c067c11 */ /* 0x000fe4000f8008ff */
[----:B------:R-:W-:Y:S02]  /*8970*/  LEA R8, P1, R9, UR8, 0x1 ;  /* 0x0000000809087c11 */ /* 0x000fe4000f8208ff */
[----:B------:R-:W-:Y:S02]  /*8980*/  IADD3 R11, R23, 0x28, RZ ;  /* 0x00000028170b7810 */ /* 0x000fe40007ffe0ff */
[----:B------:R-:W-:Y:S02]  /*8990*/  IADD3 R15, P2, R0, UR4, RZ ;  /* 0x00000004000f7c10 */ /* 0x000fe4000ff5e0ff */
[----:B------:R-:W-:-:S02]  /*89a0*/  LEA.HI.X R7, R12, UR9, R13, 0x1, P0 ;  /* 0x000000090c077c11 */ /* 0x000fc400080f0c0d */
[----:B------:R-:W-:Y:S02]  /*89b0*/  LEA.HI.X R9, R9, UR9, R10, 0x1, P1 ;  /* 0x0000000909097c11 */ /* 0x000fe400088f0c0a */
[----:B------:R-:W-:Y:S02]  /*89c0*/  IADD3 R13, P1, R11, UR4, RZ ;  /* 0x000000040b0d7c10 */ /* 0x000fe4000ff3e0ff */
[----:B------:R-:W-:Y:S01]  /*89d0*/  LEA.HI.X.SX32 R16, R0, UR7, 0x1, P2 ;  /* 0x0000000700107c11 */ /* 0x000fe200090f0eff */
[----:B------:R-:W-:Y:S01]  /*89e0*/  VIADD R0, R23, 0x30 ;  /* 0x0000003017007836 */ /* 0x000fe20000000000 */
        /* <DEDUP_REMOVED lines=9> */
[----:B------:R-:W-:Y:S02]  /*8a80*/  IADD3 R19, P2, R17, UR4, RZ ;  /* 0x0000000411137c10 */ /* 0x000fe4000ff5e0ff */
[----:B------:R-:W-:-:S02]  /*8a90*/  LEA.HI.X.SX32 R0, R15, UR7, 0x1, P1 ;  /* 0x000000070f007c11 */ /* 0x000fc400088f0eff */
[C---:B------:R-:W-:Y:S02]  /*8aa0*/  LEA R14, P0, R18.reuse, UR8, 0x1 ;  /* 0x00000008120e7c11 */ /* 0x040fe4000f8008ff */
[----:B------:R-:W-:Y:S02]  /*8ab0*/  LEA R16, P1, R21, UR8, 0x1 ;  /* 0x0000000815107c11 */ /* 0x000fe4000f8208ff */
[----:B------:R-:W-:Y:S02]  /*8ac0*/  LEA.HI.X.SX32 R22, R17, UR7, 0x1, P2 ;  /* 0x0000000711167c11 */ /* 0x000fe400090f0eff */
[----:B------:R-:W-:Y:S02]  /*8ad0*/  LEA.HI.X R15, R18, UR9, R25, 0x1, P0 ;  /* 0x00000009120f7c11 */ /* 0x000fe400080f0c19 */
[----:B------:R-:W-:Y:S01]  /*8ae0*/  LEA.HI.X R17, R21, UR9, R0, 0x1, P1 ;  /* 0x0000000915117c11 */ /* 0x000fe200088f0c00 */
[----:B------:R-:W-:Y:S01]  /*8af0*/  VIADD R21, R23, 0x50 ;  /* 0x0000005017157836 */ /* 0x000fe20000000000 */
[----:B------:R-:W-:-:S02]  /*8b00*/  LEA R18, P0, R19, UR8, 0x1 ;  /* 0x0000000813127c11 */ /* 0x000fc4000f8008ff */
[C---:B------:R-:W-:Y:S01]  /*8b10*/  IADD3 R0, R23.reuse, 0x48, RZ ;  /* 0x0000004817007810 */ /* 0x040fe20007ffe0ff */
[----:B------:R-:W-:Y:S01]  /*8b20*/  VIADD R23, R23, 0x58 ;  /* 0x0000005817177836 */ /* 0x000fe20000000000 */
[----:B------:R-:W-:Y:S02]  /*8b30*/  LEA.HI.X R19, R19, UR9, R22, 0x1, P0 ;  /* 0x0000000913137c11 */ /* 0x000fe400080f0c16 */
[C---:B------:R-:W-:Y:S02]  /*8b40*/  IADD3 R38, P0, R0.reuse, UR4, RZ ;  /* 0x0000000400267c10 */ /* 0x040fe4000ff1e0ff */
[C---:B------:R-:W-:Y:S02]  /*8b50*/  IADD3 R25, P2, R23.reuse, UR4, RZ ;  /* 0x0000000417197c10 */ /* 0x040fe4000ff5e0ff */
[----:B------:R-:W-:Y:S02]  /*8b60*/  LEA.HI.X.SX32 R41, R0, UR7, 0x1, P0 ;  /* 0x0000000700297c11 */ /* 0x000fe400080f0eff */
[----:B------:R-:W-:-:S02]  /*8b70*/  LEA.HI.X.SX32 R0, R23, UR7, 0x1, P2 ;  /* 0x0000000717007c11 */ /* 0x000fc400090f0eff */
[----:B------:R-:W-:Y:S02]  /*8b80*/  LEA R24, P2, R25, UR8, 0x1 ;  /* 0x0000000819187c11 */ /* 0x000fe4000f8408ff */
[----:B------:R-:W-:Y:S02]  /*8b90*/  F2FP.BF16.F32.PACK_AB R31, R31, R20 ;  /* 0x000000141f1f723e */ /* 0x000fe400000010ff */
[--C-:B------:R-:W-:Y:S02]  /*8ba0*/  LEA.HI.X R25, R25, UR9, R0.reuse, 0x1, P2 ;  /* 0x0000000919197c11 */ /* 0x100fe400090f0c00 */
[----:B------:R-:W-:Y:S01]  /*8bb0*/  F2FP.BF16.F32.PACK_AB R26, R29, R26 ;  /* 0x0000001a1d1a723e */ /* 0x000fe200000010ff */
[----:B------:R0:W-:Y:S01]  /*8bc0*/  STG.E.U16 desc[UR10][R2.64], R31 ;  /* 0x0000001f02007986 */ /* 0x0001e2000c10150a */
[----:B------:R-:W-:Y:S02]  /*8bd0*/  PRMT R0, R31, 0x7632, R0 ;  /* 0x000076321f007816 */ /* 0x000fe40000000000 */
[----:B------:R-:W-:-:S02]  /*8be0*/  IADD3 R36, P1, R21, UR4, RZ ;  /* 0x0000000415247c10 */ /* 0x000fc4000ff3e0ff */
[----:B------:R-:W-:Y:S01]  /*8bf0*/  F2FP.BF16.F32.PACK_AB R27, R28, R27 ;  /* 0x0000001b1c1b723e */ /* 0x000fe200000010ff */
[----:B------:R1:W-:Y:S01]  /*8c00*/  STG.E.U16 desc[UR10][R4.64], R0 ;  /* 0x0000000004007986 */ /* 0x0003e2000c10150a */
[----:B------:R-:W-:Y:S02]  /*8c10*/  F2FP.BF16.F32.PACK_AB R30, R33, R30 ;  /* 0x0000001e211e723e */ /* 0x000fe400000010ff */
[----:B------:R-:W-:Y:S01]  /*8c20*/  LEA.HI.X.SX32 R39, R21, UR7, 0x1, P1 ;  /* 0x0000000715277c11 */ /* 0x000fe200088f0eff */
[----:B------:R-:W-:Y:S01]  /*8c30*/  STG.E.U16 desc[UR10][R6.64], R26 ;  /* 0x0000001a06007986 */ /* 0x000fe2000c10150a */
[----:B------:R-:W-:Y:S02]  /*8c40*/  LEA R20, P0, R38, UR8, 0x1 ;  /* 0x0000000826147c11 */ /* 0x000fe4000f8008ff */
[----:B0-----:R-:W-:Y:S02]  /*8c50*/  PRMT R3, R26, 0x7632, R3 ;  /* 0x000076321a037816 */ /* 0x001fe40000000003 */
[----:B------:R-:W-:-:S02]  /*8c60*/  F2FP.BF16.F32.PACK_AB R32, R35, R32 ;  /* 0x000000202320723e */ /* 0x000fc400000010ff */
[----:B------:R-:W-:Y:S01]  /*8c70*/  LEA R22, P1, R36, UR8, 0x1 ;  /* 0x0000000824167c11 */ /* 0x000fe2000f8208ff */
[----:B------:R0:W-:Y:S01]  /*8c80*/  STG.E.U16 desc[UR10][R8.64], R3 ;  /* 0x0000000308007986 */ /* 0x0001e2000c10150a */
[----:B-1----:R-:W-:Y:S02]  /*8c90*/  PRMT R5, R27, 0x7632, R5 ;  /* 0x000076321b057816 */ /* 0x002fe40000000005 */
[----:B------:R-:W-:Y:S01]  /*8ca0*/  PRMT R0, R30, 0x7632, R0 ;  /* 0x000076321e007816 */ /* 0x000fe20000000000 */
[----:B------:R-:W-:Y:S01]  /*8cb0*/  STG.E.U16 desc[UR10][R10.64], R27 ;  /* 0x0000001b0a007986 */ /* 0x000fe2000c10150a */
[----:B------:R-:W-:Y:S02]  /*8cc0*/  F2FP.BF16.F32.PACK_AB R34, R37, R34 ;  /* 0x000000222522723e */ /* 0x000fe400000010ff */
[----:B------:R-:W-:Y:S01]  /*8cd0*/  LEA.HI.X R21, R38, UR9, R41, 0x1, P0 ;  /* 0x0000000926157c11 */ /* 0x000fe200080f0c29 */
[----:B------:R-:W-:Y:S01]  /*8ce0*/  STG.E.U16 desc[UR10][R12.64], R5 ;  /* 0x000000050c007986 */ /* 0x000fe2000c10150a */
[----:B------:R-:W-:-:S02]  /*8cf0*/  PRMT R2, R32, 0x7632, R2 ;  /* 0x0000763220027816 */ /* 0x000fc40000000002 */
[----:B------:R-:W-:Y:S01]  /*8d00*/  LEA.HI.X R23, R36, UR9, R39, 0x1, P1 ;  /* 0x0000000924177c11 */ /* 0x000fe200088f0c27 */
        /* <DEDUP_REMOVED lines=8> */
.L_x_17738:
        /* <DEDUP_REMOVED lines=15> */
.L_x_28355:


//--------------------- .text._ZN4vllm25paged_attention_v1_kernelI13__nv_bfloat16S1_Li80ELi32ELi128ELNS_18Fp8KVCacheDataTypeE0ELb0EEEvPT_PKS3_PKT0_S9_ifPKiSB_iPKfiiiSD_SD_iiiii --------------------------
	.section	.text._ZN4vllm25paged_attention_v1_kernelI13__nv_bfloat16S1_Li80ELi32ELi128ELNS_18Fp8KVCacheDataTypeE0ELb0EEEvPT_PKS3_PKT0_S9_ifPKiSB_iPKfiiiSD_SD_iiiii,"ax",@progbits
	.align	128
        .global         _ZN4vllm25paged_attention_v1_kernelI13__nv_bfloat16S1_Li80ELi32ELi128ELNS_18Fp8KVCacheDataTypeE0ELb0EEEvPT_PKS3_PKT0_S9_ifPKiSB_iPKfiiiSD_SD_iiiii
        .type           _ZN4vllm25paged_attention_v1_kernelI13__nv_bfloat16S1_Li80ELi32ELi128ELNS_18Fp8KVCacheDataTypeE0ELb0EEEvPT_PKS3_PKT0_S9_ifPKiSB_iPKfiiiSD_SD_iiiii,@function
        .size           _ZN4vllm25paged_attention_v1_kernelI13__nv_bfloat16S1_Li80ELi32ELi128ELNS_18Fp8KVCacheDataTypeE0ELb0EEEvPT_PKS3_PKT0_S9_ifPKiSB_iPKfiiiSD_SD_iiiii,(.L_x_28356 - _ZN4vllm25paged_attention_v1_kernelI13__nv_bfloat16S1_Li80ELi32ELi128ELNS_18Fp8KVCacheDataTypeE0ELb0EEEvPT_PKS3_PKT0_S9_ifPKiSB_iPKfiiiSD_SD_iiiii)
        .other          _ZN4vllm25paged_attention_v1_kernelI13__nv_bfloat16S1_Li80ELi32ELi128ELNS_18Fp8KVCacheDataTypeE0ELb0EEEvPT_PKS3_PKT0_S9_ifPKiSB_iPKfiiiSD_SD_iiiii,@"STO_CUDA_ENTRY STV_DEFAULT"
_ZN4vllm25paged_attention_v1_kernelI13__nv_bfloat16S1_Li80ELi32ELi128ELNS_18Fp8KVCacheDataTypeE0ELb0EEEvPT_PKS3_PKT0_S9_ifPKiSB_iPKfiiiSD_SD_iiiii:
.text._ZN4vllm25paged_attention_v1_kernelI13__nv_bfloat16S1_Li80ELi32ELi128ELNS_18Fp8KVCacheDataTypeE0ELb0EEEvPT_PKS3_PKT0_S9_ifPKiSB_iPKfiiiSD_SD_iiiii:
[----:B------:R-:W-:Y:S01]  /*0000*/  LDC R1, c[0x0][0x28] ;  /* 0x00000a00ff017b82 */ /* 0x000fe20000000800 */
[----:B------:R-:W0:Y:S07]  /*0010*/  S2R R25, SR_CTAID.Y ;  /* 0x0000000000197919 */ /* 0x000e2e0000002600 */
[----:B------:R-:W0:Y:S01]  /*0020*/  LDC.64 R44, c[0x0][0x240] ;  /* 0x00009000ff2c7b82 */ /* 0x000e220000000a00 */
[----:B------:R-:W-:Y:S01]  /*0030*/  ULDC.64 UR10, c[0x0][0x208] ;  /* 0x00008200000a7ab9 */ /* 0x000fe20000000a00 */
[----:B------:R-:W1:Y:S06]  /*0040*/  S2R R9, SR_CTAID.X ;  /* 0x0000000000097919 */ /* 0x000e6c0000002500 */
[----:B------:R-:W2:Y:S08]  /*0050*/  LDC R8, c[0x0][0x230] ;  /* 0x00008c00ff087b82 */ /* 0x000eb00000000800 */
[----:B------:R-:W3:Y:S01]  /*0060*/  LDC.64 R2, c[0x0][0x250] ;  /* 0x00009400ff027b82 */ /* 0x000ee20000000a00 */
[----:B0-----:R-:W-:-:S06]  /*0070*/  IMAD.WIDE R44, R25, 0x4, R44 ;  /* 0x00000004192c7825 */ /* 0x001fcc00078e022c */
[----:B------:R-:W4:Y:S01]  /*0080*/  LDG.E.CONSTANT R44, desc[UR10][R44.64] ;  /* 0x0000000a2c2c7981 */ /* 0x000f22000c1e9900 */
[----:B--2---:R-:W-:Y:S02]  /*0090*/  IABS R11, R8 ;  /* 0x00000008000b7213 */ /* 0x004fe40000000000 */
[----:B---3--:R-:W-:Y:S02]  /*00a0*/  ISETP.NE.U32.AND P0, PT, R2, RZ, PT ;  /* 0x000000ff0200720c */ /* 0x008fe40003f05070 */
[----:B------:R-:W0:Y:S02]  /*00b0*/  I2F.RP R6, R11 ;  /* 0x0000000b00067306 */ /* 0x000e240000209400 */
[----:B------:R-:W-:-:S06]  /*00c0*/  ISETP.NE.AND.EX P0, PT, R3, RZ, PT, P0 ;  /* 0x000000ff0300720c */ /* 0x000fcc0003f05300 */
[----:B0-----:R-:W0:Y:S07]  /*00d0*/  MUFU.RCP R6, R6 ;  /* 0x0000000600067308 */ /* 0x001e2e0000001000 */
[----:B------:R-:W1:Y:S08]  /*00e0*/  @P0 LDC.64 R2, c[0x0][0x250] ;  /* 0x00009400ff020b82 */ /* 0x000e700000000a00 */
[----:B------:R-:W2:Y:S01]  /*00f0*/  LDC R7, c[0x0][0xc] ;  /* 0x00000300ff077b82 */ /* 0x000ea20000000800 */
[----:B0-----:R-:W-:-:S04]  /*0100*/  VIADD R4, R6, 0xffffffe ;  /* 0x0ffffffe06047836 */ /* 0x001fc80000000000 */
[----:B------:R0:W3:Y:S01]  /*0110*/  F2I.FTZ.U32.TRUNC.NTZ R5, R4 ;  /* 0x0000000400057305 */ /* 0x0000e2000021f000 */
[----:B------:R-:W-:Y:S02]  /*0120*/  IMAD.MOV.U32 R0, RZ, RZ, RZ ;  /* 0x000000ffff007224 */ /* 0x000fe400078e00ff */
[----:B-1----:R-:W-:-:S04]  /*0130*/  @P0 IMAD.WIDE R2, R9, 0x4, R2 ;  /* 0x0000000409020825 */ /* 0x002fc800078e0202 */
[----:B0-----:R-:W-:Y:S01]  /*0140*/  IMAD.MOV.U32 R4, RZ, RZ, RZ ;  /* 0x000000ffff047224 */ /* 0x001fe200078e00ff */
[----:B------:R2:W5:Y:S01]  /*0150*/  @P0 LDG.E.CONSTANT R0, desc[UR10][R2.64] ;  /* 0x0000000a02000981 */ /* 0x000562000c1e9900 */
[----:B---3--:R-:W-:-:S05]  /*0160*/  IADD3 R10, RZ, -R5, RZ ;  /* 0x80000005ff0a7210 */ /* 0x008fca0007ffe0ff */
[----:B------:R-:W-:Y:S01]  /*0170*/  IMAD R13, R10, R11, RZ ;  /* 0x0000000b0a0d7224 */ /* 0x000fe200078e02ff */
[----:B--2---:R-:W-:-:S03]  /*0180*/  IABS R2, R7 ;  /* 0x0000000700027213 */ /* 0x004fc60000000000 */
[----:B------:R-:W-:-:S06]  /*0190*/  IMAD.HI.U32 R5, R5, R13, R4 ;  /* 0x0000000d05057227 */ /* 0x000fcc00078e0004 */
[----:B------:R-:W-:-:S04]  /*01a0*/  IMAD.HI.U32 R5, R5, R2, RZ ;  /* 0x0000000205057227 */ /* 0x000fc800078e00ff */
[----:B------:R-:W-:-:S04]  /*01b0*/  IMAD.MOV R3, RZ, RZ, -R5 ;  /* 0x000000ffff037224 */ /* 0x000fc800078e0a05 */
[----:B------:R-:W-:-:S05]  /*01c0*/  IMAD R2, R11, R3, R2 ;  /* 0x000000030b027224 */ /* 0x000fca00078e0202 */
[----:B------:R-:W-:-:S13]  /*01d0*/  ISETP.GT.U32.AND P1, PT, R11, R2, PT ;  /* 0x000000020b00720c */ /* 0x000fda0003f24070 */
[----:B------:R-:W-:-:S04]  /*01e0*/  @!P1 IADD3 R2, R2, -R11, RZ ;  /* 0x8000000b02029210 */ /* 0x000fc80007ffe0ff */
[----:B------:R-:W-:Y:S02]  /*01f0*/  ISETP.GE.U32.AND P0, PT, R2, R11, PT ;  /* 0x0000000b0200720c */ /* 0x000fe40003f06070 */
[----:B------:R-:W-:Y:S01]  /*0200*/  LOP3.LUT R2, R7, R8, RZ, 0x3c, !PT ;  /* 0x0000000807027212 */ /* 0x000fe200078e3cff */
[----:B------:R-:W-:Y:S01]  /*0210*/  @!P1 VIADD R5, R5, 0x1 ;  /* 0x0000000105059836 */ /* 0x000fe20000000000 */
[----:B------:R-:W-:Y:S02]  /*0220*/  ISETP.NE.AND P1, PT, R8, RZ, PT ;  /* 0x000000ff0800720c */ /* 0x000fe40003f25270 */
[----:B------:R-:W-:-:S07]  /*0230*/  ISETP.GE.AND P2, PT, R2, RZ, PT ;  /* 0x000000ff0200720c */ /* 0x000fce0003f46270 */
[----:B------:R-:W-:-:S05]  /*0240*/  @P0 VIADD R5, R5, 0x1 ;  /* 0x0000000105050836 */ /* 0x000fca0000000000 */
[----:B------:R-:W-:-:S05]  /*0250*/  MOV R10, R5 ;  /* 0x00000005000a7202 */ /* 0x000fca0000000f00 */
[----:B------:R-:W-:Y:S01]  /*0260*/  @!P2 IMAD.MOV R10, RZ, RZ, -R10 ;  /* 0x000000ffff0aa224 */ /* 0x000fe200078e0a0a */
[----:B------:R-:W-:-:S04]  /*0270*/  @!P1 LOP3.LUT R10, RZ, R8, RZ, 0x33, !PT ;  /* 0x00000008ff0a9212 */ /* 0x000fc800078e33ff */
[----:B------:R-:W-:-:S04]  /*0280*/  IABS R5, R10 ;  /* 0x0000000a00057213 */ /* 0x000fc80000000000 */
[----:B------:R-:W0:Y:S08]  /*0290*/  I2F.RP R4, R5 ;  /* 0x0000000500047306 */ /* 0x000e300000209400 */
[----:B0-----:R-:W0:Y:S02]  /*02a0*/  MUFU.RCP R4, R4 ;  /* 0x0000000400047308 */ /* 0x001e240000001000 */
[----:B0-----:R-:W-:-:S06]  /*02b0*/  VIADD R2, R4, 0xffffffe ;  /* 0x0ffffffe04027836 */ /* 0x001fcc0000000000 */
[----:B------:R0:W1:Y:S01]  /*02c0*/  F2I.FTZ.U32.TRUNC.NTZ R3, R2 ;  /* 0x0000000200037305 */ /* 0x000062000021f000 */
[----:B------:R-:W-:Y:S01]  /*02d0*/  IABS R8, R10 ;  /* 0x0000000a00087213 */ /* 0x000fe20000000000 */
[----:B0-----:R-:W-:Y:S01]  /*02e0*/  IMAD.MOV.U32 R2, RZ, RZ, RZ ;  /* 0x000000ffff027224 */ /* 0x001fe200078e00ff */
[----:B-1----:R-:W-:-:S05]  /*02f0*/  IADD3 R6, RZ, -R3, RZ ;  /* 0x80000003ff067210 */ /* 0x002fca0007ffe0ff */
        /* <DEDUP_REMOVED lines=17> */
[----:B------:R-:W-:Y:S01]  /*0410*/  LEA.HI R2, R2, R7, RZ, 0x5 ;  /* 0x0000000702027211 */ /* 0x000fe200078f28ff */
[----:B------:R-:W-:Y:S03]  /*0420*/  BSSY B0, `(.L_x_17739) ;  /* 0x0000061000007945 */ /* 0x000fe60003800000 */
[----:B------:R-:W-:Y:S01]  /*0430*/  LOP3.LUT R89, R2, 0xffffffe0, RZ, 0xc0, !PT ;  /* 0xffffffe002597812 */ /* 0x000fe200078ec0ff */
[----:B------:R-:W-:Y:S01]  /*0440*/  @!P2 IMAD.MOV R45, RZ, RZ, -R45 ;  /* 0x000000ffff2da224 */ /* 0x000fe200078e0a2d */
[----:B------:R-:W-:Y:S02]  /*0450*/  @!P1 LOP3.LUT R45, RZ, R10, RZ, 0x33, !PT ;  /* 0x0000000aff2d9212 */ /* 0x000fe400078e33ff */
[----:B------:R-:W-:Y:S01]  /*0460*/  SHF.R.S32.HI R91, RZ, 0x5, R2 ;  /* 0x00000005ff5b7819 */ /* 0x000fe20000011402 */
[----:B------:R-:W-:Y:S01]  /*0470*/  IMAD.IADD R89, R7, 0x1, -R89 ;  /* 0x0000000107597824 */ /* 0x000fe200078e0a59 */
[----:B----4-:R-:W-:-:S04]  /*0480*/  IADD3 R3, R44, 0x1f, RZ ;  /* 0x0000001f2c037810 */ /* 0x010fc80007ffe0ff */
        /* <DEDUP_REMOVED lines=26> */
[----:B------:R-:W-:-:S04]  /*0630*/  LEA.HI.X R16, R16, UR7, R11, 0x1, P3 ;  /* 0x0000000710107c11 */ /* 0x000fc800098f0c0b */
[----:B------:R-:W-:Y:S01]  /*0640*/  IADD3.X R16, RZ, R16, RZ, P1, !PT ;  /* 0x00000010ff107210 */ /* 0x000fe20000ffe4ff */
[----:B0-----:R-:W-:-:S06]  /*0650*/  ULEA UR4, UR5, UR4, 0x18 ;  /* 0x0000000405047291 */ /* 0x001fcc000f8ec03f */
[----:B------:R-:W-:-:S05]  /*0660*/  LEA R2, R7, UR4, 0x4 ;  /* 0x0000000407027c11 */ /* 0x000fca000f8e20ff */
[----:B------:R-:W-:-:S07]  /*0670*/  VIADD R8, R2, 0x8 ;  /* 0x0000000802087836 */ /* 0x000fce0000000000 */
.L_x_17743:
        /* <DEDUP_REMOVED lines=15> */
.L_x_17742:
[----:B------:R-:W-:Y:S05]  /*0770*/  BSYNC B1 ;  /* 0x0000000000017941 */ /* 0x000fea0003800000 */
.L_x_17741:
        /* <DEDUP_REMOVED lines=11> */
[----:B------:R-:W-:Y:S02]  /*0830*/  LEA R2, R7, UR4, 0x4 ;  /* 0x0000000407027c11 */ /* 0x000fe4000f8e20ff */
[----:B------:R-:W-:Y:S02]  /*0840*/  LEA.HI.X R27, R27, R3, R14, 0x1, P0 ;  /* 0x000000031b1b7211 */ /* 0x000fe400000f0c0e */
[----:B------:R-:W-:Y:S01]  /*0850*/  IADD3 R7, R7, -0x200, RZ ;  /* 0xfffffe0007077810 */ /* 0x000fe20007ffe0ff */
[----:B------:R-:W-:-:S07]  /*0860*/  VIADD R6, R2, 0x1000 ;  /* 0x0000100002067836 */ /* 0x000fce0000000000 */
.L_x_17744:
        /* <DEDUP_REMOVED lines=28> */
.L_x_17740:
[----:B------:R-:W-:Y:S05]  /*0a30*/  BSYNC B0 ;  /* 0x0000000000007941 */ /* 0x000fea0003800000 */
.L_x_17739:
[----:B------:R-:W-:Y:S01]  /*0a40*/  ISETP.GE.AND P0, PT, R91, R24, PT ;  /* 0x000000185b00720c */ /* 0x000fe20003f06270 */
[----:B------:R-:W-:Y:S01]  /*0a50*/  ULDC UR4, c[0x0][0x248] ;  /* 0x0000920000047ab9 */ /* 0x000fe20000000800 */
[----:B------:R-:W-:Y:S01]  /*0a60*/  ULDC UR12, c[0x0][0x234] ;  /* 0x00008d00000c7ab9 */ /* 0x000fe20000000800 */
[----:B------:R-:W-:Y:S01]  /*0a70*/  ULDC UR13, c[0x0][0x234] ;  /* 0x00008d00000d7ab9 */ /* 0x000fe20000000800 */
[----:B------:R-:W-:Y:S01]  /*0a80*/  IMAD R46, R25, UR4, RZ ;  /* 0x00000004192e7c24 */ /* 0x000fe2000f8e02ff */
[----:B------:R-:W-:Y:S01]  /*0a90*/  ULDC.64 UR8, c[0x0][0x220] ;  /* 0x0000880000087ab9 */ /* 0x000fe20000000a00 */
[----:B------:R-:W-:Y:S01]  /*0aa0*/  ULDC.64 UR14, c[0x0][0x220] ;  /* 0x00008800000e7ab9 */ /* 0x000fe20000000a00 */
[----:B------:R-:W-:Y:S01]  /*0ab0*/  BSSY B0, `(.L_x_17745) ;  /* 0x0000326000007945 */ /* 0x000fe20003800000 */
[----:B------:R-:W-:Y:S01]  /*0ac0*/  MOV R34, 0xff7fffff ;  /* 0xff7fffff00227802 */ /* 0x000fe20000000f00 */
[----:B------:R-:W-:Y:S06]  /*0ad0*/  BAR.SYNC.DEFER_BLOCKING 0x0 ;  /* 0x0000000000007b1d */ /* 0x000fec0000010000 */
[----:B------:R-:W-:Y:S05]  /*0ae0*/  @P0 BRA `(.L_x_17746) ;  /* 0x0000003000880947 */ /* 0x000fea0003800000 */
[----:B------:R-:W0:Y:S01]  /*0af0*/  S2UR UR5, SR_CgaCtaId ;  /* 0x00000000000579c3 */ /* 0x000e220000008800 */
[----:B------:R-:W-:Y:S01]  /*0b00*/  ULDC UR6, c[0x0][0x260] ;  /* 0x0000980000067ab9 */ /* 0x000fe20000000800 */
[----:B------:R-:W-:Y:S01]  /*0b10*/  UMOV UR4, 0x400 ;  /* 0x0000040000047882 */ /* 0x000fe20000000000 */
[----:B------:R-:W-:Y:S01]  /*0b20*/  IMAD.SHL.U32 R2, R89, 0x8, RZ ;  /* 0x0000000859027824 */ /* 0x000fe200078e00ff */
[----:B------:R-:W-:Y:S01]  /*0b30*/  SHF.R.S32.HI R88, RZ, 0x1f, R46 ;  /* 0x0000001fff587819 */ /* 0x000fe2000001142e */
[----:B------:R-:W-:-:S03]  /*0b40*/  IMAD R3, R45, UR6, RZ ;  /* 0x000000062d037c24 */ /* 0x000fc6000f8e02ff */
[----:B------:R-:W-:Y:S01]  /*0b50*/  SHF.R.S32.HI R36, RZ, 0x1f, R2 ;  /* 0x0000001fff247819 */ /* 0x000fe20000011402 */
[----:B------:R-:W1:Y:S01]  /*0b60*/  LDC R47, c[0x0][0x25c] ;  /* 0x00009700ff2f7b82 */ /* 0x000e620000000800 */
[----:B------:R-:W-:-:S04]  /*0b70*/  IADD3 R2, P0, R3, R2, RZ ;  /* 0x0000000203027210 */ /* 0x000fc80007f1e0ff */
[----:B------:R-:W-:Y:S02]  /*0b80*/  LEA.HI.X.SX32 R3, R3, R36, 0x1, P0 ;  /* 0x0000002403037211 */ /* 0x000fe400000f0eff */
[----:B-----5:R-:W-:Y:S01]  /*0b90*/  FSETP.NEU.FTZ.AND P0, PT, R0, RZ, PT ;  /* 0x000000ff0000720b */ /* 0x020fe20003f1d000 */
[----:B0-----:R-:W-:-:S09]  /*0ba0*/  ULEA UR7, UR5, UR4, 0x18 ;  /* 0x0000000405077291 */ /* 0x001fd2000f8ec03f */
[----:B------:R-:W0:Y:S04]  /*0bb0*/  LDS.128 R40, [UR7] ;  /* 0x00000007ff287984 */ /* 0x000e280008000c00 */
[----:B------:R-:W2:Y:S04]  /*0bc0*/  LDS.128 R4, [UR7+0x10] ;  /* 0x00001007ff047984 */ /* 0x000ea80008000c00 */
[----:B------:R-:W3:Y:S04]  /*0bd0*/  LDS.128 R8, [UR7+0x20] ;  /* 0x00002007ff087984 */ /* 0x000ee80008000c00 */
[----:B------:R-:W4:Y:S04]  /*0be0*/  LDS.128 R12, [UR7+0x30] ;  /* 0x00003007ff0c7984 */ /* 0x000f280008000c00 */
[----:B------:R-:W1:Y:S04]  /*0bf0*/  LDS.128 R16, [UR7+0x40] ;  /* 0x00004007ff107984 */ /* 0x000e680008000c00 */
[----:B------:R-:W1:Y:S04]  /*0c00*/  LDS.128 R20, [UR7+0x50] ;  /* 0x00005007ff147984 */ /* 0x000e680008000c00 */
[----:B------:R-:W1:Y:S04]  /*0c10*/  LDS.128 R24, [UR7+0x60] ;  /* 0x00006007ff187984 */ /* 0x000e680008000c00 */
[----:B------:R-:W1:Y:S04]  /*0c20*/  LDS.128 R28, [UR7+0x70] ;  /* 0x00007007ff1c7984 */ /* 0x000e680008000c00 */
[----:B------:R-:W1:Y:S04]  /*0c30*/  LDS.128 R32, [UR7+0x80] ;  /* 0x00008007ff207984 */ /* 0x000e680008000c00 */
[----:B------:R-:W1:Y:S01]  /*0c40*/  LDS.128 R36, [UR7+0x90] ;  /* 0x00009007ff247984 */ /* 0x000e620008000c00 */
[----:B0-----:R-:W-:-:S02]  /*0c50*/  PRMT R87, R40, 0x7632, R87 ;  /* 0x0000763228577816 */ /* 0x001fc40000000057 */
[----:B------:R-:W-:Y:S02]  /*0c60*/  PRMT R86, R41, 0x7632, R86 ;  /* 0x0000763229567816 */ /* 0x000fe40000000056 */
[----:B------:R-:W-:Y:S02]  /*0c70*/  PRMT R85, R42, 0x7632, R85 ;  /* 0x000076322a557816 */ /* 0x000fe40000000055 */
[----:B------:R-:W-:Y:S02]  /*0c80*/  PRMT R84, R43, 0x7632, R84 ;  /* 0x000076322b547816 */ /* 0x000fe40000000054 */
[----:B--2---:R-:W-:Y:S02]  /*0c90*/  PRMT R83, R4, 0x7632, R83 ;  /* 0x0000763204537816 */ /* 0x004fe40000000053 */
[----:B------:R-:W-:Y:S02]  /*0ca0*/  PRMT R82, R5, 0x7632, R82 ;  /* 0x0000763205527816 */ /* 0x000fe40000000052 */
[----:B------:R-:W-:-:S02]  /*0cb0*/  PRMT R81, R6, 0x7632, R81 ;  /* 0x0000763206517816 */ /* 0x000fc40000000051 */
[----:B------:R-:W-:Y:S02]  /*0cc0*/  PRMT R80, R7, 0x7632, R80 ;  /* 0x0000763207507816 */ /* 0x000fe40000000050 */
[----:B---3--:R-:W-:Y:S02]  /*0cd0*/  PRMT R79, R8, 0x7632, R79 ;  /* 0x00007632084f7816 */ /* 0x008fe4000000004f */
[----:B------:R-:W-:Y:S02]  /*0ce0*/  PRMT R78, R9, 0x7632, R78 ;  /* 0x00007632094e7816 */ /* 0x000fe4000000004e */
[----:B------:R-:W-:Y:S02]  /*0cf0*/  PRMT R77, R10, 0x7632, R77 ;  /* 0x000076320a4d7816 */ /* 0x000fe4000000004d */
[----:B------:R-:W-:Y:S02]  /*0d00*/  PRMT R76, R11, 0x7632, R76 ;  /* 0x000076320b4c7816 */ /* 0x000fe4000000004c */
[----:B----4-:R-:W-:-:S02]  /*0d10*/  PRMT R75, R12, 0x7632, R75 ;  /* 0x000076320c4b7816 */ /* 0x010fc4000000004b */
[----:B------:R-:W-:Y:S02]  /*0d20*/  PRMT R74, R13, 0x7632, R74 ;  /* 0x000076320d4a7816 */ /* 0x000fe4000000004a */
[----:B------:R-:W-:Y:S02]  /*0d30*/  PRMT R73, R14, 0x7632, R73 ;  /* 0x000076320e497816 */ /* 0x000fe40000000049 */
[----:B------:R-:W-:Y:S02]  /*0d40*/  PRMT R72, R15, 0x7632, R72 ;  /* 0x000076320f487816 */ /* 0x000fe40000000048 */
[----:B-1----:R-:W-:Y:S02]  /*0d50*/  PRMT R71, R16, 0x7632, R71 ;  /* 0x0000763210477816 */ /* 0x002fe40000000047 */
[----:B------:R-:W-:Y:S02]  /*0d60*/  PRMT R70, R17, 0x7632, R70 ;  /* 0x0000763211467816 */ /* 0x000fe40000000046 */
[----:B------:R-:W-:-:S02]  /*0d70*/  PRMT R69, R18, 0x7632, R69 ;  /* 0x0000763212457816 */ /* 0x000fc40000000045 */
[----:B------:R-:W-:Y:S02]  /*0d80*/  PRMT R68, R19, 0x7632, R68 ;  /* 0x0000763213447816 */ /* 0x000fe40000000044 */
[----:B------:R-:W-:Y:S02]  /*0d90*/  PRMT R67, R20, 0x7632, R67 ;  /* 0x0000763214437816 */ /* 0x000fe40000000043 */
[----:B------:R-:W-:Y:S02]  /*0da0*/  PRMT R66, R21, 0x7632, R66 ;  /* 0x0000763215427816 */ /* 0x000fe40000000042 */
[----:B------:R-:W-:Y:S02]  /*0db0*/  PRMT R65, R22, 0x7632, R65 ;  /* 0x0000763216417816 */ /* 0x000fe40000000041 */
        /* <DEDUP_REMOVED lines=16> */
[----:B------:R-:W-:Y:S01]  /*0ec0*/  PRMT R48, R39, 0x7632, R48 ;  /* 0x0000763227307816 */ /* 0x000fe20000000030 */
[----:B------:R-:W-:Y:S06]  /*0ed0*/  @P0 BRA `(.L_x_17747) ;  /* 0x0000001400b40947 */ /* 0x000fec0003800000 */
[----:B------:R-:W-:Y:S01]  /*0ee0*/  SHF.L.U32 R96, R31, 0x10, RZ ;  /* 0x000000101f607819 */ /* 0x000fe200000006ff */
[----:B------:R-:W-:Y:S01]  /*0ef0*/  UIADD3 UR4, UR4, 0xc0, URZ ;  /* 0x000000c004047890 */ /* 0x000fe2000fffe03f */
[C---:B------:R-:W-:Y:S01]  /*0f00*/  IADD3 R31, P0, R91.reuse, R46, RZ ;  /* 0x0000002e5b1f7210 */ /* 0x040fe20007f1e0ff */
[----:B------:R-:W-:Y:S01]  /*0f10*/  ULDC.64 UR6, c[0x0][0x238] ;  /* 0x00008e0000067ab9 */ /* 0x000fe20000000a00 */
[----:B------:R-:W-:Y:S01]  /*0f20*/  IMAD.U32 R95, R30, 0x10000, RZ ;  /* 0x000100001e5f7824 */ /* 0x000fe200078e00ff */
[----:B------:R-:W-:Y:S01]  /*0f30*/  ULEA UR4, UR5, UR4, 0x18 ;  /* 0x0000000405047291 */ /* 0x000fe2000f8ec03f */
[----:B------:R-:W-:Y:S01]  /*0f40*/  LEA.HI.X.SX32 R88, R91, R88, 0x1, P0 ;  /* 0x000000585b587211 */ /* 0x000fe200000f0eff */
[----:B------:R-:W-:Y:S01]  /*0f50*/  BSSY B1, `(.L_x_17748) ;  /* 0x0000164000017945 */ /* 0x000fe20003800000 */
[----:B------:R-:W-:Y:S01]  /*0f60*/  LEA R30, P0, R31, UR6, 0x2 ;  /* 0x000000061f1e7c11 */ /* 0x000fe2000f8010ff */
[----:B------:R-:W-:Y:S01]  /*0f70*/  IMAD.U32 R40, R40, 0x10000, RZ ;  /* 0x0001000028287824 */ /* 0x000fe200078e00ff */
[----:B------:R-:W-:Y:S01]  /*0f80*/  LEA R89, R91, R89, 0x5 ;  /* 0x000000595b597211 */ /* 0x000fe200078e28ff */
[----:B------:R-:W-:Y:S01]  /*0f90*/  IMAD.U32 R42, R42, 0x10000, RZ ;  /* 0x000100002a2a7824 */ /* 0x000fe200078e00ff */
[----:B------:R-:W-:Y:S01]  /*0fa0*/  SHF.L.U32 R97, R34, 0x10, RZ ;  /* 0x0000001022617819 */ /* 0x000fe200000006ff */
[----:B------:R-:W-:Y:S01]  /*0fb0*/  IMAD.U32 R43, R43, 0x10000, RZ ;  /* 0x000100002b2b7824 */ /* 0x000fe200078e00ff */
[----:B------:R-:W-:Y:S01]  /*0fc0*/  LEA.HI.X R31, R31, UR7, R88, 0x2, P0 ;  /* 0x000000071f1f7c11 */ /* 0x000fe200080f1458 */
        /* <DEDUP_REMOVED lines=49> */
[----:B------:R-:W-:Y:S01]  /*12e0*/  LEA R88, R89, UR4, 0x2 ;  /* 0x0000000459587c11 */ /* 0x000fe2000f8e10ff */
        /* <DEDUP_REMOVED lines=25> */
[----:B------:R-:W-:-:S07]  /*1480*/  IMAD.MOV.U32 R34, RZ, RZ, -0x800001 ;  /* 0xff7fffffff227424 */ /* 0x000fce00078e00ff */
.L_x_17749:
        /* <DEDUP_REMOVED lines=25> */
[----:B------:R-:W5:Y:S01]  /*1620*/  LDG.E.CONSTANT R0, desc[UR10][R28.64+0xe04] ;  /* 0x000e040a1c007981 */ /* 0x000f62000c1e9900 */
[C---:B--2---:R-:W-:Y:S01]  /*1630*/  IMAD.U32 R113, R106.reuse, 0x10000, RZ ;  /* 0x000100006a717824 */ /* 0x044fe200078e00ff */
[----:B------:R-:W-:Y:S01]  /*1640*/  PRMT R106, R106, 0x7632, R106 ;  /* 0x000076326a6a7816 */ /* 0x000fe2000000006a */
[----:B---3--:R-:W-:-:S02]  /*1650*/  IMAD.U32 R111, R26, 0x10000, RZ ;  /* 0x000100001a6f7824 */ /* 0x008fc400078e00ff */
[----:B------:R-:W-:Y:S01]  /*1660*/  FMUL.FTZ R113, R4, R113 ;  /* 0x0000007104717220 */ /* 0x000fe20000410000 */
[----:B------:R-:W-:Y:S02]  /*1670*/  PRMT R26, R26, 0x7632, R26 ;  /* 0x000076321a1a7816 */ /* 0x000fe4000000001a */
[----:B------:R-:W-:Y:S01]  /*1680*/  SHF.L.U32 R110, R106, 0x10, RZ ;  /* 0x000000106a6e7819 */ /* 0x000fe200000006ff */
[----:B------:R-:W-:Y:S01]  /*1690*/  FFMA.FTZ R111, R40, R111, R113 ;  /* 0x0000006f286f7223 */ /* 0x000fe20000010071 */
[C---:B----4-:R-:W-:Y:S01]  /*16a0*/  IMAD.U32 R113, R114.reuse, 0x10000, RZ ;  /* 0x0001000072717824 */ /* 0x050fe200078e00ff */
[----:B------:R-:W-:Y:S01]  /*16b0*/  PRMT R114, R114, 0x7632, R114 ;  /* 0x0000763272727816 */ /* 0x000fe20000000072 */
[----:B------:R-:W-:Y:S02]  /*16c0*/  IMAD.U32 R106, R26, 0x10000, RZ ;  /* 0x000100001a6a7824 */ /* 0x000fe400078e00ff */
[----:B------:R-:W-:Y:S01]  /*16d0*/  FMUL.FTZ R110, R83, R110 ;  /* 0x0000006e536e7220 */ /* 0x000fe20000410000 */
[----:B------:R-:W-:Y:S01]  /*16e0*/  FFMA.FTZ R111, R8, R113, R111 ;  /* 0x00000071086f7223 */ /* 0x000fe2000001006f */
[----:B------:R-:W2:Y:S01]  /*16f0*/  LDG.E.CONSTANT R26, desc[UR10][R28.64+0x1200] ;  /* 0x0012000a1c1a7981 */ /* 0x000ea2000c1e9900 */
[----:B-----5:R-:W-:-:S02]  /*1700*/  IMAD.U32 R113, R27, 0x10000, RZ ;  /* 0x000100001b717824 */ /* 0x020fc400078e00ff */
[----:B------:R-:W-:Y:S01]  /*1710*/  FFMA.FTZ R106, R87, R106, R110 ;  /* 0x0000006a576a7223 */ /* 0x000fe2000001006e */
[----:B------:R-:W-:Y:S02]  /*1720*/  SHF.L.U32 R110, R114, 0x10, RZ ;  /* 0x00000010726e7819 */ /* 0x000fe400000006ff */
[----:B------:R-:W-:Y:S01]  /*1730*/  PRMT R114, R27, 0x7632, R114 ;  /* 0x000076321b727816 */ /* 0x000fe20000000072 */
[----:B------:R-:W-:Y:S02]  /*1740*/  FFMA.FTZ R111, R12, R113, R111 ;  /* 0x000000710c6f7223 */ /* 0x000fe4000001006f */
[--C-:B------:R-:W-:Y:S01]  /*1750*/  FFMA.FTZ R110, R79, R110, R106.reuse ;  /* 0x0000006e4f6e7223 */ /* 0x100fe2000001006a */
[----:B------:R-:W-:Y:S01]  /*1760*/  PRMT R106, R98, 0x7632, R106 ;  /* 0x00007632626a7816 */ /* 0x000fe2000000006a */
[----:B------:R-:W-:Y:S01]  /*1770*/  IMAD.U32 R114, R114, 0x10000, RZ ;  /* 0x0001000072727824 */ /* 0x000fe200078e00ff */
[----:B------:R-:W-:Y:S01]  /*1780*/  SHF.L.U32 R113, R98, 0x10, RZ ;  /* 0x0000001062717819 */ /* 0x000fe200000006ff */
[----:B------:R-:W3:Y:S02]  /*1790*/  LDG.E.CONSTANT R27, desc[UR10][R28.64+0x1004] ;  /* 0x0010040a1c1b7981 */ /* 0x000ee4000c1e9900 */
[----:B------:R-:W-:Y:S01]  /*17a0*/  FFMA.FTZ R110, R75, R114, R110 ;  /* 0x000000724b6e7223 */ /* 0x000fe2000001006e */
[----:B------:R-:W-:Y:S01]  /*17b0*/  IMAD.U32 R114, R106, 0x10000, RZ ;  /* 0x000100006a727824 */ /* 0x000fe200078e00ff */
[----:B------:R-:W-:Y:S01]  /*17c0*/  PRMT R106, R100, 0x7632, R106 ;  /* 0x00007632646a7816 */ /* 0x000fe2000000006a */
[----:B------:R-:W-:Y:S01]  /*17d0*/  FFMA.FTZ R111, R16, R113, R111 ;  /* 0x00000071106f7223 */ /* 0x000fe2000001006f */
[----:B------:R-:W-:-:S02]  /*17e0*/  IMAD.U32 R100, R100, 0x10000, RZ ;  /* 0x0001000064647824 */ /* 0x000fc400078e00ff */
[----:B------:R-:W-:Y:S01]  /*17f0*/  FFMA.FTZ R110, R71, R114, R110 ;  /* 0x00000072476e7223 */ /* 0x000fe2000001006e */
[----:B------:R-:W-:Y:S01]  /*1800*/  SHF.L.U32 R106, R106, 0x10, RZ ;  /* 0x000000106a6a7819 */ /* 0x000fe200000006ff */
[C---:B------:R-:W-:Y:S02]  /*1810*/  IMAD.U32 R113, R99.reuse, 0x10000, RZ ;  /* 0x0001000063717824 */ /* 0x040fe400078e00ff */
[----:B------:R-:W-:Y:S01]  /*1820*/  FFMA.FTZ R111, R20, R100, R111 ;  /* 0x00000064146f7223 */ /* 0x000fe2000001006f */
[----:B------:R-:W4:Y:S01]  /*1830*/  LDG.E.CONSTANT R98, desc[UR10][R28.64+0x1204] ;  /* 0x0012040a1c627981 */ /* 0x000f22000c1e9900 */
[----:B------:R-:W-:Y:S01]  /*1840*/  PRMT R114, R99, 0x7632, R114 ;  /* 0x0000763263727816 */ /* 0x000fe20000000072 */
[----:B------:R-:W-:Y:S01]  /*1850*/  FFMA.FTZ R106, R67, R106, R110 ;  /* 0x0000006a436a7223 */ /* 0x000fe2000001006e */
[--C-:B------:R-:W-:Y:S01]  /*1860*/  FFMA.FTZ R110, R24, R113, R111.reuse ;  /* 0x00000071186e7223 */ /* 0x100fe2000001006f */
[C---:B------:R-:W-:Y:S01]  /*1870*/  PRMT R111, R105.reuse, 0x7632, R111 ;  /* 0x00007632696f7816 */ /* 0x040fe2000000006f */
[----:B------:R-:W5:Y:S01]  /*1880*/  LDG.E.CONSTANT R99, desc[UR10][R28.64+0x208] ;  /* 0x0002080a1c637981 */ /* 0x000f62000c1e9900 */
[----:B------:R-:W-:Y:S01]  /*1890*/  SHF.L.U32 R116, R105, 0x10, RZ ;  /* 0x0000001069747819 */ /* 0x000fe200000006ff */
[----:B------:R-:W-:Y:S01]  /*18a0*/  IMAD.U32 R114, R114, 0x10000, RZ ;  /* 0x0001000072727824 */ /* 0x000fe200078e00ff */
[----:B------:R-:W-:Y:S01]  /*18b0*/  PRMT R105, R101, 0x7632, R105 ;  /* 0x0000763265697816 */ /* 0x000fe20000000069 */
[----:B------:R-:W-:Y:S01]  /*18c0*/  IMAD.U32 R111, R111, 0x10000, RZ ;  /* 0x000100006f6f7824 */ /* 0x000fe200078e00ff */
[----:B------:R-:W5:Y:S01]  /*18d0*/  LDG.E.CONSTANT R100, desc[UR10][R28.64+0x8] ;  /* 0x0000080a1c647981 */ /* 0x000f62000c1e9900 */
[----:B------:R-:W-:Y:S01]  /*18e0*/  FFMA.FTZ R114, R63, R114, R106 ;  /* 0x000000723f727223 */ /* 0x000fe2000001006a */
[----:B------:R-:W-:Y:S01]  /*18f0*/  SHF.L.U32 R105, R105, 0x10, RZ ;  /* 0x0000001069697819 */ /* 0x000fe200000006ff */
[----:B------:R-:W-:Y:S01]  /*1900*/  FMUL.FTZ R111, R82, R111 ;  /* 0x0000006f526f7220 */ /* 0x000fe20000410000 */
[----:B------:R-:W-:-:S02]  /*1910*/  IMAD.U32 R106, R101, 0x10000, RZ ;  /* 0x00010000656a7824 */ /* 0x000fc400078e00ff */
[----:B------:R-:W-:Y:S01]  /*1920*/  FMUL.FTZ R116, R5, R116 ;  /* 0x0000007405747220 */ /* 0x000fe20000410000 */
[----:B------:R-:W-:Y:S02]  /*1930*/  IMAD.U32 R113, R102, 0x10000, RZ ;  /* 0x0001000066717824 */ /* 0x000fe400078e00ff */
[--C-:B------:R-:W-:Y:S01]  /*1940*/  FFMA.FTZ R105, R86, R105, R111.reuse ;  /* 0x0000006956697223 */ /* 0x100fe2000001006f */
[----:B------:R-:W-:Y:S01]  /*1950*/  PRMT R111, R102, 0x7632, R111 ;  /* 0x00007632666f7816 */ /* 0x000fe2000000006f */
[----:B------:R-:W-:Y:S01]  /*1960*/  FFMA.FTZ R106, R41, R106, R116 ;  /* 0x0000006a296a7223 */ /* 0x000fe20000010074 */
[----:B------:R-:W5:Y:S03]  /*1970*/  LDG.E.CONSTANT R101, desc[UR10][R28.64+0x408] ;  /* 0x0004080a1c657981 */ /* 0x000f66000c1e9900 */
[----:B------:R-:W-:Y:S01]  /*1980*/  FFMA.FTZ R116, R9, R113, R106 ;  /* 0x0000007109747223 */ /* 0x000fe2000001006a */
[----:B------:R-:W-:Y:S01]  /*1990*/  IMAD.U32 R106, R111, 0x10000, RZ ;  /* 0x000100006f6a7824 */ /* 0x000fe200078e00ff */
[C---:B------:R-:W-:Y:S01]  /*19a0*/  SHF.L.U32 R111, R103.reuse, 0x10, RZ ;  /* 0x00000010676f7819 */ /* 0x040fe200000006ff */
[----:B------:R-:W5:Y:S01]  /*19b0*/  LDG.E.CONSTANT R102, desc[UR10][R28.64+0x608] ;  /* 0x0006080a1c667981 */ /* 0x000f62000c1e9900 */
[----:B------:R-:W-:Y:S01]  /*19c0*/  PRMT R103, R103, 0x7632, R103 ;  /* 0x0000763267677816 */ /* 0x000fe20000000067 */
[----:B------:R-:W-:-:S02]  /*19d0*/  FFMA.FTZ R105, R78, R106, R105 ;  /* 0x0000006a4e697223 */ /* 0x000fc40000010069 */
[----:B------:R-:W-:Y:S02]  /*19e0*/  FFMA.FTZ R116, R13, R111, R116 ;  /* 0x0000006f0d747223 */ /* 0x000fe40000010074 */
[----:B------:R-:W-:Y:S02]  /*19f0*/  IMAD.U32 R106, R103, 0x10000, RZ ;  /* 0x00010000676a7824 */ /* 0x000fe400078e00ff */
[----:B------:R-:W5:Y:S01]  /*1a00*/  LDG.E.CONSTANT R103, desc[UR10][R28.64+0x808] ;  /* 0x0008080a1c677981 */ /* 0x000f62000c1e9900 */
[----:B------:R-:W-:Y:S02]  /*1a10*/  IMAD.U32 R111, R104, 0x10000, RZ ;  /* 0x00010000686f7824 */ /* 0x000fe400078e00ff */
[--C-:B------:R-:W-:Y:S01]  /*1a20*/  FFMA.FTZ R115, R74, R106, R105.reuse ;  /* 0x0000006a4a737223 */ /* 0x100fe20000010069 */
[----:B------:R-:W-:Y:S02]  /*1a30*/  PRMT R105, R104, 0x7632, R105 ;  /* 0x0000763268697816 */ /* 0x000fe40000000069 */
[----:B------:R-:W5:Y:S01]  /*1a40*/  LDG.E.CONSTANT R104, desc[UR10][R28.64+0xa08] ;  /* 0x000a080a1c687981 */ /* 0x000f62000c1e9900 */
[----:B------:R-:W-:Y:S01]  /*1a50*/  IMAD.U32 R117, R109, 0x10000, RZ ;  /* 0x000100006d757824 */ /* 0x000fe200078e00ff */
[----:B------:R-:W-:Y:S01]  /*1a60*/  SHF.L.U32 R106, R105, 0x10, RZ ;  /* 0x00000010696a7819 */ /* 0x000fe200000006ff */
[----:B------:R-:W-:Y:S01]  /*1a70*/  FFMA.FTZ R116, R17, R111, R116 ;  /* 0x0000006f11747223 */ /* 0x000fe20000010074 */
[----:B------:R-:W5:Y:S03]  /*1a80*/  LDG.E.CONSTANT R105, desc[UR10][R28.64+0xc08] ;  /* 0x000c080a1c697981 */ /* 0x000f66000c1e9900 */
[----:B------:R-:W-:Y:S01]  /*1a90*/  FFMA.FTZ R115, R70, R106, R115 ;  /* 0x0000006a46737223 */ /* 0x000fe20000010073 */
[----:B------:R-:W-:Y:S01]  /*1aa0*/  PRMT R120, R109, 0x7632, R120 ;  /* 0x000076326d787816 */ /* 0x000fe20000000078 */
[----:B------:R-:W5:Y:S01]  /*1ab0*/  LDG.E.CONSTANT R106, desc[UR10][R28.64+0xe08] ;  /* 0x000e080a1c6a7981 */ /* 0x000f62000c1e9900 */
[----:B------:R-:W-:-:S03]  /*1ac0*/  PRMT R113, R112, 0x7632, R113 ;  /* 0x0000763270717816 */ /* 0x000fc60000000071 */
[----:B------:R-:W5:Y:S01]  /*1ad0*/  LDG.E.CONSTANT R109, desc[UR10][R28.64+0x1008] ;  /* 0x0010080a1c6d7981 */ /* 0x000f62000c1e9900 */
[----:B------:R-:W-:Y:S01]  /*1ae0*/  FFMA.FTZ R117, R93, R117, R110 ;  /* 0x000000755d757223 */ /* 0x000fe2000001006e */
[----:B------:R-:W-:Y:S02]  /*1af0*/  IMAD.U32 R113, R113, 0x10000, RZ ;  /* 0x0001000071717824 */ /* 0x000fe400078e00ff */
[----:B------:R-:W5:Y:S04]  /*1b00*/  LDG.E.CONSTANT R111, desc[UR10][R28.64+0x20c] ;  /* 0x00020c0a1c6f7981 */ /* 0x000f68000c1e9900 */
[----:B------:R-:W5:Y:S01]  /*1b10*/  LDG.E.CONSTANT R110, desc[UR10][R28.64+0xc] ;  /* 0x00000c0a1c6e7981 */ /* 0x000f62000c1e9900 */
[----:B------:R-:W-:Y:S02]  /*1b20*/  IMAD.U32 R120, R120, 0x10000, RZ ;  /* 0x0001000078787824 */ /* 0x000fe400078e00ff */
[----:B------:R-:W-:-:S02]  /*1b30*/  FFMA.FTZ R115, R66, R113, R115 ;  /* 0x0000007142737223 */ /* 0x000fc40000010073 */
[----:B------:R-:W5:Y:S01]  /*1b40*/  LDG.E.CONSTANT R113, desc[UR10][R28.64+0x40c] ;  /* 0x00040c0a1c717981 */ /* 0x000f62000c1e9900 */
[----:B------:R-:W-:Y:S01]  /*1b50*/  FFMA.FTZ R120, R59, R120, R114 ;  /* 0x000000783b787223 */ /* 0x000fe20000010072 */
[----:B------:R-:W-:Y:S02]  /*1b60*/  SHF.L.U32 R112, R112, 0x10, RZ ;  /* 0x0000001070707819 */ /* 0x000fe400000006ff */
[----:B------:R-:W5:Y:S01]  /*1b70*/  LDG.E.CONSTANT R114, desc[UR10][R28.64+0x60c] ;  /* 0x00060c0a1c727981 */ /* 0x000f62000c1e9900 */
[----:B------:R-:W-:Y:S02]  /*1b80*/  IMAD.U32 R118, R107, 0x10000, RZ ;  /* 0x000100006b767824 */ /* 0x000fe400078e00ff */
[----:B------:R-:W-:Y:S01]  /*1b90*/  FFMA.FTZ R116, R21, R112, R116 ;  /* 0x0000007015747223 */ /* 0x000fe20000010074 */
[----:B------:R-:W-:Y:S01]  /*1ba0*/  PRMT R119, R107, 0x7632, R119 ;  /* 0x000076326b777816 */ /* 0x000fe20000000077 */
[----:B------:R-:W5:Y:S01]  /*1bb0*/  LDG.E.CONSTANT R112, desc[UR10][R28.64+0x1208] ;  /* 0x0012080a1c707981 */ /* 0x000f62000c1e9900 */
[----:B------:R-:W-:Y:S01]  /*1bc0*/  PRMT R121, R108, 0x7632, R121 ;  /* 0x000076326c797816 */ /* 0x000fe20000000079 */
[----:B------:R-:W-:-:S02]  /*1bd0*/  FFMA.FTZ R117, R32, R118, R117 ;  /* 0x0000007620757223 */ /* 0x000fc40000010075 */
[----:B------:R-:W5:Y:S01]  /*1be0*/  LDG.E.CONSTANT R107, desc[UR10][R28.64+0x80c] ;  /* 0x00080c0a1c6b7981 */ /* 0x000f62000c1e9900 */
[----:B------:R-:W-:Y:S01]  /*1bf0*/  SHF.L.U32 R118, R108, 0x10, RZ ;  /* 0x000000106c767819 */ /* 0x000fe200000006ff */
[----:B------:R-:W-:Y:S02]  /*1c00*/  IMAD.U32 R121, R121, 0x10000, RZ ;  /* 0x0001000079797824 */ /* 0x000fe400078e00ff */
[----:B------:R-:W5:Y:S01]  /*1c10*/  LDG.E.CONSTANT R108, desc[UR10][R28.64+0xa0c] ;  /* 0x000a0c0a1c6c7981 */ /* 0x000f62000c1e9900 */
[----:B------:R-:W-:Y:S02]  /*1c20*/  IMAD.U32 R119, R119, 0x10000, RZ ;  /* 0x0001000077777824 */ /* 0x000fe400078e00ff */
[----:B------:R-:W-:Y:S02]  /*1c30*/  FFMA.FTZ R121, R62, R121, R115 ;  /* 0x000000793e797223 */ /* 0x000fe40000010073 */
[----:B------:R-:W5:Y:S01]  /*1c40*/  LDG.E.CONSTANT R115, desc[UR10][R28.64+0xc0c] ;  /* 0x000c0c0a1c737981 */ /* 0x000f62000c1e9900 */
[----:B------:R-:W-:Y:S01]  /*1c50*/  FFMA.FTZ R120, R55, R119, R120 ;  /* 0x0000007737787223 */ /* 0x000fe20000010078 */
[----:B------:R-:W-:-:S02]  /*1c60*/  FFMA.FTZ R119, R25, R118, R116 ;  /* 0x0000007619777223 */ /* 0x000fc40000010074 */
[----:B------:R-:W5:Y:S01]  /*1c70*/  LDG.E.CONSTANT R116, desc[UR10][R28.64+0xe0c] ;  /* 0x000e0c0a1c747981 */ /* 0x000f62000c1e9900 */
[----:B------:R-:W-:-:S03]  /*1c80*/  SHF.L.U32 R122, R0, 0x10, RZ ;  /* 0x00000010007a7819 */ /* 0x000fc600000006ff */
[----:B------:R-:W5:Y:S02]  /*1c90*/  LDG.E.CONSTANT R118, desc[UR10][R28.64+0x100c] ;  /* 0x00100c0a1c767981 */ /* 0x000f64000c1e9900 */
[----:B------:R-:W-:Y:S02]  /*1ca0*/  FFMA.FTZ R122, R94, R122, R119 ;  /* 0x0000007a5e7a7223 */ /* 0x000fe40000010077 */
[----:B------:R0:W5:Y:S01]  /*1cb0*/  LDG.E.CONSTANT R119, desc[UR10][R28.64+0x120c] ;  /* 0x00120c0a1c777981 */ /* 0x000162000c1e9900 */
[----:B------:R-:W-:-:S05]  /*1cc0*/  PRMT R0, R0, 0x7632, R0 ;  /* 0x0000763200007816 */ /* 0x000fca0000000000 */
[----:B------:R-:W-:-:S04]  /*1cd0*/  IMAD.U32 R0, R0, 0x10000, RZ ;  /* 0x0001000000007824 */ /* 0x000fc800078e00ff */
[----:B------:R-:W-:Y:S01]  /*1ce0*/  FFMA.FTZ R121, R58, R0, R121 ;  /* 0x000000003a797223 */ /* 0x000fe20000010079 */
[----:B------:R-:W-:Y:S01]  /*1cf0*/  VIADD R91, R91, 0x4 ;  /* 0x000000045b5b7836 */ /* 0x000fe20000000000 */
[C---:B------:R-:W-:Y:S02]  /*1d00*/  ISETP.GE.AND P0, PT, R89.reuse, R44, PT ;  /* 0x0000002c5900720c */ /* 0x040fe40003f06270 */
[----:B------:R-:W-:Y:S01]  /*1d10*/  IADD3 R30, P1, R30, 0x10, RZ ;  /* 0x000000101e1e7810 */ /* 0x000fe20007f3e0ff */
[----:B------:R-:W-:Y:S02]  /*1d20*/  VIADD R89, R89, 0x80 ;  /* 0x0000008059597836 */ /* 0x000fe40000000000 */
[C---:B--2---:R-:W-:Y:S01]  /*1d30*/  IMAD.U32 R0, R26.reuse, 0x10000, RZ ;  /* 0x000100001a007824 */ /* 0x044fe200078e00ff */
[----:B------:R-:W-:-:S03]  /*1d40*/  PRMT R26, R26, 0x7632, R26 ;  /* 0x000076321a1a7816 */ /* 0x000fc6000000001a */
[----:B------:R-:W-:Y:S01]  /*1d50*/  FFMA.FTZ R117, R36, R0, R117 ;  /* 0x0000000024757223 */ /* 0x000fe20000010075 */
[----:B------:R-:W-:Y:S02]  /*1d60*/  SHF.L.U32 R26, R26, 0x10, RZ ;  /* 0x000000101a1a7819 */ /* 0x000fe400000006ff */
[C---:B---3--:R-:W-:Y:S01]  /*1d70*/  PRMT R0, R27.reuse, 0x7632, R0 ;  /* 0x000076321b007816 */ /* 0x048fe20000000000 */
[----:B------:R-:W-:-:S04]  /*1d80*/  IMAD.U32 R27, R27, 0x10000, RZ ;  /* 0x000100001b1b7824 */ /* 0x000fc800078e00ff */
[----:B------:R-:W-:Y:S02]  /*1d90*/  IMAD.U32 R0, R0, 0x10000, RZ ;  /* 0x0001000000007824 */ /* 0x000fe400078e00ff */
[----:B------:R-:W-:Y:S02]  /*1da0*/  FFMA.FTZ R120, R51, R26, R120 ;  /* 0x0000001a33787223 */ /* 0x000fe40000010078 */
[----:B------:R-:W-:Y:S01]  /*1db0*/  FFMA.FTZ R121, R54, R0, R121 ;  /* 0x0000000036797223 */ /* 0x000fe20000010079 */
[C---:B----4-:R-:W-:Y:S01]  /*1dc0*/  PRMT R0, R98.reuse, 0x7632, R0 ;  /* 0x0000763262007816 */ /* 0x050fe20000000000 */
[----:B------:R-:W-:Y:S01]  /*1dd0*/  FFMA.FTZ R26, R33, R27, R122 ;  /* 0x0000001b211a7223 */ /* 0x000fe2000001007a */
[----:B------:R-:W-:-:S05]  /*1de0*/  SHF.L.U32 R98, R98, 0x10, RZ ;  /* 0x0000001062627819 */ /* 0x000fca00000006ff */
[----:B------:R-:W-:Y:S01]  /*1df0*/  FFMA.FTZ R26, R37, R98, R26 ;  /* 0x00000062251a7223 */ /* 0x000fe2000001001a */
[C---:B-----5:R-:W-:Y:S02]  /*1e00*/  PRMT R98, R99.reuse, 0x7632, R98 ;  /* 0x0000763263627816 */ /* 0x060fe40000000062 */
[----:B0-----:R-:W-:Y:S02]  /*1e10*/  PRMT R28, R100, 0x7632, R28 ;  /* 0x00007632641c7816 */ /* 0x001fe4000000001c */
[----:B------:R-:W-:Y:S01]  /*1e20*/  SHF.L.U32 R98, R98, 0x10, RZ ;  /* 0x0000001062627819 */ /* 0x000fe200000006ff */
[----:B------:R-:W-:Y:S02]  /*1e30*/  IMAD.U32 R99, R99, 0x10000, RZ ;  /* 0x0001000063637824 */ /* 0x000fe400078e00ff */
[----:B------:R-:W-:Y:S02]  /*1e40*/  IMAD.U32 R28, R28, 0x10000, RZ ;  /* 0x000100001c1c7824 */ /* 0x000fe400078e00ff */
[----:B------:R-:W-:Y:S01]  /*1e50*/  FMUL.FTZ R98, R81, R98 ;  /* 0x0000006251627220 */ /* 0x000fe20000410000 */
[----:B------:R-:W-:-:S02]  /*1e60*/  IMAD.U32 R29, R100, 0x10000, RZ ;  /* 0x00010000641d7824 */ /* 0x000fc400078e00ff */
[----:B------:R-:W-:Y:S01]  /*1e70*/  FMUL.FTZ R99, R6, R99 ;  /* 0x0000006306637220 */ /* 0x000fe20000410000 */
[--C-:B------:R-:W-:Y:S01]  /*1e80*/  FFMA.FTZ R28, R85, R28, R98.reuse ;  /* 0x0000001c551c7223 */ /* 0x100fe20000010062 */
[----:B------:R-:W-:Y:S01]  /*1e90*/  PRMT R98, R101, 0x7632, R98 ;  /* 0x0000763265627816 */ /* 0x000fe20000000062 */
[----:B------:R-:W-:Y:S01]  /*1ea0*/  FADD.FTZ R27, R117, R120 ;  /* 0x00000078751b7221 */ /* 0x000fe20000010000 */
[----:B------:R-:W-:Y:S01]  /*1eb0*/  SHF.L.U32 R101, R101, 0x10, RZ ;  /* 0x0000001065657819 */ /* 0x000fe200000006ff */
[----:B------:R-:W-:Y:S02]  /*1ec0*/  FFMA.FTZ R29, R42, R29, R99 ;  /* 0x0000001d2a1d7223 */ /* 0x000fe40000010063 */
[----:B------:R-:W-:Y:S01]  /*1ed0*/  FADD.FTZ R27, R26, R27 ;  /* 0x0000001b1a1b7221 */ /* 0x000fe20000010000 */
[----:B------:R-:W-:Y:S02]  /*1ee0*/  IMAD.U32 R26, R102, 0x10000, RZ ;  /* 0x00010000661a7824 */ /* 0x000fe400078e00ff */
[----:B------:R-:W-:Y:S01]  /*1ef0*/  FFMA.FTZ R29, R10, R101, R29 ;  /* 0x000000650a1d7223 */ /* 0x000fe2000001001d */
[----:B------:R-:W-:Y:S01]  /*1f00*/  PRMT R102, R102, 0x7632, R102 ;  /* 0x0000763266667816 */ /* 0x000fe20000000066 */
[----:B------:R-:W-:-:S02]  /*1f10*/  IMAD.U32 R98, R98, 0x10000, RZ ;  /* 0x0001000062627824 */ /* 0x000fc400078e00ff */
[----:B------:R-:W-:Y:S01]  /*1f20*/  FFMA.FTZ R29, R14, R26, R29 ;  /* 0x0000001a0e1d7223 */ /* 0x000fe2000001001d */
[----:B------:R-:W-:Y:S01]  /*1f30*/  SHF.L.U32 R102, R102, 0x10, RZ ;  /* 0x0000001066667819 */ /* 0x000fe200000006ff */
[----:B------:R-:W-:Y:S01]  /*1f40*/  FFMA.FTZ R28, R77, R98, R28 ;  /* 0x000000624d1c7223 */ /* 0x000fe2000001001c */
[C---:B------:R-:W-:Y:S01]  /*1f50*/  PRMT R26, R103.reuse, 0x7632, R26 ;  /* 0x00007632671a7816 */ /* 0x040fe2000000001a */
[----:B------:R-:W-:Y:S02]  /*1f60*/  IMAD.U32 R103, R103, 0x10000, RZ ;  /* 0x0001000067677824 */ /* 0x000fe400078e00ff */
[----:B------:R-:W-:Y:S01]  /*1f70*/  FFMA.FTZ R28, R73, R102, R28 ;  /* 0x00000066491c7223 */ /* 0x000fe2000001001c */
[----:B------:R-:W-:Y:S01]  /*1f80*/  PRMT R98, R104, 0x7632, R98 ;  /* 0x0000763268627816 */ /* 0x000fe20000000062 */
[----:B------:R-:W-:Y:S01]  /*1f90*/  IMAD.U32 R26, R26, 0x10000, RZ ;  /* 0x000100001a1a7824 */ /* 0x000fe200078e00ff */
[----:B------:R-:W-:Y:S01]  /*1fa0*/  SHF.L.U32 R104, R104, 0x10, RZ ;  /* 0x0000001068687819 */ /* 0x000fe200000006ff */
[----:B------:R-:W-:Y:S01]  /*1fb0*/  FFMA.FTZ R29, R18, R103, R29 ;  /* 0x00000067121d7223 */ /* 0x000fe2000001001d */
[----:B------:R-:W-:Y:S01]  /*1fc0*/  PRMT R99, R105, 0x7632, R99 ;  /* 0x0000763269637816 */ /* 0x000fe20000000063 */
[----:B------:R-:W-:Y:S01]  /*1fd0*/  FFMA.FTZ R26, R69, R26, R28 ;  /* 0x0000001a451a7223 */ /* 0x000fe2000001001c */
[----:B------:R-:W-:-:S02]  /*1fe0*/  IMAD.U32 R28, R98, 0x10000, RZ ;  /* 0x00010000621c7824 */ /* 0x000fc400078e00ff */
[----:B------:R-:W-:Y:S01]  /*1ff0*/  FFMA.FTZ R29, R22, R104, R29 ;  /* 0x00000068161d7223 */ /* 0x000fe2000001001d */
[----:B------:R-:W-:Y:S01]  /*2000*/  IMAD.U32 R105, R105, 0x10000, RZ ;  /* 0x0001000069697824 */ /* 0x000fe200078e00ff */
[----:B------:R-:W-:Y:S02]  /*2010*/  SHF.L.U32 R98, R99, 0x10, RZ ;  /* 0x0000001063627819 */ /* 0x000fe400000006ff */
[----:B------:R-:W-:Y:S01]  /*2020*/  PRMT R99, R106, 0x7632, R99 ;  /* 0x000076326a637816 */ /* 0x000fe20000000063 */
[----:B------:R-:W-:Y:S02]  /*2030*/  IMAD.U32 R0, R0, 0x10000, RZ ;  /* 0x0001000000007824 */ /* 0x000fe400078e00ff */
[----:B------:R-:W-:Y:S01]  /*2040*/  FFMA.FTZ R26, R65, R28, R26 ;  /* 0x0000001c411a7223 */ /* 0x000fe2000001001a */
[----:B------:R-:W-:Y:S02]  /*2050*/  IMAD.U32 R106, R106, 0x10000, RZ ;  /* 0x000100006a6a7824 */ /* 0x000fe400078e00ff */
[----:B------:R-:W-:Y:S01]  /*2060*/  FFMA.FTZ R28, R90, R105, R29 ;  /* 0x000000695a1c7223 */ /* 0x000fe2000001001d */
[----:B------:R-:W-:-:S02]  /*2070*/  IMAD.U32 R29, R99, 0x10000, RZ ;  /* 0x00010000631d7824 */ /* 0x000fc400078e00ff */
[----:B------:R-:W-:Y:S01]  /*2080*/  FFMA.FTZ R0, R50, R0, R121 ;  /* 0x0000000032007223 */ /* 0x000fe20000010079 */
[----:B------:R-:W-:Y:S01]  /*2090*/  SHF.L.U32 R99, R109, 0x10, RZ ;  /* 0x000000106d637819 */ /* 0x000fe200000006ff */
[----:B------:R-:W-:Y:S01]  /*20a0*/  FFMA.FTZ R28, R95, R106, R28 ;  /* 0x0000006a5f1c7223 */ /* 0x000fe2000001001c */
[----:B------:R-:W-:Y:S01]  /*20b0*/  FFMA.FTZ R26, R61, R98, R26 ;  /* 0x000000623d1a7223 */ /* 0x000fe2000001001a */
[----:B------:R-:W-:Y:S01]  /*20c0*/  FADD.FTZ R0, R0, R27 ;  /* 0x0000001b00007221 */ /* 0x000fe20000010000 */
[----:B------:R-:W-:Y:S01]  /*20d0*/  PRMT R100, R109, 0x7632, R100 ;  /* 0x000076326d647816 */ /* 0x000fe20000000064 */
[----:B------:R-:W-:Y:S01]  /*20e0*/  FFMA.FTZ R27, R97, R99, R28 ;  /* 0x00000063611b7223 */ /* 0x000fe2000001001c */
[--C-:B------:R-:W-:Y:S01]  /*20f0*/  FFMA.FTZ R98, R57, R29, R26.reuse ;  /* 0x0000001d39627223 */ /* 0x100fe2000001001a */
[C---:B------:R-:W-:Y:S02]  /*2100*/  PRMT R99, R111.reuse, 0x7632, R99 ;  /* 0x000076326f637816 */ /* 0x040fe40000000063 */
[----:B------:R-:W-:Y:S01]  /*2110*/  PRMT R26, R110, 0x7632, R26 ;  /* 0x000076326e1a7816 */ /* 0x000fe2000000001a */
[----:B------:R-:W-:Y:S01]  /*2120*/  IMAD.U32 R28, R111, 0x10000, RZ ;  /* 0x000100006f1c7824 */ /* 0x000fe200078e00ff */
[----:B------:R-:W-:Y:S01]  /*2130*/  SHF.L.U32 R100, R100, 0x10, RZ ;  /* 0x0000001064647819 */ /* 0x000fe200000006ff */
[----:B------:R-:W-:-:S02]  /*2140*/  IMAD.U32 R99, R99, 0x10000, RZ ;  /* 0x0001000063637824 */ /* 0x000fc400078e00ff */
[----:B------:R-:W-:Y:S02]  /*2150*/  IMAD.U32 R29, R26, 0x10000, RZ ;  /* 0x000100001a1d7824 */ /* 0x000fe400078e00ff */
[----:B------:R-:W-:Y:S01]  /*2160*/  FMUL.FTZ R28, R7, R28 ;  /* 0x0000001c071c7220 */ /* 0x000fe20000410000 */
[----:B------:R-:W-:Y:S02]  /*2170*/  IMAD.U32 R110, R110, 0x10000, RZ ;  /* 0x000100006e6e7824 */ /* 0x000fe400078e00ff */
[--C-:B------:R-:W-:Y:S01]  /*2180*/  FFMA.FTZ R26, R53, R100, R98.reuse ;  /* 0x00000064351a7223 */ /* 0x100fe20000010062 */
[----:B------:R-:W-:Y:S01]  /*2190*/  PRMT R98, R113, 0x7632, R98 ;  /* 0x0000763271627816 */ /* 0x000fe20000000062 */
[----:B------:R-:W-:Y:S01]  /*21a0*/  FMUL.FTZ R99, R80, R99 ;  /* 0x0000006350637220 */ /* 0x000fe20000410000 */
[--C-:B------:R-:W-:Y:S01]  /*21b0*/  FFMA.FTZ R110, R43, R110, R28.reuse ;  /* 0x0000006e2b6e7223 */ /* 0x100fe2000001001c */
[----:B------:R-:W-:Y:S02]  /*21c0*/  PRMT R28, R114, 0x7632, R28 ;  /* 0x00007632721c7816 */ /* 0x000fe4000000001c */
[----:B------:R-:W-:Y:S01]  /*21d0*/  FFMA.FTZ R29, R84, R29, R99 ;  /* 0x0000001d541d7223 */ /* 0x000fe20000010063 */
[----:B------:R-:W-:Y:S01]  /*21e0*/  IMAD.U32 R98, R98, 0x10000, RZ ;  /* 0x0001000062627824 */ /* 0x000fe200078e00ff */
[----:B------:R-:W-:Y:S01]  /*21f0*/  SHF.L.U32 R113, R113, 0x10, RZ ;  /* 0x0000001071717819 */ /* 0x000fe200000006ff */
[----:B------:R-:W-:-:S02]  /*2200*/  IMAD.U32 R28, R28, 0x10000, RZ ;  /* 0x000100001c1c7824 */ /* 0x000fc400078e00ff */
[----:B------:R-:W-:Y:S01]  /*2210*/  FFMA.FTZ R29, R76, R98, R29 ;  /* 0x000000624c1d7223 */ /* 0x000fe2000001001d */
[C---:B------:R-:W-:Y:S01]  /*2220*/  PRMT R98, R112.reuse, 0x7632, R98 ;  /* 0x0000763270627816 */ /* 0x040fe20000000062 */
[----:B------:R-:W-:Y:S01]  /*2230*/  IMAD.U32 R99, R112, 0x10000, RZ ;  /* 0x0001000070637824 */ /* 0x000fe200078e00ff */
[----:B------:R-:W-:Y:S01]  /*2240*/  SHF.L.U32 R114, R114, 0x10, RZ ;  /* 0x0000001072727819 */ /* 0x000fe200000006ff */
[----:B------:R-:W-:Y:S01]  /*2250*/  FFMA.FTZ R29, R72, R28, R29 ;  /* 0x0000001c481d7223 */ /* 0x000fe2000001001d */
[----:B------:R-:W-:Y:S01]  /*2260*/  FFMA.FTZ R110, R11, R113, R110 ;  /* 0x000000710b6e7223 */ /* 0x000fe2000001006e */
[----:B------:R-:W-:Y:S01]  /*2270*/  PRMT R28, R107, 0x7632, R28 ;  /* 0x000076326b1c7816 */ /* 0x000fe2000000001c */
[----:B------:R-:W-:Y:S01]  /*2280*/  FFMA.FTZ R27, R38, R99, R27 ;  /* 0x00000063261b7223 */ /* 0x000fe2000001001b */
[----:B------:R-:W-:Y:S01]  /*2290*/  SHF.L.U32 R98, R98, 0x10, RZ ;  /* 0x0000001062627819 */ /* 0x000fe200000006ff */
[----:B------:R-:W-:Y:S01]  /*22a0*/  FFMA.FTZ R110, R15, R114, R110 ;  /* 0x000000720f6e7223 */ /* 0x000fe2000001006e */
[----:B------:R-:W-:Y:S01]  /*22b0*/  IMAD.U32 R107, R107, 0x10000, RZ ;  /* 0x000100006b6b7824 */ /* 0x000fe200078e00ff */
[----:B------:R-:W-:Y:S01]  /*22c0*/  PRMT R99, R108, 0x7632, R99 ;  /* 0x000076326c637816 */ /* 0x000fe20000000063 */
[----:B------:R-:W-:-:S02]  /*22d0*/  IMAD.U32 R28, R28, 0x10000, RZ ;  /* 0x000100001c1c7824 */ /* 0x000fc400078e00ff */
[----:B------:R-:W-:Y:S01]  /*22e0*/  FFMA.FTZ R98, R49, R98, R26 ;  /* 0x0000006231627223 */ /* 0x000fe2000001001a */
[----:B------:R-:W-:Y:S02]  /*22f0*/  IMAD.U32 R108, R108, 0x10000, RZ ;  /* 0x000100006c6c7824 */ /* 0x000fe400078e00ff */
[----:B------:R-:W-:Y:S01]  /*2300*/  FFMA.FTZ R110, R19, R107, R110 ;  /* 0x0000006b136e7223 */ /* 0x000fe2000001006e */
[----:B------:R-:W-:Y:S01]  /*2310*/  SHF.L.U32 R26, R99, 0x10, RZ ;  /* 0x00000010631a7819 */ /* 0x000fe200000006ff */
[----:B------:R-:W-:Y:S01]  /*2320*/  FFMA.FTZ R29, R68, R28, R29 ;  /* 0x0000001c441d7223 */ /* 0x000fe2000001001d */
[----:B------:R-:W-:Y:S01]  /*2330*/  PRMT R100, R115, 0x7632, R100 ;  /* 0x0000763273647816 */ /* 0x000fe20000000064 */
[----:B------:R-:W-:Y:S01]  /*2340*/  FFMA.FTZ R99, R23, R108, R110 ;  /* 0x0000006c17637223 */ /* 0x000fe2000001006e */
[----:B------:R-:W-:Y:S02]  /*2350*/  IMAD.U32 R115, R115, 0x10000, RZ ;  /* 0x0001000073737824 */ /* 0x000fe400078e00ff */
[----:B------:R-:W-:Y:S01]  /*2360*/  FFMA.FTZ R29, R64, R26, R29 ;  /* 0x0000001a401d7223 */ /* 0x000fe2000001001d */
[----:B------:R-:W-:Y:S01]  /*2370*/  PRMT R28, R116, 0x7632, R28 ;  /* 0x00007632741c7816 */ /* 0x000fe2000000001c */
[----:B------:R-:W-:Y:S01]  /*2380*/  IMAD.U32 R26, R100, 0x10000, RZ ;  /* 0x00010000641a7824 */ /* 0x000fe200078e00ff */
[----:B------:R-:W-:Y:S01]  /*2390*/  SHF.L.U32 R116, R116, 0x10, RZ ;  /* 0x0000001074747819 */ /* 0x000fe200000006ff */
[----:B------:R-:W-:Y:S01]  /*23a0*/  FFMA.FTZ R99, R92, R115, R99 ;  /* 0x000000735c637223 */ /* 0x000fe20000010063 */
[----:B------:R-:W-:Y:S01]  /*23b0*/  FADD.FTZ R27, R27, R0 ;  /* 0x000000001b1b7221 */ /* 0x000fe20000010000 */
[----:B------:R-:W-:-:S02]  /*23c0*/  IMAD.U32 R0, R28, 0x10000, RZ ;  /* 0x000100001c007824 */ /* 0x000fc400078e00ff */
[----:B------:R-:W-:Y:S01]  /*23d0*/  FFMA.FTZ R29, R60, R26, R29 ;  /* 0x0000001a3c1d7223 */ /* 0x000fe2000001001d */
[----:B------:R-:W-:Y:S01]  /*23e0*/  PRMT R26, R118, 0x7632, R26 ;  /* 0x00007632761a7816 */ /* 0x000fe2000000001a */
[----:B------:R-:W-:Y:S01]  /*23f0*/  FFMA.FTZ R116, R96, R116, R99 ;  /* 0x0000007460747223 */ /* 0x000fe20000010063 */
[----:B------:R-:W-:Y:S02]  /*2400*/  IMAD.U32 R118, R118, 0x10000, RZ ;  /* 0x0001000076767824 */ /* 0x000fe400078e00ff */
[----:B------:R-:W-:Y:S01]  /*2410*/  FFMA.FTZ R29, R56, R0, R29 ;  /* 0x00000000381d7223 */ /* 0x000fe2000001001d */
[C---:B------:R-:W-:Y:S01]  /*2420*/  PRMT R28, R119.reuse, 0x7632, R28 ;  /* 0x00007632771c7816 */ /* 0x040fe2000000001c */
[----:B------:R-:W-:Y:S01]  /*2430*/  IMAD.U32 R119, R119, 0x10000, RZ ;  /* 0x0001000077777824 */ /* 0x000fe200078e00ff */
[----:B------:R-:W-:Y:S01]  /*2440*/  SHF.L.U32 R0, R26, 0x10, RZ ;  /* 0x000000101a007819 */ /* 0x000fe200000006ff */
[----:B------:R-:W-:Y:S01]  /*2450*/  FFMA.FTZ R116, R35, R118, R116 ;  /* 0x0000007623747223 */ /* 0x000fe20000010074 */
[----:B------:R-:W-:Y:S01]  /*2460*/  FADD.FTZ R27, R98, R27 ;  /* 0x0000001b621b7221 */ /* 0x000fe20000010000 */
[----:B------:R-:W-:-:S02]  /*2470*/  IMAD.U32 R26, R28, 0x10000, RZ ;  /* 0x000100001c1a7824 */ /* 0x000fc400078e00ff */
[----:B------:R-:W-:Y:S01]  /*2480*/  FFMA.FTZ R29, R52, R0, R29 ;  /* 0x00000000341d7223 */ /* 0x000fe2000001001d */
[----:B------:R-:W-:-:S03]  /*2490*/  FFMA.FTZ R116, R39, R119, R116 ;  /* 0x0000007727747223 */ /* 0x000fc60000010074 */
[----:B------:R-:W-:Y:S01]  /*24a0*/  FFMA.FTZ R0, R48, R26, R29 ;  /* 0x0000001a30007223 */ /* 0x000fe2000001001d */
[----:B------:R-:W-:-:S04]  /*24b0*/  FADD.FTZ R27, R116, R27 ;  /* 0x0000001b741b7221 */ /* 0x000fc80000010000 */
[----:B------:R-:W-:-:S04]  /*24c0*/  FADD.FTZ R0, R0, R27 ;  /* 0x0000001b00007221 */ /* 0x000fc80000010000 */
[----:B------:R-:W-:Y:S01]  /*24d0*/  FFMA.FTZ R29, R0, UR12, RZ ;  /* 0x0000000c001d7c23 */ /* 0x000fe200080100ff */
[----:B------:R-:W-:-:S04]  /*24e0*/  IADD3 R0, R44, 0x1f, RZ ;  /* 0x0000001f2c007810 */ /* 0x000fc80007ffe0ff */
[----:B------:R-:W-:-:S04]  /*24f0*/  SHF.R.S32.HI R99, RZ, 0x1f, R0 ;  /* 0x0000001fff637819 */ /* 0x000fc80000011400 */
[----:B------:R-:W-:-:S04]  /*2500*/  LEA.HI R99, R99, R0, RZ, 0x5 ;  /* 0x0000000063637211 */ /* 0x000fc800078f28ff */
[----:B------:R-:W-:-:S04]  /*2510*/  SHF.R.S32.HI R0, RZ, 0x5, R99 ;  /* 0x00000005ff007819 */ /* 0x000fc80000011463 */
[----:B------:R-:W-:Y:S02]  /*2520*/  ISETP.GE.AND P2, PT, R91, R0, PT ;  /* 0x000000005b00720c */ /* 0x000fe40003f46270 */
[----:B------:R-:W-:Y:S02]  /*2530*/  FSEL R27, R29, RZ, !P0 ;  /* 0x000000ff1d1b7208 */ /* 0x000fe40004000000 */
[----:B------:R-:W-:Y:S02]  /*2540*/  @!P0 FMNMX.FTZ R34, R34, R29, !PT ;  /* 0x0000001d22228209 */ /* 0x000fe40007810000 */
[----:B------:R-:W-:Y:S01]  /*2550*/  IADD3.X R31, RZ, R31, RZ, P1, !PT ;  /* 0x0000001fff1f7210 */ /* 0x000fe20000ffe4ff */
[----:B------:R0:W-:Y:S02]  /*2560*/  STS [R88], R27 ;  /* 0x0000001b58007388 */ /* 0x0001e40000000800 */
[----:B0-----:R-:W-:-:S04]  /*2570*/  VIADD R88, R88, 0x200 ;  /* 0x0000020058587836 */ /* 0x001fc80000000000 */
[----:B------:R-:W-:Y:S05]  /*2580*/  @!P2 BRA `(.L_x_17749) ;  /* 0xffffffec00c0a947 */ /* 0x000fea000383ffff */
[----:B------:R-:W-:Y:S05]  /*2590*/  BSYNC B1 ;  /* 0x0000000000017941 */ /* 0x000fea0003800000 */
.L_x_17748:
[----:B------:R-:W-:Y:S05]  /*25a0*/  BRA `(.L_x_17746) ;  /* 0x0000001400d87947 */ /* 0x000fea0003800000 */
.L_x_17747:
[----:B------:R-:W0:Y:S01]  /*25b0*/  S2R R89, SR_TID.X ;  /* 0x0000000000597919 */ /* 0x000e220000002100 */
[----:B------:R-:W-:Y:S01]  /*25c0*/  SHF.L.U32 R90, R28, 0x10, RZ ;  /* 0x000000101c5a7819 */ /* 0x000fe200000006ff */
[----:B------:R-:W-:Y:S01]  /*25d0*/  IMAD.U32 R96, R33, 0x10000, RZ ;  /* 0x0001000021607824 */ /* 0x000fe200078e00ff */
[----:B------:R-:W-:Y:S01]  /*25e0*/  UIADD3 UR4, UR4, 0xc0, URZ ;  /* 0x000000c004047890 */ /* 0x000fe2000fffe03f */
[----:B------:R-:W-:Y:S01]  /*25f0*/  SHF.L.U32 R97, R34, 0x10, RZ ;  /* 0x0000001022617819 */ /* 0x000fe200000006ff */
[----:B------:R-:W-:Y:S01]  /*2600*/  ULDC.64 UR6, c[0x0][0x238] ;  /* 0x00008e0000067ab9 */ /* 0x000fe20000000a00 */
[----:B------:R-:W-:Y:S01]  /*2610*/  IMAD.U32 R98, R48, 0x10000, RZ ;  /* 0x0001000030627824 */ /* 0x000fe200078e00ff */
[----:B------:R-:W-:Y:S01]  /*2620*/  ULEA UR4, UR5, UR4, 0x18 ;  /* 0x0000000405047291 */ /* 0x000fe2000f8ec03f */
        /* <DEDUP_REMOVED lines=25> */
[----:B0-----:R-:W-:Y:S01]  /*27c0*/  SHF.R.S32.HI R94, RZ, 0x1f, R89 ;  /* 0x0000001fff5e7819 */ /* 0x001fe20000011459 */
[----:B------:R-:W-:Y:S01]  /*27d0*/  IMAD.U32 R20, R20, 0x10000, RZ ;  /* 0x0001000014147824 */ /* 0x000fe200078e00ff */
[----:B------:R-:W-:Y:S01]  /*27e0*/  SHF.L.U32 R82, R82, 0x10, RZ ;  /* 0x0000001052527819 */ /* 0x000fe200000006ff */
[----:B------:R-:W-:Y:S01]  /*27f0*/  IMAD.U32 R21, R21, 0x10000, RZ ;  /* 0x0001000015157824 */ /* 0x000fe200078e00ff */
[-C--:B------:R-:W-:Y:S01]  /*2800*/  LEA.HI R28, R94, R89.reuse, RZ, 0x5 ;  /* 0x000000595e1c7211 */ /* 0x080fe200078f28ff */
[----:B------:R-:W-:Y:S01]  /*2810*/  IMAD.U32 R94, R32, 0x10000, RZ ;  /* 0x00010000205e7824 */ /* 0x000fe200078e00ff */
[----:B------:R-:W-:Y:S01]  /*2820*/  SHF.L.U32 R79, R79, 0x10, RZ ;  /* 0x000000104f4f7819 */ /* 0x000fe200000006ff */
[----:B------:R-:W-:Y:S01]  /*2830*/  IMAD.U32 R23, R23, 0x10000, RZ ;  /* 0x0001000017177824 */ /* 0x000fe200078e00ff */
[----:B------:R-:W-:Y:S01]  /*2840*/  SHF.R.S32.HI R95, RZ, 0x5, R28 ;  /* 0x00000005ff5f7819 */ /* 0x000fe2000001141c */
[----:B------:R-:W-:Y:S01]  /*2850*/  IMAD.U32 R24, R24, 0x10000, RZ ;  /* 0x0001000018187824 */ /* 0x000fe200078e00ff */
[----:B------:R-:W-:Y:S01]  /*2860*/  LOP3.LUT R28, R28, 0xffffffe0, RZ, 0xc0, !PT ;  /* 0xffffffe01c1c7812 */ /* 0x000fe200078ec0ff */
[----:B------:R-:W-:Y:S01]  /*2870*/  IMAD.U32 R26, R26, 0x10000, RZ ;  /* 0x000100001a1a7824 */ /* 0x000fe200078e00ff */
[----:B------:R-:W-:Y:S01]  /*2880*/  IADD3 R33, P0, R95, R46, RZ ;  /* 0x0000002e5f217210 */ /* 0x000fe20007f1e0ff */
[----:B------:R-:W-:Y:S01]  /*2890*/  IMAD.U32 R27, R27, 0x10000, RZ ;  /* 0x000100001b1b7824 */ /* 0x000fe200078e00ff */
[----:B------:R-:W-:Y:S01]  /*28a0*/  IADD3 R28, -R28, R89, RZ ;  /* 0x000000591c1c7210 */ /* 0x000fe20007ffe1ff */
[----:B------:R-:W-:Y:S01]  /*28b0*/  IMAD.U32 R91, R29, 0x10000, RZ ;  /* 0x000100001d5b7824 */ /* 0x000fe200078e00ff */
[----:B------:R-:W-:Y:S01]  /*28c0*/  LEA.HI.X.SX32 R88, R95, R88, 0x1, P0 ;  /* 0x000000585f587211 */ /* 0x000fe200000f0eff */
[----:B------:R-:W-:Y:S01]  /*28d0*/  IMAD.U32 R92, R30, 0x10000, RZ ;  /* 0x000100001e5c7824 */ /* 0x000fe200078e00ff */
[----:B------:R-:W-:Y:S01]  /*28e0*/  LEA R32, P0, R33, UR6, 0x2 ;  /* 0x0000000621207c11 */ /* 0x000fe2000f8010ff */
[----:B------:R-:W-:Y:S01]  /*28f0*/  IMAD.U32 R35, R35, 0x10000, RZ ;  /* 0x0001000023237824 */ /* 0x000fe200078e00ff */
[----:B------:R-:W-:Y:S01]  /*2900*/  LEA R89, R95, R28, 0x5 ;  /* 0x0000001c5f597211 */ /* 0x000fe200078e28ff */
        /* <DEDUP_REMOVED lines=21> */
[----:B------:R-:W-:Y:S01]  /*2a60*/  MOV R34, 0xff7fffff ;  /* 0xff7fffff00227802 */ /* 0x000fe20000000f00 */
[----:B------:R-:W-:Y:S01]  /*2a70*/  IMAD.U32 R75, R75, 0x10000, RZ ;  /* 0x000100004b4b7824 */ /* 0x000fe200078e00ff */
[----:B------:R-:W-:Y:S01]  /*2a80*/  LEA R48, R89, UR4, 0x2 ;  /* 0x0000000459307c11 */ /* 0x000fe2000f8e10ff */
[----:B------:R-:W-:Y:S01]  /*2a90*/  IMAD.U32 R74, R74, 0x10000, RZ ;  /* 0x000100004a4a7824 */ /* 0x000fe200078e00ff */
[----:B------:R-:W-:Y:S01]  /*2aa0*/  IADD3 R88, -R44, 0x1, R89 ;  /* 0x000000012c587810 */ /* 0x000fe20007ffe159 */
        /* <DEDUP_REMOVED lines=17> */
.L_x_17750:
[----:B------:R-:W2:Y:S01]  /*2bc0*/  LDG.E.CONSTANT R30, desc[UR10][R32.64] ;  /* 0x0000000a201e7981 */ /* 0x000ea2000c1e9900 */
[----:B------:R-:W-:Y:S01]  /*2bd0*/  SHF.R.S32.HI R99, RZ, 0x1f, R47 ;  /* 0x0000001fff637819 */ /* 0x000fe2000001142f */
[----:B------:R-:W-:Y:S01]  /*2be0*/  IMAD.MOV.U32 R29, RZ, RZ, R3 ;  /* 0x000000ffff1d7224 */ /* 0x000fe200078e0003 */
[----:B--2---:R-:W-:-:S05]  /*2bf0*/  SHF.R.S32.HI R28, RZ, 0x1f, R30 ;  /* 0x0000001fff1c7819 */ /* 0x004fca000001141e */
[----:B------:R-:W-:Y:S02]  /*2c00*/  IMAD R31, R28, R47, RZ ;  /* 0x0000002f1c1f7224 */ /* 0x000fe400078e02ff */
[----:B------:R-:W-:Y:S02]  /*2c10*/  IMAD.MOV.U32 R28, RZ, RZ, R2 ;  /* 0x000000ffff1c7224 */ /* 0x000fe400078e0002 */
[C---:B------:R-:W-:Y:S02]  /*2c20*/  IMAD R31, R30.reuse, R99, R31 ;  /* 0x000000631e1f7224 */ /* 0x040fe400078e021f */
[----:B------:R-:W-:-:S03]  /*2c30*/  IMAD.WIDE.U32 R28, R30, R47, R28 ;  /* 0x0000002f1e1c7225 */ /* 0x000fc600078e001c */
[----:B------:R-:W-:Y:S02]  /*2c40*/  LEA R30, P0, R28, UR14, 0x1 ;  /* 0x0000000e1c1e7c11 */ /* 0x000fe4000f8008ff */
        /* <DEDUP_REMOVED lines=22> */
[C---:B--2---:R-:W-:Y:S01]  /*2db0*/  PRMT R115, R119.reuse, 0x7632, R115 ;  /* 0x0000763277737816 */ /* 0x044fe20000000073 */
[----:B------:R-:W-:-:S04]  /*2dc0*/  IMAD.U32 R119, R119, 0x10000, RZ ;  /* 0x0001000077777824 */ /* 0x000fc800078e00ff */
[----:B------:R-:W-:Y:S01]  /*2dd0*/  IMAD.U32 R118, R115, 0x10000, RZ ;  /* 0x0001000073767824 */ /* 0x000fe200078e00ff */
[----:B---3--:R-:W-:Y:S01]  /*2de0*/  PRMT R115, R117, 0x7632, R115 ;  /* 0x0000763275737816 */ /* 0x008fe20000000073 */
[----:B------:R-:W-:Y:S01]  /*2df0*/  FMUL.FTZ R120, R119, R4 ;  /* 0x0000000477787220 */ /* 0x000fe20000410000 */
[----:B------:R-:W-:-:S03]  /*2e00*/  SHF.L.U32 R117, R117, 0x10, RZ ;  /* 0x0000001075757819 */ /* 0x000fc600000006ff */
[----:B------:R-:W-:Y:S02]  /*2e10*/  IMAD.U32 R116, R115, 0x10000, RZ ;  /* 0x0001000073747824 */ /* 0x000fe400078e00ff */
[----:B------:R-:W-:Y:S01]  /*2e20*/  FMUL.FTZ R115, R118, R83 ;  /* 0x0000005376737220 */ /* 0x000fe20000410000 */
[----:B------:R-:W-:-:S03]  /*2e30*/  FFMA.FTZ R117, R117, R40, R120 ;  /* 0x0000002875757223 */ /* 0x000fc60000010078 */
[--C-:B------:R-:W-:Y:S01]  /*2e40*/  FFMA.FTZ R116, R116, R87, R115.reuse ;  /* 0x0000005774747223 */ /* 0x100fe20000010073 */
[C---:B----4-:R-:W-:Y:S01]  /*2e50*/  PRMT R115, R114.reuse, 0x7632, R115 ;  /* 0x0000763272737816 */ /* 0x050fe20000000073 */
[----:B------:R-:W-:-:S03]  /*2e60*/  IMAD.U32 R114, R114, 0x10000, RZ ;  /* 0x0001000072727824 */ /* 0x000fc600078e00ff */
[----:B------:R-:W-:Y:S01]  /*2e70*/  SHF.L.U32 R115, R115, 0x10, RZ ;  /* 0x0000001073737819 */ /* 0x000fe200000006ff */
[----:B------:R-:W-:Y:S01]  /*2e80*/  FFMA.FTZ R117, R114, R8, R117 ;  /* 0x0000000872757223 */ /* 0x000fe20000010075 */
[----:B-----5:R-:W-:-:S03]  /*2e90*/  IMAD.U32 R114, R113, 0x10000, RZ ;  /* 0x0001000071727824 */ /* 0x020fc600078e00ff */
[----:B------:R-:W-:Y:S01]  /*2ea0*/  FFMA.FTZ R116, R115, R79, R116 ;  /* 0x0000004f73747223 */ /* 0x000fe20000010074 */
[----:B------:R-:W-:Y:S01]  /*2eb0*/  PRMT R115, R113, 0x7632, R115 ;  /* 0x0000763271737816 */ /* 0x000fe20000000073 */
[----:B------:R-:W-:Y:S01]  /*2ec0*/  FFMA.FTZ R117, R114, R12, R117 ;  /* 0x0000000c72757223 */ /* 0x000fe20000010075 */
[----:B------:R-:W-:-:S03]  /*2ed0*/  IMAD.U32 R114, R111, 0x10000, RZ ;  /* 0x000100006f727824 */ /* 0x000fc600078e00ff */
[----:B------:R-:W-:-:S04]  /*2ee0*/  IMAD.U32 R113, R115, 0x10000, RZ ;  /* 0x0001000073717824 */ /* 0x000fc800078e00ff */
[----:B------:R-:W-:Y:S01]  /*2ef0*/  FFMA.FTZ R116, R113, R75, R116 ;  /* 0x0000004b71747223 */ /* 0x000fe20000010074 */
[C---:B------:R-:W-:Y:S02]  /*2f00*/  PRMT R113, R112.reuse, 0x7632, R113 ;  /* 0x0000763270717816 */ /* 0x040fe40000000071 */
[----:B------:R-:W-:-:S03]  /*2f10*/  SHF.L.U32 R112, R112, 0x10, RZ ;  /* 0x0000001070707819 */ /* 0x000fc600000006ff */
[----:B------:R-:W-:Y:S02]  /*2f20*/  IMAD.U32 R113, R113, 0x10000, RZ ;  /* 0x0001000071717824 */ /* 0x000fe400078e00ff */
[----:B------:R-:W-:Y:S01]  /*2f30*/  FFMA.FTZ R117, R112, R16, R117 ;  /* 0x0000001070757223 */ /* 0x000fe20000010075 */
[----:B------:R-:W-:Y:S01]  /*2f40*/  PRMT R112, R111, 0x7632, R112 ;  /* 0x000076326f707816 */ /* 0x000fe20000000070 */
[----:B------:R-:W-:Y:S01]  /*2f50*/  FFMA.FTZ R116, R113, R71, R116 ;  /* 0x0000004771747223 */ /* 0x000fe20000010074 */
[----:B------:R-:W-:Y:S01]  /*2f60*/  PRMT R113, R99, 0x7632, R113 ;  /* 0x0000763263717816 */ /* 0x000fe20000000071 */
[----:B------:R-:W-:Y:S01]  /*2f70*/  FFMA.FTZ R117, R114, R20, R117 ;  /* 0x0000001472757223 */ /* 0x000fe20000010075 */
[----:B------:R-:W-:Y:S01]  /*2f80*/  SHF.L.U32 R111, R112, 0x10, RZ ;  /* 0x00000010706f7819 */ /* 0x000fe200000006ff */
[----:B------:R-:W-:Y:S02]  /*2f90*/  IMAD.U32 R112, R110, 0x10000, RZ ;  /* 0x000100006e707824 */ /* 0x000fe400078e00ff */
[----:B------:R-:W-:-:S02]  /*2fa0*/  IMAD.U32 R113, R113, 0x10000, RZ ;  /* 0x0001000071717824 */ /* 0x000fc400078e00ff */
[----:B------:R-:W-:Y:S01]  /*2fb0*/  FFMA.FTZ R116, R111, R67, R116 ;  /* 0x000000436f747223 */ /* 0x000fe20000010074 */
[----:B------:R-:W-:Y:S01]  /*2fc0*/  PRMT R111, R110, 0x7632, R111 ;  /* 0x000076326e6f7816 */ /* 0x000fe2000000006f */
[----:B------:R-:W-:Y:S01]  /*2fd0*/  FFMA.FTZ R117, R112, R24, R117 ;  /* 0x0000001870757223 */ /* 0x000fe20000010075 */
[----:B------:R-:W-:Y:S02]  /*2fe0*/  SHF.L.U32 R112, R99, 0x10, RZ ;  /* 0x0000001063707819 */ /* 0x000fe400000006ff */
[----:B------:R-:W2:Y:S01]  /*2ff0*/  LDG.E.CONSTANT R99, desc[UR10][R30.64+0x1004] ;  /* 0x0010040a1e637981 */ /* 0x000ea2000c1e9900 */
[----:B------:R-:W-:-:S04]  /*3000*/  IMAD.U32 R111, R111, 0x10000, RZ ;  /* 0x000100006f6f7824 */ /* 0x000fc800078e00ff */
[----:B------:R-:W-:Y:S01]  /*3010*/  FFMA.FTZ R110, R111, R63, R116 ;  /* 0x0000003f6f6e7223 */ /* 0x000fe20000010074 */
[----:B------:R-:W-:-:S03]  /*3020*/  FFMA.FTZ R111, R112, R90, R117 ;  /* 0x0000005a706f7223 */ /* 0x000fc60000010075 */
[----:B------:R-:W-:Y:S01]  /*3030*/  FFMA.FTZ R110, R113, R59, R110 ;  /* 0x0000003b716e7223 */ /* 0x000fe2000001006e */
[C---:B------:R-:W-:Y:S01]  /*3040*/  PRMT R113, R101.reuse, 0x7632, R113 ;  /* 0x0000763265717816 */ /* 0x040fe20000000071 */
[----:B------:R-:W-:Y:S01]  /*3050*/  IMAD.U32 R112, R101, 0x10000, RZ ;  /* 0x0001000065707824 */ /* 0x000fe200078e00ff */
[----:B------:R-:W-:Y:S01]  /*3060*/  PRMT R101, R100, 0x7632, R101 ;  /* 0x0000763264657816 */ /* 0x000fe20000000065 */
[----:B------:R-:W-:Y:S01]  /*3070*/  IMAD.U32 R125, R106, 0x10000, RZ ;  /* 0x000100006a7d7824 */ /* 0x000fe200078e00ff */
[----:B------:R-:W-:Y:S01]  /*3080*/  SHF.L.U32 R114, R100, 0x10, RZ ;  /* 0x0000001064727819 */ /* 0x000fe200000006ff */
[----:B------:R-:W-:Y:S01]  /*3090*/  IMAD.U32 R113, R113, 0x10000, RZ ;  /* 0x0001000071717824 */ /* 0x000fe200078e00ff */
[----:B------:R-:W3:Y:S01]  /*30a0*/  LDG.E.CONSTANT R100, desc[UR10][R30.64+0x408] ;  /* 0x0004080a1e647981 */ /* 0x000ee2000c1e9900 */
[----:B------:R-:W-:Y:S01]  /*30b0*/  FMUL.FTZ R115, R112, R5 ;  /* 0x0000000570737220 */ /* 0x000fe20000410000 */
[----:B------:R-:W-:Y:S02]  /*30c0*/  IMAD.U32 R101, R101, 0x10000, RZ ;  /* 0x0001000065657824 */ /* 0x000fe400078e00ff */
[----:B------:R-:W-:Y:S01]  /*30d0*/  FMUL.FTZ R112, R113, R82 ;  /* 0x0000005271707220 */ /* 0x000fe20000410000 */
[----:B------:R-:W-:Y:S01]  /*30e0*/  SHF.L.U32 R116, R105, 0x10, RZ ;  /* 0x0000001069747819 */ /* 0x000fe200000006ff */
[----:B------:R-:W4:Y:S02]  /*30f0*/  LDG.E.CONSTANT R117, desc[UR10][R30.64+0xa0c] ;  /* 0x000a0c0a1e757981 */ /* 0x000f24000c1e9900 */
[----:B------:R-:W-:-:S02]  /*3100*/  FFMA.FTZ R113, R101, R86, R112 ;  /* 0x0000005665717223 */ /* 0x000fc40000010070 */
[----:B------:R-:W5:Y:S01]  /*3110*/  LDG.E.CONSTANT R101, desc[UR10][R30.64+0x1204] ;  /* 0x0012040a1e657981 */ /* 0x000f62000c1e9900 */
[----:B------:R-:W-:Y:S01]  /*3120*/  FFMA.FTZ R114, R114, R41, R115 ;  /* 0x0000002972727223 */ /* 0x000fe20000010073 */
[----:B------:R-:W-:Y:S01]  /*3130*/  FFMA.FTZ R111, R116, R94, R111 ;  /* 0x0000005e746f7223 */ /* 0x000fe2000001006f */
[----:B------:R-:W-:Y:S01]  /*3140*/  PRMT R115, R105, 0x7632, R115 ;  /* 0x0000763269737816 */ /* 0x000fe20000000073 */
[C---:B------:R-:W-:Y:S01]  /*3150*/  IMAD.U32 R105, R102.reuse, 0x10000, RZ ;  /* 0x0001000066697824 */ /* 0x040fe200078e00ff */
[----:B------:R-:W-:Y:S02]  /*3160*/  PRMT R116, R102, 0x7632, R116 ;  /* 0x0000763266747816 */ /* 0x000fe40000000074 */
[----:B------:R-:W4:Y:S01]  /*3170*/  LDG.E.CONSTANT R102, desc[UR10][R30.64+0x608] ;  /* 0x0006080a1e667981 */ /* 0x000f22000c1e9900 */
[----:B------:R-:W-:Y:S02]  /*3180*/  IMAD.U32 R115, R115, 0x10000, RZ ;  /* 0x0001000073737824 */ /* 0x000fe400078e00ff */
[----:B------:R-:W-:Y:S01]  /*3190*/  FFMA.FTZ R114, R105, R9, R114 ;  /* 0x0000000969727223 */ /* 0x000fe20000010072 */
[----:B------:R-:W-:-:S02]  /*31a0*/  IMAD.U32 R105, R103, 0x10000, RZ ;  /* 0x0001000067697824 */ /* 0x000fc400078e00ff */
[--C-:B------:R-:W-:Y:S01]  /*31b0*/  FFMA.FTZ R112, R115, R55, R110.reuse ;  /* 0x0000003773707223 */ /* 0x100fe2000001006e */
[----:B------:R-:W-:Y:S02]  /*31c0*/  PRMT R110, R103, 0x7632, R110 ;  /* 0x00007632676e7816 */ /* 0x000fe4000000006e */
[----:B------:R-:W4:Y:S01]  /*31d0*/  LDG.E.CONSTANT R103, desc[UR10][R30.64+0x808] ;  /* 0x0008080a1e677981 */ /* 0x000f22000c1e9900 */
[----:B------:R-:W-:Y:S01]  /*31e0*/  SHF.L.U32 R116, R116, 0x10, RZ ;  /* 0x0000001074747819 */ /* 0x000fe200000006ff */
[----:B------:R-:W-:Y:S01]  /*31f0*/  FFMA.FTZ R114, R105, R13, R114 ;  /* 0x0000000d69727223 */ /* 0x000fe20000010072 */
[----:B------:R-:W-:Y:S01]  /*3200*/  PRMT R105, R104, 0x7632, R105 ;  /* 0x0000763268697816 */ /* 0x000fe20000000069 */
[----:B------:R-:W-:Y:S01]  /*3210*/  IMAD.U32 R110, R110, 0x10000, RZ ;  /* 0x000100006e6e7824 */ /* 0x000fe200078e00ff */
[----:B------:R-:W-:Y:S01]  /*3220*/  SHF.L.U32 R115, R104, 0x10, RZ ;  /* 0x0000001068737819 */ /* 0x000fe200000006ff */
[----:B------:R-:W-:Y:S02]  /*3230*/  FFMA.FTZ R113, R116, R78, R113 ;  /* 0x0000004e74717223 */ /* 0x000fe40000010071 */
[----:B------:R-:W-:-:S02]  /*3240*/  IMAD.U32 R104, R105, 0x10000, RZ ;  /* 0x0001000069687824 */ /* 0x000fc400078e00ff */
[----:B------:R-:W4:Y:S01]  /*3250*/  LDG.E.CONSTANT R105, desc[UR10][R30.64+0xa08] ;  /* 0x000a080a1e697981 */ /* 0x000f22000c1e9900 */
[----:B------:R-:W-:-:S04]  /*3260*/  FFMA.FTZ R113, R110, R74, R113 ;  /* 0x0000004a6e717223 */ /* 0x000fc80000010071 */
[----:B------:R-:W-:Y:S02]  /*3270*/  FFMA.FTZ R113, R104, R70, R113 ;  /* 0x0000004668717223 */ /* 0x000fe40000010071 */
[----:B------:R-:W4:Y:S01]  /*3280*/  LDG.E.CONSTANT R104, desc[UR10][R30.64+0xc08] ;  /* 0x000c080a1e687981 */ /* 0x000f22000c1e9900 */
[----:B------:R-:W-:Y:S01]  /*3290*/  FFMA.FTZ R114, R115, R17, R114 ;  /* 0x0000001173727223 */ /* 0x000fe20000010072 */
[----:B------:R-:W-:Y:S01]  /*32a0*/  IMAD.U32 R110, R109, 0x10000, RZ ;  /* 0x000100006d6e7824 */ /* 0x000fe200078e00ff */
[C---:B------:R-:W-:Y:S02]  /*32b0*/  SHF.L.U32 R115, R108.reuse, 0x10, RZ ;  /* 0x000000106c737819 */ /* 0x040fe400000006ff */
[----:B------:R-:W-:Y:S02]  /*32c0*/  PRMT R109, R108, 0x7632, R109 ;  /* 0x000076326c6d7816 */ /* 0x000fe4000000006d */
[----:B------:R-:W4:Y:S01]  /*32d0*/  LDG.E.CONSTANT R108, desc[UR10][R30.64+0xe08] ;  /* 0x000e080a1e6c7981 */ /* 0x000f22000c1e9900 */
[----:B------:R-:W-:Y:S01]  /*32e0*/  FFMA.FTZ R119, R110, R36, R111 ;  /* 0x000000246e777223 */ /* 0x000fe2000001006f */
[----:B------:R-:W-:Y:S01]  /*32f0*/  FFMA.FTZ R114, R115, R21, R114 ;  /* 0x0000001573727223 */ /* 0x000fe20000010072 */
[C---:B------:R-:W-:Y:S01]  /*3300*/  IMAD.U32 R110, R109.reuse, 0x10000, RZ ;  /* 0x000100006d6e7824 */ /* 0x040fe200078e00ff */
[----:B------:R-:W-:Y:S01]  /*3310*/  PRMT R115, R109, 0x7632, R115 ;  /* 0x000076326d737816 */ /* 0x000fe20000000073 */
[----:B------:R-:W4:Y:S01]  /*3320*/  LDG.E.CONSTANT R111, desc[UR10][R30.64+0x20c] ;  /* 0x00020c0a1e6f7981 */ /* 0x000f22000c1e9900 */
[----:B------:R-:W-:Y:S01]  /*3330*/  PRMT R116, R107, 0x7632, R116 ;  /* 0x000076326b747816 */ /* 0x000fe20000000074 */
[----:B------:R-:W-:-:S02]  /*3340*/  FFMA.FTZ R113, R110, R66, R113 ;  /* 0x000000426e717223 */ /* 0x000fc40000010071 */
[----:B------:R-:W4:Y:S01]  /*3350*/  LDG.E.CONSTANT R109, desc[UR10][R30.64+0x1008] ;  /* 0x0010080a1e6d7981 */ /* 0x000f22000c1e9900 */
[----:B------:R-:W-:-:S03]  /*3360*/  IMAD.U32 R115, R115, 0x10000, RZ ;  /* 0x0001000073737824 */ /* 0x000fc600078e00ff */
[----:B------:R-:W4:Y:S01]  /*3370*/  LDG.E.CONSTANT R110, desc[UR10][R30.64+0xc] ;  /* 0x00000c0a1e6e7981 */ /* 0x000f22000c1e9900 */
[----:B------:R-:W-:Y:S02]  /*3380*/  IMAD.U32 R116, R116, 0x10000, RZ ;  /* 0x0001000074747824 */ /* 0x000fe400078e00ff */
[----:B------:R-:W-:Y:S02]  /*3390*/  FFMA.FTZ R118, R115, R51, R112 ;  /* 0x0000003373767223 */ /* 0x000fe40000010070 */
[----:B------:R-:W4:Y:S01]  /*33a0*/  LDG.E.CONSTANT R112, desc[UR10][R30.64+0x40c] ;  /* 0x00040c0a1e707981 */ /* 0x000f22000c1e9900 */
[----:B------:R-:W-:-:S03]  /*33b0*/  FFMA.FTZ R123, R116, R62, R113 ;  /* 0x0000003e747b7223 */ /* 0x000fc60000010071 */
[----:B------:R-:W4:Y:S01]  /*33c0*/  LDG.E.CONSTANT R113, desc[UR10][R30.64+0x60c] ;  /* 0x00060c0a1e717981 */ /* 0x000f22000c1e9900 */
[----:B------:R-:W-:Y:S02]  /*33d0*/  PRMT R115, R106, 0x7632, R115 ;  /* 0x000076326a737816 */ /* 0x000fe40000000073 */
[----:B------:R-:W-:Y:S01]  /*33e0*/  SHF.L.U32 R107, R107, 0x10, RZ ;  /* 0x000000106b6b7819 */ /* 0x000fe200000006ff */
[----:B------:R-:W-:Y:S01]  /*33f0*/  IMAD.U32 R121, R28, 0x10000, RZ ;  /* 0x000100001c797824 */ /* 0x000fe200078e00ff */
[----:B------:R-:W-:Y:S01]  /*3400*/  SHF.L.U32 R106, R115, 0x10, RZ ;  /* 0x00000010736a7819 */ /* 0x000fe200000006ff */
[----:B------:R-:W4:Y:S04]  /*3410*/  LDG.E.CONSTANT R116, desc[UR10][R30.64+0xe0c] ;  /* 0x000e0c0a1e747981 */ /* 0x000f28000c1e9900 */
[----:B------:R-:W4:Y:S01]  /*3420*/  LDG.E.CONSTANT R115, desc[UR10][R30.64+0x80c] ;  /* 0x00080c0a1e737981 */ /* 0x000f22000c1e9900 */
[----:B------:R-:W-:-:S03]  /*3430*/  FFMA.FTZ R114, R107, R25, R114 ;  /* 0x000000196b727223 */ /* 0x000fc60000010072 */
[----:B------:R-:W4:Y:S01]  /*3440*/  LDG.E.CONSTANT R107, desc[UR10][R30.64+0x1208] ;  /* 0x0012080a1e6b7981 */ /* 0x000f22000c1e9900 */
[----:B------:R-:W-:-:S03]  /*3450*/  FFMA.FTZ R125, R125, R91, R114 ;  /* 0x0000005b7d7d7223 */ /* 0x000fc60000010072 */
[----:B------:R-:W4:Y:S01]  /*3460*/  LDG.E.CONSTANT R114, desc[UR10][R30.64+0xc0c] ;  /* 0x000c0c0a1e727981 */ /* 0x000f22000c1e9900 */
[----:B------:R-:W-:Y:S01]  /*3470*/  FFMA.FTZ R123, R106, R58, R123 ;  /* 0x0000003a6a7b7223 */ /* 0x000fe2000001007b */
[----:B------:R-:W-:Y:S01]  /*3480*/  FMUL.FTZ R106, R121, R6 ;  /* 0x00000006796a7220 */ /* 0x000fe20000410000 */
[----:B------:R-:W-:-:S04]  /*3490*/  IMAD.U32 R121, R29, 0x10000, RZ ;  /* 0x000100001d797824 */ /* 0x000fc800078e00ff */
[----:B------:R-:W-:Y:S02]  /*34a0*/  FFMA.FTZ R121, R121, R42, R106 ;  /* 0x0000002a79797223 */ /* 0x000fe4000001006a */
[----:B------:R-:W4:Y:S01]  /*34b0*/  LDG.E.CONSTANT R106, desc[UR10][R30.64+0x100c] ;  /* 0x00100c0a1e6a7981 */ /* 0x000f22000c1e9900 */
[----:B------:R-:W-:-:S03]  /*34c0*/  FADD.FTZ R119, R119, R118 ;  /* 0x0000007677777221 */ /* 0x000fc60000010000 */
[----:B------:R0:W4:Y:S01]  /*34d0*/  LDG.E.CONSTANT R118, desc[UR10][R30.64+0x120c] ;  /* 0x00120c0a1e767981 */ /* 0x000122000c1e9900 */
[----:B------:R-:W-:Y:S02]  /*34e0*/  PRMT R120, R28, 0x7632, R120 ;  /* 0x000076321c787816 */ /* 0x000fe40000000078 */
[----:B------:R-:W-:Y:S02]  /*34f0*/  PRMT R29, R29, 0x7632, R29 ;  /* 0x000076321d1d7816 */ /* 0x000fe4000000001d */
[----:B------:R-:W-:-:S03]  /*3500*/  SHF.L.U32 R120, R120, 0x10, RZ ;  /* 0x0000001078787819 */ /* 0x000fc600000006ff */
[----:B------:R-:W-:Y:S02]  /*3510*/  IMAD.U32 R28, R29, 0x10000, RZ ;  /* 0x000100001d1c7824 */ /* 0x000fe400078e00ff */
[----:B------:R-:W-:-:S04]  /*3520*/  FMUL.FTZ R29, R120, R81 ;  /* 0x00000051781d7220 */ /* 0x000fc80000410000 */
[----:B------:R-:W-:Y:S01]  /*3530*/  FFMA.FTZ R28, R28, R85, R29 ;  /* 0x000000551c1c7223 */ /* 0x000fe2000001001d */
[----:B------:R-:W-:Y:S01]  /*3540*/  VIADD R95, R95, 0x4 ;  /* 0x000000045f5f7836 */ /* 0x000fe20000000000 */
[C---:B------:R-:W-:Y:S02]  /*3550*/  ISETP.GE.AND P0, PT, R89.reuse, R44, PT ;  /* 0x0000002c5900720c */ /* 0x040fe40003f06270 */
[----:B------:R-:W-:Y:S01]  /*3560*/  IADD3 R32, P1, R32, 0x10, RZ ;  /* 0x0000001020207810 */ /* 0x000fe20007f3e0ff */
[----:B------:R-:W-:-:S04]  /*3570*/  VIADD R89, R89, 0x80 ;  /* 0x0000008059597836 */ /* 0x000fc80000000000 */
[----:B------:R-:W-:Y:S02]  /*3580*/  IMAD.X R33, RZ, RZ, R33, P1 ;  /* 0x000000ffff217224 */ /* 0x000fe400008e0621 */
[C---:B--2---:R-:W-:Y:S01]  /*3590*/  IMAD.U32 R120, R99.reuse, 0x10000, RZ ;  /* 0x0001000063787824 */ /* 0x044fe200078e00ff */
[----:B------:R-:W-:-:S04]  /*35a0*/  PRMT R99, R99, 0x7632, R99 ;  /* 0x0000763263637816 */ /* 0x000fc80000000063 */
[----:B0-----:R-:W-:Y:S02]  /*35b0*/  SHF.L.U32 R30, R99, 0x10, RZ ;  /* 0x00000010631e7819 */ /* 0x001fe400000006ff */
[----:B---3--:R-:W-:-:S03]  /*35c0*/  PRMT R29, R100, 0x7632, R29 ;  /* 0x00007632641d7816 */ /* 0x008fc6000000001d */
[----:B------:R-:W-:Y:S02]  /*35d0*/  FFMA.FTZ R123, R30, R54, R123 ;  /* 0x000000361e7b7223 */ /* 0x000fe4000001007b */
[----:B------:R-:W-:Y:S02]  /*35e0*/  IMAD.U32 R29, R29, 0x10000, RZ ;  /* 0x000100001d1d7824 */ /* 0x000fe400078e00ff */
[----:B------:R-:W-:Y:S02]  /*35f0*/  FFMA.FTZ R120, R120, R96, R125 ;  /* 0x0000006078787223 */ /* 0x000fe4000001007d */
[----:B------:R-:W-:Y:S01]  /*3600*/  FFMA.FTZ R30, R29, R77, R28 ;  /* 0x0000004d1d1e7223 */ /* 0x000fe2000001001c */
[----:B-----5:R-:W-:-:S05]  /*3610*/  SHF.L.U32 R29, R101, 0x10, RZ ;  /* 0x00000010651d7819 */ /* 0x020fca00000006ff */
[----:B------:R-:W-:Y:S01]  /*3620*/  FFMA.FTZ R120, R29, R37, R120 ;  /* 0x000000251d787223 */ /* 0x000fe20000010078 */
[----:B----4-:R-:W-:-:S04]  /*3630*/  PRMT R29, R102, 0x7632, R29 ;  /* 0x00007632661d7816 */ /* 0x010fc8000000001d */
[----:B------:R-:W-:-:S05]  /*3640*/  SHF.L.U32 R29, R29, 0x10, RZ ;  /* 0x000000101d1d7819 */ /* 0x000fca00000006ff */
[----:B------:R-:W-:Y:S01]  /*3650*/  FFMA.FTZ R30, R29, R73, R30 ;  /* 0x000000491d1e7223 */ /* 0x000fe2000001001e */
[----:B------:R-:W-:Y:S01]  /*3660*/  PRMT R29, R103, 0x7632, R29 ;  /* 0x00007632671d7816 */ /* 0x000fe2000000001d */
[----:B------:R-:W-:-:S04]  /*3670*/  IMAD.U32 R100, R100, 0x10000, RZ ;  /* 0x0001000064647824 */ /* 0x000fc800078e00ff */
[----:B------:R-:W-:Y:S02]  /*3680*/  IMAD.U32 R29, R29, 0x10000, RZ ;  /* 0x000100001d1d7824 */ /* 0x000fe400078e00ff */
[----:B------:R-:W-:Y:S01]  /*3690*/  FFMA.FTZ R121, R100, R10, R121 ;  /* 0x0000000a64797223 */ /* 0x000fe20000010079 */
[----:B------:R-:W-:Y:S02]  /*36a0*/  IMAD.U32 R102, R102, 0x10000, RZ ;  /* 0x0001000066667824 */ /* 0x000fe400078e00ff */
[----:B------:R-:W-:Y:S01]  /*36b0*/  FFMA.FTZ R30, R29, R69, R30 ;  /* 0x000000451d1e7223 */ /* 0x000fe2000001001e */
[----:B------:R-:W-:Y:S01]  /*36c0*/  PRMT R29, R105, 0x7632, R29 ;  /* 0x00007632691d7816 */ /* 0x000fe2000000001d */
[----:B------:R-:W-:Y:S01]  /*36d0*/  FFMA.FTZ R121, R102, R14, R121 ;  /* 0x0000000e66797223 */ /* 0x000fe20000010079 */
[----:B------:R-:W-:-:S03]  /*36e0*/  IMAD.U32 R100, R103, 0x10000, RZ ;  /* 0x0001000067647824 */ /* 0x000fc600078e00ff */
[----:B------:R-:W-:Y:S01]  /*36f0*/  IMAD.U32 R29, R29, 0x10000, RZ ;  /* 0x000100001d1d7824 */ /* 0x000fe200078e00ff */
[----:B------:R-:W-:Y:S01]  /*3700*/  PRMT R31, R104, 0x7632, R31 ;  /* 0x00007632681f7816 */ /* 0x000fe2000000001f */
[----:B------:R-:W-:Y:S01]  /*3710*/  FFMA.FTZ R121, R100, R18, R121 ;  /* 0x0000001264797223 */ /* 0x000fe20000010079 */
[----:B------:R-:W-:Y:S01]  /*3720*/  SHF.L.U32 R100, R105, 0x10, RZ ;  /* 0x0000001069647819 */ /* 0x000fe200000006ff */
[----:B------:R-:W-:Y:S01]  /*3730*/  FFMA.FTZ R30, R29, R65, R30 ;  /* 0x000000411d1e7223 */ /* 0x000fe2000001001e */
[----:B------:R-:W-:Y:S02]  /*3740*/  SHF.L.U32 R29, R31, 0x10, RZ ;  /* 0x000000101f1d7819 */ /* 0x000fe400000006ff */
[----:B------:R-:W-:Y:S01]  /*3750*/  PRMT R31, R108, 0x7632, R31 ;  /* 0x000076326c1f7816 */ /* 0x000fe2000000001f */
[----:B------:R-:W-:Y:S01]  /*3760*/  FFMA.FTZ R121, R100, R22, R121 ;  /* 0x0000001664797223 */ /* 0x000fe20000010079 */
[----:B------:R-:W-:Y:S02]  /*3770*/  IMAD.U32 R104, R104, 0x10000, RZ ;  /* 0x0001000068687824 */ /* 0x000fe400078e00ff */
[----:B------:R-:W-:Y:S01]  /*3780*/  FFMA.FTZ R30, R29, R61, R30 ;  /* 0x0000003d1d1e7223 */ /* 0x000fe2000001001e */
[----:B------:R-:W-:-:S02]  /*3790*/  IMAD.U32 R29, R31, 0x10000, RZ ;  /* 0x000100001f1d7824 */ /* 0x000fc400078e00ff */
[----:B------:R-:W-:Y:S01]  /*37a0*/  FFMA.FTZ R121, R104, R26, R121 ;  /* 0x0000001a68797223 */ /* 0x000fe20000010079 */
[----:B------:R-:W-:Y:S01]  /*37b0*/  IMAD.U32 R108, R108, 0x10000, RZ ;  /* 0x000100006c6c7824 */ /* 0x000fe200078e00ff */
[C---:B------:R-:W-:Y:S01]  /*37c0*/  PRMT R99, R111.reuse, 0x7632, R99 ;  /* 0x000076326f637816 */ /* 0x040fe20000000063 */
[----:B------:R-:W-:Y:S02]  /*37d0*/  IMAD.U32 R100, R111, 0x10000, RZ ;  /* 0x000100006f647824 */ /* 0x000fe400078e00ff */
[----:B------:R-:W-:Y:S01]  /*37e0*/  FFMA.FTZ R102, R29, R57, R30 ;  /* 0x000000391d667223 */ /* 0x000fe2000001001e */
[----:B------:R-:W-:Y:S01]  /*37f0*/  PRMT R28, R101, 0x7632, R28 ;  /* 0x00007632651c7816 */ /* 0x000fe2000000001c */
[----:B------:R-:W-:Y:S01]  /*3800*/  FFMA.FTZ R108, R108, R92, R121 ;  /* 0x0000005c6c6c7223 */ /* 0x000fe20000010079 */
[C---:B------:R-:W-:Y:S01]  /*3810*/  SHF.L.U32 R31, R109.reuse, 0x10, RZ ;  /* 0x000000106d1f7819 */ /* 0x040fe200000006ff */
[----:B------:R-:W-:Y:S01]  /*3820*/  FMUL.FTZ R101, R100, R7 ;  /* 0x0000000764657220 */ /* 0x000fe20000410000 */
[----:B------:R-:W-:-:S02]  /*3830*/  PRMT R103, R109, 0x7632, R103 ;  /* 0x000076326d677816 */ /* 0x000fc40000000067 */
[C---:B------:R-:W-:Y:S01]  /*3840*/  PRMT R30, R110.reuse, 0x7632, R30 ;  /* 0x000076326e1e7816 */ /* 0x040fe2000000001e */
[----:B------:R-:W-:Y:S02]  /*3850*/  IMAD.U32 R110, R110, 0x10000, RZ ;  /* 0x000100006e6e7824 */ /* 0x000fe400078e00ff */
[----:B------:R-:W-:Y:S01]  /*3860*/  IMAD.U32 R99, R99, 0x10000, RZ ;  /* 0x0001000063637824 */ /* 0x000fe200078e00ff */
[----:B------:R-:W-:Y:S01]  /*3870*/  SHF.L.U32 R103, R103, 0x10, RZ ;  /* 0x0000001067677819 */ /* 0x000fe200000006ff */
[----:B------:R-:W-:Y:S01]  /*3880*/  FFMA.FTZ R29, R31, R97, R108 ;  /* 0x000000611f1d7223 */ /* 0x000fe2000001006c */
[--C-:B------:R-:W-:Y:S01]  /*3890*/  FFMA.FTZ R110, R110, R43, R101.reuse ;  /* 0x0000002b6e6e7223 */ /* 0x100fe20000010065 */
[----:B------:R-:W-:Y:S02]  /*38a0*/  IMAD.U32 R31, R30, 0x10000, RZ ;  /* 0x000100001e1f7824 */ /* 0x000fe400078e00ff */
[----:B------:R-:W-:Y:S01]  /*38b0*/  FMUL.FTZ R100, R99, R80 ;  /* 0x0000005063647220 */ /* 0x000fe20000410000 */
[----:B------:R-:W-:Y:S01]  /*38c0*/  PRMT R101, R112, 0x7632, R101 ;  /* 0x0000763270657816 */ /* 0x000fe20000000065 */
[--C-:B------:R-:W-:Y:S01]  /*38d0*/  FFMA.FTZ R30, R103, R53, R102.reuse ;  /* 0x00000035671e7223 */ /* 0x100fe20000010066 */
[----:B------:R-:W-:Y:S01]  /*38e0*/  PRMT R102, R113, 0x7632, R102 ;  /* 0x0000763271667816 */ /* 0x000fe20000000066 */
[----:B------:R-:W-:-:S02]  /*38f0*/  FFMA.FTZ R31, R31, R84, R100 ;  /* 0x000000541f1f7223 */ /* 0x000fc40000010064 */
[----:B------:R-:W-:Y:S01]  /*3900*/  IMAD.U32 R100, R101, 0x10000, RZ ;  /* 0x0001000065647824 */ /* 0x000fe200078e00ff */
[----:B------:R-:W-:Y:S01]  /*3910*/  SHF.L.U32 R99, R112, 0x10, RZ ;  /* 0x0000001070637819 */ /* 0x000fe200000006ff */
[----:B------:R-:W-:Y:S02]  /*3920*/  IMAD.U32 R102, R102, 0x10000, RZ ;  /* 0x0001000066667824 */ /* 0x000fe400078e00ff */
[----:B------:R-:W-:Y:S02]  /*3930*/  FFMA.FTZ R31, R100, R76, R31 ;  /* 0x0000004c641f7223 */ /* 0x000fe4000001001f */
[----:B------:R-:W-:Y:S01]  /*3940*/  FFMA.FTZ R110, R99, R11, R110 ;  /* 0x0000000b636e7223 */ /* 0x000fe2000001006e */
[----:B------:R-:W-:Y:S01]  /*3950*/  SHF.L.U32 R113, R113, 0x10, RZ ;  /* 0x0000001071717819 */ /* 0x000fe200000006ff */
[--C-:B------:R-:W-:Y:S01]  /*3960*/  FFMA.FTZ R99, R102, R72, R31.reuse ;  /* 0x0000004866637223 */ /* 0x100fe2000001001f */
[C---:B------:R-:W-:Y:S01]  /*3970*/  PRMT R31, R115.reuse, 0x7632, R31 ;  /* 0x00007632731f7816 */ /* 0x040fe2000000001f */
[----:B------:R-:W-:Y:S01]  /*3980*/  IMAD.U32 R115, R115, 0x10000, RZ ;  /* 0x0001000073737824 */ /* 0x000fe200078e00ff */
[----:B------:R-:W-:Y:S01]  /*3990*/  PRMT R102, R117, 0x7632, R102 ;  /* 0x0000763275667816 */ /* 0x000fe20000000066 */
[----:B------:R-:W-:Y:S01]  /*39a0*/  FFMA.FTZ R110, R113, R15, R110 ;  /* 0x0000000f716e7223 */ /* 0x000fe2000001006e */
[----:B------:R-:W-:Y:S01]  /*39b0*/  IMAD.U32 R28, R28, 0x10000, RZ ;  /* 0x000100001c1c7824 */ /* 0x000fe200078e00ff */
[----:B------:R-:W-:Y:S01]  /*39c0*/  PRMT R101, R107, 0x7632, R101 ;  /* 0x000076326b657816 */ /* 0x000fe20000000065 */
[----:B------:R-:W-:Y:S01]  /*39d0*/  IMAD.U32 R100, R31, 0x10000, RZ ;  /* 0x000100001f647824 */ /* 0x000fe200078e00ff */
[----:B------:R-:W-:Y:S01]  /*39e0*/  SHF.L.U32 R102, R102, 0x10, RZ ;  /* 0x0000001066667819 */ /* 0x000fe200000006ff */
[----:B------:R-:W-:-:S02]  /*39f0*/  IMAD.U32 R117, R117, 0x10000, RZ ;  /* 0x0001000075757824 */ /* 0x000fc400078e00ff */
[----:B------:R-:W-:Y:S01]  /*3a00*/  FFMA.FTZ R110, R115, R19, R110 ;  /* 0x00000013736e7223 */ /* 0x000fe2000001006e */
[----:B------:R-:W-:Y:S01]  /*3a10*/  FFMA.FTZ R99, R100, R68, R99 ;  /* 0x0000004464637223 */ /* 0x000fe20000010063 */
[----:B------:R-:W-:Y:S01]  /*3a20*/  FFMA.FTZ R28, R28, R50, R123 ;  /* 0x000000321c1c7223 */ /* 0x000fe2000001007b */
[----:B------:R-:W-:Y:S01]  /*3a30*/  FADD.FTZ R119, R120, R119 ;  /* 0x0000007778777221 */ /* 0x000fe20000010000 */
[----:B------:R-:W-:Y:S01]  /*3a40*/  IMAD.U32 R104, R107, 0x10000, RZ ;  /* 0x000100006b687824 */ /* 0x000fe200078e00ff */
[----:B------:R-:W-:Y:S02]  /*3a50*/  SHF.L.U32 R101, R101, 0x10, RZ ;  /* 0x0000001065657819 */ /* 0x000fe400000006ff */
[C---:B------:R-:W-:Y:S01]  /*3a60*/  PRMT R100, R114.reuse, 0x7632, R100 ;  /* 0x0000763272647816 */ /* 0x040fe20000000064 */
[----:B------:R-:W-:Y:S01]  /*3a70*/  FFMA.FTZ R110, R117, R23, R110 ;  /* 0x00000017756e7223 */ /* 0x000fe2000001006e */
[----:B------:R-:W-:Y:S02]  /*3a80*/  IMAD.U32 R31, R114, 0x10000, RZ ;  /* 0x00010000721f7824 */ /* 0x000fe400078e00ff */
[----:B------:R-:W-:Y:S01]  /*3a90*/  FFMA.FTZ R99, R102, R64, R99 ;  /* 0x0000004066637223 */ /* 0x000fe20000010063 */
[----:B------:R-:W-:Y:S01]  /*3aa0*/  FADD.FTZ R28, R28, R119 ;  /* 0x000000771c1c7221 */ /* 0x000fe20000010000 */
[----:B------:R-:W-:Y:S01]  /*3ab0*/  FFMA.FTZ R29, R104, R38, R29 ;  /* 0x00000026681d7223 */ /* 0x000fe2000001001d */
[----:B------:R-:W-:Y:S01]  /*3ac0*/  PRMT R102, R116, 0x7632, R102 ;  /* 0x0000763274667816 */ /* 0x000fe20000000066 */
[----:B------:R-:W-:Y:S01]  /*3ad0*/  FFMA.FTZ R30, R101, R49, R30 ;  /* 0x00000031651e7223 */ /* 0x000fe2000001001e */
[----:B------:R-:W-:Y:S01]  /*3ae0*/  IMAD.U32 R100, R100, 0x10000, RZ ;  /* 0x0001000064647824 */ /* 0x000fe200078e00ff */
[----:B------:R-:W-:Y:S01]  /*3af0*/  SHF.L.U32 R101, R116, 0x10, RZ ;  /* 0x0000001074657819 */ /* 0x000fe200000006ff */
[----:B------:R-:W-:Y:S01]  /*3b00*/  FFMA.FTZ R110, R31, R27, R110 ;  /* 0x0000001b1f6e7223 */ /* 0x000fe2000001006e */
[----:B------:R-:W-:Y:S01]  /*3b10*/  FADD.FTZ R103, R29, R28 ;  /* 0x0000001c1d677221 */ /* 0x000fe20000010000 */
[----:B------:R-:W-:-:S02]  /*3b20*/  IMAD.U32 R28, R102, 0x10000, RZ ;  /* 0x00010000661c7824 */ /* 0x000fc400078e00ff */
[----:B------:R-:W-:Y:S01]  /*3b30*/  FFMA.FTZ R99, R100, R60, R99 ;  /* 0x0000003c64637223 */ /* 0x000fe20000010063 */
[C---:B------:R-:W-:Y:S01]  /*3b40*/  PRMT R31, R106.reuse, 0x7632, R31 ;  /* 0x000076326a1f7816 */ /* 0x040fe2000000001f */
[----:B------:R-:W-:Y:S01]  /*3b50*/  FFMA.FTZ R110, R101, R93, R110 ;  /* 0x0000005d656e7223 */ /* 0x000fe2000001006e */
[----:B------:R-:W-:Y:S02]  /*3b60*/  IMAD.U32 R29, R106, 0x10000, RZ ;  /* 0x000100006a1d7824 */ /* 0x000fe400078e00ff */
[----:B------:R-:W-:Y:S01]  /*3b70*/  FFMA.FTZ R99, R28, R56, R99 ;  /* 0x000000381c637223 */ /* 0x000fe20000010063 */
[C---:B------:R-:W-:Y:S02]  /*3b80*/  PRMT R101, R118.reuse, 0x7632, R101 ;  /* 0x0000763276657816 */ /* 0x040fe40000000065 */
[----:B------:R-:W-:Y:S01]  /*3b90*/  SHF.L.U32 R28, R31, 0x10, RZ ;  /* 0x000000101f1c7819 */ /* 0x000fe200000006ff */
[----:B------:R-:W-:Y:S02]  /*3ba0*/  IMAD.U32 R31, R118, 0x10000, RZ ;  /* 0x00010000761f7824 */ /* 0x000fe400078e00ff */
        /* <DEDUP_REMOVED lines=8> */
[----:B------:R-:W-:Y:S01]  /*3c30*/  FMUL.FTZ R29, R30, UR13 ;  /* 0x0000000d1e1d7c20 */ /* 0x000fe20008410000 */
[----:B------:R-:W-:Y:S02]  /*3c40*/  IADD3 R30, R44, 0x1f, RZ ;  /* 0x0000001f2c1e7810 */ /* 0x000fe40007ffe0ff */
[----:B------:R-:W-:Y:S02]  /*3c50*/  I2FP.F32.S32 R28, R88 ;  /* 0x00000058001c7245 */ /* 0x000fe40000201400 */
[----:B------:R-:W-:-:S04]  /*3c60*/  SHF.R.S32.HI R99, RZ, 0x1f, R30 ;  /* 0x0000001fff637819 */ /* 0x000fc8000001141e */
[----:B------:R-:W-:Y:S01]  /*3c70*/  LEA.HI R99, R99, R30, RZ, 0x5 ;  /* 0x0000001e63637211 */ /* 0x000fe200078f28ff */
[----:B------:R-:W-:-:S03]  /*3c80*/  FFMA.FTZ R31, R28, R0, R29 ;  /* 0x000000001c1f7223 */ /* 0x000fc6000001001d */
[----:B------:R-:W-:-:S04]  /*3c90*/  SHF.R.S32.HI R28, RZ, 0x5, R99 ;  /* 0x00000005ff1c7819 */ /* 0x000fc80000011463 */
[----:B------:R-:W-:Y:S02]  /*3ca0*/  ISETP.GE.AND P2, PT, R95, R28, PT ;  /* 0x0000001c5f00720c */ /* 0x000fe40003f46270 */
[----:B------:R-:W-:Y:S02]  /*3cb0*/  FSEL R29, R31, RZ, !P0 ;  /* 0x000000ff1f1d7208 */ /* 0x000fe40004000000 */
[----:B------:R-:W-:Y:S02]  /*3cc0*/  @!P0 FMNMX.FTZ R34, R34, R31, !PT ;  /* 0x0000001f22228209 */ /* 0x000fe40007810000 */
[----:B------:R-:W-:Y:S01]  /*3cd0*/  IADD3 R88, R88, 0x80, RZ ;  /* 0x0000008058587810 */ /* 0x000fe20007ffe0ff */
[----:B------:R0:W-:Y:S02]  /*3ce0*/  STS [R48], R29 ;  /* 0x0000001d30007388 */ /* 0x0001e40000000800 */
[----:B0-----:R-:W-:-:S04]  /*3cf0*/  VIADD R48, R48, 0x200 ;  /* 0x0000020030307836 */ /* 0x001fc80000000000 */
[----:B------:R-:W-:Y:S05]  /*3d00*/  @!P2 BRA `(.L_x_17750) ;  /* 0xffffffec00aca947 */ /* 0x000fea000383ffff */
.L_x_17746:
[----:B------:R-:W-:Y:S05]  /*3d10*/  BSYNC B0 ;  /* 0x0000000000007941 */ /* 0x000fea0003800000 */
.L_x_17745:
[----:B------:R-:W0:Y:S01]  /*3d20*/  SHFL.BFLY PT, R3, R34, 0x10, 0x1f ;  /* 0x0e001f0022037f89 */ /* 0x000e2200000e0000 */
[----:B------:R-:W-:Y:S01]  /*3d30*/  IADD3 R20, R44, 0x1f, RZ ;  /* 0x0000001f2c147810 */ /* 0x000fe20007ffe0ff */
[----:B------:R-:W-:Y:S01]  /*3d40*/  BSSY B0, `(.L_x_17751) ;  /* 0x000010d000007945 */ /* 0x000fe20003800000 */
[----:B-----5:R-:W1:Y:S01]  /*3d50*/  S2R R0, SR_TID.X ;  /* 0x0000000000007919 */ /* 0x020e620000002100 */
        /* <DEDUP_REMOVED lines=13> */
[----:B0-----:R-:W-:-:S02]  /*3e30*/  FMNMX.FTZ R5, R2, R5, !PT ;  /* 0x0000000502057209 */ /* 0x001fc40007810000 */
[----:B------:R-:W-:-:S03]  /*3e40*/  @!P0 MOV R2, 0x400 ;  /* 0x0000040000028802 */ /* 0x000fc60000000f00 */
[----:B------:R-:W0:Y:S02]  /*3e50*/  SHFL.BFLY PT, R4, R5, 0x2, 0x1f ;  /* 0x0c401f0005047f89 */ /* 0x000e2400000e0000 */
[----:B------:R-:W-:-:S05]  /*3e60*/  @!P0 VIADD R2, R2, 0xa0 ;  /* 0x000000a002028836 */ /* 0x000fca0000000000 */
[----:B-1----:R-:W-:Y:S02]  /*3e70*/  @!P0 LEA R2, R7, R2, 0x18 ;  /* 0x0000000207028211 */ /* 0x002fe400078ec0ff */
[----:B0-----:R-:W-:Y:S01]  /*3e80*/  FMNMX.FTZ R6, R5, R4, !PT ;  /* 0x0000000405067209 */ /* 0x001fe20007810000 */
[----:B------:R-:W-:Y:S01]  /*3e90*/  IMAD.MOV.U32 R5, RZ, RZ, -0x800001 ;  /* 0xff7fffffff057424 */ /* 0x000fe200078e00ff */
[----:B------:R-:W-:-:S03]  /*3ea0*/  @!P1 MOV R4, 0x400 ;  /* 0x0000040000049802 */ /* 0x000fc60000000f00 */
[----:B------:R-:W0:Y:S02]  /*3eb0*/  SHFL.BFLY PT, R3, R6, 0x1, 0x1f ;  /* 0x0c201f0006037f89 */ /* 0x000e2400000e0000 */
[----:B------:R-:W-:-:S05]  /*3ec0*/  @!P1 VIADD R4, R4, 0xa0 ;  /* 0x000000a004049836 */ /* 0x000fca0000000000 */
[----:B--2---:R-:W-:Y:S02]  /*3ed0*/  @!P1 LEA R9, R9, R4, 0x18 ;  /* 0x0000000409099211 */ /* 0x004fe400078ec0ff */
[----:B0-----:R-:W-:-:S03]  /*3ee0*/  @!P0 FMNMX.FTZ R4, R6, R3, !PT ;  /* 0x0000000306048209 */ /* 0x001fc60007810000 */
[----:B------:R-:W-:Y:S01]  /*3ef0*/  @!P1 IMAD R6, R18, 0x4, R9 ;  /* 0x0000000412069824 */ /* 0x000fe200078e0209 */
[----:B------:R-:W-:Y:S02]  /*3f00*/  @!P0 LEA R3, R19, R2, 0x2 ;  /* 0x0000000213038211 */ /* 0x000fe400078e10ff */
[----:B------:R-:W-:-:S03]  /*3f10*/  SHF.R.S32.HI R9, RZ, 0x1f, R20 ;  /* 0x0000001fff097819 */ /* 0x000fc60000011414 */
[----:B------:R0:W-:Y:S01]  /*3f20*/  @!P0 STS [R3], R4 ;  /* 0x0000000403008388 */ /* 0x0001e20000000800 */
[----:B------:R-:W-:Y:S01]  /*3f30*/  LEA.HI R20, R9, R20, RZ, 0x5 ;  /* 0x0000001409147211 */ /* 0x000fe200078f28ff */
[----:B------:R-:W-:Y:S03]  /*3f40*/  BAR.SYNC.DEFER_BLOCKING 0x0 ;  /* 0x0000000000007b1d */ /* 0x000fe60000010000 */
        /* <DEDUP_REMOVED lines=18> */
[----:B------:R-:W-:-:S12]  /*4070*/  HFMA2.MMA R5, -RZ, RZ, 0, 0 ;  /* 0x00000000ff057435 */ /* 0x000fd800000001ff */
        /* <DEDUP_REMOVED lines=8> */
.L_x_17755:
        /* <DEDUP_REMOVED lines=11> */
.L_x_17754:
[----:B------:R-:W-:Y:S05]  /*41b0*/  BSYNC B1 ;  /* 0x0000000000017941 */ /* 0x000fea0003800000 */
.L_x_17753:
        /* <DEDUP_REMOVED lines=14> */
.L_x_17758:
        /* <DEDUP_REMOVED lines=100> */
.L_x_17757:
[----:B------:R-:W-:Y:S05]  /*48e0*/  BSYNC B1 ;  /* 0x0000000000017941 */ /* 0x000fea0003800000 */
.L_x_17756:
        /* <DEDUP_REMOVED lines=55> */
.L_x_17760:
[----:B------:R-:W-:Y:S05]  /*4c60*/  BSYNC B1 ;  /* 0x0000000000017941 */ /* 0x000fea0003800000 */
.L_x_17759:
        /* <DEDUP_REMOVED lines=26> */
.L_x_17752:
[----:B------:R-:W-:Y:S05]  /*4e10*/  BSYNC B0 ;  /* 0x0000000000007941 */ /* 0x000fea0003800000 */
.L_x_17751:
        /* <DEDUP_REMOVED lines=14> */
[----:B------:R-:W-:-:S05]  /*4f00*/  @!P0 LOP3.LUT R2, R2, 0x1ffffffc, RZ, 0xc0, !PT ;  /* 0x1ffffffc02028812 */ /* 0x000fca00078ec0ff */
[----:B------:R-:W-:Y:S02]  /*4f10*/  @!P0 IMAD.IADD R5, R2, 0x1, R5 ;  /* 0x0000000102058824 */ /* 0x000fe400078e0205 */
[----:B0-----:R-:W-:Y:S01]  /*4f20*/  FADD.FTZ R4, R7, R4 ;  /* 0x0000000407047221 */ /* 0x001fe20000010000 */
[----:B------:R-:W-:-:S04]  /*4f30*/  @!P2 MOV R7, 0x400 ;  /* 0x000004000007a802 */ /* 0x000fc80000000f00 */
[----:B------:R-:W0:Y:S01]  /*4f40*/  SHFL.BFLY PT, R9, R4, 0x2, 0x1f ;  /* 0x0c401f0004097f89 */ /* 0x000e2200000e0000 */
[----:B------:R-:W-:-:S05]  /*4f50*/  @!P2 VIADD R7, R7, 0xa0 ;  /* 0x000000a00707a836 */ /* 0x000fca0000000000 */
        /* <DEDUP_REMOVED lines=31> */
.L_x_17765:
        /* <DEDUP_REMOVED lines=8> */
.L_x_17764:
[----:B------:R-:W-:Y:S05]  /*51d0*/  BSYNC B1 ;  /* 0x0000000000017941 */ /* 0x000fea0003800000 */
.L_x_17763:
        /* <DEDUP_REMOVED lines=14> */
.L_x_17768:
        /* <DEDUP_REMOVED lines=52> */
.L_x_17767:
[----:B------:R-:W-:Y:S05]  /*5600*/  BSYNC B1 ;  /* 0x0000000000017941 */ /* 0x000fea0003800000 */
.L_x_17766:
        /* <DEDUP_REMOVED lines=31> */
.L_x_17770:
[----:B------:R-:W-:Y:S05]  /*5800*/  BSYNC B1 ;  /* 0x0000000000017941 */ /* 0x000fea0003800000 */
.L_x_17769:
        /* <DEDUP_REMOVED lines=14> */
.L_x_17762:
[----:B------:R-:W-:Y:S05]  /*58f0*/  BSYNC B0 ;  /* 0x0000000000007941 */ /* 0x000fea0003800000 */
.L_x_17761:
[----:B------:R-:W-:Y:S01]  /*5900*/  SHF.R.S32.HI R20, RZ, 0x5, R20 ;  /* 0x00000005ff147819 */ /* 0x000fe20000011414 */
[----:B------:R-:W-:Y:S03]  /*5910*/  BAR.SYNC.DEFER_BLOCKING 0x0 ;  /* 0x0000000000007b1d */ /* 0x000fe60000010000 */
[----:B------:R-:W-:-:S03]  /*5920*/  ISETP.GE.AND P0, PT, R19, R20, PT ;  /* 0x000000141300720c */ /* 0x000fc60003f06270 */
[----:B------:R-:W-:Y:S01]  /*5930*/  ULDC UR8, c[0x0][0x25c] ;  /* 0x0000970000087ab9 */ /* 0x000fe20000000800 */
[----:B------:R-:W-:Y:S09]  /*5940*/  BSSY B0, `(.L_x_17771) ;  /* 0x00002e0000007945 */ /* 0x000ff20003800000 */
[----:B------:R-:W-:Y:S05]  /*5950*/  @!P0 BRA `(.L_x_17772) ;  /* 0x00000000001c8947 */ /* 0x000fea0003800000 */
[----:B------:R-:W-:Y:S01]  /*5960*/  IMAD.MOV.U32 R21, RZ, RZ, RZ ;  /* 0x000000ffff157224 */ /* 0x000fe200078e00ff */
[----:B------:R-:W-:Y:S02]  /*5970*/  CS2R R22, SRZ ;  /* 0x0000000000167805 */ /* 0x000fe4000001ff00 */
[----:B------:R-:W-:Y:S02]  /*5980*/  CS2R R24, SRZ ;  /* 0x0000000000187805 */ /* 0x000fe4000001ff00 */
[----:B------:R-:W-:Y:S02]  /*5990*/  CS2R R26, SRZ ;  /* 0x00000000001a7805 */ /* 0x000fe4000001ff00 */
[----:B------:R-:W-:Y:S01]  /*59a0*/  CS2R R30, SRZ ;  /* 0x00000000001e7805 */ /* 0x000fe2000001ff00 */
[----:B------:R-:W-:Y:S01]  /*59b0*/  IMAD.MOV.U32 R32, RZ, RZ, RZ ;  /* 0x000000ffff207224 */ /* 0x000fe200078e00ff */
[----:B------:R-:W-:Y:S06]  /*59c0*/  BRA `(.L_x_17773) ;  /* 0x0000002c005c7947 */ /* 0x000fec0003800000 */
.L_x_17772:
[----:B-1----:R-:W-:Y:S01]  /*59d0*/  SHF.R.S32.HI R3, RZ, 0x1f, R19 ;  /* 0x0000001fff037819 */ /* 0x002fe20000011413 */
[----:B------:R-:W-:Y:S01]  /*59e0*/  ULDC.64 UR6, c[0x0][0x238] ;  /* 0x00008e0000067ab9 */ /* 0x000fe20000000a00 */
[C---:B0-----:R-:W-:Y:S01]  /*59f0*/  IADD3 R2, P0, R19.reuse, R46, RZ ;  /* 0x0000002e13027210 */ /* 0x041fe20007f1e0ff */
[----:B------:R-:W0:Y:S01]  /*5a00*/  S2UR UR5, SR_CgaCtaId ;  /* 0x00000000000579c3 */ /* 0x000e220000008800 */
[----:B------:R-:W-:Y:S01]  /*5a10*/  UMOV UR4, 0x400 ;  /* 0x0000040000047882 */ /* 0x000fe20000000000 */
[----:B------:R-:W-:Y:S01]  /*5a20*/  HFMA2.MMA R21, -RZ, RZ, 0, 0 ;  /* 0x00000000ff157435 */ /* 0x000fe200000001ff */
[----:B------:R-:W-:Y:S01]  /*5a30*/  LEA.HI.X.SX32 R3, R46, R3, 0x1, P0 ;  /* 0x000000032e037211 */ /* 0x000fe200000f0eff */
[----:B------:R-:W-:Y:S01]  /*5a40*/  UIADD3 UR4, UR4, 0xc0, URZ ;  /* 0x000000c004047890 */ /* 0x000fe2000fffe03f */
[C---:B------:R-:W-:Y:S01]  /*5a50*/  LEA R28, P0, R2.reuse, UR6, 0x2 ;  /* 0x00000006021c7c11 */ /* 0x040fe2000f8010ff */
[----:B------:R-:W-:Y:S01]  /*5a60*/  ULDC UR6, c[0x0][0x260] ;  /* 0x0000980000067ab9 */ /* 0x000fe20000000800 */
[----:B------:R-:W-:Y:S01]  /*5a70*/  IADD3 R83, -R19, -0x1, R20 ;  /* 0xffffffff13537810 */ /* 0x000fe20007ffe114 */
[----:B------:R-:W1:Y:S01]  /*5a80*/  LDC R34, c[0x0][0x25c] ;  /* 0x00009700ff227b82 */ /* 0x000e620000000800 */
[----:B------:R-:W-:Y:S01]  /*5a90*/  LEA.HI.X R29, R2, UR7, R3, 0x2, P0 ;  /* 0x00000007021d7c11 */ /* 0x000fe200080f1403 */
[----:B------:R-:W-:Y:S01]  /*5aa0*/  IMAD R2, R45, UR6, RZ ;  /* 0x000000062d027c24 */ /* 0x000fe2000f8e02ff */
[----:B------:R-:W-:-:S02]  /*5ab0*/  SHF.R.S32.HI R3, RZ, 0x1f, R18 ;  /* 0x0000001fff037819 */ /* 0x000fc40000011412 */
[----:B------:R-:W-:Y:S02]  /*5ac0*/  CS2R R22, SRZ ;  /* 0x0000000000167805 */ /* 0x000fe4000001ff00 */
[----:B------:R-:W-:Y:S02]  /*5ad0*/  CS2R R24, SRZ ;  /* 0x0000000000187805 */ /* 0x000fe4000001ff00 */
[----:B------:R-:W-:Y:S02]  /*5ae0*/  CS2R R26, SRZ ;  /* 0x00000000001a7805 */ /* 0x000fe4000001ff00 */
[----:B------:R-:W-:Y:S02]  /*5af0*/  LEA.HI R3, R3, R18, RZ, 0x2 ;  /* 0x0000001203037211 */ /* 0x000fe400078f10ff */
[----:B------:R-:W-:Y:S01]  /*5b00*/  CS2R R30, SRZ ;  /* 0x00000000001e7805 */ /* 0x000fe2000001ff00 */
[----:B------:R-:W-:Y:S01]  /*5b10*/  IMAD.MOV.U32 R32, RZ, RZ, RZ ;  /* 0x000000ffff207224 */ /* 0x000fe200078e00ff */
[----:B------:R-:W-:-:S02]  /*5b20*/  MOV R33, R19 ;  /* 0x0000001300217202 */ /* 0x000fc40000000f00 */
[C---:B------:R-:W-:Y:S01]  /*5b30*/  LOP3.LUT R5, R3.reuse, 0xfffffffc, RZ, 0xc0, !PT ;  /* 0xfffffffc03057812 */ /* 0x040fe200078ec0ff */
[----:B------:R-:W-:-:S03]  /*5b40*/  IMAD.SHL.U32 R3, R3, 0x8, RZ ;  /* 0x0000000803037824 */ /* 0x000fc600078e00ff */
[----:B------:R-:W-:Y:S01]  /*5b50*/  IADD3 R4, R18, -R5, RZ ;  /* 0x8000000512047210 */ /* 0x000fe20007ffe0ff */
[----:B0-----:R-:W-:Y:S01]  /*5b60*/  ULEA UR4, UR5, UR4, 0x18 ;  /* 0x0000000405047291 */ /* 0x001fe2000f8ec03f */
[----:B------:R-:W-:-:S03]  /*5b70*/  LOP3.LUT R3, R3, 0xffffffe0, RZ, 0xc0, !PT ;  /* 0xffffffe003037812 */ /* 0x000fc600078ec0ff */
[C---:B------:R-:W-:Y:S02]  /*5b80*/  IMAD R36, R19.reuse, 0x4, R4 ;  /* 0x0000000413247824 */ /* 0x040fe400078e0204 */
[----:B------:R-:W-:Y:S01]  /*5b90*/  IMAD.SHL.U32 R4, R4, 0x8, RZ ;  /* 0x0000000804047824 */ /* 0x000fe200078e00ff */
[----:B-1----:R-:W-:Y:S02]  /*5ba0*/  SHF.R.S32.HI R34, RZ, 0x1f, R34 ;  /* 0x0000001fff227819 */ /* 0x002fe40000011422 */
[----:B------:R-:W-:Y:S01]  /*5bb0*/  LEA R36, R36, UR4, 0x5 ;  /* 0x0000000424247c11 */ /* 0x000fe2000f8e28ff */
[----:B------:R-:W-:Y:S01]  /*5bc0*/  IMAD.IADD R35, R4, 0x1, R3 ;  /* 0x0000000104237824 */ /* 0x000fe200078e0203 */
[----:B------:R-:W-:Y:S01]  /*5bd0*/  SHF.R.S32.HI R3, RZ, 0x1f, R2 ;  /* 0x0000001fff037819 */ /* 0x000fe20000011402 */
[----:B------:R-:W-:Y:S01]  /*5be0*/  IMAD R37, R19, 0x20, R4 ;  /* 0x0000002013257824 */ /* 0x000fe200078e0204 */
        /* <DEDUP_REMOVED lines=9> */
.L_x_17794:
[----:B------:R-:W2:Y:S01]  /*5c80*/  LDG.E.CONSTANT R7, desc[UR10][R28.64] ;  /* 0x0000000a1c077981 */ /* 0x000ea2000c1e9900 */
[----:B------:R-:W0:Y:S01]  /*5c90*/  LDC.64 R14, c[0x0][0x228] ;  /* 0x00008a00ff0e7b82 */ /* 0x000e220000000a00 */
[----:B--2---:R-:W-:-:S05]  /*5ca0*/  SHF.R.S32.HI R4, RZ, 0x1f, R7 ;  /* 0x0000001fff047819 */ /* 0x004fca0000011407 */
[----:B------:R-:W-:Y:S02]  /*5cb0*/  IMAD R6, R4, UR8, RZ ;  /* 0x0000000804067c24 */ /* 0x000fe4000f8e02ff */
[----:B------:R-:W-:-:S04]  /*5cc0*/  IMAD.WIDE.U32 R4, R7, UR8, R2 ;  /* 0x0000000807047c25 */ /* 0x000fc8000f8e0002 */
[----:B------:R-:W-:Y:S01]  /*5cd0*/  IMAD R11, R7, R34, R6 ;  /* 0x00000022070b7224 */ /* 0x000fe200078e0206 */
[-C--:B------:R-:W-:Y:S02]  /*5ce0*/  IADD3 R7, P2, R38, R4.reuse, RZ ;  /* 0x0000000426077210 */ /* 0x080fe40007f5e0ff */
[-C--:B------:R-:W-:Y:S02]  /*5cf0*/  IADD3 R6, P4, R39, R4.reuse, RZ ;  /* 0x0000000427067210 */ /* 0x080fe40007f9e0ff */
[----:B------:R-:W-:Y:S02]  /*5d00*/  IADD3 R48, R5, R11, RZ ;  /* 0x0000000b05307210 */ /* 0x000fe40007ffe0ff */
[----:B------:R-:W-:Y:S02]  /*5d10*/  IADD3 R9, P0, R35, R4, RZ ;  /* 0x0000000423097210 */ /* 0x000fe40007f1e0ff */
[-C--:B0-----:R-:W-:Y:S02]  /*5d20*/  LEA R62, P3, R7, R14.reuse, 0x1 ;  /* 0x0000000e073e7211 */ /* 0x081fe400078608ff */
[----:B------:R-:W-:-:S02]  /*5d30*/  LEA R66, P5, R6, R14, 0x1 ;  /* 0x0000000e06427211 */ /* 0x000fc400078a08ff */
[-C--:B------:R-:W-:Y:S02]  /*5d40*/  LEA.HI.X.SX32 R8, R38, R48.reuse, 0x1, P2 ;  /* 0x0000003026087211 */ /* 0x080fe400010f0eff */
[----:B------:R-:W-:Y:S02]  /*5d50*/  LEA.HI.X.SX32 R5, R39, R48, 0x1, P4 ;  /* 0x0000003027057211 */ /* 0x000fe400020f0eff */
[----:B------:R-:W-:Y:S02]  /*5d60*/  LEA R12, P1, R9, R14, 0x1 ;  /* 0x0000000e090c7211 */ /* 0x000fe400078208ff */
[----:B------:R-:W-:Y:S02]  /*5d70*/  LEA.HI.X.SX32 R10, R35, R48, 0x1, P0 ;  /* 0x00000030230a7211 */ /* 0x000fe400000f0eff */
[-C--:B------:R-:W-:Y:S02]  /*5d80*/  LEA.HI.X R63, R7, R15.reuse, R8, 0x1, P3 ;  /* 0x0000000f073f7211 */ /* 0x080fe400018f0c08 */
[----:B------:R-:W-:-:S02]  /*5d90*/  LEA.HI.X R67, R6, R15, R5, 0x1, P5 ;  /* 0x0000000f06437211 */ /* 0x000fc400028f0c05 */
[-C--:B------:R-:W-:Y:S01]  /*5da0*/  IADD3 R6, P3, R41, R4.reuse, RZ ;  /* 0x0000000429067210 */ /* 0x080fe20007f7e0ff */
[----:B------:R-:W5:Y:S01]  /*5db0*/  LDG.E.CONSTANT R49, desc[UR10][R62.64+0x8] ;  /* 0x0000080a3e317981 */ /* 0x000f62000c1e9900 */
[----:B------:R-:W-:Y:S02]  /*5dc0*/  IADD3 R11, P2, R40, R4, RZ ;  /* 0x00000004280b7210 */ /* 0x000fe40007f5e0ff */
[----:B------:R-:W-:Y:S01]  /*5dd0*/  LEA.HI.X R13, R9, R15, R10, 0x1, P1 ;  /* 0x0000000f090d7211 */ /* 0x000fe200008f0c0a */
[----:B------:R-:W5:Y:S01]  /*5de0*/  LDG.E.CONSTANT R53, desc[UR10][R66.64] ;  /* 0x0000000a42357981 */ /* 0x000f62000c1e9900 */
[----:B------:R-:W-:Y:S02]  /*5df0*/  LEA R8, P5, R6, R14, 0x1 ;  /* 0x0000000e06087211 */ /* 0x000fe400078a08ff */
[----:B------:R-:W-:Y:S01]  /*5e00*/  LEA.HI.X.SX32 R9, R41, R48, 0x1, P3 ;  /* 0x0000003029097211 */ /* 0x000fe200018f0eff */
[----:B------:R-:W5:Y:S01]  /*5e10*/  LDG.E.CONSTANT R51, desc[UR10][R66.64+0x4] ;  /* 0x0000040a42337981 */ /* 0x000f62000c1e9900 */
[----:B------:R-:W-:-:S02]  /*5e20*/  IADD3 R7, P1, R42, R4, RZ ;  /* 0x000000042a077210 */ /* 0x000fc40007f3e0ff */
[----:B------:R-:W-:Y:S01]  /*5e30*/  IADD3 R5, P0, R43, R4, RZ ;  /* 0x000000042b057210 */ /* 0x000fe20007f1e0ff */
[----:B------:R-:W5:Y:S01]  /*5e40*/  LDG.E.CONSTANT R80, desc[UR10][R12.64+0x200] ;  /* 0x0002000a0c507981 */ /* 0x000f62000c1e9900 */
[----:B------:R-:W-:Y:S02]  /*5e50*/  LEA R10, P4, R11, R14, 0x1 ;  /* 0x0000000e0b0a7211 */ /* 0x000fe400078808ff */
[----:B------:R-:W-:Y:S01]  /*5e60*/  LEA.HI.X.SX32 R16, R40, R48, 0x1, P2 ;  /* 0x0000003028107211 */ /* 0x000fe200010f0eff */
[----:B------:R-:W5:Y:S01]  /*5e70*/  LDG.E.CONSTANT R82, desc[UR10][R12.64+0x204] ;  /* 0x0002040a0c527981 */ /* 0x000f62000c1e9900 */
[-C--:B------:R-:W-:Y:S02]  /*5e80*/  IADD3 R17, P3, R45, R4.reuse, RZ ;  /* 0x000000042d117210 */ /* 0x080fe40007f7e0ff */
[----:B------:R-:W-:Y:S01]  /*5e90*/  IADD3 R47, P2, R46, R4, RZ ;  /* 0x000000042e2f7210 */ /* 0x000fe20007f5e0ff */
[----:B------:R-:W5:Y:S01]  /*5ea0*/  LDG.E.CONSTANT R81, desc[UR10][R12.64+0x208] ;  /* 0x0002080a0c517981 */ /* 0x000f62000c1e9900 */
[----:B------:R-:W-:-:S02]  /*5eb0*/  LEA.HI.X R9, R6, R15, R9, 0x1, P5 ;  /* 0x0000000f06097211 */ /* 0x000fc400028f0c09 */
[-C--:B------:R-:W-:Y:S01]  /*5ec0*/  LEA R6, P6, R7, R14.reuse, 0x1 ;  /* 0x0000000e07067211 */ /* 0x080fe200078c08ff */
[----:B------:R-:W5:Y:S01]  /*5ed0*/  LDG.E.CONSTANT R79, desc[UR10][R12.64+0x20c] ;  /* 0x00020c0a0c4f7981 */ /* 0x000f62000c1e9900 */
[----:B------:R-:W-:Y:S02]  /*5ee0*/  LEA R4, P5, R5, R14, 0x1 ;  /* 0x0000000e05047211 */ /* 0x000fe400078a08ff */
[-C--:B------:R-:W-:Y:S01]  /*5ef0*/  LEA.HI.X.SX32 R54, R42, R48.reuse, 0x1, P1 ;  /* 0x000000302a367211 */ /* 0x080fe200008f0eff */
[----:B------:R-:W5:Y:S01]  /*5f00*/  LDG.E.CONSTANT R59, desc[UR10][R8.64] ;  /* 0x0000000a083b7981 */ /* 0x000f62000c1e9900 */
[-C--:B------:R-:W-:Y:S02]  /*5f10*/  LEA.HI.X.SX32 R52, R43, R48.reuse, 0x1, P0 ;  /* 0x000000302b347211 */ /* 0x080fe400000f0eff */
[----:B------:R-:W-:Y:S01]  /*5f20*/  LEA.HI.X R11, R11, R15, R16, 0x1, P4 ;  /* 0x0000000f0b0b7211 */ /* 0x000fe200020f0c10 */
[----:B------:R-:W5:Y:S01]  /*5f30*/  LDG.E.CONSTANT R60, desc[UR10][R8.64+0x4] ;  /* 0x0000040a083c7981 */ /* 0x000f62000c1e9900 */
[----:B------:R-:W-:-:S02]  /*5f40*/  LEA.HI.X.SX32 R50, R45, R48, 0x1, P3 ;  /* 0x000000302d327211 */ /* 0x000fc400018f0eff */
[----:B------:R-:W-:Y:S01]  /*5f50*/  LEA R16, P4, R17, R14, 0x1 ;  /* 0x0000000e11107211 */ /* 0x000fe200078808ff */
[----:B------:R-:W5:Y:S01]  /*5f60*/  LDG.E.CONSTANT R55, desc[UR10][R10.64] ;  /* 0x0000000a0a377981 */ /* 0x000f62000c1e9900 */
[----:B------:R-:W-:Y:S02]  /*5f70*/  LEA.HI.X.SX32 R48, R46, R48, 0x1, P2 ;  /* 0x000000302e307211 */ /* 0x000fe400010f0eff */
        /* <DEDUP_REMOVED lines=21> */
[----:B------:R-:W5:Y:S04]  /*60d0*/  LDG.E.CONSTANT R61, desc[UR10][R8.64+0x8] ;  /* 0x0000080a083d7981 */ /* 0x000f68000c1e9900 */
[----:B------:R1:W5:Y:S04]  /*60e0*/  LDG.E.CONSTANT R64, desc[UR10][R8.64+0xc] ;  /* 0x00000c0a08407981 */ /* 0x000368000c1e9900 */
[----:B0-----:R-:W0:Y:S04]  /*60f0*/  LDS.128 R4, [R36+-0x10] ;  /* 0xfffff00024047984 */ /* 0x001e280000000c00 */
[----:B------:R-:W5:Y:S04]  /*6100*/  LDG.E.CONSTANT R71, desc[UR10][R16.64] ;  /* 0x0000000a10477981 */ /* 0x000f68000c1e9900 */
[----:B-1----:R-:W1:Y:S04]  /*6110*/  LDS.128 R8, [R36] ;  /* 0x0000000024087984 */ /* 0x002e680000000c00 */
[----:B------:R-:W5:Y:S04]  /*6120*/  LDG.E.CONSTANT R72, desc[UR10][R16.64+0x4] ;  /* 0x0000040a10487981 */ /* 0x000f68000c1e9900 */
[----:B------:R-:W5:Y:S04]  /*6130*/  LDG.E.CONSTANT R73, desc[UR10][R16.64+0x8] ;  /* 0x0000080a10497981 */ /* 0x000f68000c1e9900 */
[----:B------:R1:W5:Y:S04]  /*6140*/  LDG.E.CONSTANT R74, desc[UR10][R16.64+0xc] ;  /* 0x00000c0a104a7981 */ /* 0x000368000c1e9900 */
[----:B------:R-:W5:Y:S04]  /*6150*/  LDG.E.CONSTANT R75, desc[UR10][R14.64] ;  /* 0x0000000a0e4b7981 */ /* 0x000f68000c1e9900 */
[----:B------:R-:W5:Y:S04]  /*6160*/  LDG.E.CONSTANT R76, desc[UR10][R14.64+0x4] ;  /* 0x0000040a0e4c7981 */ /* 0x000f68000c1e9900 */
[----:B------:R-:W5:Y:S04]  /*6170*/  LDG.E.CONSTANT R77, desc[UR10][R14.64+0x8] ;  /* 0x0000080a0e4d7981 */ /* 0x000f68000c1e9900 */
[----:B------:R2:W5:Y:S01]  /*6180*/  LDG.E.CONSTANT R78, desc[UR10][R14.64+0xc] ;  /* 0x00000c0a0e4e7981 */ /* 0x000562000c1e9900 */
[----:B0-----:R-:W-:-:S02]  /*6190*/  F2FP.BF16.F32.PACK_AB R4, R5, R4 ;  /* 0x000000040504723e */ /* 0x001fc400000010ff */
[----:B------:R-:W-:Y:S02]  /*61a0*/  F2FP.BF16.F32.PACK_AB R5, R7, R6 ;  /* 0x000000060705723e */ /* 0x000fe400000010ff */
[----:B------:R0:W5:Y:S01]  /*61b0*/  LDG.E.CONSTANT R7, desc[UR10][R12.64] ;  /* 0x0000000a0c077981 */ /* 0x000162000c1e9900 */
[----:B-1----:R-:W-:Y:S02]  /*61c0*/  F2FP.BF16.F32.PACK_AB R16, R9, R8 ;  /* 0x000000080910723e */ /* 0x002fe400000010ff */
[----:B--2---:R-:W-:Y:S01]  /*61d0*/  F2FP.BF16.F32.PACK_AB R14, R11, R10 ;  /* 0x0000000a0b0e723e */ /* 0x004fe200000010ff */
[----:B------:R0:W5:Y:S04]  /*61e0*/  LDG.E.CONSTANT R8, desc[UR10][R12.64+0x4] ;  /* 0x0000040a0c087981 */ /* 0x000168000c1e9900 */
[----:B------:R0:W5:Y:S04]  /*61f0*/  LDG.E.CONSTANT R9, desc[UR10][R12.64+0x8] ;  /* 0x0000080a0c097981 */ /* 0x000168000c1e9900 */
[----:B------:R0:W5:Y:S01]  /*6200*/  LDG.E.CONSTANT R10, desc[UR10][R12.64+0xc] ;  /* 0x00000c0a0c0a7981 */ /* 0x000162000c1e9900 */
[----:B------:R-:W-:Y:S01]  /*6210*/  ISETP.NE.AND P0, PT, R83, RZ, PT ;  /* 0x000000ff5300720c */ /* 0x000fe20003f05270 */
[----:B------:R-:W-:-:S12]  /*6220*/  BSSY B1, `(.L_x_17774) ;  /* 0x0000020000017945 */ /* 0x000fd80003800000 */
[----:B0-----:R-:W-:Y:S05]  /*6230*/  @P0 BRA `(.L_x_17775) ;  /* 0x0000000000780947 */ /* 0x001fea0003800000 */
[C---:B------:R-:W-:Y:S01]  /*6240*/  VIADD R11, R37.reuse, 0x2 ;  /* 0x00000002250b7836 */ /* 0x040fe20000000000 */
[CC--:B------:R-:W-:Y:S01]  /*6250*/  ISETP.GE.AND P5, PT, R37.reuse, R44.reuse, PT ;  /* 0x0000002c2500720c */ /* 0x0c0fe20003fa6270 */
[C---:B------:R-:W-:Y:S01]  /*6260*/  VIADD R15, R37.reuse, 0x5 ;  /* 0x00000005250f7836 */ /* 0x040fe20000000000 */
[----:B-----5:R-:W-:Y:S01]  /*6270*/  PRMT R6, R8, 0x7632, R6 ;  /* 0x0000763208067816 */ /* 0x020fe20000000006 */
[----:B------:R-:W-:Y:S01]  /*6280*/  VIADD R13, R37, 0x3 ;  /* 0x00000003250d7836 */ /* 0x000fe20000000000 */
[-C--:B------:R-:W-:Y:S01]  /*6290*/  ISETP.GE.AND P1, PT, R11, R44.reuse, PT ;  /* 0x0000002c0b00720c */ /* 0x080fe20003f26270 */
[----:B------:R-:W-:Y:S01]  /*62a0*/  VIADD R17, R37, 0x6 ;  /* 0x0000000625117836 */ /* 0x000fe20000000000 */
[----:B------:R-:W-:Y:S02]  /*62b0*/  ISETP.GE.AND P3, PT, R15, R44, PT ;  /* 0x0000002c0f00720c */ /* 0x000fe40003f66270 */
[C---:B------:R-:W-:Y:S02]  /*62c0*/  IADD3 R15, R37.reuse, 0x7, RZ ;  /* 0x00000007250f7810 */ /* 0x040fe40007ffe0ff */
[----:B------:R-:W-:-:S02]  /*62d0*/  IADD3 R11, R37, 0x4, RZ ;  /* 0x00000004250b7810 */ /* 0x000fc40007ffe0ff */
[-C--:B------:R-:W-:Y:S02]  /*62e0*/  ISETP.GE.AND P6, PT, R13, R44.reuse, PT ;  /* 0x0000002c0d00720c */ /* 0x080fe40003fc6270 */
[----:B------:R-:W-:Y:S02]  /*62f0*/  SEL R13, R8, RZ, !P1 ;  /* 0x000000ff080d7207 */ /* 0x000fe40004800000 */
[-C--:B------:R-:W-:Y:S02]  /*6300*/  ISETP.GE.AND P1, PT, R15, R44.reuse, PT ;  /* 0x0000002c0f00720c */ /* 0x080fe40003f26270 */
[-C--:B------:R-:W-:Y:S01]  /*6310*/  ISETP.GE.AND P4, PT, R11, R44.reuse, PT ;  /* 0x0000002c0b00720c */ /* 0x080fe20003f86270 */
[----:B------:R-:W-:Y:S01]  /*6320*/  VIADD R11, R37, 0x1 ;  /* 0x00000001250b7836 */ /* 0x000fe20000000000 */
        /* <DEDUP_REMOVED lines=15> */
.L_x_17775:
[----:B------:R-:W-:Y:S05]  /*6420*/  BSYNC B1 ;  /* 0x0000000000017941 */ /* 0x000fea0003800000 */
.L_x_17774:
[----:B-----5:R-:W-:Y:S01]  /*6430*/  HFMA2.MMA.BF16_V2 R12, R5, R8, -RZ ;  /* 0x00000008050c7235 */ /* 0x020fe200003000ff */
[----:B------:R-:W-:Y:S01]  /*6440*/  HMUL2.BF16_V2 R11, R4, R7 ;  /* 0x00000007040b7232 */ /* 0x000fe20000200000 */
[----:B------:R-:W-:Y:S01]  /*6450*/  MOV R7, R14 ;  /* 0x0000000e00077202 */ /* 0x000fe20000000f00 */
[----:B------:R-:W-:Y:S01]  /*6460*/  IMAD.MOV.U32 R6, RZ, RZ, R16 ;  /* 0x000000ffff067224 */ /* 0x000fe200078e0010 */
[----:B------:R-:W-:Y:S02]  /*6470*/  BSSY B1, `(.L_x_17776) ;  /* 0x0000038000017945 */ /* 0x000fe40003800000 */
[C---:B------:R-:W-:Y:S02]  /*6480*/  PRMT R8, R11.reuse, 0x7610, R8 ;  /* 0x000076100b087816 */ /* 0x040fe40000000008 */
[----:B------:R-:W-:Y:S01]  /*6490*/  HMUL2.BF16_V2 R13, R6, R9 ;  /* 0x00000009060d7232 */ /* 0x000fe20000200000 */
[----:B------:R-:W-:Y:S01]  /*64a0*/  HFMA2.MMA.BF16_V2 R14, R7, R10, -RZ ;  /* 0x0000000a070e7235 */ /* 0x000fe200003000ff */
[----:B------:R-:W-:Y:S01]  /*64b0*/  PRMT R9, R11, 0x7632, R9 ;  /* 0x000076320b097816 */ /* 0x000fe20000000009 */
[----:B------:R-:W-:Y:S01]  /*64c0*/  IMAD.U32 R15, R8, 0x10000, RZ ;  /* 0x00010000080f7824 */ /* 0x000fe200078e00ff */
[----:B------:R-:W-:-:S02]  /*64d0*/  PRMT R10, R12, 0x7610, R10 ;  /* 0x000076100c0a7816 */ /* 0x000fc4000000000a */
[----:B------:R-:W-:Y:S01]  /*64e0*/  PRMT R11, R12, 0x7632, R11 ;  /* 0x000076320c0b7816 */ /* 0x000fe2000000000b */
[----:B------:R-:W-:Y:S01]  /*64f0*/  IMAD.U32 R16, R9, 0x10000, RZ ;  /* 0x0001000009107824 */ /* 0x000fe200078e00ff */
[C---:B------:R-:W-:Y:S02]  /*6500*/  PRMT R12, R13.reuse, 0x7610, R12 ;  /* 0x000076100d0c7816 */ /* 0x040fe4000000000c */
[----:B------:R-:W-:Y:S01]  /*6510*/  PRMT R13, R13, 0x7632, R13 ;  /* 0x000076320d0d7816 */ /* 0x000fe2000000000d */
[----:B------:R-:W-:Y:S01]  /*6520*/  IMAD.U32 R11, R11, 0x10000, RZ ;  /* 0x000100000b0b7824 */ /* 0x000fe200078e00ff */
[----:B------:R-:W-:Y:S01]  /*6530*/  SHF.L.U32 R10, R10, 0x10, RZ ;  /* 0x000000100a0a7819 */ /* 0x000fe200000006ff */
[----:B------:R-:W-:Y:S01]  /*6540*/  IMAD.U32 R12, R12, 0x10000, RZ ;  /* 0x000100000c0c7824 */ /* 0x000fe200078e00ff */
[----:B------:R-:W-:Y:S01]  /*6550*/  PRMT R8, R14, 0x7632, R8 ;  /* 0x000076320e087816 */ /* 0x000fe20000000008 */
[----:B------:R-:W-:Y:S01]  /*6560*/  FADD.FTZ R15, R15, R16 ;  /* 0x000000100f0f7221 */ /* 0x000fe20000010000 */
[----:B------:R-:W-:Y:S01]  /*6570*/  SHF.L.U32 R13, R13, 0x10, RZ ;  /* 0x000000100d0d7819 */ /* 0x000fe200000006ff */
[----:B------:R-:W-:Y:S01]  /*6580*/  FADD.FTZ R10, R10, R11 ;  /* 0x0000000b0a0a7221 */ /* 0x000fe20000010000 */
[----:B------:R-:W-:-:S02]  /*6590*/  IMAD.U32 R14, R14, 0x10000, RZ ;  /* 0x000100000e0e7824 */ /* 0x000fc400078e00ff */
[----:B------:R-:W-:Y:S02]  /*65a0*/  IMAD.U32 R9, R8, 0x10000, RZ ;  /* 0x0001000008097824 */ /* 0x000fe400078e00ff */
[----:B------:R-:W-:Y:S01]  /*65b0*/  FADD.FTZ R13, R12, R13 ;  /* 0x0000000d0c0d7221 */ /* 0x000fe20000010000 */
[----:B------:R-:W-:Y:S01]  /*65c0*/  FADD.FTZ R10, R15, R10 ;  /* 0x0000000a0f0a7221 */ /* 0x000fe20000010000 */
[----:B------:R-:W-:-:S03]  /*65d0*/  FADD.FTZ R9, R14, R9 ;  /* 0x000000090e097221 */ /* 0x000fc60000010000 */
[----:B------:R-:W-:-:S04]  /*65e0*/  FADD.FTZ R10, R10, R13 ;  /* 0x0000000d0a0a7221 */ /* 0x000fc80000010000 */
        /* <DEDUP_REMOVED lines=22> */
[----:B------:R-:W-:Y:S02]  /*6750*/  PRMT R8, R80, 0x7632, R8 ;  /* 0x0000763250087816 */ /* 0x000fe40000000008 */
[----:B------:R-:W-:-:S02]  /*6760*/  SEL R12, R79, RZ, !P2 ;  /* 0x000000ff4f0c7207 */ /* 0x000fc40005000000 */
[----:B------:R-:W-:Y:S02]  /*6770*/  SEL R81, R81, RZ, !P4 ;  /* 0x000000ff51517207 */ /* 0x000fe40006000000 */
[----:B------:R-:W-:Y:S02]  /*6780*/  SEL R10, R10, RZ, !P3 ;  /* 0x000000ff0a0a7207 */ /* 0x000fe40005800000 */
[----:B------:R-:W-:Y:S02]  /*6790*/  SEL R11, R8, RZ, !P6 ;  /* 0x000000ff080b7207 */ /* 0x000fe40007000000 */
[----:B------:R-:W-:Y:S02]  /*67a0*/  @P1 PRMT R79, R12, 0x5410, RZ ;  /* 0x000054100c4f1816 */ /* 0x000fe400000000ff */
[----:B------:R-:W-:Y:S02]  /*67b0*/  PRMT R82, R13, 0x5410, R82 ;  /* 0x000054100d527816 */ /* 0x000fe40000000052 */
[----:B------:R-:W-:-:S02]  /*67c0*/  PRMT R81, R81, 0x5410, R10 ;  /* 0x0000541051517816 */ /* 0x000fc4000000000a */
[----:B------:R-:W-:Y:S02]  /*67d0*/  @!P1 PRMT R79, R12, 0x7610, R79 ;  /* 0x000076100c4f9816 */ /* 0x000fe4000000004f */
[----:B------:R-:W-:-:S07]  /*67e0*/  PRMT R80, R80, 0x5410, R11 ;  /* 0x0000541050507816 */ /* 0x000fce000000000b */
.L_x_17777:
[----:B------:R-:W-:Y:S05]  /*67f0*/  BSYNC B1 ;  /* 0x0000000000017941 */ /* 0x000fea0003800000 */
.L_x_17776:
        /* <DEDUP_REMOVED lines=17> */
[----:B------:R-:W-:Y:S02]  /*6910*/  ISETP.GE.AND P3, PT, R81, R44, PT ;  /* 0x0000002c5100720c */ /* 0x000fe40003f66270 */
        /* <DEDUP_REMOVED lines=21> */
.L_x_17779:
[----:B------:R-:W-:Y:S05]  /*6a70*/  BSYNC B1 ;  /* 0x0000000000017941 */ /* 0x000fea0003800000 */
.L_x_17778:
        /* <DEDUP_REMOVED lines=36> */
[----:B------:R-:W-:Y:S02]  /*6cc0*/  FADD.FTZ R13, R10, R13 ;  /* 0x0000000d0a0d7221 */ /* 0x000fe40000010000 */
        /* <DEDUP_REMOVED lines=12> */
[----:B------:R-:W-:Y:S01]  /*6d90*/  VIADD R11, R37, 0x4 ;  /* 0x00000004250b7836 */ /* 0x000fe20000000000 */
[C---:B------:R-:W-:Y:S02]  /*6da0*/  PRMT R10, R51.reuse, 0x7632, R10 ;  /* 0x00007632330a7816 */ /* 0x040fe4000000000a */
[----:B------:R-:W-:-:S02]  /*6db0*/  SEL R12, R51, RZ, !P1 ;  /* 0x000000ff330c7207 */ /* 0x000fc40004800000 */
[-C--:B------:R-:W-:Y:S02]  /*6dc0*/  ISETP.GE.AND P1, PT, R15, R44.reuse, PT ;  /* 0x0000002c0f00720c */ /* 0x080fe40003f26270 */
[-C--:B------:R-:W-:Y:S02]  /*6dd0*/  ISETP.GE.AND P4, PT, R11, R44.reuse, PT ;  /* 0x0000002c0b00720c */ /* 0x080fe40003f86270 */
[C---:B------:R-:W-:Y:S02]  /*6de0*/  IADD3 R11, R37.reuse, 0x1, RZ ;  /* 0x00000001250b7810 */ /* 0x040fe40007ffe0ff */
[----:B------:R-:W-:Y:S02]  /*6df0*/  IADD3 R17, R37, 0x5, RZ ;  /* 0x0000000525117810 */ /* 0x000fe40007ffe0ff */
[----:B------:R-:W-:Y:S02]  /*6e00*/  ISETP.GE.AND P2, PT, R47, R44, PT ;  /* 0x0000002c2f00720c */ /* 0x000fe40003f46270 */
[----:B------:R-:W-:-:S02]  /*6e10*/  @P5 PRMT R53, RZ, 0x7610, R53 ;  /* 0x00007610ff355816 */ /* 0x000fc40000000035 */
[----:B------:R-:W-:Y:S02]  /*6e20*/  SEL R51, R10, RZ, !P6 ;  /* 0x000000ff0a337207 */ /* 0x000fe40007000000 */
[-C--:B------:R-:W-:Y:S02]  /*6e30*/  ISETP.GE.AND P6, PT, R11, R44.reuse, PT ;  /* 0x0000002c0b00720c */ /* 0x080fe40003fc6270 */
        /* <DEDUP_REMOVED lines=12> */
.L_x_17781:
[----:B------:R-:W-:Y:S05]  /*6f00*/  BSYNC B1 ;  /* 0x0000000000017941 */ /* 0x000fea0003800000 */
.L_x_17780:
        /* <DEDUP_REMOVED lines=40> */
.L_x_17783:
[----:B------:R-:W-:Y:S05]  /*7190*/  BSYNC B1 ;  /* 0x0000000000017941 */ /* 0x000fea0003800000 */
.L_x_17782:
        /* <DEDUP_REMOVED lines=24> */
[C---:B------:R-:W-:Y:S01]  /*7320*/  HFMA2.MMA.BF16_V2 R10, R7.reuse, R54, -RZ ;  /* 0x00000036070a7235 */ /* 0x040fe200003000ff */
[----:B------:R-:W-:Y:S01]  /*7330*/  FADD.FTZ R13, R13, R14 ;  /* 0x0000000e0d0d7221 */ /* 0x000fe20000010000 */
[----:B------:R-:W-:Y:S01]  /*7340*/  HFMA2.MMA.BF16_V2 R16, R7, R58, -RZ ;  /* 0x0000003a07107235 */ /* 0x000fe200003000ff */
        /* <DEDUP_REMOVED lines=29> */
[-C--:B------:R-:W-:Y:S02]  /*7520*/  ISETP.GE.AND P4, PT, R9, R44.reuse, PT ;  /* 0x0000002c0900720c */ /* 0x080fe40003f86270 */
[C---:B------:R-:W-:Y:S02]  /*7530*/  SEL R9, R60.reuse, RZ, !P1 ;  /* 0x000000ff3c097207 */ /* 0x040fe40004800000 */
        /* <DEDUP_REMOVED lines=18> */
.L_x_17785:
[----:B------:R-:W-:Y:S05]  /*7660*/  BSYNC B1 ;  /* 0x0000000000017941 */ /* 0x000fea0003800000 */
.L_x_17784:
        /* <DEDUP_REMOVED lines=13> */
[----:B------:R-:W-:-:S02]  /*7740*/  SHF.L.U32 R14, R10, 0x10, RZ ;  /* 0x000000100a0e7819 */ /* 0x000fc400000006ff */
[----:B------:R-:W-:Y:S01]  /*7750*/  SHF.L.U32 R13, R13, 0x10, RZ ;  /* 0x000000100d0d7819 */ /* 0x000fe200000006ff */
[----:B------:R-:W-:Y:S02]  /*7760*/  IMAD.U32 R11, R11, 0x10000, RZ ;  /* 0x000100000b0b7824 */ /* 0x000fe400078e00ff */
[--C-:B------:R-:W-:Y:S01]  /*7770*/  FADD.FTZ R10, R8, R9.reuse ;  /* 0x00000009080a7221 */ /* 0x100fe20000010000 */
[C---:B------:R-:W-:Y:S02]  /*7780*/  PRMT R8, R64.reuse, 0x7610, R8 ;  /* 0x0000761040087816 */ /* 0x040fe40000000008 */
[----:B------:R-:W-:Y:S01]  /*7790*/  PRMT R9, R64, 0x7632, R9 ;  /* 0x0000763240097816 */ /* 0x000fe20000000009 */
[----:B------:R-:W-:Y:S01]  /*77a0*/  FADD.FTZ R11, R14, R11 ;  /* 0x0000000b0e0b7221 */ /* 0x000fe20000010000 */
[----:B------:R-:W-:Y:S01]  /*77b0*/  FADD.FTZ R13, R12, R13 ;  /* 0x0000000d0c0d7221 */ /* 0x000fe20000010000 */
[----:B------:R-:W-:Y:S02]  /*77c0*/  IMAD.U32 R8, R8, 0x10000, RZ ;  /* 0x0001000008087824 */ /* 0x000fe400078e00ff */
[----:B------:R-:W-:Y:S01]  /*77d0*/  FADD.FTZ R10, R10, R11 ;  /* 0x0000000b0a0a7221 */ /* 0x000fe20000010000 */
[----:B------:R-:W-:Y:S01]  /*77e0*/  IMAD.U32 R9, R9, 0x10000, RZ ;  /* 0x0001000009097824 */ /* 0x000fe200078e00ff */
        /* <DEDUP_REMOVED lines=11> */
[----:B------:R-:W-:Y:S02]  /*78a0*/  SEL R14, R63, RZ, !P1 ;  /* 0x000000ff3f0e7207 */ /* 0x000fe40004800000 */
[-C--:B------:R-:W-:Y:S02]  /*78b0*/  ISETP.GE.AND P1, PT, R17, R44.reuse, PT ;  /* 0x0000002c1100720c */ /* 0x080fe40003f26270 */
[-C--:B------:R-:W-:Y:S02]  /*78c0*/  ISETP.GE.AND P4, PT, R11, R44.reuse, PT ;  /* 0x0000002c0b00720c */ /* 0x080fe40003f86270 */
[----:B------:R-:W-:Y:S02]  /*78d0*/  PRMT R11, R63, 0x7632, R11 ;  /* 0x000076323f0b7816 */ /* 0x000fe4000000000b */
[----:B------:R-:W-:Y:S02]  /*78e0*/  ISETP.GE.AND P2, PT, R47, R44, PT ;  /* 0x0000002c2f00720c */ /* 0x000fe40003f46270 */
[----:B------:R-:W-:-:S02]  /*78f0*/  IADD3 R15, R37, 0x1, RZ ;  /* 0x00000001250f7810 */ /* 0x000fc40007ffe0ff */
[----:B------:R-:W-:Y:S02]  /*7900*/  @P5 PRMT R65, RZ, 0x7610, R65 ;  /* 0x00007610ff415816 */ /* 0x000fe40000000041 */
[----:B------:R-:W-:Y:S02]  /*7910*/  SEL R63, R11, RZ, !P6 ;  /* 0x000000ff0b3f7207 */ /* 0x000fe40007000000 */
[----:B------:R-:W-:Y:S02]  /*7920*/  PRMT R12, R62, 0x7632, R12 ;  /* 0x000076323e0c7816 */ /* 0x000fe4000000000c */
[----:B------:R-:W-:Y:S02]  /*7930*/  ISETP.GE.AND P6, PT, R15, R44, PT ;  /* 0x0000002c0f00720c */ /* 0x000fe40003fc6270 */
        /* <DEDUP_REMOVED lines=10> */
.L_x_17787:
[----:B------:R-:W-:Y:S05]  /*79e0*/  BSYNC B1 ;  /* 0x0000000000017941 */ /* 0x000fea0003800000 */
.L_x_17786:
        /* <DEDUP_REMOVED lines=14> */
[----:B------:R-:W-:Y:S01]  /*7ad0*/  IMAD.U32 R13, R13, 0x10000, RZ ;  /* 0x000100000d0d7824 */ /* 0x000fe200078e00ff */
[----:B------:R-:W-:Y:S01]  /*7ae0*/  SHF.L.U32 R15, R15, 0x10, RZ ;  /* 0x000000100f0f7819 */ /* 0x000fe200000006ff */
        /* <DEDUP_REMOVED lines=40> */
.L_x_17789:
[----:B------:R-:W-:Y:S05]  /*7d70*/  BSYNC B1 ;  /* 0x0000000000017941 */ /* 0x000fea0003800000 */
.L_x_17788:
        /* <DEDUP_REMOVED lines=18> */
[----:B------:R-:W-:Y:S02]  /*7ea0*/  ISETP.GE.AND P2, PT, R53, R44, PT ;  /* 0x0000002c3500720c */ /* 0x000fe40003f46270 */
[C---:B------:R-:W-:Y:S02]  /*7eb0*/  IADD3 R53, R37.reuse, 0x7, RZ ;  /* 0x0000000725357810 */ /* 0x040fe40007ffe0ff */
[----:B------:R-:W-:-:S02]  /*7ec0*/  IADD3 R47, R37, 0x4, RZ ;  /* 0x00000004252f7810 */ /* 0x000fc40007ffe0ff */
[-C--:B------:R-:W-:Y:S02]  /*7ed0*/  ISETP.GE.AND P6, PT, R49, R44.reuse, PT ;  /* 0x0000002c3100720c */ /* 0x080fe40003fc6270 */
[C---:B------:R-:W-:Y:S02]  /*7ee0*/  SEL R49, R72.reuse, RZ, !P1 ;  /* 0x000000ff48317207 */ /* 0x040fe40004800000 */
[-C--:B------:R-:W-:Y:S02]  /*7ef0*/  ISETP.GE.AND P1, PT, R53, R44.reuse, PT ;  /* 0x0000002c3500720c */ /* 0x080fe40003f26270 */
[-C--:B------:R-:W-:Y:S02]  /*7f00*/  ISETP.GE.AND P4, PT, R47, R44.reuse, PT ;  /* 0x0000002c2f00720c */ /* 0x080fe40003f86270 */
[----:B------:R-:W-:Y:S01]  /*7f10*/  ISETP.GE.AND P3, PT, R51, R44, PT ;  /* 0x0000002c3300720c */ /* 0x000fe20003f66270 */
[----:B------:R-:W-:Y:S01]  /*7f20*/  VIADD R51, R37, 0x1 ;  /* 0x0000000125337836 */ /* 0x000fe20000000000 */
[----:B------:R-:W-:-:S02]  /*7f30*/  PRMT R47, R72, 0x7632, R47 ;  /* 0x00007632482f7816 */ /* 0x000fc4000000002f */
        /* <DEDUP_REMOVED lines=13> */
.L_x_17791:
[----:B------:R-:W-:Y:S05]  /*8010*/  BSYNC B1 ;  /* 0x0000000000017941 */ /* 0x000fea0003800000 */
.L_x_17790:
        /* <DEDUP_REMOVED lines=11> */
[C---:B------:R-:W-:Y:S01]  /*80d0*/  PRMT R13, R71.reuse, 0x7610, R13 ;  /* 0x00007610470d7816 */ /* 0x040fe2000000000d */
[--C-:B------:R-:W-:Y:S01]  /*80e0*/  FADD.FTZ R16, R16, R17.reuse ;  /* 0x0000001110107221 */ /* 0x100fe20000010000 */
[----:B------:R-:W-:Y:S01]  /*80f0*/  PRMT R14, R71, 0x7632, R14 ;  /* 0x00007632470e7816 */ /* 0x000fe2000000000e */
[----:B------:R-:W-:Y:S01]  /*8100*/  IMAD.U32 R48, R47, 0x10000, RZ ;  /* 0x000100002f307824 */ /* 0x000fe200078e00ff */
[----:B------:R-:W-:Y:S01]  /*8110*/  PRMT R17, R72, 0x7610, R17 ;  /* 0x0000761048117816 */ /* 0x000fe20000000011 */
[----:B------:R-:W-:Y:S01]  /*8120*/  IMAD.U32 R13, R13, 0x10000, RZ ;  /* 0x000100000d0d7824 */ /* 0x000fe200078e00ff */
[----:B------:R-:W-:Y:S01]  /*8130*/  SHF.L.U32 R14, R14, 0x10, RZ ;  /* 0x000000100e0e7819 */ /* 0x000fe200000006ff */
[----:B------:R-:W-:Y:S01]  /*8140*/  FADD.FTZ R15, R10, R15 ;  /* 0x0000000f0a0f7221 */ /* 0x000fe20000010000 */
[C---:B------:R-:W-:Y:S01]  /*8150*/  HFMA2.MMA.BF16_V2 R10, R7.reuse, R70, -RZ ;  /* 0x00000046070a7235 */ /* 0x040fe200003000ff */
[----:B------:R-:W-:Y:S01]  /*8160*/  IMAD.U32 R17, R17, 0x10000, RZ ;  /* 0x0001000011117824 */ /* 0x000fe200078e00ff */
[----:B------:R-:W-:Y:S01]  /*8170*/  HFMA2.MMA.BF16_V2 R47, R7, R74, -RZ ;  /* 0x0000004a072f7235 */ /* 0x000fe200003000ff */
[----:B------:R-:W-:Y:S01]  /*8180*/  FADD.FTZ R49, R13, R14 ;  /* 0x0000000e0d317221 */ /* 0x000fe20000010000 */
[----:B------:R-:W-:-:S02]  /*8190*/  HMUL2.BF16_V2 R14, R6, R73 ;  /* 0x00000049060e7232 */ /* 0x000fc40000200000 */
[----:B------:R-:W-:Y:S01]  /*81a0*/  FADD.FTZ R50, R17, R48 ;  /* 0x0000003011327221 */ /* 0x000fe20000010000 */
[----:B------:R-:W-:Y:S01]  /*81b0*/  FADD.FTZ R15, R15, R16 ;  /* 0x000000100f0f7221 */ /* 0x000fe20000010000 */
[----:B------:R-:W-:Y:S01]  /*81c0*/  FADD.FTZ R8, R9, R8 ;  /* 0x0000000809087221 */ /* 0x000fe20000010000 */
        /* <DEDUP_REMOVED lines=9> */
[----:B------:R-:W-:Y:S01]  /*8260*/  SHF.L.U32 R13, R13, 0x10, RZ ;  /* 0x000000100d0d7819 */ /* 0x000fe200000006ff */
        /* <DEDUP_REMOVED lines=9> */
[----:B------:R-:W-:Y:S02]  /*8300*/  FADD.FTZ R47, R14, R47 ;  /* 0x0000002f0e2f7221 */ /* 0x000fe40000010000 */
[----:B------:R-:W-:Y:S02]  /*8310*/  FADD.FTZ R23, R10, R23 ;  /* 0x000000170a177221 */ /* 0x000fe40000010000 */
[----:B------:R-:W-:Y:S01]  /*8320*/  FADD.FTZ R22, R47, R22 ;  /* 0x000000162f167221 */ /* 0x000fe20000010000 */
[----:B------:R-:W-:Y:S06]  /*8330*/  @P0 BRA `(.L_x_17793) ;  /* 0x0000000000780947 */ /* 0x000fec0003800000 */
[C---:B------:R-:W-:Y:S01]  /*8340*/  IADD3 R9, R37.reuse, 0x1, RZ ;  /* 0x0000000125097810 */ /* 0x040fe20007ffe0ff */
[C---:B------:R-:W-:Y:S01]  /*8350*/  VIADD R13, R37.reuse, 0x3 ;  /* 0x00000003250d7836 */ /* 0x040fe20000000000 */
[CC--:B------:R-:W-:Y:S01]  /*8360*/  ISETP.GE.AND P6, PT, R37.reuse, R44.reuse, PT ;  /* 0x0000002c2500720c */ /* 0x0c0fe20003fc6270 */
[----:B------:R-:W-:Y:S01]  /*8370*/  VIADD R11, R37, 0x2 ;  /* 0x00000002250b7836 */ /* 0x000fe20000000000 */
[-C--:B------:R-:W-:Y:S02]  /*8380*/  ISETP.GE.AND P0, PT, R9, R44.reuse, PT ;  /* 0x0000002c0900720c */ /* 0x080fe40003f06270 */
[----:B------:R-:W-:Y:S02]  /*8390*/  IADD3 R9, R37, 0x4, RZ ;  /* 0x0000000425097810 */ /* 0x000fe40007ffe0ff */
[-C--:B------:R-:W-:Y:S01]  /*83a0*/  ISETP.GE.AND P4, PT, R13, R44.reuse, PT ;  /* 0x0000002c0d00720c */ /* 0x080fe20003f86270 */
[----:B------:R-:W-:Y:S01]  /*83b0*/  VIADD R13, R37, 0x6 ;  /* 0x00000006250d7836 */ /* 0x000fe20000000000 */
[----:B------:R-:W-:-:S02]  /*83c0*/  ISETP.GE.AND P3, PT, R9, R44, PT ;  /* 0x0000002c0900720c */ /* 0x000fc40003f66270 */
[----:B------:R-:W-:Y:S02]  /*83d0*/  IADD3 R9, R37, 0x7, RZ ;  /* 0x0000000725097810 */ /* 0x000fe40007ffe0ff */
[-C--:B------:R-:W-:Y:S01]  /*83e0*/  ISETP.GE.AND P5, PT, R11, R44.reuse, PT ;  /* 0x0000002c0b00720c */ /* 0x080fe20003fa6270 */
[----:B------:R-:W-:Y:S01]  /*83f0*/  VIADD R11, R37, 0x5 ;  /* 0x00000005250b7836 */ /* 0x000fe20000000000 */
[----:B------:R-:W-:Y:S02]  /*8400*/  @P6 PRMT R75, RZ, 0x7610, R75 ;  /* 0x00007610ff4b6816 */ /* 0x000fe4000000004b */
[-C--:B------:R-:W-:Y:S02]  /*8410*/  ISETP.GE.AND P6, PT, R9, R44.reuse, PT ;  /* 0x0000002c0900720c */ /* 0x080fe40003fc6270 */
[----:B------:R-:W-:Y:S02]  /*8420*/  PRMT R8, R76, 0x7632, R8 ;  /* 0x000076324c087816 */ /* 0x000fe40000000008 */
[----:B------:R-:W-:-:S02]  /*8430*/  ISETP.GE.AND P1, PT, R13, R44, PT ;  /* 0x0000002c0d00720c */ /* 0x000fc40003f26270 */
[----:B------:R-:W-:Y:S02]  /*8440*/  SEL R9, R76, RZ, !P5 ;  /* 0x000000ff4c097207 */ /* 0x000fe40006800000 */
[----:B------:R-:W-:Y:S02]  /*8450*/  ISETP.GE.AND P2, PT, R11, R44, PT ;  /* 0x0000002c0b00720c */ /* 0x000fe40003f46270 */
[----:B------:R-:W-:Y:S02]  /*8460*/  SEL R76, R8, RZ, !P4 ;  /* 0x000000ff084c7207 */ /* 0x000fe40006000000 */
        /* <DEDUP_REMOVED lines=9> */
[----:B------:R-:W-:Y:S02]  /*8500*/  PRMT R75, R75, 0x5410, R8 ;  /* 0x000054104b4b7816 */ /* 0x000fe40000000008 */
[----:B------:R-:W-:-:S07]  /*8510*/  @!P6 PRMT R78, R11, 0x7610, R78 ;  /* 0x000076100b4ee816 */ /* 0x000fce000000004e */
.L_x_17793:
[----:B------:R-:W-:Y:S05]  /*8520*/  BSYNC B1 ;  /* 0x0000000000017941 */ /* 0x000fea0003800000 */
.L_x_17792:
        /* <DEDUP_REMOVED lines=8> */
[C---:B------:R-:W-:Y:S01]  /*85b0*/  PRMT R9, R8.reuse, 0x7632, R9 ;  /* 0x0000763208097816 */ /* 0x040fe20000000009 */
[----:B------:R-:W-:Y:S01]  /*85c0*/  IMAD.U32 R8, R8, 0x10000, RZ ;  /* 0x0001000008087824 */ /* 0x000fe200078e00ff */
[C---:B------:R-:W-:Y:S01]  /*85d0*/  PRMT R6, R76.reuse, 0x7610, R6 ;  /* 0x000076104c067816 */ /* 0x040fe20000000006 */
[----:B------:R-:W-:Y:S01]  /*85e0*/  IMAD.U32 R12, R5, 0x10000, RZ ;  /* 0x00010000050c7824 */ /* 0x000fe200078e00ff */
[----:B------:R-:W-:Y:S01]  /*85f0*/  PRMT R7, R76, 0x7632, R7 ;  /* 0x000076324c077816 */ /* 0x000fe20000000007 */
[----:B------:R-:W-:Y:S01]  /*8600*/  VIADD R36, R36, 0x200 ;  /* 0x0000020024247836 */ /* 0x000fe20000000000 */
[----:B------:R-:W-:Y:S01]  /*8610*/  SHF.L.U32 R6, R6, 0x10, RZ ;  /* 0x0000001006067819 */ /* 0x000fe200000006ff */
[----:B------:R-:W-:Y:S01]  /*8620*/  FADD.FTZ R11, R11, R12 ;  /* 0x0000000c0b0b7221 */ /* 0x000fe20000010000 */
[C---:B------:R-:W-:Y:S01]  /*8630*/  PRMT R4, R10.reuse, 0x7632, R4 ;  /* 0x000076320a047816 */ /* 0x040fe20000000004 */
[----:B------:R-:W-:Y:S01]  /*8640*/  IMAD.U32 R7, R7, 0x10000, RZ ;  /* 0x0001000007077824 */ /* 0x000fe200078e00ff */
[----:B------:R-:W-:Y:S01]  /*8650*/  SHF.L.U32 R9, R9, 0x10, RZ ;  /* 0x0000001009097819 */ /* 0x000fe200000006ff */
[----:B------:R-:W-:Y:S01]  /*8660*/  IMAD.U32 R10, R10, 0x10000, RZ ;  /* 0x000100000a0a7824 */ /* 0x000fe200078e00ff */
[----:B------:R-:W-:Y:S01]  /*8670*/  ISETP.GE.AND P0, PT, R33, R20, PT ;  /* 0x000000142100720c */ /* 0x000fe20003f06270 */
[----:B------:R-:W-:Y:S01]  /*8680*/  FADD.FTZ R6, R6, R7 ;  /* 0x0000000706067221 */ /* 0x000fe20000010000 */
[----:B------:R-:W-:-:S02]  /*8690*/  IMAD.U32 R5, R4, 0x10000, RZ ;  /* 0x0001000004057824 */ /* 0x000fc400078e00ff */
[----:B------:R-:W-:Y:S01]  /*86a0*/  FADD.FTZ R9, R8, R9 ;  /* 0x0000000908097221 */ /* 0x000fe20000010000 */
[----:B------:R-:W-:Y:S01]  /*86b0*/  IADD3 R28, P1, R28, 0x10, RZ ;  /* 0x000000101c1c7810 */ /* 0x000fe20007f3e0ff */
[----:B------:R-:W-:Y:S01]  /*86c0*/  FADD.FTZ R6, R11, R6 ;  /* 0x000000060b067221 */ /* 0x000fe20000010000 */
[----:B------:R-:W-:Y:S01]  /*86d0*/  FADD.FTZ R5, R10, R5 ;  /* 0x000000050a057221 */ /* 0x000fe20000010000 */
[----:B------:R-:W-:Y:S02]  /*86e0*/  IADD3 R37, R37, 0x80, RZ ;  /* 0x0000008025257810 */ /* 0x000fe40007ffe0ff */
[----:B------:R-:W-:Y:S01]  /*86f0*/  FADD.FTZ R6, R6, R9 ;  /* 0x0000000906067221 */ /* 0x000fe20000010000 */
[----:B------:R-:W-:-:S03]  /*8700*/  IADD3.X R29, RZ, R29, RZ, P1, !PT ;  /* 0x0000001dff1d7210 */ /* 0x000fc60000ffe4ff */
[----:B------:R-:W-:-:S04]  /*8710*/  FADD.FTZ R6, R6, R5 ;  /* 0x0000000506067221 */ /* 0x000fc80000010000 */
[----:B------:R-:W-:Y:S01]  /*8720*/  FADD.FTZ R21, R6, R21 ;  /* 0x0000001506157221 */ /* 0x000fe20000010000 */
[----:B------:R-:W-:Y:S06]  /*8730*/  @!P0 BRA `(.L_x_17794) ;  /* 0xffffffd400508947 */ /* 0x000fec000383ffff */
.L_x_17773:
[----:B------:R-:W-:Y:S05]  /*8740*/  BSYNC B0 ;  /* 0x0000000000007941 */ /* 0x000fea0003800000 */
.L_x_17771:
[----:B-1----:R-:W1:Y:S01]  /*8750*/  SHFL.BFLY PT, R3, R32, 0x2, 0x1f ;  /* 0x0c401f0020037f89 */ /* 0x002e6200000e0000 */
[----:B------:R-:W2:Y:S01]  /*8760*/  S2UR UR5, SR_CgaCtaId ;  /* 0x00000000000579c3 */ /* 0x000ea20000008800 */
[----:B------:R-:W-:Y:S01]  /*8770*/  LOP3.LUT R13, R18, 0x3, RZ, 0xc0, !PT ;  /* 0x00000003120d7812 */ /* 0x000fe200078ec0ff */
[----:B------:R-:W-:Y:S01]  /*8780*/  UMOV UR4, 0x400 ;  /* 0x0000040000047882 */ /* 0x000fe20000000000 */
[----:B0-----:R-:W0:Y:S01]  /*8790*/  SHFL.BFLY PT, R2, R31, 0x2, 0x1f ;  /* 0x0c401f001f027f89 */ /* 0x001e2200000e0000 */
[C---:B------:R-:W-:Y:S01]  /*87a0*/  LOP3.LUT R17, R0.reuse, 0xffffffc0, RZ, 0xc0, !PT ;  /* 0xffffffc000117812 */ /* 0x040fe200078ec0ff */
[----:B------:R-:W-:Y:S01]  /*87b0*/  UIADD3 UR4, UR4, 0xc0, URZ ;  /* 0x000000c004047890 */ /* 0x000fe2000fffe03f */
[----:B------:R-:W-:Y:S01]  /*87c0*/  ISETP.NE.AND P2, PT, R13, RZ, PT ;  /* 0x000000ff0d00720c */ /* 0x000fe20003f45270 */
[----:B------:R-:W3:Y:S01]  /*87d0*/  SHFL.BFLY PT, R5, R30, 0x2, 0x1f ;  /* 0x0c401f001e057f89 */ /* 0x000ee200000e0000 */
[----:B------:R-:W-:Y:S02]  /*87e0*/  BSSY B0, `(.L_x_17795) ;  /* 0x000003f000007945 */ /* 0x000fe40003800000 */
[----:B------:R-:W-:Y:S01]  /*87f0*/  ISETP.NE.OR P5, PT, R17, 0x40, P2 ;  /* 0x000000401100780c */ /* 0x000fe200017a5670 */
[----:B------:R-:W4:Y:S01]  /*8800*/  SHFL.BFLY PT, R8, R27, 0x2, 0x1f ;  /* 0x0c401f001b087f89 */ /* 0x000f2200000e0000 */
[----:B------:R-:W-:-:S02]  /*8810*/  ISETP.GT.OR P0, PT, R0, 0x3f, P2 ;  /* 0x0000003f0000780c */ /* 0x000fc40001704670 */
[----:B------:R-:W-:Y:S01]  /*8820*/  ISETP.GT.OR P1, PT, R0, 0x1f, P2 ;  /* 0x0000001f0000780c */ /* 0x000fe20001724670 */
[----:B------:R-:W5:Y:S04]  /*8830*/  SHFL.BFLY PT, R7, R26, 0x2, 0x1f ;  /* 0x0c401f001a077f89 */ /* 0x000f6800000e0000 */
[----:B------:R-:W5:Y:S04]  /*8840*/  SHFL.BFLY PT, R12, R25, 0x2, 0x1f ;  /* 0x0c401f00190c7f89 */ /* 0x000f6800000e0000 */
[----:B------:R-:W5:Y:S01]  /*8850*/  SHFL.BFLY PT, R9, R24, 0x2, 0x1f ;  /* 0x0c401f0018097f89 */ /* 0x000f6200000e0000 */
[----:B-1----:R-:W-:Y:S01]  /*8860*/  FADD.FTZ R3, R3, R32 ;  /* 0x0000002003037221 */ /* 0x002fe20000010000 */
[----:B--2---:R-:W-:-:S02]  /*8870*/  ULEA UR4, UR5, UR4, 0x18 ;  /* 0x0000000405047291 */ /* 0x004fc4000f8ec03f */
[----:B------:R-:W1:Y:S01]  /*8880*/  SHFL.BFLY PT, R16, R23, 0x2, 0x1f ;  /* 0x0c401f0017107f89 */ /* 0x000e6200000e0000 */
[----:B0-----:R-:W-:-:S03]  /*8890*/  FADD.FTZ R4, R2, R31 ;  /* 0x0000001f02047221 */ /* 0x001fc60000010000 */
[----:B------:R-:W0:Y:S01]  /*88a0*/  SHFL.BFLY PT, R11, R22, 0x2, 0x1f ;  /* 0x0c401f00160b7f89 */ /* 0x000e2200000e0000 */
[----:B---3--:R-:W-:-:S03]  /*88b0*/  FADD.FTZ R6, R5, R30 ;  /* 0x0000001e05067221 */ /* 0x008fc60000010000 */
[----:B------:R-:W2:Y:S01]  /*88c0*/  SHFL.BFLY PT, R28, R21, 0x2, 0x1f ;  /* 0x0c401f00151c7f89 */ /* 0x000ea200000e0000 */
[----:B----4-:R-:W-:Y:S01]  /*88d0*/  FADD.FTZ R8, R8, R27 ;  /* 0x0000001b08087221 */ /* 0x010fe20000010000 */
[----:B-----5:R-:W-:Y:S02]  /*88e0*/  FADD.FTZ R10, R7, R26 ;  /* 0x0000001a070a7221 */ /* 0x020fe40000010000 */
[----:B------:R-:W3:Y:S01]  /*88f0*/  SHFL.BFLY PT, R2, R3, 0x1, 0x1f ;  /* 0x0c201f0003027f89 */ /* 0x000ee200000e0000 */
[----:B------:R-:W-:-:S03]  /*8900*/  FADD.FTZ R12, R12, R25 ;  /* 0x000000190c0c7221 */ /* 0x000fc60000010000 */
[----:B------:R-:W4:Y:S01]  /*8910*/  SHFL.BFLY PT, R5, R4, 0x1, 0x1f ;  /* 0x0c201f0004057f89 */ /* 0x000f2200000e0000 */
[----:B------:R-:W-:Y:S01]  /*8920*/  SHF.R.S32.HI R25, RZ, 0x1f, R18 ;  /* 0x0000001fff197819 */ /* 0x000fe20000011412 */
[----:B------:R-:W-:Y:S02]  /*8930*/  FADD.FTZ R14, R9, R24 ;  /* 0x00000018090e7221 */ /* 0x000fe40000010000 */
[----:B------:R-:W5:Y:S01]  /*8940*/  SHFL.BFLY PT, R7, R6, 0x1, 0x1f ;  /* 0x0c201f0006077f89 */ /* 0x000f6200000e0000 */
[----:B------:R-:W-:Y:S01]  /*8950*/  LEA.HI R18, R25, R18, RZ, 0x2 ;  /* 0x0000001219127211 */ /* 0x000fe200078f10ff */
[----:B-1----:R-:W-:Y:S02]  /*8960*/  FADD.FTZ R16, R16, R23 ;  /* 0x0000001710107221 */ /* 0x002fe40000010000 */
[----:B------:R-:W1:Y:S01]  /*8970*/  SHFL.BFLY PT, R9, R8, 0x1, 0x1f ;  /* 0x0c201f0008097f89 */ /* 0x000e6200000e0000 */
[----:B------:R-:W-:Y:S01]  /*8980*/  SHF.R.S32.HI R18, RZ, 0x2, R18 ;  /* 0x00000002ff127819 */ /* 0x000fe20000011412 */
[----:B------:R-:W-:-:S02]  /*8990*/  VIADD R23, R0, 0x1f ;  /* 0x0000001f00177836 */ /* 0x000fc40000000000 */
[----:B0-----:R-:W-:Y:S01]  /*89a0*/  FADD.FTZ R20, R11, R22 ;  /* 0x000000160b147221 */ /* 0x001fe20000010000 */
[----:B------:R-:W0:Y:S01]  /*89b0*/  SHFL.BFLY PT, R13, R12, 0x1, 0x1f ;  /* 0x0c201f000c0d7f89 */ /* 0x000e2200000e0000 */
[----:B------:R-:W-:Y:S01]  /*89c0*/  LOP3.LUT R22, R0, 0xffffffe0, RZ, 0xc0, !PT ;  /* 0xffffffe000167812 */ /* 0x000fe200078ec0ff */
[----:B------:R-:W-:Y:S02]  /*89d0*/  IMAD R19, R19, 0x50, R18 ;  /* 0x0000005013137824 */ /* 0x000fe400078e0212 */
[----:B--2---:R-:W-:Y:S01]  /*89e0*/  FADD.FTZ R28, R28, R21 ;  /* 0x000000151c1c7221 */ /* 0x004fe20000010000 */
[----:B------:R-:W2:Y:S01]  /*89f0*/  SHFL.BFLY PT, R11, R10, 0x1, 0x1f ;  /* 0x0c201f000a0b7f89 */ /* 0x000ea200000e0000 */
[----:B------:R-:W-:Y:S02]  /*8a00*/  ISETP.GT.U32.AND P3, PT, R23, 0x3e, PT ;  /* 0x0000003e1700780c */ /* 0x000fe40003f64070 */
[----:B------:R-:W-:Y:S01]  /*8a10*/  LEA R19, R19, UR4, 0x2 ;  /* 0x0000000413137c11 */ /* 0x000fe2000f8e10ff */
[----:B------:R-:W2:Y:S01]  /*8a20*/  SHFL.BFLY PT, R15, R14, 0x1, 0x1f ;  /* 0x0c201f000e0f7f89 */ /* 0x000ea200000e0000 */
[----:B------:R-:W-:Y:S01]  /*8a30*/  ISETP.NE.OR P4, PT, R22, 0x20, P2 ;  /* 0x000000201600780c */ /* 0x000fe20001785670 */
[----:B---3--:R-:W-:-:S02]  /*8a40*/  FADD.FTZ R0, R3, R2 ;  /* 0x0000000203007221 */ /* 0x008fc40000010000 */
[----:B------:R-:W3:Y:S01]  /*8a50*/  SHFL.BFLY PT, R21, R16, 0x1, 0x1f ;  /* 0x0c201f0010157f89 */ /* 0x000ee200000e0000 */
[----:B----4-:R-:W-:-:S03]  /*8a60*/  FADD.FTZ R17, R4, R5 ;  /* 0x0000000504117221 */ /* 0x010fc60000010000 */
[----:B------:R-:W4:Y:S01]  /*8a70*/  SHFL.BFLY PT, R29, R20, 0x1, 0x1f ;  /* 0x0c201f00141d7f89 */ /* 0x000f2200000e0000 */
[----:B-----5:R-:W-:-:S03]  /*8a80*/  FADD.FTZ R22, R6, R7 ;  /* 0x0000000706167221 */ /* 0x020fc60000010000 */
[----:B------:R-:W5:Y:S01]  /*8a90*/  SHFL.BFLY PT, R31, R28, 0x1, 0x1f ;  /* 0x0c201f001c1f7f89 */ /* 0x000f6200000e0000 */
[----:B-1----:R-:W-:Y:S01]  /*8aa0*/  FADD.FTZ R23, R8, R9 ;  /* 0x0000000908177221 */ /* 0x002fe20000010000 */
[----:B------:R-:W-:Y:S01]  /*8ab0*/  BAR.SYNC.DEFER_BLOCKING 0x0 ;  /* 0x0000000000007b1d */ /* 0x000fe20000010000 */
[----:B0-----:R-:W-:Y:S01]  /*8ac0*/  FADD.FTZ R25, R12, R13 ;  /* 0x0000000d0c197221 */ /* 0x001fe20000010000 */
[----:B--2---:R-:W-:Y:S01]  /*8ad0*/  FADD.FTZ R24, R10, R11 ;  /* 0x0000000b0a187221 */ /* 0x004fe20000010000 */
[----:B------:R-:W-:Y:S01]  /*8ae0*/  FADD.FTZ R26, R14, R15 ;  /* 0x0000000f0e1a7221 */ /* 0x000fe20000010000 */
[----:B---3--:R-:W-:Y:S01]  /*8af0*/  FADD.FTZ R27, R16, R21 ;  /* 0x00000015101b7221 */ /* 0x008fe20000010000 */
[----:B----4-:R-:W-:Y:S01]  /*8b00*/  FADD.FTZ R29, R20, R29 ;  /* 0x0000001d141d7221 */ /* 0x010fe20000010000 */
[----:B-----5:R-:W-:Y:S01]  /*8b10*/  FADD.FTZ R28, R28, R31 ;  /* 0x0000001f1c1c7221 */ /* 0x020fe20000010000 */
        /* <DEDUP_REMOVED lines=11> */
.L_x_17796:
[----:B------:R-:W-:Y:S05]  /*8bd0*/  BSYNC B0 ;  /* 0x0000000000007941 */ /* 0x000fea0003800000 */
.L_x_17795:
        /* <DEDUP_REMOVED lines=23> */
.L_x_17798:
[----:B------:R-:W-:Y:S05]  /*8d50*/  BSYNC B0 ;  /* 0x0000000000007941 */ /* 0x000fea0003800000 */
.L_x_17797:
        /* <DEDUP_REMOVED lines=13> */
.L_x_17800:
[----:B------:R-:W-:Y:S05]  /*8e30*/  BSYNC B0 ;  /* 0x0000000000007941 */ /* 0x000fea0003800000 */
.L_x_17799:
        /* <DEDUP_REMOVED lines=23> */
.L_x_17802:
[----:B------:R-:W-:Y:S05]  /*8fb0*/  BSYNC B0 ;  /* 0x0000000000007941 */ /* 0x000fea0003800000 */
.L_x_17801:
        /* <DEDUP_REMOVED lines=37> */
[----:B------:R-:W-:Y:S02]  /*9210*/  LEA R8, P1, R9, UR8, 0x1 ;  /* 0x0000000809087c11 */ /* 0x000fe4000f8208ff */
[----:B------:R-:W-:Y:S02]  /*9220*/  LEA.HI.X R7, R11, UR9, R14, 0x1, P0 ;  /* 0x000000090b077c11 */ /* 0x000fe400080f0c0e */
[----:B------:R-:W-:-:S02]  /*9230*/  IADD3 R11, R18, 0x28, RZ ;  /* 0x00000028120b7810 */ /* 0x000fc40007ffe0ff */
[C---:B------:R-:W-:Y:S02]  /*9240*/  IADD3 R14, P0, R10.reuse, UR4, RZ ;  /* 0x000000040a0e7c10 */ /* 0x040fe4000ff1e0ff */
[----:B------:R-:W-:Y:S02]  /*9250*/  LEA.HI.X R9, R9, UR9, R12, 0x1, P1 ;  /* 0x0000000909097c11 */ /* 0x000fe400088f0c0c */
[----:B------:R-:W-:Y:S02]  /*9260*/  IADD3 R16, P1, R11, UR4, RZ ;  /* 0x000000040b107c10 */ /* 0x000fe4000ff3e0ff */
[----:B------:R-:W-:Y:S02]  /*9270*/  LEA.HI.X.SX32 R21, R10, UR7, 0x1, P0 ;  /* 0x000000070a157c11 */ /* 0x000fe400080f0eff */
[----:B------:R-:W-:Y:S02]  /*9280*/  LEA R10, P0, R14, UR8, 0x1 ;  /* 0x000000080e0a7c11 */ /* 0x000fe4000f8008ff */
[----:B------:R-:W-:-:S02]  /*9290*/  IADD3 R15, P2, R13, UR4, RZ ;  /* 0x000000040d0f7c10 */ /* 0x000fc4000ff5e0ff */
[----:B01----:R-:W-:Y:S02]  /*92a0*/  LEA.HI.X.SX32 R19, R11, UR7, 0x1, P1 ;  /* 0x000000070b137c11 */ /* 0x003fe400088f0eff */
[----:B------:R-:W-:Y:S02]  /*92b0*/  LEA R12, P1, R16, UR8, 0x1 ;  /* 0x00000008100c7c11 */ /* 0x000fe4000f8208ff */
[----:B------:R-:W-:Y:S02]  /*92c0*/  LEA.HI.X R11, R14, UR9, R21, 0x1, P0 ;  /* 0x000000090e0b7c11 */ /* 0x000fe400080f0c15 */
[----:B------:R-:W-:Y:S02]  /*92d0*/  LEA.HI.X.SX32 R20, R13, UR7, 0x1, P2 ;  /* 0x000000070d147c11 */ /* 0x000fe400090f0eff */
[----:B------:R-:W-:Y:S02]  /*92e0*/  LEA R14, P0, R15, UR8, 0x1 ;  /* 0x000000080f0e7c11 */ /* 0x000fe4000f8008ff */
[----:B------:R-:W-:Y:S01]  /*92f0*/  LEA.HI.X R13, R16, UR9, R19, 0x1, P1 ;  /* 0x00000009100d7c11 */ /* 0x000fe200088f0c13 */
[C---:B------:R-:W-:Y:S01]  /*9300*/  VIADD R19, R18.reuse, 0x40 ;  /* 0x0000004012137836 */ /* 0x040fe20000000000 */
[----:B------:R-:W-:-:S02]  /*9310*/  IADD3 R16, R18, 0x38, RZ ;  /* 0x0000003812107810 */ /* 0x000fc40007ffe0ff */
[----:B------:R-:W-:Y:S02]  /*9320*/  LEA.HI.X R15, R15, UR9, R20, 0x1, P0 ;  /* 0x000000090f0f7c11 */ /* 0x000fe400080f0c14 */
[----:B------:R-:W-:Y:S02]  /*9330*/  F2FP.BF16.F32.PACK_AB R0, R17, R0 ;  /* 0x000000001100723e */ /* 0x000fe400000010ff */
[----:B------:R-:W-:Y:S02]  /*9340*/  IADD3 R20, R18, 0x48, RZ ;  /* 0x0000004812147810 */ /* 0x000fe40007ffe0ff */
[----:B------:R-:W-:Y:S01]  /*9350*/  IADD3 R33, P0, R16, UR4, RZ ;  /* 0x0000000410217c10 */ /* 0x000fe2000ff1e0ff */
[----:B------:R0:W-:Y:S01]  /*9360*/  STG.E.U16 desc[UR10][R2.64], R0 ;  /* 0x0000000002007986 */ /* 0x0001e2000c10150a */
[----:B------:R-:W-:Y:S02]  /*9370*/  F2FP.BF16.F32.PACK_AB R22, R23, R22 ;  /* 0x000000161716723e */ /* 0x000fe400000010ff */
[----:B------:R-:W-:-:S02]  /*9380*/  IADD3 R31, P1, R19, UR4, RZ ;  /* 0x00000004131f7c10 */ /* 0x000fc4000ff3e0ff */
[----:B------:R-:W-:Y:S02]  /*9390*/  PRMT R23, R0, 0x7632, R23 ;  /* 0x0000763200177816 */ /* 0x000fe40000000017 */
[----:B------:R-:W-:Y:S02]  /*93a0*/  IADD3 R21, P2, R20, UR4, RZ ;  /* 0x0000000414157c10 */ /* 0x000fe4000ff5e0ff */
[----:B------:R-:W-:Y:S01]  /*93b0*/  F2FP.BF16.F32.PACK_AB R24, R25, R24 ;  /* 0x000000181918723e */ /* 0x000fe200000010ff */
[----:B------:R1:W-:Y:S01]  /*93c0*/  STG.E.U16 desc[UR10][R4.64], R23 ;  /* 0x0000001704007986 */ /* 0x0003e2000c10150a */
[----:B------:R-:W-:Y:S02]  /*93d0*/  LEA.HI.X.SX32 R34, R16, UR7, 0x1, P0 ;  /* 0x0000000710227c11 */ /* 0x000fe400080f0eff */
[----:B------:R-:W-:Y:S01]  /*93e0*/  LEA.HI.X.SX32 R32, R19, UR7, 0x1, P1 ;  /* 0x0000000713207c11 */ /* 0x000fe200088f0eff */
[----:B------:R-:W-:Y:S01]  /*93f0*/  STG.E.U16 desc[UR10][R6.64], R22 ;  /* 0x0000001606007986 */ /* 0x000fe2000c10150a */
[----:B------:R-:W-:-:S02]  /*9400*/  LEA R16, P0, R33, UR8, 0x1 ;  /* 0x0000000821107c11 */ /* 0x000fc4000f8008ff */
[----:B0-----:R-:W-:Y:S02]  /*9410*/  PRMT R3, R22, 0x7632, R3 ;  /* 0x0000763216037816 */ /* 0x001fe40000000003 */
[----:B------:R-:W-:Y:S02]  /*9420*/  F2FP.BF16.F32.PACK_AB R26, R27, R26 ;  /* 0x0000001a1b1a723e */ /* 0x000fe400000010ff */
[----:B------:R-:W-:Y:S01]  /*9430*/  LEA R18, P1, R31, UR8, 0x1 ;  /* 0x000000081f127c11 */ /* 0x000fe2000f8208ff */
[----:B------:R-:W-:Y:S01]  /*9440*/  STG.E.U16 desc[UR10][R8.64], R3 ;  /* 0x0000000308007986 */ /* 0x000fe2000c10150a */
[----:B------:R-:W-:Y:S02]  /*9450*/  LEA.HI.X.SX32 R30, R20, UR7, 0x1, P2 ;  /* 0x00000007141e7c11 */ /* 0x000fe400090f0eff */
[----:B------:R-:W-:Y:S01]  /*9460*/  LEA R20, P2, R21, UR8, 0x1 ;  /* 0x0000000815147c11 */ /* 0x000fe2000f8408ff */
[----:B------:R-:W-:Y:S01]  /*9470*/  STG.E.U16 desc[UR10][R10.64], R24 ;  /* 0x000000180a007986 */ /* 0x000fe2000c10150a */
[----:B-1----:R-:W-:-:S02]  /*9480*/  PRMT R5, R24, 0x7632, R5 ;  /* 0x0000763218057816 */ /* 0x002fc40000000005 */
[----:B------:R-:W-:Y:S02]  /*9490*/  F2FP.BF16.F32.PACK_AB R28, R28, R29 ;  /* 0x0000001d1c1c723e */ /* 0x000fe400000010ff */
[----:B------:R-:W-:Y:S01]  /*94a0*/  LEA.HI.X R17, R33, UR9, R34, 0x1, P0 ;  /* 0x0000000921117c11 */ /* 0x000fe200080f0c22 */
[----:B------:R-:W-:Y:S01]  /*94b0*/  STG.E.U16 desc[UR10][R12.64], R5 ;  /* 0x000000050c007986 */ /* 0x000fe2000c10150a */
[----:B------:R-:W-:Y:S02]  /*94c0*/  PRMT R0, R26, 0x7632, R0 ;  /* 0x000076321a007816 */ /* 0x000fe40000000000 */
[----:B------:R-:W-:Y:S01]  /*94d0*/  LEA.HI.X R19, R31, UR9, R32, 0x1, P1 ;  /* 0x000000091f137c11 */ /* 0x000fe200088f0c20 */
[----:B------:R-:W-:Y:S01]  /*94e0*/  STG.E.U16 desc[UR10][R14.64], R26 ;  /* 0x0000001a0e007986 */ /* 0x000fe2000c10150a */
[----:B------:R-:W-:Y:S02]  /*94f0*/  LEA.HI.X R21, R21, UR9, R30, 0x1, P2 ;  /* 0x0000000915157c11 */ /* 0x000fe400090f0c1e */
[----:B------:R-:W-:Y:S01]  /*9500*/  PRMT R2, R28, 0x7632, R2 ;  /* 0x000076321c027816 */ /* 0x000fe20000000002 */
[----:B------:R-:W-:Y:S04]  /*9510*/  STG.E.U16 desc[UR10][R16.64], R0 ;  /* 0x0000000010007986 */ /* 0x000fe8000c10150a */
[----:B------:R-:W-:Y:S04]  /*9520*/  STG.E.U16 desc[UR10][R18.64], R28 ;  /* 0x0000001c12007986 */ /* 0x000fe8000c10150a */
[----:B------:R-:W-:Y:S01]  /*9530*/  STG.E.U16 desc[UR10][R20.64], R2 ;  /* 0x0000000214007986 */ /* 0x000fe2000c10150a */
[----:B------:R-:W-:Y:S05]  /*9540*/  EXIT ;  /* 0x000000000000794d */ /* 0x000fea0003800000 */
.L_x_17803:
        /* <DEDUP_REMOVED lines=11> */
.L_x_28356:


//--------------------- .text._ZN4vllm25paged_attention_v1_kernelI13__nv_bfloat16S1_Li64ELi32ELi128ELNS_18Fp8KVCacheDataTypeE0ELb0EEEvPT_PKS3_PKT0_S9_ifPKiSB_iPKfiiiSD_SD_iiiii --------------------------
	.section	.text._ZN4vllm25paged_attention_v1_kernelI13__nv_bfloat16S1_Li64ELi32ELi128ELNS_18Fp8KVCacheDataTypeE0ELb0EEEvPT_PKS3_PKT0_S9_ifPKiSB_iPKfiiiSD_SD_iiiii,"ax",@progbits
	.align	128
        .global         _ZN4vllm25paged_attention_v1_kernelI13__nv_bfloat16S1_Li64ELi32ELi128ELNS_18Fp8KVCacheDataTypeE0ELb0EEEvPT_PKS3_PKT0_S9_ifPKiSB_iPKfiiiSD_SD_iiiii
        .type           _ZN4vllm25paged_attention_v1_kernelI13__nv_bfloat16S1_Li64ELi32ELi128ELNS_18Fp8KVCacheDataTypeE0ELb0EEEvPT_PKS3_PKT0_S9_ifPKiSB_iPKfiiiSD_SD_iiiii,@function
        .size           _ZN4vllm25paged_attention_v1_kernelI13__nv_bfloat16S1_Li64ELi32ELi128ELNS_18Fp8KVCacheDataTypeE0ELb0EEEvPT_PKS3_PKT0_S9_ifPKiSB_iPKfiiiSD_SD_iiiii,(.L_x_28357 - _ZN4vllm25paged_attention_v1_kernelI13__nv_bfloat16S1_Li64ELi32ELi128ELNS_18Fp8KVCacheDataTypeE0ELb0EEEvPT_PKS3_PKT0_S9_ifPKiSB_iPKfiiiSD_SD_iiiii)
        .other          _ZN4vllm25paged_attention_v1_kernelI13__nv_bfloat16S1_Li64ELi32ELi128ELNS_18Fp8KVCacheDataTypeE0ELb0EEEvPT_PKS3_PKT0_S9_ifPKiSB_iPKfiiiSD_SD_iiiii,@"STO_CUDA_ENTRY STV_DEFAULT"
_ZN4vllm25paged_attention_v1_kernelI13__nv_bfloat16S1_Li64ELi32ELi128ELNS_18Fp8KVCacheDataTypeE0ELb0EEEvPT_PKS3_PKT0_S9_ifPKiSB_iPKfiiiSD_SD_iiiii:
.text._ZN4vllm25paged_attention_v1_kernelI13__nv_bfloat16S1_Li64ELi32ELi128ELNS_18Fp8KVCacheDataTypeE0ELb0EEEvPT_PKS3_PKT0_S9_ifPKiSB_iPKfiiiSD_SD_iiiii:
        /* <DEDUP_REMOVED lines=22> */
[----:B---3--:R-:W-:-:S05]  /*0160*/  IADD3 R8, RZ, -R7, RZ ;  /* 0x80000007ff087210 */ /* 0x008fca0007ffe0ff */
[----:B------:R-:W-:Y:S01]  /*0170*/  IMAD R3, R8, R11, RZ ;  /* 0x0000000b08037224 */ /* 0x000fe200078e02ff */
[----:B0-----:R-:W-:-:S03]  /*0180*/  IABS R4, R2 ;  /* 0x0000000200047213 */ /* 0x001fc60000000000 */
        /* <DEDUP_REMOVED lines=52> */
[C---:B------:R-:W-:Y:S01]  /*04d0*/  VIMNMX R0, R6.reuse, -0x78, !PT ;  /* 0xffffff8806007848 */ /* 0x040fe20007fe0100 */
[----:B------:R-:W-:Y:S01]  /*04e0*/  ULDC UR4, c[0x0][0x258] ;  /* 0x0000960000047ab9 */ /* 0x000fe20000000800 */
[----:B------:R-:W-:Y:S01]  /*04f0*/  SHF.L.U32 R5, R9, 0x6, RZ ;  /* 0x0000000609057819 */ /* 0x000fe200000006ff */
[----:B------:R-:W-:Y:S01]  /*0500*/  BSSY B1, `(.L_x_17806) ;  /* 0x0000027000017945 */ /* 0x000fe20003800000 */
[----:B------:R-:W-:Y:S02]  /*0510*/  IADD3 R0, -R6, 0x7f, R0 ;  /* 0x0000007f06007810 */ /* 0x000fe40007ffe100 */
        /* <DEDUP_REMOVED lines=22> */
.L_x_17808:
[----:B------:R-:W-:Y:S01]  /*0680*/  IMAD.MOV.U32 R2, RZ, RZ, R14 ;  /* 0x000000ffff027224 */ /* 0x000fe200078e000e */
[----:B------:R-:W-:-:S05]  /*0690*/  MOV R3, R15 ;  /* 0x0000000f00037202 */ /* 0x000fca0000000f00 */
        /* <DEDUP_REMOVED lines=13> */
.L_x_17807:
[----:B------:R-:W-:Y:S05]  /*0770*/  BSYNC B1 ;  /* 0x0000000000017941 */ /* 0x000fea0003800000 */
.L_x_17806:
        /* <DEDUP_REMOVED lines=15> */
.L_x_17809:
        /* <DEDUP_REMOVED lines=28> */
.L_x_17805:
[----:B------:R-:W-:Y:S05]  /*0a30*/  BSYNC B0 ;  /* 0x0000000000007941 */ /* 0x000fea0003800000 */
.L_x_17804:
        /* <DEDUP_REMOVED lines=8> */
[----:B------:R-:W-:Y:S01]  /*0ac0*/  IMAD.MOV.U32 R29, RZ, RZ, -0x800001 ;  /* 0xff7fffffff1d7424 */ /* 0x000fe200078e00ff */
[----:B------:R-:W-:Y:S06]  /*0ad0*/  BAR.SYNC.DEFER_BLOCKING 0x0 ;  /* 0x0000000000007b1d */ /* 0x000fec0000010000 */
[----:B------:R-:W-:Y:S05]  /*0ae0*/  @P0 BRA `(.L_x_17811) ;  /* 0x0000002800580947 */ /* 0x000fea0003800000 */
[----:B------:R-:W0:Y:S01]  /*0af0*/  S2UR UR5, SR_CgaCtaId ;  /* 0x00000000000579c3 */ /* 0x000e220000008800 */
[----:B------:R-:W-:Y:S01]  /*0b00*/  UMOV UR4, 0x400 ;  /* 0x0000040000047882 */ /* 0x000fe20000000000 */
[----:B------:R-:W-:Y:S01]  /*0b10*/  ULDC UR6, c[0x0][0x260] ;  /* 0x0000980000067ab9 */ /* 0x000fe20000000800 */
[----:B------:R-:W-:Y:S01]  /*0b20*/  IMAD.SHL.U32 R3, R75, 0x8, RZ ;  /* 0x000000084b037824 */ /* 0x000fe200078e00ff */
[----:B------:R-:W-:Y:S01]  /*0b30*/  SHF.R.S32.HI R71, RZ, 0x1f, R36 ;  /* 0x0000001fff477819 */ /* 0x000fe20000011424 */
[----:B------:R-:W-:-:S03]  /*0b40*/  IMAD R0, R38, UR6, RZ ;  /* 0x0000000626007c24 */ /* 0x000fc6000f8e02ff */
[----:B------:R-:W1:Y:S01]  /*0b50*/  LDC R37, c[0x0][0x25c] ;  /* 0x00009700ff257b82 */ /* 0x000e620000000800 */
[----:B------:R-:W-:Y:S02]  /*0b60*/  SHF.R.S32.HI R41, RZ, 0x1f, R3 ;  /* 0x0000001fff297819 */ /* 0x000fe40000011403 */
[----:B------:R-:W-:-:S04]  /*0b70*/  IADD3 R2, P0, R0, R3, RZ ;  /* 0x0000000300027210 */ /* 0x000fc80007f1e0ff */
[----:B------:R-:W-:Y:S02]  /*0b80*/  LEA.HI.X.SX32 R3, R0, R41, 0x1, P0 ;  /* 0x0000002900037211 */ /* 0x000fe400000f0eff */
[----:B-----5:R-:W-:Y:S01]  /*0b90*/  FSETP.NEU.FTZ.AND P0, PT, R74, RZ, PT ;  /* 0x000000ff4a00720b */ /* 0x020fe20003f1d000 */
[----:B0-----:R-:W-:Y:S01]  /*0ba0*/  ULEA UR7, UR5, UR4, 0x18 ;  /* 0x0000000405077291 */ /* 0x001fe2000f8ec03f */
[----:B-1----:R-:W-:-:S08]  /*0bb0*/  SHF.R.S32.HI R72, RZ, 0x1f, R37 ;  /* 0x0000001fff487819 */ /* 0x002fd00000011425 */
[----:B------:R-:W0:Y:S04]  /*0bc0*/  LDS.128 R4, [UR7] ;  /* 0x00000007ff047984 */ /* 0x000e280008000c00 */
[----:B------:R-:W1:Y:S04]  /*0bd0*/  LDS.128 R8, [UR7+0x10] ;  /* 0x00001007ff087984 */ /* 0x000e680008000c00 */
[----:B------:R-:W2:Y:S04]  /*0be0*/  LDS.128 R12, [UR7+0x20] ;  /* 0x00002007ff0c7984 */ /* 0x000ea80008000c00 */
[----:B------:R-:W3:Y:S04]  /*0bf0*/  LDS.128 R16, [UR7+0x30] ;  /* 0x00003007ff107984 */ /* 0x000ee80008000c00 */
[----:B------:R-:W4:Y:S04]  /*0c00*/  LDS.128 R20, [UR7+0x40] ;  /* 0x00004007ff147984 */ /* 0x000f280008000c00 */
[----:B------:R-:W4:Y:S04]  /*0c10*/  LDS.128 R24, [UR7+0x50] ;  /* 0x00005007ff187984 */ /* 0x000f280008000c00 */
[----:B------:R-:W4:Y:S04]  /*0c20*/  LDS.128 R28, [UR7+0x60] ;  /* 0x00006007ff1c7984 */ /* 0x000f280008000c00 */
[----:B------:R-:W4:Y:S01]  /*0c30*/  LDS.128 R32, [UR7+0x70] ;  /* 0x00007007ff207984 */ /* 0x000f220008000c00 */
[----:B0-----:R-:W-:-:S02]  /*0c40*/  PRMT R70, R4, 0x7632, R70 ;  /* 0x0000763204467816 */ /* 0x001fc40000000046 */
[----:B------:R-:W-:Y:S02]  /*0c50*/  PRMT R69, R5, 0x7632, R69 ;  /* 0x0000763205457816 */ /* 0x000fe40000000045 */
[----:B------:R-:W-:Y:S02]  /*0c60*/  PRMT R68, R6, 0x7632, R68 ;  /* 0x0000763206447816 */ /* 0x000fe40000000044 */
[----:B------:R-:W-:Y:S02]  /*0c70*/  PRMT R67, R7, 0x7632, R67 ;  /* 0x0000763207437816 */ /* 0x000fe40000000043 */
[----:B-1----:R-:W-:Y:S02]  /*0c80*/  PRMT R66, R8, 0x7632, R66 ;  /* 0x0000763208427816 */ /* 0x002fe40000000042 */
[----:B------:R-:W-:Y:S02]  /*0c90*/  PRMT R65, R9, 0x7632, R65 ;  /* 0x0000763209417816 */ /* 0x000fe40000000041 */
[----:B------:R-:W-:-:S02]  /*0ca0*/  PRMT R64, R10, 0x7632, R64 ;  /* 0x000076320a407816 */ /* 0x000fc40000000040 */
[----:B------:R-:W-:Y:S02]  /*0cb0*/  PRMT R63, R11, 0x7632, R63 ;  /* 0x000076320b3f7816 */ /* 0x000fe4000000003f */
[----:B--2---:R-:W-:Y:S02]  /*0cc0*/  PRMT R62, R12, 0x7632, R62 ;  /* 0x000076320c3e7816 */ /* 0x004fe4000000003e */
[----:B------:R-:W-:Y:S02]  /*0cd0*/  PRMT R61, R13, 0x7632, R61 ;  /* 0x000076320d3d7816 */ /* 0x000fe4000000003d */
[----:B------:R-:W-:Y:S02]  /*0ce0*/  PRMT R60, R14, 0x7632, R60 ;  /* 0x000076320e3c7816 */ /* 0x000fe4000000003c */
[----:B------:R-:W-:Y:S02]  /*0cf0*/  PRMT R59, R15, 0x7632, R59 ;  /* 0x000076320f3b7816 */ /* 0x000fe4000000003b */
[----:B---3--:R-:W-:-:S02]  /*0d00*/  PRMT R58, R16, 0x7632, R58 ;  /* 0x00007632103a7816 */ /* 0x008fc4000000003a */
[----:B------:R-:W-:Y:S02]  /*0d10*/  PRMT R57, R17, 0x7632, R57 ;  /* 0x0000763211397816 */ /* 0x000fe40000000039 */
[----:B------:R-:W-:Y:S02]  /*0d20*/  PRMT R56, R18, 0x7632, R56 ;  /* 0x0000763212387816 */ /* 0x000fe40000000038 */
[----:B------:R-:W-:Y:S02]  /*0d30*/  PRMT R55, R19, 0x7632, R55 ;  /* 0x0000763213377816 */ /* 0x000fe40000000037 */
[----:B----4-:R-:W-:Y:S02]  /*0d40*/  PRMT R54, R20, 0x7632, R54 ;  /* 0x0000763214367816 */ /* 0x010fe40000000036 */
        /* <DEDUP_REMOVED lines=14> */
[----:B------:R-:W-:Y:S01]  /*0e30*/  PRMT R0, R35, 0x7632, R0 ;  /* 0x0000763223007816 */ /* 0x000fe20000000000 */
[----:B------:R-:W-:Y:S06]  /*0e40*/  @P0 BRA `(.L_x_17812) ;  /* 0x0000001000a40947 */ /* 0x000fec0003800000 */
[----:B------:R-:W-:Y:S01]  /*0e50*/  IMAD.U32 R74, R29, 0x10000, RZ ;  /* 0x000100001d4a7824 */ /* 0x000fe200078e00ff */
[----:B------:R-:W-:Y:S01]  /*0e60*/  IADD3 R29, P0, R76, R36, RZ ;  /* 0x000000244c1d7210 */ /* 0x000fe20007f1e0ff */
[----:B------:R-:W-:Y:S01]  /*0e70*/  UIADD3 UR4, UR4, 0xa0, URZ ;  /* 0x000000a004047890 */ /* 0x000fe2000fffe03f */
[----:B------:R-:W-:Y:S01]  /*0e80*/  IMAD.U32 R77, R30, 0x10000, RZ ;  /* 0x000100001e4d7824 */ /* 0x000fe200078e00ff */
[----:B------:R-:W-:Y:S01]  /*0e90*/  ULDC.64 UR6, c[0x0][0x238] ;  /* 0x00008e0000067ab9 */ /* 0x000fe20000000a00 */
[C---:B------:R-:W-:Y:S01]  /*0ea0*/  LEA.HI.X.SX32 R30, R76.reuse, R71, 0x1, P0 ;  /* 0x000000474c1e7211 */ /* 0x040fe200000f0eff */
[----:B------:R-:W-:Y:S01]  /*0eb0*/  ULEA UR4, UR5, UR4, 0x18 ;  /* 0x0000000405047291 */ /* 0x000fe2000f8ec03f */
[----:B------:R-:W-:Y:S01]  /*0ec0*/  LEA R71, P0, R29, UR6, 0x2 ;  /* 0x000000061d477c11 */ /* 0x000fe2000f8010ff */
[----:B------:R-:W-:Y:S01]  /*0ed0*/  IMAD R84, R76, 0x20, R75 ;  /* 0x000000204c547824 */ /* 0x000fe200078e024b */
[----:B------:R-:W-:Y:S01]  /*0ee0*/  BSSY B1, `(.L_x_17813) ;  /* 0x000011e000017945 */ /* 0x000fe20003800000 */
        /* <DEDUP_REMOVED lines=64> */
[----:B------:R-:W-:-:S07]  /*12f0*/  IMAD.MOV.U32 R29, RZ, RZ, -0x800001 ;  /* 0xff7fffffff1d7424 */ /* 0x000fce00078e00ff */
.L_x_17814:
[----:B------:R-:W-:-:S05]  /*1300*/  MOV R34, R71 ;  /* 0x0000004700227202 */ /* 0x000fca0000000f00 */
[----:B------:R-:W2:Y:S02]  /*1310*/  LDG.E.CONSTANT R33, desc[UR10][R34.64] ;  /* 0x0000000a22217981 */ /* 0x000ea4000c1e9900 */
[----:B--2---:R-:W-:Y:S01]  /*1320*/  SHF.R.S32.HI R0, RZ, 0x1f, R33 ;  /* 0x0000001fff007819 */ /* 0x004fe20000011421 */
[----:B------:R-:W-:-:S04]  /*1330*/  IMAD.WIDE.U32 R30, R33, R37, R2 ;  /* 0x00000025211e7225 */ /* 0x000fc800078e0002 */
[----:B------:R-:W-:Y:S01]  /*1340*/  IMAD R0, R0, R37, RZ ;  /* 0x0000002500007224 */ /* 0x000fe200078e02ff */
[----:B------:R-:W-:-:S03]  /*1350*/  LEA R32, P0, R30, UR8, 0x1 ;  /* 0x000000081e207c11 */ /* 0x000fc6000f8008ff */
[----:B------:R-:W-:-:S04]  /*1360*/  IMAD R33, R33, R72, R0 ;  /* 0x0000004821217224 */ /* 0x000fc800078e0200 */
[----:B------:R-:W-:-:S05]  /*1370*/  IMAD.IADD R31, R31, 0x1, R33 ;  /* 0x000000011f1f7824 */ /* 0x000fca00078e0221 */
        /* <DEDUP_REMOVED lines=8> */
[----:B------:R-:W5:Y:S01]  /*1400*/  LDG.E.CONSTANT R0, desc[UR10][R32.64+0xe00] ;  /* 0x000e000a20007981 */ /* 0x000f62000c1e9900 */
[----:B--2---:R-:W-:-:S04]  /*1410*/  IMAD.U32 R87, R90, 0x10000, RZ ;  /* 0x000100005a577824 */ /* 0x004fc800078e00ff */
[----:B------:R-:W-:Y:S01]  /*1420*/  FMUL.FTZ R89, R8, R87 ;  /* 0x0000005708597220 */ /* 0x000fe20000410000 */
[C---:B---3--:R-:W-:Y:S02]  /*1430*/  SHF.L.U32 R87, R88.reuse, 0x10, RZ ;  /* 0x0000001058577819 */ /* 0x048fe400000006ff */
[----:B------:R-:W-:-:S03]  /*1440*/  PRMT R88, R88, 0x7632, R88 ;  /* 0x0000763258587816 */ /* 0x000fc60000000058 */
[--C-:B------:R-:W-:Y:S01]  /*1450*/  FFMA.FTZ R87, R4, R87, R89.reuse ;  /* 0x0000005704577223 */ /* 0x100fe20000010059 */
[----:B------:R-:W-:-:S05]  /*1460*/  PRMT R89, R90, 0x7632, R89 ;  /* 0x000076325a597816 */ /* 0x000fca0000000059 */
[----:B------:R-:W-:Y:S02]  /*1470*/  IMAD.U32 R91, R89, 0x10000, RZ ;  /* 0x00010000595b7824 */ /* 0x000fe400078e00ff */
[----:B------:R-:W-:Y:S01]  /*1480*/  IMAD.U32 R89, R88, 0x10000, RZ ;  /* 0x0001000058597824 */ /* 0x000fe200078e00ff */
[C---:B----4-:R-:W-:Y:S02]  /*1490*/  PRMT R88, R85.reuse, 0x7632, R88 ;  /* 0x0000763255587816 */ /* 0x050fe40000000058 */
[----:B------:R-:W-:Y:S01]  /*14a0*/  SHF.L.U32 R85, R85, 0x10, RZ ;  /* 0x0000001055557819 */ /* 0x000fe200000006ff */
[----:B------:R-:W-:-:S04]  /*14b0*/  FMUL.FTZ R91, R66, R91 ;  /* 0x0000005b425b7220 */ /* 0x000fc80000410000 */
[----:B------:R-:W-:Y:S01]  /*14c0*/  FFMA.FTZ R85, R12, R85, R87 ;  /* 0x000000550c557223 */ /* 0x000fe20000010057 */
[C---:B-----5:R-:W-:Y:S01]  /*14d0*/  IMAD.U32 R87, R86.reuse, 0x10000, RZ ;  /* 0x0001000056577824 */ /* 0x060fe200078e00ff */
[----:B------:R-:W-:Y:S01]  /*14e0*/  PRMT R86, R86, 0x7632, R86 ;  /* 0x0000763256567816 */ /* 0x000fe20000000056 */
[----:B------:R-:W-:Y:S02]  /*14f0*/  FFMA.FTZ R89, R70, R89, R91 ;  /* 0x0000005946597223 */ /* 0x000fe4000001005b */
[----:B------:R-:W-:Y:S02]  /*1500*/  FFMA.FTZ R91, R16, R87, R85 ;  /* 0x00000057105b7223 */ /* 0x000fe40000010055 */
[----:B------:R-:W2:Y:S01]  /*1510*/  LDG.E.CONSTANT R87, desc[UR10][R32.64+0x204] ;  /* 0x0002040a20577981 */ /* 0x000ea2000c1e9900 */
[----:B------:R-:W-:-:S03]  /*1520*/  SHF.L.U32 R85, R86, 0x10, RZ ;  /* 0x0000001056557819 */ /* 0x000fc600000006ff */
[----:B------:R-:W3:Y:S01]  /*1530*/  LDG.E.CONSTANT R86, desc[UR10][R32.64+0x4] ;  /* 0x0000040a20567981 */ /* 0x000ee2000c1e9900 */
[----:B------:R-:W-:-:S04]  /*1540*/  IMAD.U32 R88, R88, 0x10000, RZ ;  /* 0x0001000058587824 */ /* 0x000fc800078e00ff */
[----:B------:R-:W-:Y:S01]  /*1550*/  FFMA.FTZ R89, R62, R88, R89 ;  /* 0x000000583e597223 */ /* 0x000fe20000010059 */
[----:B------:R-:W-:-:S03]  /*1560*/  PRMT R88, R34, 0x7632, R88 ;  /* 0x0000763222587816 */ /* 0x000fc60000000058 */
[----:B------:R-:W-:Y:S01]  /*1570*/  FFMA.FTZ R89, R58, R85, R89 ;  /* 0x000000553a597223 */ /* 0x000fe20000010059 */
[----:B------:R-:W-:Y:S02]  /*1580*/  IMAD.U32 R85, R34, 0x10000, RZ ;  /* 0x0001000022557824 */ /* 0x000fe400078e00ff */
[----:B------:R-:W-:Y:S01]  /*1590*/  IMAD.U32 R88, R88, 0x10000, RZ ;  /* 0x0001000058587824 */ /* 0x000fe200078e00ff */
[----:B------:R-:W4:Y:S01]  /*15a0*/  LDG.E.CONSTANT R34, desc[UR10][R32.64+0x404] ;  /* 0x0004040a20227981 */ /* 0x000f22000c1e9900 */
[----:B------:R-:W-:Y:S02]  /*15b0*/  FFMA.FTZ R85, R20, R85, R91 ;  /* 0x0000005514557223 */ /* 0x000fe4000001005b */
[----:B------:R-:W-:Y:S01]  /*15c0*/  FFMA.FTZ R89, R54, R88, R89 ;  /* 0x0000005836597223 */ /* 0x000fe20000010059 */
[C---:B------:R-:W-:Y:S02]  /*15d0*/  PRMT R88, R30.reuse, 0x7632, R88 ;  /* 0x000076321e587816 */ /* 0x040fe40000000058 */
[----:B------:R-:W-:-:S05]  /*15e0*/  SHF.L.U32 R30, R30, 0x10, RZ ;  /* 0x000000101e1e7819 */ /* 0x000fca00000006ff */
[----:B------:R-:W-:Y:S02]  /*15f0*/  FFMA.FTZ R91, R24, R30, R85 ;  /* 0x0000001e185b7223 */ /* 0x000fe40000010055 */
[----:B------:R-:W5:Y:S01]  /*1600*/  LDG.E.CONSTANT R85, desc[UR10][R32.64+0x604] ;  /* 0x0006040a20557981 */ /* 0x000f62000c1e9900 */
[----:B------:R-:W-:Y:S02]  /*1610*/  IMAD.U32 R88, R88, 0x10000, RZ ;  /* 0x0001000058587824 */ /* 0x000fe400078e00ff */
[C---:B------:R-:W-:Y:S02]  /*1620*/  IMAD.U32 R30, R31.reuse, 0x10000, RZ ;  /* 0x000100001f1e7824 */ /* 0x040fe400078e00ff */
[----:B------:R-:W-:Y:S02]  /*1630*/  FFMA.FTZ R89, R50, R88, R89 ;  /* 0x0000005832597223 */ /* 0x000fe40000010059 */
[----:B------:R-:W-:Y:S02]  /*1640*/  FFMA.FTZ R88, R28, R30, R91 ;  /* 0x0000001e1c587223 */ /* 0x000fe4000001005b */
[----:B------:R-:W5:Y:S01]  /*1650*/  LDG.E.CONSTANT R30, desc[UR10][R32.64+0x804] ;  /* 0x0008040a201e7981 */ /* 0x000f62000c1e9900 */
[----:B------:R-:W-:-:S04]  /*1660*/  PRMT R31, R31, 0x7632, R31 ;  /* 0x000076321f1f7816 */ /* 0x000fc8000000001f */
[----:B------:R-:W-:-:S05]  /*1670*/  SHF.L.U32 R31, R31, 0x10, RZ ;  /* 0x000000101f1f7819 */ /* 0x000fca00000006ff */
[----:B------:R-:W-:Y:S01]  /*1680*/  FFMA.FTZ R89, R46, R31, R89 ;  /* 0x0000001f2e597223 */ /* 0x000fe20000010059 */
[C---:B------:R-:W-:Y:S01]  /*1690*/  IMAD.U32 R31, R0.reuse, 0x10000, RZ ;  /* 0x00010000001f7824 */ /* 0x040fe200078e00ff */
[----:B------:R-:W-:-:S05]  /*16a0*/  PRMT R0, R0, 0x7632, R0 ;  /* 0x0000763200007816 */ /* 0x000fca0000000000 */
[----:B------:R-:W-:Y:S02]  /*16b0*/  IMAD.U32 R0, R0, 0x10000, RZ ;  /* 0x0001000000007824 */ /* 0x000fe400078e00ff */
[----:B------:R-:W-:Y:S02]  /*16c0*/  FFMA.FTZ R88, R79, R31, R88 ;  /* 0x0000001f4f587223 */ /* 0x000fe40000010058 */
[----:B------:R-:W5:Y:S01]  /*16d0*/  LDG.E.CONSTANT R31, desc[UR10][R32.64+0xa04] ;  /* 0x000a040a201f7981 */ /* 0x000f62000c1e9900 */
[----:B------:R-:W-:-:S04]  /*16e0*/  FFMA.FTZ R89, R42, R0, R89 ;  /* 0x000000002a597223 */ /* 0x000fc80000010059 */
[----:B------:R-:W-:Y:S01]  /*16f0*/  FADD.FTZ R0, R88, R89 ;  /* 0x0000005958007221 */ /* 0x000fe20000010000 */
[C---:B--2---:R-:W-:Y:S02]  /*1700*/  SHF.L.U32 R90, R87.reuse, 0x10, RZ ;  /* 0x00000010575a7819 */ /* 0x044fe400000006ff */
[----:B------:R-:W-:Y:S02]  /*1710*/  PRMT R88, R87, 0x7632, R88 ;  /* 0x0000763257587816 */ /* 0x000fe40000000058 */
[C---:B---3--:R-:W-:Y:S01]  /*1720*/  PRMT R87, R86.reuse, 0x7632, R87 ;  /* 0x0000763256577816 */ /* 0x048fe20000000057 */
[----:B------:R-:W-:Y:S02]  /*1730*/  IMAD.U32 R86, R86, 0x10000, RZ ;  /* 0x0001000056567824 */ /* 0x000fe400078e00ff */
[----:B------:R-:W-:Y:S01]  /*1740*/  FMUL.FTZ R90, R9, R90 ;  /* 0x0000005a095a7220 */ /* 0x000fe20000410000 */
[----:B------:R-:W-:-:S03]  /*1750*/  IMAD.U32 R92, R88, 0x10000, RZ ;  /* 0x00010000585c7824 */ /* 0x000fc600078e00ff */
[----:B------:R-:W-:Y:S02]  /*1760*/  FFMA.FTZ R90, R5, R86, R90 ;  /* 0x00000056055a7223 */ /* 0x000fe4000001005a */
[----:B------:R-:W2:Y:S01]  /*1770*/  LDG.E.CONSTANT R86, desc[UR10][R32.64+0xc04] ;  /* 0x000c040a20567981 */ /* 0x000ea2000c1e9900 */
[----:B------:R-:W-:Y:S01]  /*1780*/  SHF.L.U32 R88, R87, 0x10, RZ ;  /* 0x0000001057587819 */ /* 0x000fe200000006ff */
[----:B------:R-:W-:Y:S02]  /*1790*/  FMUL.FTZ R92, R65, R92 ;  /* 0x0000005c415c7220 */ /* 0x000fe40000410000 */
[----:B------:R-:W3:Y:S02]  /*17a0*/  LDG.E.CONSTANT R87, desc[UR10][R32.64+0xe04] ;  /* 0x000e040a20577981 */ /* 0x000ee4000c1e9900 */
[----:B------:R-:W-:Y:S01]  /*17b0*/  FFMA.FTZ R92, R69, R88, R92 ;  /* 0x00000058455c7223 */ /* 0x000fe2000001005c */
[C---:B----4-:R-:W-:Y:S01]  /*17c0*/  IMAD.U32 R88, R34.reuse, 0x10000, RZ ;  /* 0x0001000022587824 */ /* 0x050fe200078e00ff */
[----:B------:R-:W-:-:S05]  /*17d0*/  PRMT R34, R34, 0x7632, R34 ;  /* 0x0000763222227816 */ /* 0x000fca0000000022 */
[----:B------:R-:W-:-:S04]  /*17e0*/  IMAD.U32 R34, R34, 0x10000, RZ ;  /* 0x0001000022227824 */ /* 0x000fc800078e00ff */
[----:B------:R-:W-:Y:S01]  /*17f0*/  FFMA.FTZ R92, R61, R34, R92 ;  /* 0x000000223d5c7223 */ /* 0x000fe2000001005c */
[----:B-----5:R-:W-:Y:S01]  /*1800*/  PRMT R34, R85, 0x7632, R34 ;  /* 0x0000763255227816 */ /* 0x020fe20000000022 */
[----:B------:R-:W-:Y:S01]  /*1810*/  FFMA.FTZ R88, R13, R88, R90 ;  /* 0x000000580d587223 */ /* 0x000fe2000001005a */
[----:B------:R-:W-:-:S03]  /*1820*/  SHF.L.U32 R85, R85, 0x10, RZ ;  /* 0x0000001055557819 */ /* 0x000fc600000006ff */
[----:B------:R-:W-:Y:S02]  /*1830*/  IMAD.U32 R34, R34, 0x10000, RZ ;  /* 0x0001000022227824 */ /* 0x000fe400078e00ff */
[----:B------:R-:W-:Y:S02]  /*1840*/  FFMA.FTZ R90, R17, R85, R88 ;  /* 0x00000055115a7223 */ /* 0x000fe40000010058 */
[----:B------:R-:W-:Y:S01]  /*1850*/  FFMA.FTZ R92, R57, R34, R92 ;  /* 0x00000022395c7223 */ /* 0x000fe2000001005c */
[C---:B------:R-:W-:Y:S01]  /*1860*/  IMAD.U32 R34, R30.reuse, 0x10000, RZ ;  /* 0x000100001e227824 */ /* 0x040fe200078e00ff */
[----:B------:R-:W4:Y:S03]  /*1870*/  LDG.E.CONSTANT R88, desc[UR10][R32.64+0x208] ;  /* 0x0002080a20587981 */ /* 0x000f26000c1e9900 */
[----:B------:R-:W-:Y:S02]  /*1880*/  FFMA.FTZ R90, R21, R34, R90 ;  /* 0x00000022155a7223 */ /* 0x000fe4000001005a */
[----:B------:R-:W5:Y:S01]  /*1890*/  LDG.E.CONSTANT R34, desc[UR10][R32.64+0x8] ;  /* 0x0000080a20227981 */ /* 0x000f62000c1e9900 */
[----:B------:R-:W-:-:S04]  /*18a0*/  PRMT R30, R30, 0x7632, R30 ;  /* 0x000076321e1e7816 */ /* 0x000fc8000000001e */
[----:B------:R-:W-:Y:S01]  /*18b0*/  SHF.L.U32 R30, R30, 0x10, RZ ;  /* 0x000000101e1e7819 */ /* 0x000fe200000006ff */
[C---:B------:R-:W-:Y:S01]  /*18c0*/  IMAD.U32 R85, R31.reuse, 0x10000, RZ ;  /* 0x000100001f557824 */ /* 0x040fe200078e00ff */
[----:B------:R-:W-:-:S03]  /*18d0*/  PRMT R31, R31, 0x7632, R31 ;  /* 0x000076321f1f7816 */ /* 0x000fc6000000001f */
[----:B------:R-:W-:Y:S01]  /*18e0*/  FFMA.FTZ R92, R53, R30, R92 ;  /* 0x0000001e355c7223 */ /* 0x000fe2000001005c */
[----:B------:R-:W-:Y:S01]  /*18f0*/  FFMA.FTZ R85, R25, R85, R90 ;  /* 0x0000005519557223 */ /* 0x000fe2000001005a */
[----:B------:R-:W5:Y:S01]  /*1900*/  LDG.E.CONSTANT R30, desc[UR10][R32.64+0x408] ;  /* 0x0004080a201e7981 */ /* 0x000f62000c1e9900 */
[----:B------:R-:W-:-:S04]  /*1910*/  IMAD.U32 R31, R31, 0x10000, RZ ;  /* 0x000100001f1f7824 */ /* 0x000fc800078e00ff */
        /* <DEDUP_REMOVED lines=8> */
[----:B------:R-:W-:Y:S02]  /*19a0*/  PRMT R31, R87, 0x7632, R31 ;  /* 0x00007632571f7816 */ /* 0x000fe4000000001f */
[----:B------:R-:W2:Y:S01]  /*19b0*/  LDG.E.CONSTANT R87, desc[UR10][R32.64+0x608] ;  /* 0x0006080a20577981 */ /* 0x000ea2000c1e9900 */
[----:B------:R-:W-:-:S03]  /*19c0*/  FADD.FTZ R86, R85, R0 ;  /* 0x0000000055567221 */ /* 0x000fc60000010000 */
[----:B------:R-:W3:Y:S01]  /*19d0*/  LDG.E.CONSTANT R85, desc[UR10][R32.64+0x808] ;  /* 0x0008080a20557981 */ /* 0x000ee2000c1e9900 */
[----:B----4-:R-:W-:-:S04]  /*19e0*/  IMAD.U32 R89, R88, 0x10000, RZ ;  /* 0x0001000058597824 */ /* 0x010fc800078e00ff */
[----:B------:R-:W-:Y:S01]  /*19f0*/  FMUL.FTZ R91, R10, R89 ;  /* 0x000000590a5b7220 */ /* 0x000fe20000410000 */
[C---:B-----5:R-:W-:Y:S01]  /*1a00*/  IMAD.U32 R89, R34.reuse, 0x10000, RZ ;  /* 0x0001000022597824 */ /* 0x060fe200078e00ff */
[----:B------:R-:W-:Y:S02]  /*1a10*/  PRMT R0, R34, 0x7632, R0 ;  /* 0x0000763222007816 */ /* 0x000fe40000000000 */
[----:B------:R-:W4:Y:S01]  /*1a20*/  LDG.E.CONSTANT R34, desc[UR10][R32.64+0xa08] ;  /* 0x000a080a20227981 */ /* 0x000f22000c1e9900 */
[----:B------:R-:W-:Y:S01]  /*1a30*/  PRMT R88, R88, 0x7632, R88 ;  /* 0x0000763258587816 */ /* 0x000fe20000000058 */
[----:B------:R-:W-:Y:S01]  /*1a40*/  FFMA.FTZ R89, R6, R89, R91 ;  /* 0x0000005906597223 */ /* 0x000fe2000001005b */
[----:B------:R-:W-:Y:S02]  /*1a50*/  IMAD.U32 R91, R0, 0x10000, RZ ;  /* 0x00010000005b7824 */ /* 0x000fe400078e00ff */
[----:B------:R-:W-:-:S05]  /*1a60*/  SHF.L.U32 R93, R88, 0x10, RZ ;  /* 0x00000010585d7819 */ /* 0x000fca00000006ff */
[----:B------:R-:W-:Y:S01]  /*1a70*/  FMUL.FTZ R93, R64, R93 ;  /* 0x0000005d405d7220 */ /* 0x000fe20000410000 */
[C---:B------:R-:W-:Y:S01]  /*1a80*/  IMAD.U32 R0, R30.reuse, 0x10000, RZ ;  /* 0x000100001e007824 */ /* 0x040fe200078e00ff */
[----:B------:R-:W-:Y:S02]  /*1a90*/  PRMT R30, R30, 0x7632, R30 ;  /* 0x000076321e1e7816 */ /* 0x000fe4000000001e */
[----:B------:R-:W-:Y:S02]  /*1aa0*/  FFMA.FTZ R91, R68, R91, R93 ;  /* 0x0000005b445b7223 */ /* 0x000fe4000001005d */
[----:B------:R-:W-:Y:S01]  /*1ab0*/  SHF.L.U32 R30, R30, 0x10, RZ ;  /* 0x000000101e1e7819 */ /* 0x000fe200000006ff */
[----:B------:R-:W-:Y:S02]  /*1ac0*/  FFMA.FTZ R89, R14, R0, R89 ;  /* 0x000000000e597223 */ /* 0x000fe40000010059 */
[----:B------:R-:W5:Y:S02]  /*1ad0*/  LDG.E.CONSTANT R0, desc[UR10][R32.64+0xc08] ;  /* 0x000c080a20007981 */ /* 0x000f64000c1e9900 */
[----:B------:R-:W-:Y:S01]  /*1ae0*/  FFMA.FTZ R91, R60, R30, R91 ;  /* 0x0000001e3c5b7223 */ /* 0x000fe2000001005b */
[----:B------:R-:W-:-:S05]  /*1af0*/  SHF.L.U32 R31, R31, 0x10, RZ ;  /* 0x000000101f1f7819 */ /* 0x000fca00000006ff */
[----:B------:R-:W-:Y:S01]  /*1b00*/  FFMA.FTZ R31, R41, R31, R92 ;  /* 0x0000001f291f7223 */ /* 0x000fe2000001005c */
[----:B--2---:R-:W-:Y:S02]  /*1b10*/  PRMT R30, R87, 0x7632, R30 ;  /* 0x00007632571e7816 */ /* 0x004fe4000000001e */
[----:B---3--:R-:W-:-:S03]  /*1b20*/  PRMT R88, R85, 0x7632, R88 ;  /* 0x0000763255587816 */ /* 0x008fc60000000058 */
[----:B------:R-:W-:Y:S02]  /*1b30*/  IMAD.U32 R30, R30, 0x10000, RZ ;  /* 0x000100001e1e7824 */ /* 0x000fe400078e00ff */
[----:B------:R-:W-:Y:S02]  /*1b40*/  IMAD.U32 R87, R87, 0x10000, RZ ;  /* 0x0001000057577824 */ /* 0x000fe400078e00ff */
[----:B------:R-:W-:Y:S02]  /*1b50*/  IMAD.U32 R88, R88, 0x10000, RZ ;  /* 0x0001000058587824 */ /* 0x000fe400078e00ff */
[----:B------:R-:W-:Y:S01]  /*1b60*/  FFMA.FTZ R91, R56, R30, R91 ;  /* 0x0000001e385b7223 */ /* 0x000fe2000001005b */
[----:B------:R-:W-:Y:S01]  /*1b70*/  FFMA.FTZ R89, R18, R87, R89 ;  /* 0x0000005712597223 */ /* 0x000fe20000010059 */
[----:B------:R-:W-:Y:S01]  /*1b80*/  SHF.L.U32 R85, R85, 0x10, RZ ;  /* 0x0000001055557819 */ /* 0x000fe200000006ff */
[----:B------:R-:W2:Y:S01]  /*1b90*/  LDG.E.CONSTANT R87, desc[UR10][R32.64+0xe08] ;  /* 0x000e080a20577981 */ /* 0x000ea2000c1e9900 */
[----:B------:R-:W-:-:S03]  /*1ba0*/  FFMA.FTZ R91, R52, R88, R91 ;  /* 0x00000058345b7223 */ /* 0x000fc6000001005b */
[----:B------:R-:W3:Y:S01]  /*1bb0*/  LDG.E.CONSTANT R88, desc[UR10][R32.64+0x20c] ;  /* 0x00020c0a20587981 */ /* 0x000ee2000c1e9900 */
[----:B------:R-:W-:Y:S01]  /*1bc0*/  FADD.FTZ R30, R31, R86 ;  /* 0x000000561f1e7221 */ /* 0x000fe20000010000 */
[----:B------:R-:W-:Y:S01]  /*1bd0*/  FFMA.FTZ R85, R22, R85, R89 ;  /* 0x0000005516557223 */ /* 0x000fe20000010059 */
[----:B----4-:R-:W-:Y:S01]  /*1be0*/  IMAD.U32 R31, R34, 0x10000, RZ ;  /* 0x00010000221f7824 */ /* 0x010fe200078e00ff */
[----:B------:R-:W4:Y:S03]  /*1bf0*/  LDG.E.CONSTANT R86, desc[UR10][R32.64+0xc] ;  /* 0x00000c0a20567981 */ /* 0x000f26000c1e9900 */
[----:B------:R-:W-:Y:S01]  /*1c00*/  FFMA.FTZ R90, R26, R31, R85 ;  /* 0x0000001f1a5a7223 */ /* 0x000fe20000010055 */
[----:B------:R-:W-:Y:S01]  /*1c10*/  PRMT R31, R34, 0x7632, R31 ;  /* 0x00007632221f7816 */ /* 0x000fe2000000001f */
[----:B------:R0:W4:Y:S04]  /*1c20*/  LDG.E.CONSTANT R89, desc[UR10][R32.64+0xe0c] ;  /* 0x000e0c0a20597981 */ /* 0x000128000c1e9900 */
[----:B------:R-:W4:Y:S01]  /*1c30*/  LDG.E.CONSTANT R34, desc[UR10][R32.64+0x40c] ;  /* 0x00040c0a20227981 */ /* 0x000f22000c1e9900 */
[----:B------:R-:W-:-:S05]  /*1c40*/  SHF.L.U32 R31, R31, 0x10, RZ ;  /* 0x000000101f1f7819 */ /* 0x000fca00000006ff */
[----:B------:R-:W-:Y:S01]  /*1c50*/  FFMA.FTZ R91, R48, R31, R91 ;  /* 0x0000001f305b7223 */ /* 0x000fe2000001005b */
[C---:B-----5:R-:W-:Y:S01]  /*1c60*/  IMAD.U32 R31, R0.reuse, 0x10000, RZ ;  /* 0x00010000001f7824 */ /* 0x060fe200078e00ff */
[----:B------:R-:W-:-:S05]  /*1c70*/  PRMT R0, R0, 0x7632, R0 ;  /* 0x0000763200007816 */ /* 0x000fca0000000000 */
[----:B------:R-:W-:Y:S02]  /*1c80*/  IMAD.U32 R0, R0, 0x10000, RZ ;  /* 0x0001000000007824 */ /* 0x000fe400078e00ff */
[----:B------:R-:W-:Y:S02]  /*1c90*/  FFMA.FTZ R90, R77, R31, R90 ;  /* 0x0000001f4d5a7223 */ /* 0x000fe4000001005a */
[----:B------:R-:W5:Y:S01]  /*1ca0*/  LDG.E.CONSTANT R31, desc[UR10][R32.64+0x60c] ;  /* 0x00060c0a201f7981 */ /* 0x000f62000c1e9900 */
[----:B------:R-:W-:Y:S01]  /*1cb0*/  FFMA.FTZ R91, R44, R0, R91 ;  /* 0x000000002c5b7223 */ /* 0x000fe2000001005b */
[C---:B--2---:R-:W-:Y:S02]  /*1cc0*/  PRMT R0, R87.reuse, 0x7632, R0 ;  /* 0x0000763257007816 */ /* 0x044fe40000000000 */
[----:B------:R-:W-:Y:S02]  /*1cd0*/  SHF.L.U32 R85, R87, 0x10, RZ ;  /* 0x0000001057557819 */ /* 0x000fe400000006ff */
[----:B---3--:R-:W-:-:S03]  /*1ce0*/  PRMT R87, R88, 0x7632, R87 ;  /* 0x0000763258577816 */ /* 0x008fc60000000057 */
[----:B------:R-:W-:Y:S01]  /*1cf0*/  FFMA.FTZ R85, R81, R85, R90 ;  /* 0x0000005551557223 */ /* 0x000fe2000001005a */
[----:B------:R-:W-:Y:S01]  /*1d00*/  SHF.L.U32 R92, R87, 0x10, RZ ;  /* 0x00000010575c7819 */ /* 0x000fe200000006ff */
[----:B------:R-:W-:Y:S01]  /*1d10*/  IMAD.U32 R90, R88, 0x10000, RZ ;  /* 0x00010000585a7824 */ /* 0x000fe200078e00ff */
[C---:B----4-:R-:W-:Y:S01]  /*1d20*/  PRMT R87, R86.reuse, 0x7632, R87 ;  /* 0x0000763256577816 */ /* 0x050fe20000000057 */
[----:B------:R-:W-:Y:S02]  /*1d30*/  IMAD.U32 R86, R86, 0x10000, RZ ;  /* 0x0001000056567824 */ /* 0x000fe400078e00ff */
[----:B------:R-:W-:Y:S02]  /*1d40*/  FMUL.FTZ R90, R11, R90 ;  /* 0x0000005a0b5a7220 */ /* 0x000fe40000410000 */
[----:B------:R-:W-:Y:S02]  /*1d50*/  IMAD.U32 R88, R87, 0x10000, RZ ;  /* 0x0001000057587824 */ /* 0x000fe400078e00ff */
[----:B------:R-:W-:Y:S01]  /*1d60*/  FMUL.FTZ R92, R63, R92 ;  /* 0x0000005c3f5c7220 */ /* 0x000fe20000410000 */
[C---:B------:R-:W-:Y:S01]  /*1d70*/  PRMT R87, R34.reuse, 0x7632, R87 ;  /* 0x0000763222577816 */ /* 0x040fe20000000057 */
[----:B------:R-:W-:Y:S01]  /*1d80*/  FFMA.FTZ R90, R7, R86, R90 ;  /* 0x00000056075a7223 */ /* 0x000fe2000001005a */
[----:B------:R-:W-:Y:S01]  /*1d90*/  SHF.L.U32 R34, R34, 0x10, RZ ;  /* 0x0000001022227819 */ /* 0x000fe200000006ff */
[----:B------:R-:W2:Y:S01]  /*1da0*/  LDG.E.CONSTANT R86, desc[UR10][R32.64+0x80c] ;  /* 0x00080c0a20567981 */ /* 0x000ea2000c1e9900 */
[----:B------:R-:W-:Y:S01]  /*1db0*/  FFMA.FTZ R88, R67, R88, R92 ;  /* 0x0000005843587223 */ /* 0x000fe2000001005c */
[----:B------:R-:W-:-:S02]  /*1dc0*/  IMAD.U32 R87, R87, 0x10000, RZ ;  /* 0x0001000057577824 */ /* 0x000fc400078e00ff */
[----:B------:R-:W-:Y:S02]  /*1dd0*/  FFMA.FTZ R92, R15, R34, R90 ;  /* 0x000000220f5c7223 */ /* 0x000fe4000001005a */
[----:B------:R-:W3:Y:S01]  /*1de0*/  LDG.E.CONSTANT R34, desc[UR10][R32.64+0xa0c] ;  /* 0x000a0c0a20227981 */ /* 0x000ee2000c1e9900 */
[----:B------:R-:W-:-:S03]  /*1df0*/  FFMA.FTZ R90, R59, R87, R88 ;  /* 0x000000573b5a7223 */ /* 0x000fc60000010058 */
[----:B------:R-:W0:Y:S01]  /*1e00*/  LDG.E.CONSTANT R87, desc[UR10][R32.64+0xc0c] ;  /* 0x000c0c0a20577981 */ /* 0x000e22000c1e9900 */
[C---:B-----5:R-:W-:Y:S01]  /*1e10*/  IMAD.U32 R88, R31.reuse, 0x10000, RZ ;  /* 0x000100001f587824 */ /* 0x060fe200078e00ff */
[----:B------:R-:W-:-:S04]  /*1e20*/  PRMT R31, R31, 0x7632, R31 ;  /* 0x000076321f1f7816 */ /* 0x000fc8000000001f */
[----:B------:R-:W-:Y:S01]  /*1e30*/  SHF.L.U32 R31, R31, 0x10, RZ ;  /* 0x000000101f1f7819 */ /* 0x000fe200000006ff */
[----:B------:R-:W-:-:S04]  /*1e40*/  FFMA.FTZ R88, R19, R88, R92 ;  /* 0x0000005813587223 */ /* 0x000fc8000001005c */
[----:B------:R-:W-:Y:S01]  /*1e50*/  FFMA.FTZ R90, R55, R31, R90 ;  /* 0x0000001f375a7223 */ /* 0x000fe2000001005a */
[----:B------:R-:W-:Y:S01]  /*1e60*/  FADD.FTZ R85, R85, R30 ;  /* 0x0000001e55557221 */ /* 0x000fe20000010000 */
[----:B------:R-:W-:-:S04]  /*1e70*/  IMAD.U32 R0, R0, 0x10000, RZ ;  /* 0x0001000000007824 */ /* 0x000fc800078e00ff */
[----:B------:R-:W-:-:S04]  /*1e80*/  FFMA.FTZ R0, R40, R0, R91 ;  /* 0x0000000028007223 */ /* 0x000fc8000001005b */
[----:B------:R-:W-:Y:S01]  /*1e90*/  FADD.FTZ R0, R0, R85 ;  /* 0x0000005500007221 */ /* 0x000fe20000010000 */
[----:B------:R-:W-:Y:S02]  /*1ea0*/  IADD3 R76, R76, 0x4, RZ ;  /* 0x000000044c4c7810 */ /* 0x000fe40007ffe0ff */
[----:B------:R-:W-:Y:S02]  /*1eb0*/  ISETP.GE.AND P0, PT, R84, R39, PT ;  /* 0x000000275400720c */ /* 0x000fe40003f06270 */
[----:B------:R-:W-:Y:S02]  /*1ec0*/  ISETP.GE.AND P2, PT, R76, R73, PT ;  /* 0x000000494c00720c */ /* 0x000fe40003f46270 */
[----:B------:R-:W-:Y:S01]  /*1ed0*/  IADD3 R71, P1, R71, 0x10, RZ ;  /* 0x0000001047477810 */ /* 0x000fe20007f3e0ff */
[----:B------:R-:W-:-:S04]  /*1ee0*/  VIADD R84, R84, 0x80 ;  /* 0x0000008054547836 */ /* 0x000fc80000000000 */
[----:B------:R-:W-:Y:S01]  /*1ef0*/  IMAD.X R35, RZ, RZ, R35, P1 ;  /* 0x000000ffff237224 */ /* 0x000fe200008e0623 */
[C---:B--2---:R-:W-:Y:S01]  /*1f00*/  PRMT R31, R86.reuse, 0x7632, R31 ;  /* 0x00007632561f7816 */ /* 0x044fe2000000001f */
[----:B------:R-:W-:-:S04]  /*1f10*/  IMAD.U32 R86, R86, 0x10000, RZ ;  /* 0x0001000056567824 */ /* 0x000fc800078e00ff */
[----:B------:R-:W-:Y:S01]  /*1f20*/  IMAD.U32 R31, R31, 0x10000, RZ ;  /* 0x000100001f1f7824 */ /* 0x000fe200078e00ff */
[C---:B---3--:R-:W-:Y:S01]  /*1f30*/  PRMT R30, R34.reuse, 0x7632, R30 ;  /* 0x00007632221e7816 */ /* 0x048fe2000000001e */
[----:B------:R-:W-:Y:S01]  /*1f40*/  FFMA.FTZ R86, R23, R86, R88 ;  /* 0x0000005617567223 */ /* 0x000fe20000010058 */
[----:B------:R-:W-:Y:S01]  /*1f50*/  SHF.L.U32 R34, R34, 0x10, RZ ;  /* 0x0000001022227819 */ /* 0x000fe200000006ff */
[----:B------:R-:W-:Y:S01]  /*1f60*/  FFMA.FTZ R90, R51, R31, R90 ;  /* 0x0000001f335a7223 */ /* 0x000fe2000001005a */
[C---:B0-----:R-:W-:Y:S01]  /*1f70*/  IMAD.U32 R32, R87.reuse, 0x10000, RZ ;  /* 0x0001000057207824 */ /* 0x041fe200078e00ff */
[----:B------:R-:W-:Y:S02]  /*1f80*/  PRMT R87, R87, 0x7632, R87 ;  /* 0x0000763257577816 */ /* 0x000fe40000000057 */
[----:B------:R-:W-:Y:S01]  /*1f90*/  FFMA.FTZ R31, R27, R34, R86 ;  /* 0x000000221b1f7223 */ /* 0x000fe20000010056 */
[----:B------:R-:W-:-:S03]  /*1fa0*/  IMAD.U32 R30, R30, 0x10000, RZ ;  /* 0x000100001e1e7824 */ /* 0x000fc600078e00ff */
[----:B------:R-:W-:Y:S01]  /*1fb0*/  FFMA.FTZ R33, R78, R32, R31 ;  /* 0x000000204e217223 */ /* 0x000fe2000001001f */
[----:B------:R-:W-:Y:S01]  /*1fc0*/  SHF.L.U32 R31, R87, 0x10, RZ ;  /* 0x00000010571f7819 */ /* 0x000fe200000006ff */
[----:B------:R-:W-:Y:S01]  /*1fd0*/  FFMA.FTZ R30, R47, R30, R90 ;  /* 0x0000001e2f1e7223 */ /* 0x000fe2000001005a */
[C---:B------:R-:W-:Y:S01]  /*1fe0*/  PRMT R32, R89.reuse, 0x7632, R32 ;  /* 0x0000763259207816 */ /* 0x040fe20000000020 */
[----:B------:R-:W-:Y:S02]  /*1ff0*/  IMAD.U32 R89, R89, 0x10000, RZ ;  /* 0x0001000059597824 */ /* 0x000fe400078e00ff */
[----:B------:R-:W-:Y:S02]  /*2000*/  FFMA.FTZ R30, R43, R31, R30 ;  /* 0x0000001f2b1e7223 */ /* 0x000fe4000001001e */
[----:B------:R-:W-:Y:S02]  /*2010*/  IMAD.U32 R31, R32, 0x10000, RZ ;  /* 0x00010000201f7824 */ /* 0x000fe400078e00ff */
[----:B------:R-:W-:-:S02]  /*2020*/  FFMA.FTZ R33, R82, R89, R33 ;  /* 0x0000005952217223 */ /* 0x000fc40000010021 */
[----:B------:R-:W-:Y:S02]  /*2030*/  FFMA.FTZ R30, R75, R31, R30 ;  /* 0x0000001f4b1e7223 */ /* 0x000fe4000001001e */
[----:B------:R-:W-:-:S04]  /*2040*/  FADD.FTZ R33, R33, R0 ;  /* 0x0000000021217221 */ /* 0x000fc80000010000 */
[----:B------:R-:W-:-:S04]  /*2050*/  FADD.FTZ R0, R30, R33 ;  /* 0x000000211e007221 */ /* 0x000fc80000010000 */
[----:B------:R-:W-:-:S05]  /*2060*/  FFMA.FTZ R30, R0, UR12, RZ ;  /* 0x0000000c001e7c23 */ /* 0x000fca00080100ff */
[----:B------:R-:W-:Y:S02]  /*2070*/  FSEL R0, R30, RZ, !P0 ;  /* 0x000000ff1e007208 */ /* 0x000fe40004000000 */
[----:B------:R-:W-:-:S03]  /*2080*/  @!P0 FMNMX.FTZ R29, R29, R30, !PT ;  /* 0x0000001e1d1d8209 */ /* 0x000fc60007810000 */
[----:B------:R0:W-:Y:S02]  /*2090*/  STS [R83], R0 ;  /* 0x0000000053007388 */ /* 0x0001e40000000800 */
[----:B0-----:R-:W-:Y:S01]  /*20a0*/  IADD3 R83, R83, 0x200, RZ ;  /* 0x0000020053537810 */ /* 0x001fe20007ffe0ff */
[----:B------:R-:W-:Y:S06]  /*20b0*/  @!P2 BRA `(.L_x_17814) ;  /* 0xfffffff00090a947 */ /* 0x000fec000383ffff */
[----:B------:R-:W-:Y:S05]  /*20c0*/  BSYNC B1 ;  /* 0x0000000000017941 */ /* 0x000fea0003800000 */
.L_x_17813:
[----:B------:R-:W-:Y:S05]  /*20d0*/  BRA `(.L_x_17811) ;  /* 0x0000001000dc7947 */ /* 0x000fea0003800000 */
.L_x_17812:
[----:B------:R-:W0:Y:S01]  /*20e0*/  S2R R72, SR_TID.X ;  /* 0x0000000000487919 */ /* 0x000e220000002100 */
[----:B------:R-:W-:Y:S01]  /*20f0*/  IMAD.U32 R77, R31, 0x10000, RZ ;  /* 0x000100001f4d7824 */ /* 0x000fe200078e00ff */
[----:B------:R-:W-:Y:S01]  /*2100*/  UIADD3 UR4, UR4, 0xa0, URZ ;  /* 0x000000a004047890 */ /* 0x000fe2000fffe03f */
[----:B------:R-:W-:Y:S01]  /*2110*/  IMAD.U32 R75, R29, 0x10000, RZ ;  /* 0x000100001d4b7824 */ /* 0x000fe200078e00ff */
[----:B------:R-:W-:Y:S01]  /*2120*/  SHF.L.U32 R76, R30, 0x10, RZ ;  /* 0x000000101e4c7819 */ /* 0x000fe200000006ff */
[----:B------:R-:W-:Y:S01]  /*2130*/  ULDC.64 UR6, c[0x0][0x238] ;  /* 0x00008e0000067ab9 */ /* 0x000fe20000000a00 */
        /* <DEDUP_REMOVED lines=30> */
[----:B------:R-:W-:Y:S01]  /*2320*/  LEA.HI R80, R73, R72, RZ, 0x5 ;  /* 0x0000004849507211 */ /* 0x000fe200078f28ff */
        /* <DEDUP_REMOVED lines=14> */
[----:B------:R-:W-:Y:S01]  /*2410*/  IMAD R72, R73, 0x20, R72 ;  /* 0x0000002049487824 */ /* 0x000fe200078e0248 */
        /* <DEDUP_REMOVED lines=28> */
[----:B------:R-:W-:-:S07]  /*25e0*/  IMAD.MOV.U32 R29, RZ, RZ, -0x800001 ;  /* 0xff7fffffff1d7424 */ /* 0x000fce00078e00ff */
.L_x_17815:
[----:B------:R-:W-:-:S05]  /*25f0*/  IMAD.MOV.U32 R34, RZ, RZ, R71 ;  /* 0x000000ffff227224 */ /* 0x000fca00078e0047 */
[----:B------:R-:W2:Y:S01]  /*2600*/  LDG.E.CONSTANT R32, desc[UR10][R34.64] ;  /* 0x0000000a22207981 */ /* 0x000ea2000c1e9900 */
[----:B------:R-:W-:Y:S01]  /*2610*/  SHF.R.S32.HI R84, RZ, 0x1f, R37 ;  /* 0x0000001fff547819 */ /* 0x000fe20000011425 */
[----:B------:R-:W-:Y:S01]  /*2620*/  IMAD.MOV.U32 R31, RZ, RZ, R3 ;  /* 0x000000ffff1f7224 */ /* 0x000fe200078e0003 */
[----:B--2---:R-:W-:-:S05]  /*2630*/  SHF.R.S32.HI R30, RZ, 0x1f, R32 ;  /* 0x0000001fff1e7819 */ /* 0x004fca0000011420 */
[----:B------:R-:W-:Y:S01]  /*2640*/  IMAD R33, R30, R37, RZ ;  /* 0x000000251e217224 */ /* 0x000fe200078e02ff */
[----:B------:R-:W-:-:S03]  /*2650*/  MOV R30, R2 ;  /* 0x00000002001e7202 */ /* 0x000fc60000000f00 */
[C---:B------:R-:W-:Y:S02]  /*2660*/  IMAD R33, R32.reuse, R84, R33 ;  /* 0x0000005420217224 */ /* 0x040fe400078e0221 */
[----:B------:R-:W-:-:S04]  /*2670*/  IMAD.WIDE.U32 R30, R32, R37, R30 ;  /* 0x00000025201e7225 */ /* 0x000fc800078e001e */
[----:B------:R-:W-:Y:S01]  /*2680*/  IMAD.IADD R31, R31, 0x1, R33 ;  /* 0x000000011f1f7824 */ /* 0x000fe200078e0221 */
[----:B------:R-:W-:-:S04]  /*2690*/  LEA R32, P0, R30, UR14, 0x1 ;  /* 0x0000000e1e207c11 */ /* 0x000fc8000f8008ff */
[----:B------:R-:W-:-:S05]  /*26a0*/  LEA.HI.X R33, R30, UR15, R31, 0x1, P0 ;  /* 0x0000000f1e217c11 */ /* 0x000fca00080f0c1f */
[----:B------:R-:W2:Y:S04]  /*26b0*/  LDG.E.CONSTANT R90, desc[UR10][R32.64+0x200] ;  /* 0x0002000a205a7981 */ /* 0x000ea8000c1e9900 */
[----:B------:R-:W3:Y:S04]  /*26c0*/  LDG.E.CONSTANT R89, desc[UR10][R32.64] ;  /* 0x0000000a20597981 */ /* 0x000ee8000c1e9900 */
[----:B------:R-:W4:Y:S04]  /*26d0*/  LDG.E.CONSTANT R85, desc[UR10][R32.64+0x400] ;  /* 0x0004000a20557981 */ /* 0x000f28000c1e9900 */
[----:B------:R-:W5:Y:S04]  /*26e0*/  LDG.E.CONSTANT R86, desc[UR10][R32.64+0x600] ;  /* 0x0006000a20567981 */ /* 0x000f68000c1e9900 */
[----:B------:R-:W5:Y:S04]  /*26f0*/  LDG.E.CONSTANT R84, desc[UR10][R32.64+0x800] ;  /* 0x0008000a20547981 */ /* 0x000f68000c1e9900 */
[----:B------:R-:W5:Y:S04]  /*2700*/  LDG.E.CONSTANT R30, desc[UR10][R32.64+0xa00] ;  /* 0x000a000a201e7981 */ /* 0x000f68000c1e9900 */
[----:B------:R-:W5:Y:S01]  /*2710*/  LDG.E.CONSTANT R34, desc[UR10][R32.64+0xc00] ;  /* 0x000c000a20227981 */ /* 0x000f62000c1e9900 */
[----:B--2---:R-:W-:Y:S01]  /*2720*/  SHF.L.U32 R31, R90, 0x10, RZ ;  /* 0x000000105a1f7819 */ /* 0x004fe200000006ff */
[----:B---3--:R-:W-:-:S04]  /*2730*/  IMAD.U32 R87, R89, 0x10000, RZ ;  /* 0x0001000059577824 */ /* 0x008fc800078e00ff */
[----:B------:R-:W-:Y:S01]  /*2740*/  FMUL.FTZ R88, R31, R8 ;  /* 0x000000081f587220 */ /* 0x000fe20000410000 */
[----:B------:R-:W-:Y:S01]  /*2750*/  PRMT R89, R90, 0x7632, R89 ;  /* 0x000076325a597816 */ /* 0x000fe20000000059 */
[----:B------:R-:W2:Y:S02]  /*2760*/  LDG.E.CONSTANT R31, desc[UR10][R32.64+0xe00] ;  /* 0x000e000a201f7981 */ /* 0x000ea4000c1e9900 */
[--C-:B------:R-:W-:Y:S01]  /*2770*/  FFMA.FTZ R87, R87, R4, R88.reuse ;  /* 0x0000000457577223 */ /* 0x100fe20000010058 */
[C---:B------:R-:W-:Y:S01]  /*2780*/  PRMT R88, R89.reuse, 0x7632, R88 ;  /* 0x0000763259587816 */ /* 0x040fe20000000058 */
[----:B------:R-:W-:-:S03]  /*2790*/  IMAD.U32 R91, R89, 0x10000, RZ ;  /* 0x00010000595b7824 */ /* 0x000fc600078e00ff */
[----:B------:R-:W-:Y:S01]  /*27a0*/  SHF.L.U32 R89, R88, 0x10, RZ ;  /* 0x0000001058597819 */ /* 0x000fe200000006ff */
[----:B------:R-:W-:-:S04]  /*27b0*/  FMUL.FTZ R88, R91, R66 ;  /* 0x000000425b587220 */ /* 0x000fc80000410000 */
[--C-:B------:R-:W-:Y:S01]  /*27c0*/  FFMA.FTZ R89, R89, R70, R88.reuse ;  /* 0x0000004659597223 */ /* 0x100fe20000010058 */
[C---:B----4-:R-:W-:Y:S01]  /*27d0*/  PRMT R88, R85.reuse, 0x7632, R88 ;  /* 0x0000763255587816 */ /* 0x050fe20000000058 */
[----:B------:R-:W-:-:S04]  /*27e0*/  IMAD.U32 R90, R85, 0x10000, RZ ;  /* 0x00010000555a7824 */ /* 0x000fc800078e00ff */
[----:B------:R-:W-:Y:S02]  /*27f0*/  IMAD.U32 R88, R88, 0x10000, RZ ;  /* 0x0001000058587824 */ /* 0x000fe400078e00ff */
[----:B------:R-:W-:Y:S02]  /*2800*/  FFMA.FTZ R87, R90, R12, R87 ;  /* 0x0000000c5a577223 */ /* 0x000fe40000010057 */
[----:B------:R-:W-:Y:S01]  /*2810*/  FFMA.FTZ R89, R88, R62, R89 ;  /* 0x0000003e58597223 */ /* 0x000fe20000010059 */
[C---:B-----5:R-:W-:Y:S02]  /*2820*/  SHF.L.U32 R88, R86.reuse, 0x10, RZ ;  /* 0x0000001056587819 */ /* 0x060fe400000006ff */
[----:B------:R-:W-:-:S03]  /*2830*/  PRMT R86, R86, 0x7632, R86 ;  /* 0x0000763256567816 */ /* 0x000fc60000000056 */
[----:B------:R-:W-:Y:S02]  /*2840*/  FFMA.FTZ R85, R88, R16, R87 ;  /* 0x0000001058557223 */ /* 0x000fe40000010057 */
[----:B------:R-:W-:Y:S01]  /*2850*/  IMAD.U32 R88, R86, 0x10000, RZ ;  /* 0x0001000056587824 */ /* 0x000fe200078e00ff */
[----:B------:R-:W3:Y:S03]  /*2860*/  LDG.E.CONSTANT R87, desc[UR10][R32.64+0x204] ;  /* 0x0002040a20577981 */ /* 0x000ee6000c1e9900 */
[----:B------:R-:W-:Y:S01]  /*2870*/  FFMA.FTZ R89, R88, R58, R89 ;  /* 0x0000003a58597223 */ /* 0x000fe20000010059 */
[----:B------:R-:W-:Y:S01]  /*2880*/  IMAD.U32 R88, R84, 0x10000, RZ ;  /* 0x0001000054587824 */ /* 0x000fe200078e00ff */
[----:B------:R-:W4:Y:S03]  /*2890*/  LDG.E.CONSTANT R86, desc[UR10][R32.64+0x4] ;  /* 0x0000040a20567981 */ /* 0x000f26000c1e9900 */
[----:B------:R-:W-:Y:S01]  /*28a0*/  FFMA.FTZ R85, R88, R20, R85 ;  /* 0x0000001458557223 */ /* 0x000fe20000010055 */
[----:B------:R-:W-:-:S02]  /*28b0*/  PRMT R88, R84, 0x7632, R88 ;  /* 0x0000763254587816 */ /* 0x000fc40000000058 */
[----:B------:R-:W5:Y:S02]  /*28c0*/  LDG.E.CONSTANT R84, desc[UR10][R32.64+0x404] ;  /* 0x0004040a20547981 */ /* 0x000f64000c1e9900 */
[----:B------:R-:W-:-:S05]  /*28d0*/  SHF.L.U32 R88, R88, 0x10, RZ ;  /* 0x0000001058587819 */ /* 0x000fca00000006ff */
[----:B------:R-:W-:Y:S01]  /*28e0*/  FFMA.FTZ R89, R88, R54, R89 ;  /* 0x0000003658597223 */ /* 0x000fe20000010059 */
[C---:B------:R-:W-:Y:S01]  /*28f0*/  PRMT R88, R30.reuse, 0x7632, R88 ;  /* 0x000076321e587816 */ /* 0x040fe20000000058 */
[----:B------:R-:W-:-:S04]  /*2900*/  IMAD.U32 R30, R30, 0x10000, RZ ;  /* 0x000100001e1e7824 */ /* 0x000fc800078e00ff */
[----:B------:R-:W-:Y:S01]  /*2910*/  FFMA.FTZ R91, R30, R24, R85 ;  /* 0x000000181e5b7223 */ /* 0x000fe20000010055 */
[----:B------:R-:W-:Y:S01]  /*2920*/  SHF.L.U32 R30, R34, 0x10, RZ ;  /* 0x00000010221e7819 */ /* 0x000fe200000006ff */
[----:B------:R-:W5:Y:S04]  /*2930*/  LDG.E.CONSTANT R85, desc[UR10][R32.64+0x604] ;  /* 0x0006040a20557981 */ /* 0x000f68000c1e9900 */
[----:B------:R-:W-:Y:S02]  /*2940*/  FFMA.FTZ R91, R30, R28, R91 ;  /* 0x0000001c1e5b7223 */ /* 0x000fe4000001005b */
[----:B------:R-:W5:Y:S01]  /*2950*/  LDG.E.CONSTANT R30, desc[UR10][R32.64+0x804] ;  /* 0x0008040a201e7981 */ /* 0x000f62000c1e9900 */
[----:B------:R-:W-:Y:S01]  /*2960*/  PRMT R34, R34, 0x7632, R34 ;  /* 0x0000763222227816 */ /* 0x000fe20000000022 */
[----:B------:R-:W-:-:S04]  /*2970*/  IMAD.U32 R88, R88, 0x10000, RZ ;  /* 0x0001000058587824 */ /* 0x000fc800078e00ff */
[----:B------:R-:W-:Y:S01]  /*2980*/  FFMA.FTZ R89, R88, R50, R89 ;  /* 0x0000003258597223 */ /* 0x000fe20000010059 */
[----:B------:R-:W-:-:S04]  /*2990*/  IMAD.U32 R34, R34, 0x10000, RZ ;  /* 0x0001000022227824 */ /* 0x000fc800078e00ff */
[----:B------:R-:W-:Y:S01]  /*29a0*/  FFMA.FTZ R89, R34, R46, R89 ;  /* 0x0000002e22597223 */ /* 0x000fe20000010059 */
[C---:B--2---:R-:W-:Y:S01]  /*29b0*/  IMAD.U32 R34, R31.reuse, 0x10000, RZ ;  /* 0x000100001f227824 */ /* 0x044fe200078e00ff */
[----:B------:R-:W-:-:S03]  /*29c0*/  PRMT R88, R31, 0x7632, R88 ;  /* 0x000076321f587816 */ /* 0x000fc60000000058 */
[----:B------:R-:W-:Y:S01]  /*29d0*/  FFMA.FTZ R91, R34, R78, R91 ;  /* 0x0000004e225b7223 */ /* 0x000fe2000001005b */
[----:B------:R-:W-:Y:S01]  /*29e0*/  SHF.L.U32 R88, R88, 0x10, RZ ;  /* 0x0000001058587819 */ /* 0x000fe200000006ff */
[----:B------:R-:W2:Y:S04]  /*29f0*/  LDG.E.CONSTANT R34, desc[UR10][R32.64+0xa04] ;  /* 0x000a040a20227981 */ /* 0x000ea8000c1e9900 */
[----:B------:R-:W-:-:S04]  /*2a00*/  FFMA.FTZ R88, R88, R42, R89 ;  /* 0x0000002a58587223 */ /* 0x000fc80000010059 */
[----:B------:R-:W-:Y:S01]  /*2a10*/  FADD.FTZ R31, R91, R88 ;  /* 0x000000585b1f7221 */ /* 0x000fe20000010000 */
[C---:B---3--:R-:W-:Y:S01]  /*2a20*/  PRMT R92, R87.reuse, 0x7632, R92 ;  /* 0x00007632575c7816 */ /* 0x048fe2000000005c */
[----:B------:R-:W-:Y:S01]  /*2a30*/  IMAD.U32 R90, R87, 0x10000, RZ ;  /* 0x00010000575a7824 */ /* 0x000fe200078e00ff */
[C---:B----4-:R-:W-:Y:S02]  /*2a40*/  PRMT R87, R86.reuse, 0x7632, R87 ;  /* 0x0000763256577816 */ /* 0x050fe40000000057 */
[----:B------:R-:W-:Y:S01]  /*2a50*/  SHF.L.U32 R86, R86, 0x10, RZ ;  /* 0x0000001056567819 */ /* 0x000fe200000006ff */
[----:B------:R-:W-:Y:S02]  /*2a60*/  IMAD.U32 R92, R92, 0x10000, RZ ;  /* 0x000100005c5c7824 */ /* 0x000fe400078e00ff */
[----:B------:R-:W-:Y:S02]  /*2a70*/  IMAD.U32 R88, R87, 0x10000, RZ ;  /* 0x0001000057587824 */ /* 0x000fe400078e00ff */
[----:B------:R-:W-:Y:S01]  /*2a80*/  FMUL.FTZ R87, R90, R9 ;  /* 0x000000095a577220 */ /* 0x000fe20000410000 */
[----:B------:R-:W-:-:S03]  /*2a90*/  FMUL.FTZ R89, R92, R65 ;  /* 0x000000415c597220 */ /* 0x000fc60000410000 */
[----:B------:R-:W-:Y:S01]  /*2aa0*/  FFMA.FTZ R90, R86, R5, R87 ;  /* 0x00000005565a7223 */ /* 0x000fe20000010057 */
[C---:B-----5:R-:W-:Y:S01]  /*2ab0*/  IMAD.U32 R87, R84.reuse, 0x10000, RZ ;  /* 0x0001000054577824 */ /* 0x060fe200078e00ff */
[----:B------:R-:W3:Y:S01]  /*2ac0*/  LDG.E.CONSTANT R86, desc[UR10][R32.64+0xc04] ;  /* 0x000c040a20567981 */ /* 0x000ee2000c1e9900 */
[----:B------:R-:W-:Y:S01]  /*2ad0*/  PRMT R84, R84, 0x7632, R84 ;  /* 0x0000763254547816 */ /* 0x000fe20000000054 */
[----:B------:R-:W-:Y:S01]  /*2ae0*/  FFMA.FTZ R92, R88, R69, R89 ;  /* 0x00000045585c7223 */ /* 0x000fe20000010059 */
[----:B------:R-:W-:Y:S02]  /*2af0*/  FFMA.FTZ R88, R87, R13, R90 ;  /* 0x0000000d57587223 */ /* 0x000fe4000001005a */
[----:B------:R-:W4:Y:S01]  /*2b00*/  LDG.E.CONSTANT R87, desc[UR10][R32.64+0xe04] ;  /* 0x000e040a20577981 */ /* 0x000f22000c1e9900 */
[----:B------:R-:W-:Y:S02]  /*2b10*/  SHF.L.U32 R89, R84, 0x10, RZ ;  /* 0x0000001054597819 */ /* 0x000fe400000006ff */
[C---:B------:R-:W-:Y:S01]  /*2b20*/  PRMT R84, R85.reuse, 0x7632, R84 ;  /* 0x0000763255547816 */ /* 0x040fe20000000054 */
[----:B------:R-:W-:-:S02]  /*2b30*/  IMAD.U32 R85, R85, 0x10000, RZ ;  /* 0x0001000055557824 */ /* 0x000fc400078e00ff */
[----:B------:R-:W-:Y:S02]  /*2b40*/  FFMA.FTZ R92, R89, R61, R92 ;  /* 0x0000003d595c7223 */ /* 0x000fe4000001005c */
[----:B------:R-:W-:Y:S02]  /*2b50*/  IMAD.U32 R89, R84, 0x10000, RZ ;  /* 0x0001000054597824 */ /* 0x000fe400078e00ff */
[----:B------:R-:W-:Y:S01]  /*2b60*/  FFMA.FTZ R84, R85, R17, R88 ;  /* 0x0000001155547223 */ /* 0x000fe20000010058 */
[----:B------:R-:W-:Y:S01]  /*2b70*/  SHF.L.U32 R85, R30, 0x10, RZ ;  /* 0x000000101e557819 */ /* 0x000fe200000006ff */
[----:B------:R-:W5:Y:S04]  /*2b80*/  LDG.E.CONSTANT R88, desc[UR10][R32.64+0x208] ;  /* 0x0002080a20587981 */ /* 0x000f68000c1e9900 */
[----:B------:R-:W-:-:S02]  /*2b90*/  FFMA.FTZ R90, R85, R21, R84 ;  /* 0x00000015555a7223 */ /* 0x000fc40000010054 */
[----:B------:R-:W5:Y:S01]  /*2ba0*/  LDG.E.CONSTANT R84, desc[UR10][R32.64+0x8] ;  /* 0x0000080a20547981 */ /* 0x000f62000c1e9900 */
[----:B------:R-:W-:-:S03]  /*2bb0*/  PRMT R85, R30, 0x7632, R85 ;  /* 0x000076321e557816 */ /* 0x000fc60000000055 */
[----:B------:R-:W5:Y:S01]  /*2bc0*/  LDG.E.CONSTANT R30, desc[UR10][R32.64+0x408] ;  /* 0x0004080a201e7981 */ /* 0x000f62000c1e9900 */
[----:B------:R-:W-:Y:S01]  /*2bd0*/  FFMA.FTZ R92, R89, R57, R92 ;  /* 0x00000039595c7223 */ /* 0x000fe2000001005c */
[----:B------:R-:W-:-:S04]  /*2be0*/  IMAD.U32 R85, R85, 0x10000, RZ ;  /* 0x0001000055557824 */ /* 0x000fc800078e00ff */
[----:B------:R-:W-:Y:S01]  /*2bf0*/  FFMA.FTZ R92, R85, R53, R92 ;  /* 0x00000035555c7223 */ /* 0x000fe2000001005c */
[----:B--2---:R-:W-:-:S04]  /*2c00*/  IMAD.U32 R85, R34, 0x10000, RZ ;  /* 0x0001000022557824 */ /* 0x004fc800078e00ff */
[----:B------:R-:W-:Y:S01]  /*2c10*/  FFMA.FTZ R90, R85, R25, R90 ;  /* 0x00000019555a7223 */ /* 0x000fe2000001005a */
[----:B------:R-:W-:-:S04]  /*2c20*/  PRMT R85, R34, 0x7632, R85 ;  /* 0x0000763222557816 */ /* 0x000fc80000000055 */
[----:B------:R-:W-:-:S05]  /*2c30*/  SHF.L.U32 R85, R85, 0x10, RZ ;  /* 0x0000001055557819 */ /* 0x000fca00000006ff */
[----:B------:R-:W-:Y:S01]  /*2c40*/  FFMA.FTZ R92, R85, R49, R92 ;  /* 0x00000031555c7223 */ /* 0x000fe2000001005c */
[----:B---3--:R-:W-:-:S04]  /*2c50*/  IMAD.U32 R85, R86, 0x10000, RZ ;  /* 0x0001000056557824 */ /* 0x008fc800078e00ff */
[----:B------:R-:W-:Y:S01]  /*2c60*/  FFMA.FTZ R90, R85, R75, R90 ;  /* 0x0000004b555a7223 */ /* 0x000fe2000001005a */
[----:B----4-:R-:W-:Y:S02]  /*2c70*/  SHF.L.U32 R85, R87, 0x10, RZ ;  /* 0x0000001057557819 */ /* 0x010fe400000006ff */
[----:B------:R-:W-:Y:S02]  /*2c80*/  PRMT R89, R86, 0x7632, R89 ;  /* 0x0000763256597816 */ /* 0x000fe40000000059 */
[----:B------:R-:W2:Y:S01]  /*2c90*/  LDG.E.CONSTANT R86, desc[UR10][R32.64+0x608] ;  /* 0x0006080a20567981 */ /* 0x000ea2000c1e9900 */
[----:B------:R-:W-:Y:S01]  /*2ca0*/  FFMA.FTZ R90, R85, R79, R90 ;  /* 0x0000004f555a7223 */ /* 0x000fe2000001005a */
[----:B------:R-:W-:Y:S01]  /*2cb0*/  PRMT R85, R87, 0x7632, R85 ;  /* 0x0000763257557816 */ /* 0x000fe20000000055 */
[----:B------:R-:W-:Y:S02]  /*2cc0*/  IMAD.U32 R89, R89, 0x10000, RZ ;  /* 0x0001000059597824 */ /* 0x000fe400078e00ff */
[----:B------:R-:W-:-:S02]  /*2cd0*/  FADD.FTZ R87, R90, R31 ;  /* 0x0000001f5a577221 */ /* 0x000fc40000010000 */
[----:B------:R-:W-:Y:S02]  /*2ce0*/  IMAD.U32 R85, R85, 0x10000, RZ ;  /* 0x0001000055557824 */ /* 0x000fe400078e00ff */
[----:B-----5:R-:W-:Y:S02]  /*2cf0*/  IMAD.U32 R31, R88, 0x10000, RZ ;  /* 0x00010000581f7824 */ /* 0x020fe400078e00ff */
[----:B------:R-:W-:Y:S02]  /*2d00*/  FFMA.FTZ R34, R89, R45, R92 ;  /* 0x0000002d59227223 */ /* 0x000fe4000001005c */
[----:B------:R-:W-:Y:S01]  /*2d10*/  FMUL.FTZ R90, R31, R10 ;  /* 0x0000000a1f5a7220 */ /* 0x000fe20000410000 */
[----:B------:R-:W-:Y:S01]  /*2d20*/  SHF.L.U32 R31, R84, 0x10, RZ ;  /* 0x00000010541f7819 */ /* 0x000fe200000006ff */
[----:B------:R-:W-:Y:S01]  /*2d30*/  FFMA.FTZ R34, R85, R41, R34 ;  /* 0x0000002955227223 */ /* 0x000fe20000010022 */
[----:B------:R-:W-:Y:S01]  /*2d40*/  PRMT R84, R88, 0x7632, R84 ;  /* 0x0000763258547816 */ /* 0x000fe20000000054 */
[----:B------:R-:W3:Y:S03]  /*2d50*/  LDG.E.CONSTANT R85, desc[UR10][R32.64+0x808] ;  /* 0x0008080a20557981 */ /* 0x000ee6000c1e9900 */
[C---:B------:R-:W-:Y:S01]  /*2d60*/  PRMT R88, R84.reuse, 0x7632, R88 ;  /* 0x0000763254587816 */ /* 0x040fe20000000058 */
[----:B------:R-:W-:-:S02]  /*2d70*/  IMAD.U32 R91, R84, 0x10000, RZ ;  /* 0x00010000545b7824 */ /* 0x000fc400078e00ff */
[----:B------:R-:W4:Y:S02]  /*2d80*/  LDG.E.CONSTANT R84, desc[UR10][R32.64+0xa08] ;  /* 0x000a080a20547981 */ /* 0x000f24000c1e9900 */
[----:B------:R-:W-:Y:S02]  /*2d90*/  IMAD.U32 R89, R88, 0x10000, RZ ;  /* 0x0001000058597824 */ /* 0x000fe400078e00ff */
[----:B------:R-:W-:Y:S01]  /*2da0*/  FMUL.FTZ R88, R91, R64 ;  /* 0x000000405b587220 */ /* 0x000fe20000410000 */
[----:B------:R-:W-:-:S03]  /*2db0*/  FFMA.FTZ R31, R31, R6, R90 ;  /* 0x000000061f1f7223 */ /* 0x000fc6000001005a */
[----:B------:R-:W-:Y:S01]  /*2dc0*/  FFMA.FTZ R91, R89, R68, R88 ;  /* 0x00000044595b7223 */ /* 0x000fe20000010058 */
[----:B------:R-:W-:-:S05]  /*2dd0*/  SHF.L.U32 R88, R30, 0x10, RZ ;  /* 0x000000101e587819 */ /* 0x000fca00000006ff */
[----:B------:R-:W-:Y:S02]  /*2de0*/  FFMA.FTZ R89, R88, R14, R31 ;  /* 0x0000000e58597223 */ /* 0x000fe4000001001f */
[----:B------:R-:W5:Y:S01]  /*2df0*/  LDG.E.CONSTANT R31, desc[UR10][R32.64+0xc08] ;  /* 0x000c080a201f7981 */ /* 0x000f62000c1e9900 */
[----:B------:R-:W-:-:S03]  /*2e00*/  PRMT R30, R30, 0x7632, R30 ;  /* 0x000076321e1e7816 */ /* 0x000fc6000000001e */
[----:B------:R-:W5:Y:S02]  /*2e10*/  LDG.E.CONSTANT R88, desc[UR10][R32.64+0xe08] ;  /* 0x000e080a20587981 */ /* 0x000f64000c1e9900 */
[----:B------:R-:W-:-:S04]  /*2e20*/  IMAD.U32 R30, R30, 0x10000, RZ ;  /* 0x000100001e1e7824 */ /* 0x000fc800078e00ff */
[----:B------:R-:W-:Y:S01]  /*2e30*/  FFMA.FTZ R91, R30, R60, R91 ;  /* 0x0000003c1e5b7223 */ /* 0x000fe2000001005b */
[C---:B--2---:R-:W-:Y:S01]  /*2e40*/  PRMT R30, R86.reuse, 0x7632, R30 ;  /* 0x00007632561e7816 */ /* 0x044fe2000000001e */
[----:B------:R-:W-:-:S03]  /*2e50*/  IMAD.U32 R86, R86, 0x10000, RZ ;  /* 0x0001000056567824 */ /* 0x000fc600078e00ff */
[----:B------:R-:W-:Y:S01]  /*2e60*/  SHF.L.U32 R30, R30, 0x10, RZ ;  /* 0x000000101e1e7819 */ /* 0x000fe200000006ff */
[----:B------:R-:W-:-:S04]  /*2e70*/  FFMA.FTZ R89, R86, R18, R89 ;  /* 0x0000001256597223 */ /* 0x000fc80000010059 */
[----:B------:R-:W-:Y:S01]  /*2e80*/  FFMA.FTZ R91, R30, R56, R91 ;  /* 0x000000381e5b7223 */ /* 0x000fe2000001005b */
[----:B------:R-:W-:Y:S02]  /*2e90*/  FADD.FTZ R30, R34, R87 ;  /* 0x00000057221e7221 */ /* 0x000fe40000010000 */
[----:B------:R-:W2:Y:S01]  /*2ea0*/  LDG.E.CONSTANT R87, desc[UR10][R32.64+0x20c] ;  /* 0x00020c0a20577981 */ /* 0x000ea2000c1e9900 */
[C---:B---3--:R-:W-:Y:S01]  /*2eb0*/  IMAD.U32 R86, R85.reuse, 0x10000, RZ ;  /* 0x0001000055567824 */ /* 0x048fe200078e00ff */
[----:B------:R-:W-:Y:S02]  /*2ec0*/  PRMT R90, R85, 0x7632, R90 ;  /* 0x00007632555a7816 */ /* 0x000fe4000000005a */
[----:B------:R-:W3:Y:S01]  /*2ed0*/  LDG.E.CONSTANT R85, desc[UR10][R32.64+0x40c] ;  /* 0x00040c0a20557981 */ /* 0x000ee2000c1e9900 */
[----:B------:R-:W-:Y:S01]  /*2ee0*/  FFMA.FTZ R89, R86, R22, R89 ;  /* 0x0000001656597223 */ /* 0x000fe20000010059 */
[----:B----4-:R-:W-:Y:S02]  /*2ef0*/  SHF.L.U32 R34, R84, 0x10, RZ ;  /* 0x0000001054227819 */ /* 0x010fe400000006ff */
[----:B------:R-:W4:Y:S01]  /*2f00*/  LDG.E.CONSTANT R86, desc[UR10][R32.64+0xc] ;  /* 0x00000c0a20567981 */ /* 0x000f22000c1e9900 */
[----:B------:R-:W-:-:S02]  /*2f10*/  IMAD.U32 R90, R90, 0x10000, RZ ;  /* 0x000100005a5a7824 */ /* 0x000fc400078e00ff */
[----:B------:R-:W-:Y:S01]  /*2f20*/  FFMA.FTZ R89, R34, R26, R89 ;  /* 0x0000001a22597223 */ /* 0x000fe20000010059 */
[----:B------:R-:W-:Y:S01]  /*2f30*/  PRMT R34, R84, 0x7632, R34 ;  /* 0x0000763254227816 */ /* 0x000fe20000000022 */
[----:B------:R-:W-:-:S04]  /*2f40*/  FFMA.FTZ R91, R90, R52, R91 ;  /* 0x000000345a5b7223 */ /* 0x000fc8000001005b */
[----:B------:R-:W-:-:S04]  /*2f50*/  IMAD.U32 R34, R34, 0x10000, RZ ;  /* 0x0001000022227824 */ /* 0x000fc800078e00ff */
[----:B------:R-:W-:Y:S01]  /*2f60*/  FFMA.FTZ R91, R34, R48, R91 ;  /* 0x00000030225b7223 */ /* 0x000fe2000001005b */
[----:B-----5:R-:W-:-:S04]  /*2f70*/  IMAD.U32 R34, R31, 0x10000, RZ ;  /* 0x000100001f227824 */ /* 0x020fc800078e00ff */
[----:B------:R-:W-:Y:S02]  /*2f80*/  FFMA.FTZ R89, R34, R76, R89 ;  /* 0x0000004c22597223 */ /* 0x000fe40000010059 */
[----:B------:R-:W5:Y:S01]  /*2f90*/  LDG.E.CONSTANT R34, desc[UR10][R32.64+0x60c] ;  /* 0x00060c0a20227981 */ /* 0x000f62000c1e9900 */
[----:B------:R-:W-:-:S04]  /*2fa0*/  PRMT R84, R31, 0x7632, R84 ;  /* 0x000076321f547816 */ /* 0x000fc80000000054 */
[----:B------:R-:W-:-:S05]  /*2fb0*/  SHF.L.U32 R84, R84, 0x10, RZ ;  /* 0x0000001054547819 */ /* 0x000fca00000006ff */
[----:B------:R-:W-:Y:S01]  /*2fc0*/  FFMA.FTZ R91, R84, R44, R91 ;  /* 0x0000002c545b7223 */ /* 0x000fe2000001005b */
[C---:B------:R-:W-:Y:S01]  /*2fd0*/  PRMT R84, R88.reuse, 0x7632, R84 ;  /* 0x0000763258547816 */ /* 0x040fe20000000054 */
[----:B------:R-:W-:-:S04]  /*2fe0*/  IMAD.U32 R88, R88, 0x10000, RZ ;  /* 0x0001000058587824 */ /* 0x000fc800078e00ff */
[----:B------:R-:W-:Y:S01]  /*2ff0*/  FFMA.FTZ R31, R88, R80, R89 ;  /* 0x00000050581f7223 */ /* 0x000fe20000010059 */
[C---:B--2---:R-:W-:Y:S02]  /*3000*/  PRMT R88, R87.reuse, 0x7632, R88 ;  /* 0x0000763257587816 */ /* 0x044fe40000000058 */
[----:B------:R-:W-:-:S03]  /*3010*/  SHF.L.U32 R90, R87, 0x10, RZ ;  /* 0x00000010575a7819 */ /* 0x000fc600000006ff */
[----:B------:R-:W-:Y:S01]  /*3020*/  IMAD.U32 R92, R88, 0x10000, RZ ;  /* 0x00010000585c7824 */ /* 0x000fe200078e00ff */
[C---:B----4-:R-:W-:Y:S01]  /*3030*/  PRMT R87, R86.reuse, 0x7632, R87 ;  /* 0x0000763256577816 */ /* 0x050fe20000000057 */
[----:B------:R-:W-:-:S03]  /*3040*/  IMAD.U32 R86, R86, 0x10000, RZ ;  /* 0x0001000056567824 */ /* 0x000fc600078e00ff */
[----:B------:R-:W-:Y:S01]  /*3050*/  SHF.L.U32 R88, R87, 0x10, RZ ;  /* 0x0000001057587819 */ /* 0x000fe200000006ff */
[----:B------:R-:W-:Y:S01]  /*3060*/  FMUL.FTZ R87, R90, R11 ;  /* 0x0000000b5a577220 */ /* 0x000fe20000410000 */
[----:B------:R-:W-:-:S03]  /*3070*/  FMUL.FTZ R89, R92, R63 ;  /* 0x0000003f5c597220 */ /* 0x000fc60000410000 */
[--C-:B------:R-:W-:Y:S01]  /*3080*/  FFMA.FTZ R90, R86, R7, R87.reuse ;  /* 0x00000007565a7223 */ /* 0x100fe20000010057 */
[C---:B---3--:R-:W-:Y:S01]  /*3090*/  PRMT R87, R85.reuse, 0x7632, R87 ;  /* 0x0000763255577816 */ /* 0x048fe20000000057 */
[----:B------:R-:W-:Y:S01]  /*30a0*/  IMAD.U32 R85, R85, 0x10000, RZ ;  /* 0x0001000055557824 */ /* 0x000fe200078e00ff */
[----:B------:R-:W2:Y:S01]  /*30b0*/  LDG.E.CONSTANT R86, desc[UR10][R32.64+0x80c] ;  /* 0x00080c0a20567981 */ /* 0x000ea2000c1e9900 */
[----:B------:R-:W-:Y:S02]  /*30c0*/  FFMA.FTZ R88, R88, R67, R89 ;  /* 0x0000004358587223 */ /* 0x000fe40000010059 */
[----:B------:R-:W-:Y:S02]  /*30d0*/  IMAD.U32 R87, R87, 0x10000, RZ ;  /* 0x0001000057577824 */ /* 0x000fe400078e00ff */
[----:B------:R-:W-:Y:S01]  /*30e0*/  FFMA.FTZ R90, R85, R15, R90 ;  /* 0x0000000f555a7223 */ /* 0x000fe2000001005a */
[----:B------:R-:W3:Y:S04]  /*30f0*/  LDG.E.CONSTANT R89, desc[UR10][R32.64+0xe0c] ;  /* 0x000e0c0a20597981 */ /* 0x000ee8000c1e9900 */
[----:B------:R-:W4:Y:S01]  /*3100*/  LDG.E.CONSTANT R85, desc[UR10][R32.64+0xa0c] ;  /* 0x000a0c0a20557981 */ /* 0x000f22000c1e9900 */
[----:B------:R-:W-:Y:S01]  /*3110*/  FFMA.FTZ R88, R87, R59, R88 ;  /* 0x0000003b57587223 */ /* 0x000fe20000010058 */
[----:B-----5:R-:W-:-:S05]  /*3120*/  SHF.L.U32 R87, R34, 0x10, RZ ;  /* 0x0000001022577819 */ /* 0x020fca00000006ff */
[----:B------:R-:W-:Y:S02]  /*3130*/  FFMA.FTZ R90, R87, R19, R90 ;  /* 0x00000013575a7223 */ /* 0x000fe4000001005a */
[----:B------:R0:W5:Y:S01]  /*3140*/  LDG.E.CONSTANT R87, desc[UR10][R32.64+0xc0c] ;  /* 0x000c0c0a20577981 */ /* 0x000162000c1e9900 */
[----:B------:R-:W-:Y:S01]  /*3150*/  IMAD.U32 R84, R84, 0x10000, RZ ;  /* 0x0001000054547824 */ /* 0x000fe200078e00ff */
[----:B------:R-:W-:-:S03]  /*3160*/  PRMT R34, R34, 0x7632, R34 ;  /* 0x0000763222227816 */ /* 0x000fc60000000022 */
[----:B------:R-:W-:Y:S02]  /*3170*/  FFMA.FTZ R84, R84, R40, R91 ;  /* 0x0000002854547223 */ /* 0x000fe4000001005b */
[----:B------:R-:W-:Y:S02]  /*3180*/  IMAD.U32 R91, R34, 0x10000, RZ ;  /* 0x00010000225b7824 */ /* 0x000fe400078e00ff */
[----:B------:R-:W-:Y:S02]  /*3190*/  FADD.FTZ R30, R31, R30 ;  /* 0x0000001e1f1e7221 */ /* 0x000fe40000010000 */
[----:B------:R-:W-:Y:S02]  /*31a0*/  FFMA.FTZ R88, R91, R55, R88 ;  /* 0x000000375b587223 */ /* 0x000fe40000010058 */
[----:B------:R-:W-:Y:S01]  /*31b0*/  FADD.FTZ R84, R84, R30 ;  /* 0x0000001e54547221 */ /* 0x000fe20000010000 */
[----:B0-----:R-:W-:-:S05]  /*31c0*/  VIADD R32, R39, 0x1f ;  /* 0x0000001f27207836 */ /* 0x001fca0000000000 */
[----:B------:R-:W-:Y:S01]  /*31d0*/  SHF.R.S32.HI R33, RZ, 0x1f, R32 ;  /* 0x0000001fff217819 */ /* 0x000fe20000011420 */
[----:B------:R-:W-:-:S03]  /*31e0*/  VIADD R73, R73, 0x4 ;  /* 0x0000000449497836 */ /* 0x000fc60000000000 */
[----:B------:R-:W-:-:S04]  /*31f0*/  LEA.HI R33, R33, R32, RZ, 0x5 ;  /* 0x0000002021217211 */ /* 0x000fc800078f28ff */
[----:B------:R-:W-:Y:S02]  /*3200*/  SHF.R.S32.HI R32, RZ, 0x5, R33 ;  /* 0x00000005ff207819 */ /* 0x000fe40000011421 */
[C---:B------:R-:W-:Y:S02]  /*3210*/  ISETP.GE.AND P0, PT, R72.reuse, R39, PT ;  /* 0x000000274800720c */ /* 0x040fe40003f06270 */
[----:B------:R-:W-:Y:S02]  /*3220*/  ISETP.GE.AND P2, PT, R73, R32, PT ;  /* 0x000000204900720c */ /* 0x000fe40003f46270 */
[----:B------:R-:W-:Y:S02]  /*3230*/  IADD3 R71, P1, R71, 0x10, RZ ;  /* 0x0000001047477810 */ /* 0x000fe40007f3e0ff */
[----:B------:R-:W-:-:S03]  /*3240*/  IADD3 R72, R72, 0x80, RZ ;  /* 0x0000008048487810 */ /* 0x000fc60007ffe0ff */
[----:B------:R-:W-:Y:S01]  /*3250*/  IMAD.X R35, RZ, RZ, R35, P1 ;  /* 0x000000ffff237224 */ /* 0x000fe200008e0623 */
[C---:B--2---:R-:W-:Y:S01]  /*3260*/  PRMT R93, R86.reuse, 0x7632, R93 ;  /* 0x00007632565d7816 */ /* 0x044fe2000000005d */
[----:B------:R-:W-:-:S03]  /*3270*/  IMAD.U32 R91, R86, 0x10000, RZ ;  /* 0x00010000565b7824 */ /* 0x000fc600078e00ff */
[----:B------:R-:W-:Y:S02]  /*3280*/  SHF.L.U32 R93, R93, 0x10, RZ ;  /* 0x000000105d5d7819 */ /* 0x000fe400000006ff */
[----:B----4-:R-:W-:-:S03]  /*3290*/  PRMT R31, R85, 0x7632, R31 ;  /* 0x00007632551f7816 */ /* 0x010fc6000000001f */
[----:B------:R-:W-:Y:S01]  /*32a0*/  FFMA.FTZ R88, R93, R51, R88 ;  /* 0x000000335d587223 */ /* 0x000fe20000010058 */
[----:B------:R-:W-:Y:S01]  /*32b0*/  FFMA.FTZ R90, R91, R23, R90 ;  /* 0x000000175b5a7223 */ /* 0x000fe2000001005a */
[----:B------:R-:W-:Y:S02]  /*32c0*/  IMAD.U32 R85, R85, 0x10000, RZ ;  /* 0x0001000055557824 */ /* 0x000fe400078e00ff */
[----:B------:R-:W-:Y:S02]  /*32d0*/  IMAD.U32 R31, R31, 0x10000, RZ ;  /* 0x000100001f1f7824 */ /* 0x000fe400078e00ff */
[----:B------:R-:W-:Y:S02]  /*32e0*/  FFMA.FTZ R90, R85, R27, R90 ;  /* 0x0000001b555a7223 */ /* 0x000fe4000001005a */
[----:B------:R-:W-:Y:S01]  /*32f0*/  FFMA.FTZ R88, R31, R47, R88 ;  /* 0x0000002f1f587223 */ /* 0x000fe20000010058 */
[C---:B-----5:R-:W-:Y:S02]  /*3300*/  SHF.L.U32 R31, R87.reuse, 0x10, RZ ;  /* 0x00000010571f7819 */ /* 0x060fe400000006ff */
[----:B------:R-:W-:-:S03]  /*3310*/  PRMT R87, R87, 0x7632, R87 ;  /* 0x0000763257577816 */ /* 0x000fc60000000057 */
[----:B------:R-:W-:Y:S01]  /*3320*/  FFMA.FTZ R90, R31, R77, R90 ;  /* 0x0000004d1f5a7223 */ /* 0x000fe2000001005a */
[----:B---3--:R-:W-:Y:S01]  /*3330*/  PRMT R30, R89, 0x7632, R30 ;  /* 0x00007632591e7816 */ /* 0x008fe2000000001e */
[----:B------:R-:W-:Y:S02]  /*3340*/  IMAD.U32 R31, R87, 0x10000, RZ ;  /* 0x00010000571f7824 */ /* 0x000fe400078e00ff */
[----:B------:R-:W-:Y:S02]  /*3350*/  IMAD.U32 R89, R89, 0x10000, RZ ;  /* 0x0001000059597824 */ /* 0x000fe400078e00ff */
[----:B------:R-:W-:Y:S01]  /*3360*/  FFMA.FTZ R88, R31, R43, R88 ;  /* 0x0000002b1f587223 */ /* 0x000fe20000010058 */
[----:B------:R-:W-:Y:S01]  /*3370*/  SHF.L.U32 R31, R30, 0x10, RZ ;  /* 0x000000101e1f7819 */ /* 0x000fe200000006ff */
[----:B------:R-:W-:-:S04]  /*3380*/  FFMA.FTZ R89, R89, R81, R90 ;  /* 0x0000005159597223 */ /* 0x000fc8000001005a */
[----:B------:R-:W-:Y:S01]  /*3390*/  FFMA.FTZ R31, R31, R83, R88 ;  /* 0x000000531f1f7223 */ /* 0x000fe20000010058 */
[----:B------:R-:W-:Y:S01]  /*33a0*/  FADD.FTZ R84, R89, R84 ;  /* 0x0000005459547221 */ /* 0x000fe20000010000 */
[----:B------:R-:W-:-:S03]  /*33b0*/  I2FP.F32.S32 R30, R82 ;  /* 0x00000052001e7245 */ /* 0x000fc60000201400 */
[----:B------:R-:W-:-:S04]  /*33c0*/  FADD.FTZ R31, R31, R84 ;  /* 0x000000541f1f7221 */ /* 0x000fc80000010000 */
[----:B------:R-:W-:-:S04]  /*33d0*/  FMUL.FTZ R31, R31, UR13 ;  /* 0x0000000d1f1f7c20 */ /* 0x000fc80008410000 */
[----:B------:R-:W-:-:S05]  /*33e0*/  FFMA.FTZ R30, R30, R74, R31 ;  /* 0x0000004a1e1e7223 */ /* 0x000fca000001001f */
[----:B------:R-:W-:Y:S01]  /*33f0*/  FSEL R31, R30, RZ, !P0 ;  /* 0x000000ff1e1f7208 */ /* 0x000fe20004000000 */
[----:B------:R-:W-:Y:S01]  /*3400*/  VIADD R82, R82, 0x80 ;  /* 0x0000008052527836 */ /* 0x000fe20000000000 */
[----:B------:R-:W-:-:S03]  /*3410*/  @!P0 FMNMX.FTZ R29, R29, R30, !PT ;  /* 0x0000001e1d1d8209 */ /* 0x000fc60007810000 */
[----:B------:R0:W-:Y:S02]  /*3420*/  STS [R0], R31 ;  /* 0x0000001f00007388 */ /* 0x0001e40000000800 */
[----:B0-----:R-:W-:Y:S01]  /*3430*/  IADD3 R0, R0, 0x200, RZ ;  /* 0x0000020000007810 */ /* 0x001fe20007ffe0ff */
[----:B------:R-:W-:Y:S06]  /*3440*/  @!P2 BRA `(.L_x_17815) ;  /* 0xfffffff00068a947 */ /* 0x000fec000383ffff */
.L_x_17811:
[----:B------:R-:W-:Y:S05]  /*3450*/  BSYNC B0 ;  /* 0x0000000000007941 */ /* 0x000fea0003800000 */
.L_x_17810:
        /* <DEDUP_REMOVED lines=19> */
[----:B------:R-:W-:Y:S01]  /*3590*/  @!P0 MOV R2, 0x400 ;  /* 0x0000040000028802 */ /* 0x000fe20000000f00 */
[----:B------:R-:W1:Y:S04]  /*35a0*/  @!P0 S2R R7, SR_CgaCtaId ;  /* 0x0000000000078919 */ /* 0x000e680000008800 */
[----:B------:R-:W-:Y:S01]  /*35b0*/  @!P0 VIADD R2, R2, 0x80 ;  /* 0x0000008002028836 */ /* 0x000fe20000000000 */
[----:B------:R-:W2:Y:S01]  /*35c0*/  @!P1 S2R R8, SR_CgaCtaId ;  /* 0x0000000000089919 */ /* 0x000ea20000008800 */
[----:B0-----:R-:W-:-:S02]  /*35d0*/  FMNMX.FTZ R6, R4, R5, !PT ;  /* 0x0000000504067209 */ /* 0x001fc40007810000 */
[----:B------:R-:W-:-:S03]  /*35e0*/  @!P1 MOV R5, 0x400 ;  /* 0x0000040000059802 */ /* 0x000fc60000000f00 */
[----:B------:R-:W0:Y:S01]  /*35f0*/  SHFL.BFLY PT, R3, R6, 0x1, 0x1f ;  /* 0x0c201f0006037f89 */ /* 0x000e2200000e0000 */
[----:B------:R-:W-:Y:S02]  /*3600*/  @!P1 IADD3 R5, R5, 0x80, RZ ;  /* 0x0000008005059810 */ /* 0x000fe40007ffe0ff */
[----:B-1----:R-:W-:Y:S02]  /*3610*/  @!P0 LEA R2, R7, R2, 0x18 ;  /* 0x0000000207028211 */ /* 0x002fe400078ec0ff */
[----:B--2---:R-:W-:Y:S01]  /*3620*/  @!P1 LEA R7, R8, R5, 0x18 ;  /* 0x0000000508079211 */ /* 0x004fe200078ec0ff */
[----:B------:R-:W-:Y:S01]  /*3630*/  IMAD.MOV.U32 R5, RZ, RZ, -0x800001 ;  /* 0xff7fffffff057424 */ /* 0x000fe200078e00ff */
[----:B0-----:R-:W-:Y:S01]  /*3640*/  @!P0 FMNMX.FTZ R4, R6, R3, !PT ;  /* 0x0000000306048209 */ /* 0x001fe20007810000 */
[----:B------:R-:W-:Y:S01]  /*3650*/  @!P0 IMAD R3, R17, 0x4, R2 ;  /* 0x0000000411038824 */ /* 0x000fe200078e0202 */
[----:B------:R-:W-:-:S04]  /*3660*/  @!P1 LEA R6, R16, R7, 0x2 ;  /* 0x0000000710069211 */ /* 0x000fc800078e10ff */
        /* <DEDUP_REMOVED lines=15> */
[----:B------:R-:W-:Y:S02]  /*3760*/  IMAD.MOV.U32 R6, RZ, RZ, R0 ;  /* 0x000000ffff067224 */ /* 0x000fe400078e0000 */
[----:B------:R-:W-:-:S04]  /*3770*/  IADD3 R4, R4, R3, RZ ;  /* 0x0000000304047210 */ /* 0x000fc80007ffe0ff */
[C---:B------:R-:W-:Y:S02]  /*3780*/  LEA.HI R5, R4.reuse, 0x1, RZ, 0x19 ;  /* 0x0000000104057811 */ /* 0x040fe400078fc8ff */
[----:B------:R-:W-:Y:S02]  /*3790*/  ISETP.GE.U32.AND P2, PT, R4, 0x180, PT ;  /* 0x000001800400780c */ /* 0x000fe40003f46070 */
[----:B------:R-:W-:Y:S01]  /*37a0*/  LOP3.LUT P0, R7, R5, 0x3, RZ, 0xc0, !PT ;  /* 0x0000000305077812 */ /* 0x000fe2000780c0ff */
[----:B------:R-:W-:-:S12]  /*37b0*/  IMAD.MOV.U32 R5, RZ, RZ, RZ ;  /* 0x000000ffff057224 */ /* 0x000fd800078e00ff */
        /* <DEDUP_REMOVED lines=8> */
.L_x_17820:
        /* <DEDUP_REMOVED lines=11> */
.L_x_17819:
[----:B------:R-:W-:Y:S05]  /*38f0*/  BSYNC B1 ;  /* 0x0000000000017941 */ /* 0x000fea0003800000 */
.L_x_17818:
        /* <DEDUP_REMOVED lines=14> */
.L_x_17823:
        /* <DEDUP_REMOVED lines=29> */
[C---:B------:R-:W-:Y:S01]  /*3bb0*/  FADD.FTZ R19, -R2.reuse, R19 ;  /* 0x0000001302137221 */ /* 0x040fe20000010100 */
[----:B------:R-:W4:Y:S01]  /*3bc0*/  LDS R41, [R4+0x1a00] ;  /* 0x001a000004297984 */ /* 0x000f220000000800 */
        /* <DEDUP_REMOVED lines=32> */
[----:B------:R-:W-:Y:S01]  /*3dd0*/  FADD.FTZ R41, -R2, R41 ;  /* 0x0000002902297221 */ /* 0x000fe20000010100 */
        /* <DEDUP_REMOVED lines=36> */
.L_x_17822:
[----:B------:R-:W-:Y:S05]  /*4020*/  BSYNC B1 ;  /* 0x0000000000017941 */ /* 0x000fea0003800000 */
.L_x_17821:
        /* <DEDUP_REMOVED lines=55> */
.L_x_17825:
[----:B------:R-:W-:Y:S05]  /*43a0*/  BSYNC B1 ;  /* 0x0000000000017941 */ /* 0x000fea0003800000 */
.L_x_17824:
        /* <DEDUP_REMOVED lines=26> */
.L_x_17817:
[----:B------:R-:W-:Y:S05]  /*4550*/  BSYNC B0 ;  /* 0x0000000000007941 */ /* 0x000fea0003800000 */
.L_x_17816:
        /* <DEDUP_REMOVED lines=40> */
[----:B------:R-:W-:Y:S02]  /*47e0*/  ISETP.GE.U32.AND P1, PT, R4, 0x180, PT ;  /* 0x000001800400780c */ /* 0x000fe40003f26070 */
[----:B------:R-:W-:Y:S02]  /*47f0*/  LOP3.LUT P0, R5, R5, 0x3, RZ, 0xc0, !PT ;  /* 0x0000000305057812 */ /* 0x000fe4000780c0ff */
[----:B------:R-:W-:-:S11]  /*4800*/  MOV R4, R0 ;  /* 0x0000000000047202 */ /* 0x000fd60000000f00 */
        /* <DEDUP_REMOVED lines=8> */
.L_x_17830:
        /* <DEDUP_REMOVED lines=8> */
.L_x_17829:
[----:B------:R-:W-:Y:S05]  /*4910*/  BSYNC B1 ;  /* 0x0000000000017941 */ /* 0x000fea0003800000 */
.L_x_17828:
        /* <DEDUP_REMOVED lines=14> */
.L_x_17833:
        /* <DEDUP_REMOVED lines=9> */
[----:B------:R-:W-:Y:S04]  /*4a90*/  LDS R20, [R2+0xa00] ;  /* 0x000a000002147984 */ /* 0x000fe80000000800 */
        /* <DEDUP_REMOVED lines=14> */
[----:B------:R0:W-:Y:S01]  /*4b80*/  STS [R2+-0x400], R5 ;  /* 0xfffc000502007388 */ /* 0x0001e20000000800 */
[----:B------:R-:W-:-:S03]  /*4b90*/  FMUL.FTZ R19, R31, R19 ;  /* 0x000000131f137220 */ /* 0x000fc60000410000 */
[----:B------:R0:W-:Y:S04]  /*4ba0*/  STS [R2+-0x200], R7 ;  /* 0xfffe000702007388 */ /* 0x0001e80000000800 */
[----:B------:R2:W-:Y:S01]  /*4bb0*/  STS [R2], R9 ;  /* 0x0000000902007388 */ /* 0x0005e20000000800 */
[C---:B------:R-:W-:Y:S01]  /*4bc0*/  FMUL.FTZ R21, R31.reuse, R21 ;  /* 0x000000151f157220 */ /* 0x040fe20000410000 */
[C---:B0-----:R-:W-:Y:S02]  /*4bd0*/  FMUL.FTZ R5, R31.reuse, R20 ;  /* 0x000000141f057220 */ /* 0x041fe40000410000 */
[----:B------:R4:W-:Y:S01]  /*4be0*/  STS [R2+0x200], R11 ;  /* 0x0002000b02007388 */ /* 0x0009e20000000800 */
[C---:B------:R-:W-:Y:S01]  /*4bf0*/  FMUL.FTZ R23, R31.reuse, R22 ;  /* 0x000000161f177220 */ /* 0x040fe20000410000 */
[----:B------:R-:W-:-:S02]  /*4c00*/  FMUL.FTZ R25, R31, R24 ;  /* 0x000000181f197220 */ /* 0x000fc40000410000 */
        /* <DEDUP_REMOVED lines=19> */
.L_x_17832:
[----:B------:R-:W-:Y:S05]  /*4d40*/  BSYNC B1 ;  /* 0x0000000000017941 */ /* 0x000fea0003800000 */
.L_x_17831:
        /* <DEDUP_REMOVED lines=31> */
.L_x_17835:
[----:B------:R-:W-:Y:S05]  /*4f40*/  BSYNC B1 ;  /* 0x0000000000017941 */ /* 0x000fea0003800000 */
.L_x_17834:
        /* <DEDUP_REMOVED lines=14> */
.L_x_17827:
[----:B------:R-:W-:Y:S05]  /*5030*/  BSYNC B0 ;  /* 0x0000000000007941 */ /* 0x000fea0003800000 */
.L_x_17826:
[----:B------:R-:W-:Y:S01]  /*5040*/  SHF.R.S32.HI R18, RZ, 0x5, R18 ;  /* 0x00000005ff127819 */ /* 0x000fe20000011412 */
[----:B------:R-:W-:Y:S03]  /*5050*/  BAR.SYNC.DEFER_BLOCKING 0x0 ;  /* 0x0000000000007b1d */ /* 0x000fe60000010000 */
[----:B------:R-:W-:-:S03]  /*5060*/  ISETP.GE.AND P0, PT, R17, R18, PT ;  /* 0x000000121100720c */ /* 0x000fc60003f06270 */
[----:B------:R-:W-:Y:S01]  /*5070*/  ULDC UR8, c[0x0][0x25c] ;  /* 0x0000970000087ab9 */ /* 0x000fe20000000800 */
[----:B------:R-:W-:Y:S09]  /*5080*/  BSSY B0, `(.L_x_17836) ;  /* 0x0000257000007945 */ /* 0x000ff20003800000 */
[----:B------:R-:W-:Y:S05]  /*5090*/  @!P0 BRA `(.L_x_17837) ;  /* 0x0000000000188947 */ /* 0x000fea0003800000 */
[----:B------:R-:W-:Y:S01]  /*50a0*/  HFMA2.MMA R26, -RZ, RZ, 0, 0 ;  /* 0x00000000ff1a7435 */ /* 0x000fe200000001ff */
[----:B------:R-:W-:Y:S01]  /*50b0*/  IMAD.MOV.U32 R19, RZ, RZ, RZ ;  /* 0x000000ffff137224 */ /* 0x000fe200078e00ff */
[----:B------:R-:W-:Y:S02]  /*50c0*/  CS2R R20, SRZ ;  /* 0x0000000000147805 */ /* 0x000fe4000001ff00 */
[----:B------:R-:W-:Y:S02]  /*50d0*/  CS2R R22, SRZ ;  /* 0x0000000000167805 */ /* 0x000fe4000001ff00 */
[----:B------:R-:W-:Y:S01]  /*50e0*/  CS2R R24, SRZ ;  /* 0x0000000000187805 */ /* 0x000fe2000001ff00 */
[----:B------:R-:W-:Y:S06]  /*50f0*/  BRA `(.L_x_17838) ;  /* 0x00000024003c7947 */ /* 0x000fec0003800000 */
.L_x_17837:
[----:B-1----:R-:W-:Y:S01]  /*5100*/  SHF.R.S32.HI R3, RZ, 0x1f, R17 ;  /* 0x0000001fff037819 */ /* 0x002fe20000011411 */
[----:B------:R-:W1:Y:S01]  /*5110*/  S2UR UR5, SR_CgaCtaId ;  /* 0x00000000000579c3 */ /* 0x000e620000008800 */
[C---:B0-----:R-:W-:Y:S01]  /*5120*/  IADD3 R2, P0, R17.reuse, R36, RZ ;  /* 0x0000002411027210 */ /* 0x041fe20007f1e0ff */
[----:B------:R-:W-:Y:S01]  /*5130*/  ULDC.64 UR6, c[0x0][0x238] ;  /* 0x00008e0000067ab9 */ /* 0x000fe20000000a00 */
[----:B------:R-:W-:Y:S01]  /*5140*/  UMOV UR4, 0x400 ;  /* 0x0000040000047882 */ /* 0x000fe20000000000 */
[----:B------:R-:W-:Y:S01]  /*5150*/  IADD3 R71, -R17, -0x1, R18 ;  /* 0xffffffff11477810 */ /* 0x000fe20007ffe112 */
[----:B------:R-:W-:Y:S01]  /*5160*/  UIADD3 UR4, UR4, 0xa0, URZ ;  /* 0x000000a004047890 */ /* 0x000fe2000fffe03f */
[----:B------:R-:W-:Y:S01]  /*5170*/  LEA.HI.X.SX32 R3, R36, R3, 0x1, P0 ;  /* 0x0000000324037211 */ /* 0x000fe200000f0eff */
[----:B------:R-:W-:Y:S01]  /*5180*/  IMAD.MOV.U32 R19, RZ, RZ, RZ ;  /* 0x000000ffff137224 */ /* 0x000fe200078e00ff */
[----:B------:R-:W-:Y:S01]  /*5190*/  LEA R28, P0, R2, UR6, 0x2 ;  /* 0x00000006021c7c11 */ /* 0x000fe2000f8010ff */
[----:B------:R-:W0:Y:S01]  /*51a0*/  LDC R30, c[0x0][0x25c] ;  /* 0x00009700ff1e7b82 */ /* 0x000e220000000800 */
[----:B------:R-:W-:Y:S01]  /*51b0*/  ULDC UR6, c[0x0][0x260] ;  /* 0x0000980000067ab9 */ /* 0x000fe20000000800 */
[----:B------:R-:W-:-:S02]  /*51c0*/  CS2R R20, SRZ ;  /* 0x0000000000147805 */ /* 0x000fc4000001ff00 */
[----:B------:R-:W-:Y:S01]  /*51d0*/  LEA.HI.X R29, R2, UR7, R3, 0x2, P0 ;  /* 0x00000007021d7c11 */ /* 0x000fe200080f1403 */
[----:B------:R-:W-:Y:S01]  /*51e0*/  IMAD R2, R38, UR6, RZ ;  /* 0x0000000626027c24 */ /* 0x000fe2000f8e02ff */
[----:B------:R-:W-:Y:S02]  /*51f0*/  SHF.R.S32.HI R3, RZ, 0x1f, R16 ;  /* 0x0000001fff037819 */ /* 0x000fe40000011410 */
[----:B------:R-:W-:Y:S02]  /*5200*/  CS2R R22, SRZ ;  /* 0x0000000000167805 */ /* 0x000fe4000001ff00 */
[----:B------:R-:W-:Y:S01]  /*5210*/  CS2R R24, SRZ ;  /* 0x0000000000187805 */ /* 0x000fe2000001ff00 */
[----:B------:R-:W-:Y:S01]  /*5220*/  IMAD.MOV.U32 R26, RZ, RZ, RZ ;  /* 0x000000ffff1a7224 */ /* 0x000fe200078e00ff */
[----:B------:R-:W-:Y:S01]  /*5230*/  LEA.HI R3, R3, R16, RZ, 0x2 ;  /* 0x0000001003037211 */ /* 0x000fe200078f10ff */
[----:B------:R-:W-:-:S03]  /*5240*/  IMAD.MOV.U32 R27, RZ, RZ, R17 ;  /* 0x000000ffff1b7224 */ /* 0x000fc600078e0011 */
[C---:B------:R-:W-:Y:S02]  /*5250*/  LOP3.LUT R5, R3.reuse, 0xfffffffc, RZ, 0xc0, !PT ;  /* 0xfffffffc03057812 */ /* 0x040fe400078ec0ff */
[----:B------:R-:W-:Y:S01]  /*5260*/  SHF.L.U32 R3, R3, 0x3, RZ ;  /* 0x0000000303037819 */ /* 0x000fe200000006ff */
[----:B-1----:R-:W-:Y:S02]  /*5270*/  ULEA UR4, UR5, UR4, 0x18 ;  /* 0x0000000405047291 */ /* 0x002fe4000f8ec03f */
[----:B------:R-:W-:Y:S01]  /*5280*/  IMAD.IADD R4, R16, 0x1, -R5 ;  /* 0x0000000110047824 */ /* 0x000fe200078e0a05 */
[----:B------:R-:W-:-:S03]  /*5290*/  LOP3.LUT R3, R3, 0xffffffe0, RZ, 0xc0, !PT ;  /* 0xffffffe003037812 */ /* 0x000fc600078ec0ff */
[----:B------:R-:W-:Y:S01]  /*52a0*/  IMAD R33, R17, 0x4, R4 ;  /* 0x0000000411217824 */ /* 0x000fe200078e0204 */
[----:B------:R-:W-:Y:S02]  /*52b0*/  SHF.L.U32 R4, R4, 0x3, RZ ;  /* 0x0000000304047819 */ /* 0x000fe400000006ff */
[----:B0-----:R-:W-:Y:S02]  /*52c0*/  SHF.R.S32.HI R30, RZ, 0x1f, R30 ;  /* 0x0000001fff1e7819 */ /* 0x001fe4000001141e */
[----:B------:R-:W-:Y:S01]  /*52d0*/  LEA R33, R33, UR4, 0x5 ;  /* 0x0000000421217c11 */ /* 0x000fe2000f8e28ff */
[----:B------:R-:W-:Y:S01]  /*52e0*/  IMAD.IADD R31, R4, 0x1, R3 ;  /* 0x00000001041f7824 */ /* 0x000fe200078e0203 */
[----:B------:R-:W-:Y:S02]  /*52f0*/  SHF.R.S32.HI R3, RZ, 0x1f, R2 ;  /* 0x0000001fff037819 */ /* 0x000fe40000011402 */
[----:B------:R-:W-:Y:S01]  /*5300*/  LEA R32, R17, R4, 0x5 ;  /* 0x0000000411207211 */ /* 0x000fe200078e28ff */
[----:B------:R-:W-:Y:S01]  /*5310*/  VIADD R33, R33, 0x10 ;  /* 0x0000001021217836 */ /* 0x000fe20000000000 */
[C---:B------:R-:W-:Y:S01]  /*5320*/  IADD3 R35, R31.reuse, 0x300, RZ ;  /* 0x000003001f237810 */ /* 0x040fe20007ffe0ff */
[C---:B------:R-:W-:Y:S01]  /*5330*/  VIADD R34, R31.reuse, 0x200 ;  /* 0x000002001f227836 */ /* 0x040fe20000000000 */
[C---:B------:R-:W-:Y:S01]  /*5340*/  IADD3 R38, R31.reuse, 0x600, RZ ;  /* 0x000006001f267810 */ /* 0x040fe20007ffe0ff */
[----:B------:R-:W-:-:S02]  /*5350*/  VIADD R36, R31, 0x400 ;  /* 0x000004001f247836 */ /* 0x000fc40000000000 */
[C---:B------:R-:W-:Y:S02]  /*5360*/  VIADD R37, R31.reuse, 0x500 ;  /* 0x000005001f257836 */ /* 0x040fe40000000000 */
[----:B------:R-:W-:-:S07]  /*5370*/  VIADD R40, R31, 0x700 ;  /* 0x000007001f287836 */ /* 0x000fce0000000000 */
.L_x_17855:
[----:B------:R-:W2:Y:S01]  /*5380*/  LDG.E.CONSTANT R7, desc[UR10][R28.64] ;  /* 0x0000000a1c077981 */ /* 0x000ea2000c1e9900 */
[----:B------:R-:W0:Y:S01]  /*5390*/  LDC.64 R14, c[0x0][0x228] ;  /* 0x00008a00ff0e7b82 */ /* 0x000e220000000a00 */
[----:B--2---:R-:W-:-:S05]  /*53a0*/  SHF.R.S32.HI R4, RZ, 0x1f, R7 ;  /* 0x0000001fff047819 */ /* 0x004fca0000011407 */
[----:B------:R-:W-:Y:S02]  /*53b0*/  IMAD R6, R4, UR8, RZ ;  /* 0x0000000804067c24 */ /* 0x000fe4000f8e02ff */
[----:B------:R-:W-:-:S04]  /*53c0*/  IMAD.WIDE.U32 R4, R7, UR8, R2 ;  /* 0x0000000807047c25 */ /* 0x000fc8000f8e0002 */
[----:B------:R-:W-:Y:S01]  /*53d0*/  IMAD R9, R7, R30, R6 ;  /* 0x0000001e07097224 */ /* 0x000fe200078e0206 */
[-C--:B------:R-:W-:Y:S02]  /*53e0*/  IADD3 R7, P0, R31, R4.reuse, RZ ;  /* 0x000000041f077210 */ /* 0x080fe40007f1e0ff */
[----:B------:R-:W-:Y:S01]  /*53f0*/  IADD3 R11, P2, R34, R4, RZ ;  /* 0x00000004220b7210 */ /* 0x000fe20007f5e0ff */
[----:B------:R-:W-:Y:S01]  /*5400*/  IMAD.IADD R43, R5, 0x1, R9 ;  /* 0x00000001052b7824 */ /* 0x000fe200078e0209 */
[----:B0-----:R-:W-:Y:S02]  /*5410*/  LEA R12, P1, R7, R14, 0x1 ;  /* 0x0000000e070c7211 */ /* 0x001fe400078208ff */
[----:B------:R-:W-:Y:S02]  /*5420*/  IADD3 R6, P3, R35, R4, RZ ;  /* 0x0000000423067210 */ /* 0x000fe40007f7e0ff */
[----:B------:R-:W-:Y:S02]  /*5430*/  LEA.HI.X.SX32 R8, R31, R43, 0x1, P0 ;  /* 0x0000002b1f087211 */ /* 0x000fe400000f0eff */
[----:B------:R-:W-:-:S02]  /*5440*/  LEA R56, P4, R11, R14, 0x1 ;  /* 0x0000000e0b387211 */ /* 0x000fc400078808ff */
[----:B------:R-:W-:Y:S02]  /*5450*/  LEA.HI.X R13, R7, R15, R8, 0x1, P1 ;  /* 0x0000000f070d7211 */ /* 0x000fe400008f0c08 */
[-C--:B------:R-:W-:Y:S02]  /*5460*/  LEA.HI.X.SX32 R42, R34, R43.reuse, 0x1, P2 ;  /* 0x0000002b222a7211 */ /* 0x080fe400010f0eff */
[----:B------:R-:W-:Y:S01]  /*5470*/  LEA R10, P5, R6, R14, 0x1 ;  /* 0x0000000e060a7211 */ /* 0x000fe200078a08ff */
[----:B-----5:R-:W5:Y:S01]  /*5480*/  LDG.E.CONSTANT R67, desc[UR10][R12.64+0x200] ;  /* 0x0002000a0c437981 */ /* 0x020f62000c1e9900 */
[----:B------:R-:W-:Y:S02]  /*5490*/  LEA.HI.X.SX32 R8, R35, R43, 0x1, P3 ;  /* 0x0000002b23087211 */ /* 0x000fe400018f0eff */
[-C--:B------:R-:W-:Y:S01]  /*54a0*/  IADD3 R7, P1, R36, R4.reuse, RZ ;  /* 0x0000000424077210 */ /* 0x080fe20007f3e0ff */
[----:B------:R-:W5:Y:S01]  /*54b0*/  LDG.E.CONSTANT R68, desc[UR10][R12.64+0x204] ;  /* 0x0002040a0c447981 */ /* 0x000f62000c1e9900 */
[----:B------:R-:W-:-:S02]  /*54c0*/  IADD3 R5, P0, R37, R4, RZ ;  /* 0x0000000425057210 */ /* 0x000fc40007f1e0ff */
[-C--:B------:R-:W-:Y:S01]  /*54d0*/  IADD3 R9, P3, R38, R4.reuse, RZ ;  /* 0x0000000426097210 */ /* 0x080fe20007f7e0ff */
[----:B------:R-:W5:Y:S01]  /*54e0*/  LDG.E.CONSTANT R65, desc[UR10][R12.64+0x208] ;  /* 0x0002080a0c417981 */ /* 0x000f62000c1e9900 */
[----:B------:R-:W-:Y:S02]  /*54f0*/  IADD3 R41, P2, R40, R4, RZ ;  /* 0x0000000428297210 */ /* 0x000fe40007f5e0ff */
[-C--:B------:R-:W-:Y:S01]  /*5500*/  LEA.HI.X R57, R11, R15.reuse, R42, 0x1, P4 ;  /* 0x0000000f0b397211 */ /* 0x080fe200020f0c2a */
[----:B------:R-:W5:Y:S01]  /*5510*/  LDG.E.CONSTANT R66, desc[UR10][R12.64+0x20c] ;  /* 0x00020c0a0c427981 */ /* 0x000f62000c1e9900 */
[----:B------:R-:W-:Y:S02]  /*5520*/  LEA.HI.X R11, R6, R15, R8, 0x1, P5 ;  /* 0x0000000f060b7211 */ /* 0x000fe400028f0c08 */
[-C--:B------:R-:W-:Y:S01]  /*5530*/  LEA R6, P6, R7, R14.reuse, 0x1 ;  /* 0x0000000e07067211 */ /* 0x080fe200078c08ff */
[----:B------:R-:W5:Y:S01]  /*5540*/  LDG.E.CONSTANT R73, desc[UR10][R12.64] ;  /* 0x0000000a0c497981 */ /* 0x000f62000c1e9900 */
[----:B------:R-:W-:-:S02]  /*5550*/  LEA R4, P5, R5, R14, 0x1 ;  /* 0x0000000e05047211 */ /* 0x000fc400078a08ff */
[-C--:B------:R-:W-:Y:S01]  /*5560*/  LEA R8, P4, R9, R14.reuse, 0x1 ;  /* 0x0000000e09087211 */ /* 0x080fe200078808ff */
[----:B------:R-:W5:Y:S01]  /*5570*/  LDG.E.CONSTANT R72, desc[UR10][R12.64+0x4] ;  /* 0x0000040a0c487981 */ /* 0x000f62000c1e9900 */
[-C--:B------:R-:W-:Y:S02]  /*5580*/  LEA.HI.X.SX32 R48, R36, R43.reuse, 0x1, P1 ;  /* 0x0000002b24307211 */ /* 0x080fe400008f0eff */
[-C--:B------:R-:W-:Y:S01]  /*5590*/  LEA.HI.X.SX32 R46, R37, R43.reuse, 0x1, P0 ;  /* 0x0000002b252e7211 */ /* 0x080fe200000f0eff */
[----:B------:R-:W5:Y:S01]  /*55a0*/  LDG.E.CONSTANT R69, desc[UR10][R12.64+0x8] ;  /* 0x0000080a0c457981 */ /* 0x000f62000c1e9900 */
[-C--:B------:R-:W-:Y:S02]  /*55b0*/  LEA.HI.X.SX32 R44, R38, R43.reuse, 0x1, P3 ;  /* 0x0000002b262c7211 */ /* 0x080fe400018f0eff */
[----:B------:R-:W-:Y:S01]  /*55c0*/  LEA R14, P1, R41, R14, 0x1 ;  /* 0x0000000e290e7211 */ /* 0x000fe200078208ff */
[----:B------:R-:W5:Y:S01]  /*55d0*/  LDG.E.CONSTANT R70, desc[UR10][R12.64+0xc] ;  /* 0x00000c0a0c467981 */ /* 0x000f62000c1e9900 */
[----:B------:R-:W-:-:S02]  /*55e0*/  LEA.HI.X.SX32 R42, R40, R43, 0x1, P2 ;  /* 0x0000002b282a7211 */ /* 0x000fc400010f0eff */
        /* <DEDUP_REMOVED lines=28> */
[----:B0-----:R-:W0:Y:S04]  /*57b0*/  LDS.128 R4, [R33+-0x10] ;  /* 0xfffff00021047984 */ /* 0x001e280000000c00 */
[----:B-1----:R-:W1:Y:S01]  /*57c0*/  LDS.128 R8, [R33] ;  /* 0x0000000021087984 */ /* 0x002e620000000c00 */
[----:B------:R-:W-:Y:S01]  /*57d0*/  ISETP.NE.AND P0, PT, R71, RZ, PT ;  /* 0x000000ff4700720c */ /* 0x000fe20003f05270 */
[----:B------:R-:W-:Y:S01]  /*57e0*/  BSSY B1, `(.L_x_17839) ;  /* 0x0000024000017945 */ /* 0x000fe20003800000 */
[----:B0-----:R-:W-:-:S02]  /*57f0*/  F2FP.BF16.F32.PACK_AB R4, R5, R4 ;  /* 0x000000040504723e */ /* 0x001fc400000010ff */
[----:B------:R-:W-:Y:S02]  /*5800*/  F2FP.BF16.F32.PACK_AB R5, R7, R6 ;  /* 0x000000060705723e */ /* 0x000fe400000010ff */
[----:B-1----:R-:W-:Y:S02]  /*5810*/  F2FP.BF16.F32.PACK_AB R9, R9, R8 ;  /* 0x000000080909723e */ /* 0x002fe400000010ff */
[----:B------:R-:W-:-:S05]  /*5820*/  F2FP.BF16.F32.PACK_AB R11, R11, R10 ;  /* 0x0000000a0b0b723e */ /* 0x000fca00000010ff */
[----:B------:R-:W-:Y:S05]  /*5830*/  @P0 BRA `(.L_x_17840) ;  /* 0x0000000000780947 */ /* 0x000fea0003800000 */
        /* <DEDUP_REMOVED lines=8> */
[C---:B-----5:R-:W-:Y:S02]  /*58c0*/  PRMT R7, R72.reuse, 0x7632, R7 ;  /* 0x0000763248077816 */ /* 0x060fe40000000007 */
        /* <DEDUP_REMOVED lines=21> */
.L_x_17840:
[----:B------:R-:W-:Y:S05]  /*5a20*/  BSYNC B1 ;  /* 0x0000000000017941 */ /* 0x000fea0003800000 */
.L_x_17839:
[----:B-----5:R-:W-:Y:S01]  /*5a30*/  HFMA2.MMA.BF16_V2 R10, R5, R72, -RZ ;  /* 0x00000048050a7235 */ /* 0x020fe200003000ff */
[----:B------:R-:W-:Y:S02]  /*5a40*/  IMAD.MOV.U32 R7, RZ, RZ, R11 ;  /* 0x000000ffff077224 */ /* 0x000fe400078e000b */
[----:B------:R-:W-:Y:S02]  /*5a50*/  HMUL2.BF16_V2 R8, R4, R73 ;  /* 0x0000004904087232 */ /* 0x000fe40000200000 */
[----:B------:R-:W-:Y:S01]  /*5a60*/  IMAD.MOV.U32 R6, RZ, RZ, R9 ;  /* 0x000000ffff067224 */ /* 0x000fe200078e0009 */
[----:B------:R-:W-:Y:S01]  /*5a70*/  BSSY B1, `(.L_x_17841) ;  /* 0x0000034000017945 */ /* 0x000fe20003800000 */
[----:B------:R-:W-:-:S03]  /*5a80*/  HFMA2.MMA.BF16_V2 R14, R7, R70, -RZ ;  /* 0x00000046070e7235 */ /* 0x000fc600003000ff */
[----:B------:R-:W-:Y:S01]  /*5a90*/  HMUL2.BF16_V2 R12, R6, R69 ;  /* 0x00000045060c7232 */ /* 0x000fe20000200000 */
        /* <DEDUP_REMOVED lines=9> */
[C---:B------:R-:W-:Y:S01]  /*5b30*/  PRMT R8, R14.reuse, 0x7632, R8 ;  /* 0x000076320e087816 */ /* 0x040fe20000000008 */
[----:B------:R-:W-:Y:S01]  /*5b40*/  FADD.FTZ R15, R15, R70 ;  /* 0x000000460f0f7221 */ /* 0x000fe20000010000 */
[----:B------:R-:W-:Y:S01]  /*5b50*/  SHF.L.U32 R14, R14, 0x10, RZ ;  /* 0x000000100e0e7819 */ /* 0x000fe200000006ff */
[----:B------:R-:W-:Y:S01]  /*5b60*/  FADD.FTZ R10, R10, R11 ;  /* 0x0000000b0a0a7221 */ /* 0x000fe20000010000 */
[----:B------:R-:W-:Y:S01]  /*5b70*/  FADD.FTZ R13, R12, R13 ;  /* 0x0000000d0c0d7221 */ /* 0x000fe20000010000 */
[----:B------:R-:W-:-:S02]  /*5b80*/  IMAD.U32 R9, R8, 0x10000, RZ ;  /* 0x0001000008097824 */ /* 0x000fc400078e00ff */
[----:B------:R-:W-:Y:S02]  /*5b90*/  FADD.FTZ R10, R15, R10 ;  /* 0x0000000a0f0a7221 */ /* 0x000fe40000010000 */
[----:B------:R-:W-:Y:S02]  /*5ba0*/  FADD.FTZ R14, R14, R9 ;  /* 0x000000090e0e7221 */ /* 0x000fe40000010000 */
        /* <DEDUP_REMOVED lines=32> */
.L_x_17842:
[----:B------:R-:W-:Y:S05]  /*5db0*/  BSYNC B1 ;  /* 0x0000000000017941 */ /* 0x000fea0003800000 */
.L_x_17841:
        /* <DEDUP_REMOVED lines=21> */
[----:B------:R-:W-:Y:S02]  /*5f10*/  IADD3 R72, R32, 0x5, RZ ;  /* 0x0000000520487810 */ /* 0x000fe40007ffe0ff */
[----:B------:R-:W-:Y:S02]  /*5f20*/  ISETP.GE.AND P2, PT, R74, R39, PT ;  /* 0x000000274a00720c */ /* 0x000fe40003f46270 */
[----:B------:R-:W-:Y:S02]  /*5f30*/  IADD3 R68, R32, 0x1, RZ ;  /* 0x0000000120447810 */ /* 0x000fe40007ffe0ff */
        /* <DEDUP_REMOVED lines=15> */
.L_x_17844:
[----:B------:R-:W-:Y:S05]  /*6030*/  BSYNC B1 ;  /* 0x0000000000017941 */ /* 0x000fea0003800000 */
.L_x_17843:
[----:B------:R-:W-:Y:S01]  /*6040*/  IMAD.U32 R15, R10, 0x10000, RZ ;  /* 0x000100000a0f7824 */ /* 0x000fe200078e00ff */
[----:B------:R-:W-:Y:S01]  /*6050*/  HFMA2.MMA.BF16_V2 R10, R4, R41, -RZ ;  /* 0x00000029040a7235 */ /* 0x000fe200003000ff */
[----:B------:R-:W-:Y:S01]  /*6060*/  SHF.L.U32 R11, R11, 0x10, RZ ;  /* 0x000000100b0b7819 */ /* 0x000fe200000006ff */
[----:B------:R-:W-:Y:S01]  /*6070*/  IMAD.U32 R12, R12, 0x10000, RZ ;  /* 0x000100000c0c7824 */ /* 0x000fe200078e00ff */
[----:B------:R-:W-:Y:S01]  /*6080*/  SHF.L.U32 R14, R14, 0x10, RZ ;  /* 0x000000100e0e7819 */ /* 0x000fe200000006ff */
[----:B------:R-:W-:Y:S02]  /*6090*/  IMAD.U32 R8, R8, 0x10000, RZ ;  /* 0x0001000008087824 */ /* 0x000fe400078e00ff */
[----:B------:R-:W-:Y:S02]  /*60a0*/  HMUL2.BF16_V2 R42, R5, R42 ;  /* 0x0000002a052a7232 */ /* 0x000fe40000200000 */
[----:B------:R-:W-:Y:S02]  /*60b0*/  IMAD.U32 R13, R13, 0x10000, RZ ;  /* 0x000100000d0d7824 */ /* 0x000fe400078e00ff */
[--C-:B------:R-:W-:Y:S01]  /*60c0*/  FADD.FTZ R11, R11, R12.reuse ;  /* 0x0000000c0b0b7221 */ /* 0x100fe20000010000 */
[--C-:B------:R-:W-:Y:S01]  /*60d0*/  FADD.FTZ R8, R8, R15.reuse ;  /* 0x0000000f08087221 */ /* 0x100fe20000010000 */
[C---:B------:R-:W-:Y:S01]  /*60e0*/  HFMA2.MMA.BF16_V2 R44, R7.reuse, R44, -RZ ;  /* 0x0000002c072c7235 */ /* 0x040fe200003000ff */
[----:B------:R-:W-:Y:S01]  /*60f0*/  PRMT R12, R10, 0x7632, R12 ;  /* 0x000076320a0c7816 */ /* 0x000fe2000000000c */
[----:B------:R-:W-:Y:S01]  /*6100*/  FADD.FTZ R14, R13, R14 ;  /* 0x0000000e0d0e7221 */ /* 0x000fe20000010000 */
[----:B------:R-:W-:Y:S01]  /*6110*/  PRMT R15, R42, 0x7632, R15 ;  /* 0x000076322a0f7816 */ /* 0x000fe2000000000f */
[----:B------:R-:W-:Y:S01]  /*6120*/  FADD.FTZ R11, R8, R11 ;  /* 0x0000000b080b7221 */ /* 0x000fe20000010000 */
[----:B------:R-:W-:Y:S01]  /*6130*/  PRMT R13, R42, 0x7610, R13 ;  /* 0x000076102a0d7816 */ /* 0x000fe2000000000d */
[----:B------:R-:W-:Y:S01]  /*6140*/  IMAD.U32 R41, R12, 0x10000, RZ ;  /* 0x000100000c297824 */ /* 0x000fe200078e00ff */
[----:B------:R-:W-:Y:S01]  /*6150*/  HFMA2.MMA.BF16_V2 R8, R7, R66, -RZ ;  /* 0x0000004207087235 */ /* 0x000fe200003000ff */
[----:B------:R-:W-:Y:S01]  /*6160*/  IMAD.U32 R12, R15, 0x10000, RZ ;  /* 0x000100000f0c7824 */ /* 0x000fe200078e00ff */
[----:B------:R-:W-:Y:S01]  /*6170*/  SHF.L.U32 R13, R13, 0x10, RZ ;  /* 0x000000100d0d7819 */ /* 0x000fe200000006ff */
[----:B------:R-:W-:-:S02]  /*6180*/  HMUL2.BF16_V2 R15, R6, R43 ;  /* 0x0000002b060f7232 */ /* 0x000fc40000200000 */
[----:B------:R-:W-:Y:S02]  /*6190*/  IMAD.U32 R10, R10, 0x10000, RZ ;  /* 0x000100000a0a7824 */ /* 0x000fe400078e00ff */
[----:B------:R-:W-:Y:S01]  /*61a0*/  FADD.FTZ R11, R11, R14 ;  /* 0x0000000e0b0b7221 */ /* 0x000fe20000010000 */
[----:B------:R-:W-:Y:S01]  /*61b0*/  BSSY B1, `(.L_x_17845) ;  /* 0x0000035000017945 */ /* 0x000fe20003800000 */
[--C-:B------:R-:W-:Y:S01]  /*61c0*/  FADD.FTZ R43, R13, R12.reuse ;  /* 0x0000000c0d2b7221 */ /* 0x100fe20000010000 */
        /* <DEDUP_REMOVED lines=8> */
[----:B------:R-:W-:Y:S01]  /*6250*/  PRMT R41, R44, 0x7632, R41 ;  /* 0x000076322c297816 */ /* 0x000fe20000000029 */
[----:B------:R-:W-:Y:S01]  /*6260*/  FADD.FTZ R42, R42, R43 ;  /* 0x0000002b2a2a7221 */ /* 0x000fe20000010000 */
        /* <DEDUP_REMOVED lines=41> */
.L_x_17846:
[----:B------:R-:W-:Y:S05]  /*6500*/  BSYNC B1 ;  /* 0x0000000000017941 */ /* 0x000fea0003800000 */
.L_x_17845:
[----:B------:R-:W-:Y:S01]  /*6510*/  HFMA2.MMA.BF16_V2 R10, R5, R46, -RZ ;  /* 0x0000002e050a7235 */ /* 0x000fe200003000ff */
[----:B------:R-:W-:Y:S02]  /*6520*/  HMUL2.BF16_V2 R45, R4, R45 ;  /* 0x0000002d042d7232 */ /* 0x000fe40000200000 */
[----:B------:R-:W-:Y:S01]  /*6530*/  FADD.FTZ R25, R8, R25 ;  /* 0x0000001908197221 */ /* 0x000fe20000010000 */
[----:B------:R-:W-:Y:S01]  /*6540*/  HFMA2.MMA.BF16_V2 R52, R7, R52, -RZ ;  /* 0x0000003407347235 */ /* 0x000fe200003000ff */
[----:B------:R-:W-:Y:S01]  /*6550*/  HMUL2.BF16_V2 R12, R6, R47 ;  /* 0x0000002f060c7232 */ /* 0x000fe20000200000 */
[----:B------:R-:W-:Y:S01]  /*6560*/  BSSY B1, `(.L_x_17847) ;  /* 0x0000033000017945 */ /* 0x000fe20003800000 */
[----:B------:R-:W-:Y:S01]  /*6570*/  PRMT R8, R45, 0x7610, R8 ;  /* 0x000076102d087816 */ /* 0x000fe20000000008 */
[----:B------:R-:W-:Y:S01]  /*6580*/  FADD.FTZ R24, R15, R24 ;  /* 0x000000180f187221 */ /* 0x000fe20000010000 */
        /* <DEDUP_REMOVED lines=14> */
[----:B------:R-:W-:Y:S01]  /*6670*/  SHF.L.U32 R8, R8, 0x10, RZ ;  /* 0x0000001008087819 */ /* 0x000fe200000006ff */
        /* <DEDUP_REMOVED lines=33> */
.L_x_17848:
[----:B------:R-:W-:Y:S05]  /*6890*/  BSYNC B1 ;  /* 0x0000000000017941 */ /* 0x000fea0003800000 */
.L_x_17847:
        /* <DEDUP_REMOVED lines=56> */
.L_x_17850:
[----:B------:R-:W-:Y:S05]  /*6c20*/  BSYNC B1 ;  /* 0x0000000000017941 */ /* 0x000fea0003800000 */
.L_x_17849:
        /* <DEDUP_REMOVED lines=41> */
.L_x_17852:
[----:B------:R-:W-:Y:S05]  /*6ec0*/  BSYNC B1 ;  /* 0x0000000000017941 */ /* 0x000fea0003800000 */
.L_x_17851:
        /* <DEDUP_REMOVED lines=8> */
[----:B------:R-:W-:Y:S01]  /*6f50*/  FADD.FTZ R12, R12, R13 ;  /* 0x0000000d0c0c7221 */ /* 0x000fe20000010000 */
[----:B------:R-:W-:-:S02]  /*6f60*/  IMAD.U32 R41, R41, 0x10000, RZ ;  /* 0x0001000029297824 */ /* 0x000fc400078e00ff */
        /* <DEDUP_REMOVED lines=14> */
[----:B------:R-:W-:Y:S01]  /*7050*/  HFMA2.MMA.BF16_V2 R43, R7, R60, -RZ ;  /* 0x0000003c072b7235 */ /* 0x000fe200003000ff */
[----:B------:R-:W-:-:S02]  /*7060*/  HMUL2.BF16_V2 R14, R6, R59 ;  /* 0x0000003b060e7232 */ /* 0x000fc40000200000 */
[----:B------:R-:W-:Y:S01]  /*7070*/  FADD.FTZ R46, R41, R44 ;  /* 0x0000002c292e7221 */ /* 0x000fe20000010000 */
[----:B------:R-:W-:Y:S01]  /*7080*/  FADD.FTZ R15, R15, R42 ;  /* 0x0000002a0f0f7221 */ /* 0x000fe20000010000 */
[----:B------:R-:W-:Y:S01]  /*7090*/  BSSY B1, `(.L_x_17853) ;  /* 0x0000034000017945 */ /* 0x000fe20003800000 */
[----:B------:R-:W-:Y:S01]  /*70a0*/  FADD.FTZ R23, R8, R23 ;  /* 0x0000001708177221 */ /* 0x000fe20000010000 */
[C---:B------:R-:W-:Y:S01]  /*70b0*/  PRMT R41, R14.reuse, 0x7632, R41 ;  /* 0x000076320e297816 */ /* 0x040fe20000000029 */
[----:B------:R-:W-:Y:S01]  /*70c0*/  IMAD.U32 R14, R14, 0x10000, RZ ;  /* 0x000100000e0e7824 */ /* 0x000fe200078e00ff */
[C---:B------:R-:W-:Y:S01]  /*70d0*/  PRMT R13, R12.reuse, 0x7632, R13 ;  /* 0x000076320c0d7816 */ /* 0x040fe2000000000d */
        /* <DEDUP_REMOVED lines=18> */
[CC--:B------:R-:W-:Y:S02]  /*7200*/  ISETP.GE.AND P6, PT, R32.reuse, R39.reuse, PT ;  /* 0x000000272000720c */ /* 0x0c0fe40003fc6270 */
[----:B------:R-:W-:Y:S02]  /*7210*/  IADD3 R8, R32, 0x1, RZ ;  /* 0x0000000120087810 */ /* 0x000fe40007ffe0ff */
[-C--:B------:R-:W-:Y:S02]  /*7220*/  ISETP.GE.AND P5, PT, R10, R39.reuse, PT ;  /* 0x000000270a00720c */ /* 0x080fe40003fa6270 */
[C---:B------:R-:W-:Y:S02]  /*7230*/  IADD3 R10, R32.reuse, 0x5, RZ ;  /* 0x00000005200a7810 */ /* 0x040fe40007ffe0ff */
[----:B------:R-:W-:Y:S02]  /*7240*/  IADD3 R12, R32, 0x3, RZ ;  /* 0x00000003200c7810 */ /* 0x000fe40007ffe0ff */
[----:B------:R-:W-:-:S02]  /*7250*/  ISETP.GE.AND P2, PT, R10, R39, PT ;  /* 0x000000270a00720c */ /* 0x000fc40003f46270 */
[----:B------:R-:W-:Y:S02]  /*7260*/  IADD3 R10, R32, 0x7, RZ ;  /* 0x00000007200a7810 */ /* 0x000fe40007ffe0ff */
[-C--:B------:R-:W-:Y:S01]  /*7270*/  ISETP.GE.AND P0, PT, R8, R39.reuse, PT ;  /* 0x000000270800720c */ /* 0x080fe20003f06270 */
[----:B------:R-:W-:Y:S01]  /*7280*/  VIADD R8, R32, 0x4 ;  /* 0x0000000420087836 */ /* 0x000fe20000000000 */
[-C--:B------:R-:W-:Y:S01]  /*7290*/  ISETP.GE.AND P4, PT, R12, R39.reuse, PT ;  /* 0x000000270c00720c */ /* 0x080fe20003f86270 */
[----:B------:R-:W-:Y:S01]  /*72a0*/  VIADD R12, R32, 0x6 ;  /* 0x00000006200c7836 */ /* 0x000fe20000000000 */
[----:B------:R-:W-:Y:S02]  /*72b0*/  @P6 PRMT R61, RZ, 0x7610, R61 ;  /* 0x00007610ff3d6816 */ /* 0x000fe4000000003d */
[-C--:B------:R-:W-:Y:S02]  /*72c0*/  ISETP.GE.AND P6, PT, R10, R39.reuse, PT ;  /* 0x000000270a00720c */ /* 0x080fe40003fc6270 */
[----:B------:R-:W-:-:S02]  /*72d0*/  ISETP.GE.AND P3, PT, R8, R39, PT ;  /* 0x000000270800720c */ /* 0x000fc40003f66270 */
[----:B------:R-:W-:Y:S02]  /*72e0*/  PRMT R8, R62, 0x7632, R8 ;  /* 0x000076323e087816 */ /* 0x000fe40000000008 */
[----:B------:R-:W-:Y:S02]  /*72f0*/  ISETP.GE.AND P1, PT, R12, R39, PT ;  /* 0x000000270c00720c */ /* 0x000fe40003f26270 */
[----:B------:R-:W-:Y:S02]  /*7300*/  SEL R9, R62, RZ, !P5 ;  /* 0x000000ff3e097207 */ /* 0x000fe40006800000 */
[----:B------:R-:W-:Y:S02]  /*7310*/  SEL R62, R8, RZ, !P4 ;  /* 0x000000ff083e7207 */ /* 0x000fe40006000000 */
[----:B------:R-:W-:Y:S02]  /*7320*/  PRMT R10, R63, 0x7632, R10 ;  /* 0x000076323f0a7816 */ /* 0x000fe4000000000a */
[----:B------:R-:W-:-:S02]  /*7330*/  PRMT R8, R61, 0x7632, R8 ;  /* 0x000076323d087816 */ /* 0x000fc40000000008 */
[----:B------:R-:W-:Y:S02]  /*7340*/  SEL R11, R64, RZ, !P1 ;  /* 0x000000ff400b7207 */ /* 0x000fe40004800000 */
[----:B------:R-:W-:Y:S02]  /*7350*/  SEL R63, R63, RZ, !P3 ;  /* 0x000000ff3f3f7207 */ /* 0x000fe40005800000 */
[----:B------:R-:W-:Y:S02]  /*7360*/  SEL R10, R10, RZ, !P2 ;  /* 0x000000ff0a0a7207 */ /* 0x000fe40005000000 */
[----:B------:R-:W-:Y:S02]  /*7370*/  SEL R8, R8, RZ, !P0 ;  /* 0x000000ff08087207 */ /* 0x000fe40004000000 */
[----:B------:R-:W-:Y:S02]  /*7380*/  @P6 PRMT R64, R11, 0x5410, RZ ;  /* 0x000054100b406816 */ /* 0x000fe400000000ff */
[----:B------:R-:W-:-:S02]  /*7390*/  PRMT R62, R9, 0x5410, R62 ;  /* 0x00005410093e7816 */ /* 0x000fc4000000003e */
[----:B------:R-:W-:Y:S02]  /*73a0*/  PRMT R63, R63, 0x5410, R10 ;  /* 0x000054103f3f7816 */ /* 0x000fe4000000000a */
[----:B------:R-:W-:Y:S02]  /*73b0*/  PRMT R61, R61, 0x5410, R8 ;  /* 0x000054103d3d7816 */ /* 0x000fe40000000008 */
[----:B------:R-:W-:-:S07]  /*73c0*/  @!P6 PRMT R64, R11, 0x7610, R64 ;  /* 0x000076100b40e816 */ /* 0x000fce0000000040 */
.L_x_17854:
[----:B------:R-:W-:Y:S05]  /*73d0*/  BSYNC B1 ;  /* 0x0000000000017941 */ /* 0x000fea0003800000 */
.L_x_17853:
        /* <DEDUP_REMOVED lines=12> */
[----:B------:R-:W-:Y:S01]  /*74a0*/  IMAD.X R29, RZ, RZ, R29, P1 ;  /* 0x000000ffff1d7224 */ /* 0x000fe200008e061d */
[----:B------:R-:W-:-:S02]  /*74b0*/  PRMT R7, R62, 0x7632, R7 ;  /* 0x000076323e077816 */ /* 0x000fc40000000007 */
[----:B------:R-:W-:Y:S01]  /*74c0*/  SHF.L.U32 R12, R5, 0x10, RZ ;  /* 0x00000010050c7819 */ /* 0x000fe200000006ff */
[----:B------:R-:W-:Y:S01]  /*74d0*/  IMAD.U32 R6, R6, 0x10000, RZ ;  /* 0x0001000006067824 */ /* 0x000fe200078e00ff */
[----:B------:R-:W-:Y:S02]  /*74e0*/  SHF.L.U32 R7, R7, 0x10, RZ ;  /* 0x0000001007077819 */ /* 0x000fe400000006ff */
[----:B------:R-:W-:Y:S01]  /*74f0*/  PRMT R4, R10, 0x7632, R4 ;  /* 0x000076320a047816 */ /* 0x000fe20000000004 */
[----:B------:R-:W-:Y:S01]  /*7500*/  FADD.FTZ R11, R11, R12 ;  /* 0x0000000c0b0b7221 */ /* 0x000fe20000010000 */
[----:B------:R-:W-:Y:S01]  /*7510*/  SHF.L.U32 R9, R9, 0x10, RZ ;  /* 0x0000001009097819 */ /* 0x000fe200000006ff */
[----:B------:R-:W-:Y:S01]  /*7520*/  FADD.FTZ R6, R6, R7 ;  /* 0x0000000706067221 */ /* 0x000fe20000010000 */
[----:B------:R-:W-:Y:S01]  /*7530*/  ISETP.GE.AND P0, PT, R27, R18, PT ;  /* 0x000000121b00720c */ /* 0x000fe20003f06270 */
[----:B------:R-:W-:Y:S01]  /*7540*/  IMAD.U32 R10, R10, 0x10000, RZ ;  /* 0x000100000a0a7824 */ /* 0x000fe200078e00ff */
[----:B------:R-:W-:Y:S01]  /*7550*/  SHF.L.U32 R5, R4, 0x10, RZ ;  /* 0x0000001004057819 */ /* 0x000fe200000006ff */
[----:B------:R-:W-:Y:S01]  /*7560*/  FADD.FTZ R9, R8, R9 ;  /* 0x0000000908097221 */ /* 0x000fe20000010000 */
[----:B------:R-:W-:Y:S01]  /*7570*/  FADD.FTZ R6, R11, R6 ;  /* 0x000000060b067221 */ /* 0x000fe20000010000 */
[----:B------:R-:W-:-:S02]  /*7580*/  IADD3 R71, R71, -0x4, RZ ;  /* 0xfffffffc47477810 */ /* 0x000fc40007ffe0ff */
[----:B------:R-:W-:Y:S01]  /*7590*/  FADD.FTZ R5, R10, R5 ;  /* 0x000000050a057221 */ /* 0x000fe20000010000 */
[----:B------:R-:W-:Y:S01]  /*75a0*/  FADD.FTZ R6, R6, R9 ;  /* 0x0000000906067221 */ /* 0x000fe20000010000 */
[----:B------:R-:W-:-:S03]  /*75b0*/  IADD3 R33, R33, 0x200, RZ ;  /* 0x0000020021217810 */ /* 0x000fc60007ffe0ff */
[----:B------:R-:W-:-:S04]  /*75c0*/  FADD.FTZ R6, R6, R5 ;  /* 0x0000000506067221 */ /* 0x000fc80000010000 */
[----:B------:R-:W-:Y:S01]  /*75d0*/  FADD.FTZ R19, R6, R19 ;  /* 0x0000001306137221 */ /* 0x000fe20000010000 */
[----:B------:R-:W-:Y:S06]  /*75e0*/  @!P0 BRA `(.L_x_17855) ;  /* 0xffffffdc00648947 */ /* 0x000fec000383ffff */
.L_x_17838:
[----:B------:R-:W-:Y:S05]  /*75f0*/  BSYNC B0 ;  /* 0x0000000000007941 */ /* 0x000fea0003800000 */
.L_x_17836:
[----:B-1----:R-:W1:Y:S01]  /*7600*/  SHFL.BFLY PT, R7, R22, 0x2, 0x1f ;  /* 0x0c401f0016077f89 */ /* 0x002e6200000e0000 */
[----:B------:R-:W2:Y:S01]  /*7610*/  S2UR UR5, SR_CgaCtaId ;  /* 0x00000000000579c3 */ /* 0x000ea20000008800 */
[----:B------:R-:W-:Y:S01]  /*7620*/  LOP3.LUT R13, R0, 0xffffffc0, RZ, 0xc0, !PT ;  /* 0xffffffc0000d7812 */ /* 0x000fe200078ec0ff */
[----:B------:R-:W-:Y:S01]  /*7630*/  UMOV UR4, 0x400 ;  /* 0x0000040000047882 */ /* 0x000fe20000000000 */
[----:B------:R-:W3:Y:S01]  /*7640*/  SHFL.BFLY PT, R3, R26, 0x2, 0x1f ;  /* 0x0c401f001a037f89 */ /* 0x000ee200000e0000 */
[----:B------:R-:W-:Y:S01]  /*7650*/  UIADD3 UR4, UR4, 0xa0, URZ ;  /* 0x000000a004047890 */ /* 0x000fe2000fffe03f */
[----:B------:R-:W-:Y:S02]  /*7660*/  BSSY B0, `(.L_x_17856) ;  /* 0x0000049000007945 */ /* 0x000fe40003800000 */
[----:B0-----:R-:W0:Y:S04]  /*7670*/  SHFL.BFLY PT, R2, R25, 0x2, 0x1f ;  /* 0x0c401f0019027f89 */ /* 0x001e2800000e0000 */
[----:B------:R-:W4:Y:S04]  /*7680*/  SHFL.BFLY PT, R5, R24, 0x2, 0x1f ;  /* 0x0c401f0018057f89 */ /* 0x000f2800000e0000 */
[----:B------:R-:W4:Y:S04]  /*7690*/  SHFL.BFLY PT, R8, R23, 0x2, 0x1f ;  /* 0x0c401f0017087f89 */ /* 0x000f2800000e0000 */
[----:B------:R-:W4:Y:S04]  /*76a0*/  SHFL.BFLY PT, R12, R21, 0x2, 0x1f ;  /* 0x0c401f00150c7f89 */ /* 0x000f2800000e0000 */
[----:B------:R-:W4:Y:S01]  /*76b0*/  SHFL.BFLY PT, R9, R20, 0x2, 0x1f ;  /* 0x0c401f0014097f89 */ /* 0x000f2200000e0000 */
[----:B-1----:R-:W-:Y:S01]  /*76c0*/  FADD.FTZ R10, R7, R22 ;  /* 0x00000016070a7221 */ /* 0x002fe20000010000 */
[----:B------:R-:W-:Y:S01]  /*76d0*/  LOP3.LUT R7, R16, 0x3, RZ, 0xc0, !PT ;  /* 0x0000000310077812 */ /* 0x000fe200078ec0ff */
[----:B--2---:R-:W-:Y:S01]  /*76e0*/  ULEA UR4, UR5, UR4, 0x18 ;  /* 0x0000000405047291 */ /* 0x004fe2000f8ec03f */
[----:B------:R-:W1:Y:S01]  /*76f0*/  SHFL.BFLY PT, R18, R19, 0x2, 0x1f ;  /* 0x0c401f0013127f89 */ /* 0x000e6200000e0000 */
[----:B---3--:R-:W-:Y:S01]  /*7700*/  FADD.FTZ R3, R3, R26 ;  /* 0x0000001a03037221 */ /* 0x008fe20000010000 */
[----:B------:R-:W-:Y:S01]  /*7710*/  ISETP.NE.AND P2, PT, R7, RZ, PT ;  /* 0x000000ff0700720c */ /* 0x000fe20003f45270 */
[----:B0-----:R-:W-:Y:S01]  /*7720*/  FADD.FTZ R4, R2, R25 ;  /* 0x0000001902047221 */ /* 0x001fe20000010000 */
[----:B------:R-:W0:Y:S02]  /*7730*/  SHFL.BFLY PT, R11, R10, 0x1, 0x1f ;  /* 0x0c201f000a0b7f89 */ /* 0x000e2400000e0000 */
[----:B------:R-:W-:Y:S01]  /*7740*/  ISETP.NE.OR P5, PT, R13, 0x40, P2 ;  /* 0x000000400d00780c */ /* 0x000fe200017a5670 */
[----:B----4-:R-:W-:Y:S01]  /*7750*/  FADD.FTZ R6, R5, R24 ;  /* 0x0000001805067221 */ /* 0x010fe20000010000 */
[----:B------:R-:W2:Y:S01]  /*7760*/  SHFL.BFLY PT, R2, R3, 0x1, 0x1f ;  /* 0x0c201f0003027f89 */ /* 0x000ea200000e0000 */
[----:B------:R-:W-:Y:S01]  /*7770*/  ISETP.GT.OR P0, PT, R0, 0x3f, P2 ;  /* 0x0000003f0000780c */ /* 0x000fe20001704670 */
[----:B------:R-:W-:-:S02]  /*7780*/  FADD.FTZ R8, R8, R23 ;  /* 0x0000001708087221 */ /* 0x000fc40000010000 */
[----:B------:R-:W3:Y:S01]  /*7790*/  SHFL.BFLY PT, R5, R4, 0x1, 0x1f ;  /* 0x0c201f0004057f89 */ /* 0x000ee200000e0000 */
[----:B------:R-:W-:Y:S01]  /*77a0*/  LOP3.LUT R13, R0, 0xffffffe0, RZ, 0xc0, !PT ;  /* 0xffffffe0000d7812 */ /* 0x000fe200078ec0ff */
[----:B------:R-:W-:Y:S02]  /*77b0*/  FADD.FTZ R12, R12, R21 ;  /* 0x000000150c0c7221 */ /* 0x000fe40000010000 */
[----:B------:R-:W4:Y:S01]  /*77c0*/  SHFL.BFLY PT, R7, R6, 0x1, 0x1f ;  /* 0x0c201f0006077f89 */ /* 0x000f2200000e0000 */
[----:B------:R-:W-:Y:S01]  /*77d0*/  BAR.SYNC.DEFER_BLOCKING 0x0 ;  /* 0x0000000000007b1d */ /* 0x000fe20000010000 */
[----:B------:R-:W-:Y:S01]  /*77e0*/  FADD.FTZ R14, R9, R20 ;  /* 0x00000014090e7221 */ /* 0x000fe20000010000 */
[----:B------:R-:W-:Y:S01]  /*77f0*/  ISETP.GT.OR P1, PT, R0, 0x1f, P2 ;  /* 0x0000001f0000780c */ /* 0x000fe20001724670 */
[----:B-1----:R-:W-:Y:S01]  /*7800*/  FADD.FTZ R22, R18, R19 ;  /* 0x0000001312167221 */ /* 0x002fe20000010000 */
[----:B------:R-:W-:Y:S02]  /*7810*/  SHF.R.S32.HI R19, RZ, 0x1f, R16 ;  /* 0x0000001fff137819 */ /* 0x000fe40000011410 */
[----:B------:R-:W-:Y:S01]  /*7820*/  IADD3 R18, R0, 0x1f, RZ ;  /* 0x0000001f00127810 */ /* 0x000fe20007ffe0ff */
[----:B------:R-:W1:Y:S01]  /*7830*/  SHFL.BFLY PT, R9, R8, 0x1, 0x1f ;  /* 0x0c201f0008097f89 */ /* 0x000e6200000e0000 */
[----:B------:R-:W-:Y:S01]  /*7840*/  LEA.HI R16, R19, R16, RZ, 0x2 ;  /* 0x0000001013107211 */ /* 0x000fe200078f10ff */
[----:B0-----:R-:W-:Y:S01]  /*7850*/  FADD.FTZ R20, R10, R11 ;  /* 0x0000000b0a147221 */ /* 0x001fe20000010000 */
[----:B------:R-:W-:Y:S01]  /*7860*/  ISETP.GT.U32.AND P3, PT, R18, 0x3e, PT ;  /* 0x0000003e1200780c */ /* 0x000fe20003f64070 */
[----:B------:R-:W0:Y:S01]  /*7870*/  SHFL.BFLY PT, R15, R12, 0x1, 0x1f ;  /* 0x0c201f000c0f7f89 */ /* 0x000e2200000e0000 */
[----:B------:R-:W-:Y:S01]  /*7880*/  SHF.R.S32.HI R16, RZ, 0x2, R16 ;  /* 0x00000002ff107819 */ /* 0x000fe20000011410 */
[----:B--2---:R-:W-:Y:S01]  /*7890*/  FADD.FTZ R0, R3, R2 ;  /* 0x0000000203007221 */ /* 0x004fe20000010000 */
[----:B------:R-:W-:Y:S01]  /*78a0*/  ISETP.NE.OR P4, PT, R13, 0x20, P2 ;  /* 0x000000200d00780c */ /* 0x000fe20001785670 */
[----:B------:R-:W2:Y:S01]  /*78b0*/  SHFL.BFLY PT, R23, R14, 0x1, 0x1f ;  /* 0x0c201f000e177f89 */ /* 0x000ea200000e0000 */
[----:B---3--:R-:W-:Y:S01]  /*78c0*/  FADD.FTZ R13, R4, R5 ;  /* 0x00000005040d7221 */ /* 0x008fe20000010000 */
[----:B------:R-:W-:-:S02]  /*78d0*/  IMAD R17, R17, 0x40, R16 ;  /* 0x0000004011117824 */ /* 0x000fc400078e0210 */
[----:B------:R-:W3:Y:S01]  /*78e0*/  SHFL.BFLY PT, R25, R22, 0x1, 0x1f ;  /* 0x0c201f0016197f89 */ /* 0x000ee200000e0000 */
[----:B----4-:R-:W-:Y:S02]  /*78f0*/  FADD.FTZ R18, R6, R7 ;  /* 0x0000000706127221 */ /* 0x010fe40000010000 */
[----:B------:R-:W-:-:S05]  /*7900*/  LEA R17, R17, UR4, 0x2 ;  /* 0x0000000411117c11 */ /* 0x000fca000f8e10ff */
[----:B------:R4:W-:Y:S01]  /*7910*/  @!P5 STS [R17+-0x200], R0 ;  /* 0xfffe00001100d388 */ /* 0x0009e20000000800 */
[----:B-1----:R-:W-:-:S03]  /*7920*/  FADD.FTZ R19, R8, R9 ;  /* 0x0000000908137221 */ /* 0x002fc60000010000 */
[----:B------:R4:W-:Y:S01]  /*7930*/  @!P5 STS [R17+-0x1e0], R13 ;  /* 0xfffe200d1100d388 */ /* 0x0009e20000000800 */
[----:B0-----:R-:W-:-:S03]  /*7940*/  FADD.FTZ R21, R12, R15 ;  /* 0x0000000f0c157221 */ /* 0x001fc60000010000 */
[----:B------:R4:W-:Y:S01]  /*7950*/  @!P5 STS [R17+-0x1c0], R18 ;  /* 0xfffe40121100d388 */ /* 0x0009e20000000800 */
[----:B--2---:R-:W-:-:S03]  /*7960*/  FADD.FTZ R23, R14, R23 ;  /* 0x000000170e177221 */ /* 0x004fc60000010000 */
[----:B------:R4:W-:Y:S01]  /*7970*/  @!P5 STS [R17+-0x1a0], R19 ;  /* 0xfffe60131100d388 */ /* 0x0009e20000000800 */
[----:B---3--:R-:W-:-:S03]  /*7980*/  FADD.FTZ R22, R22, R25 ;  /* 0x0000001916167221 */ /* 0x008fc60000010000 */
[----:B------:R4:W-:Y:S04]  /*7990*/  @!P5 STS [R17+-0x180], R20 ;  /* 0xfffe80141100d388 */ /* 0x0009e80000000800 */
[----:B------:R4:W-:Y:S04]  /*79a0*/  @!P5 STS [R17+-0x160], R21 ;  /* 0xfffea0151100d388 */ /* 0x0009e80000000800 */
[----:B------:R4:W-:Y:S04]  /*79b0*/  @!P5 STS [R17+-0x140], R23 ;  /* 0xfffec0171100d388 */ /* 0x0009e80000000800 */
[----:B------:R4:W-:Y:S01]  /*79c0*/  @!P5 STS [R17+-0x120], R22 ;  /* 0xfffee0161100d388 */ /* 0x0009e20000000800 */
[----:B------:R-:W-:Y:S06]  /*79d0*/  BAR.SYNC.DEFER_BLOCKING 0x0 ;  /* 0x0000000000007b1d */ /* 0x000fec0000010000 */
[----:B------:R-:W-:Y:S05]  /*79e0*/  @P0 BRA `(.L_x_17857) ;  /* 0x0000000000400947 */ /* 0x000fea0003800000 */
[----:B------:R-:W4:Y:S04]  /*79f0*/  LDS R3, [R17] ;  /* 0x0000000011037984 */ /* 0x000f280000000800 */
[----:B------:R-:W0:Y:S04]  /*7a00*/  LDS R2, [R17+0x20] ;  /* 0x0000200011027984 */ /* 0x000e280000000800 */
[----:B------:R-:W1:Y:S04]  /*7a10*/  LDS R5, [R17+0x40] ;  /* 0x0000400011057984 */ /* 0x000e680000000800 */
[----:B------:R-:W2:Y:S04]  /*7a20*/  LDS R4, [R17+0x60] ;  /* 0x0000600011047984 */ /* 0x000ea80000000800 */
[----:B------:R-:W3:Y:S04]  /*7a30*/  LDS R7, [R17+0x80] ;  /* 0x0000800011077984 */ /* 0x000ee80000000800 */
[----:B------:R-:W3:Y:S04]  /*7a40*/  LDS R6, [R17+0xa0] ;  /* 0x0000a00011067984 */ /* 0x000ee80000000800 */
[----:B------:R-:W3:Y:S04]  /*7a50*/  LDS R8, [R17+0xc0] ;  /* 0x0000c00011087984 */ /* 0x000ee80000000800 */
[----:B------:R-:W3:Y:S01]  /*7a60*/  LDS R9, [R17+0xe0] ;  /* 0x0000e00011097984 */ /* 0x000ee20000000800 */
[----:B----4-:R-:W-:Y:S01]  /*7a70*/  FADD.FTZ R0, R0, R3 ;  /* 0x0000000300007221 */ /* 0x010fe20000010000 */
[----:B0-----:R-:W-:Y:S01]  /*7a80*/  FADD.FTZ R13, R13, R2 ;  /* 0x000000020d0d7221 */ /* 0x001fe20000010000 */
[----:B-1----:R-:W-:Y:S01]  /*7a90*/  FADD.FTZ R18, R18, R5 ;  /* 0x0000000512127221 */ /* 0x002fe20000010000 */
[----:B--2---:R-:W-:Y:S01]  /*7aa0*/  FADD.FTZ R19, R19, R4 ;  /* 0x0000000413137221 */ /* 0x004fe20000010000 */
[----:B---3--:R-:W-:Y:S01]  /*7ab0*/  FADD.FTZ R20, R20, R7 ;  /* 0x0000000714147221 */ /* 0x008fe20000010000 */
[----:B------:R-:W-:Y:S01]  /*7ac0*/  FADD.FTZ R21, R21, R6 ;  /* 0x0000000615157221 */ /* 0x000fe20000010000 */
[----:B------:R-:W-:Y:S01]  /*7ad0*/  FADD.FTZ R23, R23, R8 ;  /* 0x0000000817177221 */ /* 0x000fe20000010000 */
[----:B------:R-:W-:-:S07]  /*7ae0*/  FADD.FTZ R22, R22, R9 ;  /* 0x0000000916167221 */ /* 0x000fce0000010000 */
.L_x_17857:
[----:B------:R-:W-:Y:S05]  /*7af0*/  BSYNC B0 ;  /* 0x0000000000007941 */ /* 0x000fea0003800000 */
.L_x_17856:
        /* <DEDUP_REMOVED lines=16> */
[----:B------:R-:W3:Y:S04]  /*7c00*/  @!P2 LDS R7, [R17+0x80] ;  /* 0x000080001107a984 */ /* 0x000ee80000000800 */
[----:B------:R-:W3:Y:S04]  /*7c10*/  @!P2 LDS R6, [R17+0xa0] ;  /* 0x0000a0001106a984 */ /* 0x000ee80000000800 */
[----:B------:R-:W3:Y:S04]  /*7c20*/  @!P2 LDS R8, [R17+0xc0] ;  /* 0x0000c0001108a984 */ /* 0x000ee80000000800 */
[----:B------:R-:W3:Y:S01]  /*7c30*/  @!P2 LDS R9, [R17+0xe0] ;  /* 0x0000e0001109a984 */ /* 0x000ee20000000800 */
[----:B0---4-:R-:W-:Y:S01]  /*7c40*/  FADD.FTZ R0, R0, R3 ;  /* 0x0000000300007221 */ /* 0x011fe20000010000 */
[----:B-1----:R-:W-:Y:S01]  /*7c50*/  FADD.FTZ R13, R13, R2 ;  /* 0x000000020d0d7221 */ /* 0x002fe20000010000 */
[----:B--2---:R-:W-:Y:S01]  /*7c60*/  FADD.FTZ R18, R18, R5 ;  /* 0x0000000512127221 */ /* 0x004fe20000010000 */
[----:B---3--:R-:W-:Y:S01]  /*7c70*/  FADD.FTZ R19, R19, R4 ;  /* 0x0000000413137221 */ /* 0x008fe20000010000 */
[----:B------:R-:W-:Y:S01]  /*7c80*/  @!P2 FADD.FTZ R20, R20, R7 ;  /* 0x000000071414a221 */ /* 0x000fe20000010000 */
[----:B------:R-:W-:Y:S01]  /*7c90*/  @!P2 FADD.FTZ R21, R21, R6 ;  /* 0x000000061515a221 */ /* 0x000fe20000010000 */
[----:B------:R-:W-:Y:S01]  /*7ca0*/  @!P2 FADD.FTZ R23, R23, R8 ;  /* 0x000000081717a221 */ /* 0x000fe20000010000 */
[----:B------:R-:W-:-:S07]  /*7cb0*/  @!P2 FADD.FTZ R22, R22, R9 ;  /* 0x000000091616a221 */ /* 0x000fce0000010000 */
.L_x_17859:
[----:B------:R-:W-:Y:S05]  /*7cc0*/  BSYNC B0 ;  /* 0x0000000000007941 */ /* 0x000fea0003800000 */
.L_x_17858:
[----:B------:R-:W-:Y:S06]  /*7cd0*/  BAR.SYNC.DEFER_BLOCKING 0x0 ;  /* 0x0000000000007b1d */ /* 0x000fec0000010000 */
[----:B------:R-:W-:Y:S05]  /*7ce0*/  @P3 EXIT ;  /* 0x000000000000394d */ /* 0x000fea0003800000 */
[----:B------:R-:W1:Y:S01]  /*7cf0*/  S2UR UR5, SR_CTAID.Y ;  /* 0x00000000000579c3 */ /* 0x000e620000002600 */
[----:B------:R-:W-:-:S07]  /*7d00*/  ULDC UR4, c[0x0][0xc] ;  /* 0x0000030000047ab9 */ /* 0x000fce0000000800 */
[----:B------:R-:W2:Y:S08]  /*7d10*/  S2UR UR7, SR_CTAID.X ;  /* 0x00000000000779c3 */ /* 0x000eb00000002500 */
[----:B------:R-:W3:Y:S01]  /*7d20*/  S2UR UR6, SR_CTAID.Z ;  /* 0x00000000000679c3 */ /* 0x000ee20000002700 */
[----:B-1----:R-:W-:-:S03]  /*7d30*/  UIMAD UR4, UR5, UR4, URZ ;  /* 0x00000004050472a4 */ /* 0x002fc6000f8e023f */
[----:B------:R-:W-:Y:S02]  /*7d40*/  ULDC UR5, c[0x0][0x14] ;  /* 0x0000050000057ab9 */ /* 0x000fe40000000800 */
[----:B------:R-:W-:Y:S02]  /*7d50*/  UIMAD UR4, UR4, UR5, URZ ;  /* 0x00000005040472a4 */ /* 0x000fe4000f8e023f */
[----:B--2---:R-:W-:Y:S02]  /*7d60*/  UIMAD UR5, UR7, UR5, URZ ;  /* 0x00000005070572a4 */ /* 0x004fe4000f8e023f */
[----:B------:R-:W-:Y:S02]  /*7d70*/  USHF.L.U32 UR4, UR4, 0x6, URZ ;  /* 0x0000000604047899 */ /* 0x000fe4000800063f */
[----:B------:R-:W-:Y:S02]  /*7d80*/  USHF.L.U32 UR5, UR5, 0x6, URZ ;  /* 0x0000000605057899 */ /* 0x000fe4000800063f */
[----:B------:R-:W-:-:S02]  /*7d90*/  USHF.R.S32.HI UR7, URZ, 0x1f, UR4 ;  /* 0x0000001f3f077899 */ /* 0x000fc40008011404 */
[----:B---3--:R-:W-:Y:S02]  /*7da0*/  USHF.L.U32 UR6, UR6, 0x6, URZ ;  /* 0x0000000606067899 */ /* 0x008fe4000800063f */
[----:B------:R-:W-:Y:S02]  /*7db0*/  USHF.R.S32.HI UR8, URZ, 0x1f, UR5 ;  /* 0x0000001f3f087899 */ /* 0x000fe40008011405 */
[----:B------:R-:W-:Y:S02]  /*7dc0*/  USHF.R.S32.HI UR9, URZ, 0x1f, UR6 ;  /* 0x0000001f3f097899 */ /* 0x000fe40008011406 */
[----:B------:R-:W-:-:S04]  /*7dd0*/  UIADD3 UR4, UP0, UP1, UR4, UR5, UR6 ;  /* 0x0000000504047290 */ /* 0x000fc8000f91e006 */
[----:B------:R-:W-:Y:S01]  /*7de0*/  UIADD3.X UR7, UR7, UR8, UR9, UP0, UP1 ;  /* 0x0000000807077290 */ /* 0x000fe200087e2409 */
[----:B------:R-:W-:Y:S11]  /*7df0*/  @P2 EXIT ;  /* 0x000000000000294d */ /* 0x000ff60003800000 */
[C---:B------:R-:W-:Y:S01]  /*7e00*/  IADD3 R3, R16.reuse, 0x8, RZ ;  /* 0x0000000810037810 */ /* 0x040fe20007ffe0ff */
[----:B------:R-:W-:Y:S01]  /*7e10*/  ULDC.64 UR8, c[0x0][0x210] ;  /* 0x0000840000087ab9 */ /* 0x000fe20000000a00 */
[C---:B------:R-:W-:Y:S01]  /*7e20*/  IADD3 R7, P0, R16.reuse, UR4, RZ ;  /* 0x0000000410077c10 */ /* 0x040fe2000ff1e0ff */
[C---:B------:R-:W-:Y:S01]  /*7e30*/  VIADD R6, R16.reuse, 0x10 ;  /* 0x0000001010067836 */ /* 0x040fe20000000000 */
[----:B------:R-:W-:Y:S01]  /*7e40*/  IADD3 R5, P1, R3, UR4, RZ ;  /* 0x0000000403057c10 */ /* 0x000fe2000ff3e0ff */
[C---:B------:R-:W-:Y:S01]  /*7e50*/  VIADD R9, R16.reuse, 0x20 ;  /* 0x0000002010097836 */ /* 0x040fe20000000000 */
[C---:B------:R-:W-:Y:S01]  /*7e60*/  LEA.HI.X.SX32 R10, R16.reuse, UR7, 0x1, P0 ;  /* 0x00000007100a7c11 */ /* 0x040fe200080f0eff */
[----:B------:R-:W-:Y:S01]  /*7e70*/  VIADD R14, R16, 0x30 ;  /* 0x00000030100e7836 */ /* 0x000fe20000000000 */
[----:B------:R-:W-:Y:S02]  /*7e80*/  LEA R2, P0, R7, UR8, 0x1 ;  /* 0x0000000807027c11 */ /* 0x000fe4000f8008ff */
[----:B------:R-:W-:-:S02]  /*7e90*/  LEA.HI.X.SX32 R8, R3, UR7, 0x1, P1 ;  /* 0x0000000703087c11 */ /* 0x000fc400088f0eff */
[----:B------:R-:W-:Y:S02]  /*7ea0*/  LEA R4, P1, R5, UR8, 0x1 ;  /* 0x0000000805047c11 */ /* 0x000fe4000f8208ff */
[----:B------:R-:W-:Y:S02]  /*7eb0*/  LEA.HI.X R3, R7, UR9, R10, 0x1, P0 ;  /* 0x0000000907037c11 */ /* 0x000fe400080f0c0a */
[----:B------:R-:W-:Y:S02]  /*7ec0*/  IADD3 R7, R16, 0x18, RZ ;  /* 0x0000001810077810 */ /* 0x000fe40007ffe0ff */
[----:B------:R-:W-:Y:S02]  /*7ed0*/  IADD3 R10, P0, R6, UR4, RZ ;  /* 0x00000004060a7c10 */ /* 0x000fe4000ff1e0ff */
[----:B------:R-:W-:Y:S02]  /*7ee0*/  LEA.HI.X R5, R5, UR9, R8, 0x1, P1 ;  /* 0x0000000905057c11 */ /* 0x000fe400088f0c08 */
[----:B------:R-:W-:-:S02]  /*7ef0*/  IADD3 R12, P1, R7, UR4, RZ ;  /* 0x00000004070c7c10 */ /* 0x000fc4000ff3e0ff */
[----:B0---4-:R-:W-:Y:S02]  /*7f00*/  LEA.HI.X.SX32 R17, R6, UR7, 0x1, P0 ;  /* 0x0000000706117c11 */ /* 0x011fe400080f0eff */
[----:B------:R-:W-:Y:S02]  /*7f10*/  LEA R6, P0, R10, UR8, 0x1 ;  /* 0x000000080a067c11 */ /* 0x000fe4000f8008ff */
[----:B------:R-:W-:Y:S02]  /*7f20*/  IADD3 R11, P2, R9, UR4, RZ ;  /* 0x00000004090b7c10 */ /* 0x000fe4000ff5e0ff */
[----:B------:R-:W-:Y:S02]  /*7f30*/  LEA.HI.X.SX32 R15, R7, UR7, 0x1, P1 ;  /* 0x00000007070f7c11 */ /* 0x000fe400088f0eff */
[----:B------:R-:W-:Y:S02]  /*7f40*/  LEA R8, P1, R12, UR8, 0x1 ;  /* 0x000000080c087c11 */ /* 0x000fe4000f8208ff */
[----:B------:R-:W-:-:S02]  /*7f50*/  LEA.HI.X R7, R10, UR9, R17, 0x1, P0 ;  /* 0x000000090a077c11 */ /* 0x000fc400080f0c11 */
[----:B------:R-:W-:Y:S02]  /*7f60*/  LEA.HI.X.SX32 R24, R9, UR7, 0x1, P2 ;  /* 0x0000000709187c11 */ /* 0x000fe400090f0eff */
[C---:B------:R-:W-:Y:S02]  /*7f70*/  LEA R10, P0, R11.reuse, UR8, 0x1 ;  /* 0x000000080b0a7c11 */ /* 0x040fe4000f8008ff */
[----:B------:R-:W-:Y:S02]  /*7f80*/  LEA.HI.X R9, R12, UR9, R15, 0x1, P1 ;  /* 0x000000090c097c11 */ /* 0x000fe400088f0c0f */
[C---:B------:R-:W-:Y:S02]  /*7f90*/  IADD3 R12, R16.reuse, 0x28, RZ ;  /* 0x00000028100c7810 */ /* 0x040fe40007ffe0ff */
[----:B------:R-:W-:Y:S02]  /*7fa0*/  IADD3 R16, R16, 0x38, RZ ;  /* 0x0000003810107810 */ /* 0x000fe40007ffe0ff */
[----:B------:R-:W-:-:S02]  /*7fb0*/  LEA.HI.X R11, R11, UR9, R24, 0x1, P0 ;  /* 0x000000090b0b7c11 */ /* 0x000fc400080f0c18 */
[----:B------:R-:W-:Y:S02]  /*7fc0*/  F2FP.BF16.F32.PACK_AB R0, R13, R0 ;  /* 0x000000000d00723e */ /* 0x000fe400000010ff */
[----:B------:R-:W-:Y:S02]  /*7fd0*/  IADD3 R25, P0, R12, UR4, RZ ;  /* 0x000000040c197c10 */ /* 0x000fe4000ff1e0ff */
[----:B------:R-:W-:Y:S01]  /*7fe0*/  IADD3 R15, P1, R14, UR4, RZ ;  /* 0x000000040e0f7c10 */ /* 0x000fe2000ff3e0ff */
[----:B------:R0:W-:Y:S01]  /*7ff0*/  STG.E.U16 desc[UR10][R2.64], R0 ;  /* 0x0000000002007986 */ /* 0x0001e2000c10150a */
[----:B------:R-:W-:Y:S02]  /*8000*/  IADD3 R17, P2, R16, UR4, RZ ;  /* 0x0000000410117c10 */ /* 0x000fe4000ff5e0ff */
[----:B------:R-:W-:Y:S02]  /*8010*/  F2FP.BF16.F32.PACK_AB R18, R19, R18 ;  /* 0x000000121312723e */ /* 0x000fe400000010ff */
[----:B------:R-:W-:-:S02]  /*8020*/  PRMT R19, R0, 0x7632, R19 ;  /* 0x0000763200137816 */ /* 0x000fc40000000013 */
[----:B------:R-:W-:Y:S02]  /*8030*/  LEA.HI.X.SX32 R28, R12, UR7, 0x1, P0 ;  /* 0x000000070c1c7c11 */ /* 0x000fe400080f0eff */
[----:B------:R-:W-:Y:S01]  /*8040*/  LEA.HI.X.SX32 R26, R14, UR7, 0x1, P1 ;  /* 0x000000070e1a7c11 */ /* 0x000fe200088f0eff */
[----:B------:R1:W-:Y:S01]  /*8050*/  STG.E.U16 desc[UR10][R4.64], R19 ;  /* 0x0000001304007986 */ /* 0x0003e2000c10150a */
[----:B------:R-:W-:Y:S02]  /*8060*/  LEA R12, P0, R25, UR8, 0x1 ;  /* 0x00000008190c7c11 */ /* 0x000fe4000f8008ff */
[----:B------:R-:W-:Y:S01]  /*8070*/  F2FP.BF16.F32.PACK_AB R20, R21, R20 ;  /* 0x000000141514723e */ /* 0x000fe200000010ff */
[----:B------:R-:W-:Y:S01]  /*8080*/  STG.E.U16 desc[UR10][R6.64], R18 ;  /* 0x0000001206007986 */ /* 0x000fe2000c10150a */
[----:B------:R-:W-:Y:S02]  /*8090*/  LEA R14, P1, R15, UR8, 0x1 ;  /* 0x000000080f0e7c11 */ /* 0x000fe4000f8208ff */
[----:B------:R-:W-:-:S02]  /*80a0*/  LEA.HI.X.SX32 R24, R16, UR7, 0x1, P2 ;  /* 0x0000000710187c11 */ /* 0x000fc400090f0eff */
[----:B------:R-:W-:Y:S02]  /*80b0*/  LEA R16, P2, R17, UR8, 0x1 ;  /* 0x0000000811107c11 */ /* 0x000fe4000f8408ff */
[----:B0-----:R-:W-:Y:S02]  /*80c0*/  PRMT R3, R18, 0x7632, R3 ;  /* 0x0000763212037816 */ /* 0x001fe40000000003 */
[----:B------:R-:W-:Y:S02]  /*80d0*/  F2FP.BF16.F32.PACK_AB R22, R22, R23 ;  /* 0x000000171616723e */ /* 0x000fe400000010ff */
[----:B------:R-:W-:Y:S01]  /*80e0*/  LEA.HI.X R13, R25, UR9, R28, 0x1, P0 ;  /* 0x00000009190d7c11 */ /* 0x000fe200080f0c1c */
[----:B------:R-:W-:Y:S01]  /*80f0*/  STG.E.U16 desc[UR10][R8.64], R3 ;  /* 0x0000000308007986 */ /* 0x000fe2000c10150a */
[----:B-1----:R-:W-:Y:S02]  /*8100*/  PRMT R5, R20, 0x7632, R5 ;  /* 0x0000763214057816 */ /* 0x002fe40000000005 */
[----:B------:R-:W-:Y:S01]  /*8110*/  LEA.HI.X R15, R15, UR9, R26, 0x1, P1 ;  /* 0x000000090f0f7c11 */ /* 0x000fe200088f0c1a */
[----:B------:R-:W-:Y:S01]  /*8120*/  STG.E.U16 desc[UR10][R10.64], R20 ;  /* 0x000000140a007986 */ /* 0x000fe2000c10150a */
[----:B------:R-:W-:-:S02]  /*8130*/  LEA.HI.X R17, R17, UR9, R24, 0x1, P2 ;  /* 0x0000000911117c11 */ /* 0x000fc400090f0c18 */
[----:B------:R-:W-:Y:S01]  /*8140*/  PRMT R0, R22, 0x7632, R0 ;  /* 0x0000763216007816 */ /* 0x000fe20000000000 */
[----:B------:R-:W-:Y:S04]  /*8150*/  STG.E.U16 desc[UR10][R12.64], R5 ;  /* 0x000000050c007986 */ /* 0x000fe8000c10150a */
[----:B------:R-:W-:Y:S04]  /*8160*/  STG.E.U16 desc[UR10][R14.64], R22 ;  /* 0x000000160e007986 */ /* 0x000fe8000c10150a */
[----:B------:R-:W-:Y:S01]  /*8170*/  STG.E.U16 desc[UR10][R16.64], R0 ;  /* 0x0000000010007986 */ /* 0x000fe2000c10150a */
[----:B------:R-:W-:Y:S05]  /*8180*/  EXIT ;  /* 0x000000000000794d */ /* 0x000fea0003800000 */
.L_x_17860:
        /* <DEDUP_REMOVED lines=15> */
.L_x_28357:


//--------------------- .text._ZN4vllm25paged_attention_v1_kernelI13__nv_bfloat16S1_Li32ELi32ELi128ELNS_18Fp8KVCacheDataTypeE0ELb0EEEvPT_PKS3_PKT0_S9_ifPKiSB_iPKfiiiSD_SD_iiiii --------------------------
	.section	.text._ZN4vllm25paged_attention_v1_kernelI13__nv_bfloat16S1_Li32ELi32ELi128ELNS_18Fp8KVCacheDataTypeE0ELb0EEEvPT_PKS3_PKT0_S9_ifPKiSB_iPKfiiiSD_SD_iiiii,"ax",@progbits
	.align	128
        .global         _ZN4vllm25paged_attention_v1_kernelI13__nv_bfloat16S1_Li32ELi32ELi128ELNS_18Fp8KVCacheDataTypeE0ELb0EEEvPT_PKS3_PKT0_S9_ifPKiSB_iPKfiiiSD_SD_iiiii
        .type           _ZN4vllm25paged_attention_v1_kernelI13__nv_bfloat16S1_Li32ELi32ELi128ELNS_18Fp8KVCacheDataTypeE0ELb0EEEvPT_PKS3_PKT0_S9_ifPKiSB_iPKfiiiSD_SD_iiiii,@function
        .size           _ZN4vllm25paged_attention_v1_kernelI13__nv_bfloat16S1_Li32ELi32ELi128ELNS_18Fp8KVCacheDataTypeE0ELb0EEEvPT_PKS3_PKT0_S9_ifPKiSB_iPKfiiiSD_SD_iiiii,(.L_x_28358 - _ZN4vllm25paged_attention_v1_kernelI13__nv_bfloat16S1_Li32ELi32ELi128ELNS_18Fp8KVCacheDataTypeE0ELb0EEEvPT_PKS3_PKT0_S9_ifPKiSB_iPKfiiiSD_SD_iiiii)
        .other          _ZN4vllm25paged_attention_v1_kernelI13__nv_bfloat16S1_Li32ELi32ELi128ELNS_18Fp8KVCacheDataTypeE0ELb0EEEvPT_PKS3_PKT0_S9_ifPKiSB_iPKfiiiSD_SD_iiiii,@"STO_CUDA_ENTRY STV_DEFAULT"
_ZN4vllm25paged_attention_v1_kernelI13__nv_bfloat16S1_Li32ELi32ELi128ELNS_18Fp8KVCacheDataTypeE0ELb0EEEvPT_PKS3_PKT0_S9_ifPKiSB_iPKfiiiSD_SD_iiiii:
.text._ZN4vllm25paged_attention_v1_kernelI13__nv_bfloat16S1_Li32ELi32ELi128ELNS_18Fp8KVCacheDataTypeE0ELb0EEEvPT_PKS3_PKT0_S9_ifPKiSB_iPKfiiiSD_SD_iiiii:
        /* <DEDUP_REMOVED lines=19> */
[----:B--2---:R-:W-:Y:S01]  /*0130*/  IMAD.MOV.U32 R6, RZ, RZ, RZ ;  /* 0x000000ffff067224 */ /* 0x004fe200078e00ff */
[----:B---3--:R-:W-:-:S05]  /*0140*/  IADD3 R2, RZ, -R7, RZ ;  /* 0x80000007ff027210 */ /* 0x008fca0007ffe0ff */
[----:B------:R-:W-:Y:S01]  /*0150*/  IMAD R11, R2, R9, RZ ;  /* 0x00000009020b7224 */ /* 0x000fe200078e02ff */
[----:B0-----:R-:W-:-:S03]  /*0160*/  IABS R2, R3 ;  /* 0x0000000300027213 */ /* 0x001fc60000000000 */
[----:B------:R-:W-:-:S04]  /*0170*/  IMAD.HI.U32 R7, R7, R11, R6 ;  /* 0x0000000b07077227 */ /* 0x000fc800078e0006 */
[----:B-1----:R-:W-:-:S04]  /*0180*/  @P0 IMAD.WIDE R4, R0, 0x4, R4 ;  /* 0x0000000400040825 */ /* 0x002fc800078e0204 */
[----:B------:R-:W-:Y:S01]  /*0190*/  IMAD.HI.U32 R7, R7, R2, RZ ;  /* 0x0000000207077227 */ /* 0x000fe200078e00ff */
[----:B------:R0:W5:Y:S03]  /*01a0*/  @P0 LDG.E.CONSTANT R40, desc[UR10][R4.64] ;  /* 0x0000000a04280981 */ /* 0x000166000c1e9900 */
[----:B0-----:R-:W-:-:S04]  /*01b0*/  IMAD.MOV R4, RZ, RZ, -R7 ;  /* 0x000000ffff047224 */ /* 0x001fc800078e0a07 */
        /* <DEDUP_REMOVED lines=25> */
[----:B------:R-:W-:Y:S02]  /*0350*/  IMAD R2, R22, R7, R6 ;  /* 0x0000000716027224 */ /* 0x000fe400078e0206 */
[----:B------:R-:W0:Y:S03]  /*0360*/  S2R R6, SR_TID.X ;  /* 0x0000000000067919 */ /* 0x000e260000002100 */
        /* <DEDUP_REMOVED lines=24> */
[----:B------:R-:W-:Y:S01]  /*04f0*/  SHF.L.U32 R5, R0, 0x5, RZ ;  /* 0x0000000500057819 */ /* 0x000fe200000006ff */
[----:B------:R-:W-:Y:S01]  /*0500*/  IMAD R0, R20, UR4, RZ ;  /* 0x0000000414007c24 */ /* 0x000fe2000f8e02ff */
[----:B------:R-:W-:Y:S01]  /*0510*/  IADD3 R2, -R6, 0x7f, R2 ;  /* 0x0000007f06027810 */ /* 0x000fe20007ffe102 */
[----:B------:R-:W-:Y:S01]  /*0520*/  BSSY B1, `(.L_x_17863) ;  /* 0x0000025000017945 */ /* 0x000fe20003800000 */
        /* <DEDUP_REMOVED lines=21> */
.L_x_17865:
        /* <DEDUP_REMOVED lines=15> */
.L_x_17864:
[----:B------:R-:W-:Y:S05]  /*0770*/  BSYNC B1 ;  /* 0x0000000000017941 */ /* 0x000fea0003800000 */
.L_x_17863:
        /* <DEDUP_REMOVED lines=15> */
.L_x_17866:
        /* <DEDUP_REMOVED lines=28> */
.L_x_17862:
[----:B------:R-:W-:Y:S05]  /*0a30*/  BSYNC B0 ;  /* 0x0000000000007941 */ /* 0x000fea0003800000 */
.L_x_17861:
        /* <DEDUP_REMOVED lines=13> */
[----:B------:R-:W-:Y:S01]  /*0b10*/  IMAD.SHL.U32 R3, R42, 0x8, RZ ;  /* 0x000000082a037824 */ /* 0x000fe200078e00ff */
[----:B------:R-:W-:-:S04]  /*0b20*/  SHF.R.S32.HI R39, RZ, 0x1f, R20 ;  /* 0x0000001fff277819 */ /* 0x000fc80000011414 */
[----:B------:R-:W-:Y:S01]  /*0b30*/  SHF.R.S32.HI R21, RZ, 0x1f, R3 ;  /* 0x0000001fff157819 */ /* 0x000fe20000011403 */
[----:B0-----:R-:W-:-:S09]  /*0b40*/  ULEA UR6, UR5, UR4, 0x18 ;  /* 0x0000000405067291 */ /* 0x001fd2000f8ec03f */
[----:B------:R-:W0:Y:S04]  /*0b50*/  LDS.128 R4, [UR6] ;  /* 0x00000006ff047984 */ /* 0x000e280008000c00 */
[----:B------:R-:W1:Y:S04]  /*0b60*/  LDS.128 R8, [UR6+0x10] ;  /* 0x00001006ff087984 */ /* 0x000e680008000c00 */
[----:B------:R-:W2:Y:S04]  /*0b70*/  LDS.128 R12, [UR6+0x20] ;  /* 0x00002006ff0c7984 */ /* 0x000ea80008000c00 */
[----:B------:R-:W3:Y:S01]  /*0b80*/  LDS.128 R16, [UR6+0x30] ;  /* 0x00003006ff107984 */ /* 0x000ee20008000c00 */
[----:B------:R-:W-:-:S02]  /*0b90*/  ULDC UR6, c[0x0][0x260] ;  /* 0x0000980000067ab9 */ /* 0x000fc40000000800 */
[----:B------:R-:W-:-:S05]  /*0ba0*/  IMAD R0, R22, UR6, RZ ;  /* 0x0000000616007c24 */ /* 0x000fca000f8e02ff */
[----:B------:R-:W-:-:S04]  /*0bb0*/  IADD3 R2, P0, R0, R3, RZ ;  /* 0x0000000300027210 */ /* 0x000fc80007f1e0ff */
[----:B------:R-:W-:Y:S02]  /*0bc0*/  LEA.HI.X.SX32 R3, R0, R21, 0x1, P0 ;  /* 0x0000001500037211 */ /* 0x000fe400000f0eff */
[----:B------:R-:W4:Y:S01]  /*0bd0*/  LDC R21, c[0x0][0x25c] ;  /* 0x00009700ff157b82 */ /* 0x000f220000000800 */
[----:B-----5:R-:W-:Y:S02]  /*0be0*/  FSETP.NEU.FTZ.AND P0, PT, R40, RZ, PT ;  /* 0x000000ff2800720b */ /* 0x020fe40003f1d000 */
[----:B0-----:R-:W-:Y:S02]  /*0bf0*/  PRMT R38, R4, 0x7632, R38 ;  /* 0x0000763204267816 */ /* 0x001fe40000000026 */
[----:B------:R-:W-:Y:S02]  /*0c00*/  PRMT R37, R5, 0x7632, R37 ;  /* 0x0000763205257816 */ /* 0x000fe40000000025 */
[----:B------:R-:W-:Y:S02]  /*0c10*/  PRMT R36, R6, 0x7632, R36 ;  /* 0x0000763206247816 */ /* 0x000fe40000000024 */
[----:B------:R-:W-:-:S02]  /*0c20*/  PRMT R35, R7, 0x7632, R35 ;  /* 0x0000763207237816 */ /* 0x000fc40000000023 */
[----:B-1----:R-:W-:Y:S02]  /*0c30*/  PRMT R34, R8, 0x7632, R34 ;  /* 0x0000763208227816 */ /* 0x002fe40000000022 */
[----:B------:R-:W-:Y:S02]  /*0c40*/  PRMT R33, R9, 0x7632, R33 ;  /* 0x0000763209217816 */ /* 0x000fe40000000021 */
[----:B------:R-:W-:Y:S02]  /*0c50*/  PRMT R32, R10, 0x7632, R32 ;  /* 0x000076320a207816 */ /* 0x000fe40000000020 */
[----:B------:R-:W-:Y:S02]  /*0c60*/  PRMT R31, R11, 0x7632, R31 ;  /* 0x000076320b1f7816 */ /* 0x000fe4000000001f */
[----:B--2---:R-:W-:Y:S02]  /*0c70*/  PRMT R30, R12, 0x7632, R30 ;  /* 0x000076320c1e7816 */ /* 0x004fe4000000001e */
[----:B------:R-:W-:-:S02]  /*0c80*/  PRMT R29, R13, 0x7632, R29 ;  /* 0x000076320d1d7816 */ /* 0x000fc4000000001d */
[----:B------:R-:W-:Y:S02]  /*0c90*/  PRMT R28, R14, 0x7632, R28 ;  /* 0x000076320e1c7816 */ /* 0x000fe4000000001c */
[----:B------:R-:W-:Y:S02]  /*0ca0*/  PRMT R27, R15, 0x7632, R27 ;  /* 0x000076320f1b7816 */ /* 0x000fe4000000001b */
[----:B---3--:R-:W-:Y:S02]  /*0cb0*/  PRMT R26, R16, 0x7632, R26 ;  /* 0x00007632101a7816 */ /* 0x008fe4000000001a */
[----:B------:R-:W-:Y:S02]  /*0cc0*/  PRMT R25, R17, 0x7632, R25 ;  /* 0x0000763211197816 */ /* 0x000fe40000000019 */
[----:B------:R-:W-:Y:S02]  /*0cd0*/  PRMT R24, R18, 0x7632, R24 ;  /* 0x0000763212187816 */ /* 0x000fe40000000018 */
[----:B------:R-:W-:Y:S01]  /*0ce0*/  PRMT R0, R19, 0x7632, R0 ;  /* 0x0000763213007816 */ /* 0x000fe20000000000 */
[----:B------:R-:W-:Y:S06]  /*0cf0*/  @P0 BRA `(.L_x_17869) ;  /* 0x0000000800a80947 */ /* 0x000fec0003800000 */
[----:B------:R-:W-:Y:S01]  /*0d00*/  SHF.L.U32 R40, R10, 0x10, RZ ;  /* 0x000000100a287819 */ /* 0x000fe200000006ff */
[----:B------:R-:W-:Y:S01]  /*0d10*/  UIADD3 UR4, UR4, 0x60, URZ ;  /* 0x0000006004047890 */ /* 0x000fe2000fffe03f */
[----:B------:R-:W-:Y:S01]  /*0d20*/  IADD3 R10, P0, R43, R20, RZ ;  /* 0x000000142b0a7210 */ /* 0x000fe20007f1e0ff */
[----:B------:R-:W-:Y:S01]  /*0d30*/  IMAD.U32 R45, R15, 0x10000, RZ ;  /* 0x000100000f2d7824 */ /* 0x000fe200078e00ff */
[----:B------:R-:W-:Y:S01]  /*0d40*/  ULDC.64 UR6, c[0x0][0x238] ;  /* 0x00008e0000067ab9 */ /* 0x000fe20000000a00 */
[----:B------:R-:W-:Y:S01]  /*0d50*/  ULEA UR4, UR5, UR4, 0x18 ;  /* 0x0000000405047291 */ /* 0x000fe2000f8ec03f */
[C---:B------:R-:W-:Y:S01]  /*0d60*/  LEA.HI.X.SX32 R15, R43.reuse, R39, 0x1, P0 ;  /* 0x000000272b0f7211 */ /* 0x040fe200000f0eff */
[----:B------:R-:W-:Y:S01]  /*0d70*/  IMAD R42, R43, 0x20, R42 ;  /* 0x000000202b2a7824 */ /* 0x000fe200078e022a */
[C---:B------:R-:W-:Y:S01]  /*0d80*/  LEA R39, P0, R10.reuse, UR6, 0x2 ;  /* 0x000000060a277c11 */ /* 0x040fe2000f8010ff */
[----:B------:R-:W-:Y:S01]  /*0d90*/  BSSY B1, `(.L_x_17870) ;  /* 0x000009f000017945 */ /* 0x000fe20003800000 */
        /* <DEDUP_REMOVED lines=32> */
[----:B------:R-:W-:-:S07]  /*0fa0*/  IMAD.U32 R50, R0, 0x10000, RZ ;  /* 0x0001000000327824 */ /* 0x000fce00078e00ff */
.L_x_17871:
[----:B------:R-:W-:-:S05]  /*0fb0*/  IMAD.MOV.U32 R18, RZ, RZ, R39 ;  /* 0x000000ffff127224 */ /* 0x000fca00078e0027 */
[----:B------:R-:W2:Y:S01]  /*0fc0*/  LDG.E.CONSTANT R0, desc[UR10][R18.64] ;  /* 0x0000000a12007981 */ /* 0x000ea2000c1e9900 */
[----:B----4-:R-:W-:Y:S02]  /*0fd0*/  SHF.R.S32.HI R16, RZ, 0x1f, R21 ;  /* 0x0000001fff107819 */ /* 0x010fe40000011415 */
        /* <DEDUP_REMOVED lines=15> */
[----:B--2---:R-:W-:-:S02]  /*10d0*/  PRMT R54, R59, 0x7632, R54 ;  /* 0x000076323b367816 */ /* 0x004fc40000000036 */
[----:B------:R-:W-:-:S03]  /*10e0*/  SHF.L.U32 R59, R59, 0x10, RZ ;  /* 0x000000103b3b7819 */ /* 0x000fc600000006ff */
[----:B------:R-:W-:Y:S01]  /*10f0*/  IMAD.U32 R61, R54, 0x10000, RZ ;  /* 0x00010000363d7824 */ /* 0x000fe200078e00ff */
[C---:B---3--:R-:W-:Y:S01]  /*1100*/  PRMT R54, R55.reuse, 0x7632, R54 ;  /* 0x0000763237367816 */ /* 0x048fe20000000036 */
[----:B------:R-:W-:Y:S02]  /*1110*/  IMAD.U32 R55, R55, 0x10000, RZ ;  /* 0x0001000037377824 */ /* 0x000fe400078e00ff */
[----:B------:R-:W-:Y:S01]  /*1120*/  FMUL.FTZ R59, R8, R59 ;  /* 0x0000003b083b7220 */ /* 0x000fe20000410000 */
[----:B------:R-:W-:Y:S01]  /*1130*/  FMUL.FTZ R61, R34, R61 ;  /* 0x0000003d223d7220 */ /* 0x000fe20000410000 */
[----:B------:R-:W-:Y:S02]  /*1140*/  SHF.L.U32 R57, R54, 0x10, RZ ;  /* 0x0000001036397819 */ /* 0x000fe400000006ff */
[----:B----4-:R-:W-:Y:S01]  /*1150*/  PRMT R54, R18, 0x7632, R54 ;  /* 0x0000763212367816 */ /* 0x010fe20000000036 */
[----:B------:R-:W-:Y:S01]  /*1160*/  FFMA.FTZ R55, R4, R55, R59 ;  /* 0x0000003704377223 */ /* 0x000fe2000001003b */
[----:B------:R-:W-:-:S02]  /*1170*/  IMAD.U32 R18, R18, 0x10000, RZ ;  /* 0x0001000012127824 */ /* 0x000fc400078e00ff */
[----:B------:R-:W-:Y:S01]  /*1180*/  FFMA.FTZ R57, R38, R57, R61 ;  /* 0x0000003926397223 */ /* 0x000fe2000001003d */
[----:B------:R-:W-:Y:S02]  /*1190*/  IMAD.U32 R54, R54, 0x10000, RZ ;  /* 0x0001000036367824 */ /* 0x000fe400078e00ff */
[----:B------:R-:W-:Y:S01]  /*11a0*/  FFMA.FTZ R55, R12, R18, R55 ;  /* 0x000000120c377223 */ /* 0x000fe20000010037 */
[C---:B-----5:R-:W-:Y:S02]  /*11b0*/  PRMT R18, R14.reuse, 0x7632, R18 ;  /* 0x000076320e127816 */ /* 0x060fe40000000012 */
[----:B------:R-:W-:Y:S01]  /*11c0*/  SHF.L.U32 R14, R14, 0x10, RZ ;  /* 0x000000100e0e7819 */ /* 0x000fe200000006ff */
[----:B------:R-:W-:Y:S01]  /*11d0*/  FFMA.FTZ R57, R30, R54, R57 ;  /* 0x000000361e397223 */ /* 0x000fe20000010039 */
[----:B------:R-:W-:Y:S01]  /*11e0*/  PRMT R54, R15, 0x7632, R54 ;  /* 0x000076320f367816 */ /* 0x000fe20000000036 */
[----:B------:R-:W-:Y:S02]  /*11f0*/  IMAD.U32 R18, R18, 0x10000, RZ ;  /* 0x0001000012127824 */ /* 0x000fe400078e00ff */
[----:B------:R-:W-:Y:S01]  /*1200*/  FFMA.FTZ R14, R46, R14, R55 ;  /* 0x0000000e2e0e7223 */ /* 0x000fe20000010037 */
[----:B------:R-:W-:Y:S01]  /*1210*/  SHF.L.U32 R60, R54, 0x10, RZ ;  /* 0x00000010363c7819 */ /* 0x000fe200000006ff */
[----:B------:R-:W-:Y:S01]  /*1220*/  FFMA.FTZ R57, R26, R18, R57 ;  /* 0x000000121a397223 */ /* 0x000fe20000010039 */
[----:B------:R-:W-:Y:S01]  /*1230*/  PRMT R54, R53, 0x7632, R54 ;  /* 0x0000763235367816 */ /* 0x000fe20000000036 */
[----:B------:R-:W-:Y:S01]  /*1240*/  IMAD.U32 R58, R15, 0x10000, RZ ;  /* 0x000100000f3a7824 */ /* 0x000fe200078e00ff */
[----:B------:R-:W2:Y:S01]  /*1250*/  LDG.E.CONSTANT R55, desc[UR10][R16.64+0x60c] ;  /* 0x00060c0a10377981 */ /* 0x000ea2000c1e9900 */
[----:B------:R-:W-:Y:S01]  /*1260*/  FADD.FTZ R18, R14, R57 ;  /* 0x000000390e127221 */ /* 0x000fe20000010000 */
[----:B------:R-:W-:-:S02]  /*1270*/  IMAD.U32 R56, R53, 0x10000, RZ ;  /* 0x0001000035387824 */ /* 0x000fc400078e00ff */
[----:B------:R-:W3:Y:S01]  /*1280*/  LDG.E.CONSTANT R14, desc[UR10][R16.64+0x208] ;  /* 0x0002080a100e7981 */ /* 0x000ee2000c1e9900 */
[----:B------:R-:W-:Y:S02]  /*1290*/  IMAD.U32 R54, R54, 0x10000, RZ ;  /* 0x0001000036367824 */ /* 0x000fe400078e00ff */
[----:B------:R-:W-:Y:S01]  /*12a0*/  FMUL.FTZ R58, R9, R58 ;  /* 0x0000003a093a7220 */ /* 0x000fe20000410000 */
[----:B------:R-:W-:Y:S01]  /*12b0*/  FMUL.FTZ R60, R33, R60 ;  /* 0x0000003c213c7220 */ /* 0x000fe20000410000 */
[----:B------:R-:W4:Y:S02]  /*12c0*/  LDG.E.CONSTANT R15, desc[UR10][R16.64+0x8] ;  /* 0x0000080a100f7981 */ /* 0x000f24000c1e9900 */
[----:B------:R-:W-:Y:S01]  /*12d0*/  FFMA.FTZ R56, R5, R56, R58 ;  /* 0x0000003805387223 */ /* 0x000fe2000001003a */
[----:B------:R-:W-:Y:S01]  /*12e0*/  FFMA.FTZ R58, R37, R54, R60 ;  /* 0x00000036253a7223 */ /* 0x000fe2000001003c */
[----:B------:R-:W5:Y:S04]  /*12f0*/  LDG.E.CONSTANT R57, desc[UR10][R16.64+0x608] ;  /* 0x0006080a10397981 */ /* 0x000f68000c1e9900 */
[----:B------:R-:W2:Y:S01]  /*1300*/  LDG.E.CONSTANT R54, desc[UR10][R16.64+0x408] ;  /* 0x0004080a10367981 */ /* 0x000ea2000c1e9900 */
[----:B------:R-:W-:-:S02]  /*1310*/  PRMT R53, R52, 0x7632, R53 ;  /* 0x0000763234357816 */ /* 0x000fc40000000035 */
[----:B------:R-:W-:-:S03]  /*1320*/  SHF.L.U32 R52, R52, 0x10, RZ ;  /* 0x0000001034347819 */ /* 0x000fc600000006ff */
[----:B------:R-:W-:Y:S02]  /*1330*/  IMAD.U32 R53, R53, 0x10000, RZ ;  /* 0x0001000035357824 */ /* 0x000fe400078e00ff */
[----:B------:R-:W-:Y:S02]  /*1340*/  FFMA.FTZ R52, R13, R52, R56 ;  /* 0x000000340d347223 */ /* 0x000fe40000010038 */
[----:B------:R-:W5:Y:S01]  /*1350*/  LDG.E.CONSTANT R56, desc[UR10][R16.64+0x20c] ;  /* 0x00020c0a10387981 */ /* 0x000f62000c1e9900 */
[----:B------:R-:W-:Y:S01]  /*1360*/  FFMA.FTZ R58, R29, R53, R58 ;  /* 0x000000351d3a7223 */ /* 0x000fe2000001003a */
[----:B------:R-:W-:Y:S02]  /*1370*/  IMAD.U32 R59, R0, 0x10000, RZ ;  /* 0x00010000003b7824 */ /* 0x000fe400078e00ff */
[----:B------:R-:W5:Y:S02]  /*1380*/  LDG.E.CONSTANT R53, desc[UR10][R16.64+0xc] ;  /* 0x00000c0a10357981 */ /* 0x000f64000c1e9900 */
[----:B------:R-:W-:-:S02]  /*1390*/  FFMA.FTZ R59, R47, R59, R52 ;  /* 0x0000003b2f3b7223 */ /* 0x000fc40000010034 */
[----:B------:R0:W5:Y:S01]  /*13a0*/  LDG.E.CONSTANT R52, desc[UR10][R16.64+0x40c] ;  /* 0x00040c0a10347981 */ /* 0x000162000c1e9900 */
[----:B------:R-:W-:-:S04]  /*13b0*/  PRMT R0, R0, 0x7632, R0 ;  /* 0x0000763200007816 */ /* 0x000fc80000000000 */
[----:B------:R-:W-:Y:S01]  /*13c0*/  SHF.L.U32 R0, R0, 0x10, RZ ;  /* 0x0000001000007819 */ /* 0x000fe200000006ff */
[----:B------:R-:W-:-:S04]  /*13d0*/  FADD.FTZ R59, R59, R18 ;  /* 0x000000123b3b7221 */ /* 0x000fc80000010000 */
[----:B------:R-:W-:-:S04]  /*13e0*/  FFMA.FTZ R0, R25, R0, R58 ;  /* 0x0000000019007223 */ /* 0x000fc8000001003a */
[----:B------:R-:W-:Y:S01]  /*13f0*/  FADD.FTZ R0, R0, R59 ;  /* 0x0000003b00007221 */ /* 0x000fe20000010000 */
[----:B------:R-:W-:Y:S01]  /*1400*/  VIADD R43, R43, 0x4 ;  /* 0x000000042b2b7836 */ /* 0x000fe20000000000 */
[----:B------:R-:W-:-:S04]  /*1410*/  ISETP.GE.AND P0, PT, R42, R23, PT ;  /* 0x000000172a00720c */ /* 0x000fc80003f06270 */
[----:B------:R-:W-:Y:S02]  /*1420*/  ISETP.GE.AND P2, PT, R43, R41, PT ;  /* 0x000000292b00720c */ /* 0x000fe40003f46270 */
[----:B------:R-:W-:Y:S02]  /*1430*/  IADD3 R39, P1, R39, 0x10, RZ ;  /* 0x0000001027277810 */ /* 0x000fe40007f3e0ff */
[----:B------:R-:W-:-:S03]  /*1440*/  IADD3 R42, R42, 0x80, RZ ;  /* 0x000000802a2a7810 */ /* 0x000fc60007ffe0ff */
[----:B------:R-:W-:Y:S02]  /*1450*/  IMAD.X R19, RZ, RZ, R19, P1 ;  /* 0x000000ffff137224 */ /* 0x000fe400008e0613 */
[C---:B---3--:R-:W-:Y:S01]  /*1460*/  IMAD.U32 R59, R14.reuse, 0x10000, RZ ;  /* 0x000100000e3b7824 */ /* 0x048fe200078e00ff */
[----:B------:R-:W-:Y:S02]  /*1470*/  PRMT R18, R14, 0x7632, R18 ;  /* 0x000076320e127816 */ /* 0x000fe40000000012 */
[C---:B----4-:R-:W-:Y:S01]  /*1480*/  PRMT R14, R15.reuse, 0x7632, R14 ;  /* 0x000076320f0e7816 */ /* 0x050fe2000000000e */
[----:B------:R-:W-:Y:S01]  /*1490*/  FMUL.FTZ R59, R40, R59 ;  /* 0x0000003b283b7220 */ /* 0x000fe20000410000 */
[----:B------:R-:W-:-:S03]  /*14a0*/  SHF.L.U32 R15, R15, 0x10, RZ ;  /* 0x000000100f0f7819 */ /* 0x000fc600000006ff */
[----:B0-----:R-:W-:Y:S02]  /*14b0*/  IMAD.U32 R17, R14, 0x10000, RZ ;  /* 0x000100000e117824 */ /* 0x001fe400078e00ff */
[----:B------:R-:W-:Y:S01]  /*14c0*/  FFMA.FTZ R15, R6, R15, R59 ;  /* 0x0000000f060f7223 */ /* 0x000fe2000001003b */
[----:B--2---:R-:W-:Y:S02]  /*14d0*/  IMAD.U32 R14, R54, 0x10000, RZ ;  /* 0x00010000360e7824 */ /* 0x004fe400078e00ff */
[----:B------:R-:W-:Y:S02]  /*14e0*/  IMAD.U32 R61, R18, 0x10000, RZ ;  /* 0x00010000123d7824 */ /* 0x000fe400078e00ff */
[----:B------:R-:W-:Y:S01]  /*14f0*/  FFMA.FTZ R15, R44, R14, R15 ;  /* 0x0000000e2c0f7223 */ /* 0x000fe2000001000f */
[C---:B-----5:R-:W-:Y:S01]  /*1500*/  PRMT R14, R57.reuse, 0x7632, R14 ;  /* 0x00007632390e7816 */ /* 0x060fe2000000000e */
[----:B------:R-:W-:Y:S01]  /*1510*/  IMAD.U32 R57, R57, 0x10000, RZ ;  /* 0x0001000039397824 */ /* 0x000fe200078e00ff */
[----:B------:R-:W-:Y:S01]  /*1520*/  PRMT R54, R54, 0x7632, R54 ;  /* 0x0000763236367816 */ /* 0x000fe20000000036 */
[----:B------:R-:W-:-:S02]  /*1530*/  FMUL.FTZ R61, R32, R61 ;  /* 0x0000003d203d7220 */ /* 0x000fc40000410000 */
[----:B------:R-:W-:Y:S01]  /*1540*/  FFMA.FTZ R57, R48, R57, R15 ;  /* 0x0000003930397223 */ /* 0x000fe2000001000f */
[----:B------:R-:W-:Y:S01]  /*1550*/  SHF.L.U32 R54, R54, 0x10, RZ ;  /* 0x0000001036367819 */ /* 0x000fe200000006ff */
[----:B------:R-:W-:Y:S01]  /*1560*/  FFMA.FTZ R17, R36, R17, R61 ;  /* 0x0000001124117223 */ /* 0x000fe2000001003d */
[C---:B------:R-:W-:Y:S02]  /*1570*/  PRMT R15, R56.reuse, 0x7632, R15 ;  /* 0x00007632380f7816 */ /* 0x040fe4000000000f */
[----:B------:R-:W-:Y:S01]  /*1580*/  SHF.L.U32 R56, R56, 0x10, RZ ;  /* 0x0000001038387819 */ /* 0x000fe200000006ff */
[----:B------:R-:W-:Y:S01]  /*1590*/  FFMA.FTZ R17, R28, R54, R17 ;  /* 0x000000361c117223 */ /* 0x000fe20000010011 */
[----:B------:R-:W-:Y:S01]  /*15a0*/  PRMT R16, R53, 0x7632, R16 ;  /* 0x0000763235107816 */ /* 0x000fe20000000010 */
[----:B------:R-:W-:Y:S02]  /*15b0*/  IMAD.U32 R54, R15, 0x10000, RZ ;  /* 0x000100000f367824 */ /* 0x000fe400078e00ff */
[----:B------:R-:W-:-:S02]  /*15c0*/  IMAD.U32 R18, R53, 0x10000, RZ ;  /* 0x0001000035127824 */ /* 0x000fc400078e00ff */
[----:B------:R-:W-:Y:S01]  /*15d0*/  FMUL.FTZ R56, R11, R56 ;  /* 0x000000380b387220 */ /* 0x000fe20000410000 */
[--C-:B------:R-:W-:Y:S01]  /*15e0*/  FADD.FTZ R15, R57, R0.reuse ;  /* 0x00000000390f7221 */ /* 0x100fe20000010000 */
[----:B------:R-:W-:Y:S01]  /*15f0*/  IMAD.U32 R14, R14, 0x10000, RZ ;  /* 0x000100000e0e7824 */ /* 0x000fe200078e00ff */
[----:B------:R-:W-:Y:S01]  /*1600*/  SHF.L.U32 R16, R16, 0x10, RZ ;  /* 0x0000001010107819 */ /* 0x000fe200000006ff */
[----:B------:R-:W-:Y:S01]  /*1610*/  FMUL.FTZ R54, R31, R54 ;  /* 0x000000361f367220 */ /* 0x000fe20000410000 */
[C---:B------:R-:W-:Y:S01]  /*1620*/  PRMT R0, R52.reuse, 0x7632, R0 ;  /* 0x0000763234007816 */ /* 0x040fe20000000000 */
[----:B------:R-:W-:Y:S01]  /*1630*/  FFMA.FTZ R18, R7, R18, R56 ;  /* 0x0000001207127223 */ /* 0x000fe20000010038 */
[----:B------:R-:W-:Y:S01]  /*1640*/  IMAD.U32 R52, R52, 0x10000, RZ ;  /* 0x0001000034347824 */ /* 0x000fe200078e00ff */
[C---:B------:R-:W-:Y:S01]  /*1650*/  PRMT R53, R55.reuse, 0x7632, R53 ;  /* 0x0000763237357816 */ /* 0x040fe20000000035 */
[----:B------:R-:W-:Y:S01]  /*1660*/  FFMA.FTZ R14, R24, R14, R17 ;  /* 0x0000000e180e7223 */ /* 0x000fe20000010011 */
[----:B------:R-:W-:Y:S01]  /*1670*/  SHF.L.U32 R55, R55, 0x10, RZ ;  /* 0x0000001037377819 */ /* 0x000fe200000006ff */
[----:B------:R-:W-:Y:S01]  /*1680*/  FFMA.FTZ R16, R35, R16, R54 ;  /* 0x0000001023107223 */ /* 0x000fe20000010036 */
[----:B------:R-:W-:-:S02]  /*1690*/  IMAD.U32 R0, R0, 0x10000, RZ ;  /* 0x0001000000007824 */ /* 0x000fc400078e00ff */
[----:B------:R-:W-:Y:S01]  /*16a0*/  FFMA.FTZ R18, R45, R52, R18 ;  /* 0x000000342d127223 */ /* 0x000fe20000010012 */
[----:B------:R-:W-:Y:S01]  /*16b0*/  FADD.FTZ R17, R14, R15 ;  /* 0x0000000f0e117221 */ /* 0x000fe20000010000 */
[----:B------:R-:W-:Y:S02]  /*16c0*/  IMAD.U32 R14, R53, 0x10000, RZ ;  /* 0x00010000350e7824 */ /* 0x000fe400078e00ff */
[----:B------:R-:W-:Y:S01]  /*16d0*/  FFMA.FTZ R15, R27, R0, R16 ;  /* 0x000000001b0f7223 */ /* 0x000fe20000010010 */
[----:B------:R-:W-:-:S03]  /*16e0*/  FFMA.FTZ R18, R49, R55, R18 ;  /* 0x0000003731127223 */ /* 0x000fc60000010012 */
[----:B------:R-:W-:Y:S01]  /*16f0*/  FFMA.FTZ R0, R50, R14, R15 ;  /* 0x0000000e32007223 */ /* 0x000fe2000001000f */
[----:B------:R-:W-:-:S04]  /*1700*/  FADD.FTZ R17, R18, R17 ;  /* 0x0000001112117221 */ /* 0x000fc80000010000 */
[----:B------:R-:W-:-:S04]  /*1710*/  FADD.FTZ R0, R0, R17 ;  /* 0x0000001100007221 */ /* 0x000fc80000010000 */
[----:B------:R-:W-:-:S05]  /*1720*/  FFMA.FTZ R15, R0, UR12, RZ ;  /* 0x0000000c000f7c23 */ /* 0x000fca00080100ff */
[----:B------:R-:W-:Y:S02]  /*1730*/  FSEL R0, R15, RZ, !P0 ;  /* 0x000000ff0f007208 */ /* 0x000fe40004000000 */
[----:B------:R-:W-:-:S03]  /*1740*/  @!P0 FMNMX.FTZ R10, R10, R15, !PT ;  /* 0x0000000f0a0a8209 */ /* 0x000fc60007810000 */
[----:B------:R0:W-:Y:S02]  /*1750*/  STS [R51], R0 ;  /* 0x0000000033007388 */ /* 0x0001e40000000800 */
[----:B0-----:R-:W-:Y:S01]  /*1760*/  VIADD R51, R51, 0x200 ;  /* 0x0000020033337836 */ /* 0x001fe20000000000 */
[----:B------:R-:W-:Y:S06]  /*1770*/  @!P2 BRA `(.L_x_17871) ;  /* 0xfffffff8000ca947 */ /* 0x000fec000383ffff */
[----:B------:R-:W-:Y:S05]  /*1780*/  BSYNC B1 ;  /* 0x0000000000017941 */ /* 0x000fea0003800000 */
.L_x_17870:
[----:B------:R-:W-:Y:S05]  /*1790*/  BRA `(.L_x_17868) ;  /* 0x0000000800dc7947 */ /* 0x000fea0003800000 */
.L_x_17869:
[----:B------:R-:W0:Y:S01]  /*17a0*/  S2R R49, SR_TID.X ;  /* 0x0000000000317919 */ /* 0x000e220000002100 */
[----:B------:R-:W-:Y:S01]  /*17b0*/  IMAD.U32 R43, R14, 0x10000, RZ ;  /* 0x000100000e2b7824 */ /* 0x000fe200078e00ff */
[----:B------:R-:W-:Y:S01]  /*17c0*/  SHF.L.U32 R41, R10, 0x10, RZ ;  /* 0x000000100a297819 */ /* 0x000fe200000006ff */
[----:B------:R-:W-:Y:S01]  /*17d0*/  UIADD3 UR4, UR4, 0x60, URZ ;  /* 0x0000006004047890 */ /* 0x000fe2000fffe03f */
[----:B------:R-:W-:Y:S01]  /*17e0*/  IMAD.U32 R44, R15, 0x10000, RZ ;  /* 0x000100000f2c7824 */ /* 0x000fe200078e00ff */
[----:B------:R-:W-:Y:S01]  /*17f0*/  ULDC.64 UR6, c[0x0][0x238] ;  /* 0x00008e0000067ab9 */ /* 0x000fe20000000a00 */
[----:B------:R-:W-:Y:S01]  /*1800*/  SHF.L.U32 R48, R19, 0x10, RZ ;  /* 0x0000001013307819 */ /* 0x000fe200000006ff */
[----:B------:R-:W-:Y:S01]  /*1810*/  ULEA UR4, UR5, UR4, 0x18 ;  /* 0x0000000405047291 */ /* 0x000fe2000f8ec03f */
        /* <DEDUP_REMOVED lines=21> */
[----:B0-----:R-:W-:Y:S01]  /*1970*/  SHF.R.S32.HI R42, RZ, 0x1f, R49 ;  /* 0x0000001fff2a7819 */ /* 0x001fe20000011431 */
[----:B------:R-:W-:Y:S02]  /*1980*/  IMAD.U32 R30, R30, 0x10000, RZ ;  /* 0x000100001e1e7824 */ /* 0x000fe400078e00ff */
        /* <DEDUP_REMOVED lines=9> */
[----:B------:R-:W-:-:S03]  /*1a20*/  IADD3 R10, P0, R13, R20, RZ ;  /* 0x000000140d0a7210 */ /* 0x000fc60007f1e0ff */
[----:B------:R-:W-:Y:S01]  /*1a30*/  IMAD.IADD R14, R49, 0x1, -R14 ;  /* 0x00000001310e7824 */ /* 0x000fe200078e0a0e */
[C---:B------:R-:W-:Y:S02]  /*1a40*/  LEA.HI.X.SX32 R15, R13.reuse, R39, 0x1, P0 ;  /* 0x000000270d0f7211 */ /* 0x040fe400000f0eff */
[----:B------:R-:W-:Y:S01]  /*1a50*/  LEA R39, P0, R10, UR6, 0x2 ;  /* 0x000000060a277c11 */ /* 0x000fe2000f8010ff */
[----:B------:R-:W-:-:S03]  /*1a60*/  IMAD R50, R13, 0x20, R14 ;  /* 0x000000200d327824 */ /* 0x000fc600078e020e */
[----:B------:R-:W-:Y:S01]  /*1a70*/  LEA.HI.X R19, R10, UR7, R15, 0x2, P0 ;  /* 0x000000070a137c11 */ /* 0x000fe200080f140f */
[----:B------:R-:W-:Y:S01]  /*1a80*/  IMAD.MOV.U32 R10, RZ, RZ, -0x800001 ;  /* 0xff7fffffff0a7424 */ /* 0x000fe200078e00ff */
[----:B------:R-:W-:Y:S02]  /*1a90*/  LEA R0, R50, UR4, 0x2 ;  /* 0x0000000432007c11 */ /* 0x000fe4000f8e10ff */
[----:B------:R-:W-:-:S07]  /*1aa0*/  IADD3 R49, -R23, 0x1, R50 ;  /* 0x0000000117317810 */ /* 0x000fce0007ffe132 */
.L_x_17872:
[----:B------:R-:W-:-:S05]  /*1ab0*/  IMAD.MOV.U32 R18, RZ, RZ, R39 ;  /* 0x000000ffff127224 */ /* 0x000fca00078e0027 */
[----:B------:R-:W2:Y:S01]  /*1ac0*/  LDG.E.CONSTANT R16, desc[UR10][R18.64] ;  /* 0x0000000a12107981 */ /* 0x000ea2000c1e9900 */
[----:B----4-:R-:W-:Y:S01]  /*1ad0*/  SHF.R.S32.HI R52, RZ, 0x1f, R21 ;  /* 0x0000001fff347819 */ /* 0x010fe20000011415 */
        /* <DEDUP_REMOVED lines=21> */
[----:B------:R-:W-:-:S03]  /*1c30*/  IMAD.U32 R15, R15, 0x10000, RZ ;  /* 0x000100000f0f7824 */ /* 0x000fc600078e00ff */
[----:B------:R-:W-:Y:S01]  /*1c40*/  SHF.L.U32 R57, R14, 0x10, RZ ;  /* 0x000000100e397819 */ /* 0x000fe200000006ff */
[----:B------:R-:W-:Y:S01]  /*1c50*/  FMUL.FTZ R14, R59, R8 ;  /* 0x000000083b0e7220 */ /* 0x000fe20000410000 */
[----:B------:R-:W-:-:S03]  /*1c60*/  FMUL.FTZ R58, R61, R34 ;  /* 0x000000223d3a7220 */ /* 0x000fc60000410000 */
[----:B------:R-:W-:Y:S01]  /*1c70*/  FFMA.FTZ R15, R15, R4, R14 ;  /* 0x000000040f0f7223 */ /* 0x000fe2000001000e */
[----:B------:R-:W-:Y:S01]  /*1c80*/  FFMA.FTZ R57, R57, R38, R58 ;  /* 0x0000002639397223 */ /* 0x000fe2000001003a */
[----:B------:R-:W2:Y:S01]  /*1c90*/  LDG.E.CONSTANT R14, desc[UR10][R16.64+0x208] ;  /* 0x0002080a100e7981 */ /* 0x000ea2000c1e9900 */
[----:B----4-:R-:W-:-:S04]  /*1ca0*/  IMAD.U32 R58, R56, 0x10000, RZ ;  /* 0x00010000383a7824 */ /* 0x010fc800078e00ff */
[----:B------:R-:W-:Y:S02]  /*1cb0*/  FFMA.FTZ R58, R58, R12, R15 ;  /* 0x0000000c3a3a7223 */ /* 0x000fe4000001000f */
[----:B------:R-:W3:Y:S01]  /*1cc0*/  LDG.E.CONSTANT R15, desc[UR10][R16.64+0x8] ;  /* 0x0000080a100f7981 */ /* 0x000ee2000c1e9900 */
[----:B------:R-:W-:-:S05]  /*1cd0*/  PRMT R56, R56, 0x7632, R56 ;  /* 0x0000763238387816 */ /* 0x000fca0000000038 */
[----:B------:R-:W-:-:S04]  /*1ce0*/  IMAD.U32 R56, R56, 0x10000, RZ ;  /* 0x0001000038387824 */ /* 0x000fc800078e00ff */
[----:B------:R-:W-:Y:S01]  /*1cf0*/  FFMA.FTZ R57, R56, R30, R57 ;  /* 0x0000001e38397223 */ /* 0x000fe20000010039 */
[----:B-----5:R-:W-:-:S05]  /*1d00*/  PRMT R56, R55, 0x7632, R56 ;  /* 0x0000763237387816 */ /* 0x020fca0000000038 */
[----:B------:R-:W-:Y:S01]  /*1d10*/  IMAD.U32 R56, R56, 0x10000, RZ ;  /* 0x0001000038387824 */ /* 0x000fe200078e00ff */
[----:B------:R-:W-:-:S03]  /*1d20*/  SHF.L.U32 R55, R55, 0x10, RZ ;  /* 0x0000001037377819 */ /* 0x000fc600000006ff */
[--C-:B------:R-:W-:Y:S01]  /*1d30*/  FFMA.FTZ R56, R56, R26, R57.reuse ;  /* 0x0000001a38387223 */ /* 0x100fe20000010039 */
[C---:B------:R-:W-:Y:S01]  /*1d40*/  PRMT R57, R54.reuse, 0x7632, R57 ;  /* 0x0000763236397816 */ /* 0x040fe20000000039 */
[----:B------:R-:W-:Y:S01]  /*1d50*/  IMAD.U32 R60, R54, 0x10000, RZ ;  /* 0x00010000363c7824 */ /* 0x000fe200078e00ff */
[----:B------:R-:W-:Y:S02]  /*1d60*/  PRMT R54, R53, 0x7632, R54 ;  /* 0x0000763235367816 */ /* 0x000fe40000000036 */
[----:B------:R-:W-:Y:S01]  /*1d70*/  SHF.L.U32 R57, R57, 0x10, RZ ;  /* 0x0000001039397819 */ /* 0x000fe200000006ff */
[----:B------:R-:W-:Y:S01]  /*1d80*/  FFMA.FTZ R55, R55, R45, R58 ;  /* 0x0000002d37377223 */ /* 0x000fe2000001003a */
[----:B------:R-:W-:Y:S02]  /*1d90*/  IMAD.U32 R58, R53, 0x10000, RZ ;  /* 0x00010000353a7824 */ /* 0x000fe400078e00ff */
[----:B------:R-:W-:Y:S01]  /*1da0*/  FMUL.FTZ R53, R60, R9 ;  /* 0x000000093c357220 */ /* 0x000fe20000410000 */
[----:B------:R-:W-:-:S02]  /*1db0*/  IMAD.U32 R54, R54, 0x10000, RZ ;  /* 0x0001000036367824 */ /* 0x000fc400078e00ff */
[----:B------:R-:W-:Y:S01]  /*1dc0*/  FMUL.FTZ R57, R57, R33 ;  /* 0x0000002139397220 */ /* 0x000fe20000410000 */
[----:B------:R-:W-:-:S03]  /*1dd0*/  FFMA.FTZ R53, R58, R5, R53 ;  /* 0x000000053a357223 */ /* 0x000fc60000010035 */
[----:B------:R-:W-:Y:S01]  /*1de0*/  FFMA.FTZ R58, R54, R37, R57 ;  /* 0x00000025363a7223 */ /* 0x000fe20000010039 */
[C---:B------:R-:W-:Y:S02]  /*1df0*/  PRMT R54, R52.reuse, 0x7632, R54 ;  /* 0x0000763234367816 */ /* 0x040fe40000000036 */
[----:B------:R-:W-:-:S05]  /*1e00*/  SHF.L.U32 R52, R52, 0x10, RZ ;  /* 0x0000001034347819 */ /* 0x000fca00000006ff */
[----:B------:R-:W-:Y:S02]  /*1e10*/  FFMA.FTZ R53, R52, R42, R53 ;  /* 0x0000002a34357223 */ /* 0x000fe40000010035 */
[----:B------:R-:W4:Y:S01]  /*1e20*/  LDG.E.CONSTANT R52, desc[UR10][R16.64+0x408] ;  /* 0x0004080a10347981 */ /* 0x000f22000c1e9900 */
[----:B------:R-:W-:Y:S02]  /*1e30*/  IMAD.U32 R57, R54, 0x10000, RZ ;  /* 0x0001000036397824 */ /* 0x000fe400078e00ff */
[----:B------:R-:W-:Y:S01]  /*1e40*/  FADD.FTZ R55, R55, R56 ;  /* 0x0000003837377221 */ /* 0x000fe20000010000 */
[C---:B------:R-:W-:Y:S02]  /*1e50*/  IMAD.U32 R54, R18.reuse, 0x10000, RZ ;  /* 0x0001000012367824 */ /* 0x040fe400078e00ff */
[----:B------:R-:W-:Y:S01]  /*1e60*/  FFMA.FTZ R56, R57, R29, R58 ;  /* 0x0000001d39387223 */ /* 0x000fe2000001003a */
[----:B------:R-:W-:Y:S01]  /*1e70*/  PRMT R18, R18, 0x7632, R18 ;  /* 0x0000763212127816 */ /* 0x000fe20000000012 */
[----:B------:R-:W5:Y:S01]  /*1e80*/  LDG.E.CONSTANT R57, desc[UR10][R16.64+0x608] ;  /* 0x0006080a10397981 */ /* 0x000f62000c1e9900 */
[----:B------:R-:W-:-:S02]  /*1e90*/  FFMA.FTZ R54, R54, R46, R53 ;  /* 0x0000002e36367223 */ /* 0x000fc40000010035 */
[----:B------:R-:W-:Y:S02]  /*1ea0*/  SHF.L.U32 R53, R18, 0x10, RZ ;  /* 0x0000001012357819 */ /* 0x000fe400000006ff */
[----:B------:R-:W-:Y:S02]  /*1eb0*/  FADD.FTZ R59, R54, R55 ;  /* 0x00000037363b7221 */ /* 0x000fe40000010000 */
[----:B------:R-:W5:Y:S01]  /*1ec0*/  LDG.E.CONSTANT R55, desc[UR10][R16.64+0x20c] ;  /* 0x00020c0a10377981 */ /* 0x000f62000c1e9900 */
[----:B------:R-:W-:-:S03]  /*1ed0*/  FFMA.FTZ R56, R53, R25, R56 ;  /* 0x0000001935387223 */ /* 0x000fc60000010038 */
[----:B------:R-:W5:Y:S04]  /*1ee0*/  LDG.E.CONSTANT R53, desc[UR10][R16.64+0xc] ;  /* 0x00000c0a10357981 */ /* 0x000f68000c1e9900 */
[----:B------:R-:W5:Y:S01]  /*1ef0*/  LDG.E.CONSTANT R54, desc[UR10][R16.64+0x60c] ;  /* 0x00060c0a10367981 */ /* 0x000f62000c1e9900 */
[----:B--2---:R-:W-:-:S04]  /*1f00*/  IMAD.U32 R18, R14, 0x10000, RZ ;  /* 0x000100000e127824 */ /* 0x004fc800078e00ff */
[----:B------:R-:W-:Y:S01]  /*1f10*/  FMUL.FTZ R18, R18, R41 ;  /* 0x0000002912127220 */ /* 0x000fe20000410000 */
[----:B---3--:R-:W-:-:S04]  /*1f20*/  IMAD.U32 R61, R15, 0x10000, RZ ;  /* 0x000100000f3d7824 */ /* 0x008fc800078e00ff */
[----:B------:R-:W-:Y:S02]  /*1f30*/  FFMA.FTZ R58, R61, R6, R18 ;  /* 0x000000063d3a7223 */ /* 0x000fe40000010012 */
[----:B------:R0:W2:Y:S01]  /*1f40*/  LDG.E.CONSTANT R18, desc[UR10][R16.64+0x40c] ;  /* 0x00040c0a10127981 */ /* 0x0000a2000c1e9900 */
[----:B------:R-:W-:Y:S02]  /*1f50*/  PRMT R61, R14, 0x7632, R61 ;  /* 0x000076320e3d7816 */ /* 0x000fe4000000003d */
[----:B------:R-:W-:Y:S02]  /*1f60*/  PRMT R15, R15, 0x7632, R15 ;  /* 0x000076320f0f7816 */ /* 0x000fe4000000000f */
[----:B------:R-:W-:-:S03]  /*1f70*/  SHF.L.U32 R61, R61, 0x10, RZ ;  /* 0x000000103d3d7819 */ /* 0x000fc600000006ff */
[----:B------:R-:W-:Y:S02]  /*1f80*/  IMAD.U32 R15, R15, 0x10000, RZ ;  /* 0x000100000f0f7824 */ /* 0x000fe400078e00ff */
[----:B------:R-:W-:-:S04]  /*1f90*/  FMUL.FTZ R14, R61, R32 ;  /* 0x000000203d0e7220 */ /* 0x000fc80000410000 */
[--C-:B------:R-:W-:Y:S01]  /*1fa0*/  FFMA.FTZ R15, R15, R36, R14.reuse ;  /* 0x000000240f0f7223 */ /* 0x100fe2000001000e */
[----:B0-----:R-:W-:Y:S01]  /*1fb0*/  FADD.FTZ R16, R56, R59 ;  /* 0x0000003b38107221 */ /* 0x001fe20000010000 */
[----:B----4-:R-:W-:-:S04]  /*1fc0*/  PRMT R14, R52, 0x7632, R14 ;  /* 0x00007632340e7816 */ /* 0x010fc8000000000e */
[----:B------:R-:W-:Y:S01]  /*1fd0*/  SHF.L.U32 R14, R14, 0x10, RZ ;  /* 0x000000100e0e7819 */ /* 0x000fe200000006ff */
[----:B------:R-:W-:-:S04]  /*1fe0*/  IMAD.U32 R61, R52, 0x10000, RZ ;  /* 0x00010000343d7824 */ /* 0x000fc800078e00ff */
[----:B------:R-:W-:Y:S01]  /*1ff0*/  FFMA.FTZ R15, R14, R28, R15 ;  /* 0x0000001c0e0f7223 */ /* 0x000fe2000001000f */
[----:B-----5:R-:W-:Y:S01]  /*2000*/  PRMT R14, R57, 0x7632, R14 ;  /* 0x00007632390e7816 */ /* 0x020fe2000000000e */
[----:B------:R-:W-:Y:S01]  /*2010*/  FFMA.FTZ R58, R61, R43, R58 ;  /* 0x0000002b3d3a7223 */ /* 0x000fe2000001003a */
[----:B------:R-:W-:-:S03]  /*2020*/  IMAD.U32 R57, R57, 0x10000, RZ ;  /* 0x0001000039397824 */ /* 0x000fc600078e00ff */
[----:B------:R-:W-:Y:S02]  /*2030*/  IMAD.U32 R14, R14, 0x10000, RZ ;  /* 0x000100000e0e7824 */ /* 0x000fe400078e00ff */
[----:B------:R-:W-:Y:S01]  /*2040*/  FFMA.FTZ R57, R57, R47, R58 ;  /* 0x0000002f39397223 */ /* 0x000fe2000001003a */
[C---:B------:R-:W-:Y:S02]  /*2050*/  PRMT R17, R55.reuse, 0x7632, R17 ;  /* 0x0000763237117816 */ /* 0x040fe40000000011 */
[----:B------:R-:W-:Y:S01]  /*2060*/  SHF.L.U32 R56, R55, 0x10, RZ ;  /* 0x0000001037387819 */ /* 0x000fe200000006ff */
[----:B------:R-:W-:Y:S01]  /*2070*/  FFMA.FTZ R14, R14, R24, R15 ;  /* 0x000000180e0e7223 */ /* 0x000fe2000001000f */
[--C-:B------:R-:W-:Y:S01]  /*2080*/  FADD.FTZ R15, R57, R16.reuse ;  /* 0x00000010390f7221 */ /* 0x100fe20000010000 */
[----:B------:R-:W-:Y:S01]  /*2090*/  PRMT R16, R53, 0x7632, R16 ;  /* 0x0000763235107816 */ /* 0x000fe20000000010 */
[----:B------:R-:W-:Y:S02]  /*20a0*/  IMAD.U32 R58, R17, 0x10000, RZ ;  /* 0x00010000113a7824 */ /* 0x000fe400078e00ff */
[----:B------:R-:W-:Y:S01]  /*20b0*/  FMUL.FTZ R17, R56, R11 ;  /* 0x0000000b38117220 */ /* 0x000fe20000410000 */
[----:B------:R-:W-:Y:S01]  /*20c0*/  IMAD.U32 R52, R53, 0x10000, RZ ;  /* 0x0001000035347824 */ /* 0x000fe200078e00ff */
[----:B------:R-:W-:Y:S01]  /*20d0*/  SHF.L.U32 R56, R16, 0x10, RZ ;  /* 0x0000001010387819 */ /* 0x000fe200000006ff */
[----:B------:R-:W-:-:S02]  /*20e0*/  FMUL.FTZ R53, R58, R31 ;  /* 0x0000001f3a357220 */ /* 0x000fc40000410000 */
[----:B------:R-:W-:Y:S01]  /*20f0*/  FFMA.FTZ R17, R52, R7, R17 ;  /* 0x0000000734117223 */ /* 0x000fe20000010011 */
[----:B------:R-:W-:Y:S01]  /*2100*/  PRMT R52, R54, 0x7632, R52 ;  /* 0x0000763236347816 */ /* 0x000fe20000000034 */
[----:B------:R-:W-:Y:S01]  /*2110*/  FFMA.FTZ R56, R56, R35, R53 ;  /* 0x0000002338387223 */ /* 0x000fe20000010035 */
[----:B------:R-:W-:Y:S01]  /*2120*/  SHF.L.U32 R54, R54, 0x10, RZ ;  /* 0x0000001036367819 */ /* 0x000fe200000006ff */
[----:B------:R-:W-:Y:S02]  /*2130*/  FADD.FTZ R14, R14, R15 ;  /* 0x0000000f0e0e7221 */ /* 0x000fe40000010000 */
[----:B------:R-:W-:Y:S01]  /*2140*/  IMAD.U32 R15, R52, 0x10000, RZ ;  /* 0x00010000340f7824 */ /* 0x000fe200078e00ff */
[----:B------:R-:W-:Y:S02]  /*2150*/  IADD3 R13, R13, 0x4, RZ ;  /* 0x000000040d0d7810 */ /* 0x000fe40007ffe0ff */
[C---:B------:R-:W-:Y:S02]  /*2160*/  ISETP.GE.AND P0, PT, R50.reuse, R23, PT ;  /* 0x000000173200720c */ /* 0x040fe40003f06270 */
[----:B------:R-:W-:Y:S01]  /*2170*/  IADD3 R39, P1, R39, 0x10, RZ ;  /* 0x0000001027277810 */ /* 0x000fe20007f3e0ff */
[----:B------:R-:W-:-:S03]  /*2180*/  VIADD R50, R50, 0x80 ;  /* 0x0000008032327836 */ /* 0x000fc60000000000 */
[----:B------:R-:W-:Y:S02]  /*2190*/  IADD3.X R19, RZ, R19, RZ, P1, !PT ;  /* 0x00000013ff137210 */ /* 0x000fe40000ffe4ff */
[C---:B--2---:R-:W-:Y:S01]  /*21a0*/  PRMT R16, R18.reuse, 0x7632, R16 ;  /* 0x0000763212107816 */ /* 0x044fe20000000010 */
[----:B------:R-:W-:-:S04]  /*21b0*/  IMAD.U32 R18, R18, 0x10000, RZ ;  /* 0x0001000012127824 */ /* 0x000fc800078e00ff */
[----:B------:R-:W-:Y:S02]  /*21c0*/  IMAD.U32 R53, R16, 0x10000, RZ ;  /* 0x0001000010357824 */ /* 0x000fe400078e00ff */
[----:B------:R-:W-:Y:S02]  /*21d0*/  FFMA.FTZ R17, R18, R44, R17 ;  /* 0x0000002c12117223 */ /* 0x000fe40000010011 */
[----:B------:R-:W-:Y:S02]  /*21e0*/  FFMA.FTZ R56, R53, R27, R56 ;  /* 0x0000001b35387223 */ /* 0x000fe40000010038 */
[----:B------:R-:W-:Y:S02]  /*21f0*/  FFMA.FTZ R17, R54, R48, R17 ;  /* 0x0000003036117223 */ /* 0x000fe40000010011 */
[----:B------:R-:W-:Y:S02]  /*2200*/  FFMA.FTZ R15, R15, R51, R56 ;  /* 0x000000330f0f7223 */ /* 0x000fe40000010038 */
[----:B------:R-:W-:-:S04]  /*2210*/  FADD.FTZ R14, R17, R14 ;  /* 0x0000000e110e7221 */ /* 0x000fc80000010000 */
[----:B------:R-:W-:-:S04]  /*2220*/  FADD.FTZ R14, R15, R14 ;  /* 0x0000000e0f0e7221 */ /* 0x000fc80000010000 */
[----:B------:R-:W-:Y:S01]  /*2230*/  FMUL.FTZ R15, R14, UR13 ;  /* 0x0000000d0e0f7c20 */ /* 0x000fe20008410000 */
[----:B------:R-:W-:-:S05]  /*2240*/  VIADD R14, R23, 0x1f ;  /* 0x0000001f170e7836 */ /* 0x000fca0000000000 */
[----:B------:R-:W-:-:S04]  /*2250*/  SHF.R.S32.HI R53, RZ, 0x1f, R14 ;  /* 0x0000001fff357819 */ /* 0x000fc8000001140e */
[----:B------:R-:W-:-:S04]  /*2260*/  LEA.HI R53, R53, R14, RZ, 0x5 ;  /* 0x0000000e35357211 */ /* 0x000fc800078f28ff */
[----:B------:R-:W-:Y:S02]  /*2270*/  SHF.R.S32.HI R14, RZ, 0x5, R53 ;  /* 0x00000005ff0e7819 */ /* 0x000fe40000011435 */
[----:B------:R-:W-:Y:S02]  /*2280*/  I2FP.F32.S32 R16, R49 ;  /* 0x0000003100107245 */ /* 0x000fe40000201400 */
[----:B------:R-:W-:-:S03]  /*2290*/  ISETP.GE.AND P2, PT, R13, R14, PT ;  /* 0x0000000e0d00720c */ /* 0x000fc60003f46270 */
[----:B------:R-:W-:-:S05]  /*22a0*/  FFMA.FTZ R17, R16, R40, R15 ;  /* 0x0000002810117223 */ /* 0x000fca000001000f */
[----:B------:R-:W-:Y:S01]  /*22b0*/  FSEL R15, R17, RZ, !P0 ;  /* 0x000000ff110f7208 */ /* 0x000fe20004000000 */
[----:B------:R-:W-:Y:S01]  /*22c0*/  VIADD R49, R49, 0x80 ;  /* 0x0000008031317836 */ /* 0x000fe20000000000 */
[----:B------:R-:W-:-:S03]  /*22d0*/  @!P0 FMNMX.FTZ R10, R10, R17, !PT ;  /* 0x000000110a0a8209 */ /* 0x000fc60007810000 */
[----:B------:R0:W-:Y:S02]  /*22e0*/  STS [R0], R15 ;  /* 0x0000000f00007388 */ /* 0x0001e40000000800 */
[----:B0-----:R-:W-:Y:S01]  /*22f0*/  VIADD R0, R0, 0x200 ;  /* 0x0000020000007836 */ /* 0x001fe20000000000 */
[----:B------:R-:W-:Y:S06]  /*2300*/  @!P2 BRA `(.L_x_17872) ;  /* 0xfffffff400e8a947 */ /* 0x000fec000383ffff */
.L_x_17868:
[----:B------:R-:W-:Y:S05]  /*2310*/  BSYNC B0 ;  /* 0x0000000000007941 */ /* 0x000fea0003800000 */
.L_x_17867:
[----:B------:R-:W0:Y:S01]  /*2320*/  SHFL.BFLY PT, R3, R10, 0x10, 0x1f ;  /* 0x0e001f000a037f89 */ /* 0x000e2200000e0000 */
[----:B------:R-:W-:Y:S01]  /*2330*/  VIADD R24, R23, 0x1f ;  /* 0x0000001f17187836 */ /* 0x000fe20000000000 */
[----:B------:R-:W-:Y:S01]  /*2340*/  BSSY B0, `(.L_x_17873) ;  /* 0x000010d000007945 */ /* 0x000fe20003800000 */
[----:B------:R-:W1:Y:S01]  /*2350*/  S2R R14, SR_TID.X ;  /* 0x00000000000e7919 */ /* 0x000e620000002100 */
[----:B0-----:R-:W-:-:S05]  /*2360*/  FMNMX.FTZ R3, R3, R10, !PT ;  /* 0x0000000a03037209 */ /* 0x001fca0007810000 */
[----:B------:R-:W0:Y:S01]  /*2370*/  SHFL.BFLY PT, R0, R3, 0x8, 0x1f ;  /* 0x0d001f0003007f89 */ /* 0x000e2200000e0000 */
[----:B-1----:R-:W-:-:S04]  /*2380*/  SHF.R.S32.HI R7, RZ, 0x1f, R14 ;  /* 0x0000001fff077819 */ /* 0x002fc8000001140e */
[----:B------:R-:W-:-:S04]  /*2390*/  LEA.HI R15, R7, R14, RZ, 0x5 ;  /* 0x0000000e070f7211 */ /* 0x000fc800078f28ff */
[----:B------:R-:W-:Y:S02]  /*23a0*/  LOP3.LUT R7, R15, 0xffffffe0, RZ, 0xc0, !PT ;  /* 0xffffffe00f077812 */ /* 0x000fe400078ec0ff */
[----:B------:R-:W-:Y:S02]  /*23b0*/  SHF.R.S32.HI R15, RZ, 0x5, R15 ;  /* 0x00000005ff0f7819 */ /* 0x000fe4000001140f */
[----:B0-----:R-:W-:Y:S01]  /*23c0*/  FMNMX.FTZ R2, R3, R0, !PT ;  /* 0x0000000003027209 */ /* 0x001fe20007810000 */
[----:B------:R-:W-:-:S04]  /*23d0*/  IMAD.IADD R0, R14, 0x1, -R7 ;  /* 0x000000010e007824 */ /* 0x000fc800078e0a07 */
[----:B------:R-:W0:Y:S01]  /*23e0*/  SHFL.BFLY PT, R5, R2, 0x4, 0x1f ;  /* 0x0c801f0002057f89 */ /* 0x000e2200000e0000 */
[C---:B------:R-:W-:Y:S02]  /*23f0*/  ISETP.NE.AND P0, PT, R0.reuse, RZ, PT ;  /* 0x000000ff0000720c */ /* 0x040fe40003f05270 */
[----:B------:R-:W-:-:S11]  /*2400*/  ISETP.GT.AND P1, PT, R0, 0x3, PT ;  /* 0x000000030000780c */ /* 0x000fd60003f24270 */
[----:B------:R-:W1:Y:S02]  /*2410*/  @!P0 S2R R7, SR_CgaCtaId ;  /* 0x0000000000078919 */ /* 0x000e640000008800 */
[----:B------:R-:W2:Y:S01]  /*2420*/  @!P1 S2R R9, SR_CgaCtaId ;  /* 0x0000000000099919 */ /* 0x000ea20000008800 */
[----:B0-----:R-:W-:Y:S02]  /*2430*/  FMNMX.FTZ R5, R2, R5, !PT ;  /* 0x0000000502057209 */ /* 0x001fe40007810000 */
[----:B------:R-:W-:-:S03]  /*2440*/  @!P0 MOV R2, 0x400 ;  /* 0x0000040000028802 */ /* 0x000fc60000000f00 */
[----:B------:R-:W0:Y:S01]  /*2450*/  SHFL.BFLY PT, R4, R5, 0x2, 0x1f ;  /* 0x0c401f0005047f89 */ /* 0x000e2200000e0000 */
[----:B------:R-:W-:-:S04]  /*2460*/  @!P0 IADD3 R2, R2, 0x40, RZ ;  /* 0x0000004002028810 */ /* 0x000fc80007ffe0ff */
[----:B-1----:R-:W-:Y:S02]  /*2470*/  @!P0 LEA R2, R7, R2, 0x18 ;  /* 0x0000000207028211 */ /* 0x002fe400078ec0ff */
[----:B0-----:R-:W-:Y:S02]  /*2480*/  FMNMX.FTZ R6, R5, R4, !PT ;  /* 0x0000000405067209 */ /* 0x001fe40007810000 */
[----:B------:R-:W-:Y:S02]  /*2490*/  @!P1 MOV R4, 0x400 ;  /* 0x0000040000049802 */ /* 0x000fe40000000f00 */
[----:B------:R-:W-:Y:S01]  /*24a0*/  MOV R5, 0xff7fffff ;  /* 0xff7fffff00057802 */ /* 0x000fe20000000f00 */
[----:B------:R-:W0:Y:S02]  /*24b0*/  SHFL.BFLY PT, R3, R6, 0x1, 0x1f ;  /* 0x0c201f0006037f89 */ /* 0x000e2400000e0000 */
[----:B------:R-:W-:-:S05]  /*24c0*/  @!P1 VIADD R4, R4, 0x40 ;  /* 0x0000004004049836 */ /* 0x000fca0000000000 */
[----:B--2---:R-:W-:Y:S02]  /*24d0*/  @!P1 LEA R9, R9, R4, 0x18 ;  /* 0x0000000409099211 */ /* 0x004fe400078ec0ff */
[----:B0-----:R-:W-:Y:S01]  /*24e0*/  @!P0 FMNMX.FTZ R4, R6, R3, !PT ;  /* 0x0000000306048209 */ /* 0x001fe20007810000 */
[----:B------:R-:W-:Y:S02]  /*24f0*/  @!P0 IMAD R3, R15, 0x4, R2 ;  /* 0x000000040f038824 */ /* 0x000fe400078e0202 */
[----:B------:R-:W-:Y:S01]  /*2500*/  @!P1 IMAD R6, R0, 0x4, R9 ;  /* 0x0000000400069824 */ /* 0x000fe200078e0209 */
[----:B------:R-:W-:Y:S02]  /*2510*/  SHF.R.S32.HI R9, RZ, 0x1f, R24 ;  /* 0x0000001fff097819 */ /* 0x000fe40000011418 */
[----:B------:R0:W-:Y:S02]  /*2520*/  @!P0 STS [R3], R4 ;  /* 0x0000000403008388 */ /* 0x0001e40000000800 */
[----:B------:R-:W-:Y:S01]  /*2530*/  LEA.HI R24, R9, R24, RZ, 0x5 ;  /* 0x0000001809187211 */ /* 0x000fe200078f28ff */
[----:B------:R-:W-:Y:S03]  /*2540*/  BAR.SYNC.DEFER_BLOCKING 0x0 ;  /* 0x0000000000007b1d */ /* 0x000fe60000010000 */
[----:B0-----:R-:W-:-:S04]  /*2550*/  LOP3.LUT R4, R24, 0xffffffe0, RZ, 0xc0, !PT ;  /* 0xffffffe018047812 */ /* 0x001fc800078ec0ff */
[----:B------:R-:W-:Y:S01]  /*2560*/  VIMNMX R3, R23, R4, PT ;  /* 0x0000000417037248 */ /* 0x000fe20003fe0100 */
[----:B------:R-:W-:Y:S01]  /*2570*/  HFMA2.MMA R4, -RZ, RZ, 0, 0 ;  /* 0x00000000ff047435 */ /* 0x000fe200000001ff */
[----:B------:R-:W0:Y:S02]  /*2580*/  @!P1 LDS R5, [R6] ;  /* 0x0000000006059984 */ /* 0x000e240000000800 */
[----:B------:R-:W-:Y:S02]  /*2590*/  ISETP.GE.AND P1, PT, R14, R3, PT ;  /* 0x000000030e00720c */ /* 0x000fe40003f26270 */
        /* <DEDUP_REMOVED lines=22> */
.L_x_17877:
        /* <DEDUP_REMOVED lines=11> */
.L_x_17876:
[----:B------:R-:W-:Y:S05]  /*27b0*/  BSYNC B1 ;  /* 0x0000000000017941 */ /* 0x000fea0003800000 */
.L_x_17875:
        /* <DEDUP_REMOVED lines=14> */
.L_x_17880:
        /* <DEDUP_REMOVED lines=21> */
[----:B---3--:R-:W-:Y:S01]  /*29f0*/  FADD.FTZ R17, -R2, R17 ;  /* 0x0000001102117221 */ /* 0x008fe20000010100 */
[----:B------:R-:W-:-:S02]  /*2a00*/  FMUL.FTZ R12, R13, 1.4426950216293334961 ;  /* 0x3fb8aa3b0d0c7820 */ /* 0x000fc40000410000 */
[----:B------:R-:W3:Y:S01]  /*2a10*/  LDS R13, [R5+0x1000] ;  /* 0x00100000050d7984 */ /* 0x000ee20000000800 */
[C---:B----4-:R-:W-:Y:S01]  /*2a20*/  FADD.FTZ R19, -R2.reuse, R19 ;  /* 0x0000001302137221 */ /* 0x050fe20000010100 */
[----:B------:R-:W-:Y:S01]  /*2a30*/  FMUL.FTZ R16, R17, 1.4426950216293334961 ;  /* 0x3fb8aa3b11107820 */ /* 0x000fe20000410000 */
[----:B------:R-:W4:Y:S01]  /*2a40*/  MUFU.EX2 R10, R10 ;  /* 0x0000000a000a7308 */ /* 0x000f220000000800 */
[----:B------:R-:W3:Y:S01]  /*2a50*/  LDS R17, [R5+0x1200] ;  /* 0x0012000005117984 */ /* 0x000ee20000000800 */
[----:B------:R-:W-:Y:S01]  /*2a60*/  FMUL.FTZ R18, R19, 1.4426950216293334961 ;  /* 0x3fb8aa3b13127820 */ /* 0x000fe20000410000 */
[C---:B------:R-:W-:Y:S02]  /*2a70*/  FADD.FTZ R21, -R2.reuse, R21 ;  /* 0x0000001502157221 */ /* 0x040fe40000010100 */
[----:B------:R-:W3:Y:S01]  /*2a80*/  LDS R19, [R5+0x1400] ;  /* 0x0014000005137984 */ /* 0x000ee20000000800 */
[C---:B------:R-:W-:Y:S01]  /*2a90*/  FADD.FTZ R25, -R2.reuse, R25 ;  /* 0x0000001902197221 */ /* 0x040fe20000010100 */
[----:B------:R-:W-:Y:S01]  /*2aa0*/  FMUL.FTZ R21, R21, 1.4426950216293334961 ;  /* 0x3fb8aa3b15157820 */ /* 0x000fe20000410000 */
[----:B------:R-:W0:Y:S01]  /*2ab0*/  MUFU.EX2 R12, R12 ;  /* 0x0000000c000c7308 */ /* 0x000e220000000800 */
[----:B--2---:R-:W-:Y:S01]  /*2ac0*/  STS [R5+-0x400], R8 ;  /* 0xfffc000805007388 */ /* 0x004fe20000000800 */
[----:B------:R-:W-:Y:S01]  /*2ad0*/  FMUL.FTZ R25, R25, 1.4426950216293334961 ;  /* 0x3fb8aa3b19197820 */ /* 0x000fe20000410000 */
[C---:B------:R-:W-:Y:S01]  /*2ae0*/  FADD.FTZ R27, -R2.reuse, R27 ;  /* 0x0000001b021b7221 */ /* 0x040fe20000010100 */
[----:B------:R-:W-:-:S03]  /*2af0*/  FADD.FTZ R29, -R2, R29 ;  /* 0x0000001d021d7221 */ /* 0x000fc60000010100 */
[----:B------:R-:W-:Y:S01]  /*2b00*/  FMUL.FTZ R27, R27, 1.4426950216293334961 ;  /* 0x3fb8aa3b1b1b7820 */ /* 0x000fe20000410000 */
[----:B------:R-:W2:Y:S01]  /*2b10*/  MUFU.EX2 R16, R16 ;  /* 0x0000001000107308 */ /* 0x000ea20000000800 */
[----:B----4-:R-:W-:Y:S01]  /*2b20*/  STS [R5+-0x200], R10 ;  /* 0xfffe000a05007388 */ /* 0x010fe20000000800 */
[----:B------:R-:W-:Y:S01]  /*2b30*/  FMUL.FTZ R29, R29, 1.4426950216293334961 ;  /* 0x3fb8aa3b1d1d7820 */ /* 0x000fe20000410000 */
[C---:B------:R-:W-:Y:S01]  /*2b40*/  FADD.FTZ R31, -R2.reuse, R31 ;  /* 0x0000001f021f7221 */ /* 0x040fe20000010100 */
[----:B0-----:R-:W-:-:S04]  /*2b50*/  FADD.FTZ R33, -R2, R33 ;  /* 0x0000002102217221 */ /* 0x001fc80000010100 */
[----:B------:R-:W0:Y:S01]  /*2b60*/  MUFU.EX2 R18, R18 ;  /* 0x0000001200127308 */ /* 0x000e220000000800 */
[----:B------:R-:W-:Y:S01]  /*2b70*/  FMUL.FTZ R31, R31, 1.4426950216293334961 ;  /* 0x3fb8aa3b1f1f7820 */ /* 0x000fe20000410000 */
[----:B------:R-:W-:Y:S01]  /*2b80*/  STS [R5], R12 ;  /* 0x0000000c05007388 */ /* 0x000fe20000000800 */
[----:B------:R-:W-:Y:S01]  /*2b90*/  FMUL.FTZ R33, R33, 1.4426950216293334961 ;  /* 0x3fb8aa3b21217820 */ /* 0x000fe20000410000 */
[----:B-1----:R-:W-:-:S04]  /*2ba0*/  FADD.FTZ R9, -R2, R9 ;  /* 0x0000000902097221 */ /* 0x002fc80000010100 */
[----:B------:R-:W-:Y:S01]  /*2bb0*/  FMUL.FTZ R9, R9, 1.4426950216293334961 ;  /* 0x3fb8aa3b09097820 */ /* 0x000fe20000410000 */
[----:B------:R-:W1:Y:S01]  /*2bc0*/  MUFU.EX2 R26, R21 ;  /* 0x00000015001a7308 */ /* 0x000e620000000800 */
[C---:B------:R-:W-:Y:S01]  /*2bd0*/  FADD.FTZ R11, -R2.reuse, R11 ;  /* 0x0000000b020b7221 */ /* 0x040fe20000010100 */
[----:B--2---:R-:W-:Y:S01]  /*2be0*/  STS [R5+0x200], R16 ;  /* 0x0002001005007388 */ /* 0x004fe20000000800 */
[----:B---3--:R-:W-:Y:S02]  /*2bf0*/  FADD.FTZ R13, -R2, R13 ;  /* 0x0000000d020d7221 */ /* 0x008fe40000010100 */
[----:B------:R-:W-:-:S03]  /*2c00*/  FMUL.FTZ R11, R11, 1.4426950216293334961 ;  /* 0x3fb8aa3b0b0b7820 */ /* 0x000fc60000410000 */
[----:B------:R2:W3:Y:S01]  /*2c10*/  MUFU.EX2 R32, R9 ;  /* 0x0000000900207308 */ /* 0x0004e20000000800 */
[----:B------:R-:W-:Y:S01]  /*2c20*/  FMUL.FTZ R13, R13, 1.4426950216293334961 ;  /* 0x3fb8aa3b0d0d7820 */ /* 0x000fe20000410000 */
[C---:B------:R-:W-:Y:S01]  /*2c30*/  FADD.FTZ R17, -R2.reuse, R17 ;  /* 0x0000001102117221 */ /* 0x040fe20000010100 */
[----:B0-----:R-:W-:Y:S01]  /*2c40*/  STS [R5+0x400], R18 ;  /* 0x0004001205007388 */ /* 0x001fe20000000800 */
[----:B------:R-:W-:Y:S02]  /*2c50*/  FADD.FTZ R19, -R2, R19 ;  /* 0x0000001302137221 */ /* 0x000fe40000010100 */
[----:B------:R-:W-:Y:S02]  /*2c60*/  FMUL.FTZ R17, R17, 1.4426950216293334961 ;  /* 0x3fb8aa3b11117820 */ /* 0x000fe40000410000 */
[----:B------:R-:W0:Y:S01]  /*2c70*/  MUFU.EX2 R28, R25 ;  /* 0x00000019001c7308 */ /* 0x000e220000000800 */
[----:B--2---:R-:W-:Y:S01]  /*2c80*/  FADD.FTZ R9, R8, R4 ;  /* 0x0000000408097221 */ /* 0x004fe20000010000 */
[----:B------:R-:W-:Y:S01]  /*2c90*/  FMUL.FTZ R19, R19, 1.4426950216293334961 ;  /* 0x3fb8aa3b13137820 */ /* 0x000fe20000410000 */
[----:B-1----:R-:W-:Y:S02]  /*2ca0*/  STS [R5+0x600], R26 ;  /* 0x0006001a05007388 */ /* 0x002fe40000000800 */
[----:B------:R-:W-:-:S03]  /*2cb0*/  FADD.FTZ R9, R9, R10 ;  /* 0x0000000a09097221 */ /* 0x000fc60000010000 */
[----:B------:R-:W1:Y:S01]  /*2cc0*/  MUFU.EX2 R30, R27 ;  /* 0x0000001b001e7308 */ /* 0x000e620000000800 */
[----:B------:R-:W-:Y:S01]  /*2cd0*/  FADD.FTZ R9, R9, R12 ;  /* 0x0000000c09097221 */ /* 0x000fe20000010000 */
[----:B---3--:R-:W-:Y:S03]  /*2ce0*/  STS [R5+0xc00], R32 ;  /* 0x000c002005007388 */ /* 0x008fe60000000800 */
[----:B------:R-:W-:-:S03]  /*2cf0*/  FADD.FTZ R9, R9, R16 ;  /* 0x0000001009097221 */ /* 0x000fc60000010000 */
[----:B------:R-:W2:Y:S01]  /*2d00*/  MUFU.EX2 R34, R11 ;  /* 0x0000000b00227308 */ /* 0x000ea20000000800 */
[----:B------:R-:W-:Y:S01]  /*2d10*/  FADD.FTZ R9, R9, R18 ;  /* 0x0000001209097221 */ /* 0x000fe20000010000 */
[----:B0-----:R-:W-:Y:S03]  /*2d20*/  STS [R5+0x800], R28 ;  /* 0x0008001c05007388 */ /* 0x001fe60000000800 */
[----:B------:R-:W-:-:S03]  /*2d30*/  FADD.FTZ R9, R9, R26 ;  /* 0x0000001a09097221 */ /* 0x000fc60000010000 */
[----:B------:R-:W0:Y:S01]  /*2d40*/  MUFU.EX2 R36, R13 ;  /* 0x0000000d00247308 */ /* 0x000e220000000800 */
[----:B------:R-:W-:Y:S01]  /*2d50*/  FADD.FTZ R9, R9, R28 ;  /* 0x0000001c09097221 */ /* 0x000fe20000010000 */
[----:B-1----:R-:W-:Y:S03]  /*2d60*/  STS [R5+0xa00], R30 ;  /* 0x000a001e05007388 */ /* 0x002fe60000000800 */
[----:B------:R-:W-:-:S03]  /*2d70*/  FADD.FTZ R9, R9, R30 ;  /* 0x0000001e09097221 */ /* 0x000fc60000010000 */
[----:B------:R-:W1:Y:S01]  /*2d80*/  MUFU.EX2 R38, R17 ;  /* 0x0000001100267308 */ /* 0x000e620000000800 */
[----:B------:R-:W-:Y:S01]  /*2d90*/  FADD.FTZ R9, R9, R32 ;  /* 0x0000002009097221 */ /* 0x000fe20000010000 */
[----:B--2---:R-:W-:Y:S03]  /*2da0*/  STS [R5+0xe00], R34 ;  /* 0x000e002205007388 */ /* 0x004fe60000000800 */
[----:B------:R-:W-:-:S03]  /*2db0*/  FADD.FTZ R9, R9, R34 ;  /* 0x0000002209097221 */ /* 0x000fc60000010000 */
[----:B------:R-:W2:Y:S01]  /*2dc0*/  MUFU.EX2 R4, R19 ;  /* 0x0000001300047308 */ /* 0x000ea20000000800 */
[----:B0-----:R-:W-:Y:S01]  /*2dd0*/  FADD.FTZ R9, R9, R36 ;  /* 0x0000002409097221 */ /* 0x001fe20000010000 */
[----:B------:R-:W-:Y:S06]  /*2de0*/  STS [R5+0x1000], R36 ;  /* 0x0010002405007388 */ /* 0x000fec0000000800 */
[----:B-----5:R-:W0:Y:S01]  /*2df0*/  MUFU.EX2 R40, R29 ;  /* 0x0000001d00287308 */ /* 0x020e220000000800 */
        /* <DEDUP_REMOVED lines=14> */
.L_x_17879:
[----:B------:R-:W-:Y:S05]  /*2ee0*/  BSYNC B1 ;  /* 0x0000000000017941 */ /* 0x000fea0003800000 */
.L_x_17878:
        /* <DEDUP_REMOVED lines=55> */
.L_x_17882:
[----:B------:R-:W-:Y:S05]  /*3260*/  BSYNC B1 ;  /* 0x0000000000017941 */ /* 0x000fea0003800000 */
.L_x_17881:
        /* <DEDUP_REMOVED lines=26> */
.L_x_17874:
[----:B------:R-:W-:Y:S05]  /*3410*/  BSYNC B0 ;  /* 0x0000000000007941 */ /* 0x000fea0003800000 */
.L_x_17873:
        /* <DEDUP_REMOVED lines=10> */
[----:B--2---:R-:W-:Y:S01]  /*34c0*/  @!P0 LEA R11, R11, R4, 0x18 ;  /* 0x000000040b0b8211 */ /* 0x004fe200078ec0ff */
[----:B0-----:R-:W-:Y:S01]  /*34d0*/  FADD.FTZ R2, R5, R2 ;  /* 0x0000000205027221 */ /* 0x001fe20000010000 */
[----:B------:R-:W-:-:S04]  /*34e0*/  @!P2 MOV R5, 0x400 ;  /* 0x000004000005a802 */ /* 0x000fc80000000f00 */
[----:B------:R-:W0:Y:S01]  /*34f0*/  SHFL.BFLY PT, R7, R2, 0x4, 0x1f ;  /* 0x0c801f0002077f89 */ /* 0x000e2200000e0000 */
[----:B------:R-:W-:-:S04]  /*3500*/  @!P2 IADD3 R5, R5, 0x40, RZ ;  /* 0x000000400505a810 */ /* 0x000fc80007ffe0ff */
[----:B---3--:R-:W-:-:S05]  /*3510*/  @!P2 LEA R5, R10, R5, 0x18 ;  /* 0x000000050a05a211 */ /* 0x008fca00078ec0ff */
[----:B------:R-:W-:Y:S02]  /*3520*/  @!P2 IMAD R8, R8, 0x4, R5 ;  /* 0x000000040808a824 */ /* 0x000fe400078e0205 */
        /* <DEDUP_REMOVED lines=33> */
.L_x_17887:
        /* <DEDUP_REMOVED lines=8> */
.L_x_17886:
[----:B------:R-:W-:Y:S05]  /*37c0*/  BSYNC B1 ;  /* 0x0000000000017941 */ /* 0x000fea0003800000 */
.L_x_17885:
        /* <DEDUP_REMOVED lines=14> */
.L_x_17890:
        /* <DEDUP_REMOVED lines=23> */
[C---:B------:R-:W-:Y:S01]  /*3a20*/  FMUL.FTZ R17, R2.reuse, R17 ;  /* 0x0000001102117220 */ /* 0x040fe20000410000 */
        /* <DEDUP_REMOVED lines=28> */
.L_x_17889:
[----:B------:R-:W-:Y:S05]  /*3bf0*/  BSYNC B1 ;  /* 0x0000000000017941 */ /* 0x000fea0003800000 */
.L_x_17888:
        /* <DEDUP_REMOVED lines=31> */
.L_x_17892:
[----:B------:R-:W-:Y:S05]  /*3df0*/  BSYNC B1 ;  /* 0x0000000000017941 */ /* 0x000fea0003800000 */
.L_x_17891:
        /* <DEDUP_REMOVED lines=14> */
.L_x_17884:
[----:B------:R-:W-:Y:S05]  /*3ee0*/  BSYNC B0 ;  /* 0x0000000000007941 */ /* 0x000fea0003800000 */
.L_x_17883:
[----:B------:R-:W-:Y:S01]  /*3ef0*/  SHF.R.S32.HI R24, RZ, 0x5, R24 ;  /* 0x00000005ff187819 */ /* 0x000fe20000011418 */
[----:B------:R-:W-:Y:S03]  /*3f00*/  BAR.SYNC.DEFER_BLOCKING 0x0 ;  /* 0x0000000000007b1d */ /* 0x000fe60000010000 */
[----:B------:R-:W-:-:S03]  /*3f10*/  ISETP.GE.AND P0, PT, R15, R24, PT ;  /* 0x000000180f00720c */ /* 0x000fc60003f06270 */
[----:B------:R-:W-:Y:S01]  /*3f20*/  ULDC UR8, c[0x0][0x25c] ;  /* 0x0000970000087ab9 */ /* 0x000fe20000000800 */
[----:B------:R-:W-:Y:S09]  /*3f30*/  BSSY B0, `(.L_x_17893) ;  /* 0x0000142000007945 */ /* 0x000ff20003800000 */
[----:B------:R-:W-:-:S02]  /*3f40*/  @P0 CS2R R18, SRZ ;  /* 0x0000000000120805 */ /* 0x000fc4000001ff00 */
[----:B------:R-:W-:Y:S01]  /*3f50*/  @P0 CS2R R16, SRZ ;  /* 0x0000000000100805 */ /* 0x000fe2000001ff00 */
[----:B------:R-:W-:Y:S06]  /*3f60*/  @P0 BRA `(.L_x_17894) ;  /* 0x0000001000f80947 */ /* 0x000fec0003800000 */
[----:B-1----:R-:W-:Y:S01]  /*3f70*/  SHF.R.S32.HI R3, RZ, 0x1f, R15 ;  /* 0x0000001fff037819 */ /* 0x002fe2000001140f */
[----:B------:R-:W1:Y:S01]  /*3f80*/  S2UR UR5, SR_CgaCtaId ;  /* 0x00000000000579c3 */ /* 0x000e620000008800 */
[C---:B0-----:R-:W-:Y:S01]  /*3f90*/  IADD3 R2, P0, R15.reuse, R20, RZ ;  /* 0x000000140f027210 */ /* 0x041fe20007f1e0ff */
[----:B------:R-:W-:Y:S01]  /*3fa0*/  ULDC.64 UR6, c[0x0][0x238] ;  /* 0x00008e0000067ab9 */ /* 0x000fe20000000a00 */
[----:B------:R-:W-:Y:S01]  /*3fb0*/  UMOV UR4, 0x400 ;  /* 0x0000040000047882 */ /* 0x000fe20000000000 */
[----:B------:R-:W-:Y:S01]  /*3fc0*/  IADD3 R49, -R15, -0x1, R24 ;  /* 0xffffffff0f317810 */ /* 0x000fe20007ffe118 */
[----:B------:R-:W-:Y:S01]  /*3fd0*/  UIADD3 UR4, UR4, 0x60, URZ ;  /* 0x0000006004047890 */ /* 0x000fe2000fffe03f */
[----:B------:R-:W-:Y:S02]  /*3fe0*/  LEA.HI.X.SX32 R3, R20, R3, 0x1, P0 ;  /* 0x0000000314037211 */ /* 0x000fe400000f0eff */
[----:B------:R-:W-:Y:S02]  /*3ff0*/  CS2R R18, SRZ ;  /* 0x0000000000127805 */ /* 0x000fe4000001ff00 */
[----:B------:R-:W-:Y:S01]  /*4000*/  LEA R26, P0, R2, UR6, 0x2 ;  /* 0x00000006021a7c11 */ /* 0x000fe2000f8010ff */
[----:B------:R-:W0:Y:S01]  /*4010*/  LDC R6, c[0x0][0x25c] ;  /* 0x00009700ff067b82 */ /* 0x000e220000000800 */
[----:B------:R-:W-:Y:S01]  /*4020*/  ULDC UR6, c[0x0][0x260] ;  /* 0x0000980000067ab9 */ /* 0x000fe20000000800 */
[----:B------:R-:W-:-:S02]  /*4030*/  CS2R R16, SRZ ;  /* 0x0000000000107805 */ /* 0x000fc4000001ff00 */
[----:B------:R-:W-:Y:S01]  /*4040*/  LEA.HI.X R25, R2, UR7, R3, 0x2, P0 ;  /* 0x0000000702197c11 */ /* 0x000fe200080f1403 */
[----:B------:R-:W-:Y:S01]  /*4050*/  IMAD R2, R22, UR6, RZ ;  /* 0x0000000616027c24 */ /* 0x000fe2000f8e02ff */
[----:B------:R-:W-:Y:S02]  /*4060*/  SHF.R.S32.HI R3, RZ, 0x1f, R0 ;  /* 0x0000001fff037819 */ /* 0x000fe40000011400 */
[----:B------:R-:W-:Y:S02]  /*4070*/  MOV R27, R15 ;  /* 0x0000000f001b7202 */ /* 0x000fe40000000f00 */
[----:B------:R-:W-:-:S04]  /*4080*/  LEA.HI R3, R3, R0, RZ, 0x2 ;  /* 0x0000000003037211 */ /* 0x000fc800078f10ff */
[C---:B------:R-:W-:Y:S01]  /*4090*/  LOP3.LUT R5, R3.reuse, 0xfffffffc, RZ, 0xc0, !PT ;  /* 0xfffffffc03057812 */ /* 0x040fe200078ec0ff */
[----:B------:R-:W-:Y:S01]  /*40a0*/  IMAD.SHL.U32 R3, R3, 0x8, RZ ;  /* 0x0000000803037824 */ /* 0x000fe200078e00ff */
[----:B-1----:R-:W-:Y:S02]  /*40b0*/  ULEA UR4, UR5, UR4, 0x18 ;  /* 0x0000000405047291 */ /* 0x002fe4000f8ec03f */
[----:B------:R-:W-:Y:S02]  /*40c0*/  IADD3 R4, R0, -R5, RZ ;  /* 0x8000000500047210 */ /* 0x000fe40007ffe0ff */
[----:B------:R-:W-:-:S03]  /*40d0*/  LOP3.LUT R3, R3, 0xffffffe0, RZ, 0xc0, !PT ;  /* 0xffffffe003037812 */ /* 0x000fc600078ec0ff */
[----:B------:R-:W-:Y:S02]  /*40e0*/  IMAD R29, R15, 0x4, R4 ;  /* 0x000000040f1d7824 */ /* 0x000fe400078e0204 */
[----:B------:R-:W-:Y:S01]  /*40f0*/  IMAD.SHL.U32 R4, R4, 0x8, RZ ;  /* 0x0000000804047824 */ /* 0x000fe200078e00ff */
[----:B0-----:R-:W-:Y:S02]  /*4100*/  SHF.R.S32.HI R22, RZ, 0x1f, R6 ;  /* 0x0000001fff167819 */ /* 0x001fe40000011406 */
[----:B------:R-:W-:Y:S01]  /*4110*/  LEA R29, R29, UR4, 0x5 ;  /* 0x000000041d1d7c11 */ /* 0x000fe2000f8e28ff */
[----:B------:R-:W-:Y:S01]  /*4120*/  IMAD.IADD R28, R4, 0x1, R3 ;  /* 0x00000001041c7824 */ /* 0x000fe200078e0203 */
[----:B------:R-:W-:Y:S01]  /*4130*/  SHF.R.S32.HI R3, RZ, 0x1f, R2 ;  /* 0x0000001fff037819 */ /* 0x000fe20000011402 */
[----:B------:R-:W-:Y:S01]  /*4140*/  IMAD R30, R15, 0x20, R4 ;  /* 0x000000200f1e7824 */ /* 0x000fe200078e0204 */
[----:B------:R-:W-:Y:S01]  /*4150*/  IADD3 R29, R29, 0x10, RZ ;  /* 0x000000101d1d7810 */ /* 0x000fe20007ffe0ff */
[----:B------:R-:W-:-:S02]  /*4160*/  VIADD R31, R28, 0x200 ;  /* 0x000002001c1f7836 */ /* 0x000fc40000000000 */
[----:B------:R-:W-:-:S07]  /*4170*/  VIADD R32, R28, 0x300 ;  /* 0x000003001c207836 */ /* 0x000fce0000000000 */
.L_x_17903:
[----:B------:R-:W-:Y:S01]  /*4180*/  IMAD.MOV.U32 R7, RZ, RZ, R25 ;  /* 0x000000ffff077224 */ /* 0x000fe200078e0019 */
[----:B------:R-:W-:Y:S01]  /*4190*/  MOV R6, R26 ;  /* 0x0000001a00067202 */ /* 0x000fe20000000f00 */
[----:B------:R-:W0:Y:S04]  /*41a0*/  LDC.64 R20, c[0x0][0x228] ;  /* 0x00008a00ff147b82 */ /* 0x000e280000000a00 */
[----:B------:R-:W2:Y:S02]  /*41b0*/  LDG.E.CONSTANT R7, desc[UR10][R6.64] ;  /* 0x0000000a06077981 */ /* 0x000ea4000c1e9900 */
[----:B--2---:R-:W-:-:S05]  /*41c0*/  SHF.R.S32.HI R4, RZ, 0x1f, R7 ;  /* 0x0000001fff047819 */ /* 0x004fca0000011407 */
[----:B------:R-:W-:Y:S02]  /*41d0*/  IMAD R8, R4, UR8, RZ ;  /* 0x0000000804087c24 */ /* 0x000fe4000f8e02ff */
[----:B------:R-:W-:-:S04]  /*41e0*/  IMAD.WIDE.U32 R4, R7, UR8, R2 ;  /* 0x0000000807047c25 */ /* 0x000fc8000f8e0002 */
[----:B------:R-:W-:Y:S01]  /*41f0*/  IMAD R11, R7, R22, R8 ;  /* 0x00000016070b7224 */ /* 0x000fe200078e0208 */
[-C--:B------:R-:W-:Y:S02]  /*4200*/  IADD3 R9, P1, R31, R4.reuse, RZ ;  /* 0x000000041f097210 */ /* 0x080fe40007f3e0ff */
[-C--:B------:R-:W-:Y:S01]  /*4210*/  IADD3 R10, P0, R28, R4.reuse, RZ ;  /* 0x000000041c0a7210 */ /* 0x080fe20007f1e0ff */
[----:B------:R-:W-:Y:S01]  /*4220*/  IMAD.IADD R11, R5, 0x1, R11 ;  /* 0x00000001050b7824 */ /* 0x000fe200078e020b */
[----:B------:R-:W-:Y:S02]  /*4230*/  IADD3 R8, P3, R32, R4, RZ ;  /* 0x0000000420087210 */ /* 0x000fe40007f7e0ff */
[-C--:B0-----:R-:W-:Y:S02]  /*4240*/  LEA R4, P2, R9, R20.reuse, 0x1 ;  /* 0x0000001409047211 */ /* 0x081fe400078408ff */
[----:B------:R-:W-:Y:S02]  /*4250*/  LEA.HI.X.SX32 R6, R31, R11, 0x1, P1 ;  /* 0x0000000b1f067211 */ /* 0x000fe400008f0eff */
[----:B------:R-:W-:-:S02]  /*4260*/  LEA R12, P1, R10, R20, 0x1 ;  /* 0x000000140a0c7211 */ /* 0x000fc400078208ff */
[----:B------:R-:W-:Y:S02]  /*4270*/  LEA.HI.X R5, R9, R21, R6, 0x1, P2 ;  /* 0x0000001509057211 */ /* 0x000fe400010f0c06 */
[-C--:B------:R-:W-:Y:S02]  /*4280*/  LEA.HI.X.SX32 R7, R28, R11.reuse, 0x1, P0 ;  /* 0x0000000b1c077211 */ /* 0x080fe400000f0eff */
[----:B------:R-:W-:Y:S01]  /*4290*/  LEA R20, P4, R8, R20, 0x1 ;  /* 0x0000001408147211 */ /* 0x000fe200078808ff */
[----:B-----5:R-:W5:Y:S01]  /*42a0*/  LDG.E.CONSTANT R35, desc[UR10][R4.64] ;  /* 0x0000000a04237981 */ /* 0x020f62000c1e9900 */
[----:B------:R-:W-:Y:S02]  /*42b0*/  LEA.HI.X.SX32 R6, R32, R11, 0x1, P3 ;  /* 0x0000000b20067211 */ /* 0x000fe400018f0eff */
        /* <DEDUP_REMOVED lines=17> */
[----:B------:R-:W-:Y:S04]  /*43d0*/  LDS.128 R8, [R29] ;  /* 0x000000001d087984 */ /* 0x000fe80000000c00 */
[----:B0-----:R-:W0:Y:S01]  /*43e0*/  LDS.128 R4, [R29+-0x10] ;  /* 0xfffff0001d047984 */ /* 0x001e220000000c00 */
[----:B------:R-:W-:Y:S01]  /*43f0*/  ISETP.NE.AND P0, PT, R49, RZ, PT ;  /* 0x000000ff3100720c */ /* 0x000fe20003f05270 */
[----:B------:R-:W-:Y:S01]  /*4400*/  BSSY B1, `(.L_x_17895) ;  /* 0x0000024000017945 */ /* 0x000fe20003800000 */
[----:B0-----:R-:W-:-:S02]  /*4410*/  F2FP.BF16.F32.PACK_AB R5, R5, R4 ;  /* 0x000000040505723e */ /* 0x001fc400000010ff */
[----:B------:R-:W-:Y:S02]  /*4420*/  F2FP.BF16.F32.PACK_AB R4, R7, R6 ;  /* 0x000000060704723e */ /* 0x000fe400000010ff */
[----:B------:R-:W-:Y:S02]  /*4430*/  F2FP.BF16.F32.PACK_AB R6, R9, R8 ;  /* 0x000000080906723e */ /* 0x000fe400000010ff */
[----:B------:R-:W-:-:S05]  /*4440*/  F2FP.BF16.F32.PACK_AB R7, R11, R10 ;  /* 0x0000000a0b07723e */ /* 0x000fca00000010ff */
[----:B------:R-:W-:Y:S05]  /*4450*/  @P0 BRA `(.L_x_17896) ;  /* 0x0000000000780947 */ /* 0x000fea0003800000 */
        /* <DEDUP_REMOVED lines=10> */
[C---:B-----5:R-:W-:Y:S02]  /*4500*/  SEL R10, R47.reuse, RZ, !P1 ;  /* 0x000000ff2f0a7207 */ /* 0x060fe40004800000 */
        /* <DEDUP_REMOVED lines=19> */
.L_x_17896:
[----:B------:R-:W-:Y:S05]  /*4640*/  BSYNC B1 ;  /* 0x0000000000017941 */ /* 0x000fea0003800000 */
.L_x_17895:
[----:B-----5:R-:W-:Y:S01]  /*4650*/  HFMA2.MMA.BF16_V2 R10, R4, R47, -RZ ;  /* 0x0000002f040a7235 */ /* 0x020fe200003000ff */
[----:B------:R-:W-:Y:S01]  /*4660*/  HMUL2.BF16_V2 R8, R5, R48 ;  /* 0x0000003005087232 */ /* 0x000fe20000200000 */
[----:B------:R-:W-:Y:S01]  /*4670*/  HFMA2.MMA.BF16_V2 R46, R7, R46, -RZ ;  /* 0x0000002e072e7235 */ /* 0x000fe200003000ff */
[----:B------:R-:W-:Y:S01]  /*4680*/  HMUL2.BF16_V2 R12, R6, R45 ;  /* 0x0000002d060c7232 */ /* 0x000fe20000200000 */
[----:B------:R-:W-:Y:S02]  /*4690*/  BSSY B1, `(.L_x_17897) ;  /* 0x0000031000017945 */ /* 0x000fe40003800000 */
        /* <DEDUP_REMOVED lines=9> */
[----:B------:R-:W-:Y:S01]  /*4730*/  FADD.FTZ R10, R8, R9 ;  /* 0x00000009080a7221 */ /* 0x000fe20000010000 */
[----:B------:R-:W-:Y:S01]  /*4740*/  PRMT R8, R46, 0x7610, R8 ;  /* 0x000076102e087816 */ /* 0x000fe20000000008 */
[--C-:B------:R-:W-:Y:S01]  /*4750*/  FADD.FTZ R13, R20, R11.reuse ;  /* 0x0000000b140d7221 */ /* 0x100fe20000010000 */
[----:B------:R-:W-:Y:S01]  /*4760*/  PRMT R11, R46, 0x7632, R11 ;  /* 0x000076322e0b7816 */ /* 0x000fe2000000000b */
[----:B------:R-:W-:Y:S02]  /*4770*/  FADD.FTZ R9, R12, R21 ;  /* 0x000000150c097221 */ /* 0x000fe40000010000 */
        /* <DEDUP_REMOVED lines=34> */
.L_x_17898:
[----:B------:R-:W-:Y:S05]  /*49a0*/  BSYNC B1 ;  /* 0x0000000000017941 */ /* 0x000fea0003800000 */
.L_x_17897:
        /* <DEDUP_REMOVED lines=13> */
[----:B------:R-:W-:Y:S02]  /*4a80*/  IADD3 R44, R30, 0x3, RZ ;  /* 0x000000031e2c7810 */ /* 0x000fe40007ffe0ff */
[-C--:B------:R-:W-:Y:S01]  /*4a90*/  ISETP.GE.AND P1, PT, R42, R23.reuse, PT ;  /* 0x000000172a00720c */ /* 0x080fe20003f26270 */
[----:B------:R-:W-:Y:S01]  /*4aa0*/  VIADD R42, R30, 0x4 ;  /* 0x000000041e2a7836 */ /* 0x000fe20000000000 */
[-C--:B------:R-:W-:Y:S02]  /*4ab0*/  ISETP.GE.AND P2, PT, R48, R23.reuse, PT ;  /* 0x000000173000720c */ /* 0x080fe40003f46270 */
[----:B------:R-:W-:Y:S02]  /*4ac0*/  IADD3 R48, R30, 0x7, RZ ;  /* 0x000000071e307810 */ /* 0x000fe40007ffe0ff */
[----:B------:R-:W-:-:S02]  /*4ad0*/  ISETP.GE.AND P6, PT, R44, R23, PT ;  /* 0x000000172c00720c */ /* 0x000fc40003fc6270 */
[----:B------:R-:W-:Y:S02]  /*4ae0*/  IADD3 R46, R30, 0x5, RZ ;  /* 0x000000051e2e7810 */ /* 0x000fe40007ffe0ff */
[----:B------:R-:W-:Y:S02]  /*4af0*/  SEL R44, R34, RZ, !P1 ;  /* 0x000000ff222c7207 */ /* 0x000fe40004800000 */
[-C--:B------:R-:W-:Y:S02]  /*4b00*/  ISETP.GE.AND P1, PT, R48, R23.reuse, PT ;  /* 0x000000173000720c */ /* 0x080fe40003f26270 */
[-C--:B------:R-:W-:Y:S02]  /*4b10*/  ISETP.GE.AND P4, PT, R42, R23.reuse, PT ;  /* 0x000000172a00720c */ /* 0x080fe40003f86270 */
[----:B------:R-:W-:Y:S01]  /*4b20*/  ISETP.GE.AND P3, PT, R46, R23, PT ;  /* 0x000000172e00720c */ /* 0x000fe20003f66270 */
[----:B------:R-:W-:Y:S01]  /*4b30*/  VIADD R46, R30, 0x1 ;  /* 0x000000011e2e7836 */ /* 0x000fe20000000000 */
[----:B------:R-:W-:-:S02]  /*4b40*/  PRMT R42, R34, 0x7632, R42 ;  /* 0x00007632222a7816 */ /* 0x000fc4000000002a */
        /* <DEDUP_REMOVED lines=14> */
.L_x_17900:
[----:B------:R-:W-:Y:S05]  /*4c30*/  BSYNC B1 ;  /* 0x0000000000017941 */ /* 0x000fea0003800000 */
.L_x_17899:
[----:B------:R-:W-:Y:S01]  /*4c40*/  SHF.L.U32 R20, R20, 0x10, RZ ;  /* 0x0000001014147819 */ /* 0x000fe200000006ff */
[----:B------:R-:W-:Y:S01]  /*4c50*/  IMAD.U32 R21, R21, 0x10000, RZ ;  /* 0x0001000015157824 */ /* 0x000fe200078e00ff */
[----:B------:R-:W-:Y:S01]  /*4c60*/  SHF.L.U32 R13, R13, 0x10, RZ ;  /* 0x000000100d0d7819 */ /* 0x000fe200000006ff */
[----:B------:R-:W-:Y:S01]  /*4c70*/  IMAD.U32 R12, R12, 0x10000, RZ ;  /* 0x000100000c0c7824 */ /* 0x000fe200078e00ff */
[----:B------:R-:W-:Y:S01]  /*4c80*/  HFMA2.MMA.BF16_V2 R35, R5, R35, -RZ ;  /* 0x0000002305237235 */ /* 0x000fe200003000ff */
[----:B------:R-:W-:Y:S01]  /*4c90*/  FADD.FTZ R20, R20, R21 ;  /* 0x0000001514147221 */ /* 0x000fe20000010000 */
[----:B------:R-:W-:Y:S01]  /*4ca0*/  HMUL2.BF16_V2 R21, R4, R34 ;  /* 0x0000002204157232 */ /* 0x000fe20000200000 */
[----:B------:R-:W-:Y:S01]  /*4cb0*/  SHF.L.U32 R11, R11, 0x10, RZ ;  /* 0x000000100b0b7819 */ /* 0x000fe200000006ff */
[----:B------:R-:W-:Y:S01]  /*4cc0*/  FADD.FTZ R13, R13, R12 ;  /* 0x0000000c0d0d7221 */ /* 0x000fe20000010000 */
[----:B------:R-:W-:Y:S01]  /*4cd0*/  IMAD.U32 R10, R10, 0x10000, RZ ;  /* 0x000100000a0a7824 */ /* 0x000fe200078e00ff */
[C---:B------:R-:W-:Y:S01]  /*4ce0*/  HFMA2.MMA.BF16_V2 R41, R7.reuse, R41, -RZ ;  /* 0x0000002907297235 */ /* 0x040fe200003000ff */
[----:B------:R-:W-:Y:S01]  /*4cf0*/  PRMT R34, R21, 0x7632, R34 ;  /* 0x0000763215227816 */ /* 0x000fe20000000022 */
[----:B------:R-:W-:Y:S01]  /*4d00*/  FADD.FTZ R13, R20, R13 ;  /* 0x0000000d140d7221 */ /* 0x000fe20000010000 */
[----:B------:R-:W-:Y:S01]  /*4d10*/  FADD.FTZ R10, R11, R10 ;  /* 0x0000000a0b0a7221 */ /* 0x000fe20000010000 */
[----:B------:R-:W-:Y:S01]  /*4d20*/  HMUL2.BF16_V2 R20, R6, R33 ;  /* 0x0000002106147232 */ /* 0x000fe20000200000 */
[C---:B------:R-:W-:Y:S01]  /*4d30*/  PRMT R11, R35.reuse, 0x7610, R11 ;  /* 0x00007610230b7816 */ /* 0x040fe2000000000b */
[----:B------:R-:W-:Y:S01]  /*4d40*/  HFMA2.MMA.BF16_V2 R33, R7, R39, -RZ ;  /* 0x0000002707217235 */ /* 0x000fe200003000ff */
[----:B------:R-:W-:Y:S01]  /*4d50*/  PRMT R12, R35, 0x7632, R12 ;  /* 0x00007632230c7816 */ /* 0x000fe2000000000c */
[----:B------:R-:W-:Y:S01]  /*4d60*/  IMAD.U32 R34, R34, 0x10000, RZ ;  /* 0x0001000022227824 */ /* 0x000fe200078e00ff */
[----:B------:R-:W-:Y:S01]  /*4d70*/  SHF.L.U32 R21, R21, 0x10, RZ ;  /* 0x0000001015157819 */ /* 0x000fe200000006ff */
[----:B------:R-:W-:Y:S01]  /*4d80*/  FADD.FTZ R10, R13, R10 ;  /* 0x0000000a0d0a7221 */ /* 0x000fe20000010000 */
[----:B------:R-:W-:Y:S01]  /*4d90*/  SHF.L.U32 R11, R11, 0x10, RZ ;  /* 0x000000100b0b7819 */ /* 0x000fe200000006ff */
[----:B------:R-:W-:-:S02]  /*4da0*/  IMAD.U32 R12, R12, 0x10000, RZ ;  /* 0x000100000c0c7824 */ /* 0x000fc400078e00ff */
[----:B------:R-:W-:Y:S01]  /*4db0*/  FADD.FTZ R9, R9, R8 ;  /* 0x0000000809097221 */ /* 0x000fe20000010000 */
[----:B------:R-:W-:Y:S01]  /*4dc0*/  FADD.FTZ R42, R21, R34 ;  /* 0x00000022152a7221 */ /* 0x000fe20000010000 */
[C---:B------:R-:W-:Y:S01]  /*4dd0*/  PRMT R21, R20.reuse, 0x7632, R21 ;  /* 0x0000763214157816 */ /* 0x040fe20000000015 */
[--C-:B------:R-:W-:Y:S01]  /*4de0*/  FADD.FTZ R35, R11, R12.reuse ;  /* 0x0000000c0b237221 */ /* 0x100fe20000010000 */
[C---:B------:R-:W-:Y:S01]  /*4df0*/  PRMT R11, R41.reuse, 0x7610, R11 ;  /* 0x00007610290b7816 */ /* 0x040fe2000000000b */
[----:B------:R-:W-:Y:S01]  /*4e00*/  BSSY B1, `(.L_x_17901) ;  /* 0x0000032000017945 */ /* 0x000fe20003800000 */
[----:B------:R-:W-:Y:S01]  /*4e10*/  PRMT R12, R41, 0x7632, R12 ;  /* 0x00007632290c7816 */ /* 0x000fe2000000000c */
[----:B------:R-:W-:Y:S01]  /*4e20*/  IMAD.U32 R21, R21, 0x10000, RZ ;  /* 0x0001000015157824 */ /* 0x000fe200078e00ff */
[----:B------:R-:W-:Y:S01]  /*4e30*/  PRMT R34, R33, 0x7632, R34 ;  /* 0x0000763221227816 */ /* 0x000fe20000000022 */
[----:B------:R-:W-:Y:S01]  /*4e40*/  FADD.FTZ R35, R35, R42 ;  /* 0x0000002a23237221 */ /* 0x000fe20000010000 */
[----:B------:R-:W-:Y:S01]  /*4e50*/  SHF.L.U32 R20, R20, 0x10, RZ ;  /* 0x0000001014147819 */ /* 0x000fe200000006ff */
[----:B------:R-:W-:Y:S01]  /*4e60*/  IMAD.U32 R12, R12, 0x10000, RZ ;  /* 0x000100000c0c7824 */ /* 0x000fe200078e00ff */
[----:B------:R-:W-:Y:S01]  /*4e70*/  SHF.L.U32 R11, R11, 0x10, RZ ;  /* 0x000000100b0b7819 */ /* 0x000fe200000006ff */
[----:B------:R-:W-:Y:S01]  /*4e80*/  IMAD.U32 R34, R34, 0x10000, RZ ;  /* 0x0001000022227824 */ /* 0x000fe200078e00ff */
[----:B------:R-:W-:Y:S01]  /*4e90*/  SHF.L.U32 R33, R33, 0x10, RZ ;  /* 0x0000001021217819 */ /* 0x000fe200000006ff */
[----:B------:R-:W-:Y:S01]  /*4ea0*/  FADD.FTZ R20, R20, R21 ;  /* 0x0000001514147221 */ /* 0x000fe20000010000 */
[----:B------:R-:W-:Y:S01]  /*4eb0*/  FADD.FTZ R16, R9, R16 ;  /* 0x0000001009107221 */ /* 0x000fe20000010000 */
[----:B------:R-:W-:-:S02]  /*4ec0*/  FADD.FTZ R11, R11, R12 ;  /* 0x0000000c0b0b7221 */ /* 0x000fc40000010000 */
[----:B------:R-:W-:Y:S01]  /*4ed0*/  FADD.FTZ R33, R33, R34 ;  /* 0x0000002221217221 */ /* 0x000fe20000010000 */
        /* <DEDUP_REMOVED lines=21> */
[C---:B------:R-:W-:Y:S02]  /*5030*/  PRMT R8, R37.reuse, 0x7632, R8 ;  /* 0x0000763225087816 */ /* 0x040fe40000000008 */
[----:B------:R-:W-:Y:S02]  /*5040*/  ISETP.GE.AND P1, PT, R12, R23, PT ;  /* 0x000000170c00720c */ /* 0x000fe40003f26270 */
[----:B------:R-:W-:Y:S02]  /*5050*/  SEL R10, R37, RZ, !P5 ;  /* 0x000000ff250a7207 */ /* 0x000fe40006800000 */
[----:B------:R-:W-:Y:S02]  /*5060*/  PRMT R9, R36, 0x7632, R9 ;  /* 0x0000763224097816 */ /* 0x000fe40000000009 */
[----:B------:R-:W-:Y:S02]  /*5070*/  SEL R37, R8, RZ, !P4 ;  /* 0x000000ff08257207 */ /* 0x000fe40006000000 */
        /* <DEDUP_REMOVED lines=10> */
.L_x_17902:
[----:B------:R-:W-:Y:S05]  /*5120*/  BSYNC B1 ;  /* 0x0000000000017941 */ /* 0x000fea0003800000 */
.L_x_17901:
[----:B------:R-:W-:Y:S01]  /*5130*/  HFMA2.MMA.BF16_V2 R37, R4, R37, -RZ ;  /* 0x0000002504257235 */ /* 0x000fe200003000ff */
[----:B------:R-:W-:Y:S01]  /*5140*/  HMUL2.BF16_V2 R5, R5, R38 ;  /* 0x0000002605057232 */ /* 0x000fe20000200000 */
[----:B------:R-:W-:Y:S01]  /*5150*/  HFMA2.MMA.BF16_V2 R10, R7, R40, -RZ ;  /* 0x00000028070a7235 */ /* 0x000fe200003000ff */
[----:B------:R-:W-:Y:S02]  /*5160*/  HMUL2.BF16_V2 R8, R6, R36 ;  /* 0x0000002406087232 */ /* 0x000fe40000200000 */
[----:B------:R-:W-:Y:S01]  /*5170*/  VIADD R27, R27, 0x4 ;  /* 0x000000041b1b7836 */ /* 0x000fe20000000000 */
[----:B------:R-:W-:Y:S01]  /*5180*/  IADD3 R26, P1, R26, 0x10, RZ ;  /* 0x000000101a1a7810 */ /* 0x000fe20007f3e0ff */
[----:B------:R-:W-:Y:S01]  /*5190*/  VIADD R30, R30, 0x80 ;  /* 0x000000801e1e7836 */ /* 0x000fe20000000000 */
[C---:B------:R-:W-:Y:S02]  /*51a0*/  PRMT R4, R5.reuse, 0x7610, R4 ;  /* 0x0000761005047816 */ /* 0x040fe40000000004 */
[----:B------:R-:W-:Y:S01]  /*51b0*/  PRMT R5, R5, 0x7632, R5 ;  /* 0x0000763205057816 */ /* 0x000fe20000000005 */
[----:B------:R-:W-:Y:S01]  /*51c0*/  IMAD.X R25, RZ, RZ, R25, P1 ;  /* 0x000000ffff197224 */ /* 0x000fe200008e0619 */
[C---:B------:R-:W-:Y:S01]  /*51d0*/  PRMT R6, R37.reuse, 0x7610, R6 ;  /* 0x0000761025067816 */ /* 0x040fe20000000006 */
[----:B------:R-:W-:Y:S01]  /*51e0*/  IMAD.U32 R11, R4, 0x10000, RZ ;  /* 0x00010000040b7824 */ /* 0x000fe200078e00ff */
[----:B------:R-:W-:-:S02]  /*51f0*/  PRMT R7, R37, 0x7632, R7 ;  /* 0x0000763225077816 */ /* 0x000fc40000000007 */
[----:B------:R-:W-:Y:S01]  /*5200*/  PRMT R9, R8, 0x7632, R9 ;  /* 0x0000763208097816 */ /* 0x000fe20000000009 */
[----:B------:R-:W-:Y:S01]  /*5210*/  IMAD.U32 R6, R6, 0x10000, RZ ;  /* 0x0001000006067824 */ /* 0x000fe200078e00ff */
        /* <DEDUP_REMOVED lines=19> */
.L_x_17894:
[----:B------:R-:W-:Y:S05]  /*5350*/  BSYNC B0 ;  /* 0x0000000000007941 */ /* 0x000fea0003800000 */
.L_x_17893:
[----:B-1----:R-:W1:Y:S01]  /*5360*/  SHFL.BFLY PT, R3, R16, 0x2, 0x1f ;  /* 0x0c401f0010037f89 */ /* 0x002e6200000e0000 */
[----:B------:R-:W2:Y:S01]  /*5370*/  S2UR UR5, SR_CgaCtaId ;  /* 0x00000000000579c3 */ /* 0x000ea20000008800 */
[----:B------:R-:W-:Y:S01]  /*5380*/  SHF.R.S32.HI R11, RZ, 0x1f, R0 ;  /* 0x0000001fff0b7819 */ /* 0x000fe20000011400 */
[----:B------:R-:W-:Y:S01]  /*5390*/  UMOV UR4, 0x400 ;  /* 0x0000040000047882 */ /* 0x000fe20000000000 */
[----:B0-----:R-:W0:Y:S01]  /*53a0*/  SHFL.BFLY PT, R2, R17, 0x2, 0x1f ;  /* 0x0c401f0011027f89 */ /* 0x001e2200000e0000 */
[----:B------:R-:W-:Y:S01]  /*53b0*/  LOP3.LUT R10, R0, 0x3, RZ, 0xc0, !PT ;  /* 0x00000003000a7812 */ /* 0x000fe200078ec0ff */
[----:B------:R-:W-:Y:S01]  /*53c0*/  UIADD3 UR4, UR4, 0x60, URZ ;  /* 0x0000006004047890 */ /* 0x000fe2000fffe03f */
[----:B------:R-:W-:Y:S01]  /*53d0*/  LEA.HI R11, R11, R0, RZ, 0x2 ;  /* 0x000000000b0b7211 */ /* 0x000fe200078f10ff */
[----:B------:R-:W3:Y:S01]  /*53e0*/  SHFL.BFLY PT, R5, R18, 0x2, 0x1f ;  /* 0x0c401f0012057f89 */ /* 0x000ee200000e0000 */
[----:B------:R-:W-:Y:S01]  /*53f0*/  ISETP.NE.AND P2, PT, R10, RZ, PT ;  /* 0x000000ff0a00720c */ /* 0x000fe20003f45270 */
[----:B------:R-:W-:Y:S01]  /*5400*/  BSSY B0, `(.L_x_17904) ;  /* 0x0000037000007945 */ /* 0x000fe20003800000 */
[----:B------:R-:W-:Y:S01]  /*5410*/  LOP3.LUT R0, R14, 0xffffffc0, RZ, 0xc0, !PT ;  /* 0xffffffc00e007812 */ /* 0x000fe200078ec0ff */
[----:B------:R-:W4:Y:S01]  /*5420*/  SHFL.BFLY PT, R8, R19, 0x2, 0x1f ;  /* 0x0c401f0013087f89 */ /* 0x000f2200000e0000 */
[----:B------:R-:W-:-:S02]  /*5430*/  SHF.R.S32.HI R12, RZ, 0x2, R11 ;  /* 0x00000002ff0c7819 */ /* 0x000fc4000001140b */
[----:B------:R-:W-:Y:S01]  /*5440*/  ISETP.NE.OR P1, PT, R0, 0x40, P2 ;  /* 0x000000400000780c */ /* 0x000fe20001725670 */
[----:B------:R-:W-:Y:S01]  /*5450*/  BAR.SYNC.DEFER_BLOCKING 0x0 ;  /* 0x0000000000007b1d */ /* 0x000fe20000010000 */
[----:B------:R-:W-:Y:S02]  /*5460*/  LEA R15, R15, R12, 0x5 ;  /* 0x0000000c0f0f7211 */ /* 0x000fe400078e28ff */
[----:B------:R-:W-:Y:S01]  /*5470*/  ISETP.GT.OR P0, PT, R14, 0x3f, P2 ;  /* 0x0000003f0e00780c */ /* 0x000fe20001704670 */
[----:B-1----:R-:W-:Y:S01]  /*5480*/  FADD.FTZ R3, R3, R16 ;  /* 0x0000001003037221 */ /* 0x002fe20000010000 */
[----:B--2---:R-:W-:Y:S01]  /*5490*/  ULEA UR4, UR5, UR4, 0x18 ;  /* 0x0000000405047291 */ /* 0x004fe2000f8ec03f */
[----:B0-----:R-:W-:-:S03]  /*54a0*/  FADD.FTZ R4, R2, R17 ;  /* 0x0000001102047221 */ /* 0x001fc60000010000 */
[----:B------:R-:W0:Y:S02]  /*54b0*/  SHFL.BFLY PT, R2, R3, 0x1, 0x1f ;  /* 0x0c201f0003027f89 */ /* 0x000e2400000e0000 */
[----:B------:R-:W-:Y:S01]  /*54c0*/  LEA R15, R15, UR4, 0x2 ;  /* 0x000000040f0f7c11 */ /* 0x000fe2000f8e10ff */
[----:B---3--:R-:W-:Y:S02]  /*54d0*/  FADD.FTZ R6, R5, R18 ;  /* 0x0000001205067221 */ /* 0x008fe40000010000 */
[----:B------:R-:W1:Y:S01]  /*54e0*/  SHFL.BFLY PT, R5, R4, 0x1, 0x1f ;  /* 0x0c201f0004057f89 */ /* 0x000e6200000e0000 */
[----:B----4-:R-:W-:-:S03]  /*54f0*/  FADD.FTZ R8, R8, R19 ;  /* 0x0000001308087221 */ /* 0x010fc60000010000 */
[----:B------:R-:W2:Y:S04]  /*5500*/  SHFL.BFLY PT, R7, R6, 0x1, 0x1f ;  /* 0x0c201f0006077f89 */ /* 0x000ea800000e0000 */
[----:B------:R-:W3:Y:S01]  /*5510*/  SHFL.BFLY PT, R9, R8, 0x1, 0x1f ;  /* 0x0c201f0008097f89 */ /* 0x000ee200000e0000 */
[----:B0-----:R-:W-:Y:S01]  /*5520*/  FADD.FTZ R0, R3, R2 ;  /* 0x0000000203007221 */ /* 0x001fe20000010000 */
[----:B-1----:R-:W-:-:S04]  /*5530*/  FADD.FTZ R5, R4, R5 ;  /* 0x0000000504057221 */ /* 0x002fc80000010000 */
[----:B------:R-:W-:Y:S01]  /*5540*/  @!P1 STS [R15+-0x100], R0 ;  /* 0xffff00000f009388 */ /* 0x000fe20000000800 */
[----:B--2---:R-:W-:-:S03]  /*5550*/  FADD.FTZ R10, R6, R7 ;  /* 0x00000007060a7221 */ /* 0x004fc60000010000 */
[----:B------:R-:W-:Y:S01]  /*5560*/  @!P1 STS [R15+-0xe0], R5 ;  /* 0xffff20050f009388 */ /* 0x000fe20000000800 */
[----:B------:R-:W-:Y:S01]  /*5570*/  LOP3.LUT R6, R14, 0xffffffe0, RZ, 0xc0, !PT ;  /* 0xffffffe00e067812 */ /* 0x000fe200078ec0ff */
[----:B---3--:R-:W-:Y:S02]  /*5580*/  FADD.FTZ R11, R8, R9 ;  /* 0x00000009080b7221 */ /* 0x008fe40000010000 */
[----:B------:R-:W-:Y:S01]  /*5590*/  @!P1 STS [R15+-0xc0], R10 ;  /* 0xffff400a0f009388 */ /* 0x000fe20000000800 */
[----:B------:R-:W-:Y:S01]  /*55a0*/  ISETP.NE.OR P4, PT, R6, 0x20, P2 ;  /* 0x000000200600780c */ /* 0x000fe20001785670 */
[C---:B------:R-:W-:Y:S02]  /*55b0*/  VIADD R6, R14.reuse, 0x1f ;  /* 0x0000001f0e067836 */ /* 0x040fe40000000000 */
[----:B------:R-:W-:Y:S01]  /*55c0*/  @!P1 STS [R15+-0xa0], R11 ;  /* 0xffff600b0f009388 */ /* 0x000fe20000000800 */
[----:B------:R-:W-:Y:S01]  /*55d0*/  BAR.SYNC.DEFER_BLOCKING 0x0 ;  /* 0x0000000000007b1d */ /* 0x000fe20000010000 */
[----:B------:R-:W-:-:S02]  /*55e0*/  ISETP.GT.OR P1, PT, R14, 0x1f, P2 ;  /* 0x0000001f0e00780c */ /* 0x000fc40001724670 */
[----:B------:R-:W-:-:S03]  /*55f0*/  ISETP.GT.U32.AND P3, PT, R6, 0x3e, PT ;  /* 0x0000003e0600780c */ /* 0x000fc60003f64070 */
        /* <DEDUP_REMOVED lines=23> */
.L_x_17905:
[----:B------:R-:W-:Y:S05]  /*5770*/  BSYNC B0 ;  /* 0x0000000000007941 */ /* 0x000fea0003800000 */
.L_x_17904:
        /* <DEDUP_REMOVED lines=19> */
[C---:B------:R-:W-:Y:S01]  /*58b0*/  IADD3 R3, P0, R12.reuse, UR4, RZ ;  /* 0x000000040c037c10 */ /* 0x040fe2000ff1e0ff */
[----:B------:R-:W-:Y:S01]  /*58c0*/  ULDC.64 UR8, c[0x0][0x210] ;  /* 0x0000840000087ab9 */ /* 0x000fe20000000a00 */
[C---:B------:R-:W-:Y:S01]  /*58d0*/  IADD3 R4, R12.reuse, 0x8, RZ ;  /* 0x000000080c047810 */ /* 0x040fe20007ffe0ff */
[C---:B------:R-:W-:Y:S01]  /*58e0*/  VIADD R6, R12.reuse, 0x10 ;  /* 0x000000100c067836 */ /* 0x040fe20000000000 */
[C---:B------:R-:W-:Y:S02]  /*58f0*/  LEA.HI.X.SX32 R8, R12.reuse, UR7, 0x1, P0 ;  /* 0x000000070c087c11 */ /* 0x040fe400080f0eff */
[C---:B------:R-:W-:Y:S02]  /*5900*/  LEA R2, P0, R3.reuse, UR8, 0x1 ;  /* 0x0000000803027c11 */ /* 0x040fe4000f8008ff */
[----:B------:R-:W-:Y:S02]  /*5910*/  IADD3 R12, R12, 0x18, RZ ;  /* 0x000000180c0c7810 */ /* 0x000fe40007ffe0ff */
[----:B------:R-:W-:-:S02]  /*5920*/  LEA.HI.X R3, R3, UR9, R8, 0x1, P0 ;  /* 0x0000000903037c11 */ /* 0x000fc400080f0c08 */
[----:B------:R-:W-:Y:S02]  /*5930*/  IADD3 R13, P0, R4, UR4, RZ ;  /* 0x00000004040d7c10 */ /* 0x000fe4000ff1e0ff */
[----:B------:R-:W-:Y:S02]  /*5940*/  IADD3 R7, P1, R6, UR4, RZ ;  /* 0x0000000406077c10 */ /* 0x000fe4000ff3e0ff */
[----:B------:R-:W-:Y:S02]  /*5950*/  IADD3 R9, P2, R12, UR4, RZ ;  /* 0x000000040c097c10 */ /* 0x000fe4000ff5e0ff */
[----:B------:R-:W-:Y:S02]  /*5960*/  LEA.HI.X.SX32 R16, R4, UR7, 0x1, P0 ;  /* 0x0000000704107c11 */ /* 0x000fe400080f0eff */
[----:B0-----:R-:W-:Y:S02]  /*5970*/  F2FP.BF16.F32.PACK_AB R0, R5, R0 ;  /* 0x000000000500723e */ /* 0x001fe400000010ff */
[----:B------:R-:W-:-:S02]  /*5980*/  LEA.HI.X.SX32 R14, R6, UR7, 0x1, P1 ;  /* 0x00000007060e7c11 */ /* 0x000fc400088f0eff */
[----:B------:R-:W-:Y:S01]  /*5990*/  LEA R4, P0, R13, UR8, 0x1 ;  /* 0x000000080d047c11 */ /* 0x000fe2000f8008ff */
[----:B------:R0:W-:Y:S01]  /*59a0*/  STG.E.U16 desc[UR10][R2.64], R0 ;  /* 0x0000000002007986 */ /* 0x0001e2000c10150a */
[----:B------:R-:W-:Y:S02]  /*59b0*/  LEA R6, P1, R7, UR8, 0x1 ;  /* 0x0000000807067c11 */ /* 0x000fe4000f8208ff */
[----:B------:R-:W-:Y:S02]  /*59c0*/  LEA.HI.X.SX32 R12, R12, UR7, 0x1, P2 ;  /* 0x000000070c0c7c11 */ /* 0x000fe400090f0eff */
        /* <DEDUP_REMOVED lines=11> */
.L_x_17906:
        /* <DEDUP_REMOVED lines=16> */
.L_x_28358:


//--------------------- .text._ZN4vllm25paged_attention_v1_kernelI13__nv_bfloat16S1_Li256ELi32ELi128ELNS_18Fp8KVCacheDataTypeE0ELb1EEEvPT_PKS3_PKT0_S9_ifPKiSB_iPKfiiiSD_SD_iiiii --------------------------
	.section	.text._ZN4vllm25paged_attention_v1_kernelI13__nv_bfloat16S1_Li256ELi32ELi128ELNS_18Fp8KVCacheDataTypeE0ELb1EEEvPT_PKS3_PKT0_S9_ifPKiSB_iPKfiiiSD_SD_iiiii,"ax",@progbits
	.align	128
        .global         _ZN4vllm25paged_attention_v1_kernelI13__nv_bfloat16S1_Li256ELi32ELi128ELNS_18Fp8KVCacheDataTypeE0ELb1EEEvPT_PKS3_PKT0_S9_ifPKiSB_iPKfiiiSD_SD_iiiii
        .type           _ZN4vllm25paged_attention_v1_kernelI13__nv_bfloat16S1_Li256ELi32ELi128ELNS_18Fp8KVCacheDataTypeE0ELb1EEEvPT_PKS3_PKT0_S9_ifPKiSB_iPKfiiiSD_SD_iiiii,@function
        .size           _ZN4vllm25paged_attention_v1_kernelI13__nv_bfloat16S1_Li256ELi32ELi128ELNS_18Fp8KVCacheDataTypeE0ELb1EEEvPT_PKS3_PKT0_S9_ifPKiSB_iPKfiiiSD_SD_iiiii,(.L_x_28359 - _ZN4vllm25paged_attention_v1_kernelI13__nv_bfloat16S1_Li256ELi32ELi128ELNS_18Fp8KVCacheDataTypeE0ELb1EEEvPT_PKS3_PKT0_S9_ifPKiSB_iPKfiiiSD_SD_iiiii)
        .other          _ZN4vllm25paged_attention_v1_kernelI13__nv_bfloat16S1_Li256ELi32ELi128ELNS_18Fp8KVCacheDataTypeE0ELb1EEEvPT_PKS3_PKT0_S9_ifPKiSB_iPKfiiiSD_SD_iiiii,@"STO_CUDA_ENTRY STV_DEFAULT"
_ZN4vllm25paged_attention_v1_kernelI13__nv_bfloat16S1_Li256ELi32ELi128ELNS_18Fp8KVCacheDataTypeE0ELb1EEEvPT_PKS3_PKT0_S9_ifPKiSB_iPKfiiiSD_SD_iiiii:
.text._ZN4vllm25paged_attention_v1_kernelI13__nv_bfloat16S1_Li256ELi32ELi128ELNS_18Fp8KVCacheDataTypeE0ELb1EEEvPT_PKS3_PKT0_S9_ifPKiSB_iPKfiiiSD_SD_iiiii:
[----:B------:R-:W0:Y:S08]  /*0000*/  LDC R1, c[0x0][0x28] ;  /* 0x00000a00ff017b82 */ /* 0x000e300000000800 */
[----:B------:R-:W1:Y:S01]  /*0010*/  S2UR UR8, SR_CTAID.X ;  /* 0x00000000000879c3 */ /* 0x000e620000002500 */
[----:B------:R-:W-:Y:S01]  /*0020*/  ULDC.64 UR4, c[0x0][0x250] ;  /* 0x0000940000047ab9 */ /* 0x000fe20000000a00 */
[----:B------:R-:W2:Y:S01]  /*0030*/  S2R R9, SR_CTAID.Y ;  /* 0x0000000000097919 */ /* 0x000ea20000002600 */
[----:B------:R-:W-:Y:S01]  /*0040*/  UISETP.NE.U32.AND UP0, UPT, UR4, URZ, UPT ;  /* 0x0000003f0400728c */ /* 0x000fe2000bf05070 */
[----:B0-----:R-:W-:Y:S01]  /*0050*/  VIADD R1, R1, 0xffffff90 ;  /* 0xffffff9001017836 */ /* 0x001fe20000000000 */
[----:B------:R-:W-:Y:S01]  /*0060*/  ULDC.64 UR12, c[0x0][0x208] ;  /* 0x00008200000c7ab9 */ /* 0x000fe20000000a00 */
[----:B------:R-:W-:Y:S01]  /*0070*/  ULDC UR9, c[0x0][0x230] ;  /* 0x00008c0000097ab9 */ /* 0x000fe20000000800 */
[----:B------:R-:W-:Y:S01]  /*0080*/  UISETP.NE.AND.EX UP0, UPT, UR5, URZ, UPT, UP0 ;  /* 0x0000003f0500728c */ /* 0x000fe2000bf05300 */
[----:B------:R-:W2:Y:S01]  /*0090*/  LDC.64 R2, c[0x0][0x240] ;  /* 0x00009000ff027b82 */ /* 0x000ea20000000a00 */
[----:B------:R-:W-:-:S04]  /*00a0*/  IMAD.U32 R0, RZ, RZ, UR9 ;  /* 0x00000009ff007e24 */ /* 0x000fc8000f8e00ff */
[----:B------:R-:W-:Y:S02]  /*00b0*/  PLOP3.LUT P0, PT, PT, PT, UP0, 0x80, 0x0 ;  /* 0x000000000000781c */ /* 0x000fe40003f0f008 */
[----:B------:R-:W-:-:S03]  /*00c0*/  IABS R0, R0 ;  /* 0x0000000000007213 */ /* 0x000fc60000000000 */
[----:B------:R-:W-:Y:S01]  /*00d0*/  @UP0 ULDC.64 UR4, c[0x0][0x250] ;  /* 0x0000940000040ab9 */ /* 0x000fe20000000a00 */
[----:B------:R-:W-:Y:S01]  /*00e0*/  R2UR UR11, R0 ;  /* 0x00000000000b72ca */ /* 0x000fe200000e0000 */
[----:B-1----:R-:W-:-:S06]  /*00f0*/  @UP0 UIMAD.WIDE UR4, UR8, 0x4, UR4 ;  /* 0x00000004080408a5 */ /* 0x002fcc000f8e0204 */
[----:B------:R-:W-:Y:S02]  /*0100*/  IMAD.U32 R4, RZ, RZ, UR4 ;  /* 0x00000004ff047e24 */ /* 0x000fe4000f8e00ff */
[----:B------:R-:W-:Y:S02]  /*0110*/  IMAD.U32 R5, RZ, RZ, UR5 ;  /* 0x00000005ff057e24 */ /* 0x000fe4000f8e00ff */
[----:B--2---:R-:W-:-:S03]  /*0120*/  IMAD.WIDE R2, R9, 0x4, R2 ;  /* 0x0000000409027825 */ /* 0x004fc600078e0202 */
[----:B------:R-:W2:Y:S04]  /*0130*/  @P0 LDG.E.CONSTANT R4, desc[UR12][R4.64] ;  /* 0x0000000c04040981 */ /* 0x000ea8000c1e9900 */
[----:B------:R0:W3:Y:S01]  /*0140*/  LDG.E.CONSTANT R8, desc[UR12][R2.64] ;  /* 0x0000000c02087981 */ /* 0x0000e2000c1e9900 */
[----:B------:R-:W1:Y:S08]  /*0150*/  I2F.RP R0, UR11 ;  /* 0x0000000b00007d06 */ /* 0x000e700008209400 */
[----:B-1----:R-:W1:Y:S01]  /*0160*/  MUFU.RCP R0, R0 ;  /* 0x0000000000007308 */ /* 0x002e620000001000 */
[----:B------:R-:W-:Y:S01]  /*0170*/  ULDC UR10, c[0x0][0xc] ;  /* 0x00000300000a7ab9 */ /* 0x000fe20000000800 */
[----:B------:R-:W0:Y:S01]  /*0180*/  LDC R7, c[0x0][0xc] ;  /* 0x00000300ff077b82 */ /* 0x000e220000000800 */
[----:B-1----:R-:W-:-:S06]  /*0190*/  VIADD R6, R0, 0xffffffe ;  /* 0x0ffffffe00067836 */ /* 0x002fcc0000000000 */
[----:B------:R-:W1:Y:S01]  /*01a0*/  F2I.FTZ.U32.TRUNC.NTZ R6, R6 ;  /* 0x0000000600067305 */ /* 0x000e62000021f000 */
[----:B0-----:R-:W-:Y:S02]  /*01b0*/  IABS R2, R7 ;  /* 0x0000000700027213 */ /* 0x001fe40000000000 */
[----:B-1----:R-:W-:Y:S02]  /*01c0*/  R2UR UR5, R6 ;  /* 0x00000000060572ca */ /* 0x002fe400000e0000 */
[----:B------:R-:W-:Y:S01]  /*01d0*/  R2UR UR7, R2 ;  /* 0x00000000020772ca */ /* 0x000fe200000e0000 */
[----:B------:R-:W-:-:S10]  /*01e0*/  UMOV UR4, URZ ;  /* 0x0000003f00047c82 */ /* 0x000fd40008000000 */
[----:B------:R-:W-:-:S04]  /*01f0*/  UIADD3 UR6, URZ, -UR5, URZ ;  /* 0x800000053f067290 */ /* 0x000fc8000fffe03f */
[----:B------:R-:W-:-:S04]  /*0200*/  UIMAD UR6, UR6, UR11, URZ ;  /* 0x0000000b060672a4 */ /* 0x000fc8000f8e023f */
[----:B------:R-:W-:-:S04]  /*0210*/  UIMAD.WIDE.U32 UR4, UR5, UR6, UR4 ;  /* 0x00000006050472a5 */ /* 0x000fc8000f8e0004 */
[----:B------:R-:W-:-:S04]  /*0220*/  UIMAD.WIDE.U32 UR4, UR5, UR7, URZ ;  /* 0x00000007050472a5 */ /* 0x000fc8000f8e003f */
[----:B------:R-:W-:-:S04]  /*0230*/  UIADD3 UR4, URZ, -UR5, URZ ;  /* 0x800000053f047290 */ /* 0x000fc8000fffe03f */
[----:B------:R-:W-:-:S04]  /*0240*/  UIMAD UR4, UR11, UR4, UR7 ;  /* 0x000000040b0472a4 */ /* 0x000fc8000f8e0207 */
[----:B------:R-:W-:-:S11]  /*0250*/  UISETP.GT.U32.AND UP1, UPT, UR11, UR4, UPT ;  /* 0x000000040b00728c */ /* 0x000fd6000bf24070 */
[----:B------:R-:W-:-:S04]  /*0260*/  @!UP1 UIADD3 UR4, UR4, -UR11, URZ ;  /* 0x8000000b04049290 */ /* 0x000fc8000fffe03f */
[----:B------:R-:W-:Y:S02]  /*0270*/  UISETP.GE.U32.AND UP0, UPT, UR4, UR11, UPT ;  /* 0x0000000b0400728c */ /* 0x000fe4000bf06070 */
[----:B------:R-:W-:Y:S02]  /*0280*/  ULOP3.LUT UR4, UR10, UR9, URZ, 0x3c, !UPT ;  /* 0x000000090a047292 */ /* 0x000fe4000f8e3c3f */
[----:B------:R-:W-:Y:S02]  /*0290*/  @!UP1 UIADD3 UR5, UR5, 0x1, URZ ;  /* 0x0000000105059890 */ /* 0x000fe4000fffe03f */
[----:B------:R-:W-:-:S05]  /*02a0*/  UISETP.GE.AND UP1, UPT, UR4, URZ, UPT ;  /* 0x0000003f0400728c */ /* 0x000fca000bf26270 */
[----:B------:R-:W-:Y:S02]  /*02b0*/  @UP0 UIADD3 UR5, UR5, 0x1, URZ ;  /* 0x0000000105050890 */ /* 0x000fe4000fffe03f */
[----:B------:R-:W-:-:S05]  /*02c0*/  UISETP.NE.AND UP0, UPT, UR9, URZ, UPT ;  /* 0x0000003f0900728c */ /* 0x000fca000bf05270 */
[----:B------:R-:W-:Y:S02]  /*02d0*/  UMOV UR11, UR5 ;  /* 0x00000005000b7c82 */ /* 0x000fe40008000000 */
[----:B------:R-:W-:-:S04]  /*02e0*/  @!UP1 UIADD3 UR11, URZ, -UR11, URZ ;  /* 0x8000000b3f0b9290 */ /* 0x000fc8000fffe03f */
[----:B------:R-:W-:-:S06]  /*02f0*/  @!UP0 ULOP3.LUT UR11, URZ, UR9, URZ, 0x33, !UPT ;  /* 0x000000093f0b8292 */ /* 0x000fcc000f8e333f */
[----:B------:R-:W-:-:S04]  /*0300*/  MOV R3, UR11 ;  /* 0x0000000b00037c02 */ /* 0x000fc80008000f00 */
[----:B------:R-:W-:-:S04]  /*0310*/  IABS R0, R3 ;  /* 0x0000000300007213 */ /* 0x000fc80000000000 */
[----:B------:R-:W-:-:S13]  /*0320*/  R2UR UR14, R0 ;  /* 0x00000000000e72ca */ /* 0x000fda00000e0000 */
[----:B------:R-:W0:Y:S08]  /*0330*/  I2F.RP R0, UR14 ;  /* 0x0000000e00007d06 */ /* 0x000e300008209400 */
[----:B0-----:R-:W0:Y:S01]  /*0340*/  MUFU.RCP R0, R0 ;  /* 0x0000000000007308 */ /* 0x001e220000001000 */
[----:B------:R-:W1:Y:S01]  /*0350*/  S2R R5, SR_CTAID.X ;  /* 0x0000000000057919 */ /* 0x000e620000002500 */
[----:B0-----:R-:W-:-:S06]  /*0360*/  VIADD R2, R0, 0xffffffe ;  /* 0x0ffffffe00027836 */ /* 0x001fcc0000000000 */
[----:B------:R-:W0:Y:S01]  /*0370*/  F2I.FTZ.U32.TRUNC.NTZ R2, R2 ;  /* 0x0000000200027305 */ /* 0x000e22000021f000 */
[----:B------:R-:W-:Y:S02]  /*0380*/  IABS R3, R3 ;  /* 0x0000000300037213 */ /* 0x000fe40000000000 */
[----:B0-----:R-:W-:Y:S02]  /*0390*/  R2UR UR5, R2 ;  /* 0x00000000020572ca */ /* 0x001fe400000e0000 */
[----:B-1----:R-:W-:Y:S01]  /*03a0*/  IABS R5, R5 ;  /* 0x0000000500057213 */ /* 0x002fe20000000000 */
[----:B------:R-:W-:Y:S01]  /*03b0*/  IMAD.MOV R0, RZ, RZ, -R3 ;  /* 0x000000ffff007224 */ /* 0x000fe200078e0a03 */
[----:B------:R-:W-:Y:S02]  /*03c0*/  UMOV UR4, URZ ;  /* 0x0000003f00047c82 */ /* 0x000fe40008000000 */
[----:B------:R-:W-:-:S07]  /*03d0*/  R2UR UR7, R5 ;  /* 0x00000000050772ca */ /* 0x000fce00000e0000 */
[----:B------:R-:W-:-:S04]  /*03e0*/  UIADD3 UR6, URZ, -UR5, URZ ;  /* 0x800000053f067290 */ /* 0x000fc8000fffe03f */
[----:B------:R-:W-:-:S04]  /*03f0*/  UIMAD UR6, UR6, UR14, URZ ;  /* 0x0000000e060672a4 */ /* 0x000fc8000f8e023f */
[----:B------:R-:W-:-:S03]  /*0400*/  UIMAD.WIDE.U32 UR4, UR5, UR6, UR4 ;  /* 0x00000006050472a5 */ /* 0x000fc6000f8e0004 */
[----:B------:R-:W-:Y:S01]  /*0410*/  R2UR UR6, R0 ;  /* 0x00000000000672ca */ /* 0x000fe200000e0000 */
[----:B------:R-:W-:Y:S01]  /*0420*/  UIMAD.WIDE.U32 UR4, UR5, UR7, URZ ;  /* 0x00000007050472a5 */ /* 0x000fe2000f8e003f */
[----:B------:R-:W0:Y:S11]  /*0430*/  S2R R7, SR_TID.X ;  /* 0x0000000000077919 */ /* 0x000e360000002100 */
[----:B------:R-:W-:-:S04]  /*0440*/  UIMAD UR4, UR5, UR6, UR7 ;  /* 0x00000006050472a4 */ /* 0x000fc8000f8e0207 */
[----:B------:R-:W-:-:S11]  /*0450*/  UISETP.GT.U32.AND UP1, UPT, UR14, UR4, UPT ;  /* 0x000000040e00728c */ /* 0x000fd6000bf24070 */
[----:B------:R-:W-:-:S04]  /*0460*/  @!UP1 UIADD3 UR4, UR4, -UR14, URZ ;  /* 0x8000000e04049290 */ /* 0x000fc8000fffe03f */
[----:B------:R-:W-:Y:S02]  /*0470*/  UISETP.GE.U32.AND UP0, UPT, UR4, UR14, UPT ;  /* 0x0000000e0400728c */ /* 0x000fe4000bf06070 */
[----:B------:R-:W-:Y:S02]  /*0480*/  ULOP3.LUT UR4, UR8, UR11, URZ, 0x3c, !UPT ;  /* 0x0000000b08047292 */ /* 0x000fe4000f8e3c3f */
[----:B------:R-:W-:Y:S02]  /*0490*/  @!UP1 UIADD3 UR5, UR5, 0x1, URZ ;  /* 0x0000000105059890 */ /* 0x000fe4000fffe03f */
[----:B------:R-:W-:-:S03]  /*04a0*/  UISETP.GE.AND UP1, UPT, UR4, URZ, UPT ;  /* 0x0000003f0400728c */ /* 0x000fc6000bf26270 */
[----:B------:R-:W-:Y:S02]  /*04b0*/  UMOV UR4, URZ ;  /* 0x0000003f00047c82 */ /* 0x000fe40008000000 */
[----:B------:R-:W-:Y:S02]  /*04c0*/  @UP0 UIADD3 UR5, UR5, 0x1, URZ ;  /* 0x0000000105050890 */ /* 0x000fe4000fffe03f */
[----:B------:R-:W-:Y:S01]  /*04d0*/  UISETP.NE.AND UP0, UPT, UR11, URZ, UPT ;  /* 0x0000003f0b00728c */ /* 0x000fe2000bf05270 */
[----:B0-----:R-:W-:Y:S01]  /*04e0*/  SHF.R.S32.HI R0, RZ, 0x1f, R7 ;  /* 0x0000001fff007819 */ /* 0x001fe20000011407 */
[----:B------:R-:W-:Y:S02]  /*04f0*/  BSSY B0, `(.L_x_17907) ;  /* 0x0000060000007945 */ /* 0x000fe40003800000 */
[----:B------:R-:W-:Y:S01]  /*0500*/  @!UP1 UIADD3 UR5, URZ, -UR5, URZ ;  /* 0x800000053f059290 */ /* 0x000fe2000fffe03f */
[----:B------:R-:W-:Y:S02]  /*0510*/  LEA.HI R0, R0, R7, RZ, 0x5 ;  /* 0x0000000700007211 */ /* 0x000fe400078f28ff */
[----:B--2---:R-:W-:-:S02]  /*0520*/  @P0 R2UR UR4, R4 ;  /* 0x00000000040402ca */ /* 0x004fc400000e0000 */
[----:B------:R-:W-:Y:S02]  /*0530*/  ISETP.GT.AND P0, PT, R7, 0x1f, PT ;  /* 0x0000001f0700780c */ /* 0x000fe40003f04270 */
[----:B------:R-:W-:Y:S01]  /*0540*/  @!UP0 ULOP3.LUT UR5, URZ, UR11, URZ, 0x33, !UPT ;  /* 0x0000000b3f058292 */ /* 0x000fe2000f8e333f */
[----:B---3--:R-:W-:Y:S02]  /*0550*/  R2UR UR18, R8 ;  /* 0x00000000081272ca */ /* 0x008fe400000e0000 */
[----:B------:R-:W-:-:S08]  /*0560*/  SHF.R.S32.HI R109, RZ, 0x5, R0 ;  /* 0x00000005ff6d7819 */ /* 0x000fd00000011400 */
[----:B------:R-:W-:Y:S05]  /*0570*/  @P0 BRA `(.L_x_17908) ;  /* 0x00000004005c0947 */ /* 0x000fea0003800000 */
[----:B------:R-:W0:Y:S01]  /*0580*/  S2R R5, SR_CTAID.X ;  /* 0x0000000000057919 */ /* 0x000e220000002500 */
[C---:B------:R-:W-:Y:S01]  /*0590*/  VIMNMX R0, R7.reuse, -0x60, !PT ;  /* 0xffffffa007007848 */ /* 0x040fe20007fe0100 */
[----:B------:R-:W-:Y:S01]  /*05a0*/  ULDC UR6, c[0x0][0x258] ;  /* 0x0000960000067ab9 */ /* 0x000fe20000000800 */
[----:B------:R-:W-:Y:S02]  /*05b0*/  BSSY B1, `(.L_x_17909) ;  /* 0x0000028000017945 */ /* 0x000fe40003800000 */
[----:B------:R-:W-:-:S04]  /*05c0*/  IADD3 R3, -R7, 0x7f, R0 ;  /* 0x0000007f07037810 */ /* 0x000fc80007ffe100 */
[C---:B------:R-:W-:Y:S02]  /*05d0*/  LEA.HI R0, R3.reuse, 0x1, RZ, 0x19 ;  /* 0x0000000103007811 */ /* 0x040fe400078fc8ff */
[----:B------:R-:W-:Y:S02]  /*05e0*/  ISETP.GE.U32.AND P0, PT, R3, 0x180, PT ;  /* 0x000001800300780c */ /* 0x000fe40003f06070 */
[----:B------:R-:W-:Y:S01]  /*05f0*/  LOP3.LUT P1, R2, R0, 0x3, RZ, 0xc0, !PT ;  /* 0x0000000300027812 */ /* 0x000fe2000782c0ff */
[----:B------:R-:W-:-:S05]  /*0600*/  IMAD R0, R9, UR6, RZ ;  /* 0x0000000609007c24 */ /* 0x000fca000f8e02ff */
[----:B------:R-:W-:Y:S01]  /*0610*/  SHF.R.S32.HI R12, RZ, 0x1f, R0 ;  /* 0x0000001fff0c7819 */ /* 0x000fe20000011400 */
[----:B0-----:R-:W-:-:S05]  /*0620*/  IMAD.SHL.U32 R5, R5, 0x100, RZ ;  /* 0x0000010005057824 */ /* 0x001fca00078e00ff */
[----:B------:R-:W-:Y:S01]  /*0630*/  SHF.R.S32.HI R13, RZ, 0x1f, R5 ;  /* 0x0000001fff0d7819 */ /* 0x000fe20000011405 */
[----:B------:R-:W-:Y:S06]  /*0640*/  @!P1 BRA `(.L_x_17910) ;  /* 0x0000000000789947 */ /* 0x000fec0003800000 */
        /* <DEDUP_REMOVED lines=15> */
.L_x_17911:
        /* <DEDUP_REMOVED lines=15> */
.L_x_17910:
[----:B------:R-:W-:Y:S05]  /*0830*/  BSYNC B1 ;  /* 0x0000000000017941 */ /* 0x000fea0003800000 */
.L_x_17909:
        /* <DEDUP_REMOVED lines=15> */
.L_x_17912:
        /* <DEDUP_REMOVED lines=28> */
.L_x_17908:
[----:B------:R-:W-:Y:S05]  /*0af0*/  BSYNC B0 ;  /* 0x0000000000007941 */ /* 0x000fea0003800000 */
.L_x_17907:
[----:B------:R-:W-:Y:S01]  /*0b00*/  ULDC UR19, c[0x0][0x284] ;  /* 0x0000a10000137ab9 */ /* 0x000fe20000000800 */
[----:B------:R-:W-:Y:S01]  /*0b10*/  UIADD3 UR11, UR18, -0x1, URZ ;  /* 0xffffffff120b7890 */ /* 0x000fe2000fffe03f */
[----:B------:R-:W-:Y:S01]  /*0b20*/  IMAD.U32 R0, RZ, RZ, UR19 ;  /* 0x00000013ff007e24 */ /* 0x000fe2000f8e00ff */
[----:B------:R-:W-:Y:S01]  /*0b30*/  ULDC UR20, c[0x0][0x288] ;  /* 0x0000a20000147ab9 */ /* 0x000fe20000000800 */
[----:B------:R-:W-:Y:S01]  /*0b40*/  UISETP.NE.AND UP0, UPT, UR19, URZ, UPT ;  /* 0x0000003f1300728c */ /* 0x000fe2000bf05270 */
[----:B------:R-:W-:Y:S01]  /*0b50*/  BSSY B0, `(.L_x_17913) ;  /* 0x0000584000007945 */ /* 0x000fe20003800000 */
[----:B------:R-:W-:Y:S01]  /*0b60*/  UISETP.GT.AND UP1, UPT, UR20, -0x1, UPT ;  /* 0xffffffff1400788c */ /* 0x000fe2000bf24270 */
[----:B------:R-:W-:Y:S01]  /*0b70*/  IABS R63, R0 ;  /* 0x00000000003f7213 */ /* 0x000fe20000000000 */
[----:B------:R-:W-:Y:S01]  /*0b80*/  ULDC UR16, c[0x0][0x278] ;  /* 0x00009e0000107ab9 */ /* 0x000fe20000000800 */
[----:B------:R-:W-:Y:S01]  /*0b90*/  MOV R3, UR11 ;  /* 0x0000000b00037c02 */ /* 0x000fe20008000f00 */
[----:B------:R-:W-:Y:S01]  /*0ba0*/  ULOP3.LUT UR11, UR11, UR19, URZ, 0x3c, !UPT ;  /* 0x000000130b0b7292 */ /* 0x000fe2000f8e3c3f */
[----:B------:R-:W0:Y:S01]  /*0bb0*/  I2F.RP R0, R63 ;  /* 0x0000003f00007306 */ /* 0x000e220000209400 */
[C---:B------:R-:W-:Y:S01]  /*0bc0*/  R2UR UR21, R63.reuse ;  /* 0x000000003f1572ca */ /* 0x040fe200000e0000 */
[----:B------:R-:W-:Y:S01]  /*0bd0*/  IMAD.MOV.U32 R107, RZ, RZ, -0x800001 ;  /* 0xff7fffffff6b7424 */ /* 0x000fe200078e00ff */
[----:B------:R-:W-:Y:S01]  /*0be0*/  IABS R3, R3 ;  /* 0x0000000300037213 */ /* 0x000fe20000000000 */
[----:B------:R-:W-:Y:S01]  /*0bf0*/  IMAD.MOV.U32 R54, RZ, RZ, R63 ;  /* 0x000000ffff367224 */ /* 0x000fe200078e003f */
[----:B------:R-:W-:Y:S01]  /*0c00*/  R2UR UR22, R63 ;  /* 0x000000003f1672ca */ /* 0x000fe200000e0000 */
[----:B------:R-:W-:Y:S01]  /*0c10*/  @!UP1 UIMAD UR9, UR9, UR16, UR5 ;  /* 0x00000010090992a4 */ /* 0x000fe2000f8e0205 */
[----:B------:R-:W-:Y:S01]  /*0c20*/  R2UR UR15, R3 ;  /* 0x00000000030f72ca */ /* 0x000fe200000e0000 */
[----:B------:R-:W-:-:S03]  /*0c30*/  @UP1 UIMAD UR8, UR10, UR16, UR8 ;  /* 0x000000100a0812a4 */ /* 0x000fc6000f8e0208 */
[----:B------:R-:W-:Y:S01]  /*0c40*/  ULDC UR16, c[0x0][0x248] ;  /* 0x0000920000107ab9 */ /* 0x000fe20000000800 */
[----:B0-----:R-:W0:Y:S02]  /*0c50*/  MUFU.RCP R0, R0 ;  /* 0x0000000000007308 */ /* 0x001e240000001000 */
[----:B0-----:R-:W-:-:S06]  /*0c60*/  VIADD R2, R0, 0xffffffe ;  /* 0x0ffffffe00027836 */ /* 0x001fcc0000000000 */
[----:B------:R-:W0:Y:S02]  /*0c70*/  F2I.FTZ.U32.TRUNC.NTZ R2, R2 ;  /* 0x0000000200027305 */ /* 0x000e24000021f000 */
[----:B0-----:R-:W-:-:S13]  /*0c80*/  R2UR UR7, R2 ;  /* 0x00000000020772ca */ /* 0x001fda00000e0000 */
[----:B------:R-:W-:-:S04]  /*0c90*/  UIMAD UR6, UR7, UR21, URZ ;  /* 0x00000015070672a4 */ /* 0x000fc8000f8e023f */
[----:B------:R-:W-:-:S03]  /*0ca0*/  UIADD3 UR14, URZ, -UR6, URZ ;  /* 0x800000063f0e7290 */ /* 0x000fc6000fffe03f */
[----:B------:R-:W-:Y:S02]  /*0cb0*/  UMOV UR6, URZ ;  /* 0x0000003f00067c82 */ /* 0x000fe40008000000 */
[----:B------:R-:W-:Y:S02]  /*0cc0*/  UIMAD.WIDE.U32 UR6, UR7, UR14, UR6 ;  /* 0x0000000e070672a5 */ /* 0x000fe4000f8e0006 */
[----:B------:R-:W-:-:S05]  /*0cd0*/  UIADD3 UR14, UR18, 0x1f, URZ ;  /* 0x0000001f120e7890 */ /* 0x000fca000fffe03f */
[----:B------:R-:W-:Y:S02]  /*0ce0*/  UMOV UR17, UR7 ;  /* 0x0000000700117c82 */ /* 0x000fe40008000000 */
[----:B------:R-:W-:-:S04]  /*0cf0*/  UIMAD.WIDE.U32 UR6, UR17, UR15, URZ ;  /* 0x0000000f110672a5 */ /* 0x000fc8000f8e003f */
[----:B------:R-:W-:-:S04]  /*0d00*/  UIADD3 UR6, URZ, -UR7, URZ ;  /* 0x800000073f067290 */ /* 0x000fc8000fffe03f */
[----:B------:R-:W-:Y:S02]  /*0d10*/  UIMAD UR6, UR21, UR6, UR15 ;  /* 0x00000006150672a4 */ /* 0x000fe4000f8e020f */
[----:B------:R-:W-:Y:S02]  /*0d20*/  USHF.R.S32.HI UR15, URZ, 0x1f, UR14 ;  /* 0x0000001f3f0f7899 */ /* 0x000fe4000801140e */
[----:B------:R-:W-:Y:S02]  /*0d30*/  UISETP.GT.U32.AND UP3, UPT, UR22, UR6, UPT ;  /* 0x000000061600728c */ /* 0x000fe4000bf64070 */
[----:B------:R-:W-:-:S04]  /*0d40*/  ULEA.HI UR15, UR15, UR14, URZ, 0x5 ;  /* 0x0000000e0f0f7291 */ /* 0x000fc8000f8f283f */
[----:B------:R-:W-:-:S05]  /*0d50*/  USHF.R.S32.HI UR15, URZ, 0x5, UR15 ;  /* 0x000000053f0f7899 */ /* 0x000fca000801140f */
[----:B------:R-:W-:Y:S01]  /*0d60*/  @!UP3 UIADD3 UR6, UR6, -UR21, URZ ;  /* 0x800000150606b290 */ /* 0x000fe2000fffe03f */
[----:B------:R-:W-:Y:S01]  /*0d70*/  BAR.SYNC.DEFER_BLOCKING 0x0 ;  /* 0x0000000000007b1d */ /* 0x000fe20000010000 */
[----:B------:R-:W-:Y:S01]  /*0d80*/  @!UP3 UIADD3 UR7, UR7, 0x1, URZ ;  /* 0x000000010707b890 */ /* 0x000fe2000fffe03f */
[----:B------:R-:W-:Y:S01]  /*0d90*/  ISETP.GE.AND P0, PT, R109, UR15, PT ;  /* 0x0000000f6d007c0c */ /* 0x000fe2000bf06270 */
[----:B------:R-:W-:Y:S02]  /*0da0*/  UISETP.GE.U32.AND UP2, UPT, UR6, UR22, UPT ;  /* 0x000000160600728c */ /* 0x000fe4000bf46070 */
[----:B------:R-:W-:Y:S02]  /*0db0*/  UISETP.GE.AND UP3, UPT, UR11, URZ, UPT ;  /* 0x0000003f0b00728c */ /* 0x000fe4000bf66270 */
[----:B------:R-:W-:Y:S01]  /*0dc0*/  @!UP1 UIADD3 UR6, URZ, -UR20, URZ ;  /* 0x800000143f069290 */ /* 0x000fe2000fffe03f */
[----:B------:R-:W-:Y:S01]  /*0dd0*/  ULDC UR21, c[0x0][0x25c] ;  /* 0x0000970000157ab9 */ /* 0x000fe20000000800 */
[----:B------:R-:W-:-:S02]  /*0de0*/  ULDC UR22, c[0x0][0x27c] ;  /* 0x00009f0000167ab9 */ /* 0x000fc40000000800 */
[----:B------:R-:W-:Y:S02]  /*0df0*/  @!UP1 UIMAD UR9, UR9, UR6, URZ ;  /* 0x00000006090992a4 */ /* 0x000fe4000f8e023f */
[----:B------:R-:W-:Y:S02]  /*0e00*/  @UP1 UIMAD UR9, UR8, UR20, URZ ;  /* 0x00000014080912a4 */ /* 0x000fe4000f8e023f */
[----:B------:R-:W-:Y:S01]  /*0e10*/  @UP2 UIADD3 UR7, UR7, 0x1, URZ ;  /* 0x0000000107072890 */ /* 0x000fe2000fffe03f */
[----:B------:R-:W-:Y:S01]  /*0e20*/  ULDC UR20, c[0x0][0x234] ;  /* 0x00008d0000147ab9 */ /* 0x000fe20000000800 */
[----:B------:R-:W-:Y:S01]  /*0e30*/  ULDC.64 UR10, c[0x0][0x238] ;  /* 0x00008e00000a7ab9 */ /* 0x000fe20000000a00 */
[----:B------:R-:W-:-:S04]  /*0e40*/  ULDC.64 UR14, c[0x0][0x220] ;  /* 0x00008800000e7ab9 */ /* 0x000fc80000000a00 */
[----:B------:R-:W-:Y:S01]  /*0e50*/  UMOV UR6, UR7 ;  /* 0x0000000700067c82 */ /* 0x000fe20008000000 */
[----:B------:R-:W-:Y:S02]  /*0e60*/  UIADD3 UR7, UR9, 0x1, URZ ;  /* 0x0000000109077890 */ /* 0x000fe4000fffe03f */
[----:B------:R-:W-:Y:S02]  /*0e70*/  @!UP3 UIADD3 UR6, URZ, -UR6, URZ ;  /* 0x800000063f06b290 */ /* 0x000fe4000fffe03f */
[----:B------:R-:W-:-:S03]  /*0e80*/  @!UP0 ULOP3.LUT UR6, URZ, UR19, URZ, 0x33, !UPT ;  /* 0x000000133f068292 */ /* 0x000fc6000f8e333f */
[----:B------:R-:W-:Y:S01]  /*0e90*/  ULDC UR19, c[0x0][0x260] ;  /* 0x0000980000137ab9 */ /* 0x000fe20000000800 */
[----:B------:R-:W-:Y:S08]  /*0ea0*/  @P0 BRA `(.L_x_17914) ;  /* 0x0000005400380947 */ /* 0x000ff00003800000 */
[----:B------:R-:W0:Y:S01]  /*0eb0*/  S2UR UR9, SR_CgaCtaId ;  /* 0x00000000000979c3 */ /* 0x000e220000008800 */
[----:B------:R-:W-:Y:S01]  /*0ec0*/  UMOV UR8, 0x400 ;  /* 0x0000040000087882 */ /* 0x000fe20000000000 */
[----:B------:R-:W-:Y:S01]  /*0ed0*/  IMAD.MOV.U32 R107, RZ, RZ, -0x800001 ;  /* 0xff7fffffff6b7424 */ /* 0x000fe200078e00ff */
        /* <DEDUP_REMOVED lines=8> */
[----:B------:R-:W5:Y:S04]  /*0f60*/  LDS.128 R16, [UR8+0x70] ;  /* 0x00007008ff107984 */ /* 0x000f680008000c00 */
[----:B------:R-:W-:Y:S04]  /*0f70*/  LDS.128 R64, [UR8+0x110] ;  /* 0x00011008ff407984 */ /* 0x000fe80008000c00 */
[----:B------:R-:W5:Y:S01]  /*0f80*/  LDS.128 R60, [UR8+0x120] ;  /* 0x00012008ff3c7984 */ /* 0x000f620008000c00 */
[C---:B0-----:R-:W-:Y:S01]  /*0f90*/  IMAD.U32 R2, R4.reuse, 0x10000, RZ ;  /* 0x0001000004027824 */ /* 0x041fe200078e00ff */
[----:B------:R-:W-:Y:S01]  /*0fa0*/  PRMT R110, R4, 0x7632, R110 ;  /* 0x00007632046e7816 */ /* 0x000fe2000000006e */
[C---:B------:R-:W-:Y:S01]  /*0fb0*/  IMAD.U32 R0, R5.reuse, 0x10000, RZ ;  /* 0x0001000005007824 */ /* 0x040fe200078e00ff */
[----:B------:R-:W-:Y:S01]  /*0fc0*/  PRMT R111, R5, 0x7632, R111 ;  /* 0x00007632056f7816 */ /* 0x000fe2000000006f */
[----:B------:R-:W0:Y:S01]  /*0fd0*/  LDS.128 R56, [UR8+0x130] ;  /* 0x00013008ff387984 */ /* 0x000e220008000c00 */
[----:B-1----:R-:W-:Y:S01]  /*0fe0*/  PRMT R114, R8, 0x7632, R114 ;  /* 0x0000763208727816 */ /* 0x002fe20000000072 */
[----:B------:R-:W-:Y:S01]  /*0ff0*/  IMAD.U32 R110, R110, 0x10000, RZ ;  /* 0x000100006e6e7824 */ /* 0x000fe200078e00ff */
[----:B------:R-:W-:Y:S01]  /*1000*/  PRMT R115, R9, 0x7632, R115 ;  /* 0x0000763209737816 */ /* 0x000fe20000000073 */
[----:B------:R1:W-:Y:S01]  /*1010*/  STL [R1+0x58], R2 ;  /* 0x0000580201007387 */ /* 0x0003e20000100800 */
[----:B--2---:R-:W-:Y:S01]  /*1020*/  PRMT R118, R12, 0x7632, R118 ;  /* 0x000076320c767816 */ /* 0x004fe20000000076 */
        /* <DEDUP_REMOVED lines=8> */
[C---:B-1----:R-:W-:Y:S01]  /*10b0*/  IMAD.U32 R2, R6.reuse, 0x10000, RZ ;  /* 0x0001000006027824 */ /* 0x042fe200078e00ff */
[----:B------:R-:W-:Y:S01]  /*10c0*/  PRMT R117, R11, 0x7632, R117 ;  /* 0x000076320b757816 */ /* 0x000fe20000000075 */
[----:B---3--:R-:W-:Y:S01]  /*10d0*/  IMAD.U32 R53, R35, 0x10000, RZ ;  /* 0x0001000023357824 */ /* 0x008fe200078e00ff */
[----:B------:R-:W-:Y:S01]  /*10e0*/  PRMT R112, R6, 0x7632, R112 ;  /* 0x0000763206707816 */ /* 0x000fe20000000070 */
[----:B------:R-:W-:Y:S01]  /*10f0*/  LDS.128 R72, [UR8+0x150] ;  /* 0x00015008ff487984 */ /* 0x000fe20008000c00 */
[C---:B--2---:R-:W-:Y:S01]  /*1100*/  SHF.L.U32 R0, R7.reuse, 0x10, RZ ;  /* 0x0000001007007819 */ /* 0x044fe200000006ff */
[----:B----4-:R-:W-:Y:S01]  /*1110*/  IMAD.U32 R52, R20, 0x10000, RZ ;  /* 0x0001000014347824 */ /* 0x010fe200078e00ff */
        /* <DEDUP_REMOVED lines=9> */
[----:B------:R-:W3:Y:S01]  /*11b0*/  LDS.128 R4, [UR8+0xa0] ;  /* 0x0000a008ff047984 */ /* 0x000ee20008000c00 */
[----:B------:R-:W-:Y:S01]  /*11c0*/  PRMT R138, R20, 0x7632, R138 ;  /* 0x00007632148a7816 */ /* 0x000fe2000000008a */
[----:B-1----:R-:W-:Y:S01]  /*11d0*/  IMAD.U32 R2, R8, 0x10000, RZ ;  /* 0x0001000008027824 */ /* 0x002fe200078e00ff */
[----:B------:R-:W-:Y:S01]  /*11e0*/  PRMT R139, R21, 0x7632, R139 ;  /* 0x00007632158b7816 */ /* 0x000fe2000000008b */
[----:B-----5:R-:W-:Y:S01]  /*11f0*/  IMAD.U32 R48, R16, 0x10000, RZ ;  /* 0x0001000010307824 */ /* 0x020fe200078e00ff */
        /* <DEDUP_REMOVED lines=8> */
[C---:B------:R-:W-:Y:S01]  /*1280*/  IMAD.U32 R46, R18.reuse, 0x10000, RZ ;  /* 0x00010000122e7824 */ /* 0x040fe200078e00ff */
[----:B------:R-:W-:Y:S01]  /*1290*/  PRMT R143, R17, 0x7632, R143 ;  /* 0x00007632118f7816 */ /* 0x000fe2000000008f */
[----:B------:R-:W4:Y:S01]  /*12a0*/  LDS.128 R20, [UR8+0xc0] ;  /* 0x0000c008ff147984 */ /* 0x000f220008000c00 */
[----:B------:R-:W-:Y:S01]  /*12b0*/  PRMT R144, R18, 0x7632, R144 ;  /* 0x0000763212907816 */ /* 0x000fe20000000090 */
[----:B-1----:R-:W-:Y:S01]  /*12c0*/  IMAD.U32 R2, R10, 0x10000, RZ ;  /* 0x000100000a027824 */ /* 0x002fe200078e00ff */
[C---:B------:R-:W-:Y:S01]  /*12d0*/  PRMT R145, R19.reuse, 0x7632, R145 ;  /* 0x0000763213917816 */ /* 0x040fe20000000091 */
[----:B------:R-:W-:Y:S01]  /*12e0*/  IMAD.U32 R45, R19, 0x10000, RZ ;  /* 0x00010000132d7824 */ /* 0x000fe200078e00ff */
[----:B------:R-:W-:Y:S01]  /*12f0*/  PRMT R135, R33, 0x7632, R135 ;  /* 0x0000763221877816 */ /* 0x000fe20000000087 */
[----:B--2---:R-:W-:Y:S01]  /*1300*/  IMAD.U32 R0, R11, 0x10000, RZ ;  /* 0x000100000b007824 */ /* 0x004fe200078e00ff */
[----:B------:R1:W-:Y:S01]  /*1310*/  STL [R1+0x40], R2 ;  /* 0x0000400201007387 */ /* 0x0003e20000100800 */
[----:B------:R-:W-:Y:S01]  /*1320*/  PRMT R136, R34, 0x7632, R136 ;  /* 0x0000763222887816 */ /* 0x000fe20000000088 */
[----:B------:R-:W-:Y:S01]  /*1330*/  IMAD.U32 R3, R61, 0x10000, RZ ;  /* 0x000100003d037824 */ /* 0x000fe200078e00ff */
[----:B------:R-:W-:Y:S01]  /*1340*/  PRMT R137, R35, 0x7632, R137 ;  /* 0x0000763223897816 */ /* 0x000fe20000000089 */
[----:B------:R2:W-:Y:S01]  /*1350*/  STL [R1+0x3c], R0 ;  /* 0x00003c0001007387 */ /* 0x0005e20000100800 */
[----:B------:R-:W-:Y:S01]  /*1360*/  PRMT R131, R29, 0x7632, R131 ;  /* 0x000076321d837816 */ /* 0x000fe20000000083 */
[----:B0-----:R-:W-:Y:S01]  /*1370*/  IMAD.U32 R55, R56, 0x10000, RZ ;  /* 0x0001000038377824 */ /* 0x001fe200078e00ff */
[----:B------:R-:W-:Y:S01]  /*1380*/  PRMT R132, R30, 0x7632, R132 ;  /* 0x000076321e847816 */ /* 0x000fe20000000084 */
[----:B------:R-:W0:Y:S01]  /*1390*/  LDS.128 R8, [UR8+0x90] ;  /* 0x00009008ff087984 */ /* 0x000e220008000c00 */
[----:B------:R-:W-:Y:S01]  /*13a0*/  PRMT R133, R31, 0x7632, R133 ;  /* 0x000076321f857816 */ /* 0x000fe20000000085 */
[----:B-1----:R-:W-:Y:S01]  /*13b0*/  IMAD.U32 R2, R12, 0x10000, RZ ;  /* 0x000100000c027824 */ /* 0x002fe200078e00ff */
[----:B------:R-:W-:Y:S01]  /*13c0*/  PRMT R130, R28, 0x7632, R130 ;  /* 0x000076321c827816 */ /* 0x000fe20000000082 */
[----:B------:R-:W1:Y:S01]  /*13d0*/  LDS.128 R16, [UR8+0xd0] ;  /* 0x0000d008ff107984 */ /* 0x000e620008000c00 */
[----:B------:R-:W-:Y:S01]  /*13e0*/  PRMT R134, R32, 0x7632, R134 ;  /* 0x0000763220867816 */ /* 0x000fe20000000086 */
[----:B------:R-:W-:Y:S01]  /*13f0*/  IMAD.U32 R85, R70, 0x10000, RZ ;  /* 0x0001000046557824 */ /* 0x000fe200078e00ff */
[----:B--2---:R-:W-:Y:S01]  /*1400*/  SHF.L.U32 R0, R13, 0x10, RZ ;  /* 0x000000100d007819 */ /* 0x004fe200000006ff */
[----:B------:R2:W-:Y:S01]  /*1410*/  STL [R1+0x38], R2 ;  /* 0x0000380201007387 */ /* 0x0005e20000100800 */
[----:B------:R-:W-:Y:S01]  /*1420*/  PRMT R182, R64, 0x7632, R182 ;  /* 0x0000763240b67816 */ /* 0x000fe200000000b6 */
[C---:B---3--:R-:W-:Y:S01]  /*1430*/  IMAD.U32 R36, R4.reuse, 0x10000, RZ ;  /* 0x0001000004247824 */ /* 0x048fe200078e00ff */
[----:B------:R-:W-:Y:S01]  /*1440*/  PRMT R154, R4, 0x7632, R154 ;  /* 0x00007632049a7816 */ /* 0x000fe2000000009a */
[----:B------:R3:W-:Y:S01]  /*1450*/  STL [R1+0x34], R0 ;  /* 0x0000340001007387 */ /* 0x0007e20000100800 */
[C---:B------:R-:W-:Y:S01]  /*1460*/  PRMT R155, R5.reuse, 0x7632, R155 ;  /* 0x00007632059b7816 */ /* 0x040fe2000000009b */
[----:B------:R-:W-:Y:S01]  /*1470*/  IMAD.U32 R35, R5, 0x10000, RZ ;  /* 0x0001000005237824 */ /* 0x000fe200078e00ff */
[----:B------:R-:W-:Y:S01]  /*1480*/  PRMT R156, R6, 0x7632, R156 ;  /* 0x00007632069c7816 */ /* 0x000fe2000000009c */
[----:B------:R-:W5:Y:S01]  /*1490*/  LDS.128 R80, [UR8+0x160] ;  /* 0x00016008ff507984 */ /* 0x000f620008000c00 */
[----:B------:R-:W-:Y:S01]  /*14a0*/  PRMT R157, R7, 0x7632, R157 ;  /* 0x00007632079d7816 */ /* 0x000fe2000000009d */
[----:B--2---:R-:W-:Y:S01]  /*14b0*/  IMAD.U32 R2, R14, 0x10000, RZ ;  /* 0x000100000e027824 */ /* 0x004fe200078e00ff */
[----:B------:R-:W-:Y:S01]  /*14c0*/  PRMT R183, R65, 0x7632, R183 ;  /* 0x0000763241b77816 */ /* 0x000fe200000000b7 */
[----:B------:R-:W-:Y:S01]  /*14d0*/  LDS.128 R76, [UR8+0x170] ;  /* 0x00017008ff4c7984 */ /* 0x000fe20008000c00 */
[----:B------:R-:W-:Y:S01]  /*14e0*/  PRMT R184, R66, 0x7632, R184 ;  /* 0x0000763242b87816 */ /* 0x000fe200000000b8 */
[----:B---3--:R-:W-:Y:S01]  /*14f0*/  IMAD.U32 R0, R15, 0x10000, RZ ;  /* 0x000100000f007824 */ /* 0x008fe200078e00ff */
[----:B------:R-:W-:Y:S01]  /*1500*/  PRMT R185, R67, 0x7632, R185 ;  /* 0x0000763243b97816 */ /* 0x000fe200000000b9 */
[----:B------:R-:W2:Y:S01]  /*1510*/  LDS.128 R12, [UR8+0x80] ;  /* 0x00008008ff0c7984 */ /* 0x000ea20008000c00 */
[----:B----4-:R-:W-:Y:S01]  /*1520*/  PRMT R163, R21, 0x7632, R163 ;  /* 0x0000763215a37816 */ /* 0x010fe200000000a3 */
        /* <DEDUP_REMOVED lines=10> */
[----:B------:R-:W-:Y:S01]  /*15d0*/  IMAD.U32 R89, R74, 0x10000, RZ ;  /* 0x000100004a597824 */ /* 0x000fe200078e00ff */
[----:B------:R-:W-:Y:S01]  /*15e0*/  PRMT R188, R62, 0x7632, R188 ;  /* 0x000076323ebc7816 */ /* 0x000fe200000000bc */
[----:B---3--:R-:W-:Y:S01]  /*15f0*/  IMAD.U32 R2, R24, 0x10000, RZ ;  /* 0x0001000018027824 */ /* 0x008fe200078e00ff */
[----:B------:R-:W-:Y:S01]  /*1600*/  PRMT R189, R63, 0x7632, R189 ;  /* 0x000076323fbd7816 */ /* 0x000fe200000000bd */
[C---:B0-----:R-:W-:Y:S01]  /*1610*/  IMAD.U32 R40, R8.reuse, 0x10000, RZ ;  /* 0x0001000008287824 */ /* 0x041fe200078e00ff */
[----:B------:R-:W-:Y:S01]  /*1620*/  PRMT R150, R8, 0x7632, R150 ;  /* 0x0000763208967816 */ /* 0x000fe20000000096 */
[----:B----4-:R-:W-:Y:S01]  /*1630*/  IMAD.U32 R0, R25, 0x10000, RZ ;  /* 0x0001000019007824 */ /* 0x010fe200078e00ff */
[----:B------:R0:W-:Y:S01]  /*1640*/  STL [R1+0x28], R2 ;  /* 0x0000280201007387 */ /* 0x0001e20000100800 */
[C---:B------:R-:W-:Y:S01]  /*1650*/  PRMT R151, R9.reuse, 0x7632, R151 ;  /* 0x0000763209977816 */ /* 0x040fe20000000097 */
[----:B------:R-:W-:Y:S01]  /*1660*/  IMAD.U32 R39, R9, 0x10000, RZ ;  /* 0x0001000009277824 */ /* 0x000fe200078e00ff */
[C---:B------:R-:W-:Y:S01]  /*1670*/  PRMT R152, R10.reuse, 0x7632, R152 ;  /* 0x000076320a987816 */ /* 0x040fe20000000098 */
[----:B------:R3:W-:Y:S01]  /*1680*/  STL [R1+0x24], R0 ;  /* 0x0000240001007387 */ /* 0x0007e20000100800 */
[----:B------:R-:W-:Y:S01]  /*1690*/  IMAD.U32 R38, R10, 0x10000, RZ ;  /* 0x000100000a267824 */ /* 0x000fe200078e00ff */
[C---:B------:R-:W-:Y:S01]  /*16a0*/  PRMT R153, R11.reuse, 0x7632, R153 ;  /* 0x000076320b997816 */ /* 0x040fe20000000099 */
[----:B------:R-:W-:Y:S01]  /*16b0*/  IMAD.U32 R112, R112, 0x10000, RZ ;  /* 0x0001000070707824 */ /* 0x000fe200078e00ff */
[----:B------:R-:W-:Y:S01]  /*16c0*/  SHF.L.U32 R37, R11, 0x10, RZ ;  /* 0x000000100b257819 */ /* 0x000fe200000006ff */
[----:B------:R-:W-:Y:S01]  /*16d0*/  IMAD.U32 R113, R113, 0x10000, RZ ;  /* 0x0001000071717824 */ /* 0x000fe200078e00ff */
[----:B------:R-:W4:Y:S01]  /*16e0*/  LDS.128 R8, [UR8+0xf0] ;  /* 0x0000f008ff087984 */ /* 0x000f220008000c00 */
[----:B0-----:R-:W-:Y:S01]  /*16f0*/  IMAD.U32 R2, R26, 0x10000, RZ ;  /* 0x000100001a027824 */ /* 0x001fe200078e00ff */
[----:B-1----:R-:W-:Y:S01]  /*1700*/  PRMT R167, R17, 0x7632, R167 ;  /* 0x0000763211a77816 */ /* 0x002fe200000000a7 */
[----:B-----5:R-:W-:Y:S01]  /*1710*/  IMAD.U32 R91, R80, 0x10000, RZ ;  /* 0x00010000505b7824 */ /* 0x020fe200078e00ff */
[----:B---3--:R-:W-:Y:S01]  /*1720*/  SHF.L.U32 R0, R27, 0x10, RZ ;  /* 0x000000101b007819 */ /* 0x008fe200000006ff */
[----:B------:R-:W-:Y:S01]  /*1730*/  IMAD.U32 R92, R81, 0x10000, RZ ;  /* 0x00010000515c7824 */ /* 0x000fe200078e00ff */
[----:B------:R0:W-:Y:S01]  /*1740*/  STL [R1+0x20], R2 ;  /* 0x0000200201007387 */ /* 0x0001e20000100800 */
[----:B------:R-:W-:Y:S01]  /*1750*/  PRMT R168, R18, 0x7632, R168 ;  /* 0x0000763212a87816 */ /* 0x000fe200000000a8 */
[----:B------:R-:W-:Y:S01]  /*1760*/  IMAD.U32 R93, R82, 0x10000, RZ ;  /* 0x00010000525d7824 */ /* 0x000fe200078e00ff */
[----:B------:R-:W-:Y:S01]  /*1770*/  PRMT R169, R19, 0x7632, R169 ;  /* 0x0000763213a97816 */ /* 0x000fe200000000a9 */
[----:B------:R1:W-:Y:S01]  /*1780*/  STL [R1+0x1c], R0 ;  /* 0x00001c0001007387 */ /* 0x0003e20000100800 */
[C---:B--2---:R-:W-:Y:S01]  /*1790*/  PRMT R146, R12.reuse, 0x7632, R146 ;  /* 0x000076320c927816 */ /* 0x044fe20000000092 */
[----:B------:R-:W-:Y:S01]  /*17a0*/  IMAD.U32 R44, R12, 0x10000, RZ ;  /* 0x000100000c2c7824 */ /* 0x000fe200078e00ff */
[C---:B------:R-:W-:Y:S01]  /*17b0*/  PRMT R147, R13.reuse, 0x7632, R147 ;  /* 0x000076320d937816 */ /* 0x040fe20000000093 */
[----:B------:R-:W2:Y:S01]  /*17c0*/  LDS.128 R24, [UR8+0xb0] ;  /* 0x0000b008ff187984 */ /* 0x000ea20008000c00 */
[----:B------:R-:W-:Y:S01]  /*17d0*/  SHF.L.U32 R43, R13, 0x10, RZ ;  /* 0x000000100d2b7819 */ /* 0x000fe200000006ff */
[----:B0-----:R-:W-:Y:S01]  /*17e0*/  IMAD.U32 R2, R28, 0x10000, RZ ;  /* 0x000100001c027824 */ /* 0x001fe200078e00ff */
[C---:B------:R-:W-:Y:S01]  /*17f0*/  PRMT R148, R14.reuse, 0x7632, R148 ;  /* 0x000076320e947816 */ /* 0x040fe20000000094 */
[----:B------:R-:W-:Y:S01]  /*1800*/  IMAD.U32 R42, R14, 0x10000, RZ ;  /* 0x000100000e2a7824 */ /* 0x000fe200078e00ff */
[----:B------:R-:W-:Y:S01]  /*1810*/  PRMT R149, R15, 0x7632, R149 ;  /* 0x000076320f957816 */ /* 0x000fe20000000095 */
[----:B-1----:R-:W-:Y:S01]  /*1820*/  IMAD.U32 R0, R29, 0x10000, RZ ;  /* 0x000100001d007824 */ /* 0x002fe200078e00ff */
[----:B------:R0:W-:Y:S01]  /*1830*/  STL [R1+0x18], R2 ;  /* 0x0000180201007387 */ /* 0x0001e20000100800 */
[----:B------:R-:W-:Y:S01]  /*1840*/  IMAD.U32 R41, R15, 0x10000, RZ ;  /* 0x000100000f297824 */ /* 0x000fe200078e00ff */
[----:B------:R-:W-:Y:S01]  /*1850*/  PRMT R166, R16, 0x7632, R166 ;  /* 0x0000763210a67816 */ /* 0x000fe200000000a6 */
[----:B------:R-:W-:Y:S01]  /*1860*/  IMAD.U32 R28, R20, 0x10000, RZ ;  /* 0x00010000141c7824 */ /* 0x000fe200078e00ff */
[----:B------:R1:W-:Y:S01]  /*1870*/  STL [R1+0x14], R0 ;  /* 0x0000140001007387 */ /* 0x0003e20000100800 */
[----:B------:R-:W-:Y:S01]  /*1880*/  PRMT R190, R56, 0x7632, R190 ;  /* 0x0000763238be7816 */ /* 0x000fe200000000be */
[C---:B------:R-:W-:Y:S01]  /*1890*/  IMAD.U32 R56, R57.reuse, 0x10000, RZ ;  /* 0x0001000039387824 */ /* 0x040fe200078e00ff */
[----:B------:R-:W-:Y:S01]  /*18a0*/  PRMT R191, R57, 0x7632, R191 ;  /* 0x0000763239bf7816 */ /* 0x000fe200000000bf */
[----:B------:R-:W3:Y:S01]  /*18b0*/  LDS.128 R12, [UR8+0xe0] ;  /* 0x0000e008ff0c7984 */ /* 0x000ee20008000c00 */
[----:B------:R-:W-:Y:S01]  /*18c0*/  PRMT R194, R68, 0x7632, R194 ;  /* 0x0000763244c27816 */ /* 0x000fe200000000c2 */
[----:B0-----:R-:W-:Y:S01]  /*18d0*/  IMAD.U32 R2, R30, 0x10000, RZ ;  /* 0x000100001e027824 */ /* 0x001fe200078e00ff */
[C---:B------:R-:W-:Y:S01]  /*18e0*/  PRMT R195, R69.reuse, 0x7632, R195 ;  /* 0x0000763245c37816 */ /* 0x040fe200000000c3 */
[----:B------:R-:W-:Y:S01]  /*18f0*/  IMAD.U32 R57, R68, 0x10000, RZ ;  /* 0x0001000044397824 */ /* 0x000fe200078e00ff */
[----:B------:R-:W-:Y:S01]  /*1900*/  SHF.L.U32 R84, R69, 0x10, RZ ;  /* 0x0000001045547819 */ /* 0x000fe200000006ff */
[----:B-1----:R-:W-:Y:S01]  /*1910*/  IMAD.U32 R0, R31, 0x10000, RZ ;  /* 0x000100001f007824 */ /* 0x002fe200078e00ff */
[----:B------:R0:W-:Y:S01]  /*1920*/  STL [R1+0x10], R2 ;  /* 0x0000100201007387 */ /* 0x0001e20000100800 */
[----:B------:R-:W-:Y:S01]  /*1930*/  PRMT R196, R70, 0x7632, R196 ;  /* 0x0000763246c47816 */ /* 0x000fe200000000c4 */
[----:B------:R-:W-:Y:S01]  /*1940*/  IMAD.U32 R94, R83, 0x10000, RZ ;  /* 0x00010000535e7824 */ /* 0x000fe200078e00ff */
[----:B------:R-:W-:Y:S01]  /*1950*/  PRMT R197, R71, 0x7632, R197 ;  /* 0x0000763247c57816 */ /* 0x000fe200000000c5 */
[----:B------:R1:W-:Y:S01]  /*1960*/  STL [R1+0xc], R0 ;  /* 0x00000c0001007387 */ /* 0x0003e20000100800 */
[----:B----4-:R-:W-:Y:S01]  /*1970*/  PRMT R175, R9, 0x7632, R175 ;  /* 0x0000763209af7816 */ /* 0x010fe200000000af */
[----:B------:R-:W-:Y:S01]  /*1980*/  IMAD.U32 R95, R76, 0x10000, RZ ;  /* 0x000100004c5f7824 */ /* 0x000fe200078e00ff */
[----:B------:R-:W-:Y:S01]  /*1990*/  PRMT R176, R10, 0x7632, R176 ;  /* 0x000076320ab07816 */ /* 0x000fe200000000b0 */
[----:B------:R-:W-:Y:S01]  /*19a0*/  IMAD.U32 R97, R78, 0x10000, RZ ;  /* 0x000100004e617824 */ /* 0x000fe200078e00ff */
[----:B------:R-:W-:Y:S01]  /*19b0*/  PRMT R177, R11, 0x7632, R177 ;  /* 0x000076320bb17816 */ /* 0x000fe200000000b1 */
[----:B------:R-:W-:Y:S01]  /*19c0*/  IMAD.U32 R98, R79, 0x10000, RZ ;  /* 0x000100004f627824 */ /* 0x000fe200078e00ff */
[----:B0-----:R-:W-:Y:S01]  /*19d0*/  SHF.L.U32 R2, R33, 0x10, RZ ;  /* 0x0000001021027819 */ /* 0x001fe200000006ff */
[----:B------:R-:W-:Y:S01]  /*19e0*/  IMAD.U32 R33, R7, 0x10000, RZ ;  /* 0x0001000007217824 */ /* 0x000fe200078e00ff */
[----:B------:R-:W-:Y:S01]  /*19f0*/  PRMT R174, R8, 0x7632, R174 ;  /* 0x0000763208ae7816 */ /* 0x000fe200000000ae */
[----:B-1----:R-:W-:Y:S01]  /*1a00*/  IMAD.U32 R0, R32, 0x10000, RZ ;  /* 0x0001000020007824 */ /* 0x002fe200078e00ff */
[----:B------:R-:W-:Y:S01]  /*1a10*/  PRMT R198, R72, 0x7632, R198 ;  /* 0x0000763248c67816 */ /* 0x000fe200000000c6 */
[----:B------:R-:W-:Y:S01]  /*1a20*/  LDS.128 R68, [UR8+0x1a0] ;  /* 0x0001a008ff447984 */ /* 0x000fe20008000c00 */
[----:B------:R-:W-:Y:S01]  /*1a30*/  PRMT R199, R73, 0x7632, R199 ;  /* 0x0000763249c77816 */ /* 0x000fe200000000c7 */
[C---:B--2---:R-:W-:Y:S01]  /*1a40*/  IMAD.U32 R30, R26.reuse, 0x10000, RZ ;  /* 0x000100001a1e7824 */ /* 0x044fe200078e00ff */
[C---:B------:R-:W-:Y:S01]  /*1a50*/  PRMT R159, R25.reuse, 0x7632, R159 ;  /* 0x00007632199f7816 */ /* 0x040fe2000000009f */
[----:B------:R0:W-:Y:S01]  /*1a60*/  STL [R1+0x8], R0 ;  /* 0x0000080001007387 */ /* 0x0001e20000100800 */
[----:B------:R-:W-:Y:S01]  /*1a70*/  SHF.L.U32 R31, R25, 0x10, RZ ;  /* 0x00000010191f7819 */ /* 0x000fe200000006ff */
[C---:B------:R-:W-:Y:S01]  /*1a80*/  IMAD.U32 R29, R27.reuse, 0x10000, RZ ;  /* 0x000100001b1d7824 */ /* 0x040fe200078e00ff */
[----:B------:R-:W-:Y:S01]  /*1a90*/  PRMT R160, R26, 0x7632, R160 ;  /* 0x000076321aa07816 */ /* 0x000fe200000000a0 */
[----:B------:R-:W-:Y:S01]  /*1aa0*/  IMAD.U32 R26, R22, 0x10000, RZ ;  /* 0x00010000161a7824 */ /* 0x000fe200078e00ff */
[----:B------:R-:W-:Y:S01]  /*1ab0*/  PRMT R161, R27, 0x7632, R161 ;  /* 0x000076321ba17816 */ /* 0x000fe200000000a1 */
[----:B------:R-:W-:Y:S01]  /*1ac0*/  IMAD.U32 R27, R21, 0x10000, RZ ;  /* 0x00010000151b7824 */ /* 0x000fe200078e00ff */
[----:B------:R-:W-:Y:S01]  /*1ad0*/  SHF.L.U32 R25, R23, 0x10, RZ ;  /* 0x0000001017197819 */ /* 0x000fe200000006ff */
[----:B------:R-:W-:Y:S01]  /*1ae0*/  IMAD.U32 R23, R17, 0x10000, RZ ;  /* 0x0001000011177824 */ /* 0x000fe200078e00ff */
[----:B------:R-:W-:Y:S01]  /*1af0*/  PRMT R158, R24, 0x7632, R158 ;  /* 0x00007632189e7816 */ /* 0x000fe2000000009e */
[----:B0-----:R-:W-:Y:S01]  /*1b00*/  IMAD.U32 R0, R34, 0x10000, RZ ;  /* 0x0001000022007824 */ /* 0x001fe200078e00ff */
[----:B------:R0:W-:Y:S01]  /*1b10*/  STL [R1+0x4], R2 ;  /* 0x0000040201007387 */ /* 0x0001e20000100800 */
[----:B------:R-:W-:Y:S01]  /*1b20*/  IMAD.U32 R34, R6, 0x10000, RZ ;  /* 0x0001000006227824 */ /* 0x000fe200078e00ff */
[----:B---3--:R-:W-:Y:S01]  /*1b30*/  PRMT R171, R13, 0x7632, R171 ;  /* 0x000076320dab7816 */ /* 0x008fe200000000ab */
[----:B------:R-:W-:Y:S01]  /*1b40*/  IMAD.U32 R22, R18, 0x10000, RZ ;  /* 0x0001000012167824 */ /* 0x000fe200078e00ff */
[----:B------:R-:W1:Y:S01]  /*1b50*/  LDS.128 R4, [UR8+0x100] ;  /* 0x00010008ff047984 */ /* 0x000e620008000c00 */
[----:B------:R-:W-:Y:S01]  /*1b60*/  IMAD.U32 R21, R19, 0x10000, RZ ;  /* 0x0001000013157824 */ /* 0x000fe200078e00ff */
[----:B------:R-:W-:Y:S01]  /*1b70*/  SHF.L.U32 R19, R13, 0x10, RZ ;  /* 0x000000100d137819 */ /* 0x000fe200000006ff */
[----:B------:R-:W-:Y:S01]  /*1b80*/  IMAD.U32 R32, R24, 0x10000, RZ ;  /* 0x0001000018207824 */ /* 0x000fe200078e00ff */
[C---:B------:R-:W-:Y:S01]  /*1b90*/  PRMT R172, R14.reuse, 0x7632, R172 ;  /* 0x000076320eac7816 */ /* 0x040fe200000000ac */
[----:B------:R-:W-:Y:S01]  /*1ba0*/  IMAD.U32 R18, R14, 0x10000, RZ ;  /* 0x000100000e127824 */ /* 0x000fe200078e00ff */
[C---:B------:R-:W-:Y:S01]  /*1bb0*/  PRMT R173, R15.reuse, 0x7632, R173 ;  /* 0x000076320fad7816 */ /* 0x040fe200000000ad */
[----:B------:R-:W-:Y:S01]  /*1bc0*/  IMAD.U32 R17, R15, 0x10000, RZ ;  /* 0x000100000f117824 */ /* 0x000fe200078e00ff */
[----:B------:R-:W-:Y:S01]  /*1bd0*/  PRMT R170, R12, 0x7632, R170 ;  /* 0x000076320caa7816 */ /* 0x000fe200000000aa */
[----:B------:R-:W-:Y:S01]  /*1be0*/  IMAD.U32 R24, R16, 0x10000, RZ ;  /* 0x0001000010187824 */ /* 0x000fe200078e00ff */
[----:B------:R-:W-:Y:S01]  /*1bf0*/  SHF.L.U32 R13, R11, 0x10, RZ ;  /* 0x000000100b0d7819 */ /* 0x000fe200000006ff */
[----:B------:R-:W-:Y:S01]  /*1c00*/  IMAD.U32 R20, R12, 0x10000, RZ ;  /* 0x000100000c147824 */ /* 0x000fe200078e00ff */
[----:B------:R2:W-:Y:S01]  /*1c10*/  STL [R1], R0 ;  /* 0x0000000001007387 */ /* 0x0005e20000100800 */
        /* <DEDUP_REMOVED lines=8> */
[----:B0-----:R-:W-:Y:S01]  /*1ca0*/  IMAD.U32 R2, R62, 0x10000, RZ ;  /* 0x000100003e027824 */ /* 0x001fe200078e00ff */
[----:B--2---:R-:W-:Y:S01]  /*1cb0*/  SHF.L.U32 R0, R63, 0x10, RZ ;  /* 0x000000103f007819 */ /* 0x004fe200000006ff */
[----:B------:R-:W0:Y:S01]  /*1cc0*/  LDS.128 R72, [UR8+0x1b0] ;  /* 0x0001b008ff487984 */ /* 0x000e220008000c00 */
[----:B------:R-:W-:Y:S01]  /*1cd0*/  PRMT R203, R81, 0x7632, R203 ;  /* 0x0000763251cb7816 */ /* 0x000fe200000000cb */
[----:B------:R-:W-:Y:S01]  /*1ce0*/  IMAD.U32 R116, R116, 0x10000, RZ ;  /* 0x0001000074747824 */ /* 0x000fe200078e00ff */
[----:B------:R-:W-:Y:S01]  /*1cf0*/  PRMT R204, R82, 0x7632, R204 ;  /* 0x0000763252cc7816 */ /* 0x000fe200000000cc */
[----:B------:R-:W-:Y:S01]  /*1d00*/  IMAD.U32 R118, R118, 0x10000, RZ ;  /* 0x0001000076767824 */ /* 0x000fe200078e00ff */
[----:B------:R-:W-:Y:S01]  /*1d10*/  PRMT R205, R83, 0x7632, R205 ;  /* 0x0000763253cd7816 */ /* 0x000fe200000000cd */
[----:B------:R-:W-:Y:S01]  /*1d20*/  IMAD.U32 R119, R119, 0x10000, RZ ;  /* 0x0001000077777824 */ /* 0x000fe200078e00ff */
[----:B------:R-:W-:Y:S01]  /*1d30*/  PRMT R206, R76, 0x7632, R206 ;  /* 0x000076324cce7816 */ /* 0x000fe200000000ce */
[----:B------:R-:W2:Y:S01]  /*1d40*/  LDS.128 R80, [UR8+0x1c0] ;  /* 0x0001c008ff507984 */ /* 0x000ea20008000c00 */
        /* <DEDUP_REMOVED lines=8> */
[C---:B-1----:R-:W-:Y:S01]  /*1dd0*/  PRMT R178, R4.reuse, 0x7632, R178 ;  /* 0x0000763204b27816 */ /* 0x042fe200000000b2 */
        /* <DEDUP_REMOVED lines=9> */
[----:B------:R-:W1:Y:S01]  /*1e70*/  LDS.128 R76, [UR8+0x1d0] ;  /* 0x0001d008ff4c7984 */ /* 0x000e620008000c00 */
[----:B------:R-:W-:Y:S01]  /*1e80*/  IMAD.U32 R5, R67, 0x10000, RZ ;  /* 0x0001000043057824 */ /* 0x000fe200078e00ff */
[----:B------:R-:W-:Y:S01]  /*1e90*/  PRMT R192, R58, 0x7632, R192 ;  /* 0x000076323ac07816 */ /* 0x000fe200000000c0 */
[----:B------:R-:W-:Y:S01]  /*1ea0*/  IMAD.U32 R4, R60, 0x10000, RZ ;  /* 0x000100003c047824 */ /* 0x000fe200078e00ff */
[----:B------:R-:W3:Y:S01]  /*1eb0*/  LDS.128 R64, [UR8+0x180] ;  /* 0x00018008ff407984 */ /* 0x000ee20008000c00 */
[----:B------:R-:W-:Y:S01]  /*1ec0*/  PRMT R218, R68, 0x7632, R218 ;  /* 0x0000763244da7816 */ /* 0x000fe200000000da */
[----:B------:R-:W-:Y:S01]  /*1ed0*/  IMAD.U32 R58, R58, 0x10000, RZ ;  /* 0x000100003a3a7824 */ /* 0x000fe200078e00ff */
[----:B------:R-:W-:Y:S01]  /*1ee0*/  PRMT R219, R69, 0x7632, R219 ;  /* 0x0000763245db7816 */ /* 0x000fe200000000db */
[----:B------:R-:W4:Y:S01]  /*1ef0*/  LDS.128 R60, [UR8+0x190] ;  /* 0x00019008ff3c7984 */ /* 0x000f220008000c00 */
[----:B------:R-:W-:Y:S01]  /*1f00*/  PRMT R220, R70, 0x7632, R220 ;  /* 0x0000763246dc7816 */ /* 0x000fe200000000dc */
[----:B------:R-:W-:Y:S01]  /*1f10*/  IMAD.U32 R68, R68, 0x10000, RZ ;  /* 0x0001000044447824 */ /* 0x000fe200078e00ff */
[C---:B------:R-:W-:Y:S01]  /*1f20*/  PRMT R221, R71.reuse, 0x7632, R221 ;  /* 0x0000763247dd7816 */ /* 0x040fe200000000dd */
[----:B------:R-:W-:Y:S01]  /*1f30*/  IMAD.U32 R70, R70, 0x10000, RZ ;  /* 0x0001000046467824 */ /* 0x000fe200078e00ff */
[----:B0-----:R-:W-:Y:S01]  /*1f40*/  PRMT R222, R72, 0x7632, R222 ;  /* 0x0000763248de7816 */ /* 0x001fe200000000de */
[----:B------:R-:W-:Y:S01]  /*1f50*/  IMAD.U32 R71, R71, 0x10000, RZ ;  /* 0x0001000047477824 */ /* 0x000fe200078e00ff */
[----:B------:R-:W-:Y:S01]  /*1f60*/  PRMT R224, R74, 0x7632, R224 ;  /* 0x000076324ae07816 */ /* 0x000fe200000000e0 */
[----:B------:R-:W-:Y:S01]  /*1f70*/  IMAD.U32 R72, R72, 0x10000, RZ ;  /* 0x0001000048487824 */ /* 0x000fe200078e00ff */
[----:B------:R-:W-:Y:S01]  /*1f80*/  PRMT R225, R75, 0x7632, R225 ;  /* 0x000076324be17816 */ /* 0x000fe200000000e1 */
        /* <DEDUP_REMOVED lines=23> */
[C---:B-1----:R-:W-:Y:S01]  /*2100*/  PRMT R230, R76.reuse, 0x7632, R230 ;  /* 0x000076324ce67816 */ /* 0x042fe200000000e6 */
[----:B------:R-:W-:Y:S01]  /*2110*/  IMAD.U32 R76, R76, 0x10000, RZ ;  /* 0x000100004c4c7824 */ /* 0x000fe200078e00ff */
[----:B------:R-:W-:Y:S01]  /*2120*/  PRMT R231, R77, 0x7632, R231 ;  /* 0x000076324de77816 */ /* 0x000fe200000000e7 */
[C---:B---3--:R-:W-:Y:S01]  /*2130*/  IMAD.U32 R99, R64.reuse, 0x10000, RZ ;  /* 0x0001000040637824 */ /* 0x048fe200078e00ff */
        /* <DEDUP_REMOVED lines=8> */
[----:B------:R-:W-:Y:S01]  /*21c0*/  SHF.L.U32 R102, R67, 0x10, RZ ;  /* 0x0000001043667819 */ /* 0x000fe200000006ff */
[----:B------:R-:W-:Y:S01]  /*21d0*/  IMAD.U32 R105, R62, 0x10000, RZ ;  /* 0x000100003e697824 */ /* 0x000fe200078e00ff */
[----:B------:R-:W-:Y:S01]  /*21e0*/  PRMT R214, R60, 0x7632, R214 ;  /* 0x000076323cd67816 */ /* 0x000fe200000000d6 */
[----:B------:R-:W-:Y:S01]  /*21f0*/  IMAD.U32 R106, R63, 0x10000, RZ ;  /* 0x000100003f6a7824 */ /* 0x000fe200078e00ff */
[----:B------:R-:W-:Y:S01]  /*2200*/  PRMT R215, R61, 0x7632, R215 ;  /* 0x000076323dd77816 */ /* 0x000fe200000000d7 */
[----:B------:R-:W0:Y:S01]  /*2210*/  LDS.128 R64, [UR8+0x1e0] ;  /* 0x0001e008ff407984 */ /* 0x000e220008000c00 */
[----:B------:R-:W-:Y:S01]  /*2220*/  PRMT R216, R62, 0x7632, R216 ;  /* 0x000076323ed87816 */ /* 0x000fe200000000d8 */
[----:B------:R-:W-:Y:S01]  /*2230*/  IMAD.U32 R135, R135, 0x10000, RZ ;  /* 0x0001000087877824 */ /* 0x000fe200078e00ff */
[----:B------:R-:W-:Y:S01]  /*2240*/  PRMT R217, R63, 0x7632, R217 ;  /* 0x000076323fd97816 */ /* 0x000fe200000000d9 */
[----:B------:R-:W-:Y:S01]  /*2250*/  IMAD.U32 R136, R136, 0x10000, RZ ;  /* 0x0001000088887824 */ /* 0x000fe200078e00ff */
[----:B------:R-:W1:Y:S01]  /*2260*/  LDS.128 R60, [UR8+0x1f0] ;  /* 0x0001f008ff3c7984 */ /* 0x000e620008000c00 */
        /* <DEDUP_REMOVED lines=38> */
[----:B------:R-:W-:Y:S01]  /*24d0*/  PRMT R237, R67, 0x7632, R237 ;  /* 0x0000763243ed7816 */ /* 0x000fe200000000ed */
[----:B-1----:R-:W-:Y:S01]  /*24e0*/  IMAD.U32 R108, R63, 0x10000, RZ ;  /* 0x000100003f6c7824 */ /* 0x002fe200078e00ff */
        /* <DEDUP_REMOVED lines=87> */
.L_x_17918:
[----:B0-----:R-:W0:Y:S01]  /*2a60*/  LDC R242, c[0x0][0x284] ;  /* 0x0000a100fff27b82 */ /* 0x001e220000000800 */
[----:B-----5:R-:W-:Y:S01]  /*2a70*/  IMAD.SHL.U32 R63, R109, 0x20, RZ ;  /* 0x000000206d3f7824 */ /* 0x020fe200078e00ff */
[----:B------:R-:W-:Y:S01]  /*2a80*/  UIADD3 UR8, UR6, -UR22, URZ ;  /* 0x8000001606087290 */ /* 0x000fe2000fffe03f */
[----:B------:R-:W-:Y:S03]  /*2a90*/  BSSY B1, `(.L_x_17915) ;  /* 0x0000388000017945 */ /* 0x000fe60003800000 */
[----:B------:R-:W-:Y:S02]  /*2aa0*/  IABS R124, R63 ;  /* 0x0000003f007c7213 */ /* 0x000fe40000000000 */
[----:B-1----:R-:W1:Y:S03]  /*2ab0*/  LDC R243, c[0x0][0x280] ;  /* 0x0000a000fff37b82 */ /* 0x002e660000000800 */
[----:B------:R-:W-:-:S04]  /*2ac0*/  IMAD.HI.U32 R127, R124, UR17, RZ ;  /* 0x000000117c7f7c27 */ /* 0x000fc8000f8e00ff */
[----:B------:R-:W-:Y:S01]  /*2ad0*/  IMAD.MOV R125, RZ, RZ, -R127 ;  /* 0x000000ffff7d7224 */ /* 0x000fe200078e0a7f */
[----:B0-----:R-:W-:-:S04]  /*2ae0*/  LOP3.LUT R63, R63, R242, RZ, 0x3c, !PT ;  /* 0x000000f23f3f7212 */ /* 0x001fc800078e3cff */
[----:B------:R-:W-:Y:S02]  /*2af0*/  ISETP.GE.AND P2, PT, R63, RZ, PT ;  /* 0x000000ff3f00720c */ /* 0x000fe40003f46270 */
[----:B------:R-:W-:Y:S02]  /*2b00*/  IABS R63, R242 ;  /* 0x000000f2003f7213 */ /* 0x000fe40000000000 */
[----:B-1----:R-:W-:-:S03]  /*2b10*/  IABS R126, R243 ;  /* 0x000000f3007e7213 */ /* 0x002fc60000000000 */
[----:B------:R-:W-:-:S05]  /*2b20*/  IMAD R124, R63, R125, R124 ;  /* 0x0000007d3f7c7224 */ /* 0x000fca00078e027c */
[----:B------:R-:W-:-:S13]  /*2b30*/  ISETP.GT.U32.AND P1, PT, R54, R124, PT ;  /* 0x0000007c3600720c */ /* 0x000fda0003f24070 */
[----:B------:R-:W-:Y:S02]  /*2b40*/  @!P1 IMAD.IADD R124, R124, 0x1, -R63 ;  /* 0x000000017c7c9824 */ /* 0x000fe400078e0a3f */
[----:B------:R-:W-:Y:S01]  /*2b50*/  @!P1 VIADD R127, R127, 0x1 ;  /* 0x000000017f7f9836 */ /* 0x000fe20000000000 */
[----:B------:R-:W-:Y:S02]  /*2b60*/  ISETP.NE.AND P1, PT, R242, RZ, PT ;  /* 0x000000fff200720c */ /* 0x000fe40003f25270 */
[----:B------:R-:W-:Y:S02]  /*2b70*/  ISETP.GE.U32.AND P0, PT, R124, R54, PT ;  /* 0x000000367c00720c */ /* 0x000fe40003f06070 */
[----:B------:R-:W0:Y:S11]  /*2b80*/  I2F.RP R124, R126 ;  /* 0x0000007e007c7306 */ /* 0x000e360000209400 */
[----:B------:R-:W-:Y:S01]  /*2b90*/  @P0 IADD3 R127, R127, 0x1, RZ ;  /* 0x000000017f7f0810 */ /* 0x000fe20007ffe0ff */
[----:B0-----:R-:W0:Y:S04]  /*2ba0*/  MUFU.RCP R124, R124 ;  /* 0x0000007c007c7308 */ /* 0x001e280000001000 */
[----:B------:R-:W-:Y:S01]  /*2bb0*/  @!P2 IMAD.MOV R127, RZ, RZ, -R127 ;  /* 0x000000ffff7fa224 */ /* 0x000fe200078e0a7f */
[----:B------:R-:W-:-:S04]  /*2bc0*/  @!P1 LOP3.LUT R127, RZ, R242, RZ, 0x33, !PT ;  /* 0x000000f2ff7f9212 */ /* 0x000fc800078e33ff */
[----:B------:R-:W-:Y:S01]  /*2bd0*/  ISETP.LE.AND P2, PT, R127, UR8, PT ;  /* 0x000000087f007c0c */ /* 0x000fe2000bf43270 */
[----:B0-----:R-:W-:-:S04]  /*2be0*/  VIADD R124, R124, 0xffffffe ;  /* 0x0ffffffe7c7c7836 */ /* 0x001fc80000000000 */
[----:B------:R-:W0:Y:S02]  /*2bf0*/  F2I.FTZ.U32.TRUNC.NTZ R125, R124 ;  /* 0x0000007c007d7305 */ /* 0x000e24000021f000 */
[----:B0-----:R-:W-:-:S04]  /*2c00*/  IMAD.MOV R124, RZ, RZ, -R125 ;  /* 0x000000ffff7c7224 */ /* 0x001fc800078e0a7d */
[----:B------:R-:W-:Y:S02]  /*2c10*/  IMAD R242, R124, R126, RZ ;  /* 0x0000007e7cf27224 */ /* 0x000fe400078e02ff */
[----:B------:R-:W-:-:S04]  /*2c20*/  IMAD.MOV.U32 R124, RZ, RZ, RZ ;  /* 0x000000ffff7c7224 */ /* 0x000fc800078e00ff */
[----:B------:R-:W-:-:S04]  /*2c30*/  IMAD.HI.U32 R242, R125, R242, R124 ;  /* 0x000000f27df27227 */ /* 0x000fc800078e007c */
[----:B------:R-:W-:-:S05]  /*2c40*/  VIADD R124, R127, UR7 ;  /* 0x000000077f7c7c36 */ /* 0x000fca0008000000 */
[----:B------:R-:W-:Y:S02]  /*2c50*/  IABS R125, R124 ;  /* 0x0000007c007d7213 */ /* 0x000fe40000000000 */
[----:B------:R-:W-:-:S03]  /*2c60*/  ISETP.GE.AND P1, PT, R124, RZ, PT ;  /* 0x000000ff7c00720c */ /* 0x000fc60003f26270 */
[----:B------:R-:W-:-:S05]  /*2c70*/  IMAD.HI.U32 R242, R242, R125, RZ ;  /* 0x0000007df2f27227 */ /* 0x000fca00078e00ff */
[----:B------:R-:W-:-:S05]  /*2c80*/  IADD3 R242, RZ, -R242, RZ ;  /* 0x800000f2fff27210 */ /* 0x000fca0007ffe0ff */
[C---:B------:R-:W-:Y:S02]  /*2c90*/  IMAD R125, R126.reuse, R242, R125 ;  /* 0x000000f27e7d7224 */ /* 0x040fe400078e027d */
[----:B------:R-:W0:Y:S03]  /*2ca0*/  S2R R242, SR_TID.X ;  /* 0x0000000000f27919 */ /* 0x000e260000002100 */
[----:B------:R-:W-:-:S13]  /*2cb0*/  ISETP.GT.U32.AND P0, PT, R126, R125, PT ;  /* 0x0000007d7e00720c */ /* 0x000fda0003f04070 */
[----:B------:R-:W-:-:S05]  /*2cc0*/  @!P0 IMAD.IADD R125, R125, 0x1, -R126 ;  /* 0x000000017d7d8824 */ /* 0x000fca00078e0a7e */
[----:B------:R-:W-:Y:S02]  /*2cd0*/  ISETP.GT.U32.AND P0, PT, R126, R125, PT ;  /* 0x0000007d7e00720c */ /* 0x000fe40003f04070 */
[----:B0-----:R-:W-:-:S11]  /*2ce0*/  SHF.R.S32.HI R124, RZ, 0x1f, R242 ;  /* 0x0000001fff7c7819 */ /* 0x001fd600000114f2 */
[----:B------:R-:W-:Y:S01]  /*2cf0*/  @!P0 IMAD.IADD R125, R125, 0x1, -R126 ;  /* 0x000000017d7d8824 */ /* 0x000fe200078e0a7e */
[----:B------:R-:W-:Y:S02]  /*2d00*/  ISETP.NE.AND P0, PT, R243, RZ, PT ;  /* 0x000000fff300720c */ /* 0x000fe40003f05270 */
[----:B------:R-:W-:Y:S01]  /*2d10*/  LEA.HI R124, R124, R242, RZ, 0x5 ;  /* 0x000000f27c7c7211 */ /* 0x000fe200078f28ff */
[----:B------:R-:W-:-:S03]  /*2d20*/  @!P1 IMAD.MOV R125, RZ, RZ, -R125 ;  /* 0x000000ffff7d9224 */ /* 0x000fc600078e0a7d */
[----:B------:R-:W-:-:S05]  /*2d30*/  LOP3.LUT R124, R124, 0xffffffe0, RZ, 0xc0, !PT ;  /* 0xffffffe07c7c7812 */ /* 0x000fca00078ec0ff */
[----:B------:R-:W-:Y:S02]  /*2d40*/  IMAD.IADD R242, R242, 0x1, -R124 ;  /* 0x00000001f2f27824 */ /* 0x000fe400078e0a7c */
[----:B------:R-:W-:-:S04]  /*2d50*/  @!P0 LOP3.LUT R125, RZ, R243, RZ, 0x33, !PT ;  /* 0x000000f3ff7d8212 */ /* 0x000fc800078e33ff */
[----:B------:R-:W-:-:S13]  /*2d60*/  ISETP.NE.AND P0, PT, R125, RZ, PT ;  /* 0x000000ff7d00720c */ /* 0x000fda0003f05270 */
[----:B------:R-:W-:Y:S05]  /*2d70*/  @P0 BRA P2, `(.L_x_17916) ;  /* 0x00000034002c0947 */ /* 0x000fea0001000000 */
[----:B------:R-:W0:Y:S01]  /*2d80*/  S2R R244, SR_CTAID.Y ;  /* 0x0000000000f47919 */ /* 0x000e220000002600 */
[----:B------:R-:W-:Y:S01]  /*2d90*/  SHF.R.S32.HI R124, RZ, 0x1f, R109 ;  /* 0x0000001fff7c7819 */ /* 0x000fe2000001146d */
[----:B------:R1:W-:Y:S01]  /*2da0*/  STL [R1+0x68], R241 ;  /* 0x000068f101007387 */ /* 0x0003e20000100800 */
[----:B------:R-:W-:-:S03]  /*2db0*/  UIMAD UR8, UR5, UR19, URZ ;  /* 0x00000013050872a4 */ /* 0x000fc6000f8e023f */
[----:B------:R-:W-:Y:S01]  /*2dc0*/  STL [R1+0x64], R107 ;  /* 0x0000646b01007387 */ /* 0x000fe20000100800 */
[----:B0-----:R-:W-:Y:S02]  /*2dd0*/  IMAD R126, R244, UR16, RZ ;  /* 0x00000010f47e7c24 */ /* 0x001fe4000f8e02ff */
[----:B------:R-:W-:Y:S01]  /*2de0*/  MOV R127, UR8 ;  /* 0x00000008007f7c02 */ /* 0x000fe20008000f00 */
[----:B------:R0:W-:Y:S02]  /*2df0*/  STL [R1+0x60], R63 ;  /* 0x0000603f01007387 */ /* 0x0001e40000100800 */
[C---:B------:R-:W-:Y:S02]  /*2e00*/  IADD3 R125, P0, R126.reuse, R109, RZ ;  /* 0x0000006d7e7d7210 */ /* 0x040fe40007f1e0ff */
[----:B------:R2:W-:Y:S02]  /*2e10*/  STL [R1+0x5c], R54 ;  /* 0x00005c3601007387 */ /* 0x0005e40000100800 */
[----:B------:R-:W-:-:S02]  /*2e20*/  LEA.HI.X.SX32 R126, R126, R124, 0x1, P0 ;  /* 0x0000007c7e7e7211 */ /* 0x000fc400000f0eff */
[----:B-1----:R-:W3:Y:S01]  /*2e30*/  LDL R241, [R1+0x38] ;  /* 0x0000380001f17983 */ /* 0x002ee20000100800 */
[----:B------:R-:W-:-:S03]  /*2e40*/  LEA R124, P0, R125, UR10, 0x2 ;  /* 0x0000000a7d7c7c11 */ /* 0x000fc6000f8010ff */
[----:B0-----:R-:W4:Y:S01]  /*2e50*/  LDL R63, [R1+0x48] ;  /* 0x00004800013f7983 */ /* 0x001f220000100800 */
[----:B------:R-:W-:-:S03]  /*2e60*/  LEA.HI.X R125, R125, UR11, R126, 0x2, P0 ;  /* 0x0000000b7d7d7c11 */ /* 0x000fc600080f147e */
[----:B--2---:R-:W2:Y:S04]  /*2e70*/  LDL R54, [R1+0x58] ;  /* 0x0000580001367983 */ /* 0x004ea80000100800 */
[----:B------:R0:W3:Y:S04]  /*2e80*/  LDG.E.CONSTANT R126, desc[UR12][R124.64] ;  /* 0x0000000c7c7e7981 */ /* 0x0000e8000c1e9900 */
[----:B------:R-:W2:Y:S01]  /*2e90*/  LDL R107, [R1+0x28] ;  /* 0x00002800016b7983 */ /* 0x000ea20000100800 */
[----:B0-----:R-:W-:-:S05]  /*2ea0*/  IMAD.SHL.U32 R124, R242, 0x8, RZ ;  /* 0x00000008f27c7824 */ /* 0x001fca00078e00ff */
[----:B------:R-:W-:Y:S02]  /*2eb0*/  SHF.R.S32.HI R125, RZ, 0x1f, R124 ;  /* 0x0000001fff7d7819 */ /* 0x000fe4000001147c */
[----:B------:R-:W-:-:S04]  /*2ec0*/  IADD3 R124, P0, R124, UR8, RZ ;  /* 0x000000087c7c7c10 */ /* 0x000fc8000ff1e0ff */
[----:B------:R-:W-:-:S03]  /*2ed0*/  LEA.HI.X.SX32 R125, R127, R125, 0x1, P0 ;  /* 0x0000007d7f7d7211 */ /* 0x000fc600000f0eff */
[----:B---3--:R-:W-:-:S03]  /*2ee0*/  IMAD.WIDE R124, R126, UR21, R124 ;  /* 0x000000157e7c7c25 */ /* 0x008fc6000f8e027c */
[----:B------:R-:W-:-:S04]  /*2ef0*/  LEA R126, P0, R124, UR14, 0x1 ;  /* 0x0000000e7c7e7c11 */ /* 0x000fc8000f8008ff */
[----:B------:R-:W-:-:S05]  /*2f00*/  LEA.HI.X R127, R124, UR15, R125, 0x1, P0 ;  /* 0x0000000f7c7f7c11 */ /* 0x000fca00080f0c7d */
[----:B------:R-:W3:Y:S04]  /*2f10*/  LDG.E.CONSTANT R247, desc[UR12][R126.64+0x200] ;  /* 0x0002000c7ef77981 */ /* 0x000ee8000c1e9900 */
[----:B------:R-:W4:Y:S04]  /*2f20*/  LDG.E.CONSTANT R251, desc[UR12][R126.64] ;  /* 0x0000000c7efb7981 */ /* 0x000f28000c1e9900 */
[----:B------:R-:W2:Y:S04]  /*2f30*/  LDG.E.CONSTANT R245, desc[UR12][R126.64+0x400] ;  /* 0x0004000c7ef57981 */ /* 0x000ea8000c1e9900 */
[----:B------:R-:W2:Y:S04]  /*2f40*/  LDG.E.CONSTANT R244, desc[UR12][R126.64+0x600] ;  /* 0x0006000c7ef47981 */ /* 0x000ea8000c1e9900 */
[----:B------:R-:W2:Y:S04]  /*2f50*/  LDG.E.CONSTANT R249, desc[UR12][R126.64+0x800] ;  /* 0x0008000c7ef97981 */ /* 0x000ea8000c1e9900 */
[----:B------:R-:W2:Y:S04]  /*2f60*/  LDG.E.CONSTANT R248, desc[UR12][R126.64+0xa00] ;  /* 0x000a000c7ef87981 */ /* 0x000ea8000c1e9900 */
[----:B------:R-:W2:Y:S04]  /*2f70*/  LDG.E.CONSTANT R124, desc[UR12][R126.64+0xc00] ;  /* 0x000c000c7e7c7981 */ /* 0x000ea8000c1e9900 */
[----:B------:R-:W2:Y:S04]  /*2f80*/  LDG.E.CONSTANT R246, desc[UR12][R126.64+0xe00] ;  /* 0x000e000c7ef67981 */ /* 0x000ea8000c1e9900 */
[----:B------:R-:W2:Y:S04]  /*2f90*/  LDG.E.CONSTANT R125, desc[UR12][R126.64+0x1000] ;  /* 0x0010000c7e7d7981 */ /* 0x000ea8000c1e9900 */
[----:B------:R-:W2:Y:S01]  /*2fa0*/  LDG.E.CONSTANT R252, desc[UR12][R126.64+0x1200] ;  /* 0x0012000c7efc7981 */ /* 0x000ea2000c1e9900 */
[C---:B---3--:R-:W-:Y:S01]  /*2fb0*/  PRMT R243, R247.reuse, 0x7632, R243 ;  /* 0x00007632f7f37816 */ /* 0x048fe200000000f3 */
[----:B------:R-:W-:Y:S01]  /*2fc0*/  IMAD.U32 R247, R247, 0x10000, RZ ;  /* 0x00010000f7f77824 */ /* 0x000fe200078e00ff */
[----:B----4-:R-:W-:-:S03]  /*2fd0*/  PRMT R250, R251, 0x7632, R250 ;  /* 0x00007632fbfa7816 */ /* 0x010fc600000000fa */
[----:B------:R-:W-:Y:S01]  /*2fe0*/  FMUL.FTZ R247, R63, R247 ;  /* 0x000000f73ff77220 */ /* 0x000fe20000410000 */
[----:B------:R-:W-:Y:S01]  /*2ff0*/  IMAD.U32 R251, R251, 0x10000, RZ ;  /* 0x00010000fbfb7824 */ /* 0x000fe200078e00ff */
[----:B------:R-:W3:Y:S03]  /*3000*/  LDL R63, [R1+0x18] ;  /* 0x00001800013f7983 */ /* 0x000ee60000100800 */
[----:B--2---:R-:W-:Y:S02]  /*3010*/  FFMA.FTZ R251, R54, R251, R247 ;  /* 0x000000fb36fb7223 */ /* 0x004fe400000100f7 */
[----:B------:R-:W2:Y:S01]  /*3020*/  LDL R54, [R1+0x8] ;  /* 0x0000080001367983 */ /* 0x000ea20000100800 */
[----:B------:R-:W-:Y:S02]  /*3030*/  IMAD.U32 R243, R243, 0x10000, RZ ;  /* 0x00010000f3f37824 */ /* 0x000fe400078e00ff */
[----:B------:R-:W-:Y:S01]  /*3040*/  IMAD.U32 R250, R250, 0x10000, RZ ;  /* 0x00010000fafa7824 */ /* 0x000fe200078e00ff */
[----:B------:R-:W4:Y:S01]  /*3050*/  LDG.E.CONSTANT R247, desc[UR12][R126.64+0x1400] ;  /* 0x0014000c7ef77981 */ /* 0x000f22000c1e9900 */
[----:B------:R-:W-:-:S04]  /*3060*/  FMUL.FTZ R243, R114, R243 ;  /* 0x000000f372f37220 */ /* 0x000fc80000410000 */
[--C-:B------:R-:W-:Y:S01]  /*3070*/  FFMA.FTZ R250, R110, R250, R243.reuse ;  /* 0x000000fa6efa7223 */ /* 0x100fe200000100f3 */
[C---:B------:R-:W-:Y:S01]  /*3080*/  PRMT R243, R245.reuse, 0x7632, R243 ;  /* 0x00007632f5f37816 */ /* 0x040fe200000000f3 */
[----:B------:R-:W-:-:S03]  /*3090*/  IMAD.U32 R245, R245, 0x10000, RZ ;  /* 0x00010000f5f57824 */ /* 0x000fc600078e00ff */
[----:B------:R-:W-:Y:S01]  /*30a0*/  SHF.L.U32 R243, R243, 0x10, RZ ;  /* 0x00000010f3f37819 */ /* 0x000fe200000006ff */
[----:B------:R-:W-:Y:S02]  /*30b0*/  FFMA.FTZ R251, R241, R245, R251 ;  /* 0x000000f5f1fb7223 */ /* 0x000fe400000100fb */
[----:B------:R-:W4:Y:S02]  /*30c0*/  LDG.E.CONSTANT R245, desc[UR12][R126.64+0x1600] ;  /* 0x0016000c7ef57981 */ /* 0x000f24000c1e9900 */
[----:B------:R-:W-:Y:S01]  /*30d0*/  FFMA.FTZ R250, R118, R243, R250 ;  /* 0x000000f376fa7223 */ /* 0x000fe200000100fa */
[C---:B------:R-:W-:Y:S01]  /*30e0*/  PRMT R243, R244.reuse, 0x7632, R243 ;  /* 0x00007632f4f37816 */ /* 0x040fe200000000f3 */
[----:B------:R-:W-:Y:S01]  /*30f0*/  IMAD.U32 R244, R244, 0x10000, RZ ;  /* 0x00010000f4f47824 */ /* 0x000fe200078e00ff */
[----:B------:R-:W4:Y:S03]  /*3100*/  LDL.LU R241, [R1+0x68] ;  /* 0x0000680001f17983 */ /* 0x000f260000300800 */
[----:B------:R-:W-:-:S02]  /*3110*/  IMAD.U32 R243, R243, 0x10000, RZ ;  /* 0x00010000f3f37824 */ /* 0x000fc400078e00ff */
[----:B------:R-:W-:Y:S01]  /*3120*/  FFMA.FTZ R251, R107, R244, R251 ;  /* 0x000000f46bfb7223 */ /* 0x000fe200000100fb */
[----:B------:R-:W-:Y:S01]  /*3130*/  PRMT R244, R249, 0x7632, R244 ;  /* 0x00007632f9f47816 */ /* 0x000fe200000000f4 */
[----:B------:R-:W4:Y:S01]  /*3140*/  LDL R107, [R1+0x44] ;  /* 0x00004400016b7983 */ /* 0x000f220000100800 */
[----:B------:R-:W-:-:S03]  /*3150*/  FFMA.FTZ R250, R122, R243, R250 ;  /* 0x000000f37afa7223 */ /* 0x000fc600000100fa */
[----:B------:R-:W4:Y:S01]  /*3160*/  LDG.E.CONSTANT R243, desc[UR12][R126.64+0x1800] ;  /* 0x0018000c7ef37981 */ /* 0x000f22000c1e9900 */
[----:B------:R-:W-:-:S04]  /*3170*/  IMAD.U32 R244, R244, 0x10000, RZ ;  /* 0x00010000f4f47824 */ /* 0x000fc800078e00ff */
[----:B------:R-:W-:Y:S02]  /*3180*/  FFMA.FTZ R250, R130, R244, R250 ;  /* 0x000000f482fa7223 */ /* 0x000fe400000100fa */
[----:B------:R-:W4:Y:S01]  /*3190*/  LDG.E.CONSTANT R244, desc[UR12][R126.64+0x1a00] ;  /* 0x001a000c7ef47981 */ /* 0x000f22000c1e9900 */
[----:B------:R-:W-:-:S04]  /*31a0*/  IMAD.U32 R249, R249, 0x10000, RZ ;  /* 0x00010000f9f97824 */ /* 0x000fc800078e00ff */
[----:B---3--:R-:W-:Y:S01]  /*31b0*/  FFMA.FTZ R251, R63, R249, R251 ;  /* 0x000000f93ffb7223 */ /* 0x008fe200000100fb */
[C---:B------:R-:W-:Y:S01]  /*31c0*/  IMAD.U32 R249, R248.reuse, 0x10000, RZ ;  /* 0x00010000f8f97824 */ /* 0x040fe200078e00ff */
[----:B------:R-:W-:Y:S01]  /*31d0*/  PRMT R248, R248, 0x7632, R248 ;  /* 0x00007632f8f87816 */ /* 0x000fe200000000f8 */
[----:B------:R-:W3:Y:S02]  /*31e0*/  LDL R63, [R1+0x54] ;  /* 0x00005400013f7983 */ /* 0x000ee40000100800 */
[----:B--2---:R-:W-:Y:S02]  /*31f0*/  FFMA.FTZ R251, R54, R249, R251 ;  /* 0x000000f936fb7223 */ /* 0x004fe400000100fb */
[----:B------:R-:W2:Y:S01]  /*3200*/  LDG.E.CONSTANT R249, desc[UR12][R126.64+0x1c00] ;  /* 0x001c000c7ef97981 */ /* 0x000ea2000c1e9900 */
[----:B------:R-:W-:-:S03]  /*3210*/  SHF.L.U32 R248, R248, 0x10, RZ ;  /* 0x00000010f8f87819 */ /* 0x000fc600000006ff */
[----:B------:R-:W3:Y:S02]  /*3220*/  LDL R54, [R1+0x34] ;  /* 0x0000340001367983 */ /* 0x000ee40000100800 */
[----:B------:R-:W-:Y:S01]  /*3230*/  FFMA.FTZ R250, R134, R248, R250 ;  /* 0x000000f886fa7223 */ /* 0x000fe200000100fa */
[C---:B------:R-:W-:Y:S01]  /*3240*/  IMAD.U32 R248, R124.reuse, 0x10000, RZ ;  /* 0x000100007cf87824 */ /* 0x040fe200078e00ff */
[----:B------:R-:W-:-:S03]  /*3250*/  PRMT R124, R124, 0x7632, R124 ;  /* 0x000076327c7c7816 */ /* 0x000fc6000000007c */
[----:B------:R-:W-:Y:S02]  /*3260*/  FFMA.FTZ R251, R52, R248, R251 ;  /* 0x000000f834fb7223 */ /* 0x000fe400000100fb */
[----:B------:R-:W3:Y:S01]  /*3270*/  LDG.E.CONSTANT R248, desc[UR12][R126.64+0x1e00] ;  /* 0x001e000c7ef87981 */ /* 0x000ee2000c1e9900 */
[----:B------:R-:W-:-:S04]  /*3280*/  IMAD.U32 R124, R124, 0x10000, RZ ;  /* 0x000100007c7c7824 */ /* 0x000fc800078e00ff */
[----:B------:R-:W-:Y:S01]  /*3290*/  FFMA.FTZ R250, R138, R124, R250 ;  /* 0x0000007c8afa7223 */ /* 0x000fe200000100fa */
[C---:B------:R-:W-:Y:S01]  /*32a0*/  PRMT R124, R246.reuse, 0x7632, R124 ;  /* 0x00007632f67c7816 */ /* 0x040fe2000000007c */
[----:B------:R-:W-:-:S04]  /*32b0*/  IMAD.U32 R246, R246, 0x10000, RZ ;  /* 0x00010000f6f67824 */ /* 0x000fc800078e00ff */
[----:B------:R-:W-:Y:S02]  /*32c0*/  FFMA.FTZ R251, R48, R246, R251 ;  /* 0x000000f630fb7223 */ /* 0x000fe400000100fb */
[----:B------:R-:W3:Y:S01]  /*32d0*/  LDG.E.CONSTANT R246, desc[UR12][R126.64+0x2000] ;  /* 0x0020000c7ef67981 */ /* 0x000ee2000c1e9900 */
[----:B------:R-:W-:-:S04]  /*32e0*/  IMAD.U32 R124, R124, 0x10000, RZ ;  /* 0x000100007c7c7824 */ /* 0x000fc800078e00ff */
[----:B------:R-:W-:Y:S01]  /*32f0*/  FFMA.FTZ R250, R142, R124, R250 ;  /* 0x0000007c8efa7223 */ /* 0x000fe200000100fa */
[C---:B------:R-:W-:Y:S01]  /*3300*/  PRMT R124, R125.reuse, 0x7632, R124 ;  /* 0x000076327d7c7816 */ /* 0x040fe2000000007c */
[----:B------:R-:W-:-:S03]  /*3310*/  IMAD.U32 R125, R125, 0x10000, RZ ;  /* 0x000100007d7d7824 */ /* 0x000fc600078e00ff */
[----:B------:R-:W-:Y:S01]  /*3320*/  SHF.L.U32 R124, R124, 0x10, RZ ;  /* 0x000000107c7c7819 */ /* 0x000fe200000006ff */
[----:B------:R-:W-:Y:S01]  /*3330*/  FFMA.FTZ R251, R44, R125, R251 ;  /* 0x0000007d2cfb7223 */ /* 0x000fe200000100fb */
[----:B------:R-:W-:-:S03]  /*3340*/  PRMT R125, R252, 0x7632, R125 ;  /* 0x00007632fc7d7816 */ /* 0x000fc6000000007d */
[----:B------:R-:W-:Y:S02]  /*3350*/  FFMA.FTZ R250, R146, R124, R250 ;  /* 0x0000007c92fa7223 */ /* 0x000fe400000100fa */
[----:B------:R-:W3:Y:S01]  /*3360*/  LDG.E.CONSTANT R124, desc[UR12][R126.64+0x2200] ;  /* 0x0022000c7e7c7981 */ /* 0x000ee2000c1e9900 */
[----:B------:R-:W-:Y:S02]  /*3370*/  IMAD.U32 R252, R252, 0x10000, RZ ;  /* 0x00010000fcfc7824 */ /* 0x000fe400078e00ff */
[----:B------:R-:W-:Y:S02]  /*3380*/  IMAD.U32 R125, R125, 0x10000, RZ ;  /* 0x000100007d7d7824 */ /* 0x000fe400078e00ff */
[----:B------:R-:W-:Y:S02]  /*3390*/  FFMA.FTZ R251, R40, R252, R251 ;  /* 0x000000fc28fb7223 */ /* 0x000fe400000100fb */
[----:B------:R-:W-:Y:S01]  /*33a0*/  FFMA.FTZ R250, R150, R125, R250 ;  /* 0x0000007d96fa7223 */ /* 0x000fe200000100fa */
[----:B------:R-:W3:Y:S01]  /*33b0*/  LDG.E.CONSTANT R252, desc[UR12][R126.64+0x2400] ;  /* 0x0024000c7efc7981 */ /* 0x000ee2000c1e9900 */
[C---:B----4-:R-:W-:Y:S01]  /*33c0*/  PRMT R125, R247.reuse, 0x7632, R125 ;  /* 0x00007632f77d7816 */ /* 0x050fe2000000007d */
        /* <DEDUP_REMOVED lines=14> */
[----:B------:R-:W-:Y:S01]  /*34b0*/  FFMA.FTZ R251, R28, R243, R251 ;  /* 0x000000f31cfb7223 */ /* 0x000fe200000100fb */
[----:B------:R-:W-:Y:S01]  /*34c0*/  PRMT R243, R244, 0x7632, R243 ;  /* 0x00007632f4f37816 */ /* 0x000fe200000000f3 */
[----:B------:R-:W-:Y:S02]  /*34d0*/  FFMA.FTZ R250, R162, R125, R250 ;  /* 0x0000007da2fa7223 */ /* 0x000fe400000100fa */
[----:B------:R-:W4:Y:S02]  /*34e0*/  LDG.E.CONSTANT R125, desc[UR12][R126.64+0x2a00] ;  /* 0x002a000c7e7d7981 */ /* 0x000f24000c1e9900 */
[----:B------:R-:W-:Y:S02]  /*34f0*/  IMAD.U32 R243, R243, 0x10000, RZ ;  /* 0x00010000f3f37824 */ /* 0x000fe400078e00ff */
[----:B------:R-:W-:-:S02]  /*3500*/  IMAD.U32 R244, R244, 0x10000, RZ ;  /* 0x00010000f4f47824 */ /* 0x000fc400078e00ff */
[----:B------:R-:W-:Y:S02]  /*3510*/  FFMA.FTZ R250, R166, R243, R250 ;  /* 0x000000f3a6fa7223 */ /* 0x000fe400000100fa */
[----:B------:R-:W4:Y:S01]  /*3520*/  LDG.E.CONSTANT R243, desc[UR12][R126.64+0x2c00] ;  /* 0x002c000c7ef37981 */ /* 0x000f22000c1e9900 */
[----:B------:R-:W-:Y:S01]  /*3530*/  FFMA.FTZ R251, R24, R244, R251 ;  /* 0x000000f418fb7223 */ /* 0x000fe200000100fb */
[C---:B--2---:R-:W-:Y:S01]  /*3540*/  PRMT R244, R249.reuse, 0x7632, R244 ;  /* 0x00007632f9f47816 */ /* 0x044fe200000000f4 */
[----:B------:R-:W-:-:S04]  /*3550*/  IMAD.U32 R249, R249, 0x10000, RZ ;  /* 0x00010000f9f97824 */ /* 0x000fc800078e00ff */
[----:B------:R-:W-:Y:S02]  /*3560*/  FFMA.FTZ R251, R20, R249, R251 ;  /* 0x000000f914fb7223 */ /* 0x000fe400000100fb */
[----:B------:R-:W2:Y:S01]  /*3570*/  LDG.E.CONSTANT R249, desc[UR12][R126.64+0x2e00] ;  /* 0x002e000c7ef97981 */ /* 0x000ea2000c1e9900 */
[----:B------:R-:W-:-:S05]  /*3580*/  SHF.L.U32 R244, R244, 0x10, RZ ;  /* 0x00000010f4f47819 */ /* 0x000fca00000006ff */
[----:B------:R-:W-:Y:S01]  /*3590*/  FFMA.FTZ R250, R170, R244, R250 ;  /* 0x000000f4aafa7223 */ /* 0x000fe200000100fa */
[C---:B---3--:R-:W-:Y:S01]  /*35a0*/  IMAD.U32 R244, R248.reuse, 0x10000, RZ ;  /* 0x00010000f8f47824 */ /* 0x048fe200078e00ff */
[----:B------:R-:W-:-:S03]  /*35b0*/  PRMT R248, R248, 0x7632, R248 ;  /* 0x00007632f8f87816 */ /* 0x000fc600000000f8 */
[----:B------:R-:W-:Y:S02]  /*35c0*/  FFMA.FTZ R251, R16, R244, R251 ;  /* 0x000000f410fb7223 */ /* 0x000fe400000100fb */
[----:B------:R-:W3:Y:S01]  /*35d0*/  LDG.E.CONSTANT R244, desc[UR12][R126.64+0x3000] ;  /* 0x0030000c7ef47981 */ /* 0x000ee2000c1e9900 */
[----:B------:R-:W-:-:S04]  /*35e0*/  IMAD.U32 R248, R248, 0x10000, RZ ;  /* 0x00010000f8f87824 */ /* 0x000fc800078e00ff */
[----:B------:R-:W-:Y:S01]  /*35f0*/  FFMA.FTZ R250, R174, R248, R250 ;  /* 0x000000f8aefa7223 */ /* 0x000fe200000100fa */
[----:B------:R-:W-:-:S04]  /*3600*/  IMAD.U32 R248, R246, 0x10000, RZ ;  /* 0x00010000f6f87824 */ /* 0x000fc800078e00ff */
[----:B------:R-:W-:Y:S02]  /*3610*/  FFMA.FTZ R251, R12, R248, R251 ;  /* 0x000000f80cfb7223 */ /* 0x000fe400000100fb */
[----:B------:R-:W3:Y:S01]  /*3620*/  LDG.E.CONSTANT R248, desc[UR12][R126.64+0x3200] ;  /* 0x0032000c7ef87981 */ /* 0x000ee2000c1e9900 */
[----:B------:R-:W-:-:S05]  /*3630*/  PRMT R246, R246, 0x7632, R246 ;  /* 0x00007632f6f67816 */ /* 0x000fca00000000f6 */
[----:B------:R-:W-:-:S04]  /*3640*/  IMAD.U32 R246, R246, 0x10000, RZ ;  /* 0x00010000f6f67824 */ /* 0x000fc800078e00ff */
[----:B------:R-:W-:Y:S01]  /*3650*/  FFMA.FTZ R250, R178, R246, R250 ;  /* 0x000000f6b2fa7223 */ /* 0x000fe200000100fa */
[C---:B------:R-:W-:Y:S01]  /*3660*/  IMAD.U32 R246, R124.reuse, 0x10000, RZ ;  /* 0x000100007cf67824 */ /* 0x040fe200078e00ff */
[----:B------:R-:W-:-:S03]  /*3670*/  PRMT R124, R124, 0x7632, R124 ;  /* 0x000076327c7c7816 */ /* 0x000fc6000000007c */
[----:B------:R-:W-:Y:S01]  /*3680*/  FFMA.FTZ R251, R8, R246, R251 ;  /* 0x000000f608fb7223 */ /* 0x000fe200000100fb */
[----:B------:R-:W-:Y:S02]  /*3690*/  SHF.L.U32 R246, R124, 0x10, RZ ;  /* 0x000000107cf67819 */ /* 0x000fe400000006ff */
[----:B------:R-:W3:Y:S03]  /*36a0*/  LDG.E.CONSTANT R124, desc[UR12][R126.64+0x3400] ;  /* 0x0034000c7e7c7981 */ /* 0x000ee6000c1e9900 */
[----:B------:R-:W-:Y:S01]  /*36b0*/  FFMA.FTZ R250, R182, R246, R250 ;  /* 0x000000f6b6fa7223 */ /* 0x000fe200000100fa */
[C---:B------:R-:W-:Y:S01]  /*36c0*/  IMAD.U32 R246, R252.reuse, 0x10000, RZ ;  /* 0x00010000fcf67824 */ /* 0x040fe200078e00ff */
[----:B------:R-:W-:-:S03]  /*36d0*/  PRMT R252, R252, 0x7632, R252 ;  /* 0x00007632fcfc7816 */ /* 0x000fc600000000fc */
[----:B------:R-:W-:Y:S02]  /*36e0*/  FFMA.FTZ R251, R4, R246, R251 ;  /* 0x000000f604fb7223 */ /* 0x000fe400000100fb */
[----:B------:R-:W-:Y:S01]  /*36f0*/  IMAD.U32 R252, R252, 0x10000, RZ ;  /* 0x00010000fcfc7824 */ /* 0x000fe200078e00ff */
[----:B------:R-:W3:Y:S03]  /*3700*/  LDG.E.CONSTANT R246, desc[UR12][R126.64+0x3600] ;  /* 0x0036000c7ef67981 */ /* 0x000ee6000c1e9900 */
[----:B------:R-:W-:Y:S01]  /*3710*/  FFMA.FTZ R250, R186, R252, R250 ;  /* 0x000000fcbafa7223 */ /* 0x000fe200000100fa */
        /* <DEDUP_REMOVED lines=24> */
[C---:B--2---:R-:W-:Y:S01]  /*38a0*/  PRMT R252, R249.reuse, 0x7632, R252 ;  /* 0x00007632f9fc7816 */ /* 0x044fe200000000fc */
[----:B------:R-:W-:-:S04]  /*38b0*/  IMAD.U32 R249, R249, 0x10000, RZ ;  /* 0x00010000f9f97824 */ /* 0x000fc800078e00ff */
        /* <DEDUP_REMOVED lines=22> */
[----:B------:R-:W-:-:S04]  /*3a20*/  IMAD.U32 R252, R246, 0x10000, RZ ;  /* 0x00010000f6fc7824 */ /* 0x000fc800078e00ff */
[----:B------:R-:W-:Y:S01]  /*3a30*/  FFMA.FTZ R248, R72, R252, R248 ;  /* 0x000000fc48f87223 */ /* 0x000fe200000100f8 */
[----:B------:R-:W-:Y:S02]  /*3a40*/  PRMT R252, R246, 0x7632, R252 ;  /* 0x00007632f6fc7816 */ /* 0x000fe400000000fc */
[----:B------:R-:W3:Y:S03]  /*3a50*/  LDG.E.CONSTANT R246, desc[UR12][R126.64+0x804] ;  /* 0x0008040c7ef67981 */ /* 0x000ee6000c1e9900 */
[----:B------:R-:W-:-:S04]  /*3a60*/  IMAD.U32 R252, R252, 0x10000, RZ ;  /* 0x00010000fcfc7824 */ /* 0x000fc800078e00ff */
[----:B------:R-:W-:Y:S01]  /*3a70*/  FFMA.FTZ R250, R222, R252, R250 ;  /* 0x000000fcdefa7223 */ /* 0x000fe200000100fa */
[C---:B----4-:R-:W-:Y:S01]  /*3a80*/  IMAD.U32 R252, R247.reuse, 0x10000, RZ ;  /* 0x00010000f7fc7824 */ /* 0x050fe200078e00ff */
[----:B------:R-:W-:-:S05]  /*3a90*/  PRMT R247, R247, 0x7632, R247 ;  /* 0x00007632f7f77816 */ /* 0x000fca00000000f7 */
[----:B------:R-:W-:Y:S02]  /*3aa0*/  IMAD.U32 R247, R247, 0x10000, RZ ;  /* 0x00010000f7f77824 */ /* 0x000fe400078e00ff */
[----:B------:R-:W-:Y:S02]  /*3ab0*/  FFMA.FTZ R252, R80, R252, R248 ;  /* 0x000000fc50fc7223 */ /* 0x000fe400000100f8 */
[----:B------:R-:W4:Y:S01]  /*3ac0*/  LDG.E.CONSTANT R248, desc[UR12][R126.64+0xa04] ;  /* 0x000a040c7ef87981 */ /* 0x000f22000c1e9900 */
[----:B------:R-:W-:Y:S01]  /*3ad0*/  FFMA.FTZ R250, R226, R247, R250 ;  /* 0x000000f7e2fa7223 */ /* 0x000fe200000100fa */
[C---:B------:R-:W-:Y:S01]  /*3ae0*/  PRMT R247, R245.reuse, 0x7632, R247 ;  /* 0x00007632f5f77816 */ /* 0x040fe200000000f7 */
[----:B------:R-:W-:-:S03]  /*3af0*/  IMAD.U32 R245, R245, 0x10000, RZ ;  /* 0x00010000f5f57824 */ /* 0x000fc600078e00ff */
[----:B------:R-:W-:Y:S01]  /*3b00*/  SHF.L.U32 R247, R247, 0x10, RZ ;  /* 0x00000010f7f77819 */ /* 0x000fe200000006ff */
[--C-:B------:R-:W-:Y:S01]  /*3b10*/  FFMA.FTZ R245, R76, R245, R252.reuse ;  /* 0x000000f54cf57223 */ /* 0x100fe200000100fc */
[C---:B------:R-:W-:Y:S01]  /*3b20*/  PRMT R252, R125.reuse, 0x7632, R252 ;  /* 0x000076327dfc7816 */ /* 0x040fe200000000fc */
[----:B------:R-:W-:Y:S02]  /*3b30*/  IMAD.U32 R125, R125, 0x10000, RZ ;  /* 0x000100007d7d7824 */ /* 0x000fe400078e00ff */
[----:B------:R-:W-:Y:S02]  /*3b40*/  FFMA.FTZ R247, R230, R247, R250 ;  /* 0x000000f7e6f77223 */ /* 0x000fe400000100fa */
[----:B------:R-:W-:Y:S02]  /*3b50*/  IMAD.U32 R252, R252, 0x10000, RZ ;  /* 0x00010000fcfc7824 */ /* 0x000fe400078e00ff */
[----:B------:R-:W-:Y:S01]  /*3b60*/  FFMA.FTZ R245, R64, R125, R245 ;  /* 0x0000007d40f57223 */ /* 0x000fe200000100f5 */
[----:B------:R-:W4:Y:S01]  /*3b70*/  LDG.E.CONSTANT R250, desc[UR12][R126.64+0xc04] ;  /* 0x000c040c7efa7981 */ /* 0x000f22000c1e9900 */
[----:B------:R-:W-:Y:S01]  /*3b80*/  FFMA.FTZ R125, R234, R252, R247 ;  /* 0x000000fcea7d7223 */ /* 0x000fe200000100f7 */
[C---:B------:R-:W-:Y:S01]  /*3b90*/  IMAD.U32 R252, R243.reuse, 0x10000, RZ ;  /* 0x00010000f3fc7824 */ /* 0x040fe200078e00ff */
[----:B------:R-:W-:-:S05]  /*3ba0*/  PRMT R243, R243, 0x7632, R243 ;  /* 0x00007632f3f37816 */ /* 0x000fca00000000f3 */
[----:B------:R-:W-:-:S04]  /*3bb0*/  IMAD.U32 R243, R243, 0x10000, RZ ;  /* 0x00010000f3f37824 */ /* 0x000fc800078e00ff */
[----:B------:R-:W-:Y:S01]  /*3bc0*/  FFMA.FTZ R125, R238, R243, R125 ;  /* 0x000000f3ee7d7223 */ /* 0x000fe2000001007d */
[----:B--2---:R-:W-:-:S04]  /*3bd0*/  IMAD.U32 R243, R249, 0x10000, RZ ;  /* 0x00010000f9f37824 */ /* 0x004fc800078e00ff */
[----:B------:R-:W-:Y:S02]  /*3be0*/  FMUL.FTZ R243, R107, R243 ;  /* 0x000000f36bf37220 */ /* 0x000fe40000410000 */
[----:B------:R-:W2:Y:S01]  /*3bf0*/  LDL R107, [R1+0x24] ;  /* 0x00002400016b7983 */ /* 0x000ea20000100800 */
[----:B------:R-:W-:Y:S02]  /*3c00*/  PRMT R249, R249, 0x7632, R249 ;  /* 0x00007632f9f97816 */ /* 0x000fe400000000f9 */
[----:B---3--:R-:W-:-:S03]  /*3c10*/  SHF.L.U32 R247, R251, 0x10, RZ ;  /* 0x00000010fbf77819 */ /* 0x008fc600000006ff */
[----:B------:R-:W-:Y:S01]  /*3c20*/  IMAD.U32 R249, R249, 0x10000, RZ ;  /* 0x00010000f9f97824 */ /* 0x000fe200078e00ff */
[----:B------:R-:W-:Y:S01]  /*3c30*/  PRMT R251, R251, 0x7632, R251 ;  /* 0x00007632fbfb7816 */ /* 0x000fe200000000fb */
[----:B------:R-:W-:Y:S02]  /*3c40*/  FFMA.FTZ R243, R63, R247, R243 ;  /* 0x000000f73ff37223 */ /* 0x000fe400000100f3 */
[----:B------:R-:W3:Y:S02]  /*3c50*/  LDL R63, [R1+0x14] ;  /* 0x00001400013f7983 */ /* 0x000ee40000100800 */
[----:B------:R-:W-:Y:S02]  /*3c60*/  IMAD.U32 R251, R251, 0x10000, RZ ;  /* 0x00010000fbfb7824 */ /* 0x000fe400078e00ff */
[----:B------:R-:W-:Y:S01]  /*3c70*/  FMUL.FTZ R249, R115, R249 ;  /* 0x000000f973f97220 */ /* 0x000fe20000410000 */
[----:B------:R-:W-:Y:S01]  /*3c80*/  FFMA.FTZ R252, R60, R252, R245 ;  /* 0x000000fc3cfc7223 */ /* 0x000fe200000100f5 */
[----:B------:R-:W4:Y:S02]  /*3c90*/  LDG.E.CONSTANT R247, desc[UR12][R126.64+0x1004] ;  /* 0x0010040c7ef77981 */ /* 0x000f24000c1e9900 */
[----:B------:R-:W-:Y:S01]  /*3ca0*/  FFMA.FTZ R251, R111, R251, R249 ;  /* 0x000000fb6ffb7223 */ /* 0x000fe200000100f9 */
[----:B------:R-:W-:Y:S01]  /*3cb0*/  IMAD.U32 R249, R244, 0x10000, RZ ;  /* 0x00010000f4f97824 */ /* 0x000fe200078e00ff */
[----:B------:R-:W4:Y:S03]  /*3cc0*/  LDG.E.CONSTANT R245, desc[UR12][R126.64+0xe04] ;  /* 0x000e040c7ef57981 */ /* 0x000f26000c1e9900 */
[----:B------:R-:W-:-:S02]  /*3cd0*/  FFMA.FTZ R243, R54, R249, R243 ;  /* 0x000000f936f37223 */ /* 0x000fc400000100f3 */
[----:B------:R-:W4:Y:S01]  /*3ce0*/  LDL R54, [R1+0x4] ;  /* 0x0000040001367983 */ /* 0x000f220000100800 */
[----:B------:R-:W-:-:S05]  /*3cf0*/  PRMT R244, R244, 0x7632, R244 ;  /* 0x00007632f4f47816 */ /* 0x000fca00000000f4 */
[----:B------:R-:W-:Y:S02]  /*3d00*/  IMAD.U32 R249, R244, 0x10000, RZ ;  /* 0x00010000f4f97824 */ /* 0x000fe400078e00ff */
[----:B------:R-:W4:Y:S02]  /*3d10*/  LDG.E.CONSTANT R244, desc[UR12][R126.64+0x1204] ;  /* 0x0012040c7ef47981 */ /* 0x000f24000c1e9900 */
[----:B------:R-:W-:Y:S01]  /*3d20*/  FFMA.FTZ R251, R119, R249, R251 ;  /* 0x000000f977fb7223 */ /* 0x000fe200000100fb */
[C---:B------:R-:W-:Y:S01]  /*3d30*/  IMAD.U32 R249, R124.reuse, 0x10000, RZ ;  /* 0x000100007cf97824 */ /* 0x040fe200078e00ff */
[----:B------:R-:W-:-:S03]  /*3d40*/  PRMT R124, R124, 0x7632, R124 ;  /* 0x000076327c7c7816 */ /* 0x000fc6000000007c */
[----:B--2---:R-:W-:Y:S01]  /*3d50*/  FFMA.FTZ R243, R107, R249, R243 ;  /* 0x000000f96bf37223 */ /* 0x004fe200000100f3 */
[----:B------:R-:W-:Y:S01]  /*3d60*/  SHF.L.U32 R249, R124, 0x10, RZ ;  /* 0x000000107cf97819 */ /* 0x000fe200000006ff */
[----:B------:R-:W2:Y:S04]  /*3d70*/  LDL R107, [R1+0x40] ;  /* 0x00004000016b7983 */ /* 0x000ea80000100800 */
[----:B------:R-:W2:Y:S01]  /*3d80*/  LDG.E.CONSTANT R124, desc[UR12][R126.64+0x1404] ;  /* 0x0014040c7e7c7981 */ /* 0x000ea2000c1e9900 */
[----:B------:R-:W-:Y:S01]  /*3d90*/  FFMA.FTZ R251, R123, R249, R251 ;  /* 0x000000f97bfb7223 */ /* 0x000fe200000100fb */
[----:B------:R-:W-:-:S04]  /*3da0*/  IMAD.U32 R249, R246, 0x10000, RZ ;  /* 0x00010000f6f97824 */ /* 0x000fc800078e00ff */
[----:B---3--:R-:W-:Y:S01]  /*3db0*/  FFMA.FTZ R243, R63, R249, R243 ;  /* 0x000000f93ff37223 */ /* 0x008fe200000100f3 */
[----:B------:R-:W-:Y:S01]  /*3dc0*/  PRMT R249, R246, 0x7632, R249 ;  /* 0x00007632f6f97816 */ /* 0x000fe200000000f9 */
[----:B------:R-:W3:Y:S04]  /*3dd0*/  LDL R63, [R1+0x50] ;  /* 0x00005000013f7983 */ /* 0x000ee80000100800 */
[----:B------:R-:W3:Y:S01]  /*3de0*/  LDG.E.CONSTANT R246, desc[UR12][R126.64+0x1604] ;  /* 0x0016040c7ef67981 */ /* 0x000ee2000c1e9900 */
[----:B------:R-:W-:-:S04]  /*3df0*/  IMAD.U32 R249, R249, 0x10000, RZ ;  /* 0x00010000f9f97824 */ /* 0x000fc800078e00ff */
[----:B------:R-:W-:Y:S01]  /*3e00*/  FFMA.FTZ R251, R131, R249, R251 ;  /* 0x000000f983fb7223 */ /* 0x000fe200000100fb */
[C---:B----4-:R-:W-:Y:S01]  /*3e10*/  IMAD.U32 R249, R248.reuse, 0x10000, RZ ;  /* 0x00010000f8f97824 */ /* 0x050fe200078e00ff */
[----:B------:R-:W-:-:S03]  /*3e20*/  PRMT R248, R248, 0x7632, R248 ;  /* 0x00007632f8f87816 */ /* 0x000fc600000000f8 */
[----:B------:R-:W-:Y:S02]  /*3e30*/  FFMA.FTZ R243, R54, R249, R243 ;  /* 0x000000f936f37223 */ /* 0x000fe400000100f3 */
[----:B------:R-:W4:Y:S01]  /*3e40*/  LDG.E.CONSTANT R249, desc[UR12][R126.64+0x1804] ;  /* 0x0018040c7ef97981 */ /* 0x000f22000c1e9900 */
        /* <DEDUP_REMOVED lines=24> */
[----:B------:R-:W-:Y:S02]  /*3fd0*/  SHF.L.U32 R247, R244, 0x10, RZ ;  /* 0x00000010f4f77819 */ /* 0x000fe400000006ff */
[----:B------:R-:W4:Y:S03]  /*3fe0*/  LDG.E.CONSTANT R244, desc[UR12][R126.64+0x2004] ;  /* 0x0020040c7ef47981 */ /* 0x000f26000c1e9900 */
[----:B------:R-:W-:Y:S01]  /*3ff0*/  FFMA.FTZ R251, R151, R247, R251 ;  /* 0x000000f797fb7223 */ /* 0x000fe200000100fb */
[C---:B--2---:R-:W-:Y:S01]  /*4000*/  IMAD.U32 R247, R124.reuse, 0x10000, RZ ;  /* 0x000100007cf77824 */ /* 0x044fe200078e00ff */
[----:B------:R-:W-:-:S03]  /*4010*/  PRMT R124, R124, 0x7632, R124 ;  /* 0x000076327c7c7816 */ /* 0x000fc6000000007c */
[----:B------:R-:W-:Y:S02]  /*4020*/  FFMA.FTZ R243, R35, R247, R243 ;  /* 0x000000f723f37223 */ /* 0x000fe400000100f3 */
[----:B------:R-:W-:Y:S02]  /*4030*/  IMAD.U32 R247, R124, 0x10000, RZ ;  /* 0x000100007cf77824 */ /* 0x000fe400078e00ff */
[----:B------:R-:W2:Y:S02]  /*4040*/  LDG.E.CONSTANT R124, desc[UR12][R126.64+0x2204] ;  /* 0x0022040c7e7c7981 */ /* 0x000ea4000c1e9900 */
[----:B------:R-:W-:Y:S01]  /*4050*/  FFMA.FTZ R251, R155, R247, R251 ;  /* 0x000000f79bfb7223 */ /* 0x000fe200000100fb */
[----:B---3--:R-:W-:-:S04]  /*4060*/  IMAD.U32 R247, R246, 0x10000, RZ ;  /* 0x00010000f6f77824 */ /* 0x008fc800078e00ff */
[----:B------:R-:W-:Y:S01]  /*4070*/  FFMA.FTZ R243, R31, R247, R243 ;  /* 0x000000f71ff37223 */ /* 0x000fe200000100f3 */
[----:B------:R-:W-:Y:S02]  /*4080*/  PRMT R247, R246, 0x7632, R247 ;  /* 0x00007632f6f77816 */ /* 0x000fe400000000f7 */
[----:B------:R-:W3:Y:S03]  /*4090*/  LDG.E.CONSTANT R246, desc[UR12][R126.64+0x2404] ;  /* 0x0024040c7ef67981 */ /* 0x000ee6000c1e9900 */
[----:B------:R-:W-:-:S04]  /*40a0*/  IMAD.U32 R247, R247, 0x10000, RZ ;  /* 0x00010000f7f77824 */ /* 0x000fc800078e00ff */
[----:B------:R-:W-:Y:S01]  /*40b0*/  FFMA.FTZ R251, R159, R247, R251 ;  /* 0x000000f79ffb7223 */ /* 0x000fe200000100fb */
[C---:B----4-:R-:W-:Y:S01]  /*40c0*/  IMAD.U32 R247, R249.reuse, 0x10000, RZ ;  /* 0x00010000f9f77824 */ /* 0x050fe200078e00ff */
[----:B------:R-:W-:-:S03]  /*40d0*/  PRMT R249, R249, 0x7632, R249 ;  /* 0x00007632f9f97816 */ /* 0x000fc600000000f9 */
[----:B------:R-:W-:Y:S02]  /*40e0*/  FFMA.FTZ R243, R27, R247, R243 ;  /* 0x000000f71bf37223 */ /* 0x000fe400000100f3 */
[----:B------:R-:W4:Y:S01]  /*40f0*/  LDG.E.CONSTANT R247, desc[UR12][R126.64+0x2604] ;  /* 0x0026040c7ef77981 */ /* 0x000f22000c1e9900 */
[----:B------:R-:W-:-:S05]  /*4100*/  SHF.L.U32 R249, R249, 0x10, RZ ;  /* 0x00000010f9f97819 */ /* 0x000fca00000006ff */
[----:B------:R-:W-:Y:S01]  /*4110*/  FFMA.FTZ R251, R163, R249, R251 ;  /* 0x000000f9a3fb7223 */ /* 0x000fe200000100fb */
[----:B------:R-:W-:-:S04]  /*4120*/  IMAD.U32 R249, R248, 0x10000, RZ ;  /* 0x00010000f8f97824 */ /* 0x000fc800078e00ff */
[----:B------:R-:W-:Y:S02]  /*4130*/  FFMA.FTZ R243, R23, R249, R243 ;  /* 0x000000f917f37223 */ /* 0x000fe400000100f3 */
[----:B------:R-:W4:Y:S01]  /*4140*/  LDG.E.CONSTANT R249, desc[UR12][R126.64+0x2804] ;  /* 0x0028040c7ef97981 */ /* 0x000f22000c1e9900 */
[----:B------:R-:W-:-:S05]  /*4150*/  PRMT R248, R248, 0x7632, R248 ;  /* 0x00007632f8f87816 */ /* 0x000fca00000000f8 */
[----:B------:R-:W-:-:S04]  /*4160*/  IMAD.U32 R248, R248, 0x10000, RZ ;  /* 0x00010000f8f87824 */ /* 0x000fc800078e00ff */
        /* <DEDUP_REMOVED lines=13> */
[C---:B------:R-:W-:Y:S01]  /*4240*/  IMAD.U32 R245, R244.reuse, 0x10000, RZ ;  /* 0x00010000f4f57824 */ /* 0x040fe200078e00ff */
[----:B------:R-:W-:-:S03]  /*4250*/  PRMT R244, R244, 0x7632, R244 ;  /* 0x00007632f4f47816 */ /* 0x000fc600000000f4 */
[----:B------:R-:W-:Y:S02]  /*4260*/  FFMA.FTZ R243, R11, R245, R243 ;  /* 0x000000f50bf37223 */ /* 0x000fe400000100f3 */
[----:B------:R-:W-:Y:S02]  /*4270*/  IMAD.U32 R245, R244, 0x10000, RZ ;  /* 0x00010000f4f57824 */ /* 0x000fe400078e00ff */
[----:B------:R-:W4:Y:S02]  /*4280*/  LDG.E.CONSTANT R244, desc[UR12][R126.64+0x2e04] ;  /* 0x002e040c7ef47981 */ /* 0x000f24000c1e9900 */
[----:B------:R-:W-:Y:S01]  /*4290*/  FFMA.FTZ R251, R179, R245, R251 ;  /* 0x000000f5b3fb7223 */ /* 0x000fe200000100fb */
[C---:B--2---:R-:W-:Y:S01]  /*42a0*/  IMAD.U32 R245, R124.reuse, 0x10000, RZ ;  /* 0x000100007cf57824 */ /* 0x044fe200078e00ff */
[----:B------:R-:W-:-:S03]  /*42b0*/  PRMT R124, R124, 0x7632, R124 ;  /* 0x000076327c7c7816 */ /* 0x000fc6000000007c */
[----:B------:R-:W-:Y:S02]  /*42c0*/  FFMA.FTZ R243, R7, R245, R243 ;  /* 0x000000f507f37223 */ /* 0x000fe400000100f3 */
[----:B------:R-:W-:Y:S02]  /*42d0*/  IMAD.U32 R245, R124, 0x10000, RZ ;  /* 0x000100007cf57824 */ /* 0x000fe400078e00ff */
[----:B------:R-:W2:Y:S02]  /*42e0*/  LDG.E.CONSTANT R124, desc[UR12][R126.64+0x3004] ;  /* 0x0030040c7e7c7981 */ /* 0x000ea4000c1e9900 */
[----:B------:R-:W-:Y:S01]  /*42f0*/  FFMA.FTZ R251, R183, R245, R251 ;  /* 0x000000f5b7fb7223 */ /* 0x000fe200000100fb */
[----:B---3--:R-:W-:-:S04]  /*4300*/  PRMT R245, R246, 0x7632, R245 ;  /* 0x00007632f6f57816 */ /* 0x008fc800000000f5 */
[----:B------:R-:W-:Y:S01]  /*4310*/  SHF.L.U32 R245, R245, 0x10, RZ ;  /* 0x00000010f5f57819 */ /* 0x000fe200000006ff */
[----:B------:R-:W-:-:S04]  /*4320*/  IMAD.U32 R246, R246, 0x10000, RZ ;  /* 0x00010000f6f67824 */ /* 0x000fc800078e00ff */
[----:B------:R-:W-:Y:S02]  /*4330*/  FFMA.FTZ R251, R187, R245, R251 ;  /* 0x000000f5bbfb7223 */ /* 0x000fe400000100fb */
[----:B------:R-:W3:Y:S01]  /*4340*/  LDG.E.CONSTANT R245, desc[UR12][R126.64+0x3204] ;  /* 0x0032040c7ef57981 */ /* 0x000ee2000c1e9900 */
[----:B------:R-:W-:Y:S01]  /*4350*/  FFMA.FTZ R243, R3, R246, R243 ;  /* 0x000000f603f37223 */ /* 0x000fe200000100f3 */
[C---:B----4-:R-:W-:Y:S01]  /*4360*/  IMAD.U32 R246, R247.reuse, 0x10000, RZ ;  /* 0x00010000f7f67824 */ /* 0x050fe200078e00ff */
        /* <DEDUP_REMOVED lines=16> */
[----:B------:R-:W-:-:S05]  /*4470*/  PRMT R250, R250, 0x7632, R250 ;  /* 0x00007632fafa7816 */ /* 0x000fca00000000fa */
[----:B------:R-:W-:-:S04]  /*4480*/  IMAD.U32 R250, R250, 0x10000, RZ ;  /* 0x00010000fafa7824 */ /* 0x000fc800078e00ff */
[----:B------:R-:W-:Y:S01]  /*4490*/  FFMA.FTZ R251, R203, R250, R251 ;  /* 0x000000facbfb7223 */ /* 0x000fe200000100fb */
[C---:B------:R-:W-:Y:S01]  /*44a0*/  IMAD.U32 R250, R244.reuse, 0x10000, RZ ;  /* 0x00010000f4fa7824 */ /* 0x040fe200078e00ff */
[----:B------:R-:W-:Y:S01]  /*44b0*/  PRMT R244, R244, 0x7632, R244 ;  /* 0x00007632f4f47816 */ /* 0x000fe200000000f4 */
[----:B------:R-:W-:Y:S02]  /*44c0*/  FFMA.FTZ R243, R88, R249, R243 ;  /* 0x000000f958f37223 */ /* 0x000fe400000100f3 */
[----:B------:R-:W4:Y:S02]  /*44d0*/  LDG.E.CONSTANT R249, desc[UR12][R126.64+0x3804] ;  /* 0x0038040c7ef97981 */ /* 0x000f24000c1e9900 */
[----:B------:R-:W-:Y:S02]  /*44e0*/  IMAD.U32 R244, R244, 0x10000, RZ ;  /* 0x00010000f4f47824 */ /* 0x000fe400078e00ff */
[----:B------:R-:W-:Y:S02]  /*44f0*/  FFMA.FTZ R243, R92, R248, R243 ;  /* 0x000000f85cf37223 */ /* 0x000fe400000100f3 */
[----:B------:R-:W4:Y:S01]  /*4500*/  LDG.E.CONSTANT R248, desc[UR12][R126.64+0x3a04] ;  /* 0x003a040c7ef87981 */ /* 0x000f22000c1e9900 */
[----:B------:R-:W-:Y:S01]  /*4510*/  FFMA.FTZ R251, R207, R244, R251 ;  /* 0x000000f4cffb7223 */ /* 0x000fe200000100fb */
[----:B------:R-:W-:-:S02]  /*4520*/  FFMA.FTZ R243, R96, R250, R243 ;  /* 0x000000fa60f37223 */ /* 0x000fc400000100f3 */
[----:B------:R-:W4:Y:S01]  /*4530*/  LDG.E.CONSTANT R250, desc[UR12][R126.64+0x3c04] ;  /* 0x003c040c7efa7981 */ /* 0x000f22000c1e9900 */
[----:B--2---:R-:W-:-:S04]  /*4540*/  IMAD.U32 R244, R124, 0x10000, RZ ;  /* 0x000100007cf47824 */ /* 0x004fc800078e00ff */
[----:B------:R-:W-:Y:S01]  /*4550*/  FFMA.FTZ R243, R100, R244, R243 ;  /* 0x000000f464f37223 */ /* 0x000fe200000100f3 */
[----:B------:R-:W-:Y:S02]  /*4560*/  PRMT R244, R124, 0x7632, R244 ;  /* 0x000076327cf47816 */ /* 0x000fe400000000f4 */
[----:B------:R-:W2:Y:S02]  /*4570*/  LDG.E.CONSTANT R124, desc[UR12][R126.64+0x3e04] ;  /* 0x003e040c7e7c7981 */ /* 0x000ea4000c1e9900 */
[----:B------:R-:W-:-:S05]  /*4580*/  SHF.L.U32 R244, R244, 0x10, RZ ;  /* 0x00000010f4f47819 */ /* 0x000fca00000006ff */
[----:B------:R-:W-:Y:S01]  /*4590*/  FFMA.FTZ R251, R211, R244, R251 ;  /* 0x000000f4d3fb7223 */ /* 0x000fe200000100fb */
[C---:B---3--:R-:W-:Y:S01]  /*45a0*/  PRMT R244, R245.reuse, 0x7632, R244 ;  /* 0x00007632f5f47816 */ /* 0x048fe200000000f4 */
[----:B------:R-:W-:-:S04]  /*45b0*/  IMAD.U32 R245, R245, 0x10000, RZ ;  /* 0x00010000f5f57824 */ /* 0x000fc800078e00ff */
[----:B------:R-:W-:Y:S02]  /*45c0*/  IMAD.U32 R244, R244, 0x10000, RZ ;  /* 0x00010000f4f47824 */ /* 0x000fe400078e00ff */
[----:B------:R-:W-:Y:S02]  /*45d0*/  FFMA.FTZ R243, R104, R245, R243 ;  /* 0x000000f568f37223 */ /* 0x000fe400000100f3 */
[----:B------:R-:W-:Y:S01]  /*45e0*/  FFMA.FTZ R251, R215, R244, R251 ;  /* 0x000000f4d7fb7223 */ /* 0x000fe200000100fb */
[C---:B----4-:R-:W-:Y:S01]  /*45f0*/  IMAD.U32 R245, R246.reuse, 0x10000, RZ ;  /* 0x00010000f6f57824 */ /* 0x050fe200078e00ff */
[----:B------:R-:W3:Y:S01]  /*4600*/  LDG.E.CONSTANT R244, desc[UR12][R126.64+0x208] ;  /* 0x0002080c7ef47981 */ /* 0x000ee2000c1e9900 */
[----:B------:R-:W-:Y:S02]  /*4610*/  PRMT R246, R246, 0x7632, R246 ;  /* 0x00007632f6f67816 */ /* 0x000fe400000000f6 */
[----:B------:R-:W-:Y:S02]  /*4620*/  FFMA.FTZ R243, R69, R245, R243 ;  /* 0x000000f545f37223 */ /* 0x000fe400000100f3 */
[----:B------:R-:W4:Y:S01]  /*4630*/  LDG.E.CONSTANT R245, desc[UR12][R126.64+0x8] ;  /* 0x0000080c7ef57981 */ /* 0x000f22000c1e9900 */
[----:B------:R-:W-:-:S04]  /*4640*/  IMAD.U32 R246, R246, 0x10000, RZ ;  /* 0x00010000f6f67824 */ /* 0x000fc800078e00ff */
        /* <DEDUP_REMOVED lines=18> */
[--C-:B------:R-:W-:Y:S01]  /*4770*/  FFMA.FTZ R248, R231, R248, R251.reuse ;  /* 0x000000f8e7f87223 */ /* 0x100fe200000100fb */
[C---:B------:R-:W-:Y:S01]  /*4780*/  PRMT R251, R250.reuse, 0x7632, R251 ;  /* 0x00007632fafb7816 */ /* 0x040fe200000000fb */
[----:B------:R-:W-:-:S04]  /*4790*/  IMAD.U32 R250, R250, 0x10000, RZ ;  /* 0x00010000fafa7824 */ /* 0x000fc800078e00ff */
[----:B------:R-:W-:Y:S01]  /*47a0*/  FFMA.FTZ R243, R65, R250, R243 ;  /* 0x000000fa41f37223 */ /* 0x000fe200000100f3 */
[----:B------:R-:W-:-:S05]  /*47b0*/  SHF.L.U32 R251, R251, 0x10, RZ ;  /* 0x00000010fbfb7819 */ /* 0x000fca00000006ff */
[----:B------:R-:W-:Y:S02]  /*47c0*/  FFMA.FTZ R248, R235, R251, R248 ;  /* 0x000000fbebf87223 */ /* 0x000fe400000100f8 */
[----:B------:R-:W4:Y:S01]  /*47d0*/  LDG.E.CONSTANT R251, desc[UR12][R126.64+0xa08] ;  /* 0x000a080c7efb7981 */ /* 0x000f22000c1e9900 */
[----:B------:R-:W-:-:S03]  /*47e0*/  FADD.FTZ R125, R252, R125 ;  /* 0x0000007dfc7d7221 */ /* 0x000fc60000010000 */
[----:B------:R-:W4:Y:S01]  /*47f0*/  LDG.E.CONSTANT R252, desc[UR12][R126.64+0xc08] ;  /* 0x000c080c7efc7981 */ /* 0x000f22000c1e9900 */
[C---:B--2---:R-:W-:Y:S01]  /*4800*/  IMAD.U32 R250, R124.reuse, 0x10000, RZ ;  /* 0x000100007cfa7824 */ /* 0x044fe200078e00ff */
[----:B------:R-:W-:-:S03]  /*4810*/  PRMT R124, R124, 0x7632, R124 ;  /* 0x000076327c7c7816 */ /* 0x000fc6000000007c */
[----:B------:R-:W-:Y:S02]  /*4820*/  FFMA.FTZ R243, R61, R250, R243 ;  /* 0x000000fa3df37223 */ /* 0x000fe400000100f3 */
[----:B------:R-:W-:-:S04]  /*4830*/  IMAD.U32 R124, R124, 0x10000, RZ ;  /* 0x000100007c7c7824 */ /* 0x000fc800078e00ff */
[----:B------:R-:W-:Y:S01]  /*4840*/  FFMA.FTZ R124, R239, R124, R248 ;  /* 0x0000007cef7c7223 */ /* 0x000fe200000100f8 */
[C---:B---3--:R-:W-:Y:S01]  /*4850*/  IMAD.U32 R250, R244.reuse, 0x10000, RZ ;  /* 0x00010000f4fa7824 */ /* 0x048fe200078e00ff */
[----:B------:R-:W-:-:S03]  /*4860*/  PRMT R244, R244, 0x7632, R244 ;  /* 0x00007632f4f47816 */ /* 0x000fc600000000f4 */
[----:B------:R-:W-:Y:S01]  /*4870*/  FMUL.FTZ R250, R107, R250 ;  /* 0x000000fa6bfa7220 */ /* 0x000fe20000410000 */
[C---:B----4-:R-:W-:Y:S01]  /*4880*/  IMAD.U32 R248, R245.reuse, 0x10000, RZ ;  /* 0x00010000f5f87824 */ /* 0x050fe200078e00ff */
[----:B------:R-:W2:Y:S01]  /*4890*/  LDL R107, [R1+0x20] ;  /* 0x00002000016b7983 */ /* 0x000ea20000100800 */
[----:B------:R-:W-:Y:S02]  /*48a0*/  PRMT R245, R245, 0x7632, R245 ;  /* 0x00007632f5f57816 */ /* 0x000fe400000000f5 */
[----:B------:R-:W-:Y:S01]  /*48b0*/  FFMA.FTZ R248, R63, R248, R250 ;  /* 0x000000f83ff87223 */ /* 0x000fe200000100fa */
[----:B------:R-:W-:Y:S01]  /*48c0*/  IMAD.U32 R250, R244, 0x10000, RZ ;  /* 0x00010000f4fa7824 */ /* 0x000fe200078e00ff */
[----:B------:R-:W-:Y:S01]  /*48d0*/  SHF.L.U32 R245, R245, 0x10, RZ ;  /* 0x00000010f5f57819 */ /* 0x000fe200000006ff */
[----:B------:R-:W3:Y:S02]  /*48e0*/  LDL R63, [R1+0x10] ;  /* 0x00001000013f7983 */ /* 0x000ee40000100800 */
[----:B------:R-:W-:Y:S01]  /*48f0*/  FMUL.FTZ R250, R116, R250 ;  /* 0x000000fa74fa7220 */ /* 0x000fe20000410000 */
[----:B------:R-:W-:Y:S01]  /*4900*/  FADD.FTZ R125, R243, R125 ;  /* 0x0000007df37d7221 */ /* 0x000fe20000010000 */
[----:B------:R-:W4:Y:S02]  /*4910*/  LDG.E.CONSTANT R244, desc[UR12][R126.64+0x1008] ;  /* 0x0010080c7ef47981 */ /* 0x000f24000c1e9900 */
[----:B------:R-:W-:Y:S01]  /*4920*/  FFMA.FTZ R250, R112, R245, R250 ;  /* 0x000000f570fa7223 */ /* 0x000fe200000100fa */
[----:B------:R-:W-:Y:S01]  /*4930*/  IMAD.U32 R245, R246, 0x10000, RZ ;  /* 0x00010000f6f57824 */ /* 0x000fe200078e00ff */
[----:B------:R-:W4:Y:S03]  /*4940*/  LDG.E.CONSTANT R243, desc[UR12][R126.64+0xe08] ;  /* 0x000e080c7ef37981 */ /* 0x000f26000c1e9900 */
[----:B------:R-:W-:-:S02]  /*4950*/  FFMA.FTZ R248, R54, R245, R248 ;  /* 0x000000f536f87223 */ /* 0x000fc400000100f8 */
[----:B------:R-:W4:Y:S01]  /*4960*/  LDL R54, [R1] ;  /* 0x0000000001367983 */ /* 0x000f220000100800 */
        /* <DEDUP_REMOVED lines=10> */
[----:B------:R-:W-:-:S05]  /*4a10*/  SHF.L.U32 R249, R249, 0x10, RZ ;  /* 0x00000010f9f97819 */ /* 0x000fca00000006ff */
[--C-:B------:R-:W-:Y:S01]  /*4a20*/  FFMA.FTZ R249, R132, R249, R250.reuse ;  /* 0x000000f984f97223 */ /* 0x100fe200000100fa */
[C---:B------:R-:W-:Y:S01]  /*4a30*/  PRMT R250, R251.reuse, 0x7632, R250 ;  /* 0x00007632fbfa7816 */ /* 0x040fe200000000fa */
[----:B------:R-:W-:-:S04]  /*4a40*/  IMAD.U32 R251, R251, 0x10000, RZ ;  /* 0x00010000fbfb7824 */ /* 0x000fc800078e00ff */
[----:B------:R-:W-:-:S04]  /*4a50*/  IMAD.U32 R250, R250, 0x10000, RZ ;  /* 0x00010000fafa7824 */ /* 0x000fc800078e00ff */
[----:B------:R-:W-:Y:S02]  /*4a60*/  FFMA.FTZ R249, R136, R250, R249 ;  /* 0x000000fa88f97223 */ /* 0x000fe400000100f9 */
[----:B------:R-:W4:Y:S01]  /*4a70*/  LDG.E.CONSTANT R250, desc[UR12][R126.64+0x1808] ;  /* 0x0018080c7efa7981 */ /* 0x000f22000c1e9900 */
[----:B--2---:R-:W-:-:S03]  /*4a80*/  FFMA.FTZ R248, R107, R246, R248 ;  /* 0x000000f66bf87223 */ /* 0x004fc600000100f8 */
[----:B------:R-:W2:Y:S01]  /*4a90*/  LDG.E.CONSTANT R246, desc[UR12][R126.64+0x1408] ;  /* 0x0014080c7ef67981 */ /* 0x000ea2000c1e9900 */
[----:B---3--:R-:W-:-:S03]  /*4aa0*/  FFMA.FTZ R248, R63, R247, R248 ;  /* 0x000000f73ff87223 */ /* 0x008fc600000100f8 */
[----:B------:R-:W3:Y:S04]  /*4ab0*/  LDL R107, [R1+0x2c] ;  /* 0x00002c00016b7983 */ /* 0x000ee80000100800 */
[----:B------:R-:W3:Y:S04]  /*4ac0*/  LDG.E.CONSTANT R247, desc[UR12][R126.64+0x1608] ;  /* 0x0016080c7ef77981 */ /* 0x000ee8000c1e9900 */
[----:B------:R-:W3:Y:S01]  /*4ad0*/  LDL R63, [R1+0x3c] ;  /* 0x00003c00013f7983 */ /* 0x000ee20000100800 */
[----:B----4-:R-:W-:Y:S01]  /*4ae0*/  FFMA.FTZ R248, R54, R251, R248 ;  /* 0x000000fb36f87223 */ /* 0x010fe200000100f8 */
[----:B------:R-:W-:-:S02]  /*4af0*/  PRMT R251, R252, 0x7632, R251 ;  /* 0x00007632fcfb7816 */ /* 0x000fc400000000fb */
[----:B------:R-:W4:Y:S03]  /*4b00*/  LDL R54, [R1+0x4c] ;  /* 0x00004c0001367983 */ /* 0x000f260000100800 */
[----:B------:R-:W-:-:S04]  /*4b10*/  IMAD.U32 R251, R251, 0x10000, RZ ;  /* 0x00010000fbfb7824 */ /* 0x000fc800078e00ff */
[----:B------:R-:W-:Y:S02]  /*4b20*/  FFMA.FTZ R249, R140, R251, R249 ;  /* 0x000000fb8cf97223 */ /* 0x000fe400000100f9 */
[----:B------:R-:W4:Y:S01]  /*4b30*/  LDG.E.CONSTANT R251, desc[UR12][R126.64+0x1a08] ;  /* 0x001a080c7efb7981 */ /* 0x000f22000c1e9900 */
[----:B------:R-:W-:-:S04]  /*4b40*/  IMAD.U32 R252, R252, 0x10000, RZ ;  /* 0x00010000fcfc7824 */ /* 0x000fc800078e00ff */
[----:B------:R-:W-:Y:S01]  /*4b50*/  FFMA.FTZ R248, R50, R252, R248 ;  /* 0x000000fc32f87223 */ /* 0x000fe200000100f8 */
[C---:B------:R-:W-:Y:S01]  /*4b60*/  PRMT R252, R243.reuse, 0x7632, R252 ;  /* 0x00007632f3fc7816 */ /* 0x040fe200000000fc */
[----:B------:R-:W-:-:S03]  /*4b70*/  IMAD.U32 R243, R243, 0x10000, RZ ;  /* 0x00010000f3f37824 */ /* 0x000fc600078e00ff */
[----:B------:R-:W-:Y:S01]  /*4b80*/  SHF.L.U32 R252, R252, 0x10, RZ ;  /* 0x00000010fcfc7819 */ /* 0x000fe200000006ff */
[----:B------:R-:W-:Y:S02]  /*4b90*/  FFMA.FTZ R243, R46, R243, R248 ;  /* 0x000000f32ef37223 */ /* 0x000fe400000100f8 */
[----:B------:R-:W4:Y:S02]  /*4ba0*/  LDG.E.CONSTANT R248, desc[UR12][R126.64+0x1c08] ;  /* 0x001c080c7ef87981 */ /* 0x000f24000c1e9900 */
[----:B------:R-:W-:Y:S01]  /*4bb0*/  FFMA.FTZ R249, R144, R252, R249 ;  /* 0x000000fc90f97223 */ /* 0x000fe200000100f9 */
[----:B------:R-:W-:-:S04]  /*4bc0*/  IMAD.U32 R252, R244, 0x10000, RZ ;  /* 0x00010000f4fc7824 */ /* 0x000fc800078e00ff */
[----:B------:R-:W-:Y:S01]  /*4bd0*/  FFMA.FTZ R243, R42, R252, R243 ;  /* 0x000000fc2af37223 */ /* 0x000fe200000100f3 */
[----:B------:R-:W-:Y:S02]  /*4be0*/  PRMT R252, R244, 0x7632, R252 ;  /* 0x00007632f4fc7816 */ /* 0x000fe400000000fc */
[----:B------:R-:W4:Y:S03]  /*4bf0*/  LDG.E.CONSTANT R244, desc[UR12][R126.64+0x1e08] ;  /* 0x001e080c7ef47981 */ /* 0x000f26000c1e9900 */
        /* <DEDUP_REMOVED lines=8> */
[C---:B--2---:R-:W-:Y:S01]  /*4c80*/  IMAD.U32 R245, R246.reuse, 0x10000, RZ ;  /* 0x00010000f6f57824 */ /* 0x044fe200078e00ff */
[----:B------:R-:W-:-:S04]  /*4c90*/  PRMT R246, R246, 0x7632, R246 ;  /* 0x00007632f6f67816 */ /* 0x000fc800000000f6 */
[----:B------:R-:W-:Y:S01]  /*4ca0*/  SHF.L.U32 R246, R246, 0x10, RZ ;  /* 0x00000010f6f67819 */ /* 0x000fe200000006ff */
[----:B------:R-:W-:Y:S02]  /*4cb0*/  FFMA.FTZ R252, R34, R245, R252 ;  /* 0x000000f522fc7223 */ /* 0x000fe400000100fc */
[----:B------:R-:W2:Y:S02]  /*4cc0*/  LDG.E.CONSTANT R245, desc[UR12][R126.64+0x2208] ;  /* 0x0022080c7ef57981 */ /* 0x000ea4000c1e9900 */
        /* <DEDUP_REMOVED lines=10> */
[--C-:B------:R-:W-:Y:S01]  /*4d70*/  FFMA.FTZ R250, R26, R250, R252.reuse ;  /* 0x000000fa1afa7223 */ /* 0x100fe200000100fc */
[C---:B----4-:R-:W-:Y:S01]  /*4d80*/  PRMT R252, R251.reuse, 0x7632, R252 ;  /* 0x00007632fbfc7816 */ /* 0x050fe200000000fc */
[----:B------:R-:W-:Y:S02]  /*4d90*/  FFMA.FTZ R247, R164, R247, R249 ;  /* 0x000000f7a4f77223 */ /* 0x000fe400000100f9 */
[----:B------:R-:W4:Y:S01]  /*4da0*/  LDG.E.CONSTANT R249, desc[UR12][R126.64+0x2608] ;  /* 0x0026080c7ef97981 */ /* 0x000f22000c1e9900 */
[----:B------:R-:W-:Y:S01]  /*4db0*/  SHF.L.U32 R252, R252, 0x10, RZ ;  /* 0x00000010fcfc7819 */ /* 0x000fe200000006ff */
[----:B------:R-:W-:-:S04]  /*4dc0*/  IMAD.U32 R251, R251, 0x10000, RZ ;  /* 0x00010000fbfb7824 */ /* 0x000fc800078e00ff */
        /* <DEDUP_REMOVED lines=9> */
[C---:B------:R-:W-:Y:S01]  /*4e60*/  PRMT R252, R244.reuse, 0x7632, R252 ;  /* 0x00007632f4fc7816 */ /* 0x040fe200000000fc */
[----:B------:R-:W-:-:S04]  /*4e70*/  IMAD.U32 R244, R244, 0x10000, RZ ;  /* 0x00010000f4f47824 */ /* 0x000fc800078e00ff */
[----:B------:R-:W-:Y:S02]  /*4e80*/  FFMA.FTZ R244, R14, R244, R248 ;  /* 0x000000f40ef47223 */ /* 0x000fe400000100f8 */
[----:B------:R-:W4:Y:S01]  /*4e90*/  LDG.E.CONSTANT R248, desc[UR12][R126.64+0x2c08] ;  /* 0x002c080c7ef87981 */ /* 0x000f22000c1e9900 */
[----:B------:R-:W-:-:S04]  /*4ea0*/  IMAD.U32 R252, R252, 0x10000, RZ ;  /* 0x00010000fcfc7824 */ /* 0x000fc800078e00ff */
[----:B------:R-:W-:Y:S01]  /*4eb0*/  FFMA.FTZ R251, R176, R252, R251 ;  /* 0x000000fcb0fb7223 */ /* 0x000fe200000100fb */
[C---:B------:R-:W-:Y:S01]  /*4ec0*/  IMAD.U32 R252, R243.reuse, 0x10000, RZ ;  /* 0x00010000f3fc7824 */ /* 0x040fe200078e00ff */
[----:B------:R-:W-:-:S04]  /*4ed0*/  PRMT R243, R243, 0x7632, R243 ;  /* 0x00007632f3f37816 */ /* 0x000fc800000000f3 */
[----:B------:R-:W-:Y:S01]  /*4ee0*/  SHF.L.U32 R243, R243, 0x10, RZ ;  /* 0x00000010f3f37819 */ /* 0x000fe200000006ff */
[----:B------:R-:W-:Y:S02]  /*4ef0*/  FFMA.FTZ R252, R10, R252, R244 ;  /* 0x000000fc0afc7223 */ /* 0x000fe400000100f4 */
[----:B------:R-:W4:Y:S02]  /*4f00*/  LDG.E.CONSTANT R244, desc[UR12][R126.64+0x2e08] ;  /* 0x002e080c7ef47981 */ /* 0x000f24000c1e9900 */
[----:B------:R-:W-:Y:S01]  /*4f10*/  FFMA.FTZ R251, R180, R243, R251 ;  /* 0x000000f3b4fb7223 */ /* 0x000fe200000100fb */
[C---:B--2---:R-:W-:Y:S01]  /*4f20*/  IMAD.U32 R243, R245.reuse, 0x10000, RZ ;  /* 0x00010000f5f37824 */ /* 0x044fe200078e00ff */
[----:B------:R-:W-:-:S05]  /*4f30*/  PRMT R245, R245, 0x7632, R245 ;  /* 0x00007632f5f57816 */ /* 0x000fca00000000f5 */
[----:B------:R-:W-:Y:S02]  /*4f40*/  IMAD.U32 R245, R245, 0x10000, RZ ;  /* 0x00010000f5f57824 */ /* 0x000fe400078e00ff */
[----:B------:R-:W-:Y:S02]  /*4f50*/  FFMA.FTZ R252, R6, R243, R252 ;  /* 0x000000f306fc7223 */ /* 0x000fe400000100fc */
[----:B------:R-:W2:Y:S01]  /*4f60*/  LDG.E.CONSTANT R243, desc[UR12][R126.64+0x3008] ;  /* 0x0030080c7ef37981 */ /* 0x000ea2000c1e9900 */
[----:B------:R-:W-:Y:S01]  /*4f70*/  FFMA.FTZ R251, R184, R245, R251 ;  /* 0x000000f5b8fb7223 */ /* 0x000fe200000100fb */
[C---:B---3--:R-:W-:Y:S01]  /*4f80*/  IMAD.U32 R245, R246.reuse, 0x10000, RZ ;  /* 0x00010000f6f57824 */ /* 0x048fe200078e00ff */
[----:B------:R-:W-:-:S05]  /*4f90*/  PRMT R246, R246, 0x7632, R246 ;  /* 0x00007632f6f67816 */ /* 0x000fca00000000f6 */
[----:B------:R-:W-:Y:S02]  /*4fa0*/  IMAD.U32 R246, R246, 0x10000, RZ ;  /* 0x00010000f6f67824 */ /* 0x000fe400078e00ff */
[----:B------:R-:W-:Y:S02]  /*4fb0*/  FFMA.FTZ R252, R2, R245, R252 ;  /* 0x000000f502fc7223 */ /* 0x000fe400000100fc */
[----:B------:R-:W3:Y:S01]  /*4fc0*/  LDG.E.CONSTANT R245, desc[UR12][R126.64+0x3208] ;  /* 0x0032080c7ef57981 */ /* 0x000ee2000c1e9900 */
[----:B------:R-:W-:Y:S01]  /*4fd0*/  FFMA.FTZ R251, R188, R246, R251 ;  /* 0x000000f6bcfb7223 */ /* 0x000fe200000100fb */
[C---:B----4-:R-:W-:Y:S01]  /*4fe0*/  PRMT R246, R249.reuse, 0x7632, R246 ;  /* 0x00007632f9f67816 */ /* 0x050fe200000000f6 */
[----:B------:R-:W-:-:S03]  /*4ff0*/  IMAD.U32 R249, R249, 0x10000, RZ ;  /* 0x00010000f9f97824 */ /* 0x000fc600078e00ff */
[----:B------:R-:W-:Y:S01]  /*5000*/  SHF.L.U32 R246, R246, 0x10, RZ ;  /* 0x00000010f6f67819 */ /* 0x000fe200000006ff */
[--C-:B------:R-:W-:Y:S01]  /*5010*/  FFMA.FTZ R249, R58, R249, R252.reuse ;  /* 0x000000f93af97223 */ /* 0x100fe200000100fc */
[----:B------:R-:W-:-:S03]  /*5020*/  PRMT R252, R247, 0x7632, R252 ;  /* 0x00007632f7fc7816 */ /* 0x000fc600000000fc */
[----:B------:R-:W-:Y:S01]  /*5030*/  FFMA.FTZ R251, R192, R246, R251 ;  /* 0x000000f6c0fb7223 */ /* 0x000fe200000100fb */
[----:B------:R-:W-:Y:S01]  /*5040*/  IMAD.U32 R247, R247, 0x10000, RZ ;  /* 0x00010000f7f77824 */ /* 0x000fe200078e00ff */
[----:B------:R-:W4:Y:S01]  /*5050*/  LDG.E.CONSTANT R246, desc[UR12][R126.64+0x3408] ;  /* 0x0034080c7ef67981 */ /* 0x000f22000c1e9900 */
        /* <DEDUP_REMOVED lines=10> */
[C---:B------:R-:W-:Y:S02]  /*5100*/  PRMT R252, R248.reuse, 0x7632, R252 ;  /* 0x00007632f8fc7816 */ /* 0x040fe400000000fc */
[----:B------:R-:W-:-:S05]  /*5110*/  SHF.L.U32 R248, R248, 0x10, RZ ;  /* 0x00000010f8f87819 */ /* 0x000fca00000006ff */
        /* <DEDUP_REMOVED lines=10> */
[C---:B--2---:R-:W-:Y:S01]  /*51c0*/  IMAD.U32 R244, R243.reuse, 0x10000, RZ ;  /* 0x00010000f3f47824 */ /* 0x044fe200078e00ff */
[----:B------:R-:W-:-:S04]  /*51d0*/  PRMT R243, R243, 0x7632, R243 ;  /* 0x00007632f3f37816 */ /* 0x000fc800000000f3 */
[----:B------:R-:W-:-:S05]  /*51e0*/  SHF.L.U32 R243, R243, 0x10, RZ ;  /* 0x00000010f3f37819 */ /* 0x000fca00000006ff */
[----:B------:R-:W-:Y:S01]  /*51f0*/  FFMA.FTZ R251, R212, R243, R251 ;  /* 0x000000f3d4fb7223 */ /* 0x000fe200000100fb */
[C---:B---3--:R-:W-:Y:S01]  /*5200*/  IMAD.U32 R243, R245.reuse, 0x10000, RZ ;  /* 0x00010000f5f37824 */ /* 0x048fe200078e00ff */
[----:B------:R-:W-:Y:S01]  /*5210*/  PRMT R245, R245, 0x7632, R245 ;  /* 0x00007632f5f57816 */ /* 0x000fe200000000f5 */
[----:B------:R-:W-:Y:S02]  /*5220*/  FFMA.FTZ R252, R101, R244, R252 ;  /* 0x000000f465fc7223 */ /* 0x000fe400000100fc */
[----:B------:R-:W2:Y:S02]  /*5230*/  LDG.E.CONSTANT R244, desc[UR12][R126.64+0x40c] ;  /* 0x00040c0c7ef47981 */ /* 0x000ea4000c1e9900 */
[----:B------:R-:W-:Y:S02]  /*5240*/  IMAD.U32 R245, R245, 0x10000, RZ ;  /* 0x00010000f5f57824 */ /* 0x000fe400078e00ff */
[----:B------:R-:W-:Y:S02]  /*5250*/  FFMA.FTZ R252, R105, R243, R252 ;  /* 0x000000f369fc7223 */ /* 0x000fe400000100fc */
[----:B------:R-:W3:Y:S01]  /*5260*/  LDG.E.CONSTANT R243, desc[UR12][R126.64+0x60c] ;  /* 0x00060c0c7ef37981 */ /* 0x000ee2000c1e9900 */
[----:B------:R-:W-:Y:S01]  /*5270*/  FFMA.FTZ R251, R216, R245, R251 ;  /* 0x000000f5d8fb7223 */ /* 0x000fe200000100fb */
[C---:B----4-:R-:W-:Y:S01]  /*5280*/  PRMT R245, R246.reuse, 0x7632, R245 ;  /* 0x00007632f6f57816 */ /* 0x050fe200000000f5 */
[----:B------:R-:W-:-:S04]  /*5290*/  IMAD.U32 R246, R246, 0x10000, RZ ;  /* 0x00010000f6f67824 */ /* 0x000fc800078e00ff */
[--C-:B------:R-:W-:Y:S01]  /*52a0*/  FFMA.FTZ R246, R70, R246, R252.reuse ;  /* 0x000000f646f67223 */ /* 0x100fe200000100fc */
[----:B------:R-:W-:Y:S01]  /*52b0*/  PRMT R252, R249, 0x7632, R252 ;  /* 0x00007632f9fc7816 */ /* 0x000fe200000000fc */
[----:B------:R-:W-:-:S04]  /*52c0*/  IMAD.U32 R245, R245, 0x10000, RZ ;  /* 0x00010000f5f57824 */ /* 0x000fc800078e00ff */
[----:B------:R-:W-:Y:S01]  /*52d0*/  FFMA.FTZ R251, R220, R245, R251 ;  /* 0x000000f5dcfb7223 */ /* 0x000fe200000100fb */
[----:B------:R-:W-:Y:S01]  /*52e0*/  IMAD.U32 R252, R252, 0x10000, RZ ;  /* 0x00010000fcfc7824 */ /* 0x000fe200078e00ff */
[----:B------:R-:W-:Y:S01]  /*52f0*/  SHF.L.U32 R249, R249, 0x10, RZ ;  /* 0x00000010f9f97819 */ /* 0x000fe200000006ff */
[----:B------:R-:W4:Y:S02]  /*5300*/  LDG.E.CONSTANT R245, desc[UR12][R126.64+0x80c] ;  /* 0x00080c0c7ef57981 */ /* 0x000f24000c1e9900 */
[----:B------:R-:W-:Y:S01]  /*5310*/  FFMA.FTZ R251, R224, R252, R251 ;  /* 0x000000fce0fb7223 */ /* 0x000fe200000100fb */
[----:B------:R-:W-:-:S05]  /*5320*/  PRMT R252, R250, 0x7632, R252 ;  /* 0x00007632fafc7816 */ /* 0x000fca00000000fc */
[----:B------:R-:W-:-:S04]  /*5330*/  IMAD.U32 R252, R252, 0x10000, RZ ;  /* 0x00010000fcfc7824 */ /* 0x000fc800078e00ff */
[----:B------:R-:W-:Y:S01]  /*5340*/  FFMA.FTZ R251, R228, R252, R251 ;  /* 0x000000fce4fb7223 */ /* 0x000fe200000100fb */
[----:B------:R-:W-:-:S04]  /*5350*/  IMAD.U32 R252, R248, 0x10000, RZ ;  /* 0x00010000f8fc7824 */ /* 0x000fc800078e00ff */
[----:B------:R-:W-:Y:S02]  /*5360*/  FMUL.FTZ R252, R63, R252 ;  /* 0x000000fc3ffc7220 */ /* 0x000fe40000410000 */
[----:B------:R-:W4:Y:S01]  /*5370*/  LDL R63, [R1+0x1c] ;  /* 0x00001c00013f7983 */ /* 0x000f220000100800 */
[----:B------:R-:W-:Y:S01]  /*5380*/  FFMA.FTZ R246, R74, R249, R246 ;  /* 0x000000f94af67223 */ /* 0x000fe200000100f6 */
[----:B------:R-:W-:Y:S02]  /*5390*/  IMAD.U32 R250, R250, 0x10000, RZ ;  /* 0x00010000fafa7824 */ /* 0x000fe400078e00ff */
[----:B------:R-:W4:Y:S02]  /*53a0*/  LDG.E.CONSTANT R249, desc[UR12][R126.64+0xa0c] ;  /* 0x000a0c0c7ef97981 */ /* 0x000f24000c1e9900 */
[----:B------:R-:W-:Y:S01]  /*53b0*/  FFMA.FTZ R246, R82, R250, R246 ;  /* 0x000000fa52f67223 */ /* 0x000fe200000100f6 */
[----:B------:R-:W-:-:S05]  /*53c0*/  SHF.L.U32 R250, R247, 0x10, RZ ;  /* 0x00000010f7fa7819 */ /* 0x000fca00000006ff */
[----:B------:R-:W-:Y:S02]  /*53d0*/  FFMA.FTZ R250, R54, R250, R252 ;  /* 0x000000fa36fa7223 */ /* 0x000fe400000100fc */
[----:B------:R-:W4:Y:S01]  /*53e0*/  LDL R54, [R1+0xc] ;  /* 0x00000c0001367983 */ /* 0x000f220000100800 */
[----:B------:R-:W-:-:S03]  /*53f0*/  FADD.FTZ R124, R124, R125 ;  /* 0x0000007d7c7c7221 */ /* 0x000fc60000010000 */
[----:B------:R-:W4:Y:S01]  /*5400*/  LDG.E.CONSTANT R125, desc[UR12][R126.64+0xc0c] ;  /* 0x000c0c0c7e7d7981 */ /* 0x000f22000c1e9900 */
[----:B------:R-:W-:Y:S02]  /*5410*/  PRMT R248, R248, 0x7632, R248 ;  /* 0x00007632f8f87816 */ /* 0x000fe400000000f8 */
[----:B------:R-:W-:-:S03]  /*5420*/  PRMT R247, R247, 0x7632, R247 ;  /* 0x00007632f7f77816 */ /* 0x000fc600000000f7 */
[----:B------:R-:W-:Y:S02]  /*5430*/  IMAD.U32 R252, R248, 0x10000, RZ ;  /* 0x00010000f8fc7824 */ /* 0x000fe400078e00ff */
[----:B------:R-:W4:Y:S01]  /*5440*/  LDG.E.CONSTANT R248, desc[UR12][R126.64+0xe0c] ;  /* 0x000e0c0c7ef87981 */ /* 0x000f22000c1e9900 */
[----:B------:R-:W-:Y:S02]  /*5450*/  IMAD.U32 R247, R247, 0x10000, RZ ;  /* 0x00010000f7f77824 */ /* 0x000fe400078e00ff */
[----:B------:R-:W-:-:S04]  /*5460*/  FMUL.FTZ R252, R117, R252 ;  /* 0x000000fc75fc7220 */ /* 0x000fc80000410000 */
[----:B------:R-:W-:Y:S01]  /*5470*/  FFMA.FTZ R252, R113, R247, R252 ;  /* 0x000000f771fc7223 */ /* 0x000fe200000100fc */
[C---:B--2---:R-:W-:Y:S01]  /*5480*/  IMAD.U32 R247, R244.reuse, 0x10000, RZ ;  /* 0x00010000f4f77824 */ /* 0x044fe200078e00ff */
[----:B------:R-:W-:-:S03]  /*5490*/  PRMT R244, R244, 0x7632, R244 ;  /* 0x00007632f4f47816 */ /* 0x000fc600000000f4 */
[----:B------:R-:W-:Y:S02]  /*54a0*/  FFMA.FTZ R250, R107, R247, R250 ;  /* 0x000000f76bfa7223 */ /* 0x000fe400000100fa */
[----:B------:R-:W2:Y:S01]  /*54b0*/  LDG.E.CONSTANT R247, desc[UR12][R126.64+0x100c] ;  /* 0x00100c0c7ef77981 */ /* 0x000ea2000c1e9900 */
[----:B------:R-:W-:-:S03]  /*54c0*/  IMAD.U32 R244, R244, 0x10000, RZ ;  /* 0x00010000f4f47824 */ /* 0x000fc600078e00ff */
[----:B------:R-:W5:Y:S01]  /*54d0*/  LDL.LU R107, [R1+0x64] ;  /* 0x00006400016b7983 */ /* 0x000f620000300800 */
[----:B------:R-:W-:Y:S01]  /*54e0*/  FFMA.FTZ R252, R121, R244, R252 ;  /* 0x000000f479fc7223 */ /* 0x000fe200000100fc */
[----:B---3--:R-:W-:-:S05]  /*54f0*/  SHF.L.U32 R244, R243, 0x10, RZ ;  /* 0x00000010f3f47819 */ /* 0x008fca00000006ff */
[----:B----4-:R-:W-:Y:S02]  /*5500*/  FFMA.FTZ R250, R63, R244, R250 ;  /* 0x000000f43ffa7223 */ /* 0x010fe400000100fa */
[----:B------:R-:W3:Y:S01]  /*5510*/  LDG.E.CONSTANT R244, desc[UR12][R126.64+0x120c] ;  /* 0x00120c0c7ef47981 */ /* 0x000ee2000c1e9900 */
[----:B------:R-:W-:-:S03]  /*5520*/  PRMT R243, R243, 0x7632, R243 ;  /* 0x00007632f3f37816 */ /* 0x000fc600000000f3 */
[----:B------:R-:W5:Y:S02]  /*5530*/  LDL.LU R63, [R1+0x60] ;  /* 0x00006000013f7983 */ /* 0x000f640000300800 */
[----:B------:R-:W-:-:S04]  /*5540*/  IMAD.U32 R243, R243, 0x10000, RZ ;  /* 0x00010000f3f37824 */ /* 0x000fc800078e00ff */
        /* <DEDUP_REMOVED lines=8> */
[----:B------:R-:W-:Y:S01]  /*55d0*/  IMAD.U32 R249, R249, 0x10000, RZ ;  /* 0x00010000f9f97824 */ /* 0x000fe200078e00ff */
[----:B------:R-:W5:Y:S02]  /*55e0*/  LDL.LU R54, [R1+0x5c] ;  /* 0x00005c0001367983 */ /* 0x000f640000300800 */
[----:B------:R-:W-:Y:S01]  /*55f0*/  SHF.L.U32 R252, R252, 0x10, RZ ;  /* 0x00000010fcfc7819 */ /* 0x000fe200000006ff */
[----:B------:R-:W-:Y:S01]  /*5600*/  FFMA.FTZ R245, R53, R249, R245 ;  /* 0x000000f935f57223 */ /* 0x000fe200000100f5 */
[----:B------:R-:W-:-:S03]  /*5610*/  PRMT R249, R125, 0x7632, R249 ;  /* 0x000076327df97816 */ /* 0x000fc600000000f9 */
[----:B------:R-:W-:Y:S02]  /*5620*/  FFMA.FTZ R252, R137, R252, R243 ;  /* 0x000000fc89fc7223 */ /* 0x000fe400000100f3 */
[----:B------:R-:W4:Y:S01]  /*5630*/  LDG.E.CONSTANT R243, desc[UR12][R126.64+0x160c] ;  /* 0x00160c0c7ef37981 */ /* 0x000f22000c1e9900 */
[----:B------:R-:W-:Y:S02]  /*5640*/  IMAD.U32 R249, R249, 0x10000, RZ ;  /* 0x00010000f9f97824 */ /* 0x000fe400078e00ff */
[----:B------:R-:W-:Y:S02]  /*5650*/  IMAD.U32 R125, R125, 0x10000, RZ ;  /* 0x000100007d7d7824 */ /* 0x000fe400078e00ff */
[----:B------:R-:W-:Y:S01]  /*5660*/  FFMA.FTZ R249, R141, R249, R252 ;  /* 0x000000f98df97223 */ /* 0x000fe200000100fc */
[----:B------:R-:W-:Y:S02]  /*5670*/  IMAD.U32 R252, R248, 0x10000, RZ ;  /* 0x00010000f8fc7824 */ /* 0x000fe400078e00ff */
[----:B------:R-:W-:-:S02]  /*5680*/  FFMA.FTZ R125, R49, R125, R245 ;  /* 0x0000007d317d7223 */ /* 0x000fc400000100f5 */
[----:B------:R-:W4:Y:S02]  /*5690*/  LDG.E.CONSTANT R245, desc[UR12][R126.64+0x180c] ;  /* 0x00180c0c7ef57981 */ /* 0x000f24000c1e9900 */
[----:B------:R-:W-:Y:S01]  /*56a0*/  FFMA.FTZ R125, R45, R252, R125 ;  /* 0x000000fc2d7d7223 */ /* 0x000fe2000001007d */
[----:B------:R-:W-:Y:S02]  /*56b0*/  PRMT R252, R248, 0x7632, R252 ;  /* 0x00007632f8fc7816 */ /* 0x000fe400000000fc */
[----:B------:R-:W4:Y:S03]  /*56c0*/  LDG.E.CONSTANT R248, desc[UR12][R126.64+0x1a0c] ;  /* 0x001a0c0c7ef87981 */ /* 0x000f26000c1e9900 */
[----:B------:R-:W-:-:S04]  /*56d0*/  IMAD.U32 R252, R252, 0x10000, RZ ;  /* 0x00010000fcfc7824 */ /* 0x000fc800078e00ff */
[----:B------:R-:W-:Y:S01]  /*56e0*/  FFMA.FTZ R249, R145, R252, R249 ;  /* 0x000000fc91f97223 */ /* 0x000fe200000100f9 */
[----:B--2---:R-:W-:-:S05]  /*56f0*/  SHF.L.U32 R252, R247, 0x10, RZ ;  /* 0x00000010f7fc7819 */ /* 0x004fca00000006ff */
[----:B------:R-:W-:Y:S01]  /*5700*/  FFMA.FTZ R125, R41, R252, R125 ;  /* 0x000000fc297d7223 */ /* 0x000fe2000001007d */
[----:B------:R-:W-:Y:S02]  /*5710*/  PRMT R252, R247, 0x7632, R252 ;  /* 0x00007632f7fc7816 */ /* 0x000fe400000000fc */
[----:B------:R-:W2:Y:S03]  /*5720*/  LDG.E.CONSTANT R247, desc[UR12][R126.64+0x1c0c] ;  /* 0x001c0c0c7ef77981 */ /* 0x000ea6000c1e9900 */
        /* <DEDUP_REMOVED lines=8> */
[C---:B----4-:R-:W-:Y:S01]  /*57b0*/  PRMT R244, R250.reuse, 0x7632, R244 ;  /* 0x00007632faf47816 */ /* 0x050fe200000000f4 */
[----:B------:R-:W-:-:S03]  /*57c0*/  IMAD.U32 R250, R250, 0x10000, RZ ;  /* 0x00010000fafa7824 */ /* 0x000fc600078e00ff */
[----:B------:R-:W-:Y:S01]  /*57d0*/  SHF.L.U32 R244, R244, 0x10, RZ ;  /* 0x00000010f4f47819 */ /* 0x000fe200000006ff */
[----:B------:R-:W-:-:S04]  /*57e0*/  FFMA.FTZ R250, R33, R250, R252 ;  /* 0x000000fa21fa7223 */ /* 0x000fc800000100fc */
[----:B------:R-:W-:Y:S02]  /*57f0*/  FFMA.FTZ R249, R157, R244, R249 ;  /* 0x000000f49df97223 */ /* 0x000fe400000100f9 */
[----:B------:R-:W4:Y:S01]  /*5800*/  LDG.E.CONSTANT R244, desc[UR12][R126.64+0x200c] ;  /* 0x00200c0c7ef47981 */ /* 0x000f22000c1e9900 */
[C---:B------:R-:W-:Y:S01]  /*5810*/  PRMT R252, R243.reuse, 0x7632, R252 ;  /* 0x00007632f3fc7816 */ /* 0x040fe200000000fc */
[----:B------:R-:W-:-:S04]  /*5820*/  IMAD.U32 R243, R243, 0x10000, RZ ;  /* 0x00010000f3f37824 */ /* 0x000fc800078e00ff */
[----:B------:R-:W-:Y:S02]  /*5830*/  IMAD.U32 R252, R252, 0x10000, RZ ;  /* 0x00010000fcfc7824 */ /* 0x000fe400078e00ff */
[--C-:B------:R-:W-:Y:S02]  /*5840*/  FFMA.FTZ R243, R29, R243, R250.reuse ;  /* 0x000000f31df37223 */ /* 0x100fe400000100fa */
[----:B------:R-:W-:Y:S01]  /*5850*/  FFMA.FTZ R252, R161, R252, R249 ;  /* 0x000000fca1fc7223 */ /* 0x000fe200000100f9 */
[C---:B------:R-:W-:Y:S01]  /*5860*/  PRMT R250, R245.reuse, 0x7632, R250 ;  /* 0x00007632f5fa7816 */ /* 0x040fe200000000fa */
[----:B------:R-:W4:Y:S01]  /*5870*/  LDG.E.CONSTANT R249, desc[UR12][R126.64+0x220c] ;  /* 0x00220c0c7ef97981 */ /* 0x000f22000c1e9900 */
[----:B------:R-:W-:-:S03]  /*5880*/  IMAD.U32 R245, R245, 0x10000, RZ ;  /* 0x00010000f5f57824 */ /* 0x000fc600078e00ff */
        /* <DEDUP_REMOVED lines=8> */
[----:B------:R-:W4:Y:S01]  /*5910*/  LDG.E.CONSTANT R248, desc[UR12][R126.64+0x260c] ;  /* 0x00260c0c7ef87981 */ /* 0x000f22000c1e9900 */
[----:B------:R-:W-:Y:S01]  /*5920*/  FFMA.FTZ R250, R169, R252, R250 ;  /* 0x000000fca9fa7223 */ /* 0x000fe200000100fa */
[----:B--2---:R-:W-:-:S04]  /*5930*/  IMAD.U32 R252, R247, 0x10000, RZ ;  /* 0x00010000f7fc7824 */ /* 0x004fc800078e00ff */
        /* <DEDUP_REMOVED lines=11> */
[C---:B----4-:R-:W-:Y:S01]  /*59f0*/  PRMT R125, R244.reuse, 0x7632, R125 ;  /* 0x00007632f47d7816 */ /* 0x050fe2000000007d */
[----:B------:R-:W-:-:S04]  /*5a00*/  IMAD.U32 R244, R244, 0x10000, RZ ;  /* 0x00010000f4f47824 */ /* 0x000fc800078e00ff */
[----:B------:R-:W-:Y:S02]  /*5a10*/  IMAD.U32 R125, R125, 0x10000, RZ ;  /* 0x000100007d7d7824 */ /* 0x000fe400078e00ff */
[----:B------:R-:W-:Y:S02]  /*5a20*/  FFMA.FTZ R244, R9, R244, R252 ;  /* 0x000000f409f47223 */ /* 0x000fe400000100fc */
[--C-:B------:R-:W-:Y:S01]  /*5a30*/  FFMA.FTZ R125, R181, R125, R250.reuse ;  /* 0x0000007db57d7223 */ /* 0x100fe200000100fa */
[C---:B------:R-:W-:Y:S01]  /*5a40*/  PRMT R250, R249.reuse, 0x7632, R250 ;  /* 0x00007632f9fa7816 */ /* 0x040fe200000000fa */
[----:B------:R-:W-:Y:S02]  /*5a50*/  IMAD.U32 R252, R249, 0x10000, RZ ;  /* 0x00010000f9fc7824 */ /* 0x000fe400078e00ff */
[----:B------:R-:W4:Y:S02]  /*5a60*/  LDG.E.CONSTANT R249, desc[UR12][R126.64+0x3a08] ;  /* 0x003a080c7ef97981 */ /* 0x000f24000c1e9900 */
[----:B------:R-:W-:-:S02]  /*5a70*/  IMAD.U32 R250, R250, 0x10000, RZ ;  /* 0x00010000fafa7824 */ /* 0x000fc400078e00ff */
[----:B------:R-:W-:Y:S01]  /*5a80*/  FFMA.FTZ R244, R5, R252, R244 ;  /* 0x000000fc05f47223 */ /* 0x000fe200000100f4 */
[----:B------:R-:W-:Y:S01]  /*5a90*/  PRMT R252, R245, 0x7632, R252 ;  /* 0x00007632f5fc7816 */ /* 0x000fe200000000fc */
[----:B------:R-:W-:Y:S01]  /*5aa0*/  FFMA.FTZ R125, R185, R250, R125 ;  /* 0x000000fab97d7223 */ /* 0x000fe2000001007d */
[----:B------:R-:W-:Y:S01]  /*5ab0*/  SHF.L.U32 R245, R245, 0x10, RZ ;  /* 0x00000010f5f57819 */ /* 0x000fe200000006ff */
[----:B------:R-:W4:Y:S02]  /*5ac0*/  LDG.E.CONSTANT R250, desc[UR12][R126.64+0x2c0c] ;  /* 0x002c0c0c7efa7981 */ /* 0x000f24000c1e9900 */
[----:B------:R-:W-:Y:S02]  /*5ad0*/  IMAD.U32 R252, R252, 0x10000, RZ ;  /* 0x00010000fcfc7824 */ /* 0x000fe400078e00ff */
[----:B------:R-:W-:Y:S02]  /*5ae0*/  FFMA.FTZ R244, R0, R245, R244 ;  /* 0x000000f500f47223 */ /* 0x000fe400000100f4 */
[----:B------:R-:W-:Y:S01]  /*5af0*/  FFMA.FTZ R125, R189, R252, R125 ;  /* 0x000000fcbd7d7223 */ /* 0x000fe2000001007d */
[----:B------:R-:W4:Y:S01]  /*5b00*/  LDG.E.CONSTANT R245, desc[UR12][R126.64+0x2e0c] ;  /* 0x002e0c0c7ef57981 */ /* 0x000f22000c1e9900 */
[C---:B------:R-:W-:Y:S01]  /*5b10*/  PRMT R252, R248.reuse, 0x7632, R252 ;  /* 0x00007632f8fc7816 */ /* 0x040fe200000000fc */
[----:B------:R-:W-:-:S04]  /*5b20*/  IMAD.U32 R248, R248, 0x10000, RZ ;  /* 0x00010000f8f87824 */ /* 0x000fc800078e00ff */
[----:B------:R-:W-:Y:S02]  /*5b30*/  IMAD.U32 R252, R252, 0x10000, RZ ;  /* 0x00010000fcfc7824 */ /* 0x000fe400078e00ff */
[----:B------:R-:W-:Y:S02]  /*5b40*/  FFMA.FTZ R244, R59, R248, R244 ;  /* 0x000000f83bf47223 */ /* 0x000fe400000100f4 */
[----:B------:R-:W-:Y:S02]  /*5b50*/  FFMA.FTZ R252, R193, R252, R125 ;  /* 0x000000fcc1fc7223 */ /* 0x000fe4000001007d */
[----:B------:R-:W4:Y:S01]  /*5b60*/  LDG.E.CONSTANT R125, desc[UR12][R126.64+0x300c] ;  /* 0x00300c0c7e7d7981 */ /* 0x000f22000c1e9900 */
[----:B--2---:R-:W-:-:S04]  /*5b70*/  IMAD.U32 R248, R247, 0x10000, RZ ;  /* 0x00010000f7f87824 */ /* 0x004fc800078e00ff */
[----:B------:R-:W-:Y:S01]  /*5b80*/  FFMA.FTZ R244, R86, R248, R244 ;  /* 0x000000f856f47223 */ /* 0x000fe200000100f4 */
[----:B------:R-:W-:Y:S02]  /*5b90*/  PRMT R248, R247, 0x7632, R248 ;  /* 0x00007632f7f87816 */ /* 0x000fe400000000f8 */
[----:B------:R-:W2:Y:S02]  /*5ba0*/  LDG.E.CONSTANT R247, desc[UR12][R126.64+0x320c] ;  /* 0x00320c0c7ef77981 */ /* 0x000ea4000c1e9900 */
        /* <DEDUP_REMOVED lines=8> */
[----:B----4-:R-:W-:-:S04]  /*5c30*/  IMAD.U32 R243, R249, 0x10000, RZ ;  /* 0x00010000f9f37824 */ /* 0x010fc800078e00ff */
[----:B------:R-:W-:Y:S01]  /*5c40*/  FFMA.FTZ R246, R78, R243, R246 ;  /* 0x000000f34ef67223 */ /* 0x000fe200000100f6 */
[----:B------:R-:W-:Y:S02]  /*5c50*/  PRMT R243, R249, 0x7632, R243 ;  /* 0x00007632f9f37816 */ /* 0x000fe400000000f3 */
[----:B------:R-:W-:-:S03]  /*5c60*/  PRMT R249, R250, 0x7632, R249 ;  /* 0x00007632faf97816 */ /* 0x000fc600000000f9 */
[----:B------:R-:W-:Y:S01]  /*5c70*/  IMAD.U32 R243, R243, 0x10000, RZ ;  /* 0x00010000f3f37824 */ /* 0x000fe200078e00ff */
[----:B------:R-:W-:-:S03]  /*5c80*/  SHF.L.U32 R250, R250, 0x10, RZ ;  /* 0x00000010fafa7819 */ /* 0x000fc600000006ff */
[----:B------:R-:W-:Y:S01]  /*5c90*/  FFMA.FTZ R243, R232, R243, R251 ;  /* 0x000000f3e8f37223 */ /* 0x000fe200000100fb */
[C---:B------:R-:W-:Y:S02]  /*5ca0*/  IMAD.U32 R251, R245.reuse, 0x10000, RZ ;  /* 0x00010000f5fb7824 */ /* 0x040fe400078e00ff */
[----:B------:R-:W-:Y:S01]  /*5cb0*/  FFMA.FTZ R250, R94, R250, R248 ;  /* 0x000000fa5efa7223 */ /* 0x000fe200000100f8 */
[----:B------:R-:W-:Y:S01]  /*5cc0*/  PRMT R245, R245, 0x7632, R245 ;  /* 0x00007632f5f57816 */ /* 0x000fe200000000f5 */
[----:B------:R-:W-:Y:S01]  /*5cd0*/  IMAD.U32 R249, R249, 0x10000, RZ ;  /* 0x00010000f9f97824 */ /* 0x000fe200078e00ff */
[----:B------:R-:W4:Y:S01]  /*5ce0*/  LDG.E.CONSTANT R248, desc[UR12][R126.64+0x360c] ;  /* 0x00360c0c7ef87981 */ /* 0x000f22000c1e9900 */
[----:B------:R-:W-:Y:S02]  /*5cf0*/  FFMA.FTZ R251, R98, R251, R250 ;  /* 0x000000fb62fb7223 */ /* 0x000fe400000100fa */
[----:B------:R-:W-:Y:S01]  /*5d00*/  FFMA.FTZ R249, R205, R249, R252 ;  /* 0x000000f9cdf97223 */ /* 0x000fe200000100fc */
[----:B------:R-:W-:-:S02]  /*5d10*/  IMAD.U32 R250, R245, 0x10000, RZ ;  /* 0x00010000f5fa7824 */ /* 0x000fc400078e00ff */
[----:B------:R-:W4:Y:S02]  /*5d20*/  LDG.E.CONSTANT R245, desc[UR12][R126.64+0x3c08] ;  /* 0x003c080c7ef57981 */ /* 0x000f24000c1e9900 */
[----:B------:R-:W-:Y:S01]  /*5d30*/  FFMA.FTZ R249, R209, R250, R249 ;  /* 0x000000fad1f97223 */ /* 0x000fe200000100f9 */
[C---:B------:R-:W-:Y:S01]  /*5d40*/  PRMT R250, R125.reuse, 0x7632, R250 ;  /* 0x000076327dfa7816 */ /* 0x040fe200000000fa */
[----:B------:R-:W-:Y:S02]  /*5d50*/  IMAD.U32 R252, R125, 0x10000, RZ ;  /* 0x000100007dfc7824 */ /* 0x000fe400078e00ff */
[----:B------:R-:W4:Y:S01]  /*5d60*/  LDG.E.CONSTANT R125, desc[UR12][R126.64+0x380c] ;  /* 0x00380c0c7e7d7981 */ /* 0x000f22000c1e9900 */
[----:B------:R-:W-:Y:S01]  /*5d70*/  SHF.L.U32 R250, R250, 0x10, RZ ;  /* 0x00000010fafa7819 */ /* 0x000fe200000006ff */
[----:B------:R-:W-:-:S04]  /*5d80*/  FFMA.FTZ R251, R102, R252, R251 ;  /* 0x000000fc66fb7223 */ /* 0x000fc800000100fb */
[--C-:B------:R-:W-:Y:S01]  /*5d90*/  FFMA.FTZ R250, R213, R250, R249.reuse ;  /* 0x000000fad5fa7223 */ /* 0x100fe200000100f9 */
[C---:B--2---:R-:W-:Y:S01]  /*5da0*/  PRMT R249, R247.reuse, 0x7632, R249 ;  /* 0x00007632f7f97816 */ /* 0x044fe200000000f9 */
[----:B------:R-:W-:Y:S02]  /*5db0*/  IMAD.U32 R252, R247, 0x10000, RZ ;  /* 0x00010000f7fc7824 */ /* 0x000fe400078e00ff */
[----:B------:R-:W2:Y:S02]  /*5dc0*/  LDG.E.CONSTANT R247, desc[UR12][R126.64+0x3e08] ;  /* 0x003e080c7ef77981 */ /* 0x000ea4000c1e9900 */
[----:B------:R-:W-:Y:S02]  /*5dd0*/  IMAD.U32 R249, R249, 0x10000, RZ ;  /* 0x00010000f9f97824 */ /* 0x000fe400078e00ff */
[----:B------:R-:W-:Y:S02]  /*5de0*/  FFMA.FTZ R251, R106, R252, R251 ;  /* 0x000000fc6afb7223 */ /* 0x000fe400000100fb */
[----:B------:R-:W-:-:S02]  /*5df0*/  FFMA.FTZ R250, R217, R249, R250 ;  /* 0x000000f9d9fa7223 */ /* 0x000fc400000100fa */
[----:B------:R-:W2:Y:S01]  /*5e00*/  LDG.E.CONSTANT R249, desc[UR12][R126.64+0x3a0c] ;  /* 0x003a0c0c7ef97981 */ /* 0x000ea2000c1e9900 */
[----:B---3--:R-:W-:-:S04]  /*5e10*/  IMAD.U32 R252, R244, 0x10000, RZ ;  /* 0x00010000f4fc7824 */ /* 0x008fc800078e00ff */
[----:B------:R-:W-:Y:S02]  /*5e20*/  FFMA.FTZ R251, R71, R252, R251 ;  /* 0x000000fc47fb7223 */ /* 0x000fe400000100fb */
[----:B------:R-:W3:Y:S04]  /*5e30*/  LDG.E.CONSTANT R252, desc[UR12][R126.64+0x3c0c] ;  /* 0x003c0c0c7efc7981 */ /* 0x000ee8000c1e9900 */
[----:B------:R0:W3:Y:S01]  /*5e40*/  LDG.E.CONSTANT R126, desc[UR12][R126.64+0x3e0c] ;  /* 0x003e0c0c7e7e7981 */ /* 0x0000e2000c1e9900 */
[----:B------:R-:W-:-:S05]  /*5e50*/  PRMT R244, R244, 0x7632, R244 ;  /* 0x00007632f4f47816 */ /* 0x000fca00000000f4 */
[----:B------:R-:W-:-:S04]  /*5e60*/  IMAD.U32 R244, R244, 0x10000, RZ ;  /* 0x00010000f4f47824 */ /* 0x000fc800078e00ff */
[----:B------:R-:W-:Y:S01]  /*5e70*/  FFMA.FTZ R250, R221, R244, R250 ;  /* 0x000000f4ddfa7223 */ /* 0x000fe200000100fa */
[----:B----4-:R-:W-:-:S04]  /*5e80*/  IMAD.U32 R244, R245, 0x10000, RZ ;  /* 0x00010000f5f47824 */ /* 0x010fc800078e00ff */
[----:B------:R-:W-:Y:S01]  /*5e90*/  FFMA.FTZ R246, R66, R244, R246 ;  /* 0x000000f442f67223 */ /* 0x000fe200000100f6 */
[----:B------:R-:W-:Y:S02]  /*5ea0*/  PRMT R244, R245, 0x7632, R244 ;  /* 0x00007632f5f47816 */ /* 0x000fe400000000f4 */
[----:B0-----:R-:W-:-:S03]  /*5eb0*/  PRMT R127, R248, 0x7632, R127 ;  /* 0x00007632f87f7816 */ /* 0x001fc6000000007f */
[----:B------:R-:W-:Y:S01]  /*5ec0*/  IMAD.U32 R244, R244, 0x10000, RZ ;  /* 0x00010000f4f47824 */ /* 0x000fe200078e00ff */
[----:B------:R-:W-:-:S03]  /*5ed0*/  PRMT R245, R125, 0x7632, R245 ;  /* 0x000076327df57816 */ /* 0x000fc600000000f5 */
[----:B------:R-:W-:Y:S01]  /*5ee0*/  FFMA.FTZ R243, R236, R244, R243 ;  /* 0x000000f4ecf37223 */ /* 0x000fe200000100f3 */
[----:B------:R-:W-:Y:S01]  /*5ef0*/  IMAD.U32 R127, R127, 0x10000, RZ ;  /* 0x000100007f7f7824 */ /* 0x000fe200078e00ff */
[----:B------:R-:W-:-:S03]  /*5f00*/  SHF.L.U32 R245, R245, 0x10, RZ ;  /* 0x00000010f5f57819 */ /* 0x000fc600000006ff */
[----:B------:R-:W-:Y:S01]  /*5f10*/  FFMA.FTZ R127, R225, R127, R250 ;  /* 0x0000007fe17f7223 */ /* 0x000fe200000100fa */
[----:B------:R-:W-:-:S03]  /*5f20*/  SHF.L.U32 R248, R248, 0x10, RZ ;  /* 0x00000010f8f87819 */ /* 0x000fc600000006ff */
[----:B------:R-:W-:Y:S01]  /*5f30*/  FFMA.FTZ R127, R229, R245, R127 ;  /* 0x000000f5e57f7223 */ /* 0x000fe2000001007f */
[----:B------:R-:W-:Y:S02]  /*5f40*/  IMAD.U32 R125, R125, 0x10000, RZ ;  /* 0x000100007d7d7824 */ /* 0x000fe400078e00ff */
[----:B------:R-:W-:-:S04]  /*5f50*/  FFMA.FTZ R248, R75, R248, R251 ;  /* 0x000000f84bf87223 */ /* 0x000fc800000100fb */
[----:B------:R-:W-:Y:S01]  /*5f60*/  FFMA.FTZ R125, R83, R125, R248 ;  /* 0x0000007d537d7223 */ /* 0x000fe200000100f8 */
[----:B------:R-:W0:Y:S01]  /*5f70*/  S2UR UR9, SR_CgaCtaId ;  /* 0x00000000000979c3 */ /* 0x000e220000008800 */
[----:B------:R-:W-:Y:S01]  /*5f80*/  FSETP.NEU.FTZ.AND P0, PT, RZ, UR4, PT ;  /* 0x00000004ff007c0b */ /* 0x000fe2000bf1d000 */
[----:B------:R-:W-:Y:S02]  /*5f90*/  UMOV UR8, 0x400 ;  /* 0x0000040000087882 */ /* 0x000fe40000000000 */
[----:B------:R-:W-:-:S04]  /*5fa0*/  UIADD3 UR8, UR8, 0x220, URZ ;  /* 0x0000022008087890 */ /* 0x000fc8000fffe03f */
[----:B0-----:R-:W-:Y:S01]  /*5fb0*/  ULEA UR8, UR9, UR8, 0x18 ;  /* 0x0000000809087291 */ /* 0x001fe2000f8ec03f */
[----:B--2---:R-:W-:-:S04]  /*5fc0*/  IMAD.U32 R244, R247, 0x10000, RZ ;  /* 0x00010000f7f47824 */ /* 0x004fc800078e00ff */
[----:B------:R-:W-:Y:S01]  /*5fd0*/  FFMA.FTZ R246, R62, R244, R246 ;  /* 0x000000f43ef67223 */ /* 0x000fe200000100f6 */
[----:B------:R-:W-:Y:S02]  /*5fe0*/  PRMT R244, R247, 0x7632, R244 ;  /* 0x00007632f7f47816 */ /* 0x000fe400000000f4 */
[----:B------:R-:W-:-:S03]  /*5ff0*/  PRMT R245, R249, 0x7632, R245 ;  /* 0x00007632f9f57816 */ /* 0x000fc600000000f5 */
[----:B------:R-:W-:-:S04]  /*6000*/  IMAD.U32 R244, R244, 0x10000, RZ ;  /* 0x00010000f4f47824 */ /* 0x000fc800078e00ff */
[----:B------:R-:W-:Y:S01]  /*6010*/  FFMA.FTZ R243, R240, R244, R243 ;  /* 0x000000f4f0f37223 */ /* 0x000fe200000100f3 */
[----:B------:R-:W-:Y:S02]  /*6020*/  IMAD.U32 R245, R245, 0x10000, RZ ;  /* 0x00010000f5f57824 */ /* 0x000fe400078e00ff */
[----:B------:R-:W-:Y:S02]  /*6030*/  IMAD.U32 R249, R249, 0x10000, RZ ;  /* 0x00010000f9f97824 */ /* 0x000fe400078e00ff */
[----:B------:R-:W-:Y:S02]  /*6040*/  FFMA.FTZ R127, R233, R245, R127 ;  /* 0x000000f5e97f7223 */ /* 0x000fe4000001007f */
[----:B------:R-:W-:Y:S01]  /*6050*/  FFMA.FTZ R125, R79, R249, R125 ;  /* 0x000000f94f7d7223 */ /* 0x000fe2000001007d */
[C---:B---3--:R-:W-:Y:S02]  /*6060*/  PRMT R244, R252.reuse, 0x7632, R244 ;  /* 0x00007632fcf47816 */ /* 0x048fe400000000f4 */
[----:B------:R-:W-:-:S03]  /*6070*/  SHF.L.U32 R252, R252, 0x10, RZ ;  /* 0x00000010fcfc7819 */ /* 0x000fc600000006ff */
[----:B------:R-:W-:Y:S02]  /*6080*/  IMAD.U32 R244, R244, 0x10000, RZ ;  /* 0x00010000f4f47824 */ /* 0x000fe400078e00ff */
[----:B------:R-:W-:Y:S02]  /*6090*/  FFMA.FTZ R125, R67, R252, R125 ;  /* 0x000000fc437d7223 */ /* 0x000fe4000001007d */
[----:B------:R-:W-:Y:S01]  /*60a0*/  FFMA.FTZ R127, R237, R244, R127 ;  /* 0x000000f4ed7f7223 */ /* 0x000fe2000001007f */
[C---:B------:R-:W-:Y:S01]  /*60b0*/  PRMT R244, R126.reuse, 0x7632, R244 ;  /* 0x000076327ef47816 */ /* 0x040fe200000000f4 */
[----:B------:R-:W-:-:S04]  /*60c0*/  IMAD.U32 R126, R126, 0x10000, RZ ;  /* 0x000100007e7e7824 */ /* 0x000fc800078e00ff */
[----:B------:R-:W-:Y:S01]  /*60d0*/  FFMA.FTZ R125, R108, R126, R125 ;  /* 0x0000007e6c7d7223 */ /* 0x000fe2000001007d */
[----:B------:R-:W-:-:S05]  /*60e0*/  IMAD.SHL.U32 R126, R109, 0x20, RZ ;  /* 0x000000206d7e7824 */ /* 0x000fca00078e00ff */
[----:B------:R-:W-:Y:S01]  /*60f0*/  IADD3 R126, R242, R126, RZ ;  /* 0x0000007ef27e7210 */ /* 0x000fe20007ffe0ff */
[----:B------:R-:W-:Y:S02]  /*6100*/  IMAD.U32 R242, RZ, RZ, UR18 ;  /* 0x00000012fff27e24 */ /* 0x000fe4000f8e00ff */
[----:B------:R-:W-:-:S03]  /*6110*/  FADD.FTZ R124, R246, R124 ;  /* 0x0000007cf67c7221 */ /* 0x000fc60000010000 */
[----:B------:R-:W-:Y:S01]  /*6120*/  IADD3 R242, R126, 0x1, -R242 ;  /* 0x000000017ef27810 */ /* 0x000fe20007ffe8f2 */
[----:B------:R-:W-:-:S03]  /*6130*/  IMAD.U32 R244, R244, 0x10000, RZ ;  /* 0x00010000f4f47824 */ /* 0x000fc600078e00ff */
[----:B------:R-:W-:Y:S01]  /*6140*/  I2FP.F32.S32 R242, R242 ;  /* 0x000000f200f27245 */ /* 0x000fe20000201400 */
[----:B------:R-:W-:Y:S01]  /*6150*/  FADD.FTZ R124, R243, R124 ;  /* 0x0000007cf37c7221 */ /* 0x000fe20000010000 */
[----:B------:R-:W-:-:S03]  /*6160*/  FFMA.FTZ R127, R241, R244, R127 ;  /* 0x000000f4f17f7223 */ /* 0x000fc6000001007f */
[----:B------:R-:W-:Y:S01]  /*6170*/  FMUL.FTZ R242, R242, UR4 ;  /* 0x00000004f2f27c20 */ /* 0x000fe20008410000 */
[----:B------:R-:W-:-:S04]  /*6180*/  FADD.FTZ R124, R125, R124 ;  /* 0x0000007c7d7c7221 */ /* 0x000fc80000010000 */
[----:B------:R-:W-:Y:S01]  /*6190*/  FSEL R242, R242, RZ, P0 ;  /* 0x000000fff2f27208 */ /* 0x000fe20000000000 */
[----:B------:R-:W-:Y:S01]  /*61a0*/  FADD.FTZ R124, R127, R124 ;  /* 0x0000007c7f7c7221 */ /* 0x000fe20000010000 */
[----:B------:R-:W-:-:S03]  /*61b0*/  ISETP.GE.AND P0, PT, R126, UR18, PT ;  /* 0x000000127e007c0c */ /* 0x000fc6000bf06270 */
[----:B------:R-:W-:Y:S01]  /*61c0*/  FFMA.FTZ R124, R124, UR20, R242 ;  /* 0x000000147c7c7c23 */ /* 0x000fe200080100f2 */
[----:B------:R-:W-:-:S04]  /*61d0*/  LEA R126, R126, UR8, 0x2 ;  /* 0x000000087e7e7c11 */ /* 0x000fc8000f8e10ff */
[----:B------:R-:W-:-:S05]  /*61e0*/  FSEL R125, R124, RZ, !P0 ;  /* 0x000000ff7c7d7208 */ /* 0x000fca0004000000 */
[----:B------:R1:W-:Y:S01]  /*61f0*/  STS [R126], R125 ;  /* 0x0000007d7e007388 */ /* 0x0003e20000000800 */
[----:B------:R-:W-:Y:S05]  /*6200*/  @P0 BRA `(.L_x_17917) ;  /* 0x0000000000400947 */ /* 0x000fea0003800000 */
[----:B-----5:R-:W-:Y:S01]  /*6210*/  FMNMX.FTZ R107, R107, R124, !PT ;  /* 0x0000007c6b6b7209 */ /* 0x020fe20007810000 */
[----:B------:R-:W-:Y:S06]  /*6220*/  BRA `(.L_x_17917) ;  /* 0x0000000000387947 */ /* 0x000fec0003800000 */
.L_x_17916:
[----:B------:R-:W0:Y:S01]  /*6230*/  S2R R125, SR_TID.X ;  /* 0x00000000007d7919 */ /* 0x000e220000002100 */
[----:B------:R-:W1:Y:S01]  /*6240*/  S2UR UR9, SR_CgaCtaId ;  /* 0x00000000000979c3 */ /* 0x000e620000008800 */
[----:B------:R-:W-:Y:S02]  /*6250*/  UMOV UR8, 0x400 ;  /* 0x0000040000087882 */ /* 0x000fe40000000000 */
[----:B------:R-:W-:-:S04]  /*6260*/  UIADD3 UR8, UR8, 0x220, URZ ;  /* 0x0000022008087890 */ /* 0x000fc8000fffe03f */
[----:B-1----:R-:W-:Y:S01]  /*6270*/  ULEA UR8, UR9, UR8, 0x18 ;  /* 0x0000000809087291 */ /* 0x002fe2000f8ec03f */
[----:B0-----:R-:W-:-:S04]  /*6280*/  SHF.R.S32.HI R124, RZ, 0x1f, R125 ;  /* 0x0000001fff7c7819 */ /* 0x001fc8000001147d */
[----:B------:R-:W-:-:S04]  /*6290*/  LEA.HI R124, R124, R125, RZ, 0x5 ;  /* 0x0000007d7c7c7211 */ /* 0x000fc800078f28ff */
[----:B------:R-:W-:-:S05]  /*62a0*/  LOP3.LUT R124, R124, 0xffffffe0, RZ, 0xc0, !PT ;  /* 0xffffffe07c7c7812 */ /* 0x000fca00078ec0ff */
[----:B------:R-:W-:Y:S02]  /*62b0*/  IMAD.IADD R124, R125, 0x1, -R124 ;  /* 0x000000017d7c7824 */ /* 0x000fe400078e0a7c */
[----:B------:R-:W-:-:S04]  /*62c0*/  IMAD.SHL.U32 R125, R109, 0x20, RZ ;  /* 0x000000206d7d7824 */ /* 0x000fc800078e00ff */
[----:B------:R-:W-:Y:S01]  /*62d0*/  IMAD.IADD R124, R124, 0x1, R125 ;  /* 0x000000017c7c7824 */ /* 0x000fe200078e027d */
[----:B------:R-:W-:-:S04]  /*62e0*/  MOV R125, 0xff7fffff ;  /* 0xff7fffff007d7802 */ /* 0x000fc80000000f00 */
[----:B------:R-:W-:-:S05]  /*62f0*/  LEA R124, R124, UR8, 0x2 ;  /* 0x000000087c7c7c11 */ /* 0x000fca000f8e10ff */
[----:B------:R0:W-:Y:S02]  /*6300*/  STS [R124], R125 ;  /* 0x0000007d7c007388 */ /* 0x0001e40000000800 */
.L_x_17917:
[----:B------:R-:W-:Y:S05]  /*6310*/  BSYNC B1 ;  /* 0x0000000000017941 */ /* 0x000fea0003800000 */
.L_x_17915:
[----:B------:R-:W-:Y:S01]  /*6320*/  UIADD3 UR8, UR18, 0x1f, URZ ;  /* 0x0000001f12087890 */ /* 0x000fe2000fffe03f */
[----:B------:R-:W-:-:S03]  /*6330*/  VIADD R109, R109, 0x4 ;  /* 0x000000046d6d7836 */ /* 0x000fc60000000000 */
[----:B------:R-:W-:-:S04]  /*6340*/  USHF.R.S32.HI UR9, URZ, 0x1f, UR8 ;  /* 0x0000001f3f097899 */ /* 0x000fc80008011408 */
[----:B------:R-:W-:-:S04]  /*6350*/  ULEA.HI UR9, UR9, UR8, URZ, 0x5 ;  /* 0x0000000809097291 */ /* 0x000fc8000f8f283f */
[----:B------:R-:W-:-:S06]  /*6360*/  USHF.R.S32.HI UR9, URZ, 0x5, UR9 ;  /* 0x000000053f097899 */ /* 0x000fcc0008011409 */
[----:B------:R-:W-:-:S13]  /*6370*/  ISETP.GE.AND P0, PT, R109, UR9, PT ;  /* 0x000000096d007c0c */ /* 0x000fda000bf06270 */
[----:B------:R-:W-:Y:S05]  /*6380*/  @!P0 BRA `(.L_x_17918) ;  /* 0xffffffc400b48947 */ /* 0x000fea000383ffff */
.L_x_17914:
[----:B------:R-:W-:Y:S05]  /*6390*/  BSYNC B0 ;  /* 0x0000000000007941 */ /* 0x000fea0003800000 */
.L_x_17913:
[----:B-----5:R-:W2:Y:S01]  /*63a0*/  SHFL.BFLY PT, R0, R107, 0x10, 0x1f ;  /* 0x0e001f006b007f89 */ /* 0x020ea200000e0000 */
[----:B------:R-:W-:Y:S01]  /*63b0*/  UIADD3 UR4, UR18, 0x1f, URZ ;  /* 0x0000001f12047890 */ /* 0x000fe2000fffe03f */
[----:B------:R-:W-:Y:S01]  /*63c0*/  BSSY B0, `(.L_x_17919) ;  /* 0x0000111000007945 */ /* 0x000fe20003800000 */
[----:B------:R-:W3:Y:S02]  /*63d0*/  S2R R5, SR_TID.X ;  /* 0x0000000000057919 */ /* 0x000ee40000002100 */
[----:B------:R-:W-:Y:S01]  /*63e0*/  USHF.R.S32.HI UR8, URZ, 0x1f, UR4 ;  /* 0x0000001f3f087899 */ /* 0x000fe20008011404 */
[----:B------:R-:W4:Y:S03]  /*63f0*/  S2R R50, SR_TID.X ;  /* 0x0000000000327919 */ /* 0x000f260000002100 */
[----:B------:R-:W-:-:S04]  /*6400*/  ULEA.HI UR8, UR8, UR4, URZ, 0x5 ;  /* 0x0000000408087291 */ /* 0x000fc8000f8f283f */
[----:B------:R-:W-:-:S04]  /*6410*/  USHF.R.S32.HI UR10, URZ, 0x5, UR8 ;  /* 0x000000053f0a7899 */ /* 0x000fc80008011408 */
[----:B------:R-:W-:-:S04]  /*6420*/  USHF.L.U32 UR4, UR10, 0x5, URZ ;  /* 0x000000050a047899 */ /* 0x000fc8000800063f */
[----:B------:R-:W-:Y:S01]  /*6430*/  UISETP.LT.AND UP0, UPT, UR18, UR4, UPT ;  /* 0x000000041200728c */ /* 0x000fe2000bf01270 */
[----:B--2---:R-:W-:-:S03]  /*6440*/  FMNMX.FTZ R2, R0, R107, !PT ;  /* 0x0000006b00027209 */ /* 0x004fc60007810000 */
[----:B------:R-:W-:Y:S02]  /*6450*/  USEL UR4, UR18, UR4, UP0 ;  /* 0x0000000412047287 */ /* 0x000fe40008000000 */
[----:B------:R-:W2:Y:S01]  /*6460*/  SHFL.BFLY PT, R3, R2, 0x8, 0x1f ;  /* 0x0d001f0002037f89 */ /* 0x000ea200000e0000 */
[----:B---3--:R-:W-:-:S04]  /*6470*/  SHF.R.S32.HI R4, RZ, 0x1f, R5 ;  /* 0x0000001fff047819 */ /* 0x008fc80000011405 */
[----:B------:R-:W-:-:S04]  /*6480*/  LEA.HI R9, R4, R5, RZ, 0x5 ;  /* 0x0000000504097211 */ /* 0x000fc800078f28ff */
[----:B------:R-:W-:Y:S02]  /*6490*/  LOP3.LUT R6, R9, 0xffffffe0, RZ, 0xc0, !PT ;  /* 0xffffffe009067812 */ /* 0x000fe400078ec0ff */
[----:B--2---:R-:W-:-:S05]  /*64a0*/  FMNMX.FTZ R3, R2, R3, !PT ;  /* 0x0000000302037209 */ /* 0x004fca0007810000 */
[----:B------:R-:W2:Y:S02]  /*64b0*/  SHFL.BFLY PT, R0, R3, 0x4, 0x1f ;  /* 0x0c801f0003007f89 */ /* 0x000ea400000e0000 */
[----:B--2---:R-:W-:Y:S01]  /*64c0*/  FMNMX.FTZ R4, R3, R0, !PT ;  /* 0x0000000003047209 */ /* 0x004fe20007810000 */
[----:B------:R-:W-:-:S04]  /*64d0*/  IMAD.IADD R0, R5, 0x1, -R6 ;  /* 0x0000000105007824 */ /* 0x000fc800078e0a06 */
[----:B------:R-:W2:Y:S01]  /*64e0*/  SHFL.BFLY PT, R5, R4, 0x2, 0x1f ;  /* 0x0c401f0004057f89 */ /* 0x000ea200000e0000 */
[C---:B------:R-:W-:Y:S02]  /*64f0*/  ISETP.NE.AND P0, PT, R0.reuse, RZ, PT ;  /* 0x000000ff0000720c */ /* 0x040fe40003f05270 */
[----:B------:R-:W-:-:S11]  /*6500*/  ISETP.GT.AND P1, PT, R0, 0x3, PT ;  /* 0x000000030000780c */ /* 0x000fd60003f24270 */
[----:B------:R-:W3:Y:S01]  /*6510*/  @!P0 S2R R6, SR_CgaCtaId ;  /* 0x0000000000068919 */ /* 0x000ee20000008800 */
[----:B------:R-:W-:Y:S02]  /*6520*/  @!P0 MOV R3, 0x400 ;  /* 0x0000040000038802 */ /* 0x000fe40000000f00 */
[----:B------:R-:W-:Y:S01]  /*6530*/  @!P1 MOV R7, 0x400 ;  /* 0x0000040000079802 */ /* 0x000fe20000000f00 */
[----:B------:R-:W0:Y:S02]  /*6540*/  @!P1 S2R R8, SR_CgaCtaId ;  /* 0x0000000000089919 */ /* 0x000e240000008800 */
[----:B------:R-:W-:Y:S02]  /*6550*/  @!P0 VIADD R3, R3, 0x200 ;  /* 0x0000020003038836 */ /* 0x000fe40000000000 */
[----:B------:R-:W-:Y:S01]  /*6560*/  @!P1 VIADD R7, R7, 0x200 ;  /* 0x0000020007079836 */ /* 0x000fe20000000000 */
[----:B--2---:R-:W-:Y:S02]  /*6570*/  FMNMX.FTZ R5, R4, R5, !PT ;  /* 0x0000000504057209 */ /* 0x004fe40007810000 */
[----:B------:R-:W-:-:S03]  /*6580*/  SHF.R.S32.HI R4, RZ, 0x5, R9 ;  /* 0x00000005ff047819 */ /* 0x000fc60000011409 */
[----:B------:R-:W2:Y:S01]  /*6590*/  SHFL.BFLY PT, R2, R5, 0x1, 0x1f ;  /* 0x0c201f0005027f89 */ /* 0x000ea200000e0000 */
[----:B---3--:R-:W-:Y:S02]  /*65a0*/  @!P0 LEA R3, R6, R3, 0x18 ;  /* 0x0000000306038211 */ /* 0x008fe400078ec0ff */
[----:B0-----:R-:W-:Y:S02]  /*65b0*/  @!P1 LEA R7, R8, R7, 0x18 ;  /* 0x0000000708079211 */ /* 0x001fe400078ec0ff */
[----:B------:R-:W-:Y:S02]  /*65c0*/  @!P0 LEA R3, R4, R3, 0x2 ;  /* 0x0000000304038211 */ /* 0x000fe400078e10ff */
[----:B--2---:R-:W-:Y:S01]  /*65d0*/  FMNMX.FTZ R8, R5, R2, !PT ;  /* 0x0000000205087209 */ /* 0x004fe20007810000 */
[----:B------:R-:W-:Y:S02]  /*65e0*/  IMAD.MOV.U32 R2, RZ, RZ, -0x800001 ;  /* 0xff7fffffff027424 */ /* 0x000fe400078e00ff */
[----:B------:R-:W-:-:S02]  /*65f0*/  @!P1 IMAD R4, R0, 0x4, R7 ;  /* 0x0000000400049824 */ /* 0x000fc400078e0207 */
[----:B------:R-:W-:Y:S01]  /*6600*/  @!P0 STS [R3], R8 ;  /* 0x0000000803008388 */ /* 0x000fe20000000800 */
[----:B------:R-:W-:Y:S06]  /*6610*/  BAR.SYNC.DEFER_BLOCKING 0x0 ;  /* 0x0000000000007b1d */ /* 0x000fec0000010000 */
[----:B------:R-:W0:Y:S01]  /*6620*/  @!P1 LDS R2, [R4] ;  /* 0x0000000004029984 */ /* 0x000e220000000800 */
[----:B----4-:R-:W-:-:S03]  /*6630*/  ISETP.GE.AND P1, PT, R50, UR4, PT ;  /* 0x0000000432007c0c */ /* 0x010fc6000bf26270 */
[----:B0-----:R-:W0:Y:S02]  /*6640*/  SHFL.BFLY PT, R5, R2, 0x2, 0x1f ;  /* 0x0c401f0002057f89 */ /* 0x001e2400000e0000 */
[----:B0-----:R-:W-:Y:S01]  /*6650*/  FMNMX.FTZ R5, R5, R2, !PT ;  /* 0x0000000205057209 */ /* 0x001fe20007810000 */
[----:B------:R-:W-:-:S04]  /*6660*/  IMAD.MOV.U32 R2, RZ, RZ, RZ ;  /* 0x000000ffff027224 */ /* 0x000fc800078e00ff */
[----:B------:R-:W0:Y:S02]  /*6670*/  SHFL.BFLY PT, R6, R5, 0x1, 0x1f ;  /* 0x0c201f0005067f89 */ /* 0x000e2400000e0000 */
[----:B0-----:R-:W-:-:S05]  /*6680*/  FMNMX.FTZ R6, R5, R6, !PT ;  /* 0x0000000605067209 */ /* 0x001fca0007810000 */
[----:B------:R0:W2:Y:S01]  /*6690*/  SHFL.IDX PT, R23, R6, RZ, 0x1f ;  /* 0x00001fff06177589 */ /* 0x0000a200000e0000 */
[----:B------:R-:W-:Y:S05]  /*66a0*/  @P1 BRA `(.L_x_17920) ;  /* 0x0000000c00881947 */ /* 0x000fea0003800000 */
[-C--:B------:R-:W-:Y:S01]  /*66b0*/  LOP3.LUT R2, RZ, R50.reuse, RZ, 0x33, !PT ;  /* 0x00000032ff027212 */ /* 0x080fe200078e33ff */
[----:B------:R-:W-:Y:S01]  /*66c0*/  BSSY B1, `(.L_x_17921) ;  /* 0x000001a000017945 */ /* 0x000fe20003800000 */
[----:B------:R-:W-:-:S03]  /*66d0*/  MOV R4, R50 ;  /* 0x0000003200047202 */ /* 0x000fc60000000f00 */
[----:B------:R-:W-:-:S05]  /*66e0*/  VIADD R2, R2, UR4 ;  /* 0x0000000402027c36 */ /* 0x000fca0008000000 */
[C---:B------:R-:W-:Y:S02]  /*66f0*/  LEA.HI R3, R2.reuse, 0x1, RZ, 0x19 ;  /* 0x0000000102037811 */ /* 0x040fe400078fc8ff */
[----:B------:R-:W-:Y:S01]  /*6700*/  ISETP.GE.U32.AND P2, PT, R2, 0x180, PT ;  /* 0x000001800200780c */ /* 0x000fe20003f46070 */
[----:B------:R-:W-:Y:S01]  /*6710*/  IMAD.MOV.U32 R2, RZ, RZ, RZ ;  /* 0x000000ffff027224 */ /* 0x000fe200078e00ff */
[----:B------:R-:W-:-:S13]  /*6720*/  LOP3.LUT P0, R3, R3, 0x3, RZ, 0xc0, !PT ;  /* 0x0000000303037812 */ /* 0x000fda000780c0ff */
[----:B------:R-:W-:Y:S05]  /*6730*/  @!P0 BRA `(.L_x_17922) ;  /* 0x0000000000488947 */ /* 0x000fea0003800000 */
[----:B------:R-:W3:Y:S01]  /*6740*/  S2UR UR9, SR_CgaCtaId ;  /* 0x00000000000979c3 */ /* 0x000ee20000008800 */
[----:B------:R-:W-:Y:S01]  /*6750*/  UMOV UR8, 0x400 ;  /* 0x0000040000087882 */ /* 0x000fe20000000000 */
[----:B------:R-:W-:Y:S01]  /*6760*/  IMAD.MOV.U32 R4, RZ, RZ, R50 ;  /* 0x000000ffff047224 */ /* 0x000fe200078e0032 */
[----:B------:R-:W-:Y:S01]  /*6770*/  UIADD3 UR8, UR8, 0x220, URZ ;  /* 0x0000022008087890 */ /* 0x000fe2000fffe03f */
[----:B------:R-:W-:-:S03]  /*6780*/  IMAD.MOV.U32 R2, RZ, RZ, RZ ;  /* 0x000000ffff027224 */ /* 0x000fc600078e00ff */
[----:B---3--:R-:W-:-:S06]  /*6790*/  ULEA UR8, UR9, UR8, 0x18 ;  /* 0x0000000809087291 */ /* 0x008fcc000f8ec03f */
[----:B------:R-:W-:-:S07]  /*67a0*/  LEA R5, R50, UR8, 0x2 ;  /* 0x0000000832057c11 */ /* 0x000fce000f8e10ff */
.L_x_17923:
[----:B0-----:R-:W2:Y:S01]  /*67b0*/  LDS R6, [R5] ;  /* 0x0000000005067984 */ /* 0x001ea20000000800 */
[----:B------:R-:W-:Y:S01]  /*67c0*/  VIADD R3, R3, 0xffffffff ;  /* 0xffffffff03037836 */ /* 0x000fe20000000000 */
[----:B------:R-:W-:-:S04]  /*67d0*/  IADD3 R4, R4, 0x80, RZ ;  /* 0x0000008004047810 */ /* 0x000fc80007ffe0ff */
[----:B------:R-:W-:Y:S01]  /*67e0*/  ISETP.NE.AND P0, PT, R3, RZ, PT ;  /* 0x000000ff0300720c */ /* 0x000fe20003f05270 */
[----:B--2---:R-:W-:-:S04]  /*67f0*/  FADD.FTZ R6, -R23, R6 ;  /* 0x0000000617067221 */ /* 0x004fc80000010100 */
[----:B------:R-:W-:-:S06]  /*6800*/  FMUL.FTZ R6, R6, 1.4426950216293334961 ;  /* 0x3fb8aa3b06067820 */ /* 0x000fcc0000410000 */
[----:B------:R-:W0:Y:S02]  /*6810*/  MUFU.EX2 R6, R6 ;  /* 0x0000000600067308 */ /* 0x000e240000000800 */
[----:B0-----:R0:W-:Y:S01]  /*6820*/  STS [R5], R6 ;  /* 0x0000000605007388 */ /* 0x0011e20000000800 */
[----:B------:R-:W-:Y:S01]  /*6830*/  FADD.FTZ R2, R6, R2 ;  /* 0x0000000206027221 */ /* 0x000fe20000010000 */
[----:B0-----:R-:W-:Y:S01]  /*6840*/  VIADD R5, R5, 0x200 ;  /* 0x0000020005057836 */ /* 0x001fe20000000000 */
[----:B------:R-:W-:Y:S06]  /*6850*/  @P0 BRA `(.L_x_17923) ;  /* 0xfffffffc00d40947 */ /* 0x000fec000383ffff */
.L_x_17922:
[----:B------:R-:W-:Y:S05]  /*6860*/  BSYNC B1 ;  /* 0x0000000000017941 */ /* 0x000fea0003800000 */
.L_x_17921:
[----:B------:R-:W-:Y:S05]  /*6870*/  @!P2 BRA `(.L_x_17920) ;  /* 0x0000000c0014a947 */ /* 0x000fea0003800000 */
[----:B------:R-:W3:Y:S01]  /*6880*/  S2UR UR9, SR_CgaCtaId ;  /* 0x00000000000979c3 */ /* 0x000ee20000008800 */
[----:B------:R-:W-:Y:S01]  /*6890*/  IADD3 R3, -R4, UR4, RZ ;  /* 0x0000000404037c10 */ /* 0x000fe2000fffe1ff */
[----:B------:R-:W-:Y:S01]  /*68a0*/  UMOV UR8, 0x400 ;  /* 0x0000040000087882 */ /* 0x000fe20000000000 */
[----:B------:R-:W-:Y:S01]  /*68b0*/  BSSY B1, `(.L_x_17924) ;  /* 0x000006f000017945 */ /* 0x000fe20003800000 */
[----:B------:R-:W-:Y:S01]  /*68c0*/  UIADD3 UR8, UR8, 0x220, URZ ;  /* 0x0000022008087890 */ /* 0x000fe2000fffe03f */
[----:B------:R-:W-:Y:S02]  /*68d0*/  ISETP.GT.AND P2, PT, R3, 0x600, PT ;  /* 0x000006000300780c */ /* 0x000fe40003f44270 */
[----:B------:R-:W-:Y:S01]  /*68e0*/  PLOP3.LUT P0, PT, PT, PT, PT, 0x80, 0x0 ;  /* 0x000000000000781c */ /* 0x000fe20003f0f070 */
[----:B---3--:R-:W-:-:S06]  /*68f0*/  ULEA UR8, UR9, UR8, 0x18 ;  /* 0x0000000809087291 */ /* 0x008fcc000f8ec03f */
[----:B------:R-:W-:-:S05]  /*6900*/  LEA R3, R4, UR8, 0x2 ;  /* 0x0000000804037c11 */ /* 0x000fca000f8e10ff */
[----:B------:R-:W-:Y:S01]  /*6910*/  VIADD R3, R3, 0x400 ;  /* 0x0000040003037836 */ /* 0x000fe20000000000 */
[----:B------:R-:W-:Y:S06]  /*6920*/  @!P2 BRA `(.L_x_17925) ;  /* 0x00000004009ca947 */ /* 0x000fec0003800000 */
[----:B------:R-:W-:Y:S01]  /*6930*/  IMAD.U32 R21, RZ, RZ, UR4 ;  /* 0x00000004ff157e24 */ /* 0x000fe2000f8e00ff */
[----:B------:R-:W-:-:S03]  /*6940*/  PLOP3.LUT P0, PT, PT, PT, PT, 0x8, 0x0 ;  /* 0x000000000000781c */ /* 0x000fc60003f0e170 */
[----:B------:R-:W-:-:S10]  /*6950*/  VIADD R21, R21, 0xfffffa00 ;  /* 0xfffffa0015157836 */ /* 0x000fd40000000000 */
.L_x_17926:
[----:B------:R-:W2:Y:S01]  /*6960*/  LDS R5, [R3+-0x400] ;  /* 0xfffc000003057984 */ /* 0x000ea20000000800 */
[----:B------:R-:W-:-:S03]  /*6970*/  IADD3 R4, R4, 0x800, RZ ;  /* 0x0000080004047810 */ /* 0x000fc60007ffe0ff */
[----:B0-----:R-:W0:Y:S01]  /*6980*/  LDS R6, [R3+-0x200] ;  /* 0xfffe000003067984 */ /* 0x001e220000000800 */
[----:B------:R-:W-:-:S03]  /*6990*/  ISETP.GE.AND P2, PT, R4, R21, PT ;  /* 0x000000150400720c */ /* 0x000fc60003f46270 */
[----:B------:R-:W3:Y:S04]  /*69a0*/  LDS R7, [R3] ;  /* 0x0000000003077984 */ /* 0x000ee80000000800 */
[----:B------:R-:W4:Y:S04]  /*69b0*/  LDS R8, [R3+0x200] ;  /* 0x0002000003087984 */ /* 0x000f280000000800 */
[----:B------:R-:W5:Y:S04]  /*69c0*/  LDS R9, [R3+0x400] ;  /* 0x0004000003097984 */ /* 0x000f680000000800 */
[----:B------:R-:W1:Y:S04]  /*69d0*/  LDS R10, [R3+0x600] ;  /* 0x00060000030a7984 */ /* 0x000e680000000800 */
[----:B------:R-:W1:Y:S04]  /*69e0*/  LDS R11, [R3+0x800] ;  /* 0x00080000030b7984 */ /* 0x000e680000000800 */
[----:B------:R-:W1:Y:S04]  /*69f0*/  LDS R12, [R3+0xa00] ;  /* 0x000a0000030c7984 */ /* 0x000e680000000800 */
[----:B------:R-:W1:Y:S04]  /*6a00*/  LDS R13, [R3+0xc00] ;  /* 0x000c0000030d7984 */ /* 0x000e680000000800 */
[----:B------:R-:W1:Y:S01]  /*6a10*/  LDS R14, [R3+0xe00] ;  /* 0x000e0000030e7984 */ /* 0x000e620000000800 */
[----:B--2---:R-:W-:-:S03]  /*6a20*/  FADD.FTZ R5, -R23, R5 ;  /* 0x0000000517057221 */ /* 0x004fc60000010100 */
[----:B------:R-:W2:Y:S01]  /*6a30*/  LDS R15, [R3+0x1000] ;  /* 0x00100000030f7984 */ /* 0x000ea20000000800 */
[----:B------:R-:W-:Y:S01]  /*6a40*/  FMUL.FTZ R5, R5, 1.4426950216293334961 ;  /* 0x3fb8aa3b05057820 */ /* 0x000fe20000410000 */
[C---:B0-----:R-:W-:Y:S02]  /*6a50*/  FADD.FTZ R6, -R23.reuse, R6 ;  /* 0x0000000617067221 */ /* 0x041fe40000010100 */
[----:B------:R-:W0:Y:S01]  /*6a60*/  LDS R16, [R3+0x1200] ;  /* 0x0012000003107984 */ /* 0x000e220000000800 */
[----:B---3--:R-:W-:Y:S01]  /*6a70*/  FADD.FTZ R7, -R23, R7 ;  /* 0x0000000717077221 */ /* 0x008fe20000010100 */
[----:B------:R-:W-:Y:S02]  /*6a80*/  FMUL.FTZ R6, R6, 1.4426950216293334961 ;  /* 0x3fb8aa3b06067820 */ /* 0x000fe40000410000 */
[----:B------:R-:W3:Y:S01]  /*6a90*/  LDS R17, [R3+0x1400] ;  /* 0x0014000003117984 */ /* 0x000ee20000000800 */
[----:B------:R-:W1:Y:S01]  /*6aa0*/  MUFU.EX2 R5, R5 ;  /* 0x0000000500057308 */ /* 0x000e620000000800 */
[----:B------:R-:W-:Y:S01]  /*6ab0*/  FMUL.FTZ R7, R7, 1.4426950216293334961 ;  /* 0x3fb8aa3b07077820 */ /* 0x000fe20000410000 */
[C---:B----4-:R-:W-:Y:S01]  /*6ac0*/  FADD.FTZ R8, -R23.reuse, R8 ;  /* 0x0000000817087221 */ /* 0x050fe20000010100 */
[----:B------:R-:W4:Y:S01]  /*6ad0*/  LDS R18, [R3+0x1600] ;  /* 0x0016000003127984 */ /* 0x000f220000000800 */
[----:B-----5:R-:W-:-:S02]  /*6ae0*/  FADD.FTZ R9, -R23, R9 ;  /* 0x0000000917097221 */ /* 0x020fc40000010100 */
[----:B------:R-:W-:Y:S01]  /*6af0*/  FMUL.FTZ R8, R8, 1.4426950216293334961 ;  /* 0x3fb8aa3b08087820 */ /* 0x000fe20000410000 */
[----:B------:R-:W5:Y:S01]  /*6b00*/  LDS R19, [R3+0x1800] ;  /* 0x0018000003137984 */ /* 0x000f620000000800 */
[----:B------:R-:W2:Y:S01]  /*6b10*/  MUFU.EX2 R6, R6 ;  /* 0x0000000600067308 */ /* 0x000ea20000000800 */
[----:B------:R-:W-:Y:S01]  /*6b20*/  FMUL.FTZ R9, R9, 1.4426950216293334961 ;  /* 0x3fb8aa3b09097820 */ /* 0x000fe20000410000 */
[C---:B-1----:R-:W-:Y:S01]  /*6b30*/  FADD.FTZ R10, -R23.reuse, R10 ;  /* 0x0000000a170a7221 */ /* 0x042fe20000010100 */
[----:B------:R-:W1:Y:S01]  /*6b40*/  LDS R20, [R3+0x1a00] ;  /* 0x001a000003147984 */ /* 0x000e620000000800 */
        /* <DEDUP_REMOVED lines=9> */
[----:B------:R-:W3:Y:S01]  /*6be0*/  MUFU.EX2 R8, R8 ;  /* 0x0000000800087308 */ /* 0x000ee20000000800 */
[----:B--2---:R-:W-:Y:S01]  /*6bf0*/  FADD.FTZ R2, R2, R6 ;  /* 0x0000000602027221 */ /* 0x004fe20000010000 */
        /* <DEDUP_REMOVED lines=9> */
[----:B------:R-:W-:Y:S03]  /*6c90*/  STS [R3], R7 ;  /* 0x0000000703007388 */ /* 0x000fe60000000800 */
[----:B------:R-:W-:Y:S01]  /*6ca0*/  FMUL.FTZ R16, R16, 1.4426950216293334961 ;  /* 0x3fb8aa3b10107820 */ /* 0x000fe20000410000 */
[----:B------:R-:W0:Y:S01]  /*6cb0*/  MUFU.EX2 R10, R10 ;  /* 0x0000000a000a7308 */ /* 0x000e220000000800 */
[----:B---3--:R-:W-:Y:S01]  /*6cc0*/  FADD.FTZ R2, R2, R8 ;  /* 0x0000000802027221 */ /* 0x008fe20000010000 */
[C---:B------:R-:W-:Y:S01]  /*6cd0*/  FADD.FTZ R17, -R23.reuse, R17 ;  /* 0x0000001117117221 */ /* 0x040fe20000010100 */
[----:B----4-:R-:W-:Y:S01]  /*6ce0*/  FADD.FTZ R18, -R23, R18 ;  /* 0x0000001217127221 */ /* 0x010fe20000010100 */
[----:B------:R-:W-:Y:S02]  /*6cf0*/  STS [R3+0x200], R8 ;  /* 0x0002000803007388 */ /* 0x000fe40000000800 */
[----:B------:R-:W-:Y:S01]  /*6d00*/  FMUL.FTZ R17, R17, 1.4426950216293334961 ;  /* 0x3fb8aa3b11117820 */ /* 0x000fe20000410000 */
[----:B------:R-:W-:Y:S01]  /*6d10*/  FMUL.FTZ R18, R18, 1.4426950216293334961 ;  /* 0x3fb8aa3b12127820 */ /* 0x000fe20000410000 */
[----:B------:R-:W3:Y:S01]  /*6d20*/  MUFU.EX2 R11, R11 ;  /* 0x0000000b000b7308 */ /* 0x000ee20000000800 */
[----:B--2---:R-:W-:Y:S01]  /*6d30*/  FADD.FTZ R2, R2, R9 ;  /* 0x0000000902027221 */ /* 0x004fe20000010000 */
[C---:B-----5:R-:W-:Y:S01]  /*6d40*/  FADD.FTZ R19, -R23.reuse, R19 ;  /* 0x0000001317137221 */ /* 0x060fe20000010100 */
[----:B-1----:R-:W-:Y:S01]  /*6d50*/  FADD.FTZ R20, -R23, R20 ;  /* 0x0000001417147221 */ /* 0x002fe20000010100 */
[----:B------:R-:W-:Y:S02]  /*6d60*/  STS [R3+0x400], R9 ;  /* 0x0004000903007388 */ /* 0x000fe40000000800 */
[----:B------:R-:W-:Y:S01]  /*6d70*/  FMUL.FTZ R19, R19, 1.4426950216293334961 ;  /* 0x3fb8aa3b13137820 */ /* 0x000fe20000410000 */
[----:B------:R-:W-:Y:S01]  /*6d80*/  FMUL.FTZ R20, R20, 1.4426950216293334961 ;  /* 0x3fb8aa3b14147820 */ /* 0x000fe20000410000 */
[----:B------:R-:W1:Y:S01]  /*6d90*/  MUFU.EX2 R12, R12 ;  /* 0x0000000c000c7308 */ /* 0x000e620000000800 */
[----:B0-----:R-:W-:Y:S01]  /*6da0*/  FADD.FTZ R2, R2, R10 ;  /* 0x0000000a02027221 */ /* 0x001fe20000010000 */
[----:B------:R-:W-:Y:S06]  /*6db0*/  STS [R3+0x600], R10 ;  /* 0x0006000a03007388 */ /* 0x000fec0000000800 */
        /* <DEDUP_REMOVED lines=30> */
.L_x_17925:
[----:B------:R-:W-:Y:S05]  /*6fa0*/  BSYNC B1 ;  /* 0x0000000000017941 */ /* 0x000fea0003800000 */
.L_x_17924:
[----:B------:R-:W-:Y:S01]  /*6fb0*/  IADD3 R5, -R4, UR4, RZ ;  /* 0x0000000404057c10 */ /* 0x000fe2000fffe1ff */
[----:B------:R-:W-:Y:S03]  /*6fc0*/  BSSY B1, `(.L_x_17927) ;  /* 0x0000036000017945 */ /* 0x000fe60003800000 */
[----:B------:R-:W-:-:S13]  /*6fd0*/  ISETP.GT.AND P2, PT, R5, 0x200, PT ;  /* 0x000002000500780c */ /* 0x000fda0003f44270 */
[----:B------:R-:W-:Y:S05]  /*6fe0*/  @!P2 BRA `(.L_x_17928) ;  /* 0x0000000000cca947 */ /* 0x000fea0003800000 */
[----:B------:R-:W2:Y:S01]  /*6ff0*/  LDS R5, [R3+-0x400] ;  /* 0xfffc000003057984 */ /* 0x000ea20000000800 */
[----:B------:R-:W-:Y:S01]  /*7000*/  PLOP3.LUT P0, PT, PT, PT, PT, 0x8, 0x0 ;  /* 0x000000000000781c */ /* 0x000fe20003f0e170 */
[----:B------:R-:W-:Y:S02]  /*7010*/  VIADD R4, R4, 0x400 ;  /* 0x0000040004047836 */ /* 0x000fe40000000000 */
[----:B0-----:R-:W0:Y:S04]  /*7020*/  LDS R6, [R3+-0x200] ;  /* 0xfffe000003067984 */ /* 0x001e280000000800 */
[----:B------:R-:W3:Y:S04]  /*7030*/  LDS R7, [R3] ;  /* 0x0000000003077984 */ /* 0x000ee80000000800 */
[----:B------:R-:W4:Y:S04]  /*7040*/  LDS R8, [R3+0x200] ;  /* 0x0002000003087984 */ /* 0x000f280000000800 */
[----:B------:R-:W5:Y:S04]  /*7050*/  LDS R9, [R3+0x400] ;  /* 0x0004000003097984 */ /* 0x000f680000000800 */
[----:B------:R-:W1:Y:S04]  /*7060*/  LDS R10, [R3+0x600] ;  /* 0x00060000030a7984 */ /* 0x000e680000000800 */
[----:B------:R-:W1:Y:S04]  /*7070*/  LDS R11, [R3+0x800] ;  /* 0x00080000030b7984 */ /* 0x000e680000000800 */
[----:B------:R-:W1:Y:S01]  /*7080*/  LDS R12, [R3+0xa00] ;  /* 0x000a0000030c7984 */ /* 0x000e620000000800 */
[----:B--2---:R-:W-:-:S04]  /*7090*/  FADD.FTZ R5, -R23, R5 ;  /* 0x0000000517057221 */ /* 0x004fc80000010100 */
[----:B------:R-:W-:Y:S01]  /*70a0*/  FMUL.FTZ R5, R5, 1.4426950216293334961 ;  /* 0x3fb8aa3b05057820 */ /* 0x000fe20000410000 */
[C---:B0-----:R-:W-:Y:S01]  /*70b0*/  FADD.FTZ R6, -R23.reuse, R6 ;  /* 0x0000000617067221 */ /* 0x041fe20000010100 */
[----:B---3--:R-:W-:-:S03]  /*70c0*/  FADD.FTZ R7, -R23, R7 ;  /* 0x0000000717077221 */ /* 0x008fc60000010100 */
[----:B------:R-:W-:Y:S01]  /*70d0*/  FMUL.FTZ R6, R6, 1.4426950216293334961 ;  /* 0x3fb8aa3b06067820 */ /* 0x000fe20000410000 */
[----:B------:R-:W0:Y:S01]  /*70e0*/  MUFU.EX2 R5, R5 ;  /* 0x0000000500057308 */ /* 0x000e220000000800 */
[----:B------:R-:W-:Y:S01]  /*70f0*/  FMUL.FTZ R7, R7, 1.4426950216293334961 ;  /* 0x3fb8aa3b07077820 */ /* 0x000fe20000410000 */
[C---:B----4-:R-:W-:Y:S01]  /*7100*/  FADD.FTZ R8, -R23.reuse, R8 ;  /* 0x0000000817087221 */ /* 0x050fe20000010100 */
[----:B-----5:R-:W-:-:S03]  /*7110*/  FADD.FTZ R9, -R23, R9 ;  /* 0x0000000917097221 */ /* 0x020fc60000010100 */
[----:B------:R-:W-:Y:S02]  /*7120*/  FMUL.FTZ R8, R8, 1.4426950216293334961 ;  /* 0x3fb8aa3b08087820 */ /* 0x000fe40000410000 */
[----:B------:R-:W2:Y:S01]  /*7130*/  MUFU.EX2 R6, R6 ;  /* 0x0000000600067308 */ /* 0x000ea20000000800 */
[----:B------:R-:W-:Y:S01]  /*7140*/  FMUL.FTZ R9, R9, 1.4426950216293334961 ;  /* 0x3fb8aa3b09097820 */ /* 0x000fe20000410000 */
[C---:B-1----:R-:W-:Y:S01]  /*7150*/  FADD.FTZ R10, -R23.reuse, R10 ;  /* 0x0000000a170a7221 */ /* 0x042fe20000010100 */
[----:B------:R-:W-:-:S03]  /*7160*/  FADD.FTZ R11, -R23, R11 ;  /* 0x0000000b170b7221 */ /* 0x000fc60000010100 */
[----:B------:R-:W-:Y:S02]  /*7170*/  FMUL.FTZ R10, R10, 1.4426950216293334961 ;  /* 0x3fb8aa3b0a0a7820 */ /* 0x000fe40000410000 */
[----:B------:R-:W1:Y:S01]  /*7180*/  MUFU.EX2 R7, R7 ;  /* 0x0000000700077308 */ /* 0x000e620000000800 */
[----:B0-----:R-:W-:Y:S01]  /*7190*/  FADD.FTZ R2, R2, R5 ;  /* 0x0000000502027221 */ /* 0x001fe20000010000 */
[----:B------:R-:W-:Y:S01]  /*71a0*/  FADD.FTZ R12, -R23, R12 ;  /* 0x0000000c170c7221 */ /* 0x000fe20000010100 */
[----:B------:R-:W-:Y:S01]  /*71b0*/  FMUL.FTZ R11, R11, 1.4426950216293334961 ;  /* 0x3fb8aa3b0b0b7820 */ /* 0x000fe20000410000 */
[----:B------:R-:W-:Y:S02]  /*71c0*/  STS [R3+-0x400], R5 ;  /* 0xfffc000503007388 */ /* 0x000fe40000000800 */
[----:B------:R-:W-:Y:S02]  /*71d0*/  FMUL.FTZ R12, R12, 1.4426950216293334961 ;  /* 0x3fb8aa3b0c0c7820 */ /* 0x000fe40000410000 */
[----:B------:R-:W0:Y:S01]  /*71e0*/  MUFU.EX2 R8, R8 ;  /* 0x0000000800087308 */ /* 0x000e220000000800 */
[----:B--2---:R-:W-:Y:S01]  /*71f0*/  FADD.FTZ R2, R2, R6 ;  /* 0x0000000602027221 */ /* 0x004fe20000010000 */
[----:B------:R-:W-:Y:S06]  /*7200*/  STS [R3+-0x200], R6 ;  /* 0xfffe000603007388 */ /* 0x000fec0000000800 */
[----:B------:R-:W2:Y:S01]  /*7210*/  MUFU.EX2 R9, R9 ;  /* 0x0000000900097308 */ /* 0x000ea20000000800 */
[----:B-1----:R-:W-:Y:S01]  /*7220*/  FADD.FTZ R2, R2, R7 ;  /* 0x0000000702027221 */ /* 0x002fe20000010000 */
[----:B------:R-:W-:Y:S06]  /*7230*/  STS [R3], R7 ;  /* 0x0000000703007388 */ /* 0x000fec0000000800 */
        /* <DEDUP_REMOVED lines=14> */
.L_x_17928:
[----:B------:R-:W-:Y:S05]  /*7320*/  BSYNC B1 ;  /* 0x0000000000017941 */ /* 0x000fea0003800000 */
.L_x_17927:
[----:B------:R-:W-:-:S13]  /*7330*/  ISETP.LT.OR P0, PT, R4, UR4, P0 ;  /* 0x0000000404007c0c */ /* 0x000fda0008701670 */
[----:B------:R-:W-:Y:S05]  /*7340*/  @!P0 BRA `(.L_x_17920) ;  /* 0x0000000000608947 */ /* 0x000fea0003800000 */
[----:B------:R-:W2:Y:S04]  /*7350*/  LDS R4, [R3+-0x400] ;  /* 0xfffc000003047984 */ /* 0x000ea80000000800 */
[----:B------:R-:W3:Y:S04]  /*7360*/  LDS R5, [R3+-0x200] ;  /* 0xfffe000003057984 */ /* 0x000ee80000000800 */
[----:B0-----:R-:W0:Y:S04]  /*7370*/  LDS R6, [R3] ;  /* 0x0000000003067984 */ /* 0x001e280000000800 */
[----:B------:R-:W4:Y:S01]  /*7380*/  LDS R7, [R3+0x200] ;  /* 0x0002000003077984 */ /* 0x000f220000000800 */
[C---:B--2---:R-:W-:Y:S01]  /*7390*/  FADD.FTZ R4, -R23.reuse, R4 ;  /* 0x0000000417047221 */ /* 0x044fe20000010100 */
[----:B---3--:R-:W-:-:S03]  /*73a0*/  FADD.FTZ R5, -R23, R5 ;  /* 0x0000000517057221 */ /* 0x008fc60000010100 */
[----:B------:R-:W-:Y:S01]  /*73b0*/  FMUL.FTZ R4, R4, 1.4426950216293334961 ;  /* 0x3fb8aa3b04047820 */ /* 0x000fe20000410000 */
[----:B0-----:R-:W-:Y:S01]  /*73c0*/  FADD.FTZ R6, -R23, R6 ;  /* 0x0000000617067221 */ /* 0x001fe20000010100 */
[----:B------:R-:W-:-:S04]  /*73d0*/  FMUL.FTZ R5, R5, 1.4426950216293334961 ;  /* 0x3fb8aa3b05057820 */ /* 0x000fc80000410000 */
[----:B------:R-:W0:Y:S01]  /*73e0*/  MUFU.EX2 R4, R4 ;  /* 0x0000000400047308 */ /* 0x000e220000000800 */
[----:B----4-:R-:W-:Y:S01]  /*73f0*/  FADD.FTZ R7, -R23, R7 ;  /* 0x0000000717077221 */ /* 0x010fe20000010100 */
[----:B------:R-:W-:-:S03]  /*7400*/  FMUL.FTZ R6, R6, 1.4426950216293334961 ;  /* 0x3fb8aa3b06067820 */ /* 0x000fc60000410000 */
[----:B------:R-:W-:-:S03]  /*7410*/  FMUL.FTZ R7, R7, 1.4426950216293334961 ;  /* 0x3fb8aa3b07077820 */ /* 0x000fc60000410000 */
[----:B------:R-:W2:Y:S08]  /*7420*/  MUFU.EX2 R5, R5 ;  /* 0x0000000500057308 */ /* 0x000eb00000000800 */
[----:B------:R-:W3:Y:S01]  /*7430*/  MUFU.EX2 R6, R6 ;  /* 0x0000000600067308 */ /* 0x000ee20000000800 */
[----:B0-----:R4:W-:Y:S01]  /*7440*/  STS [R3+-0x400], R4 ;  /* 0xfffc000403007388 */ /* 0x0019e20000000800 */
[----:B------:R-:W-:-:S06]  /*7450*/  FADD.FTZ R2, R2, R4 ;  /* 0x0000000402027221 */ /* 0x000fcc0000010000 */
[----:B------:R-:W0:Y:S01]  /*7460*/  MUFU.EX2 R7, R7 ;  /* 0x0000000700077308 */ /* 0x000e220000000800 */
[----:B--2---:R4:W-:Y:S01]  /*7470*/  STS [R3+-0x200], R5 ;  /* 0xfffe000503007388 */ /* 0x0049e20000000800 */
[----:B------:R-:W-:-:S03]  /*7480*/  FADD.FTZ R2, R2, R5 ;  /* 0x0000000502027221 */ /* 0x000fc60000010000 */
[----:B---3--:R4:W-:Y:S01]  /*7490*/  STS [R3], R6 ;  /* 0x0000000603007388 */ /* 0x0089e20000000800 */
[----:B------:R-:W-:-:S03]  /*74a0*/  FADD.FTZ R2, R2, R6 ;  /* 0x0000000602027221 */ /* 0x000fc60000010000 */
[----:B0-----:R4:W-:Y:S01]  /*74b0*/  STS [R3+0x200], R7 ;  /* 0x0002000703007388 */ /* 0x0019e20000000800 */
[----:B------:R-:W-:-:S07]  /*74c0*/  FADD.FTZ R2, R2, R7 ;  /* 0x0000000702027221 */ /* 0x000fce0000010000 */
.L_x_17920:
[----:B------:R-:W-:Y:S05]  /*74d0*/  BSYNC B0 ;  /* 0x0000000000007941 */ /* 0x000fea0003800000 */
.L_x_17919:
[----:B----4-:R-:W3:Y:S01]  /*74e0*/  SHFL.BFLY PT, R3, R2, 0x10, 0x1f ;  /* 0x0e001f0002037f89 */ /* 0x010ee200000e0000 */
[----:B------:R-:W-:Y:S01]  /*74f0*/  LOP3.LUT P0, R8, R50, 0x1f, RZ, 0xc0, !PT ;  /* 0x0000001f32087812 */ /* 0x000fe2000780c0ff */
[----:B------:R-:W-:Y:S03]  /*7500*/  BSSY B0, `(.L_x_17929) ;  /* 0x00000ac000007945 */ /* 0x000fe60003800000 */
[----:B------:R-:W-:-:S09]  /*7510*/  ISETP.GT.U32.AND P2, PT, R8, 0x3, PT ;  /* 0x000000030800780c */ /* 0x000fd20003f44070 */
[----:B------:R-:W4:Y:S04]  /*7520*/  @!P0 S2R R10, SR_CgaCtaId ;  /* 0x00000000000a8919 */ /* 0x000f280000008800 */
[----:B------:R-:W5:Y:S01]  /*7530*/  @!P2 S2R R9, SR_CgaCtaId ;  /* 0x000000000009a919 */ /* 0x000f620000008800 */
[----:B---3--:R-:W-:Y:S01]  /*7540*/  FADD.FTZ R3, R3, R2 ;  /* 0x0000000203037221 */ /* 0x008fe20000010000 */
[----:B------:R-:W-:-:S04]  /*7550*/  @!P0 MOV R2, 0x400 ;  /* 0x0000040000028802 */ /* 0x000fc80000000f00 */
[----:B------:R-:W3:Y:S02]  /*7560*/  SHFL.BFLY PT, R4, R3, 0x8, 0x1f ;  /* 0x0d001f0003047f89 */ /* 0x000ee400000e0000 */
[----:B---3--:R-:W-:Y:S01]  /*7570*/  FADD.FTZ R4, R3, R4 ;  /* 0x0000000403047221 */ /* 0x008fe20000010000 */
[----:B------:R-:W-:Y:S01]  /*7580*/  @!P0 VIADD R3, R2, 0x200 ;  /* 0x0000020002038836 */ /* 0x000fe20000000000 */
[----:B------:R-:W-:-:S03]  /*7590*/  @!P0 SHF.R.U32.HI R2, RZ, 0x3, R50 ;  /* 0x00000003ff028819 */ /* 0x000fc60000011632 */
[----:B------:R-:W3:Y:S01]  /*75a0*/  SHFL.BFLY PT, R5, R4, 0x4, 0x1f ;  /* 0x0c801f0004057f89 */ /* 0x000ee200000e0000 */
[----:B----4-:R-:W-:Y:S02]  /*75b0*/  @!P0 LEA R3, R10, R3, 0x18 ;  /* 0x000000030a038211 */ /* 0x010fe400078ec0ff */
[----:B------:R-:W-:-:S05]  /*75c0*/  @!P0 LOP3.LUT R2, R2, 0x1ffffffc, RZ, 0xc0, !PT ;  /* 0x1ffffffc02028812 */ /* 0x000fca00078ec0ff */
[----:B------:R-:W-:Y:S02]  /*75d0*/  @!P0 IMAD.IADD R2, R2, 0x1, R3 ;  /* 0x0000000102028824 */ /* 0x000fe400078e0203 */
[----:B---3--:R-:W-:Y:S01]  /*75e0*/  FADD.FTZ R5, R4, R5 ;  /* 0x0000000504057221 */ /* 0x008fe20000010000 */
[----:B------:R-:W-:-:S04]  /*75f0*/  @!P2 MOV R4, 0x400 ;  /* 0x000004000004a802 */ /* 0x000fc80000000f00 */
[----:B0-----:R-:W0:Y:S01]  /*7600*/  SHFL.BFLY PT, R6, R5, 0x2, 0x1f ;  /* 0x0c401f0005067f89 */ /* 0x001e2200000e0000 */
[----:B------:R-:W-:-:S04]  /*7610*/  @!P2 IADD3 R4, R4, 0x200, RZ ;  /* 0x000002000404a810 */ /* 0x000fc80007ffe0ff */
[----:B-----5:R-:W-:-:S05]  /*7620*/  @!P2 LEA R9, R9, R4, 0x18 ;  /* 0x000000040909a211 */ /* 0x020fca00078ec0ff */
        /* <DEDUP_REMOVED lines=16> */
[----:B------:R-:W-:Y:S01]  /*7730*/  VIADD R2, R2, UR4 ;  /* 0x0000000402027c36 */ /* 0x000fe20008000000 */
[----:B------:R0:W3:Y:S04]  /*7740*/  MUFU.RCP R27, R3 ;  /* 0x00000003001b7308 */ /* 0x0000e80000001000 */
[----:B------:R-:W-:-:S02]  /*7750*/  LEA.HI R4, R2, 0x1, RZ, 0x19 ;  /* 0x0000000102047811 */ /* 0x000fc400078fc8ff */
[----:B------:R-:W-:Y:S02]  /*7760*/  ISETP.GE.U32.AND P1, PT, R2, 0x180, PT ;  /* 0x000001800200780c */ /* 0x000fe40003f26070 */
[----:B------:R-:W-:Y:S01]  /*7770*/  LOP3.LUT P0, R5, R4, 0x3, RZ, 0xc0, !PT ;  /* 0x0000000304057812 */ /* 0x000fe2000780c0ff */
[----:B------:R-:W-:-:S12]  /*7780*/  IMAD.MOV.U32 R4, RZ, RZ, R50 ;  /* 0x000000ffff047224 */ /* 0x000fd800078e0032 */
[----:B0--3--:R-:W-:Y:S05]  /*7790*/  @!P0 BRA `(.L_x_17932) ;  /* 0x00000000003c8947 */ /* 0x009fea0003800000 */
[----:B------:R-:W0:Y:S01]  /*77a0*/  S2UR UR9, SR_CgaCtaId ;  /* 0x00000000000979c3 */ /* 0x000e220000008800 */
[----:B------:R-:W-:Y:S01]  /*77b0*/  UMOV UR8, 0x400 ;  /* 0x0000040000087882 */ /* 0x000fe20000000000 */
[----:B------:R-:W-:Y:S01]  /*77c0*/  MOV R2, R5 ;  /* 0x0000000500027202 */ /* 0x000fe20000000f00 */
[----:B------:R-:W-:Y:S01]  /*77d0*/  UIADD3 UR8, UR8, 0x220, URZ ;  /* 0x0000022008087890 */ /* 0x000fe2000fffe03f */
[----:B------:R-:W-:-:S03]  /*77e0*/  IMAD.MOV.U32 R4, RZ, RZ, R50 ;  /* 0x000000ffff047224 */ /* 0x000fc600078e0032 */
[----:B0-----:R-:W-:-:S06]  /*77f0*/  ULEA UR8, UR9, UR8, 0x18 ;  /* 0x0000000809087291 */ /* 0x001fcc000f8ec03f */
[----:B------:R-:W-:-:S07]  /*7800*/  LEA R3, R50, UR8, 0x2 ;  /* 0x0000000832037c11 */ /* 0x000fce000f8e10ff */
.L_x_17933:
        /* <DEDUP_REMOVED lines=8> */
.L_x_17932:
[----:B------:R-:W-:Y:S05]  /*7890*/  BSYNC B1 ;  /* 0x0000000000017941 */ /* 0x000fea0003800000 */
.L_x_17931:
[----:B------:R-:W-:Y:S05]  /*78a0*/  @!P1 BRA `(.L_x_17930) ;  /* 0x0000000400c49947 */ /* 0x000fea0003800000 */
[----:B------:R-:W0:Y:S01]  /*78b0*/  S2UR UR9, SR_CgaCtaId ;  /* 0x00000000000979c3 */ /* 0x000e220000008800 */
[----:B------:R-:W-:Y:S01]  /*78c0*/  IADD3 R2, -R4, UR4, RZ ;  /* 0x0000000404027c10 */ /* 0x000fe2000fffe1ff */
        /* <DEDUP_REMOVED lines=9> */
[----:B------:R-:W-:Y:S01]  /*7960*/  IMAD.U32 R29, RZ, RZ, UR4 ;  /* 0x00000004ff1d7e24 */ /* 0x000fe2000f8e00ff */
[----:B------:R-:W-:-:S03]  /*7970*/  PLOP3.LUT P0, PT, PT, PT, PT, 0x8, 0x0 ;  /* 0x000000000000781c */ /* 0x000fc60003f0e170 */
[----:B------:R-:W-:-:S10]  /*7980*/  VIADD R29, R29, 0xfffffa00 ;  /* 0xfffffa001d1d7836 */ /* 0x000fd40000000000 */
.L_x_17936:
[----:B------:R-:W0:Y:S01]  /*7990*/  LDS R3, [R2+-0x400] ;  /* 0xfffc000002037984 */ /* 0x000e220000000800 */
[----:B------:R-:W-:-:S03]  /*79a0*/  VIADD R4, R4, 0x800 ;  /* 0x0000080004047836 */ /* 0x000fc60000000000 */
[----:B------:R-:W3:Y:S02]  /*79b0*/  LDS R5, [R2+-0x200] ;  /* 0xfffe000002057984 */ /* 0x000ee40000000800 */
[----:B------:R-:W-:Y:S02]  /*79c0*/  ISETP.GE.AND P1, PT, R4, R29, PT ;  /* 0x0000001d0400720c */ /* 0x000fe40003f26270 */
[----:B------:R-:W4:Y:S04]  /*79d0*/  LDS R6, [R2] ;  /* 0x0000000002067984 */ /* 0x000f280000000800 */
[----:B------:R-:W5:Y:S04]  /*79e0*/  LDS R8, [R2+0x200] ;  /* 0x0002000002087984 */ /* 0x000f680000000800 */
        /* <DEDUP_REMOVED lines=9> */
[----:B---3--:R-:W-:-:S03]  /*7a80*/  FMUL.FTZ R5, R27, R5 ;  /* 0x000000051b057220 */ /* 0x008fc60000410000 */
[----:B--2---:R-:W2:Y:S01]  /*7a90*/  LDS R23, [R2+0x1400] ;  /* 0x0014000002177984 */ /* 0x004ea20000000800 */
[----:B----4-:R-:W-:-:S03]  /*7aa0*/  FMUL.FTZ R7, R27, R6 ;  /* 0x000000061b077220 */ /* 0x010fc60000410000 */
[----:B------:R-:W3:Y:S01]  /*7ab0*/  LDS R24, [R2+0x1600] ;  /* 0x0016000002187984 */ /* 0x000ee20000000800 */
[----:B-----5:R-:W-:-:S03]  /*7ac0*/  FMUL.FTZ R9, R27, R8 ;  /* 0x000000081b097220 */ /* 0x020fc60000410000 */
        /* <DEDUP_REMOVED lines=32> */
.L_x_17935:
[----:B------:R-:W-:Y:S05]  /*7cd0*/  BSYNC B1 ;  /* 0x0000000000017941 */ /* 0x000fea0003800000 */
.L_x_17934:
[----:B------:R-:W-:Y:S01]  /*7ce0*/  IADD3 R3, -R4, UR4, RZ ;  /* 0x0000000404037c10 */ /* 0x000fe2000fffe1ff */
[----:B------:R-:W-:Y:S03]  /*7cf0*/  BSSY B1, `(.L_x_17937) ;  /* 0x000001e000017945 */ /* 0x000fe60003800000 */
[----:B------:R-:W-:-:S13]  /*7d00*/  ISETP.GT.AND P1, PT, R3, 0x200, PT ;  /* 0x000002000300780c */ /* 0x000fda0003f24270 */
[----:B------:R-:W-:Y:S05]  /*7d10*/  @!P1 BRA `(.L_x_17938) ;  /* 0x00000000006c9947 */ /* 0x000fea0003800000 */
[----:B------:R-:W0:Y:S01]  /*7d20*/  LDS R3, [R2+-0x400] ;  /* 0xfffc000002037984 */ /* 0x000e220000000800 */
[----:B------:R-:W-:Y:S02]  /*7d30*/  PLOP3.LUT P0, PT, PT, PT, PT, 0x8, 0x0 ;  /* 0x000000000000781c */ /* 0x000fe40003f0e170 */
[----:B------:R-:W-:Y:S01]  /*7d40*/  IADD3 R4, R4, 0x400, RZ ;  /* 0x0000040004047810 */ /* 0x000fe20007ffe0ff */
[----:B------:R-:W3:Y:S04]  /*7d50*/  LDS R5, [R2+-0x200] ;  /* 0xfffe000002057984 */ /* 0x000ee80000000800 */
[----:B------:R-:W4:Y:S04]  /*7d60*/  LDS R6, [R2] ;  /* 0x0000000002067984 */ /* 0x000f280000000800 */
[----:B------:R-:W5:Y:S04]  /*7d70*/  LDS R8, [R2+0x200] ;  /* 0x0002000002087984 */ /* 0x000f680000000800 */
[----:B------:R-:W1:Y:S04]  /*7d80*/  LDS R10, [R2+0x400] ;  /* 0x00040000020a7984 */ /* 0x000e680000000800 */
[----:B------:R-:W2:Y:S04]  /*7d90*/  LDS R12, [R2+0x600] ;  /* 0x00060000020c7984 */ /* 0x000ea80000000800 */
[----:B------:R-:W2:Y:S04]  /*7da0*/  LDS R14, [R2+0x800] ;  /* 0x00080000020e7984 */ /* 0x000ea80000000800 */
[----:B------:R-:W2:Y:S01]  /*7db0*/  LDS R16, [R2+0xa00] ;  /* 0x000a000002107984 */ /* 0x000ea20000000800 */
[C---:B0-----:R-:W-:Y:S01]  /*7dc0*/  FMUL.FTZ R3, R27.reuse, R3 ;  /* 0x000000031b037220 */ /* 0x041fe20000410000 */
[----:B---3--:R-:W-:-:S04]  /*7dd0*/  FMUL.FTZ R5, R27, R5 ;  /* 0x000000051b057220 */ /* 0x008fc80000410000 */
[----:B------:R-:W-:Y:S01]  /*7de0*/  STS [R2+-0x400], R3 ;  /* 0xfffc000302007388 */ /* 0x000fe20000000800 */
[----:B----4-:R-:W-:-:S03]  /*7df0*/  FMUL.FTZ R7, R27, R6 ;  /* 0x000000061b077220 */ /* 0x010fc60000410000 */
[----:B------:R-:W-:Y:S01]  /*7e00*/  STS [R2+-0x200], R5 ;  /* 0xfffe000502007388 */ /* 0x000fe20000000800 */
[----:B-----5:R-:W-:-:S03]  /*7e10*/  FMUL.FTZ R9, R27, R8 ;  /* 0x000000081b097220 */ /* 0x020fc60000410000 */
[----:B------:R-:W-:Y:S01]  /*7e20*/  STS [R2], R7 ;  /* 0x0000000702007388 */ /* 0x000fe20000000800 */
[----:B-1----:R-:W-:-:S03]  /*7e30*/  FMUL.FTZ R11, R27, R10 ;  /* 0x0000000a1b0b7220 */ /* 0x002fc60000410000 */
[----:B------:R-:W-:Y:S01]  /*7e40*/  STS [R2+0x200], R9 ;  /* 0x0002000902007388 */ /* 0x000fe20000000800 */
[----:B--2---:R-:W-:-:S03]  /*7e50*/  FMUL.FTZ R13, R27, R12 ;  /* 0x0000000c1b0d7220 */ /* 0x004fc60000410000 */
[----:B------:R-:W-:Y:S01]  /*7e60*/  STS [R2+0x400], R11 ;  /* 0x0004000b02007388 */ /* 0x000fe20000000800 */
[----:B------:R-:W-:-:S03]  /*7e70*/  FMUL.FTZ R15, R27, R14 ;  /* 0x0000000e1b0f7220 */ /* 0x000fc60000410000 */
[----:B------:R-:W-:Y:S01]  /*7e80*/  STS [R2+0x600], R13 ;  /* 0x0006000d02007388 */ /* 0x000fe20000000800 */
[----:B------:R-:W-:-:S03]  /*7e90*/  FMUL.FTZ R17, R27, R16 ;  /* 0x000000101b117220 */ /* 0x000fc60000410000 */
[----:B------:R-:W-:Y:S04]  /*7ea0*/  STS [R2+0x800], R15 ;  /* 0x0008000f02007388 */ /* 0x000fe80000000800 */
[----:B------:R0:W-:Y:S02]  /*7eb0*/  STS [R2+0xa00], R17 ;  /* 0x000a001102007388 */ /* 0x0001e40000000800 */
[----:B0-----:R-:W-:-:S07]  /*7ec0*/  VIADD R2, R2, 0x1000 ;  /* 0x0000100002027836 */ /* 0x001fce0000000000 */
.L_x_17938:
[----:B------:R-:W-:Y:S05]  /*7ed0*/  BSYNC B1 ;  /* 0x0000000000017941 */ /* 0x000fea0003800000 */
.L_x_17937:
[----:B------:R-:W-:-:S13]  /*7ee0*/  ISETP.LT.OR P0, PT, R4, UR4, P0 ;  /* 0x0000000404007c0c */ /* 0x000fda0008701670 */
[----:B------:R-:W-:Y:S05]  /*7ef0*/  @!P0 BRA `(.L_x_17930) ;  /* 0x0000000000308947 */ /* 0x000fea0003800000 */
[----:B------:R-:W0:Y:S04]  /*7f00*/  LDS R3, [R2+-0x400] ;  /* 0xfffc000002037984 */ /* 0x000e280000000800 */
[----:B------:R-:W3:Y:S04]  /*7f10*/  LDS R4, [R2+-0x200] ;  /* 0xfffe000002047984 */ /* 0x000ee80000000800 */
[----:B------:R-:W4:Y:S04]  /*7f20*/  LDS R6, [R2] ;  /* 0x0000000002067984 */ /* 0x000f280000000800 */
[----:B------:R-:W5:Y:S01]  /*7f30*/  LDS R8, [R2+0x200] ;  /* 0x0002000002087984 */ /* 0x000f620000000800 */
[-C--:B0-----:R-:W-:Y:S01]  /*7f40*/  FMUL.FTZ R3, R3, R27.reuse ;  /* 0x0000001b03037220 */ /* 0x081fe20000410000 */
[----:B---3--:R-:W-:-:S04]  /*7f50*/  FMUL.FTZ R5, R4, R27 ;  /* 0x0000001b04057220 */ /* 0x008fc80000410000 */
[----:B------:R3:W-:Y:S01]  /*7f60*/  STS [R2+-0x400], R3 ;  /* 0xfffc000302007388 */ /* 0x0007e20000000800 */
[----:B----4-:R-:W-:-:S03]  /*7f70*/  FMUL.FTZ R7, R6, R27 ;  /* 0x0000001b06077220 */ /* 0x010fc60000410000 */
[----:B------:R3:W-:Y:S01]  /*7f80*/  STS [R2+-0x200], R5 ;  /* 0xfffe000502007388 */ /* 0x0007e20000000800 */
[----:B-----5:R-:W-:-:S03]  /*7f90*/  FMUL.FTZ R9, R8, R27 ;  /* 0x0000001b08097220 */ /* 0x020fc60000410000 */
[----:B------:R3:W-:Y:S04]  /*7fa0*/  STS [R2], R7 ;  /* 0x0000000702007388 */ /* 0x0007e80000000800 */
[----:B------:R3:W-:Y:S02]  /*7fb0*/  STS [R2+0x200], R9 ;  /* 0x0002000902007388 */ /* 0x0007e40000000800 */
.L_x_17930:
[----:B------:R-:W-:Y:S05]  /*7fc0*/  BSYNC B0 ;  /* 0x0000000000007941 */ /* 0x000fea0003800000 */
.L_x_17929:
[----:B0--3--:R-:W-:Y:S01]  /*7fd0*/  SHF.R.S32.HI R3, RZ, 0x1f, R50 ;  /* 0x0000001fff037819 */ /* 0x009fe20000011432 */
[----:B------:R-:W-:Y:S01]  /*7fe0*/  BAR.SYNC.DEFER_BLOCKING 0x0 ;  /* 0x0000000000007b1d */ /* 0x000fe20000010000 */
[----:B------:R-:W-:Y:S01]  /*7ff0*/  IMAD.MOV.U32 R85, RZ, RZ, RZ ;  /* 0x000000ffff557224 */ /* 0x000fe200078e00ff */
[----:B------:R-:W-:Y:S02]  /*8000*/  CS2R R52, SRZ ;  /* 0x0000000000347805 */ /* 0x000fe4000001ff00 */
[----:B------:R-:W-:Y:S02]  /*8010*/  LEA.HI R3, R3, R50, RZ, 0x5 ;  /* 0x0000003203037211 */ /* 0x000fe400078f28ff */
[----:B------:R-:W-:Y:S02]  /*8020*/  CS2R R54, SRZ ;  /* 0x0000000000367805 */ /* 0x000fe4000001ff00 */
[----:B------:R-:W-:Y:S01]  /*8030*/  CS2R R56, SRZ ;  /* 0x0000000000387805 */ /* 0x000fe2000001ff00 */
[----:B------:R-:W-:Y:S01]  /*8040*/  ULDC UR11, c[0x0][0x25c] ;  /* 0x00009700000b7ab9 */ /* 0x000fe20000000800 */
[----:B------:R-:W-:Y:S01]  /*8050*/  SHF.R.S32.HI R51, RZ, 0x5, R3 ;  /* 0x00000005ff337819 */ /* 0x000fe20000011403 */
[----:B------:R-:W-:Y:S01]  /*8060*/  ULDC UR9, c[0x0][0x248] ;  /* 0x0000920000097ab9 */ /* 0x000fe20000000800 */
[----:B------:R-:W-:Y:S01]  /*8070*/  ULDC.64 UR14, c[0x0][0x238] ;  /* 0x00008e00000e7ab9 */ /* 0x000fe20000000a00 */
[----:B------:R-:W-:Y:S01]  /*8080*/  BSSY B1, `(.L_x_17939) ;  /* 0x00008d9000017945 */ /* 0x000fe20003800000 */
[----:B------:R-:W-:-:S02]  /*8090*/  ISETP.GE.AND P0, PT, R51, UR10, PT ;  /* 0x0000000a33007c0c */ /* 0x000fc4000bf06270 */
        /* <DEDUP_REMOVED lines=12> */
[----:B------:R-:W-:Y:S01]  /*8160*/  CS2R R82, SRZ ;  /* 0x0000000000527805 */ /* 0x000fe2000001ff00 */
[----:B------:R-:W-:Y:S06]  /*8170*/  @P0 BRA `(.L_x_17940) ;  /* 0x0000008c00240947 */ /* 0x000fec0003800000 */
[----:B------:R-:W0:Y:S01]  /*8180*/  I2F.RP R2, R63 ;  /* 0x0000003f00027306 */ /* 0x000e220000209400 */
[----:B------:R-:W3:Y:S01]  /*8190*/  LDC R88, c[0x0][0x25c] ;  /* 0x00009700ff587b82 */ /* 0x000ee20000000800 */
[----:B------:R-:W-:Y:S01]  /*81a0*/  SHF.R.S32.HI R3, RZ, 0x1f, R0 ;  /* 0x0000001fff037819 */ /* 0x000fe20000011400 */
[----:B------:R-:W-:Y:S01]  /*81b0*/  ULDC UR8, c[0x0][0x260] ;  /* 0x0000980000087ab9 */ /* 0x000fe20000000800 */
[----:B------:R-:W-:Y:S01]  /*81c0*/  ULDC UR4, c[0x0][0x27c] ;  /* 0x00009f0000047ab9 */ /* 0x000fe20000000800 */
[----:B------:R-:W-:Y:S01]  /*81d0*/  MOV R12, UR8 ;  /* 0x00000008000c7c02 */ /* 0x000fe20008000f00 */
[----:B------:R-:W-:Y:S01]  /*81e0*/  IMAD.MOV.U32 R84, RZ, RZ, RZ ;  /* 0x000000ffff547224 */ /* 0x000fe200078e00ff */
[----:B------:R-:W-:Y:S01]  /*81f0*/  LEA.HI R3, R3, R0, RZ, 0x2 ;  /* 0x0000000003037211 */ /* 0x000fe200078f10ff */
[----:B------:R-:W-:Y:S02]  /*8200*/  IMAD.U32 R90, RZ, RZ, UR4 ;  /* 0x00000004ff5a7e24 */ /* 0x000fe4000f8e00ff */
[----:B------:R-:W-:Y:S01]  /*8210*/  IMAD R12, R12, UR5, RZ ;  /* 0x000000050c0c7c24 */ /* 0x000fe2000f8e02ff */
[C---:B------:R-:W-:Y:S01]  /*8220*/  LOP3.LUT R87, R3.reuse, 0x1ffffffc, RZ, 0xc0, !PT ;  /* 0x1ffffffc03577812 */ /* 0x040fe200078ec0ff */
[----:B------:R-:W-:Y:S01]  /*8230*/  IMAD.SHL.U32 R3, R3, 0x8, RZ ;  /* 0x0000000803037824 */ /* 0x000fe200078e00ff */
[----:B------:R-:W-:Y:S01]  /*8240*/  IADD3 R90, -R90, UR6, RZ ;  /* 0x000000065a5a7c10 */ /* 0x000fe2000fffe1ff */
[----:B------:R-:W-:Y:S01]  /*8250*/  IMAD.U32 R89, RZ, RZ, UR10 ;  /* 0x0000000aff597e24 */ /* 0x000fe2000f8e00ff */
[----:B0-----:R-:W0:Y:S01]  /*8260*/  MUFU.RCP R2, R2 ;  /* 0x0000000200027308 */ /* 0x001e220000001000 */
[----:B------:R-:W-:Y:S01]  /*8270*/  IMAD.IADD R87, R0, 0x1, -R87 ;  /* 0x0000000100577824 */ /* 0x000fe200078e0a57 */
[----:B------:R-:W-:Y:S01]  /*8280*/  SHF.R.S32.HI R13, RZ, 0x1f, R12 ;  /* 0x0000001fff0d7819 */ /* 0x000fe2000001140c */
[----:B------:R-:W-:-:S02]  /*8290*/  IMAD.MOV.U32 R86, RZ, RZ, R51 ;  /* 0x000000ffff567224 */ /* 0x000fc400078e0033 */
[----:B------:R-:W-:Y:S01]  /*82a0*/  VIADD R89, R89, 0xffffffff ;  /* 0xffffffff59597836 */ /* 0x000fe20000000000 */
[----:B---3--:R-:W-:Y:S01]  /*82b0*/  SHF.R.S32.HI R88, RZ, 0x1f, R88 ;  /* 0x0000001fff587819 */ /* 0x008fe20000011458 */
[----:B0-----:R-:W-:Y:S01]  /*82c0*/  VIADD R85, R2, 0xffffffe ;  /* 0x0ffffffe02557836 */ /* 0x001fe20000000000 */
[----:B------:R-:W-:-:S04]  /*82d0*/  LOP3.LUT R2, R3, 0xffffffe0, RZ, 0xc0, !PT ;  /* 0xffffffe003027812 */ /* 0x000fc800078ec0ff */
[----:B------:R-:W-:Y:S01]  /*82e0*/  LEA R91, R87, R2, 0x3 ;  /* 0x00000002575b7211 */ /* 0x000fe200078e18ff */
[----:B------:R-:W0:Y:S03]  /*82f0*/  F2I.FTZ.U32.TRUNC.NTZ R85, R85 ;  /* 0x0000005500557305 */ /* 0x000e26000021f000 */
        /* <DEDUP_REMOVED lines=12> */
[----:B0-----:R-:W-:Y:S01]  /*83c0*/  IADD3 R4, RZ, -R85, RZ ;  /* 0x80000055ff047210 */ /* 0x001fe20007ffe0ff */
[----:B------:R-:W-:-:S02]  /*83d0*/  VIADD R107, R91, 0x900 ;  /* 0x000009005b6b7836 */ /* 0x000fc40000000000 */
[C---:B------:R-:W-:Y:S02]  /*83e0*/  VIADD R109, R91.reuse, 0xa00 ;  /* 0x00000a005b6d7836 */ /* 0x040fe40000000000 */
[----:B------:R-:W-:Y:S02]  /*83f0*/  IMAD R5, R4, R63, RZ ;  /* 0x0000003f04057224 */ /* 0x000fe400078e02ff */
[----:B------:R-:W-:Y:S02]  /*8400*/  VIADD R113, R91, 0xc00 ;  /* 0x00000c005b717836 */ /* 0x000fe40000000000 */
[----:B------:R-:W-:-:S04]  /*8410*/  IMAD.HI.U32 R84, R85, R5, R84 ;  /* 0x0000000555547227 */ /* 0x000fc800078e0054 */
[----:B------:R-:W-:Y:S02]  /*8420*/  IMAD.MOV.U32 R85, RZ, RZ, RZ ;  /* 0x000000ffff557224 */ /* 0x000fe400078e00ff */
[C---:B------:R-:W-:Y:S02]  /*8430*/  VIADD R115, R91.reuse, 0xd00 ;  /* 0x00000d005b737836 */ /* 0x040fe40000000000 */
[C---:B------:R-:W-:Y:S02]  /*8440*/  VIADD R117, R91.reuse, 0xe00 ;  /* 0x00000e005b757836 */ /* 0x040fe40000000000 */
[C---:B------:R-:W-:Y:S02]  /*8450*/  VIADD R119, R91.reuse, 0xf00 ;  /* 0x00000f005b777836 */ /* 0x040fe40000000000 */
[C---:B------:R-:W-:Y:S02]  /*8460*/  VIADD R123, R91.reuse, 0x1100 ;  /* 0x000011005b7b7836 */ /* 0x040fe40000000000 */
[----:B-1----:R-:W-:-:S02]  /*8470*/  VIADD R125, R91, 0x1200 ;  /* 0x000012005b7d7836 */ /* 0x002fc40000000000 */
        /* <DEDUP_REMOVED lines=9> */
[----:B------:R-:W-:-:S07]  /*8510*/  VIADD R149, R91, 0x1e00 ;  /* 0x00001e005b957836 */ /* 0x000fce0000000000 */
.L_x_18007:
[----:B0-----:R-:W0:Y:S01]  /*8520*/  LDC R10, c[0x0][0x280] ;  /* 0x0000a000ff0a7b82 */ /* 0x001e220000000800 */
[----:B------:R-:W-:Y:S01]  /*8530*/  IMAD.SHL.U32 R154, R86, 0x20, RZ ;  /* 0x00000020569a7824 */ /* 0x000fe200078e00ff */
[----:B------:R-:W-:Y:S04]  /*8540*/  BSSY B0, `(.L_x_17941) ;  /* 0x0000889000007945 */ /* 0x000fe80003800000 */
[----:B------:R-:W-:Y:S02]  /*8550*/  IABS R3, R154 ;  /* 0x0000009a00037213 */ /* 0x000fe40000000000 */
[----:B------:R-:W1:Y:S03]  /*8560*/  LDC R7, c[0x0][0x284] ;  /* 0x0000a100ff077b82 */ /* 0x000e660000000800 */
[----:B------:R-:W-:-:S04]  /*8570*/  IMAD.HI.U32 R2, R84, R3, RZ ;  /* 0x0000000354027227 */ /* 0x000fc800078e00ff */
[----:B------:R-:W-:Y:S01]  /*8580*/  IMAD.MOV R4, RZ, RZ, -R2 ;  /* 0x000000ffff047224 */ /* 0x000fe200078e0a02 */
[----:B0-----:R-:W-:-:S04]  /*8590*/  IABS R9, R10 ;  /* 0x0000000a00097213 */ /* 0x001fc80000000000 */
[----:B------:R-:W0:Y:S01]  /*85a0*/  I2F.RP R6, R9 ;  /* 0x0000000900067306 */ /* 0x000e220000209400 */
[----:B-1----:R-:W-:-:S05]  /*85b0*/  IABS R5, R7 ;  /* 0x0000000700057213 */ /* 0x002fca0000000000 */
[----:B------:R-:W-:Y:S01]  /*85c0*/  IMAD R4, R4, R5, R3 ;  /* 0x0000000504047224 */ /* 0x000fe200078e0203 */
[----:B------:R-:W-:-:S04]  /*85d0*/  LOP3.LUT R3, R154, R7, RZ, 0x3c, !PT ;  /* 0x000000079a037212 */ /* 0x000fc800078e3cff */
[----:B------:R-:W-:Y:S01]  /*85e0*/  ISETP.GT.U32.AND P1, PT, R63, R4, PT ;  /* 0x000000043f00720c */ /* 0x000fe20003f24070 */
[----:B0-----:R-:W0:Y:S01]  /*85f0*/  MUFU.RCP R6, R6 ;  /* 0x0000000600067308 */ /* 0x001e220000001000 */
[----:B------:R-:W-:-:S11]  /*8600*/  ISETP.GE.AND P2, PT, R3, RZ, PT ;  /* 0x000000ff0300720c */ /* 0x000fd60003f46270 */
[----:B------:R-:W-:Y:S01]  /*8610*/  @!P1 IMAD.IADD R4, R4, 0x1, -R5 ;  /* 0x0000000104049824 */ /* 0x000fe200078e0a05 */
[----:B------:R-:W-:Y:S02]  /*8620*/  @!P1 IADD3 R2, R2, 0x1, RZ ;  /* 0x0000000102029810 */ /* 0x000fe40007ffe0ff */
[----:B------:R-:W-:Y:S02]  /*8630*/  ISETP.NE.AND P1, PT, R7, RZ, PT ;  /* 0x000000ff0700720c */ /* 0x000fe40003f25270 */
[----:B------:R-:W-:Y:S01]  /*8640*/  ISETP.GE.U32.AND P0, PT, R4, R63, PT ;  /* 0x0000003f0400720c */ /* 0x000fe20003f06070 */
[----:B0-----:R-:W-:-:S04]  /*8650*/  VIADD R8, R6, 0xffffffe ;  /* 0x0ffffffe06087836 */ /* 0x001fc80000000000 */
[----:B------:R-:W0:Y:S08]  /*8660*/  F2I.FTZ.U32.TRUNC.NTZ R3, R8 ;  /* 0x0000000800037305 */ /* 0x000e30000021f000 */
[----:B------:R-:W-:-:S04]  /*8670*/  @P0 VIADD R2, R2, 0x1 ;  /* 0x0000000102020836 */ /* 0x000fc80000000000 */
[----:B------:R-:W-:Y:S02]  /*8680*/  IMAD.MOV.U32 R5, RZ, RZ, R2 ;  /* 0x000000ffff057224 */ /* 0x000fe400078e0002 */
[----:B0-----:R-:W-:Y:S02]  /*8690*/  IMAD.MOV R2, RZ, RZ, -R3 ;  /* 0x000000ffff027224 */ /* 0x001fe400078e0a03 */
[----:B------:R-:W-:Y:S01]  /*86a0*/  @!P2 IMAD.MOV R5, RZ, RZ, -R5 ;  /* 0x000000ffff05a224 */ /* 0x000fe200078e0a05 */
[----:B------:R-:W-:Y:S01]  /*86b0*/  @!P1 LOP3.LUT R5, RZ, R7, RZ, 0x33, !PT ;  /* 0x00000007ff059212 */ /* 0x000fe200078e33ff */
[----:B------:R-:W-:Y:S01]  /*86c0*/  IMAD R7, R2, R9, RZ ;  /* 0x0000000902077224 */ /* 0x000fe200078e02ff */
[----:B------:R-:W-:Y:S01]  /*86d0*/  ISETP.NE.AND P2, PT, R10, RZ, PT ;  /* 0x000000ff0a00720c */ /* 0x000fe20003f45270 */
[----:B------:R-:W-:Y:S01]  /*86e0*/  IMAD.MOV.U32 R2, RZ, RZ, RZ ;  /* 0x000000ffff027224 */ /* 0x000fe200078e00ff */
[----:B------:R-:W-:-:S03]  /*86f0*/  IADD3 R4, R5, UR7, RZ ;  /* 0x0000000705047c10 */ /* 0x000fc6000fffe0ff */
[----:B------:R-:W-:Y:S01]  /*8700*/  IMAD.HI.U32 R2, R3, R7, R2 ;  /* 0x0000000703027227 */ /* 0x000fe200078e0002 */
[----:B------:R-:W-:Y:S02]  /*8710*/  IABS R6, R4 ;  /* 0x0000000400067213 */ /* 0x000fe40000000000 */
[----:B------:R-:W-:-:S03]  /*8720*/  ISETP.GE.AND P1, PT, R4, RZ, PT ;  /* 0x000000ff0400720c */ /* 0x000fc60003f26270 */
[----:B------:R-:W-:-:S04]  /*8730*/  IMAD.MOV.U32 R3, RZ, RZ, R6 ;  /* 0x000000ffff037224 */ /* 0x000fc800078e0006 */
        /* <DEDUP_REMOVED lines=8> */
[----:B------:R-:W-:Y:S02]  /*87c0*/  @!P2 LOP3.LUT R2, RZ, R10, RZ, 0x33, !PT ;  /* 0x0000000aff02a212 */ /* 0x000fe400078e33ff */
[----:B------:R-:W-:Y:S02]  /*87d0*/  ISETP.LE.AND P1, PT, R5, R90, PT ;  /* 0x0000005a0500720c */ /* 0x000fe40003f23270 */
[----:B------:R-:W-:-:S13]  /*87e0*/  ISETP.NE.AND P0, PT, R2, RZ, PT ;  /* 0x000000ff0200720c */ /* 0x000fda0003f05270 */
[----:B--234-:R-:W-:Y:S05]  /*87f0*/  @P0 BRA P1, `(.L_x_17942) ;  /* 0x0000008400740947 */ /* 0x01cfea0000800000 */
[----:B------:R-:W0:Y:S01]  /*8800*/  S2R R11, SR_CTAID.Y ;  /* 0x00000000000b7919 */ /* 0x000e220000002600 */
[----:B------:R-:W-:Y:S01]  /*8810*/  SHF.R.S32.HI R2, RZ, 0x1f, R86 ;  /* 0x0000001fff027819 */ /* 0x000fe20000011456 */
[----:B0-----:R-:W-:-:S05]  /*8820*/  IMAD R5, R11, UR9, RZ ;  /* 0x000000090b057c24 */ /* 0x001fca000f8e02ff */
[----:B------:R-:W-:-:S04]  /*8830*/  IADD3 R3, P0, R5, R86, RZ ;  /* 0x0000005605037210 */ /* 0x000fc80007f1e0ff */
[----:B------:R-:W-:Y:S02]  /*8840*/  LEA.HI.X.SX32 R2, R5, R2, 0x1, P0 ;  /* 0x0000000205027211 */ /* 0x000fe400000f0eff */
[----:B------:R-:W-:-:S04]  /*8850*/  LEA R4, P0, R3, UR14, 0x2 ;  /* 0x0000000e03047c11 */ /* 0x000fc8000f8010ff */
[----:B------:R-:W-:Y:S02]  /*8860*/  LEA.HI.X R5, R3, UR15, R2, 0x2, P0 ;  /* 0x0000000f03057c11 */ /* 0x000fe400080f1402 */
[----:B------:R-:W0:Y:S04]  /*8870*/  LDC.64 R2, c[0x0][0x228] ;  /* 0x00008a00ff027b82 */ /* 0x000e280000000a00 */
[----:B------:R-:W3:Y:S04]  /*8880*/  LDG.E.CONSTANT R5, desc[UR12][R4.64] ;  /* 0x0000000c04057981 */ /* 0x000ee8000c1e9900 */
[----:B------:R-:W1:Y:S01]  /*8890*/  S2UR UR8, SR_CgaCtaId ;  /* 0x00000000000879c3 */ /* 0x000e620000008800 */
[----:B------:R-:W-:-:S02]  /*88a0*/  UMOV UR4, 0x400 ;  /* 0x0000040000047882 */ /* 0x000fc40000000000 */
[----:B------:R-:W-:Y:S01]  /*88b0*/  UIADD3 UR4, UR4, 0x220, URZ ;  /* 0x0000022004047890 */ /* 0x000fe2000fffe03f */
[----:B------:R-:W-:-:S03]  /*88c0*/  IMAD R154, R87, 0x8, R154 ;  /* 0x00000008579a7824 */ /* 0x000fc600078e029a */
[----:B-1----:R-:W-:-:S06]  /*88d0*/  ULEA UR4, UR8, UR4, 0x18 ;  /* 0x0000000408047291 */ /* 0x002fcc000f8ec03f */
[----:B------:R-:W-:Y:S02]  /*88e0*/  LEA R38, R154, UR4, 0x2 ;  /* 0x000000049a267c11 */ /* 0x000fe4000f8e10ff */
[----:B---3--:R-:W-:Y:S01]  /*88f0*/  SHF.R.S32.HI R6, RZ, 0x1f, R5 ;  /* 0x0000001fff067819 */ /* 0x008fe20000011405 */
[----:B------:R-:W-:-:S04]  /*8900*/  IMAD.WIDE.U32 R48, R5, UR11, R12 ;  /* 0x0000000b05307c25 */ /* 0x000fc8000f8e000c */
[----:B------:R-:W-:Y:S01]  /*8910*/  IMAD R6, R6, UR11, RZ ;  /* 0x0000000b06067c24 */ /* 0x000fe2000f8e02ff */
[-C--:B------:R-:W-:Y:S02]  /*8920*/  IADD3 R7, P6, R137, R48.reuse, RZ ;  /* 0x0000003089077210 */ /* 0x080fe40007fde0ff */
[----:B------:R-:W-:Y:S01]  /*8930*/  IADD3 R11, P4, R141, R48, RZ ;  /* 0x000000308d0b7210 */ /* 0x000fe20007f9e0ff */
[----:B------:R-:W-:Y:S01]  /*8940*/  IMAD R17, R5, R88, R6 ;  /* 0x0000005805117224 */ /* 0x000fe200078e0206 */
[-C--:B------:R-:W-:Y:S02]  /*8950*/  IADD3 R15, P3, R143, R48.reuse, RZ ;  /* 0x000000308f0f7210 */ /* 0x080fe40007f7e0ff */
[----:B------:R-:W-:Y:S01]  /*8960*/  IADD3 R9, P5, R139, R48, RZ ;  /* 0x000000308b097210 */ /* 0x000fe20007fbe0ff */
[----:B------:R-:W-:Y:S01]  /*8970*/  IMAD.IADD R156, R49, 0x1, R17 ;  /* 0x00000001319c7824 */ /* 0x000fe200078e0211 */
[-C--:B0-----:R-:W-:Y:S02]  /*8980*/  LEA R6, P2, R7, R2.reuse, 0x1 ;  /* 0x0000000207067211 */ /* 0x081fe400078408ff */
[----:B------:R-:W-:-:S02]  /*8990*/  LEA R10, P0, R11, R2, 0x1 ;  /* 0x000000020b0a7211 */ /* 0x000fc400078008ff */
[-C--:B------:R-:W-:Y:S02]  /*89a0*/  LEA.HI.X.SX32 R20, R137, R156.reuse, 0x1, P6 ;  /* 0x0000009c89147211 */ /* 0x080fe400030f0eff */
[----:B------:R-:W-:Y:S02]  /*89b0*/  LEA.HI.X.SX32 R16, R141, R156, 0x1, P4 ;  /* 0x0000009c8d107211 */ /* 0x000fe400020f0eff */
[----:B------:R-:W-:Y:S02]  /*89c0*/  IADD3 R21, P4, R149, R48, RZ ;  /* 0x0000003095157210 */ /* 0x000fe40007f9e0ff */
[----:B------:R-:W-:Y:S02]  /*89d0*/  LEA R14, P6, R15, R2, 0x1 ;  /* 0x000000020f0e7211 */ /* 0x000fe400078c08ff */
[----:B------:R-:W-:Y:S02]  /*89e0*/  LEA.HI.X.SX32 R4, R143, R156, 0x1, P3 ;  /* 0x0000009c8f047211 */ /* 0x000fe400018f0eff */
[----:B------:R-:W-:-:S02]  /*89f0*/  LEA R8, P1, R9, R2, 0x1 ;  /* 0x0000000209087211 */ /* 0x000fc400078208ff */
[----:B------:R-:W-:Y:S02]  /*8a00*/  LEA.HI.X.SX32 R18, R139, R156, 0x1, P5 ;  /* 0x0000009c8b127211 */ /* 0x000fe400028f0eff */
[-C--:B------:R-:W-:Y:S02]  /*8a10*/  LEA.HI.X R7, R7, R3.reuse, R20, 0x1, P2 ;  /* 0x0000000307077211 */ /* 0x080fe400010f0c14 */
[-C--:B------:R-:W-:Y:S02]  /*8a20*/  LEA.HI.X R11, R11, R3.reuse, R16, 0x1, P0 ;  /* 0x000000030b0b7211 */ /* 0x080fe400000f0c10 */
[----:B------:R-:W-:Y:S01]  /*8a30*/  IADD3 R19, P5, R147, R48, RZ ;  /* 0x0000003093137210 */ /* 0x000fe20007fbe0ff */
[----:B------:R-:W5:Y:S01]  /*8a40*/  LDG.E.CONSTANT R92, desc[UR12][R6.64] ;  /* 0x0000000c065c7981 */ /* 0x000f62000c1e9900 */
[----:B------:R-:W-:Y:S02]  /*8a50*/  LEA R20, P0, R21, R2, 0x1 ;  /* 0x0000000215147211 */ /* 0x000fe400078008ff */
[----:B------:R-:W-:Y:S01]  /*8a60*/  LEA.HI.X.SX32 R24, R149, R156, 0x1, P4 ;  /* 0x0000009c95187211 */ /* 0x000fe200020f0eff */
[----:B------:R-:W5:Y:S01]  /*8a70*/  LDG.E.CONSTANT R94, desc[UR12][R6.64+0x4] ;  /* 0x0000040c065e7981 */ /* 0x000f62000c1e9900 */
[----:B------:R-:W-:-:S02]  /*8a80*/  LEA.HI.X R15, R15, R3, R4, 0x1, P6 ;  /* 0x000000030f0f7211 */ /* 0x000fc400030f0c04 */
[-C--:B------:R-:W-:Y:S01]  /*8a90*/  LEA.HI.X R9, R9, R3.reuse, R18, 0x1, P1 ;  /* 0x0000000309097211 */ /* 0x080fe200008f0c12 */
[----:B------:R-:W5:Y:S01]  /*8aa0*/  LDG.E.CONSTANT R96, desc[UR12][R6.64+0x8] ;  /* 0x0000080c06607981 */ /* 0x000f62000c1e9900 */
[-C--:B------:R-:W-:Y:S02]  /*8ab0*/  IADD3 R17, P6, R145, R48.reuse, RZ ;  /* 0x0000003091117210 */ /* 0x080fe40007fde0ff */
[----:B------:R-:W-:Y:S01]  /*8ac0*/  IADD3 R5, P3, R151, R48, RZ ;  /* 0x0000003097057210 */ /* 0x000fe20007f7e0ff */
[----:B------:R0:W5:Y:S01]  /*8ad0*/  LDG.E.CONSTANT R98, desc[UR12][R6.64+0xc] ;  /* 0x00000c0c06627981 */ /* 0x000162000c1e9900 */
[----:B------:R-:W-:Y:S02]  /*8ae0*/  LEA R18, P1, R19, R2, 0x1 ;  /* 0x0000000213127211 */ /* 0x000fe400078208ff */
[----:B------:R-:W-:Y:S01]  /*8af0*/  LEA.HI.X.SX32 R26, R147, R156, 0x1, P5 ;  /* 0x0000009c931a7211 */ /* 0x000fe200028f0eff */
[----:B------:R-:W5:Y:S01]  /*8b00*/  LDG.E.CONSTANT R118, desc[UR12][R14.64] ;  /* 0x0000000c0e767981 */ /* 0x000f62000c1e9900 */
[----:B------:R-:W-:-:S02]  /*8b10*/  LEA.HI.X R21, R21, R3, R24, 0x1, P0 ;  /* 0x0000000315157211 */ /* 0x000fc400000f0c18 */
[----:B------:R-:W-:Y:S01]  /*8b20*/  LEA.HI.X.SX32 R28, R145, R156, 0x1, P6 ;  /* 0x0000009c911c7211 */ /* 0x000fe200030f0eff */
[----:B------:R-:W5:Y:S01]  /*8b30*/  LDG.E.CONSTANT R116, desc[UR12][R14.64+0x4] ;  /* 0x0000040c0e747981 */ /* 0x000f62000c1e9900 */
[----:B------:R-:W-:Y:S02]  /*8b40*/  LEA R16, P2, R17, R2, 0x1 ;  /* 0x0000000211107211 */ /* 0x000fe400078408ff */
[----:B0-----:R-:W-:Y:S01]  /*8b50*/  IADD3 R6, P0, R91, R48, RZ ;  /* 0x000000305b067210 */ /* 0x001fe20007f1e0ff */
[----:B------:R-:W5:Y:S01]  /*8b60*/  LDG.E.CONSTANT R114, desc[UR12][R14.64+0x8] ;  /* 0x0000080c0e727981 */ /* 0x000f62000c1e9900 */
[----:B------:R-:W-:Y:S02]  /*8b70*/  LEA R4, P6, R5, R2, 0x1 ;  /* 0x0000000205047211 */ /* 0x000fe400078c08ff */
[----:B------:R-:W-:Y:S01]  /*8b80*/  LEA.HI.X.SX32 R22, R151, R156, 0x1, P3 ;  /* 0x0000009c97167211 */ /* 0x000fe200018f0eff */
[----:B------:R0:W5:Y:S01]  /*8b90*/  LDG.E.CONSTANT R128, desc[UR12][R14.64+0xc] ;  /* 0x00000c0c0e807981 */ /* 0x000162000c1e9900 */
[----:B------:R-:W-:-:S02]  /*8ba0*/  LEA.HI.X R19, R19, R3, R26, 0x1, P1 ;  /* 0x0000000313137211 */ /* 0x000fc400008f0c1a */
[----:B------:R-:W-:Y:S01]  /*8bb0*/  LEA.HI.X.SX32 R7, R91, R156, 0x1, P0 ;  /* 0x0000009c5b077211 */ /* 0x000fe200000f0eff */
[----:B------:R-:W5:Y:S01]  /*8bc0*/  LDG.E.CONSTANT R100, desc[UR12][R8.64] ;  /* 0x0000000c08647981 */ /* 0x000f62000c1e9900 */
[-C--:B------:R-:W-:Y:S02]  /*8bd0*/  LEA.HI.X R17, R17, R3.reuse, R28, 0x1, P2 ;  /* 0x0000000311117211 */ /* 0x080fe400010f0c1c */
[----:B------:R-:W-:Y:S01]  /*8be0*/  LEA.HI.X R5, R5, R3, R22, 0x1, P6 ;  /* 0x0000000305057211 */ /* 0x000fe200030f0c16 */
[----:B------:R-:W5:Y:S01]  /*8bf0*/  LDG.E.CONSTANT R102, desc[UR12][R8.64+0x4] ;  /* 0x0000040c08667981 */ /* 0x000f62000c1e9900 */
[----:B0-----:R-:W-:-:S03]  /*8c00*/  LEA R14, P1, R6, R2, 0x1 ;  /* 0x00000002060e7211 */ /* 0x001fc600078208ff */
[----:B------:R-:W5:Y:S01]  /*8c10*/  LDG.E.CONSTANT R104, desc[UR12][R8.64+0x8] ;  /* 0x0000080c08687981 */ /* 0x000f62000c1e9900 */
[----:B------:R-:W-:-:S03]  /*8c20*/  LEA.HI.X R15, R6, R3, R7, 0x1, P1 ;  /* 0x00000003060f7211 */ /* 0x000fc600008f0c07 */
[----:B------:R0:W5:Y:S01]  /*8c30*/  LDG.E.CONSTANT R112, desc[UR12][R8.64+0xc] ;  /* 0x00000c0c08707981 */ /* 0x000162000c1e9900 */
[-C--:B------:R-:W-:Y:S02]  /*8c40*/  IADD3 R7, P2, R95, R48.reuse, RZ ;  /* 0x000000305f077210 */ /* 0x080fe40007f5e0ff */
[-C--:B------:R-:W-:Y:S01]  /*8c50*/  IADD3 R6, P4, R97, R48.reuse, RZ ;  /* 0x0000003061067210 */ /* 0x080fe20007f9e0ff */
[----:B------:R-:W5:Y:S04]  /*8c60*/  LDG.E.CONSTANT R110, desc[UR12][R10.64] ;  /* 0x0000000c0a6e7981 */ /* 0x000f68000c1e9900 */
[----:B------:R-:W5:Y:S01]  /*8c70*/  LDG.E.CONSTANT R108, desc[UR12][R10.64+0x4] ;  /* 0x0000040c0a6c7981 */ /* 0x000f62000c1e9900 */
[----:B0-----:R-:W-:-:S03]  /*8c80*/  IADD3 R9, P0, R93, R48, RZ ;  /* 0x000000305d097210 */ /* 0x001fc60007f1e0ff */
[----:B------:R-:W5:Y:S01]  /*8c90*/  LDG.E.CONSTANT R106, desc[UR12][R10.64+0x8] ;  /* 0x0000080c0a6a7981 */ /* 0x000f62000c1e9900 */
[----:B------:R-:W-:-:S03]  /*8ca0*/  LEA.HI.X.SX32 R8, R95, R156, 0x1, P2 ;  /* 0x0000009c5f087211 */ /* 0x000fc600010f0eff */
[----:B------:R0:W5:Y:S04]  /*8cb0*/  LDG.E.CONSTANT R120, desc[UR12][R10.64+0xc] ;  /* 0x00000c0c0a787981 */ /* 0x000168000c1e9900 */
[----:B------:R-:W5:Y:S04]  /*8cc0*/  LDG.E.CONSTANT R126, desc[UR12][R16.64] ;  /* 0x0000000c107e7981 */ /* 0x000f68000c1e9900 */
[----:B------:R-:W5:Y:S01]  /*8cd0*/  LDG.E.CONSTANT R124, desc[UR12][R16.64+0x4] ;  /* 0x0000040c107c7981 */ /* 0x000f62000c1e9900 */
[----:B0-----:R-:W-:-:S03]  /*8ce0*/  LEA.HI.X.SX32 R10, R93, R156, 0x1, P0 ;  /* 0x0000009c5d0a7211 */ /* 0x001fc600000f0eff */
[----:B------:R-:W5:Y:S04]  /*8cf0*/  LDG.E.CONSTANT R122, desc[UR12][R16.64+0x8] ;  /* 0x0000080c107a7981 */ /* 0x000f68000c1e9900 */
[----:B------:R0:W5:Y:S04]  /*8d00*/  LDG.E.CONSTANT R130, desc[UR12][R16.64+0xc] ;  /* 0x00000c0c10827981 */ /* 0x000168000c1e9900 */
        /* <DEDUP_REMOVED lines=16> */
[----:B------:R-:W-:Y:S02]  /*8e10*/  LEA.HI.X R19, R7, R3, R8, 0x1, P3 ;  /* 0x0000000307137211 */ /* 0x000fe400018f0c08 */
[----:B------:R-:W-:Y:S02]  /*8e20*/  IADD3 R10, P6, R99, R48, RZ ;  /* 0x00000030630a7210 */ /* 0x000fe40007fde0ff */
[----:B0-----:R-:W-:-:S04]  /*8e30*/  LEA.HI.X.SX32 R4, R97, R156, 0x1, P4 ;  /* 0x0000009c61047211 */ /* 0x001fc800020f0eff */
[----:B------:R-:W-:Y:S02]  /*8e40*/  LEA.HI.X R21, R6, R3, R4, 0x1, P5 ;  /* 0x0000000306157211 */ /* 0x000fe400028f0c04 */
[----:B------:R-:W-:Y:S02]  /*8e50*/  IADD3 R8, P5, R101, R48, RZ ;  /* 0x0000003065087210 */ /* 0x000fe40007fbe0ff */
[-C--:B------:R-:W-:Y:S02]  /*8e60*/  LEA.HI.X.SX32 R11, R99, R156.reuse, 0x1, P6 ;  /* 0x0000009c630b7211 */ /* 0x080fe400030f0eff */
[----:B------:R-:W-:Y:S02]  /*8e70*/  LEA.HI.X.SX32 R9, R101, R156, 0x1, P5 ;  /* 0x0000009c65097211 */ /* 0x000fe400028f0eff */
[-C--:B------:R-:W-:Y:S02]  /*8e80*/  IADD3 R6, P4, R103, R48.reuse, RZ ;  /* 0x0000003067067210 */ /* 0x080fe40007f9e0ff */
[----:B------:R-:W-:-:S02]  /*8e90*/  IADD3 R4, P3, R105, R48, RZ ;  /* 0x0000003069047210 */ /* 0x000fc40007f7e0ff */
[-C--:B------:R-:W-:Y:S02]  /*8ea0*/  LEA R22, P2, R10, R2.reuse, 0x1 ;  /* 0x000000020a167211 */ /* 0x080fe400078408ff */
[----:B------:R-:W-:Y:S02]  /*8eb0*/  LEA R24, P1, R8, R2, 0x1 ;  /* 0x0000000208187211 */ /* 0x000fe400078208ff */
[-C--:B------:R-:W-:Y:S02]  /*8ec0*/  LEA.HI.X.SX32 R7, R103, R156.reuse, 0x1, P4 ;  /* 0x0000009c67077211 */ /* 0x080fe400020f0eff */
[----:B------:R-:W-:Y:S02]  /*8ed0*/  LEA.HI.X.SX32 R5, R105, R156, 0x1, P3 ;  /* 0x0000009c69057211 */ /* 0x000fe400018f0eff */
[-C--:B--2---:R-:W-:Y:S02]  /*8ee0*/  LEA.HI.X R23, R10, R3.reuse, R11, 0x1, P2 ;  /* 0x000000030a177211 */ /* 0x084fe400010f0c0b */
[----:B------:R-:W-:-:S02]  /*8ef0*/  LEA.HI.X R25, R8, R3, R9, 0x1, P1 ;  /* 0x0000000308197211 */ /* 0x000fc400008f0c09 */
[-C--:B------:R-:W-:Y:S01]  /*8f00*/  LEA R26, P0, R6, R2.reuse, 0x1 ;  /* 0x00000002061a7211 */ /* 0x080fe200078008ff */
[----:B------:R-:W0:Y:S01]  /*8f10*/  LDS.128 R8, [R38] ;  /* 0x0000000026087984 */ /* 0x000e220000000c00 */
[----:B------:R-:W-:Y:S02]  /*8f20*/  LEA R28, P6, R4, R2, 0x1 ;  /* 0x00000002041c7211 */ /* 0x000fe400078c08ff */
[-C--:B------:R-:W-:Y:S02]  /*8f30*/  LEA.HI.X R27, R6, R3.reuse, R7, 0x1, P0 ;  /* 0x00000003061b7211 */ /* 0x080fe400000f0c07 */
[----:B------:R-:W-:Y:S02]  /*8f40*/  LEA.HI.X R29, R4, R3, R5, 0x1, P6 ;  /* 0x00000003041d7211 */ /* 0x000fe400030f0c05 */
[----:B------:R1:W2:Y:S01]  /*8f50*/  LDS.128 R4, [R38+0x10] ;  /* 0x0000100026047984 */ /* 0x0002a20000000c00 */
[-C--:B------:R-:W-:Y:S02]  /*8f60*/  IADD3 R31, P6, R107, R48.reuse, RZ ;  /* 0x000000306b1f7210 */ /* 0x080fe40007fde0ff */
[----:B------:R-:W-:-:S02]  /*8f70*/  IADD3 R37, P3, R113, R48, RZ ;  /* 0x0000003071257210 */ /* 0x000fc40007f7e0ff */
[----:B------:R-:W-:Y:S02]  /*8f80*/  LEA.HI.X.SX32 R44, R107, R156, 0x1, P6 ;  /* 0x0000009c6b2c7211 */ /* 0x000fe400030f0eff */
[----:B------:R-:W-:Y:S02]  /*8f90*/  LEA R36, P6, R37, R2, 0x1 ;  /* 0x0000000225247211 */ /* 0x000fe400078c08ff */
[----:B-1----:R-:W-:Y:S02]  /*8fa0*/  LEA.HI.X.SX32 R38, R113, R156, 0x1, P3 ;  /* 0x0000009c71267211 */ /* 0x002fe400018f0eff */
[-C--:B------:R-:W-:Y:S02]  /*8fb0*/  IADD3 R33, P5, R109, R48.reuse, RZ ;  /* 0x000000306d217210 */ /* 0x080fe40007fbe0ff */
[----:B------:R-:W-:Y:S02]  /*8fc0*/  IADD3 R35, P4, R111, R48, RZ ;  /* 0x000000306f237210 */ /* 0x000fe40007f9e0ff */
[----:B------:R-:W-:-:S02]  /*8fd0*/  LEA R30, P2, R31, R2, 0x1 ;  /* 0x000000021f1e7211 */ /* 0x000fc400078408ff */
[----:B------:R-:W-:Y:S02]  /*8fe0*/  LEA.HI.X R37, R37, R3, R38, 0x1, P6 ;  /* 0x0000000325257211 */ /* 0x000fe400030f0c26 */
[----:B------:R-:W-:Y:S02]  /*8ff0*/  IADD3 R39, P6, R115, R48, RZ ;  /* 0x0000003073277210 */ /* 0x000fe40007fde0ff */
[-C--:B------:R-:W-:Y:S02]  /*9000*/  LEA R32, P1, R33, R2.reuse, 0x1 ;  /* 0x0000000221207211 */ /* 0x080fe400078208ff */
[----:B------:R-:W-:Y:S02]  /*9010*/  LEA R34, P0, R35, R2, 0x1 ;  /* 0x0000000223227211 */ /* 0x000fe400078008ff */
[-C--:B------:R-:W-:Y:S02]  /*9020*/  LEA.HI.X.SX32 R42, R109, R156.reuse, 0x1, P5 ;  /* 0x0000009c6d2a7211 */ /* 0x080fe400028f0eff */
[----:B------:R-:W-:-:S02]  /*9030*/  LEA.HI.X.SX32 R40, R111, R156, 0x1, P4 ;  /* 0x0000009c6f287211 */ /* 0x000fc400020f0eff */
[-C--:B------:R-:W-:Y:S02]  /*9040*/  LEA.HI.X R31, R31, R3.reuse, R44, 0x1, P2 ;  /* 0x000000031f1f7211 */ /* 0x080fe400010f0c2c */
[-C--:B------:R-:W-:Y:S02]  /*9050*/  IADD3 R43, P4, R119, R48.reuse, RZ ;  /* 0x00000030772b7210 */ /* 0x080fe40007f9e0ff */
[----:B------:R-:W-:Y:S02]  /*9060*/  IADD3 R45, P3, R121, R48, RZ ;  /* 0x00000030792d7210 */ /* 0x000fe40007f7e0ff */
[----:B------:R-:W-:Y:S02]  /*9070*/  LEA R38, P2, R39, R2, 0x1 ;  /* 0x0000000227267211 */ /* 0x000fe400078408ff */
[----:B------:R-:W-:Y:S02]  /*9080*/  LEA.HI.X.SX32 R162, R115, R156, 0x1, P6 ;  /* 0x0000009c73a27211 */ /* 0x000fe400030f0eff */
[----:B------:R-:W-:-:S02]  /*9090*/  LEA.HI.X R33, R33, R3, R42, 0x1, P1 ;  /* 0x0000000321217211 */ /* 0x000fc400008f0c2a */
[----:B------:R-:W-:Y:S02]  /*90a0*/  LEA.HI.X R35, R35, R3, R40, 0x1, P0 ;  /* 0x0000000323237211 */ /* 0x000fe400000f0c28 */
[----:B------:R-:W-:Y:S02]  /*90b0*/  IADD3 R41, P5, R117, R48, RZ ;  /* 0x0000003075297210 */ /* 0x000fe40007fbe0ff */
[-C--:B------:R-:W-:Y:S02]  /*90c0*/  LEA R42, P0, R43, R2.reuse, 0x1 ;  /* 0x000000022b2a7211 */ /* 0x080fe400078008ff */
[----:B------:R-:W-:Y:S02]  /*90d0*/  LEA R44, P6, R45, R2, 0x1 ;  /* 0x000000022d2c7211 */ /* 0x000fe400078c08ff */
[-C--:B------:R-:W-:Y:S02]  /*90e0*/  LEA.HI.X.SX32 R158, R119, R156.reuse, 0x1, P4 ;  /* 0x0000009c779e7211 */ /* 0x080fe400020f0eff */
[----:B------:R-:W-:-:S02]  /*90f0*/  LEA.HI.X.SX32 R46, R121, R156, 0x1, P3 ;  /* 0x0000009c792e7211 */ /* 0x000fc400018f0eff */
[-C--:B------:R-:W-:Y:S02]  /*9100*/  LEA.HI.X R39, R39, R3.reuse, R162, 0x1, P2 ;  /* 0x0000000327277211 */ /* 0x080fe400010f0ca2 */
[----:B------:R-:W-:Y:S02]  /*9110*/  IADD3 R47, P2, R123, R48, RZ ;  /* 0x000000307b2f7210 */ /* 0x000fe40007f5e0ff */
[----:B------:R-:W-:Y:S02]  /*9120*/  LEA R40, P1, R41, R2, 0x1 ;  /* 0x0000000229287211 */ /* 0x000fe400078208ff */
[----:B------:R-:W-:Y:S02]  /*9130*/  LEA.HI.X.SX32 R160, R117, R156, 0x1, P5 ;  /* 0x0000009c75a07211 */ /* 0x000fe400028f0eff */
[-C--:B------:R-:W-:Y:S02]  /*9140*/  LEA.HI.X R43, R43, R3.reuse, R158, 0x1, P0 ;  /* 0x000000032b2b7211 */ /* 0x080fe400000f0c9e */
[----:B------:R-:W-:-:S02]  /*9150*/  LEA.HI.X R45, R45, R3, R46, 0x1, P6 ;  /* 0x000000032d2d7211 */ /* 0x000fc400030f0c2e */
[----:B------:R-:W-:Y:S02]  /*9160*/  LEA R46, P6, R47, R2, 0x1 ;  /* 0x000000022f2e7211 */ /* 0x000fe400078c08ff */
[----:B------:R-:W-:Y:S02]  /*9170*/  LEA.HI.X.SX32 R158, R123, R156, 0x1, P2 ;  /* 0x0000009c7b9e7211 */ /* 0x000fe400010f0eff */
[-C--:B------:R-:W-:Y:S02]  /*9180*/  IADD3 R155, P4, R125, R48.reuse, RZ ;  /* 0x000000307d9b7210 */ /* 0x080fe40007f9e0ff */
[-C--:B------:R-:W-:Y:S02]  /*9190*/  IADD3 R49, P3, R127, R48.reuse, RZ ;  /* 0x000000307f317210 */ /* 0x080fe40007f7e0ff */
[----:B------:R-:W-:Y:S02]  /*91a0*/  LEA.HI.X R41, R41, R3, R160, 0x1, P1 ;  /* 0x0000000329297211 */ /* 0x000fe400008f0ca0 */
[-C--:B------:R-:W-:Y:S01]  /*91b0*/  IADD3 R159, P5, R129, R48.reuse, RZ ;  /* 0x00000030819f7210 */ /* 0x080fe20007fbe0ff */
[----:B------:R1:W5:Y:S01]  /*91c0*/  LDG.E.CONSTANT R160, desc[UR12][R14.64+0xc] ;  /* 0x00000c0c0ea07981 */ /* 0x000362000c1e9900 */
[----:B------:R-:W-:-:S02]  /*91d0*/  IADD3 R167, P0, R131, R48, RZ ;  /* 0x0000003083a77210 */ /* 0x000fc40007f1e0ff */
[-C--:B------:R-:W-:Y:S02]  /*91e0*/  IADD3 R165, P1, R133, R48.reuse, RZ ;  /* 0x0000003085a57210 */ /* 0x080fe40007f3e0ff */
[----:B------:R-:W-:Y:S02]  /*91f0*/  IADD3 R169, P2, R135, R48, RZ ;  /* 0x0000003087a97210 */ /* 0x000fe40007f5e0ff */
[----:B------:R-:W-:Y:S02]  /*9200*/  LEA.HI.X R47, R47, R3, R158, 0x1, P6 ;  /* 0x000000032f2f7211 */ /* 0x000fe400030f0c9e */
[----:B0-----:R-:W-:Y:S02]  /*9210*/  F2FP.BF16.F32.PACK_AB R157, R9, R8 ;  /* 0x00000008099d723e */ /* 0x001fe400000010ff */
[----:B------:R-:W-:Y:S02]  /*9220*/  F2FP.BF16.F32.PACK_AB R161, R11, R10 ;  /* 0x0000000a0ba1723e */ /* 0x000fe400000010ff */
[----:B------:R-:W-:-:S02]  /*9230*/  LEA.HI.X.SX32 R158, R125, R156, 0x1, P4 ;  /* 0x0000009c7d9e7211 */ /* 0x000fc400020f0eff */
[----:B------:R-:W-:Y:S02]  /*9240*/  LEA.HI.X.SX32 R48, R127, R156, 0x1, P3 ;  /* 0x0000009c7f307211 */ /* 0x000fe400018f0eff */
[-C--:B------:R-:W-:Y:S02]  /*9250*/  LEA R8, P6, R155, R2.reuse, 0x1 ;  /* 0x000000029b087211 */ /* 0x080fe400078c08ff */
[----:B------:R-:W-:Y:S02]  /*9260*/  LEA R10, P4, R49, R2, 0x1 ;  /* 0x00000002310a7211 */ /* 0x000fe400078808ff */
[----:B--2---:R-:W-:Y:S02]  /*9270*/  F2FP.BF16.F32.PACK_AB R171, R7, R6 ;  /* 0x0000000607ab723e */ /* 0x004fe400000010ff */
[-C--:B------:R-:W-:Y:S01]  /*9280*/  LEA.HI.X R9, R155, R3.reuse, R158, 0x1, P6 ;  /* 0x000000039b097211 */ /* 0x080fe200030f0c9e */
[----:B------:R1:W5:Y:S01]  /*9290*/  LDG.E.CONSTANT R6, desc[UR12][R14.64] ;  /* 0x0000000c0e067981 */ /* 0x000362000c1e9900 */
[----:B------:R-:W-:-:S03]  /*92a0*/  LEA.HI.X R11, R49, R3, R48, 0x1, P4 ;  /* 0x00000003310b7211 */ /* 0x000fc600020f0c30 */
[----:B------:R1:W5:Y:S04]  /*92b0*/  LDG.E.CONSTANT R48, desc[UR12][R14.64+0x4] ;  /* 0x0000040c0e307981 */ /* 0x000368000c1e9900 */
[----:B------:R1:W5:Y:S01]  /*92c0*/  LDG.E.CONSTANT R158, desc[UR12][R14.64+0x8] ;  /* 0x0000080c0e9e7981 */ /* 0x000362000c1e9900 */
[----:B------:R-:W-:Y:S01]  /*92d0*/  ISETP.NE.AND P3, PT, R86, R89, PT ;  /* 0x000000595600720c */ /* 0x000fe20003f65270 */
[----:B------:R-:W-:Y:S01]  /*92e0*/  BSSY B2, `(.L_x_17943) ;  /* 0x0000024000027945 */ /* 0x000fe20003800000 */
[----:B------:R-:W-:Y:S01]  /*92f0*/  F2FP.BF16.F32.PACK_AB R163, R5, R4 ;  /* 0x0000000405a3723e */ /* 0x000fe200000010ff */
[----:B------:R-:W-:Y:S01]  /*9300*/  IMAD.MOV.U32 R155, RZ, RZ, R157 ;  /* 0x000000ffff9b7224 */ /* 0x000fe200078e009d */
[----:B------:R-:W-:Y:S02]  /*9310*/  LEA R4, P4, R159, R2, 0x1 ;  /* 0x000000029f047211 */ /* 0x000fe400078808ff */
[----:B------:R-:W-:-:S07]  /*9320*/  LEA.HI.X.SX32 R162, R129, R156, 0x1, P5 ;  /* 0x0000009c81a27211 */ /* 0x000fce00028f0eff */
[----:B-1----:R-:W-:Y:S05]  /*9330*/  @P3 BRA `(.L_x_17944) ;  /* 0x0000000000783947 */ /* 0x002fea0003800000 */
[C---:B------:R-:W-:Y:S01]  /*9340*/  IADD3 R7, R154.reuse, 0x2, RZ ;  /* 0x000000029a077810 */ /* 0x040fe20007ffe0ff */
[C---:B------:R-:W-:Y:S02]  /*9350*/  VIADD R49, R154.reuse, 0x3 ;  /* 0x000000039a317836 */ /* 0x040fe40000000000 */
[C---:B------:R-:W-:Y:S01]  /*9360*/  VIADD R157, R154.reuse, 0x4 ;  /* 0x000000049a9d7836 */ /* 0x040fe20000000000 */
[----:B------:R-:W-:Y:S01]  /*9370*/  ISETP.GE.AND P6, PT, R7, UR18, PT ;  /* 0x0000001207007c0c */ /* 0x000fe2000bfc6270 */
[----:B------:R-:W-:Y:S01]  /*9380*/  VIADD R164, R154, 0x5 ;  /* 0x000000059aa47836 */ /* 0x000fe20000000000 */
[----:B------:R-:W-:Y:S02]  /*9390*/  ISETP.GE.AND P5, PT, R49, UR18, PT ;  /* 0x0000001231007c0c */ /* 0x000fe4000bfa6270 */
[C---:B-----5:R-:W-:Y:S02]  /*93a0*/  SEL R49, R48.reuse, RZ, !P6 ;  /* 0x000000ff30317207 */ /* 0x060fe40007000000 */
[----:B------:R-:W-:-:S02]  /*93b0*/  PRMT R7, R48, 0x7632, R7 ;  /* 0x0000763230077816 */ /* 0x000fc40000000007 */
[----:B------:R-:W-:Y:S02]  /*93c0*/  ISETP.GE.AND P6, PT, R157, UR18, PT ;  /* 0x000000129d007c0c */ /* 0x000fe4000bfc6270 */
[----:B------:R-:W-:Y:S01]  /*93d0*/  SEL R48, R7, RZ, !P5 ;  /* 0x000000ff07307207 */ /* 0x000fe20006800000 */
[----:B------:R-:W-:Y:S01]  /*93e0*/  VIADD R7, R154, 0x6 ;  /* 0x000000069a077836 */ /* 0x000fe20000000000 */
[----:B------:R-:W-:Y:S02]  /*93f0*/  SEL R157, R158, RZ, !P6 ;  /* 0x000000ff9e9d7207 */ /* 0x000fe40007000000 */
[----:B------:R-:W-:Y:S02]  /*9400*/  ISETP.GE.AND P6, PT, R164, UR18, PT ;  /* 0x00000012a4007c0c */ /* 0x000fe4000bfc6270 */
[----:B------:R-:W-:Y:S02]  /*9410*/  PRMT R158, R158, 0x7632, R158 ;  /* 0x000076329e9e7816 */ /* 0x000fe4000000009e */
[----:B------:R-:W-:-:S02]  /*9420*/  ISETP.GE.AND P5, PT, R154, UR18, PT ;  /* 0x000000129a007c0c */ /* 0x000fc4000bfa6270 */
[----:B------:R-:W-:Y:S02]  /*9430*/  SEL R158, R158, RZ, !P6 ;  /* 0x000000ff9e9e7207 */ /* 0x000fe40007000000 */
[----:B------:R-:W-:Y:S01]  /*9440*/  ISETP.GE.AND P6, PT, R7, UR18, PT ;  /* 0x0000001207007c0c */ /* 0x000fe2000bfc6270 */
[C---:B------:R-:W-:Y:S01]  /*9450*/  VIADD R7, R154.reuse, 0x1 ;  /* 0x000000019a077836 */ /* 0x040fe20000000000 */
[----:B------:R-:W-:Y:S02]  /*9460*/  IADD3 R164, R154, 0x7, RZ ;  /* 0x000000079aa47810 */ /* 0x000fe40007ffe0ff */
[----:B------:R-:W-:Y:S02]  /*9470*/  SEL R173, R160, RZ, !P6 ;  /* 0x000000ffa0ad7207 */ /* 0x000fe40007000000 */
[----:B------:R-:W-:Y:S02]  /*9480*/  ISETP.GE.AND P6, PT, R164, UR18, PT ;  /* 0x00000012a4007c0c */ /* 0x000fe4000bfc6270 */
[----:B------:R-:W-:-:S02]  /*9490*/  PRMT R48, R49, 0x5410, R48 ;  /* 0x0000541031307816 */ /* 0x000fc40000000030 */
[----:B------:R-:W-:Y:S02]  /*94a0*/  @P5 PRMT R6, RZ, 0x7610, R6 ;  /* 0x00007610ff065816 */ /* 0x000fe40000000006 */
[----:B------:R-:W-:Y:S02]  /*94b0*/  ISETP.GE.AND P5, PT, R7, UR18, PT ;  /* 0x0000001207007c0c */ /* 0x000fe4000bfa6270 */
[----:B------:R-:W-:Y:S02]  /*94c0*/  PRMT R7, R6, 0x7632, R7 ;  /* 0x0000763206077816 */ /* 0x000fe40000000007 */
[----:B------:R-:W-:Y:S02]  /*94d0*/  PRMT R158, R157, 0x5410, R158 ;  /* 0x000054109d9e7816 */ /* 0x000fe4000000009e */
[----:B------:R-:W-:Y:S02]  /*94e0*/  SEL R7, R7, RZ, !P5 ;  /* 0x000000ff07077207 */ /* 0x000fe40006800000 */
[----:B------:R-:W-:-:S02]  /*94f0*/  @P6 PRMT R160, R173, 0x5410, RZ ;  /* 0x00005410ada06816 */ /* 0x000fc400000000ff */
[----:B------:R-:W-:Y:S02]  /*9500*/  PRMT R6, R6, 0x5410, R7 ;  /* 0x0000541006067816 */ /* 0x000fe40000000007 */
[----:B------:R-:W-:-:S07]  /*9510*/  @!P6 PRMT R160, R173, 0x7610, R160 ;  /* 0x00007610ada0e816 */ /* 0x000fce00000000a0 */
.L_x_17944:
[----:B------:R-:W-:Y:S05]  /*9520*/  BSYNC B2 ;  /* 0x0000000000027941 */ /* 0x000fea0003800000 */
.L_x_17943:
[----:B-----5:R-:W-:Y:S01]  /*9530*/  HFMA2.MMA.BF16_V2 R7, R155, R6, -RZ ;  /* 0x000000069b077235 */ /* 0x020fe200003000ff */
[----:B------:R-:W-:Y:S01]  /*9540*/  IMAD.MOV.U32 R157, RZ, RZ, R161 ;  /* 0x000000ffff9d7224 */ /* 0x000fe200078e00a1 */
[----:B------:R-:W-:Y:S01]  /*9550*/  LEA.HI.X R5, R159, R3, R162, 0x1, P4 ;  /* 0x000000039f057211 */ /* 0x000fe200020f0ca2 */
[----:B------:R-:W-:Y:S01]  /*9560*/  IMAD.MOV.U32 R159, RZ, RZ, R163 ;  /* 0x000000ffff9f7224 */ /* 0x000fe200078e00a3 */
[-C--:B------:R-:W-:Y:S02]  /*9570*/  LEA.HI.X.SX32 R168, R131, R156.reuse, 0x1, P0 ;  /* 0x0000009c83a87211 */ /* 0x080fe400000f0eff */
[----:B------:R-:W-:Y:S01]  /*9580*/  HMUL2.BF16_V2 R161, R157, R48 ;  /* 0x000000309da17232 */ /* 0x000fe20000200000 */
[----:B------:R-:W-:Y:S02]  /*9590*/  LEA.HI.X.SX32 R166, R133, R156, 0x1, P1 ;  /* 0x0000009c85a67211 */ /* 0x000fe400008f0eff */
[-C--:B------:R-:W-:Y:S01]  /*95a0*/  LEA R6, P4, R167, R2.reuse, 0x1 ;  /* 0x00000002a7067211 */ /* 0x080fe200078808ff */
[C---:B------:R-:W-:Y:S01]  /*95b0*/  IMAD.U32 R163, R7.reuse, 0x10000, RZ ;  /* 0x0001000007a37824 */ /* 0x040fe200078e00ff */
[----:B------:R-:W-:Y:S01]  /*95c0*/  PRMT R49, R7, 0x7632, R49 ;  /* 0x0000763207317816 */ /* 0x000fe20000000031 */
[----:B------:R-:W-:Y:S01]  /*95d0*/  HFMA2.MMA.BF16_V2 R158, R159, R158, -RZ ;  /* 0x0000009e9f9e7235 */ /* 0x000fe200003000ff */
[----:B------:R-:W-:-:S02]  /*95e0*/  LEA R48, P5, R165, R2, 0x1 ;  /* 0x00000002a5307211 */ /* 0x000fc400078a08ff */
[----:B------:R-:W-:Y:S02]  /*95f0*/  SHF.L.U32 R164, R49, 0x10, RZ ;  /* 0x0000001031a47819 */ /* 0x000fe400000006ff */
[-C--:B------:R-:W-:Y:S02]  /*9600*/  LEA.HI.X R7, R167, R3.reuse, R168, 0x1, P4 ;  /* 0x00000003a7077211 */ /* 0x080fe400020f0ca8 */
[----:B------:R-:W-:Y:S01]  /*9610*/  LEA.HI.X R49, R165, R3, R166, 0x1, P5 ;  /* 0x00000003a5317211 */ /* 0x000fe200028f0ca6 */
[----:B------:R-:W-:Y:S01]  /*9620*/  FADD.FTZ R163, R163, R164 ;  /* 0x000000a4a3a37221 */ /* 0x000fe20000010000 */
[----:B------:R-:W-:Y:S01]  /*9630*/  LEA.HI.X.SX32 R170, R135, R156, 0x1, P2 ;  /* 0x0000009c87aa7211 */ /* 0x000fe200010f0eff */
[----:B------:R0:W5:Y:S01]  /*9640*/  LDG.E.CONSTANT R164, desc[UR12][R14.64+0x204] ;  /* 0x0002040c0ea47981 */ /* 0x000162000c1e9900 */
[C---:B------:R-:W-:Y:S01]  /*9650*/  PRMT R162, R161.reuse, 0x7632, R162 ;  /* 0x00007632a1a27816 */ /* 0x040fe200000000a2 */
[----:B------:R-:W-:Y:S01]  /*9660*/  IMAD.U32 R161, R161, 0x10000, RZ ;  /* 0x00010000a1a17824 */ /* 0x000fe200078e00ff */
[----:B------:R-:W-:Y:S01]  /*9670*/  BSSY B2, `(.L_x_17945) ;  /* 0x0000029000027945 */ /* 0x000fe20003800000 */
[----:B------:R0:W5:Y:S01]  /*9680*/  LDG.E.CONSTANT R156, desc[UR12][R14.64+0x200] ;  /* 0x0002000c0e9c7981 */ /* 0x000162000c1e9900 */
[----:B------:R-:W-:Y:S01]  /*9690*/  LEA R2, P0, R169, R2, 0x1 ;  /* 0x00000002a9027211 */ /* 0x000fe200078008ff */
[----:B------:R-:W-:-:S02]  /*96a0*/  IMAD.U32 R162, R162, 0x10000, RZ ;  /* 0x00010000a2a27824 */ /* 0x000fc400078e00ff */
[----:B------:R0:W5:Y:S02]  /*96b0*/  LDG.E.CONSTANT R166, desc[UR12][R14.64+0x208] ;  /* 0x0002080c0ea67981 */ /* 0x000164000c1e9900 */
[----:B------:R-:W-:Y:S01]  /*96c0*/  FADD.FTZ R162, R161, R162 ;  /* 0x000000a2a1a27221 */ /* 0x000fe20000010000 */
[C---:B------:R-:W-:Y:S01]  /*96d0*/  PRMT R161, R158.reuse, 0x7632, R161 ;  /* 0x000076329ea17816 */ /* 0x040fe200000000a1 */
[----:B------:R0:W5:Y:S01]  /*96e0*/  LDG.E.CONSTANT R168, desc[UR12][R14.64+0x20c] ;  /* 0x00020c0c0ea87981 */ /* 0x000162000c1e9900 */
[----:B------:R-:W-:-:S03]  /*96f0*/  IMAD.U32 R158, R158, 0x10000, RZ ;  /* 0x000100009e9e7824 */ /* 0x000fc600078e00ff */
[----:B------:R-:W-:Y:S01]  /*9700*/  IMAD.U32 R161, R161, 0x10000, RZ ;  /* 0x00010000a1a17824 */ /* 0x000fe200078e00ff */
[----:B------:R-:W-:Y:S06]  /*9710*/  @P3 BRA `(.L_x_17946) ;  /* 0x0000000000783947 */ /* 0x000fec0003800000 */
[C---:B0-----:R-:W-:Y:S01]  /*9720*/  IADD3 R14, R154.reuse, 0x2, RZ ;  /* 0x000000029a0e7810 */ /* 0x041fe20007ffe0ff */
[C---:B------:R-:W-:Y:S01]  /*9730*/  VIADD R15, R154.reuse, 0x3 ;  /* 0x000000039a0f7836 */ /* 0x040fe20000000000 */
[C---:B------:R-:W-:Y:S01]  /*9740*/  ISETP.GE.AND P1, PT, R154.reuse, UR18, PT ;  /* 0x000000129a007c0c */ /* 0x040fe2000bf26270 */
[----:B------:R-:W-:Y:S01]  /*9750*/  VIADD R167, R154, 0x5 ;  /* 0x000000059aa77836 */ /* 0x000fe20000000000 */
[----:B------:R-:W-:Y:S01]  /*9760*/  ISETP.GE.AND P5, PT, R14, UR18, PT ;  /* 0x000000120e007c0c */ /* 0x000fe2000bfa6270 */
[C---:B------:R-:W-:Y:S01]  /*9770*/  VIADD R165, R154.reuse, 0x4 ;  /* 0x000000049aa57836 */ /* 0x040fe20000000000 */
[----:B------:R-:W-:Y:S01]  /*9780*/  ISETP.GE.AND P6, PT, R15, UR18, PT ;  /* 0x000000120f007c0c */ /* 0x000fe2000bfc6270 */
[----:B------:R-:W-:Y:S01]  /*9790*/  VIADD R15, R154, 0x6 ;  /* 0x000000069a0f7836 */ /* 0x000fe20000000000 */
[----:B------:R-:W-:Y:S02]  /*97a0*/  ISETP.GE.AND P4, PT, R167, UR18, PT ;  /* 0x00000012a7007c0c */ /* 0x000fe4000bf86270 */
[----:B-----5:R-:W-:-:S02]  /*97b0*/  PRMT R14, R164, 0x7632, R14 ;  /* 0x00007632a40e7816 */ /* 0x020fc4000000000e */
[----:B------:R-:W-:Y:S02]  /*97c0*/  IADD3 R167, R154, 0x7, RZ ;  /* 0x000000079aa77810 */ /* 0x000fe40007ffe0ff */
[----:B------:R-:W-:Y:S02]  /*97d0*/  ISETP.GE.AND P2, PT, R165, UR18, PT ;  /* 0x00000012a5007c0c */ /* 0x000fe4000bf46270 */
[----:B------:R-:W-:Y:S02]  /*97e0*/  SEL R165, R164, RZ, !P5 ;  /* 0x000000ffa4a57207 */ /* 0x000fe40006800000 */
[----:B------:R-:W-:Y:S02]  /*97f0*/  SEL R164, R14, RZ, !P6 ;  /* 0x000000ff0ea47207 */ /* 0x000fe40007000000 */
[----:B------:R-:W-:Y:S02]  /*9800*/  ISETP.GE.AND P6, PT, R167, UR18, PT ;  /* 0x00000012a7007c0c */ /* 0x000fe4000bfc6270 */
[----:B------:R-:W-:Y:S01]  /*9810*/  ISETP.GE.AND P5, PT, R15, UR18, PT ;  /* 0x000000120f007c0c */ /* 0x000fe2000bfa6270 */
[----:B------:R-:W-:Y:S01]  /*9820*/  VIADD R15, R154, 0x1 ;  /* 0x000000019a0f7836 */ /* 0x000fe20000000000 */
[----:B------:R-:W-:-:S02]  /*9830*/  @P1 PRMT R156, RZ, 0x7610, R156 ;  /* 0x00007610ff9c1816 */ /* 0x000fc4000000009c */
[----:B------:R-:W-:Y:S02]  /*9840*/  SEL R173, R168, RZ, !P5 ;  /* 0x000000ffa8ad7207 */ /* 0x000fe40006800000 */
[----:B------:R-:W-:Y:S02]  /*9850*/  ISETP.GE.AND P1, PT, R15, UR18, PT ;  /* 0x000000120f007c0c */ /* 0x000fe4000bf26270 */
[----:B------:R-:W-:Y:S02]  /*9860*/  PRMT R15, R166, 0x7632, R15 ;  /* 0x00007632a60f7816 */ /* 0x000fe4000000000f */
[----:B------:R-:W-:Y:S02]  /*9870*/  PRMT R14, R156, 0x7632, R14 ;  /* 0x000076329c0e7816 */ /* 0x000fe4000000000e */
        /* <DEDUP_REMOVED lines=8> */
.L_x_17946:
[----:B------:R-:W-:Y:S05]  /*9900*/  BSYNC B2 ;  /* 0x0000000000027941 */ /* 0x000fea0003800000 */
.L_x_17945:
[----:B0----5:R-:W-:Y:S01]  /*9910*/  HMUL2.BF16_V2 R14, R155, R156 ;  /* 0x0000009c9b0e7232 */ /* 0x021fe20000200000 */
[----:B------:R-:W-:Y:S01]  /*9920*/  HFMA2.MMA.BF16_V2 R156, R157, R164, -RZ ;  /* 0x000000a49d9c7235 */ /* 0x000fe200003000ff */
[----:B------:R-:W-:Y:S01]  /*9930*/  FADD.FTZ R161, R158, R161 ;  /* 0x000000a19ea17221 */ /* 0x000fe20000010000 */
[----:B------:R-:W-:Y:S01]  /*9940*/  FADD.FTZ R162, R163, R162 ;  /* 0x000000a2a3a27221 */ /* 0x000fe20000010000 */
[----:B------:R-:W-:Y:S02]  /*9950*/  LEA.HI.X R3, R169, R3, R170, 0x1, P0 ;  /* 0x00000003a9037211 */ /* 0x000fe400000f0caa */
[C---:B------:R-:W-:Y:S01]  /*9960*/  PRMT R15, R14.reuse, 0x7632, R15 ;  /* 0x000076320e0f7816 */ /* 0x040fe2000000000f */
[----:B------:R-:W-:Y:S02]  /*9970*/  IMAD.U32 R14, R14, 0x10000, RZ ;  /* 0x000100000e0e7824 */ /* 0x000fe400078e00ff */
[----:B------:R-:W-:Y:S02]  /*9980*/  FADD.FTZ R161, R162, R161 ;  /* 0x000000a1a2a17221 */ /* 0x000fe40000010000 */
[----:B------:R0:W5:Y:S01]  /*9990*/  LDG.E.CONSTANT R162, desc[UR12][R16.64+0xc] ;  /* 0x00000c0c10a27981 */ /* 0x000162000c1e9900 */
[----:B------:R-:W-:Y:S01]  /*99a0*/  PRMT R158, R156, 0x7632, R158 ;  /* 0x000076329c9e7816 */ /* 0x000fe2000000009e */
[----:B------:R-:W-:-:S02]  /*99b0*/  IMAD.U32 R163, R15, 0x10000, RZ ;  /* 0x000100000fa37824 */ /* 0x000fc400078e00ff */
[----:B------:R-:W-:Y:S01]  /*99c0*/  IMAD.MOV.U32 R15, RZ, RZ, R171 ;  /* 0x000000ffff0f7224 */ /* 0x000fe200078e00ab */
[----:B------:R-:W-:Y:S01]  /*99d0*/  SHF.L.U32 R165, R158, 0x10, RZ ;  /* 0x000000109ea57819 */ /* 0x000fe200000006ff */
[----:B------:R-:W-:Y:S01]  /*99e0*/  HFMA2.MMA.BF16_V2 R158, R159, R166, -RZ ;  /* 0x000000a69f9e7235 */ /* 0x000fe200003000ff */
[----:B------:R-:W-:Y:S02]  /*99f0*/  IMAD.U32 R156, R156, 0x10000, RZ ;  /* 0x000100009c9c7824 */ /* 0x000fe400078e00ff */
[----:B------:R-:W-:Y:S01]  /*9a00*/  FADD.FTZ R167, R14, R163 ;  /* 0x000000a30ea77221 */ /* 0x000fe20000010000 */
[C---:B------:R-:W-:Y:S02]  /*9a10*/  HMUL2.BF16_V2 R160, R15.reuse, R160 ;  /* 0x000000a00fa07232 */ /* 0x040fe40000200000 */
[----:B------:R-:W-:Y:S01]  /*9a20*/  FADD.FTZ R166, R156, R165 ;  /* 0x000000a59ca67221 */ /* 0x000fe20000010000 */
[----:B------:R-:W-:Y:S02]  /*9a30*/  HMUL2.BF16_V2 R164, R15, R168 ;  /* 0x000000a80fa47232 */ /* 0x000fe40000200000 */
[C---:B------:R-:W-:Y:S01]  /*9a40*/  PRMT R14, R160.reuse, 0x7610, R14 ;  /* 0x00007610a00e7816 */ /* 0x040fe2000000000e */
[----:B------:R-:W-:Y:S01]  /*9a50*/  FADD.FTZ R166, R167, R166 ;  /* 0x000000a6a7a67221 */ /* 0x000fe20000010000 */
[----:B------:R-:W-:-:S02]  /*9a60*/  PRMT R156, R160, 0x7632, R156 ;  /* 0x00007632a09c7816 */ /* 0x000fc4000000009c */
[C---:B------:R-:W-:Y:S01]  /*9a70*/  PRMT R160, R158.reuse, 0x7632, R160 ;  /* 0x000076329ea07816 */ /* 0x040fe200000000a0 */
[----:B------:R-:W-:Y:S01]  /*9a80*/  IMAD.U32 R158, R158, 0x10000, RZ ;  /* 0x000100009e9e7824 */ /* 0x000fe200078e00ff */
[----:B------:R-:W-:Y:S01]  /*9a90*/  SHF.L.U32 R163, R156, 0x10, RZ ;  /* 0x000000109ca37819 */ /* 0x000fe200000006ff */
[----:B------:R-:W-:Y:S01]  /*9aa0*/  IMAD.U32 R14, R14, 0x10000, RZ ;  /* 0x000100000e0e7824 */ /* 0x000fe200078e00ff */
[----:B------:R0:W5:Y:S01]  /*9ab0*/  LDG.E.CONSTANT R156, desc[UR12][R16.64] ;  /* 0x0000000c109c7981 */ /* 0x000162000c1e9900 */
[----:B------:R-:W-:Y:S01]  /*9ac0*/  IMAD.U32 R169, R160, 0x10000, RZ ;  /* 0x00010000a0a97824 */ /* 0x000fe200078e00ff */
[C---:B------:R-:W-:Y:S01]  /*9ad0*/  PRMT R165, R164.reuse, 0x7632, R165 ;  /* 0x00007632a4a57816 */ /* 0x040fe200000000a5 */
[----:B------:R-:W-:Y:S01]  /*9ae0*/  IMAD.U32 R164, R164, 0x10000, RZ ;  /* 0x00010000a4a47824 */ /* 0x000fe200078e00ff */
[----:B------:R0:W5:Y:S01]  /*9af0*/  LDG.E.CONSTANT R160, desc[UR12][R16.64+0x8] ;  /* 0x0000080c10a07981 */ /* 0x000162000c1e9900 */
[----:B------:R-:W-:Y:S01]  /*9b00*/  FADD.FTZ R169, R158, R169 ;  /* 0x000000a99ea97221 */ /* 0x000fe20000010000 */
[----:B------:R-:W-:Y:S01]  /*9b10*/  BSSY B2, `(.L_x_17947) ;  /* 0x0000025000027945 */ /* 0x000fe20003800000 */
[----:B------:R-:W-:Y:S01]  /*9b20*/  IMAD.U32 R165, R165, 0x10000, RZ ;  /* 0x00010000a5a57824 */ /* 0x000fe200078e00ff */
[----:B------:R0:W5:Y:S01]  /*9b30*/  LDG.E.CONSTANT R158, desc[UR12][R16.64+0x4] ;  /* 0x0000040c109e7981 */ /* 0x000162000c1e9900 */
[----:B------:R-:W-:Y:S01]  /*9b40*/  FADD.FTZ R14, R14, R163 ;  /* 0x000000a30e0e7221 */ /* 0x000fe20000010000 */
[----:B------:R-:W-:Y:S01]  /*9b50*/  FADD.FTZ R166, R166, R169 ;  /* 0x000000a9a6a67221 */ /* 0x000fe20000010000 */
[----:B------:R-:W-:Y:S01]  /*9b60*/  FADD.FTZ R165, R164, R165 ;  /* 0x000000a5a4a57221 */ /* 0x000fe20000010000 */
[----:B------:R-:W-:Y:S06]  /*9b70*/  @P3 BRA `(.L_x_17948) ;  /* 0x0000000000783947 */ /* 0x000fec0003800000 */
[C---:B------:R-:W-:Y:S01]  /*9b80*/  VIADD R164, R154.reuse, 0x6 ;  /* 0x000000069aa47836 */ /* 0x040fe20000000000 */
[C---:B------:R-:W-:Y:S01]  /*9b90*/  ISETP.GE.AND P5, PT, R154.reuse, UR18, PT ;  /* 0x000000129a007c0c */ /* 0x040fe2000bfa6270 */
[C---:B0-----:R-:W-:Y:S02]  /*9ba0*/  VIADD R16, R154.reuse, 0x2 ;  /* 0x000000029a107836 */ /* 0x041fe40000000000 */
[----:B------:R-:W-:Y:S01]  /*9bb0*/  VIADD R163, R154, 0x5 ;  /* 0x000000059aa37836 */ /* 0x000fe20000000000 */
[----:B------:R-:W-:Y:S01]  /*9bc0*/  ISETP.GE.AND P1, PT, R164, UR18, PT ;  /* 0x00000012a4007c0c */ /* 0x000fe2000bf26270 */
[----:B------:R-:W-:Y:S01]  /*9bd0*/  VIADD R164, R154, 0x7 ;  /* 0x000000079aa47836 */ /* 0x000fe20000000000 */
[----:B------:R-:W-:Y:S01]  /*9be0*/  ISETP.GE.AND P0, PT, R16, UR18, PT ;  /* 0x0000001210007c0c */ /* 0x000fe2000bf06270 */
[C---:B------:R-:W-:Y:S01]  /*9bf0*/  VIADD R17, R154.reuse, 0x3 ;  /* 0x000000039a117836 */ /* 0x040fe20000000000 */
[----:B------:R-:W-:Y:S02]  /*9c00*/  IADD3 R16, R154, 0x4, RZ ;  /* 0x000000049a107810 */ /* 0x000fe40007ffe0ff */
[----:B------:R-:W-:-:S02]  /*9c10*/  ISETP.GE.AND P2, PT, R163, UR18, PT ;  /* 0x00000012a3007c0c */ /* 0x000fc4000bf46270 */
[----:B-----5:R-:W-:Y:S02]  /*9c20*/  SEL R163, R158, RZ, !P0 ;  /* 0x000000ff9ea37207 */ /* 0x020fe40004000000 */
[----:B------:R-:W-:Y:S02]  /*9c30*/  ISETP.GE.AND P0, PT, R164, UR18, PT ;  /* 0x00000012a4007c0c */ /* 0x000fe4000bf06270 */
[----:B------:R-:W-:Y:S01]  /*9c40*/  ISETP.GE.AND P6, PT, R17, UR18, PT ;  /* 0x0000001211007c0c */ /* 0x000fe2000bfc6270 */
[----:B------:R-:W-:Y:S01]  /*9c50*/  VIADD R17, R154, 0x1 ;  /* 0x000000019a117836 */ /* 0x000fe20000000000 */
[----:B------:R-:W-:Y:S02]  /*9c60*/  ISETP.GE.AND P4, PT, R16, UR18, PT ;  /* 0x0000001210007c0c */ /* 0x000fe4000bf86270 */
[----:B------:R-:W-:Y:S02]  /*9c70*/  PRMT R16, R158, 0x7632, R16 ;  /* 0x000076329e107816 */ /* 0x000fe40000000010 */
        /* <DEDUP_REMOVED lines=14> */
.L_x_17948:
[----:B------:R-:W-:Y:S05]  /*9d60*/  BSYNC B2 ;  /* 0x0000000000027941 */ /* 0x000fea0003800000 */
.L_x_17947:
        /* <DEDUP_REMOVED lines=16> */
[C---:B-1----:R-:W-:Y:S01]  /*9e70*/  IADD3 R18, R154.reuse, 0x2, RZ ;  /* 0x000000029a127810 */ /* 0x042fe20007ffe0ff */
[C---:B------:R-:W-:Y:S01]  /*9e80*/  VIADD R161, R154.reuse, 0x5 ;  /* 0x000000059aa17836 */ /* 0x040fe20000000000 */
[C---:B------:R-:W-:Y:S01]  /*9e90*/  ISETP.GE.AND P5, PT, R154.reuse, UR18, PT ;  /* 0x000000129a007c0c */ /* 0x040fe2000bfa6270 */
[----:B------:R-:W-:Y:S01]  /*9ea0*/  VIADD R19, R154, 0x3 ;  /* 0x000000039a137836 */ /* 0x000fe20000000000 */
[----:B------:R-:W-:Y:S01]  /*9eb0*/  ISETP.GE.AND P0, PT, R18, UR18, PT ;  /* 0x0000001212007c0c */ /* 0x000fe2000bf06270 */
[C---:B------:R-:W-:Y:S01]  /*9ec0*/  VIADD R18, R154.reuse, 0x4 ;  /* 0x000000049a127836 */ /* 0x040fe20000000000 */
[----:B------:R-:W-:Y:S02]  /*9ed0*/  ISETP.GE.AND P1, PT, R163, UR18, PT ;  /* 0x00000012a3007c0c */ /* 0x000fe4000bf26270 */
        /* <DEDUP_REMOVED lines=22> */
.L_x_17950:
[----:B------:R-:W-:Y:S05]  /*a040*/  BSYNC B2 ;  /* 0x0000000000027941 */ /* 0x000fea0003800000 */
.L_x_17949:
[----:B------:R-:W-:Y:S01]  /*a050*/  IMAD.U32 R14, R14, 0x10000, RZ ;  /* 0x000100000e0e7824 */ /* 0x000fe200078e00ff */
[----:B------:R-:W-:Y:S01]  /*a060*/  SHF.L.U32 R156, R156, 0x10, RZ ;  /* 0x000000109c9c7819 */ /* 0x000fe200000006ff */
[----:B-1----:R-:W-:Y:S02]  /*a070*/  IMAD.U32 R19, R16, 0x10000, RZ ;  /* 0x0001000010137824 */ /* 0x002fe400078e00ff */
[----:B------:R-:W-:Y:S02]  /*a080*/  HMUL2.BF16_V2 R16, R155, R164 ;  /* 0x000000a49b107232 */ /* 0x000fe40000200000 */
[----:B------:R-:W-:Y:S02]  /*a090*/  IMAD.U32 R158, R158, 0x10000, RZ ;  /* 0x000100009e9e7824 */ /* 0x000fe400078e00ff */
[----:B------:R-:W-:Y:S01]  /*a0a0*/  FADD.FTZ R85, R85, R172 ;  /* 0x000000ac55557221 */ /* 0x000fe20000010000 */
[----:B------:R-:W-:Y:S01]  /*a0b0*/  FADD.FTZ R14, R14, R19 ;  /* 0x000000130e0e7221 */ /* 0x000fe20000010000 */
[----:B-----5:R-:W-:Y:S01]  /*a0c0*/  HFMA2.MMA.BF16_V2 R19, R157, R166, -RZ ;  /* 0x000000a69d137235 */ /* 0x020fe200003000ff */
[----:B------:R-:W-:Y:S01]  /*a0d0*/  IMAD.U32 R161, R160, 0x10000, RZ ;  /* 0x00010000a0a17824 */ /* 0x000fe200078e00ff */
[----:B------:R-:W-:Y:S01]  /*a0e0*/  PRMT R18, R16, 0x7632, R18 ;  /* 0x0000763210127816 */ /* 0x000fe20000000012 */
[----:B------:R-:W-:-:S02]  /*a0f0*/  IMAD.U32 R17, R17, 0x10000, RZ ;  /* 0x0001000011117824 */ /* 0x000fc400078e00ff */
[----:B------:R-:W-:Y:S01]  /*a100*/  FADD.FTZ R52, R52, R167 ;  /* 0x000000a734347221 */ /* 0x000fe20000010000 */
[----:B------:R-:W-:Y:S01]  /*a110*/  FADD.FTZ R158, R158, R161 ;  /* 0x000000a19e9e7221 */ /* 0x000fe20000010000 */
[----:B------:R-:W-:Y:S02]  /*a120*/  IMAD.U32 R16, R16, 0x10000, RZ ;  /* 0x0001000010107824 */ /* 0x000fe400078e00ff */
[--C-:B------:R-:W-:Y:S01]  /*a130*/  FADD.FTZ R17, R17, R156.reuse ;  /* 0x0000009c11117221 */ /* 0x100fe20000010000 */
[----:B------:R-:W-:Y:S01]  /*a140*/  IMAD.U32 R161, R18, 0x10000, RZ ;  /* 0x0001000012a17824 */ /* 0x000fe200078e00ff */
[----:B------:R-:W-:Y:S01]  /*a150*/  HFMA2.MMA.BF16_V2 R18, R159, R168, -RZ ;  /* 0x000000a89f127235 */ /* 0x000fe200003000ff */
[C---:B------:R-:W-:Y:S01]  /*a160*/  PRMT R156, R19.reuse, 0x7632, R156 ;  /* 0x00007632139c7816 */ /* 0x040fe2000000009c */
[----:B------:R-:W-:Y:S01]  /*a170*/  FADD.FTZ R17, R14, R17 ;  /* 0x000000110e117221 */ /* 0x000fe20000010000 */
[----:B------:R-:W-:Y:S01]  /*a180*/  SHF.L.U32 R19, R19, 0x10, RZ ;  /* 0x0000001013137819 */ /* 0x000fe200000006ff */
[----:B------:R-:W-:-:S02]  /*a190*/  HMUL2.BF16_V2 R14, R15, R162 ;  /* 0x000000a20f0e7232 */ /* 0x000fc40000200000 */
[----:B------:R-:W-:Y:S01]  /*a1a0*/  FADD.FTZ R161, R16, R161 ;  /* 0x000000a110a17221 */ /* 0x000fe20000010000 */
[----:B------:R-:W-:Y:S02]  /*a1b0*/  IMAD.U32 R156, R156, 0x10000, RZ ;  /* 0x000100009c9c7824 */ /* 0x000fe400078e00ff */
[----:B------:R-:W-:Y:S01]  /*a1c0*/  FADD.FTZ R17, R17, R158 ;  /* 0x0000009e11117221 */ /* 0x000fe20000010000 */
[----:B------:R-:W-:Y:S01]  /*a1d0*/  PRMT R16, R14, 0x7632, R16 ;  /* 0x000076320e107816 */ /* 0x000fe20000000010 */
[----:B------:R-:W-:Y:S01]  /*a1e0*/  FADD.FTZ R162, R19, R156 ;  /* 0x0000009c13a27221 */ /* 0x000fe20000010000 */
[----:B------:R-:W-:Y:S01]  /*a1f0*/  HMUL2.BF16_V2 R156, R15, R170 ;  /* 0x000000aa0f9c7232 */ /* 0x000fe20000200000 */
[C---:B------:R-:W-:Y:S01]  /*a200*/  PRMT R19, R18.reuse, 0x7632, R19 ;  /* 0x0000763212137816 */ /* 0x040fe20000000013 */
[----:B------:R-:W-:Y:S02]  /*a210*/  IMAD.U32 R18, R18, 0x10000, RZ ;  /* 0x0001000012127824 */ /* 0x000fe400078e00ff */
[----:B------:R-:W-:Y:S01]  /*a220*/  FADD.FTZ R161, R161, R162 ;  /* 0x000000a2a1a17221 */ /* 0x000fe20000010000 */
[----:B------:R-:W-:Y:S01]  /*a230*/  IMAD.U32 R14, R14, 0x10000, RZ ;  /* 0x000100000e0e7824 */ /* 0x000fe200078e00ff */
[----:B------:R-:W-:Y:S01]  /*a240*/  PRMT R160, R156, 0x7632, R160 ;  /* 0x000076329ca07816 */ /* 0x000fe200000000a0 */
[----:B------:R-:W-:Y:S01]  /*a250*/  IMAD.U32 R163, R19, 0x10000, RZ ;  /* 0x0001000013a37824 */ /* 0x000fe200078e00ff */
[----:B------:R-:W-:Y:S01]  /*a260*/  SHF.L.U32 R19, R16, 0x10, RZ ;  /* 0x0000001010137819 */ /* 0x000fe200000006ff */
[----:B------:R-:W-:Y:S01]  /*a270*/  IMAD.U32 R156, R156, 0x10000, RZ ;  /* 0x000100009c9c7824 */ /* 0x000fe200078e00ff */
[----:B------:R0:W5:Y:S01]  /*a280*/  LDG.E.CONSTANT R16, desc[UR12][R20.64+0x4] ;  /* 0x0000040c14107981 */ /* 0x000162000c1e9900 */
[----:B------:R-:W-:Y:S01]  /*a290*/  FADD.FTZ R18, R18, R163 ;  /* 0x000000a312127221 */ /* 0x000fe20000010000 */
[----:B------:R-:W-:-:S02]  /*a2a0*/  IMAD.U32 R165, R160, 0x10000, RZ ;  /* 0x00010000a0a57824 */ /* 0x000fc400078e00ff */
[----:B------:R-:W-:Y:S01]  /*a2b0*/  FADD.FTZ R14, R14, R19 ;  /* 0x000000130e0e7221 */ /* 0x000fe20000010000 */
[----:B------:R-:W-:Y:S01]  /*a2c0*/  FADD.FTZ R18, R161, R18 ;  /* 0x00000012a1127221 */ /* 0x000fe20000010000 */
[----:B------:R-:W-:Y:S02]  /*a2d0*/  FADD.FTZ R165, R156, R165 ;  /* 0x000000a59ca57221 */ /* 0x000fe40000010000 */
[----:B------:R-:W-:Y:S01]  /*a2e0*/  FADD.FTZ R158, R17, R14 ;  /* 0x0000000e119e7221 */ /* 0x000fe20000010000 */
[----:B------:R0:W5:Y:S01]  /*a2f0*/  LDG.E.CONSTANT R156, desc[UR12][R20.64+0xc] ;  /* 0x00000c0c149c7981 */ /* 0x000162000c1e9900 */
[----:B------:R-:W-:-:S03]  /*a300*/  FADD.FTZ R165, R18, R165 ;  /* 0x000000a512a57221 */ /* 0x000fc60000010000 */
[----:B------:R0:W5:Y:S04]  /*a310*/  LDG.E.CONSTANT R14, desc[UR12][R20.64] ;  /* 0x0000000c140e7981 */ /* 0x000168000c1e9900 */
[----:B------:R0:W5:Y:S01]  /*a320*/  LDG.E.CONSTANT R18, desc[UR12][R20.64+0x8] ;  /* 0x0000080c14127981 */ /* 0x000162000c1e9900 */
[----:B------:R-:W-:Y:S04]  /*a330*/  BSSY B2, `(.L_x_17951) ;  /* 0x0000020000027945 */ /* 0x000fe80003800000 */
[----:B------:R-:W-:Y:S05]  /*a340*/  @P3 BRA `(.L_x_17952) ;  /* 0x0000000000783947 */ /* 0x000fea0003800000 */
[C---:B------:R-:W-:Y:S01]  /*a350*/  VIADD R19, R154.reuse, 0x3 ;  /* 0x000000039a137836 */ /* 0x040fe20000000000 */
[C---:B------:R-:W-:Y:S01]  /*a360*/  ISETP.GE.AND P5, PT, R154.reuse, UR18, PT ;  /* 0x000000129a007c0c */ /* 0x040fe2000bfa6270 */
[C---:B------:R-:W-:Y:S02]  /*a370*/  VIADD R17, R154.reuse, 0x2 ;  /* 0x000000029a117836 */ /* 0x040fe40000000000 */
[C---:B0-----:R-:W-:Y:S01]  /*a380*/  VIADD R20, R154.reuse, 0x5 ;  /* 0x000000059a147836 */ /* 0x041fe20000000000 */
[----:B------:R-:W-:Y:S01]  /*a390*/  ISETP.GE.AND P6, PT, R19, UR18, PT ;  /* 0x0000001213007c0c */ /* 0x000fe2000bfc6270 */
[C---:B------:R-:W-:Y:S01]  /*a3a0*/  VIADD R19, R154.reuse, 0x7 ;  /* 0x000000079a137836 */ /* 0x040fe20000000000 */
[----:B------:R-:W-:Y:S01]  /*a3b0*/  ISETP.GE.AND P0, PT, R17, UR18, PT ;  /* 0x0000001211007c0c */ /* 0x000fe2000bf06270 */
[C---:B------:R-:W-:Y:S01]  /*a3c0*/  VIADD R21, R154.reuse, 0x6 ;  /* 0x000000069a157836 */ /* 0x040fe20000000000 */
[----:B------:R-:W-:Y:S02]  /*a3d0*/  IADD3 R17, R154, 0x4, RZ ;  /* 0x000000049a117810 */ /* 0x000fe40007ffe0ff */
[----:B------:R-:W-:-:S02]  /*a3e0*/  ISETP.GE.AND P2, PT, R20, UR18, PT ;  /* 0x0000001214007c0c */ /* 0x000fc4000bf46270 */
[----:B-----5:R-:W-:Y:S02]  /*a3f0*/  SEL R20, R16, RZ, !P0 ;  /* 0x000000ff10147207 */ /* 0x020fe40004000000 */
[----:B------:R-:W-:Y:S02]  /*a400*/  ISETP.GE.AND P0, PT, R19, UR18, PT ;  /* 0x0000001213007c0c */ /* 0x000fe4000bf06270 */
[----:B------:R-:W-:Y:S02]  /*a410*/  ISETP.GE.AND P4, PT, R17, UR18, PT ;  /* 0x0000001211007c0c */ /* 0x000fe4000bf86270 */
[----:B------:R-:W-:Y:S01]  /*a420*/  ISETP.GE.AND P1, PT, R21, UR18, PT ;  /* 0x0000001215007c0c */ /* 0x000fe2000bf26270 */
[----:B------:R-:W-:Y:S01]  /*a430*/  VIADD R21, R154, 0x1 ;  /* 0x000000019a157836 */ /* 0x000fe20000000000 */
[----:B------:R-:W-:Y:S02]  /*a440*/  PRMT R17, R16, 0x7632, R17 ;  /* 0x0000763210117816 */ /* 0x000fe40000000011 */
[----:B------:R-:W-:-:S02]  /*a450*/  @P5 PRMT R14, RZ, 0x7610, R14 ;  /* 0x00007610ff0e5816 */ /* 0x000fc4000000000e */
[----:B------:R-:W-:Y:S02]  /*a460*/  SEL R19, R17, RZ, !P6 ;  /* 0x000000ff11137207 */ /* 0x000fe40007000000 */
[----:B------:R-:W-:Y:S02]  /*a470*/  PRMT R17, R18, 0x7632, R17 ;  /* 0x0000763212117816 */ /* 0x000fe40000000011 */
[----:B------:R-:W-:Y:S02]  /*a480*/  ISETP.GE.AND P6, PT, R21, UR18, PT ;  /* 0x0000001215007c0c */ /* 0x000fe4000bfc6270 */
        /* <DEDUP_REMOVED lines=10> */
.L_x_17952:
[----:B------:R-:W-:Y:S05]  /*a530*/  BSYNC B2 ;  /* 0x0000000000027941 */ /* 0x000fea0003800000 */
.L_x_17951:
[----:B------:R-:W-:Y:S01]  /*a540*/  FADD.FTZ R53, R53, R158 ;  /* 0x0000009e35357221 */ /* 0x000fe20000010000 */
[----:B------:R1:W5:Y:S02]  /*a550*/  LDG.E.CONSTANT R160, desc[UR12][R22.64+0x4] ;  /* 0x0000040c16a07981 */ /* 0x000364000c1e9900 */
[----:B-----5:R-:W-:Y:S01]  /*a560*/  HFMA2.MMA.BF16_V2 R14, R155, R14, -RZ ;  /* 0x0000000e9b0e7235 */ /* 0x020fe200003000ff */
[----:B------:R-:W-:Y:S01]  /*a570*/  HMUL2.BF16_V2 R17, R157, R16 ;  /* 0x000000109d117232 */ /* 0x000fe20000200000 */
[----:B------:R-:W-:Y:S01]  /*a580*/  HFMA2.MMA.BF16_V2 R19, R159, R18, -RZ ;  /* 0x000000129f137235 */ /* 0x000fe200003000ff */
[----:B------:R1:W5:Y:S01]  /*a590*/  LDG.E.CONSTANT R158, desc[UR12][R22.64] ;  /* 0x0000000c169e7981 */ /* 0x000362000c1e9900 */
[----:B------:R-:W-:-:S03]  /*a5a0*/  FADD.FTZ R54, R54, R165 ;  /* 0x000000a536367221 */ /* 0x000fc60000010000 */
[----:B------:R1:W5:Y:S04]  /*a5b0*/  LDG.E.CONSTANT R162, desc[UR12][R22.64+0x8] ;  /* 0x0000080c16a27981 */ /* 0x000368000c1e9900 */
[----:B------:R1:W5:Y:S01]  /*a5c0*/  LDG.E.CONSTANT R164, desc[UR12][R22.64+0xc] ;  /* 0x00000c0c16a47981 */ /* 0x000362000c1e9900 */
[----:B------:R-:W-:Y:S01]  /*a5d0*/  BSSY B2, `(.L_x_17953) ;  /* 0x0000023000027945 */ /* 0x000fe20003800000 */
[----:B------:R-:W-:Y:S02]  /*a5e0*/  PRMT R16, R14, 0x7632, R16 ;  /* 0x000076320e107816 */ /* 0x000fe40000000010 */
[----:B------:R-:W-:Y:S02]  /*a5f0*/  PRMT R18, R17, 0x7632, R18 ;  /* 0x0000763211127816 */ /* 0x000fe40000000012 */
[----:B0-----:R-:W-:Y:S01]  /*a600*/  PRMT R20, R19, 0x7632, R20 ;  /* 0x0000763213147816 */ /* 0x001fe20000000014 */
[----:B------:R-:W-:Y:S06]  /*a610*/  @P3 BRA `(.L_x_17954) ;  /* 0x0000000000783947 */ /* 0x000fec0003800000 */
[C---:B------:R-:W-:Y:S01]  /*a620*/  VIADD R161, R154.reuse, 0x6 ;  /* 0x000000069aa17836 */ /* 0x040fe20000000000 */
[C---:B------:R-:W-:Y:S01]  /*a630*/  IADD3 R21, R154.reuse, 0x2, RZ ;  /* 0x000000029a157810 */ /* 0x040fe20007ffe0ff */
[C---:B-1----:R-:W-:Y:S01]  /*a640*/  VIADD R23, R154.reuse, 0x5 ;  /* 0x000000059a177836 */ /* 0x042fe20000000000 */
[C---:B------:R-:W-:Y:S01]  /*a650*/  ISETP.GE.AND P5, PT, R154.reuse, UR18, PT ;  /* 0x000000129a007c0c */ /* 0x040fe2000bfa6270 */
[C---:B------:R-:W-:Y:S01]  /*a660*/  VIADD R22, R154.reuse, 0x3 ;  /* 0x000000039a167836 */ /* 0x040fe20000000000 */
[----:B------:R-:W-:Y:S01]  /*a670*/  ISETP.GE.AND P0, PT, R21, UR18, PT ;  /* 0x0000001215007c0c */ /* 0x000fe2000bf06270 */
[C---:B------:R-:W-:Y:S01]  /*a680*/  VIADD R21, R154.reuse, 0x4 ;  /* 0x000000049a157836 */ /* 0x040fe20000000000 */
[----:B------:R-:W-:Y:S02]  /*a690*/  ISETP.GE.AND P1, PT, R161, UR18, PT ;  /* 0x00000012a1007c0c */ /* 0x000fe4000bf26270 */
[----:B------:R-:W-:Y:S02]  /*a6a0*/  IADD3 R161, R154, 0x7, RZ ;  /* 0x000000079aa17810 */ /* 0x000fe40007ffe0ff */
[----:B------:R-:W-:-:S02]  /*a6b0*/  ISETP.GE.AND P2, PT, R23, UR18, PT ;  /* 0x0000001217007c0c */ /* 0x000fc4000bf46270 */
[----:B------:R-:W-:Y:S02]  /*a6c0*/  SEL R23, R160, RZ, !P0 ;  /* 0x000000ffa0177207 */ /* 0x000fe40004000000 */
[----:B------:R-:W-:Y:S02]  /*a6d0*/  ISETP.GE.AND P0, PT, R161, UR18, PT ;  /* 0x00000012a1007c0c */ /* 0x000fe4000bf06270 */
[----:B------:R-:W-:Y:S01]  /*a6e0*/  ISETP.GE.AND P6, PT, R22, UR18, PT ;  /* 0x0000001216007c0c */ /* 0x000fe2000bfc6270 */
[----:B------:R-:W-:Y:S01]  /*a6f0*/  VIADD R22, R154, 0x1 ;  /* 0x000000019a167836 */ /* 0x000fe20000000000 */
[----:B------:R-:W-:Y:S02]  /*a700*/  ISETP.GE.AND P4, PT, R21, UR18, PT ;  /* 0x0000001215007c0c */ /* 0x000fe4000bf86270 */
[----:B------:R-:W-:Y:S02]  /*a710*/  PRMT R21, R160, 0x7632, R21 ;  /* 0x00007632a0157816 */ /* 0x000fe40000000015 */
[----:B-----5:R-:W-:-:S02]  /*a720*/  @P5 PRMT R158, RZ, 0x7610, R158 ;  /* 0x00007610ff9e5816 */ /* 0x020fc4000000009e */
        /* <DEDUP_REMOVED lines=13> */
.L_x_17954:
[----:B------:R-:W-:Y:S05]  /*a800*/  BSYNC B2 ;  /* 0x0000000000027941 */ /* 0x000fea0003800000 */
.L_x_17953:
[----:B------:R-:W-:Y:S01]  /*a810*/  HFMA2.MMA.BF16_V2 R160, R157, R160, -RZ ;  /* 0x000000a09da07235 */ /* 0x000fe200003000ff */
[----:B------:R-:W-:Y:S01]  /*a820*/  IMAD.U32 R21, R16, 0x10000, RZ ;  /* 0x0001000010157824 */ /* 0x000fe200078e00ff */
[----:B------:R-:W-:Y:S01]  /*a830*/  SHF.L.U32 R18, R18, 0x10, RZ ;  /* 0x0000001012127819 */ /* 0x000fe200000006ff */
[----:B------:R-:W-:Y:S02]  /*a840*/  IMAD.U32 R17, R17, 0x10000, RZ ;  /* 0x0001000011117824 */ /* 0x000fe400078e00ff */
[----:B-----5:R-:W-:Y:S02]  /*a850*/  HMUL2.BF16_V2 R16, R155, R158 ;  /* 0x0000009e9b107232 */ /* 0x020fe40000200000 */
[----:B------:R-:W-:Y:S01]  /*a860*/  IMAD.U32 R14, R14, 0x10000, RZ ;  /* 0x000100000e0e7824 */ /* 0x000fe200078e00ff */
[----:B------:R-:W-:Y:S01]  /*a870*/  HFMA2.MMA.BF16_V2 R162, R159, R162, -RZ ;  /* 0x000000a29fa27235 */ /* 0x000fe200003000ff */
[----:B------:R-:W-:Y:S01]  /*a880*/  FADD.FTZ R17, R17, R18 ;  /* 0x0000001211117221 */ /* 0x000fe20000010000 */
[----:B------:R-:W-:-:S02]  /*a890*/  IMAD.U32 R19, R19, 0x10000, RZ ;  /* 0x0001000013137824 */ /* 0x000fc400078e00ff */
[--C-:B------:R-:W-:Y:S01]  /*a8a0*/  FADD.FTZ R14, R14, R21.reuse ;  /* 0x000000150e0e7221 */ /* 0x100fe20000010000 */
[----:B------:R-:W-:Y:S01]  /*a8b0*/  PRMT R18, R16, 0x7632, R18 ;  /* 0x0000763210127816 */ /* 0x000fe20000000012 */
[----:B------:R-:W-:Y:S01]  /*a8c0*/  IMAD.U32 R20, R20, 0x10000, RZ ;  /* 0x0001000014147824 */ /* 0x000fe200078e00ff */
[----:B------:R-:W-:Y:S01]  /*a8d0*/  PRMT R21, R160, 0x7632, R21 ;  /* 0x00007632a0157816 */ /* 0x000fe20000000015 */
[----:B------:R-:W-:Y:S01]  /*a8e0*/  FADD.FTZ R17, R14, R17 ;  /* 0x000000110e117221 */ /* 0x000fe20000010000 */
[----:B------:R-:W-:Y:S02]  /*a8f0*/  IMAD.U32 R16, R16, 0x10000, RZ ;  /* 0x0001000010107824 */ /* 0x000fe400078e00ff */
[----:B------:R-:W-:Y:S01]  /*a900*/  FADD.FTZ R20, R19, R20 ;  /* 0x0000001413147221 */ /* 0x000fe20000010000 */
[----:B-1----:R-:W-:Y:S01]  /*a910*/  IMAD.U32 R23, R18, 0x10000, RZ ;  /* 0x0001000012177824 */ /* 0x002fe200078e00ff */
[----:B------:R-:W-:Y:S01]  /*a920*/  PRMT R19, R160, 0x7610, R19 ;  /* 0x00007610a0137816 */ /* 0x000fe20000000013 */
[----:B------:R-:W-:-:S02]  /*a930*/  IMAD.U32 R18, R21, 0x10000, RZ ;  /* 0x0001000015127824 */ /* 0x000fc400078e00ff */
[C---:B------:R-:W-:Y:S02]  /*a940*/  HMUL2.BF16_V2 R21, R15.reuse, R164 ;  /* 0x000000a40f157232 */ /* 0x040fe40000200000 */
[----:B------:R-:W-:Y:S01]  /*a950*/  FADD.FTZ R23, R16, R23 ;  /* 0x0000001710177221 */ /* 0x000fe20000010000 */
[----:B------:R-:W-:Y:S01]  /*a960*/  SHF.L.U32 R19, R19, 0x10, RZ ;  /* 0x0000001013137819 */ /* 0x000fe200000006ff */
[----:B------:R-:W-:Y:S02]  /*a970*/  HMUL2.BF16_V2 R14, R15, R156 ;  /* 0x0000009c0f0e7232 */ /* 0x000fe40000200000 */
[----:B------:R-:W-:Y:S01]  /*a980*/  FADD.FTZ R17, R17, R20 ;  /* 0x0000001411117221 */ /* 0x000fe20000010000 */
[C---:B------:R-:W-:Y:S01]  /*a990*/  PRMT R22, R21.reuse, 0x7632, R22 ;  /* 0x0000763215167816 */ /* 0x040fe20000000016 */
[----:B------:R-:W-:Y:S02]  /*a9a0*/  IMAD.U32 R21, R21, 0x10000, RZ ;  /* 0x0001000015157824 */ /* 0x000fe400078e00ff */
[----:B------:R-:W-:Y:S01]  /*a9b0*/  FADD.FTZ R156, R19, R18 ;  /* 0x00000012139c7221 */ /* 0x000fe20000010000 */
[----:B------:R-:W-:Y:S01]  /*a9c0*/  PRMT R19, R162, 0x7632, R19 ;  /* 0x00007632a2137816 */ /* 0x000fe20000000013 */
[----:B------:R0:W5:Y:S01]  /*a9d0*/  LDG.E.CONSTANT R20, desc[UR12][R24.64+0x4] ;  /* 0x0000040c18147981 */ /* 0x000162000c1e9900 */
[----:B------:R-:W-:Y:S01]  /*a9e0*/  PRMT R16, R14, 0x7632, R16 ;  /* 0x000076320e107816 */ /* 0x000fe20000000010 */
[----:B------:R-:W-:-:S02]  /*a9f0*/  IMAD.U32 R22, R22, 0x10000, RZ ;  /* 0x0001000016167824 */ /* 0x000fc400078e00ff */
[----:B------:R-:W-:Y:S01]  /*aa00*/  FADD.FTZ R23, R23, R156 ;  /* 0x0000009c17177221 */ /* 0x000fe20000010000 */
[----:B------:R-:W-:Y:S01]  /*aa10*/  IMAD.U32 R161, R19, 0x10000, RZ ;  /* 0x0001000013a17824 */ /* 0x000fe200078e00ff */
[----:B------:R-:W-:Y:S01]  /*aa20*/  SHF.L.U32 R19, R16, 0x10, RZ ;  /* 0x0000001010137819 */ /* 0x000fe200000006ff */
[----:B------:R-:W-:Y:S01]  /*aa30*/  FADD.FTZ R21, R21, R22 ;  /* 0x0000001615157221 */ /* 0x000fe20000010000 */
[----:B------:R0:W5:Y:S01]  /*aa40*/  LDG.E.CONSTANT R16, desc[UR12][R24.64] ;  /* 0x0000000c18107981 */ /* 0x000162000c1e9900 */
[----:B------:R-:W-:Y:S01]  /*aa50*/  PRMT R18, R162, 0x7610, R18 ;  /* 0x00007610a2127816 */ /* 0x000fe20000000012 */
[----:B------:R-:W-:Y:S02]  /*aa60*/  IMAD.U32 R14, R14, 0x10000, RZ ;  /* 0x000100000e0e7824 */ /* 0x000fe400078e00ff */
[----:B------:R0:W5:Y:S02]  /*aa70*/  LDG.E.CONSTANT R22, desc[UR12][R24.64+0x8] ;  /* 0x0000080c18167981 */ /* 0x000164000c1e9900 */
[----:B------:R-:W-:Y:S01]  /*aa80*/  IMAD.U32 R18, R18, 0x10000, RZ ;  /* 0x0001000012127824 */ /* 0x000fe200078e00ff */
[----:B------:R-:W-:Y:S01]  /*aa90*/  BSSY B2, `(.L_x_17955) ;  /* 0x0000024000027945 */ /* 0x000fe20003800000 */
[----:B------:R0:W5:Y:S01]  /*aaa0*/  LDG.E.CONSTANT R156, desc[UR12][R24.64+0xc] ;  /* 0x00000c0c189c7981 */ /* 0x000162000c1e9900 */
[----:B------:R-:W-:Y:S01]  /*aab0*/  FADD.FTZ R14, R14, R19 ;  /* 0x000000130e0e7221 */ /* 0x000fe20000010000 */
[----:B------:R-:W-:-:S04]  /*aac0*/  FADD.FTZ R18, R18, R161 ;  /* 0x000000a112127221 */ /* 0x000fc80000010000 */
[----:B------:R-:W-:Y:S01]  /*aad0*/  FADD.FTZ R18, R23, R18 ;  /* 0x0000001217127221 */ /* 0x000fe20000010000 */
[----:B------:R-:W-:Y:S06]  /*aae0*/  @P3 BRA `(.L_x_17956) ;  /* 0x0000000000783947 */ /* 0x000fec0003800000 */
[C---:B0-----:R-:W-:Y:S01]  /*aaf0*/  VIADD R25, R154.reuse, 0x6 ;  /* 0x000000069a197836 */ /* 0x041fe20000000000 */
[C---:B------:R-:W-:Y:S01]  /*ab00*/  ISETP.GE.AND P5, PT, R154.reuse, UR18, PT ;  /* 0x000000129a007c0c */ /* 0x040fe2000bfa6270 */
[C---:B------:R-:W-:Y:S02]  /*ab10*/  VIADD R19, R154.reuse, 0x2 ;  /* 0x000000029a137836 */ /* 0x040fe40000000000 */
[C---:B------:R-:W-:Y:S01]  /*ab20*/  VIADD R23, R154.reuse, 0x3 ;  /* 0x000000039a177836 */ /* 0x040fe20000000000 */
        /* <DEDUP_REMOVED lines=26> */
.L_x_17956:
[----:B------:R-:W-:Y:S05]  /*acd0*/  BSYNC B2 ;  /* 0x0000000000027941 */ /* 0x000fea0003800000 */
.L_x_17955:
[----:B-----5:R-:W-:Y:S01]  /*ace0*/  HFMA2.MMA.BF16_V2 R19, R159, R22, -RZ ;  /* 0x000000169f137235 */ /* 0x020fe200003000ff */
[----:B0-----:R0:W5:Y:S01]  /*acf0*/  LDG.E.CONSTANT R24, desc[UR12][R26.64+0x4] ;  /* 0x0000040c1a187981 */ /* 0x001162000c1e9900 */
[----:B------:R-:W-:Y:S01]  /*ad00*/  HFMA2.MMA.BF16_V2 R16, R155, R16, -RZ ;  /* 0x000000109b107235 */ /* 0x000fe200003000ff */
[----:B------:R-:W-:Y:S01]  /*ad10*/  FADD.FTZ R162, R17, R14 ;  /* 0x0000000e11a27221 */ /* 0x000fe20000010000 */
[----:B------:R-:W-:Y:S01]  /*ad20*/  HMUL2.BF16_V2 R17, R157, R20 ;  /* 0x000000149d117232 */ /* 0x000fe20000200000 */
        /* <DEDUP_REMOVED lines=10> */
[C---:B0-----:R-:W-:Y:S01]  /*add0*/  VIADD R26, R154.reuse, 0x6 ;  /* 0x000000069a1a7836 */ /* 0x041fe20000000000 */
[C---:B------:R-:W-:Y:S01]  /*ade0*/  IADD3 R21, R154.reuse, 0x2, RZ ;  /* 0x000000029a157810 */ /* 0x040fe20007ffe0ff */
[C---:B------:R-:W-:Y:S01]  /*adf0*/  VIADD R23, R154.reuse, 0x3 ;  /* 0x000000039a177836 */ /* 0x040fe20000000000 */
[C---:B------:R-:W-:Y:S01]  /*ae00*/  ISETP.GE.AND P5, PT, R154.reuse, UR18, PT ;  /* 0x000000129a007c0c */ /* 0x040fe2000bfa6270 */
[C---:B------:R-:W-:Y:S01]  /*ae10*/  VIADD R25, R154.reuse, 0x5 ;  /* 0x000000059a197836 */ /* 0x040fe20000000000 */
[----:B------:R-:W-:Y:S01]  /*ae20*/  ISETP.GE.AND P0, PT, R21, UR18, PT ;  /* 0x0000001215007c0c */ /* 0x000fe2000bf06270 */
[----:B------:R-:W-:Y:S01]  /*ae30*/  VIADD R21, R154, 0x4 ;  /* 0x000000049a157836 */ /* 0x000fe20000000000 */
[----:B------:R-:W-:Y:S02]  /*ae40*/  ISETP.GE.AND P1, PT, R26, UR18, PT ;  /* 0x000000121a007c0c */ /* 0x000fe4000bf26270 */
        /* <DEDUP_REMOVED lines=22> */
.L_x_17958:
[----:B------:R-:W-:Y:S05]  /*afb0*/  BSYNC B2 ;  /* 0x0000000000027941 */ /* 0x000fea0003800000 */
.L_x_17957:
[----:B-----5:R-:W-:Y:S01]  /*afc0*/  HFMA2.MMA.BF16_V2 R24, R157, R24, -RZ ;  /* 0x000000189d187235 */ /* 0x020fe200003000ff */
[----:B------:R-:W-:Y:S01]  /*afd0*/  IMAD.U32 R21, R16, 0x10000, RZ ;  /* 0x0001000010157824 */ /* 0x000fe200078e00ff */
[----:B------:R-:W-:Y:S01]  /*afe0*/  SHF.L.U32 R18, R18, 0x10, RZ ;  /* 0x0000001012127819 */ /* 0x000fe200000006ff */
[----:B------:R-:W-:Y:S02]  /*aff0*/  IMAD.U32 R17, R17, 0x10000, RZ ;  /* 0x0001000011117824 */ /* 0x000fe400078e00ff */
[----:B------:R-:W-:Y:S02]  /*b000*/  HMUL2.BF16_V2 R16, R155, R22 ;  /* 0x000000169b107232 */ /* 0x000fe40000200000 */
[----:B------:R-:W-:Y:S01]  /*b010*/  IMAD.U32 R14, R14, 0x10000, RZ ;  /* 0x000100000e0e7824 */ /* 0x000fe200078e00ff */
[----:B------:R-:W-:Y:S01]  /*b020*/  HFMA2.MMA.BF16_V2 R158, R159, R158, -RZ ;  /* 0x0000009e9f9e7235 */ /* 0x000fe200003000ff */
[----:B------:R-:W-:Y:S02]  /*b030*/  IMAD.U32 R19, R19, 0x10000, RZ ;  /* 0x0001000013137824 */ /* 0x000fe400078e00ff */
[----:B------:R-:W-:Y:S01]  /*b040*/  FADD.FTZ R17, R17, R18 ;  /* 0x0000001211117221 */ /* 0x000fe20000010000 */
[----:B------:R-:W-:-:S02]  /*b050*/  IMAD.U32 R20, R20, 0x10000, RZ ;  /* 0x0001000014147824 */ /* 0x000fc400078e00ff */
[----:B------:R-:W-:Y:S01]  /*b060*/  FADD.FTZ R14, R14, R21 ;  /* 0x000000150e0e7221 */ /* 0x000fe20000010000 */
[C---:B------:R-:W-:Y:S01]  /*b070*/  PRMT R18, R16.reuse, 0x7632, R18 ;  /* 0x0000763210127816 */ /* 0x040fe20000000012 */
[----:B------:R-:W-:Y:S02]  /*b080*/  IMAD.U32 R16, R16, 0x10000, RZ ;  /* 0x0001000010107824 */ /* 0x000fe400078e00ff */
[----:B------:R-:W-:Y:S01]  /*b090*/  FADD.FTZ R20, R19, R20 ;  /* 0x0000001413147221 */ /* 0x000fe20000010000 */
[----:B------:R-:W-:Y:S01]  /*b0a0*/  PRMT R19, R24, 0x7610, R19 ;  /* 0x0000761018137816 */ /* 0x000fe20000000013 */
[----:B------:R-:W-:Y:S01]  /*b0b0*/  FADD.FTZ R17, R14, R17 ;  /* 0x000000110e117221 */ /* 0x000fe20000010000 */
[----:B------:R-:W-:Y:S01]  /*b0c0*/  PRMT R21, R24, 0x7632, R21 ;  /* 0x0000763218157816 */ /* 0x000fe20000000015 */
[----:B------:R-:W-:Y:S01]  /*b0d0*/  IMAD.U32 R23, R18, 0x10000, RZ ;  /* 0x0001000012177824 */ /* 0x000fe200078e00ff */
[----:B------:R-:W-:Y:S01]  /*b0e0*/  SHF.L.U32 R19, R19, 0x10, RZ ;  /* 0x0000001013137819 */ /* 0x000fe200000006ff */
[----:B------:R-:W-:-:S02]  /*b0f0*/  HMUL2.BF16_V2 R14, R15, R156 ;  /* 0x0000009c0f0e7232 */ /* 0x000fc40000200000 */
[----:B------:R-:W-:Y:S01]  /*b100*/  FADD.FTZ R17, R17, R20 ;  /* 0x0000001411117221 */ /* 0x000fe20000010000 */
[----:B------:R-:W-:Y:S02]  /*b110*/  IMAD.U32 R18, R21, 0x10000, RZ ;  /* 0x0001000015127824 */ /* 0x000fe400078e00ff */
[----:B------:R-:W-:Y:S02]  /*b120*/  HMUL2.BF16_V2 R21, R15, R160 ;  /* 0x000000a00f157232 */ /* 0x000fe40000200000 */
        /* <DEDUP_REMOVED lines=9> */
[----:B------:R1:W5:Y:S01]  /*b1c0*/  LDG.E.CONSTANT R20, desc[UR12][R28.64+0xc] ;  /* 0x00000c0c1c147981 */ /* 0x000362000c1e9900 */
        /* <DEDUP_REMOVED lines=8> */
[----:B------:R-:W-:Y:S01]  /*b250*/  FADD.FTZ R18, R23, R18 ;  /* 0x0000001217127221 */ /* 0x000fe20000010000 */
[----:B------:R-:W-:Y:S01]  /*b260*/  FADD.FTZ R21, R21, R22 ;  /* 0x0000001615157221 */ /* 0x000fe20000010000 */
[----:B------:R-:W-:Y:S01]  /*b270*/  FADD.FTZ R24, R17, R14 ;  /* 0x0000000e11187221 */ /* 0x000fe20000010000 */
[----:B------:R-:W-:Y:S01]  /*b280*/  FADD.FTZ R56, R56, R161 ;  /* 0x000000a138387221 */ /* 0x000fe20000010000 */
[----:B------:R1:W5:Y:S01]  /*b290*/  LDG.E.CONSTANT R14, desc[UR12][R28.64] ;  /* 0x0000000c1c0e7981 */ /* 0x000362000c1e9900 */
[----:B------:R-:W-:-:S03]  /*b2a0*/  FADD.FTZ R23, R18, R21 ;  /* 0x0000001512177221 */ /* 0x000fc60000010000 */
[----:B------:R1:W5:Y:S01]  /*b2b0*/  LDG.E.CONSTANT R18, desc[UR12][R28.64+0x8] ;  /* 0x0000080c1c127981 */ /* 0x000362000c1e9900 */
[----:B------:R-:W-:Y:S04]  /*b2c0*/  BSSY B2, `(.L_x_17959) ;  /* 0x0000020000027945 */ /* 0x000fe80003800000 */
[----:B------:R-:W-:Y:S05]  /*b2d0*/  @P3 BRA `(.L_x_17960) ;  /* 0x0000000000783947 */ /* 0x000fea0003800000 */
[C---:B------:R-:W-:Y:S01]  /*b2e0*/  VIADD R19, R154.reuse, 0x3 ;  /* 0x000000039a137836 */ /* 0x040fe20000000000 */
        /* <DEDUP_REMOVED lines=29> */
.L_x_17960:
[----:B------:R-:W-:Y:S05]  /*b4c0*/  BSYNC B2 ;  /* 0x0000000000027941 */ /* 0x000fea0003800000 */
.L_x_17959:
[----:B------:R-:W-:Y:S01]  /*b4d0*/  FADD.FTZ R57, R57, R24 ;  /* 0x0000001839397221 */ /* 0x000fe20000010000 */
[----:B------:R2:W5:Y:S02]  /*b4e0*/  LDG.E.CONSTANT R22, desc[UR12][R30.64] ;  /* 0x0000000c1e167981 */ /* 0x000564000c1e9900 */
[----:B-----5:R-:W-:Y:S01]  /*b4f0*/  HFMA2.MMA.BF16_V2 R14, R155, R14, -RZ ;  /* 0x0000000e9b0e7235 */ /* 0x020fe200003000ff */
[----:B------:R-:W-:Y:S01]  /*b500*/  HMUL2.BF16_V2 R17, R157, R16 ;  /* 0x000000109d117232 */ /* 0x000fe20000200000 */
[----:B------:R-:W-:Y:S01]  /*b510*/  HFMA2.MMA.BF16_V2 R19, R159, R18, -RZ ;  /* 0x000000129f137235 */ /* 0x000fe200003000ff */
[----:B------:R2:W5:Y:S01]  /*b520*/  LDG.E.CONSTANT R24, desc[UR12][R30.64+0x4] ;  /* 0x0000040c1e187981 */ /* 0x000562000c1e9900 */
[----:B------:R-:W-:-:S03]  /*b530*/  FADD.FTZ R58, R58, R23 ;  /* 0x000000173a3a7221 */ /* 0x000fc60000010000 */
[----:B0-----:R2:W5:Y:S04]  /*b540*/  LDG.E.CONSTANT R26, desc[UR12][R30.64+0x8] ;  /* 0x0000080c1e1a7981 */ /* 0x001568000c1e9900 */
[----:B-1----:R2:W5:Y:S01]  /*b550*/  LDG.E.CONSTANT R28, desc[UR12][R30.64+0xc] ;  /* 0x00000c0c1e1c7981 */ /* 0x002562000c1e9900 */
[----:B------:R-:W-:Y:S01]  /*b560*/  BSSY B2, `(.L_x_17961) ;  /* 0x0000023000027945 */ /* 0x000fe20003800000 */
[----:B------:R-:W-:Y:S02]  /*b570*/  PRMT R16, R14, 0x7632, R16 ;  /* 0x000076320e107816 */ /* 0x000fe40000000010 */
[----:B------:R-:W-:Y:S02]  /*b580*/  PRMT R18, R17, 0x7632, R18 ;  /* 0x0000763211127816 */ /* 0x000fe40000000012 */
[----:B------:R-:W-:Y:S01]  /*b590*/  PRMT R21, R19, 0x7632, R21 ;  /* 0x0000763213157816 */ /* 0x000fe20000000015 */
[----:B------:R-:W-:Y:S06]  /*b5a0*/  @P3 BRA `(.L_x_17962) ;  /* 0x0000000000783947 */ /* 0x000fec0003800000 */
[C---:B------:R-:W-:Y:S01]  /*b5b0*/  VIADD R29, R154.reuse, 0x6 ;  /* 0x000000069a1d7836 */ /* 0x040fe20000000000 */
[C---:B------:R-:W-:Y:S01]  /*b5c0*/  IADD3 R23, R154.reuse, 0x2, RZ ;  /* 0x000000029a177810 */ /* 0x040fe20007ffe0ff */
[C---:B------:R-:W-:Y:S01]  /*b5d0*/  VIADD R25, R154.reuse, 0x3 ;  /* 0x000000039a197836 */ /* 0x040fe20000000000 */
[C---:B------:R-:W-:Y:S01]  /*b5e0*/  ISETP.GE.AND P5, PT, R154.reuse, UR18, PT ;  /* 0x000000129a007c0c */ /* 0x040fe2000bfa6270 */
[C---:B------:R-:W-:Y:S01]  /*b5f0*/  VIADD R27, R154.reuse, 0x5 ;  /* 0x000000059a1b7836 */ /* 0x040fe20000000000 */
[----:B------:R-:W-:Y:S01]  /*b600*/  ISETP.GE.AND P0, PT, R23, UR18, PT ;  /* 0x0000001217007c0c */ /* 0x000fe2000bf06270 */
[C---:B------:R-:W-:Y:S01]  /*b610*/  VIADD R23, R154.reuse, 0x4 ;  /* 0x000000049a177836 */ /* 0x040fe20000000000 */
        /* <DEDUP_REMOVED lines=23> */
.L_x_17962:
[----:B------:R-:W-:Y:S05]  /*b790*/  BSYNC B2 ;  /* 0x0000000000027941 */ /* 0x000fea0003800000 */
.L_x_17961:
[----:B------:R-:W-:Y:S01]  /*b7a0*/  IMAD.U32 R23, R16, 0x10000, RZ ;  /* 0x0001000010177824 */ /* 0x000fe200078e00ff */
        /* <DEDUP_REMOVED lines=8> */
[--C-:B------:R-:W-:Y:S01]  /*b830*/  FADD.FTZ R18, R19, R16.reuse ;  /* 0x0000001013127221 */ /* 0x100fe20000010000 */
        /* <DEDUP_REMOVED lines=14> */
[----:B------:R-:W-:Y:S01]  /*b920*/  PRMT R16, R14, 0x7632, R16 ;  /* 0x000076320e107816 */ /* 0x000fe20000000010 */
[----:B------:R-:W-:Y:S01]  /*b930*/  FADD.FTZ R17, R17, R18 ;  /* 0x0000001211117221 */ /* 0x000fe20000010000 */
[----:B------:R-:W-:Y:S01]  /*b940*/  FADD.FTZ R23, R23, R24 ;  /* 0x0000001817177221 */ /* 0x000fe20000010000 */
[----:B------:R0:W5:Y:S01]  /*b950*/  LDG.E.CONSTANT R18, desc[UR12][R32.64+0x4] ;  /* 0x0000040c20127981 */ /* 0x000162000c1e9900 */
[C---:B------:R-:W-:Y:S01]  /*b960*/  PRMT R22, R21.reuse, 0x7632, R22 ;  /* 0x0000763215167816 */ /* 0x040fe20000000016 */
[----:B------:R-:W-:-:S02]  /*b970*/  IMAD.U32 R21, R21, 0x10000, RZ ;  /* 0x0001000015157824 */ /* 0x000fc400078e00ff */
[C---:B------:R-:W-:Y:S01]  /*b980*/  PRMT R20, R19.reuse, 0x7632, R20 ;  /* 0x0000763213147816 */ /* 0x040fe20000000014 */
[----:B------:R-:W-:Y:S01]  /*b990*/  IMAD.U32 R25, R19, 0x10000, RZ ;  /* 0x0001000013197824 */ /* 0x000fe200078e00ff */
[----:B------:R-:W-:Y:S01]  /*b9a0*/  SHF.L.U32 R19, R16, 0x10, RZ ;  /* 0x0000001010137819 */ /* 0x000fe200000006ff */
[----:B------:R-:W-:Y:S01]  /*b9b0*/  IMAD.U32 R22, R22, 0x10000, RZ ;  /* 0x0001000016167824 */ /* 0x000fe200078e00ff */
[----:B------:R0:W5:Y:S01]  /*b9c0*/  LDG.E.CONSTANT R16, desc[UR12][R32.64] ;  /* 0x0000000c20107981 */ /* 0x000162000c1e9900 */
[----:B------:R-:W-:Y:S02]  /*b9d0*/  IMAD.U32 R20, R20, 0x10000, RZ ;  /* 0x0001000014147824 */ /* 0x000fe400078e00ff */
[----:B------:R-:W-:Y:S01]  /*b9e0*/  FADD.FTZ R21, R21, R22 ;  /* 0x0000001615157221 */ /* 0x000fe20000010000 */
[----:B------:R0:W5:Y:S01]  /*b9f0*/  LDG.E.CONSTANT R24, desc[UR12][R32.64+0xc] ;  /* 0x00000c0c20187981 */ /* 0x000162000c1e9900 */
[----:B------:R-:W-:Y:S02]  /*ba00*/  IMAD.U32 R14, R14, 0x10000, RZ ;  /* 0x000100000e0e7824 */ /* 0x000fe400078e00ff */
[----:B------:R-:W-:Y:S01]  /*ba10*/  FADD.FTZ R20, R25, R20 ;  /* 0x0000001419147221 */ /* 0x000fe20000010000 */
[----:B------:R0:W5:Y:S01]  /*ba20*/  LDG.E.CONSTANT R22, desc[UR12][R32.64+0x8] ;  /* 0x0000080c20167981 */ /* 0x000162000c1e9900 */
[----:B------:R-:W-:Y:S01]  /*ba30*/  BSSY B2, `(.L_x_17963) ;  /* 0x0000022000027945 */ /* 0x000fe20003800000 */
[----:B------:R-:W-:Y:S01]  /*ba40*/  FADD.FTZ R14, R14, R19 ;  /* 0x000000130e0e7221 */ /* 0x000fe20000010000 */
[----:B------:R-:W-:-:S02]  /*ba50*/  FADD.FTZ R20, R23, R20 ;  /* 0x0000001417147221 */ /* 0x000fc40000010000 */
        /* <DEDUP_REMOVED lines=31> */
.L_x_17964:
[----:B------:R-:W-:Y:S05]  /*bc50*/  BSYNC B2 ;  /* 0x0000000000027941 */ /* 0x000fea0003800000 */
.L_x_17963:
[----:B-----5:R-:W-:Y:S01]  /*bc60*/  HFMA2.MMA.BF16_V2 R19, R159, R22, -RZ ;  /* 0x000000169f137235 */ /* 0x020fe200003000ff */
[----:B------:R1:W5:Y:S01]  /*bc70*/  LDG.E.CONSTANT R26, desc[UR12][R34.64+0x4] ;  /* 0x0000040c221a7981 */ /* 0x000362000c1e9900 */
[----:B------:R-:W-:Y:S01]  /*bc80*/  HFMA2.MMA.BF16_V2 R16, R155, R16, -RZ ;  /* 0x000000109b107235 */ /* 0x000fe200003000ff */
[----:B0-----:R-:W-:Y:S01]  /*bc90*/  FADD.FTZ R32, R17, R14 ;  /* 0x0000000e11207221 */ /* 0x001fe20000010000 */
[----:B------:R-:W-:Y:S01]  /*bca0*/  HMUL2.BF16_V2 R17, R157, R18 ;  /* 0x000000129d117232 */ /* 0x000fe20000200000 */
[----:B------:R1:W5:Y:S01]  /*bcb0*/  LDG.E.CONSTANT R22, desc[UR12][R34.64] ;  /* 0x0000000c22167981 */ /* 0x000362000c1e9900 */
[----:B------:R-:W-:-:S03]  /*bcc0*/  FADD.FTZ R27, R20, R21 ;  /* 0x00000015141b7221 */ /* 0x000fc60000010000 */
[----:B------:R1:W5:Y:S04]  /*bcd0*/  LDG.E.CONSTANT R28, desc[UR12][R34.64+0x8] ;  /* 0x0000080c221c7981 */ /* 0x000368000c1e9900 */
[----:B--2---:R1:W5:Y:S01]  /*bce0*/  LDG.E.CONSTANT R30, desc[UR12][R34.64+0xc] ;  /* 0x00000c0c221e7981 */ /* 0x004362000c1e9900 */
        /* <DEDUP_REMOVED lines=36> */
.L_x_17966:
[----:B------:R-:W-:Y:S05]  /*bf30*/  BSYNC B2 ;  /* 0x0000000000027941 */ /* 0x000fea0003800000 */
.L_x_17965:
        /* <DEDUP_REMOVED lines=80> */
.L_x_17968:
[----:B------:R-:W-:Y:S05]  /*c440*/  BSYNC B2 ;  /* 0x0000000000027941 */ /* 0x000fea0003800000 */
.L_x_17967:
        /* <DEDUP_REMOVED lines=44> */
.L_x_17970:
[----:B------:R-:W-:Y:S05]  /*c710*/  BSYNC B2 ;  /* 0x0000000000027941 */ /* 0x000fea0003800000 */
.L_x_17969:
        /* <DEDUP_REMOVED lines=75> */
.L_x_17972:
[----:B------:R-:W-:Y:S05]  /*cbd0*/  BSYNC B2 ;  /* 0x0000000000027941 */ /* 0x000fea0003800000 */
.L_x_17971:
[----:B-----5:R-:W-:Y:S01]  /*cbe0*/  HFMA2.MMA.BF16_V2 R19, R159, R22, -RZ ;  /* 0x000000169f137235 */ /* 0x020fe200003000ff */
[----:B------:R4:W5:Y:S01]  /*cbf0*/  LDG.E.CONSTANT R26, desc[UR12][R42.64+0x4] ;  /* 0x0000040c2a1a7981 */ /* 0x000962000c1e9900 */
        /* <DEDUP_REMOVED lines=43> */
.L_x_17974:
[----:B------:R-:W-:Y:S05]  /*ceb0*/  BSYNC B2 ;  /* 0x0000000000027941 */ /* 0x000fea0003800000 */
.L_x_17973:
        /* <DEDUP_REMOVED lines=80> */
.L_x_17976:
[----:B------:R-:W-:Y:S05]  /*d3c0*/  BSYNC B2 ;  /* 0x0000000000027941 */ /* 0x000fea0003800000 */
.L_x_17975:
        /* <DEDUP_REMOVED lines=44> */
.L_x_17978:
[----:B------:R-:W-:Y:S05]  /*d690*/  BSYNC B2 ;  /* 0x0000000000027941 */ /* 0x000fea0003800000 */
.L_x_17977:
        /* <DEDUP_REMOVED lines=47> */
[C---:B0-----:R-:W-:Y:S02]  /*d990*/  VIADD R8, R154.reuse, 0x2 ;  /* 0x000000029a087836 */ /* 0x041fe40000000000 */
[C---:B------:R-:W-:Y:S01]  /*d9a0*/  VIADD R19, R154.reuse, 0x5 ;  /* 0x000000059a137836 */ /* 0x040fe20000000000 */
        /* <DEDUP_REMOVED lines=26> */
.L_x_17980:
[----:B------:R-:W-:Y:S05]  /*db50*/  BSYNC B2 ;  /* 0x0000000000027941 */ /* 0x000fea0003800000 */
.L_x_17979:
        /* <DEDUP_REMOVED lines=44> */
.L_x_17982:
[----:B------:R-:W-:Y:S05]  /*de20*/  BSYNC B2 ;  /* 0x0000000000027941 */ /* 0x000fea0003800000 */
.L_x_17981:
[----:B------:R-:W-:Y:S02]  /*de30*/  IMAD.U32 R8, R8, 0x10000, RZ ;  /* 0x0001000008087824 */ /* 0x000fe400078e00ff */
[----:B-----5:R-:W-:Y:S02]  /*de40*/  HMUL2.BF16_V2 R20, R155, R20 ;  /* 0x000000149b147232 */ /* 0x020fe40000200000 */
[----:B------:R-:W-:Y:S01]  /*de50*/  IMAD.U32 R9, R9, 0x10000, RZ ;  /* 0x0001000009097824 */ /* 0x000fe200078e00ff */
[----:B------:R-:W-:Y:S01]  /*de60*/  HFMA2.MMA.BF16_V2 R22, R157, R22, -RZ ;  /* 0x000000169d167235 */ /* 0x000fe200003000ff */
[----:B-1----:R-:W-:Y:S01]  /*de70*/  SHF.L.U32 R11, R16, 0x10, RZ ;  /* 0x00000010100b7819 */ /* 0x002fe200000006ff */
[----:B------:R-:W-:Y:S02]  /*de80*/  IMAD.U32 R14, R14, 0x10000, RZ ;  /* 0x000100000e0e7824 */ /* 0x000fe400078e00ff */
[--C-:B------:R-:W-:Y:S01]  /*de90*/  FADD.FTZ R8, R8, R9.reuse ;  /* 0x0000000908087221 */ /* 0x100fe20000010000 */
[C---:B------:R-:W-:Y:S01]  /*dea0*/  PRMT R9, R20.reuse, 0x7610, R9 ;  /* 0x0000761014097816 */ /* 0x040fe20000000009 */
[----:B------:R-:W-:Y:S01]  /*deb0*/  IMAD.U32 R17, R17, 0x10000, RZ ;  /* 0x0001000011117824 */ /* 0x000fe200078e00ff */
[----:B------:R-:W-:Y:S01]  /*dec0*/  PRMT R10, R20, 0x7632, R10 ;  /* 0x00007632140a7816 */ /* 0x000fe2000000000a */
[----:B------:R-:W-:Y:S01]  /*ded0*/  FADD.FTZ R11, R14, R11 ;  /* 0x0000000b0e0b7221 */ /* 0x000fe20000010000 */
[----:B------:R-:W-:-:S02]  /*dee0*/  IMAD.U32 R18, R18, 0x10000, RZ ;  /* 0x0001000012127824 */ /* 0x000fc400078e00ff */
[----:B------:R-:W-:Y:S01]  /*def0*/  FADD.FTZ R68, R68, R23 ;  /* 0x0000001744447221 */ /* 0x000fe20000010000 */
[----:B------:R-:W-:Y:S01]  /*df00*/  IMAD.U32 R9, R9, 0x10000, RZ ;  /* 0x0001000009097824 */ /* 0x000fe200078e00ff */
[----:B------:R-:W-:Y:S01]  /*df10*/  PRMT R14, R22, 0x7610, R14 ;  /* 0x00007610160e7816 */ /* 0x000fe2000000000e */
[----:B------:R-:W-:Y:S01]  /*df20*/  IMAD.U32 R10, R10, 0x10000, RZ ;  /* 0x000100000a0a7824 */ /* 0x000fe200078e00ff */
[----:B------:R-:W-:Y:S01]  /*df30*/  PRMT R16, R22, 0x7632, R16 ;  /* 0x0000763216107816 */ /* 0x000fe20000000010 */
[----:B------:R-:W-:Y:S01]  /*df40*/  FADD.FTZ R18, R17, R18 ;  /* 0x0000001211127221 */ /* 0x000fe20000010000 */
[----:B------:R-:W-:Y:S01]  /*df50*/  SHF.L.U32 R14, R14, 0x10, RZ ;  /* 0x000000100e0e7819 */ /* 0x000fe200000006ff */
[----:B------:R-:W-:Y:S01]  /*df60*/  FADD.FTZ R19, R9, R10 ;  /* 0x0000000a09137221 */ /* 0x000fe20000010000 */
[----:B------:R-:W-:Y:S01]  /*df70*/  HFMA2.MMA.BF16_V2 R10, R159, R26, -RZ ;  /* 0x0000001a9f0a7235 */ /* 0x000fe200003000ff */
[----:B------:R-:W-:Y:S02]  /*df80*/  IMAD.U32 R17, R16, 0x10000, RZ ;  /* 0x0001000010117824 */ /* 0x000fe400078e00ff */
[----:B------:R-:W-:Y:S01]  /*df90*/  FADD.FTZ R11, R8, R11 ;  /* 0x0000000b080b7221 */ /* 0x000fe20000010000 */
[----:B------:R-:W-:-:S02]  /*dfa0*/  HMUL2.BF16_V2 R8, R15, R24 ;  /* 0x000000180f087232 */ /* 0x000fc40000200000 */
[----:B------:R-:W-:Y:S01]  /*dfb0*/  FADD.FTZ R69, R69, R30 ;  /* 0x0000001e45457221 */ /* 0x000fe20000010000 */
[----:B------:R-:W-:Y:S01]  /*dfc0*/  FADD.FTZ R20, R14, R17 ;  /* 0x000000110e147221 */ /* 0x000fe20000010000 */
[----:B------:R-:W-:Y:S02]  /*dfd0*/  HMUL2.BF16_V2 R16, R15, R28 ;  /* 0x0000001c0f107232 */ /* 0x000fe40000200000 */
        /* <DEDUP_REMOVED lines=8> */
[----:B------:R-:W-:-:S02]  /*e060*/  IMAD.U32 R21, R14, 0x10000, RZ ;  /* 0x000100000e157824 */ /* 0x000fc400078e00ff */
[----:B------:R-:W-:Y:S01]  /*e070*/  IMAD.U32 R16, R16, 0x10000, RZ ;  /* 0x0001000010107824 */ /* 0x000fe200078e00ff */
[----:B------:R0:W5:Y:S01]  /*e080*/  LDG.E.CONSTANT R14, desc[UR12][R4.64+0x8] ;  /* 0x0000080c040e7981 */ /* 0x000162000c1e9900 */
[----:B------:R-:W-:Y:S01]  /*e090*/  FADD.FTZ R10, R10, R21 ;  /* 0x000000150a0a7221 */ /* 0x000fe20000010000 */
[----:B------:R-:W-:Y:S02]  /*e0a0*/  IMAD.U32 R17, R17, 0x10000, RZ ;  /* 0x0001000011117824 */ /* 0x000fe400078e00ff */
        /* <DEDUP_REMOVED lines=40> */
.L_x_17984:
[----:B------:R-:W-:Y:S05]  /*e330*/  BSYNC B2 ;  /* 0x0000000000027941 */ /* 0x000fea0003800000 */
.L_x_17983:
[----:B0----5:R-:W-:Y:S01]  /*e340*/  HFMA2.MMA.BF16_V2 R4, R155, R8, -RZ ;  /* 0x000000089b047235 */ /* 0x021fe200003000ff */
[----:B------:R-:W-:Y:S02]  /*e350*/  HMUL2.BF16_V2 R8, R157, R10 ;  /* 0x0000000a9d087232 */ /* 0x000fe40000200000 */
[----:B------:R-:W-:Y:S01]  /*e360*/  FADD.FTZ R71, R71, R18 ;  /* 0x0000001247477221 */ /* 0x000fe20000010000 */
[----:B------:R-:W-:Y:S01]  /*e370*/  HFMA2.MMA.BF16_V2 R10, R159, R14, -RZ ;  /* 0x0000000e9f0a7235 */ /* 0x000fe200003000ff */
[----:B------:R0:W5:Y:S01]  /*e380*/  LDG.E.CONSTANT R18, desc[UR12][R6.64+0x4] ;  /* 0x0000040c06127981 */ /* 0x000162000c1e9900 */
[----:B------:R-:W-:-:S03]  /*e390*/  FADD.FTZ R70, R70, R19 ;  /* 0x0000001346467221 */ /* 0x000fc60000010000 */
[----:B------:R0:W5:Y:S04]  /*e3a0*/  LDG.E.CONSTANT R20, desc[UR12][R6.64+0x8] ;  /* 0x0000080c06147981 */ /* 0x000168000c1e9900 */
[----:B------:R0:W5:Y:S01]  /*e3b0*/  LDG.E.CONSTANT R22, desc[UR12][R6.64+0xc] ;  /* 0x00000c0c06167981 */ /* 0x000162000c1e9900 */
[----:B------:R-:W-:Y:S01]  /*e3c0*/  BSSY B2, `(.L_x_17985) ;  /* 0x0000024000027945 */ /* 0x000fe20003800000 */
[----:B------:R-:W-:Y:S02]  /*e3d0*/  PRMT R5, R4, 0x7632, R5 ;  /* 0x0000763204057816 */ /* 0x000fe40000000005 */
[----:B------:R0:W5:Y:S01]  /*e3e0*/  LDG.E.CONSTANT R14, desc[UR12][R6.64] ;  /* 0x0000000c060e7981 */ /* 0x000162000c1e9900 */
[----:B------:R-:W-:Y:S02]  /*e3f0*/  PRMT R9, R8, 0x7632, R9 ;  /* 0x0000763208097816 */ /* 0x000fe40000000009 */
[----:B------:R-:W-:Y:S01]  /*e400*/  PRMT R11, R10, 0x7632, R11 ;  /* 0x000076320a0b7816 */ /* 0x000fe2000000000b */
[----:B------:R-:W-:Y:S06]  /*e410*/  @P3 BRA `(.L_x_17986) ;  /* 0x0000000000783947 */ /* 0x000fec0003800000 */
[C---:B------:R-:W-:Y:S01]  /*e420*/  VIADD R19, R154.reuse, 0x6 ;  /* 0x000000069a137836 */ /* 0x040fe20000000000 */
[C---:B0-----:R-:W-:Y:S01]  /*e430*/  IADD3 R6, R154.reuse, 0x2, RZ ;  /* 0x000000029a067810 */ /* 0x041fe20007ffe0ff */
        /* <DEDUP_REMOVED lines=28> */
.L_x_17986:
[----:B------:R-:W-:Y:S05]  /*e600*/  BSYNC B2 ;  /* 0x0000000000027941 */ /* 0x000fea0003800000 */
.L_x_17985:
[----:B------:R-:W-:Y:S02]  /*e610*/  IMAD.U32 R4, R4, 0x10000, RZ ;  /* 0x0001000004047824 */ /* 0x000fe400078e00ff */
[----:B-----5:R-:W-:Y:S02]  /*e620*/  HMUL2.BF16_V2 R14, R155, R14 ;  /* 0x0000000e9b0e7232 */ /* 0x020fe40000200000 */
[----:B------:R-:W-:Y:S01]  /*e630*/  IMAD.U32 R5, R5, 0x10000, RZ ;  /* 0x0001000005057824 */ /* 0x000fe200078e00ff */
[----:B0-----:R-:W-:Y:S01]  /*e640*/  HFMA2.MMA.BF16_V2 R7, R157, R18, -RZ ;  /* 0x000000129d077235 */ /* 0x001fe200003000ff */
[----:B------:R-:W-:Y:S01]  /*e650*/  SHF.L.U32 R9, R9, 0x10, RZ ;  /* 0x0000001009097819 */ /* 0x000fe200000006ff */
[----:B------:R-:W-:Y:S02]  /*e660*/  IMAD.U32 R8, R8, 0x10000, RZ ;  /* 0x0001000008087824 */ /* 0x000fe400078e00ff */
[--C-:B------:R-:W-:Y:S01]  /*e670*/  FADD.FTZ R4, R4, R5.reuse ;  /* 0x0000000504047221 */ /* 0x100fe20000010000 */
[----:B------:R-:W-:Y:S01]  /*e680*/  PRMT R5, R14, 0x7610, R5 ;  /* 0x000076100e057816 */ /* 0x000fe20000000005 */
[----:B------:R-:W-:Y:S01]  /*e690*/  IMAD.U32 R10, R10, 0x10000, RZ ;  /* 0x000100000a0a7824 */ /* 0x000fe200078e00ff */
[----:B------:R-:W-:Y:S01]  /*e6a0*/  PRMT R6, R14, 0x7632, R6 ;  /* 0x000076320e067816 */ /* 0x000fe20000000006 */
[----:B------:R-:W-:Y:S01]  /*e6b0*/  FADD.FTZ R9, R8, R9 ;  /* 0x0000000908097221 */ /* 0x000fe20000010000 */
[----:B------:R-:W-:-:S02]  /*e6c0*/  IMAD.U32 R11, R11, 0x10000, RZ ;  /* 0x000100000b0b7824 */ /* 0x000fc400078e00ff */
[----:B------:R-:W-:Y:S01]  /*e6d0*/  IMAD.U32 R5, R5, 0x10000, RZ ;  /* 0x0001000005057824 */ /* 0x000fe200078e00ff */
[C---:B------:R-:W-:Y:S01]  /*e6e0*/  PRMT R8, R7.reuse, 0x7632, R8 ;  /* 0x0000763207087816 */ /* 0x040fe20000000008 */
[----:B------:R-:W-:Y:S01]  /*e6f0*/  IMAD.U32 R6, R6, 0x10000, RZ ;  /* 0x0001000006067824 */ /* 0x000fe200078e00ff */
[----:B------:R-:W-:Y:S01]  /*e700*/  SHF.L.U32 R7, R7, 0x10, RZ ;  /* 0x0000001007077819 */ /* 0x000fe200000006ff */
[----:B------:R-:W-:Y:S01]  /*e710*/  FADD.FTZ R10, R10, R11 ;  /* 0x0000000b0a0a7221 */ /* 0x000fe20000010000 */
[----:B------:R-:W-:Y:S01]  /*e720*/  FADD.FTZ R9, R4, R9 ;  /* 0x0000000904097221 */ /* 0x000fe20000010000 */
[----:B------:R-:W-:Y:S01]  /*e730*/  FADD.FTZ R14, R5, R6 ;  /* 0x00000006050e7221 */ /* 0x000fe20000010000 */
[----:B------:R-:W-:Y:S01]  /*e740*/  HFMA2.MMA.BF16_V2 R6, R159, R20, -RZ ;  /* 0x000000149f067235 */ /* 0x000fe200003000ff */
[----:B------:R-:W-:Y:S02]  /*e750*/  IMAD.U32 R8, R8, 0x10000, RZ ;  /* 0x0001000008087824 */ /* 0x000fe400078e00ff */
[----:B------:R-:W-:-:S02]  /*e760*/  HMUL2.BF16_V2 R4, R15, R16 ;  /* 0x000000100f047232 */ /* 0x000fc40000200000 */
[----:B------:R-:W-:Y:S01]  /*e770*/  FADD.FTZ R9, R9, R10 ;  /* 0x0000000a09097221 */ /* 0x000fe20000010000 */
[----:B------:R0:W5:Y:S01]  /*e780*/  LDG.E.CONSTANT R16, desc[UR12][R48.64+0xc] ;  /* 0x00000c0c30107981 */ /* 0x000162000c1e9900 */
[----:B------:R-:W-:Y:S01]  /*e790*/  FADD.FTZ R17, R7, R8 ;  /* 0x0000000807117221 */ /* 0x000fe20000010000 */
[----:B------:R-:W-:Y:S01]  /*e7a0*/  HMUL2.BF16_V2 R8, R15, R22 ;  /* 0x000000160f087232 */ /* 0x000fe20000200000 */
[----:B------:R-:W-:Y:S01]  /*e7b0*/  PRMT R5, R4, 0x7632, R5 ;  /* 0x0000763204057816 */ /* 0x000fe20000000005 */
[----:B------:R0:W5:Y:S01]  /*e7c0*/  LDG.E.CONSTANT R10, desc[UR12][R48.64+0x4] ;  /* 0x0000040c300a7981 */ /* 0x000162000c1e9900 */
[----:B------:R-:W-:Y:S01]  /*e7d0*/  FADD.FTZ R14, R14, R17 ;  /* 0x000000110e0e7221 */ /* 0x000fe20000010000 */
[C---:B------:R-:W-:Y:S01]  /*e7e0*/  PRMT R7, R6.reuse, 0x7632, R7 ;  /* 0x0000763206077816 */ /* 0x040fe20000000007 */
[----:B------:R-:W-:Y:S01]  /*e7f0*/  IMAD.U32 R6, R6, 0x10000, RZ ;  /* 0x0001000006067824 */ /* 0x000fe200078e00ff */
[----:B------:R-:W-:Y:S01]  /*e800*/  PRMT R11, R8, 0x7632, R11 ;  /* 0x00007632080b7816 */ /* 0x000fe2000000000b */
[----:B------:R-:W-:Y:S01]  /*e810*/  IMAD.U32 R4, R4, 0x10000, RZ ;  /* 0x0001000004047824 */ /* 0x000fe200078e00ff */
[----:B------:R-:W-:Y:S01]  /*e820*/  SHF.L.U32 R5, R5, 0x10, RZ ;  /* 0x0000001005057819 */ /* 0x000fe200000006ff */
[----:B------:R-:W-:Y:S01]  /*e830*/  IMAD.U32 R7, R7, 0x10000, RZ ;  /* 0x0001000007077824 */ /* 0x000fe200078e00ff */
[----:B------:R-:W-:Y:S01]  /*e840*/  BSSY B2, `(.L_x_17987) ;  /* 0x0000028000027945 */ /* 0x000fe20003800000 */
[----:B------:R-:W-:-:S02]  /*e850*/  IMAD.U32 R8, R8, 0x10000, RZ ;  /* 0x0001000008087824 */ /* 0x000fc400078e00ff */
[----:B------:R-:W-:Y:S01]  /*e860*/  FADD.FTZ R7, R6, R7 ;  /* 0x0000000706077221 */ /* 0x000fe20000010000 */
[----:B------:R-:W-:Y:S01]  /*e870*/  IMAD.U32 R11, R11, 0x10000, RZ ;  /* 0x000100000b0b7824 */ /* 0x000fe200078e00ff */
[----:B------:R0:W5:Y:S01]  /*e880*/  LDG.E.CONSTANT R6, desc[UR12][R48.64] ;  /* 0x0000000c30067981 */ /* 0x000162000c1e9900 */
[----:B------:R-:W-:Y:S01]  /*e890*/  FADD.FTZ R4, R4, R5 ;  /* 0x0000000504047221 */ /* 0x000fe20000010000 */
[----:B------:R-:W-:Y:S01]  /*e8a0*/  FADD.FTZ R7, R14, R7 ;  /* 0x000000070e077221 */ /* 0x000fe20000010000 */
[----:B------:R-:W-:Y:S01]  /*e8b0*/  FADD.FTZ R8, R8, R11 ;  /* 0x0000000b08087221 */ /* 0x000fe20000010000 */
[----:B------:R0:W5:Y:S01]  /*e8c0*/  LDG.E.CONSTANT R14, desc[UR12][R48.64+0x8] ;  /* 0x0000080c300e7981 */ /* 0x000162000c1e9900 */
[----:B------:R-:W-:Y:S05]  /*e8d0*/  @P3 BRA `(.L_x_17988) ;  /* 0x0000000000783947 */ /* 0x000fea0003800000 */
[C---:B------:R-:W-:Y:S01]  /*e8e0*/  VIADD R18, R154.reuse, 0x6 ;  /* 0x000000069a127836 */ /* 0x040fe20000000000 */
[C---:B------:R-:W-:Y:S01]  /*e8f0*/  ISETP.GE.AND P5, PT, R154.reuse, UR18, PT ;  /* 0x000000129a007c0c */ /* 0x040fe2000bfa6270 */
[C---:B------:R-:W-:Y:S02]  /*e900*/  VIADD R5, R154.reuse, 0x2 ;  /* 0x000000029a057836 */ /* 0x040fe40000000000 */
[----:B------:R-:W-:Y:S01]  /*e910*/  VIADD R11, R154, 0x3 ;  /* 0x000000039a0b7836 */ /* 0x000fe20000000000 */
        /* <DEDUP_REMOVED lines=26> */
.L_x_17988:
[----:B------:R-:W-:Y:S05]  /*eac0*/  BSYNC B2 ;  /* 0x0000000000027941 */ /* 0x000fea0003800000 */
.L_x_17987:
[----:B-----5:R-:W-:Y:S01]  /*ead0*/  HFMA2.MMA.BF16_V2 R6, R155, R6, -RZ ;  /* 0x000000069b067235 */ /* 0x020fe200003000ff */
[----:B------:R-:W-:Y:S02]  /*eae0*/  HMUL2.BF16_V2 R10, R157, R10 ;  /* 0x0000000a9d0a7232 */ /* 0x000fe40000200000 */
[----:B------:R-:W-:Y:S01]  /*eaf0*/  FADD.FTZ R19, R9, R4 ;  /* 0x0000000409137221 */ /* 0x000fe20000010000 */
[----:B------:R-:W-:Y:S01]  /*eb00*/  FADD.FTZ R22, R7, R8 ;  /* 0x0000000807167221 */ /* 0x000fe20000010000 */
[----:B------:R-:W-:Y:S01]  /*eb10*/  HFMA2.MMA.BF16_V2 R8, R159, R14, -RZ ;  /* 0x0000000e9f087235 */ /* 0x000fe200003000ff */
[----:B------:R1:W5:Y:S01]  /*eb20*/  LDG.E.CONSTANT R18, desc[UR12][R2.64+0x8] ;  /* 0x0000080c02127981 */ /* 0x000362000c1e9900 */
[----:B------:R-:W-:-:S03]  /*eb30*/  PRMT R7, R10, 0x7632, R7 ;  /* 0x000076320a077816 */ /* 0x000fc60000000007 */
[----:B------:R1:W5:Y:S01]  /*eb40*/  LDG.E.CONSTANT R14, desc[UR12][R2.64+0x4] ;  /* 0x0000040c020e7981 */ /* 0x000362000c1e9900 */
[C---:B------:R-:W-:Y:S02]  /*eb50*/  PRMT R4, R6.reuse, 0x7610, R4 ;  /* 0x0000761006047816 */ /* 0x040fe40000000004 */
[----:B------:R-:W-:Y:S01]  /*eb60*/  PRMT R5, R6, 0x7632, R5 ;  /* 0x0000763206057816 */ /* 0x000fe20000000005 */
[----:B------:R1:W5:Y:S01]  /*eb70*/  LDG.E.CONSTANT R20, desc[UR12][R2.64+0xc] ;  /* 0x00000c0c02147981 */ /* 0x000362000c1e9900 */
[----:B------:R-:W-:Y:S01]  /*eb80*/  PRMT R6, R10, 0x7610, R6 ;  /* 0x000076100a067816 */ /* 0x000fe20000000006 */
[----:B------:R-:W-:Y:S01]  /*eb90*/  BSSY B2, `(.L_x_17989) ;  /* 0x0000022000027945 */ /* 0x000fe20003800000 */
[----:B------:R-:W-:Y:S01]  /*eba0*/  PRMT R9, R8, 0x7632, R9 ;  /* 0x0000763208097816 */ /* 0x000fe20000000009 */
[----:B------:R1:W5:Y:S02]  /*ebb0*/  LDG.E.CONSTANT R10, desc[UR12][R2.64] ;  /* 0x0000000c020a7981 */ /* 0x000364000c1e9900 */
[----:B------:R-:W-:Y:S05]  /*ebc0*/  @P3 BRA `(.L_x_17990) ;  /* 0x0000000000783947 */ /* 0x000fea0003800000 */
        /* <DEDUP_REMOVED lines=30> */
.L_x_17990:
[----:B------:R-:W-:Y:S05]  /*edb0*/  BSYNC B2 ;  /* 0x0000000000027941 */ /* 0x000fea0003800000 */
.L_x_17989:
[----:B------:R-:W-:Y:S01]  /*edc0*/  IMAD.U32 R4, R4, 0x10000, RZ ;  /* 0x0001000004047824 */ /* 0x000fe200078e00ff */
[----:B------:R-:W-:Y:S01]  /*edd0*/  SHF.L.U32 R7, R7, 0x10, RZ ;  /* 0x0000001007077819 */ /* 0x000fe200000006ff */
[----:B------:R-:W-:Y:S02]  /*ede0*/  IMAD.U32 R5, R5, 0x10000, RZ ;  /* 0x0001000005057824 */ /* 0x000fe400078e00ff */
[----:B-1---5:R-:W-:Y:S02]  /*edf0*/  HMUL2.BF16_V2 R2, R155, R10 ;  /* 0x0000000a9b027232 */ /* 0x022fe40000200000 */
[----:B------:R-:W-:Y:S01]  /*ee00*/  IMAD.U32 R6, R6, 0x10000, RZ ;  /* 0x0001000006067824 */ /* 0x000fe200078e00ff */
[----:B------:R-:W-:Y:S01]  /*ee10*/  HFMA2.MMA.BF16_V2 R18, R159, R18, -RZ ;  /* 0x000000129f127235 */ /* 0x000fe200003000ff */
[----:B------:R-:W-:Y:S01]  /*ee20*/  FADD.FTZ R4, R4, R5 ;  /* 0x0000000504047221 */ /* 0x000fe20000010000 */
[----:B------:R-:W-:Y:S01]  /*ee30*/  HFMA2.MMA.BF16_V2 R5, R157, R14, -RZ ;  /* 0x0000000e9d057235 */ /* 0x000fe200003000ff */
[----:B------:R-:W-:Y:S01]  /*ee40*/  FADD.FTZ R7, R6, R7 ;  /* 0x0000000706077221 */ /* 0x000fe20000010000 */
[----:B------:R-:W-:Y:S01]  /*ee50*/  PRMT R3, R2, 0x7632, R3 ;  /* 0x0000763202037816 */ /* 0x000fe20000000003 */
[----:B------:R-:W-:-:S02]  /*ee60*/  IMAD.U32 R8, R8, 0x10000, RZ ;  /* 0x0001000008087824 */ /* 0x000fc400078e00ff */
[C---:B------:R-:W-:Y:S02]  /*ee70*/  HMUL2.BF16_V2 R16, R15.reuse, R16 ;  /* 0x000000100f107232 */ /* 0x040fe40000200000 */
[----:B------:R-:W-:Y:S01]  /*ee80*/  FADD.FTZ R4, R4, R7 ;  /* 0x0000000704047221 */ /* 0x000fe20000010000 */
[----:B------:R-:W-:Y:S02]  /*ee90*/  IMAD.U32 R9, R9, 0x10000, RZ ;  /* 0x0001000009097824 */ /* 0x000fe400078e00ff */
[----:B------:R-:W-:Y:S02]  /*eea0*/  HMUL2.BF16_V2 R7, R15, R20 ;  /* 0x000000140f077232 */ /* 0x000fe40000200000 */
[----:B------:R-:W-:Y:S01]  /*eeb0*/  IMAD.U32 R2, R2, 0x10000, RZ ;  /* 0x0001000002027824 */ /* 0x000fe200078e00ff */
[----:B------:R-:W-:Y:S01]  /*eec0*/  BSSY B2, `(.L_x_17991) ;  /* 0x000003c000027945 */ /* 0x000fe20003800000 */
[----:B------:R-:W-:Y:S01]  /*eed0*/  PRMT R6, R5, 0x7632, R6 ;  /* 0x0000763205067816 */ /* 0x000fe20000000006 */
[----:B------:R-:W-:Y:S01]  /*eee0*/  IMAD.U32 R3, R3, 0x10000, RZ ;  /* 0x0001000003037824 */ /* 0x000fe200078e00ff */
[----:B------:R-:W-:Y:S01]  /*eef0*/  SHF.L.U32 R5, R5, 0x10, RZ ;  /* 0x0000001005057819 */ /* 0x000fe200000006ff */
[----:B------:R-:W-:Y:S01]  /*ef00*/  FADD.FTZ R9, R8, R9 ;  /* 0x0000000908097221 */ /* 0x000fe20000010000 */
[----:B------:R-:W-:Y:S01]  /*ef10*/  PRMT R8, R7, 0x7632, R8 ;  /* 0x0000763207087816 */ /* 0x000fe20000000008 */
[----:B------:R-:W-:-:S02]  /*ef20*/  IMAD.U32 R6, R6, 0x10000, RZ ;  /* 0x0001000006067824 */ /* 0x000fc400078e00ff */
[----:B------:R-:W-:Y:S01]  /*ef30*/  FADD.FTZ R10, R2, R3 ;  /* 0x00000003020a7221 */ /* 0x000fe20000010000 */
[----:B------:R-:W-:Y:S01]  /*ef40*/  PRMT R2, R16, 0x7610, R2 ;  /* 0x0000761010027816 */ /* 0x000fe20000000002 */
[----:B------:R-:W-:Y:S02]  /*ef50*/  IMAD.U32 R7, R7, 0x10000, RZ ;  /* 0x0001000007077824 */ /* 0x000fe400078e00ff */
[--C-:B------:R-:W-:Y:S01]  /*ef60*/  FADD.FTZ R11, R5, R6.reuse ;  /* 0x00000006050b7221 */ /* 0x100fe20000010000 */
[----:B------:R-:W-:Y:S01]  /*ef70*/  PRMT R5, R18, 0x7610, R5 ;  /* 0x0000761012057816 */ /* 0x000fe20000000005 */
[----:B------:R-:W-:Y:S01]  /*ef80*/  IMAD.U32 R8, R8, 0x10000, RZ ;  /* 0x0001000008087824 */ /* 0x000fe200078e00ff */
[----:B------:R-:W-:Y:S01]  /*ef90*/  PRMT R6, R18, 0x7632, R6 ;  /* 0x0000763212067816 */ /* 0x000fe20000000006 */
[----:B------:R-:W-:Y:S01]  /*efa0*/  IMAD.U32 R2, R2, 0x10000, RZ ;  /* 0x0001000002027824 */ /* 0x000fe200078e00ff */
[----:B------:R-:W-:Y:S01]  /*efb0*/  PRMT R3, R16, 0x7632, R3 ;  /* 0x0000763210037816 */ /* 0x000fe20000000003 */
[----:B------:R-:W-:-:S02]  /*efc0*/  IMAD.U32 R5, R5, 0x10000, RZ ;  /* 0x0001000005057824 */ /* 0x000fc400078e00ff */
[----:B------:R-:W-:Y:S01]  /*efd0*/  FADD.FTZ R10, R10, R11 ;  /* 0x0000000b0a0a7221 */ /* 0x000fe20000010000 */
[----:B------:R-:W-:Y:S01]  /*efe0*/  IMAD.U32 R6, R6, 0x10000, RZ ;  /* 0x0001000006067824 */ /* 0x000fe200078e00ff */
[----:B------:R-:W-:Y:S01]  /*eff0*/  SHF.L.U32 R3, R3, 0x10, RZ ;  /* 0x0000001003037819 */ /* 0x000fe200000006ff */
[----:B------:R-:W-:Y:S01]  /*f000*/  FADD.FTZ R4, R4, R9 ;  /* 0x0000000904047221 */ /* 0x000fe20000010000 */
[----:B------:R-:W-:Y:S01]  /*f010*/  FADD.FTZ R8, R7, R8 ;  /* 0x0000000807087221 */ /* 0x000fe20000010000 */
[----:B------:R-:W-:Y:S01]  /*f020*/  FADD.FTZ R5, R5, R6 ;  /* 0x0000000605057221 */ /* 0x000fe20000010000 */
[----:B------:R-:W-:Y:S01]  /*f030*/  FADD.FTZ R72, R72, R19 ;  /* 0x0000001348487221 */ /* 0x000fe20000010000 */
[----:B------:R-:W-:Y:S01]  /*f040*/  FADD.FTZ R3, R2, R3 ;  /* 0x0000000302037221 */ /* 0x000fe20000010000 */
[----:B------:R-:W-:Y:S01]  /*f050*/  FADD.FTZ R73, R73, R22 ;  /* 0x0000001649497221 */ /* 0x000fe20000010000 */
[----:B------:R-:W-:Y:S02]  /*f060*/  FADD.FTZ R5, R10, R5 ;  /* 0x000000050a057221 */ /* 0x000fe40000010000 */
[----:B------:R-:W-:-:S02]  /*f070*/  FADD.FTZ R9, R4, R3 ;  /* 0x0000000304097221 */ /* 0x000fc40000010000 */
[----:B------:R-:W-:Y:S01]  /*f080*/  FADD.FTZ R8, R5, R8 ;  /* 0x0000000805087221 */ /* 0x000fe20000010000 */
[----:B------:R-:W-:Y:S06]  /*f090*/  @P3 BRA `(.L_x_17992) ;  /* 0x0000000000783947 */ /* 0x000fec0003800000 */
[C---:B------:R-:W-:Y:S01]  /*f0a0*/  VIADD R4, R154.reuse, 0x5 ;  /* 0x000000059a047836 */ /* 0x040fe20000000000 */
[C---:B------:R-:W-:Y:S01]  /*f0b0*/  ISETP.GE.AND P5, PT, R154.reuse, UR18, PT ;  /* 0x000000129a007c0c */ /* 0x040fe2000bfa6270 */
[C---:B------:R-:W-:Y:S02]  /*f0c0*/  VIADD R2, R154.reuse, 0x2 ;  /* 0x000000029a027836 */ /* 0x040fe40000000000 */
[----:B------:R-:W-:Y:S01]  /*f0d0*/  VIADD R5, R154, 0x6 ;  /* 0x000000069a057836 */ /* 0x000fe20000000000 */
[----:B------:R-:W-:Y:S01]  /*f0e0*/  ISETP.GE.AND P2, PT, R4, UR18, PT ;  /* 0x0000001204007c0c */ /* 0x000fe2000bf46270 */
[----:B------:R-:W-:Y:S01]  /*f0f0*/  VIADD R4, R154, 0x7 ;  /* 0x000000079a047836 */ /* 0x000fe20000000000 */
[----:B------:R-:W-:Y:S01]  /*f100*/  ISETP.GE.AND P0, PT, R2, UR18, PT ;  /* 0x0000001202007c0c */ /* 0x000fe2000bf06270 */
[C---:B------:R-:W-:Y:S01]  /*f110*/  VIADD R3, R154.reuse, 0x3 ;  /* 0x000000039a037836 */ /* 0x040fe20000000000 */
        /* <DEDUP_REMOVED lines=22> */
.L_x_17992:
[----:B------:R-:W-:Y:S05]  /*f280*/  BSYNC B2 ;  /* 0x0000000000027941 */ /* 0x000fea0003800000 */
.L_x_17991:
        /* <DEDUP_REMOVED lines=13> */
[C---:B------:R-:W-:Y:S01]  /*f360*/  ISETP.GE.AND P5, PT, R154.reuse, UR18, PT ;  /* 0x000000129a007c0c */ /* 0x040fe2000bfa6270 */
[----:B------:R-:W-:Y:S01]  /*f370*/  VIADD R9, R154, 0x3 ;  /* 0x000000039a097836 */ /* 0x000fe20000000000 */
[----:B------:R-:W-:Y:S01]  /*f380*/  ISETP.GE.AND P0, PT, R8, UR18, PT ;  /* 0x0000001208007c0c */ /* 0x000fe2000bf06270 */
[----:B------:R-:W-:Y:S01]  /*f390*/  VIADD R8, R154, 0x4 ;  /* 0x000000049a087836 */ /* 0x000fe20000000000 */
        /* <DEDUP_REMOVED lines=23> */
.L_x_17994:
[----:B------:R-:W-:Y:S05]  /*f510*/  BSYNC B2 ;  /* 0x0000000000027941 */ /* 0x000fea0003800000 */
.L_x_17993:
[----:B------:R-:W-:Y:S01]  /*f520*/  SHF.L.U32 R5, R5, 0x10, RZ ;  /* 0x0000001005057819 */ /* 0x000fe200000006ff */
[----:B------:R-:W-:Y:S02]  /*f530*/  IMAD.U32 R2, R2, 0x10000, RZ ;  /* 0x0001000002027824 */ /* 0x000fe400078e00ff */
[----:B------:R-:W-:Y:S02]  /*f540*/  HMUL2.BF16_V2 R100, R155, R100 ;  /* 0x000000649b647232 */ /* 0x000fe40000200000 */
[----:B------:R-:W-:Y:S01]  /*f550*/  IMAD.U32 R3, R3, 0x10000, RZ ;  /* 0x0001000003037824 */ /* 0x000fe200078e00ff */
[----:B------:R-:W-:Y:S01]  /*f560*/  HFMA2.MMA.BF16_V2 R102, R157, R102, -RZ ;  /* 0x000000669d667235 */ /* 0x000fe200003000ff */
[----:B------:R-:W-:Y:S01]  /*f570*/  IMAD.U32 R4, R4, 0x10000, RZ ;  /* 0x0001000004047824 */ /* 0x000fe200078e00ff */
[----:B------:R-:W-:Y:S01]  /*f580*/  BSSY B2, `(.L_x_17995) ;  /* 0x0000042000027945 */ /* 0x000fe20003800000 */
[--C-:B------:R-:W-:Y:S01]  /*f590*/  FADD.FTZ R2, R2, R3.reuse ;  /* 0x0000000302027221 */ /* 0x100fe20000010000 */
[----:B------:R-:W-:Y:S01]  /*f5a0*/  PRMT R3, R100, 0x7610, R3 ;  /* 0x0000761064037816 */ /* 0x000fe20000000003 */
[----:B------:R-:W-:Y:S01]  /*f5b0*/  FADD.FTZ R5, R4, R5 ;  /* 0x0000000504057221 */ /* 0x000fe20000010000 */
[----:B------:R-:W-:Y:S01]  /*f5c0*/  PRMT R4, R100, 0x7632, R4 ;  /* 0x0000763264047816 */ /* 0x000fe20000000004 */
[----:B------:R-:W-:-:S02]  /*f5d0*/  IMAD.U32 R6, R6, 0x10000, RZ ;  /* 0x0001000006067824 */ /* 0x000fc400078e00ff */
[----:B------:R-:W-:Y:S01]  /*f5e0*/  IMAD.U32 R7, R7, 0x10000, RZ ;  /* 0x0001000007077824 */ /* 0x000fe200078e00ff */
[----:B------:R-:W-:Y:S01]  /*f5f0*/  PRMT R8, R102, 0x7632, R8 ;  /* 0x0000763266087816 */ /* 0x000fe20000000008 */
[----:B------:R-:W-:Y:S02]  /*f600*/  IMAD.U32 R3, R3, 0x10000, RZ ;  /* 0x0001000003037824 */ /* 0x000fe400078e00ff */
[----:B------:R-:W-:Y:S01]  /*f610*/  FADD.FTZ R5, R2, R5 ;  /* 0x0000000502057221 */ /* 0x000fe20000010000 */
[----:B------:R-:W-:Y:S02]  /*f620*/  IMAD.U32 R4, R4, 0x10000, RZ ;  /* 0x0001000004047824 */ /* 0x000fe400078e00ff */
[--C-:B------:R-:W-:Y:S01]  /*f630*/  FADD.FTZ R6, R6, R7.reuse ;  /* 0x0000000706067221 */ /* 0x100fe20000010000 */
[----:B------:R-:W-:Y:S01]  /*f640*/  PRMT R7, R102, 0x7610, R7 ;  /* 0x0000761066077816 */ /* 0x000fe20000000007 */
[----:B------:R-:W-:Y:S02]  /*f650*/  IMAD.U32 R8, R8, 0x10000, RZ ;  /* 0x0001000008087824 */ /* 0x000fe400078e00ff */
[----:B------:R-:W-:Y:S01]  /*f660*/  FADD.FTZ R10, R3, R4 ;  /* 0x00000004030a7221 */ /* 0x000fe20000010000 */
[----:B------:R-:W-:Y:S01]  /*f670*/  HFMA2.MMA.BF16_V2 R4, R159, R104, -RZ ;  /* 0x000000689f047235 */ /* 0x000fe200003000ff */
[----:B------:R-:W-:Y:S01]  /*f680*/  SHF.L.U32 R7, R7, 0x10, RZ ;  /* 0x0000001007077819 */ /* 0x000fe200000006ff */
[----:B------:R-:W-:-:S02]  /*f690*/  HMUL2.BF16_V2 R2, R15, R98 ;  /* 0x000000620f027232 */ /* 0x000fc40000200000 */
[----:B------:R-:W-:Y:S02]  /*f6a0*/  FADD.FTZ R5, R5, R6 ;  /* 0x0000000605057221 */ /* 0x000fe40000010000 */
[----:B------:R-:W-:Y:S01]  /*f6b0*/  FADD.FTZ R11, R7, R8 ;  /* 0x00000008070b7221 */ /* 0x000fe20000010000 */
[----:B------:R-:W-:Y:S01]  /*f6c0*/  HMUL2.BF16_V2 R8, R15, R112 ;  /* 0x000000700f087232 */ /* 0x000fe20000200000 */
        /* <DEDUP_REMOVED lines=8> */
[----:B------:R-:W-:Y:S01]  /*f750*/  FADD.FTZ R10, R10, R11 ;  /* 0x0000000b0a0a7221 */ /* 0x000fe20000010000 */
[----:B------:R-:W-:Y:S02]  /*f760*/  IMAD.U32 R9, R9, 0x10000, RZ ;  /* 0x0001000009097824 */ /* 0x000fe400078e00ff */
[----:B------:R-:W-:Y:S01]  /*f770*/  FADD.FTZ R7, R4, R7 ;  /* 0x0000000704077221 */ /* 0x000fe20000010000 */
[----:B------:R-:W-:Y:S01]  /*f780*/  FADD.FTZ R2, R2, R3 ;  /* 0x0000000302027221 */ /* 0x000fe20000010000 */
[----:B------:R-:W-:Y:S02]  /*f790*/  FADD.FTZ R8, R8, R9 ;  /* 0x0000000908087221 */ /* 0x000fe40000010000 */
[----:B------:R-:W-:Y:S01]  /*f7a0*/  FADD.FTZ R7, R10, R7 ;  /* 0x000000070a077221 */ /* 0x000fe20000010000 */
[----:B------:R-:W-:Y:S06]  /*f7b0*/  @P3 BRA `(.L_x_17996) ;  /* 0x0000000000783947 */ /* 0x000fec0003800000 */
        /* <DEDUP_REMOVED lines=30> */
.L_x_17996:
[----:B------:R-:W-:Y:S05]  /*f9a0*/  BSYNC B2 ;  /* 0x0000000000027941 */ /* 0x000fea0003800000 */
.L_x_17995:
[----:B------:R-:W-:Y:S01]  /*f9b0*/  HFMA2.MMA.BF16_V2 R110, R155, R110, -RZ ;  /* 0x0000006e9b6e7235 */ /* 0x000fe200003000ff */
[----:B------:R-:W-:Y:S01]  /*f9c0*/  HMUL2.BF16_V2 R4, R157, R108 ;  /* 0x0000006c9d047232 */ /* 0x000fe20000200000 */
[----:B------:R-:W-:Y:S01]  /*f9d0*/  HFMA2.MMA.BF16_V2 R6, R159, R106, -RZ ;  /* 0x0000006a9f067235 */ /* 0x000fe200003000ff */
[----:B------:R-:W-:Y:S01]  /*f9e0*/  BSSY B2, `(.L_x_17997) ;  /* 0x0000026000027945 */ /* 0x000fe20003800000 */
[----:B------:R-:W-:Y:S01]  /*f9f0*/  FADD.FTZ R19, R5, R2 ;  /* 0x0000000205137221 */ /* 0x000fe20000010000 */
[----:B------:R-:W-:Y:S01]  /*fa00*/  FADD.FTZ R14, R7, R8 ;  /* 0x00000008070e7221 */ /* 0x000fe20000010000 */
[----:B------:R-:W-:-:S04]  /*fa10*/  PRMT R5, R4, 0x7632, R5 ;  /* 0x0000763204057816 */ /* 0x000fc80000000005 */
[C---:B------:R-:W-:Y:S02]  /*fa20*/  PRMT R2, R110.reuse, 0x7610, R2 ;  /* 0x000076106e027816 */ /* 0x040fe40000000002 */
        /* <DEDUP_REMOVED lines=33> */
.L_x_17998:
[----:B------:R-:W-:Y:S05]  /*fc40*/  BSYNC B2 ;  /* 0x0000000000027941 */ /* 0x000fea0003800000 */
.L_x_17997:
        /* <DEDUP_REMOVED lines=12> */
[----:B------:R-:W-:Y:S01]  /*fd10*/  FADD.FTZ R76, R76, R19 ;  /* 0x000000134c4c7221 */ /* 0x000fe20000010000 */
[----:B------:R-:W-:Y:S01]  /*fd20*/  IMAD.U32 R7, R7, 0x10000, RZ ;  /* 0x0001000007077824 */ /* 0x000fe200078e00ff */
[----:B------:R-:W-:Y:S01]  /*fd30*/  PRMT R8, R116, 0x7632, R8 ;  /* 0x0000763274087816 */ /* 0x000fe20000000008 */
[----:B------:R-:W-:Y:S02]  /*fd40*/  IMAD.U32 R3, R3, 0x10000, RZ ;  /* 0x0001000003037824 */ /* 0x000fe400078e00ff */
[----:B------:R-:W-:Y:S01]  /*fd50*/  FADD.FTZ R5, R2, R5 ;  /* 0x0000000502057221 */ /* 0x000fe20000010000 */
[----:B------:R-:W-:Y:S02]  /*fd60*/  IMAD.U32 R4, R4, 0x10000, RZ ;  /* 0x0001000004047824 */ /* 0x000fe400078e00ff */
[--C-:B------:R-:W-:Y:S01]  /*fd70*/  FADD.FTZ R6, R6, R7.reuse ;  /* 0x0000000706067221 */ /* 0x100fe20000010000 */
[----:B------:R-:W-:Y:S01]  /*fd80*/  PRMT R7, R116, 0x7610, R7 ;  /* 0x0000761074077816 */ /* 0x000fe20000000007 */
[----:B------:R-:W-:-:S02]  /*fd90*/  IMAD.U32 R8, R8, 0x10000, RZ ;  /* 0x0001000008087824 */ /* 0x000fc400078e00ff */
[----:B------:R-:W-:Y:S01]  /*fda0*/  FADD.FTZ R10, R3, R4 ;  /* 0x00000004030a7221 */ /* 0x000fe20000010000 */
[----:B------:R-:W-:Y:S01]  /*fdb0*/  HFMA2.MMA.BF16_V2 R4, R159, R114, -RZ ;  /* 0x000000729f047235 */ /* 0x000fe200003000ff */
[----:B------:R-:W-:Y:S01]  /*fdc0*/  SHF.L.U32 R7, R7, 0x10, RZ ;  /* 0x0000001007077819 */ /* 0x000fe200000006ff */
[C---:B------:R-:W-:Y:S02]  /*fdd0*/  HMUL2.BF16_V2 R2, R15.reuse, R120 ;  /* 0x000000780f027232 */ /* 0x040fe40000200000 */
[----:B------:R-:W-:Y:S01]  /*fde0*/  FADD.FTZ R5, R5, R6 ;  /* 0x0000000605057221 */ /* 0x000fe20000010000 */
[----:B------:R-:W-:Y:S01]  /*fdf0*/  FADD.FTZ R77, R77, R14 ;  /* 0x0000000e4d4d7221 */ /* 0x000fe20000010000 */
        /* <DEDUP_REMOVED lines=49> */
.L_x_18000:
[----:B------:R-:W-:Y:S05]  /*10110*/  BSYNC B2 ;  /* 0x0000000000027941 */ /* 0x000fea0003800000 */
.L_x_17999:
        /* <DEDUP_REMOVED lines=40> */
.L_x_18002:
[----:B------:R-:W-:Y:S05]  /*103a0*/  BSYNC B2 ;  /* 0x0000000000027941 */ /* 0x000fea0003800000 */
.L_x_18001:
        /* <DEDUP_REMOVED lines=72> */
.L_x_18004:
[----:B------:R-:W-:Y:S05]  /*10830*/  BSYNC B2 ;  /* 0x0000000000027941 */ /* 0x000fea0003800000 */
.L_x_18003:
[----:B------:R-:W-:Y:S01]  /*10840*/  BSSY B2, `(.L_x_18005) ;  /* 0x0000022000027945 */ /* 0x000fe20003800000 */
[----:B------:R-:W-:Y:S01]  /*10850*/  HFMA2.MMA.BF16_V2 R140, R155, R140, -RZ ;  /* 0x0000008c9b8c7235 */ /* 0x000fe200003000ff */
[----:B------:R-:W-:Y:S02]  /*10860*/  HMUL2.BF16_V2 R142, R157, R142 ;  /* 0x0000008e9d8e7232 */ /* 0x000fe40000200000 */
[----:B------:R-:W-:Y:S08]  /*10870*/  @P3 BRA `(.L_x_18006) ;  /* 0x0000000000783947 */ /* 0x000ff00003800000 */
[C---:B------:R-:W-:Y:S01]  /*10880*/  IADD3 R3, R154.reuse, 0x1, RZ ;  /* 0x000000019a037810 */ /* 0x040fe20007ffe0ff */
[C---:B------:R-:W-:Y:S01]  /*10890*/  VIADD R4, R154.reuse, 0x2 ;  /* 0x000000029a047836 */ /* 0x040fe20000000000 */
[C---:B------:R-:W-:Y:S01]  /*108a0*/  ISETP.GE.AND P6, PT, R154.reuse, UR18, PT ;  /* 0x000000129a007c0c */ /* 0x040fe2000bfc6270 */
[C---:B------:R-:W-:Y:S01]  /*108b0*/  VIADD R6, R154.reuse, 0x5 ;  /* 0x000000059a067836 */ /* 0x040fe20000000000 */
[----:B------:R-:W-:Y:S01]  /*108c0*/  ISETP.GE.AND P1, PT, R3, UR18, PT ;  /* 0x0000001203007c0c */ /* 0x000fe2000bf26270 */
[----:B------:R-:W-:Y:S01]  /*108d0*/  VIADD R3, R154, 0x3 ;  /* 0x000000039a037836 */ /* 0x000fe20000000000 */
[----:B------:R-:W-:Y:S01]  /*108e0*/  ISETP.GE.AND P5, PT, R4, UR18, PT ;  /* 0x0000001204007c0c */ /* 0x000fe2000bfa6270 */
[----:B------:R-:W-:Y:S01]  /*108f0*/  VIADD R4, R154, 0x4 ;  /* 0x000000049a047836 */ /* 0x000fe20000000000 */
[----:B------:R-:W-:Y:S02]  /*10900*/  ISETP.GE.AND P2, PT, R6, UR18, PT ;  /* 0x0000001206007c0c */ /* 0x000fe4000bf46270 */
[----:B------:R-:W-:-:S02]  /*10910*/  ISETP.GE.AND P4, PT, R3, UR18, PT ;  /* 0x0000001203007c0c */ /* 0x000fc4000bf86270 */
[C---:B------:R-:W-:Y:S01]  /*10920*/  IADD3 R3, R154.reuse, 0x7, RZ ;  /* 0x000000079a037810 */ /* 0x040fe20007ffe0ff */
[----:B------:R-:W-:Y:S01]  /*10930*/  VIADD R154, R154, 0x6 ;  /* 0x000000069a9a7836 */ /* 0x000fe20000000000 */
[C---:B------:R-:W-:Y:S02]  /*10940*/  SEL R9, R150.reuse, RZ, !P5 ;  /* 0x000000ff96097207 */ /* 0x040fe40006800000 */
[----:B------:R-:W-:Y:S02]  /*10950*/  ISETP.GE.AND P0, PT, R3, UR18, PT ;  /* 0x0000001203007c0c */ /* 0x000fe4000bf06270 */
[----:B------:R-:W-:Y:S02]  /*10960*/  PRMT R3, R150, 0x7632, R3 ;  /* 0x0000763296037816 */ /* 0x000fe40000000003 */
[----:B------:R-:W-:Y:S02]  /*10970*/  @P6 PRMT R148, RZ, 0x7610, R148 ;  /* 0x00007610ff946816 */ /* 0x000fe40000000094 */
[----:B------:R-:W-:-:S02]  /*10980*/  ISETP.GE.AND P6, PT, R154, UR18, PT ;  /* 0x000000129a007c0c */ /* 0x000fc4000bfc6270 */
[----:B------:R-:W-:Y:S02]  /*10990*/  ISETP.GE.AND P3, PT, R4, UR18, PT ;  /* 0x0000001204007c0c */ /* 0x000fe4000bf66270 */
[----:B------:R-:W-:Y:S02]  /*109a0*/  SEL R150, R3, RZ, !P4 ;  /* 0x000000ff03967207 */ /* 0x000fe40006000000 */
        /* <DEDUP_REMOVED lines=11> */
.L_x_18006:
[----:B------:R-:W-:Y:S05]  /*10a60*/  BSYNC B2 ;  /* 0x0000000000027941 */ /* 0x000fea0003800000 */
.L_x_18005:
[----:B------:R-:W-:Y:S01]  /*10a70*/  HFMA2.MMA.BF16_V2 R10, R159, R144, -RZ ;  /* 0x000000909f0a7235 */ /* 0x000fe200003000ff */
[C---:B------:R-:W-:Y:S01]  /*10a80*/  PRMT R3, R140.reuse, 0x7610, R3 ;  /* 0x000076108c037816 */ /* 0x040fe20000000003 */
[----:B------:R-:W-:Y:S01]  /*10a90*/  HMUL2.BF16_V2 R148, R155, R148 ;  /* 0x000000949b947232 */ /* 0x000fe20000200000 */
[----:B------:R-:W-:Y:S01]  /*10aa0*/  PRMT R4, R140, 0x7632, R4 ;  /* 0x000076328c047816 */ /* 0x000fe20000000004 */
[----:B------:R-:W-:Y:S01]  /*10ab0*/  HFMA2.MMA.BF16_V2 R150, R157, R150, -RZ ;  /* 0x000000969d967235 */ /* 0x000fe200003000ff */
[C---:B------:R-:W-:Y:S01]  /*10ac0*/  PRMT R6, R142.reuse, 0x7610, R6 ;  /* 0x000076108e067816 */ /* 0x040fe20000000006 */
[----:B------:R-:W-:Y:S01]  /*10ad0*/  IMAD.U32 R3, R3, 0x10000, RZ ;  /* 0x0001000003037824 */ /* 0x000fe200078e00ff */
[----:B------:R-:W-:Y:S01]  /*10ae0*/  PRMT R9, R142, 0x7632, R9 ;  /* 0x000076328e097816 */ /* 0x000fe20000000009 */
[----:B------:R-:W-:Y:S02]  /*10af0*/  IMAD.U32 R4, R4, 0x10000, RZ ;  /* 0x0001000004047824 */ /* 0x000fe400078e00ff */
[----:B------:R-:W-:Y:S01]  /*10b00*/  FADD.FTZ R5, R5, R2 ;  /* 0x0000000205057221 */ /* 0x000fe20000010000 */
[----:B------:R-:W-:Y:S01]  /*10b10*/  IMAD.U32 R6, R6, 0x10000, RZ ;  /* 0x0001000006067824 */ /* 0x000fe200078e00ff */
[----:B------:R-:W-:Y:S01]  /*10b20*/  SHF.L.U32 R9, R9, 0x10, RZ ;  /* 0x0000001009097819 */ /* 0x000fe200000006ff */
[--C-:B------:R-:W-:Y:S01]  /*10b30*/  FADD.FTZ R3, R3, R4.reuse ;  /* 0x0000000403037221 */ /* 0x100fe20000010000 */
[C---:B------:R-:W-:Y:S01]  /*10b40*/  PRMT R11, R10.reuse, 0x7632, R11 ;  /* 0x000076320a0b7816 */ /* 0x040fe2000000000b */
[----:B------:R-:W-:Y:S01]  /*10b50*/  IMAD.U32 R10, R10, 0x10000, RZ ;  /* 0x000100000a0a7824 */ /* 0x000fe200078e00ff */
[----:B------:R-:W-:Y:S01]  /*10b60*/  PRMT R4, R148, 0x7610, R4 ;  /* 0x0000761094047816 */ /* 0x000fe20000000004 */
[--C-:B------:R-:W-:Y:S01]  /*10b70*/  FADD.FTZ R6, R6, R9.reuse ;  /* 0x0000000906067221 */ /* 0x100fe20000010000 */
[----:B------:R-:W-:Y:S01]  /*10b80*/  PRMT R9, R148, 0x7632, R9 ;  /* 0x0000763294097816 */ /* 0x000fe20000000009 */
[----:B------:R-:W-:Y:S01]  /*10b90*/  IMAD.U32 R11, R11, 0x10000, RZ ;  /* 0x000100000b0b7824 */ /* 0x000fe200078e00ff */
[----:B------:R-:W-:Y:S01]  /*10ba0*/  PRMT R14, R150, 0x7632, R14 ;  /* 0x00007632960e7816 */ /* 0x000fe2000000000e */
[----:B------:R-:W-:-:S02]  /*10bb0*/  IMAD.U32 R4, R4, 0x10000, RZ ;  /* 0x0001000004047824 */ /* 0x000fc400078e00ff */
[----:B------:R-:W-:Y:S01]  /*10bc0*/  FADD.FTZ R6, R3, R6 ;  /* 0x0000000603067221 */ /* 0x000fe20000010000 */
[----:B------:R-:W-:Y:S02]  /*10bd0*/  IMAD.U32 R9, R9, 0x10000, RZ ;  /* 0x0001000009097824 */ /* 0x000fe400078e00ff */
[----:B------:R-:W-:Y:S01]  /*10be0*/  FADD.FTZ R11, R10, R11 ;  /* 0x0000000b0a0b7221 */ /* 0x000fe20000010000 */
[----:B------:R-:W-:Y:S01]  /*10bf0*/  PRMT R10, R150, 0x7610, R10 ;  /* 0x00007610960a7816 */ /* 0x000fe2000000000a */
[----:B------:R-:W-:Y:S02]  /*10c00*/  IMAD.U32 R17, R14, 0x10000, RZ ;  /* 0x000100000e117824 */ /* 0x000fe400078e00ff */
[----:B------:R-:W-:Y:S01]  /*10c10*/  FADD.FTZ R16, R4, R9 ;  /* 0x0000000904107221 */ /* 0x000fe20000010000 */
[----:B------:R-:W-:Y:S01]  /*10c20*/  HFMA2.MMA.BF16_V2 R9, R159, R152, -RZ ;  /* 0x000000989f097235 */ /* 0x000fe200003000ff */
[----:B------:R-:W-:Y:S01]  /*10c30*/  SHF.L.U32 R10, R10, 0x10, RZ ;  /* 0x000000100a0a7819 */ /* 0x000fe200000006ff */
[----:B------:R-:W-:-:S02]  /*10c40*/  HMUL2.BF16_V2 R3, R15, R146 ;  /* 0x000000920f037232 */ /* 0x000fc40000200000 */
        /* <DEDUP_REMOVED lines=19> */
[----:B------:R-:W-:Y:S02]  /*10d80*/  FADD.FTZ R3, R6, R3 ;  /* 0x0000000306037221 */ /* 0x000fe40000010000 */
[----:B------:R-:W-:-:S02]  /*10d90*/  FADD.FTZ R9, R16, R9 ;  /* 0x0000000910097221 */ /* 0x000fc40000010000 */
[----:B------:R-:W-:Y:S02]  /*10da0*/  FADD.FTZ R82, R82, R3 ;  /* 0x0000000352527221 */ /* 0x000fe40000010000 */
[----:B------:R-:W-:-:S04]  /*10db0*/  FADD.FTZ R14, R9, R14 ;  /* 0x0000000e090e7221 */ /* 0x000fc80000010000 */
[----:B------:R-:W-:-:S07]  /*10dc0*/  FADD.FTZ R83, R83, R14 ;  /* 0x0000000e53537221 */ /* 0x000fce0000010000 */
.L_x_17942:
[----:B------:R-:W-:Y:S05]  /*10dd0*/  BSYNC B0 ;  /* 0x0000000000007941 */ /* 0x000fea0003800000 */
.L_x_17941:
[----:B------:R-:W-:-:S05]  /*10de0*/  VIADD R86, R86, 0x4 ;  /* 0x0000000456567836 */ /* 0x000fca0000000000 */
[----:B------:R-:W-:-:S13]  /*10df0*/  ISETP.GE.AND P0, PT, R86, UR10, PT ;  /* 0x0000000a56007c0c */ /* 0x000fda000bf06270 */
[----:B------:R-:W-:Y:S05]  /*10e00*/  @!P0 BRA `(.L_x_18007) ;  /* 0xffffff7400c48947 */ /* 0x000fea000383ffff */
.L_x_17940:
[----:B------:R-:W-:Y:S05]  /*10e10*/  BSYNC B1 ;  /* 0x0000000000017941 */ /* 0x000fea0003800000 */
.L_x_17939:
[----:B------:R-:W5:Y:S01]  /*10e20*/  SHFL.BFLY PT, R4, R53, 0x2, 0x1f ;  /* 0x0c401f0035047f89 */ /* 0x000f6200000e0000 */
[----:B------:R-:W-:Y:S01]  /*10e30*/  LOP3.LUT P0, RZ, R0, 0x3, RZ, 0xc0, !PT ;  /* 0x0000000300ff7812 */ /* 0x000fe2000780c0ff */
[----:B------:R-:W-:Y:S01]  /*10e40*/  BSSY B0, `(.L_x_18008) ;  /* 0x00000ae000007945 */ /* 0x000fe20003800000 */
[----:B------:R-:W-:Y:S01]  /*10e50*/  IMAD.SHL.U32 R51, R51, 0x100, RZ ;  /* 0x0000010033337824 */ /* 0x000fe200078e00ff */
[----:B------:R-:W0:Y:S04]  /*10e60*/  SHFL.BFLY PT, R3, R52, 0x2, 0x1f ;  /* 0x0c401f0034037f89 */ /* 0x000e2800000e0000 */
[----:B------:R-:W1:Y:S04]  /*10e70*/  SHFL.BFLY PT, R7, R54, 0x2, 0x1f ;  /* 0x0c401f0036077f89 */ /* 0x000e6800000e0000 */
[----:B------:R-:W2:Y:S04]  /*10e80*/  SHFL.BFLY PT, R9, R56, 0x2, 0x1f ;  /* 0x0c401f0038097f89 */ /* 0x000ea800000e0000 */
[----:B------:R-:W3:Y:S04]  /*10e90*/  SHFL.BFLY PT, R8, R57, 0x2, 0x1f ;  /* 0x0c401f0039087f89 */ /* 0x000ee800000e0000 */
        /* <DEDUP_REMOVED lines=28> */
[----:B-----5:R-:W-:-:S03]  /*11060*/  FADD.FTZ R59, R10, R59 ;  /* 0x0000003b0a3b7221 */ /* 0x020fc60000010000 */
[----:B------:R-:W5:Y:S01]  /*11070*/  SHFL.BFLY PT, R21, R70, 0x2, 0x1f ;  /* 0x0c401f0046157f89 */ /* 0x000f6200000e0000 */
[----:B0-----:R-:W-:-:S03]  /*11080*/  FADD.FTZ R13, R13, R60 ;  /* 0x0000003c0d0d7221 */ /* 0x001fc60000010000 */
[----:B------:R-:W0:Y:S01]  /*11090*/  SHFL.BFLY PT, R8, R7, 0x1, 0x1f ;  /* 0x0c201f0007087f89 */ /* 0x000e2200000e0000 */
[----:B-1----:R-:W-:Y:S01]  /*110a0*/  FADD.FTZ R71, R18, R71 ;  /* 0x0000004712477221 */ /* 0x002fe20000010000 */
[----:B------:R-:W-:Y:S02]  /*110b0*/  LOP3.LUT R18, R50, 0xffffffc0, RZ, 0xc0, !PT ;  /* 0xffffffc032127812 */ /* 0x000fe400078ec0ff */
[----:B------:R-:W1:Y:S01]  /*110c0*/  SHFL.BFLY PT, R23, R72, 0x2, 0x1f ;  /* 0x0c401f0048177f89 */ /* 0x000e6200000e0000 */
[----:B--2---:R-:W-:Y:S01]  /*110d0*/  FADD.FTZ R15, R15, R62 ;  /* 0x0000003e0f0f7221 */ /* 0x004fe20000010000 */
[----:B------:R-:W-:Y:S02]  /*110e0*/  ISETP.NE.OR P1, PT, R18, 0x40, P0 ;  /* 0x000000401200780c */ /* 0x000fe40000725670 */
        /* <DEDUP_REMOVED lines=35> */
[----:B-----5:R-:W-:Y:S01]  /*11320*/  FADD.FTZ R81, R28, R81 ;  /* 0x000000511c517221 */ /* 0x020fe20000010000 */
[----:B0-----:R-:W-:Y:S02]  /*11330*/  FADD.FTZ R82, R33, R82 ;  /* 0x0000005221527221 */ /* 0x001fe40000010000 */
        /* <DEDUP_REMOVED lines=10> */
[----:B------:R-:W5:Y:S04]  /*113e0*/  SHFL.BFLY PT, R21, R68, 0x1, 0x1f ;  /* 0x0c201f0044157f89 */ /* 0x000f6800000e0000 */
        /* <DEDUP_REMOVED lines=33> */
[----:B--2---:R-:W-:Y:S01]  /*11600*/  FADD.FTZ R30, R80, R33 ;  /* 0x00000021501e7221 */ /* 0x004fe20000010000 */
[----:B------:R-:W-:Y:S01]  /*11610*/  BAR.SYNC.DEFER_BLOCKING 0x0 ;  /* 0x0000000000007b1d */ /* 0x000fe20000010000 */
[----:B---3--:R-:W-:Y:S01]  /*11620*/  FADD.FTZ R10, R59, R10 ;  /* 0x0000000a3b0a7221 */ /* 0x008fe20000010000 */
[----:B----4-:R-:W-:Y:S01]  /*11630*/  FADD.FTZ R27, R77, R34 ;  /* 0x000000224d1b7221 */ /* 0x010fe20000010000 */
[----:B-----5:R-:W-:Y:S01]  /*11640*/  FADD.FTZ R29, R79, R36 ;  /* 0x000000244f1d7221 */ /* 0x020fe20000010000 */
[----:B------:R-:W-:Y:S01]  /*11650*/  FADD.FTZ R31, R81, R38 ;  /* 0x00000026511f7221 */ /* 0x000fe20000010000 */
[----:B0-----:R-:W-:Y:S01]  /*11660*/  FADD.FTZ R32, R82, R35 ;  /* 0x0000002352207221 */ /* 0x001fe20000010000 */
[----:B-1----:R-:W-:Y:S01]  /*11670*/  FADD.FTZ R33, R83, R40 ;  /* 0x0000002853217221 */ /* 0x002fe20000010000 */
        /* <DEDUP_REMOVED lines=42> */
.L_x_18009:
[----:B------:R-:W-:Y:S05]  /*11920*/  BSYNC B0 ;  /* 0x0000000000007941 */ /* 0x000fea0003800000 */
.L_x_18008:
        /* <DEDUP_REMOVED lines=77> */
.L_x_18011:
[----:B------:R-:W-:Y:S05]  /*11e00*/  BSYNC B0 ;  /* 0x0000000000007941 */ /* 0x000fea0003800000 */
.L_x_18010:
        /* <DEDUP_REMOVED lines=45> */
.L_x_18013:
[----:B------:R-:W-:Y:S05]  /*120e0*/  BSYNC B0 ;  /* 0x0000000000007941 */ /* 0x000fea0003800000 */
.L_x_18012:
        /* <DEDUP_REMOVED lines=77> */
.L_x_18015:
[----:B------:R-:W-:Y:S05]  /*125c0*/  BSYNC B0 ;  /* 0x0000000000007941 */ /* 0x000fea0003800000 */
.L_x_18014:
[----:B------:R-:W-:Y:S06]  /*125d0*/  BAR.SYNC.DEFER_BLOCKING 0x0 ;  /* 0x0000000000007b1d */ /* 0x000fec0000010000 */
[----:B------:R-:W-:Y:S05]  /*125e0*/  @P2 EXIT ;  /* 0x000000000000294d */ /* 0x000fea0003800000 */
[----:B------:R-:W-:Y:S05]  /*125f0*/  @P0 EXIT ;  /* 0x000000000000094d */ /* 0x000fea0003800000 */
[----:B01----:R-:W0:Y:S01]  /*12600*/  S2R R34, SR_CTAID.Y ;  /* 0x0000000000227919 */ /* 0x003e220000002600 */
[----:B------:R-:W1:Y:S01]  /*12610*/  S2UR UR4, SR_CTAID.X ;  /* 0x00000000000479c3 */ /* 0x000e620000002500 */
[----:B------:R-:W-:Y:S01]  /*12620*/  ULDC UR5, c[0x0][0xc] ;  /* 0x0000030000057ab9 */ /* 0x000fe20000000800 */
[----:B------:R-:W-:Y:S01]  /*12630*/  SHF.R.S32.HI R37, RZ, 0x1f, R0 ;  /* 0x0000001fff257819 */ /* 0x000fe20000011400 */
[----:B------:R-:W2:Y:S01]  /*12640*/  S2R R35, SR_CTAID.Z ;  /* 0x0000000000237919 */ /* 0x000ea20000002700 */
[----:B------:R-:W-:Y:S01]  /*12650*/  ULDC.64 UR6, c[0x0][0x210] ;  /* 0x0000840000067ab9 */ /* 0x000fe20000000a00 */
[----:B------:R-:W-:Y:S02]  /*12660*/  F2FP.BF16.F32.PACK_AB R2, R5, R2 ;  /* 0x000000020502723e */ /* 0x000fe400000010ff */
[----:B------:R-:W-:Y:S02]  /*12670*/  LEA.HI R37, R37, R0, RZ, 0x2 ;  /* 0x0000000025257211 */ /* 0x000fe400078f10ff */
[----:B------:R-:W-:-:S02]  /*12680*/  F2FP.BF16.F32.PACK_AB R3, R4, R3 ;  /* 0x000000030403723e */ /* 0x000fc400000010ff */
[----:B------:R-:W-:Y:S02]  /*12690*/  F2FP.BF16.F32.PACK_AB R6, R7, R6 ;  /* 0x000000060706723e */ /* 0x000fe400000010ff */
[----:B------:R-:W-:Y:S02]  /*126a0*/  PRMT R4, R3, 0x7632, R4 ;  /* 0x0000763203047816 */ /* 0x000fe40000000004 */
[----:B------:R-:W-:Y:S02]  /*126b0*/  F2FP.BF16.F32.PACK_AB R8, R9, R8 ;  /* 0x000000080908723e */ /* 0x000fe400000010ff */
[----:B------:R-:W-:Y:S02]  /*126c0*/  PRMT R5, R6, 0x7632, R5 ;  /* 0x0000763206057816 */ /* 0x000fe40000000005 */
[----:B------:R-:W-:Y:S02]  /*126d0*/  F2FP.BF16.F32.PACK_AB R10, R11, R10 ;  /* 0x0000000a0b0a723e */ /* 0x000fe400000010ff */
[----:B------:R-:W-:-:S02]  /*126e0*/  F2FP.BF16.F32.PACK_AB R12, R13, R12 ;  /* 0x0000000c0d0c723e */ /* 0x000fc400000010ff */
[----:B------:R-:W-:Y:S02]  /*126f0*/  F2FP.BF16.F32.PACK_AB R14, R15, R14 ;  /* 0x0000000e0f0e723e */ /* 0x000fe400000010ff */
[----:B------:R-:W-:Y:S02]  /*12700*/  F2FP.BF16.F32.PACK_AB R16, R17, R16 ;  /* 0x000000101110723e */ /* 0x000fe400000010ff */
[----:B------:R-:W-:Y:S02]  /*12710*/  F2FP.BF16.F32.PACK_AB R18, R19, R18 ;  /* 0x000000121312723e */ /* 0x000fe400000010ff */
[----:B------:R-:W-:Y:S01]  /*12720*/  F2FP.BF16.F32.PACK_AB R20, R21, R20 ;  /* 0x000000141514723e */ /* 0x000fe200000010ff */
[----:B0-----:R-:W-:Y:S01]  /*12730*/  IMAD R34, R34, UR5, RZ ;  /* 0x0000000522227c24 */ /* 0x001fe2000f8e02ff */
[----:B------:R-:W-:Y:S01]  /*12740*/  ULDC UR5, c[0x0][0x14] ;  /* 0x0000050000057ab9 */ /* 0x000fe20000000800 */
[----:B------:R-:W-:Y:S01]  /*12750*/  F2FP.BF16.F32.PACK_AB R22, R23, R22 ;  /* 0x000000161716723e */ /* 0x000fe200000010ff */
[----:B-1----:R-:W-:-:S02]  /*12760*/  UIMAD UR4, UR4, UR5, URZ ;  /* 0x00000005040472a4 */ /* 0x002fc4000f8e023f */
[----:B------:R-:W-:Y:S01]  /*12770*/  IMAD R34, R34, UR5, RZ ;  /* 0x0000000522227c24 */ /* 0x000fe2000f8e02ff */
[----:B------:R-:W-:Y:S01]  /*12780*/  F2FP.BF16.F32.PACK_AB R24, R25, R24 ;  /* 0x000000181918723e */ /* 0x000fe200000010ff */
[----:B--2---:R-:W-:Y:S01]  /*12790*/  IMAD.SHL.U32 R0, R35, 0x100, RZ ;  /* 0x0000010023007824 */ /* 0x004fe200078e00ff */
[----:B------:R-:W-:Y:S01]  /*127a0*/  USHF.L.U32 UR4, UR4, 0x8, URZ ;  /* 0x0000000804047899 */ /* 0x000fe2000800063f */
[----:B------:R-:W-:Y:S01]  /*127b0*/  IMAD.SHL.U32 R35, R34, 0x100, RZ ;  /* 0x0000010022237824 */ /* 0x000fe200078e00ff */
[----:B------:R-:W-:Y:S02]  /*127c0*/  SHF.R.S32.HI R34, RZ, 0x2, R37 ;  /* 0x00000002ff227819 */ /* 0x000fe40000011425 */
[----:B------:R-:W-:Y:S01]  /*127d0*/  USHF.R.S32.HI UR5, URZ, 0x1f, UR4 ;  /* 0x0000001f3f057899 */ /* 0x000fe20008011404 */
[--C-:B------:R-:W-:Y:S02]  /*127e0*/  SHF.R.S32.HI R36, RZ, 0x1f, R0.reuse ;  /* 0x0000001fff247819 */ /* 0x100fe40000011400 */
[----:B------:R-:W-:Y:S01]  /*127f0*/  IADD3 R97, P0, P1, R35, UR4, R0 ;  /* 0x0000000423617c10 */ /* 0x000fe2000f91e000 */
[C---:B------:R-:W-:Y:S01]  /*12800*/  VIADD R0, R34.reuse, 0x8 ;  /* 0x0000000822007836 */ /* 0x040fe20000000000 */
[----:B------:R-:W-:Y:S01]  /*12810*/  SHF.R.S32.HI R35, RZ, 0x1f, R35 ;  /* 0x0000001fff237819 */ /* 0x000fe20000011423 */
[C---:B------:R-:W-:Y:S01]  /*12820*/  VIADD R39, R34.reuse, 0x30 ;  /* 0x0000003022277836 */ /* 0x040fe20000000000 */
[C---:B------:R-:W-:Y:S01]  /*12830*/  IADD3 R41, R34.reuse, 0x40, RZ ;  /* 0x0000004022297810 */ /* 0x040fe20007ffe0ff */
[C---:B------:R-:W-:Y:S01]  /*12840*/  VIADD R40, R34.reuse, 0x38 ;  /* 0x0000003822287836 */ /* 0x040fe20000000000 */
[----:B------:R-:W-:Y:S01]  /*12850*/  IADD3.X R127, R35, UR5, R36, P0, P1 ;  /* 0x00000005237f7c10 */ /* 0x000fe200087e2424 */
[C---:B------:R-:W-:Y:S01]  /*12860*/  VIADD R35, R34.reuse, 0x10 ;  /* 0x0000001022237836 */ /* 0x040fe20000000000 */
[CC--:B------:R-:W-:Y:S01]  /*12870*/  IADD3 R125, P1, R34.reuse, R97.reuse, RZ ;  /* 0x00000061227d7210 */ /* 0x0c0fe20007f3e0ff */
[----:B------:R-:W-:Y:S01]  /*12880*/  VIADD R42, R34, 0x48 ;  /* 0x00000048222a7836 */ /* 0x000fe20000000000 */
[-C--:B------:R-:W-:Y:S01]  /*12890*/  IADD3 R123, P2, R0, R97.reuse, RZ ;  /* 0x00000061007b7210 */ /* 0x080fe20007f5e0ff */
[C---:B------:R-:W-:Y:S01]  /*128a0*/  VIADD R47, R34.reuse, 0x70 ;  /* 0x00000070222f7836 */ /* 0x040fe20000000000 */
[-C--:B------:R-:W-:Y:S01]  /*128b0*/  IADD3 R121, P3, R35, R97.reuse, RZ ;  /* 0x0000006123797210 */ /* 0x080fe20007f7e0ff */
[C---:B------:R-:W-:Y:S01]  /*128c0*/  VIADD R48, R34.reuse, 0x78 ;  /* 0x0000007822307836 */ /* 0x040fe20000000000 */
[----:B------:R-:W-:Y:S01]  /*128d0*/  IADD3 R114, P0, R39, R97, RZ ;  /* 0x0000006127727210 */ /* 0x000fe20007f1e0ff */
[C---:B------:R-:W-:Y:S01]  /*128e0*/  VIADD R49, R34.reuse, 0x80 ;  /* 0x0000008022317836 */ /* 0x040fe20000000000 */
[C---:B------:R-:W-:Y:S01]  /*128f0*/  IADD3 R46, R34.reuse, 0x68, RZ ;  /* 0x00000068222e7810 */ /* 0x040fe20007ffe0ff */
[C---:B------:R-:W-:Y:S01]  /*12900*/  VIADD R53, R34.reuse, 0xa0 ;  /* 0x000000a022357836 */ /* 0x040fe20000000000 */
[CC--:B------:R-:W-:Y:S01]  /*12910*/  LEA.HI.X.SX32 R126, R34.reuse, R127.reuse, 0x1, P1 ;  /* 0x0000007f227e7211 */ /* 0x0c0fe200008f0eff */
[----:B------:R-:W-:Y:S01]  /*12920*/  VIADD R37, R34, 0x20 ;  /* 0x0000002022257836 */ /* 0x000fe20000000000 */
[-C--:B------:R-:W-:Y:S01]  /*12930*/  LEA.HI.X.SX32 R124, R0, R127.reuse, 0x1, P2 ;  /* 0x0000007f007c7211 */ /* 0x080fe200010f0eff */
[C---:B------:R-:W-:Y:S01]  /*12940*/  VIADD R54, R34.reuse, 0xa8 ;  /* 0x000000a822367836 */ /* 0x040fe20000000000 */
[-C--:B------:R-:W-:Y:S01]  /*12950*/  LEA.HI.X.SX32 R122, R35, R127.reuse, 0x1, P3 ;  /* 0x0000007f237a7211 */ /* 0x080fe200018f0eff */
[C---:B------:R-:W-:Y:S01]  /*12960*/  VIADD R55, R34.reuse, 0xb0 ;  /* 0x000000b022377836 */ /* 0x040fe20000000000 */
[----:B------:R-:W-:Y:S01]  /*12970*/  LEA.HI.X.SX32 R115, R39, R127, 0x1, P0 ;  /* 0x0000007f27737211 */ /* 0x000fe200000f0eff */
[----:B------:R-:W-:Y:S01]  /*12980*/  VIADD R60, R34, 0xd8 ;  /* 0x000000d8223c7836 */ /* 0x000fe20000000000 */
[-C--:B------:R-:W-:Y:S01]  /*12990*/  IADD3 R112, P1, R40, R97.reuse, RZ ;  /* 0x0000006128707210 */ /* 0x080fe20007f3e0ff */
[C---:B------:R-:W-:Y:S01]  /*129a0*/  VIADD R38, R34.reuse, 0x28 ;  /* 0x0000002822267836 */ /* 0x040fe20000000000 */
[CC--:B------:R-:W-:Y:S01]  /*129b0*/  IADD3 R110, P2, R41.reuse, R97.reuse, RZ ;  /* 0x00000061296e7210 */ /* 0x0c0fe20007f5e0ff */
[----:B------:R-:W-:Y:S01]  /*129c0*/  VIADD R43, R34, 0x50 ;  /* 0x00000050222b7836 */ /* 0x000fe20000000000 */
[-C--:B------:R-:W-:Y:S01]  /*129d0*/  IADD3 R108, P3, R42, R97.reuse, RZ ;  /* 0x000000612a6c7210 */ /* 0x080fe20007f7e0ff */
[----:B------:R-:W-:Y:S01]  /*129e0*/  VIADD R44, R34, 0x58 ;  /* 0x00000058222c7836 */ /* 0x000fe20000000000 */
[----:B------:R-:W-:Y:S01]  /*129f0*/  IADD3 R73, P0, R46, R97, RZ ;  /* 0x000000612e497210 */ /* 0x000fe20007f1e0ff */
[----:B------:R-:W-:Y:S01]  /*12a00*/  VIADD R62, R34, 0xe8 ;  /* 0x000000e8223e7836 */ /* 0x000fe20000000000 */
[-C--:B------:R-:W-:Y:S01]  /*12a10*/  LEA.HI.X.SX32 R113, R40, R127.reuse, 0x1, P1 ;  /* 0x0000007f28717211 */ /* 0x080fe200008f0eff */
[C---:B------:R-:W-:Y:S01]  /*12a20*/  VIADD R63, R34.reuse, 0xf0 ;  /* 0x000000f0223f7836 */ /* 0x040fe20000000000 */
[-C--:B------:R-:W-:Y:S01]  /*12a30*/  LEA.HI.X.SX32 R111, R41, R127.reuse, 0x1, P2 ;  /* 0x0000007f296f7211 */ /* 0x080fe200010f0eff */
[----:B------:R-:W-:Y:S01]  /*12a40*/  VIADD R45, R34, 0x60 ;  /* 0x00000060222d7836 */ /* 0x000fe20000000000 */
[-C--:B------:R-:W-:Y:S01]  /*12a50*/  LEA.HI.X.SX32 R109, R42, R127.reuse, 0x1, P3 ;  /* 0x0000007f2a6d7211 */ /* 0x080fe200018f0eff */
[----:B------:R-:W-:Y:S01]  /*12a60*/  VIADD R50, R34, 0x88 ;  /* 0x0000008822327836 */ /* 0x000fe20000000000 */
[----:B------:R-:W-:Y:S01]  /*12a70*/  LEA.HI.X.SX32 R76, R46, R127, 0x1, P0 ;  /* 0x0000007f2e4c7211 */ /* 0x000fe200000f0eff */
[C---:B------:R-:W-:Y:S01]  /*12a80*/  VIADD R52, R34.reuse, 0x98 ;  /* 0x0000009822347836 */ /* 0x040fe20000000000 */
[-C--:B------:R-:W-:Y:S01]  /*12a90*/  IADD3 R65, P1, R47, R97.reuse, RZ ;  /* 0x000000612f417210 */ /* 0x080fe20007f3e0ff */
[----:B------:R-:W-:Y:S01]  /*12aa0*/  VIADD R57, R34, 0xc0 ;  /* 0x000000c022397836 */ /* 0x000fe20000000000 */
[-C--:B------:R-:W-:Y:S01]  /*12ab0*/  IADD3 R68, P2, R48, R97.reuse, RZ ;  /* 0x0000006130447210 */ /* 0x080fe20007f5e0ff */
[C---:B------:R-:W-:Y:S01]  /*12ac0*/  VIADD R58, R34.reuse, 0xc8 ;  /* 0x000000c8223a7836 */ /* 0x040fe20000000000 */
[-C--:B------:R-:W-:Y:S01]  /*12ad0*/  IADD3 R66, P3, R49, R97.reuse, RZ ;  /* 0x0000006131427210 */ /* 0x080fe20007f7e0ff */
[C---:B------:R-:W-:Y:S01]  /*12ae0*/  VIADD R59, R34.reuse, 0xd0 ;  /* 0x000000d0223b7836 */ /* 0x040fe20000000000 */
[----:B------:R-:W-:Y:S01]  /*12af0*/  IADD3 R67, P0, R53, R97, RZ ;  /* 0x0000006135437210 */ /* 0x000fe20007f1e0ff */
[C---:B------:R-:W-:Y:S01]  /*12b00*/  VIADD R64, R34.reuse, 0xf8 ;  /* 0x000000f822407836 */ /* 0x040fe20000000000 */
[----:B------:R-:W-:-:S02]  /*12b10*/  IADD3 R36, R34, 0x18, RZ ;  /* 0x0000001822247810 */ /* 0x000fc40007ffe0ff */
[----:B------:R-:W-:Y:S02]  /*12b20*/  IADD3 R56, R34, 0xb8, RZ ;  /* 0x000000b822387810 */ /* 0x000fe40007ffe0ff */
[-C--:B------:R-:W-:Y:S02]  /*12b30*/  LEA.HI.X.SX32 R74, R47, R127.reuse, 0x1, P1 ;  /* 0x0000007f2f4a7211 */ /* 0x080fe400008f0eff */
[-C--:B------:R-:W-:Y:S02]  /*12b40*/  LEA.HI.X.SX32 R101, R48, R127.reuse, 0x1, P2 ;  /* 0x0000007f30657211 */ /* 0x080fe400010f0eff */
[-C--:B------:R-:W-:Y:S02]  /*12b50*/  LEA.HI.X.SX32 R99, R49, R127.reuse, 0x1, P3 ;  /* 0x0000007f31637211 */ /* 0x080fe400018f0eff */
[----:B------:R-:W-:Y:S02]  /*12b60*/  LEA.HI.X.SX32 R70, R53, R127, 0x1, P0 ;  /* 0x0000007f35467211 */ /* 0x000fe400000f0eff */
[----:B------:R-:W-:-:S02]  /*12b70*/  IADD3 R119, P4, R36, R97, RZ ;  /* 0x0000006124777210 */ /* 0x000fc40007f9e0ff */
[-C--:B------:R-:W-:Y:S02]  /*12b80*/  IADD3 R118, P5, R37, R97.reuse, RZ ;  /* 0x0000006125767210 */ /* 0x080fe40007fbe0ff */
[-C--:B------:R-:W-:Y:S02]  /*12b90*/  IADD3 R79, P1, R54, R97.reuse, RZ ;  /* 0x00000061364f7210 */ /* 0x080fe40007f3e0ff */
[-C--:B------:R-:W-:Y:S02]  /*12ba0*/  IADD3 R81, P2, R55, R97.reuse, RZ ;  /* 0x0000006137517210 */ /* 0x080fe40007f5e0ff */
[-C--:B------:R-:W-:Y:S02]  /*12bb0*/  IADD3 R83, P3, R56, R97.reuse, RZ ;  /* 0x0000006138537210 */ /* 0x080fe40007f7e0ff */
[----:B------:R-:W-:Y:S02]  /*12bc0*/  IADD3 R89, P0, R60, R97, RZ ;  /* 0x000000613c597210 */ /* 0x000fe40007f1e0ff */
[----:B------:R-:W-:-:S02]  /*12bd0*/  IADD3 R61, R34, 0xe0, RZ ;  /* 0x000000e0223d7810 */ /* 0x000fc40007ffe0ff */
[----:B------:R-:W-:Y:S02]  /*12be0*/  IADD3 R51, R34, 0x90, RZ ;  /* 0x0000009022337810 */ /* 0x000fe40007ffe0ff */
[----:B------:R-:W-:Y:S02]  /*12bf0*/  IADD3 R116, P6, R38, R97, RZ ;  /* 0x0000006126747210 */ /* 0x000fe40007fde0ff */
[-C--:B------:R-:W-:Y:S02]  /*12c00*/  LEA.HI.X.SX32 R120, R36, R127.reuse, 0x1, P4 ;  /* 0x0000007f24787211 */ /* 0x080fe400020f0eff */
[-C--:B------:R-:W-:Y:S02]  /*12c10*/  LEA.HI.X.SX32 R37, R37, R127.reuse, 0x1, P5 ;  /* 0x0000007f25257211 */ /* 0x080fe400028f0eff */
[-C--:B------:R-:W-:Y:S02]  /*12c20*/  LEA.HI.X.SX32 R90, R54, R127.reuse, 0x1, P1 ;  /* 0x0000007f365a7211 */ /* 0x080fe400008f0eff */
[----:B------:R-:W-:-:S02]  /*12c30*/  LEA.HI.X.SX32 R88, R55, R127, 0x1, P2 ;  /* 0x0000007f37587211 */ /* 0x000fc400010f0eff */
[-C--:B------:R-:W-:Y:S02]  /*12c40*/  LEA.HI.X.SX32 R86, R56, R127.reuse, 0x1, P3 ;  /* 0x0000007f38567211 */ /* 0x080fe400018f0eff */
[----:B------:R-:W-:Y:S02]  /*12c50*/  LEA.HI.X.SX32 R94, R60, R127, 0x1, P0 ;  /* 0x0000007f3c5e7211 */ /* 0x000fe400000f0eff */
[-C--:B------:R-:W-:Y:S02]  /*12c60*/  IADD3 R106, P4, R43, R97.reuse, RZ ;  /* 0x000000612b6a7210 */ /* 0x080fe40007f9e0ff */
[-C--:B------:R-:W-:Y:S02]  /*12c70*/  IADD3 R104, P5, R44, R97.reuse, RZ ;  /* 0x000000612c687210 */ /* 0x080fe40007fbe0ff */
[-C--:B------:R-:W-:Y:S02]  /*12c80*/  IADD3 R91, P1, R61, R97.reuse, RZ ;  /* 0x000000613d5b7210 */ /* 0x080fe40007f3e0ff */
[----:B------:R-:W-:-:S02]  /*12c90*/  IADD3 R93, P2, R62, R97, RZ ;  /* 0x000000613e5d7210 */ /* 0x000fc40007f5e0ff */
[----:B------:R-:W-:Y:S02]  /*12ca0*/  IADD3 R95, P3, R63, R97, RZ ;  /* 0x000000613f5f7210 */ /* 0x000fe40007f7e0ff */
[----:B------:R-:W-:Y:S02]  /*12cb0*/  LEA R34, P0, R125, UR6, 0x1 ;  /* 0x000000067d227c11 */ /* 0x000fe4000f8008ff */
[----:B------:R-:W-:Y:S02]  /*12cc0*/  LEA.HI.X.SX32 R117, R38, R127, 0x1, P6 ;  /* 0x0000007f26757211 */ /* 0x000fe400030f0eff */
[----:B------:R-:W-:Y:S02]  /*12cd0*/  IADD3 R72, P6, R45, R97, RZ ;  /* 0x000000612d487210 */ /* 0x000fe40007fde0ff */
[-C--:B------:R-:W-:Y:S02]  /*12ce0*/  LEA.HI.X.SX32 R107, R43, R127.reuse, 0x1, P4 ;  /* 0x0000007f2b6b7211 */ /* 0x080fe400020f0eff */
[----:B------:R-:W-:-:S02]  /*12cf0*/  LEA.HI.X.SX32 R105, R44, R127, 0x1, P5 ;  /* 0x0000007f2c697211 */ /* 0x000fc400028f0eff */
[-C--:B------:R-:W-:Y:S02]  /*12d00*/  LEA.HI.X.SX32 R92, R61, R127.reuse, 0x1, P1 ;  /* 0x0000007f3d5c7211 */ /* 0x080fe400008f0eff */
[-C--:B------:R-:W-:Y:S02]  /*12d10*/  LEA.HI.X.SX32 R100, R62, R127.reuse, 0x1, P2 ;  /* 0x0000007f3e647211 */ /* 0x080fe400010f0eff */
[----:B------:R-:W-:Y:S02]  /*12d20*/  LEA.HI.X.SX32 R98, R63, R127, 0x1, P3 ;  /* 0x0000007f3f627211 */ /* 0x000fe400018f0eff */
[----:B------:R-:W-:Y:S02]  /*12d30*/  LEA.HI.X R35, R125, UR7, R126, 0x1, P0 ;  /* 0x000000077d237c11 */ /* 0x000fe400080f0c7e */
[-C--:B------:R-:W-:Y:S02]  /*12d40*/  IADD3 R75, P4, R50, R97.reuse, RZ ;  /* 0x00000061324b7210 */ /* 0x080fe40007f9e0ff */
[----:B------:R-:W-:Y:S01]  /*12d50*/  IADD3 R77, P5, R51, R97, RZ ;  /* 0x00000061334d7210 */ /* 0x000fe20007fbe0ff */
[----:B------:R0:W-:Y:S01]  /*12d60*/  STG.E.U16 desc[UR12][R34.64], R2 ;  /* 0x0000000222007986 */ /* 0x0001e2000c10150c */
[----:B------:R-:W-:-:S02]  /*12d70*/  LEA R42, P0, R123, UR6, 0x1 ;  /* 0x000000067b2a7c11 */ /* 0x000fc4000f8008ff */
[----:B------:R-:W-:Y:S02]  /*12d80*/  LEA R38, P1, R121, UR6, 0x1 ;  /* 0x0000000679267c11 */ /* 0x000fe4000f8208ff */
[----:B------:R-:W-:Y:S02]  /*12d90*/  LEA R40, P2, R119, UR6, 0x1 ;  /* 0x0000000677287c11 */ /* 0x000fe4000f8408ff */
[----:B------:R-:W-:Y:S02]  /*12da0*/  LEA R36, P3, R118, UR6, 0x1 ;  /* 0x0000000676247c11 */ /* 0x000fe4000f8608ff */
[----:B------:R-:W-:Y:S02]  /*12db0*/  LEA.HI.X.SX32 R103, R45, R127, 0x1, P6 ;  /* 0x0000007f2d677211 */ /* 0x000fe400030f0eff */
[----:B------:R-:W-:Y:S02]  /*12dc0*/  IADD3 R69, P6, R52, R97, RZ ;  /* 0x0000006134457210 */ /* 0x000fe40007fde0ff */
[----:B------:R-:W-:-:S02]  /*12dd0*/  LEA.HI.X.SX32 R82, R50, R127, 0x1, P4 ;  /* 0x0000007f32527211 */ /* 0x000fc400020f0eff */
[----:B------:R-:W-:Y:S02]  /*12de0*/  LEA.HI.X.SX32 R80, R51, R127, 0x1, P5 ;  /* 0x0000007f33507211 */ /* 0x000fe400028f0eff */
[----:B------:R-:W-:Y:S02]  /*12df0*/  LEA.HI.X R43, R123, UR7, R124, 0x1, P0 ;  /* 0x000000077b2b7c11 */ /* 0x000fe400080f0c7c */
[----:B------:R-:W-:Y:S02]  /*12e00*/  LEA.HI.X R39, R121, UR7, R122, 0x1, P1 ;  /* 0x0000000779277c11 */ /* 0x000fe400088f0c7a */
[----:B------:R-:W-:Y:S02]  /*12e10*/  LEA.HI.X R41, R119, UR7, R120, 0x1, P2 ;  /* 0x0000000777297c11 */ /* 0x000fe400090f0c78 */
[----:B------:R-:W-:Y:S02]  /*12e20*/  LEA.HI.X R37, R118, UR7, R37, 0x1, P3 ;  /* 0x0000000776257c11 */ /* 0x000fe400098f0c25 */
[----:B------:R-:W-:-:S02]  /*12e30*/  IADD3 R71, P4, R57, R97, RZ ;  /* 0x0000006139477210 */ /* 0x000fc40007f9e0ff */
[----:B------:R-:W-:Y:S02]  /*12e40*/  IADD3 R85, P5, R58, R97, RZ ;  /* 0x000000613a557210 */ /* 0x000fe40007fbe0ff */
[----:B------:R-:W-:Y:S02]  /*12e50*/  LEA R50, P0, R116, UR6, 0x1 ;  /* 0x0000000674327c11 */ /* 0x000fe4000f8008ff */
[----:B------:R-:W-:Y:S02]  /*12e60*/  LEA R48, P1, R114, UR6, 0x1 ;  /* 0x0000000672307c11 */ /* 0x000fe4000f8208ff */
[----:B------:R-:W-:Y:S02]  /*12e70*/  LEA R46, P2, R112, UR6, 0x1 ;  /* 0x00000006702e7c11 */ /* 0x000fe4000f8408ff */
[----:B------:R-:W-:Y:S02]  /*12e80*/  LEA R44, P3, R110, UR6, 0x1 ;  /* 0x000000066e2c7c11 */ /* 0x000fe4000f8608ff */
[----:B------:R-:W-:-:S02]  /*12e90*/  LEA.HI.X.SX32 R78, R52, R127, 0x1, P6 ;  /* 0x0000007f344e7211 */ /* 0x000fc400030f0eff */
[----:B------:R-:W-:Y:S02]  /*12ea0*/  IADD3 R87, P6, R59, R97, RZ ;  /* 0x000000613b577210 */ /* 0x000fe40007fde0ff */
[-C--:B------:R-:W-:Y:S02]  /*12eb0*/  LEA.HI.X.SX32 R84, R57, R127.reuse, 0x1, P4 ;  /* 0x0000007f39547211 */ /* 0x080fe400020f0eff */
[----:B------:R-:W-:Y:S02]  /*12ec0*/  LEA.HI.X.SX32 R102, R58, R127, 0x1, P5 ;  /* 0x0000007f3a667211 */ /* 0x000fe400028f0eff */
[----:B------:R-:W-:Y:S02]  /*12ed0*/  LEA.HI.X R51, R116, UR7, R117, 0x1, P0 ;  /* 0x0000000774337c11 */ /* 0x000fe400080f0c75 */
[----:B------:R-:W-:Y:S02]  /*12ee0*/  LEA.HI.X R49, R114, UR7, R115, 0x1, P1 ;  /* 0x0000000772317c11 */ /* 0x000fe400088f0c73 */
[----:B------:R-:W-:-:S02]  /*12ef0*/  LEA.HI.X R47, R112, UR7, R113, 0x1, P2 ;  /* 0x00000007702f7c11 */ /* 0x000fc400090f0c71 */
[----:B------:R-:W-:Y:S02]  /*12f00*/  LEA.HI.X R45, R110, UR7, R111, 0x1, P3 ;  /* 0x000000076e2d7c11 */ /* 0x000fe400098f0c6f */
[----:B------:R-:W-:Y:S02]  /*12f10*/  IADD3 R0, P4, R64, R97, RZ ;  /* 0x0000006140007210 */ /* 0x000fe40007f9e0ff */
[----:B------:R-:W-:Y:S02]  /*12f20*/  LEA R58, P0, R108, UR6, 0x1 ;  /* 0x000000066c3a7c11 */ /* 0x000fe4000f8008ff */
[----:B------:R-:W-:Y:S02]  /*12f30*/  LEA R56, P1, R106, UR6, 0x1 ;  /* 0x000000066a387c11 */ /* 0x000fe4000f8208ff */
[----:B------:R-:W-:Y:S02]  /*12f40*/  LEA R54, P2, R104, UR6, 0x1 ;  /* 0x0000000668367c11 */ /* 0x000fe4000f8408ff */
[----:B------:R-:W-:-:S02]  /*12f50*/  LEA R52, P3, R72, UR6, 0x1 ;  /* 0x0000000648347c11 */ /* 0x000fc4000f8608ff */
[-C--:B------:R-:W-:Y:S02]  /*12f60*/  LEA.HI.X.SX32 R96, R59, R127.reuse, 0x1, P6 ;  /* 0x0000007f3b607211 */ /* 0x080fe400030f0eff */
[----:B------:R-:W-:Y:S02]  /*12f70*/  LEA.HI.X.SX32 R97, R64, R127, 0x1, P4 ;  /* 0x0000007f40617211 */ /* 0x000fe400020f0eff */
[----:B------:R-:W-:Y:S02]  /*12f80*/  LEA.HI.X R59, R108, UR7, R109, 0x1, P0 ;  /* 0x000000076c3b7c11 */ /* 0x000fe400080f0c6d */
[----:B------:R-:W-:Y:S02]  /*12f90*/  LEA.HI.X R57, R106, UR7, R107, 0x1, P1 ;  /* 0x000000076a397c11 */ /* 0x000fe400088f0c6b */
[----:B------:R-:W-:Y:S02]  /*12fa0*/  LEA.HI.X R55, R104, UR7, R105, 0x1, P2 ;  /* 0x0000000768377c11 */ /* 0x000fe400090f0c69 */
[----:B------:R-:W-:-:S02]  /*12fb0*/  LEA.HI.X R53, R72, UR7, R103, 0x1, P3 ;  /* 0x0000000748357c11 */ /* 0x000fc400098f0c67 */
[----:B------:R-:W-:Y:S02]  /*12fc0*/  LEA R72, P0, R73, UR6, 0x1 ;  /* 0x0000000649487c11 */ /* 0x000fe4000f8008ff */
[----:B------:R-:W-:Y:S02]  /*12fd0*/  LEA R64, P1, R65, UR6, 0x1 ;  /* 0x0000000641407c11 */ /* 0x000fe4000f8208ff */
[C---:B------:R-:W-:Y:S02]  /*12fe0*/  LEA R62, P2, R68.reuse, UR6, 0x1 ;  /* 0x00000006443e7c11 */ /* 0x040fe4000f8408ff */
[----:B------:R-:W-:Y:S02]  /*12ff0*/  LEA.HI.X R73, R73, UR7, R76, 0x1, P0 ;  /* 0x0000000749497c11 */ /* 0x000fe400080f0c4c */
[----:B------:R-:W-:Y:S02]  /*13000*/  LEA.HI.X R65, R65, UR7, R74, 0x1, P1 ;  /* 0x0000000741417c11 */ /* 0x000fe400088f0c4a */
[----:B------:R-:W-:-:S02]  /*13010*/  LEA.HI.X R63, R68, UR7, R101, 0x1, P2 ;  /* 0x00000007443f7c11 */ /* 0x000fc400090f0c65 */
[----:B------:R-:W-:Y:S02]  /*13020*/  LEA R74, P0, R75, UR6, 0x1 ;  /* 0x000000064b4a7c11 */ /* 0x000fe4000f8008ff */
[----:B------:R-:W-:Y:S02]  /*13030*/  LEA R76, P1, R77, UR6, 0x1 ;  /* 0x000000064d4c7c11 */ /* 0x000fe4000f8208ff */
[----:B------:R-:W-:Y:S02]  /*13040*/  LEA R68, P2, R69, UR6, 0x1 ;  /* 0x0000000645447c11 */ /* 0x000fe4000f8408ff */
[----:B------:R-:W-:Y:S02]  /*13050*/  LEA.HI.X R75, R75, UR7, R82, 0x1, P0 ;  /* 0x000000074b4b7c11 */ /* 0x000fe400080f0c52 */
[----:B------:R-:W-:Y:S02]  /*13060*/  LEA.HI.X R77, R77, UR7, R80, 0x1, P1 ;  /* 0x000000074d4d7c11 */ /* 0x000fe400088f0c50 */
[----:B------:R-:W-:-:S02]  /*13070*/  LEA.HI.X R69, R69, UR7, R78, 0x1, P2 ;  /* 0x0000000745457c11 */ /* 0x000fc400090f0c4e */
[----:B------:R-:W-:Y:S02]  /*13080*/  LEA R80, P1, R81, UR6, 0x1 ;  /* 0x0000000651507c11 */ /* 0x000fe4000f8208ff */
[----:B------:R-:W-:Y:S02]  /*13090*/  LEA R82, P2, R83, UR6, 0x1 ;  /* 0x0000000653527c11 */ /* 0x000fe4000f8408ff */
[----:B------:R-:W-:Y:S02]  /*130a0*/  LEA.HI.X R81, R81, UR7, R88, 0x1, P1 ;  /* 0x0000000751517c11 */ /* 0x000fe400088f0c58 */
[----:B------:R-:W-:Y:S02]  /*130b0*/  LEA.HI.X R83, R83, UR7, R86, 0x1, P2 ;  /* 0x0000000753537c11 */ /* 0x000fe400090f0c56 */
[----:B------:R-:W-:Y:S02]  /*130c0*/  LEA R86, P1, R87, UR6, 0x1 ;  /* 0x0000000657567c11 */ /* 0x000fe4000f8208ff */
[----:B------:R-:W-:-:S02]  /*130d0*/  LEA R88, P2, R89, UR6, 0x1 ;  /* 0x0000000659587c11 */ /* 0x000fc4000f8408ff */
[----:B------:R-:W-:Y:S02]  /*130e0*/  LEA.HI.X R87, R87, UR7, R96, 0x1, P1 ;  /* 0x0000000757577c11 */ /* 0x000fe400088f0c60 */
[----:B------:R-:W-:Y:S02]  /*130f0*/  LEA.HI.X R89, R89, UR7, R94, 0x1, P2 ;  /* 0x0000000759597c11 */ /* 0x000fe400090f0c5e */
[----:B------:R-:W-:Y:S02]  /*13100*/  LEA R96, P2, R0, UR6, 0x1 ;  /* 0x0000000600607c11 */ /* 0x000fe4000f8408ff */
[----:B------:R-:W-:Y:S02]  /*13110*/  LEA R60, P3, R66, UR6, 0x1 ;  /* 0x00000006423c7c11 */ /* 0x000fe4000f8608ff */
[----:B------:R-:W-:Y:S02]  /*13120*/  LEA.HI.X R97, R0, UR7, R97, 0x1, P2 ;  /* 0x0000000700617c11 */ /* 0x000fe400090f0c61 */
[----:B------:R-:W-:-:S02]  /*13130*/  PRMT R0, R2, 0x7632, R0 ;  /* 0x0000763202007816 */ /* 0x000fc40000000000 */
[----:B------:R-:W-:Y:S02]  /*13140*/  LEA.HI.X R61, R66, UR7, R99, 0x1, P3 ;  /* 0x00000007423d7c11 */ /* 0x000fe400098f0c63 */
[----:B0-----:R-:W-:Y:S01]  /*13150*/  PRMT R2, R10, 0x7632, R2 ;  /* 0x000076320a027816 */ /* 0x001fe20000000002 */
[----:B------:R0:W-:Y:S01]  /*13160*/  STG.E.U16 desc[UR12][R42.64], R0 ;  /* 0x000000002a007986 */ /* 0x0001e2000c10150c */
[----:B------:R-:W-:Y:S02]  /*13170*/  LEA R66, P3, R67, UR6, 0x1 ;  /* 0x0000000643427c11 */ /* 0x000fe4000f8608ff */
[----:B------:R-:W-:Y:S01]  /*13180*/  LEA R78, P0, R79, UR6, 0x1 ;  /* 0x000000064f4e7c11 */ /* 0x000fe2000f8008ff */
[----:B------:R1:W-:Y:S01]  /*13190*/  STG.E.U16 desc[UR12][R38.64], R3 ;  /* 0x0000000326007986 */ /* 0x0003e2000c10150c */
[----:B------:R-:W-:Y:S02]  /*131a0*/  LEA.HI.X R67, R67, UR7, R70, 0x1, P3 ;  /* 0x0000000743437c11 */ /* 0x000fe400098f0c46 */
[----:B------:R-:W-:Y:S01]  /*131b0*/  LEA R70, P3, R71, UR6, 0x1 ;  /* 0x0000000647467c11 */ /* 0x000fe2000f8608ff */
[----:B------:R-:W-:Y:S01]  /*131c0*/  STG.E.U16 desc[UR12][R40.64], R4 ;  /* 0x0000000428007986 */ /* 0x000fe2000c10150c */
[----:B------:R-:W-:-:S02]  /*131d0*/  LEA.HI.X R79, R79, UR7, R90, 0x1, P0 ;  /* 0x000000074f4f7c11 */ /* 0x000fc400080f0c5a */
[----:B------:R-:W-:Y:S01]  /*131e0*/  LEA.HI.X R71, R71, UR7, R84, 0x1, P3 ;  /* 0x0000000747477c11 */ /* 0x000fe200098f0c54 */
[----:B------:R2:W-:Y:S01]  /*131f0*/  STG.E.U16 desc[UR12][R36.64], R6 ;  /* 0x0000000624007986 */ /* 0x0005e2000c10150c */
[----:B0-----:R-:W-:Y:S02]  /*13200*/  PRMT R0, R8, 0x7632, R0 ;  /* 0x0000763208007816 */ /* 0x001fe40000000000 */
[----:B------:R-:W-:Y:S01]  /*13210*/  PRMT R34, R20, 0x7632, R34 ;  /* 0x0000763214227816 */ /* 0x000fe20000000022 */
[----:B------:R-:W-:Y:S01]  /*13220*/  STG.E.U16 desc[UR12][R50.64], R5 ;  /* 0x0000000532007986 */ /* 0x000fe2000c10150c */
[----:B-1----:R-:W-:Y:S02]  /*13230*/  PRMT R3, R12, 0x7632, R3 ;  /* 0x000076320c037816 */ /* 0x002fe40000000003 */
[----:B------:R-:W-:Y:S01]  /*13240*/  LEA R84, P0, R85, UR6, 0x1 ;  /* 0x0000000655547c11 */ /* 0x000fe2000f8008ff */
[----:B------:R-:W-:Y:S01]  /*13250*/  STG.E.U16 desc[UR12][R48.64], R8 ;  /* 0x0000000830007986 */ /* 0x000fe2000c10150c */
[----:B------:R-:W-:-:S02]  /*13260*/  LEA R90, P3, R91, UR6, 0x1 ;  /* 0x000000065b5a7c11 */ /* 0x000fc4000f8608ff */
[----:B------:R-:W-:Y:S01]  /*13270*/  PRMT R39, R22, 0x7632, R39 ;  /* 0x0000763216277816 */ /* 0x000fe20000000027 */
[----:B------:R0:W-:Y:S01]  /*13280*/  STG.E.U16 desc[UR12][R46.64], R0 ;  /* 0x000000002e007986 */ /* 0x0001e2000c10150c */
[----:B--2---:R-:W-:Y:S02]  /*13290*/  PRMT R36, R14, 0x7632, R36 ;  /* 0x000076320e247816 */ /* 0x004fe40000000024 */
[----:B------:R-:W-:Y:S01]  /*132a0*/  PRMT R37, R18, 0x7632, R37 ;  /* 0x0000763212257816 */ /* 0x000fe20000000025 */
[----:B------:R1:W-:Y:S01]  /*132b0*/  STG.E.U16 desc[UR12][R44.64], R10 ;  /* 0x0000000a2c007986 */ /* 0x0003e2000c10150c */
[----:B------:R-:W-:Y:S02]  /*132c0*/  F2FP.BF16.F32.PACK_AB R26, R27, R26 ;  /* 0x0000001a1b1a723e */ /* 0x000fe400000010ff */
[----:B------:R-:W-:Y:S01]  /*132d0*/  PRMT R41, R24, 0x7632, R41 ;  /* 0x0000763218297816 */ /* 0x000fe20000000029 */
[----:B------:R-:W-:Y:S01]  /*132e0*/  STG.E.U16 desc[UR12][R58.64], R2 ;  /* 0x000000023a007986 */ /* 0x000fe2000c10150c */
[----:B------:R-:W-:-:S02]  /*132f0*/  F2FP.BF16.F32.PACK_AB R28, R29, R28 ;  /* 0x0000001c1d1c723e */ /* 0x000fc400000010ff */
[----:B------:R-:W-:Y:S01]  /*13300*/  LEA.HI.X R85, R85, UR7, R102, 0x1, P0 ;  /* 0x0000000755557c11 */ /* 0x000fe200080f0c66 */
[----:B------:R-:W-:Y:S01]  /*13310*/  STG.E.U16 desc[UR12][R56.64], R12 ;  /* 0x0000000c38007986 */ /* 0x000fe2000c10150c */
[----:B0-----:R-:W-:Y:S02]  /*13320*/  PRMT R0, R16, 0x7632, R0 ;  /* 0x0000763210007816 */ /* 0x001fe40000000000 */
[----:B------:R-:W-:Y:S01]  /*13330*/  LEA.HI.X R91, R91, UR7, R92, 0x1, P3 ;  /* 0x000000075b5b7c11 */ /* 0x000fe200098f0c5c */
[----:B------:R-:W-:Y:S01]  /*13340*/  STG.E.U16 desc[UR12][R54.64], R3 ;  /* 0x0000000336007986 */ /* 0x000fe2000c10150c */
[----:B------:R-:W-:Y:S02]  /*13350*/  LEA R92, P0, R93, UR6, 0x1 ;  /* 0x000000065d5c7c11 */ /* 0x000fe4000f8008ff */
[----:B------:R-:W-:Y:S01]  /*13360*/  PRMT R42, R26, 0x7632, R42 ;  /* 0x000076321a2a7816 */ /* 0x000fe2000000002a */
[----:B------:R-:W-:Y:S01]  /*13370*/  STG.E.U16 desc[UR12][R52.64], R14 ;  /* 0x0000000e34007986 */ /* 0x000fe2000c10150c */
[----:B------:R-:W-:-:S02]  /*13380*/  F2FP.BF16.F32.PACK_AB R30, R31, R30 ;  /* 0x0000001e1f1e723e */ /* 0x000fc400000010ff */
[----:B------:R-:W-:Y:S01]  /*13390*/  LEA R94, P1, R95, UR6, 0x1 ;  /* 0x000000065f5e7c11 */ /* 0x000fe2000f8208ff */
[----:B------:R-:W-:Y:S01]  /*133a0*/  STG.E.U16 desc[UR12][R72.64], R36 ;  /* 0x0000002448007986 */ /* 0x000fe2000c10150c */
[----:B-1----:R-:W-:Y:S02]  /*133b0*/  PRMT R44, R28, 0x7632, R44 ;  /* 0x000076321c2c7816 */ /* 0x002fe4000000002c */
[----:B------:R-:W-:Y:S01]  /*133c0*/  F2FP.BF16.F32.PACK_AB R32, R33, R32 ;  /* 0x000000202120723e */ /* 0x000fe200000010ff */
[----:B------:R-:W-:Y:S01]  /*133d0*/  STG.E.U16 desc[UR12][R64.64], R16 ;  /* 0x0000001040007986 */ /* 0x000fe2000c10150c */
[----:B------:R-:W-:Y:S02]  /*133e0*/  LEA.HI.X R93, R93, UR7, R100, 0x1, P0 ;  /* 0x000000075d5d7c11 */ /* 0x000fe400080f0c64 */
[----:B------:R-:W-:Y:S01]  /*133f0*/  PRMT R46, R30, 0x7632, R46 ;  /* 0x000076321e2e7816 */ /* 0x000fe2000000002e */
[----:B------:R-:W-:Y:S01]  /*13400*/  STG.E.U16 desc[UR12][R62.64], R0 ;  /* 0x000000003e007986 */ /* 0x000fe2000c10150c */
[----:B------:R-:W-:-:S02]  /*13410*/  LEA.HI.X R95, R95, UR7, R98, 0x1, P1 ;  /* 0x000000075f5f7c11 */ /* 0x000fc400088f0c62 */
[----:B------:R-:W-:Y:S01]  /*13420*/  PRMT R48, R32, 0x7632, R48 ;  /* 0x0000763220307816 */ /* 0x000fe20000000030 */
        /* <DEDUP_REMOVED lines=17> */
.L_x_18016:
        /* <DEDUP_REMOVED lines=12> */
.L_x_28359:


//--------------------- .text._ZN4vllm25paged_attention_v1_kernelI13__nv_bfloat16S1_Li192ELi32ELi128ELNS_18Fp8KVCacheDataTypeE0ELb1EEEvPT_PKS3_PKT0_S9_ifPKiSB_iPKfiiiSD_SD_iiiii --------------------------
	.section	.text._ZN4vllm25paged_attention_v1_kernelI13__nv_bfloat16S1_Li192ELi32ELi128ELNS_18Fp8KVCacheDataTypeE0ELb1EEEvPT_PKS3_PKT0_S9_ifPKiSB_iPKfiiiSD_SD_iiiii,"ax",@progbits
	.align	128
        .global         _ZN4vllm25paged_attention_v1_kernelI13__nv_bfloat16S1_Li192ELi32ELi128ELNS_18Fp8KVCacheDataTypeE0ELb1EEEvPT_PKS3_PKT0_S9_ifPKiSB_iPKfiiiSD_SD_iiiii
        .type           _ZN4vllm25paged_attention_v1_kernelI13__nv_bfloat16S1_Li192ELi32ELi128ELNS_18Fp8KVCacheDataTypeE0ELb1EEEvPT_PKS3_PKT0_S9_ifPKiSB_iPKfiiiSD_SD_iiiii,@function
        .size           _ZN4vllm25paged_attention_v1_kernelI13__nv_bfloat16S1_Li192ELi32ELi128ELNS_18Fp8KVCacheDataTypeE0ELb1EEEvPT_PKS3_PKT0_S9_ifPKiSB_iPKfiiiSD_SD_iiiii,(.L_x_28360 - _ZN4vllm25paged_attention_v1_kernelI13__nv_bfloat16S1_Li192ELi32ELi128ELNS_18Fp8KVCacheDataTypeE0ELb1EEEvPT_PKS3_PKT0_S9_ifPKiSB_iPKfiiiSD_SD_iiiii)
        .other          _ZN4vllm25paged_attention_v1_kernelI13__nv_bfloat16S1_Li192ELi32ELi128ELNS_18Fp8KVCacheDataTypeE0ELb1EEEvPT_PKS3_PKT0_S9_ifPKiSB_iPKfiiiSD_SD_iiiii,@"STO_CUDA_ENTRY STV_DEFAULT"
_ZN4vllm25paged_attention_v1_kernelI13__nv_bfloat16S1_Li192ELi32ELi128ELNS_18Fp8KVCacheDataTypeE0ELb1EEEvPT_PKS3_PKT0_S9_ifPKiSB_iPKfiiiSD_SD_iiiii:
.text._ZN4vllm25paged_attention_v1_kernelI13__nv_bfloat16S1_Li192ELi32ELi128ELNS_18Fp8KVCacheDataTypeE0ELb1EEEvPT_PKS3_PKT0_S9_ifPKiSB_iPKfiiiSD_SD_iiiii:
[----:B------:R-:W-:Y:S08]  /*0000*/  LDC R1, c[0x0][0x28] ;  /* 0x00000a00ff017b82 */ /* 0x000ff00000000800 */
[----:B------:R-:W0:Y:S01]  /*0010*/  S2UR UR9, SR_CTAID.X ;  /* 0x00000000000979c3 */ /* 0x000e220000002500 */
[----:B------:R-:W-:Y:S01]  /*0020*/  ULDC.64 UR4, c[0x0][0x250] ;  /* 0x0000940000047ab9 */ /* 0x000fe20000000a00 */
[----:B------:R-:W-:Y:S01]  /*0030*/  ULDC.64 UR14, c[0x0][0x208] ;  /* 0x00008200000e7ab9 */ /* 0x000fe20000000a00 */
[----:B------:R-:W-:Y:S01]  /*0040*/  UISETP.NE.U32.AND UP0, UPT, UR4, URZ, UPT ;  /* 0x0000003f0400728c */ /* 0x000fe2000bf05070 */
[----:B------:R-:W-:-:S03]  /*0050*/  ULDC UR10, c[0x0][0x230] ;  /* 0x00008c00000a7ab9 */ /* 0x000fc60000000800 */
[----:B------:R-:W-:Y:S01]  /*0060*/  UISETP.NE.AND.EX UP0, UPT, UR5, URZ, UPT, UP0 ;  /* 0x0000003f0500728c */ /* 0x000fe2000bf05300 */
[----:B------:R-:W1:Y:S01]  /*0070*/  S2UR UR8, SR_CTAID.Y ;  /* 0x00000000000879c3 */ /* 0x000e620000002600 */
[----:B------:R-:W-:Y:S01]  /*0080*/  IMAD.U32 R0, RZ, RZ, UR10 ;  /* 0x0000000aff007e24 */ /* 0x000fe2000f8e00ff */
[----:B------:R-:W-:-:S03]  /*0090*/  ULDC.64 UR4, c[0x0][0x240] ;  /* 0x0000900000047ab9 */ /* 0x000fc60000000a00 */
[----:B------:R-:W-:Y:S02]  /*00a0*/  PLOP3.LUT P0, PT, PT, PT, UP0, 0x80, 0x0 ;  /* 0x000000000000781c */ /* 0x000fe40003f0f008 */
[----:B------:R-:W-:-:S03]  /*00b0*/  IABS R0, R0 ;  /* 0x0000000000007213 */ /* 0x000fc60000000000 */
[----:B------:R-:W-:Y:S01]  /*00c0*/  @UP0 ULDC.64 UR6, c[0x0][0x250] ;  /* 0x0000940000060ab9 */ /* 0x000fe20000000a00 */
[----:B------:R-:W-:Y:S01]  /*00d0*/  R2UR UR12, R0 ;  /* 0x00000000000c72ca */ /* 0x000fe200000e0000 */
[----:B0-----:R-:W-:-:S06]  /*00e0*/  @UP0 UIMAD.WIDE UR6, UR9, 0x4, UR6 ;  /* 0x00000004090608a5 */ /* 0x001fcc000f8e0206 */
[----:B------:R-:W-:Y:S02]  /*00f0*/  IMAD.U32 R4, RZ, RZ, UR6 ;  /* 0x00000006ff047e24 */ /* 0x000fe4000f8e00ff */
[----:B------:R-:W-:Y:S01]  /*0100*/  IMAD.U32 R5, RZ, RZ, UR7 ;  /* 0x00000007ff057e24 */ /* 0x000fe2000f8e00ff */
[----:B-1----:R-:W-:-:S04]  /*0110*/  UIMAD.WIDE UR4, UR8, 0x4, UR4 ;  /* 0x00000004080478a5 */ /* 0x002fc8000f8e0204 */
[----:B------:R-:W2:Y:S02]  /*0120*/  @P0 LDG.E.CONSTANT R4, desc[UR14][R4.64] ;  /* 0x0000000e04040981 */ /* 0x000ea4000c1e9900 */
[----:B------:R-:W-:Y:S02]  /*0130*/  IMAD.U32 R2, RZ, RZ, UR4 ;  /* 0x00000004ff027e24 */ /* 0x000fe4000f8e00ff */
[----:B------:R-:W-:-:S05]  /*0140*/  IMAD.U32 R3, RZ, RZ, UR5 ;  /* 0x00000005ff037e24 */ /* 0x000fca000f8e00ff */
[----:B------:R0:W3:Y:S01]  /*0150*/  LDG.E.CONSTANT R8, desc[UR14][R2.64] ;  /* 0x0000000e02087981 */ /* 0x0000e2000c1e9900 */
[----:B------:R-:W1:Y:S08]  /*0160*/  I2F.RP R0, UR12 ;  /* 0x0000000c00007d06 */ /* 0x000e700008209400 */
[----:B-1----:R-:W1:Y:S01]  /*0170*/  MUFU.RCP R0, R0 ;  /* 0x0000000000007308 */ /* 0x002e620000001000 */
[----:B------:R-:W-:Y:S01]  /*0180*/  ULDC UR11, c[0x0][0xc] ;  /* 0x00000300000b7ab9 */ /* 0x000fe20000000800 */
[----:B------:R-:W0:Y:S01]  /*0190*/  LDC R7, c[0x0][0xc] ;  /* 0x00000300ff077b82 */ /* 0x000e220000000800 */
[----:B-1----:R-:W-:-:S06]  /*01a0*/  IADD3 R6, R0, 0xffffffe, RZ ;  /* 0x0ffffffe00067810 */ /* 0x002fcc0007ffe0ff */
        /* <DEDUP_REMOVED lines=22> */
[----:B------:R-:W-:-:S05]  /*0310*/  IMAD.U32 R3, RZ, RZ, UR12 ;  /* 0x0000000cff037e24 */ /* 0x000fca000f8e00ff */
        /* <DEDUP_REMOVED lines=29> */
[----:B0-----:R-:W-:Y:S02]  /*04f0*/  SHF.R.S32.HI R0, RZ, 0x1f, R6 ;  /* 0x0000001fff007819 */ /* 0x001fe40000011406 */
[----:B--2---:R-:W-:Y:S02]  /*0500*/  @P0 R2UR UR4, R4 ;  /* 0x00000000040402ca */ /* 0x004fe400000e0000 */
[----:B------:R-:W-:Y:S01]  /*0510*/  ISETP.GT.AND P0, PT, R6, 0x17, PT ;  /* 0x000000170600780c */ /* 0x000fe20003f04270 */
[----:B------:R-:W-:Y:S01]  /*0520*/  @!UP1 UIADD3 UR5, URZ, -UR5, URZ ;  /* 0x800000053f059290 */ /* 0x000fe2000fffe03f */
[----:B------:R-:W-:-:S04]  /*0530*/  LEA.HI R0, R0, R6, RZ, 0x5 ;  /* 0x0000000600007211 */ /* 0x000fc800078f28ff */
[----:B------:R-:W-:Y:S01]  /*0540*/  @!UP0 ULOP3.LUT UR5, URZ, UR12, URZ, 0x33, !UPT ;  /* 0x0000000c3f058292 */ /* 0x000fe2000f8e333f */
[----:B------:R-:W-:Y:S01]  /*0550*/  BSSY B0, `(.L_x_18017) ;  /* 0x000005b000007945 */ /* 0x000fe20003800000 */
[----:B---3--:R-:W-:Y:S02]  /*0560*/  R2UR UR20, R8 ;  /* 0x00000000081472ca */ /* 0x008fe400000e0000 */
[----:B------:R-:W-:-:S03]  /*0570*/  SHF.R.S32.HI R61, RZ, 0x5, R0 ;  /* 0x00000005ff3d7819 */ /* 0x000fc60000011400 */
[----:B------:R-:W-:Y:S10]  /*0580*/  @P0 BRA `(.L_x_18018) ;  /* 0x00000004005c0947 */ /* 0x000ff40003800000 */
[C---:B------:R-:W-:Y:S01]  /*0590*/  VIMNMX R0, R6.reuse, -0x68, !PT ;  /* 0xffffff9806007848 */ /* 0x040fe20007fe0100 */
[----:B------:R-:W-:Y:S01]  /*05a0*/  ULDC UR6, c[0x0][0x258] ;  /* 0x0000960000067ab9 */ /* 0x000fe20000000800 */
[----:B------:R-:W-:Y:S01]  /*05b0*/  IMAD R5, R5, 0xc0, RZ ;  /* 0x000000c005057824 */ /* 0x000fe200078e02ff */
[----:B------:R-:W-:Y:S01]  /*05c0*/  BSSY B1, `(.L_x_18019) ;  /* 0x0000028000017945 */ /* 0x000fe20003800000 */
[----:B------:R-:W-:Y:S01]  /*05d0*/  IADD3 R0, -R6, 0x7f, R0 ;  /* 0x0000007f06007810 */ /* 0x000fe20007ffe100 */
[----:B------:R-:W-:Y:S02]  /*05e0*/  IMAD.U32 R3, RZ, RZ, UR6 ;  /* 0x00000006ff037e24 */ /* 0x000fe4000f8e00ff */
        /* <DEDUP_REMOVED lines=16> */
[----:B------:R-:W-:-:S02]  /*06f0*/  LEA.HI.X R15, R15, UR13, R4, 0x1, P3 ;  /* 0x0000000d0f0f7c11 */ /* 0x000fc400098f0c04 */
[----:B------:R-:W-:-:S03]  /*0700*/  MOV R4, R2 ;  /* 0x0000000200047202 */ /* 0x000fc60000000f00 */
[----:B------:R-:W-:Y:S01]  /*0710*/  IMAD.X R15, RZ, RZ, R15, P1 ;  /* 0x000000ffff0f7224 */ /* 0x000fe200008e060f */
[----:B0-----:R-:W-:-:S06]  /*0720*/  ULEA UR6, UR7, UR6, 0x18 ;  /* 0x0000000607067291 */ /* 0x001fcc000f8ec03f */
[----:B------:R-:W-:-:S05]  /*0730*/  LEA R3, R6, UR6, 0x4 ;  /* 0x0000000606037c11 */ /* 0x000fca000f8e20ff */
[----:B------:R-:W-:-:S07]  /*0740*/  VIADD R7, R3, 0x8 ;  /* 0x0000000803077836 */ /* 0x000fce0000000000 */
.L_x_18021:
        /* <DEDUP_REMOVED lines=15> */
.L_x_18020:
[----:B------:R-:W-:Y:S05]  /*0840*/  BSYNC B1 ;  /* 0x0000000000017941 */ /* 0x000fea0003800000 */
.L_x_18019:
        /* <DEDUP_REMOVED lines=12> */
[C---:B-1----:R-:W-:Y:S02]  /*0910*/  LEA R7, P0, R25.reuse, R2, 0x1 ;  /* 0x0000000219077211 */ /* 0x042fe400078008ff */
[----:B------:R-:W-:Y:S02]  /*0920*/  IADD3 R0, R0, 0x1000, RZ ;  /* 0x0000100000007810 */ /* 0x000fe40007ffe0ff */
[----:B------:R-:W-:-:S09]  /*0930*/  LEA.HI.X R25, R25, R3, R12, 0x1, P0 ;  /* 0x0000000319197211 */ /* 0x000fd200000f0c0c */
.L_x_18022:
        /* <DEDUP_REMOVED lines=28> */
.L_x_18018:
[----:B------:R-:W-:Y:S05]  /*0b00*/  BSYNC B0 ;  /* 0x0000000000007941 */ /* 0x000fea0003800000 */
.L_x_18017:
        /* <DEDUP_REMOVED lines=8> */
[----:B------:R-:W-:Y:S01]  /*0b90*/  IMAD.U32 R3, RZ, RZ, UR16 ;  /* 0x00000010ff037e24 */ /* 0x000fe2000f8e00ff */
[----:B------:R-:W-:Y:S01]  /*0ba0*/  ULOP3.LUT UR16, UR16, UR21, URZ, 0x3c, !UPT ;  /* 0x0000001510107292 */ /* 0x000fe2000f8e3c3f */
[----:B------:R-:W-:Y:S01]  /*0bb0*/  IMAD.MOV.U32 R189, RZ, RZ, -0x800001 ;  /* 0xff7fffffffbd7424 */ /* 0x000fe200078e00ff */
[----:B------:R-:W0:Y:S01]  /*0bc0*/  I2F.RP R0, R200 ;  /* 0x000000c800007306 */ /* 0x000e220000209400 */
[C---:B------:R-:W-:Y:S01]  /*0bd0*/  R2UR UR24, R200.reuse ;  /* 0x00000000c81872ca */ /* 0x040fe200000e0000 */
[----:B------:R-:W-:Y:S01]  /*0be0*/  ULDC UR19, c[0x0][0x278] ;  /* 0x00009e0000137ab9 */ /* 0x000fe20000000800 */
[----:B------:R-:W-:Y:S01]  /*0bf0*/  IABS R3, R3 ;  /* 0x0000000300037213 */ /* 0x000fe20000000000 */
[----:B------:R-:W-:Y:S01]  /*0c00*/  ULDC UR18, c[0x0][0x248] ;  /* 0x0000920000127ab9 */ /* 0x000fe20000000800 */
[----:B------:R-:W-:Y:S01]  /*0c10*/  R2UR UR25, R200 ;  /* 0x00000000c81972ca */ /* 0x000fe200000e0000 */
[----:B------:R-:W-:Y:S01]  /*0c20*/  @!UP1 UIMAD UR10, UR10, UR19, UR5 ;  /* 0x000000130a0a92a4 */ /* 0x000fe2000f8e0205 */
[----:B------:R-:W-:Y:S01]  /*0c30*/  R2UR UR17, R3 ;  /* 0x00000000031172ca */ /* 0x000fe200000e0000 */
[----:B------:R-:W-:-:S02]  /*0c40*/  @UP1 UIMAD UR9, UR11, UR19, UR9 ;  /* 0x000000130b0912a4 */ /* 0x000fc4000f8e0209 */
[----:B------:R-:W-:Y:S01]  /*0c50*/  UIMAD UR8, UR8, UR18, URZ ;  /* 0x00000012080872a4 */ /* 0x000fe2000f8e023f */
[----:B------:R-:W-:Y:S01]  /*0c60*/  ULDC UR23, c[0x0][0x25c] ;  /* 0x0000970000177ab9 */ /* 0x000fe20000000800 */
[----:B------:R-:W-:Y:S01]  /*0c70*/  ULDC UR11, c[0x0][0x234] ;  /* 0x00008d00000b7ab9 */ /* 0x000fe20000000800 */
[----:B------:R-:W-:Y:S01]  /*0c80*/  ULDC.64 UR18, c[0x0][0x220] ;  /* 0x0000880000127ab9 */ /* 0x000fe20000000a00 */
[----:B0-----:R-:W0:Y:S02]  /*0c90*/  MUFU.RCP R0, R0 ;  /* 0x0000000000007308 */ /* 0x001e240000001000 */
[----:B0-----:R-:W-:Y:S01]  /*0ca0*/  IADD3 R2, R0, 0xffffffe, RZ ;  /* 0x0ffffffe00027810 */ /* 0x001fe20007ffe0ff */
[----:B------:R-:W-:-:S05]  /*0cb0*/  IMAD.MOV.U32 R0, RZ, RZ, R200 ;  /* 0x000000ffff007224 */ /* 0x000fca00078e00c8 */
[----:B------:R-:W0:Y:S02]  /*0cc0*/  F2I.FTZ.U32.TRUNC.NTZ R2, R2 ;  /* 0x0000000200027305 */ /* 0x000e24000021f000 */
[----:B0-----:R-:W-:-:S13]  /*0cd0*/  R2UR UR7, R2 ;  /* 0x00000000020772ca */ /* 0x001fda00000e0000 */
[----:B------:R-:W-:-:S04]  /*0ce0*/  UIMAD UR6, UR7, UR24, URZ ;  /* 0x00000018070672a4 */ /* 0x000fc8000f8e023f */
[----:B------:R-:W-:-:S03]  /*0cf0*/  UIADD3 UR12, URZ, -UR6, URZ ;  /* 0x800000063f0c7290 */ /* 0x000fc6000fffe03f */
[----:B------:R-:W-:Y:S02]  /*0d00*/  UMOV UR6, URZ ;  /* 0x0000003f00067c82 */ /* 0x000fe40008000000 */
[----:B------:R-:W-:Y:S02]  /*0d10*/  UIMAD.WIDE.U32 UR12, UR7, UR12, UR6 ;  /* 0x0000000c070c72a5 */ /* 0x000fe4000f8e0006 */
[----:B------:R-:W-:Y:S02]  /*0d20*/  UIADD3 UR12, UR20, 0x1f, URZ ;  /* 0x0000001f140c7890 */ /* 0x000fe4000fffe03f */
[----:B------:R-:W-:-:S04]  /*0d30*/  UIMAD.WIDE.U32 UR6, UR13, UR17, URZ ;  /* 0x000000110d0672a5 */ /* 0x000fc8000f8e003f */
[----:B------:R-:W-:-:S04]  /*0d40*/  UIADD3 UR6, URZ, -UR7, URZ ;  /* 0x800000073f067290 */ /* 0x000fc8000fffe03f */
[----:B------:R-:W-:Y:S02]  /*0d50*/  UIMAD UR6, UR24, UR6, UR17 ;  /* 0x00000006180672a4 */ /* 0x000fe4000f8e0211 */
[----:B------:R-:W-:Y:S02]  /*0d60*/  USHF.R.S32.HI UR17, URZ, 0x1f, UR12 ;  /* 0x0000001f3f117899 */ /* 0x000fe4000801140c */
[----:B------:R-:W-:Y:S02]  /*0d70*/  UISETP.GT.U32.AND UP3, UPT, UR25, UR6, UPT ;  /* 0x000000061900728c */ /* 0x000fe4000bf64070 */
[----:B------:R-:W-:-:S03]  /*0d80*/  ULEA.HI UR17, UR17, UR12, URZ, 0x5 ;  /* 0x0000000c11117291 */ /* 0x000fc6000f8f283f */
[----:B------:R-:W-:Y:S01]  /*0d90*/  ULDC UR12, c[0x0][0x27c] ;  /* 0x00009f00000c7ab9 */ /* 0x000fe20000000800 */
        /* <DEDUP_REMOVED lines=8> */
[----:B------:R-:W-:-:S03]  /*0e20*/  ULDC.64 UR16, c[0x0][0x238] ;  /* 0x00008e0000107ab9 */ /* 0x000fc60000000a00 */
[----:B------:R-:W-:Y:S02]  /*0e30*/  @!UP1 UIMAD UR10, UR10, UR6, URZ ;  /* 0x000000060a0a92a4 */ /* 0x000fe4000f8e023f */
[----:B------:R-:W-:Y:S02]  /*0e40*/  @UP1 UIMAD UR10, UR9, UR22, URZ ;  /* 0x00000016090a12a4 */ /* 0x000fe4000f8e023f */
[----:B------:R-:W-:-:S07]  /*0e50*/  @UP2 UIADD3 UR7, UR7, 0x1, URZ ;  /* 0x0000000107072890 */ /* 0x000fce000fffe03f */
        /* <DEDUP_REMOVED lines=13> */
[----:B------:R-:W3:Y:S04]  /*0f30*/  LDS.128 R20, [UR9+0x30] ;  /* 0x00003009ff147984 */ /* 0x000ee80008000c00 */
[----:B------:R-:W4:Y:S04]  /*0f40*/  LDS.128 R24, [UR9+0x40] ;  /* 0x00004009ff187984 */ /* 0x000f280008000c00 */
[----:B------:R-:W5:Y:S04]  /*0f50*/  LDS.128 R48, [UR9+0x50] ;  /* 0x00005009ff307984 */ /* 0x000f680008000c00 */
[----:B------:R-:W5:Y:S01]  /*0f60*/  LDS.128 R8, [UR9+0x60] ;  /* 0x00006009ff087984 */ /* 0x000f620008000c00 */
        /* <DEDUP_REMOVED lines=13> */
[C---:B------:R-:W-:Y:S01]  /*1040*/  IMAD.U32 R33, R15.reuse, 0x10000, RZ ;  /* 0x000100000f217824 */ /* 0x040fe200078e00ff */
[----:B------:R-:W-:Y:S01]  /*1050*/  PRMT R67, R14, 0x7632, R67 ;  /* 0x000076320e437816 */ /* 0x000fe20000000043 */
[----:B------:R-:W0:Y:S01]  /*1060*/  LDS.128 R4, [UR9+0xb0] ;  /* 0x0000b009ff047984 */ /* 0x000e220008000c00 */
[----:B------:R-:W-:Y:S01]  /*1070*/  PRMT R68, R15, 0x7632, R68 ;  /* 0x000076320f447816 */ /* 0x000fe20000000044 */
[C---:B--2---:R-:W-:Y:S01]  /*1080*/  IMAD.U32 R35, R17.reuse, 0x10000, RZ ;  /* 0x0001000011237824 */ /* 0x044fe200078e00ff */
[C---:B------:R-:W-:Y:S01]  /*1090*/  PRMT R69, R16.reuse, 0x7632, R69 ;  /* 0x0000763210457816 */ /* 0x040fe20000000045 */
[----:B------:R-:W1:Y:S01]  /*10a0*/  LDS.128 R12, [UR9+0x70] ;  /* 0x00007009ff0c7984 */ /* 0x000e620008000c00 */
[----:B------:R-:W-:Y:S01]  /*10b0*/  SHF.L.U32 R34, R16, 0x10, RZ ;  /* 0x0000001010227819 */ /* 0x000fe200000006ff */
[C---:B------:R-:W-:Y:S01]  /*10c0*/  IMAD.U32 R36, R18.reuse, 0x10000, RZ ;  /* 0x0001000012247824 */ /* 0x040fe200078e00ff */
[----:B------:R-:W-:Y:S01]  /*10d0*/  PRMT R70, R17, 0x7632, R70 ;  /* 0x0000763211467816 */ /* 0x000fe20000000046 */
[C---:B------:R-:W-:Y:S01]  /*10e0*/  IMAD.U32 R37, R19.reuse, 0x10000, RZ ;  /* 0x0001000013257824 */ /* 0x040fe200078e00ff */
[----:B------:R-:W-:Y:S01]  /*10f0*/  PRMT R71, R18, 0x7632, R71 ;  /* 0x0000763212477816 */ /* 0x000fe20000000047 */
[C---:B---3--:R-:W-:Y:S01]  /*1100*/  IMAD.U32 R38, R20.reuse, 0x10000, RZ ;  /* 0x0001000014267824 */ /* 0x048fe200078e00ff */
        /* <DEDUP_REMOVED lines=13> */
[----:B------:R-:W2:Y:S01]  /*11e0*/  LDS.128 R16, [UR9+0x80] ;  /* 0x00008009ff107984 */ /* 0x000ea20008000c00 */
[----:B------:R-:W-:Y:S01]  /*11f0*/  PRMT R78, R25, 0x7632, R78 ;  /* 0x00007632194e7816 */ /* 0x000fe2000000004e */
[----:B-----5:R-:W-:Y:S01]  /*1200*/  IMAD.U32 R47, R49, 0x10000, RZ ;  /* 0x00010000312f7824 */ /* 0x020fe200078e00ff */
[----:B------:R-:W-:Y:S01]  /*1210*/  PRMT R79, R26, 0x7632, R79 ;  /* 0x000076321a4f7816 */ /* 0x000fe2000000004f */
[----:B------:R-:W3:Y:S01]  /*1220*/  LDS.128 R20, [UR9+0x90] ;  /* 0x00009009ff147984 */ /* 0x000ee20008000c00 */
[----:B------:R-:W-:Y:S01]  /*1230*/  PRMT R80, R27, 0x7632, R80 ;  /* 0x000076321b507816 */ /* 0x000fe20000000050 */
[----:B------:R-:W-:Y:S01]  /*1240*/  IMAD.U32 R53, R11, 0x10000, RZ ;  /* 0x000100000b357824 */ /* 0x000fe200078e00ff */
[C---:B------:R-:W-:Y:S01]  /*1250*/  PRMT R81, R48.reuse, 0x7632, R81 ;  /* 0x0000763230517816 */ /* 0x040fe20000000051 */
[----:B------:R-:W4:Y:S01]  /*1260*/  LDS.128 R24, [UR9+0xa0] ;  /* 0x0000a009ff187984 */ /* 0x000f220008000c00 */
[----:B------:R-:W-:Y:S01]  /*1270*/  SHF.L.U32 R46, R48, 0x10, RZ ;  /* 0x00000010302e7819 */ /* 0x000fe200000006ff */
[C---:B------:R-:W-:Y:S01]  /*1280*/  IMAD.U32 R48, R50.reuse, 0x10000, RZ ;  /* 0x0001000032307824 */ /* 0x040fe200078e00ff */
[----:B------:R-:W-:Y:S01]  /*1290*/  PRMT R82, R49, 0x7632, R82 ;  /* 0x0000763231527816 */ /* 0x000fe20000000052 */
[C---:B------:R-:W-:Y:S01]  /*12a0*/  IMAD.U32 R49, R51.reuse, 0x10000, RZ ;  /* 0x0001000033317824 */ /* 0x040fe200078e00ff */
        /* <DEDUP_REMOVED lines=9> */
[----:B-1----:R-:W-:Y:S01]  /*1340*/  IMAD.U32 R54, R12, 0x10000, RZ ;  /* 0x000100000c367824 */ /* 0x002fe200078e00ff */
[----:B------:R-:W-:Y:S01]  /*1350*/  PRMT R129, R6, 0x7632, R129 ;  /* 0x0000763206817816 */ /* 0x000fe20000000081 */
[----:B------:R-:W-:Y:S01]  /*1360*/  IMAD.U32 R55, R13, 0x10000, RZ ;  /* 0x000100000d377824 */ /* 0x000fe200078e00ff */
[----:B------:R-:W-:Y:S01]  /*1370*/  PRMT R131, R7, 0x7632, R131 ;  /* 0x0000763207837816 */ /* 0x000fe20000000083 */
        /* <DEDUP_REMOVED lines=10> */
[----:B------:R-:W-:Y:S01]  /*1420*/  PRMT R85, R8, 0x7632, R85 ;  /* 0x0000763208557816 */ /* 0x000fe20000000055 */
[----:B------:R-:W-:Y:S01]  /*1430*/  IMAD.U32 R63, R63, 0x10000, RZ ;  /* 0x000100003f3f7824 */ /* 0x000fe200078e00ff */
[----:B------:R-:W-:Y:S01]  /*1440*/  PRMT R87, R9, 0x7632, R87 ;  /* 0x0000763209577816 */ /* 0x000fe20000000057 */
[----:B------:R-:W-:Y:S01]  /*1450*/  IMAD.U32 R64, R64, 0x10000, RZ ;  /* 0x0001000040407824 */ /* 0x000fe200078e00ff */
[C---:B------:R-:W-:Y:S01]  /*1460*/  PRMT R89, R10.reuse, 0x7632, R89 ;  /* 0x000076320a597816 */ /* 0x040fe20000000059 */
[----:B--2---:R-:W-:Y:S01]  /*1470*/  IMAD.U32 R60, R17, 0x10000, RZ ;  /* 0x00010000113c7824 */ /* 0x004fe200078e00ff */
[----:B------:R-:W-:Y:S01]  /*1480*/  SHF.L.U32 R52, R10, 0x10, RZ ;  /* 0x000000100a347819 */ /* 0x000fe200000006ff */
[----:B------:R-:W-:Y:S01]  /*1490*/  IMAD.U32 R86, R18, 0x10000, RZ ;  /* 0x0001000012567824 */ /* 0x000fe200078e00ff */
[----:B------:R-:W-:Y:S01]  /*14a0*/  PRMT R91, R11, 0x7632, R91 ;  /* 0x000076320b5b7816 */ /* 0x000fe2000000005b */
[----:B------:R-:W-:Y:S01]  /*14b0*/  IMAD.U32 R88, R19, 0x10000, RZ ;  /* 0x0001000013587824 */ /* 0x000fe200078e00ff */
[----:B------:R-:W-:Y:S01]  /*14c0*/  PRMT R101, R16, 0x7632, R101 ;  /* 0x0000763210657816 */ /* 0x000fe20000000065 */
[----:B---3--:R-:W-:Y:S01]  /*14d0*/  IMAD.U32 R90, R20, 0x10000, RZ ;  /* 0x00010000145a7824 */ /* 0x008fe200078e00ff */
[----:B------:R-:W-:Y:S01]  /*14e0*/  SHF.L.U32 R58, R16, 0x10, RZ ;  /* 0x00000010103a7819 */ /* 0x000fe200000006ff */
        /* <DEDUP_REMOVED lines=12> */
[----:B------:R-:W2:Y:S01]  /*15b0*/  LDS.128 R8, [UR9+0xc0] ;  /* 0x0000c009ff087984 */ /* 0x000ea20008000c00 */
[----:B------:R-:W-:Y:S01]  /*15c0*/  SHF.L.U32 R94, R22, 0x10, RZ ;  /* 0x00000010165e7819 */ /* 0x000fe200000006ff */
[----:B------:R-:W-:Y:S01]  /*15d0*/  IMAD.U32 R65, R65, 0x10000, RZ ;  /* 0x0001000041417824 */ /* 0x000fe200078e00ff */
[----:B------:R-:W-:Y:S01]  /*15e0*/  PRMT R115, R23, 0x7632, R115 ;  /* 0x0000763217737816 */ /* 0x000fe20000000073 */
[----:B------:R-:W3:Y:S01]  /*15f0*/  LDS.128 R16, [UR9+0xe0] ;  /* 0x0000e009ff107984 */ /* 0x000ee20008000c00 */
[----:B------:R-:W-:Y:S01]  /*1600*/  PRMT R117, R24, 0x7632, R117 ;  /* 0x0000763218757816 */ /* 0x000fe20000000075 */
[----:B------:R-:W-:Y:S01]  /*1610*/  IMAD.U32 R66, R66, 0x10000, RZ ;  /* 0x0001000042427824 */ /* 0x000fe200078e00ff */
[----:B------:R-:W-:Y:S01]  /*1620*/  PRMT R119, R25, 0x7632, R119 ;  /* 0x0000763219777816 */ /* 0x000fe20000000077 */
[----:B------:R-:W4:Y:S01]  /*1630*/  LDS.128 R20, [UR9+0xf0] ;  /* 0x0000f009ff147984 */ /* 0x000f220008000c00 */
[----:B------:R-:W-:Y:S01]  /*1640*/  PRMT R121, R26, 0x7632, R121 ;  /* 0x000076321a797816 */ /* 0x000fe20000000079 */
[----:B0-----:R-:W-:Y:S01]  /*1650*/  IMAD.U32 R156, R5, 0x10000, RZ ;  /* 0x00010000059c7824 */ /* 0x001fe200078e00ff */
[----:B------:R-:W-:Y:S01]  /*1660*/  PRMT R123, R27, 0x7632, R123 ;  /* 0x000076321b7b7816 */ /* 0x000fe2000000007b */
[----:B------:R-:W-:Y:S01]  /*1670*/  IMAD.U32 R158, R6, 0x10000, RZ ;  /* 0x00010000069e7824 */ /* 0x000fe200078e00ff */
[----:B------:R-:W0:Y:S01]  /*1680*/  LDS.128 R24, [UR9+0x100] ;  /* 0x00010009ff187984 */ /* 0x000e220008000c00 */
[C---:B------:R-:W-:Y:S01]  /*1690*/  PRMT R169, R4.reuse, 0x7632, R169 ;  /* 0x0000763204a97816 */ /* 0x040fe200000000a9 */
[----:B------:R-:W-:Y:S01]  /*16a0*/  IMAD.U32 R160, R7, 0x10000, RZ ;  /* 0x0001000007a07824 */ /* 0x000fe200078e00ff */
[----:B------:R-:W-:Y:S01]  /*16b0*/  SHF.L.U32 R154, R4, 0x10, RZ ;  /* 0x00000010049a7819 */ /* 0x000fe200000006ff */
        /* <DEDUP_REMOVED lines=15> */
[----:B------:R-:W5:Y:S01]  /*17b0*/  LDS.128 R12, [UR9+0x130] ;  /* 0x00013009ff0c7984 */ /* 0x000f620008000c00 */
[----:B------:R-:W-:Y:S01]  /*17c0*/  SHF.L.U32 R62, R62, 0x10, RZ ;  /* 0x000000103e3e7819 */ /* 0x000fe200000006ff */
[----:B------:R-:W-:Y:S01]  /*17d0*/  IMAD.U32 R71, R71, 0x10000, RZ ;  /* 0x0001000047477824 */ /* 0x000fe200078e00ff */
[----:B------:R-:W-:Y:S01]  /*17e0*/  SHF.L.U32 R68, R68, 0x10, RZ ;  /* 0x0000001044447819 */ /* 0x000fe200000006ff */
[----:B------:R-:W-:Y:S01]  /*17f0*/  IMAD.U32 R72, R72, 0x10000, RZ ;  /* 0x0001000048487824 */ /* 0x000fe200078e00ff */
[----:B------:R-:W-:Y:S01]  /*1800*/  SHF.L.U32 R74, R74, 0x10, RZ ;  /* 0x000000104a4a7819 */ /* 0x000fe200000006ff */
[----:B------:R-:W-:Y:S01]  /*1810*/  IMAD.U32 R73, R73, 0x10000, RZ ;  /* 0x0001000049497824 */ /* 0x000fe200078e00ff */
[----:B------:R-:W-:Y:S01]  /*1820*/  SHF.L.U32 R80, R80, 0x10, RZ ;  /* 0x0000001050507819 */ /* 0x000fe200000006ff */
[C---:B--2---:R-:W-:Y:S01]  /*1830*/  IMAD.U32 R114, R8.reuse, 0x10000, RZ ;  /* 0x0001000008727824 */ /* 0x044fe200078e00ff */
[----:B------:R-:W-:Y:S01]  /*1840*/  PRMT R133, R8, 0x7632, R133 ;  /* 0x0000763208857816 */ /* 0x000fe20000000085 */
[C---:B------:R-:W-:Y:S01]  /*1850*/  IMAD.U32 R116, R9.reuse, 0x10000, RZ ;  /* 0x0001000009747824 */ /* 0x040fe200078e00ff */
[----:B------:R-:W-:Y:S01]  /*1860*/  PRMT R135, R9, 0x7632, R135 ;  /* 0x0000763209877816 */ /* 0x000fe20000000087 */
[----:B------:R-:W-:Y:S01]  /*1870*/  IMAD.U32 R120, R11, 0x10000, RZ ;  /* 0x000100000b787824 */ /* 0x000fe200078e00ff */
[C---:B------:R-:W-:Y:S01]  /*1880*/  PRMT R137, R10.reuse, 0x7632, R137 ;  /* 0x000076320a897816 */ /* 0x040fe20000000089 */
[----:B---3--:R-:W-:Y:S01]  /*1890*/  IMAD.U32 R132, R17, 0x10000, RZ ;  /* 0x0001000011847824 */ /* 0x008fe200078e00ff */
[----:B------:R-:W-:Y:S01]  /*18a0*/  SHF.L.U32 R118, R10, 0x10, RZ ;  /* 0x000000100a767819 */ /* 0x000fe200000006ff */
[----:B------:R-:W-:Y:S01]  /*18b0*/  IMAD.U32 R134, R18, 0x10000, RZ ;  /* 0x0001000012867824 */ /* 0x000fe200078e00ff */
[----:B------:R-:W-:Y:S01]  /*18c0*/  PRMT R139, R11, 0x7632, R139 ;  /* 0x000076320b8b7816 */ /* 0x000fe2000000008b */
[----:B------:R-:W-:Y:S01]  /*18d0*/  IMAD.U32 R136, R19, 0x10000, RZ ;  /* 0x0001000013887824 */ /* 0x000fe200078e00ff */
[----:B------:R-:W-:Y:S01]  /*18e0*/  PRMT R149, R16, 0x7632, R149 ;  /* 0x0000763210957816 */ /* 0x000fe20000000095 */
[----:B----4-:R-:W-:Y:S01]  /*18f0*/  IMAD.U32 R138, R20, 0x10000, RZ ;  /* 0x00010000148a7824 */ /* 0x010fe200078e00ff */
[----:B------:R-:W-:Y:S01]  /*1900*/  SHF.L.U32 R130, R16, 0x10, RZ ;  /* 0x0000001010827819 */ /* 0x000fe200000006ff */
[----:B------:R-:W-:Y:S01]  /*1910*/  IMAD.U32 R140, R21, 0x10000, RZ ;  /* 0x00010000158c7824 */ /* 0x000fe200078e00ff */
[----:B------:R-:W-:Y:S01]  /*1920*/  PRMT R151, R17, 0x7632, R151 ;  /* 0x0000763211977816 */ /* 0x000fe20000000097 */
[----:B------:R-:W-:Y:S01]  /*1930*/  IMAD.U32 R144, R23, 0x10000, RZ ;  /* 0x0001000017907824 */ /* 0x000fe200078e00ff */
[----:B------:R-:W-:Y:S01]  /*1940*/  PRMT R153, R18, 0x7632, R153 ;  /* 0x0000763212997816 */ /* 0x000fe20000000099 */
[----:B0-----:R-:W-:Y:S01]  /*1950*/  IMAD.U32 R146, R24, 0x10000, RZ ;  /* 0x0001000018927824 */ /* 0x001fe200078e00ff */
[----:B------:R-:W-:Y:S01]  /*1960*/  PRMT R155, R19, 0x7632, R155 ;  /* 0x00007632139b7816 */ /* 0x000fe2000000009b */
[----:B------:R-:W-:Y:S01]  /*1970*/  IMAD.U32 R148, R25, 0x10000, RZ ;  /* 0x0001000019947824 */ /* 0x000fe200078e00ff */
[----:B------:R-:W-:Y:S01]  /*1980*/  PRMT R157, R20, 0x7632, R157 ;  /* 0x00007632149d7816 */ /* 0x000fe2000000009d */
[----:B------:R-:W-:Y:S01]  /*1990*/  IMAD.U32 R150, R26, 0x10000, RZ ;  /* 0x000100001a967824 */ /* 0x000fe200078e00ff */
[----:B------:R-:W-:Y:S01]  /*19a0*/  PRMT R159, R21, 0x7632, R159 ;  /* 0x00007632159f7816 */ /* 0x000fe2000000009f */
[----:B------:R-:W-:Y:S01]  /*19b0*/  IMAD.U32 R152, R27, 0x10000, RZ ;  /* 0x000100001b987824 */ /* 0x000fe200078e00ff */
[C---:B------:R-:W-:Y:S01]  /*19c0*/  PRMT R161, R22.reuse, 0x7632, R161 ;  /* 0x0000763216a17816 */ /* 0x040fe200000000a1 */
[----:B------:R-:W0:Y:S01]  /*19d0*/  LDS.128 R8, [UR9+0x120] ;  /* 0x00012009ff087984 */ /* 0x000e220008000c00 */
[----:B------:R-:W-:Y:S01]  /*19e0*/  SHF.L.U32 R142, R22, 0x10, RZ ;  /* 0x00000010168e7819 */ /* 0x000fe200000006ff */
[----:B-1----:R-:W-:Y:S01]  /*19f0*/  IMAD.U32 R184, R5, 0x10000, RZ ;  /* 0x0001000005b87824 */ /* 0x002fe200078e00ff */
[----:B------:R-:W-:Y:S01]  /*1a00*/  PRMT R162, R23, 0x7632, R162 ;  /* 0x0000763217a27816 */ /* 0x000fe200000000a2 */
[----:B------:R-:W1:Y:S01]  /*1a10*/  LDS.128 R16, [UR9+0x140] ;  /* 0x00014009ff107984 */ /* 0x000e620008000c00 */
[----:B------:R-:W-:Y:S01]  /*1a20*/  PRMT R163, R24, 0x7632, R163 ;  /* 0x0000763218a37816 */ /* 0x000fe200000000a3 */
[----:B-----5:R-:W-:Y:S01]  /*1a30*/  IMAD.U32 R166, R12, 0x10000, RZ ;  /* 0x000100000ca67824 */ /* 0x020fe200078e00ff */
[----:B------:R-:W-:Y:S01]  /*1a40*/  PRMT R164, R25, 0x7632, R164 ;  /* 0x0000763219a47816 */ /* 0x000fe200000000a4 */
[----:B------:R-:W2:Y:S01]  /*1a50*/  LDS.128 R20, [UR9+0x150] ;  /* 0x00015009ff147984 */ /* 0x000ea20008000c00 */
[----:B------:R-:W-:Y:S01]  /*1a60*/  PRMT R165, R26, 0x7632, R165 ;  /* 0x000076321aa57816 */ /* 0x000fe200000000a5 */
[----:B------:R-:W-:Y:S01]  /*1a70*/  IMAD.U32 R168, R13, 0x10000, RZ ;  /* 0x000100000da87824 */ /* 0x000fe200078e00ff */
[----:B------:R-:W-:Y:S01]  /*1a80*/  PRMT R167, R27, 0x7632, R167 ;  /* 0x000076321ba77816 */ /* 0x000fe200000000a7 */
[----:B------:R-:W-:Y:S01]  /*1a90*/  IMAD.U32 R186, R6, 0x10000, RZ ;  /* 0x0001000006ba7824 */ /* 0x000fe200078e00ff */
[----:B------:R-:W3:Y:S01]  /*1aa0*/  LDS.128 R24, [UR9+0x160] ;  /* 0x00016009ff187984 */ /* 0x000ee20008000c00 */
        /* <DEDUP_REMOVED lines=14> */
[----:B------:R-:W-:Y:S01]  /*1b90*/  PRMT R6, R7, 0x7632, R6 ;  /* 0x0000763207067816 */ /* 0x000fe20000000006 */
        /* <DEDUP_REMOVED lines=13> */
[----:B------:R-:W-:Y:S01]  /*1c70*/  PRMT R175, R10, 0x7632, R175 ;  /* 0x000076320aaf7816 */ /* 0x000fe200000000af */
[----:B------:R-:W-:Y:S01]  /*1c80*/  IMAD.U32 R89, R89, 0x10000, RZ ;  /* 0x0001000059597824 */ /* 0x000fe200078e00ff */
[C---:B------:R-:W-:Y:S01]  /*1c90*/  PRMT R176, R11.reuse, 0x7632, R176 ;  /* 0x000076320bb07816 */ /* 0x040fe200000000b0 */
[----:B------:R-:W-:Y:S01]  /*1ca0*/  IMAD.U32 R11, R11, 0x10000, RZ ;  /* 0x000100000b0b7824 */ /* 0x000fe200078e00ff */
[----:B-1----:R-:W-:Y:S01]  /*1cb0*/  PRMT R179, R16, 0x7632, R179 ;  /* 0x0000763210b37816 */ /* 0x002fe200000000b3 */
        /* <DEDUP_REMOVED lines=92> */
.L_x_18028:
[----:B0-----:R-:W0:Y:S01]  /*2280*/  LDC R204, c[0x0][0x280] ;  /* 0x0000a000ffcc7b82 */ /* 0x001e220000000800 */
[----:B------:R-:W-:Y:S01]  /*2290*/  IMAD.SHL.U32 R12, R61, 0x20, RZ ;  /* 0x000000203d0c7824 */ /* 0x000fe200078e00ff */
[----:B------:R-:W-:Y:S01]  /*22a0*/  UIADD3 UR9, UR6, -UR12, URZ ;  /* 0x8000000c06097290 */ /* 0x000fe2000fffe03f */
[----:B------:R-:W-:Y:S03]  /*22b0*/  BSSY B1, `(.L_x_18025) ;  /* 0x00002ae000017945 */ /* 0x000fe60003800000 */
[----:B-1----:R-:W-:Y:S02]  /*22c0*/  IABS R5, R12 ;  /* 0x0000000c00057213 */ /* 0x002fe40000000000 */
[----:B------:R-:W1:Y:S03]  /*22d0*/  LDC R203, c[0x0][0x284] ;  /* 0x0000a100ffcb7b82 */ /* 0x000e660000000800 */
[----:B------:R-:W-:-:S05]  /*22e0*/  IMAD.HI.U32 R4, R5, UR13, RZ ;  /* 0x0000000d05047c27 */ /* 0x000fca000f8e00ff */
[----:B------:R-:W-:Y:S02]  /*22f0*/  IADD3 R7, RZ, -R4, RZ ;  /* 0x80000004ff077210 */ /* 0x000fe40007ffe0ff */
[----:B0-----:R-:W-:-:S04]  /*2300*/  IABS R13, R204 ;  /* 0x000000cc000d7213 */ /* 0x001fc80000000000 */
[----:B------:R-:W0:Y:S01]  /*2310*/  I2F.RP R6, R13 ;  /* 0x0000000d00067306 */ /* 0x000e220000209400 */
[----:B-1----:R-:W-:-:S05]  /*2320*/  IABS R200, R203 ;  /* 0x000000cb00c87213 */ /* 0x002fca0000000000 */
[----:B------:R-:W-:-:S05]  /*2330*/  IMAD R5, R200, R7, R5 ;  /* 0x00000007c8057224 */ /* 0x000fca00078e0205 */
[----:B------:R-:W-:Y:S01]  /*2340*/  ISETP.GT.U32.AND P1, PT, R0, R5, PT ;  /* 0x000000050000720c */ /* 0x000fe20003f24070 */
[----:B0-----:R-:W0:-:S12]  /*2350*/  MUFU.RCP R6, R6 ;  /* 0x0000000600067308 */ /* 0x001e180000001000 */
[----:B------:R-:W-:Y:S02]  /*2360*/  @!P1 IMAD.IADD R5, R5, 0x1, -R200 ;  /* 0x0000000105059824 */ /* 0x000fe400078e0ac8 */
[----:B------:R-:W-:Y:S01]  /*2370*/  @!P1 VIADD R4, R4, 0x1 ;  /* 0x0000000104049836 */ /* 0x000fe20000000000 */
[----:B------:R-:W-:Y:S02]  /*2380*/  ISETP.NE.AND P1, PT, R203, RZ, PT ;  /* 0x000000ffcb00720c */ /* 0x000fe40003f25270 */
[----:B------:R-:W-:Y:S01]  /*2390*/  ISETP.GE.U32.AND P0, PT, R5, R0, PT ;  /* 0x000000000500720c */ /* 0x000fe20003f06070 */
[----:B0-----:R-:W-:Y:S01]  /*23a0*/  VIADD R7, R6, 0xffffffe ;  /* 0x0ffffffe06077836 */ /* 0x001fe20000000000 */
[----:B------:R-:W-:-:S04]  /*23b0*/  LOP3.LUT R5, R12, R203, RZ, 0x3c, !PT ;  /* 0x000000cb0c057212 */ /* 0x000fc800078e3cff */
[----:B------:R-:W-:Y:S02]  /*23c0*/  ISETP.GE.AND P2, PT, R5, RZ, PT ;  /* 0x000000ff0500720c */ /* 0x000fe40003f46270 */
[----:B------:R-:W0:Y:S05]  /*23d0*/  F2I.FTZ.U32.TRUNC.NTZ R5, R7 ;  /* 0x0000000700057305 */ /* 0x000e2a000021f000 */
[----:B------:R-:W-:-:S04]  /*23e0*/  @P0 VIADD R4, R4, 0x1 ;  /* 0x0000000104040836 */ /* 0x000fc80000000000 */
[----:B------:R-:W-:-:S05]  /*23f0*/  IMAD.MOV.U32 R12, RZ, RZ, R4 ;  /* 0x000000ffff0c7224 */ /* 0x000fca00078e0004 */
[----:B------:R-:W-:Y:S01]  /*2400*/  @!P2 IADD3 R12, RZ, -R12, RZ ;  /* 0x8000000cff0ca210 */ /* 0x000fe20007ffe0ff */
[----:B0-----:R-:W-:Y:S01]  /*2410*/  IMAD.MOV R4, RZ, RZ, -R5 ;  /* 0x000000ffff047224 */ /* 0x001fe200078e0a05 */
[----:B------:R-:W-:-:S03]  /*2420*/  @!P1 LOP3.LUT R12, RZ, R203, RZ, 0x33, !PT ;  /* 0x000000cbff0c9212 */ /* 0x000fc600078e33ff */
[----:B------:R-:W-:Y:S02]  /*2430*/  IMAD R203, R4, R13, RZ ;  /* 0x0000000d04cb7224 */ /* 0x000fe400078e02ff */
[----:B------:R-:W-:Y:S02]  /*2440*/  VIADD R6, R12, UR7 ;  /* 0x000000070c067c36 */ /* 0x000fe40008000000 */
[----:B------:R-:W-:-:S03]  /*2450*/  IMAD.MOV.U32 R4, RZ, RZ, RZ ;  /* 0x000000ffff047224 */ /* 0x000fc600078e00ff */
[----:B------:R-:W-:Y:S01]  /*2460*/  IABS R7, R6 ;  /* 0x0000000600077213 */ /* 0x000fe20000000000 */
[----:B------:R-:W-:Y:S01]  /*2470*/  IMAD.HI.U32 R4, R5, R203, R4 ;  /* 0x000000cb05047227 */ /* 0x000fe200078e0004 */
[----:B------:R-:W-:-:S03]  /*2480*/  ISETP.GE.AND P2, PT, R6, RZ, PT ;  /* 0x000000ff0600720c */ /* 0x000fc60003f46270 */
[----:B------:R-:W-:-:S04]  /*2490*/  IMAD.MOV.U32 R5, RZ, RZ, R7 ;  /* 0x000000ffff057224 */ /* 0x000fc800078e0007 */
[----:B------:R-:W-:-:S04]  /*24a0*/  IMAD.HI.U32 R4, R4, R5, RZ ;  /* 0x0000000504047227 */ /* 0x000fc800078e00ff */
[----:B------:R-:W-:-:S04]  /*24b0*/  IMAD.MOV R4, RZ, RZ, -R4 ;  /* 0x000000ffff047224 */ /* 0x000fc800078e0a04 */
[C---:B------:R-:W-:Y:S02]  /*24c0*/  IMAD R4, R13.reuse, R4, R5 ;  /* 0x000000040d047224 */ /* 0x040fe400078e0205 */
[----:B------:R-:W0:Y:S03]  /*24d0*/  S2R R5, SR_TID.X ;  /* 0x0000000000057919 */ /* 0x000e260000002100 */
[----:B------:R-:W-:-:S13]  /*24e0*/  ISETP.GT.U32.AND P0, PT, R13, R4, PT ;  /* 0x000000040d00720c */ /* 0x000fda0003f04070 */
[----:B------:R-:W-:Y:S02]  /*24f0*/  @!P0 IADD3 R4, R4, -R13, RZ ;  /* 0x8000000d04048210 */ /* 0x000fe40007ffe0ff */
[----:B------:R-:W-:Y:S02]  /*2500*/  ISETP.NE.AND P0, PT, R204, RZ, PT ;  /* 0x000000ffcc00720c */ /* 0x000fe40003f05270 */
[----:B------:R-:W-:Y:S02]  /*2510*/  ISETP.GT.U32.AND P1, PT, R13, R4, PT ;  /* 0x000000040d00720c */ /* 0x000fe40003f24070 */
[----:B0-----:R-:W-:-:S11]  /*2520*/  SHF.R.S32.HI R6, RZ, 0x1f, R5 ;  /* 0x0000001fff067819 */ /* 0x001fd60000011405 */
[----:B------:R-:W-:Y:S01]  /*2530*/  @!P1 IMAD.IADD R4, R4, 0x1, -R13 ;  /* 0x0000000104049824 */ /* 0x000fe200078e0a0d */
[----:B------:R-:W-:Y:S02]  /*2540*/  ISETP.LE.AND P1, PT, R12, UR9, PT ;  /* 0x000000090c007c0c */ /* 0x000fe4000bf23270 */
[----:B------:R-:W-:Y:S01]  /*2550*/  LEA.HI R6, R6, R5, RZ, 0x5 ;  /* 0x0000000506067211 */ /* 0x000fe200078f28ff */
[----:B------:R-:W-:Y:S01]  /*2560*/  @!P2 IMAD.MOV R4, RZ, RZ, -R4 ;  /* 0x000000ffff04a224 */ /* 0x000fe200078e0a04 */
[----:B------:R-:W-:Y:S02]  /*2570*/  @!P0 LOP3.LUT R4, RZ, R204, RZ, 0x33, !PT ;  /* 0x000000ccff048212 */ /* 0x000fe400078e33ff */
[----:B------:R-:W-:Y:S02]  /*2580*/  LOP3.LUT R6, R6, 0xffffffe0, RZ, 0xc0, !PT ;  /* 0xffffffe006067812 */ /* 0x000fe400078ec0ff */
[----:B------:R-:W-:-:S03]  /*2590*/  ISETP.NE.AND P0, PT, R4, RZ, PT ;  /* 0x000000ff0400720c */ /* 0x000fc60003f05270 */
[----:B------:R-:W-:-:S10]  /*25a0*/  IMAD.IADD R6, R5, 0x1, -R6 ;  /* 0x0000000105067824 */ /* 0x000fd400078e0a06 */
[----:B------:R-:W-:Y:S05]  /*25b0*/  @P0 BRA P1, `(.L_x_18026) ;  /* 0x0000002400bc0947 */ /* 0x000fea0000800000 */
[----:B------:R-:W-:Y:S02]  /*25c0*/  USHF.R.S32.HI UR9, URZ, 0x1f, UR8 ;  /* 0x0000001f3f097899 */ /* 0x000fe40008011408 */
[----:B------:R-:W-:-:S04]  /*25d0*/  IADD3 R4, P0, R61, UR8, RZ ;  /* 0x000000083d047c10 */ /* 0x000fc8000ff1e0ff */
[----:B------:R-:W-:Y:S02]  /*25e0*/  LEA.HI.X.SX32 R5, R61, UR9, 0x1, P0 ;  /* 0x000000093d057c11 */ /* 0x000fe400080f0eff */
[----:B------:R-:W-:-:S04]  /*25f0*/  LEA R12, P0, R4, UR16, 0x2 ;  /* 0x00000010040c7c11 */ /* 0x000fc8000f8010ff */
[----:B------:R-:W-:-:S06]  /*2600*/  LEA.HI.X R13, R4, UR17, R5, 0x2, P0 ;  /* 0x00000011040d7c11 */ /* 0x000fcc00080f1405 */
[----:B------:R-:W2:Y:S01]  /*2610*/  LDG.E.CONSTANT R13, desc[UR14][R12.64] ;  /* 0x0000000e0c0d7981 */ /* 0x000ea2000c1e9900 */
[----:B------:R-:W-:Y:S01]  /*2620*/  UIMAD UR9, UR5, UR21, URZ ;  /* 0x00000015050972a4 */ /* 0x000fe2000f8e023f */
[----:B------:R-:W-:-:S05]  /*2630*/  IMAD.SHL.U32 R6, R6, 0x8, RZ ;  /* 0x0000000806067824 */ /* 0x000fca00078e00ff */
[----:B------:R-:W-:Y:S01]  /*2640*/  IADD3 R4, P0, R6, UR9, RZ ;  /* 0x0000000906047c10 */ /* 0x000fe2000ff1e0ff */
[----:B------:R-:W-:Y:S01]  /*2650*/  IMAD.U32 R5, RZ, RZ, UR9 ;  /* 0x00000009ff057e24 */ /* 0x000fe2000f8e00ff */
[----:B------:R-:W-:-:S04]  /*2660*/  SHF.R.S32.HI R6, RZ, 0x1f, R6 ;  /* 0x0000001fff067819 */ /* 0x000fc80000011406 */
[----:B------:R-:W-:-:S03]  /*2670*/  LEA.HI.X.SX32 R5, R5, R6, 0x1, P0 ;  /* 0x0000000605057211 */ /* 0x000fc600000f0eff */
[----:B--2---:R-:W-:-:S03]  /*2680*/  IMAD.WIDE R4, R13, UR23, R4 ;  /* 0x000000170d047c25 */ /* 0x004fc6000f8e0204 */
        /* <DEDUP_REMOVED lines=36> */
[----:B--2---:R-:W-:-:S02]  /*28d0*/  PRMT R219, R223, 0x7632, R219 ;  /* 0x00007632dfdb7816 */ /* 0x004fc400000000db */
[----:B------:R-:W-:Y:S02]  /*28e0*/  SHF.L.U32 R223, R223, 0x10, RZ ;  /* 0x00000010dfdf7819 */ /* 0x000fe400000006ff */
[C---:B---3--:R-:W-:Y:S01]  /*28f0*/  PRMT R218, R220.reuse, 0x7632, R218 ;  /* 0x00007632dcda7816 */ /* 0x048fe200000000da */
[----:B------:R-:W-:Y:S02]  /*2900*/  IMAD.U32 R234, R219, 0x10000, RZ ;  /* 0x00010000dbea7824 */ /* 0x000fe400078e00ff */
[----:B------:R-:W-:Y:S02]  /*2910*/  IMAD.U32 R219, R220, 0x10000, RZ ;  /* 0x00010000dcdb7824 */ /* 0x000fe400078e00ff */
[----:B------:R-:W-:Y:S01]  /*2920*/  FMUL.FTZ R223, R30, R223 ;  /* 0x000000df1edf7220 */ /* 0x000fe20000410000 */
[----:B------:R-:W-:Y:S02]  /*2930*/  IMAD.U32 R220, R218, 0x10000, RZ ;  /* 0x00010000dadc7824 */ /* 0x000fe400078e00ff */
[----:B------:R-:W-:Y:S01]  /*2940*/  FMUL.FTZ R234, R65, R234 ;  /* 0x000000ea41ea7220 */ /* 0x000fe20000410000 */
[----:B------:R-:W2:Y:S01]  /*2950*/  LDG.E.CONSTANT R218, desc[UR14][R6.64+0x2e00] ;  /* 0x002e000e06da7981 */ /* 0x000ea2000c1e9900 */
[----:B------:R-:W-:-:S02]  /*2960*/  FFMA.FTZ R223, R2, R219, R223 ;  /* 0x000000db02df7223 */ /* 0x000fc400000100df */
[----:B------:R-:W-:Y:S01]  /*2970*/  FFMA.FTZ R234, R59, R220, R234 ;  /* 0x000000dc3bea7223 */ /* 0x000fe200000100ea */
[C---:B----4-:R-:W-:Y:S01]  /*2980*/  PRMT R220, R225.reuse, 0x7632, R220 ;  /* 0x00007632e1dc7816 */ /* 0x050fe200000000dc */
[----:B------:R-:W3:Y:S01]  /*2990*/  LDG.E.CONSTANT R219, desc[UR14][R6.64+0x1404] ;  /* 0x0014040e06db7981 */ /* 0x000ee2000c1e9900 */
[----:B------:R-:W-:-:S03]  /*29a0*/  IMAD.U32 R225, R225, 0x10000, RZ ;  /* 0x00010000e1e17824 */ /* 0x000fc600078e00ff */
[----:B------:R-:W-:Y:S01]  /*29b0*/  IMAD.U32 R233, R220, 0x10000, RZ ;  /* 0x00010000dce97824 */ /* 0x000fe200078e00ff */
[----:B-----5:R-:W-:Y:S01]  /*29c0*/  PRMT R220, R235, 0x7632, R220 ;  /* 0x00007632ebdc7816 */ /* 0x020fe200000000dc */
[----:B------:R-:W-:Y:S02]  /*29d0*/  FFMA.FTZ R223, R34, R225, R223 ;  /* 0x000000e122df7223 */ /* 0x000fe400000100df */
[----:B------:R-:W-:Y:S01]  /*29e0*/  FFMA.FTZ R234, R69, R233, R234 ;  /* 0x000000e945ea7223 */ /* 0x000fe200000100ea */
[----:B------:R-:W-:Y:S01]  /*29f0*/  SHF.L.U32 R225, R235, 0x10, RZ ;  /* 0x00000010ebe17819 */ /* 0x000fe200000006ff */
[----:B------:R-:W-:Y:S02]  /*2a00*/  IMAD.U32 R233, R220, 0x10000, RZ ;  /* 0x00010000dce97824 */ /* 0x000fe400078e00ff */
[----:B------:R-:W4:Y:S02]  /*2a10*/  LDG.E.CONSTANT R220, desc[UR14][R6.64+0x1604] ;  /* 0x0016040e06dc7981 */ /* 0x000f24000c1e9900 */
[--C-:B------:R-:W-:Y:S01]  /*2a20*/  FFMA.FTZ R235, R38, R225, R223.reuse ;  /* 0x000000e126eb7223 */ /* 0x100fe200000100df */
[C---:B------:R-:W-:Y:S01]  /*2a30*/  PRMT R223, R222.reuse, 0x7632, R223 ;  /* 0x00007632dedf7816 */ /* 0x040fe200000000df */
[----:B------:R-:W5:Y:S01]  /*2a40*/  LDG.E.CONSTANT R225, desc[UR14][R6.64+0x208] ;  /* 0x0002080e06e17981 */ /* 0x000f62000c1e9900 */
[----:B------:R-:W-:Y:S01]  /*2a50*/  FFMA.FTZ R234, R73, R233, R234 ;  /* 0x000000e949ea7223 */ /* 0x000fe200000100ea */
[----:B------:R-:W-:-:S02]  /*2a60*/  IMAD.U32 R233, R222, 0x10000, RZ ;  /* 0x00010000dee97824 */ /* 0x000fc400078e00ff */
[----:B------:R-:W-:Y:S01]  /*2a70*/  IMAD.U32 R223, R223, 0x10000, RZ ;  /* 0x00010000dfdf7824 */ /* 0x000fe200078e00ff */
[----:B------:R-:W5:Y:S01]  /*2a80*/  LDG.E.CONSTANT R222, desc[UR14][R6.64+0x8] ;  /* 0x0000080e06de7981 */ /* 0x000f62000c1e9900 */
[----:B------:R-:W-:Y:S01]  /*2a90*/  FFMA.FTZ R235, R42, R233, R235 ;  /* 0x000000e92aeb7223 */ /* 0x000fe200000100eb */
[C---:B------:R-:W-:Y:S01]  /*2aa0*/  PRMT R233, R224.reuse, 0x7632, R233 ;  /* 0x00007632e0e97816 */ /* 0x040fe200000000e9 */
[----:B------:R-:W-:Y:S01]  /*2ab0*/  FFMA.FTZ R234, R77, R223, R234 ;  /* 0x000000df4dea7223 */ /* 0x000fe200000100ea */
[----:B------:R-:W-:Y:S01]  /*2ac0*/  IMAD.U32 R224, R224, 0x10000, RZ ;  /* 0x00010000e0e07824 */ /* 0x000fe200078e00ff */
[----:B------:R-:W5:Y:S03]  /*2ad0*/  LDG.E.CONSTANT R223, desc[UR14][R6.64+0x1804] ;  /* 0x0018040e06df7981 */ /* 0x000f66000c1e9900 */
[----:B------:R-:W-:Y:S02]  /*2ae0*/  FFMA.FTZ R235, R46, R224, R235 ;  /* 0x000000e02eeb7223 */ /* 0x000fe400000100eb */
[----:B------:R-:W5:Y:S01]  /*2af0*/  LDG.E.CONSTANT R224, desc[UR14][R6.64+0x408] ;  /* 0x0004080e06e07981 */ /* 0x000f62000c1e9900 */
[----:B------:R-:W-:-:S05]  /*2b00*/  SHF.L.U32 R233, R233, 0x10, RZ ;  /* 0x00000010e9e97819 */ /* 0x000fca00000006ff */
[----:B------:R-:W-:Y:S01]  /*2b10*/  FFMA.FTZ R234, R81, R233, R234 ;  /* 0x000000e951ea7223 */ /* 0x000fe200000100ea */
[C---:B------:R-:W-:Y:S01]  /*2b20*/  PRMT R233, R229.reuse, 0x7632, R233 ;  /* 0x00007632e5e97816 */ /* 0x040fe200000000e9 */
[----:B------:R-:W-:-:S04]  /*2b30*/  IMAD.U32 R229, R229, 0x10000, RZ ;  /* 0x00010000e5e57824 */ /* 0x000fc800078e00ff */
[----:B------:R-:W-:Y:S02]  /*2b40*/  IMAD.U32 R233, R233, 0x10000, RZ ;  /* 0x00010000e9e97824 */ /* 0x000fe400078e00ff */
[----:B------:R-:W-:Y:S01]  /*2b50*/  FFMA.FTZ R235, R50, R229, R235 ;  /* 0x000000e532eb7223 */ /* 0x000fe200000100eb */
[C---:B------:R-:W-:Y:S01]  /*2b60*/  PRMT R229, R228.reuse, 0x7632, R229 ;  /* 0x00007632e4e57816 */ /* 0x040fe200000000e5 */
[----:B------:R-:W-:Y:S01]  /*2b70*/  FFMA.FTZ R234, R85, R233, R234 ;  /* 0x000000e955ea7223 */ /* 0x000fe200000100ea */
[----:B------:R-:W-:-:S03]  /*2b80*/  IMAD.U32 R233, R228, 0x10000, RZ ;  /* 0x00010000e4e97824 */ /* 0x000fc600078e00ff */
[----:B------:R-:W-:Y:S01]  /*2b90*/  IMAD.U32 R229, R229, 0x10000, RZ ;  /* 0x00010000e5e57824 */ /* 0x000fe200078e00ff */
[----:B------:R-:W5:Y:S03]  /*2ba0*/  LDG.E.CONSTANT R228, desc[UR14][R6.64+0x1a04] ;  /* 0x001a040e06e47981 */ /* 0x000f66000c1e9900 */
[----:B------:R-:W-:Y:S02]  /*2bb0*/  FFMA.FTZ R234, R93, R229, R234 ;  /* 0x000000e55dea7223 */ /* 0x000fe400000100ea */
[----:B------:R-:W5:Y:S01]  /*2bc0*/  LDG.E.CONSTANT R229, desc[UR14][R6.64+0x608] ;  /* 0x0006080e06e57981 */ /* 0x000f62000c1e9900 */
[----:B------:R-:W-:Y:S01]  /*2bd0*/  FFMA.FTZ R235, R54, R233, R235 ;  /* 0x000000e936eb7223 */ /* 0x000fe200000100eb */
[C---:B------:R-:W-:Y:S02]  /*2be0*/  PRMT R233, R232.reuse, 0x7632, R233 ;  /* 0x00007632e8e97816 */ /* 0x040fe400000000e9 */
[----:B------:R-:W-:-:S03]  /*2bf0*/  SHF.L.U32 R232, R232, 0x10, RZ ;  /* 0x00000010e8e87819 */ /* 0x000fc600000006ff */
[----:B------:R-:W-:Y:S02]  /*2c00*/  IMAD.U32 R233, R233, 0x10000, RZ ;  /* 0x00010000e9e97824 */ /* 0x000fe400078e00ff */
[----:B------:R-:W-:Y:S02]  /*2c10*/  FFMA.FTZ R235, R58, R232, R235 ;  /* 0x000000e83aeb7223 */ /* 0x000fe400000100eb */
[----:B------:R-:W-:Y:S01]  /*2c20*/  FFMA.FTZ R232, R101, R233, R234 ;  /* 0x000000e965e87223 */ /* 0x000fe200000100ea */
[C---:B------:R-:W-:Y:S01]  /*2c30*/  IMAD.U32 R233, R231.reuse, 0x10000, RZ ;  /* 0x00010000e7e97824 */ /* 0x040fe200078e00ff */
[----:B------:R-:W5:Y:S01]  /*2c40*/  LDG.E.CONSTANT R234, desc[UR14][R6.64+0x1c04] ;  /* 0x001c040e06ea7981 */ /* 0x000f62000c1e9900 */
[----:B------:R-:W-:-:S05]  /*2c50*/  PRMT R231, R231, 0x7632, R231 ;  /* 0x00007632e7e77816 */ /* 0x000fca00000000e7 */
[----:B------:R-:W-:Y:S02]  /*2c60*/  IMAD.U32 R231, R231, 0x10000, RZ ;  /* 0x00010000e7e77824 */ /* 0x000fe400078e00ff */
[----:B------:R-:W-:Y:S02]  /*2c70*/  FFMA.FTZ R233, R90, R233, R235 ;  /* 0x000000e95ae97223 */ /* 0x000fe400000100eb */
[----:B------:R-:W5:Y:S01]  /*2c80*/  LDG.E.CONSTANT R235, desc[UR14][R6.64+0x808] ;  /* 0x0008080e06eb7981 */ /* 0x000f62000c1e9900 */
        /* <DEDUP_REMOVED lines=9> */
[----:B------:R-:W-:Y:S02]  /*2d20*/  FFMA.FTZ R233, R106, R217, R233 ;  /* 0x000000d96ae97223 */ /* 0x000fe400000100e9 */
[----:B------:R-:W5:Y:S01]  /*2d30*/  LDG.E.CONSTANT R217, desc[UR14][R6.64+0x1e04] ;  /* 0x001e040e06d97981 */ /* 0x000f62000c1e9900 */
[----:B------:R-:W-:Y:S01]  /*2d40*/  FFMA.FTZ R232, R125, R230, R232 ;  /* 0x000000e67de87223 */ /* 0x000fe200000100e8 */
[C---:B------:R-:W-:Y:S01]  /*2d50*/  PRMT R230, R216.reuse, 0x7632, R230 ;  /* 0x00007632d8e67816 */ /* 0x040fe200000000e6 */
[----:B------:R-:W-:-:S04]  /*2d60*/  IMAD.U32 R216, R216, 0x10000, RZ ;  /* 0x00010000d8d87824 */ /* 0x000fc800078e00ff */
[----:B------:R-:W-:Y:S02]  /*2d70*/  IMAD.U32 R230, R230, 0x10000, RZ ;  /* 0x00010000e6e67824 */ /* 0x000fe400078e00ff */
[----:B------:R-:W-:Y:S02]  /*2d80*/  FFMA.FTZ R233, R114, R216, R233 ;  /* 0x000000d872e97223 */ /* 0x000fe400000100e9 */
[----:B------:R-:W5:Y:S01]  /*2d90*/  LDG.E.CONSTANT R216, desc[UR14][R6.64+0xa08] ;  /* 0x000a080e06d87981 */ /* 0x000f62000c1e9900 */
[----:B------:R-:W-:Y:S01]  /*2da0*/  FFMA.FTZ R232, R133, R230, R232 ;  /* 0x000000e685e87223 */ /* 0x000fe200000100e8 */
[C---:B------:R-:W-:Y:S02]  /*2db0*/  PRMT R230, R4.reuse, 0x7632, R230 ;  /* 0x0000763204e67816 */ /* 0x040fe400000000e6 */
[----:B------:R-:W-:Y:S01]  /*2dc0*/  SHF.L.U32 R4, R4, 0x10, RZ ;  /* 0x0000001004047819 */ /* 0x000fe200000006ff */
[C---:B------:R-:W-:Y:S01]  /*2dd0*/  IMAD.U32 R231, R5.reuse, 0x10000, RZ ;  /* 0x0001000005e77824 */ /* 0x040fe200078e00ff */
[----:B------:R-:W-:Y:S01]  /*2de0*/  PRMT R5, R5, 0x7632, R5 ;  /* 0x0000763205057816 */ /* 0x000fe20000000005 */
[----:B------:R-:W-:-:S02]  /*2df0*/  IMAD.U32 R230, R230, 0x10000, RZ ;  /* 0x00010000e6e67824 */ /* 0x000fc400078e00ff */
[----:B------:R-:W-:Y:S02]  /*2e00*/  FFMA.FTZ R233, R122, R4, R233 ;  /* 0x000000047ae97223 */ /* 0x000fe400000100e9 */
[----:B------:R-:W5:Y:S02]  /*2e10*/  LDG.E.CONSTANT R4, desc[UR14][R6.64+0x2004] ;  /* 0x0020040e06047981 */ /* 0x000f64000c1e9900 */
[----:B------:R-:W-:Y:S01]  /*2e20*/  FFMA.FTZ R233, R130, R231, R233 ;  /* 0x000000e782e97223 */ /* 0x000fe200000100e9 */
[----:B------:R-:W-:Y:S02]  /*2e30*/  IMAD.U32 R231, R5, 0x10000, RZ ;  /* 0x0001000005e77824 */ /* 0x000fe400078e00ff */
[----:B------:R-:W-:Y:S01]  /*2e40*/  FFMA.FTZ R230, R141, R230, R232 ;  /* 0x000000e68de67223 */ /* 0x000fe200000100e8 */
[----:B------:R-:W5:Y:S03]  /*2e50*/  LDG.E.CONSTANT R5, desc[UR14][R6.64+0xc08] ;  /* 0x000c080e06057981 */ /* 0x000f66000c1e9900 */
[--C-:B------:R-:W-:Y:S01]  /*2e60*/  FFMA.FTZ R232, R149, R231, R230.reuse ;  /* 0x000000e795e87223 */ /* 0x100fe200000100e6 */
[C---:B------:R-:W-:Y:S01]  /*2e70*/  PRMT R230, R12.reuse, 0x7632, R230 ;  /* 0x000076320ce67816 */ /* 0x040fe200000000e6 */
[----:B------:R-:W-:-:S04]  /*2e80*/  IMAD.U32 R12, R12, 0x10000, RZ ;  /* 0x000100000c0c7824 */ /* 0x000fc800078e00ff */
[----:B------:R-:W-:Y:S02]  /*2e90*/  FFMA.FTZ R233, R138, R12, R233 ;  /* 0x0000000c8ae97223 */ /* 0x000fe400000100e9 */
[----:B------:R-:W5:Y:S01]  /*2ea0*/  LDG.E.CONSTANT R12, desc[UR14][R6.64+0xe08] ;  /* 0x000e080e060c7981 */ /* 0x000f62000c1e9900 */
[----:B------:R-:W-:-:S05]  /*2eb0*/  SHF.L.U32 R230, R230, 0x10, RZ ;  /* 0x00000010e6e67819 */ /* 0x000fca00000006ff */
[----:B------:R-:W-:Y:S01]  /*2ec0*/  FFMA.FTZ R232, R157, R230, R232 ;  /* 0x000000e69de87223 */ /* 0x000fe200000100e8 */
[C---:B------:R-:W-:Y:S01]  /*2ed0*/  PRMT R230, R227.reuse, 0x7632, R230 ;  /* 0x00007632e3e67816 */ /* 0x040fe200000000e6 */
[----:B------:R-:W-:Y:S02]  /*2ee0*/  IMAD.U32 R227, R227, 0x10000, RZ ;  /* 0x00010000e3e37824 */ /* 0x000fe400078e00ff */
[C---:B------:R-:W-:Y:S02]  /*2ef0*/  IMAD.U32 R231, R13.reuse, 0x10000, RZ ;  /* 0x000100000de77824 */ /* 0x040fe400078e00ff */
[----:B------:R-:W-:Y:S01]  /*2f00*/  FFMA.FTZ R233, R146, R227, R233 ;  /* 0x000000e392e97223 */ /* 0x000fe200000100e9 */
[----:B------:R-:W-:Y:S02]  /*2f10*/  PRMT R227, R13, 0x7632, R227 ;  /* 0x000076320de37816 */ /* 0x000fe400000000e3 */
[----:B------:R-:W5:Y:S01]  /*2f20*/  LDG.E.CONSTANT R13, desc[UR14][R6.64+0x1008] ;  /* 0x0010080e060d7981 */ /* 0x000f62000c1e9900 */
[----:B------:R-:W-:-:S02]  /*2f30*/  IMAD.U32 R230, R230, 0x10000, RZ ;  /* 0x00010000e6e67824 */ /* 0x000fc400078e00ff */
[----:B------:R-:W-:Y:S01]  /*2f40*/  FFMA.FTZ R233, R154, R231, R233 ;  /* 0x000000e79ae97223 */ /* 0x000fe200000100e9 */
[----:B------:R-:W-:Y:S01]  /*2f50*/  IMAD.U32 R231, R227, 0x10000, RZ ;  /* 0x00010000e3e77824 */ /* 0x000fe200078e00ff */
[C---:B------:R-:W-:Y:S01]  /*2f60*/  PRMT R227, R226.reuse, 0x7632, R227 ;  /* 0x00007632e2e37816 */ /* 0x040fe200000000e3 */
[----:B------:R-:W-:Y:S01]  /*2f70*/  FFMA.FTZ R230, R163, R230, R232 ;  /* 0x000000e6a3e67223 */ /* 0x000fe200000100e8 */
[----:B------:R-:W-:-:S03]  /*2f80*/  SHF.L.U32 R226, R226, 0x10, RZ ;  /* 0x00000010e2e27819 */ /* 0x000fc600000006ff */
[----:B------:R-:W-:Y:S01]  /*2f90*/  FFMA.FTZ R230, R169, R231, R230 ;  /* 0x000000e7a9e67223 */ /* 0x000fe200000100e6 */
[----:B------:R-:W-:Y:S02]  /*2fa0*/  IMAD.U32 R227, R227, 0x10000, RZ ;  /* 0x00010000e3e37824 */ /* 0x000fe400078e00ff */
[----:B------:R-:W-:Y:S01]  /*2fb0*/  FFMA.FTZ R233, R8, R226, R233 ;  /* 0x000000e208e97223 */ /* 0x000fe200000100e9 */
[C---:B------:R-:W-:Y:S01]  /*2fc0*/  IMAD.U32 R231, R203.reuse, 0x10000, RZ ;  /* 0x00010000cbe77824 */ /* 0x040fe200078e00ff */
[----:B------:R-:W-:Y:S01]  /*2fd0*/  PRMT R226, R203, 0x7632, R226 ;  /* 0x00007632cbe27816 */ /* 0x000fe200000000e2 */
[----:B------:R-:W-:Y:S01]  /*2fe0*/  FFMA.FTZ R230, R173, R227, R230 ;  /* 0x000000e3ade67223 */ /* 0x000fe200000100e6 */
[----:B------:R-:W-:Y:S02]  /*2ff0*/  IMAD.U32 R227, R204, 0x10000, RZ ;  /* 0x00010000cce37824 */ /* 0x000fe400078e00ff */
[----:B------:R-:W-:Y:S01]  /*3000*/  FFMA.FTZ R231, R166, R231, R233 ;  /* 0x000000e7a6e77223 */ /* 0x000fe200000100e9 */
[----:B------:R-:W-:Y:S01]  /*3010*/  PRMT R204, R204, 0x7632, R204 ;  /* 0x00007632cccc7816 */ /* 0x000fe200000000cc */
[----:B------:R-:W-:Y:S01]  /*3020*/  IMAD.U32 R226, R226, 0x10000, RZ ;  /* 0x00010000e2e27824 */ /* 0x000fe200078e00ff */
[----:B------:R-:W5:Y:S01]  /*3030*/  LDG.E.CONSTANT R203, desc[UR14][R6.64+0x1208] ;  /* 0x0012080e06cb7981 */ /* 0x000f62000c1e9900 */
[----:B------:R-:W-:Y:S01]  /*3040*/  FFMA.FTZ R231, R16, R227, R231 ;  /* 0x000000e310e77223 */ /* 0x000fe200000100e7 */
[----:B------:R-:W-:Y:S01]  /*3050*/  SHF.L.U32 R227, R204, 0x10, RZ ;  /* 0x00000010cce37819 */ /* 0x000fe200000006ff */
[----:B------:R-:W-:Y:S01]  /*3060*/  FFMA.FTZ R230, R177, R226, R230 ;  /* 0x000000e2b1e67223 */ /* 0x000fe200000100e6 */
[----:B------:R-:W-:Y:S01]  /*3070*/  PRMT R226, R205, 0x7632, R226 ;  /* 0x00007632cde27816 */ /* 0x000fe200000000e2 */
[----:B------:R-:W5:Y:S02]  /*3080*/  LDG.E.CONSTANT R204, desc[UR14][R6.64+0x2204] ;  /* 0x0022040e06cc7981 */ /* 0x000f64000c1e9900 */
[----:B------:R-:W-:Y:S01]  /*3090*/  FFMA.FTZ R230, R179, R227, R230 ;  /* 0x000000e3b3e67223 */ /* 0x000fe200000100e6 */
[----:B------:R-:W-:Y:S01]  /*30a0*/  PRMT R227, R206, 0x7632, R227 ;  /* 0x00007632cee37816 */ /* 0x000fe200000000e3 */
[----:B------:R-:W-:-:S04]  /*30b0*/  IMAD.U32 R226, R226, 0x10000, RZ ;  /* 0x00010000e2e27824 */ /* 0x000fc800078e00ff */
[----:B------:R-:W-:Y:S02]  /*30c0*/  IMAD.U32 R232, R227, 0x10000, RZ ;  /* 0x00010000e3e87824 */ /* 0x000fe400078e00ff */
[--C-:B------:R-:W-:Y:S01]  /*30d0*/  FFMA.FTZ R227, R185, R226, R230.reuse ;  /* 0x000000e2b9e37223 */ /* 0x100fe200000100e6 */
[----:B------:R-:W-:Y:S01]  /*30e0*/  PRMT R230, R207, 0x7632, R230 ;  /* 0x00007632cfe67816 */ /* 0x000fe200000000e6 */
[----:B------:R-:W-:Y:S01]  /*30f0*/  IMAD.U32 R205, R205, 0x10000, RZ ;  /* 0x00010000cdcd7824 */ /* 0x000fe200078e00ff */
[----:B------:R-:W-:Y:S01]  /*3100*/  PRMT R226, R221, 0x7632, R226 ;  /* 0x00007632dde27816 */ /* 0x000fe200000000e2 */
[----:B------:R-:W-:Y:S01]  /*3110*/  FFMA.FTZ R227, R192, R232, R227 ;  /* 0x000000e8c0e37223 */ /* 0x000fe200000100e3 */
[----:B------:R-:W-:Y:S01]  /*3120*/  SHF.L.U32 R232, R207, 0x10, RZ ;  /* 0x00000010cfe87819 */ /* 0x000fe200000006ff */
[----:B------:R-:W-:Y:S02]  /*3130*/  IMAD.U32 R207, R230, 0x10000, RZ ;  /* 0x00010000e6cf7824 */ /* 0x000fe400078e00ff */
[----:B------:R-:W-:Y:S01]  /*3140*/  FFMA.FTZ R231, R20, R205, R231 ;  /* 0x000000cd14e77223 */ /* 0x000fe200000100e7 */
[----:B------:R-:W-:Y:S01]  /*3150*/  IMAD.U32 R230, R221, 0x10000, RZ ;  /* 0x00010000dde67824 */ /* 0x000fe200078e00ff */
[----:B------:R-:W5:Y:S01]  /*3160*/  LDG.E.CONSTANT R205, desc[UR14][R6.64+0x1408] ;  /* 0x0014080e06cd7981 */ /* 0x000f62000c1e9900 */
[----:B------:R-:W-:-:S02]  /*3170*/  IMAD.U32 R221, R226, 0x10000, RZ ;  /* 0x00010000e2dd7824 */ /* 0x000fc400078e00ff */
[----:B------:R-:W-:Y:S01]  /*3180*/  FMUL.FTZ R233, R66, R207 ;  /* 0x000000cf42e97220 */ /* 0x000fe20000410000 */
[----:B------:R-:W-:Y:S01]  /*3190*/  IMAD.U32 R206, R206, 0x10000, RZ ;  /* 0x00010000cece7824 */ /* 0x000fe200078e00ff */
[----:B------:R-:W5:Y:S01]  /*31a0*/  LDG.E.CONSTANT R207, desc[UR14][R6.64+0x1608] ;  /* 0x0016080e06cf7981 */ /* 0x000f62000c1e9900 */
[----:B------:R-:W-:Y:S01]  /*31b0*/  FMUL.FTZ R232, R31, R232 ;  /* 0x000000e81fe87220 */ /* 0x000fe20000410000 */
[----:B------:R-:W-:Y:S01]  /*31c0*/  FFMA.FTZ R233, R62, R221, R233 ;  /* 0x000000dd3ee97223 */ /* 0x000fe200000100e9 */
[----:B------:R-:W-:Y:S01]  /*31d0*/  PRMT R221, R208, 0x7632, R221 ;  /* 0x00007632d0dd7816 */ /* 0x000fe200000000dd */
[----:B------:R-:W-:Y:S01]  /*31e0*/  FFMA.FTZ R231, R24, R206, R231 ;  /* 0x000000ce18e77223 */ /* 0x000fe200000100e7 */
[----:B------:R-:W-:Y:S01]  /*31f0*/  FFMA.FTZ R230, R3, R230, R232 ;  /* 0x000000e603e67223 */ /* 0x000fe200000100e8 */
[----:B------:R-:W5:Y:S01]  /*3200*/  LDG.E.CONSTANT R206, desc[UR14][R6.64+0x2404] ;  /* 0x0024040e06ce7981 */ /* 0x000f62000c1e9900 */
[----:B------:R-:W-:Y:S02]  /*3210*/  SHF.L.U32 R232, R221, 0x10, RZ ;  /* 0x00000010dde87819 */ /* 0x000fe400000006ff */
[----:B------:R-:W-:Y:S01]  /*3220*/  PRMT R221, R209, 0x7632, R221 ;  /* 0x00007632d1dd7816 */ /* 0x000fe200000000dd */
[----:B------:R-:W-:-:S02]  /*3230*/  IMAD.U32 R226, R208, 0x10000, RZ ;  /* 0x00010000d0e27824 */ /* 0x000fc400078e00ff */
[----:B------:R-:W5:Y:S01]  /*3240*/  LDG.E.CONSTANT R208, desc[UR14][R6.64+0x2604] ;  /* 0x0026040e06d07981 */ /* 0x000f62000c1e9900 */
[----:B------:R-:W-:Y:S01]  /*3250*/  FFMA.FTZ R233, R70, R232, R233 ;  /* 0x000000e846e97223 */ /* 0x000fe200000100e9 */
[----:B------:R-:W-:Y:S02]  /*3260*/  IMAD.U32 R221, R221, 0x10000, RZ ;  /* 0x00010000dddd7824 */ /* 0x000fe400078e00ff */
[----:B------:R-:W-:Y:S01]  /*3270*/  FFMA.FTZ R226, R35, R226, R230 ;  /* 0x000000e223e27223 */ /* 0x000fe200000100e6 */
[----:B------:R-:W-:Y:S02]  /*3280*/  IMAD.U32 R230, R209, 0x10000, RZ ;  /* 0x00010000d1e67824 */ /* 0x000fe400078e00ff */
[----:B------:R-:W-:Y:S01]  /*3290*/  FFMA.FTZ R233, R74, R221, R233 ;  /* 0x000000dd4ae97223 */ /* 0x000fe200000100e9 */
[C---:B------:R-:W-:Y:S01]  /*32a0*/  PRMT R221, R210.reuse, 0x7632, R221 ;  /* 0x00007632d2dd7816 */ /* 0x040fe200000000dd */
[----:B------:R-:W-:Y:S01]  /*32b0*/  FFMA.FTZ R226, R39, R230, R226 ;  /* 0x000000e627e27223 */ /* 0x000fe200000100e2 */
[----:B------:R-:W-:Y:S01]  /*32c0*/  IMAD.U32 R230, R210, 0x10000, RZ ;  /* 0x00010000d2e67824 */ /* 0x000fe200078e00ff */
[----:B------:R-:W5:Y:S02]  /*32d0*/  LDG.E.CONSTANT R209, desc[UR14][R6.64+0x1808] ;  /* 0x0018080e06d17981 */ /* 0x000f64000c1e9900 */
[----:B------:R-:W-:-:S02]  /*32e0*/  IMAD.U32 R232, R221, 0x10000, RZ ;  /* 0x00010000dde87824 */ /* 0x000fc400078e00ff */
[----:B------:R-:W5:Y:S01]  /*32f0*/  LDG.E.CONSTANT R210, desc[UR14][R6.64+0x2804] ;  /* 0x0028040e06d27981 */ /* 0x000f62000c1e9900 */
[----:B------:R-:W-:Y:S01]  /*3300*/  PRMT R221, R211, 0x7632, R221 ;  /* 0x00007632d3dd7816 */ /* 0x000fe200000000dd */
[----:B------:R-:W-:Y:S01]  /*3310*/  FFMA.FTZ R226, R43, R230, R226 ;  /* 0x000000e62be27223 */ /* 0x000fe200000100e2 */
[----:B------:R-:W-:Y:S02]  /*3320*/  SHF.L.U32 R230, R211, 0x10, RZ ;  /* 0x00000010d3e67819 */ /* 0x000fe400000006ff */
[----:B------:R-:W5:Y:S01]  /*3330*/  LDG.E.CONSTANT R211, desc[UR14][R6.64+0x1a08] ;  /* 0x001a080e06d37981 */ /* 0x000f62000c1e9900 */
[----:B------:R-:W-:Y:S01]  /*3340*/  FFMA.FTZ R233, R78, R232, R233 ;  /* 0x000000e84ee97223 */ /* 0x000fe200000100e9 */
[----:B------:R-:W-:Y:S02]  /*3350*/  IMAD.U32 R221, R221, 0x10000, RZ ;  /* 0x00010000dddd7824 */ /* 0x000fe400078e00ff */
[----:B------:R-:W-:Y:S02]  /*3360*/  FFMA.FTZ R226, R47, R230, R226 ;  /* 0x000000e62fe27223 */ /* 0x000fe400000100e2 */
[----:B------:R-:W-:Y:S01]  /*3370*/  FFMA.FTZ R230, R82, R221, R233 ;  /* 0x000000dd52e67223 */ /* 0x000fe200000100e9 */
[C---:B------:R-:W-:Y:S01]  /*3380*/  PRMT R221, R212.reuse, 0x7632, R221 ;  /* 0x00007632d4dd7816 */ /* 0x040fe200000000dd */
[----:B------:R-:W-:-:S02]  /*3390*/  IMAD.U32 R232, R212, 0x10000, RZ ;  /* 0x00010000d4e87824 */ /* 0x000fc400078e00ff */
[----:B------:R-:W5:Y:S02]  /*33a0*/  LDG.E.CONSTANT R212, desc[UR14][R6.64+0x2a04] ;  /* 0x002a040e06d47981 */ /* 0x000f64000c1e9900 */
[----:B------:R-:W-:Y:S02]  /*33b0*/  IMAD.U32 R233, R221, 0x10000, RZ ;  /* 0x00010000dde97824 */ /* 0x000fe400078e00ff */
[----:B------:R-:W-:Y:S01]  /*33c0*/  FFMA.FTZ R226, R51, R232, R226 ;  /* 0x000000e833e27223 */ /* 0x000fe200000100e2 */
[C---:B------:R-:W-:Y:S01]  /*33d0*/  PRMT R221, R213.reuse, 0x7632, R221 ;  /* 0x00007632d5dd7816 */ /* 0x040fe200000000dd */
[----:B------:R-:W-:Y:S02]  /*33e0*/  IMAD.U32 R232, R213, 0x10000, RZ ;  /* 0x00010000d5e87824 */ /* 0x000fe400078e00ff */
[----:B------:R-:W5:Y:S01]  /*33f0*/  LDG.E.CONSTANT R213, desc[UR14][R6.64+0x1c08] ;  /* 0x001c080e06d57981 */ /* 0x000f62000c1e9900 */
[----:B------:R-:W-:Y:S01]  /*3400*/  SHF.L.U32 R221, R221, 0x10, RZ ;  /* 0x00000010dddd7819 */ /* 0x000fe200000006ff */
[----:B------:R-:W-:Y:S01]  /*3410*/  FFMA.FTZ R230, R87, R233, R230 ;  /* 0x000000e957e67223 */ /* 0x000fe200000100e6 */
[----:B------:R-:W-:Y:S01]  /*3420*/  FFMA.FTZ R233, R55, R232, R226 ;  /* 0x000000e837e97223 */ /* 0x000fe200000100e2 */
[----:B------:R-:W-:-:S02]  /*3430*/  IMAD.U32 R226, R214, 0x10000, RZ ;  /* 0x00010000d6e27824 */ /* 0x000fc400078e00ff */
[----:B------:R-:W-:Y:S01]  /*3440*/  FFMA.FTZ R230, R95, R221, R230 ;  /* 0x000000dd5fe67223 */ /* 0x000fe200000100e6 */
[----:B------:R-:W-:Y:S02]  /*3450*/  PRMT R221, R214, 0x7632, R221 ;  /* 0x00007632d6dd7816 */ /* 0x000fe400000000dd */
[----:B------:R-:W5:Y:S01]  /*3460*/  LDG.E.CONSTANT R214, desc[UR14][R6.64+0x2c04] ;  /* 0x002c040e06d67981 */ /* 0x000f62000c1e9900 */
[----:B------:R-:W-:Y:S01]  /*3470*/  FFMA.FTZ R233, R60, R226, R233 ;  /* 0x000000e23ce97223 */ /* 0x000fe200000100e9 */
[----:B------:R-:W-:Y:S02]  /*3480*/  IMAD.U32 R226, R215, 0x10000, RZ ;  /* 0x00010000d7e27824 */ /* 0x000fe400078e00ff */
[----:B------:R-:W-:Y:S01]  /*3490*/  IMAD.U32 R232, R221, 0x10000, RZ ;  /* 0x00010000dde87824 */ /* 0x000fe200078e00ff */
[----:B------:R-:W-:Y:S02]  /*34a0*/  PRMT R221, R215, 0x7632, R221 ;  /* 0x00007632d7dd7816 */ /* 0x000fe400000000dd */
[----:B------:R-:W5:Y:S01]  /*34b0*/  LDG.E.CONSTANT R215, desc[UR14][R6.64+0x1e08] ;  /* 0x001e080e06d77981 */ /* 0x000f62000c1e9900 */
[----:B------:R-:W-:-:S02]  /*34c0*/  FFMA.FTZ R230, R103, R232, R230 ;  /* 0x000000e867e67223 */ /* 0x000fc400000100e6 */
[----:B------:R-:W-:-:S04]  /*34d0*/  IMAD.U32 R221, R221, 0x10000, RZ ;  /* 0x00010000dddd7824 */ /* 0x000fc800078e00ff */
[----:B------:R-:W-:Y:S01]  /*34e0*/  FFMA.FTZ R230, R111, R221, R230 ;  /* 0x000000dd6fe67223 */ /* 0x000fe200000100e6 */
[----:B------:R-:W-:Y:S01]  /*34f0*/  FFMA.FTZ R233, R92, R226, R233 ;  /* 0x000000e25ce97223 */ /* 0x000fe200000100e9 */
[C---:B--2---:R-:W-:Y:S02]  /*3500*/  SHF.L.U32 R232, R218.reuse, 0x10, RZ ;  /* 0x00000010dae87819 */ /* 0x044fe400000006ff */
[----:B------:R-:W-:Y:S02]  /*3510*/  PRMT R221, R218, 0x7632, R221 ;  /* 0x00007632dadd7816 */ /* 0x000fe400000000dd */
[C---:B---3--:R-:W-:Y:S01]  /*3520*/  PRMT R218, R219.reuse, 0x7632, R218 ;  /* 0x00007632dbda7816 */ /* 0x048fe200000000da */
[----:B------:R-:W-:Y:S02]  /*3530*/  IMAD.U32 R226, R219, 0x10000, RZ ;  /* 0x00010000dbe27824 */ /* 0x000fe400078e00ff */
[----:B------:R-:W2:Y:S01]  /*3540*/  LDG.E.CONSTANT R219, desc[UR14][R6.64+0x2e04] ;  /* 0x002e040e06db7981 */ /* 0x000ea2000c1e9900 */
[----:B------:R-:W-:-:S02]  /*3550*/  IMAD.U32 R221, R221, 0x10000, RZ ;  /* 0x00010000dddd7824 */ /* 0x000fc400078e00ff */
[----:B------:R-:W-:Y:S02]  /*3560*/  IMAD.U32 R218, R218, 0x10000, RZ ;  /* 0x00010000dada7824 */ /* 0x000fe400078e00ff */
[----:B------:R-:W-:Y:S01]  /*3570*/  FFMA.FTZ R231, R182, R232, R231 ;  /* 0x000000e8b6e77223 */ /* 0x000fe200000100e7 */
[----:B------:R-:W-:Y:S01]  /*3580*/  FFMA.FTZ R232, R196, R221, R227 ;  /* 0x000000ddc4e87223 */ /* 0x000fe200000100e3 */
[----:B------:R-:W-:Y:S01]  /*3590*/  FFMA.FTZ R230, R119, R218, R230 ;  /* 0x000000da77e67223 */ /* 0x000fe200000100e6 */
[----:B----4-:R-:W-:Y:S01]  /*35a0*/  PRMT R221, R220, 0x7632, R221 ;  /* 0x00007632dcdd7816 */ /* 0x010fe200000000dd */
[----:B------:R-:W3:Y:S01]  /*35b0*/  LDG.E.CONSTANT R218, desc[UR14][R6.64+0x2008] ;  /* 0x0020080e06da7981 */ /* 0x000ee2000c1e9900 */
[----:B------:R-:W-:Y:S01]  /*35c0*/  FFMA.FTZ R233, R100, R226, R233 ;  /* 0x000000e264e97223 */ /* 0x000fe200000100e9 */
[----:B------:R-:W-:Y:S01]  /*35d0*/  IMAD.U32 R226, R220, 0x10000, RZ ;  /* 0x00010000dce27824 */ /* 0x000fe200078e00ff */
[----:B------:R-:W-:Y:S01]  /*35e0*/  SHF.L.U32 R221, R221, 0x10, RZ ;  /* 0x00000010dddd7819 */ /* 0x000fe200000006ff */
[----:B------:R-:W-:Y:S01]  /*35f0*/  FADD.FTZ R220, R231, R232 ;  /* 0x000000e8e7dc7221 */ /* 0x000fe20000010000 */
[C---:B-----5:R-:W-:Y:S01]  /*3600*/  IMAD.U32 R231, R225.reuse, 0x10000, RZ ;  /* 0x00010000e1e77824 */ /* 0x060fe200078e00ff */
[----:B------:R-:W-:-:S02]  /*3610*/  PRMT R225, R225, 0x7632, R225 ;  /* 0x00007632e1e17816 */ /* 0x000fc400000000e1 */
[----:B------:R-:W-:Y:S01]  /*3620*/  FFMA.FTZ R232, R127, R221, R230 ;  /* 0x000000dd7fe87223 */ /* 0x000fe200000100e6 */
[C---:B------:R-:W-:Y:S01]  /*3630*/  IMAD.U32 R227, R222.reuse, 0x10000, RZ ;  /* 0x00010000dee37824 */ /* 0x040fe200078e00ff */
[----:B------:R-:W4:Y:S01]  /*3640*/  LDG.E.CONSTANT R221, desc[UR14][R6.64+0x2208] ;  /* 0x0022080e06dd7981 */ /* 0x000f22000c1e9900 */
[----:B------:R-:W-:Y:S01]  /*3650*/  PRMT R222, R222, 0x7632, R222 ;  /* 0x00007632dede7816 */ /* 0x000fe200000000de */
[----:B------:R-:W-:Y:S02]  /*3660*/  IMAD.U32 R230, R225, 0x10000, RZ ;  /* 0x00010000e1e67824 */ /* 0x000fe400078e00ff */
[----:B------:R-:W-:Y:S01]  /*3670*/  FFMA.FTZ R233, R108, R226, R233 ;  /* 0x000000e26ce97223 */ /* 0x000fe200000100e9 */
[----:B------:R-:W-:Y:S01]  /*3680*/  IMAD.U32 R225, R223, 0x10000, RZ ;  /* 0x00010000dfe17824 */ /* 0x000fe200078e00ff */
[----:B------:R-:W-:Y:S01]  /*3690*/  SHF.L.U32 R226, R222, 0x10, RZ ;  /* 0x00000010dee27819 */ /* 0x000fe200000006ff */
[----:B------:R-:W-:Y:S01]  /*36a0*/  FMUL.FTZ R230, R67, R230 ;  /* 0x000000e643e67220 */ /* 0x000fe20000410000 */
[----:B------:R-:W5:Y:S01]  /*36b0*/  LDG.E.CONSTANT R222, desc[UR14][R6.64+0x2408] ;  /* 0x0024080e06de7981 */ /* 0x000f62000c1e9900 */
[----:B------:R-:W-:Y:S01]  /*36c0*/  FFMA.FTZ R233, R116, R225, R233 ;  /* 0x000000e174e97223 */ /* 0x000fe200000100e9 */
[----:B------:R-:W-:Y:S01]  /*36d0*/  PRMT R225, R224, 0x7632, R225 ;  /* 0x00007632e0e17816 */ /* 0x000fe200000000e1 */
[----:B------:R-:W-:Y:S01]  /*36e0*/  FFMA.FTZ R230, R63, R226, R230 ;  /* 0x000000e23fe67223 */ /* 0x000fe200000100e6 */
[----:B------:R-:W-:-:S02]  /*36f0*/  PRMT R226, R223, 0x7632, R226 ;  /* 0x00007632dfe27816 */ /* 0x000fc400000000e2 */
[----:B------:R-:W5:Y:S01]  /*3700*/  LDG.E.CONSTANT R223, desc[UR14][R6.64+0x2608] ;  /* 0x0026080e06df7981 */ /* 0x000f62000c1e9900 */
[----:B------:R-:W-:Y:S02]  /*3710*/  IMAD.U32 R225, R225, 0x10000, RZ ;  /* 0x00010000e1e17824 */ /* 0x000fe400078e00ff */
[----:B------:R-:W-:Y:S01]  /*3720*/  FMUL.FTZ R231, R32, R231 ;  /* 0x000000e720e77220 */ /* 0x000fe20000410000 */
[----:B------:R-:W-:Y:S02]  /*3730*/  IMAD.U32 R226, R226, 0x10000, RZ ;  /* 0x00010000e2e27824 */ /* 0x000fe400078e00ff */
[----:B------:R-:W-:Y:S02]  /*3740*/  IMAD.U32 R224, R224, 0x10000, RZ ;  /* 0x00010000e0e07824 */ /* 0x000fe400078e00ff */
[----:B------:R-:W-:Y:S01]  /*3750*/  FFMA.FTZ R227, R28, R227, R231 ;  /* 0x000000e31ce37223 */ /* 0x000fe200000100e7 */
[----:B------:R-:W-:Y:S01]  /*3760*/  FFMA.FTZ R238, R135, R226, R232 ;  /* 0x000000e287ee7223 */ /* 0x000fe200000100e8 */
[----:B------:R-:W-:Y:S01]  /*3770*/  FFMA.FTZ R232, R71, R225, R230 ;  /* 0x000000e147e87223 */ /* 0x000fe200000100e6 */
[----:B------:R-:W5:Y:S01]  /*3780*/  LDG.E.CONSTANT R226, desc[UR14][R6.64+0x2808] ;  /* 0x0028080e06e27981 */ /* 0x000f62000c1e9900 */
[----:B------:R-:W-:-:S03]  /*3790*/  FFMA.FTZ R231, R36, R224, R227 ;  /* 0x000000e024e77223 */ /* 0x000fc600000100e3 */
[----:B------:R-:W5:Y:S04]  /*37a0*/  LDG.E.CONSTANT R225, desc[UR14][R6.64+0x20c] ;  /* 0x00020c0e06e17981 */ /* 0x000f68000c1e9900 */
[----:B------:R-:W5:Y:S01]  /*37b0*/  LDG.E.CONSTANT R224, desc[UR14][R6.64+0xc] ;  /* 0x00000c0e06e07981 */ /* 0x000f62000c1e9900 */
[----:B------:R-:W-:-:S03]  /*37c0*/  IMAD.U32 R230, R228, 0x10000, RZ ;  /* 0x00010000e4e67824 */ /* 0x000fc600078e00ff */
[----:B------:R-:W5:Y:S01]  /*37d0*/  LDG.E.CONSTANT R227, desc[UR14][R6.64+0x40c] ;  /* 0x00040c0e06e37981 */ /* 0x000f62000c1e9900 */
[----:B------:R-:W-:Y:S01]  /*37e0*/  FFMA.FTZ R237, R124, R230, R233 ;  /* 0x000000e67ced7223 */ /* 0x000fe200000100e9 */
[----:B------:R-:W-:Y:S02]  /*37f0*/  PRMT R230, R228, 0x7632, R230 ;  /* 0x00007632e4e67816 */ /* 0x000fe400000000e6 */
[C---:B------:R-:W-:Y:S01]  /*3800*/  PRMT R228, R229.reuse, 0x7632, R228 ;  /* 0x00007632e5e47816 */ /* 0x040fe200000000e4 */
[----:B------:R-:W5:Y:S01]  /*3810*/  LDG.E.CONSTANT R233, desc[UR14][R6.64+0x80c] ;  /* 0x00080c0e06e97981 */ /* 0x000f62000c1e9900 */
[----:B------:R-:W-:-:S03]  /*3820*/  SHF.L.U32 R236, R229, 0x10, RZ ;  /* 0x00000010e5ec7819 */ /* 0x000fc600000006ff */
[----:B------:R-:W5:Y:S01]  /*3830*/  LDG.E.CONSTANT R229, desc[UR14][R6.64+0x60c] ;  /* 0x00060c0e06e57981 */ /* 0x000f62000c1e9900 */
[----:B------:R-:W-:Y:S02]  /*3840*/  IMAD.U32 R228, R228, 0x10000, RZ ;  /* 0x00010000e4e47824 */ /* 0x000fe400078e00ff */
[----:B------:R-:W-:Y:S02]  /*3850*/  IMAD.U32 R230, R230, 0x10000, RZ ;  /* 0x00010000e6e67824 */ /* 0x000fe400078e00ff */
[----:B------:R-:W-:Y:S02]  /*3860*/  FFMA.FTZ R242, R75, R228, R232 ;  /* 0x000000e44bf27223 */ /* 0x000fe400000100e8 */
[----:B------:R-:W5:Y:S01]  /*3870*/  LDG.E.CONSTANT R228, desc[UR14][R6.64+0xa0c] ;  /* 0x000a0c0e06e47981 */ /* 0x000f62000c1e9900 */
[----:B------:R-:W-:Y:S01]  /*3880*/  FFMA.FTZ R238, R143, R230, R238 ;  /* 0x000000e68fee7223 */ /* 0x000fe200000100ee */
[----:B------:R-:W-:Y:S01]  /*3890*/  FFMA.FTZ R243, R40, R236, R231 ;  /* 0x000000ec28f37223 */ /* 0x000fe200000100e7 */
[----:B------:R-:W-:Y:S01]  /*38a0*/  IMAD.U32 R230, R234, 0x10000, RZ ;  /* 0x00010000eae67824 */ /* 0x000fe200078e00ff */
[----:B------:R-:W5:Y:S04]  /*38b0*/  LDG.E.CONSTANT R231, desc[UR14][R6.64+0x2a08] ;  /* 0x002a080e06e77981 */ /* 0x000f68000c1e9900 */
[----:B------:R-:W5:Y:S01]  /*38c0*/  LDG.E.CONSTANT R232, desc[UR14][R6.64+0xc0c] ;  /* 0x000c0c0e06e87981 */ /* 0x000f62000c1e9900 */
[----:B------:R-:W-:-:S03]  /*38d0*/  FFMA.FTZ R241, R132, R230, R237 ;  /* 0x000000e684f17223 */ /* 0x000fc600000100ed */
[----:B------:R-:W5:Y:S01]  /*38e0*/  LDG.E.CONSTANT R230, desc[UR14][R6.64+0xe0c] ;  /* 0x000e0c0e06e67981 */ /* 0x000f62000c1e9900 */
[----:B------:R-:W-:-:S03]  /*38f0*/  PRMT R234, R234, 0x7632, R234 ;  /* 0x00007632eaea7816 */ /* 0x000fc600000000ea */
[----:B------:R-:W5:Y:S01]  /*3900*/  LDG.E.CONSTANT R237, desc[UR14][R6.64+0x100c] ;  /* 0x00100c0e06ed7981 */ /* 0x000f62000c1e9900 */
[C---:B------:R-:W-:Y:S01]  /*3910*/  PRMT R236, R235.reuse, 0x7632, R236 ;  /* 0x00007632ebec7816 */ /* 0x040fe200000000ec */
[----:B------:R-:W-:Y:S01]  /*3920*/  IMAD.U32 R235, R235, 0x10000, RZ ;  /* 0x00010000ebeb7824 */ /* 0x000fe200078e00ff */
[----:B------:R-:W-:Y:S02]  /*3930*/  SHF.L.U32 R240, R234, 0x10, RZ ;  /* 0x00000010eaf07819 */ /* 0x000fe400000006ff */
[----:B------:R-:W5:Y:S01]  /*3940*/  LDG.E.CONSTANT R234, desc[UR14][R6.64+0x2c08] ;  /* 0x002c080e06ea7981 */ /* 0x000f62000c1e9900 */
[----:B------:R-:W-:Y:S02]  /*3950*/  IMAD.U32 R236, R236, 0x10000, RZ ;  /* 0x00010000ecec7824 */ /* 0x000fe400078e00ff */
[----:B------:R-:W-:Y:S02]  /*3960*/  FFMA.FTZ R243, R44, R235, R243 ;  /* 0x000000eb2cf37223 */ /* 0x000fe400000100f3 */
[----:B------:R-:W5:Y:S01]  /*3970*/  LDG.E.CONSTANT R235, desc[UR14][R6.64+0x120c] ;  /* 0x00120c0e06eb7981 */ /* 0x000f62000c1e9900 */
[----:B------:R-:W-:Y:S01]  /*3980*/  FFMA.FTZ R240, R151, R240, R238 ;  /* 0x000000f097f07223 */ /* 0x000fe200000100ee */
[----:B------:R-:W-:Y:S01]  /*3990*/  FFMA.FTZ R242, R79, R236, R242 ;  /* 0x000000ec4ff27223 */ /* 0x000fe200000100f2 */
[----:B------:R-:W-:Y:S01]  /*39a0*/  IMAD.U32 R238, R217, 0x10000, RZ ;  /* 0x00010000d9ee7824 */ /* 0x000fe200078e00ff */
[----:B------:R-:W5:Y:S03]  /*39b0*/  LDG.E.CONSTANT R236, desc[UR14][R6.64+0x140c] ;  /* 0x00140c0e06ec7981 */ /* 0x000f66000c1e9900 */
[----:B------:R-:W-:-:S02]  /*39c0*/  FFMA.FTZ R241, R140, R238, R241 ;  /* 0x000000ee8cf17223 */ /* 0x000fc400000100f1 */
[----:B------:R-:W5:Y:S01]  /*39d0*/  LDG.E.CONSTANT R238, desc[UR14][R6.64+0x160c] ;  /* 0x00160c0e06ee7981 */ /* 0x000f62000c1e9900 */
[----:B------:R-:W-:Y:S02]  /*39e0*/  PRMT R217, R217, 0x7632, R217 ;  /* 0x00007632d9d97816 */ /* 0x000fe400000000d9 */
[C---:B------:R-:W-:Y:S01]  /*39f0*/  PRMT R244, R216.reuse, 0x7632, R244 ;  /* 0x00007632d8f47816 */ /* 0x040fe200000000f4 */
[----:B------:R-:W-:Y:S02]  /*3a00*/  IMAD.U32 R216, R216, 0x10000, RZ ;  /* 0x00010000d8d87824 */ /* 0x000fe400078e00ff */
[----:B------:R-:W-:Y:S01]  /*3a10*/  IMAD.U32 R245, R217, 0x10000, RZ ;  /* 0x00010000d9f57824 */ /* 0x000fe200078e00ff */
[----:B------:R-:W-:Y:S01]  /*3a20*/  SHF.L.U32 R244, R244, 0x10, RZ ;  /* 0x00000010f4f47819 */ /* 0x000fe200000006ff */
[----:B------:R-:W-:Y:S01]  /*3a30*/  FFMA.FTZ R243, R48, R216, R243 ;  /* 0x000000d830f37223 */ /* 0x000fe200000100f3 */
[----:B------:R-:W5:Y:S01]  /*3a40*/  LDG.E.CONSTANT R217, desc[UR14][R6.64+0x2e08] ;  /* 0x002e080e06d97981 */ /* 0x000f62000c1e9900 */
[----:B------:R-:W-:-:S02]  /*3a50*/  FFMA.FTZ R245, R159, R245, R240 ;  /* 0x000000f59ff57223 */ /* 0x000fc400000100f0 */
[----:B------:R-:W-:Y:S01]  /*3a60*/  FFMA.FTZ R242, R83, R244, R242 ;  /* 0x000000f453f27223 */ /* 0x000fe200000100f2 */
[----:B------:R-:W5:Y:S01]  /*3a70*/  LDG.E.CONSTANT R216, desc[UR14][R6.64+0x1a0c] ;  /* 0x001a0c0e06d87981 */ /* 0x000f62000c1e9900 */
[----:B------:R-:W-:-:S03]  /*3a80*/  IMAD.U32 R244, R4, 0x10000, RZ ;  /* 0x0001000004f47824 */ /* 0x000fc600078e00ff */
[----:B------:R-:W5:Y:S01]  /*3a90*/  LDG.E.CONSTANT R240, desc[UR14][R6.64+0x1c0c] ;  /* 0x001c0c0e06f07981 */ /* 0x000f62000c1e9900 */
[----:B------:R-:W-:Y:S01]  /*3aa0*/  FFMA.FTZ R241, R148, R244, R241 ;  /* 0x000000f494f17223 */ /* 0x000fe200000100f1 */
[----:B------:R-:W-:Y:S02]  /*3ab0*/  PRMT R246, R4, 0x7632, R246 ;  /* 0x0000763204f67816 */ /* 0x000fe400000000f6 */
[C---:B------:R-:W-:Y:S01]  /*3ac0*/  PRMT R244, R5.reuse, 0x7632, R244 ;  /* 0x0000763205f47816 */ /* 0x040fe200000000f4 */
[----:B------:R-:W5:Y:S01]  /*3ad0*/  LDG.E.CONSTANT R4, desc[UR14][R6.64+0x1e0c] ;  /* 0x001e0c0e06047981 */ /* 0x000f62000c1e9900 */
[----:B------:R-:W-:Y:S02]  /*3ae0*/  IMAD.U32 R247, R5, 0x10000, RZ ;  /* 0x0001000005f77824 */ /* 0x000fe400078e00ff */
[----:B------:R-:W-:Y:S01]  /*3af0*/  IMAD.U32 R246, R246, 0x10000, RZ ;  /* 0x00010000f6f67824 */ /* 0x000fe200078e00ff */
[----:B------:R-:W5:Y:S01]  /*3b00*/  LDG.E.CONSTANT R5, desc[UR14][R6.64+0x200c] ;  /* 0x00200c0e06057981 */ /* 0x000f62000c1e9900 */
[----:B------:R-:W-:-:S02]  /*3b10*/  IMAD.U32 R244, R244, 0x10000, RZ ;  /* 0x00010000f4f47824 */ /* 0x000fc400078e00ff */
[----:B------:R-:W-:Y:S02]  /*3b20*/  FFMA.FTZ R245, R164, R246, R245 ;  /* 0x000000f6a4f57223 */ /* 0x000fe400000100f5 */
[----:B------:R-:W-:Y:S02]  /*3b30*/  FFMA.FTZ R246, R89, R244, R242 ;  /* 0x000000f459f67223 */ /* 0x000fe400000100f2 */
[----:B------:R-:W5:Y:S01]  /*3b40*/  LDG.E.CONSTANT R242, desc[UR14][R6.64+0x220c] ;  /* 0x00220c0e06f27981 */ /* 0x000f62000c1e9900 */
[----:B------:R-:W-:Y:S01]  /*3b50*/  PRMT R244, R12, 0x7632, R244 ;  /* 0x000076320cf47816 */ /* 0x000fe200000000f4 */
[----:B------:R-:W-:Y:S02]  /*3b60*/  FFMA.FTZ R247, R52, R247, R243 ;  /* 0x000000f734f77223 */ /* 0x000fe400000100f3 */
[----:B------:R-:W5:Y:S02]  /*3b70*/  LDG.E.CONSTANT R243, desc[UR14][R6.64+0x240c] ;  /* 0x00240c0e06f37981 */ /* 0x000f64000c1e9900 */
[----:B------:R-:W-:-:S02]  /*3b80*/  IMAD.U32 R248, R244, 0x10000, RZ ;  /* 0x00010000f4f87824 */ /* 0x000fc400078e00ff */
[----:B------:R-:W5:Y:S01]  /*3b90*/  LDG.E.CONSTANT R244, desc[UR14][R6.64+0x260c] ;  /* 0x00260c0e06f47981 */ /* 0x000f62000c1e9900 */
[----:B------:R-:W-:Y:S01]  /*3ba0*/  SHF.L.U32 R12, R12, 0x10, RZ ;  /* 0x000000100c0c7819 */ /* 0x000fe200000006ff */
[----:B------:R-:W-:Y:S02]  /*3bb0*/  FFMA.FTZ R250, R97, R248, R246 ;  /* 0x000000f861fa7223 */ /* 0x000fe400000100f6 */
[----:B------:R-:W5:Y:S02]  /*3bc0*/  LDG.E.CONSTANT R246, desc[UR14][R6.64+0x280c] ;  /* 0x00280c0e06f67981 */ /* 0x000f64000c1e9900 */
[----:B------:R-:W-:Y:S02]  /*3bd0*/  FFMA.FTZ R247, R56, R12, R247 ;  /* 0x0000000c38f77223 */ /* 0x000fe400000100f7 */
[----:B------:R-:W5:Y:S01]  /*3be0*/  LDG.E.CONSTANT R12, desc[UR14][R6.64+0x2a0c] ;  /* 0x002a0c0e060c7981 */ /* 0x000f62000c1e9900 */
[----:B------:R-:W-:-:S04]  /*3bf0*/  IMAD.U32 R249, R13, 0x10000, RZ ;  /* 0x000100000df97824 */ /* 0x000fc800078e00ff */
[----:B------:R-:W-:Y:S02]  /*3c00*/  FFMA.FTZ R249, R86, R249, R247 ;  /* 0x000000f956f97223 */ /* 0x000fe400000100f7 */
[----:B------:R-:W5:Y:S01]  /*3c10*/  LDG.E.CONSTANT R247, desc[UR14][R6.64+0x2c0c] ;  /* 0x002c0c0e06f77981 */ /* 0x000f62000c1e9900 */
[----:B------:R-:W-:-:S03]  /*3c20*/  PRMT R248, R13, 0x7632, R248 ;  /* 0x000076320df87816 */ /* 0x000fc600000000f8 */
[----:B------:R0:W5:Y:S02]  /*3c30*/  LDG.E.CONSTANT R13, desc[UR14][R6.64+0x2e0c] ;  /* 0x002e0c0e060d7981 */ /* 0x000164000c1e9900 */
[----:B------:R-:W-:-:S04]  /*3c40*/  IMAD.U32 R248, R248, 0x10000, RZ ;  /* 0x00010000f8f87824 */ /* 0x000fc800078e00ff */
[--C-:B------:R-:W-:Y:S01]  /*3c50*/  FFMA.FTZ R248, R105, R248, R250.reuse ;  /* 0x000000f869f87223 */ /* 0x100fe200000100fa */
[C---:B------:R-:W-:Y:S01]  /*3c60*/  PRMT R250, R203.reuse, 0x7632, R250 ;  /* 0x00007632cbfa7816 */ /* 0x040fe200000000fa */
[----:B------:R-:W-:-:S03]  /*3c70*/  IMAD.U32 R203, R203, 0x10000, RZ ;  /* 0x00010000cbcb7824 */ /* 0x000fc600078e00ff */
[----:B------:R-:W-:Y:S01]  /*3c80*/  SHF.L.U32 R250, R250, 0x10, RZ ;  /* 0x00000010fafa7819 */ /* 0x000fe200000006ff */
[----:B------:R-:W-:-:S04]  /*3c90*/  FFMA.FTZ R249, R94, R203, R249 ;  /* 0x000000cb5ef97223 */ /* 0x000fc800000100f9 */
[----:B------:R-:W-:Y:S01]  /*3ca0*/  FFMA.FTZ R250, R113, R250, R248 ;  /* 0x000000fa71fa7223 */ /* 0x000fe200000100f8 */
[----:B------:R-:W-:Y:S01]  /*3cb0*/  PRMT R203, R205, 0x7632, R203 ;  /* 0x00007632cdcb7816 */ /* 0x000fe200000000cb */
[----:B------:R-:W-:Y:S01]  /*3cc0*/  IMAD.U32 R248, R204, 0x10000, RZ ;  /* 0x00010000ccf87824 */ /* 0x000fe200078e00ff */
[----:B0-----:R-:W-:-:S03]  /*3cd0*/  PRMT R6, R207, 0x7632, R6 ;  /* 0x00007632cf067816 */ /* 0x001fc60000000006 */
[----:B------:R-:W-:Y:S01]  /*3ce0*/  IMAD.U32 R203, R203, 0x10000, RZ ;  /* 0x00010000cbcb7824 */ /* 0x000fe200078e00ff */
[----:B------:R-:W-:-:S03]  /*3cf0*/  PRMT R204, R204, 0x7632, R204 ;  /* 0x00007632cccc7816 */ /* 0x000fc600000000cc */
[----:B------:R-:W-:Y:S01]  /*3d00*/  FFMA.FTZ R250, R121, R203, R250 ;  /* 0x000000cb79fa7223 */ /* 0x000fe200000100fa */
[----:B------:R-:W-:Y:S01]  /*3d10*/  IMAD.U32 R203, R6, 0x10000, RZ ;  /* 0x0001000006cb7824 */ /* 0x000fe200078e00ff */
[----:B------:R-:W-:Y:S01]  /*3d20*/  SHF.L.U32 R7, R206, 0x10, RZ ;  /* 0x00000010ce077819 */ /* 0x000fe200000006ff */
[----:B------:R-:W-:Y:S01]  /*3d30*/  IMAD.U32 R204, R204, 0x10000, RZ ;  /* 0x00010000cccc7824 */ /* 0x000fe200078e00ff */
[----:B------:R-:W-:Y:S01]  /*3d40*/  PRMT R206, R206, 0x7632, R206 ;  /* 0x00007632cece7816 */ /* 0x000fe200000000ce */
[----:B------:R-:W-:Y:S01]  /*3d50*/  FFMA.FTZ R250, R129, R203, R250 ;  /* 0x000000cb81fa7223 */ /* 0x000fe200000100fa */
[----:B------:R-:W-:Y:S01]  /*3d60*/  FFMA.FTZ R248, R156, R248, R241 ;  /* 0x000000f89cf87223 */ /* 0x000fe200000100f1 */
[C---:B------:R-:W-:Y:S01]  /*3d70*/  IMAD.U32 R203, R208.reuse, 0x10000, RZ ;  /* 0x00010000d0cb7824 */ /* 0x040fe200078e00ff */
[----:B------:R-:W-:Y:S01]  /*3d80*/  PRMT R208, R208, 0x7632, R208 ;  /* 0x00007632d0d07816 */ /* 0x000fe200000000d0 */
[----:B------:R-:W-:Y:S01]  /*3d90*/  FFMA.FTZ R245, R170, R204, R245 ;  /* 0x000000ccaaf57223 */ /* 0x000fe200000100f5 */
[----:B------:R-:W-:-:S02]  /*3da0*/  IMAD.U32 R206, R206, 0x10000, RZ ;  /* 0x00010000cece7824 */ /* 0x000fc400078e00ff */
[----:B------:R-:W-:Y:S01]  /*3db0*/  FFMA.FTZ R7, R9, R7, R248 ;  /* 0x0000000709077223 */ /* 0x000fe200000100f8 */
[----:B------:R-:W-:Y:S01]  /*3dc0*/  SHF.L.U32 R208, R208, 0x10, RZ ;  /* 0x00000010d0d07819 */ /* 0x000fe200000006ff */
[----:B------:R-:W-:Y:S02]  /*3dd0*/  FFMA.FTZ R6, R174, R206, R245 ;  /* 0x000000ceae067223 */ /* 0x000fe400000100f5 */
[--C-:B------:R-:W-:Y:S02]  /*3de0*/  FFMA.FTZ R204, R168, R203, R7.reuse ;  /* 0x000000cba8cc7223 */ /* 0x100fe40000010007 */
[----:B------:R-:W-:Y:S01]  /*3df0*/  FFMA.FTZ R203, R197, R208, R6 ;  /* 0x000000d0c5cb7223 */ /* 0x000fe20000010006 */
[----:B------:R-:W-:Y:S01]  /*3e00*/  PRMT R7, R209, 0x7632, R7 ;  /* 0x00007632d1077816 */ /* 0x000fe20000000007 */
[----:B------:R-:W-:-:S04]  /*3e10*/  IMAD.U32 R6, R210, 0x10000, RZ ;  /* 0x00010000d2067824 */ /* 0x000fc800078e00ff */
[----:B------:R-:W-:Y:S01]  /*3e20*/  FFMA.FTZ R204, R17, R6, R204 ;  /* 0x0000000611cc7223 */ /* 0x000fe200000100cc */
[----:B------:R-:W-:Y:S01]  /*3e30*/  PRMT R6, R211, 0x7632, R6 ;  /* 0x00007632d3067816 */ /* 0x000fe20000000006 */
[----:B------:R-:W-:-:S04]  /*3e40*/  IMAD.U32 R7, R7, 0x10000, RZ ;  /* 0x0001000007077824 */ /* 0x000fc800078e00ff */
[----:B------:R-:W-:Y:S01]  /*3e50*/  FFMA.FTZ R250, R137, R7, R250 ;  /* 0x0000000789fa7223 */ /* 0x000fe200000100fa */
[----:B------:R-:W-:-:S04]  /*3e60*/  IMAD.U32 R6, R6, 0x10000, RZ ;  /* 0x0001000006067824 */ /* 0x000fc800078e00ff */
[----:B------:R-:W-:Y:S01]  /*3e70*/  FFMA.FTZ R250, R145, R6, R250 ;  /* 0x0000000691fa7223 */ /* 0x000fe200000100fa */
[----:B------:R-:W-:-:S04]  /*3e80*/  IMAD.U32 R6, R212, 0x10000, RZ ;  /* 0x00010000d4067824 */ /* 0x000fc800078e00ff */
[----:B------:R-:W-:Y:S01]  /*3e90*/  FFMA.FTZ R204, R21, R6, R204 ;  /* 0x0000000615cc7223 */ /* 0x000fe200000100cc */
[----:B------:R-:W-:-:S04]  /*3ea0*/  PRMT R6, R213, 0x7632, R6 ;  /* 0x00007632d5067816 */ /* 0x000fc80000000006 */
[----:B------:R-:W-:-:S05]  /*3eb0*/  SHF.L.U32 R6, R6, 0x10, RZ ;  /* 0x0000001006067819 */ /* 0x000fca00000006ff */
[----:B------:R-:W-:Y:S01]  /*3ec0*/  FFMA.FTZ R250, R153, R6, R250 ;  /* 0x0000000699fa7223 */ /* 0x000fe200000100fa */
[----:B------:R-:W-:-:S04]  /*3ed0*/  IMAD.U32 R6, R214, 0x10000, RZ ;  /* 0x00010000d6067824 */ /* 0x000fc800078e00ff */
[----:B------:R-:W-:Y:S01]  /*3ee0*/  FFMA.FTZ R7, R25, R6, R204 ;  /* 0x0000000619077223 */ /* 0x000fe200000100cc */
[----:B------:R-:W-:Y:S02]  /*3ef0*/  PRMT R6, R215, 0x7632, R6 ;  /* 0x00007632d7067816 */ /* 0x000fe40000000006 */
[----:B------:R-:W-:-:S03]  /*3f00*/  PRMT R210, R210, 0x7632, R210 ;  /* 0x00007632d2d27816 */ /* 0x000fc600000000d2 */
[----:B------:R-:W-:Y:S02]  /*3f10*/  IMAD.U32 R6, R6, 0x10000, RZ ;  /* 0x0001000006067824 */ /* 0x000fe400078e00ff */
[----:B------:R-:W-:Y:S02]  /*3f20*/  IMAD.U32 R205, R205, 0x10000, RZ ;  /* 0x00010000cdcd7824 */ /* 0x000fe400078e00ff */
[----:B------:R-:W-:Y:S01]  /*3f30*/  FFMA.FTZ R250, R161, R6, R250 ;  /* 0x00000006a1fa7223 */ /* 0x000fe200000100fa */
[----:B------:R-:W-:Y:S01]  /*3f40*/  IMAD.U32 R210, R210, 0x10000, RZ ;  /* 0x00010000d2d27824 */ /* 0x000fe200078e00ff */
[----:B------:R-:W0:Y:S01]  /*3f50*/  S2R R6, SR_TID.X ;  /* 0x0000000000067919 */ /* 0x000e220000002100 */
[----:B------:R-:W-:Y:S01]  /*3f60*/  FFMA.FTZ R249, R102, R205, R249 ;  /* 0x000000cd66f97223 */ /* 0x000fe200000100f9 */
[----:B------:R-:W-:Y:S02]  /*3f70*/  IMAD.U32 R207, R207, 0x10000, RZ ;  /* 0x00010000cfcf7824 */ /* 0x000fe400078e00ff */
[----:B------:R-:W-:Y:S01]  /*3f80*/  FFMA.FTZ R210, R180, R210, R203 ;  /* 0x000000d2b4d27223 */ /* 0x000fe200000100cb */
[----:B------:R-:W-:-:S02]  /*3f90*/  IMAD.U32 R209, R209, 0x10000, RZ ;  /* 0x00010000d1d17824 */ /* 0x000fc400078e00ff */
[----:B------:R-:W-:Y:S01]  /*3fa0*/  FFMA.FTZ R207, R110, R207, R249 ;  /* 0x000000cf6ecf7223 */ /* 0x000fe200000100f9 */
[----:B------:R-:W-:-:S03]  /*3fb0*/  SHF.L.U32 R211, R211, 0x10, RZ ;  /* 0x00000010d3d37819 */ /* 0x000fc600000006ff */
[----:B------:R-:W-:Y:S01]  /*3fc0*/  FFMA.FTZ R207, R118, R209, R207 ;  /* 0x000000d176cf7223 */ /* 0x000fe200000100cf */
[----:B------:R-:W-:-:S03]  /*3fd0*/  IMAD.U32 R213, R213, 0x10000, RZ ;  /* 0x00010000d5d57824 */ /* 0x000fc600078e00ff */
[----:B------:R-:W-:Y:S01]  /*3fe0*/  FFMA.FTZ R207, R126, R211, R207 ;  /* 0x000000d37ecf7223 */ /* 0x000fe200000100cf */
[----:B------:R-:W-:-:S03]  /*3ff0*/  IMAD.U32 R215, R215, 0x10000, RZ ;  /* 0x00010000d7d77824 */ /* 0x000fc600078e00ff */
[----:B------:R-:W-:Y:S01]  /*4000*/  FFMA.FTZ R207, R134, R213, R207 ;  /* 0x000000d586cf7223 */ /* 0x000fe200000100cf */
[----:B--2---:R-:W-:-:S05]  /*4010*/  SHF.L.U32 R203, R219, 0x10, RZ ;  /* 0x00000010dbcb7819 */ /* 0x004fca00000006ff */
[--C-:B------:R-:W-:Y:S01]  /*4020*/  FFMA.FTZ R205, R184, R203, R7.reuse ;  /* 0x000000cbb8cd7223 */ /* 0x100fe20000010007 */
[----:B---3--:R-:W-:-:S05]  /*4030*/  PRMT R7, R218, 0x7632, R7 ;  /* 0x00007632da077816 */ /* 0x008fca0000000007 */
[----:B------:R-:W-:Y:S02]  /*4040*/  IMAD.U32 R203, R7, 0x10000, RZ ;  /* 0x0001000007cb7824 */ /* 0x000fe400078e00ff */
[----:B------:R-:W-:Y:S01]  /*4050*/  FFMA.FTZ R207, R142, R215, R207 ;  /* 0x000000d78ecf7223 */ /* 0x000fe200000100cf */
[----:B------:R-:W-:Y:S02]  /*4060*/  IMAD.U32 R218, R218, 0x10000, RZ ;  /* 0x00010000dada7824 */ /* 0x000fe400078e00ff */
[----:B------:R-:W-:Y:S01]  /*4070*/  FFMA.FTZ R250, R165, R203, R250 ;  /* 0x000000cba5fa7223 */ /* 0x000fe200000100fa */
[C---:B----4-:R-:W-:Y:S01]  /*4080*/  PRMT R203, R221.reuse, 0x7632, R203 ;  /* 0x00007632ddcb7816 */ /* 0x050fe200000000cb */
[----:B------:R-:W-:Y:S01]  /*4090*/  FFMA.FTZ R207, R150, R218, R207 ;  /* 0x000000da96cf7223 */ /* 0x000fe200000100cf */
[----:B------:R-:W-:Y:S02]  /*40a0*/  IMAD.U32 R221, R221, 0x10000, RZ ;  /* 0x00010000dddd7824 */ /* 0x000fe400078e00ff */
[----:B------:R-:W-:-:S02]  /*40b0*/  SHF.L.U32 R203, R203, 0x10, RZ ;  /* 0x00000010cbcb7819 */ /* 0x000fc400000006ff */
[----:B------:R-:W-:Y:S01]  /*40c0*/  FFMA.FTZ R207, R158, R221, R207 ;  /* 0x000000dd9ecf7223 */ /* 0x000fe200000100cf */
[----:B-----5:R-:W-:Y:S02]  /*40d0*/  IMAD.U32 R204, R222, 0x10000, RZ ;  /* 0x00010000decc7824 */ /* 0x020fe400078e00ff */
[----:B------:R-:W-:Y:S01]  /*40e0*/  FFMA.FTZ R250, R171, R203, R250 ;  /* 0x000000cbabfa7223 */ /* 0x000fe200000100fa */
[----:B0-----:R-:W-:Y:S01]  /*40f0*/  SHF.R.S32.HI R203, RZ, 0x1f, R6 ;  /* 0x0000001fffcb7819 */ /* 0x001fe20000011406 */
[----:B------:R-:W-:Y:S01]  /*4100*/  FFMA.FTZ R207, R10, R204, R207 ;  /* 0x000000cc0acf7223 */ /* 0x000fe200000100cf */
[----:B------:R-:W-:Y:S02]  /*4110*/  PRMT R222, R222, 0x7632, R222 ;  /* 0x00007632dede7816 */ /* 0x000fe400000000de */
[----:B------:R-:W-:Y:S01]  /*4120*/  LEA.HI R204, R203, R6, RZ, 0x5 ;  /* 0x00000006cbcc7211 */ /* 0x000fe200078f28ff */
[----:B------:R-:W-:Y:S01]  /*4130*/  FADD.FTZ R220, R205, R220 ;  /* 0x000000dccddc7221 */ /* 0x000fe20000010000 */
[C---:B------:R-:W-:Y:S01]  /*4140*/  PRMT R203, R223.reuse, 0x7632, R203 ;  /* 0x00007632dfcb7816 */ /* 0x040fe200000000cb */
[----:B------:R-:W-:Y:S01]  /*4150*/  IMAD.U32 R222, R222, 0x10000, RZ ;  /* 0x00010000dede7824 */ /* 0x000fe200078e00ff */
[----:B------:R-:W-:Y:S01]  /*4160*/  LOP3.LUT R205, R204, 0xffffffe0, RZ, 0xc0, !PT ;  /* 0xffffffe0cccd7812 */ /* 0x000fe200078ec0ff */
[----:B------:R-:W-:-:S02]  /*4170*/  IMAD.U32 R223, R223, 0x10000, RZ ;  /* 0x00010000dfdf7824 */ /* 0x000fc400078e00ff */
[----:B------:R-:W-:Y:S02]  /*4180*/  IMAD.U32 R204, R203, 0x10000, RZ ;  /* 0x00010000cbcc7824 */ /* 0x000fe400078e00ff */
[----:B------:R-:W-:Y:S01]  /*4190*/  FFMA.FTZ R203, R175, R222, R250 ;  /* 0x000000deafcb7223 */ /* 0x000fe200000100fa */
[----:B------:R-:W-:Y:S02]  /*41a0*/  IADD3 R6, -R205, R6, RZ ;  /* 0x00000006cd067210 */ /* 0x000fe40007ffe1ff */
[----:B------:R-:W-:Y:S01]  /*41b0*/  PRMT R205, R225, 0x7632, R205 ;  /* 0x00007632e1cd7816 */ /* 0x000fe200000000cd */
[----:B------:R-:W-:Y:S01]  /*41c0*/  FFMA.FTZ R204, R198, R204, R203 ;  /* 0x000000ccc6cc7223 */ /* 0x000fe200000100cb */
[----:B------:R-:W-:Y:S01]  /*41d0*/  FFMA.FTZ R223, R14, R223, R207 ;  /* 0x000000df0edf7223 */ /* 0x000fe200000100cf */
[----:B------:R-:W-:Y:S02]  /*41e0*/  PRMT R203, R224, 0x7632, R203 ;  /* 0x00007632e0cb7816 */ /* 0x000fe400000000cb */
[----:B------:R-:W-:-:S02]  /*41f0*/  IMAD.U32 R207, R205, 0x10000, RZ ;  /* 0x00010000cdcf7824 */ /* 0x000fc400078e00ff */
[----:B------:R-:W-:Y:S01]  /*4200*/  IMAD.U32 R206, R225, 0x10000, RZ ;  /* 0x00010000e1ce7824 */ /* 0x000fe200078e00ff */
[----:B------:R-:W-:Y:S01]  /*4210*/  PRMT R205, R227, 0x7632, R205 ;  /* 0x00007632e3cd7816 */ /* 0x000fe200000000cd */
[----:B------:R-:W-:Y:S01]  /*4220*/  FMUL.FTZ R207, R68, R207 ;  /* 0x000000cf44cf7220 */ /* 0x000fe20000410000 */
[----:B------:R-:W-:Y:S01]  /*4230*/  SHF.L.U32 R203, R203, 0x10, RZ ;  /* 0x00000010cbcb7819 */ /* 0x000fe200000006ff */
[----:B------:R-:W-:Y:S02]  /*4240*/  IMAD.U32 R224, R224, 0x10000, RZ ;  /* 0x00010000e0e07824 */ /* 0x000fe400078e00ff */
[----:B------:R-:W-:Y:S01]  /*4250*/  FMUL.FTZ R206, R33, R206 ;  /* 0x000000ce21ce7220 */ /* 0x000fe20000410000 */
[----:B------:R-:W-:Y:S02]  /*4260*/  IMAD.U32 R205, R205, 0x10000, RZ ;  /* 0x00010000cdcd7824 */ /* 0x000fe400078e00ff */
[----:B------:R-:W-:Y:S01]  /*4270*/  FFMA.FTZ R207, R64, R203, R207 ;  /* 0x000000cb40cf7223 */ /* 0x000fe200000100cf */
[----:B------:R-:W-:-:S02]  /*4280*/  IMAD.U32 R208, R226, 0x10000, RZ ;  /* 0x00010000e2d07824 */ /* 0x000fc400078e00ff */
[----:B------:R-:W-:Y:S01]  /*4290*/  FFMA.FTZ R206, R29, R224, R206 ;  /* 0x000000e01dce7223 */ /* 0x000fe200000100ce */
[----:B------:R-:W-:Y:S02]  /*42a0*/  IMAD.U32 R227, R227, 0x10000, RZ ;  /* 0x00010000e3e37824 */ /* 0x000fe400078e00ff */
[----:B------:R-:W-:Y:S01]  /*42b0*/  FFMA.FTZ R207, R72, R205, R207 ;  /* 0x000000cd48cf7223 */ /* 0x000fe200000100cf */
[----:B------:R-:W-:Y:S02]  /*42c0*/  PRMT R226, R226, 0x7632, R226 ;  /* 0x00007632e2e27816 */ /* 0x000fe400000000e2 */
[----:B------:R-:W-:Y:S01]  /*42d0*/  PRMT R205, R229, 0x7632, R205 ;  /* 0x00007632e5cd7816 */ /* 0x000fe200000000cd */
[----:B------:R-:W-:Y:S01]  /*42e0*/  FFMA.FTZ R203, R18, R208, R223 ;  /* 0x000000d012cb7223 */ /* 0x000fe200000100df */
[--C-:B------:R-:W-:Y:S01]  /*42f0*/  FFMA.FTZ R208, R37, R227, R206.reuse ;  /* 0x000000e325d07223 */ /* 0x100fe200000100ce */
[----:B------:R-:W-:Y:S01]  /*4300*/  IMAD.U32 R229, R229, 0x10000, RZ ;  /* 0x00010000e5e57824 */ /* 0x000fe200078e00ff */
[----:B------:R-:W-:Y:S01]  /*4310*/  PRMT R206, R233, 0x7632, R206 ;  /* 0x00007632e9ce7816 */ /* 0x000fe200000000ce */
[----:B------:R-:W-:Y:S01]  /*4320*/  IMAD.U32 R226, R226, 0x10000, RZ ;  /* 0x00010000e2e27824 */ /* 0x000fe200078e00ff */
[----:B------:R-:W-:Y:S01]  /*4330*/  SHF.L.U32 R209, R205, 0x10, RZ ;  /* 0x00000010cdd17819 */ /* 0x000fe200000006ff */
[----:B------:R-:W-:-:S02]  /*4340*/  IMAD.U32 R233, R233, 0x10000, RZ ;  /* 0x00010000e9e97824 */ /* 0x000fc400078e00ff */
[----:B------:R-:W-:Y:S01]  /*4350*/  FFMA.FTZ R208, R41, R229, R208 ;  /* 0x000000e529d07223 */ /* 0x000fe200000100d0 */
[--C-:B------:R-:W-:Y:S01]  /*4360*/  FFMA.FTZ R205, R181, R226, R204.reuse ;  /* 0x000000e2b5cd7223 */ /* 0x100fe200000100cc */
[----:B------:R-:W-:Y:S02]  /*4370*/  IMAD.U32 R206, R206, 0x10000, RZ ;  /* 0x00010000cece7824 */ /* 0x000fe400078e00ff */
[----:B------:R-:W-:Y:S01]  /*4380*/  FFMA.FTZ R207, R76, R209, R207 ;  /* 0x000000d14ccf7223 */ /* 0x000fe200000100cf */
[C---:B------:R-:W-:Y:S01]  /*4390*/  PRMT R204, R228.reuse, 0x7632, R204 ;  /* 0x00007632e4cc7816 */ /* 0x040fe200000000cc */
[----:B------:R-:W-:Y:S01]  /*43a0*/  FFMA.FTZ R208, R45, R233, R208 ;  /* 0x000000e92dd07223 */ /* 0x000fe200000100d0 */
[----:B------:R-:W-:Y:S02]  /*43b0*/  IMAD.U32 R228, R228, 0x10000, RZ ;  /* 0x00010000e4e47824 */ /* 0x000fe400078e00ff */
[----:B------:R-:W-:Y:S01]  /*43c0*/  FFMA.FTZ R207, R80, R206, R207 ;  /* 0x000000ce50cf7223 */ /* 0x000fe200000100cf */
[----:B------:R-:W-:-:S02]  /*43d0*/  SHF.L.U32 R209, R231, 0x10, RZ ;  /* 0x00000010e7d17819 */ /* 0x000fc400000006ff */
[C---:B------:R-:W-:Y:S01]  /*43e0*/  PRMT R206, R232.reuse, 0x7632, R206 ;  /* 0x00007632e8ce7816 */ /* 0x040fe200000000ce */
[----:B------:R-:W-:Y:S01]  /*43f0*/  FFMA.FTZ R208, R49, R228, R208 ;  /* 0x000000e431d07223 */ /* 0x000fe200000100d0 */
[----:B------:R-:W-:Y:S02]  /*4400*/  IMAD.U32 R232, R232, 0x10000, RZ ;  /* 0x00010000e8e87824 */ /* 0x000fe400078e00ff */
[----:B------:R-:W-:Y:S01]  /*4410*/  FFMA.FTZ R209, R22, R209, R203 ;  /* 0x000000d116d17223 */ /* 0x000fe200000100cb */
[----:B------:R-:W-:Y:S02]  /*4420*/  IMAD.U32 R204, R204, 0x10000, RZ ;  /* 0x00010000cccc7824 */ /* 0x000fe400078e00ff */
[C---:B------:R-:W-:Y:S02]  /*4430*/  IMAD.U32 R203, R230.reuse, 0x10000, RZ ;  /* 0x00010000e6cb7824 */ /* 0x040fe400078e00ff */
[----:B------:R-:W-:Y:S01]  /*4440*/  FFMA.FTZ R208, R53, R232, R208 ;  /* 0x000000e835d07223 */ /* 0x000fe200000100d0 */
[----:B------:R-:W-:Y:S01]  /*4450*/  PRMT R230, R230, 0x7632, R230 ;  /* 0x00007632e6e67816 */ /* 0x000fe200000000e6 */
[----:B------:R-:W-:-:S02]  /*4460*/  IMAD.U32 R206, R206, 0x10000, RZ ;  /* 0x00010000cece7824 */ /* 0x000fc400078e00ff */
[----:B------:R-:W-:Y:S01]  /*4470*/  FFMA.FTZ R204, R84, R204, R207 ;  /* 0x000000cc54cc7223 */ /* 0x000fe200000100cf */
[----:B------:R-:W-:Y:S01]  /*4480*/  FFMA.FTZ R207, R57, R203, R208 ;  /* 0x000000cb39cf7223 */ /* 0x000fe200000100d0 */
[----:B------:R-:W-:Y:S01]  /*4490*/  PRMT R203, R237, 0x7632, R203 ;  /* 0x00007632edcb7816 */ /* 0x000fe200000000cb */
[----:B------:R-:W-:Y:S02]  /*44a0*/  IMAD.U32 R230, R230, 0x10000, RZ ;  /* 0x00010000e6e67824 */ /* 0x000fe400078e00ff */
[----:B------:R-:W-:Y:S01]  /*44b0*/  FFMA.FTZ R204, R91, R206, R204 ;  /* 0x000000ce5bcc7223 */ /* 0x000fe200000100cc */
[----:B------:R-:W-:Y:S02]  /*44c0*/  IMAD.U32 R206, R234, 0x10000, RZ ;  /* 0x00010000eace7824 */ /* 0x000fe400078e00ff */
[----:B------:R-:W-:Y:S02]  /*44d0*/  IMAD.U32 R203, R203, 0x10000, RZ ;  /* 0x00010000cbcb7824 */ /* 0x000fe400078e00ff */
[----:B------:R-:W-:Y:S01]  /*44e0*/  FFMA.FTZ R204, R99, R230, R204 ;  /* 0x000000e663cc7223 */ /* 0x000fe200000100cc */
[----:B------:R-:W-:-:S03]  /*44f0*/  FFMA.FTZ R209, R26, R206, R209 ;  /* 0x000000ce1ad17223 */ /* 0x000fc600000100d1 */
[--C-:B------:R-:W-:Y:S01]  /*4500*/  FFMA.FTZ R206, R107, R203, R204.reuse ;  /* 0x000000cb6bce7223 */ /* 0x100fe200000100cc */
[----:B------:R-:W-:Y:S02]  /*4510*/  PRMT R203, R235, 0x7632, R203 ;  /* 0x00007632ebcb7816 */ /* 0x000fe400000000cb */
[----:B------:R-:W-:Y:S02]  /*4520*/  PRMT R204, R236, 0x7632, R204 ;  /* 0x00007632eccc7816 */ /* 0x000fe400000000cc */
[----:B------:R-:W-:Y:S01]  /*4530*/  SHF.L.U32 R203, R203, 0x10, RZ ;  /* 0x00000010cbcb7819 */ /* 0x000fe200000006ff */
[----:B------:R-:W-:Y:S01]  /*4540*/  IMAD.U32 R237, R237, 0x10000, RZ ;  /* 0x00010000eded7824 */ /* 0x000fe200078e00ff */
[----:B------:R-:W-:Y:S01]  /*4550*/  PRMT R212, R212, 0x7632, R212 ;  /* 0x00007632d4d47816 */ /* 0x000fe200000000d4 */
[----:B------:R-:W-:Y:S01]  /*4560*/  IMAD.U32 R204, R204, 0x10000, RZ ;  /* 0x00010000cccc7824 */ /* 0x000fe200078e00ff */
[----:B------:R-:W-:Y:S01]  /*4570*/  PRMT R231, R231, 0x7632, R231 ;  /* 0x00007632e7e77816 */ /* 0x000fe200000000e7 */
[----:B------:R-:W-:Y:S01]  /*4580*/  FFMA.FTZ R206, R115, R203, R206 ;  /* 0x000000cb73ce7223 */ /* 0x000fe200000100ce */
[----:B------:R-:W-:Y:S01]  /*4590*/  FFMA.FTZ R207, R88, R237, R207 ;  /* 0x000000ed58cf7223 */ /* 0x000fe200000100cf */
[----:B------:R-:W-:Y:S01]  /*45a0*/  IMAD.U32 R235, R235, 0x10000, RZ ;  /* 0x00010000ebeb7824 */ /* 0x000fe200078e00ff */
[----:B------:R-:W-:Y:S01]  /*45b0*/  PRMT R203, R238, 0x7632, R203 ;  /* 0x00007632eecb7816 */ /* 0x000fe200000000cb */
[----:B------:R-:W-:Y:S01]  /*45c0*/  IMAD.U32 R212, R212, 0x10000, RZ ;  /* 0x00010000d4d47824 */ /* 0x000fe200078e00ff */
[----:B------:R-:W-:Y:S01]  /*45d0*/  PRMT R214, R214, 0x7632, R214 ;  /* 0x00007632d6d67816 */ /* 0x000fe200000000d6 */
[----:B------:R-:W-:Y:S01]  /*45e0*/  FFMA.FTZ R206, R123, R204, R206 ;  /* 0x000000cc7bce7223 */ /* 0x000fe200000100ce */
[----:B------:R-:W-:-:S02]  /*45f0*/  SHF.L.U32 R231, R231, 0x10, RZ ;  /* 0x00000010e7e77819 */ /* 0x000fc400000006ff */
[----:B------:R-:W-:Y:S01]  /*4600*/  PRMT R234, R234, 0x7632, R234 ;  /* 0x00007632eaea7816 */ /* 0x000fe200000000ea */
[----:B------:R-:W-:Y:S02]  /*4610*/  IMAD.U32 R236, R236, 0x10000, RZ ;  /* 0x00010000ecec7824 */ /* 0x000fe400078e00ff */
[----:B------:R-:W-:Y:S01]  /*4620*/  FFMA.FTZ R207, R96, R235, R207 ;  /* 0x000000eb60cf7223 */ /* 0x000fe200000100cf */
[----:B------:R-:W-:Y:S02]  /*4630*/  PRMT R204, R239, 0x7632, R204 ;  /* 0x00007632efcc7816 */ /* 0x000fe400000000cc */
[----:B------:R-:W-:Y:S01]  /*4640*/  SHF.L.U32 R203, R203, 0x10, RZ ;  /* 0x00000010cbcb7819 */ /* 0x000fe200000006ff */
[----:B------:R-:W-:Y:S01]  /*4650*/  FFMA.FTZ R210, R187, R212, R210 ;  /* 0x000000d4bbd27223 */ /* 0x000fe200000100d2 */
[----:B------:R-:W-:Y:S01]  /*4660*/  PRMT R219, R219, 0x7632, R219 ;  /* 0x00007632dbdb7816 */ /* 0x000fe200000000db */
[----:B------:R-:W-:Y:S02]  /*4670*/  IMAD.U32 R214, R214, 0x10000, RZ ;  /* 0x00010000d6d67824 */ /* 0x000fe400078e00ff */
        /* <DEDUP_REMOVED lines=9> */
[----:B------:R-:W-:-:S02]  /*4710*/  IMAD.U32 R205, R217, 0x10000, RZ ;  /* 0x00010000d9cd7824 */ /* 0x000fc400078e00ff */
[----:B------:R-:W-:Y:S01]  /*4720*/  FFMA.FTZ R207, R112, R238, R207 ;  /* 0x000000ee70cf7223 */ /* 0x000fe200000100cf */
[----:B------:R-:W-:Y:S01]  /*4730*/  IMAD.U32 R239, R239, 0x10000, RZ ;  /* 0x00010000efef7824 */ /* 0x000fe200078e00ff */
[----:B------:R-:W-:Y:S01]  /*4740*/  PRMT R203, R216, 0x7632, R203 ;  /* 0x00007632d8cb7816 */ /* 0x000fe200000000cb */
[----:B------:R-:W-:Y:S01]  /*4750*/  FFMA.FTZ R206, R139, R204, R206 ;  /* 0x000000cc8bce7223 */ /* 0x000fe200000100ce */
[----:B------:R-:W-:Y:S01]  /*4760*/  PRMT R204, R240, 0x7632, R204 ;  /* 0x00007632f0cc7816 */ /* 0x000fe200000000cc */
[----:B------:R-:W-:Y:S01]  /*4770*/  FFMA.FTZ R7, R199, R219, R210 ;  /* 0x000000dbc7077223 */ /* 0x000fe200000100d2 */
[----:B------:R-:W-:Y:S01]  /*4780*/  FFMA.FTZ R210, R186, R205, R209 ;  /* 0x000000cdbad27223 */ /* 0x000fe200000100d1 */
[----:B------:R-:W-:Y:S01]  /*4790*/  FFMA.FTZ R207, R120, R239, R207 ;  /* 0x000000ef78cf7223 */ /* 0x000fe200000100cf */
[----:B------:R-:W-:Y:S02]  /*47a0*/  IMAD.U32 R216, R216, 0x10000, RZ ;  /* 0x00010000d8d87824 */ /* 0x000fe400078e00ff */
[----:B------:R-:W-:-:S02]  /*47b0*/  IMAD.U32 R205, R203, 0x10000, RZ ;  /* 0x00010000cbcd7824 */ /* 0x000fc400078e00ff */
[----:B------:R-:W-:Y:S02]  /*47c0*/  IMAD.U32 R208, R204, 0x10000, RZ ;  /* 0x00010000ccd07824 */ /* 0x000fe400078e00ff */
[----:B------:R-:W-:Y:S01]  /*47d0*/  FFMA.FTZ R207, R128, R216, R207 ;  /* 0x000000d880cf7223 */ /* 0x000fe200000100cf */
[----:B------:R-:W-:Y:S01]  /*47e0*/  IMAD.U32 R240, R240, 0x10000, RZ ;  /* 0x00010000f0f07824 */ /* 0x000fe200078e00ff */
[C---:B------:R-:W-:Y:S01]  /*47f0*/  PRMT R204, R4.reuse, 0x7632, R204 ;  /* 0x0000763204cc7816 */ /* 0x040fe200000000cc */
[----:B------:R-:W-:Y:S01]  /*4800*/  FFMA.FTZ R206, R147, R205, R206 ;  /* 0x000000cd93ce7223 */ /* 0x000fe200000100ce */
[----:B------:R-:W-:Y:S02]  /*4810*/  IMAD.U32 R209, R4, 0x10000, RZ ;  /* 0x0001000004d17824 */ /* 0x000fe400078e00ff */
[----:B------:R-:W-:Y:S01]  /*4820*/  FADD.FTZ R7, R7, R220 ;  /* 0x000000dc07077221 */ /* 0x000fe20000010000 */
[----:B------:R-:W-:Y:S01]  /*4830*/  PRMT R4, R5, 0x7632, R4 ;  /* 0x0000763205047816 */ /* 0x000fe20000000004 */
[----:B------:R-:W-:Y:S01]  /*4840*/  FFMA.FTZ R207, R136, R240, R207 ;  /* 0x000000f088cf7223 */ /* 0x000fe200000100cf */
[----:B------:R-:W-:Y:S01]  /*4850*/  SHF.L.U32 R204, R204, 0x10, RZ ;  /* 0x00000010cccc7819 */ /* 0x000fe200000006ff */
[----:B------:R-:W-:Y:S01]  /*4860*/  FFMA.FTZ R205, R155, R208, R206 ;  /* 0x000000d09bcd7223 */ /* 0x000fe200000100ce */
[----:B------:R-:W-:Y:S01]  /*4870*/  FADD.FTZ R210, R210, R7 ;  /* 0x00000007d2d27221 */ /* 0x000fe20000010000 */
[----:B------:R-:W-:-:S02]  /*4880*/  IMAD.U32 R5, R5, 0x10000, RZ ;  /* 0x0001000005057824 */ /* 0x000fc400078e00ff */
[----:B------:R-:W-:Y:S01]  /*4890*/  FFMA.FTZ R207, R144, R209, R207 ;  /* 0x000000d190cf7223 */ /* 0x000fe200000100cf */
[----:B------:R-:W-:Y:S02]  /*48a0*/  IMAD.U32 R7, R4, 0x10000, RZ ;  /* 0x0001000004077824 */ /* 0x000fe400078e00ff */
[----:B------:R-:W-:Y:S01]  /*48b0*/  FFMA.FTZ R204, R162, R204, R205 ;  /* 0x000000cca2cc7223 */ /* 0x000fe200000100cd */
[----:B------:R-:W-:Y:S01]  /*48c0*/  PRMT R4, R242, 0x7632, R4 ;  /* 0x00007632f2047816 */ /* 0x000fe20000000004 */
[----:B------:R-:W-:Y:S01]  /*48d0*/  FFMA.FTZ R207, R152, R5, R207 ;  /* 0x0000000598cf7223 */ /* 0x000fe200000100cf */
[----:B------:R-:W-:Y:S01]  /*48e0*/  PRMT R5, R243, 0x7632, R5 ;  /* 0x00007632f3057816 */ /* 0x000fe20000000005 */
[----:B------:R-:W-:Y:S02]  /*48f0*/  FFMA.FTZ R7, R167, R7, R204 ;  /* 0x00000007a7077223 */ /* 0x000fe400000100cc */
[----:B------:R-:W-:Y:S01]  /*4900*/  IMAD.U32 R204, R4, 0x10000, RZ ;  /* 0x0001000004cc7824 */ /* 0x000fe200078e00ff */
[----:B------:R-:W-:Y:S01]  /*4910*/  PRMT R4, R244, 0x7632, R4 ;  /* 0x00007632f4047816 */ /* 0x000fe20000000004 */
[----:B------:R-:W-:-:S02]  /*4920*/  IMAD.U32 R5, R5, 0x10000, RZ ;  /* 0x0001000005057824 */ /* 0x000fc400078e00ff */
[----:B------:R-:W-:Y:S01]  /*4930*/  FFMA.FTZ R7, R172, R204, R7 ;  /* 0x000000ccac077223 */ /* 0x000fe20000010007 */
[----:B------:R-:W-:Y:S01]  /*4940*/  IMAD.U32 R242, R242, 0x10000, RZ ;  /* 0x00010000f2f27824 */ /* 0x000fe200078e00ff */
[----:B------:R-:W-:Y:S01]  /*4950*/  SHF.L.U32 R243, R243, 0x10, RZ ;  /* 0x00000010f3f37819 */ /* 0x000fe200000006ff */
[----:B------:R-:W-:Y:S02]  /*4960*/  IMAD.U32 R204, R4, 0x10000, RZ ;  /* 0x0001000004cc7824 */ /* 0x000fe400078e00ff */
[----:B------:R-:W-:Y:S01]  /*4970*/  FFMA.FTZ R5, R176, R5, R7 ;  /* 0x00000005b0057223 */ /* 0x000fe20000010007 */
[----:B------:R-:W-:Y:S01]  /*4980*/  PRMT R4, R246, 0x7632, R4 ;  /* 0x00007632f6047816 */ /* 0x000fe20000000004 */
[----:B------:R-:W-:Y:S02]  /*4990*/  FFMA.FTZ R242, R160, R242, R207 ;  /* 0x000000f2a0f27223 */ /* 0x000fe400000100cf */
[--C-:B------:R-:W-:Y:S01]  /*49a0*/  FFMA.FTZ R204, R178, R204, R5.reuse ;  /* 0x000000ccb2cc7223 */ /* 0x100fe20000010005 */
[----:B------:R-:W-:Y:S01]  /*49b0*/  PRMT R5, R12, 0x7632, R5 ;  /* 0x000076320c057816 */ /* 0x000fe20000000005 */
[----:B------:R-:W-:Y:S01]  /*49c0*/  FFMA.FTZ R242, R11, R243, R242 ;  /* 0x000000f30bf27223 */ /* 0x000fe200000100f2 */
[----:B------:R-:W-:Y:S01]  /*49d0*/  SHF.L.U32 R4, R4, 0x10, RZ ;  /* 0x0000001004047819 */ /* 0x000fe200000006ff */
[----:B------:R-:W-:-:S02]  /*49e0*/  IMAD.U32 R244, R244, 0x10000, RZ ;  /* 0x00010000f4f47824 */ /* 0x000fc400078e00ff */
[----:B------:R-:W-:Y:S02]  /*49f0*/  IMAD.SHL.U32 R7, R61, 0x20, RZ ;  /* 0x000000203d077824 */ /* 0x000fe400078e00ff */
[----:B------:R-:W-:Y:S02]  /*4a00*/  IMAD.U32 R246, R246, 0x10000, RZ ;  /* 0x00010000f6f67824 */ /* 0x000fe400078e00ff */
[----:B------:R-:W-:Y:S01]  /*4a10*/  FFMA.FTZ R242, R15, R244, R242 ;  /* 0x000000f40ff27223 */ /* 0x000fe200000100f2 */
[----:B------:R-:W-:Y:S02]  /*4a20*/  IMAD.U32 R5, R5, 0x10000, RZ ;  /* 0x0001000005057824 */ /* 0x000fe400078e00ff */
[----:B------:R-:W-:Y:S01]  /*4a30*/  FFMA.FTZ R4, R183, R4, R204 ;  /* 0x00000004b7047223 */ /* 0x000fe200000100cc */
[----:B------:R-:W-:Y:S01]  /*4a40*/  PRMT R217, R217, 0x7632, R217 ;  /* 0x00007632d9d97816 */ /* 0x000fe200000000d9 */
[----:B------:R-:W-:Y:S01]  /*4a50*/  IMAD.IADD R204, R6, 0x1, R7 ;  /* 0x0000000106cc7824 */ /* 0x000fe200078e0207 */
[----:B------:R-:W0:Y:S01]  /*4a60*/  S2UR UR10, SR_CgaCtaId ;  /* 0x00000000000a79c3 */ /* 0x000e220000008800 */
[----:B------:R-:W-:Y:S01]  /*4a70*/  FFMA.FTZ R242, R19, R246, R242 ;  /* 0x000000f613f27223 */ /* 0x000fe200000100f2 */
[----:B------:R-:W-:-:S02]  /*4a80*/  IMAD.U32 R12, R12, 0x10000, RZ ;  /* 0x000100000c0c7824 */ /* 0x000fc400078e00ff */
[--C-:B------:R-:W-:Y:S01]  /*4a90*/  FFMA.FTZ R6, R191, R5, R4.reuse ;  /* 0x00000005bf067223 */ /* 0x100fe20000010004 */
[----:B------:R-:W-:Y:S01]  /*4aa0*/  IMAD.U32 R7, RZ, RZ, UR20 ;  /* 0x00000014ff077e24 */ /* 0x000fe2000f8e00ff */
[----:B------:R-:W-:Y:S01]  /*4ab0*/  PRMT R4, R247, 0x7632, R4 ;  /* 0x00007632f7047816 */ /* 0x000fe20000000004 */
[----:B------:R-:W-:Y:S01]  /*4ac0*/  FFMA.FTZ R12, R23, R12, R242 ;  /* 0x0000000c170c7223 */ /* 0x000fe200000100f2 */
[----:B------:R-:W-:Y:S02]  /*4ad0*/  SHF.L.U32 R217, R217, 0x10, RZ ;  /* 0x00000010d9d97819 */ /* 0x000fe400000006ff */
[----:B------:R-:W-:Y:S01]  /*4ae0*/  SHF.L.U32 R247, R247, 0x10, RZ ;  /* 0x00000010f7f77819 */ /* 0x000fe200000006ff */
[----:B------:R-:W-:Y:S01]  /*4af0*/  IMAD.U32 R5, R4, 0x10000, RZ ;  /* 0x0001000004057824 */ /* 0x000fe200078e00ff */
[----:B------:R-:W-:Y:S01]  /*4b00*/  IADD3 R7, R204, 0x1, -R7 ;  /* 0x00000001cc077810 */ /* 0x000fe20007ffe807 */
[----:B------:R-:W-:Y:S01]  /*4b10*/  FFMA.FTZ R203, R201, R217, R234 ;  /* 0x000000d9c9cb7223 */ /* 0x000fe200000100ea */
[C---:B------:R-:W-:Y:S01]  /*4b20*/  PRMT R4, R13.reuse, 0x7632, R4 ;  /* 0x000076320d047816 */ /* 0x040fe20000000004 */
[----:B------:R-:W-:-:S02]  /*4b30*/  IMAD.U32 R13, R13, 0x10000, RZ ;  /* 0x000100000d0d7824 */ /* 0x000fc400078e00ff */
[----:B------:R-:W-:Y:S01]  /*4b40*/  FFMA.FTZ R247, R27, R247, R12 ;  /* 0x000000f71bf77223 */ /* 0x000fe2000001000c */
[----:B------:R-:W-:Y:S01]  /*4b50*/  I2FP.F32.S32 R7, R7 ;  /* 0x0000000700077245 */ /* 0x000fe20000201400 */
[----:B------:R-:W-:Y:S01]  /*4b60*/  FADD.FTZ R210, R203, R210 ;  /* 0x000000d2cbd27221 */ /* 0x000fe20000010000 */
[----:B------:R-:W-:Y:S01]  /*4b70*/  FFMA.FTZ R5, R195, R5, R6 ;  /* 0x00000005c3057223 */ /* 0x000fe20000010006 */
[----:B------:R-:W-:Y:S02]  /*4b80*/  IMAD.U32 R4, R4, 0x10000, RZ ;  /* 0x0001000004047824 */ /* 0x000fe400078e00ff */
[----:B------:R-:W-:Y:S01]  /*4b90*/  FFMA.FTZ R13, R188, R13, R247 ;  /* 0x0000000dbc0d7223 */ /* 0x000fe200000100f7 */
[----:B------:R-:W-:Y:S01]  /*4ba0*/  FMUL.FTZ R7, R7, UR4 ;  /* 0x0000000407077c20 */ /* 0x000fe20008410000 */
[----:B------:R-:W-:Y:S01]  /*4bb0*/  FSETP.NEU.FTZ.AND P0, PT, RZ, UR4, PT ;  /* 0x00000004ff007c0b */ /* 0x000fe2000bf1d000 */
[----:B------:R-:W-:Y:S01]  /*4bc0*/  FFMA.FTZ R4, R202, R4, R5 ;  /* 0x00000004ca047223 */ /* 0x000fe20000010005 */
[----:B------:R-:W-:Y:S01]  /*4bd0*/  FADD.FTZ R13, R13, R210 ;  /* 0x000000d20d0d7221 */ /* 0x000fe20000010000 */
[----:B------:R-:W-:Y:S01]  /*4be0*/  UMOV UR9, 0x400 ;  /* 0x0000040000097882 */ /* 0x000fe20000000000 */
[----:B------:R-:W-:Y:S01]  /*4bf0*/  FSEL R7, R7, RZ, P0 ;  /* 0x000000ff07077208 */ /* 0x000fe20000000000 */
[----:B------:R-:W-:Y:S01]  /*4c00*/  UIADD3 UR9, UR9, 0x1a0, URZ ;  /* 0x000001a009097890 */ /* 0x000fe2000fffe03f */
[----:B------:R-:W-:Y:S01]  /*4c10*/  FADD.FTZ R4, R4, R13 ;  /* 0x0000000d04047221 */ /* 0x000fe20000010000 */
[----:B------:R-:W-:-:S02]  /*4c20*/  ISETP.GE.AND P0, PT, R204, UR20, PT ;  /* 0x00000014cc007c0c */ /* 0x000fc4000bf06270 */
[----:B0-----:R-:W-:Y:S01]  /*4c30*/  ULEA UR9, UR10, UR9, 0x18 ;  /* 0x000000090a097291 */ /* 0x001fe2000f8ec03f */
[----:B------:R-:W-:-:S05]  /*4c40*/  FFMA.FTZ R6, R4, UR11, R7 ;  /* 0x0000000b04067c23 */ /* 0x000fca0008010007 */
[----:B------:R-:W-:Y:S02]  /*4c50*/  LEA R5, R204, UR9, 0x2 ;  /* 0x00000009cc057c11 */ /* 0x000fe4000f8e10ff */
[----:B------:R-:W-:-:S05]  /*4c60*/  FSEL R4, R6, RZ, !P0 ;  /* 0x000000ff06047208 */ /* 0x000fca0004000000 */
[----:B------:R1:W-:Y:S01]  /*4c70*/  STS [R5], R4 ;  /* 0x0000000405007388 */ /* 0x0003e20000000800 */
[----:B------:R-:W-:Y:S05]  /*4c80*/  @P0 BRA `(.L_x_18027) ;  /* 0x0000000000400947 */ /* 0x000fea0003800000 */
[----:B------:R-:W-:Y:S01]  /*4c90*/  FMNMX.FTZ R189, R189, R6, !PT ;  /* 0x00000006bdbd7209 */ /* 0x000fe20007810000 */
[----:B------:R-:W-:Y:S06]  /*4ca0*/  BRA `(.L_x_18027) ;  /* 0x0000000000387947 */ /* 0x000fec0003800000 */
.L_x_18026:
[----:B------:R-:W0:Y:S01]  /*4cb0*/  S2R R4, SR_TID.X ;  /* 0x0000000000047919 */ /* 0x000e220000002100 */
[----:B------:R-:W1:Y:S01]  /*4cc0*/  S2UR UR10, SR_CgaCtaId ;  /* 0x00000000000a79c3 */ /* 0x000e620000008800 */
[----:B------:R-:W-:Y:S02]  /*4cd0*/  UMOV UR9, 0x400 ;  /* 0x0000040000097882 */ /* 0x000fe40000000000 */
[----:B------:R-:W-:-:S04]  /*4ce0*/  UIADD3 UR9, UR9, 0x1a0, URZ ;  /* 0x000001a009097890 */ /* 0x000fc8000fffe03f */
[----:B-1----:R-:W-:Y:S01]  /*4cf0*/  ULEA UR9, UR10, UR9, 0x18 ;  /* 0x000000090a097291 */ /* 0x002fe2000f8ec03f */
[----:B0-----:R-:W-:-:S04]  /*4d00*/  SHF.R.S32.HI R5, RZ, 0x1f, R4 ;  /* 0x0000001fff057819 */ /* 0x001fc80000011404 */
[----:B------:R-:W-:-:S04]  /*4d10*/  LEA.HI R5, R5, R4, RZ, 0x5 ;  /* 0x0000000405057211 */ /* 0x000fc800078f28ff */
[----:B------:R-:W-:-:S04]  /*4d20*/  LOP3.LUT R5, R5, 0xffffffe0, RZ, 0xc0, !PT ;  /* 0xffffffe005057812 */ /* 0x000fc800078ec0ff */
[----:B------:R-:W-:Y:S01]  /*4d30*/  IADD3 R5, -R5, R4, RZ ;  /* 0x0000000405057210 */ /* 0x000fe20007ffe1ff */
[----:B------:R-:W-:-:S04]  /*4d40*/  IMAD.SHL.U32 R4, R61, 0x20, RZ ;  /* 0x000000203d047824 */ /* 0x000fc800078e00ff */
[----:B------:R-:W-:Y:S02]  /*4d50*/  IMAD.IADD R5, R5, 0x1, R4 ;  /* 0x0000000105057824 */ /* 0x000fe400078e0204 */
[----:B------:R-:W-:-:S03]  /*4d60*/  IMAD.MOV.U32 R4, RZ, RZ, -0x800001 ;  /* 0xff7fffffff047424 */ /* 0x000fc600078e00ff */
[----:B------:R-:W-:-:S05]  /*4d70*/  LEA R5, R5, UR9, 0x2 ;  /* 0x0000000905057c11 */ /* 0x000fca000f8e10ff */
[----:B------:R0:W-:Y:S02]  /*4d80*/  STS [R5], R4 ;  /* 0x0000000405007388 */ /* 0x0001e40000000800 */
.L_x_18027:
[----:B------:R-:W-:Y:S05]  /*4d90*/  BSYNC B1 ;  /* 0x0000000000017941 */ /* 0x000fea0003800000 */
.L_x_18025:
[----:B------:R-:W-:Y:S01]  /*4da0*/  UIADD3 UR9, UR20, 0x1f, URZ ;  /* 0x0000001f14097890 */ /* 0x000fe2000fffe03f */
[----:B------:R-:W-:-:S03]  /*4db0*/  VIADD R61, R61, 0x4 ;  /* 0x000000043d3d7836 */ /* 0x000fc60000000000 */
[----:B------:R-:W-:-:S04]  /*4dc0*/  USHF.R.S32.HI UR10, URZ, 0x1f, UR9 ;  /* 0x0000001f3f0a7899 */ /* 0x000fc80008011409 */
[----:B------:R-:W-:-:S04]  /*4dd0*/  ULEA.HI UR10, UR10, UR9, URZ, 0x5 ;  /* 0x000000090a0a7291 */ /* 0x000fc8000f8f283f */
[----:B------:R-:W-:-:S06]  /*4de0*/  USHF.R.S32.HI UR10, URZ, 0x5, UR10 ;  /* 0x000000053f0a7899 */ /* 0x000fcc000801140a */
[----:B------:R-:W-:-:S13]  /*4df0*/  ISETP.GE.AND P0, PT, R61, UR10, PT ;  /* 0x0000000a3d007c0c */ /* 0x000fda000bf06270 */
[----:B------:R-:W-:Y:S05]  /*4e00*/  @!P0 BRA `(.L_x_18028) ;  /* 0xffffffd4001c8947 */ /* 0x000fea000383ffff */
.L_x_18024:
[----:B------:R-:W-:Y:S05]  /*4e10*/  BSYNC B0 ;  /* 0x0000000000007941 */ /* 0x000fea0003800000 */
.L_x_18023:
[----:B------:R-:W2:Y:S01]  /*4e20*/  SHFL.BFLY PT, R0, R189, 0x10, 0x1f ;  /* 0x0e001f00bd007f89 */ /* 0x000ea200000e0000 */
[----:B------:R-:W-:Y:S01]  /*4e30*/  UIADD3 UR4, UR20, 0x1f, URZ ;  /* 0x0000001f14047890 */ /* 0x000fe2000fffe03f */
[----:B------:R-:W-:Y:S03]  /*4e40*/  BSSY B0, `(.L_x_18029) ;  /* 0x000010f000007945 */ /* 0x000fe60003800000 */
[----:B------:R-:W-:-:S04]  /*4e50*/  USHF.R.S32.HI UR9, URZ, 0x1f, UR4 ;  /* 0x0000001f3f097899 */ /* 0x000fc80008011404 */
[----:B------:R-:W-:-:S04]  /*4e60*/  ULEA.HI UR4, UR9, UR4, URZ, 0x5 ;  /* 0x0000000409047291 */ /* 0x000fc8000f8f283f */
[----:B------:R-:W-:-:S04]  /*4e70*/  ULOP3.LUT UR4, UR4, 0xffffffe0, URZ, 0xc0, !UPT ;  /* 0xffffffe004047892 */ /* 0x000fc8000f8ec03f */
[----:B------:R-:W-:-:S04]  /*4e80*/  UISETP.LT.AND UP0, UPT, UR20, UR4, UPT ;  /* 0x000000041400728c */ /* 0x000fc8000bf01270 */
[----:B------:R-:W-:Y:S01]  /*4e90*/  USEL UR4, UR20, UR4, UP0 ;  /* 0x0000000414047287 */ /* 0x000fe20008000000 */
[----:B--2---:R-:W-:Y:S02]  /*4ea0*/  FMNMX.FTZ R2, R0, R189, !PT ;  /* 0x000000bd00027209 */ /* 0x004fe40007810000 */
[----:B------:R-:W0:Y:S03]  /*4eb0*/  S2R R0, SR_TID.X ;  /* 0x0000000000007919 */ /* 0x000e260000002100 */
[----:B------:R-:W2:Y:S02]  /*4ec0*/  SHFL.BFLY PT, R3, R2, 0x8, 0x1f ;  /* 0x0d001f0002037f89 */ /* 0x000ea400000e0000 */
[----:B--2---:R-:W-:Y:S02]  /*4ed0*/  FMNMX.FTZ R3, R2, R3, !PT ;  /* 0x0000000302037209 */ /* 0x004fe40007810000 */
[----:B01----:R-:W-:-:S03]  /*4ee0*/  SHF.R.S32.HI R5, RZ, 0x1f, R0 ;  /* 0x0000001fff057819 */ /* 0x003fc60000011400 */
[----:B------:R-:W0:Y:S01]  /*4ef0*/  SHFL.BFLY PT, R4, R3, 0x4, 0x1f ;  /* 0x0c801f0003047f89 */ /* 0x000e2200000e0000 */
[----:B------:R-:W-:-:S04]  /*4f00*/  LEA.HI R13, R5, R0, RZ, 0x5 ;  /* 0x00000000050d7211 */ /* 0x000fc800078f28ff */
[----:B------:R-:W-:Y:S02]  /*4f10*/  LOP3.LUT R5, R13, 0xffffffe0, RZ, 0xc0, !PT ;  /* 0xffffffe00d057812 */ /* 0x000fe400078ec0ff */
[----:B------:R-:W-:Y:S02]  /*4f20*/  SHF.R.S32.HI R13, RZ, 0x5, R13 ;  /* 0x00000005ff0d7819 */ /* 0x000fe4000001140d */
[----:B------:R-:W-:-:S04]  /*4f30*/  IADD3 R12, -R5, R0, RZ ;  /* 0x00000000050c7210 */ /* 0x000fc80007ffe1ff */
[C---:B------:R-:W-:Y:S02]  /*4f40*/  ISETP.NE.AND P0, PT, R12.reuse, RZ, PT ;  /* 0x000000ff0c00720c */ /* 0x040fe40003f05270 */
[----:B------:R-:W-:Y:S02]  /*4f50*/  ISETP.GT.AND P1, PT, R12, 0x3, PT ;  /* 0x000000030c00780c */ /* 0x000fe40003f24270 */
[----:B0-----:R-:W-:-:S09]  /*4f60*/  FMNMX.FTZ R4, R3, R4, !PT ;  /* 0x0000000403047209 */ /* 0x001fd20007810000 */
[----:B------:R-:W0:Y:S01]  /*4f70*/  @!P0 S2R R6, SR_CgaCtaId ;  /* 0x0000000000068919 */ /* 0x000e220000008800 */
[----:B------:R-:W-:Y:S02]  /*4f80*/  @!P0 MOV R3, 0x400 ;  /* 0x0000040000038802 */ /* 0x000fe40000000f00 */
[----:B------:R-:W-:Y:S01]  /*4f90*/  @!P1 MOV R7, 0x400 ;  /* 0x0000040000079802 */ /* 0x000fe20000000f00 */
[----:B------:R-:W1:Y:S02]  /*4fa0*/  SHFL.BFLY PT, R5, R4, 0x2, 0x1f ;  /* 0x0c401f0004057f89 */ /* 0x000e6400000e0000 */
[----:B------:R-:W-:Y:S01]  /*4fb0*/  @!P0 VIADD R3, R3, 0x180 ;  /* 0x0000018003038836 */ /* 0x000fe20000000000 */
[----:B------:R-:W2:Y:S01]  /*4fc0*/  @!P1 S2R R8, SR_CgaCtaId ;  /* 0x0000000000089919 */ /* 0x000ea20000008800 */
[----:B------:R-:W-:Y:S01]  /*4fd0*/  @!P1 VIADD R7, R7, 0x180 ;  /* 0x0000018007079836 */ /* 0x000fe20000000000 */
[----:B-1----:R-:W-:Y:S02]  /*4fe0*/  FMNMX.FTZ R5, R4, R5, !PT ;  /* 0x0000000504057209 */ /* 0x002fe40007810000 */
[----:B0-----:R-:W-:-:S03]  /*4ff0*/  @!P0 LEA R4, R6, R3, 0x18 ;  /* 0x0000000306048211 */ /* 0x001fc600078ec0ff */
[----:B------:R-:W0:Y:S02]  /*5000*/  SHFL.BFLY PT, R2, R5, 0x1, 0x1f ;  /* 0x0c201f0005027f89 */ /* 0x000e2400000e0000 */
[----:B------:R-:W-:Y:S01]  /*5010*/  @!P0 IMAD R4, R13, 0x4, R4 ;  /* 0x000000040d048824 */ /* 0x000fe200078e0204 */
[----:B--2---:R-:W-:-:S04]  /*5020*/  @!P1 LEA R3, R8, R7, 0x18 ;  /* 0x0000000708039211 */ /* 0x004fc800078ec0ff */
[----:B------:R-:W-:Y:S02]  /*5030*/  @!P1 LEA R3, R12, R3, 0x2 ;  /* 0x000000030c039211 */ /* 0x000fe400078e10ff */
[----:B0-----:R-:W-:Y:S01]  /*5040*/  FMNMX.FTZ R7, R5, R2, !PT ;  /* 0x0000000205077209 */ /* 0x001fe20007810000 */
[----:B------:R-:W-:-:S04]  /*5050*/  IMAD.MOV.U32 R2, RZ, RZ, -0x800001 ;  /* 0xff7fffffff027424 */ /* 0x000fc800078e00ff */
[----:B------:R-:W-:Y:S01]  /*5060*/  @!P0 STS [R4], R7 ;  /* 0x0000000704008388 */ /* 0x000fe20000000800 */
[----:B------:R-:W-:Y:S06]  /*5070*/  BAR.SYNC.DEFER_BLOCKING 0x0 ;  /* 0x0000000000007b1d */ /* 0x000fec0000010000 */
[----:B------:R-:W0:Y:S01]  /*5080*/  @!P1 LDS R2, [R3] ;  /* 0x0000000003029984 */ /* 0x000e220000000800 */
[----:B------:R-:W-:-:S03]  /*5090*/  ISETP.GE.AND P1, PT, R0, UR4, PT ;  /* 0x0000000400007c0c */ /* 0x000fc6000bf26270 */
        /* <DEDUP_REMOVED lines=8> */
[----:B------:R-:W-:Y:S01]  /*5120*/  BSSY B1, `(.L_x_18031) ;  /* 0x000001a000017945 */ /* 0x000fe20003800000 */
[----:B------:R-:W-:-:S03]  /*5130*/  IMAD.MOV.U32 R4, RZ, RZ, R0 ;  /* 0x000000ffff047224 */ /* 0x000fc600078e0000 */
[----:B------:R-:W-:-:S05]  /*5140*/  VIADD R2, R2, UR4 ;  /* 0x0000000402027c36 */ /* 0x000fca0008000000 */
[C---:B------:R-:W-:Y:S02]  /*5150*/  LEA.HI R3, R2.reuse, 0x1, RZ, 0x19 ;  /* 0x0000000102037811 */ /* 0x040fe400078fc8ff */
[----:B------:R-:W-:Y:S01]  /*5160*/  ISETP.GE.U32.AND P2, PT, R2, 0x180, PT ;  /* 0x000001800200780c */ /* 0x000fe20003f46070 */
[----:B------:R-:W-:Y:S01]  /*5170*/  IMAD.MOV.U32 R2, RZ, RZ, RZ ;  /* 0x000000ffff027224 */ /* 0x000fe200078e00ff */
        /* <DEDUP_REMOVED lines=9> */
.L_x_18033:
[----:B0-----:R-:W1:Y:S01]  /*5210*/  LDS R6, [R5] ;  /* 0x0000000005067984 */ /* 0x001e620000000800 */
        /* <DEDUP_REMOVED lines=10> */
.L_x_18032:
[----:B------:R-:W-:Y:S05]  /*52c0*/  BSYNC B1 ;  /* 0x0000000000017941 */ /* 0x000fea0003800000 */
.L_x_18031:
[----:B------:R-:W-:Y:S05]  /*52d0*/  @!P2 BRA `(.L_x_18030) ;  /* 0x0000000c0014a947 */ /* 0x000fea0003800000 */
[----:B------:R-:W2:Y:S01]  /*52e0*/  S2UR UR10, SR_CgaCtaId ;  /* 0x00000000000a79c3 */ /* 0x000ea20000008800 */
[----:B------:R-:W-:Y:S01]  /*52f0*/  IADD3 R3, -R4, UR4, RZ ;  /* 0x0000000404037c10 */ /* 0x000fe2000fffe1ff */
[----:B------:R-:W-:Y:S01]  /*5300*/  UMOV UR9, 0x400 ;  /* 0x0000040000097882 */ /* 0x000fe20000000000 */
[----:B------:R-:W-:Y:S01]  /*5310*/  BSSY B1, `(.L_x_18034) ;  /* 0x000006f000017945 */ /* 0x000fe20003800000 */
[----:B------:R-:W-:Y:S01]  /*5320*/  UIADD3 UR9, UR9, 0x1a0, URZ ;  /* 0x000001a009097890 */ /* 0x000fe2000fffe03f */
[----:B------:R-:W-:Y:S02]  /*5330*/  ISETP.GT.AND P2, PT, R3, 0x600, PT ;  /* 0x000006000300780c */ /* 0x000fe40003f44270 */
[----:B------:R-:W-:Y:S01]  /*5340*/  PLOP3.LUT P0, PT, PT, PT, PT, 0x80, 0x0 ;  /* 0x000000000000781c */ /* 0x000fe20003f0f070 */
[----:B--2---:R-:W-:-:S06]  /*5350*/  ULEA UR9, UR10, UR9, 0x18 ;  /* 0x000000090a097291 */ /* 0x004fcc000f8ec03f */
[----:B------:R-:W-:-:S04]  /*5360*/  LEA R3, R4, UR9, 0x2 ;  /* 0x0000000904037c11 */ /* 0x000fc8000f8e10ff */
[----:B------:R-:W-:Y:S01]  /*5370*/  IADD3 R3, R3, 0x400, RZ ;  /* 0x0000040003037810 */ /* 0x000fe20007ffe0ff */
[----:B------:R-:W-:Y:S06]  /*5380*/  @!P2 BRA `(.L_x_18035) ;  /* 0x00000004009ca947 */ /* 0x000fec0003800000 */
[----:B------:R-:W-:Y:S01]  /*5390*/  IMAD.U32 R23, RZ, RZ, UR4 ;  /* 0x00000004ff177e24 */ /* 0x000fe2000f8e00ff */
[----:B------:R-:W-:-:S03]  /*53a0*/  PLOP3.LUT P0, PT, PT, PT, PT, 0x8, 0x0 ;  /* 0x000000000000781c */ /* 0x000fc60003f0e170 */
[----:B------:R-:W-:-:S10]  /*53b0*/  VIADD R23, R23, 0xfffffa00 ;  /* 0xfffffa0017177836 */ /* 0x000fd40000000000 */
.L_x_18036:
[----:B------:R-:W1:Y:S01]  /*53c0*/  LDS R5, [R3+-0x400] ;  /* 0xfffc000003057984 */ /* 0x000e620000000800 */
[----:B------:R-:W-:-:S03]  /*53d0*/  VIADD R4, R4, 0x800 ;  /* 0x0000080004047836 */ /* 0x000fc60000000000 */
[----:B0-----:R-:W0:Y:S02]  /*53e0*/  LDS R6, [R3+-0x200] ;  /* 0xfffe000003067984 */ /* 0x001e240000000800 */
        /* <DEDUP_REMOVED lines=26> */
[C---:B-----5:R-:W-:Y:S01]  /*5590*/  FADD.FTZ R10, -R25.reuse, R10 ;  /* 0x0000000a190a7221 */ /* 0x060fe20000010100 */
[----:B------:R-:W5:Y:S01]  /*55a0*/  LDS R22, [R3+0x1a00] ;  /* 0x001a000003167984 */ /* 0x000f620000000800 */
        /* <DEDUP_REMOVED lines=32> */
[----:B-----5:R-:W-:Y:S01]  /*57b0*/  FADD.FTZ R22, -R25, R22 ;  /* 0x0000001619167221 */ /* 0x020fe20000010100 */
        /* <DEDUP_REMOVED lines=36> */
.L_x_18035:
[----:B------:R-:W-:Y:S05]  /*5a00*/  BSYNC B1 ;  /* 0x0000000000017941 */ /* 0x000fea0003800000 */
.L_x_18034:
[----:B------:R-:W-:Y:S01]  /*5a10*/  IADD3 R5, -R4, UR4, RZ ;  /* 0x0000000404057c10 */ /* 0x000fe2000fffe1ff */
[----:B------:R-:W-:Y:S03]  /*5a20*/  BSSY B1, `(.L_x_18037) ;  /* 0x0000036000017945 */ /* 0x000fe60003800000 */
        /* <DEDUP_REMOVED lines=53> */
.L_x_18038:
[----:B------:R-:W-:Y:S05]  /*5d80*/  BSYNC B1 ;  /* 0x0000000000017941 */ /* 0x000fea0003800000 */
.L_x_18037:
[----:B------:R-:W-:-:S13]  /*5d90*/  ISETP.LT.OR P0, PT, R4, UR4, P0 ;  /* 0x0000000404007c0c */ /* 0x000fda0008701670 */
        /* <DEDUP_REMOVED lines=25> */
.L_x_18030:
[----:B------:R-:W-:Y:S05]  /*5f30*/  BSYNC B0 ;  /* 0x0000000000007941 */ /* 0x000fea0003800000 */
.L_x_18029:
        /* <DEDUP_REMOVED lines=20> */
[----:B----4-:R-:W-:-:S04]  /*6080*/  @!P2 LEA R9, R9, R4, 0x18 ;  /* 0x000000040909a211 */ /* 0x010fc800078ec0ff */
        /* <DEDUP_REMOVED lines=30> */
.L_x_18043:
        /* <DEDUP_REMOVED lines=8> */
.L_x_18042:
[----:B------:R-:W-:Y:S05]  /*62f0*/  BSYNC B1 ;  /* 0x0000000000017941 */ /* 0x000fea0003800000 */
.L_x_18041:
        /* <DEDUP_REMOVED lines=12> */
[----:B------:R-:W-:Y:S01]  /*63c0*/  IMAD.U32 R31, RZ, RZ, UR4 ;  /* 0x00000004ff1f7e24 */ /* 0x000fe2000f8e00ff */
[----:B------:R-:W-:-:S04]  /*63d0*/  PLOP3.LUT P0, PT, PT, PT, PT, 0x8, 0x0 ;  /* 0x000000000000781c */ /* 0x000fc80003f0e170 */
[----:B------:R-:W-:-:S09]  /*63e0*/  IADD3 R31, R31, -0x600, RZ ;  /* 0xfffffa001f1f7810 */ /* 0x000fd20007ffe0ff */
.L_x_18046:
[----:B------:R-:W0:Y:S01]  /*63f0*/  LDS R3, [R2+-0x400] ;  /* 0xfffc000002037984 */ /* 0x000e220000000800 */
[----:B------:R-:W-:-:S03]  /*6400*/  VIADD R4, R4, 0x800 ;  /* 0x0000080004047836 */ /* 0x000fc60000000000 */
[----:B------:R-:W2:Y:S02]  /*6410*/  LDS R5, [R2+-0x200] ;  /* 0xfffe000002057984 */ /* 0x000ea40000000800 */
[----:B------:R-:W-:Y:S02]  /*6420*/  ISETP.GE.AND P1, PT, R4, R31, PT ;  /* 0x0000001f0400720c */ /* 0x000fe40003f26270 */
        /* <DEDUP_REMOVED lines=48> */
.L_x_18045:
[----:B------:R-:W-:Y:S05]  /*6730*/  BSYNC B1 ;  /* 0x0000000000017941 */ /* 0x000fea0003800000 */
.L_x_18044:
[----:B------:R-:W-:Y:S01]  /*6740*/  IADD3 R3, -R4, UR4, RZ ;  /* 0x0000000404037c10 */ /* 0x000fe2000fffe1ff */
        /* <DEDUP_REMOVED lines=30> */
.L_x_18048:
[----:B------:R-:W-:Y:S05]  /*6930*/  BSYNC B1 ;  /* 0x0000000000017941 */ /* 0x000fea0003800000 */
.L_x_18047:
[----:B------:R-:W-:-:S13]  /*6940*/  ISETP.LT.OR P0, PT, R4, UR4, P0 ;  /* 0x0000000404007c0c */ /* 0x000fda0008701670 */
        /* <DEDUP_REMOVED lines=13> */
.L_x_18040:
[----:B------:R-:W-:Y:S05]  /*6a20*/  BSYNC B0 ;  /* 0x0000000000007941 */ /* 0x000fea0003800000 */
.L_x_18039:
[----:B------:R-:W-:Y:S01]  /*6a30*/  UIADD3 UR4, UR20, 0x1f, URZ ;  /* 0x0000001f14047890 */ /* 0x000fe2000fffe03f */
[----:B------:R-:W-:Y:S03]  /*6a40*/  BAR.SYNC.DEFER_BLOCKING 0x0 ;  /* 0x0000000000007b1d */ /* 0x000fe60000010000 */
[----:B------:R-:W-:-:S03]  /*6a50*/  USHF.R.S32.HI UR9, URZ, 0x1f, UR4 ;  /* 0x0000001f3f097899 */ /* 0x000fc60008011404 */
[----:B------:R-:W-:Y:S01]  /*6a60*/  ULDC UR11, c[0x0][0x25c] ;  /* 0x00009700000b7ab9 */ /* 0x000fe20000000800 */
[----:B------:R-:W-:Y:S01]  /*6a70*/  ULEA.HI UR9, UR9, UR4, URZ, 0x5 ;  /* 0x0000000409097291 */ /* 0x000fe2000f8f283f */
[----:B------:R-:W-:Y:S01]  /*6a80*/  BSSY B1, `(.L_x_18049) ;  /* 0x00006d6000017945 */ /* 0x000fe20003800000 */
[----:B------:R-:W-:Y:S02]  /*6a90*/  ULDC.64 UR12, c[0x0][0x238] ;  /* 0x00008e00000c7ab9 */ /* 0x000fe40000000a00 */
[----:B------:R-:W-:-:S06]  /*6aa0*/  USHF.R.S32.HI UR10, URZ, 0x5, UR9 ;  /* 0x000000053f0a7899 */ /* 0x000fcc0008011409 */
[----:B------:R-:W-:-:S13]  /*6ab0*/  ISETP.GE.AND P0, PT, R13, UR10, PT ;  /* 0x0000000a0d007c0c */ /* 0x000fda000bf06270 */
[----:B------:R-:W-:Y:S05]  /*6ac0*/  @!P0 BRA `(.L_x_18050) ;  /* 0x0000000000388947 */ /* 0x000fea0003800000 */
[----:B------:R-:W-:Y:S01]  /*6ad0*/  HFMA2.MMA R56, -RZ, RZ, 0, 0 ;  /* 0x00000000ff387435 */ /* 0x000fe200000001ff */
        /* <DEDUP_REMOVED lines=11> */
[----:B------:R-:W-:Y:S01]  /*6b90*/  IMAD.MOV.U32 R60, RZ, RZ, RZ ;  /* 0x000000ffff3c7224 */ /* 0x000fe200078e00ff */
[----:B------:R-:W-:Y:S06]  /*6ba0*/  BRA `(.L_x_18051) ;  /* 0x0000006c000c7947 */ /* 0x000fec0003800000 */
.L_x_18050:
[----:B------:R-:W3:Y:S01]  /*6bb0*/  I2F.RP R4, R200 ;  /* 0x000000c800047306 */ /* 0x000ee20000209400 */
[----:B------:R-:W4:Y:S01]  /*6bc0*/  LDC R65, c[0x0][0x25c] ;  /* 0x00009700ff417b82 */ /* 0x000f220000000800 */
[----:B------:R-:W-:Y:S01]  /*6bd0*/  ULDC UR9, c[0x0][0x260] ;  /* 0x0000980000097ab9 */ /* 0x000fe20000000800 */
[----:B------:R-:W-:Y:S01]  /*6be0*/  ULDC UR4, c[0x0][0x27c] ;  /* 0x00009f0000047ab9 */ /* 0x000fe20000000800 */
[----:B------:R-:W-:Y:S01]  /*6bf0*/  MOV R64, UR10 ;  /* 0x0000000a00407c02 */ /* 0x000fe20008000f00 */
[----:B------:R-:W-:Y:S01]  /*6c00*/  IMAD.U32 R66, RZ, RZ, UR4 ;  /* 0x00000004ff427e24 */ /* 0x000fe2000f8e00ff */
        /* <DEDUP_REMOVED lines=9> */
[----:B---3--:R-:W2:Y:S01]  /*6ca0*/  MUFU.RCP R4, R4 ;  /* 0x0000000400047308 */ /* 0x008ea20000001000 */
[----:B------:R-:W-:Y:S01]  /*6cb0*/  CS2R R54, SRZ ;  /* 0x0000000000367805 */ /* 0x000fe2000001ff00 */
[----:B------:R-:W-:Y:S01]  /*6cc0*/  IMAD.MOV.U32 R56, RZ, RZ, RZ ;  /* 0x000000ffff387224 */ /* 0x000fe200078e00ff */
[----:B------:R-:W-:Y:S01]  /*6cd0*/  CS2R R58, SRZ ;  /* 0x00000000003a7805 */ /* 0x000fe2000001ff00 */
[----:B------:R-:W-:Y:S01]  /*6ce0*/  IMAD.MOV.U32 R60, RZ, RZ, RZ ;  /* 0x000000ffff3c7224 */ /* 0x000fe200078e00ff */
[----:B------:R-:W-:Y:S01]  /*6cf0*/  MOV R61, R13 ;  /* 0x0000000d003d7202 */ /* 0x000fe20000000f00 */
[----:B------:R-:W-:Y:S01]  /*6d00*/  VIADD R64, R64, 0xffffffff ;  /* 0xffffffff40407836 */ /* 0x000fe20000000000 */
[----:B------:R-:W-:-:S02]  /*6d10*/  IADD3 R66, -R66, UR6, RZ ;  /* 0x0000000642427c10 */ /* 0x000fc4000fffe1ff */
[----:B----4-:R-:W-:Y:S01]  /*6d20*/  SHF.R.S32.HI R65, RZ, 0x1f, R65 ;  /* 0x0000001fff417819 */ /* 0x010fe20000011441 */
[----:B--2---:R-:W-:-:S04]  /*6d30*/  VIADD R2, R4, 0xffffffe ;  /* 0x0ffffffe04027836 */ /* 0x004fc80000000000 */
[----:B0-----:R0:W2:Y:S02]  /*6d40*/  F2I.FTZ.U32.TRUNC.NTZ R3, R2 ;  /* 0x0000000200037305 */ /* 0x0010a4000021f000 */
[----:B0-----:R-:W-:Y:S02]  /*6d50*/  IMAD.MOV.U32 R2, RZ, RZ, RZ ;  /* 0x000000ffff027224 */ /* 0x001fe400078e00ff */
[----:B--2---:R-:W-:-:S04]  /*6d60*/  IMAD.MOV R57, RZ, RZ, -R3 ;  /* 0x000000ffff397224 */ /* 0x004fc800078e0a03 */
[----:B------:R-:W-:-:S04]  /*6d70*/  IMAD R57, R57, R200, RZ ;  /* 0x000000c839397224 */ /* 0x000fc800078e02ff */
[----:B------:R-:W-:Y:S01]  /*6d80*/  IMAD.HI.U32 R57, R3, R57, R2 ;  /* 0x0000003903397227 */ /* 0x000fe200078e0002 */
[----:B------:R-:W-:-:S03]  /*6d90*/  SHF.R.S32.HI R3, RZ, 0x1f, R12 ;  /* 0x0000001fff037819 */ /* 0x000fc6000001140c */
[----:B------:R-:W-:Y:S01]  /*6da0*/  IMAD.U32 R2, RZ, RZ, UR9 ;  /* 0x00000009ff027e24 */ /* 0x000fe2000f8e00ff */
[----:B------:R-:W-:-:S03]  /*6db0*/  LEA.HI R3, R3, R12, RZ, 0x2 ;  /* 0x0000000c03037211 */ /* 0x000fc600078f10ff */
[----:B------:R-:W-:Y:S01]  /*6dc0*/  IMAD R2, R2, UR5, RZ ;  /* 0x0000000502027c24 */ /* 0x000fe2000f8e02ff */
[C---:B------:R-:W-:Y:S01]  /*6dd0*/  LOP3.LUT R5, R3.reuse, 0x1ffffffc, RZ, 0xc0, !PT ;  /* 0x1ffffffc03057812 */ /* 0x040fe200078ec0ff */
[----:B------:R-:W-:-:S04]  /*6de0*/  IMAD.SHL.U32 R3, R3, 0x8, RZ ;  /* 0x0000000803037824 */ /* 0x000fc800078e00ff */
[----:B------:R-:W-:Y:S01]  /*6df0*/  IMAD.IADD R62, R12, 0x1, -R5 ;  /* 0x000000010c3e7824 */ /* 0x000fe200078e0a05 */
[----:B------:R-:W-:-:S05]  /*6e00*/  LOP3.LUT R3, R3, 0xffffffe0, RZ, 0xc0, !PT ;  /* 0xffffffe003037812 */ /* 0x000fca00078ec0ff */
[----:B------:R-:W-:Y:S01]  /*6e10*/  IMAD R63, R62, 0x8, R3 ;  /* 0x000000083e3f7824 */ /* 0x000fe200078e0203 */
[----:B------:R-:W-:-:S03]  /*6e20*/  SHF.R.S32.HI R3, RZ, 0x1f, R2 ;  /* 0x0000001fff037819 */ /* 0x000fc60000011402 */
        /* <DEDUP_REMOVED lines=22> */
.L_x_18102:
[----:B------:R-:W0:Y:S01]  /*6f90*/  LDC R14, c[0x0][0x280] ;  /* 0x0000a000ff0e7b82 */ /* 0x000e220000000800 */
[----:B------:R-:W-:Y:S01]  /*6fa0*/  IMAD.SHL.U32 R121, R61, 0x20, RZ ;  /* 0x000000203d797824 */ /* 0x000fe200078e00ff */
[----:B------:R-:W-:Y:S04]  /*6fb0*/  BSSY B0, `(.L_x_18052) ;  /* 0x000067f000007945 */ /* 0x000fe80003800000 */
[----:B------:R-:W-:Y:S02]  /*6fc0*/  IABS R6, R121 ;  /* 0x0000007900067213 */ /* 0x000fe40000000000 */
[----:B--2---:R-:W2:Y:S03]  /*6fd0*/  LDC R8, c[0x0][0x284] ;  /* 0x0000a100ff087b82 */ /* 0x004ea60000000800 */
[----:B------:R-:W-:-:S04]  /*6fe0*/  IMAD.HI.U32 R4, R57, R6, RZ ;  /* 0x0000000639047227 */ /* 0x000fc800078e00ff */
[----:B------:R-:W-:Y:S01]  /*6ff0*/  IMAD.MOV R5, RZ, RZ, -R4 ;  /* 0x000000ffff057224 */ /* 0x000fe200078e0a04 */
[----:B0-----:R-:W-:-:S04]  /*7000*/  IABS R9, R14 ;  /* 0x0000000e00097213 */ /* 0x001fc80000000000 */
[----:B------:R-:W0:Y:S01]  /*7010*/  I2F.RP R11, R9 ;  /* 0x00000009000b7306 */ /* 0x000e220000209400 */
[----:B--2---:R-:W-:-:S05]  /*7020*/  IABS R10, R8 ;  /* 0x00000008000a7213 */ /* 0x004fca0000000000 */
[----:B------:R-:W-:-:S05]  /*7030*/  IMAD R5, R5, R10, R6 ;  /* 0x0000000a05057224 */ /* 0x000fca00078e0206 */
[----:B------:R-:W-:Y:S01]  /*7040*/  ISETP.GT.U32.AND P1, PT, R200, R5, PT ;  /* 0x00000005c800720c */ /* 0x000fe20003f24070 */
[----:B0-----:R-:W0:-:S12]  /*7050*/  MUFU.RCP R11, R11 ;  /* 0x0000000b000b7308 */ /* 0x001e180000001000 */
[----:B------:R-:W-:Y:S02]  /*7060*/  @!P1 IMAD.IADD R5, R5, 0x1, -R10 ;  /* 0x0000000105059824 */ /* 0x000fe400078e0a0a */
[----:B------:R-:W-:Y:S01]  /*7070*/  @!P1 VIADD R4, R4, 0x1 ;  /* 0x0000000104049836 */ /* 0x000fe20000000000 */
[----:B------:R-:W-:Y:S02]  /*7080*/  ISETP.NE.AND P1, PT, R8, RZ, PT ;  /* 0x000000ff0800720c */ /* 0x000fe40003f25270 */
[----:B------:R-:W-:Y:S02]  /*7090*/  ISETP.GE.U32.AND P0, PT, R5, R200, PT ;  /* 0x000000c80500720c */ /* 0x000fe40003f06070 */
[----:B------:R-:W-:Y:S02]  /*70a0*/  LOP3.LUT R5, R121, R8, RZ, 0x3c, !PT ;  /* 0x0000000879057212 */ /* 0x000fe400078e3cff */
[----:B0-----:R-:W-:Y:S02]  /*70b0*/  IADD3 R10, R11, 0xffffffe, RZ ;  /* 0x0ffffffe0b0a7810 */ /* 0x001fe40007ffe0ff */
[----:B------:R-:W-:-:S02]  /*70c0*/  ISETP.GE.AND P2, PT, R5, RZ, PT ;  /* 0x000000ff0500720c */ /* 0x000fc40003f46270 */
[----:B------:R-:W0:Y:S05]  /*70d0*/  F2I.FTZ.U32.TRUNC.NTZ R5, R10 ;  /* 0x0000000a00057305 */ /* 0x000e2a000021f000 */
[----:B------:R-:W-:-:S04]  /*70e0*/  @P0 VIADD R4, R4, 0x1 ;  /* 0x0000000104040836 */ /* 0x000fc80000000000 */
[----:B------:R-:W-:-:S04]  /*70f0*/  IMAD.MOV.U32 R7, RZ, RZ, R4 ;  /* 0x000000ffff077224 */ /* 0x000fc800078e0004 */
[----:B------:R-:W-:Y:S01]  /*7100*/  @!P2 IMAD.MOV R7, RZ, RZ, -R7 ;  /* 0x000000ffff07a224 */ /* 0x000fe200078e0a07 */
[----:B------:R-:W-:Y:S02]  /*7110*/  @!P1 LOP3.LUT R7, RZ, R8, RZ, 0x33, !PT ;  /* 0x00000008ff079212 */ /* 0x000fe400078e33ff */
[----:B0-----:R-:W-:Y:S02]  /*7120*/  IADD3 R4, RZ, -R5, RZ ;  /* 0x80000005ff047210 */ /* 0x001fe40007ffe0ff */
[----:B------:R-:W-:Y:S01]  /*7130*/  ISETP.NE.AND P2, PT, R14, RZ, PT ;  /* 0x000000ff0e00720c */ /* 0x000fe20003f45270 */
[----:B------:R-:W-:Y:S02]  /*7140*/  VIADD R6, R7, UR7 ;  /* 0x0000000707067c36 */ /* 0x000fe40008000000 */
[----:B------:R-:W-:Y:S02]  /*7150*/  IMAD R11, R4, R9, RZ ;  /* 0x00000009040b7224 */ /* 0x000fe400078e02ff */
[----:B------:R-:W-:Y:S01]  /*7160*/  IMAD.MOV.U32 R4, RZ, RZ, RZ ;  /* 0x000000ffff047224 */ /* 0x000fe200078e00ff */
[----:B------:R-:W-:-:S02]  /*7170*/  IABS R8, R6 ;  /* 0x0000000600087213 */ /* 0x000fc40000000000 */
[----:B------:R-:W-:Y:S01]  /*7180*/  ISETP.GE.AND P1, PT, R6, RZ, PT ;  /* 0x000000ff0600720c */ /* 0x000fe20003f26270 */
[----:B------:R-:W-:-:S04]  /*7190*/  IMAD.HI.U32 R4, R5, R11, R4 ;  /* 0x0000000b05047227 */ /* 0x000fc800078e0004 */
[----:B------:R-:W-:-:S04]  /*71a0*/  IMAD.MOV.U32 R5, RZ, RZ, R8 ;  /* 0x000000ffff057224 */ /* 0x000fc800078e0008 */
        /* <DEDUP_REMOVED lines=8> */
[----:B------:R-:W-:Y:S02]  /*7230*/  @!P2 LOP3.LUT R4, RZ, R14, RZ, 0x33, !PT ;  /* 0x0000000eff04a212 */ /* 0x000fe400078e33ff */
[----:B------:R-:W-:Y:S02]  /*7240*/  ISETP.LE.AND P1, PT, R7, R66, PT ;  /* 0x000000420700720c */ /* 0x000fe40003f23270 */
[----:B------:R-:W-:-:S13]  /*7250*/  ISETP.NE.AND P0, PT, R4, RZ, PT ;  /* 0x000000ff0400720c */ /* 0x000fda0003f05270 */
[----:B-1----:R-:W-:Y:S05]  /*7260*/  @P0 BRA P1, `(.L_x_18053) ;  /* 0x00000064004c0947 */ /* 0x002fea0000800000 */
[----:B------:R-:W-:Y:S02]  /*7270*/  USHF.R.S32.HI UR4, URZ, 0x1f, UR8 ;  /* 0x0000001f3f047899 */ /* 0x000fe40008011408 */
[C---:B------:R-:W-:Y:S01]  /*7280*/  IADD3 R5, P0, R61.reuse, UR8, RZ ;  /* 0x000000083d057c10 */ /* 0x040fe2000ff1e0ff */
[----:B------:R-:W0:Y:S03]  /*7290*/  LDC.64 R14, c[0x0][0x228] ;  /* 0x00008a00ff0e7b82 */ /* 0x000e260000000a00 */
[----:B------:R-:W-:Y:S02]  /*72a0*/  LEA.HI.X.SX32 R6, R61, UR4, 0x1, P0 ;  /* 0x000000043d067c11 */ /* 0x000fe400080f0eff */
[----:B------:R-:W-:-:S04]  /*72b0*/  LEA R4, P0, R5, UR12, 0x2 ;  /* 0x0000000c05047c11 */ /* 0x000fc8000f8010ff */
[----:B------:R-:W-:-:S05]  /*72c0*/  LEA.HI.X R5, R5, UR13, R6, 0x2, P0 ;  /* 0x0000000d05057c11 */ /* 0x000fca00080f1406 */
[----:B------:R-:W2:Y:S01]  /*72d0*/  LDG.E.CONSTANT R4, desc[UR14][R4.64] ;  /* 0x0000000e04047981 */ /* 0x000ea2000c1e9900 */
[----:B------:R-:W3:Y:S01]  /*72e0*/  S2UR UR9, SR_CgaCtaId ;  /* 0x00000000000979c3 */ /* 0x000ee20000008800 */
[----:B------:R-:W-:Y:S02]  /*72f0*/  UMOV UR4, 0x400 ;  /* 0x0000040000047882 */ /* 0x000fe40000000000 */
[----:B------:R-:W-:Y:S01]  /*7300*/  UIADD3 UR4, UR4, 0x1a0, URZ ;  /* 0x000001a004047890 */ /* 0x000fe2000fffe03f */
[----:B------:R-:W-:-:S03]  /*7310*/  IMAD R121, R62, 0x8, R121 ;  /* 0x000000083e797824 */ /* 0x000fc600078e0279 */
[----:B---3--:R-:W-:Y:S01]  /*7320*/  ULEA UR4, UR9, UR4, 0x18 ;  /* 0x0000000409047291 */ /* 0x008fe2000f8ec03f */
[----:B--2---:R-:W-:Y:S01]  /*7330*/  SHF.R.S32.HI R6, RZ, 0x1f, R4 ;  /* 0x0000001fff067819 */ /* 0x004fe20000011404 */
[----:B------:R-:W-:-:S04]  /*7340*/  IMAD.WIDE.U32 R34, R4, UR11, R2 ;  /* 0x0000000b04227c25 */ /* 0x000fc8000f8e0002 */
[----:B------:R-:W-:Y:S01]  /*7350*/  IMAD R6, R6, UR11, RZ ;  /* 0x0000000b06067c24 */ /* 0x000fe2000f8e02ff */
[-C--:B------:R-:W-:Y:S02]  /*7360*/  IADD3 R17, P6, R81, R34.reuse, RZ ;  /* 0x0000002251117210 */ /* 0x080fe40007fde0ff */
[----:B------:R-:W-:Y:S01]  /*7370*/  IADD3 R11, P3, R84, R34, RZ ;  /* 0x00000022540b7210 */ /* 0x000fe20007f7e0ff */
[----:B------:R-:W-:Y:S01]  /*7380*/  IMAD R19, R4, R65, R6 ;  /* 0x0000004104137224 */ /* 0x000fe200078e0206 */
[----:B0-----:R-:W-:Y:S02]  /*7390*/  LEA R4, P2, R17, R14, 0x1 ;  /* 0x0000000e11047211 */ /* 0x001fe400078408ff */
[-C--:B------:R-:W-:Y:S01]  /*73a0*/  IADD3 R9, P4, R83, R34.reuse, RZ ;  /* 0x0000002253097210 */ /* 0x080fe20007f9e0ff */
[----:B------:R-:W-:Y:S01]  /*73b0*/  IMAD.IADD R138, R35, 0x1, R19 ;  /* 0x00000001238a7824 */ /* 0x000fe200078e0213 */
[----:B------:R-:W-:Y:S02]  /*73c0*/  IADD3 R7, P5, R82, R34, RZ ;  /* 0x0000002252077210 */ /* 0x000fe40007fbe0ff */
[----:B------:R-:W-:-:S02]  /*73d0*/  LEA R8, P0, R9, R14, 0x1 ;  /* 0x0000000e09087211 */ /* 0x000fc400078008ff */
[----:B------:R-:W-:Y:S02]  /*73e0*/  LEA.HI.X.SX32 R22, R81, R138, 0x1, P6 ;  /* 0x0000008a51167211 */ /* 0x000fe400030f0eff */
[----:B------:R-:W-:Y:S02]  /*73f0*/  LEA R10, P6, R11, R14, 0x1 ;  /* 0x0000000e0b0a7211 */ /* 0x000fe400078c08ff */
[----:B------:R-:W-:Y:S02]  /*7400*/  LEA.HI.X.SX32 R16, R84, R138, 0x1, P3 ;  /* 0x0000008a54107211 */ /* 0x000fe400018f0eff */
[-C--:B------:R-:W-:Y:S02]  /*7410*/  LEA.HI.X R5, R17, R15.reuse, R22, 0x1, P2 ;  /* 0x0000000f11057211 */ /* 0x080fe400010f0c16 */
[----:B------:R-:W-:Y:S02]  /*7420*/  LEA.HI.X R11, R11, R15, R16, 0x1, P6 ;  /* 0x0000000f0b0b7211 */ /* 0x000fe400030f0c10 */
[-C--:B------:R-:W-:Y:S01]  /*7430*/  IADD3 R17, P6, R85, R34.reuse, RZ ;  /* 0x0000002255117210 */ /* 0x080fe20007fde0ff */
[----:B------:R-:W5:Y:S01]  /*7440*/  LDG.E.CONSTANT R89, desc[UR14][R4.64] ;  /* 0x0000000e04597981 */ /* 0x000f62000c1e9900 */
[----:B------:R-:W-:-:S02]  /*7450*/  IADD3 R23, P3, R88, R34, RZ ;  /* 0x0000002258177210 */ /* 0x000fc40007f7e0ff */
[-C--:B------:R-:W-:Y:S01]  /*7460*/  LEA.HI.X.SX32 R30, R85, R138.reuse, 0x1, P6 ;  /* 0x0000008a551e7211 */ /* 0x080fe200030f0eff */
[----:B------:R-:W5:Y:S01]  /*7470*/  LDG.E.CONSTANT R102, desc[UR14][R10.64] ;  /* 0x0000000e0a667981 */ /* 0x000f62000c1e9900 */
[----:B------:R-:W-:Y:S02]  /*7480*/  LEA.HI.X.SX32 R18, R83, R138, 0x1, P4 ;  /* 0x0000008a53127211 */ /* 0x000fe400020f0eff */
[----:B------:R-:W-:Y:S01]  /*7490*/  LEA R22, P6, R23, R14, 0x1 ;  /* 0x0000000e17167211 */ /* 0x000fe200078c08ff */
[----:B------:R-:W5:Y:S01]  /*74a0*/  LDG.E.CONSTANT R101, desc[UR14][R10.64+0x4] ;  /* 0x0000040e0a657981 */ /* 0x000f62000c1e9900 */
[----:B------:R-:W-:Y:S02]  /*74b0*/  LEA.HI.X.SX32 R24, R88, R138, 0x1, P3 ;  /* 0x0000008a58187211 */ /* 0x000fe400018f0eff */
[-C--:B------:R-:W-:Y:S01]  /*74c0*/  LEA.HI.X R9, R9, R15.reuse, R18, 0x1, P0 ;  /* 0x0000000f09097211 */ /* 0x080fe200000f0c12 */
[----:B------:R-:W5:Y:S01]  /*74d0*/  LDG.E.CONSTANT R100, desc[UR14][R10.64+0x8] ;  /* 0x0000080e0a647981 */ /* 0x000f62000c1e9900 */
[----:B------:R-:W-:-:S02]  /*74e0*/  LEA.HI.X R23, R23, R15, R24, 0x1, P6 ;  /* 0x0000000f17177211 */ /* 0x000fc400030f0c18 */
[----:B------:R-:W-:Y:S01]  /*74f0*/  LEA R24, R121, UR4, 0x2 ;  /* 0x0000000479187c11 */ /* 0x000fe2000f8e10ff */
[----:B------:R-:W5:Y:S01]  /*7500*/  LDG.E.CONSTANT R97, desc[UR14][R8.64] ;  /* 0x0000000e08617981 */ /* 0x000f62000c1e9900 */
[----:B------:R-:W-:Y:S02]  /*7510*/  LEA R6, P1, R7, R14, 0x1 ;  /* 0x0000000e07067211 */ /* 0x000fe400078208ff */
[----:B------:R-:W-:Y:S01]  /*7520*/  LEA.HI.X.SX32 R20, R82, R138, 0x1, P5 ;  /* 0x0000008a52147211 */ /* 0x000fe200028f0eff */
[----:B------:R-:W5:Y:S01]  /*7530*/  LDG.E.CONSTANT R98, desc[UR14][R8.64+0x4] ;  /* 0x0000040e08627981 */ /* 0x000f62000c1e9900 */
[----:B------:R-:W-:Y:S02]  /*7540*/  IADD3 R21, P4, R87, R34, RZ ;  /* 0x0000002257157210 */ /* 0x000fe40007f9e0ff */
[----:B------:R-:W-:Y:S01]  /*7550*/  LEA.HI.X R7, R7, R15, R20, 0x1, P1 ;  /* 0x0000000f07077211 */ /* 0x000fe200008f0c14 */
[----:B------:R-:W5:Y:S01]  /*7560*/  LDG.E.CONSTANT R99, desc[UR14][R8.64+0x8] ;  /* 0x0000080e08637981 */ /* 0x000f62000c1e9900 */
[----:B------:R-:W-:-:S02]  /*7570*/  LEA R20, P0, R21, R14, 0x1 ;  /* 0x0000000e15147211 */ /* 0x000fc400078008ff */
[----:B------:R-:W-:Y:S01]  /*7580*/  LEA.HI.X.SX32 R26, R87, R138, 0x1, P4 ;  /* 0x0000008a571a7211 */ /* 0x000fe200020f0eff */
[----:B------:R-:W5:Y:S01]  /*7590*/  LDG.E.CONSTANT R103, desc[UR14][R8.64+0xc] ;  /* 0x00000c0e08677981 */ /* 0x000f62000c1e9900 */
[C---:B------:R-:W-:Y:S02]  /*75a0*/  IADD3 R19, P5, R86.reuse, R34, RZ ;  /* 0x0000002256137210 */ /* 0x040fe40007fbe0ff */
[----:B------:R-:W-:Y:S01]  /*75b0*/  LEA.HI.X R21, R21, R15, R26, 0x1, P0 ;  /* 0x0000000f15157211 */ /* 0x000fe200000f0c1a */
[----:B------:R0:W5:Y:S01]  /*75c0*/  LDG.E.CONSTANT R107, desc[UR14][R10.64+0xc] ;  /* 0x00000c0e0a6b7981 */ /* 0x000162000c1e9900 */
[-C--:B------:R-:W-:Y:S02]  /*75d0*/  LEA R16, P2, R17, R14.reuse, 0x1 ;  /* 0x0000000e11107211 */ /* 0x080fe400078408ff */
[----:B------:R-:W-:Y:S01]  /*75e0*/  LEA R18, P1, R19, R14, 0x1 ;  /* 0x0000000e13127211 */ /* 0x000fe200078208ff */
[----:B------:R-:W5:Y:S01]  /*75f0*/  LDG.E.CONSTANT R90, desc[UR14][R4.64+0x4] ;  /* 0x0000040e045a7981 */ /* 0x000f62000c1e9900 */
[----:B------:R-:W-:-:S02]  /*7600*/  LEA.HI.X.SX32 R28, R86, R138, 0x1, P5 ;  /* 0x0000008a561c7211 */ /* 0x000fc400028f0eff */
[-C--:B------:R-:W-:Y:S01]  /*7610*/  LEA.HI.X R17, R17, R15.reuse, R30, 0x1, P2 ;  /* 0x0000000f11117211 */ /* 0x080fe200010f0c1e */
[----:B------:R-:W5:Y:S01]  /*7620*/  LDG.E.CONSTANT R91, desc[UR14][R4.64+0x8] ;  /* 0x0000080e045b7981 */ /* 0x000f62000c1e9900 */
[----:B------:R-:W-:-:S03]  /*7630*/  LEA.HI.X R19, R19, R15, R28, 0x1, P1 ;  /* 0x0000000f13137211 */ /* 0x000fc600008f0c1c */
[----:B0-----:R-:W0:Y:S04]  /*7640*/  LDS.128 R8, [R24] ;  /* 0x0000000018087984 */ /* 0x001e280000000c00 */
[----:B------:R-:W5:Y:S04]  /*7650*/  LDG.E.CONSTANT R92, desc[UR14][R4.64+0xc] ;  /* 0x00000c0e045c7981 */ /* 0x000f68000c1e9900 */
[----:B------:R-:W5:Y:S04]  /*7660*/  LDG.E.CONSTANT R93, desc[UR14][R6.64] ;  /* 0x0000000e065d7981 */ /* 0x000f68000c1e9900 */
[----:B------:R-:W5:Y:S04]  /*7670*/  LDG.E.CONSTANT R94, desc[UR14][R6.64+0x4] ;  /* 0x0000040e065e7981 */ /* 0x000f68000c1e9900 */
[----:B------:R-:W5:Y:S04]  /*7680*/  LDG.E.CONSTANT R95, desc[UR14][R6.64+0x8] ;  /* 0x0000080e065f7981 */ /* 0x000f68000c1e9900 */
[----:B------:R2:W5:Y:S01]  /*7690*/  LDG.E.CONSTANT R96, desc[UR14][R6.64+0xc] ;  /* 0x00000c0e06607981 */ /* 0x000562000c1e9900 */
[----:B-1----:R-:W-:-:S03]  /*76a0*/  IADD3 R25, P6, R63, R34, RZ ;  /* 0x000000223f197210 */ /* 0x002fc60007fde0ff */
[----:B------:R-:W5:Y:S04]  /*76b0*/  LDG.E.CONSTANT R113, desc[UR14][R20.64] ;  /* 0x0000000e14717981 */ /* 0x000f68000c1e9900 */
[----:B------:R-:W5:Y:S04]  /*76c0*/  LDG.E.CONSTANT R114, desc[UR14][R20.64+0x4] ;  /* 0x0000040e14727981 */ /* 0x000f68000c1e9900 */
[----:B--2---:R1:W2:Y:S04]  /*76d0*/  LDS.128 R4, [R24+0x10] ;  /* 0x0000100018047984 */ /* 0x0042a80000000c00 */
[----:B------:R-:W5:Y:S04]  /*76e0*/  LDG.E.CONSTANT R115, desc[UR14][R20.64+0x8] ;  /* 0x0000080e14737981 */ /* 0x000f68000c1e9900 */
[----:B------:R3:W5:Y:S01]  /*76f0*/  LDG.E.CONSTANT R116, desc[UR14][R20.64+0xc] ;  /* 0x00000c0e14747981 */ /* 0x000762000c1e9900 */
[----:B------:R-:W-:-:S03]  /*7700*/  LEA.HI.X.SX32 R28, R63, R138, 0x1, P6 ;  /* 0x0000008a3f1c7211 */ /* 0x000fc600030f0eff */
[----:B------:R-:W5:Y:S04]  /*7710*/  LDG.E.CONSTANT R117, desc[UR14][R22.64] ;  /* 0x0000000e16757981 */ /* 0x000f68000c1e9900 */
[----:B------:R-:W5:Y:S01]  /*7720*/  LDG.E.CONSTANT R118, desc[UR14][R22.64+0x4] ;  /* 0x0000040e16767981 */ /* 0x000f62000c1e9900 */
[----:B---3--:R-:W-:-:S03]  /*7730*/  IADD3 R21, P3, R69, R34, RZ ;  /* 0x0000002245157210 */ /* 0x008fc60007f7e0ff */
[----:B------:R-:W5:Y:S01]  /*7740*/  LDG.E.CONSTANT R119, desc[UR14][R22.64+0x8] ;  /* 0x0000080e16777981 */ /* 0x000f62000c1e9900 */
[----:B------:R-:W-:-:S03]  /*7750*/  LEA R20, P6, R21, R14, 0x1 ;  /* 0x0000000e15147211 */ /* 0x000fc600078c08ff */
[----:B------:R3:W5:Y:S04]  /*7760*/  LDG.E.CONSTANT R120, desc[UR14][R22.64+0xc] ;  /* 0x00000c0e16787981 */ /* 0x000768000c1e9900 */
[----:B------:R-:W5:Y:S04]  /*7770*/  LDG.E.CONSTANT R106, desc[UR14][R16.64] ;  /* 0x0000000e106a7981 */ /* 0x000f68000c1e9900 */
[----:B------:R-:W5:Y:S01]  /*7780*/  LDG.E.CONSTANT R105, desc[UR14][R16.64+0x4] ;  /* 0x0000040e10697981 */ /* 0x000f62000c1e9900 */
[----:B---3--:R-:W-:-:S03]  /*7790*/  LEA.HI.X.SX32 R22, R69, R138, 0x1, P3 ;  /* 0x0000008a45167211 */ /* 0x008fc600018f0eff */
[----:B------:R-:W5:Y:S04]  /*77a0*/  LDG.E.CONSTANT R104, desc[UR14][R16.64+0x8] ;  /* 0x0000080e10687981 */ /* 0x000f68000c1e9900 */
[----:B------:R3:W5:Y:S04]  /*77b0*/  LDG.E.CONSTANT R108, desc[UR14][R16.64+0xc] ;  /* 0x00000c0e106c7981 */ /* 0x000768000c1e9900 */
[----:B------:R-:W5:Y:S04]  /*77c0*/  LDG.E.CONSTANT R109, desc[UR14][R18.64] ;  /* 0x0000000e126d7981 */ /* 0x000f68000c1e9900 */
[----:B------:R-:W5:Y:S01]  /*77d0*/  LDG.E.CONSTANT R110, desc[UR14][R18.64+0x4] ;  /* 0x0000040e126e7981 */ /* 0x000f62000c1e9900 */
[----:B---3--:R-:W-:-:S03]  /*77e0*/  IADD3 R17, P5, R67, R34, RZ ;  /* 0x0000002243117210 */ /* 0x008fc60007fbe0ff */
[----:B------:R-:W5:Y:S04]  /*77f0*/  LDG.E.CONSTANT R111, desc[UR14][R18.64+0x8] ;  /* 0x0000080e126f7981 */ /* 0x000f68000c1e9900 */
[----:B------:R3:W5:Y:S01]  /*7800*/  LDG.E.CONSTANT R112, desc[UR14][R18.64+0xc] ;  /* 0x00000c0e12707981 */ /* 0x000762000c1e9900 */
[-C--:B------:R-:W-:Y:S02]  /*7810*/  LEA R32, P2, R25, R14.reuse, 0x1 ;  /* 0x0000000e19207211 */ /* 0x080fe400078408ff */
[----:B------:R-:W-:Y:S02]  /*7820*/  LEA.HI.X R21, R21, R15, R22, 0x1, P6 ;  /* 0x0000000f15157211 */ /* 0x000fe400030f0c16 */
[----:B------:R-:W-:Y:S02]  /*7830*/  LEA R16, P1, R17, R14, 0x1 ;  /* 0x0000000e11107211 */ /* 0x000fe400078208ff */
[----:B---3--:R-:W-:-:S02]  /*7840*/  IADD3 R19, P4, R68, R34, RZ ;  /* 0x0000002244137210 */ /* 0x008fc40007f9e0ff */
[----:B------:R-:W-:Y:S02]  /*7850*/  LEA.HI.X.SX32 R26, R67, R138, 0x1, P5 ;  /* 0x0000008a431a7211 */ /* 0x000fe400028f0eff */
[----:B------:R-:W-:Y:S02]  /*7860*/  LEA R18, P0, R19, R14, 0x1 ;  /* 0x0000000e13127211 */ /* 0x000fe400078008ff */
[----:B-1----:R-:W-:Y:S02]  /*7870*/  LEA.HI.X.SX32 R24, R68, R138, 0x1, P4 ;  /* 0x0000008a44187211 */ /* 0x002fe400020f0eff */
[-C--:B------:R-:W-:Y:S02]  /*7880*/  IADD3 R23, P6, R70, R34.reuse, RZ ;  /* 0x0000002246177210 */ /* 0x080fe40007fde0ff */
[----:B------:R-:W-:Y:S02]  /*7890*/  IADD3 R27, P4, R72, R34, RZ ;  /* 0x00000022481b7210 */ /* 0x000fe40007f9e0ff */
[----:B------:R-:W-:-:S02]  /*78a0*/  LEA.HI.X R33, R25, R15, R28, 0x1, P2 ;  /* 0x0000000f19217211 */ /* 0x000fc400010f0c1c */
[-C--:B------:R-:W-:Y:S02]  /*78b0*/  LEA.HI.X R17, R17, R15.reuse, R26, 0x1, P1 ;  /* 0x0000000f11117211 */ /* 0x080fe400008f0c1a */
[----:B------:R-:W-:Y:S02]  /*78c0*/  LEA.HI.X R19, R19, R15, R24, 0x1, P0 ;  /* 0x0000000f13137211 */ /* 0x000fe400000f0c18 */
[----:B------:R-:W-:Y:S02]  /*78d0*/  IADD3 R25, P5, R71, R34, RZ ;  /* 0x0000002247197210 */ /* 0x000fe40007fbe0ff */
[----:B------:R-:W-:Y:S02]  /*78e0*/  LEA R22, P2, R23, R14, 0x1 ;  /* 0x0000000e17167211 */ /* 0x000fe400078408ff */
[----:B------:R-:W-:Y:S02]  /*78f0*/  LEA.HI.X.SX32 R126, R70, R138, 0x1, P6 ;  /* 0x0000008a467e7211 */ /* 0x000fe400030f0eff */
[----:B------:R-:W-:-:S02]  /*7900*/  LEA R26, P0, R27, R14, 0x1 ;  /* 0x0000000e1b1a7211 */ /* 0x000fc400078008ff */
[----:B------:R-:W-:Y:S02]  /*7910*/  LEA.HI.X.SX32 R122, R72, R138, 0x1, P4 ;  /* 0x0000008a487a7211 */ /* 0x000fe400020f0eff */
[----:B------:R-:W-:Y:S02]  /*7920*/  IADD3 R29, P3, R73, R34, RZ ;  /* 0x00000022491d7210 */ /* 0x000fe40007f7e0ff */
[----:B------:R-:W-:Y:S02]  /*7930*/  LEA R24, P1, R25, R14, 0x1 ;  /* 0x0000000e19187211 */ /* 0x000fe400078208ff */
[----:B------:R-:W-:Y:S02]  /*7940*/  LEA.HI.X.SX32 R124, R71, R138, 0x1, P5 ;  /* 0x0000008a477c7211 */ /* 0x000fe400028f0eff */
[-C--:B------:R-:W-:Y:S02]  /*7950*/  LEA.HI.X R23, R23, R15.reuse, R126, 0x1, P2 ;  /* 0x0000000f17177211 */ /* 0x080fe400010f0c7e */
[----:B------:R-:W-:Y:S01]  /*7960*/  LEA.HI.X R27, R27, R15, R122, 0x1, P0 ;  /* 0x0000000f1b1b7211 */ /* 0x000fe200000f0c7a */
[----:B------:R1:W5:Y:S01]  /*7970*/  LDG.E.CONSTANT R126, desc[UR14][R32.64+0xc] ;  /* 0x00000c0e207e7981 */ /* 0x000362000c1e9900 */
[----:B------:R-:W-:-:S02]  /*7980*/  IADD3 R31, P2, R74, R34, RZ ;  /* 0x000000224a1f7210 */ /* 0x000fc40007f5e0ff */
[----:B------:R-:W-:Y:S02]  /*7990*/  LEA.HI.X.SX32 R30, R73, R138, 0x1, P3 ;  /* 0x0000008a491e7211 */ /* 0x000fe400018f0eff */
[-C--:B------:R-:W-:Y:S02]  /*79a0*/  IADD3 R122, P4, R75, R34.reuse, RZ ;  /* 0x000000224b7a7210 */ /* 0x080fe40007f9e0ff */
[----:B------:R-:W-:Y:S02]  /*79b0*/  IADD3 R35, P3, R76, R34, RZ ;  /* 0x000000224c237210 */ /* 0x000fe40007f7e0ff */
[----:B------:R-:W-:Y:S02]  /*79c0*/  LEA.HI.X R25, R25, R15, R124, 0x1, P1 ;  /* 0x0000000f19197211 */ /* 0x000fe400008f0c7c */
[----:B------:R-:W-:Y:S02]  /*79d0*/  LEA.HI.X.SX32 R124, R74, R138, 0x1, P2 ;  /* 0x0000008a4a7c7211 */ /* 0x000fe400010f0eff */
[----:B0-----:R-:W-:-:S02]  /*79e0*/  F2FP.BF16.F32.PACK_AB R123, R9, R8 ;  /* 0x00000008097b723e */ /* 0x001fc400000010ff */
[-C--:B------:R-:W-:Y:S02]  /*79f0*/  IADD3 R125, P5, R77, R34.reuse, RZ ;  /* 0x000000224d7d7210 */ /* 0x080fe40007fbe0ff */
[-C--:B------:R-:W-:Y:S02]  /*7a00*/  IADD3 R133, P0, R78, R34.reuse, RZ ;  /* 0x000000224e857210 */ /* 0x080fe40007f1e0ff */
[-C--:B------:R-:W-:Y:S02]  /*7a10*/  IADD3 R131, P1, R79, R34.reuse, RZ ;  /* 0x000000224f837210 */ /* 0x080fe40007f3e0ff */
[----:B------:R-:W-:Y:S02]  /*7a20*/  IADD3 R135, P2, R80, R34, RZ ;  /* 0x0000002250877210 */ /* 0x000fe40007f5e0ff */
[----:B------:R-:W-:Y:S02]  /*7a30*/  F2FP.BF16.F32.PACK_AB R127, R11, R10 ;  /* 0x0000000a0b7f723e */ /* 0x000fe400000010ff */
[----:B------:R-:W-:-:S02]  /*7a40*/  LEA.HI.X.SX32 R9, R75, R138, 0x1, P4 ;  /* 0x0000008a4b097211 */ /* 0x000fc400020f0eff */
[----:B------:R-:W-:Y:S02]  /*7a50*/  LEA R10, P4, R35, R14, 0x1 ;  /* 0x0000000e230a7211 */ /* 0x000fe400078808ff */
[----:B------:R-:W-:Y:S02]  /*7a60*/  LEA.HI.X.SX32 R34, R76, R138, 0x1, P3 ;  /* 0x0000008a4c227211 */ /* 0x000fe400018f0eff */
[----:B--2---:R-:W-:Y:S02]  /*7a70*/  F2FP.BF16.F32.PACK_AB R137, R7, R6 ;  /* 0x000000060789723e */ /* 0x004fe400000010ff */
[----:B------:R-:W-:Y:S01]  /*7a80*/  LEA.HI.X R11, R35, R15, R34, 0x1, P4 ;  /* 0x0000000f230b7211 */ /* 0x000fe200020f0c22 */
[----:B------:R1:W5:Y:S04]  /*7a90*/  LDG.E.CONSTANT R7, desc[UR14][R32.64] ;  /* 0x0000000e20077981 */ /* 0x000368000c1e9900 */
[----:B------:R1:W5:Y:S04]  /*7aa0*/  LDG.E.CONSTANT R6, desc[UR14][R32.64+0x4] ;  /* 0x0000040e20067981 */ /* 0x000368000c1e9900 */
[----:B------:R1:W5:Y:S01]  /*7ab0*/  LDG.E.CONSTANT R35, desc[UR14][R32.64+0x8] ;  /* 0x0000080e20237981 */ /* 0x000362000c1e9900 */
[----:B------:R-:W-:-:S02]  /*7ac0*/  LEA R28, P6, R29, R14, 0x1 ;  /* 0x0000000e1d1c7211 */ /* 0x000fc400078c08ff */
[----:B------:R-:W-:Y:S02]  /*7ad0*/  ISETP.NE.AND P3, PT, R61, R64, PT ;  /* 0x000000403d00720c */ /* 0x000fe40003f65270 */
[-C--:B------:R-:W-:Y:S02]  /*7ae0*/  LEA.HI.X R29, R29, R15.reuse, R30, 0x1, P6 ;  /* 0x0000000f1d1d7211 */ /* 0x080fe400030f0c1e */
[CC--:B------:R-:W-:Y:S01]  /*7af0*/  LEA R30, P6, R31.reuse, R14.reuse, 0x1 ;  /* 0x0000000e1f1e7211 */ /* 0x0c0fe200078c08ff */
[----:B------:R-:W-:Y:S03]  /*7b00*/  BSSY B2, `(.L_x_18054) ;  /* 0x0000027000027945 */ /* 0x000fe60003800000 */
[----:B------:R-:W-:Y:S02]  /*7b10*/  LEA.HI.X R31, R31, R15, R124, 0x1, P6 ;  /* 0x0000000f1f1f7211 */ /* 0x000fe400030f0c7c */
[----:B------:R-:W-:-:S02]  /*7b20*/  LEA R8, P6, R122, R14, 0x1 ;  /* 0x0000000e7a087211 */ /* 0x000fc400078c08ff */
[----:B------:R-:W-:Y:S02]  /*7b30*/  F2FP.BF16.F32.PACK_AB R129, R5, R4 ;  /* 0x000000040581723e */ /* 0x000fe400000010ff */
[----:B------:R-:W-:Y:S02]  /*7b40*/  LEA.HI.X R9, R122, R15, R9, 0x1, P6 ;  /* 0x0000000f7a097211 */ /* 0x000fe400030f0c09 */
[----:B------:R-:W-:Y:S02]  /*7b50*/  LEA R4, P4, R125, R14, 0x1 ;  /* 0x0000000e7d047211 */ /* 0x000fe400078808ff */
[----:B------:R-:W-:Y:S02]  /*7b60*/  MOV R122, R123 ;  /* 0x0000007b007a7202 */ /* 0x000fe40000000f00 */
[----:B------:R-:W-:Y:S01]  /*7b70*/  LEA.HI.X.SX32 R130, R77, R138, 0x1, P5 ;  /* 0x0000008a4d827211 */ /* 0x000fe200028f0eff */
[----:B-1----:R-:W-:Y:S08]  /*7b80*/  @P3 BRA `(.L_x_18055) ;  /* 0x0000000000783947 */ /* 0x002ff00003800000 */
[C---:B------:R-:W-:Y:S02]  /*7b90*/  VIADD R34, R121.reuse, 0x2 ;  /* 0x0000000279227836 */ /* 0x040fe40000000000 */
[C---:B------:R-:W-:Y:S02]  /*7ba0*/  VIADD R128, R121.reuse, 0x4 ;  /* 0x0000000479807836 */ /* 0x040fe40000000000 */
[C---:B------:R-:W-:Y:S01]  /*7bb0*/  VIADD R123, R121.reuse, 0x3 ;  /* 0x00000003797b7836 */ /* 0x040fe20000000000 */
[----:B------:R-:W-:Y:S02]  /*7bc0*/  ISETP.GE.AND P6, PT, R34, UR20, PT ;  /* 0x0000001422007c0c */ /* 0x000fe4000bfc6270 */
[C---:B-----5:R-:W-:Y:S02]  /*7bd0*/  PRMT R34, R6.reuse, 0x7632, R34 ;  /* 0x0000763206227816 */ /* 0x060fe40000000022 */
[----:B------:R-:W-:Y:S01]  /*7be0*/  SEL R124, R6, RZ, !P6 ;  /* 0x000000ff067c7207 */ /* 0x000fe20007000000 */
[----:B------:R-:W-:Y:S01]  /*7bf0*/  VIADD R6, R121, 0x5 ;  /* 0x0000000579067836 */ /* 0x000fe20000000000 */
[----:B------:R-:W-:-:S02]  /*7c00*/  ISETP.GE.AND P6, PT, R128, UR20, PT ;  /* 0x0000001480007c0c */ /* 0x000fc4000bfc6270 */
[----:B------:R-:W-:Y:S02]  /*7c10*/  ISETP.GE.AND P5, PT, R123, UR20, PT ;  /* 0x000000147b007c0c */ /* 0x000fe4000bfa6270 */
[C---:B------:R-:W-:Y:S02]  /*7c20*/  SEL R128, R35.reuse, RZ, !P6 ;  /* 0x000000ff23807207 */ /* 0x040fe40007000000 */
[----:B------:R-:W-:Y:S02]  /*7c30*/  ISETP.GE.AND P6, PT, R6, UR20, PT ;  /* 0x0000001406007c0c */ /* 0x000fe4000bfc6270 */
[----:B------:R-:W-:Y:S02]  /*7c40*/  PRMT R35, R35, 0x7632, R35 ;  /* 0x0000763223237816 */ /* 0x000fe40000000023 */
[----:B------:R-:W-:Y:S01]  /*7c50*/  SEL R123, R34, RZ, !P5 ;  /* 0x000000ff227b7207 */ /* 0x000fe20006800000 */
[C---:B------:R-:W-:Y:S01]  /*7c60*/  VIADD R34, R121.reuse, 0x7 ;  /* 0x0000000779227836 */ /* 0x040fe20000000000 */
[----:B------:R-:W-:-:S02]  /*7c70*/  IADD3 R6, R121, 0x6, RZ ;  /* 0x0000000679067810 */ /* 0x000fc40007ffe0ff */
[----:B------:R-:W-:Y:S02]  /*7c80*/  ISETP.GE.AND P5, PT, R121, UR20, PT ;  /* 0x0000001479007c0c */ /* 0x000fe4000bfa6270 */
[----:B------:R-:W-:Y:S02]  /*7c90*/  SEL R35, R35, RZ, !P6 ;  /* 0x000000ff23237207 */ /* 0x000fe40007000000 */
[----:B------:R-:W-:Y:S01]  /*7ca0*/  ISETP.GE.AND P6, PT, R6, UR20, PT ;  /* 0x0000001406007c0c */ /* 0x000fe2000bfc6270 */
[----:B------:R-:W-:Y:S01]  /*7cb0*/  VIADD R6, R121, 0x1 ;  /* 0x0000000179067836 */ /* 0x000fe20000000000 */
[----:B------:R-:W-:Y:S02]  /*7cc0*/  PRMT R35, R128, 0x5410, R35 ;  /* 0x0000541080237816 */ /* 0x000fe40000000023 */
[----:B------:R-:W-:Y:S02]  /*7cd0*/  SEL R139, R126, RZ, !P6 ;  /* 0x000000ff7e8b7207 */ /* 0x000fe40007000000 */
[----:B------:R-:W-:-:S03]  /*7ce0*/  ISETP.GE.AND P6, PT, R34, UR20, PT ;  /* 0x0000001422007c0c */ /* 0x000fc6000bfc6270 */
[----:B------:R-:W-:Y:S02]  /*7cf0*/  @P5 PRMT R7, RZ, 0x7610, R7 ;  /* 0x00007610ff075816 */ /* 0x000fe40000000007 */
[----:B------:R-:W-:Y:S02]  /*7d00*/  ISETP.GE.AND P5, PT, R6, UR20, PT ;  /* 0x0000001406007c0c */ /* 0x000fe4000bfa6270 */
[----:B------:R-:W-:-:S04]  /*7d10*/  PRMT R6, R7, 0x7632, R6 ;  /* 0x0000763207067816 */ /* 0x000fc80000000006 */
[----:B------:R-:W-:Y:S02]  /*7d20*/  SEL R34, R6, RZ, !P5 ;  /* 0x000000ff06227207 */ /* 0x000fe40006800000 */
[C---:B------:R-:W-:Y:S02]  /*7d30*/  @P6 PRMT R126, R139.reuse, 0x5410, RZ ;  /* 0x000054108b7e6816 */ /* 0x040fe400000000ff */
[----:B------:R-:W-:Y:S02]  /*7d40*/  PRMT R6, R124, 0x5410, R123 ;  /* 0x000054107c067816 */ /* 0x000fe4000000007b */
[----:B------:R-:W-:Y:S02]  /*7d50*/  @!P6 PRMT R126, R139, 0x7610, R126 ;  /* 0x000076108b7ee816 */ /* 0x000fe4000000007e */
[----:B------:R-:W-:-:S07]  /*7d60*/  PRMT R7, R7, 0x5410, R34 ;  /* 0x0000541007077816 */ /* 0x000fce0000000022 */
.L_x_18055:
[----:B------:R-:W-:Y:S05]  /*7d70*/  BSYNC B2 ;  /* 0x0000000000027941 */ /* 0x000fea0003800000 */
.L_x_18054:
[----:B-----5:R-:W-:Y:S02]  /*7d80*/  HMUL2.BF16_V2 R7, R122, R7 ;  /* 0x000000077a077232 */ /* 0x020fe40000200000 */
[----:B------:R-:W-:Y:S01]  /*7d90*/  IMAD.MOV.U32 R123, RZ, RZ, R127 ;  /* 0x000000ffff7b7224 */ /* 0x000fe200078e007f */
[----:B------:R-:W-:Y:S01]  /*7da0*/  LEA.HI.X R5, R125, R15, R130, 0x1, P4 ;  /* 0x0000000f7d057211 */ /* 0x000fe200020f0c82 */
[----:B------:R-:W-:Y:S01]  /*7db0*/  IMAD.MOV.U32 R124, RZ, RZ, R129 ;  /* 0x000000ffff7c7224 */ /* 0x000fe200078e0081 */
[-C--:B------:R-:W-:Y:S02]  /*7dc0*/  LEA.HI.X.SX32 R134, R78, R138.reuse, 0x1, P0 ;  /* 0x0000008a4e867211 */ /* 0x080fe400000f0eff */
[----:B------:R-:W-:Y:S01]  /*7dd0*/  PRMT R125, R7, 0x7632, R125 ;  /* 0x00007632077d7816 */ /* 0x000fe2000000007d */
[----:B------:R-:W-:Y:S01]  /*7de0*/  HFMA2.MMA.BF16_V2 R127, R123, R6, -RZ ;  /* 0x000000067b7f7235 */ /* 0x000fe200003000ff */
[----:B------:R-:W-:Y:S02]  /*7df0*/  LEA.HI.X.SX32 R132, R79, R138, 0x1, P1 ;  /* 0x0000008a4f847211 */ /* 0x000fe400008f0eff */
[-C--:B------:R-:W-:Y:S01]  /*7e00*/  LEA R34, P4, R133, R14.reuse, 0x1 ;  /* 0x0000000e85227211 */ /* 0x080fe200078808ff */
[----:B------:R-:W-:Y:S01]  /*7e10*/  IMAD.U32 R130, R125, 0x10000, RZ ;  /* 0x000100007d827824 */ /* 0x000fe200078e00ff */
[----:B------:R-:W-:Y:S01]  /*7e20*/  LEA R6, P5, R131, R14, 0x1 ;  /* 0x0000000e83067211 */ /* 0x000fe200078a08ff */
[----:B------:R-:W-:Y:S01]  /*7e30*/  HMUL2.BF16_V2 R125, R124, R35 ;  /* 0x000000237c7d7232 */ /* 0x000fe20000200000 */
[----:B------:R-:W-:-:S02]  /*7e40*/  SHF.L.U32 R129, R7, 0x10, RZ ;  /* 0x0000001007817819 */ /* 0x000fc400000006ff */
[-C--:B------:R-:W-:Y:S02]  /*7e50*/  LEA.HI.X R35, R133, R15.reuse, R134, 0x1, P4 ;  /* 0x0000000f85237211 */ /* 0x080fe400020f0c86 */
[----:B------:R-:W-:Y:S01]  /*7e60*/  LEA.HI.X R7, R131, R15, R132, 0x1, P5 ;  /* 0x0000000f83077211 */ /* 0x000fe200028f0c84 */
[----:B------:R0:W5:Y:S01]  /*7e70*/  LDG.E.CONSTANT R133, desc[UR14][R32.64+0x208] ;  /* 0x0002080e20857981 */ /* 0x000162000c1e9900 */
[C---:B------:R-:W-:Y:S01]  /*7e80*/  PRMT R128, R127.reuse, 0x7632, R128 ;  /* 0x000076327f807816 */ /* 0x040fe20000000080 */
[----:B------:R-:W-:Y:S01]  /*7e90*/  IMAD.U32 R127, R127, 0x10000, RZ ;  /* 0x000100007f7f7824 */ /* 0x000fe200078e00ff */
[----:B------:R-:W-:Y:S01]  /*7ea0*/  BSSY B2, `(.L_x_18056) ;  /* 0x000002b000027945 */ /* 0x000fe20003800000 */
[----:B------:R0:W5:Y:S01]  /*7eb0*/  LDG.E.CONSTANT R131, desc[UR14][R32.64+0x200] ;  /* 0x0002000e20837981 */ /* 0x000162000c1e9900 */
[----:B------:R-:W-:Y:S01]  /*7ec0*/  FADD.FTZ R129, R129, R130 ;  /* 0x0000008281817221 */ /* 0x000fe20000010000 */
[----:B------:R-:W-:Y:S01]  /*7ed0*/  IMAD.U32 R128, R128, 0x10000, RZ ;  /* 0x0001000080807824 */ /* 0x000fe200078e00ff */
[----:B------:R-:W-:Y:S01]  /*7ee0*/  LEA R14, P0, R135, R14, 0x1 ;  /* 0x0000000e870e7211 */ /* 0x000fe200078008ff */
[----:B------:R0:W5:Y:S01]  /*7ef0*/  LDG.E.CONSTANT R132, desc[UR14][R32.64+0x204] ;  /* 0x0002040e20847981 */ /* 0x000162000c1e9900 */
[----:B------:R-:W-:Y:S01]  /*7f00*/  LEA.HI.X.SX32 R138, R80, R138, 0x1, P2 ;  /* 0x0000008a508a7211 */ /* 0x000fe200010f0eff */
[----:B------:R-:W-:Y:S01]  /*7f10*/  FADD.FTZ R128, R127, R128 ;  /* 0x000000807f807221 */ /* 0x000fe20000010000 */
[C---:B------:R-:W-:Y:S01]  /*7f20*/  PRMT R127, R125.reuse, 0x7632, R127 ;  /* 0x000076327d7f7816 */ /* 0x040fe2000000007f */
[----:B------:R0:W5:Y:S01]  /*7f30*/  LDG.E.CONSTANT R134, desc[UR14][R32.64+0x20c] ;  /* 0x00020c0e20867981 */ /* 0x000162000c1e9900 */
[----:B------:R-:W-:-:S02]  /*7f40*/  IMAD.U32 R125, R125, 0x10000, RZ ;  /* 0x000100007d7d7824 */ /* 0x000fc400078e00ff */
[----:B------:R-:W-:Y:S01]  /*7f50*/  SHF.L.U32 R130, R127, 0x10, RZ ;  /* 0x000000107f827819 */ /* 0x000fe200000006ff */
        /* <DEDUP_REMOVED lines=8> */
[----:B------:R-:W-:Y:S01]  /*7fe0*/  VIADD R136, R121, 0x7 ;  /* 0x0000000779887836 */ /* 0x000fe20000000000 */
[----:B------:R-:W-:Y:S02]  /*7ff0*/  ISETP.GE.AND P6, PT, R33, UR20, PT ;  /* 0x0000001421007c0c */ /* 0x000fe4000bfc6270 */
[----:B-----5:R-:W-:-:S02]  /*8000*/  PRMT R32, R132, 0x7632, R32 ;  /* 0x0000763284207816 */ /* 0x020fc40000000020 */
[----:B------:R-:W-:Y:S02]  /*8010*/  ISETP.GE.AND P2, PT, R127, UR20, PT ;  /* 0x000000147f007c0c */ /* 0x000fe4000bf46270 */
[----:B------:R-:W-:Y:S02]  /*8020*/  IADD3 R127, R121, 0x6, RZ ;  /* 0x00000006797f7810 */ /* 0x000fe40007ffe0ff */
        /* <DEDUP_REMOVED lines=18> */
.L_x_18057:
[----:B------:R-:W-:Y:S05]  /*8150*/  BSYNC B2 ;  /* 0x0000000000027941 */ /* 0x000fea0003800000 */
.L_x_18056:
[----:B0----5:R-:W-:Y:S01]  /*8160*/  HFMA2.MMA.BF16_V2 R32, R122, R131, -RZ ;  /* 0x000000837a207235 */ /* 0x021fe200003000ff */
[----:B------:R-:W-:Y:S02]  /*8170*/  HMUL2.BF16_V2 R132, R123, R132 ;  /* 0x000000847b847232 */ /* 0x000fe40000200000 */
[----:B------:R-:W-:Y:S01]  /*8180*/  FADD.FTZ R127, R125, R130 ;  /* 0x000000827d7f7221 */ /* 0x000fe20000010000 */
[----:B------:R-:W-:Y:S01]  /*8190*/  FADD.FTZ R128, R129, R128 ;  /* 0x0000008081807221 */ /* 0x000fe20000010000 */
[----:B------:R-:W-:Y:S02]  /*81a0*/  LEA.HI.X R15, R135, R15, R138, 0x1, P0 ;  /* 0x0000000f870f7211 */ /* 0x000fe400000f0c8a */
[----:B------:R-:W-:Y:S01]  /*81b0*/  PRMT R125, R132, 0x7610, R125 ;  /* 0x00007610847d7816 */ /* 0x000fe2000000007d */
[----:B------:R-:W-:Y:S01]  /*81c0*/  FADD.FTZ R127, R128, R127 ;  /* 0x0000007f807f7221 */ /* 0x000fe20000010000 */
[----:B------:R-:W-:Y:S01]  /*81d0*/  PRMT R129, R132, 0x7632, R129 ;  /* 0x0000763284817816 */ /* 0x000fe20000000081 */
[----:B------:R0:W5:Y:S01]  /*81e0*/  LDG.E.CONSTANT R128, desc[UR14][R16.64+0xc] ;  /* 0x00000c0e10807981 */ /* 0x000162000c1e9900 */
[C---:B------:R-:W-:Y:S01]  /*81f0*/  PRMT R33, R32.reuse, 0x7632, R33 ;  /* 0x0000763220217816 */ /* 0x040fe20000000021 */
[----:B------:R-:W-:Y:S01]  /*8200*/  IMAD.U32 R32, R32, 0x10000, RZ ;  /* 0x0001000020207824 */ /* 0x000fe200078e00ff */
[----:B------:R-:W-:Y:S01]  /*8210*/  SHF.L.U32 R125, R125, 0x10, RZ ;  /* 0x000000107d7d7819 */ /* 0x000fe200000006ff */
[----:B------:R-:W-:-:S02]  /*8220*/  IMAD.U32 R130, R129, 0x10000, RZ ;  /* 0x0001000081827824 */ /* 0x000fc400078e00ff */
[----:B------:R-:W-:Y:S02]  /*8230*/  HMUL2.BF16_V2 R129, R124, R133 ;  /* 0x000000857c817232 */ /* 0x000fe40000200000 */
[----:B------:R-:W-:Y:S02]  /*8240*/  IMAD.U32 R131, R33, 0x10000, RZ ;  /* 0x0001000021837824 */ /* 0x000fe400078e00ff */
[----:B------:R-:W-:Y:S02]  /*8250*/  IMAD.MOV.U32 R33, RZ, RZ, R137 ;  /* 0x000000ffff217224 */ /* 0x000fe400078e0089 */
[----:B------:R-:W-:Y:S01]  /*8260*/  FADD.FTZ R133, R125, R130 ;  /* 0x000000827d857221 */ /* 0x000fe20000010000 */
[----:B------:R-:W-:-:S03]  /*8270*/  FADD.FTZ R132, R32, R131 ;  /* 0x0000008320847221 */ /* 0x000fc60000010000 */
[C---:B------:R-:W-:Y:S01]  /*8280*/  HFMA2.MMA.BF16_V2 R126, R33.reuse, R126, -RZ ;  /* 0x0000007e217e7235 */ /* 0x040fe200003000ff */
[----:B------:R-:W-:Y:S01]  /*8290*/  FADD.FTZ R132, R132, R133 ;  /* 0x0000008584847221 */ /* 0x000fe20000010000 */
[----:B------:R-:W-:-:S08]  /*82a0*/  HFMA2.MMA.BF16_V2 R130, R33, R134, -RZ ;  /* 0x0000008621827235 */ /* 0x000fd000003000ff */
[C---:B------:R-:W-:Y:S02]  /*82b0*/  PRMT R32, R126.reuse, 0x7610, R32 ;  /* 0x000076107e207816 */ /* 0x040fe40000000020 */
[----:B------:R-:W-:Y:S02]  /*82c0*/  PRMT R125, R126, 0x7632, R125 ;  /* 0x000076327e7d7816 */ /* 0x000fe4000000007d */
[----:B------:R-:W-:Y:S02]  /*82d0*/  PRMT R126, R129, 0x7610, R126 ;  /* 0x00007610817e7816 */ /* 0x000fe4000000007e */
[----:B------:R-:W-:Y:S01]  /*82e0*/  PRMT R131, R130, 0x7632, R131 ;  /* 0x0000763282837816 */ /* 0x000fe20000000083 */
[----:B------:R-:W-:Y:S01]  /*82f0*/  IMAD.U32 R125, R125, 0x10000, RZ ;  /* 0x000100007d7d7824 */ /* 0x000fe200078e00ff */
[----:B------:R-:W-:Y:S01]  /*8300*/  PRMT R129, R129, 0x7632, R129 ;  /* 0x0000763281817816 */ /* 0x000fe20000000081 */
[----:B------:R-:W-:Y:S01]  /*8310*/  IMAD.U32 R126, R126, 0x10000, RZ ;  /* 0x000100007e7e7824 */ /* 0x000fe200078e00ff */
[----:B------:R-:W-:Y:S01]  /*8320*/  SHF.L.U32 R32, R32, 0x10, RZ ;  /* 0x0000001020207819 */ /* 0x000fe200000006ff */
[----:B------:R-:W-:-:S02]  /*8330*/  IMAD.U32 R131, R131, 0x10000, RZ ;  /* 0x0001000083837824 */ /* 0x000fc400078e00ff */
[----:B------:R-:W-:Y:S02]  /*8340*/  IMAD.U32 R129, R129, 0x10000, RZ ;  /* 0x0001000081817824 */ /* 0x000fe400078e00ff */
        /* <DEDUP_REMOVED lines=11> */
[C---:B------:R-:W-:Y:S01]  /*8400*/  ISETP.GE.AND P5, PT, R121.reuse, UR20, PT ;  /* 0x0000001479007c0c */ /* 0x040fe2000bfa6270 */
[C---:B0-----:R-:W-:Y:S01]  /*8410*/  VIADD R16, R121.reuse, 0x2 ;  /* 0x0000000279107836 */ /* 0x041fe20000000000 */
[C---:B------:R-:W-:Y:S01]  /*8420*/  IADD3 R17, R121.reuse, 0x3, RZ ;  /* 0x0000000379117810 */ /* 0x040fe20007ffe0ff */
[----:B------:R-:W-:Y:S01]  /*8430*/  VIADD R132, R121, 0x5 ;  /* 0x0000000579847836 */ /* 0x000fe20000000000 */
[----:B------:R-:W-:Y:S01]  /*8440*/  ISETP.GE.AND P1, PT, R133, UR20, PT ;  /* 0x0000001485007c0c */ /* 0x000fe2000bf26270 */
[C---:B------:R-:W-:Y:S01]  /*8450*/  VIADD R133, R121.reuse, 0x7 ;  /* 0x0000000779857836 */ /* 0x040fe20000000000 */
[----:B------:R-:W-:Y:S01]  /*8460*/  ISETP.GE.AND P0, PT, R16, UR20, PT ;  /* 0x0000001410007c0c */ /* 0x000fe2000bf06270 */
[----:B------:R-:W-:Y:S01]  /*8470*/  VIADD R16, R121, 0x4 ;  /* 0x0000000479107836 */ /* 0x000fe20000000000 */
[----:B------:R-:W-:Y:S02]  /*8480*/  ISETP.GE.AND P6, PT, R17, UR20, PT ;  /* 0x0000001411007c0c */ /* 0x000fe4000bfc6270 */
[----:B-----5:R-:W-:-:S02]  /*8490*/  SEL R17, R126, RZ, !P0 ;  /* 0x000000ff7e117207 */ /* 0x020fc40004000000 */
[----:B------:R-:W-:Y:S02]  /*84a0*/  ISETP.GE.AND P0, PT, R133, UR20, PT ;  /* 0x0000001485007c0c */ /* 0x000fe4000bf06270 */
[----:B------:R-:W-:Y:S02]  /*84b0*/  ISETP.GE.AND P4, PT, R16, UR20, PT ;  /* 0x0000001410007c0c */ /* 0x000fe4000bf86270 */
[----:B------:R-:W-:Y:S02]  /*84c0*/  ISETP.GE.AND P2, PT, R132, UR20, PT ;  /* 0x0000001484007c0c */ /* 0x000fe4000bf46270 */
[----:B------:R-:W-:Y:S02]  /*84d0*/  PRMT R16, R126, 0x7632, R16 ;  /* 0x000076327e107816 */ /* 0x000fe40000000010 */
[----:B------:R-:W-:Y:S02]  /*84e0*/  IADD3 R132, R121, 0x1, RZ ;  /* 0x0000000179847810 */ /* 0x000fe40007ffe0ff */
        /* <DEDUP_REMOVED lines=14> */
.L_x_18059:
[----:B------:R-:W-:Y:S05]  /*85d0*/  BSYNC B2 ;  /* 0x0000000000027941 */ /* 0x000fea0003800000 */
.L_x_18058:
[----:B------:R-:W-:Y:S01]  /*85e0*/  FADD.FTZ R135, R127, R32 ;  /* 0x000000207f877221 */ /* 0x000fe20000010000 */
[----:B-----5:R-:W-:Y:S01]  /*85f0*/  HFMA2.MMA.BF16_V2 R32, R123, R126, -RZ ;  /* 0x0000007e7b207235 */ /* 0x020fe200003000ff */
[----:B------:R-:W-:Y:S01]  /*8600*/  FADD.FTZ R136, R129, R130 ;  /* 0x0000008281887221 */ /* 0x000fe20000010000 */
[----:B------:R-:W-:Y:S01]  /*8610*/  HMUL2.BF16_V2 R126, R124, R131 ;  /* 0x000000837c7e7232 */ /* 0x000fe20000200000 */
[----:B------:R1:W5:Y:S01]  /*8620*/  LDG.E.CONSTANT R129, desc[UR14][R18.64] ;  /* 0x0000000e12817981 */ /* 0x000362000c1e9900 */
[----:B0-----:R-:W-:-:S03]  /*8630*/  HMUL2.BF16_V2 R16, R122, R125 ;  /* 0x0000007d7a107232 */ /* 0x001fc60000200000 */
        /* <DEDUP_REMOVED lines=9> */
[C---:B------:R-:W-:Y:S01]  /*86d0*/  IADD3 R134, R121.reuse, 0x6, RZ ;  /* 0x0000000679867810 */ /* 0x040fe20007ffe0ff */
[C---:B------:R-:W-:Y:S01]  /*86e0*/  VIADD R19, R121.reuse, 0x3 ;  /* 0x0000000379137836 */ /* 0x040fe20000000000 */
[C---:B------:R-:W-:Y:S01]  /*86f0*/  ISETP.GE.AND P5, PT, R121.reuse, UR20, PT ;  /* 0x0000001479007c0c */ /* 0x040fe2000bfa6270 */
[C---:B------:R-:W-:Y:S01]  /*8700*/  VIADD R133, R121.reuse, 0x5 ;  /* 0x0000000579857836 */ /* 0x040fe20000000000 */
        /* <DEDUP_REMOVED lines=8> */
[----:B------:R-:W-:Y:S01]  /*8790*/  ISETP.GE.AND P2, PT, R133, UR20, PT ;  /* 0x0000001485007c0c */ /* 0x000fe2000bf46270 */
[----:B------:R-:W-:Y:S01]  /*87a0*/  VIADD R133, R121, 0x1 ;  /* 0x0000000179857836 */ /* 0x000fe20000000000 */
[----:B------:R-:W-:Y:S02]  /*87b0*/  PRMT R18, R130, 0x7632, R18 ;  /* 0x0000763282127816 */ /* 0x000fe40000000012 */
[----:B------:R-:W-:Y:S02]  /*87c0*/  @P5 PRMT R129, RZ, 0x7610, R129 ;  /* 0x00007610ff815816 */ /* 0x000fe40000000081 */
[----:B------:R-:W-:-:S02]  /*87d0*/  SEL R130, R18, RZ, !P6 ;  /* 0x000000ff12827207 */ /* 0x000fc40007000000 */
[----:B------:R-:W-:Y:S02]  /*87e0*/  ISETP.GE.AND P6, PT, R133, UR20, PT ;  /* 0x0000001485007c0c */ /* 0x000fe4000bfc6270 */
        /* <DEDUP_REMOVED lines=11> */
.L_x_18061:
[----:B------:R-:W-:Y:S05]  /*88a0*/  BSYNC B2 ;  /* 0x0000000000027941 */ /* 0x000fea0003800000 */
.L_x_18060:
[----:B-----5:R-:W-:Y:S01]  /*88b0*/  HFMA2.MMA.BF16_V2 R129, R122, R129, -RZ ;  /* 0x000000817a817235 */ /* 0x020fe200003000ff */
[----:B------:R-:W-:Y:S01]  /*88c0*/  SHF.L.U32 R32, R32, 0x10, RZ ;  /* 0x0000001020207819 */ /* 0x000fe200000006ff */
[----:B------:R-:W-:Y:S02]  /*88d0*/  IMAD.U32 R16, R16, 0x10000, RZ ;  /* 0x0001000010107824 */ /* 0x000fe400078e00ff */
[----:B-1----:R-:W-:Y:S02]  /*88e0*/  HMUL2.BF16_V2 R19, R123, R130 ;  /* 0x000000827b137232 */ /* 0x002fe40000200000 */
[----:B------:R-:W-:Y:S02]  /*88f0*/  IMAD.U32 R17, R17, 0x10000, RZ ;  /* 0x0001000011117824 */ /* 0x000fe400078e00ff */
[----:B------:R-:W-:Y:S01]  /*8900*/  FADD.FTZ R36, R36, R135 ;  /* 0x0000008724247221 */ /* 0x000fe20000010000 */
[----:B------:R-:W-:Y:S02]  /*8910*/  IMAD.U32 R125, R125, 0x10000, RZ ;  /* 0x000100007d7d7824 */ /* 0x000fe400078e00ff */
[----:B------:R-:W-:Y:S01]  /*8920*/  FADD.FTZ R37, R37, R136 ;  /* 0x0000008825257221 */ /* 0x000fe20000010000 */
[----:B------:R-:W-:Y:S01]  /*8930*/  FADD.FTZ R16, R16, R17 ;  /* 0x0000001110107221 */ /* 0x000fe20000010000 */
[----:B------:R-:W-:-:S02]  /*8940*/  IMAD.U32 R126, R126, 0x10000, RZ ;  /* 0x000100007e7e7824 */ /* 0x000fc400078e00ff */
[----:B------:R-:W-:Y:S01]  /*8950*/  FADD.FTZ R125, R32, R125 ;  /* 0x0000007d207d7221 */ /* 0x000fe20000010000 */
        /* <DEDUP_REMOVED lines=12> */
[----:B------:R-:W-:Y:S02]  /*8a20*/  HMUL2.BF16_V2 R18, R124, R131 ;  /* 0x000000837c127232 */ /* 0x000fe40000200000 */
[----:B------:R-:W-:Y:S01]  /*8a30*/  FADD.FTZ R129, R19, R32 ;  /* 0x0000002013817221 */ /* 0x000fe20000010000 */
[----:B------:R-:W-:Y:S01]  /*8a40*/  HFMA2.MMA.BF16_V2 R32, R33, R132, -RZ ;  /* 0x0000008421207235 */ /* 0x000fe200003000ff */
[----:B------:R-:W-:Y:S01]  /*8a50*/  FADD.FTZ R125, R125, R126 ;  /* 0x0000007e7d7d7221 */ /* 0x000fe20000010000 */
[C---:B------:R-:W-:Y:S01]  /*8a60*/  PRMT R19, R18.reuse, 0x7632, R19 ;  /* 0x0000763212137816 */ /* 0x040fe20000000013 */
[----:B------:R-:W-:Y:S01]  /*8a70*/  IMAD.U32 R18, R18, 0x10000, RZ ;  /* 0x0001000012127824 */ /* 0x000fe200078e00ff */
[----:B------:R-:W-:Y:S01]  /*8a80*/  PRMT R17, R16, 0x7632, R17 ;  /* 0x0000763210117816 */ /* 0x000fe20000000011 */
[----:B------:R-:W-:Y:S01]  /*8a90*/  FADD.FTZ R128, R128, R129 ;  /* 0x0000008180807221 */ /* 0x000fe20000010000 */
[----:B------:R-:W-:Y:S01]  /*8aa0*/  SHF.L.U32 R16, R16, 0x10, RZ ;  /* 0x0000001010107819 */ /* 0x000fe200000006ff */
[----:B------:R-:W-:-:S03]  /*8ab0*/  IMAD.U32 R19, R19, 0x10000, RZ ;  /* 0x0001000013137824 */ /* 0x000fc600078e00ff */
[----:B------:R-:W-:Y:S01]  /*8ac0*/  PRMT R127, R32, 0x7632, R127 ;  /* 0x00007632207f7816 */ /* 0x000fe2000000007f */
[----:B------:R-:W-:Y:S02]  /*8ad0*/  IMAD.U32 R17, R17, 0x10000, RZ ;  /* 0x0001000011117824 */ /* 0x000fe400078e00ff */
[----:B------:R-:W-:Y:S01]  /*8ae0*/  FADD.FTZ R19, R18, R19 ;  /* 0x0000001312137221 */ /* 0x000fe20000010000 */
[----:B------:R-:W-:Y:S01]  /*8af0*/  IMAD.U32 R32, R32, 0x10000, RZ ;  /* 0x0001000020207824 */ /* 0x000fe200078e00ff */
[----:B------:R0:W5:Y:S01]  /*8b00*/  LDG.E.CONSTANT R18, desc[UR14][R20.64+0xc] ;  /* 0x00000c0e14127981 */ /* 0x000162000c1e9900 */
[----:B------:R-:W-:Y:S02]  /*8b10*/  IMAD.U32 R127, R127, 0x10000, RZ ;  /* 0x000100007f7f7824 */ /* 0x000fe400078e00ff */
[----:B------:R-:W-:Y:S01]  /*8b20*/  FADD.FTZ R16, R16, R17 ;  /* 0x0000001110107221 */ /* 0x000fe20000010000 */
[----:B------:R-:W-:Y:S01]  /*8b30*/  FADD.FTZ R19, R128, R19 ;  /* 0x0000001380137221 */ /* 0x000fe20000010000 */
[----:B------:R0:W5:Y:S01]  /*8b40*/  LDG.E.CONSTANT R17, desc[UR14][R20.64] ;  /* 0x0000000e14117981 */ /* 0x000162000c1e9900 */
[----:B------:R-:W-:Y:S01]  /*8b50*/  FADD.FTZ R32, R32, R127 ;  /* 0x0000007f20207221 */ /* 0x000fe20000010000 */
[----:B------:R-:W-:-:S02]  /*8b60*/  FADD.FTZ R125, R125, R16 ;  /* 0x000000107d7d7221 */ /* 0x000fc40000010000 */
[----:B------:R0:W5:Y:S01]  /*8b70*/  LDG.E.CONSTANT R16, desc[UR14][R20.64+0x4] ;  /* 0x0000040e14107981 */ /* 0x000162000c1e9900 */
[----:B------:R-:W-:-:S03]  /*8b80*/  FADD.FTZ R128, R19, R32 ;  /* 0x0000002013807221 */ /* 0x000fc60000010000 */
[----:B------:R0:W5:Y:S01]  /*8b90*/  LDG.E.CONSTANT R19, desc[UR14][R20.64+0x8] ;  /* 0x0000080e14137981 */ /* 0x000162000c1e9900 */
[----:B------:R-:W-:Y:S04]  /*8ba0*/  BSSY B2, `(.L_x_18062) ;  /* 0x0000020000027945 */ /* 0x000fe80003800000 */
[----:B------:R-:W-:Y:S05]  /*8bb0*/  @P3 BRA `(.L_x_18063) ;  /* 0x0000000000783947 */ /* 0x000fea0003800000 */
[C---:B0-----:R-:W-:Y:S01]  /*8bc0*/  VIADD R20, R121.reuse, 0x2 ;  /* 0x0000000279147836 */ /* 0x041fe20000000000 */
[C---:B------:R-:W-:Y:S01]  /*8bd0*/  IADD3 R21, R121.reuse, 0x3, RZ ;  /* 0x0000000379157810 */ /* 0x040fe20007ffe0ff */
        /* <DEDUP_REMOVED lines=11> */
[----:B------:R-:W-:Y:S02]  /*8c90*/  PRMT R20, R16, 0x7632, R20 ;  /* 0x0000763210147816 */ /* 0x000fe40000000014 */
[----:B------:R-:W-:Y:S02]  /*8ca0*/  ISETP.GE.AND P1, PT, R126, UR20, PT ;  /* 0x000000147e007c0c */ /* 0x000fe4000bf26270 */
[----:B------:R-:W-:Y:S02]  /*8cb0*/  IADD3 R126, R121, 0x1, RZ ;  /* 0x00000001797e7810 */ /* 0x000fe40007ffe0ff */
        /* <DEDUP_REMOVED lines=14> */
.L_x_18063:
[----:B------:R-:W-:Y:S05]  /*8da0*/  BSYNC B2 ;  /* 0x0000000000027941 */ /* 0x000fea0003800000 */
.L_x_18062:
[----:B------:R-:W-:Y:S01]  /*8db0*/  FADD.FTZ R38, R38, R125 ;  /* 0x0000007d26267221 */ /* 0x000fe20000010000 */
[----:B------:R-:W-:Y:S01]  /*8dc0*/  FADD.FTZ R39, R39, R128 ;  /* 0x0000008027277221 */ /* 0x000fe20000010000 */
[----:B------:R1:W5:Y:S02]  /*8dd0*/  LDG.E.CONSTANT R125, desc[UR14][R22.64] ;  /* 0x0000000e167d7981 */ /* 0x000364000c1e9900 */
[----:B0----5:R-:W-:Y:S01]  /*8de0*/  HFMA2.MMA.BF16_V2 R20, R123, R16, -RZ ;  /* 0x000000107b147235 */ /* 0x021fe200003000ff */
[----:B------:R-:W-:Y:S01]  /*8df0*/  HMUL2.BF16_V2 R17, R122, R17 ;  /* 0x000000117a117232 */ /* 0x000fe20000200000 */
[----:B------:R1:W5:Y:S01]  /*8e00*/  LDG.E.CONSTANT R126, desc[UR14][R22.64+0x4] ;  /* 0x0000040e167e7981 */ /* 0x000362000c1e9900 */
[----:B------:R-:W-:-:S03]  /*8e10*/  HMUL2.BF16_V2 R21, R124, R19 ;  /* 0x000000137c157232 */ /* 0x000fc60000200000 */
[----:B------:R1:W5:Y:S01]  /*8e20*/  LDG.E.CONSTANT R127, desc[UR14][R22.64+0x8] ;  /* 0x0000080e167f7981 */ /* 0x000362000c1e9900 */
[----:B------:R-:W-:Y:S01]  /*8e30*/  BSSY B2, `(.L_x_18064) ;  /* 0x0000026000027945 */ /* 0x000fe20003800000 */
[C---:B------:R-:W-:Y:S02]  /*8e40*/  PRMT R16, R17.reuse, 0x7610, R16 ;  /* 0x0000761011107816 */ /* 0x040fe40000000010 */
[----:B------:R1:W5:Y:S01]  /*8e50*/  LDG.E.CONSTANT R128, desc[UR14][R22.64+0xc] ;  /* 0x00000c0e16807981 */ /* 0x000362000c1e9900 */
[C---:B------:R-:W-:Y:S02]  /*8e60*/  PRMT R19, R20.reuse, 0x7610, R19 ;  /* 0x0000761014137816 */ /* 0x040fe40000000013 */
[----:B------:R-:W-:Y:S02]  /*8e70*/  PRMT R17, R17, 0x7632, R17 ;  /* 0x0000763211117816 */ /* 0x000fe40000000011 */
        /* <DEDUP_REMOVED lines=33> */
.L_x_18065:
[----:B------:R-:W-:Y:S05]  /*9090*/  BSYNC B2 ;  /* 0x0000000000027941 */ /* 0x000fea0003800000 */
.L_x_18064:
[----:B------:R-:W-:Y:S02]  /*90a0*/  IMAD.U32 R21, R21, 0x10000, RZ ;  /* 0x0001000015157824 */ /* 0x000fe400078e00ff */
[----:B-----5:R-:W-:Y:S02]  /*90b0*/  HMUL2.BF16_V2 R126, R123, R126 ;  /* 0x0000007e7b7e7232 */ /* 0x020fe40000200000 */
[----:B------:R-:W-:Y:S01]  /*90c0*/  IMAD.U32 R32, R32, 0x10000, RZ ;  /* 0x0001000020207824 */ /* 0x000fe200078e00ff */
[----:B------:R-:W-:Y:S01]  /*90d0*/  HFMA2.MMA.BF16_V2 R125, R122, R125, -RZ ;  /* 0x0000007d7a7d7235 */ /* 0x000fe200003000ff */
[----:B------:R-:W-:Y:S01]  /*90e0*/  SHF.L.U32 R19, R19, 0x10, RZ ;  /* 0x0000001013137819 */ /* 0x000fe200000006ff */
[----:B------:R-:W-:Y:S02]  /*90f0*/  IMAD.U32 R16, R16, 0x10000, RZ ;  /* 0x0001000010107824 */ /* 0x000fe400078e00ff */
[----:B------:R-:W-:Y:S01]  /*9100*/  FADD.FTZ R32, R21, R32 ;  /* 0x0000002015207221 */ /* 0x000fe20000010000 */
[C---:B------:R-:W-:Y:S01]  /*9110*/  PRMT R21, R126.reuse, 0x7610, R21 ;  /* 0x000076107e157816 */ /* 0x040fe20000000015 */
[----:B------:R-:W-:Y:S01]  /*9120*/  IMAD.U32 R17, R17, 0x10000, RZ ;  /* 0x0001000011117824 */ /* 0x000fe200078e00ff */
[----:B-1----:R-:W-:Y:S01]  /*9130*/  PRMT R22, R126, 0x7632, R22 ;  /* 0x000076327e167816 */ /* 0x002fe20000000016 */
[----:B------:R-:W-:-:S02]  /*9140*/  IMAD.U32 R20, R20, 0x10000, RZ ;  /* 0x0001000014147824 */ /* 0x000fc400078e00ff */
[--C-:B------:R-:W-:Y:S01]  /*9150*/  FADD.FTZ R16, R16, R17.reuse ;  /* 0x0000001110107221 */ /* 0x100fe20000010000 */
[----:B------:R-:W-:Y:S02]  /*9160*/  IMAD.U32 R21, R21, 0x10000, RZ ;  /* 0x0001000015157824 */ /* 0x000fe400078e00ff */
[--C-:B------:R-:W-:Y:S01]  /*9170*/  FADD.FTZ R19, R19, R20.reuse ;  /* 0x0000001413137221 */ /* 0x100fe20000010000 */
[----:B------:R-:W-:Y:S01]  /*9180*/  IMAD.U32 R22, R22, 0x10000, RZ ;  /* 0x0001000016167824 */ /* 0x000fe200078e00ff */
[C---:B------:R-:W-:Y:S02]  /*9190*/  PRMT R17, R125.reuse, 0x7610, R17 ;  /* 0x000076107d117816 */ /* 0x040fe40000000011 */
[----:B------:R-:W-:Y:S01]  /*91a0*/  PRMT R20, R125, 0x7632, R20 ;  /* 0x000076327d147816 */ /* 0x000fe20000000014 */
[----:B------:R-:W-:Y:S01]  /*91b0*/  FADD.FTZ R19, R16, R19 ;  /* 0x0000001310137221 */ /* 0x000fe20000010000 */
[----:B------:R-:W-:Y:S01]  /*91c0*/  FADD.FTZ R126, R21, R22 ;  /* 0x00000016157e7221 */ /* 0x000fe20000010000 */
[C---:B------:R-:W-:Y:S01]  /*91d0*/  HFMA2.MMA.BF16_V2 R16, R33.reuse, R18, -RZ ;  /* 0x0000001221107235 */ /* 0x040fe200003000ff */
[----:B------:R-:W-:Y:S01]  /*91e0*/  SHF.L.U32 R20, R20, 0x10, RZ ;  /* 0x0000001014147819 */ /* 0x000fe200000006ff */
[----:B------:R-:W-:Y:S01]  /*91f0*/  HFMA2.MMA.BF16_V2 R21, R33, R128, -RZ ;  /* 0x0000008021157235 */ /* 0x000fe200003000ff */
[----:B------:R-:W-:-:S02]  /*9200*/  IMAD.U32 R17, R17, 0x10000, RZ ;  /* 0x0001000011117824 */ /* 0x000fc400078e00ff */
[----:B------:R-:W-:Y:S01]  /*9210*/  HMUL2.BF16_V2 R18, R124, R127 ;  /* 0x0000007f7c127232 */ /* 0x000fe20000200000 */
[----:B------:R-:W-:Y:S01]  /*9220*/  BSSY B2, `(.L_x_18066) ;  /* 0x0000034000027945 */ /* 0x000fe20003800000 */
[----:B------:R-:W-:Y:S01]  /*9230*/  FADD.FTZ R19, R19, R32 ;  /* 0x0000002013137221 */ /* 0x000fe20000010000 */
[--C-:B------:R-:W-:Y:S02]  /*9240*/  FADD.FTZ R23, R17, R20.reuse ;  /* 0x0000001411177221 */ /* 0x100fe40000010000 */
        /* <DEDUP_REMOVED lines=8> */
[----:B------:R0:W5:Y:S01]  /*92d0*/  LDG.E.CONSTANT R20, desc[UR14][R24.64+0x4] ;  /* 0x0000040e18147981 */ /* 0x000162000c1e9900 */
[----:B------:R-:W-:-:S02]  /*92e0*/  IMAD.U32 R22, R22, 0x10000, RZ ;  /* 0x0001000016167824 */ /* 0x000fc400078e00ff */
[----:B------:R-:W-:Y:S01]  /*92f0*/  FADD.FTZ R18, R18, R125 ;  /* 0x0000007d12127221 */ /* 0x000fe20000010000 */
[----:B------:R-:W-:Y:S02]  /*9300*/  IMAD.U32 R21, R21, 0x10000, RZ ;  /* 0x0001000015157824 */ /* 0x000fe400078e00ff */
[----:B------:R-:W-:Y:S01]  /*9310*/  FADD.FTZ R16, R16, R17 ;  /* 0x0000001110107221 */ /* 0x000fe20000010000 */
[----:B------:R-:W-:Y:S01]  /*9320*/  FADD.FTZ R18, R23, R18 ;  /* 0x0000001217127221 */ /* 0x000fe20000010000 */
[----:B------:R-:W-:Y:S01]  /*9330*/  FADD.FTZ R21, R21, R22 ;  /* 0x0000001615157221 */ /* 0x000fe20000010000 */
[----:B------:R0:W5:Y:S04]  /*9340*/  LDG.E.CONSTANT R17, desc[UR14][R24.64] ;  /* 0x0000000e18117981 */ /* 0x000168000c1e9900 */
[----:B------:R0:W5:Y:S04]  /*9350*/  LDG.E.CONSTANT R23, desc[UR14][R24.64+0x8] ;  /* 0x0000080e18177981 */ /* 0x000168000c1e9900 */
[----:B------:R0:W5:Y:S01]  /*9360*/  LDG.E.CONSTANT R22, desc[UR14][R24.64+0xc] ;  /* 0x00000c0e18167981 */ /* 0x000162000c1e9900 */
        /* <DEDUP_REMOVED lines=31> */
.L_x_18067:
[----:B------:R-:W-:Y:S05]  /*9560*/  BSYNC B2 ;  /* 0x0000000000027941 */ /* 0x000fea0003800000 */
.L_x_18066:
[----:B-----5:R-:W-:Y:S01]  /*9570*/  HFMA2.MMA.BF16_V2 R20, R123, R20, -RZ ;  /* 0x000000147b147235 */ /* 0x020fe200003000ff */
[----:B------:R-:W-:Y:S02]  /*9580*/  HMUL2.BF16_V2 R23, R124, R23 ;  /* 0x000000177c177232 */ /* 0x000fe40000200000 */
[----:B------:R-:W-:Y:S01]  /*9590*/  FADD.FTZ R125, R19, R16 ;  /* 0x00000010137d7221 */ /* 0x000fe20000010000 */
[--C-:B------:R-:W-:Y:S01]  /*95a0*/  FADD.FTZ R130, R18, R21.reuse ;  /* 0x0000001512827221 */ /* 0x100fe20000010000 */
[----:B0-----:R0:W5:Y:S01]  /*95b0*/  LDG.E.CONSTANT R24, desc[UR14][R26.64+0x4] ;  /* 0x0000040e1a187981 */ /* 0x001162000c1e9900 */
[----:B------:R-:W-:Y:S01]  /*95c0*/  HMUL2.BF16_V2 R17, R122, R17 ;  /* 0x000000117a117232 */ /* 0x000fe20000200000 */
[----:B------:R-:W-:Y:S02]  /*95d0*/  PRMT R21, R23, 0x7632, R21 ;  /* 0x0000763217157816 */ /* 0x000fe40000000015 */
[----:B------:R0:W5:Y:S01]  /*95e0*/  LDG.E.CONSTANT R25, desc[UR14][R26.64+0x8] ;  /* 0x0000080e1a197981 */ /* 0x000162000c1e9900 */
[----:B------:R-:W-:-:S02]  /*95f0*/  PRMT R18, R20, 0x7610, R18 ;  /* 0x0000761014127816 */ /* 0x000fc40000000012 */
[----:B------:R-:W-:Y:S01]  /*9600*/  PRMT R19, R20, 0x7632, R19 ;  /* 0x0000763214137816 */ /* 0x000fe20000000013 */
[----:B------:R0:W5:Y:S01]  /*9610*/  LDG.E.CONSTANT R32, desc[UR14][R26.64+0xc] ;  /* 0x00000c0e1a207981 */ /* 0x000162000c1e9900 */
[----:B------:R-:W-:Y:S01]  /*9620*/  PRMT R20, R23, 0x7610, R20 ;  /* 0x0000761017147816 */ /* 0x000fe20000000014 */
[----:B------:R-:W-:Y:S01]  /*9630*/  BSSY B2, `(.L_x_18068) ;  /* 0x0000023000027945 */ /* 0x000fe20003800000 */
[C---:B------:R-:W-:Y:S01]  /*9640*/  PRMT R16, R17.reuse, 0x7610, R16 ;  /* 0x0000761011107816 */ /* 0x040fe20000000010 */
[----:B------:R0:W5:Y:S01]  /*9650*/  LDG.E.CONSTANT R23, desc[UR14][R26.64] ;  /* 0x0000000e1a177981 */ /* 0x000162000c1e9900 */
[----:B------:R-:W-:Y:S01]  /*9660*/  PRMT R17, R17, 0x7632, R17 ;  /* 0x0000763211117816 */ /* 0x000fe20000000011 */
[----:B------:R-:W-:Y:S06]  /*9670*/  @P3 BRA `(.L_x_18069) ;  /* 0x0000000000783947 */ /* 0x000fec0003800000 */
[C---:B0-----:R-:W-:Y:S01]  /*9680*/  VIADD R27, R121.reuse, 0x3 ;  /* 0x00000003791b7836 */ /* 0x041fe20000000000 */
[C---:B------:R-:W-:Y:S01]  /*9690*/  ISETP.GE.AND P5, PT, R121.reuse, UR20, PT ;  /* 0x0000001479007c0c */ /* 0x040fe2000bfa6270 */
[C---:B------:R-:W-:Y:S01]  /*96a0*/  VIADD R26, R121.reuse, 0x2 ;  /* 0x00000002791a7836 */ /* 0x040fe20000000000 */
        /* <DEDUP_REMOVED lines=27> */
.L_x_18069:
[----:B------:R-:W-:Y:S05]  /*9860*/  BSYNC B2 ;  /* 0x0000000000027941 */ /* 0x000fea0003800000 */
.L_x_18068:
        /* <DEDUP_REMOVED lines=8> */
[----:B------:R-:W-:Y:S01]  /*98f0*/  FADD.FTZ R16, R16, R17 ;  /* 0x0000001110107221 */ /* 0x000fe20000010000 */
[----:B------:R-:W-:-:S02]  /*9900*/  IMAD.U32 R20, R20, 0x10000, RZ ;  /* 0x0001000014147824 */ /* 0x000fc400078e00ff */
[----:B------:R-:W-:Y:S01]  /*9910*/  FADD.FTZ R19, R18, R19 ;  /* 0x0000001312137221 */ /* 0x000fe20000010000 */
[----:B------:R-:W-:Y:S01]  /*9920*/  IMAD.U32 R21, R21, 0x10000, RZ ;  /* 0x0001000015157824 */ /* 0x000fe200078e00ff */
[C---:B------:R-:W-:Y:S02]  /*9930*/  PRMT R17, R23.reuse, 0x7610, R17 ;  /* 0x0000761017117816 */ /* 0x040fe40000000011 */
[----:B------:R-:W-:Y:S01]  /*9940*/  FADD.FTZ R19, R16, R19 ;  /* 0x0000001310137221 */ /* 0x000fe20000010000 */
[----:B------:R-:W-:Y:S01]  /*9950*/  PRMT R18, R23, 0x7632, R18 ;  /* 0x0000763217127816 */ /* 0x000fe20000000012 */
[C---:B------:R-:W-:Y:S01]  /*9960*/  HFMA2.MMA.BF16_V2 R16, R33.reuse, R22, -RZ ;  /* 0x0000001621107235 */ /* 0x040fe200003000ff */
[--C-:B------:R-:W-:Y:S01]  /*9970*/  FADD.FTZ R20, R20, R21.reuse ;  /* 0x0000001514147221 */ /* 0x100fe20000010000 */
[----:B------:R-:W-:Y:S01]  /*9980*/  HFMA2.MMA.BF16_V2 R22, R33, R32, -RZ ;  /* 0x0000002021167235 */ /* 0x000fe200003000ff */
[----:B------:R-:W-:Y:S01]  /*9990*/  SHF.L.U32 R18, R18, 0x10, RZ ;  /* 0x0000001012127819 */ /* 0x000fe200000006ff */
[----:B------:R-:W-:Y:S01]  /*99a0*/  IMAD.U32 R17, R17, 0x10000, RZ ;  /* 0x0001000011117824 */ /* 0x000fe200078e00ff */
[C---:B------:R-:W-:Y:S01]  /*99b0*/  PRMT R21, R24.reuse, 0x7610, R21 ;  /* 0x0000761018157816 */ /* 0x040fe20000000015 */
[----:B------:R-:W-:Y:S01]  /*99c0*/  FADD.FTZ R19, R19, R20 ;  /* 0x0000001413137221 */ /* 0x000fe20000010000 */
[----:B------:R-:W-:Y:S01]  /*99d0*/  PRMT R23, R24, 0x7632, R23 ;  /* 0x0000763218177816 */ /* 0x000fe20000000017 */
[----:B------:R-:W-:Y:S01]  /*99e0*/  FADD.FTZ R24, R17, R18 ;  /* 0x0000001211187221 */ /* 0x000fe20000010000 */
[----:B------:R-:W-:-:S02]  /*99f0*/  HMUL2.BF16_V2 R18, R124, R25 ;  /* 0x000000197c127232 */ /* 0x000fc40000200000 */
[----:B------:R-:W-:Y:S01]  /*9a00*/  IMAD.U32 R21, R21, 0x10000, RZ ;  /* 0x0001000015157824 */ /* 0x000fe200078e00ff */
[----:B------:R-:W-:Y:S01]  /*9a10*/  PRMT R17, R16, 0x7632, R17 ;  /* 0x0000763210117816 */ /* 0x000fe20000000011 */
[----:B0-----:R-:W-:Y:S01]  /*9a20*/  IMAD.U32 R26, R23, 0x10000, RZ ;  /* 0x00010000171a7824 */ /* 0x001fe200078e00ff */
[C---:B------:R-:W-:Y:S01]  /*9a30*/  PRMT R23, R22.reuse, 0x7632, R23 ;  /* 0x0000763216177816 */ /* 0x040fe20000000017 */
[----:B------:R-:W-:Y:S01]  /*9a40*/  IMAD.U32 R22, R22, 0x10000, RZ ;  /* 0x0001000016167824 */ /* 0x000fe200078e00ff */
[----:B------:R-:W-:Y:S01]  /*9a50*/  SHF.L.U32 R16, R16, 0x10, RZ ;  /* 0x0000001010107819 */ /* 0x000fe200000006ff */
[----:B------:R-:W-:Y:S01]  /*9a60*/  FADD.FTZ R25, R21, R26 ;  /* 0x0000001a15197221 */ /* 0x000fe20000010000 */
[C---:B------:R-:W-:Y:S01]  /*9a70*/  PRMT R21, R18.reuse, 0x7632, R21 ;  /* 0x0000763212157816 */ /* 0x040fe20000000015 */
[----:B------:R-:W-:Y:S02]  /*9a80*/  IMAD.U32 R17, R17, 0x10000, RZ ;  /* 0x0001000011117824 */ /* 0x000fe400078e00ff */
[----:B------:R-:W-:-:S02]  /*9a90*/  IMAD.U32 R18, R18, 0x10000, RZ ;  /* 0x0001000012127824 */ /* 0x000fc400078e00ff */
[----:B------:R-:W-:Y:S01]  /*9aa0*/  FADD.FTZ R24, R24, R25 ;  /* 0x0000001918187221 */ /* 0x000fe20000010000 */
[----:B------:R-:W-:Y:S02]  /*9ab0*/  IMAD.U32 R23, R23, 0x10000, RZ ;  /* 0x0001000017177824 */ /* 0x000fe400078e00ff */
[----:B------:R-:W-:Y:S01]  /*9ac0*/  FADD.FTZ R16, R16, R17 ;  /* 0x0000001110107221 */ /* 0x000fe20000010000 */
[----:B------:R-:W-:Y:S01]  /*9ad0*/  IMAD.U32 R21, R21, 0x10000, RZ ;  /* 0x0001000015157824 */ /* 0x000fe200078e00ff */
[----:B------:R0:W5:Y:S01]  /*9ae0*/  LDG.E.CONSTANT R17, desc[UR14][R28.64] ;  /* 0x0000000e1c117981 */ /* 0x000162000c1e9900 */
[----:B------:R-:W-:Y:S01]  /*9af0*/  FADD.FTZ R22, R22, R23 ;  /* 0x0000001716167221 */ /* 0x000fe20000010000 */
[----:B------:R-:W-:Y:S01]  /*9b00*/  FADD.FTZ R23, R19, R16 ;  /* 0x0000001013177221 */ /* 0x000fe20000010000 */
[----:B------:R-:W-:Y:S01]  /*9b10*/  FADD.FTZ R21, R18, R21 ;  /* 0x0000001512157221 */ /* 0x000fe20000010000 */
[----:B------:R0:W5:Y:S01]  /*9b20*/  LDG.E.CONSTANT R16, desc[UR14][R28.64+0x4] ;  /* 0x0000040e1c107981 */ /* 0x000162000c1e9900 */
[----:B------:R-:W-:Y:S02]  /*9b30*/  BSSY B2, `(.L_x_18070) ;  /* 0x0000024000027945 */ /* 0x000fe40003800000 */
[----:B------:R-:W-:Y:S01]  /*9b40*/  FADD.FTZ R21, R24, R21 ;  /* 0x0000001518157221 */ /* 0x000fe20000010000 */
[----:B------:R0:W5:Y:S03]  /*9b50*/  LDG.E.CONSTANT R19, desc[UR14][R28.64+0x8] ;  /* 0x0000080e1c137981 */ /* 0x000166000c1e9900 */
[----:B------:R-:W-:Y:S01]  /*9b60*/  FADD.FTZ R26, R21, R22 ;  /* 0x00000016151a7221 */ /* 0x000fe20000010000 */
[----:B------:R0:W5:Y:S01]  /*9b70*/  LDG.E.CONSTANT R18, desc[UR14][R28.64+0xc] ;  /* 0x00000c0e1c127981 */ /* 0x000162000c1e9900 */
[----:B------:R-:W-:Y:S05]  /*9b80*/  @P3 BRA `(.L_x_18071) ;  /* 0x0000000000783947 */ /* 0x000fea0003800000 */
[C---:B------:R-:W-:Y:S01]  /*9b90*/  VIADD R20, R121.reuse, 0x2 ;  /* 0x0000000279147836 */ /* 0x040fe20000000000 */
        /* <DEDUP_REMOVED lines=29> */
.L_x_18071:
[----:B------:R-:W-:Y:S05]  /*9d70*/  BSYNC B2 ;  /* 0x0000000000027941 */ /* 0x000fea0003800000 */
.L_x_18070:
[----:B------:R-:W-:Y:S01]  /*9d80*/  FADD.FTZ R42, R42, R23 ;  /* 0x000000172a2a7221 */ /* 0x000fe20000010000 */
[----:B------:R-:W-:Y:S01]  /*9d90*/  FADD.FTZ R43, R43, R26 ;  /* 0x0000001a2b2b7221 */ /* 0x000fe20000010000 */
[----:B------:R1:W5:Y:S02]  /*9da0*/  LDG.E.CONSTANT R23, desc[UR14][R30.64] ;  /* 0x0000000e1e177981 */ /* 0x000364000c1e9900 */
[----:B-----5:R-:W-:Y:S01]  /*9db0*/  HFMA2.MMA.BF16_V2 R20, R123, R16, -RZ ;  /* 0x000000107b147235 */ /* 0x020fe200003000ff */
        /* <DEDUP_REMOVED lines=12> */
[C---:B0-----:R-:W-:Y:S01]  /*9e80*/  VIADD R29, R121.reuse, 0x5 ;  /* 0x00000005791d7836 */ /* 0x041fe20000000000 */
[C---:B------:R-:W-:Y:S01]  /*9e90*/  ISETP.GE.AND P5, PT, R121.reuse, UR20, PT ;  /* 0x0000001479007c0c */ /* 0x040fe2000bfa6270 */
[C---:B------:R-:W-:Y:S01]  /*9ea0*/  VIADD R27, R121.reuse, 0x2 ;  /* 0x00000002791b7836 */ /* 0x040fe20000000000 */
[C---:B-1----:R-:W-:Y:S01]  /*9eb0*/  IADD3 R30, R121.reuse, 0x6, RZ ;  /* 0x00000006791e7810 */ /* 0x042fe20007ffe0ff */
[----:B------:R-:W-:Y:S01]  /*9ec0*/  VIADD R28, R121, 0x3 ;  /* 0x00000003791c7836 */ /* 0x000fe20000000000 */
[----:B------:R-:W-:Y:S01]  /*9ed0*/  ISETP.GE.AND P2, PT, R29, UR20, PT ;  /* 0x000000141d007c0c */ /* 0x000fe2000bf46270 */
[----:B------:R-:W-:Y:S01]  /*9ee0*/  VIADD R29, R121, 0x7 ;  /* 0x00000007791d7836 */ /* 0x000fe20000000000 */
[----:B------:R-:W-:Y:S01]  /*9ef0*/  ISETP.GE.AND P0, PT, R27, UR20, PT ;  /* 0x000000141b007c0c */ /* 0x000fe2000bf06270 */
[----:B------:R-:W-:Y:S01]  /*9f00*/  VIADD R27, R121, 0x4 ;  /* 0x00000004791b7836 */ /* 0x000fe20000000000 */
[----:B------:R-:W-:Y:S02]  /*9f10*/  ISETP.GE.AND P1, PT, R30, UR20, PT ;  /* 0x000000141e007c0c */ /* 0x000fe4000bf26270 */
[----:B-----5:R-:W-:-:S02]  /*9f20*/  SEL R30, R24, RZ, !P0 ;  /* 0x000000ff181e7207 */ /* 0x020fc40004000000 */
[----:B------:R-:W-:Y:S02]  /*9f30*/  ISETP.GE.AND P0, PT, R29, UR20, PT ;  /* 0x000000141d007c0c */ /* 0x000fe4000bf06270 */
[----:B------:R-:W-:Y:S01]  /*9f40*/  ISETP.GE.AND P6, PT, R28, UR20, PT ;  /* 0x000000141c007c0c */ /* 0x000fe2000bfc6270 */
[----:B------:R-:W-:Y:S01]  /*9f50*/  VIADD R28, R121, 0x1 ;  /* 0x00000001791c7836 */ /* 0x000fe20000000000 */
[----:B------:R-:W-:Y:S02]  /*9f60*/  ISETP.GE.AND P4, PT, R27, UR20, PT ;  /* 0x000000141b007c0c */ /* 0x000fe4000bf86270 */
        /* <DEDUP_REMOVED lines=15> */
.L_x_18073:
[----:B------:R-:W-:Y:S05]  /*a060*/  BSYNC B2 ;  /* 0x0000000000027941 */ /* 0x000fea0003800000 */
.L_x_18072:
[----:B------:R-:W-:Y:S01]  /*a070*/  HFMA2.MMA.BF16_V2 R23, R122, R23, -RZ ;  /* 0x000000177a177235 */ /* 0x000fe200003000ff */
[----:B------:R-:W-:Y:S01]  /*a080*/  SHF.L.U32 R19, R19, 0x10, RZ ;  /* 0x0000001013137819 */ /* 0x000fe200000006ff */
[----:B------:R-:W-:Y:S02]  /*a090*/  IMAD.U32 R16, R16, 0x10000, RZ ;  /* 0x0001000010107824 */ /* 0x000fe400078e00ff */
[----:B-----5:R-:W-:Y:S02]  /*a0a0*/  HMUL2.BF16_V2 R24, R123, R24 ;  /* 0x000000187b187232 */ /* 0x020fe40000200000 */
[----:B------:R-:W-:Y:S02]  /*a0b0*/  IMAD.U32 R17, R17, 0x10000, RZ ;  /* 0x0001000011117824 */ /* 0x000fe400078e00ff */
[----:B------:R-:W-:Y:S02]  /*a0c0*/  IMAD.U32 R20, R20, 0x10000, RZ ;  /* 0x0001000014147824 */ /* 0x000fe400078e00ff */
[----:B------:R-:W-:-:S02]  /*a0d0*/  IMAD.U32 R21, R21, 0x10000, RZ ;  /* 0x0001000015157824 */ /* 0x000fc400078e00ff */
[--C-:B------:R-:W-:Y:S01]  /*a0e0*/  FADD.FTZ R16, R16, R17.reuse ;  /* 0x0000001110107221 */ /* 0x100fe20000010000 */
[----:B------:R-:W-:Y:S02]  /*a0f0*/  IMAD.U32 R22, R22, 0x10000, RZ ;  /* 0x0001000016167824 */ /* 0x000fe400078e00ff */
[----:B------:R-:W-:Y:S01]  /*a100*/  FADD.FTZ R19, R19, R20 ;  /* 0x0000001413137221 */ /* 0x000fe20000010000 */
[----:B------:R-:W-:Y:S01]  /*a110*/  PRMT R17, R23, 0x7610, R17 ;  /* 0x0000761017117816 */ /* 0x000fe20000000011 */
[----:B------:R-:W-:Y:S01]  /*a120*/  FADD.FTZ R22, R21, R22 ;  /* 0x0000001615167221 */ /* 0x000fe20000010000 */
[----:B------:R-:W-:Y:S01]  /*a130*/  PRMT R20, R23, 0x7632, R20 ;  /* 0x0000763217147816 */ /* 0x000fe20000000014 */
[----:B------:R-:W-:Y:S01]  /*a140*/  FADD.FTZ R19, R16, R19 ;  /* 0x0000001310137221 */ /* 0x000fe20000010000 */
[C---:B------:R-:W-:Y:S01]  /*a150*/  PRMT R21, R24.reuse, 0x7610, R21 ;  /* 0x0000761018157816 */ /* 0x040fe20000000015 */
[----:B------:R-:W-:Y:S01]  /*a160*/  HFMA2.MMA.BF16_V2 R16, R33, R18, -RZ ;  /* 0x0000001221107235 */ /* 0x000fe200003000ff */
[----:B------:R-:W-:Y:S01]  /*a170*/  PRMT R23, R24, 0x7632, R23 ;  /* 0x0000763218177816 */ /* 0x000fe20000000017 */
[----:B------:R-:W-:Y:S01]  /*a180*/  HMUL2.BF16_V2 R18, R124, R25 ;  /* 0x000000197c127232 */ /* 0x000fe20000200000 */
[----:B------:R-:W-:Y:S01]  /*a190*/  SHF.L.U32 R20, R20, 0x10, RZ ;  /* 0x0000001014147819 */ /* 0x000fe200000006ff */
[----:B------:R-:W-:Y:S01]  /*a1a0*/  IMAD.U32 R21, R21, 0x10000, RZ ;  /* 0x0001000015157824 */ /* 0x000fe200078e00ff */
[----:B------:R-:W-:Y:S01]  /*a1b0*/  BSSY B2, `(.L_x_18074) ;  /* 0x0000038000027945 */ /* 0x000fe20003800000 */
[----:B0-----:R-:W-:-:S02]  /*a1c0*/  IMAD.U32 R28, R23, 0x10000, RZ ;  /* 0x00010000171c7824 */ /* 0x001fc400078e00ff */
[----:B------:R-:W-:Y:S01]  /*a1d0*/  FADD.FTZ R19, R19, R22 ;  /* 0x0000001613137221 */ /* 0x000fe20000010000 */
[----:B------:R-:W-:Y:S02]  /*a1e0*/  IMAD.U32 R17, R17, 0x10000, RZ ;  /* 0x0001000011117824 */ /* 0x000fe400078e00ff */
[----:B------:R-:W-:Y:S01]  /*a1f0*/  FADD.FTZ R25, R21, R28 ;  /* 0x0000001c15197221 */ /* 0x000fe20000010000 */
[----:B------:R-:W-:Y:S01]  /*a200*/  HFMA2.MMA.BF16_V2 R21, R33, R26, -RZ ;  /* 0x0000001a21157235 */ /* 0x000fe200003000ff */
[--C-:B------:R-:W-:Y:S01]  /*a210*/  FADD.FTZ R24, R17, R20.reuse ;  /* 0x0000001411187221 */ /* 0x100fe20000010000 */
[C---:B------:R-:W-:Y:S01]  /*a220*/  PRMT R20, R18.reuse, 0x7632, R20 ;  /* 0x0000763212147816 */ /* 0x040fe20000000014 */
[----:B------:R-:W-:Y:S01]  /*a230*/  IMAD.U32 R18, R18, 0x10000, RZ ;  /* 0x0001000012127824 */ /* 0x000fe200078e00ff */
[----:B------:R-:W-:Y:S01]  /*a240*/  PRMT R17, R16, 0x7632, R17 ;  /* 0x0000763210117816 */ /* 0x000fe20000000011 */
[----:B------:R-:W-:Y:S01]  /*a250*/  FADD.FTZ R24, R24, R25 ;  /* 0x0000001918187221 */ /* 0x000fe20000010000 */
[----:B------:R-:W-:Y:S01]  /*a260*/  SHF.L.U32 R16, R16, 0x10, RZ ;  /* 0x0000001010107819 */ /* 0x000fe200000006ff */
[----:B------:R-:W-:-:S02]  /*a270*/  IMAD.U32 R27, R20, 0x10000, RZ ;  /* 0x00010000141b7824 */ /* 0x000fc400078e00ff */
[----:B------:R-:W-:Y:S01]  /*a280*/  IMAD.U32 R17, R17, 0x10000, RZ ;  /* 0x0001000011117824 */ /* 0x000fe200078e00ff */
[C---:B------:R-:W-:Y:S01]  /*a290*/  PRMT R23, R21.reuse, 0x7632, R23 ;  /* 0x0000763215177816 */ /* 0x040fe20000000017 */
[----:B------:R-:W-:Y:S02]  /*a2a0*/  IMAD.U32 R21, R21, 0x10000, RZ ;  /* 0x0001000015157824 */ /* 0x000fe400078e00ff */
[----:B------:R-:W-:Y:S01]  /*a2b0*/  FADD.FTZ R27, R18, R27 ;  /* 0x0000001b121b7221 */ /* 0x000fe20000010000 */
[----:B------:R-:W-:Y:S01]  /*a2c0*/  FADD.FTZ R16, R16, R17 ;  /* 0x0000001110107221 */ /* 0x000fe20000010000 */
[----:B------:R0:W5:Y:S01]  /*a2d0*/  LDG.E.CONSTANT R18, desc[UR14][R8.64+0x4] ;  /* 0x0000040e08127981 */ /* 0x000162000c1e9900 */
[----:B------:R-:W-:Y:S02]  /*a2e0*/  IMAD.U32 R20, R23, 0x10000, RZ ;  /* 0x0001000017147824 */ /* 0x000fe400078e00ff */
[----:B------:R-:W-:Y:S01]  /*a2f0*/  FADD.FTZ R24, R24, R27 ;  /* 0x0000001b18187221 */ /* 0x000fe20000010000 */
[----:B------:R0:W5:Y:S01]  /*a300*/  LDG.E.CONSTANT R17, desc[UR14][R8.64] ;  /* 0x0000000e08117981 */ /* 0x000162000c1e9900 */
[----:B------:R-:W-:-:S03]  /*a310*/  FADD.FTZ R21, R21, R20 ;  /* 0x0000001415157221 */ /* 0x000fc60000010000 */
        /* <DEDUP_REMOVED lines=33> */
.L_x_18075:
[----:B------:R-:W-:Y:S05]  /*a530*/  BSYNC B2 ;  /* 0x0000000000027941 */ /* 0x000fea0003800000 */
.L_x_18074:
[----:B------:R-:W-:Y:S01]  /*a540*/  FADD.FTZ R27, R19, R16 ;  /* 0x00000010131b7221 */ /* 0x000fe20000010000 */
[----:B-----5:R-:W-:Y:S01]  /*a550*/  HFMA2.MMA.BF16_V2 R16, R123, R18, -RZ ;  /* 0x000000127b107235 */ /* 0x020fe200003000ff */
[----:B------:R-:W-:Y:S01]  /*a560*/  FADD.FTZ R28, R24, R21 ;  /* 0x00000015181c7221 */ /* 0x000fe20000010000 */
[----:B------:R-:W-:Y:S01]  /*a570*/  HMUL2.BF16_V2 R18, R124, R23 ;  /* 0x000000177c127232 */ /* 0x000fe20000200000 */
[----:B------:R2:W5:Y:S01]  /*a580*/  LDG.E.CONSTANT R21, desc[UR14][R10.64] ;  /* 0x0000000e0a157981 */ /* 0x000562000c1e9900 */
[----:B0-----:R-:W-:-:S03]  /*a590*/  HMUL2.BF16_V2 R8, R122, R17 ;  /* 0x000000117a087232 */ /* 0x001fc60000200000 */
        /* <DEDUP_REMOVED lines=8> */
[C---:B--2---:R-:W-:Y:S01]  /*a620*/  VIADD R10, R121.reuse, 0x2 ;  /* 0x00000002790a7836 */ /* 0x044fe20000000000 */
        /* <DEDUP_REMOVED lines=29> */
.L_x_18077:
[----:B------:R-:W-:Y:S05]  /*a800*/  BSYNC B2 ;  /* 0x0000000000027941 */ /* 0x000fea0003800000 */
.L_x_18076:
[----:B-----5:R-:W-:Y:S01]  /*a810*/  HFMA2.MMA.BF16_V2 R21, R122, R21, -RZ ;  /* 0x000000157a157235 */ /* 0x020fe200003000ff */
[----:B------:R-:W-:Y:S01]  /*a820*/  SHF.L.U32 R16, R16, 0x10, RZ ;  /* 0x0000001010107819 */ /* 0x000fe200000006ff */
[----:B------:R-:W-:Y:S02]  /*a830*/  IMAD.U32 R8, R8, 0x10000, RZ ;  /* 0x0001000008087824 */ /* 0x000fe400078e00ff */
[----:B--2---:R-:W-:Y:S02]  /*a840*/  HMUL2.BF16_V2 R11, R123, R22 ;  /* 0x000000167b0b7232 */ /* 0x004fe40000200000 */
        /* <DEDUP_REMOVED lines=75> */
.L_x_18079:
[----:B------:R-:W-:Y:S05]  /*ad00*/  BSYNC B2 ;  /* 0x0000000000027941 */ /* 0x000fea0003800000 */
.L_x_18078:
[----:B------:R-:W-:Y:S01]  /*ad10*/  FADD.FTZ R46, R46, R17 ;  /* 0x000000112e2e7221 */ /* 0x000fe20000010000 */
[----:B------:R-:W-:Y:S01]  /*ad20*/  FADD.FTZ R47, R47, R18 ;  /* 0x000000122f2f7221 */ /* 0x000fe20000010000 */
[----:B------:R2:W5:Y:S02]  /*ad30*/  LDG.E.CONSTANT R17, desc[UR14][R34.64] ;  /* 0x0000000e22117981 */ /* 0x000564000c1e9900 */
[----:B-----5:R-:W-:Y:S01]  /*ad40*/  HFMA2.MMA.BF16_V2 R8, R123, R8, -RZ ;  /* 0x000000087b087235 */ /* 0x020fe200003000ff */
[----:B0-----:R-:W-:Y:S01]  /*ad50*/  HMUL2.BF16_V2 R4, R122, R9 ;  /* 0x000000097a047232 */ /* 0x001fe20000200000 */
        /* <DEDUP_REMOVED lines=10> */
[C---:B------:R-:W-:Y:S01]  /*ae00*/  ISETP.GE.AND P5, PT, R121.reuse, UR20, PT ;  /* 0x0000001479007c0c */ /* 0x040fe2000bfa6270 */
[C---:B------:R-:W-:Y:S01]  /*ae10*/  VIADD R21, R121.reuse, 0x2 ;  /* 0x0000000279157836 */ /* 0x040fe20000000000 */
[C---:B------:R-:W-:Y:S01]  /*ae20*/  IADD3 R24, R121.reuse, 0x6, RZ ;  /* 0x0000000679187810 */ /* 0x040fe20007ffe0ff */
        /* <DEDUP_REMOVED lines=26> */
.L_x_18081:
[----:B------:R-:W-:Y:S05]  /*afd0*/  BSYNC B2 ;  /* 0x0000000000027941 */ /* 0x000fea0003800000 */
.L_x_18080:
[----:B------:R-:W-:Y:S01]  /*afe0*/  HFMA2.MMA.BF16_V2 R17, R122, R17, -RZ ;  /* 0x000000117a117235 */ /* 0x000fe200003000ff */
[----:B------:R-:W-:Y:S01]  /*aff0*/  SHF.L.U32 R8, R8, 0x10, RZ ;  /* 0x0000001008087819 */ /* 0x000fe200000006ff */
[----:B------:R-:W-:Y:S02]  /*b000*/  IMAD.U32 R4, R4, 0x10000, RZ ;  /* 0x0001000004047824 */ /* 0x000fe400078e00ff */
[----:B-----5:R-:W-:Y:S02]  /*b010*/  HMUL2.BF16_V2 R18, R123, R18 ;  /* 0x000000127b127232 */ /* 0x020fe40000200000 */
[----:B------:R-:W-:Y:S02]  /*b020*/  IMAD.U32 R5, R5, 0x10000, RZ ;  /* 0x0001000005057824 */ /* 0x000fe400078e00ff */
[----:B------:R-:W-:Y:S02]  /*b030*/  IMAD.U32 R9, R9, 0x10000, RZ ;  /* 0x0001000009097824 */ /* 0x000fe400078e00ff */
[----:B------:R-:W-:-:S02]  /*b040*/  IMAD.U32 R11, R11, 0x10000, RZ ;  /* 0x000100000b0b7824 */ /* 0x000fc400078e00ff */
[----:B------:R-:W-:Y:S01]  /*b050*/  FADD.FTZ R4, R4, R5 ;  /* 0x0000000504047221 */ /* 0x000fe20000010000 */
[----:B------:R-:W-:Y:S02]  /*b060*/  IMAD.U32 R16, R16, 0x10000, RZ ;  /* 0x0001000010107824 */ /* 0x000fe400078e00ff */
[----:B------:R-:W-:Y:S01]  /*b070*/  FADD.FTZ R9, R8, R9 ;  /* 0x0000000908097221 */ /* 0x000fe20000010000 */
[C---:B------:R-:W-:Y:S02]  /*b080*/  PRMT R5, R17.reuse, 0x7610, R5 ;  /* 0x0000761011057816 */ /* 0x040fe40000000005 */
[----:B------:R-:W-:Y:S01]  /*b090*/  PRMT R8, R17, 0x7632, R8 ;  /* 0x0000763211087816 */ /* 0x000fe20000000008 */
[----:B------:R-:W-:Y:S01]  /*b0a0*/  FADD.FTZ R16, R11, R16 ;  /* 0x000000100b107221 */ /* 0x000fe20000010000 */
[C---:B------:R-:W-:Y:S01]  /*b0b0*/  PRMT R11, R18.reuse, 0x7610, R11 ;  /* 0x00007610120b7816 */ /* 0x040fe2000000000b */
[----:B------:R-:W-:Y:S01]  /*b0c0*/  IMAD.U32 R5, R5, 0x10000, RZ ;  /* 0x0001000005057824 */ /* 0x000fe200078e00ff */
[----:B------:R-:W-:Y:S01]  /*b0d0*/  PRMT R17, R18, 0x7632, R17 ;  /* 0x0000763212117816 */ /* 0x000fe20000000011 */
[----:B------:R-:W-:Y:S01]  /*b0e0*/  FADD.FTZ R9, R4, R9 ;  /* 0x0000000904097221 */ /* 0x000fe20000010000 */
[----:B------:R-:W-:Y:S01]  /*b0f0*/  SHF.L.U32 R8, R8, 0x10, RZ ;  /* 0x0000001008087819 */ /* 0x000fe200000006ff */
[----:B------:R-:W-:Y:S01]  /*b100*/  IMAD.U32 R11, R11, 0x10000, RZ ;  /* 0x000100000b0b7824 */ /* 0x000fe200078e00ff */
[----:B------:R-:W-:Y:S01]  /*b110*/  HFMA2.MMA.BF16_V2 R4, R33, R10, -RZ ;  /* 0x0000000a21047235 */ /* 0x000fe200003000ff */
[----:B------:R-:W-:Y:S01]  /*b120*/  IMAD.U32 R22, R17, 0x10000, RZ ;  /* 0x0001000011167824 */ /* 0x000fe200078e00ff */
[----:B------:R-:W-:Y:S01]  /*b130*/  BSSY B2, `(.L_x_18082) ;  /* 0x0000037000027945 */ /* 0x000fe20003800000 */
[----:B------:R-:W-:Y:S01]  /*b140*/  FADD.FTZ R18, R5, R8 ;  /* 0x0000000805127221 */ /* 0x000fe20000010000 */
[----:B------:R-:W-:-:S02]  /*b150*/  HMUL2.BF16_V2 R8, R124, R19 ;  /* 0x000000137c087232 */ /* 0x000fc40000200000 */
        /* <DEDUP_REMOVED lines=52> */
.L_x_18083:
[----:B------:R-:W-:Y:S05]  /*b4a0*/  BSYNC B2 ;  /* 0x0000000000027941 */ /* 0x000fea0003800000 */
.L_x_18082:
[----:B0----5:R-:W-:Y:S01]  /*b4b0*/  HFMA2.MMA.BF16_V2 R6, R123, R8, -RZ ;  /* 0x000000087b067235 */ /* 0x021fe200003000ff */
[----:B------:R-:W-:Y:S01]  /*b4c0*/  FADD.FTZ R22, R18, R11 ;  /* 0x0000000b12167221 */ /* 0x000fe20000010000 */
[----:B------:R-:W-:Y:S01]  /*b4d0*/  HMUL2.BF16_V2 R8, R124, R17 ;  /* 0x000000117c087232 */ /* 0x000fe20000200000 */
[----:B------:R0:W5:Y:S01]  /*b4e0*/  LDG.E.CONSTANT R11, desc[UR14][R14.64] ;  /* 0x0000000e0e0b7981 */ /* 0x000162000c1e9900 */
[----:B------:R-:W-:Y:S02]  /*b4f0*/  HMUL2.BF16_V2 R5, R122, R5 ;  /* 0x000000057a057232 */ /* 0x000fe40000200000 */
[--C-:B------:R-:W-:Y:S01]  /*b500*/  FADD.FTZ R21, R9, R4.reuse ;  /* 0x0000000409157221 */ /* 0x100fe20000010000 */
[----:B------:R0:W5:Y:S01]  /*b510*/  LDG.E.CONSTANT R16, desc[UR14][R14.64+0x4] ;  /* 0x0000040e0e107981 */ /* 0x000162000c1e9900 */
[----:B------:R-:W-:Y:S01]  /*b520*/  BSSY B2, `(.L_x_18084) ;  /* 0x0000026000027945 */ /* 0x000fe20003800000 */
[C---:B------:R-:W-:Y:S02]  /*b530*/  PRMT R4, R5.reuse, 0x7610, R4 ;  /* 0x0000761005047816 */ /* 0x040fe40000000004 */
[----:B------:R0:W5:Y:S01]  /*b540*/  LDG.E.CONSTANT R17, desc[UR14][R14.64+0x8] ;  /* 0x0000080e0e117981 */ /* 0x000162000c1e9900 */
[----:B------:R-:W-:-:S02]  /*b550*/  PRMT R5, R5, 0x7632, R5 ;  /* 0x0000763205057816 */ /* 0x000fc40000000005 */
[----:B------:R-:W-:Y:S01]  /*b560*/  PRMT R7, R6, 0x7632, R7 ;  /* 0x0000763206077816 */ /* 0x000fe20000000007 */
[----:B------:R0:W5:Y:S01]  /*b570*/  LDG.E.CONSTANT R18, desc[UR14][R14.64+0xc] ;  /* 0x00000c0e0e127981 */ /* 0x000162000c1e9900 */
        /* <DEDUP_REMOVED lines=32> */
.L_x_18085:
[----:B------:R-:W-:Y:S05]  /*b780*/  BSYNC B2 ;  /* 0x0000000000027941 */ /* 0x000fea0003800000 */
.L_x_18084:
[----:B-----5:R-:W-:Y:S01]  /*b790*/  HFMA2.MMA.BF16_V2 R11, R122, R11, -RZ ;  /* 0x0000000b7a0b7235 */ /* 0x020fe200003000ff */
        /* <DEDUP_REMOVED lines=11> */
[----:B------:R-:W-:Y:S01]  /*b850*/  PRMT R5, R11, 0x7610, R5 ;  /* 0x000076100b057816 */ /* 0x000fe20000000005 */
[----:B------:R-:W-:Y:S01]  /*b860*/  FADD.FTZ R49, R49, R22 ;  /* 0x0000001631317221 */ /* 0x000fe20000010000 */
[----:B------:R-:W-:Y:S01]  /*b870*/  PRMT R6, R11, 0x7632, R6 ;  /* 0x000076320b067816 */ /* 0x000fe20000000006 */
[--C-:B------:R-:W-:Y:S01]  /*b880*/  FADD.FTZ R8, R8, R9.reuse ;  /* 0x0000000908087221 */ /* 0x100fe20000010000 */
[----:B------:R-:W-:Y:S01]  /*b890*/  PRMT R9, R16, 0x7610, R9 ;  /* 0x0000761010097816 */ /* 0x000fe20000000009 */
[----:B------:R-:W-:Y:S01]  /*b8a0*/  IMAD.U32 R5, R5, 0x10000, RZ ;  /* 0x0001000005057824 */ /* 0x000fe200078e00ff */
[----:B------:R-:W-:Y:S01]  /*b8b0*/  SHF.L.U32 R6, R6, 0x10, RZ ;  /* 0x0000001006067819 */ /* 0x000fe200000006ff */
[----:B------:R-:W-:Y:S01]  /*b8c0*/  FADD.FTZ R7, R4, R7 ;  /* 0x0000000704077221 */ /* 0x000fe20000010000 */
[----:B------:R-:W-:Y:S01]  /*b8d0*/  PRMT R11, R16, 0x7632, R11 ;  /* 0x00007632100b7816 */ /* 0x000fe2000000000b */
[----:B------:R-:W-:Y:S01]  /*b8e0*/  HFMA2.MMA.BF16_V2 R4, R33, R10, -RZ ;  /* 0x0000000a21047235 */ /* 0x000fe200003000ff */
[----:B------:R-:W-:-:S02]  /*b8f0*/  IMAD.U32 R9, R9, 0x10000, RZ ;  /* 0x0001000009097824 */ /* 0x000fc400078e00ff */
[----:B0-----:R-:W-:Y:S01]  /*b900*/  FADD.FTZ R14, R5, R6 ;  /* 0x00000006050e7221 */ /* 0x001fe20000010000 */
[----:B------:R-:W-:Y:S01]  /*b910*/  HFMA2.MMA.BF16_V2 R10, R33, R18, -RZ ;  /* 0x00000012210a7235 */ /* 0x000fe200003000ff */
[----:B------:R-:W-:Y:S02]  /*b920*/  IMAD.U32 R16, R11, 0x10000, RZ ;  /* 0x000100000b107824 */ /* 0x000fe400078e00ff */
[----:B------:R-:W-:Y:S02]  /*b930*/  HMUL2.BF16_V2 R6, R124, R17 ;  /* 0x000000117c067232 */ /* 0x000fe40000200000 */
[----:B------:R-:W-:Y:S01]  /*b940*/  FADD.FTZ R7, R7, R8 ;  /* 0x0000000807077221 */ /* 0x000fe20000010000 */
[----:B------:R-:W-:Y:S02]  /*b950*/  FADD.FTZ R15, R9, R16 ;  /* 0x00000010090f7221 */ /* 0x000fe40000010000 */
        /* <DEDUP_REMOVED lines=17> */
[C---:B------:R-:W-:Y:S01]  /*ba70*/  VIADD R8, R121.reuse, 0x6 ;  /* 0x0000000679087836 */ /* 0x040fe20000000000 */
[C---:B------:R-:W-:Y:S01]  /*ba80*/  ISETP.GE.AND P5, PT, R121.reuse, UR20, PT ;  /* 0x0000001479007c0c */ /* 0x040fe2000bfa6270 */
[C---:B------:R-:W-:Y:S01]  /*ba90*/  VIADD R4, R121.reuse, 0x2 ;  /* 0x0000000279047836 */ /* 0x040fe20000000000 */
[C---:B------:R-:W-:Y:S01]  /*baa0*/  IADD3 R5, R121.reuse, 0x3, RZ ;  /* 0x0000000379057810 */ /* 0x040fe20007ffe0ff */
[C---:B------:R-:W-:Y:S01]  /*bab0*/  VIADD R6, R121.reuse, 0x5 ;  /* 0x0000000579067836 */ /* 0x040fe20000000000 */
[----:B------:R-:W-:Y:S01]  /*bac0*/  ISETP.GE.AND P1, PT, R8, UR20, PT ;  /* 0x0000001408007c0c */ /* 0x000fe2000bf26270 */
[C---:B------:R-:W-:Y:S01]  /*bad0*/  VIADD R8, R121.reuse, 0x7 ;  /* 0x0000000779087836 */ /* 0x040fe20000000000 */
[----:B------:R-:W-:Y:S01]  /*bae0*/  ISETP.GE.AND P0, PT, R4, UR20, PT ;  /* 0x0000001404007c0c */ /* 0x000fe2000bf06270 */
[----:B------:R-:W-:Y:S01]  /*baf0*/  VIADD R4, R121, 0x4 ;  /* 0x0000000479047836 */ /* 0x000fe20000000000 */
[----:B------:R-:W-:Y:S02]  /*bb00*/  ISETP.GE.AND P6, PT, R5, UR20, PT ;  /* 0x0000001405007c0c */ /* 0x000fe4000bfc6270 */
[----:B------:R-:W-:-:S02]  /*bb10*/  SEL R5, R90, RZ, !P0 ;  /* 0x000000ff5a057207 */ /* 0x000fc40004000000 */
        /* <DEDUP_REMOVED lines=19> */
.L_x_18087:
[----:B------:R-:W-:Y:S05]  /*bc50*/  BSYNC B2 ;  /* 0x0000000000027941 */ /* 0x000fea0003800000 */
.L_x_18086:
        /* <DEDUP_REMOVED lines=40> */
.L_x_18089:
[----:B------:R-:W-:Y:S05]  /*bee0*/  BSYNC B2 ;  /* 0x0000000000027941 */ /* 0x000fea0003800000 */
.L_x_18088:
        /* <DEDUP_REMOVED lines=28> */
[C---:B------:R-:W-:Y:S01]  /*c0b0*/  PRMT R9, R6.reuse, 0x7632, R9 ;  /* 0x0000763206097816 */ /* 0x040fe20000000009 */
[----:B------:R-:W-:Y:S01]  /*c0c0*/  IMAD.U32 R6, R6, 0x10000, RZ ;  /* 0x0001000006067824 */ /* 0x000fe200078e00ff */
[----:B------:R-:W-:Y:S02]  /*c0d0*/  PRMT R5, R4, 0x7632, R5 ;  /* 0x0000763204057816 */ /* 0x000fe40000000005 */
[----:B------:R-:W-:Y:S01]  /*c0e0*/  PRMT R11, R10, 0x7632, R11 ;  /* 0x000076320a0b7816 */ /* 0x000fe2000000000b */
[----:B------:R-:W-:Y:S01]  /*c0f0*/  IMAD.U32 R9, R9, 0x10000, RZ ;  /* 0x0001000009097824 */ /* 0x000fe200078e00ff */
[----:B------:R-:W-:Y:S01]  /*c100*/  SHF.L.U32 R4, R4, 0x10, RZ ;  /* 0x0000001004047819 */ /* 0x000fe200000006ff */
[----:B------:R-:W-:Y:S02]  /*c110*/  IMAD.U32 R5, R5, 0x10000, RZ ;  /* 0x0001000005057824 */ /* 0x000fe400078e00ff */
[----:B------:R-:W-:-:S02]  /*c120*/  IMAD.U32 R10, R10, 0x10000, RZ ;  /* 0x000100000a0a7824 */ /* 0x000fc400078e00ff */
[----:B------:R-:W-:Y:S01]  /*c130*/  FADD.FTZ R9, R6, R9 ;  /* 0x0000000906097221 */ /* 0x000fe20000010000 */
[----:B------:R-:W-:Y:S02]  /*c140*/  IMAD.U32 R11, R11, 0x10000, RZ ;  /* 0x000100000b0b7824 */ /* 0x000fe400078e00ff */
[----:B------:R-:W-:Y:S01]  /*c150*/  FADD.FTZ R4, R4, R5 ;  /* 0x0000000504047221 */ /* 0x000fe20000010000 */
[----:B------:R-:W-:Y:S01]  /*c160*/  FADD.FTZ R9, R14, R9 ;  /* 0x000000090e097221 */ /* 0x000fe20000010000 */
        /* <DEDUP_REMOVED lines=8> */
[----:B------:R-:W-:Y:S01]  /*c1f0*/  VIADD R8, R121, 0x7 ;  /* 0x0000000779087836 */ /* 0x000fe20000000000 */
        /* <DEDUP_REMOVED lines=23> */
.L_x_18091:
[----:B------:R-:W-:Y:S05]  /*c370*/  BSYNC B2 ;  /* 0x0000000000027941 */ /* 0x000fea0003800000 */
.L_x_18090:
        /* <DEDUP_REMOVED lines=41> */
.L_x_18093:
[----:B------:R-:W-:Y:S05]  /*c610*/  BSYNC B2 ;  /* 0x0000000000027941 */ /* 0x000fea0003800000 */
.L_x_18092:
        /* <DEDUP_REMOVED lines=27> */
[----:B------:R-:W-:-:S02]  /*c7d0*/  HMUL2.BF16_V2 R6, R124, R100 ;  /* 0x000000647c067232 */ /* 0x000fc40000200000 */
[----:B------:R-:W-:Y:S01]  /*c7e0*/  FADD.FTZ R53, R53, R16 ;  /* 0x0000001035357221 */ /* 0x000fe20000010000 */
[----:B------:R-:W-:Y:S02]  /*c7f0*/  FADD.FTZ R14, R14, R15 ;  /* 0x0000000f0e0e7221 */ /* 0x000fe40000010000 */
        /* <DEDUP_REMOVED lines=46> */
.L_x_18095:
[----:B------:R-:W-:Y:S05]  /*cae0*/  BSYNC B2 ;  /* 0x0000000000027941 */ /* 0x000fea0003800000 */
.L_x_18094:
        /* <DEDUP_REMOVED lines=40> */
.L_x_18097:
[----:B------:R-:W-:Y:S05]  /*cd70*/  BSYNC B2 ;  /* 0x0000000000027941 */ /* 0x000fea0003800000 */
.L_x_18096:
        /* <DEDUP_REMOVED lines=72> */
.L_x_18099:
[----:B------:R-:W-:Y:S05]  /*d200*/  BSYNC B2 ;  /* 0x0000000000027941 */ /* 0x000fea0003800000 */
.L_x_18098:
[----:B------:R-:W-:Y:S01]  /*d210*/  BSSY B2, `(.L_x_18100) ;  /* 0x0000022000027945 */ /* 0x000fe20003800000 */
[----:B------:R-:W-:Y:S01]  /*d220*/  HFMA2.MMA.BF16_V2 R114, R123, R114, -RZ ;  /* 0x000000727b727235 */ /* 0x000fe200003000ff */
[----:B------:R-:W-:Y:S02]  /*d230*/  HMUL2.BF16_V2 R113, R122, R113 ;  /* 0x000000717a717232 */ /* 0x000fe40000200000 */
[----:B------:R-:W-:Y:S08]  /*d240*/  @P3 BRA `(.L_x_18101) ;  /* 0x0000000000783947 */ /* 0x000ff00003800000 */
[C---:B------:R-:W-:Y:S01]  /*d250*/  VIADD R5, R121.reuse, 0x1 ;  /* 0x0000000179057836 */ /* 0x040fe20000000000 */
[C---:B------:R-:W-:Y:S01]  /*d260*/  ISETP.GE.AND P6, PT, R121.reuse, UR20, PT ;  /* 0x0000001479007c0c */ /* 0x040fe2000bfc6270 */
[C---:B------:R-:W-:Y:S01]  /*d270*/  VIADD R6, R121.reuse, 0x2 ;  /* 0x0000000279067836 */ /* 0x040fe20000000000 */
[----:B------:R-:W-:Y:S02]  /*d280*/  IADD3 R8, R121, 0x5, RZ ;  /* 0x0000000579087810 */ /* 0x000fe40007ffe0ff */
[----:B------:R-:W-:Y:S01]  /*d290*/  ISETP.GE.AND P1, PT, R5, UR20, PT ;  /* 0x0000001405007c0c */ /* 0x000fe2000bf26270 */
[C---:B------:R-:W-:Y:S01]  /*d2a0*/  VIADD R5, R121.reuse, 0x3 ;  /* 0x0000000379057836 */ /* 0x040fe20000000000 */
[----:B------:R-:W-:Y:S01]  /*d2b0*/  ISETP.GE.AND P5, PT, R6, UR20, PT ;  /* 0x0000001406007c0c */ /* 0x000fe2000bfa6270 */
[----:B------:R-:W-:Y:S01]  /*d2c0*/  VIADD R6, R121, 0x4 ;  /* 0x0000000479067836 */ /* 0x000fe20000000000 */
[----:B------:R-:W-:Y:S02]  /*d2d0*/  ISETP.GE.AND P2, PT, R8, UR20, PT ;  /* 0x0000001408007c0c */ /* 0x000fe4000bf46270 */
[----:B------:R-:W-:Y:S01]  /*d2e0*/  ISETP.GE.AND P4, PT, R5, UR20, PT ;  /* 0x0000001405007c0c */ /* 0x000fe2000bf86270 */
[C---:B------:R-:W-:Y:S01]  /*d2f0*/  VIADD R5, R121.reuse, 0x7 ;  /* 0x0000000779057836 */ /* 0x040fe20000000000 */
[----:B------:R-:W-:Y:S01]  /*d300*/  ISETP.GE.AND P3, PT, R6, UR20, PT ;  /* 0x0000001406007c0c */ /* 0x000fe2000bf66270 */
[----:B------:R-:W-:Y:S01]  /*d310*/  VIADD R121, R121, 0x6 ;  /* 0x0000000679797836 */ /* 0x000fe20000000000 */
[----:B------:R-:W-:-:S02]  /*d320*/  @P6 PRMT R117, RZ, 0x7610, R117 ;  /* 0x00007610ff756816 */ /* 0x000fc40000000075 */
[----:B------:R-:W-:Y:S02]  /*d330*/  ISETP.GE.AND P0, PT, R5, UR20, PT ;  /* 0x0000001405007c0c */ /* 0x000fe4000bf06270 */
[C---:B------:R-:W-:Y:S02]  /*d340*/  PRMT R5, R118.reuse, 0x7632, R5 ;  /* 0x0000763276057816 */ /* 0x040fe40000000005 */
[----:B------:R-:W-:Y:S02]  /*d350*/  ISETP.GE.AND P6, PT, R121, UR20, PT ;  /* 0x0000001479007c0c */ /* 0x000fe4000bfc6270 */
[----:B------:R-:W-:Y:S02]  /*d360*/  SEL R11, R118, RZ, !P5 ;  /* 0x000000ff760b7207 */ /* 0x000fe40006800000 */
[----:B------:R-:W-:Y:S02]  /*d370*/  PRMT R6, R119, 0x7632, R6 ;  /* 0x0000763277067816 */ /* 0x000fe40000000006 */
[----:B------:R-:W-:-:S02]  /*d380*/  SEL R118, R5, RZ, !P4 ;  /* 0x000000ff05767207 */ /* 0x000fc40006000000 */
        /* <DEDUP_REMOVED lines=10> */
.L_x_18101:
[----:B------:R-:W-:Y:S05]  /*d430*/  BSYNC B2 ;  /* 0x0000000000027941 */ /* 0x000fea0003800000 */
.L_x_18100:
[----:B------:R-:W-:Y:S01]  /*d440*/  HMUL2.BF16_V2 R14, R124, R115 ;  /* 0x000000737c0e7232 */ /* 0x000fe20000200000 */
[C---:B------:R-:W-:Y:S01]  /*d450*/  PRMT R5, R113.reuse, 0x7610, R5 ;  /* 0x0000761071057816 */ /* 0x040fe20000000005 */
[----:B------:R-:W-:Y:S01]  /*d460*/  HFMA2.MMA.BF16_V2 R117, R122, R117, -RZ ;  /* 0x000000757a757235 */ /* 0x000fe200003000ff */
[----:B------:R-:W-:Y:S01]  /*d470*/  PRMT R6, R113, 0x7632, R6 ;  /* 0x0000763271067816 */ /* 0x000fe20000000006 */
[----:B------:R-:W-:Y:S01]  /*d480*/  HMUL2.BF16_V2 R118, R123, R118 ;  /* 0x000000767b767232 */ /* 0x000fe20000200000 */
[C---:B------:R-:W-:Y:S01]  /*d490*/  PRMT R8, R114.reuse, 0x7610, R8 ;  /* 0x0000761072087816 */ /* 0x040fe20000000008 */
[----:B------:R-:W-:Y:S01]  /*d4a0*/  IMAD.U32 R5, R5, 0x10000, RZ ;  /* 0x0001000005057824 */ /* 0x000fe200078e00ff */
[----:B------:R-:W-:Y:S01]  /*d4b0*/  PRMT R11, R114, 0x7632, R11 ;  /* 0x00007632720b7816 */ /* 0x000fe2000000000b */
[----:B------:R-:W-:Y:S01]  /*d4c0*/  IMAD.U32 R6, R6, 0x10000, RZ ;  /* 0x0001000006067824 */ /* 0x000fe200078e00ff */
[----:B------:R-:W-:Y:S01]  /*d4d0*/  SHF.L.U32 R8, R8, 0x10, RZ ;  /* 0x0000001008087819 */ /* 0x000fe200000006ff */
[----:B------:R-:W-:Y:S01]  /*d4e0*/  FADD.FTZ R7, R7, R4 ;  /* 0x0000000407077221 */ /* 0x000fe20000010000 */
[----:B------:R-:W-:Y:S01]  /*d4f0*/  PRMT R15, R14, 0x7632, R15 ;  /* 0x000076320e0f7816 */ /* 0x000fe2000000000f */
[----:B------:R-:W-:-:S02]  /*d500*/  IMAD.U32 R11, R11, 0x10000, RZ ;  /* 0x000100000b0b7824 */ /* 0x000fc400078e00ff */
[--C-:B------:R-:W-:Y:S01]  /*d510*/  FADD.FTZ R5, R5, R6.reuse ;  /* 0x0000000605057221 */ /* 0x100fe20000010000 */
[----:B------:R-:W-:Y:S01]  /*d520*/  IMAD.U32 R14, R14, 0x10000, RZ ;  /* 0x000100000e0e7824 */ /* 0x000fe200078e00ff */
[----:B------:R-:W-:Y:S01]  /*d530*/  PRMT R6, R117, 0x7610, R6 ;  /* 0x0000761075067816 */ /* 0x000fe20000000006 */
[--C-:B------:R-:W-:Y:S01]  /*d540*/  FADD.FTZ R8, R8, R11.reuse ;  /* 0x0000000b08087221 */ /* 0x100fe20000010000 */
        /* <DEDUP_REMOVED lines=12> */
[----:B------:R-:W-:Y:S01]  /*d610*/  HFMA2.MMA.BF16_V2 R16, R33, R120, -RZ ;  /* 0x0000007821107235 */ /* 0x000fe200003000ff */
[----:B------:R-:W-:Y:S02]  /*d620*/  IMAD.U32 R14, R14, 0x10000, RZ ;  /* 0x000100000e0e7824 */ /* 0x000fe400078e00ff */
        /* <DEDUP_REMOVED lines=22> */
[----:B------:R-:W-:-:S07]  /*d790*/  FADD.FTZ R60, R60, R11 ;  /* 0x0000000b3c3c7221 */ /* 0x000fce0000010000 */
.L_x_18053:
[----:B------:R-:W-:Y:S05]  /*d7a0*/  BSYNC B0 ;  /* 0x0000000000007941 */ /* 0x000fea0003800000 */
.L_x_18052:
[----:B------:R-:W-:-:S05]  /*d7b0*/  VIADD R61, R61, 0x4 ;  /* 0x000000043d3d7836 */ /* 0x000fca0000000000 */
[----:B------:R-:W-:-:S13]  /*d7c0*/  ISETP.GE.AND P0, PT, R61, UR10, PT ;  /* 0x0000000a3d007c0c */ /* 0x000fda000bf06270 */
[----:B------:R-:W-:Y:S05]  /*d7d0*/  @!P0 BRA `(.L_x_18102) ;  /* 0xffffff9400ec8947 */ /* 0x000fea000383ffff */
.L_x_18051:
[----:B------:R-:W-:Y:S05]  /*d7e0*/  BSYNC B1 ;  /* 0x0000000000017941 */ /* 0x000fea0003800000 */
.L_x_18049:
[----:B------:R-:W3:Y:S01]  /*d7f0*/  SHFL.BFLY PT, R4, R39, 0x2, 0x1f ;  /* 0x0c401f0027047f89 */ /* 0x000ee200000e0000 */
[----:B------:R-:W4:Y:S01]  /*d800*/  S2UR UR5, SR_CgaCtaId ;  /* 0x00000000000579c3 */ /* 0x000f220000008800 */
[----:B------:R-:W-:Y:S01]  /*d810*/  UMOV UR4, 0x400 ;  /* 0x0000040000047882 */ /* 0x000fe20000000000 */
[----:B------:R-:W-:Y:S01]  /*d820*/  BSSY B0, `(.L_x_18103) ;  /* 0x000008b000007945 */ /* 0x000fe20003800000 */
[----:B------:R-:W5:Y:S01]  /*d830*/  SHFL.BFLY PT, R10, R45, 0x2, 0x1f ;  /* 0x0c401f002d0a7f89 */ /* 0x000f6200000e0000 */
[----:B------:R-:W-:-:S03]  /*d840*/  UIADD3 UR4, UR4, 0x1a0, URZ ;  /* 0x000001a004047890 */ /* 0x000fc6000fffe03f */
[----:B0-2---:R-:W0:Y:S04]  /*d850*/  SHFL.BFLY PT, R3, R36, 0x2, 0x1f ;  /* 0x0c401f0024037f89 */ /* 0x005e2800000e0000 */
[----:B------:R-:W2:Y:S04]  /*d860*/  SHFL.BFLY PT, R2, R37, 0x2, 0x1f ;  /* 0x0c401f0025027f89 */ /* 0x000ea800000e0000 */
[----:B------:R-:W1:Y:S04]  /*d870*/  SHFL.BFLY PT, R5, R38, 0x2, 0x1f ;  /* 0x0c401f0026057f89 */ /* 0x000e6800000e0000 */
[----:B------:R-:W1:Y:S04]  /*d880*/  SHFL.BFLY PT, R7, R40, 0x2, 0x1f ;  /* 0x0c401f0028077f89 */ /* 0x000e6800000e0000 */
[----:B------:R-:W1:Y:S01]  /*d890*/  SHFL.BFLY PT, R6, R41, 0x2, 0x1f ;  /* 0x0c401f0029067f89 */ /* 0x000e6200000e0000 */
[----:B---3--:R-:W-:Y:S01]  /*d8a0*/  FADD.FTZ R39, R4, R39 ;  /* 0x0000002704277221 */ /* 0x008fe20000010000 */
[----:B------:R-:W-:Y:S01]  /*d8b0*/  LOP3.LUT R4, R12, 0x3, RZ, 0xc0, !PT ;  /* 0x000000030c047812 */ /* 0x000fe200078ec0ff */
[----:B----4-:R-:W-:Y:S01]  /*d8c0*/  ULEA UR4, UR5, UR4, 0x18 ;  /* 0x0000000405047291 */ /* 0x010fe2000f8ec03f */
[----:B------:R-:W3:Y:S01]  /*d8d0*/  SHFL.BFLY PT, R8, R43, 0x2, 0x1f ;  /* 0x0c401f002b087f89 */ /* 0x000ee200000e0000 */
[----:B-----5:R-:W-:Y:S01]  /*d8e0*/  FADD.FTZ R15, R10, R45 ;  /* 0x0000002d0a0f7221 */ /* 0x020fe20000010000 */
[----:B------:R-:W-:-:S02]  /*d8f0*/  LOP3.LUT R10, R0, 0xffffffc0, RZ, 0xc0, !PT ;  /* 0xffffffc0000a7812 */ /* 0x000fc400078ec0ff */
[----:B------:R-:W4:Y:S01]  /*d900*/  SHFL.BFLY PT, R14, R47, 0x2, 0x1f ;  /* 0x0c401f002f0e7f89 */ /* 0x000f2200000e0000 */
[----:B0-----:R-:W-:Y:S01]  /*d910*/  FADD.FTZ R3, R3, R36 ;  /* 0x0000002403037221 */ /* 0x001fe20000010000 */
[----:B------:R-:W-:Y:S02]  /*d920*/  ISETP.NE.AND P2, PT, R4, RZ, PT ;  /* 0x000000ff0400720c */ /* 0x000fe40003f45270 */
[----:B------:R-:W0:Y:S01]  /*d930*/  SHFL.BFLY PT, R16, R49, 0x2, 0x1f ;  /* 0x0c401f0031107f89 */ /* 0x000e2200000e0000 */
[----:B--2---:R-:W-:Y:S01]  /*d940*/  FADD.FTZ R37, R2, R37 ;  /* 0x0000002502257221 */ /* 0x004fe20000010000 */
[----:B------:R-:W-:Y:S01]  /*d950*/  ISETP.NE.OR P5, PT, R10, 0x40, P2 ;  /* 0x000000400a00780c */ /* 0x000fe200017a5670 */
[----:B-1----:R-:W-:Y:S01]  /*d960*/  FADD.FTZ R5, R5, R38 ;  /* 0x0000002605057221 */ /* 0x002fe20000010000 */
[----:B------:R-:W1:Y:S01]  /*d970*/  SHFL.BFLY PT, R9, R42, 0x2, 0x1f ;  /* 0x0c401f002a097f89 */ /* 0x000e6200000e0000 */
[----:B------:R-:W-:Y:S01]  /*d980*/  SHF.R.S32.HI R45, RZ, 0x1f, R12 ;  /* 0x0000001fff2d7819 */ /* 0x000fe2000001140c */
[----:B------:R-:W-:-:S02]  /*d990*/  FADD.FTZ R7, R7, R40 ;  /* 0x0000002807077221 */ /* 0x000fc40000010000 */
[----:B------:R-:W2:Y:S01]  /*d9a0*/  SHFL.BFLY PT, R11, R44, 0x2, 0x1f ;  /* 0x0c401f002c0b7f89 */ /* 0x000ea200000e0000 */
[----:B------:R-:W-:Y:S01]  /*d9b0*/  ISETP.GT.OR P0, PT, R0, 0x3f, P2 ;  /* 0x0000003f0000780c */ /* 0x000fe20001704670 */
[----:B------:R-:W-:Y:S02]  /*d9c0*/  FADD.FTZ R41, R6, R41 ;  /* 0x0000002906297221 */ /* 0x000fe40000010000 */
[----:B------:R-:W5:Y:S01]  /*d9d0*/  SHFL.BFLY PT, R17, R46, 0x2, 0x1f ;  /* 0x0c401f002e117f89 */ /* 0x000f6200000e0000 */
[----:B------:R-:W-:Y:S01]  /*d9e0*/  ISETP.GT.OR P1, PT, R0, 0x1f, P2 ;  /* 0x0000001f0000780c */ /* 0x000fe20001724670 */
[----:B---3--:R-:W-:Y:S02]  /*d9f0*/  FADD.FTZ R43, R8, R43 ;  /* 0x0000002b082b7221 */ /* 0x008fe40000010000 */
[----:B------:R-:W3:Y:S01]  /*da00*/  SHFL.BFLY PT, R19, R48, 0x2, 0x1f ;  /* 0x0c401f0030137f89 */ /* 0x000ee200000e0000 */
[----:B----4-:R-:W-:-:S03]  /*da10*/  FADD.FTZ R47, R14, R47 ;  /* 0x0000002f0e2f7221 */ /* 0x010fc60000010000 */
[----:B------:R-:W4:Y:S01]  /*da20*/  SHFL.BFLY PT, R21, R50, 0x2, 0x1f ;  /* 0x0c401f0032157f89 */ /* 0x000f2200000e0000 */
[----:B------:R-:W-:Y:S01]  /*da30*/  IADD3 R14, R0, 0x1f, RZ ;  /* 0x0000001f000e7810 */ /* 0x000fe20007ffe0ff */
[----:B0-----:R-:W-:Y:S02]  /*da40*/  FADD.FTZ R49, R16, R49 ;  /* 0x0000003110317221 */ /* 0x001fe40000010000 */
[----:B------:R-:W0:Y:S01]  /*da50*/  SHFL.BFLY PT, R18, R51, 0x2, 0x1f ;  /* 0x0c401f0033127f89 */ /* 0x000e2200000e0000 */
[----:B------:R-:W-:Y:S02]  /*da60*/  LOP3.LUT R16, R0, 0xffffffe0, RZ, 0xc0, !PT ;  /* 0xffffffe000107812 */ /* 0x000fe400078ec0ff */
[----:B------:R-:W-:Y:S01]  /*da70*/  ISETP.GT.U32.AND P3, PT, R14, 0x3e, PT ;  /* 0x0000003e0e00780c */ /* 0x000fe20003f64070 */
[----:B------:R-:W0:Y:S01]  /*da80*/  SHFL.BFLY PT, R25, R52, 0x2, 0x1f ;  /* 0x0c401f0034197f89 */ /* 0x000e2200000e0000 */
[----:B-1----:R-:W-:Y:S01]  /*da90*/  FADD.FTZ R9, R9, R42 ;  /* 0x0000002a09097221 */ /* 0x002fe20000010000 */
[----:B------:R-:W-:-:S02]  /*daa0*/  ISETP.NE.OR P4, PT, R16, 0x20, P2 ;  /* 0x000000201000780c */ /* 0x000fc40001785670 */
[----:B------:R-:W1:Y:S01]  /*dab0*/  SHFL.BFLY PT, R20, R53, 0x2, 0x1f ;  /* 0x0c401f0035147f89 */ /* 0x000e6200000e0000 */
[----:B--2---:R-:W-:Y:S01]  /*dac0*/  FADD.FTZ R11, R11, R44 ;  /* 0x0000002c0b0b7221 */ /* 0x004fe20000010000 */
[----:B------:R-:W-:Y:S02]  /*dad0*/  LEA.HI R44, R45, R12, RZ, 0x2 ;  /* 0x0000000c2d2c7211 */ /* 0x000fe400078f10ff */
[----:B------:R-:W2:Y:S01]  /*dae0*/  SHFL.BFLY PT, R29, R54, 0x2, 0x1f ;  /* 0x0c401f00361d7f89 */ /* 0x000ea200000e0000 */
[----:B-----5:R-:W-:Y:S01]  /*daf0*/  FADD.FTZ R17, R17, R46 ;  /* 0x0000002e11117221 */ /* 0x020fe20000010000 */
[----:B------:R-:W-:Y:S02]  /*db00*/  SHF.R.S32.HI R44, RZ, 0x2, R44 ;  /* 0x00000002ff2c7819 */ /* 0x000fe4000001142c */
[----:B------:R-:W5:Y:S01]  /*db10*/  SHFL.BFLY PT, R22, R55, 0x2, 0x1f ;  /* 0x0c401f0037167f89 */ /* 0x000f6200000e0000 */
[----:B---3--:R-:W-:Y:S02]  /*db20*/  FADD.FTZ R19, R19, R48 ;  /* 0x0000003013137221 */ /* 0x008fe40000010000 */
[----:B------:R-:W-:Y:S01]  /*db30*/  IMAD R13, R13, 0xc0, R44 ;  /* 0x000000c00d0d7824 */ /* 0x000fe200078e022c */
[----:B------:R-:W3:Y:S01]  /*db40*/  SHFL.BFLY PT, R33, R56, 0x2, 0x1f ;  /* 0x0c401f0038217f89 */ /* 0x000ee200000e0000 */
[----:B----4-:R-:W-:-:S03]  /*db50*/  FADD.FTZ R21, R21, R50 ;  /* 0x0000003215157221 */ /* 0x010fc60000010000 */
[----:B------:R-:W4:Y:S01]  /*db60*/  SHFL.BFLY PT, R35, R58, 0x2, 0x1f ;  /* 0x0c401f003a237f89 */ /* 0x000f2200000e0000 */
[----:B0-----:R-:W-:Y:S01]  /*db70*/  FADD.FTZ R23, R18, R51 ;  /* 0x0000003312177221 */ /* 0x001fe20000010000 */
[----:B------:R-:W-:Y:S02]  /*db80*/  LEA R13, R13, UR4, 0x2 ;  /* 0x000000040d0d7c11 */ /* 0x000fe4000f8e10ff */
[----:B------:R-:W0:Y:S01]  /*db90*/  SHFL.BFLY PT, R24, R59, 0x2, 0x1f ;  /* 0x0c401f003b187f89 */ /* 0x000e2200000e0000 */
[----:B------:R-:W-:-:S03]  /*dba0*/  FADD.FTZ R25, R25, R52 ;  /* 0x0000003419197221 */ /* 0x000fc60000010000 */
[----:B------:R-:W0:Y:S01]  /*dbb0*/  SHFL.BFLY PT, R57, R60, 0x2, 0x1f ;  /* 0x0c401f003c397f89 */ /* 0x000e2200000e0000 */
[----:B-1----:R-:W-:-:S03]  /*dbc0*/  FADD.FTZ R27, R20, R53 ;  /* 0x00000035141b7221 */ /* 0x002fc60000010000 */
[----:B------:R-:W1:Y:S01]  /*dbd0*/  SHFL.BFLY PT, R2, R3, 0x1, 0x1f ;  /* 0x0c201f0003027f89 */ /* 0x000e6200000e0000 */
[----:B--2---:R-:W-:-:S03]  /*dbe0*/  FADD.FTZ R29, R29, R54 ;  /* 0x000000361d1d7221 */ /* 0x004fc60000010000 */
[----:B------:R-:W2:Y:S01]  /*dbf0*/  SHFL.BFLY PT, R4, R37, 0x1, 0x1f ;  /* 0x0c201f0025047f89 */ /* 0x000ea200000e0000 */
[----:B-----5:R-:W-:-:S03]  /*dc00*/  FADD.FTZ R31, R22, R55 ;  /* 0x00000037161f7221 */ /* 0x020fc60000010000 */
[----:B------:R-:W5:Y:S01]  /*dc10*/  SHFL.BFLY PT, R6, R5, 0x1, 0x1f ;  /* 0x0c201f0005067f89 */ /* 0x000f6200000e0000 */
[----:B---3--:R-:W-:-:S03]  /*dc20*/  FADD.FTZ R33, R33, R56 ;  /* 0x0000003821217221 */ /* 0x008fc60000010000 */
[----:B------:R-:W3:Y:S01]  /*dc30*/  SHFL.BFLY PT, R8, R39, 0x1, 0x1f ;  /* 0x0c201f0027087f89 */ /* 0x000ee200000e0000 */
[----:B----4-:R-:W-:-:S03]  /*dc40*/  FADD.FTZ R35, R35, R58 ;  /* 0x0000003a23237221 */ /* 0x010fc60000010000 */
[----:B------:R-:W4:Y:S01]  /*dc50*/  SHFL.BFLY PT, R10, R7, 0x1, 0x1f ;  /* 0x0c201f00070a7f89 */ /* 0x000f2200000e0000 */
[----:B0-----:R-:W-:Y:S01]  /*dc60*/  FADD.FTZ R36, R24, R59 ;  /* 0x0000003b18247221 */ /* 0x001fe20000010000 */
[----:B------:R-:W-:Y:S02]  /*dc70*/  FADD.FTZ R38, R57, R60 ;  /* 0x0000003c39267221 */ /* 0x000fe40000010000 */
        /* <DEDUP_REMOVED lines=10> */
[----:B------:R-:W4:Y:S04]  /*dd20*/  SHFL.BFLY PT, R20, R17, 0x1, 0x1f ;  /* 0x0c201f0011147f89 */ /* 0x000f2800000e0000 */
[----:B------:R-:W4:Y:S01]  /*dd30*/  SHFL.BFLY PT, R22, R47, 0x1, 0x1f ;  /* 0x0c201f002f167f89 */ /* 0x000f2200000e0000 */
[----:B0-----:R-:W-:-:S03]  /*dd40*/  FADD.FTZ R54, R9, R12 ;  /* 0x0000000c09367221 */ /* 0x001fc60000010000 */
        /* <DEDUP_REMOVED lines=23> */
[----:B----4-:R-:W-:Y:S01]  /*dec0*/  FADD.FTZ R65, R27, R4 ;  /* 0x000000041b417221 */ /* 0x010fe20000010000 */
[----:B------:R-:W-:Y:S01]  /*ded0*/  BAR.SYNC.DEFER_BLOCKING 0x0 ;  /* 0x0000000000007b1d */ /* 0x000fe20000010000 */
[----:B------:R-:W-:Y:S01]  /*dee0*/  FADD.FTZ R66, R29, R6 ;  /* 0x000000061d427221 */ /* 0x000fe20000010000 */
[----:B0-----:R-:W-:Y:S01]  /*def0*/  FADD.FTZ R67, R31, R8 ;  /* 0x000000081f437221 */ /* 0x001fe20000010000 */
[----:B-1----:R-:W-:Y:S01]  /*df00*/  FADD.FTZ R68, R33, R34 ;  /* 0x0000002221447221 */ /* 0x002fe20000010000 */
[----:B--2---:R-:W-:Y:S01]  /*df10*/  FADD.FTZ R69, R35, R10 ;  /* 0x0000000a23457221 */ /* 0x004fe20000010000 */
[----:B-----5:R-:W-:Y:S01]  /*df20*/  FADD.FTZ R70, R36, R3 ;  /* 0x0000000324467221 */ /* 0x020fe20000010000 */
        /* <DEDUP_REMOVED lines=26> */
.L_x_18104:
[----:B------:R-:W-:Y:S05]  /*e0d0*/  BSYNC B0 ;  /* 0x0000000000007941 */ /* 0x000fea0003800000 */
.L_x_18103:
        /* <DEDUP_REMOVED lines=51> */
.L_x_18106:
[----:B------:R-:W-:Y:S05]  /*e410*/  BSYNC B0 ;  /* 0x0000000000007941 */ /* 0x000fea0003800000 */
.L_x_18105:
        /* <DEDUP_REMOVED lines=27> */
.L_x_18108:
[----:B------:R-:W-:Y:S05]  /*e5d0*/  BSYNC B0 ;  /* 0x0000000000007941 */ /* 0x000fea0003800000 */
.L_x_18107:
        /* <DEDUP_REMOVED lines=51> */
.L_x_18110:
[----:B------:R-:W-:Y:S05]  /*e910*/  BSYNC B0 ;  /* 0x0000000000007941 */ /* 0x000fea0003800000 */
.L_x_18109:
        /* <DEDUP_REMOVED lines=14> */
[C---:B------:R-:W-:Y:S01]  /*ea00*/  VIADD R23, R44.reuse, 0x58 ;  /* 0x000000582c177836 */ /* 0x040fe20000000000 */
[----:B01----:R-:W-:Y:S01]  /*ea10*/  F2FP.BF16.F32.PACK_AB R0, R45, R0 ;  /* 0x000000002d00723e */ /* 0x003fe200000010ff */
[C---:B------:R-:W-:Y:S01]  /*ea20*/  VIADD R35, R44.reuse, 0x88 ;  /* 0x000000882c237836 */ /* 0x040fe20000000000 */
[----:B------:R-:W-:-:S02]  /*ea30*/  IADD3 R41, R44, 0xa0, RZ ;  /* 0x000000a02c297810 */ /* 0x000fc40007ffe0ff */
[----:B------:R-:W0:Y:S01]  /*ea40*/  S2UR UR9, SR_CTAID.X ;  /* 0x00000000000979c3 */ /* 0x000e220000002500 */
[----:B------:R-:W-:Y:S02]  /*ea50*/  F2FP.BF16.F32.PACK_AB R50, R51, R50 ;  /* 0x000000323332723e */ /* 0x000fe400000010ff */
        /* <DEDUP_REMOVED lines=95> */
[----:B------:R-:W-:Y:S02]  /*f050*/  IADD3 R39, P2, R34, UR4, RZ ;  /* 0x0000000422277c10 */ /* 0x000fe4000ff5e0ff */
        /* <DEDUP_REMOVED lines=18> */
[----:B------:R-:W-:Y:S02]  /*f180*/  LEA.HI.X R39, R42, UR9, R49, 0x1, P0 ;  /* 0x000000092a277c11 */ /* 0x000fe400080f0c31 */
[----:B0-----:R-:W-:Y:S02]  /*f190*/  PRMT R3, R50, 0x7632, R3 ;  /* 0x0000763232037816 */ /* 0x001fe40000000003 */
[----:B------:R-:W-:Y:S02]  /*f1a0*/  LEA.HI.X.SX32 R48, R41, UR7, 0x1, P2 ;  /* 0x0000000729307c11 */ /* 0x000fe400090f0eff */
[C---:B------:R-:W-:Y:S01]  /*f1b0*/  LEA R42, P0, R43.reuse, UR8, 0x1 ;  /* 0x000000082b2a7c11 */ /* 0x040fe2000f8008ff */
[----:B------:R-:W-:Y:S01]  /*f1c0*/  STG.E.U16 desc[UR14][R8.64], R3 ;  /* 0x0000000308007986 */ /* 0x000fe2000c10150e */
[----:B-1----:R-:W-:Y:S02]  /*f1d0*/  PRMT R5, R52, 0x7632, R5 ;  /* 0x0000763234057816 */ /* 0x002fe40000000005 */
[----:B------:R-:W-:Y:S01]  /*f1e0*/  LEA.HI.X R41, R46, UR9, R47, 0x1, P1 ;  /* 0x000000092e297c11 */ /* 0x000fe200088f0c2f */
[----:B------:R-:W-:Y:S01]  /*f1f0*/  VIADD R46, R44, 0xa8 ;  /* 0x000000a82c2e7836 */ /* 0x000fe20000000000 */
[----:B------:R-:W-:Y:S01]  /*f200*/  PRMT R0, R54, 0x7632, R0 ;  /* 0x0000763236007816 */ /* 0x000fe20000000000 */
[C---:B------:R-:W-:Y:S01]  /*f210*/  VIADD R47, R44.reuse, 0xb0 ;  /* 0x000000b02c2f7836 */ /* 0x040fe20000000000 */
[----:B------:R-:W-:Y:S01]  /*f220*/  LEA.HI.X R43, R43, UR9, R48, 0x1, P0 ;  /* 0x000000092b2b7c11 */ /* 0x000fe200080f0c30 */
[----:B------:R-:W-:Y:S01]  /*f230*/  VIADD R48, R44, 0xb8 ;  /* 0x000000b82c307836 */ /* 0x000fe20000000000 */
[----:B------:R-:W-:Y:S01]  /*f240*/  STG.E.U16 desc[UR14][R10.64], R52 ;  /* 0x000000340a007986 */ /* 0x000fe2000c10150e */
[----:B------:R-:W-:-:S02]  /*f250*/  PRMT R2, R56, 0x7632, R2 ;  /* 0x0000763238027816 */ /* 0x000fc40000000002 */
[----:B------:R-:W-:Y:S01]  /*f260*/  IADD3 R75, P0, R46, UR4, RZ ;  /* 0x000000042e4b7c10 */ /* 0x000fe2000ff1e0ff */
[----:B------:R0:W-:Y:S01]  /*f270*/  STG.E.U16 desc[UR14][R12.64], R5 ;  /* 0x000000050c007986 */ /* 0x0001e2000c10150e */
[C---:B------:R-:W-:Y:S02]  /*f280*/  IADD3 R73, P1, R47.reuse, UR4, RZ ;  /* 0x000000042f497c10 */ /* 0x040fe4000ff3e0ff */
[----:B------:R-:W-:Y:S01]  /*f290*/  IADD3 R49, P2, R48, UR4, RZ ;  /* 0x0000000430317c10 */ /* 0x000fe2000ff5e0ff */
[----:B------:R1:W-:Y:S01]  /*f2a0*/  STG.E.U16 desc[UR14][R14.64], R54 ;  /* 0x000000360e007986 */ /* 0x0003e2000c10150e */
[----:B------:R-:W-:Y:S02]  /*f2b0*/  LEA.HI.X.SX32 R76, R46, UR7, 0x1, P0 ;  /* 0x000000072e4c7c11 */ /* 0x000fe400080f0eff */
[----:B------:R-:W-:Y:S01]  /*f2c0*/  LEA.HI.X.SX32 R74, R47, UR7, 0x1, P1 ;  /* 0x000000072f4a7c11 */ /* 0x000fe200088f0eff */
[----:B------:R2:W-:Y:S01]  /*f2d0*/  STG.E.U16 desc[UR14][R16.64], R0 ;  /* 0x0000000010007986 */ /* 0x0005e2000c10150e */
[----:B------:R-:W-:-:S02]  /*f2e0*/  LEA R44, P0, R75, UR8, 0x1 ;  /* 0x000000084b2c7c11 */ /* 0x000fc4000f8008ff */
[----:B------:R-:W-:Y:S01]  /*f2f0*/  LEA R46, P1, R73, UR8, 0x1 ;  /* 0x00000008492e7c11 */ /* 0x000fe2000f8208ff */
[----:B------:R3:W-:Y:S01]  /*f300*/  STG.E.U16 desc[UR14][R18.64], R56 ;  /* 0x0000003812007986 */ /* 0x0007e2000c10150e */
[----:B0-----:R-:W-:Y:S02]  /*f310*/  PRMT R12, R58, 0x7632, R12 ;  /* 0x000076323a0c7816 */ /* 0x001fe4000000000c */
[----:B------:R-:W-:Y:S01]  /*f320*/  LEA.HI.X.SX32 R72, R48, UR7, 0x1, P2 ;  /* 0x0000000730487c11 */ /* 0x000fe200090f0eff */
[----:B------:R0:W-:Y:S01]  /*f330*/  STG.E.U16 desc[UR14][R20.64], R2 ;  /* 0x0000000214007986 */ /* 0x0001e2000c10150e */
[----:B-1----:R-:W-:Y:S02]  /*f340*/  PRMT R14, R60, 0x7632, R14 ;  /* 0x000076323c0e7816 */ /* 0x002fe4000000000e */
[----:B------:R-:W-:Y:S01]  /*f350*/  LEA R48, P2, R49, UR8, 0x1 ;  /* 0x0000000831307c11 */ /* 0x000fe2000f8408ff */
[----:B------:R1:W-:Y:S01]  /*f360*/  STG.E.U16 desc[UR14][R22.64], R58 ;  /* 0x0000003a16007986 */ /* 0x0003e2000c10150e */
[----:B--2---:R-:W-:-:S02]  /*f370*/  PRMT R16, R62, 0x7632, R16 ;  /* 0x000076323e107816 */ /* 0x004fc40000000010 */
[----:B------:R-:W-:Y:S01]  /*f380*/  LEA.HI.X R45, R75, UR9, R76, 0x1, P0 ;  /* 0x000000094b2d7c11 */ /* 0x000fe200080f0c4c */
[----:B------:R2:W-:Y:S01]  /*f390*/  STG.E.U16 desc[UR14][R24.64], R12 ;  /* 0x0000000c18007986 */ /* 0x0005e2000c10150e */
[----:B---3--:R-:W-:Y:S02]  /*f3a0*/  PRMT R18, R64, 0x7632, R18 ;  /* 0x0000763240127816 */ /* 0x008fe40000000012 */
[----:B------:R-:W-:Y:S01]  /*f3b0*/  LEA.HI.X R47, R73, UR9, R74, 0x1, P1 ;  /* 0x00000009492f7c11 */ /* 0x000fe200088f0c4a */
[----:B------:R-:W-:Y:S01]  /*f3c0*/  STG.E.U16 desc[UR14][R26.64], R60 ;  /* 0x0000003c1a007986 */ /* 0x000fe2000c10150e */
[----:B0-----:R-:W-:Y:S02]  /*f3d0*/  PRMT R20, R66, 0x7632, R20 ;  /* 0x0000763242147816 */ /* 0x001fe40000000014 */
[----:B------:R-:W-:Y:S01]  /*f3e0*/  LEA.HI.X R49, R49, UR9, R72, 0x1, P2 ;  /* 0x0000000931317c11 */ /* 0x000fe200090f0c48 */
[----:B------:R-:W-:Y:S01]  /*f3f0*/  STG.E.U16 desc[UR14][R28.64], R14 ;  /* 0x0000000e1c007986 */ /* 0x000fe2000c10150e */
[----:B-1----:R-:W-:-:S03]  /*f400*/  PRMT R22, R68, 0x7632, R22 ;  /* 0x0000763244167816 */ /* 0x002fc60000000016 */
        /* <DEDUP_REMOVED lines=12> */
.L_x_18111:
        /* <DEDUP_REMOVED lines=11> */
.L_x_28360:


//--------------------- .text._ZN4vllm25paged_attention_v1_kernelI13__nv_bfloat16S1_Li128ELi32ELi128ELNS_18Fp8KVCacheDataTypeE0ELb1EEEvPT_PKS3_PKT0_S9_ifPKiSB_iPKfiiiSD_SD_iiiii --------------------------
	.section	.text._ZN4vllm25paged_attention_v1_kernelI13__nv_bfloat16S1_Li128ELi32ELi128ELNS_18Fp8KVCacheDataTypeE0ELb1EEEvPT_PKS3_PKT0_S9_ifPKiSB_iPKfiiiSD_SD_iiiii,"ax",@progbits
	.align	128
        .global         _ZN4vllm25paged_attention_v1_kernelI13__nv_bfloat16S1_Li128ELi32ELi128ELNS_18Fp8KVCacheDataTypeE0ELb1EEEvPT_PKS3_PKT0_S9_ifPKiSB_iPKfiiiSD_SD_iiiii
        .type           _ZN4vllm25paged_attention_v1_kernelI13__nv_bfloat16S1_Li128ELi32ELi128ELNS_18Fp8KVCacheDataTypeE0ELb1EEEvPT_PKS3_PKT0_S9_ifPKiSB_iPKfiiiSD_SD_iiiii,@function
        .size           _ZN4vllm25paged_attention_v1_kernelI13__nv_bfloat16S1_Li128ELi32ELi128ELNS_18Fp8KVCacheDataTypeE0ELb1EEEvPT_PKS3_PKT0_S9_ifPKiSB_iPKfiiiSD_SD_iiiii,(.L_x_28361 - _ZN4vllm25paged_attention_v1_kernelI13__nv_bfloat16S1_Li128ELi32ELi128ELNS_18Fp8KVCacheDataTypeE0ELb1EEEvPT_PKS3_PKT0_S9_ifPKiSB_iPKfiiiSD_SD_iiiii)
        .other          _ZN4vllm25paged_attention_v1_kernelI13__nv_bfloat16S1_Li128ELi32ELi128ELNS_18Fp8KVCacheDataTypeE0ELb1EEEvPT_PKS3_PKT0_S9_ifPKiSB_iPKfiiiSD_SD_iiiii,@"STO_CUDA_ENTRY STV_DEFAULT"
_ZN4vllm25paged_attention_v1_kernelI13__nv_bfloat16S1_Li128ELi32ELi128ELNS_18Fp8KVCacheDataTypeE0ELb1EEEvPT_PKS3_PKT0_S9_ifPKiSB_iPKfiiiSD_SD_iiiii:
.text._ZN4vllm25paged_attention_v1_kernelI13__nv_bfloat16S1_Li128ELi32ELi128ELNS_18Fp8KVCacheDataTypeE0ELb1EEEvPT_PKS3_PKT0_S9_ifPKiSB_iPKfiiiSD_SD_iiiii:
[----:B------:R-:W-:Y:S08]  /*0000*/  LDC R1, c[0x0][0x28] ;  /* 0x00000a00ff017b82 */ /* 0x000ff00000000800 */
[----:B------:R-:W0:Y:S01]  /*0010*/  LDC R37, c[0x0][0x230] ;  /* 0x00008c00ff257b82 */ /* 0x000e220000000800 */
[----:B------:R-:W1:Y:S01]  /*0020*/  S2R R25, SR_CTAID.X ;  /* 0x0000000000197919 */ /* 0x000e620000002500 */
[----:B------:R-:W-:Y:S01]  /*0030*/  IMAD.MOV.U32 R0, RZ, RZ, RZ ;  /* 0x000000ffff007224 */ /* 0x000fe200078e00ff */
[----:B------:R-:W-:Y:S01]  /*0040*/  ULDC.64 UR10, c[0x0][0x208] ;  /* 0x00008200000a7ab9 */ /* 0x000fe20000000a00 */
[----:B------:R-:W2:Y:S04]  /*0050*/  S2R R35, SR_CTAID.Y ;  /* 0x0000000000237919 */ /* 0x000ea80000002600 */
[----:B------:R-:W3:Y:S08]  /*0060*/  LDC.64 R2, c[0x0][0x250] ;  /* 0x00009400ff027b82 */ /* 0x000ef00000000a00 */
[----:B------:R-:W2:Y:S01]  /*0070*/  LDC.64 R28, c[0x0][0x240] ;  /* 0x00009000ff1c7b82 */ /* 0x000ea20000000a00 */
[----:B0-----:R-:W-:-:S04]  /*0080*/  IABS R7, R37 ;  /* 0x0000002500077213 */ /* 0x001fc80000000000 */
[----:B------:R-:W0:Y:S01]  /*0090*/  I2F.RP R6, R7 ;  /* 0x0000000700067306 */ /* 0x000e220000209400 */
[----:B---3--:R-:W-:-:S04]  /*00a0*/  ISETP.NE.U32.AND P0, PT, R2, RZ, PT ;  /* 0x000000ff0200720c */ /* 0x008fc80003f05070 */
[----:B------:R-:W-:Y:S01]  /*00b0*/  ISETP.NE.AND.EX P0, PT, R3, RZ, PT, P0 ;  /* 0x000000ff0300720c */ /* 0x000fe20003f05300 */
[----:B------:R-:W3:Y:S01]  /*00c0*/  LDC R24, c[0x0][0xc] ;  /* 0x00000300ff187b82 */ /* 0x000ee20000000800 */
[----:B--2---:R-:W-:Y:S01]  /*00d0*/  IMAD.WIDE R28, R35, 0x4, R28 ;  /* 0x00000004231c7825 */ /* 0x004fe200078e021c */
[----:B0-----:R-:W0:Y:S05]  /*00e0*/  MUFU.RCP R6, R6 ;  /* 0x0000000600067308 */ /* 0x001e2a0000001000 */
[----:B------:R-:W5:Y:S05]  /*00f0*/  LDG.E.CONSTANT R28, desc[UR10][R28.64] ;  /* 0x0000000a1c1c7981 */ /* 0x000f6a000c1e9900 */
[----:B------:R-:W1:Y:S01]  /*0100*/  @P0 LDC.64 R2, c[0x0][0x250] ;  /* 0x00009400ff020b82 */ /* 0x000e620000000a00 */
[----:B0-----:R-:W-:-:S04]  /*0110*/  VIADD R4, R6, 0xffffffe ;  /* 0x0ffffffe06047836 */ /* 0x001fc80000000000 */
[----:B------:R0:W2:Y:S01]  /*0120*/  F2I.FTZ.U32.TRUNC.NTZ R5, R4 ;  /* 0x0000000400057305 */ /* 0x0000a2000021f000 */
[----:B-1----:R-:W-:-:S04]  /*0130*/  @P0 IMAD.WIDE R2, R25, 0x4, R2 ;  /* 0x0000000419020825 */ /* 0x002fc800078e0202 */
[----:B0-----:R-:W-:Y:S01]  /*0140*/  IMAD.MOV.U32 R4, RZ, RZ, RZ ;  /* 0x000000ffff047224 */ /* 0x001fe200078e00ff */
[----:B------:R3:W5:Y:S01]  /*0150*/  @P0 LDG.E.CONSTANT R0, desc[UR10][R2.64] ;  /* 0x0000000a02000981 */ /* 0x000762000c1e9900 */
[----:B--2---:R-:W-:-:S04]  /*0160*/  IMAD.MOV R8, RZ, RZ, -R5 ;  /* 0x000000ffff087224 */ /* 0x004fc800078e0a05 */
[----:B------:R-:W-:-:S04]  /*0170*/  IMAD R9, R8, R7, RZ ;  /* 0x0000000708097224 */ /* 0x000fc800078e02ff */
[----:B------:R-:W-:Y:S01]  /*0180*/  IMAD.HI.U32 R5, R5, R9, R4 ;  /* 0x0000000905057227 */ /* 0x000fe200078e0004 */
[----:B---3--:R-:W-:-:S05]  /*0190*/  IABS R2, R24 ;  /* 0x0000001800027213 */ /* 0x008fca0000000000 */
        /* <DEDUP_REMOVED lines=46> */
[----:B------:R-:W-:Y:S06]  /*0480*/  @P0 BRA `(.L_x_18113) ;  /* 0x0000000400600947 */ /* 0x000fec0003800000 */
        /* <DEDUP_REMOVED lines=29> */
.L_x_18116:
        /* <DEDUP_REMOVED lines=15> */
.L_x_18115:
[----:B------:R-:W-:Y:S05]  /*0750*/  BSYNC B1 ;  /* 0x0000000000017941 */ /* 0x000fea0003800000 */
.L_x_18114:
        /* <DEDUP_REMOVED lines=15> */
.L_x_18117:
        /* <DEDUP_REMOVED lines=28> */
.L_x_18113:
[----:B------:R-:W-:Y:S05]  /*0a10*/  BSYNC B0 ;  /* 0x0000000000007941 */ /* 0x000fea0003800000 */
.L_x_18112:
[----:B------:R-:W0:Y:S01]  /*0a20*/  LDC R7, c[0x0][0x284] ;  /* 0x0000a100ff077b82 */ /* 0x000e220000000800 */
[----:B-----5:R-:W-:Y:S01]  /*0a30*/  VIADD R2, R28, 0xffffffff ;  /* 0xffffffff1c027836 */ /* 0x020fe20000000000 */
[----:B------:R-:W-:Y:S01]  /*0a40*/  ULDC UR4, c[0x0][0x278] ;  /* 0x00009e0000047ab9 */ /* 0x000fe20000000800 */
[----:B------:R-:W-:Y:S01]  /*0a50*/  IMAD.MOV.U32 R32, RZ, RZ, RZ ;  /* 0x000000ffff207224 */ /* 0x000fe200078e00ff */
[----:B------:R-:W-:Y:S01]  /*0a60*/  ULDC UR8, c[0x0][0x25c] ;  /* 0x0000970000087ab9 */ /* 0x000fe20000000800 */
[----:B------:R-:W-:Y:S01]  /*0a70*/  ULDC UR9, c[0x0][0x234] ;  /* 0x00008d0000097ab9 */ /* 0x000fe20000000800 */
[----:B------:R-:W-:Y:S01]  /*0a80*/  ULDC.64 UR6, c[0x0][0x238] ;  /* 0x00008e0000067ab9 */ /* 0x000fe20000000a00 */
[----:B------:R-:W-:Y:S01]  /*0a90*/  ULDC.64 UR12, c[0x0][0x220] ;  /* 0x00008800000c7ab9 */ /* 0x000fe20000000a00 */
[----:B------:R-:W-:Y:S01]  /*0aa0*/  BSSY B0, `(.L_x_18118) ;  /* 0x00002dc000007945 */ /* 0x000fe20003800000 */
[----:B------:R-:W-:Y:S01]  /*0ab0*/  IMAD.MOV.U32 R139, RZ, RZ, -0x800001 ;  /* 0xff7fffffff8b7424 */ /* 0x000fe200078e00ff */
[----:B0-----:R-:W-:-:S04]  /*0ac0*/  IABS R144, R7 ;  /* 0x0000000700907213 */ /* 0x001fc80000000000 */
[----:B------:R-:W0:Y:S08]  /*0ad0*/  I2F.RP R3, R144 ;  /* 0x0000009000037306 */ /* 0x000e300000209400 */
[----:B0-----:R-:W0:Y:S02]  /*0ae0*/  MUFU.RCP R3, R3 ;  /* 0x0000000300037308 */ /* 0x001e240000001000 */
[----:B0-----:R-:W-:-:S06]  /*0af0*/  VIADD R33, R3, 0xffffffe ;  /* 0x0ffffffe03217836 */ /* 0x001fcc0000000000 */
[----:B------:R-:W0:Y:S02]  /*0b00*/  F2I.FTZ.U32.TRUNC.NTZ R33, R33 ;  /* 0x0000002100217305 */ /* 0x000e24000021f000 */
[----:B0-----:R-:W-:-:S04]  /*0b10*/  IMAD R4, R33, R144, RZ ;  /* 0x0000009021047224 */ /* 0x001fc800078e02ff */
[----:B------:R-:W-:Y:S01]  /*0b20*/  IMAD.MOV R5, RZ, RZ, -R4 ;  /* 0x000000ffff057224 */ /* 0x000fe200078e0a04 */
[----:B------:R-:W-:Y:S02]  /*0b30*/  IABS R4, R2 ;  /* 0x0000000200047213 */ /* 0x000fe40000000000 */
[----:B------:R-:W-:Y:S01]  /*0b40*/  LOP3.LUT R2, R2, R7, RZ, 0x3c, !PT ;  /* 0x0000000702027212 */ /* 0x000fe200078e3cff */
[----:B------:R-:W-:Y:S01]  /*0b50*/  IMAD.HI.U32 R32, R33, R5, R32 ;  /* 0x0000000521207227 */ /* 0x000fe200078e0020 */
[----:B------:R-:W-:Y:S02]  /*0b60*/  MOV R5, R4 ;  /* 0x0000000400057202 */ /* 0x000fe40000000f00 */
[----:B------:R-:W0:Y:S08]  /*0b70*/  LDC R4, c[0x0][0x288] ;  /* 0x0000a200ff047b82 */ /* 0x000e300000000800 */
[----:B------:R-:W-:Y:S01]  /*0b80*/  BAR.SYNC.DEFER_BLOCKING 0x0 ;  /* 0x0000000000007b1d */ /* 0x000fe20000010000 */
[----:B------:R-:W-:Y:S01]  /*0b90*/  ISETP.GE.AND P2, PT, R2, RZ, PT ;  /* 0x000000ff0200720c */ /* 0x000fe20003f46270 */
[----:B------:R-:W-:-:S04]  /*0ba0*/  IMAD.HI.U32 R33, R32, R5, RZ ;  /* 0x0000000520217227 */ /* 0x000fc800078e00ff */
[----:B------:R-:W-:Y:S02]  /*0bb0*/  IMAD.MOV R3, RZ, RZ, -R33 ;  /* 0x000000ffff037224 */ /* 0x000fe400078e0a21 */
[----:B------:R-:W-:Y:S02]  /*0bc0*/  VIADD R2, R28, 0x1f ;  /* 0x0000001f1c027836 */ /* 0x000fe40000000000 */
[----:B------:R-:W-:-:S03]  /*0bd0*/  IMAD R3, R144, R3, R5 ;  /* 0x0000000390037224 */ /* 0x000fc600078e0205 */
[----:B------:R-:W-:Y:S02]  /*0be0*/  SHF.R.S32.HI R5, RZ, 0x1f, R2 ;  /* 0x0000001fff057819 */ /* 0x000fe40000011402 */
[----:B------:R-:W-:Y:S02]  /*0bf0*/  ISETP.GT.U32.AND P1, PT, R144, R3, PT ;  /* 0x000000039000720c */ /* 0x000fe40003f24070 */
[----:B------:R-:W-:-:S04]  /*0c00*/  LEA.HI R5, R5, R2, RZ, 0x5 ;  /* 0x0000000205057211 */ /* 0x000fc800078f28ff */
[----:B------:R-:W-:Y:S02]  /*0c10*/  SHF.R.S32.HI R34, RZ, 0x5, R5 ;  /* 0x00000005ff227819 */ /* 0x000fe40000011405 */
[----:B0-----:R-:W-:-:S05]  /*0c20*/  ISETP.GT.AND P3, PT, R4, -0x1, PT ;  /* 0xffffffff0400780c */ /* 0x001fca0003f64270 */
[----:B------:R-:W-:Y:S02]  /*0c30*/  @!P1 IMAD.IADD R3, R3, 0x1, -R144 ;  /* 0x0000000103039824 */ /* 0x000fe400078e0a90 */
[----:B------:R-:W-:Y:S01]  /*0c40*/  @!P1 VIADD R33, R33, 0x1 ;  /* 0x0000000121219836 */ /* 0x000fe20000000000 */
[----:B------:R-:W-:Y:S02]  /*0c50*/  ISETP.NE.AND P1, PT, R7, RZ, PT ;  /* 0x000000ff0700720c */ /* 0x000fe40003f25270 */
[----:B------:R-:W-:-:S03]  /*0c60*/  ISETP.GE.U32.AND P0, PT, R3, R144, PT ;  /* 0x000000900300720c */ /* 0x000fc60003f06070 */
[-C--:B------:R-:W-:Y:S01]  /*0c70*/  @!P3 IADD3 R9, RZ, -R4.reuse, RZ ;  /* 0x80000004ff09b210 */ /* 0x080fe20007ffe0ff */
[----:B------:R-:W-:Y:S02]  /*0c80*/  @!P3 IMAD R38, R37, UR4, R30 ;  /* 0x000000042526bc24 */ /* 0x000fe4000f8e021e */
[----:B------:R-:W-:Y:S01]  /*0c90*/  @P3 IMAD R3, R24, UR4, R25 ;  /* 0x0000000418033c24 */ /* 0x000fe2000f8e0219 */
[----:B------:R-:W-:Y:S01]  /*0ca0*/  ULDC UR4, c[0x0][0x248] ;  /* 0x0000920000047ab9 */ /* 0x000fe20000000800 */
[----:B------:R-:W-:Y:S02]  /*0cb0*/  @!P3 IMAD R38, R38, R9, RZ ;  /* 0x000000092626b224 */ /* 0x000fe400078e02ff */
[----:B------:R-:W-:Y:S02]  /*0cc0*/  @P3 IMAD R38, R3, R4, RZ ;  /* 0x0000000403263224 */ /* 0x000fe400078e02ff */
[----:B------:R-:W-:Y:S02]  /*0cd0*/  IMAD R35, R35, UR4, RZ ;  /* 0x0000000423237c24 */ /* 0x000fe4000f8e02ff */
[----:B------:R-:W-:Y:S01]  /*0ce0*/  @P0 VIADD R33, R33, 0x1 ;  /* 0x0000000121210836 */ /* 0x000fe20000000000 */
[----:B------:R-:W-:Y:S01]  /*0cf0*/  ISETP.GE.AND P0, PT, R55, R34, PT ;  /* 0x000000223700720c */ /* 0x000fe20003f06270 */
[----:B------:R-:W-:Y:S01]  /*0d00*/  IMAD.MOV.U32 R37, RZ, RZ, R144 ;  /* 0x000000ffff257224 */ /* 0x000fe200078e0090 */
[----:B------:R-:W-:Y:S01]  /*0d10*/  SHF.R.S32.HI R36, RZ, 0x1f, R35 ;  /* 0x0000001fff247819 */ /* 0x000fe20000011423 */
[----:B------:R-:W-:Y:S01]  /*0d20*/  @!P2 IMAD.MOV R33, RZ, RZ, -R33 ;  /* 0x000000ffff21a224 */ /* 0x000fe200078e0a21 */
[----:B------:R-:W-:-:S02]  /*0d30*/  @!P1 LOP3.LUT R33, RZ, R7, RZ, 0x33, !PT ;  /* 0x00000007ff219212 */ /* 0x000fc400078e33ff */
[----:B------:R-:W-:-:S07]  /*0d40*/  IADD3 R38, R38, 0x1, RZ ;  /* 0x0000000126267810 */ /* 0x000fce0007ffe0ff */
[----:B------:R-:W-:Y:S05]  /*0d50*/  @P0 BRA `(.L_x_18119) ;  /* 0x0000002800c00947 */ /* 0x000fea0003800000 */
[----:B------:R-:W0:Y:S01]  /*0d60*/  S2UR UR5, SR_CgaCtaId ;  /* 0x00000000000579c3 */ /* 0x000e220000008800 */
[----:B------:R-:W-:Y:S01]  /*0d70*/  UMOV UR4, 0x400 ;  /* 0x0000040000047882 */ /* 0x000fe20000000000 */
[----:B------:R-:W-:Y:S02]  /*0d80*/  IMAD.SHL.U32 R2, R31, 0x8, RZ ;  /* 0x000000081f027824 */ /* 0x000fe400078e00ff */
[----:B------:R-:W-:Y:S02]  /*0d90*/  IMAD.MOV.U32 R141, RZ, RZ, R55 ;  /* 0x000000ffff8d7224 */ /* 0x000fe400078e0037 */
[----:B------:R-:W-:Y:S01]  /*0da0*/  IMAD.MOV.U32 R139, RZ, RZ, -0x800001 ;  /* 0xff7fffffff8b7424 */ /* 0x000fe200078e00ff */
[----:B------:R-:W-:Y:S01]  /*0db0*/  SHF.R.S32.HI R20, RZ, 0x1f, R2 ;  /* 0x0000001fff147819 */ /* 0x000fe20000011402 */
[----:B0-----:R-:W-:-:S03]  /*0dc0*/  ULEA UR4, UR5, UR4, 0x18 ;  /* 0x0000000405047291 */ /* 0x001fc6000f8ec03f */
[----:B------:R-:W-:Y:S02]  /*0dd0*/  ULDC UR5, c[0x0][0x260] ;  /* 0x0000980000057ab9 */ /* 0x000fe40000000800 */
[----:B------:R-:W-:-:S04]  /*0de0*/  IMAD R3, R30, UR5, RZ ;  /* 0x000000051e037c24 */ /* 0x000fc8000f8e02ff */
[----:B------:R-:W0:Y:S01]  /*0df0*/  LDS.128 R4, [UR4] ;  /* 0x00000004ff047984 */ /* 0x000e220008000c00 */
[----:B------:R-:W-:-:S03]  /*0e00*/  IADD3 R2, P0, R3, R2, RZ ;  /* 0x0000000203027210 */ /* 0x000fc60007f1e0ff */
[----:B------:R-:W1:Y:S01]  /*0e10*/  LDS.128 R44, [UR4+0x10] ;  /* 0x00001004ff2c7984 */ /* 0x000e620008000c00 */
[----:B------:R-:W-:-:S03]  /*0e20*/  LEA.HI.X.SX32 R3, R3, R20, 0x1, P0 ;  /* 0x0000001403037211 */ /* 0x000fc600000f0eff */
        /* <DEDUP_REMOVED lines=10> */
[----:B------:R-:W-:Y:S01]  /*0ed0*/  IMAD.U32 R41, R6, 0x10000, RZ ;  /* 0x0001000006297824 */ /* 0x000fe200078e00ff */
[C---:B------:R-:W-:Y:S01]  /*0ee0*/  PRMT R59, R7.reuse, 0x7632, R59 ;  /* 0x00007632073b7816 */ /* 0x040fe2000000003b */
[C---:B-1----:R-:W-:Y:S01]  /*0ef0*/  IMAD.U32 R43, R44.reuse, 0x10000, RZ ;  /* 0x000100002c2b7824 */ /* 0x042fe200078e00ff */
[----:B------:R-:W-:Y:S01]  /*0f00*/  SHF.L.U32 R42, R7, 0x10, RZ ;  /* 0x00000010072a7819 */ /* 0x000fe200000006ff */
[----:B--2---:R-:W-:Y:S01]  /*0f10*/  IMAD.U32 R48, R9, 0x10000, RZ ;  /* 0x0001000009307824 */ /* 0x004fe200078e00ff */
[----:B------:R-:W-:Y:S01]  /*0f20*/  PRMT R60, R44, 0x7632, R60 ;  /* 0x000076322c3c7816 */ /* 0x000fe2000000003c */
[C---:B------:R-:W-:Y:S01]  /*0f30*/  IMAD.U32 R44, R45.reuse, 0x10000, RZ ;  /* 0x000100002d2c7824 */ /* 0x040fe200078e00ff */
[----:B------:R-:W-:Y:S01]  /*0f40*/  PRMT R61, R45, 0x7632, R61 ;  /* 0x000076322d3d7816 */ /* 0x000fe2000000003d */
[----:B------:R-:W0:Y:S01]  /*0f50*/  LDS.128 R4, [UR4+0x70] ;  /* 0x00007004ff047984 */ /* 0x000e220008000c00 */
        /* <DEDUP_REMOVED lines=8> */
[----:B------:R-:W-:Y:S01]  /*0fe0*/  PRMT R66, R9, 0x7632, R66 ;  /* 0x0000763209427816 */ /* 0x000fe20000000042 */
[----:B---3--:R-:W-:Y:S01]  /*0ff0*/  IMAD.U32 R51, R12, 0x10000, RZ ;  /* 0x000100000c337824 */ /* 0x008fe200078e00ff */
[----:B------:R-:W-:Y:S01]  /*1000*/  PRMT R68, R10, 0x7632, R68 ;  /* 0x000076320a447816 */ /* 0x000fe20000000044 */
[----:B------:R-:W-:Y:S01]  /*1010*/  IMAD.U32 R53, R14, 0x10000, RZ ;  /* 0x000100000e357824 */ /* 0x000fe200078e00ff */
[----:B------:R-:W-:Y:S01]  /*1020*/  PRMT R70, R11, 0x7632, R70 ;  /* 0x000076320b467816 */ /* 0x000fe20000000046 */
[----:B------:R-:W-:Y:S01]  /*1030*/  IMAD.U32 R54, R15, 0x10000, RZ ;  /* 0x000100000f367824 */ /* 0x000fe200078e00ff */
[----:B------:R-:W1:Y:S01]  /*1040*/  LDS.128 R8, [UR4+0x80] ;  /* 0x00008004ff087984 */ /* 0x000e620008000c00 */
[----:B------:R-:W-:Y:S01]  /*1050*/  PRMT R72, R12, 0x7632, R72 ;  /* 0x000076320c487816 */ /* 0x000fe20000000048 */
[----:B----4-:R-:W-:Y:S01]  /*1060*/  IMAD.U32 R65, R16, 0x10000, RZ ;  /* 0x0001000010417824 */ /* 0x010fe200078e00ff */
[----:B------:R-:W-:Y:S01]  /*1070*/  PRMT R74, R13, 0x7632, R74 ;  /* 0x000076320d4a7816 */ /* 0x000fe2000000004a */
[----:B------:R-:W-:Y:S01]  /*1080*/  IMAD.U32 R67, R17, 0x10000, RZ ;  /* 0x0001000011437824 */ /* 0x000fe200078e00ff */
[----:B------:R-:W-:Y:S01]  /*1090*/  SHF.L.U32 R52, R13, 0x10, RZ ;  /* 0x000000100d347819 */ /* 0x000fe200000006ff */
[----:B------:R-:W-:Y:S01]  /*10a0*/  IMAD.U32 R71, R19, 0x10000, RZ ;  /* 0x0001000013477824 */ /* 0x000fe200078e00ff */
[----:B------:R-:W-:Y:S01]  /*10b0*/  PRMT R76, R14, 0x7632, R76 ;  /* 0x000076320e4c7816 */ /* 0x000fe2000000004c */
[----:B-----5:R-:W-:Y:S01]  /*10c0*/  IMAD.U32 R73, R24, 0x10000, RZ ;  /* 0x0001000018497824 */ /* 0x020fe200078e00ff */
[----:B------:R-:W-:Y:S01]  /*10d0*/  PRMT R78, R15, 0x7632, R78 ;  /* 0x000076320f4e7816 */ /* 0x000fe2000000004e */
[----:B------:R-:W-:Y:S01]  /*10e0*/  IMAD.U32 R75, R25, 0x10000, RZ ;  /* 0x00010000194b7824 */ /* 0x000fe200078e00ff */
[----:B------:R-:W2:Y:S01]  /*10f0*/  LDS.128 R12, [UR4+0x90] ;  /* 0x00009004ff0c7984 */ /* 0x000ea20008000c00 */
        /* <DEDUP_REMOVED lines=11> */
[----:B------:R-:W3:Y:S01]  /*11b0*/  LDS.128 R16, [UR4+0xa0] ;  /* 0x0000a004ff107984 */ /* 0x000ee20008000c00 */
[----:B------:R-:W-:Y:S01]  /*11c0*/  PRMT R90, R25, 0x7632, R90 ;  /* 0x00007632195a7816 */ /* 0x000fe2000000005a */
        /* <DEDUP_REMOVED lines=11> */
[----:B------:R-:W0:Y:S01]  /*1280*/  LDS.128 R4, [UR4+0xd0] ;  /* 0x0000d004ff047984 */ /* 0x000e220008000c00 */
[----:B------:R-:W-:Y:S01]  /*1290*/  PRMT R92, R26, 0x7632, R92 ;  /* 0x000076321a5c7816 */ /* 0x000fe2000000005c */
[----:B------:R-:W-:Y:S01]  /*12a0*/  IMAD.U32 R60, R60, 0x10000, RZ ;  /* 0x000100003c3c7824 */ /* 0x000fe200078e00ff */
[----:B------:R-:W-:Y:S01]  /*12b0*/  PRMT R94, R27, 0x7632, R94 ;  /* 0x000076321b5e7816 */ /* 0x000fe2000000005e */
[C---:B-1----:R-:W-:Y:S01]  /*12c0*/  IMAD.U32 R97, R8.reuse, 0x10000, RZ ;  /* 0x0001000008617824 */ /* 0x042fe200078e00ff */
[----:B------:R-:W-:Y:S01]  /*12d0*/  PRMT R112, R8, 0x7632, R112 ;  /* 0x0000763208707816 */ /* 0x000fe20000000070 */
[C---:B------:R-:W-:Y:S01]  /*12e0*/  IMAD.U32 R101, R10.reuse, 0x10000, RZ ;  /* 0x000100000a657824 */ /* 0x040fe200078e00ff */
        /* <DEDUP_REMOVED lines=8> */
[----:B------:R-:W1:Y:S01]  /*1370*/  LDS.128 R8, [UR4+0xe0] ;  /* 0x0000e004ff087984 */ /* 0x000e620008000c00 */
[----:B------:R-:W-:Y:S01]  /*1380*/  SHF.L.U32 R79, R27, 0x10, RZ ;  /* 0x000000101b4f7819 */ /* 0x000fe200000006ff */
[----:B--2---:R-:W-:Y:S01]  /*1390*/  IMAD.U32 R105, R12, 0x10000, RZ ;  /* 0x000100000c697824 */ /* 0x004fe200078e00ff */
[----:B------:R-:W-:Y:S01]  /*13a0*/  PRMT R96, R20, 0x7632, R96 ;  /* 0x0000763214607816 */ /* 0x000fe20000000060 */
[----:B------:R-:W-:Y:S01]  /*13b0*/  IMAD.U32 R107, R13, 0x10000, RZ ;  /* 0x000100000d6b7824 */ /* 0x000fe200078e00ff */
[----:B------:R-:W-:Y:S01]  /*13c0*/  PRMT R98, R21, 0x7632, R98 ;  /* 0x0000763215627816 */ /* 0x000fe20000000062 */
[----:B------:R-:W-:Y:S01]  /*13d0*/  IMAD.U32 R111, R15, 0x10000, RZ ;  /* 0x000100000f6f7824 */ /* 0x000fe200078e00ff */
[----:B------:R-:W-:Y:S01]  /*13e0*/  PRMT R100, R22, 0x7632, R100 ;  /* 0x0000763216647816 */ /* 0x000fe20000000064 */
[----:B------:R-:W2:Y:S01]  /*13f0*/  LDS.128 R24, [UR4+0xb0] ;  /* 0x0000b004ff187984 */ /* 0x000ea20008000c00 */
[----:B------:R-:W-:Y:S01]  /*1400*/  PRMT R102, R23, 0x7632, R102 ;  /* 0x0000763217667816 */ /* 0x000fe20000000066 */
[----:B------:R-:W-:Y:S01]  /*1410*/  IMAD.U32 R66, R66, 0x10000, RZ ;  /* 0x0001000042427824 */ /* 0x000fe200078e00ff */
[----:B------:R-:W-:Y:S01]  /*1420*/  PRMT R116, R12, 0x7632, R116 ;  /* 0x000076320c747816 */ /* 0x000fe20000000074 */
[----:B------:R-:W4:Y:S01]  /*1430*/  LDS.128 R20, [UR4+0xc0] ;  /* 0x0000c004ff147984 */ /* 0x000f220008000c00 */
        /* <DEDUP_REMOVED lines=8> */
[----:B------:R-:W5:Y:S01]  /*14c0*/  LDS.128 R12, [UR4+0xf0] ;  /* 0x0000f004ff0c7984 */ /* 0x000f620008000c00 */
[----:B---3--:R-:W-:Y:S01]  /*14d0*/  PRMT R120, R16, 0x7632, R120 ;  /* 0x0000763210787816 */ /* 0x008fe20000000078 */
[----:B------:R-:W-:Y:S01]  /*14e0*/  ULDC UR4, c[0x0][0x27c] ;  /* 0x00009f0000047ab9 */ /* 0x000fe20000000800 */
[----:B------:R-:W-:Y:S01]  /*14f0*/  PRMT R122, R18, 0x7632, R122 ;  /* 0x00007632127a7816 */ /* 0x000fe2000000007a */
[C---:B0-----:R-:W-:Y:S01]  /*1500*/  IMAD.U32 R125, R4.reuse, 0x10000, RZ ;  /* 0x00010000047d7824 */ /* 0x041fe200078e00ff */
        /* <DEDUP_REMOVED lines=9> */
[----:B------:R-:W-:Y:S01]  /*15a0*/  VIADD R55, R33, -UR4 ;  /* 0x8000000421377c36 */ /* 0x000fe20008000000 */
[----:B------:R-:W-:Y:S01]  /*15b0*/  PRMT R123, R19, 0x7632, R123 ;  /* 0x00007632137b7816 */ /* 0x000fe2000000007b */
[----:B------:R-:W-:Y:S01]  /*15c0*/  IMAD.U32 R78, R78, 0x10000, RZ ;  /* 0x000100004e4e7824 */ /* 0x000fe200078e00ff */
[C---:B------:R-:W-:Y:S01]  /*15d0*/  PRMT R121, R17.reuse, 0x7632, R121 ;  /* 0x0000763211797816 */ /* 0x040fe20000000079 */
[----:B------:R-:W-:Y:S01]  /*15e0*/  IMAD.U32 R17, R17, 0x10000, RZ ;  /* 0x0001000011117824 */ /* 0x000fe200078e00ff */
[C---:B-1----:R-:W-:Y:S01]  /*15f0*/  PRMT R7, R8.reuse, 0x7632, R7 ;  /* 0x0000763208077816 */ /* 0x042fe20000000007 */
[----:B------:R-:W-:Y:S01]  /*1600*/  IMAD.U32 R133, R8, 0x10000, RZ ;  /* 0x0001000008857824 */ /* 0x000fe200078e00ff */
[C---:B------:R-:W-:Y:S01]  /*1610*/  PRMT R8, R9.reuse, 0x7632, R8 ;  /* 0x0000763209087816 */ /* 0x040fe20000000008 */
        /* <DEDUP_REMOVED lines=19> */
[C---:B-----5:R-:W-:Y:S01]  /*1750*/  PRMT R142, R12.reuse, 0x7632, R142 ;  /* 0x000076320c8e7816 */ /* 0x060fe2000000008e */
        /* <DEDUP_REMOVED lines=61> */
.L_x_18123:
[----:B0-----:R-:W0:Y:S01]  /*1b30*/  LDC R156, c[0x0][0x280] ;  /* 0x0000a000ff9c7b82 */ /* 0x001e220000000800 */
[----:B------:R-:W-:Y:S01]  /*1b40*/  IMAD.SHL.U32 R8, R141, 0x20, RZ ;  /* 0x000000208d087824 */ /* 0x000fe200078e00ff */
[----:B------:R-:W-:Y:S01]  /*1b50*/  UMOV UR4, 0x400 ;  /* 0x0000040000047882 */ /* 0x000fe20000000000 */
[----:B------:R-:W-:Y:S01]  /*1b60*/  BSSY B1, `(.L_x_18120) ;  /* 0x00001cc000017945 */ /* 0x000fe20003800000 */
[----:B------:R-:W-:Y:S02]  /*1b70*/  UIADD3 UR4, UR4, 0x120, URZ ;  /* 0x0000012004047890 */ /* 0x000fe4000fffe03f */
[----:B------:R-:W-:Y:S02]  /*1b80*/  IABS R155, R8 ;  /* 0x00000008009b7213 */ /* 0x000fe40000000000 */
[----:B-1----:R-:W1:Y:S03]  /*1b90*/  LDC R7, c[0x0][0x284] ;  /* 0x0000a100ff077b82 */ /* 0x002e660000000800 */
[----:B------:R-:W-:-:S05]  /*1ba0*/  IMAD.HI.U32 R9, R32, R155, RZ ;  /* 0x0000009b20097227 */ /* 0x000fca00078e00ff */
[----:B------:R-:W-:Y:S01]  /*1bb0*/  IADD3 R154, RZ, -R9, RZ ;  /* 0x80000009ff9a7210 */ /* 0x000fe20007ffe0ff */
[----:B------:R-:W2:Y:S01]  /*1bc0*/  S2UR UR5, SR_CgaCtaId ;  /* 0x00000000000579c3 */ /* 0x000ea20000008800 */
[----:B0-----:R-:W-:-:S04]  /*1bd0*/  IABS R6, R156 ;  /* 0x0000009c00067213 */ /* 0x001fc80000000000 */
[----:B------:R-:W0:Y:S01]  /*1be0*/  I2F.RP R153, R6 ;  /* 0x0000000600997306 */ /* 0x000e220000209400 */
[----:B-1----:R-:W-:-:S05]  /*1bf0*/  IABS R144, R7 ;  /* 0x0000000700907213 */ /* 0x002fca0000000000 */
[----:B------:R-:W-:Y:S01]  /*1c00*/  IMAD R154, R144, R154, R155 ;  /* 0x0000009a909a7224 */ /* 0x000fe200078e029b */
[----:B--2---:R-:W-:-:S04]  /*1c10*/  ULEA UR4, UR5, UR4, 0x18 ;  /* 0x0000000405047291 */ /* 0x004fc8000f8ec03f */
[----:B------:R-:W-:Y:S01]  /*1c20*/  ISETP.GT.U32.AND P1, PT, R37, R154, PT ;  /* 0x0000009a2500720c */ /* 0x000fe20003f24070 */
[----:B0-----:R-:W0:-:S12]  /*1c30*/  MUFU.RCP R153, R153 ;  /* 0x0000009900997308 */ /* 0x001e180000001000 */
[----:B------:R-:W-:Y:S02]  /*1c40*/  @!P1 IMAD.IADD R154, R154, 0x1, -R144 ;  /* 0x000000019a9a9824 */ /* 0x000fe400078e0a90 */
[----:B------:R-:W-:Y:S01]  /*1c50*/  @!P1 VIADD R9, R9, 0x1 ;  /* 0x0000000109099836 */ /* 0x000fe20000000000 */
[----:B------:R-:W-:Y:S01]  /*1c60*/  ISETP.NE.AND P1, PT, R7, RZ, PT ;  /* 0x000000ff0700720c */ /* 0x000fe20003f25270 */
[----:B0-----:R-:W-:Y:S01]  /*1c70*/  VIADD R4, R153, 0xffffffe ;  /* 0x0ffffffe99047836 */ /* 0x001fe20000000000 */
[----:B------:R-:W-:-:S03]  /*1c80*/  ISETP.GE.U32.AND P0, PT, R154, R37, PT ;  /* 0x000000259a00720c */ /* 0x000fc60003f06070 */
[----:B------:R0:W1:Y:S02]  /*1c90*/  F2I.FTZ.U32.TRUNC.NTZ R5, R4 ;  /* 0x0000000400057305 */ /* 0x000064000021f000 */
[----:B0-----:R-:W-:-:S08]  /*1ca0*/  IMAD.MOV.U32 R4, RZ, RZ, RZ ;  /* 0x000000ffff047224 */ /* 0x001fd000078e00ff */
[----:B------:R-:W-:Y:S01]  /*1cb0*/  @P0 IADD3 R9, R9, 0x1, RZ ;  /* 0x0000000109090810 */ /* 0x000fe20007ffe0ff */
[----:B-1----:R-:W-:-:S04]  /*1cc0*/  IMAD.MOV R153, RZ, RZ, -R5 ;  /* 0x000000ffff997224 */ /* 0x002fc800078e0a05 */
[----:B------:R-:W-:-:S04]  /*1cd0*/  IMAD R153, R153, R6, RZ ;  /* 0x0000000699997224 */ /* 0x000fc800078e02ff */
[----:B------:R-:W-:Y:S01]  /*1ce0*/  IMAD.HI.U32 R4, R5, R153, R4 ;  /* 0x0000009905047227 */ /* 0x000fe200078e0004 */
[----:B------:R-:W-:-:S03]  /*1cf0*/  LOP3.LUT R5, R8, R7, RZ, 0x3c, !PT ;  /* 0x0000000708057212 */ /* 0x000fc600078e3cff */
[----:B------:R-:W-:Y:S01]  /*1d00*/  IMAD.IADD R153, R31, 0x1, R8 ;  /* 0x000000011f997824 */ /* 0x000fe200078e0208 */
[----:B------:R-:W-:-:S04]  /*1d10*/  ISETP.GE.AND P2, PT, R5, RZ, PT ;  /* 0x000000ff0500720c */ /* 0x000fc80003f46270 */
[----:B------:R-:W-:-:S09]  /*1d20*/  LEA R154, R153, UR4, 0x2 ;  /* 0x00000004999a7c11 */ /* 0x000fd2000f8e10ff */
[----:B------:R-:W-:Y:S01]  /*1d30*/  @!P2 IMAD.MOV R9, RZ, RZ, -R9 ;  /* 0x000000ffff09a224 */ /* 0x000fe200078e0a09 */
        /* <DEDUP_REMOVED lines=10> */
[----:B------:R-:W-:Y:S02]  /*1de0*/  @!P0 IADD3 R5, R5, -R6, RZ ;  /* 0x8000000605058210 */ /* 0x000fe40007ffe0ff */
[----:B------:R-:W-:-:S03]  /*1df0*/  ISETP.NE.AND P0, PT, R156, RZ, PT ;  /* 0x000000ff9c00720c */ /* 0x000fc60003f05270 */
[----:B------:R-:W-:Y:S01]  /*1e00*/  @!P1 IMAD.MOV R5, RZ, RZ, -R5 ;  /* 0x000000ffff059224 */ /* 0x000fe200078e0a05 */
[----:B------:R-:W-:-:S09]  /*1e10*/  ISETP.LE.AND P1, PT, R9, R55, PT ;  /* 0x000000370900720c */ /* 0x000fd20003f23270 */
[----:B------:R-:W-:-:S04]  /*1e20*/  @!P0 LOP3.LUT R5, RZ, R156, RZ, 0x33, !PT ;  /* 0x0000009cff058212 */ /* 0x000fc800078e33ff */
[----:B------:R-:W-:-:S13]  /*1e30*/  ISETP.NE.AND P0, PT, R5, RZ, PT ;  /* 0x000000ff0500720c */ /* 0x000fda0003f05270 */
[----:B------:R-:W-:Y:S05]  /*1e40*/  @P0 BRA P1, `(.L_x_18121) ;  /* 0x00000018006c0947 */ /* 0x000fea0000800000 */
[----:B------:R-:W-:-:S04]  /*1e50*/  IADD3 R4, P0, R35, R141, RZ ;  /* 0x0000008d23047210 */ /* 0x000fc80007f1e0ff */
[----:B------:R-:W-:Y:S02]  /*1e60*/  LEA.HI.X.SX32 R5, R141, R36, 0x1, P0 ;  /* 0x000000248d057211 */ /* 0x000fe400000f0eff */
[----:B------:R-:W-:-:S04]  /*1e70*/  LEA R8, P0, R4, UR6, 0x2 ;  /* 0x0000000604087c11 */ /* 0x000fc8000f8010ff */
[----:B------:R-:W-:-:S05]  /*1e80*/  LEA.HI.X R9, R4, UR7, R5, 0x2, P0 ;  /* 0x0000000704097c11 */ /* 0x000fca00080f1405 */
[----:B------:R-:W2:Y:S02]  /*1e90*/  LDG.E.CONSTANT R5, desc[UR10][R8.64] ;  /* 0x0000000a08057981 */ /* 0x000ea4000c1e9900 */
        /* <DEDUP_REMOVED lines=16> */
[----:B------:R-:W-:Y:S01]  /*1fa0*/  SHF.L.U32 R8, R161, 0x10, RZ ;  /* 0x00000010a1087819 */ /* 0x000fe200000006ff */
[----:B------:R-:W-:Y:S02]  /*1fb0*/  FMUL.FTZ R9, R60, R9 ;  /* 0x000000093c097220 */ /* 0x000fe40000410000 */
[----:B------:R-:W-:Y:S02]  /*1fc0*/  IMAD.U32 R5, R5, 0x10000, RZ ;  /* 0x0001000005057824 */ /* 0x000fe400078e00ff */
[----:B------:R-:W-:Y:S01]  /*1fd0*/  FFMA.FTZ R160, R39, R8, R160 ;  /* 0x0000000827a07223 */ /* 0x000fe200000100a0 */
[----:B----4-:R-:W-:Y:S01]  /*1fe0*/  PRMT R8, R159, 0x7632, R8 ;  /* 0x000076329f087816 */ /* 0x010fe20000000008 */
[----:B------:R-:W-:-:S02]  /*1ff0*/  FFMA.FTZ R9, R56, R5, R9 ;  /* 0x0000000538097223 */ /* 0x000fc40000010009 */
[----:B------:R-:W2:Y:S01]  /*2000*/  LDG.E.CONSTANT R5, desc[UR10][R6.64+0x1000] ;  /* 0x0010000a06057981 */ /* 0x000ea2000c1e9900 */
[----:B------:R-:W-:Y:S02]  /*2010*/  IMAD.U32 R159, R159, 0x10000, RZ ;  /* 0x000100009f9f7824 */ /* 0x000fe400078e00ff */
[----:B------:R-:W-:Y:S02]  /*2020*/  IMAD.U32 R8, R8, 0x10000, RZ ;  /* 0x0001000008087824 */ /* 0x000fe400078e00ff */
[----:B------:R-:W-:Y:S02]  /*2030*/  FFMA.FTZ R160, R47, R159, R160 ;  /* 0x0000009f2fa07223 */ /* 0x000fe400000100a0 */
[----:B------:R-:W-:Y:S02]  /*2040*/  FFMA.FTZ R159, R64, R8, R9 ;  /* 0x00000008409f7223 */ /* 0x000fe40000010009 */
[----:B------:R-:W3:Y:S01]  /*2050*/  LDG.E.CONSTANT R8, desc[UR10][R6.64+0x1200] ;  /* 0x0012000a06087981 */ /* 0x000ee2000c1e9900 */
[----:B-----5:R-:W-:-:S04]  /*2060*/  IMAD.U32 R9, R158, 0x10000, RZ ;  /* 0x000100009e097824 */ /* 0x020fc800078e00ff */
        /* <DEDUP_REMOVED lines=8> */
[----:B------:R-:W-:Y:S02]  /*20f0*/  IMAD.U32 R158, R157, 0x10000, RZ ;  /* 0x000100009d9e7824 */ /* 0x000fe400078e00ff */
[----:B------:R-:W5:Y:S02]  /*2100*/  LDG.E.CONSTANT R157, desc[UR10][R6.64+0x1600] ;  /* 0x0016000a069d7981 */ /* 0x000f64000c1e9900 */
[----:B------:R-:W-:Y:S01]  /*2110*/  FFMA.FTZ R159, R80, R158, R159 ;  /* 0x0000009e509f7223 */ /* 0x000fe2000001009f */
[C---:B------:R-:W-:Y:S01]  /*2120*/  IMAD.U32 R158, R156.reuse, 0x10000, RZ ;  /* 0x000100009c9e7824 */ /* 0x040fe200078e00ff */
[----:B------:R-:W-:-:S03]  /*2130*/  PRMT R156, R156, 0x7632, R156 ;  /* 0x000076329c9c7816 */ /* 0x000fc6000000009c */
[----:B------:R-:W-:Y:S02]  /*2140*/  FFMA.FTZ R160, R73, R158, R160 ;  /* 0x0000009e49a07223 */ /* 0x000fe400000100a0 */
[----:B------:R-:W-:Y:S02]  /*2150*/  IMAD.U32 R158, R156, 0x10000, RZ ;  /* 0x000100009c9e7824 */ /* 0x000fe400078e00ff */
[----:B------:R-:W5:Y:S02]  /*2160*/  LDG.E.CONSTANT R156, desc[UR10][R6.64+0x1800] ;  /* 0x0018000a069c7981 */ /* 0x000f64000c1e9900 */
[----:B------:R-:W-:Y:S01]  /*2170*/  FFMA.FTZ R159, R88, R158, R159 ;  /* 0x0000009e589f7223 */ /* 0x000fe2000001009f */
[C---:B------:R-:W-:Y:S02]  /*2180*/  SHF.L.U32 R158, R155.reuse, 0x10, RZ ;  /* 0x000000109b9e7819 */ /* 0x040fe400000006ff */
[----:B------:R-:W-:-:S05]  /*2190*/  PRMT R155, R155, 0x7632, R155 ;  /* 0x000076329b9b7816 */ /* 0x000fca000000009b */
[----:B------:R-:W-:Y:S02]  /*21a0*/  IMAD.U32 R155, R155, 0x10000, RZ ;  /* 0x000100009b9b7824 */ /* 0x000fe400078e00ff */
[----:B------:R-:W-:Y:S02]  /*21b0*/  FFMA.FTZ R158, R81, R158, R160 ;  /* 0x0000009e519e7223 */ /* 0x000fe400000100a0 */
[----:B------:R-:W5:Y:S01]  /*21c0*/  LDG.E.CONSTANT R160, desc[UR10][R6.64+0x1a00] ;  /* 0x001a000a06a07981 */ /* 0x000f62000c1e9900 */
[----:B------:R-:W-:Y:S01]  /*21d0*/  FFMA.FTZ R159, R96, R155, R159 ;  /* 0x0000009b609f7223 */ /* 0x000fe2000001009f */
[C---:B------:R-:W-:Y:S01]  /*21e0*/  IMAD.U32 R155, R4.reuse, 0x10000, RZ ;  /* 0x00010000049b7824 */ /* 0x040fe200078e00ff */
[----:B------:R-:W-:-:S05]  /*21f0*/  PRMT R4, R4, 0x7632, R4 ;  /* 0x0000763204047816 */ /* 0x000fca0000000004 */
[----:B------:R-:W-:Y:S02]  /*2200*/  IMAD.U32 R4, R4, 0x10000, RZ ;  /* 0x0001000004047824 */ /* 0x000fe400078e00ff */
[----:B------:R-:W-:Y:S02]  /*2210*/  FFMA.FTZ R158, R89, R155, R158 ;  /* 0x0000009b599e7223 */ /* 0x000fe4000001009e */
[----:B------:R-:W5:Y:S01]  /*2220*/  LDG.E.CONSTANT R155, desc[UR10][R6.64+0x1c00] ;  /* 0x001c000a069b7981 */ /* 0x000f62000c1e9900 */
[----:B------:R-:W-:Y:S01]  /*2230*/  FFMA.FTZ R159, R104, R4, R159 ;  /* 0x00000004689f7223 */ /* 0x000fe2000001009f */
[C---:B--2---:R-:W-:Y:S01]  /*2240*/  PRMT R4, R5.reuse, 0x7632, R4 ;  /* 0x0000763205047816 */ /* 0x044fe20000000004 */
[----:B------:R-:W-:-:S03]  /*2250*/  IMAD.U32 R5, R5, 0x10000, RZ ;  /* 0x0001000005057824 */ /* 0x000fc600078e00ff */
[----:B------:R-:W-:Y:S01]  /*2260*/  SHF.L.U32 R4, R4, 0x10, RZ ;  /* 0x0000001004047819 */ /* 0x000fe200000006ff */
[----:B------:R-:W-:-:S04]  /*2270*/  FFMA.FTZ R158, R97, R5, R158 ;  /* 0x00000005619e7223 */ /* 0x000fc8000001009e */
[----:B------:R-:W-:Y:S01]  /*2280*/  FFMA.FTZ R159, R112, R4, R159 ;  /* 0x00000004709f7223 */ /* 0x000fe2000001009f */
[C---:B---3--:R-:W-:Y:S01]  /*2290*/  PRMT R5, R8.reuse, 0x7632, R5 ;  /* 0x0000763208057816 */ /* 0x048fe20000000005 */
[----:B------:R-:W2:Y:S01]  /*22a0*/  LDG.E.CONSTANT R4, desc[UR10][R6.64+0x1e00] ;  /* 0x001e000a06047981 */ /* 0x000ea2000c1e9900 */
[----:B------:R-:W-:-:S03]  /*22b0*/  IMAD.U32 R8, R8, 0x10000, RZ ;  /* 0x0001000008087824 */ /* 0x000fc600078e00ff */
[----:B------:R-:W-:Y:S02]  /*22c0*/  IMAD.U32 R5, R5, 0x10000, RZ ;  /* 0x0001000005057824 */ /* 0x000fe400078e00ff */
[----:B------:R-:W-:Y:S01]  /*22d0*/  FFMA.FTZ R161, R105, R8, R158 ;  /* 0x0000000869a17223 */ /* 0x000fe2000001009e */
[----:B----4-:R-:W-:Y:S02]  /*22e0*/  IMAD.U32 R8, R9, 0x10000, RZ ;  /* 0x0001000009087824 */ /* 0x010fe400078e00ff */
[----:B------:R-:W-:Y:S02]  /*22f0*/  FFMA.FTZ R159, R116, R5, R159 ;  /* 0x00000005749f7223 */ /* 0x000fe4000001009f */
[----:B------:R-:W3:Y:S01]  /*2300*/  LDG.E.CONSTANT R5, desc[UR10][R6.64+0x204] ;  /* 0x0002040a06057981 */ /* 0x000ee2000c1e9900 */
[----:B------:R-:W-:-:S03]  /*2310*/  FFMA.FTZ R161, R16, R8, R161 ;  /* 0x0000000810a17223 */ /* 0x000fc600000100a1 */
[----:B------:R-:W4:Y:S01]  /*2320*/  LDG.E.CONSTANT R8, desc[UR10][R6.64+0x4] ;  /* 0x0000040a06087981 */ /* 0x000f22000c1e9900 */
[----:B------:R-:W-:Y:S02]  /*2330*/  PRMT R9, R9, 0x7632, R9 ;  /* 0x0000763209097816 */ /* 0x000fe40000000009 */
[----:B-----5:R-:W-:-:S05]  /*2340*/  SHF.L.U32 R158, R157, 0x10, RZ ;  /* 0x000000109d9e7819 */ /* 0x020fca00000006ff */
[----:B------:R-:W-:Y:S02]  /*2350*/  FFMA.FTZ R161, R24, R158, R161 ;  /* 0x0000009e18a17223 */ /* 0x000fe400000100a1 */
[----:B------:R-:W5:Y:S01]  /*2360*/  LDG.E.CONSTANT R158, desc[UR10][R6.64+0x404] ;  /* 0x0004040a069e7981 */ /* 0x000f62000c1e9900 */
[----:B------:R-:W-:-:S04]  /*2370*/  IMAD.U32 R9, R9, 0x10000, RZ ;  /* 0x0001000009097824 */ /* 0x000fc800078e00ff */
[----:B------:R-:W-:Y:S02]  /*2380*/  FFMA.FTZ R9, R120, R9, R159 ;  /* 0x0000000978097223 */ /* 0x000fe4000001009f */
[----:B------:R-:W5:Y:S01]  /*2390*/  LDG.E.CONSTANT R159, desc[UR10][R6.64+0x604] ;  /* 0x0006040a069f7981 */ /* 0x000f62000c1e9900 */
[----:B------:R-:W-:-:S05]  /*23a0*/  PRMT R157, R157, 0x7632, R157 ;  /* 0x000076329d9d7816 */ /* 0x000fca000000009d */
[----:B------:R-:W-:-:S04]  /*23b0*/  IMAD.U32 R157, R157, 0x10000, RZ ;  /* 0x000100009d9d7824 */ /* 0x000fc800078e00ff */
[----:B------:R-:W-:Y:S01]  /*23c0*/  FFMA.FTZ R9, R124, R157, R9 ;  /* 0x0000009d7c097223 */ /* 0x000fe20000010009 */
[C---:B------:R-:W-:Y:S01]  /*23d0*/  IMAD.U32 R157, R156.reuse, 0x10000, RZ ;  /* 0x000100009c9d7824 */ /* 0x040fe200078e00ff */
[----:B------:R-:W-:-:S05]  /*23e0*/  PRMT R156, R156, 0x7632, R156 ;  /* 0x000076329c9c7816 */ /* 0x000fca000000009c */
[----:B------:R-:W-:Y:S02]  /*23f0*/  IMAD.U32 R156, R156, 0x10000, RZ ;  /* 0x000100009c9c7824 */ /* 0x000fe400078e00ff */
[----:B------:R-:W-:Y:S02]  /*2400*/  FFMA.FTZ R162, R20, R157, R161 ;  /* 0x0000009d14a27223 */ /* 0x000fe400000100a1 */
[----:B------:R-:W-:Y:S01]  /*2410*/  FFMA.FTZ R9, R132, R156, R9 ;  /* 0x0000009c84097223 */ /* 0x000fe20000010009 */
[C---:B------:R-:W-:Y:S01]  /*2420*/  IMAD.U32 R156, R160.reuse, 0x10000, RZ ;  /* 0x00010000a09c7824 */ /* 0x040fe200078e00ff */
[----:B------:R-:W-:-:S03]  /*2430*/  PRMT R160, R160, 0x7632, R160 ;  /* 0x00007632a0a07816 */ /* 0x000fc600000000a0 */
[----:B------:R-:W-:Y:S02]  /*2440*/  FFMA.FTZ R162, R125, R156, R162 ;  /* 0x0000009c7da27223 */ /* 0x000fe400000100a2 */
[----:B------:R-:W5:Y:S01]  /*2450*/  LDG.E.CONSTANT R156, desc[UR10][R6.64+0x804] ;  /* 0x0008040a069c7981 */ /* 0x000f62000c1e9900 */
[----:B------:R-:W-:Y:S02]  /*2460*/  SHF.L.U32 R160, R160, 0x10, RZ ;  /* 0x00000010a0a07819 */ /* 0x000fe400000006ff */
[----:B------:R-:W-:-:S03]  /*2470*/  PRMT R157, R155, 0x7632, R157 ;  /* 0x000076329b9d7816 */ /* 0x000fc6000000009d */
[----:B------:R-:W-:Y:S01]  /*2480*/  FFMA.FTZ R160, R138, R160, R9 ;  /* 0x000000a08aa07223 */ /* 0x000fe20000010009 */
[----:B------:R-:W-:Y:S02]  /*2490*/  IMAD.U32 R9, R155, 0x10000, RZ ;  /* 0x000100009b097824 */ /* 0x000fe400078e00ff */
[----:B------:R-:W5:Y:S01]  /*24a0*/  LDG.E.CONSTANT R155, desc[UR10][R6.64+0xa04] ;  /* 0x000a040a069b7981 */ /* 0x000f62000c1e9900 */
[----:B------:R-:W-:-:S04]  /*24b0*/  IMAD.U32 R157, R157, 0x10000, RZ ;  /* 0x000100009d9d7824 */ /* 0x000fc800078e00ff */
[----:B------:R-:W-:Y:S01]  /*24c0*/  FFMA.FTZ R161, R149, R157, R160 ;  /* 0x0000009d95a17223 */ /* 0x000fe200000100a0 */
[----:B------:R-:W-:Y:S01]  /*24d0*/  FFMA.FTZ R9, R133, R9, R162 ;  /* 0x0000000985097223 */ /* 0x000fe200000100a2 */
[C---:B--2---:R-:W-:Y:S01]  /*24e0*/  PRMT R157, R4.reuse, 0x7632, R157 ;  /* 0x00007632049d7816 */ /* 0x044fe2000000009d */
[----:B------:R-:W-:-:S04]  /*24f0*/  IMAD.U32 R4, R4, 0x10000, RZ ;  /* 0x0001000004047824 */ /* 0x000fc800078e00ff */
[----:B------:R-:W-:Y:S02]  /*2500*/  IMAD.U32 R157, R157, 0x10000, RZ ;  /* 0x000100009d9d7824 */ /* 0x000fe400078e00ff */
[----:B------:R-:W-:Y:S02]  /*2510*/  FFMA.FTZ R4, R12, R4, R9 ;  /* 0x000000040c047223 */ /* 0x000fe40000010009 */
[----:B------:R-:W-:Y:S01]  /*2520*/  FFMA.FTZ R161, R142, R157, R161 ;  /* 0x0000009d8ea17223 */ /* 0x000fe200000100a1 */
[----:B---3--:R-:W-:Y:S01]  /*2530*/  SHF.L.U32 R9, R5, 0x10, RZ ;  /* 0x0000001005097819 */ /* 0x008fe200000006ff */
[----:B------:R-:W2:Y:S02]  /*2540*/  LDG.E.CONSTANT R157, desc[UR10][R6.64+0xc04] ;  /* 0x000c040a069d7981 */ /* 0x000ea4000c1e9900 */
[----:B------:R-:W-:Y:S01]  /*2550*/  FADD.FTZ R4, R4, R161 ;  /* 0x000000a104047221 */ /* 0x000fe20000010000 */
[----:B----4-:R-:W-:Y:S02]  /*2560*/  IMAD.U32 R161, R8, 0x10000, RZ ;  /* 0x0001000008a17824 */ /* 0x010fe400078e00ff */
[----:B------:R-:W-:-:S04]  /*2570*/  FMUL.FTZ R9, R44, R9 ;  /* 0x000000092c097220 */ /* 0x000fc80000410000 */
[----:B------:R-:W-:Y:S02]  /*2580*/  FFMA.FTZ R161, R40, R161, R9 ;  /* 0x000000a128a17223 */ /* 0x000fe40000010009 */
[----:B------:R-:W3:Y:S01]  /*2590*/  LDG.E.CONSTANT R9, desc[UR10][R6.64+0xe04] ;  /* 0x000e040a06097981 */ /* 0x000ee2000c1e9900 */
[----:B------:R-:W-:Y:S02]  /*25a0*/  PRMT R5, R5, 0x7632, R5 ;  /* 0x0000763205057816 */ /* 0x000fe40000000005 */
[----:B------:R-:W-:-:S03]  /*25b0*/  PRMT R8, R8, 0x7632, R8 ;  /* 0x0000763208087816 */ /* 0x000fc60000000008 */
[----:B------:R-:W-:Y:S02]  /*25c0*/  IMAD.U32 R160, R5, 0x10000, RZ ;  /* 0x0001000005a07824 */ /* 0x000fe400078e00ff */
[----:B------:R-:W-:Y:S01]  /*25d0*/  IMAD.U32 R8, R8, 0x10000, RZ ;  /* 0x0001000008087824 */ /* 0x000fe200078e00ff */
[C---:B-----5:R-:W-:Y:S01]  /*25e0*/  PRMT R5, R158.reuse, 0x7632, R5 ;  /* 0x000076329e057816 */ /* 0x060fe20000000005 */
[----:B------:R-:W-:Y:S01]  /*25f0*/  FMUL.FTZ R160, R61, R160 ;  /* 0x000000a03da07220 */ /* 0x000fe20000410000 */
[----:B------:R-:W-:Y:S02]  /*2600*/  IMAD.U32 R158, R158, 0x10000, RZ ;  /* 0x000100009e9e7824 */ /* 0x000fe400078e00ff */
[----:B------:R-:W-:Y:S01]  /*2610*/  SHF.L.U32 R5, R5, 0x10, RZ ;  /* 0x0000001005057819 */ /* 0x000fe200000006ff */
[----:B------:R-:W-:Y:S01]  /*2620*/  FFMA.FTZ R163, R57, R8, R160 ;  /* 0x0000000839a37223 */ /* 0x000fe200000100a0 */
[----:B------:R-:W-:Y:S02]  /*2630*/  FFMA.FTZ R161, R48, R158, R161 ;  /* 0x0000009e30a17223 */ /* 0x000fe400000100a1 */
[----:B------:R-:W4:Y:S01]  /*2640*/  LDG.E.CONSTANT R158, desc[UR10][R6.64+0x1004] ;  /* 0x0010040a069e7981 */ /* 0x000f22000c1e9900 */
[----:B------:R-:W-:Y:S01]  /*2650*/  FFMA.FTZ R163, R66, R5, R163 ;  /* 0x0000000542a37223 */ /* 0x000fe200000100a3 */
[C---:B------:R-:W-:Y:S01]  /*2660*/  PRMT R5, R159.reuse, 0x7632, R5 ;  /* 0x000076329f057816 */ /* 0x040fe20000000005 */
[----:B------:R-:W-:-:S04]  /*2670*/  IMAD.U32 R159, R159, 0x10000, RZ ;  /* 0x000100009f9f7824 */ /* 0x000fc800078e00ff */
[----:B------:R-:W-:Y:S02]  /*2680*/  FFMA.FTZ R8, R52, R159, R161 ;  /* 0x0000009f34087223 */ /* 0x000fe400000100a1 */
[----:B------:R-:W5:Y:S01]  /*2690*/  LDG.E.CONSTANT R159, desc[UR10][R6.64+0x1204] ;  /* 0x0012040a069f7981 */ /* 0x000f62000c1e9900 */
[----:B------:R-:W-:-:S04]  /*26a0*/  IMAD.U32 R5, R5, 0x10000, RZ ;  /* 0x0001000005057824 */ /* 0x000fc800078e00ff */
[----:B------:R-:W-:Y:S01]  /*26b0*/  FFMA.FTZ R5, R74, R5, R163 ;  /* 0x000000054a057223 */ /* 0x000fe200000100a3 */
[C---:B------:R-:W-:Y:S01]  /*26c0*/  PRMT R160, R156.reuse, 0x7632, R160 ;  /* 0x000076329ca07816 */ /* 0x040fe200000000a0 */
[----:B------:R-:W-:-:S04]  /*26d0*/  IMAD.U32 R156, R156, 0x10000, RZ ;  /* 0x000100009c9c7824 */ /* 0x000fc800078e00ff */
[----:B------:R-:W-:Y:S02]  /*26e0*/  IMAD.U32 R160, R160, 0x10000, RZ ;  /* 0x00010000a0a07824 */ /* 0x000fe400078e00ff */
[----:B------:R-:W-:Y:S02]  /*26f0*/  FFMA.FTZ R8, R67, R156, R8 ;  /* 0x0000009c43087223 */ /* 0x000fe40000010008 */
[----:B------:R-:W5:Y:S01]  /*2700*/  LDG.E.CONSTANT R156, desc[UR10][R6.64+0x1404] ;  /* 0x0014040a069c7981 */ /* 0x000f62000c1e9900 */
[----:B------:R-:W-:Y:S01]  /*2710*/  FFMA.FTZ R5, R82, R160, R5 ;  /* 0x000000a052057223 */ /* 0x000fe20000010005 */
[----:B------:R-:W-:-:S05]  /*2720*/  SHF.L.U32 R160, R155, 0x10, RZ ;  /* 0x000000109ba07819 */ /* 0x000fca00000006ff */
[--C-:B------:R-:W-:Y:S01]  /*2730*/  FFMA.FTZ R162, R75, R160, R8.reuse ;  /* 0x000000a04ba27223 */ /* 0x100fe20000010008 */
[----:B------:R-:W-:Y:S01]  /*2740*/  PRMT R8, R155, 0x7632, R8 ;  /* 0x000076329b087816 */ /* 0x000fe20000000008 */
[----:B------:R-:W5:Y:S04]  /*2750*/  LDG.E.CONSTANT R160, desc[UR10][R6.64+0x1604] ;  /* 0x0016040a06a07981 */ /* 0x000f68000c1e9900 */
[----:B------:R-:W-:-:S04]  /*2760*/  IMAD.U32 R8, R8, 0x10000, RZ ;  /* 0x0001000008087824 */ /* 0x000fc800078e00ff */
[----:B------:R-:W-:Y:S01]  /*2770*/  FFMA.FTZ R5, R90, R8, R5 ;  /* 0x000000085a057223 */ /* 0x000fe20000010005 */
[C---:B--2---:R-:W-:Y:S01]  /*2780*/  IMAD.U32 R8, R157.reuse, 0x10000, RZ ;  /* 0x000100009d087824 */ /* 0x044fe200078e00ff */
[----:B------:R-:W-:Y:S02]  /*2790*/  PRMT R155, R157, 0x7632, R155 ;  /* 0x000076329d9b7816 */ /* 0x000fe4000000009b */
[----:B------:R-:W2:Y:S01]  /*27a0*/  LDG.E.CONSTANT R157, desc[UR10][R6.64+0x1c04] ;  /* 0x001c040a069d7981 */ /* 0x000ea2000c1e9900 */
[----:B------:R-:W-:Y:S02]  /*27b0*/  FFMA.FTZ R162, R83, R8, R162 ;  /* 0x0000000853a27223 */ /* 0x000fe400000100a2 */
[----:B------:R-:W-:Y:S01]  /*27c0*/  IMAD.U32 R155, R155, 0x10000, RZ ;  /* 0x000100009b9b7824 */ /* 0x000fe200078e00ff */
[----:B------:R-:W2:Y:S03]  /*27d0*/  LDG.E.CONSTANT R8, desc[UR10][R6.64+0x1804] ;  /* 0x0018040a06087981 */ /* 0x000ea6000c1e9900 */
        /* <DEDUP_REMOVED lines=11> */
[----:B------:R-:W-:Y:S01]  /*2890*/  FFMA.FTZ R164, R113, R9, R164 ;  /* 0x0000000971a47223 */ /* 0x000fe200000100a4 */
[----:B-----5:R-:W-:-:S04]  /*28a0*/  IMAD.U32 R9, R159, 0x10000, RZ ;  /* 0x000100009f097824 */ /* 0x020fc800078e00ff */
[----:B------:R-:W-:Y:S02]  /*28b0*/  FFMA.FTZ R162, R107, R9, R158 ;  /* 0x000000096ba27223 */ /* 0x000fe4000001009e */
[----:B------:R-:W4:Y:S01]  /*28c0*/  LDG.E.CONSTANT R158, desc[UR10][R6.64+0x1e04] ;  /* 0x001e040a069e7981 */ /* 0x000f22000c1e9900 */
[----:B------:R-:W-:-:S05]  /*28d0*/  PRMT R159, R159, 0x7632, R159 ;  /* 0x000076329f9f7816 */ /* 0x000fca000000009f */
[----:B------:R-:W-:-:S04]  /*28e0*/  IMAD.U32 R9, R159, 0x10000, RZ ;  /* 0x000100009f097824 */ /* 0x000fc800078e00ff */
[----:B------:R-:W-:Y:S01]  /*28f0*/  FFMA.FTZ R164, R117, R9, R164 ;  /* 0x0000000975a47223 */ /* 0x000fe200000100a4 */
[C---:B------:R-:W-:Y:S02]  /*2900*/  PRMT R9, R156.reuse, 0x7632, R9 ;  /* 0x000076329c097816 */ /* 0x040fe40000000009 */
[----:B------:R-:W-:-:S03]  /*2910*/  SHF.L.U32 R156, R156, 0x10, RZ ;  /* 0x000000109c9c7819 */ /* 0x000fc600000006ff */
[----:B------:R-:W-:Y:S02]  /*2920*/  IMAD.U32 R9, R9, 0x10000, RZ ;  /* 0x0001000009097824 */ /* 0x000fe400078e00ff */
[C---:B------:R-:W-:Y:S01]  /*2930*/  IMAD.U32 R155, R160.reuse, 0x10000, RZ ;  /* 0x00010000a09b7824 */ /* 0x040fe200078e00ff */
[----:B------:R-:W-:Y:S01]  /*2940*/  PRMT R160, R160, 0x7632, R160 ;  /* 0x00007632a0a07816 */ /* 0x000fe200000000a0 */
[----:B------:R-:W-:Y:S01]  /*2950*/  FFMA.FTZ R9, R121, R9, R164 ;  /* 0x0000000979097223 */ /* 0x000fe200000100a4 */
[----:B------:R-:W-:Y:S02]  /*2960*/  FFMA.FTZ R162, R17, R156, R162 ;  /* 0x0000009c11a27223 */ /* 0x000fe400000100a2 */
[----:B------:R-:W5:Y:S01]  /*2970*/  LDG.E.CONSTANT R156, desc[UR10][R6.64+0x208] ;  /* 0x0002080a069c7981 */ /* 0x000f62000c1e9900 */
[----:B------:R-:W-:Y:S02]  /*2980*/  IMAD.U32 R160, R160, 0x10000, RZ ;  /* 0x00010000a0a07824 */ /* 0x000fe400078e00ff */
[----:B------:R-:W-:-:S02]  /*2990*/  FFMA.FTZ R162, R25, R155, R162 ;  /* 0x0000009b19a27223 */ /* 0x000fc400000100a2 */
[----:B------:R-:W5:Y:S01]  /*29a0*/  LDG.E.CONSTANT R155, desc[UR10][R6.64+0x8] ;  /* 0x0000080a069b7981 */ /* 0x000f62000c1e9900 */
        /* <DEDUP_REMOVED lines=10> */
[----:B------:R-:W-:Y:S01]  /*2a50*/  IMAD.U32 R5, R5, 0x10000, RZ ;  /* 0x0001000005057824 */ /* 0x000fe200078e00ff */
[----:B------:R-:W3:Y:S03]  /*2a60*/  LDG.E.CONSTANT R8, desc[UR10][R6.64+0x608] ;  /* 0x0006080a06087981 */ /* 0x000ee6000c1e9900 */
[----:B------:R-:W-:Y:S01]  /*2a70*/  FFMA.FTZ R159, R146, R5, R159 ;  /* 0x00000005929f7223 */ /* 0x000fe2000001009f */
[C---:B------:R-:W-:Y:S01]  /*2a80*/  PRMT R5, R157.reuse, 0x7632, R5 ;  /* 0x000076329d057816 */ /* 0x040fe20000000005 */
[----:B------:R-:W-:-:S04]  /*2a90*/  IMAD.U32 R157, R157, 0x10000, RZ ;  /* 0x000100009d9d7824 */ /* 0x000fc800078e00ff */
[----:B------:R-:W-:Y:S02]  /*2aa0*/  FFMA.FTZ R160, R135, R157, R160 ;  /* 0x0000009d87a07223 */ /* 0x000fe400000100a0 */
[----:B------:R-:W3:Y:S01]  /*2ab0*/  LDG.E.CONSTANT R157, desc[UR10][R6.64+0x808] ;  /* 0x0008080a069d7981 */ /* 0x000ee2000c1e9900 */
[----:B------:R-:W-:-:S04]  /*2ac0*/  IMAD.U32 R5, R5, 0x10000, RZ ;  /* 0x0001000005057824 */ /* 0x000fc800078e00ff */
[----:B------:R-:W-:Y:S01]  /*2ad0*/  FFMA.FTZ R162, R150, R5, R159 ;  /* 0x0000000596a27223 */ /* 0x000fe2000001009f */
[C---:B----4-:R-:W-:Y:S02]  /*2ae0*/  SHF.L.U32 R5, R158.reuse, 0x10, RZ ;  /* 0x000000109e057819 */ /* 0x050fe400000006ff */
[----:B------:R-:W-:-:S03]  /*2af0*/  PRMT R158, R158, 0x7632, R158 ;  /* 0x000076329e9e7816 */ /* 0x000fc6000000009e */
[----:B------:R-:W-:Y:S02]  /*2b00*/  FFMA.FTZ R159, R13, R5, R160 ;  /* 0x000000050d9f7223 */ /* 0x000fe400000100a0 */
[----:B------:R-:W-:Y:S02]  /*2b10*/  IMAD.U32 R5, R158, 0x10000, RZ ;  /* 0x000100009e057824 */ /* 0x000fe400078e00ff */
[----:B------:R-:W4:Y:S01]  /*2b20*/  LDG.E.CONSTANT R158, desc[UR10][R6.64+0xa08] ;  /* 0x000a080a069e7981 */ /* 0x000f22000c1e9900 */
[----:B------:R-:W-:Y:S01]  /*2b30*/  FADD.FTZ R4, R159, R4 ;  /* 0x000000049f047221 */ /* 0x000fe20000010000 */
[----:B------:R-:W-:Y:S01]  /*2b40*/  FFMA.FTZ R5, R143, R5, R162 ;  /* 0x000000058f057223 */ /* 0x000fe200000100a2 */
[C---:B-----5:R-:W-:Y:S01]  /*2b50*/  IMAD.U32 R160, R156.reuse, 0x10000, RZ ;  /* 0x000100009ca07824 */ /* 0x060fe200078e00ff */
[----:B------:R-:W-:Y:S02]  /*2b60*/  PRMT R159, R156, 0x7632, R159 ;  /* 0x000076329c9f7816 */ /* 0x000fe4000000009f */
[----:B------:R-:W-:Y:S01]  /*2b70*/  PRMT R156, R155, 0x7632, R156 ;  /* 0x000076329b9c7816 */ /* 0x000fe2000000009c */
[----:B------:R-:W-:Y:S01]  /*2b80*/  FMUL.FTZ R162, R45, R160 ;  /* 0x000000a02da27220 */ /* 0x000fe20000410000 */
[----:B------:R-:W-:Y:S01]  /*2b90*/  SHF.L.U32 R161, R159, 0x10, RZ ;  /* 0x000000109fa17819 */ /* 0x000fe200000006ff */
[----:B------:R-:W-:-:S02]  /*2ba0*/  IMAD.U32 R160, R155, 0x10000, RZ ;  /* 0x000100009ba07824 */ /* 0x000fc400078e00ff */
[----:B------:R-:W-:Y:S01]  /*2bb0*/  IMAD.U32 R159, R156, 0x10000, RZ ;  /* 0x000100009c9f7824 */ /* 0x000fe200078e00ff */
[----:B------:R-:W5:Y:S01]  /*2bc0*/  LDG.E.CONSTANT R155, desc[UR10][R6.64+0xc08] ;  /* 0x000c080a069b7981 */ /* 0x000f62000c1e9900 */
[----:B------:R-:W-:-:S04]  /*2bd0*/  FMUL.FTZ R161, R62, R161 ;  /* 0x000000a13ea17220 */ /* 0x000fc80000410000 */
[----:B------:R-:W-:Y:S01]  /*2be0*/  FFMA.FTZ R159, R58, R159, R161 ;  /* 0x0000009f3a9f7223 */ /* 0x000fe200000100a1 */
[----:B------:R-:W-:Y:S01]  /*2bf0*/  FFMA.FTZ R160, R41, R160, R162 ;  /* 0x000000a029a07223 */ /* 0x000fe200000100a2 */
[C---:B--2---:R-:W-:Y:S01]  /*2c00*/  IMAD.U32 R156, R9.reuse, 0x10000, RZ ;  /* 0x00010000099c7824 */ /* 0x044fe200078e00ff */
[----:B------:R-:W-:-:S05]  /*2c10*/  PRMT R9, R9, 0x7632, R9 ;  /* 0x0000763209097816 */ /* 0x000fca0000000009 */
[----:B------:R-:W-:-:S04]  /*2c20*/  IMAD.U32 R9, R9, 0x10000, RZ ;  /* 0x0001000009097824 */ /* 0x000fc800078e00ff */
[----:B------:R-:W-:Y:S01]  /*2c30*/  FFMA.FTZ R159, R68, R9, R159 ;  /* 0x00000009449f7223 */ /* 0x000fe2000001009f */
[C---:B---3--:R-:W-:Y:S02]  /*2c40*/  SHF.L.U32 R9, R8.reuse, 0x10, RZ ;  /* 0x0000001008097819 */ /* 0x048fe400000006ff */
[----:B------:R-:W-:Y:S01]  /*2c50*/  PRMT R8, R8, 0x7632, R8 ;  /* 0x0000763208087816 */ /* 0x000fe20000000008 */
[----:B------:R-:W-:Y:S02]  /*2c60*/  FFMA.FTZ R160, R49, R156, R160 ;  /* 0x0000009c31a07223 */ /* 0x000fe400000100a0 */
[----:B------:R-:W2:Y:S02]  /*2c70*/  LDG.E.CONSTANT R156, desc[UR10][R6.64+0xe08] ;  /* 0x000e080a069c7981 */ /* 0x000ea4000c1e9900 */
[----:B------:R-:W-:-:S04]  /*2c80*/  IMAD.U32 R8, R8, 0x10000, RZ ;  /* 0x0001000008087824 */ /* 0x000fc800078e00ff */
[----:B------:R-:W-:Y:S01]  /*2c90*/  FFMA.FTZ R159, R76, R8, R159 ;  /* 0x000000084c9f7223 */ /* 0x000fe2000001009f */
[----:B------:R-:W-:Y:S01]  /*2ca0*/  PRMT R8, R157, 0x7632, R8 ;  /* 0x000076329d087816 */ /* 0x000fe20000000008 */
[----:B------:R-:W-:Y:S02]  /*2cb0*/  FFMA.FTZ R160, R53, R9, R160 ;  /* 0x0000000935a07223 */ /* 0x000fe400000100a0 */
[----:B------:R-:W3:Y:S02]  /*2cc0*/  LDG.E.CONSTANT R9, desc[UR10][R6.64+0x1008] ;  /* 0x0010080a06097981 */ /* 0x000ee4000c1e9900 */
[----:B------:R-:W-:-:S04]  /*2cd0*/  IMAD.U32 R8, R8, 0x10000, RZ ;  /* 0x0001000008087824 */ /* 0x000fc800078e00ff */
[----:B------:R-:W-:Y:S02]  /*2ce0*/  FFMA.FTZ R159, R84, R8, R159 ;  /* 0x00000008549f7223 */ /* 0x000fe4000001009f */
[----:B------:R-:W3:Y:S01]  /*2cf0*/  LDG.E.CONSTANT R8, desc[UR10][R6.64+0x1208] ;  /* 0x0012080a06087981 */ /* 0x000ee2000c1e9900 */
[----:B------:R-:W-:-:S04]  /*2d00*/  IMAD.U32 R157, R157, 0x10000, RZ ;  /* 0x000100009d9d7824 */ /* 0x000fc800078e00ff */
[----:B------:R-:W-:Y:S01]  /*2d10*/  FFMA.FTZ R160, R69, R157, R160 ;  /* 0x0000009d45a07223 */ /* 0x000fe200000100a0 */
[----:B----4-:R-:W-:-:S05]  /*2d20*/  PRMT R157, R158, 0x7632, R157 ;  /* 0x000076329e9d7816 */ /* 0x010fca000000009d */
[----:B------:R-:W-:-:S04]  /*2d30*/  IMAD.U32 R157, R157, 0x10000, RZ ;  /* 0x000100009d9d7824 */ /* 0x000fc800078e00ff */
[----:B------:R-:W-:Y:S02]  /*2d40*/  FFMA.FTZ R159, R92, R157, R159 ;  /* 0x0000009d5c9f7223 */ /* 0x000fe4000001009f */
[----:B------:R-:W4:Y:S01]  /*2d50*/  LDG.E.CONSTANT R157, desc[UR10][R6.64+0x1408] ;  /* 0x0014080a069d7981 */ /* 0x000f22000c1e9900 */
[----:B------:R-:W-:-:S05]  /*2d60*/  SHF.L.U32 R158, R158, 0x10, RZ ;  /* 0x000000109e9e7819 */ /* 0x000fca00000006ff */
[----:B------:R-:W-:Y:S01]  /*2d70*/  FFMA.FTZ R158, R77, R158, R160 ;  /* 0x0000009e4d9e7223 */ /* 0x000fe200000100a0 */
[----:B-----5:R-:W-:-:S04]  /*2d80*/  IMAD.U32 R160, R155, 0x10000, RZ ;  /* 0x000100009ba07824 */ /* 0x020fc800078e00ff */
[--C-:B------:R-:W-:Y:S01]  /*2d90*/  FFMA.FTZ R160, R85, R160, R158.reuse ;  /* 0x000000a055a07223 */ /* 0x100fe2000001009e */
[----:B------:R-:W-:Y:S02]  /*2da0*/  PRMT R158, R155, 0x7632, R158 ;  /* 0x000076329b9e7816 */ /* 0x000fe4000000009e */
[----:B------:R-:W5:Y:S03]  /*2db0*/  LDG.E.CONSTANT R155, desc[UR10][R6.64+0x1608] ;  /* 0x0016080a069b7981 */ /* 0x000f66000c1e9900 */
[----:B------:R-:W-:-:S04]  /*2dc0*/  IMAD.U32 R158, R158, 0x10000, RZ ;  /* 0x000100009e9e7824 */ /* 0x000fc800078e00ff */
[----:B------:R-:W-:Y:S02]  /*2dd0*/  FFMA.FTZ R161, R100, R158, R159 ;  /* 0x0000009e64a17223 */ /* 0x000fe4000001009f */
[----:B------:R-:W5:Y:S01]  /*2de0*/  LDG.E.CONSTANT R159, desc[UR10][R6.64+0x1808] ;  /* 0x0018080a069f7981 */ /* 0x000f62000c1e9900 */
[C---:B--2---:R-:W-:Y:S02]  /*2df0*/  SHF.L.U32 R158, R156.reuse, 0x10, RZ ;  /* 0x000000109c9e7819 */ /* 0x044fe400000006ff */
[----:B------:R-:W-:-:S05]  /*2e00*/  PRMT R156, R156, 0x7632, R156 ;  /* 0x000076329c9c7816 */ /* 0x000fca000000009c */
[----:B------:R-:W-:Y:S02]  /*2e10*/  IMAD.U32 R156, R156, 0x10000, RZ ;  /* 0x000100009c9c7824 */ /* 0x000fe400078e00ff */
[----:B------:R-:W-:Y:S02]  /*2e20*/  FFMA.FTZ R158, R93, R158, R160 ;  /* 0x0000009e5d9e7223 */ /* 0x000fe400000100a0 */
[----:B------:R-:W-:Y:S01]  /*2e30*/  FFMA.FTZ R161, R108, R156, R161 ;  /* 0x0000009c6ca17223 */ /* 0x000fe200000100a1 */
[C---:B---3--:R-:W-:Y:S01]  /*2e40*/  IMAD.U32 R156, R9.reuse, 0x10000, RZ ;  /* 0x00010000099c7824 */ /* 0x048fe200078e00ff */
[----:B------:R-:W-:-:S03]  /*2e50*/  PRMT R9, R9, 0x7632, R9 ;  /* 0x0000763209097816 */ /* 0x000fc60000000009 */
[----:B------:R-:W-:Y:S02]  /*2e60*/  FFMA.FTZ R158, R101, R156, R158 ;  /* 0x0000009c659e7223 */ /* 0x000fe4000001009e */
[----:B------:R-:W2:Y:S01]  /*2e70*/  LDG.E.CONSTANT R156, desc[UR10][R6.64+0x1a08] ;  /* 0x001a080a069c7981 */ /* 0x000ea2000c1e9900 */
[----:B------:R-:W-:Y:S01]  /*2e80*/  IMAD.U32 R9, R9, 0x10000, RZ ;  /* 0x0001000009097824 */ /* 0x000fe200078e00ff */
[----:B------:R-:W-:-:S03]  /*2e90*/  PRMT R160, R8, 0x7632, R160 ;  /* 0x0000763208a07816 */ /* 0x000fc600000000a0 */
[----:B------:R-:W-:Y:S02]  /*2ea0*/  FFMA.FTZ R9, R114, R9, R161 ;  /* 0x0000000972097223 */ /* 0x000fe400000100a1 */
[----:B------:R-:W-:-:S04]  /*2eb0*/  IMAD.U32 R160, R160, 0x10000, RZ ;  /* 0x00010000a0a07824 */ /* 0x000fc800078e00ff */
[----:B------:R-:W-:Y:S02]  /*2ec0*/  FFMA.FTZ R163, R118, R160, R9 ;  /* 0x000000a076a37223 */ /* 0x000fe40000010009 */
[----:B------:R-:W3:Y:S01]  /*2ed0*/  LDG.E.CONSTANT R9, desc[UR10][R6.64+0x1c08] ;  /* 0x001c080a06097981 */ /* 0x000ee2000c1e9900 */
[----:B------:R-:W-:-:S05]  /*2ee0*/  SHF.L.U32 R8, R8, 0x10, RZ ;  /* 0x0000001008087819 */ /* 0x000fca00000006ff */
[----:B------:R-:W-:Y:S01]  /*2ef0*/  FFMA.FTZ R161, R109, R8, R158 ;  /* 0x000000086da17223 */ /* 0x000fe2000001009e */
[C---:B----4-:R-:W-:Y:S01]  /*2f00*/  PRMT R8, R157.reuse, 0x7632, R8 ;  /* 0x000076329d087816 */ /* 0x050fe20000000008 */
[----:B------:R-:W-:Y:S01]  /*2f10*/  IMAD.U32 R157, R157, 0x10000, RZ ;  /* 0x000100009d9d7824 */ /* 0x000fe200078e00ff */
[----:B------:R-:W4:Y:S03]  /*2f20*/  LDG.E.CONSTANT R158, desc[UR10][R6.64+0xc] ;  /* 0x00000c0a069e7981 */ /* 0x000f26000c1e9900 */
[----:B------:R-:W-:Y:S02]  /*2f30*/  FFMA.FTZ R161, R18, R157, R161 ;  /* 0x0000009d12a17223 */ /* 0x000fe400000100a1 */
[----:B------:R-:W4:Y:S01]  /*2f40*/  LDG.E.CONSTANT R157, desc[UR10][R6.64+0x20c] ;  /* 0x00020c0a069d7981 */ /* 0x000f22000c1e9900 */
[----:B------:R-:W-:-:S04]  /*2f50*/  IMAD.U32 R8, R8, 0x10000, RZ ;  /* 0x0001000008087824 */ /* 0x000fc800078e00ff */
[----:B------:R-:W-:Y:S01]  /*2f60*/  FFMA.FTZ R163, R122, R8, R163 ;  /* 0x000000087aa37223 */ /* 0x000fe200000100a3 */
[C---:B-----5:R-:W-:Y:S02]  /*2f70*/  SHF.L.U32 R8, R155.reuse, 0x10, RZ ;  /* 0x000000109b087819 */ /* 0x060fe400000006ff */
[----:B------:R-:W-:-:S03]  /*2f80*/  PRMT R155, R155, 0x7632, R155 ;  /* 0x000076329b9b7816 */ /* 0x000fc6000000009b */
[----:B------:R-:W-:Y:S02]  /*2f90*/  FFMA.FTZ R161, R26, R8, R161 ;  /* 0x000000081aa17223 */ /* 0x000fe400000100a1 */
[----:B------:R-:W-:Y:S02]  /*2fa0*/  IMAD.U32 R155, R155, 0x10000, RZ ;  /* 0x000100009b9b7824 */ /* 0x000fe400078e00ff */
[C---:B------:R-:W-:Y:S01]  /*2fb0*/  IMAD.U32 R8, R159.reuse, 0x10000, RZ ;  /* 0x000100009f087824 */ /* 0x040fe200078e00ff */
[----:B------:R-:W-:Y:S01]  /*2fc0*/  PRMT R159, R159, 0x7632, R159 ;  /* 0x000076329f9f7816 */ /* 0x000fe2000000009f */
[----:B------:R-:W-:Y:S02]  /*2fd0*/  FFMA.FTZ R163, R128, R155, R163 ;  /* 0x0000009b80a37223 */ /* 0x000fe400000100a3 */
[----:B------:R-:W5:Y:S02]  /*2fe0*/  LDG.E.CONSTANT R155, desc[UR10][R6.64+0x40c] ;  /* 0x00040c0a069b7981 */ /* 0x000f64000c1e9900 */
[----:B------:R-:W-:-:S04]  /*2ff0*/  IMAD.U32 R159, R159, 0x10000, RZ ;  /* 0x000100009f9f7824 */ /* 0x000fc800078e00ff */
[----:B------:R-:W-:Y:S01]  /*3000*/  FFMA.FTZ R160, R136, R159, R163 ;  /* 0x0000009f88a07223 */ /* 0x000fe200000100a3 */
[----:B------:R-:W-:Y:S01]  /*3010*/  FFMA.FTZ R8, R22, R8, R161 ;  /* 0x0000000816087223 */ /* 0x000fe200000100a1 */
[----:B------:R-:W-:Y:S01]  /*3020*/  FADD.FTZ R4, R5, R4 ;  /* 0x0000000405047221 */ /* 0x000fe20000010000 */
[C---:B--2---:R-:W-:Y:S02]  /*3030*/  SHF.L.U32 R159, R156.reuse, 0x10, RZ ;  /* 0x000000109c9f7819 */ /* 0x044fe400000006ff */
[----:B------:R-:W-:-:S05]  /*3040*/  PRMT R156, R156, 0x7632, R156 ;  /* 0x000076329c9c7816 */ /* 0x000fca000000009c */
[----:B------:R-:W-:Y:S02]  /*3050*/  IMAD.U32 R156, R156, 0x10000, RZ ;  /* 0x000100009c9c7824 */ /* 0x000fe400078e00ff */
[----:B------:R-:W-:Y:S02]  /*3060*/  FFMA.FTZ R159, R129, R159, R8 ;  /* 0x0000009f819f7223 */ /* 0x000fe40000010008 */
[----:B------:R-:W2:Y:S01]  /*3070*/  LDG.E.CONSTANT R8, desc[UR10][R6.64+0x60c] ;  /* 0x00060c0a06087981 */ /* 0x000ea2000c1e9900 */
[----:B------:R-:W-:Y:S01]  /*3080*/  FFMA.FTZ R160, R147, R156, R160 ;  /* 0x0000009c93a07223 */ /* 0x000fe200000100a0 */
[C---:B---3--:R-:W-:Y:S01]  /*3090*/  PRMT R156, R9.reuse, 0x7632, R156 ;  /* 0x00007632099c7816 */ /* 0x048fe2000000009c */
[----:B------:R-:W-:-:S04]  /*30a0*/  IMAD.U32 R9, R9, 0x10000, RZ ;  /* 0x0001000009097824 */ /* 0x000fc800078e00ff */
[----:B------:R-:W-:Y:S02]  /*30b0*/  IMAD.U32 R156, R156, 0x10000, RZ ;  /* 0x000100009c9c7824 */ /* 0x000fe400078e00ff */
[----:B------:R-:W-:Y:S02]  /*30c0*/  FFMA.FTZ R5, R10, R9, R159 ;  /* 0x000000090a057223 */ /* 0x000fe4000001009f */
[----:B------:R-:W-:Y:S02]  /*30d0*/  FFMA.FTZ R9, R151, R156, R160 ;  /* 0x0000009c97097223 */ /* 0x000fe400000100a0 */
[----:B------:R-:W3:Y:S01]  /*30e0*/  LDG.E.CONSTANT R156, desc[UR10][R6.64+0x80c] ;  /* 0x00080c0a069c7981 */ /* 0x000ee2000c1e9900 */
[C---:B----4-:R-:W-:Y:S02]  /*30f0*/  SHF.L.U32 R159, R157.reuse, 0x10, RZ ;  /* 0x000000109d9f7819 */ /* 0x050fe400000006ff */
[----:B------:R-:W-:-:S05]  /*3100*/  PRMT R157, R157, 0x7632, R157 ;  /* 0x000076329d9d7816 */ /* 0x000fca000000009d */
[----:B------:R-:W-:Y:S02]  /*3110*/  IMAD.U32 R160, R157, 0x10000, RZ ;  /* 0x000100009da07824 */ /* 0x000fe400078e00ff */
[----:B------:R-:W4:Y:S01]  /*3120*/  LDG.E.CONSTANT R157, desc[UR10][R6.64+0xa0c] ;  /* 0x000a0c0a069d7981 */ /* 0x000f22000c1e9900 */
[----:B------:R-:W-:Y:S01]  /*3130*/  FMUL.FTZ R161, R46, R159 ;  /* 0x0000009f2ea17220 */ /* 0x000fe20000410000 */
[C---:B------:R-:W-:Y:S01]  /*3140*/  IMAD.U32 R159, R158.reuse, 0x10000, RZ ;  /* 0x000100009e9f7824 */ /* 0x040fe200078e00ff */
[----:B------:R-:W-:Y:S01]  /*3150*/  PRMT R158, R158, 0x7632, R158 ;  /* 0x000076329e9e7816 */ /* 0x000fe2000000009e */
[----:B------:R-:W-:-:S04]  /*3160*/  FMUL.FTZ R160, R63, R160 ;  /* 0x000000a03fa07220 */ /* 0x000fc80000410000 */
[----:B------:R-:W-:Y:S02]  /*3170*/  IMAD.U32 R158, R158, 0x10000, RZ ;  /* 0x000100009e9e7824 */ /* 0x000fe400078e00ff */
[----:B------:R-:W-:Y:S02]  /*3180*/  FFMA.FTZ R159, R42, R159, R161 ;  /* 0x0000009f2a9f7223 */ /* 0x000fe400000100a1 */
[----:B------:R-:W-:Y:S01]  /*3190*/  FFMA.FTZ R161, R59, R158, R160 ;  /* 0x0000009e3ba17223 */ /* 0x000fe200000100a0 */
[----:B-----5:R-:W-:-:S05]  /*31a0*/  SHF.L.U32 R158, R155, 0x10, RZ ;  /* 0x000000109b9e7819 */ /* 0x020fca00000006ff */
[----:B------:R-:W-:Y:S01]  /*31b0*/  FFMA.FTZ R159, R50, R158, R159 ;  /* 0x0000009e329f7223 */ /* 0x000fe2000001009f */
[----:B------:R-:W-:Y:S02]  /*31c0*/  PRMT R158, R155, 0x7632, R158 ;  /* 0x000076329b9e7816 */ /* 0x000fe4000000009e */
[----:B------:R-:W5:Y:S03]  /*31d0*/  LDG.E.CONSTANT R155, desc[UR10][R6.64+0xc0c] ;  /* 0x000c0c0a069b7981 */ /* 0x000f66000c1e9900 */
[----:B------:R-:W-:-:S04]  /*31e0*/  IMAD.U32 R158, R158, 0x10000, RZ ;  /* 0x000100009e9e7824 */ /* 0x000fc800078e00ff */
[----:B------:R-:W-:Y:S02]  /*31f0*/  FFMA.FTZ R161, R70, R158, R161 ;  /* 0x0000009e46a17223 */ /* 0x000fe400000100a1 */
[----:B------:R-:W5:Y:S01]  /*3200*/  LDG.E.CONSTANT R158, desc[UR10][R6.64+0xe0c] ;  /* 0x000e0c0a069e7981 */ /* 0x000f62000c1e9900 */
[C---:B--2---:R-:W-:Y:S01]  /*3210*/  IMAD.U32 R160, R8.reuse, 0x10000, RZ ;  /* 0x0001000008a07824 */ /* 0x044fe200078e00ff */
[----:B------:R-:W-:-:S05]  /*3220*/  PRMT R8, R8, 0x7632, R8 ;  /* 0x0000763208087816 */ /* 0x000fca0000000008 */
[----:B------:R-:W-:Y:S02]  /*3230*/  IMAD.U32 R8, R8, 0x10000, RZ ;  /* 0x0001000008087824 */ /* 0x000fe400078e00ff */
[----:B------:R-:W-:Y:S02]  /*3240*/  FFMA.FTZ R160, R54, R160, R159 ;  /* 0x000000a036a07223 */ /* 0x000fe4000001009f */
[----:B------:R-:W2:Y:S01]  /*3250*/  LDG.E.CONSTANT R159, desc[UR10][R6.64+0x120c] ;  /* 0x00120c0a069f7981 */ /* 0x000ea2000c1e9900 */
[----:B------:R-:W-:Y:S01]  /*3260*/  FFMA.FTZ R161, R78, R8, R161 ;  /* 0x000000084ea17223 */ /* 0x000fe200000100a1 */
[C---:B---3--:R-:W-:Y:S02]  /*3270*/  PRMT R8, R156.reuse, 0x7632, R8 ;  /* 0x000076329c087816 */ /* 0x048fe40000000008 */
[----:B------:R-:W-:-:S05]  /*3280*/  SHF.L.U32 R156, R156, 0x10, RZ ;  /* 0x000000109c9c7819 */ /* 0x000fca00000006ff */
[----:B------:R-:W-:Y:S02]  /*3290*/  FFMA.FTZ R160, R71, R156, R160 ;  /* 0x0000009c47a07223 */ /* 0x000fe400000100a0 */
[----:B------:R-:W3:Y:S01]  /*32a0*/  LDG.E.CONSTANT R156, desc[UR10][R6.64+0x100c] ;  /* 0x00100c0a069c7981 */ /* 0x000ee2000c1e9900 */
[----:B------:R-:W-:-:S04]  /*32b0*/  IMAD.U32 R8, R8, 0x10000, RZ ;  /* 0x0001000008087824 */ /* 0x000fc800078e00ff */
[----:B------:R-:W-:Y:S01]  /*32c0*/  FFMA.FTZ R161, R86, R8, R161 ;  /* 0x0000000856a17223 */ /* 0x000fe200000100a1 */
[C---:B----4-:R-:W-:Y:S01]  /*32d0*/  PRMT R8, R157.reuse, 0x7632, R8 ;  /* 0x000076329d087816 */ /* 0x050fe20000000008 */
[----:B------:R-:W-:-:S04]  /*32e0*/  IMAD.U32 R157, R157, 0x10000, RZ ;  /* 0x000100009d9d7824 */ /* 0x000fc800078e00ff */
[----:B------:R-:W-:Y:S02]  /*32f0*/  FFMA.FTZ R160, R79, R157, R160 ;  /* 0x0000009d4fa07223 */ /* 0x000fe400000100a0 */
[----:B------:R-:W4:Y:S01]  /*3300*/  LDG.E.CONSTANT R157, desc[UR10][R6.64+0x140c] ;  /* 0x00140c0a069d7981 */ /* 0x000f22000c1e9900 */
[----:B------:R-:W-:-:S04]  /*3310*/  IMAD.U32 R8, R8, 0x10000, RZ ;  /* 0x0001000008087824 */ /* 0x000fc800078e00ff */
[----:B------:R-:W-:Y:S01]  /*3320*/  FFMA.FTZ R161, R94, R8, R161 ;  /* 0x000000085ea17223 */ /* 0x000fe200000100a1 */
[----:B-----5:R-:W-:-:S05]  /*3330*/  SHF.L.U32 R8, R155, 0x10, RZ ;  /* 0x000000109b087819 */ /* 0x020fca00000006ff */
[----:B------:R-:W-:Y:S01]  /*3340*/  FFMA.FTZ R160, R87, R8, R160 ;  /* 0x0000000857a07223 */ /* 0x000fe200000100a0 */
[----:B------:R-:W-:Y:S02]  /*3350*/  PRMT R8, R155, 0x7632, R8 ;  /* 0x000076329b087816 */ /* 0x000fe40000000008 */
[----:B------:R-:W-:-:S03]  /*3360*/  PRMT R155, R158, 0x7632, R155 ;  /* 0x000076329e9b7816 */ /* 0x000fc6000000009b */
[----:B------:R-:W-:Y:S02]  /*3370*/  IMAD.U32 R8, R8, 0x10000, RZ ;  /* 0x0001000008087824 */ /* 0x000fe400078e00ff */
[----:B------:R-:W-:Y:S02]  /*3380*/  IMAD.U32 R155, R155, 0x10000, RZ ;  /* 0x000100009b9b7824 */ /* 0x000fe400078e00ff */
[----:B------:R-:W-:Y:S01]  /*3390*/  FFMA.FTZ R161, R102, R8, R161 ;  /* 0x0000000866a17223 */ /* 0x000fe200000100a1 */
[----:B------:R-:W-:-:S03]  /*33a0*/  IMAD.U32 R8, R158, 0x10000, RZ ;  /* 0x000100009e087824 */ /* 0x000fc600078e00ff */
[----:B------:R-:W-:Y:S01]  /*33b0*/  FFMA.FTZ R158, R110, R155, R161 ;  /* 0x0000009b6e9e7223 */ /* 0x000fe200000100a1 */
[----:B------:R-:W-:Y:S02]  /*33c0*/  FFMA.FTZ R160, R95, R8, R160 ;  /* 0x000000085fa07223 */ /* 0x000fe400000100a0 */
[----:B------:R-:W5:Y:S01]  /*33d0*/  LDG.E.CONSTANT R8, desc[UR10][R6.64+0x160c] ;  /* 0x00160c0a06087981 */ /* 0x000f62000c1e9900 */
[C---:B---3--:R-:W-:Y:S02]  /*33e0*/  PRMT R155, R156.reuse, 0x7632, R155 ;  /* 0x000076329c9b7816 */ /* 0x048fe4000000009b */
[----:B------:R-:W-:-:S03]  /*33f0*/  SHF.L.U32 R156, R156, 0x10, RZ ;  /* 0x000000109c9c7819 */ /* 0x000fc600000006ff */
[----:B------:R-:W-:-:S04]  /*3400*/  IMAD.U32 R155, R155, 0x10000, RZ ;  /* 0x000100009b9b7824 */ /* 0x000fc800078e00ff */
[----:B------:R-:W-:Y:S01]  /*3410*/  FFMA.FTZ R158, R115, R155, R158 ;  /* 0x0000009b739e7223 */ /* 0x000fe2000001009e */
[----:B--2---:R-:W-:Y:S01]  /*3420*/  PRMT R155, R159, 0x7632, R155 ;  /* 0x000076329f9b7816 */ /* 0x004fe2000000009b */
[----:B------:R-:W-:Y:S02]  /*3430*/  FFMA.FTZ R156, R103, R156, R160 ;  /* 0x0000009c679c7223 */ /* 0x000fe400000100a0 */
[----:B------:R-:W2:Y:S01]  /*3440*/  LDG.E.CONSTANT R160, desc[UR10][R6.64+0x1e08] ;  /* 0x001e080a06a07981 */ /* 0x000ea2000c1e9900 */
[----:B------:R-:W-:Y:S02]  /*3450*/  IMAD.U32 R159, R159, 0x10000, RZ ;  /* 0x000100009f9f7824 */ /* 0x000fe400078e00ff */
[----:B------:R-:W-:Y:S02]  /*3460*/  IMAD.U32 R155, R155, 0x10000, RZ ;  /* 0x000100009b9b7824 */ /* 0x000fe400078e00ff */
[--C-:B------:R-:W-:Y:S01]  /*3470*/  FFMA.FTZ R162, R111, R159, R156.reuse ;  /* 0x0000009f6fa27223 */ /* 0x100fe2000001009c */
[----:B----4-:R-:W-:Y:S01]  /*3480*/  PRMT R156, R157, 0x7632, R156 ;  /* 0x000076329d9c7816 */ /* 0x010fe2000000009c */
[----:B------:R-:W-:Y:S01]  /*3490*/  FFMA.FTZ R158, R119, R155, R158 ;  /* 0x0000009b779e7223 */ /* 0x000fe2000001009e */
[----:B------:R-:W-:Y:S01]  /*34a0*/  SHF.L.U32 R157, R157, 0x10, RZ ;  /* 0x000000109d9d7819 */ /* 0x000fe200000006ff */
[----:B------:R-:W3:Y:S02]  /*34b0*/  LDG.E.CONSTANT R155, desc[UR10][R6.64+0x180c] ;  /* 0x00180c0a069b7981 */ /* 0x000ee4000c1e9900 */
[----:B------:R-:W-:-:S02]  /*34c0*/  IMAD.U32 R156, R156, 0x10000, RZ ;  /* 0x000100009c9c7824 */ /* 0x000fc400078e00ff */
[----:B------:R-:W-:Y:S01]  /*34d0*/  FFMA.FTZ R162, R19, R157, R162 ;  /* 0x0000009d13a27223 */ /* 0x000fe200000100a2 */
[----:B------:R-:W4:Y:S01]  /*34e0*/  LDG.E.CONSTANT R159, desc[UR10][R6.64+0x1e0c] ;  /* 0x001e0c0a069f7981 */ /* 0x000f22000c1e9900 */
[----:B------:R-:W-:-:S03]  /*34f0*/  FFMA.FTZ R161, R123, R156, R158 ;  /* 0x0000009c7ba17223 */ /* 0x000fc6000001009e */
[----:B------:R-:W4:Y:S04]  /*3500*/  LDG.E.CONSTANT R157, desc[UR10][R6.64+0x1a0c] ;  /* 0x001a0c0a069d7981 */ /* 0x000f28000c1e9900 */
[----:B------:R4:W4:Y:S01]  /*3510*/  LDG.E.CONSTANT R156, desc[UR10][R6.64+0x1c0c] ;  /* 0x001c0c0a069c7981 */ /* 0x000922000c1e9900 */
[C---:B-----5:R-:W-:Y:S01]  /*3520*/  IMAD.U32 R158, R8.reuse, 0x10000, RZ ;  /* 0x00010000089e7824 */ /* 0x060fe200078e00ff */
[----:B------:R-:W-:-:S05]  /*3530*/  PRMT R8, R8, 0x7632, R8 ;  /* 0x0000763208087816 */ /* 0x000fca0000000008 */
[----:B------:R-:W-:-:S04]  /*3540*/  IMAD.U32 R8, R8, 0x10000, RZ ;  /* 0x0001000008087824 */ /* 0x000fc800078e00ff */
[----:B------:R-:W-:Y:S01]  /*3550*/  FFMA.FTZ R8, R130, R8, R161 ;  /* 0x0000000882087223 */ /* 0x000fe200000100a1 */
[----:B------:R-:W-:Y:S01]  /*3560*/  FFMA.FTZ R158, R27, R158, R162 ;  /* 0x0000009e1b9e7223 */ /* 0x000fe200000100a2 */
[----:B------:R-:W-:Y:S02]  /*3570*/  FSETP.NEU.FTZ.AND P0, PT, R0, RZ, PT ;  /* 0x000000ff0000720b */ /* 0x000fe40003f1d000 */
[----:B--2---:R-:W-:-:S05]  /*3580*/  SHF.L.U32 R161, R160, 0x10, RZ ;  /* 0x00000010a0a17819 */ /* 0x004fca00000006ff */
[----:B------:R-:W-:Y:S01]  /*3590*/  FFMA.FTZ R5, R14, R161, R5 ;  /* 0x000000a10e057223 */ /* 0x000fe20000010005 */
[----:B------:R-:W-:Y:S02]  /*35a0*/  PRMT R161, R160, 0x7632, R161 ;  /* 0x00007632a0a17816 */ /* 0x000fe400000000a1 */
[C---:B---3--:R-:W-:Y:S01]  /*35b0*/  PRMT R160, R155.reuse, 0x7632, R160 ;  /* 0x000076329ba07816 */ /* 0x048fe200000000a0 */
[----:B------:R-:W-:-:S04]  /*35c0*/  IMAD.U32 R155, R155, 0x10000, RZ ;  /* 0x000100009b9b7824 */ /* 0x000fc800078e00ff */
[----:B------:R-:W-:Y:S01]  /*35d0*/  IMAD.U32 R160, R160, 0x10000, RZ ;  /* 0x00010000a0a07824 */ /* 0x000fe200078e00ff */
[----:B----4-:R-:W-:-:S03]  /*35e0*/  PRMT R6, R157, 0x7632, R6 ;  /* 0x000076329d067816 */ /* 0x010fc60000000006 */
[----:B------:R-:W-:Y:S01]  /*35f0*/  FFMA.FTZ R7, R137, R160, R8 ;  /* 0x000000a089077223 */ /* 0x000fe20000010008 */
[----:B------:R-:W-:Y:S01]  /*3600*/  FADD.FTZ R8, R5, R4 ;  /* 0x0000000405087221 */ /* 0x000fe20000010000 */
[----:B------:R-:W-:Y:S01]  /*3610*/  SHF.L.U32 R157, R157, 0x10, RZ ;  /* 0x000000109d9d7819 */ /* 0x000fe200000006ff */
[----:B------:R-:W-:Y:S01]  /*3620*/  FFMA.FTZ R158, R23, R155, R158 ;  /* 0x0000009b179e7223 */ /* 0x000fe2000001009e */
[----:B------:R-:W-:Y:S01]  /*3630*/  PRMT R4, R156, 0x7632, R4 ;  /* 0x000076329c047816 */ /* 0x000fe20000000004 */
[----:B------:R-:W-:Y:S02]  /*3640*/  IMAD.U32 R6, R6, 0x10000, RZ ;  /* 0x0001000006067824 */ /* 0x000fe400078e00ff */
[----:B------:R-:W-:Y:S02]  /*3650*/  IMAD.U32 R161, R161, 0x10000, RZ ;  /* 0x00010000a1a17824 */ /* 0x000fe400078e00ff */
[----:B------:R-:W-:Y:S01]  /*3660*/  FFMA.FTZ R158, R131, R157, R158 ;  /* 0x0000009d839e7223 */ /* 0x000fe2000001009e */
[----:B------:R-:W-:Y:S01]  /*3670*/  FFMA.FTZ R7, R148, R6, R7 ;  /* 0x0000000694077223 */ /* 0x000fe20000010007 */
[----:B------:R-:W-:Y:S01]  /*3680*/  IMAD.U32 R156, R156, 0x10000, RZ ;  /* 0x000100009c9c7824 */ /* 0x000fe200078e00ff */
[----:B------:R-:W-:Y:S01]  /*3690*/  IADD3 R6, R153, 0x1, -R28 ;  /* 0x0000000199067810 */ /* 0x000fe20007ffe81c */
[----:B------:R-:W-:Y:S01]  /*36a0*/  IMAD.U32 R4, R4, 0x10000, RZ ;  /* 0x0001000004047824 */ /* 0x000fe200078e00ff */
[C---:B------:R-:W-:Y:S01]  /*36b0*/  SHF.L.U32 R5, R159.reuse, 0x10, RZ ;  /* 0x000000109f057819 */ /* 0x040fe200000006ff */
[----:B------:R-:W-:Y:S01]  /*36c0*/  FFMA.FTZ R9, R152, R161, R9 ;  /* 0x000000a198097223 */ /* 0x000fe20000010009 */
[----:B------:R-:W-:Y:S01]  /*36d0*/  PRMT R159, R159, 0x7632, R159 ;  /* 0x000076329f9f7816 */ /* 0x000fe2000000009f */
[----:B------:R-:W-:Y:S01]  /*36e0*/  FFMA.FTZ R156, R11, R156, R158 ;  /* 0x0000009c0b9c7223 */ /* 0x000fe2000001009e */
[----:B------:R-:W-:Y:S01]  /*36f0*/  FFMA.FTZ R4, R140, R4, R7 ;  /* 0x000000048c047223 */ /* 0x000fe20000010007 */
[----:B------:R-:W-:Y:S01]  /*3700*/  I2FP.F32.S32 R7, R6 ;  /* 0x0000000600077245 */ /* 0x000fe20000201400 */
[----:B------:R-:W-:Y:S01]  /*3710*/  FADD.FTZ R8, R9, R8 ;  /* 0x0000000809087221 */ /* 0x000fe20000010000 */
[----:B------:R-:W-:Y:S01]  /*3720*/  FFMA.FTZ R5, R15, R5, R156 ;  /* 0x000000050f057223 */ /* 0x000fe2000001009c */
[----:B------:R-:W-:-:S02]  /*3730*/  IMAD.U32 R159, R159, 0x10000, RZ ;  /* 0x000100009f9f7824 */ /* 0x000fc400078e00ff */
[----:B------:R-:W-:Y:S01]  /*3740*/  FMUL.FTZ R7, R7, R0 ;  /* 0x0000000007077220 */ /* 0x000fe20000410000 */
[----:B------:R-:W-:Y:S01]  /*3750*/  FADD.FTZ R5, R5, R8 ;  /* 0x0000000805057221 */ /* 0x000fe20000010000 */
[----:B------:R-:W-:-:S03]  /*3760*/  FFMA.FTZ R4, R145, R159, R4 ;  /* 0x0000009f91047223 */ /* 0x000fc60000010004 */
[----:B------:R-:W-:Y:S01]  /*3770*/  FSEL R7, R7, RZ, P0 ;  /* 0x000000ff07077208 */ /* 0x000fe20000000000 */
[----:B------:R-:W-:Y:S01]  /*3780*/  FADD.FTZ R4, R4, R5 ;  /* 0x0000000504047221 */ /* 0x000fe20000010000 */
[----:B------:R-:W-:-:S03]  /*3790*/  ISETP.GE.AND P0, PT, R153, R28, PT ;  /* 0x0000001c9900720c */ /* 0x000fc60003f06270 */
[----:B------:R-:W-:-:S05]  /*37a0*/  FFMA.FTZ R4, R4, UR9, R7 ;  /* 0x0000000904047c23 */ /* 0x000fca0008010007 */
[----:B------:R-:W-:-:S05]  /*37b0*/  FSEL R5, R4, RZ, !P0 ;  /* 0x000000ff04057208 */ /* 0x000fca0004000000 */
[----:B------:R1:W-:Y:S01]  /*37c0*/  STS [R154], R5 ;  /* 0x000000059a007388 */ /* 0x0003e20000000800 */
[----:B------:R-:W-:Y:S05]  /*37d0*/  @P0 BRA `(.L_x_18122) ;  /* 0x0000000000100947 */ /* 0x000fea0003800000 */
[----:B------:R-:W-:Y:S01]  /*37e0*/  FMNMX.FTZ R139, R139, R4, !PT ;  /* 0x000000048b8b7209 */ /* 0x000fe20007810000 */
[----:B------:R-:W-:Y:S06]  /*37f0*/  BRA `(.L_x_18122) ;  /* 0x0000000000087947 */ /* 0x000fec0003800000 */
.L_x_18121:
[----:B------:R-:W-:-:S05]  /*3800*/  IMAD.MOV.U32 R5, RZ, RZ, -0x800001 ;  /* 0xff7fffffff057424 */ /* 0x000fca00078e00ff */
[----:B------:R0:W-:Y:S02]  /*3810*/  STS [R154], R5 ;  /* 0x000000059a007388 */ /* 0x0001e40000000800 */
.L_x_18122:
[----:B------:R-:W-:Y:S05]  /*3820*/  BSYNC B1 ;  /* 0x0000000000017941 */ /* 0x000fea0003800000 */
.L_x_18120:
[----:B------:R-:W-:-:S05]  /*3830*/  VIADD R141, R141, 0x4 ;  /* 0x000000048d8d7836 */ /* 0x000fca0000000000 */
[----:B------:R-:W-:-:S13]  /*3840*/  ISETP.GE.AND P0, PT, R141, R34, PT ;  /* 0x000000228d00720c */ /* 0x000fda0003f06270 */
[----:B------:R-:W-:Y:S05]  /*3850*/  @!P0 BRA `(.L_x_18123) ;  /* 0xffffffe000b48947 */ /* 0x000fea000383ffff */
.L_x_18119:
[----:B------:R-:W-:Y:S05]  /*3860*/  BSYNC B0 ;  /* 0x0000000000007941 */ /* 0x000fea0003800000 */
.L_x_18118:
[----:B------:R-:W2:Y:S01]  /*3870*/  SHFL.BFLY PT, R0, R139, 0x10, 0x1f ;  /* 0x0e001f008b007f89 */ /* 0x000ea200000e0000 */
[C---:B------:R-:W-:Y:S01]  /*3880*/  ISETP.NE.AND P0, PT, R31.reuse, RZ, PT ;  /* 0x000000ff1f00720c */ /* 0x040fe20003f05270 */
[----:B------:R-:W-:Y:S01]  /*3890*/  BSSY B0, `(.L_x_18124) ;  /* 0x000010a000007945 */ /* 0x000fe20003800000 */
[----:B------:R-:W-:Y:S02]  /*38a0*/  ISETP.GT.AND P1, PT, R31, 0x3, PT ;  /* 0x000000031f00780c */ /* 0x000fe40003f24270 */
[----:B------:R-:W-:-:S04]  /*38b0*/  SHF.R.S32.HI R8, RZ, 0x1f, R29 ;  /* 0x0000001fff087819 */ /* 0x000fc8000001141d */
[----:B------:R-:W-:-:S04]  /*38c0*/  LEA.HI R8, R8, R29, RZ, 0x5 ;  /* 0x0000001d08087211 */ /* 0x000fc800078f28ff */
[----:B------:R-:W-:Y:S01]  /*38d0*/  SHF.R.S32.HI R21, RZ, 0x5, R8 ;  /* 0x00000005ff157819 */ /* 0x000fe20000011408 */
[----:B------:R-:W3:Y:S02]  /*38e0*/  @!P0 S2R R7, SR_CgaCtaId ;  /* 0x0000000000078919 */ /* 0x000ee40000008800 */
[----:B------:R-:W4:Y:S01]  /*38f0*/  @!P1 S2R R6, SR_CgaCtaId ;  /* 0x0000000000069919 */ /* 0x000f220000008800 */
[----:B--2---:R-:W-:-:S05]  /*3900*/  FMNMX.FTZ R0, R0, R139, !PT ;  /* 0x0000008b00007209 */ /* 0x004fca0007810000 */
[----:B------:R-:W2:Y:S02]  /*3910*/  SHFL.BFLY PT, R3, R0, 0x8, 0x1f ;  /* 0x0d001f0000037f89 */ /* 0x000ea400000e0000 */
[----:B--2---:R-:W-:Y:S02]  /*3920*/  FMNMX.FTZ R3, R0, R3, !PT ;  /* 0x0000000300037209 */ /* 0x004fe40007810000 */
[----:B------:R-:W-:-:S03]  /*3930*/  @!P0 MOV R0, 0x400 ;  /* 0x0000040000008802 */ /* 0x000fc60000000f00 */
[----:B------:R-:W2:Y:S01]  /*3940*/  SHFL.BFLY PT, R2, R3, 0x4, 0x1f ;  /* 0x0c801f0003027f89 */ /* 0x000ea200000e0000 */
[----:B------:R-:W-:-:S04]  /*3950*/  @!P0 IADD3 R0, R0, 0x100, RZ ;  /* 0x0000010000008810 */ /* 0x000fc80007ffe0ff */
[----:B---3--:R-:W-:-:S05]  /*3960*/  @!P0 LEA R0, R7, R0, 0x18 ;  /* 0x0000000007008211 */ /* 0x008fca00078ec0ff */
[----:B------:R-:W-:Y:S01]  /*3970*/  @!P0 IMAD R0, R21, 0x4, R0 ;  /* 0x0000000415008824 */ /* 0x000fe200078e0200 */
[----:B--2---:R-:W-:Y:S02]  /*3980*/  FMNMX.FTZ R2, R3, R2, !PT ;  /* 0x0000000203027209 */ /* 0x004fe40007810000 */
[----:B------:R-:W-:-:S03]  /*3990*/  @!P1 MOV R3, 0x400 ;  /* 0x0000040000039802 */ /* 0x000fc60000000f00 */
[----:B01----:R-:W0:Y:S02]  /*39a0*/  SHFL.BFLY PT, R5, R2, 0x2, 0x1f ;  /* 0x0c401f0002057f89 */ /* 0x003e2400000e0000 */
[----:B------:R-:W-:-:S05]  /*39b0*/  @!P1 VIADD R3, R3, 0x100 ;  /* 0x0000010003039836 */ /* 0x000fca0000000000 */
[----:B----4-:R-:W-:-:S04]  /*39c0*/  @!P1 LEA R6, R6, R3, 0x18 ;  /* 0x0000000306069211 */ /* 0x010fc800078ec0ff */
[----:B------:R-:W-:Y:S01]  /*39d0*/  @!P1 LEA R3, R31, R6, 0x2 ;  /* 0x000000061f039211 */ /* 0x000fe200078e10ff */
[----:B------:R-:W-:-:S05]  /*39e0*/  VIADD R6, R28, 0x1f ;  /* 0x0000001f1c067836 */ /* 0x000fca0000000000 */
[----:B------:R-:W-:-:S04]  /*39f0*/  SHF.R.S32.HI R9, RZ, 0x1f, R6 ;  /* 0x0000001fff097819 */ /* 0x000fc80000011406 */
[----:B------:R-:W-:Y:S02]  /*3a00*/  LEA.HI R9, R9, R6, RZ, 0x5 ;  /* 0x0000000609097211 */ /* 0x000fe400078f28ff */
[----:B0-----:R-:W-:Y:S01]  /*3a10*/  FMNMX.FTZ R5, R2, R5, !PT ;  /* 0x0000000502057209 */ /* 0x001fe20007810000 */
[----:B------:R-:W-:-:S04]  /*3a20*/  IMAD.MOV.U32 R2, RZ, RZ, -0x800001 ;  /* 0xff7fffffff027424 */ /* 0x000fc800078e00ff */
[----:B------:R-:W0:Y:S02]  /*3a30*/  SHFL.BFLY PT, R4, R5, 0x1, 0x1f ;  /* 0x0c201f0005047f89 */ /* 0x000e2400000e0000 */
[----:B0-----:R-:W-:-:S05]  /*3a40*/  FMNMX.FTZ R7, R5, R4, !PT ;  /* 0x0000000405077209 */ /* 0x001fca0007810000 */
        /* <DEDUP_REMOVED lines=17> */
[----:B------:R-:W-:Y:S01]  /*3b60*/  ISETP.GE.U32.AND P2, PT, R3, 0x180, PT ;  /* 0x000001800300780c */ /* 0x000fe20003f46070 */
[----:B------:R-:W-:Y:S01]  /*3b70*/  IMAD.MOV.U32 R3, RZ, RZ, R29 ;  /* 0x000000ffff037224 */ /* 0x000fe200078e001d */
[----:B0-----:R-:W-:Y:S01]  /*3b80*/  LOP3.LUT P0, R4, R2, 0x3, RZ, 0xc0, !PT ;  /* 0x0000000302047812 */ /* 0x001fe2000780c0ff */
[----:B------:R-:W-:-:S12]  /*3b90*/  HFMA2.MMA R2, -RZ, RZ, 0, 0 ;  /* 0x00000000ff027435 */ /* 0x000fd800000001ff */
        /* <DEDUP_REMOVED lines=8> */
.L_x_18128:
        /* <DEDUP_REMOVED lines=11> */
.L_x_18127:
[----:B------:R-:W-:Y:S05]  /*3cd0*/  BSYNC B1 ;  /* 0x0000000000017941 */ /* 0x000fea0003800000 */
.L_x_18126:
        /* <DEDUP_REMOVED lines=14> */
.L_x_18131:
        /* <DEDUP_REMOVED lines=100> */
.L_x_18130:
[----:B------:R-:W-:Y:S05]  /*4400*/  BSYNC B1 ;  /* 0x0000000000017941 */ /* 0x000fea0003800000 */
.L_x_18129:
[----:B------:R-:W-:Y:S01]  /*4410*/  IADD3 R5, -R3, R0, RZ ;  /* 0x0000000003057210 */ /* 0x000fe20007ffe1ff */
        /* <DEDUP_REMOVED lines=54> */
.L_x_18133:
[----:B------:R-:W-:Y:S05]  /*4780*/  BSYNC B1 ;  /* 0x0000000000017941 */ /* 0x000fea0003800000 */
.L_x_18132:
        /* <DEDUP_REMOVED lines=26> */
.L_x_18125:
[----:B------:R-:W-:Y:S05]  /*4930*/  BSYNC B0 ;  /* 0x0000000000007941 */ /* 0x000fea0003800000 */
.L_x_18124:
        /* <DEDUP_REMOVED lines=8> */
[----:B0-----:R-:W0:Y:S02]  /*49c0*/  SHFL.BFLY PT, R4, R3, 0x8, 0x1f ;  /* 0x0d001f0003047f89 */ /* 0x001e2400000e0000 */
[----:B0-----:R-:W-:Y:S01]  /*49d0*/  FADD.FTZ R4, R3, R4 ;  /* 0x0000000403047221 */ /* 0x001fe20000010000 */
[----:B------:R-:W-:Y:S01]  /*49e0*/  @!P0 VIADD R3, R2, 0x100 ;  /* 0x0000010002038836 */ /* 0x000fe20000000000 */
[----:B------:R-:W-:-:S03]  /*49f0*/  @!P0 SHF.R.U32.HI R2, RZ, 0x3, R29 ;  /* 0x00000003ff028819 */ /* 0x000fc6000001161d */
[----:B------:R-:W0:Y:S01]  /*4a00*/  SHFL.BFLY PT, R5, R4, 0x4, 0x1f ;  /* 0x0c801f0004057f89 */ /* 0x000e2200000e0000 */
[----:B---3--:R-:W-:Y:S02]  /*4a10*/  @!P0 LEA R3, R10, R3, 0x18 ;  /* 0x000000030a038211 */ /* 0x008fe400078ec0ff */
[----:B------:R-:W-:-:S05]  /*4a20*/  @!P0 LOP3.LUT R2, R2, 0x1ffffffc, RZ, 0xc0, !PT ;  /* 0x1ffffffc02028812 */ /* 0x000fca00078ec0ff */
[----:B------:R-:W-:Y:S02]  /*4a30*/  @!P0 IMAD.IADD R2, R2, 0x1, R3 ;  /* 0x0000000102028824 */ /* 0x000fe400078e0203 */
[----:B0-----:R-:W-:Y:S01]  /*4a40*/  FADD.FTZ R5, R4, R5 ;  /* 0x0000000504057221 */ /* 0x001fe20000010000 */
[----:B------:R-:W-:-:S04]  /*4a50*/  @!P2 MOV R4, 0x400 ;  /* 0x000004000004a802 */ /* 0x000fc80000000f00 */
[----:B------:R-:W0:Y:S01]  /*4a60*/  SHFL.BFLY PT, R6, R5, 0x2, 0x1f ;  /* 0x0c401f0005067f89 */ /* 0x000e2200000e0000 */
        /* <DEDUP_REMOVED lines=22> */
[----:B------:R-:W-:Y:S02]  /*4bd0*/  LOP3.LUT P0, R2, R2, 0x3, RZ, 0xc0, !PT ;  /* 0x0000000302027812 */ /* 0x000fe4000780c0ff */
[----:B------:R-:W-:-:S11]  /*4be0*/  MOV R5, R29 ;  /* 0x0000001d00057202 */ /* 0x000fd60000000f00 */
[----:B0-2---:R-:W-:Y:S05]  /*4bf0*/  @!P0 BRA `(.L_x_18137) ;  /* 0x0000000000388947 */ /* 0x005fea0003800000 */
[----:B------:R-:W0:Y:S01]  /*4c00*/  S2UR UR5, SR_CgaCtaId ;  /* 0x00000000000579c3 */ /* 0x000e220000008800 */
[----:B------:R-:W-:Y:S01]  /*4c10*/  UMOV UR4, 0x400 ;  /* 0x0000040000047882 */ /* 0x000fe20000000000 */
[----:B------:R-:W-:Y:S01]  /*4c20*/  IMAD.MOV.U32 R5, RZ, RZ, R29 ;  /* 0x000000ffff057224 */ /* 0x000fe200078e001d */
[----:B------:R-:W-:-:S04]  /*4c30*/  UIADD3 UR4, UR4, 0x120, URZ ;  /* 0x0000012004047890 */ /* 0x000fc8000fffe03f */
[----:B0-----:R-:W-:-:S06]  /*4c40*/  ULEA UR4, UR5, UR4, 0x18 ;  /* 0x0000000405047291 */ /* 0x001fcc000f8ec03f */
[----:B------:R-:W-:-:S07]  /*4c50*/  LEA R3, R29, UR4, 0x2 ;  /* 0x000000041d037c11 */ /* 0x000fce000f8e10ff */
.L_x_18138:
        /* <DEDUP_REMOVED lines=8> */
.L_x_18137:
[----:B------:R-:W-:Y:S05]  /*4ce0*/  BSYNC B1 ;  /* 0x0000000000017941 */ /* 0x000fea0003800000 */
.L_x_18136:
        /* <DEDUP_REMOVED lines=14> */
.L_x_18141:
[----:B------:R-:W0:Y:S01]  /*4dd0*/  LDS R3, [R2+-0x400] ;  /* 0xfffc000002037984 */ /* 0x000e220000000800 */
[----:B------:R-:W-:-:S03]  /*4de0*/  IADD3 R5, R5, 0x800, RZ ;  /* 0x0000080005057810 */ /* 0x000fc60007ffe0ff */
[----:B------:R-:W2:Y:S01]  /*4df0*/  LDS R4, [R2+-0x200] ;  /* 0xfffe000002047984 */ /* 0x000ea20000000800 */
[----:B------:R-:W-:-:S03]  /*4e00*/  ISETP.GE.AND P1, PT, R5, R40, PT ;  /* 0x000000280500720c */ /* 0x000fc60003f26270 */
        /* <DEDUP_REMOVED lines=48> */
.L_x_18140:
[----:B------:R-:W-:Y:S05]  /*5110*/  BSYNC B1 ;  /* 0x0000000000017941 */ /* 0x000fea0003800000 */
.L_x_18139:
        /* <DEDUP_REMOVED lines=31> */
.L_x_18143:
[----:B------:R-:W-:Y:S05]  /*5310*/  BSYNC B1 ;  /* 0x0000000000017941 */ /* 0x000fea0003800000 */
.L_x_18142:
        /* <DEDUP_REMOVED lines=14> */
.L_x_18135:
[----:B------:R-:W-:Y:S05]  /*5400*/  BSYNC B0 ;  /* 0x0000000000007941 */ /* 0x000fea0003800000 */
.L_x_18134:
[----:B------:R-:W-:Y:S01]  /*5410*/  BAR.SYNC.DEFER_BLOCKING 0x0 ;  /* 0x0000000000007b1d */ /* 0x000fe20000010000 */
[----:B------:R-:W-:-:S05]  /*5420*/  ISETP.GE.AND P0, PT, R21, R34, PT ;  /* 0x000000221500720c */ /* 0x000fca0003f06270 */
[----:B------:R-:W-:Y:S01]  /*5430*/  ULDC UR8, c[0x0][0x25c] ;  /* 0x0000970000087ab9 */ /* 0x000fe20000000800 */
[----:B------:R-:W-:Y:S07]  /*5440*/  BSSY B1, `(.L_x_18144) ;  /* 0x00004b7000017945 */ /* 0x000fee0003800000 */
[----:B------:R-:W-:Y:S05]  /*5450*/  @!P0 BRA `(.L_x_18145) ;  /* 0x0000000000308947 */ /* 0x000fea0003800000 */
[----:B------:R-:W-:Y:S01]  /*5460*/  HFMA2.MMA R35, -RZ, RZ, 0, 0 ;  /* 0x00000000ff237435 */ /* 0x000fe200000001ff */
[----:B------:R-:W-:Y:S01]  /*5470*/  IMAD.MOV.U32 R20, RZ, RZ, RZ ;  /* 0x000000ffff147224 */ /* 0x000fe200078e00ff */
[----:B------:R-:W-:Y:S01]  /*5480*/  CS2R R26, SRZ ;  /* 0x00000000001a7805 */ /* 0x000fe2000001ff00 */
[----:B------:R-:W-:Y:S01]  /*5490*/  IMAD.MOV.U32 R22, RZ, RZ, RZ ;  /* 0x000000ffff167224 */ /* 0x000fe200078e00ff */
[----:B------:R-:W-:Y:S01]  /*54a0*/  CS2R R36, SRZ ;  /* 0x0000000000247805 */ /* 0x000fe2000001ff00 */
[----:B------:R-:W-:Y:S01]  /*54b0*/  IMAD.MOV.U32 R32, RZ, RZ, RZ ;  /* 0x000000ffff207224 */ /* 0x000fe200078e00ff */
[----:B------:R-:W-:Y:S01]  /*54c0*/  CS2R R40, SRZ ;  /* 0x0000000000287805 */ /* 0x000fe2000001ff00 */
[----:B------:R-:W-:Y:S01]  /*54d0*/  IMAD.MOV.U32 R39, RZ, RZ, RZ ;  /* 0x000000ffff277224 */ /* 0x000fe200078e00ff */
[----:B------:R-:W-:Y:S02]  /*54e0*/  CS2R R42, SRZ ;  /* 0x00000000002a7805 */ /* 0x000fe4000001ff00 */
[----:B------:R-:W-:Y:S01]  /*54f0*/  CS2R R44, SRZ ;  /* 0x00000000002c7805 */ /* 0x000fe2000001ff00 */
[----:B------:R-:W-:Y:S01]  /*5500*/  IMAD.MOV.U32 R48, RZ, RZ, RZ ;  /* 0x000000ffff307224 */ /* 0x000fe200078e00ff */
[----:B------:R-:W-:Y:S06]  /*5510*/  BRA `(.L_x_18146) ;  /* 0x0000004800a47947 */ /* 0x000fec0003800000 */
.L_x_18145:
[----:B--2---:R-:W2:Y:S01]  /*5520*/  I2F.RP R2, R144 ;  /* 0x0000009000027306 */ /* 0x004ea20000209400 */
[C---:B------:R-:W-:Y:S01]  /*5530*/  IADD3 R23, P0, R21.reuse, R35, RZ ;  /* 0x0000002315177210 */ /* 0x040fe20007f1e0ff */
[----:B------:R-:W-:Y:S01]  /*5540*/  ULDC.64 UR4, c[0x0][0x238] ;  /* 0x00008e0000047ab9 */ /* 0x000fe20000000a00 */
[----:B------:R-:W-:Y:S01]  /*5550*/  ULDC UR7, c[0x0][0x260] ;  /* 0x0000980000077ab9 */ /* 0x000fe20000000800 */
[----:B------:R-:W-:Y:S01]  /*5560*/  ULDC UR6, c[0x0][0x27c] ;  /* 0x00009f0000067ab9 */ /* 0x000fe20000000800 */
[----:B------:R-:W-:Y:S01]  /*5570*/  LEA.HI.X.SX32 R36, R21, R36, 0x1, P0 ;  /* 0x0000002415247211 */ /* 0x000fe200000f0eff */
[----:B------:R-:W-:Y:S01]  /*5580*/  IMAD R12, R30, UR7, RZ ;  /* 0x000000071e0c7c24 */ /* 0x000fe2000f8e02ff */
[C---:B------:R-:W-:Y:S01]  /*5590*/  LEA R0, P0, R23.reuse, UR4, 0x2 ;  /* 0x0000000417007c11 */ /* 0x040fe2000f8010ff */
[----:B------:R-:W-:Y:S01]  /*55a0*/  UMOV UR4, 0x400 ;  /* 0x0000040000047882 */ /* 0x000fe20000000000 */
[----:B------:R-:W-:Y:S01]  /*55b0*/  HFMA2.MMA R48, -RZ, RZ, 0, 0 ;  /* 0x00000000ff307435 */ /* 0x000fe200000001ff */
[----:B------:R-:W-:Y:S01]  /*55c0*/  UIADD3 UR4, UR4, 0x120, URZ ;  /* 0x0000012004047890 */ /* 0x000fe2000fffe03f */
[----:B------:R-:W-:Y:S01]  /*55d0*/  LEA.HI.X R23, R23, UR5, R36, 0x2, P0 ;  /* 0x0000000517177c11 */ /* 0x000fe200080f1424 */
[----:B------:R-:W3:Y:S01]  /*55e0*/  S2UR UR5, SR_CgaCtaId ;  /* 0x00000000000579c3 */ /* 0x000ee20000008800 */
[----:B------:R-:W-:Y:S01]  /*55f0*/  IADD3 R103, -R21, -0x1, R34 ;  /* 0xffffffff15677810 */ /* 0x000fe20007ffe122 */
[----:B------:R-:W-:Y:S01]  /*5600*/  IMAD.MOV.U32 R20, RZ, RZ, RZ ;  /* 0x000000ffff147224 */ /* 0x000fe200078e00ff */
[----:B--2---:R-:W2:Y:S01]  /*5610*/  MUFU.RCP R2, R2 ;  /* 0x0000000200027308 */ /* 0x004ea20000001000 */
[----:B------:R-:W-:-:S02]  /*5620*/  MOV R22, RZ ;  /* 0x000000ff00167202 */ /* 0x000fc40000000f00 */
        /* <DEDUP_REMOVED lines=8> */
[----:B------:R-:W-:Y:S01]  /*56b0*/  IMAD.MOV.U32 R49, RZ, RZ, R21 ;  /* 0x000000ffff317224 */ /* 0x000fe200078e0015 */
[----:B------:R-:W-:Y:S01]  /*56c0*/  SHF.R.S32.HI R13, RZ, 0x1f, R12 ;  /* 0x0000001fff0d7819 */ /* 0x000fe2000001140c */
[----:B------:R-:W-:-:S02]  /*56d0*/  VIADD R33, R33, -UR6 ;  /* 0x8000000621217c36 */ /* 0x000fc40008000000 */
[----:B--2---:R-:W-:Y:S01]  /*56e0*/  VIADD R46, R2, 0xffffffe ;  /* 0x0ffffffe022e7836 */ /* 0x004fe20000000000 */
[----:B------:R-:W-:-:S03]  /*56f0*/  SHF.R.S32.HI R2, RZ, 0x1f, R31 ;  /* 0x0000001fff027819 */ /* 0x000fc6000001141f */
[----:B-1----:R1:W0:Y:S01]  /*5700*/  F2I.FTZ.U32.TRUNC.NTZ R47, R46 ;  /* 0x0000002e002f7305 */ /* 0x002222000021f000 */
[----:B------:R-:W-:Y:S01]  /*5710*/  LEA.HI R2, R2, R31, RZ, 0x2 ;  /* 0x0000001f02027211 */ /* 0x000fe200078f10ff */
[----:B---3--:R-:W-:-:S03]  /*5720*/  ULEA UR4, UR5, UR4, 0x18 ;  /* 0x0000000405047291 */ /* 0x008fc6000f8ec03f */
[C---:B------:R-:W-:Y:S01]  /*5730*/  LOP3.LUT R4, R2.reuse, 0xfffffffc, RZ, 0xc0, !PT ;  /* 0xfffffffc02047812 */ /* 0x040fe200078ec0ff */
[----:B------:R-:W-:Y:S02]  /*5740*/  IMAD.SHL.U32 R2, R2, 0x8, RZ ;  /* 0x0000000802027824 */ /* 0x000fe400078e00ff */
[----:B-1----:R-:W-:Y:S01]  /*5750*/  IMAD.MOV.U32 R46, RZ, RZ, RZ ;  /* 0x000000ffff2e7224 */ /* 0x002fe200078e00ff */
[----:B------:R-:W-:Y:S02]  /*5760*/  IADD3 R4, R31, -R4, RZ ;  /* 0x800000041f047210 */ /* 0x000fe40007ffe0ff */
[----:B------:R-:W-:Y:S02]  /*5770*/  LOP3.LUT R51, R2, 0xffffffe0, RZ, 0xc0, !PT ;  /* 0xffffffe002337812 */ /* 0x000fe400078ec0ff */
[----:B0-----:R-:W-:Y:S01]  /*5780*/  IADD3 R3, RZ, -R47, RZ ;  /* 0x8000002fff037210 */ /* 0x001fe20007ffe0ff */
[----:B------:R-:W-:Y:S02]  /*5790*/  IMAD R50, R21, 0x4, R4 ;  /* 0x0000000415327824 */ /* 0x000fe400078e0204 */
[----:B------:R-:W-:-:S02]  /*57a0*/  IMAD R51, R4, 0x8, R51 ;  /* 0x0000000804337824 */ /* 0x000fc400078e0233 */
[----:B------:R-:W-:Y:S01]  /*57b0*/  IMAD R3, R3, R144, RZ ;  /* 0x0000009003037224 */ /* 0x000fe200078e02ff */
[----:B------:R-:W-:Y:S01]  /*57c0*/  LEA R50, R50, UR4, 0x5 ;  /* 0x0000000432327c11 */ /* 0x000fe2000f8e28ff */
[C---:B------:R-:W-:Y:S01]  /*57d0*/  VIADD R57, R51.reuse, 0x300 ;  /* 0x0000030033397836 */ /* 0x040fe20000000000 */
[----:B------:R-:W-:Y:S01]  /*57e0*/  IADD3 R55, R51, 0x200, RZ ;  /* 0x0000020033377810 */ /* 0x000fe20007ffe0ff */
[----:B------:R-:W-:Y:S01]  /*57f0*/  IMAD.HI.U32 R46, R47, R3, R46 ;  /* 0x000000032f2e7227 */ /* 0x000fe200078e002e */
[C---:B------:R-:W-:Y:S01]  /*5800*/  IADD3 R63, R51.reuse, 0x600, RZ ;  /* 0x00000600333f7810 */ /* 0x040fe20007ffe0ff */
[----:B------:R-:W0:Y:S01]  /*5810*/  LDC R3, c[0x0][0x25c] ;  /* 0x00009700ff037b82 */ /* 0x000e220000000800 */
[----:B------:R-:W-:Y:S01]  /*5820*/  IADD3 R71, R51, 0xa00, RZ ;  /* 0x00000a0033477810 */ /* 0x000fe20007ffe0ff */
[----:B------:R-:W-:Y:S01]  /*5830*/  IMAD.SHL.U32 R47, R21, 0x20, RZ ;  /* 0x00000020152f7824 */ /* 0x000fe200078e00ff */
[C---:B------:R-:W-:Y:S01]  /*5840*/  IADD3 R79, R51.reuse, 0xe00, RZ ;  /* 0x00000e00334f7810 */ /* 0x040fe20007ffe0ff */
[----:B------:R-:W-:-:S02]  /*5850*/  VIADD R59, R51, 0x400 ;  /* 0x00000400333b7836 */ /* 0x000fc40000000000 */
[----:B------:R-:W-:Y:S02]  /*5860*/  IMAD R53, R4, 0x8, R47 ;  /* 0x0000000804357824 */ /* 0x000fe400078e022f */
[C---:B------:R-:W-:Y:S02]  /*5870*/  VIADD R61, R51.reuse, 0x500 ;  /* 0x00000500333d7836 */ /* 0x040fe40000000000 */
[C---:B------:R-:W-:Y:S02]  /*5880*/  VIADD R65, R51.reuse, 0x700 ;  /* 0x0000070033417836 */ /* 0x040fe40000000000 */
[C---:B------:R-:W-:Y:S02]  /*5890*/  VIADD R67, R51.reuse, 0x800 ;  /* 0x0000080033437836 */ /* 0x040fe40000000000 */
[C---:B------:R-:W-:Y:S02]  /*58a0*/  VIADD R69, R51.reuse, 0x900 ;  /* 0x0000090033457836 */ /* 0x040fe40000000000 */
[----:B------:R-:W-:-:S02]  /*58b0*/  VIADD R73, R51, 0xb00 ;  /* 0x00000b0033497836 */ /* 0x000fc40000000000 */
[C---:B------:R-:W-:Y:S02]  /*58c0*/  VIADD R75, R51.reuse, 0xc00 ;  /* 0x00000c00334b7836 */ /* 0x040fe40000000000 */
[C---:B------:R-:W-:Y:S02]  /*58d0*/  VIADD R77, R51.reuse, 0xd00 ;  /* 0x00000d00334d7836 */ /* 0x040fe40000000000 */
[----:B------:R-:W-:Y:S01]  /*58e0*/  VIADD R81, R51, 0xf00 ;  /* 0x00000f0033517836 */ /* 0x000fe20000000000 */
[----:B0-----:R-:W-:Y:S01]  /*58f0*/  SHF.R.S32.HI R30, RZ, 0x1f, R3 ;  /* 0x0000001fff1e7819 */ /* 0x001fe20000011403 */
[----:B------:R-:W-:-:S07]  /*5900*/  VIADD R50, R50, 0x10 ;  /* 0x0000001032327836 */ /* 0x000fce0000000000 */
.L_x_18181:
[----:B------:R-:W0:Y:S01]  /*5910*/  LDC R10, c[0x0][0x280] ;  /* 0x0000a000ff0a7b82 */ /* 0x000e220000000800 */
[----:B------:R-:W-:Y:S01]  /*5920*/  IABS R3, R47 ;  /* 0x0000002f00037213 */ /* 0x000fe20000000000 */
[----:B------:R-:W-:Y:S04]  /*5930*/  BSSY B0, `(.L_x_18147) ;  /* 0x000045e000007945 */ /* 0x000fe80003800000 */
[----:B------:R-:W-:Y:S02]  /*5940*/  IMAD.HI.U32 R2, R46, R3, RZ ;  /* 0x000000032e027227 */ /* 0x000fe400078e00ff */
[----:B------:R-:W1:Y:S02]  /*5950*/  LDC R6, c[0x0][0x284] ;  /* 0x0000a100ff067b82 */ /* 0x000e640000000800 */
[----:B------:R-:W-:Y:S01]  /*5960*/  IMAD.MOV R4, RZ, RZ, -R2 ;  /* 0x000000ffff047224 */ /* 0x000fe200078e0a02 */
[----:B0-----:R-:W-:-:S04]  /*5970*/  IABS R7, R10 ;  /* 0x0000000a00077213 */ /* 0x001fc80000000000 */
[----:B------:R-:W0:Y:S01]  /*5980*/  I2F.RP R9, R7 ;  /* 0x0000000700097306 */ /* 0x000e220000209400 */
[----:B-1----:R-:W-:-:S05]  /*5990*/  IABS R8, R6 ;  /* 0x0000000600087213 */ /* 0x002fca0000000000 */
[----:B------:R-:W-:-:S05]  /*59a0*/  IMAD R3, R4, R8, R3 ;  /* 0x0000000804037224 */ /* 0x000fca00078e0203 */
[----:B------:R-:W-:Y:S01]  /*59b0*/  ISETP.GT.U32.AND P1, PT, R144, R3, PT ;  /* 0x000000039000720c */ /* 0x000fe20003f24070 */
[----:B0-----:R-:W0:-:S12]  /*59c0*/  MUFU.RCP R9, R9 ;  /* 0x0000000900097308 */ /* 0x001e180000001000 */
[----:B------:R-:W-:Y:S01]  /*59d0*/  @!P1 IADD3 R3, R3, -R8, RZ ;  /* 0x8000000803039210 */ /* 0x000fe20007ffe0ff */
[----:B------:R-:W-:Y:S01]  /*59e0*/  @!P1 VIADD R2, R2, 0x1 ;  /* 0x0000000102029836 */ /* 0x000fe20000000000 */
[----:B------:R-:W-:Y:S02]  /*59f0*/  ISETP.NE.AND P1, PT, R6, RZ, PT ;  /* 0x000000ff0600720c */ /* 0x000fe40003f25270 */
[----:B------:R-:W-:Y:S01]  /*5a00*/  ISETP.GE.U32.AND P0, PT, R3, R144, PT ;  /* 0x000000900300720c */ /* 0x000fe20003f06070 */
[----:B0-----:R-:W-:Y:S01]  /*5a10*/  VIADD R8, R9, 0xffffffe ;  /* 0x0ffffffe09087836 */ /* 0x001fe20000000000 */
[----:B------:R-:W-:-:S04]  /*5a20*/  LOP3.LUT R3, R47, R6, RZ, 0x3c, !PT ;  /* 0x000000062f037212 */ /* 0x000fc800078e3cff */
[----:B------:R-:W-:Y:S02]  /*5a30*/  ISETP.GE.AND P2, PT, R3, RZ, PT ;  /* 0x000000ff0300720c */ /* 0x000fe40003f46270 */
[----:B------:R-:W0:Y:S05]  /*5a40*/  F2I.FTZ.U32.TRUNC.NTZ R3, R8 ;  /* 0x0000000800037305 */ /* 0x000e2a000021f000 */
[----:B------:R-:W-:-:S05]  /*5a50*/  @P0 VIADD R2, R2, 0x1 ;  /* 0x0000000102020836 */ /* 0x000fca0000000000 */
[----:B------:R-:W-:-:S05]  /*5a60*/  MOV R5, R2 ;  /* 0x0000000200057202 */ /* 0x000fca0000000f00 */
[----:B------:R-:W-:Y:S01]  /*5a70*/  @!P2 IMAD.MOV R5, RZ, RZ, -R5 ;  /* 0x000000ffff05a224 */ /* 0x000fe200078e0a05 */
[----:B------:R-:W-:Y:S01]  /*5a80*/  @!P1 LOP3.LUT R5, RZ, R6, RZ, 0x33, !PT ;  /* 0x00000006ff059212 */ /* 0x000fe200078e33ff */
[----:B0-----:R-:W-:Y:S01]  /*5a90*/  IMAD.MOV R2, RZ, RZ, -R3 ;  /* 0x000000ffff027224 */ /* 0x001fe200078e0a03 */
[----:B------:R-:W-:-:S03]  /*5aa0*/  ISETP.NE.AND P2, PT, R10, RZ, PT ;  /* 0x000000ff0a00720c */ /* 0x000fc60003f45270 */
[----:B------:R-:W-:Y:S02]  /*5ab0*/  IMAD.IADD R4, R38, 0x1, R5 ;  /* 0x0000000126047824 */ /* 0x000fe400078e0205 */
[----:B------:R-:W-:Y:S01]  /*5ac0*/  IMAD R9, R2, R7, RZ ;  /* 0x0000000702097224 */ /* 0x000fe200078e02ff */
[----:B------:R-:W-:Y:S02]  /*5ad0*/  MOV R2, RZ ;  /* 0x000000ff00027202 */ /* 0x000fe40000000f00 */
[----:B------:R-:W-:Y:S02]  /*5ae0*/  IABS R6, R4 ;  /* 0x0000000400067213 */ /* 0x000fe40000000000 */
[----:B------:R-:W-:Y:S01]  /*5af0*/  ISETP.GE.AND P1, PT, R4, RZ, PT ;  /* 0x000000ff0400720c */ /* 0x000fe20003f26270 */
[----:B------:R-:W-:-:S04]  /*5b00*/  IMAD.HI.U32 R2, R3, R9, R2 ;  /* 0x0000000903027227 */ /* 0x000fc800078e0002 */
        /* <DEDUP_REMOVED lines=12> */
[----:B------:R-:W-:Y:S05]  /*5bd0*/  @P0 BRA P1, `(.L_x_18148) ;  /* 0x0000004000cc0947 */ /* 0x000fea0000800000 */
[----:B------:R-:W-:Y:S01]  /*5be0*/  IMAD.MOV.U32 R5, RZ, RZ, R23 ;  /* 0x000000ffff057224 */ /* 0x000fe200078e0017 */
[----:B------:R-:W0:Y:S01]  /*5bf0*/  LDC.64 R2, c[0x0][0x228] ;  /* 0x00008a00ff027b82 */ /* 0x000e220000000a00 */
[----:B------:R-:W-:-:S05]  /*5c00*/  IMAD.MOV.U32 R4, RZ, RZ, R0 ;  /* 0x000000ffff047224 */ /* 0x000fca00078e0000 */
[----:B------:R-:W2:Y:S02]  /*5c10*/  LDG.E.CONSTANT R5, desc[UR10][R4.64] ;  /* 0x0000000a04057981 */ /* 0x000ea4000c1e9900 */
[----:B--2---:R-:W-:Y:S01]  /*5c20*/  SHF.R.S32.HI R6, RZ, 0x1f, R5 ;  /* 0x0000001fff067819 */ /* 0x004fe20000011405 */
[----:B------:R-:W-:-:S04]  /*5c30*/  IMAD.WIDE.U32 R14, R5, UR8, R12 ;  /* 0x00000008050e7c25 */ /* 0x000fc8000f8e000c */
[----:B------:R-:W-:Y:S01]  /*5c40*/  IMAD R6, R6, UR8, RZ ;  /* 0x0000000806067c24 */ /* 0x000fe2000f8e02ff */
[-C--:B------:R-:W-:Y:S02]  /*5c50*/  IADD3 R17, P6, R67, R14.reuse, RZ ;  /* 0x0000000e43117210 */ /* 0x080fe40007fde0ff */
[----:B------:R-:W-:Y:S01]  /*5c60*/  IADD3 R7, P3, R73, R14, RZ ;  /* 0x0000000e49077210 */ /* 0x000fe20007f7e0ff */
[----:B------:R-:W-:Y:S01]  /*5c70*/  IMAD R19, R5, R30, R6 ;  /* 0x0000001e05137224 */ /* 0x000fe200078e0206 */
[-C--:B------:R-:W-:Y:S02]  /*5c80*/  IADD3 R11, P5, R69, R14.reuse, RZ ;  /* 0x0000000e450b7210 */ /* 0x080fe40007fbe0ff */
[----:B------:R-:W-:Y:S02]  /*5c90*/  IADD3 R9, P4, R71, R14, RZ ;  /* 0x0000000e47097210 */ /* 0x000fe40007f9e0ff */
[----:B------:R-:W-:Y:S02]  /*5ca0*/  IADD3 R100, R15, R19, RZ ;  /* 0x000000130f647210 */ /* 0x000fe40007ffe0ff */
[----:B0-----:R-:W-:-:S02]  /*5cb0*/  LEA R82, P2, R17, R2, 0x1 ;  /* 0x0000000211527211 */ /* 0x001fc400078408ff */
[----:B------:R-:W-:Y:S02]  /*5cc0*/  LEA.HI.X.SX32 R24, R67, R100, 0x1, P6 ;  /* 0x0000006443187211 */ /* 0x000fe400030f0eff */
[----:B------:R-:W-:Y:S02]  /*5cd0*/  LEA R6, P6, R7, R2, 0x1 ;  /* 0x0000000207067211 */ /* 0x000fe400078c08ff */
[----:B------:R-:W-:Y:S02]  /*5ce0*/  LEA.HI.X.SX32 R4, R73, R100, 0x1, P3 ;  /* 0x0000006449047211 */ /* 0x000fe400018f0eff */
[----:B------:R-:W-:Y:S02]  /*5cf0*/  LEA R10, P1, R11, R2, 0x1 ;  /* 0x000000020b0a7211 */ /* 0x000fe400078208ff */
[----:B------:R-:W-:Y:S02]  /*5d00*/  LEA.HI.X R7, R7, R3, R4, 0x1, P6 ;  /* 0x0000000307077211 */ /* 0x000fe400030f0c04 */
[----:B------:R-:W-:-:S02]  /*5d10*/  LEA.HI.X.SX32 R18, R69, R100, 0x1, P5 ;  /* 0x0000006445127211 */ /* 0x000fc400028f0eff */
[----:B------:R-:W-:Y:S01]  /*5d20*/  IADD3 R5, P6, R75, R14, RZ ;  /* 0x0000000e4b057210 */ /* 0x000fe20007fde0ff */
[----:B------:R-:W5:Y:S01]  /*5d30*/  LDG.E.CONSTANT R76, desc[UR10][R6.64] ;  /* 0x0000000a064c7981 */ /* 0x000f62000c1e9900 */
[----:B------:R-:W-:Y:S02]  /*5d40*/  LEA R8, P0, R9, R2, 0x1 ;  /* 0x0000000209087211 */ /* 0x000fe400078008ff */
[----:B------:R-:W-:Y:S01]  /*5d50*/  LEA.HI.X.SX32 R16, R71, R100, 0x1, P4 ;  /* 0x0000006447107211 */ /* 0x000fe200020f0eff */
[----:B------:R-:W5:Y:S01]  /*5d60*/  LDG.E.CONSTANT R78, desc[UR10][R6.64+0x4] ;  /* 0x0000040a064e7981 */ /* 0x000f62000c1e9900 */
[----:B------:R-:W-:Y:S02]  /*5d70*/  LEA.HI.X R83, R17, R3, R24, 0x1, P2 ;  /* 0x0000000311537211 */ /* 0x000fe400010f0c18 */
[-C--:B------:R-:W-:Y:S01]  /*5d80*/  IADD3 R19, P5, R77, R14.reuse, RZ ;  /* 0x0000000e4d137210 */ /* 0x080fe20007fbe0ff */
[----:B------:R-:W5:Y:S01]  /*5d90*/  LDG.E.CONSTANT R80, desc[UR10][R6.64+0x8] ;  /* 0x0000080a06507981 */ /* 0x000f62000c1e9900 */
[----:B------:R-:W-:-:S02]  /*5da0*/  IADD3 R17, P4, R79, R14, RZ ;  /* 0x0000000e4f117210 */ /* 0x000fc40007f9e0ff */
[----:B------:R-:W-:Y:S01]  /*5db0*/  IADD3 R15, P3, R81, R14, RZ ;  /* 0x0000000e510f7210 */ /* 0x000fe20007f7e0ff */
[----:B------:R-:W5:Y:S01]  /*5dc0*/  LDG.E.CONSTANT R64, desc[UR10][R82.64+0xc] ;  /* 0x00000c0a52407981 */ /* 0x000f62000c1e9900 */
[-C--:B------:R-:W-:Y:S02]  /*5dd0*/  LEA.HI.X R11, R11, R3.reuse, R18, 0x1, P1 ;  /* 0x000000030b0b7211 */ /* 0x080fe400008f0c12 */
[----:B------:R-:W-:Y:S02]  /*5de0*/  LEA R4, P2, R5, R2, 0x1 ;  /* 0x0000000205047211 */ /* 0x000fe400078408ff */
[----:B------:R-:W-:Y:S01]  /*5df0*/  LEA.HI.X.SX32 R58, R75, R100, 0x1, P6 ;  /* 0x000000644b3a7211 */ /* 0x000fe200030f0eff */
[----:B------:R-:W5:Y:S01]  /*5e00*/  LDG.E.CONSTANT R62, desc[UR10][R10.64] ;  /* 0x0000000a0a3e7981 */ /* 0x000f62000c1e9900 */
[----:B------:R-:W-:Y:S02]  /*5e10*/  LEA.HI.X R9, R9, R3, R16, 0x1, P0 ;  /* 0x0000000309097211 */ /* 0x000fe400000f0c10 */
[----:B------:R-:W-:Y:S01]  /*5e20*/  LEA R24, P1, R19, R2, 0x1 ;  /* 0x0000000213187211 */ /* 0x000fe200078208ff */
[----:B------:R-:W5:Y:S01]  /*5e30*/  LDG.E.CONSTANT R60, desc[UR10][R10.64+0x4] ;  /* 0x0000040a0a3c7981 */ /* 0x000f62000c1e9900 */
[----:B------:R-:W-:-:S02]  /*5e40*/  LEA.HI.X.SX32 R56, R77, R100, 0x1, P5 ;  /* 0x000000644d387211 */ /* 0x000fc400028f0eff */
[----:B------:R-:W-:Y:S01]  /*5e50*/  LEA R18, P0, R17, R2, 0x1 ;  /* 0x0000000211127211 */ /* 0x000fe200078008ff */
[----:B------:R-:W5:Y:S01]  /*5e60*/  LDG.E.CONSTANT R72, desc[UR10][R10.64+0xc] ;  /* 0x00000c0a0a487981 */ /* 0x000f62000c1e9900 */
[-C--:B------:R-:W-:Y:S02]  /*5e70*/  LEA.HI.X.SX32 R54, R79, R100.reuse, 0x1, P4 ;  /* 0x000000644f367211 */ /* 0x080fe400020f0eff */
[----:B------:R-:W-:Y:S01]  /*5e80*/  LEA.HI.X.SX32 R52, R81, R100, 0x1, P3 ;  /* 0x0000006451347211 */ /* 0x000fe200018f0eff */
[----:B------:R-:W5:Y:S01]  /*5e90*/  LDG.E.CONSTANT R70, desc[UR10][R8.64] ;  /* 0x0000000a08467981 */ /* 0x000f62000c1e9900 */
[----:B------:R-:W-:Y:S02]  /*5ea0*/  LEA R16, P6, R15, R2, 0x1 ;  /* 0x000000020f107211 */ /* 0x000fe400078c08ff */
[-C--:B------:R-:W-:Y:S01]  /*5eb0*/  LEA.HI.X R5, R5, R3.reuse, R58, 0x1, P2 ;  /* 0x0000000305057211 */ /* 0x080fe200010f0c3a */
[----:B------:R-:W5:Y:S01]  /*5ec0*/  LDG.E.CONSTANT R68, desc[UR10][R8.64+0x4] ;  /* 0x0000040a08447981 */ /* 0x000f62000c1e9900 */
[----:B------:R-:W-:-:S02]  /*5ed0*/  LEA.HI.X R25, R19, R3, R56, 0x1, P1 ;  /* 0x0000000313197211 */ /* 0x000fc400008f0c38 */
        /* <DEDUP_REMOVED lines=13> */
[----:B------:R1:W5:Y:S01]  /*5fb0*/  LDG.E.CONSTANT R74, desc[UR10][R8.64+0xc] ;  /* 0x00000c0a084a7981 */ /* 0x000362000c1e9900 */
[----:B------:R-:W-:-:S03]  /*5fc0*/  IADD3 R15, P0, R51, R14, RZ ;  /* 0x0000000e330f7210 */ /* 0x000fc60007f1e0ff */
[----:B------:R-:W5:Y:S04]  /*5fd0*/  LDG.E.CONSTANT R90, desc[UR10][R18.64] ;  /* 0x0000000a125a7981 */ /* 0x000f68000c1e9900 */
[----:B------:R-:W5:Y:S04]  /*5fe0*/  LDG.E.CONSTANT R89, desc[UR10][R18.64+0x4] ;  /* 0x0000040a12597981 */ /* 0x000f68000c1e9900 */
[----:B-1----:R-:W1:Y:S04]  /*5ff0*/  LDS.128 R8, [R50] ;  /* 0x0000000032087984 */ /* 0x002e680000000c00 */
[----:B------:R-:W5:Y:S04]  /*6000*/  LDG.E.CONSTANT R88, desc[UR10][R18.64+0x8] ;  /* 0x0000080a12587981 */ /* 0x000f68000c1e9900 */
[----:B------:R2:W5:Y:S04]  /*6010*/  LDG.E.CONSTANT R97, desc[UR10][R18.64+0xc] ;  /* 0x00000c0a12617981 */ /* 0x000568000c1e9900 */
[----:B------:R-:W5:Y:S04]  /*6020*/  LDG.E.CONSTANT R92, desc[UR10][R24.64] ;  /* 0x0000000a185c7981 */ /* 0x000f68000c1e9900 */
[----:B------:R-:W5:Y:S04]  /*6030*/  LDG.E.CONSTANT R87, desc[UR10][R24.64+0x4] ;  /* 0x0000040a18577981 */ /* 0x000f68000c1e9900 */
[----:B------:R-:W5:Y:S01]  /*6040*/  LDG.E.CONSTANT R86, desc[UR10][R24.64+0x8] ;  /* 0x0000080a18567981 */ /* 0x000f62000c1e9900 */
[----:B0-----:R-:W-:-:S03]  /*6050*/  F2FP.BF16.F32.PACK_AB R105, R7, R6 ;  /* 0x000000060769723e */ /* 0x001fc600000010ff */
[----:B------:R0:W5:Y:S01]  /*6060*/  LDG.E.CONSTANT R91, desc[UR10][R24.64+0xc] ;  /* 0x00000c0a185b7981 */ /* 0x000162000c1e9900 */
[----:B--2---:R-:W-:Y:S02]  /*6070*/  F2FP.BF16.F32.PACK_AB R19, R5, R4 ;  /* 0x000000040513723e */ /* 0x004fe400000010ff */
[----:B------:R-:W-:Y:S01]  /*6080*/  IADD3 R7, P2, R55, R14, RZ ;  /* 0x0000000e37077210 */ /* 0x000fe20007f5e0ff */
[----:B------:R-:W5:Y:S01]  /*6090*/  LDG.E.CONSTANT R96, desc[UR10][R16.64] ;  /* 0x0000000a10607981 */ /* 0x000f62000c1e9900 */
[----:B------:R-:W-:-:S03]  /*60a0*/  LEA R4, P1, R15, R2, 0x1 ;  /* 0x000000020f047211 */ /* 0x000fc600078208ff */
[----:B------:R-:W5:Y:S01]  /*60b0*/  LDG.E.CONSTANT R95, desc[UR10][R16.64+0x4] ;  /* 0x0000040a105f7981 */ /* 0x000f62000c1e9900 */
[----:B0-----:R-:W-:-:S03]  /*60c0*/  LEA.HI.X.SX32 R24, R51, R100, 0x1, P0 ;  /* 0x0000006433187211 */ /* 0x001fc600000f0eff */
[----:B------:R-:W5:Y:S01]  /*60d0*/  LDG.E.CONSTANT R94, desc[UR10][R16.64+0x8] ;  /* 0x0000080a105e7981 */ /* 0x000f62000c1e9900 */
[----:B------:R-:W-:Y:S02]  /*60e0*/  LEA R6, P0, R7, R2, 0x1 ;  /* 0x0000000207067211 */ /* 0x000fe400078008ff */
[----:B-1----:R-:W-:Y:S01]  /*60f0*/  F2FP.BF16.F32.PACK_AB R106, R9, R8 ;  /* 0x00000008096a723e */ /* 0x002fe200000010ff */
[----:B------:R0:W5:Y:S01]  /*6100*/  LDG.E.CONSTANT R98, desc[UR10][R16.64+0xc] ;  /* 0x00000c0a10627981 */ /* 0x000162000c1e9900 */
[----:B------:R-:W-:Y:S02]  /*6110*/  IADD3 R9, P3, R57, R14, RZ ;  /* 0x0000000e39097210 */ /* 0x000fe40007f7e0ff */
[----:B------:R-:W-:Y:S02]  /*6120*/  LEA.HI.X R5, R15, R3, R24, 0x1, P1 ;  /* 0x000000030f057211 */ /* 0x000fe400008f0c18 */
[----:B------:R-:W-:Y:S02]  /*6130*/  F2FP.BF16.F32.PACK_AB R18, R11, R10 ;  /* 0x0000000a0b12723e */ /* 0x000fe400000010ff */
[-C--:B0-----:R-:W-:Y:S01]  /*6140*/  LEA.HI.X.SX32 R16, R55, R100.reuse, 0x1, P2 ;  /* 0x0000006437107211 */ /* 0x081fe200010f0eff */
[----:B------:R0:W5:Y:S01]  /*6150*/  LDG.E.CONSTANT R102, desc[UR10][R4.64+0x8] ;  /* 0x0000080a04667981 */ /* 0x000162000c1e9900 */
[----:B------:R-:W-:-:S02]  /*6160*/  LEA.HI.X.SX32 R10, R57, R100, 0x1, P3 ;  /* 0x00000064390a7211 */ /* 0x000fc400018f0eff */
[-C--:B------:R-:W-:Y:S01]  /*6170*/  IADD3 R11, P5, R59, R14.reuse, RZ ;  /* 0x0000000e3b0b7210 */ /* 0x080fe20007fbe0ff */
[----:B------:R0:W5:Y:S01]  /*6180*/  LDG.E.CONSTANT R24, desc[UR10][R4.64+0xc] ;  /* 0x00000c0a04187981 */ /* 0x000162000c1e9900 */
[-C--:B------:R-:W-:Y:S02]  /*6190*/  IADD3 R110, P4, R61, R14.reuse, RZ ;  /* 0x0000000e3d6e7210 */ /* 0x080fe40007f9e0ff */
[-C--:B------:R-:W-:Y:S02]  /*61a0*/  IADD3 R108, P3, R63, R14.reuse, RZ ;  /* 0x0000000e3f6c7210 */ /* 0x080fe40007f7e0ff */
[----:B------:R-:W-:Y:S02]  /*61b0*/  IADD3 R101, P2, R65, R14, RZ ;  /* 0x0000000e41657210 */ /* 0x000fe40007f5e0ff */
[----:B------:R-:W-:Y:S01]  /*61c0*/  LEA.HI.X R7, R7, R3, R16, 0x1, P0 ;  /* 0x0000000307077211 */ /* 0x000fe200000f0c10 */
[----:B------:R0:W5:Y:S04]  /*61d0*/  LDG.E.CONSTANT R14, desc[UR10][R4.64] ;  /* 0x0000000a040e7981 */ /* 0x000168000c1e9900 */
[----:B------:R0:W5:Y:S01]  /*61e0*/  LDG.E.CONSTANT R16, desc[UR10][R4.64+0x4] ;  /* 0x0000040a04107981 */ /* 0x000162000c1e9900 */
[----:B------:R-:W-:-:S04]  /*61f0*/  LEA R8, P1, R9, R2, 0x1 ;  /* 0x0000000209087211 */ /* 0x000fc800078208ff */
[----:B------:R-:W-:Y:S02]  /*6200*/  LEA.HI.X R9, R9, R3, R10, 0x1, P1 ;  /* 0x0000000309097211 */ /* 0x000fe400008f0c0a */
[----:B------:R-:W-:Y:S01]  /*6210*/  ISETP.NE.AND P1, PT, R103, RZ, PT ;  /* 0x000000ff6700720c */ /* 0x000fe20003f25270 */
[----:B------:R-:W-:Y:S01]  /*6220*/  BSSY B2, `(.L_x_18149) ;  /* 0x0000022000027945 */ /* 0x000fe20003800000 */
[----:B------:R-:W-:Y:S02]  /*6230*/  LEA R10, P0, R11, R2, 0x1 ;  /* 0x000000020b0a7211 */ /* 0x000fe400078008ff */
[----:B------:R-:W-:-:S09]  /*6240*/  LEA.HI.X.SX32 R104, R59, R100, 0x1, P5 ;  /* 0x000000643b687211 */ /* 0x000fd200028f0eff */
[----:B0-----:R-:W-:Y:S05]  /*6250*/  @P1 BRA `(.L_x_18150) ;  /* 0x0000000000781947 */ /* 0x001fea0003800000 */
[C---:B------:R-:W-:Y:S02]  /*6260*/  VIADD R15, R53.reuse, 0x2 ;  /* 0x00000002350f7836 */ /* 0x040fe40000000000 */
[C---:B------:R-:W-:Y:S02]  /*6270*/  VIADD R17, R53.reuse, 0x3 ;  /* 0x0000000335117836 */ /* 0x040fe40000000000 */
[----:B------:R-:W-:Y:S01]  /*6280*/  VIADD R99, R53, 0x7 ;  /* 0x0000000735637836 */ /* 0x000fe20000000000 */
[-C--:B------:R-:W-:Y:S01]  /*6290*/  ISETP.GE.AND P6, PT, R15, R28.reuse, PT ;  /* 0x0000001c0f00720c */ /* 0x080fe20003fc6270 */
[----:B------:R-:W-:Y:S01]  /*62a0*/  VIADD R15, R53, 0x4 ;  /* 0x00000004350f7836 */ /* 0x000fe20000000000 */
[----:B------:R-:W-:Y:S02]  /*62b0*/  ISETP.GE.AND P5, PT, R17, R28, PT ;  /* 0x0000001c1100720c */ /* 0x000fe40003fa6270 */
[C---:B-----5:R-:W-:Y:S02]  /*62c0*/  PRMT R17, R16.reuse, 0x7632, R17 ;  /* 0x0000763210117816 */ /* 0x060fe40000000011 */
[----:B------:R-:W-:-:S02]  /*62d0*/  SEL R16, R16, RZ, !P6 ;  /* 0x000000ff10107207 */ /* 0x000fc40007000000 */
[-C--:B------:R-:W-:Y:S02]  /*62e0*/  ISETP.GE.AND P6, PT, R15, R28.reuse, PT ;  /* 0x0000001c0f00720c */ /* 0x080fe40003fc6270 */
[----:B------:R-:W-:Y:S02]  /*62f0*/  IADD3 R15, R53, 0x5, RZ ;  /* 0x00000005350f7810 */ /* 0x000fe40007ffe0ff */
[C---:B------:R-:W-:Y:S02]  /*6300*/  SEL R25, R102.reuse, RZ, !P6 ;  /* 0x000000ff66197207 */ /* 0x040fe40007000000 */
[----:B------:R-:W-:Y:S01]  /*6310*/  ISETP.GE.AND P6, PT, R15, R28, PT ;  /* 0x0000001c0f00720c */ /* 0x000fe20003fc6270 */
[----:B------:R-:W-:Y:S01]  /*6320*/  VIADD R15, R53, 0x6 ;  /* 0x00000006350f7836 */ /* 0x000fe20000000000 */
[----:B------:R-:W-:Y:S02]  /*6330*/  PRMT R102, R102, 0x7632, R102 ;  /* 0x0000763266667816 */ /* 0x000fe40000000066 */
[----:B------:R-:W-:-:S02]  /*6340*/  SEL R17, R17, RZ, !P5 ;  /* 0x000000ff11117207 */ /* 0x000fc40006800000 */
[-C--:B------:R-:W-:Y:S02]  /*6350*/  ISETP.GE.AND P5, PT, R53, R28.reuse, PT ;  /* 0x0000001c3500720c */ /* 0x080fe40003fa6270 */
[----:B------:R-:W-:Y:S02]  /*6360*/  SEL R102, R102, RZ, !P6 ;  /* 0x000000ff66667207 */ /* 0x000fe40007000000 */
[-C--:B------:R-:W-:Y:S01]  /*6370*/  ISETP.GE.AND P6, PT, R15, R28.reuse, PT ;  /* 0x0000001c0f00720c */ /* 0x080fe20003fc6270 */
[----:B------:R-:W-:Y:S01]  /*6380*/  VIADD R15, R53, 0x1 ;  /* 0x00000001350f7836 */ /* 0x000fe20000000000 */
[----:B------:R-:W-:Y:S02]  /*6390*/  PRMT R16, R16, 0x5410, R17 ;  /* 0x0000541010107816 */ /* 0x000fe40000000011 */
[----:B------:R-:W-:Y:S02]  /*63a0*/  SEL R107, R24, RZ, !P6 ;  /* 0x000000ff186b7207 */ /* 0x000fe40007000000 */
[----:B------:R-:W-:-:S02]  /*63b0*/  ISETP.GE.AND P6, PT, R99, R28, PT ;  /* 0x0000001c6300720c */ /* 0x000fc40003fc6270 */
[----:B------:R-:W-:Y:S02]  /*63c0*/  PRMT R102, R25, 0x5410, R102 ;  /* 0x0000541019667816 */ /* 0x000fe40000000066 */
[----:B------:R-:W-:Y:S02]  /*63d0*/  @P5 PRMT R14, RZ, 0x7610, R14 ;  /* 0x00007610ff0e5816 */ /* 0x000fe4000000000e */
[----:B------:R-:W-:Y:S02]  /*63e0*/  ISETP.GE.AND P5, PT, R15, R28, PT ;  /* 0x0000001c0f00720c */ /* 0x000fe40003fa6270 */
[----:B------:R-:W-:-:S04]  /*63f0*/  PRMT R15, R14, 0x7632, R15 ;  /* 0x000076320e0f7816 */ /* 0x000fc8000000000f */
[----:B------:R-:W-:Y:S02]  /*6400*/  SEL R15, R15, RZ, !P5 ;  /* 0x000000ff0f0f7207 */ /* 0x000fe40006800000 */
[C---:B------:R-:W-:Y:S02]  /*6410*/  @P6 PRMT R24, R107.reuse, 0x5410, RZ ;  /* 0x000054106b186816 */ /* 0x040fe400000000ff */
[----:B------:R-:W-:Y:S02]  /*6420*/  PRMT R14, R14, 0x5410, R15 ;  /* 0x000054100e0e7816 */ /* 0x000fe4000000000f */
[----:B------:R-:W-:-:S07]  /*6430*/  @!P6 PRMT R24, R107, 0x7610, R24 ;  /* 0x000076106b18e816 */ /* 0x000fce0000000018 */
.L_x_18150:
[----:B------:R-:W-:Y:S05]  /*6440*/  BSYNC B2 ;  /* 0x0000000000027941 */ /* 0x000fea0003800000 */
.L_x_18149:
[----:B------:R-:W-:Y:S01]  /*6450*/  MOV R25, R105 ;  /* 0x0000006900197202 */ /* 0x000fe20000000f00 */
[----:B-----5:R-:W-:Y:S01]  /*6460*/  HMUL2.BF16_V2 R15, R19, R14 ;  /* 0x0000000e130f7232 */ /* 0x020fe20000200000 */
[----:B------:R-:W-:Y:S01]  /*6470*/  LEA.HI.X R11, R11, R3, R104, 0x1, P0 ;  /* 0x000000030b0b7211 */ /* 0x000fe200000f0c68 */
[----:B------:R-:W-:Y:S01]  /*6480*/  IMAD.MOV.U32 R99, RZ, RZ, R106 ;  /* 0x000000ffff637224 */ /* 0x000fe200078e006a */
[----:B------:R-:W-:Y:S02]  /*6490*/  LEA R14, P0, R110, R2, 0x1 ;  /* 0x000000026e0e7211 */ /* 0x000fe400078008ff */
[----:B------:R-:W-:Y:S01]  /*64a0*/  HFMA2.MMA.BF16_V2 R16, R25, R16, -RZ ;  /* 0x0000001019107235 */ /* 0x000fe200003000ff */
[C---:B------:R-:W-:Y:S01]  /*64b0*/  PRMT R17, R15.reuse, 0x7632, R17 ;  /* 0x000076320f117816 */ /* 0x040fe20000000011 */
[----:B------:R-:W-:Y:S02]  /*64c0*/  HMUL2.BF16_V2 R102, R99, R102 ;  /* 0x0000006663667232 */ /* 0x000fe40000200000 */
[----:B------:R-:W-:Y:S01]  /*64d0*/  IMAD.U32 R106, R15, 0x10000, RZ ;  /* 0x000100000f6a7824 */ /* 0x000fe200078e00ff */
[-C--:B------:R-:W-:Y:S01]  /*64e0*/  LEA.HI.X.SX32 R111, R61, R100.reuse, 0x1, P4 ;  /* 0x000000643d6f7211 */ /* 0x080fe200020f0eff */
[----:B------:R-:W-:Y:S01]  /*64f0*/  IMAD.U32 R107, R17, 0x10000, RZ ;  /* 0x00010000116b7824 */ /* 0x000fe200078e00ff */
[----:B------:R-:W-:-:S02]  /*6500*/  LEA.HI.X.SX32 R109, R63, R100, 0x1, P3 ;  /* 0x000000643f6d7211 */ /* 0x000fc400018f0eff */
[----:B------:R-:W-:Y:S01]  /*6510*/  LEA.HI.X R15, R110, R3, R111, 0x1, P0 ;  /* 0x000000036e0f7211 */ /* 0x000fe200000f0c6f */
[----:B------:R-:W-:Y:S01]  /*6520*/  FADD.FTZ R106, R106, R107 ;  /* 0x0000006b6a6a7221 */ /* 0x000fe20000010000 */
[C---:B------:R-:W-:Y:S01]  /*6530*/  PRMT R104, R16.reuse, 0x7610, R104 ;  /* 0x0000761010687816 */ /* 0x040fe20000000068 */
[----:B------:R0:W5:Y:S01]  /*6540*/  LDG.E.CONSTANT R110, desc[UR10][R4.64+0x208] ;  /* 0x0002080a046e7981 */ /* 0x000162000c1e9900 */
[----:B------:R-:W-:Y:S02]  /*6550*/  PRMT R105, R16, 0x7632, R105 ;  /* 0x0000763210697816 */ /* 0x000fe40000000069 */
[----:B------:R-:W-:Y:S02]  /*6560*/  SHF.L.U32 R104, R104, 0x10, RZ ;  /* 0x0000001068687819 */ /* 0x000fe400000006ff */
[----:B------:R-:W-:Y:S01]  /*6570*/  LEA R16, P5, R108, R2, 0x1 ;  /* 0x000000026c107211 */ /* 0x000fe200078a08ff */
[----:B------:R-:W-:Y:S01]  /*6580*/  IMAD.U32 R105, R105, 0x10000, RZ ;  /* 0x0001000069697824 */ /* 0x000fe200078e00ff */
[----:B------:R-:W-:-:S02]  /*6590*/  LEA.HI.X.SX32 R112, R65, R100, 0x1, P2 ;  /* 0x0000006441707211 */ /* 0x000fc400010f0eff */
[----:B------:R-:W-:Y:S01]  /*65a0*/  LEA.HI.X R17, R108, R3, R109, 0x1, P5 ;  /* 0x000000036c117211 */ /* 0x000fe200028f0c6d */
[----:B------:R-:W-:Y:S01]  /*65b0*/  FADD.FTZ R105, R104, R105 ;  /* 0x0000006968697221 */ /* 0x000fe20000010000 */
[----:B------:R-:W-:Y:S01]  /*65c0*/  PRMT R104, R102, 0x7632, R104 ;  /* 0x0000763266687816 */ /* 0x000fe20000000068 */
[----:B------:R0:W5:Y:S01]  /*65d0*/  LDG.E.CONSTANT R100, desc[UR10][R4.64+0x200] ;  /* 0x0002000a04647981 */ /* 0x000162000c1e9900 */
[----:B------:R-:W-:Y:S01]  /*65e0*/  BSSY B2, `(.L_x_18151) ;  /* 0x0000025000027945 */ /* 0x000fe20003800000 */
[----:B------:R-:W-:Y:S02]  /*65f0*/  LEA R2, P0, R101, R2, 0x1 ;  /* 0x0000000265027211 */ /* 0x000fe400078008ff */
[----:B------:R-:W-:Y:S01]  /*6600*/  IMAD.U32 R107, R104, 0x10000, RZ ;  /* 0x00010000686b7824 */ /* 0x000fe200078e00ff */
[----:B------:R0:W5:Y:S04]  /*6610*/  LDG.E.CONSTANT R108, desc[UR10][R4.64+0x204] ;  /* 0x0002040a046c7981 */ /* 0x000168000c1e9900 */
[----:B------:R0:W5:Y:S01]  /*6620*/  LDG.E.CONSTANT R104, desc[UR10][R4.64+0x20c] ;  /* 0x00020c0a04687981 */ /* 0x000162000c1e9900 */
[----:B------:R-:W-:Y:S01]  /*6630*/  IMAD.U32 R102, R102, 0x10000, RZ ;  /* 0x0001000066667824 */ /* 0x000fe200078e00ff */
[----:B------:R-:W-:Y:S06]  /*6640*/  @P1 BRA `(.L_x_18152) ;  /* 0x0000000000781947 */ /* 0x000fec0003800000 */
[C---:B------:R-:W-:Y:S01]  /*6650*/  VIADD R111, R53.reuse, 0x3 ;  /* 0x00000003356f7836 */ /* 0x040fe20000000000 */
[C---:B------:R-:W-:Y:S01]  /*6660*/  IADD3 R109, R53.reuse, 0x2, RZ ;  /* 0x00000002356d7810 */ /* 0x040fe20007ffe0ff */
[C---:B0-----:R-:W-:Y:S01]  /*6670*/  VIADD R5, R53.reuse, 0x4 ;  /* 0x0000000435057836 */ /* 0x041fe20000000000 */
[CC--:B------:R-:W-:Y:S01]  /*6680*/  ISETP.GE.AND P2, PT, R53.reuse, R28.reuse, PT ;  /* 0x0000001c3500720c */ /* 0x0c0fe20003f46270 */
[----:B------:R-:W-:Y:S01]  /*6690*/  VIADD R113, R53, 0x5 ;  /* 0x0000000535717836 */ /* 0x000fe20000000000 */
[-C--:B------:R-:W-:Y:S02]  /*66a0*/  ISETP.GE.AND P5, PT, R109, R28.reuse, PT ;  /* 0x0000001c6d00720c */ /* 0x080fe40003fa6270 */
[-C--:B------:R-:W-:Y:S01]  /*66b0*/  ISETP.GE.AND P6, PT, R111, R28.reuse, PT ;  /* 0x0000001c6f00720c */ /* 0x080fe20003fc6270 */
[----:B------:R-:W-:Y:S01]  /*66c0*/  VIADD R111, R53, 0x7 ;  /* 0x00000007356f7836 */ /* 0x000fe20000000000 */
[----:B-----5:R-:W-:Y:S02]  /*66d0*/  PRMT R4, R108, 0x7632, R4 ;  /* 0x000076326c047816 */ /* 0x020fe40000000004 */
[----:B------:R-:W-:-:S02]  /*66e0*/  ISETP.GE.AND P3, PT, R5, R28, PT ;  /* 0x0000001c0500720c */ /* 0x000fc40003f66270 */
        /* <DEDUP_REMOVED lines=20> */
.L_x_18152:
[----:B------:R-:W-:Y:S05]  /*6830*/  BSYNC B2 ;  /* 0x0000000000027941 */ /* 0x000fea0003800000 */
.L_x_18151:
[----:B0----5:R-:W-:Y:S01]  /*6840*/  HFMA2.MMA.BF16_V2 R4, R19, R100, -RZ ;  /* 0x0000006413047235 */ /* 0x021fe200003000ff */
[----:B------:R-:W-:Y:S01]  /*6850*/  FADD.FTZ R102, R102, R107 ;  /* 0x0000006b66667221 */ /* 0x000fe20000010000 */
[----:B------:R-:W-:Y:S01]  /*6860*/  HMUL2.BF16_V2 R100, R25, R108 ;  /* 0x0000006c19647232 */ /* 0x000fe20000200000 */
[----:B------:R-:W-:Y:S01]  /*6870*/  LEA.HI.X R3, R101, R3, R112, 0x1, P0 ;  /* 0x0000000365037211 */ /* 0x000fe200000f0c70 */
[----:B------:R-:W-:Y:S01]  /*6880*/  FADD.FTZ R105, R106, R105 ;  /* 0x000000696a697221 */ /* 0x000fe20000010000 */
[----:B------:R-:W-:Y:S02]  /*6890*/  HMUL2.BF16_V2 R110, R99, R110 ;  /* 0x0000006e636e7232 */ /* 0x000fe40000200000 */
[C---:B------:R-:W-:Y:S01]  /*68a0*/  PRMT R101, R100.reuse, 0x7632, R101 ;  /* 0x0000763264657816 */ /* 0x040fe20000000065 */
[----:B------:R-:W-:Y:S01]  /*68b0*/  IMAD.U32 R100, R100, 0x10000, RZ ;  /* 0x0001000064647824 */ /* 0x000fe200078e00ff */
[----:B------:R-:W-:Y:S01]  /*68c0*/  BSSY B2, `(.L_x_18153) ;  /* 0x000003e000027945 */ /* 0x000fe20003800000 */
[C---:B------:R-:W-:Y:S01]  /*68d0*/  PRMT R5, R4.reuse, 0x7632, R5 ;  /* 0x0000763204057816 */ /* 0x040fe20000000005 */
[----:B------:R-:W-:-:S02]  /*68e0*/  IMAD.U32 R4, R4, 0x10000, RZ ;  /* 0x0001000004047824 */ /* 0x000fc400078e00ff */
[----:B------:R-:W-:Y:S01]  /*68f0*/  FADD.FTZ R102, R105, R102 ;  /* 0x0000006669667221 */ /* 0x000fe20000010000 */
[----:B------:R-:W-:Y:S01]  /*6900*/  IMAD.U32 R101, R101, 0x10000, RZ ;  /* 0x0001000065657824 */ /* 0x000fe200078e00ff */
[----:B------:R-:W-:Y:S01]  /*6910*/  SHF.L.U32 R107, R5, 0x10, RZ ;  /* 0x00000010056b7819 */ /* 0x000fe200000006ff */
[----:B------:R-:W-:Y:S02]  /*6920*/  IMAD.MOV.U32 R5, RZ, RZ, R18 ;  /* 0x000000ffff057224 */ /* 0x000fe400078e0012 */
[----:B------:R-:W-:Y:S01]  /*6930*/  FADD.FTZ R108, R100, R101 ;  /* 0x00000065646c7221 */ /* 0x000fe20000010000 */
[----:B------:R-:W-:Y:S01]  /*6940*/  PRMT R100, R110, 0x7632, R100 ;  /* 0x000076326e647816 */ /* 0x000fe20000000064 */
[----:B------:R-:W-:Y:S02]  /*6950*/  FADD.FTZ R107, R4, R107 ;  /* 0x0000006b046b7221 */ /* 0x000fe40000010000 */
[C---:B------:R-:W-:Y:S02]  /*6960*/  HFMA2.MMA.BF16_V2 R24, R5.reuse, R24, -RZ ;  /* 0x0000001805187235 */ /* 0x040fe400003000ff */
[----:B------:R-:W-:Y:S01]  /*6970*/  HFMA2.MMA.BF16_V2 R104, R5, R104, -RZ ;  /* 0x0000006805687235 */ /* 0x000fe200003000ff */
[----:B------:R-:W-:-:S02]  /*6980*/  IMAD.U32 R109, R100, 0x10000, RZ ;  /* 0x00010000646d7824 */ /* 0x000fc400078e00ff */
[----:B------:R-:W-:Y:S01]  /*6990*/  FADD.FTZ R107, R107, R108 ;  /* 0x0000006c6b6b7221 */ /* 0x000fe20000010000 */
[----:B------:R0:W5:Y:S04]  /*69a0*/  LDG.E.CONSTANT R100, desc[UR10][R6.64+0x4] ;  /* 0x0000040a06647981 */ /* 0x000168000c1e9900 */
[C---:B------:R-:W-:Y:S02]  /*69b0*/  PRMT R4, R24.reuse, 0x7610, R4 ;  /* 0x0000761018047816 */ /* 0x040fe40000000004 */
[----:B------:R-:W-:Y:S02]  /*69c0*/  PRMT R18, R24, 0x7632, R18 ;  /* 0x0000763218127816 */ /* 0x000fe40000000012 */
[----:B------:R-:W-:Y:S01]  /*69d0*/  PRMT R106, R104, 0x7632, R106 ;  /* 0x00007632686a7816 */ /* 0x000fe2000000006a */
[----:B------:R-:W-:Y:S01]  /*69e0*/  IMAD.U32 R4, R4, 0x10000, RZ ;  /* 0x0001000004047824 */ /* 0x000fe200078e00ff */
[----:B------:R-:W-:Y:S01]  /*69f0*/  SHF.L.U32 R104, R104, 0x10, RZ ;  /* 0x0000001068687819 */ /* 0x000fe200000006ff */
[----:B------:R-:W-:Y:S01]  /*6a00*/  IMAD.U32 R101, R18, 0x10000, RZ ;  /* 0x0001000012657824 */ /* 0x000fe200078e00ff */
[----:B------:R-:W-:Y:S01]  /*6a10*/  PRMT R24, R110, 0x7610, R24 ;  /* 0x000076106e187816 */ /* 0x000fe20000000018 */
[----:B------:R-:W-:Y:S01]  /*6a20*/  IMAD.U32 R111, R106, 0x10000, RZ ;  /* 0x000100006a6f7824 */ /* 0x000fe200078e00ff */
[----:B------:R0:W5:Y:S01]  /*6a30*/  LDG.E.CONSTANT R18, desc[UR10][R6.64] ;  /* 0x0000000a06127981 */ /* 0x000162000c1e9900 */
[----:B------:R-:W-:Y:S01]  /*6a40*/  FADD.FTZ R101, R4, R101 ;  /* 0x0000006504657221 */ /* 0x000fe20000010000 */
[----:B------:R-:W-:Y:S01]  /*6a50*/  SHF.L.U32 R24, R24, 0x10, RZ ;  /* 0x0000001018187819 */ /* 0x000fe200000006ff */
[----:B------:R-:W-:Y:S01]  /*6a60*/  FADD.FTZ R111, R104, R111 ;  /* 0x0000006f686f7221 */ /* 0x000fe20000010000 */
[----:B------:R0:W5:Y:S03]  /*6a70*/  LDG.E.CONSTANT R4, desc[UR10][R6.64+0xc] ;  /* 0x00000c0a06047981 */ /* 0x000166000c1e9900 */
[----:B------:R-:W-:Y:S01]  /*6a80*/  FADD.FTZ R24, R24, R109 ;  /* 0x0000006d18187221 */ /* 0x000fe20000010000 */
[----:B------:R0:W5:Y:S03]  /*6a90*/  LDG.E.CONSTANT R104, desc[UR10][R6.64+0x8] ;  /* 0x0000080a06687981 */ /* 0x000166000c1e9900 */
[----:B------:R-:W-:Y:S01]  /*6aa0*/  FADD.FTZ R24, R107, R24 ;  /* 0x000000186b187221 */ /* 0x000fe20000010000 */
[----:B------:R-:W-:Y:S06]  /*6ab0*/  @P1 BRA `(.L_x_18154) ;  /* 0x0000000000781947 */ /* 0x000fec0003800000 */
[C---:B------:R-:W-:Y:S01]  /*6ac0*/  VIADD R107, R53.reuse, 0x5 ;  /* 0x00000005356b7836 */ /* 0x040fe20000000000 */
[CC--:B------:R-:W-:Y:S01]  /*6ad0*/  ISETP.GE.AND P5, PT, R53.reuse, R28.reuse, PT ;  /* 0x0000001c3500720c */ /* 0x0c0fe20003fa6270 */
[C---:B0-----:R-:W-:Y:S01]  /*6ae0*/  VIADD R7, R53.reuse, 0x2 ;  /* 0x0000000235077836 */ /* 0x041fe20000000000 */
[----:B-----5:R-:W-:Y:S01]  /*6af0*/  PRMT R6, R100, 0x7632, R6 ;  /* 0x0000763264067816 */ /* 0x020fe20000000006 */
        /* <DEDUP_REMOVED lines=26> */
.L_x_18154:
[----:B------:R-:W-:Y:S05]  /*6ca0*/  BSYNC B2 ;  /* 0x0000000000027941 */ /* 0x000fea0003800000 */
.L_x_18153:
[----:B------:R1:W5:Y:S02]  /*6cb0*/  LDG.E.CONSTANT R106, desc[UR10][R8.64] ;  /* 0x0000000a086a7981 */ /* 0x000364000c1e9900 */
[----:B-----5:R-:W-:Y:S01]  /*6cc0*/  HFMA2.MMA.BF16_V2 R100, R25, R100, -RZ ;  /* 0x0000006419647235 */ /* 0x020fe200003000ff */
[----:B0-----:R-:W-:Y:S01]  /*6cd0*/  FADD.FTZ R7, R102, R101 ;  /* 0x0000006566077221 */ /* 0x001fe20000010000 */
[----:B------:R-:W-:Y:S01]  /*6ce0*/  HMUL2.BF16_V2 R6, R19, R18 ;  /* 0x0000001213067232 */ /* 0x000fe20000200000 */
[----:B------:R1:W5:Y:S01]  /*6cf0*/  LDG.E.CONSTANT R108, desc[UR10][R8.64+0x4] ;  /* 0x0000040a086c7981 */ /* 0x000362000c1e9900 */
[----:B------:R-:W-:-:S03]  /*6d00*/  HMUL2.BF16_V2 R102, R99, R104 ;  /* 0x0000006863667232 */ /* 0x000fc60000200000 */
[----:B------:R1:W5:Y:S04]  /*6d10*/  LDG.E.CONSTANT R110, desc[UR10][R8.64+0x8] ;  /* 0x0000080a086e7981 */ /* 0x000368000c1e9900 */
[----:B------:R1:W5:Y:S01]  /*6d20*/  LDG.E.CONSTANT R112, desc[UR10][R8.64+0xc] ;  /* 0x00000c0a08707981 */ /* 0x000362000c1e9900 */
[----:B------:R-:W-:Y:S01]  /*6d30*/  BSSY B2, `(.L_x_18155) ;  /* 0x0000025000027945 */ /* 0x000fe20003800000 */
[----:B------:R-:W-:Y:S01]  /*6d40*/  FADD.FTZ R101, R24, R111 ;  /* 0x0000006f18657221 */ /* 0x000fe20000010000 */
[----:B------:R-:W-:Y:S02]  /*6d50*/  PRMT R24, R100, 0x7610, R24 ;  /* 0x0000761064187816 */ /* 0x000fe40000000018 */
[----:B------:R-:W-:Y:S02]  /*6d60*/  PRMT R18, R6, 0x7632, R18 ;  /* 0x0000763206127816 */ /* 0x000fe40000000012 */
[----:B------:R-:W-:-:S02]  /*6d70*/  PRMT R100, R100, 0x7632, R100 ;  /* 0x0000763264647816 */ /* 0x000fc40000000064 */
[----:B------:R-:W-:Y:S01]  /*6d80*/  PRMT R104, R102, 0x7632, R104 ;  /* 0x0000763266687816 */ /* 0x000fe20000000068 */
[----:B-1----:R-:W-:Y:S06]  /*6d90*/  @P1 BRA `(.L_x_18156) ;  /* 0x0000000000781947 */ /* 0x002fec0003800000 */
        /* <DEDUP_REMOVED lines=30> */
.L_x_18156:
[----:B------:R-:W-:Y:S05]  /*6f80*/  BSYNC B2 ;  /* 0x0000000000027941 */ /* 0x000fea0003800000 */
.L_x_18155:
[----:B------:R-:W-:Y:S01]  /*6f90*/  IMAD.U32 R9, R18, 0x10000, RZ ;  /* 0x0001000012097824 */ /* 0x000fe200078e00ff */
[----:B------:R-:W-:Y:S01]  /*6fa0*/  HFMA2.MMA.BF16_V2 R8, R19, R106, -RZ ;  /* 0x0000006a13087235 */ /* 0x000fe200003000ff */
[----:B------:R-:W-:Y:S02]  /*6fb0*/  IMAD.U32 R24, R24, 0x10000, RZ ;  /* 0x0001000018187824 */ /* 0x000fe400078e00ff */
[----:B-----5:R-:W-:Y:S02]  /*6fc0*/  HMUL2.BF16_V2 R18, R25, R108 ;  /* 0x0000006c19127232 */ /* 0x020fe40000200000 */
[----:B------:R-:W-:Y:S01]  /*6fd0*/  IMAD.U32 R105, R100, 0x10000, RZ ;  /* 0x0001000064697824 */ /* 0x000fe200078e00ff */
[----:B------:R-:W-:Y:S01]  /*6fe0*/  SHF.L.U32 R6, R6, 0x10, RZ ;  /* 0x0000001006067819 */ /* 0x000fe200000006ff */
[----:B------:R-:W-:Y:S01]  /*6ff0*/  IMAD.U32 R107, R104, 0x10000, RZ ;  /* 0x00010000686b7824 */ /* 0x000fe200078e00ff */
[----:B------:R-:W-:Y:S01]  /*7000*/  SHF.L.U32 R102, R102, 0x10, RZ ;  /* 0x0000001066667819 */ /* 0x000fe200000006ff */
[----:B------:R-:W-:Y:S01]  /*7010*/  FADD.FTZ R105, R24, R105 ;  /* 0x0000006918697221 */ /* 0x000fe20000010000 */
[----:B------:R-:W-:Y:S01]  /*7020*/  PRMT R24, R18, 0x7632, R24 ;  /* 0x0000763212187816 */ /* 0x000fe20000000018 */
[--C-:B------:R-:W-:Y:S01]  /*7030*/  FADD.FTZ R6, R6, R9.reuse ;  /* 0x0000000906067221 */ /* 0x100fe20000010000 */
[----:B------:R-:W-:Y:S01]  /*7040*/  PRMT R9, R8, 0x7632, R9 ;  /* 0x0000763208097816 */ /* 0x000fe20000000009 */
[----:B------:R-:W-:Y:S01]  /*7050*/  FADD.FTZ R102, R102, R107 ;  /* 0x0000006b66667221 */ /* 0x000fe20000010000 */
[----:B------:R-:W-:Y:S01]  /*7060*/  SHF.L.U32 R18, R18, 0x10, RZ ;  /* 0x0000001012127819 */ /* 0x000fe200000006ff */
[----:B------:R-:W-:Y:S01]  /*7070*/  IMAD.U32 R107, R24, 0x10000, RZ ;  /* 0x00010000186b7824 */ /* 0x000fe200078e00ff */
[----:B------:R-:W-:Y:S01]  /*7080*/  HFMA2.MMA.BF16_V2 R4, R5, R4, -RZ ;  /* 0x0000000405047235 */ /* 0x000fe200003000ff */
[----:B------:R-:W-:-:S02]  /*7090*/  IMAD.U32 R8, R8, 0x10000, RZ ;  /* 0x0001000008087824 */ /* 0x000fc400078e00ff */
[----:B------:R-:W-:Y:S01]  /*70a0*/  FADD.FTZ R105, R6, R105 ;  /* 0x0000006906697221 */ /* 0x000fe20000010000 */
[----:B------:R-:W-:Y:S02]  /*70b0*/  IMAD.U32 R9, R9, 0x10000, RZ ;  /* 0x0001000009097824 */ /* 0x000fe400078e00ff */
[----:B------:R-:W-:Y:S01]  /*70c0*/  FADD.FTZ R107, R18, R107 ;  /* 0x0000006b126b7221 */ /* 0x000fe20000010000 */
[----:B------:R-:W-:Y:S01]  /*70d0*/  HFMA2.MMA.BF16_V2 R18, R5, R112, -RZ ;  /* 0x0000007005127235 */ /* 0x000fe200003000ff */
[----:B------:R-:W-:Y:S01]  /*70e0*/  FADD.FTZ R102, R105, R102 ;  /* 0x0000006669667221 */ /* 0x000fe20000010000 */
[----:B------:R-:W-:Y:S01]  /*70f0*/  FADD.FTZ R100, R8, R9 ;  /* 0x0000000908647221 */ /* 0x000fe20000010000 */
[----:B------:R-:W-:Y:S02]  /*7100*/  HMUL2.BF16_V2 R8, R99, R110 ;  /* 0x0000006e63087232 */ /* 0x000fe40000200000 */
[----:B------:R-:W-:Y:S01]  /*7110*/  FADD.FTZ R22, R22, R101 ;  /* 0x0000006516167221 */ /* 0x000fe20000010000 */
[----:B------:R-:W-:Y:S01]  /*7120*/  PRMT R6, R4, 0x7632, R6 ;  /* 0x0000763204067816 */ /* 0x000fe20000000006 */
[----:B------:R-:W-:Y:S01]  /*7130*/  FADD.FTZ R100, R100, R107 ;  /* 0x0000006b64647221 */ /* 0x000fe20000010000 */
[----:B------:R-:W-:Y:S01]  /*7140*/  SHF.L.U32 R4, R4, 0x10, RZ ;  /* 0x0000001004047819 */ /* 0x000fe200000006ff */
[----:B------:R-:W-:Y:S01]  /*7150*/  FADD.FTZ R20, R20, R7 ;  /* 0x0000000714147221 */ /* 0x000fe20000010000 */
[C---:B------:R-:W-:Y:S01]  /*7160*/  PRMT R9, R8.reuse, 0x7632, R9 ;  /* 0x0000763208097816 */ /* 0x040fe20000000009 */
[----:B------:R-:W-:Y:S01]  /*7170*/  IMAD.U32 R8, R8, 0x10000, RZ ;  /* 0x0001000008087824 */ /* 0x000fe200078e00ff */
[C---:B------:R-:W-:Y:S01]  /*7180*/  PRMT R24, R18.reuse, 0x7632, R24 ;  /* 0x0000763212187816 */ /* 0x040fe20000000018 */
[----:B------:R-:W-:-:S02]  /*7190*/  IMAD.U32 R18, R18, 0x10000, RZ ;  /* 0x0001000012127824 */ /* 0x000fc400078e00ff */
[----:B------:R-:W-:Y:S02]  /*71a0*/  IMAD.U32 R109, R9, 0x10000, RZ ;  /* 0x00010000096d7824 */ /* 0x000fe400078e00ff */
[----:B------:R-:W-:Y:S02]  /*71b0*/  IMAD.U32 R9, R6, 0x10000, RZ ;  /* 0x0001000006097824 */ /* 0x000fe400078e00ff */
[----:B------:R-:W-:Y:S02]  /*71c0*/  IMAD.U32 R111, R24, 0x10000, RZ ;  /* 0x00010000186f7824 */ /* 0x000fe400078e00ff */
[----:B------:R-:W-:Y:S01]  /*71d0*/  FADD.FTZ R109, R8, R109 ;  /* 0x0000006d086d7221 */ /* 0x000fe20000010000 */
[----:B------:R-:W-:Y:S01]  /*71e0*/  FADD.FTZ R9, R4, R9 ;  /* 0x0000000904097221 */ /* 0x000fe20000010000 */
[----:B------:R0:W5:Y:S01]  /*71f0*/  LDG.E.CONSTANT R6, desc[UR10][R10.64+0x4] ;  /* 0x0000040a0a067981 */ /* 0x000162000c1e9900 */
[----:B------:R-:W-:Y:S01]  /*7200*/  FADD.FTZ R111, R18, R111 ;  /* 0x0000006f126f7221 */ /* 0x000fe20000010000 */
[----:B------:R-:W-:Y:S01]  /*7210*/  FADD.FTZ R100, R100, R109 ;  /* 0x0000006d64647221 */ /* 0x000fe20000010000 */
[----:B------:R-:W-:Y:S01]  /*7220*/  BSSY B2, `(.L_x_18157) ;  /* 0x0000025000027945 */ /* 0x000fe20003800000 */
[----:B------:R0:W5:Y:S01]  /*7230*/  LDG.E.CONSTANT R4, desc[UR10][R10.64] ;  /* 0x0000000a0a047981 */ /* 0x000162000c1e9900 */
[----:B------:R-:W-:Y:S01]  /*7240*/  FADD.FTZ R101, R102, R9 ;  /* 0x0000000966657221 */ /* 0x000fe20000010000 */
[----:B------:R-:W-:-:S02]  /*7250*/  FADD.FTZ R100, R100, R111 ;  /* 0x0000006f64647221 */ /* 0x000fc40000010000 */
[----:B------:R0:W5:Y:S04]  /*7260*/  LDG.E.CONSTANT R8, desc[UR10][R10.64+0x8] ;  /* 0x0000080a0a087981 */ /* 0x000168000c1e9900 */
[----:B------:R0:W5:Y:S01]  /*7270*/  LDG.E.CONSTANT R18, desc[UR10][R10.64+0xc] ;  /* 0x00000c0a0a127981 */ /* 0x000162000c1e9900 */
[----:B------:R-:W-:Y:S05]  /*7280*/  @P1 BRA `(.L_x_18158) ;  /* 0x0000000000781947 */ /* 0x000fea0003800000 */
[C---:B------:R-:W-:Y:S01]  /*7290*/  VIADD R9, R53.reuse, 0x3 ;  /* 0x0000000335097836 */ /* 0x040fe20000000000 */
[C---:B------:R-:W-:Y:S01]  /*72a0*/  IADD3 R7, R53.reuse, 0x2, RZ ;  /* 0x0000000235077810 */ /* 0x040fe20007ffe0ff */
[C---:B0-----:R-:W-:Y:S01]  /*72b0*/  VIADD R11, R53.reuse, 0x5 ;  /* 0x00000005350b7836 */ /* 0x041fe20000000000 */
        /* <DEDUP_REMOVED lines=8> */
[-C--:B------:R-:W-:Y:S02]  /*7340*/  ISETP.GE.AND P4, PT, R7, R28.reuse, PT ;  /* 0x0000001c0700720c */ /* 0x080fe40003f86270 */
[-C--:B------:R-:W-:Y:S01]  /*7350*/  ISETP.GE.AND P3, PT, R11, R28.reuse, PT ;  /* 0x0000001c0b00720c */ /* 0x080fe20003f66270 */
[----:B------:R-:W-:Y:S01]  /*7360*/  VIADD R11, R53, 0x1 ;  /* 0x00000001350b7836 */ /* 0x000fe20000000000 */
        /* <DEDUP_REMOVED lines=16> */
.L_x_18158:
[----:B------:R-:W-:Y:S05]  /*7470*/  BSYNC B2 ;  /* 0x0000000000027941 */ /* 0x000fea0003800000 */
.L_x_18157:
        /* <DEDUP_REMOVED lines=15> */
[CC--:B------:R-:W-:Y:S01]  /*7570*/  ISETP.GE.AND P5, PT, R53.reuse, R28.reuse, PT ;  /* 0x0000001c3500720c */ /* 0x0c0fe20003fa6270 */
[C---:B------:R-:W-:Y:S01]  /*7580*/  VIADD R105, R53.reuse, 0x6 ;  /* 0x0000000635697836 */ /* 0x040fe20000000000 */
[C---:B-1----:R-:W-:Y:S01]  /*7590*/  IADD3 R15, R53.reuse, 0x3, RZ ;  /* 0x00000003350f7810 */ /* 0x042fe20007ffe0ff */
        /* <DEDUP_REMOVED lines=26> */
.L_x_18160:
[----:B------:R-:W-:Y:S05]  /*7740*/  BSYNC B2 ;  /* 0x0000000000027941 */ /* 0x000fea0003800000 */
.L_x_18159:
[----:B------:R-:W-:Y:S01]  /*7750*/  IMAD.U32 R11, R6, 0x10000, RZ ;  /* 0x00010000060b7824 */ /* 0x000fe200078e00ff */
[----:B------:R-:W-:Y:S01]  /*7760*/  HFMA2.MMA.BF16_V2 R6, R19, R24, -RZ ;  /* 0x0000001813067235 */ /* 0x000fe200003000ff */
[----:B------:R-:W-:Y:S01]  /*7770*/  SHF.L.U32 R7, R7, 0x10, RZ ;  /* 0x0000001007077819 */ /* 0x000fe200000006ff */
[----:B------:R-:W-:Y:S02]  /*7780*/  IMAD.U32 R8, R8, 0x10000, RZ ;  /* 0x0001000008087824 */ /* 0x000fe400078e00ff */
[----:B-----5:R-:W-:Y:S02]  /*7790*/  HMUL2.BF16_V2 R100, R25, R100 ;  /* 0x0000006419647232 */ /* 0x020fe40000200000 */
[----:B------:R-:W-:Y:S02]  /*77a0*/  IMAD.U32 R4, R4, 0x10000, RZ ;  /* 0x0001000004047824 */ /* 0x000fe400078e00ff */
[----:B------:R-:W-:Y:S02]  /*77b0*/  HMUL2.BF16_V2 R102, R99, R102 ;  /* 0x0000006663667232 */ /* 0x000fe40000200000 */
[----:B------:R-:W-:Y:S01]  /*77c0*/  FADD.FTZ R7, R7, R8 ;  /* 0x0000000807077221 */ /* 0x000fe20000010000 */
[----:B------:R-:W-:-:S02]  /*77d0*/  IMAD.U32 R9, R9, 0x10000, RZ ;  /* 0x0001000009097824 */ /* 0x000fc400078e00ff */
[--C-:B------:R-:W-:Y:S01]  /*77e0*/  FADD.FTZ R4, R4, R11.reuse ;  /* 0x0000000b04047221 */ /* 0x100fe20000010000 */
[----:B------:R-:W-:Y:S01]  /*77f0*/  PRMT R11, R100, 0x7632, R11 ;  /* 0x00007632640b7816 */ /* 0x000fe2000000000b */
[----:B------:R-:W-:Y:S01]  /*7800*/  IMAD.U32 R10, R10, 0x10000, RZ ;  /* 0x000100000a0a7824 */ /* 0x000fe200078e00ff */
[----:B------:R-:W-:Y:S01]  /*7810*/  PRMT R8, R6, 0x7632, R8 ;  /* 0x0000763206087816 */ /* 0x000fe20000000008 */
[----:B------:R-:W-:Y:S01]  /*7820*/  FADD.FTZ R7, R4, R7 ;  /* 0x0000000704077221 */ /* 0x000fe20000010000 */
[C---:B------:R-:W-:Y:S01]  /*7830*/  HFMA2.MMA.BF16_V2 R4, R5.reuse, R18, -RZ ;  /* 0x0000001205047235 */ /* 0x040fe200003000ff */
[----:B------:R-:W-:Y:S01]  /*7840*/  FADD.FTZ R10, R9, R10 ;  /* 0x0000000a090a7221 */ /* 0x000fe20000010000 */
[----:B------:R-:W-:Y:S01]  /*7850*/  PRMT R9, R100, 0x7610, R9 ;  /* 0x0000761064097816 */ /* 0x000fe20000000009 */
[----:B-1----:R-:W-:Y:S01]  /*7860*/  IMAD.U32 R15, R8, 0x10000, RZ ;  /* 0x00010000080f7824 */ /* 0x002fe200078e00ff */
[----:B------:R-:W-:Y:S01]  /*7870*/  SHF.L.U32 R6, R6, 0x10, RZ ;  /* 0x0000001006067819 */ /* 0x000fe200000006ff */
[----:B------:R-:W-:Y:S01]  /*7880*/  IMAD.U32 R8, R11, 0x10000, RZ ;  /* 0x000100000b087824 */ /* 0x000fe200078e00ff */
[----:B------:R-:W-:Y:S01]  /*7890*/  HFMA2.MMA.BF16_V2 R11, R5, R104, -RZ ;  /* 0x00000068050b7235 */ /* 0x000fe200003000ff */
[----:B------:R-:W-:-:S02]  /*78a0*/  IMAD.U32 R9, R9, 0x10000, RZ ;  /* 0x0001000009097824 */ /* 0x000fc400078e00ff */
[----:B------:R-:W-:Y:S01]  /*78b0*/  FADD.FTZ R7, R7, R10 ;  /* 0x0000000a07077221 */ /* 0x000fe20000010000 */
[----:B------:R-:W-:Y:S01]  /*78c0*/  FADD.FTZ R15, R6, R15 ;  /* 0x0000000f060f7221 */ /* 0x000fe20000010000 */
[----:B------:R-:W-:Y:S01]  /*78d0*/  PRMT R6, R4, 0x7632, R6 ;  /* 0x0000763204067816 */ /* 0x000fe20000000006 */
[--C-:B------:R-:W-:Y:S01]  /*78e0*/  FADD.FTZ R18, R9, R8.reuse ;  /* 0x0000000809127221 */ /* 0x100fe20000010000 */
[C---:B------:R-:W-:Y:S01]  /*78f0*/  PRMT R9, R102.reuse, 0x7632, R9 ;  /* 0x0000763266097816 */ /* 0x040fe20000000009 */
[----:B------:R0:W5:Y:S01]  /*7900*/  LDG.E.CONSTANT R10, desc[UR10][R16.64+0x4] ;  /* 0x0000040a100a7981 */ /* 0x000162000c1e9900 */
[----:B------:R-:W-:Y:S01]  /*7910*/  PRMT R8, R102, 0x7610, R8 ;  /* 0x0000761066087816 */ /* 0x000fe20000000008 */
[----:B------:R-:W-:Y:S01]  /*7920*/  FADD.FTZ R15, R15, R18 ;  /* 0x000000120f0f7221 */ /* 0x000fe20000010000 */
[----:B------:R-:W-:Y:S01]  /*7930*/  PRMT R14, R11, 0x7632, R14 ;  /* 0x000076320b0e7816 */ /* 0x000fe2000000000e */
[----:B------:R-:W-:Y:S01]  /*7940*/  IMAD.U32 R101, R9, 0x10000, RZ ;  /* 0x0001000009657824 */ /* 0x000fe200078e00ff */
[----:B------:R-:W-:Y:S01]  /*7950*/  SHF.L.U32 R11, R11, 0x10, RZ ;  /* 0x000000100b0b7819 */ /* 0x000fe200000006ff */
[----:B------:R-:W-:Y:S01]  /*7960*/  IMAD.U32 R9, R6, 0x10000, RZ ;  /* 0x0001000006097824 */ /* 0x000fe200078e00ff */
[----:B------:R0:W5:Y:S01]  /*7970*/  LDG.E.CONSTANT R18, desc[UR10][R16.64+0xc] ;  /* 0x00000c0a10127981 */ /* 0x000162000c1e9900 */
[----:B------:R-:W-:Y:S01]  /*7980*/  IMAD.U32 R14, R14, 0x10000, RZ ;  /* 0x000100000e0e7824 */ /* 0x000fe200078e00ff */
[----:B------:R-:W-:Y:S01]  /*7990*/  SHF.L.U32 R8, R8, 0x10, RZ ;  /* 0x0000001008087819 */ /* 0x000fe200000006ff */
[----:B------:R-:W-:Y:S01]  /*79a0*/  IMAD.U32 R4, R4, 0x10000, RZ ;  /* 0x0001000004047824 */ /* 0x000fe200078e00ff */
[----:B------:R0:W5:Y:S01]  /*79b0*/  LDG.E.CONSTANT R6, desc[UR10][R16.64] ;  /* 0x0000000a10067981 */ /* 0x000162000c1e9900 */
[----:B------:R-:W-:Y:S01]  /*79c0*/  FADD.FTZ R11, R11, R14 ;  /* 0x0000000e0b0b7221 */ /* 0x000fe20000010000 */
[----:B------:R-:W-:Y:S01]  /*79d0*/  BSSY B2, `(.L_x_18161) ;  /* 0x0000024000027945 */ /* 0x000fe20003800000 */
[----:B------:R-:W-:Y:S01]  /*79e0*/  FADD.FTZ R8, R8, R101 ;  /* 0x0000006508087221 */ /* 0x000fe20000010000 */
[----:B------:R0:W5:Y:S01]  /*79f0*/  LDG.E.CONSTANT R14, desc[UR10][R16.64+0x8] ;  /* 0x0000080a100e7981 */ /* 0x000162000c1e9900 */
[----:B------:R-:W-:-:S02]  /*7a00*/  FADD.FTZ R4, R4, R9 ;  /* 0x0000000904047221 */ /* 0x000fc40000010000 */
[----:B------:R-:W-:Y:S01]  /*7a10*/  FADD.FTZ R8, R15, R8 ;  /* 0x000000080f087221 */ /* 0x000fe20000010000 */
[----:B------:R-:W-:Y:S06]  /*7a20*/  @P1 BRA `(.L_x_18162) ;  /* 0x0000000000781947 */ /* 0x000fec0003800000 */
[C---:B------:R-:W-:Y:S01]  /*7a30*/  VIADD R101, R53.reuse, 0x6 ;  /* 0x0000000635657836 */ /* 0x040fe20000000000 */
[CC--:B------:R-:W-:Y:S01]  /*7a40*/  ISETP.GE.AND P5, PT, R53.reuse, R28.reuse, PT ;  /* 0x0000001c3500720c */ /* 0x0c0fe20003fa6270 */
[C---:B------:R-:W-:Y:S01]  /*7a50*/  VIADD R9, R53.reuse, 0x2 ;  /* 0x0000000235097836 */ /* 0x040fe20000000000 */
[----:B0----5:R-:W-:Y:S01]  /*7a60*/  PRMT R16, R14, 0x7632, R16 ;  /* 0x000076320e107816 */ /* 0x021fe20000000010 */
        /* <DEDUP_REMOVED lines=26> */
.L_x_18162:
[----:B------:R-:W-:Y:S05]  /*7c10*/  BSYNC B2 ;  /* 0x0000000000027941 */ /* 0x000fea0003800000 */
.L_x_18161:
[----:B-----5:R-:W-:Y:S01]  /*7c20*/  HFMA2.MMA.BF16_V2 R10, R25, R10, -RZ ;  /* 0x0000000a190a7235 */ /* 0x020fe200003000ff */
[----:B------:R-:W-:Y:S02]  /*7c30*/  HMUL2.BF16_V2 R14, R99, R14 ;  /* 0x0000000e630e7232 */ /* 0x000fe40000200000 */
[--C-:B------:R-:W-:Y:S01]  /*7c40*/  FADD.FTZ R102, R8, R11.reuse ;  /* 0x0000000b08667221 */ /* 0x100fe20000010000 */
[----:B0-----:R0:W5:Y:S01]  /*7c50*/  LDG.E.CONSTANT R16, desc[UR10][R2.64+0x4] ;  /* 0x0000040a02107981 */ /* 0x001162000c1e9900 */
[----:B------:R-:W-:Y:S02]  /*7c60*/  HMUL2.BF16_V2 R6, R19, R6 ;  /* 0x0000000613067232 */ /* 0x000fe40000200000 */
[----:B------:R-:W-:Y:S01]  /*7c70*/  FADD.FTZ R7, R7, R4 ;  /* 0x0000000407077221 */ /* 0x000fe20000010000 */
[----:B------:R-:W-:Y:S01]  /*7c80*/  PRMT R11, R14, 0x7632, R11 ;  /* 0x000076320e0b7816 */ /* 0x000fe2000000000b */
[----:B------:R0:W5:Y:S04]  /*7c90*/  LDG.E.CONSTANT R24, desc[UR10][R2.64+0x8] ;  /* 0x0000080a02187981 */ /* 0x000168000c1e9900 */
[----:B------:R0:W5:Y:S01]  /*7ca0*/  LDG.E.CONSTANT R100, desc[UR10][R2.64+0xc] ;  /* 0x00000c0a02647981 */ /* 0x000162000c1e9900 */
[----:B------:R-:W-:-:S02]  /*7cb0*/  PRMT R8, R10, 0x7610, R8 ;  /* 0x000076100a087816 */ /* 0x000fc40000000008 */
[----:B------:R-:W-:Y:S02]  /*7cc0*/  PRMT R9, R10, 0x7632, R9 ;  /* 0x000076320a097816 */ /* 0x000fe40000000009 */
[----:B------:R-:W-:Y:S02]  /*7cd0*/  PRMT R10, R14, 0x7610, R10 ;  /* 0x000076100e0a7816 */ /* 0x000fe4000000000a */
[----:B------:R0:W5:Y:S01]  /*7ce0*/  LDG.E.CONSTANT R14, desc[UR10][R2.64] ;  /* 0x0000000a020e7981 */ /* 0x000162000c1e9900 */
[----:B------:R-:W-:Y:S01]  /*7cf0*/  BSSY B2, `(.L_x_18163) ;  /* 0x0000022000027945 */ /* 0x000fe20003800000 */
[C---:B------:R-:W-:Y:S02]  /*7d00*/  PRMT R4, R6.reuse, 0x7610, R4 ;  /* 0x0000761006047816 */ /* 0x040fe40000000004 */
        /* <DEDUP_REMOVED lines=32> */
.L_x_18164:
[----:B------:R-:W-:Y:S05]  /*7f10*/  BSYNC B2 ;  /* 0x0000000000027941 */ /* 0x000fea0003800000 */
.L_x_18163:
[----:B0-----:R-:W-:Y:S01]  /*7f20*/  IMAD.U32 R3, R6, 0x10000, RZ ;  /* 0x0001000006037824 */ /* 0x001fe200078e00ff */
[----:B-----5:R-:W-:Y:S01]  /*7f30*/  HFMA2.MMA.BF16_V2 R2, R19, R14, -RZ ;  /* 0x0000000e13027235 */ /* 0x020fe200003000ff */
[----:B------:R-:W-:Y:S02]  /*7f40*/  IMAD.U32 R8, R8, 0x10000, RZ ;  /* 0x0001000008087824 */ /* 0x000fe400078e00ff */
[----:B------:R-:W-:Y:S02]  /*7f50*/  HMUL2.BF16_V2 R6, R25, R16 ;  /* 0x0000001019067232 */ /* 0x000fe40000200000 */
[----:B------:R-:W-:Y:S01]  /*7f60*/  IMAD.U32 R9, R9, 0x10000, RZ ;  /* 0x0001000009097824 */ /* 0x000fe200078e00ff */
[----:B------:R-:W-:Y:S01]  /*7f70*/  SHF.L.U32 R4, R4, 0x10, RZ ;  /* 0x0000001004047819 */ /* 0x000fe200000006ff */
[----:B------:R-:W-:Y:S01]  /*7f80*/  HFMA2.MMA.BF16_V2 R18, R5, R18, -RZ ;  /* 0x0000001205127235 */ /* 0x000fe200003000ff */
[----:B------:R-:W-:Y:S01]  /*7f90*/  SHF.L.U32 R10, R10, 0x10, RZ ;  /* 0x000000100a0a7819 */ /* 0x000fe200000006ff */
[--C-:B------:R-:W-:Y:S01]  /*7fa0*/  FADD.FTZ R8, R8, R9.reuse ;  /* 0x0000000908087221 */ /* 0x100fe20000010000 */
[----:B------:R-:W-:Y:S01]  /*7fb0*/  PRMT R9, R6, 0x7632, R9 ;  /* 0x0000763206097816 */ /* 0x000fe20000000009 */
[----:B------:R-:W-:Y:S01]  /*7fc0*/  FADD.FTZ R3, R4, R3 ;  /* 0x0000000304037221 */ /* 0x000fe20000010000 */
[----:B------:R-:W-:Y:S01]  /*7fd0*/  SHF.L.U32 R6, R6, 0x10, RZ ;  /* 0x0000001006067819 */ /* 0x000fe200000006ff */
[----:B------:R-:W-:Y:S01]  /*7fe0*/  IMAD.U32 R11, R11, 0x10000, RZ ;  /* 0x000100000b0b7824 */ /* 0x000fe200078e00ff */
        /* <DEDUP_REMOVED lines=9> */
[----:B------:R-:W-:Y:S01]  /*8080*/  PRMT R3, R18, 0x7632, R3 ;  /* 0x0000763212037816 */ /* 0x000fe20000000003 */
        /* <DEDUP_REMOVED lines=52> */
.L_x_18166:
[----:B------:R-:W-:Y:S05]  /*83d0*/  BSYNC B2 ;  /* 0x0000000000027941 */ /* 0x000fea0003800000 */
.L_x_18165:
        /* <DEDUP_REMOVED lines=40> */
.L_x_18168:
[----:B------:R-:W-:Y:S05]  /*8660*/  BSYNC B2 ;  /* 0x0000000000027941 */ /* 0x000fea0003800000 */
.L_x_18167:
[----:B------:R-:W-:Y:S01]  /*8670*/  HFMA2.MMA.BF16_V2 R62, R19, R62, -RZ ;  /* 0x0000003e133e7235 */ /* 0x000fe200003000ff */
[----:B------:R-:W-:Y:S01]  /*8680*/  IMAD.U32 R9, R6, 0x10000, RZ ;  /* 0x0001000006097824 */ /* 0x000fe200078e00ff */
        /* <DEDUP_REMOVED lines=8> */
[----:B------:R-:W-:Y:S01]  /*8710*/  FADD.FTZ R8, R7, R8 ;  /* 0x0000000807087221 */ /* 0x000fe20000010000 */
[C---:B------:R-:W-:Y:S01]  /*8720*/  PRMT R7, R6.reuse, 0x7632, R7 ;  /* 0x0000763206077816 */ /* 0x040fe20000000007 */
[----:B------:R-:W-:Y:S02]  /*8730*/  IMAD.U32 R6, R6, 0x10000, RZ ;  /* 0x0001000006067824 */ /* 0x000fe400078e00ff */
[--C-:B------:R-:W-:Y:S01]  /*8740*/  FADD.FTZ R2, R2, R3.reuse ;  /* 0x0000000302027221 */ /* 0x100fe20000010000 */
[C---:B------:R-:W-:Y:S02]  /*8750*/  PRMT R3, R62.reuse, 0x7610, R3 ;  /* 0x000076103e037816 */ /* 0x040fe40000000003 */
        /* <DEDUP_REMOVED lines=14> */
[C---:B------:R-:W-:Y:S02]  /*8840*/  PRMT R6, R4.reuse, 0x7632, R6 ;  /* 0x0000763204067816 */ /* 0x040fe40000000006 */
        /* <DEDUP_REMOVED lines=14> */
[C---:B------:R-:W-:Y:S01]  /*8930*/  PRMT R2, R68.reuse, 0x7632, R2 ;  /* 0x0000763244027816 */ /* 0x040fe20000000002 */
[----:B------:R-:W-:Y:S01]  /*8940*/  VIADD R11, R53, 0x3 ;  /* 0x00000003350b7836 */ /* 0x000fe20000000000 */
[-C--:B------:R-:W-:Y:S01]  /*8950*/  ISETP.GE.AND P3, PT, R15, R28.reuse, PT ;  /* 0x0000001c0f00720c */ /* 0x080fe20003f66270 */
[----:B------:R-:W-:Y:S01]  /*8960*/  VIADD R15, R53, 0x7 ;  /* 0x00000007350f7836 */ /* 0x000fe20000000000 */
[-C--:B------:R-:W-:Y:S01]  /*8970*/  ISETP.GE.AND P0, PT, R9, R28.reuse, PT ;  /* 0x0000001c0900720c */ /* 0x080fe20003f06270 */
[----:B------:R-:W-:Y:S01]  /*8980*/  VIADD R17, R53, 0x6 ;  /* 0x0000000635117836 */ /* 0x000fe20000000000 */
[----:B------:R-:W-:Y:S02]  /*8990*/  ISETP.GE.AND P6, PT, R11, R28, PT ;  /* 0x0000001c0b00720c */ /* 0x000fe40003fc6270 */
[----:B------:R-:W-:-:S02]  /*89a0*/  SEL R11, R68, RZ, !P0 ;  /* 0x000000ff440b7207 */ /* 0x000fc40004000000 */
[----:B------:R-:W-:Y:S02]  /*89b0*/  IADD3 R9, R53, 0x4, RZ ;  /* 0x0000000435097810 */ /* 0x000fe40007ffe0ff */
[-C--:B------:R-:W-:Y:S02]  /*89c0*/  ISETP.GE.AND P0, PT, R15, R28.reuse, PT ;  /* 0x0000001c0f00720c */ /* 0x080fe40003f06270 */
[-C--:B------:R-:W-:Y:S02]  /*89d0*/  ISETP.GE.AND P4, PT, R9, R28.reuse, PT ;  /* 0x0000001c0900720c */ /* 0x080fe40003f86270 */
[----:B------:R-:W-:Y:S02]  /*89e0*/  ISETP.GE.AND P2, PT, R17, R28, PT ;  /* 0x0000001c1100720c */ /* 0x000fe40003f46270 */
[----:B------:R-:W-:Y:S02]  /*89f0*/  IADD3 R9, R53, 0x1, RZ ;  /* 0x0000000135097810 */ /* 0x000fe40007ffe0ff */
        /* <DEDUP_REMOVED lines=14> */
.L_x_18170:
[----:B------:R-:W-:Y:S05]  /*8ae0*/  BSYNC B2 ;  /* 0x0000000000027941 */ /* 0x000fea0003800000 */
.L_x_18169:
[----:B------:R-:W-:Y:S01]  /*8af0*/  HFMA2.MMA.BF16_V2 R68, R25, R68, -RZ ;  /* 0x0000004419447235 */ /* 0x000fe200003000ff */
[----:B------:R-:W-:Y:S01]  /*8b00*/  FADD.FTZ R17, R4, R7 ;  /* 0x0000000704117221 */ /* 0x000fe20000010000 */
[----:B------:R-:W-:Y:S01]  /*8b10*/  HMUL2.BF16_V2 R2, R19, R70 ;  /* 0x0000004613027232 */ /* 0x000fe20000200000 */
[----:B------:R-:W-:Y:S01]  /*8b20*/  BSSY B2, `(.L_x_18171) ;  /* 0x0000026000027945 */ /* 0x000fe20003800000 */
[----:B------:R-:W-:Y:S02]  /*8b30*/  HMUL2.BF16_V2 R7, R99, R66 ;  /* 0x0000004263077232 */ /* 0x000fe40000200000 */
[--C-:B------:R-:W-:Y:S01]  /*8b40*/  FADD.FTZ R16, R8, R3.reuse ;  /* 0x0000000308107221 */ /* 0x100fe20000010000 */
[----:B------:R-:W-:Y:S02]  /*8b50*/  PRMT R3, R2, 0x7632, R3 ;  /* 0x0000763202037816 */ /* 0x000fe40000000003 */
        /* <DEDUP_REMOVED lines=34> */
.L_x_18172:
[----:B------:R-:W-:Y:S05]  /*8d80*/  BSYNC B2 ;  /* 0x0000000000027941 */ /* 0x000fea0003800000 */
.L_x_18171:
[----:B------:R-:W-:Y:S01]  /*8d90*/  HFMA2.MMA.BF16_V2 R76, R19, R76, -RZ ;  /* 0x0000004c134c7235 */ /* 0x000fe200003000ff */
[----:B------:R-:W-:Y:S01]  /*8da0*/  IMAD.U32 R9, R6, 0x10000, RZ ;  /* 0x0001000006097824 */ /* 0x000fe200078e00ff */
        /* <DEDUP_REMOVED lines=8> */
[----:B------:R-:W-:Y:S01]  /*8e30*/  FADD.FTZ R2, R2, R3 ;  /* 0x0000000302027221 */ /* 0x000fe20000010000 */
[----:B------:R-:W-:Y:S01]  /*8e40*/  PRMT R7, R6, 0x7632, R7 ;  /* 0x0000763206077816 */ /* 0x000fe20000000007 */
[----:B------:R-:W-:Y:S01]  /*8e50*/  FADD.FTZ R9, R4, R9 ;  /* 0x0000000904097221 */ /* 0x000fe20000010000 */
[C---:B------:R-:W-:Y:S01]  /*8e60*/  PRMT R3, R76.reuse, 0x7610, R3 ;  /* 0x000076104c037816 */ /* 0x040fe20000000003 */
[----:B------:R-:W-:Y:S01]  /*8e70*/  FADD.FTZ R39, R39, R16 ;  /* 0x0000001027277221 */ /* 0x000fe20000010000 */
[----:B------:R-:W-:Y:S01]  /*8e80*/  PRMT R4, R76, 0x7632, R4 ;  /* 0x000076324c047816 */ /* 0x000fe20000000004 */
[----:B------:R-:W-:Y:S01]  /*8e90*/  IMAD.U32 R7, R7, 0x10000, RZ ;  /* 0x0001000007077824 */ /* 0x000fe200078e00ff */
[----:B------:R-:W-:Y:S01]  /*8ea0*/  SHF.L.U32 R6, R6, 0x10, RZ ;  /* 0x0000001006067819 */ /* 0x000fe200000006ff */
[----:B------:R-:W-:-:S02]  /*8eb0*/  IMAD.U32 R3, R3, 0x10000, RZ ;  /* 0x0001000003037824 */ /* 0x000fc400078e00ff */
[----:B------:R-:W-:Y:S01]  /*8ec0*/  FADD.FTZ R9, R2, R9 ;  /* 0x0000000902097221 */ /* 0x000fe20000010000 */
[----:B------:R-:W-:Y:S01]  /*8ed0*/  IMAD.U32 R4, R4, 0x10000, RZ ;  /* 0x0001000004047824 */ /* 0x000fe200078e00ff */
[C---:B------:R-:W-:Y:S01]  /*8ee0*/  HFMA2.MMA.BF16_V2 R2, R5.reuse, R74, -RZ ;  /* 0x0000004a05027235 */ /* 0x040fe200003000ff */
[----:B------:R-:W-:Y:S01]  /*8ef0*/  FADD.FTZ R14, R6, R7 ;  /* 0x00000007060e7221 */ /* 0x000fe20000010000 */
[----:B------:R-:W-:Y:S01]  /*8f00*/  HFMA2.MMA.BF16_V2 R7, R5, R82, -RZ ;  /* 0x0000005205077235 */ /* 0x000fe200003000ff */
[----:B------:R-:W-:Y:S01]  /*8f10*/  FADD.FTZ R11, R3, R4 ;  /* 0x00000004030b7221 */ /* 0x000fe20000010000 */
[----:B------:R-:W-:Y:S02]  /*8f20*/  HMUL2.BF16_V2 R4, R99, R80 ;  /* 0x0000005063047232 */ /* 0x000fe40000200000 */
[----:B------:R-:W-:Y:S01]  /*8f30*/  FADD.FTZ R8, R9, R8 ;  /* 0x0000000809087221 */ /* 0x000fe20000010000 */
[----:B------:R-:W-:Y:S01]  /*8f40*/  FADD.FTZ R40, R40, R17 ;  /* 0x0000001128287221 */ /* 0x000fe20000010000 */
[----:B------:R-:W-:Y:S01]  /*8f50*/  FADD.FTZ R11, R11, R14 ;  /* 0x0000000e0b0b7221 */ /* 0x000fe20000010000 */
[C---:B------:R-:W-:Y:S01]  /*8f60*/  PRMT R6, R4.reuse, 0x7632, R6 ;  /* 0x0000763204067816 */ /* 0x040fe20000000006 */
[----:B------:R-:W-:Y:S01]  /*8f70*/  IMAD.U32 R4, R4, 0x10000, RZ ;  /* 0x0001000004047824 */ /* 0x000fe200078e00ff */
[----:B------:R-:W-:-:S02]  /*8f80*/  PRMT R3, R2, 0x7632, R3 ;  /* 0x0000763202037816 */ /* 0x000fc40000000003 */
[----:B------:R-:W-:Y:S01]  /*8f90*/  PRMT R10, R7, 0x7632, R10 ;  /* 0x00007632070a7816 */ /* 0x000fe2000000000a */
[----:B------:R-:W-:Y:S01]  /*8fa0*/  IMAD.U32 R15, R6, 0x10000, RZ ;  /* 0x00010000060f7824 */ /* 0x000fe200078e00ff */
[----:B------:R-:W-:Y:S01]  /*8fb0*/  SHF.L.U32 R2, R2, 0x10, RZ ;  /* 0x0000001002027819 */ /* 0x000fe200000006ff */
[----:B------:R-:W-:Y:S02]  /*8fc0*/  IMAD.U32 R3, R3, 0x10000, RZ ;  /* 0x0001000003037824 */ /* 0x000fe400078e00ff */
[----:B------:R-:W-:Y:S02]  /*8fd0*/  IMAD.U32 R7, R7, 0x10000, RZ ;  /* 0x0001000007077824 */ /* 0x000fe400078e00ff */
[----:B------:R-:W-:Y:S01]  /*8fe0*/  FADD.FTZ R4, R4, R15 ;  /* 0x0000000f04047221 */ /* 0x000fe20000010000 */
[----:B------:R-:W-:Y:S02]  /*8ff0*/  IMAD.U32 R10, R10, 0x10000, RZ ;  /* 0x000100000a0a7824 */ /* 0x000fe400078e00ff */
[----:B------:R-:W-:Y:S01]  /*9000*/  FADD.FTZ R3, R2, R3 ;  /* 0x0000000302037221 */ /* 0x000fe20000010000 */
[----:B------:R-:W-:Y:S01]  /*9010*/  FADD.FTZ R4, R11, R4 ;  /* 0x000000040b047221 */ /* 0x000fe20000010000 */
[----:B------:R-:W-:-:S02]  /*9020*/  FADD.FTZ R7, R7, R10 ;  /* 0x0000000a07077221 */ /* 0x000fc40000010000 */
[----:B------:R-:W-:Y:S02]  /*9030*/  FADD.FTZ R8, R8, R3 ;  /* 0x0000000308087221 */ /* 0x000fe40000010000 */
        /* <DEDUP_REMOVED lines=32> */
.L_x_18174:
[----:B------:R-:W-:Y:S05]  /*9240*/  BSYNC B2 ;  /* 0x0000000000027941 */ /* 0x000fea0003800000 */
.L_x_18173:
[----:B------:R-:W-:Y:S01]  /*9250*/  HFMA2.MMA.BF16_V2 R4, R25, R84, -RZ ;  /* 0x0000005419047235 */ /* 0x000fe200003000ff */
[----:B------:R-:W-:Y:S02]  /*9260*/  HMUL2.BF16_V2 R2, R19, R83 ;  /* 0x0000005313027232 */ /* 0x000fe40000200000 */
[----:B------:R-:W-:Y:S01]  /*9270*/  FADD.FTZ R42, R42, R7 ;  /* 0x000000072a2a7221 */ /* 0x000fe20000010000 */
[----:B------:R-:W-:Y:S01]  /*9280*/  HFMA2.MMA.BF16_V2 R93, R5, R93, -RZ ;  /* 0x0000005d055d7235 */ /* 0x000fe200003000ff */
[----:B------:R-:W-:Y:S02]  /*9290*/  HMUL2.BF16_V2 R7, R99, R85 ;  /* 0x0000005563077232 */ /* 0x000fe40000200000 */
[--C-:B------:R-:W-:Y:S01]  /*92a0*/  FADD.FTZ R41, R41, R8.reuse ;  /* 0x0000000829297221 */ /* 0x100fe20000010000 */
[C---:B------:R-:W-:Y:S01]  /*92b0*/  PRMT R3, R2.reuse, 0x7632, R3 ;  /* 0x0000763202037816 */ /* 0x040fe20000000003 */
[----:B------:R-:W-:Y:S01]  /*92c0*/  IMAD.U32 R2, R2, 0x10000, RZ ;  /* 0x0001000002027824 */ /* 0x000fe200078e00ff */
[----:B------:R-:W-:Y:S01]  /*92d0*/  BSSY B2, `(.L_x_18175) ;  /* 0x000002f000027945 */ /* 0x000fe20003800000 */
[C---:B------:R-:W-:Y:S01]  /*92e0*/  PRMT R8, R7.reuse, 0x7632, R8 ;  /* 0x0000763207087816 */ /* 0x040fe20000000008 */
[C---:B------:R-:W-:Y:S01]  /*92f0*/  IMAD.U32 R9, R4.reuse, 0x10000, RZ ;  /* 0x0001000004097824 */ /* 0x040fe200078e00ff */
[----:B------:R-:W-:Y:S01]  /*9300*/  PRMT R6, R4, 0x7632, R6 ;  /* 0x0000763204067816 */ /* 0x000fe20000000006 */
[----:B------:R-:W-:Y:S01]  /*9310*/  IMAD.U32 R7, R7, 0x10000, RZ ;  /* 0x0001000007077824 */ /* 0x000fe200078e00ff */
[----:B------:R-:W-:-:S02]  /*9320*/  SHF.L.U32 R3, R3, 0x10, RZ ;  /* 0x0000001003037819 */ /* 0x000fc400000006ff */
[----:B------:R-:W-:Y:S01]  /*9330*/  SHF.L.U32 R8, R8, 0x10, RZ ;  /* 0x0000001008087819 */ /* 0x000fe200000006ff */
[----:B------:R-:W-:Y:S02]  /*9340*/  IMAD.U32 R6, R6, 0x10000, RZ ;  /* 0x0001000006067824 */ /* 0x000fe400078e00ff */
[--C-:B------:R-:W-:Y:S01]  /*9350*/  FADD.FTZ R4, R2, R3.reuse ;  /* 0x0000000302047221 */ /* 0x100fe20000010000 */
[----:B------:R-:W-:Y:S01]  /*9360*/  PRMT R2, R93, 0x7610, R2 ;  /* 0x000076105d027816 */ /* 0x000fe20000000002 */
        /* <DEDUP_REMOVED lines=37> */
.L_x_18176:
[----:B------:R-:W-:Y:S05]  /*95c0*/  BSYNC B2 ;  /* 0x0000000000027941 */ /* 0x000fea0003800000 */
.L_x_18175:
[----:B------:R-:W-:Y:S01]  /*95d0*/  HFMA2.MMA.BF16_V2 R87, R25, R87, -RZ ;  /* 0x0000005719577235 */ /* 0x000fe200003000ff */
[----:B------:R-:W-:Y:S02]  /*95e0*/  HMUL2.BF16_V2 R92, R19, R92 ;  /* 0x0000005c135c7232 */ /* 0x000fe40000200000 */
[----:B------:R-:W-:Y:S01]  /*95f0*/  FADD.FTZ R2, R2, R3 ;  /* 0x0000000302027221 */ /* 0x000fe20000010000 */
[--C-:B------:R-:W-:Y:S01]  /*9600*/  FADD.FTZ R3, R4, R7.reuse ;  /* 0x0000000704037221 */ /* 0x100fe20000010000 */
[----:B------:R-:W-:Y:S01]  /*9610*/  HFMA2.MMA.BF16_V2 R91, R5, R91, -RZ ;  /* 0x0000005b055b7235 */ /* 0x000fe200003000ff */
[----:B------:R-:W-:Y:S01]  /*9620*/  HMUL2.BF16_V2 R9, R99, R86 ;  /* 0x0000005663097232 */ /* 0x000fe20000200000 */
[C---:B------:R-:W-:Y:S01]  /*9630*/  PRMT R4, R92.reuse, 0x7610, R4 ;  /* 0x000076105c047816 */ /* 0x040fe20000000004 */
[----:B------:R-:W-:Y:S01]  /*9640*/  BSSY B2, `(.L_x_18177) ;  /* 0x0000032000027945 */ /* 0x000fe20003800000 */
[----:B------:R-:W-:Y:S02]  /*9650*/  PRMT R6, R92, 0x7632, R6 ;  /* 0x000076325c067816 */ /* 0x000fe40000000006 */
[C---:B------:R-:W-:Y:S01]  /*9660*/  PRMT R7, R87.reuse, 0x7610, R7 ;  /* 0x0000761057077816 */ /* 0x040fe20000000007 */
[----:B------:R-:W-:Y:S01]  /*9670*/  IMAD.U32 R4, R4, 0x10000, RZ ;  /* 0x0001000004047824 */ /* 0x000fe200078e00ff */
[----:B------:R-:W-:Y:S01]  /*9680*/  PRMT R8, R87, 0x7632, R8 ;  /* 0x0000763257087816 */ /* 0x000fe20000000008 */
[----:B------:R-:W-:Y:S01]  /*9690*/  IMAD.U32 R11, R6, 0x10000, RZ ;  /* 0x00010000060b7824 */ /* 0x000fe200078e00ff */
[C---:B------:R-:W-:Y:S01]  /*96a0*/  PRMT R10, R9.reuse, 0x7632, R10 ;  /* 0x00007632090a7816 */ /* 0x040fe2000000000a */
[----:B------:R-:W-:Y:S01]  /*96b0*/  IMAD.U32 R9, R9, 0x10000, RZ ;  /* 0x0001000009097824 */ /* 0x000fe200078e00ff */
[----:B------:R-:W-:Y:S01]  /*96c0*/  SHF.L.U32 R7, R7, 0x10, RZ ;  /* 0x0000001007077819 */ /* 0x000fe200000006ff */
[----:B------:R-:W-:-:S02]  /*96d0*/  IMAD.U32 R8, R8, 0x10000, RZ ;  /* 0x0001000008087824 */ /* 0x000fc400078e00ff */
[----:B------:R-:W-:Y:S01]  /*96e0*/  FADD.FTZ R11, R4, R11 ;  /* 0x0000000b040b7221 */ /* 0x000fe20000010000 */
[----:B------:R-:W-:Y:S01]  /*96f0*/  PRMT R6, R91, 0x7632, R6 ;  /* 0x000076325b067816 */ /* 0x000fe20000000006 */
[----:B------:R-:W-:Y:S02]  /*9700*/  IMAD.U32 R10, R10, 0x10000, RZ ;  /* 0x000100000a0a7824 */ /* 0x000fe400078e00ff */
[----:B------:R-:W-:Y:S01]  /*9710*/  FADD.FTZ R8, R7, R8 ;  /* 0x0000000807087221 */ /* 0x000fe20000010000 */
[----:B------:R-:W-:Y:S01]  /*9720*/  PRMT R4, R91, 0x7610, R4 ;  /* 0x000076105b047816 */ /* 0x000fe20000000004 */
[----:B------:R-:W-:Y:S02]  /*9730*/  FADD.FTZ R9, R9, R10 ;  /* 0x0000000a09097221 */ /* 0x000fe40000010000 */
[----:B------:R-:W-:Y:S01]  /*9740*/  FADD.FTZ R8, R11, R8 ;  /* 0x000000080b087221 */ /* 0x000fe20000010000 */
[----:B------:R-:W-:Y:S01]  /*9750*/  SHF.L.U32 R4, R4, 0x10, RZ ;  /* 0x0000001004047819 */ /* 0x000fe200000006ff */
[----:B------:R-:W-:Y:S01]  /*9760*/  IMAD.U32 R7, R6, 0x10000, RZ ;  /* 0x0001000006077824 */ /* 0x000fe200078e00ff */
        /* <DEDUP_REMOVED lines=31> */
.L_x_18178:
[----:B------:R-:W-:Y:S05]  /*9960*/  BSYNC B2 ;  /* 0x0000000000027941 */ /* 0x000fea0003800000 */
.L_x_18177:
        /* <DEDUP_REMOVED lines=9> */
[----:B------:R-:W-:Y:S02]  /*9a00*/  PRMT R10, R89, 0x7632, R10 ;  /* 0x00007632590a7816 */ /* 0x000fe4000000000a */
[----:B------:R-:W-:Y:S01]  /*9a10*/  PRMT R14, R11, 0x7632, R14 ;  /* 0x000076320b0e7816 */ /* 0x000fe2000000000e */
[----:B------:R-:W-:Y:S06]  /*9a20*/  @P1 BRA `(.L_x_18180) ;  /* 0x0000000000781947 */ /* 0x000fec0003800000 */
[C---:B------:R-:W-:Y:S01]  /*9a30*/  VIADD R17, R53.reuse, 0x2 ;  /* 0x0000000235117836 */ /* 0x040fe20000000000 */
[CC--:B------:R-:W-:Y:S01]  /*9a40*/  ISETP.GE.AND P6, PT, R53.reuse, R28.reuse, PT ;  /* 0x0000001c3500720c */ /* 0x0c0fe20003fc6270 */
[C---:B------:R-:W-:Y:S02]  /*9a50*/  VIADD R15, R53.reuse, 0x1 ;  /* 0x00000001350f7836 */ /* 0x040fe40000000000 */
        /* <DEDUP_REMOVED lines=9> */
[----:B------:R-:W-:-:S02]  /*9af0*/  @P6 PRMT R96, RZ, 0x7610, R96 ;  /* 0x00007610ff606816 */ /* 0x000fc40000000060 */
[-C--:B------:R-:W-:Y:S02]  /*9b00*/  ISETP.GE.AND P6, PT, R17, R28.reuse, PT ;  /* 0x0000001c1100720c */ /* 0x080fe40003fc6270 */
[-C--:B------:R-:W-:Y:S02]  /*9b10*/  ISETP.GE.AND P3, PT, R15, R28.reuse, PT ;  /* 0x0000001c0f00720c */ /* 0x080fe40003f66270 */
[----:B------:R-:W-:Y:S02]  /*9b20*/  PRMT R15, R95, 0x7632, R15 ;  /* 0x000076325f0f7816 */ /* 0x000fe4000000000f */
[----:B------:R-:W-:Y:S02]  /*9b30*/  ISETP.GE.AND P1, PT, R83, R28, PT ;  /* 0x0000001c5300720c */ /* 0x000fe40003f26270 */
[----:B------:R-:W-:Y:S02]  /*9b40*/  SEL R16, R95, RZ, !P5 ;  /* 0x000000ff5f107207 */ /* 0x000fe40006800000 */
[----:B------:R-:W-:-:S02]  /*9b50*/  SEL R95, R15, RZ, !P4 ;  /* 0x000000ff0f5f7207 */ /* 0x000fc40006000000 */
[----:B------:R-:W-:Y:S02]  /*9b60*/  PRMT R17, R94, 0x7632, R17 ;  /* 0x000076325e117816 */ /* 0x000fe40000000011 */
[----:B------:R-:W-:Y:S02]  /*9b70*/  PRMT R15, R96, 0x7632, R15 ;  /* 0x00007632600f7816 */ /* 0x000fe4000000000f */
[----:B------:R-:W-:Y:S02]  /*9b80*/  SEL R83, R98, RZ, !P1 ;  /* 0x000000ff62537207 */ /* 0x000fe40004800000 */
[----:B------:R-:W-:Y:S02]  /*9b90*/  SEL R94, R94, RZ, !P3 ;  /* 0x000000ff5e5e7207 */ /* 0x000fe40005800000 */
[----:B------:R-:W-:Y:S02]  /*9ba0*/  SEL R17, R17, RZ, !P2 ;  /* 0x000000ff11117207 */ /* 0x000fe40005000000 */
[----:B------:R-:W-:-:S02]  /*9bb0*/  SEL R15, R15, RZ, !P0 ;  /* 0x000000ff0f0f7207 */ /* 0x000fc40004000000 */
[C---:B------:R-:W-:Y:S02]  /*9bc0*/  @P6 PRMT R98, R83.reuse, 0x5410, RZ ;  /* 0x0000541053626816 */ /* 0x040fe400000000ff */
[----:B------:R-:W-:Y:S02]  /*9bd0*/  PRMT R95, R16, 0x5410, R95 ;  /* 0x00005410105f7816 */ /* 0x000fe4000000005f */
[----:B------:R-:W-:Y:S02]  /*9be0*/  PRMT R94, R94, 0x5410, R17 ;  /* 0x000054105e5e7816 */ /* 0x000fe40000000011 */
[----:B------:R-:W-:Y:S02]  /*9bf0*/  PRMT R96, R96, 0x5410, R15 ;  /* 0x0000541060607816 */ /* 0x000fe4000000000f */
[----:B------:R-:W-:-:S07]  /*9c00*/  @!P6 PRMT R98, R83, 0x7610, R98 ;  /* 0x000076105362e816 */ /* 0x000fce0000000062 */
.L_x_18180:
[----:B------:R-:W-:Y:S05]  /*9c10*/  BSYNC B2 ;  /* 0x0000000000027941 */ /* 0x000fea0003800000 */
.L_x_18179:
        /* <DEDUP_REMOVED lines=19> */
[----:B------:R-:W-:Y:S01]  /*9d50*/  HFMA2.MMA.BF16_V2 R4, R5, R97, -RZ ;  /* 0x0000006105047235 */ /* 0x000fe200003000ff */
[----:B------:R-:W-:Y:S01]  /*9d60*/  FADD.FTZ R9, R9, R14 ;  /* 0x0000000e09097221 */ /* 0x000fe20000010000 */
[----:B------:R-:W-:-:S02]  /*9d70*/  IMAD.U32 R10, R15, 0x10000, RZ ;  /* 0x000100000f0a7824 */ /* 0x000fc400078e00ff */
[----:B------:R-:W-:Y:S01]  /*9d80*/  FADD.FTZ R17, R6, R17 ;  /* 0x0000001106117221 */ /* 0x000fe20000010000 */
[----:B------:R-:W-:Y:S02]  /*9d90*/  HMUL2.BF16_V2 R6, R99, R94 ;  /* 0x0000005e63067232 */ /* 0x000fe40000200000 */
[----:B------:R-:W-:Y:S01]  /*9da0*/  FADD.FTZ R7, R8, R7 ;  /* 0x0000000708077221 */ /* 0x000fe20000010000 */
[----:B------:R-:W-:Y:S01]  /*9db0*/  FADD.FTZ R16, R11, R10 ;  /* 0x0000000a0b107221 */ /* 0x000fe20000010000 */
[----:B------:R-:W-:Y:S01]  /*9dc0*/  HFMA2.MMA.BF16_V2 R11, R5, R98, -RZ ;  /* 0x00000062050b7235 */ /* 0x000fe200003000ff */
[----:B------:R-:W-:Y:S01]  /*9dd0*/  FADD.FTZ R43, R43, R2 ;  /* 0x000000022b2b7221 */ /* 0x000fe20000010000 */
[C---:B------:R-:W-:Y:S01]  /*9de0*/  PRMT R10, R6.reuse, 0x7632, R10 ;  /* 0x00007632060a7816 */ /* 0x040fe2000000000a */
[----:B------:R-:W-:Y:S01]  /*9df0*/  IMAD.U32 R6, R6, 0x10000, RZ ;  /* 0x0001000006067824 */ /* 0x000fe200078e00ff */
[C---:B------:R-:W-:Y:S01]  /*9e00*/  PRMT R5, R4.reuse, 0x7632, R5 ;  /* 0x0000763204057816 */ /* 0x040fe20000000005 */
[----:B------:R-:W-:Y:S01]  /*9e10*/  FADD.FTZ R16, R17, R16 ;  /* 0x0000001011107221 */ /* 0x000fe20000010000 */
[----:B------:R-:W-:Y:S01]  /*9e20*/  SHF.L.U32 R4, R4, 0x10, RZ ;  /* 0x0000001004047819 */ /* 0x000fe200000006ff */
[----:B------:R-:W-:-:S02]  /*9e30*/  IMAD.U32 R19, R10, 0x10000, RZ ;  /* 0x000100000a137824 */ /* 0x000fc400078e00ff */
[----:B------:R-:W-:Y:S01]  /*9e40*/  FADD.FTZ R44, R44, R7 ;  /* 0x000000072c2c7221 */ /* 0x000fe20000010000 */
[----:B------:R-:W-:Y:S01]  /*9e50*/  IMAD.U32 R5, R5, 0x10000, RZ ;  /* 0x0001000005057824 */ /* 0x000fe200078e00ff */
[C---:B------:R-:W-:Y:S01]  /*9e60*/  PRMT R15, R11.reuse, 0x7632, R15 ;  /* 0x000076320b0f7816 */ /* 0x040fe2000000000f */
[----:B------:R-:W-:Y:S02]  /*9e70*/  IMAD.U32 R11, R11, 0x10000, RZ ;  /* 0x000100000b0b7824 */ /* 0x000fe400078e00ff */
[----:B------:R-:W-:Y:S01]  /*9e80*/  FADD.FTZ R19, R6, R19 ;  /* 0x0000001306137221 */ /* 0x000fe20000010000 */
[----:B------:R-:W-:Y:S01]  /*9e90*/  FADD.FTZ R4, R4, R5 ;  /* 0x0000000504047221 */ /* 0x000fe20000010000 */
[----:B------:R-:W-:Y:S02]  /*9ea0*/  IMAD.U32 R10, R15, 0x10000, RZ ;  /* 0x000100000f0a7824 */ /* 0x000fe400078e00ff */
[----:B------:R-:W-:Y:S01]  /*9eb0*/  FADD.FTZ R16, R16, R19 ;  /* 0x0000001310107221 */ /* 0x000fe20000010000 */
[----:B------:R-:W-:Y:S01]  /*9ec0*/  FADD.FTZ R4, R9, R4 ;  /* 0x0000000409047221 */ /* 0x000fe20000010000 */
[----:B------:R-:W-:-:S03]  /*9ed0*/  FADD.FTZ R11, R11, R10 ;  /* 0x0000000a0b0b7221 */ /* 0x000fc60000010000 */
[----:B------:R-:W-:Y:S01]  /*9ee0*/  FADD.FTZ R45, R45, R4 ;  /* 0x000000042d2d7221 */ /* 0x000fe20000010000 */
[----:B------:R-:W-:-:S04]  /*9ef0*/  FADD.FTZ R11, R16, R11 ;  /* 0x0000000b100b7221 */ /* 0x000fc80000010000 */
[----:B------:R-:W-:-:S07]  /*9f00*/  FADD.FTZ R48, R48, R11 ;  /* 0x0000000b30307221 */ /* 0x000fce0000010000 */
.L_x_18148:
[----:B------:R-:W-:Y:S05]  /*9f10*/  BSYNC B0 ;  /* 0x0000000000007941 */ /* 0x000fea0003800000 */
.L_x_18147:
[----:B------:R-:W-:Y:S01]  /*9f20*/  IADD3 R49, R49, 0x4, RZ ;  /* 0x0000000431317810 */ /* 0x000fe20007ffe0ff */
[----:B------:R-:W-:Y:S01]  /*9f30*/  VIADD R103, R103, 0xfffffffc ;  /* 0xfffffffc67677836 */ /* 0x000fe20000000000 */
[----:B------:R-:W-:Y:S01]  /*9f40*/  IADD3 R0, P1, R0, 0x10, RZ ;  /* 0x0000001000007810 */ /* 0x000fe20007f3e0ff */
[----:B------:R-:W-:Y:S01]  /*9f50*/  VIADD R53, R53, 0x80 ;  /* 0x0000008035357836 */ /* 0x000fe20000000000 */
[----:B------:R-:W-:Y:S01]  /*9f60*/  ISETP.GE.AND P0, PT, R49, R34, PT ;  /* 0x000000223100720c */ /* 0x000fe20003f06270 */
[----:B------:R-:W-:Y:S01]  /*9f70*/  VIADD R50, R50, 0x200 ;  /* 0x0000020032327836 */ /* 0x000fe20000000000 */
[----:B------:R-:W-:Y:S01]  /*9f80*/  IADD3 R47, R47, 0x80, RZ ;  /* 0x000000802f2f7810 */ /* 0x000fe20007ffe0ff */
[----:B------:R-:W-:-:S10]  /*9f90*/  IMAD.X R23, RZ, RZ, R23, P1 ;  /* 0x000000ffff177224 */ /* 0x000fd400008e0617 */
[----:B------:R-:W-:Y:S05]  /*9fa0*/  @!P0 BRA `(.L_x_18181) ;  /* 0xffffffb800588947 */ /* 0x000fea000383ffff */
.L_x_18146:
[----:B------:R-:W-:Y:S05]  /*9fb0*/  BSYNC B1 ;  /* 0x0000000000017941 */ /* 0x000fea0003800000 */
.L_x_18144:
[----:B------:R-:W3:Y:S01]  /*9fc0*/  SHFL.BFLY PT, R0, R27, 0x2, 0x1f ;  /* 0x0c401f001b007f89 */ /* 0x000ee200000e0000 */
[----:B------:R-:W4:Y:S01]  /*9fd0*/  S2UR UR5, SR_CgaCtaId ;  /* 0x00000000000579c3 */ /* 0x000f220000008800 */
[C---:B------:R-:W-:Y:S01]  /*9fe0*/  VIADD R23, R29.reuse, 0x1f ;  /* 0x0000001f1d177836 */ /* 0x040fe20000000000 */
[----:B------:R-:W-:Y:S01]  /*9ff0*/  LOP3.LUT R30, R29, 0xffffffc0, RZ, 0xc0, !PT ;  /* 0xffffffc01d1e7812 */ /* 0x000fe200078ec0ff */
[----:B--2---:R-:W2:Y:S01]  /*a000*/  SHFL.BFLY PT, R2, R35, 0x2, 0x1f ;  /* 0x0c401f0023027f89 */ /* 0x004ea200000e0000 */
[----:B------:R-:W-:Y:S01]  /*a010*/  UMOV UR4, 0x400 ;  /* 0x0000040000047882 */ /* 0x000fe20000000000 */
[----:B------:R-:W-:Y:S01]  /*a020*/  BSSY B0, `(.L_x_18182) ;  /* 0x0000060000007945 */ /* 0x000fe20003800000 */
[----:B------:R-:W-:Y:S01]  /*a030*/  ISETP.GT.U32.AND P3, PT, R23, 0x3e, PT ;  /* 0x0000003e1700780c */ /* 0x000fe20003f64070 */
[----:B0-----:R-:W0:Y:S01]  /*a040*/  SHFL.BFLY PT, R3, R20, 0x2, 0x1f ;  /* 0x0c401f0014037f89 */ /* 0x001e2200000e0000 */
[----:B------:R-:W-:-:S03]  /*a050*/  UIADD3 UR4, UR4, 0x120, URZ ;  /* 0x0000012004047890 */ /* 0x000fc6000fffe03f */
[----:B------:R-:W5:Y:S04]  /*a060*/  SHFL.BFLY PT, R5, R22, 0x2, 0x1f ;  /* 0x0c401f0016057f89 */ /* 0x000f6800000e0000 */
[----:B------:R-:W1:Y:S04]  /*a070*/  SHFL.BFLY PT, R7, R26, 0x2, 0x1f ;  /* 0x0c401f001a077f89 */ /* 0x000e6800000e0000 */
[----:B------:R-:W1:Y:S04]  /*a080*/  SHFL.BFLY PT, R9, R32, 0x2, 0x1f ;  /* 0x0c401f0020097f89 */ /* 0x000e6800000e0000 */
[----:B------:R-:W1:Y:S01]  /*a090*/  SHFL.BFLY PT, R11, R36, 0x2, 0x1f ;  /* 0x0c401f00240b7f89 */ /* 0x000e6200000e0000 */
[----:B---3--:R-:W-:Y:S01]  /*a0a0*/  FADD.FTZ R27, R0, R27 ;  /* 0x0000001b001b7221 */ /* 0x008fe20000010000 */
[----:B------:R-:W-:Y:S01]  /*a0b0*/  SHF.R.S32.HI R0, RZ, 0x1f, R31 ;  /* 0x0000001fff007819 */ /* 0x000fe2000001141f */
[----:B----4-:R-:W-:Y:S01]  /*a0c0*/  ULEA UR4, UR5, UR4, 0x18 ;  /* 0x0000000405047291 */ /* 0x010fe2000f8ec03f */
[----:B------:R-:W3:Y:S01]  /*a0d0*/  SHFL.BFLY PT, R4, R37, 0x2, 0x1f ;  /* 0x0c401f0025047f89 */ /* 0x000ee200000e0000 */
[----:B--2---:R-:W-:Y:S01]  /*a0e0*/  FADD.FTZ R10, R2, R35 ;  /* 0x00000023020a7221 */ /* 0x004fe20000010000 */
[----:B------:R-:W-:-:S02]  /*a0f0*/  LOP3.LUT R2, R31, 0x3, RZ, 0xc0, !PT ;  /* 0x000000031f027812 */ /* 0x000fc400078ec0ff */
[----:B------:R-:W2:Y:S01]  /*a100*/  SHFL.BFLY PT, R6, R39, 0x2, 0x1f ;  /* 0x0c401f0027067f89 */ /* 0x000ea200000e0000 */
[----:B0-----:R-:W-:Y:S01]  /*a110*/  FADD.FTZ R3, R3, R20 ;  /* 0x0000001403037221 */ /* 0x001fe20000010000 */
[----:B------:R-:W-:Y:S02]  /*a120*/  ISETP.NE.AND P2, PT, R2, RZ, PT ;  /* 0x000000ff0200720c */ /* 0x000fe40003f45270 */
[----:B------:R-:W0:Y:S01]  /*a130*/  SHFL.BFLY PT, R13, R40, 0x2, 0x1f ;  /* 0x0c401f00280d7f89 */ /* 0x000e2200000e0000 */
[----:B-----5:R-:W-:Y:S01]  /*a140*/  FADD.FTZ R5, R5, R22 ;  /* 0x0000001605057221 */ /* 0x020fe20000010000 */
[----:B------:R-:W-:Y:S02]  /*a150*/  ISETP.NE.OR P5, PT, R30, 0x40, P2 ;  /* 0x000000401e00780c */ /* 0x000fe400017a5670 */
[----:B------:R-:W4:Y:S01]  /*a160*/  SHFL.BFLY PT, R8, R41, 0x2, 0x1f ;  /* 0x0c401f0029087f89 */ /* 0x000f2200000e0000 */
[----:B-1----:R-:W-:Y:S01]  /*a170*/  FADD.FTZ R7, R7, R26 ;  /* 0x0000001a07077221 */ /* 0x002fe20000010000 */
[----:B------:R-:W-:-:S02]  /*a180*/  ISETP.GT.OR P0, PT, R29, 0x3f, P2 ;  /* 0x0000003f1d00780c */ /* 0x000fc40001704670 */
[----:B------:R-:W1:Y:S01]  /*a190*/  SHFL.BFLY PT, R15, R42, 0x2, 0x1f ;  /* 0x0c401f002a0f7f89 */ /* 0x000e6200000e0000 */
[----:B------:R-:W-:Y:S01]  /*a1a0*/  FADD.FTZ R9, R9, R32 ;  /* 0x0000002009097221 */ /* 0x000fe20000010000 */
[----:B------:R-:W-:Y:S02]  /*a1b0*/  LOP3.LUT R32, R29, 0xffffffe0, RZ, 0xc0, !PT ;  /* 0xffffffe01d207812 */ /* 0x000fe400078ec0ff */
[----:B------:R-:W5:Y:S01]  /*a1c0*/  SHFL.BFLY PT, R24, R43, 0x2, 0x1f ;  /* 0x0c401f002b187f89 */ /* 0x000f6200000e0000 */
[----:B------:R-:W-:Y:S01]  /*a1d0*/  FADD.FTZ R12, R11, R36 ;  /* 0x000000240b0c7221 */ /* 0x000fe20000010000 */
[----:B------:R-:W-:Y:S02]  /*a1e0*/  ISETP.GT.OR P1, PT, R29, 0x1f, P2 ;  /* 0x0000001f1d00780c */ /* 0x000fe40001724670 */
[----:B------:R-:W5:Y:S01]  /*a1f0*/  SHFL.BFLY PT, R17, R44, 0x2, 0x1f ;  /* 0x0c401f002c117f89 */ /* 0x000f6200000e0000 */
[----:B---3--:R-:W-:Y:S01]  /*a200*/  FADD.FTZ R14, R4, R37 ;  /* 0x00000025040e7221 */ /* 0x008fe20000010000 */
[----:B------:R-:W-:-:S02]  /*a210*/  ISETP.NE.OR P4, PT, R32, 0x20, P2 ;  /* 0x000000202000780c */ /* 0x000fc40001785670 */
[----:B------:R-:W3:Y:S01]  /*a220*/  SHFL.BFLY PT, R28, R45, 0x2, 0x1f ;  /* 0x0c401f002d1c7f89 */ /* 0x000ee200000e0000 */
[----:B--2---:R-:W-:-:S03]  /*a230*/  FADD.FTZ R16, R6, R39 ;  /* 0x0000002706107221 */ /* 0x004fc60000010000 */
[----:B------:R-:W2:Y:S01]  /*a240*/  SHFL.BFLY PT, R19, R48, 0x2, 0x1f ;  /* 0x0c401f0030137f89 */ /* 0x000ea200000e0000 */
[----:B0-----:R-:W-:Y:S01]  /*a250*/  FADD.FTZ R18, R13, R40 ;  /* 0x000000280d127221 */ /* 0x001fe20000010000 */
[----:B----4-:R-:W-:Y:S02]  /*a260*/  FADD.FTZ R20, R8, R41 ;  /* 0x0000002908147221 */ /* 0x010fe40000010000 */
[----:B------:R-:W0:Y:S01]  /*a270*/  SHFL.BFLY PT, R2, R5, 0x1, 0x1f ;  /* 0x0c201f0005027f89 */ /* 0x000e2200000e0000 */
[----:B-1----:R-:W-:-:S03]  /*a280*/  FADD.FTZ R22, R15, R42 ;  /* 0x0000002a0f167221 */ /* 0x002fc60000010000 */
[----:B------:R-:W1:Y:S01]  /*a290*/  SHFL.BFLY PT, R4, R7, 0x1, 0x1f ;  /* 0x0c201f0007047f89 */ /* 0x000e6200000e0000 */
[----:B-----5:R-:W-:-:S03]  /*a2a0*/  FADD.FTZ R24, R24, R43 ;  /* 0x0000002b18187221 */ /* 0x020fc60000010000 */
[----:B------:R-:W4:Y:S01]  /*a2b0*/  SHFL.BFLY PT, R6, R27, 0x1, 0x1f ;  /* 0x0c201f001b067f89 */ /* 0x000f2200000e0000 */
[----:B------:R-:W-:Y:S01]  /*a2c0*/  FADD.FTZ R26, R17, R44 ;  /* 0x0000002c111a7221 */ /* 0x000fe20000010000 */
[----:B------:R-:W-:Y:S02]  /*a2d0*/  LEA.HI R44, R0, R31, RZ, 0x2 ;  /* 0x0000001f002c7211 */ /* 0x000fe400078f10ff */
[----:B------:R-:W5:Y:S01]  /*a2e0*/  SHFL.BFLY PT, R8, R9, 0x1, 0x1f ;  /* 0x0c201f0009087f89 */ /* 0x000f6200000e0000 */
[----:B---3--:R-:W-:Y:S01]  /*a2f0*/  FADD.FTZ R28, R28, R45 ;  /* 0x0000002d1c1c7221 */ /* 0x008fe20000010000 */
[----:B------:R-:W-:Y:S02]  /*a300*/  SHF.R.S32.HI R30, RZ, 0x2, R44 ;  /* 0x00000002ff1e7819 */ /* 0x000fe4000001142c */
[----:B------:R-:W3:Y:S01]  /*a310*/  SHFL.BFLY PT, R0, R3, 0x1, 0x1f ;  /* 0x0c201f0003007f89 */ /* 0x000ee200000e0000 */
[----:B--2---:R-:W-:-:S03]  /*a320*/  FADD.FTZ R48, R19, R48 ;  /* 0x0000003013307221 */ /* 0x004fc60000010000 */
[----:B------:R-:W2:Y:S01]  /*a330*/  SHFL.BFLY PT, R11, R10, 0x1, 0x1f ;  /* 0x0c201f000a0b7f89 */ /* 0x000ea200000e0000 */
[----:B------:R-:W-:Y:S02]  /*a340*/  IMAD R21, R21, 0x80, R30 ;  /* 0x0000008015157824 */ /* 0x000fe400078e021e */
[----:B0-----:R-:W-:Y:S01]  /*a350*/  FADD.FTZ R29, R5, R2 ;  /* 0x00000002051d7221 */ /* 0x001fe20000010000 */
[----:B------:R-:W0:Y:S02]  /*a360*/  SHFL.BFLY PT, R13, R12, 0x1, 0x1f ;  /* 0x0c201f000c0d7f89 */ /* 0x000e2400000e0000 */
[----:B------:R-:W-:Y:S01]  /*a370*/  LEA R21, R21, UR4, 0x2 ;  /* 0x0000000415157c11 */ /* 0x000fe2000f8e10ff */
[----:B-1----:R-:W-:Y:S01]  /*a380*/  FADD.FTZ R34, R7, R4 ;  /* 0x0000000407227221 */ /* 0x002fe20000010000 */
[----:B------:R-:W1:Y:S01]  /*a390*/  SHFL.BFLY PT, R15, R14, 0x1, 0x1f ;  /* 0x0c201f000e0f7f89 */ /* 0x000e6200000e0000 */
[----:B----4-:R-:W-:-:S03]  /*a3a0*/  FADD.FTZ R35, R27, R6 ;  /* 0x000000061b237221 */ /* 0x010fc60000010000 */
[----:B------:R-:W4:Y:S04]  /*a3b0*/  SHFL.BFLY PT, R17, R16, 0x1, 0x1f ;  /* 0x0c201f0010117f89 */ /* 0x000f2800000e0000 */
[----:B------:R-:W4:Y:S01]  /*a3c0*/  SHFL.BFLY PT, R19, R18, 0x1, 0x1f ;  /* 0x0c201f0012137f89 */ /* 0x000f2200000e0000 */
[----:B-----5:R-:W-:-:S03]  /*a3d0*/  FADD.FTZ R36, R9, R8 ;  /* 0x0000000809247221 */ /* 0x020fc60000010000 */
[----:B------:R-:W5:Y:S01]  /*a3e0*/  SHFL.BFLY PT, R23, R20, 0x1, 0x1f ;  /* 0x0c201f0014177f89 */ /* 0x000f6200000e0000 */
[----:B---3--:R-:W-:-:S03]  /*a3f0*/  FADD.FTZ R0, R3, R0 ;  /* 0x0000000003007221 */ /* 0x008fc60000010000 */
[----:B------:R-:W3:Y:S01]  /*a400*/  SHFL.BFLY PT, R25, R22, 0x1, 0x1f ;  /* 0x0c201f0016197f89 */ /* 0x000ee200000e0000 */
[----:B--2---:R-:W-:-:S03]  /*a410*/  FADD.FTZ R37, R10, R11 ;  /* 0x0000000b0a257221 */ /* 0x004fc60000010000 */
[----:B------:R-:W2:Y:S01]  /*a420*/  SHFL.BFLY PT, R31, R24, 0x1, 0x1f ;  /* 0x0c201f00181f7f89 */ /* 0x000ea200000e0000 */
[----:B0-----:R-:W-:-:S03]  /*a430*/  FADD.FTZ R38, R12, R13 ;  /* 0x0000000d0c267221 */ /* 0x001fc60000010000 */
[----:B------:R-:W0:Y:S01]  /*a440*/  SHFL.BFLY PT, R33, R26, 0x1, 0x1f ;  /* 0x0c201f001a217f89 */ /* 0x000e2200000e0000 */
[----:B-1----:R-:W-:-:S03]  /*a450*/  FADD.FTZ R39, R14, R15 ;  /* 0x0000000f0e277221 */ /* 0x002fc60000010000 */
[----:B------:R-:W1:Y:S01]  /*a460*/  SHFL.BFLY PT, R47, R28, 0x1, 0x1f ;  /* 0x0c201f001c2f7f89 */ /* 0x000e6200000e0000 */
[----:B----4-:R-:W-:-:S03]  /*a470*/  FADD.FTZ R40, R16, R17 ;  /* 0x0000001110287221 */ /* 0x010fc60000010000 */
[----:B------:R-:W4:Y:S01]  /*a480*/  SHFL.BFLY PT, R49, R48, 0x1, 0x1f ;  /* 0x0c201f0030317f89 */ /* 0x000f2200000e0000 */
[----:B------:R-:W-:Y:S01]  /*a490*/  FADD.FTZ R41, R18, R19 ;  /* 0x0000001312297221 */ /* 0x000fe20000010000 */
[----:B------:R-:W-:Y:S01]  /*a4a0*/  BAR.SYNC.DEFER_BLOCKING 0x0 ;  /* 0x0000000000007b1d */ /* 0x000fe20000010000 */
[----:B-----5:R-:W-:Y:S01]  /*a4b0*/  FADD.FTZ R42, R20, R23 ;  /* 0x00000017142a7221 */ /* 0x020fe20000010000 */
[----:B---3--:R-:W-:Y:S01]  /*a4c0*/  FADD.FTZ R43, R22, R25 ;  /* 0x00000019162b7221 */ /* 0x008fe20000010000 */
[----:B--2---:R-:W-:Y:S01]  /*a4d0*/  FADD.FTZ R44, R24, R31 ;  /* 0x0000001f182c7221 */ /* 0x004fe20000010000 */
[----:B0-----:R-:W-:Y:S01]  /*a4e0*/  FADD.FTZ R45, R26, R33 ;  /* 0x000000211a2d7221 */ /* 0x001fe20000010000 */
[----:B-1----:R-:W-:Y:S01]  /*a4f0*/  FADD.FTZ R47, R28, R47 ;  /* 0x0000002f1c2f7221 */ /* 0x002fe20000010000 */
[----:B----4-:R-:W-:Y:S01]  /*a500*/  FADD.FTZ R48, R48, R49 ;  /* 0x0000003130307221 */ /* 0x010fe20000010000 */
        /* <DEDUP_REMOVED lines=17> */
.L_x_18183:
[----:B------:R-:W-:Y:S05]  /*a620*/  BSYNC B0 ;  /* 0x0000000000007941 */ /* 0x000fea0003800000 */
.L_x_18182:
        /* <DEDUP_REMOVED lines=35> */
.L_x_18185:
[----:B------:R-:W-:Y:S05]  /*a860*/  BSYNC B0 ;  /* 0x0000000000007941 */ /* 0x000fea0003800000 */
.L_x_18184:
        /* <DEDUP_REMOVED lines=19> */
.L_x_18187:
[----:B------:R-:W-:Y:S05]  /*a9a0*/  BSYNC B0 ;  /* 0x0000000000007941 */ /* 0x000fea0003800000 */
.L_x_18186:
        /* <DEDUP_REMOVED lines=36> */
.L_x_18189:
[----:B------:R-:W-:Y:S05]  /*abf0*/  BSYNC B0 ;  /* 0x0000000000007941 */ /* 0x000fea0003800000 */
.L_x_18188:
[----:B------:R-:W-:Y:S06]  /*ac00*/  BAR.SYNC.DEFER_BLOCKING 0x0 ;  /* 0x0000000000007b1d */ /* 0x000fec0000010000 */
[----:B------:R-:W-:Y:S05]  /*ac10*/  @P3 EXIT ;  /* 0x000000000000394d */ /* 0x000fea0003800000 */
[----:B------:R-:W-:Y:S05]  /*ac20*/  @P2 EXIT ;  /* 0x000000000000294d */ /* 0x000fea0003800000 */
[----:B------:R-:W2:Y:S01]  /*ac30*/  S2UR UR5, SR_CTAID.Y ;  /* 0x00000000000579c3 */ /* 0x000ea20000002600 */
[----:B------:R-:W-:Y:S01]  /*ac40*/  ULDC UR4, c[0x0][0xc] ;  /* 0x0000030000047ab9 */ /* 0x000fe20000000800 */
[----:B------:R-:W-:Y:S01]  /*ac50*/  ULDC UR6, c[0x0][0x14] ;  /* 0x0000050000067ab9 */ /* 0x000fe20000000800 */
[C---:B------:R-:W-:Y:S01]  /*ac60*/  IADD3 R2, R30.reuse, 0x8, RZ ;  /* 0x000000081e027810 */ /* 0x040fe20007ffe0ff */
[C---:B------:R-:W-:Y:S01]  /*ac70*/  VIADD R6, R30.reuse, 0x10 ;  /* 0x000000101e067836 */ /* 0x040fe20000000000 */
[C---:B------:R-:W-:Y:S01]  /*ac80*/  IADD3 R19, R30.reuse, 0x48, RZ ;  /* 0x000000481e137810 */ /* 0x040fe20007ffe0ff */
[C---:B------:R-:W-:Y:S01]  /*ac90*/  VIADD R7, R30.reuse, 0x18 ;  /* 0x000000181e077836 */ /* 0x040fe20000000000 */
[----:B01----:R-:W-:Y:S01]  /*aca0*/  F2FP.BF16.F32.PACK_AB R0, R29, R0 ;  /* 0x000000001d00723e */ /* 0x003fe200000010ff */
[----:B------:R-:W0:Y:S01]  /*acb0*/  S2UR UR8, SR_CTAID.X ;  /* 0x00000000000879c3 */ /* 0x000e220000002500 */
[C---:B------:R-:W-:Y:S01]  /*acc0*/  VIADD R15, R30.reuse, 0x38 ;  /* 0x000000381e0f7836 */ /* 0x040fe20000000000 */
[----:B------:R-:W-:Y:S01]  /*acd0*/  F2FP.BF16.F32.PACK_AB R34, R35, R34 ;  /* 0x000000222322723e */ /* 0x000fe200000010ff */
[----:B------:R-:W-:Y:S01]  /*ace0*/  VIADD R25, R30, 0x60 ;  /* 0x000000601e197836 */ /* 0x000fe20000000000 */
[----:B------:R-:W-:-:S02]  /*acf0*/  PRMT R35, R0, 0x7632, R35 ;  /* 0x0000763200237816 */ /* 0x000fc40000000023 */
[----:B------:R-:W-:Y:S02]  /*ad00*/  F2FP.BF16.F32.PACK_AB R36, R37, R36 ;  /* 0x000000242524723e */ /* 0x000fe400000010ff */
[----:B------:R-:W1:Y:S01]  /*ad10*/  S2UR UR7, SR_CTAID.Z ;  /* 0x00000000000779c3 */ /* 0x000e620000002700 */
[----:B------:R-:W-:Y:S02]  /*ad20*/  F2FP.BF16.F32.PACK_AB R38, R39, R38 ;  /* 0x000000262726723e */ /* 0x000fe400000010ff */
[----:B------:R-:W-:Y:S02]  /*ad30*/  F2FP.BF16.F32.PACK_AB R40, R41, R40 ;  /* 0x000000282928723e */ /* 0x000fe400000010ff */
[----:B------:R-:W-:Y:S02]  /*ad40*/  F2FP.BF16.F32.PACK_AB R42, R43, R42 ;  /* 0x0000002a2b2a723e */ /* 0x000fe400000010ff */
[----:B------:R-:W-:Y:S01]  /*ad50*/  F2FP.BF16.F32.PACK_AB R44, R45, R44 ;  /* 0x0000002c2d2c723e */ /* 0x000fe200000010ff */
[----:B--2---:R-:W-:Y:S01]  /*ad60*/  UIMAD UR4, UR5, UR4, URZ ;  /* 0x00000004050472a4 */ /* 0x004fe2000f8e023f */
[----:B------:R-:W-:Y:S01]  /*ad70*/  F2FP.BF16.F32.PACK_AB R47, R48, R47 ;  /* 0x0000002f302f723e */ /* 0x000fe200000010ff */
[----:B0-----:R-:W-:-:S02]  /*ad80*/  UIMAD UR5, UR8, UR6, URZ ;  /* 0x00000006080572a4 */ /* 0x001fc4000f8e023f */
[----:B------:R-:W-:Y:S02]  /*ad90*/  UIMAD UR6, UR4, UR6, URZ ;  /* 0x00000006040672a4 */ /* 0x000fe4000f8e023f */
[----:B------:R-:W-:Y:S02]  /*ada0*/  USHF.L.U32 UR5, UR5, 0x7, URZ ;  /* 0x0000000705057899 */ /* 0x000fe4000800063f */
[----:B------:R-:W-:Y:S02]  /*adb0*/  USHF.L.U32 UR6, UR6, 0x7, URZ ;  /* 0x0000000706067899 */ /* 0x000fe4000800063f */
[----:B-1----:R-:W-:Y:S02]  /*adc0*/  USHF.L.U32 UR4, UR7, 0x7, URZ ;  /* 0x0000000707047899 */ /* 0x002fe4000800063f */
[----:B------:R-:W-:Y:S02]  /*add0*/  USHF.R.S32.HI UR8, URZ, 0x1f, UR5 ;  /* 0x0000001f3f087899 */ /* 0x000fe40008011405 */
[----:B------:R-:W-:-:S02]  /*ade0*/  USHF.R.S32.HI UR7, URZ, 0x1f, UR4 ;  /* 0x0000001f3f077899 */ /* 0x000fc40008011404 */
[----:B------:R-:W-:Y:S02]  /*adf0*/  USHF.R.S32.HI UR9, URZ, 0x1f, UR6 ;  /* 0x0000001f3f097899 */ /* 0x000fe40008011406 */
[----:B------:R-:W-:-:S04]  /*ae00*/  UIADD3 UR4, UP0, UP1, UR6, UR5, UR4 ;  /* 0x0000000506047290 */ /* 0x000fc8000f91e004 */
[----:B------:R-:W-:Y:S02]  /*ae10*/  UIADD3.X UR7, UR9, UR8, UR7, UP0, UP1 ;  /* 0x0000000809077290 */ /* 0x000fe400087e2407 */
[----:B------:R-:W-:Y:S01]  /*ae20*/  IADD3 R3, P1, R2, UR4, RZ ;  /* 0x0000000402037c10 */ /* 0x000fe2000ff3e0ff */
[----:B------:R-:W-:Y:S01]  /*ae30*/  ULDC.64 UR8, c[0x0][0x210] ;  /* 0x0000840000087ab9 */ /* 0x000fe20000000a00 */
[----:B------:R-:W-:Y:S02]  /*ae40*/  IADD3 R5, P0, R30, UR4, RZ ;  /* 0x000000041e057c10 */ /* 0x000fe4000ff1e0ff */
[----:B------:R-:W-:Y:S02]  /*ae50*/  LEA.HI.X.SX32 R8, R2, UR7, 0x1, P1 ;  /* 0x0000000702087c11 */ /* 0x000fe400088f0eff */
[----:B------:R-:W-:Y:S02]  /*ae60*/  LEA.HI.X.SX32 R10, R30, UR7, 0x1, P0 ;  /* 0x000000071e0a7c11 */ /* 0x000fe400080f0eff */
[----:B------:R-:W-:-:S02]  /*ae70*/  LEA R2, P1, R3, UR8, 0x1 ;  /* 0x0000000803027c11 */ /* 0x000fc4000f8208ff */
[----:B------:R-:W-:Y:S02]  /*ae80*/  LEA R4, P0, R5, UR8, 0x1 ;  /* 0x0000000805047c11 */ /* 0x000fe4000f8008ff */
[----:B------:R-:W-:Y:S02]  /*ae90*/  IADD3 R11, P2, R6, UR4, RZ ;  /* 0x00000004060b7c10 */ /* 0x000fe4000ff5e0ff */
[----:B------:R-:W-:Y:S02]  /*aea0*/  LEA.HI.X R3, R3, UR9, R8, 0x1, P1 ;  /* 0x0000000903037c11 */ /* 0x000fe400088f0c08 */
[----:B------:R-:W-:Y:S01]  /*aeb0*/  LEA.HI.X R5, R5, UR9, R10, 0x1, P0 ;  /* 0x0000000905057c11 */ /* 0x000fe200080f0c0a */
[----:B------:R-:W-:Y:S01]  /*aec0*/  VIADD R10, R30, 0x20 ;  /* 0x000000201e0a7836 */ /* 0x000fe20000000000 */
[----:B------:R-:W-:Y:S02]  /*aed0*/  IADD3 R9, P1, R7, UR4, RZ ;  /* 0x0000000407097c10 */ /* 0x000fe4000ff3e0ff */
[----:B------:R-:W-:Y:S01]  /*aee0*/  LEA.HI.X.SX32 R14, R6, UR7, 0x1, P2 ;  /* 0x00000007060e7c11 */ /* 0x000fe200090f0eff */
[----:B------:R-:W-:Y:S01]  /*aef0*/  STG.E.U16 desc[UR10][R4.64], R0 ;  /* 0x0000000004007986 */ /* 0x000fe2000c10150a */
[----:B------:R-:W-:-:S02]  /*af00*/  LEA R6, P0, R11, UR8, 0x1 ;  /* 0x000000080b067c11 */ /* 0x000fc4000f8008ff */
[----:B------:R-:W-:Y:S01]  /*af10*/  LEA.HI.X.SX32 R12, R7, UR7, 0x1, P1 ;  /* 0x00000007070c7c11 */ /* 0x000fe200088f0eff */
[----:B------:R0:W-:Y:S01]  /*af20*/  STG.E.U16 desc[UR10][R2.64], R35 ;  /* 0x0000002302007986 */ /* 0x0001e2000c10150a */
[----:B------:R-:W-:Y:S02]  /*af30*/  LEA R8, P1, R9, UR8, 0x1 ;  /* 0x0000000809087c11 */ /* 0x000fe4000f8208ff */
[----:B------:R-:W-:Y:S01]  /*af40*/  LEA.HI.X R7, R11, UR9, R14, 0x1, P0 ;  /* 0x000000090b077c11 */ /* 0x000fe200080f0c0e */
[C---:B------:R-:W-:Y:S01]  /*af50*/  VIADD R14, R30.reuse, 0x30 ;  /* 0x000000301e0e7836 */ /* 0x040fe20000000000 */
[----:B------:R-:W-:Y:S02]  /*af60*/  IADD3 R11, R30, 0x28, RZ ;  /* 0x000000281e0b7810 */ /* 0x000fe40007ffe0ff */
[----:B------:R-:W-:Y:S01]  /*af70*/  IADD3 R17, P0, R10, UR4, RZ ;  /* 0x000000040a117c10 */ /* 0x000fe2000ff1e0ff */
[----:B------:R-:W-:Y:S01]  /*af80*/  STG.E.U16 desc[UR10][R6.64], R34 ;  /* 0x0000002206007986 */ /* 0x000fe2000c10150a */
        /* <DEDUP_REMOVED lines=35> */
[----:B------:R-:W-:Y:S02]  /*b1c0*/  LEA.HI.X.SX32 R32, R25, UR7, 0x1, P2 ;  /* 0x0000000719207c11 */ /* 0x000fe400090f0eff */
[C---:B------:R-:W-:Y:S02]  /*b1d0*/  LEA R26, P0, R27.reuse, UR8, 0x1 ;  /* 0x000000081b1a7c11 */ /* 0x040fe4000f8008ff */
[----:B------:R-:W-:Y:S01]  /*b1e0*/  LEA.HI.X R25, R28, UR9, R31, 0x1, P1 ;  /* 0x000000091c197c11 */ /* 0x000fe200088f0c1f */
[C---:B------:R-:W-:Y:S01]  /*b1f0*/  VIADD R31, R30.reuse, 0x70 ;  /* 0x000000701e1f7836 */ /* 0x040fe20000000000 */
[C---:B------:R-:W-:Y:S02]  /*b200*/  IADD3 R28, R30.reuse, 0x68, RZ ;  /* 0x000000681e1c7810 */ /* 0x040fe40007ffe0ff */
[----:B------:R-:W-:Y:S01]  /*b210*/  LEA.HI.X R27, R27, UR9, R32, 0x1, P0 ;  /* 0x000000091b1b7c11 */ /* 0x000fe200080f0c20 */
[----:B------:R-:W-:Y:S01]  /*b220*/  VIADD R32, R30, 0x78 ;  /* 0x000000781e207836 */ /* 0x000fe20000000000 */
[----:B0-----:R-:W-:-:S02]  /*b230*/  PRMT R3, R34, 0x7632, R3 ;  /* 0x0000763222037816 */ /* 0x001fc40000000003 */
[----:B------:R-:W-:Y:S02]  /*b240*/  IADD3 R51, P0, R28, UR4, RZ ;  /* 0x000000041c337c10 */ /* 0x000fe4000ff1e0ff */
[C---:B------:R-:W-:Y:S01]  /*b250*/  IADD3 R49, P1, R31.reuse, UR4, RZ ;  /* 0x000000041f317c10 */ /* 0x040fe2000ff3e0ff */
[----:B------:R-:W-:Y:S01]  /*b260*/  STG.E.U16 desc[UR10][R8.64], R3 ;  /* 0x0000000308007986 */ /* 0x000fe2000c10150a */
[----:B------:R-:W-:Y:S02]  /*b270*/  PRMT R5, R36, 0x7632, R5 ;  /* 0x0000763224057816 */ /* 0x000fe40000000005 */
[----:B------:R-:W-:Y:S01]  /*b280*/  IADD3 R33, P2, R32, UR4, RZ ;  /* 0x0000000420217c10 */ /* 0x000fe2000ff5e0ff */
[----:B------:R-:W-:Y:S01]  /*b290*/  STG.E.U16 desc[UR10][R10.64], R36 ;  /* 0x000000240a007986 */ /* 0x000fe2000c10150a */
[----:B------:R-:W-:Y:S02]  /*b2a0*/  PRMT R0, R38, 0x7632, R0 ;  /* 0x0000763226007816 */ /* 0x000fe40000000000 */
[----:B------:R-:W-:Y:S01]  /*b2b0*/  LEA.HI.X.SX32 R52, R28, UR7, 0x1, P0 ;  /* 0x000000071c347c11 */ /* 0x000fe200080f0eff */
[----:B------:R0:W-:Y:S01]  /*b2c0*/  STG.E.U16 desc[UR10][R12.64], R5 ;  /* 0x000000050c007986 */ /* 0x0001e2000c10150a */
[----:B------:R-:W-:-:S02]  /*b2d0*/  LEA.HI.X.SX32 R50, R31, UR7, 0x1, P1 ;  /* 0x000000071f327c11 */ /* 0x000fc400088f0eff */
[----:B------:R-:W-:Y:S01]  /*b2e0*/  LEA R28, P0, R51, UR8, 0x1 ;  /* 0x00000008331c7c11 */ /* 0x000fe2000f8008ff */
[----:B------:R1:W-:Y:S01]  /*b2f0*/  STG.E.U16 desc[UR10][R14.64], R38 ;  /* 0x000000260e007986 */ /* 0x0003e2000c10150a */
[----:B------:R-:W-:Y:S02]  /*b300*/  PRMT R2, R40, 0x7632, R2 ;  /* 0x0000763228027816 */ /* 0x000fe40000000002 */
[----:B------:R-:W-:Y:S01]  /*b310*/  LEA R30, P1, R49, UR8, 0x1 ;  /* 0x00000008311e7c11 */ /* 0x000fe2000f8208ff */
[----:B------:R2:W-:Y:S01]  /*b320*/  STG.E.U16 desc[UR10][R16.64], R0 ;  /* 0x0000000010007986 */ /* 0x0005e2000c10150a */
[----:B------:R-:W-:Y:S02]  /*b330*/  LEA.HI.X.SX32 R46, R32, UR7, 0x1, P2 ;  /* 0x00000007202e7c11 */ /* 0x000fe400090f0eff */
[----:B------:R-:W-:Y:S01]  /*b340*/  LEA R32, P2, R33, UR8, 0x1 ;  /* 0x0000000821207c11 */ /* 0x000fe2000f8408ff */
[----:B------:R-:W-:Y:S01]  /*b350*/  STG.E.U16 desc[UR10][R18.64], R40 ;  /* 0x0000002812007986 */ /* 0x000fe2000c10150a */
[----:B0-----:R-:W-:-:S02]  /*b360*/  PRMT R12, R42, 0x7632, R12 ;  /* 0x000076322a0c7816 */ /* 0x001fc4000000000c */
[----:B------:R-:W-:Y:S01]  /*b370*/  LEA.HI.X R29, R51, UR9, R52, 0x1, P0 ;  /* 0x00000009331d7c11 */ /* 0x000fe200080f0c34 */
[----:B------:R-:W-:Y:S01]  /*b380*/  STG.E.U16 desc[UR10][R20.64], R2 ;  /* 0x0000000214007986 */ /* 0x000fe2000c10150a */
[----:B-1----:R-:W-:Y:S02]  /*b390*/  PRMT R14, R44, 0x7632, R14 ;  /* 0x000076322c0e7816 */ /* 0x002fe4000000000e */
[----:B------:R-:W-:Y:S01]  /*b3a0*/  LEA.HI.X R31, R49, UR9, R50, 0x1, P1 ;  /* 0x00000009311f7c11 */ /* 0x000fe200088f0c32 */
[----:B------:R-:W-:Y:S01]  /*b3b0*/  STG.E.U16 desc[UR10][R22.64], R42 ;  /* 0x0000002a16007986 */ /* 0x000fe2000c10150a */
[----:B------:R-:W-:Y:S02]  /*b3c0*/  LEA.HI.X R33, R33, UR9, R46, 0x1, P2 ;  /* 0x0000000921217c11 */ /* 0x000fe400090f0c2e */
[----:B--2---:R-:W-:Y:S01]  /*b3d0*/  PRMT R16, R47, 0x7632, R16 ;  /* 0x000076322f107816 */ /* 0x004fe20000000010 */
[----:B------:R-:W-:Y:S04]  /*b3e0*/  STG.E.U16 desc[UR10][R24.64], R12 ;  /* 0x0000000c18007986 */ /* 0x000fe8000c10150a */
[----:B------:R-:W-:Y:S04]  /*b3f0*/  STG.E.U16 desc[UR10][R26.64], R44 ;  /* 0x0000002c1a007986 */ /* 0x000fe8000c10150a */
[----:B------:R-:W-:Y:S04]  /*b400*/  STG.E.U16 desc[UR10][R28.64], R14 ;  /* 0x0000000e1c007986 */ /* 0x000fe8000c10150a */
[----:B------:R-:W-:Y:S04]  /*b410*/  STG.E.U16 desc[UR10][R30.64], R47 ;  /* 0x0000002f1e007986 */ /* 0x000fe8000c10150a */
[----:B------:R-:W-:Y:S01]  /*b420*/  STG.E.U16 desc[UR10][R32.64], R16 ;  /* 0x0000001020007986 */ /* 0x000fe2000c10150a */
[----:B------:R-:W-:Y:S05]  /*b430*/  EXIT ;  /* 0x000000000000794d */ /* 0x000fea0003800000 */
.L_x_18190:
        /* <DEDUP_REMOVED lines=12> */
.L_x_28361:


//--------------------- .text._ZN4vllm25paged_attention_v1_kernelI13__nv_bfloat16S1_Li120ELi32ELi128ELNS_18Fp8KVCacheDataTypeE0ELb1EEEvPT_PKS3_PKT0_S9_ifPKiSB_iPKfiiiSD_SD_iiiii --------------------------
	.section	.text._ZN4vllm25paged_attention_v1_kernelI13__nv_bfloat16S1_Li120ELi32ELi128ELNS_18Fp8KVCacheDataTypeE0ELb1EEEvPT_PKS3_PKT0_S9_ifPKiSB_iPKfiiiSD_SD_iiiii,"ax",@progbits
	.align	128
        .global         _ZN4vllm25paged_attention_v1_kernelI13__nv_bfloat16S1_Li120ELi32ELi128ELNS_18Fp8KVCacheDataTypeE0ELb1EEEvPT_PKS3_PKT0_S9_ifPKiSB_iPKfiiiSD_SD_iiiii
        .type           _ZN4vllm25paged_attention_v1_kernelI13__nv_bfloat16S1_Li120ELi32ELi128ELNS_18Fp8KVCacheDataTypeE0ELb1EEEvPT_PKS3_PKT0_S9_ifPKiSB_iPKfiiiSD_SD_iiiii,@function
        .size           _ZN4vllm25paged_attention_v1_kernelI13__nv_bfloat16S1_Li120ELi32ELi128ELNS_18Fp8KVCacheDataTypeE0ELb1EEEvPT_PKS3_PKT0_S9_ifPKiSB_iPKfiiiSD_SD_iiiii,(.L_x_28362 - _ZN4vllm25paged_attention_v1_kernelI13__nv_bfloat16S1_Li120ELi32ELi128ELNS_18Fp8KVCacheDataTypeE0ELb1EEEvPT_PKS3_PKT0_S9_ifPKiSB_iPKfiiiSD_SD_iiiii)
        .other          _ZN4vllm25paged_attention_v1_kernelI13__nv_bfloat16S1_Li120ELi32ELi128ELNS_18Fp8KVCacheDataTypeE0ELb1EEEvPT_PKS3_PKT0_S9_ifPKiSB_iPKfiiiSD_SD_iiiii,@"STO_CUDA_ENTRY STV_DEFAULT"
_ZN4vllm25paged_attention_v1_kernelI13__nv_bfloat16S1_Li120ELi32ELi128ELNS_18Fp8KVCacheDataTypeE0ELb1EEEvPT_PKS3_PKT0_S9_ifPKiSB_iPKfiiiSD_SD_iiiii:
.text._ZN4vllm25paged_attention_v1_kernelI13__nv_bfloat16S1_Li120ELi32ELi128ELNS_18Fp8KVCacheDataTypeE0ELb1EEEvPT_PKS3_PKT0_S9_ifPKiSB_iPKfiiiSD_SD_iiiii:
        /* <DEDUP_REMOVED lines=75> */
[----:B------:R-:W-:Y:S01]  /*04b0*/  IMAD R5, R25, 0x78, RZ ;  /* 0x0000007819057824 */ /* 0x000fe200078e02ff */
        /* <DEDUP_REMOVED lines=26> */
.L_x_18195:
        /* <DEDUP_REMOVED lines=15> */
.L_x_18194:
[----:B------:R-:W-:Y:S05]  /*0750*/  BSYNC B1 ;  /* 0x0000000000017941 */ /* 0x000fea0003800000 */
.L_x_18193:
[----:B------:R-:W-:Y:S05]  /*0760*/  @!P0 BRA `(.L_x_18192) ;  /* 0x0000000000a88947 */ /* 0x000fea0003800000 */
[----:B------:R-:W0:Y:S01]  /*0770*/  S2UR UR5, SR_CgaCtaId ;  /* 0x00000000000579c3 */ /* 0x000e220000008800 */
[----:B------:R-:W-:Y:S01]  /*0780*/  UMOV UR4, 0x400 ;  /* 0x0000040000047882 */ /* 0x000fe20000000000 */
[----:B------:R-:W-:Y:S01]  /*0790*/  IADD3 R27, P0, R4, R5, RZ ;  /* 0x00000005041b7210 */ /* 0x000fe20007f1e0ff */
[C---:B------:R-:W-:Y:S02]  /*07a0*/  IMAD.SHL.U32 R4, R7.reuse, 0x8, RZ ;  /* 0x0000000807047824 */ /* 0x040fe400078e00ff */
[----:B------:R-:W-:Y:S02]  /*07b0*/  VIADD R6, R7, 0xfffffe00 ;  /* 0xfffffe0007067836 */ /* 0x000fe40000000000 */
        /* <DEDUP_REMOVED lines=8> */
[----:B------:R-:W-:-:S07]  /*0840*/  IADD3 R7, R2, 0x1000, RZ ;  /* 0x0000100002077810 */ /* 0x000fce0007ffe0ff */
.L_x_18196:
        /* <DEDUP_REMOVED lines=28> */
.L_x_18192:
[----:B------:R-:W-:Y:S05]  /*0a10*/  BSYNC B0 ;  /* 0x0000000000007941 */ /* 0x000fea0003800000 */
.L_x_18191:
        /* <DEDUP_REMOVED lines=13> */
[----:B0-----:R-:W-:-:S06]  /*0af0*/  IADD3 R33, R3, 0xffffffe, RZ ;  /* 0x0ffffffe03217810 */ /* 0x001fcc0007ffe0ff */
[----:B------:R-:W0:Y:S02]  /*0b00*/  F2I.FTZ.U32.TRUNC.NTZ R33, R33 ;  /* 0x0000002100217305 */ /* 0x000e24000021f000 */
[----:B0-----:R-:W-:-:S04]  /*0b10*/  IMAD R4, R33, R136, RZ ;  /* 0x0000008821047224 */ /* 0x001fc800078e02ff */
[----:B------:R-:W-:Y:S01]  /*0b20*/  IMAD.MOV R5, RZ, RZ, -R4 ;  /* 0x000000ffff057224 */ /* 0x000fe200078e0a04 */
[----:B------:R-:W-:Y:S02]  /*0b30*/  IABS R4, R2 ;  /* 0x0000000200047213 */ /* 0x000fe40000000000 */
[----:B------:R-:W-:Y:S01]  /*0b40*/  LOP3.LUT R2, R2, R7, RZ, 0x3c, !PT ;  /* 0x0000000702027212 */ /* 0x000fe200078e3cff */
[----:B------:R-:W-:Y:S01]  /*0b50*/  IMAD.HI.U32 R32, R33, R5, R32 ;  /* 0x0000000521207227 */ /* 0x000fe200078e0020 */
[----:B------:R-:W-:Y:S02]  /*0b60*/  BAR.SYNC.DEFER_BLOCKING 0x0 ;  /* 0x0000000000007b1d */ /* 0x000fe40000010000 */
[----:B------:R-:W-:Y:S01]  /*0b70*/  ISETP.GE.AND P2, PT, R2, RZ, PT ;  /* 0x000000ff0200720c */ /* 0x000fe20003f46270 */
[----:B------:R-:W-:Y:S02]  /*0b80*/  IMAD.MOV.U32 R5, RZ, RZ, R4 ;  /* 0x000000ffff057224 */ /* 0x000fe400078e0004 */
[----:B------:R-:W-:-:S03]  /*0b90*/  VIADD R2, R28, 0x1f ;  /* 0x0000001f1c027836 */ /* 0x000fc60000000000 */
[----:B------:R-:W0:Y:S01]  /*0ba0*/  LDC R4, c[0x0][0x288] ;  /* 0x0000a200ff047b82 */ /* 0x000e220000000800 */
[----:B------:R-:W-:-:S05]  /*0bb0*/  IMAD.HI.U32 R33, R32, R5, RZ ;  /* 0x0000000520217227 */ /* 0x000fca00078e00ff */
[----:B------:R-:W-:-:S05]  /*0bc0*/  IADD3 R3, RZ, -R33, RZ ;  /* 0x80000021ff037210 */ /* 0x000fca0007ffe0ff */
[----:B------:R-:W-:Y:S01]  /*0bd0*/  IMAD R3, R136, R3, R5 ;  /* 0x0000000388037224 */ /* 0x000fe200078e0205 */
[----:B------:R-:W-:-:S04]  /*0be0*/  SHF.R.S32.HI R5, RZ, 0x1f, R2 ;  /* 0x0000001fff057819 */ /* 0x000fc80000011402 */
        /* <DEDUP_REMOVED lines=8> */
[----:B------:R-:W-:Y:S02]  /*0c70*/  @!P3 IMAD.MOV R9, RZ, RZ, -R4 ;  /* 0x000000ffff09b224 */ /* 0x000fe400078e0a04 */
[----:B------:R-:W-:Y:S02]  /*0c80*/  @!P3 IMAD R38, R37, UR4, R30 ;  /* 0x000000042526bc24 */ /* 0x000fe4000f8e021e */
[----:B------:R-:W-:Y:S01]  /*0c90*/  @P3 IMAD R3, R24, UR4, R25 ;  /* 0x0000000418033c24 */ /* 0x000fe2000f8e0219 */
[----:B------:R-:W-:Y:S01]  /*0ca0*/  ULDC UR4, c[0x0][0x248] ;  /* 0x0000920000047ab9 */ /* 0x000fe20000000800 */
[----:B------:R-:W-:Y:S02]  /*0cb0*/  @!P3 IMAD R38, R38, R9, RZ ;  /* 0x000000092626b224 */ /* 0x000fe400078e02ff */
[----:B------:R-:W-:Y:S02]  /*0cc0*/  IMAD R35, R35, UR4, RZ ;  /* 0x0000000423237c24 */ /* 0x000fe4000f8e02ff */
[----:B------:R-:W-:Y:S01]  /*0cd0*/  @P0 IADD3 R33, R33, 0x1, RZ ;  /* 0x0000000121210810 */ /* 0x000fe20007ffe0ff */
[----:B------:R-:W-:Y:S01]  /*0ce0*/  @P3 IMAD R38, R3, R4, RZ ;  /* 0x0000000403263224 */ /* 0x000fe200078e02ff */
[----:B------:R-:W-:Y:S01]  /*0cf0*/  ISETP.GE.AND P0, PT, R55, R34, PT ;  /* 0x000000223700720c */ /* 0x000fe20003f06270 */
[----:B------:R-:W-:Y:S01]  /*0d00*/  IMAD.MOV.U32 R37, RZ, RZ, R136 ;  /* 0x000000ffff257224 */ /* 0x000fe200078e0088 */
[----:B------:R-:W-:Y:S01]  /*0d10*/  SHF.R.S32.HI R36, RZ, 0x1f, R35 ;  /* 0x0000001fff247819 */ /* 0x000fe20000011423 */
[----:B------:R-:W-:Y:S01]  /*0d20*/  @!P2 IMAD.MOV R33, RZ, RZ, -R33 ;  /* 0x000000ffff21a224 */ /* 0x000fe200078e0a21 */
[----:B------:R-:W-:Y:S01]  /*0d30*/  @!P1 LOP3.LUT R33, RZ, R7, RZ, 0x33, !PT ;  /* 0x00000007ff219212 */ /* 0x000fe200078e33ff */
[----:B------:R-:W-:-:S08]  /*0d40*/  VIADD R38, R38, 0x1 ;  /* 0x0000000126267836 */ /* 0x000fd00000000000 */
[----:B------:R-:W-:Y:S05]  /*0d50*/  @P0 BRA `(.L_x_18198) ;  /* 0x0000002800340947 */ /* 0x000fea0003800000 */
[----:B------:R-:W0:Y:S01]  /*0d60*/  S2UR UR5, SR_CgaCtaId ;  /* 0x00000000000579c3 */ /* 0x000e220000008800 */
[----:B------:R-:W-:Y:S01]  /*0d70*/  UMOV UR4, 0x400 ;  /* 0x0000040000047882 */ /* 0x000fe20000000000 */
[----:B------:R-:W-:Y:S01]  /*0d80*/  SHF.L.U32 R2, R31, 0x3, RZ ;  /* 0x000000031f027819 */ /* 0x000fe200000006ff */
        /* <DEDUP_REMOVED lines=25> */
[----:B------:R-:W-:Y:S01]  /*0f20*/  SHF.L.U32 R43, R44, 0x10, RZ ;  /* 0x000000102c2b7819 */ /* 0x000fe200000006ff */
[C---:B------:R-:W-:Y:S01]  /*0f30*/  IMAD.U32 R44, R45.reuse, 0x10000, RZ ;  /* 0x000100002d2c7824 */ /* 0x040fe200078e00ff */
[----:B------:R-:W-:Y:S01]  /*0f40*/  PRMT R61, R45, 0x7632, R61 ;  /* 0x000076322d3d7816 */ /* 0x000fe2000000003d */
[C---:B------:R-:W-:Y:S01]  /*0f50*/  IMAD.U32 R45, R46.reuse, 0x10000, RZ ;  /* 0x000100002e2d7824 */ /* 0x040fe200078e00ff */
[----:B------:R-:W-:Y:S01]  /*0f60*/  PRMT R62, R46, 0x7632, R62 ;  /* 0x000076322e3e7816 */ /* 0x000fe2000000003e */
[C---:B------:R-:W-:Y:S01]  /*0f70*/  IMAD.U32 R46, R47.reuse, 0x10000, RZ ;  /* 0x000100002f2e7824 */ /* 0x040fe200078e00ff */
[----:B------:R-:W-:Y:S01]  /*0f80*/  PRMT R63, R47, 0x7632, R63 ;  /* 0x000076322f3f7816 */ /* 0x000fe2000000003f */
[C---:B--2---:R-:W-:Y:S01]  /*0f90*/  IMAD.U32 R47, R8.reuse, 0x10000, RZ ;  /* 0x00010000082f7824 */ /* 0x044fe200078e00ff */
[----:B------:R-:W-:Y:S01]  /*0fa0*/  PRMT R64, R8, 0x7632, R64 ;  /* 0x0000763208407816 */ /* 0x000fe20000000040 */
[----:B------:R-:W-:Y:S01]  /*0fb0*/  IMAD.U32 R49, R10, 0x10000, RZ ;  /* 0x000100000a317824 */ /* 0x000fe200078e00ff */
[----:B------:R-:W-:Y:S01]  /*0fc0*/  PRMT R66, R9, 0x7632, R66 ;  /* 0x0000763209427816 */ /* 0x000fe20000000042 */
[----:B------:R-:W-:Y:S01]  /*0fd0*/  IMAD.U32 R50, R11, 0x10000, RZ ;  /* 0x000100000b327824 */ /* 0x000fe200078e00ff */
[----:B------:R-:W-:Y:S01]  /*0fe0*/  SHF.L.U32 R48, R9, 0x10, RZ ;  /* 0x0000001009307819 */ /* 0x000fe200000006ff */
        /* <DEDUP_REMOVED lines=10> */
[----:B------:R-:W-:Y:S01]  /*1090*/  PRMT R76, R14, 0x7632, R76 ;  /* 0x000076320e4c7816 */ /* 0x000fe2000000004c */
[----:B------:R-:W-:Y:S01]  /*10a0*/  IMAD.U32 R69, R22, 0x10000, RZ ;  /* 0x0001000016457824 */ /* 0x000fe200078e00ff */
[----:B------:R-:W-:Y:S01]  /*10b0*/  SHF.L.U32 R53, R14, 0x10, RZ ;  /* 0x000000100e357819 */ /* 0x000fe200000006ff */
[----:B-----5:R-:W-:Y:S01]  /*10c0*/  IMAD.U32 R73, R24, 0x10000, RZ ;  /* 0x0001000018497824 */ /* 0x020fe200078e00ff */
        /* <DEDUP_REMOVED lines=12> */
[C---:B0-----:R-:W-:Y:S01]  /*1190*/  PRMT R104, R4.reuse, 0x7632, R104 ;  /* 0x0000763204687816 */ /* 0x041fe20000000068 */
[----:B------:R-:W-:Y:S01]  /*11a0*/  IMAD.U32 R89, R4, 0x10000, RZ ;  /* 0x0001000004597824 */ /* 0x000fe200078e00ff */
[C---:B------:R-:W-:Y:S01]  /*11b0*/  PRMT R105, R5.reuse, 0x7632, R105 ;  /* 0x0000763205697816 */ /* 0x040fe20000000069 */
[C---:B------:R-:W-:Y:S01]  /*11c0*/  IMAD.U32 R93, R6.reuse, 0x10000, RZ ;  /* 0x00010000065d7824 */ /* 0x040fe200078e00ff */
[----:B------:R-:W-:Y:S01]  /*11d0*/  SHF.L.U32 R91, R5, 0x10, RZ ;  /* 0x00000010055b7819 */ /* 0x000fe200000006ff */
[C---:B------:R-:W-:Y:S01]  /*11e0*/  IMAD.U32 R95, R7.reuse, 0x10000, RZ ;  /* 0x00010000075f7824 */ /* 0x040fe200078e00ff */
[----:B------:R-:W-:Y:S01]  /*11f0*/  PRMT R106, R6, 0x7632, R106 ;  /* 0x00007632066a7816 */ /* 0x000fe2000000006a */
[----:B------:R-:W0:Y:S01]  /*1200*/  LDS.128 R12, [UR4+0x90] ;  /* 0x00009004ff0c7984 */ /* 0x000e220008000c00 */
        /* <DEDUP_REMOVED lines=9> */
[----:B------:R-:W-:Y:S01]  /*12a0*/  IMAD.U32 R59, R59, 0x10000, RZ ;  /* 0x000100003b3b7824 */ /* 0x000fe200078e00ff */
[----:B------:R-:W-:Y:S01]  /*12b0*/  PRMT R96, R16, 0x7632, R96 ;  /* 0x0000763210607816 */ /* 0x000fe20000000060 */
[C---:B-1----:R-:W-:Y:S01]  /*12c0*/  IMAD.U32 R97, R8.reuse, 0x10000, RZ ;  /* 0x0001000008617824 */ /* 0x042fe200078e00ff */
[----:B------:R-:W-:Y:S01]  /*12d0*/  PRMT R108, R8, 0x7632, R108 ;  /* 0x00007632086c7816 */ /* 0x000fe2000000006c */
[C---:B------:R-:W-:Y:S01]  /*12e0*/  IMAD.U32 R99, R9.reuse, 0x10000, RZ ;  /* 0x0001000009637824 */ /* 0x040fe200078e00ff */
[----:B------:R-:W-:Y:S01]  /*12f0*/  PRMT R109, R9, 0x7632, R109 ;  /* 0x00007632096d7816 */ /* 0x000fe2000000006d */
[C---:B------:R-:W-:Y:S01]  /*1300*/  IMAD.U32 R103, R11.reuse, 0x10000, RZ ;  /* 0x000100000b677824 */ /* 0x040fe200078e00ff */
[C---:B------:R-:W-:Y:S01]  /*1310*/  PRMT R110, R10.reuse, 0x7632, R110 ;  /* 0x000076320a6e7816 */ /* 0x040fe2000000006e */
[----:B------:R-:W1:Y:S01]  /*1320*/  LDS.128 R24, [UR4+0xb0] ;  /* 0x0000b004ff187984 */ /* 0x000e620008000c00 */
[----:B------:R-:W-:Y:S01]  /*1330*/  SHF.L.U32 R101, R10, 0x10, RZ ;  /* 0x000000100a657819 */ /* 0x000fe200000006ff */
[----:B------:R-:W-:Y:S01]  /*1340*/  IMAD.U32 R60, R60, 0x10000, RZ ;  /* 0x000100003c3c7824 */ /* 0x000fe200078e00ff */
[----:B------:R-:W-:Y:S01]  /*1350*/  PRMT R111, R11, 0x7632, R111 ;  /* 0x000076320b6f7816 */ /* 0x000fe2000000006f */
[----:B------:R-:W-:Y:S01]  /*1360*/  IMAD.U32 R61, R61, 0x10000, RZ ;  /* 0x000100003d3d7824 */ /* 0x000fe200078e00ff */
[----:B------:R-:W-:Y:S01]  /*1370*/  SHF.L.U32 R81, R16, 0x10, RZ ;  /* 0x0000001010517819 */ /* 0x000fe200000006ff */
[----:B------:R-:W4:Y:S01]  /*1380*/  LDS.128 R8, [UR4+0xe0] ;  /* 0x0000e004ff087984 */ /* 0x000f220008000c00 */
[----:B------:R-:W-:Y:S01]  /*1390*/  PRMT R98, R17, 0x7632, R98 ;  /* 0x0000763211627816 */ /* 0x000fe20000000062 */
[----:B------:R-:W-:Y:S01]  /*13a0*/  IMAD.U32 R63, R63, 0x10000, RZ ;  /* 0x000100003f3f7824 */ /* 0x000fe200078e00ff */
[----:B------:R-:W-:Y:S01]  /*13b0*/  PRMT R100, R18, 0x7632, R100 ;  /* 0x0000763212647816 */ /* 0x000fe20000000064 */
[----:B------:R-:W-:Y:S01]  /*13c0*/  IMAD.U32 R64, R64, 0x10000, RZ ;  /* 0x0001000040407824 */ /* 0x000fe200078e00ff */
[----:B------:R-:W-:Y:S01]  /*13d0*/  PRMT R102, R19, 0x7632, R102 ;  /* 0x0000763213667816 */ /* 0x000fe20000000066 */
[----:B------:R-:W-:Y:S01]  /*13e0*/  IMAD.U32 R66, R66, 0x10000, RZ ;  /* 0x0001000042427824 */ /* 0x000fe200078e00ff */
[----:B------:R-:W5:Y:S01]  /*13f0*/  LDS.128 R16, [UR4+0xc0] ;  /* 0x0000c004ff107984 */ /* 0x000f620008000c00 */
[----:B------:R-:W-:Y:S01]  /*1400*/  ULDC UR4, c[0x0][0x27c] ;  /* 0x00009f0000047ab9 */ /* 0x000fe20000000800 */
[----:B------:R-:W-:Y:S01]  /*1410*/  SHF.L.U32 R57, R57, 0x10, RZ ;  /* 0x0000001039397819 */ /* 0x000fe200000006ff */
[----:B------:R-:W-:Y:S01]  /*1420*/  VIADD R55, R33, -UR4 ;  /* 0x8000000421377c36 */ /* 0x000fe20008000000 */
        /* <DEDUP_REMOVED lines=9> */
[C---:B--2---:R-:W-:Y:S01]  /*14c0*/  IMAD.U32 R121, R4.reuse, 0x10000, RZ ;  /* 0x0001000004797824 */ /* 0x044fe200078e00ff */
[----:B------:R-:W-:Y:S01]  /*14d0*/  PRMT R135, R4, 0x7632, R135 ;  /* 0x0000763204877816 */ /* 0x000fe20000000087 */
[C---:B------:R-:W-:Y:S01]  /*14e0*/  IMAD.U32 R123, R5.reuse, 0x10000, RZ ;  /* 0x00010000057b7824 */ /* 0x040fe200078e00ff */
        /* <DEDUP_REMOVED lines=10> */
[C---:B---3--:R-:W-:Y:S01]  /*1590*/  PRMT R116, R20.reuse, 0x7632, R116 ;  /* 0x0000763214747816 */ /* 0x048fe20000000074 */
[----:B------:R-:W-:Y:S01]  /*15a0*/  IMAD.U32 R20, R20, 0x10000, RZ ;  /* 0x0001000014147824 */ /* 0x000fe200078e00ff */
[C---:B------:R-:W-:Y:S01]  /*15b0*/  PRMT R118, R22.reuse, 0x7632, R118 ;  /* 0x0000763216767816 */ /* 0x040fe20000000076 */
[----:B------:R-:W-:Y:S01]  /*15c0*/  IMAD.U32 R22, R22, 0x10000, RZ ;  /* 0x0001000016167824 */ /* 0x000fe200078e00ff */
[C---:B------:R-:W-:Y:S01]  /*15d0*/  PRMT R119, R23.reuse, 0x7632, R119 ;  /* 0x0000763217777816 */ /* 0x040fe20000000077 */
[----:B------:R-:W-:Y:S01]  /*15e0*/  IMAD.U32 R23, R23, 0x10000, RZ ;  /* 0x0001000017177824 */ /* 0x000fe200078e00ff */
[----:B-1----:R-:W-:Y:S01]  /*15f0*/  PRMT R120, R24, 0x7632, R120 ;  /* 0x0000763218787816 */ /* 0x002fe20000000078 */
[C---:B----4-:R-:W-:Y:S01]  /*1600*/  IMAD.U32 R129, R8.reuse, 0x10000, RZ ;  /* 0x0001000008817824 */ /* 0x050fe200078e00ff */
[----:B------:R-:W-:Y:S01]  /*1610*/  PRMT R7, R8, 0x7632, R7 ;  /* 0x0000763208077816 */ /* 0x000fe20000000007 */
[----:B------:R-:W-:Y:S01]  /*1620*/  IMAD.U32 R131, R9, 0x10000, RZ ;  /* 0x0001000009837824 */ /* 0x000fe200078e00ff */
[C---:B------:R-:W-:Y:S01]  /*1630*/  PRMT R122, R25.reuse, 0x7632, R122 ;  /* 0x00007632197a7816 */ /* 0x040fe2000000007a */
[----:B------:R-:W-:Y:S01]  /*1640*/  IMAD.U32 R25, R25, 0x10000, RZ ;  /* 0x0001000019197824 */ /* 0x000fe200078e00ff */
[C---:B------:R-:W-:Y:S01]  /*1650*/  PRMT R126, R27.reuse, 0x7632, R126 ;  /* 0x000076321b7e7816 */ /* 0x040fe2000000007e */
[----:B------:R-:W-:Y:S01]  /*1660*/  IMAD.U32 R27, R27, 0x10000, RZ ;  /* 0x000100001b1b7824 */ /* 0x000fe200078e00ff */
[C---:B-----5:R-:W-:Y:S01]  /*1670*/  PRMT R128, R16.reuse, 0x7632, R128 ;  /* 0x0000763210807816 */ /* 0x060fe20000000080 */
[----:B------:R-:W-:Y:S01]  /*1680*/  IMAD.U32 R16, R16, 0x10000, RZ ;  /* 0x0001000010107824 */ /* 0x000fe200078e00ff */
[----:B------:R-:W-:Y:S01]  /*1690*/  PRMT R130, R17, 0x7632, R130 ;  /* 0x0000763211827816 */ /* 0x000fe20000000082 */
        /* <DEDUP_REMOVED lines=60> */
.L_x_18202:
[----:B0-----:R-:W0:Y:S01]  /*1a60*/  LDC R147, c[0x0][0x280] ;  /* 0x0000a000ff937b82 */ /* 0x001e220000000800 */
[----:B------:R-:W-:Y:S01]  /*1a70*/  IMAD.SHL.U32 R6, R137, 0x20, RZ ;  /* 0x0000002089067824 */ /* 0x000fe200078e00ff */
[----:B------:R-:W-:Y:S01]  /*1a80*/  UMOV UR4, 0x400 ;  /* 0x0000040000047882 */ /* 0x000fe20000000000 */
[----:B------:R-:W-:Y:S01]  /*1a90*/  BSSY B1, `(.L_x_18199) ;  /* 0x00001b6000017945 */ /* 0x000fe20003800000 */
[----:B------:R-:W-:Y:S02]  /*1aa0*/  UIADD3 UR4, UR4, 0x110, URZ ;  /* 0x0000011004047890 */ /* 0x000fe4000fffe03f */
[----:B-1----:R-:W-:Y:S02]  /*1ab0*/  IABS R5, R6 ;  /* 0x0000000600057213 */ /* 0x002fe40000000000 */
[----:B------:R-:W1:Y:S03]  /*1ac0*/  LDC R145, c[0x0][0x284] ;  /* 0x0000a100ff917b82 */ /* 0x000e660000000800 */
[----:B------:R-:W-:-:S04]  /*1ad0*/  IMAD.HI.U32 R4, R32, R5, RZ ;  /* 0x0000000520047227 */ /* 0x000fc800078e00ff */
[----:B------:R-:W-:Y:S01]  /*1ae0*/  IMAD.MOV R8, RZ, RZ, -R4 ;  /* 0x000000ffff087224 */ /* 0x000fe200078e0a04 */
[----:B------:R-:W2:Y:S01]  /*1af0*/  S2UR UR5, SR_CgaCtaId ;  /* 0x00000000000579c3 */ /* 0x000ea20000008800 */
[----:B0-----:R-:W-:-:S04]  /*1b00*/  IABS R9, R147 ;  /* 0x0000009300097213 */ /* 0x001fc80000000000 */
[----:B------:R-:W0:Y:S01]  /*1b10*/  I2F.RP R7, R9 ;  /* 0x0000000900077306 */ /* 0x000e220000209400 */
[----:B-1----:R-:W-:-:S05]  /*1b20*/  IABS R136, R145 ;  /* 0x0000009100887213 */ /* 0x002fca0000000000 */
[----:B------:R-:W-:Y:S01]  /*1b30*/  IMAD R8, R136, R8, R5 ;  /* 0x0000000888087224 */ /* 0x000fe200078e0205 */
[----:B------:R-:W-:Y:S01]  /*1b40*/  LOP3.LUT R5, R6, R145, RZ, 0x3c, !PT ;  /* 0x0000009106057212 */ /* 0x000fe200078e3cff */
[----:B--2---:R-:W-:-:S03]  /*1b50*/  ULEA UR4, UR5, UR4, 0x18 ;  /* 0x0000000405047291 */ /* 0x004fc6000f8ec03f */
[----:B------:R-:W-:Y:S01]  /*1b60*/  ISETP.GT.U32.AND P1, PT, R37, R8, PT ;  /* 0x000000082500720c */ /* 0x000fe20003f24070 */
[----:B0-----:R-:W0:Y:S01]  /*1b70*/  MUFU.RCP R7, R7 ;  /* 0x0000000700077308 */ /* 0x001e220000001000 */
[----:B------:R-:W-:-:S11]  /*1b80*/  ISETP.GE.AND P2, PT, R5, RZ, PT ;  /* 0x000000ff0500720c */ /* 0x000fd60003f46270 */
[----:B------:R-:W-:Y:S01]  /*1b90*/  @!P1 IADD3 R8, R8, -R136, RZ ;  /* 0x8000008808089210 */ /* 0x000fe20007ffe0ff */
[----:B------:R-:W-:Y:S01]  /*1ba0*/  @!P1 VIADD R4, R4, 0x1 ;  /* 0x0000000104049836 */ /* 0x000fe20000000000 */
[----:B------:R-:W-:Y:S02]  /*1bb0*/  ISETP.NE.AND P1, PT, R145, RZ, PT ;  /* 0x000000ff9100720c */ /* 0x000fe40003f25270 */
[----:B------:R-:W-:Y:S01]  /*1bc0*/  ISETP.GE.U32.AND P0, PT, R8, R37, PT ;  /* 0x000000250800720c */ /* 0x000fe20003f06070 */
[----:B0-----:R-:W-:-:S04]  /*1bd0*/  VIADD R8, R7, 0xffffffe ;  /* 0x0ffffffe07087836 */ /* 0x001fc80000000000 */
[----:B------:R-:W0:Y:S08]  /*1be0*/  F2I.FTZ.U32.TRUNC.NTZ R5, R8 ;  /* 0x0000000800057305 */ /* 0x000e30000021f000 */
[----:B------:R-:W-:-:S05]  /*1bf0*/  @P0 VIADD R4, R4, 0x1 ;  /* 0x0000000104040836 */ /* 0x000fca0000000000 */
[----:B------:R-:W-:Y:S01]  /*1c00*/  MOV R146, R4 ;  /* 0x0000000400927202 */ /* 0x000fe20000000f00 */
[----:B0-----:R-:W-:-:S04]  /*1c10*/  IMAD.MOV R4, RZ, RZ, -R5 ;  /* 0x000000ffff047224 */ /* 0x001fc800078e0a05 */
[----:B------:R-:W-:Y:S01]  /*1c20*/  @!P2 IMAD.MOV R146, RZ, RZ, -R146 ;  /* 0x000000ffff92a224 */ /* 0x000fe200078e0a92 */
[----:B------:R-:W-:Y:S01]  /*1c30*/  @!P1 LOP3.LUT R146, RZ, R145, RZ, 0x33, !PT ;  /* 0x00000091ff929212 */ /* 0x000fe200078e33ff */
[----:B------:R-:W-:Y:S01]  /*1c40*/  IMAD R145, R4, R9, RZ ;  /* 0x0000000904917224 */ /* 0x000fe200078e02ff */
[----:B------:R-:W-:-:S03]  /*1c50*/  HFMA2.MMA R4, -RZ, RZ, 0, 0 ;  /* 0x00000000ff047435 */ /* 0x000fc600000001ff */
[----:B------:R-:W-:-:S05]  /*1c60*/  IMAD.IADD R7, R38, 0x1, R146 ;  /* 0x0000000126077824 */ /* 0x000fca00078e0292 */
[----:B------:R-:W-:Y:S02]  /*1c70*/  IABS R8, R7 ;  /* 0x0000000700087213 */ /* 0x000fe40000000000 */
[----:B------:R-:W-:Y:S01]  /*1c80*/  IMAD.HI.U32 R4, R5, R145, R4 ;  /* 0x0000009105047227 */ /* 0x000fe200078e0004 */
[----:B------:R-:W-:-:S03]  /*1c90*/  ISETP.GE.AND P2, PT, R7, RZ, PT ;  /* 0x000000ff0700720c */ /* 0x000fc60003f46270 */
[----:B------:R-:W-:Y:S02]  /*1ca0*/  IMAD.MOV.U32 R5, RZ, RZ, R8 ;  /* 0x000000ffff057224 */ /* 0x000fe400078e0008 */
[----:B------:R-:W-:Y:S02]  /*1cb0*/  IMAD.IADD R145, R31, 0x1, R6 ;  /* 0x000000011f917824 */ /* 0x000fe400078e0206 */
[----:B------:R-:W-:-:S04]  /*1cc0*/  IMAD.HI.U32 R4, R4, R5, RZ ;  /* 0x0000000504047227 */ /* 0x000fc800078e00ff */
[----:B------:R-:W-:-:S04]  /*1cd0*/  IMAD.MOV R4, RZ, RZ, -R4 ;  /* 0x000000ffff047224 */ /* 0x000fc800078e0a04 */
[----:B------:R-:W-:-:S05]  /*1ce0*/  IMAD R4, R9, R4, R5 ;  /* 0x0000000409047224 */ /* 0x000fca00078e0205 */
[----:B------:R-:W-:-:S13]  /*1cf0*/  ISETP.GT.U32.AND P0, PT, R9, R4, PT ;  /* 0x000000040900720c */ /* 0x000fda0003f04070 */
[----:B------:R-:W-:Y:S01]  /*1d00*/  @!P0 IMAD.IADD R4, R4, 0x1, -R9 ;  /* 0x0000000104048824 */ /* 0x000fe200078e0a09 */
[----:B------:R-:W-:-:S04]  /*1d10*/  ISETP.NE.AND P0, PT, R147, RZ, PT ;  /* 0x000000ff9300720c */ /* 0x000fc80003f05270 */
[----:B------:R-:W-:-:S13]  /*1d20*/  ISETP.GT.U32.AND P1, PT, R9, R4, PT ;  /* 0x000000040900720c */ /* 0x000fda0003f24070 */
[----:B------:R-:W-:Y:S02]  /*1d30*/  @!P1 IADD3 R4, R4, -R9, RZ ;  /* 0x8000000904049210 */ /* 0x000fe40007ffe0ff */
[----:B------:R-:W-:Y:S02]  /*1d40*/  ISETP.LE.AND P1, PT, R146, R55, PT ;  /* 0x000000379200720c */ /* 0x000fe40003f23270 */
[----:B------:R-:W-:Y:S01]  /*1d50*/  LEA R146, R145, UR4, 0x2 ;  /* 0x0000000491927c11 */ /* 0x000fe2000f8e10ff */
[----:B------:R-:W-:Y:S01]  /*1d60*/  @!P2 IMAD.MOV R4, RZ, RZ, -R4 ;  /* 0x000000ffff04a224 */ /* 0x000fe200078e0a04 */
        /* <DEDUP_REMOVED lines=28> */
[----:B------:R-:W-:-:S03]  /*1f30*/  IMAD.U32 R160, R160, 0x10000, RZ ;  /* 0x00010000a0a07824 */ /* 0x000fc600078e00ff */
[----:B------:R-:W-:Y:S02]  /*1f40*/  SHF.L.U32 R159, R151, 0x10, RZ ;  /* 0x00000010979f7819 */ /* 0x000fe400000006ff */
[C---:B---3--:R-:W-:Y:S01]  /*1f50*/  PRMT R151, R152.reuse, 0x7632, R151 ;  /* 0x0000763298977816 */ /* 0x048fe20000000097 */
[----:B------:R-:W-:Y:S02]  /*1f60*/  IMAD.U32 R152, R152, 0x10000, RZ ;  /* 0x0001000098987824 */ /* 0x000fe400078e00ff */
[----:B------:R-:W-:Y:S01]  /*1f70*/  FMUL.FTZ R160, R43, R160 ;  /* 0x000000a02ba07220 */ /* 0x000fe20000410000 */
[----:B------:R-:W-:Y:S01]  /*1f80*/  FMUL.FTZ R159, R60, R159 ;  /* 0x0000009f3c9f7220 */ /* 0x000fe20000410000 */
[----:B------:R-:W-:Y:S02]  /*1f90*/  IMAD.U32 R151, R151, 0x10000, RZ ;  /* 0x0001000097977824 */ /* 0x000fe400078e00ff */
[----:B------:R-:W-:Y:S02]  /*1fa0*/  FFMA.FTZ R160, R39, R152, R160 ;  /* 0x0000009827a07223 */ /* 0x000fe400000100a0 */
[----:B------:R-:W2:Y:S01]  /*1fb0*/  LDG.E.CONSTANT R152, desc[UR10][R6.64+0x1600] ;  /* 0x0016000a06987981 */ /* 0x000ea2000c1e9900 */
[----:B------:R-:W-:Y:S01]  /*1fc0*/  FFMA.FTZ R159, R56, R151, R159 ;  /* 0x00000097389f7223 */ /* 0x000fe2000001009f */
[----:B----4-:R-:W-:-:S04]  /*1fd0*/  IMAD.U32 R151, R149, 0x10000, RZ ;  /* 0x0001000095977824 */ /* 0x010fc800078e00ff */
[----:B------:R-:W-:Y:S01]  /*1fe0*/  FFMA.FTZ R160, R47, R151, R160 ;  /* 0x000000972fa07223 */ /* 0x000fe200000100a0 */
[----:B------:R-:W-:Y:S02]  /*1ff0*/  PRMT R151, R149, 0x7632, R151 ;  /* 0x0000763295977816 */ /* 0x000fe40000000097 */
[----:B------:R-:W3:Y:S02]  /*2000*/  LDG.E.CONSTANT R149, desc[UR10][R6.64+0xa04] ;  /* 0x000a040a06957981 */ /* 0x000ee4000c1e9900 */
[----:B------:R-:W-:-:S05]  /*2010*/  SHF.L.U32 R151, R151, 0x10, RZ ;  /* 0x0000001097977819 */ /* 0x000fca00000006ff */
[----:B------:R-:W-:Y:S01]  /*2020*/  FFMA.FTZ R159, R64, R151, R159 ;  /* 0x00000097409f7223 */ /* 0x000fe2000001009f */
[C---:B-----5:R-:W-:Y:S01]  /*2030*/  IMAD.U32 R151, R150.reuse, 0x10000, RZ ;  /* 0x0001000096977824 */ /* 0x060fe200078e00ff */
        /* <DEDUP_REMOVED lines=9> */
[----:B------:R-:W5:Y:S04]  /*20d0*/  LDG.E.CONSTANT R150, desc[UR10][R6.64+0xe04] ;  /* 0x000e040a06967981 */ /* 0x000f68000c1e9900 */
[----:B------:R-:W-:Y:S01]  /*20e0*/  FFMA.FTZ R159, R80, R5, R159 ;  /* 0x00000005509f7223 */ /* 0x000fe2000001009f */
[----:B------:R-:W-:-:S04]  /*20f0*/  IMAD.U32 R5, R4, 0x10000, RZ ;  /* 0x0001000004057824 */ /* 0x000fc800078e00ff */
[----:B------:R-:W-:Y:S01]  /*2100*/  FFMA.FTZ R160, R73, R5, R160 ;  /* 0x0000000549a07223 */ /* 0x000fe200000100a0 */
[----:B------:R-:W-:Y:S02]  /*2110*/  PRMT R5, R4, 0x7632, R5 ;  /* 0x0000763204057816 */ /* 0x000fe40000000005 */
[----:B------:R-:W5:Y:S03]  /*2120*/  LDG.E.CONSTANT R4, desc[UR10][R6.64+0x1004] ;  /* 0x0010040a06047981 */ /* 0x000f66000c1e9900 */
[----:B------:R-:W-:-:S04]  /*2130*/  IMAD.U32 R5, R5, 0x10000, RZ ;  /* 0x0001000005057824 */ /* 0x000fc800078e00ff */
[----:B------:R-:W-:Y:S01]  /*2140*/  FFMA.FTZ R159, R88, R5, R159 ;  /* 0x00000005589f7223 */ /* 0x000fe2000001009f */
[----:B------:R-:W-:-:S04]  /*2150*/  IMAD.U32 R5, R156, 0x10000, RZ ;  /* 0x000100009c057824 */ /* 0x000fc800078e00ff */
[----:B------:R-:W-:Y:S02]  /*2160*/  FFMA.FTZ R160, R81, R5, R160 ;  /* 0x0000000551a07223 */ /* 0x000fe400000100a0 */
[----:B------:R-:W5:Y:S01]  /*2170*/  LDG.E.CONSTANT R5, desc[UR10][R6.64+0x1204] ;  /* 0x0012040a06057981 */ /* 0x000f62000c1e9900 */
[----:B------:R-:W-:-:S04]  /*2180*/  PRMT R156, R156, 0x7632, R156 ;  /* 0x000076329c9c7816 */ /* 0x000fc8000000009c */
[----:B------:R-:W-:-:S05]  /*2190*/  SHF.L.U32 R156, R156, 0x10, RZ ;  /* 0x000000109c9c7819 */ /* 0x000fca00000006ff */
[----:B------:R-:W-:Y:S01]  /*21a0*/  FFMA.FTZ R159, R96, R156, R159 ;  /* 0x0000009c609f7223 */ /* 0x000fe2000001009f */
[----:B------:R-:W-:-:S05]  /*21b0*/  PRMT R156, R158, 0x7632, R156 ;  /* 0x000076329e9c7816 */ /* 0x000fca000000009c */
[----:B------:R-:W-:-:S04]  /*21c0*/  IMAD.U32 R156, R156, 0x10000, RZ ;  /* 0x000100009c9c7824 */ /* 0x000fc800078e00ff */
[----:B------:R-:W-:Y:S01]  /*21d0*/  FFMA.FTZ R161, R104, R156, R159 ;  /* 0x0000009c68a17223 */ /* 0x000fe2000001009f */
[----:B------:R-:W-:-:S04]  /*21e0*/  PRMT R156, R157, 0x7632, R156 ;  /* 0x000076329d9c7816 */ /* 0x000fc8000000009c */
[----:B------:R-:W-:Y:S01]  /*21f0*/  SHF.L.U32 R156, R156, 0x10, RZ ;  /* 0x000000109c9c7819 */ /* 0x000fe200000006ff */
[----:B------:R-:W-:-:S04]  /*2200*/  IMAD.U32 R159, R157, 0x10000, RZ ;  /* 0x000100009d9f7824 */ /* 0x000fc800078e00ff */
[----:B------:R-:W-:Y:S01]  /*2210*/  FFMA.FTZ R157, R108, R156, R161 ;  /* 0x0000009c6c9d7223 */ /* 0x000fe200000100a1 */
[C---:B------:R-:W-:Y:S01]  /*2220*/  PRMT R156, R8.reuse, 0x7632, R156 ;  /* 0x00007632089c7816 */ /* 0x040fe2000000009c */
[----:B------:R-:W-:Y:S01]  /*2230*/  IMAD.U32 R161, R8, 0x10000, RZ ;  /* 0x0001000008a17824 */ /* 0x000fe200078e00ff */
[----:B------:R-:W-:Y:S01]  /*2240*/  PRMT R8, R155, 0x7632, R8 ;  /* 0x000076329b087816 */ /* 0x000fe20000000008 */
[----:B------:R-:W-:Y:S02]  /*2250*/  IMAD.U32 R158, R158, 0x10000, RZ ;  /* 0x000100009e9e7824 */ /* 0x000fe400078e00ff */
[----:B------:R-:W-:Y:S01]  /*2260*/  IMAD.U32 R156, R156, 0x10000, RZ ;  /* 0x000100009c9c7824 */ /* 0x000fe200078e00ff */
[----:B------:R-:W-:Y:S01]  /*2270*/  SHF.L.U32 R8, R8, 0x10, RZ ;  /* 0x0000001008087819 */ /* 0x000fe200000006ff */
[----:B------:R-:W-:Y:S02]  /*2280*/  FFMA.FTZ R158, R89, R158, R160 ;  /* 0x0000009e599e7223 */ /* 0x000fe400000100a0 */
[----:B------:R-:W-:-:S02]  /*2290*/  FMUL.FTZ R156, R61, R156 ;  /* 0x0000009c3d9c7220 */ /* 0x000fc40000410000 */
[----:B------:R-:W-:Y:S02]  /*22a0*/  FFMA.FTZ R159, R97, R159, R158 ;  /* 0x0000009f619f7223 */ /* 0x000fe4000001009e */
[----:B------:R-:W-:Y:S01]  /*22b0*/  FFMA.FTZ R163, R57, R8, R156 ;  /* 0x0000000839a37223 */ /* 0x000fe2000001009c */
[----:B------:R-:W-:Y:S01]  /*22c0*/  IMAD.U32 R156, R148, 0x10000, RZ ;  /* 0x00010000949c7824 */ /* 0x000fe200078e00ff */
[----:B------:R-:W5:Y:S03]  /*22d0*/  LDG.E.CONSTANT R8, desc[UR10][R6.64+0x1800] ;  /* 0x0018000a06087981 */ /* 0x000f66000c1e9900 */
[----:B------:R-:W-:Y:S01]  /*22e0*/  FFMA.FTZ R159, R12, R156, R159 ;  /* 0x0000009c0c9f7223 */ /* 0x000fe2000001009f */
[----:B------:R-:W-:Y:S01]  /*22f0*/  PRMT R156, R148, 0x7632, R156 ;  /* 0x00007632949c7816 */ /* 0x000fe2000000009c */
[----:B------:R-:W-:Y:S01]  /*2300*/  IMAD.U32 R155, R155, 0x10000, RZ ;  /* 0x000100009b9b7824 */ /* 0x000fe200078e00ff */
[----:B------:R-:W5:Y:S01]  /*2310*/  LDG.E.CONSTANT R148, desc[UR10][R6.64+0x1404] ;  /* 0x0014040a06947981 */ /* 0x000f62000c1e9900 */
[----:B------:R-:W-:Y:S01]  /*2320*/  FMUL.FTZ R161, R44, R161 ;  /* 0x000000a12ca17220 */ /* 0x000fe20000410000 */
[C---:B------:R-:W-:Y:S01]  /*2330*/  PRMT R158, R9.reuse, 0x7632, R158 ;  /* 0x00007632099e7816 */ /* 0x040fe2000000009e */
[----:B------:R-:W-:-:S02]  /*2340*/  IMAD.U32 R9, R9, 0x10000, RZ ;  /* 0x0001000009097824 */ /* 0x000fc400078e00ff */
[----:B------:R-:W-:Y:S01]  /*2350*/  FFMA.FTZ R155, R40, R155, R161 ;  /* 0x0000009b289b7223 */ /* 0x000fe200000100a1 */
[----:B------:R-:W-:-:S03]  /*2360*/  IMAD.U32 R161, R156, 0x10000, RZ ;  /* 0x000100009ca17824 */ /* 0x000fc600078e00ff */
[----:B------:R-:W-:Y:S02]  /*2370*/  FFMA.FTZ R155, R48, R9, R155 ;  /* 0x00000009309b7223 */ /* 0x000fe4000001009b */
[----:B------:R-:W5:Y:S01]  /*2380*/  LDG.E.CONSTANT R9, desc[UR10][R6.64+0x1a00] ;  /* 0x001a000a06097981 */ /* 0x000f62000c1e9900 */
[----:B------:R-:W-:Y:S01]  /*2390*/  SHF.L.U32 R156, R158, 0x10, RZ ;  /* 0x000000109e9c7819 */ /* 0x000fe200000006ff */
[----:B------:R-:W-:Y:S01]  /*23a0*/  FFMA.FTZ R161, R112, R161, R157 ;  /* 0x000000a170a17223 */ /* 0x000fe2000001009d */
[----:B------:R-:W-:-:S03]  /*23b0*/  IMAD.U32 R157, R154, 0x10000, RZ ;  /* 0x000100009a9d7824 */ /* 0x000fc600078e00ff */
[----:B------:R-:W-:Y:S02]  /*23c0*/  FFMA.FTZ R163, R66, R156, R163 ;  /* 0x0000009c42a37223 */ /* 0x000fe400000100a3 */
[----:B------:R-:W5:Y:S01]  /*23d0*/  LDG.E.CONSTANT R156, desc[UR10][R6.64+0x1604] ;  /* 0x0016040a069c7981 */ /* 0x000f62000c1e9900 */
[----:B------:R-:W-:Y:S02]  /*23e0*/  PRMT R154, R154, 0x7632, R154 ;  /* 0x000076329a9a7816 */ /* 0x000fe4000000009a */
[C---:B------:R-:W-:Y:S01]  /*23f0*/  PRMT R158, R147.reuse, 0x7632, R158 ;  /* 0x00007632939e7816 */ /* 0x040fe2000000009e */
[----:B------:R-:W-:Y:S02]  /*2400*/  IMAD.U32 R147, R147, 0x10000, RZ ;  /* 0x0001000093937824 */ /* 0x000fe400078e00ff */
[----:B------:R-:W-:Y:S01]  /*2410*/  FFMA.FTZ R157, R20, R157, R159 ;  /* 0x0000009d149d7223 */ /* 0x000fe2000001009f */
[----:B------:R-:W-:Y:S01]  /*2420*/  IMAD.U32 R159, R154, 0x10000, RZ ;  /* 0x000100009a9f7824 */ /* 0x000fe200078e00ff */
[----:B------:R-:W-:Y:S01]  /*2430*/  SHF.L.U32 R154, R158, 0x10, RZ ;  /* 0x000000109e9a7819 */ /* 0x000fe200000006ff */
[--C-:B------:R-:W-:Y:S01]  /*2440*/  FFMA.FTZ R158, R52, R147, R155.reuse ;  /* 0x00000093349e7223 */ /* 0x100fe2000001009b */
[C---:B------:R-:W-:Y:S01]  /*2450*/  PRMT R155, R153.reuse, 0x7632, R155 ;  /* 0x00007632999b7816 */ /* 0x040fe2000000009b */
[----:B------:R-:W5:Y:S01]  /*2460*/  LDG.E.CONSTANT R147, desc[UR10][R6.64+0x1c00] ;  /* 0x001c000a06937981 */ /* 0x000f62000c1e9900 */
[----:B------:R-:W-:-:S02]  /*2470*/  IMAD.U32 R153, R153, 0x10000, RZ ;  /* 0x0001000099997824 */ /* 0x000fc400078e00ff */
[----:B------:R-:W-:Y:S01]  /*2480*/  FFMA.FTZ R163, R74, R154, R163 ;  /* 0x0000009a4aa37223 */ /* 0x000fe200000100a3 */
[----:B------:R-:W-:Y:S01]  /*2490*/  IMAD.U32 R155, R155, 0x10000, RZ ;  /* 0x000100009b9b7824 */ /* 0x000fe200078e00ff */
[----:B------:R-:W5:Y:S01]  /*24a0*/  LDG.E.CONSTANT R154, desc[UR10][R6.64+0x1804] ;  /* 0x0018040a069a7981 */ /* 0x000f62000c1e9900 */
[----:B------:R-:W-:Y:S02]  /*24b0*/  FFMA.FTZ R158, R67, R153, R158 ;  /* 0x00000099439e7223 */ /* 0x000fe4000001009e */
[----:B------:R-:W-:Y:S01]  /*24c0*/  FFMA.FTZ R153, R82, R155, R163 ;  /* 0x0000009b52997223 */ /* 0x000fe200000100a3 */
[----:B------:R-:W-:Y:S01]  /*24d0*/  FFMA.FTZ R159, R116, R159, R161 ;  /* 0x0000009f749f7223 */ /* 0x000fe200000100a1 */
[C---:B--2---:R-:W-:Y:S01]  /*24e0*/  IMAD.U32 R155, R152.reuse, 0x10000, RZ ;  /* 0x00010000989b7824 */ /* 0x044fe200078e00ff */
[----:B------:R-:W-:-:S03]  /*24f0*/  PRMT R160, R152, 0x7632, R160 ;  /* 0x0000763298a07816 */ /* 0x000fc600000000a0 */
[----:B------:R-:W-:Y:S02]  /*2500*/  FFMA.FTZ R157, R24, R155, R157 ;  /* 0x0000009b189d7223 */ /* 0x000fe4000001009d */
[----:B------:R-:W2:Y:S01]  /*2510*/  LDG.E.CONSTANT R155, desc[UR10][R6.64+0x1a04] ;  /* 0x001a040a069b7981 */ /* 0x000ea2000c1e9900 */
[C---:B---3--:R-:W-:Y:S01]  /*2520*/  PRMT R152, R149.reuse, 0x7632, R152 ;  /* 0x0000763295987816 */ /* 0x048fe20000000098 */
[----:B------:R-:W-:-:S04]  /*2530*/  IMAD.U32 R149, R149, 0x10000, RZ ;  /* 0x0001000095957824 */ /* 0x000fc800078e00ff */
[----:B------:R-:W-:Y:S02]  /*2540*/  IMAD.U32 R152, R152, 0x10000, RZ ;  /* 0x0001000098987824 */ /* 0x000fe400078e00ff */
[----:B------:R-:W-:Y:S02]  /*2550*/  FFMA.FTZ R158, R75, R149, R158 ;  /* 0x000000954b9e7223 */ /* 0x000fe4000001009e */
[----:B------:R-:W3:Y:S01]  /*2560*/  LDG.E.CONSTANT R149, desc[UR10][R6.64+0x208] ;  /* 0x0002080a06957981 */ /* 0x000ee2000c1e9900 */
[--C-:B------:R-:W-:Y:S01]  /*2570*/  FFMA.FTZ R161, R90, R152, R153.reuse ;  /* 0x000000985aa17223 */ /* 0x100fe20000010099 */
[----:B------:R-:W-:Y:S02]  /*2580*/  SHF.L.U32 R160, R160, 0x10, RZ ;  /* 0x00000010a0a07819 */ /* 0x000fe400000006ff */
[----:B------:R-:W3:Y:S01]  /*2590*/  LDG.E.CONSTANT R152, desc[UR10][R6.64+0x8] ;  /* 0x0000080a06987981 */ /* 0x000ee2000c1e9900 */
[C---:B----4-:R-:W-:Y:S01]  /*25a0*/  PRMT R153, R151.reuse, 0x7632, R153 ;  /* 0x0000763297997816 */ /* 0x050fe20000000099 */
[----:B------:R-:W-:-:S03]  /*25b0*/  IMAD.U32 R151, R151, 0x10000, RZ ;  /* 0x0001000097977824 */ /* 0x000fc600078e00ff */
[----:B------:R-:W-:Y:S01]  /*25c0*/  SHF.L.U32 R153, R153, 0x10, RZ ;  /* 0x0000001099997819 */ /* 0x000fe200000006ff */
[----:B------:R-:W-:Y:S02]  /*25d0*/  FFMA.FTZ R158, R83, R151, R158 ;  /* 0x00000097539e7223 */ /* 0x000fe4000001009e */
[----:B------:R-:W4:Y:S01]  /*25e0*/  LDG.E.CONSTANT R151, desc[UR10][R6.64+0x408] ;  /* 0x0004080a06977981 */ /* 0x000f22000c1e9900 */
[----:B------:R-:W-:Y:S01]  /*25f0*/  FFMA.FTZ R159, R120, R160, R159 ;  /* 0x000000a0789f7223 */ /* 0x000fe2000001009f */
[----:B------:R-:W-:Y:S01]  /*2600*/  FFMA.FTZ R160, R98, R153, R161 ;  /* 0x0000009962a07223 */ /* 0x000fe200000100a1 */
[C---:B-----5:R-:W-:Y:S01]  /*2610*/  IMAD.U32 R153, R150.reuse, 0x10000, RZ ;  /* 0x0001000096997824 */ /* 0x060fe200078e00ff */
[----:B------:R-:W-:-:S03]  /*2620*/  PRMT R150, R150, 0x7632, R150 ;  /* 0x0000763296967816 */ /* 0x000fc60000000096 */
[----:B------:R-:W-:Y:S02]  /*2630*/  FFMA.FTZ R158, R91, R153, R158 ;  /* 0x000000995b9e7223 */ /* 0x000fe4000001009e */
[----:B------:R-:W-:Y:S01]  /*2640*/  IMAD.U32 R150, R150, 0x10000, RZ ;  /* 0x0001000096967824 */ /* 0x000fe200078e00ff */
[----:B------:R-:W5:Y:S03]  /*2650*/  LDG.E.CONSTANT R153, desc[UR10][R6.64+0x608] ;  /* 0x0006080a06997981 */ /* 0x000f66000c1e9900 */
[----:B------:R-:W-:Y:S01]  /*2660*/  FFMA.FTZ R160, R105, R150, R160 ;  /* 0x0000009669a07223 */ /* 0x000fe200000100a0 */
[C---:B------:R-:W-:Y:S01]  /*2670*/  IMAD.U32 R150, R4.reuse, 0x10000, RZ ;  /* 0x0001000004967824 */ /* 0x040fe200078e00ff */
[----:B------:R-:W-:-:S03]  /*2680*/  PRMT R4, R4, 0x7632, R4 ;  /* 0x0000763204047816 */ /* 0x000fc60000000004 */
[----:B------:R-:W-:Y:S02]  /*2690*/  FFMA.FTZ R158, R99, R150, R158 ;  /* 0x00000096639e7223 */ /* 0x000fe4000001009e */
[----:B------:R-:W5:Y:S01]  /*26a0*/  LDG.E.CONSTANT R150, desc[UR10][R6.64+0x808] ;  /* 0x0008080a06967981 */ /* 0x000f62000c1e9900 */
[----:B------:R-:W-:-:S05]  /*26b0*/  SHF.L.U32 R4, R4, 0x10, RZ ;  /* 0x0000001004047819 */ /* 0x000fca00000006ff */
[----:B------:R-:W-:Y:S01]  /*26c0*/  FFMA.FTZ R160, R109, R4, R160 ;  /* 0x000000046da07223 */ /* 0x000fe200000100a0 */
[----:B------:R-:W-:-:S04]  /*26d0*/  IMAD.U32 R4, R5, 0x10000, RZ ;  /* 0x0001000005047824 */ /* 0x000fc800078e00ff */
[----:B------:R-:W-:Y:S02]  /*26e0*/  FFMA.FTZ R158, R13, R4, R158 ;  /* 0x000000040d9e7223 */ /* 0x000fe4000001009e */
[----:B------:R-:W5:Y:S01]  /*26f0*/  LDG.E.CONSTANT R4, desc[UR10][R6.64+0xa08] ;  /* 0x000a080a06047981 */ /* 0x000f62000c1e9900 */
[----:B------:R-:W-:-:S05]  /*2700*/  PRMT R5, R5, 0x7632, R5 ;  /* 0x0000763205057816 */ /* 0x000fca0000000005 */
[----:B------:R-:W-:-:S04]  /*2710*/  IMAD.U32 R5, R5, 0x10000, RZ ;  /* 0x0001000005057824 */ /* 0x000fc800078e00ff */
[----:B------:R-:W-:Y:S01]  /*2720*/  FFMA.FTZ R162, R113, R5, R160 ;  /* 0x0000000571a27223 */ /* 0x000fe200000100a0 */
[C---:B------:R-:W-:Y:S01]  /*2730*/  IMAD.U32 R160, R8.reuse, 0x10000, RZ ;  /* 0x0001000008a07824 */ /* 0x040fe200078e00ff */
[----:B------:R-:W-:Y:S02]  /*2740*/  PRMT R8, R8, 0x7632, R8 ;  /* 0x0000763208087816 */ /* 0x000fe40000000008 */
[C---:B------:R-:W-:Y:S01]  /*2750*/  PRMT R5, R148.reuse, 0x7632, R5 ;  /* 0x0000763294057816 */ /* 0x040fe20000000005 */
[----:B------:R-:W-:Y:S01]  /*2760*/  IMAD.U32 R148, R148, 0x10000, RZ ;  /* 0x0001000094947824 */ /* 0x000fe200078e00ff */
[----:B------:R-:W-:-:S03]  /*2770*/  SHF.L.U32 R8, R8, 0x10, RZ ;  /* 0x0000001008087819 */ /* 0x000fc600000006ff */
[----:B------:R-:W-:Y:S02]  /*2780*/  IMAD.U32 R5, R5, 0x10000, RZ ;  /* 0x0001000005057824 */ /* 0x000fe400078e00ff */
[----:B------:R-:W-:Y:S01]  /*2790*/  FFMA.FTZ R158, R21, R148, R158 ;  /* 0x00000094159e7223 */ /* 0x000fe2000001009e */
[----:B------:R-:W-:Y:S01]  /*27a0*/  FFMA.FTZ R8, R128, R8, R159 ;  /* 0x0000000880087223 */ /* 0x000fe2000001009f */
[----:B------:R-:W-:Y:S01]  /*27b0*/  FFMA.FTZ R160, R16, R160, R157 ;  /* 0x000000a010a07223 */ /* 0x000fe2000001009d */
[----:B------:R-:W-:Y:S01]  /*27c0*/  FFMA.FTZ R159, R117, R5, R162 ;  /* 0x00000005759f7223 */ /* 0x000fe200000100a2 */
[----:B------:R-:W5:Y:S01]  /*27d0*/  LDG.E.CONSTANT R157, desc[UR10][R6.64+0x1c04] ;  /* 0x001c040a069d7981 */ /* 0x000f62000c1e9900 */
[----:B------:R-:W-:-:S03]  /*27e0*/  IMAD.U32 R148, R9, 0x10000, RZ ;  /* 0x0001000009947824 */ /* 0x000fc600078e00ff */
[----:B------:R-:W5:Y:S01]  /*27f0*/  LDG.E.CONSTANT R5, desc[UR10][R6.64+0xc08] ;  /* 0x000c080a06057981 */ /* 0x000f62000c1e9900 */
[----:B------:R-:W-:Y:S01]  /*2800*/  FFMA.FTZ R160, R121, R148, R160 ;  /* 0x0000009479a07223 */ /* 0x000fe200000100a0 */
[----:B------:R-:W-:Y:S02]  /*2810*/  PRMT R148, R9, 0x7632, R148 ;  /* 0x0000763209947816 */ /* 0x000fe40000000094 */
[C---:B------:R-:W-:Y:S02]  /*2820*/  PRMT R9, R156.reuse, 0x7632, R9 ;  /* 0x000076329c097816 */ /* 0x040fe40000000009 */
[----:B------:R-:W-:Y:S01]  /*2830*/  SHF.L.U32 R156, R156, 0x10, RZ ;  /* 0x000000109c9c7819 */ /* 0x000fe200000006ff */
[----:B------:R-:W-:Y:S02]  /*2840*/  IMAD.U32 R148, R148, 0x10000, RZ ;  /* 0x0001000094947824 */ /* 0x000fe400078e00ff */
[----:B------:R-:W-:Y:S02]  /*2850*/  IMAD.U32 R9, R9, 0x10000, RZ ;  /* 0x0001000009097824 */ /* 0x000fe400078e00ff */
[----:B------:R-:W-:Y:S01]  /*2860*/  FFMA.FTZ R8, R135, R148, R8 ;  /* 0x0000009487087223 */ /* 0x000fe20000010008 */
[----:B------:R-:W-:-:S02]  /*2870*/  FFMA.FTZ R148, R25, R156, R158 ;  /* 0x0000009c19947223 */ /* 0x000fc4000001009e */
[----:B------:R-:W5:Y:S01]  /*2880*/  LDG.E.CONSTANT R156, desc[UR10][R6.64+0xe08] ;  /* 0x000e080a069c7981 */ /* 0x000f62000c1e9900 */
[----:B------:R-:W-:Y:S01]  /*2890*/  FFMA.FTZ R159, R122, R9, R159 ;  /* 0x000000097a9f7223 */ /* 0x000fe2000001009f */
[----:B------:R-:W-:Y:S02]  /*28a0*/  IMAD.U32 R9, R147, 0x10000, RZ ;  /* 0x0001000093097824 */ /* 0x000fe400078e00ff */
[----:B------:R-:W5:Y:S02]  /*28b0*/  LDG.E.CONSTANT R158, desc[UR10][R6.64+0x1008] ;  /* 0x0010080a069e7981 */ /* 0x000f64000c1e9900 */
[----:B------:R-:W-:Y:S01]  /*28c0*/  FFMA.FTZ R160, R129, R9, R160 ;  /* 0x0000000981a07223 */ /* 0x000fe200000100a0 */
[C---:B------:R-:W-:Y:S01]  /*28d0*/  PRMT R9, R154.reuse, 0x7632, R9 ;  /* 0x000076329a097816 */ /* 0x040fe20000000009 */
[----:B------:R-:W-:Y:S01]  /*28e0*/  IMAD.U32 R154, R154, 0x10000, RZ ;  /* 0x000100009a9a7824 */ /* 0x000fe200078e00ff */
[----:B------:R-:W-:-:S03]  /*28f0*/  PRMT R147, R147, 0x7632, R147 ;  /* 0x0000763293937816 */ /* 0x000fc60000000093 */
[----:B------:R-:W-:Y:S01]  /*2900*/  FFMA.FTZ R148, R17, R154, R148 ;  /* 0x0000009a11947223 */ /* 0x000fe20000010094 */
[----:B------:R-:W-:Y:S01]  /*2910*/  SHF.L.U32 R147, R147, 0x10, RZ ;  /* 0x0000001093937819 */ /* 0x000fe200000006ff */
[----:B------:R-:W5:Y:S01]  /*2920*/  LDG.E.CONSTANT R154, desc[UR10][R6.64+0x1208] ;  /* 0x0012080a069a7981 */ /* 0x000f62000c1e9900 */
[----:B------:R-:W-:-:S03]  /*2930*/  IMAD.U32 R9, R9, 0x10000, RZ ;  /* 0x0001000009097824 */ /* 0x000fc600078e00ff */
[--C-:B------:R-:W-:Y:S01]  /*2940*/  FFMA.FTZ R147, R141, R147, R8.reuse ;  /* 0x000000938d937223 */ /* 0x100fe20000010008 */
[----:B------:R-:W-:Y:S01]  /*2950*/  FFMA.FTZ R159, R130, R9, R159 ;  /* 0x00000009829f7223 */ /* 0x000fe2000001009f */
[C---:B--2---:R-:W-:Y:S01]  /*2960*/  PRMT R8, R155.reuse, 0x7632, R8 ;  /* 0x000076329b087816 */ /* 0x044fe20000000008 */
[----:B------:R-:W-:-:S03]  /*2970*/  IMAD.U32 R9, R155, 0x10000, RZ ;  /* 0x000100009b097824 */ /* 0x000fc600078e00ff */
[----:B------:R-:W-:Y:S01]  /*2980*/  SHF.L.U32 R8, R8, 0x10, RZ ;  /* 0x0000001008087819 */ /* 0x000fe200000006ff */
[----:B------:R-:W-:Y:S01]  /*2990*/  FADD.FTZ R155, R160, R147 ;  /* 0x00000093a09b7221 */ /* 0x000fe20000010000 */
[----:B------:R-:W-:Y:S01]  /*29a0*/  FFMA.FTZ R160, R123, R9, R148 ;  /* 0x000000097ba07223 */ /* 0x000fe20000010094 */
[----:B------:R-:W2:Y:S02]  /*29b0*/  LDG.E.CONSTANT R147, desc[UR10][R6.64+0xc] ;  /* 0x00000c0a06937981 */ /* 0x000ea4000c1e9900 */
[----:B------:R-:W-:Y:S01]  /*29c0*/  FFMA.FTZ R159, R138, R8, R159 ;  /* 0x000000088a9f7223 */ /* 0x000fe2000001009f */
[C---:B---3--:R-:W-:Y:S01]  /*29d0*/  PRMT R8, R149.reuse, 0x7632, R8 ;  /* 0x0000763295087816 */ /* 0x048fe20000000008 */
[----:B------:R-:W3:Y:S01]  /*29e0*/  LDG.E.CONSTANT R9, desc[UR10][R6.64+0x20c] ;  /* 0x00020c0a06097981 */ /* 0x000ee2000c1e9900 */
[----:B------:R-:W-:-:S03]  /*29f0*/  IMAD.U32 R148, R149, 0x10000, RZ ;  /* 0x0001000095947824 */ /* 0x000fc600078e00ff */
[----:B------:R-:W-:Y:S01]  /*2a00*/  IMAD.U32 R161, R8, 0x10000, RZ ;  /* 0x0001000008a17824 */ /* 0x000fe200078e00ff */
[C---:B------:R-:W-:Y:S01]  /*2a10*/  PRMT R8, R152.reuse, 0x7632, R8 ;  /* 0x0000763298087816 */ /* 0x040fe20000000008 */
[----:B------:R-:W-:Y:S01]  /*2a20*/  FMUL.FTZ R148, R45, R148 ;  /* 0x000000942d947220 */ /* 0x000fe20000410000 */
[----:B------:R-:W-:Y:S02]  /*2a30*/  IMAD.U32 R152, R152, 0x10000, RZ ;  /* 0x0001000098987824 */ /* 0x000fe400078e00ff */
[----:B------:R-:W-:Y:S01]  /*2a40*/  SHF.L.U32 R149, R8, 0x10, RZ ;  /* 0x0000001008957819 */ /* 0x000fe200000006ff */
[----:B------:R-:W-:Y:S01]  /*2a50*/  FMUL.FTZ R161, R62, R161 ;  /* 0x000000a13ea17220 */ /* 0x000fe20000410000 */
[----:B----4-:R-:W-:Y:S01]  /*2a60*/  PRMT R8, R151, 0x7632, R8 ;  /* 0x0000763297087816 */ /* 0x010fe20000000008 */
[----:B------:R-:W-:Y:S01]  /*2a70*/  FFMA.FTZ R152, R41, R152, R148 ;  /* 0x0000009829987223 */ /* 0x000fe20000010094 */
[----:B------:R-:W-:Y:S02]  /*2a80*/  IMAD.U32 R151, R151, 0x10000, RZ ;  /* 0x0001000097977824 */ /* 0x000fe400078e00ff */
[----:B------:R-:W-:Y:S01]  /*2a90*/  FFMA.FTZ R149, R58, R149, R161 ;  /* 0x000000953a957223 */ /* 0x000fe200000100a1 */
[----:B------:R-:W4:Y:S01]  /*2aa0*/  LDG.E.CONSTANT R148, desc[UR10][R6.64+0x40c] ;  /* 0x00040c0a06947981 */ /* 0x000f22000c1e9900 */
[----:B------:R-:W-:-:S02]  /*2ab0*/  IMAD.U32 R8, R8, 0x10000, RZ ;  /* 0x0001000008087824 */ /* 0x000fc400078e00ff */
[----:B------:R-:W-:Y:S02]  /*2ac0*/  FFMA.FTZ R152, R49, R151, R152 ;  /* 0x0000009731987223 */ /* 0x000fe40000010098 */
[----:B------:R-:W-:Y:S01]  /*2ad0*/  FFMA.FTZ R151, R68, R8, R149 ;  /* 0x0000000844977223 */ /* 0x000fe20000010095 */
[C---:B-----5:R-:W-:Y:S01]  /*2ae0*/  IMAD.U32 R149, R153.reuse, 0x10000, RZ ;  /* 0x0001000099957824 */ /* 0x060fe200078e00ff */
[----:B------:R-:W-:Y:S01]  /*2af0*/  PRMT R153, R153, 0x7632, R153 ;  /* 0x0000763299997816 */ /* 0x000fe20000000099 */
[----:B------:R-:W5:Y:S02]  /*2b00*/  LDG.E.CONSTANT R8, desc[UR10][R6.64+0x1408] ;  /* 0x0014080a06087981 */ /* 0x000f64000c1e9900 */
[----:B------:R-:W-:Y:S01]  /*2b10*/  FFMA.FTZ R162, R53, R149, R152 ;  /* 0x0000009535a27223 */ /* 0x000fe20000010098 */
[----:B------:R-:W-:Y:S01]  /*2b20*/  SHF.L.U32 R152, R153, 0x10, RZ ;  /* 0x0000001099987819 */ /* 0x000fe200000006ff */
[----:B------:R-:W5:Y:S04]  /*2b30*/  LDG.E.CONSTANT R149, desc[UR10][R6.64+0x60c] ;  /* 0x00060c0a06957981 */ /* 0x000f68000c1e9900 */
[----:B------:R-:W-:Y:S01]  /*2b40*/  FFMA.FTZ R153, R76, R152, R151 ;  /* 0x000000984c997223 */ /* 0x000fe20000010097 */
[C---:B------:R-:W-:Y:S01]  /*2b50*/  IMAD.U32 R151, R150.reuse, 0x10000, RZ ;  /* 0x0001000096977824 */ /* 0x040fe200078e00ff */
[----:B------:R-:W-:-:S03]  /*2b60*/  PRMT R150, R150, 0x7632, R150 ;  /* 0x0000763296967816 */ /* 0x000fc60000000096 */
[----:B------:R-:W-:Y:S02]  /*2b70*/  FFMA.FTZ R152, R69, R151, R162 ;  /* 0x0000009745987223 */ /* 0x000fe400000100a2 */
[----:B------:R-:W5:Y:S01]  /*2b80*/  LDG.E.CONSTANT R151, desc[UR10][R6.64+0x80c] ;  /* 0x00080c0a06977981 */ /* 0x000f62000c1e9900 */
        /* <DEDUP_REMOVED lines=11> */
[----:B------:R-:W-:Y:S02]  /*2c40*/  IMAD.U32 R4, R157, 0x10000, RZ ;  /* 0x000100009d047824 */ /* 0x000fe400078e00ff */
[----:B------:R-:W-:Y:S02]  /*2c50*/  IMAD.U32 R5, R5, 0x10000, RZ ;  /* 0x0001000005057824 */ /* 0x000fe400078e00ff */
[----:B------:R-:W-:Y:S01]  /*2c60*/  FFMA.FTZ R160, R131, R4, R160 ;  /* 0x0000000483a07223 */ /* 0x000fe200000100a0 */
[C---:B------:R-:W-:Y:S01]  /*2c70*/  PRMT R4, R156.reuse, 0x7632, R4 ;  /* 0x000076329c047816 */ /* 0x040fe20000000004 */
[----:B------:R-:W-:Y:S01]  /*2c80*/  FFMA.FTZ R152, R85, R5, R152 ;  /* 0x0000000555987223 */ /* 0x000fe20000010098 */
[----:B------:R-:W-:-:S04]  /*2c90*/  IMAD.U32 R156, R156, 0x10000, RZ ;  /* 0x000100009c9c7824 */ /* 0x000fc800078e00ff */
[--C-:B------:R-:W-:Y:S01]  /*2ca0*/  FFMA.FTZ R156, R93, R156, R152.reuse ;  /* 0x0000009c5d9c7223 */ /* 0x100fe20000010098 */
[----:B------:R-:W-:Y:S01]  /*2cb0*/  PRMT R152, R158, 0x7632, R152 ;  /* 0x000076329e987816 */ /* 0x000fe20000000098 */
[----:B------:R-:W-:Y:S01]  /*2cc0*/  IMAD.U32 R4, R4, 0x10000, RZ ;  /* 0x0001000004047824 */ /* 0x000fe200078e00ff */
[----:B------:R-:W-:Y:S02]  /*2cd0*/  PRMT R157, R157, 0x7632, R157 ;  /* 0x000076329d9d7816 */ /* 0x000fe4000000009d */
[----:B------:R-:W-:Y:S01]  /*2ce0*/  SHF.L.U32 R152, R152, 0x10, RZ ;  /* 0x0000001098987819 */ /* 0x000fe200000006ff */
[----:B------:R-:W-:Y:S01]  /*2cf0*/  FFMA.FTZ R153, R106, R4, R153 ;  /* 0x000000046a997223 */ /* 0x000fe20000010099 */
[----:B------:R-:W-:Y:S01]  /*2d00*/  SHF.L.U32 R5, R157, 0x10, RZ ;  /* 0x000000109d057819 */ /* 0x000fe200000006ff */
[----:B------:R-:W5:Y:S02]  /*2d10*/  LDG.E.CONSTANT R4, desc[UR10][R6.64+0xc0c] ;  /* 0x000c0c0a06047981 */ /* 0x000f64000c1e9900 */
[--C-:B------:R-:W-:Y:S01]  /*2d20*/  FFMA.FTZ R157, R110, R152, R153.reuse ;  /* 0x000000986e9d7223 */ /* 0x100fe20000010099 */
[----:B------:R-:W-:Y:S01]  /*2d30*/  PRMT R153, R154, 0x7632, R153 ;  /* 0x000076329a997816 */ /* 0x000fe20000000099 */
[----:B------:R-:W-:-:S02]  /*2d40*/  IMAD.U32 R158, R158, 0x10000, RZ ;  /* 0x000100009e9e7824 */ /* 0x000fc400078e00ff */
[----:B------:R-:W-:Y:S01]  /*2d50*/  FADD.FTZ R160, R160, R155 ;  /* 0x0000009ba0a07221 */ /* 0x000fe20000010000 */
[----:B------:R-:W-:Y:S01]  /*2d60*/  FFMA.FTZ R5, R142, R5, R159 ;  /* 0x000000058e057223 */ /* 0x000fe2000001009f */
[----:B------:R-:W5:Y:S01]  /*2d70*/  LDG.E.CONSTANT R152, desc[UR10][R6.64+0x1608] ;  /* 0x0016080a06987981 */ /* 0x000f62000c1e9900 */
[----:B------:R-:W-:-:S04]  /*2d80*/  IMAD.U32 R153, R153, 0x10000, RZ ;  /* 0x0001000099997824 */ /* 0x000fc800078e00ff */
[----:B------:R-:W-:Y:S02]  /*2d90*/  FFMA.FTZ R157, R114, R153, R157 ;  /* 0x00000099729d7223 */ /* 0x000fe4000001009d */
[----:B------:R-:W5:Y:S01]  /*2da0*/  LDG.E.CONSTANT R153, desc[UR10][R6.64+0xe0c] ;  /* 0x000e0c0a06997981 */ /* 0x000f62000c1e9900 */
[----:B------:R-:W-:Y:S01]  /*2db0*/  FFMA.FTZ R155, R101, R158, R156 ;  /* 0x0000009e659b7223 */ /* 0x000fe2000001009c */
[----:B------:R-:W-:-:S04]  /*2dc0*/  IMAD.U32 R154, R154, 0x10000, RZ ;  /* 0x000100009a9a7824 */ /* 0x000fc800078e00ff */
[----:B------:R-:W-:Y:S01]  /*2dd0*/  FFMA.FTZ R155, R14, R154, R155 ;  /* 0x0000009a0e9b7223 */ /* 0x000fe2000001009b */
[----:B------:R-:W-:Y:S01]  /*2de0*/  FADD.FTZ R5, R5, R160 ;  /* 0x000000a005057221 */ /* 0x000fe20000010000 */
[C---:B--2---:R-:W-:Y:S01]  /*2df0*/  PRMT R154, R147.reuse, 0x7632, R154 ;  /* 0x00007632939a7816 */ /* 0x044fe2000000009a */
[----:B------:R-:W-:Y:S01]  /*2e00*/  IMAD.U32 R147, R147, 0x10000, RZ ;  /* 0x0001000093937824 */ /* 0x000fe200078e00ff */
[C---:B---3--:R-:W-:Y:S02]  /*2e10*/  PRMT R156, R9.reuse, 0x7632, R156 ;  /* 0x00007632099c7816 */ /* 0x048fe4000000009c */
[----:B------:R-:W-:Y:S02]  /*2e20*/  SHF.L.U32 R159, R9, 0x10, RZ ;  /* 0x00000010099f7819 */ /* 0x000fe400000006ff */
[----:B------:R-:W2:Y:S01]  /*2e30*/  LDG.E.CONSTANT R9, desc[UR10][R6.64+0x1808] ;  /* 0x0018080a06097981 */ /* 0x000ea2000c1e9900 */
[----:B------:R-:W-:Y:S02]  /*2e40*/  IMAD.U32 R156, R156, 0x10000, RZ ;  /* 0x000100009c9c7824 */ /* 0x000fe400078e00ff */
[----:B------:R-:W-:Y:S01]  /*2e50*/  FMUL.FTZ R159, R46, R159 ;  /* 0x0000009f2e9f7220 */ /* 0x000fe20000410000 */
[----:B------:R-:W-:-:S02]  /*2e60*/  IMAD.U32 R154, R154, 0x10000, RZ ;  /* 0x000100009a9a7824 */ /* 0x000fc400078e00ff */
[----:B------:R-:W-:Y:S01]  /*2e70*/  FMUL.FTZ R156, R63, R156 ;  /* 0x0000009c3f9c7220 */ /* 0x000fe20000410000 */
[----:B------:R-:W-:Y:S02]  /*2e80*/  FFMA.FTZ R159, R42, R147, R159 ;  /* 0x000000932a9f7223 */ /* 0x000fe4000001009f */
[----:B------:R-:W3:Y:S01]  /*2e90*/  LDG.E.CONSTANT R147, desc[UR10][R6.64+0x100c] ;  /* 0x00100c0a06937981 */ /* 0x000ee2000c1e9900 */
[--C-:B------:R-:W-:Y:S01]  /*2ea0*/  FFMA.FTZ R161, R59, R154, R156.reuse ;  /* 0x0000009a3ba17223 */ /* 0x100fe2000001009c */
[C---:B----4-:R-:W-:Y:S01]  /*2eb0*/  PRMT R156, R148.reuse, 0x7632, R156 ;  /* 0x00007632949c7816 */ /* 0x050fe2000000009c */
[----:B------:R-:W-:Y:S02]  /*2ec0*/  IMAD.U32 R154, R148, 0x10000, RZ ;  /* 0x00010000949a7824 */ /* 0x000fe400078e00ff */
[----:B------:R-:W4:Y:S01]  /*2ed0*/  LDG.E.CONSTANT R148, desc[UR10][R6.64+0x1a08] ;  /* 0x001a080a06947981 */ /* 0x000f22000c1e9900 */
[----:B------:R-:W-:Y:S01]  /*2ee0*/  SHF.L.U32 R156, R156, 0x10, RZ ;  /* 0x000000109c9c7819 */ /* 0x000fe200000006ff */
[----:B------:R-:W-:-:S02]  /*2ef0*/  FFMA.FTZ R159, R50, R154, R159 ;  /* 0x0000009a329f7223 */ /* 0x000fc4000001009f */
[----:B------:R-:W4:Y:S02]  /*2f00*/  LDG.E.CONSTANT R154, desc[UR10][R6.64+0x120c] ;  /* 0x00120c0a069a7981 */ /* 0x000f24000c1e9900 */
[----:B------:R-:W-:Y:S01]  /*2f10*/  FFMA.FTZ R161, R70, R156, R161 ;  /* 0x0000009c46a17223 */ /* 0x000fe200000100a1 */
[C---:B-----5:R-:W-:Y:S01]  /*2f20*/  IMAD.U32 R156, R8.reuse, 0x10000, RZ ;  /* 0x00010000089c7824 */ /* 0x060fe200078e00ff */
[----:B------:R-:W-:-:S03]  /*2f30*/  PRMT R8, R8, 0x7632, R8 ;  /* 0x0000763208087816 */ /* 0x000fc60000000008 */
[----:B------:R-:W-:Y:S01]  /*2f40*/  FFMA.FTZ R155, R22, R156, R155 ;  /* 0x0000009c169b7223 */ /* 0x000fe2000001009b */
[C---:B------:R-:W-:Y:S01]  /*2f50*/  IMAD.U32 R156, R149.reuse, 0x10000, RZ ;  /* 0x00010000959c7824 */ /* 0x040fe200078e00ff */
[----:B------:R-:W-:Y:S01]  /*2f60*/  PRMT R158, R149, 0x7632, R158 ;  /* 0x00007632959e7816 */ /* 0x000fe2000000009e */
[----:B------:R-:W-:Y:S02]  /*2f70*/  IMAD.U32 R149, R8, 0x10000, RZ ;  /* 0x0001000008957824 */ /* 0x000fe400078e00ff */
[----:B------:R-:W-:Y:S01]  /*2f80*/  FFMA.FTZ R160, R54, R156, R159 ;  /* 0x0000009c36a07223 */ /* 0x000fe2000001009f */
[----:B------:R-:W5:Y:S01]  /*2f90*/  LDG.E.CONSTANT R8, desc[UR10][R6.64+0x1c08] ;  /* 0x001c080a06087981 */ /* 0x000f62000c1e9900 */
[----:B------:R-:W-:Y:S01]  /*2fa0*/  FFMA.FTZ R149, R118, R149, R157 ;  /* 0x0000009576957223 */ /* 0x000fe2000001009d */
[C---:B------:R-:W-:Y:S02]  /*2fb0*/  IMAD.U32 R157, R151.reuse, 0x10000, RZ ;  /* 0x00010000979d7824 */ /* 0x040fe400078e00ff */
[----:B------:R-:W5:Y:S01]  /*2fc0*/  LDG.E.CONSTANT R156, desc[UR10][R6.64+0x140c] ;  /* 0x00140c0a069c7981 */ /* 0x000f62000c1e9900 */
[----:B------:R-:W-:-:S02]  /*2fd0*/  PRMT R151, R151, 0x7632, R151 ;  /* 0x0000763297977816 */ /* 0x000fc40000000097 */
[----:B------:R-:W-:Y:S01]  /*2fe0*/  SHF.L.U32 R158, R158, 0x10, RZ ;  /* 0x000000109e9e7819 */ /* 0x000fe200000006ff */
[----:B------:R-:W5:Y:S02]  /*2ff0*/  LDG.E.CONSTANT R159, desc[UR10][R6.64+0x1c0c] ;  /* 0x001c0c0a069f7981 */ /* 0x000f64000c1e9900 */
[----:B------:R-:W-:Y:S02]  /*3000*/  IMAD.U32 R151, R151, 0x10000, RZ ;  /* 0x0001000097977824 */ /* 0x000fe400078e00ff */
[----:B------:R-:W-:Y:S02]  /*3010*/  FFMA.FTZ R161, R78, R158, R161 ;  /* 0x0000009e4ea17223 */ /* 0x000fe400000100a1 */
[----:B------:R-:W5:Y:S02]  /*3020*/  LDG.E.CONSTANT R158, desc[UR10][R6.64+0x160c] ;  /* 0x00160c0a069e7981 */ /* 0x000f64000c1e9900 */
[----:B------:R-:W-:Y:S02]  /*3030*/  FFMA.FTZ R161, R86, R151, R161 ;  /* 0x0000009756a17223 */ /* 0x000fe400000100a1 */
[----:B------:R-:W5:Y:S01]  /*3040*/  LDG.E.CONSTANT R151, desc[UR10][R6.64+0x180c] ;  /* 0x00180c0a06977981 */ /* 0x000f62000c1e9900 */
[----:B------:R-:W-:Y:S01]  /*3050*/  FFMA.FTZ R160, R71, R157, R160 ;  /* 0x0000009d47a07223 */ /* 0x000fe200000100a0 */
[----:B------:R-:W-:-:S04]  /*3060*/  IMAD.U32 R157, R150, 0x10000, RZ ;  /* 0x00010000969d7824 */ /* 0x000fc800078e00ff */
[----:B------:R-:W-:Y:S02]  /*3070*/  FFMA.FTZ R160, R79, R157, R160 ;  /* 0x0000009d4fa07223 */ /* 0x000fe400000100a0 */
[----:B------:R0:W5:Y:S01]  /*3080*/  LDG.E.CONSTANT R157, desc[UR10][R6.64+0x1a0c] ;  /* 0x001a0c0a069d7981 */ /* 0x000162000c1e9900 */
[----:B------:R-:W-:-:S04]  /*3090*/  PRMT R150, R150, 0x7632, R150 ;  /* 0x0000763296967816 */ /* 0x000fc80000000096 */
[----:B------:R-:W-:-:S05]  /*30a0*/  SHF.L.U32 R150, R150, 0x10, RZ ;  /* 0x0000001096967819 */ /* 0x000fca00000006ff */
[----:B------:R-:W-:Y:S01]  /*30b0*/  FFMA.FTZ R161, R94, R150, R161 ;  /* 0x000000965ea17223 */ /* 0x000fe200000100a1 */
[C---:B------:R-:W-:Y:S01]  /*30c0*/  PRMT R150, R4.reuse, 0x7632, R150 ;  /* 0x0000763204967816 */ /* 0x040fe20000000096 */
[----:B------:R-:W-:-:S04]  /*30d0*/  IMAD.U32 R4, R4, 0x10000, RZ ;  /* 0x0001000004047824 */ /* 0x000fc800078e00ff */
[----:B------:R-:W-:Y:S02]  /*30e0*/  IMAD.U32 R150, R150, 0x10000, RZ ;  /* 0x0001000096967824 */ /* 0x000fe400078e00ff */
[----:B------:R-:W-:Y:S02]  /*30f0*/  FFMA.FTZ R160, R87, R4, R160 ;  /* 0x0000000457a07223 */ /* 0x000fe400000100a0 */
[----:B------:R-:W-:Y:S01]  /*3100*/  FFMA.FTZ R4, R102, R150, R161 ;  /* 0x0000009666047223 */ /* 0x000fe200000100a1 */
[----:B0-----:R-:W-:Y:S01]  /*3110*/  PRMT R6, R153, 0x7632, R6 ;  /* 0x0000763299067816 */ /* 0x001fe20000000006 */
[----:B------:R-:W-:-:S04]  /*3120*/  IMAD.U32 R150, R152, 0x10000, RZ ;  /* 0x0001000098967824 */ /* 0x000fc800078e00ff */
[----:B------:R-:W-:Y:S02]  /*3130*/  IMAD.U32 R6, R6, 0x10000, RZ ;  /* 0x0001000006067824 */ /* 0x000fe400078e00ff */
[----:B------:R-:W-:Y:S02]  /*3140*/  FFMA.FTZ R155, R26, R150, R155 ;  /* 0x000000961a9b7223 */ /* 0x000fe4000001009b */
[----:B------:R-:W-:Y:S01]  /*3150*/  FFMA.FTZ R6, R107, R6, R4 ;  /* 0x000000066b067223 */ /* 0x000fe20000010004 */
[----:B------:R-:W-:-:S04]  /*3160*/  PRMT R152, R152, 0x7632, R152 ;  /* 0x0000763298987816 */ /* 0x000fc80000000098 */
[----:B------:R-:W-:-:S05]  /*3170*/  SHF.L.U32 R152, R152, 0x10, RZ ;  /* 0x0000001098987819 */ /* 0x000fca00000006ff */
[----:B------:R-:W-:Y:S01]  /*3180*/  FFMA.FTZ R149, R124, R152, R149 ;  /* 0x000000987c957223 */ /* 0x000fe20000010095 */
[----:B------:R-:W-:-:S04]  /*3190*/  IMAD.U32 R153, R153, 0x10000, RZ ;  /* 0x0001000099997824 */ /* 0x000fc800078e00ff */
[----:B------:R-:W-:Y:S01]  /*31a0*/  FFMA.FTZ R160, R95, R153, R160 ;  /* 0x000000995fa07223 */ /* 0x000fe200000100a0 */
[----:B------:R-:W-:Y:S01]  /*31b0*/  FSETP.NEU.FTZ.AND P0, PT, R0, RZ, PT ;  /* 0x000000ff0000720b */ /* 0x000fe20003f1d000 */
[----:B--2---:R-:W-:-:S04]  /*31c0*/  IMAD.U32 R4, R9, 0x10000, RZ ;  /* 0x0001000009047824 */ /* 0x004fc800078e00ff */
[----:B------:R-:W-:Y:S01]  /*31d0*/  FFMA.FTZ R150, R18, R4, R155 ;  /* 0x0000000412967223 */ /* 0x000fe2000001009b */
[----:B---3--:R-:W-:-:S05]  /*31e0*/  PRMT R4, R147, 0x7632, R4 ;  /* 0x0000763293047816 */ /* 0x008fca0000000004 */
[----:B------:R-:W-:Y:S01]  /*31f0*/  IMAD.U32 R4, R4, 0x10000, RZ ;  /* 0x0001000004047824 */ /* 0x000fe200078e00ff */
[----:B------:R-:W-:-:S03]  /*3200*/  PRMT R9, R9, 0x7632, R9 ;  /* 0x0000763209097816 */ /* 0x000fc60000000009 */
[----:B------:R-:W-:Y:S01]  /*3210*/  FFMA.FTZ R6, R111, R4, R6 ;  /* 0x000000046f067223 */ /* 0x000fe20000010006 */
[C---:B----4-:R-:W-:Y:S01]  /*3220*/  IMAD.U32 R4, R148.reuse, 0x10000, RZ ;  /* 0x0001000094047824 */ /* 0x050fe200078e00ff */
[----:B------:R-:W-:Y:S02]  /*3230*/  SHF.L.U32 R9, R9, 0x10, RZ ;  /* 0x0000001009097819 */ /* 0x000fe400000006ff */
[----:B------:R-:W-:Y:S01]  /*3240*/  PRMT R148, R148, 0x7632, R148 ;  /* 0x0000763294947816 */ /* 0x000fe20000000094 */
[----:B------:R-:W-:Y:S01]  /*3250*/  FFMA.FTZ R7, R125, R4, R150 ;  /* 0x000000047d077223 */ /* 0x000fe20000010096 */
[----:B------:R-:W-:Y:S01]  /*3260*/  PRMT R4, R154, 0x7632, R4 ;  /* 0x000076329a047816 */ /* 0x000fe20000000004 */
[----:B------:R-:W-:Y:S01]  /*3270*/  FFMA.FTZ R152, R132, R9, R149 ;  /* 0x0000000984987223 */ /* 0x000fe20000010095 */
[----:B------:R-:W-:-:S03]  /*3280*/  SHF.L.U32 R148, R148, 0x10, RZ ;  /* 0x0000001094947819 */ /* 0x000fc600000006ff */
[----:B------:R-:W-:Y:S02]  /*3290*/  IMAD.U32 R4, R4, 0x10000, RZ ;  /* 0x0001000004047824 */ /* 0x000fe400078e00ff */
[----:B------:R-:W-:Y:S02]  /*32a0*/  FFMA.FTZ R152, R139, R148, R152 ;  /* 0x000000948b987223 */ /* 0x000fe40000010098 */
[--C-:B------:R-:W-:Y:S01]  /*32b0*/  FFMA.FTZ R148, R115, R4, R6.reuse ;  /* 0x0000000473947223 */ /* 0x100fe20000010006 */
[----:B-----5:R-:W-:Y:S01]  /*32c0*/  IMAD.U32 R4, R8, 0x10000, RZ ;  /* 0x0001000008047824 */ /* 0x020fe200078e00ff */
[----:B------:R-:W-:Y:S01]  /*32d0*/  PRMT R6, R156, 0x7632, R6 ;  /* 0x000076329c067816 */ /* 0x000fe20000000006 */
[----:B------:R-:W-:Y:S02]  /*32e0*/  IMAD.U32 R147, R147, 0x10000, RZ ;  /* 0x0001000093937824 */ /* 0x000fe400078e00ff */
[----:B------:R-:W-:Y:S01]  /*32f0*/  FFMA.FTZ R4, R10, R4, R7 ;  /* 0x000000040a047223 */ /* 0x000fe20000010007 */
[----:B------:R-:W-:-:S02]  /*3300*/  IMAD.U32 R154, R154, 0x10000, RZ ;  /* 0x000100009a9a7824 */ /* 0x000fc400078e00ff */
[----:B------:R-:W-:Y:S02]  /*3310*/  IMAD.U32 R7, R6, 0x10000, RZ ;  /* 0x0001000006077824 */ /* 0x000fe400078e00ff */
[----:B------:R-:W-:Y:S01]  /*3320*/  FFMA.FTZ R160, R103, R147, R160 ;  /* 0x0000009367a07223 */ /* 0x000fe200000100a0 */
[----:B------:R-:W-:Y:S01]  /*3330*/  PRMT R8, R8, 0x7632, R8 ;  /* 0x0000763208087816 */ /* 0x000fe20000000008 */
[----:B------:R-:W-:Y:S01]  /*3340*/  FFMA.FTZ R9, R119, R7, R148 ;  /* 0x0000000777097223 */ /* 0x000fe20000010094 */
[----:B------:R-:W-:Y:S01]  /*3350*/  PRMT R7, R158, 0x7632, R7 ;  /* 0x000076329e077816 */ /* 0x000fe20000000007 */
[----:B------:R-:W-:Y:S01]  /*3360*/  FFMA.FTZ R154, R15, R154, R160 ;  /* 0x0000009a0f9a7223 */ /* 0x000fe200000100a0 */
[----:B------:R-:W-:Y:S01]  /*3370*/  IMAD.U32 R156, R156, 0x10000, RZ ;  /* 0x000100009c9c7824 */ /* 0x000fe200078e00ff */
[----:B------:R-:W-:Y:S01]  /*3380*/  SHF.L.U32 R8, R8, 0x10, RZ ;  /* 0x0000001008087819 */ /* 0x000fe200000006ff */
[----:B------:R-:W-:Y:S01]  /*3390*/  IMAD.U32 R147, R151, 0x10000, RZ ;  /* 0x0001000097937824 */ /* 0x000fe200078e00ff */
[----:B------:R-:W-:Y:S01]  /*33a0*/  SHF.L.U32 R7, R7, 0x10, RZ ;  /* 0x0000001007077819 */ /* 0x000fe200000006ff */
[----:B------:R-:W-:Y:S01]  /*33b0*/  FFMA.FTZ R154, R23, R156, R154 ;  /* 0x0000009c179a7223 */ /* 0x000fe2000001009a */
[----:B------:R-:W-:Y:S01]  /*33c0*/  PRMT R151, R151, 0x7632, R151 ;  /* 0x0000763297977816 */ /* 0x000fe20000000097 */
[----:B------:R-:W-:-:S02]  /*33d0*/  IMAD.U32 R158, R158, 0x10000, RZ ;  /* 0x000100009e9e7824 */ /* 0x000fc400078e00ff */
[----:B------:R-:W-:Y:S01]  /*33e0*/  FFMA.FTZ R6, R143, R8, R152 ;  /* 0x000000088f067223 */ /* 0x000fe20000010098 */
[----:B------:R-:W-:Y:S01]  /*33f0*/  FFMA.FTZ R8, R126, R7, R9 ;  /* 0x000000077e087223 */ /* 0x000fe20000010009 */
[----:B------:R-:W-:Y:S01]  /*3400*/  FFMA.FTZ R154, R27, R158, R154 ;  /* 0x0000009e1b9a7223 */ /* 0x000fe2000001009a */
[----:B------:R-:W-:Y:S01]  /*3410*/  IMAD.U32 R151, R151, 0x10000, RZ ;  /* 0x0001000097977824 */ /* 0x000fe200078e00ff */
[C---:B------:R-:W-:Y:S01]  /*3420*/  PRMT R7, R157.reuse, 0x7632, R7 ;  /* 0x000076329d077816 */ /* 0x040fe20000000007 */
[----:B------:R-:W-:Y:S02]  /*3430*/  IMAD.U32 R157, R157, 0x10000, RZ ;  /* 0x000100009d9d7824 */ /* 0x000fe400078e00ff */
[----:B------:R-:W-:Y:S01]  /*3440*/  FFMA.FTZ R154, R19, R147, R154 ;  /* 0x00000093139a7223 */ /* 0x000fe2000001009a */
[----:B------:R-:W-:Y:S01]  /*3450*/  FFMA.FTZ R151, R133, R151, R8 ;  /* 0x0000009785977223 */ /* 0x000fe20000010008 */
[----:B------:R-:W-:Y:S01]  /*3460*/  IADD3 R8, R145, 0x1, -R28 ;  /* 0x0000000191087810 */ /* 0x000fe20007ffe81c */
[----:B------:R-:W-:Y:S01]  /*3470*/  FADD.FTZ R5, R4, R5 ;  /* 0x0000000504057221 */ /* 0x000fe20000010000 */
[----:B------:R-:W-:Y:S01]  /*3480*/  SHF.L.U32 R7, R7, 0x10, RZ ;  /* 0x0000001007077819 */ /* 0x000fe200000006ff */
[----:B------:R-:W-:Y:S01]  /*3490*/  FFMA.FTZ R154, R127, R157, R154 ;  /* 0x0000009d7f9a7223 */ /* 0x000fe2000001009a */
[C---:B------:R-:W-:Y:S01]  /*34a0*/  PRMT R4, R159.reuse, 0x7632, R4 ;  /* 0x000076329f047816 */ /* 0x040fe20000000004 */
[----:B------:R-:W-:Y:S01]  /*34b0*/  IMAD.U32 R159, R159, 0x10000, RZ ;  /* 0x000100009f9f7824 */ /* 0x000fe200078e00ff */
[----:B------:R-:W-:Y:S01]  /*34c0*/  I2FP.F32.S32 R9, R8 ;  /* 0x0000000800097245 */ /* 0x000fe20000201400 */
[----:B------:R-:W-:Y:S01]  /*34d0*/  FFMA.FTZ R7, R140, R7, R151 ;  /* 0x000000078c077223 */ /* 0x000fe20000010097 */
[----:B------:R-:W-:Y:S01]  /*34e0*/  FADD.FTZ R5, R6, R5 ;  /* 0x0000000506057221 */ /* 0x000fe20000010000 */
[----:B------:R-:W-:-:S02]  /*34f0*/  IMAD.U32 R4, R4, 0x10000, RZ ;  /* 0x0001000004047824 */ /* 0x000fc400078e00ff */
[----:B------:R-:W-:Y:S01]  /*3500*/  FFMA.FTZ R154, R11, R159, R154 ;  /* 0x0000009f0b9a7223 */ /* 0x000fe2000001009a */
[----:B------:R-:W-:Y:S01]  /*3510*/  FMUL.FTZ R9, R9, R0 ;  /* 0x0000000009097220 */ /* 0x000fe20000410000 */
[----:B------:R-:W-:Y:S02]  /*3520*/  FFMA.FTZ R4, R144, R4, R7 ;  /* 0x0000000490047223 */ /* 0x000fe40000010007 */
[----:B------:R-:W-:Y:S02]  /*3530*/  FADD.FTZ R5, R154, R5 ;  /* 0x000000059a057221 */ /* 0x000fe40000010000 */
[----:B------:R-:W-:Y:S02]  /*3540*/  FSEL R9, R9, RZ, P0 ;  /* 0x000000ff09097208 */ /* 0x000fe40000000000 */
        /* <DEDUP_REMOVED lines=8> */
.L_x_18200:
[----:B------:R-:W-:-:S05]  /*35d0*/  IMAD.MOV.U32 R5, RZ, RZ, -0x800001 ;  /* 0xff7fffffff057424 */ /* 0x000fca00078e00ff */
[----:B------:R0:W-:Y:S02]  /*35e0*/  STS [R146], R5 ;  /* 0x0000000592007388 */ /* 0x0001e40000000800 */
.L_x_18201:
[----:B------:R-:W-:Y:S05]  /*35f0*/  BSYNC B1 ;  /* 0x0000000000017941 */ /* 0x000fea0003800000 */
.L_x_18199:
[----:B------:R-:W-:-:S04]  /*3600*/  IADD3 R137, R137, 0x4, RZ ;  /* 0x0000000489897810 */ /* 0x000fc80007ffe0ff */
[----:B------:R-:W-:-:S13]  /*3610*/  ISETP.GE.AND P0, PT, R137, R34, PT ;  /* 0x000000228900720c */ /* 0x000fda0003f06270 */
[----:B------:R-:W-:Y:S05]  /*3620*/  @!P0 BRA `(.L_x_18202) ;  /* 0xffffffe4000c8947 */ /* 0x000fea000383ffff */
.L_x_18198:
[----:B------:R-:W-:Y:S05]  /*3630*/  BSYNC B0 ;  /* 0x0000000000007941 */ /* 0x000fea0003800000 */
.L_x_18197:
[----:B------:R-:W2:Y:S01]  /*3640*/  SHFL.BFLY PT, R3, R134, 0x10, 0x1f ;  /* 0x0e001f0086037f89 */ /* 0x000ea200000e0000 */
[C---:B------:R-:W-:Y:S01]  /*3650*/  ISETP.NE.AND P0, PT, R31.reuse, RZ, PT ;  /* 0x000000ff1f00720c */ /* 0x040fe20003f05270 */
[----:B------:R-:W-:Y:S01]  /*3660*/  BSSY B0, `(.L_x_18203) ;  /* 0x000010a000007945 */ /* 0x000fe20003800000 */
[----:B------:R-:W-:Y:S02]  /*3670*/  ISETP.GT.AND P1, PT, R31, 0x3, PT ;  /* 0x000000031f00780c */ /* 0x000fe40003f24270 */
[----:B------:R-:W-:-:S04]  /*3680*/  SHF.R.S32.HI R6, RZ, 0x1f, R29 ;  /* 0x0000001fff067819 */ /* 0x000fc8000001141d */
[----:B------:R-:W-:-:S04]  /*3690*/  LEA.HI R6, R6, R29, RZ, 0x5 ;  /* 0x0000001d06067211 */ /* 0x000fc800078f28ff */
[----:B------:R-:W-:Y:S01]  /*36a0*/  SHF.R.S32.HI R21, RZ, 0x5, R6 ;  /* 0x00000005ff157819 */ /* 0x000fe20000011406 */
[----:B------:R-:W3:Y:S01]  /*36b0*/  @!P0 S2R R9, SR_CgaCtaId ;  /* 0x0000000000098919 */ /* 0x000ee20000008800 */
[----:B------:R-:W-:Y:S01]  /*36c0*/  VIADD R6, R28, 0x1f ;  /* 0x0000001f1c067836 */ /* 0x000fe20000000000 */
[----:B------:R-:W4:Y:S01]  /*36d0*/  @!P1 S2R R4, SR_CgaCtaId ;  /* 0x0000000000049919 */ /* 0x000f220000008800 */
[----:B--2---:R-:W-:-:S05]  /*36e0*/  FMNMX.FTZ R3, R3, R134, !PT ;  /* 0x0000008603037209 */ /* 0x004fca0007810000 */
[----:B------:R-:W2:Y:S02]  /*36f0*/  SHFL.BFLY PT, R0, R3, 0x8, 0x1f ;  /* 0x0d001f0003007f89 */ /* 0x000ea400000e0000 */
[----:B--2---:R-:W-:Y:S02]  /*3700*/  FMNMX.FTZ R0, R3, R0, !PT ;  /* 0x0000000003007209 */ /* 0x004fe40007810000 */
[----:B------:R-:W-:-:S03]  /*3710*/  @!P0 MOV R3, 0x400 ;  /* 0x0000040000038802 */ /* 0x000fc60000000f00 */
[----:B01----:R-:W0:Y:S02]  /*3720*/  SHFL.BFLY PT, R5, R0, 0x4, 0x1f ;  /* 0x0c801f0000057f89 */ /* 0x003e2400000e0000 */
[----:B0-----:R-:W-:Y:S01]  /*3730*/  FMNMX.FTZ R5, R0, R5, !PT ;  /* 0x0000000500057209 */ /* 0x001fe20007810000 */
[----:B------:R-:W-:Y:S01]  /*3740*/  @!P0 VIADD R0, R3, 0xf0 ;  /* 0x000000f003008836 */ /* 0x000fe20000000000 */
[----:B------:R-:W-:-:S03]  /*3750*/  @!P1 MOV R3, 0x400 ;  /* 0x0000040000039802 */ /* 0x000fc60000000f00 */
[----:B------:R-:W0:Y:S01]  /*3760*/  SHFL.BFLY PT, R2, R5, 0x2, 0x1f ;  /* 0x0c401f0005027f89 */ /* 0x000e2200000e0000 */
[----:B---3--:R-:W-:Y:S01]  /*3770*/  @!P0 LEA R0, R9, R0, 0x18 ;  /* 0x0000000009008211 */ /* 0x008fe200078ec0ff */
[----:B------:R-:W-:Y:S01]  /*3780*/  @!P1 VIADD R3, R3, 0xf0 ;  /* 0x000000f003039836 */ /* 0x000fe20000000000 */
[----:B------:R-:W-:-:S03]  /*3790*/  SHF.R.S32.HI R9, RZ, 0x1f, R6 ;  /* 0x0000001fff097819 */ /* 0x000fc60000011406 */
[----:B------:R-:W-:Y:S01]  /*37a0*/  @!P0 IMAD R0, R21, 0x4, R0 ;  /* 0x0000000415008824 */ /* 0x000fe200078e0200 */
[----:B----4-:R-:W-:Y:S02]  /*37b0*/  @!P1 LEA R4, R4, R3, 0x18 ;  /* 0x0000000304049211 */ /* 0x010fe400078ec0ff */
[----:B------:R-:W-:-:S03]  /*37c0*/  LEA.HI R9, R9, R6, RZ, 0x5 ;  /* 0x0000000609097211 */ /* 0x000fc600078f28ff */
[----:B------:R-:W-:Y:S01]  /*37d0*/  @!P1 IMAD R3, R31, 0x4, R4 ;  /* 0x000000041f039824 */ /* 0x000fe200078e0204 */
[----:B0-----:R-:W-:-:S05]  /*37e0*/  FMNMX.FTZ R2, R5, R2, !PT ;  /* 0x0000000205027209 */ /* 0x001fca0007810000 */
[----:B------:R-:W0:Y:S02]  /*37f0*/  SHFL.BFLY PT, R7, R2, 0x1, 0x1f ;  /* 0x0c201f0002077f89 */ /* 0x000e2400000e0000 */
[----:B0-----:R-:W-:Y:S02]  /*3800*/  FMNMX.FTZ R7, R2, R7, !PT ;  /* 0x0000000702077209 */ /* 0x001fe40007810000 */
[----:B------:R-:W-:-:S03]  /*3810*/  MOV R2, 0xff7fffff ;  /* 0xff7fffff00027802 */ /* 0x000fc60000000f00 */
        /* <DEDUP_REMOVED lines=19> */
[----:B0-----:R-:W-:Y:S01]  /*3950*/  LOP3.LUT P0, R4, R2, 0x3, RZ, 0xc0, !PT ;  /* 0x0000000302047812 */ /* 0x001fe2000780c0ff */
[----:B------:R-:W-:-:S12]  /*3960*/  IMAD.MOV.U32 R2, RZ, RZ, RZ ;  /* 0x000000ffff027224 */ /* 0x000fd800078e00ff */
        /* <DEDUP_REMOVED lines=8> */
.L_x_18207:
        /* <DEDUP_REMOVED lines=11> */
.L_x_18206:
[----:B------:R-:W-:Y:S05]  /*3aa0*/  BSYNC B1 ;  /* 0x0000000000017941 */ /* 0x000fea0003800000 */
.L_x_18205:
        /* <DEDUP_REMOVED lines=14> */
.L_x_18210:
        /* <DEDUP_REMOVED lines=100> */
.L_x_18209:
[----:B------:R-:W-:Y:S05]  /*41d0*/  BSYNC B1 ;  /* 0x0000000000017941 */ /* 0x000fea0003800000 */
.L_x_18208:
        /* <DEDUP_REMOVED lines=55> */
.L_x_18212:
[----:B------:R-:W-:Y:S05]  /*4550*/  BSYNC B1 ;  /* 0x0000000000017941 */ /* 0x000fea0003800000 */
.L_x_18211:
        /* <DEDUP_REMOVED lines=26> */
.L_x_18204:
[----:B------:R-:W-:Y:S05]  /*4700*/  BSYNC B0 ;  /* 0x0000000000007941 */ /* 0x000fea0003800000 */
.L_x_18203:
        /* <DEDUP_REMOVED lines=10> */
[----:B------:R-:W-:Y:S02]  /*47b0*/  @!P0 IADD3 R3, R2, 0xf0, RZ ;  /* 0x000000f002038810 */ /* 0x000fe40007ffe0ff */
[----:B------:R-:W-:Y:S02]  /*47c0*/  @!P0 SHF.R.U32.HI R2, RZ, 0x3, R29 ;  /* 0x00000003ff028819 */ /* 0x000fe4000001161d */
[----:B------:R-:W0:Y:S01]  /*47d0*/  SHFL.BFLY PT, R5, R4, 0x4, 0x1f ;  /* 0x0c801f0004057f89 */ /* 0x000e2200000e0000 */
[----:B---3--:R-:W-:Y:S02]  /*47e0*/  @!P0 LEA R3, R10, R3, 0x18 ;  /* 0x000000030a038211 */ /* 0x008fe400078ec0ff */
[----:B------:R-:W-:-:S05]  /*47f0*/  @!P0 LOP3.LUT R2, R2, 0x1ffffffc, RZ, 0xc0, !PT ;  /* 0x1ffffffc02028812 */ /* 0x000fca00078ec0ff */
[----:B------:R-:W-:Y:S02]  /*4800*/  @!P0 IMAD.IADD R2, R2, 0x1, R3 ;  /* 0x0000000102028824 */ /* 0x000fe400078e0203 */
[----:B0-----:R-:W-:Y:S01]  /*4810*/  FADD.FTZ R5, R4, R5 ;  /* 0x0000000504057221 */ /* 0x001fe20000010000 */
[----:B------:R-:W-:-:S04]  /*4820*/  @!P2 MOV R4, 0x400 ;  /* 0x000004000004a802 */ /* 0x000fc80000000f00 */
[----:B------:R-:W0:Y:S01]  /*4830*/  SHFL.BFLY PT, R6, R5, 0x2, 0x1f ;  /* 0x0c401f0005067f89 */ /* 0x000e2200000e0000 */
        /* <DEDUP_REMOVED lines=31> */
.L_x_18217:
        /* <DEDUP_REMOVED lines=8> */
.L_x_18216:
[----:B------:R-:W-:Y:S05]  /*4ab0*/  BSYNC B1 ;  /* 0x0000000000017941 */ /* 0x000fea0003800000 */
.L_x_18215:
        /* <DEDUP_REMOVED lines=14> */
.L_x_18220:
        /* <DEDUP_REMOVED lines=52> */
.L_x_18219:
[----:B------:R-:W-:Y:S05]  /*4ee0*/  BSYNC B1 ;  /* 0x0000000000017941 */ /* 0x000fea0003800000 */
.L_x_18218:
[----:B------:R-:W-:Y:S01]  /*4ef0*/  IMAD.IADD R3, R0, 0x1, -R5 ;  /* 0x0000000100037824 */ /* 0x000fe200078e0a05 */
[----:B------:R-:W-:Y:S04]  /*4f00*/  BSSY B1, `(.L_x_18221) ;  /* 0x000001e000017945 */ /* 0x000fe80003800000 */
[----:B------:R-:W-:-:S13]  /*4f10*/  ISETP.GT.AND P1, PT, R3, 0x200, PT ;  /* 0x000002000300780c */ /* 0x000fda0003f24270 */
[----:B------:R-:W-:Y:S05]  /*4f20*/  @!P1 BRA `(.L_x_18222) ;  /* 0x00000000006c9947 */ /* 0x000fea0003800000 */
[----:B------:R-:W0:Y:S01]  /*4f30*/  LDS R3, [R2+-0x400] ;  /* 0xfffc000002037984 */ /* 0x000e220000000800 */
[----:B------:R-:W-:Y:S02]  /*4f40*/  PLOP3.LUT P0, PT, PT, PT, PT, 0x8, 0x0 ;  /* 0x000000000000781c */ /* 0x000fe40003f0e170 */
[----:B------:R-:W-:Y:S01]  /*4f50*/  IADD3 R5, R5, 0x400, RZ ;  /* 0x0000040005057810 */ /* 0x000fe20007ffe0ff */
        /* <DEDUP_REMOVED lines=24> */
.L_x_18222:
[----:B------:R-:W-:Y:S05]  /*50e0*/  BSYNC B1 ;  /* 0x0000000000017941 */ /* 0x000fea0003800000 */
.L_x_18221:
        /* <DEDUP_REMOVED lines=14> */
.L_x_18214:
[----:B------:R-:W-:Y:S05]  /*51d0*/  BSYNC B0 ;  /* 0x0000000000007941 */ /* 0x000fea0003800000 */
.L_x_18213:
        /* <DEDUP_REMOVED lines=13> */
[----:B------:R-:W-:Y:S01]  /*52b0*/  CS2R R40, SRZ ;  /* 0x0000000000287805 */ /* 0x000fe2000001ff00 */
[----:B------:R-:W-:Y:S01]  /*52c0*/  IMAD.MOV.U32 R42, RZ, RZ, RZ ;  /* 0x000000ffff2a7224 */ /* 0x000fe200078e00ff */
[----:B------:R-:W-:Y:S01]  /*52d0*/  MOV R45, RZ ;  /* 0x000000ff002d7202 */ /* 0x000fe20000000f00 */
[----:B------:R-:W-:Y:S06]  /*52e0*/  BRA `(.L_x_18225) ;  /* 0x0000004400907947 */ /* 0x000fec0003800000 */
.L_x_18224:
[----:B------:R-:W3:Y:S01]  /*52f0*/  I2F.RP R4, R136 ;  /* 0x0000008800047306 */ /* 0x000ee20000209400 */
[C---:B------:R-:W-:Y:S01]  /*5300*/  IADD3 R23, P0, R21.reuse, R35, RZ ;  /* 0x0000002315177210 */ /* 0x040fe20007f1e0ff */
[----:B------:R-:W-:Y:S01]  /*5310*/  ULDC.64 UR4, c[0x0][0x238] ;  /* 0x00008e0000047ab9 */ /* 0x000fe20000000a00 */
[----:B------:R-:W-:Y:S01]  /*5320*/  ULDC UR7, c[0x0][0x260] ;  /* 0x0000980000077ab9 */ /* 0x000fe20000000800 */
[C---:B------:R-:W-:Y:S01]  /*5330*/  SHF.L.U32 R44, R21.reuse, 0x5, RZ ;  /* 0x00000005152c7819 */ /* 0x040fe200000006ff */
[----:B------:R-:W-:Y:S01]  /*5340*/  IMAD R12, R30, UR7, RZ ;  /* 0x000000071e0c7c24 */ /* 0x000fe2000f8e02ff */
[----:B------:R-:W-:Y:S01]  /*5350*/  LEA.HI.X.SX32 R36, R21, R36, 0x1, P0 ;  /* 0x0000002415247211 */ /* 0x000fe200000f0eff */
[----:B------:R-:W-:Y:S01]  /*5360*/  ULDC UR6, c[0x0][0x27c] ;  /* 0x00009f0000067ab9 */ /* 0x000fe20000000800 */
[C---:B------:R-:W-:Y:S01]  /*5370*/  LEA R0, P0, R23.reuse, UR4, 0x2 ;  /* 0x0000000417007c11 */ /* 0x040fe2000f8010ff */
[----:B------:R-:W-:Y:S01]  /*5380*/  UMOV UR4, 0x400 ;  /* 0x0000040000047882 */ /* 0x000fe20000000000 */
[----:B------:R-:W-:Y:S01]  /*5390*/  HFMA2.MMA R35, -RZ, RZ, 0, 0 ;  /* 0x00000000ff237435 */ /* 0x000fe200000001ff */
[----:B------:R-:W-:Y:S01]  /*53a0*/  UIADD3 UR4, UR4, 0x110, URZ ;  /* 0x0000011004047890 */ /* 0x000fe2000fffe03f */
[----:B------:R-:W-:Y:S01]  /*53b0*/  LEA.HI.X R23, R23, UR5, R36, 0x2, P0 ;  /* 0x0000000517177c11 */ /* 0x000fe200080f1424 */
[----:B------:R-:W4:Y:S01]  /*53c0*/  S2UR UR5, SR_CgaCtaId ;  /* 0x00000000000579c3 */ /* 0x000f220000008800 */
[----:B------:R-:W-:Y:S01]  /*53d0*/  IADD3 R98, -R21, -0x1, R34 ;  /* 0xffffffff15627810 */ /* 0x000fe20007ffe122 */
[----:B---3--:R-:W2:Y:S01]  /*53e0*/  MUFU.RCP R4, R4 ;  /* 0x0000000400047308 */ /* 0x008ea20000001000 */
        /* <DEDUP_REMOVED lines=9> */
[----:B-1----:R-:W-:Y:S01]  /*5480*/  MOV R47, R21 ;  /* 0x00000015002f7202 */ /* 0x002fe20000000f00 */
[----:B------:R-:W-:Y:S01]  /*5490*/  IMAD.MOV.U32 R45, RZ, RZ, RZ ;  /* 0x000000ffff2d7224 */ /* 0x000fe200078e00ff */
[----:B------:R-:W-:Y:S01]  /*54a0*/  SHF.R.S32.HI R13, RZ, 0x1f, R12 ;  /* 0x0000001fff0d7819 */ /* 0x000fe2000001140c */
[----:B------:R-:W-:-:S02]  /*54b0*/  VIADD R33, R33, -UR6 ;  /* 0x8000000621217c36 */ /* 0x000fc40008000000 */
[----:B--2---:R-:W-:-:S04]  /*54c0*/  VIADD R2, R4, 0xffffffe ;  /* 0x0ffffffe04027836 */ /* 0x004fc80000000000 */
[----:B0-----:R0:W1:Y:S01]  /*54d0*/  F2I.FTZ.U32.TRUNC.NTZ R3, R2 ;  /* 0x0000000200037305 */ /* 0x001062000021f000 */
[----:B----4-:R-:W-:Y:S01]  /*54e0*/  ULEA UR4, UR5, UR4, 0x18 ;  /* 0x0000000405047291 */ /* 0x010fe2000f8ec03f */
[----:B0-----:R-:W-:Y:S02]  /*54f0*/  IMAD.MOV.U32 R2, RZ, RZ, RZ ;  /* 0x000000ffff027224 */ /* 0x001fe400078e00ff */
[----:B-1----:R-:W-:-:S04]  /*5500*/  IMAD.MOV R43, RZ, RZ, -R3 ;  /* 0x000000ffff2b7224 */ /* 0x002fc800078e0a03 */
[----:B------:R-:W-:-:S04]  /*5510*/  IMAD R43, R43, R136, RZ ;  /* 0x000000882b2b7224 */ /* 0x000fc800078e02ff */
[----:B------:R-:W-:Y:S01]  /*5520*/  IMAD.HI.U32 R43, R3, R43, R2 ;  /* 0x0000002b032b7227 */ /* 0x000fe200078e0002 */
[----:B------:R-:W-:Y:S01]  /*5530*/  SHF.R.S32.HI R2, RZ, 0x1f, R31 ;  /* 0x0000001fff027819 */ /* 0x000fe2000001141f */
[----:B------:R-:W0:Y:S03]  /*5540*/  LDC R3, c[0x0][0x25c] ;  /* 0x00009700ff037b82 */ /* 0x000e260000000800 */
[----:B------:R-:W-:-:S04]  /*5550*/  LEA.HI R2, R2, R31, RZ, 0x2 ;  /* 0x0000001f02027211 */ /* 0x000fc800078f10ff */
[C---:B------:R-:W-:Y:S01]  /*5560*/  LOP3.LUT R4, R2.reuse, 0xfffffffc, RZ, 0xc0, !PT ;  /* 0xfffffffc02047812 */ /* 0x040fe200078ec0ff */
[----:B------:R-:W-:-:S04]  /*5570*/  IMAD.SHL.U32 R2, R2, 0x8, RZ ;  /* 0x0000000802027824 */ /* 0x000fc800078e00ff */
[----:B------:R-:W-:Y:S01]  /*5580*/  IMAD.IADD R4, R31, 0x1, -R4 ;  /* 0x000000011f047824 */ /* 0x000fe200078e0a04 */
[----:B------:R-:W-:-:S03]  /*5590*/  LOP3.LUT R49, R2, 0xffffffe0, RZ, 0xc0, !PT ;  /* 0xffffffe002317812 */ /* 0x000fc600078ec0ff */
[C---:B------:R-:W-:Y:S01]  /*55a0*/  IMAD R51, R4.reuse, 0x8, R44 ;  /* 0x0000000804337824 */ /* 0x040fe200078e022c */
[----:B------:R-:W-:Y:S01]  /*55b0*/  LEA R46, R21, R4, 0x2 ;  /* 0x00000004152e7211 */ /* 0x000fe200078e10ff */
[----:B------:R-:W-:-:S03]  /*55c0*/  IMAD R49, R4, 0x8, R49 ;  /* 0x0000000804317824 */ /* 0x000fc600078e0231 */
[----:B------:R-:W-:Y:S01]  /*55d0*/  LEA R46, R46, UR4, 0x5 ;  /* 0x000000042e2e7c11 */ /* 0x000fe2000f8e28ff */
[C---:B------:R-:W-:Y:S01]  /*55e0*/  VIADD R53, R49.reuse, 0x200 ;  /* 0x0000020031357836 */ /* 0x040fe20000000000 */
[C---:B------:R-:W-:Y:S01]  /*55f0*/  IADD3 R55, R49.reuse, 0x300, RZ ;  /* 0x0000030031377810 */ /* 0x040fe20007ffe0ff */
[C---:B------:R-:W-:Y:S01]  /*5600*/  VIADD R57, R49.reuse, 0x400 ;  /* 0x0000040031397836 */ /* 0x040fe20000000000 */
[----:B0-----:R-:W-:Y:S01]  /*5610*/  SHF.R.S32.HI R30, RZ, 0x1f, R3 ;  /* 0x0000001fff1e7819 */ /* 0x001fe20000011403 */
[C---:B------:R-:W-:Y:S01]  /*5620*/  VIADD R59, R49.reuse, 0x500 ;  /* 0x00000500313b7836 */ /* 0x040fe20000000000 */
[C---:B------:R-:W-:Y:S01]  /*5630*/  IADD3 R63, R49.reuse, 0x700, RZ ;  /* 0x00000700313f7810 */ /* 0x040fe20007ffe0ff */
[C---:B------:R-:W-:Y:S01]  /*5640*/  VIADD R61, R49.reuse, 0x600 ;  /* 0x00000600313d7836 */ /* 0x040fe20000000000 */
[C---:B------:R-:W-:Y:S01]  /*5650*/  IADD3 R71, R49.reuse, 0xb00, RZ ;  /* 0x00000b0031477810 */ /* 0x040fe20007ffe0ff */
[C---:B------:R-:W-:Y:S01]  /*5660*/  VIADD R65, R49.reuse, 0x800 ;  /* 0x0000080031417836 */ /* 0x040fe20000000000 */
[----:B------:R-:W-:Y:S01]  /*5670*/  IADD3 R46, R46, 0x10, RZ ;  /* 0x000000102e2e7810 */ /* 0x000fe20007ffe0ff */
[----:B------:R-:W-:-:S02]  /*5680*/  VIADD R67, R49, 0x900 ;  /* 0x0000090031437836 */ /* 0x000fc40000000000 */
[C---:B------:R-:W-:Y:S02]  /*5690*/  VIADD R69, R49.reuse, 0xa00 ;  /* 0x00000a0031457836 */ /* 0x040fe40000000000 */
[C---:B------:R-:W-:Y:S02]  /*56a0*/  VIADD R73, R49.reuse, 0xc00 ;  /* 0x00000c0031497836 */ /* 0x040fe40000000000 */
[C---:B------:R-:W-:Y:S02]  /*56b0*/  VIADD R75, R49.reuse, 0xd00 ;  /* 0x00000d00314b7836 */ /* 0x040fe40000000000 */
[----:B------:R-:W-:-:S07]  /*56c0*/  VIADD R77, R49, 0xe00 ;  /* 0x00000e00314d7836 */ /* 0x000fce0000000000 */
.L_x_18258:
        /* <DEDUP_REMOVED lines=12> */
[----:B------:R-:W-:Y:S01]  /*5790*/  @!P1 IMAD.IADD R3, R3, 0x1, -R6 ;  /* 0x0000000103039824 */ /* 0x000fe200078e0a06 */
[----:B------:R-:W-:Y:S02]  /*57a0*/  @!P1 IADD3 R2, R2, 0x1, RZ ;  /* 0x0000000102029810 */ /* 0x000fe40007ffe0ff */
[----:B------:R-:W-:Y:S02]  /*57b0*/  ISETP.NE.AND P1, PT, R7, RZ, PT ;  /* 0x000000ff0700720c */ /* 0x000fe40003f25270 */
[----:B------:R-:W-:Y:S01]  /*57c0*/  ISETP.GE.U32.AND P0, PT, R3, R136, PT ;  /* 0x000000880300720c */ /* 0x000fe20003f06070 */
[----:B0-----:R-:W-:Y:S01]  /*57d0*/  VIADD R6, R8, 0xffffffe ;  /* 0x0ffffffe08067836 */ /* 0x001fe20000000000 */
[----:B------:R-:W-:-:S04]  /*57e0*/  LOP3.LUT R3, R44, R7, RZ, 0x3c, !PT ;  /* 0x000000072c037212 */ /* 0x000fc800078e3cff */
[----:B------:R-:W-:Y:S02]  /*57f0*/  ISETP.GE.AND P2, PT, R3, RZ, PT ;  /* 0x000000ff0300720c */ /* 0x000fe40003f46270 */
[----:B------:R-:W0:Y:S05]  /*5800*/  F2I.FTZ.U32.TRUNC.NTZ R3, R6 ;  /* 0x0000000600037305 */ /* 0x000e2a000021f000 */
[----:B------:R-:W-:-:S04]  /*5810*/  @P0 VIADD R2, R2, 0x1 ;  /* 0x0000000102020836 */ /* 0x000fc80000000000 */
[----:B------:R-:W-:-:S04]  /*5820*/  IMAD.MOV.U32 R5, RZ, RZ, R2 ;  /* 0x000000ffff057224 */ /* 0x000fc800078e0002 */
[----:B------:R-:W-:Y:S01]  /*5830*/  @!P2 IMAD.MOV R5, RZ, RZ, -R5 ;  /* 0x000000ffff05a224 */ /* 0x000fe200078e0a05 */
[----:B------:R-:W-:Y:S02]  /*5840*/  @!P1 LOP3.LUT R5, RZ, R7, RZ, 0x33, !PT ;  /* 0x00000007ff059212 */ /* 0x000fe400078e33ff */
[----:B0-----:R-:W-:Y:S02]  /*5850*/  IADD3 R2, RZ, -R3, RZ ;  /* 0x80000003ff027210 */ /* 0x001fe40007ffe0ff */
[----:B------:R-:W-:Y:S01]  /*5860*/  ISETP.NE.AND P2, PT, R10, RZ, PT ;  /* 0x000000ff0a00720c */ /* 0x000fe20003f45270 */
[----:B------:R-:W-:Y:S02]  /*5870*/  IMAD.IADD R4, R38, 0x1, R5 ;  /* 0x0000000126047824 */ /* 0x000fe400078e0205 */
[----:B------:R-:W-:Y:S02]  /*5880*/  IMAD R7, R2, R9, RZ ;  /* 0x0000000902077224 */ /* 0x000fe400078e02ff */
[----:B------:R-:W-:Y:S01]  /*5890*/  IMAD.MOV.U32 R2, RZ, RZ, RZ ;  /* 0x000000ffff027224 */ /* 0x000fe200078e00ff */
[----:B------:R-:W-:-:S02]  /*58a0*/  IABS R6, R4 ;  /* 0x0000000400067213 */ /* 0x000fc40000000000 */
[----:B------:R-:W-:Y:S01]  /*58b0*/  ISETP.GE.AND P1, PT, R4, RZ, PT ;  /* 0x000000ff0400720c */ /* 0x000fe20003f26270 */
[----:B------:R-:W-:-:S04]  /*58c0*/  IMAD.HI.U32 R2, R3, R7, R2 ;  /* 0x0000000703027227 */ /* 0x000fc800078e0002 */
[----:B------:R-:W-:-:S04]  /*58d0*/  IMAD.MOV.U32 R3, RZ, RZ, R6 ;  /* 0x000000ffff037224 */ /* 0x000fc800078e0006 */
[----:B------:R-:W-:-:S05]  /*58e0*/  IMAD.HI.U32 R2, R2, R3, RZ ;  /* 0x0000000302027227 */ /* 0x000fca00078e00ff */
[----:B------:R-:W-:-:S05]  /*58f0*/  IADD3 R2, RZ, -R2, RZ ;  /* 0x80000002ff027210 */ /* 0x000fca0007ffe0ff */
[----:B------:R-:W-:-:S05]  /*5900*/  IMAD R2, R9, R2, R3 ;  /* 0x0000000209027224 */ /* 0x000fca00078e0203 */
[----:B------:R-:W-:-:S13]  /*5910*/  ISETP.GT.U32.AND P0, PT, R9, R2, PT ;  /* 0x000000020900720c */ /* 0x000fda0003f04070 */
[----:B------:R-:W-:-:S05]  /*5920*/  @!P0 IMAD.IADD R2, R2, 0x1, -R9 ;  /* 0x0000000102028824 */ /* 0x000fca00078e0a09 */
[----:B------:R-:W-:-:S13]  /*5930*/  ISETP.GT.U32.AND P0, PT, R9, R2, PT ;  /* 0x000000020900720c */ /* 0x000fda0003f04070 */
[----:B------:R-:W-:-:S04]  /*5940*/  @!P0 IMAD.IADD R2, R2, 0x1, -R9 ;  /* 0x0000000102028824 */ /* 0x000fc800078e0a09 */
[----:B------:R-:W-:Y:S01]  /*5950*/  @!P1 IMAD.MOV R2, RZ, RZ, -R2 ;  /* 0x000000ffff029224 */ /* 0x000fe200078e0a02 */
[----:B------:R-:W-:Y:S02]  /*5960*/  @!P2 LOP3.LUT R2, RZ, R10, RZ, 0x33, !PT ;  /* 0x0000000aff02a212 */ /* 0x000fe400078e33ff */
[----:B------:R-:W-:Y:S02]  /*5970*/  ISETP.LE.AND P1, PT, R5, R33, PT ;  /* 0x000000210500720c */ /* 0x000fe40003f23270 */
[----:B------:R-:W-:-:S13]  /*5980*/  ISETP.NE.AND P0, PT, R2, RZ, PT ;  /* 0x000000ff0200720c */ /* 0x000fda0003f05270 */
[----:B------:R-:W-:Y:S05]  /*5990*/  @P0 BRA P1, `(.L_x_18227) ;  /* 0x0000003c00bc0947 */ /* 0x000fea0000800000 */
[----:B------:R-:W-:Y:S01]  /*59a0*/  IMAD.MOV.U32 R5, RZ, RZ, R23 ;  /* 0x000000ffff057224 */ /* 0x000fe200078e0017 */
[----:B------:R-:W-:Y:S01]  /*59b0*/  MOV R4, R0 ;  /* 0x0000000000047202 */ /* 0x000fe20000000f00 */
[----:B------:R-:W0:Y:S04]  /*59c0*/  LDC.64 R2, c[0x0][0x228] ;  /* 0x00008a00ff027b82 */ /* 0x000e280000000a00 */
[----:B------:R-:W2:Y:S02]  /*59d0*/  LDG.E.CONSTANT R5, desc[UR10][R4.64] ;  /* 0x0000000a04057981 */ /* 0x000ea4000c1e9900 */
        /* <DEDUP_REMOVED lines=9> */
[----:B------:R-:W-:Y:S02]  /*5a70*/  LEA R82, P1, R17, R2, 0x1 ;  /* 0x0000000211527211 */ /* 0x000fe400078208ff */
[----:B------:R-:W-:-:S02]  /*5a80*/  IADD3 R9, P4, R67, R14, RZ ;  /* 0x0000000e43097210 */ /* 0x000fc40007f9e0ff */
[----:B------:R-:W-:Y:S02]  /*5a90*/  LEA.HI.X.SX32 R48, R63, R54, 0x1, P6 ;  /* 0x000000363f307211 */ /* 0x000fe400030f0eff */
[----:B------:R-:W-:Y:S02]  /*5aa0*/  LEA R6, P6, R7, R2, 0x1 ;  /* 0x0000000207067211 */ /* 0x000fe400078c08ff */
[-C--:B------:R-:W-:Y:S02]  /*5ab0*/  LEA.HI.X.SX32 R4, R69, R54.reuse, 0x1, P3 ;  /* 0x0000003645047211 */ /* 0x080fe400018f0eff */
[----:B------:R-:W-:Y:S02]  /*5ac0*/  LEA.HI.X.SX32 R18, R65, R54, 0x1, P5 ;  /* 0x0000003641127211 */ /* 0x000fe400028f0eff */
[----:B------:R-:W-:Y:S02]  /*5ad0*/  LEA.HI.X R7, R7, R3, R4, 0x1, P6 ;  /* 0x0000000307077211 */ /* 0x000fe400030f0c04 */
[----:B------:R-:W-:-:S02]  /*5ae0*/  IADD3 R5, P6, R71, R14, RZ ;  /* 0x0000000e47057210 */ /* 0x000fc40007fde0ff */
[----:B------:R-:W-:Y:S01]  /*5af0*/  IADD3 R52, P5, R73, R14, RZ ;  /* 0x0000000e49347210 */ /* 0x000fe20007fbe0ff */
[----:B------:R-:W5:Y:S01]  /*5b00*/  LDG.E.CONSTANT R74, desc[UR10][R6.64] ;  /* 0x0000000a064a7981 */ /* 0x000f62000c1e9900 */
[-C--:B------:R-:W-:Y:S02]  /*5b10*/  LEA.HI.X R11, R11, R3.reuse, R48, 0x1, P2 ;  /* 0x000000030b0b7211 */ /* 0x080fe400010f0c30 */
[----:B------:R-:W-:Y:S01]  /*5b20*/  LEA R4, P2, R5, R2, 0x1 ;  /* 0x0000000205047211 */ /* 0x000fe200078408ff */
[----:B------:R-:W5:Y:S01]  /*5b30*/  LDG.E.CONSTANT R76, desc[UR10][R6.64+0x4] ;  /* 0x0000040a064c7981 */ /* 0x000f62000c1e9900 */
[-C--:B------:R-:W-:Y:S02]  /*5b40*/  LEA.HI.X.SX32 R58, R71, R54.reuse, 0x1, P6 ;  /* 0x00000036473a7211 */ /* 0x080fe400030f0eff */
[----:B------:R-:W-:Y:S01]  /*5b50*/  LEA.HI.X R83, R17, R3, R18, 0x1, P1 ;  /* 0x0000000311537211 */ /* 0x000fe200008f0c12 */
[----:B------:R-:W5:Y:S01]  /*5b60*/  LDG.E.CONSTANT R78, desc[UR10][R6.64+0x8] ;  /* 0x0000080a064e7981 */ /* 0x000f62000c1e9900 */
[----:B------:R-:W-:-:S02]  /*5b70*/  LEA.HI.X.SX32 R56, R73, R54, 0x1, P5 ;  /* 0x0000003649387211 */ /* 0x000fc400028f0eff */
[C---:B------:R-:W-:Y:S01]  /*5b80*/  LEA R96, P1, R52.reuse, R2, 0x1 ;  /* 0x0000000234607211 */ /* 0x040fe200078208ff */
[----:B------:R-:W5:Y:S01]  /*5b90*/  LDG.E.CONSTANT R60, desc[UR10][R82.64] ;  /* 0x0000000a523c7981 */ /* 0x000f62000c1e9900 */
[-C--:B------:R-:W-:Y:S02]  /*5ba0*/  LEA.HI.X R5, R5, R3.reuse, R58, 0x1, P2 ;  /* 0x0000000305057211 */ /* 0x080fe400010f0c3a */
[----:B------:R-:W-:Y:S01]  /*5bb0*/  LEA.HI.X.SX32 R16, R67, R54, 0x1, P4 ;  /* 0x0000003643107211 */ /* 0x000fe200020f0eff */
[----:B------:R-:W5:Y:S01]  /*5bc0*/  LDG.E.CONSTANT R58, desc[UR10][R82.64+0x4] ;  /* 0x0000040a523a7981 */ /* 0x000f62000c1e9900 */
[----:B------:R-:W-:Y:S02]  /*5bd0*/  LEA.HI.X R97, R52, R3, R56, 0x1, P1 ;  /* 0x0000000334617211 */ /* 0x000fe400008f0c38 */
[----:B------:R-:W-:Y:S01]  /*5be0*/  LEA R8, P0, R9, R2, 0x1 ;  /* 0x0000000209087211 */ /* 0x000fe200078008ff */
[----:B------:R-:W5:Y:S01]  /*5bf0*/  LDG.E.CONSTANT R56, desc[UR10][R82.64+0x8] ;  /* 0x0000080a52387981 */ /* 0x000f62000c1e9900 */
[----:B------:R-:W-:-:S02]  /*5c00*/  IADD3 R19, P4, R75, R14, RZ ;  /* 0x0000000e4b137210 */ /* 0x000fc40007f9e0ff */
[----:B------:R-:W-:Y:S01]  /*5c10*/  IADD3 R17, P3, R77, R14, RZ ;  /* 0x0000000e4d117210 */ /* 0x000fe20007f7e0ff */
[----:B------:R-:W5:Y:S01]  /*5c20*/  LDG.E.CONSTANT R70, desc[UR10][R82.64+0xc] ;  /* 0x00000c0a52467981 */ /* 0x000f62000c1e9900 */
[----:B------:R-:W-:Y:S02]  /*5c30*/  LEA.HI.X R9, R9, R3, R16, 0x1, P0 ;  /* 0x0000000309097211 */ /* 0x000fe400000f0c10 */
[-C--:B------:R-:W-:Y:S01]  /*5c40*/  LEA.HI.X.SX32 R50, R75, R54.reuse, 0x1, P4 ;  /* 0x000000364b327211 */ /* 0x080fe200020f0eff */
[----:B------:R-:W5:Y:S01]  /*5c50*/  LDG.E.CONSTANT R79, desc[UR10][R6.64+0xc] ;  /* 0x00000c0a064f7981 */ /* 0x000f62000c1e9900 */
[----:B------:R-:W-:Y:S02]  /*5c60*/  LEA.HI.X.SX32 R48, R77, R54, 0x1, P3 ;  /* 0x000000364d307211 */ /* 0x000fe400018f0eff */
[-C--:B------:R-:W-:Y:S01]  /*5c70*/  LEA R18, P0, R19, R2.reuse, 0x1 ;  /* 0x0000000213127211 */ /* 0x080fe200078008ff */
[----:B------:R-:W5:Y:S01]  /*5c80*/  LDG.E.CONSTANT R80, desc[UR10][R4.64] ;  /* 0x0000000a04507981 */ /* 0x000f62000c1e9900 */
[----:B------:R-:W-:-:S02]  /*5c90*/  LEA R16, P6, R17, R2, 0x1 ;  /* 0x0000000211107211 */ /* 0x000fc400078c08ff */
[-C--:B------:R-:W-:Y:S01]  /*5ca0*/  LEA.HI.X R19, R19, R3.reuse, R50, 0x1, P0 ;  /* 0x0000000313137211 */ /* 0x080fe200000f0c32 */
[----:B------:R-:W5:Y:S01]  /*5cb0*/  LDG.E.CONSTANT R81, desc[UR10][R4.64+0x4] ;  /* 0x0000040a04517981 */ /* 0x000f62000c1e9900 */
[----:B------:R-:W-:-:S03]  /*5cc0*/  LEA.HI.X R17, R17, R3, R48, 0x1, P6 ;  /* 0x0000000311117211 */ /* 0x000fc600030f0c30 */
        /* <DEDUP_REMOVED lines=29> */
[----:B-1----:R-:W-:-:S03]  /*5ea0*/  F2FP.BF16.F32.PACK_AB R107, R11, R10 ;  /* 0x0000000a0b6b723e */ /* 0x002fc600000010ff */
[----:B------:R1:W5:Y:S01]  /*5eb0*/  LDG.E.CONSTANT R10, desc[UR10][R4.64+0x8] ;  /* 0x0000080a040a7981 */ /* 0x000362000c1e9900 */
[----:B0-----:R-:W-:Y:S02]  /*5ec0*/  F2FP.BF16.F32.PACK_AB R19, R7, R6 ;  /* 0x000000060713723e */ /* 0x001fe400000010ff */
[----:B------:R-:W-:Y:S01]  /*5ed0*/  F2FP.BF16.F32.PACK_AB R18, R9, R8 ;  /* 0x000000080912723e */ /* 0x000fe200000010ff */
        /* <DEDUP_REMOVED lines=9> */
[C---:B------:R-:W-:Y:S01]  /*5f70*/  VIADD R7, R51.reuse, 0x2 ;  /* 0x0000000233077836 */ /* 0x040fe20000000000 */
[C---:B------:R-:W-:Y:S01]  /*5f80*/  IADD3 R11, R51.reuse, 0x3, RZ ;  /* 0x00000003330b7810 */ /* 0x040fe20007ffe0ff */
[C---:B------:R-:W-:Y:S01]  /*5f90*/  VIADD R97, R51.reuse, 0x5 ;  /* 0x0000000533617836 */ /* 0x040fe20000000000 */
[-C--:B------:R-:W-:Y:S02]  /*5fa0*/  ISETP.GE.AND P4, PT, R51, R28.reuse, PT ;  /* 0x0000001c3300720c */ /* 0x080fe40003f86270 */
[-C--:B------:R-:W-:Y:S02]  /*5fb0*/  ISETP.GE.AND P5, PT, R11, R28.reuse, PT ;  /* 0x0000001c0b00720c */ /* 0x080fe40003fa6270 */
[----:B------:R-:W-:Y:S01]  /*5fc0*/  ISETP.GE.AND P6, PT, R7, R28, PT ;  /* 0x0000001c0700720c */ /* 0x000fe20003fc6270 */
[----:B------:R-:W-:Y:S01]  /*5fd0*/  VIADD R7, R51, 0x4 ;  /* 0x0000000433077836 */ /* 0x000fe20000000000 */
[C---:B-----5:R-:W-:Y:S02]  /*5fe0*/  PRMT R11, R8.reuse, 0x7632, R11 ;  /* 0x00007632080b7816 */ /* 0x060fe4000000000b */
[----:B------:R-:W-:-:S02]  /*5ff0*/  SEL R8, R8, RZ, !P6 ;  /* 0x000000ff08087207 */ /* 0x000fc40007000000 */
[----:B------:R-:W-:Y:S02]  /*6000*/  SEL R11, R11, RZ, !P5 ;  /* 0x000000ff0b0b7207 */ /* 0x000fe40006800000 */
[-C--:B------:R-:W-:Y:S02]  /*6010*/  ISETP.GE.AND P5, PT, R97, R28.reuse, PT ;  /* 0x0000001c6100720c */ /* 0x080fe40003fa6270 */
[----:B------:R-:W-:Y:S02]  /*6020*/  PRMT R16, R10, 0x7632, R16 ;  /* 0x000076320a107816 */ /* 0x000fe40000000010 */
[----:B------:R-:W-:Y:S01]  /*6030*/  ISETP.GE.AND P6, PT, R7, R28, PT ;  /* 0x0000001c0700720c */ /* 0x000fe20003fc6270 */
[C---:B------:R-:W-:Y:S01]  /*6040*/  VIADD R7, R51.reuse, 0x6 ;  /* 0x0000000633077836 */ /* 0x040fe20000000000 */
[----:B------:R-:W-:Y:S02]  /*6050*/  IADD3 R99, R51, 0x7, RZ ;  /* 0x0000000733637810 */ /* 0x000fe40007ffe0ff */
[----:B------:R-:W-:-:S02]  /*6060*/  SEL R16, R16, RZ, !P5 ;  /* 0x000000ff10107207 */ /* 0x000fc40006800000 */
[-C--:B------:R-:W-:Y:S02]  /*6070*/  ISETP.GE.AND P5, PT, R99, R28.reuse, PT ;  /* 0x0000001c6300720c */ /* 0x080fe40003fa6270 */
[----:B------:R-:W-:Y:S02]  /*6080*/  SEL R97, R10, RZ, !P6 ;  /* 0x000000ff0a617207 */ /* 0x000fe40007000000 */
[-C--:B------:R-:W-:Y:S01]  /*6090*/  ISETP.GE.AND P6, PT, R7, R28.reuse, PT ;  /* 0x0000001c0700720c */ /* 0x080fe20003fc6270 */
[----:B------:R-:W-:Y:S01]  /*60a0*/  VIADD R7, R51, 0x1 ;  /* 0x0000000133077836 */ /* 0x000fe20000000000 */
[----:B------:R-:W-:Y:S02]  /*60b0*/  @P4 PRMT R6, RZ, 0x7610, R6 ;  /* 0x00007610ff064816 */ /* 0x000fe40000000006 */
[----:B------:R-:W-:Y:S02]  /*60c0*/  SEL R100, R9, RZ, !P6 ;  /* 0x000000ff09647207 */ /* 0x000fe40007000000 */
[----:B------:R-:W-:-:S02]  /*60d0*/  ISETP.GE.AND P4, PT, R7, R28, PT ;  /* 0x0000001c0700720c */ /* 0x000fc40003f86270 */
[----:B------:R-:W-:Y:S02]  /*60e0*/  PRMT R7, R6, 0x7632, R7 ;  /* 0x0000763206077816 */ /* 0x000fe40000000007 */
[----:B------:R-:W-:Y:S02]  /*60f0*/  @P5 PRMT R9, R100, 0x5410, RZ ;  /* 0x0000541064095816 */ /* 0x000fe400000000ff */
[----:B------:R-:W-:Y:S02]  /*6100*/  SEL R7, R7, RZ, !P4 ;  /* 0x000000ff07077207 */ /* 0x000fe40006000000 */
[----:B------:R-:W-:Y:S02]  /*6110*/  PRMT R8, R8, 0x5410, R11 ;  /* 0x0000541008087816 */ /* 0x000fe4000000000b */
[----:B------:R-:W-:Y:S02]  /*6120*/  PRMT R10, R97, 0x5410, R16 ;  /* 0x00005410610a7816 */ /* 0x000fe40000000010 */
[----:B------:R-:W-:-:S02]  /*6130*/  @!P5 PRMT R9, R100, 0x7610, R9 ;  /* 0x000076106409d816 */ /* 0x000fc40000000009 */
[----:B------:R-:W-:-:S07]  /*6140*/  PRMT R6, R6, 0x5410, R7 ;  /* 0x0000541006067816 */ /* 0x000fce0000000007 */
.L_x_18229:
[----:B------:R-:W-:Y:S05]  /*6150*/  BSYNC B2 ;  /* 0x0000000000027941 */ /* 0x000fea0003800000 */
.L_x_18228:
[----:B-----5:R-:W-:Y:S01]  /*6160*/  HMUL2.BF16_V2 R7, R17, R6 ;  /* 0x0000000611077232 */ /* 0x020fe20000200000 */
[----:B------:R-:W-:Y:S01]  /*6170*/  HFMA2.MMA.BF16_V2 R11, R19, R8, -RZ ;  /* 0x00000008130b7235 */ /* 0x000fe200003000ff */
[----:B------:R-:W-:Y:S01]  /*6180*/  IMAD.MOV.U32 R97, RZ, RZ, R18 ;  /* 0x000000ffff617224 */ /* 0x000fe200078e0012 */
[-C--:B------:R-:W-:Y:S02]  /*6190*/  IADD3 R102, P5, R59, R14.reuse, RZ ;  /* 0x0000000e3b667210 */ /* 0x080fe40007fbe0ff */
[C---:B------:R-:W-:Y:S01]  /*61a0*/  PRMT R8, R7.reuse, 0x7632, R8 ;  /* 0x0000763207087816 */ /* 0x040fe20000000008 */
[----:B------:R-:W-:Y:S02]  /*61b0*/  IMAD.U32 R18, R7, 0x10000, RZ ;  /* 0x0001000007127824 */ /* 0x000fe400078e00ff */
[----:B------:R-:W-:Y:S01]  /*61c0*/  HMUL2.BF16_V2 R10, R97, R10 ;  /* 0x0000000a610a7232 */ /* 0x000fe20000200000 */
[----:B------:R-:W-:Y:S02]  /*61d0*/  IADD3 R16, P4, R61, R14, RZ ;  /* 0x0000000e3d107210 */ /* 0x000fe40007f9e0ff */
[----:B------:R-:W-:-:S02]  /*61e0*/  SHF.L.U32 R99, R8, 0x10, RZ ;  /* 0x0000001008637819 */ /* 0x000fc400000006ff */
[C---:B------:R-:W-:Y:S01]  /*61f0*/  PRMT R15, R11.reuse, 0x7632, R15 ;  /* 0x000076320b0f7816 */ /* 0x040fe2000000000f */
[----:B------:R-:W-:Y:S01]  /*6200*/  IMAD.U32 R11, R11, 0x10000, RZ ;  /* 0x000100000b0b7824 */ /* 0x000fe200078e00ff */
[----:B------:R-:W-:Y:S01]  /*6210*/  LEA R14, P6, R101, R2, 0x1 ;  /* 0x00000002650e7211 */ /* 0x000fe200078c08ff */
[----:B------:R-:W-:Y:S01]  /*6220*/  FADD.FTZ R99, R18, R99 ;  /* 0x0000006312637221 */ /* 0x000fe20000010000 */
[----:B------:R-:W-:Y:S01]  /*6230*/  LEA.HI.X.SX32 R106, R53, R54, 0x1, P1 ;  /* 0x00000036356a7211 */ /* 0x000fe200008f0eff */
[----:B------:R-:W-:Y:S01]  /*6240*/  IMAD.U32 R8, R15, 0x10000, RZ ;  /* 0x000100000f087824 */ /* 0x000fe200078e00ff */
[----:B------:R-:W-:Y:S02]  /*6250*/  PRMT R18, R10, 0x7632, R18 ;  /* 0x000076320a127816 */ /* 0x000fe40000000012 */
[----:B------:R-:W-:Y:S02]  /*6260*/  LEA.HI.X R15, R101, R3, R106, 0x1, P6 ;  /* 0x00000003650f7211 */ /* 0x000fe400030f0c6a */
[----:B------:R-:W-:-:S02]  /*6270*/  LEA R6, P1, R96, R2, 0x1 ;  /* 0x0000000260067211 */ /* 0x000fc400078208ff */
[-C--:B------:R-:W-:Y:S02]  /*6280*/  LEA.HI.X.SX32 R100, R55, R54.reuse, 0x1, P2 ;  /* 0x0000003637647211 */ /* 0x080fe400010f0eff */
[----:B------:R-:W-:Y:S01]  /*6290*/  SHF.L.U32 R101, R18, 0x10, RZ ;  /* 0x0000001012657819 */ /* 0x000fe200000006ff */
[----:B------:R-:W-:Y:S01]  /*62a0*/  IMAD.MOV.U32 R18, RZ, RZ, R107 ;  /* 0x000000ffff127224 */ /* 0x000fe200078e006b */
[----:B------:R-:W-:Y:S01]  /*62b0*/  LEA.HI.X R7, R96, R3, R100, 0x1, P1 ;  /* 0x0000000360077211 */ /* 0x000fe200008f0c64 */
[----:B------:R-:W-:Y:S01]  /*62c0*/  FADD.FTZ R96, R11, R8 ;  /* 0x000000080b607221 */ /* 0x000fe20000010000 */
[----:B------:R-:W-:Y:S02]  /*62d0*/  PRMT R11, R10, 0x7610, R11 ;  /* 0x000076100a0b7816 */ /* 0x000fe4000000000b */
[----:B------:R-:W-:Y:S01]  /*62e0*/  LEA.HI.X.SX32 R103, R59, R54, 0x1, P5 ;  /* 0x000000363b677211 */ /* 0x000fe200028f0eff */
[----:B------:R-:W-:Y:S01]  /*62f0*/  HFMA2.MMA.BF16_V2 R106, R18, R9, -RZ ;  /* 0x00000009126a7235 */ /* 0x000fe200003000ff */
[-C--:B------:R-:W-:Y:S01]  /*6300*/  LEA R8, P1, R104, R2.reuse, 0x1 ;  /* 0x0000000268087211 */ /* 0x080fe200078208ff */
[----:B------:R-:W-:Y:S01]  /*6310*/  IMAD.U32 R100, R11, 0x10000, RZ ;  /* 0x000100000b647824 */ /* 0x000fe200078e00ff */
[----:B------:R-:W-:-:S02]  /*6320*/  LEA R10, P2, R102, R2, 0x1 ;  /* 0x00000002660a7211 */ /* 0x000fc400078408ff */
[----:B------:R-:W-:Y:S01]  /*6330*/  LEA.HI.X.SX32 R105, R57, R54, 0x1, P3 ;  /* 0x0000003639697211 */ /* 0x000fe200018f0eff */
[----:B------:R-:W-:Y:S01]  /*6340*/  FADD.FTZ R101, R100, R101 ;  /* 0x0000006564657221 */ /* 0x000fe20000010000 */
[--C-:B------:R-:W-:Y:S01]  /*6350*/  FADD.FTZ R100, R99, R96.reuse ;  /* 0x0000006063647221 */ /* 0x100fe20000010000 */
[-C--:B------:R-:W-:Y:S02]  /*6360*/  LEA.HI.X R11, R102, R3.reuse, R103, 0x1, P2 ;  /* 0x00000003660b7211 */ /* 0x080fe400010f0c67 */
[----:B------:R-:W-:Y:S01]  /*6370*/  LEA.HI.X R9, R104, R3, R105, 0x1, P1 ;  /* 0x0000000368097211 */ /* 0x000fe200008f0c69 */
[----:B------:R0:W5:Y:S01]  /*6380*/  LDG.E.CONSTANT R102, desc[UR10][R4.64+0x200] ;  /* 0x0002000a04667981 */ /* 0x000162000c1e9900 */
[C---:B------:R-:W-:Y:S02]  /*6390*/  PRMT R96, R106.reuse, 0x7610, R96 ;  /* 0x000076106a607816 */ /* 0x040fe40000000060 */
[----:B------:R-:W-:Y:S01]  /*63a0*/  PRMT R99, R106, 0x7632, R99 ;  /* 0x000076326a637816 */ /* 0x000fe20000000063 */
[----:B------:R0:W5:Y:S04]  /*63b0*/  LDG.E.CONSTANT R104, desc[UR10][R4.64+0x204] ;  /* 0x0002040a04687981 */ /* 0x000168000c1e9900 */
[----:B------:R0:W5:Y:S04]  /*63c0*/  LDG.E.CONSTANT R106, desc[UR10][R4.64+0x208] ;  /* 0x0002080a046a7981 */ /* 0x000168000c1e9900 */
[----:B------:R0:W5:Y:S01]  /*63d0*/  LDG.E.CONSTANT R103, desc[UR10][R4.64+0x20c] ;  /* 0x00020c0a04677981 */ /* 0x000162000c1e9900 */
[----:B------:R-:W-:Y:S01]  /*63e0*/  BSSY B2, `(.L_x_18230) ;  /* 0x0000022000027945 */ /* 0x000fe20003800000 */
[----:B------:R-:W-:-:S02]  /*63f0*/  IMAD.U32 R96, R96, 0x10000, RZ ;  /* 0x0001000060607824 */ /* 0x000fc400078e00ff */
        /* <DEDUP_REMOVED lines=32> */
.L_x_18231:
[----:B------:R-:W-:Y:S05]  /*6600*/  BSYNC B2 ;  /* 0x0000000000027941 */ /* 0x000fea0003800000 */
.L_x_18230:
[----:B------:R-:W-:Y:S01]  /*6610*/  FADD.FTZ R99, R96, R99 ;  /* 0x0000006360637221 */ /* 0x000fe20000010000 */
[----:B-----5:R-:W-:Y:S01]  /*6620*/  HFMA2.MMA.BF16_V2 R96, R19, R104, -RZ ;  /* 0x0000006813607235 */ /* 0x020fe200003000ff */
[----:B0-----:R-:W-:Y:S02]  /*6630*/  HMUL2.BF16_V2 R4, R17, R102 ;  /* 0x0000006611047232 */ /* 0x001fe40000200000 */
[----:B------:R-:W-:Y:S01]  /*6640*/  FADD.FTZ R100, R100, R101 ;  /* 0x0000006564647221 */ /* 0x000fe20000010000 */
[----:B------:R-:W-:Y:S01]  /*6650*/  HMUL2.BF16_V2 R102, R97, R106 ;  /* 0x0000006a61667232 */ /* 0x000fe20000200000 */
[----:B------:R-:W-:Y:S02]  /*6660*/  HFMA2.MMA.BF16_V2 R103, R18, R103, -RZ ;  /* 0x0000006712677235 */ /* 0x000fe400003000ff */
[----:B------:R-:W-:Y:S01]  /*6670*/  FADD.FTZ R109, R100, R99 ;  /* 0x00000063646d7221 */ /* 0x000fe20000010000 */
[----:B------:R-:W-:Y:S01]  /*6680*/  PRMT R5, R4, 0x7632, R5 ;  /* 0x0000763204057816 */ /* 0x000fe20000000005 */
[----:B------:R0:W5:Y:S01]  /*6690*/  LDG.E.CONSTANT R100, desc[UR10][R14.64] ;  /* 0x0000000a0e647981 */ /* 0x000162000c1e9900 */
[C---:B------:R-:W-:Y:S01]  /*66a0*/  PRMT R104, R102.reuse, 0x7632, R104 ;  /* 0x0000763266687816 */ /* 0x040fe20000000068 */
[----:B------:R-:W-:Y:S01]  /*66b0*/  IMAD.U32 R102, R102, 0x10000, RZ ;  /* 0x0001000066667824 */ /* 0x000fe200078e00ff */
[----:B------:R-:W-:Y:S01]  /*66c0*/  PRMT R101, R96, 0x7632, R101 ;  /* 0x0000763260657816 */ /* 0x000fe20000000065 */
[----:B------:R0:W5:Y:S01]  /*66d0*/  LDG.E.CONSTANT R99, desc[UR10][R14.64+0xc] ;  /* 0x00000c0a0e637981 */ /* 0x000162000c1e9900 */
[----:B------:R-:W-:Y:S01]  /*66e0*/  SHF.L.U32 R5, R5, 0x10, RZ ;  /* 0x0000001005057819 */ /* 0x000fe200000006ff */
[----:B------:R-:W-:-:S02]  /*66f0*/  IMAD.U32 R4, R4, 0x10000, RZ ;  /* 0x0001000004047824 */ /* 0x000fc400078e00ff */
[----:B------:R-:W-:Y:S01]  /*6700*/  IMAD.U32 R106, R101, 0x10000, RZ ;  /* 0x00010000656a7824 */ /* 0x000fe200078e00ff */
[----:B------:R-:W-:Y:S01]  /*6710*/  SHF.L.U32 R101, R104, 0x10, RZ ;  /* 0x0000001068657819 */ /* 0x000fe200000006ff */
[----:B------:R-:W-:Y:S01]  /*6720*/  IMAD.U32 R105, R96, 0x10000, RZ ;  /* 0x0001000060697824 */ /* 0x000fe200078e00ff */
[----:B------:R0:W5:Y:S01]  /*6730*/  LDG.E.CONSTANT R104, desc[UR10][R14.64+0x8] ;  /* 0x0000080a0e687981 */ /* 0x000162000c1e9900 */
[----:B------:R-:W-:Y:S01]  /*6740*/  FADD.FTZ R96, R4, R5 ;  /* 0x0000000504607221 */ /* 0x000fe20000010000 */
[C---:B------:R-:W-:Y:S01]  /*6750*/  PRMT R4, R103.reuse, 0x7610, R4 ;  /* 0x0000761067047816 */ /* 0x040fe20000000004 */
[----:B------:R-:W-:Y:S01]  /*6760*/  FADD.FTZ R101, R102, R101 ;  /* 0x0000006566657221 */ /* 0x000fe20000010000 */
[----:B------:R-:W-:Y:S01]  /*6770*/  PRMT R5, R103, 0x7632, R5 ;  /* 0x0000763267057816 */ /* 0x000fe20000000005 */
[----:B------:R0:W5:Y:S01]  /*6780*/  LDG.E.CONSTANT R102, desc[UR10][R14.64+0x4] ;  /* 0x0000040a0e667981 */ /* 0x000162000c1e9900 */
[----:B------:R-:W-:Y:S01]  /*6790*/  BSSY B2, `(.L_x_18232) ;  /* 0x0000023000027945 */ /* 0x000fe20003800000 */
[----:B------:R-:W-:Y:S01]  /*67a0*/  FADD.FTZ R105, R105, R106 ;  /* 0x0000006a69697221 */ /* 0x000fe20000010000 */
        /* <DEDUP_REMOVED lines=33> */
.L_x_18233:
[----:B------:R-:W-:Y:S05]  /*69c0*/  BSYNC B2 ;  /* 0x0000000000027941 */ /* 0x000fea0003800000 */
.L_x_18232:
[----:B0----5:R-:W-:Y:S01]  /*69d0*/  HFMA2.MMA.BF16_V2 R15, R19, R102, -RZ ;  /* 0x00000066130f7235 */ /* 0x021fe200003000ff */
[----:B------:R-:W-:Y:S02]  /*69e0*/  HMUL2.BF16_V2 R100, R17, R100 ;  /* 0x0000006411647232 */ /* 0x000fe40000200000 */
[----:B------:R-:W-:Y:S01]  /*69f0*/  FADD.FTZ R5, R4, R5 ;  /* 0x0000000504057221 */ /* 0x000fe20000010000 */
[----:B------:R-:W-:Y:S01]  /*6a00*/  HMUL2.BF16_V2 R102, R97, R104 ;  /* 0x0000006861667232 */ /* 0x000fe20000200000 */
[----:B------:R-:W-:Y:S01]  /*6a10*/  HFMA2.MMA.BF16_V2 R104, R18, R99, -RZ ;  /* 0x0000006312687235 */ /* 0x000fe200003000ff */
        /* <DEDUP_REMOVED lines=11> */
[----:B------:R-:W-:Y:S01]  /*6ad0*/  PRMT R14, R104, 0x7632, R14 ;  /* 0x00007632680e7816 */ /* 0x000fe2000000000e */
[----:B------:R-:W-:Y:S01]  /*6ae0*/  FADD.FTZ R99, R4, R99 ;  /* 0x0000006304637221 */ /* 0x000fe20000010000 */
[----:B------:R-:W-:Y:S01]  /*6af0*/  PRMT R4, R104, 0x7610, R4 ;  /* 0x0000761068047816 */ /* 0x000fe20000000004 */
[----:B------:R-:W-:-:S02]  /*6b00*/  IMAD.U32 R102, R102, 0x10000, RZ ;  /* 0x0001000066667824 */ /* 0x000fc400078e00ff */
[----:B------:R-:W-:Y:S01]  /*6b10*/  FADD.FTZ R100, R15, R100 ;  /* 0x000000640f647221 */ /* 0x000fe20000010000 */
[----:B------:R-:W-:Y:S01]  /*6b20*/  IMAD.U32 R103, R103, 0x10000, RZ ;  /* 0x0001000067677824 */ /* 0x000fe200078e00ff */
[----:B------:R-:W-:Y:S01]  /*6b30*/  SHF.L.U32 R4, R4, 0x10, RZ ;  /* 0x0000001004047819 */ /* 0x000fe200000006ff */
[----:B------:R-:W-:Y:S02]  /*6b40*/  IMAD.U32 R15, R14, 0x10000, RZ ;  /* 0x000100000e0f7824 */ /* 0x000fe400078e00ff */
[----:B------:R-:W-:Y:S01]  /*6b50*/  FADD.FTZ R99, R99, R100 ;  /* 0x0000006463637221 */ /* 0x000fe20000010000 */
[----:B------:R-:W-:Y:S01]  /*6b60*/  FADD.FTZ R102, R102, R103 ;  /* 0x0000006766667221 */ /* 0x000fe20000010000 */
[----:B------:R-:W-:Y:S01]  /*6b70*/  LEA R2, P1, R16, R2, 0x1 ;  /* 0x0000000210027211 */ /* 0x000fe200078208ff */
[----:B------:R-:W-:Y:S01]  /*6b80*/  FADD.FTZ R4, R4, R15 ;  /* 0x0000000f04047221 */ /* 0x000fe20000010000 */
[----:B------:R-:W-:Y:S01]  /*6b90*/  LEA.HI.X.SX32 R54, R61, R54, 0x1, P4 ;  /* 0x000000363d367211 */ /* 0x000fe200020f0eff */
[----:B------:R-:W-:Y:S01]  /*6ba0*/  FADD.FTZ R99, R99, R102 ;  /* 0x0000006663637221 */ /* 0x000fe20000010000 */
[----:B------:R-:W-:Y:S01]  /*6bb0*/  FADD.FTZ R101, R96, R5 ;  /* 0x0000000560657221 */ /* 0x000fe20000010000 */
[----:B------:R0:W5:Y:S01]  /*6bc0*/  LDG.E.CONSTANT R14, desc[UR10][R6.64+0x4] ;  /* 0x0000040a060e7981 */ /* 0x000162000c1e9900 */
[----:B------:R-:W-:Y:S01]  /*6bd0*/  LEA.HI.X R3, R16, R3, R54, 0x1, P1 ;  /* 0x0000000310037211 */ /* 0x000fe200008f0c36 */
[----:B------:R-:W-:-:S02]  /*6be0*/  FADD.FTZ R103, R99, R4 ;  /* 0x0000000463677221 */ /* 0x000fc40000010000 */
[----:B------:R0:W5:Y:S04]  /*6bf0*/  LDG.E.CONSTANT R4, desc[UR10][R6.64] ;  /* 0x0000000a06047981 */ /* 0x000168000c1e9900 */
[----:B------:R0:W5:Y:S04]  /*6c00*/  LDG.E.CONSTANT R16, desc[UR10][R6.64+0x8] ;  /* 0x0000080a06107981 */ /* 0x000168000c1e9900 */
[----:B------:R0:W5:Y:S01]  /*6c10*/  LDG.E.CONSTANT R5, desc[UR10][R6.64+0xc] ;  /* 0x00000c0a06057981 */ /* 0x000162000c1e9900 */
[----:B------:R-:W-:Y:S04]  /*6c20*/  BSSY B2, `(.L_x_18234) ;  /* 0x0000020000027945 */ /* 0x000fe80003800000 */
[----:B------:R-:W-:Y:S05]  /*6c30*/  @P0 BRA `(.L_x_18235) ;  /* 0x0000000000780947 */ /* 0x000fea0003800000 */
        /* <DEDUP_REMOVED lines=30> */
.L_x_18235:
[----:B------:R-:W-:Y:S05]  /*6e20*/  BSYNC B2 ;  /* 0x0000000000027941 */ /* 0x000fea0003800000 */
.L_x_18234:
[----:B------:R1:W5:Y:S02]  /*6e30*/  LDG.E.CONSTANT R54, desc[UR10][R8.64] ;  /* 0x0000000a08367981 */ /* 0x000364000c1e9900 */
[----:B0----5:R-:W-:Y:S01]  /*6e40*/  HFMA2.MMA.BF16_V2 R7, R19, R14, -RZ ;  /* 0x0000000e13077235 */ /* 0x021fe200003000ff */
[----:B------:R-:W-:Y:S02]  /*6e50*/  HMUL2.BF16_V2 R4, R17, R4 ;  /* 0x0000000411047232 */ /* 0x000fe40000200000 */
[----:B------:R-:W-:Y:S01]  /*6e60*/  FADD.FTZ R22, R22, R101 ;  /* 0x0000006516167221 */ /* 0x000fe20000010000 */
        /* <DEDUP_REMOVED lines=40> */
.L_x_18237:
[----:B------:R-:W-:Y:S05]  /*70f0*/  BSYNC B2 ;  /* 0x0000000000027941 */ /* 0x000fea0003800000 */
.L_x_18236:
[----:B------:R-:W-:Y:S01]  /*7100*/  SHF.L.U32 R4, R4, 0x10, RZ ;  /* 0x0000001004047819 */ /* 0x000fe200000006ff */
[----:B-1----:R-:W-:Y:S01]  /*7110*/  IMAD.U32 R9, R6, 0x10000, RZ ;  /* 0x0001000006097824 */ /* 0x002fe200078e00ff */
[----:B------:R-:W-:Y:S01]  /*7120*/  HFMA2.MMA.BF16_V2 R6, R17, R54, -RZ ;  /* 0x0000003611067235 */ /* 0x000fe200003000ff */
[----:B------:R-:W-:Y:S01]  /*7130*/  IMAD.U32 R7, R7, 0x10000, RZ ;  /* 0x0001000007077824 */ /* 0x000fe200078e00ff */
[----:B------:R-:W-:Y:S01]  /*7140*/  SHF.L.U32 R15, R15, 0x10, RZ ;  /* 0x000000100f0f7819 */ /* 0x000fe200000006ff */
[----:B------:R-:W-:Y:S01]  /*7150*/  FADD.FTZ R4, R4, R9 ;  /* 0x0000000904047221 */ /* 0x000fe20000010000 */
[----:B------:R-:W-:Y:S02]  /*7160*/  IMAD.U32 R14, R14, 0x10000, RZ ;  /* 0x000100000e0e7824 */ /* 0x000fe400078e00ff */
[----:B-----5:R-:W-:Y:S02]  /*7170*/  HMUL2.BF16_V2 R9, R19, R96 ;  /* 0x0000006013097232 */ /* 0x020fe40000200000 */
[----:B------:R-:W-:-:S02]  /*7180*/  IMAD.U32 R16, R16, 0x10000, RZ ;  /* 0x0001000010107824 */ /* 0x000fc400078e00ff */
[--C-:B------:R-:W-:Y:S01]  /*7190*/  FADD.FTZ R7, R7, R14.reuse ;  /* 0x0000000e07077221 */ /* 0x100fe20000010000 */
[----:B------:R-:W-:Y:S01]  /*71a0*/  PRMT R14, R9, 0x7632, R14 ;  /* 0x00007632090e7816 */ /* 0x000fe2000000000e */
[----:B------:R-:W-:Y:S01]  /*71b0*/  FADD.FTZ R16, R15, R16 ;  /* 0x000000100f107221 */ /* 0x000fe20000010000 */
[----:B------:R-:W-:Y:S01]  /*71c0*/  SHF.L.U32 R9, R9, 0x10, RZ ;  /* 0x0000001009097819 */ /* 0x000fe200000006ff */
[----:B------:R-:W-:Y:S01]  /*71d0*/  FADD.FTZ R7, R4, R7 ;  /* 0x0000000704077221 */ /* 0x000fe20000010000 */
[----:B------:R-:W-:Y:S01]  /*71e0*/  PRMT R8, R6, 0x7632, R8 ;  /* 0x0000763206087816 */ /* 0x000fe20000000008 */
[----:B------:R-:W-:Y:S01]  /*71f0*/  IMAD.U32 R14, R14, 0x10000, RZ ;  /* 0x000100000e0e7824 */ /* 0x000fe200078e00ff */
[C---:B------:R-:W-:Y:S01]  /*7200*/  HFMA2.MMA.BF16_V2 R4, R18.reuse, R5, -RZ ;  /* 0x0000000512047235 */ /* 0x040fe200003000ff */
[----:B------:R-:W-:Y:S02]  /*7210*/  IMAD.U32 R6, R6, 0x10000, RZ ;  /* 0x0001000006067824 */ /* 0x000fe400078e00ff */
[----:B------:R-:W-:Y:S01]  /*7220*/  FADD.FTZ R7, R7, R16 ;  /* 0x0000001007077221 */ /* 0x000fe20000010000 */
[----:B------:R-:W-:Y:S01]  /*7230*/  FADD.FTZ R54, R9, R14 ;  /* 0x0000000e09367221 */ /* 0x000fe20000010000 */
[----:B------:R-:W-:Y:S01]  /*7240*/  HFMA2.MMA.BF16_V2 R9, R18, R99, -RZ ;  /* 0x0000006312097235 */ /* 0x000fe200003000ff */
[----:B------:R-:W-:Y:S01]  /*7250*/  IMAD.U32 R15, R8, 0x10000, RZ ;  /* 0x00010000080f7824 */ /* 0x000fe200078e00ff */
[----:B------:R0:W5:Y:S03]  /*7260*/  LDG.E.CONSTANT R16, desc[UR10][R10.64+0x8] ;  /* 0x0000080a0a107981 */ /* 0x000166000c1e9900 */
[----:B------:R-:W-:Y:S01]  /*7270*/  FADD.FTZ R15, R6, R15 ;  /* 0x0000000f060f7221 */ /* 0x000fe20000010000 */
[----:B------:R-:W-:Y:S01]  /*7280*/  HMUL2.BF16_V2 R6, R97, R100 ;  /* 0x0000006461067232 */ /* 0x000fe20000200000 */
[----:B------:R-:W-:-:S02]  /*7290*/  PRMT R5, R4, 0x7632, R5 ;  /* 0x0000763204057816 */ /* 0x000fc40000000005 */
[----:B------:R-:W-:Y:S01]  /*72a0*/  SHF.L.U32 R4, R4, 0x10, RZ ;  /* 0x0000001004047819 */ /* 0x000fe200000006ff */
[----:B------:R-:W-:Y:S01]  /*72b0*/  FADD.FTZ R15, R15, R54 ;  /* 0x000000360f0f7221 */ /* 0x000fe20000010000 */
[----:B------:R-:W-:Y:S01]  /*72c0*/  PRMT R14, R9, 0x7632, R14 ;  /* 0x00007632090e7816 */ /* 0x000fe2000000000e */
[----:B------:R-:W-:Y:S01]  /*72d0*/  IMAD.U32 R5, R5, 0x10000, RZ ;  /* 0x0001000005057824 */ /* 0x000fe200078e00ff */
[----:B------:R-:W-:Y:S01]  /*72e0*/  PRMT R8, R6, 0x7632, R8 ;  /* 0x0000763206087816 */ /* 0x000fe20000000008 */
[----:B------:R-:W-:Y:S02]  /*72f0*/  IMAD.U32 R9, R9, 0x10000, RZ ;  /* 0x0001000009097824 */ /* 0x000fe400078e00ff */
[----:B------:R-:W-:Y:S02]  /*7300*/  IMAD.U32 R14, R14, 0x10000, RZ ;  /* 0x000100000e0e7824 */ /* 0x000fe400078e00ff */
[----:B------:R-:W-:Y:S01]  /*7310*/  FADD.FTZ R4, R4, R5 ;  /* 0x0000000504047221 */ /* 0x000fe20000010000 */
[----:B------:R-:W-:Y:S01]  /*7320*/  IMAD.U32 R99, R8, 0x10000, RZ ;  /* 0x0001000008637824 */ /* 0x000fe200078e00ff */
[----:B------:R0:W5:Y:S01]  /*7330*/  LDG.E.CONSTANT R5, desc[UR10][R10.64+0xc] ;  /* 0x00000c0a0a057981 */ /* 0x000162000c1e9900 */
[----:B------:R-:W-:Y:S01]  /*7340*/  FADD.FTZ R9, R9, R14 ;  /* 0x0000000e09097221 */ /* 0x000fe20000010000 */
[----:B------:R-:W-:-:S02]  /*7350*/  IMAD.U32 R6, R6, 0x10000, RZ ;  /* 0x0001000006067824 */ /* 0x000fc400078e00ff */
[----:B------:R0:W5:Y:S01]  /*7360*/  LDG.E.CONSTANT R8, desc[UR10][R10.64] ;  /* 0x0000000a0a087981 */ /* 0x000162000c1e9900 */
[----:B------:R-:W-:Y:S01]  /*7370*/  BSSY B2, `(.L_x_18238) ;  /* 0x0000023000027945 */ /* 0x000fe20003800000 */
[----:B------:R-:W-:Y:S02]  /*7380*/  FADD.FTZ R6, R6, R99 ;  /* 0x0000006306067221 */ /* 0x000fe40000010000 */
[----:B------:R0:W5:Y:S02]  /*7390*/  LDG.E.CONSTANT R14, desc[UR10][R10.64+0x4] ;  /* 0x0000040a0a0e7981 */ /* 0x000164000c1e9900 */
[----:B------:R-:W-:Y:S01]  /*73a0*/  FADD.FTZ R6, R15, R6 ;  /* 0x000000060f067221 */ /* 0x000fe20000010000 */
[----:B------:R-:W-:Y:S06]  /*73b0*/  @P0 BRA `(.L_x_18239) ;  /* 0x0000000000780947 */ /* 0x000fec0003800000 */
[C---:B------:R-:W-:Y:S01]  /*73c0*/  VIADD R99, R51.reuse, 0x5 ;  /* 0x0000000533637836 */ /* 0x040fe20000000000 */
[C---:B0-----:R-:W-:Y:S01]  /*73d0*/  IADD3 R11, R51.reuse, 0x2, RZ ;  /* 0x00000002330b7810 */ /* 0x041fe20007ffe0ff */
        /* <DEDUP_REMOVED lines=28> */
.L_x_18239:
[----:B------:R-:W-:Y:S05]  /*75a0*/  BSYNC B2 ;  /* 0x0000000000027941 */ /* 0x000fea0003800000 */
.L_x_18238:
[----:B------:R-:W-:Y:S01]  /*75b0*/  FADD.FTZ R96, R7, R4 ;  /* 0x0000000407607221 */ /* 0x000fe20000010000 */
[----:B------:R-:W-:Y:S01]  /*75c0*/  FADD.FTZ R101, R6, R9 ;  /* 0x0000000906657221 */ /* 0x000fe20000010000 */
[----:B-----5:R-:W-:Y:S01]  /*75d0*/  HFMA2.MMA.BF16_V2 R7, R19, R14, -RZ ;  /* 0x0000000e13077235 */ /* 0x020fe200003000ff */
[----:B------:R-:W-:Y:S01]  /*75e0*/  HMUL2.BF16_V2 R9, R97, R16 ;  /* 0x0000001061097232 */ /* 0x000fe20000200000 */
[----:B------:R1:W5:Y:S01]  /*75f0*/  LDG.E.CONSTANT R14, desc[UR10][R2.64] ;  /* 0x0000000a020e7981 */ /* 0x000362000c1e9900 */
[----:B------:R-:W-:-:S03]  /*7600*/  HMUL2.BF16_V2 R8, R17, R8 ;  /* 0x0000000811087232 */ /* 0x000fc60000200000 */
[----:B------:R1:W5:Y:S04]  /*7610*/  LDG.E.CONSTANT R16, desc[UR10][R2.64+0x4] ;  /* 0x0000040a02107981 */ /* 0x000368000c1e9900 */
[----:B------:R1:W5:Y:S04]  /*7620*/  LDG.E.CONSTANT R54, desc[UR10][R2.64+0x8] ;  /* 0x0000080a02367981 */ /* 0x000368000c1e9900 */
[----:B0-----:R1:W5:Y:S01]  /*7630*/  LDG.E.CONSTANT R11, desc[UR10][R2.64+0xc] ;  /* 0x00000c0a020b7981 */ /* 0x001362000c1e9900 */
        /* <DEDUP_REMOVED lines=36> */
.L_x_18241:
[----:B------:R-:W-:Y:S05]  /*7880*/  BSYNC B2 ;  /* 0x0000000000027941 */ /* 0x000fea0003800000 */
.L_x_18240:
[----:B-1----:R-:W-:Y:S01]  /*7890*/  IMAD.U32 R3, R6, 0x10000, RZ ;  /* 0x0001000006037824 */ /* 0x002fe200078e00ff */
[----:B------:R-:W-:Y:S01]  /*78a0*/  SHF.L.U32 R7, R7, 0x10, RZ ;  /* 0x0000001007077819 */ /* 0x000fe200000006ff */
[----:B------:R-:W-:Y:S01]  /*78b0*/  IMAD.U32 R8, R8, 0x10000, RZ ;  /* 0x0001000008087824 */ /* 0x000fe200078e00ff */
[----:B-----5:R-:W-:Y:S01]  /*78c0*/  HFMA2.MMA.BF16_V2 R2, R17, R14, -RZ ;  /* 0x0000000e11027235 */ /* 0x020fe200003000ff */
[----:B------:R-:W-:Y:S02]  /*78d0*/  HMUL2.BF16_V2 R6, R19, R16 ;  /* 0x0000001013067232 */ /* 0x000fe40000200000 */
[----:B------:R-:W-:Y:S02]  /*78e0*/  IMAD.U32 R4, R4, 0x10000, RZ ;  /* 0x0001000004047824 */ /* 0x000fe400078e00ff */
[----:B------:R-:W-:Y:S01]  /*78f0*/  FADD.FTZ R8, R7, R8 ;  /* 0x0000000807087221 */ /* 0x000fe20000010000 */
[----:B------:R-:W-:Y:S01]  /*7900*/  IMAD.U32 R9, R9, 0x10000, RZ ;  /* 0x0001000009097824 */ /* 0x000fe200078e00ff */
[----:B------:R-:W-:Y:S01]  /*7910*/  HFMA2.MMA.BF16_V2 R5, R18, R5, -RZ ;  /* 0x0000000512057235 */ /* 0x000fe200003000ff */
[----:B------:R-:W-:Y:S01]  /*7920*/  PRMT R7, R6, 0x7632, R7 ;  /* 0x0000763206077816 */ /* 0x000fe20000000007 */
[----:B------:R-:W-:-:S02]  /*7930*/  IMAD.U32 R10, R10, 0x10000, RZ ;  /* 0x000100000a0a7824 */ /* 0x000fc400078e00ff */
[----:B------:R-:W-:Y:S01]  /*7940*/  FADD.FTZ R3, R4, R3 ;  /* 0x0000000304037221 */ /* 0x000fe20000010000 */
[----:B------:R-:W-:Y:S01]  /*7950*/  IMAD.U32 R6, R6, 0x10000, RZ ;  /* 0x0001000006067824 */ /* 0x000fe200078e00ff */
[C---:B------:R-:W-:Y:S01]  /*7960*/  PRMT R4, R2.reuse, 0x7632, R4 ;  /* 0x0000763202047816 */ /* 0x040fe20000000004 */
[----:B------:R-:W-:Y:S02]  /*7970*/  IMAD.U32 R7, R7, 0x10000, RZ ;  /* 0x0001000007077824 */ /* 0x000fe400078e00ff */
[----:B------:R-:W-:Y:S01]  /*7980*/  FADD.FTZ R9, R9, R10 ;  /* 0x0000000a09097221 */ /* 0x000fe20000010000 */
[----:B------:R-:W-:Y:S01]  /*7990*/  SHF.L.U32 R2, R2, 0x10, RZ ;  /* 0x0000001002027819 */ /* 0x000fe200000006ff */
        /* <DEDUP_REMOVED lines=17> */
[----:B------:R-:W-:Y:S01]  /*7ab0*/  FADD.FTZ R3, R2, R3 ;  /* 0x0000000302037221 */ /* 0x000fe20000010000 */
[----:B------:R-:W-:-:S02]  /*7ac0*/  IMAD.U32 R7, R7, 0x10000, RZ ;  /* 0x0001000007077824 */ /* 0x000fc400078e00ff */
[----:B------:R-:W-:Y:S01]  /*7ad0*/  FADD.FTZ R5, R4, R5 ;  /* 0x0000000504057221 */ /* 0x000fe20000010000 */
[----:B------:R-:W-:Y:S01]  /*7ae0*/  BSSY B2, `(.L_x_18242) ;  /* 0x0000026000027945 */ /* 0x000fe20003800000 */
[----:B------:R-:W-:Y:S01]  /*7af0*/  FADD.FTZ R25, R25, R96 ;  /* 0x0000006019197221 */ /* 0x000fe20000010000 */
[----:B------:R-:W-:Y:S01]  /*7b00*/  FADD.FTZ R6, R6, R7 ;  /* 0x0000000706067221 */ /* 0x000fe20000010000 */
        /* <DEDUP_REMOVED lines=35> */
.L_x_18243:
[----:B------:R-:W-:Y:S05]  /*7d40*/  BSYNC B2 ;  /* 0x0000000000027941 */ /* 0x000fea0003800000 */
.L_x_18242:
        /* <DEDUP_REMOVED lines=40> */
.L_x_18245:
[----:B------:R-:W-:Y:S05]  /*7fd0*/  BSYNC B2 ;  /* 0x0000000000027941 */ /* 0x000fea0003800000 */
.L_x_18244:
        /* <DEDUP_REMOVED lines=72> */
.L_x_18247:
[----:B------:R-:W-:Y:S05]  /*8460*/  BSYNC B2 ;  /* 0x0000000000027941 */ /* 0x000fea0003800000 */
.L_x_18246:
        /* <DEDUP_REMOVED lines=41> */
.L_x_18249:
[----:B------:R-:W-:Y:S05]  /*8700*/  BSYNC B2 ;  /* 0x0000000000027941 */ /* 0x000fea0003800000 */
.L_x_18248:
        /* <DEDUP_REMOVED lines=36> */
[----:B------:R-:W-:Y:S01]  /*8950*/  IMAD.U32 R7, R7, 0x10000, RZ ;  /* 0x0001000007077824 */ /* 0x000fe200078e00ff */
[----:B------:R-:W-:Y:S01]  /*8960*/  SHF.L.U32 R8, R8, 0x10, RZ ;  /* 0x0000001008087819 */ /* 0x000fe200000006ff */
[----:B------:R-:W-:Y:S02]  /*8970*/  IMAD.U32 R9, R9, 0x10000, RZ ;  /* 0x0001000009097824 */ /* 0x000fe400078e00ff */
[----:B------:R-:W-:Y:S01]  /*8980*/  FADD.FTZ R2, R2, R3 ;  /* 0x0000000302027221 */ /* 0x000fe20000010000 */
[----:B------:R-:W-:Y:S01]  /*8990*/  FADD.FTZ R7, R4, R7 ;  /* 0x0000000704077221 */ /* 0x000fe20000010000 */
[----:B------:R-:W-:Y:S02]  /*89a0*/  FADD.FTZ R8, R8, R9 ;  /* 0x0000000908087221 */ /* 0x000fe40000010000 */
[----:B------:R-:W-:Y:S01]  /*89b0*/  FADD.FTZ R6, R5, R2 ;  /* 0x0000000205067221 */ /* 0x000fe20000010000 */
[----:B------:R-:W-:-:S04]  /*89c0*/  FADD.FTZ R7, R10, R7 ;  /* 0x000000070a077221 */ /* 0x000fc80000010000 */
        /* <DEDUP_REMOVED lines=32> */
.L_x_18251:
[----:B------:R-:W-:Y:S05]  /*8bd0*/  BSYNC B2 ;  /* 0x0000000000027941 */ /* 0x000fea0003800000 */
.L_x_18250:
[----:B------:R-:W-:Y:S01]  /*8be0*/  HFMA2.MMA.BF16_V2 R4, R19, R81, -RZ ;  /* 0x0000005113047235 */ /* 0x000fe200003000ff */
[----:B------:R-:W-:Y:S02]  /*8bf0*/  HMUL2.BF16_V2 R2, R17, R80 ;  /* 0x0000005011027232 */ /* 0x000fe40000200000 */
[----:B------:R-:W-:Y:S01]  /*8c00*/  FADD.FTZ R37, R37, R6 ;  /* 0x0000000625257221 */ /* 0x000fe20000010000 */
[----:B------:R-:W-:Y:S01]  /*8c10*/  HFMA2.MMA.BF16_V2 R85, R18, R85, -RZ ;  /* 0x0000005512557235 */ /* 0x000fe200003000ff */
[----:B------:R-:W-:Y:S02]  /*8c20*/  HMUL2.BF16_V2 R6, R97, R82 ;  /* 0x0000005261067232 */ /* 0x000fe40000200000 */
[----:B------:R-:W-:Y:S01]  /*8c30*/  FADD.FTZ R39, R39, R8 ;  /* 0x0000000827277221 */ /* 0x000fe20000010000 */
[C---:B------:R-:W-:Y:S01]  /*8c40*/  PRMT R3, R2.reuse, 0x7632, R3 ;  /* 0x0000763202037816 */ /* 0x040fe20000000003 */
[----:B------:R-:W-:Y:S01]  /*8c50*/  IMAD.U32 R2, R2, 0x10000, RZ ;  /* 0x0001000002027824 */ /* 0x000fe200078e00ff */
[----:B------:R-:W-:Y:S01]  /*8c60*/  BSSY B2, `(.L_x_18252) ;  /* 0x000002f000027945 */ /* 0x000fe20003800000 */
[----:B------:R-:W-:Y:S01]  /*8c70*/  PRMT R7, R6, 0x7632, R7 ;  /* 0x0000763206077816 */ /* 0x000fe20000000007 */
[C---:B------:R-:W-:Y:S01]  /*8c80*/  IMAD.U32 R8, R4.reuse, 0x10000, RZ ;  /* 0x0001000004087824 */ /* 0x040fe200078e00ff */
[----:B------:R-:W-:Y:S01]  /*8c90*/  PRMT R5, R4, 0x7632, R5 ;  /* 0x0000763204057816 */ /* 0x000fe20000000005 */
[----:B------:R-:W-:-:S02]  /*8ca0*/  IMAD.U32 R3, R3, 0x10000, RZ ;  /* 0x0001000003037824 */ /* 0x000fc400078e00ff */
[----:B------:R-:W-:Y:S01]  /*8cb0*/  IMAD.U32 R6, R6, 0x10000, RZ ;  /* 0x0001000006067824 */ /* 0x000fe200078e00ff */
[----:B------:R-:W-:Y:S01]  /*8cc0*/  SHF.L.U32 R5, R5, 0x10, RZ ;  /* 0x0000001005057819 */ /* 0x000fe200000006ff */
[--C-:B------:R-:W-:Y:S01]  /*8cd0*/  FADD.FTZ R4, R2, R3.reuse ;  /* 0x0000000302047221 */ /* 0x100fe20000010000 */
[----:B------:R-:W-:Y:S01]  /*8ce0*/  PRMT R2, R85, 0x7610, R2 ;  /* 0x0000761055027816 */ /* 0x000fe20000000002 */
[----:B------:R-:W-:Y:S01]  /*8cf0*/  IMAD.U32 R7, R7, 0x10000, RZ ;  /* 0x0001000007077824 */ /* 0x000fe200078e00ff */
[----:B------:R-:W-:Y:S01]  /*8d00*/  PRMT R3, R85, 0x7632, R3 ;  /* 0x0000763255037816 */ /* 0x000fe20000000003 */
[----:B------:R-:W-:Y:S02]  /*8d10*/  FADD.FTZ R5, R8, R5 ;  /* 0x0000000508057221 */ /* 0x000fe40000010000 */
[----:B------:R-:W-:Y:S01]  /*8d20*/  FADD.FTZ R7, R6, R7 ;  /* 0x0000000706077221 */ /* 0x000fe20000010000 */
[----:B------:R-:W-:Y:S02]  /*8d30*/  IMAD.U32 R2, R2, 0x10000, RZ ;  /* 0x0001000002027824 */ /* 0x000fe400078e00ff */
[----:B------:R-:W-:Y:S01]  /*8d40*/  FADD.FTZ R4, R4, R5 ;  /* 0x0000000504047221 */ /* 0x000fe20000010000 */
[----:B------:R-:W-:Y:S01]  /*8d50*/  SHF.L.U32 R3, R3, 0x10, RZ ;  /* 0x0000001003037819 */ /* 0x000fe200000006ff */
        /* <DEDUP_REMOVED lines=31> */
.L_x_18253:
[----:B------:R-:W-:Y:S05]  /*8f50*/  BSYNC B2 ;  /* 0x0000000000027941 */ /* 0x000fea0003800000 */
.L_x_18252:
        /* <DEDUP_REMOVED lines=56> */
.L_x_18255:
[----:B------:R-:W-:Y:S05]  /*92e0*/  BSYNC B2 ;  /* 0x0000000000027941 */ /* 0x000fea0003800000 */
.L_x_18254:
        /* <DEDUP_REMOVED lines=25> */
[----:B------:R-:W-:Y:S02]  /*9480*/  PRMT R14, R93, 0x7632, R14 ;  /* 0x000076325d0e7816 */ /* 0x000fe4000000000e */
        /* <DEDUP_REMOVED lines=15> */
.L_x_18257:
[----:B------:R-:W-:Y:S05]  /*9580*/  BSYNC B2 ;  /* 0x0000000000027941 */ /* 0x000fea0003800000 */
.L_x_18256:
        /* <DEDUP_REMOVED lines=47> */
[----:B------:R-:W-:-:S07]  /*9880*/  FADD.FTZ R45, R45, R14 ;  /* 0x0000000e2d2d7221 */ /* 0x000fce0000010000 */
.L_x_18227:
[----:B------:R-:W-:Y:S05]  /*9890*/  BSYNC B0 ;  /* 0x0000000000007941 */ /* 0x000fea0003800000 */
.L_x_18226:
[----:B------:R-:W-:Y:S01]  /*98a0*/  VIADD R47, R47, 0x4 ;  /* 0x000000042f2f7836 */ /* 0x000fe20000000000 */
[----:B------:R-:W-:Y:S01]  /*98b0*/  IADD3 R0, P1, R0, 0x10, RZ ;  /* 0x0000001000007810 */ /* 0x000fe20007f3e0ff */
[----:B------:R-:W-:Y:S01]  /*98c0*/  VIADD R98, R98, 0xfffffffc ;  /* 0xfffffffc62627836 */ /* 0x000fe20000000000 */
[----:B------:R-:W-:Y:S01]  /*98d0*/  IADD3 R51, R51, 0x80, RZ ;  /* 0x0000008033337810 */ /* 0x000fe20007ffe0ff */
[----:B------:R-:W-:Y:S01]  /*98e0*/  VIADD R46, R46, 0x200 ;  /* 0x000002002e2e7836 */ /* 0x000fe20000000000 */
[----:B------:R-:W-:Y:S01]  /*98f0*/  ISETP.GE.AND P0, PT, R47, R34, PT ;  /* 0x000000222f00720c */ /* 0x000fe20003f06270 */
[----:B------:R-:W-:Y:S02]  /*9900*/  VIADD R44, R44, 0x80 ;  /* 0x000000802c2c7836 */ /* 0x000fe40000000000 */
[----:B------:R-:W-:-:S10]  /*9910*/  IMAD.X R23, RZ, RZ, R23, P1 ;  /* 0x000000ffff177224 */ /* 0x000fd400008e0617 */
[----:B------:R-:W-:Y:S05]  /*9920*/  @!P0 BRA `(.L_x_18258) ;  /* 0xffffffbc00688947 */ /* 0x000fea000383ffff */
.L_x_18225:
[----:B------:R-:W-:Y:S05]  /*9930*/  BSYNC B1 ;  /* 0x0000000000017941 */ /* 0x000fea0003800000 */
.L_x_18223:
[----:B--2---:R-:W2:Y:S01]  /*9940*/  SHFL.BFLY PT, R5, R22, 0x2, 0x1f ;  /* 0x0c401f0016057f89 */ /* 0x004ea200000e0000 */
[----:B------:R-:W3:Y:S01]  /*9950*/  S2UR UR5, SR_CgaCtaId ;  /* 0x00000000000579c3 */ /* 0x000ee20000008800 */
[----:B------:R-:W-:Y:S01]  /*9960*/  IADD3 R19, R29, 0x1f, RZ ;  /* 0x0000001f1d137810 */ /* 0x000fe20007ffe0ff */
[----:B------:R-:W-:Y:S01]  /*9970*/  UMOV UR4, 0x400 ;  /* 0x0000040000047882 */ /* 0x000fe20000000000 */
[----:B------:R-:W4:Y:S01]  /*9980*/  SHFL.BFLY PT, R0, R25, 0x2, 0x1f ;  /* 0x0c401f0019007f89 */ /* 0x000f2200000e0000 */
[----:B------:R-:W-:Y:S01]  /*9990*/  UIADD3 UR4, UR4, 0x110, URZ ;  /* 0x0000011004047890 */ /* 0x000fe2000fffe03f */
[----:B------:R-:W-:Y:S01]  /*99a0*/  ISETP.GT.U32.AND P3, PT, R19, 0x3e, PT ;  /* 0x0000003e1300780c */ /* 0x000fe20003f64070 */
[----:B------:R-:W-:Y:S01]  /*99b0*/  BSSY B0, `(.L_x_18259) ;  /* 0x000005a000007945 */ /* 0x000fe20003800000 */
[----:B0-----:R-:W0:Y:S04]  /*99c0*/  SHFL.BFLY PT, R3, R20, 0x2, 0x1f ;  /* 0x0c401f0014037f89 */ /* 0x001e2800000e0000 */
[----:B------:R-:W5:Y:S04]  /*99d0*/  SHFL.BFLY PT, R7, R24, 0x2, 0x1f ;  /* 0x0c401f0018077f89 */ /* 0x000f6800000e0000 */
[----:B------:R-:W1:Y:S04]  /*99e0*/  SHFL.BFLY PT, R9, R26, 0x2, 0x1f ;  /* 0x0c401f001a097f89 */ /* 0x000e6800000e0000 */
[----:B------:R-:W1:Y:S04]  /*99f0*/  SHFL.BFLY PT, R2, R27, 0x2, 0x1f ;  /* 0x0c401f001b027f89 */ /* 0x000e6800000e0000 */
[----:B------:R-:W1:Y:S01]  /*9a00*/  SHFL.BFLY PT, R11, R32, 0x2, 0x1f ;  /* 0x0c401f00200b7f89 */ /* 0x000e6200000e0000 */
[----:B--2---:R-:W-:Y:S01]  /*9a10*/  FADD.FTZ R5, R5, R22 ;  /* 0x0000001605057221 */ /* 0x004fe20000010000 */
[----:B---3--:R-:W-:-:S02]  /*9a20*/  ULEA UR4, UR5, UR4, 0x18 ;  /* 0x0000000405047291 */ /* 0x008fc4000f8ec03f */
[----:B------:R-:W2:Y:S01]  /*9a30*/  SHFL.BFLY PT, R4, R35, 0x2, 0x1f ;  /* 0x0c401f0023047f89 */ /* 0x000ea200000e0000 */
[----:B----4-:R-:W-:Y:S01]  /*9a40*/  FADD.FTZ R25, R0, R25 ;  /* 0x0000001900197221 */ /* 0x010fe20000010000 */
[----:B------:R-:W-:Y:S02]  /*9a50*/  LOP3.LUT R0, R31, 0x3, RZ, 0xc0, !PT ;  /* 0x000000031f007812 */ /* 0x000fe400078ec0ff */
[----:B------:R-:W3:Y:S01]  /*9a60*/  SHFL.BFLY PT, R13, R36, 0x2, 0x1f ;  /* 0x0c401f00240d7f89 */ /* 0x000ee200000e0000 */
[----:B0-----:R-:W-:Y:S01]  /*9a70*/  FADD.FTZ R3, R3, R20 ;  /* 0x0000001403037221 */ /* 0x001fe20000010000 */
[----:B------:R-:W-:Y:S02]  /*9a80*/  ISETP.NE.AND P2, PT, R0, RZ, PT ;  /* 0x000000ff0000720c */ /* 0x000fe40003f45270 */
[----:B------:R-:W0:Y:S01]  /*9a90*/  SHFL.BFLY PT, R6, R37, 0x2, 0x1f ;  /* 0x0c401f0025067f89 */ /* 0x000e2200000e0000 */
[----:B-----5:R-:W-:Y:S01]  /*9aa0*/  FADD.FTZ R7, R7, R24 ;  /* 0x0000001807077221 */ /* 0x020fe20000010000 */
[----:B------:R-:W-:-:S02]  /*9ab0*/  SHF.R.S32.HI R24, RZ, 0x1f, R31 ;  /* 0x0000001fff187819 */ /* 0x000fc4000001141f */
[----:B------:R-:W4:Y:S01]  /*9ac0*/  SHFL.BFLY PT, R8, R39, 0x2, 0x1f ;  /* 0x0c401f0027087f89 */ /* 0x000f2200000e0000 */
[----:B-1----:R-:W-:Y:S01]  /*9ad0*/  FADD.FTZ R9, R9, R26 ;  /* 0x0000001a09097221 */ /* 0x002fe20000010000 */
[----:B------:R-:W-:Y:S02]  /*9ae0*/  LOP3.LUT R26, R29, 0xffffffe0, RZ, 0xc0, !PT ;  /* 0xffffffe01d1a7812 */ /* 0x000fe400078ec0ff */
[----:B------:R-:W1:Y:S01]  /*9af0*/  SHFL.BFLY PT, R15, R40, 0x2, 0x1f ;  /* 0x0c401f00280f7f89 */ /* 0x000e6200000e0000 */
[----:B------:R-:W-:Y:S01]  /*9b00*/  FADD.FTZ R10, R2, R27 ;  /* 0x0000001b020a7221 */ /* 0x000fe20000010000 */
[----:B------:R-:W-:Y:S02]  /*9b10*/  ISETP.NE.OR P4, PT, R26, 0x20, P2 ;  /* 0x000000201a00780c */ /* 0x000fe40001785670 */
[----:B------:R-:W5:Y:S01]  /*9b20*/  SHFL.BFLY PT, R28, R41, 0x2, 0x1f ;  /* 0x0c401f00291c7f89 */ /* 0x000f6200000e0000 */
[----:B------:R-:W-:Y:S01]  /*9b30*/  FADD.FTZ R12, R11, R32 ;  /* 0x000000200b0c7221 */ /* 0x000fe20000010000 */
[----:B------:R-:W-:-:S02]  /*9b40*/  ISETP.GT.OR P0, PT, R29, 0x3f, P2 ;  /* 0x0000003f1d00780c */ /* 0x000fc40001704670 */
[----:B------:R-:W5:Y:S01]  /*9b50*/  SHFL.BFLY PT, R17, R42, 0x2, 0x1f ;  /* 0x0c401f002a117f89 */ /* 0x000f6200000e0000 */
[----:B--2---:R-:W-:Y:S01]  /*9b60*/  FADD.FTZ R14, R4, R35 ;  /* 0x00000023040e7221 */ /* 0x004fe20000010000 */
[----:B------:R-:W-:Y:S02]  /*9b70*/  ISETP.GT.OR P1, PT, R29, 0x1f, P2 ;  /* 0x0000001f1d00780c */ /* 0x000fe40001724670 */
[----:B------:R-:W2:Y:S01]  /*9b80*/  SHFL.BFLY PT, R30, R45, 0x2, 0x1f ;  /* 0x0c401f002d1e7f89 */ /* 0x000ea200000e0000 */
[----:B---3--:R-:W-:Y:S01]  /*9b90*/  FADD.FTZ R16, R13, R36 ;  /* 0x000000240d107221 */ /* 0x008fe20000010000 */
[----:B0-----:R-:W-:Y:S02]  /*9ba0*/  FADD.FTZ R18, R6, R37 ;  /* 0x0000002506127221 */ /* 0x001fe40000010000 */
[----:B------:R-:W0:Y:S01]  /*9bb0*/  SHFL.BFLY PT, R2, R5, 0x1, 0x1f ;  /* 0x0c201f0005027f89 */ /* 0x000e2200000e0000 */
[----:B----4-:R-:W-:Y:S01]  /*9bc0*/  FADD.FTZ R20, R8, R39 ;  /* 0x0000002708147221 */ /* 0x010fe20000010000 */
[----:B------:R-:W-:-:S02]  /*9bd0*/  LEA.HI R39, R24, R31, RZ, 0x2 ;  /* 0x0000001f18277211 */ /* 0x000fc400078f10ff */
[----:B------:R-:W3:Y:S01]  /*9be0*/  SHFL.BFLY PT, R0, R3, 0x1, 0x1f ;  /* 0x0c201f0003007f89 */ /* 0x000ee200000e0000 */
[----:B------:R-:W-:Y:S01]  /*9bf0*/  LOP3.LUT R24, R29, 0xffffffc0, RZ, 0xc0, !PT ;  /* 0xffffffc01d187812 */ /* 0x000fe200078ec0ff */
[----:B-1----:R-:W-:Y:S01]  /*9c00*/  FADD.FTZ R22, R15, R40 ;  /* 0x000000280f167221 */ /* 0x002fe20000010000 */
[----:B------:R-:W-:Y:S01]  /*9c10*/  SHF.R.S32.HI R26, RZ, 0x2, R39 ;  /* 0x00000002ff1a7819 */ /* 0x000fe20000011427 */
[----:B------:R-:W1:Y:S01]  /*9c20*/  SHFL.BFLY PT, R4, R7, 0x1, 0x1f ;  /* 0x0c201f0007047f89 */ /* 0x000e6200000e0000 */
[----:B------:R-:W-:Y:S01]  /*9c30*/  ISETP.NE.OR P5, PT, R24, 0x40, P2 ;  /* 0x000000401800780c */ /* 0x000fe200017a5670 */
[----:B-----5:R-:W-:Y:S02]  /*9c40*/  FADD.FTZ R28, R28, R41 ;  /* 0x000000291c1c7221 */ /* 0x020fe40000010000 */
[----:B------:R-:W4:Y:S01]  /*9c50*/  SHFL.BFLY PT, R6, R25, 0x1, 0x1f ;  /* 0x0c201f0019067f89 */ /* 0x000f2200000e0000 */
[----:B------:R-:W-:Y:S02]  /*9c60*/  IMAD R21, R21, 0x78, R26 ;  /* 0x0000007815157824 */ /* 0x000fe400078e021a */
[----:B------:R-:W-:Y:S01]  /*9c70*/  FADD.FTZ R42, R17, R42 ;  /* 0x0000002a112a7221 */ /* 0x000fe20000010000 */
[----:B------:R-:W5:Y:S01]  /*9c80*/  SHFL.BFLY PT, R8, R9, 0x1, 0x1f ;  /* 0x0c201f0009087f89 */ /* 0x000f6200000e0000 */
[----:B--2---:R-:W-:-:S03]  /*9c90*/  FADD.FTZ R30, R30, R45 ;  /* 0x0000002d1e1e7221 */ /* 0x004fc60000010000 */
[----:B------:R-:W2:Y:S01]  /*9ca0*/  SHFL.BFLY PT, R11, R10, 0x1, 0x1f ;  /* 0x0c201f000a0b7f89 */ /* 0x000ea200000e0000 */
[----:B0-----:R-:W-:-:S03]  /*9cb0*/  FADD.FTZ R27, R5, R2 ;  /* 0x00000002051b7221 */ /* 0x001fc60000010000 */
[----:B------:R-:W0:Y:S01]  /*9cc0*/  SHFL.BFLY PT, R13, R12, 0x1, 0x1f ;  /* 0x0c201f000c0d7f89 */ /* 0x000e2200000e0000 */
[----:B------:R-:W-:-:S03]  /*9cd0*/  LEA R2, R21, UR4, 0x2 ;  /* 0x0000000415027c11 */ /* 0x000fc6000f8e10ff */
[----:B------:R-:W0:Y:S01]  /*9ce0*/  SHFL.BFLY PT, R15, R14, 0x1, 0x1f ;  /* 0x0c201f000e0f7f89 */ /* 0x000e2200000e0000 */
[----:B---3--:R-:W-:-:S03]  /*9cf0*/  FADD.FTZ R0, R3, R0 ;  /* 0x0000000003007221 */ /* 0x008fc60000010000 */
[----:B------:R-:W3:Y:S01]  /*9d00*/  SHFL.BFLY PT, R17, R16, 0x1, 0x1f ;  /* 0x0c201f0010117f89 */ /* 0x000ee200000e0000 */
[----:B-1----:R-:W-:-:S03]  /*9d10*/  FADD.FTZ R32, R7, R4 ;  /* 0x0000000407207221 */ /* 0x002fc60000010000 */
[----:B------:R-:W1:Y:S01]  /*9d20*/  SHFL.BFLY PT, R19, R18, 0x1, 0x1f ;  /* 0x0c201f0012137f89 */ /* 0x000e6200000e0000 */
[----:B----4-:R-:W-:-:S03]  /*9d30*/  FADD.FTZ R33, R25, R6 ;  /* 0x0000000619217221 */ /* 0x010fc60000010000 */
[----:B------:R-:W4:Y:S01]  /*9d40*/  SHFL.BFLY PT, R23, R20, 0x1, 0x1f ;  /* 0x0c201f0014177f89 */ /* 0x000f2200000e0000 */
[----:B-----5:R-:W-:-:S03]  /*9d50*/  FADD.FTZ R34, R9, R8 ;  /* 0x0000000809227221 */ /* 0x020fc60000010000 */
[----:B------:R-:W5:Y:S01]  /*9d60*/  SHFL.BFLY PT, R31, R22, 0x1, 0x1f ;  /* 0x0c201f00161f7f89 */ /* 0x000f6200000e0000 */
[----:B--2---:R-:W-:-:S03]  /*9d70*/  FADD.FTZ R35, R10, R11 ;  /* 0x0000000b0a237221 */ /* 0x004fc60000010000 */
[----:B------:R-:W2:Y:S01]  /*9d80*/  SHFL.BFLY PT, R43, R28, 0x1, 0x1f ;  /* 0x0c201f001c2b7f89 */ /* 0x000ea200000e0000 */
[----:B0-----:R-:W-:-:S03]  /*9d90*/  FADD.FTZ R36, R12, R13 ;  /* 0x0000000d0c247221 */ /* 0x001fc60000010000 */
[----:B------:R-:W0:Y:S01]  /*9da0*/  SHFL.BFLY PT, R45, R42, 0x1, 0x1f ;  /* 0x0c201f002a2d7f89 */ /* 0x000e2200000e0000 */
[----:B------:R-:W-:-:S03]  /*9db0*/  FADD.FTZ R37, R14, R15 ;  /* 0x0000000f0e257221 */ /* 0x000fc60000010000 */
[----:B------:R-:W0:Y:S01]  /*9dc0*/  SHFL.BFLY PT, R47, R30, 0x1, 0x1f ;  /* 0x0c201f001e2f7f89 */ /* 0x000e2200000e0000 */
[----:B---3--:R-:W-:Y:S01]  /*9dd0*/  FADD.FTZ R38, R16, R17 ;  /* 0x0000001110267221 */ /* 0x008fe20000010000 */
[----:B------:R-:W-:Y:S01]  /*9de0*/  BAR.SYNC.DEFER_BLOCKING 0x0 ;  /* 0x0000000000007b1d */ /* 0x000fe20000010000 */
[----:B-1----:R-:W-:Y:S01]  /*9df0*/  FADD.FTZ R39, R18, R19 ;  /* 0x0000001312277221 */ /* 0x002fe20000010000 */
[----:B----4-:R-:W-:Y:S01]  /*9e00*/  FADD.FTZ R40, R20, R23 ;  /* 0x0000001714287221 */ /* 0x010fe20000010000 */
[----:B-----5:R-:W-:Y:S01]  /*9e10*/  FADD.FTZ R41, R22, R31 ;  /* 0x0000001f16297221 */ /* 0x020fe20000010000 */
[----:B--2---:R-:W-:Y:S01]  /*9e20*/  FADD.FTZ R43, R28, R43 ;  /* 0x0000002b1c2b7221 */ /* 0x004fe20000010000 */
[----:B0-----:R-:W-:Y:S01]  /*9e30*/  FADD.FTZ R42, R42, R45 ;  /* 0x0000002d2a2a7221 */ /* 0x001fe20000010000 */
[----:B------:R-:W-:Y:S01]  /*9e40*/  FADD.FTZ R47, R30, R47 ;  /* 0x0000002f1e2f7221 */ /* 0x000fe20000010000 */
        /* <DEDUP_REMOVED lines=16> */
.L_x_18260:
[----:B------:R-:W-:Y:S05]  /*9f50*/  BSYNC B0 ;  /* 0x0000000000007941 */ /* 0x000fea0003800000 */
.L_x_18259:
        /* <DEDUP_REMOVED lines=33> */
.L_x_18262:
[----:B------:R-:W-:Y:S05]  /*a170*/  BSYNC B0 ;  /* 0x0000000000007941 */ /* 0x000fea0003800000 */
.L_x_18261:
        /* <DEDUP_REMOVED lines=18> */
.L_x_18264:
[----:B------:R-:W-:Y:S05]  /*a2a0*/  BSYNC B0 ;  /* 0x0000000000007941 */ /* 0x000fea0003800000 */
.L_x_18263:
        /* <DEDUP_REMOVED lines=34> */
.L_x_18266:
[----:B------:R-:W-:Y:S05]  /*a4d0*/  BSYNC B0 ;  /* 0x0000000000007941 */ /* 0x000fea0003800000 */
.L_x_18265:
        /* <DEDUP_REMOVED lines=13> */
[----:B01----:R-:W-:Y:S01]  /*a5b0*/  F2FP.BF16.F32.PACK_AB R0, R27, R0 ;  /* 0x000000001b00723e */ /* 0x003fe200000010ff */
[----:B------:R-:W-:Y:S01]  /*a5c0*/  VIADD R23, R26, 0x58 ;  /* 0x000000581a177836 */ /* 0x000fe20000000000 */
[----:B------:R-:W-:-:S02]  /*a5d0*/  F2FP.BF16.F32.PACK_AB R32, R33, R32 ;  /* 0x000000202120723e */ /* 0x000fc400000010ff */
[----:B------:R-:W-:Y:S02]  /*a5e0*/  PRMT R33, R0, 0x7632, R33 ;  /* 0x0000763200217816 */ /* 0x000fe40000000021 */
[----:B------:R-:W0:Y:S01]  /*a5f0*/  S2UR UR9, SR_CTAID.X ;  /* 0x00000000000979c3 */ /* 0x000e220000002500 */
[----:B------:R-:W-:Y:S02]  /*a600*/  F2FP.BF16.F32.PACK_AB R34, R35, R34 ;  /* 0x000000222322723e */ /* 0x000fe400000010ff */
[----:B------:R-:W-:Y:S02]  /*a610*/  F2FP.BF16.F32.PACK_AB R36, R37, R36 ;  /* 0x000000242524723e */ /* 0x000fe400000010ff */
[----:B------:R-:W-:Y:S02]  /*a620*/  F2FP.BF16.F32.PACK_AB R38, R39, R38 ;  /* 0x000000262726723e */ /* 0x000fe400000010ff */
[----:B------:R-:W-:Y:S01]  /*a630*/  F2FP.BF16.F32.PACK_AB R40, R41, R40 ;  /* 0x000000282928723e */ /* 0x000fe200000010ff */
[----:B--2---:R-:W-:Y:S01]  /*a640*/  UIMAD UR6, UR8, UR6, URZ ;  /* 0x00000006080672a4 */ /* 0x004fe2000f8e023f */
[----:B------:R-:W-:-:S02]  /*a650*/  F2FP.BF16.F32.PACK_AB R42, R42, R43 ;  /* 0x0000002b2a2a723e */ /* 0x000fc400000010ff */
[----:B------:R-:W-:Y:S01]  /*a660*/  F2FP.BF16.F32.PACK_AB R47, RZ, R47 ;  /* 0x0000002fff2f723e */ /* 0x000fe200000010ff */
[----:B------:R-:W-:Y:S02]  /*a670*/  UIMAD UR6, UR6, UR7, URZ ;  /* 0x00000007060672a4 */ /* 0x000fe4000f8e023f */
[----:B---3--:R-:W-:Y:S02]  /*a680*/  UIMAD UR4, UR5, 0x78, URZ ;  /* 0x00000078050478a4 */ /* 0x008fe4000f8e023f */
[----:B0-----:R-:W-:Y:S02]  /*a690*/  UIMAD UR5, UR9, UR7, URZ ;  /* 0x00000007090572a4 */ /* 0x001fe4000f8e023f */
[----:B------:R-:W-:Y:S02]  /*a6a0*/  USHF.R.S32.HI UR7, URZ, 0x1f, UR4 ;  /* 0x0000001f3f077899 */ /* 0x000fe40008011404 */
[----:B------:R-:W-:Y:S02]  /*a6b0*/  USHF.R.S32.HI UR8, URZ, 0x1f, UR5 ;  /* 0x0000001f3f087899 */ /* 0x000fe40008011405 */
[----:B------:R-:W-:-:S02]  /*a6c0*/  USHF.R.S32.HI UR9, URZ, 0x1f, UR6 ;  /* 0x0000001f3f097899 */ /* 0x000fc40008011406 */
        /* <DEDUP_REMOVED lines=8> */
[----:B------:R-:W-:Y:S02]  /*a750*/  IADD3 R7, P2, R5, UR4, RZ ;  /* 0x0000000405077c10 */ /* 0x000fe4000ff5e0ff */
[----:B------:R-:W-:Y:S02]  /*a760*/  LEA.HI.X R3, R4, UR9, R11, 0x1, P0 ;  /* 0x0000000904037c11 */ /* 0x000fe400080f0c0b */
[----:B------:R-:W-:Y:S02]  /*a770*/  LEA R4, P0, R9, UR8, 0x1 ;  /* 0x0000000809047c11 */ /* 0x000fe4000f8008ff */
[----:B------:R-:W-:Y:S01]  /*a780*/  LEA.HI.X.SX32 R10, R5, UR7, 0x1, P2 ;  /* 0x00000007050a7c11 */ /* 0x000fe200090f0eff */
[----:B------:R0:W-:Y:S01]  /*a790*/  STG.E.U16 desc[UR10][R2.64], R0 ;  /* 0x0000000002007986 */ /* 0x0001e2000c10150a */
[----:B------:R-:W-:Y:S02]  /*a7a0*/  LEA R6, P1, R7, UR8, 0x1 ;  /* 0x0000000807067c11 */ /* 0x000fe4000f8208ff */
[----:B------:R-:W-:Y:S01]  /*a7b0*/  LEA.HI.X R5, R9, UR9, R12, 0x1, P0 ;  /* 0x0000000909057c11 */ /* 0x000fe200080f0c0c */
[C---:B------:R-:W-:Y:S01]  /*a7c0*/  VIADD R12, R26.reuse, 0x28 ;  /* 0x000000281a0c7836 */ /* 0x040fe20000000000 */
[----:B------:R-:W-:-:S02]  /*a7d0*/  IADD3 R9, R26, 0x20, RZ ;  /* 0x000000201a097810 */ /* 0x000fc40007ffe0ff */
[C---:B------:R-:W-:Y:S01]  /*a7e0*/  IADD3 R15, P0, R8.reuse, UR4, RZ ;  /* 0x00000004080f7c10 */ /* 0x040fe2000ff1e0ff */
[----:B------:R1:W-:Y:S01]  /*a7f0*/  STG.E.U16 desc[UR10][R4.64], R33 ;  /* 0x0000002104007986 */ /* 0x0003e2000c10150a */
[----:B------:R-:W-:Y:S02]  /*a800*/  LEA.HI.X R7, R7, UR9, R10, 0x1, P1 ;  /* 0x0000000907077c11 */ /* 0x000fe400088f0c0a */
[----:B------:R-:W-:Y:S02]  /*a810*/  IADD3 R11, P1, R9, UR4, RZ ;  /* 0x00000004090b7c10 */ /* 0x000fe4000ff3e0ff */
[----:B------:R-:W-:Y:S01]  /*a820*/  LEA.HI.X.SX32 R16, R8, UR7, 0x1, P0 ;  /* 0x0000000708107c11 */ /* 0x000fe200080f0eff */
[----:B------:R-:W-:Y:S01]  /*a830*/  STG.E.U16 desc[UR10][R6.64], R32 ;  /* 0x0000002006007986 */ /* 0x000fe2000c10150a */
        /* <DEDUP_REMOVED lines=34> */
[----:B------:R-:W-:Y:S01]  /*aa60*/  LEA.HI.X R23, R28, UR9, R29, 0x1, P1 ;  /* 0x000000091c177c11 */ /* 0x000fe200088f0c1d */
[C---:B------:R-:W-:Y:S01]  /*aa70*/  VIADD R29, R26.reuse, 0x68 ;  /* 0x000000681a1d7836 */ /* 0x040fe20000000000 */
[----:B------:R-:W-:-:S02]  /*aa80*/  IADD3 R28, R26, 0x60, RZ ;  /* 0x000000601a1c7810 */ /* 0x000fc40007ffe0ff */
[----:B------:R-:W-:Y:S01]  /*aa90*/  LEA.HI.X R25, R25, UR9, R30, 0x1, P0 ;  /* 0x0000000919197c11 */ /* 0x000fe200080f0c1e */
[----:B------:R-:W-:Y:S01]  /*aaa0*/  VIADD R30, R26, 0x70 ;  /* 0x000000701a1e7836 */ /* 0x000fe20000000000 */
[----:B------:R-:W-:Y:S02]  /*aab0*/  IADD3 R48, P0, R28, UR4, RZ ;  /* 0x000000041c307c10 */ /* 0x000fe4000ff1e0ff */
[----:B0-----:R-:W-:Y:S02]  /*aac0*/  PRMT R3, R32, 0x7632, R3 ;  /* 0x0000763220037816 */ /* 0x001fe40000000003 */
[----:B------:R-:W-:Y:S02]  /*aad0*/  IADD3 R45, P1, R29, UR4, RZ ;  /* 0x000000041d2d7c10 */ /* 0x000fe4000ff3e0ff */
[----:B------:R-:W-:Y:S01]  /*aae0*/  IADD3 R31, P2, R30, UR4, RZ ;  /* 0x000000041e1f7c10 */ /* 0x000fe2000ff5e0ff */
[----:B------:R-:W-:Y:S01]  /*aaf0*/  STG.E.U16 desc[UR10][R8.64], R3 ;  /* 0x0000000308007986 */ /* 0x000fe2000c10150a */
[----:B-1----:R-:W-:-:S02]  /*ab00*/  PRMT R5, R34, 0x7632, R5 ;  /* 0x0000763222057816 */ /* 0x002fc40000000005 */
[----:B------:R-:W-:Y:S01]  /*ab10*/  LEA.HI.X.SX32 R27, R28, UR7, 0x1, P0 ;  /* 0x000000071c1b7c11 */ /* 0x000fe200080f0eff */
[----:B------:R-:W-:Y:S01]  /*ab20*/  STG.E.U16 desc[UR10][R10.64], R34 ;  /* 0x000000220a007986 */ /* 0x000fe2000c10150a */
[----:B------:R-:W-:Y:S02]  /*ab30*/  PRMT R0, R36, 0x7632, R0 ;  /* 0x0000763224007816 */ /* 0x000fe40000000000 */
[----:B------:R-:W-:Y:S01]  /*ab40*/  LEA.HI.X.SX32 R46, R29, UR7, 0x1, P1 ;  /* 0x000000071d2e7c11 */ /* 0x000fe200088f0eff */
[----:B------:R0:W-:Y:S01]  /*ab50*/  STG.E.U16 desc[UR10][R12.64], R5 ;  /* 0x000000050c007986 */ /* 0x0001e2000c10150a */
[----:B------:R-:W-:Y:S02]  /*ab60*/  LEA R26, P0, R48, UR8, 0x1 ;  /* 0x00000008301a7c11 */ /* 0x000fe4000f8008ff */
[----:B------:R-:W-:Y:S01]  /*ab70*/  LEA R28, P1, R45, UR8, 0x1 ;  /* 0x000000082d1c7c11 */ /* 0x000fe2000f8208ff */
[----:B------:R1:W-:Y:S01]  /*ab80*/  STG.E.U16 desc[UR10][R14.64], R36 ;  /* 0x000000240e007986 */ /* 0x0003e2000c10150a */
[----:B------:R-:W-:-:S02]  /*ab90*/  LEA.HI.X.SX32 R44, R30, UR7, 0x1, P2 ;  /* 0x000000071e2c7c11 */ /* 0x000fc400090f0eff */
[----:B------:R-:W-:Y:S01]  /*aba0*/  PRMT R2, R38, 0x7632, R2 ;  /* 0x0000763226027816 */ /* 0x000fe20000000002 */
[----:B------:R-:W-:Y:S01]  /*abb0*/  STG.E.U16 desc[UR10][R16.64], R0 ;  /* 0x0000000010007986 */ /* 0x000fe2000c10150a */
[----:B------:R-:W-:Y:S02]  /*abc0*/  LEA R30, P2, R31, UR8, 0x1 ;  /* 0x000000081f1e7c11 */ /* 0x000fe4000f8408ff */
[----:B------:R-:W-:Y:S01]  /*abd0*/  LEA.HI.X R27, R48, UR9, R27, 0x1, P0 ;  /* 0x00000009301b7c11 */ /* 0x000fe200080f0c1b */
[----:B------:R-:W-:Y:S01]  /*abe0*/  STG.E.U16 desc[UR10][R18.64], R38 ;  /* 0x0000002612007986 */ /* 0x000fe2000c10150a */
[----:B0-----:R-:W-:Y:S02]  /*abf0*/  PRMT R12, R40, 0x7632, R12 ;  /* 0x00007632280c7816 */ /* 0x001fe4000000000c */
[----:B------:R-:W-:Y:S01]  /*ac00*/  LEA.HI.X R29, R45, UR9, R46, 0x1, P1 ;  /* 0x000000092d1d7c11 */ /* 0x000fe200088f0c2e */
[----:B------:R-:W-:Y:S01]  /*ac10*/  STG.E.U16 desc[UR10][R20.64], R2 ;  /* 0x0000000214007986 */ /* 0x000fe2000c10150a */
[----:B-1----:R-:W-:-:S02]  /*ac20*/  PRMT R14, R42, 0x7632, R14 ;  /* 0x000076322a0e7816 */ /* 0x002fc4000000000e */
[----:B------:R-:W-:Y:S01]  /*ac30*/  LEA.HI.X R31, R31, UR9, R44, 0x1, P2 ;  /* 0x000000091f1f7c11 */ /* 0x000fe200090f0c2c */
[----:B------:R-:W-:Y:S04]  /*ac40*/  STG.E.U16 desc[UR10][R22.64], R40 ;  /* 0x0000002816007986 */ /* 0x000fe8000c10150a */
[----:B------:R-:W-:Y:S04]  /*ac50*/  STG.E.U16 desc[UR10][R24.64], R12 ;  /* 0x0000000c18007986 */ /* 0x000fe8000c10150a */
[----:B------:R-:W-:Y:S04]  /*ac60*/  STG.E.U16 desc[UR10][R26.64], R42 ;  /* 0x0000002a1a007986 */ /* 0x000fe8000c10150a */
[----:B------:R-:W-:Y:S04]  /*ac70*/  STG.E.U16 desc[UR10][R28.64], R14 ;  /* 0x0000000e1c007986 */ /* 0x000fe8000c10150a */
[----:B------:R-:W-:Y:S01]  /*ac80*/  STG.E.U16 desc[UR10][R30.64], R47 ;  /* 0x0000002f1e007986 */ /* 0x000fe2000c10150a */
[----:B------:R-:W-:Y:S05]  /*ac90*/  EXIT ;  /* 0x000000000000794d */ /* 0x000fea0003800000 */
.L_x_18267:
        /* <DEDUP_REMOVED lines=14> */
.L_x_28362:


//--------------------- .text._ZN4vllm25paged_attention_v1_kernelI13__nv_bfloat16S1_Li112ELi32ELi128ELNS_18Fp8KVCacheDataTypeE0ELb1EEEvPT_PKS3_PKT0_S9_ifPKiSB_iPKfiiiSD_SD_iiiii --------------------------
	.section	.text._ZN4vllm25paged_attention_v1_kernelI13__nv_bfloat16S1_Li112ELi32ELi128ELNS_18Fp8KVCacheDataTypeE0ELb1EEEvPT_PKS3_PKT0_S9_ifPKiSB_iPKfiiiSD_SD_iiiii,"ax",@progbits
	.align	128
        .global         _ZN4vllm25paged_attention_v1_kernelI13__nv_bfloat16S1_Li112ELi32ELi128ELNS_18Fp8KVCacheDataTypeE0ELb1EEEvPT_PKS3_PKT0_S9_ifPKiSB_iPKfiiiSD_SD_iiiii
        .type           _ZN4vllm25paged_attention_v1_kernelI13__nv_bfloat16S1_Li112ELi32ELi128ELNS_18Fp8KVCacheDataTypeE0ELb1EEEvPT_PKS3_PKT0_S9_ifPKiSB_iPKfiiiSD_SD_iiiii,@function
        .size           _ZN4vllm25paged_attention_v1_kernelI13__nv_bfloat16S1_Li112ELi32ELi128ELNS_18Fp8KVCacheDataTypeE0ELb1EEEvPT_PKS3_PKT0_S9_ifPKiSB_iPKfiiiSD_SD_iiiii,(.L_x_28363 - _ZN4vllm25paged_attention_v1_kernelI13__nv_bfloat16S1_Li112ELi32ELi128ELNS_18Fp8KVCacheDataTypeE0ELb1EEEvPT_PKS3_PKT0_S9_ifPKiSB_iPKfiiiSD_SD_iiiii)
        .other          _ZN4vllm25paged_attention_v1_kernelI13__nv_bfloat16S1_Li112ELi32ELi128ELNS_18Fp8KVCacheDataTypeE0ELb1EEEvPT_PKS3_PKT0_S9_ifPKiSB_iPKfiiiSD_SD_iiiii,@"STO_CUDA_ENTRY STV_DEFAULT"
_ZN4vllm25paged_attention_v1_kernelI13__nv_bfloat16S1_Li112ELi32ELi128ELNS_18Fp8KVCacheDataTypeE0ELb1EEEvPT_PKS3_PKT0_S9_ifPKiSB_iPKfiiiSD_SD_iiiii:
.text._ZN4vllm25paged_attention_v1_kernelI13__nv_bfloat16S1_Li112ELi32ELi128ELNS_18Fp8KVCacheDataTypeE0ELb1EEEvPT_PKS3_PKT0_S9_ifPKiSB_iPKfiiiSD_SD_iiiii:
        /* <DEDUP_REMOVED lines=102> */
.L_x_18272:
        /* <DEDUP_REMOVED lines=15> */
.L_x_18271:
[----:B------:R-:W-:Y:S05]  /*0750*/  BSYNC B1 ;  /* 0x0000000000017941 */ /* 0x000fea0003800000 */
.L_x_18270:
        /* <DEDUP_REMOVED lines=15> */
.L_x_18273:
        /* <DEDUP_REMOVED lines=28> */
.L_x_18269:
[----:B------:R-:W-:Y:S05]  /*0a10*/  BSYNC B0 ;  /* 0x0000000000007941 */ /* 0x000fea0003800000 */
.L_x_18268:
[----:B------:R-:W0:Y:S01]  /*0a20*/  LDC R7, c[0x0][0x284] ;  /* 0x0000a100ff077b82 */ /* 0x000e220000000800 */
[----:B-----5:R-:W-:Y:S01]  /*0a30*/  VIADD R4, R28, 0xffffffff ;  /* 0xffffffff1c047836 */ /* 0x020fe20000000000 */
[----:B------:R-:W-:Y:S01]  /*0a40*/  ULDC UR4, c[0x0][0x278] ;  /* 0x00009e0000047ab9 */ /* 0x000fe20000000800 */
[----:B------:R-:W-:Y:S01]  /*0a50*/  ULDC UR13, c[0x0][0x25c] ;  /* 0x00009700000d7ab9 */ /* 0x000fe20000000800 */
[----:B------:R-:W-:Y:S01]  /*0a60*/  ULDC UR12, c[0x0][0x234] ;  /* 0x00008d00000c7ab9 */ /* 0x000fe20000000800 */
[----:B------:R-:W-:Y:S01]  /*0a70*/  ULDC.64 UR6, c[0x0][0x238] ;  /* 0x00008e0000067ab9 */ /* 0x000fe20000000a00 */
[----:B------:R-:W-:Y:S01]  /*0a80*/  ULDC.64 UR8, c[0x0][0x220] ;  /* 0x0000880000087ab9 */ /* 0x000fe20000000a00 */
[----:B------:R-:W-:Y:S01]  /*0a90*/  BSSY B0, `(.L_x_18274) ;  /* 0x000029c000007945 */ /* 0x000fe20003800000 */
[----:B------:R-:W1:Y:S01]  /*0aa0*/  LDC R9, c[0x0][0x288] ;  /* 0x0000a200ff097b82 */ /* 0x000e620000000800 */
[----:B------:R-:W-:Y:S01]  /*0ab0*/  IMAD.MOV.U32 R130, RZ, RZ, -0x800001 ;  /* 0xff7fffffff827424 */ /* 0x000fe200078e00ff */
[----:B0-----:R-:W-:-:S04]  /*0ac0*/  IABS R138, R7 ;  /* 0x00000007008a7213 */ /* 0x001fc80000000000 */
[----:B------:R-:W0:Y:S01]  /*0ad0*/  I2F.RP R5, R138 ;  /* 0x0000008a00057306 */ /* 0x000e220000209400 */
[----:B------:R-:W-:Y:S01]  /*0ae0*/  IMAD.MOV.U32 R35, RZ, RZ, R138 ;  /* 0x000000ffff237224 */ /* 0x000fe200078e008a */
[----:B------:R-:W-:Y:S01]  /*0af0*/  BAR.SYNC.DEFER_BLOCKING 0x0 ;  /* 0x0000000000007b1d */ /* 0x000fe20000010000 */
[----:B-1----:R-:W-:-:S05]  /*0b00*/  ISETP.GT.AND P3, PT, R9, -0x1, PT ;  /* 0xffffffff0900780c */ /* 0x002fca0003f64270 */
[----:B0-----:R-:W0:Y:S08]  /*0b10*/  MUFU.RCP R5, R5 ;  /* 0x0000000500057308 */ /* 0x001e300000001000 */
[----:B------:R-:W-:Y:S01]  /*0b20*/  @!P3 IMAD R37, R37, UR4, R30 ;  /* 0x000000042525bc24 */ /* 0x000fe2000f8e021e */
[----:B0-----:R-:W-:-:S04]  /*0b30*/  IADD3 R2, R5, 0xffffffe, RZ ;  /* 0x0ffffffe05027810 */ /* 0x001fc80007ffe0ff */
[----:B------:R0:W1:Y:S02]  /*0b40*/  F2I.FTZ.U32.TRUNC.NTZ R3, R2 ;  /* 0x0000000200037305 */ /* 0x000064000021f000 */
[----:B0-----:R-:W-:Y:S02]  /*0b50*/  IMAD.MOV.U32 R2, RZ, RZ, RZ ;  /* 0x000000ffff027224 */ /* 0x001fe400078e00ff */
[----:B-1----:R-:W-:-:S04]  /*0b60*/  IMAD R6, R3, R138, RZ ;  /* 0x0000008a03067224 */ /* 0x002fc800078e02ff */
[----:B------:R-:W-:Y:S01]  /*0b70*/  IMAD.MOV R33, RZ, RZ, -R6 ;  /* 0x000000ffff217224 */ /* 0x000fe200078e0a06 */
[----:B------:R-:W-:Y:S02]  /*0b80*/  IABS R6, R4 ;  /* 0x0000000400067213 */ /* 0x000fe40000000000 */
[----:B------:R-:W-:Y:S01]  /*0b90*/  LOP3.LUT R4, R4, R7, RZ, 0x3c, !PT ;  /* 0x0000000704047212 */ /* 0x000fe200078e3cff */
[----:B------:R-:W-:-:S03]  /*0ba0*/  IMAD.HI.U32 R33, R3, R33, R2 ;  /* 0x0000002103217227 */ /* 0x000fc600078e0002 */
[----:B------:R-:W-:Y:S01]  /*0bb0*/  ISETP.GE.AND P2, PT, R4, RZ, PT ;  /* 0x000000ff0400720c */ /* 0x000fe20003f46270 */
[----:B------:R-:W-:Y:S02]  /*0bc0*/  IMAD.MOV.U32 R3, RZ, RZ, R6 ;  /* 0x000000ffff037224 */ /* 0x000fe400078e0006 */
[----:B------:R-:W-:Y:S02]  /*0bd0*/  @!P3 IMAD.MOV R6, RZ, RZ, -R9 ;  /* 0x000000ffff06b224 */ /* 0x000fe400078e0a09 */
[----:B------:R-:W-:-:S04]  /*0be0*/  IMAD.HI.U32 R34, R33, R3, RZ ;  /* 0x0000000321227227 */ /* 0x000fc800078e00ff */
[----:B------:R-:W-:Y:S01]  /*0bf0*/  @P3 IMAD R2, R24, UR4, R27 ;  /* 0x0000000418023c24 */ /* 0x000fe2000f8e021b */
[----:B------:R-:W-:Y:S01]  /*0c00*/  IADD3 R5, RZ, -R34, RZ ;  /* 0x80000022ff057210 */ /* 0x000fe20007ffe0ff */
[----:B------:R-:W-:Y:S01]  /*0c10*/  ULDC UR4, c[0x0][0x248] ;  /* 0x0000920000047ab9 */ /* 0x000fe20000000800 */
[----:B------:R-:W-:Y:S02]  /*0c20*/  @!P3 IMAD R37, R37, R6, RZ ;  /* 0x000000062525b224 */ /* 0x000fe400078e02ff */
[----:B------:R-:W-:Y:S02]  /*0c30*/  IMAD R38, R25, UR4, RZ ;  /* 0x0000000419267c24 */ /* 0x000fe4000f8e02ff */
[----:B------:R-:W-:Y:S02]  /*0c40*/  IMAD R3, R138, R5, R3 ;  /* 0x000000058a037224 */ /* 0x000fe400078e0203 */
[----:B------:R-:W-:Y:S01]  /*0c50*/  @P3 IMAD R37, R2, R9, RZ ;  /* 0x0000000902253224 */ /* 0x000fe200078e02ff */
[----:B------:R-:W-:-:S02]  /*0c60*/  SHF.R.S32.HI R40, RZ, 0x1f, R38 ;  /* 0x0000001fff287819 */ /* 0x000fc40000011426 */
[----:B------:R-:W-:Y:S01]  /*0c70*/  ISETP.GT.U32.AND P1, PT, R138, R3, PT ;  /* 0x000000038a00720c */ /* 0x000fe20003f24070 */
[----:B------:R-:W-:-:S12]  /*0c80*/  VIADD R37, R37, 0x1 ;  /* 0x0000000125257836 */ /* 0x000fd80000000000 */
[----:B------:R-:W-:Y:S02]  /*0c90*/  @!P1 IMAD.IADD R3, R3, 0x1, -R138 ;  /* 0x0000000103039824 */ /* 0x000fe400078e0a8a */
[----:B------:R-:W-:Y:S01]  /*0ca0*/  @!P1 VIADD R34, R34, 0x1 ;  /* 0x0000000122229836 */ /* 0x000fe20000000000 */
[----:B------:R-:W-:Y:S02]  /*0cb0*/  ISETP.NE.AND P1, PT, R7, RZ, PT ;  /* 0x000000ff0700720c */ /* 0x000fe40003f25270 */
[----:B------:R-:W-:Y:S01]  /*0cc0*/  ISETP.GE.U32.AND P0, PT, R3, R138, PT ;  /* 0x0000008a0300720c */ /* 0x000fe20003f06070 */
[----:B------:R-:W-:-:S05]  /*0cd0*/  VIADD R3, R28, 0x1f ;  /* 0x0000001f1c037836 */ /* 0x000fca0000000000 */
[----:B------:R-:W-:-:S04]  /*0ce0*/  SHF.R.S32.HI R4, RZ, 0x1f, R3 ;  /* 0x0000001fff047819 */ /* 0x000fc80000011403 */
[----:B------:R-:W-:-:S03]  /*0cf0*/  LEA.HI R4, R4, R3, RZ, 0x5 ;  /* 0x0000000304047211 */ /* 0x000fc600078f28ff */
[----:B------:R-:W-:Y:S02]  /*0d00*/  @P0 IADD3 R34, R34, 0x1, RZ ;  /* 0x0000000122220810 */ /* 0x000fe40007ffe0ff */
[----:B------:R-:W-:-:S03]  /*0d10*/  SHF.R.S32.HI R36, RZ, 0x5, R4 ;  /* 0x00000005ff247819 */ /* 0x000fc60000011404 */
[----:B------:R-:W-:Y:S01]  /*0d20*/  @!P2 IMAD.MOV R34, RZ, RZ, -R34 ;  /* 0x000000ffff22a224 */ /* 0x000fe200078e0a22 */
[----:B------:R-:W-:Y:S02]  /*0d30*/  ISETP.GE.AND P0, PT, R31, R36, PT ;  /* 0x000000241f00720c */ /* 0x000fe40003f06270 */
[----:B------:R-:W-:-:S11]  /*0d40*/  @!P1 LOP3.LUT R34, RZ, R7, RZ, 0x33, !PT ;  /* 0x00000007ff229212 */ /* 0x000fd600078e33ff */
[----:B------:R-:W-:Y:S05]  /*0d50*/  @P0 BRA `(.L_x_18275) ;  /* 0x0000002400bc0947 */ /* 0x000fea0003800000 */
[----:B------:R-:W0:Y:S01]  /*0d60*/  S2UR UR5, SR_CgaCtaId ;  /* 0x00000000000579c3 */ /* 0x000e220000008800 */
[----:B------:R-:W-:Y:S01]  /*0d70*/  UMOV UR4, 0x400 ;  /* 0x0000040000047882 */ /* 0x000fe20000000000 */
[----:B------:R-:W-:Y:S01]  /*0d80*/  SHF.L.U32 R2, R32, 0x3, RZ ;  /* 0x0000000320027819 */ /* 0x000fe200000006ff */
[----:B------:R-:W-:Y:S01]  /*0d90*/  IMAD.MOV.U32 R130, RZ, RZ, -0x800001 ;  /* 0xff7fffffff827424 */ /* 0x000fe200078e00ff */
[----:B------:R-:W-:Y:S01]  /*0da0*/  IADD3 R128, -R28, 0x1, RZ ;  /* 0x000000011c807810 */ /* 0x000fe20007ffe1ff */
[----:B------:R-:W-:Y:S01]  /*0db0*/  IMAD.MOV.U32 R127, RZ, RZ, R31 ;  /* 0x000000ffff7f7224 */ /* 0x000fe200078e001f */
[----:B------:R-:W-:Y:S02]  /*0dc0*/  SHF.R.S32.HI R12, RZ, 0x1f, R2 ;  /* 0x0000001fff0c7819 */ /* 0x000fe40000011402 */
[----:B------:R-:W1:Y:S01]  /*0dd0*/  LDC R125, c[0x0][0x25c] ;  /* 0x00009700ff7d7b82 */ /* 0x000e620000000800 */
[----:B0-----:R-:W-:-:S03]  /*0de0*/  ULEA UR4, UR5, UR4, 0x18 ;  /* 0x0000000405047291 */ /* 0x001fc6000f8ec03f */
[----:B------:R-:W-:Y:S02]  /*0df0*/  ULDC UR5, c[0x0][0x260] ;  /* 0x0000980000057ab9 */ /* 0x000fe40000000800 */
[----:B------:R-:W-:Y:S01]  /*0e00*/  IMAD R3, R30, UR5, RZ ;  /* 0x000000051e037c24 */ /* 0x000fe2000f8e02ff */
[----:B-1----:R-:W-:-:S03]  /*0e10*/  SHF.R.S32.HI R125, RZ, 0x1f, R125 ;  /* 0x0000001fff7d7819 */ /* 0x002fc6000001147d */
[----:B------:R-:W0:Y:S01]  /*0e20*/  LDS.128 R4, [UR4] ;  /* 0x00000004ff047984 */ /* 0x000e220008000c00 */
[----:B------:R-:W-:-:S03]  /*0e30*/  IADD3 R2, P0, R3, R2, RZ ;  /* 0x0000000203027210 */ /* 0x000fc60007f1e0ff */
[----:B------:R-:W-:Y:S01]  /*0e40*/  LDS.128 R8, [UR4+0x20] ;  /* 0x00002004ff087984 */ /* 0x000fe20008000c00 */
[----:B------:R-:W-:-:S03]  /*0e50*/  LEA.HI.X.SX32 R3, R3, R12, 0x1, P0 ;  /* 0x0000000c03037211 */ /* 0x000fc600000f0eff */
[----:B------:R-:W1:Y:S04]  /*0e60*/  LDS.128 R12, [UR4+0x60] ;  /* 0x00006004ff0c7984 */ /* 0x000e680008000c00 */
[----:B------:R-:W2:Y:S04]  /*0e70*/  LDS.128 R16, [UR4+0x30] ;  /* 0x00003004ff107984 */ /* 0x000ea80008000c00 */
[----:B------:R-:W3:Y:S04]  /*0e80*/  LDS.128 R24, [UR4+0x40] ;  /* 0x00004004ff187984 */ /* 0x000ee80008000c00 */
[----:B------:R-:W4:Y:S04]  /*0e90*/  LDS.128 R20, [UR4+0x50] ;  /* 0x00005004ff147984 */ /* 0x000f280008000c00 */
        /* <DEDUP_REMOVED lines=18> */
[C---:B------:R-:W-:Y:S01]  /*0fc0*/  IMAD.U32 R48, R8.reuse, 0x10000, RZ ;  /* 0x0001000008307824 */ /* 0x040fe200078e00ff */
[----:B------:R-:W-:Y:S01]  /*0fd0*/  PRMT R64, R8, 0x7632, R64 ;  /* 0x0000763208407816 */ /* 0x000fe20000000040 */
[----:B------:R-:W-:Y:S01]  /*0fe0*/  IMAD.U32 R50, R10, 0x10000, RZ ;  /* 0x000100000a327824 */ /* 0x000fe200078e00ff */
[----:B------:R-:W-:Y:S01]  /*0ff0*/  PRMT R66, R9, 0x7632, R66 ;  /* 0x0000763209427816 */ /* 0x000fe20000000042 */
[----:B------:R-:W-:Y:S01]  /*1000*/  IMAD.U32 R51, R11, 0x10000, RZ ;  /* 0x000100000b337824 */ /* 0x000fe200078e00ff */
[----:B------:R-:W-:Y:S01]  /*1010*/  SHF.L.U32 R49, R9, 0x10, RZ ;  /* 0x0000001009317819 */ /* 0x000fe200000006ff */
[----:B--2---:R-:W-:Y:S01]  /*1020*/  IMAD.U32 R52, R16, 0x10000, RZ ;  /* 0x0001000010347824 */ /* 0x004fe200078e00ff */
[----:B------:R-:W-:Y:S01]  /*1030*/  PRMT R68, R10, 0x7632, R68 ;  /* 0x000076320a447816 */ /* 0x000fe20000000044 */
        /* <DEDUP_REMOVED lines=9> */
[----:B------:R-:W-:Y:S01]  /*10d0*/  SHF.L.U32 R54, R18, 0x10, RZ ;  /* 0x0000001012367819 */ /* 0x000fe200000006ff */
[----:B----4-:R-:W-:Y:S01]  /*10e0*/  IMAD.U32 R73, R20, 0x10000, RZ ;  /* 0x0001000014497824 */ /* 0x010fe200078e00ff */
        /* <DEDUP_REMOVED lines=10> */
[----:B------:R-:W-:Y:S01]  /*1190*/  SHF.L.U32 R71, R27, 0x10, RZ ;  /* 0x000000101b477819 */ /* 0x000fe200000006ff */
[----:B------:R-:W2:Y:S01]  /*11a0*/  LDS.128 R8, [UR4+0x80] ;  /* 0x00008004ff087984 */ /* 0x000ea20008000c00 */
[----:B------:R-:W-:Y:S01]  /*11b0*/  PRMT R88, R20, 0x7632, R88 ;  /* 0x0000763214587816 */ /* 0x000fe20000000058 */
[C---:B0-----:R-:W-:Y:S01]  /*11c0*/  IMAD.U32 R89, R4.reuse, 0x10000, RZ ;  /* 0x0001000004597824 */ /* 0x041fe200078e00ff */
[----:B------:R-:W-:Y:S01]  /*11d0*/  PRMT R100, R4, 0x7632, R100 ;  /* 0x0000763204647816 */ /* 0x000fe20000000064 */
[C---:B------:R-:W-:Y:S01]  /*11e0*/  IMAD.U32 R93, R6.reuse, 0x10000, RZ ;  /* 0x00010000065d7824 */ /* 0x040fe200078e00ff */
[----:B------:R-:W-:Y:S01]  /*11f0*/  PRMT R101, R5, 0x7632, R101 ;  /* 0x0000763205657816 */ /* 0x000fe20000000065 */
[----:B------:R-:W-:Y:S01]  /*1200*/  IMAD.U32 R95, R7, 0x10000, RZ ;  /* 0x00010000075f7824 */ /* 0x000fe200078e00ff */
[----:B------:R-:W-:Y:S01]  /*1210*/  SHF.L.U32 R91, R5, 0x10, RZ ;  /* 0x00000010055b7819 */ /* 0x000fe200000006ff */
[----:B------:R-:W0:Y:S01]  /*1220*/  LDS.128 R16, [UR4+0x90] ;  /* 0x00009004ff107984 */ /* 0x000e220008000c00 */
[----:B------:R-:W-:Y:S01]  /*1230*/  PRMT R102, R6, 0x7632, R102 ;  /* 0x0000763206667816 */ /* 0x000fe20000000066 */
        /* <DEDUP_REMOVED lines=10> */
[----:B------:R-:W5:Y:S01]  /*12e0*/  LDS.128 R20, [UR4+0xb0] ;  /* 0x0000b004ff147984 */ /* 0x000f620008000c00 */
[C---:B------:R-:W-:Y:S01]  /*12f0*/  PRMT R62, R46.reuse, 0x7632, R62 ;  /* 0x000076322e3e7816 */ /* 0x040fe2000000003e */
[----:B------:R-:W-:Y:S01]  /*1300*/  ULDC UR4, c[0x0][0x27c] ;  /* 0x00009f0000047ab9 */ /* 0x000fe20000000800 */
[----:B------:R-:W-:Y:S01]  /*1310*/  PRMT R63, R47, 0x7632, R63 ;  /* 0x000076322f3f7816 */ /* 0x000fe2000000003f */
[----:B------:R-:W-:Y:S01]  /*1320*/  IMAD.U32 R46, R46, 0x10000, RZ ;  /* 0x000100002e2e7824 */ /* 0x000fe200078e00ff */
[C---:B------:R-:W-:Y:S01]  /*1330*/  PRMT R61, R45.reuse, 0x7632, R61 ;  /* 0x000076322d3d7816 */ /* 0x040fe2000000003d */
[----:B------:R-:W-:Y:S01]  /*1340*/  IMAD.U32 R45, R45, 0x10000, RZ ;  /* 0x000100002d2d7824 */ /* 0x000fe200078e00ff */
[----:B------:R-:W-:Y:S01]  /*1350*/  SHF.L.U32 R44, R44, 0x10, RZ ;  /* 0x000000102c2c7819 */ /* 0x000fe200000006ff */
[----:B------:R-:W-:Y:S01]  /*1360*/  IMAD.U32 R47, R47, 0x10000, RZ ;  /* 0x000100002f2f7824 */ /* 0x000fe200078e00ff */
[----:B------:R-:W-:Y:S01]  /*1370*/  SHF.L.U32 R56, R56, 0x10, RZ ;  /* 0x0000001038387819 */ /* 0x000fe200000006ff */
[----:B------:R-:W-:Y:S01]  /*1380*/  VIADD R126, R34, -UR4 ;  /* 0x80000004227e7c36 */ /* 0x000fe20008000000 */
[----:B------:R-:W-:Y:S01]  /*1390*/  SHF.L.U32 R61, R61, 0x10, RZ ;  /* 0x000000103d3d7819 */ /* 0x000fe200000006ff */
[----:B------:R-:W-:Y:S01]  /*13a0*/  IMAD.U32 R60, R60, 0x10000, RZ ;  /* 0x000100003c3c7824 */ /* 0x000fe200078e00ff */
[----:B------:R-:W-:Y:S01]  /*13b0*/  SHF.L.U32 R68, R68, 0x10, RZ ;  /* 0x0000001044447819 */ /* 0x000fe200000006ff */
[----:B------:R-:W-:Y:S01]  /*13c0*/  IMAD.U32 R62, R62, 0x10000, RZ ;  /* 0x000100003e3e7824 */ /* 0x000fe200078e00ff */
[----:B------:R-:W-:Y:S01]  /*13d0*/  SHF.L.U32 R76, R76, 0x10, RZ ;  /* 0x000000104c4c7819 */ /* 0x000fe200000006ff */
[C---:B-1----:R-:W-:Y:S01]  /*13e0*/  IMAD.U32 R113, R12.reuse, 0x10000, RZ ;  /* 0x000100000c717824 */ /* 0x042fe200078e00ff */
        /* <DEDUP_REMOVED lines=17> */
[----:B------:R-:W-:Y:S01]  /*1500*/  IMAD.U32 R72, R72, 0x10000, RZ ;  /* 0x0001000048487824 */ /* 0x000fe200078e00ff */
[----:B---3--:R-:W-:Y:S01]  /*1510*/  PRMT R112, R24, 0x7632, R112 ;  /* 0x0000763218707816 */ /* 0x008fe20000000070 */
[C---:B----4-:R-:W-:Y:S01]  /*1520*/  IMAD.U32 R119, R4.reuse, 0x10000, RZ ;  /* 0x0001000004777824 */ /* 0x050fe200078e00ff */
[----:B------:R-:W-:Y:S01]  /*1530*/  PRMT R133, R4, 0x7632, R133 ;  /* 0x0000763204857816 */ /* 0x000fe20000000085 */
[C---:B------:R-:W-:Y:S01]  /*1540*/  IMAD.U32 R121, R5.reuse, 0x10000, RZ ;  /* 0x0001000005797824 */ /* 0x040fe200078e00ff */
[----:B------:R-:W-:Y:S01]  /*1550*/  PRMT R4, R5, 0x7632, R4 ;  /* 0x0000763205047816 */ /* 0x000fe20000000004 */
[----:B------:R-:W-:Y:S01]  /*1560*/  IMAD.U32 R24, R24, 0x10000, RZ ;  /* 0x0001000018187824 */ /* 0x000fe200078e00ff */
[C---:B------:R-:W-:Y:S01]  /*1570*/  PRMT R5, R6.reuse, 0x7632, R5 ;  /* 0x0000763206057816 */ /* 0x040fe20000000005 */
[----:B------:R-:W-:Y:S01]  /*1580*/  IMAD.U32 R129, R7, 0x10000, RZ ;  /* 0x0001000007817824 */ /* 0x000fe200078e00ff */
[----:B------:R-:W-:Y:S01]  /*1590*/  SHF.L.U32 R123, R6, 0x10, RZ ;  /* 0x00000010067b7819 */ /* 0x000fe200000006ff */
[----:B------:R-:W-:Y:S01]  /*15a0*/  IMAD.U32 R74, R74, 0x10000, RZ ;  /* 0x000100004a4a7824 */ /* 0x000fe200078e00ff */
[C---:B------:R-:W-:Y:S01]  /*15b0*/  PRMT R114, R25.reuse, 0x7632, R114 ;  /* 0x0000763219727816 */ /* 0x040fe20000000072 */
[----:B------:R-:W-:Y:S01]  /*15c0*/  IMAD.U32 R25, R25, 0x10000, RZ ;  /* 0x0001000019197824 */ /* 0x000fe200078e00ff */
[C---:B------:R-:W-:Y:S01]  /*15d0*/  PRMT R117, R27.reuse, 0x7632, R117 ;  /* 0x000076321b757816 */ /* 0x040fe20000000075 */
[----:B------:R-:W-:Y:S01]  /*15e0*/  IMAD.U32 R27, R27, 0x10000, RZ ;  /* 0x000100001b1b7824 */ /* 0x000fe200078e00ff */
[----:B-----5:R-:W-:Y:S01]  /*15f0*/  PRMT R118, R20, 0x7632, R118 ;  /* 0x0000763214767816 */ /* 0x020fe20000000076 */
        /* <DEDUP_REMOVED lines=60> */
.L_x_18279:
[----:B0-----:R-:W0:Y:S01]  /*19c0*/  LDC R143, c[0x0][0x280] ;  /* 0x0000a000ff8f7b82 */ /* 0x001e220000000800 */
[----:B------:R-:W-:Y:S01]  /*19d0*/  IMAD.SHL.U32 R141, R127, 0x20, RZ ;  /* 0x000000207f8d7824 */ /* 0x000fe200078e00ff */
[----:B------:R-:W-:Y:S01]  /*19e0*/  UMOV UR4, 0x400 ;  /* 0x0000040000047882 */ /* 0x000fe20000000000 */
[----:B------:R-:W-:Y:S01]  /*19f0*/  BSSY B1, `(.L_x_18276) ;  /* 0x00001a2000017945 */ /* 0x000fe20003800000 */
[----:B------:R-:W-:Y:S02]  /*1a00*/  UIADD3 UR4, UR4, 0x100, URZ ;  /* 0x0000010004047890 */ /* 0x000fe4000fffe03f */
[----:B------:R-:W-:Y:S02]  /*1a10*/  IABS R6, R141 ;  /* 0x0000008d00067213 */ /* 0x000fe40000000000 */
[----:B-1----:R-:W1:Y:S03]  /*1a20*/  LDC R142, c[0x0][0x284] ;  /* 0x0000a100ff8e7b82 */ /* 0x002e660000000800 */
        /* <DEDUP_REMOVED lines=8> */
[----:B------:R-:W-:Y:S01]  /*1ab0*/  IMAD.IADD R141, R32, 0x1, R141 ;  /* 0x00000001208d7824 */ /* 0x000fe200078e028d */
[----:B--2---:R-:W-:Y:S02]  /*1ac0*/  ULEA UR4, UR5, UR4, 0x18 ;  /* 0x0000000405047291 */ /* 0x004fe4000f8ec03f */
        /* <DEDUP_REMOVED lines=20> */
[----:B------:R-:W-:-:S04]  /*1c10*/  IMAD.MOV.U32 R5, RZ, RZ, R12 ;  /* 0x000000ffff057224 */ /* 0x000fc800078e000c */
        /* <DEDUP_REMOVED lines=19> */
[----:B--2---:R-:W-:-:S05]  /*1d50*/  SHF.R.S32.HI R4, RZ, 0x1f, R12 ;  /* 0x0000001fff047819 */ /* 0x004fca000001140c */
[----:B------:R-:W-:Y:S02]  /*1d60*/  IMAD R6, R4, UR13, RZ ;  /* 0x0000000d04067c24 */ /* 0x000fe4000f8e02ff */
[----:B------:R-:W-:-:S04]  /*1d70*/  IMAD.WIDE.U32 R4, R12, UR13, R2 ;  /* 0x0000000d0c047c25 */ /* 0x000fc8000f8e0002 */
        /* <DEDUP_REMOVED lines=24> */
[----:B--2---:R-:W-:-:S05]  /*1f00*/  PRMT R153, R157, 0x7632, R153 ;  /* 0x000076329d997816 */ /* 0x004fca0000000099 */
[----:B------:R-:W-:Y:S01]  /*1f10*/  IMAD.U32 R159, R153, 0x10000, RZ ;  /* 0x00010000999f7824 */ /* 0x000fe200078e00ff */
[----:B---3--:R-:W-:Y:S02]  /*1f20*/  PRMT R153, R158, 0x7632, R153 ;  /* 0x000076329e997816 */ /* 0x008fe40000000099 */
[----:B------:R-:W-:Y:S01]  /*1f30*/  SHF.L.U32 R157, R157, 0x10, RZ ;  /* 0x000000109d9d7819 */ /* 0x000fe200000006ff */
[----:B------:R-:W-:Y:S02]  /*1f40*/  FMUL.FTZ R159, R60, R159 ;  /* 0x0000009f3c9f7220 */ /* 0x000fe40000410000 */
[----:B------:R-:W-:Y:S02]  /*1f50*/  IMAD.U32 R153, R153, 0x10000, RZ ;  /* 0x0001000099997824 */ /* 0x000fe400078e00ff */
[----:B------:R-:W-:Y:S02]  /*1f60*/  IMAD.U32 R158, R158, 0x10000, RZ ;  /* 0x000100009e9e7824 */ /* 0x000fe400078e00ff */
[----:B------:R-:W-:Y:S01]  /*1f70*/  FMUL.FTZ R160, R44, R157 ;  /* 0x0000009d2ca07220 */ /* 0x000fe20000410000 */
[----:B------:R-:W-:Y:S01]  /*1f80*/  FFMA.FTZ R159, R56, R153, R159 ;  /* 0x00000099389f7223 */ /* 0x000fe2000001009f */
[----:B----4-:R-:W-:-:S02]  /*1f90*/  PRMT R153, R150, 0x7632, R153 ;  /* 0x0000763296997816 */ /* 0x010fc40000000099 */
[----:B------:R-:W-:Y:S01]  /*1fa0*/  SHF.L.U32 R150, R150, 0x10, RZ ;  /* 0x0000001096967819 */ /* 0x000fe200000006ff */
[----:B------:R-:W-:-:S04]  /*1fb0*/  FFMA.FTZ R157, R39, R158, R160 ;  /* 0x0000009e279d7223 */ /* 0x000fc800000100a0 */
[----:B------:R-:W-:Y:S01]  /*1fc0*/  FFMA.FTZ R157, R48, R150, R157 ;  /* 0x00000096309d7223 */ /* 0x000fe2000001009d */
[C---:B-----5:R-:W-:Y:S01]  /*1fd0*/  PRMT R150, R145.reuse, 0x7632, R150 ;  /* 0x0000763291967816 */ /* 0x060fe20000000096 */
[----:B------:R-:W-:Y:S02]  /*1fe0*/  IMAD.U32 R145, R145, 0x10000, RZ ;  /* 0x0001000091917824 */ /* 0x000fe400078e00ff */
[----:B------:R-:W-:Y:S02]  /*1ff0*/  IMAD.U32 R153, R153, 0x10000, RZ ;  /* 0x0001000099997824 */ /* 0x000fe400078e00ff */
[----:B------:R-:W-:Y:S01]  /*2000*/  FFMA.FTZ R158, R52, R145, R157 ;  /* 0x00000091349e7223 */ /* 0x000fe2000001009d */
[----:B------:R-:W-:Y:S01]  /*2010*/  SHF.L.U32 R145, R148, 0x10, RZ ;  /* 0x0000001094917819 */ /* 0x000fe200000006ff */
[----:B------:R-:W-:Y:S01]  /*2020*/  FFMA.FTZ R153, R64, R153, R159 ;  /* 0x0000009940997223 */ /* 0x000fe2000001009f */
[----:B------:R-:W-:Y:S01]  /*2030*/  PRMT R148, R148, 0x7632, R148 ;  /* 0x0000763294947816 */ /* 0x000fe20000000094 */
[----:B------:R-:W-:-:S02]  /*2040*/  IMAD.U32 R150, R150, 0x10000, RZ ;  /* 0x0001000096967824 */ /* 0x000fc400078e00ff */
[----:B------:R-:W-:Y:S02]  /*2050*/  FFMA.FTZ R158, R65, R145, R158 ;  /* 0x00000091419e7223 */ /* 0x000fe4000001009e */
[----:B------:R-:W-:Y:S01]  /*2060*/  FFMA.FTZ R153, R72, R150, R153 ;  /* 0x0000009648997223 */ /* 0x000fe20000010099 */
[----:B------:R-:W-:Y:S01]  /*2070*/  IMAD.U32 R148, R148, 0x10000, RZ ;  /* 0x0001000094947824 */ /* 0x000fe200078e00ff */
[----:B------:R-:W2:Y:S03]  /*2080*/  LDG.E.CONSTANT R145, desc[UR10][R6.64+0x1600] ;  /* 0x0016000a06917981 */ /* 0x000ea6000c1e9900 */
[----:B------:R-:W-:Y:S01]  /*2090*/  FFMA.FTZ R153, R80, R148, R153 ;  /* 0x0000009450997223 */ /* 0x000fe20000010099 */
[C---:B------:R-:W-:Y:S01]  /*20a0*/  PRMT R148, R146.reuse, 0x7632, R148 ;  /* 0x0000763292947816 */ /* 0x040fe20000000094 */
[----:B------:R-:W-:Y:S02]  /*20b0*/  IMAD.U32 R150, R146, 0x10000, RZ ;  /* 0x0001000092967824 */ /* 0x000fe400078e00ff */
[----:B------:R-:W3:Y:S02]  /*20c0*/  LDG.E.CONSTANT R146, desc[UR10][R6.64+0x1204] ;  /* 0x0012040a06927981 */ /* 0x000ee4000c1e9900 */
[----:B------:R-:W-:-:S04]  /*20d0*/  IMAD.U32 R148, R148, 0x10000, RZ ;  /* 0x0001000094947824 */ /* 0x000fc800078e00ff */
[----:B------:R-:W-:Y:S01]  /*20e0*/  FFMA.FTZ R153, R88, R148, R153 ;  /* 0x0000009458997223 */ /* 0x000fe20000010099 */
[C---:B------:R-:W-:Y:S02]  /*20f0*/  PRMT R148, R147.reuse, 0x7632, R148 ;  /* 0x0000763293947816 */ /* 0x040fe40000000094 */
[----:B------:R-:W-:Y:S02]  /*2100*/  SHF.L.U32 R157, R147, 0x10, RZ ;  /* 0x00000010939d7819 */ /* 0x000fe400000006ff */
[----:B------:R-:W4:Y:S01]  /*2110*/  LDG.E.CONSTANT R147, desc[UR10][R6.64+0x1800] ;  /* 0x0018000a06937981 */ /* 0x000f22000c1e9900 */
[----:B------:R-:W-:Y:S02]  /*2120*/  IMAD.U32 R148, R148, 0x10000, RZ ;  /* 0x0001000094947824 */ /* 0x000fe400078e00ff */
[----:B------:R-:W-:Y:S02]  /*2130*/  FFMA.FTZ R150, R73, R150, R158 ;  /* 0x0000009649967223 */ /* 0x000fe4000001009e */
[----:B------:R-:W-:-:S02]  /*2140*/  FFMA.FTZ R153, R96, R148, R153 ;  /* 0x0000009460997223 */ /* 0x000fc40000010099 */
[----:B------:R-:W5:Y:S01]  /*2150*/  LDG.E.CONSTANT R148, desc[UR10][R6.64+0x1404] ;  /* 0x0014040a06947981 */ /* 0x000f62000c1e9900 */
[--C-:B------:R-:W-:Y:S01]  /*2160*/  FFMA.FTZ R158, R81, R157, R150.reuse ;  /* 0x0000009d519e7223 */ /* 0x100fe20000010096 */
[C---:B------:R-:W-:Y:S01]  /*2170*/  PRMT R150, R149.reuse, 0x7632, R150 ;  /* 0x0000763295967816 */ /* 0x040fe20000000096 */
[----:B------:R-:W-:Y:S02]  /*2180*/  IMAD.U32 R157, R149, 0x10000, RZ ;  /* 0x00010000959d7824 */ /* 0x000fe400078e00ff */
[----:B------:R-:W5:Y:S02]  /*2190*/  LDG.E.CONSTANT R149, desc[UR10][R6.64+0x1a00] ;  /* 0x001a000a06957981 */ /* 0x000f64000c1e9900 */
[----:B------:R-:W-:-:S04]  /*21a0*/  IMAD.U32 R150, R150, 0x10000, RZ ;  /* 0x0001000096967824 */ /* 0x000fc800078e00ff */
[--C-:B------:R-:W-:Y:S01]  /*21b0*/  FFMA.FTZ R159, R100, R150, R153.reuse ;  /* 0x00000096649f7223 */ /* 0x100fe20000010099 */
[C---:B------:R-:W-:Y:S01]  /*21c0*/  PRMT R153, R151.reuse, 0x7632, R153 ;  /* 0x0000763297997816 */ /* 0x040fe20000000099 */
[----:B------:R-:W5:Y:S01]  /*21d0*/  LDG.E.CONSTANT R150, desc[UR10][R6.64+0x1604] ;  /* 0x0016040a06967981 */ /* 0x000f62000c1e9900 */
[----:B------:R-:W-:Y:S01]  /*21e0*/  SHF.L.U32 R151, R151, 0x10, RZ ;  /* 0x0000001097977819 */ /* 0x000fe200000006ff */
[--C-:B------:R-:W-:Y:S02]  /*21f0*/  FFMA.FTZ R157, R89, R157, R158.reuse ;  /* 0x0000009d599d7223 */ /* 0x100fe4000001009e */
[----:B------:R-:W-:Y:S02]  /*2200*/  IMAD.U32 R153, R153, 0x10000, RZ ;  /* 0x0001000099997824 */ /* 0x000fe400078e00ff */
[----:B------:R-:W-:Y:S02]  /*2210*/  FFMA.FTZ R157, R8, R151, R157 ;  /* 0x00000097089d7223 */ /* 0x000fe4000001009d */
[----:B------:R-:W-:Y:S01]  /*2220*/  FFMA.FTZ R159, R104, R153, R159 ;  /* 0x00000099689f7223 */ /* 0x000fe2000001009f */
[----:B------:R-:W5:Y:S01]  /*2230*/  LDG.E.CONSTANT R151, desc[UR10][R6.64+0x1804] ;  /* 0x0018040a06977981 */ /* 0x000f62000c1e9900 */
[C---:B------:R-:W-:Y:S01]  /*2240*/  PRMT R153, R152.reuse, 0x7632, R153 ;  /* 0x0000763298997816 */ /* 0x040fe20000000099 */
[----:B------:R-:W-:Y:S01]  /*2250*/  IMAD.U32 R152, R152, 0x10000, RZ ;  /* 0x0001000098987824 */ /* 0x000fe200078e00ff */
[----:B------:R-:W-:-:S03]  /*2260*/  PRMT R158, R143, 0x7632, R158 ;  /* 0x000076328f9e7816 */ /* 0x000fc6000000009e */
[----:B------:R-:W-:Y:S02]  /*2270*/  IMAD.U32 R153, R153, 0x10000, RZ ;  /* 0x0001000099997824 */ /* 0x000fe400078e00ff */
[----:B------:R-:W-:Y:S02]  /*2280*/  FFMA.FTZ R161, R16, R152, R157 ;  /* 0x0000009810a17223 */ /* 0x000fe4000001009d */
[----:B------:R-:W5:Y:S01]  /*2290*/  LDG.E.CONSTANT R152, desc[UR10][R6.64+0x208] ;  /* 0x0002080a06987981 */ /* 0x000f62000c1e9900 */
[----:B------:R-:W-:Y:S01]  /*22a0*/  FFMA.FTZ R159, R108, R153, R159 ;  /* 0x000000996c9f7223 */ /* 0x000fe2000001009f */
[----:B------:R-:W-:Y:S02]  /*22b0*/  PRMT R157, R155, 0x7632, R157 ;  /* 0x000076329b9d7816 */ /* 0x000fe4000000009d */
[----:B------:R-:W5:Y:S01]  /*22c0*/  LDG.E.CONSTANT R153, desc[UR10][R6.64+0x8] ;  /* 0x0000080a06997981 */ /* 0x000f62000c1e9900 */
[----:B------:R-:W-:Y:S01]  /*22d0*/  IMAD.U32 R162, R158, 0x10000, RZ ;  /* 0x000100009ea27824 */ /* 0x000fe200078e00ff */
[----:B------:R-:W-:Y:S01]  /*22e0*/  PRMT R158, R4, 0x7632, R158 ;  /* 0x00007632049e7816 */ /* 0x000fe2000000009e */
[----:B------:R-:W-:-:S02]  /*22f0*/  IMAD.U32 R160, R143, 0x10000, RZ ;  /* 0x000100008fa07824 */ /* 0x000fc400078e00ff */
[----:B------:R-:W5:Y:S01]  /*2300*/  LDG.E.CONSTANT R143, desc[UR10][R6.64+0x408] ;  /* 0x0004080a068f7981 */ /* 0x000f62000c1e9900 */
[----:B------:R-:W-:Y:S02]  /*2310*/  IMAD.U32 R157, R157, 0x10000, RZ ;  /* 0x000100009d9d7824 */ /* 0x000fe400078e00ff */
[----:B------:R-:W-:Y:S01]  /*2320*/  FMUL.FTZ R162, R61, R162 ;  /* 0x000000a23da27220 */ /* 0x000fe20000410000 */
[----:B------:R-:W-:Y:S01]  /*2330*/  IMAD.U32 R158, R158, 0x10000, RZ ;  /* 0x000100009e9e7824 */ /* 0x000fe200078e00ff */
[----:B------:R-:W-:Y:S01]  /*2340*/  SHF.L.U32 R4, R4, 0x10, RZ ;  /* 0x0000001004047819 */ /* 0x000fe200000006ff */
[----:B------:R-:W-:Y:S01]  /*2350*/  FMUL.FTZ R160, R45, R160 ;  /* 0x000000a02da07220 */ /* 0x000fe20000410000 */
[----:B------:R-:W-:Y:S01]  /*2360*/  FFMA.FTZ R157, R112, R157, R159 ;  /* 0x0000009d709d7223 */ /* 0x000fe2000001009f */
[----:B------:R-:W-:Y:S01]  /*2370*/  FFMA.FTZ R159, R57, R158, R162 ;  /* 0x0000009e399f7223 */ /* 0x000fe200000100a2 */
[----:B------:R-:W-:Y:S02]  /*2380*/  IMAD.U32 R158, R5, 0x10000, RZ ;  /* 0x00010000059e7824 */ /* 0x000fe400078e00ff */
[----:B------:R-:W-:Y:S01]  /*2390*/  FFMA.FTZ R160, R41, R4, R160 ;  /* 0x0000000429a07223 */ /* 0x000fe200000100a0 */
[----:B------:R-:W-:Y:S01]  /*23a0*/  PRMT R5, R5, 0x7632, R5 ;  /* 0x0000763205057816 */ /* 0x000fe20000000005 */
[----:B------:R-:W5:Y:S02]  /*23b0*/  LDG.E.CONSTANT R4, desc[UR10][R6.64+0x1a04] ;  /* 0x001a040a06047981 */ /* 0x000f64000c1e9900 */
[----:B------:R-:W-:-:S02]  /*23c0*/  FFMA.FTZ R160, R49, R158, R160 ;  /* 0x0000009e31a07223 */ /* 0x000fc400000100a0 */
[----:B------:R-:W-:Y:S02]  /*23d0*/  IMAD.U32 R158, R5, 0x10000, RZ ;  /* 0x00010000059e7824 */ /* 0x000fe400078e00ff */
[----:B------:R-:W5:Y:S02]  /*23e0*/  LDG.E.CONSTANT R5, desc[UR10][R6.64+0x608] ;  /* 0x0006080a06057981 */ /* 0x000f64000c1e9900 */
[----:B------:R-:W-:Y:S01]  /*23f0*/  FFMA.FTZ R159, R66, R158, R159 ;  /* 0x0000009e429f7223 */ /* 0x000fe2000001009f */
[C---:B------:R-:W-:Y:S02]  /*2400*/  PRMT R158, R12.reuse, 0x7632, R158 ;  /* 0x000076320c9e7816 */ /* 0x040fe4000000009e */
[----:B------:R-:W-:-:S03]  /*2410*/  SHF.L.U32 R12, R12, 0x10, RZ ;  /* 0x000000100c0c7819 */ /* 0x000fc600000006ff */
[----:B------:R-:W-:Y:S02]  /*2420*/  IMAD.U32 R158, R158, 0x10000, RZ ;  /* 0x000100009e9e7824 */ /* 0x000fe400078e00ff */
[----:B------:R-:W-:Y:S02]  /*2430*/  FFMA.FTZ R160, R53, R12, R160 ;  /* 0x0000000c35a07223 */ /* 0x000fe400000100a0 */
[----:B------:R-:W5:Y:S01]  /*2440*/  LDG.E.CONSTANT R12, desc[UR10][R6.64+0x808] ;  /* 0x0008080a060c7981 */ /* 0x000f62000c1e9900 */
[----:B------:R-:W-:Y:S01]  /*2450*/  FFMA.FTZ R159, R74, R158, R159 ;  /* 0x0000009e4a9f7223 */ /* 0x000fe2000001009f */
[C---:B------:R-:W-:Y:S01]  /*2460*/  PRMT R158, R13.reuse, 0x7632, R158 ;  /* 0x000076320d9e7816 */ /* 0x040fe2000000009e */
[----:B------:R-:W-:-:S04]  /*2470*/  IMAD.U32 R13, R13, 0x10000, RZ ;  /* 0x000100000d0d7824 */ /* 0x000fc800078e00ff */
[----:B------:R-:W-:Y:S01]  /*2480*/  FFMA.FTZ R160, R67, R13, R160 ;  /* 0x0000000d43a07223 */ /* 0x000fe200000100a0 */
[----:B------:R-:W-:Y:S01]  /*2490*/  IMAD.U32 R158, R158, 0x10000, RZ ;  /* 0x000100009e9e7824 */ /* 0x000fe200078e00ff */
[----:B------:R-:W5:Y:S03]  /*24a0*/  LDG.E.CONSTANT R13, desc[UR10][R6.64+0xa08] ;  /* 0x000a080a060d7981 */ /* 0x000f66000c1e9900 */
[----:B------:R-:W-:Y:S01]  /*24b0*/  FFMA.FTZ R159, R82, R158, R159 ;  /* 0x0000009e529f7223 */ /* 0x000fe2000001009f */
[C---:B------:R-:W-:Y:S02]  /*24c0*/  PRMT R158, R142.reuse, 0x7632, R158 ;  /* 0x000076328e9e7816 */ /* 0x040fe4000000009e */
[----:B------:R-:W-:-:S05]  /*24d0*/  SHF.L.U32 R142, R142, 0x10, RZ ;  /* 0x000000108e8e7819 */ /* 0x000fca00000006ff */
        /* <DEDUP_REMOVED lines=11> */
[----:B------:R-:W-:-:S03]  /*2590*/  SHF.L.U32 R156, R156, 0x10, RZ ;  /* 0x000000109c9c7819 */ /* 0x000fc600000006ff */
[----:B------:R-:W-:Y:S02]  /*25a0*/  IMAD.U32 R158, R158, 0x10000, RZ ;  /* 0x000100009e9e7824 */ /* 0x000fe400078e00ff */
[----:B------:R-:W-:Y:S01]  /*25b0*/  FFMA.FTZ R160, R91, R156, R160 ;  /* 0x0000009c5ba07223 */ /* 0x000fe200000100a0 */
[----:B------:R-:W-:Y:S02]  /*25c0*/  IMAD.U32 R156, R144, 0x10000, RZ ;  /* 0x00010000909c7824 */ /* 0x000fe400078e00ff */
[----:B------:R-:W-:Y:S02]  /*25d0*/  FFMA.FTZ R162, R101, R158, R162 ;  /* 0x0000009e65a27223 */ /* 0x000fe400000100a2 */
[----:B------:R-:W5:Y:S01]  /*25e0*/  LDG.E.CONSTANT R158, desc[UR10][R6.64+0x20c] ;  /* 0x00020c0a069e7981 */ /* 0x000f62000c1e9900 */
[----:B------:R-:W-:-:S03]  /*25f0*/  FFMA.FTZ R160, R9, R156, R160 ;  /* 0x0000009c09a07223 */ /* 0x000fc600000100a0 */
[----:B------:R-:W5:Y:S01]  /*2600*/  LDG.E.CONSTANT R156, desc[UR10][R6.64+0xc] ;  /* 0x00000c0a069c7981 */ /* 0x000f62000c1e9900 */
[----:B------:R-:W-:Y:S02]  /*2610*/  PRMT R144, R144, 0x7632, R144 ;  /* 0x0000763290907816 */ /* 0x000fe40000000090 */
[----:B------:R-:W-:-:S03]  /*2620*/  SHF.L.U32 R155, R155, 0x10, RZ ;  /* 0x000000109b9b7819 */ /* 0x000fc600000006ff */
[----:B------:R-:W-:Y:S02]  /*2630*/  IMAD.U32 R144, R144, 0x10000, RZ ;  /* 0x0001000090907824 */ /* 0x000fe400078e00ff */
[----:B------:R-:W-:Y:S02]  /*2640*/  FFMA.FTZ R155, R24, R155, R161 ;  /* 0x0000009b189b7223 */ /* 0x000fe400000100a1 */
[----:B------:R-:W-:Y:S01]  /*2650*/  FFMA.FTZ R162, R105, R144, R162 ;  /* 0x0000009069a27223 */ /* 0x000fe200000100a2 */
[----:B--2---:R-:W-:-:S05]  /*2660*/  SHF.L.U32 R144, R145, 0x10, RZ ;  /* 0x0000001091907819 */ /* 0x004fca00000006ff */
[--C-:B------:R-:W-:Y:S01]  /*2670*/  FFMA.FTZ R144, R20, R144, R155.reuse ;  /* 0x0000009014907223 */ /* 0x100fe2000001009b */
[----:B------:R-:W-:-:S05]  /*2680*/  PRMT R155, R145, 0x7632, R155 ;  /* 0x00007632919b7816 */ /* 0x000fca000000009b */
[----:B------:R-:W-:Y:S02]  /*2690*/  IMAD.U32 R159, R155, 0x10000, RZ ;  /* 0x000100009b9f7824 */ /* 0x000fe400078e00ff */
[----:B---3--:R-:W-:-:S04]  /*26a0*/  IMAD.U32 R155, R146, 0x10000, RZ ;  /* 0x00010000929b7824 */ /* 0x008fc800078e00ff */
[----:B------:R-:W-:Y:S01]  /*26b0*/  FFMA.FTZ R160, R17, R155, R160 ;  /* 0x0000009b11a07223 */ /* 0x000fe200000100a0 */
[----:B----4-:R-:W-:Y:S02]  /*26c0*/  SHF.L.U32 R155, R147, 0x10, RZ ;  /* 0x00000010939b7819 */ /* 0x010fe400000006ff */
[----:B------:R-:W-:-:S03]  /*26d0*/  PRMT R145, R146, 0x7632, R145 ;  /* 0x0000763292917816 */ /* 0x000fc60000000091 */
[----:B------:R-:W-:Y:S01]  /*26e0*/  FFMA.FTZ R144, R113, R155, R144 ;  /* 0x0000009b71907223 */ /* 0x000fe20000010090 */
[----:B------:R-:W-:Y:S01]  /*26f0*/  PRMT R155, R147, 0x7632, R155 ;  /* 0x00007632939b7816 */ /* 0x000fe2000000009b */
[----:B------:R-:W-:Y:S01]  /*2700*/  IMAD.U32 R145, R145, 0x10000, RZ ;  /* 0x0001000091917824 */ /* 0x000fe200078e00ff */
[----:B-----5:R-:W-:-:S03]  /*2710*/  PRMT R147, R148, 0x7632, R147 ;  /* 0x0000763294937816 */ /* 0x020fc60000000093 */
[----:B------:R-:W-:Y:S02]  /*2720*/  FFMA.FTZ R145, R109, R145, R162 ;  /* 0x000000916d917223 */ /* 0x000fe400000100a2 */
[----:B------:R-:W-:-:S04]  /*2730*/  IMAD.U32 R147, R147, 0x10000, RZ ;  /* 0x0001000093937824 */ /* 0x000fc800078e00ff */
[----:B------:R-:W-:Y:S01]  /*2740*/  FFMA.FTZ R147, R114, R147, R145 ;  /* 0x0000009372937223 */ /* 0x000fe20000010091 */
[----:B------:R-:W-:-:S05]  /*2750*/  SHF.L.U32 R145, R149, 0x10, RZ ;  /* 0x0000001095917819 */ /* 0x000fca00000006ff */
[----:B------:R-:W-:Y:S01]  /*2760*/  FFMA.FTZ R144, R119, R145, R144 ;  /* 0x0000009177907223 */ /* 0x000fe20000010090 */
[----:B------:R-:W-:Y:S01]  /*2770*/  PRMT R145, R150, 0x7632, R145 ;  /* 0x0000763296917816 */ /* 0x000fe20000000091 */
[----:B------:R-:W-:Y:S01]  /*2780*/  FFMA.FTZ R146, R118, R159, R157 ;  /* 0x0000009f76927223 */ /* 0x000fe2000001009d */
[----:B------:R-:W-:Y:S01]  /*2790*/  PRMT R149, R149, 0x7632, R149 ;  /* 0x0000763295957816 */ /* 0x000fe20000000095 */
[----:B------:R-:W-:Y:S01]  /*27a0*/  IMAD.U32 R155, R155, 0x10000, RZ ;  /* 0x000100009b9b7824 */ /* 0x000fe200078e00ff */
[----:B------:R-:W2:Y:S01]  /*27b0*/  LDG.E.CONSTANT R157, desc[UR10][R6.64+0x1a0c] ;  /* 0x001a0c0a069d7981 */ /* 0x000ea2000c1e9900 */
[----:B------:R-:W-:Y:S02]  /*27c0*/  IMAD.U32 R145, R145, 0x10000, RZ ;  /* 0x0001000091917824 */ /* 0x000fe400078e00ff */
[----:B------:R-:W-:Y:S02]  /*27d0*/  IMAD.U32 R148, R148, 0x10000, RZ ;  /* 0x0001000094947824 */ /* 0x000fe400078e00ff */
        /* <DEDUP_REMOVED lines=8> */
[----:B------:R-:W-:Y:S01]  /*2860*/  SHF.L.U32 R151, R151, 0x10, RZ ;  /* 0x0000001097977819 */ /* 0x000fe200000006ff */
[----:B------:R-:W-:Y:S01]  /*2870*/  FFMA.FTZ R150, R21, R150, R148 ;  /* 0x0000009615967223 */ /* 0x000fe20000010094 */
[----:B------:R-:W-:Y:S01]  /*2880*/  FFMA.FTZ R147, R134, R145, R147 ;  /* 0x0000009186937223 */ /* 0x000fe20000010093 */
[----:B------:R-:W-:Y:S01]  /*2890*/  FADD.FTZ R148, R144, R149 ;  /* 0x0000009590947221 */ /* 0x000fe20000010000 */
[----:B------:R-:W-:-:S02]  /*28a0*/  PRMT R145, R152, 0x7632, R145 ;  /* 0x0000763298917816 */ /* 0x000fc40000000091 */
[----:B------:R-:W-:Y:S01]  /*28b0*/  PRMT R144, R153, 0x7632, R144 ;  /* 0x0000763299907816 */ /* 0x000fe20000000090 */
[----:B------:R-:W-:Y:S01]  /*28c0*/  FFMA.FTZ R150, R115, R151, R150 ;  /* 0x0000009773967223 */ /* 0x000fe20000010096 */
[----:B------:R-:W-:Y:S01]  /*28d0*/  SHF.L.U32 R151, R145, 0x10, RZ ;  /* 0x0000001091977819 */ /* 0x000fe200000006ff */
[----:B------:R-:W-:Y:S01]  /*28e0*/  IMAD.U32 R149, R152, 0x10000, RZ ;  /* 0x0001000098957824 */ /* 0x000fe200078e00ff */
[----:B------:R-:W-:Y:S01]  /*28f0*/  PRMT R146, R143, 0x7632, R146 ;  /* 0x000076328f927816 */ /* 0x000fe20000000092 */
[----:B------:R-:W-:Y:S02]  /*2900*/  IMAD.U32 R145, R144, 0x10000, RZ ;  /* 0x0001000090917824 */ /* 0x000fe400078e00ff */
[----:B------:R-:W3:Y:S01]  /*2910*/  LDG.E.CONSTANT R144, desc[UR10][R6.64+0x1008] ;  /* 0x0010080a06907981 */ /* 0x000ee2000c1e9900 */
[----:B------:R-:W-:Y:S02]  /*2920*/  IMAD.U32 R153, R153, 0x10000, RZ ;  /* 0x0001000099997824 */ /* 0x000fe400078e00ff */
[----:B------:R-:W-:Y:S01]  /*2930*/  FMUL.FTZ R149, R46, R149 ;  /* 0x000000952e957220 */ /* 0x000fe20000410000 */
[----:B------:R-:W-:Y:S01]  /*2940*/  FMUL.FTZ R151, R62, R151 ;  /* 0x000000973e977220 */ /* 0x000fe20000410000 */
[----:B------:R-:W-:-:S02]  /*2950*/  IMAD.U32 R152, R146, 0x10000, RZ ;  /* 0x0001000092987824 */ /* 0x000fc400078e00ff */
[----:B------:R-:W-:Y:S01]  /*2960*/  IMAD.U32 R143, R143, 0x10000, RZ ;  /* 0x000100008f8f7824 */ /* 0x000fe200078e00ff */
[----:B------:R-:W4:Y:S01]  /*2970*/  LDG.E.CONSTANT R146, desc[UR10][R6.64+0x1208] ;  /* 0x0012080a06927981 */ /* 0x000f22000c1e9900 */
[----:B------:R-:W-:Y:S01]  /*2980*/  FFMA.FTZ R149, R42, R153, R149 ;  /* 0x000000992a957223 */ /* 0x000fe20000010095 */
[----:B------:R-:W-:Y:S02]  /*2990*/  FFMA.FTZ R151, R58, R145, R151 ;  /* 0x000000913a977223 */ /* 0x000fe40000010097 */
[----:B------:R-:W5:Y:S01]  /*29a0*/  LDG.E.CONSTANT R145, desc[UR10][R6.64+0x40c] ;  /* 0x00040c0a06917981 */ /* 0x000f62000c1e9900 */
[----:B------:R-:W-:Y:S01]  /*29b0*/  FFMA.FTZ R153, R50, R143, R149 ;  /* 0x0000008f32997223 */ /* 0x000fe20000010095 */
[C---:B------:R-:W-:Y:S02]  /*29c0*/  SHF.L.U32 R149, R4.reuse, 0x10, RZ ;  /* 0x0000001004957819 */ /* 0x040fe400000006ff */
[----:B------:R-:W2:Y:S01]  /*29d0*/  LDG.E.CONSTANT R143, desc[UR10][R6.64+0x60c] ;  /* 0x00060c0a068f7981 */ /* 0x000ea2000c1e9900 */
[----:B------:R-:W-:-:S02]  /*29e0*/  PRMT R4, R4, 0x7632, R4 ;  /* 0x0000763204047816 */ /* 0x000fc40000000004 */
[--C-:B------:R-:W-:Y:S01]  /*29f0*/  FFMA.FTZ R149, R121, R149, R150.reuse ;  /* 0x0000009579957223 */ /* 0x100fe20000010096 */
[C---:B------:R-:W-:Y:S02]  /*2a00*/  PRMT R150, R5.reuse, 0x7632, R150 ;  /* 0x0000763205967816 */ /* 0x040fe40000000096 */
[----:B------:R-:W-:Y:S02]  /*2a10*/  IMAD.U32 R155, R4, 0x10000, RZ ;  /* 0x00010000049b7824 */ /* 0x000fe400078e00ff */
[----:B------:R-:W-:Y:S01]  /*2a20*/  FFMA.FTZ R151, R68, R152, R151 ;  /* 0x0000009844977223 */ /* 0x000fe20000010097 */
[----:B------:R-:W2:Y:S01]  /*2a30*/  LDG.E.CONSTANT R4, desc[UR10][R6.64+0x1408] ;  /* 0x0014080a06047981 */ /* 0x000ea2000c1e9900 */
[----:B------:R-:W-:Y:S02]  /*2a40*/  IMAD.U32 R5, R5, 0x10000, RZ ;  /* 0x0001000005057824 */ /* 0x000fe400078e00ff */
[----:B------:R-:W-:Y:S02]  /*2a50*/  IMAD.U32 R152, R150, 0x10000, RZ ;  /* 0x0001000096987824 */ /* 0x000fe400078e00ff */
[--C-:B------:R-:W-:Y:S01]  /*2a60*/  FFMA.FTZ R150, R136, R155, R147.reuse ;  /* 0x0000009b88967223 */ /* 0x100fe20000010093 */
[----:B------:R-:W-:Y:S01]  /*2a70*/  PRMT R147, R12, 0x7632, R147 ;  /* 0x000076320c937816 */ /* 0x000fe20000000093 */
[----:B------:R-:W-:-:S02]  /*2a80*/  FFMA.FTZ R160, R54, R5, R153 ;  /* 0x0000000536a07223 */ /* 0x000fc40000010099 */
[----:B------:R-:W2:Y:S01]  /*2a90*/  LDG.E.CONSTANT R5, desc[UR10][R6.64+0x80c] ;  /* 0x00080c0a06057981 */ /* 0x000ea2000c1e9900 */
[----:B------:R-:W-:Y:S01]  /*2aa0*/  FFMA.FTZ R151, R76, R152, R151 ;  /* 0x000000984c977223 */ /* 0x000fe20000010097 */
[----:B------:R-:W-:Y:S01]  /*2ab0*/  IMAD.U32 R147, R147, 0x10000, RZ ;  /* 0x0001000093937824 */ /* 0x000fe200078e00ff */
[----:B------:R-:W-:Y:S02]  /*2ac0*/  SHF.L.U32 R152, R12, 0x10, RZ ;  /* 0x000000100c987819 */ /* 0x000fe400000006ff */
[----:B------:R-:W2:Y:S01]  /*2ad0*/  LDG.E.CONSTANT R12, desc[UR10][R6.64+0x1608] ;  /* 0x0016080a060c7981 */ /* 0x000ea2000c1e9900 */
[--C-:B------:R-:W-:Y:S01]  /*2ae0*/  FFMA.FTZ R153, R84, R147, R151.reuse ;  /* 0x0000009354997223 */ /* 0x100fe20000010097 */
[C---:B------:R-:W-:Y:S01]  /*2af0*/  PRMT R151, R13.reuse, 0x7632, R151 ;  /* 0x000076320d977816 */ /* 0x040fe20000000097 */
[----:B------:R-:W-:Y:S02]  /*2b00*/  IMAD.U32 R13, R13, 0x10000, RZ ;  /* 0x000100000d0d7824 */ /* 0x000fe400078e00ff */
[----:B------:R-:W-:Y:S01]  /*2b10*/  FFMA.FTZ R152, R69, R152, R160 ;  /* 0x0000009845987223 */ /* 0x000fe200000100a0 */
[----:B------:R-:W2:Y:S03]  /*2b20*/  LDG.E.CONSTANT R147, desc[UR10][R6.64+0xa0c] ;  /* 0x000a0c0a06937981 */ /* 0x000ea6000c1e9900 */
[----:B------:R-:W-:-:S02]  /*2b30*/  FFMA.FTZ R152, R77, R13, R152 ;  /* 0x0000000d4d987223 */ /* 0x000fc40000010098 */
[----:B------:R-:W2:Y:S01]  /*2b40*/  LDG.E.CONSTANT R13, desc[UR10][R6.64+0xc0c] ;  /* 0x000c0c0a060d7981 */ /* 0x000ea2000c1e9900 */
[--C-:B------:R-:W-:Y:S01]  /*2b50*/  FADD.FTZ R155, R149, R148.reuse ;  /* 0x00000094959b7221 */ /* 0x100fe20000010000 */
[C---:B------:R-:W-:Y:S02]  /*2b60*/  PRMT R148, R142.reuse, 0x7632, R148 ;  /* 0x000076328e947816 */ /* 0x040fe40000000094 */
[----:B------:R-:W-:Y:S02]  /*2b70*/  SHF.L.U32 R149, R142, 0x10, RZ ;  /* 0x000000108e957819 */ /* 0x000fe400000006ff */
[----:B------:R-:W2:Y:S03]  /*2b80*/  LDG.E.CONSTANT R142, desc[UR10][R6.64+0x1808] ;  /* 0x0018080a068e7981 */ /* 0x000ea6000c1e9900 */
[----:B------:R-:W-:Y:S02]  /*2b90*/  FFMA.FTZ R152, R85, R149, R152 ;  /* 0x0000009555987223 */ /* 0x000fe40000010098 */
[----:B------:R-:W2:Y:S01]  /*2ba0*/  LDG.E.CONSTANT R149, desc[UR10][R6.64+0xe0c] ;  /* 0x000e0c0a06957981 */ /* 0x000ea2000c1e9900 */
[----:B------:R-:W-:-:S04]  /*2bb0*/  IMAD.U32 R151, R151, 0x10000, RZ ;  /* 0x0001000097977824 */ /* 0x000fc800078e00ff */
[----:B------:R-:W-:Y:S01]  /*2bc0*/  FFMA.FTZ R151, R92, R151, R153 ;  /* 0x000000975c977223 */ /* 0x000fe20000010099 */
[----:B------:R-:W-:Y:S02]  /*2bd0*/  IMAD.U32 R153, R148, 0x10000, RZ ;  /* 0x0001000094997824 */ /* 0x000fe400078e00ff */
[----:B------:R-:W-:Y:S02]  /*2be0*/  FADD.FTZ R148, R150, R155 ;  /* 0x0000009b96947221 */ /* 0x000fe40000010000 */
[----:B------:R-:W2:Y:S01]  /*2bf0*/  LDG.E.CONSTANT R155, desc[UR10][R6.64+0x100c] ;  /* 0x00100c0a069b7981 */ /* 0x000ea2000c1e9900 */
[----:B------:R-:W-:Y:S02]  /*2c00*/  IMAD.U32 R161, R154, 0x10000, RZ ;  /* 0x000100009aa17824 */ /* 0x000fe400078e00ff */
[----:B------:R-:W-:Y:S01]  /*2c10*/  FFMA.FTZ R151, R98, R153, R151 ;  /* 0x0000009962977223 */ /* 0x000fe20000010097 */
[----:B------:R-:W-:Y:S01]  /*2c20*/  PRMT R154, R154, 0x7632, R154 ;  /* 0x000076329a9a7816 */ /* 0x000fe2000000009a */
[----:B------:R-:W2:Y:S04]  /*2c30*/  LDG.E.CONSTANT R153, desc[UR10][R6.64+0x1a08] ;  /* 0x001a080a06997981 */ /* 0x000ea8000c1e9900 */
[----:B------:R-:W-:Y:S01]  /*2c40*/  IMAD.U32 R154, R154, 0x10000, RZ ;  /* 0x000100009a9a7824 */ /* 0x000fe200078e00ff */
[----:B------:R-:W2:Y:S01]  /*2c50*/  LDG.E.CONSTANT R150, desc[UR10][R6.64+0x120c] ;  /* 0x00120c0a06967981 */ /* 0x000ea2000c1e9900 */
[----:B------:R-:W-:Y:S01]  /*2c60*/  FFMA.FTZ R161, R93, R161, R152 ;  /* 0x000000a15da17223 */ /* 0x000fe20000010098 */
[----:B------:R-:W-:Y:S01]  /*2c70*/  SHF.L.U32 R152, R158, 0x10, RZ ;  /* 0x000000109e987819 */ /* 0x000fe200000006ff */
[----:B------:R-:W-:-:S02]  /*2c80*/  FFMA.FTZ R159, R102, R154, R151 ;  /* 0x0000009a669f7223 */ /* 0x000fc40000010097 */
[----:B------:R-:W2:Y:S01]  /*2c90*/  LDG.E.CONSTANT R154, desc[UR10][R6.64+0x140c] ;  /* 0x00140c0a069a7981 */ /* 0x000ea2000c1e9900 */
[----:B------:R-:W-:Y:S02]  /*2ca0*/  IMAD.U32 R160, R156, 0x10000, RZ ;  /* 0x000100009ca07824 */ /* 0x000fe400078e00ff */
[----:B------:R-:W-:Y:S01]  /*2cb0*/  FMUL.FTZ R152, R47, R152 ;  /* 0x000000982f987220 */ /* 0x000fe20000410000 */
[----:B------:R-:W2:Y:S03]  /*2cc0*/  LDG.E.CONSTANT R151, desc[UR10][R6.64+0x160c] ;  /* 0x00160c0a06977981 */ /* 0x000ea6000c1e9900 */
[----:B------:R-:W-:Y:S02]  /*2cd0*/  FFMA.FTZ R160, R43, R160, R152 ;  /* 0x000000a02ba07223 */ /* 0x000fe40000010098 */
[----:B------:R4:W2:Y:S01]  /*2ce0*/  LDG.E.CONSTANT R152, desc[UR10][R6.64+0x180c] ;  /* 0x00180c0a06987981 */ /* 0x0008a2000c1e9900 */
[----:B------:R-:W-:-:S02]  /*2cf0*/  PRMT R158, R158, 0x7632, R158 ;  /* 0x000076329e9e7816 */ /* 0x000fc4000000009e */
[----:B------:R-:W-:-:S03]  /*2d00*/  PRMT R156, R156, 0x7632, R156 ;  /* 0x000076329c9c7816 */ /* 0x000fc6000000009c */
[----:B------:R-:W-:Y:S02]  /*2d10*/  IMAD.U32 R158, R158, 0x10000, RZ ;  /* 0x000100009e9e7824 */ /* 0x000fe400078e00ff */
[----:B------:R-:W-:Y:S02]  /*2d20*/  IMAD.U32 R156, R156, 0x10000, RZ ;  /* 0x000100009c9c7824 */ /* 0x000fe400078e00ff */
[----:B------:R-:W-:-:S04]  /*2d30*/  FMUL.FTZ R158, R63, R158 ;  /* 0x0000009e3f9e7220 */ /* 0x000fc80000410000 */
[----:B------:R-:W-:Y:S01]  /*2d40*/  FFMA.FTZ R163, R59, R156, R158 ;  /* 0x0000009c3ba37223 */ /* 0x000fe2000001009e */
[----:B------:R-:W-:Y:S02]  /*2d50*/  FSETP.NEU.FTZ.AND P0, PT, R0, RZ, PT ;  /* 0x000000ff0000720b */ /* 0x000fe40003f1d000 */
[----:B---3--:R-:W-:-:S05]  /*2d60*/  SHF.L.U32 R156, R144, 0x10, RZ ;  /* 0x00000010909c7819 */ /* 0x008fca00000006ff */
[----:B------:R-:W-:Y:S01]  /*2d70*/  FFMA.FTZ R161, R10, R156, R161 ;  /* 0x0000009c0aa17223 */ /* 0x000fe200000100a1 */
[----:B------:R-:W-:Y:S02]  /*2d80*/  PRMT R156, R144, 0x7632, R156 ;  /* 0x00007632909c7816 */ /* 0x000fe4000000009c */
[----:B----4-:R-:W-:Y:S02]  /*2d90*/  SHF.L.U32 R6, R146, 0x10, RZ ;  /* 0x0000001092067819 */ /* 0x010fe400000006ff */
[----:B-----5:R-:W-:-:S03]  /*2da0*/  PRMT R144, R145, 0x7632, R144 ;  /* 0x0000763291907816 */ /* 0x020fc60000000090 */
[----:B------:R-:W-:Y:S01]  /*2db0*/  FFMA.FTZ R161, R18, R6, R161 ;  /* 0x0000000612a17223 */ /* 0x000fe200000100a1 */
[----:B--2---:R-:W-:Y:S01]  /*2dc0*/  PRMT R6, R143, 0x7632, R6 ;  /* 0x000076328f067816 */ /* 0x004fe20000000006 */
[----:B------:R-:W-:-:S04]  /*2dd0*/  IMAD.U32 R144, R144, 0x10000, RZ ;  /* 0x0001000090907824 */ /* 0x000fc800078e00ff */
[----:B------:R-:W-:Y:S01]  /*2de0*/  FFMA.FTZ R163, R70, R144, R163 ;  /* 0x0000009046a37223 */ /* 0x000fe200000100a3 */
[----:B------:R-:W-:-:S04]  /*2df0*/  IMAD.U32 R6, R6, 0x10000, RZ ;  /* 0x0001000006067824 */ /* 0x000fc800078e00ff */
[----:B------:R-:W-:Y:S01]  /*2e00*/  FFMA.FTZ R163, R78, R6, R163 ;  /* 0x000000064ea37223 */ /* 0x000fe200000100a3 */
[----:B------:R-:W-:Y:S01]  /*2e10*/  SHF.L.U32 R6, R4, 0x10, RZ ;  /* 0x0000001004067819 */ /* 0x000fe200000006ff */
[----:B------:R-:W-:-:S04]  /*2e20*/  IMAD.U32 R145, R145, 0x10000, RZ ;  /* 0x0001000091917824 */ /* 0x000fc800078e00ff */
[----:B------:R-:W-:Y:S01]  /*2e30*/  FFMA.FTZ R161, R26, R6, R161 ;  /* 0x000000061aa17223 */ /* 0x000fe200000100a1 */
[----:B------:R-:W-:Y:S02]  /*2e40*/  PRMT R6, R4, 0x7632, R6 ;  /* 0x0000763204067816 */ /* 0x000fe40000000006 */
[----:B------:R-:W-:Y:S01]  /*2e50*/  PRMT R4, R5, 0x7632, R4 ;  /* 0x0000763205047816 */ /* 0x000fe20000000004 */
[----:B------:R-:W-:Y:S01]  /*2e60*/  FFMA.FTZ R160, R51, R145, R160 ;  /* 0x0000009133a07223 */ /* 0x000fe200000100a0 */
[----:B------:R-:W-:Y:S01]  /*2e70*/  IMAD.U32 R143, R143, 0x10000, RZ ;  /* 0x000100008f8f7824 */ /* 0x000fe200078e00ff */
[----:B------:R-:W-:Y:S02]  /*2e80*/  PRMT R146, R146, 0x7632, R146 ;  /* 0x0000763292927816 */ /* 0x000fe40000000092 */
[----:B------:R-:W-:Y:S02]  /*2e90*/  IMAD.U32 R4, R4, 0x10000, RZ ;  /* 0x0001000004047824 */ /* 0x000fe400078e00ff */
[----:B------:R-:W-:Y:S01]  /*2ea0*/  FFMA.FTZ R160, R55, R143, R160 ;  /* 0x0000008f37a07223 */ /* 0x000fe200000100a0 */
[----:B------:R-:W-:-:S02]  /*2eb0*/  IMAD.U32 R156, R156, 0x10000, RZ ;  /* 0x000100009c9c7824 */ /* 0x000fc400078e00ff */
[----:B------:R-:W-:Y:S02]  /*2ec0*/  IMAD.U32 R5, R5, 0x10000, RZ ;  /* 0x0001000005057824 */ /* 0x000fe400078e00ff */
[----:B------:R-:W-:Y:S01]  /*2ed0*/  FFMA.FTZ R163, R86, R4, R163 ;  /* 0x0000000456a37223 */ /* 0x000fe200000100a3 */
[----:B------:R-:W-:Y:S01]  /*2ee0*/  PRMT R4, R147, 0x7632, R4 ;  /* 0x0000763293047816 */ /* 0x000fe20000000004 */
[----:B------:R-:W-:Y:S01]  /*2ef0*/  FFMA.FTZ R159, R106, R156, R159 ;  /* 0x0000009c6a9f7223 */ /* 0x000fe2000001009f */
[----:B------:R-:W-:Y:S02]  /*2f00*/  IMAD.U32 R146, R146, 0x10000, RZ ;  /* 0x0001000092927824 */ /* 0x000fe400078e00ff */
[----:B------:R-:W-:Y:S01]  /*2f10*/  FFMA.FTZ R160, R71, R5, R160 ;  /* 0x0000000547a07223 */ /* 0x000fe200000100a0 */
[----:B------:R-:W-:Y:S01]  /*2f20*/  IMAD.U32 R147, R147, 0x10000, RZ ;  /* 0x0001000093937824 */ /* 0x000fe200078e00ff */
[----:B------:R-:W-:Y:S01]  /*2f30*/  SHF.L.U32 R5, R12, 0x10, RZ ;  /* 0x000000100c057819 */ /* 0x000fe200000006ff */
[----:B------:R-:W-:Y:S01]  /*2f40*/  FFMA.FTZ R159, R110, R146, R159 ;  /* 0x000000926e9f7223 */ /* 0x000fe2000001009f */
[----:B------:R-:W-:Y:S01]  /*2f50*/  PRMT R12, R12, 0x7632, R12 ;  /* 0x000076320c0c7816 */ /* 0x000fe2000000000c */
[----:B------:R-:W-:Y:S01]  /*2f60*/  IMAD.U32 R6, R6, 0x10000, RZ ;  /* 0x0001000006067824 */ /* 0x000fe200078e00ff */
[----:B------:R-:W-:Y:S01]  /*2f70*/  SHF.L.U32 R7, R13, 0x10, RZ ;  /* 0x000000100d077819 */ /* 0x000fe200000006ff */
[----:B------:R-:W-:Y:S01]  /*2f80*/  FFMA.FTZ R160, R79, R147, R160 ;  /* 0x000000934fa07223 */ /* 0x000fe200000100a0 */
[----:B------:R-:W-:Y:S01]  /*2f90*/  FFMA.FTZ R5, R22, R5, R161 ;  /* 0x0000000516057223 */ /* 0x000fe200000100a1 */
[----:B------:R-:W-:Y:S01]  /*2fa0*/  FFMA.FTZ R159, R116, R6, R159 ;  /* 0x00000006749f7223 */ /* 0x000fe2000001009f */
[----:B------:R-:W-:-:S02]  /*2fb0*/  IMAD.U32 R12, R12, 0x10000, RZ ;  /* 0x000100000c0c7824 */ /* 0x000fc400078e00ff */
[----:B------:R-:W-:Y:S01]  /*2fc0*/  FFMA.FTZ R160, R87, R7, R160 ;  /* 0x0000000757a07223 */ /* 0x000fe200000100a0 */
[----:B------:R-:W-:Y:S01]  /*2fd0*/  IMAD.U32 R7, R142, 0x10000, RZ ;  /* 0x000100008e077824 */ /* 0x000fe200078e00ff */
[----:B------:R-:W-:Y:S01]  /*2fe0*/  PRMT R13, R13, 0x7632, R13 ;  /* 0x000076320d0d7816 */ /* 0x000fe2000000000d */
[----:B------:R-:W-:Y:S02]  /*2ff0*/  IMAD.U32 R6, R4, 0x10000, RZ ;  /* 0x0001000004067824 */ /* 0x000fe400078e00ff */
[----:B------:R-:W-:Y:S01]  /*3000*/  FFMA.FTZ R4, R122, R12, R159 ;  /* 0x0000000c7a047223 */ /* 0x000fe2000001009f */
[--C-:B------:R-:W-:Y:S01]  /*3010*/  FFMA.FTZ R12, R14, R7, R5.reuse ;  /* 0x000000070e0c7223 */ /* 0x100fe20000010005 */
[----:B------:R-:W-:Y:S01]  /*3020*/  PRMT R5, R149, 0x7632, R5 ;  /* 0x0000763295057816 */ /* 0x000fe20000000005 */
[----:B------:R-:W-:Y:S01]  /*3030*/  FFMA.FTZ R6, R94, R6, R163 ;  /* 0x000000065e067223 */ /* 0x000fe200000100a3 */
[----:B------:R-:W-:-:S03]  /*3040*/  IMAD.U32 R13, R13, 0x10000, RZ ;  /* 0x000100000d0d7824 */ /* 0x000fc600078e00ff */
[----:B------:R-:W-:Y:S02]  /*3050*/  IMAD.U32 R5, R5, 0x10000, RZ ;  /* 0x0001000005057824 */ /* 0x000fe400078e00ff */
[----:B------:R-:W-:-:S04]  /*3060*/  FFMA.FTZ R6, R99, R13, R6 ;  /* 0x0000000d63067223 */ /* 0x000fc80000010006 */
[----:B------:R-:W-:Y:S01]  /*3070*/  FFMA.FTZ R6, R103, R5, R6 ;  /* 0x0000000567067223 */ /* 0x000fe20000010006 */
[----:B------:R-:W-:Y:S01]  /*3080*/  PRMT R5, R155, 0x7632, R5 ;  /* 0x000076329b057816 */ /* 0x000fe20000000005 */
[----:B------:R-:W-:-:S03]  /*3090*/  IMAD.U32 R13, R153, 0x10000, RZ ;  /* 0x00010000990d7824 */ /* 0x000fc600078e00ff */
[----:B------:R-:W-:Y:S01]  /*30a0*/  SHF.L.U32 R7, R5, 0x10, RZ ;  /* 0x0000001005077819 */ /* 0x000fe200000006ff */
[----:B------:R-:W-:Y:S01]  /*30b0*/  FFMA.FTZ R5, R123, R13, R12 ;  /* 0x0000000d7b057223 */ /* 0x000fe2000001000c */
[----:B------:R-:W-:-:S03]  /*30c0*/  SHF.L.U32 R149, R149, 0x10, RZ ;  /* 0x0000001095957819 */ /* 0x000fc600000006ff */
[--C-:B------:R-:W-:Y:S01]  /*30d0*/  FFMA.FTZ R12, R107, R7, R6.reuse ;  /* 0x000000076b0c7223 */ /* 0x100fe20000010006 */
        /* <DEDUP_REMOVED lines=8> */
[----:B------:R-:W-:-:S02]  /*3160*/  IMAD.U32 R7, R7, 0x10000, RZ ;  /* 0x0001000007077824 */ /* 0x000fc400078e00ff */
[----:B------:R-:W-:Y:S01]  /*3170*/  FFMA.FTZ R12, R111, R6, R12 ;  /* 0x000000066f0c7223 */ /* 0x000fe2000001000c */
[----:B------:R-:W-:Y:S01]  /*3180*/  SHF.L.U32 R154, R154, 0x10, RZ ;  /* 0x000000109a9a7819 */ /* 0x000fe200000006ff */
[----:B------:R-:W-:Y:S01]  /*3190*/  FFMA.FTZ R150, R19, R150, R160 ;  /* 0x0000009613967223 */ /* 0x000fe200000100a0 */
[----:B------:R-:W-:Y:S01]  /*31a0*/  PRMT R6, R151, 0x7632, R6 ;  /* 0x0000763297067816 */ /* 0x000fe20000000006 */
[----:B------:R-:W-:Y:S01]  /*31b0*/  FFMA.FTZ R13, R117, R7, R12 ;  /* 0x00000007750d7223 */ /* 0x000fe2000001000c */
[----:B------:R-:W-:Y:S01]  /*31c0*/  PRMT R153, R153, 0x7632, R153 ;  /* 0x0000763299997816 */ /* 0x000fe20000000099 */
[----:B------:R-:W-:Y:S01]  /*31d0*/  IMAD.U32 R142, R142, 0x10000, RZ ;  /* 0x000100008e8e7824 */ /* 0x000fe200078e00ff */
[----:B------:R-:W-:Y:S01]  /*31e0*/  PRMT R7, R152, 0x7632, R7 ;  /* 0x0000763298077816 */ /* 0x000fe20000000007 */
[----:B------:R-:W-:Y:S01]  /*31f0*/  FFMA.FTZ R150, R27, R154, R150 ;  /* 0x0000009a1b967223 */ /* 0x000fe20000010096 */
[----:B------:R-:W-:Y:S02]  /*3200*/  IMAD.U32 R151, R151, 0x10000, RZ ;  /* 0x0001000097977824 */ /* 0x000fe400078e00ff */
[----:B------:R-:W-:Y:S01]  /*3210*/  IMAD.U32 R6, R6, 0x10000, RZ ;  /* 0x0001000006067824 */ /* 0x000fe200078e00ff */
[----:B------:R-:W-:Y:S01]  /*3220*/  SHF.L.U32 R152, R152, 0x10, RZ ;  /* 0x0000001098987819 */ /* 0x000fe200000006ff */
[----:B------:R-:W-:Y:S01]  /*3230*/  FFMA.FTZ R4, R135, R142, R4 ;  /* 0x0000008e87047223 */ /* 0x000fe20000010004 */
[----:B------:R-:W-:-:S02]  /*3240*/  IMAD.U32 R153, R153, 0x10000, RZ ;  /* 0x0001000099997824 */ /* 0x000fc400078e00ff */
[----:B------:R-:W-:Y:S01]  /*3250*/  FFMA.FTZ R150, R23, R151, R150 ;  /* 0x0000009717967223 */ /* 0x000fe20000010096 */
[----:B------:R-:W-:Y:S02]  /*3260*/  IMAD.U32 R7, R7, 0x10000, RZ ;  /* 0x0001000007077824 */ /* 0x000fe400078e00ff */
[----:B------:R-:W-:Y:S01]  /*3270*/  FFMA.FTZ R13, R124, R6, R13 ;  /* 0x000000067c0d7223 */ /* 0x000fe2000001000d */
[----:B------:R-:W-:Y:S02]  /*3280*/  IMAD.IADD R12, R128, 0x1, R141 ;  /* 0x00000001800c7824 */ /* 0x000fe400078e028d */
[----:B------:R-:W-:Y:S01]  /*3290*/  FADD.FTZ R143, R5, R148 ;  /* 0x00000094058f7221 */ /* 0x000fe20000010000 */
[----:B------:R-:W-:Y:S01]  /*32a0*/  PRMT R5, R157, 0x7632, R5 ;  /* 0x000076329d057816 */ /* 0x000fe20000000005 */
[----:B------:R-:W-:Y:S01]  /*32b0*/  FFMA.FTZ R4, R137, R153, R4 ;  /* 0x0000009989047223 */ /* 0x000fe20000010004 */
[----:B------:R-:W-:Y:S01]  /*32c0*/  FFMA.FTZ R150, R15, R152, R150 ;  /* 0x000000980f967223 */ /* 0x000fe20000010096 */
[----:B------:R-:W-:Y:S01]  /*32d0*/  FFMA.FTZ R6, R132, R7, R13 ;  /* 0x0000000784067223 */ /* 0x000fe2000001000d */
[----:B------:R-:W-:Y:S01]  /*32e0*/  IMAD.U32 R157, R157, 0x10000, RZ ;  /* 0x000100009d9d7824 */ /* 0x000fe200078e00ff */
[----:B------:R-:W-:Y:S01]  /*32f0*/  I2FP.F32.S32 R7, R12 ;  /* 0x0000000c00077245 */ /* 0x000fe20000201400 */
[----:B------:R-:W-:Y:S01]  /*3300*/  FADD.FTZ R143, R4, R143 ;  /* 0x0000008f048f7221 */ /* 0x000fe20000010000 */
[----:B------:R-:W-:Y:S01]  /*3310*/  SHF.L.U32 R5, R5, 0x10, RZ ;  /* 0x0000001005057819 */ /* 0x000fe200000006ff */
[----:B------:R-:W-:-:S02]  /*3320*/  FFMA.FTZ R150, R129, R157, R150 ;  /* 0x0000009d81967223 */ /* 0x000fc40000010096 */
[----:B------:R-:W-:Y:S02]  /*3330*/  FMUL.FTZ R7, R7, R0 ;  /* 0x0000000007077220 */ /* 0x000fe40000410000 */
[----:B------:R-:W-:Y:S01]  /*3340*/  FFMA.FTZ R5, R139, R5, R6 ;  /* 0x000000058b057223 */ /* 0x000fe20000010006 */
        /* <DEDUP_REMOVED lines=10> */
.L_x_18277:
[----:B------:R-:W-:-:S05]  /*33f0*/  IMAD.MOV.U32 R5, RZ, RZ, -0x800001 ;  /* 0xff7fffffff057424 */ /* 0x000fca00078e00ff */
[----:B------:R0:W-:Y:S02]  /*3400*/  STS [R140], R5 ;  /* 0x000000058c007388 */ /* 0x0001e40000000800 */
.L_x_18278:
[----:B------:R-:W-:Y:S05]  /*3410*/  BSYNC B1 ;  /* 0x0000000000017941 */ /* 0x000fea0003800000 */
.L_x_18276:
[----:B------:R-:W-:-:S05]  /*3420*/  VIADD R127, R127, 0x4 ;  /* 0x000000047f7f7836 */ /* 0x000fca0000000000 */
[----:B------:R-:W-:-:S13]  /*3430*/  ISETP.GE.AND P0, PT, R127, R36, PT ;  /* 0x000000247f00720c */ /* 0x000fda0003f06270 */
[----:B------:R-:W-:Y:S05]  /*3440*/  @!P0 BRA `(.L_x_18279) ;  /* 0xffffffe4005c8947 */ /* 0x000fea000383ffff */
.L_x_18275:
[----:B------:R-:W-:Y:S05]  /*3450*/  BSYNC B0 ;  /* 0x0000000000007941 */ /* 0x000fea0003800000 */
.L_x_18274:
[----:B------:R-:W2:Y:S01]  /*3460*/  SHFL.BFLY PT, R3, R130, 0x10, 0x1f ;  /* 0x0e001f0082037f89 */ /* 0x000ea200000e0000 */
[C---:B------:R-:W-:Y:S01]  /*3470*/  ISETP.NE.AND P0, PT, R32.reuse, RZ, PT ;  /* 0x000000ff2000720c */ /* 0x040fe20003f05270 */
[----:B------:R-:W-:Y:S01]  /*3480*/  BSSY B0, `(.L_x_18280) ;  /* 0x0000107000007945 */ /* 0x000fe20003800000 */
[----:B------:R-:W-:Y:S02]  /*3490*/  ISETP.GT.AND P1, PT, R32, 0x3, PT ;  /* 0x000000032000780c */ /* 0x000fe40003f24270 */
[----:B------:R-:W-:-:S09]  /*34a0*/  IADD3 R6, R28, 0x1f, RZ ;  /* 0x0000001f1c067810 */ /* 0x000fd20007ffe0ff */
[----:B------:R-:W3:Y:S02]  /*34b0*/  @!P0 S2R R9, SR_CgaCtaId ;  /* 0x0000000000098919 */ /* 0x000ee40000008800 */
[----:B------:R-:W-:Y:S01]  /*34c0*/  @!P1 MOV R4, 0x400 ;  /* 0x0000040000049802 */ /* 0x000fe20000000f00 */
[----:B------:R-:W4:Y:S03]  /*34d0*/  @!P1 S2R R11, SR_CgaCtaId ;  /* 0x00000000000b9919 */ /* 0x000f260000008800 */
[----:B------:R-:W-:Y:S02]  /*34e0*/  @!P1 IADD3 R4, R4, 0xe0, RZ ;  /* 0x000000e004049810 */ /* 0x000fe40007ffe0ff */
[----:B--2---:R-:W-:-:S05]  /*34f0*/  FMNMX.FTZ R3, R3, R130, !PT ;  /* 0x0000008203037209 */ /* 0x004fca0007810000 */
[----:B------:R-:W2:Y:S01]  /*3500*/  SHFL.BFLY PT, R0, R3, 0x8, 0x1f ;  /* 0x0d001f0003007f89 */ /* 0x000ea200000e0000 */
[----:B----4-:R-:W-:Y:S02]  /*3510*/  @!P1 LEA R11, R11, R4, 0x18 ;  /* 0x000000040b0b9211 */ /* 0x010fe400078ec0ff */
[----:B--2---:R-:W-:Y:S02]  /*3520*/  FMNMX.FTZ R0, R3, R0, !PT ;  /* 0x0000000003007209 */ /* 0x004fe40007810000 */
[----:B------:R-:W-:Y:S01]  /*3530*/  @!P0 MOV R3, 0x400 ;  /* 0x0000040000038802 */ /* 0x000fe20000000f00 */
[----:B------:R-:W-:Y:S02]  /*3540*/  @!P1 IMAD R4, R32, 0x4, R11 ;  /* 0x0000000420049824 */ /* 0x000fe400078e020b */
[----:B01----:R-:W0:Y:S02]  /*3550*/  SHFL.BFLY PT, R5, R0, 0x4, 0x1f ;  /* 0x0c801f0000057f89 */ /* 0x003e2400000e0000 */
[----:B0-----:R-:W-:Y:S01]  /*3560*/  FMNMX.FTZ R5, R0, R5, !PT ;  /* 0x0000000500057209 */ /* 0x001fe20007810000 */
[----:B------:R-:W-:-:S02]  /*3570*/  @!P0 VIADD R0, R3, 0xe0 ;  /* 0x000000e003008836 */ /* 0x000fc40000000000 */
[----:B------:R-:W-:Y:S02]  /*3580*/  IMAD.MOV.U32 R3, RZ, RZ, -0x800001 ;  /* 0xff7fffffff037424 */ /* 0x000fe400078e00ff */
[----:B------:R-:W0:Y:S01]  /*3590*/  SHFL.BFLY PT, R2, R5, 0x2, 0x1f ;  /* 0x0c401f0005027f89 */ /* 0x000e2200000e0000 */
[----:B---3--:R-:W-:Y:S02]  /*35a0*/  @!P0 LEA R0, R9, R0, 0x18 ;  /* 0x0000000009008211 */ /* 0x008fe400078ec0ff */
[----:B------:R-:W-:-:S03]  /*35b0*/  SHF.R.S32.HI R9, RZ, 0x1f, R6 ;  /* 0x0000001fff097819 */ /* 0x000fc60000011406 */
[----:B------:R-:W-:Y:S01]  /*35c0*/  @!P0 IMAD R0, R31, 0x4, R0 ;  /* 0x000000041f008824 */ /* 0x000fe200078e0200 */
[----:B------:R-:W-:Y:S02]  /*35d0*/  LEA.HI R9, R9, R6, RZ, 0x5 ;  /* 0x0000000609097211 */ /* 0x000fe400078f28ff */
[----:B0-----:R-:W-:-:S05]  /*35e0*/  FMNMX.FTZ R2, R5, R2, !PT ;  /* 0x0000000205027209 */ /* 0x001fca0007810000 */
        /* <DEDUP_REMOVED lines=31> */
.L_x_18284:
        /* <DEDUP_REMOVED lines=11> */
.L_x_18283:
[----:B------:R-:W-:Y:S05]  /*3890*/  BSYNC B1 ;  /* 0x0000000000017941 */ /* 0x000fea0003800000 */
.L_x_18282:
        /* <DEDUP_REMOVED lines=14> */
.L_x_18287:
        /* <DEDUP_REMOVED lines=50> */
[----:B------:R-:W-:Y:S01]  /*3ca0*/  FADD.FTZ R16, -R21, R16 ;  /* 0x0000001015107221 */ /* 0x000fe20000010100 */
        /* <DEDUP_REMOVED lines=49> */
.L_x_18286:
[----:B------:R-:W-:Y:S05]  /*3fc0*/  BSYNC B1 ;  /* 0x0000000000017941 */ /* 0x000fea0003800000 */
.L_x_18285:
        /* <DEDUP_REMOVED lines=55> */
.L_x_18289:
[----:B------:R-:W-:Y:S05]  /*4340*/  BSYNC B1 ;  /* 0x0000000000017941 */ /* 0x000fea0003800000 */
.L_x_18288:
        /* <DEDUP_REMOVED lines=26> */
.L_x_18281:
[----:B------:R-:W-:Y:S05]  /*44f0*/  BSYNC B0 ;  /* 0x0000000000007941 */ /* 0x000fea0003800000 */
.L_x_18280:
[----:B---3--:R-:W2:Y:S01]  /*4500*/  SHFL.BFLY PT, R2, R3, 0x10, 0x1f ;  /* 0x0e001f0003027f89 */ /* 0x008ea200000e0000 */
[----:B------:R-:W-:Y:S01]  /*4510*/  LOP3.LUT P0, R8, R29, 0x1f, RZ, 0xc0, !PT ;  /* 0x0000001f1d087812 */ /* 0x000fe2000780c0ff */
[----:B------:R-:W-:Y:S03]  /*4520*/  BSSY B0, `(.L_x_18290) ;  /* 0x00000ab000007945 */ /* 0x000fe60003800000 */
[----:B------:R-:W-:-:S09]  /*4530*/  ISETP.GT.U32.AND P2, PT, R8, 0x3, PT ;  /* 0x000000030800780c */ /* 0x000fd20003f44070 */
[----:B------:R-:W3:Y:S04]  /*4540*/  @!P0 S2R R10, SR_CgaCtaId ;  /* 0x00000000000a8919 */ /* 0x000ee80000008800 */
[----:B------:R-:W4:Y:S01]  /*4550*/  @!P2 S2R R12, SR_CgaCtaId ;  /* 0x00000000000ca919 */ /* 0x000f220000008800 */
[----:B--2---:R-:W-:-:S05]  /*4560*/  FADD.FTZ R2, R2, R3 ;  /* 0x0000000302027221 */ /* 0x004fca0000010000 */
[----:B0-----:R-:W0:Y:S02]  /*4570*/  SHFL.BFLY PT, R5, R2, 0x8, 0x1f ;  /* 0x0d001f0002057f89 */ /* 0x001e2400000e0000 */
[----:B0-----:R-:W-:Y:S01]  /*4580*/  FADD.FTZ R5, R2, R5 ;  /* 0x0000000502057221 */ /* 0x001fe20000010000 */
[----:B------:R-:W-:-:S04]  /*4590*/  @!P0 MOV R2, 0x400 ;  /* 0x0000040000028802 */ /* 0x000fc80000000f00 */
[----:B------:R-:W0:Y:S01]  /*45a0*/  SHFL.BFLY PT, R4, R5, 0x4, 0x1f ;  /* 0x0c801f0005047f89 */ /* 0x000e2200000e0000 */
[----:B------:R-:W-:Y:S01]  /*45b0*/  @!P0 VIADD R3, R2, 0xe0 ;  /* 0x000000e002038836 */ /* 0x000fe20000000000 */
[----:B------:R-:W-:-:S04]  /*45c0*/  @!P0 SHF.R.U32.HI R2, RZ, 0x3, R29 ;  /* 0x00000003ff028819 */ /* 0x000fc8000001161d */
[----:B---3--:R-:W-:Y:S02]  /*45d0*/  @!P0 LEA R3, R10, R3, 0x18 ;  /* 0x000000030a038211 */ /* 0x008fe400078ec0ff */
[----:B------:R-:W-:-:S04]  /*45e0*/  @!P0 LOP3.LUT R2, R2, 0x1ffffffc, RZ, 0xc0, !PT ;  /* 0x1ffffffc02028812 */ /* 0x000fc800078ec0ff */
[----:B------:R-:W-:Y:S01]  /*45f0*/  @!P0 IADD3 R3, R2, R3, RZ ;  /* 0x0000000302038210 */ /* 0x000fe20007ffe0ff */
        /* <DEDUP_REMOVED lines=35> */
.L_x_18294:
        /* <DEDUP_REMOVED lines=8> */
.L_x_18293:
[----:B------:R-:W-:Y:S05]  /*48b0*/  BSYNC B1 ;  /* 0x0000000000017941 */ /* 0x000fea0003800000 */
.L_x_18292:
        /* <DEDUP_REMOVED lines=14> */
.L_x_18297:
        /* <DEDUP_REMOVED lines=29> */
[C---:B-1----:R-:W-:Y:S01]  /*4b70*/  FMUL.FTZ R5, R35.reuse, R16 ;  /* 0x0000001023057220 */ /* 0x042fe20000410000 */
[C---:B------:R-:W-:Y:S01]  /*4b80*/  FMUL.FTZ R21, R35.reuse, R20 ;  /* 0x0000001423157220 */ /* 0x040fe20000410000 */
[----:B------:R-:W-:Y:S01]  /*4b90*/  STS [R2+0x200], R11 ;  /* 0x0002000b02007388 */ /* 0x000fe20000000800 */
[----:B------:R-:W-:-:S03]  /*4ba0*/  FMUL.FTZ R23, R35, R22 ;  /* 0x0000001623177220 */ /* 0x000fc60000410000 */
        /* <DEDUP_REMOVED lines=19> */
.L_x_18296:
[----:B------:R-:W-:Y:S05]  /*4ce0*/  BSYNC B1 ;  /* 0x0000000000017941 */ /* 0x000fea0003800000 */
.L_x_18295:
        /* <DEDUP_REMOVED lines=31> */
.L_x_18299:
[----:B------:R-:W-:Y:S05]  /*4ee0*/  BSYNC B1 ;  /* 0x0000000000017941 */ /* 0x000fea0003800000 */
.L_x_18298:
        /* <DEDUP_REMOVED lines=14> */
.L_x_18291:
[----:B------:R-:W-:Y:S05]  /*4fd0*/  BSYNC B0 ;  /* 0x0000000000007941 */ /* 0x000fea0003800000 */
.L_x_18290:
        /* <DEDUP_REMOVED lines=8> */
[----:B------:R-:W-:Y:S01]  /*5060*/  CS2R R26, SRZ ;  /* 0x00000000001a7805 */ /* 0x000fe2000001ff00 */
[----:B------:R-:W-:Y:S01]  /*5070*/  IMAD.MOV.U32 R33, RZ, RZ, RZ ;  /* 0x000000ffff217224 */ /* 0x000fe200078e00ff */
[----:B------:R-:W-:Y:S01]  /*5080*/  CS2R R38, SRZ ;  /* 0x0000000000267805 */ /* 0x000fe2000001ff00 */
[----:B------:R-:W-:Y:S01]  /*5090*/  IMAD.MOV.U32 R35, RZ, RZ, RZ ;  /* 0x000000ffff237224 */ /* 0x000fe200078e00ff */
[----:B------:R-:W-:Y:S02]  /*50a0*/  CS2R R40, SRZ ;  /* 0x0000000000287805 */ /* 0x000fe4000001ff00 */
[----:B------:R-:W-:Y:S01]  /*50b0*/  CS2R R42, SRZ ;  /* 0x00000000002a7805 */ /* 0x000fe2000001ff00 */
[----:B------:R-:W-:Y:S06]  /*50c0*/  BRA `(.L_x_18302) ;  /* 0x00000040007c7947 */ /* 0x000fec0003800000 */
.L_x_18301:
[----:B0-2---:R-:W0:Y:S01]  /*50d0*/  I2F.RP R2, R138 ;  /* 0x0000008a00027306 */ /* 0x005e220000209400 */
[C---:B-1----:R-:W-:Y:S01]  /*50e0*/  IADD3 R21, P0, R31.reuse, R38, RZ ;  /* 0x000000261f157210 */ /* 0x042fe20007f1e0ff */
[----:B------:R-:W-:Y:S01]  /*50f0*/  ULDC.64 UR4, c[0x0][0x238] ;  /* 0x00008e0000047ab9 */ /* 0x000fe20000000a00 */
[----:B------:R-:W1:Y:S01]  /*5100*/  LDC R4, c[0x0][0x25c] ;  /* 0x00009700ff047b82 */ /* 0x000e620000000800 */
[----:B------:R-:W-:Y:S01]  /*5110*/  ULDC UR7, c[0x0][0x260] ;  /* 0x0000980000077ab9 */ /* 0x000fe20000000800 */
[----:B------:R-:W-:Y:S01]  /*5120*/  LEA.HI.X.SX32 R40, R31, R40, 0x1, P0 ;  /* 0x000000281f287211 */ /* 0x000fe200000f0eff */
[----:B------:R-:W-:Y:S01]  /*5130*/  IMAD R12, R30, UR7, RZ ;  /* 0x000000071e0c7c24 */ /* 0x000fe2000f8e02ff */
[C---:B------:R-:W-:Y:S01]  /*5140*/  LEA R0, P0, R21.reuse, UR4, 0x2 ;  /* 0x0000000415007c11 */ /* 0x040fe2000f8010ff */
[----:B------:R-:W-:Y:S01]  /*5150*/  UMOV UR4, 0x400 ;  /* 0x0000040000047882 */ /* 0x000fe20000000000 */
[----:B------:R-:W-:Y:S01]  /*5160*/  ULDC UR6, c[0x0][0x27c] ;  /* 0x00009f0000067ab9 */ /* 0x000fe20000000800 */
[----:B------:R-:W-:Y:S01]  /*5170*/  UIADD3 UR4, UR4, 0x100, URZ ;  /* 0x0000010004047890 */ /* 0x000fe2000fffe03f */
[----:B------:R-:W-:Y:S01]  /*5180*/  LEA.HI.X R21, R21, UR5, R40, 0x2, P0 ;  /* 0x0000000515157c11 */ /* 0x000fe200080f1428 */
[----:B------:R-:W2:Y:S01]  /*5190*/  S2UR UR5, SR_CgaCtaId ;  /* 0x00000000000579c3 */ /* 0x000ea20000008800 */
[----:B------:R-:W-:Y:S01]  /*51a0*/  IADD3 R96, -R31, -0x1, R36 ;  /* 0xffffffff1f607810 */ /* 0x000fe20007ffe124 */
[----:B------:R-:W-:Y:S01]  /*51b0*/  IMAD.MOV.U32 R20, RZ, RZ, RZ ;  /* 0x000000ffff147224 */ /* 0x000fe200078e00ff */
[----:B0-----:R-:W0:Y:S01]  /*51c0*/  MUFU.RCP R2, R2 ;  /* 0x0000000200027308 */ /* 0x001e220000001000 */
[----:B------:R-:W-:-:S02]  /*51d0*/  CS2R R24, SRZ ;  /* 0x0000000000187805 */ /* 0x000fc4000001ff00 */
[----:B------:R-:W-:Y:S01]  /*51e0*/  CS2R R26, SRZ ;  /* 0x00000000001a7805 */ /* 0x000fe2000001ff00 */
[----:B------:R-:W-:Y:S01]  /*51f0*/  IMAD.MOV.U32 R33, RZ, RZ, RZ ;  /* 0x000000ffff217224 */ /* 0x000fe200078e00ff */
[----:B------:R-:W-:Y:S01]  /*5200*/  CS2R R38, SRZ ;  /* 0x0000000000267805 */ /* 0x000fe2000001ff00 */
[----:B------:R-:W-:Y:S01]  /*5210*/  IMAD.MOV.U32 R35, RZ, RZ, RZ ;  /* 0x000000ffff237224 */ /* 0x000fe200078e00ff */
[----:B------:R-:W-:Y:S02]  /*5220*/  CS2R R40, SRZ ;  /* 0x0000000000287805 */ /* 0x000fe4000001ff00 */
[----:B------:R-:W-:Y:S02]  /*5230*/  CS2R R42, SRZ ;  /* 0x00000000002a7805 */ /* 0x000fe4000001ff00 */
[----:B------:R-:W-:Y:S01]  /*5240*/  MOV R46, RZ ;  /* 0x000000ff002e7202 */ /* 0x000fe20000000f00 */
[----:B------:R-:W-:Y:S01]  /*5250*/  IMAD.MOV.U32 R47, RZ, RZ, R31 ;  /* 0x000000ffff2f7224 */ /* 0x000fe200078e001f */
[----:B------:R-:W-:Y:S01]  /*5260*/  SHF.R.S32.HI R13, RZ, 0x1f, R12 ;  /* 0x0000001fff0d7819 */ /* 0x000fe2000001140c */
[----:B------:R-:W-:Y:S01]  /*5270*/  VIADD R34, R34, -UR6 ;  /* 0x8000000622227c36 */ /* 0x000fe20008000000 */
[----:B-1----:R-:W-:Y:S01]  /*5280*/  SHF.R.S32.HI R30, RZ, 0x1f, R4 ;  /* 0x0000001fff1e7819 */ /* 0x002fe20000011404 */
[----:B0-----:R-:W-:-:S04]  /*5290*/  VIADD R44, R2, 0xffffffe ;  /* 0x0ffffffe022c7836 */ /* 0x001fc80000000000 */
[----:B------:R0:W1:Y:S01]  /*52a0*/  F2I.FTZ.U32.TRUNC.NTZ R45, R44 ;  /* 0x0000002c002d7305 */ /* 0x000062000021f000 */
[----:B--2---:R-:W-:Y:S01]  /*52b0*/  ULEA UR4, UR5, UR4, 0x18 ;  /* 0x0000000405047291 */ /* 0x004fe2000f8ec03f */
[----:B0-----:R-:W-:Y:S02]  /*52c0*/  IMAD.MOV.U32 R44, RZ, RZ, RZ ;  /* 0x000000ffff2c7224 */ /* 0x001fe400078e00ff */
[----:B-1----:R-:W-:-:S04]  /*52d0*/  IMAD.MOV R3, RZ, RZ, -R45 ;  /* 0x000000ffff037224 */ /* 0x002fc800078e0a2d */
[----:B------:R-:W-:-:S04]  /*52e0*/  IMAD R3, R3, R138, RZ ;  /* 0x0000008a03037224 */ /* 0x000fc800078e02ff */
[----:B------:R-:W-:Y:S01]  /*52f0*/  IMAD.HI.U32 R44, R45, R3, R44 ;  /* 0x000000032d2c7227 */ /* 0x000fe200078e002c */
[----:B------:R-:W-:Y:S02]  /*5300*/  SHF.R.S32.HI R3, RZ, 0x1f, R32 ;  /* 0x0000001fff037819 */ /* 0x000fe40000011420 */
[----:B------:R-:W-:Y:S02]  /*5310*/  SHF.L.U32 R45, R31, 0x5, RZ ;  /* 0x000000051f2d7819 */ /* 0x000fe400000006ff */
[----:B------:R-:W-:-:S04]  /*5320*/  LEA.HI R3, R3, R32, RZ, 0x2 ;  /* 0x0000002003037211 */ /* 0x000fc800078f10ff */
[C---:B------:R-:W-:Y:S01]  /*5330*/  LOP3.LUT R5, R3.reuse, 0xfffffffc, RZ, 0xc0, !PT ;  /* 0xfffffffc03057812 */ /* 0x040fe200078ec0ff */
[----:B------:R-:W-:-:S03]  /*5340*/  IMAD.SHL.U32 R3, R3, 0x8, RZ ;  /* 0x0000000803037824 */ /* 0x000fc600078e00ff */
[----:B------:R-:W-:Y:S02]  /*5350*/  IADD3 R2, R32, -R5, RZ ;  /* 0x8000000520027210 */ /* 0x000fe40007ffe0ff */
[----:B------:R-:W-:-:S03]  /*5360*/  LOP3.LUT R3, R3, 0xffffffe0, RZ, 0xc0, !PT ;  /* 0xffffffe003037812 */ /* 0x000fc600078ec0ff */
[----:B------:R-:W-:Y:S02]  /*5370*/  IMAD R48, R31, 0x4, R2 ;  /* 0x000000041f307824 */ /* 0x000fe400078e0202 */
[C---:B------:R-:W-:Y:S02]  /*5380*/  IMAD R49, R2.reuse, 0x8, R3 ;  /* 0x0000000802317824 */ /* 0x040fe400078e0203 */
[----:B------:R-:W-:Y:S01]  /*5390*/  IMAD R51, R2, 0x8, R45 ;  /* 0x0000000802337824 */ /* 0x000fe200078e022d */
[----:B------:R-:W-:Y:S01]  /*53a0*/  LEA R48, R48, UR4, 0x5 ;  /* 0x0000000430307c11 */ /* 0x000fe2000f8e28ff */
[C---:B------:R-:W-:Y:S01]  /*53b0*/  VIADD R55, R49.reuse, 0x300 ;  /* 0x0000030031377836 */ /* 0x040fe20000000000 */
[C---:B------:R-:W-:Y:S01]  /*53c0*/  IADD3 R53, R49.reuse, 0x200, RZ ;  /* 0x0000020031357810 */ /* 0x040fe20007ffe0ff */
        /* <DEDUP_REMOVED lines=11> */
.L_x_18333:
        /* <DEDUP_REMOVED lines=60> */
[----:B------:R-:W-:Y:S02]  /*5840*/  LEA.HI.X.SX32 R22, R61, R56, 0x1, P6 ;  /* 0x000000383d167211 */ /* 0x000fe400030f0eff */
[----:B------:R-:W-:Y:S02]  /*5850*/  LEA R6, P6, R7, R2, 0x1 ;  /* 0x0000000207067211 */ /* 0x000fe400078c08ff */
[-C--:B------:R-:W-:Y:S02]  /*5860*/  LEA.HI.X.SX32 R4, R67, R56.reuse, 0x1, P3 ;  /* 0x0000003843047211 */ /* 0x080fe400018f0eff */
[----:B------:R-:W-:Y:S02]  /*5870*/  LEA.HI.X.SX32 R18, R63, R56, 0x1, P5 ;  /* 0x000000383f127211 */ /* 0x000fe400028f0eff */
[----:B------:R-:W-:Y:S02]  /*5880*/  LEA.HI.X R7, R7, R3, R4, 0x1, P6 ;  /* 0x0000000307077211 */ /* 0x000fe400030f0c04 */
[----:B------:R-:W-:-:S02]  /*5890*/  IADD3 R5, P6, R69, R14, RZ ;  /* 0x0000000e45057210 */ /* 0x000fc40007fde0ff */
[----:B------:R-:W-:Y:S01]  /*58a0*/  LEA.HI.X.SX32 R16, R65, R56, 0x1, P4 ;  /* 0x0000003841107211 */ /* 0x000fe200020f0eff */
[----:B------:R-:W5:Y:S01]  /*58b0*/  LDG.E.CONSTANT R76, desc[UR10][R6.64] ;  /* 0x0000000a064c7981 */ /* 0x000f62000c1e9900 */
[-C--:B------:R-:W-:Y:S02]  /*58c0*/  LEA.HI.X R83, R17, R3.reuse, R18, 0x1, P1 ;  /* 0x0000000311537211 */ /* 0x080fe400008f0c12 */
[----:B------:R-:W-:Y:S01]  /*58d0*/  LEA R8, P0, R9, R2, 0x1 ;  /* 0x0000000209087211 */ /* 0x000fe200078008ff */
        /* <DEDUP_REMOVED lines=10> */
[----:B------:R-:W-:Y:S02]  /*5980*/  LEA.HI.X R9, R9, R3, R16, 0x1, P0 ;  /* 0x0000000309097211 */ /* 0x000fe400000f0c10 */
[-C--:B------:R-:W-:Y:S01]  /*5990*/  LEA.HI.X.SX32 R54, R71, R56.reuse, 0x1, P5 ;  /* 0x0000003847367211 */ /* 0x080fe200028f0eff */
[----:B------:R-:W5:Y:S01]  /*59a0*/  LDG.E.CONSTANT R64, desc[UR10][R10.64+0xc] ;  /* 0x00000c0a0a407981 */ /* 0x000f62000c1e9900 */
[----:B------:R-:W-:-:S02]  /*59b0*/  LEA.HI.X.SX32 R52, R73, R56, 0x1, P4 ;  /* 0x0000003849347211 */ /* 0x000fc400020f0eff */
[----:B------:R-:W-:Y:S01]  /*59c0*/  LEA.HI.X.SX32 R50, R75, R56, 0x1, P3 ;  /* 0x000000384b327211 */ /* 0x000fe200018f0eff */
[----:B------:R-:W5:Y:S01]  /*59d0*/  LDG.E.CONSTANT R68, desc[UR10][R8.64] ;  /* 0x0000000a08447981 */ /* 0x000f62000c1e9900 */
[-C--:B------:R-:W-:Y:S02]  /*59e0*/  LEA R16, P1, R17, R2.reuse, 0x1 ;  /* 0x0000000211107211 */ /* 0x080fe400078208ff */
[-C--:B------:R-:W-:Y:S01]  /*59f0*/  LEA R22, P0, R23, R2.reuse, 0x1 ;  /* 0x0000000217167211 */ /* 0x080fe200078008ff */
        /* <DEDUP_REMOVED lines=25> */
[----:B------:R-:W5:Y:S01]  /*5b90*/  LDG.E.CONSTANT R89, desc[UR10][R22.64+0x4] ;  /* 0x0000040a16597981 */ /* 0x000f62000c1e9900 */
[----:B--2---:R-:W-:-:S03]  /*5ba0*/  IADD3 R17, P0, R49, R14, RZ ;  /* 0x0000000e31117210 */ /* 0x004fc60007f1e0ff */
[----:B------:R-:W5:Y:S01]  /*5bb0*/  LDG.E.CONSTANT R90, desc[UR10][R22.64+0x8] ;  /* 0x0000080a165a7981 */ /* 0x000f62000c1e9900 */
[----:B------:R-:W-:Y:S02]  /*5bc0*/  LEA R16, P1, R17, R2, 0x1 ;  /* 0x0000000211107211 */ /* 0x000fe400078208ff */
[----:B------:R-:W-:Y:S01]  /*5bd0*/  LEA.HI.X.SX32 R98, R49, R56, 0x1, P0 ;  /* 0x0000003831627211 */ /* 0x000fe200000f0eff */
[----:B------:R1:W5:Y:S03]  /*5be0*/  LDG.E.CONSTANT R91, desc[UR10][R22.64+0xc] ;  /* 0x00000c0a165b7981 */ /* 0x000366000c1e9900 */
[----:B------:R-:W-:Y:S01]  /*5bf0*/  LEA.HI.X R17, R17, R3, R98, 0x1, P1 ;  /* 0x0000000311117211 */ /* 0x000fe200008f0c62 */
[----:B------:R-:W5:Y:S01]  /*5c00*/  LDG.E.CONSTANT R92, desc[UR10][R18.64] ;  /* 0x0000000a125c7981 */ /* 0x000f62000c1e9900 */
[----:B0-----:R-:W-:-:S03]  /*5c10*/  F2FP.BF16.F32.PACK_AB R98, R9, R8 ;  /* 0x000000080962723e */ /* 0x001fc600000010ff */
[----:B------:R-:W5:Y:S01]  /*5c20*/  LDG.E.CONSTANT R93, desc[UR10][R18.64+0x4] ;  /* 0x0000040a125d7981 */ /* 0x000f62000c1e9900 */
[----:B-1----:R-:W-:-:S03]  /*5c30*/  F2FP.BF16.F32.PACK_AB R22, R7, R6 ;  /* 0x000000060716723e */ /* 0x002fc600000010ff */
[----:B------:R-:W5:Y:S04]  /*5c40*/  LDG.E.CONSTANT R94, desc[UR10][R18.64+0x8] ;  /* 0x0000080a125e7981 */ /* 0x000f68000c1e9900 */
[----:B------:R0:W5:Y:S04]  /*5c50*/  LDG.E.CONSTANT R95, desc[UR10][R18.64+0xc] ;  /* 0x00000c0a125f7981 */ /* 0x000168000c1e9900 */
[----:B------:R1:W5:Y:S04]  /*5c60*/  LDG.E.CONSTANT R6, desc[UR10][R16.64+0x4] ;  /* 0x0000040a10067981 */ /* 0x000368000c1e9900 */
[----:B------:R1:W5:Y:S01]  /*5c70*/  LDG.E.CONSTANT R8, desc[UR10][R16.64+0x8] ;  /* 0x0000080a10087981 */ /* 0x000362000c1e9900 */
[----:B0-----:R-:W-:-:S03]  /*5c80*/  F2FP.BF16.F32.PACK_AB R19, R5, R4 ;  /* 0x000000040513723e */ /* 0x001fc600000010ff */
[----:B------:R1:W5:Y:S04]  /*5c90*/  LDG.E.CONSTANT R4, desc[UR10][R16.64] ;  /* 0x0000000a10047981 */ /* 0x000368000c1e9900 */
[----:B------:R1:W5:Y:S01]  /*5ca0*/  LDG.E.CONSTANT R5, desc[UR10][R16.64+0xc] ;  /* 0x00000c0a10057981 */ /* 0x000362000c1e9900 */
[----:B------:R-:W-:Y:S01]  /*5cb0*/  ISETP.NE.AND P0, PT, R96, RZ, PT ;  /* 0x000000ff6000720c */ /* 0x000fe20003f05270 */
[----:B------:R-:W-:-:S12]  /*5cc0*/  BSSY B2, `(.L_x_18305) ;  /* 0x0000020000027945 */ /* 0x000fd80003800000 */
[----:B-1----:R-:W-:Y:S05]  /*5cd0*/  @P0 BRA `(.L_x_18306) ;  /* 0x0000000000780947 */ /* 0x002fea0003800000 */
        /* <DEDUP_REMOVED lines=30> */
.L_x_18306:
[----:B------:R-:W-:Y:S05]  /*5ec0*/  BSYNC B2 ;  /* 0x0000000000027941 */ /* 0x000fea0003800000 */
.L_x_18305:
[----:B------:R-:W-:Y:S02]  /*5ed0*/  IMAD.MOV.U32 R15, RZ, RZ, R22 ;  /* 0x000000ffff0f7224 */ /* 0x000fe400078e0016 */
[----:B-----5:R-:W-:Y:S01]  /*5ee0*/  HMUL2.BF16_V2 R4, R19, R4 ;  /* 0x0000000413047232 */ /* 0x020fe20000200000 */
[----:B------:R-:W-:Y:S01]  /*5ef0*/  F2FP.BF16.F32.PACK_AB R10, R11, R10 ;  /* 0x0000000a0b0a723e */ /* 0x000fe200000010ff */
[----:B------:R-:W-:Y:S01]  /*5f00*/  IMAD.MOV.U32 R11, RZ, RZ, R98 ;  /* 0x000000ffff0b7224 */ /* 0x000fe200078e0062 */
[----:B------:R-:W-:Y:S01]  /*5f10*/  IADD3 R98, P5, R55, R14, RZ ;  /* 0x0000000e37627210 */ /* 0x000fe20007fbe0ff */
[----:B------:R0:W5:Y:S01]  /*5f20*/  LDG.E.CONSTANT R102, desc[UR10][R16.64+0x208] ;  /* 0x0002080a10667981 */ /* 0x000162000c1e9900 */
[----:B------:R-:W-:Y:S01]  /*5f30*/  HFMA2.MMA.BF16_V2 R7, R15, R6, -RZ ;  /* 0x000000060f077235 */ /* 0x000fe200003000ff */
[C---:B------:R-:W-:Y:S01]  /*5f40*/  PRMT R6, R4.reuse, 0x7632, R6 ;  /* 0x0000763204067816 */ /* 0x040fe20000000006 */
[----:B------:R-:W-:Y:S01]  /*5f50*/  HMUL2.BF16_V2 R8, R11, R8 ;  /* 0x000000080b087232 */ /* 0x000fe20000200000 */
[----:B------:R-:W-:-:S02]  /*5f60*/  SHF.L.U32 R4, R4, 0x10, RZ ;  /* 0x0000001004047819 */ /* 0x000fc400000006ff */
[----:B------:R-:W-:Y:S01]  /*5f70*/  IADD3 R100, P3, R53, R14, RZ ;  /* 0x0000000e35647210 */ /* 0x000fe20007f7e0ff */
[----:B------:R-:W-:Y:S01]  /*5f80*/  IMAD.U32 R23, R6, 0x10000, RZ ;  /* 0x0001000006177824 */ /* 0x000fe200078e00ff */
[-C--:B------:R-:W-:Y:S02]  /*5f90*/  LEA.HI.X.SX32 R99, R55, R56.reuse, 0x1, P5 ;  /* 0x0000003837637211 */ /* 0x080fe400028f0eff */
[----:B------:R-:W-:Y:S01]  /*5fa0*/  LEA.HI.X.SX32 R101, R53, R56, 0x1, P3 ;  /* 0x0000003835657211 */ /* 0x000fe200018f0eff */
[----:B------:R-:W-:Y:S01]  /*5fb0*/  FADD.FTZ R23, R4, R23 ;  /* 0x0000001704177221 */ /* 0x000fe20000010000 */
[C---:B------:R-:W-:Y:S01]  /*5fc0*/  PRMT R9, R7.reuse, 0x7632, R9 ;  /* 0x0000763207097816 */ /* 0x040fe20000000009 */
[----:B------:R-:W-:Y:S01]  /*5fd0*/  IMAD.U32 R7, R7, 0x10000, RZ ;  /* 0x0001000007077824 */ /* 0x000fe200078e00ff */
[----:B------:R-:W-:-:S03]  /*5fe0*/  LEA R4, P4, R100, R2, 0x1 ;  /* 0x0000000264047211 */ /* 0x000fc600078808ff */
[----:B------:R-:W-:Y:S01]  /*5ff0*/  IMAD.U32 R6, R9, 0x10000, RZ ;  /* 0x0001000009067824 */ /* 0x000fe200078e00ff */
[----:B------:R-:W-:Y:S01]  /*6000*/  BSSY B2, `(.L_x_18307) ;  /* 0x0000033000027945 */ /* 0x000fe20003800000 */
[----:B------:R-:W-:Y:S02]  /*6010*/  IADD3 R9, P1, R57, R14, RZ ;  /* 0x0000000e39097210 */ /* 0x000fe40007f3e0ff */
[----:B------:R-:W-:Y:S01]  /*6020*/  FADD.FTZ R18, R7, R6 ;  /* 0x0000000607127221 */ /* 0x000fe20000010000 */
[C---:B------:R-:W-:Y:S02]  /*6030*/  PRMT R7, R8.reuse, 0x7610, R7 ;  /* 0x0000761008077816 */ /* 0x040fe40000000007 */
[----:B------:R-:W-:Y:S01]  /*6040*/  PRMT R8, R8, 0x7632, R8 ;  /* 0x0000763208087816 */ /* 0x000fe20000000008 */
[----:B------:R-:W-:Y:S01]  /*6050*/  FADD.FTZ R23, R23, R18 ;  /* 0x0000001217177221 */ /* 0x000fe20000010000 */
[----:B------:R-:W-:Y:S02]  /*6060*/  LEA R6, P6, R98, R2, 0x1 ;  /* 0x0000000262067211 */ /* 0x000fe400078c08ff */
[----:B------:R-:W-:Y:S01]  /*6070*/  SHF.L.U32 R22, R7, 0x10, RZ ;  /* 0x0000001007167819 */ /* 0x000fe200000006ff */
[----:B------:R-:W-:Y:S01]  /*6080*/  IMAD.U32 R97, R8, 0x10000, RZ ;  /* 0x0001000008617824 */ /* 0x000fe200078e00ff */
[----:B------:R-:W-:Y:S01]  /*6090*/  HFMA2.MMA.BF16_V2 R8, R10, R5, -RZ ;  /* 0x000000050a087235 */ /* 0x000fe200003000ff */
[----:B------:R-:W-:-:S02]  /*60a0*/  LEA.HI.X R5, R100, R3, R101, 0x1, P4 ;  /* 0x0000000364057211 */ /* 0x000fc400020f0c65 */
[----:B------:R-:W-:Y:S01]  /*60b0*/  LEA.HI.X R7, R98, R3, R99, 0x1, P6 ;  /* 0x0000000362077211 */ /* 0x000fe200030f0c63 */
[----:B------:R0:W5:Y:S01]  /*60c0*/  LDG.E.CONSTANT R100, desc[UR10][R16.64+0x204] ;  /* 0x0002040a10647981 */ /* 0x000162000c1e9900 */
[----:B------:R-:W-:Y:S01]  /*60d0*/  FADD.FTZ R22, R22, R97 ;  /* 0x0000006116167221 */ /* 0x000fe20000010000 */
[----:B------:R-:W-:Y:S02]  /*60e0*/  IADD3 R14, P2, R59, R14, RZ ;  /* 0x0000000e3b0e7210 */ /* 0x000fe40007f5e0ff */
[----:B------:R0:W5:Y:S02]  /*60f0*/  LDG.E.CONSTANT R98, desc[UR10][R16.64+0x200] ;  /* 0x0002000a10627981 */ /* 0x000164000c1e9900 */
[C---:B------:R-:W-:Y:S02]  /*6100*/  PRMT R18, R8.reuse, 0x7632, R18 ;  /* 0x0000763208127816 */ /* 0x040fe40000000012 */
[----:B------:R0:W5:Y:S01]  /*6110*/  LDG.E.CONSTANT R99, desc[UR10][R16.64+0x20c] ;  /* 0x00020c0a10637981 */ /* 0x000162000c1e9900 */
[----:B------:R-:W-:-:S02]  /*6120*/  IMAD.U32 R8, R8, 0x10000, RZ ;  /* 0x0001000008087824 */ /* 0x000fc400078e00ff */
        /* <DEDUP_REMOVED lines=8> */
[----:B------:R-:W-:Y:S02]  /*61b0*/  ISETP.GE.AND P4, PT, R103, R28, PT ;  /* 0x0000001c6700720c */ /* 0x000fe40003f86270 */
[----:B-----5:R-:W-:Y:S02]  /*61c0*/  PRMT R16, R100, 0x7632, R16 ;  /* 0x0000763264107816 */ /* 0x020fe40000000010 */
[----:B------:R-:W-:-:S02]  /*61d0*/  IADD3 R103, R51, 0x6, RZ ;  /* 0x0000000633677810 */ /* 0x000fc40007ffe0ff */
[-C--:B------:R-:W-:Y:S01]  /*61e0*/  ISETP.GE.AND P6, PT, R17, R28.reuse, PT ;  /* 0x0000001c1100720c */ /* 0x080fe20003fc6270 */
[----:B------:R-:W-:Y:S01]  /*61f0*/  VIADD R17, R51, 0x5 ;  /* 0x0000000533117836 */ /* 0x000fe20000000000 */
[----:B------:R-:W-:Y:S02]  /*6200*/  SEL R101, R100, RZ, !P3 ;  /* 0x000000ff64657207 */ /* 0x000fe40005800000 */
[----:B------:R-:W-:Y:S02]  /*6210*/  SEL R100, R16, RZ, !P4 ;  /* 0x000000ff10647207 */ /* 0x000fe40006000000 */
[-C--:B------:R-:W-:Y:S02]  /*6220*/  ISETP.GE.AND P4, PT, R103, R28.reuse, PT ;  /* 0x0000001c6700720c */ /* 0x080fe40003f86270 */
[----:B------:R-:W-:Y:S02]  /*6230*/  SEL R103, R102, RZ, !P6 ;  /* 0x000000ff66677207 */ /* 0x000fe40007000000 */
[----:B------:R-:W-:-:S02]  /*6240*/  ISETP.GE.AND P6, PT, R105, R28, PT ;  /* 0x0000001c6900720c */ /* 0x000fc40003fc6270 */
[-C--:B------:R-:W-:Y:S01]  /*6250*/  ISETP.GE.AND P3, PT, R17, R28.reuse, PT ;  /* 0x0000001c1100720c */ /* 0x080fe20003f66270 */
[----:B------:R-:W-:Y:S01]  /*6260*/  VIADD R17, R51, 0x1 ;  /* 0x0000000133117836 */ /* 0x000fe20000000000 */
[----:B------:R-:W-:Y:S02]  /*6270*/  @P5 PRMT R98, RZ, 0x7610, R98 ;  /* 0x00007610ff625816 */ /* 0x000fe40000000062 */
[----:B------:R-:W-:Y:S02]  /*6280*/  PRMT R102, R102, 0x7632, R102 ;  /* 0x0000763266667816 */ /* 0x000fe40000000066 */
[----:B------:R-:W-:Y:S02]  /*6290*/  ISETP.GE.AND P5, PT, R17, R28, PT ;  /* 0x0000001c1100720c */ /* 0x000fe40003fa6270 */
[----:B------:R-:W-:Y:S02]  /*62a0*/  PRMT R16, R98, 0x7632, R16 ;  /* 0x0000763262107816 */ /* 0x000fe40000000010 */
        /* <DEDUP_REMOVED lines=8> */
.L_x_18308:
[----:B------:R-:W-:Y:S05]  /*6330*/  BSYNC B2 ;  /* 0x0000000000027941 */ /* 0x000fea0003800000 */
.L_x_18307:
[----:B0----5:R-:W-:Y:S01]  /*6340*/  HFMA2.MMA.BF16_V2 R17, R15, R100, -RZ ;  /* 0x000000640f117235 */ /* 0x021fe200003000ff */
[----:B------:R-:W-:Y:S02]  /*6350*/  HMUL2.BF16_V2 R98, R19, R98 ;  /* 0x0000006213627232 */ /* 0x000fe40000200000 */
[----:B------:R-:W-:Y:S01]  /*6360*/  FADD.FTZ R97, R8, R97 ;  /* 0x0000006108617221 */ /* 0x000fe20000010000 */
[----:B------:R-:W-:Y:S01]  /*6370*/  FADD.FTZ R22, R23, R22 ;  /* 0x0000001617167221 */ /* 0x000fe20000010000 */
[----:B------:R-:W-:Y:S01]  /*6380*/  HFMA2.MMA.BF16_V2 R99, R10, R99, -RZ ;  /* 0x000000630a637235 */ /* 0x000fe200003000ff */
[----:B------:R-:W-:Y:S01]  /*6390*/  HMUL2.BF16_V2 R23, R11, R102 ;  /* 0x000000660b177232 */ /* 0x000fe20000200000 */
[C---:B------:R-:W-:Y:S02]  /*63a0*/  PRMT R8, R98.reuse, 0x7610, R8 ;  /* 0x0000761062087816 */ /* 0x040fe40000000008 */
[----:B------:R-:W-:Y:S02]  /*63b0*/  PRMT R16, R98, 0x7632, R16 ;  /* 0x0000763262107816 */ /* 0x000fe40000000010 */
[C---:B------:R-:W-:Y:S01]  /*63c0*/  PRMT R18, R17.reuse, 0x7632, R18 ;  /* 0x0000763211127816 */ /* 0x040fe20000000012 */
[----:B------:R-:W-:Y:S01]  /*63d0*/  IMAD.U32 R8, R8, 0x10000, RZ ;  /* 0x0001000008087824 */ /* 0x000fe200078e00ff */
[----:B------:R-:W-:Y:S01]  /*63e0*/  SHF.L.U32 R101, R16, 0x10, RZ ;  /* 0x0000001010657819 */ /* 0x000fe200000006ff */
[----:B------:R-:W-:Y:S01]  /*63f0*/  IMAD.U32 R17, R17, 0x10000, RZ ;  /* 0x0001000011117824 */ /* 0x000fe200078e00ff */
[----:B------:R-:W-:Y:S01]  /*6400*/  PRMT R98, R23, 0x7632, R98 ;  /* 0x0000763217627816 */ /* 0x000fe20000000062 */
[----:B------:R-:W-:Y:S01]  /*6410*/  IMAD.U32 R18, R18, 0x10000, RZ ;  /* 0x0001000012127824 */ /* 0x000fe200078e00ff */
[----:B------:R-:W-:Y:S01]  /*6420*/  PRMT R16, R99, 0x7632, R16 ;  /* 0x0000763263107816 */ /* 0x000fe20000000010 */
[----:B------:R-:W-:Y:S01]  /*6430*/  FADD.FTZ R101, R8, R101 ;  /* 0x0000006508657221 */ /* 0x000fe20000010000 */
[----:B------:R-:W-:Y:S01]  /*6440*/  SHF.L.U32 R98, R98, 0x10, RZ ;  /* 0x0000001062627819 */ /* 0x000fe200000006ff */
[----:B------:R-:W-:Y:S01]  /*6450*/  IMAD.U32 R23, R23, 0x10000, RZ ;  /* 0x0001000017177824 */ /* 0x000fe200078e00ff */
[----:B------:R-:W-:Y:S01]  /*6460*/  PRMT R8, R99, 0x7610, R8 ;  /* 0x0000761063087816 */ /* 0x000fe20000000008 */
[----:B------:R-:W-:Y:S01]  /*6470*/  FADD.FTZ R18, R17, R18 ;  /* 0x0000001211127221 */ /* 0x000fe20000010000 */
[----:B------:R-:W-:-:S02]  /*6480*/  IMAD.U32 R16, R16, 0x10000, RZ ;  /* 0x0001000010107824 */ /* 0x000fc400078e00ff */
[----:B------:R-:W-:Y:S01]  /*6490*/  FADD.FTZ R23, R23, R98 ;  /* 0x0000006217177221 */ /* 0x000fe20000010000 */
[----:B------:R-:W-:Y:S01]  /*64a0*/  LEA.HI.X.SX32 R98, R57, R56, 0x1, P1 ;  /* 0x0000003839627211 */ /* 0x000fe200008f0eff */
[----:B------:R-:W-:Y:S01]  /*64b0*/  FADD.FTZ R18, R101, R18 ;  /* 0x0000001265127221 */ /* 0x000fe20000010000 */
[----:B------:R-:W-:Y:S01]  /*64c0*/  IMAD.U32 R17, R8, 0x10000, RZ ;  /* 0x0001000008117824 */ /* 0x000fe200078e00ff */
[-C--:B------:R-:W-:Y:S01]  /*64d0*/  LEA R8, P3, R9, R2.reuse, 0x1 ;  /* 0x0000000209087211 */ /* 0x080fe200078608ff */
[----:B------:R-:W-:Y:S01]  /*64e0*/  BSSY B2, `(.L_x_18309) ;  /* 0x000002c000027945 */ /* 0x000fe20003800000 */
[----:B------:R-:W-:Y:S01]  /*64f0*/  FADD.FTZ R18, R18, R23 ;  /* 0x0000001712127221 */ /* 0x000fe20000010000 */
[----:B------:R-:W-:Y:S01]  /*6500*/  FADD.FTZ R17, R17, R16 ;  /* 0x0000001011117221 */ /* 0x000fe20000010000 */
[----:B------:R-:W-:Y:S01]  /*6510*/  LEA R2, P4, R14, R2, 0x1 ;  /* 0x000000020e027211 */ /* 0x000fe200078808ff */
[----:B------:R0:W5:Y:S01]  /*6520*/  LDG.E.CONSTANT R16, desc[UR10][R4.64+0x4] ;  /* 0x0000040a04107981 */ /* 0x000162000c1e9900 */
[----:B------:R-:W-:Y:S01]  /*6530*/  LEA.HI.X.SX32 R56, R59, R56, 0x1, P2 ;  /* 0x000000383b387211 */ /* 0x000fe200010f0eff */
[----:B------:R-:W-:Y:S01]  /*6540*/  FADD.FTZ R101, R18, R17 ;  /* 0x0000001112657221 */ /* 0x000fe20000010000 */
[-C--:B------:R-:W-:Y:S01]  /*6550*/  LEA.HI.X R9, R9, R3.reuse, R98, 0x1, P3 ;  /* 0x0000000309097211 */ /* 0x080fe200018f0c62 */
[----:B------:R0:W5:Y:S01]  /*6560*/  LDG.E.CONSTANT R18, desc[UR10][R4.64+0x8] ;  /* 0x0000080a04127981 */ /* 0x000162000c1e9900 */
[----:B------:R-:W-:Y:S01]  /*6570*/  LEA.HI.X R3, R14, R3, R56, 0x1, P4 ;  /* 0x000000030e037211 */ /* 0x000fe200020f0c38 */
[----:B------:R-:W-:-:S02]  /*6580*/  FADD.FTZ R99, R22, R97 ;  /* 0x0000006116637221 */ /* 0x000fc40000010000 */
        /* <DEDUP_REMOVED lines=33> */
.L_x_18310:
[----:B------:R-:W-:Y:S05]  /*67a0*/  BSYNC B2 ;  /* 0x0000000000027941 */ /* 0x000fea0003800000 */
.L_x_18309:
[----:B------:R1:W5:Y:S02]  /*67b0*/  LDG.E.CONSTANT R56, desc[UR10][R6.64] ;  /* 0x0000000a06387981 */ /* 0x000364000c1e9900 */
[----:B0----5:R-:W-:Y:S01]  /*67c0*/  HMUL2.BF16_V2 R4, R19, R14 ;  /* 0x0000000e13047232 */ /* 0x021fe20000200000 */
[----:B------:R-:W-:Y:S01]  /*67d0*/  HFMA2.MMA.BF16_V2 R14, R15, R16, -RZ ;  /* 0x000000100f0e7235 */ /* 0x000fe200003000ff */
[----:B------:R-:W-:Y:S01]  /*67e0*/  HMUL2.BF16_V2 R18, R11, R18 ;  /* 0x000000120b127232 */ /* 0x000fe20000200000 */
[----:B------:R1:W5:Y:S01]  /*67f0*/  LDG.E.CONSTANT R98, desc[UR10][R6.64+0x4] ;  /* 0x0000040a06627981 */ /* 0x000362000c1e9900 */
[----:B------:R-:W-:Y:S01]  /*6800*/  FADD.FTZ R20, R20, R99 ;  /* 0x0000006314147221 */ /* 0x000fe20000010000 */
[----:B------:R-:W-:Y:S02]  /*6810*/  FADD.FTZ R24, R24, R101 ;  /* 0x0000006518187221 */ /* 0x000fe40000010000 */
        /* <DEDUP_REMOVED lines=9> */
[C---:B-1----:R-:W-:Y:S01]  /*68b0*/  VIADD R7, R51.reuse, 0x2 ;  /* 0x0000000233077836 */ /* 0x042fe20000000000 */
        /* <DEDUP_REMOVED lines=27> */
.L_x_18312:
[----:B------:R-:W-:Y:S05]  /*6a70*/  BSYNC B2 ;  /* 0x0000000000027941 */ /* 0x000fea0003800000 */
.L_x_18311:
[----:B------:R-:W-:Y:S01]  /*6a80*/  HFMA2.MMA.BF16_V2 R56, R19, R56, -RZ ;  /* 0x0000003813387235 */ /* 0x000fe200003000ff */
[----:B-1----:R-:W-:Y:S01]  /*6a90*/  SHF.L.U32 R7, R16, 0x10, RZ ;  /* 0x0000001010077819 */ /* 0x002fe200000006ff */
[----:B-----5:R-:W-:Y:S02]  /*6aa0*/  HMUL2.BF16_V2 R98, R15, R98 ;  /* 0x000000620f627232 */ /* 0x020fe40000200000 */
[----:B------:R-:W-:Y:S02]  /*6ab0*/  IMAD.U32 R4, R4, 0x10000, RZ ;  /* 0x0001000004047824 */ /* 0x000fe400078e00ff */
[----:B------:R-:W-:Y:S02]  /*6ac0*/  IMAD.U32 R5, R5, 0x10000, RZ ;  /* 0x0001000005057824 */ /* 0x000fe400078e00ff */
[----:B------:R-:W-:Y:S01]  /*6ad0*/  IMAD.U32 R14, R14, 0x10000, RZ ;  /* 0x000100000e0e7824 */ /* 0x000fe200078e00ff */
        /* <DEDUP_REMOVED lines=9> */
[----:B------:R-:W-:Y:S01]  /*6b70*/  IMAD.U32 R23, R16, 0x10000, RZ ;  /* 0x0001000010177824 */ /* 0x000fe200078e00ff */
[----:B------:R-:W-:Y:S01]  /*6b80*/  SHF.L.U32 R6, R6, 0x10, RZ ;  /* 0x0000001006067819 */ /* 0x000fe200000006ff */
        /* <DEDUP_REMOVED lines=10> */
[----:B------:R-:W-:Y:S01]  /*6c30*/  FADD.FTZ R23, R14, R23 ;  /* 0x000000170e177221 */ /* 0x000fe20000010000 */
[----:B------:R-:W-:Y:S02]  /*6c40*/  IMAD.U32 R4, R4, 0x10000, RZ ;  /* 0x0001000004047824 */ /* 0x000fe400078e00ff */
[C---:B------:R-:W-:Y:S01]  /*6c50*/  PRMT R14, R6.reuse, 0x7632, R14 ;  /* 0x00007632060e7816 */ /* 0x040fe2000000000e */
[----:B------:R-:W-:Y:S01]  /*6c60*/  IMAD.U32 R6, R6, 0x10000, RZ ;  /* 0x0001000006067824 */ /* 0x000fe200078e00ff */
[----:B------:R-:W-:Y:S01]  /*6c70*/  PRMT R17, R16, 0x7632, R17 ;  /* 0x0000763210117816 */ /* 0x000fe20000000011 */
[----:B------:R-:W-:Y:S01]  /*6c80*/  IMAD.U32 R5, R5, 0x10000, RZ ;  /* 0x0001000005057824 */ /* 0x000fe200078e00ff */
[----:B------:R-:W-:Y:S01]  /*6c90*/  SHF.L.U32 R97, R14, 0x10, RZ ;  /* 0x000000100e617819 */ /* 0x000fe200000006ff */
[----:B------:R-:W-:Y:S01]  /*6ca0*/  IMAD.U32 R16, R16, 0x10000, RZ ;  /* 0x0001000010107824 */ /* 0x000fe200078e00ff */
[----:B------:R-:W-:Y:S01]  /*6cb0*/  SHF.L.U32 R17, R17, 0x10, RZ ;  /* 0x0000001011117819 */ /* 0x000fe200000006ff */
[----:B------:R-:W-:Y:S01]  /*6cc0*/  FADD.FTZ R4, R4, R5 ;  /* 0x0000000504047221 */ /* 0x000fe20000010000 */
[----:B------:R0:W5:Y:S01]  /*6cd0*/  LDG.E.CONSTANT R14, desc[UR10][R8.64+0x4] ;  /* 0x0000040a080e7981 */ /* 0x000162000c1e9900 */
[----:B------:R-:W-:Y:S01]  /*6ce0*/  FADD.FTZ R97, R6, R97 ;  /* 0x0000006106617221 */ /* 0x000fe20000010000 */
[----:B------:R-:W-:Y:S01]  /*6cf0*/  FADD.FTZ R22, R22, R23 ;  /* 0x0000001716167221 */ /* 0x000fe20000010000 */
[----:B------:R-:W-:Y:S01]  /*6d00*/  FADD.FTZ R17, R16, R17 ;  /* 0x0000001110117221 */ /* 0x000fe20000010000 */
[----:B------:R0:W5:Y:S02]  /*6d10*/  LDG.E.CONSTANT R6, desc[UR10][R8.64] ;  /* 0x0000000a08067981 */ /* 0x000164000c1e9900 */
[----:B------:R-:W-:-:S02]  /*6d20*/  FADD.FTZ R22, R22, R97 ;  /* 0x0000006116167221 */ /* 0x000fc40000010000 */
[----:B------:R0:W5:Y:S04]  /*6d30*/  LDG.E.CONSTANT R16, desc[UR10][R8.64+0x8] ;  /* 0x0000080a08107981 */ /* 0x000168000c1e9900 */
        /* <DEDUP_REMOVED lines=32> */
.L_x_18314:
[----:B------:R-:W-:Y:S05]  /*6f40*/  BSYNC B2 ;  /* 0x0000000000027941 */ /* 0x000fea0003800000 */
.L_x_18313:
[----:B------:R-:W-:Y:S01]  /*6f50*/  FADD.FTZ R99, R22, R17 ;  /* 0x0000001116637221 */ /* 0x000fe20000010000 */
[----:B0----5:R-:W-:Y:S01]  /*6f60*/  HMUL2.BF16_V2 R9, R11, R16 ;  /* 0x000000100b097232 */ /* 0x021fe20000200000 */
[----:B------:R0:W5:Y:S01]  /*6f70*/  LDG.E.CONSTANT R18, desc[UR10][R2.64+0x4] ;  /* 0x0000040a02127981 */ /* 0x000162000c1e9900 */
[----:B------:R-:W-:Y:S01]  /*6f80*/  FADD.FTZ R56, R7, R4 ;  /* 0x0000000407387221 */ /* 0x000fe20000010000 */
[----:B------:R-:W-:Y:S01]  /*6f90*/  HFMA2.MMA.BF16_V2 R7, R15, R14, -RZ ;  /* 0x0000000e0f077235 */ /* 0x000fe200003000ff */
[----:B------:R-:W-:Y:S01]  /*6fa0*/  HMUL2.BF16_V2 R6, R19, R6 ;  /* 0x0000000613067232 */ /* 0x000fe20000200000 */
        /* <DEDUP_REMOVED lines=39> */
.L_x_18316:
[----:B------:R-:W-:Y:S05]  /*7220*/  BSYNC B2 ;  /* 0x0000000000027941 */ /* 0x000fea0003800000 */
.L_x_18315:
[----:B0-----:R-:W-:Y:S01]  /*7230*/  SHF.L.U32 R3, R6, 0x10, RZ ;  /* 0x0000001006037819 */ /* 0x001fe200000006ff */
[----:B------:R-:W-:Y:S01]  /*7240*/  IMAD.U32 R7, R7, 0x10000, RZ ;  /* 0x0001000007077824 */ /* 0x000fe200078e00ff */
[----:B-----5:R-:W-:Y:S01]  /*7250*/  HFMA2.MMA.BF16_V2 R2, R19, R16, -RZ ;  /* 0x0000001013027235 */ /* 0x020fe200003000ff */
[----:B------:R-:W-:Y:S02]  /*7260*/  IMAD.U32 R8, R8, 0x10000, RZ ;  /* 0x0001000008087824 */ /* 0x000fe400078e00ff */
[----:B------:R-:W-:Y:S02]  /*7270*/  HMUL2.BF16_V2 R6, R15, R18 ;  /* 0x000000120f067232 */ /* 0x000fe40000200000 */
[----:B------:R-:W-:Y:S01]  /*7280*/  IMAD.U32 R4, R4, 0x10000, RZ ;  /* 0x0001000004047824 */ /* 0x000fe200078e00ff */
[----:B------:R-:W-:Y:S01]  /*7290*/  SHF.L.U32 R14, R14, 0x10, RZ ;  /* 0x000000100e0e7819 */ /* 0x000fe200000006ff */
[----:B------:R-:W-:Y:S01]  /*72a0*/  FADD.FTZ R8, R7, R8 ;  /* 0x0000000807087221 */ /* 0x000fe20000010000 */
[----:B------:R-:W-:Y:S01]  /*72b0*/  IMAD.U32 R9, R9, 0x10000, RZ ;  /* 0x0001000009097824 */ /* 0x000fe200078e00ff */
[----:B------:R-:W-:Y:S01]  /*72c0*/  PRMT R7, R6, 0x7632, R7 ;  /* 0x0000763206077816 */ /* 0x000fe20000000007 */
[----:B------:R-:W-:Y:S01]  /*72d0*/  FADD.FTZ R3, R4, R3 ;  /* 0x0000000304037221 */ /* 0x000fe20000010000 */
[----:B------:R-:W-:Y:S01]  /*72e0*/  IMAD.U32 R6, R6, 0x10000, RZ ;  /* 0x0001000006067824 */ /* 0x000fe200078e00ff */
[C---:B------:R-:W-:Y:S01]  /*72f0*/  PRMT R4, R2.reuse, 0x7632, R4 ;  /* 0x0000763202047816 */ /* 0x040fe20000000004 */
[----:B------:R-:W-:Y:S01]  /*7300*/  HFMA2.MMA.BF16_V2 R5, R10, R5, -RZ ;  /* 0x000000050a057235 */ /* 0x000fe200003000ff */
[----:B------:R-:W-:Y:S01]  /*7310*/  SHF.L.U32 R7, R7, 0x10, RZ ;  /* 0x0000001007077819 */ /* 0x000fe200000006ff */
[----:B------:R-:W-:Y:S01]  /*7320*/  FADD.FTZ R9, R9, R14 ;  /* 0x0000000e09097221 */ /* 0x000fe20000010000 */
[----:B------:R-:W-:-:S02]  /*7330*/  IMAD.U32 R2, R2, 0x10000, RZ ;  /* 0x0001000002027824 */ /* 0x000fc400078e00ff */
[----:B------:R-:W-:Y:S01]  /*7340*/  FADD.FTZ R8, R3, R8 ;  /* 0x0000000803087221 */ /* 0x000fe20000010000 */
[----:B------:R-:W-:Y:S02]  /*7350*/  IMAD.U32 R23, R4, 0x10000, RZ ;  /* 0x0001000004177824 */ /* 0x000fe400078e00ff */
[----:B------:R-:W-:Y:S01]  /*7360*/  FADD.FTZ R14, R6, R7 ;  /* 0x00000007060e7221 */ /* 0x000fe20000010000 */
[----:B------:R-:W-:Y:S01]  /*7370*/  HFMA2.MMA.BF16_V2 R6, R10, R17, -RZ ;  /* 0x000000110a067235 */ /* 0x000fe200003000ff */
[----:B------:R-:W-:Y:S02]  /*7380*/  HMUL2.BF16_V2 R4, R11, R22 ;  /* 0x000000160b047232 */ /* 0x000fe40000200000 */
[----:B------:R-:W-:Y:S01]  /*7390*/  FADD.FTZ R23, R2, R23 ;  /* 0x0000001702177221 */ /* 0x000fe20000010000 */
        /* <DEDUP_REMOVED lines=52> */
.L_x_18318:
[----:B------:R-:W-:Y:S05]  /*76e0*/  BSYNC B2 ;  /* 0x0000000000027941 */ /* 0x000fea0003800000 */
.L_x_18317:
        /* <DEDUP_REMOVED lines=40> */
.L_x_18320:
[----:B------:R-:W-:Y:S05]  /*7970*/  BSYNC B2 ;  /* 0x0000000000027941 */ /* 0x000fea0003800000 */
.L_x_18319:
        /* <DEDUP_REMOVED lines=72> */
.L_x_18322:
[----:B------:R-:W-:Y:S05]  /*7e00*/  BSYNC B2 ;  /* 0x0000000000027941 */ /* 0x000fea0003800000 */
.L_x_18321:
        /* <DEDUP_REMOVED lines=41> */
.L_x_18324:
[----:B------:R-:W-:Y:S05]  /*80a0*/  BSYNC B2 ;  /* 0x0000000000027941 */ /* 0x000fea0003800000 */
.L_x_18323:
        /* <DEDUP_REMOVED lines=76> */
.L_x_18326:
[----:B------:R-:W-:Y:S05]  /*8570*/  BSYNC B2 ;  /* 0x0000000000027941 */ /* 0x000fea0003800000 */
.L_x_18325:
        /* <DEDUP_REMOVED lines=17> */
[C---:B------:R-:W-:Y:S01]  /*8690*/  PRMT R3, R85.reuse, 0x7632, R3 ;  /* 0x0000763255037816 */ /* 0x040fe20000000003 */
        /* <DEDUP_REMOVED lines=37> */
.L_x_18328:
[----:B------:R-:W-:Y:S05]  /*88f0*/  BSYNC B2 ;  /* 0x0000000000027941 */ /* 0x000fea0003800000 */
.L_x_18327:
        /* <DEDUP_REMOVED lines=56> */
.L_x_18330:
[----:B------:R-:W-:Y:S05]  /*8c80*/  BSYNC B2 ;  /* 0x0000000000027941 */ /* 0x000fea0003800000 */
.L_x_18329:
        /* <DEDUP_REMOVED lines=41> */
.L_x_18332:
[----:B------:R-:W-:Y:S05]  /*8f20*/  BSYNC B2 ;  /* 0x0000000000027941 */ /* 0x000fea0003800000 */
.L_x_18331:
        /* <DEDUP_REMOVED lines=8> */
[----:B------:R-:W-:Y:S01]  /*8fb0*/  PRMT R16, R15, 0x7632, R16 ;  /* 0x000076320f107816 */ /* 0x000fe20000000010 */
[----:B------:R-:W-:-:S02]  /*8fc0*/  IMAD.U32 R14, R14, 0x10000, RZ ;  /* 0x000100000e0e7824 */ /* 0x000fc400078e00ff */
[----:B------:R-:W-:Y:S01]  /*8fd0*/  FADD.FTZ R9, R8, R9 ;  /* 0x0000000908097221 */ /* 0x000fe20000010000 */
[----:B------:R-:W-:Y:S01]  /*8fe0*/  PRMT R7, R19, 0x7610, R7 ;  /* 0x0000761013077816 */ /* 0x000fe20000000007 */
[----:B------:R-:W-:Y:S01]  /*8ff0*/  IMAD.U32 R15, R15, 0x10000, RZ ;  /* 0x000100000f0f7824 */ /* 0x000fe200078e00ff */
[----:B------:R-:W-:Y:S01]  /*9000*/  PRMT R8, R19, 0x7632, R8 ;  /* 0x0000763213087816 */ /* 0x000fe20000000008 */
[----:B------:R-:W-:Y:S01]  /*9010*/  FADD.FTZ R9, R4, R9 ;  /* 0x0000000904097221 */ /* 0x000fe20000010000 */
[----:B------:R-:W-:Y:S01]  /*9020*/  SHF.L.U32 R18, R16, 0x10, RZ ;  /* 0x0000001010127819 */ /* 0x000fe200000006ff */
[----:B------:R-:W-:Y:S01]  /*9030*/  IMAD.U32 R7, R7, 0x10000, RZ ;  /* 0x0001000007077824 */ /* 0x000fe200078e00ff */
[C---:B------:R-:W-:Y:S01]  /*9040*/  HFMA2.MMA.BF16_V2 R4, R10.reuse, R91, -RZ ;  /* 0x0000005b0a047235 */ /* 0x040fe200003000ff */
[----:B------:R-:W-:Y:S02]  /*9050*/  IMAD.U32 R8, R8, 0x10000, RZ ;  /* 0x0001000008087824 */ /* 0x000fe400078e00ff */
[----:B------:R-:W-:Y:S01]  /*9060*/  FADD.FTZ R14, R14, R17 ;  /* 0x000000110e0e7221 */ /* 0x000fe20000010000 */
[----:B------:R-:W-:Y:S01]  /*9070*/  FADD.FTZ R17, R15, R18 ;  /* 0x000000120f117221 */ /* 0x000fe20000010000 */
[----:B------:R-:W-:Y:S01]  /*9080*/  FADD.FTZ R2, R3, R2 ;  /* 0x0000000203027221 */ /* 0x000fe20000010000 */
[----:B------:R-:W-:Y:S01]  /*9090*/  FADD.FTZ R16, R7, R8 ;  /* 0x0000000807107221 */ /* 0x000fe20000010000 */
[----:B------:R-:W-:Y:S01]  /*90a0*/  HMUL2.BF16_V2 R8, R11, R94 ;  /* 0x0000005e0b087232 */ /* 0x000fe20000200000 */
[----:B------:R-:W-:Y:S01]  /*90b0*/  HFMA2.MMA.BF16_V2 R11, R10, R95, -RZ ;  /* 0x0000005f0a0b7235 */ /* 0x000fe200003000ff */
[----:B------:R-:W-:Y:S01]  /*90c0*/  FADD.FTZ R9, R9, R14 ;  /* 0x0000000e09097221 */ /* 0x000fe20000010000 */
[----:B------:R-:W-:Y:S01]  /*90d0*/  FADD.FTZ R16, R16, R17 ;  /* 0x0000001110107221 */ /* 0x000fe20000010000 */
[C---:B------:R-:W-:Y:S01]  /*90e0*/  PRMT R7, R4.reuse, 0x7632, R7 ;  /* 0x0000763204077816 */ /* 0x040fe20000000007 */
[----:B------:R-:W-:Y:S01]  /*90f0*/  IMAD.U32 R4, R4, 0x10000, RZ ;  /* 0x0001000004047824 */ /* 0x000fe200078e00ff */
[C---:B------:R-:W-:Y:S01]  /*9100*/  PRMT R10, R8.reuse, 0x7632, R10 ;  /* 0x00007632080a7816 */ /* 0x040fe2000000000a */
[----:B------:R-:W-:Y:S01]  /*9110*/  IMAD.U32 R8, R8, 0x10000, RZ ;  /* 0x0001000008087824 */ /* 0x000fe200078e00ff */
[----:B------:R-:W-:Y:S01]  /*9120*/  SHF.L.U32 R7, R7, 0x10, RZ ;  /* 0x0000001007077819 */ /* 0x000fe200000006ff */
[----:B------:R-:W-:Y:S01]  /*9130*/  FADD.FTZ R5, R6, R5 ;  /* 0x0000000506057221 */ /* 0x000fe20000010000 */
[----:B------:R-:W-:Y:S01]  /*9140*/  FADD.FTZ R41, R41, R2 ;  /* 0x0000000229297221 */ /* 0x000fe20000010000 */
[----:B------:R-:W-:Y:S01]  /*9150*/  PRMT R15, R11, 0x7632, R15 ;  /* 0x000076320b0f7816 */ /* 0x000fe2000000000f */
[----:B------:R-:W-:-:S02]  /*9160*/  IMAD.U32 R19, R10, 0x10000, RZ ;  /* 0x000100000a137824 */ /* 0x000fc400078e00ff */
[----:B------:R-:W-:Y:S01]  /*9170*/  FADD.FTZ R4, R4, R7 ;  /* 0x0000000704047221 */ /* 0x000fe20000010000 */
[----:B------:R-:W-:Y:S02]  /*9180*/  IMAD.U32 R11, R11, 0x10000, RZ ;  /* 0x000100000b0b7824 */ /* 0x000fe400078e00ff */
[----:B------:R-:W-:Y:S01]  /*9190*/  FADD.FTZ R42, R42, R5 ;  /* 0x000000052a2a7221 */ /* 0x000fe20000010000 */
[----:B------:R-:W-:Y:S02]  /*91a0*/  IMAD.U32 R10, R15, 0x10000, RZ ;  /* 0x000100000f0a7824 */ /* 0x000fe400078e00ff */
[----:B------:R-:W-:Y:S01]  /*91b0*/  FADD.FTZ R19, R8, R19 ;  /* 0x0000001308137221 */ /* 0x000fe20000010000 */
[----:B------:R-:W-:Y:S01]  /*91c0*/  FADD.FTZ R4, R9, R4 ;  /* 0x0000000409047221 */ /* 0x000fe20000010000 */
[----:B------:R-:W-:Y:S02]  /*91d0*/  FADD.FTZ R11, R11, R10 ;  /* 0x0000000a0b0b7221 */ /* 0x000fe40000010000 */
[----:B------:R-:W-:Y:S01]  /*91e0*/  FADD.FTZ R16, R16, R19 ;  /* 0x0000001310107221 */ /* 0x000fe20000010000 */
[----:B------:R-:W-:-:S03]  /*91f0*/  FADD.FTZ R43, R43, R4 ;  /* 0x000000042b2b7221 */ /* 0x000fc60000010000 */
[----:B------:R-:W-:-:S04]  /*9200*/  FADD.FTZ R11, R16, R11 ;  /* 0x0000000b100b7221 */ /* 0x000fc80000010000 */
[----:B------:R-:W-:-:S07]  /*9210*/  FADD.FTZ R46, R46, R11 ;  /* 0x0000000b2e2e7221 */ /* 0x000fce0000010000 */
.L_x_18304:
[----:B------:R-:W-:Y:S05]  /*9220*/  BSYNC B0 ;  /* 0x0000000000007941 */ /* 0x000fea0003800000 */
.L_x_18303:
[----:B------:R-:W-:Y:S01]  /*9230*/  VIADD R47, R47, 0x4 ;  /* 0x000000042f2f7836 */ /* 0x000fe20000000000 */
[----:B------:R-:W-:Y:S01]  /*9240*/  IADD3 R0, P1, R0, 0x10, RZ ;  /* 0x0000001000007810 */ /* 0x000fe20007f3e0ff */
[----:B------:R-:W-:Y:S01]  /*9250*/  VIADD R51, R51, 0x80 ;  /* 0x0000008033337836 */ /* 0x000fe20000000000 */
[----:B------:R-:W-:Y:S01]  /*9260*/  IADD3 R96, R96, -0x4, RZ ;  /* 0xfffffffc60607810 */ /* 0x000fe20007ffe0ff */
[----:B------:R-:W-:Y:S01]  /*9270*/  VIADD R48, R48, 0x200 ;  /* 0x0000020030307836 */ /* 0x000fe20000000000 */
[----:B------:R-:W-:Y:S01]  /*9280*/  ISETP.GE.AND P0, PT, R47, R36, PT ;  /* 0x000000242f00720c */ /* 0x000fe20003f06270 */
[----:B------:R-:W-:Y:S01]  /*9290*/  VIADD R45, R45, 0x80 ;  /* 0x000000802d2d7836 */ /* 0x000fe20000000000 */
[----:B------:R-:W-:-:S11]  /*92a0*/  IADD3.X R21, RZ, R21, RZ, P1, !PT ;  /* 0x00000015ff157210 */ /* 0x000fd60000ffe4ff */
[----:B------:R-:W-:Y:S05]  /*92b0*/  @!P0 BRA `(.L_x_18333) ;  /* 0xffffffc000708947 */ /* 0x000fea000383ffff */
.L_x_18302:
[----:B------:R-:W-:Y:S05]  /*92c0*/  BSYNC B1 ;  /* 0x0000000000017941 */ /* 0x000fea0003800000 */
.L_x_18300:
[----:B--2---:R-:W2:Y:S01]  /*92d0*/  SHFL.BFLY PT, R5, R24, 0x2, 0x1f ;  /* 0x0c401f0018057f89 */ /* 0x004ea200000e0000 */
[----:B------:R-:W3:Y:S01]  /*92e0*/  S2UR UR5, SR_CgaCtaId ;  /* 0x00000000000579c3 */ /* 0x000ee20000008800 */
[C---:B------:R-:W-:Y:S01]  /*92f0*/  LOP3.LUT R18, R29.reuse, 0xffffffc0, RZ, 0xc0, !PT ;  /* 0xffffffc01d127812 */ /* 0x040fe200078ec0ff */
[----:B------:R-:W-:Y:S01]  /*9300*/  UMOV UR4, 0x400 ;  /* 0x0000040000047882 */ /* 0x000fe20000000000 */
[----:B0-----:R-:W0:Y:S01]  /*9310*/  SHFL.BFLY PT, R2, R27, 0x2, 0x1f ;  /* 0x0c401f001b027f89 */ /* 0x001e2200000e0000 */
[----:B------:R-:W-:Y:S01]  /*9320*/  UIADD3 UR4, UR4, 0x100, URZ ;  /* 0x0000010004047890 */ /* 0x000fe2000fffe03f */
[----:B------:R-:W-:Y:S01]  /*9330*/  VIADD R22, R29, 0x1f ;  /* 0x0000001f1d167836 */ /* 0x000fe20000000000 */
[----:B------:R-:W-:Y:S01]  /*9340*/  BSSY B0, `(.L_x_18334) ;  /* 0x0000055000007945 */ /* 0x000fe20003800000 */
[----:B------:R-:W4:Y:S03]  /*9350*/  SHFL.BFLY PT, R15, R46, 0x2, 0x1f ;  /* 0x0c401f002e0f7f89 */ /* 0x000f2600000e0000 */
[----:B------:R-:W-:Y:S01]  /*9360*/  ISETP.GT.U32.AND P3, PT, R22, 0x3e, PT ;  /* 0x0000003e1600780c */ /* 0x000fe20003f64070 */
[----:B------:R-:W5:Y:S04]  /*9370*/  SHFL.BFLY PT, R0, R25, 0x2, 0x1f ;  /* 0x0c401f0019007f89 */ /* 0x000f6800000e0000 */
[----:B------:R-:W1:Y:S04]  /*9380*/  SHFL.BFLY PT, R9, R38, 0x2, 0x1f ;  /* 0x0c401f0026097f89 */ /* 0x000e6800000e0000 */
[----:B------:R-:W1:Y:S04]  /*9390*/  SHFL.BFLY PT, R3, R20, 0x2, 0x1f ;  /* 0x0c401f0014037f89 */ /* 0x000e6800000e0000 */
[----:B------:R-:W1:Y:S01]  /*93a0*/  SHFL.BFLY PT, R7, R26, 0x2, 0x1f ;  /* 0x0c401f001a077f89 */ /* 0x000e6200000e0000 */
[----:B--2---:R-:W-:Y:S01]  /*93b0*/  FADD.FTZ R5, R5, R24 ;  /* 0x0000001805057221 */ /* 0x004fe20000010000 */
[----:B---3--:R-:W-:-:S02]  /*93c0*/  ULEA UR4, UR5, UR4, 0x18 ;  /* 0x0000000405047291 */ /* 0x008fc4000f8ec03f */
[----:B------:R-:W2:Y:S01]  /*93d0*/  SHFL.BFLY PT, R6, R33, 0x2, 0x1f ;  /* 0x0c401f0021067f89 */ /* 0x000ea200000e0000 */
[----:B0-----:R-:W-:-:S03]  /*93e0*/  FADD.FTZ R27, R2, R27 ;  /* 0x0000001b021b7221 */ /* 0x001fc60000010000 */
[----:B------:R-:W0:Y:S01]  /*93f0*/  SHFL.BFLY PT, R10, R35, 0x2, 0x1f ;  /* 0x0c401f00230a7f89 */ /* 0x000e2200000e0000 */
[----:B----4-:R-:W-:Y:S01]  /*9400*/  FADD.FTZ R46, R15, R46 ;  /* 0x0000002e0f2e7221 */ /* 0x010fe20000010000 */
[----:B------:R-:W-:Y:S02]  /*9410*/  SHF.R.S32.HI R15, RZ, 0x1f, R32 ;  /* 0x0000001fff0f7819 */ /* 0x000fe40000011420 */
[----:B------:R-:W3:Y:S01]  /*9420*/  SHFL.BFLY PT, R12, R39, 0x2, 0x1f ;  /* 0x0c401f00270c7f89 */ /* 0x000ee200000e0000 */
[----:B-----5:R-:W-:Y:S01]  /*9430*/  FADD.FTZ R4, R0, R25 ;  /* 0x0000001900047221 */ /* 0x020fe20000010000 */
[----:B------:R-:W-:Y:S02]  /*9440*/  LOP3.LUT R0, R32, 0x3, RZ, 0xc0, !PT ;  /* 0x0000000320007812 */ /* 0x000fe400078ec0ff */
[----:B------:R-:W4:Y:S01]  /*9450*/  SHFL.BFLY PT, R11, R40, 0x2, 0x1f ;  /* 0x0c401f00280b7f89 */ /* 0x000f2200000e0000 */
[----:B-1----:R-:W-:Y:S01]  /*9460*/  FADD.FTZ R38, R9, R38 ;  /* 0x0000002609267221 */ /* 0x002fe20000010000 */
[----:B------:R-:W-:-:S02]  /*9470*/  LEA.HI R24, R15, R32, RZ, 0x2 ;  /* 0x000000200f187211 */ /* 0x000fc400078f10ff */
[----:B------:R-:W1:Y:S01]  /*9480*/  SHFL.BFLY PT, R14, R41, 0x2, 0x1f ;  /* 0x0c401f00290e7f89 */ /* 0x000e6200000e0000 */
[----:B------:R-:W-:Y:S01]  /*9490*/  FADD.FTZ R3, R3, R20 ;  /* 0x0000001403037221 */ /* 0x000fe20000010000 */
[----:B------:R-:W-:Y:S02]  /*94a0*/  ISETP.NE.AND P2, PT, R0, RZ, PT ;  /* 0x000000ff0000720c */ /* 0x000fe40003f45270 */
[----:B------:R-:W5:Y:S01]  /*94b0*/  SHFL.BFLY PT, R13, R42, 0x2, 0x1f ;  /* 0x0c401f002a0d7f89 */ /* 0x000f6200000e0000 */
[----:B------:R-:W-:Y:S01]  /*94c0*/  FADD.FTZ R26, R7, R26 ;  /* 0x0000001a071a7221 */ /* 0x000fe20000010000 */
[----:B------:R-:W-:Y:S02]  /*94d0*/  ISETP.NE.OR P5, PT, R18, 0x40, P2 ;  /* 0x000000401200780c */ /* 0x000fe400017a5670 */
[----:B------:R-:W5:Y:S01]  /*94e0*/  SHFL.BFLY PT, R16, R43, 0x2, 0x1f ;  /* 0x0c401f002b107f89 */ /* 0x000f6200000e0000 */
[----:B--2---:R-:W-:Y:S01]  /*94f0*/  FADD.FTZ R8, R6, R33 ;  /* 0x0000002106087221 */ /* 0x004fe20000010000 */
[----:B------:R-:W-:-:S02]  /*9500*/  SHF.R.S32.HI R24, RZ, 0x2, R24 ;  /* 0x00000002ff187819 */ /* 0x000fc40000011418 */
[----:B------:R-:W2:Y:S01]  /*9510*/  SHFL.BFLY PT, R2, R5, 0x1, 0x1f ;  /* 0x0c201f0005027f89 */ /* 0x000ea200000e0000 */
[----:B0-----:R-:W-:Y:S01]  /*9520*/  FADD.FTZ R10, R10, R35 ;  /* 0x000000230a0a7221 */ /* 0x001fe20000010000 */
[----:B------:R-:W-:Y:S01]  /*9530*/  LOP3.LUT R20, R29, 0xffffffe0, RZ, 0xc0, !PT ;  /* 0xffffffe01d147812 */ /* 0x000fe200078ec0ff */
[----:B---3--:R-:W-:Y:S01]  /*9540*/  FADD.FTZ R12, R12, R39 ;  /* 0x000000270c0c7221 */ /* 0x008fe20000010000 */
[----:B------:R-:W0:Y:S02]  /*9550*/  SHFL.BFLY PT, R15, R38, 0x1, 0x1f ;  /* 0x0c201f00260f7f89 */ /* 0x000e2400000e0000 */
[----:B------:R-:W-:Y:S01]  /*9560*/  ISETP.NE.OR P4, PT, R20, 0x20, P2 ;  /* 0x000000201400780c */ /* 0x000fe20001785670 */
[----:B----4-:R-:W-:Y:S01]  /*9570*/  FADD.FTZ R40, R11, R40 ;  /* 0x000000280b287221 */ /* 0x010fe20000010000 */
[----:B------:R-:W3:Y:S01]  /*9580*/  SHFL.BFLY PT, R0, R3, 0x1, 0x1f ;  /* 0x0c201f0003007f89 */ /* 0x000ee200000e0000 */
[----:B------:R-:W-:Y:S01]  /*9590*/  ISETP.GT.OR P0, PT, R29, 0x3f, P2 ;  /* 0x0000003f1d00780c */ /* 0x000fe20001704670 */
[----:B-1----:R-:W-:-:S02]  /*95a0*/  FADD.FTZ R14, R14, R41 ;  /* 0x000000290e0e7221 */ /* 0x002fc40000010000 */
[----:B------:R-:W1:Y:S01]  /*95b0*/  SHFL.BFLY PT, R7, R4, 0x1, 0x1f ;  /* 0x0c201f0004077f89 */ /* 0x000e6200000e0000 */
[----:B------:R-:W-:Y:S01]  /*95c0*/  ISETP.GT.OR P1, PT, R29, 0x1f, P2 ;  /* 0x0000001f1d00780c */ /* 0x000fe20001724670 */
[----:B-----5:R-:W-:Y:S02]  /*95d0*/  FADD.FTZ R42, R13, R42 ;  /* 0x0000002a0d2a7221 */ /* 0x020fe40000010000 */
[----:B------:R-:W4:Y:S01]  /*95e0*/  SHFL.BFLY PT, R9, R26, 0x1, 0x1f ;  /* 0x0c201f001a097f89 */ /* 0x000f2200000e0000 */
[----:B------:R-:W-:-:S03]  /*95f0*/  FADD.FTZ R16, R16, R43 ;  /* 0x0000002b10107221 */ /* 0x000fc60000010000 */
[----:B------:R-:W5:Y:S01]  /*9600*/  SHFL.BFLY PT, R6, R27, 0x1, 0x1f ;  /* 0x0c201f001b067f89 */ /* 0x000f6200000e0000 */
[----:B--2---:R-:W-:-:S03]  /*9610*/  FADD.FTZ R25, R5, R2 ;  /* 0x0000000205197221 */ /* 0x004fc60000010000 */
[----:B------:R-:W2:Y:S01]  /*9620*/  SHFL.BFLY PT, R11, R8, 0x1, 0x1f ;  /* 0x0c201f00080b7f89 */ /* 0x000ea200000e0000 */
[----:B------:R-:W-:-:S03]  /*9630*/  IMAD R2, R31, 0x70, R24 ;  /* 0x000000701f027824 */ /* 0x000fc600078e0218 */
[----:B------:R-:W2:Y:S01]  /*9640*/  SHFL.BFLY PT, R13, R10, 0x1, 0x1f ;  /* 0x0c201f000a0d7f89 */ /* 0x000ea200000e0000 */
[----:B0-----:R-:W-:Y:S01]  /*9650*/  FADD.FTZ R37, R38, R15 ;  /* 0x0000000f26257221 */ /* 0x001fe20000010000 */
[----:B------:R-:W-:Y:S02]  /*9660*/  LEA R2, R2, UR4, 0x2 ;  /* 0x0000000402027c11 */ /* 0x000fe4000f8e10ff */
        /* <DEDUP_REMOVED lines=11> */
[----:B------:R-:W-:Y:S01]  /*9720*/  FADD.FTZ R34, R10, R13 ;  /* 0x0000000d0a227221 */ /* 0x000fe20000010000 */
[----:B------:R-:W-:Y:S01]  /*9730*/  BAR.SYNC.DEFER_BLOCKING 0x0 ;  /* 0x0000000000007b1d */ /* 0x000fe20000010000 */
[----:B0-----:R-:W-:Y:S01]  /*9740*/  FADD.FTZ R36, R12, R17 ;  /* 0x000000110c247221 */ /* 0x001fe20000010000 */
[----:B---3--:R-:W-:Y:S01]  /*9750*/  FADD.FTZ R39, R40, R19 ;  /* 0x0000001328277221 */ /* 0x008fe20000010000 */
[----:B-1----:R-:W-:Y:S01]  /*9760*/  FADD.FTZ R38, R14, R21 ;  /* 0x000000150e267221 */ /* 0x002fe20000010000 */
[----:B----4-:R-:W-:Y:S01]  /*9770*/  FADD.FTZ R31, R42, R23 ;  /* 0x000000172a1f7221 */ /* 0x010fe20000010000 */
[----:B-----5:R-:W-:Y:S01]  /*9780*/  FADD.FTZ R41, R16, R41 ;  /* 0x0000002910297221 */ /* 0x020fe20000010000 */
        /* <DEDUP_REMOVED lines=16> */
.L_x_18335:
[----:B------:R-:W-:Y:S05]  /*9890*/  BSYNC B0 ;  /* 0x0000000000007941 */ /* 0x000fea0003800000 */
.L_x_18334:
        /* <DEDUP_REMOVED lines=31> */
.L_x_18337:
[----:B------:R-:W-:Y:S05]  /*9a90*/  BSYNC B0 ;  /* 0x0000000000007941 */ /* 0x000fea0003800000 */
.L_x_18336:
        /* <DEDUP_REMOVED lines=17> */
.L_x_18339:
[----:B------:R-:W-:Y:S05]  /*9bb0*/  BSYNC B0 ;  /* 0x0000000000007941 */ /* 0x000fea0003800000 */
.L_x_18338:
        /* <DEDUP_REMOVED lines=32> */
.L_x_18341:
[----:B------:R-:W-:Y:S05]  /*9dc0*/  BSYNC B0 ;  /* 0x0000000000007941 */ /* 0x000fea0003800000 */
.L_x_18340:
        /* <DEDUP_REMOVED lines=12> */
[----:B------:R-:W-:Y:S01]  /*9e90*/  VIADD R21, R24, 0x50 ;  /* 0x0000005018157836 */ /* 0x000fe20000000000 */
[----:B01----:R-:W-:-:S02]  /*9ea0*/  F2FP.BF16.F32.PACK_AB R0, R25, R0 ;  /* 0x000000001900723e */ /* 0x003fc400000010ff */
[----:B------:R-:W-:Y:S02]  /*9eb0*/  F2FP.BF16.F32.PACK_AB R30, R33, R30 ;  /* 0x0000001e211e723e */ /* 0x000fe400000010ff */
[----:B------:R-:W-:Y:S02]  /*9ec0*/  PRMT R33, R0, 0x7632, R33 ;  /* 0x0000763200217816 */ /* 0x000fe40000000021 */
[----:B------:R-:W0:Y:S01]  /*9ed0*/  S2UR UR9, SR_CTAID.X ;  /* 0x00000000000979c3 */ /* 0x000e220000002500 */
[----:B------:R-:W-:Y:S02]  /*9ee0*/  F2FP.BF16.F32.PACK_AB R32, R35, R32 ;  /* 0x000000202320723e */ /* 0x000fe400000010ff */
[----:B------:R-:W-:Y:S02]  /*9ef0*/  F2FP.BF16.F32.PACK_AB R34, R37, R34 ;  /* 0x000000222522723e */ /* 0x000fe400000010ff */
[----:B------:R-:W-:Y:S02]  /*9f00*/  F2FP.BF16.F32.PACK_AB R36, R39, R36 ;  /* 0x000000242724723e */ /* 0x000fe400000010ff */
[----:B------:R-:W-:Y:S01]  /*9f10*/  F2FP.BF16.F32.PACK_AB R31, R31, R38 ;  /* 0x000000261f1f723e */ /* 0x000fe200000010ff */
[----:B--2---:R-:W-:Y:S01]  /*9f20*/  UIMAD UR6, UR8, UR6, URZ ;  /* 0x00000006080672a4 */ /* 0x004fe2000f8e023f */
[----:B------:R-:W-:-:S03]  /*9f30*/  F2FP.BF16.F32.PACK_AB R41, R46, R41 ;  /* 0x000000292e29723e */ /* 0x000fc600000010ff */
        /* <DEDUP_REMOVED lines=19> */
[----:B------:R0:W-:Y:S01]  /*a070*/  STG.E.U16 desc[UR10][R2.64], R0 ;  /* 0x0000000002007986 */ /* 0x0001e2000c10150a */
[----:B------:R-:W-:Y:S02]  /*a080*/  LEA.HI.X R5, R5, UR9, R8, 0x1, P1 ;  /* 0x0000000905057c11 */ /* 0x000fe400088f0c08 */
[----:B------:R-:W-:-:S02]  /*a090*/  IADD3 R9, P1, R7, UR4, RZ ;  /* 0x0000000407097c10 */ /* 0x000fc4000ff3e0ff */
[----:B------:R-:W-:Y:S01]  /*a0a0*/  LEA.HI.X.SX32 R14, R6, UR7, 0x1, P0 ;  /* 0x00000007060e7c11 */ /* 0x000fe200080f0eff */
[----:B------:R1:W-:Y:S01]  /*a0b0*/  STG.E.U16 desc[UR10][R4.64], R33 ;  /* 0x0000002104007986 */ /* 0x0003e2000c10150a */
[----:B------:R-:W-:Y:S02]  /*a0c0*/  LEA R6, P0, R13, UR8, 0x1 ;  /* 0x000000080d067c11 */ /* 0x000fe4000f8008ff */
[----:B------:R-:W-:Y:S02]  /*a0d0*/  LEA.HI.X.SX32 R12, R7, UR7, 0x1, P1 ;  /* 0x00000007070c7c11 */ /* 0x000fe400088f0eff */
[----:B------:R-:W-:Y:S01]  /*a0e0*/  LEA.HI.X R7, R13, UR9, R14, 0x1, P0 ;  /* 0x000000090d077c11 */ /* 0x000fe200080f0c0e */
[----:B------:R-:W-:Y:S01]  /*a0f0*/  VIADD R14, R24, 0x30 ;  /* 0x00000030180e7836 */ /* 0x000fe20000000000 */
[----:B------:R-:W-:Y:S02]  /*a100*/  LEA R8, P1, R9, UR8, 0x1 ;  /* 0x0000000809087c11 */ /* 0x000fe4000f8208ff */
[----:B------:R-:W-:Y:S01]  /*a110*/  IADD3 R17, P0, R10, UR4, RZ ;  /* 0x000000040a117c10 */ /* 0x000fe2000ff1e0ff */
[----:B------:R-:W-:Y:S01]  /*a120*/  STG.E.U16 desc[UR10][R6.64], R30 ;  /* 0x0000001e06007986 */ /* 0x000fe2000c10150a */
[----:B------:R-:W-:-:S02]  /*a130*/  IADD3 R13, P2, R11, UR4, RZ ;  /* 0x000000040b0d7c10 */ /* 0x000fc4000ff5e0ff */
[----:B------:R-:W-:Y:S02]  /*a140*/  LEA.HI.X R9, R9, UR9, R12, 0x1, P1 ;  /* 0x0000000909097c11 */ /* 0x000fe400088f0c0c */
[----:B------:R-:W-:Y:S02]  /*a150*/  LEA.HI.X.SX32 R18, R10, UR7, 0x1, P0 ;  /* 0x000000070a127c11 */ /* 0x000fe400080f0eff */
[----:B------:R-:W-:Y:S02]  /*a160*/  LEA.HI.X.SX32 R16, R11, UR7, 0x1, P2 ;  /* 0x000000070b107c11 */ /* 0x000fe400090f0eff */
[----:B------:R-:W-:Y:S02]  /*a170*/  LEA R10, P0, R17, UR8, 0x1 ;  /* 0x00000008110a7c11 */ /* 0x000fe4000f8008ff */
[----:B------:R-:W-:Y:S02]  /*a180*/  LEA R12, P1, R13, UR8, 0x1 ;  /* 0x000000080d0c7c11 */ /* 0x000fe4000f8208ff */
[----:B------:R-:W-:-:S02]  /*a190*/  IADD3 R19, P2, R14, UR4, RZ ;  /* 0x000000040e137c10 */ /* 0x000fc4000ff5e0ff */
[----:B------:R-:W-:Y:S01]  /*a1a0*/  LEA.HI.X R11, R17, UR9, R18, 0x1, P0 ;  /* 0x00000009110b7c11 */ /* 0x000fe200080f0c12 */
[----:B------:R-:W-:Y:S01]  /*a1b0*/  VIADD R18, R24, 0x40 ;  /* 0x0000004018127836 */ /* 0x000fe20000000000 */
[----:B------:R-:W-:Y:S02]  /*a1c0*/  LEA.HI.X R13, R13, UR9, R16, 0x1, P1 ;  /* 0x000000090d0d7c11 */ /* 0x000fe400088f0c10 */
[----:B------:R-:W-:Y:S02]  /*a1d0*/  IADD3 R17, P1, R15, UR4, RZ ;  /* 0x000000040f117c10 */ /* 0x000fe4000ff3e0ff */
[----:B------:R-:W-:Y:S02]  /*a1e0*/  LEA.HI.X.SX32 R22, R14, UR7, 0x1, P2 ;  /* 0x000000070e167c11 */ /* 0x000fe400090f0eff */
[----:B------:R-:W-:Y:S02]  /*a1f0*/  LEA R14, P0, R19, UR8, 0x1 ;  /* 0x00000008130e7c11 */ /* 0x000fe4000f8008ff */
[----:B------:R-:W-:-:S02]  /*a200*/  LEA.HI.X.SX32 R20, R15, UR7, 0x1, P1 ;  /* 0x000000070f147c11 */ /* 0x000fc400088f0eff */
[----:B------:R-:W-:Y:S01]  /*a210*/  LEA.HI.X R15, R19, UR9, R22, 0x1, P0 ;  /* 0x00000009130f7c11 */ /* 0x000fe200080f0c16 */
[----:B------:R-:W-:Y:S01]  /*a220*/  VIADD R19, R24, 0x48 ;  /* 0x0000004818137836 */ /* 0x000fe20000000000 */
[C---:B------:R-:W-:Y:S02]  /*a230*/  LEA R16, P1, R17.reuse, UR8, 0x1 ;  /* 0x0000000811107c11 */ /* 0x040fe4000f8208ff */
[C---:B------:R-:W-:Y:S02]  /*a240*/  IADD3 R22, P0, R18.reuse, UR4, RZ ;  /* 0x0000000412167c10 */ /* 0x040fe4000ff1e0ff */
[----:B------:R-:W-:Y:S02]  /*a250*/  LEA.HI.X R17, R17, UR9, R20, 0x1, P1 ;  /* 0x0000000911117c11 */ /* 0x000fe400088f0c14 */
[----:B------:R-:W-:Y:S02]  /*a260*/  IADD3 R26, P1, R19, UR4, RZ ;  /* 0x00000004131a7c10 */ /* 0x000fe4000ff3e0ff */
[----:B------:R-:W-:-:S02]  /*a270*/  LEA.HI.X.SX32 R29, R18, UR7, 0x1, P0 ;  /* 0x00000007121d7c11 */ /* 0x000fc400080f0eff */
[----:B------:R-:W-:Y:S02]  /*a280*/  LEA R18, P0, R22, UR8, 0x1 ;  /* 0x0000000816127c11 */ /* 0x000fe4000f8008ff */
[----:B------:R-:W-:Y:S02]  /*a290*/  IADD3 R23, P2, R21, UR4, RZ ;  /* 0x0000000415177c10 */ /* 0x000fe4000ff5e0ff */
[----:B------:R-:W-:Y:S02]  /*a2a0*/  LEA.HI.X.SX32 R27, R19, UR7, 0x1, P1 ;  /* 0x00000007131b7c11 */ /* 0x000fe400088f0eff */
[----:B------:R-:W-:Y:S02]  /*a2b0*/  LEA R20, P1, R26, UR8, 0x1 ;  /* 0x000000081a147c11 */ /* 0x000fe4000f8208ff */
[----:B------:R-:W-:Y:S02]  /*a2c0*/  LEA.HI.X R19, R22, UR9, R29, 0x1, P0 ;  /* 0x0000000916137c11 */ /* 0x000fe400080f0c1d */
[----:B------:R-:W-:-:S02]  /*a2d0*/  LEA.HI.X.SX32 R28, R21, UR7, 0x1, P2 ;  /* 0x00000007151c7c11 */ /* 0x000fc400090f0eff */
[C---:B------:R-:W-:Y:S02]  /*a2e0*/  LEA R22, P0, R23.reuse, UR8, 0x1 ;  /* 0x0000000817167c11 */ /* 0x040fe4000f8008ff */
[----:B------:R-:W-:Y:S01]  /*a2f0*/  LEA.HI.X R21, R26, UR9, R27, 0x1, P1 ;  /* 0x000000091a157c11 */ /* 0x000fe200088f0c1b */
[C---:B------:R-:W-:Y:S01]  /*a300*/  VIADD R27, R24.reuse, 0x60 ;  /* 0x00000060181b7836 */ /* 0x040fe20000000000 */
[C---:B------:R-:W-:Y:S02]  /*a310*/  IADD3 R26, R24.reuse, 0x58, RZ ;  /* 0x00000058181a7810 */ /* 0x040fe40007ffe0ff */
[----:B------:R-:W-:Y:S01]  /*a320*/  LEA.HI.X R23, R23, UR9, R28, 0x1, P0 ;  /* 0x0000000917177c11 */ /* 0x000fe200080f0c1c */
[----:B------:R-:W-:Y:S01]  /*a330*/  VIADD R28, R24, 0x68 ;  /* 0x00000068181c7836 */ /* 0x000fe20000000000 */
[----:B------:R-:W-:Y:S02]  /*a340*/  IADD3 R43, P0, R26, UR4, RZ ;  /* 0x000000041a2b7c10 */ /* 0x000fe4000ff1e0ff */
[----:B------:R-:W-:-:S02]  /*a350*/  IADD3 R42, P1, R27, UR4, RZ ;  /* 0x000000041b2a7c10 */ /* 0x000fc4000ff3e0ff */
[----:B0-----:R-:W-:Y:S02]  /*a360*/  PRMT R3, R30, 0x7632, R3 ;  /* 0x000076321e037816 */ /* 0x001fe40000000003 */
[----:B------:R-:W-:Y:S02]  /*a370*/  IADD3 R29, P2, R28, UR4, RZ ;  /* 0x000000041c1d7c10 */ /* 0x000fe4000ff5e0ff */
[----:B-1----:R-:W-:Y:S01]  /*a380*/  PRMT R5, R32, 0x7632, R5 ;  /* 0x0000763220057816 */ /* 0x002fe20000000005 */
[----:B------:R-:W-:Y:S01]  /*a390*/  STG.E.U16 desc[UR10][R8.64], R3 ;  /* 0x0000000308007986 */ /* 0x000fe2000c10150a */
[----:B------:R-:W-:Y:S02]  /*a3a0*/  LEA.HI.X.SX32 R44, R26, UR7, 0x1, P0 ;  /* 0x000000071a2c7c11 */ /* 0x000fe400080f0eff */
[----:B------:R-:W-:Y:S01]  /*a3b0*/  LEA.HI.X.SX32 R27, R27, UR7, 0x1, P1 ;  /* 0x000000071b1b7c11 */ /* 0x000fe200088f0eff */
[----:B------:R-:W-:Y:S01]  /*a3c0*/  STG.E.U16 desc[UR10][R10.64], R32 ;  /* 0x000000200a007986 */ /* 0x000fe2000c10150a */
[----:B------:R-:W-:-:S02]  /*a3d0*/  LEA R24, P0, R43, UR8, 0x1 ;  /* 0x000000082b187c11 */ /* 0x000fc4000f8008ff */
[----:B------:R-:W-:Y:S01]  /*a3e0*/  PRMT R0, R34, 0x7632, R0 ;  /* 0x0000763222007816 */ /* 0x000fe20000000000 */
[----:B------:R0:W-:Y:S01]  /*a3f0*/  STG.E.U16 desc[UR10][R12.64], R5 ;  /* 0x000000050c007986 */ /* 0x0001e2000c10150a */
[----:B------:R-:W-:Y:S02]  /*a400*/  LEA R26, P1, R42, UR8, 0x1 ;  /* 0x000000082a1a7c11 */ /* 0x000fe4000f8208ff */
[----:B------:R-:W-:Y:S01]  /*a410*/  LEA.HI.X.SX32 R40, R28, UR7, 0x1, P2 ;  /* 0x000000071c287c11 */ /* 0x000fe200090f0eff */
[----:B------:R1:W-:Y:S01]  /*a420*/  STG.E.U16 desc[UR10][R14.64], R34 ;  /* 0x000000220e007986 */ /* 0x0003e2000c10150a */
[----:B------:R-:W-:Y:S02]  /*a430*/  LEA R28, P2, R29, UR8, 0x1 ;  /* 0x000000081d1c7c11 */ /* 0x000fe4000f8408ff */
[----:B------:R-:W-:Y:S01]  /*a440*/  PRMT R2, R36, 0x7632, R2 ;  /* 0x0000763224027816 */ /* 0x000fe20000000002 */
[----:B------:R-:W-:Y:S01]  /*a450*/  STG.E.U16 desc[UR10][R16.64], R0 ;  /* 0x0000000010007986 */ /* 0x000fe2000c10150a */
[----:B------:R-:W-:-:S02]  /*a460*/  LEA.HI.X R25, R43, UR9, R44, 0x1, P0 ;  /* 0x000000092b197c11 */ /* 0x000fc400080f0c2c */
[----:B------:R-:W-:Y:S01]  /*a470*/  LEA.HI.X R27, R42, UR9, R27, 0x1, P1 ;  /* 0x000000092a1b7c11 */ /* 0x000fe200088f0c1b */
[----:B------:R-:W-:Y:S01]  /*a480*/  STG.E.U16 desc[UR10][R18.64], R36 ;  /* 0x0000002412007986 */ /* 0x000fe2000c10150a */
[----:B0-----:R-:W-:Y:S02]  /*a490*/  PRMT R12, R31, 0x7632, R12 ;  /* 0x000076321f0c7816 */ /* 0x001fe4000000000c */
[----:B------:R-:W-:Y:S01]  /*a4a0*/  LEA.HI.X R29, R29, UR9, R40, 0x1, P2 ;  /* 0x000000091d1d7c11 */ /* 0x000fe200090f0c28 */
[----:B------:R-:W-:Y:S01]  /*a4b0*/  STG.E.U16 desc[UR10][R20.64], R2 ;  /* 0x0000000214007986 */ /* 0x000fe2000c10150a */
[----:B-1----:R-:W-:-:S03]  /*a4c0*/  PRMT R14, R41, 0x7632, R14 ;  /* 0x00007632290e7816 */ /* 0x002fc6000000000e */
[----:B------:R-:W-:Y:S04]  /*a4d0*/  STG.E.U16 desc[UR10][R22.64], R31 ;  /* 0x0000001f16007986 */ /* 0x000fe8000c10150a */
[----:B------:R-:W-:Y:S04]  /*a4e0*/  STG.E.U16 desc[UR10][R24.64], R12 ;  /* 0x0000000c18007986 */ /* 0x000fe8000c10150a */
[----:B------:R-:W-:Y:S04]  /*a4f0*/  STG.E.U16 desc[UR10][R26.64], R41 ;  /* 0x000000291a007986 */ /* 0x000fe8000c10150a */
[----:B------:R-:W-:Y:S01]  /*a500*/  STG.E.U16 desc[UR10][R28.64], R14 ;  /* 0x0000000e1c007986 */ /* 0x000fe2000c10150a */
[----:B------:R-:W-:Y:S05]  /*a510*/  EXIT ;  /* 0x000000000000794d */ /* 0x000fea0003800000 */
.L_x_18342:
        /* <DEDUP_REMOVED lines=14> */
.L_x_28363:


//--------------------- .text._ZN4vllm25paged_attention_v1_kernelI13__nv_bfloat16S1_Li96ELi32ELi128ELNS_18Fp8KVCacheDataTypeE0ELb1EEEvPT_PKS3_PKT0_S9_ifPKiSB_iPKfiiiSD_SD_iiiii --------------------------
	.section	.text._ZN4vllm25paged_attention_v1_kernelI13__nv_bfloat16S1_Li96ELi32ELi128ELNS_18Fp8KVCacheDataTypeE0ELb1EEEvPT_PKS3_PKT0_S9_ifPKiSB_iPKfiiiSD_SD_iiiii,"ax",@progbits
	.align	128
        .global         _ZN4vllm25paged_attention_v1_kernelI13__nv_bfloat16S1_Li96ELi32ELi128ELNS_18Fp8KVCacheDataTypeE0ELb1EEEvPT_PKS3_PKT0_S9_ifPKiSB_iPKfiiiSD_SD_iiiii
        .type           _ZN4vllm25paged_attention_v1_kernelI13__nv_bfloat16S1_Li96ELi32ELi128ELNS_18Fp8KVCacheDataTypeE0ELb1EEEvPT_PKS3_PKT0_S9_ifPKiSB_iPKfiiiSD_SD_iiiii,@function
        .size           _ZN4vllm25paged_attention_v1_kernelI13__nv_bfloat16S1_Li96ELi32ELi128ELNS_18Fp8KVCacheDataTypeE0ELb1EEEvPT_PKS3_PKT0_S9_ifPKiSB_iPKfiiiSD_SD_iiiii,(.L_x_28364 - _ZN4vllm25paged_attention_v1_kernelI13__nv_bfloat16S1_Li96ELi32ELi128ELNS_18Fp8KVCacheDataTypeE0ELb1EEEvPT_PKS3_PKT0_S9_ifPKiSB_iPKfiiiSD_SD_iiiii)
        .other          _ZN4vllm25paged_attention_v1_kernelI13__nv_bfloat16S1_Li96ELi32ELi128ELNS_18Fp8KVCacheDataTypeE0ELb1EEEvPT_PKS3_PKT0_S9_ifPKiSB_iPKfiiiSD_SD_iiiii,@"STO_CUDA_ENTRY STV_DEFAULT"
_ZN4vllm25paged_attention_v1_kernelI13__nv_bfloat16S1_Li96ELi32ELi128ELNS_18Fp8KVCacheDataTypeE0ELb1EEEvPT_PKS3_PKT0_S9_ifPKiSB_iPKfiiiSD_SD_iiiii:
.text._ZN4vllm25paged_attention_v1_kernelI13__nv_bfloat16S1_Li96ELi32ELi128ELNS_18Fp8KVCacheDataTypeE0ELb1EEEvPT_PKS3_PKT0_S9_ifPKiSB_iPKfiiiSD_SD_iiiii:
        /* <DEDUP_REMOVED lines=95> */
[----:B------:R-:W-:-:S05]  /*05f0*/  LEA.HI.X R16, R16, UR7, R11, 0x1, P3 ;  /* 0x0000000710107c11 */ /* 0x000fca00098f0c0b */
[----:B------:R-:W-:Y:S01]  /*0600*/  IMAD.X R16, RZ, RZ, R16, P1 ;  /* 0x000000ffff107224 */ /* 0x000fe200008e0610 */
[----:B0-----:R-:W-:-:S06]  /*0610*/  ULEA UR4, UR5, UR4, 0x18 ;  /* 0x0000000405047291 */ /* 0x001fcc000f8ec03f */
[----:B------:R-:W-:-:S05]  /*0620*/  LEA R2, R7, UR4, 0x4 ;  /* 0x0000000407027c11 */ /* 0x000fca000f8e20ff */
[----:B------:R-:W-:-:S07]  /*0630*/  VIADD R8, R2, 0x8 ;  /* 0x0000000802087836 */ /* 0x000fce0000000000 */
.L_x_18347:
        /* <DEDUP_REMOVED lines=13> */
[----:B0-----:R-:W-:-:S05]  /*0710*/  VIADD R8, R8, 0x800 ;  /* 0x0000080008087836 */ /* 0x001fca0000000000 */
[----:B------:R-:W-:Y:S05]  /*0720*/  @P1 BRA `(.L_x_18347) ;  /* 0xfffffffc00c41947 */ /* 0x000fea000383ffff */
.L_x_18346:
[----:B------:R-:W-:Y:S05]  /*0730*/  BSYNC B1 ;  /* 0x0000000000017941 */ /* 0x000fea0003800000 */
.L_x_18345:
        /* <DEDUP_REMOVED lines=15> */
.L_x_18348:
        /* <DEDUP_REMOVED lines=28> */
.L_x_18344:
[----:B------:R-:W-:Y:S05]  /*09f0*/  BSYNC B0 ;  /* 0x0000000000007941 */ /* 0x000fea0003800000 */
.L_x_18343:
        /* <DEDUP_REMOVED lines=8> */
[----:B0-----:R-:W-:-:S04]  /*0a80*/  IABS R25, R7 ;  /* 0x0000000700197213 */ /* 0x001fc80000000000 */
[----:B------:R-:W0:Y:S01]  /*0a90*/  I2F.RP R5, R25 ;  /* 0x0000001900057306 */ /* 0x000e220000209400 */
[----:B------:R-:W-:-:S07]  /*0aa0*/  MOV R36, R25 ;  /* 0x0000001900247202 */ /* 0x000fce0000000f00 */
[----:B0-----:R-:W0:Y:S02]  /*0ab0*/  MUFU.RCP R5, R5 ;  /* 0x0000000500057308 */ /* 0x001e240000001000 */
[----:B0-----:R-:W-:Y:S02]  /*0ac0*/  VIADD R2, R5, 0xffffffe ;  /* 0x0ffffffe05027836 */ /* 0x001fe40000000000 */
[----:B------:R-:W0:Y:S04]  /*0ad0*/  LDC R5, c[0x0][0x288] ;  /* 0x0000a200ff057b82 */ /* 0x000e280000000800 */
[----:B------:R1:W2:Y:S02]  /*0ae0*/  F2I.FTZ.U32.TRUNC.NTZ R3, R2 ;  /* 0x0000000200037305 */ /* 0x0002a4000021f000 */
[----:B-1----:R-:W-:-:S02]  /*0af0*/  IMAD.MOV.U32 R2, RZ, RZ, RZ ;  /* 0x000000ffff027224 */ /* 0x002fc400078e00ff */
[----:B--2---:R-:W-:-:S05]  /*0b00*/  IMAD R6, R3, R25, RZ ;  /* 0x0000001903067224 */ /* 0x004fca00078e02ff */
[----:B------:R-:W-:Y:S02]  /*0b10*/  IADD3 R31, RZ, -R6, RZ ;  /* 0x80000006ff1f7210 */ /* 0x000fe40007ffe0ff */
[----:B------:R-:W-:Y:S01]  /*0b20*/  IABS R6, R4 ;  /* 0x0000000400067213 */ /* 0x000fe20000000000 */
[----:B------:R-:W-:Y:S01]  /*0b30*/  BAR.SYNC.DEFER_BLOCKING 0x0 ;  /* 0x0000000000007b1d */ /* 0x000fe20000010000 */
[----:B0-----:R-:W-:Y:S01]  /*0b40*/  ISETP.GT.AND P3, PT, R5, -0x1, PT ;  /* 0xffffffff0500780c */ /* 0x001fe20003f64270 */
[----:B------:R-:W-:Y:S01]  /*0b50*/  IMAD.HI.U32 R31, R3, R31, R2 ;  /* 0x0000001f031f7227 */ /* 0x000fe200078e0002 */
[----:B------:R-:W-:-:S04]  /*0b60*/  LOP3.LUT R4, R4, R7, RZ, 0x3c, !PT ;  /* 0x0000000704047212 */ /* 0x000fc800078e3cff */
[----:B------:R-:W-:Y:S01]  /*0b70*/  ISETP.GE.AND P2, PT, R4, RZ, PT ;  /* 0x000000ff0400720c */ /* 0x000fe20003f46270 */
[----:B------:R-:W-:-:S04]  /*0b80*/  IMAD.HI.U32 R32, R31, R6, RZ ;  /* 0x000000061f207227 */ /* 0x000fc800078e00ff */
[----:B------:R-:W-:Y:S02]  /*0b90*/  IMAD.MOV R3, RZ, RZ, -R32 ;  /* 0x000000ffff037224 */ /* 0x000fe400078e0a20 */
[----:B------:R-:W-:Y:S02]  /*0ba0*/  @!P3 IMAD R37, R37, UR4, R29 ;  /* 0x000000042525bc24 */ /* 0x000fe4000f8e021d */
[----:B------:R-:W-:Y:S01]  /*0bb0*/  IMAD R2, R25, R3, R6 ;  /* 0x0000000319027224 */ /* 0x000fe200078e0206 */
[----:B------:R-:W-:Y:S01]  /*0bc0*/  IADD3 R3, R28, 0x1f, RZ ;  /* 0x0000001f1c037810 */ /* 0x000fe20007ffe0ff */
[----:B------:R-:W-:-:S03]  /*0bd0*/  @!P3 IMAD.MOV R6, RZ, RZ, -R5 ;  /* 0x000000ffff06b224 */ /* 0x000fc600078e0a05 */
[----:B------:R-:W-:Y:S01]  /*0be0*/  ISETP.GT.U32.AND P1, PT, R25, R2, PT ;  /* 0x000000021900720c */ /* 0x000fe20003f24070 */
[----:B------:R-:W-:Y:S01]  /*0bf0*/  @!P3 IMAD R37, R37, R6, RZ ;  /* 0x000000062525b224 */ /* 0x000fe200078e02ff */
[----:B------:R-:W-:-:S04]  /*0c00*/  SHF.R.S32.HI R4, RZ, 0x1f, R3 ;  /* 0x0000001fff047819 */ /* 0x000fc80000011403 */
[----:B------:R-:W-:-:S07]  /*0c10*/  LEA.HI R4, R4, R3, RZ, 0x5 ;  /* 0x0000000304047211 */ /* 0x000fce00078f28ff */
[----:B------:R-:W-:Y:S02]  /*0c20*/  @!P1 IMAD.IADD R2, R2, 0x1, -R25 ;  /* 0x0000000102029824 */ /* 0x000fe400078e0a19 */
[----:B------:R-:W-:Y:S01]  /*0c30*/  @!P1 VIADD R32, R32, 0x1 ;  /* 0x0000000120209836 */ /* 0x000fe20000000000 */
[----:B------:R-:W-:Y:S02]  /*0c40*/  ISETP.NE.AND P1, PT, R7, RZ, PT ;  /* 0x000000ff0700720c */ /* 0x000fe40003f25270 */
[----:B------:R-:W-:Y:S01]  /*0c50*/  ISETP.GE.U32.AND P0, PT, R2, R25, PT ;  /* 0x000000190200720c */ /* 0x000fe20003f06070 */
[----:B------:R-:W-:Y:S01]  /*0c60*/  @P3 IMAD R2, R24, UR4, R33 ;  /* 0x0000000418023c24 */ /* 0x000fe2000f8e0221 */
[----:B------:R-:W-:Y:S01]  /*0c70*/  SHF.R.S32.HI R33, RZ, 0x5, R4 ;  /* 0x00000005ff217819 */ /* 0x000fe20000011404 */
[----:B------:R-:W-:Y:S02]  /*0c80*/  ULDC UR4, c[0x0][0x248] ;  /* 0x0000920000047ab9 */ /* 0x000fe40000000800 */
[----:B------:R-:W-:-:S02]  /*0c90*/  IMAD R34, R27, UR4, RZ ;  /* 0x000000041b227c24 */ /* 0x000fc4000f8e02ff */
[----:B------:R-:W-:Y:S02]  /*0ca0*/  @P3 IMAD R37, R2, R5, RZ ;  /* 0x0000000502253224 */ /* 0x000fe400078e02ff */
[----:B------:R-:W-:Y:S01]  /*0cb0*/  IMAD.MOV.U32 R27, RZ, RZ, -0x800001 ;  /* 0xff7fffffff1b7424 */ /* 0x000fe200078e00ff */
[----:B------:R-:W-:Y:S01]  /*0cc0*/  SHF.R.S32.HI R35, RZ, 0x1f, R34 ;  /* 0x0000001fff237819 */ /* 0x000fe20000011422 */
[----:B------:R-:W-:Y:S02]  /*0cd0*/  VIADD R37, R37, 0x1 ;  /* 0x0000000125257836 */ /* 0x000fe40000000000 */
[----:B------:R-:W-:Y:S01]  /*0ce0*/  @P0 VIADD R32, R32, 0x1 ;  /* 0x0000000120200836 */ /* 0x000fe20000000000 */
[----:B------:R-:W-:-:S03]  /*0cf0*/  ISETP.GE.AND P0, PT, R70, R33, PT ;  /* 0x000000214600720c */ /* 0x000fc60003f06270 */
[----:B------:R-:W-:Y:S01]  /*0d00*/  @!P2 IMAD.MOV R32, RZ, RZ, -R32 ;  /* 0x000000ffff20a224 */ /* 0x000fe200078e0a20 */
[----:B------:R-:W-:-:S09]  /*0d10*/  @!P1 LOP3.LUT R32, RZ, R7, RZ, 0x33, !PT ;  /* 0x00000007ff209212 */ /* 0x000fd200078e33ff */
[----:B------:R-:W-:Y:S05]  /*0d20*/  @P0 BRA `(.L_x_18350) ;  /* 0x0000002000900947 */ /* 0x000fea0003800000 */
[----:B------:R-:W0:Y:S01]  /*0d30*/  S2UR UR5, SR_CgaCtaId ;  /* 0x00000000000579c3 */ /* 0x000e220000008800 */
[----:B------:R-:W-:Y:S01]  /*0d40*/  UMOV UR4, 0x400 ;  /* 0x0000040000047882 */ /* 0x000fe20000000000 */
[----:B------:R-:W-:Y:S01]  /*0d50*/  IMAD.SHL.U32 R2, R30, 0x8, RZ ;  /* 0x000000081e027824 */ /* 0x000fe200078e00ff */
[----:B------:R-:W-:-:S04]  /*0d60*/  IADD3 R71, -R28, 0x1, RZ ;  /* 0x000000011c477810 */ /* 0x000fc80007ffe1ff */
[----:B------:R-:W-:Y:S01]  /*0d70*/  SHF.R.S32.HI R24, RZ, 0x1f, R2 ;  /* 0x0000001fff187819 */ /* 0x000fe20000011402 */
[----:B------:R-:W1:Y:S01]  /*0d80*/  LDC R73, c[0x0][0x25c] ;  /* 0x00009700ff497b82 */ /* 0x000e620000000800 */
[----:B0-----:R-:W-:-:S03]  /*0d90*/  ULEA UR4, UR5, UR4, 0x18 ;  /* 0x0000000405047291 */ /* 0x001fc6000f8ec03f */
[----:B------:R-:W-:Y:S02]  /*0da0*/  ULDC UR5, c[0x0][0x260] ;  /* 0x0000980000057ab9 */ /* 0x000fe40000000800 */
[----:B------:R-:W-:Y:S01]  /*0db0*/  IMAD R3, R29, UR5, RZ ;  /* 0x000000051d037c24 */ /* 0x000fe2000f8e02ff */
[----:B-1----:R-:W-:-:S03]  /*0dc0*/  SHF.R.S32.HI R73, RZ, 0x1f, R73 ;  /* 0x0000001fff497819 */ /* 0x002fc60000011449 */
[----:B------:R-:W0:Y:S01]  /*0dd0*/  LDS.128 R4, [UR4] ;  /* 0x00000004ff047984 */ /* 0x000e220008000c00 */
[----:B------:R-:W-:-:S03]  /*0de0*/  IADD3 R2, P0, R3, R2, RZ ;  /* 0x0000000203027210 */ /* 0x000fc60007f1e0ff */
[----:B------:R-:W1:Y:S01]  /*0df0*/  LDS.128 R8, [UR4+0x10] ;  /* 0x00001004ff087984 */ /* 0x000e620008000c00 */
[----:B------:R-:W-:-:S03]  /*0e00*/  LEA.HI.X.SX32 R3, R3, R24, 0x1, P0 ;  /* 0x0000001803037211 */ /* 0x000fc600000f0eff */
[----:B------:R-:W2:Y:S04]  /*0e10*/  LDS.128 R12, [UR4+0x20] ;  /* 0x00002004ff0c7984 */ /* 0x000ea80008000c00 */
[----:B------:R-:W3:Y:S04]  /*0e20*/  LDS.128 R16, [UR4+0x30] ;  /* 0x00003004ff107984 */ /* 0x000ee80008000c00 */
[----:B------:R-:W4:Y:S04]  /*0e30*/  LDS.128 R20, [UR4+0x40] ;  /* 0x00004004ff147984 */ /* 0x000f280008000c00 */
        /* <DEDUP_REMOVED lines=37> */
[----:B------:R-:W-:Y:S01]  /*1090*/  PRMT R89, R19, 0x7632, R89 ;  /* 0x0000763213597816 */ /* 0x000fe20000000059 */
[----:B------:R-:W-:Y:S01]  /*10a0*/  IMAD.U32 R61, R27, 0x10000, RZ ;  /* 0x000100001b3d7824 */ /* 0x000fe200078e00ff */
[----:B------:R-:W-:Y:S01]  /*10b0*/  PRMT R90, R20, 0x7632, R90 ;  /* 0x00007632145a7816 */ /* 0x000fe2000000005a */
[----:B------:R-:W0:Y:S01]  /*10c0*/  LDS.128 R4, [UR4+0x60] ;  /* 0x00006004ff047984 */ /* 0x000e220008000c00 */
[C---:B------:R-:W-:Y:S01]  /*10d0*/  PRMT R91, R21.reuse, 0x7632, R91 ;  /* 0x00007632155b7816 */ /* 0x040fe2000000005b */
[----:B------:R-:W-:Y:S01]  /*10e0*/  IMAD.U32 R74, R74, 0x10000, RZ ;  /* 0x000100004a4a7824 */ /* 0x000fe200078e00ff */
[----:B------:R-:W-:Y:S01]  /*10f0*/  SHF.L.U32 R55, R21, 0x10, RZ ;  /* 0x0000001015377819 */ /* 0x000fe200000006ff */
        /* <DEDUP_REMOVED lines=11> */
[----:B------:R-:W-:Y:S01]  /*11b0*/  SHF.L.U32 R60, R26, 0x10, RZ ;  /* 0x000000101a3c7819 */ /* 0x000fe200000006ff */
[----:B------:R-:W4:Y:S01]  /*11c0*/  LDS.128 R20, [UR4+0xa0] ;  /* 0x0000a004ff147984 */ /* 0x000f220008000c00 */
[----:B------:R-:W-:Y:S01]  /*11d0*/  PRMT R97, R27, 0x7632, R97 ;  /* 0x000076321b617816 */ /* 0x000fe20000000061 */
[----:B------:R-:W-:Y:S01]  /*11e0*/  IMAD.U32 R79, R79, 0x10000, RZ ;  /* 0x000100004f4f7824 */ /* 0x000fe200078e00ff */
[----:B------:R-:W-:Y:S01]  /*11f0*/  SHF.L.U32 R76, R76, 0x10, RZ ;  /* 0x000000104c4c7819 */ /* 0x000fe200000006ff */
[----:B------:R-:W5:Y:S01]  /*1200*/  LDS.128 R24, [UR4+0xb0] ;  /* 0x0000b004ff187984 */ /* 0x000f620008000c00 */
[----:B------:R-:W-:Y:S01]  /*1210*/  ULDC UR4, c[0x0][0x27c] ;  /* 0x00009f0000047ab9 */ /* 0x000fe20000000800 */
        /* <DEDUP_REMOVED lines=17> */
[----:B------:R-:W-:Y:S01]  /*1330*/  PRMT R101, R7, 0x7632, R101 ;  /* 0x0000763207657816 */ /* 0x000fe20000000065 */
[----:B------:R-:W-:Y:S01]  /*1340*/  IMAD.U32 R64, R6, 0x10000, RZ ;  /* 0x0001000006407824 */ /* 0x000fe200078e00ff */
[C---:B-1----:R-:W-:Y:S01]  /*1350*/  PRMT R103, R9.reuse, 0x7632, R103 ;  /* 0x0000763209677816 */ /* 0x042fe20000000067 */
[----:B------:R-:W-:Y:S01]  /*1360*/  IMAD.U32 R66, R8, 0x10000, RZ ;  /* 0x0001000008427824 */ /* 0x000fe200078e00ff */
[C---:B------:R-:W-:Y:S01]  /*1370*/  PRMT R104, R10.reuse, 0x7632, R104 ;  /* 0x000076320a687816 */ /* 0x040fe20000000068 */
[----:B------:R-:W-:Y:S01]  /*1380*/  IMAD.U32 R67, R9, 0x10000, RZ ;  /* 0x0001000009437824 */ /* 0x000fe200078e00ff */
[----:B------:R-:W-:Y:S01]  /*1390*/  PRMT R105, R11, 0x7632, R105 ;  /* 0x000076320b697816 */ /* 0x000fe20000000069 */
[----:B------:R-:W-:Y:S01]  /*13a0*/  IMAD.U32 R10, R10, 0x10000, RZ ;  /* 0x000100000a0a7824 */ /* 0x000fe200078e00ff */
[----:B--2---:R-:W-:Y:S01]  /*13b0*/  PRMT R107, R13, 0x7632, R107 ;  /* 0x000076320d6b7816 */ /* 0x004fe2000000006b */
[----:B------:R-:W-:Y:S01]  /*13c0*/  IMAD.U32 R11, R11, 0x10000, RZ ;  /* 0x000100000b0b7824 */ /* 0x000fe200078e00ff */
[C---:B------:R-:W-:Y:S01]  /*13d0*/  PRMT R108, R14.reuse, 0x7632, R108 ;  /* 0x000076320e6c7816 */ /* 0x040fe2000000006c */
[----:B------:R-:W-:Y:S01]  /*13e0*/  IMAD.U32 R13, R13, 0x10000, RZ ;  /* 0x000100000d0d7824 */ /* 0x000fe200078e00ff */
[----:B------:R-:W-:Y:S01]  /*13f0*/  PRMT R109, R15, 0x7632, R109 ;  /* 0x000076320f6d7816 */ /* 0x000fe2000000006d */
[----:B------:R-:W-:Y:S01]  /*1400*/  IMAD.U32 R14, R14, 0x10000, RZ ;  /* 0x000100000e0e7824 */ /* 0x000fe200078e00ff */
[----:B---3--:R-:W-:Y:S01]  /*1410*/  PRMT R111, R17, 0x7632, R111 ;  /* 0x00007632116f7816 */ /* 0x008fe2000000006f */
[----:B------:R-:W-:Y:S01]  /*1420*/  IMAD.U32 R15, R15, 0x10000, RZ ;  /* 0x000100000f0f7824 */ /* 0x000fe200078e00ff */
[C---:B------:R-:W-:Y:S01]  /*1430*/  PRMT R112, R18.reuse, 0x7632, R112 ;  /* 0x0000763212707816 */ /* 0x040fe20000000070 */
[----:B------:R-:W-:Y:S01]  /*1440*/  IMAD.U32 R18, R18, 0x10000, RZ ;  /* 0x0001000012127824 */ /* 0x000fe200078e00ff */
[C---:B------:R-:W-:Y:S01]  /*1450*/  PRMT R113, R19.reuse, 0x7632, R113 ;  /* 0x0000763213717816 */ /* 0x040fe20000000071 */
[----:B------:R-:W-:Y:S01]  /*1460*/  IMAD.U32 R19, R19, 0x10000, RZ ;  /* 0x0001000013137824 */ /* 0x000fe200078e00ff */
[C---:B----4-:R-:W-:Y:S01]  /*1470*/  PRMT R115, R21.reuse, 0x7632, R115 ;  /* 0x0000763215737816 */ /* 0x050fe20000000073 */
[----:B------:R-:W-:Y:S01]  /*1480*/  IMAD.U32 R21, R21, 0x10000, RZ ;  /* 0x0001000015157824 */ /* 0x000fe200078e00ff */
[----:B------:R-:W-:Y:S01]  /*1490*/  PRMT R116, R22, 0x7632, R116 ;  /* 0x0000763216747816 */ /* 0x000fe20000000074 */
[----:B-----5:R-:W-:Y:S01]  /*14a0*/  IMAD.U32 R68, R25, 0x10000, RZ ;  /* 0x0001000019447824 */ /* 0x020fe200078e00ff */
[C---:B------:R-:W-:Y:S01]  /*14b0*/  PRMT R117, R23.reuse, 0x7632, R117 ;  /* 0x0000763217757816 */ /* 0x040fe20000000075 */
        /* <DEDUP_REMOVED lines=20> */
[----:B------:R-:W-:Y:S01]  /*1600*/  IMAD.MOV.U32 R27, RZ, RZ, -0x800001 ;  /* 0xff7fffffff1b7424 */ /* 0x000fe200078e00ff */
        /* <DEDUP_REMOVED lines=29> */
.L_x_18354:
[----:B0-----:R-:W0:Y:S01]  /*17e0*/  LDC R124, c[0x0][0x280] ;  /* 0x0000a000ff7c7b82 */ /* 0x001e220000000800 */
[----:B------:R-:W-:Y:S01]  /*17f0*/  SHF.L.U32 R125, R70, 0x5, RZ ;  /* 0x00000005467d7819 */ /* 0x000fe200000006ff */
[----:B------:R-:W-:Y:S01]  /*1800*/  UMOV UR4, 0x400 ;  /* 0x0000040000047882 */ /* 0x000fe20000000000 */
[----:B------:R-:W-:Y:S01]  /*1810*/  BSSY B1, `(.L_x_18351) ;  /* 0x0000172000017945 */ /* 0x000fe20003800000 */
[----:B------:R-:W-:Y:S01]  /*1820*/  UIADD3 UR4, UR4, 0xe0, URZ ;  /* 0x000000e004047890 */ /* 0x000fe2000fffe03f */
[----:B------:R-:W-:-:S03]  /*1830*/  IABS R8, R125 ;  /* 0x0000007d00087213 */ /* 0x000fc60000000000 */
[----:B-1----:R-:W1:Y:S02]  /*1840*/  LDC R122, c[0x0][0x284] ;  /* 0x0000a100ff7a7b82 */ /* 0x002e640000000800 */
[----:B------:R-:W-:-:S04]  /*1850*/  IMAD.HI.U32 R4, R31, R8, RZ ;  /* 0x000000081f047227 */ /* 0x000fc800078e00ff */
[----:B------:R-:W-:Y:S02]  /*1860*/  IMAD.MOV R5, RZ, RZ, -R4 ;  /* 0x000000ffff057224 */ /* 0x000fe400078e0a04 */
        /* <DEDUP_REMOVED lines=21> */
[----:B------:R-:W-:Y:S01]  /*19c0*/  IADD3 R122, R30, R125, RZ ;  /* 0x0000007d1e7a7210 */ /* 0x000fe20007ffe0ff */
[----:B------:R-:W-:Y:S02]  /*19d0*/  IMAD.IADD R6, R37, 0x1, R8 ;  /* 0x0000000125067824 */ /* 0x000fe400078e0208 */
[----:B------:R-:W-:Y:S02]  /*19e0*/  IMAD R123, R4, R9, RZ ;  /* 0x00000009047b7224 */ /* 0x000fe400078e02ff */
[----:B------:R-:W-:Y:S01]  /*19f0*/  IMAD.MOV.U32 R4, RZ, RZ, RZ ;  /* 0x000000ffff047224 */ /* 0x000fe200078e00ff */
[----:B------:R-:W-:-:S02]  /*1a00*/  IABS R7, R6 ;  /* 0x0000000600077213 */ /* 0x000fc40000000000 */
[----:B------:R-:W-:Y:S01]  /*1a10*/  ISETP.GE.AND P2, PT, R6, RZ, PT ;  /* 0x000000ff0600720c */ /* 0x000fe20003f46270 */
[----:B------:R-:W-:Y:S01]  /*1a20*/  IMAD.HI.U32 R4, R5, R123, R4 ;  /* 0x0000007b05047227 */ /* 0x000fe200078e0004 */
[----:B------:R-:W-:-:S03]  /*1a30*/  LEA R123, R122, UR4, 0x2 ;  /* 0x000000047a7b7c11 */ /* 0x000fc6000f8e10ff */
[----:B------:R-:W-:-:S04]  /*1a40*/  IMAD.MOV.U32 R5, RZ, RZ, R7 ;  /* 0x000000ffff057224 */ /* 0x000fc800078e0007 */
[----:B------:R-:W-:-:S05]  /*1a50*/  IMAD.HI.U32 R4, R4, R5, RZ ;  /* 0x0000000504047227 */ /* 0x000fca00078e00ff */
[----:B------:R-:W-:-:S05]  /*1a60*/  IADD3 R4, RZ, -R4, RZ ;  /* 0x80000004ff047210 */ /* 0x000fca0007ffe0ff */
[----:B------:R-:W-:-:S05]  /*1a70*/  IMAD R4, R9, R4, R5 ;  /* 0x0000000409047224 */ /* 0x000fca00078e0205 */
[----:B------:R-:W-:-:S13]  /*1a80*/  ISETP.GT.U32.AND P0, PT, R9, R4, PT ;  /* 0x000000040900720c */ /* 0x000fda0003f04070 */
[----:B------:R-:W-:Y:S01]  /*1a90*/  @!P0 IMAD.IADD R4, R4, 0x1, -R9 ;  /* 0x0000000104048824 */ /* 0x000fe200078e0a09 */
[----:B------:R-:W-:-:S04]  /*1aa0*/  ISETP.NE.AND P0, PT, R124, RZ, PT ;  /* 0x000000ff7c00720c */ /* 0x000fc80003f05270 */
[----:B------:R-:W-:-:S13]  /*1ab0*/  ISETP.GT.U32.AND P1, PT, R9, R4, PT ;  /* 0x000000040900720c */ /* 0x000fda0003f24070 */
[----:B------:R-:W-:Y:S01]  /*1ac0*/  @!P1 IMAD.IADD R4, R4, 0x1, -R9 ;  /* 0x0000000104049824 */ /* 0x000fe200078e0a09 */
[----:B------:R-:W-:-:S03]  /*1ad0*/  ISETP.LE.AND P1, PT, R8, R72, PT ;  /* 0x000000480800720c */ /* 0x000fc60003f23270 */
        /* <DEDUP_REMOVED lines=48> */
[----:B------:R-:W-:Y:S01]  /*1de0*/  IMAD.U32 R149, R149, 0x10000, RZ ;  /* 0x0001000095957824 */ /* 0x000fe200078e00ff */
[----:B---3--:R-:W-:-:S03]  /*1df0*/  PRMT R5, R145, 0x7632, R5 ;  /* 0x0000763291057816 */ /* 0x008fc60000000005 */
[----:B------:R-:W-:Y:S01]  /*1e00*/  FMUL.FTZ R149, R42, R149 ;  /* 0x000000952a957220 */ /* 0x000fe20000410000 */
[----:B------:R-:W-:Y:S01]  /*1e10*/  SHF.L.U32 R145, R145, 0x10, RZ ;  /* 0x0000001091917819 */ /* 0x000fe200000006ff */
[----:B------:R-:W-:Y:S02]  /*1e20*/  IMAD.U32 R153, R8, 0x10000, RZ ;  /* 0x0001000008997824 */ /* 0x000fe400078e00ff */
[----:B----4-:R-:W-:Y:S02]  /*1e30*/  IMAD.U32 R8, R124, 0x10000, RZ ;  /* 0x000100007c087824 */ /* 0x010fe400078e00ff */
[----:B------:R-:W-:Y:S02]  /*1e40*/  IMAD.U32 R5, R5, 0x10000, RZ ;  /* 0x0001000005057824 */ /* 0x000fe400078e00ff */
[----:B------:R-:W-:Y:S01]  /*1e50*/  FFMA.FTZ R145, R38, R145, R149 ;  /* 0x0000009126917223 */ /* 0x000fe20000010095 */
[----:B------:R-:W-:-:S03]  /*1e60*/  FMUL.FTZ R153, R78, R153 ;  /* 0x000000994e997220 */ /* 0x000fc60000410000 */
[----:B------:R-:W-:Y:S01]  /*1e70*/  FFMA.FTZ R145, R46, R8, R145 ;  /* 0x000000082e917223 */ /* 0x000fe20000010091 */
[----:B------:R-:W-:Y:S01]  /*1e80*/  FFMA.FTZ R153, R74, R5, R153 ;  /* 0x000000054a997223 */ /* 0x000fe20000010099 */
[----:B------:R-:W-:Y:S01]  /*1e90*/  PRMT R8, R124, 0x7632, R8 ;  /* 0x000076327c087816 */ /* 0x000fe20000000008 */
[----:B------:R-:W2:Y:S01]  /*1ea0*/  LDG.E.CONSTANT R5, desc[UR10][R6.64+0x608] ;  /* 0x0006080a06057981 */ /* 0x000ea2000c1e9900 */
[C---:B-----5:R-:W-:Y:S02]  /*1eb0*/  PRMT R124, R130.reuse, 0x7632, R124 ;  /* 0x00007632827c7816 */ /* 0x060fe4000000007c */
[----:B------:R-:W-:Y:S01]  /*1ec0*/  SHF.L.U32 R130, R130, 0x10, RZ ;  /* 0x0000001082827819 */ /* 0x000fe200000006ff */
[----:B------:R-:W-:Y:S02]  /*1ed0*/  IMAD.U32 R8, R8, 0x10000, RZ ;  /* 0x0001000008087824 */ /* 0x000fe400078e00ff */
[----:B------:R-:W-:Y:S02]  /*1ee0*/  IMAD.U32 R124, R124, 0x10000, RZ ;  /* 0x000100007c7c7824 */ /* 0x000fe400078e00ff */
[----:B------:R-:W-:Y:S01]  /*1ef0*/  FFMA.FTZ R145, R50, R130, R145 ;  /* 0x0000008232917223 */ /* 0x000fe20000010091 */
[----:B------:R-:W-:Y:S01]  /*1f00*/  FFMA.FTZ R153, R82, R8, R153 ;  /* 0x0000000852997223 */ /* 0x000fe20000010099 */
[C---:B------:R-:W-:Y:S01]  /*1f10*/  IMAD.U32 R130, R4.reuse, 0x10000, RZ ;  /* 0x0001000004827824 */ /* 0x040fe200078e00ff */
[----:B------:R-:W3:Y:S01]  /*1f20*/  LDG.E.CONSTANT R8, desc[UR10][R6.64+0xa08] ;  /* 0x000a080a06087981 */ /* 0x000ee2000c1e9900 */
[----:B------:R-:W-:Y:S01]  /*1f30*/  PRMT R4, R4, 0x7632, R4 ;  /* 0x0000763204047816 */ /* 0x000fe20000000004 */
[----:B------:R-:W-:Y:S01]  /*1f40*/  FFMA.FTZ R153, R86, R124, R153 ;  /* 0x0000007c56997223 */ /* 0x000fe20000010099 */
[----:B------:R-:W-:Y:S01]  /*1f50*/  FFMA.FTZ R149, R54, R130, R145 ;  /* 0x0000008236957223 */ /* 0x000fe20000010091 */
[----:B------:R-:W4:Y:S01]  /*1f60*/  LDG.E.CONSTANT R124, desc[UR10][R6.64+0xc08] ;  /* 0x000c080a067c7981 */ /* 0x000f22000c1e9900 */
[C---:B------:R-:W-:Y:S01]  /*1f70*/  PRMT R130, R129.reuse, 0x7632, R130 ;  /* 0x0000763281827816 */ /* 0x040fe20000000082 */
[----:B------:R-:W-:Y:S01]  /*1f80*/  IMAD.U32 R145, R4, 0x10000, RZ ;  /* 0x0001000004917824 */ /* 0x000fe200078e00ff */
[----:B------:R-:W-:Y:S01]  /*1f90*/  SHF.L.U32 R146, R129, 0x10, RZ ;  /* 0x0000001081927819 */ /* 0x000fe200000006ff */
[----:B------:R-:W5:Y:S02]  /*1fa0*/  LDG.E.CONSTANT R4, desc[UR10][R6.64+0xe08] ;  /* 0x000e080a06047981 */ /* 0x000f64000c1e9900 */
[----:B------:R-:W-:Y:S01]  /*1fb0*/  FFMA.FTZ R145, R90, R145, R153 ;  /* 0x000000915a917223 */ /* 0x000fe20000010099 */
[----:B------:R-:W-:Y:S01]  /*1fc0*/  IMAD.U32 R130, R130, 0x10000, RZ ;  /* 0x0001000082827824 */ /* 0x000fe200078e00ff */
[----:B------:R-:W5:Y:S01]  /*1fd0*/  LDG.E.CONSTANT R129, desc[UR10][R6.64+0x1008] ;  /* 0x0010080a06817981 */ /* 0x000f62000c1e9900 */
[----:B------:R-:W-:-:S02]  /*1fe0*/  FFMA.FTZ R149, R58, R146, R149 ;  /* 0x000000923a957223 */ /* 0x000fc40000010095 */
[--C-:B------:R-:W-:Y:S01]  /*1ff0*/  FFMA.FTZ R153, R94, R130, R145.reuse ;  /* 0x000000825e997223 */ /* 0x100fe20000010091 */
[C---:B------:R-:W-:Y:S01]  /*2000*/  PRMT R145, R144.reuse, 0x7632, R145 ;  /* 0x0000763290917816 */ /* 0x040fe20000000091 */
[----:B------:R-:W-:Y:S01]  /*2010*/  IMAD.U32 R146, R144, 0x10000, RZ ;  /* 0x0001000090927824 */ /* 0x000fe200078e00ff */
[----:B------:R-:W5:Y:S04]  /*2020*/  LDG.E.CONSTANT R130, desc[UR10][R6.64+0x1208] ;  /* 0x0012080a06827981 */ /* 0x000f68000c1e9900 */
[----:B------:R-:W5:Y:S01]  /*2030*/  LDG.E.CONSTANT R144, desc[UR10][R6.64+0x20c] ;  /* 0x00020c0a06907981 */ /* 0x000f62000c1e9900 */
[----:B------:R-:W-:-:S03]  /*2040*/  IMAD.U32 R148, R145, 0x10000, RZ ;  /* 0x0001000091947824 */ /* 0x000fc600078e00ff */
[----:B------:R-:W5:Y:S01]  /*2050*/  LDG.E.CONSTANT R145, desc[UR10][R6.64+0xc] ;  /* 0x00000c0a06917981 */ /* 0x000f62000c1e9900 */
[----:B------:R-:W-:Y:S01]  /*2060*/  FFMA.FTZ R153, R98, R148, R153 ;  /* 0x0000009462997223 */ /* 0x000fe20000010099 */
[----:B------:R-:W-:Y:S01]  /*2070*/  FFMA.FTZ R149, R62, R146, R149 ;  /* 0x000000923e957223 */ /* 0x000fe20000010095 */
[C---:B------:R-:W-:Y:S01]  /*2080*/  PRMT R148, R147.reuse, 0x7632, R148 ;  /* 0x0000763293947816 */ /* 0x040fe20000000094 */
[----:B------:R-:W5:Y:S04]  /*2090*/  LDG.E.CONSTANT R146, desc[UR10][R6.64+0x40c] ;  /* 0x00040c0a06927981 */ /* 0x000f68000c1e9900 */
[----:B------:R-:W-:Y:S01]  /*20a0*/  IMAD.U32 R148, R148, 0x10000, RZ ;  /* 0x0001000094947824 */ /* 0x000fe200078e00ff */
[----:B------:R-:W-:Y:S01]  /*20b0*/  SHF.L.U32 R161, R147, 0x10, RZ ;  /* 0x0000001093a17819 */ /* 0x000fe200000006ff */
[C---:B------:R-:W-:Y:S01]  /*20c0*/  IMAD.U32 R154, R151.reuse, 0x10000, RZ ;  /* 0x00010000979a7824 */ /* 0x040fe200078e00ff */
[----:B------:R-:W-:Y:S01]  /*20d0*/  PRMT R152, R151, 0x7632, R152 ;  /* 0x0000763297987816 */ /* 0x000fe20000000098 */
[----:B------:R-:W-:Y:S01]  /*20e0*/  FFMA.FTZ R159, R102, R148, R153 ;  /* 0x00000094669f7223 */ /* 0x000fe20000010099 */
[----:B------:R-:W5:Y:S04]  /*20f0*/  LDG.E.CONSTANT R147, desc[UR10][R6.64+0x1408] ;  /* 0x0014080a06937981 */ /* 0x000f68000c1e9900 */
[----:B------:R-:W5:Y:S01]  /*2100*/  LDG.E.CONSTANT R148, desc[UR10][R6.64+0x60c] ;  /* 0x00060c0a06947981 */ /* 0x000f62000c1e9900 */
[----:B------:R-:W-:-:S03]  /*2110*/  FFMA.FTZ R161, R66, R161, R149 ;  /* 0x000000a142a17223 */ /* 0x000fc60000010095 */
[----:B------:R-:W5:Y:S01]  /*2120*/  LDG.E.CONSTANT R149, desc[UR10][R6.64+0x80c] ;  /* 0x00080c0a06957981 */ /* 0x000f62000c1e9900 */
[C---:B------:R-:W-:Y:S01]  /*2130*/  PRMT R151, R150.reuse, 0x7632, R151 ;  /* 0x0000763296977816 */ /* 0x040fe20000000097 */
[----:B------:R-:W-:Y:S02]  /*2140*/  IMAD.U32 R150, R150, 0x10000, RZ ;  /* 0x0001000096967824 */ /* 0x000fe400078e00ff */
[----:B------:R-:W5:Y:S01]  /*2150*/  LDG.E.CONSTANT R153, desc[UR10][R6.64+0x1608] ;  /* 0x0016080a06997981 */ /* 0x000f62000c1e9900 */
[----:B------:R-:W-:Y:S01]  /*2160*/  SHF.L.U32 R158, R151, 0x10, RZ ;  /* 0x00000010979e7819 */ /* 0x000fe200000006ff */
[----:B------:R-:W-:-:S04]  /*2170*/  FMUL.FTZ R150, R43, R150 ;  /* 0x000000962b967220 */ /* 0x000fc80000410000 */
[----:B------:R-:W-:Y:S01]  /*2180*/  FMUL.FTZ R160, R79, R158 ;  /* 0x0000009e4fa07220 */ /* 0x000fe20000410000 */
[----:B------:R-:W-:Y:S02]  /*2190*/  FFMA.FTZ R158, R39, R154, R150 ;  /* 0x0000009a279e7223 */ /* 0x000fe40000010096 */
[----:B------:R-:W5:Y:S01]  /*21a0*/  LDG.E.CONSTANT R150, desc[UR10][R6.64+0xe0c] ;  /* 0x000e0c0a06967981 */ /* 0x000f62000c1e9900 */
[----:B------:R-:W-:-:S03]  /*21b0*/  IMAD.U32 R151, R131, 0x10000, RZ ;  /* 0x0001000083977824 */ /* 0x000fc600078e00ff */
[----:B------:R-:W5:Y:S01]  /*21c0*/  LDG.E.CONSTANT R154, desc[UR10][R6.64+0x100c] ;  /* 0x00100c0a069a7981 */ /* 0x000f62000c1e9900 */
[----:B------:R-:W-:Y:S01]  /*21d0*/  FFMA.FTZ R158, R47, R151, R158 ;  /* 0x000000972f9e7223 */ /* 0x000fe2000001009e */
[----:B------:R-:W-:Y:S02]  /*21e0*/  IMAD.U32 R152, R152, 0x10000, RZ ;  /* 0x0001000098987824 */ /* 0x000fe400078e00ff */
[----:B------:R-:W5:Y:S02]  /*21f0*/  LDG.E.CONSTANT R151, desc[UR10][R6.64+0x120c] ;  /* 0x00120c0a06977981 */ /* 0x000f64000c1e9900 */
[----:B------:R-:W-:Y:S02]  /*2200*/  FFMA.FTZ R160, R75, R152, R160 ;  /* 0x000000984ba07223 */ /* 0x000fe400000100a0 */
[----:B------:R0:W5:Y:S01]  /*2210*/  LDG.E.CONSTANT R152, desc[UR10][R6.64+0x140c] ;  /* 0x00140c0a06987981 */ /* 0x000162000c1e9900 */
[----:B------:R-:W-:-:S05]  /*2220*/  PRMT R131, R131, 0x7632, R131 ;  /* 0x0000763283837816 */ /* 0x000fca0000000083 */
[----:B------:R-:W-:-:S04]  /*2230*/  IMAD.U32 R131, R131, 0x10000, RZ ;  /* 0x0001000083837824 */ /* 0x000fc800078e00ff */
[----:B------:R-:W-:Y:S01]  /*2240*/  FFMA.FTZ R160, R83, R131, R160 ;  /* 0x0000008353a07223 */ /* 0x000fe200000100a0 */
[C---:B------:R-:W-:Y:S02]  /*2250*/  PRMT R131, R132.reuse, 0x7632, R131 ;  /* 0x0000763284837816 */ /* 0x040fe40000000083 */
[----:B------:R-:W-:Y:S02]  /*2260*/  SHF.L.U32 R132, R132, 0x10, RZ ;  /* 0x0000001084847819 */ /* 0x000fe400000006ff */
[----:B0-----:R-:W-:Y:S01]  /*2270*/  PRMT R6, R134, 0x7632, R6 ;  /* 0x0000763286067816 */ /* 0x001fe20000000006 */
[----:B------:R-:W-:Y:S02]  /*2280*/  IMAD.U32 R131, R131, 0x10000, RZ ;  /* 0x0001000083837824 */ /* 0x000fe400078e00ff */
[----:B------:R-:W-:Y:S02]  /*2290*/  FFMA.FTZ R158, R51, R132, R158 ;  /* 0x00000084339e7223 */ /* 0x000fe4000001009e */
[----:B------:R-:W-:Y:S01]  /*22a0*/  FFMA.FTZ R132, R87, R131, R160 ;  /* 0x0000008357847223 */ /* 0x000fe200000100a0 */
[----:B------:R-:W-:-:S02]  /*22b0*/  IMAD.U32 R6, R6, 0x10000, RZ ;  /* 0x0001000006067824 */ /* 0x000fc400078e00ff */
[----:B------:R-:W-:Y:S02]  /*22c0*/  IMAD.U32 R131, R133, 0x10000, RZ ;  /* 0x0001000085837824 */ /* 0x000fe400078e00ff */
[----:B------:R-:W-:Y:S01]  /*22d0*/  FFMA.FTZ R132, R91, R6, R132 ;  /* 0x000000065b847223 */ /* 0x000fe20000010084 */
[----:B------:R-:W-:Y:S02]  /*22e0*/  IMAD.U32 R6, R135, 0x10000, RZ ;  /* 0x0001000087067824 */ /* 0x000fe400078e00ff */
[----:B------:R-:W-:-:S04]  /*22f0*/  FFMA.FTZ R161, R12, R131, R161 ;  /* 0x000000830ca17223 */ /* 0x000fc800000100a1 */
[----:B------:R-:W-:Y:S01]  /*2300*/  FFMA.FTZ R161, R16, R6, R161 ;  /* 0x0000000610a17223 */ /* 0x000fe200000100a1 */
[----:B------:R-:W-:-:S05]  /*2310*/  PRMT R6, R136, 0x7632, R6 ;  /* 0x0000763288067816 */ /* 0x000fca0000000006 */
[----:B------:R-:W-:-:S04]  /*2320*/  IMAD.U32 R6, R6, 0x10000, RZ ;  /* 0x0001000006067824 */ /* 0x000fc800078e00ff */
[----:B------:R-:W-:Y:S01]  /*2330*/  FFMA.FTZ R132, R95, R6, R132 ;  /* 0x000000065f847223 */ /* 0x000fe20000010084 */
[----:B------:R-:W-:-:S04]  /*2340*/  IMAD.U32 R6, R137, 0x10000, RZ ;  /* 0x0001000089067824 */ /* 0x000fc800078e00ff */
[----:B------:R-:W-:Y:S01]  /*2350*/  FFMA.FTZ R7, R20, R6, R161 ;  /* 0x0000000614077223 */ /* 0x000fe200000100a1 */
[----:B------:R-:W-:Y:S02]  /*2360*/  PRMT R6, R138, 0x7632, R6 ;  /* 0x000076328a067816 */ /* 0x000fe40000000006 */
[----:B------:R-:W-:-:S03]  /*2370*/  SHF.L.U32 R134, R134, 0x10, RZ ;  /* 0x0000001086867819 */ /* 0x000fc600000006ff */
[----:B------:R-:W-:Y:S01]  /*2380*/  IMAD.U32 R6, R6, 0x10000, RZ ;  /* 0x0001000006067824 */ /* 0x000fe200078e00ff */
[----:B------:R-:W-:-:S03]  /*2390*/  SHF.L.U32 R136, R136, 0x10, RZ ;  /* 0x0000001088887819 */ /* 0x000fc600000006ff */
[----:B------:R-:W-:Y:S01]  /*23a0*/  FFMA.FTZ R132, R99, R6, R132 ;  /* 0x0000000663847223 */ /* 0x000fe20000010084 */
[----:B------:R-:W-:Y:S02]  /*23b0*/  IMAD.U32 R6, R139, 0x10000, RZ ;  /* 0x000100008b067824 */ /* 0x000fe400078e00ff */
[----:B------:R-:W-:Y:S01]  /*23c0*/  FFMA.FTZ R134, R55, R134, R158 ;  /* 0x0000008637867223 */ /* 0x000fe2000001009e */
[----:B------:R-:W-:Y:S01]  /*23d0*/  SHF.L.U32 R138, R138, 0x10, RZ ;  /* 0x000000108a8a7819 */ /* 0x000fe200000006ff */
[----:B------:R-:W-:Y:S01]  /*23e0*/  FFMA.FTZ R7, R24, R6, R7 ;  /* 0x0000000618077223 */ /* 0x000fe20000010007 */
[C---:B------:R-:W-:Y:S01]  /*23f0*/  PRMT R6, R140.reuse, 0x7632, R6 ;  /* 0x000076328c067816 */ /* 0x040fe20000000006 */
[----:B------:R-:W-:Y:S01]  /*2400*/  FFMA.FTZ R134, R59, R136, R134 ;  /* 0x000000883b867223 */ /* 0x000fe20000010086 */
[----:B------:R-:W-:-:S03]  /*2410*/  SHF.L.U32 R140, R140, 0x10, RZ ;  /* 0x000000108c8c7819 */ /* 0x000fc600000006ff */
[----:B------:R-:W-:Y:S02]  /*2420*/  IMAD.U32 R131, R6, 0x10000, RZ ;  /* 0x0001000006837824 */ /* 0x000fe400078e00ff */
[----:B------:R-:W-:Y:S01]  /*2430*/  FFMA.FTZ R134, R63, R138, R134 ;  /* 0x0000008a3f867223 */ /* 0x000fe20000010086 */
[----:B------:R-:W-:Y:S01]  /*2440*/  PRMT R133, R133, 0x7632, R133 ;  /* 0x0000763285857816 */ /* 0x000fe20000000085 */
[----:B------:R-:W-:Y:S02]  /*2450*/  FFMA.FTZ R132, R103, R131, R132 ;  /* 0x0000008367847223 */ /* 0x000fe40000010084 */
[----:B------:R-:W-:Y:S01]  /*2460*/  FFMA.FTZ R134, R67, R140, R134 ;  /* 0x0000008c43867223 */ /* 0x000fe20000010086 */
[C---:B------:R-:W-:Y:S01]  /*2470*/  IMAD.U32 R131, R141.reuse, 0x10000, RZ ;  /* 0x000100008d837824 */ /* 0x040fe200078e00ff */
[----:B------:R-:W-:Y:S01]  /*2480*/  PRMT R141, R141, 0x7632, R141 ;  /* 0x000076328d8d7816 */ /* 0x000fe2000000008d */
[----:B------:R-:W-:Y:S01]  /*2490*/  IMAD.U32 R133, R133, 0x10000, RZ ;  /* 0x0001000085857824 */ /* 0x000fe200078e00ff */
[----:B------:R-:W-:Y:S01]  /*24a0*/  PRMT R135, R135, 0x7632, R135 ;  /* 0x0000763287877816 */ /* 0x000fe20000000087 */
[----:B------:R-:W-:Y:S01]  /*24b0*/  FFMA.FTZ R134, R13, R131, R134 ;  /* 0x000000830d867223 */ /* 0x000fe20000010086 */
[----:B------:R-:W-:Y:S01]  /*24c0*/  PRMT R131, R142, 0x7632, R131 ;  /* 0x000076328e837816 */ /* 0x000fe20000000083 */
[----:B------:R-:W-:Y:S01]  /*24d0*/  IMAD.U32 R141, R141, 0x10000, RZ ;  /* 0x000100008d8d7824 */ /* 0x000fe200078e00ff */
[----:B------:R-:W-:Y:S01]  /*24e0*/  PRMT R137, R137, 0x7632, R137 ;  /* 0x0000763289897816 */ /* 0x000fe20000000089 */
[----:B------:R-:W-:Y:S01]  /*24f0*/  FFMA.FTZ R159, R106, R133, R159 ;  /* 0x000000856a9f7223 */ /* 0x000fe2000001009f */
[----:B------:R-:W-:Y:S01]  /*2500*/  IMAD.U32 R135, R135, 0x10000, RZ ;  /* 0x0001000087877824 */ /* 0x000fe200078e00ff */
[----:B------:R-:W-:Y:S01]  /*2510*/  SHF.L.U32 R142, R142, 0x10, RZ ;  /* 0x000000108e8e7819 */ /* 0x000fe200000006ff */
[----:B------:R-:W-:Y:S01]  /*2520*/  IMAD.U32 R133, R131, 0x10000, RZ ;  /* 0x0001000083857824 */ /* 0x000fe200078e00ff */
[----:B------:R-:W-:Y:S01]  /*2530*/  PRMT R131, R143, 0x7632, R131 ;  /* 0x000076328f837816 */ /* 0x000fe20000000083 */
[----:B------:R-:W-:Y:S01]  /*2540*/  FFMA.FTZ R132, R107, R141, R132 ;  /* 0x0000008d6b847223 */ /* 0x000fe20000010084 */
[----:B------:R-:W-:Y:S01]  /*2550*/  PRMT R139, R139, 0x7632, R139 ;  /* 0x000076328b8b7816 */ /* 0x000fe2000000008b */
        /* <DEDUP_REMOVED lines=9> */
[----:B------:R-:W-:Y:S01]  /*25f0*/  FFMA.FTZ R134, R115, R131, R132 ;  /* 0x0000008373867223 */ /* 0x000fe20000010084 */
[----:B------:R-:W-:Y:S01]  /*2600*/  SHF.L.U32 R133, R128, 0x10, RZ ;  /* 0x0000001080857819 */ /* 0x000fe200000006ff */
[----:B------:R-:W-:Y:S01]  /*2610*/  FFMA.FTZ R6, R118, R139, R135 ;  /* 0x0000008b76067223 */ /* 0x000fe20000010087 */
[----:B------:R-:W-:-:S02]  /*2620*/  PRMT R131, R9, 0x7632, R131 ;  /* 0x0000763209837816 */ /* 0x000fc40000000083 */
[----:B------:R-:W-:Y:S01]  /*2630*/  PRMT R132, R128, 0x7632, R132 ;  /* 0x0000763280847816 */ /* 0x000fe20000000084 */
[----:B------:R-:W-:Y:S01]  /*2640*/  FADD.FTZ R7, R7, R6 ;  /* 0x0000000607077221 */ /* 0x000fe20000010000 */
[----:B------:R-:W-:Y:S01]  /*2650*/  PRMT R128, R127, 0x7632, R128 ;  /* 0x000076327f807816 */ /* 0x000fe20000000080 */
[----:B------:R-:W-:Y:S01]  /*2660*/  FFMA.FTZ R6, R68, R133, R143 ;  /* 0x0000008544067223 */ /* 0x000fe2000001008f */
[----:B------:R-:W-:Y:S01]  /*2670*/  IMAD.U32 R131, R131, 0x10000, RZ ;  /* 0x0001000083837824 */ /* 0x000fe200078e00ff */
[----:B------:R-:W-:Y:S01]  /*2680*/  SHF.L.U32 R135, R132, 0x10, RZ ;  /* 0x0000001084877819 */ /* 0x000fe200000006ff */
[----:B------:R-:W-:Y:S02]  /*2690*/  IMAD.U32 R133, R9, 0x10000, RZ ;  /* 0x0001000009857824 */ /* 0x000fe400078e00ff */
[----:B------:R-:W-:Y:S01]  /*26a0*/  IMAD.U32 R9, R127, 0x10000, RZ ;  /* 0x000100007f097824 */ /* 0x000fe200078e00ff */
[C---:B------:R-:W-:Y:S01]  /*26b0*/  PRMT R127, R125.reuse, 0x7632, R127 ;  /* 0x000076327d7f7816 */ /* 0x040fe2000000007f */
[----:B------:R-:W-:-:S02]  /*26c0*/  IMAD.U32 R132, R125, 0x10000, RZ ;  /* 0x000100007d847824 */ /* 0x000fc400078e00ff */
[----:B------:R-:W-:Y:S01]  /*26d0*/  FMUL.FTZ R131, R80, R131 ;  /* 0x0000008350837220 */ /* 0x000fe20000410000 */
[----:B------:R-:W-:Y:S02]  /*26e0*/  IMAD.U32 R125, R128, 0x10000, RZ ;  /* 0x00010000807d7824 */ /* 0x000fe400078e00ff */
[----:B------:R-:W-:Y:S01]  /*26f0*/  FMUL.FTZ R133, R44, R133 ;  /* 0x000000852c857220 */ /* 0x000fe20000410000 */
[----:B------:R-:W-:Y:S02]  /*2700*/  IMAD.U32 R127, R127, 0x10000, RZ ;  /* 0x000100007f7f7824 */ /* 0x000fe400078e00ff */
[----:B------:R-:W-:Y:S01]  /*2710*/  FFMA.FTZ R131, R76, R125, R131 ;  /* 0x0000007d4c837223 */ /* 0x000fe20000010083 */
[----:B------:R-:W-:-:S03]  /*2720*/  FFMA.FTZ R133, R40, R9, R133 ;  /* 0x0000000928857223 */ /* 0x000fc60000010085 */
[----:B------:R-:W-:Y:S01]  /*2730*/  FFMA.FTZ R127, R84, R127, R131 ;  /* 0x0000007f547f7223 */ /* 0x000fe20000010083 */
[----:B------:R-:W-:Y:S01]  /*2740*/  FFMA.FTZ R133, R48, R132, R133 ;  /* 0x0000008430857223 */ /* 0x000fe20000010085 */
[----:B------:R-:W-:Y:S01]  /*2750*/  FADD.FTZ R6, R6, R7 ;  /* 0x0000000706067221 */ /* 0x000fe20000010000 */
[----:B------:R-:W-:Y:S01]  /*2760*/  FFMA.FTZ R9, R119, R135, R134 ;  /* 0x0000008777097223 */ /* 0x000fe20000010086 */
[C---:B--2---:R-:W-:Y:S02]  /*2770*/  PRMT R125, R5.reuse, 0x7632, R125 ;  /* 0x00007632057d7816 */ /* 0x044fe4000000007d */
[----:B------:R-:W-:Y:S02]  /*2780*/  SHF.L.U32 R128, R5, 0x10, RZ ;  /* 0x0000001005807819 */ /* 0x000fe400000006ff */
[C---:B------:R-:W-:Y:S01]  /*2790*/  PRMT R5, R126.reuse, 0x7632, R5 ;  /* 0x000076327e057816 */ /* 0x040fe20000000005 */
[----:B------:R-:W-:Y:S02]  /*27a0*/  IMAD.U32 R125, R125, 0x10000, RZ ;  /* 0x000100007d7d7824 */ /* 0x000fe400078e00ff */
[----:B------:R-:W-:-:S02]  /*27b0*/  IMAD.U32 R126, R126, 0x10000, RZ ;  /* 0x000100007e7e7824 */ /* 0x000fc400078e00ff */
[----:B------:R-:W-:Y:S01]  /*27c0*/  FFMA.FTZ R133, R52, R128, R133 ;  /* 0x0000008034857223 */ /* 0x000fe20000010085 */
[----:B------:R-:W-:Y:S02]  /*27d0*/  IMAD.U32 R7, R5, 0x10000, RZ ;  /* 0x0001000005077824 */ /* 0x000fe400078e00ff */
[----:B------:R-:W-:Y:S01]  /*27e0*/  FFMA.FTZ R125, R88, R125, R127 ;  /* 0x0000007d587d7223 */ /* 0x000fe2000001007f */
[----:B---3--:R-:W-:Y:S01]  /*27f0*/  PRMT R5, R8, 0x7632, R5 ;  /* 0x0000763208057816 */ /* 0x008fe20000000005 */
[----:B------:R-:W-:Y:S01]  /*2800*/  FFMA.FTZ R133, R56, R126, R133 ;  /* 0x0000007e38857223 */ /* 0x000fe20000010085 */
[----:B------:R-:W-:Y:S01]  /*2810*/  SHF.L.U32 R8, R8, 0x10, RZ ;  /* 0x0000001008087819 */ /* 0x000fe200000006ff */
[----:B------:R-:W-:Y:S01]  /*2820*/  FFMA.FTZ R125, R92, R7, R125 ;  /* 0x000000075c7d7223 */ /* 0x000fe2000001007d */
[C---:B----4-:R-:W-:Y:S01]  /*2830*/  PRMT R7, R124.reuse, 0x7632, R7 ;  /* 0x000076327c077816 */ /* 0x050fe20000000007 */
[----:B------:R-:W-:Y:S02]  /*2840*/  IMAD.U32 R126, R5, 0x10000, RZ ;  /* 0x00010000057e7824 */ /* 0x000fe400078e00ff */
[----:B------:R-:W-:-:S02]  /*2850*/  IMAD.U32 R124, R124, 0x10000, RZ ;  /* 0x000100007c7c7824 */ /* 0x000fc400078e00ff */
[----:B------:R-:W-:Y:S01]  /*2860*/  FFMA.FTZ R133, R60, R8, R133 ;  /* 0x000000083c857223 */ /* 0x000fe20000010085 */
[----:B-----5:R-:W-:Y:S01]  /*2870*/  PRMT R5, R4, 0x7632, R5 ;  /* 0x0000763204057816 */ /* 0x020fe20000000005 */
[----:B------:R-:W-:Y:S02]  /*2880*/  IMAD.U32 R7, R7, 0x10000, RZ ;  /* 0x0001000007077824 */ /* 0x000fe400078e00ff */
[----:B------:R-:W-:Y:S01]  /*2890*/  FFMA.FTZ R125, R96, R126, R125 ;  /* 0x0000007e607d7223 */ /* 0x000fe2000001007d */
[----:B------:R-:W-:Y:S01]  /*28a0*/  SHF.L.U32 R8, R4, 0x10, RZ ;  /* 0x0000001004087819 */ /* 0x000fe200000006ff */
[----:B------:R-:W-:Y:S01]  /*28b0*/  FFMA.FTZ R133, R64, R124, R133 ;  /* 0x0000007c40857223 */ /* 0x000fe20000010085 */
[----:B------:R-:W-:Y:S02]  /*28c0*/  IMAD.U32 R5, R5, 0x10000, RZ ;  /* 0x0001000005057824 */ /* 0x000fe400078e00ff */
[----:B------:R-:W-:Y:S01]  /*28d0*/  FFMA.FTZ R7, R100, R7, R125 ;  /* 0x0000000764077223 */ /* 0x000fe2000001007d */
[----:B------:R-:W-:Y:S01]  /*28e0*/  PRMT R4, R129, 0x7632, R4 ;  /* 0x0000763281047816 */ /* 0x000fe20000000004 */
[----:B------:R-:W-:-:S02]  /*28f0*/  FFMA.FTZ R133, R10, R8, R133 ;  /* 0x000000080a857223 */ /* 0x000fc40000010085 */
[----:B------:R-:W-:Y:S01]  /*2900*/  FFMA.FTZ R5, R104, R5, R7 ;  /* 0x0000000568057223 */ /* 0x000fe20000010007 */
[C---:B------:R-:W-:Y:S01]  /*2910*/  IMAD.U32 R8, R144.reuse, 0x10000, RZ ;  /* 0x0001000090087824 */ /* 0x040fe200078e00ff */
[----:B------:R-:W-:Y:S01]  /*2920*/  PRMT R144, R144, 0x7632, R144 ;  /* 0x0000763290907816 */ /* 0x000fe20000000090 */
[----:B------:R-:W-:Y:S02]  /*2930*/  IMAD.U32 R7, R4, 0x10000, RZ ;  /* 0x0001000004077824 */ /* 0x000fe400078e00ff */
[----:B------:R-:W-:Y:S01]  /*2940*/  FADD.FTZ R4, R9, R6 ;  /* 0x0000000609047221 */ /* 0x000fe20000010000 */
[----:B------:R-:W-:Y:S02]  /*2950*/  IMAD.U32 R6, R145, 0x10000, RZ ;  /* 0x0001000091067824 */ /* 0x000fe400078e00ff */
[----:B------:R-:W-:Y:S01]  /*2960*/  FMUL.FTZ R8, R45, R8 ;  /* 0x000000082d087220 */ /* 0x000fe20000410000 */
[----:B------:R-:W-:Y:S01]  /*2970*/  PRMT R145, R145, 0x7632, R145 ;  /* 0x0000763291917816 */ /* 0x000fe20000000091 */
[----:B------:R-:W-:-:S02]  /*2980*/  IMAD.U32 R144, R144, 0x10000, RZ ;  /* 0x0001000090907824 */ /* 0x000fc400078e00ff */
[--C-:B------:R-:W-:Y:S01]  /*2990*/  FFMA.FTZ R7, R108, R7, R5.reuse ;  /* 0x000000076c077223 */ /* 0x100fe20000010005 */
[----:B------:R-:W-:Y:S02]  /*29a0*/  IMAD.U32 R129, R129, 0x10000, RZ ;  /* 0x0001000081817824 */ /* 0x000fe400078e00ff */
[----:B------:R-:W-:Y:S01]  /*29b0*/  FFMA.FTZ R8, R41, R6, R8 ;  /* 0x0000000629087223 */ /* 0x000fe20000010008 */
[----:B------:R-:W-:Y:S01]  /*29c0*/  PRMT R5, R146, 0x7632, R5 ;  /* 0x0000763292057816 */ /* 0x000fe20000000005 */
[----:B------:R-:W-:Y:S02]  /*29d0*/  IMAD.U32 R6, R145, 0x10000, RZ ;  /* 0x0001000091067824 */ /* 0x000fe400078e00ff */
[----:B------:R-:W-:Y:S01]  /*29e0*/  FMUL.FTZ R144, R81, R144 ;  /* 0x0000009051907220 */ /* 0x000fe20000410000 */
[----:B------:R-:W-:Y:S01]  /*29f0*/  SHF.L.U32 R124, R130, 0x10, RZ ;  /* 0x00000010827c7819 */ /* 0x000fe200000006ff */
[----:B------:R-:W-:Y:S01]  /*2a00*/  FFMA.FTZ R129, R14, R129, R133 ;  /* 0x000000810e817223 */ /* 0x000fe20000010085 */
[----:B------:R-:W-:Y:S01]  /*2a10*/  SHF.L.U32 R5, R5, 0x10, RZ ;  /* 0x0000001005057819 */ /* 0x000fe200000006ff */
[----:B------:R-:W-:-:S02]  /*2a20*/  FFMA.FTZ R6, R77, R6, R144 ;  /* 0x000000064d067223 */ /* 0x000fc40000010090 */
[----:B------:R-:W-:Y:S02]  /*2a30*/  FFMA.FTZ R129, R18, R124, R129 ;  /* 0x0000007c12817223 */ /* 0x000fe40000010081 */
[--C-:B------:R-:W-:Y:S01]  /*2a40*/  FFMA.FTZ R124, R85, R5, R6.reuse ;  /* 0x00000005557c7223 */ /* 0x100fe20000010006 */
[----:B------:R-:W-:Y:S01]  /*2a50*/  PRMT R5, R148, 0x7632, R5 ;  /* 0x0000763294057816 */ /* 0x000fe20000000005 */
[----:B------:R-:W-:Y:S01]  /*2a60*/  IMAD.U32 R146, R146, 0x10000, RZ ;  /* 0x0001000092927824 */ /* 0x000fe200078e00ff */
[----:B------:R-:W-:-:S03]  /*2a70*/  PRMT R6, R149, 0x7632, R6 ;  /* 0x0000763295067816 */ /* 0x000fc60000000006 */
[----:B------:R-:W-:Y:S02]  /*2a80*/  IMAD.U32 R5, R5, 0x10000, RZ ;  /* 0x0001000005057824 */ /* 0x000fe400078e00ff */
[----:B------:R-:W-:Y:S01]  /*2a90*/  FFMA.FTZ R8, R49, R146, R8 ;  /* 0x0000009231087223 */ /* 0x000fe20000010008 */
[----:B------:R-:W-:Y:S02]  /*2aa0*/  IMAD.U32 R148, R148, 0x10000, RZ ;  /* 0x0001000094947824 */ /* 0x000fe400078e00ff */
[----:B------:R-:W-:Y:S01]  /*2ab0*/  FFMA.FTZ R124, R89, R5, R124 ;  /* 0x00000005597c7223 */ /* 0x000fe2000001007c */
[----:B------:R-:W-:Y:S01]  /*2ac0*/  PRMT R5, R155, 0x7632, R5 ;  /* 0x000076329b057816 */ /* 0x000fe20000000005 */
[----:B------:R-:W-:Y:S01]  /*2ad0*/  IMAD.U32 R6, R6, 0x10000, RZ ;  /* 0x0001000006067824 */ /* 0x000fe200078e00ff */
[----:B------:R-:W-:Y:S01]  /*2ae0*/  SHF.L.U32 R149, R149, 0x10, RZ ;  /* 0x0000001095957819 */ /* 0x000fe200000006ff */
[----:B------:R-:W-:Y:S02]  /*2af0*/  FFMA.FTZ R8, R53, R148, R8 ;  /* 0x0000009435087223 */ /* 0x000fe40000010008 */
[----:B------:R-:W-:Y:S01]  /*2b00*/  FFMA.FTZ R124, R93, R6, R124 ;  /* 0x000000065d7c7223 */ /* 0x000fe2000001007c */
[----:B------:R-:W-:Y:S01]  /*2b10*/  IMAD.U32 R5, R5, 0x10000, RZ ;  /* 0x0001000005057824 */ /* 0x000fe200078e00ff */
[----:B------:R-:W-:Y:S01]  /*2b20*/  PRMT R6, R156, 0x7632, R6 ;  /* 0x000076329c067816 */ /* 0x000fe20000000006 */
[----:B------:R-:W-:Y:S01]  /*2b30*/  FFMA.FTZ R8, R57, R149, R8 ;  /* 0x0000009539087223 */ /* 0x000fe20000010008 */
[----:B------:R-:W-:-:S02]  /*2b40*/  IMAD.U32 R155, R155, 0x10000, RZ ;  /* 0x000100009b9b7824 */ /* 0x000fc400078e00ff */
[----:B------:R-:W-:Y:S01]  /*2b50*/  FFMA.FTZ R124, R97, R5, R124 ;  /* 0x00000005617c7223 */ /* 0x000fe2000001007c */
[----:B------:R-:W-:Y:S01]  /*2b60*/  PRMT R5, R150, 0x7632, R5 ;  /* 0x0000763296057816 */ /* 0x000fe20000000005 */
[----:B------:R-:W-:Y:S02]  /*2b70*/  IMAD.U32 R6, R6, 0x10000, RZ ;  /* 0x0001000006067824 */ /* 0x000fe400078e00ff */
[----:B------:R-:W-:Y:S01]  /*2b80*/  FFMA.FTZ R8, R61, R155, R8 ;  /* 0x0000009b3d087223 */ /* 0x000fe20000010008 */
[----:B------:R-:W-:Y:S01]  /*2b90*/  IMAD.U32 R156, R156, 0x10000, RZ ;  /* 0x000100009c9c7824 */ /* 0x000fe200078e00ff */
[----:B------:R-:W-:Y:S01]  /*2ba0*/  PRMT R130, R130, 0x7632, R130 ;  /* 0x0000763282827816 */ /* 0x000fe20000000082 */
[----:B------:R-:W-:Y:S01]  /*2bb0*/  FFMA.FTZ R124, R101, R6, R124 ;  /* 0x00000006657c7223 */ /* 0x000fe2000001007c */
[----:B------:R-:W-:Y:S01]  /*2bc0*/  IMAD.U32 R5, R5, 0x10000, RZ ;  /* 0x0001000005057824 */ /* 0x000fe200078e00ff */
[----:B------:R-:W-:Y:S01]  /*2bd0*/  PRMT R6, R154, 0x7632, R6 ;  /* 0x000076329a067816 */ /* 0x000fe20000000006 */
[----:B------:R-:W-:Y:S01]  /*2be0*/  FFMA.FTZ R8, R65, R156, R8 ;  /* 0x0000009c41087223 */ /* 0x000fe20000010008 */
[----:B------:R-:W-:-:S02]  /*2bf0*/  IMAD.U32 R150, R150, 0x10000, RZ ;  /* 0x0001000096967824 */ /* 0x000fc400078e00ff */
[----:B------:R-:W-:Y:S01]  /*2c00*/  FFMA.FTZ R124, R105, R5, R124 ;  /* 0x00000005697c7223 */ /* 0x000fe2000001007c */
[C---:B------:R-:W-:Y:S01]  /*2c10*/  IMAD.U32 R9, R147.reuse, 0x10000, RZ ;  /* 0x0001000093097824 */ /* 0x040fe200078e00ff */
[----:B------:R-:W-:Y:S01]  /*2c20*/  SHF.L.U32 R130, R130, 0x10, RZ ;  /* 0x0000001082827819 */ /* 0x000fe200000006ff */
[----:B------:R-:W-:Y:S01]  /*2c30*/  IMAD.U32 R154, R154, 0x10000, RZ ;  /* 0x000100009a9a7824 */ /* 0x000fe200078e00ff */
[----:B------:R-:W-:Y:S01]  /*2c40*/  PRMT R147, R147, 0x7632, R147 ;  /* 0x0000763293937816 */ /* 0x000fe20000000093 */
[----:B------:R-:W-:Y:S01]  /*2c50*/  FFMA.FTZ R8, R11, R150, R8 ;  /* 0x000000960b087223 */ /* 0x000fe20000010008 */
[----:B------:R-:W-:Y:S01]  /*2c60*/  PRMT R5, R151, 0x7632, R5 ;  /* 0x0000763297057816 */ /* 0x000fe20000000005 */
[----:B------:R-:W-:Y:S01]  /*2c70*/  IMAD.U32 R6, R6, 0x10000, RZ ;  /* 0x0001000006067824 */ /* 0x000fe200078e00ff */
[C---:B------:R-:W-:Y:S01]  /*2c80*/  SHF.L.U32 R125, R153.reuse, 0x10, RZ ;  /* 0x00000010997d7819 */ /* 0x040fe200000006ff */
[----:B------:R-:W-:Y:S01]  /*2c90*/  FFMA.FTZ R9, R22, R9, R129 ;  /* 0x0000000916097223 */ /* 0x000fe20000010081 */
[----:B------:R-:W-:Y:S01]  /*2ca0*/  PRMT R153, R153, 0x7632, R153 ;  /* 0x0000763299997816 */ /* 0x000fe20000000099 */
[----:B------:R-:W-:Y:S01]  /*2cb0*/  FFMA.FTZ R7, R112, R130, R7 ;  /* 0x0000008270077223 */ /* 0x000fe20000010007 */
[----:B------:R-:W-:Y:S01]  /*2cc0*/  SHF.L.U32 R151, R151, 0x10, RZ ;  /* 0x0000001097977819 */ /* 0x000fe200000006ff */
[----:B------:R-:W-:-:S02]  /*2cd0*/  IMAD.U32 R147, R147, 0x10000, RZ ;  /* 0x0001000093937824 */ /* 0x000fc400078e00ff */
[----:B------:R-:W-:Y:S01]  /*2ce0*/  FFMA.FTZ R8, R15, R154, R8 ;  /* 0x0000009a0f087223 */ /* 0x000fe20000010008 */
[----:B------:R-:W-:Y:S01]  /*2cf0*/  FFMA.FTZ R124, R109, R6, R124 ;  /* 0x000000066d7c7223 */ /* 0x000fe2000001007c */
[----:B------:R-:W-:Y:S02]  /*2d00*/  IMAD.U32 R5, R5, 0x10000, RZ ;  /* 0x0001000005057824 */ /* 0x000fe400078e00ff */
[----:B------:R-:W-:Y:S01]  /*2d10*/  FFMA.FTZ R9, R26, R125, R9 ;  /* 0x0000007d1a097223 */ /* 0x000fe20000010009 */
[----:B------:R-:W-:Y:S01]  /*2d20*/  SHF.L.U32 R153, R153, 0x10, RZ ;  /* 0x0000001099997819 */ /* 0x000fe200000006ff */
[----:B------:R-:W-:Y:S01]  /*2d30*/  FFMA.FTZ R7, R116, R147, R7 ;  /* 0x0000009374077223 */ /* 0x000fe20000010007 */
[C---:B------:R-:W-:Y:S01]  /*2d40*/  PRMT R6, R152.reuse, 0x7632, R6 ;  /* 0x0000763298067816 */ /* 0x040fe20000000006 */
[----:B------:R-:W-:Y:S02]  /*2d50*/  IMAD.U32 R152, R152, 0x10000, RZ ;  /* 0x0001000098987824 */ /* 0x000fe400078e00ff */
[----:B------:R-:W-:Y:S01]  /*2d60*/  FFMA.FTZ R8, R19, R151, R8 ;  /* 0x0000009713087223 */ /* 0x000fe20000010008 */
[----:B------:R-:W-:Y:S01]  /*2d70*/  FFMA.FTZ R124, R113, R5, R124 ;  /* 0x00000005717c7223 */ /* 0x000fe2000001007c */
[----:B------:R-:W-:Y:S01]  /*2d80*/  IADD3 R5, R71, R122, RZ ;  /* 0x0000007a47057210 */ /* 0x000fe20007ffe0ff */
[--C-:B------:R-:W-:Y:S01]  /*2d90*/  FADD.FTZ R126, R9, R4.reuse ;  /* 0x00000004097e7221 */ /* 0x100fe20000010000 */
[----:B------:R-:W-:Y:S01]  /*2da0*/  PRMT R4, R157, 0x7632, R4 ;  /* 0x000076329d047816 */ /* 0x000fe20000000004 */
[----:B------:R-:W-:Y:S01]  /*2db0*/  FFMA.FTZ R7, R120, R153, R7 ;  /* 0x0000009978077223 */ /* 0x000fe20000010007 */
[----:B------:R-:W-:-:S02]  /*2dc0*/  IMAD.U32 R6, R6, 0x10000, RZ ;  /* 0x0001000006067824 */ /* 0x000fc400078e00ff */
[----:B------:R-:W-:Y:S01]  /*2dd0*/  FFMA.FTZ R8, R23, R152, R8 ;  /* 0x0000009817087223 */ /* 0x000fe20000010008 */
[----:B------:R-:W-:Y:S01]  /*2de0*/  IMAD.U32 R157, R157, 0x10000, RZ ;  /* 0x000100009d9d7824 */ /* 0x000fe200078e00ff */
[----:B------:R-:W-:Y:S01]  /*2df0*/  I2FP.F32.S32 R5, R5 ;  /* 0x0000000500057245 */ /* 0x000fe20000201400 */
[----:B------:R-:W-:Y:S01]  /*2e00*/  FFMA.FTZ R6, R117, R6, R124 ;  /* 0x0000000675067223 */ /* 0x000fe2000001007c */
[----:B------:R-:W-:Y:S02]  /*2e10*/  IMAD.U32 R4, R4, 0x10000, RZ ;  /* 0x0001000004047824 */ /* 0x000fe400078e00ff */
[----:B------:R-:W-:Y:S01]  /*2e20*/  FADD.FTZ R7, R7, R126 ;  /* 0x0000007e07077221 */ /* 0x000fe20000010000 */
[----:B------:R-:W-:Y:S01]  /*2e30*/  FFMA.FTZ R8, R69, R157, R8 ;  /* 0x0000009d45087223 */ /* 0x000fe20000010008 */
[----:B------:R-:W-:Y:S01]  /*2e40*/  FMUL.FTZ R5, R5, R0 ;  /* 0x0000000005057220 */ /* 0x000fe20000410000 */
[----:B------:R-:W-:Y:S01]  /*2e50*/  FSETP.NEU.FTZ.AND P0, PT, R0, RZ, PT ;  /* 0x000000ff0000720b */ /* 0x000fe20003f1d000 */
[----:B------:R-:W-:Y:S01]  /*2e60*/  FFMA.FTZ R4, R121, R4, R6 ;  /* 0x0000000479047223 */ /* 0x000fe20000010006 */
[----:B------:R-:W-:-:S02]  /*2e70*/  FADD.FTZ R7, R8, R7 ;  /* 0x0000000708077221 */ /* 0x000fc40000010000 */
        /* <DEDUP_REMOVED lines=9> */
.L_x_18352:
[----:B------:R-:W-:-:S05]  /*2f10*/  IMAD.MOV.U32 R4, RZ, RZ, -0x800001 ;  /* 0xff7fffffff047424 */ /* 0x000fca00078e00ff */
[----:B------:R0:W-:Y:S02]  /*2f20*/  STS [R123], R4 ;  /* 0x000000047b007388 */ /* 0x0001e40000000800 */
.L_x_18353:
[----:B------:R-:W-:Y:S05]  /*2f30*/  BSYNC B1 ;  /* 0x0000000000017941 */ /* 0x000fea0003800000 */
.L_x_18351:
[----:B------:R-:W-:-:S04]  /*2f40*/  IADD3 R70, R70, 0x4, RZ ;  /* 0x0000000446467810 */ /* 0x000fc80007ffe0ff */
[----:B------:R-:W-:-:S13]  /*2f50*/  ISETP.GE.AND P0, PT, R70, R33, PT ;  /* 0x000000214600720c */ /* 0x000fda0003f06270 */
[----:B------:R-:W-:Y:S05]  /*2f60*/  @!P0 BRA `(.L_x_18354) ;  /* 0xffffffe8001c8947 */ /* 0x000fea000383ffff */
.L_x_18350:
[----:B------:R-:W-:Y:S05]  /*2f70*/  BSYNC B0 ;  /* 0x0000000000007941 */ /* 0x000fea0003800000 */
.L_x_18349:
[----:B------:R-:W2:Y:S01]  /*2f80*/  SHFL.BFLY PT, R0, R27, 0x10, 0x1f ;  /* 0x0e001f001b007f89 */ /* 0x000ea200000e0000 */
[----:B------:R-:W-:Y:S01]  /*2f90*/  ISETP.NE.AND P0, PT, R30, RZ, PT ;  /* 0x000000ff1e00720c */ /* 0x000fe20003f05270 */
[----:B------:R-:W-:Y:S01]  /*2fa0*/  VIADD R8, R28, 0x1f ;  /* 0x0000001f1c087836 */ /* 0x000fe20000000000 */
[----:B------:R-:W-:Y:S01]  /*2fb0*/  ISETP.GT.AND P1, PT, R30, 0x3, PT ;  /* 0x000000031e00780c */ /* 0x000fe20003f24270 */
[----:B------:R-:W-:Y:S10]  /*2fc0*/  BSSY B0, `(.L_x_18355) ;  /* 0x0000109000007945 */ /* 0x000ff40003800000 */
[----:B------:R-:W3:Y:S02]  /*2fd0*/  @!P0 S2R R7, SR_CgaCtaId ;  /* 0x0000000000078919 */ /* 0x000ee40000008800 */
[----:B------:R-:W4:Y:S01]  /*2fe0*/  @!P1 S2R R9, SR_CgaCtaId ;  /* 0x0000000000099919 */ /* 0x000f220000008800 */
[----:B--2---:R-:W-:-:S05]  /*2ff0*/  FMNMX.FTZ R2, R0, R27, !PT ;  /* 0x0000001b00027209 */ /* 0x004fca0007810000 */
[----:B------:R-:W2:Y:S02]  /*3000*/  SHFL.BFLY PT, R3, R2, 0x8, 0x1f ;  /* 0x0d001f0002037f89 */ /* 0x000ea400000e0000 */
[----:B--2---:R-:W-:Y:S02]  /*3010*/  FMNMX.FTZ R3, R2, R3, !PT ;  /* 0x0000000302037209 */ /* 0x004fe40007810000 */
[----:B------:R-:W-:-:S03]  /*3020*/  @!P0 MOV R2, 0x400 ;  /* 0x0000040000028802 */ /* 0x000fc60000000f00 */
[----:B------:R-:W0:Y:S02]  /*3030*/  SHFL.BFLY PT, R0, R3, 0x4, 0x1f ;  /* 0x0c801f0003007f89 */ /* 0x000e2400000e0000 */
[----:B------:R-:W-:Y:S01]  /*3040*/  @!P0 VIADD R2, R2, 0xc0 ;  /* 0x000000c002028836 */ /* 0x000fe20000000000 */
[----:B01----:R-:W-:Y:S02]  /*3050*/  FMNMX.FTZ R4, R3, R0, !PT ;  /* 0x0000000003047209 */ /* 0x003fe40007810000 */
[----:B------:R-:W0:Y:S03]  /*3060*/  S2R R0, SR_TID.X ;  /* 0x0000000000007919 */ /* 0x000e260000002100 */
[----:B------:R-:W1:Y:S02]  /*3070*/  SHFL.BFLY PT, R5, R4, 0x2, 0x1f ;  /* 0x0c401f0004057f89 */ /* 0x000e6400000e0000 */
[----:B-1----:R-:W-:-:S02]  /*3080*/  FMNMX.FTZ R5, R4, R5, !PT ;  /* 0x0000000504057209 */ /* 0x002fc40007810000 */
[----:B------:R-:W-:Y:S02]  /*3090*/  @!P1 MOV R4, 0x400 ;  /* 0x0000040000049802 */ /* 0x000fe40000000f00 */
[----:B0-----:R-:W-:Y:S01]  /*30a0*/  SHF.R.S32.HI R3, RZ, 0x1f, R0 ;  /* 0x0000001fff037819 */ /* 0x001fe20000011400 */
[----:B------:R-:W0:Y:S02]  /*30b0*/  SHFL.BFLY PT, R6, R5, 0x1, 0x1f ;  /* 0x0c201f0005067f89 */ /* 0x000e2400000e0000 */
[----:B------:R-:W-:Y:S01]  /*30c0*/  @!P1 VIADD R4, R4, 0xc0 ;  /* 0x000000c004049836 */ /* 0x000fe20000000000 */
[----:B------:R-:W-:Y:S02]  /*30d0*/  LEA.HI R18, R3, R0, RZ, 0x5 ;  /* 0x0000000003127211 */ /* 0x000fe400078f28ff */
[----:B---3--:R-:W-:Y:S02]  /*30e0*/  @!P0 LEA R3, R7, R2, 0x18 ;  /* 0x0000000207038211 */ /* 0x008fe400078ec0ff */
[----:B------:R-:W-:-:S02]  /*30f0*/  SHF.R.S32.HI R18, RZ, 0x5, R18 ;  /* 0x00000005ff127819 */ /* 0x000fc40000011412 */
[----:B----4-:R-:W-:Y:S02]  /*3100*/  @!P1 LEA R9, R9, R4, 0x18 ;  /* 0x0000000409099211 */ /* 0x010fe400078ec0ff */
[----:B------:R-:W-:Y:S01]  /*3110*/  MOV R4, 0xff7fffff ;  /* 0xff7fffff00047802 */ /* 0x000fe20000000f00 */
[----:B------:R-:W-:Y:S01]  /*3120*/  @!P0 IMAD R3, R18, 0x4, R3 ;  /* 0x0000000412038824 */ /* 0x000fe200078e0203 */
[----:B0-----:R-:W-:Y:S01]  /*3130*/  @!P0 FMNMX.FTZ R2, R5, R6, !PT ;  /* 0x0000000605028209 */ /* 0x001fe20007810000 */
[----:B------:R-:W-:Y:S01]  /*3140*/  @!P1 IMAD R5, R30, 0x4, R9 ;  /* 0x000000041e059824 */ /* 0x000fe200078e0209 */
[----:B------:R-:W-:-:S03]  /*3150*/  SHF.R.S32.HI R9, RZ, 0x1f, R8 ;  /* 0x0000001fff097819 */ /* 0x000fc60000011408 */
[----:B------:R0:W-:Y:S01]  /*3160*/  @!P0 STS [R3], R2 ;  /* 0x0000000203008388 */ /* 0x0001e20000000800 */
[----:B------:R-:W-:Y:S01]  /*3170*/  LEA.HI R9, R9, R8, RZ, 0x5 ;  /* 0x0000000809097211 */ /* 0x000fe200078f28ff */
[----:B------:R-:W-:Y:S03]  /*3180*/  BAR.SYNC.DEFER_BLOCKING 0x0 ;  /* 0x0000000000007b1d */ /* 0x000fe60000010000 */
[----:B0-----:R-:W-:Y:S01]  /*3190*/  LOP3.LUT R3, R9, 0xffffffe0, RZ, 0xc0, !PT ;  /* 0xffffffe009037812 */ /* 0x001fe200078ec0ff */
[----:B------:R-:W-:-:S03]  /*31a0*/  IMAD.MOV.U32 R2, RZ, RZ, RZ ;  /* 0x000000ffff027224 */ /* 0x000fc600078e00ff */
[----:B------:R-:W-:Y:S01]  /*31b0*/  VIMNMX R3, R28, R3, PT ;  /* 0x000000031c037248 */ /* 0x000fe20003fe0100 */
[----:B------:R-:W0:Y:S03]  /*31c0*/  @!P1 LDS R4, [R5] ;  /* 0x0000000005049984 */ /* 0x000e260000000800 */
[----:B------:R-:W-:Y:S01]  /*31d0*/  ISETP.GE.AND P1, PT, R0, R3, PT ;  /* 0x000000030000720c */ /* 0x000fe20003f26270 */
[----:B0-----:R-:W0:Y:S02]  /*31e0*/  SHFL.BFLY PT, R7, R4, 0x2, 0x1f ;  /* 0x0c401f0004077f89 */ /* 0x001e2400000e0000 */
[----:B0-----:R-:W-:-:S05]  /*31f0*/  FMNMX.FTZ R7, R7, R4, !PT ;  /* 0x0000000407077209 */ /* 0x001fca0007810000 */
[----:B------:R-:W0:Y:S02]  /*3200*/  SHFL.BFLY PT, R6, R7, 0x1, 0x1f ;  /* 0x0c201f0007067f89 */ /* 0x000e2400000e0000 */
[----:B0-----:R-:W-:-:S05]  /*3210*/  FMNMX.FTZ R6, R7, R6, !PT ;  /* 0x0000000607067209 */ /* 0x001fca0007810000 */
[----:B------:R0:W1:Y:S01]  /*3220*/  SHFL.IDX PT, R40, R6, RZ, 0x1f ;  /* 0x00001fff06287589 */ /* 0x00006200000e0000 */
[----:B------:R-:W-:Y:S05]  /*3230*/  @P1 BRA `(.L_x_18356) ;  /* 0x0000000c00841947 */ /* 0x000fea0003800000 */
[----:B------:R-:W-:Y:S01]  /*3240*/  LOP3.LUT R2, RZ, R0, RZ, 0x33, !PT ;  /* 0x00000000ff027212 */ /* 0x000fe200078e33ff */
[----:B------:R-:W-:Y:S01]  /*3250*/  BSSY B1, `(.L_x_18357) ;  /* 0x000001a000017945 */ /* 0x000fe20003800000 */
[----:B0-----:R-:W-:Y:S02]  /*3260*/  IMAD.MOV.U32 R6, RZ, RZ, R0 ;  /* 0x000000ffff067224 */ /* 0x001fe400078e0000 */
[----:B------:R-:W-:-:S04]  /*3270*/  IADD3 R2, R2, R3, RZ ;  /* 0x0000000302027210 */ /* 0x000fc80007ffe0ff */
        /* <DEDUP_REMOVED lines=12> */
.L_x_18359:
        /* <DEDUP_REMOVED lines=11> */
.L_x_18358:
[----:B------:R-:W-:Y:S05]  /*33f0*/  BSYNC B1 ;  /* 0x0000000000017941 */ /* 0x000fea0003800000 */
.L_x_18357:
        /* <DEDUP_REMOVED lines=14> */
.L_x_18362:
        /* <DEDUP_REMOVED lines=8> */
[----:B------:R-:W-:Y:S04]  /*3560*/  LDS R15, [R4+0x800] ;  /* 0x00080000040f7984 */ /* 0x000fe80000000800 */
[----:B------:R-:W5:Y:S04]  /*3570*/  LDS R16, [R4+0xa00] ;  /* 0x000a000004107984 */ /* 0x000f680000000800 */
[----:B------:R-:W-:Y:S04]  /*3580*/  LDS R19, [R4+0xc00] ;  /* 0x000c000004137984 */ /* 0x000fe80000000800 */
        /* <DEDUP_REMOVED lines=10> */
[----:B---3--:R-:W-:Y:S01]  /*3630*/  FADD.FTZ R12, -R40, R11 ;  /* 0x0000000b280c7221 */ /* 0x008fe20000010100 */
[----:B------:R-:W-:-:S02]  /*3640*/  FMUL.FTZ R8, R8, 1.4426950216293334961 ;  /* 0x3fb8aa3b08087820 */ /* 0x000fc40000410000 */
[----:B------:R-:W3:Y:S01]  /*3650*/  LDS R36, [R4+0x1600] ;  /* 0x0016000004247984 */ /* 0x000ee20000000800 */
[----:B----4-:R-:W-:Y:S01]  /*3660*/  FADD.FTZ R10, -R40, R9 ;  /* 0x00000009280a7221 */ /* 0x010fe20000010100 */
[----:B------:R-:W-:Y:S01]  /*3670*/  FMUL.FTZ R12, R12, 1.4426950216293334961 ;  /* 0x3fb8aa3b0c0c7820 */ /* 0x000fe20000410000 */
[----:B------:R-:W4:Y:S01]  /*3680*/  MUFU.EX2 R7, R7 ;  /* 0x0000000700077308 */ /* 0x000f220000000800 */
[----:B------:R-:W3:Y:S01]  /*3690*/  LDS R38, [R4+0x1800] ;  /* 0x0018000004267984 */ /* 0x000ee20000000800 */
[----:B------:R-:W-:Y:S01]  /*36a0*/  FMUL.FTZ R10, R10, 1.4426950216293334961 ;  /* 0x3fb8aa3b0a0a7820 */ /* 0x000fe20000410000 */
[----:B-----5:R-:W-:-:S04]  /*36b0*/  FADD.FTZ R14, -R40, R13 ;  /* 0x0000000d280e7221 */ /* 0x020fc80000010100 */
[----:B------:R-:W-:Y:S01]  /*36c0*/  FMUL.FTZ R14, R14, 1.4426950216293334961 ;  /* 0x3fb8aa3b0e0e7820 */ /* 0x000fe20000410000 */
[----:B------:R5:W1:Y:S01]  /*36d0*/  MUFU.EX2 R9, R8 ;  /* 0x0000000800097308 */ /* 0x000a620000000800 */
[----:B--2---:R-:W-:Y:S01]  /*36e0*/  FADD.FTZ R2, R5, R2 ;  /* 0x0000000205027221 */ /* 0x004fe20000010000 */
[----:B------:R-:W-:Y:S01]  /*36f0*/  FADD.FTZ R16, -R40, R16 ;  /* 0x0000001028107221 */ /* 0x000fe20000010100 */
[----:B------:R-:W-:Y:S03]  /*3700*/  STS [R4+-0x400], R5 ;  /* 0xfffc000504007388 */ /* 0x000fe60000000800 */
[----:B------:R-:W-:Y:S02]  /*3710*/  FMUL.FTZ R16, R16, 1.4426950216293334961 ;  /* 0x3fb8aa3b10107820 */ /* 0x000fe40000410000 */
[----:B------:R2:W3:Y:S01]  /*3720*/  MUFU.EX2 R13, R12 ;  /* 0x0000000c000d7308 */ /* 0x0004e20000000800 */
[----:B-----5:R-:W-:Y:S01]  /*3730*/  FADD.FTZ R8, -R40, R15 ;  /* 0x0000000f28087221 */ /* 0x020fe20000010100 */
[----:B----4-:R-:W-:Y:S01]  /*3740*/  FADD.FTZ R2, R2, R7 ;  /* 0x0000000702027221 */ /* 0x010fe20000010000 */
[----:B------:R-:W-:Y:S01]  /*3750*/  FADD.FTZ R20, -R40, R20 ;  /* 0x0000001428147221 */ /* 0x000fe20000010100 */
[----:B------:R-:W-:Y:S01]  /*3760*/  STS [R4+-0x200], R7 ;  /* 0xfffe000704007388 */ /* 0x000fe20000000800 */
[----:B------:R-:W-:-:S02]  /*3770*/  FMUL.FTZ R8, R8, 1.4426950216293334961 ;  /* 0x3fb8aa3b08087820 */ /* 0x000fc40000410000 */
[----:B------:R-:W-:Y:S01]  /*3780*/  FMUL.FTZ R20, R20, 1.4426950216293334961 ;  /* 0x3fb8aa3b14147820 */ /* 0x000fe20000410000 */
[----:B------:R4:W5:Y:S01]  /*3790*/  MUFU.EX2 R11, R10 ;  /* 0x0000000a000b7308 */ /* 0x0009620000000800 */
[----:B--2---:R-:W2:Y:S01]  /*37a0*/  LDS R12, [R4+0x1a00] ;  /* 0x001a0000040c7984 */ /* 0x004ea20000000800 */
[----:B-1----:R-:W-:Y:S01]  /*37b0*/  FADD.FTZ R2, R2, R9 ;  /* 0x0000000902027221 */ /* 0x002fe20000010000 */
[C---:B------:R-:W-:Y:S01]  /*37c0*/  FADD.FTZ R22, -R40.reuse, R22 ;  /* 0x0000001628167221 */ /* 0x040fe20000010100 */
[----:B0-----:R-:W-:Y:S01]  /*37d0*/  FADD.FTZ R24, -R40, R24 ;  /* 0x0000001828187221 */ /* 0x001fe20000010100 */
[----:B------:R-:W-:Y:S02]  /*37e0*/  STS [R4], R9 ;  /* 0x0000000904007388 */ /* 0x000fe40000000800 */
[----:B------:R-:W-:Y:S01]  /*37f0*/  FMUL.FTZ R22, R22, 1.4426950216293334961 ;  /* 0x3fb8aa3b16167820 */ /* 0x000fe20000410000 */
[----:B------:R-:W0:Y:S01]  /*3800*/  MUFU.EX2 R15, R14 ;  /* 0x0000000e000f7308 */ /* 0x000e220000000800 */
[----:B----4-:R-:W-:Y:S01]  /*3810*/  FADD.FTZ R10, -R40, R19 ;  /* 0x00000013280a7221 */ /* 0x010fe20000010100 */
[----:B------:R-:W-:Y:S01]  /*3820*/  FMUL.FTZ R24, R24, 1.4426950216293334961 ;  /* 0x3fb8aa3b18187820 */ /* 0x000fe20000410000 */
[----:B------:R-:W-:Y:S01]  /*3830*/  FADD.FTZ R26, -R40, R26 ;  /* 0x0000001a281a7221 */ /* 0x000fe20000010100 */
[----:B---3--:R-:W-:Y:S01]  /*3840*/  STS [R4+0x400], R13 ;  /* 0x0004000d04007388 */ /* 0x008fe20000000800 */
[----:B------:R-:W-:Y:S01]  /*3850*/  FMUL.FTZ R10, R10, 1.4426950216293334961 ;  /* 0x3fb8aa3b0a0a7820 */ /* 0x000fe20000410000 */
[----:B------:R-:W-:Y:S01]  /*3860*/  FADD.FTZ R36, -R40, R36 ;  /* 0x0000002428247221 */ /* 0x000fe20000010100 */
[----:B------:R-:W-:Y:S01]  /*3870*/  FMUL.FTZ R26, R26, 1.4426950216293334961 ;  /* 0x3fb8aa3b1a1a7820 */ /* 0x000fe20000410000 */
[----:B------:R-:W1:Y:S01]  /*3880*/  MUFU.EX2 R17, R8 ;  /* 0x0000000800117308 */ /* 0x000e620000000800 */
[----:B-----5:R-:W-:Y:S01]  /*3890*/  FADD.FTZ R2, R2, R11 ;  /* 0x0000000b02027221 */ /* 0x020fe20000010000 */
[----:B------:R-:W-:Y:S01]  /*38a0*/  FMUL.FTZ R36, R36, 1.4426950216293334961 ;  /* 0x3fb8aa3b24247820 */ /* 0x000fe20000410000 */
[----:B------:R-:W-:Y:S01]  /*38b0*/  FADD.FTZ R38, -R40, R38 ;  /* 0x0000002628267221 */ /* 0x000fe20000010100 */
[----:B------:R-:W-:Y:S01]  /*38c0*/  STS [R4+0x200], R11 ;  /* 0x0002000b04007388 */ /* 0x000fe20000000800 */
[----:B------:R-:W-:-:S02]  /*38d0*/  FADD.FTZ R2, R2, R13 ;  /* 0x0000000d02027221 */ /* 0x000fc40000010000 */
[----:B------:R-:W-:Y:S01]  /*38e0*/  FMUL.FTZ R38, R38, 1.4426950216293334961 ;  /* 0x3fb8aa3b26267820 */ /* 0x000fe20000410000 */
        /* <DEDUP_REMOVED lines=8> */
[----:B--2---:R-:W-:Y:S01]  /*3970*/  FADD.FTZ R12, -R40, R12 ;  /* 0x0000000c280c7221 */ /* 0x004fe20000010100 */
[----:B------:R-:W-:Y:S03]  /*3980*/  STS [R4+0xa00], R19 ;  /* 0x000a001304007388 */ /* 0x000fe60000000800 */
[----:B------:R-:W-:-:S02]  /*3990*/  FMUL.FTZ R12, R12, 1.4426950216293334961 ;  /* 0x3fb8aa3b0c0c7820 */ /* 0x000fc40000410000 */
        /* <DEDUP_REMOVED lines=24> */
.L_x_18361:
[----:B------:R-:W-:Y:S05]  /*3b20*/  BSYNC B1 ;  /* 0x0000000000017941 */ /* 0x000fea0003800000 */
.L_x_18360:
        /* <DEDUP_REMOVED lines=55> */
.L_x_18364:
[----:B------:R-:W-:Y:S05]  /*3ea0*/  BSYNC B1 ;  /* 0x0000000000017941 */ /* 0x000fea0003800000 */
.L_x_18363:
        /* <DEDUP_REMOVED lines=26> */
.L_x_18356:
[----:B------:R-:W-:Y:S05]  /*4050*/  BSYNC B0 ;  /* 0x0000000000007941 */ /* 0x000fea0003800000 */
.L_x_18355:
        /* <DEDUP_REMOVED lines=10> */
[----:B------:R-:W-:Y:S02]  /*4100*/  @!P0 IADD3 R5, R2, 0xc0, RZ ;  /* 0x000000c002058810 */ /* 0x000fe40007ffe0ff */
[----:B------:R-:W-:Y:S02]  /*4110*/  @!P0 SHF.R.U32.HI R2, RZ, 0x3, R0 ;  /* 0x00000003ff028819 */ /* 0x000fe40000011600 */
        /* <DEDUP_REMOVED lines=28> */
[----:B------:R-:W-:-:S02]  /*42e0*/  ISETP.GE.U32.AND P1, PT, R2, 0x180, PT ;  /* 0x000001800200780c */ /* 0x000fc40003f26070 */
        /* <DEDUP_REMOVED lines=10> */
.L_x_18369:
        /* <DEDUP_REMOVED lines=8> */
.L_x_18368:
[----:B------:R-:W-:Y:S05]  /*4410*/  BSYNC B1 ;  /* 0x0000000000017941 */ /* 0x000fea0003800000 */
.L_x_18367:
        /* <DEDUP_REMOVED lines=14> */
.L_x_18372:
        /* <DEDUP_REMOVED lines=52> */
.L_x_18371:
[----:B------:R-:W-:Y:S05]  /*4840*/  BSYNC B1 ;  /* 0x0000000000017941 */ /* 0x000fea0003800000 */
.L_x_18370:
        /* <DEDUP_REMOVED lines=31> */
.L_x_18374:
[----:B------:R-:W-:Y:S05]  /*4a40*/  BSYNC B1 ;  /* 0x0000000000017941 */ /* 0x000fea0003800000 */
.L_x_18373:
        /* <DEDUP_REMOVED lines=14> */
.L_x_18366:
[----:B------:R-:W-:Y:S05]  /*4b30*/  BSYNC B0 ;  /* 0x0000000000007941 */ /* 0x000fea0003800000 */
.L_x_18365:
[----:B------:R-:W-:Y:S01]  /*4b40*/  BAR.SYNC.DEFER_BLOCKING 0x0 ;  /* 0x0000000000007b1d */ /* 0x000fe20000010000 */
[----:B------:R-:W-:-:S05]  /*4b50*/  ISETP.GE.AND P0, PT, R18, R33, PT ;  /* 0x000000211200720c */ /* 0x000fca0003f06270 */
[----:B------:R-:W-:Y:S01]  /*4b60*/  ULDC UR8, c[0x0][0x25c] ;  /* 0x0000970000087ab9 */ /* 0x000fe20000000800 */
[----:B------:R-:W-:Y:S07]  /*4b70*/  BSSY B1, `(.L_x_18375) ;  /* 0x00003a3000017945 */ /* 0x000fee0003800000 */
[----:B------:R-:W-:Y:S05]  /*4b80*/  @!P0 BRA `(.L_x_18376) ;  /* 0x0000000000208947 */ /* 0x000fea0003800000 */
[----:B------:R-:W-:Y:S01]  /*4b90*/  HFMA2.MMA R31, -RZ, RZ, 0, 0 ;  /* 0x00000000ff1f7435 */ /* 0x000fe200000001ff */
[----:B------:R-:W-:Y:S02]  /*4ba0*/  CS2R R42, SRZ ;  /* 0x00000000002a7805 */ /* 0x000fe4000001ff00 */
[----:B-1----:R-:W-:Y:S02]  /*4bb0*/  CS2R R40, SRZ ;  /* 0x0000000000287805 */ /* 0x002fe4000001ff00 */
[----:B------:R-:W-:Y:S01]  /*4bc0*/  CS2R R38, SRZ ;  /* 0x0000000000267805 */ /* 0x000fe2000001ff00 */
[----:B------:R-:W-:Y:S01]  /*4bd0*/  IMAD.MOV.U32 R36, RZ, RZ, RZ ;  /* 0x000000ffff247224 */ /* 0x000fe200078e00ff */
[----:B------:R-:W-:Y:S02]  /*4be0*/  CS2R R34, SRZ ;  /* 0x0000000000227805 */ /* 0x000fe4000001ff00 */
[----:B------:R-:W-:Y:S01]  /*4bf0*/  CS2R R26, SRZ ;  /* 0x00000000001a7805 */ /* 0x000fe2000001ff00 */
[----:B------:R-:W-:Y:S06]  /*4c00*/  BRA `(.L_x_18377) ;  /* 0x0000003800647947 */ /* 0x000fec0003800000 */
.L_x_18376:
[----:B------:R-:W3:Y:S01]  /*4c10*/  I2F.RP R4, R25 ;  /* 0x0000001900047306 */ /* 0x000ee20000209400 */
[C---:B------:R-:W-:Y:S01]  /*4c20*/  IADD3 R21, P0, R18.reuse, R34, RZ ;  /* 0x0000002212157210 */ /* 0x040fe20007f1e0ff */
[----:B------:R-:W-:Y:S01]  /*4c30*/  ULDC.64 UR4, c[0x0][0x238] ;  /* 0x00008e0000047ab9 */ /* 0x000fe20000000a00 */
[----:B------:R-:W-:Y:S01]  /*4c40*/  ULDC UR7, c[0x0][0x260] ;  /* 0x0000980000077ab9 */ /* 0x000fe20000000800 */
[C---:B------:R-:W-:Y:S01]  /*4c50*/  SHF.L.U32 R19, R18.reuse, 0x5, RZ ;  /* 0x0000000512137819 */ /* 0x040fe200000006ff */
[----:B------:R-:W-:Y:S01]  /*4c60*/  IMAD R12, R29, UR7, RZ ;  /* 0x000000071d0c7c24 */ /* 0x000fe2000f8e02ff */
[C---:B--2---:R-:W-:Y:S01]  /*4c70*/  LEA.HI.X.SX32 R2, R18.reuse, R35, 0x1, P0 ;  /* 0x0000002312027211 */ /* 0x044fe200000f0eff */
[----:B------:R-:W-:Y:S01]  /*4c80*/  ULDC UR6, c[0x0][0x27c] ;  /* 0x00009f0000067ab9 */ /* 0x000fe20000000800 */
[C---:B------:R-:W-:Y:S01]  /*4c90*/  LEA R20, P0, R21.reuse, UR4, 0x2 ;  /* 0x0000000415147c11 */ /* 0x040fe2000f8010ff */
[----:B------:R-:W-:Y:S01]  /*4ca0*/  UMOV UR4, 0x400 ;  /* 0x0000040000047882 */ /* 0x000fe20000000000 */
[----:B------:R-:W-:Y:S01]  /*4cb0*/  IADD3 R94, -R18, -0x1, R33 ;  /* 0xffffffff125e7810 */ /* 0x000fe20007ffe121 */
[----:B------:R-:W-:Y:S01]  /*4cc0*/  UIADD3 UR4, UR4, 0xe0, URZ ;  /* 0x000000e004047890 */ /* 0x000fe2000fffe03f */
[----:B------:R-:W-:Y:S01]  /*4cd0*/  LEA.HI.X R21, R21, UR5, R2, 0x2, P0 ;  /* 0x0000000515157c11 */ /* 0x000fe200080f1402 */
[----:B------:R-:W2:Y:S01]  /*4ce0*/  S2UR UR5, SR_CgaCtaId ;  /* 0x00000000000579c3 */ /* 0x000ea20000008800 */
[----:B------:R-:W-:Y:S01]  /*4cf0*/  IMAD.MOV.U32 R2, RZ, RZ, RZ ;  /* 0x000000ffff027224 */ /* 0x000fe200078e00ff */
[----:B---3--:R-:W3:Y:S01]  /*4d00*/  MUFU.RCP R4, R4 ;  /* 0x0000000400047308 */ /* 0x008ee20000001000 */
[----:B------:R-:W-:-:S02]  /*4d10*/  CS2R R42, SRZ ;  /* 0x00000000002a7805 */ /* 0x000fc4000001ff00 */
[----:B-1----:R-:W-:Y:S02]  /*4d20*/  CS2R R40, SRZ ;  /* 0x0000000000287805 */ /* 0x002fe4000001ff00 */
[----:B------:R-:W-:Y:S01]  /*4d30*/  CS2R R38, SRZ ;  /* 0x0000000000267805 */ /* 0x000fe2000001ff00 */
[----:B------:R-:W-:Y:S01]  /*4d40*/  IMAD.MOV.U32 R36, RZ, RZ, RZ ;  /* 0x000000ffff247224 */ /* 0x000fe200078e00ff */
[----:B------:R-:W-:Y:S01]  /*4d50*/  CS2R R34, SRZ ;  /* 0x0000000000227805 */ /* 0x000fe2000001ff00 */
[----:B------:R-:W-:Y:S01]  /*4d60*/  IMAD.MOV.U32 R31, RZ, RZ, RZ ;  /* 0x000000ffff1f7224 */ /* 0x000fe200078e00ff */
[----:B------:R-:W-:Y:S01]  /*4d70*/  CS2R R26, SRZ ;  /* 0x00000000001a7805 */ /* 0x000fe2000001ff00 */
[----:B------:R-:W-:Y:S01]  /*4d80*/  IMAD.MOV.U32 R44, RZ, RZ, R18 ;  /* 0x000000ffff2c7224 */ /* 0x000fe200078e0012 */
[----:B------:R-:W-:Y:S02]  /*4d90*/  IADD3 R32, R32, -UR6, RZ ;  /* 0x8000000620207c10 */ /* 0x000fe4000fffe0ff */
[----:B------:R-:W-:Y:S01]  /*4da0*/  SHF.R.S32.HI R13, RZ, 0x1f, R12 ;  /* 0x0000001fff0d7819 */ /* 0x000fe2000001140c */
[----:B---3--:R-:W-:-:S02]  /*4db0*/  VIADD R3, R4, 0xffffffe ;  /* 0x0ffffffe04037836 */ /* 0x008fc40000000000 */
[----:B------:R-:W1:Y:S01]  /*4dc0*/  LDC R4, c[0x0][0x25c] ;  /* 0x00009700ff047b82 */ /* 0x000e620000000800 */
[----:B--2---:R-:W-:-:S03]  /*4dd0*/  ULEA UR4, UR5, UR4, 0x18 ;  /* 0x0000000405047291 */ /* 0x004fc6000f8ec03f */
[----:B------:R-:W2:Y:S02]  /*4de0*/  F2I.FTZ.U32.TRUNC.NTZ R3, R3 ;  /* 0x0000000300037305 */ /* 0x000ea4000021f000 */
[----:B--2---:R-:W-:-:S04]  /*4df0*/  IMAD.MOV R6, RZ, RZ, -R3 ;  /* 0x000000ffff067224 */ /* 0x004fc800078e0a03 */
[----:B0-----:R-:W-:Y:S01]  /*4e00*/  IMAD R5, R6, R25, RZ ;  /* 0x0000001906057224 */ /* 0x001fe200078e02ff */
[----:B-1----:R-:W-:-:S03]  /*4e10*/  SHF.R.S32.HI R29, RZ, 0x1f, R4 ;  /* 0x0000001fff1d7819 */ /* 0x002fc60000011404 */
[----:B------:R-:W-:Y:S01]  /*4e20*/  IMAD.HI.U32 R24, R3, R5, R2 ;  /* 0x0000000503187227 */ /* 0x000fe200078e0002 */
[----:B------:R-:W-:-:S04]  /*4e30*/  SHF.R.S32.HI R3, RZ, 0x1f, R30 ;  /* 0x0000001fff037819 */ /* 0x000fc8000001141e */
[----:B------:R-:W-:-:S04]  /*4e40*/  LEA.HI R3, R3, R30, RZ, 0x2 ;  /* 0x0000001e03037211 */ /* 0x000fc800078f10ff */
[C---:B------:R-:W-:Y:S01]  /*4e50*/  LOP3.LUT R5, R3.reuse, 0xfffffffc, RZ, 0xc0, !PT ;  /* 0xfffffffc03057812 */ /* 0x040fe200078ec0ff */
[----:B------:R-:W-:-:S04]  /*4e60*/  IMAD.SHL.U32 R3, R3, 0x8, RZ ;  /* 0x0000000803037824 */ /* 0x000fc800078e00ff */
[----:B------:R-:W-:Y:S01]  /*4e70*/  IMAD.IADD R5, R30, 0x1, -R5 ;  /* 0x000000011e057824 */ /* 0x000fe200078e0a05 */
[----:B------:R-:W-:-:S03]  /*4e80*/  LOP3.LUT R2, R3, 0xffffffe0, RZ, 0xc0, !PT ;  /* 0xffffffe003027812 */ /* 0x000fc600078ec0ff */
[----:B------:R-:W-:Y:S01]  /*4e90*/  IMAD R46, R18, 0x4, R5 ;  /* 0x00000004122e7824 */ /* 0x000fe200078e0205 */
[C---:B------:R-:W-:Y:S01]  /*4ea0*/  LEA R45, R5.reuse, R2, 0x3 ;  /* 0x00000002052d7211 */ /* 0x040fe200078e18ff */
[----:B------:R-:W-:-:S03]  /*4eb0*/  IMAD R67, R5, 0x8, R19 ;  /* 0x0000000805437824 */ /* 0x000fc600078e0213 */
[----:B------:R-:W-:Y:S01]  /*4ec0*/  LEA R46, R46, UR4, 0x5 ;  /* 0x000000042e2e7c11 */ /* 0x000fe2000f8e28ff */
[C---:B------:R-:W-:Y:S01]  /*4ed0*/  VIADD R65, R45.reuse, 0x200 ;  /* 0x000002002d417836 */ /* 0x040fe20000000000 */
[C---:B------:R-:W-:Y:S01]  /*4ee0*/  IADD3 R61, R45.reuse, 0x400, RZ ;  /* 0x000004002d3d7810 */ /* 0x040fe20007ffe0ff */
[C---:B------:R-:W-:Y:S01]  /*4ef0*/  VIADD R63, R45.reuse, 0x300 ;  /* 0x000003002d3f7836 */ /* 0x040fe20000000000 */
[C---:B------:R-:W-:Y:S01]  /*4f00*/  IADD3 R53, R45.reuse, 0x800, RZ ;  /* 0x000008002d357810 */ /* 0x040fe20007ffe0ff */
[C---:B------:R-:W-:Y:S01]  /*4f10*/  VIADD R59, R45.reuse, 0x500 ;  /* 0x000005002d3b7836 */ /* 0x040fe20000000000 */
[----:B------:R-:W-:Y:S01]  /*4f20*/  IADD3 R46, R46, 0x10, RZ ;  /* 0x000000102e2e7810 */ /* 0x000fe20007ffe0ff */
[C---:B------:R-:W-:Y:S02]  /*4f30*/  VIADD R57, R45.reuse, 0x600 ;  /* 0x000006002d397836 */ /* 0x040fe40000000000 */
[C---:B------:R-:W-:Y:S02]  /*4f40*/  VIADD R55, R45.reuse, 0x700 ;  /* 0x000007002d377836 */ /* 0x040fe40000000000 */
[----:B------:R-:W-:-:S02]  /*4f50*/  VIADD R51, R45, 0x900 ;  /* 0x000009002d337836 */ /* 0x000fc40000000000 */
[C---:B------:R-:W-:Y:S02]  /*4f60*/  VIADD R49, R45.reuse, 0xa00 ;  /* 0x00000a002d317836 */ /* 0x040fe40000000000 */
[----:B------:R-:W-:-:S07]  /*4f70*/  VIADD R47, R45, 0xb00 ;  /* 0x00000b002d2f7836 */ /* 0x000fce0000000000 */
.L_x_18404:
        /* <DEDUP_REMOVED lines=21> */
[----:B------:R-:W-:Y:S01]  /*50d0*/  IMAD.MOV.U32 R5, RZ, RZ, R2 ;  /* 0x000000ffff057224 */ /* 0x000fe200078e0002 */
[----:B0-----:R-:W-:-:S03]  /*50e0*/  IADD3 R2, RZ, -R3, RZ ;  /* 0x80000003ff027210 */ /* 0x001fc60007ffe0ff */
[----:B------:R-:W-:Y:S01]  /*50f0*/  @!P2 IMAD.MOV R5, RZ, RZ, -R5 ;  /* 0x000000ffff05a224 */ /* 0x000fe200078e0a05 */
[----:B------:R-:W-:Y:S02]  /*5100*/  @!P1 LOP3.LUT R5, RZ, R6, RZ, 0x33, !PT ;  /* 0x00000006ff059212 */ /* 0x000fe400078e33ff */
[----:B------:R-:W-:Y:S01]  /*5110*/  ISETP.NE.AND P2, PT, R10, RZ, PT ;  /* 0x000000ff0a00720c */ /* 0x000fe20003f45270 */
[----:B------:R-:W-:Y:S02]  /*5120*/  IMAD R11, R2, R7, RZ ;  /* 0x00000007020b7224 */ /* 0x000fe400078e02ff */
[----:B------:R-:W-:Y:S02]  /*5130*/  IMAD.IADD R4, R37, 0x1, R5 ;  /* 0x0000000125047824 */ /* 0x000fe400078e0205 */
[----:B------:R-:W-:-:S03]  /*5140*/  IMAD.MOV.U32 R2, RZ, RZ, RZ ;  /* 0x000000ffff027224 */ /* 0x000fc600078e00ff */
[----:B------:R-:W-:Y:S01]  /*5150*/  IABS R6, R4 ;  /* 0x0000000400067213 */ /* 0x000fe20000000000 */
[----:B------:R-:W-:Y:S01]  /*5160*/  IMAD.HI.U32 R2, R3, R11, R2 ;  /* 0x0000000b03027227 */ /* 0x000fe200078e0002 */
[----:B------:R-:W-:-:S03]  /*5170*/  ISETP.GE.AND P1, PT, R4, RZ, PT ;  /* 0x000000ff0400720c */ /* 0x000fc60003f26270 */
        /* <DEDUP_REMOVED lines=29> */
[-C--:B------:R-:W-:Y:S02]  /*5350*/  LEA.HI.X.SX32 R48, R59, R92.reuse, 0x1, P5 ;  /* 0x0000005c3b307211 */ /* 0x080fe400028f0eff */
[----:B------:R-:W-:-:S02]  /*5360*/  LEA.HI.X.SX32 R22, R57, R92, 0x1, P4 ;  /* 0x0000005c39167211 */ /* 0x000fc400020f0eff */
[-C--:B------:R-:W-:Y:S02]  /*5370*/  LEA.HI.X R7, R7, R3.reuse, R50, 0x1, P2 ;  /* 0x0000000307077211 */ /* 0x080fe400010f0c32 */
[----:B------:R-:W-:Y:S02]  /*5380*/  LEA.HI.X R5, R5, R3, R16, 0x1, P6 ;  /* 0x0000000305057211 */ /* 0x000fe400030f0c10 */
[----:B------:R-:W-:Y:S02]  /*5390*/  LEA R10, P0, R11, R2, 0x1 ;  /* 0x000000020b0a7211 */ /* 0x000fe400078008ff */
[-C--:B------:R-:W-:Y:S01]  /*53a0*/  IADD3 R56, P6, R53, R14.reuse, RZ ;  /* 0x0000000e35387210 */ /* 0x080fe20007fde0ff */
[----:B------:R-:W5:Y:S01]  /*53b0*/  LDG.E.CONSTANT R70, desc[UR10][R4.64] ;  /* 0x0000000a04467981 */ /* 0x000f62000c1e9900 */
[-C--:B------:R-:W-:Y:S02]  /*53c0*/  IADD3 R17, P5, R51, R14.reuse, RZ ;  /* 0x0000000e33117210 */ /* 0x080fe40007fbe0ff */
[-C--:B------:R-:W-:Y:S01]  /*53d0*/  IADD3 R50, P4, R49, R14.reuse, RZ ;  /* 0x0000000e31327210 */ /* 0x080fe20007f9e0ff */
[----:B------:R-:W5:Y:S01]  /*53e0*/  LDG.E.CONSTANT R71, desc[UR10][R4.64+0x4] ;  /* 0x0000040a04477981 */ /* 0x000f62000c1e9900 */
[----:B------:R-:W-:-:S02]  /*53f0*/  IADD3 R23, P3, R47, R14, RZ ;  /* 0x0000000e2f177210 */ /* 0x000fc40007f7e0ff */
[-C--:B------:R-:W-:Y:S01]  /*5400*/  LEA.HI.X R9, R9, R3.reuse, R48, 0x1, P1 ;  /* 0x0000000309097211 */ /* 0x080fe200008f0c30 */
[----:B------:R-:W5:Y:S01]  /*5410*/  LDG.E.CONSTANT R72, desc[UR10][R4.64+0x8] ;  /* 0x0000080a04487981 */ /* 0x000f62000c1e9900 */
[----:B------:R-:W-:Y:S02]  /*5420*/  LEA.HI.X R11, R11, R3, R22, 0x1, P0 ;  /* 0x000000030b0b7211 */ /* 0x000fe400000f0c16 */
        /* <DEDUP_REMOVED lines=8> */
[CC--:B------:R-:W-:Y:S02]  /*54b0*/  LEA R90, P0, R50.reuse, R2.reuse, 0x1 ;  /* 0x00000002325a7211 */ /* 0x0c0fe400078008ff */
[----:B------:R-:W-:Y:S01]  /*54c0*/  LEA R22, P6, R23, R2, 0x1 ;  /* 0x0000000217167211 */ /* 0x000fe200078c08ff */
[----:B------:R-:W5:Y:S01]  /*54d0*/  LDG.E.CONSTANT R64, desc[UR10][R10.64] ;  /* 0x0000000a0a407981 */ /* 0x000f62000c1e9900 */
[-C--:B------:R-:W-:Y:S02]  /*54e0*/  LEA.HI.X R17, R17, R3.reuse, R54, 0x1, P1 ;  /* 0x0000000311117211 */ /* 0x080fe400008f0c36 */
[-C--:B------:R-:W-:Y:S01]  /*54f0*/  LEA.HI.X R91, R50, R3.reuse, R52, 0x1, P0 ;  /* 0x00000003325b7211 */ /* 0x080fe200000f0c34 */
[----:B------:R-:W5:Y:S01]  /*5500*/  LDG.E.CONSTANT R54, desc[UR10][R6.64+0xc] ;  /* 0x00000c0a06367981 */ /* 0x000f62000c1e9900 */
[----:B------:R-:W-:-:S02]  /*5510*/  LEA.HI.X R23, R23, R3, R48, 0x1, P6 ;  /* 0x0000000317177211 */ /* 0x000fc400030f0c30 */
[C---:B------:R-:W-:Y:S01]  /*5520*/  LEA R88, P2, R56.reuse, R2, 0x1 ;  /* 0x0000000238587211 */ /* 0x040fe200078408ff */
[----:B------:R-:W5:Y:S03]  /*5530*/  LDG.E.CONSTANT R48, desc[UR10][R6.64] ;  /* 0x0000000a06307981 */ /* 0x000f66000c1e9900 */
[----:B------:R-:W-:Y:S01]  /*5540*/  LEA.HI.X R89, R56, R3, R58, 0x1, P2 ;  /* 0x0000000338597211 */ /* 0x000fe200010f0c3a */
        /* <DEDUP_REMOVED lines=19> */
[----:B------:R2:W5:Y:S01]  /*5680*/  LDG.E.CONSTANT R85, desc[UR10][R90.64+0xc] ;  /* 0x00000c0a5a557981 */ /* 0x000562000c1e9900 */
[----:B0-----:R-:W-:Y:S02]  /*5690*/  F2FP.BF16.F32.PACK_AB R4, R5, R4 ;  /* 0x000000040504723e */ /* 0x001fe400000010ff */
[----:B------:R-:W-:Y:S01]  /*56a0*/  LEA.HI.X R17, R17, R3, R96, 0x1, P1 ;  /* 0x0000000311117211 */ /* 0x000fe200008f0c60 */
[----:B------:R0:W5:Y:S04]  /*56b0*/  LDG.E.CONSTANT R74, desc[UR10][R88.64] ;  /* 0x0000000a584a7981 */ /* 0x000168000c1e9900 */
[----:B------:R0:W5:Y:S01]  /*56c0*/  LDG.E.CONSTANT R75, desc[UR10][R88.64+0x4] ;  /* 0x0000040a584b7981 */ /* 0x000162000c1e9900 */
[----:B--2---:R-:W-:Y:S01]  /*56d0*/  F2FP.BF16.F32.PACK_AB R90, R7, R6 ;  /* 0x00000006075a723e */ /* 0x004fe200000010ff */
[----:B------:R-:W-:-:S02]  /*56e0*/  IMAD.MOV.U32 R7, RZ, RZ, R4 ;  /* 0x000000ffff077224 */ /* 0x000fc400078e0004 */
[----:B------:R0:W5:Y:S01]  /*56f0*/  LDG.E.CONSTANT R76, desc[UR10][R88.64+0x8] ;  /* 0x0000080a584c7981 */ /* 0x000162000c1e9900 */
[----:B-1----:R-:W-:-:S03]  /*5700*/  F2FP.BF16.F32.PACK_AB R95, R9, R8 ;  /* 0x00000008095f723e */ /* 0x002fc600000010ff */
[----:B------:R0:W5:Y:S01]  /*5710*/  LDG.E.CONSTANT R79, desc[UR10][R88.64+0xc] ;  /* 0x00000c0a584f7981 */ /* 0x000162000c1e9900 */
[----:B------:R-:W-:-:S03]  /*5720*/  F2FP.BF16.F32.PACK_AB R97, R11, R10 ;  /* 0x0000000a0b61723e */ /* 0x000fc600000010ff */
[----:B------:R0:W5:Y:S04]  /*5730*/  LDG.E.CONSTANT R86, desc[UR10][R22.64] ;  /* 0x0000000a16567981 */ /* 0x000168000c1e9900 */
[----:B------:R0:W5:Y:S04]  /*5740*/  LDG.E.CONSTANT R87, desc[UR10][R22.64+0x4] ;  /* 0x0000040a16577981 */ /* 0x000168000c1e9900 */
        /* <DEDUP_REMOVED lines=11> */
[----:B------:R-:W-:Y:S01]  /*5800*/  VIADD R9, R67, 0x2 ;  /* 0x0000000243097836 */ /* 0x000fe20000000000 */
        /* <DEDUP_REMOVED lines=27> */
.L_x_18381:
[----:B------:R-:W-:Y:S05]  /*59c0*/  BSYNC B2 ;  /* 0x0000000000027941 */ /* 0x000fea0003800000 */
.L_x_18380:
[----:B------:R-:W-:Y:S02]  /*59d0*/  IMAD.MOV.U32 R6, RZ, RZ, R90 ;  /* 0x000000ffff067224 */ /* 0x000fe400078e005a */
[----:B-----5:R-:W-:Y:S01]  /*59e0*/  HMUL2.BF16_V2 R4, R7, R4 ;  /* 0x0000000407047232 */ /* 0x020fe20000200000 */
[-C--:B------:R-:W-:Y:S01]  /*59f0*/  IADD3 R90, P1, R65, R14.reuse, RZ ;  /* 0x0000000e415a7210 */ /* 0x080fe20007f3e0ff */
[----:B------:R0:W5:Y:S01]  /*5a00*/  LDG.E.CONSTANT R93, desc[UR10][R16.64+0x20c] ;  /* 0x00020c0a105d7981 */ /* 0x000162000c1e9900 */
[----:B------:R-:W-:Y:S01]  /*5a10*/  IADD3 R96, P3, R63, R14, RZ ;  /* 0x0000000e3f607210 */ /* 0x000fe20007f7e0ff */
[----:B------:R-:W-:Y:S01]  /*5a20*/  IMAD.MOV.U32 R9, RZ, RZ, R95 ;  /* 0x000000ffff097224 */ /* 0x000fe200078e005f */
[----:B------:R-:W-:Y:S01]  /*5a30*/  HFMA2.MMA.BF16_V2 R15, R6, R5, -RZ ;  /* 0x00000005060f7235 */ /* 0x000fe200003000ff */
[C---:B------:R-:W-:Y:S01]  /*5a40*/  PRMT R5, R4.reuse, 0x7610, R5 ;  /* 0x0000761004057816 */ /* 0x040fe20000000005 */
[----:B------:R0:W5:Y:S01]  /*5a50*/  LDG.E.CONSTANT R14, desc[UR10][R16.64+0x200] ;  /* 0x0002000a100e7981 */ /* 0x000162000c1e9900 */
[----:B------:R-:W-:Y:S01]  /*5a60*/  PRMT R10, R4, 0x7632, R10 ;  /* 0x00007632040a7816 */ /* 0x000fe2000000000a */
[----:B------:R-:W-:Y:S01]  /*5a70*/  HMUL2.BF16_V2 R8, R9, R8 ;  /* 0x0000000809087232 */ /* 0x000fe20000200000 */
[----:B------:R-:W-:Y:S01]  /*5a80*/  LEA.HI.X.SX32 R91, R65, R92, 0x1, P1 ;  /* 0x0000005c415b7211 */ /* 0x000fe200008f0eff */
[----:B------:R-:W-:Y:S01]  /*5a90*/  IMAD.U32 R23, R5, 0x10000, RZ ;  /* 0x0001000005177824 */ /* 0x000fe200078e00ff */
[----:B------:R-:W-:-:S02]  /*5aa0*/  LEA R4, P2, R90, R2, 0x1 ;  /* 0x000000025a047211 */ /* 0x000fc400078408ff */
[----:B------:R-:W-:Y:S02]  /*5ab0*/  SHF.L.U32 R10, R10, 0x10, RZ ;  /* 0x000000100a0a7819 */ /* 0x000fe400000006ff */
[----:B------:R-:W-:Y:S02]  /*5ac0*/  LEA.HI.X R5, R90, R3, R91, 0x1, P2 ;  /* 0x000000035a057211 */ /* 0x000fe400010f0c5b */
[----:B------:R0:W5:Y:S01]  /*5ad0*/  LDG.E.CONSTANT R91, desc[UR10][R16.64+0x204] ;  /* 0x0002040a105b7981 */ /* 0x000162000c1e9900 */
[C---:B------:R-:W-:Y:S01]  /*5ae0*/  PRMT R22, R15.reuse, 0x7632, R22 ;  /* 0x000076320f167816 */ /* 0x040fe20000000016 */
[----:B------:R-:W-:Y:S02]  /*5af0*/  IMAD.U32 R15, R15, 0x10000, RZ ;  /* 0x000100000f0f7824 */ /* 0x000fe400078e00ff */
[--C-:B------:R-:W-:Y:S01]  /*5b00*/  FADD.FTZ R23, R23, R10.reuse ;  /* 0x0000000a17177221 */ /* 0x100fe20000010000 */
[----:B------:R0:W5:Y:S01]  /*5b10*/  LDG.E.CONSTANT R90, desc[UR10][R16.64+0x208] ;  /* 0x0002080a105a7981 */ /* 0x000162000c1e9900 */
[----:B------:R-:W-:Y:S01]  /*5b20*/  PRMT R10, R8, 0x7632, R10 ;  /* 0x00007632080a7816 */ /* 0x000fe2000000000a */
[----:B------:R-:W-:Y:S01]  /*5b30*/  IMAD.U32 R22, R22, 0x10000, RZ ;  /* 0x0001000016167824 */ /* 0x000fe200078e00ff */
[----:B------:R-:W-:Y:S01]  /*5b40*/  BSSY B2, `(.L_x_18382) ;  /* 0x0000025000027945 */ /* 0x000fe20003800000 */
[----:B------:R-:W-:Y:S01]  /*5b50*/  LEA R2, P1, R96, R2, 0x1 ;  /* 0x0000000260027211 */ /* 0x000fe200078208ff */
[----:B------:R-:W-:-:S02]  /*5b60*/  IMAD.U32 R8, R8, 0x10000, RZ ;  /* 0x0001000008087824 */ /* 0x000fc400078e00ff */
[----:B------:R-:W-:Y:S01]  /*5b70*/  FADD.FTZ R22, R15, R22 ;  /* 0x000000160f167221 */ /* 0x000fe20000010000 */
[----:B------:R-:W-:Y:S02]  /*5b80*/  LEA.HI.X.SX32 R92, R63, R92, 0x1, P3 ;  /* 0x0000005c3f5c7211 */ /* 0x000fe400018f0eff */
[----:B------:R-:W-:Y:S01]  /*5b90*/  SHF.L.U32 R15, R10, 0x10, RZ ;  /* 0x000000100a0f7819 */ /* 0x000fe200000006ff */
        /* <DEDUP_REMOVED lines=8> */
[-C--:B------:R-:W-:Y:S02]  /*5c20*/  ISETP.GE.AND P6, PT, R99, R28.reuse, PT ;  /* 0x0000001c6300720c */ /* 0x080fe40003fc6270 */
[----:B------:R-:W-:Y:S01]  /*5c30*/  ISETP.GE.AND P3, PT, R17, R28, PT ;  /* 0x0000001c1100720c */ /* 0x000fe20003f66270 */
[----:B------:R-:W-:Y:S01]  /*5c40*/  VIADD R17, R67, 0x6 ;  /* 0x0000000643117836 */ /* 0x000fe20000000000 */
[----:B------:R-:W-:-:S02]  /*5c50*/  SEL R16, R91, RZ, !P5 ;  /* 0x000000ff5b107207 */ /* 0x000fc40006800000 */
[----:B------:R-:W-:Y:S02]  /*5c60*/  SEL R91, R10, RZ, !P6 ;  /* 0x000000ff0a5b7207 */ /* 0x000fe40007000000 */
[-C--:B------:R-:W-:Y:S02]  /*5c70*/  ISETP.GE.AND P6, PT, R95, R28.reuse, PT ;  /* 0x0000001c5f00720c */ /* 0x080fe40003fc6270 */
[-C--:B------:R-:W-:Y:S01]  /*5c80*/  ISETP.GE.AND P5, PT, R17, R28.reuse, PT ;  /* 0x0000001c1100720c */ /* 0x080fe20003fa6270 */
[C---:B------:R-:W-:Y:S01]  /*5c90*/  VIADD R17, R67.reuse, 0x1 ;  /* 0x0000000143117836 */ /* 0x040fe20000000000 */
        /* <DEDUP_REMOVED lines=15> */
.L_x_18383:
[----:B------:R-:W-:Y:S05]  /*5d90*/  BSYNC B2 ;  /* 0x0000000000027941 */ /* 0x000fea0003800000 */
.L_x_18382:
[----:B-----5:R-:W-:Y:S01]  /*5da0*/  HFMA2.MMA.BF16_V2 R14, R7, R14, -RZ ;  /* 0x0000000e070e7235 */ /* 0x020fe200003000ff */
[----:B------:R-:W-:Y:S01]  /*5db0*/  FADD.FTZ R15, R8, R15 ;  /* 0x0000000f080f7221 */ /* 0x000fe20000010000 */
[----:B------:R-:W-:Y:S02]  /*5dc0*/  HMUL2.BF16_V2 R91, R6, R91 ;  /* 0x0000005b065b7232 */ /* 0x000fe40000200000 */
[----:B------:R-:W-:Y:S01]  /*5dd0*/  FADD.FTZ R22, R23, R22 ;  /* 0x0000001617167221 */ /* 0x000fe20000010000 */
[----:B------:R-:W-:Y:S02]  /*5de0*/  LEA.HI.X R3, R96, R3, R92, 0x1, P1 ;  /* 0x0000000360037211 */ /* 0x000fe400008f0c5c */
[----:B------:R-:W-:Y:S01]  /*5df0*/  PRMT R16, R91, 0x7632, R16 ;  /* 0x000076325b107816 */ /* 0x000fe20000000010 */
[----:B------:R-:W-:Y:S01]  /*5e00*/  BSSY B2, `(.L_x_18384) ;  /* 0x0000042000027945 */ /* 0x000fe20003800000 */
[----:B------:R-:W-:Y:S01]  /*5e10*/  FADD.FTZ R15, R22, R15 ;  /* 0x0000000f160f7221 */ /* 0x000fe20000010000 */
[----:B------:R-:W-:-:S02]  /*5e20*/  PRMT R8, R14, 0x7610, R8 ;  /* 0x000076100e087816 */ /* 0x000fc40000000008 */
[----:B------:R-:W-:Y:S01]  /*5e30*/  PRMT R10, R14, 0x7632, R10 ;  /* 0x000076320e0a7816 */ /* 0x000fe2000000000a */
[----:B------:R-:W-:Y:S01]  /*5e40*/  IMAD.U32 R23, R16, 0x10000, RZ ;  /* 0x0001000010177824 */ /* 0x000fe200078e00ff */
[----:B------:R-:W-:Y:S01]  /*5e50*/  SHF.L.U32 R17, R8, 0x10, RZ ;  /* 0x0000001008117819 */ /* 0x000fe200000006ff */
[----:B------:R-:W-:Y:S01]  /*5e60*/  HMUL2.BF16_V2 R16, R9, R90 ;  /* 0x0000005a09107232 */ /* 0x000fe20000200000 */
[----:B------:R-:W-:Y:S01]  /*5e70*/  MOV R8, R97 ;  /* 0x0000006100087202 */ /* 0x000fe20000000f00 */
[----:B------:R-:W-:Y:S01]  /*5e80*/  IMAD.U32 R10, R10, 0x10000, RZ ;  /* 0x000100000a0a7824 */ /* 0x000fe200078e00ff */
[----:B------:R-:W-:-:S03]  /*5e90*/  PRMT R14, R91, 0x7610, R14 ;  /* 0x000076105b0e7816 */ /* 0x000fc6000000000e */
[----:B------:R-:W-:Y:S01]  /*5ea0*/  FADD.FTZ R91, R17, R10 ;  /* 0x0000000a115b7221 */ /* 0x000fe20000010000 */
[C---:B------:R-:W-:Y:S01]  /*5eb0*/  HFMA2.MMA.BF16_V2 R11, R8.reuse, R11, -RZ ;  /* 0x0000000b080b7235 */ /* 0x040fe200003000ff */
[----:B------:R-:W-:Y:S01]  /*5ec0*/  IMAD.U32 R14, R14, 0x10000, RZ ;  /* 0x000100000e0e7824 */ /* 0x000fe200078e00ff */
[----:B------:R-:W-:-:S03]  /*5ed0*/  HFMA2.MMA.BF16_V2 R17, R8, R93, -RZ ;  /* 0x0000005d08117235 */ /* 0x000fc600003000ff */
[--C-:B------:R-:W-:Y:S01]  /*5ee0*/  FADD.FTZ R90, R14, R23.reuse ;  /* 0x000000170e5a7221 */ /* 0x100fe20000010000 */
[C---:B------:R-:W-:Y:S02]  /*5ef0*/  PRMT R14, R16.reuse, 0x7610, R14 ;  /* 0x00007610100e7816 */ /* 0x040fe4000000000e */
[----:B------:R-:W-:Y:S01]  /*5f00*/  PRMT R16, R16, 0x7632, R16 ;  /* 0x0000763210107816 */ /* 0x000fe20000000010 */
[----:B------:R-:W-:Y:S01]  /*5f10*/  FADD.FTZ R90, R91, R90 ;  /* 0x0000005a5b5a7221 */ /* 0x000fe20000010000 */
[----:B------:R-:W-:Y:S01]  /*5f20*/  PRMT R10, R11, 0x7610, R10 ;  /* 0x000076100b0a7816 */ /* 0x000fe2000000000a */
[----:B------:R-:W-:Y:S01]  /*5f30*/  IMAD.U32 R14, R14, 0x10000, RZ ;  /* 0x000100000e0e7824 */ /* 0x000fe200078e00ff */
[----:B------:R-:W-:Y:S01]  /*5f40*/  PRMT R23, R17, 0x7632, R23 ;  /* 0x0000763211177816 */ /* 0x000fe20000000017 */
[----:B------:R-:W-:Y:S01]  /*5f50*/  IMAD.U32 R93, R16, 0x10000, RZ ;  /* 0x00010000105d7824 */ /* 0x000fe200078e00ff */
[----:B------:R-:W-:Y:S01]  /*5f60*/  PRMT R11, R11, 0x7632, R11 ;  /* 0x000076320b0b7816 */ /* 0x000fe2000000000b */
[----:B------:R-:W-:-:S02]  /*5f70*/  IMAD.U32 R10, R10, 0x10000, RZ ;  /* 0x000100000a0a7824 */ /* 0x000fc400078e00ff */
[----:B------:R-:W-:Y:S01]  /*5f80*/  IMAD.U32 R16, R23, 0x10000, RZ ;  /* 0x0001000017107824 */ /* 0x000fe200078e00ff */
[----:B------:R-:W-:Y:S01]  /*5f90*/  SHF.L.U32 R11, R11, 0x10, RZ ;  /* 0x000000100b0b7819 */ /* 0x000fe200000006ff */
[----:B------:R-:W-:Y:S02]  /*5fa0*/  IMAD.U32 R17, R17, 0x10000, RZ ;  /* 0x0001000011117824 */ /* 0x000fe400078e00ff */
[----:B------:R-:W-:Y:S01]  /*5fb0*/  FADD.FTZ R93, R14, R93 ;  /* 0x0000005d0e5d7221 */ /* 0x000fe20000010000 */
[----:B------:R0:W5:Y:S01]  /*5fc0*/  LDG.E.CONSTANT R23, desc[UR10][R4.64+0xc] ;  /* 0x00000c0a04177981 */ /* 0x000162000c1e9900 */
[----:B------:R-:W-:Y:S01]  /*5fd0*/  FADD.FTZ R10, R10, R11 ;  /* 0x0000000b0a0a7221 */ /* 0x000fe20000010000 */
[----:B------:R-:W-:Y:S02]  /*5fe0*/  FADD.FTZ R17, R17, R16 ;  /* 0x0000001011117221 */ /* 0x000fe40000010000 */
[----:B------:R0:W5:Y:S01]  /*5ff0*/  LDG.E.CONSTANT R14, desc[UR10][R4.64] ;  /* 0x0000000a040e7981 */ /* 0x000162000c1e9900 */
[----:B------:R-:W-:-:S03]  /*6000*/  FADD.FTZ R90, R90, R93 ;  /* 0x0000005d5a5a7221 */ /* 0x000fc60000010000 */
        /* <DEDUP_REMOVED lines=33> */
.L_x_18385:
[----:B------:R-:W-:Y:S05]  /*6220*/  BSYNC B2 ;  /* 0x0000000000027941 */ /* 0x000fea0003800000 */
.L_x_18384:
[----:B0----5:R-:W-:Y:S02]  /*6230*/  HMUL2.BF16_V2 R4, R7, R14 ;  /* 0x0000000e07047232 */ /* 0x021fe40000200000 */
[----:B------:R-:W-:Y:S01]  /*6240*/  FADD.FTZ R92, R90, R17 ;  /* 0x000000115a5c7221 */ /* 0x000fe20000010000 */
[----:B------:R-:W-:Y:S01]  /*6250*/  HMUL2.BF16_V2 R14, R9, R16 ;  /* 0x00000010090e7232 */ /* 0x000fe20000200000 */
[----:B------:R0:W5:Y:S01]  /*6260*/  LDG.E.CONSTANT R17, desc[UR10][R2.64+0x4] ;  /* 0x0000040a02117981 */ /* 0x000162000c1e9900 */
[----:B------:R-:W-:Y:S01]  /*6270*/  FADD.FTZ R95, R15, R10 ;  /* 0x0000000a0f5f7221 */ /* 0x000fe20000010000 */
[----:B------:R-:W-:Y:S02]  /*6280*/  HFMA2.MMA.BF16_V2 R10, R6, R11, -RZ ;  /* 0x0000000b060a7235 */ /* 0x000fe400003000ff */
[----:B------:R0:W5:Y:S04]  /*6290*/  LDG.E.CONSTANT R22, desc[UR10][R2.64+0x8] ;  /* 0x0000080a02167981 */ /* 0x000168000c1e9900 */
[----:B------:R0:W5:Y:S01]  /*62a0*/  LDG.E.CONSTANT R91, desc[UR10][R2.64+0xc] ;  /* 0x00000c0a025b7981 */ /* 0x000162000c1e9900 */
[----:B------:R-:W-:Y:S01]  /*62b0*/  BSSY B2, `(.L_x_18386) ;  /* 0x0000024000027945 */ /* 0x000fe20003800000 */
[----:B------:R-:W-:-:S02]  /*62c0*/  PRMT R5, R4, 0x7632, R5 ;  /* 0x0000763204057816 */ /* 0x000fc40000000005 */
[----:B------:R0:W5:Y:S01]  /*62d0*/  LDG.E.CONSTANT R16, desc[UR10][R2.64] ;  /* 0x0000000a02107981 */ /* 0x000162000c1e9900 */
[----:B------:R-:W-:Y:S02]  /*62e0*/  PRMT R11, R10, 0x7632, R11 ;  /* 0x000076320a0b7816 */ /* 0x000fe4000000000b */
[----:B------:R-:W-:Y:S01]  /*62f0*/  PRMT R15, R14, 0x7632, R15 ;  /* 0x000076320e0f7816 */ /* 0x000fe2000000000f */
[----:B------:R-:W-:Y:S06]  /*6300*/  @P0 BRA `(.L_x_18387) ;  /* 0x0000000000780947 */ /* 0x000fec0003800000 */
        /* <DEDUP_REMOVED lines=30> */
.L_x_18387:
[----:B------:R-:W-:Y:S05]  /*64f0*/  BSYNC B2 ;  /* 0x0000000000027941 */ /* 0x000fea0003800000 */
.L_x_18386:
        /* <DEDUP_REMOVED lines=12> */
[C---:B------:R-:W-:Y:S01]  /*65c0*/  PRMT R10, R5.reuse, 0x7632, R10 ;  /* 0x00007632050a7816 */ /* 0x040fe2000000000a */
[----:B------:R-:W-:Y:S01]  /*65d0*/  FADD.FTZ R4, R4, R11 ;  /* 0x0000000b04047221 */ /* 0x000fe20000010000 */
[----:B------:R-:W-:Y:S01]  /*65e0*/  PRMT R3, R2, 0x7632, R3 ;  /* 0x0000763202037816 */ /* 0x000fe20000000003 */
[----:B------:R-:W-:Y:S01]  /*65f0*/  HFMA2.MMA.BF16_V2 R11, R8, R91, -RZ ;  /* 0x0000005b080b7235 */ /* 0x000fe200003000ff */
[----:B------:R-:W-:Y:S02]  /*6600*/  IMAD.U32 R5, R5, 0x10000, RZ ;  /* 0x0001000005057824 */ /* 0x000fe400078e00ff */
[----:B------:R-:W-:Y:S01]  /*6610*/  FADD.FTZ R42, R42, R95 ;  /* 0x0000005f2a2a7221 */ /* 0x000fe20000010000 */
[----:B------:R-:W-:Y:S01]  /*6620*/  IMAD.U32 R10, R10, 0x10000, RZ ;  /* 0x000100000a0a7824 */ /* 0x000fe200078e00ff */
[----:B------:R-:W-:Y:S01]  /*6630*/  SHF.L.U32 R3, R3, 0x10, RZ ;  /* 0x0000001003037819 */ /* 0x000fe200000006ff */
[----:B------:R-:W-:-:S02]  /*6640*/  IMAD.U32 R15, R15, 0x10000, RZ ;  /* 0x000100000f0f7824 */ /* 0x000fc400078e00ff */
[----:B------:R-:W-:Y:S01]  /*6650*/  FADD.FTZ R41, R41, R92 ;  /* 0x0000005c29297221 */ /* 0x000fe20000010000 */
[----:B------:R-:W-:Y:S02]  /*6660*/  IMAD.U32 R2, R2, 0x10000, RZ ;  /* 0x0001000002027824 */ /* 0x000fe400078e00ff */
[--C-:B------:R-:W-:Y:S01]  /*6670*/  FADD.FTZ R17, R5, R10.reuse ;  /* 0x0000000a05117221 */ /* 0x100fe20000010000 */
[----:B------:R-:W-:Y:S01]  /*6680*/  PRMT R5, R22, 0x7610, R5 ;  /* 0x0000761016057816 */ /* 0x000fe20000000005 */
        /* <DEDUP_REMOVED lines=51> */
.L_x_18389:
[----:B------:R-:W-:Y:S05]  /*69c0*/  BSYNC B2 ;  /* 0x0000000000027941 */ /* 0x000fea0003800000 */
.L_x_18388:
        /* <DEDUP_REMOVED lines=40> */
.L_x_18391:
[----:B------:R-:W-:Y:S05]  /*6c50*/  BSYNC B2 ;  /* 0x0000000000027941 */ /* 0x000fea0003800000 */
.L_x_18390:
        /* <DEDUP_REMOVED lines=72> */
.L_x_18393:
[----:B------:R-:W-:Y:S05]  /*70e0*/  BSYNC B2 ;  /* 0x0000000000027941 */ /* 0x000fea0003800000 */
.L_x_18392:
        /* <DEDUP_REMOVED lines=41> */
.L_x_18395:
[----:B------:R-:W-:Y:S05]  /*7380*/  BSYNC B2 ;  /* 0x0000000000027941 */ /* 0x000fea0003800000 */
.L_x_18394:
        /* <DEDUP_REMOVED lines=76> */
.L_x_18397:
[----:B------:R-:W-:Y:S05]  /*7850*/  BSYNC B2 ;  /* 0x0000000000027941 */ /* 0x000fea0003800000 */
.L_x_18396:
[----:B------:R-:W-:Y:S01]  /*7860*/  HFMA2.MMA.BF16_V2 R4, R6, R75, -RZ ;  /* 0x0000004b06047235 */ /* 0x000fe200003000ff */
[----:B------:R-:W-:Y:S02]  /*7870*/  HMUL2.BF16_V2 R2, R7, R74 ;  /* 0x0000004a07027232 */ /* 0x000fe40000200000 */
[----:B------:R-:W-:Y:S01]  /*7880*/  FADD.FTZ R35, R35, R10 ;  /* 0x0000000a23237221 */ /* 0x000fe20000010000 */
[----:B------:R-:W-:Y:S01]  /*7890*/  HFMA2.MMA.BF16_V2 R79, R8, R79, -RZ ;  /* 0x0000004f084f7235 */ /* 0x000fe200003000ff */
[----:B------:R-:W-:Y:S02]  /*78a0*/  HMUL2.BF16_V2 R10, R9, R76 ;  /* 0x0000004c090a7232 */ /* 0x000fe40000200000 */
[----:B------:R-:W-:Y:S01]  /*78b0*/  FADD.FTZ R34, R34, R11 ;  /* 0x0000000b22227221 */ /* 0x000fe20000010000 */
[C---:B------:R-:W-:Y:S01]  /*78c0*/  PRMT R3, R2.reuse, 0x7632, R3 ;  /* 0x0000763202037816 */ /* 0x040fe20000000003 */
[----:B------:R-:W-:Y:S01]  /*78d0*/  BSSY B2, `(.L_x_18398) ;  /* 0x0000030000027945 */ /* 0x000fe20003800000 */
[----:B------:R-:W-:-:S02]  /*78e0*/  SHF.L.U32 R2, R2, 0x10, RZ ;  /* 0x0000001002027819 */ /* 0x000fc400000006ff */
[----:B------:R-:W-:Y:S01]  /*78f0*/  PRMT R5, R4, 0x7632, R5 ;  /* 0x0000763204057816 */ /* 0x000fe20000000005 */
[----:B------:R-:W-:Y:S01]  /*7900*/  IMAD.U32 R3, R3, 0x10000, RZ ;  /* 0x0001000003037824 */ /* 0x000fe200078e00ff */
[----:B------:R-:W-:Y:S01]  /*7910*/  PRMT R11, R10, 0x7632, R11 ;  /* 0x000076320a0b7816 */ /* 0x000fe2000000000b */
[----:B------:R-:W-:Y:S01]  /*7920*/  IMAD.U32 R14, R4, 0x10000, RZ ;  /* 0x00010000040e7824 */ /* 0x000fe200078e00ff */
[----:B------:R-:W-:Y:S01]  /*7930*/  SHF.L.U32 R10, R10, 0x10, RZ ;  /* 0x000000100a0a7819 */ /* 0x000fe200000006ff */
        /* <DEDUP_REMOVED lines=41> */
.L_x_18399:
[----:B------:R-:W-:Y:S05]  /*7bd0*/  BSYNC B2 ;  /* 0x0000000000027941 */ /* 0x000fea0003800000 */
.L_x_18398:
        /* <DEDUP_REMOVED lines=15> */
[----:B------:R-:W-:Y:S01]  /*7cd0*/  FADD.FTZ R10, R4, R5 ;  /* 0x00000005040a7221 */ /* 0x000fe20000010000 */
        /* <DEDUP_REMOVED lines=40> */
.L_x_18401:
[----:B------:R-:W-:Y:S05]  /*7f60*/  BSYNC B2 ;  /* 0x0000000000027941 */ /* 0x000fea0003800000 */
.L_x_18400:
        /* <DEDUP_REMOVED lines=25> */
[----:B------:R-:W-:Y:S02]  /*8100*/  PRMT R22, R87, 0x7632, R22 ;  /* 0x0000763257167816 */ /* 0x000fe40000000016 */
        /* <DEDUP_REMOVED lines=15> */
.L_x_18403:
[----:B------:R-:W-:Y:S05]  /*8200*/  BSYNC B2 ;  /* 0x0000000000027941 */ /* 0x000fea0003800000 */
.L_x_18402:
[----:B------:R-:W-:Y:S01]  /*8210*/  HFMA2.MMA.BF16_V2 R7, R7, R86, -RZ ;  /* 0x0000005607077235 */ /* 0x000fe200003000ff */
[----:B------:R-:W-:Y:S01]  /*8220*/  IMAD.U32 R4, R4, 0x10000, RZ ;  /* 0x0001000004047824 */ /* 0x000fe200078e00ff */
[----:B------:R-:W-:Y:S01]  /*8230*/  SHF.L.U32 R15, R15, 0x10, RZ ;  /* 0x000000100f0f7819 */ /* 0x000fe200000006ff */
[----:B------:R-:W-:Y:S02]  /*8240*/  IMAD.U32 R11, R11, 0x10000, RZ ;  /* 0x000100000b0b7824 */ /* 0x000fe400078e00ff */
[----:B------:R-:W-:Y:S01]  /*8250*/  FADD.FTZ R2, R3, R2 ;  /* 0x0000000203027221 */ /* 0x000fe20000010000 */
[----:B------:R-:W-:Y:S02]  /*8260*/  IMAD.U32 R14, R14, 0x10000, RZ ;  /* 0x000100000e0e7824 */ /* 0x000fe400078e00ff */
[----:B------:R-:W-:Y:S01]  /*8270*/  FADD.FTZ R10, R10, R5 ;  /* 0x000000050a0a7221 */ /* 0x000fe20000010000 */
[----:B------:R-:W-:Y:S01]  /*8280*/  FADD.FTZ R4, R4, R11 ;  /* 0x0000000b04047221 */ /* 0x000fe20000010000 */
[----:B------:R-:W-:-:S02]  /*8290*/  HMUL2.BF16_V2 R11, R6, R87 ;  /* 0x00000057060b7232 */ /* 0x000fc40000200000 */
        /* <DEDUP_REMOVED lines=8> */
[----:B------:R-:W-:Y:S01]  /*8320*/  HFMA2.MMA.BF16_V2 R4, R8, R85, -RZ ;  /* 0x0000005508047235 */ /* 0x000fe200003000ff */
[----:B------:R-:W-:Y:S02]  /*8330*/  IMAD.U32 R17, R17, 0x10000, RZ ;  /* 0x0001000011117824 */ /* 0x000fe400078e00ff */
[----:B------:R-:W-:Y:S01]  /*8340*/  FADD.FTZ R31, R31, R2 ;  /* 0x000000021f1f7221 */ /* 0x000fe20000010000 */
[----:B------:R-:W-:-:S02]  /*8350*/  IMAD.U32 R22, R14, 0x10000, RZ ;  /* 0x000100000e167824 */ /* 0x000fc400078e00ff */
[----:B------:R-:W-:Y:S01]  /*8360*/  FADD.FTZ R14, R6, R7 ;  /* 0x00000007060e7221 */ /* 0x000fe20000010000 */
[----:B------:R-:W-:Y:S01]  /*8370*/  HMUL2.BF16_V2 R7, R9, R88 ;  /* 0x0000005809077232 */ /* 0x000fe20000200000 */
[----:B------:R-:W-:Y:S01]  /*8380*/  HFMA2.MMA.BF16_V2 R9, R8, R89, -RZ ;  /* 0x0000005908097235 */ /* 0x000fe200003000ff */
[----:B------:R-:W-:Y:S02]  /*8390*/  IMAD.U32 R11, R11, 0x10000, RZ ;  /* 0x000100000b0b7824 */ /* 0x000fe400078e00ff */
[----:B------:R-:W-:Y:S01]  /*83a0*/  FADD.FTZ R16, R16, R17 ;  /* 0x0000001110107221 */ /* 0x000fe20000010000 */
[----:B------:R-:W-:Y:S01]  /*83b0*/  FADD.FTZ R27, R27, R10 ;  /* 0x0000000a1b1b7221 */ /* 0x000fe20000010000 */
[----:B------:R-:W-:Y:S01]  /*83c0*/  PRMT R8, R7, 0x7632, R8 ;  /* 0x0000763207087816 */ /* 0x000fe20000000008 */
[----:B------:R-:W-:Y:S01]  /*83d0*/  FADD.FTZ R17, R11, R22 ;  /* 0x000000160b117221 */ /* 0x000fe20000010000 */
[----:B------:R-:W-:Y:S01]  /*83e0*/  PRMT R6, R4, 0x7632, R6 ;  /* 0x0000763204067816 */ /* 0x000fe20000000006 */
[----:B------:R-:W-:Y:S01]  /*83f0*/  IMAD.U32 R22, R7, 0x10000, RZ ;  /* 0x0001000007167824 */ /* 0x000fe200078e00ff */
[----:B------:R-:W-:Y:S01]  /*8400*/  SHF.L.U32 R23, R8, 0x10, RZ ;  /* 0x0000001008177819 */ /* 0x000fe200000006ff */
        /* <DEDUP_REMOVED lines=8> */
[----:B------:R-:W-:Y:S02]  /*8490*/  FADD.FTZ R15, R15, R16 ;  /* 0x000000100f0f7221 */ /* 0x000fe40000010000 */
[----:B------:R-:W-:Y:S01]  /*84a0*/  FADD.FTZ R9, R9, R6 ;  /* 0x0000000609097221 */ /* 0x000fe20000010000 */
[----:B------:R-:W-:Y:S01]  /*84b0*/  FADD.FTZ R14, R14, R23 ;  /* 0x000000170e0e7221 */ /* 0x000fe20000010000 */
[----:B------:R-:W-:-:S03]  /*84c0*/  FADD.FTZ R15, R15, R4 ;  /* 0x000000040f0f7221 */ /* 0x000fc60000010000 */
[----:B------:R-:W-:Y:S01]  /*84d0*/  FADD.FTZ R14, R14, R9 ;  /* 0x000000090e0e7221 */ /* 0x000fe20000010000 */
[----:B------:R-:W-:-:S03]  /*84e0*/  FADD.FTZ R26, R26, R15 ;  /* 0x0000000f1a1a7221 */ /* 0x000fc60000010000 */
[----:B------:R-:W-:-:S07]  /*84f0*/  FADD.FTZ R43, R43, R14 ;  /* 0x0000000e2b2b7221 */ /* 0x000fce0000010000 */
.L_x_18379:
[----:B------:R-:W-:Y:S05]  /*8500*/  BSYNC B0 ;  /* 0x0000000000007941 */ /* 0x000fea0003800000 */
.L_x_18378:
        /* <DEDUP_REMOVED lines=9> */
.L_x_18377:
[----:B------:R-:W-:Y:S05]  /*85a0*/  BSYNC B1 ;  /* 0x0000000000017941 */ /* 0x000fea0003800000 */
.L_x_18375:
[----:B------:R-:W1:Y:S01]  /*85b0*/  SHFL.BFLY PT, R12, R43, 0x2, 0x1f ;  /* 0x0c401f002b0c7f89 */ /* 0x000e6200000e0000 */
[----:B------:R-:W3:Y:S01]  /*85c0*/  S2UR UR5, SR_CgaCtaId ;  /* 0x00000000000579c3 */ /* 0x000ee20000008800 */
[----:B------:R-:W-:Y:S01]  /*85d0*/  SHF.R.S32.HI R23, RZ, 0x1f, R30 ;  /* 0x0000001fff177819 */ /* 0x000fe2000001141e */
[C---:B------:R-:W-:Y:S01]  /*85e0*/  VIADD R21, R0.reuse, 0x1f ;  /* 0x0000001f00157836 */ /* 0x040fe20000000000 */
[----:B--2---:R-:W2:Y:S01]  /*85f0*/  SHFL.BFLY PT, R3, R42, 0x2, 0x1f ;  /* 0x0c401f002a037f89 */ /* 0x004ea200000e0000 */
[C---:B------:R-:W-:Y:S01]  /*8600*/  LOP3.LUT R17, R0.reuse, 0xffffffc0, RZ, 0xc0, !PT ;  /* 0xffffffc000117812 */ /* 0x040fe200078ec0ff */
[----:B------:R-:W-:Y:S01]  /*8610*/  UMOV UR4, 0x400 ;  /* 0x0000040000047882 */ /* 0x000fe20000000000 */
[----:B------:R-:W-:Y:S01]  /*8620*/  LEA.HI R23, R23, R30, RZ, 0x2 ;  /* 0x0000001e17177211 */ /* 0x000fe200078f10ff */
[----:B------:R-:W4:Y:S01]  /*8630*/  SHFL.BFLY PT, R2, R41, 0x2, 0x1f ;  /* 0x0c401f0029027f89 */ /* 0x000f2200000e0000 */
[----:B------:R-:W-:Y:S01]  /*8640*/  ISETP.GT.U32.AND P3, PT, R21, 0x3e, PT ;  /* 0x0000003e1500780c */ /* 0x000fe20003f64070 */
[----:B------:R-:W-:Y:S01]  /*8650*/  UIADD3 UR4, UR4, 0xe0, URZ ;  /* 0x000000e004047890 */ /* 0x000fe2000fffe03f */
[----:B------:R-:W-:Y:S01]  /*8660*/  SHF.R.S32.HI R21, RZ, 0x2, R23 ;  /* 0x00000002ff157819 */ /* 0x000fe20000011417 */
[----:B0-----:R-:W0:Y:S01]  /*8670*/  SHFL.BFLY PT, R5, R40, 0x2, 0x1f ;  /* 0x0c401f0028057f89 */ /* 0x001e2200000e0000 */
[----:B------:R-:W-:Y:S01]  /*8680*/  LOP3.LUT R19, R0, 0xffffffe0, RZ, 0xc0, !PT ;  /* 0xffffffe000137812 */ /* 0x000fe200078ec0ff */
[----:B------:R-:W-:Y:S02]  /*8690*/  BSSY B0, `(.L_x_18405) ;  /* 0x0000044000007945 */ /* 0x000fe40003800000 */
[----:B------:R-:W5:Y:S01]  /*86a0*/  SHFL.BFLY PT, R4, R39, 0x2, 0x1f ;  /* 0x0c401f0027047f89 */ /* 0x000f6200000e0000 */
[----:B------:R-:W-:-:S03]  /*86b0*/  IMAD R18, R18, 0x60, R21 ;  /* 0x0000006012127824 */ /* 0x000fc600078e0215 */
[----:B------:R-:W5:Y:S04]  /*86c0*/  SHFL.BFLY PT, R7, R38, 0x2, 0x1f ;  /* 0x0c401f0026077f89 */ /* 0x000f6800000e0000 */
[----:B------:R-:W5:Y:S01]  /*86d0*/  SHFL.BFLY PT, R9, R36, 0x2, 0x1f ;  /* 0x0c401f0024097f89 */ /* 0x000f6200000e0000 */
[----:B-1----:R-:W-:Y:S01]  /*86e0*/  FADD.FTZ R43, R12, R43 ;  /* 0x0000002b0c2b7221 */ /* 0x002fe20000010000 */
[----:B------:R-:W-:Y:S01]  /*86f0*/  LOP3.LUT R12, R30, 0x3, RZ, 0xc0, !PT ;  /* 0x000000031e0c7812 */ /* 0x000fe200078ec0ff */
[----:B---3--:R-:W-:Y:S01]  /*8700*/  ULEA UR4, UR5, UR4, 0x18 ;  /* 0x0000000405047291 */ /* 0x008fe2000f8ec03f */
[----:B------:R-:W1:Y:S01]  /*8710*/  SHFL.BFLY PT, R6, R35, 0x2, 0x1f ;  /* 0x0c401f0023067f89 */ /* 0x000e6200000e0000 */
[----:B--2---:R-:W-:Y:S01]  /*8720*/  FADD.FTZ R3, R3, R42 ;  /* 0x0000002a03037221 */ /* 0x004fe20000010000 */
[----:B------:R-:W-:-:S02]  /*8730*/  ISETP.NE.AND P2, PT, R12, RZ, PT ;  /* 0x000000ff0c00720c */ /* 0x000fc40003f45270 */
[----:B------:R-:W2:Y:S01]  /*8740*/  SHFL.BFLY PT, R11, R34, 0x2, 0x1f ;  /* 0x0c401f00220b7f89 */ /* 0x000ea200000e0000 */
[----:B----4-:R-:W-:Y:S01]  /*8750*/  FADD.FTZ R41, R2, R41 ;  /* 0x0000002902297221 */ /* 0x010fe20000010000 */
[----:B------:R-:W-:Y:S02]  /*8760*/  ISETP.NE.OR P5, PT, R17, 0x40, P2 ;  /* 0x000000401100780c */ /* 0x000fe400017a5670 */
[----:B------:R-:W3:Y:S01]  /*8770*/  SHFL.BFLY PT, R8, R31, 0x2, 0x1f ;  /* 0x0c401f001f087f89 */ /* 0x000ee200000e0000 */
[----:B0-----:R-:W-:Y:S01]  /*8780*/  FADD.FTZ R5, R5, R40 ;  /* 0x0000002805057221 */ /* 0x001fe20000010000 */
[----:B------:R-:W-:Y:S02]  /*8790*/  LEA R18, R18, UR4, 0x2 ;  /* 0x0000000412127c11 */ /* 0x000fe4000f8e10ff */
[----:B------:R-:W0:Y:S01]  /*87a0*/  SHFL.BFLY PT, R10, R27, 0x2, 0x1f ;  /* 0x0c401f001b0a7f89 */ /* 0x000e2200000e0000 */
[----:B-----5:R-:W-:Y:S01]  /*87b0*/  FADD.FTZ R39, R4, R39 ;  /* 0x0000002704277221 */ /* 0x020fe20000010000 */
[----:B------:R-:W-:-:S02]  /*87c0*/  ISETP.GT.OR P0, PT, R0, 0x3f, P2 ;  /* 0x0000003f0000780c */ /* 0x000fc40001704670 */
[----:B------:R-:W4:Y:S01]  /*87d0*/  SHFL.BFLY PT, R15, R26, 0x2, 0x1f ;  /* 0x0c401f001a0f7f89 */ /* 0x000f2200000e0000 */
[----:B------:R-:W-:Y:S01]  /*87e0*/  FADD.FTZ R7, R7, R38 ;  /* 0x0000002607077221 */ /* 0x000fe20000010000 */
[----:B------:R-:W-:Y:S01]  /*87f0*/  ISETP.GT.OR P1, PT, R0, 0x1f, P2 ;  /* 0x0000001f0000780c */ /* 0x000fe20001724670 */
[----:B------:R-:W-:Y:S01]  /*8800*/  FADD.FTZ R9, R9, R36 ;  /* 0x0000002409097221 */ /* 0x000fe20000010000 */
[----:B------:R-:W5:Y:S01]  /*8810*/  SHFL.BFLY PT, R2, R3, 0x1, 0x1f ;  /* 0x0c201f0003027f89 */ /* 0x000f6200000e0000 */
[----:B------:R-:W-:Y:S01]  /*8820*/  ISETP.NE.OR P4, PT, R19, 0x20, P2 ;  /* 0x000000201300780c */ /* 0x000fe20001785670 */
[----:B-1----:R-:W-:Y:S02]  /*8830*/  FADD.FTZ R35, R6, R35 ;  /* 0x0000002306237221 */ /* 0x002fe40000010000 */
[----:B------:R-:W1:Y:S01]  /*8840*/  SHFL.BFLY PT, R4, R41, 0x1, 0x1f ;  /* 0x0c201f0029047f89 */ /* 0x000e6200000e0000 */
[----:B--2---:R-:W-:-:S03]  /*8850*/  FADD.FTZ R11, R11, R34 ;  /* 0x000000220b0b7221 */ /* 0x004fc60000010000 */
[----:B------:R-:W2:Y:S01]  /*8860*/  SHFL.BFLY PT, R6, R5, 0x1, 0x1f ;  /* 0x0c201f0005067f89 */ /* 0x000ea200000e0000 */
[----:B---3--:R-:W-:-:S03]  /*8870*/  FADD.FTZ R31, R8, R31 ;  /* 0x0000001f081f7221 */ /* 0x008fc60000010000 */
[----:B------:R-:W3:Y:S01]  /*8880*/  SHFL.BFLY PT, R12, R9, 0x1, 0x1f ;  /* 0x0c201f00090c7f89 */ /* 0x000ee200000e0000 */
[----:B0-----:R-:W-:-:S03]  /*8890*/  FADD.FTZ R13, R10, R27 ;  /* 0x0000001b0a0d7221 */ /* 0x001fc60000010000 */
[----:B------:R-:W0:Y:S01]  /*88a0*/  SHFL.BFLY PT, R8, R39, 0x1, 0x1f ;  /* 0x0c201f0027087f89 */ /* 0x000e2200000e0000 */
[----:B----4-:R-:W-:-:S03]  /*88b0*/  FADD.FTZ R15, R15, R26 ;  /* 0x0000001a0f0f7221 */ /* 0x010fc60000010000 */
[----:B------:R-:W4:Y:S04]  /*88c0*/  SHFL.BFLY PT, R10, R7, 0x1, 0x1f ;  /* 0x0c201f00070a7f89 */ /* 0x000f2800000e0000 */
[----:B------:R-:W4:Y:S01]  /*88d0*/  SHFL.BFLY PT, R14, R35, 0x1, 0x1f ;  /* 0x0c201f00230e7f89 */ /* 0x000f2200000e0000 */
        /* <DEDUP_REMOVED lines=8> */
[----:B0-----:R-:W-:-:S03]  /*8960*/  FADD.FTZ R39, R39, R8 ;  /* 0x0000000827277221 */ /* 0x001fc60000010000 */
[----:B------:R-:W0:Y:S01]  /*8970*/  SHFL.BFLY PT, R34, R43, 0x1, 0x1f ;  /* 0x0c201f002b227f89 */ /* 0x000e2200000e0000 */
[----:B----4-:R-:W-:Y:S01]  /*8980*/  FADD.FTZ R27, R7, R10 ;  /* 0x0000000a071b7221 */ /* 0x010fe20000010000 */
[----:B------:R-:W-:Y:S01]  /*8990*/  BAR.SYNC.DEFER_BLOCKING 0x0 ;  /* 0x0000000000007b1d */ /* 0x000fe20000010000 */
[----:B------:R-:W-:Y:S01]  /*89a0*/  FADD.FTZ R35, R35, R14 ;  /* 0x0000000e23237221 */ /* 0x000fe20000010000 */
[----:B-----5:R-:W-:Y:S01]  /*89b0*/  FADD.FTZ R30, R11, R16 ;  /* 0x000000100b1e7221 */ /* 0x020fe20000010000 */
[----:B-1----:R-:W-:Y:S01]  /*89c0*/  FADD.FTZ R31, R31, R20 ;  /* 0x000000141f1f7221 */ /* 0x002fe20000010000 */
[----:B--2---:R-:W-:Y:S01]  /*89d0*/  FADD.FTZ R32, R13, R22 ;  /* 0x000000160d207221 */ /* 0x004fe20000010000 */
[----:B---3--:R-:W-:Y:S01]  /*89e0*/  FADD.FTZ R29, R15, R24 ;  /* 0x000000180f1d7221 */ /* 0x008fe20000010000 */
        /* <DEDUP_REMOVED lines=14> */
.L_x_18406:
[----:B------:R-:W-:Y:S05]  /*8ad0*/  BSYNC B0 ;  /* 0x0000000000007941 */ /* 0x000fea0003800000 */
.L_x_18405:
        /* <DEDUP_REMOVED lines=27> */
.L_x_18408:
[----:B------:R-:W-:Y:S05]  /*8c90*/  BSYNC B0 ;  /* 0x0000000000007941 */ /* 0x000fea0003800000 */
.L_x_18407:
        /* <DEDUP_REMOVED lines=15> */
.L_x_18410:
[----:B------:R-:W-:Y:S05]  /*8d90*/  BSYNC B0 ;  /* 0x0000000000007941 */ /* 0x000fea0003800000 */
.L_x_18409:
        /* <DEDUP_REMOVED lines=27> */
.L_x_18412:
[----:B------:R-:W-:Y:S05]  /*8f50*/  BSYNC B0 ;  /* 0x0000000000007941 */ /* 0x000fea0003800000 */
.L_x_18411:
        /* <DEDUP_REMOVED lines=21> */
[----:B------:R-:W-:Y:S01]  /*90b0*/  VIADD R6, R21, 0x10 ;  /* 0x0000001015067836 */ /* 0x000fe20000000000 */
[----:B------:R-:W-:Y:S01]  /*90c0*/  IADD3 R5, P1, R3, UR4, RZ ;  /* 0x0000000403057c10 */ /* 0x000fe2000ff3e0ff */
[C---:B------:R-:W-:Y:S01]  /*90d0*/  VIADD R7, R21.reuse, 0x18 ;  /* 0x0000001815077836 */ /* 0x040fe20000000000 */
[C---:B------:R-:W-:Y:S01]  /*90e0*/  LEA.HI.X.SX32 R10, R21.reuse, UR7, 0x1, P0 ;  /* 0x00000007150a7c11 */ /* 0x040fe200080f0eff */
[----:B------:R-:W-:Y:S01]  /*90f0*/  VIADD R17, R21, 0x40 ;  /* 0x0000004015117836 */ /* 0x000fe20000000000 */
[----:B------:R-:W-:Y:S01]  /*9100*/  LEA R2, P0, R9, UR8, 0x1 ;  /* 0x0000000809027c11 */ /* 0x000fe2000f8008ff */
[----:B------:R-:W-:Y:S01]  /*9110*/  VIADD R22, R21, 0x50 ;  /* 0x0000005015167836 */ /* 0x000fe20000000000 */
        /* <DEDUP_REMOVED lines=17> */
[----:B01----:R-:W-:Y:S02]  /*9230*/  LEA.HI.X.SX32 R18, R10, UR7, 0x1, P2 ;  /* 0x000000070a127c11 */ /* 0x003fe400090f0eff */
        /* <DEDUP_REMOVED lines=16> */
[----:B------:R-:W-:-:S02]  /*9340*/  LEA.HI.X R17, R20, UR9, R23, 0x1, P1 ;  /* 0x0000000914117c11 */ /* 0x000fc400088f0c17 */
[C---:B------:R-:W-:Y:S01]  /*9350*/  IADD3 R20, R21.reuse, 0x48, RZ ;  /* 0x0000004815147810 */ /* 0x040fe20007ffe0ff */
[----:B------:R-:W-:Y:S01]  /*9360*/  VIADD R21, R21, 0x58 ;  /* 0x0000005815157836 */ /* 0x000fe20000000000 */
[----:B------:R-:W-:Y:S02]  /*9370*/  LEA.HI.X R19, R19, UR9, R24, 0x1, P0 ;  /* 0x0000000913137c11 */ /* 0x000fe400080f0c18 */
[C---:B------:R-:W-:Y:S02]  /*9380*/  IADD3 R33, P0, R20.reuse, UR4, RZ ;  /* 0x0000000414217c10 */ /* 0x040fe4000ff1e0ff */
[----:B------:R-:W-:Y:S02]  /*9390*/  IADD3 R25, P2, R21, UR4, RZ ;  /* 0x0000000415197c10 */ /* 0x000fe4000ff5e0ff */
[----:B------:R-:W-:Y:S02]  /*93a0*/  LEA.HI.X.SX32 R40, R20, UR7, 0x1, P0 ;  /* 0x0000000714287c11 */ /* 0x000fe400080f0eff */
[----:B------:R-:W-:-:S02]  /*93b0*/  LEA R20, P0, R33, UR8, 0x1 ;  /* 0x0000000821147c11 */ /* 0x000fc4000f8008ff */
[----:B------:R-:W-:Y:S02]  /*93c0*/  F2FP.BF16.F32.PACK_AB R0, R41, R0 ;  /* 0x000000002900723e */ /* 0x000fe400000010ff */
[----:B------:R-:W-:Y:S02]  /*93d0*/  LEA.HI.X.SX32 R36, R21, UR7, 0x1, P2 ;  /* 0x0000000715247c11 */ /* 0x000fe400090f0eff */
[----:B------:R-:W-:Y:S01]  /*93e0*/  LEA.HI.X R21, R33, UR9, R40, 0x1, P0 ;  /* 0x0000000921157c11 */ /* 0x000fe200080f0c28 */
[----:B------:R0:W-:Y:S01]  /*93f0*/  STG.E.U16 desc[UR10][R2.64], R0 ;  /* 0x0000000002007986 */ /* 0x0001e2000c10150a */
[----:B------:R-:W-:Y:S02]  /*9400*/  F2FP.BF16.F32.PACK_AB R26, R39, R26 ;  /* 0x0000001a271a723e */ /* 0x000fe400000010ff */
[----:B------:R-:W-:Y:S02]  /*9410*/  PRMT R33, R0, 0x7632, R33 ;  /* 0x0000763200217816 */ /* 0x000fe40000000021 */
[----:B------:R-:W-:-:S02]  /*9420*/  IADD3 R23, P1, R22, UR4, RZ ;  /* 0x0000000416177c10 */ /* 0x000fc4000ff3e0ff */
[----:B------:R-:W-:Y:S01]  /*9430*/  F2FP.BF16.F32.PACK_AB R27, R28, R27 ;  /* 0x0000001b1c1b723e */ /* 0x000fe200000010ff */
[----:B------:R1:W-:Y:S01]  /*9440*/  STG.E.U16 desc[UR10][R4.64], R33 ;  /* 0x0000002104007986 */ /* 0x0003e2000c10150a */
[----:B------:R-:W-:Y:S02]  /*9450*/  F2FP.BF16.F32.PACK_AB R30, R30, R35 ;  /* 0x000000231e1e723e */ /* 0x000fe400000010ff */
[----:B------:R-:W-:Y:S01]  /*9460*/  LEA.HI.X.SX32 R38, R22, UR7, 0x1, P1 ;  /* 0x0000000716267c11 */ /* 0x000fe200088f0eff */
[----:B------:R-:W-:Y:S01]  /*9470*/  STG.E.U16 desc[UR10][R6.64], R26 ;  /* 0x0000001a06007986 */ /* 0x000fe2000c10150a */
[----:B0-----:R-:W-:Y:S02]  /*9480*/  PRMT R3, R26, 0x7632, R3 ;  /* 0x000076321a037816 */ /* 0x001fe40000000003 */
[----:B------:R-:W-:Y:S02]  /*9490*/  F2FP.BF16.F32.PACK_AB R31, R32, R31 ;  /* 0x0000001f201f723e */ /* 0x000fe400000010ff */
[----:B------:R-:W-:Y:S01]  /*94a0*/  LEA R22, P1, R23, UR8, 0x1 ;  /* 0x0000000817167c11 */ /* 0x000fe2000f8208ff */
[----:B------:R0:W-:Y:S01]  /*94b0*/  STG.E.U16 desc[UR10][R8.64], R3 ;  /* 0x0000000308007986 */ /* 0x0001e2000c10150a */
[----:B------:R-:W-:-:S02]  /*94c0*/  LEA R24, P2, R25, UR8, 0x1 ;  /* 0x0000000819187c11 */ /* 0x000fc4000f8408ff */
[----:B-1----:R-:W-:Y:S01]  /*94d0*/  PRMT R5, R27, 0x7632, R5 ;  /* 0x000076321b057816 */ /* 0x002fe20000000005 */
[----:B------:R-:W-:Y:S01]  /*94e0*/  STG.E.U16 desc[UR10][R10.64], R27 ;  /* 0x0000001b0a007986 */ /* 0x000fe2000c10150a */
[----:B------:R-:W-:Y:S02]  /*94f0*/  PRMT R0, R30, 0x7632, R0 ;  /* 0x000076321e007816 */ /* 0x000fe40000000000 */
[----:B------:R-:W-:Y:S01]  /*9500*/  F2FP.BF16.F32.PACK_AB R29, R34, R29 ;  /* 0x0000001d221d723e */ /* 0x000fe200000010ff */
        /* <DEDUP_REMOVED lines=8> */
[----:B------:R-:W-:Y:S04]  /*9590*/  STG.E.U16 desc[UR10][R20.64], R2 ;  /* 0x0000000214007986 */ /* 0x000fe8000c10150a */
[----:B------:R-:W-:Y:S04]  /*95a0*/  STG.E.U16 desc[UR10][R22.64], R29 ;  /* 0x0000001d16007986 */ /* 0x000fe8000c10150a */
[----:B------:R-:W-:Y:S01]  /*95b0*/  STG.E.U16 desc[UR10][R24.64], R3 ;  /* 0x0000000318007986 */ /* 0x000fe2000c10150a */
[----:B------:R-:W-:Y:S05]  /*95c0*/  EXIT ;  /* 0x000000000000794d */ /* 0x000fea0003800000 */
.L_x_18413:
        /* <DEDUP_REMOVED lines=11> */
.L_x_28364:


//--------------------- .text._ZN4vllm25paged_attention_v1_kernelI13__nv_bfloat16S1_Li80ELi32ELi128ELNS_18Fp8KVCacheDataTypeE0ELb1EEEvPT_PKS3_PKT0_S9_ifPKiSB_iPKfiiiSD_SD_iiiii --------------------------
	.section	.text._ZN4vllm25paged_attention_v1_kernelI13__nv_bfloat16S1_Li80ELi32ELi128ELNS_18Fp8KVCacheDataTypeE0ELb1EEEvPT_PKS3_PKT0_S9_ifPKiSB_iPKfiiiSD_SD_iiiii,"ax",@progbits
	.align	128
        .global         _ZN4vllm25paged_attention_v1_kernelI13__nv_bfloat16S1_Li80ELi32ELi128ELNS_18Fp8KVCacheDataTypeE0ELb1EEEvPT_PKS3_PKT0_S9_ifPKiSB_iPKfiiiSD_SD_iiiii
        .type           _ZN4vllm25paged_attention_v1_kernelI13__nv_bfloat16S1_Li80ELi32ELi128ELNS_18Fp8KVCacheDataTypeE0ELb1EEEvPT_PKS3_PKT0_S9_ifPKiSB_iPKfiiiSD_SD_iiiii,@function
        .size           _ZN4vllm25paged_attention_v1_kernelI13__nv_bfloat16S1_Li80ELi32ELi128ELNS_18Fp8KVCacheDataTypeE0ELb1EEEvPT_PKS3_PKT0_S9_ifPKiSB_iPKfiiiSD_SD_iiiii,(.L_x_28365 - _ZN4vllm25paged_attention_v1_kernelI13__nv_bfloat16S1_Li80ELi32ELi128ELNS_18Fp8KVCacheDataTypeE0ELb1EEEvPT_PKS3_PKT0_S9_ifPKiSB_iPKfiiiSD_SD_iiiii)
        .other          _ZN4vllm25paged_attention_v1_kernelI13__nv_bfloat16S1_Li80ELi32ELi128ELNS_18Fp8KVCacheDataTypeE0ELb1EEEvPT_PKS3_PKT0_S9_ifPKiSB_iPKfiiiSD_SD_iiiii,@"STO_CUDA_ENTRY STV_DEFAULT"
_ZN4vllm25paged_attention_v1_kernelI13__nv_bfloat16S1_Li80ELi32ELi128ELNS_18Fp8KVCacheDataTypeE0ELb1EEEvPT_PKS3_PKT0_S9_ifPKiSB_iPKfiiiSD_SD_iiiii:
.text._ZN4vllm25paged_attention_v1_kernelI13__nv_bfloat16S1_Li80ELi32ELi128ELNS_18Fp8KVCacheDataTypeE0ELb1EEEvPT_PKS3_PKT0_S9_ifPKiSB_iPKfiiiSD_SD_iiiii:
[----:B------:R-:W-:Y:S08]  /*0000*/  LDC R1, c[0x0][0x28] ;  /* 0x00000a00ff017b82 */ /* 0x000ff00000000800 */
[----:B------:R-:W0:Y:S01]  /*0010*/  LDC.64 R2, c[0x0][0x250] ;  /* 0x00009400ff027b82 */ /* 0x000e220000000a00 */
[----:B------:R-:W-:Y:S01]  /*0020*/  IMAD.MOV.U32 R0, RZ, RZ, RZ ;  /* 0x000000ffff007224 */ /* 0x000fe200078e00ff */
[----:B------:R-:W-:Y:S01]  /*0030*/  ULDC.64 UR10, c[0x0][0x208] ;  /* 0x00008200000a7ab9 */ /* 0x000fe20000000a00 */
[----:B------:R-:W1:Y:S05]  /*0040*/  S2R R35, SR_CTAID.Y ;  /* 0x0000000000237919 */ /* 0x000e6a0000002600 */
[----:B------:R-:W1:Y:S01]  /*0050*/  LDC.64 R28, c[0x0][0x240] ;  /* 0x00009000ff1c7b82 */ /* 0x000e620000000a00 */
[----:B0-----:R-:W-:-:S02]  /*0060*/  ISETP.NE.U32.AND P0, PT, R2, RZ, PT ;  /* 0x000000ff0200720c */ /* 0x001fc40003f05070 */
[----:B------:R-:W0:Y:S02]  /*0070*/  S2R R2, SR_CTAID.X ;  /* 0x0000000000027919 */ /* 0x000e240000002500 */
[----:B------:R-:W-:-:S03]  /*0080*/  ISETP.NE.AND.EX P0, PT, R3, RZ, PT, P0 ;  /* 0x000000ff0300720c */ /* 0x000fc60003f05300 */
[----:B------:R-:W2:Y:S01]  /*0090*/  LDC R3, c[0x0][0x230] ;  /* 0x00008c00ff037b82 */ /* 0x000ea20000000800 */
[----:B-1----:R-:W-:-:S09]  /*00a0*/  IMAD.WIDE R28, R35, 0x4, R28 ;  /* 0x00000004231c7825 */ /* 0x002fd200078e021c */
[----:B------:R-:W0:Y:S01]  /*00b0*/  @P0 LDC.64 R4, c[0x0][0x250] ;  /* 0x00009400ff040b82 */ /* 0x000e220000000a00 */
[----:B------:R-:W5:Y:S01]  /*00c0*/  LDG.E.CONSTANT R28, desc[UR10][R28.64] ;  /* 0x0000000a1c1c7981 */ /* 0x000f62000c1e9900 */
[----:B--2---:R-:W-:-:S04]  /*00d0*/  IABS R9, R3 ;  /* 0x0000000300097213 */ /* 0x004fc80000000000 */
[----:B------:R-:W1:Y:S02]  /*00e0*/  I2F.RP R8, R9 ;  /* 0x0000000900087306 */ /* 0x000e640000209400 */
[----:B------:R-:W2:Y:S01]  /*00f0*/  LDC R11, c[0x0][0xc] ;  /* 0x00000300ff0b7b82 */ /* 0x000ea20000000800 */
[----:B0-----:R-:W-:-:S05]  /*0100*/  @P0 IMAD.WIDE R4, R2, 0x4, R4 ;  /* 0x0000000402040825 */ /* 0x001fca00078e0204 */
[----:B------:R2:W5:Y:S01]  /*0110*/  @P0 LDG.E.CONSTANT R0, desc[UR10][R4.64] ;  /* 0x0000000a04000981 */ /* 0x000562000c1e9900 */
[----:B-1----:R-:W0:Y:S02]  /*0120*/  MUFU.RCP R8, R8 ;  /* 0x0000000800087308 */ /* 0x002e240000001000 */
[----:B0-----:R-:W-:-:S06]  /*0130*/  VIADD R6, R8, 0xffffffe ;  /* 0x0ffffffe08067836 */ /* 0x001fcc0000000000 */
[----:B------:R0:W1:Y:S02]  /*0140*/  F2I.FTZ.U32.TRUNC.NTZ R7, R6 ;  /* 0x0000000600077305 */ /* 0x000064000021f000 */
[----:B0-----:R-:W-:Y:S01]  /*0150*/  HFMA2.MMA R6, -RZ, RZ, 0, 0 ;  /* 0x00000000ff067435 */ /* 0x001fe200000001ff */
[----:B-1----:R-:W-:-:S04]  /*0160*/  IMAD.MOV R10, RZ, RZ, -R7 ;  /* 0x000000ffff0a7224 */ /* 0x002fc800078e0a07 */
[----:B------:R-:W-:Y:S01]  /*0170*/  IMAD R13, R10, R9, RZ ;  /* 0x000000090a0d7224 */ /* 0x000fe200078e02ff */
[----:B--2---:R-:W-:-:S04]  /*0180*/  IABS R4, R11 ;  /* 0x0000000b00047213 */ /* 0x004fc80000000000 */
[----:B------:R-:W-:-:S06]  /*0190*/  IMAD.HI.U32 R7, R7, R13, R6 ;  /* 0x0000000d07077227 */ /* 0x000fcc00078e0006 */
[----:B------:R-:W-:-:S04]  /*01a0*/  IMAD.HI.U32 R7, R7, R4, RZ ;  /* 0x0000000407077227 */ /* 0x000fc800078e00ff */
[----:B------:R-:W-:-:S04]  /*01b0*/  IMAD.MOV R5, RZ, RZ, -R7 ;  /* 0x000000ffff057224 */ /* 0x000fc800078e0a07 */
        /* <DEDUP_REMOVED lines=8> */
[----:B------:R-:W-:-:S05]  /*0240*/  @P0 IADD3 R7, R7, 0x1, RZ ;  /* 0x0000000107070810 */ /* 0x000fca0007ffe0ff */
[----:B------:R-:W-:-:S04]  /*0250*/  IMAD.MOV.U32 R13, RZ, RZ, R7 ;  /* 0x000000ffff0d7224 */ /* 0x000fc800078e0007 */
        /* <DEDUP_REMOVED lines=19> */
[----:B------:R-:W-:Y:S02]  /*0390*/  ISETP.GE.U32.AND P0, PT, R4, R7, PT ;  /* 0x000000070400720c */ /* 0x000fe40003f06070 */
[----:B------:R-:W-:Y:S02]  /*03a0*/  @!P1 IADD3 R30, R30, 0x1, RZ ;  /* 0x000000011e1e9810 */ /* 0x000fe40007ffe0ff */
[----:B------:R-:W-:Y:S02]  /*03b0*/  LOP3.LUT R4, R2, R13, RZ, 0x3c, !PT ;  /* 0x0000000d02047212 */ /* 0x000fe400078e3cff */
[----:B------:R-:W-:Y:S02]  /*03c0*/  ISETP.NE.AND P1, PT, R13, RZ, PT ;  /* 0x000000ff0d00720c */ /* 0x000fe40003f25270 */
[----:B------:R-:W-:Y:S02]  /*03d0*/  ISETP.GE.AND P2, PT, R4, RZ, PT ;  /* 0x000000ff0400720c */ /* 0x000fe40003f46270 */
[----:B0-----:R-:W-:-:S03]  /*03e0*/  SHF.R.S32.HI R4, RZ, 0x1f, R29 ;  /* 0x0000001fff047819 */ /* 0x001fc6000001141d */
[----:B------:R-:W-:Y:S01]  /*03f0*/  @P0 VIADD R30, R30, 0x1 ;  /* 0x000000011e1e0836 */ /* 0x000fe20000000000 */
[C---:B------:R-:W-:Y:S02]  /*0400*/  ISETP.GT.AND P0, PT, R29.reuse, 0x9, PT ;  /* 0x000000091d00780c */ /* 0x040fe40003f04270 */
[----:B------:R-:W-:Y:S01]  /*0410*/  LEA.HI R4, R4, R29, RZ, 0x5 ;  /* 0x0000001d04047211 */ /* 0x000fe200078f28ff */
[----:B------:R-:W-:Y:S03]  /*0420*/  BSSY B0, `(.L_x_18414) ;  /* 0x000005f000007945 */ /* 0x000fe60003800000 */
[----:B------:R-:W-:Y:S01]  /*0430*/  LOP3.LUT R6, R4, 0xffffffe0, RZ, 0xc0, !PT ;  /* 0xffffffe004067812 */ /* 0x000fe200078ec0ff */
[----:B------:R-:W-:Y:S01]  /*0440*/  @!P2 IMAD.MOV R30, RZ, RZ, -R30 ;  /* 0x000000ffff1ea224 */ /* 0x000fe200078e0a1e */
[----:B------:R-:W-:Y:S02]  /*0450*/  @!P1 LOP3.LUT R30, RZ, R13, RZ, 0x33, !PT ;  /* 0x0000000dff1e9212 */ /* 0x000fe400078e33ff */
[----:B------:R-:W-:Y:S01]  /*0460*/  SHF.R.S32.HI R61, RZ, 0x5, R4 ;  /* 0x00000005ff3d7819 */ /* 0x000fe20000011404 */
[----:B------:R-:W-:-:S02]  /*0470*/  IMAD.IADD R31, R29, 0x1, -R6 ;  /* 0x000000011d1f7824 */ /* 0x000fc400078e0a06 */
[----:B------:R-:W-:Y:S05]  /*0480*/  @P0 BRA `(.L_x_18415) ;  /* 0x0000000400600947 */ /* 0x000fea0003800000 */
[C---:B------:R-:W-:Y:S01]  /*0490*/  VIMNMX R4, R29.reuse, -0x76, !PT ;  /* 0xffffff8a1d047848 */ /* 0x040fe20007fe0100 */
        /* <DEDUP_REMOVED lines=28> */
.L_x_18418:
        /* <DEDUP_REMOVED lines=15> */
.L_x_18417:
[----:B------:R-:W-:Y:S05]  /*0750*/  BSYNC B1 ;  /* 0x0000000000017941 */ /* 0x000fea0003800000 */
.L_x_18416:
[----:B------:R-:W-:Y:S05]  /*0760*/  @!P0 BRA `(.L_x_18415) ;  /* 0x0000000000a88947 */ /* 0x000fea0003800000 */
[----:B------:R-:W0:Y:S01]  /*0770*/  S2UR UR5, SR_CgaCtaId ;  /* 0x00000000000579c3 */ /* 0x000e220000008800 */
[----:B------:R-:W-:Y:S01]  /*0780*/  UMOV UR4, 0x400 ;  /* 0x0000040000047882 */ /* 0x000fe20000000000 */
[----:B------:R-:W-:Y:S01]  /*0790*/  IADD3 R33, P0, R6, R7, RZ ;  /* 0x0000000706217210 */ /* 0x000fe20007f1e0ff */
[C---:B------:R-:W-:Y:S01]  /*07a0*/  VIADD R8, R9.reuse, 0xfffffe00 ;  /* 0xfffffe0009087836 */ /* 0x040fe20000000000 */
[----:B------:R-:W-:-:S03]  /*07b0*/  SHF.L.U32 R6, R9, 0x3, RZ ;  /* 0x0000000309067819 */ /* 0x000fc600000006ff */
        /* <DEDUP_REMOVED lines=9> */
.L_x_18419:
        /* <DEDUP_REMOVED lines=28> */
.L_x_18415:
[----:B------:R-:W-:Y:S05]  /*0a10*/  BSYNC B0 ;  /* 0x0000000000007941 */ /* 0x000fea0003800000 */
.L_x_18414:
        /* <DEDUP_REMOVED lines=11> */
[----:B------:R-:W0:Y:S01]  /*0ad0*/  I2F.RP R5, R97 ;  /* 0x0000006100057306 */ /* 0x000e220000209400 */
[----:B------:R-:W-:-:S07]  /*0ae0*/  MOV R37, R97 ;  /* 0x0000006100257202 */ /* 0x000fce0000000f00 */
        /* <DEDUP_REMOVED lines=10> */
[----:B------:R-:W-:Y:S01]  /*0b90*/  ISETP.GE.AND P2, PT, R4, RZ, PT ;  /* 0x000000ff0400720c */ /* 0x000fe20003f46270 */
[----:B------:R-:W-:-:S02]  /*0ba0*/  VIADD R4, R28, 0x1f ;  /* 0x0000001f1c047836 */ /* 0x000fc40000000000 */
[----:B------:R-:W-:-:S05]  /*0bb0*/  IMAD.HI.U32 R33, R32, R6, RZ ;  /* 0x0000000620217227 */ /* 0x000fca00078e00ff */
[----:B------:R-:W-:-:S05]  /*0bc0*/  IADD3 R5, RZ, -R33, RZ ;  /* 0x80000021ff057210 */ /* 0x000fca0007ffe0ff */
[----:B------:R-:W-:Y:S01]  /*0bd0*/  IMAD R6, R97, R5, R6 ;  /* 0x0000000561067224 */ /* 0x000fe200078e0206 */
[----:B------:R-:W-:-:S04]  /*0be0*/  SHF.R.S32.HI R5, RZ, 0x1f, R4 ;  /* 0x0000001fff057819 */ /* 0x000fc80000011404 */
[----:B------:R-:W-:Y:S02]  /*0bf0*/  ISETP.GT.U32.AND P1, PT, R97, R6, PT ;  /* 0x000000066100720c */ /* 0x000fe40003f24070 */
[----:B------:R-:W-:Y:S02]  /*0c00*/  LEA.HI R5, R5, R4, RZ, 0x5 ;  /* 0x0000000405057211 */ /* 0x000fe400078f28ff */
[----:B0-----:R-:W-:Y:S02]  /*0c10*/  ISETP.GT.AND P3, PT, R9, -0x1, PT ;  /* 0xffffffff0900780c */ /* 0x001fe40003f64270 */
[----:B------:R-:W-:-:S07]  /*0c20*/  SHF.R.S32.HI R34, RZ, 0x5, R5 ;  /* 0x00000005ff227819 */ /* 0x000fce0000011405 */
[----:B------:R-:W-:Y:S02]  /*0c30*/  @!P1 IMAD.IADD R6, R6, 0x1, -R97 ;  /* 0x0000000106069824 */ /* 0x000fe400078e0a61 */
[----:B------:R-:W-:Y:S01]  /*0c40*/  @!P1 VIADD R33, R33, 0x1 ;  /* 0x0000000121219836 */ /* 0x000fe20000000000 */
[----:B------:R-:W-:Y:S01]  /*0c50*/  ISETP.NE.AND P1, PT, R7, RZ, PT ;  /* 0x000000ff0700720c */ /* 0x000fe20003f25270 */
[----:B------:R-:W-:Y:S01]  /*0c60*/  @!P3 IMAD R3, R3, UR4, R30 ;  /* 0x000000040303bc24 */ /* 0x000fe2000f8e021e */
[----:B------:R-:W-:Y:S01]  /*0c70*/  ISETP.GE.U32.AND P0, PT, R6, R97, PT ;  /* 0x000000610600720c */ /* 0x000fe20003f06070 */
[----:B------:R-:W-:Y:S01]  /*0c80*/  @P3 IMAD R2, R11, UR4, R2 ;  /* 0x000000040b023c24 */ /* 0x000fe2000f8e0202 */
[----:B------:R-:W-:Y:S01]  /*0c90*/  @!P3 IADD3 R38, RZ, -R9, RZ ;  /* 0x80000009ff26b210 */ /* 0x000fe20007ffe0ff */
[----:B------:R-:W-:Y:S02]  /*0ca0*/  ULDC UR4, c[0x0][0x248] ;  /* 0x0000920000047ab9 */ /* 0x000fe40000000800 */
[----:B------:R-:W-:-:S02]  /*0cb0*/  IMAD R35, R35, UR4, RZ ;  /* 0x0000000423237c24 */ /* 0x000fc4000f8e02ff */
[----:B------:R-:W-:Y:S02]  /*0cc0*/  @!P3 IMAD R38, R3, R38, RZ ;  /* 0x000000260326b224 */ /* 0x000fe400078e02ff */
[----:B------:R-:W-:Y:S01]  /*0cd0*/  @P3 IMAD R38, R2, R9, RZ ;  /* 0x0000000902263224 */ /* 0x000fe200078e02ff */
[----:B------:R-:W-:-:S03]  /*0ce0*/  SHF.R.S32.HI R36, RZ, 0x1f, R35 ;  /* 0x0000001fff247819 */ /* 0x000fc60000011423 */
[----:B------:R-:W-:Y:S01]  /*0cf0*/  @P0 VIADD R33, R33, 0x1 ;  /* 0x0000000121210836 */ /* 0x000fe20000000000 */
[----:B------:R-:W-:Y:S01]  /*0d00*/  ISETP.GE.AND P0, PT, R61, R34, PT ;  /* 0x000000223d00720c */ /* 0x000fe20003f06270 */
[----:B------:R-:W-:Y:S02]  /*0d10*/  VIADD R38, R38, 0x1 ;  /* 0x0000000126267836 */ /* 0x000fe40000000000 */
[----:B------:R-:W-:Y:S01]  /*0d20*/  @!P2 IMAD.MOV R33, RZ, RZ, -R33 ;  /* 0x000000ffff21a224 */ /* 0x000fe200078e0a21 */
[----:B------:R-:W-:-:S09]  /*0d30*/  @!P1 LOP3.LUT R33, RZ, R7, RZ, 0x33, !PT ;  /* 0x00000007ff219212 */ /* 0x000fd200078e33ff */
[----:B------:R-:W-:Y:S05]  /*0d40*/  @P0 BRA `(.L_x_18421) ;  /* 0x0000001c006c0947 */ /* 0x000fea0003800000 */
[----:B------:R-:W0:Y:S01]  /*0d50*/  S2UR UR5, SR_CgaCtaId ;  /* 0x00000000000579c3 */ /* 0x000e220000008800 */
[----:B------:R-:W-:Y:S01]  /*0d60*/  UMOV UR4, 0x400 ;  /* 0x0000040000047882 */ /* 0x000fe20000000000 */
[----:B------:R-:W-:Y:S01]  /*0d70*/  IMAD.SHL.U32 R2, R31, 0x8, RZ ;  /* 0x000000081f027824 */ /* 0x000fe200078e00ff */
[----:B------:R-:W-:Y:S01]  /*0d80*/  MOV R88, 0xff7fffff ;  /* 0xff7fffff00587802 */ /* 0x000fe20000000f00 */
[----:B------:R-:W-:-:S03]  /*0d90*/  IMAD.MOV.U32 R91, RZ, RZ, R61 ;  /* 0x000000ffff5b7224 */ /* 0x000fc600078e003d */
        /* <DEDUP_REMOVED lines=17> */
[C---:B------:R-:W-:Y:S01]  /*0eb0*/  IMAD.U32 R41, R14.reuse, 0x10000, RZ ;  /* 0x000100000e297824 */ /* 0x040fe200078e00ff */
[----:B------:R-:W-:Y:S01]  /*0ec0*/  SHF.L.U32 R40, R13, 0x10, RZ ;  /* 0x000000100d287819 */ /* 0x000fe200000006ff */
[C---:B------:R-:W-:Y:S01]  /*0ed0*/  IMAD.U32 R42, R15.reuse, 0x10000, RZ ;  /* 0x000100000f2a7824 */ /* 0x040fe200078e00ff */
[----:B------:R-:W-:Y:S01]  /*0ee0*/  PRMT R53, R14, 0x7632, R53 ;  /* 0x000076320e357816 */ /* 0x000fe20000000035 */
[----:B-1----:R-:W-:Y:S01]  /*0ef0*/  IMAD.U32 R43, R20, 0x10000, RZ ;  /* 0x00010000142b7824 */ /* 0x002fe200078e00ff */
[----:B------:R-:W-:Y:S01]  /*0f00*/  PRMT R54, R15, 0x7632, R54 ;  /* 0x000076320f367816 */ /* 0x000fe20000000036 */
[----:B------:R-:W-:Y:S01]  /*0f10*/  IMAD.U32 R45, R22, 0x10000, RZ ;  /* 0x00010000162d7824 */ /* 0x000fe200078e00ff */
[----:B------:R-:W0:Y:S01]  /*0f20*/  LDS.128 R12, [UR4+0x60] ;  /* 0x00006004ff0c7984 */ /* 0x000e220008000c00 */
        /* <DEDUP_REMOVED lines=15> */
[----:B------:R-:W1:Y:S01]  /*1020*/  LDS.128 R20, [UR4+0x70] ;  /* 0x00007004ff147984 */ /* 0x000e620008000c00 */
[----:B------:R-:W-:Y:S01]  /*1030*/  PRMT R66, R26, 0x7632, R66 ;  /* 0x000076321a427816 */ /* 0x000fe20000000042 */
[----:B----4-:R-:W-:Y:S01]  /*1040*/  IMAD.U32 R71, R10, 0x10000, RZ ;  /* 0x000100000a477824 */ /* 0x010fe200078e00ff */
[----:B------:R-:W-:Y:S01]  /*1050*/  PRMT R67, R27, 0x7632, R67 ;  /* 0x000076321b437816 */ /* 0x000fe20000000043 */
[----:B------:R-:W-:Y:S01]  /*1060*/  IMAD.U32 R73, R11, 0x10000, RZ ;  /* 0x000100000b497824 */ /* 0x000fe200078e00ff */
[----:B------:R-:W-:Y:S01]  /*1070*/  PRMT R68, R16, 0x7632, R68 ;  /* 0x0000763210447816 */ /* 0x000fe20000000044 */
[----:B------:R-:W2:Y:S01]  /*1080*/  LDS.128 R24, [UR4+0x80] ;  /* 0x00008004ff187984 */ /* 0x000ea20008000c00 */
        /* <DEDUP_REMOVED lines=8> */
[----:B------:R-:W3:Y:S01]  /*1110*/  LDS.128 R16, [UR4+0x90] ;  /* 0x00009004ff107984 */ /* 0x000ee20008000c00 */
[----:B------:R-:W-:Y:S01]  /*1120*/  PRMT R84, R10, 0x7632, R84 ;  /* 0x000076320a547816 */ /* 0x000fe20000000054 */
[----:B------:R-:W-:Y:S01]  /*1130*/  ULDC UR4, c[0x0][0x27c] ;  /* 0x00009f0000047ab9 */ /* 0x000fe20000000800 */
[----:B------:R-:W-:Y:S01]  /*1140*/  PRMT R10, R11, 0x7632, R10 ;  /* 0x000076320b0a7816 */ /* 0x000fe2000000000a */
[----:B------:R-:W-:Y:S01]  /*1150*/  VIADD R90, R33, -UR4 ;  /* 0x80000004215a7c36 */ /* 0x000fe20008000000 */
[C---:B-----5:R-:W-:Y:S01]  /*1160*/  PRMT R74, R4.reuse, 0x7632, R74 ;  /* 0x00007632044a7816 */ /* 0x060fe2000000004a */
[----:B------:R-:W-:Y:S01]  /*1170*/  IMAD.U32 R4, R4, 0x10000, RZ ;  /* 0x0001000004047824 */ /* 0x000fe200078e00ff */
[----:B------:R-:W-:Y:S01]  /*1180*/  PRMT R76, R5, 0x7632, R76 ;  /* 0x00007632054c7816 */ /* 0x000fe2000000004c */
        /* <DEDUP_REMOVED lines=17> */
[C---:B-1----:R-:W-:Y:S01]  /*12a0*/  PRMT R15, R20.reuse, 0x7632, R15 ;  /* 0x00007632140f7816 */ /* 0x042fe2000000000f */
[----:B------:R-:W-:Y:S01]  /*12b0*/  IMAD.U32 R20, R20, 0x10000, RZ ;  /* 0x0001000014147824 */ /* 0x000fe200078e00ff */
[----:B------:R-:W-:Y:S01]  /*12c0*/  PRMT R85, R21, 0x7632, R85 ;  /* 0x0000763215557816 */ /* 0x000fe20000000055 */
        /* <DEDUP_REMOVED lines=56> */
[----:B------:R-:W-:-:S07]  /*1650*/  IMAD.U32 R98, R98, 0x10000, RZ ;  /* 0x0001000062627824 */ /* 0x000fce00078e00ff */
.L_x_18425:
[----:B01----:R-:W0:Y:S01]  /*1660*/  LDC R106, c[0x0][0x280] ;  /* 0x0000a000ff6a7b82 */ /* 0x003e220000000800 */
[----:B------:R-:W-:Y:S01]  /*1670*/  IMAD.SHL.U32 R12, R91, 0x20, RZ ;  /* 0x000000205b0c7824 */ /* 0x000fe200078e00ff */
[----:B------:R-:W-:Y:S01]  /*1680*/  UMOV UR4, 0x400 ;  /* 0x0000040000047882 */ /* 0x000fe20000000000 */
[----:B------:R-:W-:Y:S01]  /*1690*/  BSSY B1, `(.L_x_18422) ;  /* 0x0000143000017945 */ /* 0x000fe20003800000 */
[----:B------:R-:W-:Y:S02]  /*16a0*/  UIADD3 UR4, UR4, 0xc0, URZ ;  /* 0x000000c004047890 */ /* 0x000fe4000fffe03f */
[----:B------:R-:W-:Y:S02]  /*16b0*/  IABS R14, R12 ;  /* 0x0000000c000e7213 */ /* 0x000fe40000000000 */
        /* <DEDUP_REMOVED lines=40> */
[----:B------:R-:W-:-:S03]  /*1940*/  ISETP.LE.AND P1, PT, R109, R90, PT ;  /* 0x0000005a6d00720c */ /* 0x000fc60003f23270 */
[----:B------:R-:W-:Y:S01]  /*1950*/  @!P2 IMAD.MOV R10, RZ, RZ, -R10 ;  /* 0x000000ffff0aa224 */ /* 0x000fe200078e0a0a */
[----:B------:R-:W-:Y:S02]  /*1960*/  @!P0 LOP3.LUT R10, RZ, R106, RZ, 0x33, !PT ;  /* 0x0000006aff0a8212 */ /* 0x000fe400078e33ff */
[----:B------:R-:W-:Y:S02]  /*1970*/  LEA R106, R107, UR4, 0x2 ;  /* 0x000000046b6a7c11 */ /* 0x000fe4000f8e10ff */
        /* <DEDUP_REMOVED lines=41> */
[--C-:B------:R-:W-:Y:S01]  /*1c10*/  FFMA.FTZ R119, R47, R115, R118.reuse ;  /* 0x000000732f777223 */ /* 0x100fe20000010076 */
[----:B-----5:R-:W-:Y:S01]  /*1c20*/  PRMT R115, R114, 0x7632, R115 ;  /* 0x0000763272737816 */ /* 0x020fe20000000073 */
[----:B------:R-:W-:Y:S01]  /*1c30*/  FFMA.FTZ R117, R64, R116, R117 ;  /* 0x0000007440757223 */ /* 0x000fe20000010075 */
[----:B------:R-:W-:Y:S01]  /*1c40*/  IMAD.U32 R116, R114, 0x10000, RZ ;  /* 0x0001000072747824 */ /* 0x000fe200078e00ff */
[----:B------:R-:W-:Y:S01]  /*1c50*/  PRMT R118, R112, 0x7632, R118 ;  /* 0x0000763270767816 */ /* 0x000fe20000000076 */
[----:B------:R-:W2:Y:S01]  /*1c60*/  LDG.E.CONSTANT R114, desc[UR10][R12.64+0x1200] ;  /* 0x0012000a0c727981 */ /* 0x000ea2000c1e9900 */
[----:B------:R-:W-:Y:S02]  /*1c70*/  IMAD.U32 R115, R115, 0x10000, RZ ;  /* 0x0001000073737824 */ /* 0x000fe400078e00ff */
[----:B------:R-:W-:Y:S01]  /*1c80*/  FFMA.FTZ R119, R56, R116, R119 ;  /* 0x0000007438777223 */ /* 0x000fe20000010077 */
[----:B------:R-:W-:Y:S01]  /*1c90*/  PRMT R116, R113, 0x7632, R116 ;  /* 0x0000763271747816 */ /* 0x000fe20000000074 */
[----:B------:R-:W-:-:S02]  /*1ca0*/  FFMA.FTZ R117, R68, R115, R117 ;  /* 0x0000007344757223 */ /* 0x000fc40000010075 */
[----:B------:R-:W3:Y:S02]  /*1cb0*/  LDG.E.CONSTANT R115, desc[UR10][R12.64+0xa04] ;  /* 0x000a040a0c737981 */ /* 0x000ee4000c1e9900 */
[----:B------:R-:W-:Y:S01]  /*1cc0*/  IMAD.U32 R116, R116, 0x10000, RZ ;  /* 0x0001000074747824 */ /* 0x000fe200078e00ff */
[----:B------:R-:W-:Y:S01]  /*1cd0*/  SHF.L.U32 R113, R113, 0x10, RZ ;  /* 0x0000001071717819 */ /* 0x000fe200000006ff */
[----:B------:R-:W-:Y:S02]  /*1ce0*/  IMAD.U32 R118, R118, 0x10000, RZ ;  /* 0x0001000076767824 */ /* 0x000fe400078e00ff */
[----:B------:R-:W-:Y:S02]  /*1cf0*/  FFMA.FTZ R117, R74, R116, R117 ;  /* 0x000000744a757223 */ /* 0x000fe40000010075 */
[----:B------:R-:W4:Y:S01]  /*1d00*/  LDG.E.CONSTANT R116, desc[UR10][R12.64+0xc04] ;  /* 0x000c040a0c747981 */ /* 0x000f22000c1e9900 */
[----:B------:R-:W-:Y:S02]  /*1d10*/  IMAD.U32 R112, R112, 0x10000, RZ ;  /* 0x0001000070707824 */ /* 0x000fe400078e00ff */
[----:B------:R-:W-:Y:S01]  /*1d20*/  FFMA.FTZ R117, R82, R118, R117 ;  /* 0x0000007652757223 */ /* 0x000fe20000010075 */
[C---:B------:R-:W-:Y:S01]  /*1d30*/  PRMT R118, R111.reuse, 0x7632, R118 ;  /* 0x000076326f767816 */ /* 0x040fe20000000076 */
[----:B------:R-:W-:Y:S01]  /*1d40*/  FFMA.FTZ R113, R4, R113, R119 ;  /* 0x0000007104717223 */ /* 0x000fe20000010077 */
[----:B------:R-:W-:-:S03]  /*1d50*/  SHF.L.U32 R111, R111, 0x10, RZ ;  /* 0x000000106f6f7819 */ /* 0x000fc600000006ff */
[----:B------:R-:W-:Y:S01]  /*1d60*/  FFMA.FTZ R120, R8, R112, R113 ;  /* 0x0000007008787223 */ /* 0x000fe20000010071 */
[----:B------:R-:W-:Y:S01]  /*1d70*/  IMAD.U32 R118, R118, 0x10000, RZ ;  /* 0x0001000076767824 */ /* 0x000fe200078e00ff */
[----:B------:R-:W5:Y:S03]  /*1d80*/  LDG.E.CONSTANT R112, desc[UR10][R12.64+0x208] ;  /* 0x0002080a0c707981 */ /* 0x000f66000c1e9900 */
[----:B------:R-:W-:Y:S01]  /*1d90*/  FFMA.FTZ R119, R100, R118, R117 ;  /* 0x0000007664777223 */ /* 0x000fe20000010075 */
[----:B------:R-:W5:Y:S01]  /*1da0*/  LDG.E.CONSTANT R113, desc[UR10][R12.64+0x8] ;  /* 0x0000080a0c717981 */ /* 0x000f62000c1e9900 */
[C---:B------:R-:W-:Y:S01]  /*1db0*/  PRMT R118, R110.reuse, 0x7632, R118 ;  /* 0x000076326e767816 */ /* 0x040fe20000000076 */
[----:B------:R-:W-:Y:S01]  /*1dc0*/  FFMA.FTZ R111, R75, R111, R120 ;  /* 0x0000006f4b6f7223 */ /* 0x000fe20000010078 */
[----:B------:R-:W-:Y:S01]  /*1dd0*/  IMAD.U32 R110, R110, 0x10000, RZ ;  /* 0x000100006e6e7824 */ /* 0x000fe200078e00ff */
[----:B------:R-:W5:Y:S03]  /*1de0*/  LDG.E.CONSTANT R117, desc[UR10][R12.64+0xe04] ;  /* 0x000e040a0c757981 */ /* 0x000f66000c1e9900 */
[----:B------:R-:W-:Y:S01]  /*1df0*/  FFMA.FTZ R121, R20, R110, R111 ;  /* 0x0000006e14797223 */ /* 0x000fe2000001006f */
[----:B------:R-:W-:Y:S01]  /*1e00*/  PRMT R110, R109, 0x7632, R110 ;  /* 0x000076326d6e7816 */ /* 0x000fe2000000006e */
[----:B------:R-:W-:Y:S01]  /*1e10*/  IMAD.U32 R118, R118, 0x10000, RZ ;  /* 0x0001000076767824 */ /* 0x000fe200078e00ff */
[----:B------:R-:W5:Y:S03]  /*1e20*/  LDG.E.CONSTANT R111, desc[UR10][R12.64+0x408] ;  /* 0x0004080a0c6f7981 */ /* 0x000f66000c1e9900 */
[----:B------:R-:W-:-:S02]  /*1e30*/  IMAD.U32 R110, R110, 0x10000, RZ ;  /* 0x000100006e6e7824 */ /* 0x000fc400078e00ff */
[----:B------:R-:W-:Y:S01]  /*1e40*/  FFMA.FTZ R118, R104, R118, R119 ;  /* 0x0000007668767223 */ /* 0x000fe20000010077 */
[----:B------:R-:W-:-:S03]  /*1e50*/  SHF.L.U32 R119, R109, 0x10, RZ ;  /* 0x000000106d777819 */ /* 0x000fc600000006ff */
[----:B------:R-:W-:Y:S02]  /*1e60*/  FFMA.FTZ R118, R89, R110, R118 ;  /* 0x0000006e59767223 */ /* 0x000fe40000010076 */
[----:B------:R-:W5:Y:S01]  /*1e70*/  LDG.E.CONSTANT R110, desc[UR10][R12.64+0x1004] ;  /* 0x0010040a0c6e7981 */ /* 0x000f62000c1e9900 */
[----:B------:R-:W-:Y:S01]  /*1e80*/  PRMT R109, R14, 0x7632, R109 ;  /* 0x000076320e6d7816 */ /* 0x000fe2000000006d */
[----:B------:R-:W-:Y:S01]  /*1e90*/  FFMA.FTZ R119, R24, R119, R121 ;  /* 0x0000007718777223 */ /* 0x000fe20000010079 */
[----:B------:R-:W-:Y:S02]  /*1ea0*/  IMAD.U32 R121, R14, 0x10000, RZ ;  /* 0x000100000e797824 */ /* 0x000fe400078e00ff */
[----:B------:R-:W5:Y:S01]  /*1eb0*/  LDG.E.CONSTANT R14, desc[UR10][R12.64+0x608] ;  /* 0x0006080a0c0e7981 */ /* 0x000f62000c1e9900 */
[----:B------:R-:W-:Y:S01]  /*1ec0*/  IMAD.U32 R120, R109, 0x10000, RZ ;  /* 0x000100006d787824 */ /* 0x000fe200078e00ff */
[C---:B------:R-:W-:Y:S01]  /*1ed0*/  PRMT R109, R15.reuse, 0x7632, R109 ;  /* 0x000076320f6d7816 */ /* 0x040fe2000000006d */
[----:B------:R-:W-:Y:S01]  /*1ee0*/  FMUL.FTZ R121, R44, R121 ;  /* 0x000000792c797220 */ /* 0x000fe20000410000 */
[----:B------:R-:W-:Y:S01]  /*1ef0*/  SHF.L.U32 R15, R15, 0x10, RZ ;  /* 0x000000100f0f7819 */ /* 0x000fe200000006ff */
[----:B------:R-:W-:-:S02]  /*1f00*/  FMUL.FTZ R123, R57, R120 ;  /* 0x00000078397b7220 */ /* 0x000fc40000410000 */
[----:B------:R-:W-:Y:S02]  /*1f10*/  IMAD.U32 R109, R109, 0x10000, RZ ;  /* 0x000100006d6d7824 */ /* 0x000fe400078e00ff */
[----:B------:R-:W-:Y:S02]  /*1f20*/  FFMA.FTZ R121, R40, R15, R121 ;  /* 0x0000000f28797223 */ /* 0x000fe40000010079 */
[----:B------:R-:W-:Y:S01]  /*1f30*/  FFMA.FTZ R120, R52, R109, R123 ;  /* 0x0000006d34787223 */ /* 0x000fe2000001007b */
[C---:B------:R-:W-:Y:S01]  /*1f40*/  IMAD.U32 R109, R108.reuse, 0x10000, RZ ;  /* 0x000100006c6d7824 */ /* 0x040fe200078e00ff */
[----:B------:R-:W-:Y:S01]  /*1f50*/  PRMT R108, R108, 0x7632, R108 ;  /* 0x000076326c6c7816 */ /* 0x000fe2000000006c */
[----:B------:R-:W5:Y:S02]  /*1f60*/  LDG.E.CONSTANT R15, desc[UR10][R12.64+0x1204] ;  /* 0x0012040a0c0f7981 */ /* 0x000f64000c1e9900 */
[----:B------:R-:W-:Y:S02]  /*1f70*/  FFMA.FTZ R121, R48, R109, R121 ;  /* 0x0000006d30797223 */ /* 0x000fe40000010079 */
[----:B------:R-:W-:-:S02]  /*1f80*/  IMAD.U32 R109, R108, 0x10000, RZ ;  /* 0x000100006c6d7824 */ /* 0x000fc400078e00ff */
[----:B------:R-:W5:Y:S02]  /*1f90*/  LDG.E.CONSTANT R108, desc[UR10][R12.64+0x808] ;  /* 0x0008080a0c6c7981 */ /* 0x000f64000c1e9900 */
[----:B------:R-:W-:Y:S01]  /*1fa0*/  FFMA.FTZ R120, R65, R109, R120 ;  /* 0x0000006d41787223 */ /* 0x000fe20000010078 */
[----:B------:R-:W-:-:S05]  /*1fb0*/  SHF.L.U32 R109, R10, 0x10, RZ ;  /* 0x000000100a6d7819 */ /* 0x000fca00000006ff */
[----:B------:R-:W-:Y:S02]  /*1fc0*/  FFMA.FTZ R122, R58, R109, R121 ;  /* 0x0000006d3a7a7223 */ /* 0x000fe40000010079 */
[----:B------:R-:W5:Y:S01]  /*1fd0*/  LDG.E.CONSTANT R109, desc[UR10][R12.64+0xa08] ;  /* 0x000a080a0c6d7981 */ /* 0x000f62000c1e9900 */
[----:B------:R-:W-:-:S05]  /*1fe0*/  PRMT R10, R10, 0x7632, R10 ;  /* 0x000076320a0a7816 */ /* 0x000fca000000000a */
[----:B------:R-:W-:-:S04]  /*1ff0*/  IMAD.U32 R10, R10, 0x10000, RZ ;  /* 0x000100000a0a7824 */ /* 0x000fc800078e00ff */
[----:B------:R-:W-:Y:S01]  /*2000*/  FFMA.FTZ R121, R69, R10, R120 ;  /* 0x0000000a45797223 */ /* 0x000fe20000010078 */
[----:B------:R-:W-:Y:S01]  /*2010*/  IMAD.U32 R120, R11, 0x10000, RZ ;  /* 0x000100000b787824 */ /* 0x000fe200078e00ff */
[----:B------:R-:W5:Y:S03]  /*2020*/  LDG.E.CONSTANT R10, desc[UR10][R12.64+0xc08] ;  /* 0x000c080a0c0a7981 */ /* 0x000f66000c1e9900 */
[--C-:B------:R-:W-:Y:S01]  /*2030*/  FFMA.FTZ R120, R5, R120, R122.reuse ;  /* 0x0000007805787223 */ /* 0x100fe2000001007a */
[----:B------:R-:W-:-:S05]  /*2040*/  PRMT R122, R11, 0x7632, R122 ;  /* 0x000076320b7a7816 */ /* 0x000fca000000007a */
[----:B------:R-:W-:-:S04]  /*2050*/  IMAD.U32 R122, R122, 0x10000, RZ ;  /* 0x000100007a7a7824 */ /* 0x000fc800078e00ff */
[--C-:B------:R-:W-:Y:S01]  /*2060*/  FFMA.FTZ R122, R76, R122, R121.reuse ;  /* 0x0000007a4c7a7223 */ /* 0x100fe20000010079 */
[C---:B--2---:R-:W-:Y:S02]  /*2070*/  SHF.L.U32 R11, R114.reuse, 0x10, RZ ;  /* 0x00000010720b7819 */ /* 0x044fe400000006ff */
[----:B------:R-:W-:Y:S02]  /*2080*/  PRMT R114, R114, 0x7632, R114 ;  /* 0x0000763272727816 */ /* 0x000fe40000000072 */
[C---:B---3--:R-:W-:Y:S01]  /*2090*/  PRMT R121, R115.reuse, 0x7632, R121 ;  /* 0x0000763273797816 */ /* 0x048fe20000000079 */
[----:B------:R-:W-:Y:S02]  /*20a0*/  IMAD.U32 R115, R115, 0x10000, RZ ;  /* 0x0001000073737824 */ /* 0x000fe400078e00ff */
[----:B------:R-:W-:Y:S01]  /*20b0*/  FFMA.FTZ R11, R16, R11, R119 ;  /* 0x0000000b100b7223 */ /* 0x000fe20000010077 */
[----:B------:R-:W-:Y:S02]  /*20c0*/  IMAD.U32 R119, R114, 0x10000, RZ ;  /* 0x0001000072777824 */ /* 0x000fe400078e00ff */
[----:B------:R-:W-:Y:S01]  /*20d0*/  FFMA.FTZ R120, R9, R115, R120 ;  /* 0x0000007309787223 */ /* 0x000fe20000010078 */
[----:B------:R-:W-:Y:S01]  /*20e0*/  IMAD.U32 R114, R121, 0x10000, RZ ;  /* 0x0001000079727824 */ /* 0x000fe200078e00ff */
[----:B----4-:R-:W-:-:S03]  /*20f0*/  PRMT R115, R116, 0x7632, R115 ;  /* 0x0000763274737816 */ /* 0x010fc60000000073 */
[----:B------:R-:W-:Y:S02]  /*2100*/  FFMA.FTZ R114, R83, R114, R122 ;  /* 0x0000007253727223 */ /* 0x000fe4000001007a */
[----:B------:R-:W-:Y:S01]  /*2110*/  IMAD.U32 R115, R115, 0x10000, RZ ;  /* 0x0001000073737824 */ /* 0x000fe200078e00ff */
[----:B------:R-:W-:-:S03]  /*2120*/  SHF.L.U32 R116, R116, 0x10, RZ ;  /* 0x0000001074747819 */ /* 0x000fc600000006ff */
[----:B------:R-:W-:Y:S01]  /*2130*/  FFMA.FTZ R114, R101, R115, R114 ;  /* 0x0000007365727223 */ /* 0x000fe20000010072 */
[C---:B-----5:R-:W-:Y:S01]  /*2140*/  PRMT R115, R112.reuse, 0x7632, R115 ;  /* 0x0000763270737816 */ /* 0x060fe20000000073 */
[----:B------:R-:W-:Y:S01]  /*2150*/  FFMA.FTZ R116, R77, R116, R120 ;  /* 0x000000744d747223 */ /* 0x000fe20000010078 */
[----:B------:R-:W-:Y:S01]  /*2160*/  IMAD.U32 R120, R112, 0x10000, RZ ;  /* 0x0001000070787824 */ /* 0x000fe200078e00ff */
[----:B------:R-:W-:Y:S02]  /*2170*/  PRMT R112, R113, 0x7632, R112 ;  /* 0x0000763271707816 */ /* 0x000fe40000000070 */
[----:B------:R-:W-:Y:S02]  /*2180*/  IMAD.U32 R122, R115, 0x10000, RZ ;  /* 0x00010000737a7824 */ /* 0x000fe400078e00ff */
[----:B------:R-:W-:Y:S01]  /*2190*/  FFMA.FTZ R118, R95, R119, R118 ;  /* 0x000000775f767223 */ /* 0x000fe20000010076 */
[----:B------:R-:W-:Y:S02]  /*21a0*/  IMAD.U32 R112, R112, 0x10000, RZ ;  /* 0x0001000070707824 */ /* 0x000fe400078e00ff */
[----:B------:R-:W-:-:S04]  /*21b0*/  FMUL.FTZ R122, R59, R122 ;  /* 0x0000007a3b7a7220 */ /* 0x000fc80000410000 */
[----:B------:R-:W-:Y:S01]  /*21c0*/  FFMA.FTZ R119, R53, R112, R122 ;  /* 0x0000007035777223 */ /* 0x000fe2000001007a */
[----:B------:R-:W-:Y:S02]  /*21d0*/  IMAD.U32 R112, R117, 0x10000, RZ ;  /* 0x0001000075707824 */ /* 0x000fe400078e00ff */
[----:B------:R-:W-:Y:S01]  /*21e0*/  FADD.FTZ R11, R11, R118 ;  /* 0x000000760b0b7221 */ /* 0x000fe20000010000 */
[----:B------:R-:W-:Y:S01]  /*21f0*/  SHF.L.U32 R118, R113, 0x10, RZ ;  /* 0x0000001071767819 */ /* 0x000fe200000006ff */
[----:B------:R-:W-:Y:S01]  /*2200*/  FFMA.FTZ R116, R21, R112, R116 ;  /* 0x0000007015747223 */ /* 0x000fe20000010074 */
[----:B------:R-:W-:Y:S01]  /*2210*/  PRMT R115, R117, 0x7632, R115 ;  /* 0x0000763275737816 */ /* 0x000fe20000000073 */
[----:B------:R-:W2:Y:S01]  /*2220*/  LDG.E.CONSTANT R112, desc[UR10][R12.64+0xe08] ;  /* 0x000e080a0c707981 */ /* 0x000ea2000c1e9900 */
[C---:B------:R-:W-:Y:S02]  /*2230*/  PRMT R113, R111.reuse, 0x7632, R113 ;  /* 0x000076326f717816 */ /* 0x040fe40000000071 */
[----:B------:R-:W-:Y:S01]  /*2240*/  SHF.L.U32 R117, R111, 0x10, RZ ;  /* 0x000000106f757819 */ /* 0x000fe200000006ff */
[----:B------:R-:W-:-:S02]  /*2250*/  IMAD.U32 R111, R110, 0x10000, RZ ;  /* 0x000100006e6f7824 */ /* 0x000fc400078e00ff */
[----:B------:R-:W-:Y:S02]  /*2260*/  IMAD.U32 R113, R113, 0x10000, RZ ;  /* 0x0001000071717824 */ /* 0x000fe400078e00ff */
[----:B------:R-:W-:Y:S01]  /*2270*/  FMUL.FTZ R120, R45, R120 ;  /* 0x000000782d787220 */ /* 0x000fe20000410000 */
[----:B------:R-:W-:Y:S01]  /*2280*/  FFMA.FTZ R116, R25, R111, R116 ;  /* 0x0000006f19747223 */ /* 0x000fe20000010074 */
[----:B------:R-:W-:Y:S01]  /*2290*/  IMAD.U32 R115, R115, 0x10000, RZ ;  /* 0x0001000073737824 */ /* 0x000fe200078e00ff */
[----:B------:R-:W3:Y:S01]  /*22a0*/  LDG.E.CONSTANT R111, desc[UR10][R12.64+0x20c] ;  /* 0x00020c0a0c6f7981 */ /* 0x000ee2000c1e9900 */
[----:B------:R-:W-:Y:S01]  /*22b0*/  FFMA.FTZ R119, R66, R113, R119 ;  /* 0x0000007142777223 */ /* 0x000fe20000010077 */
[----:B------:R-:W-:Y:S01]  /*22c0*/  FFMA.FTZ R118, R41, R118, R120 ;  /* 0x0000007629767223 */ /* 0x000fe20000010078 */
[--C-:B------:R-:W-:Y:S01]  /*22d0*/  FFMA.FTZ R115, R85, R115, R114.reuse ;  /* 0x0000007355737223 */ /* 0x100fe20000010072 */
[----:B------:R-:W4:Y:S01]  /*22e0*/  LDG.E.CONSTANT R113, desc[UR10][R12.64+0x1008] ;  /* 0x0010080a0c717981 */ /* 0x000f22000c1e9900 */
[----:B------:R-:W-:-:S02]  /*22f0*/  PRMT R114, R110, 0x7632, R114 ;  /* 0x000076326e727816 */ /* 0x000fc40000000072 */
[C---:B------:R-:W-:Y:S01]  /*2300*/  PRMT R120, R14.reuse, 0x7632, R120 ;  /* 0x000076320e787816 */ /* 0x040fe20000000078 */
[----:B------:R-:W5:Y:S01]  /*2310*/  LDG.E.CONSTANT R110, desc[UR10][R12.64+0xc] ;  /* 0x00000c0a0c6e7981 */ /* 0x000f62000c1e9900 */
[----:B------:R-:W-:Y:S01]  /*2320*/  SHF.L.U32 R14, R14, 0x10, RZ ;  /* 0x000000100e0e7819 */ /* 0x000fe200000006ff */
[----:B------:R-:W-:Y:S01]  /*2330*/  FFMA.FTZ R117, R49, R117, R118 ;  /* 0x0000007531757223 */ /* 0x000fe20000010076 */
[----:B------:R-:W-:Y:S02]  /*2340*/  IMAD.U32 R118, R114, 0x10000, RZ ;  /* 0x0001000072767824 */ /* 0x000fe400078e00ff */
[----:B------:R-:W-:Y:S02]  /*2350*/  IMAD.U32 R114, R120, 0x10000, RZ ;  /* 0x0001000078727824 */ /* 0x000fe400078e00ff */
[----:B------:R-:W-:Y:S02]  /*2360*/  FFMA.FTZ R117, R60, R14, R117 ;  /* 0x0000000e3c757223 */ /* 0x000fe40000010075 */
[----:B------:R-:W5:Y:S01]  /*2370*/  LDG.E.CONSTANT R14, desc[UR10][R12.64+0x1208] ;  /* 0x0012080a0c0e7981 */ /* 0x000f62000c1e9900 */
[----:B------:R-:W-:Y:S01]  /*2380*/  FFMA.FTZ R115, R92, R118, R115 ;  /* 0x000000765c737223 */ /* 0x000fe20000010073 */
[----:B------:R-:W-:Y:S01]  /*2390*/  FFMA.FTZ R119, R70, R114, R119 ;  /* 0x0000007246777223 */ /* 0x000fe20000010077 */
[C---:B------:R-:W-:Y:S01]  /*23a0*/  IMAD.U32 R118, R15.reuse, 0x10000, RZ ;  /* 0x000100000f767824 */ /* 0x040fe200078e00ff */
[----:B------:R-:W-:-:S02]  /*23b0*/  PRMT R114, R15, 0x7632, R114 ;  /* 0x000076320f727816 */ /* 0x000fc40000000072 */
[----:B------:R-:W5:Y:S01]  /*23c0*/  LDG.E.CONSTANT R15, desc[UR10][R12.64+0x40c] ;  /* 0x00040c0a0c0f7981 */ /* 0x000f62000c1e9900 */
[--C-:B------:R-:W-:Y:S01]  /*23d0*/  FFMA.FTZ R118, R17, R118, R116.reuse ;  /* 0x0000007611767223 */ /* 0x100fe20000010074 */
[C---:B------:R-:W-:Y:S02]  /*23e0*/  PRMT R116, R108.reuse, 0x7632, R116 ;  /* 0x000076326c747816 */ /* 0x040fe40000000074 */
[----:B------:R-:W-:-:S05]  /*23f0*/  SHF.L.U32 R108, R108, 0x10, RZ ;  /* 0x000000106c6c7819 */ /* 0x000fca00000006ff */
[----:B------:R-:W-:Y:S02]  /*2400*/  FFMA.FTZ R122, R6, R108, R117 ;  /* 0x0000006c067a7223 */ /* 0x000fe40000010075 */
[----:B------:R-:W5:Y:S01]  /*2410*/  LDG.E.CONSTANT R108, desc[UR10][R12.64+0x60c] ;  /* 0x00060c0a0c6c7981 */ /* 0x000f62000c1e9900 */
[----:B------:R-:W-:Y:S01]  /*2420*/  IMAD.U32 R120, R114, 0x10000, RZ ;  /* 0x0001000072787824 */ /* 0x000fe200078e00ff */
[C---:B------:R-:W-:Y:S01]  /*2430*/  PRMT R123, R109.reuse, 0x7632, R123 ;  /* 0x000076326d7b7816 */ /* 0x040fe2000000007b */
[----:B------:R-:W-:Y:S01]  /*2440*/  IMAD.U32 R114, R116, 0x10000, RZ ;  /* 0x0001000074727824 */ /* 0x000fe200078e00ff */
[----:B------:R-:W5:Y:S01]  /*2450*/  LDG.E.CONSTANT R117, desc[UR10][R12.64+0xc0c] ;  /* 0x000c0c0a0c757981 */ /* 0x000f62000c1e9900 */
[----:B------:R-:W-:-:S03]  /*2460*/  IMAD.U32 R109, R109, 0x10000, RZ ;  /* 0x000100006d6d7824 */ /* 0x000fc600078e00ff */
[----:B------:R-:W5:Y:S01]  /*2470*/  LDG.E.CONSTANT R116, desc[UR10][R12.64+0x80c] ;  /* 0x00080c0a0c747981 */ /* 0x000f62000c1e9900 */
[----:B------:R-:W-:-:S03]  /*2480*/  FFMA.FTZ R122, R71, R109, R122 ;  /* 0x0000006d477a7223 */ /* 0x000fc6000001007a */
[----:B------:R-:W5:Y:S01]  /*2490*/  LDG.E.CONSTANT R109, desc[UR10][R12.64+0xa0c] ;  /* 0x000a0c0a0c6d7981 */ /* 0x000f62000c1e9900 */
[----:B------:R-:W-:Y:S01]  /*24a0*/  FFMA.FTZ R120, R96, R120, R115 ;  /* 0x0000007860787223 */ /* 0x000fe20000010073 */
[----:B------:R-:W-:Y:S02]  /*24b0*/  FFMA.FTZ R119, R78, R114, R119 ;  /* 0x000000724e777223 */ /* 0x000fe40000010077 */
[----:B------:R-:W5:Y:S04]  /*24c0*/  LDG.E.CONSTANT R115, desc[UR10][R12.64+0xe0c] ;  /* 0x000e0c0a0c737981 */ /* 0x000f68000c1e9900 */
[----:B------:R-:W5:Y:S01]  /*24d0*/  LDG.E.CONSTANT R114, desc[UR10][R12.64+0x100c] ;  /* 0x00100c0a0c727981 */ /* 0x000f62000c1e9900 */
[----:B------:R-:W-:-:S04]  /*24e0*/  IMAD.U32 R123, R123, 0x10000, RZ ;  /* 0x000100007b7b7824 */ /* 0x000fc800078e00ff */
[----:B------:R-:W-:Y:S02]  /*24f0*/  FFMA.FTZ R123, R84, R123, R119 ;  /* 0x0000007b547b7223 */ /* 0x000fe40000010077 */
[----:B------:R3:W5:Y:S01]  /*2500*/  LDG.E.CONSTANT R119, desc[UR10][R12.64+0x120c] ;  /* 0x00120c0a0c777981 */ /* 0x000762000c1e9900 */
[C---:B------:R-:W-:Y:S02]  /*2510*/  SHF.L.U32 R121, R10.reuse, 0x10, RZ ;  /* 0x000000100a797819 */ /* 0x040fe400000006ff */
[----:B------:R-:W-:-:S05]  /*2520*/  PRMT R10, R10, 0x7632, R10 ;  /* 0x000076320a0a7816 */ /* 0x000fca000000000a */
[----:B------:R-:W-:-:S04]  /*2530*/  IMAD.U32 R10, R10, 0x10000, RZ ;  /* 0x000100000a0a7824 */ /* 0x000fc800078e00ff */
[----:B------:R-:W-:Y:S01]  /*2540*/  FFMA.FTZ R123, R102, R10, R123 ;  /* 0x0000000a667b7223 */ /* 0x000fe2000001007b */
[----:B------:R-:W-:Y:S01]  /*2550*/  FFMA.FTZ R121, R79, R121, R122 ;  /* 0x000000794f797223 */ /* 0x000fe2000001007a */
[----:B------:R-:W-:-:S04]  /*2560*/  FADD.FTZ R125, R118, R11 ;  /* 0x0000000b767d7221 */ /* 0x000fc80000010000 */
[----:B------:R-:W-:Y:S01]  /*2570*/  FADD.FTZ R120, R120, R125 ;  /* 0x0000007d78787221 */ /* 0x000fe20000010000 */
[----:B------:R-:W-:Y:S02]  /*2580*/  FSETP.NEU.FTZ.AND P0, PT, R0, RZ, PT ;  /* 0x000000ff0000720b */ /* 0x000fe40003f1d000 */
[C---:B--2---:R-:W-:Y:S01]  /*2590*/  PRMT R10, R112.reuse, 0x7632, R10 ;  /* 0x00007632700a7816 */ /* 0x044fe2000000000a */
[----:B------:R-:W-:-:S04]  /*25a0*/  IMAD.U32 R112, R112, 0x10000, RZ ;  /* 0x0001000070707824 */ /* 0x000fc800078e00ff */
[----:B------:R-:W-:Y:S02]  /*25b0*/  IMAD.U32 R10, R10, 0x10000, RZ ;  /* 0x000100000a0a7824 */ /* 0x000fe400078e00ff */
[----:B------:R-:W-:Y:S01]  /*25c0*/  FFMA.FTZ R11, R22, R112, R121 ;  /* 0x00000070160b7223 */ /* 0x000fe20000010079 */
[----:B---3--:R-:W-:Y:S01]  /*25d0*/  PRMT R12, R111, 0x7632, R12 ;  /* 0x000076326f0c7816 */ /* 0x008fe2000000000c */
[----:B------:R-:W-:Y:S01]  /*25e0*/  FFMA.FTZ R112, R86, R10, R123 ;  /* 0x0000000a56707223 */ /* 0x000fe2000001007b */
[----:B----4-:R-:W-:-:S03]  /*25f0*/  PRMT R10, R113, 0x7632, R10 ;  /* 0x00007632710a7816 */ /* 0x010fc6000000000a */
[----:B------:R-:W-:Y:S01]  /*2600*/  IMAD.U32 R121, R12, 0x10000, RZ ;  /* 0x000100000c797824 */ /* 0x000fe200078e00ff */
[----:B------:R-:W-:Y:S02]  /*2610*/  SHF.L.U32 R113, R113, 0x10, RZ ;  /* 0x0000001071717819 */ /* 0x000fe400000006ff */
[----:B-----5:R-:W-:-:S03]  /*2620*/  PRMT R12, R110, 0x7632, R12 ;  /* 0x000076326e0c7816 */ /* 0x020fc6000000000c */
[----:B------:R-:W-:Y:S01]  /*2630*/  FFMA.FTZ R11, R26, R113, R11 ;  /* 0x000000711a0b7223 */ /* 0x000fe2000001000b */
[----:B------:R-:W-:Y:S02]  /*2640*/  IMAD.U32 R113, R111, 0x10000, RZ ;  /* 0x000100006f717824 */ /* 0x000fe400078e00ff */
[----:B------:R-:W-:Y:S02]  /*2650*/  IMAD.U32 R111, R12, 0x10000, RZ ;  /* 0x000100000c6f7824 */ /* 0x000fe400078e00ff */
[C---:B------:R-:W-:Y:S01]  /*2660*/  IMAD.U32 R12, R14.reuse, 0x10000, RZ ;  /* 0x000100000e0c7824 */ /* 0x040fe200078e00ff */
[----:B------:R-:W-:Y:S01]  /*2670*/  PRMT R14, R14, 0x7632, R14 ;  /* 0x000076320e0e7816 */ /* 0x000fe2000000000e */
[----:B------:R-:W-:Y:S01]  /*2680*/  IMAD.U32 R10, R10, 0x10000, RZ ;  /* 0x000100000a0a7824 */ /* 0x000fe200078e00ff */
[----:B------:R-:W-:Y:S01]  /*2690*/  SHF.L.U32 R13, R110, 0x10, RZ ;  /* 0x000000106e0d7819 */ /* 0x000fe200000006ff */
[----:B------:R-:W-:Y:S01]  /*26a0*/  FFMA.FTZ R11, R18, R12, R11 ;  /* 0x0000000c120b7223 */ /* 0x000fe2000001000b */
[----:B------:R-:W-:Y:S01]  /*26b0*/  FMUL.FTZ R113, R46, R113 ;  /* 0x000000712e717220 */ /* 0x000fe20000410000 */
[----:B------:R-:W-:Y:S01]  /*26c0*/  PRMT R12, R15, 0x7632, R12 ;  /* 0x000076320f0c7816 */ /* 0x000fe2000000000c */
[----:B------:R-:W-:Y:S01]  /*26d0*/  FMUL.FTZ R121, R62, R121 ;  /* 0x000000793e797220 */ /* 0x000fe20000410000 */
[----:B------:R-:W-:Y:S01]  /*26e0*/  FFMA.FTZ R10, R93, R10, R112 ;  /* 0x0000000a5d0a7223 */ /* 0x000fe20000010070 */
[----:B------:R-:W-:Y:S01]  /*26f0*/  IMAD.U32 R14, R14, 0x10000, RZ ;  /* 0x000100000e0e7824 */ /* 0x000fe200078e00ff */
[----:B------:R-:W-:Y:S01]  /*2700*/  SHF.L.U32 R15, R15, 0x10, RZ ;  /* 0x000000100f0f7819 */ /* 0x000fe200000006ff */
[----:B------:R-:W-:Y:S01]  /*2710*/  FFMA.FTZ R13, R42, R13, R113 ;  /* 0x0000000d2a0d7223 */ /* 0x000fe20000010071 */
[----:B------:R-:W-:Y:S01]  /*2720*/  FFMA.FTZ R110, R54, R111, R121 ;  /* 0x0000006f366e7223 */ /* 0x000fe20000010079 */
[----:B------:R-:W-:-:S02]  /*2730*/  IMAD.U32 R12, R12, 0x10000, RZ ;  /* 0x000100000c0c7824 */ /* 0x000fc400078e00ff */
[----:B------:R-:W-:Y:S01]  /*2740*/  FFMA.FTZ R10, R105, R14, R10 ;  /* 0x0000000e690a7223 */ /* 0x000fe2000001000a */
[----:B------:R-:W-:Y:S01]  /*2750*/  FFMA.FTZ R14, R50, R15, R13 ;  /* 0x0000000f320e7223 */ /* 0x000fe2000001000d */
[----:B------:R-:W-:Y:S01]  /*2760*/  FFMA.FTZ R13, R67, R12, R110 ;  /* 0x0000000c430d7223 */ /* 0x000fe2000001006e */
[C---:B------:R-:W-:Y:S01]  /*2770*/  IMAD.U32 R12, R108.reuse, 0x10000, RZ ;  /* 0x000100006c0c7824 */ /* 0x040fe200078e00ff */
[----:B------:R-:W-:-:S03]  /*2780*/  PRMT R108, R108, 0x7632, R108 ;  /* 0x000076326c6c7816 */ /* 0x000fc6000000006c */
[----:B------:R-:W-:Y:S02]  /*2790*/  FFMA.FTZ R14, R63, R12, R14 ;  /* 0x0000000c3f0e7223 */ /* 0x000fe4000001000e */
[----:B------:R-:W-:Y:S01]  /*27a0*/  IMAD.U32 R12, R108, 0x10000, RZ ;  /* 0x000100006c0c7824 */ /* 0x000fe200078e00ff */
[----:B------:R-:W-:-:S03]  /*27b0*/  PRMT R15, R116, 0x7632, R15 ;  /* 0x00007632740f7816 */ /* 0x000fc6000000000f */
[----:B------:R-:W-:Y:S02]  /*27c0*/  FFMA.FTZ R13, R72, R12, R13 ;  /* 0x0000000c480d7223 */ /* 0x000fe4000001000d */
[----:B------:R-:W-:Y:S01]  /*27d0*/  IMAD.U32 R12, R15, 0x10000, RZ ;  /* 0x000100000f0c7824 */ /* 0x000fe200078e00ff */
[----:B------:R-:W-:Y:S02]  /*27e0*/  PRMT R15, R109, 0x7632, R15 ;  /* 0x000076326d0f7816 */ /* 0x000fe4000000000f */
[----:B------:R-:W-:Y:S01]  /*27f0*/  SHF.L.U32 R116, R116, 0x10, RZ ;  /* 0x0000001074747819 */ /* 0x000fe200000006ff */
[----:B------:R-:W-:Y:S01]  /*2800*/  FFMA.FTZ R12, R80, R12, R13 ;  /* 0x0000000c500c7223 */ /* 0x000fe2000001000d */
[----:B------:R-:W-:Y:S01]  /*2810*/  PRMT R108, R117, 0x7632, R108 ;  /* 0x00007632756c7816 */ /* 0x000fe2000000006c */
[----:B------:R-:W-:Y:S02]  /*2820*/  IMAD.U32 R13, R15, 0x10000, RZ ;  /* 0x000100000f0d7824 */ /* 0x000fe400078e00ff */
[----:B------:R-:W-:Y:S01]  /*2830*/  FFMA.FTZ R14, R7, R116, R14 ;  /* 0x00000074070e7223 */ /* 0x000fe2000001000e */
[----:B------:R-:W-:-:S02]  /*2840*/  IMAD.U32 R109, R109, 0x10000, RZ ;  /* 0x000100006d6d7824 */ /* 0x000fc400078e00ff */
[----:B------:R-:W-:Y:S02]  /*2850*/  IMAD.U32 R15, R108, 0x10000, RZ ;  /* 0x000100006c0f7824 */ /* 0x000fe400078e00ff */
[--C-:B------:R-:W-:Y:S01]  /*2860*/  FFMA.FTZ R108, R99, R13, R12.reuse ;  /* 0x0000000d636c7223 */ /* 0x100fe2000001000c */
[----:B------:R-:W-:Y:S01]  /*2870*/  PRMT R12, R115, 0x7632, R12 ;  /* 0x00007632730c7816 */ /* 0x000fe2000000000c */
[----:B------:R-:W-:Y:S01]  /*2880*/  FFMA.FTZ R14, R73, R109, R14 ;  /* 0x0000006d490e7223 */ /* 0x000fe2000001000e */
[----:B------:R-:W-:Y:S02]  /*2890*/  SHF.L.U32 R117, R117, 0x10, RZ ;  /* 0x0000001075757819 */ /* 0x000fe400000006ff */
[----:B------:R-:W-:Y:S01]  /*28a0*/  PRMT R13, R114, 0x7632, R13 ;  /* 0x00007632720d7816 */ /* 0x000fe2000000000d */
[----:B------:R-:W-:Y:S01]  /*28b0*/  FFMA.FTZ R108, R103, R15, R108 ;  /* 0x0000000f676c7223 */ /* 0x000fe2000001006c */
[----:B------:R-:W-:Y:S01]  /*28c0*/  IMAD.U32 R12, R12, 0x10000, RZ ;  /* 0x000100000c0c7824 */ /* 0x000fe200078e00ff */
[----:B------:R-:W-:Y:S01]  /*28d0*/  IADD3 R110, -R28, 0x1, RZ ;  /* 0x000000011c6e7810 */ /* 0x000fe20007ffe1ff */
[----:B------:R-:W-:Y:S01]  /*28e0*/  FFMA.FTZ R14, R81, R117, R14 ;  /* 0x00000075510e7223 */ /* 0x000fe2000001000e */
[----:B------:R-:W-:Y:S01]  /*28f0*/  IMAD.U32 R115, R115, 0x10000, RZ ;  /* 0x0001000073737824 */ /* 0x000fe200078e00ff */
[----:B------:R-:W-:Y:S01]  /*2900*/  SHF.L.U32 R114, R114, 0x10, RZ ;  /* 0x0000001072727819 */ /* 0x000fe200000006ff */
[----:B------:R-:W-:-:S02]  /*2910*/  IMAD.U32 R15, R13, 0x10000, RZ ;  /* 0x000100000d0f7824 */ /* 0x000fc400078e00ff */
[----:B------:R-:W-:Y:S01]  /*2920*/  FFMA.FTZ R13, R87, R12, R108 ;  /* 0x0000000c570d7223 */ /* 0x000fe2000001006c */
[----:B------:R-:W-:Y:S01]  /*2930*/  FFMA.FTZ R14, R23, R115, R14 ;  /* 0x00000073170e7223 */ /* 0x000fe2000001000e */
[----:B------:R-:W-:Y:S01]  /*2940*/  IMAD.IADD R108, R110, 0x1, R107 ;  /* 0x000000016e6c7824 */ /* 0x000fe200078e026b */
[----:B------:R-:W-:Y:S01]  /*2950*/  PRMT R12, R119, 0x7632, R12 ;  /* 0x00007632770c7816 */ /* 0x000fe2000000000c */
[----:B------:R-:W-:Y:S01]  /*2960*/  FADD.FTZ R11, R11, R120 ;  /* 0x000000780b0b7221 */ /* 0x000fe20000010000 */
        /* <DEDUP_REMOVED lines=19> */
.L_x_18423:
[----:B------:R-:W-:-:S05]  /*2aa0*/  IMAD.MOV.U32 R11, RZ, RZ, -0x800001 ;  /* 0xff7fffffff0b7424 */ /* 0x000fca00078e00ff */
[----:B------:R0:W-:Y:S02]  /*2ab0*/  STS [R106], R11 ;  /* 0x0000000b6a007388 */ /* 0x0001e40000000800 */
.L_x_18424:
[----:B------:R-:W-:Y:S05]  /*2ac0*/  BSYNC B1 ;  /* 0x0000000000017941 */ /* 0x000fea0003800000 */
.L_x_18422:
[----:B------:R-:W-:-:S05]  /*2ad0*/  VIADD R91, R91, 0x4 ;  /* 0x000000045b5b7836 */ /* 0x000fca0000000000 */
[----:B------:R-:W-:-:S13]  /*2ae0*/  ISETP.GE.AND P0, PT, R91, R34, PT ;  /* 0x000000225b00720c */ /* 0x000fda0003f06270 */
[----:B------:R-:W-:Y:S05]  /*2af0*/  @!P0 BRA `(.L_x_18425) ;  /* 0xffffffe800d88947 */ /* 0x000fea000383ffff */
.L_x_18421:
[----:B------:R-:W-:Y:S05]  /*2b00*/  BSYNC B0 ;  /* 0x0000000000007941 */ /* 0x000fea0003800000 */
.L_x_18420:
        /* <DEDUP_REMOVED lines=13> */
[----:B------:R-:W2:Y:S02]  /*2be0*/  SHFL.BFLY PT, R5, R0, 0x4, 0x1f ;  /* 0x0c801f0000057f89 */ /* 0x000ea400000e0000 */
[----:B--2---:R-:W-:Y:S01]  /*2bf0*/  FMNMX.FTZ R5, R0, R5, !PT ;  /* 0x0000000500057209 */ /* 0x004fe20007810000 */
[----:B------:R-:W-:Y:S01]  /*2c00*/  @!P0 VIADD R0, R3, 0xa0 ;  /* 0x000000a003008836 */ /* 0x000fe20000000000 */
[----:B------:R-:W-:-:S03]  /*2c10*/  @!P1 MOV R3, 0x400 ;  /* 0x0000040000039802 */ /* 0x000fc60000000f00 */
[----:B------:R-:W2:Y:S01]  /*2c20*/  SHFL.BFLY PT, R2, R5, 0x2, 0x1f ;  /* 0x0c401f0005027f89 */ /* 0x000ea200000e0000 */
[----:B---3--:R-:W-:Y:S02]  /*2c30*/  @!P0 LEA R0, R9, R0, 0x18 ;  /* 0x0000000009008211 */ /* 0x008fe400078ec0ff */
[----:B------:R-:W-:-:S03]  /*2c40*/  @!P1 IADD3 R3, R3, 0xa0, RZ ;  /* 0x000000a003039810 */ /* 0x000fc60007ffe0ff */
[----:B------:R-:W-:Y:S01]  /*2c50*/  @!P0 IMAD R0, R23, 0x4, R0 ;  /* 0x0000000417008824 */ /* 0x000fe200078e0200 */
[----:B----4-:R-:W-:Y:S01]  /*2c60*/  @!P1 LEA R6, R4, R3, 0x18 ;  /* 0x0000000304069211 */ /* 0x010fe200078ec0ff */
[----:B------:R-:W-:Y:S01]  /*2c70*/  IMAD.MOV.U32 R4, RZ, RZ, -0x800001 ;  /* 0xff7fffffff047424 */ /* 0x000fe200078e00ff */
[----:B--2---:R-:W-:-:S03]  /*2c80*/  FMNMX.FTZ R2, R5, R2, !PT ;  /* 0x0000000205027209 */ /* 0x004fc60007810000 */
[----:B------:R-:W-:Y:S01]  /*2c90*/  @!P1 IMAD R5, R31, 0x4, R6 ;  /* 0x000000041f059824 */ /* 0x000fe200078e0206 */
[----:B------:R-:W-:Y:S01]  /*2ca0*/  IADD3 R6, R28, 0x1f, RZ ;  /* 0x0000001f1c067810 */ /* 0x000fe20007ffe0ff */
[----:B------:R-:W2:Y:S03]  /*2cb0*/  SHFL.BFLY PT, R7, R2, 0x1, 0x1f ;  /* 0x0c201f0002077f89 */ /* 0x000ea600000e0000 */
[----:B------:R-:W-:-:S04]  /*2cc0*/  SHF.R.S32.HI R9, RZ, 0x1f, R6 ;  /* 0x0000001fff097819 */ /* 0x000fc80000011406 */
[----:B------:R-:W-:Y:S02]  /*2cd0*/  LEA.HI R9, R9, R6, RZ, 0x5 ;  /* 0x0000000609097211 */ /* 0x000fe400078f28ff */
[----:B--2---:R-:W-:-:S05]  /*2ce0*/  @!P0 FMNMX.FTZ R3, R2, R7, !PT ;  /* 0x0000000702038209 */ /* 0x004fca0007810000 */
[----:B------:R2:W-:Y:S01]  /*2cf0*/  @!P0 STS [R0], R3 ;  /* 0x0000000300008388 */ /* 0x0005e20000000800 */
[----:B------:R-:W-:Y:S01]  /*2d00*/  BAR.SYNC.DEFER_BLOCKING 0x0 ;  /* 0x0000000000007b1d */ /* 0x000fe20000010000 */
[----:B--2---:R-:W-:-:S04]  /*2d10*/  LOP3.LUT R3, R9, 0xffffffe0, RZ, 0xc0, !PT ;  /* 0xffffffe009037812 */ /* 0x004fc800078ec0ff */
[----:B------:R-:W-:Y:S01]  /*2d20*/  VIMNMX R0, R28, R3, PT ;  /* 0x000000031c007248 */ /* 0x000fe20003fe0100 */
[----:B------:R-:W2:Y:S03]  /*2d30*/  @!P1 LDS R4, [R5] ;  /* 0x0000000005049984 */ /* 0x000ea60000000800 */
[----:B------:R-:W-:Y:S01]  /*2d40*/  ISETP.GE.AND P1, PT, R29, R0, PT ;  /* 0x000000001d00720c */ /* 0x000fe20003f26270 */
[----:B--2---:R-:W2:Y:S02]  /*2d50*/  SHFL.BFLY PT, R7, R4, 0x2, 0x1f ;  /* 0x0c401f0004077f89 */ /* 0x004ea400000e0000 */
[----:B--2---:R-:W-:Y:S01]  /*2d60*/  FMNMX.FTZ R7, R7, R4, !PT ;  /* 0x0000000407077209 */ /* 0x004fe20007810000 */
[----:B------:R-:W-:-:S04]  /*2d70*/  IMAD.MOV.U32 R4, RZ, RZ, RZ ;  /* 0x000000ffff047224 */ /* 0x000fc800078e00ff */
[----:B------:R-:W2:Y:S02]  /*2d80*/  SHFL.BFLY PT, R2, R7, 0x1, 0x1f ;  /* 0x0c201f0007027f89 */ /* 0x000ea400000e0000 */
[----:B--2---:R-:W-:-:S06]  /*2d90*/  FMNMX.FTZ R2, R7, R2, !PT ;  /* 0x0000000207027209 */ /* 0x004fcc0007810000 */
[----:B------:R-:W2:Y:S01]  /*2da0*/  SHFL.IDX PT, R2, R2, RZ, 0x1f ;  /* 0x00001fff02027589 */ /* 0x000ea200000e0000 */
        /* <DEDUP_REMOVED lines=10> */
[----:B------:R-:W3:Y:S01]  /*2e50*/  S2UR UR5, SR_CgaCtaId ;  /* 0x00000000000579c3 */ /* 0x000ee20000008800 */
[----:B------:R-:W-:Y:S01]  /*2e60*/  UMOV UR4, 0x400 ;  /* 0x0000040000047882 */ /* 0x000fe20000000000 */
[----:B------:R-:W-:Y:S01]  /*2e70*/  IMAD.MOV.U32 R4, RZ, RZ, RZ ;  /* 0x000000ffff047224 */ /* 0x000fe200078e00ff */
[----:B------:R-:W-:Y:S01]  /*2e80*/  UIADD3 UR4, UR4, 0xc0, URZ ;  /* 0x000000c004047890 */ /* 0x000fe2000fffe03f */
[----:B------:R-:W-:-:S03]  /*2e90*/  IMAD.MOV.U32 R5, RZ, RZ, R29 ;  /* 0x000000ffff057224 */ /* 0x000fc600078e001d */
[----:B---3--:R-:W-:-:S06]  /*2ea0*/  ULEA UR4, UR5, UR4, 0x18 ;  /* 0x0000000405047291 */ /* 0x008fcc000f8ec03f */
[----:B------:R-:W-:-:S07]  /*2eb0*/  LEA R3, R29, UR4, 0x2 ;  /* 0x000000041d037c11 */ /* 0x000fce000f8e10ff */
.L_x_18430:
[----:B------:R-:W2:Y:S01]  /*2ec0*/  LDS R7, [R3] ;  /* 0x0000000003077984 */ /* 0x000ea20000000800 */
[----:B------:R-:W-:Y:S01]  /*2ed0*/  VIADD R6, R6, 0xffffffff ;  /* 0xffffffff06067836 */ /* 0x000fe20000000000 */
[----:B------:R-:W-:-:S04]  /*2ee0*/  IADD3 R5, R5, 0x80, RZ ;  /* 0x0000008005057810 */ /* 0x000fc80007ffe0ff */
[----:B------:R-:W-:Y:S01]  /*2ef0*/  ISETP.NE.AND P0, PT, R6, RZ, PT ;  /* 0x000000ff0600720c */ /* 0x000fe20003f05270 */
[----:B--2---:R-:W-:-:S04]  /*2f00*/  FADD.FTZ R7, -R2, R7 ;  /* 0x0000000702077221 */ /* 0x004fc80000010100 */
[----:B------:R-:W-:-:S06]  /*2f10*/  FMUL.FTZ R7, R7, 1.4426950216293334961 ;  /* 0x3fb8aa3b07077820 */ /* 0x000fcc0000410000 */
[----:B------:R-:W2:Y:S02]  /*2f20*/  MUFU.EX2 R7, R7 ;  /* 0x0000000700077308 */ /* 0x000ea40000000800 */
[----:B--2---:R2:W-:Y:S01]  /*2f30*/  STS [R3], R7 ;  /* 0x0000000703007388 */ /* 0x0045e20000000800 */
[----:B------:R-:W-:Y:S01]  /*2f40*/  FADD.FTZ R4, R7, R4 ;  /* 0x0000000407047221 */ /* 0x000fe20000010000 */
[----:B--2---:R-:W-:Y:S01]  /*2f50*/  VIADD R3, R3, 0x200 ;  /* 0x0000020003037836 */ /* 0x004fe20000000000 */
[----:B------:R-:W-:Y:S06]  /*2f60*/  @P0 BRA `(.L_x_18430) ;  /* 0xfffffffc00d40947 */ /* 0x000fec000383ffff */
.L_x_18429:
[----:B------:R-:W-:Y:S05]  /*2f70*/  BSYNC B1 ;  /* 0x0000000000017941 */ /* 0x000fea0003800000 */
.L_x_18428:
[----:B------:R-:W-:Y:S05]  /*2f80*/  @!P2 BRA `(.L_x_18427) ;  /* 0x0000000c0010a947 */ /* 0x000fea0003800000 */
[----:B------:R-:W3:Y:S01]  /*2f90*/  S2UR UR5, SR_CgaCtaId ;  /* 0x00000000000579c3 */ /* 0x000ee20000008800 */
[----:B------:R-:W-:Y:S01]  /*2fa0*/  IMAD.IADD R3, R0, 0x1, -R5 ;  /* 0x0000000100037824 */ /* 0x000fe200078e0a05 */
[----:B------:R-:W-:Y:S01]  /*2fb0*/  UMOV UR4, 0x400 ;  /* 0x0000040000047882 */ /* 0x000fe20000000000 */
[----:B------:R-:W-:Y:S01]  /*2fc0*/  BSSY B1, `(.L_x_18431) ;  /* 0x000006e000017945 */ /* 0x000fe20003800000 */
[----:B------:R-:W-:Y:S01]  /*2fd0*/  UIADD3 UR4, UR4, 0xc0, URZ ;  /* 0x000000c004047890 */ /* 0x000fe2000fffe03f */
[----:B------:R-:W-:Y:S02]  /*2fe0*/  PLOP3.LUT P0, PT, PT, PT, PT, 0x80, 0x0 ;  /* 0x000000000000781c */ /* 0x000fe40003f0f070 */
[----:B------:R-:W-:Y:S01]  /*2ff0*/  ISETP.GT.AND P2, PT, R3, 0x600, PT ;  /* 0x000006000300780c */ /* 0x000fe20003f44270 */
[----:B---3--:R-:W-:-:S06]  /*3000*/  ULEA UR4, UR5, UR4, 0x18 ;  /* 0x0000000405047291 */ /* 0x008fcc000f8ec03f */
[----:B------:R-:W-:-:S05]  /*3010*/  LEA R3, R5, UR4, 0x2 ;  /* 0x0000000405037c11 */ /* 0x000fca000f8e10ff */
[----:B------:R-:W-:Y:S01]  /*3020*/  VIADD R3, R3, 0x400 ;  /* 0x0000040003037836 */ /* 0x000fe20000000000 */
[----:B------:R-:W-:Y:S06]  /*3030*/  @!P2 BRA `(.L_x_18432) ;  /* 0x000000040098a947 */ /* 0x000fec0003800000 */
[----:B------:R-:W-:Y:S02]  /*3040*/  PLOP3.LUT P0, PT, PT, PT, PT, 0x8, 0x0 ;  /* 0x000000000000781c */ /* 0x000fe40003f0e170 */
[----:B------:R-:W-:-:S11]  /*3050*/  IADD3 R6, R0, -0x600, RZ ;  /* 0xfffffa0000067810 */ /* 0x000fd60007ffe0ff */
.L_x_18433:
[----:B------:R-:W2:Y:S01]  /*3060*/  LDS R7, [R3+-0x400] ;  /* 0xfffc000003077984 */ /* 0x000ea20000000800 */
[----:B------:R-:W-:-:S03]  /*3070*/  VIADD R5, R5, 0x800 ;  /* 0x0000080005057836 */ /* 0x000fc60000000000 */
[----:B------:R-:W3:Y:S02]  /*3080*/  LDS R9, [R3+-0x200] ;  /* 0xfffe000003097984 */ /* 0x000ee40000000800 */
[----:B------:R-:W-:Y:S02]  /*3090*/  ISETP.GE.AND P2, PT, R5, R6, PT ;  /* 0x000000060500720c */ /* 0x000fe40003f46270 */
[----:B01----:R-:W0:Y:S04]  /*30a0*/  LDS R11, [R3] ;  /* 0x00000000030b7984 */ /* 0x003e280000000800 */
[----:B------:R-:W1:Y:S04]  /*30b0*/  LDS R13, [R3+0x200] ;  /* 0x00020000030d7984 */ /* 0x000e680000000800 */
[----:B------:R-:W4:Y:S04]  /*30c0*/  LDS R15, [R3+0x400] ;  /* 0x00040000030f7984 */ /* 0x000f280000000800 */
[----:B------:R-:W5:Y:S04]  /*30d0*/  LDS R17, [R3+0x600] ;  /* 0x0006000003117984 */ /* 0x000f680000000800 */
[----:B------:R-:W5:Y:S04]  /*30e0*/  LDS R19, [R3+0x800] ;  /* 0x0008000003137984 */ /* 0x000f680000000800 */
[----:B------:R-:W5:Y:S04]  /*30f0*/  LDS R21, [R3+0xa00] ;  /* 0x000a000003157984 */ /* 0x000f680000000800 */
[----:B------:R-:W5:Y:S04]  /*3100*/  LDS R25, [R3+0xc00] ;  /* 0x000c000003197984 */ /* 0x000f680000000800 */
[----:B------:R-:W5:Y:S01]  /*3110*/  LDS R27, [R3+0xe00] ;  /* 0x000e0000031b7984 */ /* 0x000f620000000800 */
[----:B--2---:R-:W-:-:S03]  /*3120*/  FADD.FTZ R7, -R2, R7 ;  /* 0x0000000702077221 */ /* 0x004fc60000010100 */
[----:B------:R-:W2:Y:S01]  /*3130*/  LDS R37, [R3+0x1000] ;  /* 0x0010000003257984 */ /* 0x000ea20000000800 */
[----:B------:R-:W-:Y:S01]  /*3140*/  FMUL.FTZ R7, R7, 1.4426950216293334961 ;  /* 0x3fb8aa3b07077820 */ /* 0x000fe20000410000 */
[C---:B---3--:R-:W-:Y:S02]  /*3150*/  FADD.FTZ R9, -R2.reuse, R9 ;  /* 0x0000000902097221 */ /* 0x048fe40000010100 */
[----:B------:R-:W3:Y:S01]  /*3160*/  LDS R39, [R3+0x1200] ;  /* 0x0012000003277984 */ /* 0x000ee20000000800 */
[C---:B0-----:R-:W-:Y:S01]  /*3170*/  FADD.FTZ R11, -R2.reuse, R11 ;  /* 0x0000000b020b7221 */ /* 0x041fe20000010100 */
[----:B------:R-:W-:Y:S02]  /*3180*/  FMUL.FTZ R9, R9, 1.4426950216293334961 ;  /* 0x3fb8aa3b09097820 */ /* 0x000fe40000410000 */
[----:B------:R-:W0:Y:S01]  /*3190*/  LDS R41, [R3+0x1400] ;  /* 0x0014000003297984 */ /* 0x000e220000000800 */
[----:B------:R-:W5:Y:S01]  /*31a0*/  MUFU.EX2 R7, R7 ;  /* 0x0000000700077308 */ /* 0x000f620000000800 */
[----:B------:R-:W-:Y:S01]  /*31b0*/  FMUL.FTZ R11, R11, 1.4426950216293334961 ;  /* 0x3fb8aa3b0b0b7820 */ /* 0x000fe20000410000 */
[C---:B-1----:R-:W-:Y:S01]  /*31c0*/  FADD.FTZ R13, -R2.reuse, R13 ;  /* 0x0000000d020d7221 */ /* 0x042fe20000010100 */
[----:B------:R-:W1:Y:S01]  /*31d0*/  LDS R43, [R3+0x1600] ;  /* 0x00160000032b7984 */ /* 0x000e620000000800 */
[----:B----4-:R-:W-:-:S02]  /*31e0*/  FADD.FTZ R15, -R2, R15 ;  /* 0x0000000f020f7221 */ /* 0x010fc40000010100 */
[----:B------:R-:W-:Y:S01]  /*31f0*/  FMUL.FTZ R13, R13, 1.4426950216293334961 ;  /* 0x3fb8aa3b0d0d7820 */ /* 0x000fe20000410000 */
[----:B------:R-:W4:Y:S01]  /*3200*/  LDS R45, [R3+0x1800] ;  /* 0x00180000032d7984 */ /* 0x000f220000000800 */
[----:B------:R-:W2:Y:S01]  /*3210*/  MUFU.EX2 R9, R9 ;  /* 0x0000000900097308 */ /* 0x000ea20000000800 */
[----:B------:R-:W-:Y:S01]  /*3220*/  FMUL.FTZ R15, R15, 1.4426950216293334961 ;  /* 0x3fb8aa3b0f0f7820 */ /* 0x000fe20000410000 */
[C---:B-----5:R-:W-:Y:S01]  /*3230*/  FADD.FTZ R17, -R2.reuse, R17 ;  /* 0x0000001102117221 */ /* 0x060fe20000010100 */
[----:B------:R-:W5:Y:S01]  /*3240*/  LDS R47, [R3+0x1a00] ;  /* 0x001a0000032f7984 */ /* 0x000f620000000800 */
[C---:B------:R-:W-:Y:S02]  /*3250*/  FADD.FTZ R19, -R2.reuse, R19 ;  /* 0x0000001302137221 */ /* 0x040fe40000010100 */
[----:B------:R-:W-:Y:S02]  /*3260*/  FMUL.FTZ R17, R17, 1.4426950216293334961 ;  /* 0x3fb8aa3b11117820 */ /* 0x000fe40000410000 */
[----:B------:R-:W3:Y:S01]  /*3270*/  MUFU.EX2 R11, R11 ;  /* 0x0000000b000b7308 */ /* 0x000ee20000000800 */
[----:B------:R-:W-:Y:S01]  /*3280*/  FADD.FTZ R4, R7, R4 ;  /* 0x0000000407047221 */ /* 0x000fe20000010000 */
[----:B------:R-:W-:Y:S01]  /*3290*/  FMUL.FTZ R19, R19, 1.4426950216293334961 ;  /* 0x3fb8aa3b13137820 */ /* 0x000fe20000410000 */
[C---:B------:R-:W-:Y:S01]  /*32a0*/  FADD.FTZ R21, -R2.reuse, R21 ;  /* 0x0000001502157221 */ /* 0x040fe20000010100 */
[----:B------:R-:W-:Y:S01]  /*32b0*/  STS [R3+-0x400], R7 ;  /* 0xfffc000703007388 */ /* 0x000fe20000000800 */
[----:B------:R-:W-:-:S02]  /*32c0*/  FADD.FTZ R25, -R2, R25 ;  /* 0x0000001902197221 */ /* 0x000fc40000010100 */
[----:B------:R-:W-:Y:S01]  /*32d0*/  FMUL.FTZ R21, R21, 1.4426950216293334961 ;  /* 0x3fb8aa3b15157820 */ /* 0x000fe20000410000 */
[----:B------:R-:W0:Y:S01]  /*32e0*/  MUFU.EX2 R13, R13 ;  /* 0x0000000d000d7308 */ /* 0x000e220000000800 */
[----:B--2---:R-:W-:Y:S01]  /*32f0*/  FADD.FTZ R4, R4, R9 ;  /* 0x0000000904047221 */ /* 0x004fe20000010000 */
[----:B------:R-:W-:Y:S01]  /*3300*/  FMUL.FTZ R25, R25, 1.4426950216293334961 ;  /* 0x3fb8aa3b19197820 */ /* 0x000fe20000410000 */
[C---:B------:R-:W-:Y:S01]  /*3310*/  FADD.FTZ R27, -R2.reuse, R27 ;  /* 0x0000001b021b7221 */ /* 0x040fe20000010100 */
[----:B------:R-:W-:Y:S01]  /*3320*/  STS [R3+-0x200], R9 ;  /* 0xfffe000903007388 */ /* 0x000fe20000000800 */
[----:B------:R-:W-:Y:S02]  /*3330*/  FADD.FTZ R37, -R2, R37 ;  /* 0x0000002502257221 */ /* 0x000fe40000010100 */
[----:B------:R-:W-:Y:S01]  /*3340*/  FMUL.FTZ R27, R27, 1.4426950216293334961 ;  /* 0x3fb8aa3b1b1b7820 */ /* 0x000fe20000410000 */
[----:B------:R-:W2:Y:S01]  /*3350*/  MUFU.EX2 R15, R15 ;  /* 0x0000000f000f7308 */ /* 0x000ea20000000800 */
[----:B---3--:R-:W-:Y:S01]  /*3360*/  FADD.FTZ R4, R4, R11 ;  /* 0x0000000b04047221 */ /* 0x008fe20000010000 */
[----:B------:R-:W-:Y:S01]  /*3370*/  FMUL.FTZ R37, R37, 1.4426950216293334961 ;  /* 0x3fb8aa3b25257820 */ /* 0x000fe20000410000 */
[----:B------:R-:W-:Y:S01]  /*3380*/  FADD.FTZ R39, -R2, R39 ;  /* 0x0000002702277221 */ /* 0x000fe20000010100 */
[----:B------:R-:W-:Y:S03]  /*3390*/  STS [R3], R11 ;  /* 0x0000000b03007388 */ /* 0x000fe60000000800 */
[----:B------:R-:W-:Y:S01]  /*33a0*/  FMUL.FTZ R39, R39, 1.4426950216293334961 ;  /* 0x3fb8aa3b27277820 */ /* 0x000fe20000410000 */
[----:B------:R-:W3:Y:S01]  /*33b0*/  MUFU.EX2 R17, R17 ;  /* 0x0000001100117308 */ /* 0x000ee20000000800 */
[----:B0-----:R-:W-:Y:S01]  /*33c0*/  FADD.FTZ R4, R4, R13 ;  /* 0x0000000d04047221 */ /* 0x001fe20000010000 */
[C---:B------:R-:W-:Y:S01]  /*33d0*/  FADD.FTZ R41, -R2.reuse, R41 ;  /* 0x0000002902297221 */ /* 0x040fe20000010100 */
[----:B-1----:R-:W-:Y:S01]  /*33e0*/  FADD.FTZ R43, -R2, R43 ;  /* 0x0000002b022b7221 */ /* 0x002fe20000010100 */
[----:B------:R-:W-:Y:S02]  /*33f0*/  STS [R3+0x200], R13 ;  /* 0x0002000d03007388 */ /* 0x000fe40000000800 */
[----:B------:R-:W-:Y:S01]  /*3400*/  FMUL.FTZ R41, R41, 1.4426950216293334961 ;  /* 0x3fb8aa3b29297820 */ /* 0x000fe20000410000 */
[----:B------:R-:W-:Y:S01]  /*3410*/  FMUL.FTZ R43, R43, 1.4426950216293334961 ;  /* 0x3fb8aa3b2b2b7820 */ /* 0x000fe20000410000 */
[----:B------:R-:W0:Y:S01]  /*3420*/  MUFU.EX2 R19, R19 ;  /* 0x0000001300137308 */ /* 0x000e220000000800 */
[----:B--2---:R-:W-:Y:S01]  /*3430*/  FADD.FTZ R4, R4, R15 ;  /* 0x0000000f04047221 */ /* 0x004fe20000010000 */
[C---:B----4-:R-:W-:Y:S01]  /*3440*/  FADD.FTZ R45, -R2.reuse, R45 ;  /* 0x0000002d022d7221 */ /* 0x050fe20000010100 */
[----:B-----5:R-:W-:Y:S01]  /*3450*/  FADD.FTZ R47, -R2, R47 ;  /* 0x0000002f022f7221 */ /* 0x020fe20000010100 */
[----:B------:R-:W-:Y:S02]  /*3460*/  STS [R3+0x400], R15 ;  /* 0x0004000f03007388 */ /* 0x000fe40000000800 */
[----:B------:R-:W-:Y:S01]  /*3470*/  FMUL.FTZ R45, R45, 1.4426950216293334961 ;  /* 0x3fb8aa3b2d2d7820 */ /* 0x000fe20000410000 */
        /* <DEDUP_REMOVED lines=32> */
[----:B0-----:R-:W-:Y:S01]  /*3680*/  VIADD R3, R3, 0x2000 ;  /* 0x0000200003037836 */ /* 0x001fe20000000000 */
[----:B------:R-:W-:Y:S06]  /*3690*/  @!P2 BRA `(.L_x_18433) ;  /* 0xfffffff80070a947 */ /* 0x000fec000383ffff */
.L_x_18432:
[----:B------:R-:W-:Y:S05]  /*36a0*/  BSYNC B1 ;  /* 0x0000000000017941 */ /* 0x000fea0003800000 */
.L_x_18431:
[----:B------:R-:W-:Y:S01]  /*36b0*/  IMAD.IADD R6, R0, 0x1, -R5 ;  /* 0x0000000100067824 */ /* 0x000fe200078e0a05 */
[----:B------:R-:W-:Y:S04]  /*36c0*/  BSSY B1, `(.L_x_18434) ;  /* 0x0000036000017945 */ /* 0x000fe80003800000 */
[----:B------:R-:W-:-:S13]  /*36d0*/  ISETP.GT.AND P2, PT, R6, 0x200, PT ;  /* 0x000002000600780c */ /* 0x000fda0003f44270 */
[----:B------:R-:W-:Y:S05]  /*36e0*/  @!P2 BRA `(.L_x_18435) ;  /* 0x0000000000cca947 */ /* 0x000fea0003800000 */
[----:B------:R-:W2:Y:S01]  /*36f0*/  LDS R7, [R3+-0x400] ;  /* 0xfffc000003077984 */ /* 0x000ea20000000800 */
[----:B------:R-:W-:Y:S02]  /*3700*/  PLOP3.LUT P0, PT, PT, PT, PT, 0x8, 0x0 ;  /* 0x000000000000781c */ /* 0x000fe40003f0e170 */
[----:B------:R-:W-:Y:S01]  /*3710*/  IADD3 R5, R5, 0x400, RZ ;  /* 0x0000040005057810 */ /* 0x000fe20007ffe0ff */
[----:B------:R-:W3:Y:S04]  /*3720*/  LDS R9, [R3+-0x200] ;  /* 0xfffe000003097984 */ /* 0x000ee80000000800 */
[----:B01----:R-:W0:Y:S04]  /*3730*/  LDS R11, [R3] ;  /* 0x00000000030b7984 */ /* 0x003e280000000800 */
[----:B------:R-:W1:Y:S04]  /*3740*/  LDS R13, [R3+0x200] ;  /* 0x00020000030d7984 */ /* 0x000e680000000800 */
[----:B------:R-:W4:Y:S04]  /*3750*/  LDS R15, [R3+0x400] ;  /* 0x00040000030f7984 */ /* 0x000f280000000800 */
[----:B------:R-:W5:Y:S04]  /*3760*/  LDS R17, [R3+0x600] ;  /* 0x0006000003117984 */ /* 0x000f680000000800 */
[----:B------:R-:W5:Y:S04]  /*3770*/  LDS R19, [R3+0x800] ;  /* 0x0008000003137984 */ /* 0x000f680000000800 */
[----:B------:R-:W5:Y:S01]  /*3780*/  LDS R21, [R3+0xa00] ;  /* 0x000a000003157984 */ /* 0x000f620000000800 */
[----:B--2---:R-:W-:-:S04]  /*3790*/  FADD.FTZ R7, -R2, R7 ;  /* 0x0000000702077221 */ /* 0x004fc80000010100 */
[----:B------:R-:W-:Y:S01]  /*37a0*/  FMUL.FTZ R7, R7, 1.4426950216293334961 ;  /* 0x3fb8aa3b07077820 */ /* 0x000fe20000410000 */
[C---:B---3--:R-:W-:Y:S01]  /*37b0*/  FADD.FTZ R9, -R2.reuse, R9 ;  /* 0x0000000902097221 */ /* 0x048fe20000010100 */
[----:B0-----:R-:W-:-:S03]  /*37c0*/  FADD.FTZ R11, -R2, R11 ;  /* 0x0000000b020b7221 */ /* 0x001fc60000010100 */
[----:B------:R-:W-:Y:S01]  /*37d0*/  FMUL.FTZ R9, R9, 1.4426950216293334961 ;  /* 0x3fb8aa3b09097820 */ /* 0x000fe20000410000 */
[----:B------:R-:W0:Y:S01]  /*37e0*/  MUFU.EX2 R7, R7 ;  /* 0x0000000700077308 */ /* 0x000e220000000800 */
[----:B------:R-:W-:Y:S01]  /*37f0*/  FMUL.FTZ R11, R11, 1.4426950216293334961 ;  /* 0x3fb8aa3b0b0b7820 */ /* 0x000fe20000410000 */
[C---:B-1----:R-:W-:Y:S01]  /*3800*/  FADD.FTZ R13, -R2.reuse, R13 ;  /* 0x0000000d020d7221 */ /* 0x042fe20000010100 */
        /* <DEDUP_REMOVED lines=33> */
.L_x_18435:
[----:B------:R-:W-:Y:S05]  /*3a20*/  BSYNC B1 ;  /* 0x0000000000017941 */ /* 0x000fea0003800000 */
.L_x_18434:
[----:B------:R-:W-:-:S13]  /*3a30*/  ISETP.LT.OR P0, PT, R5, R0, P0 ;  /* 0x000000000500720c */ /* 0x000fda0000701670 */
[----:B------:R-:W-:Y:S05]  /*3a40*/  @!P0 BRA `(.L_x_18427) ;  /* 0x0000000000608947 */ /* 0x000fea0003800000 */
[----:B------:R-:W2:Y:S04]  /*3a50*/  LDS R5, [R3+-0x400] ;  /* 0xfffc000003057984 */ /* 0x000ea80000000800 */
[----:B------:R-:W3:Y:S04]  /*3a60*/  LDS R7, [R3+-0x200] ;  /* 0xfffe000003077984 */ /* 0x000ee80000000800 */
[----:B------:R-:W4:Y:S04]  /*3a70*/  LDS R9, [R3] ;  /* 0x0000000003097984 */ /* 0x000f280000000800 */
[----:B01----:R-:W0:Y:S01]  /*3a80*/  LDS R11, [R3+0x200] ;  /* 0x00020000030b7984 */ /* 0x003e220000000800 */
[C---:B--2---:R-:W-:Y:S01]  /*3a90*/  FADD.FTZ R5, -R2.reuse, R5 ;  /* 0x0000000502057221 */ /* 0x044fe20000010100 */
[----:B---3--:R-:W-:-:S03]  /*3aa0*/  FADD.FTZ R7, -R2, R7 ;  /* 0x0000000702077221 */ /* 0x008fc60000010100 */
[----:B------:R-:W-:Y:S01]  /*3ab0*/  FMUL.FTZ R5, R5, 1.4426950216293334961 ;  /* 0x3fb8aa3b05057820 */ /* 0x000fe20000410000 */
[----:B----4-:R-:W-:Y:S01]  /*3ac0*/  FADD.FTZ R9, -R2, R9 ;  /* 0x0000000902097221 */ /* 0x010fe20000010100 */
[----:B------:R-:W-:-:S04]  /*3ad0*/  FMUL.FTZ R7, R7, 1.4426950216293334961 ;  /* 0x3fb8aa3b07077820 */ /* 0x000fc80000410000 */
        /* <DEDUP_REMOVED lines=15> */
.L_x_18427:
[----:B------:R-:W-:Y:S05]  /*3bd0*/  BSYNC B0 ;  /* 0x0000000000007941 */ /* 0x000fea0003800000 */
.L_x_18426:
[----:B---3--:R-:W3:Y:S01]  /*3be0*/  SHFL.BFLY PT, R3, R4, 0x10, 0x1f ;  /* 0x0e001f0004037f89 */ /* 0x008ee200000e0000 */
[----:B------:R-:W-:Y:S01]  /*3bf0*/  LOP3.LUT P0, R8, R29, 0x1f, RZ, 0xc0, !PT ;  /* 0x0000001f1d087812 */ /* 0x000fe2000780c0ff */
[----:B------:R-:W-:Y:S03]  /*3c00*/  BSSY B0, `(.L_x_18436) ;  /* 0x00000aa000007945 */ /* 0x000fe60003800000 */
[----:B------:R-:W-:-:S09]  /*3c10*/  ISETP.GT.U32.AND P2, PT, R8, 0x3, PT ;  /* 0x000000030800780c */ /* 0x000fd20003f44070 */
[----:B------:R-:W4:Y:S04]  /*3c20*/  @!P0 S2R R10, SR_CgaCtaId ;  /* 0x00000000000a8919 */ /* 0x000f280000008800 */
[----:B------:R-:W5:Y:S01]  /*3c30*/  @!P2 S2R R9, SR_CgaCtaId ;  /* 0x000000000009a919 */ /* 0x000f620000008800 */
[----:B---3--:R-:W-:Y:S01]  /*3c40*/  FADD.FTZ R3, R3, R4 ;  /* 0x0000000403037221 */ /* 0x008fe20000010000 */
[----:B------:R-:W-:-:S04]  /*3c50*/  @!P2 MOV R4, 0x400 ;  /* 0x000004000004a802 */ /* 0x000fc80000000f00 */
[----:B--2---:R-:W2:Y:S01]  /*3c60*/  SHFL.BFLY PT, R2, R3, 0x8, 0x1f ;  /* 0x0d001f0003027f89 */ /* 0x004ea200000e0000 */
[----:B------:R-:W-:-:S05]  /*3c70*/  @!P2 VIADD R4, R4, 0xa0 ;  /* 0x000000a00404a836 */ /* 0x000fca0000000000 */
[----:B-----5:R-:W-:Y:S01]  /*3c80*/  @!P2 LEA R9, R9, R4, 0x18 ;  /* 0x000000040909a211 */ /* 0x020fe200078ec0ff */
[----:B--2---:R-:W-:Y:S01]  /*3c90*/  FADD.FTZ R2, R3, R2 ;  /* 0x0000000203027221 */ /* 0x004fe20000010000 */
[----:B------:R-:W-:-:S03]  /*3ca0*/  @!P0 MOV R3, 0x400 ;  /* 0x0000040000038802 */ /* 0x000fc60000000f00 */
[----:B------:R-:W-:Y:S01]  /*3cb0*/  @!P2 IMAD R8, R8, 0x4, R9 ;  /* 0x000000040808a824 */ /* 0x000fe200078e0209 */
[----:B------:R-:W2:Y:S01]  /*3cc0*/  SHFL.BFLY PT, R5, R2, 0x4, 0x1f ;  /* 0x0c801f0002057f89 */ /* 0x000ea200000e0000 */
[----:B------:R-:W-:-:S05]  /*3cd0*/  @!P0 VIADD R3, R3, 0xa0 ;  /* 0x000000a003038836 */ /* 0x000fca0000000000 */
[----:B----4-:R-:W-:Y:S01]  /*3ce0*/  @!P0 LEA R3, R10, R3, 0x18 ;  /* 0x000000030a038211 */ /* 0x010fe200078ec0ff */
[----:B--2---:R-:W-:Y:S01]  /*3cf0*/  FADD.FTZ R5, R2, R5 ;  /* 0x0000000502057221 */ /* 0x004fe20000010000 */
[----:B------:R-:W-:-:S04]  /*3d00*/  @!P0 SHF.R.U32.HI R2, RZ, 0x3, R29 ;  /* 0x00000003ff028819 */ /* 0x000fc8000001161d */
[----:B------:R-:W2:Y:S01]  /*3d10*/  SHFL.BFLY PT, R6, R5, 0x2, 0x1f ;  /* 0x0c401f0005067f89 */ /* 0x000ea200000e0000 */
[----:B------:R-:W-:-:S04]  /*3d20*/  @!P0 LOP3.LUT R2, R2, 0x1ffffffc, RZ, 0xc0, !PT ;  /* 0x1ffffffc02028812 */ /* 0x000fc800078ec0ff */
[----:B------:R-:W-:Y:S01]  /*3d30*/  @!P0 IADD3 R2, R2, R3, RZ ;  /* 0x0000000302028210 */ /* 0x000fe20007ffe0ff */
[----:B--2---:R-:W-:-:S05]  /*3d40*/  FADD.FTZ R6, R5, R6 ;  /* 0x0000000605067221 */ /* 0x004fca0000010000 */
[----:B------:R-:W2:Y:S02]  /*3d50*/  SHFL.BFLY PT, R7, R6, 0x1, 0x1f ;  /* 0x0c201f0006077f89 */ /* 0x000ea400000e0000 */
[----:B--2---:R-:W-:-:S05]  /*3d60*/  FADD.FTZ R7, R6, R7 ;  /* 0x0000000706077221 */ /* 0x004fca0000010000 */
[----:B------:R-:W-:Y:S01]  /*3d70*/  @!P0 STS [R2+0x10], R7 ;  /* 0x0000100702008388 */ /* 0x000fe20000000800 */
[----:B------:R-:W-:Y:S06]  /*3d80*/  BAR.SYNC.DEFER_BLOCKING 0x0 ;  /* 0x0000000000007b1d */ /* 0x000fec0000010000 */
[----:B------:R-:W2:Y:S04]  /*3d90*/  @!P2 LDS R7, [R8+0x10] ;  /* 0x000010000807a984 */ /* 0x000ea80000000800 */
[----:B--2---:R-:W2:Y:S02]  /*3da0*/  SHFL.BFLY PT, R4, R7, 0x2, 0x1f ;  /* 0x0c401f0007047f89 */ /* 0x004ea400000e0000 */
[----:B--2---:R-:W-:-:S05]  /*3db0*/  FADD.FTZ R4, R4, R7 ;  /* 0x0000000704047221 */ /* 0x004fca0000010000 */
[----:B------:R-:W2:Y:S02]  /*3dc0*/  SHFL.BFLY PT, R3, R4, 0x1, 0x1f ;  /* 0x0c201f0004037f89 */ /* 0x000ea400000e0000 */
[----:B--2---:R-:W-:-:S06]  /*3dd0*/  FADD.FTZ R3, R4, R3 ;  /* 0x0000000304037221 */ /* 0x004fcc0000010000 */
[----:B------:R-:W2:Y:S01]  /*3de0*/  SHFL.IDX PT, R3, R3, RZ, 0x1f ;  /* 0x00001fff03037589 */ /* 0x000ea200000e0000 */
[----:B------:R-:W-:Y:S05]  /*3df0*/  @P1 BRA `(.L_x_18437) ;  /* 0x0000000800281947 */ /* 0x000fea0003800000 */
[----:B------:R-:W-:Y:S01]  /*3e00*/  LOP3.LUT R5, RZ, R29, RZ, 0x33, !PT ;  /* 0x0000001dff057212 */ /* 0x000fe200078e33ff */
[----:B--2---:R-:W-:Y:S01]  /*3e10*/  FADD.FTZ R3, R3, 9.9999999747524270788e-07 ;  /* 0x358637bd03037421 */ /* 0x004fe20000010000 */
[----:B------:R-:W-:Y:S03]  /*3e20*/  BSSY B1, `(.L_x_18438) ;  /* 0x0000016000017945 */ /* 0x000fe60003800000 */
[----:B------:R-:W-:Y:S01]  /*3e30*/  IMAD.IADD R5, R5, 0x1, R0 ;  /* 0x0000000105057824 */ /* 0x000fe200078e0200 */
[----:B------:R2:W3:Y:S04]  /*3e40*/  MUFU.RCP R39, R3 ;  /* 0x0000000300277308 */ /* 0x0004e80000001000 */
[----:B------:R-:W-:-:S02]  /*3e50*/  LEA.HI R2, R5, 0x1, RZ, 0x19 ;  /* 0x0000000105027811 */ /* 0x000fc400078fc8ff */
[----:B------:R-:W-:Y:S01]  /*3e60*/  ISETP.GE.U32.AND P1, PT, R5, 0x180, PT ;  /* 0x000001800500780c */ /* 0x000fe20003f26070 */
[----:B------:R-:W-:Y:S01]  /*3e70*/  IMAD.MOV.U32 R5, RZ, RZ, R29 ;  /* 0x000000ffff057224 */ /* 0x000fe200078e001d */
[----:B------:R-:W-:-:S13]  /*3e80*/  LOP3.LUT P0, R2, R2, 0x3, RZ, 0xc0, !PT ;  /* 0x0000000302027812 */ /* 0x000fda000780c0ff */
[----:B--23--:R-:W-:Y:S05]  /*3e90*/  @!P0 BRA `(.L_x_18439) ;  /* 0x0000000000388947 */ /* 0x00cfea0003800000 */
[----:B------:R-:W2:Y:S01]  /*3ea0*/  S2UR UR5, SR_CgaCtaId ;  /* 0x00000000000579c3 */ /* 0x000ea20000008800 */
[----:B------:R-:W-:Y:S01]  /*3eb0*/  UMOV UR4, 0x400 ;  /* 0x0000040000047882 */ /* 0x000fe20000000000 */
[----:B------:R-:W-:Y:S01]  /*3ec0*/  MOV R5, R29 ;  /* 0x0000001d00057202 */ /* 0x000fe20000000f00 */
[----:B------:R-:W-:-:S04]  /*3ed0*/  UIADD3 UR4, UR4, 0xc0, URZ ;  /* 0x000000c004047890 */ /* 0x000fc8000fffe03f */
[----:B--2---:R-:W-:-:S06]  /*3ee0*/  ULEA UR4, UR5, UR4, 0x18 ;  /* 0x0000000405047291 */ /* 0x004fcc000f8ec03f */
[----:B------:R-:W-:-:S07]  /*3ef0*/  LEA R3, R29, UR4, 0x2 ;  /* 0x000000041d037c11 */ /* 0x000fce000f8e10ff */
.L_x_18440:
[----:B------:R-:W2:Y:S01]  /*3f00*/  LDS R4, [R3] ;  /* 0x0000000003047984 */ /* 0x000ea20000000800 */
[----:B------:R-:W-:Y:S02]  /*3f10*/  VIADD R2, R2, 0xffffffff ;  /* 0xffffffff02027836 */ /* 0x000fe40000000000 */
[----:B------:R-:W-:-:S03]  /*3f20*/  VIADD R5, R5, 0x80 ;  /* 0x0000008005057836 */ /* 0x000fc60000000000 */
[----:B------:R-:W-:Y:S01]  /*3f30*/  ISETP.NE.AND P0, PT, R2, RZ, PT ;  /* 0x000000ff0200720c */ /* 0x000fe20003f05270 */
[----:B--2---:R-:W-:-:S05]  /*3f40*/  FMUL.FTZ R4, R4, R39 ;  /* 0x0000002704047220 */ /* 0x004fca0000410000 */
[----:B------:R2:W-:Y:S02]  /*3f50*/  STS [R3], R4 ;  /* 0x0000000403007388 */ /* 0x0005e40000000800 */
[----:B--2---:R-:W-:-:S05]  /*3f60*/  VIADD R3, R3, 0x200 ;  /* 0x0000020003037836 */ /* 0x004fca0000000000 */
[----:B------:R-:W-:Y:S05]  /*3f70*/  @P0 BRA `(.L_x_18440) ;  /* 0xfffffffc00e00947 */ /* 0x000fea000383ffff */
.L_x_18439:
[----:B------:R-:W-:Y:S05]  /*3f80*/  BSYNC B1 ;  /* 0x0000000000017941 */ /* 0x000fea0003800000 */
.L_x_18438:
        /* <DEDUP_REMOVED lines=14> */
.L_x_18443:
[----:B------:R-:W2:Y:S01]  /*4070*/  LDS R3, [R2+-0x400] ;  /* 0xfffc000002037984 */ /* 0x000ea20000000800 */
[----:B------:R-:W-:-:S03]  /*4080*/  VIADD R5, R5, 0x800 ;  /* 0x0000080005057836 */ /* 0x000fc60000000000 */
[----:B------:R-:W3:Y:S02]  /*4090*/  LDS R4, [R2+-0x200] ;  /* 0xfffe000002047984 */ /* 0x000ee40000000800 */
[----:B------:R-:W-:Y:S02]  /*40a0*/  ISETP.GE.AND P1, PT, R5, R40, PT ;  /* 0x000000280500720c */ /* 0x000fe40003f26270 */
[----:B------:R-:W4:Y:S04]  /*40b0*/  LDS R6, [R2] ;  /* 0x0000000002067984 */ /* 0x000f280000000800 */
[----:B------:R-:W0:Y:S04]  /*40c0*/  LDS R8, [R2+0x200] ;  /* 0x0002000002087984 */ /* 0x000e280000000800 */
[----:B------:R-:W5:Y:S04]  /*40d0*/  LDS R10, [R2+0x400] ;  /* 0x00040000020a7984 */ /* 0x000f680000000800 */
[----:B------:R-:W5:Y:S04]  /*40e0*/  LDS R12, [R2+0x600] ;  /* 0x00060000020c7984 */ /* 0x000f680000000800 */
[----:B------:R-:W-:Y:S04]  /*40f0*/  LDS R14, [R2+0x800] ;  /* 0x00080000020e7984 */ /* 0x000fe80000000800 */
[----:B------:R-:W5:Y:S04]  /*4100*/  LDS R16, [R2+0xa00] ;  /* 0x000a000002107984 */ /* 0x000f680000000800 */
[----:B------:R-:W5:Y:S04]  /*4110*/  LDS R18, [R2+0xc00] ;  /* 0x000c000002127984 */ /* 0x000f680000000800 */
[----:B------:R-:W5:Y:S04]  /*4120*/  LDS R20, [R2+0xe00] ;  /* 0x000e000002147984 */ /* 0x000f680000000800 */
[----:B------:R-:W5:Y:S01]  /*4130*/  LDS R22, [R2+0x1000] ;  /* 0x0010000002167984 */ /* 0x000f620000000800 */
[----:B--2---:R-:W-:-:S03]  /*4140*/  FMUL.FTZ R3, R39, R3 ;  /* 0x0000000327037220 */ /* 0x004fc60000410000 */
[----:B------:R-:W2:Y:S01]  /*4150*/  LDS R24, [R2+0x1200] ;  /* 0x0012000002187984 */ /* 0x000ea20000000800 */
[----:B---3--:R-:W-:-:S03]  /*4160*/  FMUL.FTZ R7, R39, R4 ;  /* 0x0000000427077220 */ /* 0x008fc60000410000 */
[----:B------:R-:W3:Y:S01]  /*4170*/  LDS R26, [R2+0x1400] ;  /* 0x00140000021a7984 */ /* 0x000ee20000000800 */
[----:B----4-:R-:W-:-:S03]  /*4180*/  FMUL.FTZ R9, R39, R6 ;  /* 0x0000000627097220 */ /* 0x010fc60000410000 */
[----:B------:R-:W4:Y:S01]  /*4190*/  LDS R27, [R2+0x1600] ;  /* 0x00160000021b7984 */ /* 0x000f220000000800 */
[----:B01----:R-:W-:-:S03]  /*41a0*/  FMUL.FTZ R11, R39, R8 ;  /* 0x00000008270b7220 */ /* 0x003fc60000410000 */
[----:B------:R-:W0:Y:S01]  /*41b0*/  LDS R32, [R2+0x1800] ;  /* 0x0018000002207984 */ /* 0x000e220000000800 */
[----:B-----5:R-:W-:-:S03]  /*41c0*/  FMUL.FTZ R13, R39, R10 ;  /* 0x0000000a270d7220 */ /* 0x020fc60000410000 */
        /* <DEDUP_REMOVED lines=18> */
[----:B0-----:R-:W-:-:S03]  /*42f0*/  FMUL.FTZ R11, R39, R32 ;  /* 0x00000020270b7220 */ /* 0x001fc60000410000 */
        /* <DEDUP_REMOVED lines=11> */
.L_x_18442:
[----:B------:R-:W-:Y:S05]  /*43b0*/  BSYNC B1 ;  /* 0x0000000000017941 */ /* 0x000fea0003800000 */
.L_x_18441:
[----:B------:R-:W-:Y:S01]  /*43c0*/  IMAD.IADD R3, R0, 0x1, -R5 ;  /* 0x0000000100037824 */ /* 0x000fe200078e0a05 */
[----:B------:R-:W-:Y:S04]  /*43d0*/  BSSY B1, `(.L_x_18444) ;  /* 0x000001e000017945 */ /* 0x000fe80003800000 */
[----:B------:R-:W-:-:S13]  /*43e0*/  ISETP.GT.AND P1, PT, R3, 0x200, PT ;  /* 0x000002000300780c */ /* 0x000fda0003f24270 */
[----:B------:R-:W-:Y:S05]  /*43f0*/  @!P1 BRA `(.L_x_18445) ;  /* 0x00000000006c9947 */ /* 0x000fea0003800000 */
[----:B------:R-:W2:Y:S01]  /*4400*/  LDS R3, [R2+-0x400] ;  /* 0xfffc000002037984 */ /* 0x000ea20000000800 */
[----:B------:R-:W-:Y:S01]  /*4410*/  PLOP3.LUT P0, PT, PT, PT, PT, 0x8, 0x0 ;  /* 0x000000000000781c */ /* 0x000fe20003f0e170 */
[----:B------:R-:W-:Y:S02]  /*4420*/  VIADD R5, R5, 0x400 ;  /* 0x0000040005057836 */ /* 0x000fe40000000000 */
[----:B------:R-:W3:Y:S04]  /*4430*/  LDS R4, [R2+-0x200] ;  /* 0xfffe000002047984 */ /* 0x000ee80000000800 */
[----:B------:R-:W4:Y:S04]  /*4440*/  LDS R6, [R2] ;  /* 0x0000000002067984 */ /* 0x000f280000000800 */
[----:B------:R-:W0:Y:S04]  /*4450*/  LDS R8, [R2+0x200] ;  /* 0x0002000002087984 */ /* 0x000e280000000800 */
[----:B------:R-:W5:Y:S04]  /*4460*/  LDS R10, [R2+0x400] ;  /* 0x00040000020a7984 */ /* 0x000f680000000800 */
[----:B------:R-:W5:Y:S04]  /*4470*/  LDS R12, [R2+0x600] ;  /* 0x00060000020c7984 */ /* 0x000f680000000800 */
[----:B------:R-:W5:Y:S04]  /*4480*/  LDS R14, [R2+0x800] ;  /* 0x00080000020e7984 */ /* 0x000f680000000800 */
[----:B------:R-:W5:Y:S01]  /*4490*/  LDS R16, [R2+0xa00] ;  /* 0x000a000002107984 */ /* 0x000f620000000800 */
[C---:B--2---:R-:W-:Y:S01]  /*44a0*/  FMUL.FTZ R3, R39.reuse, R3 ;  /* 0x0000000327037220 */ /* 0x044fe20000410000 */
[----:B---3--:R-:W-:-:S04]  /*44b0*/  FMUL.FTZ R7, R39, R4 ;  /* 0x0000000427077220 */ /* 0x008fc80000410000 */
[----:B------:R-:W-:Y:S01]  /*44c0*/  STS [R2+-0x400], R3 ;  /* 0xfffc000302007388 */ /* 0x000fe20000000800 */
[----:B----4-:R-:W-:-:S03]  /*44d0*/  FMUL.FTZ R9, R39, R6 ;  /* 0x0000000627097220 */ /* 0x010fc60000410000 */
[----:B------:R-:W-:Y:S01]  /*44e0*/  STS [R2+-0x200], R7 ;  /* 0xfffe000702007388 */ /* 0x000fe20000000800 */
[----:B01----:R-:W-:-:S03]  /*44f0*/  FMUL.FTZ R11, R39, R8 ;  /* 0x00000008270b7220 */ /* 0x003fc60000410000 */
[----:B------:R-:W-:Y:S01]  /*4500*/  STS [R2], R9 ;  /* 0x0000000902007388 */ /* 0x000fe20000000800 */
[----:B-----5:R-:W-:-:S03]  /*4510*/  FMUL.FTZ R13, R39, R10 ;  /* 0x0000000a270d7220 */ /* 0x020fc60000410000 */
        /* <DEDUP_REMOVED lines=9> */
.L_x_18445:
[----:B------:R-:W-:Y:S05]  /*45b0*/  BSYNC B1 ;  /* 0x0000000000017941 */ /* 0x000fea0003800000 */
.L_x_18444:
[----:B------:R-:W-:-:S13]  /*45c0*/  ISETP.LT.OR P0, PT, R5, R0, P0 ;  /* 0x000000000500720c */ /* 0x000fda0000701670 */
[----:B------:R-:W-:Y:S05]  /*45d0*/  @!P0 BRA `(.L_x_18437) ;  /* 0x0000000000308947 */ /* 0x000fea0003800000 */
[----:B------:R-:W2:Y:S04]  /*45e0*/  LDS R0, [R2+-0x400] ;  /* 0xfffc000002007984 */ /* 0x000ea80000000800 */
[----:B------:R-:W3:Y:S04]  /*45f0*/  LDS R4, [R2+-0x200] ;  /* 0xfffe000002047984 */ /* 0x000ee80000000800 */
[----:B------:R-:W4:Y:S04]  /*4600*/  LDS R6, [R2] ;  /* 0x0000000002067984 */ /* 0x000f280000000800 */
[----:B------:R-:W5:Y:S01]  /*4610*/  LDS R8, [R2+0x200] ;  /* 0x0002000002087984 */ /* 0x000f620000000800 */
[-C--:B--2---:R-:W-:Y:S01]  /*4620*/  FMUL.FTZ R3, R0, R39.reuse ;  /* 0x0000002700037220 */ /* 0x084fe20000410000 */
[----:B---3--:R-:W-:-:S04]  /*4630*/  FMUL.FTZ R5, R4, R39 ;  /* 0x0000002704057220 */ /* 0x008fc80000410000 */
[----:B------:R3:W-:Y:S01]  /*4640*/  STS [R2+-0x400], R3 ;  /* 0xfffc000302007388 */ /* 0x0007e20000000800 */
[----:B----4-:R-:W-:-:S03]  /*4650*/  FMUL.FTZ R7, R6, R39 ;  /* 0x0000002706077220 */ /* 0x010fc60000410000 */
[----:B------:R3:W-:Y:S01]  /*4660*/  STS [R2+-0x200], R5 ;  /* 0xfffe000502007388 */ /* 0x0007e20000000800 */
[----:B-----5:R-:W-:-:S03]  /*4670*/  FMUL.FTZ R9, R8, R39 ;  /* 0x0000002708097220 */ /* 0x020fc60000410000 */
[----:B------:R3:W-:Y:S04]  /*4680*/  STS [R2], R7 ;  /* 0x0000000702007388 */ /* 0x0007e80000000800 */
[----:B------:R3:W-:Y:S02]  /*4690*/  STS [R2+0x200], R9 ;  /* 0x0002000902007388 */ /* 0x0007e40000000800 */
.L_x_18437:
[----:B------:R-:W-:Y:S05]  /*46a0*/  BSYNC B0 ;  /* 0x0000000000007941 */ /* 0x000fea0003800000 */
.L_x_18436:
        /* <DEDUP_REMOVED lines=11> */
[----:B------:R-:W-:Y:S01]  /*4760*/  MOV R39, RZ ;  /* 0x000000ff00277202 */ /* 0x000fe20000000f00 */
[----:B------:R-:W-:Y:S01]  /*4770*/  IMAD.MOV.U32 R42, RZ, RZ, RZ ;  /* 0x000000ffff2a7224 */ /* 0x000fe200078e00ff */
[----:B------:R-:W-:Y:S06]  /*4780*/  BRA `(.L_x_18448) ;  /* 0x0000003000347947 */ /* 0x000fec0003800000 */
.L_x_18447:
[----:B---3--:R-:W3:Y:S01]  /*4790*/  I2F.RP R2, R97 ;  /* 0x0000006100027306 */ /* 0x008ee20000209400 */
[C---:B------:R-:W-:Y:S01]  /*47a0*/  IADD3 R25, P0, R23.reuse, R35, RZ ;  /* 0x0000002317197210 */ /* 0x040fe20007f1e0ff */
[----:B------:R-:W-:Y:S01]  /*47b0*/  ULDC.64 UR4, c[0x0][0x238] ;  /* 0x00008e0000047ab9 */ /* 0x000fe20000000a00 */
[----:B------:R-:W-:Y:S01]  /*47c0*/  ULDC UR7, c[0x0][0x260] ;  /* 0x0000980000077ab9 */ /* 0x000fe20000000800 */
[----:B------:R-:W-:Y:S01]  /*47d0*/  ULDC UR6, c[0x0][0x27c] ;  /* 0x00009f0000067ab9 */ /* 0x000fe20000000800 */
[----:B------:R-:W-:Y:S01]  /*47e0*/  LEA.HI.X.SX32 R36, R23, R36, 0x1, P0 ;  /* 0x0000002417247211 */ /* 0x000fe200000f0eff */
[----:B------:R-:W-:Y:S01]  /*47f0*/  IMAD R12, R30, UR7, RZ ;  /* 0x000000071e0c7c24 */ /* 0x000fe2000f8e02ff */
[----:B------:R-:W-:Y:S01]  /*4800*/  LEA R0, P0, R25, UR4, 0x2 ;  /* 0x0000000419007c11 */ /* 0x000fe2000f8010ff */
[----:B------:R-:W-:Y:S01]  /*4810*/  UMOV UR4, 0x400 ;  /* 0x0000040000047882 */ /* 0x000fe20000000000 */
[----:B------:R-:W-:Y:S01]  /*4820*/  IADD3 R85, -R23, -0x1, R34 ;  /* 0xffffffff17557810 */ /* 0x000fe20007ffe122 */
[----:B------:R-:W-:Y:S01]  /*4830*/  UIADD3 UR4, UR4, 0xc0, URZ ;  /* 0x000000c004047890 */ /* 0x000fe2000fffe03f */
[----:B------:R-:W-:Y:S01]  /*4840*/  LEA.HI.X R25, R25, UR5, R36, 0x2, P0 ;  /* 0x0000000519197c11 */ /* 0x000fe200080f1424 */
[----:B------:R-:W4:Y:S01]  /*4850*/  S2UR UR5, SR_CgaCtaId ;  /* 0x00000000000579c3 */ /* 0x000f220000008800 */
[----:B------:R-:W-:Y:S01]  /*4860*/  IMAD.MOV.U32 R22, RZ, RZ, RZ ;  /* 0x000000ffff167224 */ /* 0x000fe200078e00ff */
[----:B------:R-:W-:Y:S01]  /*4870*/  CS2R R26, SRZ ;  /* 0x00000000001a7805 */ /* 0x000fe2000001ff00 */
[----:B---3--:R-:W3:Y:S01]  /*4880*/  MUFU.RCP R2, R2 ;  /* 0x0000000200027308 */ /* 0x008ee20000001000 */
[----:B------:R-:W-:Y:S01]  /*4890*/  IMAD.MOV.U32 R24, RZ, RZ, RZ ;  /* 0x000000ffff187224 */ /* 0x000fe200078e00ff */
[----:B------:R-:W-:Y:S01]  /*48a0*/  MOV R32, RZ ;  /* 0x000000ff00207202 */ /* 0x000fe20000000f00 */
[----:B------:R-:W-:Y:S01]  /*48b0*/  IMAD.MOV.U32 R35, RZ, RZ, RZ ;  /* 0x000000ffff237224 */ /* 0x000fe200078e00ff */
[----:B------:R-:W-:Y:S01]  /*48c0*/  CS2R R36, SRZ ;  /* 0x0000000000247805 */ /* 0x000fe2000001ff00 */
[----:B------:R-:W-:Y:S01]  /*48d0*/  IMAD.MOV.U32 R39, RZ, RZ, RZ ;  /* 0x000000ffff277224 */ /* 0x000fe200078e00ff */
[----:B------:R-:W-:Y:S01]  /*48e0*/  MOV R43, R23 ;  /* 0x00000017002b7202 */ /* 0x000fe20000000f00 */
[----:B------:R-:W-:Y:S01]  /*48f0*/  IMAD.MOV.U32 R42, RZ, RZ, RZ ;  /* 0x000000ffff2a7224 */ /* 0x000fe200078e00ff */
[----:B------:R-:W-:Y:S01]  /*4900*/  SHF.R.S32.HI R13, RZ, 0x1f, R12 ;  /* 0x0000001fff0d7819 */ /* 0x000fe2000001140c */
[----:B------:R-:W-:-:S02]  /*4910*/  VIADD R33, R33, -UR6 ;  /* 0x8000000621217c36 */ /* 0x000fc40008000000 */
[----:B---3--:R-:W-:Y:S01]  /*4920*/  VIADD R40, R2, 0xffffffe ;  /* 0x0ffffffe02287836 */ /* 0x008fe20000000000 */
[----:B------:R-:W-:-:S03]  /*4930*/  SHF.R.S32.HI R2, RZ, 0x1f, R31 ;  /* 0x0000001fff027819 */ /* 0x000fc6000001141f */
[----:B------:R3:W5:Y:S01]  /*4940*/  F2I.FTZ.U32.TRUNC.NTZ R41, R40 ;  /* 0x0000002800297305 */ /* 0x000762000021f000 */
[----:B------:R-:W-:Y:S01]  /*4950*/  LEA.HI R2, R2, R31, RZ, 0x2 ;  /* 0x0000001f02027211 */ /* 0x000fe200078f10ff */
[----:B----4-:R-:W-:Y:S01]  /*4960*/  ULEA UR4, UR5, UR4, 0x18 ;  /* 0x0000000405047291 */ /* 0x010fe2000f8ec03f */
[----:B---3--:R-:W-:Y:S01]  /*4970*/  HFMA2.MMA R40, -RZ, RZ, 0, 0 ;  /* 0x00000000ff287435 */ /* 0x008fe200000001ff */
[----:B-----5:R-:W-:-:S04]  /*4980*/  IMAD.MOV R4, RZ, RZ, -R41 ;  /* 0x000000ffff047224 */ /* 0x020fc800078e0a29 */
[----:B--2---:R-:W-:Y:S01]  /*4990*/  IMAD R3, R4, R97, RZ ;  /* 0x0000006104037224 */ /* 0x004fe200078e02ff */
[C---:B------:R-:W-:Y:S01]  /*49a0*/  LOP3.LUT R4, R2.reuse, 0xfffffffc, RZ, 0xc0, !PT ;  /* 0xfffffffc02047812 */ /* 0x040fe200078ec0ff */
[----:B------:R-:W-:-:S03]  /*49b0*/  IMAD.SHL.U32 R2, R2, 0x8, RZ ;  /* 0x0000000802027824 */ /* 0x000fc600078e00ff */
[----:B------:R-:W-:Y:S02]  /*49c0*/  IMAD.HI.U32 R40, R41, R3, R40 ;  /* 0x0000000329287227 */ /* 0x000fe400078e0028 */
[----:B------:R-:W2:Y:S01]  /*49d0*/  LDC R3, c[0x0][0x25c] ;  /* 0x00009700ff037b82 */ /* 0x000ea20000000800 */
[----:B------:R-:W-:Y:S01]  /*49e0*/  LOP3.LUT R45, R2, 0xffffffe0, RZ, 0xc0, !PT ;  /* 0xffffffe0022d7812 */ /* 0x000fe200078ec0ff */
[----:B------:R-:W-:Y:S02]  /*49f0*/  IMAD.IADD R4, R31, 0x1, -R4 ;  /* 0x000000011f047824 */ /* 0x000fe400078e0a04 */
[C---:B------:R-:W-:Y:S02]  /*4a00*/  IMAD.SHL.U32 R41, R23.reuse, 0x20, RZ ;  /* 0x0000002017297824 */ /* 0x040fe400078e00ff */
[C---:B------:R-:W-:Y:S01]  /*4a10*/  IMAD R45, R4.reuse, 0x8, R45 ;  /* 0x00000008042d7824 */ /* 0x040fe200078e022d */
[----:B------:R-:W-:Y:S01]  /*4a20*/  LEA R44, R23, R4, 0x2 ;  /* 0x00000004172c7211 */ /* 0x000fe200078e10ff */
[----:B------:R-:W-:-:S02]  /*4a30*/  IMAD R47, R4, 0x8, R41 ;  /* 0x00000008042f7824 */ /* 0x000fc400078e0229 */
[C---:B------:R-:W-:Y:S01]  /*4a40*/  VIADD R49, R45.reuse, 0x200 ;  /* 0x000002002d317836 */ /* 0x040fe20000000000 */
[----:B------:R-:W-:Y:S01]  /*4a50*/  LEA R44, R44, UR4, 0x5 ;  /* 0x000000042c2c7c11 */ /* 0x000fe2000f8e28ff */
[C---:B------:R-:W-:Y:S01]  /*4a60*/  VIADD R53, R45.reuse, 0x400 ;  /* 0x000004002d357836 */ /* 0x040fe20000000000 */
[C---:B------:R-:W-:Y:S01]  /*4a70*/  IADD3 R51, R45.reuse, 0x300, RZ ;  /* 0x000003002d337810 */ /* 0x040fe20007ffe0ff */
[C---:B------:R-:W-:Y:S01]  /*4a80*/  VIADD R55, R45.reuse, 0x500 ;  /* 0x000005002d377836 */ /* 0x040fe20000000000 */
[C---:B------:R-:W-:Y:S01]  /*4a90*/  IADD3 R59, R45.reuse, 0x700, RZ ;  /* 0x000007002d3b7810 */ /* 0x040fe20007ffe0ff */
[C---:B------:R-:W-:Y:S02]  /*4aa0*/  VIADD R57, R45.reuse, 0x600 ;  /* 0x000006002d397836 */ /* 0x040fe40000000000 */
[C---:B------:R-:W-:Y:S02]  /*4ab0*/  VIADD R61, R45.reuse, 0x800 ;  /* 0x000008002d3d7836 */ /* 0x040fe40000000000 */
[----:B------:R-:W-:-:S02]  /*4ac0*/  VIADD R63, R45, 0x900 ;  /* 0x000009002d3f7836 */ /* 0x000fc40000000000 */
[----:B------:R-:W-:Y:S01]  /*4ad0*/  VIADD R44, R44, 0x10 ;  /* 0x000000102c2c7836 */ /* 0x000fe20000000000 */
[----:B--2---:R-:W-:-:S07]  /*4ae0*/  SHF.R.S32.HI R30, RZ, 0x1f, R3 ;  /* 0x0000001fff1e7819 */ /* 0x004fce0000011403 */
.L_x_18471:
[----:B------:R-:W2:Y:S01]  /*4af0*/  LDC R10, c[0x0][0x280] ;  /* 0x0000a000ff0a7b82 */ /* 0x000ea20000000800 */
[----:B------:R-:W-:Y:S01]  /*4b00*/  IABS R3, R41 ;  /* 0x0000002900037213 */ /* 0x000fe20000000000 */
[----:B------:R-:W-:Y:S04]  /*4b10*/  BSSY B0, `(.L_x_18449) ;  /* 0x00002cb000007945 */ /* 0x000fe80003800000 */
[----:B------:R-:W-:Y:S02]  /*4b20*/  IMAD.HI.U32 R2, R40, R3, RZ ;  /* 0x0000000328027227 */ /* 0x000fe400078e00ff */
[----:B------:R-:W3:Y:S03]  /*4b30*/  LDC R6, c[0x0][0x284] ;  /* 0x0000a100ff067b82 */ /* 0x000ee60000000800 */
[----:B------:R-:W-:-:S02]  /*4b40*/  IADD3 R4, RZ, -R2, RZ ;  /* 0x80000002ff047210 */ /* 0x000fc40007ffe0ff */
[----:B--2---:R-:W-:-:S04]  /*4b50*/  IABS R7, R10 ;  /* 0x0000000a00077213 */ /* 0x004fc80000000000 */
[----:B------:R-:W2:Y:S01]  /*4b60*/  I2F.RP R8, R7 ;  /* 0x0000000700087306 */ /* 0x000ea20000209400 */
[----:B---3--:R-:W-:-:S05]  /*4b70*/  IABS R5, R6 ;  /* 0x0000000600057213 */ /* 0x008fca0000000000 */
[----:B------:R-:W-:Y:S01]  /*4b80*/  IMAD R4, R4, R5, R3 ;  /* 0x0000000504047224 */ /* 0x000fe200078e0203 */
[----:B------:R-:W-:-:S04]  /*4b90*/  LOP3.LUT R3, R41, R6, RZ, 0x3c, !PT ;  /* 0x0000000629037212 */ /* 0x000fc800078e3cff */
[----:B------:R-:W-:Y:S01]  /*4ba0*/  ISETP.GT.U32.AND P1, PT, R97, R4, PT ;  /* 0x000000046100720c */ /* 0x000fe20003f24070 */
[----:B--2---:R-:W2:Y:S01]  /*4bb0*/  MUFU.RCP R8, R8 ;  /* 0x0000000800087308 */ /* 0x004ea20000001000 */
[----:B------:R-:W-:-:S11]  /*4bc0*/  ISETP.GE.AND P2, PT, R3, RZ, PT ;  /* 0x000000ff0300720c */ /* 0x000fd60003f46270 */
[----:B------:R-:W-:Y:S02]  /*4bd0*/  @!P1 IMAD.IADD R4, R4, 0x1, -R5 ;  /* 0x0000000104049824 */ /* 0x000fe400078e0a05 */
[----:B------:R-:W-:Y:S01]  /*4be0*/  @!P1 VIADD R2, R2, 0x1 ;  /* 0x0000000102029836 */ /* 0x000fe20000000000 */
[----:B------:R-:W-:Y:S02]  /*4bf0*/  ISETP.NE.AND P1, PT, R6, RZ, PT ;  /* 0x000000ff0600720c */ /* 0x000fe40003f25270 */
[----:B------:R-:W-:Y:S01]  /*4c00*/  ISETP.GE.U32.AND P0, PT, R4, R97, PT ;  /* 0x000000610400720c */ /* 0x000fe20003f06070 */
[----:B--2---:R-:W-:-:S04]  /*4c10*/  VIADD R9, R8, 0xffffffe ;  /* 0x0ffffffe08097836 */ /* 0x004fc80000000000 */
[----:B------:R-:W2:Y:S08]  /*4c20*/  F2I.FTZ.U32.TRUNC.NTZ R3, R9 ;  /* 0x0000000900037305 */ /* 0x000eb0000021f000 */
[----:B------:R-:W-:-:S05]  /*4c30*/  @P0 IADD3 R2, R2, 0x1, RZ ;  /* 0x0000000102020810 */ /* 0x000fca0007ffe0ff */
[----:B------:R-:W-:Y:S02]  /*4c40*/  IMAD.MOV.U32 R5, RZ, RZ, R2 ;  /* 0x000000ffff057224 */ /* 0x000fe400078e0002 */
[----:B--2---:R-:W-:Y:S02]  /*4c50*/  IMAD.MOV R2, RZ, RZ, -R3 ;  /* 0x000000ffff027224 */ /* 0x004fe400078e0a03 */
[----:B------:R-:W-:Y:S01]  /*4c60*/  @!P2 IMAD.MOV R5, RZ, RZ, -R5 ;  /* 0x000000ffff05a224 */ /* 0x000fe200078e0a05 */
[----:B------:R-:W-:Y:S01]  /*4c70*/  @!P1 LOP3.LUT R5, RZ, R6, RZ, 0x33, !PT ;  /* 0x00000006ff059212 */ /* 0x000fe200078e33ff */
[----:B01----:R-:W-:Y:S01]  /*4c80*/  IMAD R11, R2, R7, RZ ;  /* 0x00000007020b7224 */ /* 0x003fe200078e02ff */
[----:B------:R-:W-:Y:S01]  /*4c90*/  ISETP.NE.AND P2, PT, R10, RZ, PT ;  /* 0x000000ff0a00720c */ /* 0x000fe20003f45270 */
[----:B------:R-:W-:Y:S01]  /*4ca0*/  IMAD.MOV.U32 R2, RZ, RZ, RZ ;  /* 0x000000ffff027224 */ /* 0x000fe200078e00ff */
[----:B------:R-:W-:-:S03]  /*4cb0*/  IADD3 R4, R38, R5, RZ ;  /* 0x0000000526047210 */ /* 0x000fc60007ffe0ff */
        /* <DEDUP_REMOVED lines=15> */
[----:B------:R-:W-:Y:S05]  /*4db0*/  @P0 BRA P1, `(.L_x_18450) ;  /* 0x0000002800800947 */ /* 0x000fea0000800000 */
[----:B------:R-:W-:Y:S01]  /*4dc0*/  MOV R3, R25 ;  /* 0x0000001900037202 */ /* 0x000fe20000000f00 */
[----:B------:R-:W-:Y:S01]  /*4dd0*/  IMAD.MOV.U32 R2, RZ, RZ, R0 ;  /* 0x000000ffff027224 */ /* 0x000fe200078e0000 */
        /* <DEDUP_REMOVED lines=15> */
[-C--:B------:R-:W-:Y:S02]  /*4ed0*/  LEA R10, P0, R6, R14.reuse, 0x1 ;  /* 0x0000000e060a7211 */ /* 0x080fe400078008ff */
[----:B------:R-:W-:Y:S02]  /*4ee0*/  LEA R8, P6, R4, R14, 0x1 ;  /* 0x0000000e04087211 */ /* 0x000fe400078c08ff */
[-C--:B------:R-:W-:Y:S02]  /*4ef0*/  LEA.HI.X.SX32 R7, R53, R86.reuse, 0x1, P4 ;  /* 0x0000005635077211 */ /* 0x080fe400020f0eff */
[----:B------:R-:W-:-:S02]  /*4f00*/  LEA.HI.X.SX32 R5, R55, R86, 0x1, P3 ;  /* 0x0000005637057211 */ /* 0x000fc400018f0eff */
[-C--:B------:R-:W-:Y:S02]  /*4f10*/  LEA.HI.X R3, R11, R15.reuse, R20, 0x1, P2 ;  /* 0x0000000f0b037211 */ /* 0x080fe400010f0c14 */
[-C--:B------:R-:W-:Y:S02]  /*4f20*/  LEA.HI.X R69, R9, R15.reuse, R18, 0x1, P1 ;  /* 0x0000000f09457211 */ /* 0x080fe400008f0c12 */
[-C--:B------:R-:W-:Y:S01]  /*4f30*/  LEA.HI.X R11, R6, R15.reuse, R7, 0x1, P0 ;  /* 0x0000000f060b7211 */ /* 0x080fe200000f0c07 */
[----:B------:R-:W5:Y:S01]  /*4f40*/  LDG.E.CONSTANT R84, desc[UR10][R2.64] ;  /* 0x0000000a02547981 */ /* 0x000f62000c1e9900 */
[----:B------:R-:W-:Y:S02]  /*4f50*/  LEA.HI.X R9, R4, R15, R5, 0x1, P6 ;  /* 0x0000000f04097211 */ /* 0x000fe400030f0c05 */
[-C--:B------:R-:W-:Y:S01]  /*4f60*/  IADD3 R7, P6, R57, R16.reuse, RZ ;  /* 0x0000001039077210 */ /* 0x080fe20007fde0ff */
[----:B------:R-:W5:Y:S01]  /*4f70*/  LDG.E.CONSTANT R54, desc[UR10][R68.64+0xc] ;  /* 0x00000c0a44367981 */ /* 0x000f62000c1e9900 */
[----:B------:R-:W-:-:S02]  /*4f80*/  IADD3 R5, P5, R59, R16, RZ ;  /* 0x000000103b057210 */ /* 0x000fc40007fbe0ff */
[-C--:B------:R-:W-:Y:S01]  /*4f90*/  IADD3 R19, P4, R61, R16.reuse, RZ ;  /* 0x000000103d137210 */ /* 0x080fe20007f9e0ff */
[----:B------:R-:W5:Y:S01]  /*4fa0*/  LDG.E.CONSTANT R56, desc[UR10][R10.64] ;  /* 0x0000000a0a387981 */ /* 0x000f62000c1e9900 */
[----:B------:R-:W-:Y:S02]  /*4fb0*/  IADD3 R17, P3, R63, R16, RZ ;  /* 0x000000103f117210 */ /* 0x000fe40007f7e0ff */
[-C--:B------:R-:W-:Y:S01]  /*4fc0*/  LEA R6, P2, R7, R14.reuse, 0x1 ;  /* 0x0000000e07067211 */ /* 0x080fe200078408ff */
[----:B------:R-:W5:Y:S01]  /*4fd0*/  LDG.E.CONSTANT R58, desc[UR10][R10.64+0xc] ;  /* 0x00000c0a0a3a7981 */ /* 0x000f62000c1e9900 */
[----:B------:R-:W-:Y:S02]  /*4fe0*/  LEA R4, P1, R5, R14, 0x1 ;  /* 0x0000000e05047211 */ /* 0x000fe400078208ff */
[-C--:B------:R-:W-:Y:S01]  /*4ff0*/  LEA.HI.X.SX32 R52, R57, R86.reuse, 0x1, P6 ;  /* 0x0000005639347211 */ /* 0x080fe200030f0eff */
[----:B------:R-:W5:Y:S01]  /*5000*/  LDG.E.CONSTANT R60, desc[UR10][R8.64] ;  /* 0x0000000a083c7981 */ /* 0x000f62000c1e9900 */
[----:B------:R-:W-:-:S02]  /*5010*/  LEA.HI.X.SX32 R50, R59, R86, 0x1, P5 ;  /* 0x000000563b327211 */ /* 0x000fc400028f0eff */
[-C--:B------:R-:W-:Y:S01]  /*5020*/  LEA.HI.X.SX32 R48, R61, R86.reuse, 0x1, P4 ;  /* 0x000000563d307211 */ /* 0x080fe200020f0eff */
[----:B------:R-:W5:Y:S01]  /*5030*/  LDG.E.CONSTANT R62, desc[UR10][R8.64+0x4] ;  /* 0x0000040a083e7981 */ /* 0x000f62000c1e9900 */
[----:B------:R-:W-:Y:S02]  /*5040*/  LEA.HI.X.SX32 R46, R63, R86, 0x1, P3 ;  /* 0x000000563f2e7211 */ /* 0x000fe400018f0eff */
        /* <DEDUP_REMOVED lines=22> */
[----:B------:R-:W-:-:S03]  /*51b0*/  IADD3 R16, P0, R45, R16, RZ ;  /* 0x000000102d107210 */ /* 0x000fc60007f1e0ff */
[----:B------:R-:W5:Y:S04]  /*51c0*/  LDG.E.CONSTANT R74, desc[UR10][R18.64] ;  /* 0x0000000a124a7981 */ /* 0x000f68000c1e9900 */
[----:B-1----:R-:W1:Y:S01]  /*51d0*/  LDS.128 R4, [R44+-0x10] ;  /* 0xfffff0002c047984 */ /* 0x002e620000000c00 */
[----:B------:R-:W-:-:S03]  /*51e0*/  LEA R14, P1, R16, R14, 0x1 ;  /* 0x0000000e100e7211 */ /* 0x000fc600078208ff */
[----:B------:R-:W5:Y:S04]  /*51f0*/  LDG.E.CONSTANT R75, desc[UR10][R18.64+0x4] ;  /* 0x0000040a124b7981 */ /* 0x000f68000c1e9900 */
[----:B------:R-:W5:Y:S04]  /*5200*/  LDG.E.CONSTANT R76, desc[UR10][R18.64+0x8] ;  /* 0x0000080a124c7981 */ /* 0x000f68000c1e9900 */
[----:B------:R2:W5:Y:S04]  /*5210*/  LDG.E.CONSTANT R80, desc[UR10][R18.64+0xc] ;  /* 0x00000c0a12507981 */ /* 0x000568000c1e9900 */
[----:B------:R-:W5:Y:S04]  /*5220*/  LDG.E.CONSTANT R79, desc[UR10][R20.64] ;  /* 0x0000000a144f7981 */ /* 0x000f68000c1e9900 */
[----:B------:R-:W5:Y:S01]  /*5230*/  LDG.E.CONSTANT R78, desc[UR10][R20.64+0x4] ;  /* 0x0000040a144e7981 */ /* 0x000f62000c1e9900 */
[----:B--2---:R-:W-:-:S03]  /*5240*/  LEA.HI.X.SX32 R18, R45, R86, 0x1, P0 ;  /* 0x000000562d127211 */ /* 0x004fc600000f0eff */
[----:B------:R-:W5:Y:S01]  /*5250*/  LDG.E.CONSTANT R77, desc[UR10][R20.64+0x8] ;  /* 0x0000080a144d7981 */ /* 0x000f62000c1e9900 */
[----:B------:R-:W-:-:S03]  /*5260*/  LEA.HI.X R15, R16, R15, R18, 0x1, P1 ;  /* 0x0000000f100f7211 */ /* 0x000fc600008f0c12 */
[----:B------:R2:W5:Y:S01]  /*5270*/  LDG.E.CONSTANT R81, desc[UR10][R20.64+0xc] ;  /* 0x00000c0a14517981 */ /* 0x000562000c1e9900 */
[----:B0-----:R-:W-:-:S03]  /*5280*/  F2FP.BF16.F32.PACK_AB R86, R9, R8 ;  /* 0x000000080956723e */ /* 0x001fc600000010ff */
[----:B------:R0:W5:Y:S04]  /*5290*/  LDG.E.CONSTANT R83, desc[UR10][R2.64+0x4] ;  /* 0x0000040a02537981 */ /* 0x000168000c1e9900 */
[----:B------:R0:W5:Y:S01]  /*52a0*/  LDG.E.CONSTANT R82, desc[UR10][R2.64+0x8] ;  /* 0x0000080a02527981 */ /* 0x000162000c1e9900 */
[----:B-1----:R-:W-:-:S03]  /*52b0*/  F2FP.BF16.F32.PACK_AB R5, R5, R4 ;  /* 0x000000040505723e */ /* 0x002fc600000010ff */
[----:B------:R0:W5:Y:S01]  /*52c0*/  LDG.E.CONSTANT R8, desc[UR10][R14.64+0x4] ;  /* 0x0000040a0e087981 */ /* 0x000162000c1e9900 */
[----:B--2---:R-:W-:-:S03]  /*52d0*/  F2FP.BF16.F32.PACK_AB R20, R7, R6 ;  /* 0x000000060714723e */ /* 0x004fc600000010ff */
        /* <DEDUP_REMOVED lines=13> */
[-C--:B------:R-:W-:Y:S01]  /*53b0*/  ISETP.GE.AND P1, PT, R7, R28.reuse, PT ;  /* 0x0000001c0700720c */ /* 0x080fe20003f26270 */
[----:B------:R-:W-:Y:S01]  /*53c0*/  VIADD R21, R47, 0x6 ;  /* 0x000000062f157836 */ /* 0x000fe20000000000 */
[----:B------:R-:W-:Y:S02]  /*53d0*/  ISETP.GE.AND P6, PT, R9, R28, PT ;  /* 0x0000001c0900720c */ /* 0x000fe40003fc6270 */
[----:B------:R-:W-:-:S02]  /*53e0*/  PRMT R9, R8, 0x7632, R9 ;  /* 0x0000763208097816 */ /* 0x000fc40000000009 */
[----:B------:R-:W-:Y:S02]  /*53f0*/  IADD3 R7, R47, 0x4, RZ ;  /* 0x000000042f077810 */ /* 0x000fe40007ffe0ff */
[----:B------:R-:W-:Y:S02]  /*5400*/  SEL R8, R8, RZ, !P1 ;  /* 0x000000ff08087207 */ /* 0x000fe40004800000 */
[-C--:B------:R-:W-:Y:S02]  /*5410*/  ISETP.GE.AND P1, PT, R19, R28.reuse, PT ;  /* 0x0000001c1300720c */ /* 0x080fe40003f26270 */
[-C--:B------:R-:W-:Y:S02]  /*5420*/  ISETP.GE.AND P4, PT, R7, R28.reuse, PT ;  /* 0x0000001c0700720c */ /* 0x080fe40003f86270 */
        /* <DEDUP_REMOVED lines=15> */
.L_x_18452:
[----:B------:R-:W-:Y:S05]  /*5520*/  BSYNC B2 ;  /* 0x0000000000027941 */ /* 0x000fea0003800000 */
.L_x_18451:
[----:B------:R-:W-:Y:S02]  /*5530*/  IMAD.MOV.U32 R7, RZ, RZ, R20 ;  /* 0x000000ffff077224 */ /* 0x000fe400078e0014 */
[----:B-----5:R-:W-:Y:S02]  /*5540*/  HMUL2.BF16_V2 R6, R5, R6 ;  /* 0x0000000605067232 */ /* 0x020fe40000200000 */
[----:B------:R-:W-:Y:S01]  /*5550*/  IMAD.MOV.U32 R9, RZ, RZ, R86 ;  /* 0x000000ffff097224 */ /* 0x000fe200078e0056 */
[----:B------:R-:W-:Y:S01]  /*5560*/  F2FP.BF16.F32.PACK_AB R86, R11, R10 ;  /* 0x0000000a0b56723e */ /* 0x000fe200000010ff */
[----:B------:R0:W5:Y:S01]  /*5570*/  LDG.E.CONSTANT R20, desc[UR10][R14.64+0x208] ;  /* 0x0002080a0e147981 */ /* 0x000162000c1e9900 */
[----:B------:R-:W-:Y:S01]  /*5580*/  HFMA2.MMA.BF16_V2 R18, R7, R8, -RZ ;  /* 0x0000000807127235 */ /* 0x000fe200003000ff */
[C---:B------:R-:W-:Y:S01]  /*5590*/  PRMT R8, R6.reuse, 0x7632, R8 ;  /* 0x0000763206087816 */ /* 0x040fe20000000008 */
[----:B------:R-:W-:Y:S02]  /*55a0*/  HMUL2.BF16_V2 R16, R9, R16 ;  /* 0x0000001009107232 */ /* 0x000fe40000200000 */
[----:B------:R-:W-:Y:S01]  /*55b0*/  IMAD.U32 R6, R6, 0x10000, RZ ;  /* 0x0001000006067824 */ /* 0x000fe200078e00ff */
[----:B------:R0:W5:Y:S01]  /*55c0*/  LDG.E.CONSTANT R10, desc[UR10][R14.64+0x200] ;  /* 0x0002000a0e0a7981 */ /* 0x000162000c1e9900 */
[----:B------:R-:W-:-:S02]  /*55d0*/  SHF.L.U32 R21, R8, 0x10, RZ ;  /* 0x0000001008157819 */ /* 0x000fc400000006ff */
[----:B------:R-:W-:-:S03]  /*55e0*/  PRMT R8, R16, 0x7632, R8 ;  /* 0x0000763210087816 */ /* 0x000fc60000000008 */
[----:B------:R-:W-:Y:S01]  /*55f0*/  FADD.FTZ R21, R6, R21 ;  /* 0x0000001506157221 */ /* 0x000fe20000010000 */
[----:B------:R-:W-:Y:S02]  /*5600*/  PRMT R6, R16, 0x7610, R6 ;  /* 0x0000761010067816 */ /* 0x000fe40000000006 */
[----:B------:R-:W-:Y:S01]  /*5610*/  SHF.L.U32 R11, R8, 0x10, RZ ;  /* 0x00000010080b7819 */ /* 0x000fe200000006ff */
[----:B------:R0:W5:Y:S01]  /*5620*/  LDG.E.CONSTANT R16, desc[UR10][R14.64+0x204] ;  /* 0x0002040a0e107981 */ /* 0x000162000c1e9900 */
[C---:B------:R-:W-:Y:S01]  /*5630*/  PRMT R19, R18.reuse, 0x7632, R19 ;  /* 0x0000763212137816 */ /* 0x040fe20000000013 */
[----:B------:R-:W-:Y:S02]  /*5640*/  IMAD.U32 R18, R18, 0x10000, RZ ;  /* 0x0001000012127824 */ /* 0x000fe400078e00ff */
[----:B------:R0:W5:Y:S01]  /*5650*/  LDG.E.CONSTANT R8, desc[UR10][R14.64+0x20c] ;  /* 0x00020c0a0e087981 */ /* 0x000162000c1e9900 */
[----:B------:R-:W-:Y:S01]  /*5660*/  BSSY B2, `(.L_x_18453) ;  /* 0x0000023000027945 */ /* 0x000fe20003800000 */
[----:B------:R-:W-:-:S02]  /*5670*/  IMAD.U32 R19, R19, 0x10000, RZ ;  /* 0x0001000013137824 */ /* 0x000fc400078e00ff */
[----:B------:R-:W-:Y:S02]  /*5680*/  IMAD.U32 R6, R6, 0x10000, RZ ;  /* 0x0001000006067824 */ /* 0x000fe400078e00ff */
[----:B------:R-:W-:Y:S01]  /*5690*/  FADD.FTZ R18, R18, R19 ;  /* 0x0000001312127221 */ /* 0x000fe20000010000 */
        /* <DEDUP_REMOVED lines=31> */
.L_x_18454:
[----:B------:R-:W-:Y:S05]  /*5890*/  BSYNC B2 ;  /* 0x0000000000027941 */ /* 0x000fea0003800000 */
.L_x_18453:
[----:B-----5:R-:W-:Y:S01]  /*58a0*/  HFMA2.MMA.BF16_V2 R10, R5, R10, -RZ ;  /* 0x0000000a050a7235 */ /* 0x020fe200003000ff */
[----:B0-----:R-:W-:Y:S02]  /*58b0*/  HMUL2.BF16_V2 R14, R7, R16 ;  /* 0x00000010070e7232 */ /* 0x001fe40000200000 */
[----:B------:R-:W-:Y:S01]  /*58c0*/  FADD.FTZ R11, R6, R11 ;  /* 0x0000000b060b7221 */ /* 0x000fe20000010000 */
[----:B------:R0:W5:Y:S01]  /*58d0*/  LDG.E.CONSTANT R2, desc[UR10][R2.64+0xc] ;  /* 0x00000c0a02027981 */ /* 0x000162000c1e9900 */
[----:B------:R-:W-:Y:S01]  /*58e0*/  FADD.FTZ R18, R21, R18 ;  /* 0x0000001215127221 */ /* 0x000fe20000010000 */
[----:B------:R-:W-:Y:S01]  /*58f0*/  BSSY B2, `(.L_x_18455) ;  /* 0x000003f000027945 */ /* 0x000fe20003800000 */
[C---:B------:R-:W-:Y:S01]  /*5900*/  PRMT R15, R14.reuse, 0x7632, R15 ;  /* 0x000076320e0f7816 */ /* 0x040fe2000000000f */
[----:B------:R-:W-:Y:S02]  /*5910*/  IMAD.U32 R14, R14, 0x10000, RZ ;  /* 0x000100000e0e7824 */ /* 0x000fe400078e00ff */
[----:B------:R-:W-:Y:S01]  /*5920*/  FADD.FTZ R11, R18, R11 ;  /* 0x0000000b120b7221 */ /* 0x000fe20000010000 */
[C---:B------:R-:W-:Y:S01]  /*5930*/  PRMT R6, R10.reuse, 0x7610, R6 ;  /* 0x000076100a067816 */ /* 0x040fe20000000006 */
[----:B------:R-:W-:Y:S01]  /*5940*/  IMAD.U32 R15, R15, 0x10000, RZ ;  /* 0x000100000f0f7824 */ /* 0x000fe200078e00ff */
[----:B------:R-:W-:-:S02]  /*5950*/  PRMT R10, R10, 0x7632, R10 ;  /* 0x000076320a0a7816 */ /* 0x000fc4000000000a */
[----:B0-----:R-:W-:Y:S02]  /*5960*/  MOV R3, R86 ;  /* 0x0000005600037202 */ /* 0x001fe40000000f00 */
[----:B------:R-:W-:Y:S01]  /*5970*/  SHF.L.U32 R6, R6, 0x10, RZ ;  /* 0x0000001006067819 */ /* 0x000fe200000006ff */
[----:B------:R-:W-:Y:S02]  /*5980*/  IMAD.U32 R19, R10, 0x10000, RZ ;  /* 0x000100000a137824 */ /* 0x000fe400078e00ff */
[----:B------:R-:W-:Y:S02]  /*5990*/  HMUL2.BF16_V2 R10, R9, R20 ;  /* 0x00000014090a7232 */ /* 0x000fe40000200000 */
[----:B------:R-:W-:Y:S01]  /*59a0*/  FADD.FTZ R20, R14, R15 ;  /* 0x0000000f0e147221 */ /* 0x000fe20000010000 */
[C---:B------:R-:W-:Y:S01]  /*59b0*/  HFMA2.MMA.BF16_V2 R4, R3.reuse, R4, -RZ ;  /* 0x0000000403047235 */ /* 0x040fe200003000ff */
[----:B------:R-:W-:Y:S01]  /*59c0*/  FADD.FTZ R19, R6, R19 ;  /* 0x0000001306137221 */ /* 0x000fe20000010000 */
[----:B------:R-:W-:Y:S01]  /*59d0*/  HFMA2.MMA.BF16_V2 R14, R3, R8, -RZ ;  /* 0x00000008030e7235 */ /* 0x000fe200003000ff */
[----:B------:R-:W-:-:S02]  /*59e0*/  PRMT R8, R10, 0x7610, R8 ;  /* 0x000076100a087816 */ /* 0x000fc40000000008 */
[----:B------:R-:W-:Y:S01]  /*59f0*/  PRMT R10, R10, 0x7632, R10 ;  /* 0x000076320a0a7816 */ /* 0x000fe2000000000a */
[----:B------:R-:W-:Y:S02]  /*5a00*/  FADD.FTZ R19, R19, R20 ;  /* 0x0000001413137221 */ /* 0x000fe40000010000 */
[----:B------:R-:W-:Y:S02]  /*5a10*/  IMAD.U32 R8, R8, 0x10000, RZ ;  /* 0x0001000008087824 */ /* 0x000fe400078e00ff */
        /* <DEDUP_REMOVED lines=28> */
[-C--:B------:R-:W-:Y:S02]  /*5be0*/  ISETP.GE.AND P2, PT, R89, R28.reuse, PT ;  /* 0x0000001c5900720c */ /* 0x080fe40003f46270 */
[----:B------:R-:W-:Y:S02]  /*5bf0*/  @P5 PRMT R84, RZ, 0x7610, R84 ;  /* 0x00007610ff545816 */ /* 0x000fe40000000054 */
[----:B------:R-:W-:-:S02]  /*5c00*/  ISETP.GE.AND P3, PT, R21, R28, PT ;  /* 0x0000001c1500720c */ /* 0x000fc40003f66270 */
[----:B------:R-:W-:Y:S02]  /*5c10*/  SEL R83, R4, RZ, !P6 ;  /* 0x000000ff04537207 */ /* 0x000fe40007000000 */
[----:B------:R-:W-:Y:S02]  /*5c20*/  ISETP.GE.AND P6, PT, R11, R28, PT ;  /* 0x0000001c0b00720c */ /* 0x000fe40003fc6270 */
[----:B------:R-:W-:Y:S02]  /*5c30*/  PRMT R8, R82, 0x7632, R8 ;  /* 0x0000763252087816 */ /* 0x000fe40000000008 */
[----:B------:R-:W-:Y:S02]  /*5c40*/  PRMT R4, R84, 0x7632, R4 ;  /* 0x0000763254047816 */ /* 0x000fe40000000004 */
[----:B-----5:R-:W-:Y:S02]  /*5c50*/  SEL R21, R2, RZ, !P2 ;  /* 0x000000ff02157207 */ /* 0x020fe40005000000 */
        /* <DEDUP_REMOVED lines=8> */
.L_x_18456:
[----:B------:R-:W-:Y:S05]  /*5ce0*/  BSYNC B2 ;  /* 0x0000000000027941 */ /* 0x000fea0003800000 */
.L_x_18455:
        /* <DEDUP_REMOVED lines=40> */
.L_x_18458:
[----:B------:R-:W-:Y:S05]  /*5f70*/  BSYNC B2 ;  /* 0x0000000000027941 */ /* 0x000fea0003800000 */
.L_x_18457:
[----:B------:R-:W-:Y:S01]  /*5f80*/  IMAD.U32 R15, R6, 0x10000, RZ ;  /* 0x00010000060f7824 */ /* 0x000fe200078e00ff */
[----:B------:R-:W-:Y:S01]  /*5f90*/  HFMA2.MMA.BF16_V2 R6, R5, R17, -RZ ;  /* 0x0000001105067235 */ /* 0x000fe200003000ff */
[----:B------:R-:W-:Y:S01]  /*5fa0*/  SHF.L.U32 R19, R10, 0x10, RZ ;  /* 0x000000100a137819 */ /* 0x000fe200000006ff */
[----:B------:R-:W-:Y:S02]  /*5fb0*/  IMAD.U32 R11, R11, 0x10000, RZ ;  /* 0x000100000b0b7824 */ /* 0x000fe400078e00ff */
[----:B------:R-:W-:Y:S02]  /*5fc0*/  HMUL2.BF16_V2 R10, R7, R46 ;  /* 0x0000002e070a7232 */ /* 0x000fe40000200000 */
[----:B------:R-:W-:Y:S01]  /*5fd0*/  IMAD.U32 R14, R14, 0x10000, RZ ;  /* 0x000100000e0e7824 */ /* 0x000fe200078e00ff */
[----:B-----5:R-:W-:Y:S01]  /*5fe0*/  HFMA2.MMA.BF16_V2 R2, R3, R2, -RZ ;  /* 0x0000000203027235 */ /* 0x020fe200003000ff */
[----:B------:R-:W-:Y:S01]  /*5ff0*/  IMAD.U32 R8, R8, 0x10000, RZ ;  /* 0x0001000008087824 */ /* 0x000fe200078e00ff */
[----:B------:R-:W-:Y:S01]  /*6000*/  BSSY B2, `(.L_x_18459) ;  /* 0x000003e000027945 */ /* 0x000fe20003800000 */
[----:B------:R-:W-:Y:S01]  /*6010*/  FADD.FTZ R14, R11, R14 ;  /* 0x0000000e0b0e7221 */ /* 0x000fe20000010000 */
[----:B------:R-:W-:-:S02]  /*6020*/  IMAD.U32 R4, R4, 0x10000, RZ ;  /* 0x0001000004047824 */ /* 0x000fc400078e00ff */
[----:B------:R-:W-:Y:S01]  /*6030*/  FADD.FTZ R19, R8, R19 ;  /* 0x0000001308137221 */ /* 0x000fe20000010000 */
[C---:B------:R-:W-:Y:S01]  /*6040*/  PRMT R11, R10.reuse, 0x7632, R11 ;  /* 0x000076320a0b7816 */ /* 0x040fe2000000000b */
[----:B------:R-:W-:Y:S01]  /*6050*/  IMAD.U32 R10, R10, 0x10000, RZ ;  /* 0x000100000a0a7824 */ /* 0x000fe200078e00ff */
[----:B------:R-:W-:Y:S01]  /*6060*/  PRMT R8, R6, 0x7632, R8 ;  /* 0x0000763206087816 */ /* 0x000fe20000000008 */
[----:B------:R-:W-:Y:S01]  /*6070*/  FADD.FTZ R4, R4, R15 ;  /* 0x0000000f04047221 */ /* 0x000fe20000010000 */
[----:B------:R-:W-:Y:S02]  /*6080*/  IMAD.U32 R6, R6, 0x10000, RZ ;  /* 0x0001000006067824 */ /* 0x000fe400078e00ff */
[----:B------:R-:W-:Y:S01]  /*6090*/  SHF.L.U32 R15, R8, 0x10, RZ ;  /* 0x00000010080f7819 */ /* 0x000fe200000006ff */
[----:B------:R-:W-:Y:S02]  /*60a0*/  IMAD.U32 R11, R11, 0x10000, RZ ;  /* 0x000100000b0b7824 */ /* 0x000fe400078e00ff */
[----:B------:R-:W-:Y:S01]  /*60b0*/  FADD.FTZ R19, R4, R19 ;  /* 0x0000001304137221 */ /* 0x000fe20000010000 */
[C---:B------:R-:W-:Y:S01]  /*60c0*/  PRMT R4, R2.reuse, 0x7632, R4 ;  /* 0x0000763202047816 */ /* 0x040fe20000000004 */
[----:B------:R-:W-:-:S02]  /*60d0*/  IMAD.U32 R2, R2, 0x10000, RZ ;  /* 0x0001000002027824 */ /* 0x000fc400078e00ff */
[----:B------:R-:W-:Y:S01]  /*60e0*/  FADD.FTZ R17, R10, R11 ;  /* 0x0000000b0a117221 */ /* 0x000fe20000010000 */
[----:B------:R-:W-:Y:S01]  /*60f0*/  FADD.FTZ R16, R6, R15 ;  /* 0x0000000f06107221 */ /* 0x000fe20000010000 */
[----:B------:R-:W-:Y:S01]  /*6100*/  HFMA2.MMA.BF16_V2 R10, R3, R54, -RZ ;  /* 0x00000036030a7235 */ /* 0x000fe200003000ff */
[----:B------:R-:W-:Y:S02]  /*6110*/  HMUL2.BF16_V2 R6, R9, R48 ;  /* 0x0000003009067232 */ /* 0x000fe40000200000 */
[----:B------:R-:W-:Y:S02]  /*6120*/  IMAD.U32 R11, R4, 0x10000, RZ ;  /* 0x00010000040b7824 */ /* 0x000fe400078e00ff */
[----:B------:R-:W-:Y:S01]  /*6130*/  FADD.FTZ R16, R16, R17 ;  /* 0x0000001110107221 */ /* 0x000fe20000010000 */
[C---:B------:R-:W-:Y:S01]  /*6140*/  PRMT R8, R6.reuse, 0x7632, R8 ;  /* 0x0000763206087816 */ /* 0x040fe20000000008 */
[----:B------:R-:W-:Y:S02]  /*6150*/  IMAD.U32 R6, R6, 0x10000, RZ ;  /* 0x0001000006067824 */ /* 0x000fe400078e00ff */
[----:B------:R-:W-:Y:S01]  /*6160*/  FADD.FTZ R2, R2, R11 ;  /* 0x0000000b02027221 */ /* 0x000fe20000010000 */
[----:B------:R-:W-:Y:S01]  /*6170*/  FADD.FTZ R11, R19, R14 ;  /* 0x0000000e130b7221 */ /* 0x000fe20000010000 */
[C---:B------:R-:W-:Y:S01]  /*6180*/  PRMT R15, R10.reuse, 0x7632, R15 ;  /* 0x000076320a0f7816 */ /* 0x040fe2000000000f */
[----:B------:R-:W-:Y:S01]  /*6190*/  IMAD.U32 R10, R10, 0x10000, RZ ;  /* 0x000100000a0a7824 */ /* 0x000fe200078e00ff */
[----:B------:R-:W-:-:S02]  /*61a0*/  SHF.L.U32 R21, R8, 0x10, RZ ;  /* 0x0000001008157819 */ /* 0x000fc400000006ff */
[----:B------:R-:W-:-:S03]  /*61b0*/  SHF.L.U32 R15, R15, 0x10, RZ ;  /* 0x000000100f0f7819 */ /* 0x000fc600000006ff */
        /* <DEDUP_REMOVED lines=34> */
.L_x_18460:
[----:B------:R-:W-:Y:S05]  /*63e0*/  BSYNC B2 ;  /* 0x0000000000027941 */ /* 0x000fea0003800000 */
.L_x_18459:
[----:B------:R-:W-:Y:S01]  /*63f0*/  HFMA2.MMA.BF16_V2 R8, R7, R52, -RZ ;  /* 0x0000003407087235 */ /* 0x000fe200003000ff */
[----:B------:R-:W-:Y:S01]  /*6400*/  HMUL2.BF16_V2 R4, R5, R56 ;  /* 0x0000003805047232 */ /* 0x000fe20000200000 */
[----:B------:R-:W-:Y:S01]  /*6410*/  BSSY B2, `(.L_x_18461) ;  /* 0x0000026000027945 */ /* 0x000fe20003800000 */
[----:B------:R-:W-:Y:S02]  /*6420*/  HMUL2.BF16_V2 R14, R9, R50 ;  /* 0x00000032090e7232 */ /* 0x000fe40000200000 */
[----:B------:R-:W-:Y:S01]  /*6430*/  FADD.FTZ R11, R11, R2 ;  /* 0x000000020b0b7221 */ /* 0x000fe20000010000 */
[--C-:B------:R-:W-:Y:S01]  /*6440*/  FADD.FTZ R2, R16, R15.reuse ;  /* 0x0000000f10027221 */ /* 0x100fe20000010000 */
        /* <DEDUP_REMOVED lines=34> */
.L_x_18462:
[----:B------:R-:W-:Y:S05]  /*6670*/  BSYNC B2 ;  /* 0x0000000000027941 */ /* 0x000fea0003800000 */
.L_x_18461:
        /* <DEDUP_REMOVED lines=10> */
[C---:B------:R-:W-:Y:S01]  /*6720*/  HFMA2.MMA.BF16_V2 R16, R3.reuse, R65, -RZ ;  /* 0x0000004103107235 */ /* 0x040fe200003000ff */
[----:B------:R-:W-:Y:S01]  /*6730*/  FADD.FTZ R14, R14, R15 ;  /* 0x0000000f0e0e7221 */ /* 0x000fe20000010000 */
[----:B------:R-:W-:Y:S01]  /*6740*/  PRMT R8, R6, 0x7632, R8 ;  /* 0x0000763206087816 */ /* 0x000fe20000000008 */
[----:B------:R-:W-:Y:S01]  /*6750*/  FADD.FTZ R19, R4, R19 ;  /* 0x0000001304137221 */ /* 0x000fe20000010000 */
[C---:B------:R-:W-:Y:S01]  /*6760*/  PRMT R15, R10.reuse, 0x7632, R15 ;  /* 0x000076320a0f7816 */ /* 0x040fe2000000000f */
[----:B------:R-:W-:Y:S01]  /*6770*/  HFMA2.MMA.BF16_V2 R4, R3, R58, -RZ ;  /* 0x0000003a03047235 */ /* 0x000fe200003000ff */
[----:B------:R-:W-:Y:S01]  /*6780*/  IMAD.U32 R10, R10, 0x10000, RZ ;  /* 0x000100000a0a7824 */ /* 0x000fe200078e00ff */
[----:B------:R-:W-:Y:S01]  /*6790*/  SHF.L.U32 R6, R6, 0x10, RZ ;  /* 0x0000001006067819 */ /* 0x000fe200000006ff */
[----:B------:R-:W-:Y:S01]  /*67a0*/  IMAD.U32 R17, R8, 0x10000, RZ ;  /* 0x0001000008117824 */ /* 0x000fe200078e00ff */
[----:B------:R-:W-:Y:S01]  /*67b0*/  SHF.L.U32 R15, R15, 0x10, RZ ;  /* 0x000000100f0f7819 */ /* 0x000fe200000006ff */
[----:B------:R-:W-:-:S02]  /*67c0*/  HMUL2.BF16_V2 R8, R9, R64 ;  /* 0x0000004009087232 */ /* 0x000fc40000200000 */
[----:B------:R-:W-:Y:S01]  /*67d0*/  FADD.FTZ R14, R19, R14 ;  /* 0x0000000e130e7221 */ /* 0x000fe20000010000 */
[--C-:B------:R-:W-:Y:S01]  /*67e0*/  FADD.FTZ R18, R6, R17.reuse ;  /* 0x0000001106127221 */ /* 0x100fe20000010000 */
        /* <DEDUP_REMOVED lines=12> */
[----:B------:R-:W-:Y:S01]  /*68b0*/  BSSY B2, `(.L_x_18463) ;  /* 0x0000027000027945 */ /* 0x000fe20003800000 */
[----:B------:R-:W-:Y:S01]  /*68c0*/  FADD.FTZ R15, R4, R15 ;  /* 0x0000000f040f7221 */ /* 0x000fe20000010000 */
[----:B------:R-:W-:Y:S01]  /*68d0*/  FADD.FTZ R17, R16, R17 ;  /* 0x0000001110117221 */ /* 0x000fe20000010000 */
[----:B------:R-:W-:Y:S01]  /*68e0*/  FADD.FTZ R18, R18, R65 ;  /* 0x0000004112127221 */ /* 0x000fe20000010000 */
[----:B------:R-:W-:Y:S01]  /*68f0*/  FADD.FTZ R26, R26, R11 ;  /* 0x0000000b1a1a7221 */ /* 0x000fe20000010000 */
[----:B------:R-:W-:Y:S01]  /*6900*/  FADD.FTZ R27, R27, R2 ;  /* 0x000000021b1b7221 */ /* 0x000fe20000010000 */
        /* <DEDUP_REMOVED lines=13> */
[----:B------:R-:W-:Y:S02]  /*69e0*/  SEL R4, R67, RZ, !P1 ;  /* 0x000000ff43047207 */ /* 0x000fe40004800000 */
[-C--:B------:R-:W-:Y:S02]  /*69f0*/  ISETP.GE.AND P1, PT, R15, R28.reuse, PT ;  /* 0x0000001c0f00720c */ /* 0x080fe40003f26270 */
[-C--:B------:R-:W-:Y:S01]  /*6a00*/  ISETP.GE.AND P4, PT, R11, R28.reuse, PT ;  /* 0x0000001c0b00720c */ /* 0x080fe20003f86270 */
[----:B------:R-:W-:Y:S01]  /*6a10*/  VIADD R11, R47, 0x1 ;  /* 0x000000012f0b7836 */ /* 0x000fe20000000000 */
        /* <DEDUP_REMOVED lines=16> */
.L_x_18464:
[----:B------:R-:W-:Y:S05]  /*6b20*/  BSYNC B2 ;  /* 0x0000000000027941 */ /* 0x000fea0003800000 */
.L_x_18463:
        /* <DEDUP_REMOVED lines=8> */
[----:B------:R-:W-:Y:S01]  /*6bb0*/  PRMT R11, R10, 0x7632, R11 ;  /* 0x000076320a0b7816 */ /* 0x000fe2000000000b */
[----:B------:R-:W-:Y:S01]  /*6bc0*/  FADD.FTZ R35, R35, R18 ;  /* 0x0000001223237221 */ /* 0x000fe20000010000 */
[C---:B------:R-:W-:Y:S01]  /*6bd0*/  PRMT R8, R6.reuse, 0x7632, R8 ;  /* 0x0000763206087816 */ /* 0x040fe20000000008 */
[----:B------:R-:W-:Y:S01]  /*6be0*/  IMAD.U32 R6, R6, 0x10000, RZ ;  /* 0x0001000006067824 */ /* 0x000fe200078e00ff */
[----:B------:R-:W-:Y:S01]  /*6bf0*/  SHF.L.U32 R15, R4, 0x10, RZ ;  /* 0x00000010040f7819 */ /* 0x000fe200000006ff */
[----:B------:R-:W-:Y:S01]  /*6c00*/  IMAD.U32 R11, R11, 0x10000, RZ ;  /* 0x000100000b0b7824 */ /* 0x000fe200078e00ff */
[----:B------:R-:W-:Y:S01]  /*6c10*/  SHF.L.U32 R10, R10, 0x10, RZ ;  /* 0x000000100a0a7819 */ /* 0x000fe200000006ff */
[----:B------:R-:W-:Y:S01]  /*6c20*/  IMAD.U32 R17, R8, 0x10000, RZ ;  /* 0x0001000008117824 */ /* 0x000fe200078e00ff */
[C---:B------:R-:W-:Y:S01]  /*6c30*/  PRMT R4, R71.reuse, 0x7632, R4 ;  /* 0x0000763247047816 */ /* 0x040fe20000000004 */
[----:B------:R-:W-:Y:S01]  /*6c40*/  FADD.FTZ R15, R2, R15 ;  /* 0x0000000f020f7221 */ /* 0x000fe20000010000 */
[----:B------:R-:W-:Y:S01]  /*6c50*/  PRMT R2, R71, 0x7610, R2 ;  /* 0x0000761047027816 */ /* 0x000fe20000000002 */
[----:B------:R-:W-:Y:S01]  /*6c60*/  FADD.FTZ R6, R6, R17 ;  /* 0x0000001106067221 */ /* 0x000fe20000010000 */
[----:B------:R-:W-:-:S03]  /*6c70*/  FADD.FTZ R11, R10, R11 ;  /* 0x0000000b0a0b7221 */ /* 0x000fc60000010000 */
[----:B------:R-:W-:Y:S01]  /*6c80*/  FADD.FTZ R6, R15, R6 ;  /* 0x000000060f067221 */ /* 0x000fe20000010000 */
[----:B------:R-:W-:Y:S01]  /*6c90*/  IMAD.U32 R2, R2, 0x10000, RZ ;  /* 0x0001000002027824 */ /* 0x000fe200078e00ff */
        /* <DEDUP_REMOVED lines=32> */
.L_x_18466:
[----:B------:R-:W-:Y:S05]  /*6ea0*/  BSYNC B2 ;  /* 0x0000000000027941 */ /* 0x000fea0003800000 */
.L_x_18465:
        /* <DEDUP_REMOVED lines=9> */
[----:B------:R-:W-:-:S02]  /*6f40*/  PRMT R15, R14, 0x7632, R15 ;  /* 0x000076320e0f7816 */ /* 0x000fc4000000000f */
        /* <DEDUP_REMOVED lines=29> */
[-C--:B------:R-:W-:Y:S02]  /*7120*/  ISETP.GE.AND P2, PT, R67, R28.reuse, PT ;  /* 0x0000001c4300720c */ /* 0x080fe40003f46270 */
[----:B------:R-:W-:Y:S02]  /*7130*/  @P5 PRMT R74, RZ, 0x7610, R74 ;  /* 0x00007610ff4a5816 */ /* 0x000fe4000000004a */
[----:B------:R-:W-:-:S02]  /*7140*/  ISETP.GE.AND P3, PT, R65, R28, PT ;  /* 0x0000001c4100720c */ /* 0x000fc40003f66270 */
        /* <DEDUP_REMOVED lines=13> */
.L_x_18468:
[----:B------:R-:W-:Y:S05]  /*7220*/  BSYNC B2 ;  /* 0x0000000000027941 */ /* 0x000fea0003800000 */
.L_x_18467:
[----:B------:R-:W-:Y:S01]  /*7230*/  HFMA2.MMA.BF16_V2 R10, R7, R75, -RZ ;  /* 0x0000004b070a7235 */ /* 0x000fe200003000ff */
[----:B------:R-:W-:Y:S01]  /*7240*/  FADD.FTZ R8, R8, R15 ;  /* 0x0000000f08087221 */ /* 0x000fe20000010000 */
[----:B------:R-:W-:Y:S01]  /*7250*/  HMUL2.BF16_V2 R74, R5, R74 ;  /* 0x0000004a054a7232 */ /* 0x000fe20000200000 */
[----:B------:R-:W-:Y:S01]  /*7260*/  BSSY B2, `(.L_x_18469) ;  /* 0x0000026000027945 */ /* 0x000fe20003800000 */
[----:B------:R-:W-:Y:S02]  /*7270*/  HMUL2.BF16_V2 R15, R9, R76 ;  /* 0x0000004c090f7232 */ /* 0x000fe40000200000 */
        /* <DEDUP_REMOVED lines=14> */
[-C--:B------:R-:W-:Y:S02]  /*7360*/  ISETP.GE.AND P5, PT, R21, R28.reuse, PT ;  /* 0x0000001c1500720c */ /* 0x080fe40003fa6270 */
[----:B------:R-:W-:Y:S01]  /*7370*/  ISETP.GE.AND P3, PT, R19, R28, PT ;  /* 0x0000001c1300720c */ /* 0x000fe20003f66270 */
[----:B------:R-:W-:Y:S01]  /*7380*/  VIADD R19, R47, 0x7 ;  /* 0x000000072f137836 */ /* 0x000fe20000000000 */
[----:B------:R-:W-:-:S02]  /*7390*/  PRMT R18, R78, 0x7632, R18 ;  /* 0x000076324e127816 */ /* 0x000fc40000000012 */
[----:B------:R-:W-:Y:S02]  /*73a0*/  @P6 PRMT R79, RZ, 0x7610, R79 ;  /* 0x00007610ff4f6816 */ /* 0x000fe4000000004f */
[-C--:B------:R-:W-:Y:S02]  /*73b0*/  ISETP.GE.AND P6, PT, R19, R28.reuse, PT ;  /* 0x0000001c1300720c */ /* 0x080fe40003fc6270 */
[----:B------:R-:W-:Y:S02]  /*73c0*/  IADD3 R21, R47, 0x5, RZ ;  /* 0x000000052f157810 */ /* 0x000fe40007ffe0ff */
[----:B------:R-:W-:Y:S02]  /*73d0*/  ISETP.GE.AND P1, PT, R65, R28, PT ;  /* 0x0000001c4100720c */ /* 0x000fe40003f26270 */
[----:B------:R-:W-:Y:S02]  /*73e0*/  SEL R19, R78, RZ, !P5 ;  /* 0x000000ff4e137207 */ /* 0x000fe40006800000 */
        /* <DEDUP_REMOVED lines=11> */
[----:B------:R-:W-:Y:S02]  /*74a0*/  PRMT R79, R79, 0x5410, R18 ;  /* 0x000054104f4f7816 */ /* 0x000fe40000000012 */
[----:B------:R-:W-:-:S07]  /*74b0*/  @!P6 PRMT R81, R46, 0x7610, R81 ;  /* 0x000076102e51e816 */ /* 0x000fce0000000051 */
.L_x_18470:
[----:B------:R-:W-:Y:S05]  /*74c0*/  BSYNC B2 ;  /* 0x0000000000027941 */ /* 0x000fea0003800000 */
.L_x_18469:
[----:B------:R-:W-:Y:S01]  /*74d0*/  HFMA2.MMA.BF16_V2 R5, R5, R79, -RZ ;  /* 0x0000004f05057235 */ /* 0x000fe200003000ff */
[----:B------:R-:W-:Y:S01]  /*74e0*/  SHF.L.U32 R21, R14, 0x10, RZ ;  /* 0x000000100e157819 */ /* 0x000fe200000006ff */
[----:B------:R-:W-:Y:S02]  /*74f0*/  IMAD.U32 R10, R10, 0x10000, RZ ;  /* 0x000100000a0a7824 */ /* 0x000fe400078e00ff */
[----:B------:R-:W-:Y:S02]  /*7500*/  HMUL2.BF16_V2 R7, R7, R78 ;  /* 0x0000004e07077232 */ /* 0x000fe40000200000 */
[----:B------:R-:W-:Y:S01]  /*7510*/  IMAD.U32 R19, R6, 0x10000, RZ ;  /* 0x0001000006137824 */ /* 0x000fe200078e00ff */
[----:B------:R-:W-:Y:S01]  /*7520*/  SHF.L.U32 R4, R4, 0x10, RZ ;  /* 0x0000001004047819 */ /* 0x000fe200000006ff */
[----:B------:R-:W-:Y:S01]  /*7530*/  FADD.FTZ R21, R10, R21 ;  /* 0x000000150a157221 */ /* 0x000fe20000010000 */
[----:B------:R-:W-:Y:S01]  /*7540*/  IMAD.U32 R15, R15, 0x10000, RZ ;  /* 0x000100000f0f7824 */ /* 0x000fe200078e00ff */
[----:B------:R-:W-:Y:S01]  /*7550*/  PRMT R10, R7, 0x7632, R10 ;  /* 0x00007632070a7816 */ /* 0x000fe2000000000a */
[----:B------:R-:W-:Y:S01]  /*7560*/  IMAD.U32 R16, R16, 0x10000, RZ ;  /* 0x0001000010107824 */ /* 0x000fe200078e00ff */
[----:B------:R-:W-:Y:S01]  /*7570*/  PRMT R6, R5, 0x7632, R6 ;  /* 0x0000763205067816 */ /* 0x000fe20000000006 */
[----:B------:R-:W-:Y:S01]  /*7580*/  IMAD.U32 R7, R7, 0x10000, RZ ;  /* 0x0001000007077824 */ /* 0x000fe200078e00ff */
[----:B------:R-:W-:Y:S01]  /*7590*/  SHF.L.U32 R14, R10, 0x10, RZ ;  /* 0x000000100a0e7819 */ /* 0x000fe200000006ff */
[----:B------:R-:W-:Y:S01]  /*75a0*/  FADD.FTZ R16, R15, R16 ;  /* 0x000000100f107221 */ /* 0x000fe20000010000 */
[----:B------:R-:W-:Y:S01]  /*75b0*/  SHF.L.U32 R5, R5, 0x10, RZ ;  /* 0x0000001005057819 */ /* 0x000fe200000006ff */
        /* <DEDUP_REMOVED lines=11> */
[----:B------:R-:W-:Y:S01]  /*7670*/  FADD.FTZ R21, R4, R21 ;  /* 0x0000001504157221 */ /* 0x000fe20000010000 */
        /* <DEDUP_REMOVED lines=15> */
[----:B------:R-:W-:Y:S01]  /*7770*/  FADD.FTZ R16, R16, R3 ;  /* 0x0000000310107221 */ /* 0x000fe20000010000 */
[----:B------:R-:W-:-:S02]  /*7780*/  FADD.FTZ R37, R37, R8 ;  /* 0x0000000825257221 */ /* 0x000fc40000010000 */
[----:B------:R-:W-:Y:S01]  /*7790*/  FADD.FTZ R5, R5, R14 ;  /* 0x0000000e05057221 */ /* 0x000fe20000010000 */
[----:B------:R-:W-:-:S03]  /*77a0*/  FADD.FTZ R39, R39, R16 ;  /* 0x0000001027277221 */ /* 0x000fc60000010000 */
[----:B------:R-:W-:-:S07]  /*77b0*/  FADD.FTZ R42, R42, R5 ;  /* 0x000000052a2a7221 */ /* 0x000fce0000010000 */
.L_x_18450:
[----:B------:R-:W-:Y:S05]  /*77c0*/  BSYNC B0 ;  /* 0x0000000000007941 */ /* 0x000fea0003800000 */
.L_x_18449:
[----:B------:R-:W-:Y:S01]  /*77d0*/  VIADD R43, R43, 0x4 ;  /* 0x000000042b2b7836 */ /* 0x000fe20000000000 */
[----:B------:R-:W-:Y:S01]  /*77e0*/  IADD3 R0, P1, R0, 0x10, RZ ;  /* 0x0000001000007810 */ /* 0x000fe20007f3e0ff */
[----:B------:R-:W-:Y:S01]  /*77f0*/  VIADD R85, R85, 0xfffffffc ;  /* 0xfffffffc55557836 */ /* 0x000fe20000000000 */
[----:B------:R-:W-:Y:S01]  /*7800*/  IADD3 R47, R47, 0x80, RZ ;  /* 0x000000802f2f7810 */ /* 0x000fe20007ffe0ff */
[----:B------:R-:W-:Y:S01]  /*7810*/  VIADD R44, R44, 0x200 ;  /* 0x000002002c2c7836 */ /* 0x000fe20000000000 */
[----:B------:R-:W-:Y:S01]  /*7820*/  ISETP.GE.AND P0, PT, R43, R34, PT ;  /* 0x000000222b00720c */ /* 0x000fe20003f06270 */
[----:B------:R-:W-:Y:S01]  /*7830*/  VIADD R41, R41, 0x80 ;  /* 0x0000008029297836 */ /* 0x000fe20000000000 */
[----:B------:R-:W-:-:S11]  /*7840*/  IADD3.X R25, RZ, R25, RZ, P1, !PT ;  /* 0x00000019ff197210 */ /* 0x000fd60000ffe4ff */
[----:B------:R-:W-:Y:S05]  /*7850*/  @!P0 BRA `(.L_x_18471) ;  /* 0xffffffd000a48947 */ /* 0x000fea000383ffff */
.L_x_18448:
[----:B------:R-:W-:Y:S05]  /*7860*/  BSYNC B1 ;  /* 0x0000000000017941 */ /* 0x000fea0003800000 */
.L_x_18446:
[----:B---3--:R-:W3:Y:S01]  /*7870*/  SHFL.BFLY PT, R5, R24, 0x2, 0x1f ;  /* 0x0c401f0018057f89 */ /* 0x008ee200000e0000 */
[----:B------:R-:W4:Y:S01]  /*7880*/  S2UR UR5, SR_CgaCtaId ;  /* 0x00000000000579c3 */ /* 0x000f220000008800 */
[C---:B------:R-:W-:Y:S01]  /*7890*/  LOP3.LUT R17, R29.reuse, 0xffffffc0, RZ, 0xc0, !PT ;  /* 0xffffffc01d117812 */ /* 0x040fe200078ec0ff */
[----:B------:R-:W-:Y:S01]  /*78a0*/  UMOV UR4, 0x400 ;  /* 0x0000040000047882 */ /* 0x000fe20000000000 */
[----:B------:R-:W5:Y:S01]  /*78b0*/  SHFL.BFLY PT, R2, R35, 0x2, 0x1f ;  /* 0x0c401f0023027f89 */ /* 0x000f6200000e0000 */
[C---:B------:R-:W-:Y:S01]  /*78c0*/  LOP3.LUT R18, R29.reuse, 0xffffffe0, RZ, 0xc0, !PT ;  /* 0xffffffe01d127812 */ /* 0x040fe200078ec0ff */
[----:B------:R-:W-:Y:S01]  /*78d0*/  UIADD3 UR4, UR4, 0xc0, URZ ;  /* 0x000000c004047890 */ /* 0x000fe2000fffe03f */
[----:B------:R-:W-:Y:S01]  /*78e0*/  VIADD R20, R29, 0x1f ;  /* 0x0000001f1d147836 */ /* 0x000fe20000000000 */
[----:B01----:R-:W0:Y:S01]  /*78f0*/  SHFL.BFLY PT, R11, R36, 0x2, 0x1f ;  /* 0x0c401f00240b7f89 */ /* 0x003e2200000e0000 */
[----:B------:R-:W-:Y:S03]  /*7900*/  BSSY B0, `(.L_x_18472) ;  /* 0x000003f000007945 */ /* 0x000fe60003800000 */
[----:B--2---:R-:W1:Y:S01]  /*7910*/  SHFL.BFLY PT, R3, R22, 0x2, 0x1f ;  /* 0x0c401f0016037f89 */ /* 0x004e6200000e0000 */
[----:B------:R-:W-:-:S03]  /*7920*/  ISETP.GT.U32.AND P3, PT, R20, 0x3e, PT ;  /* 0x0000003e1400780c */ /* 0x000fc60003f64070 */
[----:B------:R-:W2:Y:S04]  /*7930*/  SHFL.BFLY PT, R7, R26, 0x2, 0x1f ;  /* 0x0c401f001a077f89 */ /* 0x000ea800000e0000 */
[----:B------:R-:W2:Y:S04]  /*7940*/  SHFL.BFLY PT, R0, R27, 0x2, 0x1f ;  /* 0x0c401f001b007f89 */ /* 0x000ea800000e0000 */
[----:B------:R-:W2:Y:S01]  /*7950*/  SHFL.BFLY PT, R9, R32, 0x2, 0x1f ;  /* 0x0c401f0020097f89 */ /* 0x000ea200000e0000 */
[----:B---3--:R-:W-:Y:S01]  /*7960*/  FADD.FTZ R5, R5, R24 ;  /* 0x0000001805057221 */ /* 0x008fe20000010000 */
[----:B----4-:R-:W-:-:S02]  /*7970*/  ULEA UR4, UR5, UR4, 0x18 ;  /* 0x0000000405047291 */ /* 0x010fc4000f8ec03f */
[----:B------:R-:W3:Y:S01]  /*7980*/  SHFL.BFLY PT, R4, R37, 0x2, 0x1f ;  /* 0x0c401f0025047f89 */ /* 0x000ee200000e0000 */
[----:B-----5:R-:W-:-:S03]  /*7990*/  FADD.FTZ R10, R2, R35 ;  /* 0x00000023020a7221 */ /* 0x020fc60000010000 */
[----:B------:R-:W4:Y:S01]  /*79a0*/  SHFL.BFLY PT, R16, R39, 0x2, 0x1f ;  /* 0x0c401f0027107f89 */ /* 0x000f2200000e0000 */
[----:B0-----:R-:W-:Y:S01]  /*79b0*/  FADD.FTZ R12, R11, R36 ;  /* 0x000000240b0c7221 */ /* 0x001fe20000010000 */
[----:B------:R-:W-:Y:S02]  /*79c0*/  LOP3.LUT R11, R31, 0x3, RZ, 0xc0, !PT ;  /* 0x000000031f0b7812 */ /* 0x000fe400078ec0ff */
[----:B------:R-:W0:Y:S01]  /*79d0*/  SHFL.BFLY PT, R13, R42, 0x2, 0x1f ;  /* 0x0c401f002a0d7f89 */ /* 0x000e2200000e0000 */
[----:B-1----:R-:W-:Y:S01]  /*79e0*/  FADD.FTZ R3, R3, R22 ;  /* 0x0000001603037221 */ /* 0x002fe20000010000 */
[----:B------:R-:W-:Y:S02]  /*79f0*/  ISETP.NE.AND P2, PT, R11, RZ, PT ;  /* 0x000000ff0b00720c */ /* 0x000fe40003f45270 */
[----:B------:R-:W1:Y:S01]  /*7a00*/  SHFL.BFLY PT, R2, R5, 0x1, 0x1f ;  /* 0x0c201f0005027f89 */ /* 0x000e6200000e0000 */
[----:B--2---:R-:W-:Y:S01]  /*7a10*/  FADD.FTZ R7, R7, R26 ;  /* 0x0000001a07077221 */ /* 0x004fe20000010000 */
[----:B------:R-:W-:Y:S01]  /*7a20*/  SHF.R.S32.HI R22, RZ, 0x1f, R31 ;  /* 0x0000001fff167819 */ /* 0x000fe2000001141f */
[----:B------:R-:W-:Y:S01]  /*7a30*/  FADD.FTZ R6, R0, R27 ;  /* 0x0000001b00067221 */ /* 0x000fe20000010000 */
[----:B------:R-:W2:Y:S02]  /*7a40*/  SHFL.BFLY PT, R15, R12, 0x1, 0x1f ;  /* 0x0c201f000c0f7f89 */ /* 0x000ea400000e0000 */
[----:B------:R-:W-:Y:S01]  /*7a50*/  LEA.HI R31, R22, R31, RZ, 0x2 ;  /* 0x0000001f161f7211 */ /* 0x000fe200078f10ff */
[----:B------:R-:W-:Y:S01]  /*7a60*/  FADD.FTZ R8, R9, R32 ;  /* 0x0000002009087221 */ /* 0x000fe20000010000 */
[----:B------:R-:W5:Y:S01]  /*7a70*/  SHFL.BFLY PT, R0, R3, 0x1, 0x1f ;  /* 0x0c201f0003007f89 */ /* 0x000f6200000e0000 */
[----:B------:R-:W-:Y:S01]  /*7a80*/  ISETP.NE.OR P5, PT, R17, 0x40, P2 ;  /* 0x000000401100780c */ /* 0x000fe200017a5670 */
[----:B---3--:R-:W-:-:S02]  /*7a90*/  FADD.FTZ R14, R4, R37 ;  /* 0x00000025040e7221 */ /* 0x008fc40000010000 */
[----:B------:R-:W3:Y:S01]  /*7aa0*/  SHFL.BFLY PT, R9, R6, 0x1, 0x1f ;  /* 0x0c201f0006097f89 */ /* 0x000ee200000e0000 */
[----:B------:R-:W-:Y:S01]  /*7ab0*/  ISETP.NE.OR P4, PT, R18, 0x20, P2 ;  /* 0x000000201200780c */ /* 0x000fe20001785670 */
[----:B----4-:R-:W-:Y:S02]  /*7ac0*/  FADD.FTZ R16, R16, R39 ;  /* 0x0000002710107221 */ /* 0x010fe40000010000 */
[----:B------:R-:W4:Y:S01]  /*7ad0*/  SHFL.BFLY PT, R4, R7, 0x1, 0x1f ;  /* 0x0c201f0007047f89 */ /* 0x000f2200000e0000 */
[----:B------:R-:W-:Y:S01]  /*7ae0*/  SHF.R.S32.HI R18, RZ, 0x2, R31 ;  /* 0x00000002ff127819 */ /* 0x000fe2000001141f */
[----:B0-----:R-:W-:Y:S02]  /*7af0*/  FADD.FTZ R42, R13, R42 ;  /* 0x0000002a0d2a7221 */ /* 0x001fe40000010000 */
[----:B------:R-:W0:Y:S01]  /*7b00*/  SHFL.BFLY PT, R11, R8, 0x1, 0x1f ;  /* 0x0c201f00080b7f89 */ /* 0x000e2200000e0000 */
[----:B------:R-:W-:Y:S01]  /*7b10*/  ISETP.GT.OR P0, PT, R29, 0x3f, P2 ;  /* 0x0000003f1d00780c */ /* 0x000fe20001704670 */
[----:B-1----:R-:W-:-:S02]  /*7b20*/  FADD.FTZ R17, R5, R2 ;  /* 0x0000000205117221 */ /* 0x002fc40000010000 */
[----:B------:R-:W1:Y:S01]  /*7b30*/  SHFL.BFLY PT, R13, R10, 0x1, 0x1f ;  /* 0x0c201f000a0d7f89 */ /* 0x000e6200000e0000 */
[----:B------:R-:W-:Y:S01]  /*7b40*/  IMAD R2, R23, 0x50, R18 ;  /* 0x0000005017027824 */ /* 0x000fe200078e0212 */
[----:B------:R-:W-:Y:S02]  /*7b50*/  ISETP.GT.OR P1, PT, R29, 0x1f, P2 ;  /* 0x0000001f1d00780c */ /* 0x000fe40001724670 */
[----:B------:R-:W1:Y:S01]  /*7b60*/  SHFL.BFLY PT, R19, R14, 0x1, 0x1f ;  /* 0x0c201f000e137f89 */ /* 0x000e6200000e0000 */
[----:B--2---:R-:W-:Y:S01]  /*7b70*/  FADD.FTZ R26, R12, R15 ;  /* 0x0000000f0c1a7221 */ /* 0x004fe20000010000 */
[----:B------:R-:W-:Y:S02]  /*7b80*/  LEA R2, R2, UR4, 0x2 ;  /* 0x0000000402027c11 */ /* 0x000fe4000f8e10ff */
[----:B------:R-:W2:Y:S01]  /*7b90*/  SHFL.BFLY PT, R21, R16, 0x1, 0x1f ;  /* 0x0c201f0010157f89 */ /* 0x000ea200000e0000 */
[----:B-----5:R-:W-:-:S03]  /*7ba0*/  FADD.FTZ R0, R3, R0 ;  /* 0x0000000003007221 */ /* 0x020fc60000010000 */
[----:B------:R-:W5:Y:S01]  /*7bb0*/  SHFL.BFLY PT, R33, R42, 0x1, 0x1f ;  /* 0x0c201f002a217f89 */ /* 0x000f6200000e0000 */
[----:B---3--:R-:W-:Y:S01]  /*7bc0*/  FADD.FTZ R25, R6, R9 ;  /* 0x0000000906197221 */ /* 0x008fe20000010000 */
[----:B------:R-:W-:Y:S01]  /*7bd0*/  BAR.SYNC.DEFER_BLOCKING 0x0 ;  /* 0x0000000000007b1d */ /* 0x000fe20000010000 */
[----:B----4-:R-:W-:Y:S01]  /*7be0*/  FADD.FTZ R22, R7, R4 ;  /* 0x0000000407167221 */ /* 0x010fe20000010000 */
[----:B0-----:R-:W-:Y:S01]  /*7bf0*/  FADD.FTZ R24, R8, R11 ;  /* 0x0000000b08187221 */ /* 0x001fe20000010000 */
[----:B-1----:R-:W-:Y:S01]  /*7c00*/  FADD.FTZ R27, R10, R13 ;  /* 0x0000000d0a1b7221 */ /* 0x002fe20000010000 */
[----:B------:R-:W-:Y:S01]  /*7c10*/  FADD.FTZ R23, R14, R19 ;  /* 0x000000130e177221 */ /* 0x000fe20000010000 */
[----:B--2---:R-:W-:Y:S01]  /*7c20*/  FADD.FTZ R28, R16, R21 ;  /* 0x00000015101c7221 */ /* 0x004fe20000010000 */
        /* <DEDUP_REMOVED lines=12> */
.L_x_18473:
[----:B------:R-:W-:Y:S05]  /*7cf0*/  BSYNC B0 ;  /* 0x0000000000007941 */ /* 0x000fea0003800000 */
.L_x_18472:
        /* <DEDUP_REMOVED lines=23> */
.L_x_18475:
[----:B------:R-:W-:Y:S05]  /*7e70*/  BSYNC B0 ;  /* 0x0000000000007941 */ /* 0x000fea0003800000 */
.L_x_18474:
        /* <DEDUP_REMOVED lines=13> */
.L_x_18477:
[----:B------:R-:W-:Y:S05]  /*7f50*/  BSYNC B0 ;  /* 0x0000000000007941 */ /* 0x000fea0003800000 */
.L_x_18476:
        /* <DEDUP_REMOVED lines=23> */
.L_x_18479:
[----:B------:R-:W-:Y:S05]  /*80d0*/  BSYNC B0 ;  /* 0x0000000000007941 */ /* 0x000fea0003800000 */
.L_x_18478:
        /* <DEDUP_REMOVED lines=21> */
[C---:B------:R-:W-:Y:S01]  /*8230*/  IADD3 R6, R18.reuse, 0x10, RZ ;  /* 0x0000001012067810 */ /* 0x040fe20007ffe0ff */
[C---:B------:R-:W-:Y:S01]  /*8240*/  VIADD R7, R18.reuse, 0x18 ;  /* 0x0000001812077836 */ /* 0x040fe20000000000 */
[C---:B------:R-:W-:Y:S01]  /*8250*/  IADD3 R5, P1, R3.reuse, UR4, RZ ;  /* 0x0000000403057c10 */ /* 0x040fe2000ff3e0ff */
[C---:B------:R-:W-:Y:S01]  /*8260*/  VIADD R13, R18.reuse, 0x30 ;  /* 0x00000030120d7836 */ /* 0x040fe20000000000 */
[----:B------:R-:W-:Y:S02]  /*8270*/  LEA.HI.X.SX32 R10, R18, UR7, 0x1, P0 ;  /* 0x00000007120a7c11 */ /* 0x000fe400080f0eff */
[----:B------:R-:W-:Y:S02]  /*8280*/  LEA.HI.X.SX32 R8, R3, UR7, 0x1, P1 ;  /* 0x0000000703087c11 */ /* 0x000fe400088f0eff */
[----:B01----:R-:W-:-:S02]  /*8290*/  LEA R2, P0, R9, UR8, 0x1 ;  /* 0x0000000809027c11 */ /* 0x003fc4000f8008ff */
        /* <DEDUP_REMOVED lines=9> */
[----:B------:R-:W-:Y:S02]  /*8330*/  LEA R8, P1, R9, UR8, 0x1 ;  /* 0x0000000809087c11 */ /* 0x000fe4000f8208ff */
[----:B------:R-:W-:Y:S02]  /*8340*/  LEA.HI.X R7, R11, UR9, R14, 0x1, P0 ;  /* 0x000000090b077c11 */ /* 0x000fe400080f0c0e */
[----:B------:R-:W-:Y:S02]  /*8350*/  IADD3 R11, R18, 0x28, RZ ;  /* 0x00000028120b7810 */ /* 0x000fe40007ffe0ff */
        /* <DEDUP_REMOVED lines=8> */
[----:B------:R-:W-:Y:S02]  /*83e0*/  LEA.HI.X R11, R14, UR9, R21, 0x1, P0 ;  /* 0x000000090e0b7c11 */ /* 0x000fe400080f0c15 */
[----:B------:R-:W-:Y:S02]  /*83f0*/  LEA.HI.X.SX32 R20, R13, UR7, 0x1, P2 ;  /* 0x000000070d147c11 */ /* 0x000fe400090f0eff */
[C---:B------:R-:W-:Y:S02]  /*8400*/  LEA R14, P0, R15.reuse, UR8, 0x1 ;  /* 0x000000080f0e7c11 */ /* 0x040fe4000f8008ff */
[----:B------:R-:W-:Y:S01]  /*8410*/  LEA.HI.X R13, R16, UR9, R19, 0x1, P1 ;  /* 0x00000009100d7c11 */ /* 0x000fe200088f0c13 */
[C---:B------:R-:W-:Y:S01]  /*8420*/  VIADD R16, R18.reuse, 0x38 ;  /* 0x0000003812107836 */ /* 0x040fe20000000000 */
[----:B------:R-:W-:Y:S01]  /*8430*/  LEA.HI.X R15, R15, UR9, R20, 0x1, P0 ;  /* 0x000000090f0f7c11 */ /* 0x000fe200080f0c14 */
[C---:B------:R-:W-:Y:S01]  /*8440*/  VIADD R20, R18.reuse, 0x48 ;  /* 0x0000004812147836 */ /* 0x040fe20000000000 */
[----:B------:R-:W-:-:S02]  /*8450*/  IADD3 R19, R18, 0x40, RZ ;  /* 0x0000004012137810 */ /* 0x000fc40007ffe0ff */
[----:B------:R-:W-:Y:S02]  /*8460*/  F2FP.BF16.F32.PACK_AB R0, R17, R0 ;  /* 0x000000001100723e */ /* 0x000fe400000010ff */
[----:B------:R-:W-:Y:S02]  /*8470*/  IADD3 R31, P0, R16, UR4, RZ ;  /* 0x00000004101f7c10 */ /* 0x000fe4000ff1e0ff */
[----:B------:R-:W-:Y:S01]  /*8480*/  F2FP.BF16.F32.PACK_AB R22, R25, R22 ;  /* 0x000000161916723e */ /* 0x000fe200000010ff */
[----:B------:R0:W-:Y:S01]  /*8490*/  STG.E.U16 desc[UR10][R2.64], R0 ;  /* 0x0000000002007986 */ /* 0x0001e2000c10150a */
[----:B------:R-:W-:Y:S02]  /*84a0*/  IADD3 R29, P1, R19, UR4, RZ ;  /* 0x00000004131d7c10 */ /* 0x000fe4000ff3e0ff */
[----:B------:R-:W-:Y:S02]  /*84b0*/  PRMT R25, R0, 0x7632, R25 ;  /* 0x0000763200197816 */ /* 0x000fe40000000019 */
[----:B------:R-:W-:-:S02]  /*84c0*/  IADD3 R21, P2, R20, UR4, RZ ;  /* 0x0000000414157c10 */ /* 0x000fc4000ff5e0ff */
[----:B------:R-:W-:Y:S01]  /*84d0*/  F2FP.BF16.F32.PACK_AB R24, R27, R24 ;  /* 0x000000181b18723e */ /* 0x000fe200000010ff */
[----:B------:R1:W-:Y:S01]  /*84e0*/  STG.E.U16 desc[UR10][R4.64], R25 ;  /* 0x0000001904007986 */ /* 0x0003e2000c10150a */
[----:B------:R-:W-:Y:S02]  /*84f0*/  LEA.HI.X.SX32 R34, R16, UR7, 0x1, P0 ;  /* 0x0000000710227c11 */ /* 0x000fe400080f0eff */
[----:B------:R-:W-:Y:S01]  /*8500*/  LEA.HI.X.SX32 R32, R19, UR7, 0x1, P1 ;  /* 0x0000000713207c11 */ /* 0x000fe200088f0eff */
[----:B------:R-:W-:Y:S01]  /*8510*/  STG.E.U16 desc[UR10][R6.64], R22 ;  /* 0x0000001606007986 */ /* 0x000fe2000c10150a */
[----:B------:R-:W-:Y:S02]  /*8520*/  LEA R16, P0, R31, UR8, 0x1 ;  /* 0x000000081f107c11 */ /* 0x000fe4000f8008ff */
[----:B0-----:R-:W-:Y:S02]  /*8530*/  PRMT R3, R22, 0x7632, R3 ;  /* 0x0000763216037816 */ /* 0x001fe40000000003 */
[----:B------:R-:W-:-:S02]  /*8540*/  F2FP.BF16.F32.PACK_AB R23, R23, R26 ;  /* 0x0000001a1717723e */ /* 0x000fc400000010ff */
[----:B------:R-:W-:Y:S01]  /*8550*/  LEA R18, P1, R29, UR8, 0x1 ;  /* 0x000000081d127c11 */ /* 0x000fe2000f8208ff */
[----:B------:R-:W-:Y:S01]  /*8560*/  STG.E.U16 desc[UR10][R8.64], R3 ;  /* 0x0000000308007986 */ /* 0x000fe2000c10150a */
[----:B------:R-:W-:Y:S02]  /*8570*/  LEA.HI.X.SX32 R30, R20, UR7, 0x1, P2 ;  /* 0x00000007141e7c11 */ /* 0x000fe400090f0eff */
[----:B------:R-:W-:Y:S01]  /*8580*/  LEA R20, P2, R21, UR8, 0x1 ;  /* 0x0000000815147c11 */ /* 0x000fe2000f8408ff */
[----:B------:R-:W-:Y:S01]  /*8590*/  STG.E.U16 desc[UR10][R10.64], R24 ;  /* 0x000000180a007986 */ /* 0x000fe2000c10150a */
[----:B-1----:R-:W-:Y:S02]  /*85a0*/  PRMT R5, R24, 0x7632, R5 ;  /* 0x0000763218057816 */ /* 0x002fe40000000005 */
[----:B------:R-:W-:Y:S02]  /*85b0*/  F2FP.BF16.F32.PACK_AB R28, R33, R28 ;  /* 0x0000001c211c723e */ /* 0x000fe400000010ff */
[----:B------:R-:W-:Y:S01]  /*85c0*/  LEA.HI.X R17, R31, UR9, R34, 0x1, P0 ;  /* 0x000000091f117c11 */ /* 0x000fe200080f0c22 */
[----:B------:R-:W-:Y:S01]  /*85d0*/  STG.E.U16 desc[UR10][R12.64], R5 ;  /* 0x000000050c007986 */ /* 0x000fe2000c10150a */
[----:B------:R-:W-:-:S02]  /*85e0*/  PRMT R0, R23, 0x7632, R0 ;  /* 0x0000763217007816 */ /* 0x000fc40000000000 */
        /* <DEDUP_REMOVED lines=8> */
.L_x_18480:
        /* <DEDUP_REMOVED lines=9> */
.L_x_28365:


//--------------------- .text._ZN4vllm25paged_attention_v1_kernelI13__nv_bfloat16S1_Li64ELi32ELi128ELNS_18Fp8KVCacheDataTypeE0ELb1EEEvPT_PKS3_PKT0_S9_ifPKiSB_iPKfiiiSD_SD_iiiii --------------------------
	.section	.text._ZN4vllm25paged_attention_v1_kernelI13__nv_bfloat16S1_Li64ELi32ELi128ELNS_18Fp8KVCacheDataTypeE0ELb1EEEvPT_PKS3_PKT0_S9_ifPKiSB_iPKfiiiSD_SD_iiiii,"ax",@progbits
	.align	128
        .global         _ZN4vllm25paged_attention_v1_kernelI13__nv_bfloat16S1_Li64ELi32ELi128ELNS_18Fp8KVCacheDataTypeE0ELb1EEEvPT_PKS3_PKT0_S9_ifPKiSB_iPKfiiiSD_SD_iiiii
        .type           _ZN4vllm25paged_attention_v1_kernelI13__nv_bfloat16S1_Li64ELi32ELi128ELNS_18Fp8KVCacheDataTypeE0ELb1EEEvPT_PKS3_PKT0_S9_ifPKiSB_iPKfiiiSD_SD_iiiii,@function
        .size           _ZN4vllm25paged_attention_v1_kernelI13__nv_bfloat16S1_Li64ELi32ELi128ELNS_18Fp8KVCacheDataTypeE0ELb1EEEvPT_PKS3_PKT0_S9_ifPKiSB_iPKfiiiSD_SD_iiiii,(.L_x_28366 - _ZN4vllm25paged_attention_v1_kernelI13__nv_bfloat16S1_Li64ELi32ELi128ELNS_18Fp8KVCacheDataTypeE0ELb1EEEvPT_PKS3_PKT0_S9_ifPKiSB_iPKfiiiSD_SD_iiiii)
        .other          _ZN4vllm25paged_attention_v1_kernelI13__nv_bfloat16S1_Li64ELi32ELi128ELNS_18Fp8KVCacheDataTypeE0ELb1EEEvPT_PKS3_PKT0_S9_ifPKiSB_iPKfiiiSD_SD_iiiii,@"STO_CUDA_ENTRY STV_DEFAULT"
_ZN4vllm25paged_attention_v1_kernelI13__nv_bfloat16S1_Li64ELi32ELi128ELNS_18Fp8KVCacheDataTypeE0ELb1EEEvPT_PKS3_PKT0_S9_ifPKiSB_iPKfiiiSD_SD_iiiii:
.text._ZN4vllm25paged_attention_v1_kernelI13__nv_bfloat16S1_Li64ELi32ELi128ELNS_18Fp8KVCacheDataTypeE0ELb1EEEvPT_PKS3_PKT0_S9_ifPKiSB_iPKfiiiSD_SD_iiiii:
[----:B------:R-:W-:Y:S08]  /*0000*/  LDC R1, c[0x0][0x28] ;  /* 0x00000a00ff017b82 */ /* 0x000ff00000000800 */
[----:B------:R-:W0:Y:S01]  /*0010*/  LDC R4, c[0x0][0x230] ;  /* 0x00008c00ff047b82 */ /* 0x000e220000000800 */
[----:B------:R-:W-:Y:S01]  /*0020*/  IMAD.MOV.U32 R0, RZ, RZ, RZ ;  /* 0x000000ffff007224 */ /* 0x000fe200078e00ff */
[----:B------:R-:W-:-:S06]  /*0030*/  ULDC.64 UR10, c[0x0][0x208] ;  /* 0x00008200000a7ab9 */ /* 0x000fcc0000000a00 */
[----:B------:R-:W1:Y:S08]  /*0040*/  LDC.64 R2, c[0x0][0x250] ;  /* 0x00009400ff027b82 */ /* 0x000e700000000a00 */
[----:B------:R-:W2:Y:S01]  /*0050*/  LDC.64 R28, c[0x0][0x240] ;  /* 0x00009000ff1c7b82 */ /* 0x000ea20000000a00 */
[----:B0-----:R-:W-:-:S04]  /*0060*/  IABS R11, R4 ;  /* 0x00000004000b7213 */ /* 0x001fc80000000000 */
[----:B------:R-:W0:Y:S01]  /*0070*/  I2F.RP R10, R11 ;  /* 0x0000000b000a7306 */ /* 0x000e220000209400 */
[----:B-1----:R-:W-:Y:S02]  /*0080*/  ISETP.NE.U32.AND P0, PT, R2, RZ, PT ;  /* 0x000000ff0200720c */ /* 0x002fe40003f05070 */
[----:B------:R-:W1:Y:S01]  /*0090*/  LDC R5, c[0x0][0xc] ;  /* 0x00000300ff057b82 */ /* 0x000e620000000800 */
[----:B------:R-:W2:Y:S01]  /*00a0*/  S2R R2, SR_CTAID.Y ;  /* 0x0000000000027919 */ /* 0x000ea20000002600 */
[----:B------:R-:W-:Y:S02]  /*00b0*/  ISETP.NE.AND.EX P0, PT, R3, RZ, PT, P0 ;  /* 0x000000ff0300720c */ /* 0x000fe40003f05300 */
[----:B------:R-:W3:Y:S01]  /*00c0*/  S2R R3, SR_CTAID.X ;  /* 0x0000000000037919 */ /* 0x000ee20000002500 */
[----:B0-----:R-:W0:Y:S10]  /*00d0*/  MUFU.RCP R10, R10 ;  /* 0x0000000a000a7308 */ /* 0x001e340000001000 */
[----:B------:R-:W3:Y:S01]  /*00e0*/  @P0 LDC.64 R6, c[0x0][0x250] ;  /* 0x00009400ff060b82 */ /* 0x000ee20000000a00 */
[----:B0-----:R-:W-:-:S04]  /*00f0*/  VIADD R8, R10, 0xffffffe ;  /* 0x0ffffffe0a087836 */ /* 0x001fc80000000000 */
[----:B------:R0:W4:Y:S01]  /*0100*/  F2I.FTZ.U32.TRUNC.NTZ R9, R8 ;  /* 0x0000000800097305 */ /* 0x000122000021f000 */
[----:B--2---:R-:W-:-:S06]  /*0110*/  IMAD.WIDE R28, R2, 0x4, R28 ;  /* 0x00000004021c7825 */ /* 0x004fcc00078e021c */
[----:B------:R-:W5:Y:S01]  /*0120*/  LDG.E.CONSTANT R28, desc[UR10][R28.64] ;  /* 0x0000000a1c1c7981 */ /* 0x000f62000c1e9900 */
[----:B0-----:R-:W-:Y:S01]  /*0130*/  HFMA2.MMA R8, -RZ, RZ, 0, 0 ;  /* 0x00000000ff087435 */ /* 0x001fe200000001ff */
[----:B---3--:R-:W-:-:S04]  /*0140*/  @P0 IMAD.WIDE R6, R3, 0x4, R6 ;  /* 0x0000000403060825 */ /* 0x008fc800078e0206 */
[----:B----4-:R-:W-:Y:S01]  /*0150*/  IMAD.MOV R12, RZ, RZ, -R9 ;  /* 0x000000ffff0c7224 */ /* 0x010fe200078e0a09 */
[----:B------:R1:W5:Y:S03]  /*0160*/  @P0 LDG.E.CONSTANT R0, desc[UR10][R6.64] ;  /* 0x0000000a06000981 */ /* 0x000366000c1e9900 */
[----:B------:R-:W-:-:S04]  /*0170*/  IMAD R13, R12, R11, RZ ;  /* 0x0000000b0c0d7224 */ /* 0x000fc800078e02ff */
[----:B------:R-:W-:Y:S01]  /*0180*/  IMAD.HI.U32 R9, R9, R13, R8 ;  /* 0x0000000d09097227 */ /* 0x000fe200078e0008 */
[----:B-1----:R-:W-:-:S05]  /*0190*/  IABS R6, R5 ;  /* 0x0000000500067213 */ /* 0x002fca0000000000 */
        /* <DEDUP_REMOVED lines=74> */
.L_x_18485:
        /* <DEDUP_REMOVED lines=15> */
.L_x_18484:
[----:B------:R-:W-:Y:S05]  /*0730*/  BSYNC B1 ;  /* 0x0000000000017941 */ /* 0x000fea0003800000 */
.L_x_18483:
        /* <DEDUP_REMOVED lines=9> */
[----:B0-----:R-:W-:Y:S01]  /*07d0*/  ULEA UR4, UR5, UR4, 0x18 ;  /* 0x0000000405047291 */ /* 0x001fe2000f8ec03f */
[----:B-1----:R-:W-:-:S05]  /*07e0*/  LEA R30, P0, R31, R6, 0x1 ;  /* 0x000000061f1e7211 */ /* 0x002fca00078008ff */
[C---:B------:R-:W-:Y:S01]  /*07f0*/  LEA R6, R11.reuse, UR4, 0x4 ;  /* 0x000000040b067c11 */ /* 0x040fe2000f8e20ff */
[----:B------:R-:W-:Y:S01]  /*0800*/  VIADD R11, R11, 0xfffffe00 ;  /* 0xfffffe000b0b7836 */ /* 0x000fe20000000000 */
[----:B------:R-:W-:-:S03]  /*0810*/  LEA.HI.X R31, R31, R7, R18, 0x1, P0 ;  /* 0x000000071f1f7211 */ /* 0x000fc600000f0c12 */
[----:B------:R-:W-:-:S07]  /*0820*/  VIADD R10, R6, 0x1000 ;  /* 0x00001000060a7836 */ /* 0x000fce0000000000 */
.L_x_18486:
        /* <DEDUP_REMOVED lines=28> */
.L_x_18482:
[----:B------:R-:W-:Y:S05]  /*09f0*/  BSYNC B0 ;  /* 0x0000000000007941 */ /* 0x000fea0003800000 */
.L_x_18481:
[----:B------:R-:W0:Y:S01]  /*0a00*/  LDC R9, c[0x0][0x284] ;  /* 0x0000a100ff097b82 */ /* 0x000e220000000800 */
[----:B------:R-:W-:Y:S01]  /*0a10*/  IMAD.MOV.U32 R30, RZ, RZ, RZ ;  /* 0x000000ffff1e7224 */ /* 0x000fe200078e00ff */
[----:B-----5:R-:W-:Y:S01]  /*0a20*/  IADD3 R6, R28, -0x1, RZ ;  /* 0xffffffff1c067810 */ /* 0x020fe20007ffe0ff */
[----:B------:R-:W-:Y:S01]  /*0a30*/  ULDC UR4, c[0x0][0x278] ;  /* 0x00009e0000047ab9 */ /* 0x000fe20000000800 */
[----:B------:R-:W-:Y:S01]  /*0a40*/  ULDC UR14, c[0x0][0x25c] ;  /* 0x00009700000e7ab9 */ /* 0x000fe20000000800 */
[----:B------:R-:W-:Y:S01]  /*0a50*/  ULDC UR12, c[0x0][0x234] ;  /* 0x00008d00000c7ab9 */ /* 0x000fe20000000800 */
        /* <DEDUP_REMOVED lines=10> */
[----:B------:R-:W-:Y:S01]  /*0b00*/  @!P3 IADD3 R33, RZ, -R10, RZ ;  /* 0x8000000aff21b210 */ /* 0x000fe20007ffe0ff */
[----:B------:R-:W-:Y:S02]  /*0b10*/  @!P3 IMAD R4, R4, UR4, R29 ;  /* 0x000000040404bc24 */ /* 0x000fe4000f8e021d */
[----:B------:R-:W-:Y:S01]  /*0b20*/  @P3 IMAD R3, R5, UR4, R3 ;  /* 0x0000000405033c24 */ /* 0x000fe2000f8e0203 */
[----:B------:R-:W-:Y:S01]  /*0b30*/  ULDC UR4, c[0x0][0x248] ;  /* 0x0000920000047ab9 */ /* 0x000fe20000000800 */
[----:B------:R-:W-:-:S02]  /*0b40*/  @!P3 IMAD R33, R4, R33, RZ ;  /* 0x000000210421b224 */ /* 0x000fc400078e02ff */
[----:B------:R-:W-:Y:S02]  /*0b50*/  @P3 IMAD R33, R3, R10, RZ ;  /* 0x0000000a03213224 */ /* 0x000fe400078e02ff */
[----:B------:R-:W-:-:S03]  /*0b60*/  IMAD R2, R2, UR4, RZ ;  /* 0x0000000402027c24 */ /* 0x000fc6000f8e02ff */
[----:B------:R-:W-:Y:S01]  /*0b70*/  IADD3 R33, R33, 0x1, RZ ;  /* 0x0000000121217810 */ /* 0x000fe20007ffe0ff */
[----:B0-----:R-:W-:-:S06]  /*0b80*/  VIADD R31, R7, 0xffffffe ;  /* 0x0ffffffe071f7836 */ /* 0x001fcc0000000000 */
[----:B------:R-:W0:Y:S02]  /*0b90*/  F2I.FTZ.U32.TRUNC.NTZ R31, R31 ;  /* 0x0000001f001f7305 */ /* 0x000e24000021f000 */
[----:B0-----:R-:W-:-:S04]  /*0ba0*/  IMAD R8, R31, R79, RZ ;  /* 0x0000004f1f087224 */ /* 0x001fc800078e02ff */
[----:B------:R-:W-:Y:S01]  /*0bb0*/  IMAD.MOV R11, RZ, RZ, -R8 ;  /* 0x000000ffff0b7224 */ /* 0x000fe200078e0a08 */
[----:B------:R-:W-:Y:S02]  /*0bc0*/  IABS R8, R6 ;  /* 0x0000000600087213 */ /* 0x000fe40000000000 */
[----:B------:R-:W-:Y:S01]  /*0bd0*/  LOP3.LUT R6, R6, R9, RZ, 0x3c, !PT ;  /* 0x0000000906067212 */ /* 0x000fe200078e3cff */
[----:B------:R-:W-:-:S03]  /*0be0*/  IMAD.HI.U32 R30, R31, R11, R30 ;  /* 0x0000000b1f1e7227 */ /* 0x000fc600078e001e */
[----:B------:R-:W-:-:S03]  /*0bf0*/  ISETP.GE.AND P2, PT, R6, RZ, PT ;  /* 0x000000ff0600720c */ /* 0x000fc60003f46270 */
[----:B------:R-:W-:-:S04]  /*0c00*/  IMAD.HI.U32 R31, R30, R8, RZ ;  /* 0x000000081e1f7227 */ /* 0x000fc800078e00ff */
        /* <DEDUP_REMOVED lines=12> */
[----:B------:R-:W-:-:S03]  /*0cd0*/  ISETP.GE.AND P0, PT, R45, R8, PT ;  /* 0x000000082d00720c */ /* 0x000fc60003f06270 */
[----:B------:R-:W-:Y:S01]  /*0ce0*/  @!P2 IMAD.MOV R31, RZ, RZ, -R31 ;  /* 0x000000ffff1fa224 */ /* 0x000fe200078e0a1f */
[----:B------:R-:W-:-:S09]  /*0cf0*/  @!P1 LOP3.LUT R31, RZ, R9, RZ, 0x33, !PT ;  /* 0x00000009ff1f9212 */ /* 0x000fd200078e33ff */
[----:B------:R-:W-:Y:S05]  /*0d00*/  @P0 BRA `(.L_x_18488) ;  /* 0x0000001800600947 */ /* 0x000fea0003800000 */
[----:B------:R-:W0:Y:S01]  /*0d10*/  S2UR UR5, SR_CgaCtaId ;  /* 0x00000000000579c3 */ /* 0x000e220000008800 */
[----:B------:R-:W-:Y:S01]  /*0d20*/  UMOV UR4, 0x400 ;  /* 0x0000040000047882 */ /* 0x000fe20000000000 */
[----:B------:R-:W-:Y:S01]  /*0d30*/  ULDC UR6, c[0x0][0x260] ;  /* 0x0000980000067ab9 */ /* 0x000fe20000000800 */
[----:B------:R-:W-:Y:S01]  /*0d40*/  IMAD.SHL.U32 R12, R44, 0x8, RZ ;  /* 0x000000082c0c7824 */ /* 0x000fe200078e00ff */
[----:B------:R-:W-:Y:S01]  /*0d50*/  SHF.R.S32.HI R13, RZ, 0x1f, R45 ;  /* 0x0000001fff0d7819 */ /* 0x000fe2000001142d */
[----:B------:R-:W-:Y:S01]  /*0d60*/  IMAD R3, R29, UR6, RZ ;  /* 0x000000061d037c24 */ /* 0x000fe2000f8e02ff */
[C---:B------:R-:W-:Y:S01]  /*0d70*/  IADD3 R35, P0, R45.reuse, R2, RZ ;  /* 0x000000022d237210 */ /* 0x040fe20007f1e0ff */
[----:B------:R-:W-:Y:S01]  /*0d80*/  ULDC.64 UR6, c[0x0][0x238] ;  /* 0x00008e0000067ab9 */ /* 0x000fe20000000a00 */
[----:B------:R-:W-:Y:S01]  /*0d90*/  SHF.R.S32.HI R16, RZ, 0x1f, R12 ;  /* 0x0000001fff107819 */ /* 0x000fe2000001140c */
[----:B------:R-:W1:Y:S01]  /*0da0*/  LDC R74, c[0x0][0x25c] ;  /* 0x00009700ff4a7b82 */ /* 0x000e620000000800 */
[----:B------:R-:W-:Y:S01]  /*0db0*/  LEA.HI.X.SX32 R18, R2, R13, 0x1, P0 ;  /* 0x0000000d02127211 */ /* 0x000fe200000f0eff */
[----:B------:R-:W-:Y:S01]  /*0dc0*/  IMAD R84, R45, 0x20, R44 ;  /* 0x000000202d547824 */ /* 0x000fe200078e022c */
[----:B------:R-:W-:Y:S01]  /*0dd0*/  LEA R34, P1, R35, UR6, 0x2 ;  /* 0x0000000623227c11 */ /* 0x000fe2000f8210ff */
[----:B------:R-:W-:Y:S01]  /*0de0*/  ULDC UR6, c[0x0][0x27c] ;  /* 0x00009f0000067ab9 */ /* 0x000fe20000000800 */
[----:B------:R-:W-:Y:S01]  /*0df0*/  IADD3 R2, P0, R3, R12, RZ ;  /* 0x0000000c03027210 */ /* 0x000fe20007f1e0ff */
[----:B------:R-:W-:Y:S01]  /*0e00*/  IMAD.MOV.U32 R72, RZ, RZ, -0x800001 ;  /* 0xff7fffffff487424 */ /* 0x000fe200078e00ff */
[----:B------:R-:W-:Y:S01]  /*0e10*/  LEA.HI.X R35, R35, UR7, R18, 0x2, P1 ;  /* 0x0000000723237c11 */ /* 0x000fe200088f1412 */
[----:B------:R-:W-:Y:S01]  /*0e20*/  VIADD R75, R31, -UR6 ;  /* 0x800000061f4b7c36 */ /* 0x000fe20008000000 */
[----:B------:R-:W-:Y:S01]  /*0e30*/  LEA.HI.X.SX32 R3, R3, R16, 0x1, P0 ;  /* 0x0000001003037211 */ /* 0x000fe200000f0eff */
[----:B0-----:R-:W-:-:S02]  /*0e40*/  ULEA UR13, UR5, UR4, 0x18 ;  /* 0x00000004050d7291 */ /* 0x001fc4000f8ec03f */
[----:B------:R-:W-:-:S04]  /*0e50*/  UIADD3 UR4, UR4, 0xa0, URZ ;  /* 0x000000a004047890 */ /* 0x000fc8000fffe03f */
[----:B------:R-:W-:-:S03]  /*0e60*/  ULEA UR4, UR5, UR4, 0x18 ;  /* 0x0000000405047291 */ /* 0x000fc6000f8ec03f */
[----:B------:R-:W0:Y:S01]  /*0e70*/  LDS.128 R20, [UR13+0x10] ;  /* 0x0000100dff147984 */ /* 0x000e220008000c00 */
[----:B-1----:R-:W-:-:S03]  /*0e80*/  SHF.R.S32.HI R74, RZ, 0x1f, R74 ;  /* 0x0000001fff4a7819 */ /* 0x002fc6000001144a */
[----:B------:R-:W1:Y:S04]  /*0e90*/  LDS.128 R24, [UR13] ;  /* 0x0000000dff187984 */ /* 0x000e680008000c00 */
        /* <DEDUP_REMOVED lines=44> */
[----:B------:R-:W-:Y:S01]  /*1160*/  PRMT R62, R10, 0x7632, R62 ;  /* 0x000076320a3e7816 */ /* 0x000fe2000000003e */
        /* <DEDUP_REMOVED lines=9> */
[C---:B0-----:R-:W-:Y:S01]  /*1200*/  PRMT R83, R23.reuse, 0x7632, R83 ;  /* 0x0000763217537816 */ /* 0x041fe20000000053 */
[----:B------:R-:W-:Y:S01]  /*1210*/  IMAD.U32 R71, R23, 0x10000, RZ ;  /* 0x0001000017477824 */ /* 0x000fe200078e00ff */
[----:B------:R-:W-:Y:S01]  /*1220*/  PRMT R79, R20, 0x7632, R79 ;  /* 0x00007632144f7816 */ /* 0x000fe2000000004f */
[----:B------:R-:W-:Y:S01]  /*1230*/  IMAD.SHL.U32 R23, R45, 0x20, RZ ;  /* 0x000000202d177824 */ /* 0x000fe200078e00ff */
        /* <DEDUP_REMOVED lines=18> */
[----:B------:R-:W-:Y:S01]  /*1360*/  IADD3 R77, R44, R23, RZ ;  /* 0x000000172c4d7210 */ /* 0x000fe20007ffe0ff */
[----:B------:R-:W-:Y:S01]  /*1370*/  IMAD.U32 R58, R58, 0x10000, RZ ;  /* 0x000100003a3a7824 */ /* 0x000fe200078e00ff */
[----:B------:R-:W-:Y:S01]  /*1380*/  LEA R44, R84, UR4, 0x2 ;  /* 0x00000004542c7c11 */ /* 0x000fe2000f8e10ff */
        /* <DEDUP_REMOVED lines=11> */
[----:B------:R-:W-:Y:S01]  /*1440*/  IADD3 R81, -R28, 0x1, R77 ;  /* 0x000000011c517810 */ /* 0x000fe20007ffe14d */
        /* <DEDUP_REMOVED lines=13> */
[----:B------:R-:W-:-:S02]  /*1520*/  SHF.L.U32 R73, R73, 0x10, RZ ;  /* 0x0000001049497819 */ /* 0x000fc400000006ff */
[----:B------:R-:W-:-:S07]  /*1530*/  SHF.L.U32 R80, R80, 0x10, RZ ;  /* 0x0000001050507819 */ /* 0x000fce00000006ff */
.L_x_18492:
[----:B------:R-:W0:Y:S01]  /*1540*/  LDC R16, c[0x0][0x284] ;  /* 0x0000a100ff107b82 */ /* 0x000e220000000800 */
[----:B------:R-:W-:Y:S01]  /*1550*/  IABS R17, R23 ;  /* 0x0000001700117213 */ /* 0x000fe20000000000 */
[----:B------:R-:W-:Y:S04]  /*1560*/  BSSY B1, `(.L_x_18489) ;  /* 0x0000105000017945 */ /* 0x000fe80003800000 */
[----:B------:R-:W-:-:S04]  /*1570*/  IMAD.HI.U32 R18, R30, R17, RZ ;  /* 0x000000111e127227 */ /* 0x000fc800078e00ff */
[----:B------:R-:W-:Y:S01]  /*1580*/  IMAD.MOV R90, RZ, RZ, -R18 ;  /* 0x000000ffff5a7224 */ /* 0x000fe200078e0a12 */
[----:B0-----:R-:W-:-:S05]  /*1590*/  IABS R79, R16 ;  /* 0x00000010004f7213 */ /* 0x001fca0000000000 */
[----:B------:R-:W-:Y:S02]  /*15a0*/  IMAD R17, R79, R90, R17 ;  /* 0x0000005a4f117224 */ /* 0x000fe400078e0211 */
[----:B------:R-:W0:Y:S03]  /*15b0*/  LDC R90, c[0x0][0x280] ;  /* 0x0000a000ff5a7b82 */ /* 0x000e260000000800 */
[----:B------:R-:W-:-:S13]  /*15c0*/  ISETP.GT.U32.AND P1, PT, R32, R17, PT ;  /* 0x000000112000720c */ /* 0x000fda0003f24070 */
[----:B------:R-:W-:Y:S01]  /*15d0*/  @!P1 IADD3 R17, R17, -R79, RZ ;  /* 0x8000004f11119210 */ /* 0x000fe20007ffe0ff */
[----:B------:R-:W-:Y:S01]  /*15e0*/  @!P1 VIADD R18, R18, 0x1 ;  /* 0x0000000112129836 */ /* 0x000fe20000000000 */
[----:B------:R-:W-:Y:S02]  /*15f0*/  ISETP.NE.AND P1, PT, R16, RZ, PT ;  /* 0x000000ff1000720c */ /* 0x000fe40003f25270 */
[----:B------:R-:W-:Y:S02]  /*1600*/  ISETP.GE.U32.AND P0, PT, R17, R32, PT ;  /* 0x000000201100720c */ /* 0x000fe40003f06070 */
[----:B------:R-:W-:Y:S02]  /*1610*/  LOP3.LUT R17, R23, R16, RZ, 0x3c, !PT ;  /* 0x0000001017117212 */ /* 0x000fe400078e3cff */
[----:B0-----:R-:W-:Y:S02]  /*1620*/  IABS R19, R90 ;  /* 0x0000005a00137213 */ /* 0x001fe40000000000 */
[----:B------:R-:W-:-:S02]  /*1630*/  ISETP.GE.AND P2, PT, R17, RZ, PT ;  /* 0x000000ff1100720c */ /* 0x000fc40003f46270 */
[----:B------:R-:W0:Y:S05]  /*1640*/  I2F.RP R89, R19 ;  /* 0x0000001300597306 */ /* 0x000e2a0000209400 */
[----:B------:R-:W-:-:S06]  /*1650*/  @P0 VIADD R18, R18, 0x1 ;  /* 0x0000000112120836 */ /* 0x000fcc0000000000 */
[----:B------:R-:W-:Y:S02]  /*1660*/  @!P2 IADD3 R18, RZ, -R18, RZ ;  /* 0x80000012ff12a210 */ /* 0x000fe40007ffe0ff */
[----:B------:R-:W-:Y:S01]  /*1670*/  @!P1 LOP3.LUT R18, RZ, R16, RZ, 0x33, !PT ;  /* 0x00000010ff129212 */ /* 0x000fe200078e33ff */
[----:B0-----:R-:W0:Y:S03]  /*1680*/  MUFU.RCP R89, R89 ;  /* 0x0000005900597308 */ /* 0x001e260000001000 */
[----:B------:R-:W-:Y:S01]  /*1690*/  ISETP.LE.AND P2, PT, R18, R75, PT ;  /* 0x0000004b1200720c */ /* 0x000fe20003f43270 */
[----:B0-----:R-:W-:-:S06]  /*16a0*/  VIADD R17, R89, 0xffffffe ;  /* 0x0ffffffe59117836 */ /* 0x001fcc0000000000 */
[----:B------:R-:W0:Y:S02]  /*16b0*/  F2I.FTZ.U32.TRUNC.NTZ R17, R17 ;  /* 0x0000001100117305 */ /* 0x000e24000021f000 */
[----:B0-----:R-:W-:-:S04]  /*16c0*/  IMAD.MOV R16, RZ, RZ, -R17 ;  /* 0x000000ffff107224 */ /* 0x001fc800078e0a11 */
[----:B------:R-:W-:Y:S02]  /*16d0*/  IMAD R89, R16, R19, RZ ;  /* 0x0000001310597224 */ /* 0x000fe400078e02ff */
[----:B------:R-:W-:-:S04]  /*16e0*/  IMAD.MOV.U32 R16, RZ, RZ, RZ ;  /* 0x000000ffff107224 */ /* 0x000fc800078e00ff */
[----:B------:R-:W-:-:S04]  /*16f0*/  IMAD.HI.U32 R16, R17, R89, R16 ;  /* 0x0000005911107227 */ /* 0x000fc800078e0010 */
[----:B------:R-:W-:-:S05]  /*1700*/  IMAD.IADD R89, R33, 0x1, R18 ;  /* 0x0000000121597824 */ /* 0x000fca00078e0212 */
[----:B------:R-:W-:Y:S02]  /*1710*/  IABS R17, R89 ;  /* 0x0000005900117213 */ /* 0x000fe40000000000 */
[----:B------:R-:W-:-:S03]  /*1720*/  ISETP.GE.AND P1, PT, R89, RZ, PT ;  /* 0x000000ff5900720c */ /* 0x000fc60003f26270 */
[----:B------:R-:W-:-:S05]  /*1730*/  IMAD.HI.U32 R16, R16, R17, RZ ;  /* 0x0000001110107227 */ /* 0x000fca00078e00ff */
[----:B------:R-:W-:-:S05]  /*1740*/  IADD3 R16, RZ, -R16, RZ ;  /* 0x80000010ff107210 */ /* 0x000fca0007ffe0ff */
[----:B------:R-:W-:-:S05]  /*1750*/  IMAD R16, R19, R16, R17 ;  /* 0x0000001013107224 */ /* 0x000fca00078e0211 */
[----:B------:R-:W-:-:S13]  /*1760*/  ISETP.GT.U32.AND P0, PT, R19, R16, PT ;  /* 0x000000101300720c */ /* 0x000fda0003f04070 */
[----:B------:R-:W-:-:S05]  /*1770*/  @!P0 IMAD.IADD R16, R16, 0x1, -R19 ;  /* 0x0000000110108824 */ /* 0x000fca00078e0a13 */
[----:B------:R-:W-:-:S13]  /*1780*/  ISETP.GT.U32.AND P0, PT, R19, R16, PT ;  /* 0x000000101300720c */ /* 0x000fda0003f04070 */
[----:B------:R-:W-:Y:S01]  /*1790*/  @!P0 IMAD.IADD R16, R16, 0x1, -R19 ;  /* 0x0000000110108824 */ /* 0x000fe200078e0a13 */
[----:B------:R-:W-:-:S03]  /*17a0*/  ISETP.NE.AND P0, PT, R90, RZ, PT ;  /* 0x000000ff5a00720c */ /* 0x000fc60003f05270 */
[----:B------:R-:W-:-:S10]  /*17b0*/  @!P1 IMAD.MOV R16, RZ, RZ, -R16 ;  /* 0x000000ffff109224 */ /* 0x000fd400078e0a10 */
[----:B------:R-:W-:-:S04]  /*17c0*/  @!P0 LOP3.LUT R16, RZ, R90, RZ, 0x33, !PT ;  /* 0x0000005aff108212 */ /* 0x000fc800078e33ff */
[----:B------:R-:W-:-:S13]  /*17d0*/  ISETP.NE.AND P0, PT, R16, RZ, PT ;  /* 0x000000ff1000720c */ /* 0x000fda0003f05270 */
[----:B------:R-:W-:Y:S05]  /*17e0*/  @P0 BRA P2, `(.L_x_18490) ;  /* 0x0000000c00680947 */ /* 0x000fea0001000000 */
[----:B------:R-:W2:Y:S02]  /*17f0*/  LDG.E.CONSTANT R17, desc[UR10][R34.64] ;  /* 0x0000000a22117981 */ /* 0x000ea4000c1e9900 */
[----:B--2---:R-:W-:-:S05]  /*1800*/  SHF.R.S32.HI R16, RZ, 0x1f, R17 ;  /* 0x0000001fff107819 */ /* 0x004fca0000011411 */
[----:B------:R-:W-:-:S04]  /*1810*/  IMAD R16, R16, UR14, RZ ;  /* 0x0000000e10107c24 */ /* 0x000fc8000f8e02ff */
[C---:B------:R-:W-:Y:S02]  /*1820*/  IMAD R19, R17.reuse, R74, R16 ;  /* 0x0000004a11137224 */ /* 0x040fe400078e0210 */
[----:B------:R-:W-:-:S05]  /*1830*/  IMAD.WIDE.U32 R16, R17, UR14, R2 ;  /* 0x0000000e11107c25 */ /* 0x000fca000f8e0002 */
[----:B------:R-:W-:Y:S02]  /*1840*/  IADD3 R17, R17, R19, RZ ;  /* 0x0000001311117210 */ /* 0x000fe40007ffe0ff */
[----:B------:R-:W-:-:S04]  /*1850*/  LEA R18, P0, R16, UR8, 0x1 ;  /* 0x0000000810127c11 */ /* 0x000fc8000f8008ff */
[----:B------:R-:W-:-:S05]  /*1860*/  LEA.HI.X R19, R16, UR9, R17, 0x1, P0 ;  /* 0x0000000910137c11 */ /* 0x000fca00080f0c11 */
[----:B------:R-:W2:Y:S04]  /*1870*/  LDG.E.CONSTANT R91, desc[UR10][R18.64+0x200] ;  /* 0x0002000a125b7981 */ /* 0x000ea8000c1e9900 */
[----:B------:R-:W3:Y:S04]  /*1880*/  LDG.E.CONSTANT R90, desc[UR10][R18.64] ;  /* 0x0000000a125a7981 */ /* 0x000ee8000c1e9900 */
[----:B------:R-:W4:Y:S01]  /*1890*/  LDG.E.CONSTANT R16, desc[UR10][R18.64+0x400] ;  /* 0x0004000a12107981 */ /* 0x000f22000c1e9900 */
[----:B--2---:R-:W-:-:S04]  /*18a0*/  IMAD.U32 R17, R91, 0x10000, RZ ;  /* 0x000100005b117824 */ /* 0x004fc800078e00ff */
[----:B------:R-:W-:Y:S01]  /*18b0*/  FMUL.FTZ R89, R40, R17 ;  /* 0x0000001128597220 */ /* 0x000fe20000410000 */
[----:B---3--:R-:W-:Y:S01]  /*18c0*/  IMAD.U32 R17, R90, 0x10000, RZ ;  /* 0x000100005a117824 */ /* 0x008fe200078e00ff */
[----:B------:R-:W-:-:S03]  /*18d0*/  PRMT R90, R91, 0x7632, R90 ;  /* 0x000076325b5a7816 */ /* 0x000fc6000000005a */
[--C-:B------:R-:W-:Y:S01]  /*18e0*/  FFMA.FTZ R17, R36, R17, R89.reuse ;  /* 0x0000001124117223 */ /* 0x100fe20000010059 */
[C---:B------:R-:W-:Y:S01]  /*18f0*/  PRMT R89, R90.reuse, 0x7632, R89 ;  /* 0x000076325a597816 */ /* 0x040fe20000000059 */
[----:B------:R-:W-:-:S03]  /*1900*/  IMAD.U32 R91, R90, 0x10000, RZ ;  /* 0x000100005a5b7824 */ /* 0x000fc600078e00ff */
[----:B------:R-:W-:Y:S01]  /*1910*/  SHF.L.U32 R89, R89, 0x10, RZ ;  /* 0x0000001059597819 */ /* 0x000fe200000006ff */
[----:B------:R-:W-:-:S04]  /*1920*/  FMUL.FTZ R91, R50, R91 ;  /* 0x0000005b325b7220 */ /* 0x000fc80000410000 */
[----:B------:R-:W-:Y:S01]  /*1930*/  FFMA.FTZ R91, R46, R89, R91 ;  /* 0x000000592e5b7223 */ /* 0x000fe2000001005b */
[----:B----4-:R-:W-:-:S04]  /*1940*/  IMAD.U32 R89, R16, 0x10000, RZ ;  /* 0x0001000010597824 */ /* 0x010fc800078e00ff */
[----:B------:R-:W-:Y:S02]  /*1950*/  FFMA.FTZ R89, R4, R89, R17 ;  /* 0x0000005904597223 */ /* 0x000fe40000010011 */
[----:B------:R-:W2:Y:S01]  /*1960*/  LDG.E.CONSTANT R17, desc[UR10][R18.64+0x600] ;  /* 0x0006000a12117981 */ /* 0x000ea2000c1e9900 */
[----:B------:R-:W-:-:S03]  /*1970*/  PRMT R93, R16, 0x7632, R93 ;  /* 0x00007632105d7816 */ /* 0x000fc6000000005d */
[----:B------:R-:W3:Y:S02]  /*1980*/  LDG.E.CONSTANT R16, desc[UR10][R18.64+0xa00] ;  /* 0x000a000a12107981 */ /* 0x000ee4000c1e9900 */
        /* <DEDUP_REMOVED lines=8> */
[C---:B--2---:R-:W-:Y:S01]  /*1a10*/  IMAD.U32 R90, R89.reuse, 0x10000, RZ ;  /* 0x00010000595a7824 */ /* 0x044fe200078e00ff */
[----:B------:R-:W-:-:S05]  /*1a20*/  PRMT R89, R89, 0x7632, R89 ;  /* 0x0000763259597816 */ /* 0x000fca0000000059 */
[----:B------:R-:W-:Y:S02]  /*1a30*/  IMAD.U32 R89, R89, 0x10000, RZ ;  /* 0x0001000059597824 */ /* 0x000fe400078e00ff */
[----:B------:R-:W-:Y:S02]  /*1a40*/  FFMA.FTZ R90, R12, R90, R91 ;  /* 0x0000005a0c5a7223 */ /* 0x000fe4000001005b */
[----:B------:R-:W-:Y:S02]  /*1a50*/  FFMA.FTZ R91, R66, R89, R17 ;  /* 0x00000059425b7223 */ /* 0x000fe40000010011 */
[----:B------:R-:W2:Y:S01]  /*1a60*/  LDG.E.CONSTANT R17, desc[UR10][R18.64+0xc00] ;  /* 0x000c000a12117981 */ /* 0x000ea2000c1e9900 */
[----:B---3--:R-:W-:-:S04]  /*1a70*/  IMAD.U32 R89, R16, 0x10000, RZ ;  /* 0x0001000010597824 */ /* 0x008fc800078e00ff */
[--C-:B------:R-:W-:Y:S01]  /*1a80*/  FFMA.FTZ R89, R59, R89, R90.reuse ;  /* 0x000000593b597223 */ /* 0x100fe2000001005a */
[----:B------:R-:W-:-:S04]  /*1a90*/  PRMT R90, R16, 0x7632, R90 ;  /* 0x00007632105a7816 */ /* 0x000fc8000000005a */
[----:B------:R-:W-:Y:S01]  /*1aa0*/  SHF.L.U32 R90, R90, 0x10, RZ ;  /* 0x000000105a5a7819 */ /* 0x000fe200000006ff */
[----:B--2---:R-:W-:-:S04]  /*1ab0*/  IMAD.U32 R16, R17, 0x10000, RZ ;  /* 0x0001000011107824 */ /* 0x004fc800078e00ff */
[----:B------:R-:W-:Y:S02]  /*1ac0*/  FFMA.FTZ R89, R24, R16, R89 ;  /* 0x0000001018597223 */ /* 0x000fe40000010059 */
[----:B------:R-:W2:Y:S01]  /*1ad0*/  LDG.E.CONSTANT R16, desc[UR10][R18.64+0xe00] ;  /* 0x000e000a12107981 */ /* 0x000ea2000c1e9900 */
[--C-:B------:R-:W-:Y:S01]  /*1ae0*/  FFMA.FTZ R90, R70, R90, R91.reuse ;  /* 0x0000005a465a7223 */ /* 0x100fe2000001005b */
        /* <DEDUP_REMOVED lines=9> */
[----:B------:R-:W-:-:S04]  /*1b80*/  FFMA.FTZ R91, R88, R16, R91 ;  /* 0x00000010585b7223 */ /* 0x000fc8000001005b */
[----:B------:R-:W-:Y:S02]  /*1b90*/  FADD.FTZ R16, R90, R91 ;  /* 0x0000005b5a107221 */ /* 0x000fe40000010000 */
[----:B------:R-:W4:Y:S01]  /*1ba0*/  LDG.E.CONSTANT R91, desc[UR10][R18.64+0x604] ;  /* 0x0006040a125b7981 */ /* 0x000f22000c1e9900 */
[C---:B--2---:R-:W-:Y:S01]  /*1bb0*/  IMAD.U32 R90, R89.reuse, 0x10000, RZ ;  /* 0x00010000595a7824 */ /* 0x044fe200078e00ff */
[----:B------:R-:W-:-:S03]  /*1bc0*/  PRMT R89, R89, 0x7632, R89 ;  /* 0x0000763259597816 */ /* 0x000fc60000000059 */
[----:B------:R-:W-:Y:S01]  /*1bd0*/  FMUL.FTZ R92, R41, R90 ;  /* 0x0000005a295c7220 */ /* 0x000fe20000410000 */
[C---:B---3--:R-:W-:Y:S01]  /*1be0*/  IMAD.U32 R90, R17.reuse, 0x10000, RZ ;  /* 0x00010000115a7824 */ /* 0x048fe200078e00ff */
[----:B------:R-:W-:Y:S01]  /*1bf0*/  PRMT R17, R17, 0x7632, R17 ;  /* 0x0000763211117816 */ /* 0x000fe20000000011 */
[----:B------:R-:W-:Y:S02]  /*1c00*/  IMAD.U32 R89, R89, 0x10000, RZ ;  /* 0x0001000059597824 */ /* 0x000fe400078e00ff */
[----:B------:R-:W-:Y:S01]  /*1c10*/  FFMA.FTZ R90, R37, R90, R92 ;  /* 0x0000005a255a7223 */ /* 0x000fe2000001005c */
[----:B------:R-:W-:Y:S01]  /*1c20*/  SHF.L.U32 R92, R17, 0x10, RZ ;  /* 0x00000010115c7819 */ /* 0x000fe200000006ff */
[----:B------:R-:W-:-:S04]  /*1c30*/  FMUL.FTZ R89, R51, R89 ;  /* 0x0000005933597220 */ /* 0x000fc80000410000 */
[----:B------:R-:W-:Y:S02]  /*1c40*/  FFMA.FTZ R92, R47, R92, R89 ;  /* 0x0000005c2f5c7223 */ /* 0x000fe40000010059 */
[----:B------:R-:W2:Y:S02]  /*1c50*/  LDG.E.CONSTANT R89, desc[UR10][R18.64+0x404] ;  /* 0x0004040a12597981 */ /* 0x000ea4000c1e9900 */
[C---:B--2---:R-:W-:Y:S01]  /*1c60*/  IMAD.U32 R17, R89.reuse, 0x10000, RZ ;  /* 0x0001000059117824 */ /* 0x044fe200078e00ff */
[----:B------:R-:W-:-:S03]  /*1c70*/  PRMT R89, R89, 0x7632, R89 ;  /* 0x0000763259597816 */ /* 0x000fc60000000059 */
[----:B------:R-:W-:Y:S02]  /*1c80*/  FFMA.FTZ R90, R5, R17, R90 ;  /* 0x00000011055a7223 */ /* 0x000fe4000001005a */
[----:B------:R-:W-:-:S04]  /*1c90*/  IMAD.U32 R17, R89, 0x10000, RZ ;  /* 0x0001000059117824 */ /* 0x000fc800078e00ff */
[--C-:B------:R-:W-:Y:S01]  /*1ca0*/  FFMA.FTZ R17, R55, R17, R92.reuse ;  /* 0x0000001137117223 */ /* 0x100fe2000001005c */
[----:B----4-:R-:W-:-:S04]  /*1cb0*/  PRMT R92, R91, 0x7632, R92 ;  /* 0x000076325b5c7816 */ /* 0x010fc8000000005c */
[----:B------:R-:W-:-:S05]  /*1cc0*/  SHF.L.U32 R92, R92, 0x10, RZ ;  /* 0x000000105c5c7819 */ /* 0x000fca00000006ff */
[----:B------:R-:W-:Y:S02]  /*1cd0*/  FFMA.FTZ R92, R60, R92, R17 ;  /* 0x0000005c3c5c7223 */ /* 0x000fe40000010011 */
[----:B------:R-:W2:Y:S01]  /*1ce0*/  LDG.E.CONSTANT R17, desc[UR10][R18.64+0x804] ;  /* 0x0008040a12117981 */ /* 0x000ea2000c1e9900 */
[----:B------:R-:W-:-:S03]  /*1cf0*/  IMAD.U32 R89, R91, 0x10000, RZ ;  /* 0x000100005b597824 */ /* 0x000fc600078e00ff */
[----:B------:R-:W3:Y:S01]  /*1d00*/  LDG.E.CONSTANT R91, desc[UR10][R18.64+0xa04] ;  /* 0x000a040a125b7981 */ /* 0x000ee2000c1e9900 */
[----:B------:R-:W-:Y:S01]  /*1d10*/  FFMA.FTZ R90, R9, R89, R90 ;  /* 0x00000059095a7223 */ /* 0x000fe2000001005a */
[----:B--2---:R-:W-:-:S04]  /*1d20*/  IMAD.U32 R89, R17, 0x10000, RZ ;  /* 0x0001000011597824 */ /* 0x004fc800078e00ff */
[----:B------:R-:W-:Y:S01]  /*1d30*/  FFMA.FTZ R90, R13, R89, R90 ;  /* 0x000000590d5a7223 */ /* 0x000fe2000001005a */
[----:B---3--:R-:W-:-:S04]  /*1d40*/  IMAD.U32 R89, R91, 0x10000, RZ ;  /* 0x000100005b597824 */ /* 0x008fc800078e00ff */
[----:B------:R-:W-:Y:S02]  /*1d50*/  FFMA.FTZ R90, R61, R89, R90 ;  /* 0x000000593d5a7223 */ /* 0x000fe4000001005a */
[----:B------:R-:W2:Y:S01]  /*1d60*/  LDG.E.CONSTANT R89, desc[UR10][R18.64+0xc04] ;  /* 0x000c040a12597981 */ /* 0x000ea2000c1e9900 */
[----:B------:R-:W-:-:S05]  /*1d70*/  PRMT R17, R17, 0x7632, R17 ;  /* 0x0000763211117816 */ /* 0x000fca0000000011 */
[----:B------:R-:W-:-:S04]  /*1d80*/  IMAD.U32 R17, R17, 0x10000, RZ ;  /* 0x0001000011117824 */ /* 0x000fc800078e00ff */
[--C-:B------:R-:W-:Y:S01]  /*1d90*/  FFMA.FTZ R17, R67, R17, R92.reuse ;  /* 0x0000001143117223 */ /* 0x100fe2000001005c */
[----:B------:R-:W-:-:S04]  /*1da0*/  PRMT R92, R91, 0x7632, R92 ;  /* 0x000076325b5c7816 */ /* 0x000fc8000000005c */
[----:B------:R-:W-:-:S05]  /*1db0*/  SHF.L.U32 R92, R92, 0x10, RZ ;  /* 0x000000105c5c7819 */ /* 0x000fca00000006ff */
[----:B------:R-:W-:Y:S01]  /*1dc0*/  FFMA.FTZ R92, R84, R92, R17 ;  /* 0x0000005c545c7223 */ /* 0x000fe20000010011 */
[C---:B--2---:R-:W-:Y:S01]  /*1dd0*/  IMAD.U32 R17, R89.reuse, 0x10000, RZ ;  /* 0x0001000059117824 */ /* 0x044fe200078e00ff */
[----:B------:R-:W-:-:S03]  /*1de0*/  PRMT R89, R89, 0x7632, R89 ;  /* 0x0000763259597816 */ /* 0x000fc60000000059 */
[----:B------:R-:W-:Y:S02]  /*1df0*/  FFMA.FTZ R90, R25, R17, R90 ;  /* 0x00000011195a7223 */ /* 0x000fe4000001005a */
[----:B------:R-:W-:Y:S02]  /*1e00*/  IMAD.U32 R17, R89, 0x10000, RZ ;  /* 0x0001000059117824 */ /* 0x000fe400078e00ff */
[----:B------:R-:W2:Y:S02]  /*1e10*/  LDG.E.CONSTANT R89, desc[UR10][R18.64+0xe04] ;  /* 0x000e040a12597981 */ /* 0x000ea4000c1e9900 */
[----:B------:R-:W-:Y:S01]  /*1e20*/  FFMA.FTZ R17, R73, R17, R92 ;  /* 0x0000001149117223 */ /* 0x000fe2000001005c */
[C---:B--2---:R-:W-:Y:S01]  /*1e30*/  IMAD.U32 R91, R89.reuse, 0x10000, RZ ;  /* 0x00010000595b7824 */ /* 0x044fe200078e00ff */
[----:B------:R-:W-:-:S04]  /*1e40*/  PRMT R89, R89, 0x7632, R89 ;  /* 0x0000763259597816 */ /* 0x000fc80000000059 */
[----:B------:R-:W-:Y:S01]  /*1e50*/  SHF.L.U32 R89, R89, 0x10, RZ ;  /* 0x0000001059597819 */ /* 0x000fe200000006ff */
[----:B------:R-:W-:-:S04]  /*1e60*/  FFMA.FTZ R91, R21, R91, R90 ;  /* 0x0000005b155b7223 */ /* 0x000fc8000001005a */
[----:B------:R-:W-:Y:S02]  /*1e70*/  FFMA.FTZ R90, R80, R89, R17 ;  /* 0x00000059505a7223 */ /* 0x000fe40000010011 */
[----:B------:R-:W2:Y:S04]  /*1e80*/  LDG.E.CONSTANT R89, desc[UR10][R18.64+0x208] ;  /* 0x0002080a12597981 */ /* 0x000ea8000c1e9900 */
[----:B------:R-:W3:Y:S01]  /*1e90*/  LDG.E.CONSTANT R17, desc[UR10][R18.64+0x8] ;  /* 0x0000080a12117981 */ /* 0x000ee2000c1e9900 */
[----:B------:R-:W-:-:S04]  /*1ea0*/  FADD.FTZ R91, R91, R16 ;  /* 0x000000105b5b7221 */ /* 0x000fc80000010000 */
[----:B------:R-:W-:Y:S01]  /*1eb0*/  FADD.FTZ R16, R90, R91 ;  /* 0x0000005b5a107221 */ /* 0x000fe20000010000 */
[C---:B--2---:R-:W-:Y:S01]  /*1ec0*/  IMAD.U32 R91, R89.reuse, 0x10000, RZ ;  /* 0x00010000595b7824 */ /* 0x044fe200078e00ff */
[----:B------:R-:W-:-:S03]  /*1ed0*/  PRMT R90, R89, 0x7632, R90 ;  /* 0x00007632595a7816 */ /* 0x000fc6000000005a */
[----:B------:R-:W-:Y:S01]  /*1ee0*/  FMUL.FTZ R93, R42, R91 ;  /* 0x0000005b2a5d7220 */ /* 0x000fe20000410000 */
[C---:B---3--:R-:W-:Y:S01]  /*1ef0*/  IMAD.U32 R91, R17.reuse, 0x10000, RZ ;  /* 0x00010000115b7824 */ /* 0x048fe200078e00ff */
[----:B------:R-:W-:-:S03]  /*1f00*/  PRMT R17, R17, 0x7632, R17 ;  /* 0x0000763211117816 */ /* 0x000fc60000000011 */
[----:B------:R-:W-:Y:S01]  /*1f10*/  FFMA.FTZ R89, R38, R91, R93 ;  /* 0x0000005b26597223 */ /* 0x000fe2000001005d */
[----:B------:R-:W-:Y:S01]  /*1f20*/  IMAD.U32 R91, R90, 0x10000, RZ ;  /* 0x000100005a5b7824 */ /* 0x000fe200078e00ff */
[----:B------:R-:W-:-:S03]  /*1f30*/  SHF.L.U32 R17, R17, 0x10, RZ ;  /* 0x0000001011117819 */ /* 0x000fc600000006ff */
[----:B------:R-:W-:-:S04]  /*1f40*/  FMUL.FTZ R91, R52, R91 ;  /* 0x0000005b345b7220 */ /* 0x000fc80000410000 */
[----:B------:R-:W-:Y:S02]  /*1f50*/  FFMA.FTZ R17, R48, R17, R91 ;  /* 0x0000001130117223 */ /* 0x000fe4000001005b */
[----:B------:R-:W2:Y:S02]  /*1f60*/  LDG.E.CONSTANT R91, desc[UR10][R18.64+0x408] ;  /* 0x0004080a125b7981 */ /* 0x000ea4000c1e9900 */
[C---:B--2---:R-:W-:Y:S01]  /*1f70*/  IMAD.U32 R90, R91.reuse, 0x10000, RZ ;  /* 0x000100005b5a7824 */ /* 0x044fe200078e00ff */
[----:B------:R-:W-:-:S03]  /*1f80*/  PRMT R91, R91, 0x7632, R91 ;  /* 0x000076325b5b7816 */ /* 0x000fc6000000005b */
[----:B------:R-:W-:Y:S02]  /*1f90*/  FFMA.FTZ R89, R6, R90, R89 ;  /* 0x0000005a06597223 */ /* 0x000fe40000010059 */
[----:B------:R-:W-:Y:S02]  /*1fa0*/  IMAD.U32 R90, R91, 0x10000, RZ ;  /* 0x000100005b5a7824 */ /* 0x000fe400078e00ff */
[----:B------:R-:W2:Y:S02]  /*1fb0*/  LDG.E.CONSTANT R91, desc[UR10][R18.64+0x608] ;  /* 0x0006080a125b7981 */ /* 0x000ea4000c1e9900 */
[----:B------:R-:W-:Y:S01]  /*1fc0*/  FFMA.FTZ R17, R56, R90, R17 ;  /* 0x0000005a38117223 */ /* 0x000fe20000010011 */
[C---:B--2---:R-:W-:Y:S01]  /*1fd0*/  IMAD.U32 R90, R91.reuse, 0x10000, RZ ;  /* 0x000100005b5a7824 */ /* 0x044fe200078e00ff */
[----:B------:R-:W-:-:S03]  /*1fe0*/  PRMT R91, R91, 0x7632, R91 ;  /* 0x000076325b5b7816 */ /* 0x000fc6000000005b */
[----:B------:R-:W-:Y:S01]  /*1ff0*/  FFMA.FTZ R89, R10, R90, R89 ;  /* 0x0000005a0a597223 */ /* 0x000fe20000010059 */
[----:B------:R-:W-:Y:S02]  /*2000*/  SHF.L.U32 R90, R91, 0x10, RZ ;  /* 0x000000105b5a7819 */ /* 0x000fe400000006ff */
[----:B------:R-:W2:Y:S03]  /*2010*/  LDG.E.CONSTANT R91, desc[UR10][R18.64+0x808] ;  /* 0x0008080a125b7981 */ /* 0x000ea6000c1e9900 */
[----:B------:R-:W-:Y:S01]  /*2020*/  FFMA.FTZ R17, R62, R90, R17 ;  /* 0x0000005a3e117223 */ /* 0x000fe20000010011 */
[----:B--2---:R-:W-:-:S05]  /*2030*/  PRMT R92, R91, 0x7632, R92 ;  /* 0x000076325b5c7816 */ /* 0x004fca000000005c */
[----:B------:R-:W-:-:S04]  /*2040*/  IMAD.U32 R92, R92, 0x10000, RZ ;  /* 0x000100005c5c7824 */ /* 0x000fc800078e00ff */
[----:B------:R-:W-:Y:S02]  /*2050*/  FFMA.FTZ R92, R68, R92, R17 ;  /* 0x0000005c445c7223 */ /* 0x000fe40000010011 */
[----:B------:R-:W2:Y:S01]  /*2060*/  LDG.E.CONSTANT R17, desc[UR10][R18.64+0xa08] ;  /* 0x000a080a12117981 */ /* 0x000ea2000c1e9900 */
[----:B------:R-:W-:-:S03]  /*2070*/  IMAD.U32 R90, R91, 0x10000, RZ ;  /* 0x000100005b5a7824 */ /* 0x000fc600078e00ff */
[----:B------:R-:W3:Y:S01]  /*2080*/  LDG.E.CONSTANT R91, desc[UR10][R18.64+0xc08] ;  /* 0x000c080a125b7981 */ /* 0x000ee2000c1e9900 */
[----:B------:R-:W-:Y:S01]  /*2090*/  FFMA.FTZ R90, R14, R90, R89 ;  /* 0x0000005a0e5a7223 */ /* 0x000fe20000010059 */
[C---:B--2---:R-:W-:Y:S01]  /*20a0*/  IMAD.U32 R89, R17.reuse, 0x10000, RZ ;  /* 0x0001000011597824 */ /* 0x044fe200078e00ff */
[----:B------:R-:W-:-:S03]  /*20b0*/  PRMT R17, R17, 0x7632, R17 ;  /* 0x0000763211117816 */ /* 0x000fc60000000011 */
[----:B------:R-:W-:Y:S01]  /*20c0*/  FFMA.FTZ R89, R63, R89, R90 ;  /* 0x000000593f597223 */ /* 0x000fe2000001005a */
[C---:B---3--:R-:W-:Y:S01]  /*20d0*/  IMAD.U32 R90, R91.reuse, 0x10000, RZ ;  /* 0x000100005b5a7824 */ /* 0x048fe200078e00ff */
[----:B------:R-:W-:Y:S02]  /*20e0*/  PRMT R91, R91, 0x7632, R91 ;  /* 0x000076325b5b7816 */ /* 0x000fe4000000005b */
[----:B------:R-:W-:Y:S01]  /*20f0*/  SHF.L.U32 R17, R17, 0x10, RZ ;  /* 0x0000001011117819 */ /* 0x000fe200000006ff */
[----:B------:R-:W-:Y:S02]  /*2100*/  FFMA.FTZ R89, R26, R90, R89 ;  /* 0x0000005a1a597223 */ /* 0x000fe40000010059 */
[----:B------:R-:W-:Y:S02]  /*2110*/  IMAD.U32 R90, R91, 0x10000, RZ ;  /* 0x000100005b5a7824 */ /* 0x000fe400078e00ff */
[----:B------:R-:W-:-:S04]  /*2120*/  FFMA.FTZ R17, R85, R17, R92 ;  /* 0x0000001155117223 */ /* 0x000fc8000001005c */
[----:B------:R-:W-:Y:S02]  /*2130*/  FFMA.FTZ R17, R76, R90, R17 ;  /* 0x0000005a4c117223 */ /* 0x000fe40000010011 */
[----:B------:R-:W2:Y:S02]  /*2140*/  LDG.E.CONSTANT R90, desc[UR10][R18.64+0xe08] ;  /* 0x000e080a125a7981 */ /* 0x000ea4000c1e9900 */
[C---:B--2---:R-:W-:Y:S01]  /*2150*/  IMAD.U32 R91, R90.reuse, 0x10000, RZ ;  /* 0x000100005a5b7824 */ /* 0x044fe200078e00ff */
[----:B------:R-:W-:-:S03]  /*2160*/  PRMT R90, R90, 0x7632, R90 ;  /* 0x000076325a5a7816 */ /* 0x000fc6000000005a */
[----:B------:R-:W-:Y:S01]  /*2170*/  FFMA.FTZ R91, R22, R91, R89 ;  /* 0x0000005b165b7223 */ /* 0x000fe20000010059 */
[----:B------:R-:W-:-:S05]  /*2180*/  SHF.L.U32 R89, R90, 0x10, RZ ;  /* 0x000000105a597819 */ /* 0x000fca00000006ff */
        /* <DEDUP_REMOVED lines=24> */
[----:B------:R-:W-:-:S05]  /*2310*/  SHF.L.U32 R89, R89, 0x10, RZ ;  /* 0x0000001059597819 */ /* 0x000fca00000006ff */
[----:B------:R-:W-:Y:S02]  /*2320*/  FFMA.FTZ R92, R64, R89, R17 ;  /* 0x00000059405c7223 */ /* 0x000fe40000010011 */
[----:B------:R-:W2:Y:S01]  /*2330*/  LDG.E.CONSTANT R89, desc[UR10][R18.64+0x80c] ;  /* 0x00080c0a12597981 */ /* 0x000ea2000c1e9900 */
[----:B------:R-:W-:-:S03]  /*2340*/  FFMA.FTZ R90, R11, R91, R90 ;  /* 0x0000005b0b5a7223 */ /* 0x000fc6000001005a */
[----:B------:R-:W3:Y:S01]  /*2350*/  LDG.E.CONSTANT R91, desc[UR10][R18.64+0xa0c] ;  /* 0x000a0c0a125b7981 */ /* 0x000ee2000c1e9900 */
[C---:B--2---:R-:W-:Y:S01]  /*2360*/  IMAD.U32 R17, R89.reuse, 0x10000, RZ ;  /* 0x0001000059117824 */ /* 0x044fe200078e00ff */
[----:B------:R-:W-:-:S03]  /*2370*/  PRMT R89, R89, 0x7632, R89 ;  /* 0x0000763259597816 */ /* 0x000fc60000000059 */
[----:B------:R-:W-:Y:S02]  /*2380*/  FFMA.FTZ R90, R15, R17, R90 ;  /* 0x000000110f5a7223 */ /* 0x000fe4000001005a */
[----:B------:R-:W-:Y:S02]  /*2390*/  IMAD.U32 R17, R89, 0x10000, RZ ;  /* 0x0001000059117824 */ /* 0x000fe400078e00ff */
[C---:B---3--:R-:W-:Y:S01]  /*23a0*/  IMAD.U32 R89, R91.reuse, 0x10000, RZ ;  /* 0x000100005b597824 */ /* 0x048fe200078e00ff */
[----:B------:R-:W-:Y:S01]  /*23b0*/  PRMT R91, R91, 0x7632, R91 ;  /* 0x000076325b5b7816 */ /* 0x000fe2000000005b */
[----:B------:R-:W-:Y:S02]  /*23c0*/  FFMA.FTZ R17, R69, R17, R92 ;  /* 0x0000001145117223 */ /* 0x000fe4000001005c */
[----:B------:R-:W2:Y:S01]  /*23d0*/  LDG.E.CONSTANT R92, desc[UR10][R18.64+0xc0c] ;  /* 0x000c0c0a125c7981 */ /* 0x000ea2000c1e9900 */
[----:B------:R-:W-:Y:S01]  /*23e0*/  FFMA.FTZ R90, R65, R89, R90 ;  /* 0x00000059415a7223 */ /* 0x000fe2000001005a */
[----:B------:R-:W-:-:S05]  /*23f0*/  SHF.L.U32 R89, R91, 0x10, RZ ;  /* 0x000000105b597819 */ /* 0x000fca00000006ff */
[----:B------:R-:W-:Y:S02]  /*2400*/  FFMA.FTZ R17, R86, R89, R17 ;  /* 0x0000005956117223 */ /* 0x000fe40000010011 */
[----:B------:R0:W3:Y:S01]  /*2410*/  LDG.E.CONSTANT R89, desc[UR10][R18.64+0xe0c] ;  /* 0x000e0c0a12597981 */ /* 0x0000e2000c1e9900 */
[----:B------:R-:W-:Y:S02]  /*2420*/  FSETP.NEU.FTZ.AND P0, PT, R0, RZ, PT ;  /* 0x000000ff0000720b */ /* 0x000fe40003f1d000 */
[----:B0-----:R-:W-:-:S05]  /*2430*/  I2FP.F32.S32 R19, R81 ;  /* 0x0000005100137245 */ /* 0x001fca0000201400 */
[----:B------:R-:W-:-:S05]  /*2440*/  FMUL.FTZ R19, R19, R0 ;  /* 0x0000000013137220 */ /* 0x000fca0000410000 */
[----:B------:R-:W-:Y:S02]  /*2450*/  FSEL R19, R19, RZ, P0 ;  /* 0x000000ff13137208 */ /* 0x000fe40000000000 */
[----:B------:R-:W-:Y:S01]  /*2460*/  ISETP.GE.AND P0, PT, R77, R28, PT ;  /* 0x0000001c4d00720c */ /* 0x000fe20003f06270 */
[C---:B--2---:R-:W-:Y:S01]  /*2470*/  IMAD.U32 R91, R92.reuse, 0x10000, RZ ;  /* 0x000100005c5b7824 */ /* 0x044fe200078e00ff */
[----:B------:R-:W-:-:S03]  /*2480*/  PRMT R93, R92, 0x7632, R93 ;  /* 0x000076325c5d7816 */ /* 0x000fc6000000005d */
[----:B------:R-:W-:Y:S02]  /*2490*/  FFMA.FTZ R92, R27, R91, R90 ;  /* 0x0000005b1b5c7223 */ /* 0x000fe4000001005a */
[----:B------:R-:W-:-:S04]  /*24a0*/  IMAD.U32 R90, R93, 0x10000, RZ ;  /* 0x000100005d5a7824 */ /* 0x000fc800078e00ff */
[----:B------:R-:W-:Y:S01]  /*24b0*/  FFMA.FTZ R90, R78, R90, R17 ;  /* 0x0000005a4e5a7223 */ /* 0x000fe20000010011 */
[C---:B---3--:R-:W-:Y:S01]  /*24c0*/  IMAD.U32 R17, R89.reuse, 0x10000, RZ ;  /* 0x0001000059117824 */ /* 0x048fe200078e00ff */
[----:B------:R-:W-:-:S03]  /*24d0*/  PRMT R91, R89, 0x7632, R91 ;  /* 0x00007632595b7816 */ /* 0x000fc6000000005b */
[----:B------:R-:W-:Y:S01]  /*24e0*/  FFMA.FTZ R89, R71, R17, R92 ;  /* 0x0000001147597223 */ /* 0x000fe2000001005c */
[----:B------:R-:W-:-:S03]  /*24f0*/  SHF.L.U32 R17, R91, 0x10, RZ ;  /* 0x000000105b117819 */ /* 0x000fc600000006ff */
[----:B------:R-:W-:Y:S02]  /*2500*/  FADD.FTZ R16, R89, R16 ;  /* 0x0000001059107221 */ /* 0x000fe40000010000 */
[----:B------:R-:W-:-:S04]  /*2510*/  FFMA.FTZ R17, R83, R17, R90 ;  /* 0x0000001153117223 */ /* 0x000fc8000001005a */
[----:B------:R-:W-:-:S04]  /*2520*/  FADD.FTZ R16, R17, R16 ;  /* 0x0000001011107221 */ /* 0x000fc80000010000 */
[----:B------:R-:W-:-:S05]  /*2530*/  FFMA.FTZ R19, R16, UR12, R19 ;  /* 0x0000000c10137c23 */ /* 0x000fca0008010013 */
[----:B------:R-:W-:-:S05]  /*2540*/  FSEL R17, R19, RZ, !P0 ;  /* 0x000000ff13117208 */ /* 0x000fca0004000000 */
[----:B------:R1:W-:Y:S01]  /*2550*/  STS [R44], R17 ;  /* 0x000000112c007388 */ /* 0x0003e20000000800 */
[----:B------:R-:W-:Y:S05]  /*2560*/  @P0 BRA `(.L_x_18491) ;  /* 0x0000000000100947 */ /* 0x000fea0003800000 */
[----:B------:R-:W-:Y:S01]  /*2570*/  FMNMX.FTZ R72, R72, R19, !PT ;  /* 0x0000001348487209 */ /* 0x000fe20007810000 */
[----:B------:R-:W-:Y:S06]  /*2580*/  BRA `(.L_x_18491) ;  /* 0x0000000000087947 */ /* 0x000fec0003800000 */
.L_x_18490:
[----:B------:R-:W-:-:S05]  /*2590*/  IMAD.MOV.U32 R17, RZ, RZ, -0x800001 ;  /* 0xff7fffffff117424 */ /* 0x000fca00078e00ff */
[----:B------:R0:W-:Y:S02]  /*25a0*/  STS [R44], R17 ;  /* 0x000000112c007388 */ /* 0x0001e40000000800 */
.L_x_18491:
[----:B------:R-:W-:Y:S05]  /*25b0*/  BSYNC B1 ;  /* 0x0000000000017941 */ /* 0x000fea0003800000 */
.L_x_18489:
[----:B------:R-:W-:Y:S01]  /*25c0*/  VIADD R16, R28, 0x1f ;  /* 0x0000001f1c107836 */ /* 0x000fe20000000000 */
[----:B------:R-:W-:Y:S01]  /*25d0*/  IADD3 R34, P1, R34, 0x10, RZ ;  /* 0x0000001022227810 */ /* 0x000fe20007f3e0ff */
[----:B------:R-:W-:Y:S01]  /*25e0*/  VIADD R45, R45, 0x4 ;  /* 0x000000042d2d7836 */ /* 0x000fe20000000000 */
[----:B01----:R-:W-:Y:S01]  /*25f0*/  IADD3 R44, R44, 0x200, RZ ;  /* 0x000002002c2c7810 */ /* 0x003fe20007ffe0ff */
[----:B------:R-:W-:Y:S01]  /*2600*/  VIADD R81, R81, 0x80 ;  /* 0x0000008051517836 */ /* 0x000fe20000000000 */
[----:B------:R-:W-:Y:S01]  /*2610*/  SHF.R.S32.HI R17, RZ, 0x1f, R16 ;  /* 0x0000001fff117819 */ /* 0x000fe20000011410 */
[----:B------:R-:W-:Y:S01]  /*2620*/  VIADD R77, R77, 0x80 ;  /* 0x000000804d4d7836 */ /* 0x000fe20000000000 */
[----:B------:R-:W-:Y:S01]  /*2630*/  IADD3.X R35, RZ, R35, RZ, P1, !PT ;  /* 0x00000023ff237210 */ /* 0x000fe20000ffe4ff */
[----:B------:R-:W-:Y:S01]  /*2640*/  VIADD R23, R23, 0x80 ;  /* 0x0000008017177836 */ /* 0x000fe20000000000 */
[----:B------:R-:W-:-:S04]  /*2650*/  LEA.HI R17, R17, R16, RZ, 0x5 ;  /* 0x0000001011117211 */ /* 0x000fc800078f28ff */
[----:B------:R-:W-:-:S04]  /*2660*/  SHF.R.S32.HI R16, RZ, 0x5, R17 ;  /* 0x00000005ff107819 */ /* 0x000fc80000011411 */
[----:B------:R-:W-:-:S13]  /*2670*/  ISETP.GE.AND P0, PT, R45, R16, PT ;  /* 0x000000102d00720c */ /* 0x000fda0003f06270 */
[----:B------:R-:W-:Y:S05]  /*2680*/  @!P0 BRA `(.L_x_18492) ;  /* 0xffffffec00ac8947 */ /* 0x000fea000383ffff */
.L_x_18488:
[----:B------:R-:W-:Y:S05]  /*2690*/  BSYNC B0 ;  /* 0x0000000000007941 */ /* 0x000fea0003800000 */
.L_x_18487:
        /* <DEDUP_REMOVED lines=9> */
[----:B------:R-:W-:-:S03]  /*2730*/  SHF.R.S32.HI R34, RZ, 0x5, R34 ;  /* 0x00000005ff227819 */ /* 0x000fc60000011422 */
[----:B------:R-:W-:Y:S01]  /*2740*/  IMAD.IADD R36, R37, 0x1, -R36 ;  /* 0x0000000125247824 */ /* 0x000fe200078e0a24 */
[----:B0-----:R-:W-:-:S04]  /*2750*/  FMNMX.FTZ R0, R3, R0, !PT ;  /* 0x0000000003007209 */ /* 0x001fc80007810000 */
[C---:B------:R-:W-:Y:S02]  /*2760*/  ISETP.NE.AND P0, PT, R36.reuse, RZ, PT ;  /* 0x000000ff2400720c */ /* 0x040fe40003f05270 */
[----:B------:R-:W-:Y:S01]  /*2770*/  ISETP.GT.AND P1, PT, R36, 0x3, PT ;  /* 0x000000032400780c */ /* 0x000fe20003f24270 */
[----:B------:R-:W0:Y:S10]  /*2780*/  SHFL.BFLY PT, R5, R0, 0x4, 0x1f ;  /* 0x0c801f0000057f89 */ /* 0x000e3400000e0000 */
[----:B------:R-:W1:Y:S02]  /*2790*/  @!P0 S2R R3, SR_CgaCtaId ;  /* 0x0000000000038919 */ /* 0x000e640000008800 */
[----:B------:R-:W-:Y:S01]  /*27a0*/  @!P1 MOV R4, 0x400 ;  /* 0x0000040000049802 */ /* 0x000fe20000000f00 */
[----:B------:R-:W2:Y:S04]  /*27b0*/  @!P1 S2R R9, SR_CgaCtaId ;  /* 0x0000000000099919 */ /* 0x000ea80000008800 */
[----:B------:R-:W-:Y:S01]  /*27c0*/  @!P1 VIADD R4, R4, 0x80 ;  /* 0x0000008004049836 */ /* 0x000fe20000000000 */
[----:B0-----:R-:W-:-:S02]  /*27d0*/  FMNMX.FTZ R5, R0, R5, !PT ;  /* 0x0000000500057209 */ /* 0x001fc40007810000 */
[----:B------:R-:W-:-:S03]  /*27e0*/  @!P0 MOV R0, 0x400 ;  /* 0x0000040000008802 */ /* 0x000fc60000000f00 */
[----:B------:R-:W0:Y:S02]  /*27f0*/  SHFL.BFLY PT, R2, R5, 0x2, 0x1f ;  /* 0x0c401f0005027f89 */ /* 0x000e2400000e0000 */
[----:B------:R-:W-:-:S05]  /*2800*/  @!P0 VIADD R0, R0, 0x80 ;  /* 0x0000008000008836 */ /* 0x000fca0000000000 */
[----:B-1----:R-:W-:-:S04]  /*2810*/  @!P0 LEA R3, R3, R0, 0x18 ;  /* 0x0000000003038211 */ /* 0x002fc800078ec0ff */
[----:B------:R-:W-:Y:S02]  /*2820*/  @!P0 LEA R3, R34, R3, 0x2 ;  /* 0x0000000322038211 */ /* 0x000fe400078e10ff */
[----:B0-----:R-:W-:Y:S02]  /*2830*/  FMNMX.FTZ R2, R5, R2, !PT ;  /* 0x0000000205027209 */ /* 0x001fe40007810000 */
[----:B--2---:R-:W-:Y:S01]  /*2840*/  @!P1 LEA R5, R9, R4, 0x18 ;  /* 0x0000000409059211 */ /* 0x004fe200078ec0ff */
[----:B------:R-:W-:Y:S01]  /*2850*/  IMAD.MOV.U32 R4, RZ, RZ, -0x800001 ;  /* 0xff7fffffff047424 */ /* 0x000fe200078e00ff */
[----:B------:R-:W-:Y:S01]  /*2860*/  SHF.R.S32.HI R9, RZ, 0x1f, R6 ;  /* 0x0000001fff097819 */ /* 0x000fe20000011406 */
[----:B------:R-:W0:Y:S02]  /*2870*/  SHFL.BFLY PT, R7, R2, 0x1, 0x1f ;  /* 0x0c201f0002077f89 */ /* 0x000e2400000e0000 */
[----:B------:R-:W-:Y:S01]  /*2880*/  @!P1 IMAD R5, R36, 0x4, R5 ;  /* 0x0000000424059824 */ /* 0x000fe200078e0205 */
[----:B------:R-:W-:-:S02]  /*2890*/  LEA.HI R9, R9, R6, RZ, 0x5 ;  /* 0x0000000609097211 */ /* 0x000fc400078f28ff */
[----:B0-----:R-:W-:-:S05]  /*28a0*/  @!P0 FMNMX.FTZ R0, R2, R7, !PT ;  /* 0x0000000702008209 */ /* 0x001fca0007810000 */
[----:B------:R0:W-:Y:S01]  /*28b0*/  @!P0 STS [R3], R0 ;  /* 0x0000000003008388 */ /* 0x0001e20000000800 */
[----:B------:R-:W-:Y:S01]  /*28c0*/  BAR.SYNC.DEFER_BLOCKING 0x0 ;  /* 0x0000000000007b1d */ /* 0x000fe20000010000 */
[----:B0-----:R-:W-:-:S04]  /*28d0*/  LOP3.LUT R3, R9, 0xffffffe0, RZ, 0xc0, !PT ;  /* 0xffffffe009037812 */ /* 0x001fc800078ec0ff */
[----:B------:R-:W-:Y:S01]  /*28e0*/  VIMNMX R0, R28, R3, PT ;  /* 0x000000031c007248 */ /* 0x000fe20003fe0100 */
[----:B------:R-:W0:Y:S03]  /*28f0*/  @!P1 LDS R4, [R5] ;  /* 0x0000000005049984 */ /* 0x000e260000000800 */
[----:B------:R-:W-:Y:S01]  /*2900*/  ISETP.GE.AND P1, PT, R37, R0, PT ;  /* 0x000000002500720c */ /* 0x000fe20003f26270 */
[----:B0-----:R-:W0:Y:S02]  /*2910*/  SHFL.BFLY PT, R7, R4, 0x2, 0x1f ;  /* 0x0c401f0004077f89 */ /* 0x001e2400000e0000 */
[----:B0-----:R-:W-:Y:S02]  /*2920*/  FMNMX.FTZ R7, R7, R4, !PT ;  /* 0x0000000407077209 */ /* 0x001fe40007810000 */
[----:B------:R-:W-:-:S03]  /*2930*/  MOV R4, RZ ;  /* 0x000000ff00047202 */ /* 0x000fc60000000f00 */
        /* <DEDUP_REMOVED lines=20> */
.L_x_18497:
        /* <DEDUP_REMOVED lines=11> */
.L_x_18496:
[----:B------:R-:W-:Y:S05]  /*2b30*/  BSYNC B1 ;  /* 0x0000000000017941 */ /* 0x000fea0003800000 */
.L_x_18495:
        /* <DEDUP_REMOVED lines=14> */
.L_x_18500:
        /* <DEDUP_REMOVED lines=100> */
.L_x_18499:
[----:B------:R-:W-:Y:S05]  /*3260*/  BSYNC B1 ;  /* 0x0000000000017941 */ /* 0x000fea0003800000 */
.L_x_18498:
        /* <DEDUP_REMOVED lines=55> */
.L_x_18502:
[----:B------:R-:W-:Y:S05]  /*35e0*/  BSYNC B1 ;  /* 0x0000000000017941 */ /* 0x000fea0003800000 */
.L_x_18501:
        /* <DEDUP_REMOVED lines=26> */
.L_x_18494:
[----:B------:R-:W-:Y:S05]  /*3790*/  BSYNC B0 ;  /* 0x0000000000007941 */ /* 0x000fea0003800000 */
.L_x_18493:
        /* <DEDUP_REMOVED lines=47> */
[----:B------:R-:W-:-:S04]  /*3a90*/  UIADD3 UR4, UR4, 0xa0, URZ ;  /* 0x000000a004047890 */ /* 0x000fc8000fffe03f */
[----:B0-----:R-:W-:-:S06]  /*3aa0*/  ULEA UR4, UR5, UR4, 0x18 ;  /* 0x0000000405047291 */ /* 0x001fcc000f8ec03f */
[----:B------:R-:W-:-:S07]  /*3ab0*/  LEA R3, R37, UR4, 0x2 ;  /* 0x0000000425037c11 */ /* 0x000fce000f8e10ff */
.L_x_18507:
        /* <DEDUP_REMOVED lines=8> */
.L_x_18506:
[----:B------:R-:W-:Y:S05]  /*3b40*/  BSYNC B1 ;  /* 0x0000000000017941 */ /* 0x000fea0003800000 */
.L_x_18505:
        /* <DEDUP_REMOVED lines=14> */
.L_x_18510:
        /* <DEDUP_REMOVED lines=52> */
.L_x_18509:
[----:B------:R-:W-:Y:S05]  /*3f70*/  BSYNC B1 ;  /* 0x0000000000017941 */ /* 0x000fea0003800000 */
.L_x_18508:
        /* <DEDUP_REMOVED lines=31> */
.L_x_18512:
[----:B------:R-:W-:Y:S05]  /*4170*/  BSYNC B1 ;  /* 0x0000000000017941 */ /* 0x000fea0003800000 */
.L_x_18511:
        /* <DEDUP_REMOVED lines=14> */
.L_x_18504:
[----:B------:R-:W-:Y:S05]  /*4260*/  BSYNC B0 ;  /* 0x0000000000007941 */ /* 0x000fea0003800000 */
.L_x_18503:
[----:B------:R-:W-:Y:S01]  /*4270*/  VIADD R0, R28, 0x1f ;  /* 0x0000001f1c007836 */ /* 0x000fe20000000000 */
[----:B------:R-:W-:Y:S04]  /*4280*/  BAR.SYNC.DEFER_BLOCKING 0x0 ;  /* 0x0000000000007b1d */ /* 0x000fe80000010000 */
[----:B01----:R-:W-:Y:S02]  /*4290*/  SHF.R.S32.HI R3, RZ, 0x1f, R0 ;  /* 0x0000001fff037819 */ /* 0x003fe40000011400 */
[----:B------:R-:W-:Y:S01]  /*42a0*/  ULDC UR8, c[0x0][0x25c] ;  /* 0x0000970000087ab9 */ /* 0x000fe20000000800 */
[----:B------:R-:W-:Y:S01]  /*42b0*/  BSSY B1, `(.L_x_18513) ;  /* 0x0000297000017945 */ /* 0x000fe20003800000 */
[----:B------:R-:W-:-:S04]  /*42c0*/  LEA.HI R3, R3, R0, RZ, 0x5 ;  /* 0x0000000003037211 */ /* 0x000fc800078f28ff */
[----:B------:R-:W-:-:S04]  /*42d0*/  SHF.R.S32.HI R35, RZ, 0x5, R3 ;  /* 0x00000005ff237819 */ /* 0x000fc80000011403 */
[----:B------:R-:W-:-:S13]  /*42e0*/  ISETP.GE.AND P0, PT, R34, R35, PT ;  /* 0x000000232200720c */ /* 0x000fda0003f06270 */
[----:B------:R-:W-:Y:S05]  /*42f0*/  @!P0 BRA `(.L_x_18514) ;  /* 0x0000000000188947 */ /* 0x000fea0003800000 */
[----:B------:R-:W-:Y:S01]  /*4300*/  HFMA2.MMA R32, -RZ, RZ, 0, 0 ;  /* 0x00000000ff207435 */ /* 0x000fe200000001ff */
[----:B------:R-:W-:Y:S01]  /*4310*/  IMAD.MOV.U32 R30, RZ, RZ, RZ ;  /* 0x000000ffff1e7224 */ /* 0x000fe200078e00ff */
[----:B------:R-:W-:Y:S02]  /*4320*/  CS2R R26, SRZ ;  /* 0x00000000001a7805 */ /* 0x000fe4000001ff00 */
[----:B------:R-:W-:Y:S02]  /*4330*/  CS2R R24, SRZ ;  /* 0x0000000000187805 */ /* 0x000fe4000001ff00 */
[----:B------:R-:W-:Y:S01]  /*4340*/  CS2R R22, SRZ ;  /* 0x0000000000167805 */ /* 0x000fe2000001ff00 */
[----:B------:R-:W-:Y:S06]  /*4350*/  BRA `(.L_x_18515) ;  /* 0x0000002800307947 */ /* 0x000fec0003800000 */
.L_x_18514:
[----:B------:R-:W0:Y:S01]  /*4360*/  I2F.RP R4, R79 ;  /* 0x0000004f00047306 */ /* 0x000e220000209400 */
[----:B------:R-:W1:Y:S01]  /*4370*/  S2UR UR4, SR_CTAID.Y ;  /* 0x00000000000479c3 */ /* 0x000e620000002600 */
[----:B------:R-:W-:Y:S01]  /*4380*/  ULDC UR7, c[0x0][0x260] ;  /* 0x0000980000077ab9 */ /* 0x000fe20000000800 */
[C---:B------:R-:W-:Y:S01]  /*4390*/  IMAD.SHL.U32 R18, R34.reuse, 0x20, RZ ;  /* 0x0000002022127824 */ /* 0x040fe200078e00ff */
[----:B------:R-:W-:Y:S01]  /*43a0*/  ULDC UR6, c[0x0][0x27c] ;  /* 0x00009f0000067ab9 */ /* 0x000fe20000000800 */
[----:B------:R-:W-:Y:S01]  /*43b0*/  IADD3 R75, -R34, -0x1, R35 ;  /* 0xffffffff224b7810 */ /* 0x000fe20007ffe123 */
[----:B------:R-:W-:Y:S01]  /*43c0*/  IMAD.MOV.U32 R32, RZ, RZ, RZ ;  /* 0x000000ffff207224 */ /* 0x000fe200078e00ff */
[----:B------:R-:W-:Y:S01]  /*43d0*/  CS2R R26, SRZ ;  /* 0x00000000001a7805 */ /* 0x000fe2000001ff00 */
[----:B------:R-:W-:Y:S01]  /*43e0*/  IMAD.MOV.U32 R30, RZ, RZ, RZ ;  /* 0x000000ffff1e7224 */ /* 0x000fe200078e00ff */
[----:B------:R-:W1:Y:S01]  /*43f0*/  LDC R0, c[0x0][0x248] ;  /* 0x00009200ff007b82 */ /* 0x000e620000000800 */
[----:B------:R-:W-:-:S02]  /*4400*/  CS2R R24, SRZ ;  /* 0x0000000000187805 */ /* 0x000fc4000001ff00 */
[----:B------:R-:W-:Y:S01]  /*4410*/  CS2R R22, SRZ ;  /* 0x0000000000167805 */ /* 0x000fe2000001ff00 */
[----:B------:R-:W-:Y:S01]  /*4420*/  VIADD R31, R31, -UR6 ;  /* 0x800000061f1f7c36 */ /* 0x000fe20008000000 */
[----:B0-----:R-:W0:Y:S03]  /*4430*/  MUFU.RCP R4, R4 ;  /* 0x0000000400047308 */ /* 0x001e260000001000 */
[----:B------:R-:W2:Y:S01]  /*4440*/  LDC R46, c[0x0][0x25c] ;  /* 0x00009700ff2e7b82 */ /* 0x000ea20000000800 */
[----:B0-----:R-:W-:Y:S02]  /*4450*/  VIADD R2, R4, 0xffffffe ;  /* 0x0ffffffe04027836 */ /* 0x001fe40000000000 */
[----:B-1----:R-:W-:Y:S01]  /*4460*/  IMAD R5, R0, UR4, RZ ;  /* 0x0000000400057c24 */ /* 0x002fe2000f8e02ff */
[----:B------:R-:W-:Y:S01]  /*4470*/  SHF.R.S32.HI R0, RZ, 0x1f, R34 ;  /* 0x0000001fff007819 */ /* 0x000fe20000011422 */
[----:B------:R0:W1:Y:S01]  /*4480*/  F2I.FTZ.U32.TRUNC.NTZ R3, R2 ;  /* 0x0000000200037305 */ /* 0x000062000021f000 */
[----:B------:R-:W-:-:S02]  /*4490*/  ULDC.64 UR4, c[0x0][0x238] ;  /* 0x00008e0000047ab9 */ /* 0x000fc40000000a00 */
[----:B------:R-:W-:Y:S02]  /*44a0*/  IADD3 R21, P0, R34, R5, RZ ;  /* 0x0000000522157210 */ /* 0x000fe40007f1e0ff */
[----:B--2---:R-:W-:Y:S02]  /*44b0*/  SHF.R.S32.HI R46, RZ, 0x1f, R46 ;  /* 0x0000001fff2e7819 */ /* 0x004fe4000001142e */
[----:B------:R-:W-:Y:S02]  /*44c0*/  LEA.HI.X.SX32 R0, R5, R0, 0x1, P0 ;  /* 0x0000000005007211 */ /* 0x000fe400000f0eff */
[C---:B------:R-:W-:Y:S01]  /*44d0*/  LEA R20, P0, R21.reuse, UR4, 0x2 ;  /* 0x0000000415147c11 */ /* 0x040fe2000f8010ff */
[----:B------:R-:W-:Y:S01]  /*44e0*/  UMOV UR4, 0x400 ;  /* 0x0000040000047882 */ /* 0x000fe20000000000 */
[----:B0-----:R-:W-:Y:S01]  /*44f0*/  MOV R2, RZ ;  /* 0x000000ff00027202 */ /* 0x001fe20000000f00 */
[----:B------:R-:W-:Y:S01]  /*4500*/  UIADD3 UR4, UR4, 0xa0, URZ ;  /* 0x000000a004047890 */ /* 0x000fe2000fffe03f */
[----:B------:R-:W-:Y:S01]  /*4510*/  LEA.HI.X R21, R21, UR5, R0, 0x2, P0 ;  /* 0x0000000515157c11 */ /* 0x000fe200080f1400 */
[----:B------:R-:W0:Y:S01]  /*4520*/  S2UR UR5, SR_CgaCtaId ;  /* 0x00000000000579c3 */ /* 0x000e220000008800 */
[----:B-1----:R-:W-:Y:S01]  /*4530*/  IMAD.MOV R6, RZ, RZ, -R3 ;  /* 0x000000ffff067224 */ /* 0x002fe200078e0a03 */
[----:B------:R-:W-:-:S03]  /*4540*/  MOV R0, R34 ;  /* 0x0000002200007202 */ /* 0x000fc60000000f00 */
[----:B------:R-:W-:-:S04]  /*4550*/  IMAD R19, R6, R79, RZ ;  /* 0x0000004f06137224 */ /* 0x000fc800078e02ff */
[----:B------:R-:W-:Y:S01]  /*4560*/  IMAD.HI.U32 R19, R3, R19, R2 ;  /* 0x0000001303137227 */ /* 0x000fe200078e0002 */
[----:B------:R-:W-:-:S03]  /*4570*/  SHF.R.S32.HI R3, RZ, 0x1f, R36 ;  /* 0x0000001fff037819 */ /* 0x000fc60000011424 */
[----:B------:R-:W-:Y:S01]  /*4580*/  IMAD R2, R29, UR7, RZ ;  /* 0x000000071d027c24 */ /* 0x000fe2000f8e02ff */
[----:B------:R-:W-:-:S04]  /*4590*/  LEA.HI R3, R3, R36, RZ, 0x2 ;  /* 0x0000002403037211 */ /* 0x000fc800078f10ff */
[C---:B------:R-:W-:Y:S01]  /*45a0*/  LOP3.LUT R5, R3.reuse, 0xfffffffc, RZ, 0xc0, !PT ;  /* 0xfffffffc03057812 */ /* 0x040fe200078ec0ff */
[----:B------:R-:W-:-:S04]  /*45b0*/  IMAD.SHL.U32 R3, R3, 0x8, RZ ;  /* 0x0000000803037824 */ /* 0x000fc800078e00ff */
[----:B------:R-:W-:Y:S01]  /*45c0*/  IMAD.IADD R5, R36, 0x1, -R5 ;  /* 0x0000000124057824 */ /* 0x000fe200078e0a05 */
[----:B0-----:R-:W-:Y:S01]  /*45d0*/  ULEA UR4, UR5, UR4, 0x18 ;  /* 0x0000000405047291 */ /* 0x001fe2000f8ec03f */
[----:B------:R-:W-:Y:S02]  /*45e0*/  LOP3.LUT R44, R3, 0xffffffe0, RZ, 0xc0, !PT ;  /* 0xffffffe0032c7812 */ /* 0x000fe400078ec0ff */
[----:B------:R-:W-:Y:S01]  /*45f0*/  SHF.R.S32.HI R3, RZ, 0x1f, R2 ;  /* 0x0000001fff037819 */ /* 0x000fe20000011402 */
[C---:B------:R-:W-:Y:S01]  /*4600*/  IMAD R45, R5.reuse, 0x8, R18 ;  /* 0x00000008052d7824 */ /* 0x040fe200078e0212 */
[----:B------:R-:W-:Y:S01]  /*4610*/  LEA R29, R34, R5, 0x2 ;  /* 0x00000005221d7211 */ /* 0x000fe200078e10ff */
[----:B------:R-:W-:-:S03]  /*4620*/  IMAD R44, R5, 0x8, R44 ;  /* 0x00000008052c7824 */ /* 0x000fc600078e022c */
[----:B------:R-:W-:Y:S01]  /*4630*/  LEA R29, R29, UR4, 0x5 ;  /* 0x000000041d1d7c11 */ /* 0x000fe2000f8e28ff */
[C---:B------:R-:W-:Y:S01]  /*4640*/  VIADD R43, R44.reuse, 0x200 ;  /* 0x000002002c2b7836 */ /* 0x040fe20000000000 */
[C---:B------:R-:W-:Y:S01]  /*4650*/  IADD3 R42, R44.reuse, 0x300, RZ ;  /* 0x000003002c2a7810 */ /* 0x040fe20007ffe0ff */
[C---:B------:R-:W-:Y:S01]  /*4660*/  VIADD R41, R44.reuse, 0x400 ;  /* 0x000004002c297836 */ /* 0x040fe20000000000 */
[C---:B------:R-:W-:Y:S01]  /*4670*/  IADD3 R38, R44.reuse, 0x700, RZ ;  /* 0x000007002c267810 */ /* 0x040fe20007ffe0ff */
[C---:B------:R-:W-:Y:S02]  /*4680*/  VIADD R40, R44.reuse, 0x500 ;  /* 0x000005002c287836 */ /* 0x040fe40000000000 */
[----:B------:R-:W-:Y:S02]  /*4690*/  VIADD R39, R44, 0x600 ;  /* 0x000006002c277836 */ /* 0x000fe40000000000 */
[----:B------:R-:W-:-:S07]  /*46a0*/  VIADD R29, R29, 0x10 ;  /* 0x000000101d1d7836 */ /* 0x000fce0000000000 */
.L_x_18534:
        /* <DEDUP_REMOVED lines=14> */
[----:B------:R-:W-:Y:S02]  /*4790*/  @!P1 IMAD.IADD R6, R6, 0x1, -R9 ;  /* 0x0000000106069824 */ /* 0x000fe400078e0a09 */
[----:B------:R-:W-:Y:S01]  /*47a0*/  @!P1 VIADD R4, R4, 0x1 ;  /* 0x0000000104049836 */ /* 0x000fe20000000000 */
[----:B------:R-:W-:Y:S02]  /*47b0*/  ISETP.NE.AND P1, PT, R7, RZ, PT ;  /* 0x000000ff0700720c */ /* 0x000fe40003f25270 */
[----:B------:R-:W-:Y:S02]  /*47c0*/  ISETP.GE.U32.AND P0, PT, R6, R79, PT ;  /* 0x0000004f0600720c */ /* 0x000fe40003f06070 */
[----:B0-----:R-:W-:-:S04]  /*47d0*/  IADD3 R9, R10, 0xffffffe, RZ ;  /* 0x0ffffffe0a097810 */ /* 0x001fc80007ffe0ff */
[----:B------:R-:W0:Y:S07]  /*47e0*/  F2I.FTZ.U32.TRUNC.NTZ R5, R9 ;  /* 0x0000000900057305 */ /* 0x000e2e000021f000 */
[----:B------:R-:W-:-:S04]  /*47f0*/  @P0 VIADD R4, R4, 0x1 ;  /* 0x0000000104040836 */ /* 0x000fc80000000000 */
[----:B------:R-:W-:Y:S02]  /*4800*/  IMAD.MOV.U32 R8, RZ, RZ, R4 ;  /* 0x000000ffff087224 */ /* 0x000fe400078e0004 */
[----:B0-----:R-:W-:-:S03]  /*4810*/  IMAD.MOV R4, RZ, RZ, -R5 ;  /* 0x000000ffff047224 */ /* 0x001fc600078e0a05 */
[----:B------:R-:W-:Y:S02]  /*4820*/  @!P2 IADD3 R8, RZ, -R8, RZ ;  /* 0x80000008ff08a210 */ /* 0x000fe40007ffe0ff */
[----:B------:R-:W-:Y:S01]  /*4830*/  @!P1 LOP3.LUT R8, RZ, R7, RZ, 0x33, !PT ;  /* 0x00000007ff089212 */ /* 0x000fe200078e33ff */
[----:B------:R-:W-:Y:S01]  /*4840*/  IMAD R7, R4, R11, RZ ;  /* 0x0000000b04077224 */ /* 0x000fe200078e02ff */
[----:B------:R-:W-:Y:S01]  /*4850*/  ISETP.NE.AND P2, PT, R12, RZ, PT ;  /* 0x000000ff0c00720c */ /* 0x000fe20003f45270 */
[----:B------:R-:W-:Y:S02]  /*4860*/  IMAD.MOV.U32 R4, RZ, RZ, RZ ;  /* 0x000000ffff047224 */ /* 0x000fe400078e00ff */
[----:B------:R-:W-:Y:S02]  /*4870*/  IMAD.IADD R6, R33, 0x1, R8 ;  /* 0x0000000121067824 */ /* 0x000fe400078e0208 */
[----:B------:R-:W-:-:S03]  /*4880*/  IMAD.HI.U32 R4, R5, R7, R4 ;  /* 0x0000000705047227 */ /* 0x000fc600078e0004 */
[----:B------:R-:W-:Y:S02]  /*4890*/  IABS R9, R6 ;  /* 0x0000000600097213 */ /* 0x000fe40000000000 */
[----:B------:R-:W-:Y:S02]  /*48a0*/  ISETP.GE.AND P1, PT, R6, RZ, PT ;  /* 0x000000ff0600720c */ /* 0x000fe40003f26270 */
[----:B------:R-:W-:-:S05]  /*48b0*/  MOV R5, R9 ;  /* 0x0000000900057202 */ /* 0x000fca0000000f00 */
[----:B------:R-:W-:-:S04]  /*48c0*/  IMAD.HI.U32 R4, R4, R5, RZ ;  /* 0x0000000504047227 */ /* 0x000fc800078e00ff */
[----:B------:R-:W-:-:S04]  /*48d0*/  IMAD.MOV R4, RZ, RZ, -R4 ;  /* 0x000000ffff047224 */ /* 0x000fc800078e0a04 */
[----:B------:R-:W-:-:S05]  /*48e0*/  IMAD R4, R11, R4, R5 ;  /* 0x000000040b047224 */ /* 0x000fca00078e0205 */
[----:B------:R-:W-:-:S13]  /*48f0*/  ISETP.GT.U32.AND P0, PT, R11, R4, PT ;  /* 0x000000040b00720c */ /* 0x000fda0003f04070 */
[----:B------:R-:W-:-:S05]  /*4900*/  @!P0 IMAD.IADD R4, R4, 0x1, -R11 ;  /* 0x0000000104048824 */ /* 0x000fca00078e0a0b */
[----:B------:R-:W-:-:S13]  /*4910*/  ISETP.GT.U32.AND P0, PT, R11, R4, PT ;  /* 0x000000040b00720c */ /* 0x000fda0003f04070 */
[----:B------:R-:W-:-:S05]  /*4920*/  @!P0 IMAD.IADD R4, R4, 0x1, -R11 ;  /* 0x0000000104048824 */ /* 0x000fca00078e0a0b */
[----:B------:R-:W-:Y:S02]  /*4930*/  @!P1 IADD3 R4, RZ, -R4, RZ ;  /* 0x80000004ff049210 */ /* 0x000fe40007ffe0ff */
[----:B------:R-:W-:Y:S02]  /*4940*/  @!P2 LOP3.LUT R4, RZ, R12, RZ, 0x33, !PT ;  /* 0x0000000cff04a212 */ /* 0x000fe400078e33ff */
[----:B------:R-:W-:Y:S02]  /*4950*/  ISETP.LE.AND P1, PT, R8, R31, PT ;  /* 0x0000001f0800720c */ /* 0x000fe40003f23270 */
[----:B------:R-:W-:-:S13]  /*4960*/  ISETP.NE.AND P0, PT, R4, RZ, PT ;  /* 0x000000ff0400720c */ /* 0x000fda0003f05270 */
[----:B------:R-:W-:Y:S05]  /*4970*/  @P0 BRA P1, `(.L_x_18517) ;  /* 0x0000002000800947 */ /* 0x000fea0000800000 */
[----:B------:R-:W2:Y:S01]  /*4980*/  LDG.E.CONSTANT R7, desc[UR10][R20.64] ;  /* 0x0000000a14077981 */ /* 0x000ea2000c1e9900 */
[----:B------:R-:W0:Y:S01]  /*4990*/  LDC.64 R16, c[0x0][0x228] ;  /* 0x00008a00ff107b82 */ /* 0x000e220000000a00 */
        /* <DEDUP_REMOVED lines=11> */
[-C--:B------:R-:W-:Y:S02]  /*4a50*/  LEA.HI.X.SX32 R14, R43, R49.reuse, 0x1, P2 ;  /* 0x000000312b0e7211 */ /* 0x080fe400010f0eff */
[----:B------:R-:W-:Y:S02]  /*4a60*/  LEA.HI.X.SX32 R9, R42, R49, 0x1, P3 ;  /* 0x000000312a097211 */ /* 0x000fe400018f0eff */
[-C--:B------:R-:W-:Y:S02]  /*4a70*/  IADD3 R15, P3, R39, R4.reuse, RZ ;  /* 0x00000004270f7210 */ /* 0x080fe40007f7e0ff */
[-C--:B------:R-:W-:Y:S02]  /*4a80*/  LEA.HI.X R13, R7, R17.reuse, R8, 0x1, P1 ;  /* 0x00000011070d7211 */ /* 0x080fe400008f0c08 */
[----:B------:R-:W-:Y:S02]  /*4a90*/  IADD3 R7, P1, R41, R4, RZ ;  /* 0x0000000429077210 */ /* 0x000fe40007f3e0ff */
[----:B------:R-:W-:Y:S01]  /*4aa0*/  LEA R8, P5, R6, R16, 0x1 ;  /* 0x0000001006087211 */ /* 0x000fe200078a08ff */
[----:B------:R-:W5:Y:S01]  /*4ab0*/  LDG.E.CONSTANT R73, desc[UR10][R12.64+0x200] ;  /* 0x0002000a0c497981 */ /* 0x000f62000c1e9900 */
[----:B------:R-:W-:-:S02]  /*4ac0*/  LEA.HI.X R11, R11, R17, R14, 0x1, P4 ;  /* 0x000000110b0b7211 */ /* 0x000fc400020f0c0e */
[-C--:B------:R-:W-:Y:S01]  /*4ad0*/  LEA R14, P4, R15, R16.reuse, 0x1 ;  /* 0x000000100f0e7211 */ /* 0x080fe200078808ff */
[----:B------:R-:W5:Y:S01]  /*4ae0*/  LDG.E.CONSTANT R74, desc[UR10][R12.64+0x204] ;  /* 0x0002040a0c4a7981 */ /* 0x000f62000c1e9900 */
[----:B------:R-:W-:Y:S02]  /*4af0*/  LEA.HI.X.SX32 R50, R39, R49, 0x1, P3 ;  /* 0x0000003127327211 */ /* 0x000fe400018f0eff */
[----:B------:R-:W-:Y:S01]  /*4b00*/  LEA.HI.X R9, R6, R17, R9, 0x1, P5 ;  /* 0x0000001106097211 */ /* 0x000fe200028f0c09 */
[----:B------:R-:W5:Y:S01]  /*4b10*/  LDG.E.CONSTANT R71, desc[UR10][R12.64+0x208] ;  /* 0x0002080a0c477981 */ /* 0x000f62000c1e9900 */
[----:B------:R-:W-:Y:S02]  /*4b20*/  LEA.HI.X.SX32 R54, R41, R49, 0x1, P1 ;  /* 0x0000003129367211 */ /* 0x000fe400008f0eff */
[----:B------:R-:W-:Y:S01]  /*4b30*/  LEA R6, P6, R7, R16, 0x1 ;  /* 0x0000001007067211 */ /* 0x000fe200078c08ff */
        /* <DEDUP_REMOVED lines=8> */
[-C--:B------:R-:W-:Y:S01]  /*4bc0*/  LEA.HI.X.SX32 R52, R40, R49.reuse, 0x1, P0 ;  /* 0x0000003128347211 */ /* 0x080fe200000f0eff */
[----:B------:R-:W5:Y:S01]  /*4bd0*/  LDG.E.CONSTANT R61, desc[UR10][R14.64+0x4] ;  /* 0x0000040a0e3d7981 */ /* 0x000f62000c1e9900 */
[----:B------:R-:W-:-:S02]  /*4be0*/  LEA.HI.X.SX32 R48, R38, R49, 0x1, P2 ;  /* 0x0000003126307211 */ /* 0x000fc400010f0eff */
[----:B------:R-:W-:Y:S01]  /*4bf0*/  LEA R16, P1, R47, R16, 0x1 ;  /* 0x000000102f107211 */ /* 0x000fe200078208ff */
[----:B------:R-:W5:Y:S01]  /*4c00*/  LDG.E.CONSTANT R54, desc[UR10][R14.64+0x8] ;  /* 0x0000080a0e367981 */ /* 0x000f62000c1e9900 */
[-C--:B------:R-:W-:Y:S02]  /*4c10*/  LEA.HI.X R5, R5, R17.reuse, R52, 0x1, P5 ;  /* 0x0000001105057211 */ /* 0x080fe400028f0c34 */
        /* <DEDUP_REMOVED lines=23> */
[----:B------:R-:W-:Y:S02]  /*4d90*/  BSSY B2, `(.L_x_18518) ;  /* 0x0000028000027945 */ /* 0x000fe40003800000 */
[----:B------:R-:W5:Y:S04]  /*4da0*/  LDG.E.CONSTANT R67, desc[UR10][R16.64] ;  /* 0x0000000a10437981 */ /* 0x000f68000c1e9900 */
[----:B-1----:R-:W1:Y:S04]  /*4db0*/  LDS.128 R4, [R29+-0x10] ;  /* 0xfffff0001d047984 */ /* 0x002e680000000c00 */
[----:B------:R-:W5:Y:S04]  /*4dc0*/  LDG.E.CONSTANT R68, desc[UR10][R16.64+0x4] ;  /* 0x0000040a10447981 */ /* 0x000f68000c1e9900 */
[----:B------:R-:W5:Y:S04]  /*4dd0*/  LDG.E.CONSTANT R69, desc[UR10][R16.64+0x8] ;  /* 0x0000080a10457981 */ /* 0x000f68000c1e9900 */
[----:B------:R0:W5:Y:S02]  /*4de0*/  LDG.E.CONSTANT R70, desc[UR10][R16.64+0xc] ;  /* 0x00000c0a10467981 */ /* 0x000164000c1e9900 */
[----:B0-----:R-:W-:-:S02]  /*4df0*/  F2FP.BF16.F32.PACK_AB R17, R9, R8 ;  /* 0x000000080911723e */ /* 0x001fc400000010ff */
[----:B-1----:R-:W-:Y:S02]  /*4e00*/  F2FP.BF16.F32.PACK_AB R4, R5, R4 ;  /* 0x000000040504723e */ /* 0x002fe400000010ff */
[----:B------:R-:W-:Y:S01]  /*4e10*/  F2FP.BF16.F32.PACK_AB R16, R7, R6 ;  /* 0x000000060710723e */ /* 0x000fe200000010ff */
[----:B------:R-:W-:Y:S06]  /*4e20*/  @P0 BRA `(.L_x_18519) ;  /* 0x0000000000780947 */ /* 0x000fec0003800000 */
        /* <DEDUP_REMOVED lines=10> */
[----:B------:R-:W-:-:S02]  /*4ed0*/  IADD3 R5, R45, 0x4, RZ ;  /* 0x000000042d057810 */ /* 0x000fc40007ffe0ff */
        /* <DEDUP_REMOVED lines=19> */
.L_x_18519:
[----:B------:R-:W-:Y:S05]  /*5010*/  BSYNC B2 ;  /* 0x0000000000027941 */ /* 0x000fea0003800000 */
.L_x_18518:
[----:B------:R-:W-:Y:S02]  /*5020*/  IMAD.MOV.U32 R5, RZ, RZ, R16 ;  /* 0x000000ffff057224 */ /* 0x000fe400078e0010 */
[----:B-----5:R-:W-:Y:S02]  /*5030*/  HMUL2.BF16_V2 R7, R4, R77 ;  /* 0x0000004d04077232 */ /* 0x020fe40000200000 */
[----:B------:R-:W-:Y:S01]  /*5040*/  IMAD.MOV.U32 R6, RZ, RZ, R17 ;  /* 0x000000ffff067224 */ /* 0x000fe200078e0011 */
[----:B------:R-:W-:Y:S01]  /*5050*/  BSSY B2, `(.L_x_18520) ;  /* 0x000002e000027945 */ /* 0x000fe20003800000 */
[----:B------:R-:W-:Y:S01]  /*5060*/  HFMA2.MMA.BF16_V2 R9, R5, R76, -RZ ;  /* 0x0000004c05097235 */ /* 0x000fe200003000ff */
[C---:B------:R-:W-:Y:S02]  /*5070*/  PRMT R8, R7.reuse, 0x7632, R8 ;  /* 0x0000763207087816 */ /* 0x040fe40000000008 */
[----:B------:R-:W-:Y:S02]  /*5080*/  HMUL2.BF16_V2 R15, R6, R15 ;  /* 0x0000000f060f7232 */ /* 0x000fe40000200000 */
[----:B------:R-:W-:Y:S01]  /*5090*/  IMAD.U32 R7, R7, 0x10000, RZ ;  /* 0x0001000007077824 */ /* 0x000fe200078e00ff */
[----:B------:R-:W-:-:S02]  /*50a0*/  SHF.L.U32 R16, R8, 0x10, RZ ;  /* 0x0000001008107819 */ /* 0x000fc400000006ff */
[----:B------:R-:W-:Y:S02]  /*50b0*/  PRMT R8, R15, 0x7610, R8 ;  /* 0x000076100f087816 */ /* 0x000fe40000000008 */
[C---:B------:R-:W-:Y:S01]  /*50c0*/  PRMT R12, R9.reuse, 0x7632, R12 ;  /* 0x00007632090c7816 */ /* 0x040fe2000000000c */
[----:B------:R-:W-:Y:S01]  /*50d0*/  IMAD.U32 R13, R9, 0x10000, RZ ;  /* 0x00010000090d7824 */ /* 0x000fe200078e00ff */
[----:B------:R-:W-:Y:S01]  /*50e0*/  PRMT R9, R15, 0x7632, R9 ;  /* 0x000076320f097816 */ /* 0x000fe20000000009 */
[----:B------:R-:W-:Y:S01]  /*50f0*/  FADD.FTZ R7, R7, R16 ;  /* 0x0000001007077221 */ /* 0x000fe20000010000 */
[----:B------:R-:W-:Y:S02]  /*5100*/  IMAD.U32 R8, R8, 0x10000, RZ ;  /* 0x0001000008087824 */ /* 0x000fe400078e00ff */
[----:B------:R-:W-:Y:S01]  /*5110*/  IMAD.U32 R12, R12, 0x10000, RZ ;  /* 0x000100000c0c7824 */ /* 0x000fe200078e00ff */
[----:B------:R-:W-:-:S03]  /*5120*/  SHF.L.U32 R9, R9, 0x10, RZ ;  /* 0x0000001009097819 */ /* 0x000fc600000006ff */
        /* <DEDUP_REMOVED lines=32> */
.L_x_18521:
[----:B------:R-:W-:Y:S05]  /*5330*/  BSYNC B2 ;  /* 0x0000000000027941 */ /* 0x000fea0003800000 */
.L_x_18520:
[----:B------:R-:W-:Y:S01]  /*5340*/  HFMA2.MMA.BF16_V2 R73, R4, R73, -RZ ;  /* 0x0000004904497235 */ /* 0x000fe200003000ff */
[----:B------:R-:W-:Y:S01]  /*5350*/  FADD.FTZ R8, R8, R9 ;  /* 0x0000000908087221 */ /* 0x000fe20000010000 */
[----:B------:R-:W-:Y:S01]  /*5360*/  FADD.FTZ R9, R7, R12 ;  /* 0x0000000c07097221 */ /* 0x000fe20000010000 */
[----:B------:R-:W-:Y:S01]  /*5370*/  F2FP.BF16.F32.PACK_AB R15, R11, R10 ;  /* 0x0000000a0b0f723e */ /* 0x000fe200000010ff */
[----:B------:R-:W-:Y:S01]  /*5380*/  HMUL2.BF16_V2 R11, R5, R74 ;  /* 0x0000004a050b7232 */ /* 0x000fe20000200000 */
[----:B------:R-:W-:Y:S01]  /*5390*/  BSSY B2, `(.L_x_18522) ;  /* 0x000003f000027945 */ /* 0x000fe20003800000 */
[----:B------:R-:W-:Y:S02]  /*53a0*/  HMUL2.BF16_V2 R71, R6, R71 ;  /* 0x0000004706477232 */ /* 0x000fe40000200000 */
[----:B------:R-:W-:Y:S01]  /*53b0*/  FADD.FTZ R9, R9, R8 ;  /* 0x0000000809097221 */ /* 0x000fe20000010000 */
[C---:B------:R-:W-:Y:S01]  /*53c0*/  PRMT R12, R11.reuse, 0x7632, R12 ;  /* 0x000076320b0c7816 */ /* 0x040fe2000000000c */
[----:B------:R-:W-:Y:S01]  /*53d0*/  IMAD.U32 R11, R11, 0x10000, RZ ;  /* 0x000100000b0b7824 */ /* 0x000fe200078e00ff */
[----:B------:R-:W-:-:S02]  /*53e0*/  PRMT R7, R73, 0x7610, R7 ;  /* 0x0000761049077816 */ /* 0x000fc40000000007 */
[----:B------:R-:W-:Y:S01]  /*53f0*/  PRMT R10, R73, 0x7632, R10 ;  /* 0x00007632490a7816 */ /* 0x000fe2000000000a */
[----:B------:R-:W-:Y:S01]  /*5400*/  IMAD.U32 R12, R12, 0x10000, RZ ;  /* 0x000100000c0c7824 */ /* 0x000fe200078e00ff */
[----:B------:R-:W-:Y:S02]  /*5410*/  SHF.L.U32 R13, R7, 0x10, RZ ;  /* 0x00000010070d7819 */ /* 0x000fe400000006ff */
[----:B------:R-:W-:Y:S01]  /*5420*/  MOV R7, R15 ;  /* 0x0000000f00077202 */ /* 0x000fe20000000f00 */
[----:B------:R-:W-:Y:S02]  /*5430*/  IMAD.U32 R10, R10, 0x10000, RZ ;  /* 0x000100000a0a7824 */ /* 0x000fe400078e00ff */
[--C-:B------:R-:W-:Y:S01]  /*5440*/  FADD.FTZ R17, R11, R12.reuse ;  /* 0x0000000c0b117221 */ /* 0x100fe20000010000 */
[----:B------:R-:W-:Y:S01]  /*5450*/  PRMT R12, R71, 0x7610, R12 ;  /* 0x00007610470c7816 */ /* 0x000fe2000000000c */
[----:B------:R-:W-:Y:S01]  /*5460*/  FADD.FTZ R16, R13, R10 ;  /* 0x0000000a0d107221 */ /* 0x000fe20000010000 */
[C---:B------:R-:W-:Y:S01]  /*5470*/  HFMA2.MMA.BF16_V2 R14, R7.reuse, R14, -RZ ;  /* 0x0000000e070e7235 */ /* 0x040fe200003000ff */
[----:B------:R-:W-:Y:S01]  /*5480*/  PRMT R13, R71, 0x7632, R13 ;  /* 0x00007632470d7816 */ /* 0x000fe2000000000d */
[----:B------:R-:W-:Y:S01]  /*5490*/  HFMA2.MMA.BF16_V2 R72, R7, R72, -RZ ;  /* 0x0000004807487235 */ /* 0x000fe200003000ff */
[----:B------:R-:W-:-:S02]  /*54a0*/  IMAD.U32 R12, R12, 0x10000, RZ ;  /* 0x000100000c0c7824 */ /* 0x000fc400078e00ff */
[----:B------:R-:W-:Y:S01]  /*54b0*/  FADD.FTZ R16, R16, R17 ;  /* 0x0000001110107221 */ /* 0x000fe20000010000 */
[----:B------:R-:W-:-:S04]  /*54c0*/  IMAD.U32 R13, R13, 0x10000, RZ ;  /* 0x000100000d0d7824 */ /* 0x000fc800078e00ff */
[----:B------:R-:W-:Y:S01]  /*54d0*/  PRMT R10, R14, 0x7610, R10 ;  /* 0x000076100e0a7816 */ /* 0x000fe2000000000a */
[----:B------:R-:W-:Y:S01]  /*54e0*/  FADD.FTZ R13, R12, R13 ;  /* 0x0000000d0c0d7221 */ /* 0x000fe20000010000 */
[----:B------:R-:W-:Y:S02]  /*54f0*/  PRMT R11, R14, 0x7632, R11 ;  /* 0x000076320e0b7816 */ /* 0x000fe4000000000b */
[----:B------:R-:W-:Y:S01]  /*5500*/  PRMT R14, R72, 0x7610, R14 ;  /* 0x00007610480e7816 */ /* 0x000fe2000000000e */
[----:B------:R-:W-:Y:S01]  /*5510*/  IMAD.U32 R10, R10, 0x10000, RZ ;  /* 0x000100000a0a7824 */ /* 0x000fe200078e00ff */
[----:B------:R-:W-:Y:S02]  /*5520*/  PRMT R15, R72, 0x7632, R15 ;  /* 0x00007632480f7816 */ /* 0x000fe4000000000f */
[----:B------:R-:W-:Y:S01]  /*5530*/  SHF.L.U32 R11, R11, 0x10, RZ ;  /* 0x000000100b0b7819 */ /* 0x000fe200000006ff */
[----:B------:R-:W-:Y:S02]  /*5540*/  IMAD.U32 R14, R14, 0x10000, RZ ;  /* 0x000100000e0e7824 */ /* 0x000fe400078e00ff */
[----:B------:R-:W-:-:S02]  /*5550*/  IMAD.U32 R15, R15, 0x10000, RZ ;  /* 0x000100000f0f7824 */ /* 0x000fc400078e00ff */
[----:B------:R-:W-:Y:S01]  /*5560*/  FADD.FTZ R10, R10, R11 ;  /* 0x0000000b0a0a7221 */ /* 0x000fe20000010000 */
[----:B------:R-:W-:Y:S01]  /*5570*/  FADD.FTZ R11, R16, R13 ;  /* 0x0000000d100b7221 */ /* 0x000fe20000010000 */
        /* <DEDUP_REMOVED lines=32> */
.L_x_18523:
[----:B------:R-:W-:Y:S05]  /*5780*/  BSYNC B2 ;  /* 0x0000000000027941 */ /* 0x000fea0003800000 */
.L_x_18522:
        /* <DEDUP_REMOVED lines=40> */
.L_x_18525:
[----:B------:R-:W-:Y:S05]  /*5a10*/  BSYNC B2 ;  /* 0x0000000000027941 */ /* 0x000fea0003800000 */
.L_x_18524:
[----:B------:R-:W-:Y:S02]  /*5a20*/  IMAD.U32 R17, R10, 0x10000, RZ ;  /* 0x000100000a117824 */ /* 0x000fe400078e00ff */
[----:B------:R-:W-:Y:S02]  /*5a30*/  HMUL2.BF16_V2 R50, R5, R50 ;  /* 0x0000003205327232 */ /* 0x000fe40000200000 */
[----:B------:R-:W-:Y:S01]  /*5a40*/  IMAD.U32 R14, R14, 0x10000, RZ ;  /* 0x000100000e0e7824 */ /* 0x000fe200078e00ff */
[----:B------:R-:W-:Y:S01]  /*5a50*/  HFMA2.MMA.BF16_V2 R10, R4, R51, -RZ ;  /* 0x00000033040a7235 */ /* 0x000fe200003000ff */
[----:B------:R-:W-:Y:S01]  /*5a60*/  IMAD.U32 R15, R15, 0x10000, RZ ;  /* 0x000100000f0f7824 */ /* 0x000fe200078e00ff */
[----:B------:R-:W-:Y:S01]  /*5a70*/  SHF.L.U32 R13, R13, 0x10, RZ ;  /* 0x000000100d0d7819 */ /* 0x000fe200000006ff */
[----:B------:R-:W-:Y:S01]  /*5a80*/  IMAD.U32 R8, R8, 0x10000, RZ ;  /* 0x0001000008087824 */ /* 0x000fe200078e00ff */
[----:B------:R-:W-:Y:S01]  /*5a90*/  PRMT R16, R50, 0x7632, R16 ;  /* 0x0000763232107816 */ /* 0x000fe20000000010 */
[--C-:B------:R-:W-:Y:S01]  /*5aa0*/  FADD.FTZ R14, R14, R15.reuse ;  /* 0x0000000f0e0e7221 */ /* 0x100fe20000010000 */
[----:B------:R-:W-:Y:S01]  /*5ab0*/  PRMT R15, R50, 0x7610, R15 ;  /* 0x00007610320f7816 */ /* 0x000fe2000000000f */
[----:B------:R-:W-:-:S02]  /*5ac0*/  IMAD.U32 R12, R12, 0x10000, RZ ;  /* 0x000100000c0c7824 */ /* 0x000fc400078e00ff */
[----:B------:R-:W-:Y:S01]  /*5ad0*/  FADD.FTZ R8, R8, R17 ;  /* 0x0000001108087221 */ /* 0x000fe20000010000 */
[----:B------:R-:W-:Y:S01]  /*5ae0*/  IMAD.U32 R16, R16, 0x10000, RZ ;  /* 0x0001000010107824 */ /* 0x000fe200078e00ff */
[----:B------:R-:W-:Y:S01]  /*5af0*/  BSSY B2, `(.L_x_18526) ;  /* 0x000003e000027945 */ /* 0x000fe20003800000 */
[----:B------:R-:W-:Y:S01]  /*5b00*/  FADD.FTZ R13, R12, R13 ;  /* 0x0000000d0c0d7221 */ /* 0x000fe20000010000 */
[----:B------:R-:W-:Y:S01]  /*5b10*/  IMAD.U32 R15, R15, 0x10000, RZ ;  /* 0x000100000f0f7824 */ /* 0x000fe200078e00ff */
[C---:B------:R-:W-:Y:S01]  /*5b20*/  PRMT R12, R10.reuse, 0x7632, R12 ;  /* 0x000076320a0c7816 */ /* 0x040fe2000000000c */
[----:B------:R-:W-:Y:S02]  /*5b30*/  IMAD.U32 R10, R10, 0x10000, RZ ;  /* 0x000100000a0a7824 */ /* 0x000fe400078e00ff */
[----:B------:R-:W-:Y:S01]  /*5b40*/  FADD.FTZ R13, R8, R13 ;  /* 0x0000000d080d7221 */ /* 0x000fe20000010000 */
[----:B------:R-:W-:Y:S01]  /*5b50*/  FADD.FTZ R48, R15, R16 ;  /* 0x000000100f307221 */ /* 0x000fe20000010000 */
[----:B------:R-:W-:Y:S01]  /*5b60*/  SHF.L.U32 R17, R12, 0x10, RZ ;  /* 0x000000100c117819 */ /* 0x000fe200000006ff */
[C---:B------:R-:W-:Y:S01]  /*5b70*/  HFMA2.MMA.BF16_V2 R8, R7.reuse, R52, -RZ ;  /* 0x0000003407087235 */ /* 0x040fe200003000ff */
[----:B------:R-:W-:Y:S01]  /*5b80*/  HMUL2.BF16_V2 R12, R6, R49 ;  /* 0x00000031060c7232 */ /* 0x000fe20000200000 */
[----:B------:R-:W-:Y:S01]  /*5b90*/  HFMA2.MMA.BF16_V2 R16, R7, R59, -RZ ;  /* 0x0000003b07107235 */ /* 0x000fe200003000ff */
[----:B------:R-:W-:Y:S01]  /*5ba0*/  FADD.FTZ R13, R13, R14 ;  /* 0x0000000e0d0d7221 */ /* 0x000fe20000010000 */
[----:B------:R-:W-:Y:S01]  /*5bb0*/  FADD.FTZ R47, R10, R17 ;  /* 0x000000110a2f7221 */ /* 0x000fe20000010000 */
[----:B------:R-:W-:Y:S01]  /*5bc0*/  FADD.FTZ R32, R32, R9 ;  /* 0x0000000920207221 */ /* 0x000fe20000010000 */
[C---:B------:R-:W-:Y:S01]  /*5bd0*/  PRMT R15, R12.reuse, 0x7632, R15 ;  /* 0x000076320c0f7816 */ /* 0x040fe2000000000f */
[----:B------:R-:W-:-:S02]  /*5be0*/  IMAD.U32 R12, R12, 0x10000, RZ ;  /* 0x000100000c0c7824 */ /* 0x000fc400078e00ff */
[----:B------:R-:W-:Y:S01]  /*5bf0*/  FADD.FTZ R47, R47, R48 ;  /* 0x000000302f2f7221 */ /* 0x000fe20000010000 */
[----:B------:R-:W-:Y:S01]  /*5c00*/  FADD.FTZ R30, R30, R11 ;  /* 0x0000000b1e1e7221 */ /* 0x000fe20000010000 */
        /* <DEDUP_REMOVED lines=44> */
.L_x_18527:
[----:B------:R-:W-:Y:S05]  /*5ed0*/  BSYNC B2 ;  /* 0x0000000000027941 */ /* 0x000fea0003800000 */
.L_x_18526:
[----:B------:R-:W-:Y:S01]  /*5ee0*/  HFMA2.MMA.BF16_V2 R10, R5, R57, -RZ ;  /* 0x00000039050a7235 */ /* 0x000fe200003000ff */
[----:B------:R-:W-:Y:S01]  /*5ef0*/  HMUL2.BF16_V2 R8, R4, R58 ;  /* 0x0000003a04087232 */ /* 0x000fe20000200000 */
[----:B------:R-:W-:Y:S01]  /*5f00*/  HFMA2.MMA.BF16_V2 R62, R7, R62, -RZ ;  /* 0x0000003e073e7235 */ /* 0x000fe200003000ff */
[----:B------:R-:W-:Y:S02]  /*5f10*/  HMUL2.BF16_V2 R12, R6, R56 ;  /* 0x00000038060c7232 */ /* 0x000fe40000200000 */
[----:B------:R-:W-:Y:S01]  /*5f20*/  FADD.FTZ R27, R27, R14 ;  /* 0x0000000e1b1b7221 */ /* 0x000fe20000010000 */
[----:B------:R-:W-:Y:S01]  /*5f30*/  BSSY B2, `(.L_x_18528) ;  /* 0x0000032000027945 */ /* 0x000fe20003800000 */
[----:B------:R-:W-:Y:S01]  /*5f40*/  PRMT R9, R8, 0x7632, R9 ;  /* 0x0000763208097816 */ /* 0x000fe20000000009 */
[----:B------:R-:W-:Y:S01]  /*5f50*/  FADD.FTZ R26, R26, R17 ;  /* 0x000000111a1a7221 */ /* 0x000fe20000010000 */
        /* <DEDUP_REMOVED lines=47> */
.L_x_18529:
[----:B------:R-:W-:Y:S05]  /*6250*/  BSYNC B2 ;  /* 0x0000000000027941 */ /* 0x000fea0003800000 */
.L_x_18528:
        /* <DEDUP_REMOVED lines=18> */
[----:B------:R-:W-:Y:S01]  /*6380*/  PRMT R10, R64, 0x7610, R10 ;  /* 0x00007610400a7816 */ /* 0x000fe2000000000a */
        /* <DEDUP_REMOVED lines=37> */
.L_x_18531:
[----:B------:R-:W-:Y:S05]  /*65e0*/  BSYNC B2 ;  /* 0x0000000000027941 */ /* 0x000fea0003800000 */
.L_x_18530:
        /* <DEDUP_REMOVED lines=41> */
.L_x_18533:
[----:B------:R-:W-:Y:S05]  /*6880*/  BSYNC B2 ;  /* 0x0000000000027941 */ /* 0x000fea0003800000 */
.L_x_18532:
[----:B------:R-:W-:Y:S01]  /*6890*/  IMAD.U32 R12, R12, 0x10000, RZ ;  /* 0x000100000c0c7824 */ /* 0x000fe200078e00ff */
[----:B------:R-:W-:Y:S01]  /*68a0*/  SHF.L.U32 R14, R14, 0x10, RZ ;  /* 0x000000100e0e7819 */ /* 0x000fe200000006ff */
[----:B------:R-:W-:Y:S01]  /*68b0*/  IMAD.U32 R13, R13, 0x10000, RZ ;  /* 0x000100000d0d7824 */ /* 0x000fe200078e00ff */
[----:B------:R-:W-:Y:S01]  /*68c0*/  HFMA2.MMA.BF16_V2 R4, R4, R67, -RZ ;  /* 0x0000004304047235 */ /* 0x000fe200003000ff */
[----:B------:R-:W-:Y:S01]  /*68d0*/  IMAD.U32 R15, R15, 0x10000, RZ ;  /* 0x000100000f0f7824 */ /* 0x000fe200078e00ff */
[----:B------:R-:W-:Y:S01]  /*68e0*/  SHF.L.U32 R17, R17, 0x10, RZ ;  /* 0x0000001011117819 */ /* 0x000fe200000006ff */
[----:B------:R-:W-:Y:S01]  /*68f0*/  FADD.FTZ R12, R12, R13 ;  /* 0x0000000d0c0c7221 */ /* 0x000fe20000010000 */
[----:B------:R-:W-:Y:S02]  /*6900*/  HMUL2.BF16_V2 R13, R5, R68 ;  /* 0x00000044050d7232 */ /* 0x000fe40000200000 */
[----:B------:R-:W-:Y:S01]  /*6910*/  FADD.FTZ R15, R14, R15 ;  /* 0x0000000f0e0f7221 */ /* 0x000fe20000010000 */
[----:B------:R-:W-:Y:S01]  /*6920*/  IMAD.U32 R16, R16, 0x10000, RZ ;  /* 0x0001000010107824 */ /* 0x000fe200078e00ff */
[----:B------:R-:W-:Y:S01]  /*6930*/  HFMA2.MMA.BF16_V2 R66, R7, R66, -RZ ;  /* 0x0000004207427235 */ /* 0x000fe200003000ff */
[----:B------:R-:W-:Y:S01]  /*6940*/  HMUL2.BF16_V2 R6, R6, R69 ;  /* 0x0000004506067232 */ /* 0x000fe20000200000 */
[C---:B------:R-:W-:Y:S01]  /*6950*/  PRMT R14, R13.reuse, 0x7632, R14 ;  /* 0x000076320d0e7816 */ /* 0x040fe2000000000e */
[----:B------:R-:W-:Y:S01]  /*6960*/  FADD.FTZ R17, R16, R17 ;  /* 0x0000001110117221 */ /* 0x000fe20000010000 */
[----:B------:R-:W-:Y:S01]  /*6970*/  SHF.L.U32 R13, R13, 0x10, RZ ;  /* 0x000000100d0d7819 */ /* 0x000fe200000006ff */
[----:B------:R-:W-:Y:S01]  /*6980*/  FADD.FTZ R12, R12, R15 ;  /* 0x0000000f0c0c7221 */ /* 0x000fe20000010000 */
[----:B------:R-:W-:Y:S01]  /*6990*/  PRMT R5, R4, 0x7632, R5 ;  /* 0x0000763204057816 */ /* 0x000fe20000000005 */
[----:B------:R-:W-:-:S02]  /*69a0*/  IMAD.U32 R14, R14, 0x10000, RZ ;  /* 0x000100000e0e7824 */ /* 0x000fc400078e00ff */
[----:B------:R-:W-:Y:S01]  /*69b0*/  FADD.FTZ R8, R9, R8 ;  /* 0x0000000809087221 */ /* 0x000fe20000010000 */
[----:B------:R-:W-:Y:S02]  /*69c0*/  IMAD.U32 R4, R4, 0x10000, RZ ;  /* 0x0001000004047824 */ /* 0x000fe400078e00ff */
[----:B------:R-:W-:Y:S01]  /*69d0*/  FADD.FTZ R12, R12, R17 ;  /* 0x000000110c0c7221 */ /* 0x000fe20000010000 */
[----:B------:R-:W-:Y:S01]  /*69e0*/  FADD.FTZ R16, R13, R14 ;  /* 0x0000000e0d107221 */ /* 0x000fe20000010000 */
[----:B------:R-:W-:Y:S01]  /*69f0*/  HFMA2.MMA.BF16_V2 R13, R7, R70, -RZ ;  /* 0x00000046070d7235 */ /* 0x000fe200003000ff */
[----:B------:R-:W-:Y:S01]  /*6a00*/  IMAD.U32 R5, R5, 0x10000, RZ ;  /* 0x0001000005057824 */ /* 0x000fe200078e00ff */
[C---:B------:R-:W-:Y:S01]  /*6a10*/  PRMT R7, R6.reuse, 0x7632, R7 ;  /* 0x0000763206077816 */ /* 0x040fe20000000007 */
[----:B------:R-:W-:Y:S02]  /*6a20*/  IMAD.U32 R6, R6, 0x10000, RZ ;  /* 0x0001000006067824 */ /* 0x000fe400078e00ff */
[----:B------:R-:W-:Y:S01]  /*6a30*/  FADD.FTZ R11, R11, R10 ;  /* 0x0000000a0b0b7221 */ /* 0x000fe20000010000 */
[--C-:B------:R-:W-:Y:S01]  /*6a40*/  FADD.FTZ R15, R4, R5.reuse ;  /* 0x00000005040f7221 */ /* 0x100fe20000010000 */
[C---:B------:R-:W-:Y:S01]  /*6a50*/  PRMT R4, R66.reuse, 0x7610, R4 ;  /* 0x0000761042047816 */ /* 0x040fe20000000004 */
[----:B------:R-:W-:Y:S01]  /*6a60*/  FADD.FTZ R25, R25, R8 ;  /* 0x0000000819197221 */ /* 0x000fe20000010000 */
        /* <DEDUP_REMOVED lines=16> */
[----:B------:R-:W-:-:S07]  /*6b70*/  FADD.FTZ R22, R22, R13 ;  /* 0x0000000d16167221 */ /* 0x000fce0000010000 */
.L_x_18517:
[----:B------:R-:W-:Y:S05]  /*6b80*/  BSYNC B0 ;  /* 0x0000000000007941 */ /* 0x000fea0003800000 */
.L_x_18516:
[----:B------:R-:W-:Y:S01]  /*6b90*/  VIADD R0, R0, 0x4 ;  /* 0x0000000400007836 */ /* 0x000fe20000000000 */
[----:B------:R-:W-:Y:S01]  /*6ba0*/  IADD3 R20, P1, R20, 0x10, RZ ;  /* 0x0000001014147810 */ /* 0x000fe20007f3e0ff */
[----:B------:R-:W-:Y:S01]  /*6bb0*/  VIADD R45, R45, 0x80 ;  /* 0x000000802d2d7836 */ /* 0x000fe20000000000 */
[----:B------:R-:W-:Y:S01]  /*6bc0*/  IADD3 R75, R75, -0x4, RZ ;  /* 0xfffffffc4b4b7810 */ /* 0x000fe20007ffe0ff */
[----:B------:R-:W-:Y:S01]  /*6bd0*/  VIADD R29, R29, 0x200 ;  /* 0x000002001d1d7836 */ /* 0x000fe20000000000 */
[----:B------:R-:W-:Y:S01]  /*6be0*/  ISETP.GE.AND P0, PT, R0, R35, PT ;  /* 0x000000230000720c */ /* 0x000fe20003f06270 */
[----:B------:R-:W-:Y:S01]  /*6bf0*/  IMAD.X R21, RZ, RZ, R21, P1 ;  /* 0x000000ffff157224 */ /* 0x000fe200008e0615 */
[----:B------:R-:W-:-:S11]  /*6c00*/  IADD3 R18, R18, 0x80, RZ ;  /* 0x0000008012127810 */ /* 0x000fd60007ffe0ff */
[----:B------:R-:W-:Y:S05]  /*6c10*/  @!P0 BRA `(.L_x_18534) ;  /* 0xffffffd800a48947 */ /* 0x000fea000383ffff */
.L_x_18515:
[----:B------:R-:W-:Y:S05]  /*6c20*/  BSYNC B1 ;  /* 0x0000000000017941 */ /* 0x000fea0003800000 */
.L_x_18513:
[----:B------:R-:W0:Y:S01]  /*6c30*/  SHFL.BFLY PT, R7, R26, 0x2, 0x1f ;  /* 0x0c401f001a077f89 */ /* 0x000e2200000e0000 */
[----:B------:R-:W1:Y:S01]  /*6c40*/  S2UR UR5, SR_CgaCtaId ;  /* 0x00000000000579c3 */ /* 0x000e620000008800 */
[----:B------:R-:W-:Y:S01]  /*6c50*/  SHF.R.S32.HI R19, RZ, 0x1f, R36 ;  /* 0x0000001fff137819 */ /* 0x000fe20000011424 */
[----:B------:R-:W-:Y:S01]  /*6c60*/  UMOV UR4, 0x400 ;  /* 0x0000040000047882 */ /* 0x000fe20000000000 */
[----:B------:R-:W2:Y:S01]  /*6c70*/  SHFL.BFLY PT, R3, R32, 0x2, 0x1f ;  /* 0x0c401f0020037f89 */ /* 0x000ea200000e0000 */
[----:B------:R-:W-:Y:S01]  /*6c80*/  LOP3.LUT R13, R37, 0xffffffc0, RZ, 0xc0, !PT ;  /* 0xffffffc0250d7812 */ /* 0x000fe200078ec0ff */
[----:B------:R-:W-:Y:S01]  /*6c90*/  UIADD3 UR4, UR4, 0xa0, URZ ;  /* 0x000000a004047890 */ /* 0x000fe2000fffe03f */
[----:B------:R-:W-:Y:S01]  /*6ca0*/  LEA.HI R19, R19, R36, RZ, 0x2 ;  /* 0x0000002413137211 */ /* 0x000fe200078f10ff */
[----:B------:R-:W3:Y:S01]  /*6cb0*/  SHFL.BFLY PT, R5, R30, 0x2, 0x1f ;  /* 0x0c401f001e057f89 */ /* 0x000ee200000e0000 */
[----:B------:R-:W-:Y:S01]  /*6cc0*/  VIADD R16, R37, 0x1f ;  /* 0x0000001f25107836 */ /* 0x000fe20000000000 */
[----:B------:R-:W-:Y:S02]  /*6cd0*/  BSSY B0, `(.L_x_18535) ;  /* 0x0000045000007945 */ /* 0x000fe40003800000 */
[----:B------:R-:W4:Y:S02]  /*6ce0*/  SHFL.BFLY PT, R0, R27, 0x2, 0x1f ;  /* 0x0c401f001b007f89 */ /* 0x000f2400000e0000 */
[----:B------:R-:W-:-:S02]  /*6cf0*/  ISETP.GT.U32.AND P3, PT, R16, 0x3e, PT ;  /* 0x0000003e1000780c */ /* 0x000fc40003f64070 */
[----:B------:R-:W5:Y:S04]  /*6d00*/  SHFL.BFLY PT, R2, R25, 0x2, 0x1f ;  /* 0x0c401f0019027f89 */ /* 0x000f6800000e0000 */
[----:B------:R-:W5:Y:S04]  /*6d10*/  SHFL.BFLY PT, R9, R24, 0x2, 0x1f ;  /* 0x0c401f0018097f89 */ /* 0x000f6800000e0000 */
[----:B------:R-:W5:Y:S01]  /*6d20*/  SHFL.BFLY PT, R12, R23, 0x2, 0x1f ;  /* 0x0c401f00170c7f89 */ /* 0x000f6200000e0000 */
[----:B0-----:R-:W-:Y:S01]  /*6d30*/  FADD.FTZ R6, R7, R26 ;  /* 0x0000001a07067221 */ /* 0x001fe20000010000 */
[----:B------:R-:W-:Y:S01]  /*6d40*/  LOP3.LUT R7, R36, 0x3, RZ, 0xc0, !PT ;  /* 0x0000000324077812 */ /* 0x000fe200078ec0ff */
[----:B-1----:R-:W-:Y:S01]  /*6d50*/  ULEA UR4, UR5, UR4, 0x18 ;  /* 0x0000000405047291 */ /* 0x002fe2000f8ec03f */
[----:B------:R-:W0:Y:S01]  /*6d60*/  SHFL.BFLY PT, R11, R22, 0x2, 0x1f ;  /* 0x0c401f00160b7f89 */ /* 0x000e2200000e0000 */
[----:B--2---:R-:W-:Y:S01]  /*6d70*/  FADD.FTZ R3, R3, R32 ;  /* 0x0000002003037221 */ /* 0x004fe20000010000 */
[----:B------:R-:W-:Y:S01]  /*6d80*/  BAR.SYNC.DEFER_BLOCKING 0x0 ;  /* 0x0000000000007b1d */ /* 0x000fe20000010000 */
[----:B---3--:R-:W-:Y:S01]  /*6d90*/  FADD.FTZ R5, R5, R30 ;  /* 0x0000001e05057221 */ /* 0x008fe20000010000 */
[----:B------:R-:W-:Y:S01]  /*6da0*/  ISETP.NE.AND P2, PT, R7, RZ, PT ;  /* 0x000000ff0700720c */ /* 0x000fe20003f45270 */
[----:B----4-:R-:W-:-:S03]  /*6db0*/  FADD.FTZ R4, R0, R27 ;  /* 0x0000001b00047221 */ /* 0x010fc60000010000 */
[----:B------:R-:W-:Y:S01]  /*6dc0*/  ISETP.NE.OR P5, PT, R13, 0x40, P2 ;  /* 0x000000400d00780c */ /* 0x000fe200017a5670 */
[----:B-----5:R-:W-:Y:S01]  /*6dd0*/  FADD.FTZ R8, R2, R25 ;  /* 0x0000001902087221 */ /* 0x020fe20000010000 */
[----:B------:R-:W1:Y:S01]  /*6de0*/  SHFL.BFLY PT, R0, R3, 0x1, 0x1f ;  /* 0x0c201f0003007f89 */ /* 0x000e6200000e0000 */
[----:B------:R-:W-:Y:S01]  /*6df0*/  SHF.R.S32.HI R25, RZ, 0x2, R19 ;  /* 0x00000002ff197819 */ /* 0x000fe20000011413 */
[----:B------:R-:W-:Y:S02]  /*6e00*/  FADD.FTZ R10, R9, R24 ;  /* 0x00000018090a7221 */ /* 0x000fe40000010000 */
[----:B------:R-:W2:Y:S01]  /*6e10*/  SHFL.BFLY PT, R2, R5, 0x1, 0x1f ;  /* 0x0c201f0005027f89 */ /* 0x000ea200000e0000 */
[C---:B------:R-:W-:Y:S01]  /*6e20*/  ISETP.GT.OR P0, PT, R37.reuse, 0x3f, P2 ;  /* 0x0000003f2500780c */ /* 0x040fe20001704670 */
[----:B------:R-:W-:Y:S02]  /*6e30*/  FADD.FTZ R12, R12, R23 ;  /* 0x000000170c0c7221 */ /* 0x000fe40000010000 */
[----:B------:R-:W3:Y:S01]  /*6e40*/  SHFL.BFLY PT, R7, R4, 0x1, 0x1f ;  /* 0x0c201f0004077f89 */ /* 0x000ee200000e0000 */
[----:B------:R-:W-:Y:S01]  /*6e50*/  LOP3.LUT R13, R37, 0xffffffe0, RZ, 0xc0, !PT ;  /* 0xffffffe0250d7812 */ /* 0x000fe200078ec0ff */
[----:B0-----:R-:W-:-:S02]  /*6e60*/  FADD.FTZ R14, R11, R22 ;  /* 0x000000160b0e7221 */ /* 0x001fc40000010000 */
[----:B------:R-:W0:Y:S01]  /*6e70*/  SHFL.BFLY PT, R9, R6, 0x1, 0x1f ;  /* 0x0c201f0006097f89 */ /* 0x000e2200000e0000 */
[----:B------:R-:W-:Y:S02]  /*6e80*/  LEA R34, R34, R25, 0x6 ;  /* 0x0000001922227211 */ /* 0x000fe400078e30ff */
[----:B------:R-:W-:Y:S01]  /*6e90*/  ISETP.NE.OR P4, PT, R13, 0x20, P2 ;  /* 0x000000200d00780c */ /* 0x000fe20001785670 */
[----:B------:R-:W4:Y:S01]  /*6ea0*/  SHFL.BFLY PT, R11, R8, 0x1, 0x1f ;  /* 0x0c201f00080b7f89 */ /* 0x000f2200000e0000 */
[----:B------:R-:W-:Y:S02]  /*6eb0*/  LEA R34, R34, UR4, 0x2 ;  /* 0x0000000422227c11 */ /* 0x000fe4000f8e10ff */
[----:B------:R-:W-:Y:S01]  /*6ec0*/  ISETP.GT.OR P1, PT, R37, 0x1f, P2 ;  /* 0x0000001f2500780c */ /* 0x000fe20001724670 */
[----:B------:R-:W5:Y:S04]  /*6ed0*/  SHFL.BFLY PT, R15, R10, 0x1, 0x1f ;  /* 0x0c201f000a0f7f89 */ /* 0x000f6800000e0000 */
[----:B------:R-:W5:Y:S01]  /*6ee0*/  SHFL.BFLY PT, R17, R12, 0x1, 0x1f ;  /* 0x0c201f000c117f89 */ /* 0x000f6200000e0000 */
[----:B-1----:R-:W-:-:S03]  /*6ef0*/  FADD.FTZ R0, R3, R0 ;  /* 0x0000000003007221 */ /* 0x002fc60000010000 */
[----:B------:R-:W1:Y:S01]  /*6f00*/  SHFL.BFLY PT, R23, R14, 0x1, 0x1f ;  /* 0x0c201f000e177f89 */ /* 0x000e6200000e0000 */
[----:B--2---:R-:W-:Y:S01]  /*6f10*/  FADD.FTZ R13, R5, R2 ;  /* 0x00000002050d7221 */ /* 0x004fe20000010000 */
[----:B---3--:R-:W-:Y:S02]  /*6f20*/  FADD.FTZ R18, R4, R7 ;  /* 0x0000000704127221 */ /* 0x008fe40000010000 */
[----:B------:R2:W-:Y:S01]  /*6f30*/  @!P5 STS [R34+-0x200], R0 ;  /* 0xfffe00002200d388 */ /* 0x0005e20000000800 */
[----:B0-----:R-:W-:-:S03]  /*6f40*/  FADD.FTZ R19, R6, R9 ;  /* 0x0000000906137221 */ /* 0x001fc60000010000 */
[----:B------:R2:W-:Y:S01]  /*6f50*/  @!P5 STS [R34+-0x1e0], R13 ;  /* 0xfffe200d2200d388 */ /* 0x0005e20000000800 */
[----:B----4-:R-:W-:-:S03]  /*6f60*/  FADD.FTZ R20, R8, R11 ;  /* 0x0000000b08147221 */ /* 0x010fc60000010000 */
[----:B------:R2:W-:Y:S01]  /*6f70*/  @!P5 STS [R34+-0x1c0], R18 ;  /* 0xfffe40122200d388 */ /* 0x0005e20000000800 */
[----:B-----5:R-:W-:-:S03]  /*6f80*/  FADD.FTZ R21, R10, R15 ;  /* 0x0000000f0a157221 */ /* 0x020fc60000010000 */
[----:B------:R2:W-:Y:S01]  /*6f90*/  @!P5 STS [R34+-0x1a0], R19 ;  /* 0xfffe60132200d388 */ /* 0x0005e20000000800 */
[----:B------:R-:W-:-:S03]  /*6fa0*/  FADD.FTZ R22, R12, R17 ;  /* 0x000000110c167221 */ /* 0x000fc60000010000 */
[----:B------:R2:W-:Y:S01]  /*6fb0*/  @!P5 STS [R34+-0x180], R20 ;  /* 0xfffe80142200d388 */ /* 0x0005e20000000800 */
[----:B-1----:R-:W-:-:S03]  /*6fc0*/  FADD.FTZ R23, R14, R23 ;  /* 0x000000170e177221 */ /* 0x002fc60000010000 */
[----:B------:R2:W-:Y:S04]  /*6fd0*/  @!P5 STS [R34+-0x160], R21 ;  /* 0xfffea0152200d388 */ /* 0x0005e80000000800 */
[----:B------:R2:W-:Y:S04]  /*6fe0*/  @!P5 STS [R34+-0x140], R22 ;  /* 0xfffec0162200d388 */ /* 0x0005e80000000800 */
[----:B------:R2:W-:Y:S01]  /*6ff0*/  @!P5 STS [R34+-0x120], R23 ;  /* 0xfffee0172200d388 */ /* 0x0005e20000000800 */
[----:B------:R-:W-:Y:S06]  /*7000*/  BAR.SYNC.DEFER_BLOCKING 0x0 ;  /* 0x0000000000007b1d */ /* 0x000fec0000010000 */
[----:B------:R-:W-:Y:S05]  /*7010*/  @P0 BRA `(.L_x_18536) ;  /* 0x0000000000400947 */ /* 0x000fea0003800000 */
[----:B------:R-:W2:Y:S04]  /*7020*/  LDS R3, [R34] ;  /* 0x0000000022037984 */ /* 0x000ea80000000800 */
[----:B------:R-:W0:Y:S04]  /*7030*/  LDS R2, [R34+0x20] ;  /* 0x0000200022027984 */ /* 0x000e280000000800 */
[----:B------:R-:W1:Y:S04]  /*7040*/  LDS R5, [R34+0x40] ;  /* 0x0000400022057984 */ /* 0x000e680000000800 */
[----:B------:R-:W3:Y:S04]  /*7050*/  LDS R4, [R34+0x60] ;  /* 0x0000600022047984 */ /* 0x000ee80000000800 */
[----:B------:R-:W4:Y:S04]  /*7060*/  LDS R7, [R34+0x80] ;  /* 0x0000800022077984 */ /* 0x000f280000000800 */
[----:B------:R-:W5:Y:S04]  /*7070*/  LDS R6, [R34+0xa0] ;  /* 0x0000a00022067984 */ /* 0x000f680000000800 */
[----:B------:R-:W5:Y:S04]  /*7080*/  LDS R9, [R34+0xc0] ;  /* 0x0000c00022097984 */ /* 0x000f680000000800 */
[----:B------:R-:W5:Y:S01]  /*7090*/  LDS R8, [R34+0xe0] ;  /* 0x0000e00022087984 */ /* 0x000f620000000800 */
[----:B--2---:R-:W-:Y:S01]  /*70a0*/  FADD.FTZ R0, R0, R3 ;  /* 0x0000000300007221 */ /* 0x004fe20000010000 */
[----:B0-----:R-:W-:Y:S01]  /*70b0*/  FADD.FTZ R13, R13, R2 ;  /* 0x000000020d0d7221 */ /* 0x001fe20000010000 */
[----:B-1----:R-:W-:Y:S01]  /*70c0*/  FADD.FTZ R18, R18, R5 ;  /* 0x0000000512127221 */ /* 0x002fe20000010000 */
[----:B---3--:R-:W-:Y:S01]  /*70d0*/  FADD.FTZ R19, R19, R4 ;  /* 0x0000000413137221 */ /* 0x008fe20000010000 */
[----:B----4-:R-:W-:Y:S01]  /*70e0*/  FADD.FTZ R20, R20, R7 ;  /* 0x0000000714147221 */ /* 0x010fe20000010000 */
[----:B-----5:R-:W-:Y:S01]  /*70f0*/  FADD.FTZ R21, R21, R6 ;  /* 0x0000000615157221 */ /* 0x020fe20000010000 */
[----:B------:R-:W-:Y:S01]  /*7100*/  FADD.FTZ R22, R22, R9 ;  /* 0x0000000916167221 */ /* 0x000fe20000010000 */
[----:B------:R-:W-:-:S07]  /*7110*/  FADD.FTZ R23, R23, R8 ;  /* 0x0000000817177221 */ /* 0x000fce0000010000 */
.L_x_18536:
[----:B------:R-:W-:Y:S05]  /*7120*/  BSYNC B0 ;  /* 0x0000000000007941 */ /* 0x000fea0003800000 */
.L_x_18535:
        /* <DEDUP_REMOVED lines=14> */
[----:B------:R-:W3:Y:S04]  /*7210*/  LDS R5, [R34+0x40] ;  /* 0x0000400022057984 */ /* 0x000ee80000000800 */
[----:B------:R-:W4:Y:S04]  /*7220*/  LDS R4, [R34+0x60] ;  /* 0x0000600022047984 */ /* 0x000f280000000800 */
[----:B------:R-:W5:Y:S04]  /*7230*/  @!P2 LDS R7, [R34+0x80] ;  /* 0x000080002207a984 */ /* 0x000f680000000800 */
[----:B------:R-:W5:Y:S04]  /*7240*/  @!P2 LDS R6, [R34+0xa0] ;  /* 0x0000a0002206a984 */ /* 0x000f680000000800 */
[----:B------:R-:W5:Y:S04]  /*7250*/  @!P2 LDS R9, [R34+0xc0] ;  /* 0x0000c0002209a984 */ /* 0x000f680000000800 */
[----:B------:R-:W5:Y:S01]  /*7260*/  @!P2 LDS R8, [R34+0xe0] ;  /* 0x0000e0002208a984 */ /* 0x000f620000000800 */
[----:B0-2---:R-:W-:Y:S01]  /*7270*/  FADD.FTZ R0, R0, R3 ;  /* 0x0000000300007221 */ /* 0x005fe20000010000 */
[----:B-1----:R-:W-:Y:S01]  /*7280*/  FADD.FTZ R13, R13, R2 ;  /* 0x000000020d0d7221 */ /* 0x002fe20000010000 */
[----:B---3--:R-:W-:Y:S01]  /*7290*/  FADD.FTZ R18, R18, R5 ;  /* 0x0000000512127221 */ /* 0x008fe20000010000 */
[----:B----4-:R-:W-:Y:S01]  /*72a0*/  FADD.FTZ R19, R19, R4 ;  /* 0x0000000413137221 */ /* 0x010fe20000010000 */
[----:B-----5:R-:W-:Y:S01]  /*72b0*/  @!P2 FADD.FTZ R20, R20, R7 ;  /* 0x000000071414a221 */ /* 0x020fe20000010000 */
[----:B------:R-:W-:Y:S01]  /*72c0*/  @!P2 FADD.FTZ R21, R21, R6 ;  /* 0x000000061515a221 */ /* 0x000fe20000010000 */
[----:B------:R-:W-:Y:S01]  /*72d0*/  @!P2 FADD.FTZ R22, R22, R9 ;  /* 0x000000091616a221 */ /* 0x000fe20000010000 */
[----:B------:R-:W-:-:S07]  /*72e0*/  @!P2 FADD.FTZ R23, R23, R8 ;  /* 0x000000081717a221 */ /* 0x000fce0000010000 */
.L_x_18538:
[----:B------:R-:W-:Y:S05]  /*72f0*/  BSYNC B0 ;  /* 0x0000000000007941 */ /* 0x000fea0003800000 */
.L_x_18537:
[----:B------:R-:W-:Y:S06]  /*7300*/  BAR.SYNC.DEFER_BLOCKING 0x0 ;  /* 0x0000000000007b1d */ /* 0x000fec0000010000 */
[----:B------:R-:W-:Y:S05]  /*7310*/  @P3 EXIT ;  /* 0x000000000000394d */ /* 0x000fea0003800000 */
[----:B------:R-:W1:Y:S01]  /*7320*/  S2UR UR5, SR_CTAID.Y ;  /* 0x00000000000579c3 */ /* 0x000e620000002600 */
[----:B------:R-:W-:-:S07]  /*7330*/  ULDC UR4, c[0x0][0xc] ;  /* 0x0000030000047ab9 */ /* 0x000fce0000000800 */
[----:B------:R-:W3:Y:S08]  /*7340*/  S2UR UR7, SR_CTAID.X ;  /* 0x00000000000779c3 */ /* 0x000ef00000002500 */
[----:B------:R-:W4:Y:S01]  /*7350*/  S2UR UR6, SR_CTAID.Z ;  /* 0x00000000000679c3 */ /* 0x000f220000002700 */
[----:B-1----:R-:W-:-:S03]  /*7360*/  UIMAD UR4, UR5, UR4, URZ ;  /* 0x00000004050472a4 */ /* 0x002fc6000f8e023f */
        /* <DEDUP_REMOVED lines=18> */
[----:B------:R-:W-:Y:S02]  /*7490*/  IADD3 R5, P1, R3, UR4, RZ ;  /* 0x0000000403057c10 */ /* 0x000fe4000ff3e0ff */
[----:B------:R-:W-:Y:S02]  /*74a0*/  LEA.HI.X.SX32 R10, R25, UR7, 0x1, P0 ;  /* 0x00000007190a7c11 */ /* 0x000fe400080f0eff */
[----:B------:R-:W-:-:S02]  /*74b0*/  LEA R2, P0, R7, UR8, 0x1 ;  /* 0x0000000807027c11 */ /* 0x000fc4000f8008ff */
[----:B------:R-:W-:Y:S02]  /*74c0*/  LEA.HI.X.SX32 R8, R3, UR7, 0x1, P1 ;  /* 0x0000000703087c11 */ /* 0x000fe400088f0eff */
[----:B------:R-:W-:Y:S02]  /*74d0*/  LEA R4, P1, R5, UR8, 0x1 ;  /* 0x0000000805047c11 */ /* 0x000fe4000f8208ff */
[----:B------:R-:W-:Y:S02]  /*74e0*/  LEA.HI.X R3, R7, UR9, R10, 0x1, P0 ;  /* 0x0000000907037c11 */ /* 0x000fe400080f0c0a */
[----:B------:R-:W-:Y:S02]  /*74f0*/  IADD3 R7, R25, 0x18, RZ ;  /* 0x0000001819077810 */ /* 0x000fe40007ffe0ff */
[----:B------:R-:W-:Y:S02]  /*7500*/  LEA.HI.X R5, R5, UR9, R8, 0x1, P1 ;  /* 0x0000000905057c11 */ /* 0x000fe400088f0c08 */
[----:B------:R-:W-:-:S02]  /*7510*/  IADD3 R10, P0, R6, UR4, RZ ;  /* 0x00000004060a7c10 */ /* 0x000fc4000ff1e0ff */
        /* <DEDUP_REMOVED lines=9> */
[----:B------:R-:W-:Y:S01]  /*75b0*/  VIADD R12, R25, 0x28 ;  /* 0x00000028190c7836 */ /* 0x000fe20000000000 */
[----:B------:R-:W-:Y:S01]  /*75c0*/  LEA R10, P0, R11, UR8, 0x1 ;  /* 0x000000080b0a7c11 */ /* 0x000fe2000f8008ff */
[----:B------:R-:W-:Y:S01]  /*75d0*/  VIADD R25, R25, 0x38 ;  /* 0x0000003819197836 */ /* 0x000fe20000000000 */
[----:B0-2---:R-:W-:Y:S02]  /*75e0*/  F2FP.BF16.F32.PACK_AB R0, R13, R0 ;  /* 0x000000000d00723e */ /* 0x005fe400000010ff */
[----:B------:R-:W-:-:S02]  /*75f0*/  LEA.HI.X R11, R11, UR9, R16, 0x1, P0 ;  /* 0x000000090b0b7c11 */ /* 0x000fc400080f0c10 */
[----:B------:R-:W-:Y:S01]  /*7600*/  IADD3 R27, P0, R12, UR4, RZ ;  /* 0x000000040c1b7c10 */ /* 0x000fe2000ff1e0ff */
[----:B------:R0:W-:Y:S01]  /*7610*/  STG.E.U16 desc[UR10][R2.64], R0 ;  /* 0x0000000002007986 */ /* 0x0001e2000c10150a */
[----:B------:R-:W-:Y:S02]  /*7620*/  IADD3 R15, P1, R14, UR4, RZ ;  /* 0x000000040e0f7c10 */ /* 0x000fe4000ff3e0ff */
[----:B------:R-:W-:Y:S02]  /*7630*/  IADD3 R17, P2, R25, UR4, RZ ;  /* 0x0000000419117c10 */ /* 0x000fe4000ff5e0ff */
[----:B------:R-:W-:Y:S02]  /*7640*/  F2FP.BF16.F32.PACK_AB R18, R19, R18 ;  /* 0x000000121312723e */ /* 0x000fe400000010ff */
[----:B------:R-:W-:Y:S02]  /*7650*/  PRMT R19, R0, 0x7632, R19 ;  /* 0x0000763200137816 */ /* 0x000fe40000000013 */
[----:B------:R-:W-:-:S02]  /*7660*/  LEA.HI.X.SX32 R28, R12, UR7, 0x1, P0 ;  /* 0x000000070c1c7c11 */ /* 0x000fc400080f0eff */
[----:B------:R-:W-:Y:S01]  /*7670*/  LEA.HI.X.SX32 R26, R14, UR7, 0x1, P1 ;  /* 0x000000070e1a7c11 */ /* 0x000fe200088f0eff */
[----:B------:R1:W-:Y:S01]  /*7680*/  STG.E.U16 desc[UR10][R4.64], R19 ;  /* 0x0000001304007986 */ /* 0x0003e2000c10150a */
[----:B------:R-:W-:Y:S02]  /*7690*/  LEA R12, P0, R27, UR8, 0x1 ;  /* 0x000000081b0c7c11 */ /* 0x000fe4000f8008ff */
[----:B------:R-:W-:Y:S01]  /*76a0*/  F2FP.BF16.F32.PACK_AB R20, R21, R20 ;  /* 0x000000141514723e */ /* 0x000fe200000010ff */
[----:B------:R-:W-:Y:S01]  /*76b0*/  STG.E.U16 desc[UR10][R6.64], R18 ;  /* 0x0000001206007986 */ /* 0x000fe2000c10150a */
[----:B------:R-:W-:Y:S02]  /*76c0*/  LEA R14, P1, R15, UR8, 0x1 ;  /* 0x000000080f0e7c11 */ /* 0x000fe4000f8208ff */
[----:B------:R-:W-:Y:S02]  /*76d0*/  LEA.HI.X.SX32 R24, R25, UR7, 0x1, P2 ;  /* 0x0000000719187c11 */ /* 0x000fe400090f0eff */
[----:B------:R-:W-:-:S02]  /*76e0*/  LEA R16, P2, R17, UR8, 0x1 ;  /* 0x0000000811107c11 */ /* 0x000fc4000f8408ff */
        /* <DEDUP_REMOVED lines=13> */
.L_x_18539:
        /* <DEDUP_REMOVED lines=12> */
.L_x_28366:


//--------------------- .text._ZN4vllm25paged_attention_v1_kernelI13__nv_bfloat16S1_Li32ELi32ELi128ELNS_18Fp8KVCacheDataTypeE0ELb1EEEvPT_PKS3_PKT0_S9_ifPKiSB_iPKfiiiSD_SD_iiiii --------------------------
	.section	.text._ZN4vllm25paged_attention_v1_kernelI13__nv_bfloat16S1_Li32ELi32ELi128ELNS_18Fp8KVCacheDataTypeE0ELb1EEEvPT_PKS3_PKT0_S9_ifPKiSB_iPKfiiiSD_SD_iiiii,"ax",@progbits
	.align	128
        .global         _ZN4vllm25paged_attention_v1_kernelI13__nv_bfloat16S1_Li32ELi32ELi128ELNS_18Fp8KVCacheDataTypeE0ELb1EEEvPT_PKS3_PKT0_S9_ifPKiSB_iPKfiiiSD_SD_iiiii
        .type           _ZN4vllm25paged_attention_v1_kernelI13__nv_bfloat16S1_Li32ELi32ELi128ELNS_18Fp8KVCacheDataTypeE0ELb1EEEvPT_PKS3_PKT0_S9_ifPKiSB_iPKfiiiSD_SD_iiiii,@function
        .size           _ZN4vllm25paged_attention_v1_kernelI13__nv_bfloat16S1_Li32ELi32ELi128ELNS_18Fp8KVCacheDataTypeE0ELb1EEEvPT_PKS3_PKT0_S9_ifPKiSB_iPKfiiiSD_SD_iiiii,(.L_x_28367 - _ZN4vllm25paged_attention_v1_kernelI13__nv_bfloat16S1_Li32ELi32ELi128ELNS_18Fp8KVCacheDataTypeE0ELb1EEEvPT_PKS3_PKT0_S9_ifPKiSB_iPKfiiiSD_SD_iiiii)
        .other          _ZN4vllm25paged_attention_v1_kernelI13__nv_bfloat16S1_Li32ELi32ELi128ELNS_18Fp8KVCacheDataTypeE0ELb1EEEvPT_PKS3_PKT0_S9_ifPKiSB_iPKfiiiSD_SD_iiiii,@"STO_CUDA_ENTRY STV_DEFAULT"
_ZN4vllm25paged_attention_v1_kernelI13__nv_bfloat16S1_Li32ELi32ELi128ELNS_18Fp8KVCacheDataTypeE0ELb1EEEvPT_PKS3_PKT0_S9_ifPKiSB_iPKfiiiSD_SD_iiiii:
.text._ZN4vllm25paged_attention_v1_kernelI13__nv_bfloat16S1_Li32ELi32ELi128ELNS_18Fp8KVCacheDataTypeE0ELb1EEEvPT_PKS3_PKT0_S9_ifPKiSB_iPKfiiiSD_SD_iiiii:
[----:B------:R-:W-:Y:S08]  /*0000*/  LDC R1, c[0x0][0x28] ;  /* 0x00000a00ff017b82 */ /* 0x000ff00000000800 */
[----:B------:R-:W0:Y:S01]  /*0010*/  LDC R0, c[0x0][0x230] ;  /* 0x00008c00ff007b82 */ /* 0x000e220000000800 */
[----:B------:R-:W-:Y:S01]  /*0020*/  ULDC.64 UR10, c[0x0][0x208] ;  /* 0x00008200000a7ab9 */ /* 0x000fe20000000a00 */
[----:B------:R-:W-:-:S06]  /*0030*/  IMAD.MOV.U32 R23, RZ, RZ, RZ ;  /* 0x000000ffff177224 */ /* 0x000fcc00078e00ff */
[----:B------:R-:W1:Y:S08]  /*0040*/  LDC.64 R2, c[0x0][0x250] ;  /* 0x00009400ff027b82 */ /* 0x000e700000000a00 */
[----:B------:R-:W2:Y:S01]  /*0050*/  LDC.64 R4, c[0x0][0x240] ;  /* 0x00009000ff047b82 */ /* 0x000ea20000000a00 */
[----:B0-----:R-:W-:-:S04]  /*0060*/  IABS R11, R0 ;  /* 0x00000000000b7213 */ /* 0x001fc80000000000 */
[----:B------:R-:W0:Y:S01]  /*0070*/  I2F.RP R10, R11 ;  /* 0x0000000b000a7306 */ /* 0x000e220000209400 */
[----:B-1----:R-:W-:Y:S02]  /*0080*/  ISETP.NE.U32.AND P0, PT, R2, RZ, PT ;  /* 0x000000ff0200720c */ /* 0x002fe40003f05070 */
[----:B------:R-:W2:Y:S01]  /*0090*/  S2R R2, SR_CTAID.Y ;  /* 0x0000000000027919 */ /* 0x000ea20000002600 */
[----:B------:R-:W1:Y:S01]  /*00a0*/  LDC R24, c[0x0][0xc] ;  /* 0x00000300ff187b82 */ /* 0x000e620000000800 */
[----:B------:R-:W-:Y:S02]  /*00b0*/  ISETP.NE.AND.EX P0, PT, R3, RZ, PT, P0 ;  /* 0x000000ff0300720c */ /* 0x000fe40003f05300 */
[----:B------:R-:W3:Y:S01]  /*00c0*/  S2R R3, SR_CTAID.X ;  /* 0x0000000000037919 */ /* 0x000ee20000002500 */
[----:B0-----:R-:W0:Y:S10]  /*00d0*/  MUFU.RCP R10, R10 ;  /* 0x0000000a000a7308 */ /* 0x001e340000001000 */
[----:B------:R-:W3:Y:S01]  /*00e0*/  @P0 LDC.64 R6, c[0x0][0x250] ;  /* 0x00009400ff060b82 */ /* 0x000ee20000000a00 */
[----:B0-----:R-:W-:-:S04]  /*00f0*/  VIADD R8, R10, 0xffffffe ;  /* 0x0ffffffe0a087836 */ /* 0x001fc80000000000 */
[----:B------:R0:W4:Y:S01]  /*0100*/  F2I.FTZ.U32.TRUNC.NTZ R9, R8 ;  /* 0x0000000800097305 */ /* 0x000122000021f000 */
[----:B--2---:R-:W-:-:S05]  /*0110*/  IMAD.WIDE R4, R2, 0x4, R4 ;  /* 0x0000000402047825 */ /* 0x004fca00078e0204 */
[----:B------:R2:W5:Y:S01]  /*0120*/  LDG.E.CONSTANT R22, desc[UR10][R4.64] ;  /* 0x0000000a04167981 */ /* 0x000562000c1e9900 */
[----:B0-----:R-:W-:Y:S01]  /*0130*/  HFMA2.MMA R8, -RZ, RZ, 0, 0 ;  /* 0x00000000ff087435 */ /* 0x001fe200000001ff */
[----:B---3--:R-:W-:-:S04]  /*0140*/  @P0 IMAD.WIDE R6, R3, 0x4, R6 ;  /* 0x0000000403060825 */ /* 0x008fc800078e0206 */
[----:B----4-:R-:W-:Y:S01]  /*0150*/  IMAD.MOV R12, RZ, RZ, -R9 ;  /* 0x000000ffff0c7224 */ /* 0x010fe200078e0a09 */
[----:B------:R0:W5:Y:S03]  /*0160*/  @P0 LDG.E.CONSTANT R23, desc[UR10][R6.64] ;  /* 0x0000000a06170981 */ /* 0x000166000c1e9900 */
[----:B--2---:R-:W-:Y:S01]  /*0170*/  IMAD R5, R12, R11, RZ ;  /* 0x0000000b0c057224 */ /* 0x004fe200078e02ff */
[----:B-1----:R-:W-:-:S03]  /*0180*/  IABS R4, R24 ;  /* 0x0000001800047213 */ /* 0x002fc60000000000 */
        /* <DEDUP_REMOVED lines=15> */
[----:B0-----:R-:W-:-:S04]  /*0280*/  IABS R7, R10 ;  /* 0x0000000a00077213 */ /* 0x001fc80000000000 */
        /* <DEDUP_REMOVED lines=59> */
.L_x_18544:
        /* <DEDUP_REMOVED lines=15> */
.L_x_18543:
[----:B------:R-:W-:Y:S05]  /*0730*/  BSYNC B1 ;  /* 0x0000000000017941 */ /* 0x000fea0003800000 */
.L_x_18542:
        /* <DEDUP_REMOVED lines=15> */
.L_x_18545:
        /* <DEDUP_REMOVED lines=28> */
.L_x_18541:
[----:B------:R-:W-:Y:S05]  /*09f0*/  BSYNC B0 ;  /* 0x0000000000007941 */ /* 0x000fea0003800000 */
.L_x_18540:
[----:B------:R-:W0:Y:S01]  /*0a00*/  LDC R9, c[0x0][0x284] ;  /* 0x0000a100ff097b82 */ /* 0x000e220000000800 */
[----:B-----5:R-:W-:Y:S01]  /*0a10*/  IADD3 R6, R22, -0x1, RZ ;  /* 0xffffffff16067810 */ /* 0x020fe20007ffe0ff */
[----:B------:R-:W-:Y:S01]  /*0a20*/  ULDC UR4, c[0x0][0x278] ;  /* 0x00009e0000047ab9 */ /* 0x000fe20000000800 */
[----:B------:R-:W-:Y:S01]  /*0a30*/  ULDC UR13, c[0x0][0x25c] ;  /* 0x00009700000d7ab9 */ /* 0x000fe20000000800 */
[----:B------:R-:W-:Y:S01]  /*0a40*/  ULDC UR12, c[0x0][0x234] ;  /* 0x00008d00000c7ab9 */ /* 0x000fe20000000800 */
[----:B------:R-:W-:Y:S01]  /*0a50*/  ULDC.64 UR8, c[0x0][0x220] ;  /* 0x0000880000087ab9 */ /* 0x000fe20000000a00 */
[----:B------:R-:W-:Y:S01]  /*0a60*/  BSSY B0, `(.L_x_18546) ;  /* 0x0000131000007945 */ /* 0x000fe20003800000 */
[----:B------:R-:W-:Y:S01]  /*0a70*/  IMAD.MOV.U32 R37, RZ, RZ, -0x800001 ;  /* 0xff7fffffff257424 */ /* 0x000fe200078e00ff */
[----:B------:R-:W1:Y:S01]  /*0a80*/  LDC R10, c[0x0][0x288] ;  /* 0x0000a200ff0a7b82 */ /* 0x000e620000000800 */
[----:B0-----:R-:W-:-:S04]  /*0a90*/  IABS R51, R9 ;  /* 0x0000000900337213 */ /* 0x001fc80000000000 */
[----:B------:R-:W0:Y:S03]  /*0aa0*/  I2F.RP R7, R51 ;  /* 0x0000003300077306 */ /* 0x000e260000209400 */
[----:B------:R-:W-:Y:S01]  /*0ab0*/  BAR.SYNC.DEFER_BLOCKING 0x0 ;  /* 0x0000000000007b1d */ /* 0x000fe20000010000 */
[----:B-1----:R-:W-:-:S05]  /*0ac0*/  ISETP.GT.AND P3, PT, R10, -0x1, PT ;  /* 0xffffffff0a00780c */ /* 0x002fca0003f64270 */
[----:B0-----:R-:W0:Y:S08]  /*0ad0*/  MUFU.RCP R7, R7 ;  /* 0x0000000700077308 */ /* 0x001e300000001000 */
[----:B------:R-:W-:Y:S02]  /*0ae0*/  @!P3 IMAD R25, R0, UR4, R21 ;  /* 0x000000040019bc24 */ /* 0x000fe4000f8e0215 */
[----:B------:R-:W-:Y:S01]  /*0af0*/  @P3 IMAD R3, R24, UR4, R3 ;  /* 0x0000000418033c24 */ /* 0x000fe2000f8e0203 */
[----:B------:R-:W-:Y:S01]  /*0b00*/  ULDC UR4, c[0x0][0x248] ;  /* 0x0000920000047ab9 */ /* 0x000fe20000000800 */
[----:B------:R-:W-:Y:S01]  /*0b10*/  MOV R24, R51 ;  /* 0x0000003300187202 */ /* 0x000fe20000000f00 */
[----:B0-----:R-:W-:-:S04]  /*0b20*/  VIADD R4, R7, 0xffffffe ;  /* 0x0ffffffe07047836 */ /* 0x001fc80000000000 */
[----:B------:R0:W1:Y:S02]  /*0b30*/  F2I.FTZ.U32.TRUNC.NTZ R5, R4 ;  /* 0x0000000400057305 */ /* 0x000064000021f000 */
[----:B0-----:R-:W-:Y:S02]  /*0b40*/  IMAD.MOV.U32 R4, RZ, RZ, RZ ;  /* 0x000000ffff047224 */ /* 0x001fe400078e00ff */
[----:B-1----:R-:W-:-:S04]  /*0b50*/  IMAD R8, R5, R51, RZ ;  /* 0x0000003305087224 */ /* 0x002fc800078e02ff */
[----:B------:R-:W-:Y:S01]  /*0b60*/  IMAD.MOV R11, RZ, RZ, -R8 ;  /* 0x000000ffff0b7224 */ /* 0x000fe200078e0a08 */
[----:B------:R-:W-:Y:S02]  /*0b70*/  IABS R8, R6 ;  /* 0x0000000600087213 */ /* 0x000fe40000000000 */
[----:B------:R-:W-:Y:S01]  /*0b80*/  LOP3.LUT R6, R6, R9, RZ, 0x3c, !PT ;  /* 0x0000000906067212 */ /* 0x000fe200078e3cff */
[----:B------:R-:W-:-:S03]  /*0b90*/  IMAD.HI.U32 R20, R5, R11, R4 ;  /* 0x0000000b05147227 */ /* 0x000fc600078e0004 */
[----:B------:R-:W-:-:S03]  /*0ba0*/  ISETP.GE.AND P2, PT, R6, RZ, PT ;  /* 0x000000ff0600720c */ /* 0x000fc60003f46270 */
[----:B------:R-:W-:-:S04]  /*0bb0*/  IMAD.HI.U32 R5, R20, R8, RZ ;  /* 0x0000000814057227 */ /* 0x000fc800078e00ff */
        /* <DEDUP_REMOVED lines=9> */
[----:B------:R-:W-:Y:S02]  /*0c50*/  LEA.HI R7, R7, R4, RZ, 0x5 ;  /* 0x0000000407077211 */ /* 0x000fe400078f28ff */
[----:B------:R-:W-:Y:S01]  /*0c60*/  @!P3 IADD3 R4, RZ, -R10, RZ ;  /* 0x8000000aff04b210 */ /* 0x000fe20007ffe0ff */
[----:B------:R-:W-:Y:S01]  /*0c70*/  @P0 VIADD R5, R5, 0x1 ;  /* 0x0000000105050836 */ /* 0x000fe20000000000 */
[----:B------:R-:W-:-:S03]  /*0c80*/  SHF.R.S32.HI R7, RZ, 0x5, R7 ;  /* 0x00000005ff077819 */ /* 0x000fc60000011407 */
[----:B------:R-:W-:Y:S01]  /*0c90*/  IMAD.MOV.U32 R0, RZ, RZ, R5 ;  /* 0x000000ffff007224 */ /* 0x000fe200078e0005 */
[----:B------:R-:W-:Y:S01]  /*0ca0*/  ISETP.GE.AND P0, PT, R40, R7, PT ;  /* 0x000000072800720c */ /* 0x000fe20003f06270 */
[----:B------:R-:W-:Y:S02]  /*0cb0*/  @!P3 IMAD R25, R25, R4, RZ ;  /* 0x000000041919b224 */ /* 0x000fe400078e02ff */
[----:B------:R-:W-:Y:S02]  /*0cc0*/  @P3 IMAD R25, R3, R10, RZ ;  /* 0x0000000a03193224 */ /* 0x000fe400078e02ff */
[----:B------:R-:W-:Y:S02]  /*0cd0*/  IMAD R3, R2, UR4, RZ ;  /* 0x0000000402037c24 */ /* 0x000fe4000f8e02ff */
[----:B------:R-:W-:Y:S01]  /*0ce0*/  @!P2 IMAD.MOV R0, RZ, RZ, -R0 ;  /* 0x000000ffff00a224 */ /* 0x000fe200078e0a00 */
[----:B------:R-:W-:Y:S01]  /*0cf0*/  @!P1 LOP3.LUT R0, RZ, R9, RZ, 0x33, !PT ;  /* 0x00000009ff009212 */ /* 0x000fe200078e33ff */
[----:B------:R-:W-:-:S04]  /*0d00*/  VIADD R25, R25, 0x1 ;  /* 0x0000000119197836 */ /* 0x000fc80000000000 */
[----:B------:R-:W-:Y:S05]  /*0d10*/  @P0 BRA `(.L_x_18547) ;  /* 0x0000001000140947 */ /* 0x000fea0003800000 */
[----:B------:R-:W0:Y:S01]  /*0d20*/  S2UR UR5, SR_CgaCtaId ;  /* 0x00000000000579c3 */ /* 0x000e220000008800 */
[----:B------:R-:W-:Y:S01]  /*0d30*/  UMOV UR4, 0x400 ;  /* 0x0000040000047882 */ /* 0x000fe20000000000 */
[----:B------:R-:W-:Y:S01]  /*0d40*/  SHF.R.S32.HI R2, RZ, 0x1f, R40 ;  /* 0x0000001fff027819 */ /* 0x000fe20000011428 */
[----:B------:R-:W-:Y:S01]  /*0d50*/  IMAD.SHL.U32 R27, R35, 0x8, RZ ;  /* 0x00000008231b7824 */ /* 0x000fe200078e00ff */
[C---:B------:R-:W-:Y:S01]  /*0d60*/  IADD3 R29, P0, R40.reuse, R3, RZ ;  /* 0x00000003281d7210 */ /* 0x040fe20007f1e0ff */
[C---:B------:R-:W-:Y:S01]  /*0d70*/  IMAD.SHL.U32 R38, R40.reuse, 0x20, RZ ;  /* 0x0000002028267824 */ /* 0x040fe200078e00ff */
[----:B------:R-:W-:Y:S01]  /*0d80*/  LEA R49, R40, R35, 0x5 ;  /* 0x0000002328317211 */ /* 0x000fe200078e28ff */
[----:B------:R-:W-:Y:S01]  /*0d90*/  IMAD.MOV.U32 R37, RZ, RZ, -0x800001 ;  /* 0xff7fffffff257424 */ /* 0x000fe200078e00ff */
[----:B------:R-:W1:Y:S01]  /*0da0*/  LDC R42, c[0x0][0x25c] ;  /* 0x00009700ff2a7b82 */ /* 0x000e620000000800 */
[----:B------:R-:W-:Y:S01]  /*0db0*/  LEA.HI.X.SX32 R30, R3, R2, 0x1, P0 ;  /* 0x00000002031e7211 */ /* 0x000fe200000f0eff */
[----:B------:R-:W-:Y:S01]  /*0dc0*/  IMAD.IADD R45, R35, 0x1, R38 ;  /* 0x00000001232d7824 */ /* 0x000fe200078e0226 */
[----:B------:R-:W-:-:S04]  /*0dd0*/  SHF.R.S32.HI R3, RZ, 0x1f, R27 ;  /* 0x0000001fff037819 */ /* 0x000fc8000001141b */
[----:B------:R-:W-:Y:S01]  /*0de0*/  IADD3 R50, -R22, 0x1, R45 ;  /* 0x0000000116327810 */ /* 0x000fe20007ffe12d */
[----:B0-----:R-:W-:Y:S02]  /*0df0*/  ULEA UR6, UR5, UR4, 0x18 ;  /* 0x0000000405067291 */ /* 0x001fe4000f8ec03f */
[----:B------:R-:W-:-:S04]  /*0e00*/  UIADD3 UR4, UR4, 0x60, URZ ;  /* 0x0000006004047890 */ /* 0x000fc8000fffe03f */
[----:B------:R-:W-:Y:S01]  /*0e10*/  ULEA UR4, UR5, UR4, 0x18 ;  /* 0x0000000405047291 */ /* 0x000fe2000f8ec03f */
[----:B-1----:R-:W-:Y:S02]  /*0e20*/  SHF.R.S32.HI R42, RZ, 0x1f, R42 ;  /* 0x0000001fff2a7819 */ /* 0x002fe4000001142a */
[----:B------:R-:W0:Y:S03]  /*0e30*/  LDS.128 R4, [UR6] ;  /* 0x00000006ff047984 */ /* 0x000e260008000c00 */
[----:B------:R-:W-:Y:S01]  /*0e40*/  LEA R35, R49, UR4, 0x2 ;  /* 0x0000000431237c11 */ /* 0x000fe2000f8e10ff */
[----:B------:R-:W1:Y:S04]  /*0e50*/  LDS.128 R8, [UR6+0x10] ;  /* 0x00001006ff087984 */ /* 0x000e680008000c00 */
[----:B------:R-:W2:Y:S04]  /*0e60*/  LDS.128 R12, [UR6+0x20] ;  /* 0x00002006ff0c7984 */ /* 0x000ea80008000c00 */
[----:B------:R-:W3:Y:S01]  /*0e70*/  LDS.128 R16, [UR6+0x30] ;  /* 0x00003006ff107984 */ /* 0x000ee20008000c00 */
[----:B------:R-:W-:-:S02]  /*0e80*/  ULDC UR6, c[0x0][0x260] ;  /* 0x0000980000067ab9 */ /* 0x000fc40000000800 */
[----:B------:R-:W-:Y:S01]  /*0e90*/  IMAD R28, R21, UR6, RZ ;  /* 0x00000006151c7c24 */ /* 0x000fe2000f8e02ff */
[----:B------:R-:W-:Y:S02]  /*0ea0*/  ULDC.64 UR6, c[0x0][0x238] ;  /* 0x00008e0000067ab9 */ /* 0x000fe40000000a00 */
[C---:B------:R-:W-:Y:S01]  /*0eb0*/  LEA R26, P1, R29.reuse, UR6, 0x2 ;  /* 0x000000061d1a7c11 */ /* 0x040fe2000f8210ff */
[----:B------:R-:W-:Y:S01]  /*0ec0*/  ULDC UR6, c[0x0][0x27c] ;  /* 0x00009f0000067ab9 */ /* 0x000fe20000000800 */
[----:B------:R-:W-:Y:S01]  /*0ed0*/  IADD3 R2, P0, R28, R27, RZ ;  /* 0x0000001b1c027210 */ /* 0x000fe20007f1e0ff */
[----:B------:R-:W-:Y:S01]  /*0ee0*/  VIADD R43, R0, -UR6 ;  /* 0x80000006002b7c36 */ /* 0x000fe20008000000 */
[----:B------:R-:W-:Y:S02]  /*0ef0*/  LEA.HI.X R27, R29, UR7, R30, 0x2, P1 ;  /* 0x000000071d1b7c11 */ /* 0x000fe400088f141e */
[----:B------:R-:W-:Y:S02]  /*0f00*/  LEA.HI.X.SX32 R3, R28, R3, 0x1, P0 ;  /* 0x000000031c037211 */ /* 0x000fe400000f0eff */
[C---:B0-----:R-:W-:Y:S01]  /*0f10*/  PRMT R34, R6.reuse, 0x7632, R34 ;  /* 0x0000763206227816 */ /* 0x041fe20000000022 */
[----:B------:R-:W-:Y:S01]  /*0f20*/  IMAD.U32 R28, R6, 0x10000, RZ ;  /* 0x00010000061c7824 */ /* 0x000fe200078e00ff */
[C---:B------:R-:W-:Y:S01]  /*0f30*/  PRMT R6, R7.reuse, 0x7632, R6 ;  /* 0x0000763207067816 */ /* 0x040fe20000000006 */
[----:B------:R-:W-:Y:S01]  /*0f40*/  IMAD.U32 R29, R7, 0x10000, RZ ;  /* 0x00010000071d7824 */ /* 0x000fe200078e00ff */
[C---:B-1----:R-:W-:Y:S01]  /*0f50*/  PRMT R7, R8.reuse, 0x7632, R7 ;  /* 0x0000763208077816 */ /* 0x042fe20000000007 */
[----:B------:R-:W-:Y:S01]  /*0f60*/  IMAD.U32 R30, R8, 0x10000, RZ ;  /* 0x00010000081e7824 */ /* 0x000fe200078e00ff */
        /* <DEDUP_REMOVED lines=16> */
[----:B---3--:R-:W-:Y:S01]  /*1070*/  PRMT R48, R17, 0x7632, R48 ;  /* 0x0000763211307816 */ /* 0x008fe20000000030 */
        /* <DEDUP_REMOVED lines=24> */
[----:B------:R-:W-:-:S07]  /*1200*/  IMAD.U32 R53, R53, 0x10000, RZ ;  /* 0x0001000035357824 */ /* 0x000fce00078e00ff */
.L_x_18551:
[----:B------:R-:W0:Y:S01]  /*1210*/  LDC R59, c[0x0][0x280] ;  /* 0x0000a000ff3b7b82 */ /* 0x000e220000000800 */
[----:B------:R-:W-:Y:S01]  /*1220*/  IABS R7, R38 ;  /* 0x0000002600077213 */ /* 0x000fe20000000000 */
[----:B------:R-:W-:Y:S04]  /*1230*/  BSSY B1, `(.L_x_18548) ;  /* 0x00000a6000017945 */ /* 0x000fe80003800000 */
[----:B------:R-:W-:Y:S02]  /*1240*/  IMAD.HI.U32 R6, R20, R7, RZ ;  /* 0x0000000714067227 */ /* 0x000fe400078e00ff */
[----:B------:R-:W1:Y:S03]  /*1250*/  LDC R9, c[0x0][0x284] ;  /* 0x0000a100ff097b82 */ /* 0x000e660000000800 */
[----:B------:R-:W-:-:S02]  /*1260*/  IADD3 R58, RZ, -R6, RZ ;  /* 0x80000006ff3a7210 */ /* 0x000fc40007ffe0ff */
[----:B0-----:R-:W-:-:S04]  /*1270*/  IABS R8, R59 ;  /* 0x0000003b00087213 */ /* 0x001fc80000000000 */
[----:B------:R-:W0:Y:S01]  /*1280*/  I2F.RP R60, R8 ;  /* 0x00000008003c7306 */ /* 0x000e220000209400 */
[-C--:B-1----:R-:W-:Y:S02]  /*1290*/  IABS R51, R9.reuse ;  /* 0x0000000900337213 */ /* 0x082fe40000000000 */
[----:B------:R-:W-:-:S03]  /*12a0*/  LOP3.LUT R57, R38, R9, RZ, 0x3c, !PT ;  /* 0x0000000926397212 */ /* 0x000fc600078e3cff */
[----:B------:R-:W-:Y:S01]  /*12b0*/  IMAD R7, R51, R58, R7 ;  /* 0x0000003a33077224 */ /* 0x000fe200078e0207 */
[----:B------:R-:W-:-:S04]  /*12c0*/  ISETP.GE.AND P2, PT, R57, RZ, PT ;  /* 0x000000ff3900720c */ /* 0x000fc80003f46270 */
[----:B------:R-:W-:Y:S01]  /*12d0*/  ISETP.GT.U32.AND P1, PT, R24, R7, PT ;  /* 0x000000071800720c */ /* 0x000fe20003f24070 */
[----:B0-----:R-:W0:-:S12]  /*12e0*/  MUFU.RCP R60, R60 ;  /* 0x0000003c003c7308 */ /* 0x001e180000001000 */
[----:B------:R-:W-:Y:S02]  /*12f0*/  @!P1 IMAD.IADD R7, R7, 0x1, -R51 ;  /* 0x0000000107079824 */ /* 0x000fe400078e0a33 */
[----:B------:R-:W-:-:S03]  /*1300*/  @!P1 VIADD R6, R6, 0x1 ;  /* 0x0000000106069836 */ /* 0x000fc60000000000 */
[----:B------:R-:W-:Y:S01]  /*1310*/  ISETP.GE.U32.AND P0, PT, R7, R24, PT ;  /* 0x000000180700720c */ /* 0x000fe20003f06070 */
[----:B0-----:R-:W-:-:S06]  /*1320*/  VIADD R7, R60, 0xffffffe ;  /* 0x0ffffffe3c077836 */ /* 0x001fcc0000000000 */
[----:B------:R-:W0:Y:S06]  /*1330*/  F2I.FTZ.U32.TRUNC.NTZ R7, R7 ;  /* 0x0000000700077305 */ /* 0x000e2c000021f000 */
[----:B------:R-:W-:Y:S02]  /*1340*/  @P0 IADD3 R6, R6, 0x1, RZ ;  /* 0x0000000106060810 */ /* 0x000fe40007ffe0ff */
[----:B------:R-:W-:-:S03]  /*1350*/  ISETP.NE.AND P0, PT, R9, RZ, PT ;  /* 0x000000ff0900720c */ /* 0x000fc60003f05270 */
[----:B------:R-:W-:Y:S01]  /*1360*/  IMAD.MOV.U32 R58, RZ, RZ, R6 ;  /* 0x000000ffff3a7224 */ /* 0x000fe200078e0006 */
[----:B------:R-:W-:Y:S01]  /*1370*/  HFMA2.MMA R6, -RZ, RZ, 0, 0 ;  /* 0x00000000ff067435 */ /* 0x000fe200000001ff */
[----:B0-----:R-:W-:Y:S02]  /*1380*/  IMAD.MOV R57, RZ, RZ, -R7 ;  /* 0x000000ffff397224 */ /* 0x001fe400078e0a07 */
[----:B------:R-:W-:-:S06]  /*1390*/  @!P2 IMAD.MOV R58, RZ, RZ, -R58 ;  /* 0x000000ffff3aa224 */ /* 0x000fcc00078e0a3a */
[----:B------:R-:W-:Y:S01]  /*13a0*/  @!P0 LOP3.LUT R58, RZ, R9, RZ, 0x33, !PT ;  /* 0x00000009ff3a8212 */ /* 0x000fe200078e33ff */
[----:B------:R-:W-:-:S04]  /*13b0*/  IMAD R9, R57, R8, RZ ;  /* 0x0000000839097224 */ /* 0x000fc800078e02ff */
[----:B------:R-:W-:-:S04]  /*13c0*/  IMAD.HI.U32 R6, R7, R9, R6 ;  /* 0x0000000907067227 */ /* 0x000fc800078e0006 */
        /* <DEDUP_REMOVED lines=16> */
[----:B------:R-:W2:Y:S02]  /*14d0*/  LDG.E.CONSTANT R7, desc[UR10][R26.64] ;  /* 0x0000000a1a077981 */ /* 0x000ea4000c1e9900 */
[----:B--2---:R-:W-:-:S05]  /*14e0*/  SHF.R.S32.HI R6, RZ, 0x1f, R7 ;  /* 0x0000001fff067819 */ /* 0x004fca0000011407 */
[----:B------:R-:W-:-:S04]  /*14f0*/  IMAD R6, R6, UR13, RZ ;  /* 0x0000000d06067c24 */ /* 0x000fc8000f8e02ff */
[C---:B------:R-:W-:Y:S02]  /*1500*/  IMAD R9, R7.reuse, R42, R6 ;  /* 0x0000002a07097224 */ /* 0x040fe400078e0206 */
[----:B------:R-:W-:-:S04]  /*1510*/  IMAD.WIDE.U32 R6, R7, UR13, R2 ;  /* 0x0000000d07067c25 */ /* 0x000fc8000f8e0002 */
[----:B------:R-:W-:Y:S01]  /*1520*/  IMAD.IADD R7, R7, 0x1, R9 ;  /* 0x0000000107077824 */ /* 0x000fe200078e0209 */
[----:B------:R-:W-:-:S04]  /*1530*/  LEA R8, P0, R6, UR8, 0x1 ;  /* 0x0000000806087c11 */ /* 0x000fc8000f8008ff */
[----:B------:R-:W-:-:S05]  /*1540*/  LEA.HI.X R9, R6, UR9, R7, 0x1, P0 ;  /* 0x0000000906097c11 */ /* 0x000fca00080f0c07 */
[----:B------:R-:W2:Y:S04]  /*1550*/  LDG.E.CONSTANT R57, desc[UR10][R8.64+0x200] ;  /* 0x0002000a08397981 */ /* 0x000ea8000c1e9900 */
[----:B------:R-:W3:Y:S04]  /*1560*/  LDG.E.CONSTANT R6, desc[UR10][R8.64] ;  /* 0x0000000a08067981 */ /* 0x000ee8000c1e9900 */
[----:B------:R-:W4:Y:S01]  /*1570*/  LDG.E.CONSTANT R58, desc[UR10][R8.64+0x400] ;  /* 0x0004000a083a7981 */ /* 0x000f22000c1e9900 */
[----:B--2---:R-:W-:Y:S01]  /*1580*/  IMAD.U32 R7, R57, 0x10000, RZ ;  /* 0x0001000039077824 */ /* 0x004fe200078e00ff */
[----:B---3--:R-:W-:-:S03]  /*1590*/  SHF.L.U32 R59, R6, 0x10, RZ ;  /* 0x00000010063b7819 */ /* 0x008fc600000006ff */
[----:B------:R-:W-:-:S04]  /*15a0*/  FMUL.FTZ R7, R30, R7 ;  /* 0x000000071e077220 */ /* 0x000fc80000410000 */
[--C-:B------:R-:W-:Y:S01]  /*15b0*/  FFMA.FTZ R59, R4, R59, R7.reuse ;  /* 0x0000003b043b7223 */ /* 0x100fe20000010007 */
[----:B------:R-:W-:Y:S02]  /*15c0*/  PRMT R7, R57, 0x7632, R7 ;  /* 0x0000763239077816 */ /* 0x000fe40000000007 */
[----:B------:R-:W-:-:S03]  /*15d0*/  PRMT R6, R6, 0x7632, R6 ;  /* 0x0000763206067816 */ /* 0x000fc60000000006 */
[----:B------:R-:W-:Y:S02]  /*15e0*/  IMAD.U32 R57, R7, 0x10000, RZ ;  /* 0x0001000007397824 */ /* 0x000fe400078e00ff */
[----:B------:R-:W-:Y:S02]  /*15f0*/  IMAD.U32 R7, R6, 0x10000, RZ ;  /* 0x0001000006077824 */ /* 0x000fe400078e00ff */
[----:B------:R-:W-:Y:S01]  /*1600*/  FMUL.FTZ R57, R52, R57 ;  /* 0x0000003934397220 */ /* 0x000fe20000410000 */
[----:B------:R-:W2:Y:S03]  /*1610*/  LDG.E.CONSTANT R6, desc[UR10][R8.64+0x204] ;  /* 0x0002040a08067981 */ /* 0x000ea6000c1e9900 */
[----:B------:R-:W-:Y:S02]  /*1620*/  FFMA.FTZ R60, R32, R7, R57 ;  /* 0x00000007203c7223 */ /* 0x000fe40000010039 */
[----:B------:R-:W3:Y:S04]  /*1630*/  LDG.E.CONSTANT R57, desc[UR10][R8.64+0x600] ;  /* 0x0006000a08397981 */ /* 0x000ee8000c1e9900 */
[----:B------:R-:W5:Y:S01]  /*1640*/  LDG.E.CONSTANT R7, desc[UR10][R8.64+0x4] ;  /* 0x0000040a08077981 */ /* 0x000f62000c1e9900 */
[C---:B----4-:R-:W-:Y:S01]  /*1650*/  IMAD.U32 R61, R58.reuse, 0x10000, RZ ;  /* 0x000100003a3d7824 */ /* 0x050fe200078e00ff */
[----:B------:R-:W-:-:S04]  /*1660*/  PRMT R58, R58, 0x7632, R58 ;  /* 0x000076323a3a7816 */ /* 0x000fc8000000003a */
[----:B------:R-:W-:-:S05]  /*1670*/  SHF.L.U32 R58, R58, 0x10, RZ ;  /* 0x000000103a3a7819 */ /* 0x000fca00000006ff */
[----:B------:R-:W-:Y:S01]  /*1680*/  FFMA.FTZ R60, R39, R58, R60 ;  /* 0x0000003a273c7223 */ /* 0x000fe2000001003c */
[----:B------:R-:W-:Y:S01]  /*1690*/  FFMA.FTZ R59, R12, R61, R59 ;  /* 0x0000003d0c3b7223 */ /* 0x000fe2000001003b */
[C---:B---3--:R-:W-:Y:S01]  /*16a0*/  IMAD.U32 R58, R57.reuse, 0x10000, RZ ;  /* 0x00010000393a7824 */ /* 0x048fe200078e00ff */
[----:B------:R-:W-:-:S05]  /*16b0*/  PRMT R57, R57, 0x7632, R57 ;  /* 0x0000763239397816 */ /* 0x000fca0000000039 */
[----:B------:R-:W-:Y:S02]  /*16c0*/  IMAD.U32 R57, R57, 0x10000, RZ ;  /* 0x0001000039397824 */ /* 0x000fe400078e00ff */
[----:B------:R-:W-:Y:S01]  /*16d0*/  FFMA.FTZ R59, R16, R58, R59 ;  /* 0x0000003a103b7223 */ /* 0x000fe2000001003b */
[----:B--2---:R-:W-:Y:S02]  /*16e0*/  IMAD.U32 R58, R6, 0x10000, RZ ;  /* 0x00010000063a7824 */ /* 0x004fe400078e00ff */
[----:B------:R-:W-:Y:S02]  /*16f0*/  FFMA.FTZ R60, R47, R57, R60 ;  /* 0x000000392f3c7223 */ /* 0x000fe4000001003c */
[----:B------:R-:W-:Y:S02]  /*1700*/  FMUL.FTZ R58, R31, R58 ;  /* 0x0000003a1f3a7220 */ /* 0x000fe40000410000 */
[----:B------:R-:W-:Y:S01]  /*1710*/  FADD.FTZ R57, R59, R60 ;  /* 0x0000003c3b397221 */ /* 0x000fe20000010000 */
[----:B-----5:R-:W-:-:S05]  /*1720*/  SHF.L.U32 R60, R7, 0x10, RZ ;  /* 0x00000010073c7819 */ /* 0x020fca00000006ff */
[----:B------:R-:W-:Y:S02]  /*1730*/  FFMA.FTZ R60, R5, R60, R58 ;  /* 0x0000003c053c7223 */ /* 0x000fe4000001003a */
[----:B------:R-:W2:Y:S01]  /*1740*/  LDG.E.CONSTANT R58, desc[UR10][R8.64+0x404] ;  /* 0x0004040a083a7981 */ /* 0x000ea2000c1e9900 */
[----:B------:R-:W-:Y:S02]  /*1750*/  PRMT R59, R6, 0x7632, R59 ;  /* 0x00007632063b7816 */ /* 0x000fe4000000003b */
[----:B------:R-:W-:-:S03]  /*1760*/  PRMT R7, R7, 0x7632, R7 ;  /* 0x0000763207077816 */ /* 0x000fc60000000007 */
[----:B------:R-:W-:Y:S02]  /*1770*/  IMAD.U32 R59, R59, 0x10000, RZ ;  /* 0x000100003b3b7824 */ /* 0x000fe400078e00ff */
[----:B------:R-:W-:Y:S02]  /*1780*/  IMAD.U32 R6, R7, 0x10000, RZ ;  /* 0x0001000007067824 */ /* 0x000fe400078e00ff */
[----:B------:R-:W-:-:S04]  /*1790*/  FMUL.FTZ R7, R54, R59 ;  /* 0x0000003b36077220 */ /* 0x000fc80000410000 */
[----:B------:R-:W-:Y:S01]  /*17a0*/  FFMA.FTZ R7, R33, R6, R7 ;  /* 0x0000000621077223 */ /* 0x000fe20000010007 */
[----:B--2---:R-:W-:-:S04]  /*17b0*/  IMAD.U32 R6, R58, 0x10000, RZ ;  /* 0x000100003a067824 */ /* 0x004fc800078e00ff */
[----:B------:R-:W-:Y:S02]  /*17c0*/  FFMA.FTZ R60, R13, R6, R60 ;  /* 0x000000060d3c7223 */ /* 0x000fe4000001003c */
[----:B------:R-:W2:Y:S01]  /*17d0*/  LDG.E.CONSTANT R6, desc[UR10][R8.64+0x604] ;  /* 0x0006040a08067981 */ /* 0x000ea2000c1e9900 */
[----:B------:R-:W-:-:S04]  /*17e0*/  PRMT R58, R58, 0x7632, R58 ;  /* 0x000076323a3a7816 */ /* 0x000fc8000000003a */
[----:B------:R-:W-:-:S05]  /*17f0*/  SHF.L.U32 R58, R58, 0x10, RZ ;  /* 0x000000103a3a7819 */ /* 0x000fca00000006ff */
[----:B------:R-:W-:Y:S02]  /*1800*/  FFMA.FTZ R59, R41, R58, R7 ;  /* 0x0000003a293b7223 */ /* 0x000fe40000010007 */
[----:B------:R-:W3:Y:S01]  /*1810*/  LDG.E.CONSTANT R58, desc[UR10][R8.64+0x8] ;  /* 0x0000080a083a7981 */ /* 0x000ee2000c1e9900 */
[----:B--2---:R-:W-:-:S04]  /*1820*/  IMAD.U32 R7, R6, 0x10000, RZ ;  /* 0x0001000006077824 */ /* 0x004fc800078e00ff */
[----:B------:R-:W-:Y:S02]  /*1830*/  FFMA.FTZ R60, R17, R7, R60 ;  /* 0x00000007113c7223 */ /* 0x000fe4000001003c */
[----:B------:R-:W2:Y:S01]  /*1840*/  LDG.E.CONSTANT R7, desc[UR10][R8.64+0x208] ;  /* 0x0002080a08077981 */ /* 0x000ea2000c1e9900 */
[----:B------:R-:W-:Y:S01]  /*1850*/  PRMT R6, R6, 0x7632, R6 ;  /* 0x0000763206067816 */ /* 0x000fe20000000006 */
[----:B------:R-:W-:-:S04]  /*1860*/  FADD.FTZ R57, R60, R57 ;  /* 0x000000393c397221 */ /* 0x000fc80000010000 */
[----:B------:R-:W-:-:S04]  /*1870*/  IMAD.U32 R6, R6, 0x10000, RZ ;  /* 0x0001000006067824 */ /* 0x000fc800078e00ff */
[----:B------:R-:W-:-:S04]  /*1880*/  FFMA.FTZ R6, R48, R6, R59 ;  /* 0x0000000630067223 */ /* 0x000fc8000001003b */
[----:B------:R-:W-:Y:S01]  /*1890*/  FADD.FTZ R6, R6, R57 ;  /* 0x0000003906067221 */ /* 0x000fe20000010000 */
[----:B---3--:R-:W-:Y:S01]  /*18a0*/  SHF.L.U32 R59, R58, 0x10, RZ ;  /* 0x000000103a3b7819 */ /* 0x008fe200000006ff */
[----:B--2---:R-:W-:-:S04]  /*18b0*/  IMAD.U32 R57, R7, 0x10000, RZ ;  /* 0x0001000007397824 */ /* 0x004fc800078e00ff */
[----:B------:R-:W-:-:S04]  /*18c0*/  FMUL.FTZ R57, R10, R57 ;  /* 0x000000390a397220 */ /* 0x000fc80000410000 */
[----:B------:R-:W-:Y:S02]  /*18d0*/  FFMA.FTZ R59, R28, R59, R57 ;  /* 0x0000003b1c3b7223 */ /* 0x000fe40000010039 */
[----:B------:R-:W2:Y:S01]  /*18e0*/  LDG.E.CONSTANT R57, desc[UR10][R8.64+0x408] ;  /* 0x0004080a08397981 */ /* 0x000ea2000c1e9900 */
[----:B------:R-:W-:Y:S02]  /*18f0*/  PRMT R60, R7, 0x7632, R60 ;  /* 0x00007632073c7816 */ /* 0x000fe4000000003c */
[----:B------:R-:W-:-:S03]  /*1900*/  PRMT R58, R58, 0x7632, R58 ;  /* 0x000076323a3a7816 */ /* 0x000fc6000000003a */
[----:B------:R-:W-:Y:S02]  /*1910*/  IMAD.U32 R60, R60, 0x10000, RZ ;  /* 0x000100003c3c7824 */ /* 0x000fe400078e00ff */
[----:B------:R-:W-:Y:S02]  /*1920*/  IMAD.U32 R61, R58, 0x10000, RZ ;  /* 0x000100003a3d7824 */ /* 0x000fe400078e00ff */
[----:B------:R-:W-:Y:S01]  /*1930*/  FMUL.FTZ R7, R55, R60 ;  /* 0x0000003c37077220 */ /* 0x000fe20000410000 */
[----:B------:R-:W3:Y:S03]  /*1940*/  LDG.E.CONSTANT R58, desc[UR10][R8.64+0x20c] ;  /* 0x00020c0a083a7981 */ /* 0x000ee6000c1e9900 */
[----:B------:R-:W-:Y:S01]  /*1950*/  FFMA.FTZ R61, R34, R61, R7 ;  /* 0x0000003d223d7223 */ /* 0x000fe20000010007 */
[----:B--2---:R-:W-:-:S05]  /*1960*/  SHF.L.U32 R7, R57, 0x10, RZ ;  /* 0x0000001039077819 */ /* 0x004fca00000006ff */
[----:B------:R-:W-:Y:S02]  /*1970*/  FFMA.FTZ R59, R14, R7, R59 ;  /* 0x000000070e3b7223 */ /* 0x000fe4000001003b */
[----:B------:R-:W2:Y:S01]  /*1980*/  LDG.E.CONSTANT R7, desc[UR10][R8.64+0x608] ;  /* 0x0006080a08077981 */ /* 0x000ea2000c1e9900 */
[----:B------:R-:W-:-:S05]  /*1990*/  PRMT R57, R57, 0x7632, R57 ;  /* 0x0000763239397816 */ /* 0x000fca0000000039 */
[----:B------:R-:W-:-:S04]  /*19a0*/  IMAD.U32 R57, R57, 0x10000, RZ ;  /* 0x0001000039397824 */ /* 0x000fc800078e00ff */
[----:B------:R-:W-:Y:S01]  /*19b0*/  FFMA.FTZ R61, R44, R57, R61 ;  /* 0x000000392c3d7223 */ /* 0x000fe2000001003d */
[----:B--2---:R-:W-:-:S04]  /*19c0*/  IMAD.U32 R57, R7, 0x10000, RZ ;  /* 0x0001000007397824 */ /* 0x004fc800078e00ff */
[----:B------:R-:W-:Y:S02]  /*19d0*/  FFMA.FTZ R59, R18, R57, R59 ;  /* 0x00000039123b7223 */ /* 0x000fe4000001003b */
[----:B------:R-:W2:Y:S01]  /*19e0*/  LDG.E.CONSTANT R57, desc[UR10][R8.64+0xc] ;  /* 0x00000c0a08397981 */ /* 0x000ea2000c1e9900 */
[----:B------:R-:W-:Y:S01]  /*19f0*/  PRMT R7, R7, 0x7632, R7 ;  /* 0x0000763207077816 */ /* 0x000fe20000000007 */
[----:B---3--:R-:W-:-:S03]  /*1a00*/  IMAD.U32 R60, R58, 0x10000, RZ ;  /* 0x000100003a3c7824 */ /* 0x008fc600078e00ff */
[----:B------:R-:W-:Y:S01]  /*1a10*/  SHF.L.U32 R7, R7, 0x10, RZ ;  /* 0x0000001007077819 */ /* 0x000fe200000006ff */
[----:B------:R-:W-:Y:S01]  /*1a20*/  FADD.FTZ R6, R59, R6 ;  /* 0x000000063b067221 */ /* 0x000fe20000010000 */
[----:B------:R-:W-:-:S03]  /*1a30*/  FMUL.FTZ R59, R11, R60 ;  /* 0x0000003c0b3b7220 */ /* 0x000fc60000410000 */
[----:B------:R-:W-:-:S04]  /*1a40*/  FFMA.FTZ R7, R56, R7, R61 ;  /* 0x0000000738077223 */ /* 0x000fc8000001003d */
[----:B------:R-:W-:Y:S01]  /*1a50*/  FADD.FTZ R6, R7, R6 ;  /* 0x0000000607067221 */ /* 0x000fe20000010000 */
[----:B------:R-:W-:Y:S01]  /*1a60*/  PRMT R7, R58, 0x7632, R7 ;  /* 0x000076323a077816 */ /* 0x000fe20000000007 */
[----:B--2---:R-:W-:-:S04]  /*1a70*/  IMAD.U32 R60, R57, 0x10000, RZ ;  /* 0x00010000393c7824 */ /* 0x004fc800078e00ff */
[----:B------:R-:W-:Y:S02]  /*1a80*/  FFMA.FTZ R58, R29, R60, R59 ;  /* 0x0000003c1d3a7223 */ /* 0x000fe4000001003b */
[----:B------:R-:W2:Y:S01]  /*1a90*/  LDG.E.CONSTANT R59, desc[UR10][R8.64+0x40c] ;  /* 0x00040c0a083b7981 */ /* 0x000ea2000c1e9900 */
[----:B------:R-:W-:-:S05]  /*1aa0*/  PRMT R57, R57, 0x7632, R57 ;  /* 0x0000763239397816 */ /* 0x000fca0000000039 */
[----:B------:R-:W-:Y:S02]  /*1ab0*/  IMAD.U32 R60, R57, 0x10000, RZ ;  /* 0x00010000393c7824 */ /* 0x000fe400078e00ff */
[----:B------:R0:W3:Y:S01]  /*1ac0*/  LDG.E.CONSTANT R57, desc[UR10][R8.64+0x60c] ;  /* 0x00060c0a08397981 */ /* 0x0000e2000c1e9900 */
[----:B------:R-:W-:-:S05]  /*1ad0*/  SHF.L.U32 R7, R7, 0x10, RZ ;  /* 0x0000001007077819 */ /* 0x000fca00000006ff */
[----:B------:R-:W-:-:S04]  /*1ae0*/  FMUL.FTZ R7, R36, R7 ;  /* 0x0000000724077220 */ /* 0x000fc80000410000 */
[----:B------:R-:W-:Y:S01]  /*1af0*/  FFMA.FTZ R7, R49, R60, R7 ;  /* 0x0000003c31077223 */ /* 0x000fe20000010007 */
[----:B0-----:R-:W-:Y:S02]  /*1b00*/  I2FP.F32.S32 R8, R50 ;  /* 0x0000003200087245 */ /* 0x001fe40000201400 */
[----:B------:R-:W-:-:S03]  /*1b10*/  FSETP.NEU.FTZ.AND P0, PT, R23, RZ, PT ;  /* 0x000000ff1700720b */ /* 0x000fc60003f1d000 */
[----:B------:R-:W-:Y:S01]  /*1b20*/  FMUL.FTZ R8, R8, R23 ;  /* 0x0000001708087220 */ /* 0x000fe20000410000 */
[C---:B--2---:R-:W-:Y:S01]  /*1b30*/  PRMT R60, R59.reuse, 0x7632, R60 ;  /* 0x000076323b3c7816 */ /* 0x044fe2000000003c */
[----:B------:R-:W-:-:S03]  /*1b40*/  IMAD.U32 R59, R59, 0x10000, RZ ;  /* 0x000100003b3b7824 */ /* 0x000fc600078e00ff */
[----:B------:R-:W-:Y:S01]  /*1b50*/  SHF.L.U32 R60, R60, 0x10, RZ ;  /* 0x000000103c3c7819 */ /* 0x000fe200000006ff */
[----:B------:R-:W-:-:S04]  /*1b60*/  FFMA.FTZ R58, R15, R59, R58 ;  /* 0x0000003b0f3a7223 */ /* 0x000fc8000001003a */
[--C-:B------:R-:W-:Y:S01]  /*1b70*/  FFMA.FTZ R60, R46, R60, R7.reuse ;  /* 0x0000003c2e3c7223 */ /* 0x100fe20000010007 */
[C---:B---3--:R-:W-:Y:S01]  /*1b80*/  PRMT R7, R57.reuse, 0x7632, R7 ;  /* 0x0000763239077816 */ /* 0x048fe20000000007 */
[----:B------:R-:W-:-:S04]  /*1b90*/  IMAD.U32 R57, R57, 0x10000, RZ ;  /* 0x0001000039397824 */ /* 0x000fc800078e00ff */
[----:B------:R-:W-:Y:S02]  /*1ba0*/  IMAD.U32 R7, R7, 0x10000, RZ ;  /* 0x0001000007077824 */ /* 0x000fe400078e00ff */
[----:B------:R-:W-:Y:S02]  /*1bb0*/  FFMA.FTZ R57, R19, R57, R58 ;  /* 0x0000003913397223 */ /* 0x000fe4000001003a */
[----:B------:R-:W-:Y:S02]  /*1bc0*/  FFMA.FTZ R7, R53, R7, R60 ;  /* 0x0000000735077223 */ /* 0x000fe4000001003c */
[----:B------:R-:W-:-:S04]  /*1bd0*/  FADD.FTZ R6, R57, R6 ;  /* 0x0000000639067221 */ /* 0x000fc80000010000 */
[----:B------:R-:W-:Y:S01]  /*1be0*/  FADD.FTZ R6, R7, R6 ;  /* 0x0000000607067221 */ /* 0x000fe20000010000 */
[----:B------:R-:W-:Y:S02]  /*1bf0*/  FSEL R7, R8, RZ, P0 ;  /* 0x000000ff08077208 */ /* 0x000fe40000000000 */
[----:B------:R-:W-:-:S03]  /*1c00*/  ISETP.GE.AND P0, PT, R45, R22, PT ;  /* 0x000000162d00720c */ /* 0x000fc60003f06270 */
[----:B------:R-:W-:-:S05]  /*1c10*/  FFMA.FTZ R8, R6, UR12, R7 ;  /* 0x0000000c06087c23 */ /* 0x000fca0008010007 */
[----:B------:R-:W-:-:S05]  /*1c20*/  FSEL R6, R8, RZ, !P0 ;  /* 0x000000ff08067208 */ /* 0x000fca0004000000 */
[----:B------:R1:W-:Y:S01]  /*1c30*/  STS [R35], R6 ;  /* 0x0000000623007388 */ /* 0x0003e20000000800 */
[----:B------:R-:W-:Y:S05]  /*1c40*/  @P0 BRA `(.L_x_18550) ;  /* 0x0000000000100947 */ /* 0x000fea0003800000 */
[----:B------:R-:W-:Y:S01]  /*1c50*/  FMNMX.FTZ R37, R37, R8, !PT ;  /* 0x0000000825257209 */ /* 0x000fe20007810000 */
[----:B------:R-:W-:Y:S06]  /*1c60*/  BRA `(.L_x_18550) ;  /* 0x0000000000087947 */ /* 0x000fec0003800000 */
.L_x_18549:
[----:B------:R-:W-:-:S05]  /*1c70*/  MOV R6, 0xff7fffff ;  /* 0xff7fffff00067802 */ /* 0x000fca0000000f00 */
[----:B------:R0:W-:Y:S02]  /*1c80*/  STS [R35], R6 ;  /* 0x0000000623007388 */ /* 0x0001e40000000800 */
.L_x_18550:
[----:B------:R-:W-:Y:S05]  /*1c90*/  BSYNC B1 ;  /* 0x0000000000017941 */ /* 0x000fea0003800000 */
.L_x_18548:
[----:B01----:R-:W-:Y:S01]  /*1ca0*/  VIADD R6, R22, 0x1f ;  /* 0x0000001f16067836 */ /* 0x003fe20000000000 */
[----:B------:R-:W-:Y:S01]  /*1cb0*/  IADD3 R26, P1, R26, 0x10, RZ ;  /* 0x000000101a1a7810 */ /* 0x000fe20007f3e0ff */
[----:B------:R-:W-:Y:S01]  /*1cc0*/  VIADD R40, R40, 0x4 ;  /* 0x0000000428287836 */ /* 0x000fe20000000000 */
[----:B------:R-:W-:Y:S01]  /*1cd0*/  IADD3 R35, R35, 0x200, RZ ;  /* 0x0000020023237810 */ /* 0x000fe20007ffe0ff */
[----:B------:R-:W-:Y:S01]  /*1ce0*/  VIADD R50, R50, 0x80 ;  /* 0x0000008032327836 */ /* 0x000fe20000000000 */
[----:B------:R-:W-:Y:S01]  /*1cf0*/  SHF.R.S32.HI R7, RZ, 0x1f, R6 ;  /* 0x0000001fff077819 */ /* 0x000fe20000011406 */
[----:B------:R-:W-:Y:S01]  /*1d00*/  VIADD R45, R45, 0x80 ;  /* 0x000000802d2d7836 */ /* 0x000fe20000000000 */
[----:B------:R-:W-:Y:S01]  /*1d10*/  IADD3 R38, R38, 0x80, RZ ;  /* 0x0000008026267810 */ /* 0x000fe20007ffe0ff */
[----:B------:R-:W-:Y:S01]  /*1d20*/  IMAD.X R27, RZ, RZ, R27, P1 ;  /* 0x000000ffff1b7224 */ /* 0x000fe200008e061b */
[----:B------:R-:W-:-:S04]  /*1d30*/  LEA.HI R7, R7, R6, RZ, 0x5 ;  /* 0x0000000607077211 */ /* 0x000fc800078f28ff */
[----:B------:R-:W-:-:S04]  /*1d40*/  SHF.R.S32.HI R7, RZ, 0x5, R7 ;  /* 0x00000005ff077819 */ /* 0x000fc80000011407 */
[----:B------:R-:W-:-:S13]  /*1d50*/  ISETP.GE.AND P0, PT, R40, R7, PT ;  /* 0x000000072800720c */ /* 0x000fda0003f06270 */
[----:B------:R-:W-:Y:S05]  /*1d60*/  @!P0 BRA `(.L_x_18551) ;  /* 0xfffffff400288947 */ /* 0x000fea000383ffff */
.L_x_18547:
[----:B------:R-:W-:Y:S05]  /*1d70*/  BSYNC B0 ;  /* 0x0000000000007941 */ /* 0x000fea0003800000 */
.L_x_18546:
[----:B------:R-:W0:Y:S01]  /*1d80*/  SHFL.BFLY PT, R2, R37, 0x10, 0x1f ;  /* 0x0e001f0025027f89 */ /* 0x000e2200000e0000 */
        /* <DEDUP_REMOVED lines=13> */
[----:B------:R-:W1:Y:S01]  /*1e60*/  @!P0 S2R R7, SR_CgaCtaId ;  /* 0x0000000000078919 */ /* 0x000e620000008800 */
[----:B------:R-:W-:Y:S01]  /*1e70*/  @!P0 MOV R2, 0x400 ;  /* 0x0000040000028802 */ /* 0x000fe20000000f00 */
[----:B------:R-:W2:Y:S03]  /*1e80*/  @!P1 S2R R9, SR_CgaCtaId ;  /* 0x0000000000099919 */ /* 0x000ea60000008800 */
[----:B------:R-:W-:-:S02]  /*1e90*/  @!P0 IADD3 R2, R2, 0x40, RZ ;  /* 0x0000004002028810 */ /* 0x000fc40007ffe0ff */
[----:B0-----:R-:W-:Y:S02]  /*1ea0*/  FMNMX.FTZ R4, R3, R4, !PT ;  /* 0x0000000403047209 */ /* 0x001fe40007810000 */
[----:B------:R-:W-:-:S03]  /*1eb0*/  @!P1 MOV R3, 0x400 ;  /* 0x0000040000039802 */ /* 0x000fc60000000f00 */
[----:B------:R-:W0:Y:S02]  /*1ec0*/  SHFL.BFLY PT, R5, R4, 0x2, 0x1f ;  /* 0x0c401f0004057f89 */ /* 0x000e2400000e0000 */
[----:B------:R-:W-:Y:S01]  /*1ed0*/  @!P1 VIADD R8, R3, 0x40 ;  /* 0x0000004003089836 */ /* 0x000fe20000000000 */
[----:B-1----:R-:W-:-:S04]  /*1ee0*/  @!P0 LEA R3, R7, R2, 0x18 ;  /* 0x0000000207038211 */ /* 0x002fc800078ec0ff */
[----:B--2---:R-:W-:Y:S01]  /*1ef0*/  @!P1 LEA R8, R9, R8, 0x18 ;  /* 0x0000000809089211 */ /* 0x004fe200078ec0ff */
[----:B------:R-:W-:Y:S01]  /*1f00*/  @!P0 IMAD R3, R16, 0x4, R3 ;  /* 0x0000000410038824 */ /* 0x000fe200078e0203 */
[----:B0-----:R-:W-:-:S05]  /*1f10*/  FMNMX.FTZ R6, R4, R5, !PT ;  /* 0x0000000504067209 */ /* 0x001fca0007810000 */
[----:B------:R-:W0:Y:S02]  /*1f20*/  SHFL.BFLY PT, R5, R6, 0x1, 0x1f ;  /* 0x0c201f0006057f89 */ /* 0x000e2400000e0000 */
[----:B0-----:R-:W-:Y:S01]  /*1f30*/  @!P0 FMNMX.FTZ R4, R6, R5, !PT ;  /* 0x0000000506048209 */ /* 0x001fe20007810000 */
[----:B------:R-:W-:Y:S01]  /*1f40*/  @!P1 IMAD R6, R17, 0x4, R8 ;  /* 0x0000000411069824 */ /* 0x000fe200078e0208 */
[----:B------:R-:W-:Y:S01]  /*1f50*/  MOV R5, 0xff7fffff ;  /* 0xff7fffff00057802 */ /* 0x000fe20000000f00 */
[----:B------:R-:W-:Y:S02]  /*1f60*/  VIADD R8, R22, 0x1f ;  /* 0x0000001f16087836 */ /* 0x000fe40000000000 */
[----:B------:R0:W-:Y:S03]  /*1f70*/  @!P0 STS [R3], R4 ;  /* 0x0000000403008388 */ /* 0x0001e60000000800 */
[----:B------:R-:W-:Y:S01]  /*1f80*/  SHF.R.S32.HI R9, RZ, 0x1f, R8 ;  /* 0x0000001fff097819 */ /* 0x000fe20000011408 */
[----:B------:R-:W-:Y:S03]  /*1f90*/  BAR.SYNC.DEFER_BLOCKING 0x0 ;  /* 0x0000000000007b1d */ /* 0x000fe60000010000 */
[----:B------:R-:W-:Y:S01]  /*1fa0*/  LEA.HI R9, R9, R8, RZ, 0x5 ;  /* 0x0000000809097211 */ /* 0x000fe200078f28ff */
[----:B0-----:R-:W-:-:S03]  /*1fb0*/  HFMA2.MMA R4, -RZ, RZ, 0, 0 ;  /* 0x00000000ff047435 */ /* 0x001fc600000001ff */
[----:B------:R-:W-:-:S04]  /*1fc0*/  LOP3.LUT R3, R9, 0xffffffe0, RZ, 0xc0, !PT ;  /* 0xffffffe009037812 */ /* 0x000fc800078ec0ff */
[----:B------:R-:W-:Y:S01]  /*1fd0*/  VIMNMX R3, R22, R3, PT ;  /* 0x0000000316037248 */ /* 0x000fe20003fe0100 */
[----:B------:R-:W0:Y:S03]  /*1fe0*/  @!P1 LDS R5, [R6] ;  /* 0x0000000006059984 */ /* 0x000e260000000800 */
[----:B------:R-:W-:Y:S01]  /*1ff0*/  ISETP.GE.AND P1, PT, R18, R3, PT ;  /* 0x000000031200720c */ /* 0x000fe20003f26270 */
        /* <DEDUP_REMOVED lines=22> */
.L_x_18556:
        /* <DEDUP_REMOVED lines=11> */
.L_x_18555:
[----:B------:R-:W-:Y:S05]  /*2210*/  BSYNC B1 ;  /* 0x0000000000017941 */ /* 0x000fea0003800000 */
.L_x_18554:
        /* <DEDUP_REMOVED lines=14> */
.L_x_18559:
        /* <DEDUP_REMOVED lines=20> */
[C---:B---3--:R-:W-:Y:S01]  /*2440*/  FADD.FTZ R15, -R2.reuse, R15 ;  /* 0x0000000f020f7221 */ /* 0x048fe20000010100 */
[----:B------:R-:W-:Y:S02]  /*2450*/  FMUL.FTZ R12, R13, 1.4426950216293334961 ;  /* 0x3fb8aa3b0d0c7820 */ /* 0x000fe40000410000 */
[----:B------:R-:W3:Y:S01]  /*2460*/  LDS R13, [R5+0x1000] ;  /* 0x00100000050d7984 */ /* 0x000ee20000000800 */
[----:B------:R-:W-:Y:S01]  /*2470*/  FMUL.FTZ R14, R15, 1.4426950216293334961 ;  /* 0x3fb8aa3b0f0e7820 */ /* 0x000fe20000410000 */
[C---:B----4-:R-:W-:Y:S01]  /*2480*/  FADD.FTZ R19, -R2.reuse, R19 ;  /* 0x0000001302137221 */ /* 0x050fe20000010100 */
[----:B------:R-:W4:Y:S01]  /*2490*/  MUFU.EX2 R10, R10 ;  /* 0x0000000a000a7308 */ /* 0x000f220000000800 */
[----:B------:R-:W3:Y:S01]  /*24a0*/  LDS R15, [R5+0x1200] ;  /* 0x00120000050f7984 */ /* 0x000ee20000000800 */
[----:B-----5:R-:W-:Y:S01]  /*24b0*/  FADD.FTZ R27, -R2, R27 ;  /* 0x0000001b021b7221 */ /* 0x020fe20000010100 */
[----:B------:R-:W-:-:S03]  /*24c0*/  FMUL.FTZ R19, R19, 1.4426950216293334961 ;  /* 0x3fb8aa3b13137820 */ /* 0x000fc60000410000 */
[----:B------:R-:W-:Y:S01]  /*24d0*/  FMUL.FTZ R26, R27, 1.4426950216293334961 ;  /* 0x3fb8aa3b1b1a7820 */ /* 0x000fe20000410000 */
[C---:B------:R-:W-:Y:S01]  /*24e0*/  FADD.FTZ R23, -R2.reuse, R23 ;  /* 0x0000001702177221 */ /* 0x040fe20000010100 */
[----:B------:R-:W5:Y:S01]  /*24f0*/  MUFU.EX2 R12, R12 ;  /* 0x0000000c000c7308 */ /* 0x000f620000000800 */
[----:B------:R-:W3:Y:S01]  /*2500*/  LDS R27, [R5+0x1800] ;  /* 0x00180000051b7984 */ /* 0x000ee20000000800 */
[C---:B------:R-:W-:Y:S01]  /*2510*/  FADD.FTZ R29, -R2.reuse, R29 ;  /* 0x0000001d021d7221 */ /* 0x040fe20000010100 */
[----:B------:R-:W-:Y:S02]  /*2520*/  FMUL.FTZ R23, R23, 1.4426950216293334961 ;  /* 0x3fb8aa3b17177820 */ /* 0x000fe40000410000 */
[----:B-1----:R-:W-:Y:S01]  /*2530*/  STS [R5+-0x400], R8 ;  /* 0xfffc000805007388 */ /* 0x002fe20000000800 */
[----:B------:R-:W-:Y:S01]  /*2540*/  FMUL.FTZ R28, R29, 1.4426950216293334961 ;  /* 0x3fb8aa3b1d1c7820 */ /* 0x000fe20000410000 */
[C---:B------:R-:W-:Y:S01]  /*2550*/  FADD.FTZ R31, -R2.reuse, R31 ;  /* 0x0000001f021f7221 */ /* 0x040fe20000010100 */
[----:B------:R1:W2:Y:S01]  /*2560*/  MUFU.EX2 R20, R19 ;  /* 0x0000001300147308 */ /* 0x0002a20000000800 */
[----:B----4-:R-:W-:Y:S01]  /*2570*/  STS [R5+-0x200], R10 ;  /* 0xfffe000a05007388 */ /* 0x010fe20000000800 */
[----:B------:R-:W-:Y:S01]  /*2580*/  FADD.FTZ R33, -R2, R33 ;  /* 0x0000002102217221 */ /* 0x000fe20000010100 */
[----:B------:R-:W-:-:S03]  /*2590*/  FMUL.FTZ R31, R31, 1.4426950216293334961 ;  /* 0x3fb8aa3b1f1f7820 */ /* 0x000fc60000410000 */
[----:B------:R-:W-:Y:S02]  /*25a0*/  FMUL.FTZ R33, R33, 1.4426950216293334961 ;  /* 0x3fb8aa3b21217820 */ /* 0x000fe40000410000 */
[----:B------:R-:W4:Y:S01]  /*25b0*/  MUFU.EX2 R14, R14 ;  /* 0x0000000e000e7308 */ /* 0x000f220000000800 */
[----:B-1----:R-:W1:Y:S01]  /*25c0*/  LDS R19, [R5+0x1a00] ;  /* 0x001a000005137984 */ /* 0x002e620000000800 */
[----:B0-----:R-:W-:-:S03]  /*25d0*/  FADD.FTZ R9, -R2, R9 ;  /* 0x0000000902097221 */ /* 0x001fc60000010100 */
[----:B-----5:R-:W-:Y:S01]  /*25e0*/  STS [R5], R12 ;  /* 0x0000000c05007388 */ /* 0x020fe20000000800 */
[----:B------:R-:W-:Y:S02]  /*25f0*/  FMUL.FTZ R9, R9, 1.4426950216293334961 ;  /* 0x3fb8aa3b09097820 */ /* 0x000fe40000410000 */
[----:B------:R-:W0:Y:S01]  /*2600*/  MUFU.EX2 R24, R23 ;  /* 0x0000001700187308 */ /* 0x000e220000000800 */
[C---:B--2---:R-:W-:Y:S01]  /*2610*/  FADD.FTZ R11, -R2.reuse, R11 ;  /* 0x0000000b020b7221 */ /* 0x044fe20000010100 */
[----:B------:R-:W-:Y:S01]  /*2620*/  STS [R5+0x400], R20 ;  /* 0x0004001405007388 */ /* 0x000fe20000000800 */
[----:B---3--:R-:W-:Y:S02]  /*2630*/  FADD.FTZ R13, -R2, R13 ;  /* 0x0000000d020d7221 */ /* 0x008fe40000010100 */
[----:B------:R-:W-:-:S03]  /*2640*/  FMUL.FTZ R11, R11, 1.4426950216293334961 ;  /* 0x3fb8aa3b0b0b7820 */ /* 0x000fc60000410000 */
[----:B------:R2:W3:Y:S01]  /*2650*/  MUFU.EX2 R30, R9 ;  /* 0x00000009001e7308 */ /* 0x0004e20000000800 */
[----:B------:R-:W-:Y:S01]  /*2660*/  FMUL.FTZ R13, R13, 1.4426950216293334961 ;  /* 0x3fb8aa3b0d0d7820 */ /* 0x000fe20000410000 */
[----:B------:R-:W-:Y:S01]  /*2670*/  FADD.FTZ R15, -R2, R15 ;  /* 0x0000000f020f7221 */ /* 0x000fe20000010100 */
[----:B----4-:R-:W-:Y:S03]  /*2680*/  STS [R5+0x200], R14 ;  /* 0x0002000e05007388 */ /* 0x010fe60000000800 */
[----:B------:R-:W-:Y:S02]  /*2690*/  FMUL.FTZ R15, R15, 1.4426950216293334961 ;  /* 0x3fb8aa3b0f0f7820 */ /* 0x000fe40000410000 */
[----:B------:R-:W4:Y:S01]  /*26a0*/  MUFU.EX2 R26, R26 ;  /* 0x0000001a001a7308 */ /* 0x000f220000000800 */
[----:B--2---:R-:W-:Y:S01]  /*26b0*/  FADD.FTZ R9, R8, R4 ;  /* 0x0000000408097221 */ /* 0x004fe20000010000 */
[----:B------:R-:W-:Y:S01]  /*26c0*/  FADD.FTZ R27, -R2, R27 ;  /* 0x0000001b021b7221 */ /* 0x000fe20000010100 */
[----:B0-----:R-:W-:Y:S02]  /*26d0*/  STS [R5+0x600], R24 ;  /* 0x0006001805007388 */ /* 0x001fe40000000800 */
[----:B------:R-:W-:Y:S01]  /*26e0*/  FADD.FTZ R9, R9, R10 ;  /* 0x0000000a09097221 */ /* 0x000fe20000010000 */
[----:B------:R-:W-:-:S02]  /*26f0*/  FMUL.FTZ R27, R27, 1.4426950216293334961 ;  /* 0x3fb8aa3b1b1b7820 */ /* 0x000fc40000410000 */
[----:B------:R-:W0:Y:S01]  /*2700*/  MUFU.EX2 R28, R28 ;  /* 0x0000001c001c7308 */ /* 0x000e220000000800 */
[----:B------:R-:W-:Y:S01]  /*2710*/  FADD.FTZ R9, R9, R12 ;  /* 0x0000000c09097221 */ /* 0x000fe20000010000 */
[----:B---3--:R-:W-:Y:S03]  /*2720*/  STS [R5+0xc00], R30 ;  /* 0x000c001e05007388 */ /* 0x008fe60000000800 */
[----:B------:R-:W-:-:S03]  /*2730*/  FADD.FTZ R9, R9, R14 ;  /* 0x0000000e09097221 */ /* 0x000fc60000010000 */
[----:B------:R-:W2:Y:S01]  /*2740*/  MUFU.EX2 R32, R11 ;  /* 0x0000000b00207308 */ /* 0x000ea20000000800 */
[----:B------:R-:W-:Y:S01]  /*2750*/  FADD.FTZ R9, R9, R20 ;  /* 0x0000001409097221 */ /* 0x000fe20000010000 */
[----:B-1----:R-:W-:Y:S01]  /*2760*/  FADD.FTZ R19, -R2, R19 ;  /* 0x0000001302137221 */ /* 0x002fe20000010100 */
[----:B----4-:R-:W-:Y:S02]  /*2770*/  STS [R5+0x800], R26 ;  /* 0x0008001a05007388 */ /* 0x010fe40000000800 */
[----:B------:R-:W-:Y:S01]  /*2780*/  FADD.FTZ R9, R9, R24 ;  /* 0x0000001809097221 */ /* 0x000fe20000010000 */
[----:B------:R-:W-:Y:S02]  /*2790*/  FMUL.FTZ R19, R19, 1.4426950216293334961 ;  /* 0x3fb8aa3b13137820 */ /* 0x000fe40000410000 */
[----:B------:R-:W1:Y:S01]  /*27a0*/  MUFU.EX2 R34, R13 ;  /* 0x0000000d00227308 */ /* 0x000e620000000800 */
[----:B------:R-:W-:Y:S01]  /*27b0*/  FADD.FTZ R9, R9, R26 ;  /* 0x0000001a09097221 */ /* 0x000fe20000010000 */
[----:B0-----:R-:W-:Y:S03]  /*27c0*/  STS [R5+0xa00], R28 ;  /* 0x000a001c05007388 */ /* 0x001fe60000000800 */
[----:B------:R-:W-:-:S03]  /*27d0*/  FADD.FTZ R9, R9, R28 ;  /* 0x0000001c09097221 */ /* 0x000fc60000010000 */
[----:B------:R-:W0:Y:S01]  /*27e0*/  MUFU.EX2 R36, R15 ;  /* 0x0000000f00247308 */ /* 0x000e220000000800 */
[----:B------:R-:W-:Y:S01]  /*27f0*/  FADD.FTZ R9, R9, R30 ;  /* 0x0000001e09097221 */ /* 0x000fe20000010000 */
[----:B--2---:R-:W-:Y:S03]  /*2800*/  STS [R5+0xe00], R32 ;  /* 0x000e002005007388 */ /* 0x004fe60000000800 */
        /* <DEDUP_REMOVED lines=19> */
.L_x_18558:
[----:B------:R-:W-:Y:S05]  /*2940*/  BSYNC B1 ;  /* 0x0000000000017941 */ /* 0x000fea0003800000 */
.L_x_18557:
        /* <DEDUP_REMOVED lines=55> */
.L_x_18561:
[----:B------:R-:W-:Y:S05]  /*2cc0*/  BSYNC B1 ;  /* 0x0000000000017941 */ /* 0x000fea0003800000 */
.L_x_18560:
        /* <DEDUP_REMOVED lines=26> */
.L_x_18553:
[----:B------:R-:W-:Y:S05]  /*2e70*/  BSYNC B0 ;  /* 0x0000000000007941 */ /* 0x000fea0003800000 */
.L_x_18552:
        /* <DEDUP_REMOVED lines=50> */
.L_x_18566:
        /* <DEDUP_REMOVED lines=8> */
.L_x_18565:
[----:B------:R-:W-:Y:S05]  /*3220*/  BSYNC B1 ;  /* 0x0000000000017941 */ /* 0x000fea0003800000 */
.L_x_18564:
        /* <DEDUP_REMOVED lines=14> */
.L_x_18569:
        /* <DEDUP_REMOVED lines=52> */
.L_x_18568:
[----:B------:R-:W-:Y:S05]  /*3650*/  BSYNC B1 ;  /* 0x0000000000017941 */ /* 0x000fea0003800000 */
.L_x_18567:
        /* <DEDUP_REMOVED lines=31> */
.L_x_18571:
[----:B------:R-:W-:Y:S05]  /*3850*/  BSYNC B1 ;  /* 0x0000000000017941 */ /* 0x000fea0003800000 */
.L_x_18570:
        /* <DEDUP_REMOVED lines=14> */
.L_x_18563:
[----:B------:R-:W-:Y:S05]  /*3940*/  BSYNC B0 ;  /* 0x0000000000007941 */ /* 0x000fea0003800000 */
.L_x_18562:
[----:B0-----:R-:W-:Y:S01]  /*3950*/  VIADD R2, R22, 0x1f ;  /* 0x0000001f16027836 */ /* 0x001fe20000000000 */
[----:B------:R-:W-:Y:S04]  /*3960*/  BAR.SYNC.DEFER_BLOCKING 0x0 ;  /* 0x0000000000007b1d */ /* 0x000fe80000010000 */
[----:B-1----:R-:W-:Y:S02]  /*3970*/  SHF.R.S32.HI R3, RZ, 0x1f, R2 ;  /* 0x0000001fff037819 */ /* 0x002fe40000011402 */
[----:B------:R-:W-:Y:S01]  /*3980*/  ULDC UR8, c[0x0][0x25c] ;  /* 0x0000970000087ab9 */ /* 0x000fe20000000800 */
[----:B------:R-:W-:Y:S01]  /*3990*/  BSSY B1, `(.L_x_18572) ;  /* 0x0000184000017945 */ /* 0x000fe20003800000 */
[----:B------:R-:W-:-:S04]  /*39a0*/  LEA.HI R3, R3, R2, RZ, 0x5 ;  /* 0x0000000203037211 */ /* 0x000fc800078f28ff */
[----:B------:R-:W-:-:S04]  /*39b0*/  SHF.R.S32.HI R31, RZ, 0x5, R3 ;  /* 0x00000005ff1f7819 */ /* 0x000fc80000011403 */
[----:B------:R-:W-:-:S13]  /*39c0*/  ISETP.GE.AND P0, PT, R16, R31, PT ;  /* 0x0000001f1000720c */ /* 0x000fda0003f06270 */
[----:B------:R-:W-:Y:S02]  /*39d0*/  @P0 MOV R30, RZ ;  /* 0x000000ff001e0202 */ /* 0x000fe40000000f00 */
[----:B------:R-:W-:Y:S01]  /*39e0*/  @P0 CS2R R28, SRZ ;  /* 0x00000000001c0805 */ /* 0x000fe2000001ff00 */
[----:B------:R-:W-:Y:S01]  /*39f0*/  @P0 IMAD.MOV.U32 R27, RZ, RZ, RZ ;  /* 0x000000ffff1b0224 */ /* 0x000fe200078e00ff */
[----:B------:R-:W-:Y:S06]  /*3a00*/  @P0 BRA `(.L_x_18573) ;  /* 0x0000001400f00947 */ /* 0x000fec0003800000 */
[----:B------:R-:W0:Y:S01]  /*3a10*/  I2F.RP R4, R51 ;  /* 0x0000003300047306 */ /* 0x000e220000209400 */
[----:B------:R-:W1:Y:S01]  /*3a20*/  S2UR UR4, SR_CTAID.Y ;  /* 0x00000000000479c3 */ /* 0x000e620000002600 */
[----:B------:R-:W-:Y:S01]  /*3a30*/  ULDC.64 UR6, c[0x0][0x238] ;  /* 0x00008e0000067ab9 */ /* 0x000fe20000000a00 */
[C---:B------:R-:W-:Y:S01]  /*3a40*/  IMAD.SHL.U32 R20, R16.reuse, 0x20, RZ ;  /* 0x0000002010147824 */ /* 0x040fe200078e00ff */
[----:B------:R-:W-:Y:S01]  /*3a50*/  HFMA2.MMA R30, -RZ, RZ, 0, 0 ;  /* 0x00000000ff1e7435 */ /* 0x000fe200000001ff */
[----:B------:R-:W-:Y:S02]  /*3a60*/  IADD3 R49, -R16, -0x1, R31 ;  /* 0xffffffff10317810 */ /* 0x000fe40007ffe11f */
[----:B------:R-:W-:Y:S01]  /*3a70*/  CS2R R28, SRZ ;  /* 0x00000000001c7805 */ /* 0x000fe2000001ff00 */
[----:B------:R-:W-:Y:S01]  /*3a80*/  IMAD.MOV.U32 R27, RZ, RZ, RZ ;  /* 0x000000ffff1b7224 */ /* 0x000fe200078e00ff */
[----:B------:R-:W1:Y:S01]  /*3a90*/  LDC R2, c[0x0][0x248] ;  /* 0x00009200ff027b82 */ /* 0x000e620000000800 */
[----:B------:R-:W-:Y:S01]  /*3aa0*/  IMAD.MOV.U32 R19, RZ, RZ, R16 ;  /* 0x000000ffff137224 */ /* 0x000fe200078e0010 */
[----:B0-----:R-:W0:Y:S06]  /*3ab0*/  MUFU.RCP R4, R4 ;  /* 0x0000000400047308 */ /* 0x001e2c0000001000 */
[----:B------:R-:W2:Y:S08]  /*3ac0*/  S2UR UR5, SR_CgaCtaId ;  /* 0x00000000000579c3 */ /* 0x000eb00000008800 */
[----:B------:R-:W3:Y:S01]  /*3ad0*/  LDC R35, c[0x0][0x25c] ;  /* 0x00009700ff237b82 */ /* 0x000ee20000000800 */
[----:B0-----:R-:W-:-:S02]  /*3ae0*/  VIADD R3, R4, 0xffffffe ;  /* 0x0ffffffe04037836 */ /* 0x001fc40000000000 */
[----:B-1----:R-:W-:Y:S01]  /*3af0*/  IMAD R5, R2, UR4, RZ ;  /* 0x0000000402057c24 */ /* 0x002fe2000f8e02ff */
[----:B------:R-:W-:Y:S01]  /*3b00*/  SHF.R.S32.HI R2, RZ, 0x1f, R16 ;  /* 0x0000001fff027819 */ /* 0x000fe20000011410 */
[----:B------:R-:W-:Y:S02]  /*3b10*/  UMOV UR4, 0x400 ;  /* 0x0000040000047882 */ /* 0x000fe40000000000 */
[----:B------:R-:W0:Y:S01]  /*3b20*/  F2I.FTZ.U32.TRUNC.NTZ R3, R3 ;  /* 0x0000000300037305 */ /* 0x000e22000021f000 */
[----:B------:R-:W-:Y:S01]  /*3b30*/  IADD3 R23, P0, R16, R5, RZ ;  /* 0x0000000510177210 */ /* 0x000fe20007f1e0ff */
[----:B------:R-:W-:-:S03]  /*3b40*/  UIADD3 UR4, UR4, 0x60, URZ ;  /* 0x0000006004047890 */ /* 0x000fc6000fffe03f */
[----:B------:R-:W-:Y:S01]  /*3b50*/  LEA.HI.X.SX32 R4, R5, R2, 0x1, P0 ;  /* 0x0000000205047211 */ /* 0x000fe200000f0eff */
[----:B------:R-:W-:Y:S01]  /*3b60*/  IMAD.MOV.U32 R2, RZ, RZ, RZ ;  /* 0x000000ffff027224 */ /* 0x000fe200078e00ff */
[C---:B------:R-:W-:Y:S01]  /*3b70*/  LEA R26, P0, R23.reuse, UR6, 0x2 ;  /* 0x00000006171a7c11 */ /* 0x040fe2000f8010ff */
[----:B------:R-:W-:Y:S01]  /*3b80*/  ULDC UR6, c[0x0][0x27c] ;  /* 0x00009f0000067ab9 */ /* 0x000fe20000000800 */
[----:B--2---:R-:W-:Y:S01]  /*3b90*/  ULEA UR4, UR5, UR4, 0x18 ;  /* 0x0000000405047291 */ /* 0x004fe2000f8ec03f */
[----:B------:R-:W-:Y:S01]  /*3ba0*/  VIADD R36, R0, -UR6 ;  /* 0x8000000600247c36 */ /* 0x000fe20008000000 */
[----:B------:R-:W-:Y:S01]  /*3bb0*/  LEA.HI.X R23, R23, UR7, R4, 0x2, P0 ;  /* 0x0000000717177c11 */ /* 0x000fe200080f1404 */
[----:B------:R-:W-:Y:S01]  /*3bc0*/  ULDC UR7, c[0x0][0x260] ;  /* 0x0000980000077ab9 */ /* 0x000fe20000000800 */
[----:B---3--:R-:W-:Y:S02]  /*3bd0*/  SHF.R.S32.HI R35, RZ, 0x1f, R35 ;  /* 0x0000001fff237819 */ /* 0x008fe40000011423 */
[----:B0-----:R-:W-:-:S05]  /*3be0*/  IADD3 R6, RZ, -R3, RZ ;  /* 0x80000003ff067210 */ /* 0x001fca0007ffe0ff */
[----:B------:R-:W-:-:S04]  /*3bf0*/  IMAD R5, R6, R51, RZ ;  /* 0x0000003306057224 */ /* 0x000fc800078e02ff */
[----:B------:R-:W-:Y:S01]  /*3c00*/  IMAD.HI.U32 R24, R3, R5, R2 ;  /* 0x0000000503187227 */ /* 0x000fe200078e0002 */
[----:B------:R-:W-:-:S04]  /*3c10*/  SHF.R.S32.HI R2, RZ, 0x1f, R17 ;  /* 0x0000001fff027819 */ /* 0x000fc80000011411 */
[----:B------:R-:W-:-:S04]  /*3c20*/  LEA.HI R2, R2, R17, RZ, 0x2 ;  /* 0x0000001102027211 */ /* 0x000fc800078f10ff */
[C---:B------:R-:W-:Y:S02]  /*3c30*/  LOP3.LUT R4, R2.reuse, 0xfffffffc, RZ, 0xc0, !PT ;  /* 0xfffffffc02047812 */ /* 0x040fe400078ec0ff */
[----:B------:R-:W-:Y:S01]  /*3c40*/  SHF.L.U32 R3, R2, 0x3, RZ ;  /* 0x0000000302037819 */ /* 0x000fe200000006ff */
[----:B------:R-:W-:Y:S02]  /*3c50*/  IMAD R2, R21, UR7, RZ ;  /* 0x0000000715027c24 */ /* 0x000fe4000f8e02ff */
[----:B------:R-:W-:Y:S01]  /*3c60*/  IMAD.IADD R33, R17, 0x1, -R4 ;  /* 0x0000000111217824 */ /* 0x000fe200078e0a04 */
[----:B------:R-:W-:Y:S02]  /*3c70*/  LOP3.LUT R34, R3, 0xffffffe0, RZ, 0xc0, !PT ;  /* 0xffffffe003227812 */ /* 0x000fe400078ec0ff */
[----:B------:R-:W-:Y:S02]  /*3c80*/  SHF.R.S32.HI R3, RZ, 0x1f, R2 ;  /* 0x0000001fff037819 */ /* 0x000fe40000011402 */
[----:B------:R-:W-:Y:S01]  /*3c90*/  LEA R0, R16, R33, 0x2 ;  /* 0x0000002110007211 */ /* 0x000fe200078e10ff */
[----:B------:R-:W-:-:S02]  /*3ca0*/  IMAD R34, R33, 0x8, R34 ;  /* 0x0000000821227824 */ /* 0x000fc400078e0222 */
[----:B------:R-:W-:Y:S01]  /*3cb0*/  IMAD R33, R33, 0x8, R20 ;  /* 0x0000000821217824 */ /* 0x000fe200078e0214 */
[----:B------:R-:W-:Y:S01]  /*3cc0*/  LEA R0, R0, UR4, 0x5 ;  /* 0x0000000400007c11 */ /* 0x000fe2000f8e28ff */
[C---:B------:R-:W-:Y:S01]  /*3cd0*/  VIADD R21, R34.reuse, 0x300 ;  /* 0x0000030022157836 */ /* 0x040fe20000000000 */
[----:B------:R-:W-:-:S03]  /*3ce0*/  IADD3 R32, R34, 0x200, RZ ;  /* 0x0000020022207810 */ /* 0x000fc60007ffe0ff */
[----:B------:R-:W-:-:S07]  /*3cf0*/  VIADD R0, R0, 0x10 ;  /* 0x0000001000007836 */ /* 0x000fce0000000000 */
.L_x_18584:
        /* <DEDUP_REMOVED lines=22> */
[----:B0-----:R-:W-:-:S03]  /*3e60*/  IMAD.MOV R4, RZ, RZ, -R5 ;  /* 0x000000ffff047224 */ /* 0x001fc600078e0a05 */
[----:B------:R-:W-:Y:S02]  /*3e70*/  @!P2 IADD3 R7, RZ, -R7, RZ ;  /* 0x80000007ff07a210 */ /* 0x000fe40007ffe0ff */
[----:B------:R-:W-:Y:S01]  /*3e80*/  @!P1 LOP3.LUT R7, RZ, R9, RZ, 0x33, !PT ;  /* 0x00000009ff079212 */ /* 0x000fe200078e33ff */
[----:B------:R-:W-:Y:S01]  /*3e90*/  IMAD R9, R4, R11, RZ ;  /* 0x0000000b04097224 */ /* 0x000fe200078e02ff */
[----:B------:R-:W-:Y:S02]  /*3ea0*/  MOV R4, RZ ;  /* 0x000000ff00047202 */ /* 0x000fe40000000f00 */
[----:B------:R-:W-:Y:S01]  /*3eb0*/  ISETP.NE.AND P2, PT, R12, RZ, PT ;  /* 0x000000ff0c00720c */ /* 0x000fe20003f45270 */
[----:B------:R-:W-:Y:S02]  /*3ec0*/  IMAD.IADD R6, R25, 0x1, R7 ;  /* 0x0000000119067824 */ /* 0x000fe400078e0207 */
[----:B------:R-:W-:-:S03]  /*3ed0*/  IMAD.HI.U32 R4, R5, R9, R4 ;  /* 0x0000000905047227 */ /* 0x000fc600078e0004 */
        /* <DEDUP_REMOVED lines=33> */
[----:B------:R-:W5:Y:S01]  /*40f0*/  LDG.E.CONSTANT R39, desc[UR10][R4.64] ;  /* 0x0000000a04277981 */ /* 0x000f62000c1e9900 */
        /* <DEDUP_REMOVED lines=57> */
.L_x_18577:
[----:B------:R-:W-:Y:S05]  /*4490*/  BSYNC B2 ;  /* 0x0000000000027941 */ /* 0x000fea0003800000 */
.L_x_18576:
        /* <DEDUP_REMOVED lines=15> */
[C---:B------:R-:W-:Y:S01]  /*4590*/  PRMT R8, R53.reuse, 0x7610, R8 ;  /* 0x0000761035087816 */ /* 0x040fe20000000008 */
        /* <DEDUP_REMOVED lines=37> */
.L_x_18579:
[----:B------:R-:W-:Y:S05]  /*47f0*/  BSYNC B2 ;  /* 0x0000000000027941 */ /* 0x000fea0003800000 */
.L_x_18578:
[----:B------:R-:W-:Y:S01]  /*4800*/  HFMA2.MMA.BF16_V2 R12, R4, R47, -RZ ;  /* 0x0000002f040c7235 */ /* 0x000fe200003000ff */
[----:B------:R-:W-:Y:S02]  /*4810*/  HMUL2.BF16_V2 R48, R5, R48 ;  /* 0x0000003005307232 */ /* 0x000fe40000200000 */
[----:B------:R-:W-:Y:S01]  /*4820*/  FADD.FTZ R8, R8, R11 ;  /* 0x0000000b08087221 */ /* 0x000fe20000010000 */
[----:B------:R-:W-:Y:S01]  /*4830*/  FADD.FTZ R9, R10, R9 ;  /* 0x000000090a097221 */ /* 0x000fe20000010000 */
[----:B------:R-:W-:Y:S01]  /*4840*/  HMUL2.BF16_V2 R14, R7, R46 ;  /* 0x0000002e070e7232 */ /* 0x000fe20000200000 */
[----:B------:R-:W-:Y:S01]  /*4850*/  HFMA2.MMA.BF16_V2 R47, R6, R45, -RZ ;  /* 0x0000002d062f7235 */ /* 0x000fe200003000ff */
        /* <DEDUP_REMOVED lines=10> */
[----:B------:R-:W-:Y:S01]  /*4900*/  FADD.FTZ R12, R10, R11 ;  /* 0x0000000b0a0c7221 */ /* 0x000fe20000010000 */
[C---:B------:R-:W-:Y:S01]  /*4910*/  PRMT R10, R47.reuse, 0x7610, R10 ;  /* 0x000076102f0a7816 */ /* 0x040fe2000000000a */
[--C-:B------:R-:W-:Y:S01]  /*4920*/  FADD.FTZ R15, R46, R13.reuse ;  /* 0x0000000d2e0f7221 */ /* 0x100fe20000010000 */
[----:B------:R-:W-:Y:S01]  /*4930*/  PRMT R13, R47, 0x7632, R13 ;  /* 0x000076322f0d7816 */ /* 0x000fe2000000000d */
[----:B------:R-:W-:-:S02]  /*4940*/  IMAD.U32 R14, R14, 0x10000, RZ ;  /* 0x000100000e0e7824 */ /* 0x000fc400078e00ff */
        /* <DEDUP_REMOVED lines=35> */
.L_x_18581:
[----:B------:R-:W-:Y:S05]  /*4b80*/  BSYNC B2 ;  /* 0x0000000000027941 */ /* 0x000fea0003800000 */
.L_x_18580:
        /* <DEDUP_REMOVED lines=23> */
[----:B------:R-:W-:Y:S02]  /*4d00*/  @P6 PRMT R42, RZ, 0x7610, R42 ;  /* 0x00007610ff2a6816 */ /* 0x000fe4000000002a */
[-C--:B------:R-:W-:Y:S02]  /*4d10*/  ISETP.GE.AND P6, PT, R45, R22.reuse, PT ;  /* 0x000000162d00720c */ /* 0x080fe40003fc6270 */
        /* <DEDUP_REMOVED lines=16> */
.L_x_18583:
[----:B------:R-:W-:Y:S05]  /*4e20*/  BSYNC B2 ;  /* 0x0000000000027941 */ /* 0x000fea0003800000 */
.L_x_18582:
[----:B------:R-:W-:Y:S01]  /*4e30*/  SHF.L.U32 R13, R13, 0x10, RZ ;  /* 0x000000100d0d7819 */ /* 0x000fe200000006ff */
[----:B------:R-:W-:Y:S02]  /*4e40*/  IMAD.U32 R15, R15, 0x10000, RZ ;  /* 0x000100000f0f7824 */ /* 0x000fe400078e00ff */
[----:B------:R-:W-:Y:S02]  /*4e50*/  HMUL2.BF16_V2 R41, R4, R41 ;  /* 0x0000002904297232 */ /* 0x000fe40000200000 */
[----:B------:R-:W-:Y:S01]  /*4e60*/  IMAD.U32 R14, R14, 0x10000, RZ ;  /* 0x000100000e0e7824 */ /* 0x000fe200078e00ff */
[----:B------:R-:W-:Y:S01]  /*4e70*/  HFMA2.MMA.BF16_V2 R5, R5, R42, -RZ ;  /* 0x0000002a05057235 */ /* 0x000fe200003000ff */
[----:B------:R-:W-:Y:S01]  /*4e80*/  IMAD.U32 R12, R12, 0x10000, RZ ;  /* 0x000100000c0c7824 */ /* 0x000fe200078e00ff */
[----:B------:R-:W-:Y:S01]  /*4e90*/  SHF.L.U32 R37, R37, 0x10, RZ ;  /* 0x0000001025257819 */ /* 0x000fe200000006ff */
[----:B------:R-:W-:Y:S01]  /*4ea0*/  FADD.FTZ R14, R15, R14 ;  /* 0x0000000e0f0e7221 */ /* 0x000fe20000010000 */
[----:B------:R-:W-:-:S02]  /*4eb0*/  IMAD.U32 R38, R38, 0x10000, RZ ;  /* 0x0001000026267824 */ /* 0x000fc400078e00ff */
[--C-:B------:R-:W-:Y:S01]  /*4ec0*/  FADD.FTZ R4, R13, R12.reuse ;  /* 0x0000000c0d047221 */ /* 0x100fe20000010000 */
[C---:B------:R-:W-:Y:S01]  /*4ed0*/  PRMT R13, R41.reuse, 0x7610, R13 ;  /* 0x00007610290d7816 */ /* 0x040fe2000000000d */
[----:B------:R-:W-:Y:S01]  /*4ee0*/  HFMA2.MMA.BF16_V2 R43, R6, R43, -RZ ;  /* 0x0000002b062b7235 */ /* 0x000fe200003000ff */
[----:B------:R-:W-:Y:S01]  /*4ef0*/  PRMT R15, R41, 0x7632, R15 ;  /* 0x00007632290f7816 */ /* 0x000fe2000000000f */
[----:B------:R-:W-:Y:S01]  /*4f00*/  FADD.FTZ R37, R38, R37 ;  /* 0x0000002526257221 */ /* 0x000fe20000010000 */
[----:B------:R-:W-:Y:S01]  /*4f10*/  PRMT R12, R5, 0x7632, R12 ;  /* 0x00007632050c7816 */ /* 0x000fe2000000000c */
[----:B------:R-:W-:Y:S02]  /*4f20*/  IMAD.U32 R13, R13, 0x10000, RZ ;  /* 0x000100000d0d7824 */ /* 0x000fe400078e00ff */
[----:B------:R-:W-:Y:S02]  /*4f30*/  HMUL2.BF16_V2 R7, R7, R40 ;  /* 0x0000002807077232 */ /* 0x000fe40000200000 */
[----:B------:R-:W-:Y:S01]  /*4f40*/  IMAD.U32 R38, R15, 0x10000, RZ ;  /* 0x000100000f267824 */ /* 0x000fe200078e00ff */
[----:B------:R-:W-:Y:S01]  /*4f50*/  SHF.L.U32 R12, R12, 0x10, RZ ;  /* 0x000000100c0c7819 */ /* 0x000fe200000006ff */
[----:B------:R-:W-:-:S02]  /*4f60*/  IMAD.U32 R5, R5, 0x10000, RZ ;  /* 0x0001000005057824 */ /* 0x000fc400078e00ff */
[----:B------:R-:W-:Y:S01]  /*4f70*/  FADD.FTZ R37, R37, R14 ;  /* 0x0000000e25257221 */ /* 0x000fe20000010000 */
[----:B------:R-:W-:Y:S01]  /*4f80*/  FADD.FTZ R38, R13, R38 ;  /* 0x000000260d267221 */ /* 0x000fe20000010000 */
[----:B------:R-:W-:Y:S01]  /*4f90*/  HFMA2.MMA.BF16_V2 R13, R6, R44, -RZ ;  /* 0x0000002c060d7235 */ /* 0x000fe200003000ff */
[--C-:B------:R-:W-:Y:S01]  /*4fa0*/  FADD.FTZ R15, R5, R12.reuse ;  /* 0x0000000c050f7221 */ /* 0x100fe20000010000 */
[----:B------:R-:W-:Y:S01]  /*4fb0*/  PRMT R12, R7, 0x7632, R12 ;  /* 0x00007632070c7816 */ /* 0x000fe2000000000c */
[----:B------:R-:W-:Y:S01]  /*4fc0*/  FADD.FTZ R4, R37, R4 ;  /* 0x0000000425047221 */ /* 0x000fe20000010000 */
[----:B------:R-:W-:Y:S01]  /*4fd0*/  PRMT R5, R43, 0x7610, R5 ;  /* 0x000076102b057816 */ /* 0x000fe20000000005 */
[----:B------:R-:W-:Y:S01]  /*4fe0*/  FADD.FTZ R15, R15, R38 ;  /* 0x000000260f0f7221 */ /* 0x000fe20000010000 */
[----:B------:R-:W-:Y:S01]  /*4ff0*/  PRMT R6, R43, 0x7632, R6 ;  /* 0x000076322b067816 */ /* 0x000fe20000000006 */
        /* <DEDUP_REMOVED lines=15> */
[----:B------:R-:W-:Y:S01]  /*50f0*/  FADD.FTZ R29, R29, R10 ;  /* 0x0000000a1d1d7221 */ /* 0x000fe20000010000 */
[----:B------:R-:W-:Y:S02]  /*5100*/  FADD.FTZ R12, R12, R13 ;  /* 0x0000000d0c0c7221 */ /* 0x000fe40000010000 */
[----:B------:R-:W-:Y:S02]  /*5110*/  FADD.FTZ R28, R28, R5 ;  /* 0x000000051c1c7221 */ /* 0x000fe40000010000 */
[----:B------:R-:W-:-:S07]  /*5120*/  FADD.FTZ R27, R27, R12 ;  /* 0x0000000c1b1b7221 */ /* 0x000fce0000010000 */
.L_x_18575:
[----:B------:R-:W-:Y:S05]  /*5130*/  BSYNC B0 ;  /* 0x0000000000007941 */ /* 0x000fea0003800000 */
.L_x_18574:
        /* <DEDUP_REMOVED lines=9> */
.L_x_18573:
[----:B------:R-:W-:Y:S05]  /*51d0*/  BSYNC B1 ;  /* 0x0000000000017941 */ /* 0x000fea0003800000 */
.L_x_18572:
[----:B------:R-:W0:Y:S01]  /*51e0*/  SHFL.BFLY PT, R3, R30, 0x2, 0x1f ;  /* 0x0c401f001e037f89 */ /* 0x000e2200000e0000 */
[----:B------:R-:W1:Y:S01]  /*51f0*/  S2UR UR5, SR_CgaCtaId ;  /* 0x00000000000579c3 */ /* 0x000e620000008800 */
[----:B------:R-:W-:Y:S01]  /*5200*/  LOP3.LUT R8, R17, 0x3, RZ, 0xc0, !PT ;  /* 0x0000000311087812 */ /* 0x000fe200078ec0ff */
[----:B------:R-:W-:Y:S01]  /*5210*/  UMOV UR4, 0x400 ;  /* 0x0000040000047882 */ /* 0x000fe20000000000 */
[----:B------:R-:W2:Y:S01]  /*5220*/  SHFL.BFLY PT, R0, R29, 0x2, 0x1f ;  /* 0x0c401f001d007f89 */ /* 0x000ea200000e0000 */
[----:B------:R-:W-:Y:S01]  /*5230*/  SHF.R.S32.HI R10, RZ, 0x1f, R17 ;  /* 0x0000001fff0a7819 */ /* 0x000fe20000011411 */
[----:B------:R-:W-:Y:S01]  /*5240*/  UIADD3 UR4, UR4, 0x60, URZ ;  /* 0x0000006004047890 */ /* 0x000fe2000fffe03f */
[----:B------:R-:W-:Y:S01]  /*5250*/  ISETP.NE.AND P2, PT, R8, RZ, PT ;  /* 0x000000ff0800720c */ /* 0x000fe20003f45270 */
[----:B------:R-:W3:Y:S01]  /*5260*/  SHFL.BFLY PT, R5, R28, 0x2, 0x1f ;  /* 0x0c401f001c057f89 */ /* 0x000ee200000e0000 */
[----:B------:R-:W-:Y:S01]  /*5270*/  LEA.HI R10, R10, R17, RZ, 0x2 ;  /* 0x000000110a0a7211 */ /* 0x000fe200078f10ff */
        /* <DEDUP_REMOVED lines=8> */
[----:B0-----:R-:W-:Y:S01]  /*5300*/  FADD.FTZ R3, R3, R30 ;  /* 0x0000001e03037221 */ /* 0x001fe20000010000 */
[----:B-1----:R-:W-:Y:S01]  /*5310*/  ULEA UR4, UR5, UR4, 0x18 ;  /* 0x0000000405047291 */ /* 0x002fe2000f8ec03f */
[----:B--2---:R-:W-:-:S03]  /*5320*/  FADD.FTZ R2, R0, R29 ;  /* 0x0000001d00027221 */ /* 0x004fc60000010000 */
        /* <DEDUP_REMOVED lines=12> */
[----:B---3--:R-:W-:-:S03]  /*53f0*/  FADD.FTZ R11, R6, R9 ;  /* 0x00000009060b7221 */ /* 0x008fc60000010000 */
[----:B------:R-:W-:Y:S01]  /*5400*/  @!P1 STS [R16+-0xc0], R10 ;  /* 0xffff400a10009388 */ /* 0x000fe20000000800 */
[----:B------:R-:W-:-:S03]  /*5410*/  LOP3.LUT R6, R18, 0xffffffe0, RZ, 0xc0, !PT ;  /* 0xffffffe012067812 */ /* 0x000fc600078ec0ff */
[----:B------:R-:W-:Y:S01]  /*5420*/  @!P1 STS [R16+-0xa0], R11 ;  /* 0xffff600b10009388 */ /* 0x000fe20000000800 */
[----:B------:R-:W-:Y:S01]  /*5430*/  BAR.SYNC.DEFER_BLOCKING 0x0 ;  /* 0x0000000000007b1d */ /* 0x000fe20000010000 */
[----:B------:R-:W-:Y:S01]  /*5440*/  ISETP.NE.OR P4, PT, R6, 0x20, P2 ;  /* 0x000000200600780c */ /* 0x000fe20001785670 */
[C---:B------:R-:W-:Y:S01]  /*5450*/  VIADD R6, R18.reuse, 0x1f ;  /* 0x0000001f12067836 */ /* 0x040fe20000000000 */
[----:B------:R-:W-:-:S04]  /*5460*/  ISETP.GT.OR P1, PT, R18, 0x1f, P2 ;  /* 0x0000001f1200780c */ /* 0x000fc80001724670 */
[----:B------:R-:W-:Y:S01]  /*5470*/  ISETP.GT.U32.AND P3, PT, R6, 0x3e, PT ;  /* 0x0000003e0600780c */ /* 0x000fe20003f64070 */
        /* <DEDUP_REMOVED lines=23> */
.L_x_18586:
[----:B------:R-:W-:Y:S05]  /*55f0*/  BSYNC B0 ;  /* 0x0000000000007941 */ /* 0x000fea0003800000 */
.L_x_18585:
        /* <DEDUP_REMOVED lines=21> */
[C---:B------:R-:W-:Y:S01]  /*5750*/  VIADD R4, R13.reuse, 0x8 ;  /* 0x000000080d047836 */ /* 0x040fe20000000000 */
[C---:B------:R-:W-:Y:S02]  /*5760*/  IADD3 R6, R13.reuse, 0x10, RZ ;  /* 0x000000100d067810 */ /* 0x040fe40007ffe0ff */
[C---:B------:R-:W-:Y:S01]  /*5770*/  LEA.HI.X.SX32 R8, R13.reuse, UR7, 0x1, P0 ;  /* 0x000000070d087c11 */ /* 0x040fe200080f0eff */
[----:B------:R-:W-:Y:S01]  /*5780*/  VIADD R13, R13, 0x18 ;  /* 0x000000180d0d7836 */ /* 0x000fe20000000000 */
[C---:B------:R-:W-:Y:S02]  /*5790*/  LEA R2, P0, R3.reuse, UR8, 0x1 ;  /* 0x0000000803027c11 */ /* 0x040fe4000f8008ff */
[----:B------:R-:W-:Y:S02]  /*57a0*/  IADD3 R7, P1, R6, UR4, RZ ;  /* 0x0000000406077c10 */ /* 0x000fe4000ff3e0ff */
[----:B------:R-:W-:-:S02]  /*57b0*/  LEA.HI.X R3, R3, UR9, R8, 0x1, P0 ;  /* 0x0000000903037c11 */ /* 0x000fc400080f0c08 */
[C---:B------:R-:W-:Y:S02]  /*57c0*/  IADD3 R15, P0, R4.reuse, UR4, RZ ;  /* 0x00000004040f7c10 */ /* 0x040fe4000ff1e0ff */
[----:B------:R-:W-:Y:S02]  /*57d0*/  IADD3 R9, P2, R13, UR4, RZ ;  /* 0x000000040d097c10 */ /* 0x000fe4000ff5e0ff */
[----:B0-----:R-:W-:Y:S02]  /*57e0*/  LEA.HI.X.SX32 R16, R4, UR7, 0x1, P0 ;  /* 0x0000000704107c11 */ /* 0x001fe400080f0eff */
[----:B------:R-:W-:Y:S02]  /*57f0*/  F2FP.BF16.F32.PACK_AB R0, R5, R0 ;  /* 0x000000000500723e */ /* 0x000fe400000010ff */
[----:B------:R-:W-:Y:S02]  /*5800*/  LEA.HI.X.SX32 R14, R6, UR7, 0x1, P1 ;  /* 0x00000007060e7c11 */ /* 0x000fe400088f0eff */
[----:B------:R-:W-:Y:S01]  /*5810*/  LEA R4, P0, R15, UR8, 0x1 ;  /* 0x000000080f047c11 */ /* 0x000fe2000f8008ff */
[----:B------:R0:W-:Y:S01]  /*5820*/  STG.E.U16 desc[UR10][R2.64], R0 ;  /* 0x0000000002007986 */ /* 0x0001e2000c10150a */
[----:B------:R-:W-:-:S02]  /*5830*/  LEA R6, P1, R7, UR8, 0x1 ;  /* 0x0000000807067c11 */ /* 0x000fc4000f8208ff */
[----:B------:R-:W-:Y:S02]  /*5840*/  LEA.HI.X.SX32 R12, R13, UR7, 0x1, P2 ;  /* 0x000000070d0c7c11 */ /* 0x000fe400090f0eff */
[----:B------:R-:W-:Y:S02]  /*5850*/  LEA R8, P2, R9, UR8, 0x1 ;  /* 0x0000000809087c11 */ /* 0x000fe4000f8408ff */
[----:B------:R-:W-:Y:S02]  /*5860*/  F2FP.BF16.F32.PACK_AB R10, R11, R10 ;  /* 0x0000000a0b0a723e */ /* 0x000fe400000010ff */
[----:B------:R-:W-:Y:S02]  /*5870*/  LEA.HI.X R5, R15, UR9, R16, 0x1, P0 ;  /* 0x000000090f057c11 */ /* 0x000fe400080f0c10 */
[----:B------:R-:W-:Y:S02]  /*5880*/  PRMT R11, R0, 0x7632, R11 ;  /* 0x00007632000b7816 */ /* 0x000fe4000000000b */
[----:B------:R-:W-:-:S02]  /*5890*/  LEA.HI.X R7, R7, UR9, R14, 0x1, P1 ;  /* 0x0000000907077c11 */ /* 0x000fc400088f0c0e */
[----:B------:R-:W-:Y:S01]  /*58a0*/  LEA.HI.X R9, R9, UR9, R12, 0x1, P2 ;  /* 0x0000000909097c11 */ /* 0x000fe200090f0c0c */
[----:B------:R-:W-:Y:S01]  /*58b0*/  STG.E.U16 desc[UR10][R4.64], R11 ;  /* 0x0000000b04007986 */ /* 0x000fe2000c10150a */
[----:B0-----:R-:W-:-:S03]  /*58c0*/  PRMT R3, R10, 0x7632, R3 ;  /* 0x000076320a037816 */ /* 0x001fc60000000003 */
[----:B------:R-:W-:Y:S04]  /*58d0*/  STG.E.U16 desc[UR10][R6.64], R10 ;  /* 0x0000000a06007986 */ /* 0x000fe8000c10150a */
[----:B------:R-:W-:Y:S01]  /*58e0*/  STG.E.U16 desc[UR10][R8.64], R3 ;  /* 0x0000000308007986 */ /* 0x000fe2000c10150a */
[----:B------:R-:W-:Y:S05]  /*58f0*/  EXIT ;  /* 0x000000000000794d */ /* 0x000fea0003800000 */
.L_x_18587:
        /* <DEDUP_REMOVED lines=16> */
.L_x_28367:


//--------------------- .text._ZN4vllm25paged_attention_v1_kernelI13__nv_bfloat16S1_Li256ELi16ELi128ELNS_18Fp8KVCacheDataTypeE0ELb0EEEvPT_PKS3_PKT0_S9_ifPKiSB_iPKfiiiSD_SD_iiiii --------------------------
	.section	.text._ZN4vllm25paged_attention_v1_kernelI13__nv_bfloat16S1_Li256ELi16ELi128ELNS_18Fp8KVCacheDataTypeE0ELb0EEEvPT_PKS3_PKT0_S9_ifPKiSB_iPKfiiiSD_SD_iiiii,"ax",@progbits
	.align	128
        .global         _ZN4vllm25paged_attention_v1_kernelI13__nv_bfloat16S1_Li256ELi16ELi128ELNS_18Fp8KVCacheDataTypeE0ELb0EEEvPT_PKS3_PKT0_S9_ifPKiSB_iPKfiiiSD_SD_iiiii
        .type           _ZN4vllm25paged_attention_v1_kernelI13__nv_bfloat16S1_Li256ELi16ELi128ELNS_18Fp8KVCacheDataTypeE0ELb0EEEvPT_PKS3_PKT0_S9_ifPKiSB_iPKfiiiSD_SD_iiiii,@function
        .size           _ZN4vllm25paged_attention_v1_kernelI13__nv_bfloat16S1_Li256ELi16ELi128ELNS_18Fp8KVCacheDataTypeE0ELb0EEEvPT_PKS3_PKT0_S9_ifPKiSB_iPKfiiiSD_SD_iiiii,(.L_x_28368 - _ZN4vllm25paged_attention_v1_kernelI13__nv_bfloat16S1_Li256ELi16ELi128ELNS_18Fp8KVCacheDataTypeE0ELb0EEEvPT_PKS3_PKT0_S9_ifPKiSB_iPKfiiiSD_SD_iiiii)
        .other          _ZN4vllm25paged_attention_v1_kernelI13__nv_bfloat16S1_Li256ELi16ELi128ELNS_18Fp8KVCacheDataTypeE0ELb0EEEvPT_PKS3_PKT0_S9_ifPKiSB_iPKfiiiSD_SD_iiiii,@"STO_CUDA_ENTRY STV_DEFAULT"
_ZN4vllm25paged_attention_v1_kernelI13__nv_bfloat16S1_Li256ELi16ELi128ELNS_18Fp8KVCacheDataTypeE0ELb0EEEvPT_PKS3_PKT0_S9_ifPKiSB_iPKfiiiSD_SD_iiiii:
.text._ZN4vllm25paged_attention_v1_kernelI13__nv_bfloat16S1_Li256ELi16ELi128ELNS_18Fp8KVCacheDataTypeE0ELb0EEEvPT_PKS3_PKT0_S9_ifPKiSB_iPKfiiiSD_SD_iiiii:
[----:B------:R-:W-:Y:S08]  /*0000*/  LDC R1, c[0x0][0x28] ;  /* 0x00000a00ff017b82 */ /* 0x000ff00000000800 */
[----:B------:R-:W0:Y:S01]  /*0010*/  S2UR UR7, SR_CTAID.Y ;  /* 0x00000000000779c3 */ /* 0x000e220000002600 */
[----:B------:R-:W-:Y:S01]  /*0020*/  ULDC.64 UR4, c[0x0][0x240] ;  /* 0x0000900000047ab9 */ /* 0x000fe20000000a00 */
[----:B------:R-:W-:Y:S01]  /*0030*/  ULDC.64 UR10, c[0x0][0x208] ;  /* 0x00008200000a7ab9 */ /* 0x000fe20000000a00 */
[----:B------:R-:W1:Y:S05]  /*0040*/  S2R R9, SR_CTAID.X ;  /* 0x0000000000097919 */ /* 0x000e6a0000002500 */
[----:B------:R-:W2:Y:S08]  /*0050*/  LDC R8, c[0x0][0x230] ;  /* 0x00008c00ff087b82 */ /* 0x000eb00000000800 */
[----:B------:R-:W3:Y:S01]  /*0060*/  LDC.64 R2, c[0x0][0x250] ;  /* 0x00009400ff027b82 */ /* 0x000ee20000000a00 */
[----:B0-----:R-:W-:-:S06]  /*0070*/  UIMAD.WIDE UR4, UR7, 0x4, UR4 ;  /* 0x00000004070478a5 */ /* 0x001fcc000f8e0204 */
[----:B------:R-:W-:Y:S02]  /*0080*/  IMAD.U32 R4, RZ, RZ, UR4 ;  /* 0x00000004ff047e24 */ /* 0x000fe4000f8e00ff */
[----:B------:R-:W-:-:S05]  /*0090*/  IMAD.U32 R5, RZ, RZ, UR5 ;  /* 0x00000005ff057e24 */ /* 0x000fca000f8e00ff */
[----:B------:R0:W4:Y:S01]  /*00a0*/  LDG.E.CONSTANT R10, desc[UR10][R4.64] ;  /* 0x0000000a040a7981 */ /* 0x000122000c1e9900 */
[----:B--2---:R-:W-:Y:S02]  /*00b0*/  IABS R11, R8 ;  /* 0x00000008000b7213 */ /* 0x004fe40000000000 */
[----:B---3--:R-:W-:Y:S02]  /*00c0*/  ISETP.NE.U32.AND P0, PT, R2, RZ, PT ;  /* 0x000000ff0200720c */ /* 0x008fe40003f05070 */
[----:B------:R-:W2:Y:S02]  /*00d0*/  I2F.RP R0, R11 ;  /* 0x0000000b00007306 */ /* 0x000ea40000209400 */
[----:B------:R-:W-:-:S06]  /*00e0*/  ISETP.NE.AND.EX P0, PT, R3, RZ, PT, P0 ;  /* 0x000000ff0300720c */ /* 0x000fcc0003f05300 */
[----:B--2---:R-:W2:Y:S07]  /*00f0*/  MUFU.RCP R0, R0 ;  /* 0x0000000000007308 */ /* 0x004eae0000001000 */
[----:B------:R-:W1:Y:S08]  /*0100*/  @P0 LDC.64 R2, c[0x0][0x250] ;  /* 0x00009400ff020b82 */ /* 0x000e700000000a00 */
[----:B------:R-:W3:Y:S01]  /*0110*/  LDC R7, c[0x0][0xc] ;  /* 0x00000300ff077b82 */ /* 0x000ee20000000800 */
[----:B--2---:R-:W-:-:S04]  /*0120*/  VIADD R6, R0, 0xffffffe ;  /* 0x0ffffffe00067836 */ /* 0x004fc80000000000 */
[----:B0-----:R-:W0:Y:S01]  /*0130*/  F2I.FTZ.U32.TRUNC.NTZ R5, R6 ;  /* 0x0000000600057305 */ /* 0x001e22000021f000 */
[----:B------:R-:W-:Y:S02]  /*0140*/  IMAD.MOV.U32 R143, RZ, RZ, RZ ;  /* 0x000000ffff8f7224 */ /* 0x000fe400078e00ff */
[----:B-1----:R-:W-:-:S05]  /*0150*/  @P0 IMAD.WIDE R2, R9, 0x4, R2 ;  /* 0x0000000409020825 */ /* 0x002fca00078e0202 */
[----:B------:R3:W5:Y:S01]  /*0160*/  @P0 LDG.E.CONSTANT R143, desc[UR10][R2.64] ;  /* 0x0000000a028f0981 */ /* 0x000762000c1e9900 */
[----:B0-----:R-:W-:-:S04]  /*0170*/  IMAD.MOV R4, RZ, RZ, -R5 ;  /* 0x000000ffff047224 */ /* 0x001fc800078e0a05 */
[----:B------:R-:W-:Y:S02]  /*0180*/  IMAD R13, R4, R11, RZ ;  /* 0x0000000b040d7224 */ /* 0x000fe400078e02ff */
[----:B------:R-:W-:Y:S01]  /*0190*/  IMAD.MOV.U32 R4, RZ, RZ, RZ ;  /* 0x000000ffff047224 */ /* 0x000fe200078e00ff */
[----:B---3--:R-:W-:-:S03]  /*01a0*/  IABS R2, R7 ;  /* 0x0000000700027213 */ /* 0x008fc60000000000 */
        /* <DEDUP_REMOVED lines=37> */
[----:B------:R-:W-:Y:S01]  /*0400*/  @P0 VIADD R0, R0, 0x1 ;  /* 0x0000000100000836 */ /* 0x000fe20000000000 */
[C---:B0-----:R-:W-:Y:S02]  /*0410*/  ISETP.GT.AND P0, PT, R75.reuse, 0x3f, PT ;  /* 0x0000003f4b00780c */ /* 0x041fe40003f04270 */
[-C--:B------:R-:W-:Y:S02]  /*0420*/  LEA.HI R3, R75, R75.reuse, RZ, 0x1 ;  /* 0x0000004b4b037211 */ /* 0x080fe400078f08ff */
[----:B------:R-:W-:Y:S02]  /*0430*/  SHF.R.S32.HI R2, RZ, 0x1f, R75 ;  /* 0x0000001fff027819 */ /* 0x000fe4000001144b */
[----:B------:R-:W-:Y:S01]  /*0440*/  LOP3.LUT R4, R3, 0xfffffffe, RZ, 0xc0, !PT ;  /* 0xfffffffe03047812 */ /* 0x000fe200078ec0ff */
[----:B------:R-:W-:Y:S01]  /*0450*/  BSSY B0, `(.L_x_18588) ;  /* 0x000005d000007945 */ /* 0x000fe20003800000 */
[----:B------:R-:W-:Y:S01]  /*0460*/  LEA.HI R2, R2, R75, RZ, 0x5 ;  /* 0x0000004b02027211 */ /* 0x000fe200078f28ff */
[----:B------:R-:W-:Y:S01]  /*0470*/  @!P2 IMAD.MOV R0, RZ, RZ, -R0 ;  /* 0x000000ffff00a224 */ /* 0x000fe200078e0a00 */
[----:B------:R-:W-:Y:S01]  /*0480*/  @!P1 LOP3.LUT R0, RZ, R6, RZ, 0x33, !PT ;  /* 0x00000006ff009212 */ /* 0x000fe200078e33ff */
[----:B------:R-:W-:Y:S01]  /*0490*/  IMAD.IADD R141, R75, 0x1, -R4 ;  /* 0x000000014b8d7824 */ /* 0x000fe200078e0a04 */
[----:B------:R-:W-:-:S02]  /*04a0*/  SHF.R.S32.HI R139, RZ, 0x1, R3 ;  /* 0x00000001ff8b7819 */ /* 0x000fc40000011403 */
[----:B------:R-:W-:Y:S02]  /*04b0*/  SHF.R.S32.HI R142, RZ, 0x5, R2 ;  /* 0x00000005ff8e7819 */ /* 0x000fe40000011402 */
[----:B----4-:R-:W-:-:S13]  /*04c0*/  R2UR UR9, R10 ;  /* 0x000000000a0972ca */ /* 0x010fda00000e0000 */
[----:B------:R-:W-:-:S04]  /*04d0*/  UIADD3 UR4, UR9, 0xf, URZ ;  /* 0x0000000f09047890 */ /* 0x000fc8000fffe03f */
[----:B------:R-:W-:-:S04]  /*04e0*/  USHF.R.S32.HI UR5, URZ, 0x1f, UR4 ;  /* 0x0000001f3f057899 */ /* 0x000fc80008011404 */
[----:B------:R-:W-:-:S04]  /*04f0*/  ULEA.HI UR4, UR5, UR4, URZ, 0x4 ;  /* 0x0000000405047291 */ /* 0x000fc8000f8f203f */
[----:B------:R-:W-:Y:S01]  /*0500*/  USHF.R.S32.HI UR4, URZ, 0x4, UR4 ;  /* 0x000000043f047899 */ /* 0x000fe20008011404 */
[----:B------:R-:W-:Y:S11]  /*0510*/  @P0 BRA `(.L_x_18589) ;  /* 0x0000000400400947 */ /* 0x000ff60003800000 */
[----:B------:R-:W-:Y:S01]  /*0520*/  VIMNMX R2, R139, -0x20, !PT ;  /* 0xffffffe08b027848 */ /* 0x000fe20007fe0100 */
[----:B------:R-:W-:Y:S01]  /*0530*/  ULDC UR5, c[0x0][0x258] ;  /* 0x0000960000057ab9 */ /* 0x000fe20000000800 */
[----:B------:R-:W-:Y:S01]  /*0540*/  SHF.L.U32 R5, R9, 0x8, RZ ;  /* 0x0000000809057819 */ /* 0x000fe200000006ff */
[----:B------:R-:W-:Y:S01]  /*0550*/  IMAD.U32 R4, RZ, RZ, UR5 ;  /* 0x00000005ff047e24 */ /* 0x000fe2000f8e00ff */
[----:B------:R-:W-:Y:S01]  /*0560*/  IADD3 R2, -R139, 0x3f, R2 ;  /* 0x0000003f8b027810 */ /* 0x000fe20007ffe102 */
[----:B------:R-:W-:Y:S01]  /*0570*/  BSSY B1, `(.L_x_18590) ;  /* 0x0000027000017945 */ /* 0x000fe20003800000 */
        /* <DEDUP_REMOVED lines=13> */
[----:B------:R-:W-:-:S05]  /*0650*/  IMAD R2, R141, 0x4, R6 ;  /* 0x000000048d027824 */ /* 0x000fca00078e0206 */
        /* <DEDUP_REMOVED lines=9> */
[----:B------:R-:W-:Y:S01]  /*06f0*/  IADD3 R8, R2, 0x4, R6 ;  /* 0x0000000402087810 */ /* 0x000fe20007ffe006 */
[----:B------:R-:W-:-:S07]  /*0700*/  IMAD.MOV.U32 R6, RZ, RZ, R3 ;  /* 0x000000ffff067224 */ /* 0x000fce00078e0003 */
.L_x_18592:
[----:B------:R-:W-:Y:S02]  /*0710*/  IMAD.MOV.U32 R2, RZ, RZ, R12 ;  /* 0x000000ffff027224 */ /* 0x000fe400078e000c */
[----:B------:R-:W-:-:S05]  /*0720*/  IMAD.MOV.U32 R3, RZ, RZ, R15 ;  /* 0x000000ffff037224 */ /* 0x000fca00078e000f */
[----:B------:R-:W2:Y:S04]  /*0730*/  LDG.E.CONSTANT R9, desc[UR10][R2.64+-0x4] ;  /* 0xfffffc0a02097981 */ /* 0x000ea8000c1e9900 */
[----:B------:R-:W3:Y:S01]  /*0740*/  LDG.E.CONSTANT R11, desc[UR10][R2.64] ;  /* 0x0000000a020b7981 */ /* 0x000ee2000c1e9900 */
[----:B------:R-:W-:Y:S01]  /*0750*/  VIADD R6, R6, 0xffffffff ;  /* 0xffffffff06067836 */ /* 0x000fe20000000000 */
[----:B------:R-:W-:Y:S02]  /*0760*/  IADD3 R12, P2, R2, 0x400, RZ ;  /* 0x00000400020c7810 */ /* 0x000fe40007f5e0ff */
[----:B------:R-:W-:Y:S02]  /*0770*/  IADD3 R7, R7, 0x40, RZ ;  /* 0x0000004007077810 */ /* 0x000fe40007ffe0ff */
[----:B------:R-:W-:Y:S01]  /*0780*/  ISETP.NE.AND P1, PT, R6, RZ, PT ;  /* 0x000000ff0600720c */ /* 0x000fe20003f25270 */
[----:B------:R-:W-:Y:S01]  /*0790*/  IMAD.X R15, RZ, RZ, R3, P2 ;  /* 0x000000ffff0f7224 */ /* 0x000fe200010e0603 */
[----:B--2---:R-:W-:Y:S04]  /*07a0*/  STS [R8+-0x4], R9 ;  /* 0xfffffc0908007388 */ /* 0x004fe80000000800 */
[----:B---3--:R0:W-:Y:S02]  /*07b0*/  STS [R8], R11 ;  /* 0x0000000b08007388 */ /* 0x0081e40000000800 */
[----:B0-----:R-:W-:-:S05]  /*07c0*/  VIADD R8, R8, 0x200 ;  /* 0x0000020008087836 */ /* 0x001fca0000000000 */
[----:B------:R-:W-:Y:S05]  /*07d0*/  @P1 BRA `(.L_x_18592) ;  /* 0xfffffffc00cc1947 */ /* 0x000fea000383ffff */
.L_x_18591:
[----:B------:R-:W-:Y:S05]  /*07e0*/  BSYNC B1 ;  /* 0x0000000000017941 */ /* 0x000fea0003800000 */
.L_x_18590:
[----:B------:R-:W-:Y:S05]  /*07f0*/  @!P0 BRA `(.L_x_18589) ;  /* 0x0000000000888947 */ /* 0x000fea0003800000 */
[----:B------:R-:W0:Y:S01]  /*0800*/  S2UR UR6, SR_CgaCtaId ;  /* 0x00000000000679c3 */ /* 0x000e220000008800 */
[----:B------:R-:W-:Y:S01]  /*0810*/  UMOV UR5, 0x400 ;  /* 0x0000040000057882 */ /* 0x000fe20000000000 */
[----:B------:R-:W-:Y:S01]  /*0820*/  IADD3 R4, P0, R4, R5, RZ ;  /* 0x0000000504047210 */ /* 0x000fe20007f1e0ff */
[----:B------:R-:W-:-:S04]  /*0830*/  IMAD.SHL.U32 R2, R7, 0x8, RZ ;  /* 0x0000000807027824 */ /* 0x000fc800078e00ff */
[----:B------:R-:W-:Y:S01]  /*0840*/  IMAD.X R10, R10, 0x1, R13, P0 ;  /* 0x000000010a0a7824 */ /* 0x000fe200000e060d */
[----:B------:R-:W1:Y:S01]  /*0850*/  LDC.64 R14, c[0x0][0x218] ;  /* 0x00008600ff0e7b82 */ /* 0x000e620000000a00 */
[----:B------:R-:W-:Y:S01]  /*0860*/  IMAD R17, R141, 0x4, R2 ;  /* 0x000000048d117824 */ /* 0x000fe200078e0202 */
[----:B0-----:R-:W-:-:S06]  /*0870*/  ULEA UR5, UR6, UR5, 0x18 ;  /* 0x0000000506057291 */ /* 0x001fcc000f8ec03f */
[----:B------:R-:W-:Y:S02]  /*0880*/  LEA R5, R141, UR5, 0x8 ;  /* 0x000000058d057c11 */ /* 0x000fe4000f8e40ff */
[C---:B-1----:R-:W-:Y:S02]  /*0890*/  LEA R14, P0, R4.reuse, R14, 0x1 ;  /* 0x0000000e040e7211 */ /* 0x042fe400078008ff */
[----:B------:R-:W-:Y:S02]  /*08a0*/  IADD3 R5, R5, 0x400, R2 ;  /* 0x0000040005057810 */ /* 0x000fe40007ffe002 */
[----:B------:R-:W-:Y:S01]  /*08b0*/  LEA.HI.X R15, R4, R15, R10, 0x1, P0 ;  /* 0x0000000f040f7211 */ /* 0x000fe200000f0c0a */
[----:B------:R-:W-:-:S08]  /*08c0*/  VIADD R4, R7, 0xffffff00 ;  /* 0xffffff0007047836 */ /* 0x000fd00000000000 */
.L_x_18593:
        /* <DEDUP_REMOVED lines=19> */
[----:B0-----:R-:W-:Y:S01]  /*0a00*/  VIADD R5, R5, 0x800 ;  /* 0x0000080005057836 */ /* 0x001fe20000000000 */
[----:B------:R-:W-:Y:S06]  /*0a10*/  @!P0 BRA `(.L_x_18593) ;  /* 0xfffffffc00ac8947 */ /* 0x000fec000383ffff */
.L_x_18589:
[----:B------:R-:W-:Y:S05]  /*0a20*/  BSYNC B0 ;  /* 0x0000000000007941 */ /* 0x000fea0003800000 */
.L_x_18588:
[----:B------:R-:W-:Y:S01]  /*0a30*/  ISETP.GE.AND P0, PT, R142, UR4, PT ;  /* 0x000000048e007c0c */ /* 0x000fe2000bf06270 */
[----:B------:R-:W-:Y:S01]  /*0a40*/  ULDC UR5, c[0x0][0x248] ;  /* 0x0000920000057ab9 */ /* 0x000fe20000000800 */
[----:B------:R-:W-:Y:S01]  /*0a50*/  ULDC UR13, c[0x0][0x25c] ;  /* 0x00009700000d7ab9 */ /* 0x000fe20000000800 */
[----:B------:R-:W-:Y:S01]  /*0a60*/  UIMAD UR5, UR7, UR5, URZ ;  /* 0x00000005070572a4 */ /* 0x000fe2000f8e023f */
[----:B------:R-:W-:Y:S01]  /*0a70*/  BSSY B0, `(.L_x_18594) ;  /* 0x000076c000007945 */ /* 0x000fe20003800000 */
[----:B------:R-:W-:Y:S01]  /*0a80*/  ULDC UR20, c[0x0][0x25c] ;  /* 0x0000970000147ab9 */ /* 0x000fe20000000800 */
[----:B------:R-:W-:Y:S01]  /*0a90*/  ULDC UR8, c[0x0][0x234] ;  /* 0x00008d0000087ab9 */ /* 0x000fe20000000800 */
[----:B------:R-:W-:Y:S01]  /*0aa0*/  USHF.R.S32.HI UR12, URZ, 0x1f, UR5 ;  /* 0x0000001f3f0c7899 */ /* 0x000fe20008011405 */
[----:B------:R-:W-:Y:S01]  /*0ab0*/  MOV R140, 0xff7fffff ;  /* 0xff7fffff008c7802 */ /* 0x000fe20000000f00 */
[----:B------:R-:W-:Y:S01]  /*0ac0*/  ULDC UR21, c[0x0][0x234] ;  /* 0x00008d0000157ab9 */ /* 0x000fe20000000800 */
[----:B------:R-:W-:Y:S01]  /*0ad0*/  ULDC.64 UR14, c[0x0][0x238] ;  /* 0x00008e00000e7ab9 */ /* 0x000fe20000000a00 */
[----:B------:R-:W-:Y:S01]  /*0ae0*/  ULDC.64 UR18, c[0x0][0x238] ;  /* 0x00008e0000127ab9 */ /* 0x000fe20000000a00 */
[----:B------:R-:W-:Y:S01]  /*0af0*/  ULDC.64 UR16, c[0x0][0x220] ;  /* 0x0000880000107ab9 */ /* 0x000fe20000000a00 */
[----:B------:R-:W-:Y:S01]  /*0b00*/  ULDC.64 UR22, c[0x0][0x220] ;  /* 0x0000880000167ab9 */ /* 0x000fe20000000a00 */
[----:B------:R-:W-:Y:S06]  /*0b10*/  BAR.SYNC.DEFER_BLOCKING 0x0 ;  /* 0x0000000000007b1d */ /* 0x000fec0000010000 */
[----:B------:R-:W-:Y:S05]  /*0b20*/  @P0 BRA `(.L_x_18595) ;  /* 0x0000007400800947 */ /* 0x000fea0003800000 */
[C---:B------:R-:W-:Y:S01]  /*0b30*/  IMAD.SHL.U32 R138, R141.reuse, 0x4, RZ ;  /* 0x000000048d8a7824 */ /* 0x040fe200078e00ff */
[----:B------:R-:W-:Y:S01]  /*0b40*/  SHF.R.S32.HI R2, RZ, 0x1f, R139 ;  /* 0x0000001fff027819 */ /* 0x000fe2000001148b */
[C---:B------:R-:W-:Y:S01]  /*0b50*/  VIADD R5, R141.reuse, 0x4 ;  /* 0x000000048d057836 */ /* 0x040fe20000000000 */
[C---:B------:R-:W-:Y:S01]  /*0b60*/  IADD3 R25, R141.reuse, 0x28, RZ ;  /* 0x000000288d197810 */ /* 0x040fe20007ffe0ff */
[----:B------:R-:W-:Y:S01]  /*0b70*/  VIADD R9, R141, 0xa ;  /* 0x0000000a8d097836 */ /* 0x000fe20000000000 */
[----:B------:R-:W-:Y:S01]  /*0b80*/  SHF.R.S32.HI R3, RZ, 0x1f, R138 ;  /* 0x0000001fff037819 */ /* 0x000fe2000001148a */
[----:B------:R-:W-:Y:S01]  /*0b90*/  IMAD.SHL.U32 R135, R5, 0x4, RZ ;  /* 0x0000000405877824 */ /* 0x000fe200078e00ff */
[----:B------:R-:W-:Y:S01]  /*0ba0*/  LEA.HI R2, R2, R139, RZ, 0x4 ;  /* 0x0000008b02027211 */ /* 0x000fe200078f20ff */
[----:B------:R-:W-:Y:S01]  /*0bb0*/  IMAD.SHL.U32 R129, R9, 0x4, RZ ;  /* 0x0000000409817824 */ /* 0x000fe200078e00ff */
[----:B------:R-:W-:Y:S01]  /*0bc0*/  LEA.HI R3, R3, R138, RZ, 0x3 ;  /* 0x0000008a03037211 */ /* 0x000fe200078f18ff */
[C---:B------:R-:W-:Y:S01]  /*0bd0*/  VIADD R7, R141.reuse, 0xe ;  /* 0x0000000e8d077836 */ /* 0x040fe20000000000 */
[----:B------:R-:W-:Y:S01]  /*0be0*/  LOP3.LUT R4, R2, 0xfffffff0, RZ, 0xc0, !PT ;  /* 0xfffffff002047812 */ /* 0x000fe200078ec0ff */
[----:B------:R-:W-:Y:S01]  /*0bf0*/  VIADD R2, R141, 0x2 ;  /* 0x000000028d027836 */ /* 0x000fe20000000000 */
[----:B------:R-:W-:Y:S01]  /*0c00*/  LOP3.LUT R3, R3, 0xfffffff8, RZ, 0xc0, !PT ;  /* 0xfffffff803037812 */ /* 0x000fe200078ec0ff */
[----:B------:R-:W-:Y:S01]  /*0c10*/  VIADD R11, R141, 0x16 ;  /* 0x000000168d0b7836 */ /* 0x000fe20000000000 */
[----:B------:R-:W-:Y:S01]  /*0c20*/  SHF.R.S32.HI R8, RZ, 0x1f, R135 ;  /* 0x0000001fff087819 */ /* 0x000fe20000011487 */
[----:B------:R-:W-:Y:S01]  /*0c30*/  IMAD.SHL.U32 R137, R2, 0x4, RZ ;  /* 0x0000000402897824 */ /* 0x000fe200078e00ff */
[----:B------:R-:W-:Y:S01]  /*0c40*/  SHF.L.U32 R125, R7, 0x2, RZ ;  /* 0x00000002077d7819 */ /* 0x000fe200000006ff */
[----:B------:R-:W-:Y:S01]  /*0c50*/  IMAD.IADD R138, R138, 0x1, -R3 ;  /* 0x000000018a8a7824 */ /* 0x000fe200078e0a03 */
[----:B------:R-:W-:Y:S01]  /*0c60*/  LEA.HI R8, R8, R135, RZ, 0x3 ;  /* 0x0000008708087211 */ /* 0x000fe200078f18ff */
[----:B------:R-:W-:Y:S01]  /*0c70*/  VIADD R3, R141, 0x8 ;  /* 0x000000088d037836 */ /* 0x000fe20000000000 */
[----:B------:R-:W-:Y:S01]  /*0c80*/  SHF.R.S32.HI R6, RZ, 0x1f, R137 ;  /* 0x0000001fff067819 */ /* 0x000fe20000011489 */
[----:B------:R-:W-:Y:S01]  /*0c90*/  IMAD.IADD R139, R139, 0x1, -R4 ;  /* 0x000000018b8b7824 */ /* 0x000fe200078e0a04 */
[----:B------:R-:W-:Y:S01]  /*0ca0*/  LOP3.LUT R8, R8, 0xfffffff8, RZ, 0xc0, !PT ;  /* 0xfffffff808087812 */ /* 0x000fe200078ec0ff */
[----:B------:R-:W-:Y:S01]  /*0cb0*/  VIADD R4, R141, 0x6 ;  /* 0x000000068d047836 */ /* 0x000fe20000000000 */
[----:B------:R-:W-:Y:S01]  /*0cc0*/  SHF.L.U32 R131, R3, 0x2, RZ ;  /* 0x0000000203837819 */ /* 0x000fe200000006ff */
[----:B------:R-:W-:Y:S01]  /*0cd0*/  IMAD.SHL.U32 R117, R11, 0x4, RZ ;  /* 0x000000040b757824 */ /* 0x000fe200078e00ff */
[----:B------:R-:W-:Y:S01]  /*0ce0*/  LEA.HI R6, R6, R137, RZ, 0x3 ;  /* 0x0000008906067211 */ /* 0x000fe200078f18ff */
[----:B------:R-:W-:Y:S01]  /*0cf0*/  IMAD.IADD R135, R135, 0x1, -R8 ;  /* 0x0000000187877824 */ /* 0x000fe200078e0a08 */
[----:B------:R-:W-:Y:S01]  /*0d00*/  SHF.R.S32.HI R12, RZ, 0x1f, R131 ;  /* 0x0000001fff0c7819 */ /* 0x000fe20000011483 */
[----:B------:R-:W-:Y:S01]  /*0d10*/  VIADD R8, R141, 0xc ;  /* 0x0000000c8d087836 */ /* 0x000fe20000000000 */
[----:B------:R-:W-:Y:S01]  /*0d20*/  LOP3.LUT R6, R6, 0xfffffff8, RZ, 0xc0, !PT ;  /* 0xfffffff806067812 */ /* 0x000fe200078ec0ff */
[----:B------:R-:W-:Y:S01]  /*0d30*/  IMAD.SHL.U32 R133, R4, 0x4, RZ ;  /* 0x0000000404857824 */ /* 0x000fe200078e00ff */
[----:B------:R-:W-:Y:S01]  /*0d40*/  LEA.HI R12, R12, R131, RZ, 0x3 ;  /* 0x000000830c0c7211 */ /* 0x000fe200078f18ff */
[----:B------:R-:W-:Y:S01]  /*0d50*/  IMAD.SHL.U32 R127, R8, 0x4, RZ ;  /* 0x00000004087f7824 */ /* 0x000fe200078e00ff */
[----:B------:R-:W-:Y:S01]  /*0d60*/  SHF.R.S32.HI R14, RZ, 0x1f, R125 ;  /* 0x0000001fff0e7819 */ /* 0x000fe2000001147d */
[----:B------:R-:W-:Y:S01]  /*0d70*/  IMAD.IADD R137, R137, 0x1, -R6 ;  /* 0x0000000189897824 */ /* 0x000fe200078e0a06 */
[----:B------:R-:W-:Y:S01]  /*0d80*/  LOP3.LUT R12, R12, 0xfffffff8, RZ, 0xc0, !PT ;  /* 0xfffffff80c0c7812 */ /* 0x000fe200078ec0ff */
[C---:B------:R-:W-:Y:S01]  /*0d90*/  VIADD R6, R141.reuse, 0x10 ;  /* 0x000000108d067836 */ /* 0x040fe20000000000 */
[----:B------:R-:W-:Y:S01]  /*0da0*/  SHF.R.S32.HI R10, RZ, 0x1f, R133 ;  /* 0x0000001fff0a7819 */ /* 0x000fe20000011485 */
[----:B------:R-:W-:Y:S01]  /*0db0*/  VIADD R13, R141, 0x12 ;  /* 0x000000128d0d7836 */ /* 0x000fe20000000000 */
[----:B------:R-:W-:Y:S01]  /*0dc0*/  LEA.HI R14, R14, R125, RZ, 0x3 ;  /* 0x0000007d0e0e7211 */ /* 0x000fe200078f18ff */
[----:B------:R-:W-:Y:S01]  /*0dd0*/  IMAD.IADD R131, R131, 0x1, -R12 ;  /* 0x0000000183837824 */ /* 0x000fe200078e0a0c */
[----:B------:R-:W-:Y:S01]  /*0de0*/  SHF.R.S32.HI R12, RZ, 0x1f, R127 ;  /* 0x0000001fff0c7819 */ /* 0x000fe2000001147f */
[----:B------:R-:W-:Y:S01]  /*0df0*/  IMAD.SHL.U32 R123, R6, 0x4, RZ ;  /* 0x00000004067b7824 */ /* 0x000fe200078e00ff */
[----:B------:R-:W-:Y:S01]  /*0e00*/  LEA.HI R10, R10, R133, RZ, 0x3 ;  /* 0x000000850a0a7211 */ /* 0x000fe200078f18ff */
[----:B------:R-:W-:Y:S01]  /*0e10*/  IMAD.SHL.U32 R121, R13, 0x4, RZ ;  /* 0x000000040d797824 */ /* 0x000fe200078e00ff */
[----:B------:R-:W-:Y:S01]  /*0e20*/  LEA.HI R12, R12, R127, RZ, 0x3 ;  /* 0x0000007f0c0c7211 */ /* 0x000fe200078f18ff */
[C---:B------:R-:W-:Y:S01]  /*0e30*/  VIADD R17, R141.reuse, 0x1c ;  /* 0x0000001c8d117836 */ /* 0x040fe20000000000 */
[----:B------:R-:W-:Y:S01]  /*0e40*/  SHF.R.S32.HI R16, RZ, 0x1f, R123 ;  /* 0x0000001fff107819 */ /* 0x000fe2000001147b */
[----:B------:R-:W-:Y:S01]  /*0e50*/  VIADD R19, R141, 0x1e ;  /* 0x0000001e8d137836 */ /* 0x000fe20000000000 */
[----:B------:R-:W-:Y:S01]  /*0e60*/  LOP3.LUT R12, R12, 0xfffffff8, RZ, 0xc0, !PT ;  /* 0xfffffff80c0c7812 */ /* 0x000fe200078ec0ff */
[----:B------:R-:W-:Y:S01]  /*0e70*/  IMAD.SHL.U32 R111, R17, 0x4, RZ ;  /* 0x00000004116f7824 */ /* 0x000fe200078e00ff */
[----:B------:R-:W-:Y:S01]  /*0e80*/  LOP3.LUT R10, R10, 0xfffffff8, RZ, 0xc0, !PT ;  /* 0xfffffff80a0a7812 */ /* 0x000fe200078ec0ff */
[----:B------:R-:W-:Y:S01]  /*0e90*/  IMAD.SHL.U32 R109, R19, 0x4, RZ ;  /* 0x00000004136d7824 */ /* 0x000fe200078e00ff */
[----:B------:R-:W-:Y:S01]  /*0ea0*/  LEA.HI R16, R16, R123, RZ, 0x3 ;  /* 0x0000007b10107211 */ /* 0x000fe200078f18ff */
[----:B------:R-:W-:Y:S01]  /*0eb0*/  IMAD.IADD R127, R127, 0x1, -R12 ;  /* 0x000000017f7f7824 */ /* 0x000fe200078e0a0c */
[----:B------:R-:W-:Y:S01]  /*0ec0*/  SHF.R.S32.HI R18, RZ, 0x1f, R117 ;  /* 0x0000001fff127819 */ /* 0x000fe20000011475 */
[----:B------:R-:W-:Y:S01]  /*0ed0*/  VIADD R12, R141, 0x14 ;  /* 0x000000148d0c7836 */ /* 0x000fe20000000000 */
[----:B------:R-:W-:Y:S01]  /*0ee0*/  LOP3.LUT R16, R16, 0xfffffff8, RZ, 0xc0, !PT ;  /* 0xfffffff810107812 */ /* 0x000fe200078ec0ff */
[----:B------:R-:W-:Y:S01]  /*0ef0*/  IMAD.IADD R133, R133, 0x1, -R10 ;  /* 0x0000000185857824 */ /* 0x000fe200078e0a0a */
[----:B------:R-:W-:Y:S01]  /*0f00*/  SHF.R.S32.HI R10, RZ, 0x1f, R129 ;  /* 0x0000001fff0a7819 */ /* 0x000fe20000011481 */
[----:B------:R-:W-:Y:S01]  /*0f10*/  VIADD R21, R141, 0x24 ;  /* 0x000000248d157836 */ /* 0x000fe20000000000 */
[----:B------:R-:W-:Y:S01]  /*0f20*/  SHF.L.U32 R119, R12, 0x2, RZ ;  /* 0x000000020c777819 */ /* 0x000fe200000006ff */
[----:B------:R-:W-:Y:S01]  /*0f30*/  IMAD.IADD R123, R123, 0x1, -R16 ;  /* 0x000000017b7b7824 */ /* 0x000fe200078e0a10 */
[----:B------:R-:W-:Y:S01]  /*0f40*/  LEA.HI R10, R10, R129, RZ, 0x3 ;  /* 0x000000810a0a7211 */ /* 0x000fe200078f18ff */
[----:B------:R-:W-:Y:S01]  /*0f50*/  VIADD R23, R141, 0x26 ;  /* 0x000000268d177836 */ /* 0x000fe20000000000 */
[----:B------:R-:W-:Y:S01]  /*0f60*/  SHF.R.S32.HI R16, RZ, 0x1f, R119 ;  /* 0x0000001fff107819 */ /* 0x000fe20000011477 */
[----:B------:R-:W-:Y:S01]  /*0f70*/  IMAD.SHL.U32 R103, R21, 0x4, RZ ;  /* 0x0000000415677824 */ /* 0x000fe200078e00ff */
[----:B------:R-:W-:Y:S01]  /*0f80*/  LOP3.LUT R10, R10, 0xfffffff8, RZ, 0xc0, !PT ;  /* 0xfffffff80a0a7812 */ /* 0x000fe200078ec0ff */
[----:B------:R-:W-:Y:S01]  /*0f90*/  IMAD.SHL.U32 R101, R23, 0x4, RZ ;  /* 0x0000000417657824 */ /* 0x000fe200078e00ff */
[----:B------:R-:W-:Y:S01]  /*0fa0*/  LEA.HI R16, R16, R119, RZ, 0x3 ;  /* 0x0000007710107211 */ /* 0x000fe200078f18ff */
[----:B------:R-:W-:Y:S01]  /*0fb0*/  IMAD.SHL.U32 R99, R25, 0x4, RZ ;  /* 0x0000000419637824 */ /* 0x000fe200078e00ff */
[----:B------:R-:W-:Y:S01]  /*0fc0*/  LOP3.LUT R14, R14, 0xfffffff8, RZ, 0xc0, !PT ;  /* 0xfffffff80e0e7812 */ /* 0x000fe200078ec0ff */
[----:B------:R-:W-:Y:S01]  /*0fd0*/  IMAD.IADD R129, R129, 0x1, -R10 ;  /* 0x0000000181817824 */ /* 0x000fe200078e0a0a */
[----:B------:R-:W-:Y:S01]  /*0fe0*/  LOP3.LUT R16, R16, 0xfffffff8, RZ, 0xc0, !PT ;  /* 0xfffffff810107812 */ /* 0x000fe200078ec0ff */
[----:B------:R-:W-:Y:S01]  /*0ff0*/  VIADD R10, R141, 0x18 ;  /* 0x000000188d0a7836 */ /* 0x000fe20000000000 */
[----:B------:R-:W-:Y:S01]  /*1000*/  LEA.HI R18, R18, R117, RZ, 0x3 ;  /* 0x0000007512127211 */ /* 0x000fe200078f18ff */
[----:B------:R-:W-:Y:S01]  /*1010*/  IMAD.IADD R125, R125, 0x1, -R14 ;  /* 0x000000017d7d7824 */ /* 0x000fe200078e0a0e */
[----:B------:R-:W-:Y:S01]  /*1020*/  SHF.R.S32.HI R14, RZ, 0x1f, R121 ;  /* 0x0000001fff0e7819 */ /* 0x000fe20000011479 */
[----:B------:R-:W-:Y:S01]  /*1030*/  IMAD.SHL.U32 R115, R10, 0x4, RZ ;  /* 0x000000040a737824 */ /* 0x000fe200078e00ff */
[----:B------:R-:W-:Y:S01]  /*1040*/  LOP3.LUT R18, R18, 0xfffffff8, RZ, 0xc0, !PT ;  /* 0xfffffff812127812 */ /* 0x000fe200078ec0ff */
[----:B------:R-:W-:Y:S01]  /*1050*/  IMAD.IADD R119, R119, 0x1, -R16 ;  /* 0x0000000177777824 */ /* 0x000fe200078e0a10 */
[----:B------:R-:W-:Y:S01]  /*1060*/  LEA.HI R14, R14, R121, RZ, 0x3 ;  /* 0x000000790e0e7211 */ /* 0x000fe200078f18ff */
[----:B------:R-:W-:Y:S01]  /*1070*/  VIADD R16, R141, 0x1a ;  /* 0x0000001a8d107836 */ /* 0x000fe20000000000 */
[----:B------:R-:W-:Y:S01]  /*1080*/  SHF.R.S32.HI R20, RZ, 0x1f, R115 ;  /* 0x0000001fff147819 */ /* 0x000fe20000011473 */
[----:B------:R-:W-:Y:S01]  /*1090*/  IMAD.IADD R117, R117, 0x1, -R18 ;  /* 0x0000000175757824 */ /* 0x000fe200078e0a12 */
[----:B------:R-:W-:Y:S01]  /*10a0*/  LOP3.LUT R14, R14, 0xfffffff8, RZ, 0xc0, !PT ;  /* 0xfffffff80e0e7812 */ /* 0x000fe200078ec0ff */
[C---:B------:R-:W-:Y:S01]  /*10b0*/  VIADD R29, R141.reuse, 0x30 ;  /* 0x000000308d1d7836 */ /* 0x040fe20000000000 */
[----:B------:R-:W-:Y:S01]  /*10c0*/  SHF.L.U32 R113, R16, 0x2, RZ ;  /* 0x0000000210717819 */ /* 0x000fe200000006ff */
[----:B------:R-:W-:Y:S01]  /*10d0*/  VIADD R31, R141, 0x36 ;  /* 0x000000368d1f7836 */ /* 0x000fe20000000000 */
        /* <DEDUP_REMOVED lines=11> */
[----:B------:R-:W-:Y:S01]  /*1190*/  IMAD.SHL.U32 R85, R31, 0x4, RZ ;  /* 0x000000041f557824 */ /* 0x000fe200078e00ff */
[----:B------:R-:W-:Y:S01]  /*11a0*/  SHF.R.S32.HI R20, RZ, 0x1f, R111 ;  /* 0x0000001fff147819 */ /* 0x000fe2000001146f */
[----:B------:R-:W-:Y:S01]  /*11b0*/  VIADD R33, R141, 0x38 ;  /* 0x000000388d217836 */ /* 0x000fe20000000000 */
[----:B------:R-:W-:Y:S01]  /*11c0*/  SHF.R.S32.HI R24, RZ, 0x1f, R107 ;  /* 0x0000001fff187819 */ /* 0x000fe2000001146b */
[----:B------:R-:W-:Y:S01]  /*11d0*/  IMAD.IADD R113, R113, 0x1, -R18 ;  /* 0x0000000171717824 */ /* 0x000fe200078e0a12 */
[----:B------:R-:W-:Y:S01]  /*11e0*/  LEA.HI R20, R20, R111, RZ, 0x3 ;  /* 0x0000006f14147211 */ /* 0x000fe200078f18ff */
[----:B------:R-:W-:Y:S01]  /*11f0*/  VIADD R18, R141, 0x22 ;  /* 0x000000228d127836 */ /* 0x000fe20000000000 */
[----:B------:R-:W-:Y:S01]  /*1200*/  LEA.HI R22, R22, R109, RZ, 0x3 ;  /* 0x0000006d16167211 */ /* 0x000fe200078f18ff */
[----:B------:R-:W-:Y:S01]  /*1210*/  IMAD.SHL.U32 R83, R33, 0x4, RZ ;  /* 0x0000000421537824 */ /* 0x000fe200078e00ff */
[----:B------:R-:W-:Y:S01]  /*1220*/  LOP3.LUT R20, R20, 0xfffffff8, RZ, 0xc0, !PT ;  /* 0xfffffff814147812 */ /* 0x000fe200078ec0ff */
[----:B------:R-:W-:Y:S01]  /*1230*/  IMAD.SHL.U32 R105, R18, 0x4, RZ ;  /* 0x0000000412697824 */ /* 0x000fe200078e00ff */
[----:B------:R-:W-:Y:S01]  /*1240*/  LEA.HI R24, R24, R107, RZ, 0x3 ;  /* 0x0000006b18187211 */ /* 0x000fe200078f18ff */
[----:B------:R-:W0:Y:S01]  /*1250*/  S2UR UR7, SR_CgaCtaId ;  /* 0x00000000000779c3 */ /* 0x000e220000008800 */
[----:B------:R-:W-:Y:S01]  /*1260*/  LOP3.LUT R22, R22, 0xfffffff8, RZ, 0xc0, !PT ;  /* 0xfffffff816167812 */ /* 0x000fe200078ec0ff */
[----:B------:R-:W-:Y:S01]  /*1270*/  IMAD.IADD R111, R111, 0x1, -R20 ;  /* 0x000000016f6f7824 */ /* 0x000fe200078e0a14 */
[----:B------:R-:W-:Y:S01]  /*1280*/  SHF.R.S32.HI R20, RZ, 0x1f, R105 ;  /* 0x0000001fff147819 */ /* 0x000fe20000011469 */
[----:B------:R-:W-:Y:S01]  /*1290*/  VIADD R35, R141, 0x3e ;  /* 0x0000003e8d237836 */ /* 0x000fe20000000000 */
[----:B------:R-:W-:Y:S01]  /*12a0*/  LOP3.LUT R24, R24, 0xfffffff8, RZ, 0xc0, !PT ;  /* 0xfffffff818187812 */ /* 0x000fe200078ec0ff */
[----:B------:R-:W-:Y:S01]  /*12b0*/  IMAD.IADD R109, R109, 0x1, -R22 ;  /* 0x000000016d6d7824 */ /* 0x000fe200078e0a16 */
[----:B------:R-:W-:Y:S01]  /*12c0*/  LEA.HI R20, R20, R105, RZ, 0x3 ;  /* 0x0000006914147211 */ /* 0x000fe200078f18ff */
[----:B------:R-:W-:Y:S01]  /*12d0*/  ULDC UR6, c[0x0][0x260] ;  /* 0x0000980000067ab9 */ /* 0x000fe20000000800 */
[----:B------:R-:W-:Y:S01]  /*12e0*/  SHF.R.S32.HI R22, RZ, 0x1f, R103 ;  /* 0x0000001fff167819 */ /* 0x000fe20000011467 */
[----:B------:R-:W-:Y:S01]  /*12f0*/  IMAD.IADD R107, R107, 0x1, -R24 ;  /* 0x000000016b6b7824 */ /* 0x000fe200078e0a18 */
[----:B------:R-:W-:Y:S01]  /*1300*/  LOP3.LUT R20, R20, 0xfffffff8, RZ, 0xc0, !PT ;  /* 0xfffffff814147812 */ /* 0x000fe200078ec0ff */
[----:B------:R-:W-:Y:S01]  /*1310*/  IMAD.SHL.U32 R144, R139, 0x8, RZ ;  /* 0x000000088b907824 */ /* 0x000fe200078e00ff */
[----:B------:R-:W-:Y:S01]  /*1320*/  SHF.R.S32.HI R24, RZ, 0x1f, R101 ;  /* 0x0000001fff187819 */ /* 0x000fe20000011465 */
[----:B------:R-:W-:Y:S01]  /*1330*/  IMAD R15, R0, UR6, RZ ;  /* 0x00000006000f7c24 */ /* 0x000fe2000f8e02ff */
[----:B------:R-:W-:Y:S01]  /*1340*/  LEA.HI R22, R22, R103, RZ, 0x3 ;  /* 0x0000006716167211 */ /* 0x000fe200078f18ff */
[----:B------:R-:W-:Y:S01]  /*1350*/  IMAD.IADD R105, R105, 0x1, -R20 ;  /* 0x0000000169697824 */ /* 0x000fe200078e0a14 */
[----:B------:R-:W-:Y:S01]  /*1360*/  LEA.HI R24, R24, R101, RZ, 0x3 ;  /* 0x0000006518187211 */ /* 0x000fe200078f18ff */
[----:B------:R-:W-:Y:S01]  /*1370*/  VIADD R20, R141, 0x2a ;  /* 0x0000002a8d147836 */ /* 0x000fe20000000000 */
[----:B------:R-:W-:Y:S01]  /*1380*/  LOP3.LUT R22, R22, 0xfffffff8, RZ, 0xc0, !PT ;  /* 0xfffffff816167812 */ /* 0x000fe200078ec0ff */
[----:B------:R-:W1:Y:S01]  /*1390*/  LDC R74, c[0x0][0x25c] ;  /* 0x00009700ff4a7b82 */ /* 0x000e620000000800 */
[----:B------:R-:W-:Y:S01]  /*13a0*/  LOP3.LUT R24, R24, 0xfffffff8, RZ, 0xc0, !PT ;  /* 0xfffffff818187812 */ /* 0x000fe200078ec0ff */
[----:B------:R-:W-:Y:S01]  /*13b0*/  IMAD.SHL.U32 R97, R20, 0x4, RZ ;  /* 0x0000000414617824 */ /* 0x000fe200078e00ff */
[----:B------:R-:W-:Y:S01]  /*13c0*/  SHF.R.S32.HI R26, RZ, 0x1f, R99 ;  /* 0x0000001fff1a7819 */ /* 0x000fe20000011463 */
[----:B------:R-:W-:Y:S01]  /*13d0*/  IMAD.IADD R103, R103, 0x1, -R22 ;  /* 0x0000000167677824 */ /* 0x000fe200078e0a16 */
[----:B------:R-:W-:Y:S01]  /*13e0*/  IADD3 R27, R141, 0x2e, RZ ;  /* 0x0000002e8d1b7810 */ /* 0x000fe20007ffe0ff */
        /* <DEDUP_REMOVED lines=9> */
[----:B------:R-:W-:Y:S01]  /*1480*/  SHF.R.S32.HI R28, RZ, 0x1f, R93 ;  /* 0x0000001fff1c7819 */ /* 0x000fe2000001145d */
[----:B------:R-:W-:Y:S01]  /*1490*/  IMAD.IADD R99, R99, 0x1, -R26 ;  /* 0x0000000163637824 */ /* 0x000fe200078e0a1a */
[----:B------:R-:W-:Y:S01]  /*14a0*/  LOP3.LUT R22, R22, 0xfffffff8, RZ, 0xc0, !PT ;  /* 0xfffffff816167812 */ /* 0x000fe200078ec0ff */
[----:B------:R-:W-:Y:S01]  /*14b0*/  UMOV UR6, 0x400 ;  /* 0x0000040000067882 */ /* 0x000fe20000000000 */
[----:B------:R-:W-:Y:S01]  /*14c0*/  SHF.R.S32.HI R26, RZ, 0x1f, R95 ;  /* 0x0000001fff1a7819 */ /* 0x000fe2000001145f */
[----:B0-----:R-:W-:Y:S01]  /*14d0*/  ULEA UR6, UR7, UR6, 0x18 ;  /* 0x0000000607067291 */ /* 0x001fe2000f8ec03f */
[----:B------:R-:W-:Y:S01]  /*14e0*/  LEA.HI R28, R28, R93, RZ, 0x3 ;  /* 0x0000005d1c1c7211 */ /* 0x000fe200078f18ff */
[----:B------:R-:W-:Y:S01]  /*14f0*/  IMAD.IADD R97, R97, 0x1, -R22 ;  /* 0x0000000161617824 */ /* 0x000fe200078e0a16 */
[----:B------:R-:W-:Y:S01]  /*1500*/  LEA.HI R26, R26, R95, RZ, 0x3 ;  /* 0x0000005f1a1a7211 */ /* 0x000fe200078f18ff */
[----:B------:R-:W-:Y:S01]  /*1510*/  VIADD R22, R141, 0x32 ;  /* 0x000000328d167836 */ /* 0x000fe20000000000 */
[----:B------:R-:W-:-:S02]  /*1520*/  LOP3.LUT R28, R28, 0xfffffff8, RZ, 0xc0, !PT ;  /* 0xfffffff81c1c7812 */ /* 0x000fc400078ec0ff */
[----:B------:R-:W-:Y:S01]  /*1530*/  LOP3.LUT R26, R26, 0xfffffff8, RZ, 0xc0, !PT ;  /* 0xfffffff81a1a7812 */ /* 0x000fe200078ec0ff */
[----:B------:R-:W-:Y:S01]  /*1540*/  IMAD.SHL.U32 R89, R22, 0x4, RZ ;  /* 0x0000000416597824 */ /* 0x000fe200078e00ff */
[----:B------:R-:W-:Y:S01]  /*1550*/  SHF.R.S32.HI R30, RZ, 0x1f, R91 ;  /* 0x0000001fff1e7819 */ /* 0x000fe2000001145b */
[----:B------:R-:W-:Y:S01]  /*1560*/  IMAD.IADD R93, R93, 0x1, -R28 ;  /* 0x000000015d5d7824 */ /* 0x000fe200078e0a1c */
[----:B------:R-:W-:Y:S01]  /*1570*/  IADD3 R28, R141, 0x34, RZ ;  /* 0x000000348d1c7810 */ /* 0x000fe20007ffe0ff */
[----:B------:R-:W-:Y:S01]  /*1580*/  IMAD.IADD R95, R95, 0x1, -R26 ;  /* 0x000000015f5f7824 */ /* 0x000fe200078e0a1a */
[----:B------:R-:W-:Y:S02]  /*1590*/  LEA.HI R30, R30, R91, RZ, 0x3 ;  /* 0x0000005b1e1e7211 */ /* 0x000fe400078f18ff */
[----:B------:R-:W-:Y:S01]  /*15a0*/  SHF.R.S32.HI R26, RZ, 0x1f, R89 ;  /* 0x0000001fff1a7819 */ /* 0x000fe20000011459 */
[----:B------:R-:W-:Y:S01]  /*15b0*/  IMAD.SHL.U32 R87, R28, 0x4, RZ ;  /* 0x000000041c577824 */ /* 0x000fe200078e00ff */
[----:B------:R-:W-:-:S02]  /*15c0*/  SHF.R.S32.HI R32, RZ, 0x1f, R85 ;  /* 0x0000001fff207819 */ /* 0x000fc40000011455 */
[----:B------:R-:W-:Y:S02]  /*15d0*/  LOP3.LUT R30, R30, 0xfffffff8, RZ, 0xc0, !PT ;  /* 0xfffffff81e1e7812 */ /* 0x000fe400078ec0ff */
[----:B------:R-:W-:Y:S02]  /*15e0*/  LEA.HI R26, R26, R89, RZ, 0x3 ;  /* 0x000000591a1a7211 */ /* 0x000fe400078f18ff */
[----:B------:R-:W-:Y:S01]  /*15f0*/  LEA.HI R32, R32, R85, RZ, 0x3 ;  /* 0x0000005520207211 */ /* 0x000fe200078f18ff */
[----:B------:R-:W-:Y:S01]  /*1600*/  IMAD.IADD R91, R91, 0x1, -R30 ;  /* 0x000000015b5b7824 */ /* 0x000fe200078e0a1e */
[----:B------:R-:W-:Y:S02]  /*1610*/  LOP3.LUT R26, R26, 0xfffffff8, RZ, 0xc0, !PT ;  /* 0xfffffff81a1a7812 */ /* 0x000fe400078ec0ff */
[----:B------:R-:W-:Y:S02]  /*1620*/  LOP3.LUT R32, R32, 0xfffffff8, RZ, 0xc0, !PT ;  /* 0xfffffff820207812 */ /* 0x000fe400078ec0ff */
[----:B------:R-:W-:Y:S01]  /*1630*/  SHF.R.S32.HI R30, RZ, 0x1f, R87 ;  /* 0x0000001fff1e7819 */ /* 0x000fe20000011457 */
[----:B------:R-:W-:Y:S01]  /*1640*/  IMAD.IADD R89, R89, 0x1, -R26 ;  /* 0x0000000159597824 */ /* 0x000fe200078e0a1a */
[----:B------:R-:W-:Y:S01]  /*1650*/  SHF.R.S32.HI R34, RZ, 0x1f, R83 ;  /* 0x0000001fff227819 */ /* 0x000fe20000011453 */
[----:B------:R-:W-:Y:S01]  /*1660*/  IMAD.IADD R85, R85, 0x1, -R32 ;  /* 0x0000000155557824 */ /* 0x000fe200078e0a20 */
[----:B------:R-:W-:Y:S01]  /*1670*/  LEA.HI R30, R30, R87, RZ, 0x3 ;  /* 0x000000571e1e7211 */ /* 0x000fe200078f18ff */
[----:B------:R-:W-:Y:S01]  /*1680*/  VIADD R32, R141, 0x3c ;  /* 0x0000003c8d207836 */ /* 0x000fe20000000000 */
[----:B------:R-:W-:-:S02]  /*1690*/  LEA.HI R34, R34, R83, RZ, 0x3 ;  /* 0x0000005322227211 */ /* 0x000fc400078f18ff */
[----:B------:R-:W-:Y:S01]  /*16a0*/  IADD3 R26, R141, 0x3a, RZ ;  /* 0x0000003a8d1a7810 */ /* 0x000fe20007ffe0ff */
[----:B------:R-:W-:Y:S01]  /*16b0*/  IMAD.SHL.U32 R79, R32, 0x4, RZ ;  /* 0x00000004204f7824 */ /* 0x000fe200078e00ff */
[----:B------:R-:W-:Y:S02]  /*16c0*/  LOP3.LUT R30, R30, 0xfffffff8, RZ, 0xc0, !PT ;  /* 0xfffffff81e1e7812 */ /* 0x000fe400078ec0ff */
[----:B------:R-:W-:Y:S01]  /*16d0*/  LOP3.LUT R34, R34, 0xfffffff8, RZ, 0xc0, !PT ;  /* 0xfffffff822227812 */ /* 0x000fe200078ec0ff */
[----:B------:R-:W-:Y:S01]  /*16e0*/  IMAD.SHL.U32 R81, R26, 0x4, RZ ;  /* 0x000000041a517824 */ /* 0x000fe200078e00ff */
[----:B------:R-:W-:Y:S01]  /*16f0*/  SHF.R.S32.HI R38, RZ, 0x1f, R144 ;  /* 0x0000001fff267819 */ /* 0x000fe20000011490 */
[----:B------:R-:W-:Y:S01]  /*1700*/  IMAD.IADD R87, R87, 0x1, -R30 ;  /* 0x0000000157577824 */ /* 0x000fe200078e0a1e */
[----:B------:R-:W-:Y:S01]  /*1710*/  IADD3 R144, P0, R15, R144, RZ ;  /* 0x000000900f907210 */ /* 0x000fe20007f1e0ff */
[----:B------:R-:W-:Y:S01]  /*1720*/  IMAD.IADD R83, R83, 0x1, -R34 ;  /* 0x0000000153537824 */ /* 0x000fe200078e0a22 */
[----:B------:R-:W-:-:S02]  /*1730*/  SHF.R.S32.HI R30, RZ, 0x1f, R81 ;  /* 0x0000001fff1e7819 */ /* 0x000fc40000011451 */
[----:B------:R-:W-:Y:S02]  /*1740*/  SHF.R.S32.HI R34, RZ, 0x1f, R79 ;  /* 0x0000001fff227819 */ /* 0x000fe4000001144f */
[----:B------:R-:W-:Y:S02]  /*1750*/  SHF.R.S32.HI R36, RZ, 0x1f, R77 ;  /* 0x0000001fff247819 */ /* 0x000fe4000001144d */
[----:B------:R-:W-:Y:S02]  /*1760*/  LEA.HI.X.SX32 R145, R15, R38, 0x1, P0 ;  /* 0x000000260f917211 */ /* 0x000fe400000f0eff */
[----:B-----5:R-:W-:Y:S02]  /*1770*/  FSETP.NEU.FTZ.AND P0, PT, R143, RZ, PT ;  /* 0x000000ff8f00720b */ /* 0x020fe40003f1d000 */
[----:B------:R-:W-:Y:S02]  /*1780*/  LEA.HI R30, R30, R81, RZ, 0x3 ;  /* 0x000000511e1e7211 */ /* 0x000fe400078f18ff */
[----:B------:R-:W-:-:S02]  /*1790*/  LEA.HI R34, R34, R79, RZ, 0x3 ;  /* 0x0000004f22227211 */ /* 0x000fc400078f18ff */
[----:B------:R-:W-:Y:S02]  /*17a0*/  LEA.HI R36, R36, R77, RZ, 0x3 ;  /* 0x0000004d24247211 */ /* 0x000fe400078f18ff */
[----:B------:R-:W-:Y:S02]  /*17b0*/  LEA.HI R2, R2, R2, RZ, 0x1 ;  /* 0x0000000202027211 */ /* 0x000fe400078f08ff */
[----:B------:R-:W-:Y:S02]  /*17c0*/  LEA.HI R4, R4, R4, RZ, 0x1 ;  /* 0x0000000404047211 */ /* 0x000fe400078f08ff */
[----:B------:R-:W-:Y:S01]  /*17d0*/  LEA.HI R3, R3, R3, RZ, 0x1 ;  /* 0x0000000303037211 */ /* 0x000fe200078f08ff */
[----:B------:R-:W-:Y:S01]  /*17e0*/  IMAD.SHL.U32 R136, R2, 0x40, RZ ;  /* 0x0000004002887824 */ /* 0x000fe200078e00ff */
        /* <DEDUP_REMOVED lines=54> */
[----:B------:R-:W-:-:S02]  /*1b50*/  LEA.HI R29, R29, R29, RZ, 0x1 ;  /* 0x0000001d1d1d7211 */ /* 0x000fc400078f08ff */
[----:B------:R-:W-:Y:S02]  /*1b60*/  LOP3.LUT R30, R30, 0xfffffff8, RZ, 0xc0, !PT ;  /* 0xfffffff81e1e7812 */ /* 0x000fe400078ec0ff */
[----:B------:R-:W-:Y:S02]  /*1b70*/  LOP3.LUT R34, R34, 0xfffffff8, RZ, 0xc0, !PT ;  /* 0xfffffff822227812 */ /* 0x000fe400078ec0ff */
[----:B------:R-:W-:Y:S01]  /*1b80*/  LOP3.LUT R36, R36, 0xfffffff8, RZ, 0xc0, !PT ;  /* 0xfffffff824247812 */ /* 0x000fe200078ec0ff */
[----:B------:R-:W-:Y:S01]  /*1b90*/  IMAD.IADD R81, R81, 0x1, -R30 ;  /* 0x0000000151517824 */ /* 0x000fe200078e0a1e */
[----:B------:R-:W-:Y:S01]  /*1ba0*/  SHF.L.U32 R5, R5, 0x6, RZ ;  /* 0x0000000605057819 */ /* 0x000fe200000006ff */
[----:B------:R-:W-:Y:S01]  /*1bb0*/  IMAD.IADD R79, R79, 0x1, -R34 ;  /* 0x000000014f4f7824 */ /* 0x000fe200078e0a22 */
[----:B------:R-:W-:Y:S01]  /*1bc0*/  SHF.L.U32 R16, R16, 0x6, RZ ;  /* 0x0000000610107819 */ /* 0x000fe200000006ff */
[----:B------:R-:W-:Y:S01]  /*1bd0*/  IMAD.IADD R77, R77, 0x1, -R36 ;  /* 0x000000014d4d7824 */ /* 0x000fe200078e0a24 */
[----:B------:R-:W-:-:S02]  /*1be0*/  SHF.L.U32 R29, R29, 0x6, RZ ;  /* 0x000000061d1d7819 */ /* 0x000fc400000006ff */
[----:B------:R-:W-:Y:S02]  /*1bf0*/  LOP3.LUT R136, R136, 0xffffff80, RZ, 0xc0, !PT ;  /* 0xffffff8088887812 */ /* 0x000fe400078ec0ff */
[----:B------:R-:W-:Y:S02]  /*1c00*/  LOP3.LUT R134, R5, 0xffffff80, RZ, 0xc0, !PT ;  /* 0xffffff8005867812 */ /* 0x000fe400078ec0ff */
[----:B------:R-:W-:Y:S02]  /*1c10*/  LOP3.LUT R132, R4, 0xffffff80, RZ, 0xc0, !PT ;  /* 0xffffff8004847812 */ /* 0x000fe400078ec0ff */
[----:B------:R-:W-:Y:S02]  /*1c20*/  LOP3.LUT R130, R3, 0xffffff80, RZ, 0xc0, !PT ;  /* 0xffffff8003827812 */ /* 0x000fe400078ec0ff */
[----:B------:R-:W-:Y:S02]  /*1c30*/  LOP3.LUT R128, R9, 0xffffff80, RZ, 0xc0, !PT ;  /* 0xffffff8009807812 */ /* 0x000fe400078ec0ff */
[----:B------:R-:W-:-:S02]  /*1c40*/  LOP3.LUT R126, R8, 0xffffff80, RZ, 0xc0, !PT ;  /* 0xffffff80087e7812 */ /* 0x000fc400078ec0ff */
        /* <DEDUP_REMOVED lines=25> */
[----:B------:R-:W-:Y:S02]  /*1de0*/  LEA R2, R141, UR6, 0x8 ;  /* 0x000000068d027c11 */ /* 0x000fe4000f8e40ff */
[----:B-1----:R-:W-:Y:S02]  /*1df0*/  SHF.R.S32.HI R74, RZ, 0x1f, R74 ;  /* 0x0000001fff4a7819 */ /* 0x002fe4000001144a */
[----:B------:R-:W-:Y:S02]  /*1e00*/  SHF.R.S32.HI R72, RZ, 0x1f, R136 ;  /* 0x0000001fff487819 */ /* 0x000fe40000011488 */
[----:B------:R-:W-:Y:S02]  /*1e10*/  SHF.R.S32.HI R70, RZ, 0x1f, R134 ;  /* 0x0000001fff467819 */ /* 0x000fe40000011486 */
[----:B------:R-:W-:-:S02]  /*1e20*/  SHF.R.S32.HI R68, RZ, 0x1f, R132 ;  /* 0x0000001fff447819 */ /* 0x000fc40000011484 */
[----:B------:R-:W-:Y:S02]  /*1e30*/  SHF.R.S32.HI R66, RZ, 0x1f, R130 ;  /* 0x0000001fff427819 */ /* 0x000fe40000011482 */
[----:B------:R-:W-:Y:S02]  /*1e40*/  SHF.R.S32.HI R64, RZ, 0x1f, R128 ;  /* 0x0000001fff407819 */ /* 0x000fe40000011480 */
[----:B------:R-:W-:Y:S02]  /*1e50*/  SHF.R.S32.HI R62, RZ, 0x1f, R126 ;  /* 0x0000001fff3e7819 */ /* 0x000fe4000001147e */
        /* <DEDUP_REMOVED lines=56> */
[----:B------:R-:W-:Y:S01]  /*21e0*/  SHF.R.S32.HI R37, RZ, 0x1f, R77 ;  /* 0x0000001fff257819 */ /* 0x000fe2000001144d */
[----:B------:R-:W-:Y:S06]  /*21f0*/  @P0 BRA `(.L_x_18596) ;  /* 0x0000002c00d40947 */ /* 0x000fec0003800000 */
[----:B------:R-:W-:-:S07]  /*2200*/  IMAD.MOV.U32 R140, RZ, RZ, -0x800001 ;  /* 0xff7fffffff8c7424 */ /* 0x000fce00078e00ff */
.L_x_18600:
[----:B0-----:R-:W-:-:S04]  /*2210*/  IADD3 R41, P0, R142, UR5, RZ ;  /* 0x000000058e297c10 */ /* 0x001fc8000ff1e0ff */
[----:B------:R-:W-:Y:S02]  /*2220*/  LEA.HI.X.SX32 R42, R142, UR12, 0x1, P0 ;  /* 0x0000000c8e2a7c11 */ /* 0x000fe400080f0eff */
[----:B------:R-:W-:-:S04]  /*2230*/  LEA R40, P0, R41, UR14, 0x2 ;  /* 0x0000000e29287c11 */ /* 0x000fc8000f8010ff */
[----:B------:R-:W-:-:S06]  /*2240*/  LEA.HI.X R41, R41, UR15, R42, 0x2, P0 ;  /* 0x0000000f29297c11 */ /* 0x000fcc00080f142a */
[----:B------:R-:W2:Y:S02]  /*2250*/  LDG.E.CONSTANT R41, desc[UR10][R40.64] ;  /* 0x0000000a28297981 */ /* 0x000ea4000c1e9900 */
[----:B--2---:R-:W-:Y:S01]  /*2260*/  SHF.R.S32.HI R42, RZ, 0x1f, R41 ;  /* 0x0000001fff2a7819 */ /* 0x004fe20000011429 */
[----:B------:R-:W-:-:S04]  /*2270*/  IMAD.WIDE.U32 R148, R41, UR13, R144 ;  /* 0x0000000d29947c25 */ /* 0x000fc8000f8e0090 */
[----:B------:R-:W-:-:S04]  /*2280*/  IMAD R42, R42, UR13, RZ ;  /* 0x0000000d2a2a7c24 */ /* 0x000fc8000f8e02ff */
[----:B------:R-:W-:Y:S01]  /*2290*/  IMAD R43, R41, R74, R42 ;  /* 0x0000004a292b7224 */ /* 0x000fe200078e022a */
[----:B------:R-:W-:-:S03]  /*22a0*/  IADD3 R42, P0, P1, R137, R148, R136 ;  /* 0x00000094892a7210 */ /* 0x000fc6000791e088 */
[----:B------:R-:W-:Y:S01]  /*22b0*/  IMAD.IADD R146, R149, 0x1, R43 ;  /* 0x0000000195927824 */ /* 0x000fe200078e022b */
[----:B------:R-:W-:-:S04]  /*22c0*/  LEA R46, P2, R42, UR16, 0x1 ;  /* 0x000000102a2e7c11 */ /* 0x000fc8000f8408ff */
[----:B------:R-:W-:-:S04]  /*22d0*/  IADD3.X R43, R71, R146, R72, P0, P1 ;  /* 0x00000092472b7210 */ /* 0x000fc800007e2448 */
[----:B------:R-:W-:Y:S02]  /*22e0*/  LEA.HI.X R47, R42, UR17, R43, 0x1, P2 ;  /* 0x000000112a2f7c11 */ /* 0x000fe400090f0c2b */
[----:B------:R-:W-:-:S03]  /*22f0*/  IADD3 R43, P0, R138, R148, RZ ;  /* 0x000000948a2b7210 */ /* 0x000fc60007f1e0ff */
[----:B------:R-:W2:Y:S01]  /*2300*/  LDG.E.CONSTANT R156, desc[UR10][R46.64] ;  /* 0x0000000a2e9c7981 */ /* 0x000ea2000c1e9900 */
[----:B------:R-:W-:Y:S01]  /*2310*/  LEA R42, P1, R43, UR16, 0x1 ;  /* 0x000000102b2a7c11 */ /* 0x000fe2000f8208ff */
[----:B------:R-:W-:Y:S02]  /*2320*/  IMAD.X R40, R73, 0x1, R146, P0 ;  /* 0x0000000149287824 */ /* 0x000fe400000e0692 */
[----:B------:R-:W3:Y:S03]  /*2330*/  LDG.E.CONSTANT R151, desc[UR10][R46.64+0x4] ;  /* 0x0000040a2e977981 */ /* 0x000ee6000c1e9900 */
[----:B------:R-:W-:-:S05]  /*2340*/  LEA.HI.X R43, R43, UR17, R40, 0x1, P1 ;  /* 0x000000112b2b7c11 */ /* 0x000fca00088f0c28 */
[----:B------:R-:W4:Y:S04]  /*2350*/  LDG.E.CONSTANT R157, desc[UR10][R42.64] ;  /* 0x0000000a2a9d7981 */ /* 0x000f28000c1e9900 */
[----:B------:R0:W5:Y:S01]  /*2360*/  LDG.E.CONSTANT R147, desc[UR10][R42.64+0x4] ;  /* 0x0000040a2a937981 */ /* 0x000162000c1e9900 */
[----:B------:R-:W-:-:S04]  /*2370*/  IADD3 R41, P0, P1, R135, R148, R134 ;  /* 0x0000009487297210 */ /* 0x000fc8000791e086 */
[----:B------:R-:W-:Y:S02]  /*2380*/  LEA R40, P2, R41, UR16, 0x1 ;  /* 0x0000001029287c11 */ /* 0x000fe4000f8408ff */
[----:B------:R-:W-:-:S04]  /*2390*/  IADD3.X R44, R69, R146, R70, P0, P1 ;  /* 0x00000092452c7210 */ /* 0x000fc800007e2446 */
[----:B------:R-:W-:-:S05]  /*23a0*/  LEA.HI.X R41, R41, UR17, R44, 0x1, P2 ;  /* 0x0000001129297c11 */ /* 0x000fca00090f0c2c */
[----:B------:R-:W5:Y:S01]  /*23b0*/  LDG.E.CONSTANT R150, desc[UR10][R40.64] ;  /* 0x0000000a28967981 */ /* 0x000f62000c1e9900 */
[----:B------:R-:W-:-:S03]  /*23c0*/  IADD3 R45, P0, P1, R133, R148, R132 ;  /* 0x00000094852d7210 */ /* 0x000fc6000791e084 */
[----:B------:R1:W5:Y:S01]  /*23d0*/  LDG.E.CONSTANT R159, desc[UR10][R40.64+0x4] ;  /* 0x0000040a289f7981 */ /* 0x000362000c1e9900 */
[----:B------:R-:W-:Y:S02]  /*23e0*/  LEA R44, P2, R45, UR16, 0x1 ;  /* 0x000000102d2c7c11 */ /* 0x000fe4000f8408ff */
[----:B------:R-:W-:-:S04]  /*23f0*/  IADD3.X R152, R67, R146, R68, P0, P1 ;  /* 0x0000009243987210 */ /* 0x000fc800007e2444 */
[----:B------:R-:W-:-:S05]  /*2400*/  LEA.HI.X R45, R45, UR17, R152, 0x1, P2 ;  /* 0x000000112d2d7c11 */ /* 0x000fca00090f0c98 */
[----:B------:R-:W5:Y:S04]  /*2410*/  LDG.E.CONSTANT R155, desc[UR10][R44.64] ;  /* 0x0000000a2c9b7981 */ /* 0x000f68000c1e9900 */
[----:B------:R1:W5:Y:S01]  /*2420*/  LDG.E.CONSTANT R152, desc[UR10][R44.64+0x4] ;  /* 0x0000040a2c987981 */ /* 0x000362000c1e9900 */
[----:B0-----:R-:W-:-:S04]  /*2430*/  IADD3 R43, P0, P1, R131, R148, R130 ;  /* 0x00000094832b7210 */ /* 0x001fc8000791e082 */
[----:B------:R-:W-:Y:S02]  /*2440*/  LEA R42, P2, R43, UR16, 0x1 ;  /* 0x000000102b2a7c11 */ /* 0x000fe4000f8408ff */
[----:B------:R-:W-:-:S04]  /*2450*/  IADD3.X R46, R65, R146, R66, P0, P1 ;  /* 0x00000092412e7210 */ /* 0x000fc800007e2442 */
[----:B------:R-:W-:-:S05]  /*2460*/  LEA.HI.X R43, R43, UR17, R46, 0x1, P2 ;  /* 0x000000112b2b7c11 */ /* 0x000fca00090f0c2e */
[----:B------:R-:W5:Y:S01]  /*2470*/  LDG.E.CONSTANT R154, desc[UR10][R42.64] ;  /* 0x0000000a2a9a7981 */ /* 0x000f62000c1e9900 */
[----:B-1----:R-:W-:-:S03]  /*2480*/  IADD3 R41, P0, P1, R129, R148, R128 ;  /* 0x0000009481297210 */ /* 0x002fc6000791e080 */
[----:B------:R0:W5:Y:S01]  /*2490*/  LDG.E.CONSTANT R153, desc[UR10][R42.64+0x4] ;  /* 0x0000040a2a997981 */ /* 0x000162000c1e9900 */
[----:B------:R-:W-:Y:S02]  /*24a0*/  LEA R40, P2, R41, UR16, 0x1 ;  /* 0x0000001029287c11 */ /* 0x000fe4000f8408ff */
[----:B------:R-:W-:-:S04]  /*24b0*/  IADD3.X R46, R63, R146, R64, P0, P1 ;  /* 0x000000923f2e7210 */ /* 0x000fc800007e2440 */
[----:B------:R-:W-:Y:S02]  /*24c0*/  LEA.HI.X R41, R41, UR17, R46, 0x1, P2 ;  /* 0x0000001129297c11 */ /* 0x000fe400090f0c2e */
[----:B------:R-:W1:Y:S04]  /*24d0*/  LDS.128 R44, [R2] ;  /* 0x00000000022c7984 */ /* 0x000e680000000c00 */
[----:B------:R-:W5:Y:S04]  /*24e0*/  LDG.E.CONSTANT R149, desc[UR10][R40.64] ;  /* 0x0000000a28957981 */ /* 0x000f68000c1e9900 */
[----:B------:R2:W5:Y:S01]  /*24f0*/  LDG.E.CONSTANT R143, desc[UR10][R40.64+0x4] ;  /* 0x0000040a288f7981 */ /* 0x000562000c1e9900 */
[----:B-1----:R-:W-:-:S02]  /*2500*/  SHF.L.U32 R158, R46, 0x10, RZ ;  /* 0x000000102e9e7819 */ /* 0x002fc400000006ff */
[----:B------:R-:W-:-:S05]  /*2510*/  PRMT R46, R46, 0x7632, R46 ;  /* 0x000076322e2e7816 */ /* 0x000fca000000002e */
[----:B0-----:R-:W-:Y:S02]  /*2520*/  IMAD.U32 R42, R46, 0x10000, RZ ;  /* 0x000100002e2a7824 */ /* 0x001fe400078e00ff */
[C---:B------:R-:W-:Y:S01]  /*2530*/  IMAD.U32 R46, R44.reuse, 0x10000, RZ ;  /* 0x000100002c2e7824 */ /* 0x040fe200078e00ff */
[----:B------:R-:W-:-:S05]  /*2540*/  PRMT R44, R44, 0x7632, R44 ;  /* 0x000076322c2c7816 */ /* 0x000fca000000002c */
[----:B------:R-:W-:Y:S02]  /*2550*/  IMAD.U32 R44, R44, 0x10000, RZ ;  /* 0x000100002c2c7824 */ /* 0x000fe400078e00ff */
[C---:B------:R-:W-:Y:S01]  /*2560*/  IMAD.U32 R160, R45.reuse, 0x10000, RZ ;  /* 0x000100002da07824 */ /* 0x040fe200078e00ff */
[----:B------:R-:W-:-:S05]  /*2570*/  PRMT R45, R45, 0x7632, R45 ;  /* 0x000076322d2d7816 */ /* 0x000fca000000002d */
[----:B------:R-:W-:Y:S02]  /*2580*/  IMAD.U32 R45, R45, 0x10000, RZ ;  /* 0x000100002d2d7824 */ /* 0x000fe400078e00ff */
[C---:B--2---:R-:W-:Y:S01]  /*2590*/  IMAD.U32 R161, R156.reuse, 0x10000, RZ ;  /* 0x000100009ca17824 */ /* 0x044fe200078e00ff */
[----:B------:R-:W-:-:S03]  /*25a0*/  PRMT R156, R156, 0x7632, R156 ;  /* 0x000076329c9c7816 */ /* 0x000fc6000000009c */
[----:B------:R-:W-:Y:S02]  /*25b0*/  FMUL.FTZ R163, R158, R161 ;  /* 0x000000a19ea37220 */ /* 0x000fe40000410000 */
[----:B------:R-:W-:-:S04]  /*25c0*/  IMAD.U32 R161, R156, 0x10000, RZ ;  /* 0x000100009ca17824 */ /* 0x000fc800078e00ff */
[----:B------:R-:W-:Y:S01]  /*25d0*/  FMUL.FTZ R41, R42, R161 ;  /* 0x000000a12a297220 */ /* 0x000fe20000410000 */
[----:B------:R-:W-:Y:S01]  /*25e0*/  IADD3 R42, P0, P1, R127, R148, R126 ;  /* 0x000000947f2a7210 */ /* 0x000fe2000791e07e */
[----:B----4-:R-:W-:-:S03]  /*25f0*/  IMAD.U32 R43, R157, 0x10000, RZ ;  /* 0x000100009d2b7824 */ /* 0x010fc600078e00ff */
[----:B------:R-:W-:Y:S01]  /*2600*/  LEA R156, P2, R42, UR16, 0x1 ;  /* 0x000000102a9c7c11 */ /* 0x000fe2000f8408ff */
[----:B------:R-:W-:Y:S01]  /*2610*/  FFMA.FTZ R46, R46, R43, R163 ;  /* 0x0000002b2e2e7223 */ /* 0x000fe200000100a3 */
[----:B------:R-:W-:Y:S02]  /*2620*/  IADD3.X R43, R61, R146, R62, P0, P1 ;  /* 0x000000923d2b7210 */ /* 0x000fe400007e243e */
[----:B------:R-:W-:Y:S02]  /*2630*/  PRMT R40, R157, 0x7632, R40 ;  /* 0x000076329d287816 */ /* 0x000fe40000000028 */
[----:B------:R-:W-:-:S05]  /*2640*/  LEA.HI.X R157, R42, UR17, R43, 0x1, P2 ;  /* 0x000000112a9d7c11 */ /* 0x000fca00090f0c2b */
[----:B------:R-:W2:Y:S01]  /*2650*/  LDG.E.CONSTANT R158, desc[UR10][R156.64] ;  /* 0x0000000a9c9e7981 */ /* 0x000ea2000c1e9900 */
[----:B------:R-:W-:Y:S02]  /*2660*/  IMAD.U32 R161, R40, 0x10000, RZ ;  /* 0x0001000028a17824 */ /* 0x000fe400078e00ff */
[----:B------:R-:W-:Y:S02]  /*2670*/  IMAD.U32 R40, R47, 0x10000, RZ ;  /* 0x000100002f287824 */ /* 0x000fe400078e00ff */
[----:B------:R-:W-:Y:S01]  /*2680*/  FFMA.FTZ R161, R44, R161, R41 ;  /* 0x000000a12ca17223 */ /* 0x000fe20000010029 */
[----:B---3--:R-:W-:Y:S01]  /*2690*/  IMAD.U32 R41, R151, 0x10000, RZ ;  /* 0x0001000097297824 */ /* 0x008fe200078e00ff */
[----:B------:R-:W-:Y:S02]  /*26a0*/  PRMT R47, R47, 0x7632, R47 ;  /* 0x000076322f2f7816 */ /* 0x000fe4000000002f */
[----:B------:R-:W-:Y:S01]  /*26b0*/  PRMT R151, R151, 0x7632, R151 ;  /* 0x0000763297977816 */ /* 0x000fe20000000097 */
[----:B------:R-:W-:Y:S01]  /*26c0*/  FMUL.FTZ R43, R40, R41 ;  /* 0x00000029282b7220 */ /* 0x000fe20000410000 */
[----:B-----5:R-:W-:-:S02]  /*26d0*/  IMAD.U32 R41, R147, 0x10000, RZ ;  /* 0x0001000093297824 */ /* 0x020fc400078e00ff */
[----:B------:R-:W-:Y:S01]  /*26e0*/  SHF.L.U32 R40, R151, 0x10, RZ ;  /* 0x0000001097287819 */ /* 0x000fe200000006ff */
[----:B------:R-:W-:Y:S02]  /*26f0*/  IMAD.U32 R47, R47, 0x10000, RZ ;  /* 0x000100002f2f7824 */ /* 0x000fe400078e00ff */
[----:B------:R-:W-:Y:S02]  /*2700*/  FFMA.FTZ R160, R160, R41, R43 ;  /* 0x00000029a0a07223 */ /* 0x000fe4000001002b */
[----:B------:R-:W-:Y:S02]  /*2710*/  FMUL.FTZ R162, R47, R40 ;  /* 0x000000282fa27220 */ /* 0x000fe40000410000 */
[----:B------:R-:W0:Y:S01]  /*2720*/  LDS.128 R40, [R2+0x10] ;  /* 0x0000100002287984 */ /* 0x000e220000000c00 */
[----:B------:R-:W-:-:S05]  /*2730*/  PRMT R147, R147, 0x7632, R147 ;  /* 0x0000763293937816 */ /* 0x000fca0000000093 */
[----:B------:R-:W-:Y:S02]  /*2740*/  IMAD.U32 R44, R147, 0x10000, RZ ;  /* 0x00010000932c7824 */ /* 0x000fe400078e00ff */
[----:B------:R-:W3:Y:S02]  /*2750*/  LDG.E.CONSTANT R147, desc[UR10][R156.64+0x4] ;  /* 0x0000040a9c937981 */ /* 0x000ee4000c1e9900 */
[----:B------:R-:W-:Y:S01]  /*2760*/  FFMA.FTZ R45, R45, R44, R162 ;  /* 0x0000002c2d2d7223 */ /* 0x000fe200000100a2 */
[C---:B------:R-:W-:Y:S01]  /*2770*/  IMAD.U32 R44, R150.reuse, 0x10000, RZ ;  /* 0x00010000962c7824 */ /* 0x040fe200078e00ff */
[----:B------:R-:W-:-:S05]  /*2780*/  PRMT R150, R150, 0x7632, R150 ;  /* 0x0000763296967816 */ /* 0x000fca0000000096 */
[----:B------:R-:W-:Y:S02]  /*2790*/  IMAD.U32 R150, R150, 0x10000, RZ ;  /* 0x0001000096967824 */ /* 0x000fe400078e00ff */
[C---:B0-----:R-:W-:Y:S01]  /*27a0*/  IMAD.U32 R47, R40.reuse, 0x10000, RZ ;  /* 0x00010000282f7824 */ /* 0x041fe200078e00ff */
[----:B------:R-:W-:-:S05]  /*27b0*/  PRMT R40, R40, 0x7632, R40 ;  /* 0x0000763228287816 */ /* 0x000fca0000000028 */
[----:B------:R-:W-:-:S04]  /*27c0*/  IMAD.U32 R40, R40, 0x10000, RZ ;  /* 0x0001000028287824 */ /* 0x000fc800078e00ff */
[----:B------:R-:W-:Y:S01]  /*27d0*/  FFMA.FTZ R161, R40, R150, R161 ;  /* 0x0000009628a17223 */ /* 0x000fe200000100a1 */
[----:B------:R-:W-:Y:S01]  /*27e0*/  IADD3 R40, P0, P1, R125, R148, R124 ;  /* 0x000000947d287210 */ /* 0x000fe2000791e07c */
[----:B------:R-:W-:-:S03]  /*27f0*/  FFMA.FTZ R44, R47, R44, R46 ;  /* 0x0000002c2f2c7223 */ /* 0x000fc6000001002e */
[----:B------:R-:W-:Y:S02]  /*2800*/  LEA R150, P2, R40, UR16, 0x1 ;  /* 0x0000001028967c11 */ /* 0x000fe4000f8408ff */
[----:B------:R-:W-:-:S04]  /*2810*/  IADD3.X R47, R59, R146, R60, P0, P1 ;  /* 0x000000923b2f7210 */ /* 0x000fc800007e243c */
[----:B------:R-:W-:-:S05]  /*2820*/  LEA.HI.X R151, R40, UR17, R47, 0x1, P2 ;  /* 0x0000001128977c11 */ /* 0x000fca00090f0c2f */
[----:B------:R-:W4:Y:S01]  /*2830*/  LDG.E.CONSTANT R157, desc[UR10][R150.64] ;  /* 0x0000000a969d7981 */ /* 0x000f22000c1e9900 */
[C---:B------:R-:W-:Y:S01]  /*2840*/  IMAD.U32 R47, R41.reuse, 0x10000, RZ ;  /* 0x00010000292f7824 */ /* 0x040fe200078e00ff */
[----:B------:R-:W-:Y:S01]  /*2850*/  PRMT R41, R41, 0x7632, R41 ;  /* 0x0000763229297816 */ /* 0x000fe20000000029 */
[C---:B------:R-:W-:Y:S01]  /*2860*/  IMAD.U32 R40, R159.reuse, 0x10000, RZ ;  /* 0x000100009f287824 */ /* 0x040fe200078e00ff */
[----:B------:R-:W-:Y:S01]  /*2870*/  PRMT R159, R159, 0x7632, R159 ;  /* 0x000076329f9f7816 */ /* 0x000fe2000000009f */
[----:B------:R0:W5:Y:S02]  /*2880*/  LDG.E.CONSTANT R156, desc[UR10][R150.64+0x4] ;  /* 0x0000040a969c7981 */ /* 0x000164000c1e9900 */
[----:B------:R-:W-:Y:S01]  /*2890*/  FFMA.FTZ R160, R47, R40, R160 ;  /* 0x000000282fa07223 */ /* 0x000fe200000100a0 */
[----:B------:R-:W-:Y:S01]  /*28a0*/  SHF.L.U32 R40, R41, 0x10, RZ ;  /* 0x0000001029287819 */ /* 0x000fe200000006ff */
[----:B------:R-:W-:Y:S02]  /*28b0*/  IMAD.U32 R159, R159, 0x10000, RZ ;  /* 0x000100009f9f7824 */ /* 0x000fe400078e00ff */
[----:B------:R-:W-:-:S02]  /*28c0*/  IMAD.U32 R41, R42, 0x10000, RZ ;  /* 0x000100002a297824 */ /* 0x000fc400078e00ff */
[----:B------:R-:W-:Y:S01]  /*28d0*/  FFMA.FTZ R40, R40, R159, R45 ;  /* 0x0000009f28287223 */ /* 0x000fe2000001002d */
[C---:B------:R-:W-:Y:S01]  /*28e0*/  IMAD.U32 R45, R155.reuse, 0x10000, RZ ;  /* 0x000100009b2d7824 */ /* 0x040fe200078e00ff */
[----:B------:R-:W-:Y:S02]  /*28f0*/  PRMT R42, R42, 0x7632, R42 ;  /* 0x000076322a2a7816 */ /* 0x000fe4000000002a */
[----:B------:R-:W-:-:S03]  /*2900*/  PRMT R155, R155, 0x7632, R155 ;  /* 0x000076329b9b7816 */ /* 0x000fc6000000009b */
[----:B------:R-:W-:Y:S02]  /*2910*/  IMAD.U32 R42, R42, 0x10000, RZ ;  /* 0x000100002a2a7824 */ /* 0x000fe400078e00ff */
[----:B------:R-:W-:-:S04]  /*2920*/  IMAD.U32 R155, R155, 0x10000, RZ ;  /* 0x000100009b9b7824 */ /* 0x000fc800078e00ff */
[----:B------:R-:W-:Y:S01]  /*2930*/  FFMA.FTZ R159, R42, R155, R161 ;  /* 0x0000009b2a9f7223 */ /* 0x000fe200000100a1 */
[----:B------:R-:W-:Y:S02]  /*2940*/  IMAD.U32 R155, R43, 0x10000, RZ ;  /* 0x000100002b9b7824 */ /* 0x000fe400078e00ff */
[----:B------:R-:W-:-:S04]  /*2950*/  IMAD.U32 R42, R152, 0x10000, RZ ;  /* 0x00010000982a7824 */ /* 0x000fc800078e00ff */
[----:B------:R-:W-:Y:S01]  /*2960*/  FFMA.FTZ R160, R155, R42, R160 ;  /* 0x0000002a9ba07223 */ /* 0x000fe200000100a0 */
[----:B------:R-:W-:-:S04]  /*2970*/  IADD3 R42, P0, P1, R123, R148, R122 ;  /* 0x000000947b2a7210 */ /* 0x000fc8000791e07a */
[C---:B0-----:R-:W-:Y:S02]  /*2980*/  LEA R150, P2, R42.reuse, UR16, 0x1 ;  /* 0x000000102a967c11 */ /* 0x041fe4000f8408ff */
[----:B------:R-:W-:Y:S01]  /*2990*/  IADD3.X R151, R57, R146, R58, P0, P1 ;  /* 0x0000009239977210 */ /* 0x000fe200007e243a */
[----:B------:R-:W-:Y:S02]  /*29a0*/  FFMA.FTZ R41, R41, R45, R44 ;  /* 0x0000002d29297223 */ /* 0x000fe4000001002c */
[----:B------:R-:W0:Y:S01]  /*29b0*/  LDS.128 R44, [R2+0x20] ;  /* 0x00002000022c7984 */ /* 0x000e220000000c00 */
[----:B------:R-:W-:Y:S02]  /*29c0*/  LEA.HI.X R151, R42, UR17, R151, 0x1, P2 ;  /* 0x000000112a977c11 */ /* 0x000fe400090f0c97 */
[----:B------:R-:W-:-:S03]  /*29d0*/  PRMT R42, R152, 0x7632, R42 ;  /* 0x00007632982a7816 */ /* 0x000fc6000000002a */
[----:B------:R-:W5:Y:S04]  /*29e0*/  LDG.E.CONSTANT R152, desc[UR10][R150.64] ;  /* 0x0000000a96987981 */ /* 0x000f68000c1e9900 */
[----:B------:R-:W5:Y:S01]  /*29f0*/  LDG.E.CONSTANT R155, desc[UR10][R150.64+0x4] ;  /* 0x0000040a969b7981 */ /* 0x000f62000c1e9900 */
[----:B------:R-:W-:Y:S01]  /*2a00*/  PRMT R43, R43, 0x7632, R43 ;  /* 0x000076322b2b7816 */ /* 0x000fe2000000002b */
[----:B------:R-:W-:-:S04]  /*2a10*/  IMAD.U32 R42, R42, 0x10000, RZ ;  /* 0x000100002a2a7824 */ /* 0x000fc800078e00ff */
[----:B------:R-:W-:-:S04]  /*2a20*/  IMAD.U32 R43, R43, 0x10000, RZ ;  /* 0x000100002b2b7824 */ /* 0x000fc800078e00ff */
[----:B------:R-:W-:Y:S01]  /*2a30*/  FFMA.FTZ R43, R43, R42, R40 ;  /* 0x0000002a2b2b7223 */ /* 0x000fe20000010028 */
[C---:B------:R-:W-:Y:S02]  /*2a40*/  SHF.L.U32 R40, R154.reuse, 0x10, RZ ;  /* 0x000000109a287819 */ /* 0x040fe400000006ff */
[----:B------:R-:W-:-:S05]  /*2a50*/  PRMT R154, R154, 0x7632, R154 ;  /* 0x000076329a9a7816 */ /* 0x000fca000000009a */
[----:B------:R-:W-:Y:S02]  /*2a60*/  IMAD.U32 R154, R154, 0x10000, RZ ;  /* 0x000100009a9a7824 */ /* 0x000fe400078e00ff */
[C---:B0-----:R-:W-:Y:S01]  /*2a70*/  IMAD.U32 R42, R44.reuse, 0x10000, RZ ;  /* 0x000100002c2a7824 */ /* 0x041fe200078e00ff */
[----:B------:R-:W-:-:S03]  /*2a80*/  PRMT R44, R44, 0x7632, R44 ;  /* 0x000076322c2c7816 */ /* 0x000fc6000000002c */
[----:B------:R-:W-:Y:S01]  /*2a90*/  FFMA.FTZ R42, R42, R40, R41 ;  /* 0x000000282a2a7223 */ /* 0x000fe20000010029 */
[----:B------:R-:W-:Y:S01]  /*2aa0*/  IADD3 R41, P0, P1, R121, R148, R120 ;  /* 0x0000009479297210 */ /* 0x000fe2000791e078 */
[----:B------:R-:W-:-:S03]  /*2ab0*/  IMAD.U32 R44, R44, 0x10000, RZ ;  /* 0x000100002c2c7824 */ /* 0x000fc600078e00ff */
[----:B------:R-:W-:Y:S01]  /*2ac0*/  LEA R40, P2, R41, UR16, 0x1 ;  /* 0x0000001029287c11 */ /* 0x000fe2000f8408ff */
[----:B------:R-:W-:Y:S01]  /*2ad0*/  FFMA.FTZ R159, R44, R154, R159 ;  /* 0x0000009a2c9f7223 */ /* 0x000fe2000001009f */
[----:B------:R-:W-:-:S04]  /*2ae0*/  IADD3.X R44, R55, R146, R56, P0, P1 ;  /* 0x00000092372c7210 */ /* 0x000fc800007e2438 */
[----:B------:R-:W-:-:S05]  /*2af0*/  LEA.HI.X R41, R41, UR17, R44, 0x1, P2 ;  /* 0x0000001129297c11 */ /* 0x000fca00090f0c2c */
[----:B------:R-:W5:Y:S01]  /*2b00*/  LDG.E.CONSTANT R154, desc[UR10][R40.64] ;  /* 0x0000000a289a7981 */ /* 0x000f62000c1e9900 */
[C---:B------:R-:W-:Y:S01]  /*2b10*/  IMAD.U32 R161, R45.reuse, 0x10000, RZ ;  /* 0x000100002da17824 */ /* 0x040fe200078e00ff */
[----:B------:R-:W-:Y:S01]  /*2b20*/  PRMT R45, R45, 0x7632, R45 ;  /* 0x000076322d2d7816 */ /* 0x000fe2000000002d */
[C---:B------:R-:W-:Y:S01]  /*2b30*/  IMAD.U32 R44, R153.reuse, 0x10000, RZ ;  /* 0x00010000992c7824 */ /* 0x040fe200078e00ff */
[----:B------:R-:W-:Y:S01]  /*2b40*/  PRMT R153, R153, 0x7632, R153 ;  /* 0x0000763299997816 */ /* 0x000fe20000000099 */
[----:B------:R0:W5:Y:S02]  /*2b50*/  LDG.E.CONSTANT R151, desc[UR10][R40.64+0x4] ;  /* 0x0000040a28977981 */ /* 0x000164000c1e9900 */
[----:B------:R-:W-:Y:S01]  /*2b60*/  FFMA.FTZ R160, R161, R44, R160 ;  /* 0x0000002ca1a07223 */ /* 0x000fe200000100a0 */
[----:B------:R-:W-:Y:S02]  /*2b70*/  IMAD.U32 R44, R45, 0x10000, RZ ;  /* 0x000100002d2c7824 */ /* 0x000fe400078e00ff */
[----:B------:R-:W-:-:S02]  /*2b80*/  IMAD.U32 R153, R153, 0x10000, RZ ;  /* 0x0001000099997824 */ /* 0x000fc400078e00ff */
[----:B------:R-:W-:Y:S02]  /*2b90*/  IMAD.U32 R45, R46, 0x10000, RZ ;  /* 0x000100002e2d7824 */ /* 0x000fe400078e00ff */
[----:B------:R-:W-:Y:S01]  /*2ba0*/  FFMA.FTZ R44, R44, R153, R43 ;  /* 0x000000992c2c7223 */ /* 0x000fe2000001002b */
[C---:B------:R-:W-:Y:S01]  /*2bb0*/  IMAD.U32 R43, R149.reuse, 0x10000, RZ ;  /* 0x00010000952b7824 */ /* 0x040fe200078e00ff */
[----:B------:R-:W-:Y:S02]  /*2bc0*/  PRMT R46, R46, 0x7632, R46 ;  /* 0x000076322e2e7816 */ /* 0x000fe4000000002e */
[----:B------:R-:W-:-:S03]  /*2bd0*/  PRMT R149, R149, 0x7632, R149 ;  /* 0x0000763295957816 */ /* 0x000fc60000000095 */
[----:B------:R-:W-:Y:S02]  /*2be0*/  IMAD.U32 R46, R46, 0x10000, RZ ;  /* 0x000100002e2e7824 */ /* 0x000fe400078e00ff */
[----:B------:R-:W-:Y:S02]  /*2bf0*/  IMAD.U32 R149, R149, 0x10000, RZ ;  /* 0x0001000095957824 */ /* 0x000fe400078e00ff */
[----:B------:R-:W-:Y:S01]  /*2c00*/  FFMA.FTZ R45, R45, R43, R42 ;  /* 0x0000002b2d2d7223 */ /* 0x000fe2000001002a */
[----:B------:R-:W-:Y:S02]  /*2c10*/  IMAD.U32 R42, R143, 0x10000, RZ ;  /* 0x000100008f2a7824 */ /* 0x000fe400078e00ff */
[----:B------:R-:W-:Y:S01]  /*2c20*/  FFMA.FTZ R46, R46, R149, R159 ;  /* 0x000000952e2e7223 */ /* 0x000fe2000001009f */
[----:B------:R-:W-:Y:S02]  /*2c30*/  SHF.L.U32 R159, R47, 0x10, RZ ;  /* 0x000000102f9f7819 */ /* 0x000fe400000006ff */
[----:B0-----:R-:W-:-:S03]  /*2c40*/  IADD3 R40, P0, P1, R119, R148, R118 ;  /* 0x0000009477287210 */ /* 0x001fc6000791e076 */
[----:B------:R-:W-:Y:S01]  /*2c50*/  FFMA.FTZ R159, R159, R42, R160 ;  /* 0x0000002a9f9f7223 */ /* 0x000fe200000100a0 */
[----:B------:R-:W-:Y:S02]  /*2c60*/  IADD3.X R41, R53, R146, R54, P0, P1 ;  /* 0x0000009235297210 */ /* 0x000fe400007e2436 */
[----:B------:R-:W-:-:S04]  /*2c70*/  LEA R160, P2, R40, UR16, 0x1 ;  /* 0x0000001028a07c11 */ /* 0x000fc8000f8408ff */
[----:B------:R-:W-:Y:S02]  /*2c80*/  LEA.HI.X R161, R40, UR17, R41, 0x1, P2 ;  /* 0x0000001128a17c11 */ /* 0x000fe400090f0c29 */
[----:B------:R-:W0:Y:S01]  /*2c90*/  LDS.128 R40, [R2+0x30] ;  /* 0x0000300002287984 */ /* 0x000e220000000c00 */
[----:B------:R-:W-:Y:S02]  /*2ca0*/  PRMT R47, R47, 0x7632, R47 ;  /* 0x000076322f2f7816 */ /* 0x000fe4000000002f */
[----:B------:R-:W-:Y:S01]  /*2cb0*/  PRMT R143, R143, 0x7632, R143 ;  /* 0x000076328f8f7816 */ /* 0x000fe2000000008f */
[----:B------:R-:W5:Y:S02]  /*2cc0*/  LDG.E.CONSTANT R150, desc[UR10][R160.64] ;  /* 0x0000000aa0967981 */ /* 0x000f64000c1e9900 */
[----:B------:R-:W-:Y:S02]  /*2cd0*/  IMAD.U32 R47, R47, 0x10000, RZ ;  /* 0x000100002f2f7824 */ /* 0x000fe400078e00ff */
[----:B------:R-:W-:Y:S01]  /*2ce0*/  IMAD.U32 R143, R143, 0x10000, RZ ;  /* 0x000100008f8f7824 */ /* 0x000fe200078e00ff */
[----:B------:R1:W5:Y:S03]  /*2cf0*/  LDG.E.CONSTANT R153, desc[UR10][R160.64+0x4] ;  /* 0x0000040aa0997981 */ /* 0x000366000c1e9900 */
[----:B------:R-:W-:Y:S01]  /*2d00*/  FFMA.FTZ R47, R47, R143, R44 ;  /* 0x0000008f2f2f7223 */ /* 0x000fe2000001002c */
[----:B0-----:R-:W-:-:S02]  /*2d10*/  IMAD.U32 R162, R40, 0x10000, RZ ;  /* 0x0001000028a27824 */ /* 0x001fc400078e00ff */
[----:B--2---:R-:W-:-:S04]  /*2d20*/  IMAD.U32 R44, R158, 0x10000, RZ ;  /* 0x000100009e2c7824 */ /* 0x004fc800078e00ff */
[----:B------:R-:W-:Y:S01]  /*2d30*/  FFMA.FTZ R162, R162, R44, R45 ;  /* 0x0000002ca2a27223 */ /* 0x000fe2000001002d */
[----:B------:R-:W-:-:S04]  /*2d40*/  IADD3 R45, P0, P1, R117, R148, R116 ;  /* 0x00000094752d7210 */ /* 0x000fc8000791e074 */
[----:B------:R-:W-:Y:S02]  /*2d50*/  LEA R44, P2, R45, UR16, 0x1 ;  /* 0x000000102d2c7c11 */ /* 0x000fe4000f8408ff */
[----:B------:R-:W-:-:S04]  /*2d60*/  IADD3.X R164, R51, R146, R52, P0, P1 ;  /* 0x0000009233a47210 */ /* 0x000fc800007e2434 */
[----:B------:R-:W-:-:S05]  /*2d70*/  LEA.HI.X R45, R45, UR17, R164, 0x1, P2 ;  /* 0x000000112d2d7c11 */ /* 0x000fca00090f0ca4 */
[----:B------:R-:W2:Y:S04]  /*2d80*/  LDG.E.CONSTANT R149, desc[UR10][R44.64] ;  /* 0x0000000a2c957981 */ /* 0x000ea8000c1e9900 */
[----:B------:R0:W2:Y:S01]  /*2d90*/  LDG.E.CONSTANT R143, desc[UR10][R44.64+0x4] ;  /* 0x0000040a2c8f7981 */ /* 0x0000a2000c1e9900 */
[----:B------:R-:W-:Y:S02]  /*2da0*/  PRMT R40, R40, 0x7632, R40 ;  /* 0x0000763228287816 */ /* 0x000fe40000000028 */
[----:B------:R-:W-:-:S03]  /*2db0*/  PRMT R158, R158, 0x7632, R158 ;  /* 0x000076329e9e7816 */ /* 0x000fc6000000009e */
[----:B-1----:R-:W-:Y:S02]  /*2dc0*/  IMAD.U32 R161, R40, 0x10000, RZ ;  /* 0x0001000028a17824 */ /* 0x002fe400078e00ff */
[----:B------:R-:W-:Y:S02]  /*2dd0*/  IMAD.U32 R40, R158, 0x10000, RZ ;  /* 0x000100009e287824 */ /* 0x000fe400078e00ff */
[----:B------:R-:W-:Y:S02]  /*2de0*/  IMAD.U32 R160, R41, 0x10000, RZ ;  /* 0x0001000029a07824 */ /* 0x000fe400078e00ff */
[----:B------:R-:W-:Y:S01]  /*2df0*/  FFMA.FTZ R46, R161, R40, R46 ;  /* 0x00000028a12e7223 */ /* 0x000fe2000001002e */
[----:B---3--:R-:W-:-:S04]  /*2e00*/  IMAD.U32 R40, R147, 0x10000, RZ ;  /* 0x0001000093287824 */ /* 0x008fc800078e00ff */
[----:B------:R-:W-:Y:S01]  /*2e10*/  FFMA.FTZ R160, R160, R40, R159 ;  /* 0x00000028a0a07223 */ /* 0x000fe2000001009f */
[----:B------:R-:W-:Y:S02]  /*2e20*/  IADD3 R40, P0, P1, R115, R148, R114 ;  /* 0x0000009473287210 */ /* 0x000fe4000791e072 */
[----:B------:R-:W-:Y:S02]  /*2e30*/  PRMT R41, R41, 0x7632, R41 ;  /* 0x0000763229297816 */ /* 0x000fe40000000029 */
[C---:B------:R-:W-:Y:S02]  /*2e40*/  LEA R158, P2, R40.reuse, UR16, 0x1 ;  /* 0x00000010289e7c11 */ /* 0x040fe4000f8408ff */
[----:B0-----:R-:W-:Y:S02]  /*2e50*/  IADD3.X R45, R49, R146, R50, P0, P1 ;  /* 0x00000092312d7210 */ /* 0x001fe400007e2432 */
[----:B------:R-:W-:Y:S02]  /*2e60*/  PRMT R147, R147, 0x7632, R147 ;  /* 0x0000763293937816 */ /* 0x000fe40000000093 */
[----:B------:R-:W-:Y:S01]  /*2e70*/  LEA.HI.X R159, R40, UR17, R45, 0x1, P2 ;  /* 0x00000011289f7c11 */ /* 0x000fe200090f0c2d */
[----:B------:R-:W-:Y:S01]  /*2e80*/  IMAD.U32 R40, R41, 0x10000, RZ ;  /* 0x0001000029287824 */ /* 0x000fe200078e00ff */
[----:B------:R-:W-:-:S03]  /*2e90*/  SHF.L.U32 R41, R147, 0x10, RZ ;  /* 0x0000001093297819 */ /* 0x000fc600000006ff */
[----:B------:R-:W3:Y:S02]  /*2ea0*/  LDG.E.CONSTANT R147, desc[UR10][R158.64] ;  /* 0x0000000a9e937981 */ /* 0x000ee4000c1e9900 */
[----:B------:R-:W-:Y:S01]  /*2eb0*/  FFMA.FTZ R40, R40, R41, R47 ;  /* 0x0000002928287223 */ /* 0x000fe2000001002f */
[C---:B------:R-:W-:Y:S01]  /*2ec0*/  IMAD.U32 R41, R42.reuse, 0x10000, RZ ;  /* 0x000100002a297824 */ /* 0x040fe200078e00ff */
[----:B------:R-:W-:Y:S01]  /*2ed0*/  PRMT R42, R42, 0x7632, R42 ;  /* 0x000076322a2a7816 */ /* 0x000fe2000000002a */
[----:B------:R0:W3:Y:S01]  /*2ee0*/  LDG.E.CONSTANT R158, desc[UR10][R158.64+0x4] ;  /* 0x0000040a9e9e7981 */ /* 0x0000e2000c1e9900 */
[----:B----4-:R-:W-:-:S04]  /*2ef0*/  IMAD.U32 R44, R157, 0x10000, RZ ;  /* 0x000100009d2c7824 */ /* 0x010fc800078e00ff */
[----:B------:R-:W-:Y:S01]  /*2f00*/  FFMA.FTZ R162, R41, R44, R162 ;  /* 0x0000002c29a27223 */ /* 0x000fe200000100a2 */
[----:B------:R-:W-:Y:S01]  /*2f10*/  PRMT R41, R157, 0x7632, R41 ;  /* 0x000076329d297816 */ /* 0x000fe20000000029 */
[----:B------:R-:W-:-:S04]  /*2f20*/  IMAD.U32 R157, R42, 0x10000, RZ ;  /* 0x000100002a9d7824 */ /* 0x000fc800078e00ff */
[----:B------:R-:W-:-:S04]  /*2f30*/  IMAD.U32 R41, R41, 0x10000, RZ ;  /* 0x0001000029297824 */ /* 0x000fc800078e00ff */
[----:B------:R-:W-:Y:S02]  /*2f40*/  FFMA.FTZ R157, R157, R41, R46 ;  /* 0x000000299d9d7223 */ /* 0x000fe4000001002e */
[----:B------:R-:W1:Y:S01]  /*2f50*/  LDS.128 R44, [R2+0x40] ;  /* 0x00004000022c7984 */ /* 0x000e620000000c00 */
[C---:B------:R-:W-:Y:S02]  /*2f60*/  IMAD.U32 R41, R43.reuse, 0x10000, RZ ;  /* 0x000100002b297824 */ /* 0x040fe400078e00ff */
[----:B-----5:R-:W-:Y:S01]  /*2f70*/  IMAD.U32 R42, R156, 0x10000, RZ ;  /* 0x000100009c2a7824 */ /* 0x020fe200078e00ff */
[----:B------:R-:W-:-:S03]  /*2f80*/  PRMT R43, R43, 0x7632, R43 ;  /* 0x000076322b2b7816 */ /* 0x000fc6000000002b */
[----:B------:R-:W-:Y:S01]  /*2f90*/  FFMA.FTZ R42, R41, R42, R160 ;  /* 0x0000002a292a7223 */ /* 0x000fe200000100a0 */
[----:B------:R-:W-:Y:S01]  /*2fa0*/  PRMT R41, R156, 0x7632, R41 ;  /* 0x000076329c297816 */ /* 0x000fe20000000029 */
[----:B------:R-:W-:-:S04]  /*2fb0*/  IMAD.U32 R43, R43, 0x10000, RZ ;  /* 0x000100002b2b7824 */ /* 0x000fc800078e00ff */
[----:B------:R-:W-:-:S04]  /*2fc0*/  IMAD.U32 R41, R41, 0x10000, RZ ;  /* 0x0001000029297824 */ /* 0x000fc800078e00ff */
[----:B------:R-:W-:Y:S01]  /*2fd0*/  FFMA.FTZ R43, R43, R41, R40 ;  /* 0x000000292b2b7223 */ /* 0x000fe20000010028 */
[----:B------:R-:W-:Y:S02]  /*2fe0*/  IMAD.U32 R40, R152, 0x10000, RZ ;  /* 0x0001000098287824 */ /* 0x000fe400078e00ff */
[----:B-1----:R-:W-:-:S04]  /*2ff0*/  IMAD.U32 R41, R44, 0x10000, RZ ;  /* 0x000100002c297824 */ /* 0x002fc800078e00ff */
[----:B------:R-:W-:Y:S01]  /*3000*/  FFMA.FTZ R162, R41, R40, R162 ;  /* 0x0000002829a27223 */ /* 0x000fe200000100a2 */
[----:B------:R-:W-:Y:S02]  /*3010*/  IADD3 R41, P0, P1, R113, R148, R112 ;  /* 0x0000009471297210 */ /* 0x000fe4000791e070 */
[----:B------:R-:W-:Y:S02]  /*3020*/  PRMT R44, R44, 0x7632, R44 ;  /* 0x000076322c2c7816 */ /* 0x000fe4000000002c */
[----:B------:R-:W-:Y:S02]  /*3030*/  PRMT R152, R152, 0x7632, R152 ;  /* 0x0000763298987816 */ /* 0x000fe40000000098 */
[----:B------:R-:W-:Y:S02]  /*3040*/  LEA R40, P2, R41, UR16, 0x1 ;  /* 0x0000001029287c11 */ /* 0x000fe4000f8408ff */
[----:B------:R-:W-:Y:S01]  /*3050*/  IADD3.X R156, R39, R146, R48, P0, P1 ;  /* 0x00000092279c7210 */ /* 0x000fe200007e2430 */
[----:B------:R-:W-:Y:S01]  /*3060*/  IMAD.U32 R152, R152, 0x10000, RZ ;  /* 0x0001000098987824 */ /* 0x000fe200078e00ff */
[----:B------:R-:W-:-:S02]  /*3070*/  SHF.L.U32 R44, R44, 0x10, RZ ;  /* 0x000000102c2c7819 */ /* 0x000fc400000006ff */
[----:B------:R-:W-:Y:S01]  /*3080*/  LEA.HI.X R41, R41, UR17, R156, 0x1, P2 ;  /* 0x0000001129297c11 */ /* 0x000fe200090f0c9c */
[----:B0-----:R-:W-:Y:S02]  /*3090*/  IMAD.U32 R159, R45, 0x10000, RZ ;  /* 0x000100002d9f7824 */ /* 0x001fe400078e00ff */
[----:B------:R-:W-:Y:S01]  /*30a0*/  FFMA.FTZ R44, R44, R152, R157 ;  /* 0x000000982c2c7223 */ /* 0x000fe2000001009d */
[----:B------:R-:W-:Y:S01]  /*30b0*/  IMAD.U32 R152, R155, 0x10000, RZ ;  /* 0x000100009b987824 */ /* 0x000fe200078e00ff */
[----:B------:R-:W4:Y:S01]  /*30c0*/  LDG.E.CONSTANT R157, desc[UR10][R40.64] ;  /* 0x0000000a289d7981 */ /* 0x000f22000c1e9900 */
[----:B------:R-:W-:Y:S02]  /*30d0*/  PRMT R45, R45, 0x7632, R45 ;  /* 0x000076322d2d7816 */ /* 0x000fe4000000002d */
[----:B------:R-:W-:Y:S01]  /*30e0*/  PRMT R155, R155, 0x7632, R155 ;  /* 0x000076329b9b7816 */ /* 0x000fe2000000009b */
[----:B------:R-:W-:Y:S02]  /*30f0*/  FFMA.FTZ R42, R159, R152, R42 ;  /* 0x000000989f2a7223 */ /* 0x000fe4000001002a */
[----:B------:R-:W-:-:S02]  /*3100*/  IMAD.U32 R152, R45, 0x10000, RZ ;  /* 0x000100002d987824 */ /* 0x000fc400078e00ff */
[----:B------:R-:W-:-:S04]  /*3110*/  IMAD.U32 R155, R155, 0x10000, RZ ;  /* 0x000100009b9b7824 */ /* 0x000fc800078e00ff */
[----:B------:R-:W-:Y:S02]  /*3120*/  FFMA.FTZ R155, R152, R155, R43 ;  /* 0x0000009b989b7223 */ /* 0x000fe4000001002b */
[----:B------:R0:W5:Y:S01]  /*3130*/  LDG.E.CONSTANT R152, desc[UR10][R40.64+0x4] ;  /* 0x0000040a28987981 */ /* 0x000162000c1e9900 */
[C---:B------:R-:W-:Y:S01]  /*3140*/  IMAD.U32 R43, R46.reuse, 0x10000, RZ ;  /* 0x000100002e2b7824 */ /* 0x040fe200078e00ff */
[----:B------:R-:W-:Y:S01]  /*3150*/  PRMT R46, R46, 0x7632, R46 ;  /* 0x000076322e2e7816 */ /* 0x000fe2000000002e */
[C---:B------:R-:W-:Y:S01]  /*3160*/  IMAD.U32 R45, R154.reuse, 0x10000, RZ ;  /* 0x000100009a2d7824 */ /* 0x040fe200078e00ff */
[----:B------:R-:W-:-:S03]  /*3170*/  PRMT R154, R154, 0x7632, R154 ;  /* 0x000076329a9a7816 */ /* 0x000fc6000000009a */
[----:B------:R-:W-:Y:S01]  /*3180*/  FFMA.FTZ R162, R43, R45, R162 ;  /* 0x0000002d2ba27223 */ /* 0x000fe200000100a2 */
[----:B------:R-:W-:Y:S01]  /*3190*/  IMAD.U32 R43, R46, 0x10000, RZ ;  /* 0x000100002e2b7824 */ /* 0x000fe200078e00ff */
[----:B------:R-:W-:Y:S01]  /*31a0*/  IADD3 R45, P0, P1, R111, R148, R110 ;  /* 0x000000946f2d7210 */ /* 0x000fe2000791e06e */
[----:B------:R-:W-:-:S03]  /*31b0*/  IMAD.U32 R46, R154, 0x10000, RZ ;  /* 0x000100009a2e7824 */ /* 0x000fc600078e00ff */
[----:B------:R-:W-:Y:S01]  /*31c0*/  IADD3.X R154, R22, R146, R3, P0, P1 ;  /* 0x00000092169a7210 */ /* 0x000fe200007e2403 */
[----:B------:R-:W-:Y:S01]  /*31d0*/  FFMA.FTZ R46, R43, R46, R44 ;  /* 0x0000002e2b2e7223 */ /* 0x000fe2000001002c */
[----:B------:R-:W-:-:S04]  /*31e0*/  LEA R44, P2, R45, UR16, 0x1 ;  /* 0x000000102d2c7c11 */ /* 0x000fc8000f8408ff */
[----:B------:R-:W-:Y:S01]  /*31f0*/  LEA.HI.X R45, R45, UR17, R154, 0x1, P2 ;  /* 0x000000112d2d7c11 */ /* 0x000fe200090f0c9a */
[----:B------:R-:W-:-:S04]  /*3200*/  IMAD.U32 R43, R47, 0x10000, RZ ;  /* 0x000100002f2b7824 */ /* 0x000fc800078e00ff */
[----:B------:R-:W5:Y:S01]  /*3210*/  LDG.E.CONSTANT R154, desc[UR10][R44.64] ;  /* 0x0000000a2c9a7981 */ /* 0x000f62000c1e9900 */
[----:B------:R-:W-:-:S05]  /*3220*/  SHF.L.U32 R156, R151, 0x10, RZ ;  /* 0x00000010979c7819 */ /* 0x000fca00000006ff */
[----:B------:R-:W-:Y:S02]  /*3230*/  FFMA.FTZ R156, R43, R156, R42 ;  /* 0x0000009c2b9c7223 */ /* 0x000fe4000001002a */
[----:B0-----:R-:W0:Y:S01]  /*3240*/  LDS.128 R40, [R2+0x50] ;  /* 0x0000500002287984 */ /* 0x001e220000000c00 */
[----:B------:R-:W-:Y:S02]  /*3250*/  PRMT R47, R47, 0x7632, R47 ;  /* 0x000076322f2f7816 */ /* 0x000fe4000000002f */
[----:B------:R-:W-:-:S03]  /*3260*/  PRMT R151, R151, 0x7632, R151 ;  /* 0x0000763297977816 */ /* 0x000fc60000000097 */
[----:B------:R-:W-:Y:S02]  /*3270*/  IMAD.U32 R160, R47, 0x10000, RZ ;  /* 0x000100002fa07824 */ /* 0x000fe400078e00ff */
[----:B------:R-:W-:-:S04]  /*3280*/  IMAD.U32 R151, R151, 0x10000, RZ ;  /* 0x0001000097977824 */ /* 0x000fc800078e00ff */
[----:B------:R-:W-:Y:S01]  /*3290*/  FFMA.FTZ R151, R160, R151, R155 ;  /* 0x00000097a0977223 */ /* 0x000fe2000001009b */
[C---:B------:R-:W-:Y:S01]  /*32a0*/  IMAD.U32 R155, R150.reuse, 0x10000, RZ ;  /* 0x00010000969b7824 */ /* 0x040fe200078e00ff */
[----:B------:R-:W-:Y:S01]  /*32b0*/  PRMT R150, R150, 0x7632, R150 ;  /* 0x0000763296967816 */ /* 0x000fe20000000096 */
[C---:B0-----:R-:W-:Y:S01]  /*32c0*/  IMAD.U32 R47, R40.reuse, 0x10000, RZ ;  /* 0x00010000282f7824 */ /* 0x041fe200078e00ff */
[----:B------:R-:W-:-:S05]  /*32d0*/  PRMT R40, R40, 0x7632, R40 ;  /* 0x0000763228287816 */ /* 0x000fca0000000028 */
[----:B------:R-:W-:Y:S02]  /*32e0*/  IMAD.U32 R159, R40, 0x10000, RZ ;  /* 0x00010000289f7824 */ /* 0x000fe400078e00ff */
[----:B------:R-:W-:Y:S02]  /*32f0*/  IMAD.U32 R40, R150, 0x10000, RZ ;  /* 0x0001000096287824 */ /* 0x000fe400078e00ff */
[----:B------:R-:W-:Y:S02]  /*3300*/  FFMA.FTZ R162, R47, R155, R162 ;  /* 0x0000009b2fa27223 */ /* 0x000fe400000100a2 */
[----:B------:R0:W5:Y:S01]  /*3310*/  LDG.E.CONSTANT R155, desc[UR10][R44.64+0x4] ;  /* 0x0000040a2c9b7981 */ /* 0x000162000c1e9900 */
[----:B------:R-:W-:Y:S01]  /*3320*/  FFMA.FTZ R159, R159, R40, R46 ;  /* 0x000000289f9f7223 */ /* 0x000fe2000001002e */
[----:B------:R-:W-:Y:S01]  /*3330*/  IADD3 R40, P0, P1, R109, R148, R108 ;  /* 0x000000946d287210 */ /* 0x000fe2000791e06c */
[C---:B------:R-:W-:Y:S01]  /*3340*/  IMAD.U32 R161, R41.reuse, 0x10000, RZ ;  /* 0x0001000029a17824 */ /* 0x040fe200078e00ff */
[----:B------:R-:W-:-:S02]  /*3350*/  PRMT R41, R41, 0x7632, R41 ;  /* 0x0000763229297816 */ /* 0x000fc40000000029 */
[C---:B------:R-:W-:Y:S02]  /*3360*/  LEA R46, P2, R40.reuse, UR16, 0x1 ;  /* 0x00000010282e7c11 */ /* 0x040fe4000f8408ff */
[----:B------:R-:W-:Y:S01]  /*3370*/  IADD3.X R47, R21, R146, R4, P0, P1 ;  /* 0x00000092152f7210 */ /* 0x000fe200007e2404 */
[C---:B0-----:R-:W-:Y:S01]  /*3380*/  IMAD.U32 R44, R153.reuse, 0x10000, RZ ;  /* 0x00010000992c7824 */ /* 0x041fe200078e00ff */
[----:B------:R-:W-:Y:S02]  /*3390*/  PRMT R153, R153, 0x7632, R153 ;  /* 0x0000763299997816 */ /* 0x000fe40000000099 */
[----:B------:R-:W-:Y:S01]  /*33a0*/  LEA.HI.X R47, R40, UR17, R47, 0x1, P2 ;  /* 0x00000011282f7c11 */ /* 0x000fe200090f0c2f */
[----:B------:R-:W-:Y:S02]  /*33b0*/  IMAD.U32 R40, R41, 0x10000, RZ ;  /* 0x0001000029287824 */ /* 0x000fe400078e00ff */
[----:B------:R-:W-:Y:S01]  /*33c0*/  FFMA.FTZ R44, R161, R44, R156 ;  /* 0x0000002ca12c7223 */ /* 0x000fe2000001009c */
[----:B------:R-:W-:Y:S01]  /*33d0*/  IMAD.U32 R41, R153, 0x10000, RZ ;  /* 0x0001000099297824 */ /* 0x000fe200078e00ff */
[----:B------:R-:W5:Y:S01]  /*33e0*/  LDG.E.CONSTANT R156, desc[UR10][R46.64] ;  /* 0x0000000a2e9c7981 */ /* 0x000f62000c1e9900 */
[----:B------:R-:W-:-:S02]  /*33f0*/  SHF.L.U32 R45, R42, 0x10, RZ ;  /* 0x000000102a2d7819 */ /* 0x000fc400000006ff */
[----:B------:R-:W-:Y:S01]  /*3400*/  FFMA.FTZ R41, R40, R41, R151 ;  /* 0x0000002928297223 */ /* 0x000fe20000010097 */
[----:B------:R-:W-:Y:S01]  /*3410*/  PRMT R42, R42, 0x7632, R42 ;  /* 0x000076322a2a7816 */ /* 0x000fe2000000002a */
[----:B------:R0:W5:Y:S04]  /*3420*/  LDG.E.CONSTANT R153, desc[UR10][R46.64+0x4] ;  /* 0x0000040a2e997981 */ /* 0x000168000c1e9900 */
[----:B------:R-:W-:Y:S02]  /*3430*/  IMAD.U32 R42, R42, 0x10000, RZ ;  /* 0x000100002a2a7824 */ /* 0x000fe400078e00ff */
[----:B--2---:R-:W-:-:S04]  /*3440*/  IMAD.U32 R40, R149, 0x10000, RZ ;  /* 0x0001000095287824 */ /* 0x004fc800078e00ff */
[----:B------:R-:W-:Y:S01]  /*3450*/  FFMA.FTZ R40, R45, R40, R162 ;  /* 0x000000282d287223 */ /* 0x000fe200000100a2 */
[----:B------:R-:W-:-:S05]  /*3460*/  PRMT R45, R149, 0x7632, R45 ;  /* 0x00007632952d7816 */ /* 0x000fca000000002d */
[----:B------:R-:W-:-:S04]  /*3470*/  IMAD.U32 R45, R45, 0x10000, RZ ;  /* 0x000100002d2d7824 */ /* 0x000fc800078e00ff */
[----:B------:R-:W-:Y:S01]  /*3480*/  FFMA.FTZ R159, R42, R45, R159 ;  /* 0x0000002d2a9f7223 */ /* 0x000fe2000001009f */
[----:B------:R-:W-:Y:S02]  /*3490*/  IMAD.U32 R45, R43, 0x10000, RZ ;  /* 0x000100002b2d7824 */ /* 0x000fe400078e00ff */
[----:B------:R-:W-:-:S04]  /*34a0*/  IMAD.U32 R42, R143, 0x10000, RZ ;  /* 0x000100008f2a7824 */ /* 0x000fc800078e00ff */
[----:B------:R-:W-:Y:S02]  /*34b0*/  FFMA.FTZ R42, R45, R42, R44 ;  /* 0x0000002a2d2a7223 */ /* 0x000fe4000001002c */
[----:B0-----:R-:W0:Y:S01]  /*34c0*/  LDS.128 R44, [R2+0x60] ;  /* 0x00006000022c7984 */ /* 0x001e220000000c00 */
[----:B------:R-:W-:-:S04]  /*34d0*/  IADD3 R149, P0, P1, R107, R148, R106 ;  /* 0x000000946b957210 */ /* 0x000fc8000791e06a */
[----:B------:R-:W-:Y:S02]  /*34e0*/  LEA R160, P2, R149, UR16, 0x1 ;  /* 0x0000001095a07c11 */ /* 0x000fe4000f8408ff */
[----:B------:R-:W-:-:S04]  /*34f0*/  IADD3.X R150, R24, R146, R5, P0, P1 ;  /* 0x0000009218967210 */ /* 0x000fc800007e2405 */
[----:B------:R-:W-:Y:S02]  /*3500*/  LEA.HI.X R161, R149, UR17, R150, 0x1, P2 ;  /* 0x0000001195a17c11 */ /* 0x000fe400090f0c96 */
[----:B------:R-:W-:Y:S02]  /*3510*/  PRMT R43, R43, 0x7632, R43 ;  /* 0x000076322b2b7816 */ /* 0x000fe4000000002b */
[----:B------:R-:W-:Y:S01]  /*3520*/  PRMT R143, R143, 0x7632, R143 ;  /* 0x000076328f8f7816 */ /* 0x000fe2000000008f */
[----:B------:R-:W2:Y:S02]  /*3530*/  LDG.E.CONSTANT R151, desc[UR10][R160.64] ;  /* 0x0000000aa0977981 */ /* 0x000ea4000c1e9900 */
[----:B------:R-:W-:Y:S02]  /*3540*/  IMAD.U32 R150, R43, 0x10000, RZ ;  /* 0x000100002b967824 */ /* 0x000fe400078e00ff */
[----:B------:R-:W-:Y:S02]  /*3550*/  IMAD.U32 R43, R143, 0x10000, RZ ;  /* 0x000100008f2b7824 */ /* 0x000fe400078e00ff */
[----:B---3--:R-:W-:-:S02]  /*3560*/  IMAD.U32 R162, R147, 0x10000, RZ ;  /* 0x0001000093a27824 */ /* 0x008fc400078e00ff */
[----:B------:R-:W-:Y:S02]  /*3570*/  FFMA.FTZ R43, R150, R43, R41 ;  /* 0x0000002b962b7223 */ /* 0x000fe40000010029 */
[----:B------:R-:W3:Y:S01]  /*3580*/  LDG.E.CONSTANT R150, desc[UR10][R160.64+0x4] ;  /* 0x0000040aa0967981 */ /* 0x000ee2000c1e9900 */
[----:B0-----:R-:W-:-:S04]  /*3590*/  IMAD.U32 R41, R44, 0x10000, RZ ;  /* 0x000100002c297824 */ /* 0x001fc800078e00ff */
[----:B------:R-:W-:Y:S01]  /*35a0*/  FFMA.FTZ R162, R41, R162, R40 ;  /* 0x000000a229a27223 */ /* 0x000fe20000010028 */
[----:B------:R-:W-:-:S04]  /*35b0*/  IADD3 R41, P0, P1, R105, R148, R104 ;  /* 0x0000009469297210 */ /* 0x000fc8000791e068 */
[----:B------:R-:W-:Y:S02]  /*35c0*/  LEA R40, P2, R41, UR16, 0x1 ;  /* 0x0000001029287c11 */ /* 0x000fe4000f8408ff */
[----:B------:R-:W-:-:S04]  /*35d0*/  IADD3.X R164, R23, R146, R6, P0, P1 ;  /* 0x0000009217a47210 */ /* 0x000fc800007e2406 */
[----:B------:R-:W-:-:S05]  /*35e0*/  LEA.HI.X R41, R41, UR17, R164, 0x1, P2 ;  /* 0x0000001129297c11 */ /* 0x000fca00090f0ca4 */
[----:B------:R-:W3:Y:S04]  /*35f0*/  LDG.E.CONSTANT R149, desc[UR10][R40.64] ;  /* 0x0000000a28957981 */ /* 0x000ee8000c1e9900 */
[----:B------:R0:W3:Y:S01]  /*3600*/  LDG.E.CONSTANT R143, desc[UR10][R40.64+0x4] ;  /* 0x0000040a288f7981 */ /* 0x0000e2000c1e9900 */
[----:B------:R-:W-:Y:S02]  /*3610*/  PRMT R44, R44, 0x7632, R44 ;  /* 0x000076322c2c7816 */ /* 0x000fe4000000002c */
[----:B------:R-:W-:-:S03]  /*3620*/  PRMT R147, R147, 0x7632, R147 ;  /* 0x0000763293937816 */ /* 0x000fc60000000093 */
[----:B------:R-:W-:Y:S01]  /*3630*/  IMAD.U32 R44, R44, 0x10000, RZ ;  /* 0x000100002c2c7824 */ /* 0x000fe200078e00ff */
[----:B------:R-:W-:-:S05]  /*3640*/  SHF.L.U32 R147, R147, 0x10, RZ ;  /* 0x0000001093937819 */ /* 0x000fca00000006ff */
[----:B------:R-:W-:Y:S01]  /*3650*/  FFMA.FTZ R44, R44, R147, R159 ;  /* 0x000000932c2c7223 */ /* 0x000fe2000001009f */
[C---:B------:R-:W-:Y:S01]  /*3660*/  IMAD.U32 R147, R45.reuse, 0x10000, RZ ;  /* 0x000100002d937824 */ /* 0x040fe200078e00ff */
[----:B------:R-:W-:Y:S01]  /*3670*/  PRMT R45, R45, 0x7632, R45 ;  /* 0x000076322d2d7816 */ /* 0x000fe2000000002d */
[C---:B------:R-:W-:Y:S01]  /*3680*/  IMAD.U32 R159, R158.reuse, 0x10000, RZ ;  /* 0x000100009e9f7824 */ /* 0x040fe200078e00ff */
[----:B------:R-:W-:-:S03]  /*3690*/  PRMT R158, R158, 0x7632, R158 ;  /* 0x000076329e9e7816 */ /* 0x000fc6000000009e */
[----:B0-----:R-:W-:Y:S02]  /*36a0*/  IMAD.U32 R40, R45, 0x10000, RZ ;  /* 0x000100002d287824 */ /* 0x001fe400078e00ff */
[----:B------:R-:W-:-:S04]  /*36b0*/  IMAD.U32 R45, R158, 0x10000, RZ ;  /* 0x000100009e2d7824 */ /* 0x000fc800078e00ff */
[----:B------:R-:W-:Y:S01]  /*36c0*/  FFMA.FTZ R45, R40, R45, R43 ;  /* 0x0000002d282d7223 */ /* 0x000fe2000001002b */
[----:B------:R-:W-:Y:S01]  /*36d0*/  IADD3 R40, P0, P1, R103, R148, R102 ;  /* 0x0000009467287210 */ /* 0x000fe2000791e066 */
[----:B------:R-:W-:-:S03]  /*36e0*/  FFMA.FTZ R42, R147, R159, R42 ;  /* 0x0000009f932a7223 */ /* 0x000fc6000001002a */
[----:B------:R-:W-:Y:S02]  /*36f0*/  LEA R158, P2, R40, UR16, 0x1 ;  /* 0x00000010289e7c11 */ /* 0x000fe4000f8408ff */
[----:B------:R-:W-:-:S04]  /*3700*/  IADD3.X R41, R26, R146, R7, P0, P1 ;  /* 0x000000921a297210 */ /* 0x000fc800007e2407 */
[----:B------:R-:W-:-:S05]  /*3710*/  LEA.HI.X R159, R40, UR17, R41, 0x1, P2 ;  /* 0x00000011289f7c11 */ /* 0x000fca00090f0c29 */
[----:B------:R-:W3:Y:S01]  /*3720*/  LDG.E.CONSTANT R147, desc[UR10][R158.64] ;  /* 0x0000000a9e937981 */ /* 0x000ee2000c1e9900 */
[C---:B------:R-:W-:Y:S01]  /*3730*/  IMAD.U32 R41, R46.reuse, 0x10000, RZ ;  /* 0x000100002e297824 */ /* 0x040fe200078e00ff */
[----:B------:R-:W-:Y:S02]  /*3740*/  PRMT R46, R46, 0x7632, R46 ;  /* 0x000076322e2e7816 */ /* 0x000fe4000000002e */
[----:B------:R0:W3:Y:S01]  /*3750*/  LDG.E.CONSTANT R158, desc[UR10][R158.64+0x4] ;  /* 0x0000040a9e9e7981 */ /* 0x0000e2000c1e9900 */
[C---:B----4-:R-:W-:Y:S01]  /*3760*/  IMAD.U32 R40, R157.reuse, 0x10000, RZ ;  /* 0x000100009d287824 */ /* 0x050fe200078e00ff */
[----:B------:R-:W-:-:S03]  /*3770*/  PRMT R157, R157, 0x7632, R157 ;  /* 0x000076329d9d7816 */ /* 0x000fc6000000009d */
[----:B------:R-:W-:Y:S01]  /*3780*/  FFMA.FTZ R162, R41, R40, R162 ;  /* 0x0000002829a27223 */ /* 0x000fe200000100a2 */
[----:B------:R-:W-:Y:S02]  /*3790*/  IMAD.U32 R41, R46, 0x10000, RZ ;  /* 0x000100002e297824 */ /* 0x000fe400078e00ff */
[----:B------:R-:W-:-:S04]  /*37a0*/  IMAD.U32 R46, R157, 0x10000, RZ ;  /* 0x000100009d2e7824 */ /* 0x000fc800078e00ff */
[----:B------:R-:W-:Y:S01]  /*37b0*/  FFMA.FTZ R46, R41, R46, R44 ;  /* 0x0000002e292e7223 */ /* 0x000fe2000001002c */
[----:B------:R-:W-:Y:S02]  /*37c0*/  IMAD.U32 R41, R47, 0x10000, RZ ;  /* 0x000100002f297824 */ /* 0x000fe400078e00ff */
[----:B-----5:R-:W-:-:S04]  /*37d0*/  IMAD.U32 R44, R152, 0x10000, RZ ;  /* 0x00010000982c7824 */ /* 0x020fc800078e00ff */
[----:B------:R-:W-:Y:S02]  /*37e0*/  FFMA.FTZ R44, R41, R44, R42 ;  /* 0x0000002c292c7223 */ /* 0x000fe4000001002a */
[----:B------:R-:W1:Y:S01]  /*37f0*/  LDS.128 R40, [R2+0x70] ;  /* 0x0000700002287984 */ /* 0x000e620000000c00 */
[----:B------:R-:W-:Y:S02]  /*3800*/  PRMT R47, R47, 0x7632, R47 ;  /* 0x000076322f2f7816 */ /* 0x000fe4000000002f */
[----:B------:R-:W-:Y:S02]  /*3810*/  PRMT R157, R152, 0x7632, R157 ;  /* 0x00007632989d7816 */ /* 0x000fe4000000009d */
[----:B------:R-:W-:-:S03]  /*3820*/  SHF.L.U32 R152, R47, 0x10, RZ ;  /* 0x000000102f987819 */ /* 0x000fc600000006ff */
[----:B------:R-:W-:-:S04]  /*3830*/  IMAD.U32 R47, R157, 0x10000, RZ ;  /* 0x000100009d2f7824 */ /* 0x000fc800078e00ff */
[----:B------:R-:W-:Y:S01]  /*3840*/  FFMA.FTZ R45, R152, R47, R45 ;  /* 0x0000002f982d7223 */ /* 0x000fe2000001002d */
[C---:B------:R-:W-:Y:S01]  /*3850*/  IMAD.U32 R152, R154.reuse, 0x10000, RZ ;  /* 0x000100009a987824 */ /* 0x040fe200078e00ff */
[----:B------:R-:W-:Y:S01]  /*3860*/  PRMT R154, R154, 0x7632, R154 ;  /* 0x000076329a9a7816 */ /* 0x000fe2000000009a */
[C---:B-1----:R-:W-:Y:S01]  /*3870*/  IMAD.U32 R47, R40.reuse, 0x10000, RZ ;  /* 0x00010000282f7824 */ /* 0x042fe200078e00ff */
[----:B------:R-:W-:-:S03]  /*3880*/  PRMT R40, R40, 0x7632, R40 ;  /* 0x0000763228287816 */ /* 0x000fc60000000028 */
[----:B------:R-:W-:Y:S02]  /*3890*/  FFMA.FTZ R162, R47, R152, R162 ;  /* 0x000000982fa27223 */ /* 0x000fe400000100a2 */
[----:B------:R-:W-:Y:S02]  /*38a0*/  IMAD.U32 R47, R40, 0x10000, RZ ;  /* 0x00010000282f7824 */ /* 0x000fe400078e00ff */
[----:B------:R-:W-:-:S04]  /*38b0*/  IMAD.U32 R40, R154, 0x10000, RZ ;  /* 0x000100009a287824 */ /* 0x000fc800078e00ff */
[----:B------:R-:W-:Y:S01]  /*38c0*/  FFMA.FTZ R46, R47, R40, R46 ;  /* 0x000000282f2e7223 */ /* 0x000fe2000001002e */
[----:B------:R-:W-:-:S04]  /*38d0*/  IADD3 R40, P0, P1, R101, R148, R100 ;  /* 0x0000009465287210 */ /* 0x000fc8000791e064 */
[----:B------:R-:W-:Y:S02]  /*38e0*/  LEA R160, P2, R40, UR16, 0x1 ;  /* 0x0000001028a07c11 */ /* 0x000fe4000f8408ff */
[----:B------:R-:W-:-:S04]  /*38f0*/  IADD3.X R47, R25, R146, R8, P0, P1 ;  /* 0x00000092192f7210 */ /* 0x000fc800007e2408 */
[----:B------:R-:W-:-:S05]  /*3900*/  LEA.HI.X R161, R40, UR17, R47, 0x1, P2 ;  /* 0x0000001128a17c11 */ /* 0x000fca00090f0c2f */
[----:B------:R-:W4:Y:S01]  /*3910*/  LDG.E.CONSTANT R152, desc[UR10][R160.64] ;  /* 0x0000000aa0987981 */ /* 0x000f22000c1e9900 */
[C---:B------:R-:W-:Y:S01]  /*3920*/  IMAD.U32 R47, R41.reuse, 0x10000, RZ ;  /* 0x00010000292f7824 */ /* 0x040fe200078e00ff */
[----:B------:R-:W-:-:S05]  /*3930*/  PRMT R41, R41, 0x7632, R41 ;  /* 0x0000763229297816 */ /* 0x000fca0000000029 */
[----:B------:R-:W-:Y:S02]  /*3940*/  IMAD.U32 R154, R41, 0x10000, RZ ;  /* 0x00010000299a7824 */ /* 0x000fe400078e00ff */
[C---:B------:R-:W-:Y:S01]  /*3950*/  IMAD.U32 R40, R155.reuse, 0x10000, RZ ;  /* 0x000100009b287824 */ /* 0x040fe200078e00ff */
[----:B------:R-:W-:-:S05]  /*3960*/  PRMT R155, R155, 0x7632, R155 ;  /* 0x000076329b9b7816 */ /* 0x000fca000000009b */
[----:B------:R-:W-:Y:S02]  /*3970*/  IMAD.U32 R41, R155, 0x10000, RZ ;  /* 0x000100009b297824 */ /* 0x000fe400078e00ff */
[----:B------:R-:W-:Y:S01]  /*3980*/  FFMA.FTZ R40, R47, R40, R44 ;  /* 0x000000282f287223 */ /* 0x000fe2000001002c */
[----:B------:R-:W5:Y:S01]  /*3990*/  LDG.E.CONSTANT R155, desc[UR10][R160.64+0x4] ;  /* 0x0000040aa09b7981 */ /* 0x000f62000c1e9900 */
[----:B------:R-:W-:Y:S01]  /*39a0*/  FFMA.FTZ R154, R154, R41, R45 ;  /* 0x000000299a9a7223 */ /* 0x000fe2000001002d */
[C---:B------:R-:W-:Y:S01]  /*39b0*/  IMAD.U32 R41, R42.reuse, 0x10000, RZ ;  /* 0x000100002a297824 */ /* 0x040fe200078e00ff */
[----:B------:R-:W-:Y:S02]  /*39c0*/  PRMT R42, R42, 0x7632, R42 ;  /* 0x000076322a2a7816 */ /* 0x000fe4000000002a */
[----:B------:R-:W-:-:S05]  /*39d0*/  SHF.L.U32 R44, R156, 0x10, RZ ;  /* 0x000000109c2c7819 */ /* 0x000fca00000006ff */
[----:B------:R-:W-:Y:S01]  /*39e0*/  FFMA.FTZ R162, R41, R44, R162 ;  /* 0x0000002c29a27223 */ /* 0x000fe200000100a2 */
[----:B------:R-:W-:Y:S01]  /*39f0*/  PRMT R41, R156, 0x7632, R41 ;  /* 0x000076329c297816 */ /* 0x000fe20000000029 */
[----:B0-----:R-:W-:-:S04]  /*3a00*/  IMAD.U32 R159, R42, 0x10000, RZ ;  /* 0x000100002a9f7824 */ /* 0x001fc800078e00ff */
[----:B------:R-:W-:-:S04]  /*3a10*/  IMAD.U32 R41, R41, 0x10000, RZ ;  /* 0x0001000029297824 */ /* 0x000fc800078e00ff */
[----:B------:R-:W-:Y:S02]  /*3a20*/  FFMA.FTZ R159, R159, R41, R46 ;  /* 0x000000299f9f7223 */ /* 0x000fe4000001002e */
[----:B------:R-:W0:Y:S01]  /*3a30*/  LDS.128 R44, [R2+0x80] ;  /* 0x00008000022c7984 */ /* 0x000e220000000c00 */
[----:B------:R-:W-:Y:S02]  /*3a40*/  IMAD.U32 R41, R43, 0x10000, RZ ;  /* 0x000100002b297824 */ /* 0x000fe400078e00ff */
[----:B------:R-:W-:-:S04]  /*3a50*/  IMAD.U32 R42, R153, 0x10000, RZ ;  /* 0x00010000992a7824 */ /* 0x000fc800078e00ff */
[----:B------:R-:W-:Y:S01]  /*3a60*/  FFMA.FTZ R42, R41, R42, R40 ;  /* 0x0000002a292a7223 */ /* 0x000fe20000010028 */
[----:B------:R-:W-:Y:S02]  /*3a70*/  IADD3 R41, P0, P1, R99, R148, R98 ;  /* 0x0000009463297210 */ /* 0x000fe4000791e062 */
[----:B------:R-:W-:Y:S02]  /*3a80*/  PRMT R43, R43, 0x7632, R43 ;  /* 0x000076322b2b7816 */ /* 0x000fe4000000002b */
[----:B------:R-:W-:Y:S02]  /*3a90*/  PRMT R153, R153, 0x7632, R153 ;  /* 0x0000763299997816 */ /* 0x000fe40000000099 */
[----:B------:R-:W-:Y:S02]  /*3aa0*/  LEA R40, P2, R41, UR16, 0x1 ;  /* 0x0000001029287c11 */ /* 0x000fe4000f8408ff */
[----:B------:R-:W-:Y:S01]  /*3ab0*/  IADD3.X R156, R28, R146, R9, P0, P1 ;  /* 0x000000921c9c7210 */ /* 0x000fe200007e2409 */
[----:B------:R-:W-:-:S02]  /*3ac0*/  IMAD.U32 R43, R43, 0x10000, RZ ;  /* 0x000100002b2b7824 */ /* 0x000fc400078e00ff */
[----:B------:R-:W-:Y:S01]  /*3ad0*/  IMAD.U32 R153, R153, 0x10000, RZ ;  /* 0x0001000099997824 */ /* 0x000fe200078e00ff */
[----:B------:R-:W-:-:S03]  /*3ae0*/  LEA.HI.X R41, R41, UR17, R156, 0x1, P2 ;  /* 0x0000001129297c11 */ /* 0x000fc600090f0c9c */
[----:B------:R-:W-:Y:S02]  /*3af0*/  FFMA.FTZ R154, R43, R153, R154 ;  /* 0x000000992b9a7223 */ /* 0x000fe4000001009a */
[----:B------:R-:W5:Y:S04]  /*3b00*/  LDG.E.CONSTANT R156, desc[UR10][R40.64] ;  /* 0x0000000a289c7981 */ /* 0x000f68000c1e9900 */
[----:B------:R1:W5:Y:S01]  /*3b10*/  LDG.E.CONSTANT R157, desc[UR10][R40.64+0x4] ;  /* 0x0000040a289d7981 */ /* 0x000362000c1e9900 */
[C---:B0-----:R-:W-:Y:S01]  /*3b20*/  IMAD.U32 R43, R44.reuse, 0x10000, RZ ;  /* 0x000100002c2b7824 */ /* 0x041fe200078e00ff */
[----:B------:R-:W-:Y:S02]  /*3b30*/  PRMT R44, R44, 0x7632, R44 ;  /* 0x000076322c2c7816 */ /* 0x000fe4000000002c */
[----:B-1----:R-:W-:Y:S01]  /*3b40*/  SHF.L.U32 R41, R45, 0x10, RZ ;  /* 0x000000102d297819 */ /* 0x002fe200000006ff */
[C---:B--2---:R-:W-:Y:S01]  /*3b50*/  IMAD.U32 R153, R151.reuse, 0x10000, RZ ;  /* 0x0001000097997824 */ /* 0x044fe200078e00ff */
[----:B------:R-:W-:-:S03]  /*3b60*/  PRMT R151, R151, 0x7632, R151 ;  /* 0x0000763297977816 */ /* 0x000fc60000000097 */
[----:B------:R-:W-:Y:S01]  /*3b70*/  FFMA.FTZ R43, R43, R153, R162 ;  /* 0x000000992b2b7223 */ /* 0x000fe200000100a2 */
[----:B------:R-:W-:Y:S01]  /*3b80*/  IADD3 R153, P0, P1, R97, R148, R96 ;  /* 0x0000009461997210 */ /* 0x000fe2000791e060 */
[----:B------:R-:W-:-:S03]  /*3b90*/  IMAD.U32 R151, R151, 0x10000, RZ ;  /* 0x0001000097977824 */ /* 0x000fc600078e00ff */
[----:B------:R-:W-:Y:S02]  /*3ba0*/  LEA R162, P2, R153, UR16, 0x1 ;  /* 0x0000001099a27c11 */ /* 0x000fe4000f8408ff */
[----:B------:R-:W-:Y:S01]  /*3bb0*/  IADD3.X R160, R27, R146, R10, P0, P1 ;  /* 0x000000921ba07210 */ /* 0x000fe200007e240a */
[----:B---3--:R-:W-:Y:S02]  /*3bc0*/  IMAD.U32 R40, R150, 0x10000, RZ ;  /* 0x0001000096287824 */ /* 0x008fe400078e00ff */
[----:B------:R-:W-:Y:S01]  /*3bd0*/  IMAD.U32 R44, R44, 0x10000, RZ ;  /* 0x000100002c2c7824 */ /* 0x000fe200078e00ff */
[----:B------:R-:W-:Y:S01]  /*3be0*/  LEA.HI.X R163, R153, UR17, R160, 0x1, P2 ;  /* 0x0000001199a37c11 */ /* 0x000fe200090f0ca0 */
[----:B------:R-:W-:Y:S01]  /*3bf0*/  FFMA.FTZ R42, R41, R40, R42 ;  /* 0x00000028292a7223 */ /* 0x000fe2000001002a */
[----:B------:R-:W-:Y:S01]  /*3c00*/  PRMT R45, R45, 0x7632, R45 ;  /* 0x000076322d2d7816 */ /* 0x000fe2000000002d */
[----:B------:R-:W-:Y:S01]  /*3c10*/  FFMA.FTZ R159, R44, R151, R159 ;  /* 0x000000972c9f7223 */ /* 0x000fe2000001009f */
[----:B------:R-:W-:Y:S01]  /*3c20*/  PRMT R40, R150, 0x7632, R40 ;  /* 0x0000763296287816 */ /* 0x000fe20000000028 */
[----:B------:R-:W2:Y:S02]  /*3c30*/  LDG.E.CONSTANT R151, desc[UR10][R162.64] ;  /* 0x0000000aa2977981 */ /* 0x000ea4000c1e9900 */
[----:B------:R-:W-:-:S02]  /*3c40*/  IMAD.U32 R45, R45, 0x10000, RZ ;  /* 0x000100002d2d7824 */ /* 0x000fc400078e00ff */
[----:B------:R-:W-:Y:S01]  /*3c50*/  IMAD.U32 R40, R40, 0x10000, RZ ;  /* 0x0001000028287824 */ /* 0x000fe200078e00ff */
[----:B------:R0:W3:Y:S01]  /*3c60*/  LDG.E.CONSTANT R153, desc[UR10][R162.64+0x4] ;  /* 0x0000040aa2997981 */ /* 0x0000e2000c1e9900 */
[C---:B------:R-:W-:Y:S02]  /*3c70*/  IMAD.U32 R44, R46.reuse, 0x10000, RZ ;  /* 0x000100002e2c7824 */ /* 0x040fe400078e00ff */
[----:B------:R-:W-:Y:S01]  /*3c80*/  FFMA.FTZ R45, R45, R40, R154 ;  /* 0x000000282d2d7223 */ /* 0x000fe2000001009a */
[----:B------:R-:W-:-:S05]  /*3c90*/  PRMT R46, R46, 0x7632, R46 ;  /* 0x000076322e2e7816 */ /* 0x000fca000000002e */
[----:B------:R-:W-:Y:S02]  /*3ca0*/  IMAD.U32 R46, R46, 0x10000, RZ ;  /* 0x000100002e2e7824 */ /* 0x000fe400078e00ff */
[----:B------:R-:W-:-:S04]  /*3cb0*/  IMAD.U32 R40, R149, 0x10000, RZ ;  /* 0x0001000095287824 */ /* 0x000fc800078e00ff */
[----:B------:R-:W-:Y:S01]  /*3cc0*/  FFMA.FTZ R44, R44, R40, R43 ;  /* 0x000000282c2c7223 */ /* 0x000fe2000001002b */
[----:B------:R-:W-:-:S05]  /*3cd0*/  PRMT R40, R149, 0x7632, R40 ;  /* 0x0000763295287816 */ /* 0x000fca0000000028 */
[----:B------:R-:W-:-:S04]  /*3ce0*/  IMAD.U32 R40, R40, 0x10000, RZ ;  /* 0x0001000028287824 */ /* 0x000fc800078e00ff */
[----:B------:R-:W-:Y:S01]  /*3cf0*/  FFMA.FTZ R46, R46, R40, R159 ;  /* 0x000000282e2e7223 */ /* 0x000fe2000001009f */
[----:B------:R-:W-:-:S04]  /*3d00*/  IADD3 R40, P0, P1, R95, R148, R94 ;  /* 0x000000945f287210 */ /* 0x000fc8000791e05e */
[----:B------:R-:W-:Y:S02]  /*3d10*/  LEA R160, P2, R40, UR16, 0x1 ;  /* 0x0000001028a07c11 */ /* 0x000fe4000f8408ff */
[----:B------:R-:W-:Y:S01]  /*3d20*/  IADD3.X R41, R30, R146, R11, P0, P1 ;  /* 0x000000921e297210 */ /* 0x000fe200007e240b */
[----:B------:R-:W-:-:S03]  /*3d30*/  IMAD.U32 R159, R47, 0x10000, RZ ;  /* 0x000100002f9f7824 */ /* 0x000fc600078e00ff */
[----:B------:R-:W-:Y:S01]  /*3d40*/  LEA.HI.X R161, R40, UR17, R41, 0x1, P2 ;  /* 0x0000001128a17c11 */ /* 0x000fe200090f0c29 */
[----:B------:R-:W-:-:S04]  /*3d50*/  IMAD.U32 R40, R143, 0x10000, RZ ;  /* 0x000100008f287824 */ /* 0x000fc800078e00ff */
[----:B------:R-:W-:Y:S01]  /*3d60*/  FFMA.FTZ R159, R159, R40, R42 ;  /* 0x000000289f9f7223 */ /* 0x000fe2000001002a */
[----:B------:R-:W3:Y:S04]  /*3d70*/  LDG.E.CONSTANT R154, desc[UR10][R160.64] ;  /* 0x0000000aa09a7981 */ /* 0x000ee8000c1e9900 */
[----:B------:R-:W1:Y:S01]  /*3d80*/  LDS.128 R40, [R2+0x90] ;  /* 0x0000900002287984 */ /* 0x000e620000000c00 */
[----:B------:R-:W-:Y:S02]  /*3d90*/  PRMT R47, R47, 0x7632, R47 ;  /* 0x000076322f2f7816 */ /* 0x000fe4000000002f */
[----:B------:R-:W-:Y:S01]  /*3da0*/  PRMT R143, R143, 0x7632, R143 ;  /* 0x000076328f8f7816 */ /* 0x000fe2000000008f */
[----:B------:R1:W3:Y:S02]  /*3db0*/  LDG.E.CONSTANT R150, desc[UR10][R160.64+0x4] ;  /* 0x0000040aa0967981 */ /* 0x0002e4000c1e9900 */
[----:B0-----:R-:W-:Y:S01]  /*3dc0*/  IMAD.U32 R162, R47, 0x10000, RZ ;  /* 0x000100002fa27824 */ /* 0x001fe200078e00ff */
[----:B------:R-:W-:-:S05]  /*3dd0*/  SHF.L.U32 R47, R143, 0x10, RZ ;  /* 0x000000108f2f7819 */ /* 0x000fca00000006ff */
[----:B------:R-:W-:Y:S01]  /*3de0*/  FFMA.FTZ R162, R162, R47, R45 ;  /* 0x0000002fa2a27223 */ /* 0x000fe2000001002d */
[----:B------:R-:W-:Y:S02]  /*3df0*/  IMAD.U32 R45, R147, 0x10000, RZ ;  /* 0x00010000932d7824 */ /* 0x000fe400078e00ff */
[----:B-1----:R-:W-:-:S04]  /*3e00*/  IMAD.U32 R47, R40, 0x10000, RZ ;  /* 0x00010000282f7824 */ /* 0x002fc800078e00ff */
        /* <DEDUP_REMOVED lines=9> */
[----:B------:R-:W-:Y:S02]  /*3ea0*/  IMAD.U32 R161, R40, 0x10000, RZ ;  /* 0x0001000028a17824 */ /* 0x000fe400078e00ff */
[----:B------:R-:W-:Y:S02]  /*3eb0*/  IMAD.U32 R147, R147, 0x10000, RZ ;  /* 0x0001000093937824 */ /* 0x000fe400078e00ff */
[----:B------:R-:W-:Y:S02]  /*3ec0*/  IMAD.U32 R40, R158, 0x10000, RZ ;  /* 0x000100009e287824 */ /* 0x000fe400078e00ff */
[----:B------:R-:W-:Y:S01]  /*3ed0*/  FFMA.FTZ R160, R161, R147, R46 ;  /* 0x00000093a1a07223 */ /* 0x000fe2000001002e */
[C---:B------:R-:W-:Y:S01]  /*3ee0*/  IMAD.U32 R46, R41.reuse, 0x10000, RZ ;  /* 0x00010000292e7824 */ /* 0x040fe200078e00ff */
[----:B------:R-:W-:-:S03]  /*3ef0*/  PRMT R147, R41, 0x7632, R147 ;  /* 0x0000763229937816 */ /* 0x000fc60000000093 */
[----:B------:R-:W-:Y:S01]  /*3f00*/  FFMA.FTZ R46, R46, R40, R159 ;  /* 0x000000282e2e7223 */ /* 0x000fe2000001009f */
[----:B------:R-:W-:Y:S02]  /*3f10*/  IADD3 R159, P0, P1, R91, R148, R90 ;  /* 0x000000945b9f7210 */ /* 0x000fe4000791e05a */
[----:B------:R-:W-:Y:S02]  /*3f20*/  PRMT R158, R158, 0x7632, R158 ;  /* 0x000076329e9e7816 */ /* 0x000fe4000000009e */
[----:B------:R-:W-:Y:S02]  /*3f30*/  LEA R40, P2, R159, UR16, 0x1 ;  /* 0x000000109f287c11 */ /* 0x000fe4000f8408ff */
[----:B0-----:R-:W-:Y:S01]  /*3f40*/  IADD3.X R44, R32, R146, R13, P0, P1 ;  /* 0x00000092202c7210 */ /* 0x001fe200007e240d */
[----:B------:R-:W-:Y:S02]  /*3f50*/  IMAD.U32 R147, R147, 0x10000, RZ ;  /* 0x0001000093937824 */ /* 0x000fe400078e00ff */
[----:B------:R-:W-:Y:S01]  /*3f60*/  IMAD.U32 R158, R158, 0x10000, RZ ;  /* 0x000100009e9e7824 */ /* 0x000fe200078e00ff */
[----:B------:R-:W-:-:S03]  /*3f70*/  LEA.HI.X R41, R159, UR17, R44, 0x1, P2 ;  /* 0x000000119f297c11 */ /* 0x000fc600090f0c2c */
[----:B------:R-:W-:Y:S02]  /*3f80*/  FFMA.FTZ R162, R147, R158, R162 ;  /* 0x0000009e93a27223 */ /* 0x000fe400000100a2 */
[----:B------:R-:W3:Y:S01]  /*3f90*/  LDG.E.CONSTANT R147, desc[UR10][R40.64] ;  /* 0x0000000a28937981 */ /* 0x000ee2000c1e9900 */
[C---:B------:R-:W-:Y:S01]  /*3fa0*/  IMAD.U32 R158, R42.reuse, 0x10000, RZ ;  /* 0x000100002a9e7824 */ /* 0x040fe200078e00ff */
[----:B------:R-:W-:-:S04]  /*3fb0*/  PRMT R42, R42, 0x7632, R42 ;  /* 0x000076322a2a7816 */ /* 0x000fc8000000002a */
[----:B------:R-:W-:Y:S01]  /*3fc0*/  SHF.L.U32 R159, R42, 0x10, RZ ;  /* 0x000000102a9f7819 */ /* 0x000fe200000006ff */
[C---:B----4-:R-:W-:Y:S01]  /*3fd0*/  IMAD.U32 R44, R152.reuse, 0x10000, RZ ;  /* 0x00010000982c7824 */ /* 0x050fe200078e00ff */
[----:B------:R-:W-:-:S05]  /*3fe0*/  PRMT R152, R152, 0x7632, R152 ;  /* 0x0000763298987816 */ /* 0x000fca0000000098 */
[----:B------:R-:W-:-:S04]  /*3ff0*/  IMAD.U32 R152, R152, 0x10000, RZ ;  /* 0x0001000098987824 */ /* 0x000fc800078e00ff */
[----:B------:R-:W-:Y:S02]  /*4000*/  FFMA.FTZ R159, R159, R152, R160 ;  /* 0x000000989f9f7223 */ /* 0x000fe400000100a0 */
[----:B------:R0:W4:Y:S01]  /*4010*/  LDG.E.CONSTANT R152, desc[UR10][R40.64+0x4] ;  /* 0x0000040a28987981 */ /* 0x000122000c1e9900 */
[----:B------:R-:W-:Y:S02]  /*4020*/  IMAD.U32 R45, R43, 0x10000, RZ ;  /* 0x000100002b2d7824 */ /* 0x000fe400078e00ff */
[----:B------:R-:W-:Y:S01]  /*4030*/  FFMA.FTZ R158, R158, R44, R47 ;  /* 0x0000002c9e9e7223 */ /* 0x000fe2000001002f */
[----:B-----5:R-:W-:-:S04]  /*4040*/  IMAD.U32 R42, R155, 0x10000, RZ ;  /* 0x000100009b2a7824 */ /* 0x020fc800078e00ff */
[----:B------:R-:W-:Y:S02]  /*4050*/  FFMA.FTZ R42, R45, R42, R46 ;  /* 0x0000002a2d2a7223 */ /* 0x000fe4000001002e */
[----:B------:R-:W1:Y:S01]  /*4060*/  LDS.128 R44, [R2+0xa0] ;  /* 0x0000a000022c7984 */ /* 0x000e620000000c00 */
[----:B------:R-:W-:Y:S02]  /*4070*/  PRMT R43, R43, 0x7632, R43 ;  /* 0x000076322b2b7816 */ /* 0x000fe4000000002b */
[----:B------:R-:W-:-:S03]  /*4080*/  PRMT R155, R155, 0x7632, R155 ;  /* 0x000076329b9b7816 */ /* 0x000fc6000000009b */
[----:B------:R-:W-:Y:S02]  /*4090*/  IMAD.U32 R43, R43, 0x10000, RZ ;  /* 0x000100002b2b7824 */ /* 0x000fe400078e00ff */
[----:B------:R-:W-:-:S04]  /*40a0*/  IMAD.U32 R155, R155, 0x10000, RZ ;  /* 0x000100009b9b7824 */ /* 0x000fc800078e00ff */
[----:B------:R-:W-:Y:S01]  /*40b0*/  FFMA.FTZ R162, R43, R155, R162 ;  /* 0x0000009b2ba27223 */ /* 0x000fe200000100a2 */
[----:B-1----:R-:W-:Y:S02]  /*40c0*/  IMAD.U32 R43, R44, 0x10000, RZ ;  /* 0x000100002c2b7824 */ /* 0x002fe400078e00ff */
[C---:B------:R-:W-:Y:S01]  /*40d0*/  IMAD.U32 R155, R156.reuse, 0x10000, RZ ;  /* 0x000100009c9b7824 */ /* 0x040fe200078e00ff */
[----:B------:R-:W-:Y:S01]  /*40e0*/  PRMT R156, R156, 0x7632, R156 ;  /* 0x000076329c9c7816 */ /* 0x000fe2000000009c */
[----:B0-----:R-:W-:Y:S02]  /*40f0*/  IMAD.U32 R41, R45, 0x10000, RZ ;  /* 0x000100002d297824 */ /* 0x001fe400078e00ff */
[----:B------:R-:W-:Y:S02]  /*4100*/  FFMA.FTZ R43, R43, R155, R158 ;  /* 0x0000009b2b2b7223 */ /* 0x000fe4000001009e */
[----:B------:R-:W-:Y:S01]  /*4110*/  IMAD.U32 R155, R156, 0x10000, RZ ;  /* 0x000100009c9b7824 */ /* 0x000fe200078e00ff */
[----:B------:R-:W-:-:S02]  /*4120*/  SHF.L.U32 R156, R157, 0x10, RZ ;  /* 0x000000109d9c7819 */ /* 0x000fc400000006ff */
[----:B------:R-:W-:Y:S02]  /*4130*/  PRMT R45, R45, 0x7632, R45 ;  /* 0x000076322d2d7816 */ /* 0x000fe4000000002d */
[----:B------:R-:W-:-:S03]  /*4140*/  PRMT R157, R157, 0x7632, R157 ;  /* 0x000076329d9d7816 */ /* 0x000fc6000000009d */
[----:B------:R-:W-:Y:S02]  /*4150*/  IMAD.U32 R45, R45, 0x10000, RZ ;  /* 0x000100002d2d7824 */ /* 0x000fe400078e00ff */
[----:B------:R-:W-:Y:S01]  /*4160*/  IMAD.U32 R157, R157, 0x10000, RZ ;  /* 0x000100009d9d7824 */ /* 0x000fe200078e00ff */
[----:B------:R-:W-:Y:S01]  /*4170*/  PRMT R44, R44, 0x7632, R44 ;  /* 0x000076322c2c7816 */ /* 0x000fe2000000002c */
[----:B------:R-:W-:Y:S02]  /*4180*/  IMAD.U32 R40, R46, 0x10000, RZ ;  /* 0x000100002e287824 */ /* 0x000fe400078e00ff */
[----:B------:R-:W-:Y:S02]  /*4190*/  FFMA.FTZ R158, R45, R157, R162 ;  /* 0x0000009d2d9e7223 */ /* 0x000fe400000100a2 */
[----:B------:R-:W-:Y:S02]  /*41a0*/  IMAD.U32 R44, R44, 0x10000, RZ ;  /* 0x000100002c2c7824 */ /* 0x000fe400078e00ff */
[----:B------:R-:W-:-:S02]  /*41b0*/  FFMA.FTZ R156, R41, R156, R42 ;  /* 0x0000009c299c7223 */ /* 0x000fc4000001002a */
[----:B------:R-:W-:Y:S01]  /*41c0*/  FFMA.FTZ R155, R44, R155, R159 ;  /* 0x0000009b2c9b7223 */ /* 0x000fe2000001009f */
[----:B------:R-:W-:Y:S01]  /*41d0*/  PRMT R46, R46, 0x7632, R46 ;  /* 0x000076322e2e7816 */ /* 0x000fe2000000002e */
[----:B--2---:R-:W-:-:S04]  /*41e0*/  IMAD.U32 R157, R151, 0x10000, RZ ;  /* 0x00010000979d7824 */ /* 0x004fc800078e00ff */
[----:B------:R-:W-:Y:S01]  /*41f0*/  FFMA.FTZ R157, R40, R157, R43 ;  /* 0x0000009d289d7223 */ /* 0x000fe2000001002b */
[----:B------:R-:W-:-:S04]  /*4200*/  IADD3 R40, P0, P1, R89, R148, R88 ;  /* 0x0000009459287210 */ /* 0x000fc8000791e058 */
[----:B------:R-:W-:Y:S02]  /*4210*/  IADD3.X R41, R31, R146, R14, P0, P1 ;  /* 0x000000921f297210 */ /* 0x000fe400007e240e */
[----:B------:R-:W-:-:S04]  /*4220*/  LEA R44, P2, R40, UR16, 0x1 ;  /* 0x00000010282c7c11 */ /* 0x000fc8000f8408ff */
[----:B------:R-:W-:Y:S02]  /*4230*/  LEA.HI.X R45, R40, UR17, R41, 0x1, P2 ;  /* 0x00000011282d7c11 */ /* 0x000fe400090f0c29 */
[----:B------:R-:W0:Y:S01]  /*4240*/  LDS.128 R40, [R2+0xb0] ;  /* 0x0000b00002287984 */ /* 0x000e220000000c00 */
[----:B------:R-:W-:Y:S01]  /*4250*/  PRMT R151, R151, 0x7632, R151 ;  /* 0x0000763297977816 */ /* 0x000fe20000000097 */
[----:B------:R-:W-:Y:S02]  /*4260*/  IMAD.U32 R46, R46, 0x10000, RZ ;  /* 0x000100002e2e7824 */ /* 0x000fe400078e00ff */
[----:B------:R-:W2:Y:S02]  /*4270*/  LDG.E.CONSTANT R159, desc[UR10][R44.64] ;  /* 0x0000000a2c9f7981 */ /* 0x000ea4000c1e9900 */
[----:B------:R-:W-:-:S04]  /*4280*/  IMAD.U32 R151, R151, 0x10000, RZ ;  /* 0x0001000097977824 */ /* 0x000fc800078e00ff */
[----:B------:R-:W-:Y:S01]  /*4290*/  FFMA.FTZ R155, R46, R151, R155 ;  /* 0x000000972e9b7223 */ /* 0x000fe2000001009b */
[----:B------:R-:W-:Y:S02]  /*42a0*/  IMAD.U32 R151, R47, 0x10000, RZ ;  /* 0x000100002f977824 */ /* 0x000fe400078e00ff */
[----:B---3--:R-:W-:-:S04]  /*42b0*/  IMAD.U32 R46, R153, 0x10000, RZ ;  /* 0x00010000992e7824 */ /* 0x008fc800078e00ff */
[----:B------:R-:W-:Y:S02]  /*42c0*/  FFMA.FTZ R156, R151, R46, R156 ;  /* 0x0000002e979c7223 */ /* 0x000fe4000001009c */
[----:B------:R1:W3:Y:S01]  /*42d0*/  LDG.E.CONSTANT R151, desc[UR10][R44.64+0x4] ;  /* 0x0000040a2c977981 */ /* 0x0002e2000c1e9900 */
[----:B------:R-:W-:Y:S02]  /*42e0*/  PRMT R47, R47, 0x7632, R47 ;  /* 0x000076322f2f7816 */ /* 0x000fe4000000002f */
[----:B------:R-:W-:Y:S01]  /*42f0*/  PRMT R153, R153, 0x7632, R153 ;  /* 0x0000763299997816 */ /* 0x000fe20000000099 */
[C---:B------:R-:W-:Y:S01]  /*4300*/  IMAD.U32 R161, R154.reuse, 0x10000, RZ ;  /* 0x000100009aa17824 */ /* 0x040fe200078e00ff */
[----:B------:R-:W-:Y:S02]  /*4310*/  PRMT R154, R154, 0x7632, R154 ;  /* 0x000076329a9a7816 */ /* 0x000fe4000000009a */
[C---:B0-----:R-:W-:Y:S02]  /*4320*/  SHF.L.U32 R46, R40.reuse, 0x10, RZ ;  /* 0x00000010282e7819 */ /* 0x041fe400000006ff */
[----:B------:R-:W-:Y:S01]  /*4330*/  PRMT R40, R40, 0x7632, R40 ;  /* 0x0000763228287816 */ /* 0x000fe20000000028 */
[----:B------:R-:W-:-:S04]  /*4340*/  IMAD.U32 R154, R154, 0x10000, RZ ;  /* 0x000100009a9a7824 */ /* 0x000fc800078e00ff */
[----:B------:R-:W-:-:S04]  /*4350*/  IMAD.U32 R40, R40, 0x10000, RZ ;  /* 0x0001000028287824 */ /* 0x000fc800078e00ff */
[----:B------:R-:W-:Y:S01]  /*4360*/  FFMA.FTZ R155, R40, R154, R155 ;  /* 0x0000009a289b7223 */ /* 0x000fe2000001009b */
[----:B------:R-:W-:Y:S01]  /*4370*/  IADD3 R40, P0, P1, R87, R148, R86 ;  /* 0x0000009457287210 */ /* 0x000fe2000791e056 */
[----:B------:R-:W-:Y:S02]  /*4380*/  IMAD.U32 R47, R47, 0x10000, RZ ;  /* 0x000100002f2f7824 */ /* 0x000fe400078e00ff */
[----:B------:R-:W-:Y:S01]  /*4390*/  IMAD.U32 R153, R153, 0x10000, RZ ;  /* 0x0001000099997824 */ /* 0x000fe200078e00ff */
[----:B-1----:R-:W-:Y:S02]  /*43a0*/  LEA R44, P2, R40, UR16, 0x1 ;  /* 0x00000010282c7c11 */ /* 0x002fe4000f8408ff */
[----:B------:R-:W-:Y:S01]  /*43b0*/  IADD3.X R45, R34, R146, R15, P0, P1 ;  /* 0x00000092222d7210 */ /* 0x000fe200007e240f */
[----:B------:R-:W-:Y:S01]  /*43c0*/  FFMA.FTZ R158, R47, R153, R158 ;  /* 0x000000992f9e7223 */ /* 0x000fe2000001009e */
[----:B------:R-:W-:Y:S01]  /*43d0*/  FFMA.FTZ R161, R46, R161, R157 ;  /* 0x000000a12ea17223 */ /* 0x000fe2000001009d */
[C---:B------:R-:W-:Y:S01]  /*43e0*/  IMAD.U32 R47, R41.reuse, 0x10000, RZ ;  /* 0x00010000292f7824 */ /* 0x040fe200078e00ff */
[----:B------:R-:W-:Y:S01]  /*43f0*/  LEA.HI.X R45, R40, UR17, R45, 0x1, P2 ;  /* 0x00000011282d7c11 */ /* 0x000fe200090f0c2d */
[----:B------:R-:W-:Y:S01]  /*4400*/  IMAD.U32 R46, R150, 0x10000, RZ ;  /* 0x00010000962e7824 */ /* 0x000fe200078e00ff */
[----:B------:R-:W-:-:S02]  /*4410*/  PRMT R41, R41, 0x7632, R41 ;  /* 0x0000763229297816 */ /* 0x000fc40000000029 */
[----:B------:R-:W-:Y:S01]  /*4420*/  PRMT R150, R150, 0x7632, R150 ;  /* 0x0000763296967816 */ /* 0x000fe20000000096 */
[----:B------:R-:W-:Y:S01]  /*4430*/  FFMA.FTZ R46, R47, R46, R156 ;  /* 0x0000002e2f2e7223 */ /* 0x000fe2000001009c */
[----:B------:R-:W5:Y:S01]  /*4440*/  LDG.E.CONSTANT R157, desc[UR10][R44.64+0x4] ;  /* 0x0000040a2c9d7981 */ /* 0x000f62000c1e9900 */
[----:B------:R-:W-:-:S03]  /*4450*/  IMAD.U32 R41, R41, 0x10000, RZ ;  /* 0x0001000029297824 */ /* 0x000fc600078e00ff */
[----:B------:R0:W5:Y:S01]  /*4460*/  LDG.E.CONSTANT R156, desc[UR10][R44.64] ;  /* 0x0000000a2c9c7981 */ /* 0x000162000c1e9900 */
[----:B------:R-:W-:-:S04]  /*4470*/  IMAD.U32 R150, R150, 0x10000, RZ ;  /* 0x0001000096967824 */ /* 0x000fc800078e00ff */
[----:B------:R-:W-:Y:S01]  /*4480*/  FFMA.FTZ R160, R41, R150, R158 ;  /* 0x0000009629a07223 */ /* 0x000fe2000001009e */
[----:B------:R-:W-:-:S04]  /*4490*/  IADD3 R41, P0, P1, R85, R148, R84 ;  /* 0x0000009455297210 */ /* 0x000fc8000791e054 */
[----:B------:R-:W-:Y:S02]  /*44a0*/  LEA R40, P2, R41, UR16, 0x1 ;  /* 0x0000001029287c11 */ /* 0x000fe4000f8408ff */
[----:B------:R-:W-:-:S04]  /*44b0*/  IADD3.X R150, R33, R146, R16, P0, P1 ;  /* 0x0000009221967210 */ /* 0x000fc800007e2410 */
[----:B------:R-:W-:Y:S01]  /*44c0*/  LEA.HI.X R41, R41, UR17, R150, 0x1, P2 ;  /* 0x0000001129297c11 */ /* 0x000fe200090f0c96 */
[----:B------:R-:W-:Y:S02]  /*44d0*/  IMAD.U32 R150, R42, 0x10000, RZ ;  /* 0x000100002a967824 */ /* 0x000fe400078e00ff */
[----:B------:R-:W-:Y:S02]  /*44e0*/  IMAD.U32 R47, R149, 0x10000, RZ ;  /* 0x00010000952f7824 */ /* 0x000fe400078e00ff */
[----:B0-----:R-:W-:Y:S01]  /*44f0*/  IMAD.U32 R45, R43, 0x10000, RZ ;  /* 0x000100002b2d7824 */ /* 0x001fe200078e00ff */
[----:B------:R-:W-:Y:S01]  /*4500*/  IADD3 R154, P0, P1, R83, R148, R82 ;  /* 0x00000094539a7210 */ /* 0x000fe2000791e052 */
[----:B------:R-:W-:Y:S01]  /*4510*/  FFMA.FTZ R161, R150, R47, R161 ;  /* 0x0000002f96a17223 */ /* 0x000fe200000100a1 */
[----:B------:R-:W5:Y:S04]  /*4520*/  LDG.E.CONSTANT R153, desc[UR10][R40.64+0x4] ;  /* 0x0000040a28997981 */ /* 0x000f68000c1e9900 */
[----:B------:R0:W5:Y:S01]  /*4530*/  LDG.E.CONSTANT R150, desc[UR10][R40.64] ;  /* 0x0000000a28967981 */ /* 0x000162000c1e9900 */
[----:B------:R-:W-:-:S02]  /*4540*/  PRMT R42, R42, 0x7632, R42 ;  /* 0x000076322a2a7816 */ /* 0x000fc4000000002a */
[----:B------:R-:W-:-:S03]  /*4550*/  PRMT R149, R149, 0x7632, R149 ;  /* 0x0000763295957816 */ /* 0x000fc60000000095 */
[----:B------:R-:W-:Y:S01]  /*4560*/  IMAD.U32 R42, R42, 0x10000, RZ ;  /* 0x000100002a2a7824 */ /* 0x000fe200078e00ff */
[----:B------:R-:W-:-:S05]  /*4570*/  SHF.L.U32 R149, R149, 0x10, RZ ;  /* 0x0000001095957819 */ /* 0x000fca00000006ff */
[----:B------:R-:W-:Y:S01]  /*4580*/  FFMA.FTZ R149, R42, R149, R155 ;  /* 0x000000952a957223 */ /* 0x000fe2000001009b */
[----:B------:R-:W-:-:S04]  /*4590*/  IMAD.U32 R42, R143, 0x10000, RZ ;  /* 0x000100008f2a7824 */ /* 0x000fc800078e00ff */
[----:B------:R-:W-:Y:S02]  /*45a0*/  FFMA.FTZ R42, R45, R42, R46 ;  /* 0x0000002a2d2a7223 */ /* 0x000fe4000001002e */
[----:B------:R-:W1:Y:S01]  /*45b0*/  LDS.128 R44, [R2+0xc0] ;  /* 0x0000c000022c7984 */ /* 0x000e620000000c00 */
[----:B------:R-:W-:Y:S02]  /*45c0*/  LEA R162, P2, R154, UR16, 0x1 ;  /* 0x000000109aa27c11 */ /* 0x000fe4000f8408ff */
[----:B------:R-:W-:-:S04]  /*45d0*/  IADD3.X R155, R36, R146, R17, P0, P1 ;  /* 0x00000092249b7210 */ /* 0x000fc800007e2411 */
[----:B------:R-:W-:-:S05]  /*45e0*/  LEA.HI.X R163, R154, UR17, R155, 0x1, P2 ;  /* 0x000000119aa37c11 */ /* 0x000fca00090f0c9b */
[----:B------:R-:W5:Y:S04]  /*45f0*/  LDG.E.CONSTANT R154, desc[UR10][R162.64] ;  /* 0x0000000aa29a7981 */ /* 0x000f68000c1e9900 */
[----:B------:R4:W5:Y:S01]  /*4600*/  LDG.E.CONSTANT R155, desc[UR10][R162.64+0x4] ;  /* 0x0000040aa29b7981 */ /* 0x000962000c1e9900 */
[----:B0-----:R-:W-:Y:S01]  /*4610*/  IMAD.U32 R41, R147, 0x10000, RZ ;  /* 0x0001000093297824 */ /* 0x001fe200078e00ff */
[----:B------:R-:W-:Y:S02]  /*4620*/  PRMT R143, R143, 0x7632, R143 ;  /* 0x000076328f8f7816 */ /* 0x000fe4000000008f */
[----:B------:R-:W-:-:S03]  /*4630*/  PRMT R43, R43, 0x7632, R43 ;  /* 0x000076322b2b7816 */ /* 0x000fc6000000002b */
[----:B------:R-:W-:Y:S02]  /*4640*/  IMAD.U32 R143, R143, 0x10000, RZ ;  /* 0x000100008f8f7824 */ /* 0x000fe400078e00ff */
[----:B------:R-:W-:Y:S02]  /*4650*/  IMAD.U32 R43, R43, 0x10000, RZ ;  /* 0x000100002b2b7824 */ /* 0x000fe400078e00ff */
[----:B-1----:R-:W-:-:S04]  /*4660*/  IMAD.U32 R40, R44, 0x10000, RZ ;  /* 0x000100002c287824 */ /* 0x002fc800078e00ff */
[----:B------:R-:W-:Y:S01]  /*4670*/  FFMA.FTZ R161, R40, R41, R161 ;  /* 0x0000002928a17223 */ /* 0x000fe200000100a1 */
[----:B------:R-:W-:-:S04]  /*4680*/  IADD3 R41, P0, P1, R81, R148, R80 ;  /* 0x0000009451297210 */ /* 0x000fc8000791e050 */
[----:B------:R-:W-:Y:S02]  /*4690*/  LEA R40, P2, R41, UR16, 0x1 ;  /* 0x0000001029287c11 */ /* 0x000fe4000f8408ff */
[----:B------:R-:W-:-:S04]  /*46a0*/  IADD3.X R158, R35, R146, R18, P0, P1 ;  /* 0x00000092239e7210 */ /* 0x000fc800007e2412 */
[----:B------:R-:W-:Y:S01]  /*46b0*/  LEA.HI.X R41, R41, UR17, R158, 0x1, P2 ;  /* 0x0000001129297c11 */ /* 0x000fe200090f0c9e */
[----:B------:R-:W-:Y:S01]  /*46c0*/  FFMA.FTZ R160, R43, R143, R160 ;  /* 0x0000008f2ba07223 */ /* 0x000fe200000100a0 */
[----:B------:R-:W-:Y:S02]  /*46d0*/  PRMT R147, R147, 0x7632, R147 ;  /* 0x0000763293937816 */ /* 0x000fe40000000093 */
[----:B------:R-:W-:Y:S01]  /*46e0*/  PRMT R44, R44, 0x7632, R44 ;  /* 0x000076322c2c7816 */ /* 0x000fe2000000002c */
[----:B------:R-:W5:Y:S01]  /*46f0*/  LDG.E.CONSTANT R143, desc[UR10][R40.64] ;  /* 0x0000000a288f7981 */ /* 0x000f62000c1e9900 */
[----:B------:R-:W-:Y:S02]  /*4700*/  IMAD.U32 R43, R45, 0x10000, RZ ;  /* 0x000100002d2b7824 */ /* 0x000fe400078e00ff */
[----:B----4-:R-:W-:Y:S02]  /*4710*/  IMAD.U32 R162, R152, 0x10000, RZ ;  /* 0x0001000098a27824 */ /* 0x010fe400078e00ff */
[----:B------:R-:W-:-:S02]  /*4720*/  IMAD.U32 R147, R147, 0x10000, RZ ;  /* 0x0001000093937824 */ /* 0x000fc400078e00ff */
[----:B------:R-:W-:Y:S02]  /*4730*/  IMAD.U32 R44, R44, 0x10000, RZ ;  /* 0x000100002c2c7824 */ /* 0x000fe400078e00ff */
[----:B------:R-:W-:Y:S01]  /*4740*/  FFMA.FTZ R162, R43, R162, R42 ;  /* 0x000000a22ba27223 */ /* 0x000fe2000001002a */
[----:B------:R-:W-:Y:S01]  /*4750*/  IADD3 R43, P0, P1, R79, R148, R78 ;  /* 0x000000944f2b7210 */ /* 0x000fe2000791e04e */
[----:B------:R-:W-:Y:S02]  /*4760*/  FFMA.FTZ R44, R44, R147, R149 ;  /* 0x000000932c2c7223 */ /* 0x000fe40000010095 */
[----:B------:R0:W4:Y:S01]  /*4770*/  LDG.E.CONSTANT R147, desc[UR10][R40.64+0x4] ;  /* 0x0000040a28937981 */ /* 0x000122000c1e9900 */
[----:B------:R-:W-:Y:S02]  /*4780*/  LEA R42, P2, R43, UR16, 0x1 ;  /* 0x000000102b2a7c11 */ /* 0x000fe4000f8408ff */
[----:B------:R-:W-:-:S04]  /*4790*/  IADD3.X R158, R38, R146, R19, P0, P1 ;  /* 0x00000092269e7210 */ /* 0x000fc800007e2413 */
[----:B------:R-:W-:Y:S02]  /*47a0*/  LEA.HI.X R43, R43, UR17, R158, 0x1, P2 ;  /* 0x000000112b2b7c11 */ /* 0x000fe400090f0c9e */
[----:B------:R-:W-:-:S03]  /*47b0*/  IADD3 R158, P0, P1, R77, R148, R76 ;  /* 0x000000944d9e7210 */ /* 0x000fc6000791e04c */
[----:B------:R-:W4:Y:S01]  /*47c0*/  LDG.E.CONSTANT R149, desc[UR10][R42.64] ;  /* 0x0000000a2a957981 */ /* 0x000f22000c1e9900 */
[----:B0-----:R-:W-:Y:S02]  /*47d0*/  IADD3.X R41, R37, R146, R20, P0, P1 ;  /* 0x0000009225297210 */ /* 0x001fe400007e2414 */
[C---:B------:R-:W-:Y:S01]  /*47e0*/  LEA R40, P0, R158.reuse, UR16, 0x1 ;  /* 0x000000109e287c11 */ /* 0x040fe2000f8008ff */
[----:B------:R0:W4:Y:S03]  /*47f0*/  LDG.E.CONSTANT R148, desc[UR10][R42.64+0x4] ;  /* 0x0000040a2a947981 */ /* 0x000126000c1e9900 */
[----:B------:R-:W-:-:S05]  /*4800*/  LEA.HI.X R41, R158, UR17, R41, 0x1, P0 ;  /* 0x000000119e297c11 */ /* 0x000fca00080f0c29 */
[----:B------:R-:W4:Y:S04]  /*4810*/  LDG.E.CONSTANT R146, desc[UR10][R40.64] ;  /* 0x0000000a28927981 */ /* 0x000f28000c1e9900 */
[----:B------:R1:W4:Y:S01]  /*4820*/  LDG.E.CONSTANT R158, desc[UR10][R40.64+0x4] ;  /* 0x0000040a289e7981 */ /* 0x000322000c1e9900 */
[C---:B0-----:R-:W-:Y:S01]  /*4830*/  IMAD.U32 R42, R46.reuse, 0x10000, RZ ;  /* 0x000100002e2a7824 */ /* 0x041fe200078e00ff */
[----:B------:R-:W-:-:S05]  /*4840*/  PRMT R46, R46, 0x7632, R46 ;  /* 0x000076322e2e7816 */ /* 0x000fca000000002e */
[----:B-1----:R-:W-:Y:S01]  /*4850*/  IMAD.U32 R41, R46, 0x10000, RZ ;  /* 0x000100002e297824 */ /* 0x002fe200078e00ff */
[----:B------:R-:W-:Y:S02]  /*4860*/  PRMT R45, R45, 0x7632, R45 ;  /* 0x000076322d2d7816 */ /* 0x000fe4000000002d */
[----:B------:R-:W-:Y:S02]  /*4870*/  PRMT R152, R152, 0x7632, R152 ;  /* 0x0000763298987816 */ /* 0x000fe40000000098 */
[----:B------:R-:W-:-:S03]  /*4880*/  SHF.L.U32 R45, R45, 0x10, RZ ;  /* 0x000000102d2d7819 */ /* 0x000fc600000006ff */
[----:B------:R-:W-:Y:S02]  /*4890*/  IMAD.U32 R152, R152, 0x10000, RZ ;  /* 0x0001000098987824 */ /* 0x000fe400078e00ff */
[C---:B--2---:R-:W-:Y:S01]  /*48a0*/  IMAD.U32 R43, R159.reuse, 0x10000, RZ ;  /* 0x000100009f2b7824 */ /* 0x044fe200078e00ff */
[----:B------:R-:W-:-:S05]  /*48b0*/  PRMT R159, R159, 0x7632, R159 ;  /* 0x000076329f9f7816 */ /* 0x000fca000000009f */
[----:B------:R-:W-:-:S04]  /*48c0*/  IMAD.U32 R159, R159, 0x10000, RZ ;  /* 0x000100009f9f7824 */ /* 0x000fc800078e00ff */
[----:B------:R-:W-:Y:S01]  /*48d0*/  FFMA.FTZ R44, R41, R159, R44 ;  /* 0x0000009f292c7223 */ /* 0x000fe2000001002c */
[----:B------:R-:W-:Y:S02]  /*48e0*/  IMAD.U32 R41, R47, 0x10000, RZ ;  /* 0x000100002f297824 */ /* 0x000fe400078e00ff */
[----:B---3--:R-:W-:Y:S02]  /*48f0*/  IMAD.U32 R40, R151, 0x10000, RZ ;  /* 0x0001000097287824 */ /* 0x008fe400078e00ff */
[----:B------:R-:W-:Y:S02]  /*4900*/  FFMA.FTZ R161, R42, R43, R161 ;  /* 0x0000002b2aa17223 */ /* 0x000fe400000100a1 */
[----:B------:R-:W-:Y:S02]  /*4910*/  FFMA.FTZ R162, R41, R40, R162 ;  /* 0x0000002829a27223 */ /* 0x000fe400000100a2 */
[----:B------:R-:W0:Y:S01]  /*4920*/  LDS.128 R40, [R2+0xd0] ;  /* 0x0000d00002287984 */ /* 0x000e220000000c00 */
[----:B------:R-:W-:Y:S01]  /*4930*/  FFMA.FTZ R160, R45, R152, R160 ;  /* 0x000000982da07223 */ /* 0x000fe200000100a0 */
[----:B------:R-:W-:-:S02]  /*4940*/  PRMT R47, R47, 0x7632, R47 ;  /* 0x000076322f2f7816 */ /* 0x000fc4000000002f */
[----:B------:R-:W-:-:S03]  /*4950*/  PRMT R151, R151, 0x7632, R151 ;  /* 0x0000763297977816 */ /* 0x000fc60000000097 */
[----:B------:R-:W-:Y:S02]  /*4960*/  IMAD.U32 R47, R47, 0x10000, RZ ;  /* 0x000100002f2f7824 */ /* 0x000fe400078e00ff */
[----:B------:R-:W-:-:S04]  /*4970*/  IMAD.U32 R151, R151, 0x10000, RZ ;  /* 0x0001000097977824 */ /* 0x000fc800078e00ff */
[----:B------:R-:W-:Y:S01]  /*4980*/  FFMA.FTZ R160, R47, R151, R160 ;  /* 0x000000972fa07223 */ /* 0x000fe200000100a0 */
[C---:B0-----:R-:W-:Y:S01]  /*4990*/  IMAD.U32 R46, R40.reuse, 0x10000, RZ ;  /* 0x00010000282e7824 */ /* 0x041fe200078e00ff */
[----:B------:R-:W-:Y:S02]  /*49a0*/  PRMT R40, R40, 0x7632, R40 ;  /* 0x0000763228287816 */ /* 0x000fe40000000028 */
[C---:B-----5:R-:W-:Y:S02]  /*49b0*/  SHF.L.U32 R45, R156.reuse, 0x10, RZ ;  /* 0x000000109c2d7819 */ /* 0x060fe400000006ff */
[----:B------:R-:W-:-:S03]  /*49c0*/  PRMT R156, R156, 0x7632, R156 ;  /* 0x000076329c9c7816 */ /* 0x000fc6000000009c */
[----:B------:R-:W-:Y:S01]  /*49d0*/  FFMA.FTZ R161, R46, R45, R161 ;  /* 0x0000002d2ea17223 */ /* 0x000fe200000100a1 */
[----:B------:R-:W-:Y:S02]  /*49e0*/  IMAD.U32 R45, R40, 0x10000, RZ ;  /* 0x00010000282d7824 */ /* 0x000fe400078e00ff */
[----:B------:R-:W-:-:S04]  /*49f0*/  IMAD.U32 R40, R156, 0x10000, RZ ;  /* 0x000100009c287824 */ /* 0x000fc800078e00ff */
[----:B------:R-:W-:Y:S01]  /*4a00*/  FFMA.FTZ R40, R45, R40, R44 ;  /* 0x000000282d287223 */ /* 0x000fe2000001002c */
[C---:B------:R-:W-:Y:S01]  /*4a10*/  IMAD.U32 R45, R41.reuse, 0x10000, RZ ;  /* 0x00010000292d7824 */ /* 0x040fe200078e00ff */
[----:B------:R-:W-:Y:S01]  /*4a20*/  PRMT R41, R41, 0x7632, R41 ;  /* 0x0000763229297816 */ /* 0x000fe20000000029 */
[C---:B------:R-:W-:Y:S01]  /*4a30*/  IMAD.U32 R44, R157.reuse, 0x10000, RZ ;  /* 0x000100009d2c7824 */ /* 0x040fe200078e00ff */
[----:B------:R-:W-:-:S03]  /*4a40*/  PRMT R157, R157, 0x7632, R157 ;  /* 0x000076329d9d7816 */ /* 0x000fc6000000009d */
[----:B------:R-:W-:Y:S02]  /*4a50*/  IMAD.U32 R41, R41, 0x10000, RZ ;  /* 0x0001000029297824 */ /* 0x000fe400078e00ff */
[----:B------:R-:W-:Y:S02]  /*4a60*/  IMAD.U32 R157, R157, 0x10000, RZ ;  /* 0x000100009d9d7824 */ /* 0x000fe400078e00ff */
[----:B------:R-:W-:Y:S01]  /*4a70*/  FFMA.FTZ R162, R45, R44, R162 ;  /* 0x0000002c2da27223 */ /* 0x000fe200000100a2 */
[----:B------:R-:W-:Y:S02]  /*4a80*/  IMAD.U32 R44, R42, 0x10000, RZ ;  /* 0x000100002a2c7824 */ /* 0x000fe400078e00ff */
[----:B------:R-:W-:Y:S01]  /*4a90*/  FFMA.FTZ R160, R41, R157, R160 ;  /* 0x0000009d29a07223 */ /* 0x000fe200000100a0 */
[----:B------:R-:W-:-:S04]  /*4aa0*/  IMAD.U32 R41, R150, 0x10000, RZ ;  /* 0x0001000096297824 */ /* 0x000fc800078e00ff */
[----:B------:R-:W-:Y:S02]  /*4ab0*/  FFMA.FTZ R161, R44, R41, R161 ;  /* 0x000000292ca17223 */ /* 0x000fe400000100a1 */
[----:B------:R-:W0:Y:S01]  /*4ac0*/  LDS.128 R44, [R2+0xe0] ;  /* 0x0000e000022c7984 */ /* 0x000e220000000c00 */
[----:B------:R-:W-:Y:S02]  /*4ad0*/  PRMT R42, R42, 0x7632, R42 ;  /* 0x000076322a2a7816 */ /* 0x000fe4000000002a */
[----:B------:R-:W-:-:S03]  /*4ae0*/  PRMT R150, R150, 0x7632, R150 ;  /* 0x0000763296967816 */ /* 0x000fc60000000096 */
[----:B------:R-:W-:Y:S02]  /*4af0*/  IMAD.U32 R41, R42, 0x10000, RZ ;  /* 0x000100002a297824 */ /* 0x000fe400078e00ff */
[----:B------:R-:W-:Y:S02]  /*4b00*/  IMAD.U32 R150, R150, 0x10000, RZ ;  /* 0x0001000096967824 */ /* 0x000fe400078e00ff */
[----:B------:R-:W-:Y:S02]  /*4b10*/  IMAD.U32 R42, R153, 0x10000, RZ ;  /* 0x00010000992a7824 */ /* 0x000fe400078e00ff */
[----:B------:R-:W-:Y:S01]  /*4b20*/  FFMA.FTZ R40, R41, R150, R40 ;  /* 0x0000009629287223 */ /* 0x000fe20000010028 */
[----:B------:R-:W-:-:S05]  /*4b30*/  SHF.L.U32 R41, R43, 0x10, RZ ;  /* 0x000000102b297819 */ /* 0x000fca00000006ff */
[----:B------:R-:W-:Y:S01]  /*4b40*/  FFMA.FTZ R162, R41, R42, R162 ;  /* 0x0000002a29a27223 */ /* 0x000fe200000100a2 */
[----:B------:R-:W-:Y:S01]  /*4b50*/  PRMT R43, R43, 0x7632, R43 ;  /* 0x000076322b2b7816 */ /* 0x000fe2000000002b */
[C---:B------:R-:W-:Y:S01]  /*4b60*/  IMAD.U32 R41, R154.reuse, 0x10000, RZ ;  /* 0x000100009a297824 */ /* 0x040fe200078e00ff */
[----:B------:R-:W-:Y:S02]  /*4b70*/  PRMT R154, R154, 0x7632, R154 ;  /* 0x000076329a9a7816 */ /* 0x000fe4000000009a */
[----:B------:R-:W-:Y:S01]  /*4b80*/  PRMT R153, R153, 0x7632, R153 ;  /* 0x0000763299997816 */ /* 0x000fe20000000099 */
[C---:B0-----:R-:W-:Y:S01]  /*4b90*/  IMAD.U32 R42, R44.reuse, 0x10000, RZ ;  /* 0x000100002c2a7824 */ /* 0x041fe200078e00ff */
[----:B------:R-:W-:-:S03]  /*4ba0*/  PRMT R44, R44, 0x7632, R44 ;  /* 0x000076322c2c7816 */ /* 0x000fc6000000002c */
[----:B------:R-:W-:Y:S02]  /*4bb0*/  FFMA.FTZ R161, R42, R41, R161 ;  /* 0x000000292aa17223 */ /* 0x000fe400000100a1 */
[----:B------:R-:W-:Y:S02]  /*4bc0*/  IMAD.U32 R41, R44, 0x10000, RZ ;  /* 0x000100002c297824 */ /* 0x000fe400078e00ff */
[----:B------:R-:W-:Y:S02]  /*4bd0*/  IMAD.U32 R44, R154, 0x10000, RZ ;  /* 0x000100009a2c7824 */ /* 0x000fe400078e00ff */
[----:B------:R-:W-:Y:S02]  /*4be0*/  IMAD.U32 R43, R43, 0x10000, RZ ;  /* 0x000100002b2b7824 */ /* 0x000fe400078e00ff */
[----:B------:R-:W-:Y:S01]  /*4bf0*/  FFMA.FTZ R44, R41, R44, R40 ;  /* 0x0000002c292c7223 */ /* 0x000fe20000010028 */
[----:B------:R-:W-:Y:S02]  /*4c00*/  IMAD.U32 R41, R45, 0x10000, RZ ;  /* 0x000100002d297824 */ /* 0x000fe400078e00ff */
[----:B------:R-:W-:-:S02]  /*4c10*/  IMAD.U32 R40, R155, 0x10000, RZ ;  /* 0x000100009b287824 */ /* 0x000fc400078e00ff */
[----:B------:R-:W-:Y:S02]  /*4c20*/  IMAD.U32 R153, R153, 0x10000, RZ ;  /* 0x0001000099997824 */ /* 0x000fe400078e00ff */
[----:B------:R-:W-:Y:S02]  /*4c30*/  FFMA.FTZ R162, R41, R40, R162 ;  /* 0x0000002829a27223 */ /* 0x000fe400000100a2 */
[----:B------:R-:W-:Y:S02]  /*4c40*/  FFMA.FTZ R160, R43, R153, R160 ;  /* 0x000000992ba07223 */ /* 0x000fe400000100a0 */
[----:B------:R-:W0:Y:S01]  /*4c50*/  LDS.128 R40, [R2+0xf0] ;  /* 0x0000f00002287984 */ /* 0x000e220000000c00 */
[----:B------:R-:W-:Y:S02]  /*4c60*/  PRMT R45, R45, 0x7632, R45 ;  /* 0x000076322d2d7816 */ /* 0x000fe4000000002d */
[----:B------:R-:W-:-:S03]  /*4c70*/  PRMT R155, R155, 0x7632, R155 ;  /* 0x000076329b9b7816 */ /* 0x000fc6000000009b */
[----:B------:R-:W-:Y:S01]  /*4c80*/  IMAD.U32 R45, R45, 0x10000, RZ ;  /* 0x000100002d2d7824 */ /* 0x000fe200078e00ff */
[----:B------:R-:W-:Y:S01]  /*4c90*/  SHF.L.U32 R155, R155, 0x10, RZ ;  /* 0x000000109b9b7819 */ /* 0x000fe200000006ff */
[C---:B------:R-:W-:Y:S01]  /*4ca0*/  IMAD.U32 R150, R46.reuse, 0x10000, RZ ;  /* 0x000100002e967824 */ /* 0x040fe200078e00ff */
[----:B------:R-:W-:-:S03]  /*4cb0*/  PRMT R46, R46, 0x7632, R46 ;  /* 0x000076322e2e7816 */ /* 0x000fc6000000002e */
[----:B------:R-:W-:Y:S01]  /*4cc0*/  FFMA.FTZ R160, R45, R155, R160 ;  /* 0x0000009b2da07223 */ /* 0x000fe200000100a0 */
[C---:B------:R-:W-:Y:S01]  /*4cd0*/  IMAD.U32 R45, R143.reuse, 0x10000, RZ ;  /* 0x000100008f2d7824 */ /* 0x040fe200078e00ff */
[----:B------:R-:W-:-:S03]  /*4ce0*/  PRMT R143, R143, 0x7632, R143 ;  /* 0x000076328f8f7816 */ /* 0x000fc6000000008f */
[----:B------:R-:W-:Y:S01]  /*4cf0*/  FFMA.FTZ R161, R150, R45, R161 ;  /* 0x0000002d96a17223 */ /* 0x000fe200000100a1 */
[----:B------:R-:W-:Y:S02]  /*4d00*/  IMAD.U32 R45, R46, 0x10000, RZ ;  /* 0x000100002e2d7824 */ /* 0x000fe400078e00ff */
[----:B------:R-:W-:Y:S02]  /*4d10*/  IMAD.U32 R143, R143, 0x10000, RZ ;  /* 0x000100008f8f7824 */ /* 0x000fe400078e00ff */
[----:B----4-:R-:W-:Y:S02]  /*4d20*/  IMAD.U32 R46, R147, 0x10000, RZ ;  /* 0x00010000932e7824 */ /* 0x010fe400078e00ff */
[----:B------:R-:W-:Y:S01]  /*4d30*/  FFMA.FTZ R44, R45, R143, R44 ;  /* 0x0000008f2d2c7223 */ /* 0x000fe2000001002c */
[C---:B------:R-:W-:Y:S01]  /*4d40*/  IMAD.U32 R45, R47.reuse, 0x10000, RZ ;  /* 0x000100002f2d7824 */ /* 0x040fe200078e00ff */
[----:B------:R-:W-:Y:S02]  /*4d50*/  PRMT R47, R47, 0x7632, R47 ;  /* 0x000076322f2f7816 */ /* 0x000fe4000000002f */
[----:B------:R-:W-:-:S03]  /*4d60*/  PRMT R147, R147, 0x7632, R147 ;  /* 0x0000763293937816 */ /* 0x000fc60000000093 */
[----:B------:R-:W-:Y:S02]  /*4d70*/  IMAD.U32 R47, R47, 0x10000, RZ ;  /* 0x000100002f2f7824 */ /* 0x000fe400078e00ff */
[----:B------:R-:W-:Y:S02]  /*4d80*/  IMAD.U32 R147, R147, 0x10000, RZ ;  /* 0x0001000093937824 */ /* 0x000fe400078e00ff */
[----:B------:R-:W-:Y:S02]  /*4d90*/  FFMA.FTZ R45, R45, R46, R162 ;  /* 0x0000002e2d2d7223 */ /* 0x000fe400000100a2 */
[----:B------:R-:W-:Y:S01]  /*4da0*/  FFMA.FTZ R160, R47, R147, R160 ;  /* 0x000000932fa07223 */ /* 0x000fe200000100a0 */
[C---:B------:R-:W-:Y:S01]  /*4db0*/  IMAD.U32 R47, R149.reuse, 0x10000, RZ ;  /* 0x00010000952f7824 */ /* 0x040fe200078e00ff */
[----:B------:R-:W-:Y:S01]  /*4dc0*/  PRMT R149, R149, 0x7632, R149 ;  /* 0x0000763295957816 */ /* 0x000fe20000000095 */
[C---:B0-----:R-:W-:Y:S01]  /*4dd0*/  IMAD.U32 R46, R40.reuse, 0x10000, RZ ;  /* 0x00010000282e7824 */ /* 0x041fe200078e00ff */
[----:B------:R-:W-:-:S03]  /*4de0*/  PRMT R40, R40, 0x7632, R40 ;  /* 0x0000763228287816 */ /* 0x000fc60000000028 */
[----:B------:R-:W-:Y:S01]  /*4df0*/  FFMA.FTZ R161, R46, R47, R161 ;  /* 0x0000002f2ea17223 */ /* 0x000fe200000100a1 */
[----:B------:R-:W-:Y:S01]  /*4e00*/  SHF.L.U32 R46, R41, 0x10, RZ ;  /* 0x00000010292e7819 */ /* 0x000fe200000006ff */
[----:B------:R-:W-:Y:S02]  /*4e10*/  IMAD.U32 R47, R40, 0x10000, RZ ;  /* 0x00010000282f7824 */ /* 0x000fe400078e00ff */
[----:B------:R-:W-:Y:S02]  /*4e20*/  IMAD.U32 R149, R149, 0x10000, RZ ;  /* 0x0001000095957824 */ /* 0x000fe400078e00ff */
[----:B------:R-:W-:Y:S02]  /*4e30*/  IMAD.U32 R40, R148, 0x10000, RZ ;  /* 0x0001000094287824 */ /* 0x000fe400078e00ff */
[--C-:B------:R-:W-:Y:S01]  /*4e40*/  FFMA.FTZ R47, R47, R149, R44.reuse ;  /* 0x000000952f2f7223 */ /* 0x100fe2000001002c */
[----:B------:R-:W-:Y:S01]  /*4e50*/  PRMT R44, R41, 0x7632, R44 ;  /* 0x00007632292c7816 */ /* 0x000fe2000000002c */
[--C-:B------:R-:W-:Y:S01]  /*4e60*/  FFMA.FTZ R40, R46, R40, R45.reuse ;  /* 0x000000282e287223 */ /* 0x100fe2000001002d */
[----:B------:R-:W-:-:S02]  /*4e70*/  PRMT R45, R42, 0x7632, R45 ;  /* 0x000076322a2d7816 */ /* 0x000fc4000000002d */
[----:B------:R-:W-:-:S03]  /*4e80*/  PRMT R41, R146, 0x7632, R41 ;  /* 0x0000763292297816 */ /* 0x000fc60000000029 */
[----:B------:R-:W-:Y:S02]  /*4e90*/  IMAD.U32 R150, R45, 0x10000, RZ ;  /* 0x000100002d967824 */ /* 0x000fe400078e00ff */
[----:B------:R-:W-:Y:S01]  /*4ea0*/  IMAD.U32 R41, R41, 0x10000, RZ ;  /* 0x0001000029297824 */ /* 0x000fe200078e00ff */
[----:B------:R-:W-:Y:S01]  /*4eb0*/  PRMT R148, R148, 0x7632, R148 ;  /* 0x0000763294947816 */ /* 0x000fe20000000094 */
[----:B------:R-:W-:Y:S02]  /*4ec0*/  IMAD.U32 R46, R42, 0x10000, RZ ;  /* 0x000100002a2e7824 */ /* 0x000fe400078e00ff */
[----:B------:R-:W-:Y:S02]  /*4ed0*/  IMAD.U32 R146, R146, 0x10000, RZ ;  /* 0x0001000092927824 */ /* 0x000fe400078e00ff */
[----:B------:R-:W-:Y:S01]  /*4ee0*/  FFMA.FTZ R47, R150, R41, R47 ;  /* 0x00000029962f7223 */ /* 0x000fe2000001002f */
[----:B------:R-:W-:Y:S01]  /*4ef0*/  PRMT R41, R158, 0x7632, R41 ;  /* 0x000076329e297816 */ /* 0x000fe20000000029 */
[C---:B------:R-:W-:Y:S01]  /*4f00*/  IMAD.U32 R45, R43.reuse, 0x10000, RZ ;  /* 0x000100002b2d7824 */ /* 0x040fe200078e00ff */
[----:B------:R-:W-:Y:S01]  /*4f10*/  PRMT R42, R43, 0x7632, R42 ;  /* 0x000076322b2a7816 */ /* 0x000fe2000000002a */
[----:B------:R-:W-:Y:S01]  /*4f20*/  IMAD.U32 R43, R44, 0x10000, RZ ;  /* 0x000100002c2b7824 */ /* 0x000fe200078e00ff */
[----:B------:R-:W-:Y:S01]  /*4f30*/  SHF.L.U32 R158, R158, 0x10, RZ ;  /* 0x000000109e9e7819 */ /* 0x000fe200000006ff */
[----:B------:R-:W-:-:S02]  /*4f40*/  IMAD.U32 R148, R148, 0x10000, RZ ;  /* 0x0001000094947824 */ /* 0x000fc400078e00ff */
[----:B------:R-:W-:Y:S01]  /*4f50*/  FFMA.FTZ R46, R46, R146, R161 ;  /* 0x000000922e2e7223 */ /* 0x000fe200000100a1 */
[----:B------:R-:W-:Y:S02]  /*4f60*/  IMAD.U32 R42, R42, 0x10000, RZ ;  /* 0x000100002a2a7824 */ /* 0x000fe400078e00ff */
[----:B------:R-:W-:Y:S01]  /*4f70*/  FFMA.FTZ R43, R43, R148, R160 ;  /* 0x000000942b2b7223 */ /* 0x000fe200000100a0 */
[----:B------:R-:W-:Y:S02]  /*4f80*/  IMAD.U32 R41, R41, 0x10000, RZ ;  /* 0x0001000029297824 */ /* 0x000fe400078e00ff */
[----:B------:R-:W-:Y:S01]  /*4f90*/  FADD.FTZ R47, R46, R47 ;  /* 0x0000002f2e2f7221 */ /* 0x000fe20000010000 */
[----:B------:R-:W-:Y:S01]  /*4fa0*/  FFMA.FTZ R40, R45, R158, R40 ;  /* 0x0000009e2d287223 */ /* 0x000fe20000010028 */
[----:B------:R-:W-:Y:S01]  /*4fb0*/  UMOV UR6, 0xffffffff ;  /* 0xffffffff00067882 */ /* 0x000fe20000000000 */
[----:B------:R-:W-:Y:S02]  /*4fc0*/  FFMA.FTZ R41, R42, R41, R43 ;  /* 0x000000292a297223 */ /* 0x000fe4000001002b */
[----:B------:R-:W-:-:S04]  /*4fd0*/  FADD.FTZ R40, R40, R47 ;  /* 0x0000002f28287221 */ /* 0x000fc80000010000 */
[----:B------:R-:W-:Y:S01]  /*4fe0*/  FADD.FTZ R40, R41, R40 ;  /* 0x0000002829287221 */ /* 0x000fe20000010000 */
[----:B------:R-:W-:Y:S06]  /*4ff0*/  BRA.DIV UR6, `(.L_x_18597) ;  /* 0x000000a606d47947 */ /* 0x000fec000b800000 */
[----:B------:R0:W1:Y:S02]  /*5000*/  SHFL.BFLY PT, R41, R40, 0x1, 0x1f ;  /* 0x0c201f0028297f89 */ /* 0x00006400000e0000 */
.L_x_18672:
[----:B------:R-:W-:Y:S01]  /*5010*/  ISETP.NE.AND P0, PT, R141, RZ, PT ;  /* 0x000000ff8d00720c */ /* 0x000fe20003f05270 */
[----:B01----:R-:W-:Y:S01]  /*5020*/  FADD.FTZ R40, R40, R41 ;  /* 0x0000002928287221 */ /* 0x003fe20000010000 */
[----:B------:R-:W-:Y:S03]  /*5030*/  BSSY B1, `(.L_x_18598) ;  /* 0x000000d000017945 */ /* 0x000fe60003800000 */
[----:B------:R-:W-:-:S08]  /*5040*/  FFMA.FTZ R43, R40, UR8, RZ ;  /* 0x00000008282b7c23 */ /* 0x000fd000080100ff */
[----:B------:R-:W-:Y:S05]  /*5050*/  @P0 BRA `(.L_x_18599) ;  /* 0x0000000000280947 */ /* 0x000fea0003800000 */
[----:B------:R-:W0:Y:S01]  /*5060*/  S2UR UR7, SR_CgaCtaId ;  /* 0x00000000000779c3 */ /* 0x000e220000008800 */
[----:B------:R-:W-:Y:S01]  /*5070*/  UMOV UR6, 0x400 ;  /* 0x0000040000067882 */ /* 0x000fe20000000000 */
[----:B------:R-:W-:Y:S01]  /*5080*/  IMAD R40, R142, 0x10, R139 ;  /* 0x000000108e287824 */ /* 0x000fe200078e028b */
[----:B------:R-:W-:-:S04]  /*5090*/  UIADD3 UR6, UR6, 0x220, URZ ;  /* 0x0000022006067890 */ /* 0x000fc8000fffe03f */
[----:B------:R-:W-:-:S04]  /*50a0*/  ISETP.GE.AND P0, PT, R40, UR9, PT ;  /* 0x0000000928007c0c */ /* 0x000fc8000bf06270 */
[----:B------:R-:W-:-:S09]  /*50b0*/  FSEL R41, R43, RZ, !P0 ;  /* 0x000000ff2b297208 */ /* 0x000fd20004000000 */
[----:B------:R-:W-:Y:S01]  /*50c0*/  @!P0 FMNMX.FTZ R140, R140, R43, !PT ;  /* 0x0000002b8c8c8209 */ /* 0x000fe20007810000 */
[----:B0-----:R-:W-:-:S06]  /*50d0*/  ULEA UR6, UR7, UR6, 0x18 ;  /* 0x0000000607067291 */ /* 0x001fcc000f8ec03f */
[----:B------:R-:W-:-:S05]  /*50e0*/  LEA R40, R40, UR6, 0x2 ;  /* 0x0000000628287c11 */ /* 0x000fca000f8e10ff */
[----:B------:R0:W-:Y:S02]  /*50f0*/  STS [R40], R41 ;  /* 0x0000002928007388 */ /* 0x0001e40000000800 */
.L_x_18599:
[----:B------:R-:W-:Y:S05]  /*5100*/  BSYNC B1 ;  /* 0x0000000000017941 */ /* 0x000fea0003800000 */
.L_x_18598:
[----:B------:R-:W-:-:S05]  /*5110*/  VIADD R142, R142, 0x4 ;  /* 0x000000048e8e7836 */ /* 0x000fca0000000000 */
[----:B------:R-:W-:-:S13]  /*5120*/  ISETP.GE.AND P0, PT, R142, UR4, PT ;  /* 0x000000048e007c0c */ /* 0x000fda000bf06270 */
[----:B------:R-:W-:Y:S05]  /*5130*/  @!P0 BRA `(.L_x_18600) ;  /* 0xffffffd000348947 */ /* 0x000fea000383ffff */
[----:B------:R-:W-:Y:S05]  /*5140*/  BRA `(.L_x_18595) ;  /* 0x0000002c00f87947 */ /* 0x000fea0003800000 */
.L_x_18596:
[----:B------:R-:W-:Y:S01]  /*5150*/  SHF.R.S32.HI R40, RZ, 0x1f, R75 ;  /* 0x0000001fff287819 */ /* 0x000fe2000001144b */
[----:B------:R-:W-:-:S03]  /*5160*/  IMAD.MOV.U32 R140, RZ, RZ, -0x800001 ;  /* 0xff7fffffff8c7424 */ /* 0x000fc600078e00ff */
[----:B------:R-:W-:-:S04]  /*5170*/  LEA.HI R40, R40, R75, RZ, 0x5 ;  /* 0x0000004b28287211 */ /* 0x000fc800078f28ff */
[----:B------:R-:W-:-:S07]  /*5180*/  SHF.R.S32.HI R142, RZ, 0x5, R40 ;  /* 0x00000005ff8e7819 */ /* 0x000fce0000011428 */
.L_x_18604:
[----:B0-----:R-:W-:-:S04]  /*5190*/  IADD3 R41, P0, R142, UR5, RZ ;  /* 0x000000058e297c10 */ /* 0x001fc8000ff1e0ff */
[----:B------:R-:W-:Y:S02]  /*51a0*/  LEA.HI.X.SX32 R42, R142, UR12, 0x1, P0 ;  /* 0x0000000c8e2a7c11 */ /* 0x000fe400080f0eff */
[----:B------:R-:W-:-:S04]  /*51b0*/  LEA R40, P0, R41, UR18, 0x2 ;  /* 0x0000001229287c11 */ /* 0x000fc8000f8010ff */
[----:B------:R-:W-:-:S06]  /*51c0*/  LEA.HI.X R41, R41, UR19, R42, 0x2, P0 ;  /* 0x0000001329297c11 */ /* 0x000fcc00080f142a */
[----:B------:R-:W2:Y:S01]  /*51d0*/  LDG.E.CONSTANT R41, desc[UR10][R40.64] ;  /* 0x0000000a28297981 */ /* 0x000ea2000c1e9900 */
[----:B------:R-:W-:Y:S02]  /*51e0*/  IMAD.MOV.U32 R148, RZ, RZ, R144 ;  /* 0x000000ffff947224 */ /* 0x000fe400078e0090 */
[----:B------:R-:W-:Y:S01]  /*51f0*/  IMAD.MOV.U32 R149, RZ, RZ, R145 ;  /* 0x000000ffff957224 */ /* 0x000fe200078e0091 */
[----:B--2---:R-:W-:Y:S01]  /*5200*/  SHF.R.S32.HI R42, RZ, 0x1f, R41 ;  /* 0x0000001fff2a7819 */ /* 0x004fe20000011429 */
[----:B------:R-:W-:-:S04]  /*5210*/  IMAD.WIDE.U32 R148, R41, UR20, R148 ;  /* 0x0000001429947c25 */ /* 0x000fc8000f8e0094 */
[----:B------:R-:W-:-:S04]  /*5220*/  IMAD R42, R42, UR20, RZ ;  /* 0x000000142a2a7c24 */ /* 0x000fc8000f8e02ff */
[----:B------:R-:W-:Y:S01]  /*5230*/  IMAD R43, R41, R74, R42 ;  /* 0x0000004a292b7224 */ /* 0x000fe200078e022a */
[----:B------:R-:W-:-:S03]  /*5240*/  IADD3 R42, P0, P1, R137, R148, R136 ;  /* 0x00000094892a7210 */ /* 0x000fc6000791e088 */
[----:B------:R-:W-:Y:S01]  /*5250*/  IMAD.IADD R146, R149, 0x1, R43 ;  /* 0x0000000195927824 */ /* 0x000fe200078e022b */
[----:B------:R-:W-:-:S04]  /*5260*/  LEA R46, P2, R42, UR22, 0x1 ;  /* 0x000000162a2e7c11 */ /* 0x000fc8000f8408ff */
[----:B------:R-:W-:Y:S02]  /*5270*/  IADD3.X R43, R71, R146, R72, P0, P1 ;  /* 0x00000092472b7210 */ /* 0x000fe400007e2448 */
[-C--:B------:R-:W-:Y:S02]  /*5280*/  IADD3 R45, P0, R138, R148.reuse, RZ ;  /* 0x000000948a2d7210 */ /* 0x080fe40007f1e0ff */
[----:B------:R-:W-:Y:S02]  /*5290*/  LEA.HI.X R47, R42, UR23, R43, 0x1, P2 ;  /* 0x000000172a2f7c11 */ /* 0x000fe400090f0c2b */
[----:B------:R-:W-:Y:S01]  /*52a0*/  LEA R44, P1, R45, UR22, 0x1 ;  /* 0x000000162d2c7c11 */ /* 0x000fe2000f8208ff */
[----:B------:R-:W-:Y:S02]  /*52b0*/  IMAD.X R40, R73, 0x1, R146, P0 ;  /* 0x0000000149287824 */ /* 0x000fe400000e0692 */
[----:B------:R-:W2:Y:S03]  /*52c0*/  LDG.E.CONSTANT R156, desc[UR10][R46.64] ;  /* 0x0000000a2e9c7981 */ /* 0x000ea6000c1e9900 */
[----:B------:R-:W-:Y:S01]  /*52d0*/  LEA.HI.X R45, R45, UR23, R40, 0x1, P1 ;  /* 0x000000172d2d7c11 */ /* 0x000fe200088f0c28 */
[----:B------:R-:W3:Y:S04]  /*52e0*/  LDG.E.CONSTANT R160, desc[UR10][R46.64+0x4] ;  /* 0x0000040a2ea07981 */ /* 0x000ee8000c1e9900 */
        /* <DEDUP_REMOVED lines=17> */
[----:B------:R-:W-:Y:S02]  /*5400*/  LEA.HI.X R155, R44, UR23, R45, 0x1, P2 ;  /* 0x000000172c9b7c11 */ /* 0x000fe400090f0c2d */
[----:B------:R-:W1:Y:S04]  /*5410*/  LDS.128 R44, [R2] ;  /* 0x00000000022c7984 */ /* 0x000e680000000c00 */
[----:B------:R-:W5:Y:S04]  /*5420*/  LDG.E.CONSTANT R151, desc[UR10][R154.64] ;  /* 0x0000000a9a977981 */ /* 0x000f68000c1e9900 */
[----:B------:R-:W5:Y:S01]  /*5430*/  LDG.E.CONSTANT R154, desc[UR10][R154.64+0x4] ;  /* 0x0000040a9a9a7981 */ /* 0x000f62000c1e9900 */
[C---:B-1----:R-:W-:Y:S01]  /*5440*/  IMAD.U32 R42, R46.reuse, 0x10000, RZ ;  /* 0x000100002e2a7824 */ /* 0x042fe200078e00ff */
[----:B------:R-:W-:Y:S01]  /*5450*/  PRMT R46, R46, 0x7632, R46 ;  /* 0x000076322e2e7816 */ /* 0x000fe2000000002e */
[C---:B------:R-:W-:Y:S01]  /*5460*/  IMAD.U32 R161, R44.reuse, 0x10000, RZ ;  /* 0x000100002ca17824 */ /* 0x040fe200078e00ff */
[----:B------:R-:W-:-:S03]  /*5470*/  PRMT R44, R44, 0x7632, R44 ;  /* 0x000076322c2c7816 */ /* 0x000fc6000000002c */
[----:B------:R-:W-:Y:S02]  /*5480*/  IMAD.U32 R46, R46, 0x10000, RZ ;  /* 0x000100002e2e7824 */ /* 0x000fe400078e00ff */
[----:B------:R-:W-:Y:S02]  /*5490*/  IMAD.U32 R44, R44, 0x10000, RZ ;  /* 0x000100002c2c7824 */ /* 0x000fe400078e00ff */
[C---:B------:R-:W-:Y:S01]  /*54a0*/  IMAD.U32 R162, R45.reuse, 0x10000, RZ ;  /* 0x000100002da27824 */ /* 0x040fe200078e00ff */
[----:B------:R-:W-:-:S05]  /*54b0*/  PRMT R45, R45, 0x7632, R45 ;  /* 0x000076322d2d7816 */ /* 0x000fca000000002d */
[----:B------:R-:W-:Y:S01]  /*54c0*/  IMAD.U32 R45, R45, 0x10000, RZ ;  /* 0x000100002d2d7824 */ /* 0x000fe200078e00ff */
[C---:B--2---:R-:W-:Y:S02]  /*54d0*/  SHF.L.U32 R43, R156.reuse, 0x10, RZ ;  /* 0x000000109c2b7819 */ /* 0x044fe400000006ff */
[----:B------:R-:W-:-:S03]  /*54e0*/  PRMT R156, R156, 0x7632, R156 ;  /* 0x000076329c9c7816 */ /* 0x000fc6000000009c */
[----:B------:R-:W-:Y:S01]  /*54f0*/  FMUL.FTZ R42, R42, R43 ;  /* 0x0000002b2a2a7220 */ /* 0x000fe20000410000 */
[C---:B----4-:R-:W-:Y:S01]  /*5500*/  IMAD.U32 R40, R149.reuse, 0x10000, RZ ;  /* 0x0001000095287824 */ /* 0x050fe200078e00ff */
[----:B------:R-:W-:Y:S01]  /*5510*/  PRMT R149, R149, 0x7632, R149 ;  /* 0x0000763295957816 */ /* 0x000fe20000000095 */
[----:B------:R-:W-:Y:S02]  /*5520*/  IMAD.U32 R41, R156, 0x10000, RZ ;  /* 0x000100009c297824 */ /* 0x000fe400078e00ff */
[----:B------:R-:W-:Y:S01]  /*5530*/  FFMA.FTZ R161, R161, R40, R42 ;  /* 0x00000028a1a17223 */ /* 0x000fe2000001002a */
[----:B------:R-:W-:Y:S01]  /*5540*/  IADD3 R40, P0, P1, R129, R148, R128 ;  /* 0x0000009481287210 */ /* 0x000fe2000791e080 */
[----:B------:R-:W-:Y:S01]  /*5550*/  FMUL.FTZ R41, R46, R41 ;  /* 0x000000292e297220 */ /* 0x000fe20000410000 */
[----:B------:R-:W-:Y:S02]  /*5560*/  IMAD.U32 R149, R149, 0x10000, RZ ;  /* 0x0001000095957824 */ /* 0x000fe400078e00ff */
[----:B------:R-:W-:-:S02]  /*5570*/  LEA R156, P2, R40, UR22, 0x1 ;  /* 0x00000016289c7c11 */ /* 0x000fc4000f8408ff */
[----:B------:R-:W-:Y:S01]  /*5580*/  IADD3.X R43, R63, R146, R64, P0, P1 ;  /* 0x000000923f2b7210 */ /* 0x000fe200007e2440 */
[----:B------:R-:W-:Y:S01]  /*5590*/  FFMA.FTZ R46, R44, R149, R41 ;  /* 0x000000952c2e7223 */ /* 0x000fe20000010029 */
[----:B---3--:R-:W-:Y:S02]  /*55a0*/  IMAD.U32 R41, R160, 0x10000, RZ ;  /* 0x00010000a0297824 */ /* 0x008fe400078e00ff */
[----:B------:R-:W-:Y:S01]  /*55b0*/  LEA.HI.X R157, R40, UR23, R43, 0x1, P2 ;  /* 0x00000017289d7c11 */ /* 0x000fe200090f0c2b */
[----:B------:R-:W-:-:S04]  /*55c0*/  IMAD.U32 R40, R47, 0x10000, RZ ;  /* 0x000100002f287824 */ /* 0x000fc800078e00ff */
[----:B------:R-:W2:Y:S01]  /*55d0*/  LDG.E.CONSTANT R158, desc[UR10][R156.64] ;  /* 0x0000000a9c9e7981 */ /* 0x000ea2000c1e9900 */
[----:B------:R-:W-:Y:S01]  /*55e0*/  FMUL.FTZ R43, R40, R41 ;  /* 0x00000029282b7220 */ /* 0x000fe20000410000 */
[----:B-----5:R-:W-:Y:S02]  /*55f0*/  IMAD.U32 R41, R159, 0x10000, RZ ;  /* 0x000100009f297824 */ /* 0x020fe400078e00ff */
[----:B------:R0:W3:Y:S02]  /*5600*/  LDG.E.CONSTANT R149, desc[UR10][R156.64+0x4] ;  /* 0x0000040a9c957981 */ /* 0x0000e4000c1e9900 */
[----:B------:R-:W-:Y:S02]  /*5610*/  FFMA.FTZ R162, R162, R41, R43 ;  /* 0x00000029a2a27223 */ /* 0x000fe4000001002b */
[----:B------:R-:W1:Y:S01]  /*5620*/  LDS.128 R40, [R2+0x10] ;  /* 0x0000100002287984 */ /* 0x000e620000000c00 */
[----:B------:R-:W-:Y:S02]  /*5630*/  PRMT R47, R47, 0x7632, R47 ;  /* 0x000076322f2f7816 */ /* 0x000fe4000000002f */
[----:B------:R-:W-:-:S02]  /*5640*/  PRMT R160, R160, 0x7632, R160 ;  /* 0x00007632a0a07816 */ /* 0x000fc400000000a0 */
[----:B------:R-:W-:Y:S02]  /*5650*/  SHF.L.U32 R47, R47, 0x10, RZ ;  /* 0x000000102f2f7819 */ /* 0x000fe400000006ff */
[----:B------:R-:W-:Y:S01]  /*5660*/  PRMT R159, R159, 0x7632, R159 ;  /* 0x000076329f9f7816 */ /* 0x000fe2000000009f */
[----:B------:R-:W-:-:S04]  /*5670*/  IMAD.U32 R160, R160, 0x10000, RZ ;  /* 0x00010000a0a07824 */ /* 0x000fc800078e00ff */
[----:B------:R-:W-:Y:S01]  /*5680*/  FMUL.FTZ R160, R47, R160 ;  /* 0x000000a02fa07220 */ /* 0x000fe20000410000 */
[----:B------:R-:W-:-:S04]  /*5690*/  IMAD.U32 R44, R159, 0x10000, RZ ;  /* 0x000100009f2c7824 */ /* 0x000fc800078e00ff */
[----:B------:R-:W-:Y:S01]  /*56a0*/  FFMA.FTZ R47, R45, R44, R160 ;  /* 0x0000002c2d2f7223 */ /* 0x000fe200000100a0 */
[----:B------:R-:W-:Y:S02]  /*56b0*/  IMAD.U32 R45, R153, 0x10000, RZ ;  /* 0x00010000992d7824 */ /* 0x000fe400078e00ff */
[----:B-1----:R-:W-:-:S04]  /*56c0*/  IMAD.U32 R44, R40, 0x10000, RZ ;  /* 0x00010000282c7824 */ /* 0x002fc800078e00ff */
[----:B------:R-:W-:Y:S01]  /*56d0*/  FFMA.FTZ R161, R44, R45, R161 ;  /* 0x0000002d2ca17223 */ /* 0x000fe200000100a1 */
[----:B------:R-:W-:-:S04]  /*56e0*/  IADD3 R45, P0, P1, R127, R148, R126 ;  /* 0x000000947f2d7210 */ /* 0x000fc8000791e07e */
[----:B------:R-:W-:Y:S02]  /*56f0*/  LEA R44, P2, R45, UR22, 0x1 ;  /* 0x000000162d2c7c11 */ /* 0x000fe4000f8408ff */
[----:B0-----:R-:W-:-:S04]  /*5700*/  IADD3.X R156, R61, R146, R62, P0, P1 ;  /* 0x000000923d9c7210 */ /* 0x001fc800007e243e */
[----:B------:R-:W-:Y:S02]  /*5710*/  LEA.HI.X R45, R45, UR23, R156, 0x1, P2 ;  /* 0x000000172d2d7c11 */ /* 0x000fe400090f0c9c */
[----:B------:R-:W-:-:S03]  /*5720*/  PRMT R40, R40, 0x7632, R40 ;  /* 0x0000763228287816 */ /* 0x000fc60000000028 */
[----:B------:R-:W4:Y:S01]  /*5730*/  LDG.E.CONSTANT R155, desc[UR10][R44.64] ;  /* 0x0000000a2c9b7981 */ /* 0x000f22000c1e9900 */
[C---:B------:R-:W-:Y:S02]  /*5740*/  IMAD.U32 R159, R41.reuse, 0x10000, RZ ;  /* 0x00010000299f7824 */ /* 0x040fe400078e00ff */
[----:B------:R-:W-:Y:S01]  /*5750*/  IMAD.U32 R157, R40, 0x10000, RZ ;  /* 0x00010000289d7824 */ /* 0x000fe200078e00ff */
[----:B------:R-:W-:Y:S01]  /*5760*/  PRMT R41, R41, 0x7632, R41 ;  /* 0x0000763229297816 */ /* 0x000fe20000000029 */
[C---:B------:R-:W-:Y:S01]  /*5770*/  IMAD.U32 R40, R150.reuse, 0x10000, RZ ;  /* 0x0001000096287824 */ /* 0x040fe200078e00ff */
[----:B------:R-:W-:-:S03]  /*5780*/  PRMT R150, R150, 0x7632, R150 ;  /* 0x0000763296967816 */ /* 0x000fc60000000096 */
[----:B------:R-:W-:Y:S01]  /*5790*/  FFMA.FTZ R159, R159, R40, R162 ;  /* 0x000000289f9f7223 */ /* 0x000fe200000100a2 */
[----:B------:R-:W-:Y:S01]  /*57a0*/  SHF.L.U32 R150, R150, 0x10, RZ ;  /* 0x0000001096967819 */ /* 0x000fe200000006ff */
[----:B------:R-:W-:Y:S01]  /*57b0*/  IMAD.U32 R40, R41, 0x10000, RZ ;  /* 0x0001000029287824 */ /* 0x000fe200078e00ff */
[----:B------:R-:W-:Y:S01]  /*57c0*/  PRMT R153, R153, 0x7632, R153 ;  /* 0x0000763299997816 */ /* 0x000fe20000000099 */
[----:B------:R-:W-:Y:S02]  /*57d0*/  IMAD.U32 R41, R147, 0x10000, RZ ;  /* 0x0001000093297824 */ /* 0x000fe400078e00ff */
[----:B------:R-:W-:Y:S01]  /*57e0*/  FFMA.FTZ R40, R40, R150, R47 ;  /* 0x0000009628287223 */ /* 0x000fe2000001002f */
[C---:B------:R-:W-:Y:S01]  /*57f0*/  IMAD.U32 R150, R42.reuse, 0x10000, RZ ;  /* 0x000100002a967824 */ /* 0x040fe200078e00ff */
[----:B------:R-:W-:Y:S01]  /*5800*/  PRMT R42, R42, 0x7632, R42 ;  /* 0x000076322a2a7816 */ /* 0x000fe2000000002a */
[----:B------:R-:W-:Y:S01]  /*5810*/  IMAD.U32 R153, R153, 0x10000, RZ ;  /* 0x0001000099997824 */ /* 0x000fe200078e00ff */
[----:B------:R-:W-:Y:S01]  /*5820*/  PRMT R147, R147, 0x7632, R147 ;  /* 0x0000763293937816 */ /* 0x000fe20000000093 */
[----:B------:R-:W-:-:S02]  /*5830*/  FFMA.FTZ R41, R150, R41, R161 ;  /* 0x0000002996297223 */ /* 0x000fc400000100a1 */
[----:B------:R-:W-:Y:S02]  /*5840*/  IMAD.U32 R47, R42, 0x10000, RZ ;  /* 0x000100002a2f7824 */ /* 0x000fe400078e00ff */
[----:B------:R-:W-:Y:S01]  /*5850*/  FFMA.FTZ R46, R157, R153, R46 ;  /* 0x000000999d2e7223 */ /* 0x000fe2000001002e */
[----:B------:R-:W-:Y:S01]  /*5860*/  IMAD.U32 R42, R147, 0x10000, RZ ;  /* 0x00010000932a7824 */ /* 0x000fe200078e00ff */
[----:B------:R0:W5:Y:S03]  /*5870*/  LDG.E.CONSTANT R150, desc[UR10][R44.64+0x4] ;  /* 0x0000040a2c967981 */ /* 0x000166000c1e9900 */
[----:B------:R-:W-:Y:S01]  /*5880*/  FFMA.FTZ R42, R47, R42, R46 ;  /* 0x0000002a2f2a7223 */ /* 0x000fe2000001002e */
[----:B------:R-:W-:-:S04]  /*5890*/  IADD3 R46, P0, P1, R125, R148, R124 ;  /* 0x000000947d2e7210 */ /* 0x000fc8000791e07c */
[----:B------:R-:W-:Y:S02]  /*58a0*/  LEA R156, P2, R46, UR22, 0x1 ;  /* 0x000000162e9c7c11 */ /* 0x000fe4000f8408ff */
[----:B------:R-:W-:Y:S01]  /*58b0*/  IADD3.X R47, R59, R146, R60, P0, P1 ;  /* 0x000000923b2f7210 */ /* 0x000fe200007e243c */
[----:B0-----:R-:W-:-:S03]  /*58c0*/  IMAD.U32 R44, R152, 0x10000, RZ ;  /* 0x00010000982c7824 */ /* 0x001fc600078e00ff */
[----:B------:R-:W-:Y:S01]  /*58d0*/  LEA.HI.X R157, R46, UR23, R47, 0x1, P2 ;  /* 0x000000172e9d7c11 */ /* 0x000fe200090f0c2f */
[----:B------:R-:W-:-:S04]  /*58e0*/  IMAD.U32 R46, R43, 0x10000, RZ ;  /* 0x000100002b2e7824 */ /* 0x000fc800078e00ff */
[----:B------:R-:W5:Y:S01]  /*58f0*/  LDG.E.CONSTANT R147, desc[UR10][R156.64] ;  /* 0x0000000a9c937981 */ /* 0x000f62000c1e9900 */
[----:B------:R-:W-:-:S03]  /*5900*/  FFMA.FTZ R159, R46, R44, R159 ;  /* 0x0000002c2e9f7223 */ /* 0x000fc6000001009f */
[----:B------:R-:W0:Y:S04]  /*5910*/  LDS.128 R44, [R2+0x20] ;  /* 0x00002000022c7984 */ /* 0x000e280000000c00 */
[----:B------:R1:W5:Y:S01]  /*5920*/  LDG.E.CONSTANT R153, desc[UR10][R156.64+0x4] ;  /* 0x0000040a9c997981 */ /* 0x000362000c1e9900 */
[----:B------:R-:W-:Y:S02]  /*5930*/  PRMT R43, R43, 0x7632, R43 ;  /* 0x000076322b2b7816 */ /* 0x000fe4000000002b */
[----:B------:R-:W-:-:S03]  /*5940*/  PRMT R152, R152, 0x7632, R152 ;  /* 0x0000763298987816 */ /* 0x000fc60000000098 */
[----:B------:R-:W-:Y:S02]  /*5950*/  IMAD.U32 R43, R43, 0x10000, RZ ;  /* 0x000100002b2b7824 */ /* 0x000fe400078e00ff */
[----:B------:R-:W-:-:S04]  /*5960*/  IMAD.U32 R152, R152, 0x10000, RZ ;  /* 0x0001000098987824 */ /* 0x000fc800078e00ff */
[----:B------:R-:W-:Y:S01]  /*5970*/  FFMA.FTZ R160, R43, R152, R40 ;  /* 0x000000982ba07223 */ /* 0x000fe20000010028 */
[----:B------:R-:W-:Y:S02]  /*5980*/  IMAD.U32 R43, R151, 0x10000, RZ ;  /* 0x00010000972b7824 */ /* 0x000fe400078e00ff */
[----:B0-----:R-:W-:-:S04]  /*5990*/  IMAD.U32 R40, R44, 0x10000, RZ ;  /* 0x000100002c287824 */ /* 0x001fc800078e00ff */
[----:B------:R-:W-:Y:S01]  /*59a0*/  FFMA.FTZ R43, R40, R43, R41 ;  /* 0x0000002b282b7223 */ /* 0x000fe20000010029 */
[----:B------:R-:W-:-:S04]  /*59b0*/  IADD3 R41, P0, P1, R123, R148, R122 ;  /* 0x000000947b297210 */ /* 0x000fc8000791e07a */
[----:B------:R-:W-:Y:S02]  /*59c0*/  LEA R40, P2, R41, UR22, 0x1 ;  /* 0x0000001629287c11 */ /* 0x000fe4000f8408ff */
[----:B------:R-:W-:-:S04]  /*59d0*/  IADD3.X R152, R57, R146, R58, P0, P1 ;  /* 0x0000009239987210 */ /* 0x000fc800007e243a */
[----:B------:R-:W-:-:S05]  /*59e0*/  LEA.HI.X R41, R41, UR23, R152, 0x1, P2 ;  /* 0x0000001729297c11 */ /* 0x000fca00090f0c98 */
[----:B------:R-:W5:Y:S01]  /*59f0*/  LDG.E.CONSTANT R152, desc[UR10][R40.64] ;  /* 0x0000000a28987981 */ /* 0x000f62000c1e9900 */
[----:B------:R-:W-:Y:S02]  /*5a00*/  PRMT R44, R44, 0x7632, R44 ;  /* 0x000076322c2c7816 */ /* 0x000fe4000000002c */
[----:B------:R-:W-:Y:S02]  /*5a10*/  PRMT R151, R151, 0x7632, R151 ;  /* 0x0000763297977816 */ /* 0x000fe40000000097 */
[----:B-1----:R-:W-:-:S03]  /*5a20*/  SHF.L.U32 R157, R44, 0x10, RZ ;  /* 0x000000102c9d7819 */ /* 0x002fc600000006ff */
[----:B------:R-:W-:Y:S02]  /*5a30*/  IMAD.U32 R151, R151, 0x10000, RZ ;  /* 0x0001000097977824 */ /* 0x000fe400078e00ff */
[C---:B------:R-:W-:Y:S02]  /*5a40*/  IMAD.U32 R44, R154.reuse, 0x10000, RZ ;  /* 0x000100009a2c7824 */ /* 0x040fe400078e00ff */
[----:B------:R-:W-:Y:S01]  /*5a50*/  FFMA.FTZ R156, R157, R151, R42 ;  /* 0x000000979d9c7223 */ /* 0x000fe2000001002a */
[C---:B------:R-:W-:Y:S01]  /*5a60*/  IMAD.U32 R42, R45.reuse, 0x10000, RZ ;  /* 0x000100002d2a7824 */ /* 0x040fe200078e00ff */
[----:B------:R-:W-:Y:S01]  /*5a70*/  PRMT R45, R45, 0x7632, R45 ;  /* 0x000076322d2d7816 */ /* 0x000fe2000000002d */
[----:B------:R0:W5:Y:S01]  /*5a80*/  LDG.E.CONSTANT R157, desc[UR10][R40.64+0x4] ;  /* 0x0000040a289d7981 */ /* 0x000162000c1e9900 */
[----:B------:R-:W-:Y:S01]  /*5a90*/  PRMT R154, R154, 0x7632, R154 ;  /* 0x000076329a9a7816 */ /* 0x000fe2000000009a */
[----:B------:R-:W-:Y:S02]  /*5aa0*/  FFMA.FTZ R42, R42, R44, R159 ;  /* 0x0000002c2a2a7223 */ /* 0x000fe4000001009f */
[----:B------:R-:W-:-:S02]  /*5ab0*/  IMAD.U32 R45, R45, 0x10000, RZ ;  /* 0x000100002d2d7824 */ /* 0x000fc400078e00ff */
[----:B------:R-:W-:Y:S02]  /*5ac0*/  IMAD.U32 R44, R154, 0x10000, RZ ;  /* 0x000100009a2c7824 */ /* 0x000fe400078e00ff */
[C---:B------:R-:W-:Y:S02]  /*5ad0*/  IMAD.U32 R154, R46.reuse, 0x10000, RZ ;  /* 0x000100002e9a7824 */ /* 0x040fe400078e00ff */
[----:B------:R-:W-:Y:S01]  /*5ae0*/  FFMA.FTZ R44, R45, R44, R160 ;  /* 0x0000002c2d2c7223 */ /* 0x000fe200000100a0 */
[----:B------:R-:W-:Y:S01]  /*5af0*/  PRMT R46, R46, 0x7632, R46 ;  /* 0x000076322e2e7816 */ /* 0x000fe2000000002e */
[C---:B--2---:R-:W-:Y:S01]  /*5b00*/  IMAD.U32 R45, R158.reuse, 0x10000, RZ ;  /* 0x000100009e2d7824 */ /* 0x044fe200078e00ff */
[----:B------:R-:W-:-:S03]  /*5b10*/  PRMT R158, R158, 0x7632, R158 ;  /* 0x000076329e9e7816 */ /* 0x000fc6000000009e */
[----:B------:R-:W-:Y:S01]  /*5b20*/  FFMA.FTZ R45, R154, R45, R43 ;  /* 0x0000002d9a2d7223 */ /* 0x000fe2000001002b */
[----:B------:R-:W-:Y:S02]  /*5b30*/  IMAD.U32 R43, R46, 0x10000, RZ ;  /* 0x000100002e2b7824 */ /* 0x000fe400078e00ff */
[----:B------:R-:W-:-:S04]  /*5b40*/  IMAD.U32 R158, R158, 0x10000, RZ ;  /* 0x000100009e9e7824 */ /* 0x000fc800078e00ff */
[----:B------:R-:W-:Y:S01]  /*5b50*/  FFMA.FTZ R156, R43, R158, R156 ;  /* 0x0000009e2b9c7223 */ /* 0x000fe2000001009c */
[----:B------:R-:W-:-:S04]  /*5b60*/  IADD3 R43, P0, P1, R121, R148, R120 ;  /* 0x00000094792b7210 */ /* 0x000fc8000791e078 */
[----:B------:R-:W-:Y:S02]  /*5b70*/  LEA R158, P2, R43, UR22, 0x1 ;  /* 0x000000162b9e7c11 */ /* 0x000fe4000f8408ff */
[----:B------:R-:W-:-:S04]  /*5b80*/  IADD3.X R46, R55, R146, R56, P0, P1 ;  /* 0x00000092372e7210 */ /* 0x000fc800007e2438 */
[----:B------:R-:W-:Y:S01]  /*5b90*/  LEA.HI.X R159, R43, UR23, R46, 0x1, P2 ;  /* 0x000000172b9f7c11 */ /* 0x000fe200090f0c2e */
[----:B------:R-:W-:Y:S01]  /*5ba0*/  IMAD.U32 R43, R47, 0x10000, RZ ;  /* 0x000100002f2b7824 */ /* 0x000fe200078e00ff */
[----:B---3--:R-:W-:-:S03]  /*5bb0*/  SHF.L.U32 R46, R149, 0x10, RZ ;  /* 0x00000010952e7819 */ /* 0x008fc600000006ff */
[----:B------:R-:W2:Y:S02]  /*5bc0*/  LDG.E.CONSTANT R154, desc[UR10][R158.64] ;  /* 0x0000000a9e9a7981 */ /* 0x000ea4000c1e9900 */
[----:B------:R-:W-:Y:S02]  /*5bd0*/  FFMA.FTZ R46, R43, R46, R42 ;  /* 0x0000002e2b2e7223 */ /* 0x000fe4000001002a */
[----:B0-----:R-:W0:Y:S04]  /*5be0*/  LDS.128 R40, [R2+0x30] ;  /* 0x0000300002287984 */ /* 0x001e280000000c00 */
[----:B------:R1:W3:Y:S01]  /*5bf0*/  LDG.E.CONSTANT R151, desc[UR10][R158.64+0x4] ;  /* 0x0000040a9e977981 */ /* 0x0002e2000c1e9900 */
[----:B------:R-:W-:Y:S02]  /*5c00*/  PRMT R47, R47, 0x7632, R47 ;  /* 0x000076322f2f7816 */ /* 0x000fe4000000002f */
[----:B------:R-:W-:-:S03]  /*5c10*/  PRMT R149, R149, 0x7632, R149 ;  /* 0x0000763295957816 */ /* 0x000fc60000000095 */
[----:B------:R-:W-:Y:S02]  /*5c20*/  IMAD.U32 R47, R47, 0x10000, RZ ;  /* 0x000100002f2f7824 */ /* 0x000fe400078e00ff */
[----:B------:R-:W-:-:S04]  /*5c30*/  IMAD.U32 R149, R149, 0x10000, RZ ;  /* 0x0001000095957824 */ /* 0x000fc800078e00ff */
[----:B------:R-:W-:Y:S01]  /*5c40*/  FFMA.FTZ R149, R47, R149, R44 ;  /* 0x000000952f957223 */ /* 0x000fe2000001002c */
[----:B----4-:R-:W-:Y:S02]  /*5c50*/  IMAD.U32 R47, R155, 0x10000, RZ ;  /* 0x000100009b2f7824 */ /* 0x010fe400078e00ff */
[----:B0-----:R-:W-:-:S04]  /*5c60*/  IMAD.U32 R44, R40, 0x10000, RZ ;  /* 0x00010000282c7824 */ /* 0x001fc800078e00ff */
[----:B------:R-:W-:Y:S01]  /*5c70*/  FFMA.FTZ R47, R44, R47, R45 ;  /* 0x0000002f2c2f7223 */ /* 0x000fe2000001002d */
[----:B------:R-:W-:-:S04]  /*5c80*/  IADD3 R45, P0, P1, R119, R148, R118 ;  /* 0x00000094772d7210 */ /* 0x000fc8000791e076 */
[----:B------:R-:W-:Y:S02]  /*5c90*/  LEA R44, P2, R45, UR22, 0x1 ;  /* 0x000000162d2c7c11 */ /* 0x000fe4000f8408ff */
[----:B-1----:R-:W-:-:S04]  /*5ca0*/  IADD3.X R158, R53, R146, R54, P0, P1 ;  /* 0x00000092359e7210 */ /* 0x002fc800007e2436 */
[--C-:B------:R-:W-:Y:S02]  /*5cb0*/  LEA.HI.X R45, R45, UR23, R158.reuse, 0x1, P2 ;  /* 0x000000172d2d7c11 */ /* 0x100fe400090f0c9e */
[----:B------:R-:W-:Y:S02]  /*5cc0*/  PRMT R158, R40, 0x7632, R158 ;  /* 0x00007632289e7816 */ /* 0x000fe4000000009e */
[----:B------:R-:W-:Y:S02]  /*5cd0*/  PRMT R40, R155, 0x7632, R40 ;  /* 0x000076329b287816 */ /* 0x000fe40000000028 */
[----:B------:R-:W4:Y:S01]  /*5ce0*/  LDG.E.CONSTANT R155, desc[UR10][R44.64] ;  /* 0x0000000a2c9b7981 */ /* 0x000f22000c1e9900 */
[----:B------:R-:W-:Y:S02]  /*5cf0*/  IMAD.U32 R159, R158, 0x10000, RZ ;  /* 0x000100009e9f7824 */ /* 0x000fe400078e00ff */
[----:B------:R-:W-:-:S04]  /*5d00*/  IMAD.U32 R40, R40, 0x10000, RZ ;  /* 0x0001000028287824 */ /* 0x000fc800078e00ff */
[----:B------:R-:W-:Y:S01]  /*5d10*/  FFMA.FTZ R158, R159, R40, R156 ;  /* 0x000000289f9e7223 */ /* 0x000fe2000001009c */
[C---:B------:R-:W-:Y:S01]  /*5d20*/  IMAD.U32 R159, R41.reuse, 0x10000, RZ ;  /* 0x00010000299f7824 */ /* 0x040fe200078e00ff */
[----:B------:R-:W-:Y:S01]  /*5d30*/  PRMT R41, R41, 0x7632, R41 ;  /* 0x0000763229297816 */ /* 0x000fe20000000029 */
[C---:B-----5:R-:W-:Y:S01]  /*5d40*/  IMAD.U32 R40, R150.reuse, 0x10000, RZ ;  /* 0x0001000096287824 */ /* 0x060fe200078e00ff */
[----:B------:R-:W-:-:S03]  /*5d50*/  PRMT R150, R150, 0x7632, R150 ;  /* 0x0000763296967816 */ /* 0x000fc60000000096 */
[----:B------:R-:W-:Y:S01]  /*5d60*/  IMAD.U32 R156, R41, 0x10000, RZ ;  /* 0x00010000299c7824 */ /* 0x000fe200078e00ff */
[----:B------:R-:W-:Y:S01]  /*5d70*/  IADD3 R41, P0, P1, R117, R148, R116 ;  /* 0x0000009475297210 */ /* 0x000fe2000791e074 */
[----:B------:R-:W-:Y:S02]  /*5d80*/  IMAD.U32 R150, R150, 0x10000, RZ ;  /* 0x0001000096967824 */ /* 0x000fe400078e00ff */
[----:B------:R-:W-:Y:S01]  /*5d90*/  FFMA.FTZ R46, R159, R40, R46 ;  /* 0x000000289f2e7223 */ /* 0x000fe2000001002e */
[----:B------:R-:W-:Y:S01]  /*5da0*/  LEA R40, P2, R41, UR22, 0x1 ;  /* 0x0000001629287c11 */ /* 0x000fe2000f8408ff */
[----:B------:R-:W-:Y:S01]  /*5db0*/  FFMA.FTZ R156, R156, R150, R149 ;  /* 0x000000969c9c7223 */ /* 0x000fe20000010095 */
[----:B------:R-:W-:Y:S01]  /*5dc0*/  IADD3.X R150, R51, R146, R52, P0, P1 ;  /* 0x0000009233967210 */ /* 0x000fe200007e2434 */
[----:B------:R-:W-:Y:S01]  /*5dd0*/  IMAD.U32 R159, R147, 0x10000, RZ ;  /* 0x00010000939f7824 */ /* 0x000fe200078e00ff */
[----:B------:R0:W5:Y:S02]  /*5de0*/  LDG.E.CONSTANT R149, desc[UR10][R44.64+0x4] ;  /* 0x0000040a2c957981 */ /* 0x000164000c1e9900 */
[----:B------:R-:W-:-:S02]  /*5df0*/  LEA.HI.X R41, R41, UR23, R150, 0x1, P2 ;  /* 0x0000001729297c11 */ /* 0x000fc400090f0c96 */
[C---:B------:R-:W-:Y:S02]  /*5e00*/  SHF.L.U32 R150, R42.reuse, 0x10, RZ ;  /* 0x000000102a967819 */ /* 0x040fe400000006ff */
[----:B------:R-:W-:-:S03]  /*5e10*/  PRMT R42, R42, 0x7632, R42 ;  /* 0x000076322a2a7816 */ /* 0x000fc6000000002a */
[--C-:B------:R-:W-:Y:S01]  /*5e20*/  FFMA.FTZ R159, R150, R159, R47.reuse ;  /* 0x0000009f969f7223 */ /* 0x100fe2000001002f */
[----:B------:R-:W-:Y:S01]  /*5e30*/  PRMT R47, R147, 0x7632, R47 ;  /* 0x00007632932f7816 */ /* 0x000fe2000000002f */
[----:B0-----:R-:W-:Y:S01]  /*5e40*/  IMAD.U32 R45, R42, 0x10000, RZ ;  /* 0x000100002a2d7824 */ /* 0x001fe200078e00ff */
[----:B------:R-:W5:Y:S03]  /*5e50*/  LDG.E.CONSTANT R147, desc[UR10][R40.64] ;  /* 0x0000000a28937981 */ /* 0x000f66000c1e9900 */
[----:B------:R-:W-:Y:S01]  /*5e60*/  IMAD.U32 R42, R47, 0x10000, RZ ;  /* 0x000100002f2a7824 */ /* 0x000fe200078e00ff */
[----:B------:R0:W5:Y:S01]  /*5e70*/  LDG.E.CONSTANT R150, desc[UR10][R40.64+0x4] ;  /* 0x0000040a28967981 */ /* 0x000162000c1e9900 */
[----:B------:R-:W-:Y:S02]  /*5e80*/  IMAD.U32 R160, R153, 0x10000, RZ ;  /* 0x0001000099a07824 */ /* 0x000fe400078e00ff */
[----:B------:R-:W-:Y:S01]  /*5e90*/  FFMA.FTZ R42, R45, R42, R158 ;  /* 0x0000002a2d2a7223 */ /* 0x000fe2000001009e */
[----:B------:R-:W-:-:S04]  /*5ea0*/  IMAD.U32 R45, R43, 0x10000, RZ ;  /* 0x000100002b2d7824 */ /* 0x000fc800078e00ff */
[----:B------:R-:W-:Y:S02]  /*5eb0*/  FFMA.FTZ R160, R45, R160, R46 ;  /* 0x000000a02da07223 */ /* 0x000fe4000001002e */
[----:B------:R-:W1:Y:S01]  /*5ec0*/  LDS.128 R44, [R2+0x40] ;  /* 0x00004000022c7984 */ /* 0x000e620000000c00 */
[----:B------:R-:W-:Y:S02]  /*5ed0*/  PRMT R43, R43, 0x7632, R43 ;  /* 0x000076322b2b7816 */ /* 0x000fe4000000002b */
[----:B------:R-:W-:-:S03]  /*5ee0*/  PRMT R153, R153, 0x7632, R153 ;  /* 0x0000763299997816 */ /* 0x000fc60000000099 */
[----:B------:R-:W-:Y:S02]  /*5ef0*/  IMAD.U32 R43, R43, 0x10000, RZ ;  /* 0x000100002b2b7824 */ /* 0x000fe400078e00ff */
        /* <DEDUP_REMOVED lines=8> */
[----:B------:R-:W-:-:S05]  /*5f80*/  LEA.HI.X R159, R156, UR23, R41, 0x1, P2 ;  /* 0x000000179c9f7c11 */ /* 0x000fca00090f0c29 */
[----:B------:R-:W5:Y:S01]  /*5f90*/  LDG.E.CONSTANT R156, desc[UR10][R158.64] ;  /* 0x0000000a9e9c7981 */ /* 0x000f62000c1e9900 */
[----:B------:R-:W-:Y:S02]  /*5fa0*/  PRMT R44, R44, 0x7632, R44 ;  /* 0x000076322c2c7816 */ /* 0x000fe4000000002c */
[----:B------:R-:W-:-:S03]  /*5fb0*/  PRMT R40, R152, 0x7632, R40 ;  /* 0x0000763298287816 */ /* 0x000fc60000000028 */
[----:B------:R-:W-:Y:S01]  /*5fc0*/  IMAD.U32 R41, R44, 0x10000, RZ ;  /* 0x000100002c297824 */ /* 0x000fe200078e00ff */
[----:B------:R-:W-:Y:S01]  /*5fd0*/  SHF.L.U32 R40, R40, 0x10, RZ ;  /* 0x0000001028287819 */ /* 0x000fe200000006ff */
[----:B------:R0:W5:Y:S04]  /*5fe0*/  LDG.E.CONSTANT R158, desc[UR10][R158.64+0x4] ;  /* 0x0000040a9e9e7981 */ /* 0x000168000c1e9900 */
[----:B------:R-:W-:Y:S01]  /*5ff0*/  FFMA.FTZ R42, R41, R40, R42 ;  /* 0x00000028292a7223 */ /* 0x000fe2000001002a */
[----:B------:R-:W-:Y:S02]  /*6000*/  IMAD.U32 R41, R45, 0x10000, RZ ;  /* 0x000100002d297824 */ /* 0x000fe400078e00ff */
[----:B------:R-:W-:Y:S01]  /*6010*/  IMAD.U32 R40, R157, 0x10000, RZ ;  /* 0x000100009d287824 */ /* 0x000fe200078e00ff */
[----:B------:R-:W-:-:S03]  /*6020*/  PRMT R45, R45, 0x7632, R45 ;  /* 0x000076322d2d7816 */ /* 0x000fc6000000002d */
[----:B------:R-:W-:Y:S01]  /*6030*/  FFMA.FTZ R160, R41, R40, R160 ;  /* 0x0000002829a07223 */ /* 0x000fe200000100a0 */
[----:B------:R-:W-:Y:S01]  /*6040*/  PRMT R40, R157, 0x7632, R40 ;  /* 0x000076329d287816 */ /* 0x000fe20000000028 */
[----:B------:R-:W-:-:S04]  /*6050*/  IMAD.U32 R44, R45, 0x10000, RZ ;  /* 0x000100002d2c7824 */ /* 0x000fc800078e00ff */
[----:B------:R-:W-:-:S04]  /*6060*/  IMAD.U32 R40, R40, 0x10000, RZ ;  /* 0x0001000028287824 */ /* 0x000fc800078e00ff */
[----:B------:R-:W-:Y:S01]  /*6070*/  FFMA.FTZ R44, R44, R40, R153 ;  /* 0x000000282c2c7223 */ /* 0x000fe20000010099 */
[----:B------:R-:W-:-:S04]  /*6080*/  IADD3 R40, P0, P1, R113, R148, R112 ;  /* 0x0000009471287210 */ /* 0x000fc8000791e070 */
[----:B------:R-:W-:Y:S02]  /*6090*/  LEA R152, P2, R40, UR22, 0x1 ;  /* 0x0000001628987c11 */ /* 0x000fe4000f8408ff */
[----:B------:R-:W-:-:S04]  /*60a0*/  IADD3.X R41, R39, R146, R48, P0, P1 ;  /* 0x0000009227297210 */ /* 0x000fc800007e2430 */
[----:B------:R-:W-:Y:S01]  /*60b0*/  LEA.HI.X R153, R40, UR23, R41, 0x1, P2 ;  /* 0x0000001728997c11 */ /* 0x000fe200090f0c29 */
[C---:B------:R-:W-:Y:S01]  /*60c0*/  IMAD.U32 R40, R46.reuse, 0x10000, RZ ;  /* 0x000100002e287824 */ /* 0x040fe200078e00ff */
[----:B------:R-:W-:Y:S01]  /*60d0*/  PRMT R46, R46, 0x7632, R46 ;  /* 0x000076322e2e7816 */ /* 0x000fe2000000002e */
[C---:B0-----:R-:W-:Y:S02]  /*60e0*/  IMAD.U32 R159, R47.reuse, 0x10000, RZ ;  /* 0x000100002f9f7824 */ /* 0x041fe400078e00ff */
[----:B------:R-:W5:Y:S02]  /*60f0*/  LDG.E.CONSTANT R157, desc[UR10][R152.64] ;  /* 0x0000000a989d7981 */ /* 0x000f64000c1e9900 */
[----:B------:R-:W-:Y:S01]  /*6100*/  IMAD.U32 R41, R46, 0x10000, RZ ;  /* 0x000100002e297824 */ /* 0x000fe200078e00ff */
[----:B------:R-:W-:-:S04]  /*6110*/  PRMT R47, R47, 0x7632, R47 ;  /* 0x000076322f2f7816 */ /* 0x000fc8000000002f */
[----:B------:R-:W-:Y:S01]  /*6120*/  SHF.L.U32 R47, R47, 0x10, RZ ;  /* 0x000000102f2f7819 */ /* 0x000fe200000006ff */
[C---:B--2---:R-:W-:Y:S01]  /*6130*/  IMAD.U32 R45, R154.reuse, 0x10000, RZ ;  /* 0x000100009a2d7824 */ /* 0x044fe200078e00ff */
[----:B------:R-:W-:-:S03]  /*6140*/  PRMT R154, R154, 0x7632, R154 ;  /* 0x000076329a9a7816 */ /* 0x000fc6000000009a */
[----:B------:R-:W-:Y:S02]  /*6150*/  FFMA.FTZ R45, R40, R45, R43 ;  /* 0x0000002d282d7223 */ /* 0x000fe4000001002b */
[----:B------:R-:W-:Y:S02]  /*6160*/  IMAD.U32 R46, R154, 0x10000, RZ ;  /* 0x000100009a2e7824 */ /* 0x000fe400078e00ff */
[----:B---3--:R-:W-:Y:S01]  /*6170*/  IMAD.U32 R40, R151, 0x10000, RZ ;  /* 0x0001000097287824 */ /* 0x008fe200078e00ff */
[----:B------:R0:W2:Y:S01]  /*6180*/  LDG.E.CONSTANT R154, desc[UR10][R152.64+0x4] ;  /* 0x0000040a989a7981 */ /* 0x0000a2000c1e9900 */
[----:B------:R-:W-:Y:S02]  /*6190*/  FFMA.FTZ R46, R41, R46, R42 ;  /* 0x0000002e292e7223 */ /* 0x000fe4000001002a */
[----:B------:R-:W-:Y:S02]  /*61a0*/  FFMA.FTZ R159, R159, R40, R160 ;  /* 0x000000289f9f7223 */ /* 0x000fe400000100a0 */
[----:B------:R-:W1:Y:S01]  /*61b0*/  LDS.128 R40, [R2+0x50] ;  /* 0x0000500002287984 */ /* 0x000e620000000c00 */
[----:B------:R-:W-:-:S05]  /*61c0*/  PRMT R151, R151, 0x7632, R151 ;  /* 0x0000763297977816 */ /* 0x000fca0000000097 */
[----:B------:R-:W-:-:S04]  /*61d0*/  IMAD.U32 R151, R151, 0x10000, RZ ;  /* 0x0001000097977824 */ /* 0x000fc800078e00ff */
[----:B------:R-:W-:Y:S01]  /*61e0*/  FFMA.FTZ R47, R47, R151, R44 ;  /* 0x000000972f2f7223 */ /* 0x000fe2000001002c */
[----:B-1----:R-:W-:Y:S02]  /*61f0*/  IMAD.U32 R44, R40, 0x10000, RZ ;  /* 0x00010000282c7824 */ /* 0x002fe400078e00ff */
[----:B----4-:R-:W-:-:S04]  /*6200*/  IMAD.U32 R151, R155, 0x10000, RZ ;  /* 0x000100009b977824 */ /* 0x010fc800078e00ff */
[----:B------:R-:W-:Y:S01]  /*6210*/  FFMA.FTZ R151, R44, R151, R45 ;  /* 0x000000972c977223 */ /* 0x000fe2000001002d */
[----:B------:R-:W-:-:S04]  /*6220*/  IADD3 R45, P0, P1, R111, R148, R110 ;  /* 0x000000946f2d7210 */ /* 0x000fc8000791e06e */
[----:B------:R-:W-:Y:S02]  /*6230*/  LEA R44, P2, R45, UR22, 0x1 ;  /* 0x000000162d2c7c11 */ /* 0x000fe4000f8408ff */
[----:B0-----:R-:W-:-:S04]  /*6240*/  IADD3.X R152, R22, R146, R3, P0, P1 ;  /* 0x0000009216987210 */ /* 0x001fc800007e2403 */
[--C-:B------:R-:W-:Y:S02]  /*6250*/  LEA.HI.X R45, R45, UR23, R152.reuse, 0x1, P2 ;  /* 0x000000172d2d7c11 */ /* 0x100fe400090f0c98 */
[----:B------:R-:W-:-:S03]  /*6260*/  PRMT R152, R155, 0x7632, R152 ;  /* 0x000076329b987816 */ /* 0x000fc60000000098 */
[----:B------:R-:W3:Y:S01]  /*6270*/  LDG.E.CONSTANT R155, desc[UR10][R44.64] ;  /* 0x0000000a2c9b7981 */ /* 0x000ee2000c1e9900 */
[----:B------:R-:W-:-:S05]  /*6280*/  PRMT R40, R40, 0x7632, R40 ;  /* 0x0000763228287816 */ /* 0x000fca0000000028 */
[----:B------:R-:W-:Y:S02]  /*6290*/  IMAD.U32 R153, R40, 0x10000, RZ ;  /* 0x0001000028997824 */ /* 0x000fe400078e00ff */
[----:B------:R-:W-:Y:S02]  /*62a0*/  IMAD.U32 R40, R152, 0x10000, RZ ;  /* 0x0001000098287824 */ /* 0x000fe400078e00ff */
[----:B-----5:R-:W-:Y:S02]  /*62b0*/  IMAD.U32 R152, R149, 0x10000, RZ ;  /* 0x0001000095987824 */ /* 0x020fe400078e00ff */
[----:B------:R-:W-:Y:S01]  /*62c0*/  FFMA.FTZ R46, R153, R40, R46 ;  /* 0x00000028992e7223 */ /* 0x000fe2000001002e */
[C---:B------:R-:W-:Y:S01]  /*62d0*/  IMAD.U32 R40, R41.reuse, 0x10000, RZ ;  /* 0x0001000029287824 */ /* 0x040fe200078e00ff */
[----:B------:R-:W-:Y:S02]  /*62e0*/  PRMT R41, R41, 0x7632, R41 ;  /* 0x0000763229297816 */ /* 0x000fe40000000029 */
[----:B------:R-:W-:Y:S01]  /*62f0*/  PRMT R149, R149, 0x7632, R149 ;  /* 0x0000763295957816 */ /* 0x000fe20000000095 */
[----:B------:R-:W-:-:S02]  /*6300*/  FFMA.FTZ R159, R40, R152, R159 ;  /* 0x00000098289f7223 */ /* 0x000fc4000001009f */
[----:B------:R-:W-:Y:S02]  /*6310*/  IMAD.U32 R40, R41, 0x10000, RZ ;  /* 0x0001000029287824 */ /* 0x000fe400078e00ff */
[----:B------:R-:W-:Y:S02]  /*6320*/  IMAD.U32 R41, R149, 0x10000, RZ ;  /* 0x0001000095297824 */ /* 0x000fe400078e00ff */
[----:B------:R0:W4:Y:S02]  /*6330*/  LDG.E.CONSTANT R149, desc[UR10][R44.64+0x4] ;  /* 0x0000040a2c957981 */ /* 0x000124000c1e9900 */
[----:B------:R-:W-:Y:S01]  /*6340*/  FFMA.FTZ R40, R40, R41, R47 ;  /* 0x0000002928287223 */ /* 0x000fe2000001002f */
[----:B------:R-:W-:Y:S01]  /*6350*/  SHF.L.U32 R41, R147, 0x10, RZ ;  /* 0x0000001093297819 */ /* 0x000fe200000006ff */
[----:B------:R-:W-:Y:S01]  /*6360*/  IMAD.U32 R152, R42, 0x10000, RZ ;  /* 0x000100002a987824 */ /* 0x000fe200078e00ff */
[----:B------:R-:W-:-:S03]  /*6370*/  IADD3 R47, P0, P1, R109, R148, R108 ;  /* 0x000000946d2f7210 */ /* 0x000fc6000791e06c */
[----:B------:R-:W-:Y:S01]  /*6380*/  FFMA.FTZ R41, R152, R41, R151 ;  /* 0x0000002998297223 */ /* 0x000fe20000010097 */
[----:B------:R-:W-:Y:S02]  /*6390*/  LEA R152, P2, R47, UR22, 0x1 ;  /* 0x000000162f987c11 */ /* 0x000fe4000f8408ff */
[----:B------:R-:W-:Y:S02]  /*63a0*/  IADD3.X R160, R21, R146, R4, P0, P1 ;  /* 0x0000009215a07210 */ /* 0x000fe400007e2404 */
[----:B------:R-:W-:Y:S02]  /*63b0*/  PRMT R42, R42, 0x7632, R42 ;  /* 0x000076322a2a7816 */ /* 0x000fe4000000002a */
[----:B------:R-:W-:Y:S02]  /*63c0*/  PRMT R147, R147, 0x7632, R147 ;  /* 0x0000763293937816 */ /* 0x000fe40000000093 */
[----:B------:R-:W-:Y:S01]  /*63d0*/  LEA.HI.X R153, R47, UR23, R160, 0x1, P2 ;  /* 0x000000172f997c11 */ /* 0x000fe200090f0ca0 */
[----:B------:R-:W-:-:S02]  /*63e0*/  IMAD.U32 R47, R42, 0x10000, RZ ;  /* 0x000100002a2f7824 */ /* 0x000fc400078e00ff */
[----:B0-----:R-:W-:Y:S02]  /*63f0*/  IMAD.U32 R44, R43, 0x10000, RZ ;  /* 0x000100002b2c7824 */ /* 0x001fe400078e00ff */
[----:B------:R-:W-:Y:S01]  /*6400*/  IMAD.U32 R45, R150, 0x10000, RZ ;  /* 0x00010000962d7824 */ /* 0x000fe200078e00ff */
[----:B------:R-:W5:Y:S01]  /*6410*/  LDG.E.CONSTANT R151, desc[UR10][R152.64+0x4] ;  /* 0x0000040a98977981 */ /* 0x000f62000c1e9900 */
[----:B------:R-:W-:-:S03]  /*6420*/  IMAD.U32 R42, R147, 0x10000, RZ ;  /* 0x00010000932a7824 */ /* 0x000fc600078e00ff */
[----:B------:R0:W5:Y:S01]  /*6430*/  LDG.E.CONSTANT R147, desc[UR10][R152.64] ;  /* 0x0000000a98937981 */ /* 0x000162000c1e9900 */
[----:B------:R-:W-:Y:S01]  /*6440*/  FFMA.FTZ R42, R47, R42, R46 ;  /* 0x0000002a2f2a7223 */ /* 0x000fe2000001002e */
        /* <DEDUP_REMOVED lines=14> */
[----:B------:R-:W5:Y:S01]  /*6530*/  LDG.E.CONSTANT R150, desc[UR10][R40.64] ;  /* 0x0000000a28967981 */ /* 0x000f62000c1e9900 */
[----:B------:R-:W-:Y:S02]  /*6540*/  PRMT R44, R44, 0x7632, R44 ;  /* 0x000076322c2c7816 */ /* 0x000fe4000000002c */
[----:B------:R-:W-:-:S03]  /*6550*/  PRMT R156, R156, 0x7632, R156 ;  /* 0x000076329c9c7816 */ /* 0x000fc6000000009c */
[----:B0-----:R-:W-:Y:S02]  /*6560*/  IMAD.U32 R153, R44, 0x10000, RZ ;  /* 0x000100002c997824 */ /* 0x001fe400078e00ff */
[----:B------:R-:W-:Y:S02]  /*6570*/  IMAD.U32 R44, R156, 0x10000, RZ ;  /* 0x000100009c2c7824 */ /* 0x000fe400078e00ff */
[C---:B------:R-:W-:Y:S01]  /*6580*/  IMAD.U32 R152, R158.reuse, 0x10000, RZ ;  /* 0x000100009e987824 */ /* 0x040fe200078e00ff */
[----:B------:R2:W5:Y:S01]  /*6590*/  LDG.E.CONSTANT R156, desc[UR10][R40.64+0x4] ;  /* 0x0000040a289c7981 */ /* 0x000562000c1e9900 */
[----:B------:R-:W-:Y:S01]  /*65a0*/  FFMA.FTZ R42, R153, R44, R42 ;  /* 0x0000002c992a7223 */ /* 0x000fe2000001002a */
[C---:B------:R-:W-:Y:S02]  /*65b0*/  SHF.L.U32 R44, R45.reuse, 0x10, RZ ;  /* 0x000000102d2c7819 */ /* 0x040fe400000006ff */
[----:B------:R-:W-:Y:S02]  /*65c0*/  PRMT R45, R45, 0x7632, R45 ;  /* 0x000076322d2d7816 */ /* 0x000fe4000000002d */
[----:B------:R-:W-:Y:S01]  /*65d0*/  PRMT R158, R158, 0x7632, R158 ;  /* 0x000076329e9e7816 */ /* 0x000fe2000000009e */
[----:B------:R-:W-:-:S02]  /*65e0*/  FFMA.FTZ R159, R44, R152, R159 ;  /* 0x000000982c9f7223 */ /* 0x000fc4000001009f */
[----:B------:R-:W-:Y:S02]  /*65f0*/  IMAD.U32 R44, R45, 0x10000, RZ ;  /* 0x000100002d2c7824 */ /* 0x000fe400078e00ff */
[----:B------:R-:W-:-:S04]  /*6600*/  IMAD.U32 R45, R158, 0x10000, RZ ;  /* 0x000100009e2d7824 */ /* 0x000fc800078e00ff */
[----:B------:R-:W-:Y:S01]  /*6610*/  FFMA.FTZ R44, R44, R45, R43 ;  /* 0x0000002d2c2c7223 */ /* 0x000fe2000001002b */
[----:B------:R-:W-:Y:S02]  /*6620*/  IMAD.U32 R45, R46, 0x10000, RZ ;  /* 0x000100002e2d7824 */ /* 0x000fe400078e00ff */
[----:B------:R-:W-:-:S04]  /*6630*/  IMAD.U32 R43, R157, 0x10000, RZ ;  /* 0x000100009d2b7824 */ /* 0x000fc800078e00ff */
[----:B------:R-:W-:Y:S01]  /*6640*/  FFMA.FTZ R45, R45, R43, R160 ;  /* 0x0000002b2d2d7223 */ /* 0x000fe200000100a0 */
[----:B------:R-:W-:Y:S02]  /*6650*/  IADD3 R43, P0, P1, R105, R148, R104 ;  /* 0x00000094692b7210 */ /* 0x000fe4000791e068 */
[----:B------:R-:W-:Y:S02]  /*6660*/  PRMT R46, R46, 0x7632, R46 ;  /* 0x000076322e2e7816 */ /* 0x000fe4000000002e */
[----:B------:R-:W-:Y:S02]  /*6670*/  LEA R152, P2, R43, UR22, 0x1 ;  /* 0x000000162b987c11 */ /* 0x000fe4000f8408ff */
[----:B------:R-:W-:Y:S02]  /*6680*/  IADD3.X R158, R23, R146, R6, P0, P1 ;  /* 0x00000092179e7210 */ /* 0x000fe400007e2406 */
[----:B------:R-:W-:Y:S02]  /*6690*/  PRMT R157, R157, 0x7632, R157 ;  /* 0x000076329d9d7816 */ /* 0x000fe4000000009d */
[----:B------:R-:W-:Y:S01]  /*66a0*/  LEA.HI.X R153, R43, UR23, R158, 0x1, P2 ;  /* 0x000000172b997c11 */ /* 0x000fe200090f0c9e */
[----:B------:R-:W-:-:S02]  /*66b0*/  IMAD.U32 R43, R46, 0x10000, RZ ;  /* 0x000100002e2b7824 */ /* 0x000fc400078e00ff */
[----:B------:R-:W-:Y:S02]  /*66c0*/  IMAD.U32 R46, R157, 0x10000, RZ ;  /* 0x000100009d2e7824 */ /* 0x000fe400078e00ff */
[----:B------:R-:W5:Y:S01]  /*66d0*/  LDG.E.CONSTANT R157, desc[UR10][R152.64] ;  /* 0x0000000a989d7981 */ /* 0x000f62000c1e9900 */
[----:B------:R-:W-:Y:S02]  /*66e0*/  IMAD.U32 R160, R47, 0x10000, RZ ;  /* 0x000100002fa07824 */ /* 0x000fe400078e00ff */
[----:B------:R-:W-:Y:S01]  /*66f0*/  FFMA.FTZ R46, R43, R46, R42 ;  /* 0x0000002e2b2e7223 */ /* 0x000fe2000001002a */
[----:B------:R-:W-:-:S05]  /*6700*/  PRMT R47, R47, 0x7632, R47 ;  /* 0x000076322f2f7816 */ /* 0x000fca000000002f */
[----:B------:R-:W-:Y:S02]  /*6710*/  IMAD.U32 R47, R47, 0x10000, RZ ;  /* 0x000100002f2f7824 */ /* 0x000fe400078e00ff */
[----:B--2---:R-:W-:-:S04]  /*6720*/  IMAD.U32 R40, R154, 0x10000, RZ ;  /* 0x000100009a287824 */ /* 0x004fc800078e00ff */
[----:B------:R-:W-:Y:S02]  /*6730*/  FFMA.FTZ R160, R160, R40, R159 ;  /* 0x00000028a0a07223 */ /* 0x000fe4000001009f */
[----:B------:R-:W0:Y:S04]  /*6740*/  LDS.128 R40, [R2+0x70] ;  /* 0x0000700002287984 */ /* 0x000e280000000c00 */
[----:B------:R1:W2:Y:S01]  /*6750*/  LDG.E.CONSTANT R159, desc[UR10][R152.64+0x4] ;  /* 0x0000040a989f7981 */ /* 0x0002a2000c1e9900 */
[----:B------:R-:W-:-:S04]  /*6760*/  PRMT R154, R154, 0x7632, R154 ;  /* 0x000076329a9a7816 */ /* 0x000fc8000000009a */
[----:B------:R-:W-:-:S05]  /*6770*/  SHF.L.U32 R154, R154, 0x10, RZ ;  /* 0x000000109a9a7819 */ /* 0x000fca00000006ff */
[----:B------:R-:W-:Y:S01]  /*6780*/  FFMA.FTZ R47, R47, R154, R44 ;  /* 0x0000009a2f2f7223 */ /* 0x000fe2000001002c */
[C---:B0-----:R-:W-:Y:S01]  /*6790*/  IMAD.U32 R154, R40.reuse, 0x10000, RZ ;  /* 0x00010000289a7824 */ /* 0x041fe200078e00ff */
[----:B------:R-:W-:-:S05]  /*67a0*/  PRMT R40, R40, 0x7632, R40 ;  /* 0x0000763228287816 */ /* 0x000fca0000000028 */
[----:B-1----:R-:W-:Y:S02]  /*67b0*/  IMAD.U32 R153, R40, 0x10000, RZ ;  /* 0x0001000028997824 */ /* 0x002fe400078e00ff */
[----:B---3--:R-:W-:-:S04]  /*67c0*/  IMAD.U32 R44, R155, 0x10000, RZ ;  /* 0x000100009b2c7824 */ /* 0x008fc800078e00ff */
[----:B------:R-:W-:Y:S01]  /*67d0*/  FFMA.FTZ R154, R154, R44, R45 ;  /* 0x0000002c9a9a7223 */ /* 0x000fe2000001002d */
[----:B------:R-:W-:-:S04]  /*67e0*/  IADD3 R45, P0, P1, R103, R148, R102 ;  /* 0x00000094672d7210 */ /* 0x000fc8000791e066 */
[----:B------:R-:W-:Y:S02]  /*67f0*/  LEA R44, P2, R45, UR22, 0x1 ;  /* 0x000000162d2c7c11 */ /* 0x000fe4000f8408ff */
[----:B------:R-:W-:-:S04]  /*6800*/  IADD3.X R152, R26, R146, R7, P0, P1 ;  /* 0x000000921a987210 */ /* 0x000fc800007e2407 */
[----:B------:R-:W-:Y:S02]  /*6810*/  LEA.HI.X R45, R45, UR23, R152, 0x1, P2 ;  /* 0x000000172d2d7c11 */ /* 0x000fe400090f0c98 */
[----:B------:R-:W-:-:S03]  /*6820*/  PRMT R155, R155, 0x7632, R155 ;  /* 0x000076329b9b7816 */ /* 0x000fc6000000009b */
[----:B------:R-:W3:Y:S02]  /*6830*/  LDG.E.CONSTANT R158, desc[UR10][R44.64] ;  /* 0x0000000a2c9e7981 */ /* 0x000ee4000c1e9900 */
[----:B------:R-:W-:Y:S02]  /*6840*/  IMAD.U32 R40, R155, 0x10000, RZ ;  /* 0x000100009b287824 */ /* 0x000fe400078e00ff */
[----:B------:R0:W3:Y:S02]  /*6850*/  LDG.E.CONSTANT R155, desc[UR10][R44.64+0x4] ;  /* 0x0000040a2c9b7981 */ /* 0x0000e4000c1e9900 */
[----:B------:R-:W-:Y:S01]  /*6860*/  FFMA.FTZ R46, R153, R40, R46 ;  /* 0x00000028992e7223 */ /* 0x000fe2000001002e */
[----:B------:R-:W-:Y:S02]  /*6870*/  IMAD.U32 R153, R41, 0x10000, RZ ;  /* 0x0001000029997824 */ /* 0x000fe400078e00ff */
[----:B----4-:R-:W-:Y:S01]  /*6880*/  IMAD.U32 R40, R149, 0x10000, RZ ;  /* 0x0001000095287824 */ /* 0x010fe200078e00ff */
[----:B------:R-:W-:-:S03]  /*6890*/  PRMT R41, R41, 0x7632, R41 ;  /* 0x0000763229297816 */ /* 0x000fc60000000029 */
[----:B------:R-:W-:Y:S01]  /*68a0*/  FFMA.FTZ R160, R153, R40, R160 ;  /* 0x0000002899a07223 */ /* 0x000fe200000100a0 */
[----:B------:R-:W-:Y:S01]  /*68b0*/  PRMT R40, R149, 0x7632, R40 ;  /* 0x0000763295287816 */ /* 0x000fe20000000028 */
[----:B------:R-:W-:-:S04]  /*68c0*/  IMAD.U32 R152, R41, 0x10000, RZ ;  /* 0x0001000029987824 */ /* 0x000fc800078e00ff */
[----:B------:R-:W-:Y:S02]  /*68d0*/  IMAD.U32 R40, R40, 0x10000, RZ ;  /* 0x0001000028287824 */ /* 0x000fe400078e00ff */
[----:B------:R-:W-:Y:S02]  /*68e0*/  IMAD.U32 R41, R42, 0x10000, RZ ;  /* 0x000100002a297824 */ /* 0x000fe400078e00ff */
[----:B------:R-:W-:Y:S01]  /*68f0*/  FFMA.FTZ R152, R152, R40, R47 ;  /* 0x0000002898987223 */ /* 0x000fe2000001002f */
[----:B------:R-:W-:Y:S01]  /*6900*/  PRMT R42, R42, 0x7632, R42 ;  /* 0x000076322a2a7816 */ /* 0x000fe2000000002a */
[C---:B-----5:R-:W-:Y:S01]  /*6910*/  IMAD.U32 R40, R147.reuse, 0x10000, RZ ;  /* 0x0001000093287824 */ /* 0x060fe200078e00ff */
[----:B------:R-:W-:-:S03]  /*6920*/  PRMT R147, R147, 0x7632, R147 ;  /* 0x0000763293937816 */ /* 0x000fc60000000093 */
[----:B------:R-:W-:Y:S01]  /*6930*/  FFMA.FTZ R154, R41, R40, R154 ;  /* 0x00000028299a7223 */ /* 0x000fe2000001009a */
[----:B------:R-:W-:Y:S02]  /*6940*/  IADD3 R41, P0, P1, R101, R148, R100 ;  /* 0x0000009465297210 */ /* 0x000fe4000791e064 */
[----:B0-----:R-:W-:Y:S01]  /*6950*/  SHF.L.U32 R45, R42, 0x10, RZ ;  /* 0x000000102a2d7819 */ /* 0x001fe200000006ff */
[----:B------:R-:W-:Y:S01]  /*6960*/  IMAD.U32 R42, R147, 0x10000, RZ ;  /* 0x00010000932a7824 */ /* 0x000fe200078e00ff */
[----:B------:R-:W-:Y:S02]  /*6970*/  LEA R40, P2, R41, UR22, 0x1 ;  /* 0x0000001629287c11 */ /* 0x000fe4000f8408ff */
[----:B------:R-:W-:Y:S01]  /*6980*/  IADD3.X R44, R25, R146, R8, P0, P1 ;  /* 0x00000092192c7210 */ /* 0x000fe200007e2408 */
[----:B------:R-:W-:Y:S01]  /*6990*/  FFMA.FTZ R42, R45, R42, R46 ;  /* 0x0000002a2d2a7223 */ /* 0x000fe2000001002e */
[----:B------:R-:W-:Y:S02]  /*69a0*/  IMAD.U32 R45, R43, 0x10000, RZ ;  /* 0x000100002b2d7824 */ /* 0x000fe400078e00ff */
[----:B------:R-:W-:Y:S01]  /*69b0*/  LEA.HI.X R41, R41, UR23, R44, 0x1, P2 ;  /* 0x0000001729297c11 */ /* 0x000fe200090f0c2c */
[----:B------:R-:W-:-:S04]  /*69c0*/  IMAD.U32 R44, R151, 0x10000, RZ ;  /* 0x00010000972c7824 */ /* 0x000fc800078e00ff */
[----:B------:R-:W4:Y:S01]  /*69d0*/  LDG.E.CONSTANT R149, desc[UR10][R40.64] ;  /* 0x0000000a28957981 */ /* 0x000f22000c1e9900 */
[----:B------:R-:W-:-:S03]  /*69e0*/  FFMA.FTZ R160, R45, R44, R160 ;  /* 0x0000002c2da07223 */ /* 0x000fc600000100a0 */
[----:B------:R-:W0:Y:S04]  /*69f0*/  LDS.128 R44, [R2+0x80] ;  /* 0x00008000022c7984 */ /* 0x000e280000000c00 */
[----:B------:R1:W5:Y:S01]  /*6a00*/  LDG.E.CONSTANT R147, desc[UR10][R40.64+0x4] ;  /* 0x0000040a28937981 */ /* 0x000362000c1e9900 */
[----:B------:R-:W-:Y:S02]  /*6a10*/  PRMT R43, R43, 0x7632, R43 ;  /* 0x000076322b2b7816 */ /* 0x000fe4000000002b */
[----:B------:R-:W-:-:S03]  /*6a20*/  PRMT R151, R151, 0x7632, R151 ;  /* 0x0000763297977816 */ /* 0x000fc60000000097 */
[----:B------:R-:W-:Y:S02]  /*6a30*/  IMAD.U32 R43, R43, 0x10000, RZ ;  /* 0x000100002b2b7824 */ /* 0x000fe400078e00ff */
[----:B------:R-:W-:Y:S01]  /*6a40*/  IMAD.U32 R151, R151, 0x10000, RZ ;  /* 0x0001000097977824 */ /* 0x000fe200078e00ff */
[----:B------:R-:W-:-:S03]  /*6a50*/  IADD3 R153, P0, P1, R99, R148, R98 ;  /* 0x0000009463997210 */ /* 0x000fc6000791e062 */
[----:B------:R-:W-:Y:S01]  /*6a60*/  FFMA.FTZ R43, R43, R151, R152 ;  /* 0x000000972b2b7223 */ /* 0x000fe20000010098 */
[----:B-1----:R-:W-:Y:S01]  /*6a70*/  IADD3.X R40, R28, R146, R9, P0, P1 ;  /* 0x000000921c287210 */ /* 0x002fe200007e2409 */
[----:B0-----:R-:W-:Y:S02]  /*6a80*/  IMAD.U32 R151, R44, 0x10000, RZ ;  /* 0x000100002c977824 */ /* 0x001fe400078e00ff */
[----:B------:R-:W-:-:S04]  /*6a90*/  IMAD.U32 R152, R150, 0x10000, RZ ;  /* 0x0001000096987824 */ /* 0x000fc800078e00ff */
[----:B------:R-:W-:Y:S01]  /*6aa0*/  FFMA.FTZ R151, R151, R152, R154 ;  /* 0x0000009897977223 */ /* 0x000fe2000001009a */
[----:B------:R-:W-:-:S04]  /*6ab0*/  LEA R152, P2, R153, UR22, 0x1 ;  /* 0x0000001699987c11 */ /* 0x000fc8000f8408ff */
[----:B------:R-:W-:-:S05]  /*6ac0*/  LEA.HI.X R153, R153, UR23, R40, 0x1, P2 ;  /* 0x0000001799997c11 */ /* 0x000fca00090f0c28 */
[----:B------:R-:W5:Y:S01]  /*6ad0*/  LDG.E.CONSTANT R154, desc[UR10][R152.64] ;  /* 0x0000000a989a7981 */ /* 0x000f62000c1e9900 */
[----:B------:R-:W-:Y:S02]  /*6ae0*/  PRMT R44, R44, 0x7632, R44 ;  /* 0x000076322c2c7816 */ /* 0x000fe4000000002c */
[----:B------:R-:W-:-:S03]  /*6af0*/  PRMT R40, R150, 0x7632, R40 ;  /* 0x0000763296287816 */ /* 0x000fc60000000028 */
[----:B------:R-:W-:Y:S02]  /*6b00*/  IMAD.U32 R41, R44, 0x10000, RZ ;  /* 0x000100002c297824 */ /* 0x000fe400078e00ff */
[----:B------:R-:W-:-:S04]  /*6b10*/  IMAD.U32 R40, R40, 0x10000, RZ ;  /* 0x0001000028287824 */ /* 0x000fc800078e00ff */
[----:B------:R-:W-:Y:S01]  /*6b20*/  FFMA.FTZ R42, R41, R40, R42 ;  /* 0x00000028292a7223 */ /* 0x000fe2000001002a */
[----:B------:R-:W-:Y:S01]  /*6b30*/  SHF.L.U32 R40, R156, 0x10, RZ ;  /* 0x000000109c287819 */ /* 0x000fe200000006ff */
[C---:B------:R-:W-:Y:S01]  /*6b40*/  IMAD.U32 R41, R45.reuse, 0x10000, RZ ;  /* 0x000100002d297824 */ /* 0x040fe200078e00ff */
[----:B------:R-:W-:-:S03]  /*6b50*/  PRMT R45, R45, 0x7632, R45 ;  /* 0x000076322d2d7816 */ /* 0x000fc6000000002d */
[----:B------:R-:W-:Y:S01]  /*6b60*/  FFMA.FTZ R160, R41, R40, R160 ;  /* 0x0000002829a07223 */ /* 0x000fe200000100a0 */
[----:B------:R-:W-:Y:S01]  /*6b70*/  PRMT R40, R156, 0x7632, R40 ;  /* 0x000076329c287816 */ /* 0x000fe20000000028 */
[----:B------:R-:W-:Y:S01]  /*6b80*/  IMAD.U32 R44, R45, 0x10000, RZ ;  /* 0x000100002d2c7824 */ /* 0x000fe200078e00ff */
[----:B------:R0:W5:Y:S03]  /*6b90*/  LDG.E.CONSTANT R156, desc[UR10][R152.64+0x4] ;  /* 0x0000040a989c7981 */ /* 0x000166000c1e9900 */
[----:B------:R-:W-:-:S04]  /*6ba0*/  IMAD.U32 R40, R40, 0x10000, RZ ;  /* 0x0001000028287824 */ /* 0x000fc800078e00ff */
[----:B------:R-:W-:Y:S01]  /*6bb0*/  FFMA.FTZ R44, R44, R40, R43 ;  /* 0x000000282c2c7223 */ /* 0x000fe2000001002b */
[C---:B------:R-:W-:Y:S01]  /*6bc0*/  IMAD.U32 R40, R46.reuse, 0x10000, RZ ;  /* 0x000100002e287824 */ /* 0x040fe200078e00ff */
[----:B------:R-:W-:Y:S01]  /*6bd0*/  PRMT R46, R46, 0x7632, R46 ;  /* 0x000076322e2e7816 */ /* 0x000fe2000000002e */
[C---:B------:R-:W-:Y:S01]  /*6be0*/  IMAD.U32 R45, R157.reuse, 0x10000, RZ ;  /* 0x000100009d2d7824 */ /* 0x040fe200078e00ff */
[----:B------:R-:W-:-:S03]  /*6bf0*/  PRMT R157, R157, 0x7632, R157 ;  /* 0x000076329d9d7816 */ /* 0x000fc6000000009d */
[----:B------:R-:W-:Y:S02]  /*6c00*/  IMAD.U32 R41, R46, 0x10000, RZ ;  /* 0x000100002e297824 */ /* 0x000fe400078e00ff */
[----:B------:R-:W-:Y:S01]  /*6c10*/  FFMA.FTZ R45, R40, R45, R151 ;  /* 0x0000002d282d7223 */ /* 0x000fe20000010097 */
[----:B------:R-:W-:Y:S01]  /*6c20*/  IADD3 R40, P0, P1, R97, R148, R96 ;  /* 0x0000009461287210 */ /* 0x000fe2000791e060 */
[----:B------:R-:W-:-:S03]  /*6c30*/  IMAD.U32 R46, R157, 0x10000, RZ ;  /* 0x000100009d2e7824 */ /* 0x000fc600078e00ff */
[----:B------:R-:W-:Y:S01]  /*6c40*/  LEA R150, P2, R40, UR22, 0x1 ;  /* 0x0000001628967c11 */ /* 0x000fe2000f8408ff */
[----:B------:R-:W-:Y:S01]  /*6c50*/  FFMA.FTZ R46, R41, R46, R42 ;  /* 0x0000002e292e7223 */ /* 0x000fe2000001002a */
[----:B------:R-:W-:-:S04]  /*6c60*/  IADD3.X R41, R27, R146, R10, P0, P1 ;  /* 0x000000921b297210 */ /* 0x000fc800007e240a */
[----:B------:R-:W-:Y:S01]  /*6c70*/  LEA.HI.X R151, R40, UR23, R41, 0x1, P2 ;  /* 0x0000001728977c11 */ /* 0x000fe200090f0c29 */
[----:B------:R-:W-:-:S04]  /*6c80*/  IMAD.U32 R41, R47, 0x10000, RZ ;  /* 0x000100002f297824 */ /* 0x000fc800078e00ff */
[----:B------:R-:W5:Y:S01]  /*6c90*/  LDG.E.CONSTANT R157, desc[UR10][R150.64] ;  /* 0x0000000a969d7981 */ /* 0x000f62000c1e9900 */
[----:B------:R-:W-:-:S05]  /*6ca0*/  PRMT R47, R47, 0x7632, R47 ;  /* 0x000076322f2f7816 */ /* 0x000fca000000002f */
[----:B------:R-:W-:Y:S02]  /*6cb0*/  IMAD.U32 R47, R47, 0x10000, RZ ;  /* 0x000100002f2f7824 */ /* 0x000fe400078e00ff */
[----:B--2---:R-:W-:-:S04]  /*6cc0*/  IMAD.U32 R40, R159, 0x10000, RZ ;  /* 0x000100009f287824 */ /* 0x004fc800078e00ff */
[----:B------:R-:W-:Y:S02]  /*6cd0*/  FFMA.FTZ R160, R41, R40, R160 ;  /* 0x0000002829a07223 */ /* 0x000fe400000100a0 */
[----:B------:R-:W1:Y:S01]  /*6ce0*/  LDS.128 R40, [R2+0x90] ;  /* 0x0000900002287984 */ /* 0x000e620000000c00 */
[----:B0-----:R-:W-:-:S05]  /*6cf0*/  PRMT R152, R159, 0x7632, R152 ;  /* 0x000076329f987816 */ /* 0x001fca0000000098 */
[----:B------:R-:W-:-:S04]  /*6d00*/  IMAD.U32 R152, R152, 0x10000, RZ ;  /* 0x0001000098987824 */ /* 0x000fc800078e00ff */
[----:B------:R-:W-:Y:S02]  /*6d10*/  FFMA.FTZ R47, R47, R152, R44 ;  /* 0x000000982f2f7223 */ /* 0x000fe4000001002c */
[----:B------:R0:W2:Y:S01]  /*6d20*/  LDG.E.CONSTANT R152, desc[UR10][R150.64+0x4] ;  /* 0x0000040a96987981 */ /* 0x0000a2000c1e9900 */
[C---:B-1----:R-:W-:Y:S02]  /*6d30*/  SHF.L.U32 R44, R40.reuse, 0x10, RZ ;  /* 0x00000010282c7819 */ /* 0x042fe400000006ff */
[----:B------:R-:W-:-:S05]  /*6d40*/  PRMT R40, R40, 0x7632, R40 ;  /* 0x0000763228287816 */ /* 0x000fca0000000028 */
[----:B------:R-:W-:Y:S02]  /*6d50*/  IMAD.U32 R153, R40, 0x10000, RZ ;  /* 0x0001000028997824 */ /* 0x000fe400078e00ff */
        /* <DEDUP_REMOVED lines=9> */
[----:B------:R-:W-:Y:S02]  /*6df0*/  IMAD.U32 R158, R155, 0x10000, RZ ;  /* 0x000100009b9e7824 */ /* 0x000fe400078e00ff */
[----:B------:R-:W-:Y:S01]  /*6e00*/  FFMA.FTZ R46, R153, R40, R46 ;  /* 0x00000028992e7223 */ /* 0x000fe2000001002e */
[C---:B------:R-:W-:Y:S01]  /*6e10*/  IMAD.U32 R153, R41.reuse, 0x10000, RZ ;  /* 0x0001000029997824 */ /* 0x040fe200078e00ff */
[----:B------:R-:W-:Y:S02]  /*6e20*/  PRMT R41, R41, 0x7632, R41 ;  /* 0x0000763229297816 */ /* 0x000fe40000000029 */
[----:B------:R-:W-:-:S03]  /*6e30*/  PRMT R155, R155, 0x7632, R155 ;  /* 0x000076329b9b7816 */ /* 0x000fc6000000009b */
[----:B------:R-:W-:Y:S01]  /*6e40*/  IMAD.U32 R40, R41, 0x10000, RZ ;  /* 0x0001000029287824 */ /* 0x000fe200078e00ff */
[----:B------:R-:W-:Y:S01]  /*6e50*/  IADD3 R41, P0, P1, R93, R148, R92 ;  /* 0x000000945d297210 */ /* 0x000fe2000791e05c */
[----:B------:R-:W-:Y:S02]  /*6e60*/  IMAD.U32 R155, R155, 0x10000, RZ ;  /* 0x000100009b9b7824 */ /* 0x000fe400078e00ff */
[----:B------:R-:W-:Y:S01]  /*6e70*/  FFMA.FTZ R158, R153, R158, R160 ;  /* 0x0000009e999e7223 */ /* 0x000fe200000100a0 */
[----:B0-----:R-:W-:Y:S01]  /*6e80*/  IADD3.X R150, R29, R146, R12, P0, P1 ;  /* 0x000000921d967210 */ /* 0x001fe200007e240c */
[----:B------:R-:W-:Y:S01]  /*6e90*/  FFMA.FTZ R155, R40, R155, R47 ;  /* 0x0000009b289b7223 */ /* 0x000fe2000001002f */
[C---:B------:R-:W-:Y:S01]  /*6ea0*/  LEA R40, P2, R41.reuse, UR22, 0x1 ;  /* 0x0000001629287c11 */ /* 0x040fe2000f8408ff */
[----:B------:R0:W3:Y:S03]  /*6eb0*/  LDG.E.CONSTANT R153, desc[UR10][R44.64+0x4] ;  /* 0x0000040a2c997981 */ /* 0x0000e6000c1e9900 */
[----:B------:R-:W-:Y:S01]  /*6ec0*/  LEA.HI.X R41, R41, UR23, R150, 0x1, P2 ;  /* 0x0000001729297c11 */ /* 0x000fe200090f0c96 */
[C---:B------:R-:W-:Y:S01]  /*6ed0*/  IMAD.U32 R150, R42.reuse, 0x10000, RZ ;  /* 0x000100002a967824 */ /* 0x040fe200078e00ff */
[----:B------:R-:W-:Y:S01]  /*6ee0*/  PRMT R42, R42, 0x7632, R42 ;  /* 0x000076322a2a7816 */ /* 0x000fe2000000002a */
[C---:B----4-:R-:W-:Y:S01]  /*6ef0*/  IMAD.U32 R47, R149.reuse, 0x10000, RZ ;  /* 0x00010000952f7824 */ /* 0x050fe200078e00ff */
[----:B------:R-:W-:-:S03]  /*6f00*/  PRMT R149, R149, 0x7632, R149 ;  /* 0x0000763295957816 */ /* 0x000fc60000000095 */
[----:B0-----:R-:W-:Y:S02]  /*6f10*/  IMAD.U32 R45, R42, 0x10000, RZ ;  /* 0x000100002a2d7824 */ /* 0x001fe400078e00ff */
[----:B------:R-:W-:Y:S01]  /*6f20*/  FFMA.FTZ R159, R150, R47, R159 ;  /* 0x0000002f969f7223 */ /* 0x000fe2000001009f */
[----:B------:R-:W-:Y:S01]  /*6f30*/  SHF.L.U32 R42, R149, 0x10, RZ ;  /* 0x00000010952a7819 */ /* 0x000fe200000006ff */
[----:B------:R-:W4:Y:S01]  /*6f40*/  LDG.E.CONSTANT R150, desc[UR10][R40.64] ;  /* 0x0000000a28967981 */ /* 0x000f22000c1e9900 */
[----:B-----5:R-:W-:-:S03]  /*6f50*/  IMAD.U32 R44, R147, 0x10000, RZ ;  /* 0x00010000932c7824 */ /* 0x020fc600078e00ff */
[----:B------:R-:W-:Y:S01]  /*6f60*/  FFMA.FTZ R42, R45, R42, R46 ;  /* 0x0000002a2d2a7223 */ /* 0x000fe2000001002e */
[----:B------:R-:W-:Y:S01]  /*6f70*/  IMAD.U32 R45, R43, 0x10000, RZ ;  /* 0x000100002b2d7824 */ /* 0x000fe200078e00ff */
[----:B------:R0:W5:Y:S03]  /*6f80*/  LDG.E.CONSTANT R149, desc[UR10][R40.64+0x4] ;  /* 0x0000040a28957981 */ /* 0x000166000c1e9900 */
        /* <DEDUP_REMOVED lines=8> */
[----:B------:R-:W-:-:S04]  /*7010*/  IMAD.U32 R147, R154, 0x10000, RZ ;  /* 0x000100009a937824 */ /* 0x000fc800078e00ff */
[----:B------:R-:W-:Y:S01]  /*7020*/  FFMA.FTZ R159, R160, R147, R159 ;  /* 0x00000093a09f7223 */ /* 0x000fe2000001009f */
[----:B------:R-:W-:-:S04]  /*7030*/  IADD3 R147, P0, P1, R91, R148, R90 ;  /* 0x000000945b937210 */ /* 0x000fc8000791e05a */
[----:B0-----:R-:W-:Y:S02]  /*7040*/  LEA R40, P2, R147, UR22, 0x1 ;  /* 0x0000001693287c11 */ /* 0x001fe4000f8408ff */
[----:B------:R-:W-:-:S04]  /*7050*/  IADD3.X R160, R32, R146, R13, P0, P1 ;  /* 0x0000009220a07210 */ /* 0x000fc800007e240d */
[----:B------:R-:W-:-:S05]  /*7060*/  LEA.HI.X R41, R147, UR23, R160, 0x1, P2 ;  /* 0x0000001793297c11 */ /* 0x000fca00090f0ca0 */
[----:B------:R-:W5:Y:S04]  /*7070*/  LDG.E.CONSTANT R147, desc[UR10][R40.64] ;  /* 0x0000000a28937981 */ /* 0x000f68000c1e9900 */
[----:B------:R0:W5:Y:S01]  /*7080*/  LDG.E.CONSTANT R155, desc[UR10][R40.64+0x4] ;  /* 0x0000040a289b7981 */ /* 0x000162000c1e9900 */
[----:B------:R-:W-:Y:S02]  /*7090*/  PRMT R44, R44, 0x7632, R44 ;  /* 0x000076322c2c7816 */ /* 0x000fe4000000002c */
[----:B------:R-:W-:-:S03]  /*70a0*/  PRMT R154, R154, 0x7632, R154 ;  /* 0x000076329a9a7816 */ /* 0x000fc6000000009a */
[----:B------:R-:W-:Y:S02]  /*70b0*/  IMAD.U32 R161, R44, 0x10000, RZ ;  /* 0x000100002ca17824 */ /* 0x000fe400078e00ff */
[----:B------:R-:W-:Y:S02]  /*70c0*/  IMAD.U32 R154, R154, 0x10000, RZ ;  /* 0x000100009a9a7824 */ /* 0x000fe400078e00ff */
[C---:B------:R-:W-:Y:S02]  /*70d0*/  IMAD.U32 R44, R156.reuse, 0x10000, RZ ;  /* 0x000100009c2c7824 */ /* 0x040fe400078e00ff */
[----:B------:R-:W-:Y:S01]  /*70e0*/  FFMA.FTZ R42, R161, R154, R42 ;  /* 0x0000009aa12a7223 */ /* 0x000fe2000001002a */
[C---:B------:R-:W-:Y:S01]  /*70f0*/  IMAD.U32 R161, R45.reuse, 0x10000, RZ ;  /* 0x000100002da17824 */ /* 0x040fe200078e00ff */
[----:B------:R-:W-:Y:S02]  /*7100*/  PRMT R45, R45, 0x7632, R45 ;  /* 0x000076322d2d7816 */ /* 0x000fe4000000002d */
[----:B------:R-:W-:-:S02]  /*7110*/  PRMT R156, R156, 0x7632, R156 ;  /* 0x000076329c9c7816 */ /* 0x000fc4000000009c */
[----:B0-----:R-:W-:-:S03]  /*7120*/  SHF.L.U32 R40, R45, 0x10, RZ ;  /* 0x000000102d287819 */ /* 0x001fc600000006ff */
[----:B------:R-:W-:Y:S02]  /*7130*/  IMAD.U32 R156, R156, 0x10000, RZ ;  /* 0x000100009c9c7824 */ /* 0x000fe400078e00ff */
[C---:B------:R-:W-:Y:S01]  /*7140*/  IMAD.U32 R154, R46.reuse, 0x10000, RZ ;  /* 0x000100002e9a7824 */ /* 0x040fe200078e00ff */
[----:B------:R-:W-:Y:S01]  /*7150*/  PRMT R46, R46, 0x7632, R46 ;  /* 0x000076322e2e7816 */ /* 0x000fe2000000002e */
[----:B------:R-:W-:Y:S01]  /*7160*/  FFMA.FTZ R156, R40, R156, R43 ;  /* 0x0000009c289c7223 */ /* 0x000fe2000001002b */
[C---:B------:R-:W-:Y:S01]  /*7170*/  IMAD.U32 R40, R157.reuse, 0x10000, RZ ;  /* 0x000100009d287824 */ /* 0x040fe200078e00ff */
[----:B------:R-:W-:Y:S02]  /*7180*/  PRMT R157, R157, 0x7632, R157 ;  /* 0x000076329d9d7816 */ /* 0x000fe4000000009d */
[----:B------:R-:W-:-:S03]  /*7190*/  IMAD.U32 R41, R46, 0x10000, RZ ;  /* 0x000100002e297824 */ /* 0x000fc600078e00ff */
[----:B------:R-:W-:Y:S02]  /*71a0*/  IMAD.U32 R46, R157, 0x10000, RZ ;  /* 0x000100009d2e7824 */ /* 0x000fe400078e00ff */
[----:B------:R-:W-:Y:S02]  /*71b0*/  FFMA.FTZ R154, R154, R40, R159 ;  /* 0x000000289a9a7223 */ /* 0x000fe4000001009f */
[----:B------:R-:W-:Y:S02]  /*71c0*/  FFMA.FTZ R46, R41, R46, R42 ;  /* 0x0000002e292e7223 */ /* 0x000fe4000001002a */
[----:B------:R-:W0:Y:S01]  /*71d0*/  LDS.128 R40, [R2+0xb0] ;  /* 0x0000b00002287984 */ /* 0x000e220000000c00 */
[----:B------:R-:W-:Y:S01]  /*71e0*/  FFMA.FTZ R158, R161, R44, R158 ;  /* 0x0000002ca19e7223 */ /* 0x000fe2000001009e */
[C---:B------:R-:W-:Y:S01]  /*71f0*/  IMAD.U32 R45, R47.reuse, 0x10000, RZ ;  /* 0x000100002f2d7824 */ /* 0x040fe200078e00ff */
[----:B------:R-:W-:-:S05]  /*7200*/  PRMT R47, R47, 0x7632, R47 ;  /* 0x000076322f2f7816 */ /* 0x000fca000000002f */
[----:B------:R-:W-:Y:S02]  /*7210*/  IMAD.U32 R47, R47, 0x10000, RZ ;  /* 0x000100002f2f7824 */ /* 0x000fe400078e00ff */
[C---:B--2---:R-:W-:Y:S01]  /*7220*/  IMAD.U32 R44, R152.reuse, 0x10000, RZ ;  /* 0x00010000982c7824 */ /* 0x044fe200078e00ff */
[----:B------:R-:W-:-:S03]  /*7230*/  PRMT R152, R152, 0x7632, R152 ;  /* 0x0000763298987816 */ /* 0x000fc60000000098 */
[----:B------:R-:W-:Y:S01]  /*7240*/  FFMA.FTZ R158, R45, R44, R158 ;  /* 0x0000002c2d9e7223 */ /* 0x000fe2000001009e */
[----:B------:R-:W-:Y:S01]  /*7250*/  IADD3 R45, P0, P1, R89, R148, R88 ;  /* 0x00000094592d7210 */ /* 0x000fe2000791e058 */
[----:B------:R-:W-:-:S03]  /*7260*/  IMAD.U32 R152, R152, 0x10000, RZ ;  /* 0x0001000098987824 */ /* 0x000fc600078e00ff */
[----:B------:R-:W-:Y:S02]  /*7270*/  LEA R44, P2, R45, UR22, 0x1 ;  /* 0x000000162d2c7c11 */ /* 0x000fe4000f8408ff */
[----:B------:R-:W-:Y:S01]  /*7280*/  IADD3.X R160, R31, R146, R14, P0, P1 ;  /* 0x000000921fa07210 */ /* 0x000fe200007e240e */
[----:B------:R-:W-:Y:S01]  /*7290*/  FFMA.FTZ R156, R47, R152, R156 ;  /* 0x000000982f9c7223 */ /* 0x000fe2000001009c */
[----:B0-----:R-:W-:Y:S02]  /*72a0*/  IMAD.U32 R47, R40, 0x10000, RZ ;  /* 0x00010000282f7824 */ /* 0x001fe400078e00ff */
[----:B------:R-:W-:-:S05]  /*72b0*/  LEA.HI.X R45, R45, UR23, R160, 0x1, P2 ;  /* 0x000000172d2d7c11 */ /* 0x000fca00090f0ca0 */
[----:B------:R-:W2:Y:S01]  /*72c0*/  LDG.E.CONSTANT R160, desc[UR10][R44.64] ;  /* 0x0000000a2ca07981 */ /* 0x000ea2000c1e9900 */
[----:B------:R-:W-:Y:S02]  /*72d0*/  PRMT R40, R40, 0x7632, R40 ;  /* 0x0000763228287816 */ /* 0x000fe40000000028 */
[----:B---3--:R-:W-:-:S05]  /*72e0*/  SHF.L.U32 R152, R151, 0x10, RZ ;  /* 0x0000001097987819 */ /* 0x008fca00000006ff */
[----:B------:R-:W-:Y:S02]  /*72f0*/  FFMA.FTZ R154, R47, R152, R154 ;  /* 0x000000982f9a7223 */ /* 0x000fe4000001009a */
[----:B------:R0:W3:Y:S01]  /*7300*/  LDG.E.CONSTANT R152, desc[UR10][R44.64+0x4] ;  /* 0x0000040a2c987981 */ /* 0x0000e2000c1e9900 */
[----:B------:R-:W-:Y:S01]  /*7310*/  PRMT R151, R151, 0x7632, R151 ;  /* 0x0000763297977816 */ /* 0x000fe20000000097 */
[----:B------:R-:W-:-:S04]  /*7320*/  IMAD.U32 R47, R40, 0x10000, RZ ;  /* 0x00010000282f7824 */ /* 0x000fc800078e00ff */
        /* <DEDUP_REMOVED lines=8> */
[----:B------:R-:W-:Y:S02]  /*73b0*/  FFMA.FTZ R151, R151, R40, R158 ;  /* 0x0000002897977223 */ /* 0x000fe4000001009e */
[----:B------:R-:W-:Y:S01]  /*73c0*/  FFMA.FTZ R153, R41, R153, R156 ;  /* 0x0000009929997223 */ /* 0x000fe2000001009c */
[----:B------:R-:W-:Y:S02]  /*73d0*/  IMAD.U32 R41, R42, 0x10000, RZ ;  /* 0x000100002a297824 */ /* 0x000fe400078e00ff */
[----:B----4-:R-:W-:Y:S01]  /*73e0*/  IMAD.U32 R40, R150, 0x10000, RZ ;  /* 0x0001000096287824 */ /* 0x010fe200078e00ff */
[----:B------:R-:W-:-:S03]  /*73f0*/  PRMT R42, R42, 0x7632, R42 ;  /* 0x000076322a2a7816 */ /* 0x000fc6000000002a */
[----:B------:R-:W-:Y:S01]  /*7400*/  FFMA.FTZ R154, R41, R40, R154 ;  /* 0x00000028299a7223 */ /* 0x000fe2000001009a */
[----:B------:R-:W-:Y:S01]  /*7410*/  IADD3 R41, P0, P1, R87, R148, R86 ;  /* 0x0000009457297210 */ /* 0x000fe2000791e056 */
[----:B------:R-:W-:-:S03]  /*7420*/  IMAD.U32 R161, R42, 0x10000, RZ ;  /* 0x000100002aa17824 */ /* 0x000fc600078e00ff */
[----:B------:R-:W-:Y:S02]  /*7430*/  LEA R40, P2, R41, UR22, 0x1 ;  /* 0x0000001629287c11 */ /* 0x000fe4000f8408ff */
[----:B0-----:R-:W-:Y:S02]  /*7440*/  IADD3.X R44, R34, R146, R15, P0, P1 ;  /* 0x00000092222c7210 */ /* 0x001fe400007e240f */
[----:B------:R-:W-:Y:S02]  /*7450*/  SHF.L.U32 R42, R43, 0x10, RZ ;  /* 0x000000102b2a7819 */ /* 0x000fe400000006ff */
[----:B------:R-:W-:Y:S01]  /*7460*/  LEA.HI.X R41, R41, UR23, R44, 0x1, P2 ;  /* 0x0000001729297c11 */ /* 0x000fe200090f0c2c */
[----:B-----5:R-:W-:Y:S01]  /*7470*/  IMAD.U32 R44, R149, 0x10000, RZ ;  /* 0x00010000952c7824 */ /* 0x020fe200078e00ff */
[----:B------:R-:W-:-:S03]  /*7480*/  PRMT R150, R150, 0x7632, R150 ;  /* 0x0000763296967816 */ /* 0x000fc60000000096 */
[----:B------:R-:W-:Y:S01]  /*7490*/  FFMA.FTZ R151, R42, R44, R151 ;  /* 0x0000002c2a977223 */ /* 0x000fe20000010097 */
[----:B------:R-:W4:Y:S01]  /*74a0*/  LDG.E.CONSTANT R158, desc[UR10][R40.64] ;  /* 0x0000000a289e7981 */ /* 0x000f22000c1e9900 */
[----:B------:R-:W-:Y:S01]  /*74b0*/  IADD3 R42, P0, P1, R85, R148, R84 ;  /* 0x00000094552a7210 */ /* 0x000fe2000791e054 */
[----:B------:R-:W-:Y:S02]  /*74c0*/  IMAD.U32 R150, R150, 0x10000, RZ ;  /* 0x0001000096967824 */ /* 0x000fe400078e00ff */
[----:B------:R0:W5:Y:S01]  /*74d0*/  LDG.E.CONSTANT R159, desc[UR10][R40.64+0x4] ;  /* 0x0000040a289f7981 */ /* 0x000162000c1e9900 */
[----:B------:R-:W-:Y:S02]  /*74e0*/  IADD3.X R45, R33, R146, R16, P0, P1 ;  /* 0x00000092212d7210 */ /* 0x000fe400007e2410 */
[----:B------:R-:W-:Y:S01]  /*74f0*/  LEA R156, P2, R42, UR22, 0x1 ;  /* 0x000000162a9c7c11 */ /* 0x000fe2000f8408ff */
[----:B------:R-:W-:-:S03]  /*7500*/  FFMA.FTZ R161, R161, R150, R46 ;  /* 0x00000096a1a17223 */ /* 0x000fc6000001002e */
[----:B------:R-:W-:Y:S02]  /*7510*/  LEA.HI.X R157, R42, UR23, R45, 0x1, P2 ;  /* 0x000000172a9d7c11 */ /* 0x000fe400090f0c2d */
[----:B------:R-:W0:Y:S04]  /*7520*/  LDS.128 R44, [R2+0xc0] ;  /* 0x0000c000022c7984 */ /* 0x000e280000000c00 */
[----:B------:R-:W5:Y:S01]  /*7530*/  LDG.E.CONSTANT R150, desc[UR10][R156.64] ;  /* 0x0000000a9c967981 */ /* 0x000f62000c1e9900 */
[----:B------:R-:W-:Y:S02]  /*7540*/  PRMT R43, R43, 0x7632, R43 ;  /* 0x000076322b2b7816 */ /* 0x000fe4000000002b */
[----:B------:R-:W-:-:S03]  /*7550*/  PRMT R149, R149, 0x7632, R149 ;  /* 0x0000763295957816 */ /* 0x000fc60000000095 */
[----:B------:R-:W-:Y:S02]  /*7560*/  IMAD.U32 R42, R43, 0x10000, RZ ;  /* 0x000100002b2a7824 */ /* 0x000fe400078e00ff */
[----:B------:R-:W-:-:S04]  /*7570*/  IMAD.U32 R43, R149, 0x10000, RZ ;  /* 0x00010000952b7824 */ /* 0x000fc800078e00ff */
[----:B------:R-:W-:Y:S02]  /*7580*/  FFMA.FTZ R43, R42, R43, R153 ;  /* 0x0000002b2a2b7223 */ /* 0x000fe40000010099 */
[----:B------:R-:W5:Y:S01]  /*7590*/  LDG.E.CONSTANT R153, desc[UR10][R156.64+0x4] ;  /* 0x0000040a9c997981 */ /* 0x000f62000c1e9900 */
[----:B0-----:R-:W-:Y:S02]  /*75a0*/  IMAD.U32 R41, R44, 0x10000, RZ ;  /* 0x000100002c297824 */ /* 0x001fe400078e00ff */
[----:B------:R-:W-:-:S04]  /*75b0*/  IMAD.U32 R42, R147, 0x10000, RZ ;  /* 0x00010000932a7824 */ /* 0x000fc800078e00ff */
[----:B------:R-:W-:Y:S01]  /*75c0*/  FFMA.FTZ R42, R41, R42, R154 ;  /* 0x0000002a292a7223 */ /* 0x000fe2000001009a */
[----:B------:R-:W-:-:S04]  /*75d0*/  IADD3 R41, P0, P1, R83, R148, R82 ;  /* 0x0000009453297210 */ /* 0x000fc8000791e052 */
[C---:B------:R-:W-:Y:S02]  /*75e0*/  LEA R40, P2, R41.reuse, UR22, 0x1 ;  /* 0x0000001629287c11 */ /* 0x040fe4000f8408ff */
[----:B------:R-:W-:Y:S02]  /*75f0*/  IADD3.X R154, R36, R146, R17, P0, P1 ;  /* 0x00000092249a7210 */ /* 0x000fe400007e2411 */
[----:B------:R-:W-:Y:S02]  /*7600*/  PRMT R44, R44, 0x7632, R44 ;  /* 0x000076322c2c7816 */ /* 0x000fe4000000002c */
[----:B------:R-:W-:Y:S02]  /*7610*/  LEA.HI.X R41, R41, UR23, R154, 0x1, P2 ;  /* 0x0000001729297c11 */ /* 0x000fe400090f0c9a */
[----:B------:R-:W-:Y:S01]  /*7620*/  PRMT R147, R147, 0x7632, R147 ;  /* 0x0000763293937816 */ /* 0x000fe20000000093 */
[----:B------:R-:W-:Y:S02]  /*7630*/  IMAD.U32 R44, R44, 0x10000, RZ ;  /* 0x000100002c2c7824 */ /* 0x000fe400078e00ff */
[----:B------:R-:W5:Y:S02]  /*7640*/  LDG.E.CONSTANT R154, desc[UR10][R40.64] ;  /* 0x0000000a289a7981 */ /* 0x000f64000c1e9900 */
[----:B------:R-:W-:-:S02]  /*7650*/  IMAD.U32 R147, R147, 0x10000, RZ ;  /* 0x0001000093937824 */ /* 0x000fc400078e00ff */
[----:B------:R0:W5:Y:S02]  /*7660*/  LDG.E.CONSTANT R156, desc[UR10][R40.64+0x4] ;  /* 0x0000040a289c7981 */ /* 0x000164000c1e9900 */
[----:B------:R-:W-:Y:S01]  /*7670*/  FFMA.FTZ R161, R44, R147, R161 ;  /* 0x000000932ca17223 */ /* 0x000fe200000100a1 */
[----:B------:R-:W-:Y:S02]  /*7680*/  IMAD.U32 R44, R45, 0x10000, RZ ;  /* 0x000100002d2c7824 */ /* 0x000fe400078e00ff */
[----:B------:R-:W-:-:S04]  /*7690*/  IMAD.U32 R147, R155, 0x10000, RZ ;  /* 0x000100009b937824 */ /* 0x000fc800078e00ff */
[----:B------:R-:W-:Y:S01]  /*76a0*/  FFMA.FTZ R44, R44, R147, R151 ;  /* 0x000000932c2c7223 */ /* 0x000fe20000010097 */
        /* <DEDUP_REMOVED lines=8> */
[----:B0-----:R-:W-:Y:S02]  /*7730*/  IADD3.X R40, R38, R146, R19, P0, P1 ;  /* 0x0000009226287210 */ /* 0x001fe400007e2413 */
[----:B------:R-:W-:Y:S02]  /*7740*/  IADD3 R41, P3, P4, R77, R148, R76 ;  /* 0x000000944d297210 */ /* 0x000fe40007c7e04c */
[----:B------:R-:W-:Y:S02]  /*7750*/  LEA.HI.X R163, R151, UR23, R40, 0x1, P2 ;  /* 0x0000001797a37c11 */ /* 0x000fe400090f0c28 */
[----:B------:R-:W-:Y:S02]  /*7760*/  IADD3.X R146, R37, R146, R20, P3, P4 ;  /* 0x0000009225927210 */ /* 0x000fe40001fe8414 */
[C---:B------:R-:W-:Y:S01]  /*7770*/  LEA R40, P0, R41.reuse, UR22, 0x1 ;  /* 0x0000001629287c11 */ /* 0x040fe2000f8008ff */
[----:B------:R-:W5:Y:S03]  /*7780*/  LDG.E.CONSTANT R148, desc[UR10][R162.64] ;  /* 0x0000000aa2947981 */ /* 0x000f66000c1e9900 */
[----:B------:R-:W-:Y:S01]  /*7790*/  LEA.HI.X R41, R41, UR23, R146, 0x1, P0 ;  /* 0x0000001729297c11 */ /* 0x000fe200080f0c92 */
[----:B------:R-:W5:Y:S04]  /*77a0*/  LDG.E.CONSTANT R151, desc[UR10][R162.64+0x4] ;  /* 0x0000040aa2977981 */ /* 0x000f68000c1e9900 */
[----:B------:R-:W5:Y:S04]  /*77b0*/  LDG.E.CONSTANT R146, desc[UR10][R40.64] ;  /* 0x0000000a28927981 */ /* 0x000f68000c1e9900 */
[----:B------:R0:W5:Y:S01]  /*77c0*/  LDG.E.CONSTANT R157, desc[UR10][R40.64+0x4] ;  /* 0x0000040a289d7981 */ /* 0x000162000c1e9900 */
[----:B------:R-:W-:-:S02]  /*77d0*/  PRMT R45, R45, 0x7632, R45 ;  /* 0x000076322d2d7816 */ /* 0x000fc4000000002d */
[----:B------:R-:W-:-:S03]  /*77e0*/  PRMT R155, R155, 0x7632, R155 ;  /* 0x000076329b9b7816 */ /* 0x000fc6000000009b */
[----:B-1----:R-:W-:Y:S01]  /*77f0*/  IMAD.U32 R164, R45, 0x10000, RZ ;  /* 0x000100002da47824 */ /* 0x002fe200078e00ff */
[----:B------:R-:W-:Y:S01]  /*7800*/  SHF.L.U32 R155, R155, 0x10, RZ ;  /* 0x000000109b9b7819 */ /* 0x000fe200000006ff */
[----:B------:R-:W-:Y:S02]  /*7810*/  IMAD.U32 R45, R46, 0x10000, RZ ;  /* 0x000100002e2d7824 */ /* 0x000fe400078e00ff */
[----:B0-----:R-:W-:Y:S02]  /*7820*/  IMAD.U32 R41, R47, 0x10000, RZ ;  /* 0x000100002f297824 */ /* 0x001fe400078e00ff */
[----:B------:R-:W-:Y:S01]  /*7830*/  FFMA.FTZ R155, R164, R155, R43 ;  /* 0x0000009ba49b7223 */ /* 0x000fe2000001002b */
[----:B--2---:R-:W-:-:S04]  /*7840*/  IMAD.U32 R43, R160, 0x10000, RZ ;  /* 0x00010000a02b7824 */ /* 0x004fc800078e00ff */
[----:B------:R-:W-:Y:S01]  /*7850*/  FFMA.FTZ R45, R45, R43, R42 ;  /* 0x0000002b2d2d7223 */ /* 0x000fe2000001002a */
[----:B------:R-:W-:Y:S02]  /*7860*/  PRMT R46, R46, 0x7632, R46 ;  /* 0x000076322e2e7816 */ /* 0x000fe4000000002e */
[----:B------:R-:W-:Y:S02]  /*7870*/  PRMT R160, R160, 0x7632, R160 ;  /* 0x00007632a0a07816 */ /* 0x000fe400000000a0 */
[----:B------:R-:W-:Y:S01]  /*7880*/  PRMT R47, R47, 0x7632, R47 ;  /* 0x000076322f2f7816 */ /* 0x000fe2000000002f */
[----:B------:R-:W-:Y:S02]  /*7890*/  IMAD.U32 R46, R46, 0x10000, RZ ;  /* 0x000100002e2e7824 */ /* 0x000fe400078e00ff */
[----:B------:R-:W-:-:S04]  /*78a0*/  IMAD.U32 R160, R160, 0x10000, RZ ;  /* 0x00010000a0a07824 */ /* 0x000fc800078e00ff */
[----:B------:R-:W-:Y:S01]  /*78b0*/  FFMA.FTZ R161, R46, R160, R161 ;  /* 0x000000a02ea17223 */ /* 0x000fe200000100a1 */
[----:B------:R-:W-:Y:S02]  /*78c0*/  IMAD.U32 R46, R47, 0x10000, RZ ;  /* 0x000100002f2e7824 */ /* 0x000fe400078e00ff */
[----:B---3--:R-:W-:-:S04]  /*78d0*/  IMAD.U32 R40, R152, 0x10000, RZ ;  /* 0x0001000098287824 */ /* 0x008fc800078e00ff */
[----:B------:R-:W-:Y:S02]  /*78e0*/  FFMA.FTZ R44, R41, R40, R44 ;  /* 0x00000028292c7223 */ /* 0x000fe4000001002c */
[----:B------:R-:W0:Y:S01]  /*78f0*/  LDS.128 R40, [R2+0xd0] ;  /* 0x0000d00002287984 */ /* 0x000e220000000c00 */
[----:B------:R-:W-:-:S05]  /*7900*/  PRMT R152, R152, 0x7632, R152 ;  /* 0x0000763298987816 */ /* 0x000fca0000000098 */
[----:B------:R-:W-:-:S04]  /*7910*/  IMAD.U32 R152, R152, 0x10000, RZ ;  /* 0x0001000098987824 */ /* 0x000fc800078e00ff */
[----:B------:R-:W-:Y:S01]  /*7920*/  FFMA.FTZ R155, R46, R152, R155 ;  /* 0x000000982e9b7223 */ /* 0x000fe2000001009b */
[C---:B0-----:R-:W-:Y:S01]  /*7930*/  IMAD.U32 R46, R40.reuse, 0x10000, RZ ;  /* 0x00010000282e7824 */ /* 0x041fe200078e00ff */
[----:B------:R-:W-:Y:S01]  /*7940*/  PRMT R40, R40, 0x7632, R40 ;  /* 0x0000763228287816 */ /* 0x000fe20000000028 */
[C---:B----4-:R-:W-:Y:S01]  /*7950*/  IMAD.U32 R47, R158.reuse, 0x10000, RZ ;  /* 0x000100009e2f7824 */ /* 0x050fe200078e00ff */
[----:B------:R-:W-:Y:S02]  /*7960*/  PRMT R158, R158, 0x7632, R158 ;  /* 0x000076329e9e7816 */ /* 0x000fe4000000009e */
[----:B------:R-:W-:-:S03]  /*7970*/  SHF.L.U32 R40, R40, 0x10, RZ ;  /* 0x0000001028287819 */ /* 0x000fc600000006ff */
[----:B------:R-:W-:Y:S02]  /*7980*/  IMAD.U32 R158, R158, 0x10000, RZ ;  /* 0x000100009e9e7824 */ /* 0x000fe400078e00ff */
[----:B------:R-:W-:Y:S01]  /*7990*/  FFMA.FTZ R45, R46, R47, R45 ;  /* 0x0000002f2e2d7223 */ /* 0x000fe2000001002d */
[----:B------:R-:W-:Y:S02]  /*79a0*/  IMAD.U32 R47, R41, 0x10000, RZ ;  /* 0x00010000292f7824 */ /* 0x000fe400078e00ff */
[----:B------:R-:W-:Y:S01]  /*79b0*/  FFMA.FTZ R161, R40, R158, R161 ;  /* 0x0000009e28a17223 */ /* 0x000fe200000100a1 */
[----:B-----5:R-:W-:Y:S01]  /*79c0*/  IMAD.U32 R40, R159, 0x10000, RZ ;  /* 0x000100009f287824 */ /* 0x020fe200078e00ff */
[----:B------:R-:W-:Y:S02]  /*79d0*/  PRMT R41, R41, 0x7632, R41 ;  /* 0x0000763229297816 */ /* 0x000fe40000000029 */
[----:B------:R-:W-:Y:S01]  /*79e0*/  PRMT R159, R159, 0x7632, R159 ;  /* 0x000076329f9f7816 */ /* 0x000fe2000000009f */
[----:B------:R-:W-:-:S02]  /*79f0*/  FFMA.FTZ R40, R47, R40, R44 ;  /* 0x000000282f287223 */ /* 0x000fc4000001002c */
[----:B------:R-:W-:Y:S02]  /*7a00*/  IMAD.U32 R44, R41, 0x10000, RZ ;  /* 0x00010000292c7824 */ /* 0x000fe400078e00ff */
[----:B------:R-:W-:Y:S02]  /*7a10*/  IMAD.U32 R159, R159, 0x10000, RZ ;  /* 0x000100009f9f7824 */ /* 0x000fe400078e00ff */
        /* <DEDUP_REMOVED lines=11> */
[----:B------:R-:W-:Y:S02]  /*7ad0*/  SHF.L.U32 R42, R153, 0x10, RZ ;  /* 0x00000010992a7819 */ /* 0x000fe400000006ff */
[----:B------:R-:W-:Y:S02]  /*7ae0*/  PRMT R43, R43, 0x7632, R43 ;  /* 0x000076322b2b7816 */ /* 0x000fe4000000002b */
[----:B------:R-:W-:Y:S01]  /*7af0*/  PRMT R153, R153, 0x7632, R153 ;  /* 0x0000763299997816 */ /* 0x000fe20000000099 */
[----:B------:R-:W-:-:S02]  /*7b00*/  FFMA.FTZ R40, R159, R42, R40 ;  /* 0x0000002a9f287223 */ /* 0x000fc40000010028 */
[----:B------:R-:W-:Y:S02]  /*7b10*/  IMAD.U32 R42, R43, 0x10000, RZ ;  /* 0x000100002b2a7824 */ /* 0x000fe400078e00ff */
[----:B------:R-:W-:-:S04]  /*7b20*/  IMAD.U32 R153, R153, 0x10000, RZ ;  /* 0x0001000099997824 */ /* 0x000fc800078e00ff */
[----:B------:R-:W-:Y:S01]  /*7b30*/  FFMA.FTZ R155, R42, R153, R155 ;  /* 0x000000992a9b7223 */ /* 0x000fe2000001009b */
[C---:B0-----:R-:W-:Y:S01]  /*7b40*/  IMAD.U32 R42, R44.reuse, 0x10000, RZ ;  /* 0x000100002c2a7824 */ /* 0x041fe200078e00ff */
[----:B------:R-:W-:Y:S01]  /*7b50*/  PRMT R44, R44, 0x7632, R44 ;  /* 0x000076322c2c7816 */ /* 0x000fe2000000002c */
[C---:B------:R-:W-:Y:S01]  /*7b60*/  IMAD.U32 R43, R154.reuse, 0x10000, RZ ;  /* 0x000100009a2b7824 */ /* 0x040fe200078e00ff */
[----:B------:R-:W-:-:S03]  /*7b70*/  PRMT R154, R154, 0x7632, R154 ;  /* 0x000076329a9a7816 */ /* 0x000fc6000000009a */
[----:B------:R-:W-:Y:S02]  /*7b80*/  IMAD.U32 R44, R44, 0x10000, RZ ;  /* 0x000100002c2c7824 */ /* 0x000fe400078e00ff */
[----:B------:R-:W-:Y:S02]  /*7b90*/  IMAD.U32 R154, R154, 0x10000, RZ ;  /* 0x000100009a9a7824 */ /* 0x000fe400078e00ff */
[----:B------:R-:W-:Y:S01]  /*7ba0*/  FFMA.FTZ R41, R42, R43, R41 ;  /* 0x0000002b2a297223 */ /* 0x000fe20000010029 */
[C---:B------:R-:W-:Y:S02]  /*7bb0*/  IMAD.U32 R43, R45.reuse, 0x10000, RZ ;  /* 0x000100002d2b7824 */ /* 0x040fe400078e00ff */
[----:B------:R-:W-:Y:S01]  /*7bc0*/  FFMA.FTZ R161, R44, R154, R161 ;  /* 0x0000009a2ca17223 */ /* 0x000fe200000100a1 */
[C---:B------:R-:W-:Y:S01]  /*7bd0*/  IMAD.U32 R44, R156.reuse, 0x10000, RZ ;  /* 0x000100009c2c7824 */ /* 0x040fe200078e00ff */
[----:B------:R-:W-:Y:S02]  /*7be0*/  PRMT R45, R45, 0x7632, R45 ;  /* 0x000076322d2d7816 */ /* 0x000fe4000000002d */
[----:B------:R-:W-:Y:S01]  /*7bf0*/  PRMT R156, R156, 0x7632, R156 ;  /* 0x000076329c9c7816 */ /* 0x000fe2000000009c */
[----:B------:R-:W-:-:S02]  /*7c00*/  FFMA.FTZ R44, R43, R44, R40 ;  /* 0x0000002c2b2c7223 */ /* 0x000fc40000010028 */
[----:B------:R-:W-:Y:S02]  /*7c10*/  IMAD.U32 R40, R45, 0x10000, RZ ;  /* 0x000100002d287824 */ /* 0x000fe400078e00ff */
[----:B------:R-:W-:-:S04]  /*7c20*/  IMAD.U32 R156, R156, 0x10000, RZ ;  /* 0x000100009c9c7824 */ /* 0x000fc800078e00ff */
[----:B------:R-:W-:Y:S01]  /*7c30*/  FFMA.FTZ R155, R40, R156, R155 ;  /* 0x0000009c289b7223 */ /* 0x000fe2000001009b */
[----:B------:R-:W-:Y:S01]  /*7c40*/  SHF.L.U32 R40, R46, 0x10, RZ ;  /* 0x000000102e287819 */ /* 0x000fe200000006ff */
[----:B------:R-:W-:-:S04]  /*7c50*/  IMAD.U32 R45, R147, 0x10000, RZ ;  /* 0x00010000932d7824 */ /* 0x000fc800078e00ff */
[----:B------:R-:W-:Y:S02]  /*7c60*/  FFMA.FTZ R45, R40, R45, R41 ;  /* 0x0000002d282d7223 */ /* 0x000fe40000010029 */
[----:B------:R-:W0:Y:S01]  /*7c70*/  LDS.128 R40, [R2+0xf0] ;  /* 0x0000f00002287984 */ /* 0x000e220000000c00 */
[----:B------:R-:W-:Y:S02]  /*7c80*/  PRMT R46, R46, 0x7632, R46 ;  /* 0x000076322e2e7816 */ /* 0x000fe4000000002e */
[----:B------:R-:W-:-:S03]  /*7c90*/  PRMT R147, R147, 0x7632, R147 ;  /* 0x0000763293937816 */ /* 0x000fc60000000093 */
[----:B------:R-:W-:Y:S02]  /*7ca0*/  IMAD.U32 R46, R46, 0x10000, RZ ;  /* 0x000100002e2e7824 */ /* 0x000fe400078e00ff */
[----:B------:R-:W-:-:S04]  /*7cb0*/  IMAD.U32 R147, R147, 0x10000, RZ ;  /* 0x0001000093937824 */ /* 0x000fc800078e00ff */
[----:B------:R-:W-:Y:S01]  /*7cc0*/  FFMA.FTZ R161, R46, R147, R161 ;  /* 0x000000932ea17223 */ /* 0x000fe200000100a1 */
[C---:B------:R-:W-:Y:S01]  /*7cd0*/  IMAD.U32 R147, R47.reuse, 0x10000, RZ ;  /* 0x000100002f937824 */ /* 0x040fe200078e00ff */
[----:B------:R-:W-:Y:S01]  /*7ce0*/  PRMT R47, R47, 0x7632, R47 ;  /* 0x000076322f2f7816 */ /* 0x000fe2000000002f */
[C---:B------:R-:W-:Y:S01]  /*7cf0*/  IMAD.U32 R46, R149.reuse, 0x10000, RZ ;  /* 0x00010000952e7824 */ /* 0x040fe200078e00ff */
[----:B------:R-:W-:-:S03]  /*7d00*/  PRMT R149, R149, 0x7632, R149 ;  /* 0x0000763295957816 */ /* 0x000fc60000000095 */
[----:B------:R-:W-:Y:S01]  /*7d10*/  FFMA.FTZ R44, R147, R46, R44 ;  /* 0x0000002e932c7223 */ /* 0x000fe2000001002c */
[----:B------:R-:W-:Y:S02]  /*7d20*/  IMAD.U32 R46, R47, 0x10000, RZ ;  /* 0x000100002f2e7824 */ /* 0x000fe400078e00ff */
[----:B------:R-:W-:-:S04]  /*7d30*/  IMAD.U32 R149, R149, 0x10000, RZ ;  /* 0x0001000095957824 */ /* 0x000fc800078e00ff */
[----:B------:R-:W-:Y:S01]  /*7d40*/  FFMA.FTZ R155, R46, R149, R155 ;  /* 0x000000952e9b7223 */ /* 0x000fe2000001009b */
[C---:B------:R-:W-:Y:S01]  /*7d50*/  IMAD.U32 R147, R146.reuse, 0x10000, RZ ;  /* 0x0001000092937824 */ /* 0x040fe200078e00ff */
[----:B------:R-:W-:Y:S02]  /*7d60*/  PRMT R146, R146, 0x7632, R146 ;  /* 0x0000763292927816 */ /* 0x000fe40000000092 */
[C---:B0-----:R-:W-:Y:S01]  /*7d70*/  PRMT R46, R40.reuse, 0x7632, R46 ;  /* 0x00007632282e7816 */ /* 0x041fe2000000002e */
[----:B------:R-:W-:Y:S01]  /*7d80*/  IMAD.U32 R150, R40, 0x10000, RZ ;  /* 0x0001000028967824 */ /* 0x000fe200078e00ff */
[C---:B------:R-:W-:Y:S01]  /*7d90*/  PRMT R40, R148.reuse, 0x7632, R40 ;  /* 0x0000763294287816 */ /* 0x040fe20000000028 */
[----:B------:R-:W-:Y:S02]  /*7da0*/  IMAD.U32 R148, R148, 0x10000, RZ ;  /* 0x0001000094947824 */ /* 0x000fe400078e00ff */
[----:B------:R-:W-:Y:S01]  /*7db0*/  IMAD.U32 R46, R46, 0x10000, RZ ;  /* 0x000100002e2e7824 */ /* 0x000fe200078e00ff */
[----:B------:R-:W-:Y:S01]  /*7dc0*/  SHF.L.U32 R40, R40, 0x10, RZ ;  /* 0x0000001028287819 */ /* 0x000fe200000006ff */
[----:B------:R-:W-:Y:S01]  /*7dd0*/  FFMA.FTZ R45, R150, R148, R45 ;  /* 0x00000094962d7223 */ /* 0x000fe2000001002d */
[C---:B------:R-:W-:Y:S01]  /*7de0*/  IMAD.U32 R148, R42.reuse, 0x10000, RZ ;  /* 0x000100002a947824 */ /* 0x040fe200078e00ff */
[----:B------:R-:W-:Y:S01]  /*7df0*/  PRMT R42, R42, 0x7632, R42 ;  /* 0x000076322a2a7816 */ /* 0x000fe2000000002a */
[----:B------:R-:W-:-:S02]  /*7e00*/  IMAD.U32 R47, R41, 0x10000, RZ ;  /* 0x00010000292f7824 */ /* 0x000fc400078e00ff */
[----:B------:R-:W-:Y:S01]  /*7e10*/  FFMA.FTZ R40, R46, R40, R161 ;  /* 0x000000282e287223 */ /* 0x000fe200000100a1 */
[----:B------:R-:W-:Y:S01]  /*7e20*/  IMAD.U32 R46, R151, 0x10000, RZ ;  /* 0x00010000972e7824 */ /* 0x000fe200078e00ff */
[----:B------:R-:W-:Y:S01]  /*7e30*/  PRMT R41, R41, 0x7632, R41 ;  /* 0x0000763229297816 */ /* 0x000fe20000000029 */
[----:B------:R-:W-:Y:S02]  /*7e40*/  IMAD.U32 R146, R146, 0x10000, RZ ;  /* 0x0001000092927824 */ /* 0x000fe400078e00ff */
[----:B------:R-:W-:Y:S01]  /*7e50*/  FFMA.FTZ R44, R47, R46, R44 ;  /* 0x0000002e2f2c7223 */ /* 0x000fe2000001002c */
[----:B------:R-:W-:Y:S01]  /*7e60*/  IMAD.U32 R47, R42, 0x10000, RZ ;  /* 0x000100002a2f7824 */ /* 0x000fe200078e00ff */
[----:B------:R-:W-:Y:S01]  /*7e70*/  PRMT R151, R151, 0x7632, R151 ;  /* 0x0000763297977816 */ /* 0x000fe20000000097 */
[--C-:B------:R-:W-:Y:S01]  /*7e80*/  FFMA.FTZ R147, R148, R147, R45.reuse ;  /* 0x0000009394937223 */ /* 0x100fe2000001002d */
[----:B------:R-:W-:Y:S01]  /*7e90*/  PRMT R45, R43, 0x7632, R45 ;  /* 0x000076322b2d7816 */ /* 0x000fe2000000002d */
[--C-:B------:R-:W-:Y:S01]  /*7ea0*/  FFMA.FTZ R146, R47, R146, R40.reuse ;  /* 0x000000922f927223 */ /* 0x100fe20000010028 */
[----:B------:R-:W-:Y:S01]  /*7eb0*/  PRMT R40, R157, 0x7632, R40 ;  /* 0x000076329d287816 */ /* 0x000fe20000000028 */
[----:B------:R-:W-:-:S02]  /*7ec0*/  IMAD.U32 R42, R41, 0x10000, RZ ;  /* 0x00010000292a7824 */ /* 0x000fc400078e00ff */
[----:B------:R-:W-:Y:S02]  /*7ed0*/  IMAD.U32 R151, R151, 0x10000, RZ ;  /* 0x0001000097977824 */ /* 0x000fe400078e00ff */
[----:B------:R-:W-:Y:S02]  /*7ee0*/  IMAD.U32 R43, R43, 0x10000, RZ ;  /* 0x000100002b2b7824 */ /* 0x000fe400078e00ff */
[----:B------:R-:W-:Y:S01]  /*7ef0*/  IMAD.U32 R157, R157, 0x10000, RZ ;  /* 0x000100009d9d7824 */ /* 0x000fe200078e00ff */
[----:B------:R-:W-:Y:S01]  /*7f00*/  SHF.L.U32 R45, R45, 0x10, RZ ;  /* 0x000000102d2d7819 */ /* 0x000fe200000006ff */
[----:B------:R-:W-:Y:S01]  /*7f10*/  FFMA.FTZ R42, R42, R151, R155 ;  /* 0x000000972a2a7223 */ /* 0x000fe2000001009b */
[----:B------:R-:W-:Y:S02]  /*7f20*/  IMAD.U32 R40, R40, 0x10000, RZ ;  /* 0x0001000028287824 */ /* 0x000fe400078e00ff */
[----:B------:R-:W-:Y:S01]  /*7f30*/  FADD.FTZ R146, R147, R146 ;  /* 0x0000009293927221 */ /* 0x000fe20000010000 */
[----:B------:R-:W-:Y:S01]  /*7f40*/  FFMA.FTZ R43, R43, R157, R44 ;  /* 0x0000009d2b2b7223 */ /* 0x000fe2000001002c */
[----:B------:R-:W-:-:S03]  /*7f50*/  FFMA.FTZ R40, R45, R40, R42 ;  /* 0x000000282d287223 */ /* 0x000fc6000001002a */
[----:B------:R-:W-:Y:S01]  /*7f60*/  FADD.FTZ R43, R43, R146 ;  /* 0x000000922b2b7221 */ /* 0x000fe20000010000 */
[----:B------:R-:W-:-:S03]  /*7f70*/  UMOV UR6, 0xffffffff ;  /* 0xffffffff00067882 */ /* 0x000fc60000000000 */
[----:B------:R-:W-:Y:S01]  /*7f80*/  FADD.FTZ R40, R40, R43 ;  /* 0x0000002b28287221 */ /* 0x000fe20000010000 */
[----:B------:R-:W-:-:S05]  /*7f90*/  IMAD.U32 R43, RZ, RZ, UR9 ;  /* 0x00000009ff2b7e24 */ /* 0x000fca000f8e00ff */
[----:B------:R-:W-:Y:S01]  /*7fa0*/  IADD3 R43, -R43, 0x1, RZ ;  /* 0x000000012b2b7810 */ /* 0x000fe20007ffe1ff */
[----:B------:R-:W-:Y:S06]  /*7fb0*/  BRA.DIV UR6, `(.L_x_18601) ;  /* 0x0000007a060c7947 */ /* 0x000fec000b800000 */
[----:B------:R0:W1:Y:S02]  /*7fc0*/  SHFL.BFLY PT, R41, R40, 0x1, 0x1f ;  /* 0x0c201f0028297f89 */ /* 0x00006400000e0000 */
.L_x_18675:
[----:B------:R-:W-:Y:S01]  /*7fd0*/  ISETP.NE.AND P0, PT, R141, RZ, PT ;  /* 0x000000ff8d00720c */ /* 0x000fe20003f05270 */
[----:B------:R-:W-:Y:S02]  /*7fe0*/  IMAD R44, R142, 0x10, R139 ;  /* 0x000000108e2c7824 */ /* 0x000fe400078e028b */
[----:B-1----:R-:W-:Y:S01]  /*7ff0*/  FADD.FTZ R41, R40, R41 ;  /* 0x0000002928297221 */ /* 0x002fe20000010000 */
[----:B------:R-:W-:Y:S01]  /*8000*/  VIADD R142, R142, 0x4 ;  /* 0x000000048e8e7836 */ /* 0x000fe20000000000 */
[----:B------:R-:W-:Y:S01]  /*8010*/  BSSY B1, `(.L_x_18602) ;  /* 0x0000010000017945 */ /* 0x000fe20003800000 */
[----:B------:R-:W-:Y:S02]  /*8020*/  IMAD.IADD R42, R43, 0x1, R44 ;  /* 0x000000012b2a7824 */ /* 0x000fe400078e022c */
[----:B0-----:R-:W-:Y:S01]  /*8030*/  FMUL.FTZ R40, R41, UR21 ;  /* 0x0000001529287c20 */ /* 0x001fe20008410000 */
[----:B------:R-:W-:Y:S02]  /*8040*/  ISETP.GE.AND P1, PT, R142, UR4, PT ;  /* 0x000000048e007c0c */ /* 0x000fe4000bf26270 */
[----:B------:R-:W-:-:S05]  /*8050*/  I2FP.F32.S32 R43, R42 ;  /* 0x0000002a002b7245 */ /* 0x000fca0000201400 */
[----:B------:R-:W-:Y:S01]  /*8060*/  FFMA.FTZ R43, R43, R143, R40 ;  /* 0x0000008f2b2b7223 */ /* 0x000fe20000010028 */
[----:B------:R-:W-:Y:S06]  /*8070*/  @P0 BRA `(.L_x_18603) ;  /* 0x0000000000240947 */ /* 0x000fec0003800000 */
[----:B------:R-:W0:Y:S01]  /*8080*/  S2UR UR7, SR_CgaCtaId ;  /* 0x00000000000779c3 */ /* 0x000e220000008800 */
[----:B------:R-:W-:Y:S01]  /*8090*/  UMOV UR6, 0x400 ;  /* 0x0000040000067882 */ /* 0x000fe20000000000 */
[----:B------:R-:W-:Y:S01]  /*80a0*/  ISETP.GE.AND P0, PT, R44, UR9, PT ;  /* 0x000000092c007c0c */ /* 0x000fe2000bf06270 */
[----:B------:R-:W-:-:S03]  /*80b0*/  UIADD3 UR6, UR6, 0x220, URZ ;  /* 0x0000022006067890 */ /* 0x000fc6000fffe03f */
[----:B------:R-:W-:-:S09]  /*80c0*/  FSEL R40, R43, RZ, !P0 ;  /* 0x000000ff2b287208 */ /* 0x000fd20004000000 */
[----:B------:R-:W-:Y:S01]  /*80d0*/  @!P0 FMNMX.FTZ R140, R140, R43, !PT ;  /* 0x0000002b8c8c8209 */ /* 0x000fe20007810000 */
[----:B0-----:R-:W-:-:S06]  /*80e0*/  ULEA UR6, UR7, UR6, 0x18 ;  /* 0x0000000607067291 */ /* 0x001fcc000f8ec03f */
[----:B------:R-:W-:-:S05]  /*80f0*/  LEA R41, R44, UR6, 0x2 ;  /* 0x000000062c297c11 */ /* 0x000fca000f8e10ff */
[----:B------:R0:W-:Y:S02]  /*8100*/  STS [R41], R40 ;  /* 0x0000002829007388 */ /* 0x0001e40000000800 */
.L_x_18603:
[----:B------:R-:W-:Y:S05]  /*8110*/  BSYNC B1 ;  /* 0x0000000000017941 */ /* 0x000fea0003800000 */
.L_x_18602:
[----:B------:R-:W-:Y:S05]  /*8120*/  @!P1 BRA `(.L_x_18604) ;  /* 0xffffffd000189947 */ /* 0x000fea000383ffff */
.L_x_18595:
[----:B------:R-:W-:Y:S05]  /*8130*/  BSYNC B0 ;  /* 0x0000000000007941 */ /* 0x000fea0003800000 */
.L_x_18594:
[----:B------:R-:W-:Y:S01]  /*8140*/  SHF.R.S32.HI R2, RZ, 0x1f, R75 ;  /* 0x0000001fff027819 */ /* 0x000fe2000001144b */
[----:B------:R-:W-:-:S03]  /*8150*/  UMOV UR6, 0xffffffff ;  /* 0xffffffff00067882 */ /* 0x000fc60000000000 */
[----:B------:R-:W-:-:S04]  /*8160*/  LEA.HI R2, R2, R75, RZ, 0x5 ;  /* 0x0000004b02027211 */ /* 0x000fc800078f28ff */
[----:B------:R-:W-:Y:S02]  /*8170*/  LOP3.LUT R4, R2, 0xffffffe0, RZ, 0xc0, !PT ;  /* 0xffffffe002047812 */ /* 0x000fe400078ec0ff */
[----:B------:R-:W-:-:S03]  /*8180*/  SHF.R.S32.HI R20, RZ, 0x5, R2 ;  /* 0x00000005ff147819 */ /* 0x000fc60000011402 */
[----:B------:R-:W-:Y:S01]  /*8190*/  IMAD.IADD R21, R75, 0x1, -R4 ;  /* 0x000000014b157824 */ /* 0x000fe200078e0a04 */
[----:B------:R-:W-:Y:S06]  /*81a0*/  BRA.DIV UR6, `(.L_x_18605) ;  /* 0x0000007606b87947 */ /* 0x000fec000b800000 */
[----:B------:R-:W1:Y:S02]  /*81b0*/  SHFL.BFLY PT, R3, R140, 0x10, 0x1f ;  /* 0x0e001f008c037f89 */ /* 0x000e6400000e0000 */
[----:B-1----:R-:W-:-:S05]  /*81c0*/  FMNMX.FTZ R3, R3, R140, !PT ;  /* 0x0000008c03037209 */ /* 0x002fca0007810000 */
[----:B------:R-:W1:Y:S02]  /*81d0*/  SHFL.BFLY PT, R2, R3, 0x8, 0x1f ;  /* 0x0d001f0003027f89 */ /* 0x000e6400000e0000 */
[----:B-1----:R-:W-:-:S05]  /*81e0*/  FMNMX.FTZ R2, R3, R2, !PT ;  /* 0x0000000203027209 */ /* 0x002fca0007810000 */
[----:B------:R-:W1:Y:S02]  /*81f0*/  SHFL.BFLY PT, R5, R2, 0x4, 0x1f ;  /* 0x0c801f0002057f89 */ /* 0x000e6400000e0000 */
[----:B-1----:R-:W-:-:S05]  /*8200*/  FMNMX.FTZ R5, R2, R5, !PT ;  /* 0x0000000502057209 */ /* 0x002fca0007810000 */
[----:B------:R1:W2:Y:S02]  /*8210*/  SHFL.BFLY PT, R4, R5, 0x2, 0x1f ;  /* 0x0c401f0005047f89 */ /* 0x0002a400000e0000 */
.L_x_18681:
[----:B------:R-:W-:Y:S01]  /*8220*/  ISETP.NE.AND P0, PT, R21, RZ, PT ;  /* 0x000000ff1500720c */ /* 0x000fe20003f05270 */
[----:B------:R-:W-:-:S12]  /*8230*/  WARPSYNC.ALL ;  /* 0x0000000000007948 */ /* 0x000fd80003800000 */
[----:B------:R-:W3:Y:S01]  /*8240*/  @!P0 S2R R3, SR_CgaCtaId ;  /* 0x0000000000038919 */ /* 0x000ee20000008800 */
[----:B------:R-:W-:Y:S02]  /*8250*/  @!P0 MOV R2, 0x400 ;  /* 0x0000040000028802 */ /* 0x000fe40000000f00 */
[----:B--2---:R-:W-:-:S03]  /*8260*/  @!P0 FMNMX.FTZ R4, R5, R4, !PT ;  /* 0x0000000405048209 */ /* 0x004fc60007810000 */
[----:B------:R-:W-:-:S05]  /*8270*/  @!P0 VIADD R2, R2, 0x200 ;  /* 0x0000020002028836 */ /* 0x000fca0000000000 */
[----:B---3--:R-:W-:-:S05]  /*8280*/  @!P0 LEA R3, R3, R2, 0x18 ;  /* 0x0000000203038211 */ /* 0x008fca00078ec0ff */
[----:B------:R-:W-:-:S05]  /*8290*/  @!P0 IMAD R3, R20, 0x4, R3 ;  /* 0x0000000414038824 */ /* 0x000fca00078e0203 */
[----:B------:R2:W-:Y:S01]  /*82a0*/  @!P0 STS [R3], R4 ;  /* 0x0000000403008388 */ /* 0x0005e20000000800 */
[----:B------:R-:W-:Y:S01]  /*82b0*/  BAR.SYNC.DEFER_BLOCKING 0x0 ;  /* 0x0000000000007b1d */ /* 0x000fe20000010000 */
[----:B------:R-:W-:Y:S01]  /*82c0*/  ISETP.GT.AND P0, PT, R21, 0x3, PT ;  /* 0x000000031500780c */ /* 0x000fe20003f04270 */
[----:B------:R-:W-:-:S04]  /*82d0*/  UIADD3 UR6, UR9, 0xf, URZ ;  /* 0x0000000f09067890 */ /* 0x000fc8000fffe03f */
[----:B------:R-:W-:Y:S01]  /*82e0*/  USHF.R.S32.HI UR7, URZ, 0x1f, UR6 ;  /* 0x0000001f3f077899 */ /* 0x000fe20008011406 */
[----:B------:R-:W-:Y:S03]  /*82f0*/  BSSY B0, `(.L_x_18606) ;  /* 0x00000f6000007945 */ /* 0x000fe60003800000 */
[----:B------:R-:W-:-:S04]  /*8300*/  ULEA.HI UR6, UR7, UR6, URZ, 0x4 ;  /* 0x0000000607067291 */ /* 0x000fc8000f8f203f */
[----:B--2---:R-:W2:Y:S01]  /*8310*/  @!P0 S2R R3, SR_CgaCtaId ;  /* 0x0000000000038919 */ /* 0x004ea20000008800 */
[----:B------:R-:W-:Y:S01]  /*8320*/  @!P0 MOV R2, 0x400 ;  /* 0x0000040000028802 */ /* 0x000fe20000000f00 */
[----:B------:R-:W-:-:S04]  /*8330*/  ULOP3.LUT UR6, UR6, 0xfffffff0, URZ, 0xc0, !UPT ;  /* 0xfffffff006067892 */ /* 0x000fc8000f8ec03f */
[----:B------:R-:W-:Y:S01]  /*8340*/  @!P0 VIADD R2, R2, 0x200 ;  /* 0x0000020002028836 */ /* 0x000fe20000000000 */
[----:B------:R-:W-:-:S04]  /*8350*/  UISETP.LT.AND UP0, UPT, UR9, UR6, UPT ;  /* 0x000000060900728c */ /* 0x000fc8000bf01270 */
[----:B------:R-:W-:-:S06]  /*8360*/  USEL UR6, UR9, UR6, UP0 ;  /* 0x0000000609067287 */ /* 0x000fcc0008000000 */
[----:B------:R-:W-:Y:S02]  /*8370*/  ISETP.GE.AND P1, PT, R75, UR6, PT ;  /* 0x000000064b007c0c */ /* 0x000fe4000bf26270 */
[----:B--2---:R-:W-:Y:S01]  /*8380*/  @!P0 LEA R4, R3, R2, 0x18 ;  /* 0x0000000203048211 */ /* 0x004fe200078ec0ff */
[----:B------:R-:W-:-:S03]  /*8390*/  IMAD.MOV.U32 R2, RZ, RZ, -0x800001 ;  /* 0xff7fffffff027424 */ /* 0x000fc600078e00ff */
[----:B------:R-:W-:-:S05]  /*83a0*/  @!P0 LEA R3, R21, R4, 0x2 ;  /* 0x0000000415038211 */ /* 0x000fca00078e10ff */
[----:B------:R-:W1:Y:S04]  /*83b0*/  @!P0 LDS R2, [R3] ;  /* 0x0000000003028984 */ /* 0x000e680000000800 */
[----:B-1----:R-:W1:Y:S02]  /*83c0*/  SHFL.BFLY PT, R5, R2, 0x2, 0x1f ;  /* 0x0c401f0002057f89 */ /* 0x002e6400000e0000 */
[----:B-1----:R-:W-:Y:S01]  /*83d0*/  FMNMX.FTZ R5, R5, R2, !PT ;  /* 0x0000000205057209 */ /* 0x002fe20007810000 */
[----:B------:R-:W-:-:S04]  /*83e0*/  IMAD.MOV.U32 R2, RZ, RZ, RZ ;  /* 0x000000ffff027224 */ /* 0x000fc800078e00ff */
[----:B------:R-:W1:Y:S02]  /*83f0*/  SHFL.BFLY PT, R4, R5, 0x1, 0x1f ;  /* 0x0c201f0005047f89 */ /* 0x000e6400000e0000 */
[----:B-1----:R-:W-:-:S05]  /*8400*/  FMNMX.FTZ R4, R5, R4, !PT ;  /* 0x0000000405047209 */ /* 0x002fca0007810000 */
[----:B------:R1:W2:Y:S01]  /*8410*/  SHFL.IDX PT, R25, R4, RZ, 0x1f ;  /* 0x00001fff04197589 */ /* 0x0002a200000e0000 */
[----:B------:R-:W-:Y:S05]  /*8420*/  @P1 BRA `(.L_x_18607) ;  /* 0x0000000c00881947 */ /* 0x000fea0003800000 */
[----:B------:R-:W-:Y:S01]  /*8430*/  LOP3.LUT R2, RZ, R75, RZ, 0x33, !PT ;  /* 0x0000004bff027212 */ /* 0x000fe200078e33ff */
[----:B------:R-:W-:Y:S01]  /*8440*/  BSSY B1, `(.L_x_18608) ;  /* 0x000001a000017945 */ /* 0x000fe20003800000 */
[----:B-1----:R-:W-:-:S03]  /*8450*/  IMAD.MOV.U32 R4, RZ, RZ, R75 ;  /* 0x000000ffff047224 */ /* 0x002fc600078e004b */
[----:B------:R-:W-:-:S05]  /*8460*/  VIADD R2, R2, UR6 ;  /* 0x0000000602027c36 */ /* 0x000fca0008000000 */
        /* <DEDUP_REMOVED lines=12> */
.L_x_18610:
[----:B------:R-:W2:Y:S01]  /*8530*/  LDS R6, [R5] ;  /* 0x0000000005067984 */ /* 0x000ea20000000800 */
[----:B------:R-:W-:Y:S02]  /*8540*/  VIADD R3, R3, 0xffffffff ;  /* 0xffffffff03037836 */ /* 0x000fe40000000000 */
[----:B------:R-:W-:-:S03]  /*8550*/  VIADD R4, R4, 0x80 ;  /* 0x0000008004047836 */ /* 0x000fc60000000000 */
[----:B------:R-:W-:Y:S01]  /*8560*/  ISETP.NE.AND P0, PT, R3, RZ, PT ;  /* 0x000000ff0300720c */ /* 0x000fe20003f05270 */
[----:B--2---:R-:W-:-:S04]  /*8570*/  FADD.FTZ R6, -R25, R6 ;  /* 0x0000000619067221 */ /* 0x004fc80000010100 */
[----:B------:R-:W-:-:S06]  /*8580*/  FMUL.FTZ R6, R6, 1.4426950216293334961 ;  /* 0x3fb8aa3b06067820 */ /* 0x000fcc0000410000 */
[----:B------:R-:W1:Y:S02]  /*8590*/  MUFU.EX2 R6, R6 ;  /* 0x0000000600067308 */ /* 0x000e640000000800 */
[----:B-1----:R1:W-:Y:S01]  /*85a0*/  STS [R5], R6 ;  /* 0x0000000605007388 */ /* 0x0023e20000000800 */
[----:B------:R-:W-:Y:S01]  /*85b0*/  FADD.FTZ R2, R6, R2 ;  /* 0x0000000206027221 */ /* 0x000fe20000010000 */
[----:B-1----:R-:W-:Y:S01]  /*85c0*/  VIADD R5, R5, 0x200 ;  /* 0x0000020005057836 */ /* 0x002fe20000000000 */
[----:B------:R-:W-:Y:S06]  /*85d0*/  @P0 BRA `(.L_x_18610) ;  /* 0xfffffffc00d40947 */ /* 0x000fec000383ffff */
.L_x_18609:
[----:B------:R-:W-:Y:S05]  /*85e0*/  BSYNC B1 ;  /* 0x0000000000017941 */ /* 0x000fea0003800000 */
.L_x_18608:
        /* <DEDUP_REMOVED lines=15> */
.L_x_18613:
[----:B------:R-:W2:Y:S01]  /*86e0*/  LDS R5, [R3+-0x400] ;  /* 0xfffc000003057984 */ /* 0x000ea20000000800 */
[----:B------:R-:W-:-:S03]  /*86f0*/  VIADD R4, R4, 0x800 ;  /* 0x0000080004047836 */ /* 0x000fc60000000000 */
[----:B------:R-:W1:Y:S02]  /*8700*/  LDS R6, [R3+-0x200] ;  /* 0xfffe000003067984 */ /* 0x000e640000000800 */
[----:B------:R-:W-:Y:S02]  /*8710*/  ISETP.GE.AND P2, PT, R4, R23, PT ;  /* 0x000000170400720c */ /* 0x000fe40003f46270 */
[----:B------:R-:W3:Y:S04]  /*8720*/  LDS R7, [R3] ;  /* 0x0000000003077984 */ /* 0x000ee80000000800 */
[----:B------:R-:W4:Y:S04]  /*8730*/  LDS R8, [R3+0x200] ;  /* 0x0002000003087984 */ /* 0x000f280000000800 */
[----:B------:R-:W0:Y:S04]  /*8740*/  LDS R9, [R3+0x400] ;  /* 0x0004000003097984 */ /* 0x000e280000000800 */
[----:B------:R-:W0:Y:S04]  /*8750*/  LDS R10, [R3+0x600] ;  /* 0x00060000030a7984 */ /* 0x000e280000000800 */
[----:B------:R-:W0:Y:S04]  /*8760*/  LDS R11, [R3+0x800] ;  /* 0x00080000030b7984 */ /* 0x000e280000000800 */
[----:B------:R-:W0:Y:S04]  /*8770*/  LDS R12, [R3+0xa00] ;  /* 0x000a0000030c7984 */ /* 0x000e280000000800 */
[----:B------:R-:W0:Y:S04]  /*8780*/  LDS R13, [R3+0xc00] ;  /* 0x000c0000030d7984 */ /* 0x000e280000000800 */
[----:B------:R-:W0:Y:S01]  /*8790*/  LDS R14, [R3+0xe00] ;  /* 0x000e0000030e7984 */ /* 0x000e220000000800 */
[----:B--2---:R-:W-:-:S03]  /*87a0*/  FADD.FTZ R5, -R25, R5 ;  /* 0x0000000519057221 */ /* 0x004fc60000010100 */
[----:B------:R-:W2:Y:S01]  /*87b0*/  LDS R15, [R3+0x1000] ;  /* 0x00100000030f7984 */ /* 0x000ea20000000800 */
[----:B------:R-:W-:Y:S01]  /*87c0*/  FMUL.FTZ R5, R5, 1.4426950216293334961 ;  /* 0x3fb8aa3b05057820 */ /* 0x000fe20000410000 */
[C---:B-1----:R-:W-:Y:S02]  /*87d0*/  FADD.FTZ R6, -R25.reuse, R6 ;  /* 0x0000000619067221 */ /* 0x042fe40000010100 */
[----:B------:R-:W1:Y:S01]  /*87e0*/  LDS R16, [R3+0x1200] ;  /* 0x0012000003107984 */ /* 0x000e620000000800 */
[----:B---3--:R-:W-:Y:S01]  /*87f0*/  FADD.FTZ R7, -R25, R7 ;  /* 0x0000000719077221 */ /* 0x008fe20000010100 */
[----:B------:R-:W-:Y:S02]  /*8800*/  FMUL.FTZ R6, R6, 1.4426950216293334961 ;  /* 0x3fb8aa3b06067820 */ /* 0x000fe40000410000 */
[----:B------:R-:W3:Y:S01]  /*8810*/  LDS R17, [R3+0x1400] ;  /* 0x0014000003117984 */ /* 0x000ee20000000800 */
[----:B------:R-:W0:Y:S01]  /*8820*/  MUFU.EX2 R5, R5 ;  /* 0x0000000500057308 */ /* 0x000e220000000800 */
[----:B------:R-:W-:Y:S01]  /*8830*/  FMUL.FTZ R7, R7, 1.4426950216293334961 ;  /* 0x3fb8aa3b07077820 */ /* 0x000fe20000410000 */
[C---:B----4-:R-:W-:Y:S01]  /*8840*/  FADD.FTZ R8, -R25.reuse, R8 ;  /* 0x0000000819087221 */ /* 0x050fe20000010100 */
[----:B------:R-:W4:Y:S01]  /*8850*/  LDS R18, [R3+0x1600] ;  /* 0x0016000003127984 */ /* 0x000f220000000800 */
[----:B0-----:R-:W-:-:S02]  /*8860*/  FADD.FTZ R9, -R25, R9 ;  /* 0x0000000919097221 */ /* 0x001fc40000010100 */
[----:B------:R-:W-:Y:S01]  /*8870*/  FMUL.FTZ R8, R8, 1.4426950216293334961 ;  /* 0x3fb8aa3b08087820 */ /* 0x000fe20000410000 */
[----:B------:R-:W0:Y:S01]  /*8880*/  LDS R19, [R3+0x1800] ;  /* 0x0018000003137984 */ /* 0x000e220000000800 */
[----:B------:R-:W2:Y:S01]  /*8890*/  MUFU.EX2 R6, R6 ;  /* 0x0000000600067308 */ /* 0x000ea20000000800 */
[----:B------:R-:W-:Y:S01]  /*88a0*/  FMUL.FTZ R9, R9, 1.4426950216293334961 ;  /* 0x3fb8aa3b09097820 */ /* 0x000fe20000410000 */
[C---:B------:R-:W-:Y:S01]  /*88b0*/  FADD.FTZ R10, -R25.reuse, R10 ;  /* 0x0000000a190a7221 */ /* 0x040fe20000010100 */
[----:B------:R-:W0:Y:S01]  /*88c0*/  LDS R22, [R3+0x1a00] ;  /* 0x001a000003167984 */ /* 0x000e220000000800 */
[----:B------:R-:W-:Y:S02]  /*88d0*/  FADD.FTZ R11, -R25, R11 ;  /* 0x0000000b190b7221 */ /* 0x000fe40000010100 */
        /* <DEDUP_REMOVED lines=16> */
[----:B-1----:R-:W-:Y:S01]  /*89e0*/  FADD.FTZ R2, R2, R7 ;  /* 0x0000000702027221 */ /* 0x002fe20000010000 */
[----:B------:R-:W-:Y:S01]  /*89f0*/  FMUL.FTZ R15, R15, 1.4426950216293334961 ;  /* 0x3fb8aa3b0f0f7820 */ /* 0x000fe20000410000 */
[C---:B------:R-:W-:Y:S01]  /*8a00*/  FADD.FTZ R16, -R25.reuse, R16 ;  /* 0x0000001019107221 */ /* 0x040fe20000010100 */
[----:B------:R-:W-:Y:S03]  /*8a10*/  STS [R3], R7 ;  /* 0x0000000703007388 */ /* 0x000fe60000000800 */
[----:B------:R-:W-:Y:S01]  /*8a20*/  FMUL.FTZ R16, R16, 1.4426950216293334961 ;  /* 0x3fb8aa3b10107820 */ /* 0x000fe20000410000 */
[----:B------:R-:W1:Y:S01]  /*8a30*/  MUFU.EX2 R10, R10 ;  /* 0x0000000a000a7308 */ /* 0x000e620000000800 */
        /* <DEDUP_REMOVED lines=8> */
[C---:B0-----:R-:W-:Y:S01]  /*8ac0*/  FADD.FTZ R19, -R25.reuse, R19 ;  /* 0x0000001319137221 */ /* 0x041fe20000010100 */
        /* <DEDUP_REMOVED lines=37> */
.L_x_18612:
[----:B------:R-:W-:Y:S05]  /*8d20*/  BSYNC B1 ;  /* 0x0000000000017941 */ /* 0x000fea0003800000 */
.L_x_18611:
[----:B------:R-:W-:Y:S01]  /*8d30*/  IADD3 R5, -R4, UR6, RZ ;  /* 0x0000000604057c10 */ /* 0x000fe2000fffe1ff */
[----:B------:R-:W-:Y:S03]  /*8d40*/  BSSY B1, `(.L_x_18614) ;  /* 0x0000036000017945 */ /* 0x000fe60003800000 */
[----:B------:R-:W-:-:S13]  /*8d50*/  ISETP.GT.AND P2, PT, R5, 0x200, PT ;  /* 0x000002000500780c */ /* 0x000fda0003f44270 */
[----:B------:R-:W-:Y:S05]  /*8d60*/  @!P2 BRA `(.L_x_18615) ;  /* 0x0000000000cca947 */ /* 0x000fea0003800000 */
[----:B------:R-:W2:Y:S01]  /*8d70*/  LDS R5, [R3+-0x400] ;  /* 0xfffc000003057984 */ /* 0x000ea20000000800 */
[----:B------:R-:W-:Y:S01]  /*8d80*/  PLOP3.LUT P0, PT, PT, PT, PT, 0x8, 0x0 ;  /* 0x000000000000781c */ /* 0x000fe20003f0e170 */
[----:B------:R-:W-:Y:S02]  /*8d90*/  VIADD R4, R4, 0x400 ;  /* 0x0000040004047836 */ /* 0x000fe40000000000 */
[----:B------:R-:W1:Y:S04]  /*8da0*/  LDS R6, [R3+-0x200] ;  /* 0xfffe000003067984 */ /* 0x000e680000000800 */
[----:B------:R-:W3:Y:S04]  /*8db0*/  LDS R7, [R3] ;  /* 0x0000000003077984 */ /* 0x000ee80000000800 */
[----:B------:R-:W4:Y:S04]  /*8dc0*/  LDS R8, [R3+0x200] ;  /* 0x0002000003087984 */ /* 0x000f280000000800 */
[----:B------:R-:W0:Y:S04]  /*8dd0*/  LDS R9, [R3+0x400] ;  /* 0x0004000003097984 */ /* 0x000e280000000800 */
[----:B------:R-:W0:Y:S04]  /*8de0*/  LDS R10, [R3+0x600] ;  /* 0x00060000030a7984 */ /* 0x000e280000000800 */
[----:B------:R-:W0:Y:S04]  /*8df0*/  LDS R11, [R3+0x800] ;  /* 0x00080000030b7984 */ /* 0x000e280000000800 */
[----:B------:R-:W0:Y:S01]  /*8e00*/  LDS R12, [R3+0xa00] ;  /* 0x000a0000030c7984 */ /* 0x000e220000000800 */
[----:B--2---:R-:W-:-:S04]  /*8e10*/  FADD.FTZ R5, -R25, R5 ;  /* 0x0000000519057221 */ /* 0x004fc80000010100 */
[----:B------:R-:W-:Y:S01]  /*8e20*/  FMUL.FTZ R5, R5, 1.4426950216293334961 ;  /* 0x3fb8aa3b05057820 */ /* 0x000fe20000410000 */
[C---:B-1----:R-:W-:Y:S01]  /*8e30*/  FADD.FTZ R6, -R25.reuse, R6 ;  /* 0x0000000619067221 */ /* 0x042fe20000010100 */
[----:B---3--:R-:W-:-:S03]  /*8e40*/  FADD.FTZ R7, -R25, R7 ;  /* 0x0000000719077221 */ /* 0x008fc60000010100 */
[----:B------:R-:W-:Y:S01]  /*8e50*/  FMUL.FTZ R6, R6, 1.4426950216293334961 ;  /* 0x3fb8aa3b06067820 */ /* 0x000fe20000410000 */
[----:B------:R-:W1:Y:S01]  /*8e60*/  MUFU.EX2 R5, R5 ;  /* 0x0000000500057308 */ /* 0x000e620000000800 */
[----:B------:R-:W-:Y:S01]  /*8e70*/  FMUL.FTZ R7, R7, 1.4426950216293334961 ;  /* 0x3fb8aa3b07077820 */ /* 0x000fe20000410000 */
[C---:B----4-:R-:W-:Y:S01]  /*8e80*/  FADD.FTZ R8, -R25.reuse, R8 ;  /* 0x0000000819087221 */ /* 0x050fe20000010100 */
[----:B0-----:R-:W-:-:S03]  /*8e90*/  FADD.FTZ R9, -R25, R9 ;  /* 0x0000000919097221 */ /* 0x001fc60000010100 */
[----:B------:R-:W-:Y:S02]  /*8ea0*/  FMUL.FTZ R8, R8, 1.4426950216293334961 ;  /* 0x3fb8aa3b08087820 */ /* 0x000fe40000410000 */
[----:B------:R-:W0:Y:S01]  /*8eb0*/  MUFU.EX2 R6, R6 ;  /* 0x0000000600067308 */ /* 0x000e220000000800 */
[----:B------:R-:W-:Y:S01]  /*8ec0*/  FMUL.FTZ R9, R9, 1.4426950216293334961 ;  /* 0x3fb8aa3b09097820 */ /* 0x000fe20000410000 */
[C---:B------:R-:W-:Y:S01]  /*8ed0*/  FADD.FTZ R10, -R25.reuse, R10 ;  /* 0x0000000a190a7221 */ /* 0x040fe20000010100 */
[----:B------:R-:W-:-:S03]  /*8ee0*/  FADD.FTZ R11, -R25, R11 ;  /* 0x0000000b190b7221 */ /* 0x000fc60000010100 */
[----:B------:R-:W-:Y:S02]  /*8ef0*/  FMUL.FTZ R10, R10, 1.4426950216293334961 ;  /* 0x3fb8aa3b0a0a7820 */ /* 0x000fe40000410000 */
[----:B------:R-:W2:Y:S01]  /*8f00*/  MUFU.EX2 R7, R7 ;  /* 0x0000000700077308 */ /* 0x000ea20000000800 */
[----:B-1----:R-:W-:Y:S01]  /*8f10*/  FADD.FTZ R2, R2, R5 ;  /* 0x0000000502027221 */ /* 0x002fe20000010000 */
[----:B------:R-:W-:Y:S01]  /*8f20*/  FADD.FTZ R12, -R25, R12 ;  /* 0x0000000c190c7221 */ /* 0x000fe20000010100 */
[----:B------:R-:W-:Y:S01]  /*8f30*/  FMUL.FTZ R11, R11, 1.4426950216293334961 ;  /* 0x3fb8aa3b0b0b7820 */ /* 0x000fe20000410000 */
[----:B------:R-:W-:Y:S02]  /*8f40*/  STS [R3+-0x400], R5 ;  /* 0xfffc000503007388 */ /* 0x000fe40000000800 */
[----:B------:R-:W-:Y:S02]  /*8f50*/  FMUL.FTZ R12, R12, 1.4426950216293334961 ;  /* 0x3fb8aa3b0c0c7820 */ /* 0x000fe40000410000 */
[----:B------:R-:W1:Y:S01]  /*8f60*/  MUFU.EX2 R8, R8 ;  /* 0x0000000800087308 */ /* 0x000e620000000800 */
[----:B0-----:R-:W-:Y:S01]  /*8f70*/  FADD.FTZ R2, R2, R6 ;  /* 0x0000000602027221 */ /* 0x001fe20000010000 */
[----:B------:R-:W-:Y:S06]  /*8f80*/  STS [R3+-0x200], R6 ;  /* 0xfffe000603007388 */ /* 0x000fec0000000800 */
[----:B------:R-:W0:Y:S01]  /*8f90*/  MUFU.EX2 R9, R9 ;  /* 0x0000000900097308 */ /* 0x000e220000000800 */
[----:B--2---:R-:W-:Y:S01]  /*8fa0*/  FADD.FTZ R2, R2, R7 ;  /* 0x0000000702027221 */ /* 0x004fe20000010000 */
[----:B------:R-:W-:Y:S06]  /*8fb0*/  STS [R3], R7 ;  /* 0x0000000703007388 */ /* 0x000fec0000000800 */
        /* <DEDUP_REMOVED lines=8> */
[----:B------:R-:W-:Y:S03]  /*9040*/  STS [R3+0x600], R10 ;  /* 0x0006000a03007388 */ /* 0x000fe60000000800 */
[----:B-1----:R-:W-:Y:S01]  /*9050*/  FADD.FTZ R2, R2, R11 ;  /* 0x0000000b02027221 */ /* 0x002fe20000010000 */
[----:B------:R-:W-:Y:S04]  /*9060*/  STS [R3+0x800], R11 ;  /* 0x0008000b03007388 */ /* 0x000fe80000000800 */
[----:B0-----:R0:W-:Y:S01]  /*9070*/  STS [R3+0xa00], R12 ;  /* 0x000a000c03007388 */ /* 0x0011e20000000800 */
[----:B------:R-:W-:Y:S01]  /*9080*/  FADD.FTZ R2, R2, R12 ;  /* 0x0000000c02027221 */ /* 0x000fe20000010000 */
[----:B0-----:R-:W-:-:S07]  /*9090*/  VIADD R3, R3, 0x1000 ;  /* 0x0000100003037836 */ /* 0x001fce0000000000 */
.L_x_18615:
[----:B------:R-:W-:Y:S05]  /*90a0*/  BSYNC B1 ;  /* 0x0000000000017941 */ /* 0x000fea0003800000 */
.L_x_18614:
[----:B------:R-:W-:-:S13]  /*90b0*/  ISETP.LT.OR P0, PT, R4, UR6, P0 ;  /* 0x0000000604007c0c */ /* 0x000fda0008701670 */
[----:B------:R-:W-:Y:S05]  /*90c0*/  @!P0 BRA `(.L_x_18607) ;  /* 0x0000000000608947 */ /* 0x000fea0003800000 */
[----:B------:R-:W2:Y:S04]  /*90d0*/  LDS R4, [R3+-0x400] ;  /* 0xfffc000003047984 */ /* 0x000ea80000000800 */
[----:B------:R-:W1:Y:S04]  /*90e0*/  LDS R5, [R3+-0x200] ;  /* 0xfffe000003057984 */ /* 0x000e680000000800 */
[----:B------:R-:W3:Y:S04]  /*90f0*/  LDS R6, [R3] ;  /* 0x0000000003067984 */ /* 0x000ee80000000800 */
[----:B------:R-:W4:Y:S01]  /*9100*/  LDS R7, [R3+0x200] ;  /* 0x0002000003077984 */ /* 0x000f220000000800 */
[C---:B--2---:R-:W-:Y:S01]  /*9110*/  FADD.FTZ R4, -R25.reuse, R4 ;  /* 0x0000000419047221 */ /* 0x044fe20000010100 */
[----:B-1----:R-:W-:-:S03]  /*9120*/  FADD.FTZ R5, -R25, R5 ;  /* 0x0000000519057221 */ /* 0x002fc60000010100 */
        /* <DEDUP_REMOVED lines=18> */
.L_x_18607:
[----:B------:R-:W-:Y:S05]  /*9250*/  BSYNC B0 ;  /* 0x0000000000007941 */ /* 0x000fea0003800000 */
.L_x_18606:
[----:B----4-:R-:W3:Y:S01]  /*9260*/  SHFL.BFLY PT, R3, R2, 0x10, 0x1f ;  /* 0x0e001f0002037f89 */ /* 0x010ee200000e0000 */
[----:B------:R-:W-:Y:S01]  /*9270*/  LOP3.LUT P0, R8, R75, 0x1f, RZ, 0xc0, !PT ;  /* 0x0000001f4b087812 */ /* 0x000fe2000780c0ff */
[----:B------:R-:W-:Y:S03]  /*9280*/  BSSY B0, `(.L_x_18616) ;  /* 0x00000ac000007945 */ /* 0x000fe60003800000 */
[----:B------:R-:W-:-:S09]  /*9290*/  ISETP.GT.U32.AND P2, PT, R8, 0x3, PT ;  /* 0x000000030800780c */ /* 0x000fd20003f44070 */
[----:B------:R-:W4:Y:S04]  /*92a0*/  @!P0 S2R R10, SR_CgaCtaId ;  /* 0x00000000000a8919 */ /* 0x000f280000008800 */
[----:B------:R-:W0:Y:S01]  /*92b0*/  @!P2 S2R R9, SR_CgaCtaId ;  /* 0x000000000009a919 */ /* 0x000e220000008800 */
[----:B---3--:R-:W-:Y:S01]  /*92c0*/  FADD.FTZ R3, R3, R2 ;  /* 0x0000000203037221 */ /* 0x008fe20000010000 */
[----:B------:R-:W-:-:S04]  /*92d0*/  @!P0 MOV R2, 0x400 ;  /* 0x0000040000028802 */ /* 0x000fc80000000f00 */
[----:B-1----:R-:W1:Y:S02]  /*92e0*/  SHFL.BFLY PT, R4, R3, 0x8, 0x1f ;  /* 0x0d001f0003047f89 */ /* 0x002e6400000e0000 */
[----:B-1----:R-:W-:Y:S01]  /*92f0*/  FADD.FTZ R4, R3, R4 ;  /* 0x0000000403047221 */ /* 0x002fe20000010000 */
[----:B------:R-:W-:Y:S01]  /*9300*/  @!P0 VIADD R3, R2, 0x200 ;  /* 0x0000020002038836 */ /* 0x000fe20000000000 */
[----:B------:R-:W-:-:S03]  /*9310*/  @!P0 SHF.R.U32.HI R2, RZ, 0x3, R75 ;  /* 0x00000003ff028819 */ /* 0x000fc6000001164b */
[----:B------:R-:W1:Y:S01]  /*9320*/  SHFL.BFLY PT, R5, R4, 0x4, 0x1f ;  /* 0x0c801f0004057f89 */ /* 0x000e6200000e0000 */
[----:B----4-:R-:W-:Y:S02]  /*9330*/  @!P0 LEA R3, R10, R3, 0x18 ;  /* 0x000000030a038211 */ /* 0x010fe400078ec0ff */
[----:B------:R-:W-:-:S05]  /*9340*/  @!P0 LOP3.LUT R2, R2, 0x1ffffffc, RZ, 0xc0, !PT ;  /* 0x1ffffffc02028812 */ /* 0x000fca00078ec0ff */
[----:B------:R-:W-:Y:S02]  /*9350*/  @!P0 IMAD.IADD R2, R2, 0x1, R3 ;  /* 0x0000000102028824 */ /* 0x000fe400078e0203 */
[----:B-1----:R-:W-:Y:S01]  /*9360*/  FADD.FTZ R5, R4, R5 ;  /* 0x0000000504057221 */ /* 0x002fe20000010000 */
[----:B------:R-:W-:-:S04]  /*9370*/  @!P2 MOV R4, 0x400 ;  /* 0x000004000004a802 */ /* 0x000fc80000000f00 */
[----:B------:R-:W1:Y:S01]  /*9380*/  SHFL.BFLY PT, R6, R5, 0x2, 0x1f ;  /* 0x0c401f0005067f89 */ /* 0x000e6200000e0000 */
[----:B------:R-:W-:-:S05]  /*9390*/  @!P2 VIADD R4, R4, 0x200 ;  /* 0x000002000404a836 */ /* 0x000fca0000000000 */
[----:B0-----:R-:W-:-:S05]  /*93a0*/  @!P2 LEA R9, R9, R4, 0x18 ;  /* 0x000000040909a211 */ /* 0x001fca00078ec0ff */
[----:B------:R-:W-:Y:S02]  /*93b0*/  @!P2 IMAD R8, R8, 0x4, R9 ;  /* 0x000000040808a824 */ /* 0x000fe400078e0209 */
[----:B-1----:R-:W-:-:S05]  /*93c0*/  FADD.FTZ R6, R5, R6 ;  /* 0x0000000605067221 */ /* 0x002fca0000010000 */
        /* <DEDUP_REMOVED lines=28> */
.L_x_18620:
        /* <DEDUP_REMOVED lines=8> */
.L_x_18619:
[----:B------:R-:W-:Y:S05]  /*9610*/  BSYNC B1 ;  /* 0x0000000000017941 */ /* 0x000fea0003800000 */
.L_x_18618:
        /* <DEDUP_REMOVED lines=13> */
[----:B------:R-:W-:-:S03]  /*96f0*/  PLOP3.LUT P0, PT, PT, PT, PT, 0x8, 0x0 ;  /* 0x000000000000781c */ /* 0x000fc60003f0e170 */
[----:B------:R-:W-:-:S10]  /*9700*/  VIADD R31, R31, 0xfffffa00 ;  /* 0xfffffa001f1f7836 */ /* 0x000fd40000000000 */
.L_x_18623:
[----:B------:R-:W0:Y:S01]  /*9710*/  LDS R3, [R2+-0x400] ;  /* 0xfffc000002037984 */ /* 0x000e220000000800 */
[----:B------:R-:W-:-:S03]  /*9720*/  VIADD R4, R4, 0x800 ;  /* 0x0000080004047836 */ /* 0x000fc60000000000 */
[----:B------:R-:W1:Y:S02]  /*9730*/  LDS R5, [R2+-0x200] ;  /* 0xfffe000002057984 */ /* 0x000e640000000800 */
[----:B------:R-:W-:Y:S02]  /*9740*/  ISETP.GE.AND P1, PT, R4, R31, PT ;  /* 0x0000001f0400720c */ /* 0x000fe40003f26270 */
[----:B------:R-:W3:Y:S04]  /*9750*/  LDS R6, [R2] ;  /* 0x0000000002067984 */ /* 0x000ee80000000800 */
[----:B------:R-:W4:Y:S04]  /*9760*/  LDS R8, [R2+0x200] ;  /* 0x0002000002087984 */ /* 0x000f280000000800 */
        /* <DEDUP_REMOVED lines=10> */
[----:B--2---:R-:W1:Y:S01]  /*9810*/  LDS R25, [R2+0x1400] ;  /* 0x0014000002197984 */ /* 0x004e620000000800 */
[----:B---3--:R-:W-:-:S03]  /*9820*/  FMUL.FTZ R7, R29, R6 ;  /* 0x000000061d077220 */ /* 0x008fc60000410000 */
[----:B------:R-:W2:Y:S01]  /*9830*/  LDS R26, [R2+0x1600] ;  /* 0x00160000021a7984 */ /* 0x000ea20000000800 */
[----:B----4-:R-:W-:-:S03]  /*9840*/  FMUL.FTZ R9, R29, R8 ;  /* 0x000000081d097220 */ /* 0x010fc60000410000 */
[----:B------:R-:W3:Y:S01]  /*9850*/  LDS R27, [R2+0x1800] ;  /* 0x00180000021b7984 */ /* 0x000ee20000000800 */
[----:B------:R-:W-:-:S03]  /*9860*/  FMUL.FTZ R11, R29, R10 ;  /* 0x0000000a1d0b7220 */ /* 0x000fc60000410000 */
[----:B------:R-:W4:Y:S01]  /*9870*/  LDS R28, [R2+0x1a00] ;  /* 0x001a0000021c7984 */ /* 0x000f220000000800 */
        /* <DEDUP_REMOVED lines=29> */
.L_x_18622:
[----:B------:R-:W-:Y:S05]  /*9a50*/  BSYNC B1 ;  /* 0x0000000000017941 */ /* 0x000fea0003800000 */
.L_x_18621:
        /* <DEDUP_REMOVED lines=8> */
[----:B------:R-:W3:Y:S04]  /*9ae0*/  LDS R6, [R2] ;  /* 0x0000000002067984 */ /* 0x000ee80000000800 */
[----:B------:R-:W4:Y:S04]  /*9af0*/  LDS R8, [R2+0x200] ;  /* 0x0002000002087984 */ /* 0x000f280000000800 */
[----:B------:R-:W2:Y:S04]  /*9b00*/  LDS R10, [R2+0x400] ;  /* 0x00040000020a7984 */ /* 0x000ea80000000800 */
[----:B------:R-:W2:Y:S04]  /*9b10*/  LDS R12, [R2+0x600] ;  /* 0x00060000020c7984 */ /* 0x000ea80000000800 */
[----:B------:R-:W2:Y:S04]  /*9b20*/  LDS R14, [R2+0x800] ;  /* 0x00080000020e7984 */ /* 0x000ea80000000800 */
[----:B------:R-:W2:Y:S01]  /*9b30*/  LDS R16, [R2+0xa00] ;  /* 0x000a000002107984 */ /* 0x000ea20000000800 */
[C---:B0-----:R-:W-:Y:S01]  /*9b40*/  FMUL.FTZ R3, R29.reuse, R3 ;  /* 0x000000031d037220 */ /* 0x041fe20000410000 */
[----:B-1----:R-:W-:-:S04]  /*9b50*/  FMUL.FTZ R5, R29, R5 ;  /* 0x000000051d057220 */ /* 0x002fc80000410000 */
[----:B------:R-:W-:Y:S01]  /*9b60*/  STS [R2+-0x400], R3 ;  /* 0xfffc000302007388 */ /* 0x000fe20000000800 */
[----:B---3--:R-:W-:-:S03]  /*9b70*/  FMUL.FTZ R7, R29, R6 ;  /* 0x000000061d077220 */ /* 0x008fc60000410000 */
[----:B------:R-:W-:Y:S01]  /*9b80*/  STS [R2+-0x200], R5 ;  /* 0xfffe000502007388 */ /* 0x000fe20000000800 */
[----:B----4-:R-:W-:-:S03]  /*9b90*/  FMUL.FTZ R9, R29, R8 ;  /* 0x000000081d097220 */ /* 0x010fc60000410000 */
[----:B------:R-:W-:Y:S01]  /*9ba0*/  STS [R2], R7 ;  /* 0x0000000702007388 */ /* 0x000fe20000000800 */
[----:B--2---:R-:W-:-:S03]  /*9bb0*/  FMUL.FTZ R11, R29, R10 ;  /* 0x0000000a1d0b7220 */ /* 0x004fc60000410000 */
        /* <DEDUP_REMOVED lines=9> */
.L_x_18625:
[----:B------:R-:W-:Y:S05]  /*9c50*/  BSYNC B1 ;  /* 0x0000000000017941 */ /* 0x000fea0003800000 */
.L_x_18624:
[----:B------:R-:W-:-:S13]  /*9c60*/  ISETP.LT.OR P0, PT, R4, UR6, P0 ;  /* 0x0000000604007c0c */ /* 0x000fda0008701670 */
[----:B------:R-:W-:Y:S05]  /*9c70*/  @!P0 BRA `(.L_x_18617) ;  /* 0x0000000000308947 */ /* 0x000fea0003800000 */
[----:B------:R-:W0:Y:S04]  /*9c80*/  LDS R3, [R2+-0x400] ;  /* 0xfffc000002037984 */ /* 0x000e280000000800 */
[----:B------:R-:W1:Y:S04]  /*9c90*/  LDS R4, [R2+-0x200] ;  /* 0xfffe000002047984 */ /* 0x000e680000000800 */
[----:B------:R-:W3:Y:S04]  /*9ca0*/  LDS R6, [R2] ;  /* 0x0000000002067984 */ /* 0x000ee80000000800 */
[----:B------:R-:W4:Y:S01]  /*9cb0*/  LDS R8, [R2+0x200] ;  /* 0x0002000002087984 */ /* 0x000f220000000800 */
[-C--:B0-----:R-:W-:Y:S01]  /*9cc0*/  FMUL.FTZ R3, R3, R29.reuse ;  /* 0x0000001d03037220 */ /* 0x081fe20000410000 */
[----:B-1----:R-:W-:-:S04]  /*9cd0*/  FMUL.FTZ R5, R4, R29 ;  /* 0x0000001d04057220 */ /* 0x002fc80000410000 */
[----:B------:R1:W-:Y:S01]  /*9ce0*/  STS [R2+-0x400], R3 ;  /* 0xfffc000302007388 */ /* 0x0003e20000000800 */
[----:B---3--:R-:W-:-:S03]  /*9cf0*/  FMUL.FTZ R7, R6, R29 ;  /* 0x0000001d06077220 */ /* 0x008fc60000410000 */
[----:B------:R1:W-:Y:S01]  /*9d00*/  STS [R2+-0x200], R5 ;  /* 0xfffe000502007388 */ /* 0x0003e20000000800 */
[----:B----4-:R-:W-:-:S03]  /*9d10*/  FMUL.FTZ R9, R8, R29 ;  /* 0x0000001d08097220 */ /* 0x010fc60000410000 */
[----:B------:R1:W-:Y:S04]  /*9d20*/  STS [R2], R7 ;  /* 0x0000000702007388 */ /* 0x0003e80000000800 */
[----:B------:R1:W-:Y:S02]  /*9d30*/  STS [R2+0x200], R9 ;  /* 0x0002000902007388 */ /* 0x0003e40000000800 */
.L_x_18617:
[----:B------:R-:W-:Y:S05]  /*9d40*/  BSYNC B0 ;  /* 0x0000000000007941 */ /* 0x000fea0003800000 */
.L_x_18616:
[----:B------:R-:W-:Y:S01]  /*9d50*/  BAR.SYNC.DEFER_BLOCKING 0x0 ;  /* 0x0000000000007b1d */ /* 0x000fe20000010000 */
[----:B------:R-:W-:-:S05]  /*9d60*/  ISETP.GE.AND P0, PT, R20, UR4, PT ;  /* 0x0000000414007c0c */ /* 0x000fca000bf06270 */
[----:B------:R-:W-:Y:S01]  /*9d70*/  ULDC UR13, c[0x0][0x25c] ;  /* 0x00009700000d7ab9 */ /* 0x000fe20000000800 */
[----:B------:R-:W-:Y:S07]  /*9d80*/  BSSY B0, `(.L_x_18626) ;  /* 0x0000475000007945 */ /* 0x000fee0003800000 */
[----:B------:R-:W-:Y:S05]  /*9d90*/  @!P0 BRA `(.L_x_18627) ;  /* 0x0000000000248947 */ /* 0x000fea0003800000 */
[----:B------:R-:W-:Y:S02]  /*9da0*/  CS2R R22, SRZ ;  /* 0x0000000000167805 */ /* 0x000fe4000001ff00 */
[----:B--2---:R-:W-:Y:S02]  /*9db0*/  CS2R R24, SRZ ;  /* 0x0000000000187805 */ /* 0x004fe4000001ff00 */
[----:B------:R-:W-:Y:S02]  /*9dc0*/  CS2R R26, SRZ ;  /* 0x00000000001a7805 */ /* 0x000fe4000001ff00 */
[----:B------:R-:W-:Y:S02]  /*9dd0*/  CS2R R28, SRZ ;  /* 0x00000000001c7805 */ /* 0x000fe4000001ff00 */
[----:B------:R-:W-:Y:S02]  /*9de0*/  CS2R R30, SRZ ;  /* 0x00000000001e7805 */ /* 0x000fe4000001ff00 */
[----:B------:R-:W-:-:S02]  /*9df0*/  CS2R R32, SRZ ;  /* 0x0000000000207805 */ /* 0x000fc4000001ff00 */
[----:B------:R-:W-:Y:S02]  /*9e00*/  CS2R R34, SRZ ;  /* 0x0000000000227805 */ /* 0x000fe4000001ff00 */
[----:B------:R-:W-:Y:S01]  /*9e10*/  CS2R R36, SRZ ;  /* 0x0000000000247805 */ /* 0x000fe2000001ff00 */
[----:B------:R-:W-:Y:S06]  /*9e20*/  BRA `(.L_x_18628) ;  /* 0x0000004400a87947 */ /* 0x000fec0003800000 */
.L_x_18627:
[C---:B------:R-:W-:Y:S01]  /*9e30*/  IADD3 R39, P0, R20.reuse, UR5, RZ ;  /* 0x0000000514277c10 */ /* 0x040fe2000ff1e0ff */
[----:B------:R-:W-:Y:S01]  /*9e40*/  ULDC.64 UR6, c[0x0][0x238] ;  /* 0x00008e0000067ab9 */ /* 0x000fe20000000a00 */
[----:B------:R-:W3:Y:S01]  /*9e50*/  LDC R41, c[0x0][0x25c] ;  /* 0x00009700ff297b82 */ /* 0x000ee20000000800 */
[----:B------:R-:W-:Y:S01]  /*9e60*/  ULDC UR8, c[0x0][0x260] ;  /* 0x0000980000087ab9 */ /* 0x000fe20000000800 */
[----:B-1----:R-:W-:Y:S01]  /*9e70*/  LEA.HI.X.SX32 R2, R20, UR12, 0x1, P0 ;  /* 0x0000000c14027c11 */ /* 0x002fe200080f0eff */
[----:B------:R-:W-:Y:S01]  /*9e80*/  IMAD.U32 R5, RZ, RZ, UR4 ;  /* 0x00000004ff057e24 */ /* 0x000fe2000f8e00ff */
[C---:B------:R-:W-:Y:S01]  /*9e90*/  LEA R38, P0, R39.reuse, UR6, 0x2 ;  /* 0x0000000627267c11 */ /* 0x040fe2000f8010ff */
[----:B------:R-:W-:Y:S01]  /*9ea0*/  UMOV UR6, 0x400 ;  /* 0x0000040000067882 */ /* 0x000fe20000000000 */
[----:B------:R-:W-:Y:S01]  /*9eb0*/  IMAD R12, R0, UR8, RZ ;  /* 0x00000008000c7c24 */ /* 0x000fe2000f8e02ff */
[----:B------:R-:W-:Y:S01]  /*9ec0*/  UIADD3 UR6, UR6, 0x220, URZ ;  /* 0x0000022006067890 */ /* 0x000fe2000fffe03f */
[----:B------:R-:W-:Y:S01]  /*9ed0*/  LEA.HI.X R39, R39, UR7, R2, 0x2, P0 ;  /* 0x0000000727277c11 */ /* 0x000fe200080f1402 */
[----:B------:R-:W1:Y:S01]  /*9ee0*/  S2UR UR7, SR_CgaCtaId ;  /* 0x00000000000779c3 */ /* 0x000e620000008800 */
[----:B------:R-:W-:-:S02]  /*9ef0*/  LEA.HI R2, R21, R21, RZ, 0x1 ;  /* 0x0000001515027211 */ /* 0x000fc400078f08ff */
[----:B------:R-:W-:Y:S02]  /*9f00*/  CS2R R22, SRZ ;  /* 0x0000000000167805 */ /* 0x000fe4000001ff00 */
[----:B--2---:R-:W-:Y:S02]  /*9f10*/  CS2R R24, SRZ ;  /* 0x0000000000187805 */ /* 0x004fe4000001ff00 */
[----:B------:R-:W-:Y:S02]  /*9f20*/  CS2R R26, SRZ ;  /* 0x00000000001a7805 */ /* 0x000fe4000001ff00 */
[C---:B------:R-:W-:Y:S01]  /*9f30*/  LOP3.LUT R4, R2.reuse, 0xfffffffe, RZ, 0xc0, !PT ;  /* 0xfffffffe02047812 */ /* 0x040fe200078ec0ff */
[----:B------:R-:W-:Y:S01]  /*9f40*/  IMAD.SHL.U32 R2, R2, 0x8, RZ ;  /* 0x0000000802027824 */ /* 0x000fe200078e00ff */
[----:B------:R-:W-:Y:S02]  /*9f50*/  CS2R R28, SRZ ;  /* 0x00000000001c7805 */ /* 0x000fe4000001ff00 */
[----:B------:R-:W-:-:S02]  /*9f60*/  CS2R R30, SRZ ;  /* 0x00000000001e7805 */ /* 0x000fc4000001ff00 */
[----:B------:R-:W-:Y:S01]  /*9f70*/  CS2R R32, SRZ ;  /* 0x0000000000207805 */ /* 0x000fe2000001ff00 */
[----:B0-----:R-:W-:Y:S01]  /*9f80*/  IMAD.IADD R3, R21, 0x1, -R4 ;  /* 0x0000000115037824 */ /* 0x001fe200078e0a04 */
[----:B------:R-:W-:Y:S02]  /*9f90*/  LOP3.LUT R2, R2, 0xfffffff0, RZ, 0xc0, !PT ;  /* 0xfffffff002027812 */ /* 0x000fe400078ec0ff */
[----:B------:R-:W-:Y:S02]  /*9fa0*/  CS2R R34, SRZ ;  /* 0x0000000000227805 */ /* 0x000fe4000001ff00 */
[----:B------:R-:W-:Y:S01]  /*9fb0*/  CS2R R36, SRZ ;  /* 0x0000000000247805 */ /* 0x000fe2000001ff00 */
[C---:B------:R-:W-:Y:S01]  /*9fc0*/  IMAD R44, R20.reuse, 0x2, R3 ;  /* 0x00000002142c7824 */ /* 0x040fe200078e0203 */
[----:B------:R-:W-:Y:S01]  /*9fd0*/  IADD3 R0, -R20, -0x1, R5 ;  /* 0xffffffff14007810 */ /* 0x000fe20007ffe105 */
[----:B------:R-:W-:Y:S01]  /*9fe0*/  IMAD.SHL.U32 R3, R3, 0x8, RZ ;  /* 0x0000000803037824 */ /* 0x000fe200078e00ff */
[----:B---3--:R-:W-:Y:S01]  /*9ff0*/  SHF.R.S32.HI R41, RZ, 0x1f, R41 ;  /* 0x0000001fff297819 */ /* 0x008fe20000011429 */
[----:B------:R-:W-:Y:S01]  /*a000*/  IMAD.MOV.U32 R40, RZ, RZ, R20 ;  /* 0x000000ffff287224 */ /* 0x000fe200078e0014 */
[----:B------:R-:W-:Y:S01]  /*a010*/  SHF.R.S32.HI R13, RZ, 0x1f, R12 ;  /* 0x0000001fff0d7819 */ /* 0x000fe2000001140c */
[----:B------:R-:W-:-:S02]  /*a020*/  IMAD.IADD R43, R3, 0x1, R2 ;  /* 0x00000001032b7824 */ /* 0x000fc400078e0202 */
[----:B------:R-:W-:Y:S01]  /*a030*/  IMAD R42, R20, 0x10, R3 ;  /* 0x00000010142a7824 */ /* 0x000fe200078e0203 */
[----:B-1----:R-:W-:Y:S02]  /*a040*/  ULEA UR6, UR7, UR6, 0x18 ;  /* 0x0000000607067291 */ /* 0x002fe4000f8ec03f */
[C---:B------:R-:W-:Y:S01]  /*a050*/  IADD3 R45, R43.reuse, 0x200, RZ ;  /* 0x000002002b2d7810 */ /* 0x040fe20007ffe0ff */
[C---:B------:R-:W-:Y:S01]  /*a060*/  VIADD R47, R43.reuse, 0x300 ;  /* 0x000003002b2f7836 */ /* 0x040fe20000000000 */
[C---:B------:R-:W-:Y:S01]  /*a070*/  IADD3 R67, R43.reuse, 0xd00, RZ ;  /* 0x00000d002b437810 */ /* 0x040fe20007ffe0ff */
[C---:B------:R-:W-:Y:S01]  /*a080*/  VIADD R49, R43.reuse, 0x400 ;  /* 0x000004002b317836 */ /* 0x040fe20000000000 */
[----:B------:R-:W-:Y:S01]  /*a090*/  LEA R44, R44, UR6, 0x5 ;  /* 0x000000062c2c7c11 */ /* 0x000fe2000f8e28ff */
[C---:B------:R-:W-:Y:S02]  /*a0a0*/  VIADD R51, R43.reuse, 0x500 ;  /* 0x000005002b337836 */ /* 0x040fe40000000000 */
[----:B------:R-:W-:-:S02]  /*a0b0*/  VIADD R53, R43, 0x600 ;  /* 0x000006002b357836 */ /* 0x000fc40000000000 */
[----:B------:R-:W-:Y:S02]  /*a0c0*/  VIADD R44, R44, 0x10 ;  /* 0x000000102c2c7836 */ /* 0x000fe40000000000 */
[C---:B------:R-:W-:Y:S02]  /*a0d0*/  VIADD R55, R43.reuse, 0x700 ;  /* 0x000007002b377836 */ /* 0x040fe40000000000 */
[C---:B------:R-:W-:Y:S02]  /*a0e0*/  VIADD R57, R43.reuse, 0x800 ;  /* 0x000008002b397836 */ /* 0x040fe40000000000 */
[C---:B------:R-:W-:Y:S02]  /*a0f0*/  VIADD R59, R43.reuse, 0x900 ;  /* 0x000009002b3b7836 */ /* 0x040fe40000000000 */
[C---:B------:R-:W-:Y:S02]  /*a100*/  VIADD R61, R43.reuse, 0xa00 ;  /* 0x00000a002b3d7836 */ /* 0x040fe40000000000 */
[----:B------:R-:W-:-:S02]  /*a110*/  VIADD R63, R43, 0xb00 ;  /* 0x00000b002b3f7836 */ /* 0x000fc40000000000 */
[C---:B------:R-:W-:Y:S02]  /*a120*/  VIADD R65, R43.reuse, 0xc00 ;  /* 0x00000c002b417836 */ /* 0x040fe40000000000 */
[C---:B------:R-:W-:Y:S02]  /*a130*/  VIADD R69, R43.reuse, 0xe00 ;  /* 0x00000e002b457836 */ /* 0x040fe40000000000 */
[----:B------:R-:W-:-:S07]  /*a140*/  VIADD R71, R43, 0xf00 ;  /* 0x00000f002b477836 */ /* 0x000fce0000000000 */
.L_x_18661:
        /* <DEDUP_REMOVED lines=25> */
[----:B-----5:R-:W5:Y:S01]  /*a2e0*/  LDG.E.CONSTANT R64, desc[UR10][R84.64] ;  /* 0x0000000a54407981 */ /* 0x020f62000c1e9900 */
        /* <DEDUP_REMOVED lines=10> */
[-C--:B------:R-:W-:Y:S01]  /*a390*/  IADD3 R19, P4, R69, R14.reuse, RZ ;  /* 0x0000000e45137210 */ /* 0x080fe20007f9e0ff */
[----:B------:R-:W5:Y:S01]  /*a3a0*/  LDG.E.CONSTANT R56, desc[UR10][R80.64] ;  /* 0x0000000a50387981 */ /* 0x000f62000c1e9900 */
[----:B------:R-:W-:Y:S02]  /*a3b0*/  IADD3 R17, P3, R71, R14, RZ ;  /* 0x0000000e47117210 */ /* 0x000fe40007f7e0ff */
[-C--:B------:R-:W-:Y:S01]  /*a3c0*/  LEA.HI.X.SX32 R54, R67, R52.reuse, 0x1, P5 ;  /* 0x0000003443367211 */ /* 0x080fe200028f0eff */
[----:B------:R-:W5:Y:S01]  /*a3d0*/  LDG.E.CONSTANT R58, desc[UR10][R80.64+0x4] ;  /* 0x0000040a503a7981 */ /* 0x000f62000c1e9900 */
[----:B------:R-:W-:-:S02]  /*a3e0*/  LEA.HI.X.SX32 R48, R69, R52, 0x1, P4 ;  /* 0x0000003445307211 */ /* 0x000fc400020f0eff */
[----:B------:R-:W-:Y:S01]  /*a3f0*/  LEA.HI.X.SX32 R46, R71, R52, 0x1, P3 ;  /* 0x00000034472e7211 */ /* 0x000fe200018f0eff */
[----:B------:R-:W5:Y:S01]  /*a400*/  LDG.E.CONSTANT R60, desc[UR10][R80.64+0x8] ;  /* 0x0000080a503c7981 */ /* 0x000f62000c1e9900 */
[CC--:B------:R-:W-:Y:S02]  /*a410*/  LEA R98, P1, R50.reuse, R2.reuse, 0x1 ;  /* 0x0000000232627211 */ /* 0x0c0fe400078208ff */
[-C--:B------:R-:W-:Y:S01]  /*a420*/  LEA R18, P0, R19, R2.reuse, 0x1 ;  /* 0x0000000213127211 */ /* 0x080fe200078008ff */
[----:B------:R-:W5:Y:S01]  /*a430*/  LDG.E.CONSTANT R62, desc[UR10][R80.64+0xc] ;  /* 0x00000c0a503e7981 */ /* 0x000f62000c1e9900 */
[----:B------:R-:W-:Y:S02]  /*a440*/  LEA R16, P6, R17, R2, 0x1 ;  /* 0x0000000211107211 */ /* 0x000fe400078c08ff */
        /* <DEDUP_REMOVED lines=27> */
[----:B------:R-:W5:Y:S01]  /*a600*/  LDG.E.CONSTANT R86, desc[UR10][R98.64+0x4] ;  /* 0x0000040a62567981 */ /* 0x000f62000c1e9900 */
[----:B0-----:R-:W-:-:S03]  /*a610*/  F2FP.BF16.F32.PACK_AB R17, R5, R4 ;  /* 0x000000040511723e */ /* 0x001fc600000010ff */
[----:B------:R-:W5:Y:S01]  /*a620*/  LDG.E.CONSTANT R87, desc[UR10][R98.64+0x8] ;  /* 0x0000080a62577981 */ /* 0x000f62000c1e9900 */
[----:B------:R-:W-:-:S03]  /*a630*/  LEA R4, P1, R97, R2, 0x1 ;  /* 0x0000000261047211 */ /* 0x000fc600078208ff */
[----:B------:R0:W5:Y:S01]  /*a640*/  LDG.E.CONSTANT R88, desc[UR10][R98.64+0xc] ;  /* 0x00000c0a62587981 */ /* 0x000162000c1e9900 */
[----:B------:R-:W-:Y:S01]  /*a650*/  F2FP.BF16.F32.PACK_AB R6, R7, R6 ;  /* 0x000000060706723e */ /* 0x000fe200000010ff */
[----:B------:R-:W-:Y:S02]  /*a660*/  IMAD.MOV.U32 R16, RZ, RZ, R17 ;  /* 0x000000ffff107224 */ /* 0x000fe400078e0011 */
[----:B------:R-:W5:Y:S04]  /*a670*/  LDG.E.CONSTANT R89, desc[UR10][R18.64] ;  /* 0x0000000a12597981 */ /* 0x000f68000c1e9900 */
[----:B------:R-:W5:Y:S01]  /*a680*/  LDG.E.CONSTANT R90, desc[UR10][R18.64+0x4] ;  /* 0x0000040a125a7981 */ /* 0x000f62000c1e9900 */
[----:B0-----:R-:W-:-:S03]  /*a690*/  LEA.HI.X.SX32 R98, R43, R52, 0x1, P0 ;  /* 0x000000342b627211 */ /* 0x001fc600000f0eff */
[----:B------:R-:W5:Y:S01]  /*a6a0*/  LDG.E.CONSTANT R91, desc[UR10][R18.64+0x8] ;  /* 0x0000080a125b7981 */ /* 0x000f62000c1e9900 */
[----:B------:R-:W-:Y:S01]  /*a6b0*/  LEA.HI.X R5, R97, R3, R98, 0x1, P1 ;  /* 0x0000000361057211 */ /* 0x000fe200008f0c62 */
[----:B------:R-:W-:Y:S02]  /*a6c0*/  IMAD.MOV.U32 R17, RZ, RZ, R6 ;  /* 0x000000ffff117224 */ /* 0x000fe400078e0006 */
[----:B------:R1:W5:Y:S04]  /*a6d0*/  LDG.E.CONSTANT R92, desc[UR10][R18.64+0xc] ;  /* 0x00000c0a125c7981 */ /* 0x000368000c1e9900 */
[----:B------:R0:W5:Y:S04]  /*a6e0*/  LDG.E.CONSTANT R7, desc[UR10][R4.64] ;  /* 0x0000000a04077981 */ /* 0x000168000c1e9900 */
[----:B------:R0:W5:Y:S01]  /*a6f0*/  LDG.E.CONSTANT R6, desc[UR10][R4.64+0x4] ;  /* 0x0000040a04067981 */ /* 0x000162000c1e9900 */
[----:B-1----:R-:W-:-:S03]  /*a700*/  F2FP.BF16.F32.PACK_AB R19, R9, R8 ;  /* 0x000000080913723e */ /* 0x002fc600000010ff */
[----:B------:R0:W5:Y:S04]  /*a710*/  LDG.E.CONSTANT R8, desc[UR10][R4.64+0x8] ;  /* 0x0000080a04087981 */ /* 0x000168000c1e9900 */
[----:B------:R0:W5:Y:S01]  /*a720*/  LDG.E.CONSTANT R98, desc[UR10][R4.64+0xc] ;  /* 0x00000c0a04627981 */ /* 0x000162000c1e9900 */
[----:B------:R-:W-:Y:S01]  /*a730*/  ISETP.NE.AND P0, PT, R0, RZ, PT ;  /* 0x000000ff0000720c */ /* 0x000fe20003f05270 */
[----:B------:R-:W-:Y:S01]  /*a740*/  BSSY B1, `(.L_x_18629) ;  /* 0x0000024000017945 */ /* 0x000fe20003800000 */
[----:B------:R-:W-:Y:S02]  /*a750*/  F2FP.BF16.F32.PACK_AB R107, R11, R10 ;  /* 0x0000000a0b6b723e */ /* 0x000fe400000010ff */
[-C--:B------:R-:W-:Y:S02]  /*a760*/  IADD3 R101, P1, R45, R14.reuse, RZ ;  /* 0x0000000e2d657210 */ /* 0x080fe40007f3e0ff */
[----:B------:R-:W-:-:S02]  /*a770*/  IADD3 R99, P2, R47, R14, RZ ;  /* 0x0000000e2f637210 */ /* 0x000fc40007f5e0ff */
[----:B------:R-:W-:-:S05]  /*a780*/  IADD3 R105, P3, R49, R14, RZ ;  /* 0x0000000e31697210 */ /* 0x000fca0007f7e0ff */
[----:B0-----:R-:W-:Y:S08]  /*a790*/  @P0 BRA `(.L_x_18630) ;  /* 0x0000000000780947 */ /* 0x001ff00003800000 */
[C---:B------:R-:W-:Y:S01]  /*a7a0*/  VIADD R10, R42.reuse, 0x3 ;  /* 0x000000032a0a7836 */ /* 0x040fe20000000000 */
[C---:B------:R-:W-:Y:S01]  /*a7b0*/  ISETP.GE.AND P4, PT, R42.reuse, UR9, PT ;  /* 0x000000092a007c0c */ /* 0x040fe2000bf86270 */
[C---:B------:R-:W-:Y:S01]  /*a7c0*/  VIADD R9, R42.reuse, 0x2 ;  /* 0x000000022a097836 */ /* 0x040fe20000000000 */
[C---:B------:R-:W-:Y:S01]  /*a7d0*/  IADD3 R97, R42.reuse, 0x7, RZ ;  /* 0x000000072a617810 */ /* 0x040fe20007ffe0ff */
[----:B------:R-:W-:Y:S01]  /*a7e0*/  VIADD R11, R42, 0x5 ;  /* 0x000000052a0b7836 */ /* 0x000fe20000000000 */
[----:B------:R-:W-:Y:S01]  /*a7f0*/  ISETP.GE.AND P5, PT, R10, UR9, PT ;  /* 0x000000090a007c0c */ /* 0x000fe2000bfa6270 */
[----:B------:R-:W-:Y:S01]  /*a800*/  VIADD R10, R42, 0x4 ;  /* 0x000000042a0a7836 */ /* 0x000fe20000000000 */
[----:B------:R-:W-:Y:S02]  /*a810*/  ISETP.GE.AND P6, PT, R9, UR9, PT ;  /* 0x0000000909007c0c */ /* 0x000fe4000bfc6270 */
[C---:B-----5:R-:W-:Y:S02]  /*a820*/  PRMT R9, R6.reuse, 0x7632, R9 ;  /* 0x0000763206097816 */ /* 0x060fe40000000009 */
[----:B------:R-:W-:-:S02]  /*a830*/  SEL R18, R6, RZ, !P6 ;  /* 0x000000ff06127207 */ /* 0x000fc40007000000 */
[----:B------:R-:W-:Y:S01]  /*a840*/  ISETP.GE.AND P6, PT, R10, UR9, PT ;  /* 0x000000090a007c0c */ /* 0x000fe2000bfc6270 */
[----:B------:R-:W-:Y:S01]  /*a850*/  VIADD R10, R42, 0x6 ;  /* 0x000000062a0a7836 */ /* 0x000fe20000000000 */
[----:B------:R-:W-:Y:S02]  /*a860*/  SEL R9, R9, RZ, !P5 ;  /* 0x000000ff09097207 */ /* 0x000fe40006800000 */
[----:B------:R-:W-:Y:S02]  /*a870*/  ISETP.GE.AND P5, PT, R11, UR9, PT ;  /* 0x000000090b007c0c */ /* 0x000fe4000bfa6270 */
[C---:B------:R-:W-:Y:S02]  /*a880*/  PRMT R6, R8.reuse, 0x7632, R6 ;  /* 0x0000763208067816 */ /* 0x040fe40000000006 */
[----:B------:R-:W-:Y:S02]  /*a890*/  SEL R11, R8, RZ, !P6 ;  /* 0x000000ff080b7207 */ /* 0x000fe40007000000 */
[----:B------:R-:W-:-:S02]  /*a8a0*/  SEL R8, R6, RZ, !P5 ;  /* 0x000000ff06087207 */ /* 0x000fc40006800000 */
[----:B------:R-:W-:Y:S02]  /*a8b0*/  ISETP.GE.AND P5, PT, R97, UR9, PT ;  /* 0x0000000961007c0c */ /* 0x000fe4000bfa6270 */
[----:B------:R-:W-:Y:S01]  /*a8c0*/  ISETP.GE.AND P6, PT, R10, UR9, PT ;  /* 0x000000090a007c0c */ /* 0x000fe2000bfc6270 */
[----:B------:R-:W-:Y:S01]  /*a8d0*/  VIADD R10, R42, 0x1 ;  /* 0x000000012a0a7836 */ /* 0x000fe20000000000 */
[----:B------:R-:W-:Y:S02]  /*a8e0*/  @P4 PRMT R7, RZ, 0x7610, R7 ;  /* 0x00007610ff074816 */ /* 0x000fe40000000007 */
[----:B------:R-:W-:Y:S02]  /*a8f0*/  SEL R97, R98, RZ, !P6 ;  /* 0x000000ff62617207 */ /* 0x000fe40007000000 */
[----:B------:R-:W-:Y:S02]  /*a900*/  ISETP.GE.AND P4, PT, R10, UR9, PT ;  /* 0x000000090a007c0c */ /* 0x000fe4000bf86270 */
[----:B------:R-:W-:-:S02]  /*a910*/  PRMT R6, R7, 0x7632, R6 ;  /* 0x0000763207067816 */ /* 0x000fc40000000006 */
[----:B------:R-:W-:Y:S02]  /*a920*/  PRMT R8, R11, 0x5410, R8 ;  /* 0x000054100b087816 */ /* 0x000fe40000000008 */
[----:B------:R-:W-:Y:S02]  /*a930*/  SEL R10, R6, RZ, !P4 ;  /* 0x000000ff060a7207 */ /* 0x000fe40006000000 */
[C---:B------:R-:W-:Y:S02]  /*a940*/  @P5 PRMT R98, R97.reuse, 0x5410, RZ ;  /* 0x0000541061625816 */ /* 0x040fe400000000ff */
[----:B------:R-:W-:Y:S02]  /*a950*/  PRMT R6, R18, 0x5410, R9 ;  /* 0x0000541012067816 */ /* 0x000fe40000000009 */
[----:B------:R-:W-:Y:S02]  /*a960*/  @!P5 PRMT R98, R97, 0x7610, R98 ;  /* 0x000076106162d816 */ /* 0x000fe40000000062 */
[----:B------:R-:W-:-:S07]  /*a970*/  PRMT R7, R7, 0x5410, R10 ;  /* 0x0000541007077816 */ /* 0x000fce000000000a */
.L_x_18630:
[----:B------:R-:W-:Y:S05]  /*a980*/  BSYNC B1 ;  /* 0x0000000000017941 */ /* 0x000fea0003800000 */
.L_x_18629:
[----:B-----5:R-:W-:Y:S01]  /*a990*/  HFMA2.MMA.BF16_V2 R7, R16, R7, -RZ ;  /* 0x0000000710077235 */ /* 0x020fe200003000ff */
[----:B------:R-:W-:Y:S01]  /*a9a0*/  HMUL2.BF16_V2 R10, R17, R6 ;  /* 0x00000006110a7232 */ /* 0x000fe20000200000 */
[----:B------:R-:W-:Y:S02]  /*a9b0*/  LEA.HI.X.SX32 R104, R45, R52, 0x1, P1 ;  /* 0x000000342d687211 */ /* 0x000fe400008f0eff */
[----:B------:R-:W-:Y:S02]  /*a9c0*/  LEA R6, P1, R99, R2, 0x1 ;  /* 0x0000000263067211 */ /* 0x000fe400078208ff */
[C---:B------:R-:W-:Y:S01]  /*a9d0*/  PRMT R11, R10.reuse, 0x7632, R11 ;  /* 0x000076320a0b7816 */ /* 0x040fe2000000000b */
[----:B------:R-:W-:Y:S01]  /*a9e0*/  IMAD.U32 R10, R10, 0x10000, RZ ;  /* 0x000100000a0a7824 */ /* 0x000fe200078e00ff */
[----:B------:R-:W-:Y:S02]  /*a9f0*/  LEA.HI.X.SX32 R102, R47, R52, 0x1, P2 ;  /* 0x000000342f667211 */ /* 0x000fe400010f0eff */
[----:B------:R-:W-:Y:S01]  /*aa00*/  PRMT R9, R7, 0x7632, R9 ;  /* 0x0000763207097816 */ /* 0x000fe20000000009 */
[----:B------:R-:W-:Y:S01]  /*aa10*/  IMAD.U32 R11, R11, 0x10000, RZ ;  /* 0x000100000b0b7824 */ /* 0x000fe200078e00ff */
[-C--:B------:R-:W-:Y:S01]  /*aa20*/  IADD3 R103, P5, R51, R14.reuse, RZ ;  /* 0x0000000e33677210 */ /* 0x080fe20007fbe0ff */
[----:B------:R-:W-:Y:S01]  /*aa30*/  IMAD.U32 R97, R7, 0x10000, RZ ;  /* 0x0001000007617824 */ /* 0x000fe200078e00ff */
[-C--:B------:R-:W-:Y:S01]  /*aa40*/  LEA.HI.X R7, R99, R3.reuse, R102, 0x1, P1 ;  /* 0x0000000363077211 */ /* 0x080fe200008f0c66 */
[----:B------:R-:W-:Y:S01]  /*aa50*/  IMAD.U32 R100, R9, 0x10000, RZ ;  /* 0x0001000009647824 */ /* 0x000fe200078e00ff */
[----:B------:R-:W-:Y:S01]  /*aa60*/  HFMA2.MMA.BF16_V2 R9, R19, R8, -RZ ;  /* 0x0000000813097235 */ /* 0x000fe200003000ff */
[----:B------:R-:W-:Y:S01]  /*aa70*/  IADD3 R18, P4, R53, R14, RZ ;  /* 0x0000000e35127210 */ /* 0x000fe20007f9e0ff */
[----:B------:R-:W-:Y:S01]  /*aa80*/  FADD.FTZ R99, R10, R11 ;  /* 0x0000000b0a637221 */ /* 0x000fe20000010000 */
[----:B------:R-:W-:Y:S01]  /*aa90*/  LEA R14, P6, R101, R2, 0x1 ;  /* 0x00000002650e7211 */ /* 0x000fe200078c08ff */
[----:B------:R-:W-:Y:S01]  /*aaa0*/  FADD.FTZ R100, R97, R100 ;  /* 0x0000006461647221 */ /* 0x000fe20000010000 */
[-C--:B------:R-:W-:Y:S01]  /*aab0*/  LEA.HI.X.SX32 R106, R49, R52.reuse, 0x1, P3 ;  /* 0x00000034316a7211 */ /* 0x080fe200018f0eff */
[----:B------:R-:W-:Y:S01]  /*aac0*/  IMAD.MOV.U32 R97, RZ, RZ, R107 ;  /* 0x000000ffff617224 */ /* 0x000fe200078e006b */
[----:B------:R-:W-:Y:S01]  /*aad0*/  LEA.HI.X R15, R101, R3, R104, 0x1, P6 ;  /* 0x00000003650f7211 */ /* 0x000fe200030f0c68 */
[----:B------:R-:W-:Y:S01]  /*aae0*/  FADD.FTZ R100, R100, R99 ;  /* 0x0000006364647221 */ /* 0x000fe20000010000 */
[----:B------:R-:W-:Y:S01]  /*aaf0*/  LEA.HI.X.SX32 R104, R51, R52, 0x1, P5 ;  /* 0x0000003433687211 */ /* 0x000fe200028f0eff */
[C---:B------:R-:W-:Y:S01]  /*ab00*/  IMAD.U32 R101, R9.reuse, 0x10000, RZ ;  /* 0x0001000009657824 */ /* 0x040fe200078e00ff */
[----:B------:R-:W-:Y:S01]  /*ab10*/  PRMT R11, R9, 0x7632, R11 ;  /* 0x00007632090b7816 */ /* 0x000fe2000000000b */
[----:B------:R-:W-:Y:S01]  /*ab20*/  HMUL2.BF16_V2 R98, R97, R98 ;  /* 0x0000006261627232 */ /* 0x000fe20000200000 */
[----:B------:R-:W-:-:S02]  /*ab30*/  LEA R8, P1, R105, R2, 0x1 ;  /* 0x0000000269087211 */ /* 0x000fc400078208ff */
[----:B------:R-:W-:Y:S01]  /*ab40*/  LEA R10, P2, R103, R2, 0x1 ;  /* 0x00000002670a7211 */ /* 0x000fe200078408ff */
[----:B------:R-:W-:Y:S01]  /*ab50*/  IMAD.U32 R102, R11, 0x10000, RZ ;  /* 0x000100000b667824 */ /* 0x000fe200078e00ff */
[-C--:B------:R-:W-:Y:S02]  /*ab60*/  LEA.HI.X R9, R105, R3.reuse, R106, 0x1, P1 ;  /* 0x0000000369097211 */ /* 0x080fe400008f0c6a */
[----:B------:R-:W-:Y:S01]  /*ab70*/  LEA.HI.X R11, R103, R3, R104, 0x1, P2 ;  /* 0x00000003670b7211 */ /* 0x000fe200010f0c68 */
[----:B------:R-:W-:Y:S01]  /*ab80*/  FADD.FTZ R101, R101, R102 ;  /* 0x0000006665657221 */ /* 0x000fe20000010000 */
[----:B------:R0:W5:Y:S01]  /*ab90*/  LDG.E.CONSTANT R103, desc[UR10][R4.64+0x200] ;  /* 0x0002000a04677981 */ /* 0x000162000c1e9900 */
[----:B------:R-:W-:-:S03]  /*aba0*/  PRMT R99, R98, 0x7632, R99 ;  /* 0x0000763262637816 */ /* 0x000fc60000000063 */
[----:B------:R0:W5:Y:S04]  /*abb0*/  LDG.E.CONSTANT R102, desc[UR10][R4.64+0x204] ;  /* 0x0002040a04667981 */ /* 0x000168000c1e9900 */
[----:B------:R0:W5:Y:S04]  /*abc0*/  LDG.E.CONSTANT R104, desc[UR10][R4.64+0x208] ;  /* 0x0002080a04687981 */ /* 0x000168000c1e9900 */
[----:B------:R0:W5:Y:S01]  /*abd0*/  LDG.E.CONSTANT R106, desc[UR10][R4.64+0x20c] ;  /* 0x00020c0a046a7981 */ /* 0x000162000c1e9900 */
[----:B------:R-:W-:Y:S01]  /*abe0*/  BSSY B1, `(.L_x_18631) ;  /* 0x0000022000017945 */ /* 0x000fe20003800000 */
[----:B------:R-:W-:-:S02]  /*abf0*/  IMAD.U32 R98, R98, 0x10000, RZ ;  /* 0x0001000062627824 */ /* 0x000fc400078e00ff */
[----:B------:R-:W-:Y:S01]  /*ac00*/  IMAD.U32 R99, R99, 0x10000, RZ ;  /* 0x0001000063637824 */ /* 0x000fe200078e00ff */
[----:B------:R-:W-:Y:S06]  /*ac10*/  @P0 BRA `(.L_x_18632) ;  /* 0x0000000000780947 */ /* 0x000fec0003800000 */
[C---:B0-----:R-:W-:Y:S01]  /*ac20*/  VIADD R4, R42.reuse, 0x4 ;  /* 0x000000042a047836 */ /* 0x041fe20000000000 */
[C---:B------:R-:W-:Y:S01]  /*ac30*/  IADD3 R5, R42.reuse, 0x2, RZ ;  /* 0x000000022a057810 */ /* 0x040fe20007ffe0ff */
[C---:B------:R-:W-:Y:S01]  /*ac40*/  VIADD R107, R42.reuse, 0x5 ;  /* 0x000000052a6b7836 */ /* 0x040fe20000000000 */
[C---:B------:R-:W-:Y:S01]  /*ac50*/  ISETP.GE.AND P1, PT, R42.reuse, UR9, PT ;  /* 0x000000092a007c0c */ /* 0x040fe2000bf26270 */
[----:B------:R-:W-:Y:S01]  /*ac60*/  VIADD R105, R42, 0x3 ;  /* 0x000000032a697836 */ /* 0x000fe20000000000 */
[----:B------:R-:W-:Y:S02]  /*ac70*/  ISETP.GE.AND P5, PT, R5, UR9, PT ;  /* 0x0000000905007c0c */ /* 0x000fe4000bfa6270 */
[----:B------:R-:W-:Y:S02]  /*ac80*/  ISETP.GE.AND P2, PT, R4, UR9, PT ;  /* 0x0000000904007c0c */ /* 0x000fe4000bf46270 */
[----:B------:R-:W-:Y:S01]  /*ac90*/  ISETP.GE.AND P3, PT, R107, UR9, PT ;  /* 0x000000096b007c0c */ /* 0x000fe2000bf66270 */
[C---:B------:R-:W-:Y:S01]  /*aca0*/  VIADD R107, R42.reuse, 0x7 ;  /* 0x000000072a6b7836 */ /* 0x040fe20000000000 */
[----:B------:R-:W-:Y:S01]  /*acb0*/  ISETP.GE.AND P6, PT, R105, UR9, PT ;  /* 0x0000000969007c0c */ /* 0x000fe2000bfc6270 */
[----:B------:R-:W-:Y:S01]  /*acc0*/  VIADD R105, R42, 0x6 ;  /* 0x000000062a697836 */ /* 0x000fe20000000000 */
[----:B-----5:R-:W-:-:S02]  /*acd0*/  PRMT R4, R102, 0x7632, R4 ;  /* 0x0000763266047816 */ /* 0x020fc40000000004 */
[----:B------:R-:W-:Y:S02]  /*ace0*/  SEL R5, R102, RZ, !P5 ;  /* 0x000000ff66057207 */ /* 0x000fe40006800000 */
[----:B------:R-:W-:Y:S02]  /*acf0*/  SEL R102, R4, RZ, !P6 ;  /* 0x000000ff04667207 */ /* 0x000fe40007000000 */
[----:B------:R-:W-:Y:S02]  /*ad00*/  ISETP.GE.AND P6, PT, R107, UR9, PT ;  /* 0x000000096b007c0c */ /* 0x000fe4000bfc6270 */
[----:B------:R-:W-:Y:S01]  /*ad10*/  ISETP.GE.AND P5, PT, R105, UR9, PT ;  /* 0x0000000969007c0c */ /* 0x000fe2000bfa6270 */
[----:B------:R-:W-:Y:S01]  /*ad20*/  VIADD R105, R42, 0x1 ;  /* 0x000000012a697836 */ /* 0x000fe20000000000 */
[----:B------:R-:W-:Y:S02]  /*ad30*/  @P1 PRMT R103, RZ, 0x7610, R103 ;  /* 0x00007610ff671816 */ /* 0x000fe40000000067 */
[----:B------:R-:W-:-:S02]  /*ad40*/  SEL R107, R106, RZ, !P5 ;  /* 0x000000ff6a6b7207 */ /* 0x000fc40006800000 */
[----:B------:R-:W-:Y:S02]  /*ad50*/  ISETP.GE.AND P1, PT, R105, UR9, PT ;  /* 0x0000000969007c0c */ /* 0x000fe4000bf26270 */
[C---:B------:R-:W-:Y:S02]  /*ad60*/  PRMT R105, R104.reuse, 0x7632, R105 ;  /* 0x0000763268697816 */ /* 0x040fe40000000069 */
[----:B------:R-:W-:Y:S02]  /*ad70*/  PRMT R4, R103, 0x7632, R4 ;  /* 0x0000763267047816 */ /* 0x000fe40000000004 */
[----:B------:R-:W-:Y:S02]  /*ad80*/  SEL R104, R104, RZ, !P2 ;  /* 0x000000ff68687207 */ /* 0x000fe40005000000 */
[----:B------:R-:W-:Y:S02]  /*ad90*/  SEL R105, R105, RZ, !P3 ;  /* 0x000000ff69697207 */ /* 0x000fe40005800000 */
[----:B------:R-:W-:-:S02]  /*ada0*/  SEL R4, R4, RZ, !P1 ;  /* 0x000000ff04047207 */ /* 0x000fc40004800000 */
[----:B------:R-:W-:Y:S02]  /*adb0*/  @P6 PRMT R106, R107, 0x5410, RZ ;  /* 0x000054106b6a6816 */ /* 0x000fe400000000ff */
[----:B------:R-:W-:Y:S02]  /*adc0*/  PRMT R102, R5, 0x5410, R102 ;  /* 0x0000541005667816 */ /* 0x000fe40000000066 */
[----:B------:R-:W-:Y:S02]  /*add0*/  PRMT R104, R104, 0x5410, R105 ;  /* 0x0000541068687816 */ /* 0x000fe40000000069 */
[----:B------:R-:W-:Y:S02]  /*ade0*/  @!P6 PRMT R106, R107, 0x7610, R106 ;  /* 0x000076106b6ae816 */ /* 0x000fe4000000006a */
[----:B------:R-:W-:-:S07]  /*adf0*/  PRMT R103, R103, 0x5410, R4 ;  /* 0x0000541067677816 */ /* 0x000fce0000000004 */
.L_x_18632:
[----:B------:R-:W-:Y:S05]  /*ae00*/  BSYNC B1 ;  /* 0x0000000000017941 */ /* 0x000fea0003800000 */
.L_x_18631:
[----:B------:R-:W-:Y:S01]  /*ae10*/  FADD.FTZ R99, R98, R99 ;  /* 0x0000006362637221 */ /* 0x000fe20000010000 */
[----:B0----5:R-:W-:Y:S01]  /*ae20*/  HFMA2.MMA.BF16_V2 R4, R16, R103, -RZ ;  /* 0x0000006710047235 */ /* 0x021fe200003000ff */
[----:B------:R-:W-:Y:S01]  /*ae30*/  HMUL2.BF16_V2 R98, R17, R102 ;  /* 0x0000006611627232 */ /* 0x000fe20000200000 */
[----:B------:R-:W-:Y:S01]  /*ae40*/  HFMA2.MMA.BF16_V2 R102, R19, R104, -RZ ;  /* 0x0000006813667235 */ /* 0x000fe200003000ff */
[--C-:B------:R-:W-:Y:S01]  /*ae50*/  FADD.FTZ R100, R100, R101.reuse ;  /* 0x0000006564647221 */ /* 0x100fe20000010000 */
[----:B------:R-:W-:Y:S02]  /*ae60*/  HMUL2.BF16_V2 R106, R97, R106 ;  /* 0x0000006a616a7232 */ /* 0x000fe40000200000 */
        /* <DEDUP_REMOVED lines=8> */
[----:B------:R-:W-:Y:S01]  /*aef0*/  IMAD.U32 R5, R5, 0x10000, RZ ;  /* 0x0001000005057824 */ /* 0x000fe200078e00ff */
[----:B------:R0:W5:Y:S01]  /*af00*/  LDG.E.CONSTANT R99, desc[UR10][R14.64] ;  /* 0x0000000a0e637981 */ /* 0x000162000c1e9900 */
[----:B------:R-:W-:-:S02]  /*af10*/  IMAD.U32 R103, R103, 0x10000, RZ ;  /* 0x0001000067677824 */ /* 0x000fc400078e00ff */
[----:B------:R-:W-:Y:S01]  /*af20*/  FADD.FTZ R101, R104, R101 ;  /* 0x0000006568657221 */ /* 0x000fe20000010000 */
[----:B------:R-:W-:Y:S01]  /*af30*/  FADD.FTZ R98, R4, R5 ;  /* 0x0000000504627221 */ /* 0x000fe20000010000 */
[----:B------:R-:W-:Y:S01]  /*af40*/  PRMT R4, R106, 0x7610, R4 ;  /* 0x000076106a047816 */ /* 0x000fe20000000004 */
[----:B------:R-:W-:Y:S01]  /*af50*/  FADD.FTZ R103, R102, R103 ;  /* 0x0000006766677221 */ /* 0x000fe20000010000 */
        /* <DEDUP_REMOVED lines=9> */
[C---:B------:R-:W-:Y:S01]  /*aff0*/  ISETP.GE.AND P1, PT, R42.reuse, UR9, PT ;  /* 0x000000092a007c0c */ /* 0x040fe2000bf26270 */
[C---:B------:R-:W-:Y:S02]  /*b000*/  VIADD R14, R42.reuse, 0x4 ;  /* 0x000000042a0e7836 */ /* 0x040fe40000000000 */
        /* <DEDUP_REMOVED lines=27> */
.L_x_18634:
[----:B------:R-:W-:Y:S05]  /*b1c0*/  BSYNC B1 ;  /* 0x0000000000017941 */ /* 0x000fea0003800000 */
.L_x_18633:
[----:B-----5:R-:W-:Y:S01]  /*b1d0*/  HFMA2.MMA.BF16_V2 R99, R16, R99, -RZ ;  /* 0x0000006310637235 */ /* 0x020fe200003000ff */
[----:B------:R-:W-:Y:S01]  /*b1e0*/  FADD.FTZ R5, R4, R5 ;  /* 0x0000000504057221 */ /* 0x000fe20000010000 */
[----:B0-----:R-:W-:Y:S02]  /*b1f0*/  HMUL2.BF16_V2 R15, R17, R102 ;  /* 0x00000066110f7232 */ /* 0x001fe40000200000 */
[----:B------:R-:W-:Y:S01]  /*b200*/  FADD.FTZ R98, R98, R101 ;  /* 0x0000006562627221 */ /* 0x000fe20000010000 */
[----:B------:R-:W-:Y:S01]  /*b210*/  HMUL2.BF16_V2 R106, R97, R106 ;  /* 0x0000006a616a7232 */ /* 0x000fe20000200000 */
[----:B------:R-:W-:Y:S01]  /*b220*/  HFMA2.MMA.BF16_V2 R101, R19, R104, -RZ ;  /* 0x0000006813657235 */ /* 0x000fe200003000ff */
[----:B------:R-:W-:Y:S01]  /*b230*/  LEA.HI.X.SX32 R52, R53, R52, 0x1, P4 ;  /* 0x0000003435347211 */ /* 0x000fe200020f0eff */
[----:B------:R-:W-:Y:S01]  /*b240*/  FADD.FTZ R98, R98, R103 ;  /* 0x0000006762627221 */ /* 0x000fe20000010000 */
[----:B------:R-:W-:Y:S01]  /*b250*/  LEA R2, P1, R18, R2, 0x1 ;  /* 0x0000000212027211 */ /* 0x000fe200078208ff */
[----:B------:R-:W-:Y:S01]  /*b260*/  FADD.FTZ R37, R100, R37 ;  /* 0x0000002564257221 */ /* 0x000fe20000010000 */
        /* <DEDUP_REMOVED lines=8> */
[----:B------:R-:W-:Y:S01]  /*b2f0*/  PRMT R14, R106, 0x7632, R14 ;  /* 0x000076326a0e7816 */ /* 0x000fe2000000000e */
[----:B------:R-:W-:Y:S01]  /*b300*/  IMAD.U32 R104, R99, 0x10000, RZ ;  /* 0x0001000063687824 */ /* 0x000fe200078e00ff */
[----:B------:R-:W-:Y:S01]  /*b310*/  LEA.HI.X R3, R18, R3, R52, 0x1, P1 ;  /* 0x0000000312037211 */ /* 0x000fe200008f0c34 */
[----:B------:R-:W-:Y:S01]  /*b320*/  FADD.FTZ R105, R4, R105 ;  /* 0x0000006904697221 */ /* 0x000fe20000010000 */
[----:B------:R-:W-:Y:S01]  /*b330*/  PRMT R4, R106, 0x7610, R4 ;  /* 0x000076106a047816 */ /* 0x000fe20000000004 */
[----:B------:R-:W-:Y:S01]  /*b340*/  FADD.FTZ R104, R15, R104 ;  /* 0x000000680f687221 */ /* 0x000fe20000010000 */
[----:B------:R-:W-:Y:S01]  /*b350*/  IMAD.U32 R15, R14, 0x10000, RZ ;  /* 0x000100000e0f7824 */ /* 0x000fe200078e00ff */
[----:B------:R0:W5:Y:S01]  /*b360*/  LDG.E.CONSTANT R18, desc[UR10][R6.64+0x8] ;  /* 0x0000080a06127981 */ /* 0x000162000c1e9900 */
[----:B------:R-:W-:Y:S01]  /*b370*/  PRMT R102, R101, 0x7632, R102 ;  /* 0x0000763265667816 */ /* 0x000fe20000000066 */
[----:B------:R-:W-:-:S02]  /*b380*/  IMAD.U32 R4, R4, 0x10000, RZ ;  /* 0x0001000004047824 */ /* 0x000fc400078e00ff */
[----:B------:R-:W-:Y:S01]  /*b390*/  FADD.FTZ R104, R105, R104 ;  /* 0x0000006869687221 */ /* 0x000fe20000010000 */
[----:B------:R0:W5:Y:S01]  /*b3a0*/  LDG.E.CONSTANT R14, desc[UR10][R6.64+0x4] ;  /* 0x0000040a060e7981 */ /* 0x000162000c1e9900 */
[----:B------:R-:W-:Y:S02]  /*b3b0*/  IMAD.U32 R101, R101, 0x10000, RZ ;  /* 0x0001000065657824 */ /* 0x000fe400078e00ff */
[----:B------:R-:W-:Y:S01]  /*b3c0*/  FADD.FTZ R4, R4, R15 ;  /* 0x0000000f04047221 */ /* 0x000fe20000010000 */
[----:B------:R-:W-:Y:S01]  /*b3d0*/  IMAD.U32 R102, R102, 0x10000, RZ ;  /* 0x0001000066667824 */ /* 0x000fe200078e00ff */
[----:B------:R0:W5:Y:S03]  /*b3e0*/  LDG.E.CONSTANT R15, desc[UR10][R6.64] ;  /* 0x0000000a060f7981 */ /* 0x000166000c1e9900 */
[----:B------:R-:W-:Y:S01]  /*b3f0*/  FADD.FTZ R101, R101, R102 ;  /* 0x0000006665657221 */ /* 0x000fe20000010000 */
[----:B------:R0:W5:Y:S03]  /*b400*/  LDG.E.CONSTANT R52, desc[UR10][R6.64+0xc] ;  /* 0x00000c0a06347981 */ /* 0x000166000c1e9900 */
[----:B------:R-:W-:-:S04]  /*b410*/  FADD.FTZ R101, R104, R101 ;  /* 0x0000006568657221 */ /* 0x000fc80000010000 */
[----:B------:R-:W-:Y:S01]  /*b420*/  FADD.FTZ R4, R101, R4 ;  /* 0x0000000465047221 */ /* 0x000fe20000010000 */
[----:B------:R-:W-:Y:S06]  /*b430*/  @P0 BRA `(.L_x_18636) ;  /* 0x0000000000780947 */ /* 0x000fec0003800000 */
[C---:B------:R-:W-:Y:S01]  /*b440*/  VIADD R99, R42.reuse, 0x6 ;  /* 0x000000062a637836 */ /* 0x040fe20000000000 */
[C---:B------:R-:W-:Y:S01]  /*b450*/  ISETP.GE.AND P5, PT, R42.reuse, UR9, PT ;  /* 0x000000092a007c0c */ /* 0x040fe2000bfa6270 */
[C---:B0-----:R-:W-:Y:S01]  /*b460*/  VIADD R6, R42.reuse, 0x2 ;  /* 0x000000022a067836 */ /* 0x041fe20000000000 */
[C---:B------:R-:W-:Y:S01]  /*b470*/  IADD3 R98, R42.reuse, 0x5, RZ ;  /* 0x000000052a627810 */ /* 0x040fe20007ffe0ff */
[C---:B------:R-:W-:Y:S01]  /*b480*/  VIADD R7, R42.reuse, 0x3 ;  /* 0x000000032a077836 */ /* 0x040fe20000000000 */
[----:B------:R-:W-:Y:S01]  /*b490*/  ISETP.GE.AND P2, PT, R99, UR9, PT ;  /* 0x0000000963007c0c */ /* 0x000fe2000bf46270 */
[----:B------:R-:W-:Y:S01]  /*b4a0*/  VIADD R99, R42, 0x7 ;  /* 0x000000072a637836 */ /* 0x000fe20000000000 */
        /* <DEDUP_REMOVED lines=23> */
.L_x_18636:
[----:B------:R-:W-:Y:S05]  /*b620*/  BSYNC B1 ;  /* 0x0000000000017941 */ /* 0x000fea0003800000 */
.L_x_18635:
[----:B0----5:R-:W-:Y:S01]  /*b630*/  HMUL2.BF16_V2 R6, R17, R14 ;  /* 0x0000000e11067232 */ /* 0x021fe20000200000 */
[----:B------:R-:W-:Y:S01]  /*b640*/  HFMA2.MMA.BF16_V2 R14, R19, R18, -RZ ;  /* 0x00000012130e7235 */ /* 0x000fe200003000ff */
[----:B------:R0:W5:Y:S01]  /*b650*/  LDG.E.CONSTANT R99, desc[UR10][R8.64] ;  /* 0x0000000a08637981 */ /* 0x000162000c1e9900 */
[----:B------:R-:W-:Y:S01]  /*b660*/  HFMA2.MMA.BF16_V2 R15, R16, R15, -RZ ;  /* 0x0000000f100f7235 */ /* 0x000fe200003000ff */
        /* <DEDUP_REMOVED lines=19> */
[----:B------:R-:W-:Y:S01]  /*b7a0*/  ISETP.GE.AND P6, PT, R9, UR9, PT ;  /* 0x0000000909007c0c */ /* 0x000fe2000bfc6270 */
[----:B------:R-:W-:Y:S01]  /*b7b0*/  VIADD R101, R42, 0x5 ;  /* 0x000000052a657836 */ /* 0x000fe20000000000 */
        /* <DEDUP_REMOVED lines=20> */
.L_x_18638:
[----:B------:R-:W-:Y:S05]  /*b900*/  BSYNC B1 ;  /* 0x0000000000017941 */ /* 0x000fea0003800000 */
.L_x_18637:
[----:B------:R-:W-:Y:S01]  /*b910*/  SHF.L.U32 R4, R4, 0x10, RZ ;  /* 0x0000001004047819 */ /* 0x000fe200000006ff */
[----:B------:R-:W-:Y:S02]  /*b920*/  IMAD.U32 R5, R5, 0x10000, RZ ;  /* 0x0001000005057824 */ /* 0x000fe400078e00ff */
[----:B-----5:R-:W-:Y:S02]  /*b930*/  HMUL2.BF16_V2 R99, R16, R99 ;  /* 0x0000006310637232 */ /* 0x020fe40000200000 */
[----:B------:R-:W-:Y:S01]  /*b940*/  IMAD.U32 R6, R6, 0x10000, RZ ;  /* 0x0001000006067824 */ /* 0x000fe200078e00ff */
[----:B0-----:R-:W-:Y:S01]  /*b950*/  HFMA2.MMA.BF16_V2 R8, R17, R18, -RZ ;  /* 0x0000001211087235 */ /* 0x001fe200003000ff */
[----:B------:R-:W-:Y:S02]  /*b960*/  IMAD.U32 R7, R7, 0x10000, RZ ;  /* 0x0001000007077824 */ /* 0x000fe400078e00ff */
[--C-:B------:R-:W-:Y:S01]  /*b970*/  FADD.FTZ R4, R4, R5.reuse ;  /* 0x0000000504047221 */ /* 0x100fe20000010000 */
[----:B------:R-:W-:Y:S01]  /*b980*/  PRMT R5, R99, 0x7610, R5 ;  /* 0x0000761063057816 */ /* 0x000fe20000000005 */
[----:B------:R-:W-:-:S02]  /*b990*/  IMAD.U32 R14, R14, 0x10000, RZ ;  /* 0x000100000e0e7824 */ /* 0x000fc400078e00ff */
[----:B------:R-:W-:Y:S01]  /*b9a0*/  FADD.FTZ R7, R6, R7 ;  /* 0x0000000706077221 */ /* 0x000fe20000010000 */
[----:B------:R-:W-:Y:S01]  /*b9b0*/  PRMT R6, R99, 0x7632, R6 ;  /* 0x0000763263067816 */ /* 0x000fe20000000006 */
[----:B------:R-:W-:Y:S02]  /*b9c0*/  IMAD.U32 R15, R15, 0x10000, RZ ;  /* 0x000100000f0f7824 */ /* 0x000fe400078e00ff */
[----:B------:R-:W-:Y:S01]  /*b9d0*/  IMAD.U32 R5, R5, 0x10000, RZ ;  /* 0x0001000005057824 */ /* 0x000fe200078e00ff */
[----:B------:R-:W-:Y:S01]  /*b9e0*/  PRMT R9, R8, 0x7632, R9 ;  /* 0x0000763208097816 */ /* 0x000fe20000000009 */
[----:B------:R-:W-:Y:S02]  /*b9f0*/  IMAD.U32 R6, R6, 0x10000, RZ ;  /* 0x0001000006067824 */ /* 0x000fe400078e00ff */
[----:B------:R-:W-:Y:S01]  /*ba00*/  FADD.FTZ R7, R4, R7 ;  /* 0x0000000704077221 */ /* 0x000fe20000010000 */
[----:B------:R-:W-:Y:S02]  /*ba10*/  IMAD.U32 R8, R8, 0x10000, RZ ;  /* 0x0001000008087824 */ /* 0x000fe400078e00ff */
[----:B------:R-:W-:-:S02]  /*ba20*/  HMUL2.BF16_V2 R4, R97, R52 ;  /* 0x0000003461047232 */ /* 0x000fc40000200000 */
[----:B------:R-:W-:Y:S01]  /*ba30*/  FADD.FTZ R18, R5, R6 ;  /* 0x0000000605127221 */ /* 0x000fe20000010000 */
[----:B------:R-:W-:Y:S01]  /*ba40*/  IMAD.U32 R9, R9, 0x10000, RZ ;  /* 0x0001000009097824 */ /* 0x000fe200078e00ff */
[----:B------:R-:W-:Y:S01]  /*ba50*/  HFMA2.MMA.BF16_V2 R6, R19, R98, -RZ ;  /* 0x0000006213067235 */ /* 0x000fe200003000ff */
[----:B------:R-:W-:Y:S01]  /*ba60*/  FADD.FTZ R14, R14, R15 ;  /* 0x0000000f0e0e7221 */ /* 0x000fe20000010000 */
[----:B------:R-:W-:Y:S01]  /*ba70*/  PRMT R5, R4, 0x7632, R5 ;  /* 0x0000763204057816 */ /* 0x000fe20000000005 */
[----:B------:R-:W-:Y:S01]  /*ba80*/  FADD.FTZ R99, R8, R9 ;  /* 0x0000000908637221 */ /* 0x000fe20000010000 */
[----:B------:R-:W-:Y:S02]  /*ba90*/  HMUL2.BF16_V2 R9, R97, R100 ;  /* 0x0000006461097232 */ /* 0x000fe40000200000 */
[----:B------:R-:W-:Y:S02]  /*baa0*/  IMAD.U32 R4, R4, 0x10000, RZ ;  /* 0x0001000004047824 */ /* 0x000fe400078e00ff */
[----:B------:R-:W-:Y:S01]  /*bab0*/  FADD.FTZ R7, R7, R14 ;  /* 0x0000000e07077221 */ /* 0x000fe20000010000 */
[----:B------:R-:W-:Y:S01]  /*bac0*/  IMAD.U32 R5, R5, 0x10000, RZ ;  /* 0x0001000005057824 */ /* 0x000fe200078e00ff */
[----:B------:R0:W5:Y:S01]  /*bad0*/  LDG.E.CONSTANT R14, desc[UR10][R10.64+0xc] ;  /* 0x00000c0a0a0e7981 */ /* 0x000162000c1e9900 */
[C---:B------:R-:W-:Y:S01]  /*bae0*/  PRMT R15, R9.reuse, 0x7632, R15 ;  /* 0x00007632090f7816 */ /* 0x040fe2000000000f */
[----:B------:R-:W-:Y:S01]  /*baf0*/  IMAD.U32 R9, R9, 0x10000, RZ ;  /* 0x0001000009097824 */ /* 0x000fe200078e00ff */
[C---:B------:R-:W-:Y:S01]  /*bb00*/  PRMT R8, R6.reuse, 0x7632, R8 ;  /* 0x0000763206087816 */ /* 0x040fe20000000008 */
[----:B------:R-:W-:-:S02]  /*bb10*/  IMAD.U32 R6, R6, 0x10000, RZ ;  /* 0x0001000006067824 */ /* 0x000fc400078e00ff */
[----:B------:R-:W-:Y:S01]  /*bb20*/  FADD.FTZ R4, R4, R5 ;  /* 0x0000000504047221 */ /* 0x000fe20000010000 */
[----:B------:R-:W-:Y:S01]  /*bb30*/  FADD.FTZ R18, R18, R99 ;  /* 0x0000006312127221 */ /* 0x000fe20000010000 */
        /* <DEDUP_REMOVED lines=10> */
[C---:B0-----:R-:W-:Y:S01]  /*bbe0*/  VIADD R11, R42.reuse, 0x3 ;  /* 0x000000032a0b7836 */ /* 0x041fe20000000000 */
[C---:B------:R-:W-:Y:S01]  /*bbf0*/  ISETP.GE.AND P5, PT, R42.reuse, UR9, PT ;  /* 0x000000092a007c0c */ /* 0x040fe2000bfa6270 */
[C---:B------:R-:W-:Y:S02]  /*bc00*/  VIADD R10, R42.reuse, 0x2 ;  /* 0x000000022a0a7836 */ /* 0x040fe40000000000 */
[C---:B------:R-:W-:Y:S01]  /*bc10*/  VIADD R52, R42.reuse, 0x6 ;  /* 0x000000062a347836 */ /* 0x040fe20000000000 */
[----:B------:R-:W-:Y:S01]  /*bc20*/  ISETP.GE.AND P6, PT, R11, UR9, PT ;  /* 0x000000090b007c0c */ /* 0x000fe2000bfc6270 */
[----:B------:R-:W-:Y:S01]  /*bc30*/  VIADD R11, R42, 0x7 ;  /* 0x000000072a0b7836 */ /* 0x000fe20000000000 */
[----:B------:R-:W-:Y:S01]  /*bc40*/  ISETP.GE.AND P1, PT, R10, UR9, PT ;  /* 0x000000090a007c0c */ /* 0x000fe2000bf26270 */
[----:B------:R-:W-:Y:S01]  /*bc50*/  VIADD R10, R42, 0x4 ;  /* 0x000000042a0a7836 */ /* 0x000fe20000000000 */
[----:B------:R-:W-:Y:S01]  /*bc60*/  ISETP.GE.AND P2, PT, R52, UR9, PT ;  /* 0x0000000934007c0c */ /* 0x000fe2000bf46270 */
[----:B------:R-:W-:Y:S01]  /*bc70*/  VIADD R15, R42, 0x5 ;  /* 0x000000052a0f7836 */ /* 0x000fe20000000000 */
        /* <DEDUP_REMOVED lines=20> */
.L_x_18640:
[----:B------:R-:W-:Y:S05]  /*bdc0*/  BSYNC B1 ;  /* 0x0000000000017941 */ /* 0x000fea0003800000 */
.L_x_18639:
[----:B0-----:R0:W5:Y:S02]  /*bdd0*/  LDG.E.CONSTANT R11, desc[UR10][R2.64] ;  /* 0x0000000a020b7981 */ /* 0x001164000c1e9900 */
        /* <DEDUP_REMOVED lines=44> */
.L_x_18642:
[----:B------:R-:W-:Y:S05]  /*c0a0*/  BSYNC B1 ;  /* 0x0000000000017941 */ /* 0x000fea0003800000 */
.L_x_18641:
[----:B------:R-:W-:Y:S02]  /*c0b0*/  IMAD.U32 R4, R4, 0x10000, RZ ;  /* 0x0001000004047824 */ /* 0x000fe400078e00ff */
[----:B0-----:R-:W-:Y:S02]  /*c0c0*/  HMUL2.BF16_V2 R2, R16, R11 ;  /* 0x0000000b10027232 */ /* 0x001fe40000200000 */
[----:B------:R-:W-:Y:S01]  /*c0d0*/  IMAD.U32 R5, R5, 0x10000, RZ ;  /* 0x0001000005057824 */ /* 0x000fe200078e00ff */
[----:B-----5:R-:W-:Y:S01]  /*c0e0*/  HFMA2.MMA.BF16_V2 R52, R17, R52, -RZ ;  /* 0x0000003411347235 */ /* 0x020fe200003000ff */
[----:B------:R-:W-:Y:S01]  /*c0f0*/  SHF.L.U32 R3, R8, 0x10, RZ ;  /* 0x0000001008037819 */ /* 0x000fe200000006ff */
[----:B------:R-:W-:Y:S02]  /*c100*/  IMAD.U32 R6, R6, 0x10000, RZ ;  /* 0x0001000006067824 */ /* 0x000fe400078e00ff */
[--C-:B------:R-:W-:Y:S01]  /*c110*/  FADD.FTZ R4, R4, R5.reuse ;  /* 0x0000000504047221 */ /* 0x100fe20000010000 */
[C---:B------:R-:W-:Y:S01]  /*c120*/  PRMT R5, R2.reuse, 0x7632, R5 ;  /* 0x0000763202057816 */ /* 0x040fe20000000005 */
[----:B------:R-:W-:-:S02]  /*c130*/  IMAD.U32 R2, R2, 0x10000, RZ ;  /* 0x0001000002027824 */ /* 0x000fc400078e00ff */
[----:B------:R-:W-:Y:S01]  /*c140*/  FADD.FTZ R3, R6, R3 ;  /* 0x0000000306037221 */ /* 0x000fe20000010000 */
[----:B------:R-:W-:Y:S01]  /*c150*/  IMAD.U32 R9, R9, 0x10000, RZ ;  /* 0x0001000009097824 */ /* 0x000fe200078e00ff */
[----:B------:R-:W-:Y:S01]  /*c160*/  BSSY B1, `(.L_x_18643) ;  /* 0x0000041000017945 */ /* 0x000fe20003800000 */
[----:B------:R-:W-:Y:S01]  /*c170*/  IMAD.U32 R5, R5, 0x10000, RZ ;  /* 0x0001000005057824 */ /* 0x000fe200078e00ff */
[----:B------:R-:W-:Y:S01]  /*c180*/  PRMT R6, R52, 0x7610, R6 ;  /* 0x0000761034067816 */ /* 0x000fe20000000006 */
[----:B------:R-:W-:Y:S01]  /*c190*/  FADD.FTZ R4, R4, R3 ;  /* 0x0000000304047221 */ /* 0x000fe20000010000 */
[----:B------:R-:W-:Y:S01]  /*c1a0*/  PRMT R8, R52, 0x7632, R8 ;  /* 0x0000763234087816 */ /* 0x000fe20000000008 */
[----:B------:R-:W-:Y:S01]  /*c1b0*/  FADD.FTZ R11, R2, R5 ;  /* 0x00000005020b7221 */ /* 0x000fe20000010000 */
[----:B------:R-:W-:Y:S01]  /*c1c0*/  HFMA2.MMA.BF16_V2 R5, R19, R98, -RZ ;  /* 0x0000006213057235 */ /* 0x000fe200003000ff */
[----:B------:R-:W-:Y:S02]  /*c1d0*/  IMAD.U32 R6, R6, 0x10000, RZ ;  /* 0x0001000006067824 */ /* 0x000fe400078e00ff */
[----:B------:R-:W-:-:S02]  /*c1e0*/  HMUL2.BF16_V2 R3, R97, R14 ;  /* 0x0000000e61037232 */ /* 0x000fc40000200000 */
[----:B------:R-:W-:Y:S02]  /*c1f0*/  IMAD.U32 R15, R8, 0x10000, RZ ;  /* 0x00010000080f7824 */ /* 0x000fe400078e00ff */
[----:B------:R-:W-:Y:S02]  /*c200*/  HMUL2.BF16_V2 R8, R97, R100 ;  /* 0x0000006461087232 */ /* 0x000fe40000200000 */
[----:B------:R-:W-:Y:S02]  /*c210*/  IMAD.U32 R10, R10, 0x10000, RZ ;  /* 0x000100000a0a7824 */ /* 0x000fe400078e00ff */
        /* <DEDUP_REMOVED lines=26> */
[C---:B------:R-:W-:Y:S01]  /*c3c0*/  VIADD R7, R42.reuse, 0x6 ;  /* 0x000000062a077836 */ /* 0x040fe20000000000 */
[----:B------:R-:W-:Y:S01]  /*c3d0*/  ISETP.GE.AND P3, PT, R5, UR9, PT ;  /* 0x0000000905007c0c */ /* 0x000fe2000bf66270 */
[----:B------:R-:W-:Y:S01]  /*c3e0*/  VIADD R5, R42, 0x7 ;  /* 0x000000072a057836 */ /* 0x000fe20000000000 */
[----:B------:R-:W-:Y:S01]  /*c3f0*/  ISETP.GE.AND P1, PT, R2, UR9, PT ;  /* 0x0000000902007c0c */ /* 0x000fe2000bf26270 */
[C---:B------:R-:W-:Y:S01]  /*c400*/  VIADD R4, R42.reuse, 0x3 ;  /* 0x000000032a047836 */ /* 0x040fe20000000000 */
[----:B------:R-:W-:Y:S01]  /*c410*/  ISETP.GE.AND P2, PT, R7, UR9, PT ;  /* 0x0000000907007c0c */ /* 0x000fe2000bf46270 */
[----:B------:R-:W-:Y:S01]  /*c420*/  VIADD R2, R42, 0x4 ;  /* 0x000000042a027836 */ /* 0x000fe20000000000 */
        /* <DEDUP_REMOVED lines=20> */
.L_x_18644:
[----:B------:R-:W-:Y:S05]  /*c570*/  BSYNC B1 ;  /* 0x0000000000017941 */ /* 0x000fea0003800000 */
.L_x_18643:
[----:B------:R-:W-:Y:S01]  /*c580*/  FADD.FTZ R31, R6, R31 ;  /* 0x0000001f061f7221 */ /* 0x000fe20000010000 */
[----:B------:R-:W-:Y:S01]  /*c590*/  HFMA2.MMA.BF16_V2 R2, R16, R50, -RZ ;  /* 0x0000003210027235 */ /* 0x000fe200003000ff */
[----:B------:R-:W-:Y:S01]  /*c5a0*/  HMUL2.BF16_V2 R4, R17, R48 ;  /* 0x0000003011047232 */ /* 0x000fe20000200000 */
[----:B------:R-:W-:Y:S01]  /*c5b0*/  HFMA2.MMA.BF16_V2 R6, R19, R46, -RZ ;  /* 0x0000002e13067235 */ /* 0x000fe200003000ff */
[----:B------:R-:W-:Y:S01]  /*c5c0*/  BSSY B1, `(.L_x_18645) ;  /* 0x0000024000017945 */ /* 0x000fe20003800000 */
[----:B------:R-:W-:Y:S02]  /*c5d0*/  FADD.FTZ R32, R3, R32 ;  /* 0x0000002003207221 */ /* 0x000fe40000010000 */
[----:B------:R-:W-:-:S04]  /*c5e0*/  PRMT R5, R4, 0x7632, R5 ;  /* 0x0000763204057816 */ /* 0x000fc80000000005 */
[----:B------:R-:W-:Y:S02]  /*c5f0*/  PRMT R3, R2, 0x7632, R3 ;  /* 0x0000763202037816 */ /* 0x000fe40000000003 */
[----:B------:R-:W-:Y:S01]  /*c600*/  PRMT R7, R6, 0x7632, R7 ;  /* 0x0000763206077816 */ /* 0x000fe20000000007 */
        /* <DEDUP_REMOVED lines=31> */
.L_x_18646:
[----:B------:R-:W-:Y:S05]  /*c800*/  BSYNC B1 ;  /* 0x0000000000017941 */ /* 0x000fea0003800000 */
.L_x_18645:
[----:B------:R-:W-:Y:S02]  /*c810*/  IMAD.U32 R2, R2, 0x10000, RZ ;  /* 0x0001000002027824 */ /* 0x000fe400078e00ff */
[----:B------:R-:W-:Y:S02]  /*c820*/  HMUL2.BF16_V2 R56, R16, R56 ;  /* 0x0000003810387232 */ /* 0x000fe40000200000 */
[----:B------:R-:W-:Y:S01]  /*c830*/  IMAD.U32 R3, R3, 0x10000, RZ ;  /* 0x0001000003037824 */ /* 0x000fe200078e00ff */
[----:B------:R-:W-:Y:S01]  /*c840*/  HFMA2.MMA.BF16_V2 R58, R17, R58, -RZ ;  /* 0x0000003a113a7235 */ /* 0x000fe200003000ff */
[----:B------:R-:W-:Y:S01]  /*c850*/  IMAD.U32 R4, R4, 0x10000, RZ ;  /* 0x0001000004047824 */ /* 0x000fe200078e00ff */
[----:B------:R-:W-:Y:S01]  /*c860*/  BSSY B1, `(.L_x_18647) ;  /* 0x0000043000017945 */ /* 0x000fe20003800000 */
        /* <DEDUP_REMOVED lines=22> */
[----:B------:R-:W-:-:S02]  /*c9d0*/  HMUL2.BF16_V2 R8, R97, R62 ;  /* 0x0000003e61087232 */ /* 0x000fc40000200000 */
[----:B------:R-:W-:Y:S01]  /*c9e0*/  IMAD.U32 R3, R3, 0x10000, RZ ;  /* 0x0001000003037824 */ /* 0x000fe200078e00ff */
[C---:B------:R-:W-:Y:S01]  /*c9f0*/  PRMT R7, R4.reuse, 0x7632, R7 ;  /* 0x0000763204077816 */ /* 0x040fe20000000007 */
[----:B------:R-:W-:Y:S02]  /*ca00*/  IMAD.U32 R4, R4, 0x10000, RZ ;  /* 0x0001000004047824 */ /* 0x000fe400078e00ff */
[----:B------:R-:W-:Y:S01]  /*ca10*/  FADD.FTZ R10, R10, R11 ;  /* 0x0000000b0a0a7221 */ /* 0x000fe20000010000 */
[C---:B------:R-:W-:Y:S01]  /*ca20*/  PRMT R9, R8.reuse, 0x7632, R9 ;  /* 0x0000763208097816 */ /* 0x040fe20000000009 */
[----:B------:R-:W-:Y:S02]  /*ca30*/  IMAD.U32 R8, R8, 0x10000, RZ ;  /* 0x0001000008087824 */ /* 0x000fe400078e00ff */
[----:B------:R-:W-:Y:S01]  /*ca40*/  FADD.FTZ R2, R2, R3 ;  /* 0x0000000302027221 */ /* 0x000fe20000010000 */
[----:B------:R-:W-:Y:S02]  /*ca50*/  IMAD.U32 R7, R7, 0x10000, RZ ;  /* 0x0001000007077824 */ /* 0x000fe400078e00ff */
[----:B------:R-:W-:-:S02]  /*ca60*/  IMAD.U32 R9, R9, 0x10000, RZ ;  /* 0x0001000009097824 */ /* 0x000fc400078e00ff */
        /* <DEDUP_REMOVED lines=34> */
.L_x_18648:
[----:B------:R-:W-:Y:S05]  /*cc90*/  BSYNC B1 ;  /* 0x0000000000017941 */ /* 0x000fea0003800000 */
.L_x_18647:
        /* <DEDUP_REMOVED lines=41> */
.L_x_18650:
[----:B------:R-:W-:Y:S05]  /*cf30*/  BSYNC B1 ;  /* 0x0000000000017941 */ /* 0x000fea0003800000 */
.L_x_18649:
        /* <DEDUP_REMOVED lines=13> */
[----:B------:R-:W-:Y:S01]  /*d010*/  PRMT R9, R73, 0x7632, R9 ;  /* 0x0000763249097816 */ /* 0x000fe20000000009 */
[----:B------:R-:W-:Y:S02]  /*d020*/  IMAD.U32 R3, R3, 0x10000, RZ ;  /* 0x0001000003037824 */ /* 0x000fe400078e00ff */
[----:B------:R-:W-:Y:S01]  /*d030*/  FADD.FTZ R11, R2, R11 ;  /* 0x0000000b020b7221 */ /* 0x000fe20000010000 */
[----:B------:R-:W-:Y:S02]  /*d040*/  IMAD.U32 R4, R4, 0x10000, RZ ;  /* 0x0001000004047824 */ /* 0x000fe400078e00ff */
[----:B------:R-:W-:Y:S01]  /*d050*/  FADD.FTZ R6, R7, R6 ;  /* 0x0000000607067221 */ /* 0x000fe20000010000 */
[----:B------:R-:W-:Y:S01]  /*d060*/  PRMT R7, R73, 0x7610, R7 ;  /* 0x0000761049077816 */ /* 0x000fe20000000007 */
[----:B------:R-:W-:-:S02]  /*d070*/  HMUL2.BF16_V2 R2, R97, R70 ;  /* 0x0000004661027232 */ /* 0x000fc40000200000 */
[----:B------:R-:W-:Y:S01]  /*d080*/  FADD.FTZ R14, R3, R4 ;  /* 0x00000004030e7221 */ /* 0x000fe20000010000 */
[----:B------:R-:W-:Y:S01]  /*d090*/  HFMA2.MMA.BF16_V2 R4, R19, R74, -RZ ;  /* 0x0000004a13047235 */ /* 0x000fe200003000ff */
[----:B------:R-:W-:Y:S01]  /*d0a0*/  SHF.L.U32 R10, R9, 0x10, RZ ;  /* 0x00000010090a7819 */ /* 0x000fe200000006ff */
[----:B------:R-:W-:Y:S02]  /*d0b0*/  IMAD.U32 R7, R7, 0x10000, RZ ;  /* 0x0001000007077824 */ /* 0x000fe400078e00ff */
[----:B------:R-:W-:Y:S01]  /*d0c0*/  HMUL2.BF16_V2 R9, R97, R76 ;  /* 0x0000004c61097232 */ /* 0x000fe20000200000 */
[C---:B------:R-:W-:Y:S01]  /*d0d0*/  PRMT R3, R2.reuse, 0x7632, R3 ;  /* 0x0000763202037816 */ /* 0x040fe20000000003 */
[----:B------:R-:W-:Y:S02]  /*d0e0*/  IMAD.U32 R2, R2, 0x10000, RZ ;  /* 0x0001000002027824 */ /* 0x000fe400078e00ff */
[----:B------:R-:W-:Y:S01]  /*d0f0*/  FADD.FTZ R15, R7, R10 ;  /* 0x0000000a070f7221 */ /* 0x000fe20000010000 */
[----:B------:R-:W-:Y:S01]  /*d100*/  FADD.FTZ R6, R11, R6 ;  /* 0x000000060b067221 */ /* 0x000fe20000010000 */
[----:B------:R-:W-:Y:S01]  /*d110*/  PRMT R10, R9, 0x7632, R10 ;  /* 0x00007632090a7816 */ /* 0x000fe2000000000a */
[----:B------:R-:W-:Y:S01]  /*d120*/  IMAD.U32 R3, R3, 0x10000, RZ ;  /* 0x0001000003037824 */ /* 0x000fe200078e00ff */
[C---:B------:R-:W-:Y:S01]  /*d130*/  PRMT R7, R4.reuse, 0x7632, R7 ;  /* 0x0000763204077816 */ /* 0x040fe20000000007 */
[----:B------:R-:W-:-:S02]  /*d140*/  IMAD.U32 R4, R4, 0x10000, RZ ;  /* 0x0001000004047824 */ /* 0x000fc400078e00ff */
[----:B------:R-:W-:Y:S01]  /*d150*/  FADD.FTZ R14, R14, R15 ;  /* 0x0000000f0e0e7221 */ /* 0x000fe20000010000 */
[----:B------:R-:W-:Y:S02]  /*d160*/  IMAD.U32 R9, R9, 0x10000, RZ ;  /* 0x0001000009097824 */ /* 0x000fe400078e00ff */
[----:B------:R-:W-:Y:S01]  /*d170*/  FADD.FTZ R3, R2, R3 ;  /* 0x0000000302037221 */ /* 0x000fe20000010000 */
[----:B------:R-:W-:Y:S02]  /*d180*/  IMAD.U32 R7, R7, 0x10000, RZ ;  /* 0x0001000007077824 */ /* 0x000fe400078e00ff */
[----:B------:R-:W-:Y:S01]  /*d190*/  FADD.FTZ R30, R5, R30 ;  /* 0x0000001e051e7221 */ /* 0x000fe20000010000 */
[----:B------:R-:W-:Y:S02]  /*d1a0*/  IMAD.U32 R10, R10, 0x10000, RZ ;  /* 0x000100000a0a7824 */ /* 0x000fe400078e00ff */
[----:B------:R-:W-:Y:S01]  /*d1b0*/  FADD.FTZ R29, R8, R29 ;  /* 0x0000001d081d7221 */ /* 0x000fe20000010000 */
[----:B------:R-:W-:Y:S01]  /*d1c0*/  FADD.FTZ R7, R4, R7 ;  /* 0x0000000704077221 */ /* 0x000fe20000010000 */
[----:B------:R-:W-:Y:S01]  /*d1d0*/  FADD.FTZ R3, R6, R3 ;  /* 0x0000000306037221 */ /* 0x000fe20000010000 */
[----:B------:R-:W-:-:S02]  /*d1e0*/  FADD.FTZ R10, R9, R10 ;  /* 0x0000000a090a7221 */ /* 0x000fc40000010000 */
[----:B------:R-:W-:-:S04]  /*d1f0*/  FADD.FTZ R7, R14, R7 ;  /* 0x000000070e077221 */ /* 0x000fc80000010000 */
[----:B------:R-:W-:Y:S01]  /*d200*/  FADD.FTZ R10, R7, R10 ;  /* 0x0000000a070a7221 */ /* 0x000fe20000010000 */
        /* <DEDUP_REMOVED lines=31> */
.L_x_18652:
[----:B------:R-:W-:Y:S05]  /*d400*/  BSYNC B1 ;  /* 0x0000000000017941 */ /* 0x000fea0003800000 */
.L_x_18651:
        /* <DEDUP_REMOVED lines=11> */
[----:B------:R-:W-:Y:S01]  /*d4c0*/  PRMT R7, R6, 0x7632, R7 ;  /* 0x0000763206077816 */ /* 0x000fe20000000007 */
[----:B------:R-:W-:-:S02]  /*d4d0*/  IMAD.U32 R5, R5, 0x10000, RZ ;  /* 0x0001000005057824 */ /* 0x000fc400078e00ff */
[----:B------:R-:W-:Y:S02]  /*d4e0*/  IMAD.U32 R3, R3, 0x10000, RZ ;  /* 0x0001000003037824 */ /* 0x000fe400078e00ff */
[----:B------:R-:W-:Y:S02]  /*d4f0*/  IMAD.U32 R6, R6, 0x10000, RZ ;  /* 0x0001000006067824 */ /* 0x000fe400078e00ff */
[----:B------:R-:W-:Y:S01]  /*d500*/  FADD.FTZ R5, R8, R5 ;  /* 0x0000000508057221 */ /* 0x000fe20000010000 */
[--C-:B------:R-:W-:Y:S01]  /*d510*/  FADD.FTZ R4, R2, R3.reuse ;  /* 0x0000000302047221 */ /* 0x100fe20000010000 */
[C---:B------:R-:W-:Y:S01]  /*d520*/  PRMT R2, R82.reuse, 0x7610, R2 ;  /* 0x0000761052027816 */ /* 0x040fe20000000002 */
[----:B------:R-:W-:Y:S01]  /*d530*/  IMAD.U32 R7, R7, 0x10000, RZ ;  /* 0x0001000007077824 */ /* 0x000fe200078e00ff */
        /* <DEDUP_REMOVED lines=36> */
.L_x_18654:
[----:B------:R-:W-:Y:S05]  /*d780*/  BSYNC B1 ;  /* 0x0000000000017941 */ /* 0x000fea0003800000 */
.L_x_18653:
        /* <DEDUP_REMOVED lines=9> */
[----:B------:R-:W-:Y:S01]  /*d820*/  PRMT R4, R83, 0x7610, R4 ;  /* 0x0000761053047816 */ /* 0x000fe20000000004 */
[----:B------:R-:W-:Y:S01]  /*d830*/  IMAD.U32 R7, R7, 0x10000, RZ ;  /* 0x0001000007077824 */ /* 0x000fe200078e00ff */
[----:B------:R-:W-:-:S02]  /*d840*/  PRMT R5, R83, 0x7632, R5 ;  /* 0x0000763253057816 */ /* 0x000fc40000000005 */
[----:B------:R-:W-:Y:S01]  /*d850*/  PRMT R9, R8, 0x7632, R9 ;  /* 0x0000763208097816 */ /* 0x000fe20000000009 */
[----:B------:R-:W-:Y:S01]  /*d860*/  IMAD.U32 R4, R4, 0x10000, RZ ;  /* 0x0001000004047824 */ /* 0x000fe200078e00ff */
[----:B------:R-:W-:Y:S01]  /*d870*/  SHF.L.U32 R8, R8, 0x10, RZ ;  /* 0x0000001008087819 */ /* 0x000fe200000006ff */
[----:B------:R-:W-:Y:S02]  /*d880*/  IMAD.U32 R5, R5, 0x10000, RZ ;  /* 0x0001000005057824 */ /* 0x000fe400078e00ff */
[----:B------:R-:W-:Y:S01]  /*d890*/  FADD.FTZ R7, R10, R7 ;  /* 0x000000070a077221 */ /* 0x000fe20000010000 */
[----:B------:R-:W-:Y:S02]  /*d8a0*/  IMAD.U32 R9, R9, 0x10000, RZ ;  /* 0x0001000009097824 */ /* 0x000fe400078e00ff */
[----:B------:R-:W-:Y:S01]  /*d8b0*/  FADD.FTZ R6, R4, R5 ;  /* 0x0000000504067221 */ /* 0x000fe20000010000 */
[----:B------:R-:W-:Y:S01]  /*d8c0*/  PRMT R4, R84, 0x7610, R4 ;  /* 0x0000761054047816 */ /* 0x000fe20000000004 */
[----:B------:R-:W-:Y:S01]  /*d8d0*/  FADD.FTZ R9, R8, R9 ;  /* 0x0000000908097221 */ /* 0x000fe20000010000 */
[----:B------:R-:W-:Y:S01]  /*d8e0*/  PRMT R5, R84, 0x7632, R5 ;  /* 0x0000763254057816 */ /* 0x000fe20000000005 */
[----:B------:R-:W-:-:S02]  /*d8f0*/  FADD.FTZ R6, R6, R7 ;  /* 0x0000000706067221 */ /* 0x000fc40000010000 */
[----:B------:R-:W-:Y:S02]  /*d900*/  IMAD.U32 R4, R4, 0x10000, RZ ;  /* 0x0001000004047824 */ /* 0x000fe400078e00ff */
[----:B------:R-:W-:Y:S01]  /*d910*/  IMAD.U32 R5, R5, 0x10000, RZ ;  /* 0x0001000005057824 */ /* 0x000fe200078e00ff */
        /* <DEDUP_REMOVED lines=31> */
.L_x_18656:
[----:B------:R-:W-:Y:S05]  /*db10*/  BSYNC B1 ;  /* 0x0000000000017941 */ /* 0x000fea0003800000 */
.L_x_18655:
        /* <DEDUP_REMOVED lines=41> */
.L_x_18658:
[----:B------:R-:W-:Y:S05]  /*ddb0*/  BSYNC B1 ;  /* 0x0000000000017941 */ /* 0x000fea0003800000 */
.L_x_18657:
[----:B------:R-:W-:Y:S02]  /*ddc0*/  IMAD.U32 R4, R4, 0x10000, RZ ;  /* 0x0001000004047824 */ /* 0x000fe400078e00ff */
[----:B------:R-:W-:Y:S02]  /*ddd0*/  HMUL2.BF16_V2 R89, R16, R89 ;  /* 0x0000005910597232 */ /* 0x000fe40000200000 */
[----:B------:R-:W-:Y:S01]  /*dde0*/  IMAD.U32 R7, R7, 0x10000, RZ ;  /* 0x0001000007077824 */ /* 0x000fe200078e00ff */
[----:B------:R-:W-:Y:S01]  /*ddf0*/  HFMA2.MMA.BF16_V2 R90, R17, R90, -RZ ;  /* 0x0000005a115a7235 */ /* 0x000fe200003000ff */
[----:B------:R-:W-:Y:S01]  /*de00*/  IMAD.U32 R8, R8, 0x10000, RZ ;  /* 0x0001000008087824 */ /* 0x000fe200078e00ff */
[----:B------:R-:W-:Y:S01]  /*de10*/  SHF.L.U32 R10, R10, 0x10, RZ ;  /* 0x000000100a0a7819 */ /* 0x000fe200000006ff */
[----:B------:R-:W-:Y:S02]  /*de20*/  IMAD.U32 R9, R9, 0x10000, RZ ;  /* 0x0001000009097824 */ /* 0x000fe400078e00ff */
[--C-:B------:R-:W-:Y:S01]  /*de30*/  FADD.FTZ R4, R4, R7.reuse ;  /* 0x0000000704047221 */ /* 0x100fe20000010000 */
[----:B------:R-:W-:Y:S01]  /*de40*/  PRMT R7, R89, 0x7610, R7 ;  /* 0x0000761059077816 */ /* 0x000fe20000000007 */
[----:B------:R-:W-:-:S02]  /*de50*/  IMAD.U32 R11, R11, 0x10000, RZ ;  /* 0x000100000b0b7824 */ /* 0x000fc400078e00ff */
[----:B------:R-:W-:Y:S01]  /*de60*/  FADD.FTZ R9, R8, R9 ;  /* 0x0000000908097221 */ /* 0x000fe20000010000 */
[----:B------:R-:W-:Y:S01]  /*de70*/  PRMT R8, R89, 0x7632, R8 ;  /* 0x0000763259087816 */ /* 0x000fe20000000008 */
[----:B------:R-:W-:Y:S01]  /*de80*/  FADD.FTZ R3, R3, R2 ;  /* 0x0000000203037221 */ /* 0x000fe20000010000 */
[----:B------:R-:W-:Y:S02]  /*de90*/  IMAD.U32 R7, R7, 0x10000, RZ ;  /* 0x0001000007077824 */ /* 0x000fe400078e00ff */
[--C-:B------:R-:W-:Y:S01]  /*dea0*/  FADD.FTZ R10, R10, R11.reuse ;  /* 0x0000000b0a0a7221 */ /* 0x100fe20000010000 */
[----:B------:R-:W-:Y:S01]  /*deb0*/  PRMT R11, R90, 0x7610, R11 ;  /* 0x000076105a0b7816 */ /* 0x000fe2000000000b */
[----:B------:R-:W-:Y:S01]  /*dec0*/  IMAD.U32 R8, R8, 0x10000, RZ ;  /* 0x0001000008087824 */ /* 0x000fe200078e00ff */
[----:B------:R-:W-:Y:S01]  /*ded0*/  PRMT R14, R90, 0x7632, R14 ;  /* 0x000076325a0e7816 */ /* 0x000fe2000000000e */
[----:B------:R-:W-:Y:S01]  /*dee0*/  FADD.FTZ R9, R4, R9 ;  /* 0x0000000904097221 */ /* 0x000fe20000010000 */
        /* <DEDUP_REMOVED lines=18> */
[----:B------:R-:W-:Y:S01]  /*e010*/  IMAD.U32 R11, R11, 0x10000, RZ ;  /* 0x000100000b0b7824 */ /* 0x000fe200078e00ff */
[----:B------:R-:W-:Y:S01]  /*e020*/  SHF.L.U32 R15, R15, 0x10, RZ ;  /* 0x000000100f0f7819 */ /* 0x000fe200000006ff */
[----:B------:R-:W-:Y:S01]  /*e030*/  BSSY B1, `(.L_x_18659) ;  /* 0x0000029000017945 */ /* 0x000fe20003800000 */
[----:B------:R-:W-:Y:S01]  /*e040*/  FADD.FTZ R9, R9, R4 ;  /* 0x0000000409097221 */ /* 0x000fe20000010000 */
[----:B------:R-:W-:Y:S01]  /*e050*/  FADD.FTZ R11, R8, R11 ;  /* 0x0000000b080b7221 */ /* 0x000fe20000010000 */
[----:B------:R-:W-:Y:S01]  /*e060*/  FADD.FTZ R26, R3, R26 ;  /* 0x0000001a031a7221 */ /* 0x000fe20000010000 */
[----:B------:R-:W-:Y:S01]  /*e070*/  FADD.FTZ R14, R14, R15 ;  /* 0x0000000f0e0e7221 */ /* 0x000fe20000010000 */
[----:B------:R-:W-:Y:S01]  /*e080*/  FADD.FTZ R25, R6, R25 ;  /* 0x0000001906197221 */ /* 0x000fe20000010000 */
[----:B------:R-:W-:Y:S01]  /*e090*/  FADD.FTZ R11, R18, R11 ;  /* 0x0000000b120b7221 */ /* 0x000fe20000010000 */
[----:B------:R-:W-:-:S03]  /*e0a0*/  FADD.FTZ R24, R9, R24 ;  /* 0x0000001809187221 */ /* 0x000fc60000010000 */
[----:B------:R-:W-:-:S04]  /*e0b0*/  FADD.FTZ R14, R11, R14 ;  /* 0x0000000e0b0e7221 */ /* 0x000fc80000010000 */
        /* <DEDUP_REMOVED lines=11> */
[C---:B------:R-:W-:Y:S01]  /*e170*/  VIADD R4, R42.reuse, 0x6 ;  /* 0x000000062a047836 */ /* 0x040fe20000000000 */
[----:B------:R-:W-:Y:S01]  /*e180*/  ISETP.GE.AND P2, PT, R3, UR9, PT ;  /* 0x0000000903007c0c */ /* 0x000fe2000bf46270 */
[----:B------:R-:W-:Y:S01]  /*e190*/  VIADD R3, R42, 0x7 ;  /* 0x000000072a037836 */ /* 0x000fe20000000000 */
[----:B------:R-:W-:-:S02]  /*e1a0*/  ISETP.GE.AND P3, PT, R2, UR9, PT ;  /* 0x0000000902007c0c */ /* 0x000fc4000bf66270 */
[----:B------:R-:W-:Y:S02]  /*e1b0*/  @P6 PRMT R93, RZ, 0x7610, R93 ;  /* 0x00007610ff5d6816 */ /* 0x000fe4000000005d */
[----:B------:R-:W-:Y:S02]  /*e1c0*/  ISETP.GE.AND P6, PT, R3, UR9, PT ;  /* 0x0000000903007c0c */ /* 0x000fe4000bfc6270 */
[----:B------:R-:W-:Y:S02]  /*e1d0*/  PRMT R2, R94, 0x7632, R2 ;  /* 0x000076325e027816 */ /* 0x000fe40000000002 */
[----:B------:R-:W-:Y:S02]  /*e1e0*/  ISETP.GE.AND P1, PT, R4, UR9, PT ;  /* 0x0000000904007c0c */ /* 0x000fe4000bf26270 */
        /* <DEDUP_REMOVED lines=13> */
.L_x_18660:
[----:B------:R-:W-:Y:S05]  /*e2c0*/  BSYNC B1 ;  /* 0x0000000000017941 */ /* 0x000fea0003800000 */
.L_x_18659:
[----:B------:R-:W-:Y:S01]  /*e2d0*/  HFMA2.MMA.BF16_V2 R2, R16, R93, -RZ ;  /* 0x0000005d10027235 */ /* 0x000fe200003000ff */
[----:B------:R-:W-:Y:S01]  /*e2e0*/  HMUL2.BF16_V2 R4, R17, R94 ;  /* 0x0000005e11047232 */ /* 0x000fe20000200000 */
[----:B------:R-:W-:Y:S01]  /*e2f0*/  HFMA2.MMA.BF16_V2 R6, R19, R95, -RZ ;  /* 0x0000005f13067235 */ /* 0x000fe200003000ff */
[----:B------:R-:W-:Y:S02]  /*e300*/  HMUL2.BF16_V2 R8, R97, R96 ;  /* 0x0000006061087232 */ /* 0x000fe40000200000 */
[----:B------:R-:W-:Y:S01]  /*e310*/  VIADD R40, R40, 0x4 ;  /* 0x0000000428287836 */ /* 0x000fe20000000000 */
[----:B------:R-:W-:Y:S01]  /*e320*/  IADD3 R38, P1, R38, 0x10, RZ ;  /* 0x0000001026267810 */ /* 0x000fe20007f3e0ff */
[----:B------:R-:W-:Y:S01]  /*e330*/  VIADD R0, R0, 0xfffffffc ;  /* 0xfffffffc00007836 */ /* 0x000fe20000000000 */
[C---:B------:R-:W-:Y:S01]  /*e340*/  PRMT R5, R4.reuse, 0x7632, R5 ;  /* 0x0000763204057816 */ /* 0x040fe20000000005 */
[----:B------:R-:W-:Y:S01]  /*e350*/  IMAD.U32 R4, R4, 0x10000, RZ ;  /* 0x0001000004047824 */ /* 0x000fe200078e00ff */
[----:B------:R-:W-:Y:S01]  /*e360*/  ISETP.GE.AND P0, PT, R40, UR4, PT ;  /* 0x0000000428007c0c */ /* 0x000fe2000bf06270 */
[C---:B------:R-:W-:Y:S01]  /*e370*/  IMAD.U32 R9, R2.reuse, 0x10000, RZ ;  /* 0x0001000002097824 */ /* 0x040fe200078e00ff */
[----:B------:R-:W-:Y:S01]  /*e380*/  PRMT R3, R2, 0x7632, R3 ;  /* 0x0000763202037816 */ /* 0x000fe20000000003 */
[----:B------:R-:W-:Y:S01]  /*e390*/  VIADD R42, R42, 0x40 ;  /* 0x000000402a2a7836 */ /* 0x000fe20000000000 */
[C---:B------:R-:W-:Y:S01]  /*e3a0*/  PRMT R7, R6.reuse, 0x7632, R7 ;  /* 0x0000763206077816 */ /* 0x040fe20000000007 */
[----:B------:R-:W-:Y:S01]  /*e3b0*/  IMAD.U32 R6, R6, 0x10000, RZ ;  /* 0x0001000006067824 */ /* 0x000fe200078e00ff */
[----:B------:R-:W-:Y:S01]  /*e3c0*/  SHF.L.U32 R5, R5, 0x10, RZ ;  /* 0x0000001005057819 */ /* 0x000fe200000006ff */
[----:B------:R-:W-:Y:S01]  /*e3d0*/  IMAD.U32 R10, R3, 0x10000, RZ ;  /* 0x00010000030a7824 */ /* 0x000fe200078e00ff */
[----:B------:R-:W-:Y:S01]  /*e3e0*/  PRMT R2, R8, 0x7632, R2 ;  /* 0x0000763208027816 */ /* 0x000fe20000000002 */
[----:B------:R-:W-:-:S02]  /*e3f0*/  IMAD.U32 R7, R7, 0x10000, RZ ;  /* 0x0001000007077824 */ /* 0x000fc400078e00ff */
[----:B------:R-:W-:Y:S01]  /*e400*/  FADD.FTZ R9, R9, R10 ;  /* 0x0000000a09097221 */ /* 0x000fe20000010000 */
[----:B------:R-:W-:Y:S01]  /*e410*/  FADD.FTZ R4, R4, R5 ;  /* 0x0000000504047221 */ /* 0x000fe20000010000 */
[----:B------:R-:W-:Y:S02]  /*e420*/  IMAD.U32 R8, R8, 0x10000, RZ ;  /* 0x0001000008087824 */ /* 0x000fe400078e00ff */
        /* <DEDUP_REMOVED lines=10> */
.L_x_18628:
[----:B------:R-:W-:Y:S05]  /*e4d0*/  BSYNC B0 ;  /* 0x0000000000007941 */ /* 0x000fea0003800000 */
.L_x_18626:
[----:B------:R-:W2:Y:S01]  /*e4e0*/  SHFL.BFLY PT, R0, R37, 0x1, 0x1f ;  /* 0x0c201f0025007f89 */ /* 0x000ea200000e0000 */
[----:B------:R-:W3:Y:S01]  /*e4f0*/  S2UR UR5, SR_CgaCtaId ;  /* 0x00000000000579c3 */ /* 0x000ee20000008800 */
[----:B------:R-:W-:Y:S01]  /*e500*/  UMOV UR4, 0x400 ;  /* 0x0000040000047882 */ /* 0x000fe20000000000 */
[----:B------:R-:W-:Y:S01]  /*e510*/  BSSY B0, `(.L_x_18662) ;  /* 0x0000042000007945 */ /* 0x000fe20003800000 */
[----:B01----:R-:W0:Y:S01]  /*e520*/  SHFL.BFLY PT, R3, R36, 0x1, 0x1f ;  /* 0x0c201f0024037f89 */ /* 0x003e2200000e0000 */
[----:B------:R-:W-:-:S03]  /*e530*/  UIADD3 UR4, UR4, 0x220, URZ ;  /* 0x0000022004047890 */ /* 0x000fc6000fffe03f */
[----:B------:R-:W1:Y:S04]  /*e540*/  SHFL.BFLY PT, R2, R35, 0x1, 0x1f ;  /* 0x0c201f0023027f89 */ /* 0x000e6800000e0000 */
[----:B------:R-:W4:Y:S04]  /*e550*/  SHFL.BFLY PT, R5, R34, 0x1, 0x1f ;  /* 0x0c201f0022057f89 */ /* 0x000f2800000e0000 */
[----:B------:R-:W4:Y:S04]  /*e560*/  SHFL.BFLY PT, R4, R33, 0x1, 0x1f ;  /* 0x0c201f0021047f89 */ /* 0x000f2800000e0000 */
[----:B------:R-:W4:Y:S04]  /*e570*/  SHFL.BFLY PT, R8, R29, 0x1, 0x1f ;  /* 0x0c201f001d087f89 */ /* 0x000f2800000e0000 */
[----:B------:R-:W4:Y:S01]  /*e580*/  SHFL.BFLY PT, R6, R31, 0x1, 0x1f ;  /* 0x0c201f001f067f89 */ /* 0x000f2200000e0000 */
[----:B--2---:R-:W-:Y:S01]  /*e590*/  FADD.FTZ R0, R0, R37 ;  /* 0x0000002500007221 */ /* 0x004fe20000010000 */
[----:B---3--:R-:W-:Y:S01]  /*e5a0*/  ULEA UR4, UR5, UR4, 0x18 ;  /* 0x0000000405047291 */ /* 0x008fe2000f8ec03f */
[----:B0-----:R-:W-:Y:S01]  /*e5b0*/  FADD.FTZ R37, R3, R36 ;  /* 0x0000002403257221 */ /* 0x001fe20000010000 */
[----:B------:R-:W0:Y:S01]  /*e5c0*/  SHFL.BFLY PT, R7, R32, 0x1, 0x1f ;  /* 0x0c201f0020077f89 */ /* 0x000e2200000e0000 */
[----:B-1----:R-:W-:-:S03]  /*e5d0*/  FADD.FTZ R35, R2, R35 ;  /* 0x0000002302237221 */ /* 0x002fc60000010000 */
[----:B------:R-:W1:Y:S01]  /*e5e0*/  SHFL.BFLY PT, R9, R30, 0x1, 0x1f ;  /* 0x0c201f001e097f89 */ /* 0x000e6200000e0000 */
[----:B----4-:R-:W-:-:S03]  /*e5f0*/  FADD.FTZ R34, R5, R34 ;  /* 0x0000002205227221 */ /* 0x010fc60000010000 */
[----:B------:R-:W2:Y:S01]  /*e600*/  SHFL.BFLY PT, R11, R28, 0x1, 0x1f ;  /* 0x0c201f001c0b7f89 */ /* 0x000ea200000e0000 */
[----:B------:R-:W-:-:S03]  /*e610*/  FADD.FTZ R36, R4, R33 ;  /* 0x0000002104247221 */ /* 0x000fc60000010000 */
[----:B------:R-:W3:Y:S01]  /*e620*/  SHFL.BFLY PT, R10, R27, 0x1, 0x1f ;  /* 0x0c201f001b0a7f89 */ /* 0x000ee200000e0000 */
[----:B------:R-:W-:Y:S01]  /*e630*/  LOP3.LUT R4, R21, 0x1, RZ, 0xc0, !PT ;  /* 0x0000000115047812 */ /* 0x000fe200078ec0ff */
[----:B------:R-:W-:Y:S02]  /*e640*/  FADD.FTZ R40, R8, R29 ;  /* 0x0000001d08287221 */ /* 0x000fe40000010000 */
[----:B------:R-:W4:Y:S01]  /*e650*/  SHFL.BFLY PT, R13, R26, 0x1, 0x1f ;  /* 0x0c201f001a0d7f89 */ /* 0x000f2200000e0000 */
[----:B------:R-:W-:Y:S02]  /*e660*/  ISETP.NE.AND P2, PT, R4, RZ, PT ;  /* 0x000000ff0400720c */ /* 0x000fe40003f45270 */
[----:B------:R-:W-:Y:S01]  /*e670*/  LOP3.LUT R4, R75, 0xffffffc0, RZ, 0xc0, !PT ;  /* 0xffffffc04b047812 */ /* 0x000fe200078ec0ff */
[----:B------:R-:W4:Y:S01]  /*e680*/  SHFL.BFLY PT, R12, R25, 0x1, 0x1f ;  /* 0x0c201f00190c7f89 */ /* 0x000f2200000e0000 */
[----:B------:R-:W-:Y:S01]  /*e690*/  LEA.HI R29, R21, R21, RZ, 0x1 ;  /* 0x00000015151d7211 */ /* 0x000fe200078f08ff */
[----:B------:R-:W-:Y:S01]  /*e6a0*/  FADD.FTZ R38, R6, R31 ;  /* 0x0000001f06267221 */ /* 0x000fe20000010000 */
[----:B------:R-:W-:Y:S01]  /*e6b0*/  ISETP.NE.OR P5, PT, R4, 0x40, P2 ;  /* 0x000000400400780c */ /* 0x000fe200017a5670 */
[----:B------:R-:W4:Y:S01]  /*e6c0*/  SHFL.BFLY PT, R3, R24, 0x1, 0x1f ;  /* 0x0c201f0018037f89 */ /* 0x000f2200000e0000 */
[----:B------:R-:W-:Y:S01]  /*e6d0*/  SHF.R.S32.HI R29, RZ, 0x1, R29 ;  /* 0x00000001ff1d7819 */ /* 0x000fe2000001141d */
[----:B------:R-:W-:-:S02]  /*e6e0*/  VIADD R6, R75, 0x1f ;  /* 0x0000001f4b067836 */ /* 0x000fc40000000000 */
[----:B0-----:R-:W-:Y:S01]  /*e6f0*/  FADD.FTZ R39, R7, R32 ;  /* 0x0000002007277221 */ /* 0x001fe20000010000 */
[----:B------:R-:W0:Y:S01]  /*e700*/  SHFL.BFLY PT, R2, R23, 0x1, 0x1f ;  /* 0x0c201f0017027f89 */ /* 0x000e2200000e0000 */
[----:B------:R-:W-:Y:S01]  /*e710*/  LEA R20, R20, R29, 0x8 ;  /* 0x0000001d14147211 */ /* 0x000fe200078e40ff */
[----:B-1----:R-:W-:Y:S01]  /*e720*/  FADD.FTZ R41, R9, R30 ;  /* 0x0000001e09297221 */ /* 0x002fe20000010000 */
[----:B------:R-:W-:Y:S01]  /*e730*/  ISETP.GT.U32.AND P3, PT, R6, 0x3e, PT ;  /* 0x0000003e0600780c */ /* 0x000fe20003f64070 */
[----:B------:R-:W1:Y:S01]  /*e740*/  SHFL.BFLY PT, R5, R22, 0x1, 0x1f ;  /* 0x0c201f0016057f89 */ /* 0x000e6200000e0000 */
[----:B------:R-:W-:Y:S01]  /*e750*/  LOP3.LUT R6, R75, 0xffffffe0, RZ, 0xc0, !PT ;  /* 0xffffffe04b067812 */ /* 0x000fe200078ec0ff */
[----:B--2---:R-:W-:Y:S01]  /*e760*/  FADD.FTZ R43, R11, R28 ;  /* 0x0000001c0b2b7221 */ /* 0x004fe20000010000 */
[----:B------:R-:W-:Y:S01]  /*e770*/  LEA R20, R20, UR4, 0x2 ;  /* 0x0000000414147c11 */ /* 0x000fe2000f8e10ff */
[----:B------:R-:W-:Y:S01]  /*e780*/  BAR.SYNC.DEFER_BLOCKING 0x0 ;  /* 0x0000000000007b1d */ /* 0x000fe20000010000 */
[----:B---3--:R-:W-:Y:S01]  /*e790*/  FADD.FTZ R42, R10, R27 ;  /* 0x0000001b0a2a7221 */ /* 0x008fe20000010000 */
[----:B------:R-:W-:Y:S01]  /*e7a0*/  ISETP.NE.OR P4, PT, R6, 0x20, P2 ;  /* 0x000000200600780c */ /* 0x000fe20001785670 */
[----:B----4-:R-:W-:Y:S01]  /*e7b0*/  FADD.FTZ R45, R13, R26 ;  /* 0x0000001a0d2d7221 */ /* 0x010fe20000010000 */
[----:B------:R-:W-:-:S02]  /*e7c0*/  ISETP.GT.OR P0, PT, R75, 0x3f, P2 ;  /* 0x0000003f4b00780c */ /* 0x000fc40001704670 */
[----:B------:R-:W-:Y:S01]  /*e7d0*/  ISETP.GT.OR P1, PT, R75, 0x1f, P2 ;  /* 0x0000001f4b00780c */ /* 0x000fe20001724670 */
[----:B------:R-:W-:Y:S01]  /*e7e0*/  FADD.FTZ R44, R12, R25 ;  /* 0x000000190c2c7221 */ /* 0x000fe20000010000 */
[----:B------:R-:W-:Y:S01]  /*e7f0*/  FADD.FTZ R47, R3, R24 ;  /* 0x00000018032f7221 */ /* 0x000fe20000010000 */
[----:B0-----:R-:W-:Y:S01]  /*e800*/  FADD.FTZ R46, R2, R23 ;  /* 0x00000017022e7221 */ /* 0x001fe20000010000 */
[----:B-1----:R-:W-:Y:S01]  /*e810*/  FADD.FTZ R49, R5, R22 ;  /* 0x0000001605317221 */ /* 0x002fe20000010000 */
        /* <DEDUP_REMOVED lines=17> */
.L_x_18663:
[----:B------:R-:W-:Y:S05]  /*e930*/  BSYNC B0 ;  /* 0x0000000000007941 */ /* 0x000fea0003800000 */
.L_x_18662:
        /* <DEDUP_REMOVED lines=35> */
.L_x_18665:
[----:B------:R-:W-:Y:S05]  /*eb70*/  BSYNC B0 ;  /* 0x0000000000007941 */ /* 0x000fea0003800000 */
.L_x_18664:
        /* <DEDUP_REMOVED lines=19> */
.L_x_18667:
[----:B------:R-:W-:Y:S05]  /*ecb0*/  BSYNC B0 ;  /* 0x0000000000007941 */ /* 0x000fea0003800000 */
.L_x_18666:
        /* <DEDUP_REMOVED lines=34> */
[----:B------:R-:W-:Y:S01]  /*eee0*/  FADD.FTZ R46, R46, R9 ;  /* 0x000000092e2e7221 */ /* 0x000fe20000010000 */
[----:B------:R-:W-:-:S07]  /*eef0*/  FADD.FTZ R49, R49, R8 ;  /* 0x0000000831317221 */ /* 0x000fce0000010000 */
.L_x_18669:
[----:B------:R-:W-:Y:S05]  /*ef00*/  BSYNC B0 ;  /* 0x0000000000007941 */ /* 0x000fea0003800000 */
.L_x_18668:
        /* <DEDUP_REMOVED lines=21> */
[C---:B------:R-:W-:Y:S01]  /*f060*/  VIADD R6, R29.reuse, 0x20 ;  /* 0x000000201d067836 */ /* 0x040fe20000000000 */
[----:B------:R-:W-:Y:S01]  /*f070*/  ULDC.64 UR8, c[0x0][0x210] ;  /* 0x0000840000087ab9 */ /* 0x000fe20000000a00 */
[----:B------:R-:W-:Y:S01]  /*f080*/  VIADD R7, R29, 0x30 ;  /* 0x000000301d077836 */ /* 0x000fe20000000000 */
[----:B------:R-:W-:Y:S01]  /*f090*/  IADD3 R5, P1, R3, UR4, RZ ;  /* 0x0000000403057c10 */ /* 0x000fe2000ff3e0ff */
[C---:B------:R-:W-:Y:S01]  /*f0a0*/  VIADD R15, R29.reuse, 0x70 ;  /* 0x000000701d0f7836 */ /* 0x040fe20000000000 */
[C---:B------:R-:W-:Y:S01]  /*f0b0*/  LEA.HI.X.SX32 R10, R29.reuse, UR7, 0x1, P0 ;  /* 0x000000071d0a7c11 */ /* 0x040fe200080f0eff */
[----:B------:R-:W-:Y:S01]  /*f0c0*/  VIADD R19, R29, 0x90 ;  /* 0x000000901d137836 */ /* 0x000fe20000000000 */
[----:B------:R-:W-:Y:S01]  /*f0d0*/  LEA.HI.X.SX32 R8, R3, UR7, 0x1, P1 ;  /* 0x0000000703087c11 */ /* 0x000fe200088f0eff */
[----:B------:R-:W-:Y:S01]  /*f0e0*/  VIADD R25, R29, 0xc0 ;  /* 0x000000c01d197836 */ /* 0x000fe20000000000 */
[----:B------:R-:W-:Y:S01]  /*f0f0*/  LEA R2, P0, R9, UR8, 0x1 ;  /* 0x0000000809027c11 */ /* 0x000fe2000f8008ff */
[----:B------:R-:W-:Y:S01]  /*f100*/  VIADD R30, R29, 0xe0 ;  /* 0x000000e01d1e7836 */ /* 0x000fe20000000000 */
[----:B------:R-:W-:-:S02]  /*f110*/  LEA R4, P1, R5, UR8, 0x1 ;  /* 0x0000000805047c11 */ /* 0x000fc4000f8208ff */
[C---:B------:R-:W-:Y:S02]  /*f120*/  IADD3 R11, P2, R6.reuse, UR4, RZ ;  /* 0x00000004060b7c10 */ /* 0x040fe4000ff5e0ff */
[----:B------:R-:W-:Y:S01]  /*f130*/  LEA.HI.X R3, R9, UR9, R10, 0x1, P0 ;  /* 0x0000000909037c11 */ /* 0x000fe200080f0c0a */
[----:B------:R-:W-:Y:S01]  /*f140*/  VIADD R10, R29, 0x40 ;  /* 0x000000401d0a7836 */ /* 0x000fe20000000000 */
[----:B------:R-:W-:Y:S02]  /*f150*/  LEA.HI.X R5, R5, UR9, R8, 0x1, P1 ;  /* 0x0000000905057c11 */ /* 0x000fe400088f0c08 */
[----:B------:R-:W-:Y:S02]  /*f160*/  IADD3 R9, P1, R7, UR4, RZ ;  /* 0x0000000407097c10 */ /* 0x000fe4000ff3e0ff */
[----:B------:R-:W-:Y:S02]  /*f170*/  LEA.HI.X.SX32 R14, R6, UR7, 0x1, P2 ;  /* 0x00000007060e7c11 */ /* 0x000fe400090f0eff */
[----:B------:R-:W-:-:S02]  /*f180*/  LEA R6, P0, R11, UR8, 0x1 ;  /* 0x000000080b067c11 */ /* 0x000fc4000f8008ff */
[----:B------:R-:W-:Y:S02]  /*f190*/  LEA.HI.X.SX32 R12, R7, UR7, 0x1, P1 ;  /* 0x00000007070c7c11 */ /* 0x000fe400088f0eff */
[----:B------:R-:W-:Y:S01]  /*f1a0*/  LEA.HI.X R7, R11, UR9, R14, 0x1, P0 ;  /* 0x000000090b077c11 */ /* 0x000fe200080f0c0e */
[----:B------:R-:W-:Y:S01]  /*f1b0*/  VIADD R11, R29, 0x50 ;  /* 0x000000501d0b7836 */ /* 0x000fe20000000000 */
[----:B------:R-:W-:Y:S01]  /*f1c0*/  LEA R8, P1, R9, UR8, 0x1 ;  /* 0x0000000809087c11 */ /* 0x000fe2000f8208ff */
[----:B------:R-:W-:Y:S01]  /*f1d0*/  VIADD R14, R29, 0x60 ;  /* 0x000000601d0e7836 */ /* 0x000fe20000000000 */
[----:B------:R-:W-:Y:S02]  /*f1e0*/  IADD3 R17, P0, R10, UR4, RZ ;  /* 0x000000040a117c10 */ /* 0x000fe4000ff1e0ff */
        /* <DEDUP_REMOVED lines=9> */
[----:B------:R-:W-:Y:S02]  /*f280*/  IADD3 R17, P2, R15, UR4, RZ ;  /* 0x000000040f117c10 */ /* 0x000fe4000ff5e0ff */
[----:B------:R-:W-:Y:S02]  /*f290*/  LEA.HI.X R13, R13, UR9, R16, 0x1, P1 ;  /* 0x000000090d0d7c11 */ /* 0x000fe400088f0c10 */
[----:B------:R-:W-:Y:S02]  /*f2a0*/  LEA.HI.X.SX32 R22, R14, UR7, 0x1, P0 ;  /* 0x000000070e167c11 */ /* 0x000fe400080f0eff */
[----:B01----:R-:W-:Y:S02]  /*f2b0*/  LEA.HI.X.SX32 R20, R15, UR7, 0x1, P2 ;  /* 0x000000070f147c11 */ /* 0x003fe400090f0eff */
[----:B------:R-:W-:Y:S02]  /*f2c0*/  LEA R14, P0, R21, UR8, 0x1 ;  /* 0x00000008150e7c11 */ /* 0x000fe4000f8008ff */
        /* <DEDUP_REMOVED lines=20> */
[----:B------:R-:W-:Y:S02]  /*f410*/  F2FP.BF16.F32.PACK_AB R0, R37, R0 ;  /* 0x000000002500723e */ /* 0x000fe400000010ff */
[----:B------:R-:W-:Y:S02]  /*f420*/  LEA.HI.X.SX32 R32, R25, UR7, 0x1, P2 ;  /* 0x0000000719207c11 */ /* 0x000fe400090f0eff */
[----:B------:R-:W-:Y:S01]  /*f430*/  LEA.HI.X R23, R26, UR9, R33, 0x1, P0 ;  /* 0x000000091a177c11 */ /* 0x000fe200080f0c21 */
[----:B------:R0:W-:Y:S01]  /*f440*/  STG.E.U16 desc[UR10][R2.64], R0 ;  /* 0x0000000002007986 */ /* 0x0001e2000c10150a */
[----:B------:R-:W-:Y:S01]  /*f450*/  LEA.HI.X R25, R28, UR9, R31, 0x1, P1 ;  /* 0x000000091c197c11 */ /* 0x000fe200088f0c1f */
[C---:B------:R-:W-:Y:S01]  /*f460*/  VIADD R28, R29.reuse, 0xd0 ;  /* 0x000000d01d1c7836 */ /* 0x040fe20000000000 */
[----:B------:R-:W-:Y:S01]  /*f470*/  F2FP.BF16.F32.PACK_AB R34, R34, R35 ;  /* 0x000000232222723e */ /* 0x000fe200000010ff */
[----:B------:R-:W-:Y:S01]  /*f480*/  VIADD R29, R29, 0xf0 ;  /* 0x000000f01d1d7836 */ /* 0x000fe20000000000 */
[----:B------:R-:W-:-:S02]  /*f490*/  LEA R26, P0, R27, UR8, 0x1 ;  /* 0x000000081b1a7c11 */ /* 0x000fc4000f8008ff */
[----:B------:R-:W-:Y:S02]  /*f4a0*/  PRMT R35, R0, 0x7632, R35 ;  /* 0x0000763200237816 */ /* 0x000fe40000000023 */
[----:B------:R-:W-:Y:S02]  /*f4b0*/  F2FP.BF16.F32.PACK_AB R36, R39, R36 ;  /* 0x000000242724723e */ /* 0x000fe400000010ff */
[----:B------:R-:W-:Y:S01]  /*f4c0*/  LEA.HI.X R27, R27, UR9, R32, 0x1, P0 ;  /* 0x000000091b1b7c11 */ /* 0x000fe200080f0c20 */
[----:B------:R1:W-:Y:S01]  /*f4d0*/  STG.E.U16 desc[UR10][R4.64], R35 ;  /* 0x0000002304007986 */ /* 0x0003e2000c10150a */
[----:B0-----:R-:W-:Y:S02]  /*f4e0*/  PRMT R3, R34, 0x7632, R3 ;  /* 0x0000763222037816 */ /* 0x001fe40000000003 */
[----:B------:R-:W-:Y:S01]  /*f4f0*/  F2FP.BF16.F32.PACK_AB R38, R41, R38 ;  /* 0x000000262926723e */ /* 0x000fe200000010ff */
[----:B------:R-:W-:Y:S01]  /*f500*/  STG.E.U16 desc[UR10][R6.64], R34 ;  /* 0x0000002206007986 */ /* 0x000fe2000c10150a */
[----:B------:R-:W-:-:S02]  /*f510*/  IADD3 R51, P0, R28, UR4, RZ ;  /* 0x000000041c337c10 */ /* 0x000fc4000ff1e0ff */
[----:B------:R-:W-:Y:S01]  /*f520*/  IADD3 R31, P1, R30, UR4, RZ ;  /* 0x000000041e1f7c10 */ /* 0x000fe2000ff3e0ff */
[----:B------:R-:W-:Y:S01]  /*f530*/  STG.E.U16 desc[UR10][R8.64], R3 ;  /* 0x0000000308007986 */ /* 0x000fe2000c10150a */
[----:B------:R-:W-:Y:S02]  /*f540*/  F2FP.BF16.F32.PACK_AB R40, R43, R40 ;  /* 0x000000282b28723e */ /* 0x000fe400000010ff */
[----:B------:R-:W-:Y:S01]  /*f550*/  IADD3 R33, P2, R29, UR4, RZ ;  /* 0x000000041d217c10 */ /* 0x000fe2000ff5e0ff */
[----:B------:R-:W-:Y:S01]  /*f560*/  STG.E.U16 desc[UR10][R10.64], R36 ;  /* 0x000000240a007986 */ /* 0x000fe2000c10150a */
[----:B-1----:R-:W-:Y:S02]  /*f570*/  PRMT R5, R36, 0x7632, R5 ;  /* 0x0000763224057816 */ /* 0x002fe40000000005 */
[----:B------:R-:W-:Y:S02]  /*f580*/  PRMT R0, R38, 0x7632, R0 ;  /* 0x0000763226007816 */ /* 0x000fe40000000000 */
[----:B------:R-:W-:Y:S01]  /*f590*/  F2FP.BF16.F32.PACK_AB R42, R45, R42 ;  /* 0x0000002a2d2a723e */ /* 0x000fe200000010ff */
[----:B------:R0:W-:Y:S01]  /*f5a0*/  STG.E.U16 desc[UR10][R12.64], R5 ;  /* 0x000000050c007986 */ /* 0x0001e2000c10150a */
[----:B------:R-:W-:-:S02]  /*f5b0*/  LEA.HI.X.SX32 R52, R28, UR7, 0x1, P0 ;  /* 0x000000071c347c11 */ /* 0x000fc400080f0eff */
[----:B------:R-:W-:Y:S01]  /*f5c0*/  LEA.HI.X.SX32 R50, R30, UR7, 0x1, P1 ;  /* 0x000000071e327c11 */ /* 0x000fe200088f0eff */
[----:B------:R1:W-:Y:S01]  /*f5d0*/  STG.E.U16 desc[UR10][R14.64], R38 ;  /* 0x000000260e007986 */ /* 0x0003e2000c10150a */
[----:B------:R-:W-:Y:S02]  /*f5e0*/  LEA R28, P0, R51, UR8, 0x1 ;  /* 0x00000008331c7c11 */ /* 0x000fe4000f8008ff */
[----:B------:R-:W-:Y:S01]  /*f5f0*/  PRMT R2, R40, 0x7632, R2 ;  /* 0x0000763228027816 */ /* 0x000fe20000000002 */
[----:B------:R2:W-:Y:S01]  /*f600*/  STG.E.U16 desc[UR10][R16.64], R0 ;  /* 0x0000000010007986 */ /* 0x0005e2000c10150a */
[----:B------:R-:W-:Y:S02]  /*f610*/  F2FP.BF16.F32.PACK_AB R44, R47, R44 ;  /* 0x0000002c2f2c723e */ /* 0x000fe400000010ff */
[----:B------:R-:W-:Y:S01]  /*f620*/  LEA R30, P1, R31, UR8, 0x1 ;  /* 0x000000081f1e7c11 */ /* 0x000fe2000f8208ff */
[----:B------:R-:W-:Y:S01]  /*f630*/  STG.E.U16 desc[UR10][R18.64], R40 ;  /* 0x0000002812007986 */ /* 0x000fe2000c10150a */
[----:B------:R-:W-:-:S02]  /*f640*/  LEA.HI.X.SX32 R48, R29, UR7, 0x1, P2 ;  /* 0x000000071d307c11 */ /* 0x000fc400090f0eff */
[----:B------:R-:W-:Y:S01]  /*f650*/  LEA R32, P2, R33, UR8, 0x1 ;  /* 0x0000000821207c11 */ /* 0x000fe2000f8408ff */
[----:B------:R-:W-:Y:S01]  /*f660*/  STG.E.U16 desc[UR10][R20.64], R2 ;  /* 0x0000000214007986 */ /* 0x000fe2000c10150a */
[----:B0-----:R-:W-:Y:S02]  /*f670*/  PRMT R12, R42, 0x7632, R12 ;  /* 0x000076322a0c7816 */ /* 0x001fe4000000000c */
[----:B------:R-:W-:Y:S01]  /*f680*/  F2FP.BF16.F32.PACK_AB R46, R49, R46 ;  /* 0x0000002e312e723e */ /* 0x000fe200000010ff */
[----:B------:R-:W-:Y:S01]  /*f690*/  STG.E.U16 desc[UR10][R22.64], R42 ;  /* 0x0000002a16007986 */ /* 0x000fe2000c10150a */
[----:B------:R-:W-:Y:S02]  /*f6a0*/  LEA.HI.X R29, R51, UR9, R52, 0x1, P0 ;  /* 0x00000009331d7c11 */ /* 0x000fe400080f0c34 */
[----:B-1----:R-:W-:Y:S01]  /*f6b0*/  PRMT R14, R44, 0x7632, R14 ;  /* 0x000076322c0e7816 */ /* 0x002fe2000000000e */
[----:B------:R-:W-:Y:S01]  /*f6c0*/  STG.E.U16 desc[UR10][R24.64], R12 ;  /* 0x0000000c18007986 */ /* 0x000fe2000c10150a */
[----:B------:R-:W-:-:S02]  /*f6d0*/  LEA.HI.X R31, R31, UR9, R50, 0x1, P1 ;  /* 0x000000091f1f7c11 */ /* 0x000fc400088f0c32 */
[----:B------:R-:W-:Y:S01]  /*f6e0*/  LEA.HI.X R33, R33, UR9, R48, 0x1, P2 ;  /* 0x0000000921217c11 */ /* 0x000fe200090f0c30 */
[----:B------:R-:W-:Y:S01]  /*f6f0*/  STG.E.U16 desc[UR10][R26.64], R44 ;  /* 0x0000002c1a007986 */ /* 0x000fe2000c10150a */
[----:B--2---:R-:W-:-:S03]  /*f700*/  PRMT R16, R46, 0x7632, R16 ;  /* 0x000076322e107816 */ /* 0x004fc60000000010 */
[----:B------:R-:W-:Y:S04]  /*f710*/  STG.E.U16 desc[UR10][R28.64], R14 ;  /* 0x0000000e1c007986 */ /* 0x000fe8000c10150a */
[----:B------:R-:W-:Y:S04]  /*f720*/  STG.E.U16 desc[UR10][R30.64], R46 ;  /* 0x0000002e1e007986 */ /* 0x000fe8000c10150a */
[----:B------:R-:W-:Y:S01]  /*f730*/  STG.E.U16 desc[UR10][R32.64], R16 ;  /* 0x0000001020007986 */ /* 0x000fe2000c10150a */
[----:B------:R-:W-:Y:S05]  /*f740*/  EXIT ;  /* 0x000000000000794d */ /* 0x000fea0003800000 */
.L_x_18597:
[----:B------:R-:W-:Y:S01]  /*f750*/  BSSY B1, `(.L_x_18670) ;  /* 0x0000007000017945 */ /* 0x000fe20003800000 */
[----:B------:R-:W-:Y:S02]  /*f760*/  IMAD.MOV.U32 R44, RZ, RZ, 0x1 ;  /* 0x00000001ff2c7424 */ /* 0x000fe400078e00ff */
[----:B------:R-:W-:Y:S02]  /*f770*/  IMAD.MOV.U32 R45, RZ, RZ, 0x1f ;  /* 0x0000001fff2d7424 */ /* 0x000fe400078e00ff */
[----:B------:R-:W-:-:S07]  /*f780*/  IMAD.MOV.U32 R41, RZ, RZ, -0x1 ;  /* 0xffffffffff297424 */ /* 0x000fce00078e00ff */
[----:B------:R-:W-:Y:S05]  /*f790*/  WARPSYNC.COLLECTIVE R41, `(.L_x_18671) ;  /* 0x0000000029087348 */ /* 0x000fea0003c00000 */
[----:B------:R0:W1:Y:S02]  /*f7a0*/  SHFL.BFLY P0, R42, R40, R44, R45 ;  /* 0x0c00002c282a7389 */ /* 0x000064000000002d */
[----:B01----:R-:W-:Y:S01]  /*f7b0*/  ENDCOLLECTIVE ;  /* 0x000000000000791b */ /* 0x003fe20003800000 */
.L_x_18671:
[----:B------:R-:W-:Y:S05]  /*f7c0*/  BSYNC B1 ;  /* 0x0000000000017941 */ /* 0x000fea0003800000 */
.L_x_18670:
[----:B------:R-:W-:Y:S01]  /*f7d0*/  IMAD.MOV.U32 R41, RZ, RZ, R42 ;  /* 0x000000ffff297224 */ /* 0x000fe200078e002a */
[----:B------:R-:W-:Y:S06]  /*f7e0*/  BRA `(.L_x_18672) ;  /* 0xffffff5800087947 */ /* 0x000fec000383ffff */
.L_x_18601:
[----:B------:R-:W-:Y:S01]  /*f7f0*/  BSSY B1, `(.L_x_18673) ;  /* 0x0000007000017945 */ /* 0x000fe20003800000 */
[----:B------:R-:W-:Y:S01]  /*f800*/  IMAD.MOV.U32 R44, RZ, RZ, 0x1 ;  /* 0x00000001ff2c7424 */ /* 0x000fe200078e00ff */
[----:B------:R-:W-:Y:S01]  /*f810*/  MOV R45, 0x1f ;  /* 0x0000001f002d7802 */ /* 0x000fe20000000f00 */
[----:B------:R-:W-:-:S07]  /*f820*/  IMAD.MOV.U32 R41, RZ, RZ, -0x1 ;  /* 0xffffffffff297424 */ /* 0x000fce00078e00ff */
[----:B------:R-:W-:Y:S05]  /*f830*/  WARPSYNC.COLLECTIVE R41, `(.L_x_18674) ;  /* 0x0000000029087348 */ /* 0x000fea0003c00000 */
[----:B------:R0:W1:Y:S02]  /*f840*/  SHFL.BFLY P0, R42, R40, R44, R45 ;  /* 0x0c00002c282a7389 */ /* 0x000064000000002d */
[----:B01----:R-:W-:Y:S01]  /*f850*/  ENDCOLLECTIVE ;  /* 0x000000000000791b */ /* 0x003fe20003800000 */
.L_x_18674:
[----:B------:R-:W-:Y:S05]  /*f860*/  BSYNC B1 ;  /* 0x0000000000017941 */ /* 0x000fea0003800000 */
.L_x_18673:
[----:B------:R-:W-:Y:S01]  /*f870*/  IMAD.MOV.U32 R41, RZ, RZ, R42 ;  /* 0x000000ffff297224 */ /* 0x000fe200078e002a */
[----:B------:R-:W-:Y:S06]  /*f880*/  BRA `(.L_x_18675) ;  /* 0xffffff8400d07947 */ /* 0x000fec000383ffff */
.L_x_18605:
[----:B------:R-:W-:Y:S01]  /*f890*/  BSSY B0, `(.L_x_18676) ;  /* 0x0000008000007945 */ /* 0x000fe20003800000 */
[----:B0-----:R-:W-:Y:S02]  /*f8a0*/  IMAD.MOV.U32 R40, RZ, RZ, R140 ;  /* 0x000000ffff287224 */ /* 0x001fe400078e008c */
[----:B------:R-:W-:Y:S02]  /*f8b0*/  IMAD.MOV.U32 R44, RZ, RZ, 0x10 ;  /* 0x00000010ff2c7424 */ /* 0x000fe400078e00ff */
[----:B------:R-:W-:Y:S02]  /*f8c0*/  IMAD.MOV.U32 R45, RZ, RZ, 0x1f ;  /* 0x0000001fff2d7424 */ /* 0x000fe400078e00ff */
[----:B------:R-:W-:-:S07]  /*f8d0*/  IMAD.MOV.U32 R41, RZ, RZ, -0x1 ;  /* 0xffffffffff297424 */ /* 0x000fce00078e00ff */
[----:B-----5:R-:W-:Y:S05]  /*f8e0*/  WARPSYNC.COLLECTIVE R41, `(.L_x_18677) ;  /* 0x0000000029087348 */ /* 0x020fea0003c00000 */
[----:B------:R0:W1:Y:S02]  /*f8f0*/  SHFL.BFLY P0, R42, R40, R44, R45 ;  /* 0x0c00002c282a7389 */ /* 0x000064000000002d */
[----:B01---5:R-:W-:Y:S01]  /*f900*/  ENDCOLLECTIVE ;  /* 0x000000000000791b */ /* 0x023fe20003800000 */
.L_x_18677:
[----:B------:R-:W-:Y:S05]  /*f910*/  BSYNC B0 ;  /* 0x0000000000007941 */ /* 0x000fea0003800000 */
.L_x_18676:
[----:B------:R-:W-:Y:S01]  /*f920*/  IMAD.MOV.U32 R3, RZ, RZ, R42 ;  /* 0x000000ffff037224 */ /* 0x000fe200078e002a */
[----:B------:R-:W-:Y:S01]  /*f930*/  HFMA2.MMA R45, -RZ, RZ, 0, 1.847743988037109375e-06 ;  /* 0x0000001fff2d7435 */ /* 0x000fe200000001ff */
[----:B------:R-:W-:Y:S02]  /*f940*/  IMAD.MOV.U32 R44, RZ, RZ, 0x8 ;  /* 0x00000008ff2c7424 */ /* 0x000fe400078e00ff */
[----:B------:R-:W-:Y:S01]  /*f950*/  IMAD.MOV.U32 R41, RZ, RZ, -0x1 ;  /* 0xffffffffff297424 */ /* 0x000fe200078e00ff */
[----:B------:R-:W-:-:S05]  /*f960*/  FMNMX.FTZ R3, R3, R140, !PT ;  /* 0x0000008c03037209 */ /* 0x000fca0007810000 */
[----:B------:R-:W-:-:S07]  /*f970*/  IMAD.MOV.U32 R40, RZ, RZ, R3 ;  /* 0x000000ffff287224 */ /* 0x000fce00078e0003 */
[----:B------:R-:W-:Y:S05]  /*f980*/  WARPSYNC.COLLECTIVE R41, `(.L_x_18678) ;  /* 0x0000000029087348 */ /* 0x000fea0003c00000 */
[----:B------:R0:W1:Y:S02]  /*f990*/  SHFL.BFLY P0, R42, R40, R44, R45 ;  /* 0x0c00002c282a7389 */ /* 0x000064000000002d */
[----:B01----:R-:W-:Y:S01]  /*f9a0*/  ENDCOLLECTIVE ;  /* 0x000000000000791b */ /* 0x003fe20003800000 */
.L_x_18678:
[----:B------:R-:W-:Y:S02]  /*f9b0*/  IMAD.MOV.U32 R44, RZ, RZ, 0x4 ;  /* 0x00000004ff2c7424 */ /* 0x000fe400078e00ff */
[----:B------:R-:W-:-:S05]  /*f9c0*/  IMAD.MOV.U32 R2, RZ, RZ, R42 ;  /* 0x000000ffff027224 */ /* 0x000fca00078e002a */
[----:B------:R-:W-:-:S05]  /*f9d0*/  FMNMX.FTZ R2, R3, R2, !PT ;  /* 0x0000000203027209 */ /* 0x000fca0007810000 */
[----:B------:R-:W-:-:S07]  /*f9e0*/  IMAD.MOV.U32 R40, RZ, RZ, R2 ;  /* 0x000000ffff287224 */ /* 0x000fce00078e0002 */
[----:B------:R-:W-:Y:S05]  /*f9f0*/  WARPSYNC.COLLECTIVE R41, `(.L_x_18679) ;  /* 0x0000000029087348 */ /* 0x000fea0003c00000 */
[----:B------:R0:W1:Y:S02]  /*fa00*/  SHFL.BFLY P0, R42, R40, R44, R45 ;  /* 0x0c00002c282a7389 */ /* 0x000064000000002d */
[----:B01----:R-:W-:Y:S01]  /*fa10*/  ENDCOLLECTIVE ;  /* 0x000000000000791b */ /* 0x003fe20003800000 */
.L_x_18679:
[----:B------:R-:W-:Y:S02]  /*fa20*/  IMAD.MOV.U32 R44, RZ, RZ, 0x2 ;  /* 0x00000002ff2c7424 */ /* 0x000fe400078e00ff */
[----:B------:R-:W-:-:S05]  /*fa30*/  IMAD.MOV.U32 R5, RZ, RZ, R42 ;  /* 0x000000ffff057224 */ /* 0x000fca00078e002a */
[----:B------:R-:W-:-:S05]  /*fa40*/  FMNMX.FTZ R5, R2, R5, !PT ;  /* 0x0000000502057209 */ /* 0x000fca0007810000 */
[----:B------:R-:W-:-:S07]  /*fa50*/  IMAD.MOV.U32 R40, RZ, RZ, R5 ;  /* 0x000000ffff287224 */ /* 0x000fce00078e0005 */
[----:B------:R-:W-:Y:S05]  /*fa60*/  WARPSYNC.COLLECTIVE R41, `(.L_x_18680) ;  /* 0x0000000029087348 */ /* 0x000fea0003c00000 */
[----:B------:R0:W1:Y:S02]  /*fa70*/  SHFL.BFLY P0, R42, R40, R44, R45 ;  /* 0x0c00002c282a7389 */ /* 0x000064000000002d */
[----:B01----:R-:W-:Y:S01]  /*fa80*/  ENDCOLLECTIVE ;  /* 0x000000000000791b */ /* 0x003fe20003800000 */
.L_x_18680:
[----:B------:R-:W-:Y:S01]  /*fa90*/  IMAD.MOV.U32 R4, RZ, RZ, R42 ;  /* 0x000000ffff047224 */ /* 0x000fe200078e002a */
[----:B------:R-:W-:Y:S06]  /*faa0*/  BRA `(.L_x_18681) ;  /* 0xffffff8400dc7947 */ /* 0x000fec000383ffff */
.L_x_18682:
        /* <DEDUP_REMOVED lines=13> */
.L_x_28368:


//--------------------- .text._ZN4vllm25paged_attention_v1_kernelI13__nv_bfloat16S1_Li192ELi16ELi128ELNS_18Fp8KVCacheDataTypeE0ELb0EEEvPT_PKS3_PKT0_S9_ifPKiSB_iPKfiiiSD_SD_iiiii --------------------------
	.section	.text._ZN4vllm25paged_attention_v1_kernelI13__nv_bfloat16S1_Li192ELi16ELi128ELNS_18Fp8KVCacheDataTypeE0ELb0EEEvPT_PKS3_PKT0_S9_ifPKiSB_iPKfiiiSD_SD_iiiii,"ax",@progbits
	.align	128
        .global         _ZN4vllm25paged_attention_v1_kernelI13__nv_bfloat16S1_Li192ELi16ELi128ELNS_18Fp8KVCacheDataTypeE0ELb0EEEvPT_PKS3_PKT0_S9_ifPKiSB_iPKfiiiSD_SD_iiiii
        .type           _ZN4vllm25paged_attention_v1_kernelI13__nv_bfloat16S1_Li192ELi16ELi128ELNS_18Fp8KVCacheDataTypeE0ELb0EEEvPT_PKS3_PKT0_S9_ifPKiSB_iPKfiiiSD_SD_iiiii,@function
        .size           _ZN4vllm25paged_attention_v1_kernelI13__nv_bfloat16S1_Li192ELi16ELi128ELNS_18Fp8KVCacheDataTypeE0ELb0EEEvPT_PKS3_PKT0_S9_ifPKiSB_iPKfiiiSD_SD_iiiii,(.L_x_28369 - _ZN4vllm25paged_attention_v1_kernelI13__nv_bfloat16S1_Li192ELi16ELi128ELNS_18Fp8KVCacheDataTypeE0ELb0EEEvPT_PKS3_PKT0_S9_ifPKiSB_iPKfiiiSD_SD_iiiii)
        .other          _ZN4vllm25paged_attention_v1_kernelI13__nv_bfloat16S1_Li192ELi16ELi128ELNS_18Fp8KVCacheDataTypeE0ELb0EEEvPT_PKS3_PKT0_S9_ifPKiSB_iPKfiiiSD_SD_iiiii,@"STO_CUDA_ENTRY STV_DEFAULT"
_ZN4vllm25paged_attention_v1_kernelI13__nv_bfloat16S1_Li192ELi16ELi128ELNS_18Fp8KVCacheDataTypeE0ELb0EEEvPT_PKS3_PKT0_S9_ifPKiSB_iPKfiiiSD_SD_iiiii:
.text._ZN4vllm25paged_attention_v1_kernelI13__nv_bfloat16S1_Li192ELi16ELi128ELNS_18Fp8KVCacheDataTypeE0ELb0EEEvPT_PKS3_PKT0_S9_ifPKiSB_iPKfiiiSD_SD_iiiii:
        /* <DEDUP_REMOVED lines=53> */
[----:B------:R-:W-:Y:S02]  /*0350*/  IMAD.MOV.U32 R5, RZ, RZ, R4 ;  /* 0x000000ffff057224 */ /* 0x000fe400078e0004 */
[----:B------:R-:W-:Y:S02]  /*0360*/  IMAD.MOV R0, RZ, RZ, -R6 ;  /* 0x000000ffff007224 */ /* 0x000fe400078e0a06 */
[----:B------:R-:W-:-:S04]  /*0370*/  IMAD.HI.U32 R4, R3, R5, RZ ;  /* 0x0000000503047227 */ /* 0x000fc800078e00ff */
[----:B------:R-:W-:Y:S02]  /*0380*/  IMAD R0, R4, R0, R5 ;  /* 0x0000000004007224 */ /* 0x000fe400078e0205 */
[----:B------:R-:W0:Y:S03]  /*0390*/  S2R R5, SR_TID.X ;  /* 0x0000000000057919 */ /* 0x000e260000002100 */
        /* <DEDUP_REMOVED lines=9> */
[----:B------:R-:W-:Y:S02]  /*0430*/  SHF.R.S32.HI R0, RZ, 0x1f, R5 ;  /* 0x0000001fff007819 */ /* 0x000fe40000011405 */
[-C--:B------:R-:W-:Y:S01]  /*0440*/  LEA.HI R2, R5, R5.reuse, RZ, 0x1 ;  /* 0x0000000505027211 */ /* 0x080fe200078f08ff */
[----:B------:R-:W-:Y:S01]  /*0450*/  BSSY B0, `(.L_x_18683) ;  /* 0x000005e000007945 */ /* 0x000fe20003800000 */
[----:B------:R-:W-:Y:S02]  /*0460*/  LEA.HI R0, R0, R5, RZ, 0x5 ;  /* 0x0000000500007211 */ /* 0x000fe400078f28ff */
[----:B------:R-:W-:Y:S01]  /*0470*/  LOP3.LUT R6, R2, 0xfffffffe, RZ, 0xc0, !PT ;  /* 0xfffffffe02067812 */ /* 0x000fe200078ec0ff */
[----:B------:R-:W-:Y:S01]  /*0480*/  @!P2 IMAD.MOV R4, RZ, RZ, -R4 ;  /* 0x000000ffff04a224 */ /* 0x000fe200078e0a04 */
[----:B------:R-:W-:-:S02]  /*0490*/  @!P1 LOP3.LUT R4, RZ, R10, RZ, 0x33, !PT ;  /* 0x0000000aff049212 */ /* 0x000fc400078e33ff */
[----:B------:R-:W-:Y:S02]  /*04a0*/  SHF.R.S32.HI R83, RZ, 0x1, R2 ;  /* 0x00000001ff537819 */ /* 0x000fe40000011402 */
[----:B------:R-:W-:Y:S02]  /*04b0*/  SHF.R.S32.HI R32, RZ, 0x5, R0 ;  /* 0x00000005ff207819 */ /* 0x000fe40000011400 */
[----:B------:R-:W-:Y:S02]  /*04c0*/  IADD3 R85, -R6, R5, RZ ;  /* 0x0000000506557210 */ /* 0x000fe40007ffe1ff */
        /* <DEDUP_REMOVED lines=8> */
[----:B------:R-:W-:Y:S01]  /*0550*/  IMAD R7, R9, 0xc0, RZ ;  /* 0x000000c009077824 */ /* 0x000fe200078e02ff */
[----:B------:R-:W-:Y:S01]  /*0560*/  BSSY B1, `(.L_x_18685) ;  /* 0x0000029000017945 */ /* 0x000fe20003800000 */
[----:B------:R-:W-:Y:S01]  /*0570*/  IADD3 R0, -R83, 0x3f, R0 ;  /* 0x0000003f53007810 */ /* 0x000fe20007ffe100 */
[----:B------:R-:W-:Y:S02]  /*0580*/  IMAD.U32 R3, RZ, RZ, UR5 ;  /* 0x00000005ff037e24 */ /* 0x000fe4000f8e00ff */
[----:B------:R-:W-:Y:S01]  /*0590*/  IMAD.MOV.U32 R8, RZ, RZ, R83 ;  /* 0x000000ffff087224 */ /* 0x000fe200078e0053 */
[C---:B------:R-:W-:Y:S02]  /*05a0*/  LEA.HI R2, R0.reuse, 0x1, RZ, 0x1a ;  /* 0x0000000100027811 */ /* 0x040fe400078fd0ff */
[----:B------:R-:W-:Y:S01]  /*05b0*/  ISETP.GE.U32.AND P0, PT, R0, 0xc0, PT ;  /* 0x000000c00000780c */ /* 0x000fe20003f06070 */
[----:B------:R-:W-:Y:S01]  /*05c0*/  IMAD R0, R3, UR6, RZ ;  /* 0x0000000603007c24 */ /* 0x000fe2000f8e02ff */
[----:B------:R-:W-:-:S02]  /*05d0*/  LOP3.LUT P1, R2, R2, 0x3, RZ, 0xc0, !PT ;  /* 0x0000000302027812 */ /* 0x000fc4000782c0ff */
        /* <DEDUP_REMOVED lines=18> */
[----:B------:R-:W-:Y:S02]  /*0700*/  IMAD.MOV.U32 R6, RZ, RZ, R2 ;  /* 0x000000ffff067224 */ /* 0x000fe400078e0002 */
[----:B------:R-:W-:-:S07]  /*0710*/  IMAD.MOV.U32 R8, RZ, RZ, R83 ;  /* 0x000000ffff087224 */ /* 0x000fce00078e0053 */
.L_x_18687:
[----:B------:R-:W-:Y:S02]  /*0720*/  IMAD.MOV.U32 R2, RZ, RZ, R13 ;  /* 0x000000ffff027224 */ /* 0x000fe400078e000d */
        /* <DEDUP_REMOVED lines=12> */
.L_x_18686:
[----:B------:R-:W-:Y:S05]  /*07f0*/  BSYNC B1 ;  /* 0x0000000000017941 */ /* 0x000fea0003800000 */
.L_x_18685:
[----:B------:R-:W-:Y:S05]  /*0800*/  @!P0 BRA `(.L_x_18684) ;  /* 0x0000000000888947 */ /* 0x000fea0003800000 */
[----:B------:R-:W0:Y:S01]  /*0810*/  S2R R3, SR_CgaCtaId ;  /* 0x0000000000037919 */ /* 0x000e220000008800 */
[----:B------:R-:W1:Y:S01]  /*0820*/  LDC.64 R16, c[0x0][0x218] ;  /* 0x00008600ff107b82 */ /* 0x000e620000000a00 */
[----:B------:R-:W-:Y:S01]  /*0830*/  MOV R2, 0x400 ;  /* 0x0000040000027802 */ /* 0x000fe20000000f00 */
[----:B------:R-:W-:Y:S01]  /*0840*/  VIADD R6, R8, 0xffffff00 ;  /* 0xffffff0008067836 */ /* 0x000fe20000000000 */
[----:B------:R-:W-:Y:S01]  /*0850*/  IADD3 R7, P0, R0, R7, RZ ;  /* 0x0000000700077210 */ /* 0x000fe20007f1e0ff */
[----:B------:R-:W-:-:S04]  /*0860*/  IMAD.SHL.U32 R0, R8, 0x8, RZ ;  /* 0x0000000808007824 */ /* 0x000fc800078e00ff */
[----:B------:R-:W-:Y:S02]  /*0870*/  IMAD.X R14, R11, 0x1, R14, P0 ;  /* 0x000000010b0e7824 */ /* 0x000fe400000e060e */
[----:B------:R-:W-:Y:S01]  /*0880*/  IMAD R19, R85, 0x4, R0 ;  /* 0x0000000455137824 */ /* 0x000fe200078e0200 */
[----:B-1----:R-:W-:-:S04]  /*0890*/  LEA R16, P0, R7, R16, 0x1 ;  /* 0x0000001007107211 */ /* 0x002fc800078008ff */
[----:B------:R-:W-:Y:S02]  /*08a0*/  LEA.HI.X R17, R7, R17, R14, 0x1, P0 ;  /* 0x0000001107117211 */ /* 0x000fe400000f0c0e */
[----:B0-----:R-:W-:-:S05]  /*08b0*/  LEA R2, R3, R2, 0x18 ;  /* 0x0000000203027211 */ /* 0x001fca00078ec0ff */
[----:B------:R-:W-:-:S05]  /*08c0*/  IMAD R3, R85, 0xc0, R2 ;  /* 0x000000c055037824 */ /* 0x000fca00078e0202 */
[----:B------:R-:W-:-:S07]  /*08d0*/  IADD3 R7, R3, 0x400, R0 ;  /* 0x0000040003077810 */ /* 0x000fce0007ffe000 */
.L_x_18688:
        /* <DEDUP_REMOVED lines=21> */
.L_x_18684:
[----:B------:R-:W-:Y:S05]  /*0a30*/  BSYNC B0 ;  /* 0x0000000000007941 */ /* 0x000fea0003800000 */
.L_x_18683:
        /* <DEDUP_REMOVED lines=8> */
[----:B------:R-:W-:Y:S01]  /*0ac0*/  IMAD.MOV.U32 R84, RZ, RZ, -0x800001 ;  /* 0xff7fffffff547424 */ /* 0x000fe200078e00ff */
        /* <DEDUP_REMOVED lines=8> */
[----:B------:R-:W0:Y:S01]  /*0b50*/  S2R R8, SR_CgaCtaId ;  /* 0x0000000000087919 */ /* 0x000e220000008800 */
        /* <DEDUP_REMOVED lines=11> */
[C---:B------:R-:W-:Y:S01]  /*0c10*/  VIADD R16, R85.reuse, 0x12 ;  /* 0x0000001255107836 */ /* 0x040fe20000000000 */
[----:B------:R-:W-:Y:S01]  /*0c20*/  LOP3.LUT R10, R6, 0xfffffff8, RZ, 0xc0, !PT ;  /* 0xfffffff8060a7812 */ /* 0x000fe200078ec0ff */
[----:B------:R-:W-:Y:S01]  /*0c30*/  VIADD R6, R85, 0x4 ;  /* 0x0000000455067836 */ /* 0x000fe20000000000 */
[----:B------:R-:W-:Y:S01]  /*0c40*/  SHF.R.S32.HI R13, RZ, 0x1f, R76 ;  /* 0x0000001fff0d7819 */ /* 0x000fe2000001144c */
[----:B------:R-:W-:Y:S01]  /*0c50*/  IMAD.IADD R83, R83, 0x1, -R2 ;  /* 0x0000000153537824 */ /* 0x000fe200078e0a02 */
[----:B------:R-:W-:Y:S01]  /*0c60*/  MOV R3, 0x400 ;  /* 0x0000040000037802 */ /* 0x000fe20000000f00 */
[----:B------:R-:W-:Y:S01]  /*0c70*/  IMAD.SHL.U32 R80, R6, 0x4, RZ ;  /* 0x0000000406507824 */ /* 0x000fe200078e00ff */
[----:B------:R-:W-:Y:S01]  /*0c80*/  LEA.HI R13, R13, R76, RZ, 0x3 ;  /* 0x0000004c0d0d7211 */ /* 0x000fe200078f18ff */
[----:B------:R-:W-:Y:S01]  /*0c90*/  VIADD R2, R85, 0x6 ;  /* 0x0000000655027836 */ /* 0x000fe20000000000 */
[----:B------:R-:W-:Y:S01]  /*0ca0*/  SHF.L.U32 R64, R14, 0x2, RZ ;  /* 0x000000020e407819 */ /* 0x000fe200000006ff */
[----:B------:R-:W-:Y:S01]  /*0cb0*/  IMAD.IADD R81, R81, 0x1, -R10 ;  /* 0x0000000151517824 */ /* 0x000fe200078e0a0a */
[----:B------:R-:W-:Y:S01]  /*0cc0*/  SHF.R.S32.HI R9, RZ, 0x1f, R80 ;  /* 0x0000001fff097819 */ /* 0x000fe20000011450 */
[----:B------:R-:W-:Y:S01]  /*0cd0*/  IMAD.SHL.U32 R78, R2, 0x4, RZ ;  /* 0x00000004024e7824 */ /* 0x000fe200078e00ff */
[----:B------:R-:W-:Y:S01]  /*0ce0*/  LOP3.LUT R13, R13, 0xfffffff8, RZ, 0xc0, !PT ;  /* 0xfffffff80d0d7812 */ /* 0x000fe200078ec0ff */
[----:B------:R-:W-:Y:S01]  /*0cf0*/  VIADD R10, R85, 0xc ;  /* 0x0000000c550a7836 */ /* 0x000fe20000000000 */
[----:B------:R-:W-:Y:S01]  /*0d00*/  LEA.HI R9, R9, R80, RZ, 0x3 ;  /* 0x0000005009097211 */ /* 0x000fe200078f18ff */
[----:B------:R-:W-:Y:S01]  /*0d10*/  IMAD.SHL.U32 R44, R26, 0x4, RZ ;  /* 0x000000041a2c7824 */ /* 0x000fe200078e00ff */
[----:B------:R-:W-:Y:S01]  /*0d20*/  SHF.R.S32.HI R11, RZ, 0x1f, R78 ;  /* 0x0000001fff0b7819 */ /* 0x000fe2000001144e */
[----:B------:R-:W-:Y:S01]  /*0d30*/  IMAD.SHL.U32 R72, R10, 0x4, RZ ;  /* 0x000000040a487824 */ /* 0x000fe200078e00ff */
[----:B------:R-:W-:Y:S01]  /*0d40*/  LOP3.LUT R9, R9, 0xfffffff8, RZ, 0xc0, !PT ;  /* 0xfffffff809097812 */ /* 0x000fe200078ec0ff */
[----:B------:R-:W-:Y:S01]  /*0d50*/  IMAD.IADD R76, R76, 0x1, -R13 ;  /* 0x000000014c4c7824 */ /* 0x000fe200078e0a0d */
[----:B------:R-:W-:Y:S01]  /*0d60*/  LEA.HI R11, R11, R78, RZ, 0x3 ;  /* 0x0000004e0b0b7211 */ /* 0x000fe200078f18ff */
[----:B------:R-:W-:Y:S01]  /*0d70*/  IMAD.SHL.U32 R66, R16, 0x4, RZ ;  /* 0x0000000410427824 */ /* 0x000fe200078e00ff */
[----:B0-----:R-:W-:Y:S01]  /*0d80*/  LEA R0, R8, R3, 0x18 ;  /* 0x0000000308007211 */ /* 0x001fe200078ec0ff */
[----:B------:R-:W-:Y:S01]  /*0d90*/  IMAD.IADD R80, R80, 0x1, -R9 ;  /* 0x0000000150507824 */ /* 0x000fe200078e0a09 */
[----:B------:R-:W-:Y:S01]  /*0da0*/  SHF.R.S32.HI R13, RZ, 0x1f, R72 ;  /* 0x0000001fff0d7819 */ /* 0x000fe20000011448 */
[----:B------:R-:W-:Y:S01]  /*0db0*/  VIADD R9, R85, 0xe ;  /* 0x0000000e55097836 */ /* 0x000fe20000000000 */
[----:B------:R-:W-:Y:S01]  /*0dc0*/  LOP3.LUT R11, R11, 0xfffffff8, RZ, 0xc0, !PT ;  /* 0xfffffff80b0b7812 */ /* 0x000fe200078ec0ff */
[----:B------:R-:W-:Y:S01]  /*0dd0*/  VIADD R8, R85, 0x2 ;  /* 0x0000000255087836 */ /* 0x000fe20000000000 */
[----:B------:R-:W-:Y:S01]  /*0de0*/  LEA.HI R13, R13, R72, RZ, 0x3 ;  /* 0x000000480d0d7211 */ /* 0x000fe200078f18ff */
[----:B------:R-:W-:Y:S01]  /*0df0*/  VIADD R20, R85, 0x1e ;  /* 0x0000001e55147836 */ /* 0x000fe20000000000 */
[----:B------:R-:W-:Y:S01]  /*0e00*/  SHF.L.U32 R70, R9, 0x2, RZ ;  /* 0x0000000209467819 */ /* 0x000fe200000006ff */
[----:B------:R-:W-:Y:S01]  /*0e10*/  IMAD.SHL.U32 R82, R8, 0x4, RZ ;  /* 0x0000000408527824 */ /* 0x000fe200078e00ff */
[----:B------:R-:W-:Y:S01]  /*0e20*/  LOP3.LUT R13, R13, 0xfffffff8, RZ, 0xc0, !PT ;  /* 0xfffffff80d0d7812 */ /* 0x000fe200078ec0ff */
[----:B------:R-:W-:Y:S01]  /*0e30*/  IMAD.IADD R78, R78, 0x1, -R11 ;  /* 0x000000014e4e7824 */ /* 0x000fe200078e0a0b */
[----:B------:R-:W-:Y:S01]  /*0e40*/  SHF.R.S32.HI R15, RZ, 0x1f, R70 ;  /* 0x0000001fff0f7819 */ /* 0x000fe20000011446 */
[----:B------:R-:W-:Y:S01]  /*0e50*/  VIADD R11, R85, 0x10 ;  /* 0x00000010550b7836 */ /* 0x000fe20000000000 */
[----:B------:R-:W-:Y:S01]  /*0e60*/  SHF.R.S32.HI R3, RZ, 0x1f, R82 ;  /* 0x0000001fff037819 */ /* 0x000fe20000011452 */
[----:B------:R-:W-:Y:S01]  /*0e70*/  IMAD.IADD R72, R72, 0x1, -R13 ;  /* 0x0000000148487824 */ /* 0x000fe200078e0a0d */
[----:B------:R-:W-:Y:S01]  /*0e80*/  LEA.HI R15, R15, R70, RZ, 0x3 ;  /* 0x000000460f0f7211 */ /* 0x000fe200078f18ff */
[----:B------:R-:W-:Y:S01]  /*0e90*/  IMAD.SHL.U32 R68, R11, 0x4, RZ ;  /* 0x000000040b447824 */ /* 0x000fe200078e00ff */
[----:B------:R-:W-:Y:S01]  /*0ea0*/  LEA.HI R3, R3, R82, RZ, 0x3 ;  /* 0x0000005203037211 */ /* 0x000fe200078f18ff */
[----:B------:R-:W-:Y:S01]  /*0eb0*/  VIADD R13, R85, 0x16 ;  /* 0x00000016550d7836 */ /* 0x000fe20000000000 */
[----:B------:R-:W-:Y:S01]  /*0ec0*/  LOP3.LUT R15, R15, 0xfffffff8, RZ, 0xc0, !PT ;  /* 0xfffffff80f0f7812 */ /* 0x000fe200078ec0ff */
[----:B------:R-:W-:Y:S01]  /*0ed0*/  VIADD R22, R85, 0x20 ;  /* 0x0000002055167836 */ /* 0x000fe20000000000 */
[----:B------:R-:W-:Y:S01]  /*0ee0*/  LOP3.LUT R3, R3, 0xfffffff8, RZ, 0xc0, !PT ;  /* 0xfffffff803037812 */ /* 0x000fe200078ec0ff */
[----:B------:R-:W-:Y:S01]  /*0ef0*/  IMAD.SHL.U32 R62, R13, 0x4, RZ ;  /* 0x000000040d3e7824 */ /* 0x000fe200078e00ff */
[----:B------:R-:W-:Y:S01]  /*0f00*/  SHF.R.S32.HI R17, RZ, 0x1f, R68 ;  /* 0x0000001fff117819 */ /* 0x000fe20000011444 */
[----:B------:R-:W-:Y:S01]  /*0f10*/  IMAD.IADD R70, R70, 0x1, -R15 ;  /* 0x0000000146467824 */ /* 0x000fe200078e0a0f */
[----:B------:R-:W-:Y:S01]  /*0f20*/  SHF.R.S32.HI R27, RZ, 0x1f, R44 ;  /* 0x0000001fff1b7819 */ /* 0x000fe2000001142c */
[----:B------:R-:W-:Y:S01]  /*0f30*/  VIADD R15, R85, 0x18 ;  /* 0x00000018550f7836 */ /* 0x000fe20000000000 */
[----:B------:R-:W-:Y:S01]  /*0f40*/  LEA.HI R17, R17, R68, RZ, 0x3 ;  /* 0x0000004411117211 */ /* 0x000fe200078f18ff */
[----:B------:R-:W-:Y:S01]  /*0f50*/  IMAD.IADD R82, R82, 0x1, -R3 ;  /* 0x0000000152527824 */ /* 0x000fe200078e0a03 */
[----:B------:R-:W-:Y:S01]  /*0f60*/  SHF.R.S32.HI R19, RZ, 0x1f, R62 ;  /* 0x0000001fff137819 */ /* 0x000fe2000001143e */
[----:B------:R-:W-:Y:S01]  /*0f70*/  IMAD.SHL.U32 R60, R15, 0x4, RZ ;  /* 0x000000040f3c7824 */ /* 0x000fe200078e00ff */
[----:B------:R-:W-:Y:S01]  /*0f80*/  SHF.R.S32.HI R3, RZ, 0x1f, R74 ;  /* 0x0000001fff037819 */ /* 0x000fe2000001144a */
[----:B------:R-:W-:Y:S01]  /*0f90*/  IMAD.SHL.U32 R54, R20, 0x4, RZ ;  /* 0x0000000414367824 */ /* 0x000fe200078e00ff */
[----:B------:R-:W-:Y:S01]  /*0fa0*/  LOP3.LUT R17, R17, 0xfffffff8, RZ, 0xc0, !PT ;  /* 0xfffffff811117812 */ /* 0x000fe200078ec0ff */
[----:B------:R-:W-:Y:S01]  /*0fb0*/  IMAD.SHL.U32 R52, R22, 0x4, RZ ;  /* 0x0000000416347824 */ /* 0x000fe200078e00ff */
[----:B------:R-:W-:Y:S01]  /*0fc0*/  LEA.HI R19, R19, R62, RZ, 0x3 ;  /* 0x0000003e13137211 */ /* 0x000fe200078f18ff */
[----:B------:R-:W-:Y:S01]  /*0fd0*/  VIADD R28, R85, 0x2c ;  /* 0x0000002c551c7836 */ /* 0x000fe20000000000 */
[----:B------:R-:W-:Y:S01]  /*0fe0*/  LEA.HI R3, R3, R74, RZ, 0x3 ;  /* 0x0000004a03037211 */ /* 0x000fe200078f18ff */
[----:B------:R-:W-:Y:S01]  /*0ff0*/  IMAD.IADD R68, R68, 0x1, -R17 ;  /* 0x0000000144447824 */ /* 0x000fe200078e0a11 */
[----:B------:R-:W-:Y:S01]  /*1000*/  SHF.R.S32.HI R21, RZ, 0x1f, R60 ;  /* 0x0000001fff157819 */ /* 0x000fe2000001143c */
[----:B------:R-:W-:Y:S01]  /*1010*/  VIADD R18, R85, 0x1a ;  /* 0x0000001a55127836 */ /* 0x000fe20000000000 */
[----:B------:R-:W-:Y:S01]  /*1020*/  LOP3.LUT R19, R19, 0xfffffff8, RZ, 0xc0, !PT ;  /* 0xfffffff813137812 */ /* 0x000fe200078ec0ff */
[----:B------:R-:W-:Y:S01]  /*1030*/  IMAD.SHL.U32 R40, R28, 0x4, RZ ;  /* 0x000000041c287824 */ /* 0x000fe200078e00ff */
[----:B------:R-:W-:Y:S01]  /*1040*/  LOP3.LUT R3, R3, 0xfffffff8, RZ, 0xc0, !PT ;  /* 0xfffffff803037812 */ /* 0x000fe200078ec0ff */
[----:B------:R-:W-:Y:S01]  /*1050*/  VIADD R25, R85, 0x26 ;  /* 0x0000002655197836 */ /* 0x000fe20000000000 */
[----:B------:R-:W-:Y:S01]  /*1060*/  SHF.R.S32.HI R17, RZ, 0x1f, R64 ;  /* 0x0000001fff117819 */ /* 0x000fe20000011440 */
[----:B------:R-:W-:Y:S01]  /*1070*/  IMAD.IADD R62, R62, 0x1, -R19 ;  /* 0x000000013e3e7824 */ /* 0x000fe200078e0a13 */
[----:B------:R-:W-:Y:S01]  /*1080*/  LEA.HI R21, R21, R60, RZ, 0x3 ;  /* 0x0000003c15157211 */ /* 0x000fe200078f18ff */
[----:B------:R-:W-:Y:S01]  /*1090*/  IMAD.IADD R74, R74, 0x1, -R3 ;  /* 0x000000014a4a7824 */ /* 0x000fe200078e0a03 */
[----:B------:R-:W-:Y:S01]  /*10a0*/  LEA.HI R17, R17, R64, RZ, 0x3 ;  /* 0x0000004011117211 */ /* 0x000fe200078f18ff */
[----:B------:R-:W-:Y:S01]  /*10b0*/  VIADD R19, R85, 0x1c ;  /* 0x0000001c55137836 */ /* 0x000fe20000000000 */
[----:B------:R-:W-:Y:S01]  /*10c0*/  LOP3.LUT R21, R21, 0xfffffff8, RZ, 0xc0, !PT ;  /* 0xfffffff815157812 */ /* 0x000fe200078ec0ff */
[----:B------:R-:W-:Y:S01]  /*10d0*/  VIADD R24, R85, 0x24 ;  /* 0x0000002455187836 */ /* 0x000fe20000000000 */
[----:B------:R-:W-:Y:S01]  /*10e0*/  SHF.R.S32.HI R3, RZ, 0x1f, R66 ;  /* 0x0000001fff037819 */ /* 0x000fe20000011442 */
[----:B------:R-:W-:Y:S01]  /*10f0*/  IMAD.SHL.U32 R56, R19, 0x4, RZ ;  /* 0x0000000413387824 */ /* 0x000fe200078e00ff */
[----:B------:R-:W-:Y:S01]  /*1100*/  LOP3.LUT R17, R17, 0xfffffff8, RZ, 0xc0, !PT ;  /* 0xfffffff811117812 */ /* 0x000fe200078ec0ff */
[----:B------:R-:W-:Y:S01]  /*1110*/  IMAD.IADD R60, R60, 0x1, -R21 ;  /* 0x000000013c3c7824 */ /* 0x000fe200078e0a15 */
[----:B------:R-:W-:Y:S01]  /*1120*/  LEA.HI R27, R27, R44, RZ, 0x3 ;  /* 0x0000002c1b1b7211 */ /* 0x000fe200078f18ff */
[----:B------:R-:W-:Y:S01]  /*1130*/  IMAD.SHL.U32 R46, R25, 0x4, RZ ;  /* 0x00000004192e7824 */ /* 0x000fe200078e00ff */
[----:B------:R-:W-:Y:S01]  /*1140*/  LEA.HI R3, R3, R66, RZ, 0x3 ;  /* 0x0000004203037211 */ /* 0x000fe200078f18ff */
[----:B------:R-:W-:Y:S01]  /*1150*/  IMAD.IADD R64, R64, 0x1, -R17 ;  /* 0x0000000140407824 */ /* 0x000fe200078e0a11 */
[----:B------:R-:W-:Y:S01]  /*1160*/  SHF.R.S32.HI R21, RZ, 0x1f, R54 ;  /* 0x0000001fff157819 */ /* 0x000fe20000011436 */
[----:B------:R-:W-:Y:S01]  /*1170*/  IMAD.SHL.U32 R48, R24, 0x4, RZ ;  /* 0x0000000418307824 */ /* 0x000fe200078e00ff */
[----:B------:R-:W-:Y:S01]  /*1180*/  SHF.R.S32.HI R23, RZ, 0x1f, R52 ;  /* 0x0000001fff177819 */ /* 0x000fe20000011434 */
[----:B------:R-:W-:Y:S01]  /*1190*/  ULDC UR6, c[0x0][0x260] ;  /* 0x0000980000067ab9 */ /* 0x000fe20000000800 */
[----:B------:R-:W-:Y:S01]  /*11a0*/  LOP3.LUT R27, R27, 0xfffffff8, RZ, 0xc0, !PT ;  /* 0xfffffff81b1b7812 */ /* 0x000fe200078ec0ff */
[----:B------:R-:W-:Y:S01]  /*11b0*/  IMAD.SHL.U32 R88, R83, 0x8, RZ ;  /* 0x0000000853587824 */ /* 0x000fe200078e00ff */
[----:B------:R-:W-:Y:S01]  /*11c0*/  LOP3.LUT R3, R3, 0xfffffff8, RZ, 0xc0, !PT ;  /* 0xfffffff803037812 */ /* 0x000fe200078ec0ff */
[----:B------:R-:W-:Y:S01]  /*11d0*/  IMAD R0, R85, 0xc0, R0 ;  /* 0x000000c055007824 */ /* 0x000fe200078e0200 */
[----:B------:R-:W-:Y:S01]  /*11e0*/  SHF.R.S32.HI R17, RZ, 0x1f, R56 ;  /* 0x0000001fff117819 */ /* 0x000fe20000011438 */
[----:B------:R-:W-:Y:S01]  /*11f0*/  IMAD.IADD R44, R44, 0x1, -R27 ;  /* 0x000000012c2c7824 */ /* 0x000fe200078e0a1b */
[----:B------:R-:W-:Y:S01]  /*1200*/  LEA.HI R21, R21, R54, RZ, 0x3 ;  /* 0x0000003615157211 */ /* 0x000fe200078f18ff */
[----:B------:R-:W-:Y:S01]  /*1210*/  IMAD.IADD R66, R66, 0x1, -R3 ;  /* 0x0000000142427824 */ /* 0x000fe200078e0a03 */
[----:B------:R-:W-:-:S02]  /*1220*/  SHF.L.U32 R58, R18, 0x2, RZ ;  /* 0x00000002123a7819 */ /* 0x000fc400000006ff */
[----:B------:R-:W-:Y:S02]  /*1230*/  LEA.HI R23, R23, R52, RZ, 0x3 ;  /* 0x0000003417177211 */ /* 0x000fe400078f18ff */
[----:B------:R-:W-:Y:S02]  /*1240*/  LEA.HI R17, R17, R56, RZ, 0x3 ;  /* 0x0000003811117211 */ /* 0x000fe400078f18ff */
[----:B------:R-:W-:Y:S02]  /*1250*/  LOP3.LUT R21, R21, 0xfffffff8, RZ, 0xc0, !PT ;  /* 0xfffffff815157812 */ /* 0x000fe400078ec0ff */
[----:B------:R-:W-:Y:S02]  /*1260*/  SHF.R.S32.HI R27, RZ, 0x1f, R40 ;  /* 0x0000001fff1b7819 */ /* 0x000fe40000011428 */
[----:B------:R-:W-:Y:S01]  /*1270*/  SHF.R.S32.HI R3, RZ, 0x1f, R58 ;  /* 0x0000001fff037819 */ /* 0x000fe2000001143a */
[----:B------:R-:W-:Y:S01]  /*1280*/  IMAD.IADD R54, R54, 0x1, -R21 ;  /* 0x0000000136367824 */ /* 0x000fe200078e0a15 */
[----:B------:R-:W-:Y:S01]  /*1290*/  LOP3.LUT R23, R23, 0xfffffff8, RZ, 0xc0, !PT ;  /* 0xfffffff817177812 */ /* 0x000fe200078ec0ff */
[----:B------:R-:W-:Y:S01]  /*12a0*/  VIADD R21, R85, 0x22 ;  /* 0x0000002255157836 */ /* 0x000fe20000000000 */
[----:B------:R-:W-:-:S02]  /*12b0*/  LOP3.LUT R17, R17, 0xfffffff8, RZ, 0xc0, !PT ;  /* 0xfffffff811117812 */ /* 0x000fc400078ec0ff */
[----:B------:R-:W-:Y:S01]  /*12c0*/  LEA.HI R27, R27, R40, RZ, 0x3 ;  /* 0x000000281b1b7211 */ /* 0x000fe200078f18ff */
[----:B------:R-:W-:Y:S01]  /*12d0*/  IMAD.SHL.U32 R50, R21, 0x4, RZ ;  /* 0x0000000415327824 */ /* 0x000fe200078e00ff */
[----:B------:R-:W-:Y:S01]  /*12e0*/  LEA.HI R3, R3, R58, RZ, 0x3 ;  /* 0x0000003a03037211 */ /* 0x000fe200078f18ff */
[----:B------:R-:W-:Y:S01]  /*12f0*/  IMAD.IADD R56, R56, 0x1, -R17 ;  /* 0x0000000138387824 */ /* 0x000fe200078e0a11 */
[----:B------:R-:W-:Y:S02]  /*1300*/  IADD3 R52, R52, -R23, RZ ;  /* 0x8000001734347210 */ /* 0x000fe40007ffe0ff */
[----:B------:R-:W-:Y:S02]  /*1310*/  SHF.R.S32.HI R23, RZ, 0x1f, R46 ;  /* 0x0000001fff177819 */ /* 0x000fe4000001142e */
[----:B------:R-:W-:Y:S02]  /*1320*/  LOP3.LUT R27, R27, 0xfffffff8, RZ, 0xc0, !PT ;  /* 0xfffffff81b1b7812 */ /* 0x000fe400078ec0ff */
[----:B------:R-:W-:-:S02]  /*1330*/  LOP3.LUT R3, R3, 0xfffffff8, RZ, 0xc0, !PT ;  /* 0xfffffff803037812 */ /* 0x000fc400078ec0ff */
[----:B------:R-:W-:Y:S01]  /*1340*/  SHF.R.S32.HI R17, RZ, 0x1f, R48 ;  /* 0x0000001fff117819 */ /* 0x000fe20000011430 */
[----:B------:R-:W-:Y:S01]  /*1350*/  IMAD.IADD R40, R40, 0x1, -R27 ;  /* 0x0000000128287824 */ /* 0x000fe200078e0a1b */
[----:B------:R-:W-:Y:S01]  /*1360*/  LEA.HI R23, R23, R46, RZ, 0x3 ;  /* 0x0000002e17177211 */ /* 0x000fe200078f18ff */
[----:B------:R-:W-:Y:S01]  /*1370*/  IMAD.IADD R58, R58, 0x1, -R3 ;  /* 0x000000013a3a7824 */ /* 0x000fe200078e0a03 */
[----:B------:R-:W-:Y:S01]  /*1380*/  LEA.HI R17, R17, R48, RZ, 0x3 ;  /* 0x0000003011117211 */ /* 0x000fe200078f18ff */
[----:B------:R-:W0:Y:S01]  /*1390*/  LDC R27, c[0x0][0x25c] ;  /* 0x00009700ff1b7b82 */ /* 0x000e220000000800 */
[----:B------:R-:W-:Y:S02]  /*13a0*/  LOP3.LUT R23, R23, 0xfffffff8, RZ, 0xc0, !PT ;  /* 0xfffffff817177812 */ /* 0x000fe400078ec0ff */
[----:B------:R-:W-:Y:S02]  /*13b0*/  SHF.R.S32.HI R3, RZ, 0x1f, R50 ;  /* 0x0000001fff037819 */ /* 0x000fe40000011432 */
[----:B------:R-:W-:Y:S01]  /*13c0*/  LOP3.LUT R17, R17, 0xfffffff8, RZ, 0xc0, !PT ;  /* 0xfffffff811117812 */ /* 0x000fe200078ec0ff */
[----:B------:R-:W-:Y:S01]  /*13d0*/  IMAD.IADD R46, R46, 0x1, -R23 ;  /* 0x000000012e2e7824 */ /* 0x000fe200078e0a17 */
[----:B------:R-:W-:Y:S01]  /*13e0*/  LEA.HI R3, R3, R50, RZ, 0x3 ;  /* 0x0000003203037211 */ /* 0x000fe200078f18ff */
[C---:B------:R-:W-:Y:S01]  /*13f0*/  VIADD R23, R85.reuse, 0x2a ;  /* 0x0000002a55177836 */ /* 0x040fe20000000000 */
[----:B------:R-:W-:Y:S01]  /*1400*/  IADD3 R29, R85, 0x2e, RZ ;  /* 0x0000002e551d7810 */ /* 0x000fe20007ffe0ff */
[----:B------:R-:W-:Y:S01]  /*1410*/  IMAD.IADD R48, R48, 0x1, -R17 ;  /* 0x0000000130307824 */ /* 0x000fe200078e0a11 */
[----:B------:R-:W-:Y:S01]  /*1420*/  LOP3.LUT R3, R3, 0xfffffff8, RZ, 0xc0, !PT ;  /* 0xfffffff803037812 */ /* 0x000fe200078ec0ff */
[----:B------:R-:W-:Y:S01]  /*1430*/  IMAD R17, R4, UR6, RZ ;  /* 0x0000000604117c24 */ /* 0x000fe2000f8e02ff */
[----:B------:R-:W-:Y:S01]  /*1440*/  SHF.R.S32.HI R34, RZ, 0x1f, R88 ;  /* 0x0000001fff227819 */ /* 0x000fe20000011458 */
[----:B------:R-:W-:Y:S01]  /*1450*/  IMAD.SHL.U32 R42, R23, 0x4, RZ ;  /* 0x00000004172a7824 */ /* 0x000fe200078e00ff */
[----:B------:R-:W-:Y:S01]  /*1460*/  LEA.HI R6, R6, R6, RZ, 0x1 ;  /* 0x0000000606067211 */ /* 0x000fe200078f08ff */
[----:B------:R-:W-:Y:S01]  /*1470*/  IMAD.SHL.U32 R30, R29, 0x4, RZ ;  /* 0x000000041d1e7824 */ /* 0x000fe200078e00ff */
[----:B------:R-:W-:Y:S01]  /*1480*/  IADD3 R88, P0, R17, R88, RZ ;  /* 0x0000005811587210 */ /* 0x000fe20007f1e0ff */
[----:B------:R-:W-:Y:S01]  /*1490*/  IMAD.IADD R50, R50, 0x1, -R3 ;  /* 0x0000000132327824 */ /* 0x000fe200078e0a03 */
[----:B------:R-:W-:Y:S01]  /*14a0*/  SHF.R.S32.HI R3, RZ, 0x1f, R42 ;  /* 0x0000001fff037819 */ /* 0x000fe2000001142a */
[----:B------:R-:W-:Y:S01]  /*14b0*/  IMAD.SHL.U32 R6, R6, 0x40, RZ ;  /* 0x0000004006067824 */ /* 0x000fe200078e00ff */
[----:B------:R-:W-:-:S02]  /*14c0*/  SHF.R.S32.HI R31, RZ, 0x1f, R30 ;  /* 0x0000001fff1f7819 */ /* 0x000fc4000001141e */
[----:B------:R-:W-:Y:S02]  /*14d0*/  LEA.HI.X.SX32 R89, R17, R34, 0x1, P0 ;  /* 0x0000002211597211 */ /* 0x000fe400000f0eff */
[----:B------:R-:W-:Y:S02]  /*14e0*/  LEA.HI R3, R3, R42, RZ, 0x3 ;  /* 0x0000002a03037211 */ /* 0x000fe400078f18ff */
[----:B-----5:R-:W-:Y:S02]  /*14f0*/  FSETP.NEU.FTZ.AND P0, PT, R86, RZ, PT ;  /* 0x000000ff5600720b */ /* 0x020fe40003f1d000 */
[----:B------:R-:W-:Y:S02]  /*1500*/  LEA.HI R31, R31, R30, RZ, 0x3 ;  /* 0x0000001e1f1f7211 */ /* 0x000fe400078f18ff */
[----:B------:R-:W-:Y:S02]  /*1510*/  LEA.HI R15, R15, R15, RZ, 0x1 ;  /* 0x0000000f0f0f7211 */ /* 0x000fe400078f08ff */
[----:B------:R-:W-:-:S02]  /*1520*/  LEA.HI R18, R18, R18, RZ, 0x1 ;  /* 0x0000001212127211 */ /* 0x000fc400078f08ff */
        /* <DEDUP_REMOVED lines=20> */
[----:B------:R-:W-:-:S02]  /*1670*/  LOP3.LUT R3, R3, 0xfffffff8, RZ, 0xc0, !PT ;  /* 0xfffffff803037812 */ /* 0x000fc400078ec0ff */
[----:B------:R-:W-:Y:S02]  /*1680*/  LEA.HI R8, R8, R8, RZ, 0x1 ;  /* 0x0000000808087211 */ /* 0x000fe400078f08ff */
[----:B------:R-:W-:Y:S01]  /*1690*/  LEA.HI R17, R2, R2, RZ, 0x1 ;  /* 0x0000000202117211 */ /* 0x000fe200078f08ff */
[----:B------:R-:W-:Y:S01]  /*16a0*/  IMAD.IADD R42, R42, 0x1, -R3 ;  /* 0x000000012a2a7824 */ /* 0x000fe200078e0a03 */
[----:B------:R-:W-:Y:S01]  /*16b0*/  LEA.HI R7, R7, R7, RZ, 0x1 ;  /* 0x0000000707077211 */ /* 0x000fe200078f08ff */
[----:B------:R-:W-:Y:S01]  /*16c0*/  IMAD.SHL.U32 R8, R8, 0x40, RZ ;  /* 0x0000004008087824 */ /* 0x000fe200078e00ff */
        /* <DEDUP_REMOVED lines=13> */
[----:B------:R-:W-:Y:S01]  /*17a0*/  LOP3.LUT R31, R31, 0xfffffff8, RZ, 0xc0, !PT ;  /* 0xfffffff81f1f7812 */ /* 0x000fe200078ec0ff */
[----:B------:R-:W-:Y:S01]  /*17b0*/  IMAD.SHL.U32 R14, R14, 0x40, RZ ;  /* 0x000000400e0e7824 */ /* 0x000fe200078e00ff */
[----:B0-----:R-:W-:Y:S01]  /*17c0*/  SHF.R.S32.HI R2, RZ, 0x1f, R27 ;  /* 0x0000001fff027819 */ /* 0x001fe2000001141b */
[----:B------:R-:W-:Y:S01]  /*17d0*/  IMAD.SHL.U32 R27, R29, 0x40, RZ ;  /* 0x000000401d1b7824 */ /* 0x000fe200078e00ff */
[----:B------:R-:W-:Y:S01]  /*17e0*/  SHF.L.U32 R19, R19, 0x6, RZ ;  /* 0x0000000613137819 */ /* 0x000fe200000006ff */
[----:B------:R-:W-:Y:S01]  /*17f0*/  IMAD.SHL.U32 R13, R13, 0x40, RZ ;  /* 0x000000400d0d7824 */ /* 0x000fe200078e00ff */
[----:B------:R-:W-:Y:S01]  /*1800*/  SHF.L.U32 R17, R17, 0x6, RZ ;  /* 0x0000000611117819 */ /* 0x000fe200000006ff */
[----:B------:R-:W-:Y:S01]  /*1810*/  IMAD.IADD R3, R30, 0x1, -R31 ;  /* 0x000000011e037824 */ /* 0x000fe200078e0a1f */
        /* <DEDUP_REMOVED lines=46> */
[----:B------:R-:W-:Y:S01]  /*1b00*/  SHF.R.S32.HI R30, RZ, 0x1f, R3 ;  /* 0x0000001fff1e7819 */ /* 0x000fe20000011403 */
[----:B------:R-:W-:Y:S06]  /*1b10*/  @P0 BRA `(.L_x_18691) ;  /* 0x0000002400640947 */ /* 0x000fec0003800000 */
[----:B------:R-:W-:Y:S01]  /*1b20*/  IMAD.MOV.U32 R86, RZ, RZ, R32 ;  /* 0x000000ffff567224 */ /* 0x000fe200078e0020 */
[----:B------:R-:W-:-:S07]  /*1b30*/  MOV R84, 0xff7fffff ;  /* 0xff7fffff00547802 */ /* 0x000fce0000000f00 */
.L_x_18695:
[----:B0-----:R-:W-:-:S04]  /*1b40*/  IADD3 R33, P0, R86, UR5, RZ ;  /* 0x0000000556217c10 */ /* 0x001fc8000ff1e0ff */
[----:B------:R-:W-:Y:S02]  /*1b50*/  LEA.HI.X.SX32 R34, R86, UR12, 0x1, P0 ;  /* 0x0000000c56227c11 */ /* 0x000fe400080f0eff */
[----:B------:R-:W-:-:S04]  /*1b60*/  LEA R32, P0, R33, UR14, 0x2 ;  /* 0x0000000e21207c11 */ /* 0x000fc8000f8010ff */
[----:B------:R-:W-:-:S06]  /*1b70*/  LEA.HI.X R33, R33, UR15, R34, 0x2, P0 ;  /* 0x0000000f21217c11 */ /* 0x000fcc00080f1422 */
[----:B------:R-:W2:Y:S01]  /*1b80*/  LDG.E.CONSTANT R33, desc[UR10][R32.64] ;  /* 0x0000000a20217981 */ /* 0x000ea2000c1e9900 */
[----:B------:R-:W-:Y:S02]  /*1b90*/  SHF.R.S32.HI R36, RZ, 0x1f, R79 ;  /* 0x0000001fff247819 */ /* 0x000fe4000001144f */
[----:B------:R-:W-:Y:S02]  /*1ba0*/  SHF.R.S32.HI R37, RZ, 0x1f, R82 ;  /* 0x0000001fff257819 */ /* 0x000fe40000011452 */
[----:B------:R-:W-:Y:S02]  /*1bb0*/  SHF.R.S32.HI R38, RZ, 0x1f, R81 ;  /* 0x0000001fff267819 */ /* 0x000fe40000011451 */
[----:B------:R-:W-:Y:S02]  /*1bc0*/  SHF.R.S32.HI R90, RZ, 0x1f, R63 ;  /* 0x0000001fff5a7819 */ /* 0x000fe4000001143f */
[----:B--2---:R-:W-:Y:S01]  /*1bd0*/  SHF.R.S32.HI R34, RZ, 0x1f, R33 ;  /* 0x0000001fff227819 */ /* 0x004fe20000011421 */
[----:B------:R-:W-:-:S04]  /*1be0*/  IMAD.WIDE.U32 R98, R33, UR13, R88 ;  /* 0x0000000d21627c25 */ /* 0x000fc8000f8e0058 */
[----:B------:R-:W-:-:S04]  /*1bf0*/  IMAD R34, R34, UR13, RZ ;  /* 0x0000000d22227c24 */ /* 0x000fc8000f8e02ff */
[----:B------:R-:W-:Y:S01]  /*1c00*/  IMAD R35, R33, R2, R34 ;  /* 0x0000000221237224 */ /* 0x000fe200078e0222 */
[----:B------:R-:W-:-:S03]  /*1c10*/  IADD3 R34, P1, P2, R82, R98, R79 ;  /* 0x0000006252227210 */ /* 0x000fc60007a3e04f */
[----:B------:R-:W-:Y:S01]  /*1c20*/  IMAD.IADD R99, R99, 0x1, R35 ;  /* 0x0000000163637824 */ /* 0x000fe200078e0223 */
[----:B------:R-:W-:-:S04]  /*1c30*/  IADD3 R35, P0, R81, R98, RZ ;  /* 0x0000006251237210 */ /* 0x000fc80007f1e0ff */
[----:B------:R-:W-:Y:S01]  /*1c40*/  IADD3.X R33, R37, R99, R36, P1, P2 ;  /* 0x0000006325217210 */ /* 0x000fe20000fe4424 */
[----:B------:R-:W-:Y:S01]  /*1c50*/  IMAD.X R38, R38, 0x1, R99, P0 ;  /* 0x0000000126267824 */ /* 0x000fe200000e0663 */
[C---:B------:R-:W-:Y:S02]  /*1c60*/  LEA R32, P2, R34.reuse, UR16, 0x1 ;  /* 0x0000001022207c11 */ /* 0x040fe4000f8408ff */
[C---:B------:R-:W-:Y:S02]  /*1c70*/  LEA R36, P1, R35.reuse, UR16, 0x1 ;  /* 0x0000001023247c11 */ /* 0x040fe4000f8208ff */
[----:B------:R-:W-:Y:S02]  /*1c80*/  LEA.HI.X R33, R34, UR17, R33, 0x1, P2 ;  /* 0x0000001122217c11 */ /* 0x000fe400090f0c21 */
[----:B------:R-:W-:-:S03]  /*1c90*/  LEA.HI.X R37, R35, UR17, R38, 0x1, P1 ;  /* 0x0000001123257c11 */ /* 0x000fc600088f0c26 */
[----:B------:R-:W2:Y:S04]  /*1ca0*/  LDG.E.CONSTANT R111, desc[UR10][R32.64] ;  /* 0x0000000a206f7981 */ /* 0x000ea8000c1e9900 */
[----:B------:R-:W3:Y:S04]  /*1cb0*/  LDG.E.CONSTANT R105, desc[UR10][R36.64] ;  /* 0x0000000a24697981 */ /* 0x000ee8000c1e9900 */
[----:B------:R0:W4:Y:S01]  /*1cc0*/  LDG.E.CONSTANT R110, desc[UR10][R32.64+0x4] ;  /* 0x0000040a206e7981 */ /* 0x000122000c1e9900 */
[--C-:B------:R-:W-:Y:S02]  /*1cd0*/  SHF.R.S32.HI R38, RZ, 0x1f, R77.reuse ;  /* 0x0000001fff267819 */ /* 0x100fe4000001144d */
[----:B------:R-:W-:Y:S01]  /*1ce0*/  SHF.R.S32.HI R34, RZ, 0x1f, R80 ;  /* 0x0000001fff227819 */ /* 0x000fe20000011450 */
[----:B------:R1:W5:Y:S01]  /*1cf0*/  LDG.E.CONSTANT R100, desc[UR10][R36.64+0x4] ;  /* 0x0000040a24647981 */ /* 0x000362000c1e9900 */
[----:B------:R-:W-:-:S04]  /*1d00*/  IADD3 R35, P0, P1, R80, R98, R77 ;  /* 0x0000006250237210 */ /* 0x000fc8000791e04d */
[----:B------:R-:W-:Y:S02]  /*1d10*/  IADD3.X R38, R34, R99, R38, P0, P1 ;  /* 0x0000006322267210 */ /* 0x000fe400007e2426 */
[----:B------:R-:W-:-:S04]  /*1d20*/  LEA R34, P0, R35, UR16, 0x1 ;  /* 0x0000001023227c11 */ /* 0x000fc8000f8008ff */
[----:B------:R-:W-:-:S05]  /*1d30*/  LEA.HI.X R35, R35, UR17, R38, 0x1, P0 ;  /* 0x0000001123237c11 */ /* 0x000fca00080f0c26 */
[----:B------:R-:W5:Y:S04]  /*1d40*/  LDG.E.CONSTANT R104, desc[UR10][R34.64] ;  /* 0x0000000a22687981 */ /* 0x000f68000c1e9900 */
[----:B------:R1:W5:Y:S01]  /*1d50*/  LDG.E.CONSTANT R107, desc[UR10][R34.64+0x4] ;  /* 0x0000040a226b7981 */ /* 0x000362000c1e9900 */
[--C-:B------:R-:W-:Y:S02]  /*1d60*/  SHF.R.S32.HI R38, RZ, 0x1f, R75.reuse ;  /* 0x0000001fff267819 */ /* 0x100fe4000001144b */
[----:B0-----:R-:W-:Y:S02]  /*1d70*/  SHF.R.S32.HI R32, RZ, 0x1f, R78 ;  /* 0x0000001fff207819 */ /* 0x001fe4000001144e */
[----:B------:R-:W-:-:S04]  /*1d80*/  IADD3 R33, P0, P1, R78, R98, R75 ;  /* 0x000000624e217210 */ /* 0x000fc8000791e04b */
[----:B------:R-:W-:Y:S02]  /*1d90*/  IADD3.X R38, R32, R99, R38, P0, P1 ;  /* 0x0000006320267210 */ /* 0x000fe400007e2426 */
[----:B------:R-:W-:-:S04]  /*1da0*/  LEA R32, P0, R33, UR16, 0x1 ;  /* 0x0000001021207c11 */ /* 0x000fc8000f8008ff */
[----:B------:R-:W-:-:S05]  /*1db0*/  LEA.HI.X R33, R33, UR17, R38, 0x1, P0 ;  /* 0x0000001121217c11 */ /* 0x000fca00080f0c26 */
[----:B------:R-:W5:Y:S01]  /*1dc0*/  LDG.E.CONSTANT R102, desc[UR10][R32.64] ;  /* 0x0000000a20667981 */ /* 0x000f62000c1e9900 */
[--C-:B-1----:R-:W-:Y:S02]  /*1dd0*/  SHF.R.S32.HI R36, RZ, 0x1f, R73.reuse ;  /* 0x0000001fff247819 */ /* 0x102fe40000011449 */
        /* <DEDUP_REMOVED lines=9> */
[----:B------:R-:W-:Y:S02]  /*1e70*/  SHF.R.S32.HI R34, RZ, 0x1f, R74 ;  /* 0x0000001fff227819 */ /* 0x000fe4000001144a */
[----:B------:R-:W-:-:S04]  /*1e80*/  IADD3 R35, P0, P1, R74, R98, R71 ;  /* 0x000000624a237210 */ /* 0x000fc8000791e047 */
[----:B------:R-:W-:Y:S02]  /*1e90*/  IADD3.X R38, R34, R99, R38, P0, P1 ;  /* 0x0000006322267210 */ /* 0x000fe400007e2426 */
[----:B------:R-:W-:-:S04]  /*1ea0*/  LEA R34, P0, R35, UR16, 0x1 ;  /* 0x0000001023227c11 */ /* 0x000fc8000f8008ff */
[----:B------:R-:W-:Y:S02]  /*1eb0*/  LEA.HI.X R35, R35, UR17, R38, 0x1, P0 ;  /* 0x0000001123237c11 */ /* 0x000fe400080f0c26 */
[--C-:B------:R-:W-:Y:S02]  /*1ec0*/  SHF.R.S32.HI R38, RZ, 0x1f, R69.reuse ;  /* 0x0000001fff267819 */ /* 0x100fe40000011445 */
[----:B0-----:R-:W-:Y:S01]  /*1ed0*/  SHF.R.S32.HI R32, RZ, 0x1f, R72 ;  /* 0x0000001fff207819 */ /* 0x001fe20000011448 */
[----:B------:R-:W5:Y:S01]  /*1ee0*/  LDG.E.CONSTANT R108, desc[UR10][R34.64] ;  /* 0x0000000a226c7981 */ /* 0x000f62000c1e9900 */
[----:B------:R-:W-:-:S03]  /*1ef0*/  IADD3 R33, P0, P1, R72, R98, R69 ;  /* 0x0000006248217210 */ /* 0x000fc6000791e045 */
[----:B------:R0:W5:Y:S01]  /*1f00*/  LDG.E.CONSTANT R101, desc[UR10][R34.64+0x4] ;  /* 0x0000040a22657981 */ /* 0x000162000c1e9900 */
[----:B------:R-:W-:Y:S02]  /*1f10*/  IADD3.X R38, R32, R99, R38, P0, P1 ;  /* 0x0000006320267210 */ /* 0x000fe400007e2426 */
[----:B------:R-:W-:-:S04]  /*1f20*/  LEA R32, P0, R33, UR16, 0x1 ;  /* 0x0000001021207c11 */ /* 0x000fc8000f8008ff */
[----:B------:R-:W-:-:S05]  /*1f30*/  LEA.HI.X R33, R33, UR17, R38, 0x1, P0 ;  /* 0x0000001121217c11 */ /* 0x000fca00080f0c26 */
[----:B------:R-:W5:Y:S01]  /*1f40*/  LDG.E.CONSTANT R96, desc[UR10][R32.64] ;  /* 0x0000000a20607981 */ /* 0x000f62000c1e9900 */
[--C-:B------:R-:W-:Y:S02]  /*1f50*/  SHF.R.S32.HI R38, RZ, 0x1f, R67.reuse ;  /* 0x0000001fff267819 */ /* 0x100fe40000011443 */
[----:B-1----:R-:W-:Y:S01]  /*1f60*/  SHF.R.S32.HI R36, RZ, 0x1f, R70 ;  /* 0x0000001fff247819 */ /* 0x002fe20000011446 */
[----:B------:R1:W5:Y:S01]  /*1f70*/  LDG.E.CONSTANT R95, desc[UR10][R32.64+0x4] ;  /* 0x0000040a205f7981 */ /* 0x000362000c1e9900 */
[----:B------:R-:W-:-:S04]  /*1f80*/  IADD3 R37, P0, P1, R70, R98, R67 ;  /* 0x0000006246257210 */ /* 0x000fc8000791e043 */
[----:B------:R-:W-:Y:S02]  /*1f90*/  IADD3.X R38, R36, R99, R38, P0, P1 ;  /* 0x0000006324267210 */ /* 0x000fe400007e2426 */
[----:B------:R-:W-:-:S04]  /*1fa0*/  LEA R36, P0, R37, UR16, 0x1 ;  /* 0x0000001025247c11 */ /* 0x000fc8000f8008ff */
[----:B------:R-:W-:-:S05]  /*1fb0*/  LEA.HI.X R37, R37, UR17, R38, 0x1, P0 ;  /* 0x0000001125257c11 */ /* 0x000fca00080f0c26 */
[----:B------:R-:W5:Y:S01]  /*1fc0*/  LDG.E.CONSTANT R94, desc[UR10][R36.64] ;  /* 0x0000000a245e7981 */ /* 0x000f62000c1e9900 */
[--C-:B0-----:R-:W-:Y:S02]  /*1fd0*/  SHF.R.S32.HI R34, RZ, 0x1f, R65.reuse ;  /* 0x0000001fff227819 */ /* 0x101fe40000011441 */
[----:B------:R-:W-:Y:S01]  /*1fe0*/  SHF.R.S32.HI R38, RZ, 0x1f, R68 ;  /* 0x0000001fff267819 */ /* 0x000fe20000011444 */
[----:B------:R0:W5:Y:S01]  /*1ff0*/  LDG.E.CONSTANT R93, desc[UR10][R36.64+0x4] ;  /* 0x0000040a245d7981 */ /* 0x000162000c1e9900 */
[----:B------:R-:W-:-:S04]  /*2000*/  IADD3 R35, P0, P1, R68, R98, R65 ;  /* 0x0000006244237210 */ /* 0x000fc8000791e041 */
[----:B-1----:R-:W-:Y:S02]  /*2010*/  IADD3.X R32, R38, R99, R34, P0, P1 ;  /* 0x0000006326207210 */ /* 0x002fe400007e2422 */
[C---:B------:R-:W-:Y:S01]  /*2020*/  LEA R34, P0, R35.reuse, UR16, 0x1 ;  /* 0x0000001023227c11 */ /* 0x040fe2000f8008ff */
[----:B0-----:R-:W0:Y:S03]  /*2030*/  LDS.128 R36, [R0] ;  /* 0x0000000000247984 */ /* 0x001e260000000c00 */
[----:B------:R-:W-:-:S05]  /*2040*/  LEA.HI.X R35, R35, UR17, R32, 0x1, P0 ;  /* 0x0000001123237c11 */ /* 0x000fca00080f0c20 */
[----:B------:R-:W5:Y:S01]  /*2050*/  LDG.E.CONSTANT R92, desc[UR10][R34.64] ;  /* 0x0000000a225c7981 */ /* 0x000f62000c1e9900 */
[----:B------:R-:W-:Y:S02]  /*2060*/  SHF.R.S32.HI R32, RZ, 0x1f, R66 ;  /* 0x0000001fff207819 */ /* 0x000fe40000011442 */
[----:B------:R-:W-:Y:S01]  /*2070*/  IADD3 R33, P0, P1, R66, R98, R63 ;  /* 0x0000006242217210 */ /* 0x000fe2000791e03f */
[----:B------:R1:W5:Y:S03]  /*2080*/  LDG.E.CONSTANT R91, desc[UR10][R34.64+0x4] ;  /* 0x0000040a225b7981 */ /* 0x000366000c1e9900 */
[----:B------:R-:W-:Y:S02]  /*2090*/  IADD3.X R90, R32, R99, R90, P0, P1 ;  /* 0x00000063205a7210 */ /* 0x000fe400007e245a */
[----:B------:R-:W-:-:S04]  /*20a0*/  LEA R32, P0, R33, UR16, 0x1 ;  /* 0x0000001021207c11 */ /* 0x000fc8000f8008ff */
[----:B------:R-:W-:-:S05]  /*20b0*/  LEA.HI.X R33, R33, UR17, R90, 0x1, P0 ;  /* 0x0000001121217c11 */ /* 0x000fca00080f0c5a */
[----:B------:R-:W5:Y:S04]  /*20c0*/  LDG.E.CONSTANT R90, desc[UR10][R32.64] ;  /* 0x0000000a205a7981 */ /* 0x000f68000c1e9900 */
[----:B------:R4:W5:Y:S01]  /*20d0*/  LDG.E.CONSTANT R97, desc[UR10][R32.64+0x4] ;  /* 0x0000040a20617981 */ /* 0x000962000c1e9900 */
[C---:B0-----:R-:W-:Y:S01]  /*20e0*/  IMAD.U32 R112, R38.reuse, 0x10000, RZ ;  /* 0x0001000026707824 */ /* 0x041fe200078e00ff */
[----:B------:R-:W-:Y:S01]  /*20f0*/  PRMT R38, R38, 0x7632, R38 ;  /* 0x0000763226267816 */ /* 0x000fe20000000026 */
[C---:B-1----:R-:W-:Y:S01]  /*2100*/  IMAD.U32 R34, R36.reuse, 0x10000, RZ ;  /* 0x0001000024227824 */ /* 0x042fe200078e00ff */
[----:B------:R-:W-:-:S03]  /*2110*/  PRMT R36, R36, 0x7632, R36 ;  /* 0x0000763224247816 */ /* 0x000fc60000000024 */
[----:B------:R-:W-:Y:S02]  /*2120*/  IMAD.U32 R38, R38, 0x10000, RZ ;  /* 0x0001000026267824 */ /* 0x000fe400078e00ff */
[----:B------:R-:W-:Y:S01]  /*2130*/  IMAD.U32 R36, R36, 0x10000, RZ ;  /* 0x0001000024247824 */ /* 0x000fe200078e00ff */
[----:B------:R-:W-:Y:S02]  /*2140*/  IADD3 R114, P0, P1, R64, R98, R61 ;  /* 0x0000006240727210 */ /* 0x000fe4000791e03d */
[----:B------:R-:W-:Y:S01]  /*2150*/  SHF.R.S32.HI R116, RZ, 0x1f, R59 ;  /* 0x0000001fff747819 */ /* 0x000fe2000001143b */
[C---:B--2---:R-:W-:Y:S01]  /*2160*/  IMAD.U32 R113, R111.reuse, 0x10000, RZ ;  /* 0x000100006f717824 */ /* 0x044fe200078e00ff */
[----:B------:R-:W-:Y:S01]  /*2170*/  PRMT R111, R111, 0x7632, R111 ;  /* 0x000076326f6f7816 */ /* 0x000fe2000000006f */
[----:B---3--:R-:W-:Y:S02]  /*2180*/  IMAD.U32 R35, R105, 0x10000, RZ ;  /* 0x0001000069237824 */ /* 0x008fe400078e00ff */
[----:B------:R-:W-:-:S02]  /*2190*/  FMUL.FTZ R115, R112, R113 ;  /* 0x0000007170737220 */ /* 0x000fc40000410000 */
[----:B------:R-:W-:Y:S01]  /*21a0*/  IMAD.U32 R113, R111, 0x10000, RZ ;  /* 0x000100006f717824 */ /* 0x000fe200078e00ff */
[----:B------:R-:W-:Y:S01]  /*21b0*/  PRMT R105, R105, 0x7632, R105 ;  /* 0x0000763269697816 */ /* 0x000fe20000000069 */
[----:B------:R-:W-:Y:S02]  /*21c0*/  FFMA.FTZ R111, R34, R35, R115 ;  /* 0x00000023226f7223 */ /* 0x000fe40000010073 */
[----:B------:R-:W-:Y:S01]  /*21d0*/  FMUL.FTZ R115, R38, R113 ;  /* 0x0000007126737220 */ /* 0x000fe20000410000 */
[----:B----4-:R-:W-:Y:S01]  /*21e0*/  SHF.L.U32 R117, R110, 0x10, RZ ;  /* 0x000000106e757819 */ /* 0x010fe200000006ff */
[----:B------:R-:W-:Y:S01]  /*21f0*/  IMAD.U32 R38, R39, 0x10000, RZ ;  /* 0x0001000027267824 */ /* 0x000fe200078e00ff */
[----:B------:R-:W0:Y:S01]  /*2200*/  LDS.128 R32, [R0+0x10] ;  /* 0x0000100000207984 */ /* 0x000e220000000c00 */
[----:B------:R-:W-:Y:S02]  /*2210*/  IMAD.U32 R113, R105, 0x10000, RZ ;  /* 0x0001000069717824 */ /* 0x000fe400078e00ff */
[----:B------:R-:W-:Y:S01]  /*2220*/  FMUL.FTZ R105, R38, R117 ;  /* 0x0000007526697220 */ /* 0x000fe20000410000 */
[----:B------:R-:W-:Y:S01]  /*2230*/  SHF.R.S32.HI R38, RZ, 0x1f, R61 ;  /* 0x0000001fff267819 */ /* 0x000fe2000001143d */
[----:B------:R-:W-:Y:S01]  /*2240*/  FFMA.FTZ R36, R36, R113, R115 ;  /* 0x0000007124247223 */ /* 0x000fe20000010073 */
[----:B------:R-:W-:-:S02]  /*2250*/  SHF.R.S32.HI R115, RZ, 0x1f, R64 ;  /* 0x0000001fff737819 */ /* 0x000fc40000011440 */
[----:B------:R-:W-:Y:S02]  /*2260*/  PRMT R39, R39, 0x7632, R39 ;  /* 0x0000763227277816 */ /* 0x000fe40000000027 */
[----:B------:R-:W-:Y:S02]  /*2270*/  PRMT R110, R110, 0x7632, R110 ;  /* 0x000076326e6e7816 */ /* 0x000fe4000000006e */
[----:B------:R-:W-:Y:S02]  /*2280*/  IADD3.X R115, R115, R99, R38, P0, P1 ;  /* 0x0000006373737210 */ /* 0x000fe400007e2426 */
[----:B------:R-:W-:Y:S01]  /*2290*/  LEA R38, P0, R114, UR16, 0x1 ;  /* 0x0000001072267c11 */ /* 0x000fe2000f8008ff */
[----:B------:R-:W-:Y:S02]  /*22a0*/  IMAD.U32 R112, R39, 0x10000, RZ ;  /* 0x0001000027707824 */ /* 0x000fe400078e00ff */
[----:B------:R-:W-:Y:S01]  /*22b0*/  IMAD.U32 R113, R110, 0x10000, RZ ;  /* 0x000100006e717824 */ /* 0x000fe200078e00ff */
[----:B------:R-:W-:-:S02]  /*22c0*/  LEA.HI.X R39, R114, UR17, R115, 0x1, P0 ;  /* 0x0000001172277c11 */ /* 0x000fc400080f0c73 */
[C---:B------:R-:W-:Y:S01]  /*22d0*/  PRMT R110, R37.reuse, 0x7632, R110 ;  /* 0x00007632256e7816 */ /* 0x040fe2000000006e */
[----:B------:R-:W-:Y:S01]  /*22e0*/  FMUL.FTZ R115, R112, R113 ;  /* 0x0000007170737220 */ /* 0x000fe20000410000 */
[----:B------:R-:W-:Y:S01]  /*22f0*/  IMAD.U32 R112, R37, 0x10000, RZ ;  /* 0x0001000025707824 */ /* 0x000fe200078e00ff */
[C---:B-----5:R-:W-:Y:S01]  /*2300*/  PRMT R37, R100.reuse, 0x7632, R37 ;  /* 0x0000763264257816 */ /* 0x060fe20000000025 */
[----:B------:R-:W-:Y:S02]  /*2310*/  IMAD.U32 R113, R100, 0x10000, RZ ;  /* 0x0001000064717824 */ /* 0x000fe400078e00ff */
[----:B------:R-:W2:Y:S01]  /*2320*/  LDG.E.CONSTANT R100, desc[UR10][R38.64] ;  /* 0x0000000a26647981 */ /* 0x000ea2000c1e9900 */
[----:B------:R-:W-:Y:S02]  /*2330*/  IMAD.U32 R110, R110, 0x10000, RZ ;  /* 0x000100006e6e7824 */ /* 0x000fe400078e00ff */
[----:B------:R-:W-:Y:S02]  /*2340*/  IMAD.U32 R37, R37, 0x10000, RZ ;  /* 0x0001000025257824 */ /* 0x000fe400078e00ff */
[----:B------:R-:W-:-:S02]  /*2350*/  FFMA.FTZ R105, R112, R113, R105 ;  /* 0x0000007170697223 */ /* 0x000fc40000010069 */
[----:B------:R-:W-:Y:S01]  /*2360*/  FFMA.FTZ R110, R110, R37, R115 ;  /* 0x000000256e6e7223 */ /* 0x000fe20000010073 */
[C---:B------:R-:W-:Y:S01]  /*2370*/  IMAD.U32 R37, R104.reuse, 0x10000, RZ ;  /* 0x0001000068257824 */ /* 0x040fe200078e00ff */
[----:B------:R-:W-:Y:S01]  /*2380*/  PRMT R104, R104, 0x7632, R104 ;  /* 0x0000763268687816 */ /* 0x000fe20000000068 */
[----:B------:R1:W3:Y:S01]  /*2390*/  LDG.E.CONSTANT R115, desc[UR10][R38.64+0x4] ;  /* 0x0000040a26737981 */ /* 0x0002e2000c1e9900 */
[C---:B0-----:R-:W-:Y:S01]  /*23a0*/  IMAD.U32 R112, R32.reuse, 0x10000, RZ ;  /* 0x0001000020707824 */ /* 0x041fe200078e00ff */
[----:B------:R-:W-:-:S03]  /*23b0*/  PRMT R32, R32, 0x7632, R32 ;  /* 0x0000763220207816 */ /* 0x000fc60000000020 */
[----:B------:R-:W-:Y:S01]  /*23c0*/  FFMA.FTZ R111, R112, R37, R111 ;  /* 0x00000025706f7223 */ /* 0x000fe2000001006f */
[----:B------:R-:W-:Y:S01]  /*23d0*/  SHF.L.U32 R37, R32, 0x10, RZ ;  /* 0x0000001020257819 */ /* 0x000fe200000006ff */
[----:B------:R-:W-:Y:S02]  /*23e0*/  IMAD.U32 R112, R33, 0x10000, RZ ;  /* 0x0001000021707824 */ /* 0x000fe400078e00ff */
[----:B------:R-:W-:Y:S02]  /*23f0*/  IMAD.U32 R32, R107, 0x10000, RZ ;  /* 0x000100006b207824 */ /* 0x000fe400078e00ff */
[----:B------:R-:W-:Y:S02]  /*2400*/  IMAD.U32 R104, R104, 0x10000, RZ ;  /* 0x0001000068687824 */ /* 0x000fe400078e00ff */
[----:B------:R-:W-:Y:S02]  /*2410*/  FFMA.FTZ R32, R112, R32, R105 ;  /* 0x0000002070207223 */ /* 0x000fe40000010069 */
[----:B------:R-:W-:-:S02]  /*2420*/  FFMA.FTZ R112, R37, R104, R36 ;  /* 0x0000006825707223 */ /* 0x000fc40000010024 */
[----:B-1----:R-:W0:Y:S01]  /*2430*/  LDS.128 R36, [R0+0x20] ;  /* 0x0000200000247984 */ /* 0x002e220000000c00 */
[----:B------:R-:W-:Y:S02]  /*2440*/  SHF.R.S32.HI R114, RZ, 0x1f, R62 ;  /* 0x0000001fff727819 */ /* 0x000fe4000001143e */
[----:B------:R-:W-:Y:S02]  /*2450*/  IADD3 R113, P0, P1, R62, R98, R59 ;  /* 0x000000623e717210 */ /* 0x000fe4000791e03b */
[----:B------:R-:W-:Y:S02]  /*2460*/  PRMT R33, R33, 0x7632, R33 ;  /* 0x0000763221217816 */ /* 0x000fe40000000021 */
[----:B------:R-:W-:Y:S02]  /*2470*/  IADD3.X R114, R114, R99, R116, P0, P1 ;  /* 0x0000006372727210 */ /* 0x000fe400007e2474 */
[----:B------:R-:W-:Y:S02]  /*2480*/  LEA R104, P0, R113, UR16, 0x1 ;  /* 0x0000001071687c11 */ /* 0x000fe4000f8008ff */
[----:B------:R-:W-:Y:S01]  /*2490*/  PRMT R107, R107, 0x7632, R107 ;  /* 0x000076326b6b7816 */ /* 0x000fe2000000006b */
[----:B------:R-:W-:Y:S01]  /*24a0*/  IMAD.U32 R33, R33, 0x10000, RZ ;  /* 0x0001000021217824 */ /* 0x000fe200078e00ff */
[----:B------:R-:W-:-:S03]  /*24b0*/  LEA.HI.X R105, R113, UR17, R114, 0x1, P0 ;  /* 0x0000001171697c11 */ /* 0x000fc600080f0c72 */
[----:B------:R-:W-:Y:S02]  /*24c0*/  IMAD.U32 R113, R107, 0x10000, RZ ;  /* 0x000100006b717824 */ /* 0x000fe400078e00ff */
[----:B------:R-:W4:Y:S02]  /*24d0*/  LDG.E.CONSTANT R107, desc[UR10][R104.64] ;  /* 0x0000000a686b7981 */ /* 0x000f24000c1e9900 */
[----:B------:R-:W-:Y:S01]  /*24e0*/  FFMA.FTZ R110, R33, R113, R110 ;  /* 0x00000071216e7223 */ /* 0x000fe2000001006e */
[----:B------:R-:W-:Y:S01]  /*24f0*/  PRMT R113, R34, 0x7632, R113 ;  /* 0x0000763222717816 */ /* 0x000fe20000000071 */
[----:B------:R1:W5:Y:S01]  /*2500*/  LDG.E.CONSTANT R114, desc[UR10][R104.64+0x4] ;  /* 0x0000040a68727981 */ /* 0x000362000c1e9900 */
[----:B------:R-:W-:Y:S01]  /*2510*/  PRMT R33, R102, 0x7632, R33 ;  /* 0x0000763266217816 */ /* 0x000fe20000000021 */
[----:B------:R-:W-:Y:S02]  /*2520*/  IMAD.U32 R34, R34, 0x10000, RZ ;  /* 0x0001000022227824 */ /* 0x000fe400078e00ff */
[----:B------:R-:W-:-:S02]  /*2530*/  IMAD.U32 R113, R113, 0x10000, RZ ;  /* 0x0001000071717824 */ /* 0x000fc400078e00ff */
[----:B------:R-:W-:Y:S02]  /*2540*/  IMAD.U32 R102, R102, 0x10000, RZ ;  /* 0x0001000066667824 */ /* 0x000fe400078e00ff */
[----:B------:R-:W-:Y:S02]  /*2550*/  IMAD.U32 R33, R33, 0x10000, RZ ;  /* 0x0001000021217824 */ /* 0x000fe400078e00ff */
[----:B------:R-:W-:Y:S01]  /*2560*/  FFMA.FTZ R111, R34, R102, R111 ;  /* 0x00000066226f7223 */ /* 0x000fe2000001006f */
[----:B------:R-:W-:Y:S01]  /*2570*/  PRMT R34, R35, 0x7632, R34 ;  /* 0x0000763223227816 */ /* 0x000fe20000000022 */
[----:B------:R-:W-:Y:S01]  /*2580*/  FFMA.FTZ R112, R113, R33, R112 ;  /* 0x0000002171707223 */ /* 0x000fe20000010070 */
[C---:B------:R-:W-:Y:S01]  /*2590*/  PRMT R33, R106.reuse, 0x7632, R33 ;  /* 0x000076326a217816 */ /* 0x040fe20000000021 */
[----:B------:R-:W-:Y:S01]  /*25a0*/  IMAD.U32 R35, R35, 0x10000, RZ ;  /* 0x0001000023237824 */ /* 0x000fe200078e00ff */
[----:B------:R-:W-:Y:S01]  /*25b0*/  SHF.L.U32 R106, R106, 0x10, RZ ;  /* 0x000000106a6a7819 */ /* 0x000fe200000006ff */
[----:B------:R-:W-:Y:S01]  /*25c0*/  IMAD.U32 R113, R34, 0x10000, RZ ;  /* 0x0001000022717824 */ /* 0x000fe200078e00ff */
[----:B------:R-:W-:Y:S01]  /*25d0*/  IADD3 R116, P0, P1, R60, R98, R57 ;  /* 0x000000623c747210 */ /* 0x000fe2000791e039 */
[----:B------:R-:W-:-:S02]  /*25e0*/  IMAD.U32 R33, R33, 0x10000, RZ ;  /* 0x0001000021217824 */ /* 0x000fc400078e00ff */
[----:B------:R-:W-:Y:S01]  /*25f0*/  FFMA.FTZ R106, R35, R106, R32 ;  /* 0x0000006a236a7223 */ /* 0x000fe20000010020 */
[----:B0-----:R-:W-:Y:S02]  /*2600*/  IMAD.U32 R34, R36, 0x10000, RZ ;  /* 0x0001000024227824 */ /* 0x001fe400078e00ff */
[----:B------:R-:W-:Y:S01]  /*2610*/  FFMA.FTZ R110, R113, R33, R110 ;  /* 0x00000021716e7223 */ /* 0x000fe2000001006e */
[----:B------:R-:W-:Y:S01]  /*2620*/  LEA R102, P2, R116, UR16, 0x1 ;  /* 0x0000001074667c11 */ /* 0x000fe2000f8408ff */
[C---:B------:R-:W-:Y:S01]  /*2630*/  IMAD.U32 R33, R103.reuse, 0x10000, RZ ;  /* 0x0001000067217824 */ /* 0x040fe200078e00ff */
[----:B------:R-:W-:Y:S02]  /*2640*/  IADD3.X R35, R18, R99, R87, P0, P1 ;  /* 0x0000006312237210 */ /* 0x000fe400007e2457 */
[----:B------:R-:W-:Y:S02]  /*2650*/  PRMT R36, R36, 0x7632, R36 ;  /* 0x0000763224247816 */ /* 0x000fe40000000024 */
[----:B------:R-:W-:-:S02]  /*2660*/  PRMT R32, R103, 0x7632, R32 ;  /* 0x0000763267207816 */ /* 0x000fc40000000020 */
[----:B------:R-:W-:Y:S01]  /*2670*/  LEA.HI.X R103, R116, UR17, R35, 0x1, P2 ;  /* 0x0000001174677c11 */ /* 0x000fe200090f0c23 */
[----:B-1----:R-:W-:Y:S02]  /*2680*/  IMAD.U32 R105, R36, 0x10000, RZ ;  /* 0x0001000024697824 */ /* 0x002fe400078e00ff */
[----:B------:R-:W-:Y:S01]  /*2690*/  FFMA.FTZ R111, R34, R33, R111 ;  /* 0x00000021226f7223 */ /* 0x000fe2000001006f */
[----:B------:R-:W-:Y:S02]  /*26a0*/  IMAD.U32 R36, R32, 0x10000, RZ ;  /* 0x0001000020247824 */ /* 0x000fe400078e00ff */
[----:B------:R-:W0:Y:S04]  /*26b0*/  LDS.128 R32, [R0+0x30] ;  /* 0x0000300000207984 */ /* 0x000e280000000c00 */
[----:B------:R-:W5:Y:S01]  /*26c0*/  LDG.E.CONSTANT R116, desc[UR10][R102.64] ;  /* 0x0000000a66747981 */ /* 0x000f62000c1e9900 */
[----:B------:R-:W-:Y:S01]  /*26d0*/  FFMA.FTZ R112, R105, R36, R112 ;  /* 0x0000002469707223 */ /* 0x000fe20000010070 */
[----:B------:R-:W-:-:S02]  /*26e0*/  IMAD.U32 R105, R37, 0x10000, RZ ;  /* 0x0001000025697824 */ /* 0x000fc400078e00ff */
[----:B------:R-:W-:-:S04]  /*26f0*/  IMAD.U32 R104, R109, 0x10000, RZ ;  /* 0x000100006d687824 */ /* 0x000fc800078e00ff */
[----:B------:R-:W-:Y:S02]  /*2700*/  FFMA.FTZ R104, R105, R104, R106 ;  /* 0x0000006869687223 */ /* 0x000fe4000001006a */
[----:B------:R1:W5:Y:S01]  /*2710*/  LDG.E.CONSTANT R106, desc[UR10][R102.64+0x4] ;  /* 0x0000040a666a7981 */ /* 0x000362000c1e9900 */
        /* <DEDUP_REMOVED lines=9> */
[----:B------:R-:W-:Y:S01]  /*27b0*/  FFMA.FTZ R110, R37, R109, R110 ;  /* 0x0000006d256e7223 */ /* 0x000fe2000001006e */
[----:B------:R-:W-:Y:S01]  /*27c0*/  IMAD.U32 R36, R36, 0x10000, RZ ;  /* 0x0001000024247824 */ /* 0x000fe200078e00ff */
[----:B------:R-:W-:Y:S01]  /*27d0*/  IADD3 R37, P0, P1, R58, R98, R55 ;  /* 0x000000623a257210 */ /* 0x000fe2000791e037 */
[C---:B-1----:R-:W-:Y:S01]  /*27e0*/  IMAD.U32 R103, R39.reuse, 0x10000, RZ ;  /* 0x0001000027677824 */ /* 0x042fe200078e00ff */
[----:B------:R-:W-:Y:S01]  /*27f0*/  PRMT R39, R39, 0x7632, R39 ;  /* 0x0000763227277816 */ /* 0x000fe20000000027 */
[C---:B------:R-:W-:Y:S01]  /*2800*/  IMAD.U32 R102, R101.reuse, 0x10000, RZ ;  /* 0x0001000065667824 */ /* 0x040fe200078e00ff */
[----:B------:R-:W-:Y:S01]  /*2810*/  PRMT R101, R101, 0x7632, R101 ;  /* 0x0000763265657816 */ /* 0x000fe20000000065 */
[----:B------:R-:W-:Y:S01]  /*2820*/  FFMA.FTZ R111, R38, R108, R111 ;  /* 0x0000006c266f7223 */ /* 0x000fe2000001006f */
[----:B------:R-:W-:Y:S01]  /*2830*/  FFMA.FTZ R38, R105, R36, R112 ;  /* 0x0000002469267223 */ /* 0x000fe20000010070 */
[----:B------:R-:W-:-:S02]  /*2840*/  LEA R36, P2, R37, UR16, 0x1 ;  /* 0x0000001025247c11 */ /* 0x000fc4000f8408ff */
[----:B------:R-:W-:Y:S01]  /*2850*/  IADD3.X R108, R20, R99, R7, P0, P1 ;  /* 0x00000063146c7210 */ /* 0x000fe200007e2407 */
[----:B------:R-:W-:Y:S02]  /*2860*/  IMAD.U32 R39, R39, 0x10000, RZ ;  /* 0x0001000027277824 */ /* 0x000fe400078e00ff */
[----:B------:R-:W-:Y:S01]  /*2870*/  FFMA.FTZ R104, R103, R102, R104 ;  /* 0x0000006667687223 */ /* 0x000fe20000010068 */
[----:B------:R-:W-:Y:S01]  /*2880*/  IMAD.U32 R101, R101, 0x10000, RZ ;  /* 0x0001000065657824 */ /* 0x000fe200078e00ff */
[----:B------:R-:W-:Y:S01]  /*2890*/  LEA.HI.X R37, R37, UR17, R108, 0x1, P2 ;  /* 0x0000001125257c11 */ /* 0x000fe200090f0c6c */
[----:B0-----:R-:W-:Y:S02]  /*28a0*/  IMAD.U32 R102, R32, 0x10000, RZ ;  /* 0x0001000020667824 */ /* 0x001fe400078e00ff */
[----:B------:R-:W-:Y:S02]  /*28b0*/  IMAD.U32 R103, R96, 0x10000, RZ ;  /* 0x0001000060677824 */ /* 0x000fe400078e00ff */
[----:B------:R-:W-:Y:S01]  /*28c0*/  FFMA.FTZ R110, R39, R101, R110 ;  /* 0x00000065276e7223 */ /* 0x000fe2000001006e */
[----:B------:R-:W-:Y:S01]  /*28d0*/  PRMT R39, R32, 0x7632, R39 ;  /* 0x0000763220277816 */ /* 0x000fe20000000027 */
[----:B------:R-:W5:Y:S01]  /*28e0*/  LDG.E.CONSTANT R113, desc[UR10][R36.64] ;  /* 0x0000000a24717981 */ /* 0x000f62000c1e9900 */
[----:B------:R-:W-:Y:S01]  /*28f0*/  FFMA.FTZ R32, R102, R103, R111 ;  /* 0x0000006766207223 */ /* 0x000fe2000001006f */
[----:B------:R-:W-:-:S02]  /*2900*/  IADD3 R103, P0, P1, R56, R98, R53 ;  /* 0x0000006238677210 */ /* 0x000fc4000791e035 */
[----:B------:R-:W-:Y:S01]  /*2910*/  PRMT R96, R96, 0x7632, R96 ;  /* 0x0000763260607816 */ /* 0x000fe20000000060 */
[----:B------:R0:W5:Y:S01]  /*2920*/  LDG.E.CONSTANT R112, desc[UR10][R36.64+0x4] ;  /* 0x0000040a24707981 */ /* 0x000162000c1e9900 */
[----:B------:R-:W-:Y:S02]  /*2930*/  LEA R102, P2, R103, UR16, 0x1 ;  /* 0x0000001067667c11 */ /* 0x000fe4000f8408ff */
[----:B------:R-:W-:Y:S01]  /*2940*/  IADD3.X R108, R19, R99, R8, P0, P1 ;  /* 0x00000063136c7210 */ /* 0x000fe200007e2408 */
[----:B------:R-:W-:Y:S01]  /*2950*/  IMAD.U32 R101, R33, 0x10000, RZ ;  /* 0x0001000021657824 */ /* 0x000fe200078e00ff */
[----:B------:R-:W-:Y:S01]  /*2960*/  SHF.L.U32 R105, R95, 0x10, RZ ;  /* 0x000000105f697819 */ /* 0x000fe200000006ff */
[----:B------:R-:W-:Y:S01]  /*2970*/  IMAD.U32 R39, R39, 0x10000, RZ ;  /* 0x0001000027277824 */ /* 0x000fe200078e00ff */
[----:B------:R-:W-:Y:S01]  /*2980*/  LEA.HI.X R103, R103, UR17, R108, 0x1, P2 ;  /* 0x0000001167677c11 */ /* 0x000fe200090f0c6c */
[----:B------:R-:W-:Y:S01]  /*2990*/  IMAD.U32 R96, R96, 0x10000, RZ ;  /* 0x0001000060607824 */ /* 0x000fe200078e00ff */
[----:B------:R-:W-:-:S02]  /*29a0*/  PRMT R33, R33, 0x7632, R33 ;  /* 0x0000763221217816 */ /* 0x000fc40000000021 */
[----:B------:R-:W-:Y:S01]  /*29b0*/  PRMT R95, R95, 0x7632, R95 ;  /* 0x000076325f5f7816 */ /* 0x000fe2000000005f */
[----:B------:R-:W5:Y:S01]  /*29c0*/  LDG.E.CONSTANT R109, desc[UR10][R102.64] ;  /* 0x0000000a666d7981 */ /* 0x000f62000c1e9900 */
[----:B------:R-:W-:Y:S01]  /*29d0*/  FFMA.FTZ R96, R39, R96, R38 ;  /* 0x0000006027607223 */ /* 0x000fe20000010026 */
[----:B------:R-:W-:Y:S02]  /*29e0*/  IMAD.U32 R33, R33, 0x10000, RZ ;  /* 0x0001000021217824 */ /* 0x000fe400078e00ff */
[----:B0-----:R-:W0:Y:S01]  /*29f0*/  LDS.128 R36, [R0+0x40] ;  /* 0x0000400000247984 */ /* 0x001e220000000c00 */
[----:B------:R-:W-:Y:S02]  /*2a00*/  IMAD.U32 R95, R95, 0x10000, RZ ;  /* 0x000100005f5f7824 */ /* 0x000fe400078e00ff */
[----:B------:R-:W-:Y:S01]  /*2a10*/  FFMA.FTZ R101, R101, R105, R104 ;  /* 0x0000006965657223 */ /* 0x000fe20000010068 */
[----:B------:R1:W5:Y:S01]  /*2a20*/  LDG.E.CONSTANT R108, desc[UR10][R102.64+0x4] ;  /* 0x0000040a666c7981 */ /* 0x000362000c1e9900 */
[----:B------:R-:W-:Y:S01]  /*2a30*/  FFMA.FTZ R104, R33, R95, R110 ;  /* 0x0000005f21687223 */ /* 0x000fe2000001006e */
[----:B------:R-:W-:Y:S01]  /*2a40*/  IADD3 R95, P0, P1, R54, R98, R51 ;  /* 0x00000062365f7210 */ /* 0x000fe2000791e033 */
[C---:B------:R-:W-:Y:S01]  /*2a50*/  IMAD.U32 R111, R34.reuse, 0x10000, RZ ;  /* 0x00010000226f7824 */ /* 0x040fe200078e00ff */
[----:B------:R-:W-:Y:S01]  /*2a60*/  PRMT R105, R34, 0x7632, R105 ;  /* 0x0000763222697816 */ /* 0x000fe20000000069 */
[C---:B------:R-:W-:Y:S01]  /*2a70*/  IMAD.U32 R34, R94.reuse, 0x10000, RZ ;  /* 0x000100005e227824 */ /* 0x040fe200078e00ff */
[----:B------:R-:W-:-:S02]  /*2a80*/  PRMT R33, R94, 0x7632, R33 ;  /* 0x000076325e217816 */ /* 0x000fc40000000021 */
[----:B------:R-:W-:Y:S02]  /*2a90*/  LEA R94, P2, R95, UR16, 0x1 ;  /* 0x000000105f5e7c11 */ /* 0x000fe4000f8408ff */
[----:B------:R-:W-:-:S04]  /*2aa0*/  IADD3.X R110, R22, R99, R9, P0, P1 ;  /* 0x00000063166e7210 */ /* 0x000fc800007e2409 */
[----:B------:R-:W-:Y:S01]  /*2ab0*/  LEA.HI.X R95, R95, UR17, R110, 0x1, P2 ;  /* 0x000000115f5f7c11 */ /* 0x000fe200090f0c6e */
[----:B------:R-:W-:-:S04]  /*2ac0*/  IMAD.U32 R105, R105, 0x10000, RZ ;  /* 0x0001000069697824 */ /* 0x000fc800078e00ff */
[----:B------:R-:W5:Y:S01]  /*2ad0*/  LDG.E.CONSTANT R110, desc[UR10][R94.64] ;  /* 0x0000000a5e6e7981 */ /* 0x000f62000c1e9900 */
[----:B------:R-:W-:Y:S02]  /*2ae0*/  IMAD.U32 R33, R33, 0x10000, RZ ;  /* 0x0001000021217824 */ /* 0x000fe400078e00ff */
[----:B------:R-:W-:Y:S01]  /*2af0*/  FFMA.FTZ R34, R111, R34, R32 ;  /* 0x000000226f227223 */ /* 0x000fe20000010020 */
[----:B------:R-:W-:Y:S01]  /*2b00*/  IMAD.U32 R32, R35, 0x10000, RZ ;  /* 0x0001000023207824 */ /* 0x000fe200078e00ff */
[----:B-1----:R-:W-:Y:S01]  /*2b10*/  IADD3 R102, P0, P1, R52, R98, R49 ;  /* 0x0000006234667210 */ /* 0x002fe2000791e031 */
[----:B------:R-:W-:Y:S01]  /*2b20*/  FFMA.FTZ R96, R105, R33, R96 ;  /* 0x0000002169607223 */ /* 0x000fe20000010060 */
[----:B------:R-:W-:Y:S01]  /*2b30*/  IMAD.U32 R33, R93, 0x10000, RZ ;  /* 0x000100005d217824 */ /* 0x000fe200078e00ff */
[----:B------:R1:W5:Y:S01]  /*2b40*/  LDG.E.CONSTANT R111, desc[UR10][R94.64+0x4] ;  /* 0x0000040a5e6f7981 */ /* 0x000362000c1e9900 */
[----:B------:R-:W-:Y:S02]  /*2b50*/  PRMT R35, R35, 0x7632, R35 ;  /* 0x0000763223237816 */ /* 0x000fe40000000023 */
[----:B------:R-:W-:Y:S01]  /*2b60*/  FFMA.FTZ R101, R32, R33, R101 ;  /* 0x0000002120657223 */ /* 0x000fe20000010065 */
[----:B------:R-:W-:-:S02]  /*2b70*/  PRMT R93, R93, 0x7632, R93 ;  /* 0x000076325d5d7816 */ /* 0x000fc4000000005d */
[C---:B------:R-:W-:Y:S02]  /*2b80*/  LEA R32, P2, R102.reuse, UR16, 0x1 ;  /* 0x0000001066207c11 */ /* 0x040fe4000f8408ff */
[----:B------:R-:W-:Y:S01]  /*2b90*/  IADD3.X R33, R21, R99, R10, P0, P1 ;  /* 0x0000006315217210 */ /* 0x000fe200007e240a */
[----:B------:R-:W-:Y:S01]  /*2ba0*/  IMAD.U32 R35, R35, 0x10000, RZ ;  /* 0x0001000023237824 */ /* 0x000fe200078e00ff */
[----:B------:R-:W-:Y:S02]  /*2bb0*/  SHF.L.U32 R93, R93, 0x10, RZ ;  /* 0x000000105d5d7819 */ /* 0x000fe400000006ff */
[----:B------:R-:W-:Y:S01]  /*2bc0*/  LEA.HI.X R33, R102, UR17, R33, 0x1, P2 ;  /* 0x0000001166217c11 */ /* 0x000fe200090f0c21 */
[----:B0-----:R-:W-:Y:S02]  /*2bd0*/  IMAD.U32 R119, R36, 0x10000, RZ ;  /* 0x0001000024777824 */ /* 0x001fe400078e00ff */
[----:B-1----:R-:W-:Y:S02]  /*2be0*/  IMAD.U32 R94, R92, 0x10000, RZ ;  /* 0x000100005c5e7824 */ /* 0x002fe400078e00ff */
[----:B------:R-:W-:Y:S01]  /*2bf0*/  FFMA.FTZ R122, R35, R93, R104 ;  /* 0x0000005d237a7223 */ /* 0x000fe20000010068 */
[----:B------:R-:W-:Y:S01]  /*2c00*/  IMAD.U32 R117, R91, 0x10000, RZ ;  /* 0x000100005b757824 */ /* 0x000fe200078e00ff */
[----:B------:R-:W5:Y:S01]  /*2c10*/  LDG.E.CONSTANT R104, desc[UR10][R32.64] ;  /* 0x0000000a20687981 */ /* 0x000f62000c1e9900 */
[----:B------:R-:W-:Y:S01]  /*2c20*/  FFMA.FTZ R119, R119, R94, R34 ;  /* 0x0000005e77777223 */ /* 0x000fe20000010022 */
[C---:B------:R-:W-:Y:S01]  /*2c30*/  IMAD.U32 R34, R37.reuse, 0x10000, RZ ;  /* 0x0001000025227824 */ /* 0x040fe200078e00ff */
[----:B------:R-:W-:Y:S01]  /*2c40*/  IADD3 R35, P0, P1, R50, R98, R47 ;  /* 0x0000006232237210 */ /* 0x000fe2000791e02f */
[----:B------:R0:W5:Y:S01]  /*2c50*/  LDG.E.CONSTANT R105, desc[UR10][R32.64+0x4] ;  /* 0x0000040a20697981 */ /* 0x000162000c1e9900 */
[----:B------:R-:W-:Y:S01]  /*2c60*/  PRMT R37, R37, 0x7632, R37 ;  /* 0x0000763225257816 */ /* 0x000fe20000000025 */
[----:B------:R-:W-:Y:S01]  /*2c70*/  FFMA.FTZ R117, R34, R117, R101 ;  /* 0x0000007522757223 */ /* 0x000fe20000010065 */
[----:B------:R-:W-:-:S02]  /*2c80*/  LEA R34, P2, R35, UR16, 0x1 ;  /* 0x0000001023227c11 */ /* 0x000fc4000f8408ff */
[----:B------:R-:W-:Y:S02]  /*2c90*/  IADD3.X R94, R24, R99, R11, P0, P1 ;  /* 0x00000063185e7210 */ /* 0x000fe400007e240b */
[----:B------:R-:W-:Y:S02]  /*2ca0*/  PRMT R91, R91, 0x7632, R91 ;  /* 0x000076325b5b7816 */ /* 0x000fe4000000005b */
[----:B------:R-:W-:Y:S02]  /*2cb0*/  PRMT R36, R36, 0x7632, R36 ;  /* 0x0000763224247816 */ /* 0x000fe40000000024 */
[----:B------:R-:W-:Y:S01]  /*2cc0*/  PRMT R92, R92, 0x7632, R92 ;  /* 0x000076325c5c7816 */ /* 0x000fe2000000005c */
[----:B------:R-:W-:Y:S01]  /*2cd0*/  IMAD.U32 R37, R37, 0x10000, RZ ;  /* 0x0001000025257824 */ /* 0x000fe200078e00ff */
[----:B------:R-:W-:Y:S01]  /*2ce0*/  LEA.HI.X R35, R35, UR17, R94, 0x1, P2 ;  /* 0x0000001123237c11 */ /* 0x000fe200090f0c5e */
[----:B------:R-:W-:Y:S01]  /*2cf0*/  IMAD.U32 R91, R91, 0x10000, RZ ;  /* 0x000100005b5b7824 */ /* 0x000fe200078e00ff */
[----:B0-----:R-:W-:Y:S01]  /*2d00*/  IADD3 R33, P0, P1, R48, R98, R45 ;  /* 0x0000006230217210 */ /* 0x001fe2000791e02d */
[----:B------:R-:W-:-:S02]  /*2d10*/  IMAD.U32 R93, R36, 0x10000, RZ ;  /* 0x00010000245d7824 */ /* 0x000fc400078e00ff */
[----:B------:R-:W-:Y:S01]  /*2d20*/  IMAD.U32 R92, R92, 0x10000, RZ ;  /* 0x000100005c5c7824 */ /* 0x000fe200078e00ff */
[----:B------:R-:W5:Y:S01]  /*2d30*/  LDG.E.CONSTANT R101, desc[UR10][R34.64] ;  /* 0x0000000a22657981 */ /* 0x000f62000c1e9900 */
[----:B------:R-:W-:Y:S01]  /*2d40*/  FFMA.FTZ R122, R37, R91, R122 ;  /* 0x0000005b257a7223 */ /* 0x000fe2000001007a */
[----:B------:R-:W-:Y:S02]  /*2d50*/  IMAD.U32 R36, R38, 0x10000, RZ ;  /* 0x0001000026247824 */ /* 0x000fe400078e00ff */
[----:B------:R-:W-:Y:S01]  /*2d60*/  FFMA.FTZ R96, R93, R92, R96 ;  /* 0x0000005c5d607223 */ /* 0x000fe20000010060 */
[----:B------:R0:W5:Y:S01]  /*2d70*/  LDG.E.CONSTANT R102, desc[UR10][R34.64+0x4] ;  /* 0x0000040a22667981 */ /* 0x000162000c1e9900 */
[----:B------:R-:W-:Y:S01]  /*2d80*/  IMAD.U32 R37, R90, 0x10000, RZ ;  /* 0x000100005a257824 */ /* 0x000fe200078e00ff */
[----:B------:R-:W-:Y:S02]  /*2d90*/  LEA R32, P2, R33, UR16, 0x1 ;  /* 0x0000001021207c11 */ /* 0x000fe4000f8408ff */
[----:B------:R-:W-:-:S02]  /*2da0*/  IADD3.X R92, R23, R99, R12, P0, P1 ;  /* 0x00000063175c7210 */ /* 0x000fc400007e240c */
[----:B------:R-:W-:Y:S02]  /*2db0*/  PRMT R38, R38, 0x7632, R38 ;  /* 0x0000763226267816 */ /* 0x000fe40000000026 */
[----:B------:R-:W-:Y:S02]  /*2dc0*/  PRMT R90, R90, 0x7632, R90 ;  /* 0x000076325a5a7816 */ /* 0x000fe4000000005a */
[----:B------:R-:W-:Y:S02]  /*2dd0*/  IADD3 R91, P0, P1, R46, R98, R43 ;  /* 0x000000622e5b7210 */ /* 0x000fe4000791e02b */
[----:B------:R-:W-:Y:S01]  /*2de0*/  LEA.HI.X R33, R33, UR17, R92, 0x1, P2 ;  /* 0x0000001121217c11 */ /* 0x000fe200090f0c5c */
[----:B------:R-:W-:Y:S01]  /*2df0*/  IMAD.U32 R118, R90, 0x10000, RZ ;  /* 0x000100005a767824 */ /* 0x000fe200078e00ff */
[----:B0-----:R-:W-:Y:S02]  /*2e00*/  SHF.L.U32 R35, R38, 0x10, RZ ;  /* 0x0000001026237819 */ /* 0x001fe400000006ff */
[----:B------:R-:W-:Y:S01]  /*2e10*/  LEA R94, P2, R91, UR16, 0x1 ;  /* 0x000000105b5e7c11 */ /* 0x000fe2000f8408ff */
[----:B------:R-:W5:Y:S01]  /*2e20*/  LDG.E.CONSTANT R103, desc[UR10][R32.64] ;  /* 0x0000000a20677981 */ /* 0x000f62000c1e9900 */
[----:B------:R-:W-:Y:S01]  /*2e30*/  IADD3.X R34, R26, R99, R13, P0, P1 ;  /* 0x000000631a227210 */ /* 0x000fe200007e240d */
[----:B------:R-:W-:Y:S01]  /*2e40*/  FFMA.FTZ R118, R35, R118, R96 ;  /* 0x0000007623767223 */ /* 0x000fe20000010060 */
[----:B------:R-:W-:Y:S01]  /*2e50*/  FFMA.FTZ R119, R36, R37, R119 ;  /* 0x0000002524777223 */ /* 0x000fe20000010077 */
[----:B------:R-:W-:Y:S01]  /*2e60*/  IMAD.U32 R35, R97, 0x10000, RZ ;  /* 0x0001000061237824 */ /* 0x000fe200078e00ff */
[----:B------:R-:W-:Y:S01]  /*2e70*/  LEA.HI.X R95, R91, UR17, R34, 0x1, P2 ;  /* 0x000000115b5f7c11 */ /* 0x000fe200090f0c22 */
[----:B------:R-:W-:Y:S01]  /*2e80*/  IMAD.U32 R34, R39, 0x10000, RZ ;  /* 0x0001000027227824 */ /* 0x000fe200078e00ff */
[----:B------:R-:W-:Y:S01]  /*2e90*/  IADD3 R36, P0, P1, R44, R98, R41 ;  /* 0x000000622c247210 */ /* 0x000fe2000791e029 */
[----:B------:R0:W5:Y:S02]  /*2ea0*/  LDG.E.CONSTANT R90, desc[UR10][R32.64+0x4] ;  /* 0x0000040a205a7981 */ /* 0x000164000c1e9900 */
[----:B------:R-:W-:Y:S01]  /*2eb0*/  FFMA.FTZ R117, R34, R35, R117 ;  /* 0x0000002322757223 */ /* 0x000fe20000010075 */
[----:B------:R-:W-:Y:S01]  /*2ec0*/  IADD3.X R35, R25, R99, R14, P0, P1 ;  /* 0x0000006319237210 */ /* 0x000fe200007e240e */
[----:B------:R-:W5:Y:S01]  /*2ed0*/  LDG.E.CONSTANT R91, desc[UR10][R94.64] ;  /* 0x0000000a5e5b7981 */ /* 0x000f62000c1e9900 */
[----:B------:R-:W-:-:S02]  /*2ee0*/  LEA R120, P2, R36, UR16, 0x1 ;  /* 0x0000001024787c11 */ /* 0x000fc4000f8408ff */
[----:B------:R-:W-:Y:S01]  /*2ef0*/  IADD3 R34, P0, P1, R42, R98, R31 ;  /* 0x000000622a227210 */ /* 0x000fe2000791e01f */
[----:B------:R-:W5:Y:S01]  /*2f00*/  LDG.E.CONSTANT R92, desc[UR10][R94.64+0x4] ;  /* 0x0000040a5e5c7981 */ /* 0x000f62000c1e9900 */
[----:B------:R-:W-:Y:S02]  /*2f10*/  LEA.HI.X R121, R36, UR17, R35, 0x1, P2 ;  /* 0x0000001124797c11 */ /* 0x000fe400090f0c23 */
[----:B0-----:R-:W-:Y:S02]  /*2f20*/  IADD3.X R33, R28, R99, R15, P0, P1 ;  /* 0x000000631c217210 */ /* 0x001fe400007e240f */
[C---:B------:R-:W-:Y:S01]  /*2f30*/  LEA R36, P2, R34.reuse, UR16, 0x1 ;  /* 0x0000001022247c11 */ /* 0x040fe2000f8408ff */
[----:B------:R-:W5:Y:S03]  /*2f40*/  LDG.E.CONSTANT R93, desc[UR10][R120.64] ;  /* 0x0000000a785d7981 */ /* 0x000f66000c1e9900 */
[----:B------:R-:W-:Y:S01]  /*2f50*/  LEA.HI.X R37, R34, UR17, R33, 0x1, P2 ;  /* 0x0000001122257c11 */ /* 0x000fe200090f0c21 */
[----:B------:R0:W5:Y:S04]  /*2f60*/  LDG.E.CONSTANT R94, desc[UR10][R120.64+0x4] ;  /* 0x0000040a785e7981 */ /* 0x000168000c1e9900 */
[----:B------:R-:W1:Y:S01]  /*2f70*/  LDS.128 R32, [R0+0x50] ;  /* 0x0000500000207984 */ /* 0x000e620000000c00 */
[----:B------:R-:W-:-:S02]  /*2f80*/  PRMT R39, R39, 0x7632, R39 ;  /* 0x0000763227277816 */ /* 0x000fc40000000027 */
[-C--:B------:R-:W-:Y:S01]  /*2f90*/  IADD3 R124, P0, P1, R40, R98.reuse, R29 ;  /* 0x00000062287c7210 */ /* 0x080fe2000791e01d */
[----:B------:R-:W5:Y:S01]  /*2fa0*/  LDG.E.CONSTANT R95, desc[UR10][R36.64] ;  /* 0x0000000a245f7981 */ /* 0x000f62000c1e9900 */
[----:B------:R-:W-:Y:S01]  /*2fb0*/  PRMT R97, R97, 0x7632, R97 ;  /* 0x0000763261617816 */ /* 0x000fe20000000061 */
[----:B------:R-:W-:Y:S01]  /*2fc0*/  IMAD.U32 R123, R39, 0x10000, RZ ;  /* 0x00010000277b7824 */ /* 0x000fe200078e00ff */
[C---:B------:R-:W-:Y:S01]  /*2fd0*/  LEA R38, P2, R124.reuse, UR16, 0x1 ;  /* 0x000000107c267c11 */ /* 0x040fe2000f8408ff */
[----:B------:R2:W5:Y:S01]  /*2fe0*/  LDG.E.CONSTANT R96, desc[UR10][R36.64+0x4] ;  /* 0x0000040a24607981 */ /* 0x000562000c1e9900 */
[----:B------:R-:W-:Y:S01]  /*2ff0*/  IADD3.X R39, R27, R99, R16, P0, P1 ;  /* 0x000000631b277210 */ /* 0x000fe200007e2410 */
[----:B------:R-:W-:Y:S01]  /*3000*/  IMAD.U32 R97, R97, 0x10000, RZ ;  /* 0x0001000061617824 */ /* 0x000fe200078e00ff */
[----:B0-----:R-:W-:Y:S02]  /*3010*/  IADD3 R120, P0, P1, R3, R98, R6 ;  /* 0x0000006203787210 */ /* 0x001fe4000791e006 */
[----:B------:R-:W-:-:S02]  /*3020*/  LEA.HI.X R39, R124, UR17, R39, 0x1, P2 ;  /* 0x000000117c277c11 */ /* 0x000fc400090f0c27 */
[----:B------:R-:W-:Y:S01]  /*3030*/  IADD3.X R99, R30, R99, R17, P0, P1 ;  /* 0x000000631e637210 */ /* 0x000fe200007e2411 */
[----:B------:R-:W-:Y:S01]  /*3040*/  FFMA.FTZ R122, R123, R97, R122 ;  /* 0x000000617b7a7223 */ /* 0x000fe2000001007a */
[C---:B--2---:R-:W-:Y:S01]  /*3050*/  LEA R36, P0, R120.reuse, UR16, 0x1 ;  /* 0x0000001078247c11 */ /* 0x044fe2000f8008ff */
[----:B------:R-:W2:Y:S03]  /*3060*/  LDG.E.CONSTANT R97, desc[UR10][R38.64] ;  /* 0x0000000a26617981 */ /* 0x000ea6000c1e9900 */
[----:B------:R-:W-:Y:S01]  /*3070*/  LEA.HI.X R37, R120, UR17, R99, 0x1, P0 ;  /* 0x0000001178257c11 */ /* 0x000fe200080f0c63 */
[----:B------:R3:W2:Y:S01]  /*3080*/  LDG.E.CONSTANT R98, desc[UR10][R38.64+0x4] ;  /* 0x0000040a26627981 */ /* 0x0006a2000c1e9900 */
[C---:B------:R-:W-:Y:S01]  /*3090*/  IMAD.U32 R99, R100.reuse, 0x10000, RZ ;  /* 0x0001000064637824 */ /* 0x040fe200078e00ff */
[----:B------:R-:W-:-:S05]  /*30a0*/  PRMT R100, R100, 0x7632, R100 ;  /* 0x0000763264647816 */ /* 0x000fca0000000064 */
[----:B------:R-:W-:Y:S02]  /*30b0*/  IMAD.U32 R100, R100, 0x10000, RZ ;  /* 0x0001000064647824 */ /* 0x000fe400078e00ff */
[C---:B-1----:R-:W-:Y:S01]  /*30c0*/  IMAD.U32 R120, R32.reuse, 0x10000, RZ ;  /* 0x0001000020787824 */ /* 0x042fe200078e00ff */
[----:B------:R-:W-:-:S03]  /*30d0*/  PRMT R32, R32, 0x7632, R32 ;  /* 0x0000763220207816 */ /* 0x000fc60000000020 */
[----:B------:R-:W-:Y:S02]  /*30e0*/  FFMA.FTZ R119, R120, R99, R119 ;  /* 0x0000006378777223 */ /* 0x000fe40000010077 */
[----:B------:R-:W2:Y:S01]  /*30f0*/  LDG.E.CONSTANT R99, desc[UR10][R36.64] ;  /* 0x0000000a24637981 */ /* 0x000ea2000c1e9900 */
[----:B------:R-:W-:-:S04]  /*3100*/  IMAD.U32 R121, R32, 0x10000, RZ ;  /* 0x0001000020797824 */ /* 0x000fc800078e00ff */
[----:B------:R-:W-:Y:S02]  /*3110*/  FFMA.FTZ R118, R121, R100, R118 ;  /* 0x0000006479767223 */ /* 0x000fe40000010076 */
[----:B------:R0:W2:Y:S01]  /*3120*/  LDG.E.CONSTANT R100, desc[UR10][R36.64+0x4] ;  /* 0x0000040a24647981 */ /* 0x0000a2000c1e9900 */
[----:B---3--:R-:W-:Y:S01]  /*3130*/  SHF.L.U32 R38, R115, 0x10, RZ ;  /* 0x0000001073267819 */ /* 0x008fe200000006ff */
[----:B------:R-:W-:-:S04]  /*3140*/  IMAD.U32 R32, R33, 0x10000, RZ ;  /* 0x0001000021207824 */ /* 0x000fc800078e00ff */
[----:B------:R-:W-:Y:S02]  /*3150*/  FFMA.FTZ R117, R32, R38, R117 ;  /* 0x0000002620757223 */ /* 0x000fe40000010075 */
[----:B0-----:R-:W0:Y:S01]  /*3160*/  LDS.128 R36, [R0+0x60] ;  /* 0x0000600000247984 */ /* 0x001e220000000c00 */
[----:B------:R-:W-:Y:S02]  /*3170*/  PRMT R33, R33, 0x7632, R33 ;  /* 0x0000763221217816 */ /* 0x000fe40000000021 */
[----:B------:R-:W-:-:S03]  /*3180*/  PRMT R115, R115, 0x7632, R115 ;  /* 0x0000763273737816 */ /* 0x000fc60000000073 */
[----:B------:R-:W-:Y:S02]  /*3190*/  IMAD.U32 R33, R33, 0x10000, RZ ;  /* 0x0001000021217824 */ /* 0x000fe400078e00ff */
[----:B------:R-:W-:Y:S02]  /*31a0*/  IMAD.U32 R115, R115, 0x10000, RZ ;  /* 0x0001000073737824 */ /* 0x000fe400078e00ff */
[C---:B------:R-:W-:Y:S02]  /*31b0*/  IMAD.U32 R32, R34.reuse, 0x10000, RZ ;  /* 0x0001000022207824 */ /* 0x040fe400078e00ff */
[----:B------:R-:W-:Y:S01]  /*31c0*/  FFMA.FTZ R122, R33, R115, R122 ;  /* 0x00000073217a7223 */ /* 0x000fe2000001007a */
[C---:B----4-:R-:W-:Y:S01]  /*31d0*/  IMAD.U32 R33, R107.reuse, 0x10000, RZ ;  /* 0x000100006b217824 */ /* 0x050fe200078e00ff */
[----:B------:R-:W-:Y:S02]  /*31e0*/  PRMT R34, R34, 0x7632, R34 ;  /* 0x0000763222227816 */ /* 0x000fe40000000022 */
[----:B------:R-:W-:Y:S01]  /*31f0*/  PRMT R107, R107, 0x7632, R107 ;  /* 0x000076326b6b7816 */ /* 0x000fe2000000006b */
[----:B------:R-:W-:-:S02]  /*3200*/  FFMA.FTZ R119, R32, R33, R119 ;  /* 0x0000002120777223 */ /* 0x000fc40000010077 */
[----:B------:R-:W-:Y:S02]  /*3210*/  IMAD.U32 R33, R34, 0x10000, RZ ;  /* 0x0001000022217824 */ /* 0x000fe400078e00ff */
[----:B------:R-:W-:Y:S02]  /*3220*/  IMAD.U32 R107, R107, 0x10000, RZ ;  /* 0x000100006b6b7824 */ /* 0x000fe400078e00ff */
[----:B------:R-:W-:Y:S02]  /*3230*/  IMAD.U32 R32, R35, 0x10000, RZ ;  /* 0x0001000023207824 */ /* 0x000fe400078e00ff */
[----:B------:R-:W-:Y:S01]  /*3240*/  FFMA.FTZ R118, R33, R107, R118 ;  /* 0x0000006b21767223 */ /* 0x000fe20000010076 */
[----:B-----5:R-:W-:Y:S01]  /*3250*/  IMAD.U32 R33, R114, 0x10000, RZ ;  /* 0x0001000072217824 */ /* 0x020fe200078e00ff */
[----:B------:R-:W-:-:S03]  /*3260*/  PRMT R35, R35, 0x7632, R35 ;  /* 0x0000763223237816 */ /* 0x000fc60000000023 */
[----:B------:R-:W-:Y:S01]  /*3270*/  FFMA.FTZ R117, R32, R33, R117 ;  /* 0x0000002120757223 */ /* 0x000fe20000010075 */
[----:B------:R-:W-:Y:S01]  /*3280*/  PRMT R114, R114, 0x7632, R114 ;  /* 0x0000763272727816 */ /* 0x000fe20000000072 */
[----:B------:R-:W-:Y:S01]  /*3290*/  IMAD.U32 R35, R35, 0x10000, RZ ;  /* 0x0001000023237824 */ /* 0x000fe200078e00ff */
[----:B0-----:R-:W-:-:S03]  /*32a0*/  SHF.L.U32 R32, R36, 0x10, RZ ;  /* 0x0000001024207819 */ /* 0x001fc600000006ff */
[----:B------:R-:W-:Y:S01]  /*32b0*/  IMAD.U32 R114, R114, 0x10000, RZ ;  /* 0x0001000072727824 */ /* 0x000fe200078e00ff */
[----:B------:R-:W-:Y:S01]  /*32c0*/  PRMT R36, R36, 0x7632, R36 ;  /* 0x0000763224247816 */ /* 0x000fe20000000024 */
[----:B------:R-:W-:-:S04]  /*32d0*/  IMAD.U32 R33, R116, 0x10000, RZ ;  /* 0x0001000074217824 */ /* 0x000fc800078e00ff */
[----:B------:R-:W-:Y:S01]  /*32e0*/  FFMA.FTZ R119, R32, R33, R119 ;  /* 0x0000002120777223 */ /* 0x000fe20000010077 */
[----:B------:R-:W-:Y:S01]  /*32f0*/  PRMT R32, R116, 0x7632, R32 ;  /* 0x0000763274207816 */ /* 0x000fe20000000020 */
[----:B------:R-:W-:Y:S01]  /*3300*/  FFMA.FTZ R122, R35, R114, R122 ;  /* 0x00000072237a7223 */ /* 0x000fe2000001007a */
[----:B------:R-:W-:Y:S02]  /*3310*/  IMAD.U32 R33, R36, 0x10000, RZ ;  /* 0x0001000024217824 */ /* 0x000fe400078e00ff */
[----:B------:R-:W-:Y:S02]  /*3320*/  IMAD.U32 R34, R37, 0x10000, RZ ;  /* 0x0001000025227824 */ /* 0x000fe400078e00ff */
[----:B------:R-:W-:Y:S02]  /*3330*/  IMAD.U32 R32, R32, 0x10000, RZ ;  /* 0x0001000020207824 */ /* 0x000fe400078e00ff */
[----:B------:R-:W-:Y:S02]  /*3340*/  IMAD.U32 R35, R106, 0x10000, RZ ;  /* 0x000100006a237824 */ /* 0x000fe400078e00ff */
[----:B------:R-:W-:-:S02]  /*3350*/  FFMA.FTZ R118, R33, R32, R118 ;  /* 0x0000002021767223 */ /* 0x000fc40000010076 */
[----:B------:R-:W-:Y:S02]  /*3360*/  FFMA.FTZ R117, R34, R35, R117 ;  /* 0x0000002322757223 */ /* 0x000fe40000010075 */
[----:B------:R-:W0:Y:S01]  /*3370*/  LDS.128 R32, [R0+0x70] ;  /* 0x0000700000207984 */ /* 0x000e220000000c00 */
[----:B------:R-:W-:Y:S02]  /*3380*/  PRMT R37, R37, 0x7632, R37 ;  /* 0x0000763225257816 */ /* 0x000fe40000000025 */
[----:B------:R-:W-:-:S03]  /*3390*/  PRMT R36, R106, 0x7632, R36 ;  /* 0x000076326a247816 */ /* 0x000fc60000000024 */
[----:B------:R-:W-:Y:S02]  /*33a0*/  IMAD.U32 R37, R37, 0x10000, RZ ;  /* 0x0001000025257824 */ /* 0x000fe400078e00ff */
[----:B------:R-:W-:-:S04]  /*33b0*/  IMAD.U32 R36, R36, 0x10000, RZ ;  /* 0x0001000024247824 */ /* 0x000fc800078e00ff */
[----:B------:R-:W-:Y:S01]  /*33c0*/  FFMA.FTZ R122, R37, R36, R122 ;  /* 0x00000024257a7223 */ /* 0x000fe2000001007a */
[C---:B------:R-:W-:Y:S01]  /*33d0*/  PRMT R36, R38.reuse, 0x7632, R36 ;  /* 0x0000763226247816 */ /* 0x040fe20000000024 */
[----:B------:R-:W-:-:S04]  /*33e0*/  IMAD.U32 R38, R38, 0x10000, RZ ;  /* 0x0001000026267824 */ /* 0x000fc800078e00ff */
[----:B------:R-:W-:Y:S01]  /*33f0*/  IMAD.U32 R37, R36, 0x10000, RZ ;  /* 0x0001000024257824 */ /* 0x000fe200078e00ff */
[----:B------:R-:W-:Y:S02]  /*3400*/  PRMT R36, R39, 0x7632, R36 ;  /* 0x0000763227247816 */ /* 0x000fe40000000024 */
[C---:B------:R-:W-:Y:S01]  /*3410*/  PRMT R106, R113.reuse, 0x7632, R106 ;  /* 0x00007632716a7816 */ /* 0x040fe2000000006a */
[----:B------:R-:W-:-:S03]  /*3420*/  IMAD.U32 R113, R113, 0x10000, RZ ;  /* 0x0001000071717824 */ /* 0x000fc600078e00ff */
[----:B------:R-:W-:Y:S01]  /*3430*/  SHF.L.U32 R106, R106, 0x10, RZ ;  /* 0x000000106a6a7819 */ /* 0x000fe200000006ff */
[----:B------:R-:W-:Y:S01]  /*3440*/  FFMA.FTZ R119, R38, R113, R119 ;  /* 0x0000007126777223 */ /* 0x000fe20000010077 */
[C---:B------:R-:W-:Y:S01]  /*3450*/  PRMT R107, R112.reuse, 0x7632, R107 ;  /* 0x00007632706b7816 */ /* 0x040fe2000000006b */
[----:B------:R-:W-:Y:S02]  /*3460*/  IMAD.U32 R38, R39, 0x10000, RZ ;  /* 0x0001000027267824 */ /* 0x000fe400078e00ff */
[----:B------:R-:W-:Y:S02]  /*3470*/  IMAD.U32 R112, R112, 0x10000, RZ ;  /* 0x0001000070707824 */ /* 0x000fe400078e00ff */
[----:B------:R-:W-:Y:S01]  /*3480*/  FFMA.FTZ R106, R37, R106, R118 ;  /* 0x0000006a256a7223 */ /* 0x000fe20000010076 */
[----:B------:R-:W-:Y:S02]  /*3490*/  IMAD.U32 R37, R36, 0x10000, RZ ;  /* 0x0001000024257824 */ /* 0x000fe400078e00ff */
[----:B------:R-:W-:-:S02]  /*34a0*/  IMAD.U32 R36, R107, 0x10000, RZ ;  /* 0x000100006b247824 */ /* 0x000fc400078e00ff */
[----:B------:R-:W-:Y:S01]  /*34b0*/  FFMA.FTZ R107, R38, R112, R117 ;  /* 0x00000070266b7223 */ /* 0x000fe20000010075 */
[----:B0-----:R-:W-:Y:S02]  /*34c0*/  IMAD.U32 R112, R32, 0x10000, RZ ;  /* 0x0001000020707824 */ /* 0x001fe400078e00ff */
[----:B------:R-:W-:Y:S02]  /*34d0*/  IMAD.U32 R113, R109, 0x10000, RZ ;  /* 0x000100006d717824 */ /* 0x000fe400078e00ff */
[----:B------:R-:W-:Y:S02]  /*34e0*/  FFMA.FTZ R122, R37, R36, R122 ;  /* 0x00000024257a7223 */ /* 0x000fe4000001007a */
[----:B------:R-:W0:Y:S01]  /*34f0*/  LDS.128 R36, [R0+0x80] ;  /* 0x0000800000247984 */ /* 0x000e220000000c00 */
[----:B------:R-:W-:Y:S01]  /*3500*/  FFMA.FTZ R119, R112, R113, R119 ;  /* 0x0000007170777223 */ /* 0x000fe20000010077 */
[----:B------:R-:W-:Y:S01]  /*3510*/  IMAD.U32 R112, R33, 0x10000, RZ ;  /* 0x0001000021707824 */ /* 0x000fe200078e00ff */
[----:B------:R-:W-:Y:S01]  /*3520*/  PRMT R32, R32, 0x7632, R32 ;  /* 0x0000763220207816 */ /* 0x000fe20000000020 */
[----:B------:R-:W-:Y:S01]  /*3530*/  IMAD.U32 R113, R108, 0x10000, RZ ;  /* 0x000100006c717824 */ /* 0x000fe200078e00ff */
[----:B------:R-:W-:-:S02]  /*3540*/  PRMT R108, R109, 0x7632, R108 ;  /* 0x000076326d6c7816 */ /* 0x000fc4000000006c */
[----:B------:R-:W-:Y:S01]  /*3550*/  PRMT R33, R33, 0x7632, R33 ;  /* 0x0000763221217816 */ /* 0x000fe20000000021 */
[----:B------:R-:W-:Y:S01]  /*3560*/  FFMA.FTZ R107, R112, R113, R107 ;  /* 0x00000071706b7223 */ /* 0x000fe2000001006b */
[----:B------:R-:W-:Y:S01]  /*3570*/  PRMT R112, R108, 0x7632, R112 ;  /* 0x000076326c707816 */ /* 0x000fe20000000070 */
[----:B------:R-:W-:Y:S01]  /*3580*/  IMAD.U32 R109, R32, 0x10000, RZ ;  /* 0x00010000206d7824 */ /* 0x000fe200078e00ff */
[----:B------:R-:W-:Y:S01]  /*3590*/  SHF.L.U32 R32, R108, 0x10, RZ ;  /* 0x000000106c207819 */ /* 0x000fe200000006ff */
[----:B------:R-:W-:Y:S02]  /*35a0*/  IMAD.U32 R33, R33, 0x10000, RZ ;  /* 0x0001000021217824 */ /* 0x000fe400078e00ff */
[----:B------:R-:W-:Y:S02]  /*35b0*/  IMAD.U32 R108, R112, 0x10000, RZ ;  /* 0x00010000706c7824 */ /* 0x000fe400078e00ff */
[----:B------:R-:W-:Y:S01]  /*35c0*/  FFMA.FTZ R106, R109, R32, R106 ;  /* 0x000000206d6a7223 */ /* 0x000fe2000001006a */
[----:B------:R-:W-:Y:S01]  /*35d0*/  PRMT R32, R34, 0x7632, R32 ;  /* 0x0000763222207816 */ /* 0x000fe20000000020 */
[----:B------:R-:W-:Y:S01]  /*35e0*/  FFMA.FTZ R122, R33, R108, R122 ;  /* 0x0000006c217a7223 */ /* 0x000fe2000001007a */
[----:B------:R-:W-:-:S03]  /*35f0*/  PRMT R108, R110, 0x7632, R108 ;  /* 0x000076326e6c7816 */ /* 0x000fc6000000006c */
[----:B------:R-:W-:Y:S02]  /*3600*/  IMAD.U32 R33, R32, 0x10000, RZ ;  /* 0x0001000020217824 */ /* 0x000fe400078e00ff */
[----:B------:R-:W-:Y:S02]  /*3610*/  IMAD.U32 R34, R34, 0x10000, RZ ;  /* 0x0001000022227824 */ /* 0x000fe400078e00ff */
[----:B------:R-:W-:Y:S02]  /*3620*/  IMAD.U32 R32, R108, 0x10000, RZ ;  /* 0x000100006c207824 */ /* 0x000fe400078e00ff */
[----:B------:R-:W-:Y:S01]  /*3630*/  IMAD.U32 R110, R110, 0x10000, RZ ;  /* 0x000100006e6e7824 */ /* 0x000fe200078e00ff */
[C---:B------:R-:W-:Y:S01]  /*3640*/  PRMT R108, R35.reuse, 0x7632, R108 ;  /* 0x00007632236c7816 */ /* 0x040fe2000000006c */
[----:B------:R-:W-:Y:S02]  /*3650*/  IMAD.U32 R112, R35, 0x10000, RZ ;  /* 0x0001000023707824 */ /* 0x000fe400078e00ff */
[----:B------:R-:W-:Y:S01]  /*3660*/  FFMA.FTZ R106, R33, R32, R106 ;  /* 0x00000020216a7223 */ /* 0x000fe2000001006a */
[----:B------:R-:W-:Y:S01]  /*3670*/  FFMA.FTZ R110, R34, R110, R119 ;  /* 0x0000006e226e7223 */ /* 0x000fe20000010077 */
[C---:B------:R-:W-:Y:S01]  /*3680*/  IMAD.U32 R109, R111.reuse, 0x10000, RZ ;  /* 0x000100006f6d7824 */ /* 0x040fe200078e00ff */
[----:B------:R-:W1:Y:S03]  /*3690*/  LDS.128 R32, [R0+0x90] ;  /* 0x0000900000207984 */ /* 0x000e660000000c00 */
[----:B------:R-:W-:Y:S01]  /*36a0*/  FFMA.FTZ R107, R112, R109, R107 ;  /* 0x0000006d706b7223 */ /* 0x000fe2000001006b */
[----:B------:R-:W-:Y:S01]  /*36b0*/  PRMT R112, R111, 0x7632, R112 ;  /* 0x000076326f707816 */ /* 0x000fe20000000070 */
[----:B------:R-:W-:-:S02]  /*36c0*/  IMAD.U32 R109, R108, 0x10000, RZ ;  /* 0x000100006c6d7824 */ /* 0x000fc400078e00ff */
[----:B0-----:R-:W-:Y:S02]  /*36d0*/  IMAD.U32 R111, R36, 0x10000, RZ ;  /* 0x00010000246f7824 */ /* 0x001fe400078e00ff */
[----:B------:R-:W-:Y:S01]  /*36e0*/  IMAD.U32 R108, R112, 0x10000, RZ ;  /* 0x00010000706c7824 */ /* 0x000fe200078e00ff */
[----:B------:R-:W-:Y:S02]  /*36f0*/  SHF.L.U32 R112, R104, 0x10, RZ ;  /* 0x0000001068707819 */ /* 0x000fe400000006ff */
[----:B------:R-:W-:Y:S01]  /*3700*/  PRMT R104, R36, 0x7632, R104 ;  /* 0x0000763224687816 */ /* 0x000fe20000000068 */
[----:B------:R-:W-:Y:S01]  /*3710*/  FFMA.FTZ R122, R109, R108, R122 ;  /* 0x0000006c6d7a7223 */ /* 0x000fe2000001007a */
[----:B------:R-:W-:Y:S01]  /*3720*/  PRMT R36, R37, 0x7632, R36 ;  /* 0x0000763225247816 */ /* 0x000fe20000000024 */
[--C-:B------:R-:W-:Y:S01]  /*3730*/  FFMA.FTZ R108, R111, R112, R110.reuse ;  /* 0x000000706f6c7223 */ /* 0x100fe2000001006e */
[----:B------:R-:W-:Y:S01]  /*3740*/  IMAD.U32 R112, R37, 0x10000, RZ ;  /* 0x0001000025707824 */ /* 0x000fe200078e00ff */
[C---:B------:R-:W-:Y:S01]  /*3750*/  PRMT R110, R38.reuse, 0x7632, R110 ;  /* 0x00007632266e7816 */ /* 0x040fe2000000006e */
[----:B------:R-:W-:Y:S01]  /*3760*/  IMAD.U32 R109, R38, 0x10000, RZ ;  /* 0x00010000266d7824 */ /* 0x000fe200078e00ff */
[----:B------:R-:W-:Y:S01]  /*3770*/  PRMT R38, R105, 0x7632, R38 ;  /* 0x0000763269267816 */ /* 0x000fe20000000026 */
[C---:B------:R-:W-:Y:S01]  /*3780*/  IMAD.U32 R37, R104.reuse, 0x10000, RZ ;  /* 0x0001000068257824 */ /* 0x040fe200078e00ff */
[----:B------:R-:W-:Y:S01]  /*3790*/  PRMT R104, R104, 0x7632, R104 ;  /* 0x0000763268687816 */ /* 0x000fe20000000068 */
[----:B------:R-:W-:Y:S01]  /*37a0*/  IMAD.U32 R111, R36, 0x10000, RZ ;  /* 0x00010000246f7824 */ /* 0x000fe200078e00ff */
[----:B------:R-:W-:Y:S01]  /*37b0*/  PRMT R113, R39, 0x7632, R113 ;  /* 0x0000763227717816 */ /* 0x000fe20000000071 */
[----:B------:R-:W-:-:S02]  /*37c0*/  IMAD.U32 R105, R105, 0x10000, RZ ;  /* 0x0001000069697824 */ /* 0x000fc400078e00ff */
[----:B------:R-:W-:Y:S02]  /*37d0*/  IMAD.U32 R36, R104, 0x10000, RZ ;  /* 0x0001000068247824 */ /* 0x000fe400078e00ff */
[----:B------:R-:W-:Y:S02]  /*37e0*/  IMAD.U32 R38, R38, 0x10000, RZ ;  /* 0x0001000026267824 */ /* 0x000fe400078e00ff */
[----:B------:R-:W-:Y:S01]  /*37f0*/  FFMA.FTZ R107, R112, R105, R107 ;  /* 0x00000069706b7223 */ /* 0x000fe2000001006b */
[----:B------:R-:W-:Y:S01]  /*3800*/  FFMA.FTZ R105, R37, R36, R106 ;  /* 0x0000002425697223 */ /* 0x000fe2000001006a */
[----:B------:R-:W-:Y:S02]  /*3810*/  IMAD.U32 R112, R113, 0x10000, RZ ;  /* 0x0001000071707824 */ /* 0x000fe400078e00ff */
[----:B------:R-:W-:Y:S01]  /*3820*/  FFMA.FTZ R111, R111, R38, R122 ;  /* 0x000000266f6f7223 */ /* 0x000fe2000001007a */
[----:B------:R-:W-:Y:S01]  /*3830*/  IMAD.U32 R104, R39, 0x10000, RZ ;  /* 0x0001000027687824 */ /* 0x000fe200078e00ff */
[----:B------:R-:W-:Y:S01]  /*3840*/  PRMT R106, R101, 0x7632, R106 ;  /* 0x00007632656a7816 */ /* 0x000fe2000000006a */
[----:B------:R-:W0:Y:S01]  /*3850*/  LDS.128 R36, [R0+0xa0] ;  /* 0x0000a00000247984 */ /* 0x000e220000000c00 */
[----:B------:R-:W-:-:S02]  /*3860*/  PRMT R113, R102, 0x7632, R113 ;  /* 0x0000763266717816 */ /* 0x000fc40000000071 */
[----:B------:R-:W-:Y:S01]  /*3870*/  SHF.L.U32 R101, R101, 0x10, RZ ;  /* 0x0000001065657819 */ /* 0x000fe200000006ff */
[----:B------:R-:W-:Y:S02]  /*3880*/  IMAD.U32 R110, R110, 0x10000, RZ ;  /* 0x000100006e6e7824 */ /* 0x000fe400078e00ff */
[----:B------:R-:W-:Y:S02]  /*3890*/  IMAD.U32 R106, R106, 0x10000, RZ ;  /* 0x000100006a6a7824 */ /* 0x000fe400078e00ff */
[----:B------:R-:W-:Y:S02]  /*38a0*/  IMAD.U32 R113, R113, 0x10000, RZ ;  /* 0x0001000071717824 */ /* 0x000fe400078e00ff */
[----:B------:R-:W-:Y:S02]  /*38b0*/  IMAD.U32 R102, R102, 0x10000, RZ ;  /* 0x0001000066667824 */ /* 0x000fe400078e00ff */
[----:B------:R-:W-:Y:S01]  /*38c0*/  FFMA.FTZ R108, R109, R101, R108 ;  /* 0x000000656d6c7223 */ /* 0x000fe2000001006c */
[----:B------:R-:W-:Y:S01]  /*38d0*/  FFMA.FTZ R105, R110, R106, R105 ;  /* 0x0000006a6e697223 */ /* 0x000fe20000010069 */
[----:B------:R-:W-:Y:S01]  /*38e0*/  FFMA.FTZ R101, R112, R113, R111 ;  /* 0x0000007170657223 */ /* 0x000fe2000001006f */
[--C-:B------:R-:W-:Y:S01]  /*38f0*/  FFMA.FTZ R104, R104, R102, R107.reuse ;  /* 0x0000006668687223 */ /* 0x100fe2000001006b */
[C---:B-1----:R-:W-:Y:S01]  /*3900*/  PRMT R106, R33.reuse, 0x7632, R106 ;  /* 0x00007632216a7816 */ /* 0x042fe2000000006a */
[----:B------:R-:W-:Y:S01]  /*3910*/  IMAD.U32 R111, R33, 0x10000, RZ ;  /* 0x00010000216f7824 */ /* 0x000fe200078e00ff */
[----:B------:R-:W-:-:S02]  /*3920*/  PRMT R107, R32, 0x7632, R107 ;  /* 0x00007632206b7816 */ /* 0x000fc4000000006b */
[----:B------:R-:W-:Y:S01]  /*3930*/  PRMT R33, R103, 0x7632, R33 ;  /* 0x0000763267217816 */ /* 0x000fe20000000021 */
[----:B------:R-:W-:Y:S01]  /*3940*/  IMAD.U32 R109, R32, 0x10000, RZ ;  /* 0x00010000206d7824 */ /* 0x000fe200078e00ff */
[C---:B------:R-:W-:Y:S01]  /*3950*/  PRMT R110, R34.reuse, 0x7632, R110 ;  /* 0x00007632226e7816 */ /* 0x040fe2000000006e */
[----:B------:R-:W-:Y:S02]  /*3960*/  IMAD.U32 R102, R34, 0x10000, RZ ;  /* 0x0001000022667824 */ /* 0x000fe400078e00ff */
[----:B------:R-:W-:Y:S02]  /*3970*/  IMAD.U32 R32, R107, 0x10000, RZ ;  /* 0x000100006b207824 */ /* 0x000fe400078e00ff */
[----:B------:R-:W-:Y:S02]  /*3980*/  IMAD.U32 R34, R90, 0x10000, RZ ;  /* 0x000100005a227824 */ /* 0x000fe400078e00ff */
[----:B------:R-:W-:Y:S01]  /*3990*/  IMAD.U32 R33, R33, 0x10000, RZ ;  /* 0x0001000021217824 */ /* 0x000fe200078e00ff */
[----:B------:R-:W-:Y:S01]  /*39a0*/  PRMT R90, R35, 0x7632, R90 ;  /* 0x00007632235a7816 */ /* 0x000fe2000000005a */
[----:B------:R-:W-:Y:S01]  /*39b0*/  IMAD.U32 R107, R103, 0x10000, RZ ;  /* 0x00010000676b7824 */ /* 0x000fe200078e00ff */
[----:B------:R-:W-:Y:S01]  /*39c0*/  SHF.L.U32 R103, R35, 0x10, RZ ;  /* 0x0000001023677819 */ /* 0x000fe200000006ff */
[----:B------:R-:W-:Y:S01]  /*39d0*/  FFMA.FTZ R104, R111, R34, R104 ;  /* 0x000000226f687223 */ /* 0x000fe20000010068 */
[----:B------:R-:W-:-:S02]  /*39e0*/  FFMA.FTZ R105, R32, R33, R105 ;  /* 0x0000002120697223 */ /* 0x000fc40000010069 */
[----:B------:R-:W1:Y:S01]  /*39f0*/  LDS.128 R32, [R0+0xb0] ;  /* 0x0000b00000207984 */ /* 0x000e620000000c00 */
[--C-:B------:R-:W-:Y:S01]  /*3a00*/  FFMA.FTZ R107, R109, R107, R108.reuse ;  /* 0x0000006b6d6b7223 */ /* 0x100fe2000001006c */
[C---:B------:R-:W-:Y:S01]  /*3a10*/  PRMT R108, R90.reuse, 0x7632, R108 ;  /* 0x000076325a6c7816 */ /* 0x040fe2000000006c */
[----:B------:R-:W-:Y:S02]  /*3a20*/  IMAD.U32 R109, R90, 0x10000, RZ ;  /* 0x000100005a6d7824 */ /* 0x000fe400078e00ff */
[----:B------:R-:W-:Y:S02]  /*3a30*/  IMAD.U32 R106, R106, 0x10000, RZ ;  /* 0x000100006a6a7824 */ /* 0x000fe400078e00ff */
[----:B------:R-:W-:Y:S01]  /*3a40*/  IMAD.U32 R90, R108, 0x10000, RZ ;  /* 0x000100006c5a7824 */ /* 0x000fe200078e00ff */
[C---:B------:R-:W-:Y:S01]  /*3a50*/  PRMT R111, R91.reuse, 0x7632, R111 ;  /* 0x000076325b6f7816 */ /* 0x040fe2000000006f */
[----:B------:R-:W-:Y:S01]  /*3a60*/  IMAD.U32 R91, R91, 0x10000, RZ ;  /* 0x000100005b5b7824 */ /* 0x000fe200078e00ff */
[----:B------:R-:W-:Y:S01]  /*3a70*/  PRMT R112, R92, 0x7632, R112 ;  /* 0x000076325c707816 */ /* 0x000fe20000000070 */
[--C-:B------:R-:W-:Y:S01]  /*3a80*/  FFMA.FTZ R90, R106, R90, R101.reuse ;  /* 0x0000005a6a5a7223 */ /* 0x100fe20000010065 */
[----:B------:R-:W-:Y:S01]  /*3a90*/  IMAD.U32 R92, R92, 0x10000, RZ ;  /* 0x000100005c5c7824 */ /* 0x000fe200078e00ff */
[----:B0-----:R-:W-:Y:S01]  /*3aa0*/  PRMT R101, R36, 0x7632, R101 ;  /* 0x0000763224657816 */ /* 0x001fe20000000065 */
[----:B------:R-:W-:Y:S01]  /*3ab0*/  FFMA.FTZ R91, R102, R91, R107 ;  /* 0x0000005b665b7223 */ /* 0x000fe2000001006b */
[----:B------:R-:W-:-:S02]  /*3ac0*/  IMAD.U32 R102, R36, 0x10000, RZ ;  /* 0x0001000024667824 */ /* 0x000fc400078e00ff */
[----:B------:R-:W-:Y:S01]  /*3ad0*/  FFMA.FTZ R92, R103, R92, R104 ;  /* 0x0000005c675c7223 */ /* 0x000fe20000010068 */
[C---:B------:R-:W-:Y:S01]  /*3ae0*/  PRMT R36, R37.reuse, 0x7632, R36 ;  /* 0x0000763225247816 */ /* 0x040fe20000000024 */
[----:B------:R-:W-:Y:S01]  /*3af0*/  IMAD.U32 R103, R37, 0x10000, RZ ;  /* 0x0001000025677824 */ /* 0x000fe200078e00ff */
[----:B------:R-:W-:Y:S01]  /*3b00*/  PRMT R37, R93, 0x7632, R37 ;  /* 0x000076325d257816 */ /* 0x000fe20000000025 */
[----:B------:R-:W-:Y:S02]  /*3b10*/  IMAD.U32 R104, R101, 0x10000, RZ ;  /* 0x0001000065687824 */ /* 0x000fe400078e00ff */
[----:B------:R-:W-:Y:S01]  /*3b20*/  IMAD.U32 R101, R94, 0x10000, RZ ;  /* 0x000100005e657824 */ /* 0x000fe200078e00ff */
[----:B------:R-:W-:Y:S01]  /*3b30*/  PRMT R94, R39, 0x7632, R94 ;  /* 0x00007632275e7816 */ /* 0x000fe2000000005e */
[----:B------:R-:W-:Y:S02]  /*3b40*/  IMAD.U32 R93, R93, 0x10000, RZ ;  /* 0x000100005d5d7824 */ /* 0x000fe400078e00ff */
[----:B------:R-:W-:-:S02]  /*3b50*/  IMAD.U32 R110, R110, 0x10000, RZ ;  /* 0x000100006e6e7824 */ /* 0x000fc400078e00ff */
[----:B------:R-:W-:Y:S02]  /*3b60*/  IMAD.U32 R108, R111, 0x10000, RZ ;  /* 0x000100006f6c7824 */ /* 0x000fe400078e00ff */
[----:B------:R-:W-:Y:S02]  /*3b70*/  IMAD.U32 R107, R39, 0x10000, RZ ;  /* 0x00010000276b7824 */ /* 0x000fe400078e00ff */
[----:B------:R-:W-:Y:S01]  /*3b80*/  FFMA.FTZ R91, R102, R93, R91 ;  /* 0x0000005d665b7223 */ /* 0x000fe2000001005b */
[----:B------:R-:W-:Y:S01]  /*3b90*/  IMAD.U32 R39, R36, 0x10000, RZ ;  /* 0x0001000024277824 */ /* 0x000fe200078e00ff */
[----:B------:R-:W-:Y:S01]  /*3ba0*/  PRMT R36, R94, 0x7632, R36 ;  /* 0x000076325e247816 */ /* 0x000fe20000000024 */
[----:B------:R-:W-:Y:S01]  /*3bb0*/  IMAD.U32 R111, R112, 0x10000, RZ ;  /* 0x00010000706f7824 */ /* 0x000fe200078e00ff */
[----:B------:R-:W-:Y:S01]  /*3bc0*/  PRMT R106, R38, 0x7632, R106 ;  /* 0x00007632266a7816 */ /* 0x000fe2000000006a */
[----:B------:R-:W-:Y:S01]  /*3bd0*/  FFMA.FTZ R105, R110, R108, R105 ;  /* 0x0000006c6e697223 */ /* 0x000fe20000010069 */
[----:B------:R-:W-:Y:S01]  /*3be0*/  PRMT R93, R95, 0x7632, R93 ;  /* 0x000076325f5d7816 */ /* 0x000fe2000000005d */
[----:B------:R-:W-:-:S02]  /*3bf0*/  IMAD.U32 R37, R37, 0x10000, RZ ;  /* 0x0001000025257824 */ /* 0x000fc400078e00ff */
[----:B------:R-:W-:Y:S01]  /*3c00*/  FFMA.FTZ R92, R103, R101, R92 ;  /* 0x00000065675c7223 */ /* 0x000fe2000001005c */
[----:B------:R-:W-:Y:S01]  /*3c10*/  IMAD.U32 R101, R94, 0x10000, RZ ;  /* 0x000100005e657824 */ /* 0x000fe200078e00ff */
[----:B------:R-:W-:Y:S01]  /*3c20*/  SHF.L.U32 R38, R38, 0x10, RZ ;  /* 0x0000001026267819 */ /* 0x000fe200000006ff */
[----:B------:R-:W-:Y:S01]  /*3c30*/  FFMA.FTZ R90, R109, R111, R90 ;  /* 0x0000006f6d5a7223 */ /* 0x000fe2000001005a */
[----:B------:R-:W-:Y:S01]  /*3c40*/  PRMT R94, R96, 0x7632, R94 ;  /* 0x00007632605e7816 */ /* 0x000fe2000000005e */
[----:B------:R-:W-:Y:S01]  /*3c50*/  IMAD.U32 R36, R36, 0x10000, RZ ;  /* 0x0001000024247824 */ /* 0x000fe200078e00ff */
[----:B------:R-:W-:Y:S01]  /*3c60*/  SHF.L.U32 R93, R93, 0x10, RZ ;  /* 0x000000105d5d7819 */ /* 0x000fe200000006ff */
[----:B------:R-:W-:Y:S02]  /*3c70*/  IMAD.U32 R95, R95, 0x10000, RZ ;  /* 0x000100005f5f7824 */ /* 0x000fe400078e00ff */
[----:B------:R-:W-:Y:S01]  /*3c80*/  FFMA.FTZ R37, R104, R37, R105 ;  /* 0x0000002568257223 */ /* 0x000fe20000010069 */
[----:B------:R-:W-:-:S02]  /*3c90*/  IMAD.U32 R106, R106, 0x10000, RZ ;  /* 0x000100006a6a7824 */ /* 0x000fc400078e00ff */
[----:B------:R-:W-:Y:S01]  /*3ca0*/  FFMA.FTZ R36, R39, R36, R90 ;  /* 0x0000002427247223 */ /* 0x000fe2000001005a */
[----:B------:R-:W-:Y:S02]  /*3cb0*/  IMAD.U32 R94, R94, 0x10000, RZ ;  /* 0x000100005e5e7824 */ /* 0x000fe400078e00ff */
[----:B------:R-:W-:Y:S01]  /*3cc0*/  FFMA.FTZ R38, R38, R95, R91 ;  /* 0x0000005f26267223 */ /* 0x000fe2000001005b */
[----:B------:R-:W-:Y:S01]  /*3cd0*/  FFMA.FTZ R37, R106, R93, R37 ;  /* 0x0000005d6a257223 */ /* 0x000fe20000010025 */
[C---:B-1----:R-:W-:Y:S01]  /*3ce0*/  PRMT R39, R32.reuse, 0x7632, R39 ;  /* 0x0000763220277816 */ /* 0x042fe20000000027 */
[----:B------:R-:W-:Y:S01]  /*3cf0*/  IMAD.U32 R91, R32, 0x10000, RZ ;  /* 0x00010000205b7824 */ /* 0x000fe200078e00ff */
[C---:B------:R-:W-:Y:S01]  /*3d00*/  PRMT R32, R33.reuse, 0x7632, R32 ;  /* 0x0000763221207816 */ /* 0x040fe20000000020 */
[----:B------:R-:W-:Y:S02]  /*3d10*/  IMAD.U32 R96, R96, 0x10000, RZ ;  /* 0x0001000060607824 */ /* 0x000fe400078e00ff */
[----:B------:R-:W-:-:S02]  /*3d20*/  IMAD.U32 R93, R33, 0x10000, RZ ;  /* 0x00010000215d7824 */ /* 0x000fc400078e00ff */
[----:B------:R-:W-:Y:S01]  /*3d30*/  FFMA.FTZ R36, R101, R94, R36 ;  /* 0x0000005e65247223 */ /* 0x000fe20000010024 */
[----:B--2---:R-:W-:Y:S01]  /*3d40*/  IMAD.U32 R33, R97, 0x10000, RZ ;  /* 0x0001000061217824 */ /* 0x004fe200078e00ff */
[C---:B------:R-:W-:Y:S01]  /*3d50*/  PRMT R94, R34.reuse, 0x7632, R94 ;  /* 0x00007632225e7816 */ /* 0x040fe2000000005e */
[----:B------:R-:W-:Y:S02]  /*3d60*/  IMAD.U32 R95, R34, 0x10000, RZ ;  /* 0x00010000225f7824 */ /* 0x000fe400078e00ff */
[----:B------:R-:W-:Y:S01]  /*3d70*/  FFMA.FTZ R92, R107, R96, R92 ;  /* 0x000000606b5c7223 */ /* 0x000fe2000001005c */
[----:B------:R-:W-:Y:S02]  /*3d80*/  IMAD.U32 R34, R98, 0x10000, RZ ;  /* 0x0001000062227824 */ /* 0x000fe400078e00ff */
[----:B------:R-:W-:Y:S01]  /*3d90*/  FFMA.FTZ R38, R91, R33, R38 ;  /* 0x000000215b267223 */ /* 0x000fe20000010026 */
[----:B------:R-:W-:Y:S01]  /*3da0*/  PRMT R33, R97, 0x7632, R33 ;  /* 0x0000763261217816 */ /* 0x000fe20000000021 */
[----:B------:R-:W-:Y:S01]  /*3db0*/  FFMA.FTZ R92, R93, R34, R92 ;  /* 0x000000225d5c7223 */ /* 0x000fe2000001005c */
[----:B------:R-:W-:Y:S01]  /*3dc0*/  IMAD.U32 R34, R39, 0x10000, RZ ;  /* 0x0001000027227824 */ /* 0x000fe200078e00ff */
[----:B------:R-:W-:-:S02]  /*3dd0*/  PRMT R39, R99, 0x7632, R39 ;  /* 0x0000763263277816 */ /* 0x000fc40000000027 */
[----:B------:R-:W-:Y:S01]  /*3de0*/  IMAD.U32 R33, R33, 0x10000, RZ ;  /* 0x0001000021217824 */ /* 0x000fe200078e00ff */
[----:B------:R-:W-:Y:S01]  /*3df0*/  PRMT R98, R98, 0x7632, R98 ;  /* 0x0000763262627816 */ /* 0x000fe20000000062 */
[----:B------:R-:W-:Y:S01]  /*3e00*/  IMAD.U32 R99, R99, 0x10000, RZ ;  /* 0x0001000063637824 */ /* 0x000fe200078e00ff */
[----:B------:R-:W-:Y:S01]  /*3e10*/  SHF.L.U32 R94, R94, 0x10, RZ ;  /* 0x000000105e5e7819 */ /* 0x000fe200000006ff */
[----:B------:R-:W-:Y:S02]  /*3e20*/  IMAD.U32 R39, R39, 0x10000, RZ ;  /* 0x0001000027277824 */ /* 0x000fe400078e00ff */
[----:B------:R-:W-:Y:S01]  /*3e30*/  FFMA.FTZ R33, R34, R33, R37 ;  /* 0x0000002122217223 */ /* 0x000fe20000010025 */
[C---:B------:R-:W-:Y:S01]  /*3e40*/  PRMT R90, R35.reuse, 0x7632, R90 ;  /* 0x00007632235a7816 */ /* 0x040fe2000000005a */
[----:B------:R-:W-:Y:S01]  /*3e50*/  IMAD.U32 R101, R35, 0x10000, RZ ;  /* 0x0001000023657824 */ /* 0x000fe200078e00ff */
[----:B------:R-:W-:Y:S01]  /*3e60*/  PRMT R34, R100, 0x7632, R34 ;  /* 0x0000763264227816 */ /* 0x000fe20000000022 */
[----:B------:R-:W-:-:S02]  /*3e70*/  IMAD.U32 R35, R32, 0x10000, RZ ;  /* 0x0001000020237824 */ /* 0x000fc400078e00ff */
[----:B------:R-:W-:Y:S01]  /*3e80*/  FFMA.FTZ R38, R95, R99, R38 ;  /* 0x000000635f267223 */ /* 0x000fe20000010026 */
[----:B------:R-:W-:Y:S02]  /*3e90*/  IMAD.U32 R32, R98, 0x10000, RZ ;  /* 0x0001000062207824 */ /* 0x000fe400078e00ff */
[----:B------:R-:W-:Y:S01]  /*3ea0*/  FFMA.FTZ R33, R94, R39, R33 ;  /* 0x000000275e217223 */ /* 0x000fe20000010021 */
[----:B------:R-:W-:Y:S02]  /*3eb0*/  IMAD.U32 R100, R100, 0x10000, RZ ;  /* 0x0001000064647824 */ /* 0x000fe400078e00ff */
[----:B------:R-:W-:Y:S01]  /*3ec0*/  FFMA.FTZ R32, R35, R32, R36 ;  /* 0x0000002023207223 */ /* 0x000fe20000010024 */
[----:B------:R-:W-:Y:S02]  /*3ed0*/  IMAD.U32 R35, R90, 0x10000, RZ ;  /* 0x000100005a237824 */ /* 0x000fe400078e00ff */
[----:B------:R-:W-:Y:S01]  /*3ee0*/  FADD.FTZ R33, R38, R33 ;  /* 0x0000002126217221 */ /* 0x000fe20000010000 */
[----:B------:R-:W-:-:S02]  /*3ef0*/  IMAD.U32 R34, R34, 0x10000, RZ ;  /* 0x0001000022227824 */ /* 0x000fc400078e00ff */
[----:B------:R-:W-:Y:S01]  /*3f00*/  FFMA.FTZ R92, R101, R100, R92 ;  /* 0x00000064655c7223 */ /* 0x000fe2000001005c */
[----:B------:R-:W-:Y:S01]  /*3f10*/  UMOV UR6, 0xffffffff ;  /* 0xffffffff00067882 */ /* 0x000fe20000000000 */
[----:B------:R-:W-:Y:S02]  /*3f20*/  FFMA.FTZ R32, R35, R34, R32 ;  /* 0x0000002223207223 */ /* 0x000fe40000010020 */
[----:B------:R-:W-:-:S04]  /*3f30*/  FADD.FTZ R33, R92, R33 ;  /* 0x000000215c217221 */ /* 0x000fc80000010000 */
[----:B------:R-:W-:Y:S01]  /*3f40*/  FADD.FTZ R32, R32, R33 ;  /* 0x0000002120207221 */ /* 0x000fe20000010000 */
[----:B------:R-:W-:Y:S06]  /*3f50*/  BRA.DIV UR6, `(.L_x_18692) ;  /* 0x0000008a06347947 */ /* 0x000fec000b800000 */
[----:B------:R0:W1:Y:S02]  /*3f60*/  SHFL.BFLY PT, R33, R32, 0x1, 0x1f ;  /* 0x0c201f0020217f89 */ /* 0x00006400000e0000 */
.L_x_18759:
        /* <DEDUP_REMOVED lines=15> */
.L_x_18694:
[----:B------:R-:W-:Y:S05]  /*4060*/  BSYNC B1 ;  /* 0x0000000000017941 */ /* 0x000fea0003800000 */
.L_x_18693:
[----:B------:R-:W-:-:S05]  /*4070*/  VIADD R86, R86, 0x4 ;  /* 0x0000000456567836 */ /* 0x000fca0000000000 */
[----:B------:R-:W-:-:S13]  /*4080*/  ISETP.GE.AND P0, PT, R86, UR4, PT ;  /* 0x0000000456007c0c */ /* 0x000fda000bf06270 */
[----:B------:R-:W-:Y:S05]  /*4090*/  @!P0 BRA `(.L_x_18695) ;  /* 0xffffffd800a88947 */ /* 0x000fea000383ffff */
[----:B------:R-:W-:Y:S05]  /*40a0*/  BRA `(.L_x_18690) ;  /* 0x0000002400887947 */ /* 0x000fea0003800000 */
.L_x_18691:
[----:B------:R-:W-:Y:S02]  /*40b0*/  SHF.R.S32.HI R32, RZ, 0x1f, R5 ;  /* 0x0000001fff207819 */ /* 0x000fe40000011405 */
[----:B------:R-:W-:Y:S02]  /*40c0*/  MOV R84, 0xff7fffff ;  /* 0xff7fffff00547802 */ /* 0x000fe40000000f00 */
[----:B------:R-:W-:-:S04]  /*40d0*/  LEA.HI R32, R32, R5, RZ, 0x5 ;  /* 0x0000000520207211 */ /* 0x000fc800078f28ff */
[----:B------:R-:W-:-:S07]  /*40e0*/  SHF.R.S32.HI R90, RZ, 0x5, R32 ;  /* 0x00000005ff5a7819 */ /* 0x000fce0000011420 */
.L_x_18699:
[----:B-1----:R-:W-:-:S04]  /*40f0*/  IADD3 R33, P0, R90, UR5, RZ ;  /* 0x000000055a217c10 */ /* 0x002fc8000ff1e0ff */
[----:B------:R-:W-:Y:S02]  /*4100*/  LEA.HI.X.SX32 R34, R90, UR12, 0x1, P0 ;  /* 0x0000000c5a227c11 */ /* 0x000fe400080f0eff */
[----:B0-----:R-:W-:-:S04]  /*4110*/  LEA R32, P0, R33, UR18, 0x2 ;  /* 0x0000001221207c11 */ /* 0x001fc8000f8010ff */
[----:B------:R-:W-:-:S06]  /*4120*/  LEA.HI.X R33, R33, UR19, R34, 0x2, P0 ;  /* 0x0000001321217c11 */ /* 0x000fcc00080f1422 */
[----:B------:R-:W2:Y:S01]  /*4130*/  LDG.E.CONSTANT R33, desc[UR10][R32.64] ;  /* 0x0000000a20217981 */ /* 0x000ea2000c1e9900 */
[----:B------:R-:W-:Y:S01]  /*4140*/  IMAD.MOV.U32 R98, RZ, RZ, R88 ;  /* 0x000000ffff627224 */ /* 0x000fe200078e0058 */
[----:B------:R-:W-:Y:S01]  /*4150*/  SHF.R.S32.HI R36, RZ, 0x1f, R82 ;  /* 0x0000001fff247819 */ /* 0x000fe20000011452 */
[----:B------:R-:W-:Y:S01]  /*4160*/  IMAD.MOV.U32 R99, RZ, RZ, R89 ;  /* 0x000000ffff637224 */ /* 0x000fe200078e0059 */
        /* <DEDUP_REMOVED lines=90> */
[----:B------:R-:W-:Y:S01]  /*4710*/  IADD3 R114, P0, P1, R64, R98, R61 ;  /* 0x0000006240727210 */ /* 0x000fe2000791e03d */
[C---:B--2---:R-:W-:Y:S01]  /*4720*/  IMAD.U32 R113, R111.reuse, 0x10000, RZ ;  /* 0x000100006f717824 */ /* 0x044fe200078e00ff */
[----:B------:R-:W-:-:S03]  /*4730*/  PRMT R111, R111, 0x7632, R111 ;  /* 0x000076326f6f7816 */ /* 0x000fc6000000006f */
[----:B------:R-:W-:Y:S01]  /*4740*/  FMUL.FTZ R115, R112, R113 ;  /* 0x0000007170737220 */ /* 0x000fe20000410000 */
[C---:B---3--:R-:W-:Y:S01]  /*4750*/  IMAD.U32 R35, R110.reuse, 0x10000, RZ ;  /* 0x000100006e237824 */ /* 0x048fe200078e00ff */
[----:B------:R-:W-:Y:S02]  /*4760*/  SHF.L.U32 R113, R111, 0x10, RZ ;  /* 0x000000106f717819 */ /* 0x000fe400000006ff */
[----:B------:R-:W-:Y:S01]  /*4770*/  PRMT R110, R110, 0x7632, R110 ;  /* 0x000076326e6e7816 */ /* 0x000fe2000000006e */
[----:B------:R-:W-:Y:S01]  /*4780*/  FFMA.FTZ R111, R34, R35, R115 ;  /* 0x00000023226f7223 */ /* 0x000fe20000010073 */
[----:B----4-:R-:W-:Y:S02]  /*4790*/  IMAD.U32 R117, R105, 0x10000, RZ ;  /* 0x0001000069757824 */ /* 0x010fe400078e00ff */
[----:B------:R-:W-:Y:S01]  /*47a0*/  FMUL.FTZ R115, R38, R113 ;  /* 0x0000007126737220 */ /* 0x000fe20000410000 */
[----:B------:R-:W-:Y:S01]  /*47b0*/  IMAD.U32 R38, R39, 0x10000, RZ ;  /* 0x0001000027267824 */ /* 0x000fe200078e00ff */
[----:B------:R-:W0:Y:S01]  /*47c0*/  LDS.128 R32, [R0+0x10] ;  /* 0x0000100000207984 */ /* 0x000e220000000c00 */
[----:B------:R-:W-:-:S02]  /*47d0*/  IMAD.U32 R113, R110, 0x10000, RZ ;  /* 0x000100006e717824 */ /* 0x000fc400078e00ff */
[----:B------:R-:W-:Y:S01]  /*47e0*/  FMUL.FTZ R110, R38, R117 ;  /* 0x00000075266e7220 */ /* 0x000fe20000410000 */
[----:B------:R-:W-:Y:S01]  /*47f0*/  SHF.R.S32.HI R38, RZ, 0x1f, R61 ;  /* 0x0000001fff267819 */ /* 0x000fe2000001143d */
[----:B------:R-:W-:Y:S01]  /*4800*/  FFMA.FTZ R36, R36, R113, R115 ;  /* 0x0000007124247223 */ /* 0x000fe20000010073 */
[----:B------:R-:W-:Y:S02]  /*4810*/  SHF.R.S32.HI R115, RZ, 0x1f, R64 ;  /* 0x0000001fff737819 */ /* 0x000fe40000011440 */
[----:B------:R-:W-:Y:S02]  /*4820*/  PRMT R39, R39, 0x7632, R39 ;  /* 0x0000763227277816 */ /* 0x000fe40000000027 */
[----:B------:R-:W-:Y:S02]  /*4830*/  PRMT R105, R105, 0x7632, R105 ;  /* 0x0000763269697816 */ /* 0x000fe40000000069 */
[----:B------:R-:W-:Y:S02]  /*4840*/  IADD3.X R115, R115, R99, R38, P0, P1 ;  /* 0x0000006373737210 */ /* 0x000fe400007e2426 */
[----:B------:R-:W-:Y:S01]  /*4850*/  LEA R38, P0, R114, UR22, 0x1 ;  /* 0x0000001672267c11 */ /* 0x000fe2000f8008ff */
[----:B------:R-:W-:-:S02]  /*4860*/  IMAD.U32 R112, R39, 0x10000, RZ ;  /* 0x0001000027707824 */ /* 0x000fc400078e00ff */
[----:B------:R-:W-:Y:S01]  /*4870*/  IMAD.U32 R113, R105, 0x10000, RZ ;  /* 0x0001000069717824 */ /* 0x000fe200078e00ff */
[----:B------:R-:W-:Y:S02]  /*4880*/  LEA.HI.X R39, R114, UR23, R115, 0x1, P0 ;  /* 0x0000001772277c11 */ /* 0x000fe400080f0c73 */
[C---:B------:R-:W-:Y:S01]  /*4890*/  PRMT R105, R37.reuse, 0x7632, R105 ;  /* 0x0000763225697816 */ /* 0x040fe20000000069 */
[----:B------:R-:W-:Y:S01]  /*48a0*/  FMUL.FTZ R116, R112, R113 ;  /* 0x0000007170747220 */ /* 0x000fe20000410000 */
[----:B------:R-:W-:Y:S01]  /*48b0*/  IMAD.U32 R113, R37, 0x10000, RZ ;  /* 0x0001000025717824 */ /* 0x000fe200078e00ff */
[C---:B-----5:R-:W-:Y:S01]  /*48c0*/  PRMT R37, R100.reuse, 0x7632, R37 ;  /* 0x0000763264257816 */ /* 0x060fe20000000025 */
[----:B------:R-:W-:Y:S01]  /*48d0*/  IMAD.U32 R112, R100, 0x10000, RZ ;  /* 0x0001000064707824 */ /* 0x000fe200078e00ff */
[----:B------:R-:W2:Y:S04]  /*48e0*/  LDG.E.CONSTANT R115, desc[UR10][R38.64+0x4] ;  /* 0x0000040a26737981 */ /* 0x000ea8000c1e9900 */
[----:B------:R1:W3:Y:S01]  /*48f0*/  LDG.E.CONSTANT R100, desc[UR10][R38.64] ;  /* 0x0000000a26647981 */ /* 0x0002e2000c1e9900 */
[----:B------:R-:W-:Y:S01]  /*4900*/  SHF.L.U32 R114, R37, 0x10, RZ ;  /* 0x0000001025727819 */ /* 0x000fe200000006ff */
[----:B------:R-:W-:-:S02]  /*4910*/  IMAD.U32 R105, R105, 0x10000, RZ ;  /* 0x0001000069697824 */ /* 0x000fc400078e00ff */
[----:B------:R-:W-:Y:S02]  /*4920*/  FFMA.FTZ R37, R113, R112, R110 ;  /* 0x0000007071257223 */ /* 0x000fe4000001006e */
[----:B------:R-:W-:Y:S01]  /*4930*/  FFMA.FTZ R110, R105, R114, R116 ;  /* 0x00000072696e7223 */ /* 0x000fe20000010074 */
[C---:B------:R-:W-:Y:S01]  /*4940*/  IMAD.U32 R105, R104.reuse, 0x10000, RZ ;  /* 0x0001000068697824 */ /* 0x040fe200078e00ff */
[----:B------:R-:W-:Y:S01]  /*4950*/  PRMT R104, R104, 0x7632, R104 ;  /* 0x0000763268687816 */ /* 0x000fe20000000068 */
[C---:B0-----:R-:W-:Y:S01]  /*4960*/  IMAD.U32 R112, R32.reuse, 0x10000, RZ ;  /* 0x0001000020707824 */ /* 0x041fe200078e00ff */
[----:B------:R-:W-:-:S03]  /*4970*/  PRMT R32, R32, 0x7632, R32 ;  /* 0x0000763220207816 */ /* 0x000fc60000000020 */
[----:B------:R-:W-:Y:S01]  /*4980*/  FFMA.FTZ R111, R112, R105, R111 ;  /* 0x00000069706f7223 */ /* 0x000fe2000001006f */
[----:B------:R-:W-:Y:S02]  /*4990*/  IMAD.U32 R112, R33, 0x10000, RZ ;  /* 0x0001000021707824 */ /* 0x000fe400078e00ff */
[----:B------:R-:W-:Y:S02]  /*49a0*/  IMAD.U32 R105, R32, 0x10000, RZ ;  /* 0x0001000020697824 */ /* 0x000fe400078e00ff */
[----:B------:R-:W-:Y:S02]  /*49b0*/  IMAD.U32 R32, R107, 0x10000, RZ ;  /* 0x000100006b207824 */ /* 0x000fe400078e00ff */
[----:B------:R-:W-:Y:S02]  /*49c0*/  IMAD.U32 R104, R104, 0x10000, RZ ;  /* 0x0001000068687824 */ /* 0x000fe400078e00ff */
[----:B------:R-:W-:Y:S02]  /*49d0*/  FFMA.FTZ R32, R112, R32, R37 ;  /* 0x0000002070207223 */ /* 0x000fe40000010025 */
[----:B------:R-:W-:-:S02]  /*49e0*/  FFMA.FTZ R112, R105, R104, R36 ;  /* 0x0000006869707223 */ /* 0x000fc40000010024 */
[----:B-1----:R-:W0:Y:S01]  /*49f0*/  LDS.128 R36, [R0+0x20] ;  /* 0x0000200000247984 */ /* 0x002e220000000c00 */
[--C-:B------:R-:W-:Y:S02]  /*4a00*/  SHF.R.S32.HI R114, RZ, 0x1f, R59.reuse ;  /* 0x0000001fff727819 */ /* 0x100fe4000001143b */
[----:B------:R-:W-:Y:S02]  /*4a10*/  SHF.R.S32.HI R116, RZ, 0x1f, R62 ;  /* 0x0000001fff747819 */ /* 0x000fe4000001143e */
[----:B------:R-:W-:Y:S02]  /*4a20*/  IADD3 R113, P0, P1, R62, R98, R59 ;  /* 0x000000623e717210 */ /* 0x000fe4000791e03b */
[----:B------:R-:W-:Y:S02]  /*4a30*/  PRMT R33, R33, 0x7632, R33 ;  /* 0x0000763221217816 */ /* 0x000fe40000000021 */
[----:B------:R-:W-:Y:S02]  /*4a40*/  IADD3.X R114, R116, R99, R114, P0, P1 ;  /* 0x0000006374727210 */ /* 0x000fe400007e2472 */
[----:B------:R-:W-:-:S02]  /*4a50*/  LEA R104, P0, R113, UR22, 0x1 ;  /* 0x0000001671687c11 */ /* 0x000fc4000f8008ff */
        /* <DEDUP_REMOVED lines=9> */
[----:B------:R-:W-:Y:S01]  /*4af0*/  IMAD.U32 R34, R34, 0x10000, RZ ;  /* 0x0001000022227824 */ /* 0x000fe200078e00ff */
[----:B------:R-:W-:Y:S01]  /*4b00*/  SHF.L.U32 R113, R113, 0x10, RZ ;  /* 0x0000001071717819 */ /* 0x000fe200000006ff */
[----:B------:R-:W-:-:S02]  /*4b10*/  IMAD.U32 R102, R102, 0x10000, RZ ;  /* 0x0001000066667824 */ /* 0x000fc400078e00ff */
[----:B------:R-:W-:Y:S02]  /*4b20*/  IMAD.U32 R33, R33, 0x10000, RZ ;  /* 0x0001000021217824 */ /* 0x000fe400078e00ff */
[----:B------:R-:W-:Y:S01]  /*4b30*/  FFMA.FTZ R111, R34, R102, R111 ;  /* 0x00000066226f7223 */ /* 0x000fe2000001006f */
[----:B------:R-:W-:Y:S01]  /*4b40*/  PRMT R34, R35, 0x7632, R34 ;  /* 0x0000763223227816 */ /* 0x000fe20000000022 */
[----:B------:R-:W-:Y:S01]  /*4b50*/  FFMA.FTZ R112, R113, R33, R112 ;  /* 0x0000002171707223 */ /* 0x000fe20000010070 */
[C---:B------:R-:W-:Y:S01]  /*4b60*/  PRMT R33, R106.reuse, 0x7632, R33 ;  /* 0x000076326a217816 */ /* 0x040fe20000000021 */
[----:B------:R-:W-:Y:S02]  /*4b70*/  IMAD.U32 R35, R35, 0x10000, RZ ;  /* 0x0001000023237824 */ /* 0x000fe400078e00ff */
[----:B------:R-:W-:Y:S01]  /*4b80*/  IMAD.U32 R106, R106, 0x10000, RZ ;  /* 0x000100006a6a7824 */ /* 0x000fe200078e00ff */
[----:B------:R-:W-:Y:S01]  /*4b90*/  SHF.R.S32.HI R116, RZ, 0x1f, R57 ;  /* 0x0000001fff747819 */ /* 0x000fe20000011439 */
[----:B------:R-:W-:-:S02]  /*4ba0*/  IMAD.U32 R113, R34, 0x10000, RZ ;  /* 0x0001000022717824 */ /* 0x000fc400078e00ff */
[----:B------:R-:W-:Y:S01]  /*4bb0*/  FFMA.FTZ R106, R35, R106, R32 ;  /* 0x0000006a236a7223 */ /* 0x000fe20000010020 */
[----:B------:R-:W-:Y:S01]  /*4bc0*/  IMAD.U32 R33, R33, 0x10000, RZ ;  /* 0x0001000021217824 */ /* 0x000fe200078e00ff */
[----:B------:R-:W-:Y:S01]  /*4bd0*/  IADD3 R35, P0, P1, R60, R98, R57 ;  /* 0x000000623c237210 */ /* 0x000fe2000791e039 */
[C---:B0-----:R-:W-:Y:S01]  /*4be0*/  IMAD.U32 R34, R36.reuse, 0x10000, RZ ;  /* 0x0001000024227824 */ /* 0x041fe200078e00ff */
[----:B------:R-:W-:Y:S01]  /*4bf0*/  PRMT R36, R36, 0x7632, R36 ;  /* 0x0000763224247816 */ /* 0x000fe20000000024 */
[----:B------:R-:W-:Y:S01]  /*4c00*/  FFMA.FTZ R110, R113, R33, R110 ;  /* 0x00000021716e7223 */ /* 0x000fe2000001006e */
[----:B------:R-:W-:Y:S01]  /*4c10*/  LEA R102, P2, R35, UR22, 0x1 ;  /* 0x0000001623667c11 */ /* 0x000fe2000f8408ff */
[C---:B------:R-:W-:Y:S01]  /*4c20*/  IMAD.U32 R33, R103.reuse, 0x10000, RZ ;  /* 0x0001000067217824 */ /* 0x040fe200078e00ff */
[----:B------:R-:W-:Y:S02]  /*4c30*/  IADD3.X R116, R18, R99, R116, P0, P1 ;  /* 0x0000006312747210 */ /* 0x000fe400007e2474 */
[----:B------:R-:W-:Y:S01]  /*4c40*/  PRMT R32, R103, 0x7632, R32 ;  /* 0x0000763267207816 */ /* 0x000fe20000000020 */
[----:B-1----:R-:W-:Y:S01]  /*4c50*/  IMAD.U32 R105, R36, 0x10000, RZ ;  /* 0x0001000024697824 */ /* 0x002fe200078e00ff */
[----:B------:R-:W-:Y:S01]  /*4c60*/  LEA.HI.X R103, R35, UR23, R116, 0x1, P2 ;  /* 0x0000001723677c11 */ /* 0x000fe200090f0c74 */
[----:B------:R-:W-:Y:S01]  /*4c70*/  FFMA.FTZ R111, R34, R33, R111 ;  /* 0x00000021226f7223 */ /* 0x000fe2000001006f */
[----:B------:R-:W-:-:S02]  /*4c80*/  SHF.L.U32 R36, R32, 0x10, RZ ;  /* 0x0000001020247819 */ /* 0x000fc400000006ff */
[----:B------:R-:W0:Y:S04]  /*4c90*/  LDS.128 R32, [R0+0x30] ;  /* 0x0000300000207984 */ /* 0x000e280000000c00 */
[----:B------:R-:W5:Y:S01]  /*4ca0*/  LDG.E.CONSTANT R116, desc[UR10][R102.64] ;  /* 0x0000000a66747981 */ /* 0x000f62000c1e9900 */
[----:B------:R-:W-:Y:S01]  /*4cb0*/  FFMA.FTZ R112, R105, R36, R112 ;  /* 0x0000002469707223 */ /* 0x000fe20000010070 */
[----:B------:R-:W-:Y:S02]  /*4cc0*/  IMAD.U32 R105, R37, 0x10000, RZ ;  /* 0x0001000025697824 */ /* 0x000fe400078e00ff */
        /* <DEDUP_REMOVED lines=8> */
[----:B------:R-:W-:-:S02]  /*4d50*/  IMAD.U32 R109, R109, 0x10000, RZ ;  /* 0x000100006d6d7824 */ /* 0x000fc400078e00ff */
[----:B------:R-:W-:Y:S02]  /*4d60*/  IMAD.U32 R38, R38, 0x10000, RZ ;  /* 0x0001000026267824 */ /* 0x000fe400078e00ff */
[----:B------:R-:W-:Y:S02]  /*4d70*/  IMAD.U32 R108, R108, 0x10000, RZ ;  /* 0x000100006c6c7824 */ /* 0x000fe400078e00ff */
[----:B------:R-:W-:Y:S01]  /*4d80*/  FFMA.FTZ R110, R37, R109, R110 ;  /* 0x0000006d256e7223 */ /* 0x000fe2000001006e */
[----:B------:R-:W-:Y:S01]  /*4d90*/  IMAD.U32 R105, R105, 0x10000, RZ ;  /* 0x0001000069697824 */ /* 0x000fe200078e00ff */
[----:B------:R-:W-:Y:S01]  /*4da0*/  IADD3 R37, P0, P1, R58, R98, R55 ;  /* 0x000000623a257210 */ /* 0x000fe2000791e037 */
[----:B------:R-:W-:Y:S01]  /*4db0*/  IMAD.U32 R36, R36, 0x10000, RZ ;  /* 0x0001000024247824 */ /* 0x000fe200078e00ff */
[----:B-1----:R-:W-:Y:S01]  /*4dc0*/  SHF.L.U32 R102, R101, 0x10, RZ ;  /* 0x0000001065667819 */ /* 0x002fe200000006ff */
[C---:B------:R-:W-:Y:S01]  /*4dd0*/  IMAD.U32 R103, R39.reuse, 0x10000, RZ ;  /* 0x0001000027677824 */ /* 0x040fe200078e00ff */
[----:B------:R-:W-:Y:S01]  /*4de0*/  PRMT R39, R39, 0x7632, R39 ;  /* 0x0000763227277816 */ /* 0x000fe20000000027 */
[----:B------:R-:W-:Y:S01]  /*4df0*/  FFMA.FTZ R111, R38, R108, R111 ;  /* 0x0000006c266f7223 */ /* 0x000fe2000001006f */
[----:B------:R-:W-:Y:S01]  /*4e00*/  PRMT R101, R101, 0x7632, R101 ;  /* 0x0000763265657816 */ /* 0x000fe20000000065 */
        /* <DEDUP_REMOVED lines=14> */
[----:B------:R0:W5:Y:S02]  /*4ef0*/  LDG.E.CONSTANT R112, desc[UR10][R36.64+0x4] ;  /* 0x0000040a24707981 */ /* 0x000164000c1e9900 */
[----:B------:R-:W-:Y:S02]  /*4f00*/  LEA R102, P2, R103, UR22, 0x1 ;  /* 0x0000001667667c11 */ /* 0x000fe4000f8408ff */
[----:B------:R-:W-:Y:S02]  /*4f10*/  IADD3.X R108, R19, R99, R8, P0, P1 ;  /* 0x00000063136c7210 */ /* 0x000fe400007e2408 */
[----:B------:R-:W-:Y:S02]  /*4f20*/  PRMT R96, R96, 0x7632, R96 ;  /* 0x0000763260607816 */ /* 0x000fe40000000060 */
[----:B------:R-:W-:Y:S01]  /*4f30*/  LEA.HI.X R103, R103, UR23, R108, 0x1, P2 ;  /* 0x0000001767677c11 */ /* 0x000fe200090f0c6c */
[C---:B------:R-:W-:Y:S01]  /*4f40*/  IMAD.U32 R101, R33.reuse, 0x10000, RZ ;  /* 0x0001000021657824 */ /* 0x040fe200078e00ff */
[----:B------:R-:W-:Y:S01]  /*4f50*/  PRMT R33, R33, 0x7632, R33 ;  /* 0x0000763221217816 */ /* 0x000fe20000000021 */
[----:B------:R-:W-:-:S02]  /*4f60*/  IMAD.U32 R39, R39, 0x10000, RZ ;  /* 0x0001000027277824 */ /* 0x000fc400078e00ff */
[C---:B------:R-:W-:Y:S01]  /*4f70*/  IMAD.U32 R105, R95.reuse, 0x10000, RZ ;  /* 0x000100005f697824 */ /* 0x040fe200078e00ff */
[----:B------:R-:W-:Y:S01]  /*4f80*/  PRMT R95, R95, 0x7632, R95 ;  /* 0x000076325f5f7816 */ /* 0x000fe2000000005f */
[----:B------:R-:W-:Y:S01]  /*4f90*/  IMAD.U32 R96, R96, 0x10000, RZ ;  /* 0x0001000060607824 */ /* 0x000fe200078e00ff */
[----:B------:R-:W5:Y:S01]  /*4fa0*/  LDG.E.CONSTANT R109, desc[UR10][R102.64] ;  /* 0x0000000a666d7981 */ /* 0x000f62000c1e9900 */
[----:B------:R-:W-:Y:S01]  /*4fb0*/  IMAD.U32 R33, R33, 0x10000, RZ ;  /* 0x0001000021217824 */ /* 0x000fe200078e00ff */
[----:B------:R-:W-:Y:S01]  /*4fc0*/  SHF.L.U32 R95, R95, 0x10, RZ ;  /* 0x000000105f5f7819 */ /* 0x000fe200000006ff */
[----:B------:R-:W-:Y:S01]  /*4fd0*/  FFMA.FTZ R96, R39, R96, R38 ;  /* 0x0000006027607223 */ /* 0x000fe20000010026 */
[----:B------:R1:W5:Y:S01]  /*4fe0*/  LDG.E.CONSTANT R108, desc[UR10][R102.64+0x4] ;  /* 0x0000040a666c7981 */ /* 0x000362000c1e9900 */
[----:B------:R-:W-:-:S03]  /*4ff0*/  FFMA.FTZ R101, R101, R105, R104 ;  /* 0x0000006965657223 */ /* 0x000fc60000010068 */
[----:B0-----:R-:W0:Y:S01]  /*5000*/  LDS.128 R36, [R0+0x40] ;  /* 0x0000400000247984 */ /* 0x001e220000000c00 */
[----:B------:R-:W-:Y:S01]  /*5010*/  FFMA.FTZ R104, R33, R95, R110 ;  /* 0x0000005f21687223 */ /* 0x000fe2000001006e */
[----:B------:R-:W-:Y:S01]  /*5020*/  IADD3 R95, P0, P1, R54, R98, R51 ;  /* 0x00000062365f7210 */ /* 0x000fe2000791e033 */
[C---:B------:R-:W-:Y:S01]  /*5030*/  IMAD.U32 R111, R34.reuse, 0x10000, RZ ;  /* 0x00010000226f7824 */ /* 0x040fe200078e00ff */
[----:B------:R-:W-:Y:S01]  /*5040*/  PRMT R105, R34, 0x7632, R105 ;  /* 0x0000763222697816 */ /* 0x000fe20000000069 */
[C---:B------:R-:W-:Y:S01]  /*5050*/  IMAD.U32 R34, R94.reuse, 0x10000, RZ ;  /* 0x000100005e227824 */ /* 0x040fe200078e00ff */
[----:B------:R-:W-:Y:S02]  /*5060*/  PRMT R33, R94, 0x7632, R33 ;  /* 0x000076325e217816 */ /* 0x000fe40000000021 */
[----:B------:R-:W-:Y:S02]  /*5070*/  LEA R94, P2, R95, UR22, 0x1 ;  /* 0x000000165f5e7c11 */ /* 0x000fe4000f8408ff */
[----:B------:R-:W-:-:S04]  /*5080*/  IADD3.X R110, R22, R99, R9, P0, P1 ;  /* 0x00000063166e7210 */ /* 0x000fc800007e2409 */
[----:B------:R-:W-:-:S05]  /*5090*/  LEA.HI.X R95, R95, UR23, R110, 0x1, P2 ;  /* 0x000000175f5f7c11 */ /* 0x000fca00090f0c6e */
[----:B------:R-:W5:Y:S01]  /*50a0*/  LDG.E.CONSTANT R110, desc[UR10][R94.64] ;  /* 0x0000000a5e6e7981 */ /* 0x000f62000c1e9900 */
[----:B------:R-:W-:Y:S02]  /*50b0*/  IMAD.U32 R105, R105, 0x10000, RZ ;  /* 0x0001000069697824 */ /* 0x000fe400078e00ff */
[----:B------:R-:W-:Y:S02]  /*50c0*/  IMAD.U32 R33, R33, 0x10000, RZ ;  /* 0x0001000021217824 */ /* 0x000fe400078e00ff */
[----:B------:R-:W-:Y:S01]  /*50d0*/  FFMA.FTZ R34, R111, R34, R32 ;  /* 0x000000226f227223 */ /* 0x000fe20000010020 */
[----:B------:R-:W-:Y:S01]  /*50e0*/  IMAD.U32 R32, R35, 0x10000, RZ ;  /* 0x0001000023207824 */ /* 0x000fe200078e00ff */
[----:B-1----:R-:W-:Y:S01]  /*50f0*/  IADD3 R102, P0, P1, R52, R98, R49 ;  /* 0x0000006234667210 */ /* 0x002fe2000791e031 */
[----:B------:R-:W-:Y:S01]  /*5100*/  FFMA.FTZ R96, R105, R33, R96 ;  /* 0x0000002169607223 */ /* 0x000fe20000010060 */
[----:B------:R-:W-:Y:S01]  /*5110*/  IMAD.U32 R33, R93, 0x10000, RZ ;  /* 0x000100005d217824 */ /* 0x000fe200078e00ff */
[----:B------:R1:W5:Y:S01]  /*5120*/  LDG.E.CONSTANT R111, desc[UR10][R94.64+0x4] ;  /* 0x0000040a5e6f7981 */ /* 0x000362000c1e9900 */
[----:B------:R-:W-:-:S02]  /*5130*/  PRMT R35, R35, 0x7632, R35 ;  /* 0x0000763223237816 */ /* 0x000fc40000000023 */
[----:B------:R-:W-:Y:S01]  /*5140*/  FFMA.FTZ R101, R32, R33, R101 ;  /* 0x0000002120657223 */ /* 0x000fe20000010065 */
[----:B------:R-:W-:Y:S02]  /*5150*/  PRMT R93, R93, 0x7632, R93 ;  /* 0x000076325d5d7816 */ /* 0x000fe4000000005d */
[C---:B------:R-:W-:Y:S02]  /*5160*/  LEA R32, P2, R102.reuse, UR22, 0x1 ;  /* 0x0000001666207c11 */ /* 0x040fe4000f8408ff */
[----:B------:R-:W-:Y:S01]  /*5170*/  IADD3.X R33, R21, R99, R10, P0, P1 ;  /* 0x0000006315217210 */ /* 0x000fe200007e240a */
[----:B------:R-:W-:Y:S02]  /*5180*/  IMAD.U32 R35, R35, 0x10000, RZ ;  /* 0x0001000023237824 */ /* 0x000fe400078e00ff */
[----:B------:R-:W-:Y:S01]  /*5190*/  IMAD.U32 R93, R93, 0x10000, RZ ;  /* 0x000100005d5d7824 */ /* 0x000fe200078e00ff */
[----:B------:R-:W-:Y:S01]  /*51a0*/  LEA.HI.X R33, R102, UR23, R33, 0x1, P2 ;  /* 0x0000001766217c11 */ /* 0x000fe200090f0c21 */
[----:B0-----:R-:W-:Y:S01]  /*51b0*/  IMAD.U32 R119, R36, 0x10000, RZ ;  /* 0x0001000024777824 */ /* 0x001fe200078e00ff */
[----:B-1----:R-:W-:Y:S01]  /*51c0*/  SHF.L.U32 R94, R92, 0x10, RZ ;  /* 0x000000105c5e7819 */ /* 0x002fe200000006ff */
[----:B------:R-:W-:-:S02]  /*51d0*/  FFMA.FTZ R122, R35, R93, R104 ;  /* 0x0000005d237a7223 */ /* 0x000fc40000010068 */
[----:B------:R-:W5:Y:S01]  /*51e0*/  LDG.E.CONSTANT R104, desc[UR10][R32.64] ;  /* 0x0000000a20687981 */ /* 0x000f62000c1e9900 */
[----:B------:R-:W-:Y:S02]  /*51f0*/  IMAD.U32 R117, R91, 0x10000, RZ ;  /* 0x000100005b757824 */ /* 0x000fe400078e00ff */
[----:B------:R-:W-:Y:S01]  /*5200*/  FFMA.FTZ R119, R119, R94, R34 ;  /* 0x0000005e77777223 */ /* 0x000fe20000010022 */
[C---:B------:R-:W-:Y:S01]  /*5210*/  IMAD.U32 R34, R37.reuse, 0x10000, RZ ;  /* 0x0001000025227824 */ /* 0x040fe200078e00ff */
[----:B------:R-:W-:Y:S01]  /*5220*/  IADD3 R35, P0, P1, R50, R98, R47 ;  /* 0x0000006232237210 */ /* 0x000fe2000791e02f */
[----:B------:R0:W5:Y:S01]  /*5230*/  LDG.E.CONSTANT R105, desc[UR10][R32.64+0x4] ;  /* 0x0000040a20697981 */ /* 0x000162000c1e9900 */
[----:B------:R-:W-:Y:S01]  /*5240*/  PRMT R37, R37, 0x7632, R37 ;  /* 0x0000763225257816 */ /* 0x000fe20000000025 */
[----:B------:R-:W-:Y:S01]  /*5250*/  FFMA.FTZ R117, R34, R117, R101 ;  /* 0x0000007522757223 */ /* 0x000fe20000010065 */
[----:B------:R-:W-:Y:S02]  /*5260*/  LEA R34, P2, R35, UR22, 0x1 ;  /* 0x0000001623227c11 */ /* 0x000fe4000f8408ff */
[----:B------:R-:W-:-:S02]  /*5270*/  IADD3.X R94, R24, R99, R11, P0, P1 ;  /* 0x00000063185e7210 */ /* 0x000fc400007e240b */
[----:B------:R-:W-:Y:S02]  /*5280*/  PRMT R91, R91, 0x7632, R91 ;  /* 0x000076325b5b7816 */ /* 0x000fe4000000005b */
[----:B------:R-:W-:Y:S02]  /*5290*/  PRMT R36, R36, 0x7632, R36 ;  /* 0x0000763224247816 */ /* 0x000fe40000000024 */
[----:B------:R-:W-:Y:S01]  /*52a0*/  PRMT R92, R92, 0x7632, R92 ;  /* 0x000076325c5c7816 */ /* 0x000fe2000000005c */
[----:B------:R-:W-:Y:S01]  /*52b0*/  IMAD.U32 R37, R37, 0x10000, RZ ;  /* 0x0001000025257824 */ /* 0x000fe200078e00ff */
[----:B------:R-:W-:Y:S01]  /*52c0*/  LEA.HI.X R35, R35, UR23, R94, 0x1, P2 ;  /* 0x0000001723237c11 */ /* 0x000fe200090f0c5e */
[----:B------:R-:W-:Y:S01]  /*52d0*/  IMAD.U32 R91, R91, 0x10000, RZ ;  /* 0x000100005b5b7824 */ /* 0x000fe200078e00ff */
[----:B0-----:R-:W-:Y:S01]  /*52e0*/  IADD3 R33, P0, P1, R48, R98, R45 ;  /* 0x0000006230217210 */ /* 0x001fe2000791e02d */
[----:B------:R-:W-:Y:S02]  /*52f0*/  IMAD.U32 R93, R36, 0x10000, RZ ;  /* 0x00010000245d7824 */ /* 0x000fe400078e00ff */
[----:B------:R-:W-:Y:S01]  /*5300*/  IMAD.U32 R92, R92, 0x10000, RZ ;  /* 0x000100005c5c7824 */ /* 0x000fe200078e00ff */
[----:B------:R-:W5:Y:S01]  /*5310*/  LDG.E.CONSTANT R101, desc[UR10][R34.64] ;  /* 0x0000000a22657981 */ /* 0x000f62000c1e9900 */
[----:B------:R-:W-:Y:S01]  /*5320*/  FFMA.FTZ R122, R37, R91, R122 ;  /* 0x0000005b257a7223 */ /* 0x000fe2000001007a */
[----:B------:R-:W-:-:S02]  /*5330*/  IMAD.U32 R36, R38, 0x10000, RZ ;  /* 0x0001000026247824 */ /* 0x000fc400078e00ff */
[----:B------:R-:W-:Y:S01]  /*5340*/  FFMA.FTZ R96, R93, R92, R96 ;  /* 0x0000005c5d607223 */ /* 0x000fe20000010060 */
[----:B------:R0:W5:Y:S01]  /*5350*/  LDG.E.CONSTANT R102, desc[UR10][R34.64+0x4] ;  /* 0x0000040a22667981 */ /* 0x000162000c1e9900 */
[----:B------:R-:W-:Y:S01]  /*5360*/  IMAD.U32 R37, R87, 0x10000, RZ ;  /* 0x0001000057257824 */ /* 0x000fe200078e00ff */
[----:B------:R-:W-:Y:S02]  /*5370*/  LEA R32, P2, R33, UR22, 0x1 ;  /* 0x0000001621207c11 */ /* 0x000fe4000f8408ff */
[----:B------:R-:W-:Y:S02]  /*5380*/  IADD3.X R92, R23, R99, R12, P0, P1 ;  /* 0x00000063175c7210 */ /* 0x000fe400007e240c */
[----:B------:R-:W-:Y:S02]  /*5390*/  PRMT R38, R38, 0x7632, R38 ;  /* 0x0000763226267816 */ /* 0x000fe40000000026 */
[----:B------:R-:W-:Y:S02]  /*53a0*/  PRMT R87, R87, 0x7632, R87 ;  /* 0x0000763257577816 */ /* 0x000fe40000000057 */
[----:B------:R-:W-:Y:S01]  /*53b0*/  IADD3 R91, P0, P1, R46, R98, R43 ;  /* 0x000000622e5b7210 */ /* 0x000fe2000791e02b */
[----:B0-----:R-:W-:Y:S01]  /*53c0*/  IMAD.U32 R35, R38, 0x10000, RZ ;  /* 0x0001000026237824 */ /* 0x001fe200078e00ff */
[----:B------:R-:W-:-:S02]  /*53d0*/  LEA.HI.X R33, R33, UR23, R92, 0x1, P2 ;  /* 0x0000001721217c11 */ /* 0x000fc400090f0c5c */
[----:B------:R-:W-:Y:S02]  /*53e0*/  SHF.L.U32 R118, R87, 0x10, RZ ;  /* 0x0000001057767819 */ /* 0x000fe400000006ff */
        /* <DEDUP_REMOVED lines=40> */
[C---:B---3--:R-:W-:Y:S01]  /*5670*/  IMAD.U32 R99, R100.reuse, 0x10000, RZ ;  /* 0x0001000064637824 */ /* 0x048fe200078e00ff */
[----:B------:R-:W-:-:S05]  /*5680*/  PRMT R100, R100, 0x7632, R100 ;  /* 0x0000763264647816 */ /* 0x000fca0000000064 */
[----:B------:R-:W-:Y:S02]  /*5690*/  IMAD.U32 R100, R100, 0x10000, RZ ;  /* 0x0001000064647824 */ /* 0x000fe400078e00ff */
[C---:B-1----:R-:W-:Y:S01]  /*56a0*/  IMAD.U32 R120, R32.reuse, 0x10000, RZ ;  /* 0x0001000020787824 */ /* 0x042fe200078e00ff */
[----:B------:R-:W-:-:S03]  /*56b0*/  PRMT R32, R32, 0x7632, R32 ;  /* 0x0000763220207816 */ /* 0x000fc60000000020 */
[----:B------:R-:W-:Y:S02]  /*56c0*/  FFMA.FTZ R119, R120, R99, R119 ;  /* 0x0000006378777223 */ /* 0x000fe40000010077 */
[----:B------:R-:W3:Y:S01]  /*56d0*/  LDG.E.CONSTANT R99, desc[UR10][R36.64] ;  /* 0x0000000a24637981 */ /* 0x000ee2000c1e9900 */
[----:B------:R-:W-:-:S04]  /*56e0*/  IMAD.U32 R121, R32, 0x10000, RZ ;  /* 0x0001000020797824 */ /* 0x000fc800078e00ff */
[----:B------:R-:W-:Y:S02]  /*56f0*/  FFMA.FTZ R118, R121, R100, R118 ;  /* 0x0000006479767223 */ /* 0x000fe40000010076 */
[----:B------:R1:W3:Y:S01]  /*5700*/  LDG.E.CONSTANT R100, desc[UR10][R36.64+0x4] ;  /* 0x0000040a24647981 */ /* 0x0002e2000c1e9900 */
[----:B0-----:R-:W-:Y:S01]  /*5710*/  SHF.L.U32 R38, R115, 0x10, RZ ;  /* 0x0000001073267819 */ /* 0x001fe200000006ff */
[----:B------:R-:W-:-:S04]  /*5720*/  IMAD.U32 R32, R33, 0x10000, RZ ;  /* 0x0001000021207824 */ /* 0x000fc800078e00ff */
[----:B------:R-:W-:Y:S02]  /*5730*/  FFMA.FTZ R117, R32, R38, R117 ;  /* 0x0000002620757223 */ /* 0x000fe40000010075 */
[----:B-1----:R-:W0:Y:S01]  /*5740*/  LDS.128 R36, [R0+0x60] ;  /* 0x0000600000247984 */ /* 0x002e220000000c00 */
        /* <DEDUP_REMOVED lines=14> */
[C---:B-----5:R-:W-:Y:S01]  /*5830*/  IMAD.U32 R33, R114.reuse, 0x10000, RZ ;  /* 0x0001000072217824 */ /* 0x060fe200078e00ff */
[----:B------:R-:W-:Y:S02]  /*5840*/  PRMT R35, R35, 0x7632, R35 ;  /* 0x0000763223237816 */ /* 0x000fe40000000023 */
[----:B------:R-:W-:Y:S01]  /*5850*/  PRMT R114, R114, 0x7632, R114 ;  /* 0x0000763272727816 */ /* 0x000fe20000000072 */
[----:B------:R-:W-:-:S02]  /*5860*/  FFMA.FTZ R117, R32, R33, R117 ;  /* 0x0000002120757223 */ /* 0x000fc40000010075 */
[----:B------:R-:W-:Y:S01]  /*5870*/  IMAD.U32 R35, R35, 0x10000, RZ ;  /* 0x0001000023237824 */ /* 0x000fe200078e00ff */
[----:B------:R-:W-:Y:S01]  /*5880*/  SHF.L.U32 R114, R114, 0x10, RZ ;  /* 0x0000001072727819 */ /* 0x000fe200000006ff */
[----:B0-----:R-:W-:Y:S02]  /*5890*/  IMAD.U32 R32, R36, 0x10000, RZ ;  /* 0x0001000024207824 */ /* 0x001fe400078e00ff */
[----:B------:R-:W-:Y:S01]  /*58a0*/  IMAD.U32 R33, R116, 0x10000, RZ ;  /* 0x0001000074217824 */ /* 0x000fe200078e00ff */
[----:B------:R-:W-:-:S03]  /*58b0*/  PRMT R36, R36, 0x7632, R36 ;  /* 0x0000763224247816 */ /* 0x000fc60000000024 */
        /* <DEDUP_REMOVED lines=16> */
[----:B------:R-:W-:-:S03]  /*59c0*/  IMAD.U32 R38, R38, 0x10000, RZ ;  /* 0x0001000026267824 */ /* 0x000fc600078e00ff */
[----:B------:R-:W-:Y:S02]  /*59d0*/  SHF.L.U32 R37, R36, 0x10, RZ ;  /* 0x0000001024257819 */ /* 0x000fe400000006ff */
[----:B------:R-:W-:Y:S02]  /*59e0*/  PRMT R36, R39, 0x7632, R36 ;  /* 0x0000763227247816 */ /* 0x000fe40000000024 */
[C---:B------:R-:W-:Y:S01]  /*59f0*/  PRMT R106, R113.reuse, 0x7632, R106 ;  /* 0x00007632716a7816 */ /* 0x040fe2000000006a */
[----:B------:R-:W-:Y:S01]  /*5a00*/  IMAD.U32 R113, R113, 0x10000, RZ ;  /* 0x0001000071717824 */ /* 0x000fe200078e00ff */
[----:B------:R-:W-:-:S03]  /*5a10*/  PRMT R107, R112, 0x7632, R107 ;  /* 0x00007632706b7816 */ /* 0x000fc6000000006b */
[----:B------:R-:W-:Y:S02]  /*5a20*/  IMAD.U32 R106, R106, 0x10000, RZ ;  /* 0x000100006a6a7824 */ /* 0x000fe400078e00ff */
[----:B------:R-:W-:Y:S01]  /*5a30*/  FFMA.FTZ R119, R38, R113, R119 ;  /* 0x0000007126777223 */ /* 0x000fe20000010077 */
        /* <DEDUP_REMOVED lines=11> */
[----:B------:R-:W-:Y:S01]  /*5af0*/  SHF.L.U32 R113, R108, 0x10, RZ ;  /* 0x000000106c717819 */ /* 0x000fe200000006ff */
[----:B------:R-:W-:Y:S01]  /*5b00*/  IMAD.U32 R112, R33, 0x10000, RZ ;  /* 0x0001000021707824 */ /* 0x000fe200078e00ff */
[----:B------:R-:W-:-:S02]  /*5b10*/  PRMT R108, R109, 0x7632, R108 ;  /* 0x000076326d6c7816 */ /* 0x000fc4000000006c */
[----:B------:R-:W-:Y:S01]  /*5b20*/  PRMT R32, R32, 0x7632, R32 ;  /* 0x0000763220207816 */ /* 0x000fe20000000020 */
[----:B------:R-:W-:Y:S01]  /*5b30*/  FFMA.FTZ R107, R112, R113, R107 ;  /* 0x00000071706b7223 */ /* 0x000fe2000001006b */
[----:B------:R-:W-:Y:S02]  /*5b40*/  PRMT R33, R33, 0x7632, R33 ;  /* 0x0000763221217816 */ /* 0x000fe40000000021 */
[----:B------:R-:W-:Y:S01]  /*5b50*/  PRMT R112, R108, 0x7632, R112 ;  /* 0x000076326c707816 */ /* 0x000fe20000000070 */
[----:B------:R-:W-:Y:S02]  /*5b60*/  IMAD.U32 R109, R32, 0x10000, RZ ;  /* 0x00010000206d7824 */ /* 0x000fe400078e00ff */
[----:B------:R-:W-:Y:S02]  /*5b70*/  IMAD.U32 R32, R108, 0x10000, RZ ;  /* 0x000100006c207824 */ /* 0x000fe400078e00ff */
[----:B------:R-:W-:Y:S02]  /*5b80*/  IMAD.U32 R33, R33, 0x10000, RZ ;  /* 0x0001000021217824 */ /* 0x000fe400078e00ff */
[----:B------:R-:W-:-:S02]  /*5b90*/  IMAD.U32 R108, R112, 0x10000, RZ ;  /* 0x00010000706c7824 */ /* 0x000fc400078e00ff */
        /* <DEDUP_REMOVED lines=12> */
[C---:B------:R-:W-:Y:S01]  /*5c60*/  SHF.L.U32 R109, R111.reuse, 0x10, RZ ;  /* 0x000000106f6d7819 */ /* 0x040fe200000006ff */
[----:B------:R-:W1:Y:S04]  /*5c70*/  LDS.128 R32, [R0+0x90] ;  /* 0x0000900000207984 */ /* 0x000e680000000c00 */
[----:B------:R-:W-:Y:S01]  /*5c80*/  FFMA.FTZ R107, R112, R109, R107 ;  /* 0x0000006d706b7223 */ /* 0x000fe2000001006b */
[----:B------:R-:W-:Y:S01]  /*5c90*/  PRMT R112, R111, 0x7632, R112 ;  /* 0x000076326f707816 */ /* 0x000fe20000000070 */
[----:B------:R-:W-:-:S02]  /*5ca0*/  IMAD.U32 R109, R108, 0x10000, RZ ;  /* 0x000100006c6d7824 */ /* 0x000fc400078e00ff */
[----:B0-----:R-:W-:Y:S02]  /*5cb0*/  IMAD.U32 R111, R36, 0x10000, RZ ;  /* 0x00010000246f7824 */ /* 0x001fe400078e00ff */
[----:B------:R-:W-:Y:S02]  /*5cc0*/  IMAD.U32 R108, R112, 0x10000, RZ ;  /* 0x00010000706c7824 */ /* 0x000fe400078e00ff */
[----:B------:R-:W-:Y:S01]  /*5cd0*/  IMAD.U32 R112, R104, 0x10000, RZ ;  /* 0x0001000068707824 */ /* 0x000fe200078e00ff */
        /* <DEDUP_REMOVED lines=19> */
[----:B------:R-:W-:Y:S02]  /*5e10*/  FFMA.FTZ R111, R111, R38, R122 ;  /* 0x000000266f6f7223 */ /* 0x000fe4000001007a */
[----:B------:R-:W0:Y:S01]  /*5e20*/  LDS.128 R36, [R0+0xa0] ;  /* 0x0000a00000247984 */ /* 0x000e220000000c00 */
[C---:B------:R-:W-:Y:S02]  /*5e30*/  PRMT R106, R101.reuse, 0x7632, R106 ;  /* 0x00007632656a7816 */ /* 0x040fe4000000006a */
[----:B------:R-:W-:Y:S01]  /*5e40*/  PRMT R113, R102, 0x7632, R113 ;  /* 0x0000763266717816 */ /* 0x000fe20000000071 */
[----:B------:R-:W-:-:S02]  /*5e50*/  IMAD.U32 R101, R101, 0x10000, RZ ;  /* 0x0001000065657824 */ /* 0x000fc400078e00ff */
[----:B------:R-:W-:Y:S02]  /*5e60*/  IMAD.U32 R110, R110, 0x10000, RZ ;  /* 0x000100006e6e7824 */ /* 0x000fe400078e00ff */
[----:B------:R-:W-:Y:S02]  /*5e70*/  IMAD.U32 R106, R106, 0x10000, RZ ;  /* 0x000100006a6a7824 */ /* 0x000fe400078e00ff */
[----:B------:R-:W-:Y:S02]  /*5e80*/  IMAD.U32 R113, R113, 0x10000, RZ ;  /* 0x0001000071717824 */ /* 0x000fe400078e00ff */
[----:B------:R-:W-:Y:S02]  /*5e90*/  IMAD.U32 R102, R102, 0x10000, RZ ;  /* 0x0001000066667824 */ /* 0x000fe400078e00ff */
[----:B------:R-:W-:Y:S01]  /*5ea0*/  FFMA.FTZ R108, R109, R101, R108 ;  /* 0x000000656d6c7223 */ /* 0x000fe2000001006c */
[----:B------:R-:W-:Y:S01]  /*5eb0*/  FFMA.FTZ R105, R110, R106, R105 ;  /* 0x0000006a6e697223 */ /* 0x000fe20000010069 */
[----:B------:R-:W-:Y:S01]  /*5ec0*/  FFMA.FTZ R101, R112, R113, R111 ;  /* 0x0000007170657223 */ /* 0x000fe2000001006f */
[----:B------:R-:W-:Y:S01]  /*5ed0*/  FFMA.FTZ R104, R104, R102, R107 ;  /* 0x0000006668687223 */ /* 0x000fe2000001006b */
[----:B-1----:R-:W-:-:S02]  /*5ee0*/  PRMT R106, R33, 0x7632, R106 ;  /* 0x00007632216a7816 */ /* 0x002fc4000000006a */
[----:B------:R-:W-:Y:S02]  /*5ef0*/  SHF.L.U32 R111, R33, 0x10, RZ ;  /* 0x00000010216f7819 */ /* 0x000fe400000006ff */
[C---:B------:R-:W-:Y:S02]  /*5f00*/  PRMT R107, R32.reuse, 0x7632, R107 ;  /* 0x00007632206b7816 */ /* 0x040fe4000000006b */
[----:B------:R-:W-:Y:S01]  /*5f10*/  PRMT R33, R103, 0x7632, R33 ;  /* 0x0000763267217816 */ /* 0x000fe20000000021 */
[----:B------:R-:W-:Y:S01]  /*5f20*/  IMAD.U32 R109, R32, 0x10000, RZ ;  /* 0x00010000206d7824 */ /* 0x000fe200078e00ff */
[C---:B------:R-:W-:Y:S01]  /*5f30*/  PRMT R110, R34.reuse, 0x7632, R110 ;  /* 0x00007632226e7816 */ /* 0x040fe2000000006e */
[----:B------:R-:W-:Y:S02]  /*5f40*/  IMAD.U32 R102, R34, 0x10000, RZ ;  /* 0x0001000022667824 */ /* 0x000fe400078e00ff */
[----:B------:R-:W-:Y:S02]  /*5f50*/  IMAD.U32 R32, R107, 0x10000, RZ ;  /* 0x000100006b207824 */ /* 0x000fe400078e00ff */
[----:B------:R-:W-:-:S02]  /*5f60*/  IMAD.U32 R34, R87, 0x10000, RZ ;  /* 0x0001000057227824 */ /* 0x000fc400078e00ff */
[----:B------:R-:W-:Y:S01]  /*5f70*/  IMAD.U32 R33, R33, 0x10000, RZ ;  /* 0x0001000021217824 */ /* 0x000fe200078e00ff */
[----:B------:R-:W-:Y:S01]  /*5f80*/  PRMT R87, R35, 0x7632, R87 ;  /* 0x0000763223577816 */ /* 0x000fe20000000057 */
[----:B------:R-:W-:Y:S02]  /*5f90*/  IMAD.U32 R107, R103, 0x10000, RZ ;  /* 0x00010000676b7824 */ /* 0x000fe400078e00ff */
[----:B------:R-:W-:Y:S01]  /*5fa0*/  FFMA.FTZ R104, R111, R34, R104 ;  /* 0x000000226f687223 */ /* 0x000fe20000010068 */
[----:B------:R-:W-:Y:S02]  /*5fb0*/  IMAD.U32 R103, R35, 0x10000, RZ ;  /* 0x0001000023677824 */ /* 0x000fe400078e00ff */
[----:B------:R-:W-:Y:S02]  /*5fc0*/  FFMA.FTZ R105, R32, R33, R105 ;  /* 0x0000002120697223 */ /* 0x000fe40000010069 */
[----:B------:R-:W1:Y:S01]  /*5fd0*/  LDS.128 R32, [R0+0xb0] ;  /* 0x0000b00000207984 */ /* 0x000e620000000c00 */
[--C-:B------:R-:W-:Y:S01]  /*5fe0*/  FFMA.FTZ R107, R109, R107, R108.reuse ;  /* 0x0000006b6d6b7223 */ /* 0x100fe2000001006c */
[C---:B------:R-:W-:Y:S01]  /*5ff0*/  PRMT R108, R87.reuse, 0x7632, R108 ;  /* 0x00007632576c7816 */ /* 0x040fe2000000006c */
[----:B------:R-:W-:-:S02]  /*6000*/  IMAD.U32 R112, R87, 0x10000, RZ ;  /* 0x0001000057707824 */ /* 0x000fc400078e00ff */
[----:B------:R-:W-:Y:S01]  /*6010*/  IMAD.U32 R106, R106, 0x10000, RZ ;  /* 0x000100006a6a7824 */ /* 0x000fe200078e00ff */
[----:B------:R-:W-:Y:S02]  /*6020*/  SHF.L.U32 R87, R108, 0x10, RZ ;  /* 0x000000106c577819 */ /* 0x000fe400000006ff */
[C---:B------:R-:W-:Y:S01]  /*6030*/  PRMT R111, R92.reuse, 0x7632, R111 ;  /* 0x000076325c6f7816 */ /* 0x040fe2000000006f */
[----:B------:R-:W-:Y:S02]  /*6040*/  IMAD.U32 R92, R92, 0x10000, RZ ;  /* 0x000100005c5c7824 */ /* 0x000fe400078e00ff */
[--C-:B------:R-:W-:Y:S01]  /*6050*/  FFMA.FTZ R87, R106, R87, R101.reuse ;  /* 0x000000576a577223 */ /* 0x100fe20000010065 */
[----:B0-----:R-:W-:Y:S02]  /*6060*/  PRMT R101, R36, 0x7632, R101 ;  /* 0x0000763224657816 */ /* 0x001fe40000000065 */
[C---:B------:R-:W-:Y:S01]  /*6070*/  PRMT R109, R91.reuse, 0x7632, R109 ;  /* 0x000076325b6d7816 */ /* 0x040fe2000000006d */
[----:B------:R-:W-:-:S02]  /*6080*/  IMAD.U32 R91, R91, 0x10000, RZ ;  /* 0x000100005b5b7824 */ /* 0x000fc400078e00ff */
[----:B------:R-:W-:Y:S01]  /*6090*/  FFMA.FTZ R92, R103, R92, R104 ;  /* 0x0000005c675c7223 */ /* 0x000fe20000010068 */
[----:B------:R-:W-:Y:S01]  /*60a0*/  IMAD.U32 R104, R101, 0x10000, RZ ;  /* 0x0001000065687824 */ /* 0x000fe200078e00ff */
[----:B------:R-:W-:Y:S01]  /*60b0*/  SHF.L.U32 R101, R94, 0x10, RZ ;  /* 0x000000105e657819 */ /* 0x000fe200000006ff */
[----:B------:R-:W-:Y:S01]  /*60c0*/  FFMA.FTZ R91, R102, R91, R107 ;  /* 0x0000005b665b7223 */ /* 0x000fe2000001006b */
[----:B------:R-:W-:Y:S01]  /*60d0*/  PRMT R94, R39, 0x7632, R94 ;  /* 0x00007632275e7816 */ /* 0x000fe2000000005e */
[----:B------:R-:W-:Y:S01]  /*60e0*/  IMAD.U32 R102, R36, 0x10000, RZ ;  /* 0x0001000024667824 */ /* 0x000fe200078e00ff */
[C---:B------:R-:W-:Y:S01]  /*60f0*/  PRMT R36, R37.reuse, 0x7632, R36 ;  /* 0x0000763225247816 */ /* 0x040fe20000000024 */
[----:B------:R-:W-:Y:S01]  /*6100*/  IMAD.U32 R103, R37, 0x10000, RZ ;  /* 0x0001000025677824 */ /* 0x000fe200078e00ff */
[----:B------:R-:W-:Y:S01]  /*6110*/  PRMT R37, R93, 0x7632, R37 ;  /* 0x000076325d257816 */ /* 0x000fe20000000025 */
[----:B------:R-:W-:Y:S01]  /*6120*/  IMAD.U32 R107, R39, 0x10000, RZ ;  /* 0x00010000276b7824 */ /* 0x000fe200078e00ff */
[----:B------:R-:W-:Y:S01]  /*6130*/  PRMT R39, R94, 0x7632, R39 ;  /* 0x000076325e277816 */ /* 0x000fe20000000027 */
[----:B------:R-:W-:-:S02]  /*6140*/  IMAD.U32 R108, R109, 0x10000, RZ ;  /* 0x000100006d6c7824 */ /* 0x000fc400078e00ff */
[----:B------:R-:W-:Y:S02]  /*6150*/  IMAD.U32 R93, R93, 0x10000, RZ ;  /* 0x000100005d5d7824 */ /* 0x000fe400078e00ff */
[----:B------:R-:W-:Y:S01]  /*6160*/  FFMA.FTZ R92, R103, R101, R92 ;  /* 0x00000065675c7223 */ /* 0x000fe2000001005c */
[----:B------:R-:W-:Y:S02]  /*6170*/  IMAD.U32 R109, R111, 0x10000, RZ ;  /* 0x000100006f6d7824 */ /* 0x000fe400078e00ff */
[----:B------:R-:W-:Y:S02]  /*6180*/  IMAD.U32 R101, R94, 0x10000, RZ ;  /* 0x000100005e657824 */ /* 0x000fe400078e00ff */
[----:B------:R-:W-:Y:S01]  /*6190*/  FFMA.FTZ R91, R102, R93, R91 ;  /* 0x0000005d665b7223 */ /* 0x000fe2000001005b */
[----:B------:R-:W-:Y:S01]  /*61a0*/  PRMT R94, R96, 0x7632, R94 ;  /* 0x00007632605e7816 */ /* 0x000fe2000000005e */
[----:B------:R-:W-:Y:S01]  /*61b0*/  FFMA.FTZ R87, R112, R109, R87 ;  /* 0x0000006d70577223 */ /* 0x000fe20000010057 */
[----:B------:R-:W-:Y:S01]  /*61c0*/  PRMT R106, R38, 0x7632, R106 ;  /* 0x00007632266a7816 */ /* 0x000fe2000000006a */
[----:B------:R-:W-:Y:S01]  /*61d0*/  IMAD.U32 R36, R36, 0x10000, RZ ;  /* 0x0001000024247824 */ /* 0x000fe200078e00ff */
[----:B------:R-:W-:Y:S01]  /*61e0*/  PRMT R93, R95, 0x7632, R93 ;  /* 0x000076325f5d7816 */ /* 0x000fe2000000005d */
[----:B------:R-:W-:-:S02]  /*61f0*/  IMAD.U32 R39, R39, 0x10000, RZ ;  /* 0x0001000027277824 */ /* 0x000fc400078e00ff */
[----:B------:R-:W-:Y:S02]  /*6200*/  IMAD.U32 R38, R38, 0x10000, RZ ;  /* 0x0001000026267824 */ /* 0x000fe400078e00ff */
[----:B------:R-:W-:Y:S01]  /*6210*/  IMAD.U32 R95, R95, 0x10000, RZ ;  /* 0x000100005f5f7824 */ /* 0x000fe200078e00ff */
[----:B------:R-:W-:Y:S01]  /*6220*/  SHF.L.U32 R94, R94, 0x10, RZ ;  /* 0x000000105e5e7819 */ /* 0x000fe200000006ff */
[----:B------:R-:W-:Y:S01]  /*6230*/  FFMA.FTZ R36, R36, R39, R87 ;  /* 0x0000002724247223 */ /* 0x000fe20000010057 */
[----:B------:R-:W-:Y:S02]  /*6240*/  IMAD.U32 R110, R110, 0x10000, RZ ;  /* 0x000100006e6e7824 */ /* 0x000fe400078e00ff */
[----:B------:R-:W-:Y:S01]  /*6250*/  FFMA.FTZ R38, R38, R95, R91 ;  /* 0x0000005f26267223 */ /* 0x000fe2000001005b */
[C---:B-1----:R-:W-:Y:S01]  /*6260*/  PRMT R39, R32.reuse, 0x7632, R39 ;  /* 0x0000763220277816 */ /* 0x042fe20000000027 */
[----:B------:R-:W-:Y:S01]  /*6270*/  IMAD.U32 R87, R32, 0x10000, RZ ;  /* 0x0001000020577824 */ /* 0x000fe200078e00ff */
[----:B------:R-:W-:Y:S01]  /*6280*/  PRMT R32, R33, 0x7632, R32 ;  /* 0x0000763221207816 */ /* 0x000fe20000000020 */
[----:B------:R-:W-:-:S02]  /*6290*/  IMAD.U32 R96, R96, 0x10000, RZ ;  /* 0x0001000060607824 */ /* 0x000fc400078e00ff */
[----:B------:R-:W-:Y:S02]  /*62a0*/  IMAD.U32 R91, R33, 0x10000, RZ ;  /* 0x00010000215b7824 */ /* 0x000fe400078e00ff */
[----:B------:R-:W-:Y:S01]  /*62b0*/  FFMA.FTZ R36, R101, R94, R36 ;  /* 0x0000005e65247223 */ /* 0x000fe20000010024 */
[----:B--2---:R-:W-:Y:S02]  /*62c0*/  IMAD.U32 R33, R97, 0x10000, RZ ;  /* 0x0001000061217824 */ /* 0x004fe400078e00ff */
[----:B------:R-:W-:Y:S01]  /*62d0*/  FFMA.FTZ R105, R110, R108, R105 ;  /* 0x0000006c6e697223 */ /* 0x000fe20000010069 */
[----:B------:R-:W-:Y:S01]  /*62e0*/  IMAD.U32 R37, R37, 0x10000, RZ ;  /* 0x0001000025257824 */ /* 0x000fe200078e00ff */
[C---:B------:R-:W-:Y:S01]  /*62f0*/  PRMT R94, R34.reuse, 0x7632, R94 ;  /* 0x00007632225e7816 */ /* 0x040fe2000000005e */
[----:B------:R-:W-:Y:S02]  /*6300*/  IMAD.U32 R95, R34, 0x10000, RZ ;  /* 0x00010000225f7824 */ /* 0x000fe400078e00ff */
[----:B------:R-:W-:Y:S01]  /*6310*/  FFMA.FTZ R92, R107, R96, R92 ;  /* 0x000000606b5c7223 */ /* 0x000fe2000001005c */
[----:B------:R-:W-:-:S02]  /*6320*/  IMAD.U32 R34, R98, 0x10000, RZ ;  /* 0x0001000062227824 */ /* 0x000fc400078e00ff */
[----:B------:R-:W-:Y:S01]  /*6330*/  FFMA.FTZ R38, R87, R33, R38 ;  /* 0x0000002157267223 */ /* 0x000fe20000010026 */
[----:B------:R-:W-:Y:S01]  /*6340*/  PRMT R33, R97, 0x7632, R33 ;  /* 0x0000763261217816 */ /* 0x000fe20000000021 */
[----:B------:R-:W-:Y:S01]  /*6350*/  FFMA.FTZ R37, R104, R37, R105 ;  /* 0x0000002568257223 */ /* 0x000fe20000010069 */
[----:B------:R-:W-:Y:S02]  /*6360*/  IMAD.U32 R106, R106, 0x10000, RZ ;  /* 0x000100006a6a7824 */ /* 0x000fe400078e00ff */
[----:B------:R-:W-:Y:S01]  /*6370*/  FFMA.FTZ R91, R91, R34, R92 ;  /* 0x000000225b5b7223 */ /* 0x000fe2000001005c */
[----:B------:R-:W-:Y:S02]  /*6380*/  IMAD.U32 R93, R93, 0x10000, RZ ;  /* 0x000100005d5d7824 */ /* 0x000fe400078e00ff */
[----:B------:R-:W-:Y:S01]  /*6390*/  IMAD.U32 R34, R39, 0x10000, RZ ;  /* 0x0001000027227824 */ /* 0x000fe200078e00ff */
[----:B---3--:R-:W-:Y:S01]  /*63a0*/  PRMT R39, R99, 0x7632, R39 ;  /* 0x0000763263277816 */ /* 0x008fe20000000027 */
[----:B------:R-:W-:Y:S01]  /*63b0*/  FFMA.FTZ R37, R106, R93, R37 ;  /* 0x0000005d6a257223 */ /* 0x000fe20000010025 */
[----:B------:R-:W-:Y:S01]  /*63c0*/  IMAD.U32 R33, R33, 0x10000, RZ ;  /* 0x0001000021217824 */ /* 0x000fe200078e00ff */
[----:B------:R-:W-:Y:S01]  /*63d0*/  PRMT R98, R98, 0x7632, R98 ;  /* 0x0000763262627816 */ /* 0x000fe20000000062 */
[----:B------:R-:W-:Y:S01]  /*63e0*/  IMAD.U32 R96, R35, 0x10000, RZ ;  /* 0x0001000023607824 */ /* 0x000fe200078e00ff */
[----:B------:R-:W-:Y:S01]  /*63f0*/  SHF.L.U32 R99, R99, 0x10, RZ ;  /* 0x0000001063637819 */ /* 0x000fe200000006ff */
[----:B------:R-:W-:Y:S01]  /*6400*/  IMAD.U32 R94, R94, 0x10000, RZ ;  /* 0x000100005e5e7824 */ /* 0x000fe200078e00ff */
[----:B------:R-:W-:Y:S01]  /*6410*/  PRMT R93, R35, 0x7632, R93 ;  /* 0x00007632235d7816 */ /* 0x000fe2000000005d */
[----:B------:R-:W-:-:S02]  /*6420*/  IMAD.U32 R39, R39, 0x10000, RZ ;  /* 0x0001000027277824 */ /* 0x000fc400078e00ff */
[----:B------:R-:W-:Y:S01]  /*6430*/  FFMA.FTZ R33, R34, R33, R37 ;  /* 0x0000002122217223 */ /* 0x000fe20000010025 */
[----:B------:R-:W-:Y:S01]  /*6440*/  IMAD.U32 R35, R32, 0x10000, RZ ;  /* 0x0001000020237824 */ /* 0x000fe200078e00ff */
[----:B------:R-:W-:Y:S01]  /*6450*/  PRMT R34, R100, 0x7632, R34 ;  /* 0x0000763264227816 */ /* 0x000fe20000000022 */
[----:B------:R-:W-:Y:S02]  /*6460*/  IMAD.U32 R32, R98, 0x10000, RZ ;  /* 0x0001000062207824 */ /* 0x000fe400078e00ff */
[----:B------:R-:W-:Y:S01]  /*6470*/  FFMA.FTZ R38, R95, R99, R38 ;  /* 0x000000635f267223 */ /* 0x000fe20000010026 */
[----:B------:R-:W-:Y:S01]  /*6480*/  FFMA.FTZ R33, R94, R39, R33 ;  /* 0x000000275e217223 */ /* 0x000fe20000010021 */
[----:B------:R-:W-:Y:S02]  /*6490*/  IMAD.U32 R100, R100, 0x10000, RZ ;  /* 0x0001000064647824 */ /* 0x000fe400078e00ff */
[----:B------:R-:W-:Y:S01]  /*64a0*/  FFMA.FTZ R32, R35, R32, R36 ;  /* 0x0000002023207223 */ /* 0x000fe20000010024 */
[----:B------:R-:W-:-:S02]  /*64b0*/  IMAD.U32 R93, R93, 0x10000, RZ ;  /* 0x000100005d5d7824 */ /* 0x000fc400078e00ff */
[----:B------:R-:W-:Y:S02]  /*64c0*/  IMAD.U32 R34, R34, 0x10000, RZ ;  /* 0x0001000022227824 */ /* 0x000fe400078e00ff */
[----:B------:R-:W-:Y:S01]  /*64d0*/  FADD.FTZ R38, R38, R33 ;  /* 0x0000002126267221 */ /* 0x000fe20000010000 */
[----:B------:R-:W-:Y:S01]  /*64e0*/  FFMA.FTZ R91, R96, R100, R91 ;  /* 0x00000064605b7223 */ /* 0x000fe2000001005b */
[----:B------:R-:W-:Y:S01]  /*64f0*/  UMOV UR6, 0xffffffff ;  /* 0xffffffff00067882 */ /* 0x000fe20000000000 */
[----:B------:R-:W-:Y:S01]  /*6500*/  FFMA.FTZ R32, R93, R34, R32 ;  /* 0x000000225d207223 */ /* 0x000fe20000010020 */
[----:B------:R-:W-:Y:S02]  /*6510*/  IMAD.U32 R34, RZ, RZ, UR9 ;  /* 0x00000009ff227e24 */ /* 0x000fe4000f8e00ff */
[----:B------:R-:W-:-:S04]  /*6520*/  FADD.FTZ R91, R91, R38 ;  /* 0x000000265b5b7221 */ /* 0x000fc80000010000 */
[----:B------:R-:W-:Y:S01]  /*6530*/  FADD.FTZ R32, R32, R91 ;  /* 0x0000005b20207221 */ /* 0x000fe20000010000 */
[----:B------:R-:W-:Y:S01]  /*6540*/  IADD3 R34, -R34, 0x1, RZ ;  /* 0x0000000122227810 */ /* 0x000fe20007ffe1ff */
[----:B------:R-:W-:Y:S06]  /*6550*/  BRA.DIV UR6, `(.L_x_18696) ;  /* 0x0000006206dc7947 */ /* 0x000fec000b800000 */
[----:B------:R0:W1:Y:S02]  /*6560*/  SHFL.BFLY PT, R33, R32, 0x1, 0x1f ;  /* 0x0c201f0020217f89 */ /* 0x00006400000e0000 */
.L_x_18762:
[----:B------:R-:W-:Y:S01]  /*6570*/  ISETP.NE.AND P0, PT, R85, RZ, PT ;  /* 0x000000ff5500720c */ /* 0x000fe20003f05270 */
[----:B------:R-:W-:Y:S02]  /*6580*/  IMAD R35, R90, 0x10, R83 ;  /* 0x000000105a237824 */ /* 0x000fe400078e0253 */
[----:B-1----:R-:W-:Y:S01]  /*6590*/  FADD.FTZ R33, R32, R33 ;  /* 0x0000002120217221 */ /* 0x002fe20000010000 */
[----:B------:R-:W-:Y:S01]  /*65a0*/  VIADD R90, R90, 0x4 ;  /* 0x000000045a5a7836 */ /* 0x000fe20000000000 */
[----:B------:R-:W-:Y:S01]  /*65b0*/  BSSY B1, `(.L_x_18697) ;  /* 0x0000010000017945 */ /* 0x000fe20003800000 */
[----:B------:R-:W-:Y:S01]  /*65c0*/  IADD3 R34, R34, R35, RZ ;  /* 0x0000002322227210 */ /* 0x000fe20007ffe0ff */
[----:B------:R-:W-:Y:S02]  /*65d0*/  FMUL.FTZ R33, R33, UR21 ;  /* 0x0000001521217c20 */ /* 0x000fe40008410000 */
[----:B------:R-:W-:Y:S02]  /*65e0*/  ISETP.GE.AND P1, PT, R90, UR4, PT ;  /* 0x000000045a007c0c */ /* 0x000fe4000bf26270 */
[----:B------:R-:W-:-:S05]  /*65f0*/  I2FP.F32.S32 R34, R34 ;  /* 0x0000002200227245 */ /* 0x000fca0000201400 */
[----:B------:R-:W-:Y:S01]  /*6600*/  FFMA.FTZ R37, R34, R86, R33 ;  /* 0x0000005622257223 */ /* 0x000fe20000010021 */
[----:B------:R-:W-:Y:S06]  /*6610*/  @P0 BRA `(.L_x_18698) ;  /* 0x0000000000240947 */ /* 0x000fec0003800000 */
[----:B------:R-:W1:Y:S01]  /*6620*/  S2UR UR7, SR_CgaCtaId ;  /* 0x00000000000779c3 */ /* 0x000e620000008800 */
[----:B------:R-:W-:Y:S01]  /*6630*/  UMOV UR6, 0x400 ;  /* 0x0000040000067882 */ /* 0x000fe20000000000 */
[----:B------:R-:W-:Y:S01]  /*6640*/  ISETP.GE.AND P0, PT, R35, UR9, PT ;  /* 0x0000000923007c0c */ /* 0x000fe2000bf06270 */
[----:B------:R-:W-:-:S03]  /*6650*/  UIADD3 UR6, UR6, 0x1a0, URZ ;  /* 0x000001a006067890 */ /* 0x000fc6000fffe03f */
[----:B0-----:R-:W-:-:S09]  /*6660*/  FSEL R32, R37, RZ, !P0 ;  /* 0x000000ff25207208 */ /* 0x001fd20004000000 */
[----:B------:R-:W-:Y:S01]  /*6670*/  @!P0 FMNMX.FTZ R84, R84, R37, !PT ;  /* 0x0000002554548209 */ /* 0x000fe20007810000 */
[----:B-1----:R-:W-:-:S06]  /*6680*/  ULEA UR6, UR7, UR6, 0x18 ;  /* 0x0000000607067291 */ /* 0x002fcc000f8ec03f */
[----:B------:R-:W-:-:S05]  /*6690*/  LEA R33, R35, UR6, 0x2 ;  /* 0x0000000623217c11 */ /* 0x000fca000f8e10ff */
[----:B------:R1:W-:Y:S02]  /*66a0*/  STS [R33], R32 ;  /* 0x0000002021007388 */ /* 0x0003e40000000800 */
.L_x_18698:
[----:B------:R-:W-:Y:S05]  /*66b0*/  BSYNC B1 ;  /* 0x0000000000017941 */ /* 0x000fea0003800000 */
.L_x_18697:
[----:B------:R-:W-:Y:S05]  /*66c0*/  @!P1 BRA `(.L_x_18699) ;  /* 0xffffffd800889947 */ /* 0x000fea000383ffff */
.L_x_18690:
[----:B------:R-:W-:Y:S05]  /*66d0*/  BSYNC B0 ;  /* 0x0000000000007941 */ /* 0x000fea0003800000 */
.L_x_18689:
[----:B------:R-:W-:Y:S01]  /*66e0*/  SHF.R.S32.HI R0, RZ, 0x1f, R5 ;  /* 0x0000001fff007819 */ /* 0x000fe20000011405 */
[----:B------:R-:W-:-:S03]  /*66f0*/  UMOV UR6, 0xffffffff ;  /* 0xffffffff00067882 */ /* 0x000fc60000000000 */
[----:B------:R-:W-:-:S04]  /*6700*/  LEA.HI R0, R0, R5, RZ, 0x5 ;  /* 0x0000000500007211 */ /* 0x000fc800078f28ff */
[----:B------:R-:W-:Y:S02]  /*6710*/  LOP3.LUT R24, R0, 0xffffffe0, RZ, 0xc0, !PT ;  /* 0xffffffe000187812 */ /* 0x000fe400078ec0ff */
[----:B------:R-:W-:-:S03]  /*6720*/  SHF.R.S32.HI R0, RZ, 0x5, R0 ;  /* 0x00000005ff007819 */ /* 0x000fc60000011400 */
[----:B------:R-:W-:Y:S01]  /*6730*/  IMAD.IADD R24, R5, 0x1, -R24 ;  /* 0x0000000105187824 */ /* 0x000fe200078e0a18 */
[----:B------:R-:W-:Y:S06]  /*6740*/  BRA.DIV UR6, `(.L_x_18700) ;  /* 0x0000006206887947 */ /* 0x000fec000b800000 */
[----:B------:R-:W2:Y:S02]  /*6750*/  SHFL.BFLY PT, R3, R84, 0x10, 0x1f ;  /* 0x0e001f0054037f89 */ /* 0x000ea400000e0000 */
[----:B--2---:R-:W-:-:S05]  /*6760*/  FMNMX.FTZ R3, R3, R84, !PT ;  /* 0x0000005403037209 */ /* 0x004fca0007810000 */
[----:B------:R-:W2:Y:S02]  /*6770*/  SHFL.BFLY PT, R2, R3, 0x8, 0x1f ;  /* 0x0d001f0003027f89 */ /* 0x000ea400000e0000 */
[----:B--2---:R-:W-:-:S05]  /*6780*/  FMNMX.FTZ R2, R3, R2, !PT ;  /* 0x0000000203027209 */ /* 0x004fca0007810000 */
[----:B------:R-:W2:Y:S02]  /*6790*/  SHFL.BFLY PT, R7, R2, 0x4, 0x1f ;  /* 0x0c801f0002077f89 */ /* 0x000ea400000e0000 */
[----:B--2---:R-:W-:-:S05]  /*67a0*/  FMNMX.FTZ R7, R2, R7, !PT ;  /* 0x0000000702077209 */ /* 0x004fca0007810000 */
[----:B------:R2:W3:Y:S02]  /*67b0*/  SHFL.BFLY PT, R6, R7, 0x2, 0x1f ;  /* 0x0c401f0007067f89 */ /* 0x0004e400000e0000 */
.L_x_18768:
[----:B------:R-:W-:Y:S01]  /*67c0*/  ISETP.NE.AND P0, PT, R24, RZ, PT ;  /* 0x000000ff1800720c */ /* 0x000fe20003f05270 */
[----:B------:R-:W-:-:S12]  /*67d0*/  WARPSYNC.ALL ;  /* 0x0000000000007948 */ /* 0x000fd80003800000 */
[----:B------:R-:W4:Y:S01]  /*67e0*/  @!P0 S2R R3, SR_CgaCtaId ;  /* 0x0000000000038919 */ /* 0x000f220000008800 */
[----:B------:R-:W-:Y:S02]  /*67f0*/  @!P0 MOV R2, 0x400 ;  /* 0x0000040000028802 */ /* 0x000fe40000000f00 */
[----:B---3--:R-:W-:-:S03]  /*6800*/  @!P0 FMNMX.FTZ R6, R7, R6, !PT ;  /* 0x0000000607068209 */ /* 0x008fc60007810000 */
[----:B------:R-:W-:-:S05]  /*6810*/  @!P0 VIADD R2, R2, 0x180 ;  /* 0x0000018002028836 */ /* 0x000fca0000000000 */
[----:B----4-:R-:W-:-:S05]  /*6820*/  @!P0 LEA R3, R3, R2, 0x18 ;  /* 0x0000000203038211 */ /* 0x010fca00078ec0ff */
[----:B------:R-:W-:-:S05]  /*6830*/  @!P0 IMAD R3, R0, 0x4, R3 ;  /* 0x0000000400038824 */ /* 0x000fca00078e0203 */
        /* <DEDUP_REMOVED lines=8> */
[----:B---3--:R-:W2:Y:S01]  /*68c0*/  @!P0 S2R R3, SR_CgaCtaId ;  /* 0x0000000000038919 */ /* 0x008ea20000008800 */
[----:B------:R-:W-:Y:S01]  /*68d0*/  @!P0 MOV R2, 0x400 ;  /* 0x0000040000028802 */ /* 0x000fe20000000f00 */
[----:B------:R-:W-:-:S04]  /*68e0*/  ULOP3.LUT UR6, UR6, 0xfffffff0, URZ, 0xc0, !UPT ;  /* 0xfffffff006067892 */ /* 0x000fc8000f8ec03f */
[----:B------:R-:W-:Y:S01]  /*68f0*/  @!P0 VIADD R2, R2, 0x180 ;  /* 0x0000018002028836 */ /* 0x000fe20000000000 */
[----:B------:R-:W-:-:S04]  /*6900*/  UISETP.LT.AND UP0, UPT, UR9, UR6, UPT ;  /* 0x000000060900728c */ /* 0x000fc8000bf01270 */
[----:B------:R-:W-:-:S06]  /*6910*/  USEL UR6, UR9, UR6, UP0 ;  /* 0x0000000609067287 */ /* 0x000fcc0008000000 */
[----:B------:R-:W-:Y:S02]  /*6920*/  ISETP.GE.AND P1, PT, R5, UR6, PT ;  /* 0x0000000605007c0c */ /* 0x000fe4000bf26270 */
[----:B--2---:R-:W-:Y:S01]  /*6930*/  @!P0 LEA R7, R3, R2, 0x18 ;  /* 0x0000000203078211 */ /* 0x004fe200078ec0ff */
[----:B------:R-:W-:-:S04]  /*6940*/  IMAD.MOV.U32 R3, RZ, RZ, -0x800001 ;  /* 0xff7fffffff037424 */ /* 0x000fc800078e00ff */
[----:B------:R-:W-:-:S05]  /*6950*/  @!P0 IMAD R6, R24, 0x4, R7 ;  /* 0x0000000418068824 */ /* 0x000fca00078e0207 */
[----:B------:R-:W2:Y:S04]  /*6960*/  @!P0 LDS R3, [R6] ;  /* 0x0000000006038984 */ /* 0x000ea80000000800 */
[----:B--2---:R-:W2:Y:S02]  /*6970*/  SHFL.BFLY PT, R2, R3, 0x2, 0x1f ;  /* 0x0c401f0003027f89 */ /* 0x004ea400000e0000 */
[----:B--2---:R-:W-:-:S05]  /*6980*/  FMNMX.FTZ R7, R2, R3, !PT ;  /* 0x0000000302077209 */ /* 0x004fca0007810000 */
[----:B------:R-:W2:Y:S02]  /*6990*/  SHFL.BFLY PT, R2, R7, 0x1, 0x1f ;  /* 0x0c201f0007027f89 */ /* 0x000ea400000e0000 */
[----:B--2---:R-:W-:-:S06]  /*69a0*/  FMNMX.FTZ R2, R7, R2, !PT ;  /* 0x0000000207027209 */ /* 0x004fcc0007810000 */
[----:B------:R-:W2:Y:S01]  /*69b0*/  SHFL.IDX PT, R2, R2, RZ, 0x1f ;  /* 0x00001fff02027589 */ /* 0x000ea200000e0000 */
[----:B------:R-:W-:Y:S05]  /*69c0*/  @P1 BRA `(.L_x_18702) ;  /* 0x0000000c00881947 */ /* 0x000fea0003800000 */
[----:B------:R-:W-:Y:S01]  /*69d0*/  LOP3.LUT R3, RZ, R5, RZ, 0x33, !PT ;  /* 0x00000005ff037212 */ /* 0x000fe200078e33ff */
[----:B------:R-:W-:Y:S01]  /*69e0*/  BSSY B1, `(.L_x_18703) ;  /* 0x000001a000017945 */ /* 0x000fe20003800000 */
[----:B------:R-:W-:-:S03]  /*69f0*/  IMAD.MOV.U32 R8, RZ, RZ, RZ ;  /* 0x000000ffff087224 */ /* 0x000fc600078e00ff */
[----:B------:R-:W-:-:S05]  /*6a00*/  VIADD R3, R3, UR6 ;  /* 0x0000000603037c36 */ /* 0x000fca0008000000 */
[C---:B------:R-:W-:Y:S02]  /*6a10*/  LEA.HI R6, R3.reuse, 0x1, RZ, 0x19 ;  /* 0x0000000103067811 */ /* 0x040fe400078fc8ff */
[----:B------:R-:W-:Y:S02]  /*6a20*/  ISETP.GE.U32.AND P2, PT, R3, 0x180, PT ;  /* 0x000001800300780c */ /* 0x000fe40003f46070 */
[----:B------:R-:W-:Y:S02]  /*6a30*/  LOP3.LUT P0, R7, R6, 0x3, RZ, 0xc0, !PT ;  /* 0x0000000306077812 */ /* 0x000fe4000780c0ff */
[----:B------:R-:W-:-:S11]  /*6a40*/  MOV R6, R5 ;  /* 0x0000000500067202 */ /* 0x000fd60000000f00 */
        /* <DEDUP_REMOVED lines=8> */
.L_x_18705:
[----:B------:R-:W2:Y:S01]  /*6ad0*/  LDS R9, [R3] ;  /* 0x0000000003097984 */ /* 0x000ea20000000800 */
[----:B------:R-:W-:Y:S02]  /*6ae0*/  VIADD R7, R7, 0xffffffff ;  /* 0xffffffff07077836 */ /* 0x000fe40000000000 */
[----:B------:R-:W-:-:S03]  /*6af0*/  VIADD R6, R6, 0x80 ;  /* 0x0000008006067836 */ /* 0x000fc60000000000 */
        /* <DEDUP_REMOVED lines=8> */
.L_x_18704:
[----:B------:R-:W-:Y:S05]  /*6b80*/  BSYNC B1 ;  /* 0x0000000000017941 */ /* 0x000fea0003800000 */
.L_x_18703:
        /* <DEDUP_REMOVED lines=15> */
.L_x_18708:
[----:B------:R-:W2:Y:S01]  /*6c80*/  LDS R7, [R3+-0x400] ;  /* 0xfffc000003077984 */ /* 0x000ea20000000800 */
[----:B------:R-:W-:-:S03]  /*6c90*/  VIADD R6, R6, 0x800 ;  /* 0x0000080006067836 */ /* 0x000fc60000000000 */
[----:B------:R-:W3:Y:S02]  /*6ca0*/  LDS R9, [R3+-0x200] ;  /* 0xfffe000003097984 */ /* 0x000ee40000000800 */
[----:B------:R-:W-:Y:S02]  /*6cb0*/  ISETP.GE.AND P2, PT, R6, R39, PT ;  /* 0x000000270600720c */ /* 0x000fe40003f46270 */
[----:B------:R-:W4:Y:S04]  /*6cc0*/  LDS R11, [R3] ;  /* 0x00000000030b7984 */ /* 0x000f280000000800 */
[----:B------:R-:W0:Y:S04]  /*6cd0*/  LDS R13, [R3+0x200] ;  /* 0x00020000030d7984 */ /* 0x000e280000000800 */
[----:B------:R-:W1:Y:S04]  /*6ce0*/  LDS R15, [R3+0x400] ;  /* 0x00040000030f7984 */ /* 0x000e680000000800 */
        /* <DEDUP_REMOVED lines=8> */
[C---:B---3--:R-:W-:Y:S02]  /*6d70*/  FADD.FTZ R9, -R2.reuse, R9 ;  /* 0x0000000902097221 */ /* 0x048fe40000010100 */
[----:B------:R-:W3:Y:S01]  /*6d80*/  LDS R29, [R3+0x1200] ;  /* 0x00120000031d7984 */ /* 0x000ee20000000800 */
[C---:B----4-:R-:W-:Y:S01]  /*6d90*/  FADD.FTZ R11, -R2.reuse, R11 ;  /* 0x0000000b020b7221 */ /* 0x050fe20000010100 */
[----:B------:R-:W-:Y:S02]  /*6da0*/  FMUL.FTZ R9, R9, 1.4426950216293334961 ;  /* 0x3fb8aa3b09097820 */ /* 0x000fe40000410000 */
[----:B------:R-:W4:Y:S01]  /*6db0*/  LDS R31, [R3+0x1400] ;  /* 0x00140000031f7984 */ /* 0x000f220000000800 */
[----:B------:R-:W1:Y:S01]  /*6dc0*/  MUFU.EX2 R7, R7 ;  /* 0x0000000700077308 */ /* 0x000e620000000800 */
[----:B------:R-:W-:Y:S01]  /*6dd0*/  FMUL.FTZ R11, R11, 1.4426950216293334961 ;  /* 0x3fb8aa3b0b0b7820 */ /* 0x000fe20000410000 */
[C---:B0-----:R-:W-:Y:S01]  /*6de0*/  FADD.FTZ R13, -R2.reuse, R13 ;  /* 0x0000000d020d7221 */ /* 0x041fe20000010100 */
[----:B-1----:R-:W0:Y:S01]  /*6df0*/  LDS R33, [R3+0x1600] ;  /* 0x0016000003217984 */ /* 0x002e220000000800 */
[----:B------:R-:W-:-:S02]  /*6e00*/  FADD.FTZ R15, -R2, R15 ;  /* 0x0000000f020f7221 */ /* 0x000fc40000010100 */
[----:B------:R-:W-:Y:S01]  /*6e10*/  FMUL.FTZ R13, R13, 1.4426950216293334961 ;  /* 0x3fb8aa3b0d0d7820 */ /* 0x000fe20000410000 */
[----:B------:R-:W1:Y:S01]  /*6e20*/  LDS R35, [R3+0x1800] ;  /* 0x0018000003237984 */ /* 0x000e620000000800 */
[----:B------:R-:W2:Y:S01]  /*6e30*/  MUFU.EX2 R9, R9 ;  /* 0x0000000900097308 */ /* 0x000ea20000000800 */
[----:B------:R-:W-:Y:S01]  /*6e40*/  FMUL.FTZ R15, R15, 1.4426950216293334961 ;  /* 0x3fb8aa3b0f0f7820 */ /* 0x000fe20000410000 */
[C---:B------:R-:W-:Y:S01]  /*6e50*/  FADD.FTZ R17, -R2.reuse, R17 ;  /* 0x0000001102117221 */ /* 0x040fe20000010100 */
[----:B------:R-:W1:Y:S01]  /*6e60*/  LDS R37, [R3+0x1a00] ;  /* 0x001a000003257984 */ /* 0x000e620000000800 */
        /* <DEDUP_REMOVED lines=9> */
[----:B------:R-:W4:Y:S01]  /*6f00*/  MUFU.EX2 R13, R13 ;  /* 0x0000000d000d7308 */ /* 0x000f220000000800 */
        /* <DEDUP_REMOVED lines=13> */
[----:B----4-:R-:W-:Y:S01]  /*6fe0*/  FADD.FTZ R8, R8, R13 ;  /* 0x0000000d08087221 */ /* 0x010fe20000010000 */
[C---:B------:R-:W-:Y:S01]  /*6ff0*/  FADD.FTZ R31, -R2.reuse, R31 ;  /* 0x0000001f021f7221 */ /* 0x040fe20000010100 */
[----:B0-----:R-:W-:Y:S01]  /*7000*/  FADD.FTZ R33, -R2, R33 ;  /* 0x0000002102217221 */ /* 0x001fe20000010100 */
[----:B------:R-:W-:Y:S02]  /*7010*/  STS [R3+0x200], R13 ;  /* 0x0002000d03007388 */ /* 0x000fe40000000800 */
[----:B------:R-:W-:Y:S01]  /*7020*/  FMUL.FTZ R31, R31, 1.4426950216293334961 ;  /* 0x3fb8aa3b1f1f7820 */ /* 0x000fe20000410000 */
[----:B------:R-:W-:Y:S01]  /*7030*/  FMUL.FTZ R33, R33, 1.4426950216293334961 ;  /* 0x3fb8aa3b21217820 */ /* 0x000fe20000410000 */
[----:B------:R-:W0:Y:S01]  /*7040*/  MUFU.EX2 R19, R19 ;  /* 0x0000001300137308 */ /* 0x000e220000000800 */
[----:B--2---:R-:W-:Y:S01]  /*7050*/  FADD.FTZ R8, R8, R15 ;  /* 0x0000000f08087221 */ /* 0x004fe20000010000 */
[C---:B-1----:R-:W-:Y:S01]  /*7060*/  FADD.FTZ R35, -R2.reuse, R35 ;  /* 0x0000002302237221 */ /* 0x042fe20000010100 */
[----:B------:R-:W-:Y:S01]  /*7070*/  FADD.FTZ R37, -R2, R37 ;  /* 0x0000002502257221 */ /* 0x000fe20000010100 */
        /* <DEDUP_REMOVED lines=36> */
.L_x_18707:
[----:B------:R-:W-:Y:S05]  /*72c0*/  BSYNC B1 ;  /* 0x0000000000017941 */ /* 0x000fea0003800000 */
.L_x_18706:
[----:B------:R-:W-:Y:S01]  /*72d0*/  IADD3 R7, -R6, UR6, RZ ;  /* 0x0000000606077c10 */ /* 0x000fe2000fffe1ff */
[----:B------:R-:W-:Y:S03]  /*72e0*/  BSSY B1, `(.L_x_18709) ;  /* 0x0000036000017945 */ /* 0x000fe60003800000 */
        /* <DEDUP_REMOVED lines=8> */
[----:B------:R-:W1:Y:S04]  /*7370*/  LDS R15, [R3+0x400] ;  /* 0x00040000030f7984 */ /* 0x000e680000000800 */
[----:B------:R-:W1:Y:S04]  /*7380*/  LDS R17, [R3+0x600] ;  /* 0x0006000003117984 */ /* 0x000e680000000800 */
[----:B------:R-:W1:Y:S04]  /*7390*/  LDS R19, [R3+0x800] ;  /* 0x0008000003137984 */ /* 0x000e680000000800 */
[----:B------:R-:W1:Y:S01]  /*73a0*/  LDS R21, [R3+0xa00] ;  /* 0x000a000003157984 */ /* 0x000e620000000800 */
[----:B--2---:R-:W-:-:S04]  /*73b0*/  FADD.FTZ R7, -R2, R7 ;  /* 0x0000000702077221 */ /* 0x004fc80000010100 */
[----:B------:R-:W-:Y:S01]  /*73c0*/  FMUL.FTZ R7, R7, 1.4426950216293334961 ;  /* 0x3fb8aa3b07077820 */ /* 0x000fe20000410000 */
[C---:B---3--:R-:W-:Y:S01]  /*73d0*/  FADD.FTZ R9, -R2.reuse, R9 ;  /* 0x0000000902097221 */ /* 0x048fe20000010100 */
[----:B----4-:R-:W-:-:S03]  /*73e0*/  FADD.FTZ R11, -R2, R11 ;  /* 0x0000000b020b7221 */ /* 0x010fc60000010100 */
[----:B------:R-:W-:Y:S01]  /*73f0*/  FMUL.FTZ R9, R9, 1.4426950216293334961 ;  /* 0x3fb8aa3b09097820 */ /* 0x000fe20000410000 */
[----:B------:R-:W2:Y:S01]  /*7400*/  MUFU.EX2 R7, R7 ;  /* 0x0000000700077308 */ /* 0x000ea20000000800 */
[----:B------:R-:W-:Y:S01]  /*7410*/  FMUL.FTZ R11, R11, 1.4426950216293334961 ;  /* 0x3fb8aa3b0b0b7820 */ /* 0x000fe20000410000 */
[C---:B0-----:R-:W-:Y:S01]  /*7420*/  FADD.FTZ R13, -R2.reuse, R13 ;  /* 0x0000000d020d7221 */ /* 0x041fe20000010100 */
[----:B-1----:R-:W-:-:S03]  /*7430*/  FADD.FTZ R15, -R2, R15 ;  /* 0x0000000f020f7221 */ /* 0x002fc60000010100 */
[----:B------:R-:W-:Y:S02]  /*7440*/  FMUL.FTZ R13, R13, 1.4426950216293334961 ;  /* 0x3fb8aa3b0d0d7820 */ /* 0x000fe40000410000 */
[----:B------:R-:W0:Y:S01]  /*7450*/  MUFU.EX2 R9, R9 ;  /* 0x0000000900097308 */ /* 0x000e220000000800 */
[----:B------:R-:W-:Y:S01]  /*7460*/  FMUL.FTZ R15, R15, 1.4426950216293334961 ;  /* 0x3fb8aa3b0f0f7820 */ /* 0x000fe20000410000 */
[C---:B------:R-:W-:Y:S01]  /*7470*/  FADD.FTZ R17, -R2.reuse, R17 ;  /* 0x0000001102117221 */ /* 0x040fe20000010100 */
[----:B------:R-:W-:-:S03]  /*7480*/  FADD.FTZ R19, -R2, R19 ;  /* 0x0000001302137221 */ /* 0x000fc60000010100 */
[----:B------:R-:W-:Y:S02]  /*7490*/  FMUL.FTZ R17, R17, 1.4426950216293334961 ;  /* 0x3fb8aa3b11117820 */ /* 0x000fe40000410000 */
[----:B------:R-:W1:Y:S01]  /*74a0*/  MUFU.EX2 R11, R11 ;  /* 0x0000000b000b7308 */ /* 0x000e620000000800 */
[----:B--2---:R-:W-:Y:S01]  /*74b0*/  FADD.FTZ R8, R8, R7 ;  /* 0x0000000708087221 */ /* 0x004fe20000010000 */
[----:B------:R-:W-:Y:S01]  /*74c0*/  FADD.FTZ R21, -R2, R21 ;  /* 0x0000001502157221 */ /* 0x000fe20000010100 */
[----:B------:R-:W-:Y:S01]  /*74d0*/  FMUL.FTZ R19, R19, 1.4426950216293334961 ;  /* 0x3fb8aa3b13137820 */ /* 0x000fe20000410000 */
[----:B------:R-:W-:Y:S02]  /*74e0*/  STS [R3+-0x400], R7 ;  /* 0xfffc000703007388 */ /* 0x000fe40000000800 */
[----:B------:R-:W-:Y:S02]  /*74f0*/  FMUL.FTZ R21, R21, 1.4426950216293334961 ;  /* 0x3fb8aa3b15157820 */ /* 0x000fe40000410000 */
[----:B------:R-:W2:Y:S01]  /*7500*/  MUFU.EX2 R13, R13 ;  /* 0x0000000d000d7308 */ /* 0x000ea20000000800 */
[----:B0-----:R-:W-:Y:S01]  /*7510*/  FADD.FTZ R8, R8, R9 ;  /* 0x0000000908087221 */ /* 0x001fe20000010000 */
[----:B------:R-:W-:Y:S06]  /*7520*/  STS [R3+-0x200], R9 ;  /* 0xfffe000903007388 */ /* 0x000fec0000000800 */
[----:B------:R-:W0:Y:S01]  /*7530*/  MUFU.EX2 R15, R15 ;  /* 0x0000000f000f7308 */ /* 0x000e220000000800 */
[----:B-1----:R-:W-:Y:S01]  /*7540*/  FADD.FTZ R8, R8, R11 ;  /* 0x0000000b08087221 */ /* 0x002fe20000010000 */
[----:B------:R-:W-:Y:S06]  /*7550*/  STS [R3], R11 ;  /* 0x0000000b03007388 */ /* 0x000fec0000000800 */
        /* <DEDUP_REMOVED lines=13> */
[----:B0-----:R-:W-:-:S07]  /*7630*/  VIADD R3, R3, 0x1000 ;  /* 0x0000100003037836 */ /* 0x001fce0000000000 */
.L_x_18710:
[----:B------:R-:W-:Y:S05]  /*7640*/  BSYNC B1 ;  /* 0x0000000000017941 */ /* 0x000fea0003800000 */
.L_x_18709:
[----:B------:R-:W-:-:S13]  /*7650*/  ISETP.LT.OR P0, PT, R6, UR6, P0 ;  /* 0x0000000606007c0c */ /* 0x000fda0008701670 */
[----:B------:R-:W-:Y:S05]  /*7660*/  @!P0 BRA `(.L_x_18702) ;  /* 0x0000000000608947 */ /* 0x000fea0003800000 */
[----:B------:R-:W2:Y:S04]  /*7670*/  LDS R7, [R3+-0x400] ;  /* 0xfffc000003077984 */ /* 0x000ea80000000800 */
[----:B------:R-:W3:Y:S04]  /*7680*/  LDS R9, [R3+-0x200] ;  /* 0xfffe000003097984 */ /* 0x000ee80000000800 */
[----:B------:R-:W4:Y:S04]  /*7690*/  LDS R11, [R3] ;  /* 0x00000000030b7984 */ /* 0x000f280000000800 */
[----:B------:R-:W0:Y:S01]  /*76a0*/  LDS R13, [R3+0x200] ;  /* 0x00020000030d7984 */ /* 0x000e220000000800 */
[C---:B--2---:R-:W-:Y:S01]  /*76b0*/  FADD.FTZ R7, -R2.reuse, R7 ;  /* 0x0000000702077221 */ /* 0x044fe20000010100 */
[----:B---3--:R-:W-:-:S03]  /*76c0*/  FADD.FTZ R9, -R2, R9 ;  /* 0x0000000902097221 */ /* 0x008fc60000010100 */
[----:B------:R-:W-:Y:S01]  /*76d0*/  FMUL.FTZ R7, R7, 1.4426950216293334961 ;  /* 0x3fb8aa3b07077820 */ /* 0x000fe20000410000 */
[----:B----4-:R-:W-:Y:S01]  /*76e0*/  FADD.FTZ R11, -R2, R11 ;  /* 0x0000000b020b7221 */ /* 0x010fe20000010100 */
[----:B------:R-:W-:-:S04]  /*76f0*/  FMUL.FTZ R9, R9, 1.4426950216293334961 ;  /* 0x3fb8aa3b09097820 */ /* 0x000fc80000410000 */
[----:B------:R-:W2:Y:S01]  /*7700*/  MUFU.EX2 R7, R7 ;  /* 0x0000000700077308 */ /* 0x000ea20000000800 */
[----:B0-----:R-:W-:Y:S01]  /*7710*/  FADD.FTZ R13, -R2, R13 ;  /* 0x0000000d020d7221 */ /* 0x001fe20000010100 */
[----:B------:R-:W-:-:S03]  /*7720*/  FMUL.FTZ R11, R11, 1.4426950216293334961 ;  /* 0x3fb8aa3b0b0b7820 */ /* 0x000fc60000410000 */
[----:B------:R-:W-:-:S03]  /*7730*/  FMUL.FTZ R13, R13, 1.4426950216293334961 ;  /* 0x3fb8aa3b0d0d7820 */ /* 0x000fc60000410000 */
[----:B------:R-:W0:Y:S08]  /*7740*/  MUFU.EX2 R9, R9 ;  /* 0x0000000900097308 */ /* 0x000e300000000800 */
[----:B------:R-:W3:Y:S01]  /*7750*/  MUFU.EX2 R11, R11 ;  /* 0x0000000b000b7308 */ /* 0x000ee20000000800 */
[----:B--2---:R4:W-:Y:S01]  /*7760*/  STS [R3+-0x400], R7 ;  /* 0xfffc000703007388 */ /* 0x0049e20000000800 */
[----:B------:R-:W-:-:S06]  /*7770*/  FADD.FTZ R8, R8, R7 ;  /* 0x0000000708087221 */ /* 0x000fcc0000010000 */
[----:B------:R-:W2:Y:S01]  /*7780*/  MUFU.EX2 R13, R13 ;  /* 0x0000000d000d7308 */ /* 0x000ea20000000800 */
[----:B0-----:R4:W-:Y:S01]  /*7790*/  STS [R3+-0x200], R9 ;  /* 0xfffe000903007388 */ /* 0x0019e20000000800 */
[----:B------:R-:W-:-:S03]  /*77a0*/  FADD.FTZ R8, R8, R9 ;  /* 0x0000000908087221 */ /* 0x000fc60000010000 */
[----:B---3--:R4:W-:Y:S01]  /*77b0*/  STS [R3], R11 ;  /* 0x0000000b03007388 */ /* 0x0089e20000000800 */
[----:B------:R-:W-:-:S03]  /*77c0*/  FADD.FTZ R8, R8, R11 ;  /* 0x0000000b08087221 */ /* 0x000fc60000010000 */
[----:B--2---:R4:W-:Y:S01]  /*77d0*/  STS [R3+0x200], R13 ;  /* 0x0002000d03007388 */ /* 0x0049e20000000800 */
[----:B------:R-:W-:-:S07]  /*77e0*/  FADD.FTZ R8, R8, R13 ;  /* 0x0000000d08087221 */ /* 0x000fce0000010000 */
.L_x_18702:
[----:B------:R-:W-:Y:S05]  /*77f0*/  BSYNC B0 ;  /* 0x0000000000007941 */ /* 0x000fea0003800000 */
.L_x_18701:
        /* <DEDUP_REMOVED lines=8> */
[----:B--2---:R-:W2:Y:S01]  /*7880*/  SHFL.BFLY PT, R2, R3, 0x8, 0x1f ;  /* 0x0d001f0003027f89 */ /* 0x004ea200000e0000 */
[----:B------:R-:W-:-:S05]  /*7890*/  @!P2 VIADD R8, R8, 0x180 ;  /* 0x000001800808a836 */ /* 0x000fca0000000000 */
[----:B0-----:R-:W-:Y:S01]  /*78a0*/  @!P2 LEA R11, R11, R8, 0x18 ;  /* 0x000000080b0ba211 */ /* 0x001fe200078ec0ff */
[----:B--2---:R-:W-:Y:S01]  /*78b0*/  FADD.FTZ R2, R3, R2 ;  /* 0x0000000203027221 */ /* 0x004fe20000010000 */
[----:B------:R-:W-:-:S03]  /*78c0*/  @!P0 MOV R3, 0x400 ;  /* 0x0000040000038802 */ /* 0x000fc60000000f00 */
[----:B------:R-:W-:Y:S01]  /*78d0*/  @!P2 IMAD R10, R10, 0x4, R11 ;  /* 0x000000040a0aa824 */ /* 0x000fe200078e020b */
[----:B------:R-:W0:Y:S01]  /*78e0*/  SHFL.BFLY PT, R7, R2, 0x4, 0x1f ;  /* 0x0c801f0002077f89 */ /* 0x000e2200000e0000 */
[----:B------:R-:W-:-:S05]  /*78f0*/  @!P0 VIADD R3, R3, 0x180 ;  /* 0x0000018003038836 */ /* 0x000fca0000000000 */
[----:B----4-:R-:W-:Y:S01]  /*7900*/  @!P0 LEA R3, R12, R3, 0x18 ;  /* 0x000000030c038211 */ /* 0x010fe200078ec0ff */
        /* <DEDUP_REMOVED lines=31> */
[----:B------:R-:W-:-:S03]  /*7b00*/  MOV R6, R5 ;  /* 0x0000000500067202 */ /* 0x000fc60000000f00 */
[----:B0-----:R-:W-:-:S06]  /*7b10*/  ULEA UR7, UR8, UR7, 0x18 ;  /* 0x0000000708077291 */ /* 0x001fcc000f8ec03f */
[----:B------:R-:W-:-:S07]  /*7b20*/  LEA R3, R5, UR7, 0x2 ;  /* 0x0000000705037c11 */ /* 0x000fce000f8e10ff */
.L_x_18715:
        /* <DEDUP_REMOVED lines=8> */
.L_x_18714:
[----:B------:R-:W-:Y:S05]  /*7bb0*/  BSYNC B1 ;  /* 0x0000000000017941 */ /* 0x000fea0003800000 */
.L_x_18713:
        /* <DEDUP_REMOVED lines=12> */
[----:B-1----:R-:W-:Y:S01]  /*7c80*/  IMAD.U32 R33, RZ, RZ, UR6 ;  /* 0x00000006ff217e24 */ /* 0x002fe2000f8e00ff */
[----:B------:R-:W-:-:S03]  /*7c90*/  PLOP3.LUT P0, PT, PT, PT, PT, 0x8, 0x0 ;  /* 0x000000000000781c */ /* 0x000fc60003f0e170 */
[----:B------:R-:W-:-:S10]  /*7ca0*/  VIADD R33, R33, 0xfffffa00 ;  /* 0xfffffa0021217836 */ /* 0x000fd40000000000 */
.L_x_18718:
        /* <DEDUP_REMOVED lines=52> */
.L_x_18717:
[----:B------:R-:W-:Y:S05]  /*7ff0*/  BSYNC B1 ;  /* 0x0000000000017941 */ /* 0x000fea0003800000 */
.L_x_18716:
        /* <DEDUP_REMOVED lines=31> */
.L_x_18720:
[----:B------:R-:W-:Y:S05]  /*81f0*/  BSYNC B1 ;  /* 0x0000000000017941 */ /* 0x000fea0003800000 */
.L_x_18719:
        /* <DEDUP_REMOVED lines=14> */
.L_x_18712:
[----:B------:R-:W-:Y:S05]  /*82e0*/  BSYNC B0 ;  /* 0x0000000000007941 */ /* 0x000fea0003800000 */
.L_x_18711:
[----:B------:R-:W-:Y:S01]  /*82f0*/  BAR.SYNC.DEFER_BLOCKING 0x0 ;  /* 0x0000000000007b1d */ /* 0x000fe20000010000 */
[----:B------:R-:W-:-:S05]  /*8300*/  ISETP.GE.AND P0, PT, R0, UR4, PT ;  /* 0x0000000400007c0c */ /* 0x000fca000bf06270 */
[----:B------:R-:W-:Y:S01]  /*8310*/  ULDC UR13, c[0x0][0x25c] ;  /* 0x00009700000d7ab9 */ /* 0x000fe20000000800 */
[----:B------:R-:W-:Y:S07]  /*8320*/  BSSY B0, `(.L_x_18721) ;  /* 0x0000367000007945 */ /* 0x000fee0003800000 */
[----:B------:R-:W-:Y:S05]  /*8330*/  @!P0 BRA `(.L_x_18722) ;  /* 0x0000000000208947 */ /* 0x000fea0003800000 */
[----:B------:R-:W-:Y:S01]  /*8340*/  IMAD.MOV.U32 R25, RZ, RZ, RZ ;  /* 0x000000ffff197224 */ /* 0x000fe200078e00ff */
[----:B------:R-:W-:Y:S02]  /*8350*/  CS2R R26, SRZ ;  /* 0x00000000001a7805 */ /* 0x000fe4000001ff00 */
[----:B------:R-:W-:Y:S02]  /*8360*/  CS2R R28, SRZ ;  /* 0x00000000001c7805 */ /* 0x000fe4000001ff00 */
[----:B------:R-:W-:Y:S02]  /*8370*/  CS2R R30, SRZ ;  /* 0x00000000001e7805 */ /* 0x000fe4000001ff00 */
[----:B-1----:R-:W-:Y:S02]  /*8380*/  CS2R R32, SRZ ;  /* 0x0000000000207805 */ /* 0x002fe4000001ff00 */
[----:B------:R-:W-:Y:S01]  /*8390*/  CS2R R34, SRZ ;  /* 0x0000000000227805 */ /* 0x000fe2000001ff00 */
[----:B------:R-:W-:Y:S01]  /*83a0*/  IMAD.MOV.U32 R36, RZ, RZ, RZ ;  /* 0x000000ffff247224 */ /* 0x000fe200078e00ff */
[----:B------:R-:W-:Y:S06]  /*83b0*/  BRA `(.L_x_18723) ;  /* 0x0000003400747947 */ /* 0x000fec0003800000 */
.L_x_18722:
[----:B------:R-:W3:Y:S01]  /*83c0*/  S2UR UR7, SR_CgaCtaId ;  /* 0x00000000000779c3 */ /* 0x000ee20000008800 */
[C---:B------:R-:W-:Y:S01]  /*83d0*/  IADD3 R39, P0, R0.reuse, UR5, RZ ;  /* 0x0000000500277c10 */ /* 0x040fe2000ff1e0ff */
[----:B------:R-:W-:Y:S01]  /*83e0*/  ULDC.64 UR14, c[0x0][0x238] ;  /* 0x00008e00000e7ab9 */ /* 0x000fe20000000a00 */
[----:B------:R-:W-:Y:S01]  /*83f0*/  UMOV UR6, 0x400 ;  /* 0x0000040000067882 */ /* 0x000fe20000000000 */
[----:B------:R-:W-:Y:S01]  /*8400*/  ULDC UR8, c[0x0][0x260] ;  /* 0x0000980000087ab9 */ /* 0x000fe20000000800 */
[----:B--2---:R-:W-:Y:S01]  /*8410*/  LEA.HI.X.SX32 R2, R0, UR12, 0x1, P0 ;  /* 0x0000000c00027c11 */ /* 0x004fe200080f0eff */
[----:B------:R-:W-:Y:S01]  /*8420*/  UIADD3 UR6, UR6, 0x1a0, URZ ;  /* 0x000001a006067890 */ /* 0x000fe2000fffe03f */
[----:B------:R-:W-:Y:S01]  /*8430*/  LEA R38, P0, R39, UR14, 0x2 ;  /* 0x0000000e27267c11 */ /* 0x000fe2000f8010ff */
[----:B------:R-:W2:Y:S01]  /*8440*/  LDC R7, c[0x0][0x25c] ;  /* 0x00009700ff077b82 */ /* 0x000ea20000000800 */
[----:B------:R-:W-:Y:S01]  /*8450*/  IMAD.U32 R9, RZ, RZ, UR4 ;  /* 0x00000004ff097e24 */ /* 0x000fe2000f8e00ff */
[----:B------:R-:W-:-:S02]  /*8460*/  CS2R R26, SRZ ;  /* 0x00000000001a7805 */ /* 0x000fc4000001ff00 */
[----:B------:R-:W-:Y:S01]  /*8470*/  LEA.HI.X R39, R39, UR15, R2, 0x2, P0 ;  /* 0x0000000f27277c11 */ /* 0x000fe200080f1402 */
[----:B------:R-:W-:Y:S01]  /*8480*/  IMAD R6, R4, UR8, RZ ;  /* 0x0000000804067c24 */ /* 0x000fe2000f8e02ff */
[----:B------:R-:W-:Y:S01]  /*8490*/  LEA.HI R2, R24, R24, RZ, 0x1 ;  /* 0x0000001818027211 */ /* 0x000fe200078f08ff */
[----:B------:R-:W-:Y:S01]  /*84a0*/  IMAD.MOV.U32 R25, RZ, RZ, RZ ;  /* 0x000000ffff197224 */ /* 0x000fe200078e00ff */
[----:B------:R-:W-:Y:S02]  /*84b0*/  CS2R R28, SRZ ;  /* 0x00000000001c7805 */ /* 0x000fe4000001ff00 */
[----:B------:R-:W-:Y:S02]  /*84c0*/  CS2R R30, SRZ ;  /* 0x00000000001e7805 */ /* 0x000fe4000001ff00 */
[C---:B0-----:R-:W-:Y:S01]  /*84d0*/  LOP3.LUT R3, R2.reuse, 0xfffffffe, RZ, 0xc0, !PT ;  /* 0xfffffffe02037812 */ /* 0x041fe200078ec0ff */
[----:B------:R-:W-:Y:S01]  /*84e0*/  IMAD.SHL.U32 R2, R2, 0x8, RZ ;  /* 0x0000000802027824 */ /* 0x000fe200078e00ff */
[----:B-1----:R-:W-:-:S02]  /*84f0*/  CS2R R32, SRZ ;  /* 0x0000000000207805 */ /* 0x002fc4000001ff00 */
[----:B------:R-:W-:Y:S01]  /*8500*/  CS2R R34, SRZ ;  /* 0x0000000000227805 */ /* 0x000fe2000001ff00 */
[----:B------:R-:W-:Y:S01]  /*8510*/  IMAD.MOV.U32 R36, RZ, RZ, RZ ;  /* 0x000000ffff247224 */ /* 0x000fe200078e00ff */
[----:B------:R-:W-:Y:S01]  /*8520*/  IADD3 R40, -R0, -0x1, R9 ;  /* 0xffffffff00287810 */ /* 0x000fe20007ffe109 */
[----:B------:R-:W-:Y:S01]  /*8530*/  IMAD.IADD R3, R24, 0x1, -R3 ;  /* 0x0000000118037824 */ /* 0x000fe200078e0a03 */
[----:B---3--:R-:W-:Y:S01]  /*8540*/  ULEA UR6, UR7, UR6, 0x18 ;  /* 0x0000000607067291 */ /* 0x008fe2000f8ec03f */
[----:B------:R-:W-:Y:S01]  /*8550*/  LOP3.LUT R2, R2, 0xfffffff0, RZ, 0xc0, !PT ;  /* 0xfffffff002027812 */ /* 0x000fe200078ec0ff */
[----:B------:R-:W-:Y:S02]  /*8560*/  IMAD.MOV.U32 R37, RZ, RZ, R0 ;  /* 0x000000ffff257224 */ /* 0x000fe400078e0000 */
[----:B------:R-:W-:Y:S01]  /*8570*/  IMAD R43, R0, 0x2, R3 ;  /* 0x00000002002b7824 */ /* 0x000fe200078e0203 */
[----:B------:R-:W-:Y:S02]  /*8580*/  SHF.L.U32 R3, R3, 0x3, RZ ;  /* 0x0000000303037819 */ /* 0x000fe400000006ff */
[----:B--2---:R-:W-:-:S02]  /*8590*/  SHF.R.S32.HI R4, RZ, 0x1f, R7 ;  /* 0x0000001fff047819 */ /* 0x004fc40000011407 */
[----:B------:R-:W-:Y:S01]  /*85a0*/  LEA R43, R43, UR6, 0x5 ;  /* 0x000000062b2b7c11 */ /* 0x000fe2000f8e28ff */
[----:B------:R-:W-:Y:S01]  /*85b0*/  IMAD.IADD R41, R3, 0x1, R2 ;  /* 0x0000000103297824 */ /* 0x000fe200078e0202 */
[----:B------:R-:W-:Y:S01]  /*85c0*/  SHF.R.S32.HI R7, RZ, 0x1f, R6 ;  /* 0x0000001fff077819 */ /* 0x000fe20000011406 */
[----:B------:R-:W-:Y:S02]  /*85d0*/  IMAD R42, R0, 0x10, R3 ;  /* 0x00000010002a7824 */ /* 0x000fe400078e0203 */
[----:B------:R-:W-:Y:S01]  /*85e0*/  VIADD R43, R43, 0x10 ;  /* 0x000000102b2b7836 */ /* 0x000fe20000000000 */
[C---:B------:R-:W-:Y:S01]  /*85f0*/  IADD3 R57, R41.reuse, 0x800, RZ ;  /* 0x0000080029397810 */ /* 0x040fe20007ffe0ff */
        /* <DEDUP_REMOVED lines=9> */
.L_x_18748:
[----:B------:R-:W2:Y:S01]  /*8690*/  LDG.E.CONSTANT R9, desc[UR10][R38.64] ;  /* 0x0000000a26097981 */ /* 0x000ea2000c1e9900 */
[----:B------:R-:W0:Y:S01]  /*86a0*/  LDC.64 R2, c[0x0][0x228] ;  /* 0x00008a00ff027b82 */ /* 0x000e220000000a00 */
        /* <DEDUP_REMOVED lines=24> */
[----:B-----5:R-:W5:Y:S01]  /*8830*/  LDG.E.CONSTANT R52, desc[UR10][R72.64+0x4] ;  /* 0x0000040a48347981 */ /* 0x020f62000c1e9900 */
[----:B------:R-:W-:Y:S02]  /*8840*/  LEA.HI.X R11, R8, R3, R9, 0x1, P0 ;  /* 0x00000003080b7211 */ /* 0x000fe400000f0c09 */
[-C--:B------:R-:W-:Y:S01]  /*8850*/  IADD3 R9, P6, R57, R16.reuse, RZ ;  /* 0x0000001039097210 */ /* 0x080fe20007fde0ff */
[----:B------:R-:W5:Y:S01]  /*8860*/  LDG.E.CONSTANT R54, desc[UR10][R72.64+0x8] ;  /* 0x0000080a48367981 */ /* 0x000f62000c1e9900 */
[----:B------:R-:W-:Y:S02]  /*8870*/  IADD3 R19, P5, R59, R16, RZ ;  /* 0x000000103b137210 */ /* 0x000fe40007fbe0ff */
[----:B------:R-:W-:Y:S01]  /*8880*/  LEA R8, P2, R9, R2, 0x1 ;  /* 0x0000000209087211 */ /* 0x000fe200078408ff */
[----:B------:R-:W5:Y:S01]  /*8890*/  LDG.E.CONSTANT R62, desc[UR10][R72.64+0xc] ;  /* 0x00000c0a483e7981 */ /* 0x000f62000c1e9900 */
[----:B------:R-:W-:-:S02]  /*88a0*/  LEA.HI.X.SX32 R50, R57, R60, 0x1, P6 ;  /* 0x0000003c39327211 */ /* 0x000fc400030f0eff */
[-C--:B------:R-:W-:Y:S01]  /*88b0*/  IADD3 R21, P4, R61, R16.reuse, RZ ;  /* 0x000000103d157210 */ /* 0x080fe20007f9e0ff */
[----:B------:R-:W5:Y:S01]  /*88c0*/  LDG.E.CONSTANT R70, desc[UR10][R10.64] ;  /* 0x0000000a0a467981 */ /* 0x000f62000c1e9900 */
[----:B------:R-:W-:Y:S02]  /*88d0*/  LEA.HI.X R9, R9, R3, R50, 0x1, P2 ;  /* 0x0000000309097211 */ /* 0x000fe400010f0c32 */
[----:B------:R-:W-:Y:S01]  /*88e0*/  IADD3 R17, P3, R63, R16, RZ ;  /* 0x000000103f117210 */ /* 0x000fe20007f7e0ff */
        /* <DEDUP_REMOVED lines=13> */
[----:B------:R-:W-:-:S03]  /*89c0*/  LEA.HI.X R23, R17, R3, R44, 0x1, P6 ;  /* 0x0000000311177211 */ /* 0x000fc600030f0c2c */
        /* <DEDUP_REMOVED lines=30> */
[----:B------:R0:W5:Y:S01]  /*8bb0*/  LDG.E.CONSTANT R82, desc[UR10][R20.64] ;  /* 0x0000000a14527981 */ /* 0x000162000c1e9900 */
[----:B------:R-:W-:Y:S01]  /*8bc0*/  F2FP.BF16.F32.PACK_AB R10, R11, R10 ;  /* 0x0000000a0b0a723e */ /* 0x000fe200000010ff */
[----:B------:R-:W-:-:S02]  /*8bd0*/  IMAD.MOV.U32 R11, RZ, RZ, R19 ;  /* 0x000000ffff0b7224 */ /* 0x000fc400078e0013 */
[----:B------:R0:W5:Y:S04]  /*8be0*/  LDG.E.CONSTANT R83, desc[UR10][R20.64+0x4] ;  /* 0x0000040a14537981 */ /* 0x000168000c1e9900 */
[----:B------:R0:W5:Y:S01]  /*8bf0*/  LDG.E.CONSTANT R84, desc[UR10][R20.64+0x8] ;  /* 0x0000080a14547981 */ /* 0x000162000c1e9900 */
[----:B-1----:R-:W-:-:S03]  /*8c00*/  F2FP.BF16.F32.PACK_AB R23, R13, R12 ;  /* 0x0000000c0d17723e */ /* 0x002fc600000010ff */
[----:B------:R0:W5:Y:S01]  /*8c10*/  LDG.E.CONSTANT R85, desc[UR10][R20.64+0xc] ;  /* 0x00000c0a14557981 */ /* 0x000162000c1e9900 */
[----:B------:R-:W-:-:S03]  /*8c20*/  F2FP.BF16.F32.PACK_AB R90, R15, R14 ;  /* 0x0000000e0f5a723e */ /* 0x000fc600000010ff */
[----:B------:R0:W5:Y:S04]  /*8c30*/  LDG.E.CONSTANT R12, desc[UR10][R8.64] ;  /* 0x0000000a080c7981 */ /* 0x000168000c1e9900 */
[----:B------:R0:W5:Y:S04]  /*8c40*/  LDG.E.CONSTANT R15, desc[UR10][R8.64+0x4] ;  /* 0x0000040a080f7981 */ /* 0x000168000c1e9900 */
[----:B------:R0:W5:Y:S04]  /*8c50*/  LDG.E.CONSTANT R14, desc[UR10][R8.64+0x8] ;  /* 0x0000080a080e7981 */ /* 0x000168000c1e9900 */
[----:B------:R0:W5:Y:S01]  /*8c60*/  LDG.E.CONSTANT R19, desc[UR10][R8.64+0xc] ;  /* 0x00000c0a08137981 */ /* 0x000162000c1e9900 */
[----:B------:R-:W-:Y:S01]  /*8c70*/  ISETP.NE.AND P0, PT, R40, RZ, PT ;  /* 0x000000ff2800720c */ /* 0x000fe20003f05270 */
[----:B------:R-:W-:Y:S01]  /*8c80*/  BSSY B1, `(.L_x_18724) ;  /* 0x0000021000017945 */ /* 0x000fe20003800000 */
[----:B------:R-:W-:-:S11]  /*8c90*/  IADD3 R16, P1, R45, R16, RZ ;  /* 0x000000102d107210 */ /* 0x000fd60007f3e0ff */
[----:B0-----:R-:W-:Y:S05]  /*8ca0*/  @P0 BRA `(.L_x_18725) ;  /* 0x0000000000780947 */ /* 0x001fea0003800000 */
[C---:B------:R-:W-:Y:S01]  /*8cb0*/  VIADD R18, R42.reuse, 0x2 ;  /* 0x000000022a127836 */ /* 0x040fe20000000000 */
[C---:B------:R-:W-:Y:S01]  /*8cc0*/  ISETP.GE.AND P2, PT, R42.reuse, UR9, PT ;  /* 0x000000092a007c0c */ /* 0x040fe2000bf46270 */
[C---:B------:R-:W-:Y:S02]  /*8cd0*/  VIADD R13, R42.reuse, 0x4 ;  /* 0x000000042a0d7836 */ /* 0x040fe40000000000 */
[----:B------:R-:W-:Y:S01]  /*8ce0*/  VIADD R21, R42, 0x5 ;  /* 0x000000052a157836 */ /* 0x000fe20000000000 */
[----:B------:R-:W-:Y:S01]  /*8cf0*/  ISETP.GE.AND P5, PT, R18, UR9, PT ;  /* 0x0000000912007c0c */ /* 0x000fe2000bfa6270 */
[C---:B------:R-:W-:Y:S01]  /*8d00*/  VIADD R20, R42.reuse, 0x3 ;  /* 0x000000032a147836 */ /* 0x040fe20000000000 */
[----:B------:R-:W-:Y:S02]  /*8d10*/  ISETP.GE.AND P3, PT, R13, UR9, PT ;  /* 0x000000090d007c0c */ /* 0x000fe4000bf66270 */
[----:B------:R-:W-:Y:S01]  /*8d20*/  ISETP.GE.AND P4, PT, R21, UR9, PT ;  /* 0x0000000915007c0c */ /* 0x000fe2000bf86270 */
[----:B------:R-:W-:Y:S01]  /*8d30*/  VIADD R21, R42, 0x7 ;  /* 0x000000072a157836 */ /* 0x000fe20000000000 */
[----:B------:R-:W-:-:S02]  /*8d40*/  ISETP.GE.AND P6, PT, R20, UR9, PT ;  /* 0x0000000914007c0c */ /* 0x000fc4000bfc6270 */
[C---:B-----5:R-:W-:Y:S02]  /*8d50*/  PRMT R13, R15.reuse, 0x7632, R13 ;  /* 0x000076320f0d7816 */ /* 0x060fe4000000000d */
        /* <DEDUP_REMOVED lines=19> */
.L_x_18725:
[----:B------:R-:W-:Y:S05]  /*8e90*/  BSYNC B1 ;  /* 0x0000000000017941 */ /* 0x000fea0003800000 */
.L_x_18724:
[----:B------:R-:W-:Y:S01]  /*8ea0*/  IMAD.MOV.U32 R13, RZ, RZ, R23 ;  /* 0x000000ffff0d7224 */ /* 0x000fe200078e0017 */
[----:B-----5:R-:W-:Y:S01]  /*8eb0*/  HFMA2.MMA.BF16_V2 R18, R11, R12, -RZ ;  /* 0x0000000c0b127235 */ /* 0x020fe200003000ff */
[----:B------:R-:W-:Y:S02]  /*8ec0*/  IMAD.MOV.U32 R12, RZ, RZ, R90 ;  /* 0x000000ffff0c7224 */ /* 0x000fe400078e005a */
[----:B------:R-:W-:Y:S01]  /*8ed0*/  HMUL2.BF16_V2 R20, R10, R15 ;  /* 0x0000000f0a147232 */ /* 0x000fe20000200000 */
[----:B------:R-:W-:Y:S01]  /*8ee0*/  LEA R2, P2, R16, R2, 0x1 ;  /* 0x0000000210027211 */ /* 0x000fe200078408ff */
[----:B------:R-:W-:Y:S01]  /*8ef0*/  HFMA2.MMA.BF16_V2 R21, R13, R14, -RZ ;  /* 0x0000000e0d157235 */ /* 0x000fe200003000ff */
[----:B------:R-:W-:Y:S02]  /*8f00*/  HMUL2.BF16_V2 R22, R12, R19 ;  /* 0x000000130c167232 */ /* 0x000fe40000200000 */
[----:B------:R-:W-:Y:S02]  /*8f10*/  PRMT R19, R20, 0x7632, R19 ;  /* 0x0000763214137816 */ /* 0x000fe40000000013 */
[----:B------:R-:W-:-:S02]  /*8f20*/  LEA.HI.X.SX32 R60, R45, R60, 0x1, P1 ;  /* 0x0000003c2d3c7211 */ /* 0x000fc400008f0eff */
[C---:B------:R-:W-:Y:S01]  /*8f30*/  PRMT R14, R18.reuse, 0x7610, R14 ;  /* 0x00007610120e7816 */ /* 0x040fe2000000000e */
[----:B------:R-:W-:Y:S01]  /*8f40*/  IMAD.U32 R19, R19, 0x10000, RZ ;  /* 0x0001000013137824 */ /* 0x000fe200078e00ff */
[----:B------:R-:W-:Y:S02]  /*8f50*/  PRMT R15, R18, 0x7632, R15 ;  /* 0x00007632120f7816 */ /* 0x000fe4000000000f */
        /* <DEDUP_REMOVED lines=9> */
[----:B------:R-:W-:Y:S01]  /*8ff0*/  FADD.FTZ R23, R23, R90 ;  /* 0x0000005a17177221 */ /* 0x000fe20000010000 */
[----:B------:R-:W-:Y:S01]  /*9000*/  FADD.FTZ R18, R18, R19 ;  /* 0x0000001312127221 */ /* 0x000fe20000010000 */
[----:B------:R-:W-:-:S02]  /*9010*/  IMAD.U32 R15, R14, 0x10000, RZ ;  /* 0x000100000e0f7824 */ /* 0x000fc400078e00ff */
[----:B------:R-:W-:Y:S01]  /*9020*/  FADD.FTZ R21, R20, R21 ;  /* 0x0000001514157221 */ /* 0x000fe20000010000 */
[----:B------:R-:W-:Y:S02]  /*9030*/  IMAD.U32 R22, R22, 0x10000, RZ ;  /* 0x0001000016167824 */ /* 0x000fe400078e00ff */
[----:B------:R-:W-:Y:S01]  /*9040*/  FADD.FTZ R18, R23, R18 ;  /* 0x0000001217127221 */ /* 0x000fe20000010000 */
[----:B------:R0:W5:Y:S01]  /*9050*/  LDG.E.CONSTANT R14, desc[UR10][R8.64+0x200] ;  /* 0x0002000a080e7981 */ /* 0x000162000c1e9900 */
[----:B------:R-:W-:Y:S02]  /*9060*/  FADD.FTZ R19, R22, R15 ;  /* 0x0000000f16137221 */ /* 0x000fe40000010000 */
[----:B------:R-:W-:Y:S01]  /*9070*/  FADD.FTZ R18, R18, R21 ;  /* 0x0000001512127221 */ /* 0x000fe20000010000 */
[----:B------:R0:W5:Y:S04]  /*9080*/  LDG.E.CONSTANT R20, desc[UR10][R8.64+0x208] ;  /* 0x0002080a08147981 */ /* 0x000168000c1e9900 */
[----:B------:R0:W5:Y:S04]  /*9090*/  LDG.E.CONSTANT R21, desc[UR10][R8.64+0x204] ;  /* 0x0002040a08157981 */ /* 0x000168000c1e9900 */
[----:B------:R0:W5:Y:S01]  /*90a0*/  LDG.E.CONSTANT R15, desc[UR10][R8.64+0x20c] ;  /* 0x00020c0a080f7981 */ /* 0x000162000c1e9900 */
[----:B------:R-:W-:Y:S04]  /*90b0*/  BSSY B1, `(.L_x_18726) ;  /* 0x0000020000017945 */ /* 0x000fe80003800000 */
        /* <DEDUP_REMOVED lines=11> */
[----:B------:R-:W-:-:S02]  /*9170*/  ISETP.GE.AND P6, PT, R22, UR9, PT ;  /* 0x0000000916007c0c */ /* 0x000fc4000bfc6270 */
[C---:B-----5:R-:W-:Y:S02]  /*9180*/  PRMT R8, R21.reuse, 0x7632, R8 ;  /* 0x0000763215087816 */ /* 0x060fe40000000008 */
        /* <DEDUP_REMOVED lines=18> */
.L_x_18727:
[----:B------:R-:W-:Y:S05]  /*92b0*/  BSYNC B1 ;  /* 0x0000000000017941 */ /* 0x000fea0003800000 */
.L_x_18726:
[----:B------:R-:W-:Y:S01]  /*92c0*/  LEA.HI.X R3, R16, R3, R60, 0x1, P2 ;  /* 0x0000000310037211 */ /* 0x000fe200010f0c3c */
[----:B0-----:R-:W-:Y:S01]  /*92d0*/  FADD.FTZ R9, R18, R19 ;  /* 0x0000001312097221 */ /* 0x001fe20000010000 */
[----:B-----5:R-:W-:Y:S01]  /*92e0*/  HFMA2.MMA.BF16_V2 R8, R11, R14, -RZ ;  /* 0x0000000e0b087235 */ /* 0x020fe200003000ff */
[----:B------:R-:W-:Y:S01]  /*92f0*/  HMUL2.BF16_V2 R16, R10, R21 ;  /* 0x000000150a107232 */ /* 0x000fe20000200000 */
[----:B------:R-:W-:Y:S01]  /*9300*/  HFMA2.MMA.BF16_V2 R20, R13, R20, -RZ ;  /* 0x000000140d147235 */ /* 0x000fe200003000ff */
[----:B------:R0:W5:Y:S01]  /*9310*/  LDG.E.CONSTANT R22, desc[UR10][R2.64] ;  /* 0x0000000a02167981 */ /* 0x000162000c1e9900 */
[----:B------:R-:W-:Y:S02]  /*9320*/  BSSY B1, `(.L_x_18728) ;  /* 0x0000026000017945 */ /* 0x000fe40003800000 */
[----:B------:R-:W-:Y:S01]  /*9330*/  PRMT R18, R16, 0x7632, R18 ;  /* 0x0000763210127816 */ /* 0x000fe20000000012 */
[----:B------:R0:W5:Y:S03]  /*9340*/  LDG.E.CONSTANT R91, desc[UR10][R2.64+0x4] ;  /* 0x0000040a025b7981 */ /* 0x000166000c1e9900 */
[----:B------:R-:W-:Y:S01]  /*9350*/  PRMT R14, R8, 0x7632, R14 ;  /* 0x00007632080e7816 */ /* 0x000fe2000000000e */
[----:B------:R0:W5:Y:S01]  /*9360*/  LDG.E.CONSTANT R60, desc[UR10][R2.64+0x8] ;  /* 0x0000080a023c7981 */ /* 0x000162000c1e9900 */
[----:B------:R-:W-:-:S03]  /*9370*/  PRMT R21, R20, 0x7632, R21 ;  /* 0x0000763214157816 */ /* 0x000fc60000000015 */
[----:B------:R0:W5:Y:S01]  /*9380*/  LDG.E.CONSTANT R19, desc[UR10][R2.64+0xc] ;  /* 0x00000c0a02137981 */ /* 0x000162000c1e9900 */
[----:B------:R-:W-:Y:S05]  /*9390*/  @P0 BRA `(.L_x_18729) ;  /* 0x0000000000780947 */ /* 0x000fea0003800000 */
[C---:B------:R-:W-:Y:S01]  /*93a0*/  VIADD R23, R42.reuse, 0x5 ;  /* 0x000000052a177836 */ /* 0x040fe20000000000 */
[C---:B0-----:R-:W-:Y:S01]  /*93b0*/  IADD3 R2, R42.reuse, 0x2, RZ ;  /* 0x000000022a027810 */ /* 0x041fe20007ffe0ff */
        /* <DEDUP_REMOVED lines=28> */
.L_x_18729:
[----:B------:R-:W-:Y:S05]  /*9580*/  BSYNC B1 ;  /* 0x0000000000017941 */ /* 0x000fea0003800000 */
.L_x_18728:
[----:B------:R-:W-:Y:S02]  /*9590*/  IMAD.U32 R8, R8, 0x10000, RZ ;  /* 0x0001000008087824 */ /* 0x000fe400078e00ff */
[----:B0----5:R-:W-:Y:S02]  /*95a0*/  HMUL2.BF16_V2 R2, R11, R22 ;  /* 0x000000160b027232 */ /* 0x021fe40000200000 */
[----:B------:R-:W-:Y:S01]  /*95b0*/  IMAD.U32 R3, R14, 0x10000, RZ ;  /* 0x000100000e037824 */ /* 0x000fe200078e00ff */
[----:B------:R-:W-:Y:S01]  /*95c0*/  HFMA2.MMA.BF16_V2 R14, R10, R91, -RZ ;  /* 0x0000005b0a0e7235 */ /* 0x000fe200003000ff */
[----:B------:R-:W-:Y:S01]  /*95d0*/  SHF.L.U32 R23, R18, 0x10, RZ ;  /* 0x0000001012177819 */ /* 0x000fe200000006ff */
[----:B------:R-:W-:Y:S02]  /*95e0*/  IMAD.U32 R16, R16, 0x10000, RZ ;  /* 0x0001000010107824 */ /* 0x000fe400078e00ff */
[----:B------:R-:W-:Y:S01]  /*95f0*/  FADD.FTZ R3, R8, R3 ;  /* 0x0000000308037221 */ /* 0x000fe20000010000 */
[----:B------:R-:W-:Y:S01]  /*9600*/  PRMT R8, R2, 0x7632, R8 ;  /* 0x0000763202087816 */ /* 0x000fe20000000008 */
[----:B------:R-:W-:-:S02]  /*9610*/  IMAD.U32 R20, R20, 0x10000, RZ ;  /* 0x0001000014147824 */ /* 0x000fc400078e00ff */
[----:B------:R-:W-:Y:S01]  /*9620*/  FADD.FTZ R16, R16, R23 ;  /* 0x0000001710107221 */ /* 0x000fe20000010000 */
[----:B------:R-:W-:Y:S02]  /*9630*/  IMAD.U32 R21, R21, 0x10000, RZ ;  /* 0x0001000015157824 */ /* 0x000fe400078e00ff */
[----:B------:R-:W-:Y:S02]  /*9640*/  HMUL2.BF16_V2 R15, R12, R15 ;  /* 0x0000000f0c0f7232 */ /* 0x000fe40000200000 */
[----:B------:R-:W-:Y:S01]  /*9650*/  IMAD.U32 R23, R8, 0x10000, RZ ;  /* 0x0001000008177824 */ /* 0x000fe200078e00ff */
[C---:B------:R-:W-:Y:S01]  /*9660*/  PRMT R18, R14.reuse, 0x7632, R18 ;  /* 0x000076320e127816 */ /* 0x040fe20000000012 */
[----:B------:R-:W-:Y:S01]  /*9670*/  HFMA2.MMA.BF16_V2 R8, R13, R60, -RZ ;  /* 0x0000003c0d087235 */ /* 0x000fe200003000ff */
[----:B------:R-:W-:Y:S02]  /*9680*/  IMAD.U32 R14, R14, 0x10000, RZ ;  /* 0x000100000e0e7824 */ /* 0x000fe400078e00ff */
[----:B------:R-:W-:Y:S01]  /*9690*/  FADD.FTZ R21, R20, R21 ;  /* 0x0000001514157221 */ /* 0x000fe20000010000 */
[----:B------:R-:W-:-:S02]  /*96a0*/  IMAD.U32 R2, R2, 0x10000, RZ ;  /* 0x0001000002027824 */ /* 0x000fc400078e00ff */
[----:B------:R-:W-:Y:S02]  /*96b0*/  HMUL2.BF16_V2 R19, R12, R19 ;  /* 0x000000130c137232 */ /* 0x000fe40000200000 */
[----:B------:R-:W-:Y:S02]  /*96c0*/  IMAD.U32 R91, R18, 0x10000, RZ ;  /* 0x00010000125b7824 */ /* 0x000fe400078e00ff */
        /* <DEDUP_REMOVED lines=18> */
[----:B------:R-:W-:Y:S01]  /*97f0*/  BSSY B1, `(.L_x_18730) ;  /* 0x0000025000017945 */ /* 0x000fe20003800000 */
        /* <DEDUP_REMOVED lines=36> */
.L_x_18731:
[----:B------:R-:W-:Y:S05]  /*9a40*/  BSYNC B1 ;  /* 0x0000000000017941 */ /* 0x000fea0003800000 */
.L_x_18730:
        /* <DEDUP_REMOVED lines=40> */
.L_x_18733:
[----:B------:R-:W-:Y:S05]  /*9cd0*/  BSYNC B1 ;  /* 0x0000000000017941 */ /* 0x000fea0003800000 */
.L_x_18732:
        /* <DEDUP_REMOVED lines=22> */
[----:B------:R-:W-:-:S02]  /*9e40*/  HMUL2.BF16_V2 R2, R12, R48 ;  /* 0x000000300c027232 */ /* 0x000fc40000200000 */
[----:B------:R-:W-:-:S04]  /*9e50*/  IMAD.U32 R15, R15, 0x10000, RZ ;  /* 0x000100000f0f7824 */ /* 0x000fc800078e00ff */
        /* <DEDUP_REMOVED lines=14> */
[----:B------:R-:W-:Y:S01]  /*9f40*/  FADD.FTZ R2, R9, R14 ;  /* 0x0000000e09027221 */ /* 0x000fe20000010000 */
[----:B------:R-:W-:Y:S01]  /*9f50*/  FADD.FTZ R16, R16, R17 ;  /* 0x0000001110107221 */ /* 0x000fe20000010000 */
        /* <DEDUP_REMOVED lines=32> */
.L_x_18735:
[----:B------:R-:W-:Y:S05]  /*a160*/  BSYNC B1 ;  /* 0x0000000000017941 */ /* 0x000fea0003800000 */
.L_x_18734:
[----:B------:R-:W-:Y:S01]  /*a170*/  FADD.FTZ R2, R2, R3 ;  /* 0x0000000302027221 */ /* 0x000fe20000010000 */
[----:B------:R-:W-:Y:S01]  /*a180*/  FADD.FTZ R3, R15, R16 ;  /* 0x000000100f037221 */ /* 0x000fe20000010000 */
[----:B------:R-:W-:Y:S01]  /*a190*/  HFMA2.MMA.BF16_V2 R8, R11, R64, -RZ ;  /* 0x000000400b087235 */ /* 0x000fe200003000ff */
[----:B------:R-:W-:Y:S01]  /*a1a0*/  HMUL2.BF16_V2 R14, R10, R58 ;  /* 0x0000003a0a0e7232 */ /* 0x000fe20000200000 */
[----:B------:R-:W-:Y:S01]  /*a1b0*/  HFMA2.MMA.BF16_V2 R16, R13, R56, -RZ ;  /* 0x000000380d107235 */ /* 0x000fe200003000ff */
[----:B------:R-:W-:Y:S03]  /*a1c0*/  BSSY B1, `(.L_x_18736) ;  /* 0x0000023000017945 */ /* 0x000fe60003800000 */
        /* <DEDUP_REMOVED lines=34> */
.L_x_18737:
[----:B------:R-:W-:Y:S05]  /*a3f0*/  BSYNC B1 ;  /* 0x0000000000017941 */ /* 0x000fea0003800000 */
.L_x_18736:
        /* <DEDUP_REMOVED lines=23> */
[C---:B------:R-:W-:Y:S02]  /*a570*/  HMUL2.BF16_V2 R8, R12.reuse, R65 ;  /* 0x000000410c087232 */ /* 0x040fe40000200000 */
[----:B------:R-:W-:Y:S02]  /*a580*/  IMAD.U32 R17, R17, 0x10000, RZ ;  /* 0x0001000011117824 */ /* 0x000fe400078e00ff */
        /* <DEDUP_REMOVED lines=51> */
.L_x_18739:
[----:B------:R-:W-:Y:S05]  /*a8c0*/  BSYNC B1 ;  /* 0x0000000000017941 */ /* 0x000fea0003800000 */
.L_x_18738:
[----:B------:R-:W-:Y:S01]  /*a8d0*/  HFMA2.MMA.BF16_V2 R2, R11, R70, -RZ ;  /* 0x000000460b027235 */ /* 0x000fe200003000ff */
[----:B------:R-:W-:Y:S01]  /*a8e0*/  FADD.FTZ R31, R8, R31 ;  /* 0x0000001f081f7221 */ /* 0x000fe20000010000 */
[----:B------:R-:W-:Y:S01]  /*a8f0*/  HFMA2.MMA.BF16_V2 R14, R13, R72, -RZ ;  /* 0x000000480d0e7235 */ /* 0x000fe200003000ff */
[----:B------:R-:W-:Y:S01]  /*a900*/  HMUL2.BF16_V2 R8, R10, R71 ;  /* 0x000000470a087232 */ /* 0x000fe20000200000 */
[----:B------:R-:W-:Y:S01]  /*a910*/  BSSY B1, `(.L_x_18740) ;  /* 0x0000033000017945 */ /* 0x000fe20003800000 */
[----:B------:R-:W-:Y:S02]  /*a920*/  HMUL2.BF16_V2 R75, R12, R75 ;  /* 0x0000004b0c4b7232 */ /* 0x000fe40000200000 */
[----:B------:R-:W-:Y:S01]  /*a930*/  FADD.FTZ R30, R17, R30 ;  /* 0x0000001e111e7221 */ /* 0x000fe20000010000 */
[C---:B------:R-:W-:Y:S01]  /*a940*/  PRMT R9, R8.reuse, 0x7632, R9 ;  /* 0x0000763208097816 */ /* 0x040fe20000000009 */
[----:B------:R-:W-:Y:S01]  /*a950*/  IMAD.U32 R16, R8, 0x10000, RZ ;  /* 0x0001000008107824 */ /* 0x000fe200078e00ff */
[----:B------:R-:W-:-:S02]  /*a960*/  PRMT R3, R2, 0x7632, R3 ;  /* 0x0000763202037816 */ /* 0x000fc40000000003 */
[----:B------:R-:W-:Y:S01]  /*a970*/  SHF.L.U32 R2, R2, 0x10, RZ ;  /* 0x0000001002027819 */ /* 0x000fe200000006ff */
[----:B------:R-:W-:Y:S01]  /*a980*/  IMAD.U32 R9, R9, 0x10000, RZ ;  /* 0x0001000009097824 */ /* 0x000fe200078e00ff */
[C---:B------:R-:W-:Y:S01]  /*a990*/  PRMT R15, R14.reuse, 0x7632, R15 ;  /* 0x000076320e0f7816 */ /* 0x040fe2000000000f */
[----:B------:R-:W-:Y:S02]  /*a9a0*/  IMAD.U32 R3, R3, 0x10000, RZ ;  /* 0x0001000003037824 */ /* 0x000fe400078e00ff */
[----:B------:R-:W-:Y:S02]  /*a9b0*/  IMAD.U32 R14, R14, 0x10000, RZ ;  /* 0x000100000e0e7824 */ /* 0x000fe400078e00ff */
[----:B------:R-:W-:Y:S01]  /*a9c0*/  FADD.FTZ R9, R16, R9 ;  /* 0x0000000910097221 */ /* 0x000fe20000010000 */
[--C-:B------:R-:W-:Y:S01]  /*a9d0*/  FADD.FTZ R8, R2, R3.reuse ;  /* 0x0000000302087221 */ /* 0x100fe20000010000 */
[----:B------:R-:W-:Y:S01]  /*a9e0*/  PRMT R2, R75, 0x7610, R2 ;  /* 0x000076104b027816 */ /* 0x000fe20000000002 */
[----:B------:R-:W-:Y:S01]  /*a9f0*/  IMAD.U32 R15, R15, 0x10000, RZ ;  /* 0x000100000f0f7824 */ /* 0x000fe200078e00ff */
[----:B------:R-:W-:Y:S01]  /*aa00*/  PRMT R3, R75, 0x7632, R3 ;  /* 0x000076324b037816 */ /* 0x000fe20000000003 */
[----:B------:R-:W-:-:S02]  /*aa10*/  FADD.FTZ R8, R8, R9 ;  /* 0x0000000908087221 */ /* 0x000fc40000010000 */
[----:B------:R-:W-:Y:S01]  /*aa20*/  FADD.FTZ R15, R14, R15 ;  /* 0x0000000f0e0f7221 */ /* 0x000fe20000010000 */
        /* <DEDUP_REMOVED lines=33> */
.L_x_18741:
[----:B------:R-:W-:Y:S05]  /*ac40*/  BSYNC B1 ;  /* 0x0000000000017941 */ /* 0x000fea0003800000 */
.L_x_18740:
        /* <DEDUP_REMOVED lines=9> */
[C---:B------:R-:W-:Y:S01]  /*ace0*/  PRMT R8, R76.reuse, 0x7610, R8 ;  /* 0x000076104c087816 */ /* 0x040fe20000000008 */
[----:B------:R-:W-:Y:S01]  /*acf0*/  IMAD.U32 R15, R15, 0x10000, RZ ;  /* 0x000100000f0f7824 */ /* 0x000fe200078e00ff */
[----:B------:R-:W-:-:S02]  /*ad00*/  PRMT R9, R76, 0x7632, R9 ;  /* 0x000076324c097816 */ /* 0x000fc40000000009 */
[----:B------:R-:W-:Y:S01]  /*ad10*/  PRMT R17, R16, 0x7632, R17 ;  /* 0x0000763210117816 */ /* 0x000fe20000000011 */
[----:B------:R-:W-:Y:S02]  /*ad20*/  IMAD.U32 R8, R8, 0x10000, RZ ;  /* 0x0001000008087824 */ /* 0x000fe400078e00ff */
[----:B------:R-:W-:Y:S01]  /*ad30*/  FADD.FTZ R15, R18, R15 ;  /* 0x0000000f120f7221 */ /* 0x000fe20000010000 */
[----:B------:R-:W-:Y:S01]  /*ad40*/  IMAD.U32 R9, R9, 0x10000, RZ ;  /* 0x0001000009097824 */ /* 0x000fe200078e00ff */
[----:B------:R-:W-:Y:S01]  /*ad50*/  SHF.L.U32 R17, R17, 0x10, RZ ;  /* 0x0000001011117819 */ /* 0x000fe200000006ff */
[----:B------:R-:W-:Y:S02]  /*ad60*/  IMAD.U32 R16, R16, 0x10000, RZ ;  /* 0x0001000010107824 */ /* 0x000fe400078e00ff */
[----:B------:R-:W-:Y:S01]  /*ad70*/  FADD.FTZ R14, R8, R9 ;  /* 0x00000009080e7221 */ /* 0x000fe20000010000 */
[C---:B------:R-:W-:Y:S01]  /*ad80*/  PRMT R8, R77.reuse, 0x7610, R8 ;  /* 0x000076104d087816 */ /* 0x040fe20000000008 */
        /* <DEDUP_REMOVED lines=9> */
[C---:B------:R-:W-:Y:S01]  /*ae20*/  VIADD R16, R42.reuse, 0x3 ;  /* 0x000000032a107836 */ /* 0x040fe20000000000 */
[----:B------:R-:W-:Y:S01]  /*ae30*/  ISETP.GE.AND P2, PT, R19, UR9, PT ;  /* 0x0000000913007c0c */ /* 0x000fe2000bf46270 */
[C---:B------:R-:W-:Y:S01]  /*ae40*/  VIADD R19, R42.reuse, 0x7 ;  /* 0x000000072a137836 */ /* 0x040fe20000000000 */
[----:B------:R-:W-:Y:S01]  /*ae50*/  ISETP.GE.AND P1, PT, R15, UR9, PT ;  /* 0x000000090f007c0c */ /* 0x000fe2000bf26270 */
[----:B------:R-:W-:Y:S01]  /*ae60*/  VIADD R15, R42, 0x4 ;  /* 0x000000042a0f7836 */ /* 0x000fe20000000000 */
        /* <DEDUP_REMOVED lines=22> */
.L_x_18743:
[----:B------:R-:W-:Y:S05]  /*afd0*/  BSYNC B1 ;  /* 0x0000000000017941 */ /* 0x000fea0003800000 */
.L_x_18742:
        /* <DEDUP_REMOVED lines=41> */
.L_x_18745:
[----:B------:R-:W-:Y:S05]  /*b270*/  BSYNC B1 ;  /* 0x0000000000017941 */ /* 0x000fea0003800000 */
.L_x_18744:
[----:B------:R-:W-:Y:S01]  /*b280*/  SHF.L.U32 R17, R17, 0x10, RZ ;  /* 0x0000001011117819 */ /* 0x000fe200000006ff */
[----:B------:R-:W-:Y:S02]  /*b290*/  IMAD.U32 R8, R8, 0x10000, RZ ;  /* 0x0001000008087824 */ /* 0x000fe400078e00ff */
[----:B------:R-:W-:Y:S02]  /*b2a0*/  HMUL2.BF16_V2 R82, R11, R82 ;  /* 0x000000520b527232 */ /* 0x000fe40000200000 */
[----:B------:R-:W-:Y:S01]  /*b2b0*/  IMAD.U32 R15, R15, 0x10000, RZ ;  /* 0x000100000f0f7824 */ /* 0x000fe200078e00ff */
[----:B------:R-:W-:Y:S01]  /*b2c0*/  HFMA2.MMA.BF16_V2 R83, R10, R83, -RZ ;  /* 0x000000530a537235 */ /* 0x000fe200003000ff */
[----:B------:R-:W-:Y:S02]  /*b2d0*/  IMAD.U32 R16, R16, 0x10000, RZ ;  /* 0x0001000010107824 */ /* 0x000fe400078e00ff */
[----:B------:R-:W-:Y:S01]  /*b2e0*/  FADD.FTZ R2, R3, R2 ;  /* 0x0000000203027221 */ /* 0x000fe20000010000 */
        /* <DEDUP_REMOVED lines=19> */
[----:B------:R-:W-:Y:S01]  /*b420*/  BSSY B1, `(.L_x_18746) ;  /* 0x0000036000017945 */ /* 0x000fe20003800000 */
        /* <DEDUP_REMOVED lines=38> */
[C---:B------:R-:W-:Y:S02]  /*b690*/  PRMT R2, R87.reuse, 0x7632, R2 ;  /* 0x0000763257027816 */ /* 0x040fe40000000002 */
[----:B------:R-:W-:Y:S02]  /*b6a0*/  ISETP.GE.AND P1, PT, R8, UR9, PT ;  /* 0x0000000908007c0c */ /* 0x000fe4000bf26270 */
        /* <DEDUP_REMOVED lines=13> */
.L_x_18747:
[----:B------:R-:W-:Y:S05]  /*b780*/  BSYNC B1 ;  /* 0x0000000000017941 */ /* 0x000fea0003800000 */
.L_x_18746:
        /* <DEDUP_REMOVED lines=10> */
[----:B------:R-:W-:Y:S01]  /*b830*/  VIADD R43, R43, 0x100 ;  /* 0x000001002b2b7836 */ /* 0x000fe20000000000 */
[----:B------:R-:W-:Y:S01]  /*b840*/  PRMT R3, R2, 0x7632, R3 ;  /* 0x0000763202037816 */ /* 0x000fe20000000003 */
        /* <DEDUP_REMOVED lines=13> */
[----:B------:R-:W-:Y:S01]  /*b920*/  IADD3 R42, R42, 0x40, RZ ;  /* 0x000000402a2a7810 */ /* 0x000fe20007ffe0ff */
[----:B------:R-:W-:Y:S02]  /*b930*/  IMAD.X R39, RZ, RZ, R39, P1 ;  /* 0x000000ffff277224 */ /* 0x000fe400008e0627 */
[----:B------:R-:W-:Y:S01]  /*b940*/  FADD.FTZ R3, R12, R3 ;  /* 0x000000030c037221 */ /* 0x000fe20000010000 */
[----:B------:R-:W-:-:S04]  /*b950*/  FADD.FTZ R8, R8, R11 ;  /* 0x0000000b08087221 */ /* 0x000fc80000010000 */
[----:B------:R-:W-:-:S04]  /*b960*/  FADD.FTZ R8, R8, R3 ;  /* 0x0000000308087221 */ /* 0x000fc80000010000 */
[----:B------:R-:W-:Y:S01]  /*b970*/  FADD.FTZ R25, R8, R25 ;  /* 0x0000001908197221 */ /* 0x000fe20000010000 */
[----:B------:R-:W-:Y:S06]  /*b980*/  @!P0 BRA `(.L_x_18748) ;  /* 0xffffffcc00408947 */ /* 0x000fec000383ffff */
.L_x_18723:
[----:B------:R-:W-:Y:S05]  /*b990*/  BSYNC B0 ;  /* 0x0000000000007941 */ /* 0x000fea0003800000 */
.L_x_18721:
[----:B--2---:R-:W1:Y:S01]  /*b9a0*/  SHFL.BFLY PT, R2, R35, 0x1, 0x1f ;  /* 0x0c201f0023027f89 */ /* 0x004e6200000e0000 */
[----:B------:R-:W2:Y:S01]  /*b9b0*/  S2UR UR5, SR_CgaCtaId ;  /* 0x00000000000579c3 */ /* 0x000ea20000008800 */
[----:B------:R-:W-:Y:S01]  /*b9c0*/  LEA.HI R23, R24, R24, RZ, 0x1 ;  /* 0x0000001818177211 */ /* 0x000fe200078f08ff */
[----:B------:R-:W-:Y:S01]  /*b9d0*/  UMOV UR4, 0x400 ;  /* 0x0000040000047882 */ /* 0x000fe20000000000 */
[----:B0-----:R-:W0:Y:S01]  /*b9e0*/  SHFL.BFLY PT, R3, R36, 0x1, 0x1f ;  /* 0x0c201f0024037f89 */ /* 0x001e2200000e0000 */
[----:B------:R-:W-:Y:S01]  /*b9f0*/  UIADD3 UR4, UR4, 0x1a0, URZ ;  /* 0x000001a004047890 */ /* 0x000fe2000fffe03f */
[----:B------:R-:W-:Y:S01]  /*ba00*/  SHF.R.S32.HI R23, RZ, 0x1, R23 ;  /* 0x00000001ff177819 */ /* 0x000fe20000011417 */
[----:B------:R-:W-:Y:S01]  /*ba10*/  BSSY B0, `(.L_x_18749) ;  /* 0x0000032000007945 */ /* 0x000fe20003800000 */
[----:B------:R-:W3:Y:S04]  /*ba20*/  SHFL.BFLY PT, R4, R33, 0x1, 0x1f ;  /* 0x0c201f0021047f89 */ /* 0x000ee800000e0000 */
[----:B------:R-:W4:Y:S04]  /*ba30*/  SHFL.BFLY PT, R8, R31, 0x1, 0x1f ;  /* 0x0c201f001f087f89 */ /* 0x000f2800000e0000 */
[----:B------:R-:W4:Y:S04]  /*ba40*/  SHFL.BFLY PT, R9, R34, 0x1, 0x1f ;  /* 0x0c201f0022097f89 */ /* 0x000f2800000e0000 */
[----:B------:R-:W4:Y:S01]  /*ba50*/  SHFL.BFLY PT, R11, R32, 0x1, 0x1f ;  /* 0x0c201f00200b7f89 */ /* 0x000f2200000e0000 */
[----:B-1----:R-:W-:-:S03]  /*ba60*/  FADD.FTZ R22, R2, R35 ;  /* 0x0000002302167221 */ /* 0x002fc60000010000 */
[----:B------:R-:W1:Y:S01]  /*ba70*/  SHFL.BFLY PT, R13, R30, 0x1, 0x1f ;  /* 0x0c201f001e0d7f89 */ /* 0x000e6200000e0000 */
[----:B--2---:R-:W-:Y:S01]  /*ba80*/  ULEA UR4, UR5, UR4, 0x18 ;  /* 0x0000000405047291 */ /* 0x004fe2000f8ec03f */
[----:B0-----:R-:W-:Y:S02]  /*ba90*/  FADD.FTZ R7, R3, R36 ;  /* 0x0000002403077221 */ /* 0x001fe40000010000 */
[----:B------:R-:W0:Y:S01]  /*baa0*/  SHFL.BFLY PT, R10, R29, 0x1, 0x1f ;  /* 0x0c201f001d0a7f89 */ /* 0x000e2200000e0000 */
[----:B---3--:R-:W-:-:S03]  /*bab0*/  FADD.FTZ R35, R4, R33 ;  /* 0x0000002104237221 */ /* 0x008fc60000010000 */
[----:B------:R-:W2:Y:S01]  /*bac0*/  SHFL.BFLY PT, R15, R28, 0x1, 0x1f ;  /* 0x0c201f001c0f7f89 */ /* 0x000ea200000e0000 */
[----:B----4-:R-:W-:-:S03]  /*bad0*/  FADD.FTZ R31, R8, R31 ;  /* 0x0000001f081f7221 */ /* 0x010fc60000010000 */
[----:B------:R-:W3:Y:S01]  /*bae0*/  SHFL.BFLY PT, R2, R27, 0x1, 0x1f ;  /* 0x0c201f001b027f89 */ /* 0x000ee200000e0000 */
[----:B------:R-:W-:Y:S01]  /*baf0*/  LOP3.LUT R8, R24, 0x1, RZ, 0xc0, !PT ;  /* 0x0000000118087812 */ /* 0x000fe200078ec0ff */
[----:B------:R-:W-:Y:S02]  /*bb00*/  FADD.FTZ R6, R9, R34 ;  /* 0x0000002209067221 */ /* 0x000fe40000010000 */
[----:B------:R-:W4:Y:S01]  /*bb10*/  SHFL.BFLY PT, R3, R26, 0x1, 0x1f ;  /* 0x0c201f001a037f89 */ /* 0x000f2200000e0000 */
[----:B------:R-:W-:Y:S01]  /*bb20*/  ISETP.NE.AND P2, PT, R8, RZ, PT ;  /* 0x000000ff0800720c */ /* 0x000fe20003f45270 */
[C---:B------:R-:W-:Y:S01]  /*bb30*/  VIADD R9, R5.reuse, 0x1f ;  /* 0x0000001f05097836 */ /* 0x040fe20000000000 */
[C---:B------:R-:W-:Y:S01]  /*bb40*/  LOP3.LUT R8, R5.reuse, 0xffffffc0, RZ, 0xc0, !PT ;  /* 0xffffffc005087812 */ /* 0x040fe200078ec0ff */
[----:B------:R-:W4:Y:S01]  /*bb50*/  SHFL.BFLY PT, R4, R25, 0x1, 0x1f ;  /* 0x0c201f0019047f89 */ /* 0x000f2200000e0000 */
[----:B------:R-:W-:Y:S01]  /*bb60*/  ISETP.GT.OR P0, PT, R5, 0x3f, P2 ;  /* 0x0000003f0500780c */ /* 0x000fe20001704670 */
[----:B------:R-:W-:Y:S01]  /*bb70*/  FADD.FTZ R32, R11, R32 ;  /* 0x000000200b207221 */ /* 0x000fe20000010000 */
[----:B------:R-:W-:Y:S01]  /*bb80*/  ISETP.NE.OR P5, PT, R8, 0x40, P2 ;  /* 0x000000400800780c */ /* 0x000fe200017a5670 */
[----:B------:R-:W-:Y:S01]  /*bb90*/  BAR.SYNC.DEFER_BLOCKING 0x0 ;  /* 0x0000000000007b1d */ /* 0x000fe20000010000 */
[----:B------:R-:W-:Y:S01]  /*bba0*/  ISETP.GT.U32.AND P3, PT, R9, 0x3e, PT ;  /* 0x0000003e0900780c */ /* 0x000fe20003f64070 */
[----:B-1----:R-:W-:Y:S01]  /*bbb0*/  FADD.FTZ R30, R13, R30 ;  /* 0x0000001e0d1e7221 */ /* 0x002fe20000010000 */
[C---:B------:R-:W-:Y:S01]  /*bbc0*/  LOP3.LUT R9, R5.reuse, 0xffffffe0, RZ, 0xc0, !PT ;  /* 0xffffffe005097812 */ /* 0x040fe200078ec0ff */
[----:B0-----:R-:W-:Y:S01]  /*bbd0*/  FADD.FTZ R29, R10, R29 ;  /* 0x0000001d0a1d7221 */ /* 0x001fe20000010000 */
[----:B------:R-:W-:Y:S01]  /*bbe0*/  ISETP.GT.OR P1, PT, R5, 0x1f, P2 ;  /* 0x0000001f0500780c */ /* 0x000fe20001724670 */
[----:B------:R-:W-:Y:S01]  /*bbf0*/  IMAD R5, R0, 0xc0, R23 ;  /* 0x000000c000057824 */ /* 0x000fe200078e0217 */
[----:B------:R-:W-:Y:S01]  /*bc00*/  ISETP.NE.OR P4, PT, R9, 0x20, P2 ;  /* 0x000000200900780c */ /* 0x000fe20001785670 */
[----:B--2---:R-:W-:-:S03]  /*bc10*/  FADD.FTZ R28, R15, R28 ;  /* 0x0000001c0f1c7221 */ /* 0x004fc60000010000 */
[----:B------:R-:W-:Y:S01]  /*bc20*/  LEA R5, R5, UR4, 0x2 ;  /* 0x0000000405057c11 */ /* 0x000fe2000f8e10ff */
[----:B---3--:R-:W-:Y:S01]  /*bc30*/  FADD.FTZ R33, R2, R27 ;  /* 0x0000001b02217221 */ /* 0x008fe20000010000 */
[----:B----4-:R-:W-:Y:S01]  /*bc40*/  FADD.FTZ R0, R3, R26 ;  /* 0x0000001a03007221 */ /* 0x010fe20000010000 */
        /* <DEDUP_REMOVED lines=14> */
.L_x_18750:
[----:B------:R-:W-:Y:S05]  /*bd30*/  BSYNC B0 ;  /* 0x0000000000007941 */ /* 0x000fea0003800000 */
.L_x_18749:
        /* <DEDUP_REMOVED lines=24> */
[----:B------:R-:W-:Y:S01]  /*bec0*/  FADD.FTZ R33, R33, R12 ;  /* 0x0000000c21217221 */ /* 0x000fe20000010000 */
[----:B------:R-:W-:Y:S01]  /*bed0*/  FADD.FTZ R0, R0, R17 ;  /* 0x0000001100007221 */ /* 0x000fe20000010000 */
[----:B0-----:R-:W-:-:S07]  /*bee0*/  FADD.FTZ R37, R37, R14 ;  /* 0x0000000e25257221 */ /* 0x001fce0000010000 */
.L_x_18752:
[----:B------:R-:W-:Y:S05]  /*bef0*/  BSYNC B0 ;  /* 0x0000000000007941 */ /* 0x000fea0003800000 */
.L_x_18751:
        /* <DEDUP_REMOVED lines=15> */
.L_x_18754:
[----:B------:R-:W-:Y:S05]  /*bff0*/  BSYNC B0 ;  /* 0x0000000000007941 */ /* 0x000fea0003800000 */
.L_x_18753:
        /* <DEDUP_REMOVED lines=10> */
[----:B------:R-:W4:Y:S04]  /*c0a0*/  LDS R10, [R5+0x1c0] ;  /* 0x0001c000050a7984 */ /* 0x000f280000000800 */
[----:B------:R-:W4:Y:S04]  /*c0b0*/  @!P2 LDS R15, [R5+0x200] ;  /* 0x00020000050fa984 */ /* 0x000f280000000800 */
[----:B------:R-:W4:Y:S04]  /*c0c0*/  @!P2 LDS R12, [R5+0x240] ;  /* 0x00024000050ca984 */ /* 0x000f280000000800 */
[----:B------:R-:W4:Y:S01]  /*c0d0*/  @!P2 LDS R17, [R5+0x280] ;  /* 0x000280000511a984 */ /* 0x000f220000000800 */
[----:B01----:R-:W-:-:S03]  /*c0e0*/  FADD.FTZ R7, R7, R2 ;  /* 0x0000000207077221 */ /* 0x003fc60000010000 */
[----:B------:R-:W0:Y:S01]  /*c0f0*/  @!P2 LDS R14, [R5+0x2c0] ;  /* 0x0002c000050ea984 */ /* 0x000e220000000800 */
[----:B--2---:R-:W-:Y:S01]  /*c100*/  FADD.FTZ R22, R22, R3 ;  /* 0x0000000316167221 */ /* 0x004fe20000010000 */
[----:B---3--:R-:W-:Y:S01]  /*c110*/  FADD.FTZ R6, R6, R9 ;  /* 0x0000000906067221 */ /* 0x008fe20000010000 */
[----:B----4-:R-:W-:Y:S01]  /*c120*/  FADD.FTZ R35, R35, R4 ;  /* 0x0000000423237221 */ /* 0x010fe20000010000 */
[----:B------:R-:W-:Y:S01]  /*c130*/  FADD.FTZ R32, R32, R11 ;  /* 0x0000000b20207221 */ /* 0x000fe20000010000 */
[----:B------:R-:W-:Y:S01]  /*c140*/  FADD.FTZ R31, R31, R8 ;  /* 0x000000081f1f7221 */ /* 0x000fe20000010000 */
[----:B------:R-:W-:Y:S01]  /*c150*/  FADD.FTZ R30, R30, R13 ;  /* 0x0000000d1e1e7221 */ /* 0x000fe20000010000 */
[----:B------:R-:W-:Y:S01]  /*c160*/  FADD.FTZ R29, R29, R10 ;  /* 0x0000000a1d1d7221 */ /* 0x000fe20000010000 */
[----:B------:R-:W-:Y:S01]  /*c170*/  @!P2 FADD.FTZ R28, R28, R15 ;  /* 0x0000000f1c1ca221 */ /* 0x000fe20000010000 */
[----:B------:R-:W-:Y:S01]  /*c180*/  @!P2 FADD.FTZ R33, R33, R12 ;  /* 0x0000000c2121a221 */ /* 0x000fe20000010000 */
[----:B------:R-:W-:Y:S01]  /*c190*/  @!P2 FADD.FTZ R0, R0, R17 ;  /* 0x000000110000a221 */ /* 0x000fe20000010000 */
[----:B0-----:R-:W-:-:S07]  /*c1a0*/  @!P2 FADD.FTZ R37, R37, R14 ;  /* 0x0000000e2525a221 */ /* 0x001fce0000010000 */
.L_x_18756:
[----:B------:R-:W-:Y:S05]  /*c1b0*/  BSYNC B0 ;  /* 0x0000000000007941 */ /* 0x000fea0003800000 */
.L_x_18755:
        /* <DEDUP_REMOVED lines=22> */
[----:B01----:R-:W-:Y:S01]  /*c320*/  F2FP.BF16.F32.PACK_AB R7, R22, R7 ;  /* 0x000000071607723e */ /* 0x003fe200000010ff */
[----:B------:R-:W-:Y:S01]  /*c330*/  VIADD R9, R23, 0x30 ;  /* 0x0000003017097836 */ /* 0x000fe20000000000 */
[----:B------:R-:W-:Y:S01]  /*c340*/  IADD3 R5, P1, R3, UR4, RZ ;  /* 0x0000000403057c10 */ /* 0x000fe2000ff3e0ff */
[C---:B------:R-:W-:Y:S01]  /*c350*/  VIADD R13, R23.reuse, 0x50 ;  /* 0x00000050170d7836 */ /* 0x040fe20000000000 */
[C---:B------:R-:W-:Y:S01]  /*c360*/  LEA.HI.X.SX32 R12, R23.reuse, UR7, 0x1, P0 ;  /* 0x00000007170c7c11 */ /* 0x040fe200080f0eff */
[----:B------:R-:W-:Y:S01]  /*c370*/  VIADD R19, R23, 0x80 ;  /* 0x0000008017137836 */ /* 0x000fe20000000000 */
[----:B------:R-:W-:-:S02]  /*c380*/  LEA R2, P0, R11, UR8, 0x1 ;  /* 0x000000080b027c11 */ /* 0x000fc4000f8008ff */
[----:B------:R-:W-:Y:S02]  /*c390*/  LEA.HI.X.SX32 R10, R3, UR7, 0x1, P1 ;  /* 0x00000007030a7c11 */ /* 0x000fe400088f0eff */
[----:B------:R-:W-:Y:S01]  /*c3a0*/  LEA.HI.X R3, R11, UR9, R12, 0x1, P0 ;  /* 0x000000090b037c11 */ /* 0x000fe200080f0c0c */
[----:B------:R-:W-:Y:S01]  /*c3b0*/  VIADD R12, R23, 0x40 ;  /* 0x00000040170c7836 */ /* 0x000fe20000000000 */
[----:B------:R-:W-:Y:S02]  /*c3c0*/  LEA R4, P1, R5, UR8, 0x1 ;  /* 0x0000000805047c11 */ /* 0x000fe4000f8208ff */
[----:B------:R-:W-:Y:S01]  /*c3d0*/  IADD3 R15, P0, R8, UR4, RZ ;  /* 0x00000004080f7c10 */ /* 0x000fe2000ff1e0ff */
[----:B------:R0:W-:Y:S01]  /*c3e0*/  STG.E.U16 desc[UR10][R2.64], R7 ;  /* 0x0000000702007986 */ /* 0x0001e2000c10150a */
[----:B------:R-:W-:Y:S02]  /*c3f0*/  IADD3 R11, P2, R9, UR4, RZ ;  /* 0x00000004090b7c10 */ /* 0x000fe4000ff5e0ff */
[----:B------:R-:W-:-:S02]  /*c400*/  LEA.HI.X R5, R5, UR9, R10, 0x1, P1 ;  /* 0x0000000905057c11 */ /* 0x000fc400088f0c0a */
[----:B------:R-:W-:Y:S02]  /*c410*/  LEA.HI.X.SX32 R16, R8, UR7, 0x1, P0 ;  /* 0x0000000708107c11 */ /* 0x000fe400080f0eff */
        /* <DEDUP_REMOVED lines=11> */
[----:B------:R-:W-:Y:S02]  /*c4d0*/  LEA R14, P1, R15, UR8, 0x1 ;  /* 0x000000080f0e7c11 */ /* 0x000fe4000f8208ff */
[----:B------:R-:W-:-:S02]  /*c4e0*/  LEA.HI.X R13, R17, UR9, R20, 0x1, P0 ;  /* 0x00000009110d7c11 */ /* 0x000fc400080f0c14 */
[----:B------:R-:W-:Y:S02]  /*c4f0*/  IADD3 R17, R23, 0x70, RZ ;  /* 0x0000007017117810 */ /* 0x000fe40007ffe0ff */
[----:B------:R-:W-:Y:S02]  /*c500*/  LEA.HI.X R15, R15, UR9, R18, 0x1, P1 ;  /* 0x000000090f0f7c11 */ /* 0x000fe400088f0c12 */
[----:B------:R-:W-:Y:S02]  /*c510*/  IADD3 R24, P1, R17, UR4, RZ ;  /* 0x0000000411187c10 */ /* 0x000fe4000ff3e0ff */
[----:B------:R-:W-:Y:S02]  /*c520*/  IADD3 R21, P2, R19, UR4, RZ ;  /* 0x0000000413157c10 */ /* 0x000fe4000ff5e0ff */
[----:B------:R-:W-:Y:S02]  /*c530*/  LEA.HI.X.SX32 R25, R17, UR7, 0x1, P1 ;  /* 0x0000000711197c11 */ /* 0x000fe400088f0eff */
[----:B------:R-:W-:-:S02]  /*c540*/  LEA R18, P1, R24, UR8, 0x1 ;  /* 0x0000000818127c11 */ /* 0x000fc4000f8208ff */
[----:B------:R-:W-:Y:S02]  /*c550*/  IADD3 R20, P0, R16, UR4, RZ ;  /* 0x0000000410147c10 */ /* 0x000fe4000ff1e0ff */
[----:B------:R-:W-:Y:S02]  /*c560*/  LEA.HI.X.SX32 R26, R19, UR7, 0x1, P2 ;  /* 0x00000007131a7c11 */ /* 0x000fe400090f0eff */
[----:B------:R-:W-:Y:S01]  /*c570*/  LEA.HI.X R19, R24, UR9, R25, 0x1, P1 ;  /* 0x0000000918137c11 */ /* 0x000fe200088f0c19 */
[C---:B------:R-:W-:Y:S01]  /*c580*/  VIADD R24, R23.reuse, 0x90 ;  /* 0x0000009017187836 */ /* 0x040fe20000000000 */
[----:B------:R-:W-:Y:S01]  /*c590*/  LEA.HI.X.SX32 R27, R16, UR7, 0x1, P0 ;  /* 0x00000007101b7c11 */ /* 0x000fe200080f0eff */
[C---:B------:R-:W-:Y:S01]  /*c5a0*/  VIADD R25, R23.reuse, 0xa0 ;  /* 0x000000a017197836 */ /* 0x040fe20000000000 */
[----:B------:R-:W-:Y:S01]  /*c5b0*/  LEA R16, P0, R20, UR8, 0x1 ;  /* 0x0000000814107c11 */ /* 0x000fe2000f8008ff */
[----:B------:R-:W-:Y:S01]  /*c5c0*/  VIADD R23, R23, 0xb0 ;  /* 0x000000b017177836 */ /* 0x000fe20000000000 */
[----:B------:R-:W-:-:S02]  /*c5d0*/  F2FP.BF16.F32.PACK_AB R6, R35, R6 ;  /* 0x000000062306723e */ /* 0x000fc400000010ff */
[----:B------:R-:W-:Y:S02]  /*c5e0*/  LEA.HI.X R17, R20, UR9, R27, 0x1, P0 ;  /* 0x0000000914117c11 */ /* 0x000fe400080f0c1b */
[----:B------:R-:W-:Y:S02]  /*c5f0*/  LEA R20, P0, R21, UR8, 0x1 ;  /* 0x0000000815147c11 */ /* 0x000fe4000f8008ff */
[----:B------:R-:W-:Y:S02]  /*c600*/  IADD3 R27, P2, R23, UR4, RZ ;  /* 0x00000004171b7c10 */ /* 0x000fe4000ff5e0ff */
[----:B------:R-:W-:Y:S02]  /*c610*/  LEA.HI.X R21, R21, UR9, R26, 0x1, P0 ;  /* 0x0000000915157c11 */ /* 0x000fe400080f0c1a */
[----:B------:R-:W-:Y:S02]  /*c620*/  LEA.HI.X.SX32 R34, R23, UR7, 0x1, P2 ;  /* 0x0000000717227c11 */ /* 0x000fe400090f0eff */
[----:B------:R-:W-:-:S02]  /*c630*/  LEA R26, P2, R27, UR8, 0x1 ;  /* 0x000000081b1a7c11 */ /* 0x000fc4000f8408ff */
[----:B------:R-:W-:Y:S02]  /*c640*/  IADD3 R38, P0, R24, UR4, RZ ;  /* 0x0000000418267c10 */ /* 0x000fe4000ff1e0ff */
[--C-:B------:R-:W-:Y:S02]  /*c650*/  LEA.HI.X R27, R27, UR9, R34.reuse, 0x1, P2 ;  /* 0x000000091b1b7c11 */ /* 0x100fe400090f0c22 */
[----:B------:R-:W-:Y:S02]  /*c660*/  PRMT R34, R7, 0x7632, R34 ;  /* 0x0000763207227816 */ /* 0x000fe40000000022 */
[----:B------:R-:W-:Y:S02]  /*c670*/  IADD3 R36, P1, R25, UR4, RZ ;  /* 0x0000000419247c10 */ /* 0x000fe4000ff3e0ff */
[----:B------:R-:W-:Y:S01]  /*c680*/  F2FP.BF16.F32.PACK_AB R31, R31, R32 ;  /* 0x000000201f1f723e */ /* 0x000fe200000010ff */
[----:B------:R1:W-:Y:S01]  /*c690*/  STG.E.U16 desc[UR10][R4.64], R34 ;  /* 0x0000002204007986 */ /* 0x0003e2000c10150a */
[----:B------:R-:W-:-:S02]  /*c6a0*/  F2FP.BF16.F32.PACK_AB R29, R29, R30 ;  /* 0x0000001e1d1d723e */ /* 0x000fc400000010ff */
[----:B------:R-:W-:Y:S01]  /*c6b0*/  LEA.HI.X.SX32 R39, R24, UR7, 0x1, P0 ;  /* 0x0000000718277c11 */ /* 0x000fe200080f0eff */
[----:B------:R2:W-:Y:S01]  /*c6c0*/  STG.E.U16 desc[UR10][R8.64], R6 ;  /* 0x0000000608007986 */ /* 0x0005e2000c10150a */
[----:B------:R-:W-:Y:S02]  /*c6d0*/  LEA.HI.X.SX32 R25, R25, UR7, 0x1, P1 ;  /* 0x0000000719197c11 */ /* 0x000fe400088f0eff */
[----:B------:R-:W-:Y:S02]  /*c6e0*/  LEA R22, P0, R38, UR8, 0x1 ;  /* 0x0000000826167c11 */ /* 0x000fe4000f8008ff */
[----:B0-----:R-:W-:Y:S02]  /*c6f0*/  PRMT R3, R31, 0x7632, R3 ;  /* 0x000076321f037816 */ /* 0x001fe40000000003 */
[----:B------:R-:W-:Y:S02]  /*c700*/  F2FP.BF16.F32.PACK_AB R28, R33, R28 ;  /* 0x0000001c211c723e */ /* 0x000fe400000010ff */
[----:B-1----:R-:W-:-:S02]  /*c710*/  PRMT R5, R6, 0x7632, R5 ;  /* 0x0000763206057816 */ /* 0x002fc40000000005 */
[----:B------:R-:W-:Y:S02]  /*c720*/  LEA R24, P1, R36, UR8, 0x1 ;  /* 0x0000000824187c11 */ /* 0x000fe4000f8208ff */
[----:B--2---:R-:W-:Y:S01]  /*c730*/  PRMT R9, R29, 0x7632, R9 ;  /* 0x000076321d097816 */ /* 0x004fe20000000009 */
[----:B------:R0:W-:Y:S01]  /*c740*/  STG.E.U16 desc[UR10][R10.64], R5 ;  /* 0x000000050a007986 */ /* 0x0001e2000c10150a */
[----:B------:R-:W-:Y:S02]  /*c750*/  F2FP.BF16.F32.PACK_AB R0, R37, R0 ;  /* 0x000000002500723e */ /* 0x000fe400000010ff */
[----:B------:R-:W-:Y:S01]  /*c760*/  LEA.HI.X R23, R38, UR9, R39, 0x1, P0 ;  /* 0x0000000926177c11 */ /* 0x000fe200080f0c27 */
[----:B------:R1:W-:Y:S01]  /*c770*/  STG.E.U16 desc[UR10][R12.64], R31 ;  /* 0x0000001f0c007986 */ /* 0x0003e2000c10150a */
        /* <DEDUP_REMOVED lines=11> */
.L_x_18692:
[----:B------:R-:W-:Y:S01]  /*c830*/  BSSY B1, `(.L_x_18757) ;  /* 0x0000007000017945 */ /* 0x000fe20003800000 */
[----:B------:R-:W-:Y:S02]  /*c840*/  IMAD.MOV.U32 R36, RZ, RZ, 0x1 ;  /* 0x00000001ff247424 */ /* 0x000fe400078e00ff */
[----:B------:R-:W-:Y:S02]  /*c850*/  IMAD.MOV.U32 R37, RZ, RZ, 0x1f ;  /* 0x0000001fff257424 */ /* 0x000fe400078e00ff */
[----:B------:R-:W-:-:S07]  /*c860*/  IMAD.MOV.U32 R33, RZ, RZ, -0x1 ;  /* 0xffffffffff217424 */ /* 0x000fce00078e00ff */
[----:B------:R-:W-:Y:S05]  /*c870*/  WARPSYNC.COLLECTIVE R33, `(.L_x_18758) ;  /* 0x0000000021087348 */ /* 0x000fea0003c00000 */
[----:B------:R0:W1:Y:S02]  /*c880*/  SHFL.BFLY P0, R35, R32, R36, R37 ;  /* 0x0c00002420237389 */ /* 0x0000640000000025 */
[----:B01----:R-:W-:Y:S01]  /*c890*/  ENDCOLLECTIVE ;  /* 0x000000000000791b */ /* 0x003fe20003800000 */
.L_x_18758:
[----:B------:R-:W-:Y:S05]  /*c8a0*/  BSYNC B1 ;  /* 0x0000000000017941 */ /* 0x000fea0003800000 */
.L_x_18757:
[----:B------:R-:W-:Y:S01]  /*c8b0*/  IMAD.MOV.U32 R33, RZ, RZ, R35 ;  /* 0x000000ffff217224 */ /* 0x000fe200078e0023 */
[----:B------:R-:W-:Y:S06]  /*c8c0*/  BRA `(.L_x_18759) ;  /* 0xffffff7400a87947 */ /* 0x000fec000383ffff */
.L_x_18696:
[----:B------:R-:W-:Y:S01]  /*c8d0*/  BSSY B1, `(.L_x_18760) ;  /* 0x0000007000017945 */ /* 0x000fe20003800000 */
[----:B------:R-:W-:Y:S01]  /*c8e0*/  IMAD.MOV.U32 R36, RZ, RZ, 0x1 ;  /* 0x00000001ff247424 */ /* 0x000fe200078e00ff */
[----:B------:R-:W-:Y:S01]  /*c8f0*/  MOV R37, 0x1f ;  /* 0x0000001f00257802 */ /* 0x000fe20000000f00 */
[----:B------:R-:W-:-:S07]  /*c900*/  IMAD.MOV.U32 R33, RZ, RZ, -0x1 ;  /* 0xffffffffff217424 */ /* 0x000fce00078e00ff */
[----:B------:R-:W-:Y:S05]  /*c910*/  WARPSYNC.COLLECTIVE R33, `(.L_x_18761) ;  /* 0x0000000021087348 */ /* 0x000fea0003c00000 */
[----:B------:R0:W1:Y:S02]  /*c920*/  SHFL.BFLY P0, R35, R32, R36, R37 ;  /* 0x0c00002420237389 */ /* 0x0000640000000025 */
[----:B01----:R-:W-:Y:S01]  /*c930*/  ENDCOLLECTIVE ;  /* 0x000000000000791b */ /* 0x003fe20003800000 */
.L_x_18761:
[----:B------:R-:W-:Y:S05]  /*c940*/  BSYNC B1 ;  /* 0x0000000000017941 */ /* 0x000fea0003800000 */
.L_x_18760:
[----:B------:R-:W-:Y:S01]  /*c950*/  IMAD.MOV.U32 R33, RZ, RZ, R35 ;  /* 0x000000ffff217224 */ /* 0x000fe200078e0023 */
[----:B------:R-:W-:Y:S06]  /*c960*/  BRA `(.L_x_18762) ;  /* 0xffffff9c00007947 */ /* 0x000fec000383ffff */
.L_x_18700:
[----:B------:R-:W-:Y:S01]  /*c970*/  BSSY B0, `(.L_x_18763) ;  /* 0x0000008000007945 */ /* 0x000fe20003800000 */
[----:B01----:R-:W-:Y:S02]  /*c980*/  IMAD.MOV.U32 R32, RZ, RZ, R84 ;  /* 0x000000ffff207224 */ /* 0x003fe400078e0054 */
[----:B------:R-:W-:Y:S02]  /*c990*/  IMAD.MOV.U32 R36, RZ, RZ, 0x10 ;  /* 0x00000010ff247424 */ /* 0x000fe400078e00ff */
[----:B------:R-:W-:Y:S02]  /*c9a0*/  IMAD.MOV.U32 R37, RZ, RZ, 0x1f ;  /* 0x0000001fff257424 */ /* 0x000fe400078e00ff */
[----:B------:R-:W-:-:S07]  /*c9b0*/  IMAD.MOV.U32 R33, RZ, RZ, -0x1 ;  /* 0xffffffffff217424 */ /* 0x000fce00078e00ff */
[----:B-----5:R-:W-:Y:S05]  /*c9c0*/  WARPSYNC.COLLECTIVE R33, `(.L_x_18764) ;  /* 0x0000000021087348 */ /* 0x020fea0003c00000 */
[----:B------:R0:W1:Y:S02]  /*c9d0*/  SHFL.BFLY P0, R35, R32, R36, R37 ;  /* 0x0c00002420237389 */ /* 0x0000640000000025 */
[----:B01---5:R-:W-:Y:S01]  /*c9e0*/  ENDCOLLECTIVE ;  /* 0x000000000000791b */ /* 0x023fe20003800000 */
.L_x_18764:
[----:B------:R-:W-:Y:S05]  /*c9f0*/  BSYNC B0 ;  /* 0x0000000000007941 */ /* 0x000fea0003800000 */
.L_x_18763:
        /* <DEDUP_REMOVED lines=9> */
.L_x_18765:
[----:B------:R-:W-:Y:S02]  /*ca90*/  IMAD.MOV.U32 R36, RZ, RZ, 0x4 ;  /* 0x00000004ff247424 */ /* 0x000fe400078e00ff */
[----:B------:R-:W-:-:S05]  /*caa0*/  IMAD.MOV.U32 R2, RZ, RZ, R35 ;  /* 0x000000ffff027224 */ /* 0x000fca00078e0023 */
[----:B------:R-:W-:-:S05]  /*cab0*/  FMNMX.FTZ R2, R3, R2, !PT ;  /* 0x0000000203027209 */ /* 0x000fca0007810000 */
[----:B------:R-:W-:-:S07]  /*cac0*/  IMAD.MOV.U32 R32, RZ, RZ, R2 ;  /* 0x000000ffff207224 */ /* 0x000fce00078e0002 */
[----:B------:R-:W-:Y:S05]  /*cad0*/  WARPSYNC.COLLECTIVE R33, `(.L_x_18766) ;  /* 0x0000000021087348 */ /* 0x000fea0003c00000 */
[----:B------:R0:W1:Y:S02]  /*cae0*/  SHFL.BFLY P0, R35, R32, R36, R37 ;  /* 0x0c00002420237389 */ /* 0x0000640000000025 */
[----:B01----:R-:W-:Y:S01]  /*caf0*/  ENDCOLLECTIVE ;  /* 0x000000000000791b */ /* 0x003fe20003800000 */
.L_x_18766:
[----:B------:R-:W-:Y:S02]  /*cb00*/  IMAD.MOV.U32 R36, RZ, RZ, 0x2 ;  /* 0x00000002ff247424 */ /* 0x000fe400078e00ff */
[----:B------:R-:W-:-:S05]  /*cb10*/  IMAD.MOV.U32 R7, RZ, RZ, R35 ;  /* 0x000000ffff077224 */ /* 0x000fca00078e0023 */
[----:B------:R-:W-:-:S05]  /*cb20*/  FMNMX.FTZ R7, R2, R7, !PT ;  /* 0x0000000702077209 */ /* 0x000fca0007810000 */
[----:B------:R-:W-:-:S07]  /*cb30*/  IMAD.MOV.U32 R32, RZ, RZ, R7 ;  /* 0x000000ffff207224 */ /* 0x000fce00078e0007 */
[----:B------:R-:W-:Y:S05]  /*cb40*/  WARPSYNC.COLLECTIVE R33, `(.L_x_18767) ;  /* 0x0000000021087348 */ /* 0x000fea0003c00000 */
[----:B------:R0:W1:Y:S02]  /*cb50*/  SHFL.BFLY P0, R35, R32, R36, R37 ;  /* 0x0c00002420237389 */ /* 0x0000640000000025 */
[----:B01----:R-:W-:Y:S01]  /*cb60*/  ENDCOLLECTIVE ;  /* 0x000000000000791b */ /* 0x003fe20003800000 */
.L_x_18767:
[----:B------:R-:W-:Y:S01]  /*cb70*/  IMAD.MOV.U32 R6, RZ, RZ, R35 ;  /* 0x000000ffff067224 */ /* 0x000fe200078e0023 */
[----:B------:R-:W-:Y:S06]  /*cb80*/  BRA `(.L_x_18768) ;  /* 0xffffff9c000c7947 */ /* 0x000fec000383ffff */
.L_x_18769:
        /* <DEDUP_REMOVED lines=15> */
.L_x_28369:


//--------------------- .text._ZN4vllm25paged_attention_v1_kernelI13__nv_bfloat16S1_Li128ELi16ELi128ELNS_18Fp8KVCacheDataTypeE0ELb0EEEvPT_PKS3_PKT0_S9_ifPKiSB_iPKfiiiSD_SD_iiiii --------------------------
	.section	.text._ZN4vllm25paged_attention_v1_kernelI13__nv_bfloat16S1_Li128ELi16ELi128ELNS_18Fp8KVCacheDataTypeE0ELb0EEEvPT_PKS3_PKT0_S9_ifPKiSB_iPKfiiiSD_SD_iiiii,"ax",@progbits
	.align	128
        .global         _ZN4vllm25paged_attention_v1_kernelI13__nv_bfloat16S1_Li128ELi16ELi128ELNS_18Fp8KVCacheDataTypeE0ELb0EEEvPT_PKS3_PKT0_S9_ifPKiSB_iPKfiiiSD_SD_iiiii
        .type           _ZN4vllm25paged_attention_v1_kernelI13__nv_bfloat16S1_Li128ELi16ELi128ELNS_18Fp8KVCacheDataTypeE0ELb0EEEvPT_PKS3_PKT0_S9_ifPKiSB_iPKfiiiSD_SD_iiiii,@function
        .size           _ZN4vllm25paged_attention_v1_kernelI13__nv_bfloat16S1_Li128ELi16ELi128ELNS_18Fp8KVCacheDataTypeE0ELb0EEEvPT_PKS3_PKT0_S9_ifPKiSB_iPKfiiiSD_SD_iiiii,(.L_x_28370 - _ZN4vllm25paged_attention_v1_kernelI13__nv_bfloat16S1_Li128ELi16ELi128ELNS_18Fp8KVCacheDataTypeE0ELb0EEEvPT_PKS3_PKT0_S9_ifPKiSB_iPKfiiiSD_SD_iiiii)
        .other          _ZN4vllm25paged_attention_v1_kernelI13__nv_bfloat16S1_Li128ELi16ELi128ELNS_18Fp8KVCacheDataTypeE0ELb0EEEvPT_PKS3_PKT0_S9_ifPKiSB_iPKfiiiSD_SD_iiiii,@"STO_CUDA_ENTRY STV_DEFAULT"
_ZN4vllm25paged_attention_v1_kernelI13__nv_bfloat16S1_Li128ELi16ELi128ELNS_18Fp8KVCacheDataTypeE0ELb0EEEvPT_PKS3_PKT0_S9_ifPKiSB_iPKfiiiSD_SD_iiiii:
.text._ZN4vllm25paged_attention_v1_kernelI13__nv_bfloat16S1_Li128ELi16ELi128ELNS_18Fp8KVCacheDataTypeE0ELb0EEEvPT_PKS3_PKT0_S9_ifPKiSB_iPKfiiiSD_SD_iiiii:
        /* <DEDUP_REMOVED lines=58> */
[----:B------:R-:W-:Y:S02]  /*03a0*/  LOP3.LUT R0, R9, R6, RZ, 0x3c, !PT ;  /* 0x0000000609007212 */ /* 0x000fe400078e3cff */
[----:B------:R-:W-:Y:S02]  /*03b0*/  @!P1 IADD3 R2, R2, 0x1, RZ ;  /* 0x0000000102029810 */ /* 0x000fe40007ffe0ff */
[----:B------:R-:W-:Y:S02]  /*03c0*/  ISETP.GE.AND P2, PT, R0, RZ, PT ;  /* 0x000000ff0000720c */ /* 0x000fe40003f46270 */
[----:B------:R-:W-:-:S05]  /*03d0*/  ISETP.NE.AND P1, PT, R6, RZ, PT ;  /* 0x000000ff0600720c */ /* 0x000fca0003f25270 */
[----:B------:R-:W-:Y:S01]  /*03e0*/  @P0 VIADD R2, R2, 0x1 ;  /* 0x0000000102020836 */ /* 0x000fe20000000000 */
[C---:B0-----:R-:W-:Y:S02]  /*03f0*/  ISETP.GT.AND P0, PT, R3.reuse, 0x1f, PT ;  /* 0x0000001f0300780c */ /* 0x041fe40003f04270 */
[----:B------:R-:W-:Y:S02]  /*0400*/  SHF.R.S32.HI R0, RZ, 0x1f, R3 ;  /* 0x0000001fff007819 */ /* 0x000fe40000011403 */
[-C--:B------:R-:W-:Y:S01]  /*0410*/  LEA.HI R4, R3, R3.reuse, RZ, 0x1 ;  /* 0x0000000303047211 */ /* 0x080fe200078f08ff */
[----:B------:R-:W-:Y:S01]  /*0420*/  @!P2 IMAD.MOV R2, RZ, RZ, -R2 ;  /* 0x000000ffff02a224 */ /* 0x000fe200078e0a02 */
[----:B------:R-:W-:Y:S02]  /*0430*/  LEA.HI R0, R0, R3, RZ, 0x5 ;  /* 0x0000000300007211 */ /* 0x000fe400078f28ff */
[----:B------:R-:W-:Y:S02]  /*0440*/  @!P1 LOP3.LUT R2, RZ, R6, RZ, 0x33, !PT ;  /* 0x00000006ff029212 */ /* 0x000fe400078e33ff */
[----:B------:R-:W-:Y:S01]  /*0450*/  LOP3.LUT R6, R4, 0xfffffffe, RZ, 0xc0, !PT ;  /* 0xfffffffe04067812 */ /* 0x000fe200078ec0ff */
[----:B------:R-:W-:Y:S01]  /*0460*/  BSSY B0, `(.L_x_18770) ;  /* 0x0000058000007945 */ /* 0x000fe20003800000 */
[----:B------:R-:W-:-:S02]  /*0470*/  SHF.R.S32.HI R77, RZ, 0x5, R0 ;  /* 0x00000005ff4d7819 */ /* 0x000fc40000011400 */
[----:B------:R-:W-:Y:S01]  /*0480*/  SHF.R.S32.HI R26, RZ, 0x1, R4 ;  /* 0x00000001ff1a7819 */ /* 0x000fe20000011404 */
[----:B------:R-:W-:Y:S02]  /*0490*/  IMAD.IADD R69, R3, 0x1, -R6 ;  /* 0x0000000103457824 */ /* 0x000fe400078e0a06 */
        /* <DEDUP_REMOVED lines=35> */
.L_x_18774:
        /* <DEDUP_REMOVED lines=13> */
.L_x_18773:
[----:B------:R-:W-:Y:S05]  /*07a0*/  BSYNC B1 ;  /* 0x0000000000017941 */ /* 0x000fea0003800000 */
.L_x_18772:
        /* <DEDUP_REMOVED lines=14> */
.L_x_18775:
        /* <DEDUP_REMOVED lines=21> */
.L_x_18771:
[----:B------:R-:W-:Y:S05]  /*09e0*/  BSYNC B0 ;  /* 0x0000000000007941 */ /* 0x000fea0003800000 */
.L_x_18770:
[----:B------:R-:W-:Y:S01]  /*09f0*/  ISETP.GE.AND P0, PT, R77, R0, PT ;  /* 0x000000004d00720c */ /* 0x000fe20003f06270 */
[----:B------:R-:W-:Y:S01]  /*0a00*/  ULDC UR4, c[0x0][0x248] ;  /* 0x0000920000047ab9 */ /* 0x000fe20000000800 */
[----:B------:R-:W-:Y:S01]  /*0a10*/  ULDC UR13, c[0x0][0x25c] ;  /* 0x00009700000d7ab9 */ /* 0x000fe20000000800 */
        /* <DEDUP_REMOVED lines=10> */
[C---:B------:R-:W-:Y:S01]  /*0ac0*/  IMAD.SHL.U32 R67, R69.reuse, 0x4, RZ ;  /* 0x0000000445437824 */ /* 0x040fe200078e00ff */
[C---:B------:R-:W-:Y:S01]  /*0ad0*/  IADD3 R7, R69.reuse, 0x4, RZ ;  /* 0x0000000445077810 */ /* 0x040fe20007ffe0ff */
[C---:B------:R-:W-:Y:S01]  /*0ae0*/  VIADD R10, R69.reuse, 0xc ;  /* 0x0000000c450a7836 */ /* 0x040fe20000000000 */
[----:B------:R-:W-:Y:S01]  /*0af0*/  SHF.R.S32.HI R5, RZ, 0x1f, R26 ;  /* 0x0000001fff057819 */ /* 0x000fe2000001141a */
[----:B------:R-:W-:Y:S01]  /*0b00*/  VIADD R8, R69, 0x10 ;  /* 0x0000001045087836 */ /* 0x000fe20000000000 */
[----:B------:R-:W-:Y:S01]  /*0b10*/  SHF.R.S32.HI R4, RZ, 0x1f, R67 ;  /* 0x0000001fff047819 */ /* 0x000fe20000011443 */
[----:B------:R-:W-:Y:S01]  /*0b20*/  IMAD.SHL.U32 R64, R7, 0x4, RZ ;  /* 0x0000000407407824 */ /* 0x000fe200078e00ff */
[----:B------:R-:W-:Y:S01]  /*0b30*/  LEA.HI R5, R5, R26, RZ, 0x4 ;  /* 0x0000001a05057211 */ /* 0x000fe200078f20ff */
[----:B------:R-:W-:Y:S01]  /*0b40*/  IMAD.SHL.U32 R52, R8, 0x4, RZ ;  /* 0x0000000408347824 */ /* 0x000fe200078e00ff */
[----:B------:R-:W-:Y:S01]  /*0b50*/  LEA.HI R4, R4, R67, RZ, 0x3 ;  /* 0x0000004304047211 */ /* 0x000fe200078f18ff */
[C---:B------:R-:W-:Y:S01]  /*0b60*/  VIADD R16, R69.reuse, 0x16 ;  /* 0x0000001645107836 */ /* 0x040fe20000000000 */
[----:B------:R-:W-:Y:S01]  /*0b70*/  SHF.R.S32.HI R11, RZ, 0x1f, R64 ;  /* 0x0000001fff0b7819 */ /* 0x000fe20000011440 */
[C---:B------:R-:W-:Y:S01]  /*0b80*/  VIADD R18, R69.reuse, 0x18 ;  /* 0x0000001845127836 */ /* 0x040fe20000000000 */
[----:B------:R-:W-:Y:S01]  /*0b90*/  LOP3.LUT R6, R4, 0xfffffff8, RZ, 0xc0, !PT ;  /* 0xfffffff804067812 */ /* 0x000fe200078ec0ff */
[----:B------:R-:W-:Y:S01]  /*0ba0*/  VIADD R4, R69, 0x2 ;  /* 0x0000000245047836 */ /* 0x000fe20000000000 */
[----:B------:R-:W-:Y:S01]  /*0bb0*/  LOP3.LUT R5, R5, 0xfffffff0, RZ, 0xc0, !PT ;  /* 0xfffffff005057812 */ /* 0x000fe200078ec0ff */
[----:B------:R-:W-:Y:S01]  /*0bc0*/  IMAD.SHL.U32 R46, R16, 0x4, RZ ;  /* 0x00000004102e7824 */ /* 0x000fe200078e00ff */
[----:B------:R-:W-:Y:S01]  /*0bd0*/  LEA.HI R11, R11, R64, RZ, 0x3 ;  /* 0x000000400b0b7211 */ /* 0x000fe200078f18ff */
[----:B------:R-:W-:Y:S01]  /*0be0*/  IMAD.IADD R67, R67, 0x1, -R6 ;  /* 0x0000000143437824 */ /* 0x000fe200078e0a06 */
[----:B------:R-:W-:Y:S01]  /*0bf0*/  SHF.L.U32 R56, R10, 0x2, RZ ;  /* 0x000000020a387819 */ /* 0x000fe200000006ff */
[----:B------:R-:W-:Y:S01]  /*0c00*/  VIADD R6, R69, 0x6 ;  /* 0x0000000645067836 */ /* 0x000fe20000000000 */
[----:B------:R-:W-:Y:S01]  /*0c10*/  LOP3.LUT R11, R11, 0xfffffff8, RZ, 0xc0, !PT ;  /* 0xfffffff80b0b7812 */ /* 0x000fe200078ec0ff */
[----:B------:R-:W-:Y:S01]  /*0c20*/  IMAD.IADD R26, R26, 0x1, -R5 ;  /* 0x000000011a1a7824 */ /* 0x000fe200078e0a05 */
[----:B------:R-:W-:Y:S01]  /*0c30*/  SHF.R.S32.HI R19, RZ, 0x1f, R52 ;  /* 0x0000001fff137819 */ /* 0x000fe20000011434 */
[----:B------:R-:W-:Y:S01]  /*0c40*/  IMAD.SHL.U32 R62, R6, 0x4, RZ ;  /* 0x00000004063e7824 */ /* 0x000fe200078e00ff */
[----:B------:R-:W-:Y:S01]  /*0c50*/  IADD3 R64, R64, -R11, RZ ;  /* 0x8000000b40407210 */ /* 0x000fe20007ffe0ff */
[----:B------:R-:W-:Y:S01]  /*0c60*/  VIADD R5, R69, 0x8 ;  /* 0x0000000845057836 */ /* 0x000fe20000000000 */
[----:B------:R-:W-:Y:S01]  /*0c70*/  LEA.HI R19, R19, R52, RZ, 0x3 ;  /* 0x0000003413137211 */ /* 0x000fe200078f18ff */
[----:B------:R-:W-:Y:S01]  /*0c80*/  IMAD.SHL.U32 R66, R4, 0x4, RZ ;  /* 0x0000000404427824 */ /* 0x000fe200078e00ff */
        /* <DEDUP_REMOVED lines=10> */
[----:B------:R-:W-:Y:S01]  /*0d30*/  SHF.R.S32.HI R9, RZ, 0x1f, R66 ;  /* 0x0000001fff097819 */ /* 0x000fe20000011442 */
[----:B------:R-:W0:Y:S01]  /*0d40*/  S2UR UR5, SR_CgaCtaId ;  /* 0x00000000000579c3 */ /* 0x000e220000008800 */
[----:B------:R-:W-:Y:S01]  /*0d50*/  LEA.HI R15, R15, R60, RZ, 0x3 ;  /* 0x0000003c0f0f7211 */ /* 0x000fe200078f18ff */
[----:B------:R-:W-:Y:S01]  /*0d60*/  IMAD.IADD R62, R62, 0x1, -R13 ;  /* 0x000000013e3e7824 */ /* 0x000fe200078e0a0d */
[----:B------:R-:W-:Y:S01]  /*0d70*/  LEA.HI R9, R9, R66, RZ, 0x3 ;  /* 0x0000004209097211 */ /* 0x000fe200078f18ff */
[----:B------:R-:W-:Y:S01]  /*0d80*/  ULDC UR4, c[0x0][0x260] ;  /* 0x0000980000047ab9 */ /* 0x000fe20000000800 */
[----:B------:R-:W-:Y:S01]  /*0d90*/  SHF.R.S32.HI R13, RZ, 0x1f, R58 ;  /* 0x0000001fff0d7819 */ /* 0x000fe2000001143a */
[----:B------:R-:W-:Y:S01]  /*0da0*/  VIADD R20, R69, 0x1e ;  /* 0x0000001e45147836 */ /* 0x000fe20000000000 */
[----:B------:R-:W-:Y:S01]  /*0db0*/  LOP3.LUT R15, R15, 0xfffffff8, RZ, 0xc0, !PT ;  /* 0xfffffff80f0f7812 */ /* 0x000fe200078ec0ff */
[----:B------:R-:W-:Y:S01]  /*0dc0*/  IMAD R12, R2, UR4, RZ ;  /* 0x00000004020c7c24 */ /* 0x000fe2000f8e02ff */
[----:B------:R-:W-:Y:S01]  /*0dd0*/  LOP3.LUT R9, R9, 0xfffffff8, RZ, 0xc0, !PT ;  /* 0xfffffff809097812 */ /* 0x000fe200078ec0ff */
[----:B------:R-:W-:Y:S01]  /*0de0*/  IMAD.SHL.U32 R81, R26, 0x8, RZ ;  /* 0x000000081a517824 */ /* 0x000fe200078e00ff */
[----:B------:R-:W-:Y:S01]  /*0df0*/  LEA.HI R13, R13, R58, RZ, 0x3 ;  /* 0x0000003a0d0d7211 */ /* 0x000fe200078f18ff */
[----:B------:R-:W-:Y:S01]  /*0e00*/  IMAD.IADD R60, R60, 0x1, -R15 ;  /* 0x000000013c3c7824 */ /* 0x000fe200078e0a0f */
[----:B------:R-:W-:Y:S01]  /*0e10*/  SHF.R.S32.HI R15, RZ, 0x1f, R56 ;  /* 0x0000001fff0f7819 */ /* 0x000fe20000011438 */
[----:B------:R-:W-:Y:S01]  /*0e20*/  IMAD.IADD R66, R66, 0x1, -R9 ;  /* 0x0000000142427824 */ /* 0x000fe200078e0a09 */
[----:B------:R-:W-:Y:S01]  /*0e30*/  LOP3.LUT R13, R13, 0xfffffff8, RZ, 0xc0, !PT ;  /* 0xfffffff80d0d7812 */ /* 0x000fe200078ec0ff */
[----:B------:R-:W-:Y:S01]  /*0e40*/  VIADD R9, R69, 0xe ;  /* 0x0000000e45097836 */ /* 0x000fe20000000000 */
[----:B------:R-:W-:Y:S01]  /*0e50*/  LEA.HI R15, R15, R56, RZ, 0x3 ;  /* 0x000000380f0f7211 */ /* 0x000fe200078f18ff */
[----:B------:R-:W1:Y:S01]  /*0e60*/  LDC R25, c[0x0][0x25c] ;  /* 0x00009700ff197b82 */ /* 0x000e620000000800 */
[----:B------:R-:W-:Y:S01]  /*0e70*/  IADD3 R14, R69, 0x14, RZ ;  /* 0x00000014450e7810 */ /* 0x000fe20007ffe0ff */
[----:B------:R-:W-:Y:S01]  /*0e80*/  IMAD.IADD R58, R58, 0x1, -R13 ;  /* 0x000000013a3a7824 */ /* 0x000fe200078e0a0d */
[----:B------:R-:W-:Y:S01]  /*0e90*/  LOP3.LUT R15, R15, 0xfffffff8, RZ, 0xc0, !PT ;  /* 0xfffffff80f0f7812 */ /* 0x000fe200078ec0ff */
[----:B------:R-:W-:Y:S01]  /*0ea0*/  IMAD.SHL.U32 R54, R9, 0x4, RZ ;  /* 0x0000000409367824 */ /* 0x000fe200078e00ff */
[----:B------:R-:W-:Y:S01]  /*0eb0*/  SHF.R.S32.HI R19, RZ, 0x1f, R46 ;  /* 0x0000001fff137819 */ /* 0x000fe2000001142e */
[----:B------:R-:W-:Y:S01]  /*0ec0*/  VIADD R13, R69, 0x12 ;  /* 0x00000012450d7836 */ /* 0x000fe20000000000 */
[----:B------:R-:W-:Y:S01]  /*0ed0*/  SHF.R.S32.HI R21, RZ, 0x1f, R44 ;  /* 0x0000001fff157819 */ /* 0x000fe2000001142c */
[----:B------:R-:W-:Y:S01]  /*0ee0*/  IMAD.IADD R56, R56, 0x1, -R15 ;  /* 0x0000000138387824 */ /* 0x000fe200078e0a0f */
[----:B------:R-:W-:Y:S01]  /*0ef0*/  SHF.R.S32.HI R17, RZ, 0x1f, R54 ;  /* 0x0000001fff117819 */ /* 0x000fe20000011436 */
[----:B------:R-:W-:Y:S01]  /*0f00*/  IMAD.SHL.U32 R50, R13, 0x4, RZ ;  /* 0x000000040d327824 */ /* 0x000fe200078e00ff */
[----:B------:R-:W-:Y:S01]  /*0f10*/  LEA.HI R19, R19, R46, RZ, 0x3 ;  /* 0x0000002e13137211 */ /* 0x000fe200078f18ff */
[----:B------:R-:W-:Y:S01]  /*0f20*/  IMAD.SHL.U32 R48, R14, 0x4, RZ ;  /* 0x000000040e307824 */ /* 0x000fe200078e00ff */
[----:B------:R-:W-:Y:S01]  /*0f30*/  LEA.HI R17, R17, R54, RZ, 0x3 ;  /* 0x0000003611117211 */ /* 0x000fe200078f18ff */
[----:B------:R-:W-:Y:S01]  /*0f40*/  UMOV UR4, 0x400 ;  /* 0x0000040000047882 */ /* 0x000fe20000000000 */
[----:B------:R-:W-:Y:S01]  /*0f50*/  SHF.R.S32.HI R15, RZ, 0x1f, R50 ;  /* 0x0000001fff0f7819 */ /* 0x000fe20000011432 */
[----:B0-----:R-:W-:Y:S01]  /*0f60*/  ULEA UR6, UR5, UR4, 0x18 ;  /* 0x0000000405067291 */ /* 0x001fe2000f8ec03f */
[----:B------:R-:W-:-:S02]  /*0f70*/  LOP3.LUT R17, R17, 0xfffffff8, RZ, 0xc0, !PT ;  /* 0xfffffff811117812 */ /* 0x000fc400078ec0ff */
[----:B------:R-:W-:Y:S02]  /*0f80*/  LEA.HI R15, R15, R50, RZ, 0x3 ;  /* 0x000000320f0f7211 */ /* 0x000fe400078f18ff */
[----:B------:R-:W-:Y:S01]  /*0f90*/  LOP3.LUT R19, R19, 0xfffffff8, RZ, 0xc0, !PT ;  /* 0xfffffff813137812 */ /* 0x000fe200078ec0ff */
[----:B------:R-:W-:Y:S01]  /*0fa0*/  IMAD.IADD R54, R54, 0x1, -R17 ;  /* 0x0000000136367824 */ /* 0x000fe200078e0a11 */
[----:B------:R-:W-:Y:S02]  /*0fb0*/  LOP3.LUT R15, R15, 0xfffffff8, RZ, 0xc0, !PT ;  /* 0xfffffff80f0f7812 */ /* 0x000fe400078ec0ff */
        /* <DEDUP_REMOVED lines=8> */
[----:B------:R-:W-:Y:S01]  /*1040*/  LOP3.LUT R17, R17, 0xfffffff8, RZ, 0xc0, !PT ;  /* 0xfffffff811117812 */ /* 0x000fe200078ec0ff */
[----:B------:R-:W-:Y:S01]  /*1050*/  IMAD.SHL.U32 R42, R15, 0x4, RZ ;  /* 0x000000040f2a7824 */ /* 0x000fe200078e00ff */
[----:B------:R-:W-:Y:S01]  /*1060*/  SHF.L.U32 R37, R20, 0x2, RZ ;  /* 0x0000000214257819 */ /* 0x000fe200000006ff */
[----:B------:R-:W-:Y:S01]  /*1070*/  IMAD.SHL.U32 R40, R19, 0x4, RZ ;  /* 0x0000000413287824 */ /* 0x000fe200078e00ff */
[----:B------:R-:W-:Y:S01]  /*1080*/  SHF.R.S32.HI R23, RZ, 0x1f, R81 ;  /* 0x0000001fff177819 */ /* 0x000fe20000011451 */
[----:B------:R-:W-:Y:S01]  /*1090*/  IMAD.IADD R44, R44, 0x1, -R21 ;  /* 0x000000012c2c7824 */ /* 0x000fe200078e0a15 */
[----:B------:R-:W-:-:S02]  /*10a0*/  IADD3 R80, P0, R12, R81, RZ ;  /* 0x000000510c507210 */ /* 0x000fc40007f1e0ff */
[----:B------:R-:W-:Y:S02]  /*10b0*/  IADD3 R48, R48, -R17, RZ ;  /* 0x8000001130307210 */ /* 0x000fe40007ffe0ff */
[----:B------:R-:W-:Y:S02]  /*10c0*/  SHF.R.S32.HI R17, RZ, 0x1f, R42 ;  /* 0x0000001fff117819 */ /* 0x000fe4000001142a */
[----:B------:R-:W-:Y:S02]  /*10d0*/  SHF.R.S32.HI R21, RZ, 0x1f, R40 ;  /* 0x0000001fff157819 */ /* 0x000fe40000011428 */
[----:B------:R-:W-:Y:S02]  /*10e0*/  SHF.R.S32.HI R22, RZ, 0x1f, R37 ;  /* 0x0000001fff167819 */ /* 0x000fe40000011425 */
[----:B------:R-:W-:Y:S02]  /*10f0*/  LEA.HI.X.SX32 R81, R12, R23, 0x1, P0 ;  /* 0x000000170c517211 */ /* 0x000fe400000f0eff */
[----:B-----5:R-:W-:-:S02]  /*1100*/  FSETP.NEU.FTZ.AND P0, PT, R71, RZ, PT ;  /* 0x000000ff4700720b */ /* 0x020fc40003f1d000 */
[----:B------:R-:W-:Y:S02]  /*1110*/  LEA.HI R6, R6, R6, RZ, 0x1 ;  /* 0x0000000606067211 */ /* 0x000fe400078f08ff */
[----:B------:R-:W-:Y:S02]  /*1120*/  LEA.HI R17, R17, R42, RZ, 0x3 ;  /* 0x0000002a11117211 */ /* 0x000fe400078f18ff */
[----:B------:R-:W-:Y:S01]  /*1130*/  LEA.HI R21, R21, R40, RZ, 0x3 ;  /* 0x0000002815157211 */ /* 0x000fe200078f18ff */
[----:B------:R-:W-:Y:S01]  /*1140*/  IMAD.SHL.U32 R6, R6, 0x40, RZ ;  /* 0x0000004006067824 */ /* 0x000fe200078e00ff */
        /* <DEDUP_REMOVED lines=24> */
[----:B------:R-:W-:Y:S02]  /*12d0*/  LEA.HI R7, R7, R7, RZ, 0x1 ;  /* 0x0000000707077211 */ /* 0x000fe400078f08ff */
[----:B------:R-:W-:Y:S01]  /*12e0*/  LOP3.LUT R17, R17, 0xfffffff8, RZ, 0xc0, !PT ;  /* 0xfffffff811117812 */ /* 0x000fe200078ec0ff */
[----:B------:R-:W-:Y:S01]  /*12f0*/  IMAD.SHL.U32 R12, R12, 0x40, RZ ;  /* 0x000000400c0c7824 */ /* 0x000fe200078e00ff */
[----:B------:R-:W-:Y:S01]  /*1300*/  LOP3.LUT R21, R21, 0xfffffff8, RZ, 0xc0, !PT ;  /* 0xfffffff815157812 */ /* 0x000fe200078ec0ff */
[----:B------:R-:W-:Y:S01]  /*1310*/  IMAD.SHL.U32 R7, R7, 0x40, RZ ;  /* 0x0000004007077824 */ /* 0x000fe200078e00ff */
[----:B------:R-:W-:Y:S01]  /*1320*/  LOP3.LUT R22, R22, 0xfffffff8, RZ, 0xc0, !PT ;  /* 0xfffffff816167812 */ /* 0x000fe200078ec0ff */
[----:B------:R-:W-:Y:S01]  /*1330*/  IMAD.IADD R42, R42, 0x1, -R17 ;  /* 0x000000012a2a7824 */ /* 0x000fe200078e0a11 */
[----:B------:R-:W-:Y:S01]  /*1340*/  SHF.L.U32 R59, R5, 0x6, RZ ;  /* 0x00000006053b7819 */ /* 0x000fe200000006ff */
[----:B------:R-:W-:Y:S01]  /*1350*/  IMAD.IADD R40, R40, 0x1, -R21 ;  /* 0x0000000128287824 */ /* 0x000fe200078e0a15 */
        /* <DEDUP_REMOVED lines=15> */
[----:B------:R-:W-:Y:S02]  /*1450*/  LEA R5, R69, UR6, 0x7 ;  /* 0x0000000645057c11 */ /* 0x000fe4000f8e38ff */
[----:B------:R-:W-:Y:S02]  /*1460*/  LOP3.LUT R65, R12, 0xffffff80, RZ, 0xc0, !PT ;  /* 0xffffff800c417812 */ /* 0x000fe400078ec0ff */
[----:B------:R-:W-:Y:S02]  /*1470*/  LOP3.LUT R63, R7, 0xffffff80, RZ, 0xc0, !PT ;  /* 0xffffff80073f7812 */ /* 0x000fe400078ec0ff */
[----:B------:R-:W-:Y:S02]  /*1480*/  SHF.R.S32.HI R28, RZ, 0x1f, R24 ;  /* 0x0000001fff1c7819 */ /* 0x000fe40000011418 */
[----:B-1----:R-:W-:Y:S02]  /*1490*/  SHF.R.S32.HI R4, RZ, 0x1f, R25 ;  /* 0x0000001fff047819 */ /* 0x002fe40000011419 */
        /* <DEDUP_REMOVED lines=26> */
[----:B------:R-:W-:Y:S01]  /*1640*/  SHF.R.S32.HI R38, RZ, 0x1f, R37 ;  /* 0x0000001fff267819 */ /* 0x000fe20000011425 */
[----:B------:R-:W-:Y:S06]  /*1650*/  @P0 BRA `(.L_x_18778) ;  /* 0x0000001800580947 */ /* 0x000fec0003800000 */
[----:B------:R-:W-:Y:S01]  /*1660*/  UIADD3 UR4, UR4, 0x120, URZ ;  /* 0x0000012004047890 */ /* 0x000fe2000fffe03f */
[C---:B------:R-:W-:Y:S01]  /*1670*/  IADD3 R24, P0, R77.reuse, R24, RZ ;  /* 0x000000184d187210 */ /* 0x040fe20007f1e0ff */
[----:B------:R-:W-:Y:S01]  /*1680*/  ULDC.64 UR6, c[0x0][0x238] ;  /* 0x00008e0000067ab9 */ /* 0x000fe20000000a00 */
[C---:B------:R-:W-:Y:S01]  /*1690*/  IMAD R79, R77.reuse, 0x10, R26 ;  /* 0x000000104d4f7824 */ /* 0x040fe200078e021a */
[----:B------:R-:W-:Y:S01]  /*16a0*/  ULEA UR4, UR5, UR4, 0x18 ;  /* 0x0000000405047291 */ /* 0x000fe2000f8ec03f */
[----:B------:R-:W-:Y:S01]  /*16b0*/  LEA.HI.X.SX32 R71, R77, R28, 0x1, P0 ;  /* 0x0000001c4d477211 */ /* 0x000fe200000f0eff */
[----:B------:R-:W-:Y:S01]  /*16c0*/  IMAD.MOV.U32 R68, RZ, RZ, -0x800001 ;  /* 0xff7fffffff447424 */ /* 0x000fe200078e00ff */
[----:B------:R-:W-:-:S03]  /*16d0*/  LEA R72, P0, R24, UR6, 0x2 ;  /* 0x0000000618487c11 */ /* 0x000fc6000f8010ff */
[----:B------:R-:W-:Y:S02]  /*16e0*/  LEA R78, R79, UR4, 0x2 ;  /* 0x000000044f4e7c11 */ /* 0x000fe4000f8e10ff */
[----:B------:R-:W-:-:S08]  /*16f0*/  LEA.HI.X R71, R24, UR7, R71, 0x2, P0 ;  /* 0x0000000718477c11 */ /* 0x000fd000080f1447 */
.L_x_18782:
[----:B------:R-:W-:Y:S02]  /*1700*/  IMAD.MOV.U32 R26, RZ, RZ, R72 ;  /* 0x000000ffff1a7224 */ /* 0x000fe400078e0048 */
[----:B------:R-:W-:-:S05]  /*1710*/  IMAD.MOV.U32 R27, RZ, RZ, R71 ;  /* 0x000000ffff1b7224 */ /* 0x000fca00078e0047 */
[----:B------:R-:W2:Y:S01]  /*1720*/  LDG.E.CONSTANT R25, desc[UR10][R26.64] ;  /* 0x0000000a1a197981 */ /* 0x000ea2000c1e9900 */
[----:B------:R-:W-:Y:S02]  /*1730*/  SHF.R.S32.HI R28, RZ, 0x1f, R65 ;  /* 0x0000001fff1c7819 */ /* 0x000fe40000011441 */
[----:B------:R-:W-:Y:S02]  /*1740*/  SHF.R.S32.HI R30, RZ, 0x1f, R66 ;  /* 0x0000001fff1e7819 */ /* 0x000fe40000011442 */
[----:B--2---:R-:W-:Y:S01]  /*1750*/  SHF.R.S32.HI R24, RZ, 0x1f, R25 ;  /* 0x0000001fff187819 */ /* 0x004fe20000011419 */
[----:B------:R-:W-:-:S04]  /*1760*/  IMAD.WIDE.U32 R82, R25, UR13, R80 ;  /* 0x0000000d19527c25 */ /* 0x000fc8000f8e0050 */
[----:B------:R-:W-:-:S04]  /*1770*/  IMAD R24, R24, UR13, RZ ;  /* 0x0000000d18187c24 */ /* 0x000fc8000f8e02ff */
[----:B------:R-:W-:Y:S01]  /*1780*/  IMAD R29, R25, R4, R24 ;  /* 0x00000004191d7224 */ /* 0x000fe200078e0218 */
[----:B------:R-:W-:-:S04]  /*1790*/  IADD3 R25, P0, P1, R66, R82, R65 ;  /* 0x0000005242197210 */ /* 0x000fc8000791e041 */
[----:B------:R-:W-:Y:S02]  /*17a0*/  IADD3 R83, R83, R29, RZ ;  /* 0x0000001d53537210 */ /* 0x000fe40007ffe0ff */
[----:B------:R-:W-:Y:S02]  /*17b0*/  LEA R24, P2, R25, UR8, 0x1 ;  /* 0x0000000819187c11 */ /* 0x000fe4000f8408ff */
[----:B------:R-:W-:Y:S02]  /*17c0*/  IADD3.X R28, R30, R83, R28, P0, P1 ;  /* 0x000000531e1c7210 */ /* 0x000fe400007e241c */
[----:B------:R-:W-:Y:S02]  /*17d0*/  IADD3 R27, P0, R67, R82, RZ ;  /* 0x00000052431b7210 */ /* 0x000fe40007f1e0ff */
[----:B------:R-:W-:Y:S02]  /*17e0*/  SHF.R.S32.HI R30, RZ, 0x1f, R67 ;  /* 0x0000001fff1e7819 */ /* 0x000fe40000011443 */
[----:B------:R-:W-:-:S02]  /*17f0*/  LEA.HI.X R25, R25, UR9, R28, 0x1, P2 ;  /* 0x0000000919197c11 */ /* 0x000fc400090f0c1c */
[C---:B------:R-:W-:Y:S01]  /*1800*/  LEA R26, P1, R27.reuse, UR8, 0x1 ;  /* 0x000000081b1a7c11 */ /* 0x040fe2000f8208ff */
[----:B------:R-:W-:Y:S02]  /*1810*/  IMAD.X R28, R30, 0x1, R83, P0 ;  /* 0x000000011e1c7824 */ /* 0x000fe400000e0653 */
[----:B------:R-:W2:Y:S03]  /*1820*/  LDG.E.CONSTANT R91, desc[UR10][R24.64] ;  /* 0x0000000a185b7981 */ /* 0x000ea6000c1e9900 */
[----:B------:R-:W-:Y:S01]  /*1830*/  LEA.HI.X R27, R27, UR9, R28, 0x1, P1 ;  /* 0x000000091b1b7c11 */ /* 0x000fe200088f0c1c */
[----:B------:R0:W3:Y:S04]  /*1840*/  LDG.E.CONSTANT R89, desc[UR10][R24.64+0x4] ;  /* 0x0000040a18597981 */ /* 0x0000e8000c1e9900 */
[----:B------:R-:W4:Y:S04]  /*1850*/  LDG.E.CONSTANT R88, desc[UR10][R26.64] ;  /* 0x0000000a1a587981 */ /* 0x000f28000c1e9900 */
[----:B------:R1:W5:Y:S01]  /*1860*/  LDG.E.CONSTANT R87, desc[UR10][R26.64+0x4] ;  /* 0x0000040a1a577981 */ /* 0x000362000c1e9900 */
[----:B------:R-:W-:-:S02]  /*1870*/  IADD3 R28, P0, P1, R64, R82, R63 ;  /* 0x00000052401c7210 */ /* 0x000fc4000791e03f */
[----:B------:R-:W-:Y:S02]  /*1880*/  SHF.R.S32.HI R29, RZ, 0x1f, R63 ;  /* 0x0000001fff1d7819 */ /* 0x000fe4000001143f */
[----:B------:R-:W-:Y:S02]  /*1890*/  LEA R84, P2, R28, UR8, 0x1 ;  /* 0x000000081c547c11 */ /* 0x000fe4000f8408ff */
[----:B------:R-:W-:-:S04]  /*18a0*/  IADD3.X R29, R76, R83, R29, P0, P1 ;  /* 0x000000534c1d7210 */ /* 0x000fc800007e241d */
[----:B------:R-:W-:Y:S02]  /*18b0*/  LEA.HI.X R85, R28, UR9, R29, 0x1, P2 ;  /* 0x000000091c557c11 */ /* 0x000fe400090f0c1d */
[----:B------:R-:W0:Y:S04]  /*18c0*/  LDS.128 R28, [R5] ;  /* 0x00000000051c7984 */ /* 0x000e280000000c00 */
[----:B------:R-:W5:Y:S01]  /*18d0*/  LDG.E.CONSTANT R86, desc[UR10][R84.64] ;  /* 0x0000000a54567981 */ /* 0x000f62000c1e9900 */
[C---:B0-----:R-:W-:Y:S01]  /*18e0*/  IMAD.U32 R90, R30.reuse, 0x10000, RZ ;  /* 0x000100001e5a7824 */ /* 0x041fe200078e00ff */
[----:B------:R-:W-:-:S05]  /*18f0*/  PRMT R30, R30, 0x7632, R30 ;  /* 0x000076321e1e7816 */ /* 0x000fca000000001e */
[----:B------:R-:W-:Y:S02]  /*1900*/  IMAD.U32 R30, R30, 0x10000, RZ ;  /* 0x000100001e1e7824 */ /* 0x000fe400078e00ff */
[C---:B------:R-:W-:Y:S01]  /*1910*/  IMAD.U32 R24, R31.reuse, 0x10000, RZ ;  /* 0x000100001f187824 */ /* 0x040fe200078e00ff */
[----:B------:R-:W-:-:S05]  /*1920*/  PRMT R31, R31, 0x7632, R31 ;  /* 0x000076321f1f7816 */ /* 0x000fca000000001f */
[----:B------:R-:W-:Y:S02]  /*1930*/  IMAD.U32 R31, R31, 0x10000, RZ ;  /* 0x000100001f1f7824 */ /* 0x000fe400078e00ff */
[C---:B--2---:R-:W-:Y:S01]  /*1940*/  IMAD.U32 R93, R91.reuse, 0x10000, RZ ;  /* 0x000100005b5d7824 */ /* 0x044fe200078e00ff */
[----:B------:R-:W-:-:S03]  /*1950*/  PRMT R91, R91, 0x7632, R91 ;  /* 0x000076325b5b7816 */ /* 0x000fc6000000005b */
[----:B------:R-:W-:Y:S01]  /*1960*/  FMUL.FTZ R93, R90, R93 ;  /* 0x0000005d5a5d7220 */ /* 0x000fe20000410000 */
[C---:B------:R-:W-:Y:S01]  /*1970*/  IMAD.U32 R90, R28.reuse, 0x10000, RZ ;  /* 0x000100001c5a7824 */ /* 0x040fe200078e00ff */
[----:B------:R-:W-:Y:S01]  /*1980*/  PRMT R28, R28, 0x7632, R28 ;  /* 0x000076321c1c7816 */ /* 0x000fe2000000001c */
[C---:B----4-:R-:W-:Y:S01]  /*1990*/  IMAD.U32 R25, R88.reuse, 0x10000, RZ ;  /* 0x0001000058197824 */ /* 0x050fe200078e00ff */
[----:B------:R-:W-:Y:S01]  /*19a0*/  PRMT R88, R88, 0x7632, R88 ;  /* 0x0000763258587816 */ /* 0x000fe20000000058 */
[----:B------:R-:W-:Y:S01]  /*19b0*/  IMAD.U32 R91, R91, 0x10000, RZ ;  /* 0x000100005b5b7824 */ /* 0x000fe200078e00ff */
[----:B------:R-:W-:Y:S01]  /*19c0*/  SHF.L.U32 R28, R28, 0x10, RZ ;  /* 0x000000101c1c7819 */ /* 0x000fe200000006ff */
[----:B------:R-:W-:Y:S02]  /*19d0*/  FFMA.FTZ R90, R90, R25, R93 ;  /* 0x000000195a5a7223 */ /* 0x000fe4000001005d */
[----:B------:R-:W-:Y:S01]  /*19e0*/  FMUL.FTZ R91, R30, R91 ;  /* 0x0000005b1e5b7220 */ /* 0x000fe20000410000 */
[----:B------:R-:W-:-:S04]  /*19f0*/  IMAD.U32 R25, R88, 0x10000, RZ ;  /* 0x0001000058197824 */ /* 0x000fc800078e00ff */
[----:B------:R-:W-:Y:S01]  /*1a00*/  FFMA.FTZ R88, R28, R25, R91 ;  /* 0x000000191c587223 */ /* 0x000fe2000001005b */
[C---:B---3--:R-:W-:Y:S01]  /*1a10*/  IMAD.U32 R25, R89.reuse, 0x10000, RZ ;  /* 0x0001000059197824 */ /* 0x048fe200078e00ff */
[----:B------:R-:W-:Y:S01]  /*1a20*/  PRMT R89, R89, 0x7632, R89 ;  /* 0x0000763259597816 */ /* 0x000fe20000000059 */
[----:B------:R-:W-:Y:S01]  /*1a30*/  IMAD.U32 R30, R29, 0x10000, RZ ;  /* 0x000100001d1e7824 */ /* 0x000fe200078e00ff */
[----:B------:R0:W2:Y:S01]  /*1a40*/  LDG.E.CONSTANT R91, desc[UR10][R84.64+0x4] ;  /* 0x0000040a545b7981 */ /* 0x0000a2000c1e9900 */
[----:B-1----:R-:W-:Y:S01]  /*1a50*/  FMUL.FTZ R27, R24, R25 ;  /* 0x00000019181b7220 */ /* 0x002fe20000410000 */
[----:B-----5:R-:W-:Y:S02]  /*1a60*/  IMAD.U32 R25, R87, 0x10000, RZ ;  /* 0x0001000057197824 */ /* 0x020fe400078e00ff */
[----:B------:R-:W-:Y:S02]  /*1a70*/  IMAD.U32 R24, R89, 0x10000, RZ ;  /* 0x0001000059187824 */ /* 0x000fe400078e00ff */
[----:B------:R-:W-:-:S02]  /*1a80*/  FFMA.FTZ R30, R30, R25, R27 ;  /* 0x000000191e1e7223 */ /* 0x000fc4000001001b */
[----:B------:R-:W-:Y:S02]  /*1a90*/  FMUL.FTZ R92, R31, R24 ;  /* 0x000000181f5c7220 */ /* 0x000fe40000410000 */
[----:B------:R-:W1:Y:S01]  /*1aa0*/  LDS.128 R24, [R5+0x10] ;  /* 0x0000100005187984 */ /* 0x000e620000000c00 */
[----:B------:R-:W-:Y:S02]  /*1ab0*/  PRMT R29, R29, 0x7632, R29 ;  /* 0x000076321d1d7816 */ /* 0x000fe4000000001d */
[----:B------:R-:W-:Y:S02]  /*1ac0*/  PRMT R87, R87, 0x7632, R87 ;  /* 0x0000763257577816 */ /* 0x000fe40000000057 */
[----:B------:R-:W-:-:S03]  /*1ad0*/  SHF.L.U32 R29, R29, 0x10, RZ ;  /* 0x000000101d1d7819 */ /* 0x000fc600000006ff */
        /* <DEDUP_REMOVED lines=10> */
[----:B------:R1:W4:Y:S01]  /*1b80*/  LDG.E.CONSTANT R87, desc[UR10][R28.64+0x4] ;  /* 0x0000040a1c577981 */ /* 0x000322000c1e9900 */
[----:B------:R-:W-:Y:S02]  /*1b90*/  PRMT R24, R24, 0x7632, R24 ;  /* 0x0000763218187816 */ /* 0x000fe40000000018 */
[----:B------:R-:W-:-:S03]  /*1ba0*/  PRMT R86, R86, 0x7632, R86 ;  /* 0x0000763256567816 */ /* 0x000fc60000000056 */
[----:B0-----:R-:W-:Y:S01]  /*1bb0*/  IMAD.U32 R85, R24, 0x10000, RZ ;  /* 0x0001000018557824 */ /* 0x001fe200078e00ff */
[----:B------:R-:W-:Y:S01]  /*1bc0*/  IADD3 R24, P0, P1, R60, R82, R59 ;  /* 0x000000523c187210 */ /* 0x000fe2000791e03b */
[----:B------:R-:W-:-:S03]  /*1bd0*/  IMAD.U32 R86, R86, 0x10000, RZ ;  /* 0x0001000056567824 */ /* 0x000fc600078e00ff */
[----:B------:R-:W-:Y:S01]  /*1be0*/  LEA R84, P2, R24, UR8, 0x1 ;  /* 0x0000000818547c11 */ /* 0x000fe2000f8408ff */
[----:B------:R-:W-:Y:S01]  /*1bf0*/  FFMA.FTZ R88, R85, R86, R88 ;  /* 0x0000005655587223 */ /* 0x000fe20000010058 */
[----:B------:R-:W-:-:S04]  /*1c00*/  IADD3.X R85, R18, R83, R73, P0, P1 ;  /* 0x0000005312557210 */ /* 0x000fc800007e2449 */
[----:B------:R-:W-:-:S05]  /*1c10*/  LEA.HI.X R85, R24, UR9, R85, 0x1, P2 ;  /* 0x0000000918557c11 */ /* 0x000fca00090f0c55 */
[----:B------:R-:W5:Y:S01]  /*1c20*/  LDG.E.CONSTANT R86, desc[UR10][R84.64] ;  /* 0x0000000a54567981 */ /* 0x000f62000c1e9900 */
[C---:B-1----:R-:W-:Y:S01]  /*1c30*/  IMAD.U32 R29, R25.reuse, 0x10000, RZ ;  /* 0x00010000191d7824 */ /* 0x042fe200078e00ff */
[----:B------:R-:W-:Y:S01]  /*1c40*/  PRMT R25, R25, 0x7632, R25 ;  /* 0x0000763219197816 */ /* 0x000fe20000000019 */
[----:B--2---:R-:W-:-:S04]  /*1c50*/  IMAD.U32 R24, R91, 0x10000, RZ ;  /* 0x000100005b187824 */ /* 0x004fc800078e00ff */
[----:B------:R-:W-:Y:S01]  /*1c60*/  FFMA.FTZ R30, R29, R24, R30 ;  /* 0x000000181d1e7223 */ /* 0x000fe2000001001e */
[----:B------:R-:W-:Y:S01]  /*1c70*/  SHF.L.U32 R24, R25, 0x10, RZ ;  /* 0x0000001019187819 */ /* 0x000fe200000006ff */
[C---:B------:R-:W-:Y:S01]  /*1c80*/  IMAD.U32 R25, R26.reuse, 0x10000, RZ ;  /* 0x000100001a197824 */ /* 0x040fe200078e00ff */
[----:B------:R-:W-:Y:S02]  /*1c90*/  PRMT R26, R26, 0x7632, R26 ;  /* 0x000076321a1a7816 */ /* 0x000fe4000000001a */
[----:B------:R-:W-:-:S05]  /*1ca0*/  PRMT R91, R91, 0x7632, R91 ;  /* 0x000076325b5b7816 */ /* 0x000fca000000005b */
[----:B------:R-:W-:-:S04]  /*1cb0*/  IMAD.U32 R91, R91, 0x10000, RZ ;  /* 0x000100005b5b7824 */ /* 0x000fc800078e00ff */
[----:B------:R-:W-:Y:S01]  /*1cc0*/  FFMA.FTZ R24, R24, R91, R31 ;  /* 0x0000005b18187223 */ /* 0x000fe2000001001f */
[C---:B---3--:R-:W-:Y:S01]  /*1cd0*/  IMAD.U32 R28, R89.reuse, 0x10000, RZ ;  /* 0x00010000591c7824 */ /* 0x048fe200078e00ff */
[----:B------:R-:W-:-:S03]  /*1ce0*/  PRMT R89, R89, 0x7632, R89 ;  /* 0x0000763259597816 */ /* 0x000fc60000000059 */
[----:B------:R-:W-:Y:S01]  /*1cf0*/  FFMA.FTZ R90, R25, R28, R90 ;  /* 0x0000001c195a7223 */ /* 0x000fe2000001005a */
[----:B------:R-:W-:Y:S02]  /*1d00*/  IMAD.U32 R25, R26, 0x10000, RZ ;  /* 0x000100001a197824 */ /* 0x000fe400078e00ff */
[----:B------:R-:W-:Y:S02]  /*1d10*/  IMAD.U32 R89, R89, 0x10000, RZ ;  /* 0x0001000059597824 */ /* 0x000fe400078e00ff */
[----:B----4-:R-:W-:Y:S02]  /*1d20*/  IMAD.U32 R26, R87, 0x10000, RZ ;  /* 0x00010000571a7824 */ /* 0x010fe400078e00ff */
[----:B------:R-:W-:Y:S01]  /*1d30*/  FFMA.FTZ R88, R25, R89, R88 ;  /* 0x0000005919587223 */ /* 0x000fe20000010058 */
[----:B------:R-:W-:Y:S01]  /*1d40*/  IMAD.U32 R25, R27, 0x10000, RZ ;  /* 0x000100001b197824 */ /* 0x000fe200078e00ff */
[----:B------:R-:W-:Y:S01]  /*1d50*/  PRMT R87, R87, 0x7632, R87 ;  /* 0x0000763257577816 */ /* 0x000fe20000000057 */
[----:B------:R0:W2:Y:S02]  /*1d60*/  LDG.E.CONSTANT R89, desc[UR10][R84.64+0x4] ;  /* 0x0000040a54597981 */ /* 0x0000a4000c1e9900 */
[----:B------:R-:W-:-:S02]  /*1d70*/  FFMA.FTZ R26, R25, R26, R30 ;  /* 0x0000001a191a7223 */ /* 0x000fc4000001001e */
[----:B------:R-:W1:Y:S01]  /*1d80*/  LDS.128 R28, [R5+0x20] ;  /* 0x00002000051c7984 */ /* 0x000e620000000c00 */
[----:B------:R-:W-:Y:S01]  /*1d90*/  PRMT R27, R27, 0x7632, R27 ;  /* 0x000076321b1b7816 */ /* 0x000fe2000000001b */
[----:B------:R-:W-:-:S03]  /*1da0*/  IMAD.U32 R87, R87, 0x10000, RZ ;  /* 0x0001000057577824 */ /* 0x000fc600078e00ff */
[----:B------:R-:W-:Y:S02]  /*1db0*/  SHF.L.U32 R27, R27, 0x10, RZ ;  /* 0x000000101b1b7819 */ /* 0x000fe400000006ff */
[----:B------:R-:W-:-:S03]  /*1dc0*/  IADD3 R25, P0, P1, R58, R82, R57 ;  /* 0x000000523a197210 */ /* 0x000fc6000791e039 */
[----:B------:R-:W-:Y:S01]  /*1dd0*/  FFMA.FTZ R27, R27, R87, R24 ;  /* 0x000000571b1b7223 */ /* 0x000fe20000010018 */
[----:B-----5:R-:W-:Y:S02]  /*1de0*/  IMAD.U32 R24, R86, 0x10000, RZ ;  /* 0x0001000056187824 */ /* 0x020fe400078e00ff */
[----:B-1----:R-:W-:-:S04]  /*1df0*/  IMAD.U32 R91, R28, 0x10000, RZ ;  /* 0x000100001c5b7824 */ /* 0x002fc800078e00ff */
[----:B------:R-:W-:Y:S01]  /*1e00*/  FFMA.FTZ R91, R91, R24, R90 ;  /* 0x000000185b5b7223 */ /* 0x000fe2000001005a */
        /* <DEDUP_REMOVED lines=16> */
[----:B------:R-:W-:-:S04]  /*1f10*/  PRMT R29, R29, 0x7632, R29 ;  /* 0x000076321d1d7816 */ /* 0x000fc8000000001d */
[----:B------:R-:W-:Y:S01]  /*1f20*/  SHF.L.U32 R88, R29, 0x10, RZ ;  /* 0x000000101d587819 */ /* 0x000fe200000006ff */
[----:B------:R-:W5:Y:S01]  /*1f30*/  LDG.E.CONSTANT R85, desc[UR10][R84.64+0x4] ;  /* 0x0000040a54557981 */ /* 0x000f62000c1e9900 */
[C---:B--2---:R-:W-:Y:S01]  /*1f40*/  IMAD.U32 R24, R89.reuse, 0x10000, RZ ;  /* 0x0001000059187824 */ /* 0x044fe200078e00ff */
[----:B------:R-:W-:-:S05]  /*1f50*/  PRMT R89, R89, 0x7632, R89 ;  /* 0x0000763259597816 */ /* 0x000fca0000000059 */
[----:B------:R-:W-:Y:S02]  /*1f60*/  IMAD.U32 R89, R89, 0x10000, RZ ;  /* 0x0001000059597824 */ /* 0x000fe400078e00ff */
[----:B------:R-:W-:Y:S01]  /*1f70*/  FFMA.FTZ R26, R25, R24, R26 ;  /* 0x00000018191a7223 */ /* 0x000fe2000001001a */
[----:B------:R-:W-:Y:S02]  /*1f80*/  IMAD.U32 R24, R30, 0x10000, RZ ;  /* 0x000100001e187824 */ /* 0x000fe400078e00ff */
[----:B------:R-:W-:Y:S01]  /*1f90*/  FFMA.FTZ R88, R88, R89, R27 ;  /* 0x0000005958587223 */ /* 0x000fe2000001001b */
[----:B------:R-:W-:Y:S01]  /*1fa0*/  PRMT R30, R30, 0x7632, R30 ;  /* 0x000076321e1e7816 */ /* 0x000fe2000000001e */
[----:B------:R-:W-:-:S04]  /*1fb0*/  IMAD.U32 R25, R31, 0x10000, RZ ;  /* 0x000100001f197824 */ /* 0x000fc800078e00ff */
[----:B------:R-:W-:Y:S02]  /*1fc0*/  IMAD.U32 R29, R30, 0x10000, RZ ;  /* 0x000100001e1d7824 */ /* 0x000fe400078e00ff */
[C---:B---3--:R-:W-:Y:S01]  /*1fd0*/  IMAD.U32 R89, R90.reuse, 0x10000, RZ ;  /* 0x000100005a597824 */ /* 0x048fe200078e00ff */
[----:B------:R-:W-:-:S05]  /*1fe0*/  PRMT R90, R90, 0x7632, R90 ;  /* 0x000076325a5a7816 */ /* 0x000fca000000005a */
[----:B------:R-:W-:-:S04]  /*1ff0*/  IMAD.U32 R90, R90, 0x10000, RZ ;  /* 0x000100005a5a7824 */ /* 0x000fc800078e00ff */
[----:B------:R-:W-:Y:S01]  /*2000*/  FFMA.FTZ R29, R29, R90, R86 ;  /* 0x0000005a1d1d7223 */ /* 0x000fe20000010056 */
[----:B----4-:R-:W-:Y:S02]  /*2010*/  IMAD.U32 R86, R87, 0x10000, RZ ;  /* 0x0001000057567824 */ /* 0x010fe400078e00ff */
[----:B------:R-:W-:Y:S02]  /*2020*/  FFMA.FTZ R89, R24, R89, R91 ;  /* 0x0000005918597223 */ /* 0x000fe4000001005b */
[----:B------:R-:W-:Y:S02]  /*2030*/  FFMA.FTZ R86, R25, R86, R26 ;  /* 0x0000005619567223 */ /* 0x000fe4000001001a */
[----:B------:R-:W0:Y:S01]  /*2040*/  LDS.128 R24, [R5+0x30] ;  /* 0x0000300005187984 */ /* 0x000e220000000c00 */
[----:B------:R-:W-:Y:S02]  /*2050*/  PRMT R31, R31, 0x7632, R31 ;  /* 0x000076321f1f7816 */ /* 0x000fe4000000001f */
[----:B------:R-:W-:-:S02]  /*2060*/  PRMT R87, R87, 0x7632, R87 ;  /* 0x0000763257577816 */ /* 0x000fc40000000057 */
[----:B------:R-:W-:-:S03]  /*2070*/  SHF.L.U32 R31, R31, 0x10, RZ ;  /* 0x000000101f1f7819 */ /* 0x000fc600000006ff */
[----:B------:R-:W-:-:S04]  /*2080*/  IMAD.U32 R87, R87, 0x10000, RZ ;  /* 0x0001000057577824 */ /* 0x000fc800078e00ff */
[----:B------:R-:W-:Y:S01]  /*2090*/  FFMA.FTZ R87, R31, R87, R88 ;  /* 0x000000571f577223 */ /* 0x000fe20000010058 */
[----:B-----5:R-:W-:Y:S02]  /*20a0*/  IMAD.U32 R31, R28, 0x10000, RZ ;  /* 0x000100001c1f7824 */ /* 0x020fe400078e00ff */
[----:B0-----:R-:W-:-:S04]  /*20b0*/  IMAD.U32 R30, R24, 0x10000, RZ ;  /* 0x00010000181e7824 */ /* 0x001fc800078e00ff */
[----:B------:R-:W-:Y:S01]  /*20c0*/  FFMA.FTZ R89, R30, R31, R89 ;  /* 0x0000001f1e597223 */ /* 0x000fe20000010059 */
[----:B------:R-:W-:-:S04]  /*20d0*/  IADD3 R31, P0, P1, R54, R82, R53 ;  /* 0x00000052361f7210 */ /* 0x000fc8000791e035 */
[----:B------:R-:W-:Y:S02]  /*20e0*/  LEA R30, P2, R31, UR8, 0x1 ;  /* 0x000000081f1e7c11 */ /* 0x000fe4000f8408ff */
[----:B------:R-:W-:-:S04]  /*20f0*/  IADD3.X R88, R22, R83, R9, P0, P1 ;  /* 0x0000005316587210 */ /* 0x000fc800007e2409 */
[----:B------:R-:W-:-:S05]  /*2100*/  LEA.HI.X R31, R31, UR9, R88, 0x1, P2 ;  /* 0x000000091f1f7c11 */ /* 0x000fca00090f0c58 */
[----:B------:R-:W2:Y:S01]  /*2110*/  LDG.E.CONSTANT R90, desc[UR10][R30.64] ;  /* 0x0000000a1e5a7981 */ /* 0x000ea2000c1e9900 */
[----:B------:R-:W-:Y:S02]  /*2120*/  PRMT R24, R24, 0x7632, R24 ;  /* 0x0000763218187816 */ /* 0x000fe40000000018 */
[----:B------:R-:W-:Y:S01]  /*2130*/  PRMT R91, R28, 0x7632, R91 ;  /* 0x000076321c5b7816 */ /* 0x000fe2000000005b */
[----:B------:R0:W3:Y:S02]  /*2140*/  LDG.E.CONSTANT R88, desc[UR10][R30.64+0x4] ;  /* 0x0000040a1e587981 */ /* 0x0000e4000c1e9900 */
[----:B------:R-:W-:Y:S02]  /*2150*/  IMAD.U32 R24, R24, 0x10000, RZ ;  /* 0x0001000018187824 */ /* 0x000fe400078e00ff */
[----:B------:R-:W-:-:S04]  /*2160*/  IMAD.U32 R91, R91, 0x10000, RZ ;  /* 0x000100005b5b7824 */ /* 0x000fc800078e00ff */
[----:B------:R-:W-:Y:S01]  /*2170*/  FFMA.FTZ R91, R24, R91, R29 ;  /* 0x0000005b185b7223 */ /* 0x000fe2000001001d */
[----:B------:R-:W-:-:S04]  /*2180*/  IADD3 R24, P0, P1, R52, R82, R51 ;  /* 0x0000005234187210 */ /* 0x000fc8000791e033 */
[----:B------:R-:W-:Y:S02]  /*2190*/  LEA R28, P2, R24, UR8, 0x1 ;  /* 0x00000008181c7c11 */ /* 0x000fe4000f8408ff */
[----:B------:R-:W-:-:S04]  /*21a0*/  IADD3.X R29, R21, R83, R10, P0, P1 ;  /* 0x00000053151d7210 */ /* 0x000fc800007e240a */
[----:B------:R-:W-:-:S05]  /*21b0*/  LEA.HI.X R29, R24, UR9, R29, 0x1, P2 ;  /* 0x00000009181d7c11 */ /* 0x000fca00090f0c1d */
[----:B------:R-:W4:Y:S04]  /*21c0*/  LDG.E.CONSTANT R24, desc[UR10][R28.64] ;  /* 0x0000000a1c187981 */ /* 0x000f28000c1e9900 */
[----:B------:R1:W5:Y:S01]  /*21d0*/  LDG.E.CONSTANT R84, desc[UR10][R28.64+0x4] ;  /* 0x0000040a1c547981 */ /* 0x000362000c1e9900 */
[C---:B0-----:R-:W-:Y:S01]  /*21e0*/  IMAD.U32 R31, R25.reuse, 0x10000, RZ ;  /* 0x00010000191f7824 */ /* 0x041fe200078e00ff */
[----:B------:R-:W-:Y:S01]  /*21f0*/  PRMT R25, R25, 0x7632, R25 ;  /* 0x0000763219197816 */ /* 0x000fe20000000019 */
[C---:B------:R-:W-:Y:S01]  /*2200*/  IMAD.U32 R30, R85.reuse, 0x10000, RZ ;  /* 0x00010000551e7824 */ /* 0x040fe200078e00ff */
[----:B------:R-:W-:-:S03]  /*2210*/  PRMT R85, R85, 0x7632, R85 ;  /* 0x0000763255557816 */ /* 0x000fc60000000055 */
[----:B------:R-:W-:Y:S01]  /*2220*/  FFMA.FTZ R86, R31, R30, R86 ;  /* 0x0000001e1f567223 */ /* 0x000fe20000010056 */
[----:B------:R-:W-:Y:S01]  /*2230*/  SHF.L.U32 R30, R25, 0x10, RZ ;  /* 0x00000010191e7819 */ /* 0x000fe200000006ff */
[----:B------:R-:W-:-:S04]  /*2240*/  IMAD.U32 R25, R85, 0x10000, RZ ;  /* 0x0001000055197824 */ /* 0x000fc800078e00ff */
[----:B------:R-:W-:Y:S01]  /*2250*/  FFMA.FTZ R87, R30, R25, R87 ;  /* 0x000000191e577223 */ /* 0x000fe20000010057 */
[C---:B------:R-:W-:Y:S01]  /*2260*/  IMAD.U32 R30, R26.reuse, 0x10000, RZ ;  /* 0x000100001a1e7824 */ /* 0x040fe200078e00ff */
[----:B------:R-:W-:-:S05]  /*2270*/  PRMT R26, R26, 0x7632, R26 ;  /* 0x000076321a1a7816 */ /* 0x000fca000000001a */
[----:B------:R-:W-:Y:S02]  /*2280*/  IMAD.U32 R26, R26, 0x10000, RZ ;  /* 0x000100001a1a7824 */ /* 0x000fe400078e00ff */
[C---:B------:R-:W-:Y:S01]  /*2290*/  IMAD.U32 R85, R27.reuse, 0x10000, RZ ;  /* 0x000100001b557824 */ /* 0x040fe200078e00ff */
[----:B------:R-:W-:Y:S01]  /*22a0*/  PRMT R27, R27, 0x7632, R27 ;  /* 0x000076321b1b7816 */ /* 0x000fe2000000001b */
[----:B--2---:R-:W-:-:S04]  /*22b0*/  IMAD.U32 R25, R90, 0x10000, RZ ;  /* 0x000100005a197824 */ /* 0x004fc800078e00ff */
[----:B------:R-:W-:Y:S02]  /*22c0*/  FFMA.FTZ R89, R30, R25, R89 ;  /* 0x000000191e597223 */ /* 0x000fe40000010059 */
[----:B-1----:R-:W0:Y:S01]  /*22d0*/  LDS.128 R28, [R5+0x40] ;  /* 0x00004000051c7984 */ /* 0x002e220000000c00 */
[----:B------:R-:W-:-:S05]  /*22e0*/  PRMT R25, R90, 0x7632, R25 ;  /* 0x000076325a197816 */ /* 0x000fca0000000019 */
[----:B------:R-:W-:-:S04]  /*22f0*/  IMAD.U32 R25, R25, 0x10000, RZ ;  /* 0x0001000019197824 */ /* 0x000fc800078e00ff */
[----:B------:R-:W-:Y:S01]  /*2300*/  FFMA.FTZ R25, R26, R25, R91 ;  /* 0x000000191a197223 */ /* 0x000fe2000001005b */
[C---:B---3--:R-:W-:Y:S01]  /*2310*/  IMAD.U32 R26, R88.reuse, 0x10000, RZ ;  /* 0x00010000581a7824 */ /* 0x048fe200078e00ff */
[----:B------:R-:W-:-:S03]  /*2320*/  PRMT R88, R88, 0x7632, R88 ;  /* 0x0000763258587816 */ /* 0x000fc60000000058 */
[----:B------:R-:W-:Y:S01]  /*2330*/  FFMA.FTZ R85, R85, R26, R86 ;  /* 0x0000001a55557223 */ /* 0x000fe20000010056 */
[----:B------:R-:W-:Y:S01]  /*2340*/  SHF.L.U32 R26, R27, 0x10, RZ ;  /* 0x000000101b1a7819 */ /* 0x000fe200000006ff */
[----:B------:R-:W-:-:S04]  /*2350*/  IMAD.U32 R27, R88, 0x10000, RZ ;  /* 0x00010000581b7824 */ /* 0x000fc800078e00ff */
[----:B------:R-:W-:Y:S01]  /*2360*/  FFMA.FTZ R87, R26, R27, R87 ;  /* 0x0000001b1a577223 */ /* 0x000fe20000010057 */
[----:B----4-:R-:W-:Y:S01]  /*2370*/  IMAD.U32 R26, R24, 0x10000, RZ ;  /* 0x00010000181a7824 */ /* 0x010fe200078e00ff */
[----:B------:R-:W-:-:S04]  /*2380*/  IADD3 R27, P0, P1, R50, R82, R49 ;  /* 0x00000052321b7210 */ /* 0x000fc8000791e031 */
[----:B------:R-:W-:Y:S01]  /*2390*/  IADD3.X R86, R32, R83, R11, P0, P1 ;  /* 0x0000005320567210 */ /* 0x000fe200007e240b */
[----:B0-----:R-:W-:-:S04]  /*23a0*/  IMAD.U32 R88, R28, 0x10000, RZ ;  /* 0x000100001c587824 */ /* 0x001fc800078e00ff */
[----:B------:R-:W-:Y:S01]  /*23b0*/  FFMA.FTZ R88, R88, R26, R89 ;  /* 0x0000001a58587223 */ /* 0x000fe20000010059 */
[----:B------:R-:W-:-:S04]  /*23c0*/  LEA R26, P2, R27, UR8, 0x1 ;  /* 0x000000081b1a7c11 */ /* 0x000fc8000f8408ff */
[----:B------:R-:W-:-:S05]  /*23d0*/  LEA.HI.X R27, R27, UR9, R86, 0x1, P2 ;  /* 0x000000091b1b7c11 */ /* 0x000fca00090f0c56 */
[----:B------:R-:W2:Y:S04]  /*23e0*/  LDG.E.CONSTANT R89, desc[UR10][R26.64] ;  /* 0x0000000a1a597981 */ /* 0x000ea8000c1e9900 */
[----:B------:R0:W3:Y:S01]  /*23f0*/  LDG.E.CONSTANT R86, desc[UR10][R26.64+0x4] ;  /* 0x0000040a1a567981 */ /* 0x0000e2000c1e9900 */
[----:B------:R-:W-:Y:S02]  /*2400*/  PRMT R28, R28, 0x7632, R28 ;  /* 0x000076321c1c7816 */ /* 0x000fe4000000001c */
[----:B------:R-:W-:-:S03]  /*2410*/  PRMT R90, R24, 0x7632, R90 ;  /* 0x00007632185a7816 */ /* 0x000fc6000000005a */
        /* <DEDUP_REMOVED lines=8> */
[----:B0-----:R-:W-:Y:S02]  /*24a0*/  IMAD.U32 R26, R29, 0x10000, RZ ;  /* 0x000100001d1a7824 */ /* 0x001fe400078e00ff */
[----:B-----5:R-:W-:-:S04]  /*24b0*/  IMAD.U32 R27, R84, 0x10000, RZ ;  /* 0x00010000541b7824 */ /* 0x020fc800078e00ff */
[----:B------:R-:W-:Y:S02]  /*24c0*/  FFMA.FTZ R26, R26, R27, R85 ;  /* 0x0000001b1a1a7223 */ /* 0x000fe40000010055 */
[----:B------:R0:W5:Y:S01]  /*24d0*/  LDG.E.CONSTANT R85, desc[UR10][R24.64+0x4] ;  /* 0x0000040a18557981 */ /* 0x000162000c1e9900 */
[----:B------:R-:W-:Y:S02]  /*24e0*/  PRMT R29, R29, 0x7632, R29 ;  /* 0x000076321d1d7816 */ /* 0x000fe4000000001d */
[----:B------:R-:W-:Y:S02]  /*24f0*/  PRMT R27, R84, 0x7632, R27 ;  /* 0x00007632541b7816 */ /* 0x000fe4000000001b */
[----:B------:R-:W-:-:S03]  /*2500*/  SHF.L.U32 R84, R29, 0x10, RZ ;  /* 0x000000101d547819 */ /* 0x000fc600000006ff */
[----:B------:R-:W-:-:S04]  /*2510*/  IMAD.U32 R27, R27, 0x10000, RZ ;  /* 0x000100001b1b7824 */ /* 0x000fc800078e00ff */
[----:B------:R-:W-:Y:S01]  /*2520*/  FFMA.FTZ R87, R84, R27, R87 ;  /* 0x0000001b54577223 */ /* 0x000fe20000010057 */
[C---:B------:R-:W-:Y:S01]  /*2530*/  IMAD.U32 R27, R30.reuse, 0x10000, RZ ;  /* 0x000100001e1b7824 */ /* 0x040fe200078e00ff */
[----:B------:R-:W-:Y:S01]  /*2540*/  PRMT R30, R30, 0x7632, R30 ;  /* 0x000076321e1e7816 */ /* 0x000fe2000000001e */
[C---:B0-----:R-:W-:Y:S01]  /*2550*/  IMAD.U32 R25, R31.reuse, 0x10000, RZ ;  /* 0x000100001f197824 */ /* 0x041fe200078e00ff */
[----:B------:R-:W-:Y:S01]  /*2560*/  PRMT R31, R31, 0x7632, R31 ;  /* 0x000076321f1f7816 */ /* 0x000fe2000000001f */
[C---:B--2---:R-:W-:Y:S01]  /*2570*/  IMAD.U32 R29, R89.reuse, 0x10000, RZ ;  /* 0x00010000591d7824 */ /* 0x044fe200078e00ff */
[----:B------:R-:W-:-:S03]  /*2580*/  PRMT R89, R89, 0x7632, R89 ;  /* 0x0000763259597816 */ /* 0x000fc60000000059 */
[----:B------:R-:W-:Y:S01]  /*2590*/  FFMA.FTZ R88, R27, R29, R88 ;  /* 0x0000001d1b587223 */ /* 0x000fe20000010058 */
[----:B------:R-:W-:Y:S02]  /*25a0*/  IMAD.U32 R29, R30, 0x10000, RZ ;  /* 0x000100001e1d7824 */ /* 0x000fe400078e00ff */
[----:B------:R-:W-:Y:S02]  /*25b0*/  IMAD.U32 R24, R89, 0x10000, RZ ;  /* 0x0001000059187824 */ /* 0x000fe400078e00ff */
[C---:B---3--:R-:W-:Y:S02]  /*25c0*/  IMAD.U32 R84, R86.reuse, 0x10000, RZ ;  /* 0x0001000056547824 */ /* 0x048fe400078e00ff */
[----:B------:R-:W-:Y:S02]  /*25d0*/  FFMA.FTZ R29, R29, R24, R90 ;  /* 0x000000181d1d7223 */ /* 0x000fe4000001005a */
[----:B------:R-:W-:Y:S02]  /*25e0*/  FFMA.FTZ R84, R25, R84, R26 ;  /* 0x0000005419547223 */ /* 0x000fe4000001001a */
[----:B------:R-:W0:Y:S01]  /*25f0*/  LDS.128 R24, [R5+0x50] ;  /* 0x0000500005187984 */ /* 0x000e220000000c00 */
[----:B------:R-:W-:-:S02]  /*2600*/  PRMT R86, R86, 0x7632, R86 ;  /* 0x0000763256567816 */ /* 0x000fc40000000056 */
[----:B------:R-:W-:-:S03]  /*2610*/  SHF.L.U32 R30, R31, 0x10, RZ ;  /* 0x000000101f1e7819 */ /* 0x000fc600000006ff */
[----:B------:R-:W-:-:S04]  /*2620*/  IMAD.U32 R31, R86, 0x10000, RZ ;  /* 0x00010000561f7824 */ /* 0x000fc800078e00ff */
[----:B------:R-:W-:Y:S01]  /*2630*/  FFMA.FTZ R87, R30, R31, R87 ;  /* 0x0000001f1e577223 */ /* 0x000fe20000010057 */
[----:B----4-:R-:W-:Y:S02]  /*2640*/  IMAD.U32 R30, R28, 0x10000, RZ ;  /* 0x000100001c1e7824 */ /* 0x010fe400078e00ff */
[----:B0-----:R-:W-:-:S04]  /*2650*/  IMAD.U32 R31, R24, 0x10000, RZ ;  /* 0x00010000181f7824 */ /* 0x001fc800078e00ff */
[----:B------:R-:W-:Y:S01]  /*2660*/  FFMA.FTZ R88, R31, R30, R88 ;  /* 0x0000001e1f587223 */ /* 0x000fe20000010058 */
[----:B------:R-:W-:-:S04]  /*2670*/  IADD3 R31, P0, P1, R46, R82, R45 ;  /* 0x000000522e1f7210 */ /* 0x000fc8000791e02d */
[----:B------:R-:W-:Y:S02]  /*2680*/  LEA R30, P2, R31, UR8, 0x1 ;  /* 0x000000081f1e7c11 */ /* 0x000fe4000f8408ff */
[----:B------:R-:W-:-:S04]  /*2690*/  IADD3.X R86, R34, R83, R13, P0, P1 ;  /* 0x0000005322567210 */ /* 0x000fc800007e240d */
        /* <DEDUP_REMOVED lines=24> */
[----:B0-----:R-:W-:-:S04]  /*2820*/  IMAD.U32 R29, R27, 0x10000, RZ ;  /* 0x000100001b1d7824 */ /* 0x001fc800078e00ff */
[----:B------:R-:W-:Y:S01]  /*2830*/  IMAD.U32 R26, R26, 0x10000, RZ ;  /* 0x000100001a1a7824 */ /* 0x000fe200078e00ff */
[----:B------:R-:W-:Y:S01]  /*2840*/  PRMT R27, R27, 0x7632, R27 ;  /* 0x000076321b1b7816 */ /* 0x000fe2000000001b */
[C---:B--2---:R-:W-:Y:S01]  /*2850*/  IMAD.U32 R30, R89.reuse, 0x10000, RZ ;  /* 0x00010000591e7824 */ /* 0x044fe200078e00ff */
[----:B------:R-:W-:-:S05]  /*2860*/  PRMT R89, R89, 0x7632, R89 ;  /* 0x0000763259597816 */ /* 0x000fca0000000059 */
[----:B------:R-:W-:-:S04]  /*2870*/  IMAD.U32 R89, R89, 0x10000, RZ ;  /* 0x0001000059597824 */ /* 0x000fc800078e00ff */
[----:B------:R-:W-:Y:S01]  /*2880*/  FFMA.FTZ R89, R26, R89, R91 ;  /* 0x000000591a597223 */ /* 0x000fe2000001005b */
[C---:B---3--:R-:W-:Y:S02]  /*2890*/  IMAD.U32 R26, R86.reuse, 0x10000, RZ ;  /* 0x00010000561a7824 */ /* 0x048fe400078e00ff */
[----:B------:R-:W-:Y:S02]  /*28a0*/  FFMA.FTZ R87, R87, R30, R88 ;  /* 0x0000001e57577223 */ /* 0x000fe40000010058 */
[----:B------:R-:W-:Y:S02]  /*28b0*/  FFMA.FTZ R90, R29, R26, R90 ;  /* 0x0000001a1d5a7223 */ /* 0x000fe4000001005a */
[----:B------:R-:W0:Y:S01]  /*28c0*/  LDS.128 R28, [R5+0x60] ;  /* 0x00006000051c7984 */ /* 0x000e220000000c00 */
[----:B------:R-:W-:Y:S02]  /*28d0*/  PRMT R26, R86, 0x7632, R26 ;  /* 0x00007632561a7816 */ /* 0x000fe4000000001a */
        /* <DEDUP_REMOVED lines=15> */
[----:B------:R-:W-:Y:S02]  /*29d0*/  IMAD.U32 R24, R24, 0x10000, RZ ;  /* 0x0001000018187824 */ /* 0x000fe400078e00ff */
[----:B------:R-:W-:Y:S02]  /*29e0*/  IMAD.U32 R25, R29, 0x10000, RZ ;  /* 0x000100001d197824 */ /* 0x000fe400078e00ff */
[----:B------:R-:W-:Y:S01]  /*29f0*/  FFMA.FTZ R89, R28, R24, R89 ;  /* 0x000000181c597223 */ /* 0x000fe20000010059 */
[----:B-----5:R-:W-:-:S04]  /*2a00*/  IMAD.U32 R24, R84, 0x10000, RZ ;  /* 0x0001000054187824 */ /* 0x020fc800078e00ff */
[----:B------:R-:W-:Y:S01]  /*2a10*/  FFMA.FTZ R90, R25, R24, R90 ;  /* 0x00000018195a7223 */ /* 0x000fe2000001005a */
[----:B------:R-:W-:-:S04]  /*2a20*/  IADD3 R25, P0, P1, R40, R82, R39 ;  /* 0x0000005228197210 */ /* 0x000fc8000791e027 */
[----:B------:R-:W-:Y:S02]  /*2a30*/  LEA R24, P2, R25, UR8, 0x1 ;  /* 0x0000000819187c11 */ /* 0x000fe4000f8408ff */
[----:B0-----:R-:W-:-:S04]  /*2a40*/  IADD3.X R26, R35, R83, R16, P0, P1 ;  /* 0x00000053231a7210 */ /* 0x001fc800007e2410 */
[----:B------:R-:W-:Y:S02]  /*2a50*/  LEA.HI.X R25, R25, UR9, R26, 0x1, P2 ;  /* 0x0000000919197c11 */ /* 0x000fe400090f0c1a */
[----:B------:R-:W-:-:S03]  /*2a60*/  IADD3 R27, P0, P1, R37, R82, R6 ;  /* 0x00000052251b7210 */ /* 0x000fc6000791e006 */
[----:B------:R-:W4:Y:S01]  /*2a70*/  LDG.E.CONSTANT R28, desc[UR10][R24.64] ;  /* 0x0000000a181c7981 */ /* 0x000f22000c1e9900 */
[----:B------:R-:W-:Y:S02]  /*2a80*/  IADD3.X R92, R38, R83, R17, P0, P1 ;  /* 0x00000053265c7210 */ /* 0x000fe400007e2411 */
[C---:B------:R-:W-:Y:S01]  /*2a90*/  LEA R26, P0, R27.reuse, UR8, 0x1 ;  /* 0x000000081b1a7c11 */ /* 0x040fe2000f8008ff */
[----:B------:R0:W5:Y:S03]  /*2aa0*/  LDG.E.CONSTANT R82, desc[UR10][R24.64+0x4] ;  /* 0x0000040a18527981 */ /* 0x000166000c1e9900 */
[----:B------:R-:W-:-:S05]  /*2ab0*/  LEA.HI.X R27, R27, UR9, R92, 0x1, P0 ;  /* 0x000000091b1b7c11 */ /* 0x000fca00080f0c5c */
[----:B------:R-:W5:Y:S04]  /*2ac0*/  LDG.E.CONSTANT R83, desc[UR10][R26.64] ;  /* 0x0000000a1a537981 */ /* 0x000f68000c1e9900 */
[----:B------:R1:W5:Y:S01]  /*2ad0*/  LDG.E.CONSTANT R91, desc[UR10][R26.64+0x4] ;  /* 0x0000040a1a5b7981 */ /* 0x000362000c1e9900 */
[C---:B0-----:R-:W-:Y:S01]  /*2ae0*/  IMAD.U32 R24, R30.reuse, 0x10000, RZ ;  /* 0x000100001e187824 */ /* 0x041fe200078e00ff */
[----:B------:R-:W-:-:S05]  /*2af0*/  PRMT R30, R30, 0x7632, R30 ;  /* 0x000076321e1e7816 */ /* 0x000fca000000001e */
[----:B------:R-:W-:Y:S01]  /*2b00*/  IMAD.U32 R30, R30, 0x10000, RZ ;  /* 0x000100001e1e7824 */ /* 0x000fe200078e00ff */
[----:B------:R-:W-:Y:S02]  /*2b10*/  PRMT R29, R29, 0x7632, R29 ;  /* 0x000076321d1d7816 */ /* 0x000fe4000000001d */
[----:B------:R-:W-:Y:S02]  /*2b20*/  PRMT R84, R84, 0x7632, R84 ;  /* 0x0000763254547816 */ /* 0x000fe40000000054 */
[----:B------:R-:W-:-:S03]  /*2b30*/  SHF.L.U32 R29, R29, 0x10, RZ ;  /* 0x000000101d1d7819 */ /* 0x000fc600000006ff */
[----:B------:R-:W-:-:S04]  /*2b40*/  IMAD.U32 R84, R84, 0x10000, RZ ;  /* 0x0001000054547824 */ /* 0x000fc800078e00ff */
[----:B------:R-:W-:Y:S01]  /*2b50*/  FFMA.FTZ R86, R29, R84, R86 ;  /* 0x000000541d567223 */ /* 0x000fe20000010056 */
[----:B------:R-:W-:Y:S01]  /*2b60*/  UMOV UR4, 0xffffffff ;  /* 0xffffffff00047882 */ /* 0x000fe20000000000 */
[----:B--2---:R-:W-:-:S04]  /*2b70*/  IMAD.U32 R25, R88, 0x10000, RZ ;  /* 0x0001000058197824 */ /* 0x004fc800078e00ff */
[----:B------:R-:W-:Y:S01]  /*2b80*/  FFMA.FTZ R87, R24, R25, R87 ;  /* 0x0000001918577223 */ /* 0x000fe20000010057 */
[----:B------:R-:W-:-:S05]  /*2b90*/  PRMT R24, R88, 0x7632, R24 ;  /* 0x0000763258187816 */ /* 0x000fca0000000018 */
[----:B------:R-:W-:Y:S02]  /*2ba0*/  IMAD.U32 R24, R24, 0x10000, RZ ;  /* 0x0001000018187824 */ /* 0x000fe400078e00ff */
[----:B------:R-:W-:Y:S02]  /*2bb0*/  IMAD.U32 R25, R31, 0x10000, RZ ;  /* 0x000100001f197824 */ /* 0x000fe400078e00ff */
[----:B------:R-:W-:Y:S01]  /*2bc0*/  FFMA.FTZ R89, R30, R24, R89 ;  /* 0x000000181e597223 */ /* 0x000fe20000010059 */
[----:B---3--:R-:W-:-:S04]  /*2bd0*/  IMAD.U32 R24, R85, 0x10000, RZ ;  /* 0x0001000055187824 */ /* 0x008fc800078e00ff */
[----:B------:R-:W-:Y:S02]  /*2be0*/  FFMA.FTZ R90, R25, R24, R90 ;  /* 0x00000018195a7223 */ /* 0x000fe4000001005a */
[----:B-1----:R-:W0:Y:S01]  /*2bf0*/  LDS.128 R24, [R5+0x70] ;  /* 0x0000700005187984 */ /* 0x002e220000000c00 */
[----:B------:R-:W-:Y:S02]  /*2c00*/  PRMT R31, R31, 0x7632, R31 ;  /* 0x000076321f1f7816 */ /* 0x000fe4000000001f */
[----:B------:R-:W-:Y:S02]  /*2c10*/  PRMT R29, R85, 0x7632, R29 ;  /* 0x00007632551d7816 */ /* 0x000fe4000000001d */
[----:B------:R-:W-:-:S03]  /*2c20*/  SHF.L.U32 R31, R31, 0x10, RZ ;  /* 0x000000101f1f7819 */ /* 0x000fc600000006ff */
[----:B------:R-:W-:-:S04]  /*2c30*/  IMAD.U32 R29, R29, 0x10000, RZ ;  /* 0x000100001d1d7824 */ /* 0x000fc800078e00ff */
[----:B------:R-:W-:Y:S01]  /*2c40*/  FFMA.FTZ R86, R31, R29, R86 ;  /* 0x0000001d1f567223 */ /* 0x000fe20000010056 */
[C---:B----4-:R-:W-:Y:S01]  /*2c50*/  IMAD.U32 R29, R28.reuse, 0x10000, RZ ;  /* 0x000100001c1d7824 */ /* 0x050fe200078e00ff */
[----:B------:R-:W-:-:S05]  /*2c60*/  PRMT R28, R28, 0x7632, R28 ;  /* 0x000076321c1c7816 */ /* 0x000fca000000001c */
[----:B------:R-:W-:Y:S02]  /*2c70*/  IMAD.U32 R28, R28, 0x10000, RZ ;  /* 0x000100001c1c7824 */ /* 0x000fe400078e00ff */
[C---:B0-----:R-:W-:Y:S01]  /*2c80*/  IMAD.U32 R30, R24.reuse, 0x10000, RZ ;  /* 0x00010000181e7824 */ /* 0x041fe200078e00ff */
[----:B------:R-:W-:-:S05]  /*2c90*/  PRMT R24, R24, 0x7632, R24 ;  /* 0x0000763218187816 */ /* 0x000fca0000000018 */
[----:B------:R-:W-:Y:S02]  /*2ca0*/  IMAD.U32 R24, R24, 0x10000, RZ ;  /* 0x0001000018187824 */ /* 0x000fe400078e00ff */
[----:B------:R-:W-:Y:S01]  /*2cb0*/  FFMA.FTZ R87, R30, R29, R87 ;  /* 0x0000001d1e577223 */ /* 0x000fe20000010057 */
[----:B------:R-:W-:Y:S02]  /*2cc0*/  IMAD.U32 R29, R25, 0x10000, RZ ;  /* 0x00010000191d7824 */ /* 0x000fe400078e00ff */
[----:B------:R-:W-:Y:S01]  /*2cd0*/  FFMA.FTZ R89, R24, R28, R89 ;  /* 0x0000001c18597223 */ /* 0x000fe20000010059 */
[----:B-----5:R-:W-:Y:S02]  /*2ce0*/  IMAD.U32 R24, R82, 0x10000, RZ ;  /* 0x0001000052187824 */ /* 0x020fe400078e00ff */
[----:B------:R-:W-:Y:S02]  /*2cf0*/  IMAD.U32 R28, R83, 0x10000, RZ ;  /* 0x00010000531c7824 */ /* 0x000fe400078e00ff */
[----:B------:R-:W-:Y:S01]  /*2d00*/  FFMA.FTZ R90, R29, R24, R90 ;  /* 0x000000181d5a7223 */ /* 0x000fe2000001005a */
[----:B------:R-:W-:-:S02]  /*2d10*/  SHF.L.U32 R24, R26, 0x10, RZ ;  /* 0x000000101a187819 */ /* 0x000fc400000006ff */
[----:B------:R-:W-:-:S03]  /*2d20*/  PRMT R26, R26, 0x7632, R26 ;  /* 0x000076321a1a7816 */ /* 0x000fc6000000001a */
[----:B------:R-:W-:Y:S01]  /*2d30*/  FFMA.FTZ R87, R24, R28, R87 ;  /* 0x0000001c18577223 */ /* 0x000fe20000010057 */
[----:B------:R-:W-:Y:S01]  /*2d40*/  PRMT R24, R83, 0x7632, R24 ;  /* 0x0000763253187816 */ /* 0x000fe20000000018 */
[----:B------:R-:W-:Y:S01]  /*2d50*/  IMAD.U32 R26, R26, 0x10000, RZ ;  /* 0x000100001a1a7824 */ /* 0x000fe200078e00ff */
[----:B------:R-:W-:Y:S02]  /*2d60*/  PRMT R25, R25, 0x7632, R25 ;  /* 0x0000763219197816 */ /* 0x000fe40000000019 */
[----:B------:R-:W-:Y:S01]  /*2d70*/  PRMT R82, R82, 0x7632, R82 ;  /* 0x0000763252527816 */ /* 0x000fe20000000052 */
[----:B------:R-:W-:Y:S01]  /*2d80*/  IMAD.U32 R24, R24, 0x10000, RZ ;  /* 0x0001000018187824 */ /* 0x000fe200078e00ff */
[----:B------:R-:W-:Y:S01]  /*2d90*/  PRMT R29, R91, 0x7632, R29 ;  /* 0x000076325b1d7816 */ /* 0x000fe2000000001d */
[----:B------:R-:W-:Y:S02]  /*2da0*/  IMAD.U32 R25, R25, 0x10000, RZ ;  /* 0x0001000019197824 */ /* 0x000fe400078e00ff */
[----:B------:R-:W-:Y:S01]  /*2db0*/  FFMA.FTZ R28, R26, R24, R89 ;  /* 0x000000181a1c7223 */ /* 0x000fe20000010059 */
[----:B------:R-:W-:Y:S01]  /*2dc0*/  IMAD.U32 R24, R82, 0x10000, RZ ;  /* 0x0001000052187824 */ /* 0x000fe200078e00ff */
[C---:B------:R-:W-:Y:S01]  /*2dd0*/  PRMT R26, R27.reuse, 0x7632, R26 ;  /* 0x000076321b1a7816 */ /* 0x040fe2000000001a */
[----:B------:R-:W-:-:S02]  /*2de0*/  IMAD.U32 R27, R27, 0x10000, RZ ;  /* 0x000100001b1b7824 */ /* 0x000fc400078e00ff */
[----:B------:R-:W-:Y:S02]  /*2df0*/  IMAD.U32 R91, R91, 0x10000, RZ ;  /* 0x000100005b5b7824 */ /* 0x000fe400078e00ff */
[----:B------:R-:W-:Y:S01]  /*2e00*/  FFMA.FTZ R24, R25, R24, R86 ;  /* 0x0000001819187223 */ /* 0x000fe20000010056 */
[----:B------:R-:W-:Y:S01]  /*2e10*/  SHF.L.U32 R25, R26, 0x10, RZ ;  /* 0x000000101a197819 */ /* 0x000fe200000006ff */
[----:B------:R-:W-:Y:S02]  /*2e20*/  IMAD.U32 R26, R29, 0x10000, RZ ;  /* 0x000100001d1a7824 */ /* 0x000fe400078e00ff */
[----:B------:R-:W-:Y:S01]  /*2e30*/  FADD.FTZ R28, R87, R28 ;  /* 0x0000001c571c7221 */ /* 0x000fe20000010000 */
[----:B------:R-:W-:Y:S01]  /*2e40*/  FFMA.FTZ R27, R27, R91, R90 ;  /* 0x0000005b1b1b7223 */ /* 0x000fe2000001005a */
[----:B------:R-:W-:-:S03]  /*2e50*/  FFMA.FTZ R24, R25, R26, R24 ;  /* 0x0000001a19187223 */ /* 0x000fc60000010018 */
[----:B------:R-:W-:-:S04]  /*2e60*/  FADD.FTZ R27, R27, R28 ;  /* 0x0000001c1b1b7221 */ /* 0x000fc80000010000 */
[----:B------:R-:W-:Y:S01]  /*2e70*/  FADD.FTZ R24, R24, R27 ;  /* 0x0000001b18187221 */ /* 0x000fe20000010000 */
[----:B------:R-:W-:Y:S06]  /*2e80*/  BRA.DIV UR4, `(.L_x_18779) ;  /* 0x0000006604d47947 */ /* 0x000fec000b800000 */
[----:B------:R0:W1:Y:S02]  /*2e90*/  SHFL.BFLY PT, R25, R24, 0x1, 0x1f ;  /* 0x0c201f0018197f89 */ /* 0x00006400000e0000 */
.L_x_18834:
[----:B------:R-:W-:Y:S01]  /*2ea0*/  ISETP.NE.AND P0, PT, R69, RZ, PT ;  /* 0x000000ff4500720c */ /* 0x000fe20003f05270 */
[----:B------:R-:W-:Y:S02]  /*2eb0*/  VIADD R77, R77, 0x4 ;  /* 0x000000044d4d7836 */ /* 0x000fe40000000000 */
[----:B01----:R-:W-:Y:S01]  /*2ec0*/  FADD.FTZ R24, R24, R25 ;  /* 0x0000001918187221 */ /* 0x003fe20000010000 */
[----:B------:R-:W-:Y:S02]  /*2ed0*/  BSSY B1, `(.L_x_18780) ;  /* 0x0000008000017945 */ /* 0x000fe40003800000 */
[----:B------:R-:W-:Y:S01]  /*2ee0*/  ISETP.GE.AND P1, PT, R77, R0, PT ;  /* 0x000000004d00720c */ /* 0x000fe20003f26270 */
[----:B------:R-:W-:-:S06]  /*2ef0*/  FFMA.FTZ R27, R24, UR12, RZ ;  /* 0x0000000c181b7c23 */ /* 0x000fcc00080100ff */
[----:B------:R-:W-:Y:S06]  /*2f00*/  @P0 BRA `(.L_x_18781) ;  /* 0x0000000000100947 */ /* 0x000fec0003800000 */
[----:B------:R-:W-:-:S04]  /*2f10*/  ISETP.GE.AND P0, PT, R79, R70, PT ;  /* 0x000000464f00720c */ /* 0x000fc80003f06270 */
[----:B------:R-:W-:-:S05]  /*2f20*/  FSEL R25, R27, RZ, !P0 ;  /* 0x000000ff1b197208 */ /* 0x000fca0004000000 */
[----:B------:R0:W-:Y:S04]  /*2f30*/  STS [R78], R25 ;  /* 0x000000194e007388 */ /* 0x0001e80000000800 */
[----:B------:R-:W-:-:S07]  /*2f40*/  @!P0 FMNMX.FTZ R68, R68, R27, !PT ;  /* 0x0000001b44448209 */ /* 0x000fce0007810000 */
.L_x_18781:
[----:B------:R-:W-:Y:S05]  /*2f50*/  BSYNC B1 ;  /* 0x0000000000017941 */ /* 0x000fea0003800000 */
.L_x_18780:
[----:B------:R-:W-:Y:S01]  /*2f60*/  IADD3 R72, P0, R72, 0x10, RZ ;  /* 0x0000001048487810 */ /* 0x000fe20007f1e0ff */
[----:B0-----:R-:W-:Y:S02]  /*2f70*/  VIADD R78, R78, 0x100 ;  /* 0x000001004e4e7836 */ /* 0x001fe40000000000 */
[----:B------:R-:W-:Y:S02]  /*2f80*/  VIADD R79, R79, 0x40 ;  /* 0x000000404f4f7836 */ /* 0x000fe40000000000 */
[----:B------:R-:W-:Y:S01]  /*2f90*/  IMAD.X R71, RZ, RZ, R71, P0 ;  /* 0x000000ffff477224 */ /* 0x000fe200000e0647 */
[----:B------:R-:W-:Y:S07]  /*2fa0*/  @!P1 BRA `(.L_x_18782) ;  /* 0xffffffe400d49947 */ /* 0x000fee000383ffff */
[----:B------:R-:W-:Y:S05]  /*2fb0*/  BRA `(.L_x_18777) ;  /* 0x0000001800807947 */ /* 0x000fea0003800000 */
.L_x_18778:
[----:B------:R-:W-:Y:S01]  /*2fc0*/  SHF.R.S32.HI R30, RZ, 0x1f, R3 ;  /* 0x0000001fff1e7819 */ /* 0x000fe20000011403 */
[----:B------:R-:W-:Y:S01]  /*2fd0*/  UIADD3 UR4, UR4, 0x120, URZ ;  /* 0x0000012004047890 */ /* 0x000fe2000fffe03f */
[----:B------:R-:W-:Y:S01]  /*2fe0*/  IMAD.MOV.U32 R68, RZ, RZ, -0x800001 ;  /* 0xff7fffffff447424 */ /* 0x000fe200078e00ff */
[----:B------:R-:W-:Y:S01]  /*2ff0*/  ULDC.64 UR6, c[0x0][0x238] ;  /* 0x00008e0000067ab9 */ /* 0x000fe20000000a00 */
[----:B------:R-:W-:Y:S01]  /*3000*/  LEA.HI R30, R30, R3, RZ, 0x5 ;  /* 0x000000031e1e7211 */ /* 0x000fe200078f28ff */
[----:B------:R-:W-:-:S03]  /*3010*/  ULEA UR4, UR5, UR4, 0x18 ;  /* 0x0000000405047291 */ /* 0x000fc6000f8ec03f */
[----:B------:R-:W-:-:S04]  /*3020*/  SHF.R.S32.HI R75, RZ, 0x5, R30 ;  /* 0x00000005ff4b7819 */ /* 0x000fc8000001141e */
[C---:B------:R-:W-:Y:S01]  /*3030*/  IADD3 R24, P0, R75.reuse, R24, RZ ;  /* 0x000000184b187210 */ /* 0x040fe20007f1e0ff */
[----:B------:R-:W-:-:S03]  /*3040*/  IMAD R77, R75, 0x10, R26 ;  /* 0x000000104b4d7824 */ /* 0x000fc600078e021a */
[C---:B------:R-:W-:Y:S02]  /*3050*/  LEA R72, P1, R24.reuse, UR6, 0x2 ;  /* 0x0000000618487c11 */ /* 0x040fe4000f8210ff */
[----:B------:R-:W-:Y:S02]  /*3060*/  LEA.HI.X.SX32 R73, R75, R28, 0x1, P0 ;  /* 0x0000001c4b497211 */ /* 0x000fe400000f0eff */
[----:B------:R-:W-:Y:S02]  /*3070*/  LEA R76, R77, UR4, 0x2 ;  /* 0x000000044d4c7c11 */ /* 0x000fe4000f8e10ff */
[----:B------:R-:W-:Y:S02]  /*3080*/  LEA.HI.X R73, R24, UR7, R73, 0x2, P1 ;  /* 0x0000000718497c11 */ /* 0x000fe400088f1449 */
[----:B------:R-:W-:-:S07]  /*3090*/  IADD3 R74, -R70, 0x1, R77 ;  /* 0x00000001464a7810 */ /* 0x000fce0007ffe14d */
.L_x_18786:
[----:B------:R-:W2:Y:S01]  /*30a0*/  LDG.E.CONSTANT R25, desc[UR10][R72.64] ;  /* 0x0000000a48197981 */ /* 0x000ea2000c1e9900 */
[----:B------:R-:W-:Y:S01]  /*30b0*/  MOV R78, R80 ;  /* 0x00000050004e7202 */ /* 0x000fe20000000f00 */
[----:B------:R-:W-:Y:S01]  /*30c0*/  IMAD.MOV.U32 R79, RZ, RZ, R81 ;  /* 0x000000ffff4f7224 */ /* 0x000fe200078e0051 */
        /* <DEDUP_REMOVED lines=10> */
[----:B------:R-:W-:Y:S02]  /*3170*/  SHF.R.S32.HI R28, RZ, 0x1f, R67 ;  /* 0x0000001fff1c7819 */ /* 0x000fe40000011443 */
[----:B------:R-:W-:Y:S02]  /*3180*/  LEA.HI.X R27, R24, UR17, R25, 0x1, P2 ;  /* 0x00000011181b7c11 */ /* 0x000fe400090f0c19 */
[----:B------:R-:W-:-:S03]  /*3190*/  IADD3 R24, P0, R67, R78, RZ ;  /* 0x0000004e43187210 */ /* 0x000fc60007f1e0ff */
[----:B------:R-:W2:Y:S01]  /*31a0*/  LDG.E.CONSTANT R88, desc[UR10][R26.64] ;  /* 0x0000000a1a587981 */ /* 0x000ea2000c1e9900 */
[----:B------:R-:W-:Y:S01]  /*31b0*/  LEA R82, P1, R24, UR16, 0x1 ;  /* 0x0000001018527c11 */ /* 0x000fe2000f8208ff */
[----:B------:R-:W-:Y:S02]  /*31c0*/  IMAD.X R25, R28, 0x1, R79, P0 ;  /* 0x000000011c197824 */ /* 0x000fe400000e064f */
[----:B------:R2:W3:Y:S03]  /*31d0*/  LDG.E.CONSTANT R85, desc[UR10][R26.64+0x4] ;  /* 0x0000040a1a557981 */ /* 0x0004e6000c1e9900 */
[----:B------:R-:W-:-:S05]  /*31e0*/  LEA.HI.X R83, R24, UR17, R25, 0x1, P1 ;  /* 0x0000001118537c11 */ /* 0x000fca00088f0c19 */
[----:B------:R-:W4:Y:S04]  /*31f0*/  LDG.E.CONSTANT R87, desc[UR10][R82.64] ;  /* 0x0000000a52577981 */ /* 0x000f28000c1e9900 */
[----:B------:R0:W5:Y:S01]  /*3200*/  LDG.E.CONSTANT R84, desc[UR10][R82.64+0x4] ;  /* 0x0000040a52547981 */ /* 0x000162000c1e9900 */
[--C-:B------:R-:W-:Y:S02]  /*3210*/  SHF.R.S32.HI R28, RZ, 0x1f, R63.reuse ;  /* 0x0000001fff1c7819 */ /* 0x100fe4000001143f */
[----:B------:R-:W-:Y:S02]  /*3220*/  SHF.R.S32.HI R24, RZ, 0x1f, R64 ;  /* 0x0000001fff187819 */ /* 0x000fe40000011440 */
[----:B------:R-:W-:-:S04]  /*3230*/  IADD3 R25, P0, P1, R64, R78, R63 ;  /* 0x0000004e40197210 */ /* 0x000fc8000791e03f */
[----:B------:R-:W-:Y:S02]  /*3240*/  IADD3.X R28, R24, R79, R28, P0, P1 ;  /* 0x0000004f181c7210 */ /* 0x000fe400007e241c */
[----:B------:R-:W-:-:S04]  /*3250*/  LEA R24, P0, R25, UR16, 0x1 ;  /* 0x0000001019187c11 */ /* 0x000fc8000f8008ff */
[----:B------:R-:W-:Y:S02]  /*3260*/  LEA.HI.X R25, R25, UR17, R28, 0x1, P0 ;  /* 0x0000001119197c11 */ /* 0x000fe400080f0c1c */
[----:B------:R-:W1:Y:S04]  /*3270*/  LDS.128 R28, [R5] ;  /* 0x00000000051c7984 */ /* 0x000e680000000c00 */
[----:B------:R-:W5:Y:S01]  /*3280*/  LDG.E.CONSTANT R86, desc[UR10][R24.64] ;  /* 0x0000000a18567981 */ /* 0x000f62000c1e9900 */
[C---:B-1----:R-:W-:Y:S01]  /*3290*/  IMAD.U32 R89, R30.reuse, 0x10000, RZ ;  /* 0x000100001e597824 */ /* 0x042fe200078e00ff */
[----:B------:R-:W-:Y:S02]  /*32a0*/  PRMT R30, R30, 0x7632, R30 ;  /* 0x000076321e1e7816 */ /* 0x000fe4000000001e */
[----:B------:R-:W-:-:S02]  /*32b0*/  SHF.L.U32 R90, R28, 0x10, RZ ;  /* 0x000000101c5a7819 */ /* 0x000fc400000006ff */
[----:B------:R-:W-:Y:S01]  /*32c0*/  PRMT R28, R28, 0x7632, R28 ;  /* 0x000076321c1c7816 */ /* 0x000fe2000000001c */
[----:B------:R-:W-:-:S04]  /*32d0*/  IMAD.U32 R30, R30, 0x10000, RZ ;  /* 0x000100001e1e7824 */ /* 0x000fc800078e00ff */
[----:B------:R-:W-:Y:S02]  /*32e0*/  IMAD.U32 R28, R28, 0x10000, RZ ;  /* 0x000100001c1c7824 */ /* 0x000fe400078e00ff */
[C---:B--2---:R-:W-:Y:S01]  /*32f0*/  IMAD.U32 R26, R88.reuse, 0x10000, RZ ;  /* 0x00010000581a7824 */ /* 0x044fe200078e00ff */
[----:B------:R-:W-:-:S03]  /*3300*/  PRMT R88, R88, 0x7632, R88 ;  /* 0x0000763258587816 */ /* 0x000fc60000000058 */
[----:B------:R-:W-:Y:S02]  /*3310*/  FMUL.FTZ R89, R89, R26 ;  /* 0x0000001a59597220 */ /* 0x000fe40000410000 */
[----:B0-----:R-:W-:Y:S02]  /*3320*/  IMAD.U32 R83, R88, 0x10000, RZ ;  /* 0x0001000058537824 */ /* 0x001fe400078e00ff */
[C---:B----4-:R-:W-:Y:S01]  /*3330*/  IMAD.U32 R27, R87.reuse, 0x10000, RZ ;  /* 0x00010000571b7824 */ /* 0x050fe200078e00ff */
[----:B------:R-:W-:Y:S01]  /*3340*/  PRMT R87, R87, 0x7632, R87 ;  /* 0x0000763257577816 */ /* 0x000fe20000000057 */
[----:B------:R-:W-:Y:S01]  /*3350*/  FMUL.FTZ R83, R30, R83 ;  /* 0x000000531e537220 */ /* 0x000fe20000410000 */
[----:B------:R-:W-:Y:S02]  /*3360*/  IMAD.U32 R26, R31, 0x10000, RZ ;  /* 0x000100001f1a7824 */ /* 0x000fe400078e00ff */
[----:B------:R-:W-:Y:S01]  /*3370*/  FFMA.FTZ R90, R90, R27, R89 ;  /* 0x0000001b5a5a7223 */ /* 0x000fe20000010059 */
[----:B---3--:R-:W-:Y:S01]  /*3380*/  IMAD.U32 R27, R85, 0x10000, RZ ;  /* 0x00010000551b7824 */ /* 0x008fe200078e00ff */
[----:B------:R0:W2:Y:S01]  /*3390*/  LDG.E.CONSTANT R88, desc[UR10][R24.64+0x4] ;  /* 0x0000040a18587981 */ /* 0x0000a2000c1e9900 */
[----:B------:R-:W-:-:S02]  /*33a0*/  IMAD.U32 R87, R87, 0x10000, RZ ;  /* 0x0001000057577824 */ /* 0x000fc400078e00ff */
[----:B------:R-:W-:Y:S02]  /*33b0*/  IMAD.U32 R89, R29, 0x10000, RZ ;  /* 0x000100001d597824 */ /* 0x000fe400078e00ff */
[----:B------:R-:W-:Y:S01]  /*33c0*/  FFMA.FTZ R87, R28, R87, R83 ;  /* 0x000000571c577223 */ /* 0x000fe20000010053 */
[----:B------:R-:W-:Y:S01]  /*33d0*/  FMUL.FTZ R28, R26, R27 ;  /* 0x0000001b1a1c7220 */ /* 0x000fe20000410000 */
[----:B-----5:R-:W-:Y:S01]  /*33e0*/  IMAD.U32 R26, R84, 0x10000, RZ ;  /* 0x00010000541a7824 */ /* 0x020fe200078e00ff */
[----:B------:R-:W-:-:S03]  /*33f0*/  SHF.R.S32.HI R27, RZ, 0x1f, R62 ;  /* 0x0000001fff1b7819 */ /* 0x000fc6000001143e */
[----:B------:R-:W-:Y:S01]  /*3400*/  FFMA.FTZ R89, R89, R26, R28 ;  /* 0x0000001a59597223 */ /* 0x000fe2000001001c */
[--C-:B------:R-:W-:Y:S02]  /*3410*/  SHF.R.S32.HI R28, RZ, 0x1f, R61.reuse ;  /* 0x0000001fff1c7819 */ /* 0x100fe4000001143d */
[----:B------:R-:W-:Y:S02]  /*3420*/  IADD3 R26, P0, P1, R62, R78, R61 ;  /* 0x0000004e3e1a7210 */ /* 0x000fe4000791e03d */
[----:B------:R-:W-:Y:S02]  /*3430*/  PRMT R85, R85, 0x7632, R85 ;  /* 0x0000763255557816 */ /* 0x000fe40000000055 */
[----:B------:R-:W-:Y:S02]  /*3440*/  IADD3.X R27, R27, R79, R28, P0, P1 ;  /* 0x0000004f1b1b7210 */ /* 0x000fe400007e241c */
[C---:B------:R-:W-:Y:S02]  /*3450*/  LEA R82, P0, R26.reuse, UR16, 0x1 ;  /* 0x000000101a527c11 */ /* 0x040fe4000f8008ff */
[----:B------:R-:W-:Y:S01]  /*3460*/  PRMT R31, R31, 0x7632, R31 ;  /* 0x000076321f1f7816 */ /* 0x000fe2000000001f */
[----:B0-----:R-:W-:Y:S01]  /*3470*/  IMAD.U32 R24, R85, 0x10000, RZ ;  /* 0x0001000055187824 */ /* 0x001fe200078e00ff */
[----:B------:R-:W-:-:S02]  /*3480*/  LEA.HI.X R83, R26, UR17, R27, 0x1, P0 ;  /* 0x000000111a537c11 */ /* 0x000fc400080f0c1b */
[----:B------:R-:W-:-:S03]  /*3490*/  SHF.L.U32 R31, R31, 0x10, RZ ;  /* 0x000000101f1f7819 */ /* 0x000fc600000006ff */
[----:B------:R-:W3:Y:S02]  /*34a0*/  LDG.E.CONSTANT R30, desc[UR10][R82.64] ;  /* 0x0000000a521e7981 */ /* 0x000ee4000c1e9900 */
[----:B------:R-:W-:Y:S02]  /*34b0*/  FMUL.FTZ R91, R31, R24 ;  /* 0x000000181f5b7220 */ /* 0x000fe40000410000 */
[----:B------:R-:W0:Y:S04]  /*34c0*/  LDS.128 R24, [R5+0x10] ;  /* 0x0000100005187984 */ /* 0x000e280000000c00 */
[----:B------:R1:W4:Y:S01]  /*34d0*/  LDG.E.CONSTANT R85, desc[UR10][R82.64+0x4] ;  /* 0x0000040a52557981 */ /* 0x000322000c1e9900 */
[----:B------:R-:W-:Y:S02]  /*34e0*/  PRMT R29, R29, 0x7632, R29 ;  /* 0x000076321d1d7816 */ /* 0x000fe4000000001d */
[----:B------:R-:W-:-:S03]  /*34f0*/  PRMT R84, R84, 0x7632, R84 ;  /* 0x0000763254547816 */ /* 0x000fc60000000054 */
[----:B------:R-:W-:Y:S02]  /*3500*/  IMAD.U32 R28, R29, 0x10000, RZ ;  /* 0x000100001d1c7824 */ /* 0x000fe400078e00ff */
[----:B------:R-:W-:-:S04]  /*3510*/  IMAD.U32 R84, R84, 0x10000, RZ ;  /* 0x0001000054547824 */ /* 0x000fc800078e00ff */
[----:B------:R-:W-:Y:S01]  /*3520*/  FFMA.FTZ R91, R28, R84, R91 ;  /* 0x000000541c5b7223 */ /* 0x000fe2000001005b */
[----:B------:R-:W-:Y:S01]  /*3530*/  IMAD.U32 R28, R86, 0x10000, RZ ;  /* 0x00010000561c7824 */ /* 0x000fe200078e00ff */
[----:B------:R-:W-:Y:S01]  /*3540*/  IADD3 R29, P0, P1, R60, R78, R59 ;  /* 0x0000004e3c1d7210 */ /* 0x000fe2000791e03b */
[----:B0-----:R-:W-:-:S04]  /*3550*/  IMAD.U32 R31, R24, 0x10000, RZ ;  /* 0x00010000181f7824 */ /* 0x001fc800078e00ff */
[----:B------:R-:W-:Y:S01]  /*3560*/  FFMA.FTZ R31, R31, R28, R90 ;  /* 0x0000001c1f1f7223 */ /* 0x000fe2000001005a */
[----:B------:R-:W-:-:S04]  /*3570*/  SHF.R.S32.HI R28, RZ, 0x1f, R59 ;  /* 0x0000001fff1c7819 */ /* 0x000fc8000001143b */
[----:B-1----:R-:W-:Y:S02]  /*3580*/  IADD3.X R82, R18, R79, R28, P0, P1 ;  /* 0x0000004f12527210 */ /* 0x002fe400007e241c */
        /* <DEDUP_REMOVED lines=8> */
[C---:B------:R-:W-:Y:S01]  /*3610*/  SHF.L.U32 R24, R25.reuse, 0x10, RZ ;  /* 0x0000001019187819 */ /* 0x040fe200000006ff */
[----:B------:R0:W5:Y:S01]  /*3620*/  LDG.E.CONSTANT R86, desc[UR10][R28.64+0x4] ;  /* 0x0000040a1c567981 */ /* 0x000162000c1e9900 */
[----:B------:R-:W-:Y:S01]  /*3630*/  PRMT R25, R25, 0x7632, R25 ;  /* 0x0000763219197816 */ /* 0x000fe20000000019 */
[C---:B--2---:R-:W-:Y:S01]  /*3640*/  IMAD.U32 R82, R88.reuse, 0x10000, RZ ;  /* 0x0001000058527824 */ /* 0x044fe200078e00ff */
[----:B------:R-:W-:-:S03]  /*3650*/  PRMT R88, R88, 0x7632, R88 ;  /* 0x0000763258587816 */ /* 0x000fc60000000058 */
[----:B------:R-:W-:Y:S01]  /*3660*/  FFMA.FTZ R89, R24, R82, R89 ;  /* 0x0000005218597223 */ /* 0x000fe20000010059 */
[----:B------:R-:W-:Y:S01]  /*3670*/  IMAD.U32 R82, R25, 0x10000, RZ ;  /* 0x0001000019527824 */ /* 0x000fe200078e00ff */
[----:B------:R-:W-:Y:S01]  /*3680*/  IADD3 R25, P0, P1, R58, R78, R57 ;  /* 0x0000004e3a197210 */ /* 0x000fe2000791e039 */
[----:B------:R-:W-:-:S03]  /*3690*/  IMAD.U32 R88, R88, 0x10000, RZ ;  /* 0x0001000058587824 */ /* 0x000fc600078e00ff */
[----:B------:R-:W-:Y:S01]  /*36a0*/  LEA R24, P2, R25, UR16, 0x1 ;  /* 0x0000001019187c11 */ /* 0x000fe2000f8408ff */
[----:B------:R-:W-:Y:S01]  /*36b0*/  FFMA.FTZ R82, R82, R88, R91 ;  /* 0x0000005852527223 */ /* 0x000fe2000001005b */
[----:B------:R-:W-:-:S04]  /*36c0*/  IADD3.X R88, R20, R79, R7, P0, P1 ;  /* 0x0000004f14587210 */ /* 0x000fc800007e2407 */
[----:B------:R-:W-:Y:S01]  /*36d0*/  LEA.HI.X R25, R25, UR17, R88, 0x1, P2 ;  /* 0x0000001119197c11 */ /* 0x000fe200090f0c58 */
[----:B------:R-:W-:Y:S02]  /*36e0*/  IMAD.U32 R88, R26, 0x10000, RZ ;  /* 0x000100001a587824 */ /* 0x000fe400078e00ff */
[C---:B---3--:R-:W-:Y:S01]  /*36f0*/  IMAD.U32 R83, R30.reuse, 0x10000, RZ ;  /* 0x000100001e537824 */ /* 0x048fe200078e00ff */
[----:B------:R-:W-:-:S03]  /*3700*/  PRMT R30, R30, 0x7632, R30 ;  /* 0x000076321e1e7816 */ /* 0x000fc6000000001e */
[--C-:B------:R-:W-:Y:S01]  /*3710*/  FFMA.FTZ R88, R88, R83, R31.reuse ;  /* 0x0000005358587223 */ /* 0x100fe2000001001f */
[----:B------:R-:W-:Y:S01]  /*3720*/  PRMT R31, R26, 0x7632, R31 ;  /* 0x000076321a1f7816 */ /* 0x000fe2000000001f */
[----:B------:R-:W-:Y:S01]  /*3730*/  IMAD.U32 R30, R30, 0x10000, RZ ;  /* 0x000100001e1e7824 */ /* 0x000fe200078e00ff */
[----:B------:R-:W2:Y:S03]  /*3740*/  LDG.E.CONSTANT R26, desc[UR10][R24.64] ;  /* 0x0000000a181a7981 */ /* 0x000ea6000c1e9900 */
[----:B0-----:R-:W-:Y:S01]  /*3750*/  IMAD.U32 R28, R31, 0x10000, RZ ;  /* 0x000100001f1c7824 */ /* 0x001fe200078e00ff */
[----:B------:R0:W3:Y:S01]  /*3760*/  LDG.E.CONSTANT R83, desc[UR10][R24.64+0x4] ;  /* 0x0000040a18537981 */ /* 0x0000e2000c1e9900 */
[----:B----4-:R-:W-:Y:S02]  /*3770*/  IMAD.U32 R29, R85, 0x10000, RZ ;  /* 0x00010000551d7824 */ /* 0x010fe400078e00ff */
[----:B------:R-:W-:Y:S01]  /*3780*/  FFMA.FTZ R87, R28, R30, R87 ;  /* 0x0000001e1c577223 */ /* 0x000fe20000010057 */
[----:B------:R-:W-:-:S05]  /*3790*/  SHF.L.U32 R28, R27, 0x10, RZ ;  /* 0x000000101b1c7819 */ /* 0x000fca00000006ff */
        /* <DEDUP_REMOVED lines=8> */
[----:B-----5:R-:W-:-:S04]  /*3820*/  IMAD.U32 R82, R84, 0x10000, RZ ;  /* 0x0001000054527824 */ /* 0x020fc800078e00ff */
[----:B------:R-:W-:Y:S01]  /*3830*/  FFMA.FTZ R88, R85, R82, R88 ;  /* 0x0000005255587223 */ /* 0x000fe20000010058 */
[----:B------:R-:W-:-:S04]  /*3840*/  IADD3 R82, P0, P1, R56, R78, R55 ;  /* 0x0000004e38527210 */ /* 0x000fc8000791e037 */
[----:B0-----:R-:W-:Y:S02]  /*3850*/  LEA R24, P2, R82, UR16, 0x1 ;  /* 0x0000001052187c11 */ /* 0x001fe4000f8408ff */
[----:B------:R-:W-:-:S04]  /*3860*/  IADD3.X R25, R19, R79, R8, P0, P1 ;  /* 0x0000004f13197210 */ /* 0x000fc800007e2408 */
[----:B------:R-:W-:-:S05]  /*3870*/  LEA.HI.X R25, R82, UR17, R25, 0x1, P2 ;  /* 0x0000001152197c11 */ /* 0x000fca00090f0c19 */
[----:B------:R-:W4:Y:S01]  /*3880*/  LDG.E.CONSTANT R82, desc[UR10][R24.64] ;  /* 0x0000000a18527981 */ /* 0x000f22000c1e9900 */
[----:B------:R-:W-:Y:S02]  /*3890*/  PRMT R28, R28, 0x7632, R28 ;  /* 0x000076321c1c7816 */ /* 0x000fe4000000001c */
[----:B------:R-:W-:Y:S01]  /*38a0*/  PRMT R84, R84, 0x7632, R84 ;  /* 0x0000763254547816 */ /* 0x000fe20000000054 */
[----:B------:R3:W5:Y:S02]  /*38b0*/  LDG.E.CONSTANT R85, desc[UR10][R24.64+0x4] ;  /* 0x0000040a18557981 */ /* 0x000764000c1e9900 */
[----:B------:R-:W-:Y:S02]  /*38c0*/  IMAD.U32 R28, R28, 0x10000, RZ ;  /* 0x000100001c1c7824 */ /* 0x000fe400078e00ff */
[----:B------:R-:W-:-:S04]  /*38d0*/  IMAD.U32 R84, R84, 0x10000, RZ ;  /* 0x0001000054547824 */ /* 0x000fc800078e00ff */
[----:B------:R-:W-:Y:S01]  /*38e0*/  FFMA.FTZ R90, R28, R84, R87 ;  /* 0x000000541c5a7223 */ /* 0x000fe20000010057 */
[C---:B------:R-:W-:Y:S01]  /*38f0*/  SHF.L.U32 R28, R29.reuse, 0x10, RZ ;  /* 0x000000101d1c7819 */ /* 0x040fe200000006ff */
[C---:B------:R-:W-:Y:S01]  /*3900*/  IMAD.U32 R84, R86.reuse, 0x10000, RZ ;  /* 0x0001000056547824 */ /* 0x040fe200078e00ff */
[----:B------:R-:W-:Y:S02]  /*3910*/  PRMT R29, R29, 0x7632, R29 ;  /* 0x000076321d1d7816 */ /* 0x000fe4000000001d */
[----:B------:R-:W-:Y:S01]  /*3920*/  PRMT R86, R86, 0x7632, R86 ;  /* 0x0000763256567816 */ /* 0x000fe20000000056 */
[----:B------:R-:W-:Y:S02]  /*3930*/  FFMA.FTZ R89, R28, R84, R89 ;  /* 0x000000541c597223 */ /* 0x000fe40000010059 */
[----:B------:R-:W-:Y:S02]  /*3940*/  IMAD.U32 R28, R29, 0x10000, RZ ;  /* 0x000100001d1c7824 */ /* 0x000fe400078e00ff */
[----:B------:R-:W-:-:S04]  /*3950*/  IMAD.U32 R86, R86, 0x10000, RZ ;  /* 0x0001000056567824 */ /* 0x000fc800078e00ff */
[----:B------:R-:W-:Y:S01]  /*3960*/  FFMA.FTZ R87, R28, R86, R27 ;  /* 0x000000561c577223 */ /* 0x000fe2000001001b */
[C---:B------:R-:W-:Y:S01]  /*3970*/  IMAD.U32 R27, R30.reuse, 0x10000, RZ ;  /* 0x000100001e1b7824 */ /* 0x040fe200078e00ff */
        /* <DEDUP_REMOVED lines=9> */
[----:B------:R-:W-:Y:S01]  /*3a10*/  IADD3.X R27, R22, R79, R9, P0, P1 ;  /* 0x0000004f161b7210 */ /* 0x000fe200007e2409 */
[----:B---3--:R-:W-:-:S03]  /*3a20*/  IMAD.U32 R24, R83, 0x10000, RZ ;  /* 0x0001000053187824 */ /* 0x008fc600078e00ff */
[----:B------:R-:W-:Y:S02]  /*3a30*/  LEA.HI.X R29, R26, UR17, R27, 0x1, P2 ;  /* 0x000000111a1d7c11 */ /* 0x000fe400090f0c1b */
[----:B------:R-:W-:-:S03]  /*3a40*/  SHF.L.U32 R26, R31, 0x10, RZ ;  /* 0x000000101f1a7819 */ /* 0x000fc600000006ff */
[----:B------:R-:W2:Y:S02]  /*3a50*/  LDG.E.CONSTANT R86, desc[UR10][R28.64] ;  /* 0x0000000a1c567981 */ /* 0x000ea4000c1e9900 */
[----:B------:R-:W-:Y:S02]  /*3a60*/  FFMA.FTZ R89, R26, R24, R89 ;  /* 0x000000181a597223 */ /* 0x000fe40000010059 */
[----:B------:R-:W0:Y:S04]  /*3a70*/  LDS.128 R24, [R5+0x30] ;  /* 0x0000300005187984 */ /* 0x000e280000000c00 */
[----:B------:R1:W3:Y:S01]  /*3a80*/  LDG.E.CONSTANT R84, desc[UR10][R28.64+0x4] ;  /* 0x0000040a1c547981 */ /* 0x0002e2000c1e9900 */
[----:B------:R-:W-:Y:S02]  /*3a90*/  PRMT R31, R31, 0x7632, R31 ;  /* 0x000076321f1f7816 */ /* 0x000fe4000000001f */
[----:B------:R-:W-:-:S03]  /*3aa0*/  PRMT R83, R83, 0x7632, R83 ;  /* 0x0000763253537816 */ /* 0x000fc60000000053 */
[----:B------:R-:W-:Y:S02]  /*3ab0*/  IMAD.U32 R30, R31, 0x10000, RZ ;  /* 0x000100001f1e7824 */ /* 0x000fe400078e00ff */
[----:B------:R-:W-:-:S04]  /*3ac0*/  IMAD.U32 R83, R83, 0x10000, RZ ;  /* 0x0001000053537824 */ /* 0x000fc800078e00ff */
[----:B------:R-:W-:Y:S01]  /*3ad0*/  FFMA.FTZ R87, R30, R83, R87 ;  /* 0x000000531e577223 */ /* 0x000fe20000010057 */
[----:B0-----:R-:W-:Y:S02]  /*3ae0*/  IMAD.U32 R31, R24, 0x10000, RZ ;  /* 0x00010000181f7824 */ /* 0x001fe400078e00ff */
[----:B----4-:R-:W-:-:S04]  /*3af0*/  IMAD.U32 R30, R82, 0x10000, RZ ;  /* 0x00010000521e7824 */ /* 0x010fc800078e00ff */
[----:B------:R-:W-:Y:S01]  /*3b00*/  FFMA.FTZ R88, R31, R30, R88 ;  /* 0x0000001e1f587223 */ /* 0x000fe20000010058 */
[----:B------:R-:W-:-:S04]  /*3b10*/  IADD3 R31, P0, P1, R52, R78, R51 ;  /* 0x0000004e341f7210 */ /* 0x000fc8000791e033 */
[----:B------:R-:W-:Y:S02]  /*3b20*/  LEA R30, P2, R31, UR16, 0x1 ;  /* 0x000000101f1e7c11 */ /* 0x000fe4000f8408ff */
[----:B-1----:R-:W-:-:S04]  /*3b30*/  IADD3.X R28, R21, R79, R10, P0, P1 ;  /* 0x0000004f151c7210 */ /* 0x002fc800007e240a */
[----:B------:R-:W-:-:S05]  /*3b40*/  LEA.HI.X R31, R31, UR17, R28, 0x1, P2 ;  /* 0x000000111f1f7c11 */ /* 0x000fca00090f0c1c */
[----:B------:R-:W4:Y:S01]  /*3b50*/  LDG.E.CONSTANT R83, desc[UR10][R30.64] ;  /* 0x0000000a1e537981 */ /* 0x000f22000c1e9900 */
[----:B------:R-:W-:Y:S02]  /*3b60*/  PRMT R24, R24, 0x7632, R24 ;  /* 0x0000763218187816 */ /* 0x000fe40000000018 */
[----:B------:R-:W-:-:S03]  /*3b70*/  SHF.L.U32 R28, R25, 0x10, RZ ;  /* 0x00000010191c7819 */ /* 0x000fc600000006ff */
[----:B------:R-:W-:Y:S01]  /*3b80*/  IMAD.U32 R29, R24, 0x10000, RZ ;  /* 0x00010000181d7824 */ /* 0x000fe200078e00ff */
[----:B------:R-:W-:Y:S01]  /*3b90*/  PRMT R82, R82, 0x7632, R82 ;  /* 0x0000763252527816 */ /* 0x000fe20000000052 */
[----:B-----5:R-:W-:Y:S01]  /*3ba0*/  IMAD.U32 R24, R85, 0x10000, RZ ;  /* 0x0001000055187824 */ /* 0x020fe200078e00ff */
[----:B------:R-:W-:Y:S02]  /*3bb0*/  PRMT R25, R25, 0x7632, R25 ;  /* 0x0000763219197816 */ /* 0x000fe40000000019 */
[----:B------:R-:W-:Y:S01]  /*3bc0*/  PRMT R85, R85, 0x7632, R85 ;  /* 0x0000763255557816 */ /* 0x000fe20000000055 */
[----:B------:R-:W-:Y:S01]  /*3bd0*/  FFMA.FTZ R28, R28, R24, R89 ;  /* 0x000000181c1c7223 */ /* 0x000fe20000010059 */
[----:B------:R-:W-:Y:S02]  /*3be0*/  IMAD.U32 R82, R82, 0x10000, RZ ;  /* 0x0001000052527824 */ /* 0x000fe400078e00ff */
[----:B------:R-:W-:Y:S02]  /*3bf0*/  IMAD.U32 R24, R25, 0x10000, RZ ;  /* 0x0001000019187824 */ /* 0x000fe400078e00ff */
[----:B------:R-:W-:Y:S01]  /*3c00*/  IMAD.U32 R85, R85, 0x10000, RZ ;  /* 0x0001000055557824 */ /* 0x000fe200078e00ff */
[----:B------:R-:W-:Y:S01]  /*3c10*/  IADD3 R25, P0, P1, R50, R78, R49 ;  /* 0x0000004e32197210 */ /* 0x000fe2000791e031 */
[----:B------:R-:W-:Y:S01]  /*3c20*/  FFMA.FTZ R90, R29, R82, R90 ;  /* 0x000000521d5a7223 */ /* 0x000fe2000001005a */
[----:B------:R-:W-:-:S02]  /*3c30*/  IMAD.U32 R89, R26, 0x10000, RZ ;  /* 0x000100001a597824 */ /* 0x000fc400078e00ff */
[----:B------:R-:W-:Y:S01]  /*3c40*/  FFMA.FTZ R85, R24, R85, R87 ;  /* 0x0000005518557223 */ /* 0x000fe20000010057 */
[C---:B------:R-:W-:Y:S01]  /*3c50*/  LEA R24, P2, R25.reuse, UR16, 0x1 ;  /* 0x0000001019187c11 */ /* 0x040fe2000f8408ff */
[----:B------:R0:W5:Y:S01]  /*3c60*/  LDG.E.CONSTANT R87, desc[UR10][R30.64+0x4] ;  /* 0x0000040a1e577981 */ /* 0x000162000c1e9900 */
[----:B------:R-:W-:Y:S02]  /*3c70*/  IADD3.X R82, R32, R79, R11, P0, P1 ;  /* 0x0000004f20527210 */ /* 0x000fe400007e240b */
[----:B------:R-:W-:Y:S02]  /*3c80*/  PRMT R26, R26, 0x7632, R26 ;  /* 0x000076321a1a7816 */ /* 0x000fe4000000001a */
[----:B------:R-:W-:-:S05]  /*3c90*/  LEA.HI.X R25, R25, UR17, R82, 0x1, P2 ;  /* 0x0000001119197c11 */ /* 0x000fca00090f0c52 */
[----:B------:R-:W5:Y:S01]  /*3ca0*/  LDG.E.CONSTANT R82, desc[UR10][R24.64+0x4] ;  /* 0x0000040a18527981 */ /* 0x000f62000c1e9900 */
[----:B--2---:R-:W-:-:S04]  /*3cb0*/  IMAD.U32 R29, R86, 0x10000, RZ ;  /* 0x00010000561d7824 */ /* 0x004fc800078e00ff */
[--C-:B------:R-:W-:Y:S01]  /*3cc0*/  FFMA.FTZ R89, R89, R29, R88.reuse ;  /* 0x0000001d59597223 */ /* 0x100fe20000010058 */
[----:B------:R-:W-:Y:S01]  /*3cd0*/  PRMT R88, R86, 0x7632, R88 ;  /* 0x0000763256587816 */ /* 0x000fe20000000058 */
[----:B------:R-:W-:Y:S01]  /*3ce0*/  IMAD.U32 R29, R26, 0x10000, RZ ;  /* 0x000100001a1d7824 */ /* 0x000fe200078e00ff */
[----:B------:R1:W2:Y:S03]  /*3cf0*/  LDG.E.CONSTANT R86, desc[UR10][R24.64] ;  /* 0x0000000a18567981 */ /* 0x0002a6000c1e9900 */
[----:B------:R-:W-:-:S04]  /*3d00*/  IMAD.U32 R88, R88, 0x10000, RZ ;  /* 0x0001000058587824 */ /* 0x000fc800078e00ff */
[----:B------:R-:W-:Y:S01]  /*3d10*/  FFMA.FTZ R88, R29, R88, R90 ;  /* 0x000000581d587223 */ /* 0x000fe2000001005a */
[----:B------:R-:W-:Y:S01]  /*3d20*/  SHF.L.U32 R29, R27, 0x10, RZ ;  /* 0x000000101b1d7819 */ /* 0x000fe200000006ff */
[----:B---3--:R-:W-:-:S04]  /*3d30*/  IMAD.U32 R90, R84, 0x10000, RZ ;  /* 0x00010000545a7824 */ /* 0x008fc800078e00ff */
[----:B------:R-:W-:Y:S02]  /*3d40*/  FFMA.FTZ R90, R29, R90, R28 ;  /* 0x0000005a1d5a7223 */ /* 0x000fe4000001001c */
[----:B0-----:R-:W0:Y:S01]  /*3d50*/  LDS.128 R28, [R5+0x40] ;  /* 0x00004000051c7984 */ /* 0x001e220000000c00 */
        /* <DEDUP_REMOVED lines=8> */
[----:B----4-:R-:W-:-:S04]  /*3de0*/  IMAD.U32 R26, R83, 0x10000, RZ ;  /* 0x00010000531a7824 */ /* 0x010fc800078e00ff */
[----:B------:R-:W-:Y:S01]  /*3df0*/  FFMA.FTZ R84, R84, R26, R89 ;  /* 0x0000001a54547223 */ /* 0x000fe20000010059 */
[----:B------:R-:W-:-:S04]  /*3e00*/  LEA R26, P2, R27, UR16, 0x1 ;  /* 0x000000101b1a7c11 */ /* 0x000fc8000f8408ff */
[----:B------:R-:W-:-:S05]  /*3e10*/  LEA.HI.X R27, R27, UR17, R24, 0x1, P2 ;  /* 0x000000111b1b7c11 */ /* 0x000fca00090f0c18 */
[----:B------:R-:W3:Y:S01]  /*3e20*/  LDG.E.CONSTANT R85, desc[UR10][R26.64] ;  /* 0x0000000a1a557981 */ /* 0x000ee2000c1e9900 */
[----:B------:R-:W-:Y:S02]  /*3e30*/  PRMT R28, R28, 0x7632, R28 ;  /* 0x000076321c1c7816 */ /* 0x000fe4000000001c */
[----:B------:R-:W-:-:S03]  /*3e40*/  PRMT R24, R83, 0x7632, R24 ;  /* 0x0000763253187816 */ /* 0x000fc60000000018 */
[----:B------:R-:W-:Y:S02]  /*3e50*/  IMAD.U32 R25, R28, 0x10000, RZ ;  /* 0x000100001c197824 */ /* 0x000fe400078e00ff */
[----:B------:R-:W-:Y:S01]  /*3e60*/  IMAD.U32 R24, R24, 0x10000, RZ ;  /* 0x0001000018187824 */ /* 0x000fe200078e00ff */
[----:B-----5:R-:W-:-:S03]  /*3e70*/  PRMT R83, R87, 0x7632, R83 ;  /* 0x0000763257537816 */ /* 0x020fc60000000053 */
[----:B------:R-:W-:Y:S01]  /*3e80*/  FFMA.FTZ R88, R25, R24, R88 ;  /* 0x0000001819587223 */ /* 0x000fe20000010058 */
[----:B------:R-:W-:Y:S01]  /*3e90*/  SHF.L.U32 R25, R29, 0x10, RZ ;  /* 0x000000101d197819 */ /* 0x000fe200000006ff */
[----:B------:R-:W-:Y:S01]  /*3ea0*/  IMAD.U32 R24, R87, 0x10000, RZ ;  /* 0x0001000057187824 */ /* 0x000fe200078e00ff */
[----:B------:R-:W-:Y:S01]  /*3eb0*/  PRMT R29, R29, 0x7632, R29 ;  /* 0x000076321d1d7816 */ /* 0x000fe2000000001d */
[----:B------:R-:W-:Y:S01]  /*3ec0*/  IMAD.U32 R83, R83, 0x10000, RZ ;  /* 0x0001000053537824 */ /* 0x000fe200078e00ff */
[----:B------:R0:W4:Y:S01]  /*3ed0*/  LDG.E.CONSTANT R87, desc[UR10][R26.64+0x4] ;  /* 0x0000040a1a577981 */ /* 0x000122000c1e9900 */
[----:B------:R-:W-:Y:S02]  /*3ee0*/  FFMA.FTZ R90, R25, R24, R90 ;  /* 0x00000018195a7223 */ /* 0x000fe4000001005a */
[----:B------:R-:W-:Y:S02]  /*3ef0*/  IMAD.U32 R24, R29, 0x10000, RZ ;  /* 0x000100001d187824 */ /* 0x000fe400078e00ff */
[----:B------:R-:W-:-:S02]  /*3f00*/  IMAD.U32 R25, R30, 0x10000, RZ ;  /* 0x000100001e197824 */ /* 0x000fc400078e00ff */
[----:B------:R-:W-:Y:S01]  /*3f10*/  FFMA.FTZ R83, R24, R83, R91 ;  /* 0x0000005318537223 */ /* 0x000fe2000001005b */
[----:B------:R-:W-:Y:S02]  /*3f20*/  PRMT R30, R30, 0x7632, R30 ;  /* 0x000076321e1e7816 */ /* 0x000fe4000000001e */
[----:B------:R-:W-:Y:S01]  /*3f30*/  PRMT R89, R82, 0x7632, R89 ;  /* 0x0000763252597816 */ /* 0x000fe20000000059 */
[----:B--2---:R-:W-:-:S04]  /*3f40*/  IMAD.U32 R24, R86, 0x10000, RZ ;  /* 0x0001000056187824 */ /* 0x004fc800078e00ff */
[----:B------:R-:W-:Y:S01]  /*3f50*/  FFMA.FTZ R84, R25, R24, R84 ;  /* 0x0000001819547223 */ /* 0x000fe20000010054 */
[----:B------:R-:W-:Y:S02]  /*3f60*/  IADD3 R24, P0, P1, R46, R78, R45 ;  /* 0x0000004e2e187210 */ /* 0x000fe4000791e02d */
[----:B------:R-:W-:Y:S02]  /*3f70*/  PRMT R86, R86, 0x7632, R86 ;  /* 0x0000763256567816 */ /* 0x000fe40000000056 */
[----:B------:R-:W-:Y:S02]  /*3f80*/  LEA R28, P2, R24, UR16, 0x1 ;  /* 0x00000010181c7c11 */ /* 0x000fe4000f8408ff */
[----:B------:R-:W-:-:S04]  /*3f90*/  IADD3.X R25, R34, R79, R13, P0, P1 ;  /* 0x0000004f22197210 */ /* 0x000fc800007e240d */
[----:B------:R-:W-:Y:S01]  /*3fa0*/  LEA.HI.X R29, R24, UR17, R25, 0x1, P2 ;  /* 0x00000011181d7c11 */ /* 0x000fe200090f0c19 */
[----:B------:R-:W-:Y:S02]  /*3fb0*/  IMAD.U32 R25, R30, 0x10000, RZ ;  /* 0x000100001e197824 */ /* 0x000fe400078e00ff */
[----:B------:R-:W-:Y:S02]  /*3fc0*/  IMAD.U32 R24, R86, 0x10000, RZ ;  /* 0x0001000056187824 */ /* 0x000fe400078e00ff */
[----:B------:R-:W2:Y:S02]  /*3fd0*/  LDG.E.CONSTANT R30, desc[UR10][R28.64] ;  /* 0x0000000a1c1e7981 */ /* 0x000ea4000c1e9900 */
[----:B------:R-:W-:Y:S01]  /*3fe0*/  FFMA.FTZ R88, R25, R24, R88 ;  /* 0x0000001819587223 */ /* 0x000fe20000010058 */
[----:B------:R-:W-:Y:S01]  /*3ff0*/  SHF.L.U32 R25, R31, 0x10, RZ ;  /* 0x000000101f197819 */ /* 0x000fe200000006ff */
[----:B------:R-:W-:Y:S01]  /*4000*/  IMAD.U32 R24, R82, 0x10000, RZ ;  /* 0x0001000052187824 */ /* 0x000fe200078e00ff */
[----:B------:R1:W5:Y:S03]  /*4010*/  LDG.E.CONSTANT R86, desc[UR10][R28.64+0x4] ;  /* 0x0000040a1c567981 */ /* 0x000366000c1e9900 */
[----:B------:R-:W-:-:S02]  /*4020*/  FFMA.FTZ R90, R25, R24, R90 ;  /* 0x00000018195a7223 */ /* 0x000fc4000001005a */
[----:B0-----:R-:W0:Y:S01]  /*4030*/  LDS.128 R24, [R5+0x50] ;  /* 0x0000500005187984 */ /* 0x001e220000000c00 */
[----:B------:R-:W-:-:S05]  /*4040*/  PRMT R31, R31, 0x7632, R31 ;  /* 0x000076321f1f7816 */ /* 0x000fca000000001f */
[----:B------:R-:W-:Y:S02]  /*4050*/  IMAD.U32 R82, R31, 0x10000, RZ ;  /* 0x000100001f527824 */ /* 0x000fe400078e00ff */
[----:B------:R-:W-:-:S04]  /*4060*/  IMAD.U32 R31, R89, 0x10000, RZ ;  /* 0x00010000591f7824 */ /* 0x000fc800078e00ff */
[----:B------:R-:W-:Y:S01]  /*4070*/  FFMA.FTZ R31, R82, R31, R83 ;  /* 0x0000001f521f7223 */ /* 0x000fe20000010053 */
[----:B------:R-:W-:-:S04]  /*4080*/  IADD3 R83, P0, P1, R44, R78, R43 ;  /* 0x0000004e2c537210 */ /* 0x000fc8000791e02b */
[----:B-1----:R-:W-:Y:S01]  /*4090*/  IADD3.X R28, R33, R79, R14, P0, P1 ;  /* 0x0000004f211c7210 */ /* 0x002fe200007e240e */
[----:B0-----:R-:W-:Y:S02]  /*40a0*/  IMAD.U32 R89, R24, 0x10000, RZ ;  /* 0x0001000018597824 */ /* 0x001fe400078e00ff */
[----:B---3--:R-:W-:-:S04]  /*40b0*/  IMAD.U32 R82, R85, 0x10000, RZ ;  /* 0x0001000055527824 */ /* 0x008fc800078e00ff */
[----:B------:R-:W-:Y:S01]  /*40c0*/  FFMA.FTZ R89, R89, R82, R84 ;  /* 0x0000005259597223 */ /* 0x000fe20000010054 */
[----:B------:R-:W-:-:S04]  /*40d0*/  LEA R82, P2, R83, UR16, 0x1 ;  /* 0x0000001053527c11 */ /* 0x000fc8000f8408ff */
[----:B------:R-:W-:-:S05]  /*40e0*/  LEA.HI.X R83, R83, UR17, R28, 0x1, P2 ;  /* 0x0000001153537c11 */ /* 0x000fca00090f0c1c */
[----:B------:R-:W3:Y:S01]  /*40f0*/  LDG.E.CONSTANT R84, desc[UR10][R82.64] ;  /* 0x0000000a52547981 */ /* 0x000ee2000c1e9900 */
[----:B------:R-:W-:Y:S02]  /*4100*/  PRMT R24, R24, 0x7632, R24 ;  /* 0x0000763218187816 */ /* 0x000fe40000000018 */
[----:B------:R-:W-:-:S03]  /*4110*/  PRMT R85, R85, 0x7632, R85 ;  /* 0x0000763255557816 */ /* 0x000fc60000000055 */
[----:B------:R-:W-:Y:S02]  /*4120*/  IMAD.U32 R29, R24, 0x10000, RZ ;  /* 0x00010000181d7824 */ /* 0x000fe400078e00ff */
[----:B------:R-:W-:Y:S02]  /*4130*/  IMAD.U32 R24, R85, 0x10000, RZ ;  /* 0x0001000055187824 */ /* 0x000fe400078e00ff */
[----:B------:R-:W-:Y:S01]  /*4140*/  IMAD.U32 R28, R26, 0x10000, RZ ;  /* 0x000100001a1c7824 */ /* 0x000fe200078e00ff */
[----:B------:R-:W3:Y:S01]  /*4150*/  LDG.E.CONSTANT R82, desc[UR10][R82.64+0x4] ;  /* 0x0000040a52527981 */ /* 0x000ee2000c1e9900 */
[----:B------:R-:W-:Y:S01]  /*4160*/  FFMA.FTZ R88, R29, R24, R88 ;  /* 0x000000181d587223 */ /* 0x000fe20000010058 */
[----:B------:R-:W-:Y:S01]  /*4170*/  SHF.L.U32 R29, R25, 0x10, RZ ;  /* 0x00000010191d7819 */ /* 0x000fe200000006ff */
[----:B----4-:R-:W-:Y:S01]  /*4180*/  IMAD.U32 R24, R87, 0x10000, RZ ;  /* 0x0001000057187824 */ /* 0x010fe200078e00ff */
[----:B------:R-:W-:Y:S02]  /*4190*/  PRMT R25, R25, 0x7632, R25 ;  /* 0x0000763219197816 */ /* 0x000fe40000000019 */
[----:B------:R-:W-:Y:S01]  /*41a0*/  PRMT R87, R87, 0x7632, R87 ;  /* 0x0000763257577816 */ /* 0x000fe20000000057 */
[----:B------:R-:W-:-:S02]  /*41b0*/  FFMA.FTZ R24, R29, R24, R90 ;  /* 0x000000181d187223 */ /* 0x000fc4000001005a */
[----:B------:R-:W-:Y:S02]  /*41c0*/  IMAD.U32 R90, R25, 0x10000, RZ ;  /* 0x00010000195a7824 */ /* 0x000fe400078e00ff */
[----:B------:R-:W-:Y:S01]  /*41d0*/  IMAD.U32 R25, R87, 0x10000, RZ ;  /* 0x0001000057197824 */ /* 0x000fe200078e00ff */
[----:B------:R-:W-:-:S03]  /*41e0*/  PRMT R26, R26, 0x7632, R26 ;  /* 0x000076321a1a7816 */ /* 0x000fc6000000001a */
[----:B------:R-:W-:Y:S01]  /*41f0*/  FFMA.FTZ R90, R90, R25, R31 ;  /* 0x000000195a5a7223 */ /* 0x000fe2000001001f */
[C---:B------:R-:W-:Y:S02]  /*4200*/  SHF.L.U32 R87, R27.reuse, 0x10, RZ ;  /* 0x000000101b577819 */ /* 0x040fe400000006ff */
[----:B------:R-:W-:-:S05]  /*4210*/  PRMT R27, R27, 0x7632, R27 ;  /* 0x000076321b1b7816 */ /* 0x000fca000000001b */
[----:B------:R-:W-:Y:S02]  /*4220*/  IMAD.U32 R27, R27, 0x10000, RZ ;  /* 0x000100001b1b7824 */ /* 0x000fe400078e00ff */
[C---:B--2---:R-:W-:Y:S01]  /*4230*/  IMAD.U32 R25, R30.reuse, 0x10000, RZ ;  /* 0x000100001e197824 */ /* 0x044fe200078e00ff */
[----:B------:R-:W-:-:S03]  /*4240*/  PRMT R30, R30, 0x7632, R30 ;  /* 0x000076321e1e7816 */ /* 0x000fc6000000001e */
[----:B------:R-:W-:Y:S01]  /*4250*/  FFMA.FTZ R89, R28, R25, R89 ;  /* 0x000000191c597223 */ /* 0x000fe20000010059 */
[----:B------:R-:W-:Y:S02]  /*4260*/  IMAD.U32 R25, R26, 0x10000, RZ ;  /* 0x000100001a197824 */ /* 0x000fe400078e00ff */
[----:B------:R-:W-:Y:S02]  /*4270*/  IMAD.U32 R26, R30, 0x10000, RZ ;  /* 0x000100001e1a7824 */ /* 0x000fe400078e00ff */
[----:B------:R-:W0:Y:S02]  /*4280*/  LDS.128 R28, [R5+0x60] ;  /* 0x00006000051c7984 */ /* 0x000e240000000c00 */
[----:B------:R-:W-:Y:S01]  /*4290*/  FFMA.FTZ R88, R25, R26, R88 ;  /* 0x0000001a19587223 */ /* 0x000fe20000010058 */
[----:B-----5:R-:W-:-:S04]  /*42a0*/  IMAD.U32 R25, R86, 0x10000, RZ ;  /* 0x0001000056197824 */ /* 0x020fc800078e00ff */
[----:B------:R-:W-:Y:S01]  /*42b0*/  FFMA.FTZ R87, R87, R25, R24 ;  /* 0x0000001957577223 */ /* 0x000fe20000010018 */
[----:B------:R-:W-:-:S04]  /*42c0*/  IADD3 R25, P0, P1, R42, R78, R41 ;  /* 0x0000004e2a197210 */ /* 0x000fc8000791e029 */
[----:B------:R-:W-:Y:S02]  /*42d0*/  LEA R24, P2, R25, UR16, 0x1 ;  /* 0x0000001019187c11 */ /* 0x000fe4000f8408ff */
[----:B------:R-:W-:-:S04]  /*42e0*/  IADD3.X R26, R36, R79, R15, P0, P1 ;  /* 0x0000004f241a7210 */ /* 0x000fc800007e240f */
[----:B------:R-:W-:-:S05]  /*42f0*/  LEA.HI.X R25, R25, UR17, R26, 0x1, P2 ;  /* 0x0000001119197c11 */ /* 0x000fca00090f0c1a */
[----:B------:R-:W2:Y:S01]  /*4300*/  LDG.E.CONSTANT R85, desc[UR10][R24.64] ;  /* 0x0000000a18557981 */ /* 0x000ea2000c1e9900 */
[----:B------:R-:W-:-:S03]  /*4310*/  PRMT R86, R86, 0x7632, R86 ;  /* 0x0000763256567816 */ /* 0x000fc60000000056 */
[----:B------:R1:W4:Y:S02]  /*4320*/  LDG.E.CONSTANT R83, desc[UR10][R24.64+0x4] ;  /* 0x0000040a18537981 */ /* 0x000324000c1e9900 */
[----:B------:R-:W-:-:S04]  /*4330*/  IMAD.U32 R86, R86, 0x10000, RZ ;  /* 0x0001000056567824 */ /* 0x000fc800078e00ff */
[----:B------:R-:W-:Y:S01]  /*4340*/  FFMA.FTZ R86, R27, R86, R90 ;  /* 0x000000561b567223 */ /* 0x000fe2000001005a */
[----:B0-----:R-:W-:Y:S02]  /*4350*/  IMAD.U32 R26, R28, 0x10000, RZ ;  /* 0x000100001c1a7824 */ /* 0x001fe400078e00ff */
[----:B---3--:R-:W-:-:S04]  /*4360*/  IMAD.U32 R27, R84, 0x10000, RZ ;  /* 0x00010000541b7824 */ /* 0x008fc800078e00ff */
[----:B------:R-:W-:Y:S01]  /*4370*/  FFMA.FTZ R89, R26, R27, R89 ;  /* 0x0000001b1a597223 */ /* 0x000fe20000010059 */
[----:B------:R-:W-:-:S04]  /*4380*/  IADD3 R27, P0, P1, R40, R78, R39 ;  /* 0x0000004e281b7210 */ /* 0x000fc8000791e027 */
[----:B------:R-:W-:Y:S02]  /*4390*/  LEA R26, P2, R27, UR16, 0x1 ;  /* 0x000000101b1a7c11 */ /* 0x000fe4000f8408ff */
[----:B------:R-:W-:-:S04]  /*43a0*/  IADD3.X R90, R35, R79, R16, P0, P1 ;  /* 0x0000004f235a7210 */ /* 0x000fc800007e2410 */
[----:B------:R-:W-:Y:S02]  /*43b0*/  LEA.HI.X R27, R27, UR17, R90, 0x1, P2 ;  /* 0x000000111b1b7c11 */ /* 0x000fe400090f0c5a */
[----:B------:R-:W-:-:S03]  /*43c0*/  IADD3 R90, P0, P1, R37, R78, R6 ;  /* 0x0000004e255a7210 */ /* 0x000fc6000791e006 */
[----:B------:R-:W3:Y:S01]  /*43d0*/  LDG.E.CONSTANT R78, desc[UR10][R26.64] ;  /* 0x0000000a1a4e7981 */ /* 0x000ee2000c1e9900 */
[----:B------:R-:W-:Y:S02]  /*43e0*/  IADD3.X R79, R38, R79, R17, P0, P1 ;  /* 0x0000004f264f7210 */ /* 0x000fe400007e2411 */
[----:B-1----:R-:W-:-:S04]  /*43f0*/  LEA R24, P0, R90, UR16, 0x1 ;  /* 0x000000105a187c11 */ /* 0x002fc8000f8008ff */
[----:B------:R-:W-:Y:S02]  /*4400*/  LEA.HI.X R25, R90, UR17, R79, 0x1, P0 ;  /* 0x000000115a197c11 */ /* 0x000fe400080f0c4f */
[----:B------:R-:W5:Y:S04]  /*4410*/  LDG.E.CONSTANT R90, desc[UR10][R26.64+0x4] ;  /* 0x0000040a1a5a7981 */ /* 0x000f68000c1e9900 */
[----:B------:R-:W5:Y:S04]  /*4420*/  LDG.E.CONSTANT R79, desc[UR10][R24.64] ;  /* 0x0000000a184f7981 */ /* 0x000f68000c1e9900 */
[----:B------:R0:W5:Y:S01]  /*4430*/  LDG.E.CONSTANT R91, desc[UR10][R24.64+0x4] ;  /* 0x0000040a185b7981 */ /* 0x000162000c1e9900 */
[----:B------:R-:W-:-:S02]  /*4440*/  PRMT R28, R28, 0x7632, R28 ;  /* 0x000076321c1c7816 */ /* 0x000fc4000000001c */
[----:B------:R-:W-:-:S03]  /*4450*/  PRMT R84, R84, 0x7632, R84 ;  /* 0x0000763254547816 */ /* 0x000fc60000000054 */
[----:B------:R-:W-:Y:S02]  /*4460*/  IMAD.U32 R93, R28, 0x10000, RZ ;  /* 0x000100001c5d7824 */ /* 0x000fe400078e00ff */
[----:B------:R-:W-:Y:S02]  /*4470*/  IMAD.U32 R28, R84, 0x10000, RZ ;  /* 0x00010000541c7824 */ /* 0x000fe400078e00ff */
[C---:B------:R-:W-:Y:S02]  /*4480*/  IMAD.U32 R84, R82.reuse, 0x10000, RZ ;  /* 0x0001000052547824 */ /* 0x040fe400078e00ff */
[----:B------:R-:W-:Y:S01]  /*4490*/  FFMA.FTZ R88, R93, R28, R88 ;  /* 0x0000001c5d587223 */ /* 0x000fe20000010058 */
[C---:B------:R-:W-:Y:S02]  /*44a0*/  SHF.L.U32 R28, R29.reuse, 0x10, RZ ;  /* 0x000000101d1c7819 */ /* 0x040fe400000006ff */
[----:B------:R-:W-:Y:S02]  /*44b0*/  PRMT R29, R29, 0x7632, R29 ;  /* 0x000076321d1d7816 */ /* 0x000fe4000000001d */
[----:B------:R-:W-:-:S03]  /*44c0*/  PRMT R82, R82, 0x7632, R82 ;  /* 0x0000763252527816 */ /* 0x000fc60000000052 */
[----:B------:R-:W-:Y:S02]  /*44d0*/  IMAD.U32 R29, R29, 0x10000, RZ ;  /* 0x000100001d1d7824 */ /* 0x000fe400078e00ff */
[----:B0-----:R-:W-:-:S04]  /*44e0*/  IMAD.U32 R24, R82, 0x10000, RZ ;  /* 0x0001000052187824 */ /* 0x001fc800078e00ff */
[----:B------:R-:W-:Y:S01]  /*44f0*/  FFMA.FTZ R86, R29, R24, R86 ;  /* 0x000000181d567223 */ /* 0x000fe20000010056 */
[----:B------:R-:W-:Y:S02]  /*4500*/  IMAD.U32 R24, R30, 0x10000, RZ ;  /* 0x000100001e187824 */ /* 0x000fe400078e00ff */
[----:B------:R-:W-:Y:S01]  /*4510*/  FFMA.FTZ R87, R28, R84, R87 ;  /* 0x000000541c577223 */ /* 0x000fe20000010057 */
[----:B------:R-:W-:-:S05]  /*4520*/  PRMT R30, R30, 0x7632, R30 ;  /* 0x000076321e1e7816 */ /* 0x000fca000000001e */
[----:B------:R-:W-:Y:S01]  /*4530*/  IMAD.U32 R29, R30, 0x10000, RZ ;  /* 0x000100001e1d7824 */ /* 0x000fe200078e00ff */
[----:B------:R-:W-:Y:S01]  /*4540*/  UMOV UR4, 0xffffffff ;  /* 0xffffffff00047882 */ /* 0x000fe20000000000 */
[----:B--2---:R-:W-:-:S04]  /*4550*/  IMAD.U32 R25, R85, 0x10000, RZ ;  /* 0x0001000055197824 */ /* 0x004fc800078e00ff */
[----:B------:R-:W-:Y:S02]  /*4560*/  FFMA.FTZ R89, R24, R25, R89 ;  /* 0x0000001918597223 */ /* 0x000fe40000010059 */
[----:B------:R-:W0:Y:S01]  /*4570*/  LDS.128 R24, [R5+0x70] ;  /* 0x0000700005187984 */ /* 0x000e220000000c00 */
[----:B------:R-:W-:-:S05]  /*4580*/  PRMT R28, R85, 0x7632, R28 ;  /* 0x00007632551c7816 */ /* 0x000fca000000001c */
[----:B------:R-:W-:-:S04]  /*4590*/  IMAD.U32 R28, R28, 0x10000, RZ ;  /* 0x000100001c1c7824 */ /* 0x000fc800078e00ff */
[----:B------:R-:W-:Y:S01]  /*45a0*/  FFMA.FTZ R88, R29, R28, R88 ;  /* 0x0000001c1d587223 */ /* 0x000fe20000010058 */
[----:B------:R-:W-:Y:S01]  /*45b0*/  SHF.L.U32 R28, R31, 0x10, RZ ;  /* 0x000000101f1c7819 */ /* 0x000fe200000006ff */
[----:B----4-:R-:W-:Y:S01]  /*45c0*/  IMAD.U32 R29, R83, 0x10000, RZ ;  /* 0x00010000531d7824 */ /* 0x010fe200078e00ff */
[----:B------:R-:W-:-:S03]  /*45d0*/  PRMT R31, R31, 0x7632, R31 ;  /* 0x000076321f1f7816 */ /* 0x000fc6000000001f */
[----:B------:R-:W-:Y:S01]  /*45e0*/  FFMA.FTZ R87, R28, R29, R87 ;  /* 0x0000001d1c577223 */ /* 0x000fe20000010057 */
[----:B------:R-:W-:Y:S01]  /*45f0*/  PRMT R28, R83, 0x7632, R28 ;  /* 0x00007632531c7816 */ /* 0x000fe2000000001c */
[----:B------:R-:W-:-:S04]  /*4600*/  IMAD.U32 R31, R31, 0x10000, RZ ;  /* 0x000100001f1f7824 */ /* 0x000fc800078e00ff */
[----:B------:R-:W-:-:S04]  /*4610*/  IMAD.U32 R28, R28, 0x10000, RZ ;  /* 0x000100001c1c7824 */ /* 0x000fc800078e00ff */
[----:B------:R-:W-:Y:S01]  /*4620*/  FFMA.FTZ R86, R31, R28, R86 ;  /* 0x0000001c1f567223 */ /* 0x000fe20000010056 */
[C---:B0-----:R-:W-:Y:S01]  /*4630*/  PRMT R28, R24.reuse, 0x7632, R28 ;  /* 0x00007632181c7816 */ /* 0x041fe2000000001c */
[----:B------:R-:W-:-:S04]  /*4640*/  IMAD.U32 R24, R24, 0x10000, RZ ;  /* 0x0001000018187824 */ /* 0x000fc800078e00ff */
[----:B------:R-:W-:Y:S01]  /*4650*/  IMAD.U32 R29, R28, 0x10000, RZ ;  /* 0x000100001c1d7824 */ /* 0x000fe200078e00ff */
[C---:B---3--:R-:W-:Y:S01]  /*4660*/  PRMT R30, R78.reuse, 0x7632, R30 ;  /* 0x000076324e1e7816 */ /* 0x048fe2000000001e */
[----:B------:R-:W-:-:S04]  /*4670*/  IMAD.U32 R78, R78, 0x10000, RZ ;  /* 0x000100004e4e7824 */ /* 0x000fc800078e00ff */
[----:B------:R-:W-:Y:S02]  /*4680*/  IMAD.U32 R28, R30, 0x10000, RZ ;  /* 0x000100001e1c7824 */ /* 0x000fe400078e00ff */
[----:B------:R-:W-:Y:S01]  /*4690*/  FFMA.FTZ R24, R24, R78, R89 ;  /* 0x0000004e18187223 */ /* 0x000fe20000010059 */
[----:B------:R-:W-:Y:S02]  /*46a0*/  IMAD.U32 R31, R26, 0x10000, RZ ;  /* 0x000100001a1f7824 */ /* 0x000fe400078e00ff */
[----:B------:R-:W-:Y:S01]  /*46b0*/  FFMA.FTZ R88, R29, R28, R88 ;  /* 0x0000001c1d587223 */ /* 0x000fe20000010058 */
[----:B------:R-:W-:Y:S01]  /*46c0*/  SHF.L.U32 R28, R25, 0x10, RZ ;  /* 0x00000010191c7819 */ /* 0x000fe200000006ff */
[----:B-----5:R-:W-:Y:S02]  /*46d0*/  IMAD.U32 R29, R90, 0x10000, RZ ;  /* 0x000100005a1d7824 */ /* 0x020fe400078e00ff */
[----:B------:R-:W-:Y:S01]  /*46e0*/  IMAD.U32 R30, R79, 0x10000, RZ ;  /* 0x000100004f1e7824 */ /* 0x000fe200078e00ff */
[----:B------:R-:W-:Y:S01]  /*46f0*/  PRMT R26, R26, 0x7632, R26 ;  /* 0x000076321a1a7816 */ /* 0x000fe2000000001a */
[----:B------:R-:W-:-:S02]  /*4700*/  FFMA.FTZ R87, R28, R29, R87 ;  /* 0x0000001d1c577223 */ /* 0x000fc40000010057 */
[----:B------:R-:W-:Y:S01]  /*4710*/  FFMA.FTZ R24, R31, R30, R24 ;  /* 0x0000001e1f187223 */ /* 0x000fe20000010018 */
[----:B------:R-:W-:Y:S01]  /*4720*/  PRMT R30, R79, 0x7632, R30 ;  /* 0x000076324f1e7816 */ /* 0x000fe2000000001e */
[----:B------:R-:W-:Y:S01]  /*4730*/  IMAD.U32 R29, R26, 0x10000, RZ ;  /* 0x000100001a1d7824 */ /* 0x000fe200078e00ff */
[----:B------:R-:W-:Y:S02]  /*4740*/  PRMT R25, R25, 0x7632, R25 ;  /* 0x0000763219197816 */ /* 0x000fe40000000019 */
[----:B------:R-:W-:Y:S01]  /*4750*/  PRMT R26, R90, 0x7632, R26 ;  /* 0x000076325a1a7816 */ /* 0x000fe2000000001a */
[----:B------:R-:W-:Y:S01]  /*4760*/  IMAD.U32 R30, R30, 0x10000, RZ ;  /* 0x000100001e1e7824 */ /* 0x000fe200078e00ff */
[----:B------:R-:W-:Y:S01]  /*4770*/  PRMT R28, R27, 0x7632, R28 ;  /* 0x000076321b1c7816 */ /* 0x000fe2000000001c */
[----:B------:R-:W-:Y:S01]  /*4780*/  IMAD.U32 R25, R25, 0x10000, RZ ;  /* 0x0001000019197824 */ /* 0x000fe200078e00ff */
[----:B------:R-:W-:Y:S01]  /*4790*/  SHF.L.U32 R78, R27, 0x10, RZ ;  /* 0x000000101b4e7819 */ /* 0x000fe200000006ff */
[----:B------:R-:W-:Y:S01]  /*47a0*/  IMAD.U32 R26, R26, 0x10000, RZ ;  /* 0x000100001a1a7824 */ /* 0x000fe200078e00ff */
[----:B------:R-:W-:Y:S01]  /*47b0*/  PRMT R27, R91, 0x7632, R27 ;  /* 0x000076325b1b7816 */ /* 0x000fe2000000001b */
[----:B------:R-:W-:Y:S01]  /*47c0*/  FFMA.FTZ R29, R29, R30, R88 ;  /* 0x0000001e1d1d7223 */ /* 0x000fe20000010058 */
[----:B------:R-:W-:-:S02]  /*47d0*/  IMAD.U32 R91, R91, 0x10000, RZ ;  /* 0x000100005b5b7824 */ /* 0x000fc400078e00ff */
[----:B------:R-:W-:Y:S01]  /*47e0*/  FFMA.FTZ R25, R25, R26, R86 ;  /* 0x0000001a19197223 */ /* 0x000fe20000010056 */
[----:B------:R-:W-:Y:S02]  /*47f0*/  IMAD.U32 R28, R28, 0x10000, RZ ;  /* 0x000100001c1c7824 */ /* 0x000fe400078e00ff */
[----:B------:R-:W-:Y:S01]  /*4800*/  FADD.FTZ R29, R24, R29 ;  /* 0x0000001d181d7221 */ /* 0x000fe20000010000 */
[----:B------:R-:W-:Y:S02]  /*4810*/  IMAD.U32 R26, R27, 0x10000, RZ ;  /* 0x000100001b1a7824 */ /* 0x000fe400078e00ff */
[----:B------:R-:W-:Y:S02]  /*4820*/  FFMA.FTZ R78, R78, R91, R87 ;  /* 0x0000005b4e4e7223 */ /* 0x000fe40000010057 */
[----:B------:R-:W-:Y:S02]  /*4830*/  FFMA.FTZ R25, R28, R26, R25 ;  /* 0x0000001a1c197223 */ /* 0x000fe40000010019 */
[----:B------:R-:W-:-:S04]  /*4840*/  FADD.FTZ R78, R78, R29 ;  /* 0x0000001d4e4e7221 */ /* 0x000fc80000010000 */
[----:B------:R-:W-:Y:S01]  /*4850*/  FADD.FTZ R25, R25, R78 ;  /* 0x0000004e19197221 */ /* 0x000fe20000010000 */
[----:B------:R-:W-:Y:S06]  /*4860*/  BRA.DIV UR4, `(.L_x_18783) ;  /* 0x0000004e04887947 */ /* 0x000fec000b800000 */
[----:B------:R0:W1:Y:S02]  /*4870*/  SHFL.BFLY PT, R24, R25, 0x1, 0x1f ;  /* 0x0c201f0019187f89 */ /* 0x00006400000e0000 */
.L_x_18837:
[----:B------:R-:W-:Y:S01]  /*4880*/  ISETP.NE.AND P0, PT, R69, RZ, PT ;  /* 0x000000ff4500720c */ /* 0x000fe20003f05270 */
[----:B------:R-:W-:Y:S02]  /*4890*/  VIADD R75, R75, 0x4 ;  /* 0x000000044b4b7836 */ /* 0x000fe40000000000 */
[----:B-1----:R-:W-:Y:S01]  /*48a0*/  FADD.FTZ R24, R25, R24 ;  /* 0x0000001819187221 */ /* 0x002fe20000010000 */
[----:B------:R-:W-:Y:S02]  /*48b0*/  BSSY B1, `(.L_x_18784) ;  /* 0x000000a000017945 */ /* 0x000fe40003800000 */
[----:B------:R-:W-:Y:S01]  /*48c0*/  ISETP.GE.AND P1, PT, R75, R0, PT ;  /* 0x000000004b00720c */ /* 0x000fe20003f26270 */
[----:B0-----:R-:W-:-:S06]  /*48d0*/  FMUL.FTZ R25, R24, UR15 ;  /* 0x0000000f18197c20 */ /* 0x001fcc0008410000 */
[----:B------:R-:W-:Y:S06]  /*48e0*/  @P0 BRA `(.L_x_18785) ;  /* 0x0000000000180947 */ /* 0x000fec0003800000 */
[----:B------:R-:W-:Y:S02]  /*48f0*/  I2FP.F32.S32 R24, R74 ;  /* 0x0000004a00187245 */ /* 0x000fe40000201400 */
[----:B------:R-:W-:-:S03]  /*4900*/  ISETP.GE.AND P0, PT, R77, R70, PT ;  /* 0x000000464d00720c */ /* 0x000fc60003f06270 */
[----:B------:R-:W-:-:S05]  /*4910*/  FFMA.FTZ R25, R24, R71, R25 ;  /* 0x0000004718197223 */ /* 0x000fca0000010019 */
[----:B------:R-:W-:-:S05]  /*4920*/  FSEL R27, R25, RZ, !P0 ;  /* 0x000000ff191b7208 */ /* 0x000fca0004000000 */
[----:B------:R0:W-:Y:S01]  /*4930*/  STS [R76], R27 ;  /* 0x0000001b4c007388 */ /* 0x0001e20000000800 */
[----:B------:R-:W-:-:S07]  /*4940*/  @!P0 FMNMX.FTZ R68, R68, R25, !PT ;  /* 0x0000001944448209 */ /* 0x000fce0007810000 */
.L_x_18785:
[----:B------:R-:W-:Y:S05]  /*4950*/  BSYNC B1 ;  /* 0x0000000000017941 */ /* 0x000fea0003800000 */
.L_x_18784:
[----:B------:R-:W-:Y:S01]  /*4960*/  IADD3 R72, P0, R72, 0x10, RZ ;  /* 0x0000001048487810 */ /* 0x000fe20007f1e0ff */
[----:B0-----:R-:W-:Y:S02]  /*4970*/  VIADD R76, R76, 0x100 ;  /* 0x000001004c4c7836 */ /* 0x001fe40000000000 */
[----:B------:R-:W-:Y:S01]  /*4980*/  VIADD R77, R77, 0x40 ;  /* 0x000000404d4d7836 */ /* 0x000fe20000000000 */
[----:B------:R-:W-:Y:S01]  /*4990*/  IADD3.X R73, RZ, R73, RZ, P0, !PT ;  /* 0x00000049ff497210 */ /* 0x000fe200007fe4ff */
[----:B------:R-:W-:Y:S01]  /*49a0*/  VIADD R74, R74, 0x40 ;  /* 0x000000404a4a7836 */ /* 0x000fe20000000000 */
[----:B------:R-:W-:Y:S07]  /*49b0*/  @!P1 BRA `(.L_x_18786) ;  /* 0xffffffe400b89947 */ /* 0x000fee000383ffff */
.L_x_18777:
[----:B------:R-:W-:Y:S05]  /*49c0*/  BSYNC B0 ;  /* 0x0000000000007941 */ /* 0x000fea0003800000 */
.L_x_18776:
[----:B------:R-:W-:Y:S01]  /*49d0*/  SHF.R.S32.HI R4, RZ, 0x1f, R3 ;  /* 0x0000001fff047819 */ /* 0x000fe20000011403 */
[----:B------:R-:W-:-:S03]  /*49e0*/  UMOV UR4, 0xffffffff ;  /* 0xffffffff00047882 */ /* 0x000fc60000000000 */
[----:B------:R-:W-:-:S04]  /*49f0*/  LEA.HI R4, R4, R3, RZ, 0x5 ;  /* 0x0000000304047211 */ /* 0x000fc800078f28ff */
[----:B------:R-:W-:Y:S02]  /*4a00*/  LOP3.LUT R18, R4, 0xffffffe0, RZ, 0xc0, !PT ;  /* 0xffffffe004127812 */ /* 0x000fe400078ec0ff */
[----:B------:R-:W-:-:S03]  /*4a10*/  SHF.R.S32.HI R19, RZ, 0x5, R4 ;  /* 0x00000005ff137819 */ /* 0x000fc60000011404 */
[----:B------:R-:W-:Y:S01]  /*4a20*/  IMAD.IADD R18, R3, 0x1, -R18 ;  /* 0x0000000103127824 */ /* 0x000fe200078e0a12 */
[----:B------:R-:W-:Y:S06]  /*4a30*/  BRA.DIV UR4, `(.L_x_18787) ;  /* 0x0000004e043c7947 */ /* 0x000fec000b800000 */
[----:B------:R-:W0:Y:S02]  /*4a40*/  SHFL.BFLY PT, R5, R68, 0x10, 0x1f ;  /* 0x0e001f0044057f89 */ /* 0x000e2400000e0000 */
[----:B0-----:R-:W-:-:S05]  /*4a50*/  FMNMX.FTZ R5, R5, R68, !PT ;  /* 0x0000004405057209 */ /* 0x001fca0007810000 */
[----:B------:R-:W0:Y:S02]  /*4a60*/  SHFL.BFLY PT, R4, R5, 0x8, 0x1f ;  /* 0x0d001f0005047f89 */ /* 0x000e2400000e0000 */
[----:B0-----:R-:W-:-:S05]  /*4a70*/  FMNMX.FTZ R4, R5, R4, !PT ;  /* 0x0000000405047209 */ /* 0x001fca0007810000 */
[----:B------:R-:W0:Y:S02]  /*4a80*/  SHFL.BFLY PT, R7, R4, 0x4, 0x1f ;  /* 0x0c801f0004077f89 */ /* 0x000e2400000e0000 */
[----:B0-----:R-:W-:-:S05]  /*4a90*/  FMNMX.FTZ R7, R4, R7, !PT ;  /* 0x0000000704077209 */ /* 0x001fca0007810000 */
[----:B------:R0:W1:Y:S02]  /*4aa0*/  SHFL.BFLY PT, R6, R7, 0x2, 0x1f ;  /* 0x0c401f0007067f89 */ /* 0x00006400000e0000 */
.L_x_18843:
        /* <DEDUP_REMOVED lines=11> */
[----:B------:R-:W-:Y:S02]  /*4b60*/  IMAD.MOV.U32 R6, RZ, RZ, -0x800001 ;  /* 0xff7fffffff067424 */ /* 0x000fe400078e00ff */
[----:B------:R-:W-:Y:S02]  /*4b70*/  VIADD R8, R70, 0xf ;  /* 0x0000000f46087836 */ /* 0x000fe40000000000 */
[----:B------:R-:W-:Y:S03]  /*4b80*/  BSSY B0, `(.L_x_18788) ;  /* 0x00000f4000007945 */ /* 0x000fe60003800000 */
[----:B------:R-:W-:-:S04]  /*4b90*/  SHF.R.S32.HI R11, RZ, 0x1f, R8 ;  /* 0x0000001fff0b7819 */ /* 0x000fc80000011408 */
[----:B------:R-:W-:Y:S01]  /*4ba0*/  LEA.HI R11, R11, R8, RZ, 0x4 ;  /* 0x000000080b0b7211 */ /* 0x000fe200078f20ff */
[----:B-1----:R-:W1:Y:S01]  /*4bb0*/  @!P0 S2R R5, SR_CgaCtaId ;  /* 0x0000000000058919 */ /* 0x002e620000008800 */
[----:B------:R-:W-:Y:S01]  /*4bc0*/  @!P0 MOV R4, 0x400 ;  /* 0x0000040000048802 */ /* 0x000fe20000000f00 */
[----:B------:R-:W-:Y:S01]  /*4bd0*/  HFMA2.MMA R8, -RZ, RZ, 0, 0 ;  /* 0x00000000ff087435 */ /* 0x000fe200000001ff */
[----:B------:R-:W-:-:S03]  /*4be0*/  LOP3.LUT R11, R11, 0xfffffff0, RZ, 0xc0, !PT ;  /* 0xfffffff00b0b7812 */ /* 0x000fc600078ec0ff */
[----:B------:R-:W-:-:S05]  /*4bf0*/  @!P0 VIADD R4, R4, 0x100 ;  /* 0x0000010004048836 */ /* 0x000fca0000000000 */
[----:B-1----:R-:W-:-:S05]  /*4c00*/  @!P0 LEA R5, R5, R4, 0x18 ;  /* 0x0000000405058211 */ /* 0x002fca00078ec0ff */
[----:B0-----:R-:W-:-:S05]  /*4c10*/  @!P0 IMAD R7, R18, 0x4, R5 ;  /* 0x0000000412078824 */ /* 0x001fca00078e0205 */
[----:B------:R-:W0:Y:S04]  /*4c20*/  @!P0 LDS R6, [R7] ;  /* 0x0000000007068984 */ /* 0x000e280000000800 */
[----:B0-----:R-:W0:Y:S02]  /*4c30*/  SHFL.BFLY PT, R5, R6, 0x2, 0x1f ;  /* 0x0c401f0006057f89 */ /* 0x001e2400000e0000 */
[----:B0-----:R-:W-:-:S05]  /*4c40*/  FMNMX.FTZ R9, R5, R6, !PT ;  /* 0x0000000605097209 */ /* 0x001fca0007810000 */
[----:B------:R-:W0:Y:S02]  /*4c50*/  SHFL.BFLY PT, R4, R9, 0x1, 0x1f ;  /* 0x0c201f0009047f89 */ /* 0x000e2400000e0000 */
[----:B0-----:R-:W-:Y:S02]  /*4c60*/  FMNMX.FTZ R5, R9, R4, !PT ;  /* 0x0000000409057209 */ /* 0x001fe40007810000 */
[----:B------:R-:W-:-:S04]  /*4c70*/  VIMNMX R4, R70, R11, PT ;  /* 0x0000000b46047248 */ /* 0x000fc80003fe0100 */
[----:B------:R-:W-:Y:S01]  /*4c80*/  ISETP.GE.AND P1, PT, R3, R4, PT ;  /* 0x000000040300720c */ /* 0x000fe20003f26270 */
[----:B------:R-:W0:-:S12]  /*4c90*/  SHFL.IDX PT, R5, R5, RZ, 0x1f ;  /* 0x00001fff05057589 */ /* 0x000e1800000e0000 */
        /* <DEDUP_REMOVED lines=17> */
.L_x_18792:
        /* <DEDUP_REMOVED lines=11> */
.L_x_18791:
[----:B------:R-:W-:Y:S05]  /*4e60*/  BSYNC B1 ;  /* 0x0000000000017941 */ /* 0x000fea0003800000 */
.L_x_18790:
        /* <DEDUP_REMOVED lines=14> */
.L_x_18795:
        /* <DEDUP_REMOVED lines=100> */
.L_x_18794:
[----:B------:R-:W-:Y:S05]  /*5590*/  BSYNC B1 ;  /* 0x0000000000017941 */ /* 0x000fea0003800000 */
.L_x_18793:
        /* <DEDUP_REMOVED lines=55> */
.L_x_18797:
[----:B------:R-:W-:Y:S05]  /*5910*/  BSYNC B1 ;  /* 0x0000000000017941 */ /* 0x000fea0003800000 */
.L_x_18796:
        /* <DEDUP_REMOVED lines=26> */
.L_x_18789:
[----:B------:R-:W-:Y:S05]  /*5ac0*/  BSYNC B0 ;  /* 0x0000000000007941 */ /* 0x000fea0003800000 */
.L_x_18788:
        /* <DEDUP_REMOVED lines=51> */
.L_x_18802:
        /* <DEDUP_REMOVED lines=8> */
.L_x_18801:
[----:B------:R-:W-:Y:S05]  /*5e80*/  BSYNC B1 ;  /* 0x0000000000017941 */ /* 0x000fea0003800000 */
.L_x_18800:
        /* <DEDUP_REMOVED lines=14> */
.L_x_18805:
        /* <DEDUP_REMOVED lines=52> */
.L_x_18804:
[----:B------:R-:W-:Y:S05]  /*62b0*/  BSYNC B1 ;  /* 0x0000000000017941 */ /* 0x000fea0003800000 */
.L_x_18803:
        /* <DEDUP_REMOVED lines=31> */
.L_x_18807:
[----:B------:R-:W-:Y:S05]  /*64b0*/  BSYNC B1 ;  /* 0x0000000000017941 */ /* 0x000fea0003800000 */
.L_x_18806:
        /* <DEDUP_REMOVED lines=14> */
.L_x_18799:
[----:B------:R-:W-:Y:S05]  /*65a0*/  BSYNC B0 ;  /* 0x0000000000007941 */ /* 0x000fea0003800000 */
.L_x_18798:
[----:B------:R-:W-:Y:S01]  /*65b0*/  BAR.SYNC.DEFER_BLOCKING 0x0 ;  /* 0x0000000000007b1d */ /* 0x000fe20000010000 */
[----:B------:R-:W-:-:S05]  /*65c0*/  ISETP.GE.AND P0, PT, R19, R0, PT ;  /* 0x000000001300720c */ /* 0x000fca0003f06270 */
[----:B------:R-:W-:Y:S01]  /*65d0*/  ULDC UR8, c[0x0][0x25c] ;  /* 0x0000970000087ab9 */ /* 0x000fe20000000800 */
[----:B------:R-:W-:Y:S07]  /*65e0*/  BSSY B0, `(.L_x_18808) ;  /* 0x0000257000007945 */ /* 0x000fee0003800000 */
[----:B------:R-:W-:Y:S05]  /*65f0*/  @!P0 BRA `(.L_x_18809) ;  /* 0x0000000000148947 */ /* 0x000fea0003800000 */
[----:B------:R-:W-:Y:S02]  /*6600*/  CS2R R20, SRZ ;  /* 0x0000000000147805 */ /* 0x000fe4000001ff00 */
[----:B------:R-:W-:Y:S02]  /*6610*/  CS2R R22, SRZ ;  /* 0x0000000000167805 */ /* 0x000fe4000001ff00 */
[----:B------:R-:W-:Y:S02]  /*6620*/  CS2R R24, SRZ ;  /* 0x0000000000187805 */ /* 0x000fe4000001ff00 */
[----:B------:R-:W-:Y:S01]  /*6630*/  CS2R R26, SRZ ;  /* 0x00000000001a7805 */ /* 0x000fe2000001ff00 */
[----:B------:R-:W-:Y:S06]  /*6640*/  BRA `(.L_x_18810) ;  /* 0x0000002400407947 */ /* 0x000fec0003800000 */
.L_x_18809:
[----:B------:R-:W0:Y:S01]  /*6650*/  S2UR UR4, SR_CTAID.Y ;  /* 0x00000000000479c3 */ /* 0x000e220000002600 */
[----:B------:R-:W-:Y:S01]  /*6660*/  ULDC.64 UR6, c[0x0][0x238] ;  /* 0x00008e0000067ab9 */ /* 0x000fe20000000a00 */
[----:B-----5:R-:W-:Y:S02]  /*6670*/  IADD3 R71, -R19, -0x1, R0 ;  /* 0xffffffff13477810 */ /* 0x020fe40007ffe100 */
[----:B------:R-:W-:Y:S02]  /*6680*/  CS2R R20, SRZ ;  /* 0x0000000000147805 */ /* 0x000fe4000001ff00 */
[----:B------:R-:W-:Y:S02]  /*6690*/  CS2R R22, SRZ ;  /* 0x0000000000167805 */ /* 0x000fe4000001ff00 */
[----:B------:R-:W-:Y:S02]  /*66a0*/  CS2R R24, SRZ ;  /* 0x0000000000187805 */ /* 0x000fe4000001ff00 */
[----:B------:R-:W-:-:S02]  /*66b0*/  CS2R R26, SRZ ;  /* 0x00000000001a7805 */ /* 0x000fc4000001ff00 */
[----:B------:R-:W-:Y:S01]  /*66c0*/  MOV R31, R19 ;  /* 0x00000013001f7202 */ /* 0x000fe20000000f00 */
[----:B-1----:R-:W0:Y:S08]  /*66d0*/  LDC R4, c[0x0][0x248] ;  /* 0x00009200ff047b82 */ /* 0x002e300000000800 */
[----:B------:R-:W1:Y:S08]  /*66e0*/  S2UR UR5, SR_CgaCtaId ;  /* 0x00000000000579c3 */ /* 0x000e700000008800 */
[----:B------:R-:W2:Y:S01]  /*66f0*/  LDC R7, c[0x0][0x25c] ;  /* 0x00009700ff077b82 */ /* 0x000ea20000000800 */
[----:B0-----:R-:W-:Y:S01]  /*6700*/  IMAD R5, R4, UR4, RZ ;  /* 0x0000000404057c24 */ /* 0x001fe2000f8e02ff */
[----:B------:R-:W-:Y:S01]  /*6710*/  SHF.R.S32.HI R4, RZ, 0x1f, R19 ;  /* 0x0000001fff047819 */ /* 0x000fe20000011413 */
[----:B------:R-:W-:-:S02]  /*6720*/  UMOV UR4, 0x400 ;  /* 0x0000040000047882 */ /* 0x000fc40000000000 */
[----:B------:R-:W-:Y:S01]  /*6730*/  UIADD3 UR4, UR4, 0x120, URZ ;  /* 0x0000012004047890 */ /* 0x000fe2000fffe03f */
[----:B------:R-:W-:-:S03]  /*6740*/  IADD3 R29, P0, R19, R5, RZ ;  /* 0x00000005131d7210 */ /* 0x000fc60007f1e0ff */
[----:B-1----:R-:W-:Y:S01]  /*6750*/  ULEA UR4, UR5, UR4, 0x18 ;  /* 0x0000000405047291 */ /* 0x002fe2000f8ec03f */
[----:B------:R-:W-:Y:S02]  /*6760*/  LEA.HI.X.SX32 R4, R5, R4, 0x1, P0 ;  /* 0x0000000405047211 */ /* 0x000fe400000f0eff */
[C---:B------:R-:W-:Y:S01]  /*6770*/  LEA R28, P0, R29.reuse, UR6, 0x2 ;  /* 0x000000061d1c7c11 */ /* 0x040fe2000f8010ff */
[----:B------:R-:W-:Y:S02]  /*6780*/  ULDC UR6, c[0x0][0x260] ;  /* 0x0000980000067ab9 */ /* 0x000fe40000000800 */
[----:B------:R-:W-:Y:S01]  /*6790*/  IMAD R12, R2, UR6, RZ ;  /* 0x00000006020c7c24 */ /* 0x000fe2000f8e02ff */
[----:B------:R-:W-:Y:S02]  /*67a0*/  LEA.HI.X R29, R29, UR7, R4, 0x2, P0 ;  /* 0x000000071d1d7c11 */ /* 0x000fe400080f1404 */
[----:B------:R-:W-:Y:S02]  /*67b0*/  LEA.HI R4, R18, R18, RZ, 0x1 ;  /* 0x0000001212047211 */ /* 0x000fe400078f08ff */
[----:B--2---:R-:W-:-:S02]  /*67c0*/  SHF.R.S32.HI R2, RZ, 0x1f, R7 ;  /* 0x0000001fff027819 */ /* 0x004fc40000011407 */
[C---:B------:R-:W-:Y:S01]  /*67d0*/  LOP3.LUT R5, R4.reuse, 0xfffffffe, RZ, 0xc0, !PT ;  /* 0xfffffffe04057812 */ /* 0x040fe200078ec0ff */
[----:B------:R-:W-:Y:S01]  /*67e0*/  IMAD.SHL.U32 R6, R4, 0x8, RZ ;  /* 0x0000000804067824 */ /* 0x000fe200078e00ff */
[----:B------:R-:W-:-:S03]  /*67f0*/  SHF.R.S32.HI R13, RZ, 0x1f, R12 ;  /* 0x0000001fff0d7819 */ /* 0x000fc6000001140c */
[----:B------:R-:W-:Y:S01]  /*6800*/  IMAD.IADD R4, R18, 0x1, -R5 ;  /* 0x0000000112047824 */ /* 0x000fe200078e0a05 */
[----:B------:R-:W-:-:S03]  /*6810*/  LOP3.LUT R5, R6, 0xfffffff0, RZ, 0xc0, !PT ;  /* 0xfffffff006057812 */ /* 0x000fc600078ec0ff */
[----:B------:R-:W-:Y:S02]  /*6820*/  IMAD R32, R19, 0x2, R4 ;  /* 0x0000000213207824 */ /* 0x000fe400078e0204 */
[----:B------:R-:W-:-:S03]  /*6830*/  IMAD.SHL.U32 R4, R4, 0x8, RZ ;  /* 0x0000000804047824 */ /* 0x000fc600078e00ff */
[----:B------:R-:W-:Y:S01]  /*6840*/  LEA R32, R32, UR4, 0x5 ;  /* 0x0000000420207c11 */ /* 0x000fe2000f8e28ff */
[----:B------:R-:W-:Y:S02]  /*6850*/  IMAD.IADD R30, R4, 0x1, R5 ;  /* 0x00000001041e7824 */ /* 0x000fe400078e0205 */
[----:B------:R-:W-:Y:S02]  /*6860*/  IMAD R33, R19, 0x10, R4 ;  /* 0x0000001013217824 */ /* 0x000fe400078e0204 */
[----:B------:R-:W-:Y:S01]  /*6870*/  VIADD R32, R32, 0x10 ;  /* 0x0000001020207836 */ /* 0x000fe20000000000 */
[C---:B------:R-:W-:Y:S01]  /*6880*/  IADD3 R38, R30.reuse, 0x600, RZ ;  /* 0x000006001e267810 */ /* 0x040fe20007ffe0ff */
[C---:B------:R-:W-:Y:S02]  /*6890*/  VIADD R34, R30.reuse, 0x200 ;  /* 0x000002001e227836 */ /* 0x040fe40000000000 */
[C---:B------:R-:W-:Y:S02]  /*68a0*/  VIADD R35, R30.reuse, 0x300 ;  /* 0x000003001e237836 */ /* 0x040fe40000000000 */
[----:B------:R-:W-:-:S02]  /*68b0*/  VIADD R36, R30, 0x400 ;  /* 0x000004001e247836 */ /* 0x000fc40000000000 */
[C---:B------:R-:W-:Y:S02]  /*68c0*/  VIADD R37, R30.reuse, 0x500 ;  /* 0x000005001e257836 */ /* 0x040fe40000000000 */
[----:B------:R-:W-:-:S07]  /*68d0*/  VIADD R39, R30, 0x700 ;  /* 0x000007001e277836 */ /* 0x000fce0000000000 */
.L_x_18827:
        /* <DEDUP_REMOVED lines=16> */
[----:B------:R-:W5:Y:S01]  /*69e0*/  LDG.E.CONSTANT R66, desc[UR10][R14.64+0x200] ;  /* 0x0002000a0e427981 */ /* 0x000f62000c1e9900 */
[----:B------:R-:W-:Y:S02]  /*69f0*/  LEA.HI.X.SX32 R8, R35, R41, 0x1, P3 ;  /* 0x0000002923087211 */ /* 0x000fe400018f0eff */
[-C--:B------:R-:W-:Y:S01]  /*6a00*/  IADD3 R7, P1, R36, R4.reuse, RZ ;  /* 0x0000000424077210 */ /* 0x080fe20007f3e0ff */
[----:B------:R-:W5:Y:S01]  /*6a10*/  LDG.E.CONSTANT R67, desc[UR10][R14.64+0x204] ;  /* 0x0002040a0e437981 */ /* 0x000f62000c1e9900 */
[----:B------:R-:W-:-:S02]  /*6a20*/  IADD3 R5, P0, R37, R4, RZ ;  /* 0x0000000425057210 */ /* 0x000fc40007f1e0ff */
[-C--:B------:R-:W-:Y:S01]  /*6a30*/  IADD3 R9, P3, R38, R4.reuse, RZ ;  /* 0x0000000426097210 */ /* 0x080fe20007f7e0ff */
[----:B------:R-:W5:Y:S01]  /*6a40*/  LDG.E.CONSTANT R64, desc[UR10][R14.64+0x208] ;  /* 0x0002080a0e407981 */ /* 0x000f62000c1e9900 */
[-C--:B------:R-:W-:Y:S02]  /*6a50*/  LEA.HI.X R57, R11, R17.reuse, R42, 0x1, P4 ;  /* 0x000000110b397211 */ /* 0x080fe400020f0c2a */
[----:B------:R-:W-:Y:S01]  /*6a60*/  IADD3 R40, P2, R39, R4, RZ ;  /* 0x0000000427287210 */ /* 0x000fe20007f5e0ff */
[----:B------:R-:W5:Y:S01]  /*6a70*/  LDG.E.CONSTANT R65, desc[UR10][R14.64+0x20c] ;  /* 0x00020c0a0e417981 */ /* 0x000f62000c1e9900 */
[----:B------:R-:W-:Y:S02]  /*6a80*/  LEA.HI.X R11, R6, R17, R8, 0x1, P5 ;  /* 0x00000011060b7211 */ /* 0x000fe400028f0c08 */
[-C--:B------:R-:W-:Y:S01]  /*6a90*/  LEA R6, P6, R7, R16.reuse, 0x1 ;  /* 0x0000001007067211 */ /* 0x080fe200078c08ff */
[----:B------:R-:W5:Y:S01]  /*6aa0*/  LDG.E.CONSTANT R72, desc[UR10][R14.64] ;  /* 0x0000000a0e487981 */ /* 0x000f62000c1e9900 */
[----:B------:R-:W-:-:S02]  /*6ab0*/  LEA R4, P5, R5, R16, 0x1 ;  /* 0x0000001005047211 */ /* 0x000fc400078a08ff */
[-C--:B------:R-:W-:Y:S01]  /*6ac0*/  LEA.HI.X.SX32 R46, R36, R41.reuse, 0x1, P1 ;  /* 0x00000029242e7211 */ /* 0x080fe200008f0eff */
[----:B------:R-:W5:Y:S01]  /*6ad0*/  LDG.E.CONSTANT R73, desc[UR10][R14.64+0x4] ;  /* 0x0000040a0e497981 */ /* 0x000f62000c1e9900 */
[-C--:B------:R-:W-:Y:S02]  /*6ae0*/  LEA.HI.X.SX32 R44, R37, R41.reuse, 0x1, P0 ;  /* 0x00000029252c7211 */ /* 0x080fe400000f0eff */
[-C--:B------:R-:W-:Y:S01]  /*6af0*/  LEA R8, P4, R9, R16.reuse, 0x1 ;  /* 0x0000001009087211 */ /* 0x080fe200078808ff */
[----:B------:R-:W5:Y:S01]  /*6b00*/  LDG.E.CONSTANT R68, desc[UR10][R14.64+0x8] ;  /* 0x0000080a0e447981 */ /* 0x000f62000c1e9900 */
[-C--:B------:R-:W-:Y:S02]  /*6b10*/  LEA.HI.X.SX32 R42, R38, R41.reuse, 0x1, P3 ;  /* 0x00000029262a7211 */ /* 0x080fe400018f0eff */
[----:B------:R-:W-:Y:S01]  /*6b20*/  LEA.HI.X.SX32 R41, R39, R41, 0x1, P2 ;  /* 0x0000002927297211 */ /* 0x000fe200010f0eff */
[----:B------:R-:W5:Y:S01]  /*6b30*/  LDG.E.CONSTANT R69, desc[UR10][R14.64+0xc] ;  /* 0x00000c0a0e457981 */ /* 0x000f62000c1e9900 */
[----:B------:R-:W-:-:S02]  /*6b40*/  LEA R16, P1, R40, R16, 0x1 ;  /* 0x0000001028107211 */ /* 0x000fc400078208ff */
        /* <DEDUP_REMOVED lines=24> */
[----:B0-----:R-:W0:Y:S01]  /*6cd0*/  LDS.128 R4, [R32+-0x10] ;  /* 0xfffff00020047984 */ /* 0x001e220000000c00 */
[----:B------:R-:W-:Y:S01]  /*6ce0*/  ISETP.NE.AND P0, PT, R71, RZ, PT ;  /* 0x000000ff4700720c */ /* 0x000fe20003f05270 */
[----:B------:R-:W-:Y:S02]  /*6cf0*/  BSSY B1, `(.L_x_18811) ;  /* 0x0000029000017945 */ /* 0x000fe40003800000 */
[----:B------:R-:W5:Y:S04]  /*6d00*/  LDG.E.CONSTANT R60, desc[UR10][R16.64] ;  /* 0x0000000a103c7981 */ /* 0x000f68000c1e9900 */
[----:B-1----:R-:W1:Y:S04]  /*6d10*/  LDS.128 R8, [R32] ;  /* 0x0000000020087984 */ /* 0x002e680000000c00 */
[----:B------:R-:W5:Y:S04]  /*6d20*/  LDG.E.CONSTANT R61, desc[UR10][R16.64+0x4] ;  /* 0x0000040a103d7981 */ /* 0x000f68000c1e9900 */
[----:B------:R-:W5:Y:S04]  /*6d30*/  LDG.E.CONSTANT R62, desc[UR10][R16.64+0x8] ;  /* 0x0000080a103e7981 */ /* 0x000f68000c1e9900 */
[----:B------:R1:W5:Y:S01]  /*6d40*/  LDG.E.CONSTANT R63, desc[UR10][R16.64+0xc] ;  /* 0x00000c0a103f7981 */ /* 0x000362000c1e9900 */
[----:B0-----:R-:W-:-:S02]  /*6d50*/  F2FP.BF16.F32.PACK_AB R5, R5, R4 ;  /* 0x000000040505723e */ /* 0x001fc400000010ff */
[----:B------:R-:W-:Y:S02]  /*6d60*/  F2FP.BF16.F32.PACK_AB R4, R7, R6 ;  /* 0x000000060704723e */ /* 0x000fe400000010ff */
[----:B-1----:R-:W-:Y:S02]  /*6d70*/  F2FP.BF16.F32.PACK_AB R16, R9, R8 ;  /* 0x000000080910723e */ /* 0x002fe400000010ff */
[----:B------:R-:W-:Y:S01]  /*6d80*/  F2FP.BF16.F32.PACK_AB R10, R11, R10 ;  /* 0x0000000a0b0a723e */ /* 0x000fe200000010ff */
[----:B------:R-:W-:Y:S06]  /*6d90*/  @P0 BRA `(.L_x_18812) ;  /* 0x0000000000780947 */ /* 0x000fec0003800000 */
        /* <DEDUP_REMOVED lines=30> */
.L_x_18812:
[----:B------:R-:W-:Y:S05]  /*6f80*/  BSYNC B1 ;  /* 0x0000000000017941 */ /* 0x000fea0003800000 */
.L_x_18811:
[----:B------:R-:W-:Y:S01]  /*6f90*/  IMAD.MOV.U32 R6, RZ, RZ, R10 ;  /* 0x000000ffff067224 */ /* 0x000fe200078e000a */
[----:B-----5:R-:W-:Y:S01]  /*6fa0*/  HFMA2.MMA.BF16_V2 R10, R4, R73, -RZ ;  /* 0x00000049040a7235 */ /* 0x020fe200003000ff */
[----:B------:R-:W-:Y:S02]  /*6fb0*/  IMAD.MOV.U32 R7, RZ, RZ, R16 ;  /* 0x000000ffff077224 */ /* 0x000fe400078e0010 */
[----:B------:R-:W-:Y:S01]  /*6fc0*/  HMUL2.BF16_V2 R8, R5, R72 ;  /* 0x0000004805087232 */ /* 0x000fe20000200000 */
[----:B------:R-:W-:Y:S01]  /*6fd0*/  BSSY B1, `(.L_x_18813) ;  /* 0x0000034000017945 */ /* 0x000fe20003800000 */
[----:B------:R-:W-:Y:S01]  /*6fe0*/  HFMA2.MMA.BF16_V2 R16, R6, R69, -RZ ;  /* 0x0000004506107235 */ /* 0x000fe200003000ff */
[----:B------:R-:W-:Y:S02]  /*6ff0*/  HMUL2.BF16_V2 R14, R7, R68 ;  /* 0x00000044070e7232 */ /* 0x000fe40000200000 */
        /* <DEDUP_REMOVED lines=15> */
[----:B------:R-:W-:Y:S02]  /*70f0*/  FADD.FTZ R10, R17, R10 ;  /* 0x0000000a110a7221 */ /* 0x000fe40000010000 */
        /* <DEDUP_REMOVED lines=10> */
[----:B------:R-:W-:Y:S01]  /*71a0*/  ISETP.GE.AND P1, PT, R11, R70, PT ;  /* 0x000000460b00720c */ /* 0x000fe20003f26270 */
[----:B------:R-:W-:Y:S01]  /*71b0*/  VIADD R11, R33, 0x4 ;  /* 0x00000004210b7836 */ /* 0x000fe20000000000 */
[C---:B------:R-:W-:Y:S02]  /*71c0*/  PRMT R10, R67.reuse, 0x7632, R10 ;  /* 0x00007632430a7816 */ /* 0x040fe4000000000a */
        /* <DEDUP_REMOVED lines=20> */
.L_x_18814:
[----:B------:R-:W-:Y:S05]  /*7310*/  BSYNC B1 ;  /* 0x0000000000017941 */ /* 0x000fea0003800000 */
.L_x_18813:
[----:B------:R-:W-:Y:S01]  /*7320*/  HFMA2.MMA.BF16_V2 R11, R4, R67, -RZ ;  /* 0x00000043040b7235 */ /* 0x000fe200003000ff */
        /* <DEDUP_REMOVED lines=39> */
.L_x_18816:
[----:B------:R-:W-:Y:S05]  /*75a0*/  BSYNC B1 ;  /* 0x0000000000017941 */ /* 0x000fea0003800000 */
.L_x_18815:
        /* <DEDUP_REMOVED lines=8> */
[--C-:B------:R-:W-:Y:S01]  /*7630*/  FADD.FTZ R9, R9, R10.reuse ;  /* 0x0000000a09097221 */ /* 0x100fe20000010000 */
[----:B------:R-:W-:Y:S01]  /*7640*/  IMAD.U32 R15, R15, 0x10000, RZ ;  /* 0x000100000f0f7824 */ /* 0x000fe200078e00ff */
[C---:B------:R-:W-:Y:S01]  /*7650*/  PRMT R10, R40.reuse, 0x7610, R10 ;  /* 0x00007610280a7816 */ /* 0x040fe2000000000a */
[----:B------:R-:W-:Y:S01]  /*7660*/  FADD.FTZ R14, R11, R14 ;  /* 0x0000000e0b0e7221 */ /* 0x000fe20000010000 */
[----:B------:R-:W-:Y:S01]  /*7670*/  PRMT R11, R40, 0x7632, R11 ;  /* 0x00007632280b7816 */ /* 0x000fe2000000000b */
[--C-:B------:R-:W-:Y:S01]  /*7680*/  FADD.FTZ R15, R15, R16.reuse ;  /* 0x000000100f0f7221 */ /* 0x100fe20000010000 */
[C---:B------:R-:W-:Y:S01]  /*7690*/  PRMT R16, R41.reuse, 0x7610, R16 ;  /* 0x0000761029107816 */ /* 0x040fe20000000010 */
[----:B------:R-:W-:Y:S01]  /*76a0*/  IMAD.U32 R10, R10, 0x10000, RZ ;  /* 0x000100000a0a7824 */ /* 0x000fe200078e00ff */
[----:B------:R-:W-:Y:S01]  /*76b0*/  PRMT R17, R41, 0x7632, R17 ;  /* 0x0000763229117816 */ /* 0x000fe20000000011 */
[----:B------:R-:W-:-:S02]  /*76c0*/  IMAD.U32 R11, R11, 0x10000, RZ ;  /* 0x000100000b0b7824 */ /* 0x000fc400078e00ff */
[----:B------:R-:W-:Y:S01]  /*76d0*/  FADD.FTZ R14, R9, R14 ;  /* 0x0000000e090e7221 */ /* 0x000fe20000010000 */
[----:B------:R-:W-:Y:S01]  /*76e0*/  IMAD.U32 R16, R16, 0x10000, RZ ;  /* 0x0001000010107824 */ /* 0x000fe200078e00ff */
[C---:B------:R-:W-:Y:S01]  /*76f0*/  HFMA2.MMA.BF16_V2 R9, R6.reuse, R65, -RZ ;  /* 0x0000004106097235 */ /* 0x040fe200003000ff */
[----:B------:R-:W-:Y:S02]  /*7700*/  IMAD.U32 R17, R17, 0x10000, RZ ;  /* 0x0001000011117824 */ /* 0x000fe400078e00ff */
        /* <DEDUP_REMOVED lines=53> */
.L_x_18818:
[----:B------:R-:W-:Y:S05]  /*7a60*/  BSYNC B1 ;  /* 0x0000000000017941 */ /* 0x000fea0003800000 */
.L_x_18817:
        /* <DEDUP_REMOVED lines=55> */
.L_x_18820:
[----:B------:R-:W-:Y:S05]  /*7de0*/  BSYNC B1 ;  /* 0x0000000000017941 */ /* 0x000fea0003800000 */
.L_x_18819:
        /* <DEDUP_REMOVED lines=56> */
.L_x_18822:
[----:B------:R-:W-:Y:S05]  /*8170*/  BSYNC B1 ;  /* 0x0000000000017941 */ /* 0x000fea0003800000 */
.L_x_18821:
        /* <DEDUP_REMOVED lines=41> */
.L_x_18824:
[----:B------:R-:W-:Y:S05]  /*8410*/  BSYNC B1 ;  /* 0x0000000000017941 */ /* 0x000fea0003800000 */
.L_x_18823:
        /* <DEDUP_REMOVED lines=12> */
[C---:B------:R-:W-:Y:S01]  /*84e0*/  PRMT R41, R57.reuse, 0x7610, R41 ;  /* 0x0000761039297816 */ /* 0x040fe20000000029 */
[----:B------:R-:W-:Y:S01]  /*84f0*/  BSSY B1, `(.L_x_18825) ;  /* 0x0000043000017945 */ /* 0x000fe20003800000 */
[----:B------:R-:W-:Y:S01]  /*8500*/  FADD.FTZ R17, R16, R17 ;  /* 0x0000001110117221 */ /* 0x000fe20000010000 */
        /* <DEDUP_REMOVED lines=21> */
[----:B------:R-:W-:Y:S01]  /*8660*/  PRMT R43, R42, 0x7632, R43 ;  /* 0x000076322a2b7816 */ /* 0x000fe2000000002b */
[----:B------:R-:W-:-:S02]  /*8670*/  IMAD.U32 R15, R15, 0x10000, RZ ;  /* 0x000100000f0f7824 */ /* 0x000fc400078e00ff */
        /* <DEDUP_REMOVED lines=28> */
[----:B------:R-:W-:Y:S02]  /*8840*/  SEL R10, R61, RZ, !P5 ;  /* 0x000000ff3d0a7207 */ /* 0x000fe40006800000 */
[----:B------:R-:W-:-:S02]  /*8850*/  ISETP.GE.AND P2, PT, R11, R70, PT ;  /* 0x000000460b00720c */ /* 0x000fc40003f46270 */
[----:B------:R-:W-:Y:S02]  /*8860*/  PRMT R9, R62, 0x7632, R9 ;  /* 0x000076323e097816 */ /* 0x000fe40000000009 */
[----:B------:R-:W-:Y:S02]  /*8870*/  SEL R61, R8, RZ, !P4 ;  /* 0x000000ff083d7207 */ /* 0x000fe40006000000 */
        /* <DEDUP_REMOVED lines=10> */
.L_x_18826:
[----:B------:R-:W-:Y:S05]  /*8920*/  BSYNC B1 ;  /* 0x0000000000017941 */ /* 0x000fea0003800000 */
.L_x_18825:
[----:B------:R-:W-:Y:S01]  /*8930*/  HFMA2.MMA.BF16_V2 R61, R4, R61, -RZ ;  /* 0x0000003d043d7235 */ /* 0x000fe200003000ff */
[----:B------:R-:W-:Y:S01]  /*8940*/  HMUL2.BF16_V2 R5, R5, R60 ;  /* 0x0000003c05057232 */ /* 0x000fe20000200000 */
[----:B------:R-:W-:Y:S01]  /*8950*/  HFMA2.MMA.BF16_V2 R10, R6, R63, -RZ ;  /* 0x0000003f060a7235 */ /* 0x000fe200003000ff */
[----:B------:R-:W-:Y:S02]  /*8960*/  HMUL2.BF16_V2 R8, R7, R62 ;  /* 0x0000003e07087232 */ /* 0x000fe40000200000 */
[----:B------:R-:W-:Y:S01]  /*8970*/  VIADD R31, R31, 0x4 ;  /* 0x000000041f1f7836 */ /* 0x000fe20000000000 */
[----:B------:R-:W-:Y:S01]  /*8980*/  IADD3 R28, P1, R28, 0x10, RZ ;  /* 0x000000101c1c7810 */ /* 0x000fe20007f3e0ff */
[----:B------:R-:W-:Y:S01]  /*8990*/  VIADD R71, R71, 0xfffffffc ;  /* 0xfffffffc47477836 */ /* 0x000fe20000000000 */
[----:B------:R-:W-:Y:S01]  /*89a0*/  PRMT R4, R5, 0x7610, R4 ;  /* 0x0000761005047816 */ /* 0x000fe20000000004 */
[----:B------:R-:W-:Y:S01]  /*89b0*/  VIADD R33, R33, 0x40 ;  /* 0x0000004021217836 */ /* 0x000fe20000000000 */
        /* <DEDUP_REMOVED lines=12> */
[----:B------:R-:W-:Y:S01]  /*8a80*/  ISETP.GE.AND P0, PT, R31, R0, PT ;  /* 0x000000001f00720c */ /* 0x000fe20003f06270 */
[----:B------:R-:W-:Y:S02]  /*8a90*/  IMAD.U32 R9, R9, 0x10000, RZ ;  /* 0x0001000009097824 */ /* 0x000fe400078e00ff */
[----:B------:R-:W-:Y:S01]  /*8aa0*/  FADD.FTZ R6, R6, R7 ;  /* 0x0000000706067221 */ /* 0x000fe20000010000 */
[----:B------:R-:W-:Y:S01]  /*8ab0*/  SHF.L.U32 R10, R10, 0x10, RZ ;  /* 0x000000100a0a7819 */ /* 0x000fe200000006ff */
[----:B------:R-:W-:Y:S02]  /*8ac0*/  IMAD.U32 R5, R4, 0x10000, RZ ;  /* 0x0001000004057824 */ /* 0x000fe400078e00ff */
[----:B------:R-:W-:Y:S01]  /*8ad0*/  FADD.FTZ R9, R8, R9 ;  /* 0x0000000908097221 */ /* 0x000fe20000010000 */
[----:B------:R-:W-:Y:S01]  /*8ae0*/  FADD.FTZ R6, R11, R6 ;  /* 0x000000060b067221 */ /* 0x000fe20000010000 */
[----:B------:R-:W-:-:S02]  /*8af0*/  IMAD.X R29, RZ, RZ, R29, P1 ;  /* 0x000000ffff1d7224 */ /* 0x000fc400008e061d */
[----:B------:R-:W-:Y:S01]  /*8b00*/  FADD.FTZ R5, R10, R5 ;  /* 0x000000050a057221 */ /* 0x000fe20000010000 */
[----:B------:R-:W-:-:S04]  /*8b10*/  FADD.FTZ R6, R6, R9 ;  /* 0x0000000906067221 */ /* 0x000fc80000010000 */
[----:B------:R-:W-:-:S04]  /*8b20*/  FADD.FTZ R5, R6, R5 ;  /* 0x0000000506057221 */ /* 0x000fc80000010000 */
[----:B------:R-:W-:Y:S01]  /*8b30*/  FADD.FTZ R20, R5, R20 ;  /* 0x0000001405147221 */ /* 0x000fe20000010000 */
[----:B------:R-:W-:Y:S06]  /*8b40*/  @!P0 BRA `(.L_x_18827) ;  /* 0xffffffdc00648947 */ /* 0x000fec000383ffff */
.L_x_18810:
[----:B------:R-:W-:Y:S05]  /*8b50*/  BSYNC B0 ;  /* 0x0000000000007941 */ /* 0x000fea0003800000 */
.L_x_18808:
[----:B01----:R-:W0:Y:S01]  /*8b60*/  SHFL.BFLY PT, R5, R26, 0x1, 0x1f ;  /* 0x0c201f001a057f89 */ /* 0x003e2200000e0000 */
[----:B------:R-:W1:Y:S01]  /*8b70*/  S2UR UR5, SR_CgaCtaId ;  /* 0x00000000000579c3 */ /* 0x000e620000008800 */
[C---:B------:R-:W-:Y:S01]  /*8b80*/  LEA.HI R12, R18.reuse, R18, RZ, 0x1 ;  /* 0x00000012120c7211 */ /* 0x040fe200078f08ff */
[----:B------:R-:W-:Y:S01]  /*8b90*/  UMOV UR4, 0x400 ;  /* 0x0000040000047882 */ /* 0x000fe20000000000 */
[----:B------:R-:W2:Y:S01]  /*8ba0*/  SHFL.BFLY PT, R2, R25, 0x1, 0x1f ;  /* 0x0c201f0019027f89 */ /* 0x000ea200000e0000 */
[----:B------:R-:W-:Y:S01]  /*8bb0*/  UIADD3 UR4, UR4, 0x120, URZ ;  /* 0x0000012004047890 */ /* 0x000fe2000fffe03f */
[----:B------:R-:W-:Y:S01]  /*8bc0*/  SHF.R.S32.HI R12, RZ, 0x1, R12 ;  /* 0x00000001ff0c7819 */ /* 0x000fe2000001140c */
[----:B------:R-:W-:Y:S01]  /*8bd0*/  BSSY B0, `(.L_x_18828) ;  /* 0x0000037000007945 */ /* 0x000fe20003800000 */
[----:B------:R-:W3:Y:S03]  /*8be0*/  SHFL.BFLY PT, R7, R24, 0x1, 0x1f ;  /* 0x0c201f0018077f89 */ /* 0x000ee600000e0000 */
[----:B------:R-:W-:Y:S01]  /*8bf0*/  IMAD R19, R19, 0x80, R12 ;  /* 0x0000008013137824 */ /* 0x000fe200078e020c */
[----:B------:R-:W4:Y:S04]  /*8c00*/  SHFL.BFLY PT, R4, R23, 0x1, 0x1f ;  /* 0x0c201f0017047f89 */ /* 0x000f2800000e0000 */
[----:B------:R-:W4:Y:S04]  /*8c10*/  SHFL.BFLY PT, R0, R27, 0x1, 0x1f ;  /* 0x0c201f001b007f89 */ /* 0x000f2800000e0000 */
[----:B------:R-:W4:Y:S04]  /*8c20*/  SHFL.BFLY PT, R9, R22, 0x1, 0x1f ;  /* 0x0c201f0016097f89 */ /* 0x000f2800000e0000 */
[----:B------:R-:W4:Y:S01]  /*8c30*/  SHFL.BFLY PT, R6, R21, 0x1, 0x1f ;  /* 0x0c201f0015067f89 */ /* 0x000f2200000e0000 */
[----:B0-----:R-:W-:Y:S01]  /*8c40*/  FADD.FTZ R13, R5, R26 ;  /* 0x0000001a050d7221 */ /* 0x001fe20000010000 */
[----:B------:R-:W-:Y:S01]  /*8c50*/  LOP3.LUT R5, R18, 0x1, RZ, 0xc0, !PT ;  /* 0x0000000112057812 */ /* 0x000fe200078ec0ff */
[----:B-1----:R-:W-:Y:S01]  /*8c60*/  ULEA UR4, UR5, UR4, 0x18 ;  /* 0x0000000405047291 */ /* 0x002fe2000f8ec03f */
[----:B------:R-:W0:Y:S01]  /*8c70*/  SHFL.BFLY PT, R11, R20, 0x1, 0x1f ;  /* 0x0c201f00140b7f89 */ /* 0x000e2200000e0000 */
[----:B--2---:R-:W-:Y:S01]  /*8c80*/  FADD.FTZ R26, R2, R25 ;  /* 0x00000019021a7221 */ /* 0x004fe20000010000 */
[----:B------:R-:W-:Y:S01]  /*8c90*/  BAR.SYNC.DEFER_BLOCKING 0x0 ;  /* 0x0000000000007b1d */ /* 0x000fe20000010000 */
[----:B------:R-:W-:Y:S01]  /*8ca0*/  ISETP.NE.AND P2, PT, R5, RZ, PT ;  /* 0x000000ff0500720c */ /* 0x000fe20003f45270 */
[----:B---3--:R-:W-:Y:S01]  /*8cb0*/  FADD.FTZ R25, R7, R24 ;  /* 0x0000001807197221 */ /* 0x008fe20000010000 */
[C---:B------:R-:W-:Y:S01]  /*8cc0*/  LOP3.LUT R2, R3.reuse, 0xffffffc0, RZ, 0xc0, !PT ;  /* 0xffffffc003027812 */ /* 0x040fe200078ec0ff */
[----:B----4-:R-:W-:Y:S01]  /*8cd0*/  FADD.FTZ R24, R4, R23 ;  /* 0x0000001704187221 */ /* 0x010fe20000010000 */
[----:B------:R-:W-:-:S02]  /*8ce0*/  ISETP.GT.OR P0, PT, R3, 0x3f, P2 ;  /* 0x0000003f0300780c */ /* 0x000fc40001704670 */
[----:B------:R-:W-:Y:S01]  /*8cf0*/  ISETP.NE.OR P5, PT, R2, 0x40, P2 ;  /* 0x000000400200780c */ /* 0x000fe200017a5670 */
[----:B------:R-:W-:Y:S01]  /*8d00*/  FADD.FTZ R0, R0, R27 ;  /* 0x0000001b00007221 */ /* 0x000fe20000010000 */
[----:B------:R-:W-:Y:S02]  /*8d10*/  IADD3 R2, R3, 0x1f, RZ ;  /* 0x0000001f03027810 */ /* 0x000fe40007ffe0ff */
[----:B------:R-:W-:Y:S01]  /*8d20*/  LEA R19, R19, UR4, 0x2 ;  /* 0x0000000413137c11 */ /* 0x000fe2000f8e10ff */
[----:B------:R-:W-:Y:S01]  /*8d30*/  FADD.FTZ R23, R9, R22 ;  /* 0x0000001609177221 */ /* 0x000fe20000010000 */
[----:B------:R-:W-:Y:S02]  /*8d40*/  ISETP.GT.U32.AND P3, PT, R2, 0x3e, PT ;  /* 0x0000003e0200780c */ /* 0x000fe40003f64070 */
[C---:B------:R-:W-:Y:S01]  /*8d50*/  LOP3.LUT R2, R3.reuse, 0xffffffe0, RZ, 0xc0, !PT ;  /* 0xffffffe003027812 */ /* 0x040fe200078ec0ff */
[----:B------:R-:W-:Y:S01]  /*8d60*/  FADD.FTZ R21, R6, R21 ;  /* 0x0000001506157221 */ /* 0x000fe20000010000 */
[----:B------:R-:W-:-:S02]  /*8d70*/  ISETP.GT.OR P1, PT, R3, 0x1f, P2 ;  /* 0x0000001f0300780c */ /* 0x000fc40001724670 */
[----:B------:R-:W-:Y:S01]  /*8d80*/  ISETP.NE.OR P4, PT, R2, 0x20, P2 ;  /* 0x000000200200780c */ /* 0x000fe20001785670 */
[----:B0-----:R-:W-:Y:S01]  /*8d90*/  FADD.FTZ R20, R11, R20 ;  /* 0x000000140b147221 */ /* 0x001fe20000010000 */
        /* <DEDUP_REMOVED lines=26> */
.L_x_18829:
[----:B------:R-:W-:Y:S05]  /*8f40*/  BSYNC B0 ;  /* 0x0000000000007941 */ /* 0x000fea0003800000 */
.L_x_18828:
        /* <DEDUP_REMOVED lines=16> */
[----:B------:R-:W4:Y:S04]  /*9050*/  @!P2 LDS R7, [R19+0x100] ;  /* 0x000100001307a984 */ /* 0x000f280000000800 */
[----:B------:R-:W4:Y:S04]  /*9060*/  @!P2 LDS R6, [R19+0x140] ;  /* 0x000140001306a984 */ /* 0x000f280000000800 */
[----:B------:R-:W4:Y:S04]  /*9070*/  @!P2 LDS R8, [R19+0x180] ;  /* 0x000180001308a984 */ /* 0x000f280000000800 */
[----:B------:R-:W4:Y:S01]  /*9080*/  @!P2 LDS R9, [R19+0x1c0] ;  /* 0x0001c0001309a984 */ /* 0x000f220000000800 */
[----:B01----:R-:W-:Y:S01]  /*9090*/  FADD.FTZ R0, R0, R3 ;  /* 0x0000000300007221 */ /* 0x003fe20000010000 */
[----:B--2---:R-:W-:Y:S01]  /*90a0*/  FADD.FTZ R13, R13, R2 ;  /* 0x000000020d0d7221 */ /* 0x004fe20000010000 */
[----:B---3--:R-:W-:Y:S01]  /*90b0*/  FADD.FTZ R26, R26, R5 ;  /* 0x000000051a1a7221 */ /* 0x008fe20000010000 */
[----:B----4-:R-:W-:Y:S01]  /*90c0*/  FADD.FTZ R25, R25, R4 ;  /* 0x0000000419197221 */ /* 0x010fe20000010000 */
[----:B------:R-:W-:Y:S01]  /*90d0*/  @!P2 FADD.FTZ R24, R24, R7 ;  /* 0x000000071818a221 */ /* 0x000fe20000010000 */
[----:B------:R-:W-:Y:S01]  /*90e0*/  @!P2 FADD.FTZ R23, R23, R6 ;  /* 0x000000061717a221 */ /* 0x000fe20000010000 */
[----:B------:R-:W-:Y:S01]  /*90f0*/  @!P2 FADD.FTZ R21, R21, R8 ;  /* 0x000000081515a221 */ /* 0x000fe20000010000 */
[----:B------:R-:W-:-:S07]  /*9100*/  @!P2 FADD.FTZ R20, R20, R9 ;  /* 0x000000091414a221 */ /* 0x000fce0000010000 */
.L_x_18831:
[----:B------:R-:W-:Y:S05]  /*9110*/  BSYNC B0 ;  /* 0x0000000000007941 */ /* 0x000fea0003800000 */
.L_x_18830:
        /* <DEDUP_REMOVED lines=24> */
[C---:B------:R-:W-:Y:S01]  /*92a0*/  VIADD R9, R12.reuse, 0x40 ;  /* 0x000000400c097836 */ /* 0x040fe20000000000 */
[----:B------:R-:W-:Y:S02]  /*92b0*/  IADD3 R5, P1, R3, UR4, RZ ;  /* 0x0000000403057c10 */ /* 0x000fe4000ff3e0ff */
[----:B------:R-:W-:Y:S02]  /*92c0*/  LEA.HI.X.SX32 R10, R12, UR7, 0x1, P0 ;  /* 0x000000070c0a7c11 */ /* 0x000fe400080f0eff */
[----:B------:R-:W-:-:S02]  /*92d0*/  LEA R2, P0, R7, UR8, 0x1 ;  /* 0x0000000807027c11 */ /* 0x000fc4000f8008ff */
[----:B------:R-:W-:Y:S02]  /*92e0*/  LEA.HI.X.SX32 R8, R3, UR7, 0x1, P1 ;  /* 0x0000000703087c11 */ /* 0x000fe400088f0eff */
[----:B------:R-:W-:Y:S01]  /*92f0*/  LEA.HI.X R3, R7, UR9, R10, 0x1, P0 ;  /* 0x0000000907037c11 */ /* 0x000fe200080f0c0a */
[----:B------:R-:W-:Y:S01]  /*9300*/  VIADD R7, R12, 0x30 ;  /* 0x000000300c077836 */ /* 0x000fe20000000000 */
[C---:B------:R-:W-:Y:S02]  /*9310*/  LEA R4, P1, R5.reuse, UR8, 0x1 ;  /* 0x0000000805047c11 */ /* 0x040fe4000f8208ff */
[----:B------:R-:W-:Y:S01]  /*9320*/  IADD3 R10, P0, R6, UR4, RZ ;  /* 0x00000004060a7c10 */ /* 0x000fe2000ff1e0ff */
[----:B------:R0:W-:Y:S01]  /*9330*/  STG.E.U16 desc[UR10][R2.64], R0 ;  /* 0x0000000002007986 */ /* 0x0001e2000c10150a */
[----:B------:R-:W-:Y:S02]  /*9340*/  LEA.HI.X R5, R5, UR9, R8, 0x1, P1 ;  /* 0x0000000905057c11 */ /* 0x000fe400088f0c08 */
[----:B------:R-:W-:-:S02]  /*9350*/  IADD3 R14, P1, R7, UR4, RZ ;  /* 0x00000004070e7c10 */ /* 0x000fc4000ff3e0ff */
[----:B------:R-:W-:Y:S02]  /*9360*/  LEA.HI.X.SX32 R17, R6, UR7, 0x1, P0 ;  /* 0x0000000706117c11 */ /* 0x000fe400080f0eff */
[C---:B------:R-:W-:Y:S02]  /*9370*/  LEA R6, P0, R10.reuse, UR8, 0x1 ;  /* 0x000000080a067c11 */ /* 0x040fe4000f8008ff */
[----:B------:R-:W-:Y:S02]  /*9380*/  IADD3 R11, P2, R9, UR4, RZ ;  /* 0x00000004090b7c10 */ /* 0x000fe4000ff5e0ff */
[----:B------:R-:W-:Y:S02]  /*9390*/  LEA.HI.X.SX32 R15, R7, UR7, 0x1, P1 ;  /* 0x00000007070f7c11 */ /* 0x000fe400088f0eff */
[----:B------:R-:W-:Y:S02]  /*93a0*/  LEA.HI.X R7, R10, UR9, R17, 0x1, P0 ;  /* 0x000000090a077c11 */ /* 0x000fe400080f0c11 */
[----:B------:R-:W-:-:S02]  /*93b0*/  LEA.HI.X.SX32 R16, R9, UR7, 0x1, P2 ;  /* 0x0000000709107c11 */ /* 0x000fc400090f0eff */
[C---:B------:R-:W-:Y:S02]  /*93c0*/  LEA R10, P0, R11.reuse, UR8, 0x1 ;  /* 0x000000080b0a7c11 */ /* 0x040fe4000f8008ff */
[----:B------:R-:W-:Y:S02]  /*93d0*/  LEA R8, P1, R14, UR8, 0x1 ;  /* 0x000000080e087c11 */ /* 0x000fe4000f8208ff */
[----:B------:R-:W-:Y:S01]  /*93e0*/  LEA.HI.X R11, R11, UR9, R16, 0x1, P0 ;  /* 0x000000090b0b7c11 */ /* 0x000fe200080f0c10 */
[----:B------:R-:W-:Y:S01]  /*93f0*/  VIADD R16, R12, 0x70 ;  /* 0x000000700c107836 */ /* 0x000fe20000000000 */
[----:B------:R-:W-:Y:S01]  /*9400*/  LEA.HI.X R9, R14, UR9, R15, 0x1, P1 ;  /* 0x000000090e097c11 */ /* 0x000fe200088f0c0f */
[C---:B------:R-:W-:Y:S01]  /*9410*/  VIADD R14, R12.reuse, 0x50 ;  /* 0x000000500c0e7836 */ /* 0x040fe20000000000 */
[----:B------:R-:W-:Y:S02]  /*9420*/  IADD3 R15, R12, 0x60, RZ ;  /* 0x000000600c0f7810 */ /* 0x000fe40007ffe0ff */
[----:B------:R-:W-:-:S02]  /*9430*/  IADD3 R17, P2, R16, UR4, RZ ;  /* 0x0000000410117c10 */ /* 0x000fc4000ff5e0ff */
[----:B------:R-:W-:Y:S02]  /*9440*/  IADD3 R27, P0, R14, UR4, RZ ;  /* 0x000000040e1b7c10 */ /* 0x000fe4000ff1e0ff */
[----:B------:R-:W-:Y:S02]  /*9450*/  LEA.HI.X.SX32 R18, R16, UR7, 0x1, P2 ;  /* 0x0000000710127c11 */ /* 0x000fe400090f0eff */
[----:B------:R-:W-:Y:S02]  /*9460*/  LEA R16, P2, R17, UR8, 0x1 ;  /* 0x0000000811107c11 */ /* 0x000fe4000f8408ff */
[----:B------:R-:W-:Y:S02]  /*9470*/  IADD3 R19, P1, R15, UR4, RZ ;  /* 0x000000040f137c10 */ /* 0x000fe4000ff3e0ff */
[----:B------:R-:W-:Y:S02]  /*9480*/  LEA.HI.X R17, R17, UR9, R18, 0x1, P2 ;  /* 0x0000000911117c11 */ /* 0x000fe400090f0c12 */
[----:B------:R-:W-:-:S02]  /*9490*/  F2FP.BF16.F32.PACK_AB R25, R25, R26 ;  /* 0x0000001a1919723e */ /* 0x000fc400000010ff */
[----:B------:R-:W-:Y:S02]  /*94a0*/  PRMT R18, R0, 0x7632, R18 ;  /* 0x0000763200127816 */ /* 0x000fe40000000012 */
[----:B------:R-:W-:Y:S02]  /*94b0*/  LEA.HI.X.SX32 R28, R14, UR7, 0x1, P0 ;  /* 0x000000070e1c7c11 */ /* 0x000fe400080f0eff */
[----:B------:R-:W-:Y:S01]  /*94c0*/  LEA.HI.X.SX32 R22, R15, UR7, 0x1, P1 ;  /* 0x000000070f167c11 */ /* 0x000fe200088f0eff */
[----:B------:R1:W-:Y:S01]  /*94d0*/  STG.E.U16 desc[UR10][R4.64], R18 ;  /* 0x0000001204007986 */ /* 0x0003e2000c10150a */
[----:B------:R-:W-:Y:S02]  /*94e0*/  LEA R12, P0, R27, UR8, 0x1 ;  /* 0x000000081b0c7c11 */ /* 0x000fe4000f8008ff */
[----:B------:R-:W-:Y:S01]  /*94f0*/  F2FP.BF16.F32.PACK_AB R23, R23, R24 ;  /* 0x000000181717723e */ /* 0x000fe200000010ff */
[----:B------:R-:W-:Y:S01]  /*9500*/  STG.E.U16 desc[UR10][R6.64], R25 ;  /* 0x0000001906007986 */ /* 0x000fe2000c10150a */
        /* <DEDUP_REMOVED lines=13> */
.L_x_18779:
[----:B------:R-:W-:Y:S01]  /*95e0*/  BSSY B1, `(.L_x_18832) ;  /* 0x0000008000017945 */ /* 0x000fe20003800000 */
[----:B------:R-:W-:Y:S02]  /*95f0*/  IMAD.MOV.U32 R25, RZ, RZ, R24 ;  /* 0x000000ffff197224 */ /* 0x000fe400078e0018 */
[----:B------:R-:W-:Y:S02]  /*9600*/  IMAD.MOV.U32 R28, RZ, RZ, 0x1 ;  /* 0x00000001ff1c7424 */ /* 0x000fe400078e00ff */
[----:B------:R-:W-:Y:S02]  /*9610*/  IMAD.MOV.U32 R29, RZ, RZ, 0x1f ;  /* 0x0000001fff1d7424 */ /* 0x000fe400078e00ff */
[----:B------:R-:W-:-:S07]  /*9620*/  IMAD.MOV.U32 R26, RZ, RZ, -0x1 ;  /* 0xffffffffff1a7424 */ /* 0x000fce00078e00ff */
[----:B------:R-:W-:Y:S05]  /*9630*/  WARPSYNC.COLLECTIVE R26, `(.L_x_18833) ;  /* 0x000000001a087348 */ /* 0x000fea0003c00000 */
[----:B------:R0:W1:Y:S02]  /*9640*/  SHFL.BFLY P0, R27, R25, R28, R29 ;  /* 0x0c00001c191b7389 */ /* 0x000064000000001d */
[----:B01----:R-:W-:Y:S01]  /*9650*/  ENDCOLLECTIVE ;  /* 0x000000000000791b */ /* 0x003fe20003800000 */
.L_x_18833:
[----:B------:R-:W-:Y:S05]  /*9660*/  BSYNC B1 ;  /* 0x0000000000017941 */ /* 0x000fea0003800000 */
.L_x_18832:
[----:B------:R-:W-:Y:S01]  /*9670*/  IMAD.MOV.U32 R25, RZ, RZ, R27 ;  /* 0x000000ffff197224 */ /* 0x000fe200078e001b */
[----:B------:R-:W-:Y:S06]  /*9680*/  BRA `(.L_x_18834) ;  /* 0xffffff9800047947 */ /* 0x000fec000383ffff */
.L_x_18783:
[----:B------:R-:W-:Y:S01]  /*9690*/  BSSY B1, `(.L_x_18835) ;  /* 0x0000007000017945 */ /* 0x000fe20003800000 */
[----:B------:R-:W-:Y:S01]  /*96a0*/  MOV R28, 0x1 ;  /* 0x00000001001c7802 */ /* 0x000fe20000000f00 */
[----:B------:R-:W-:Y:S02]  /*96b0*/  IMAD.MOV.U32 R29, RZ, RZ, 0x1f ;  /* 0x0000001fff1d7424 */ /* 0x000fe400078e00ff */
[----:B------:R-:W-:-:S07]  /*96c0*/  IMAD.MOV.U32 R26, RZ, RZ, -0x1 ;  /* 0xffffffffff1a7424 */ /* 0x000fce00078e00ff */
[----:B------:R-:W-:Y:S05]  /*96d0*/  WARPSYNC.COLLECTIVE R26, `(.L_x_18836) ;  /* 0x000000001a087348 */ /* 0x000fea0003c00000 */
[----:B------:R0:W1:Y:S02]  /*96e0*/  SHFL.BFLY P0, R27, R25, R28, R29 ;  /* 0x0c00001c191b7389 */ /* 0x000064000000001d */
[----:B01----:R-:W-:Y:S01]  /*96f0*/  ENDCOLLECTIVE ;  /* 0x000000000000791b */ /* 0x003fe20003800000 */
.L_x_18836:
[----:B------:R-:W-:Y:S05]  /*9700*/  BSYNC B1 ;  /* 0x0000000000017941 */ /* 0x000fea0003800000 */
.L_x_18835:
[----:B------:R-:W-:Y:S01]  /*9710*/  IMAD.MOV.U32 R24, RZ, RZ, R27 ;  /* 0x000000ffff187224 */ /* 0x000fe200078e001b */
[----:B------:R-:W-:Y:S06]  /*9720*/  BRA `(.L_x_18837) ;  /* 0xffffffb000547947 */ /* 0x000fec000383ffff */
.L_x_18787:
[----:B------:R-:W-:Y:S01]  /*9730*/  BSSY B0, `(.L_x_18838) ;  /* 0x0000008000007945 */ /* 0x000fe20003800000 */
[----:B------:R-:W-:Y:S01]  /*9740*/  IMAD.MOV.U32 R25, RZ, RZ, R68 ;  /* 0x000000ffff197224 */ /* 0x000fe200078e0044 */
[----:B------:R-:W-:Y:S01]  /*9750*/  MOV R26, 0xffffffff ;  /* 0xffffffff001a7802 */ /* 0x000fe20000000f00 */
[----:B------:R-:W-:Y:S02]  /*9760*/  IMAD.MOV.U32 R28, RZ, RZ, 0x10 ;  /* 0x00000010ff1c7424 */ /* 0x000fe400078e00ff */
[----:B------:R-:W-:-:S07]  /*9770*/  IMAD.MOV.U32 R29, RZ, RZ, 0x1f ;  /* 0x0000001fff1d7424 */ /* 0x000fce00078e00ff */
[----:B-----5:R-:W-:Y:S05]  /*9780*/  WARPSYNC.COLLECTIVE R26, `(.L_x_18839) ;  /* 0x000000001a087348 */ /* 0x020fea0003c00000 */
[----:B------:R0:W1:Y:S02]  /*9790*/  SHFL.BFLY P0, R27, R25, R28, R29 ;  /* 0x0c00001c191b7389 */ /* 0x000064000000001d */
[----:B01---5:R-:W-:Y:S01]  /*97a0*/  ENDCOLLECTIVE ;  /* 0x000000000000791b */ /* 0x023fe20003800000 */
.L_x_18839:
[----:B------:R-:W-:Y:S05]  /*97b0*/  BSYNC B0 ;  /* 0x0000000000007941 */ /* 0x000fea0003800000 */
.L_x_18838:
[----:B------:R-:W-:Y:S02]  /*97c0*/  IMAD.MOV.U32 R5, RZ, RZ, R27 ;  /* 0x000000ffff057224 */ /* 0x000fe400078e001b */
[----:B------:R-:W-:Y:S02]  /*97d0*/  IMAD.MOV.U32 R28, RZ, RZ, 0x8 ;  /* 0x00000008ff1c7424 */ /* 0x000fe400078e00ff */
[----:B------:R-:W-:Y:S01]  /*97e0*/  IMAD.MOV.U32 R29, RZ, RZ, 0x1f ;  /* 0x0000001fff1d7424 */ /* 0x000fe200078e00ff */
[----:B------:R-:W-:Y:S01]  /*97f0*/  FMNMX.FTZ R5, R5, R68, !PT ;  /* 0x0000004405057209 */ /* 0x000fe20007810000 */
[----:B------:R-:W-:-:S04]  /*9800*/  IMAD.MOV.U32 R26, RZ, RZ, -0x1 ;  /* 0xffffffffff1a7424 */ /* 0x000fc800078e00ff */
[----:B------:R-:W-:-:S07]  /*9810*/  IMAD.MOV.U32 R25, RZ, RZ, R5 ;  /* 0x000000ffff197224 */ /* 0x000fce00078e0005 */
[----:B------:R-:W-:Y:S05]  /*9820*/  WARPSYNC.COLLECTIVE R26, `(.L_x_18840) ;  /* 0x000000001a087348 */ /* 0x000fea0003c00000 */
[----:B------:R0:W1:Y:S02]  /*9830*/  SHFL.BFLY P0, R27, R25, R28, R29 ;  /* 0x0c00001c191b7389 */ /* 0x000064000000001d */
[----:B01----:R-:W-:Y:S01]  /*9840*/  ENDCOLLECTIVE ;  /* 0x000000000000791b */ /* 0x003fe20003800000 */
.L_x_18840:
[----:B------:R-:W-:Y:S02]  /*9850*/  IMAD.MOV.U32 R28, RZ, RZ, 0x4 ;  /* 0x00000004ff1c7424 */ /* 0x000fe400078e00ff */
[----:B------:R-:W-:-:S05]  /*9860*/  IMAD.MOV.U32 R4, RZ, RZ, R27 ;  /* 0x000000ffff047224 */ /* 0x000fca00078e001b */
[----:B------:R-:W-:-:S04]  /*9870*/  FMNMX.FTZ R4, R5, R4, !PT ;  /* 0x0000000405047209 */ /* 0x000fc80007810000 */
[----:B------:R-:W-:-:S07]  /*9880*/  MOV R25, R4 ;  /* 0x0000000400197202 */ /* 0x000fce0000000f00 */
[----:B------:R-:W-:Y:S05]  /*9890*/  WARPSYNC.COLLECTIVE R26, `(.L_x_18841) ;  /* 0x000000001a087348 */ /* 0x000fea0003c00000 */
[----:B------:R0:W1:Y:S02]  /*98a0*/  SHFL.BFLY P0, R27, R25, R28, R29 ;  /* 0x0c00001c191b7389 */ /* 0x000064000000001d */
[----:B01----:R-:W-:Y:S01]  /*98b0*/  ENDCOLLECTIVE ;  /* 0x000000000000791b */ /* 0x003fe20003800000 */
.L_x_18841:
[----:B------:R-:W-:Y:S02]  /*98c0*/  IMAD.MOV.U32 R28, RZ, RZ, 0x2 ;  /* 0x00000002ff1c7424 */ /* 0x000fe400078e00ff */
[----:B------:R-:W-:-:S05]  /*98d0*/  IMAD.MOV.U32 R7, RZ, RZ, R27 ;  /* 0x000000ffff077224 */ /* 0x000fca00078e001b */
[----:B------:R-:W-:-:S05]  /*98e0*/  FMNMX.FTZ R7, R4, R7, !PT ;  /* 0x0000000704077209 */ /* 0x000fca0007810000 */
[----:B------:R-:W-:-:S07]  /*98f0*/  IMAD.MOV.U32 R25, RZ, RZ, R7 ;  /* 0x000000ffff197224 */ /* 0x000fce00078e0007 */
[----:B------:R-:W-:Y:S05]  /*9900*/  WARPSYNC.COLLECTIVE R26, `(.L_x_18842) ;  /* 0x000000001a087348 */ /* 0x000fea0003c00000 */
[----:B------:R0:W1:Y:S02]  /*9910*/  SHFL.BFLY P0, R27, R25, R28, R29 ;  /* 0x0c00001c191b7389 */ /* 0x000064000000001d */
[----:B01----:R-:W-:Y:S01]  /*9920*/  ENDCOLLECTIVE ;  /* 0x000000000000791b */ /* 0x003fe20003800000 */
.L_x_18842:
[----:B------:R-:W-:Y:S01]  /*9930*/  IMAD.MOV.U32 R6, RZ, RZ, R27 ;  /* 0x000000ffff067224 */ /* 0x000fe200078e001b */
[----:B------:R-:W-:Y:S06]  /*9940*/  BRA `(.L_x_18843) ;  /* 0xffffffb000587947 */ /* 0x000fec000383ffff */
.L_x_18844:
        /* <DEDUP_REMOVED lines=11> */
.L_x_28370:


//--------------------- .text._ZN4vllm25paged_attention_v1_kernelI13__nv_bfloat16S1_Li120ELi16ELi128ELNS_18Fp8KVCacheDataTypeE0ELb0EEEvPT_PKS3_PKT0_S9_ifPKiSB_iPKfiiiSD_SD_iiiii --------------------------
	.section	.text._ZN4vllm25paged_attention_v1_kernelI13__nv_bfloat16S1_Li120ELi16ELi128ELNS_18Fp8KVCacheDataTypeE0ELb0EEEvPT_PKS3_PKT0_S9_ifPKiSB_iPKfiiiSD_SD_iiiii,"ax",@progbits
	.align	128
        .global         _ZN4vllm25paged_attention_v1_kernelI13__nv_bfloat16S1_Li120ELi16ELi128ELNS_18Fp8KVCacheDataTypeE0ELb0EEEvPT_PKS3_PKT0_S9_ifPKiSB_iPKfiiiSD_SD_iiiii
        .type           _ZN4vllm25paged_attention_v1_kernelI13__nv_bfloat16S1_Li120ELi16ELi128ELNS_18Fp8KVCacheDataTypeE0ELb0EEEvPT_PKS3_PKT0_S9_ifPKiSB_iPKfiiiSD_SD_iiiii,@function
        .size           _ZN4vllm25paged_attention_v1_kernelI13__nv_bfloat16S1_Li120ELi16ELi128ELNS_18Fp8KVCacheDataTypeE0ELb0EEEvPT_PKS3_PKT0_S9_ifPKiSB_iPKfiiiSD_SD_iiiii,(.L_x_28371 - _ZN4vllm25paged_attention_v1_kernelI13__nv_bfloat16S1_Li120ELi16ELi128ELNS_18Fp8KVCacheDataTypeE0ELb0EEEvPT_PKS3_PKT0_S9_ifPKiSB_iPKfiiiSD_SD_iiiii)
        .other          _ZN4vllm25paged_attention_v1_kernelI13__nv_bfloat16S1_Li120ELi16ELi128ELNS_18Fp8KVCacheDataTypeE0ELb0EEEvPT_PKS3_PKT0_S9_ifPKiSB_iPKfiiiSD_SD_iiiii,@"STO_CUDA_ENTRY STV_DEFAULT"
_ZN4vllm25paged_attention_v1_kernelI13__nv_bfloat16S1_Li120ELi16ELi128ELNS_18Fp8KVCacheDataTypeE0ELb0EEEvPT_PKS3_PKT0_S9_ifPKiSB_iPKfiiiSD_SD_iiiii:
.text._ZN4vllm25paged_attention_v1_kernelI13__nv_bfloat16S1_Li120ELi16ELi128ELNS_18Fp8KVCacheDataTypeE0ELb0EEEvPT_PKS3_PKT0_S9_ifPKiSB_iPKfiiiSD_SD_iiiii:
        /* <DEDUP_REMOVED lines=22> */
[----:B---3--:R-:W-:-:S04]  /*0160*/  IMAD.MOV R8, RZ, RZ, -R5 ;  /* 0x000000ffff087224 */ /* 0x008fc800078e0a05 */
[----:B------:R-:W-:Y:S01]  /*0170*/  IMAD R13, R8, R9, RZ ;  /* 0x00000009080d7224 */ /* 0x000fe200078e02ff */
[----:B--2---:R-:W-:-:S03]  /*0180*/  IABS R2, R6 ;  /* 0x0000000600027213 */ /* 0x004fc60000000000 */
        /* <DEDUP_REMOVED lines=20> */
[----:B------:R-:W-:Y:S02]  /*02d0*/  IABS R8, R7 ;  /* 0x0000000700087213 */ /* 0x000fe40000000000 */
[----:B------:R-:W-:Y:S01]  /*02e0*/  IABS R9, R6 ;  /* 0x0000000600097213 */ /* 0x000fe20000000000 */
[----:B0-----:R-:W-:Y:S02]  /*02f0*/  IMAD.MOV.U32 R2, RZ, RZ, RZ ;  /* 0x000000ffff027224 */ /* 0x001fe400078e00ff */
[----:B-1----:R-:W-:-:S04]  /*0300*/  IMAD.MOV R5, RZ, RZ, -R3 ;  /* 0x000000ffff057224 */ /* 0x002fc800078e0a03 */
[----:B------:R-:W-:-:S04]  /*0310*/  IMAD R5, R5, R4, RZ ;  /* 0x0000000405057224 */ /* 0x000fc800078e02ff */
[----:B------:R-:W-:-:S04]  /*0320*/  IMAD.HI.U32 R3, R3, R5, R2 ;  /* 0x0000000503037227 */ /* 0x000fc800078e0002 */
[----:B------:R-:W-:Y:S02]  /*0330*/  IMAD.MOV.U32 R5, RZ, RZ, R8 ;  /* 0x000000ffff057224 */ /* 0x000fe400078e0008 */
[----:B------:R-:W-:Y:S02]  /*0340*/  IMAD.MOV R0, RZ, RZ, -R9 ;  /* 0x000000ffff007224 */ /* 0x000fe400078e0a09 */
[----:B------:R-:W-:-:S04]  /*0350*/  IMAD.HI.U32 R2, R3, R5, RZ ;  /* 0x0000000503027227 */ /* 0x000fc800078e00ff */
[----:B------:R-:W-:Y:S02]  /*0360*/  IMAD R3, R2, R0, R5 ;  /* 0x0000000002037224 */ /* 0x000fe400078e0205 */
[----:B------:R-:W0:Y:S03]  /*0370*/  S2R R0, SR_TID.X ;  /* 0x0000000000007919 */ /* 0x000e260000002100 */
[----:B------:R-:W-:-:S13]  /*0380*/  ISETP.GT.U32.AND P1, PT, R4, R3, PT ;  /* 0x000000030400720c */ /* 0x000fda0003f24070 */
[----:B------:R-:W-:-:S04]  /*0390*/  @!P1 IADD3 R3, R3, -R4, RZ ;  /* 0x8000000403039210 */ /* 0x000fc80007ffe0ff */
[----:B------:R-:W-:Y:S02]  /*03a0*/  ISETP.GE.U32.AND P0, PT, R3, R4, PT ;  /* 0x000000040300720c */ /* 0x000fe40003f06070 */
[----:B------:R-:W-:Y:S01]  /*03b0*/  LOP3.LUT R3, R7, R6, RZ, 0x3c, !PT ;  /* 0x0000000607037212 */ /* 0x000fe200078e3cff */
[----:B------:R-:W-:Y:S01]  /*03c0*/  @!P1 VIADD R2, R2, 0x1 ;  /* 0x0000000102029836 */ /* 0x000fe20000000000 */
[----:B------:R-:W-:Y:S02]  /*03d0*/  ISETP.NE.AND P1, PT, R6, RZ, PT ;  /* 0x000000ff0600720c */ /* 0x000fe40003f25270 */
[----:B------:R-:W-:-:S07]  /*03e0*/  ISETP.GE.AND P2, PT, R3, RZ, PT ;  /* 0x000000ff0300720c */ /* 0x000fce0003f46270 */
[----:B------:R-:W-:Y:S01]  /*03f0*/  @P0 VIADD R2, R2, 0x1 ;  /* 0x0000000102020836 */ /* 0x000fe20000000000 */
[C---:B0-----:R-:W-:Y:S02]  /*0400*/  ISETP.GT.AND P0, PT, R0.reuse, 0x1d, PT ;  /* 0x0000001d0000780c */ /* 0x041fe40003f04270 */
[----:B------:R-:W-:Y:S02]  /*0410*/  SHF.R.S32.HI R3, RZ, 0x1f, R0 ;  /* 0x0000001fff037819 */ /* 0x000fe40000011400 */
[----:B------:R-:W-:Y:S01]  /*0420*/  LEA.HI R4, R0, R0, RZ, 0x1 ;  /* 0x0000000000047211 */ /* 0x000fe200078f08ff */
[----:B------:R-:W-:Y:S01]  /*0430*/  @!P2 IMAD.MOV R2, RZ, RZ, -R2 ;  /* 0x000000ffff02a224 */ /* 0x000fe200078e0a02 */
[----:B------:R-:W-:Y:S02]  /*0440*/  @!P1 LOP3.LUT R2, RZ, R6, RZ, 0x33, !PT ;  /* 0x00000006ff029212 */ /* 0x000fe400078e33ff */
[----:B------:R-:W-:Y:S02]  /*0450*/  LEA.HI R3, R3, R0, RZ, 0x5 ;  /* 0x0000000003037211 */ /* 0x000fe400078f28ff */
        /* <DEDUP_REMOVED lines=30> */
[C---:B------:R-:W-:Y:S02]  /*0640*/  LEA R14, P3, R17.reuse, UR4, 0x1 ;  /* 0x00000004110e7c11 */ /* 0x040fe4000f8608ff */
[----:B------:R-:W-:Y:S01]  /*0650*/  IADD3.X R10, R12, R9, R15, P1, P2 ;  /* 0x000000090c0a7210 */ /* 0x000fe20000fe440f */
[----:B------:R-:W-:Y:S01]  /*0660*/  IMAD.MOV.U32 R9, RZ, RZ, R73 ;  /* 0x000000ffff097224 */ /* 0x000fe200078e0049 */
[----:B------:R-:W-:Y:S02]  /*0670*/  IADD3 R14, P1, R14, 0x4, RZ ;  /* 0x000000040e0e7810 */ /* 0x000fe40007f3e0ff */
[----:B------:R-:W-:-:S05]  /*0680*/  LEA.HI.X R17, R17, UR5, R10, 0x1, P3 ;  /* 0x0000000511117c11 */ /* 0x000fca00098f0c0a */
[----:B------:R-:W-:Y:S01]  /*0690*/  IMAD.X R17, RZ, RZ, R17, P1 ;  /* 0x000000ffff117224 */ /* 0x000fe200008e0611 */
[----:B0-----:R-:W-:-:S05]  /*06a0*/  LEA R4, R11, R4, 0x18 ;  /* 0x000000040b047211 */ /* 0x001fca00078ec0ff */
[----:B------:R-:W-:-:S05]  /*06b0*/  IMAD R4, R71, 0x78, R4 ;  /* 0x0000007847047824 */ /* 0x000fca00078e0204 */
[----:B------:R-:W-:Y:S01]  /*06c0*/  IADD3 R10, R4, 0x4, R8 ;  /* 0x00000004040a7810 */ /* 0x000fe20007ffe008 */
[----:B------:R-:W-:-:S07]  /*06d0*/  IMAD.MOV.U32 R8, RZ, RZ, R5 ;  /* 0x000000ffff087224 */ /* 0x000fce00078e0005 */
.L_x_18849:
        /* <DEDUP_REMOVED lines=13> */
.L_x_18848:
[----:B------:R-:W-:Y:S05]  /*07b0*/  BSYNC B1 ;  /* 0x0000000000017941 */ /* 0x000fea0003800000 */
.L_x_18847:
[----:B------:R-:W-:Y:S05]  /*07c0*/  @!P0 BRA `(.L_x_18846) ;  /* 0x0000000000888947 */ /* 0x000fea0003800000 */
[----:B------:R-:W0:Y:S01]  /*07d0*/  S2R R5, SR_CgaCtaId ;  /* 0x0000000000057919 */ /* 0x000e220000008800 */
[----:B------:R-:W1:Y:S01]  /*07e0*/  LDC.64 R16, c[0x0][0x218] ;  /* 0x00008600ff107b82 */ /* 0x000e620000000a00 */
[----:B------:R-:W-:Y:S02]  /*07f0*/  MOV R4, 0x400 ;  /* 0x0000040000047802 */ /* 0x000fe40000000f00 */
[----:B------:R-:W-:-:S05]  /*0800*/  IADD3 R6, P0, R6, R7, RZ ;  /* 0x0000000706067210 */ /* 0x000fca0007f1e0ff */
[----:B------:R-:W-:Y:S01]  /*0810*/  IMAD.X R12, R12, 0x1, R15, P0 ;  /* 0x000000010c0c7824 */ /* 0x000fe200000e060f */
[----:B-1----:R-:W-:-:S04]  /*0820*/  LEA R16, P0, R6, R16, 0x1 ;  /* 0x0000001006107211 */ /* 0x002fc800078008ff */
[----:B------:R-:W-:Y:S01]  /*0830*/  LEA.HI.X R17, R6, R17, R12, 0x1, P0 ;  /* 0x0000001106117211 */ /* 0x000fe200000f0c0c */
[----:B------:R-:W-:Y:S01]  /*0840*/  VIADD R6, R9, 0xffffff00 ;  /* 0xffffff0009067836 */ /* 0x000fe20000000000 */
[----:B0-----:R-:W-:-:S05]  /*0850*/  LEA R4, R5, R4, 0x18 ;  /* 0x0000000405047211 */ /* 0x001fca00078ec0ff */
[----:B------:R-:W-:Y:S02]  /*0860*/  IMAD R7, R71, 0x78, R4 ;  /* 0x0000007847077824 */ /* 0x000fe400078e0204 */
[----:B------:R-:W-:-:S04]  /*0870*/  IMAD.SHL.U32 R4, R9, 0x8, RZ ;  /* 0x0000000809047824 */ /* 0x000fc800078e00ff */
[--C-:B------:R-:W-:Y:S01]  /*0880*/  IMAD R19, R71, 0x4, R4.reuse ;  /* 0x0000000447137824 */ /* 0x100fe200078e0204 */
[----:B------:R-:W-:-:S07]  /*0890*/  IADD3 R7, R7, 0x400, R4 ;  /* 0x0000040007077810 */ /* 0x000fce0007ffe004 */
.L_x_18850:
        /* <DEDUP_REMOVED lines=21> */
.L_x_18846:
[----:B------:R-:W-:Y:S05]  /*09f0*/  BSYNC B0 ;  /* 0x0000000000007941 */ /* 0x000fea0003800000 */
.L_x_18845:
        /* <DEDUP_REMOVED lines=13> */
[C---:B------:R-:W-:Y:S01]  /*0ad0*/  VIADD R11, R71.reuse, 0x6 ;  /* 0x00000006470b7836 */ /* 0x040fe20000000000 */
[----:B------:R-:W-:Y:S01]  /*0ae0*/  SHF.R.S32.HI R4, RZ, 0x1f, R73 ;  /* 0x0000001fff047819 */ /* 0x000fe20000011449 */
[C---:B------:R-:W-:Y:S01]  /*0af0*/  VIADD R10, R71.reuse, 0x2 ;  /* 0x00000002470a7836 */ /* 0x040fe20000000000 */
[----:B------:R-:W-:Y:S01]  /*0b00*/  SHF.L.U32 R69, R71, 0x2, RZ ;  /* 0x0000000247457819 */ /* 0x000fe200000006ff */
[----:B------:R-:W-:Y:S01]  /*0b10*/  IMAD.SHL.U32 R64, R11, 0x4, RZ ;  /* 0x000000040b407824 */ /* 0x000fe200078e00ff */
[----:B------:R-:W-:Y:S01]  /*0b20*/  LEA.HI R4, R4, R73, RZ, 0x4 ;  /* 0x0000004904047211 */ /* 0x000fe200078f20ff */
[C---:B------:R-:W-:Y:S01]  /*0b30*/  VIADD R12, R71.reuse, 0xe ;  /* 0x0000000e470c7836 */ /* 0x040fe20000000000 */
[C---:B------:R-:W-:Y:S01]  /*0b40*/  IADD3 R15, R71.reuse, 0x8, RZ ;  /* 0x00000008470f7810 */ /* 0x040fe20007ffe0ff */
        /* <DEDUP_REMOVED lines=19> */
[----:B------:R-:W-:Y:S01]  /*0c80*/  SHF.R.S32.HI R7, RZ, 0x1f, R66 ;  /* 0x0000001fff077819 */ /* 0x000fe20000011442 */
[----:B------:R-:W-:Y:S01]  /*0c90*/  IMAD.SHL.U32 R58, R13, 0x4, RZ ;  /* 0x000000040d3a7824 */ /* 0x000fe200078e00ff */
        /* <DEDUP_REMOVED lines=12> */
[----:B------:R-:W-:Y:S01]  /*0d60*/  LOP3.LUT R4, R4, 0xfffffff8, RZ, 0xc0, !PT ;  /* 0xfffffff804047812 */ /* 0x000fe200078ec0ff */
[----:B------:R-:W-:Y:S01]  /*0d70*/  VIADD R19, R71, 0x14 ;  /* 0x0000001447137836 */ /* 0x000fe20000000000 */
[----:B------:R-:W-:Y:S01]  /*0d80*/  LOP3.LUT R17, R17, 0xfffffff8, RZ, 0xc0, !PT ;  /* 0xfffffff811117812 */ /* 0x000fe200078ec0ff */
[----:B------:R-:W0:Y:S01]  /*0d90*/  S2R R44, SR_CgaCtaId ;  /* 0x00000000002c7919 */ /* 0x000e220000008800 */
[----:B------:R-:W-:Y:S01]  /*0da0*/  LOP3.LUT R7, R7, 0xfffffff8, RZ, 0xc0, !PT ;  /* 0xfffffff807077812 */ /* 0x000fe200078ec0ff */
[----:B------:R-:W-:Y:S01]  /*0db0*/  IMAD.IADD R69, R69, 0x1, -R4 ;  /* 0x0000000145457824 */ /* 0x000fe200078e0a04 */
[----:B------:R-:W-:Y:S01]  /*0dc0*/  SHF.R.S32.HI R5, RZ, 0x1f, R62 ;  /* 0x0000001fff057819 */ /* 0x000fe2000001143e */
[----:B------:R-:W-:Y:S01]  /*0dd0*/  IMAD.IADD R58, R58, 0x1, -R17 ;  /* 0x000000013a3a7824 */ /* 0x000fe200078e0a11 */
[----:B------:R-:W-:Y:S01]  /*0de0*/  SHF.R.S32.HI R23, RZ, 0x1f, R6 ;  /* 0x0000001fff177819 */ /* 0x000fe20000011406 */
[----:B------:R-:W-:Y:S01]  /*0df0*/  IMAD.IADD R66, R66, 0x1, -R7 ;  /* 0x0000000142427824 */ /* 0x000fe200078e0a07 */
[----:B------:R-:W-:Y:S01]  /*0e00*/  LEA.HI R5, R5, R62, RZ, 0x3 ;  /* 0x0000003e05057211 */ /* 0x000fe200078f18ff */
[----:B------:R-:W-:Y:S01]  /*0e10*/  VIADD R17, R71, 0x10 ;  /* 0x0000001047117836 */ /* 0x000fe20000000000 */
[----:B------:R-:W-:Y:S01]  /*0e20*/  SHF.R.S32.HI R7, RZ, 0x1f, R60 ;  /* 0x0000001fff077819 */ /* 0x000fe2000001143c */
[----:B------:R-:W-:Y:S01]  /*0e30*/  IMAD.SHL.U32 R4, R19, 0x4, RZ ;  /* 0x0000000413047824 */ /* 0x000fe200078e00ff */
[----:B------:R-:W-:Y:S01]  /*0e40*/  LOP3.LUT R5, R5, 0xfffffff8, RZ, 0xc0, !PT ;  /* 0xfffffff805057812 */ /* 0x000fe200078ec0ff */
[----:B------:R-:W-:Y:S01]  /*0e50*/  VIADD R22, R71, 0x1a ;  /* 0x0000001a47167836 */ /* 0x000fe20000000000 */
[----:B------:R-:W-:Y:S01]  /*0e60*/  LEA.HI R7, R7, R60, RZ, 0x3 ;  /* 0x0000003c07077211 */ /* 0x000fe200078f18ff */
[----:B------:R-:W-:Y:S01]  /*0e70*/  VIADD R24, R71, 0x1c ;  /* 0x0000001c47187836 */ /* 0x000fe20000000000 */
[----:B------:R-:W-:Y:S01]  /*0e80*/  SHF.L.U32 R54, R17, 0x2, RZ ;  /* 0x0000000211367819 */ /* 0x000fe200000006ff */
[----:B------:R-:W-:Y:S01]  /*0e90*/  ULDC UR4, c[0x0][0x260] ;  /* 0x0000980000047ab9 */ /* 0x000fe20000000800 */
[----:B------:R-:W-:Y:S01]  /*0ea0*/  SHF.R.S32.HI R21, RZ, 0x1f, R4 ;  /* 0x0000001fff157819 */ /* 0x000fe20000011404 */
[----:B------:R-:W1:Y:S01]  /*0eb0*/  LDC R28, c[0x0][0x25c] ;  /* 0x00009700ff1c7b82 */ /* 0x000e620000000800 */
[----:B------:R-:W-:Y:S01]  /*0ec0*/  IADD3 R62, R62, -R5, RZ ;  /* 0x800000053e3e7210 */ /* 0x000fe20007ffe0ff */
[----:B------:R-:W-:Y:S01]  /*0ed0*/  IMAD.SHL.U32 R8, R22, 0x4, RZ ;  /* 0x0000000416087824 */ /* 0x000fe200078e00ff */
[----:B------:R-:W-:Y:S01]  /*0ee0*/  LOP3.LUT R7, R7, 0xfffffff8, RZ, 0xc0, !PT ;  /* 0xfffffff807077812 */ /* 0x000fe200078ec0ff */
[----:B------:R-:W-:Y:S01]  /*0ef0*/  IMAD.SHL.U32 R25, R24, 0x4, RZ ;  /* 0x0000000418197824 */ /* 0x000fe200078e00ff */
[----:B------:R-:W-:Y:S01]  /*0f00*/  SHF.R.S32.HI R5, RZ, 0x1f, R54 ;  /* 0x0000001fff057819 */ /* 0x000fe20000011436 */
[----:B------:R-:W-:Y:S01]  /*0f10*/  IMAD R16, R2, UR4, RZ ;  /* 0x0000000402107c24 */ /* 0x000fe2000f8e02ff */
[----:B------:R-:W-:Y:S01]  /*0f20*/  LEA.HI R21, R21, R4, RZ, 0x3 ;  /* 0x0000000415157211 */ /* 0x000fe200078f18ff */
[----:B------:R-:W-:Y:S01]  /*0f30*/  IMAD.IADD R60, R60, 0x1, -R7 ;  /* 0x000000013c3c7824 */ /* 0x000fe200078e0a07 */
[----:B------:R-:W-:Y:S01]  /*0f40*/  LEA.HI R5, R5, R54, RZ, 0x3 ;  /* 0x0000003605057211 */ /* 0x000fe200078f18ff */
[----:B------:R-:W-:Y:S01]  /*0f50*/  IMAD.SHL.U32 R81, R73, 0x8, RZ ;  /* 0x0000000849517824 */ /* 0x000fe200078e00ff */
[----:B------:R-:W-:-:S02]  /*0f60*/  LOP3.LUT R21, R21, 0xfffffff8, RZ, 0xc0, !PT ;  /* 0xfffffff815157812 */ /* 0x000fc400078ec0ff */
[----:B------:R-:W-:Y:S02]  /*0f70*/  LEA.HI R23, R23, R6, RZ, 0x3 ;  /* 0x0000000617177211 */ /* 0x000fe400078f18ff */
[----:B------:R-:W-:Y:S01]  /*0f80*/  SHF.R.S32.HI R7, RZ, 0x1f, R52 ;  /* 0x0000001fff077819 */ /* 0x000fe20000011434 */
[----:B------:R-:W-:Y:S01]  /*0f90*/  IMAD.IADD R4, R4, 0x1, -R21 ;  /* 0x0000000104047824 */ /* 0x000fe200078e0a15 */
[----:B------:R-:W-:Y:S02]  /*0fa0*/  LOP3.LUT R5, R5, 0xfffffff8, RZ, 0xc0, !PT ;  /* 0xfffffff805057812 */ /* 0x000fe400078ec0ff */
[----:B------:R-:W-:Y:S02]  /*0fb0*/  LOP3.LUT R23, R23, 0xfffffff8, RZ, 0xc0, !PT ;  /* 0xfffffff817177812 */ /* 0x000fe400078ec0ff */
[----:B------:R-:W-:Y:S01]  /*0fc0*/  LEA.HI R7, R7, R52, RZ, 0x3 ;  /* 0x0000003407077211 */ /* 0x000fe200078f18ff */
[----:B------:R-:W-:Y:S01]  /*0fd0*/  IMAD.IADD R54, R54, 0x1, -R5 ;  /* 0x0000000136367824 */ /* 0x000fe200078e0a05 */
[----:B------:R-:W-:Y:S01]  /*0fe0*/  IADD3 R21, R71, 0x18, RZ ;  /* 0x0000001847157810 */ /* 0x000fe20007ffe0ff */
[----:B------:R-:W-:Y:S01]  /*0ff0*/  IMAD.IADD R5, R6, 0x1, -R23 ;  /* 0x0000000106057824 */ /* 0x000fe200078e0a17 */
[----:B------:R-:W-:-:S02]  /*1000*/  LOP3.LUT R7, R7, 0xfffffff8, RZ, 0xc0, !PT ;  /* 0xfffffff807077812 */ /* 0x000fc400078ec0ff */
[----:B------:R-:W-:Y:S01]  /*1010*/  SHF.R.S32.HI R23, RZ, 0x1f, R8 ;  /* 0x0000001fff177819 */ /* 0x000fe20000011408 */
[----:B------:R-:W-:Y:S01]  /*1020*/  IMAD.SHL.U32 R6, R21, 0x4, RZ ;  /* 0x0000000415067824 */ /* 0x000fe200078e00ff */
[----:B------:R-:W-:Y:S01]  /*1030*/  SHF.R.S32.HI R26, RZ, 0x1f, R25 ;  /* 0x0000001fff1a7819 */ /* 0x000fe20000011419 */
[----:B------:R-:W-:Y:S01]  /*1040*/  IMAD.IADD R52, R52, 0x1, -R7 ;  /* 0x0000000134347824 */ /* 0x000fe200078e0a07 */
[----:B------:R-:W-:Y:S02]  /*1050*/  SHF.R.S32.HI R27, RZ, 0x1f, R81 ;  /* 0x0000001fff1b7819 */ /* 0x000fe40000011451 */
[----:B------:R-:W-:Y:S02]  /*1060*/  SHF.R.S32.HI R7, RZ, 0x1f, R6 ;  /* 0x0000001fff077819 */ /* 0x000fe40000011406 */
[----:B------:R-:W-:Y:S02]  /*1070*/  IADD3 R80, P0, R16, R81, RZ ;  /* 0x0000005110507210 */ /* 0x000fe40007f1e0ff */
[----:B------:R-:W-:-:S02]  /*1080*/  LEA.HI R7, R7, R6, RZ, 0x3 ;  /* 0x0000000607077211 */ /* 0x000fc400078f18ff */
[----:B------:R-:W-:Y:S02]  /*1090*/  LEA.HI R23, R23, R8, RZ, 0x3 ;  /* 0x0000000817177211 */ /* 0x000fe400078f18ff */
[----:B------:R-:W-:Y:S02]  /*10a0*/  LEA.HI R26, R26, R25, RZ, 0x3 ;  /* 0x000000191a1a7211 */ /* 0x000fe400078f18ff */
[----:B------:R-:W-:Y:S02]  /*10b0*/  LEA.HI.X.SX32 R81, R16, R27, 0x1, P0 ;  /* 0x0000001b10517211 */ /* 0x000fe400000f0eff */
[----:B-----5:R-:W-:Y:S02]  /*10c0*/  FSETP.NEU.FTZ.AND P0, PT, R79, RZ, PT ;  /* 0x000000ff4f00720b */ /* 0x020fe40003f1d000 */
[----:B------:R-:W-:Y:S02]  /*10d0*/  LEA.HI R11, R11, R11, RZ, 0x1 ;  /* 0x0000000b0b0b7211 */ /* 0x000fe400078f08ff */
[----:B------:R-:W-:-:S02]  /*10e0*/  LEA.HI R15, R15, R15, RZ, 0x1 ;  /* 0x0000000f0f0f7211 */ /* 0x000fc400078f08ff */
[----:B------:R-:W-:Y:S01]  /*10f0*/  LEA.HI R14, R14, R14, RZ, 0x1 ;  /* 0x0000000e0e0e7211 */ /* 0x000fe200078f08ff */
[----:B------:R-:W-:Y:S01]  /*1100*/  IMAD.SHL.U32 R11, R11, 0x40, RZ ;  /* 0x000000400b0b7824 */ /* 0x000fe200078e00ff */
[----:B------:R-:W-:Y:S01]  /*1110*/  LEA.HI R13, R13, R13, RZ, 0x1 ;  /* 0x0000000d0d0d7211 */ /* 0x000fe200078f08ff */
[----:B------:R-:W-:Y:S01]  /*1120*/  IMAD.SHL.U32 R15, R15, 0x40, RZ ;  /* 0x000000400f0f7824 */ /* 0x000fe200078e00ff */
[----:B------:R-:W-:Y:S01]  /*1130*/  LOP3.LUT R7, R7, 0xfffffff8, RZ, 0xc0, !PT ;  /* 0xfffffff807077812 */ /* 0x000fe200078ec0ff */
[----:B------:R-:W-:Y:S01]  /*1140*/  IMAD.SHL.U32 R14, R14, 0x40, RZ ;  /* 0x000000400e0e7824 */ /* 0x000fe200078e00ff */
[----:B------:R-:W-:Y:S01]  /*1150*/  LEA.HI R10, R10, R10, RZ, 0x1 ;  /* 0x0000000a0a0a7211 */ /* 0x000fe200078f08ff */
[----:B------:R-:W-:Y:S01]  /*1160*/  IMAD.SHL.U32 R13, R13, 0x40, RZ ;  /* 0x000000400d0d7824 */ /* 0x000fe200078e00ff */
[----:B------:R-:W-:Y:S01]  /*1170*/  LEA.HI R16, R9, R9, RZ, 0x1 ;  /* 0x0000000909107211 */ /* 0x000fe200078f08ff */
[----:B------:R-:W-:Y:S01]  /*1180*/  IMAD.IADD R6, R6, 0x1, -R7 ;  /* 0x0000000106067824 */ /* 0x000fe200078e0a07 */
        /* <DEDUP_REMOVED lines=18> */
[----:B------:R-:W-:-:S02]  /*12b0*/  LOP3.LUT R26, R26, 0xfffffff8, RZ, 0xc0, !PT ;  /* 0xfffffff81a1a7812 */ /* 0x000fc400078ec0ff */
[----:B------:R-:W-:Y:S02]  /*12c0*/  MOV R49, 0x400 ;  /* 0x0000040000317802 */ /* 0x000fe40000000f00 */
[----:B------:R-:W-:Y:S02]  /*12d0*/  SHF.L.U32 R12, R12, 0x6, RZ ;  /* 0x000000060c0c7819 */ /* 0x000fe400000006ff */
[----:B------:R-:W-:Y:S01]  /*12e0*/  IADD3 R7, R8, -R23, RZ ;  /* 0x8000001708077210 */ /* 0x000fe20007ffe0ff */
[----:B------:R-:W-:Y:S01]  /*12f0*/  IMAD.IADD R8, R25, 0x1, -R26 ;  /* 0x0000000119087824 */ /* 0x000fe200078e0a1a */
[----:B0-----:R-:W-:Y:S02]  /*1300*/  LEA R26, R44, R49, 0x18 ;  /* 0x000000312c1a7211 */ /* 0x001fe400078ec0ff */
[----:B------:R-:W-:Y:S02]  /*1310*/  LOP3.LUT R63, R11, 0xffffff80, RZ, 0xc0, !PT ;  /* 0xffffff800b3f7812 */ /* 0x000fe400078ec0ff */
[----:B------:R-:W-:Y:S01]  /*1320*/  LOP3.LUT R61, R15, 0xffffff80, RZ, 0xc0, !PT ;  /* 0xffffff800f3d7812 */ /* 0x000fe200078ec0ff */
[----:B------:R-:W-:Y:S01]  /*1330*/  IMAD R10, R71, 0x78, R26 ;  /* 0x00000078470a7824 */ /* 0x000fe200078e021a */
        /* <DEDUP_REMOVED lines=12> */
[----:B-1----:R-:W-:-:S02]  /*1400*/  SHF.R.S32.HI R9, RZ, 0x1f, R28 ;  /* 0x0000001fff097819 */ /* 0x002fc4000001141c */
        /* <DEDUP_REMOVED lines=31> */
[C---:B------:R-:W-:Y:S01]  /*1600*/  IADD3 R45, P0, R74.reuse, R45, RZ ;  /* 0x0000002d4a2d7210 */ /* 0x040fe20007f1e0ff */
[----:B------:R-:W-:Y:S01]  /*1610*/  ULDC.64 UR4, c[0x0][0x238] ;  /* 0x00008e0000047ab9 */ /* 0x000fe20000000a00 */
[----:B------:R-:W-:Y:S01]  /*1620*/  IADD3 R49, R49, 0x110, RZ ;  /* 0x0000011031317810 */ /* 0x000fe20007ffe0ff */
[C---:B------:R-:W-:Y:S01]  /*1630*/  IMAD R73, R74.reuse, 0x10, R73 ;  /* 0x000000104a497824 */ /* 0x040fe200078e0249 */
[----:B------:R-:W-:Y:S01]  /*1640*/  LEA.HI.X.SX32 R46, R74, R47, 0x1, P0 ;  /* 0x0000002f4a2e7211 */ /* 0x000fe200000f0eff */
[----:B------:R-:W-:Y:S01]  /*1650*/  IMAD.MOV.U32 R70, RZ, RZ, -0x800001 ;  /* 0xff7fffffff467424 */ /* 0x000fe200078e00ff */
[----:B------:R-:W-:Y:S02]  /*1660*/  LEA R44, R44, R49, 0x18 ;  /* 0x000000312c2c7211 */ /* 0x000fe400078ec0ff */
[----:B------:R-:W-:-:S03]  /*1670*/  LEA R48, P0, R45, UR4, 0x2 ;  /* 0x000000042d307c11 */ /* 0x000fc6000f8010ff */
[----:B------:R-:W-:Y:S01]  /*1680*/  IMAD.U32 R75, R73, 0x4, R44 ;  /* 0x00000004494b7824 */ /* 0x000fe200078e002c */
[----:B------:R-:W-:-:S09]  /*1690*/  LEA.HI.X R49, R45, UR5, R46, 0x2, P0 ;  /* 0x000000052d317c11 */ /* 0x000fd200080f142e */
.L_x_18857:
        /* <DEDUP_REMOVED lines=9> */
[----:B------:R-:W-:Y:S02]  /*1730*/  IADD3 R46, P0, R69, R76, RZ ;  /* 0x0000004c452e7210 */ /* 0x000fe40007f1e0ff */
[----:B------:R-:W-:Y:S02]  /*1740*/  LEA.HI.X R85, R44, UR7, R45, 0x1, P2 ;  /* 0x000000072c557c11 */ /* 0x000fe400090f0c2d */
[----:B------:R-:W-:Y:S01]  /*1750*/  LEA R78, P1, R46, UR6, 0x1 ;  /* 0x000000062e4e7c11 */ /* 0x000fe2000f8208ff */
[----:B------:R-:W-:Y:S02]  /*1760*/  IMAD.X R45, R30, 0x1, R77, P0 ;  /* 0x000000011e2d7824 */ /* 0x000fe400000e064d */
[----:B------:R-:W2:Y:S03]  /*1770*/  LDG.E.CONSTANT R86, desc[UR10][R84.64] ;  /* 0x0000000a54567981 */ /* 0x000ea6000c1e9900 */
[----:B------:R-:W-:Y:S01]  /*1780*/  LEA.HI.X R79, R46, UR7, R45, 0x1, P1 ;  /* 0x000000072e4f7c11 */ /* 0x000fe200088f0c2d */
[----:B------:R0:W3:Y:S04]  /*1790*/  LDG.E.CONSTANT R89, desc[UR10][R84.64+0x4] ;  /* 0x0000040a54597981 */ /* 0x0000e8000c1e9900 */
[----:B------:R-:W4:Y:S04]  /*17a0*/  LDG.E.CONSTANT R90, desc[UR10][R78.64] ;  /* 0x0000000a4e5a7981 */ /* 0x000f28000c1e9900 */
[----:B------:R-:W1:Y:S04]  /*17b0*/  LDS.64 R46, [R10+0x8] ;  /* 0x000008000a2e7984 */ /* 0x000e680000000a00 */
[----:B------:R-:W5:Y:S04]  /*17c0*/  LDS.64 R44, [R10] ;  /* 0x000000000a2c7984 */ /* 0x000f680000000a00 */
[----:B------:R0:W3:Y:S01]  /*17d0*/  LDG.E.CONSTANT R87, desc[UR10][R78.64+0x4] ;  /* 0x0000040a4e577981 */ /* 0x0000e2000c1e9900 */
[----:B-1----:R-:W-:Y:S01]  /*17e0*/  IMAD.U32 R82, R46, 0x10000, RZ ;  /* 0x000100002e527824 */ /* 0x002fe200078e00ff */
[----:B-----5:R-:W-:-:S02]  /*17f0*/  SHF.L.U32 R88, R44, 0x10, RZ ;  /* 0x000000102c587819 */ /* 0x020fc400000006ff */
[----:B------:R-:W-:-:S05]  /*1800*/  PRMT R46, R46, 0x7632, R46 ;  /* 0x000076322e2e7816 */ /* 0x000fca000000002e */
[----:B------:R-:W-:Y:S02]  /*1810*/  IMAD.U32 R46, R46, 0x10000, RZ ;  /* 0x000100002e2e7824 */ /* 0x000fe400078e00ff */
[----:B--2---:R-:W-:-:S04]  /*1820*/  IMAD.U32 R83, R86, 0x10000, RZ ;  /* 0x0001000056537824 */ /* 0x004fc800078e00ff */
[----:B------:R-:W-:Y:S01]  /*1830*/  FMUL.FTZ R91, R82, R83 ;  /* 0x00000053525b7220 */ /* 0x000fe20000410000 */
[----:B----4-:R-:W-:-:S04]  /*1840*/  IMAD.U32 R83, R90, 0x10000, RZ ;  /* 0x000100005a537824 */ /* 0x010fc800078e00ff */
[----:B------:R-:W-:Y:S01]  /*1850*/  FFMA.FTZ R88, R88, R83, R91 ;  /* 0x0000005358587223 */ /* 0x000fe2000001005b */
[----:B------:R-:W-:-:S04]  /*1860*/  IADD3 R83, P0, P1, R66, R76, R65 ;  /* 0x0000004c42537210 */ /* 0x000fc8000791e041 */
[----:B------:R-:W-:Y:S02]  /*1870*/  LEA R82, P2, R83, UR6, 0x1 ;  /* 0x0000000653527c11 */ /* 0x000fe4000f8408ff */
[----:B0-----:R-:W-:-:S04]  /*1880*/  IADD3.X R84, R32, R77, R17, P0, P1 ;  /* 0x0000004d20547210 */ /* 0x001fc800007e2411 */
[----:B------:R-:W-:-:S05]  /*1890*/  LEA.HI.X R83, R83, UR7, R84, 0x1, P2 ;  /* 0x0000000753537c11 */ /* 0x000fca00090f0c54 */
[----:B------:R-:W2:Y:S04]  /*18a0*/  LDG.E.CONSTANT R85, desc[UR10][R82.64] ;  /* 0x0000000a52557981 */ /* 0x000ea8000c1e9900 */
[----:B------:R0:W4:Y:S01]  /*18b0*/  LDG.E.CONSTANT R84, desc[UR10][R82.64+0x4] ;  /* 0x0000040a52547981 */ /* 0x000122000c1e9900 */
[----:B------:R-:W-:-:S05]  /*18c0*/  PRMT R86, R86, 0x7632, R86 ;  /* 0x0000763256567816 */ /* 0x000fca0000000056 */
[----:B------:R-:W-:-:S04]  /*18d0*/  IMAD.U32 R79, R86, 0x10000, RZ ;  /* 0x00010000564f7824 */ /* 0x000fc800078e00ff */
[----:B------:R-:W-:Y:S01]  /*18e0*/  FMUL.FTZ R46, R46, R79 ;  /* 0x0000004f2e2e7220 */ /* 0x000fe20000410000 */
        /* <DEDUP_REMOVED lines=8> */
[----:B------:R-:W-:-:S04]  /*1970*/  IMAD.U32 R44, R90, 0x10000, RZ ;  /* 0x000100005a2c7824 */ /* 0x000fc800078e00ff */
[----:B------:R-:W-:Y:S01]  /*1980*/  FFMA.FTZ R44, R83, R44, R46 ;  /* 0x0000002c532c7223 */ /* 0x000fe2000001002e */
[C---:B------:R-:W-:Y:S01]  /*1990*/  IMAD.U32 R46, R47.reuse, 0x10000, RZ ;  /* 0x000100002f2e7824 */ /* 0x040fe200078e00ff */
[----:B------:R-:W-:Y:S01]  /*19a0*/  PRMT R47, R47, 0x7632, R47 ;  /* 0x000076322f2f7816 */ /* 0x000fe2000000002f */
[C---:B---3--:R-:W-:Y:S01]  /*19b0*/  IMAD.U32 R83, R89.reuse, 0x10000, RZ ;  /* 0x0001000059537824 */ /* 0x048fe200078e00ff */
[----:B------:R-:W-:-:S03]  /*19c0*/  PRMT R89, R89, 0x7632, R89 ;  /* 0x0000763259597816 */ /* 0x000fc60000000059 */
[----:B------:R-:W-:Y:S02]  /*19d0*/  IMAD.U32 R47, R47, 0x10000, RZ ;  /* 0x000100002f2f7824 */ /* 0x000fe400078e00ff */
[----:B------:R-:W-:Y:S02]  /*19e0*/  IMAD.U32 R82, R89, 0x10000, RZ ;  /* 0x0001000059527824 */ /* 0x000fe400078e00ff */
[----:B------:R-:W-:Y:S01]  /*19f0*/  FMUL.FTZ R91, R46, R83 ;  /* 0x000000532e5b7220 */ /* 0x000fe20000410000 */
[----:B------:R0:W3:Y:S01]  /*1a00*/  LDG.E.CONSTANT R89, desc[UR10][R78.64+0x4] ;  /* 0x0000040a4e597981 */ /* 0x0000e2000c1e9900 */
[----:B------:R-:W-:-:S03]  /*1a10*/  FMUL.FTZ R82, R47, R82 ;  /* 0x000000522f527220 */ /* 0x000fc60000410000 */
[----:B------:R-:W1:Y:S01]  /*1a20*/  LDS.64 R46, [R10+0x10] ;  /* 0x000010000a2e7984 */ /* 0x000e620000000a00 */
[----:B------:R-:W-:Y:S01]  /*1a30*/  SHF.L.U32 R90, R45, 0x10, RZ ;  /* 0x000000102d5a7819 */ /* 0x000fe200000006ff */
[----:B------:R-:W-:Y:S01]  /*1a40*/  IMAD.U32 R83, R87, 0x10000, RZ ;  /* 0x0001000057537824 */ /* 0x000fe200078e00ff */
[----:B------:R-:W-:Y:S02]  /*1a50*/  PRMT R45, R45, 0x7632, R45 ;  /* 0x000076322d2d7816 */ /* 0x000fe4000000002d */
[----:B------:R-:W-:-:S03]  /*1a60*/  PRMT R87, R87, 0x7632, R87 ;  /* 0x0000763257577816 */ /* 0x000fc60000000057 */
[----:B------:R-:W-:Y:S02]  /*1a70*/  IMAD.U32 R45, R45, 0x10000, RZ ;  /* 0x000100002d2d7824 */ /* 0x000fe400078e00ff */
[----:B------:R-:W-:Y:S02]  /*1a80*/  IMAD.U32 R87, R87, 0x10000, RZ ;  /* 0x0001000057577824 */ /* 0x000fe400078e00ff */
[----:B------:R-:W-:Y:S02]  /*1a90*/  FFMA.FTZ R90, R90, R83, R91 ;  /* 0x000000535a5a7223 */ /* 0x000fe4000001005b */
[----:B------:R-:W-:Y:S01]  /*1aa0*/  FFMA.FTZ R87, R45, R87, R82 ;  /* 0x000000572d577223 */ /* 0x000fe20000010052 */
[C---:B-1----:R-:W-:Y:S01]  /*1ab0*/  IMAD.U32 R91, R46.reuse, 0x10000, RZ ;  /* 0x000100002e5b7824 */ /* 0x042fe200078e00ff */
[----:B------:R-:W-:Y:S01]  /*1ac0*/  PRMT R46, R46, 0x7632, R46 ;  /* 0x000076322e2e7816 */ /* 0x000fe2000000002e */
[----:B--2---:R-:W-:-:S04]  /*1ad0*/  IMAD.U32 R45, R85, 0x10000, RZ ;  /* 0x00010000552d7824 */ /* 0x004fc800078e00ff */
[----:B------:R-:W-:Y:S01]  /*1ae0*/  FFMA.FTZ R91, R91, R45, R88 ;  /* 0x0000002d5b5b7223 */ /* 0x000fe20000010058 */
[----:B------:R-:W-:-:S04]  /*1af0*/  IADD3 R45, P0, P1, R62, R76, R61 ;  /* 0x0000004c3e2d7210 */ /* 0x000fc8000791e03d */
[----:B------:R-:W-:Y:S02]  /*1b00*/  LEA R82, P2, R45, UR6, 0x1 ;  /* 0x000000062d527c11 */ /* 0x000fe4000f8408ff */
[----:B0-----:R-:W-:Y:S02]  /*1b10*/  IADD3.X R78, R34, R77, R19, P0, P1 ;  /* 0x0000004d224e7210 */ /* 0x001fe400007e2413 */
[----:B------:R-:W-:Y:S02]  /*1b20*/  PRMT R85, R85, 0x7632, R85 ;  /* 0x0000763255557816 */ /* 0x000fe40000000055 */
[----:B------:R-:W-:Y:S02]  /*1b30*/  LEA.HI.X R83, R45, UR7, R78, 0x1, P2 ;  /* 0x000000072d537c11 */ /* 0x000fe400090f0c4e */
[----:B------:R-:W-:Y:S01]  /*1b40*/  SHF.L.U32 R45, R46, 0x10, RZ ;  /* 0x000000102e2d7819 */ /* 0x000fe200000006ff */
[----:B------:R-:W-:Y:S02]  /*1b50*/  IMAD.U32 R46, R85, 0x10000, RZ ;  /* 0x00010000552e7824 */ /* 0x000fe400078e00ff */
[----:B------:R-:W2:Y:S02]  /*1b60*/  LDG.E.CONSTANT R88, desc[UR10][R82.64] ;  /* 0x0000000a52587981 */ /* 0x000ea4000c1e9900 */
[----:B------:R-:W-:Y:S01]  /*1b70*/  FFMA.FTZ R46, R45, R46, R44 ;  /* 0x0000002e2d2e7223 */ /* 0x000fe2000001002c */
[----:B------:R-:W-:Y:S01]  /*1b80*/  IMAD.U32 R45, R47, 0x10000, RZ ;  /* 0x000100002f2d7824 */ /* 0x000fe200078e00ff */
[----:B------:R0:W2:Y:S01]  /*1b90*/  LDG.E.CONSTANT R85, desc[UR10][R82.64+0x4] ;  /* 0x0000040a52557981 */ /* 0x0000a2000c1e9900 */
[----:B----4-:R-:W-:-:S04]  /*1ba0*/  IMAD.U32 R44, R84, 0x10000, RZ ;  /* 0x00010000542c7824 */ /* 0x010fc800078e00ff */
[----:B------:R-:W-:Y:S02]  /*1bb0*/  FFMA.FTZ R90, R45, R44, R90 ;  /* 0x0000002c2d5a7223 */ /* 0x000fe4000001005a */
[----:B------:R-:W1:Y:S01]  /*1bc0*/  LDS.64 R44, [R10+0x18] ;  /* 0x000018000a2c7984 */ /* 0x000e620000000a00 */
[----:B------:R-:W-:-:S05]  /*1bd0*/  PRMT R47, R47, 0x7632, R47 ;  /* 0x000076322f2f7816 */ /* 0x000fca000000002f */
[----:B------:R-:W-:Y:S02]  /*1be0*/  IMAD.U32 R92, R47, 0x10000, RZ ;  /* 0x000100002f5c7824 */ /* 0x000fe400078e00ff */
[----:B-----5:R-:W-:Y:S01]  /*1bf0*/  IMAD.U32 R47, R86, 0x10000, RZ ;  /* 0x00010000562f7824 */ /* 0x020fe200078e00ff */
[----:B------:R-:W-:-:S05]  /*1c00*/  PRMT R84, R84, 0x7632, R84 ;  /* 0x0000763254547816 */ /* 0x000fca0000000054 */
[----:B------:R-:W-:-:S04]  /*1c10*/  IMAD.U32 R84, R84, 0x10000, RZ ;  /* 0x0001000054547824 */ /* 0x000fc800078e00ff */
[----:B------:R-:W-:Y:S01]  /*1c20*/  FFMA.FTZ R92, R92, R84, R87 ;  /* 0x000000545c5c7223 */ /* 0x000fe20000010057 */
[----:B-1----:R-:W-:-:S04]  /*1c30*/  IMAD.U32 R78, R44, 0x10000, RZ ;  /* 0x000100002c4e7824 */ /* 0x002fc800078e00ff */
[----:B------:R-:W-:Y:S01]  /*1c40*/  FFMA.FTZ R91, R78, R47, R91 ;  /* 0x0000002f4e5b7223 */ /* 0x000fe2000001005b */
[----:B------:R-:W-:-:S04]  /*1c50*/  IADD3 R47, P0, P1, R60, R76, R59 ;  /* 0x0000004c3c2f7210 */ /* 0x000fc8000791e03b */
[----:B------:R-:W-:Y:S02]  /*1c60*/  LEA R78, P2, R47, UR6, 0x1 ;  /* 0x000000062f4e7c11 */ /* 0x000fe4000f8408ff */
[----:B0-----:R-:W-:-:S04]  /*1c70*/  IADD3.X R82, R35, R77, R20, P0, P1 ;  /* 0x0000004d23527210 */ /* 0x001fc800007e2414 */
[----:B------:R-:W-:-:S05]  /*1c80*/  LEA.HI.X R79, R47, UR7, R82, 0x1, P2 ;  /* 0x000000072f4f7c11 */ /* 0x000fca00090f0c52 */
[----:B------:R-:W4:Y:S01]  /*1c90*/  LDG.E.CONSTANT R84, desc[UR10][R78.64] ;  /* 0x0000000a4e547981 */ /* 0x000f22000c1e9900 */
[----:B------:R-:W-:Y:S02]  /*1ca0*/  PRMT R44, R44, 0x7632, R44 ;  /* 0x000076322c2c7816 */ /* 0x000fe4000000002c */
[----:B------:R-:W-:Y:S01]  /*1cb0*/  PRMT R86, R86, 0x7632, R86 ;  /* 0x0000763256567816 */ /* 0x000fe20000000056 */
[----:B------:R0:W5:Y:S01]  /*1cc0*/  LDG.E.CONSTANT R87, desc[UR10][R78.64+0x4] ;  /* 0x0000040a4e577981 */ /* 0x000162000c1e9900 */
[----:B------:R-:W-:-:S03]  /*1cd0*/  SHF.L.U32 R47, R44, 0x10, RZ ;  /* 0x000000102c2f7819 */ /* 0x000fc600000006ff */
[----:B------:R-:W-:-:S04]  /*1ce0*/  IMAD.U32 R44, R86, 0x10000, RZ ;  /* 0x00010000562c7824 */ /* 0x000fc800078e00ff */
[----:B------:R-:W-:Y:S01]  /*1cf0*/  FFMA.FTZ R44, R47, R44, R46 ;  /* 0x0000002c2f2c7223 */ /* 0x000fe2000001002e */
[----:B------:R-:W-:Y:S02]  /*1d00*/  IMAD.U32 R47, R45, 0x10000, RZ ;  /* 0x000100002d2f7824 */ /* 0x000fe400078e00ff */
[----:B---3--:R-:W-:-:S04]  /*1d10*/  IMAD.U32 R46, R89, 0x10000, RZ ;  /* 0x00010000592e7824 */ /* 0x008fc800078e00ff */
[----:B------:R-:W-:Y:S02]  /*1d20*/  FFMA.FTZ R90, R47, R46, R90 ;  /* 0x0000002e2f5a7223 */ /* 0x000fe4000001005a */
[----:B------:R-:W1:Y:S01]  /*1d30*/  LDS.64 R46, [R10+0x20] ;  /* 0x000020000a2e7984 */ /* 0x000e620000000a00 */
[----:B------:R-:W-:Y:S02]  /*1d40*/  PRMT R45, R45, 0x7632, R45 ;  /* 0x000076322d2d7816 */ /* 0x000fe4000000002d */
[----:B------:R-:W-:-:S03]  /*1d50*/  PRMT R89, R89, 0x7632, R89 ;  /* 0x0000763259597816 */ /* 0x000fc60000000059 */
[----:B------:R-:W-:Y:S02]  /*1d60*/  IMAD.U32 R45, R45, 0x10000, RZ ;  /* 0x000100002d2d7824 */ /* 0x000fe400078e00ff */
[----:B------:R-:W-:-:S04]  /*1d70*/  IMAD.U32 R89, R89, 0x10000, RZ ;  /* 0x0001000059597824 */ /* 0x000fc800078e00ff */
[----:B------:R-:W-:Y:S01]  /*1d80*/  FFMA.FTZ R92, R45, R89, R92 ;  /* 0x000000592d5c7223 */ /* 0x000fe2000001005c */
[C---:B-1----:R-:W-:Y:S01]  /*1d90*/  IMAD.U32 R82, R46.reuse, 0x10000, RZ ;  /* 0x000100002e527824 */ /* 0x042fe200078e00ff */
[----:B------:R-:W-:Y:S01]  /*1da0*/  PRMT R46, R46, 0x7632, R46 ;  /* 0x000076322e2e7816 */ /* 0x000fe2000000002e */
[----:B--2---:R-:W-:-:S04]  /*1db0*/  IMAD.U32 R45, R88, 0x10000, RZ ;  /* 0x00010000582d7824 */ /* 0x004fc800078e00ff */
[----:B------:R-:W-:Y:S01]  /*1dc0*/  FFMA.FTZ R91, R82, R45, R91 ;  /* 0x0000002d525b7223 */ /* 0x000fe2000001005b */
[----:B------:R-:W-:-:S04]  /*1dd0*/  IADD3 R45, P0, P1, R58, R76, R57 ;  /* 0x0000004c3a2d7210 */ /* 0x000fc8000791e039 */
[C---:B------:R-:W-:Y:S02]  /*1de0*/  LEA R82, P2, R45.reuse, UR6, 0x1 ;  /* 0x000000062d527c11 */ /* 0x040fe4000f8408ff */
        /* <DEDUP_REMOVED lines=8> */
[----:B------:R0:W3:Y:S01]  /*1e70*/  LDG.E.CONSTANT R86, desc[UR10][R82.64+0x4] ;  /* 0x0000040a52567981 */ /* 0x0000e2000c1e9900 */
[----:B------:R-:W-:-:S04]  /*1e80*/  IMAD.U32 R44, R85, 0x10000, RZ ;  /* 0x00010000552c7824 */ /* 0x000fc800078e00ff */
[----:B------:R-:W-:Y:S02]  /*1e90*/  FFMA.FTZ R90, R45, R44, R90 ;  /* 0x0000002c2d5a7223 */ /* 0x000fe4000001005a */
[----:B------:R-:W1:Y:S01]  /*1ea0*/  LDS.64 R44, [R10+0x28] ;  /* 0x000028000a2c7984 */ /* 0x000e620000000a00 */
[----:B------:R-:W-:Y:S02]  /*1eb0*/  PRMT R47, R47, 0x7632, R47 ;  /* 0x000076322f2f7816 */ /* 0x000fe4000000002f */
[----:B------:R-:W-:-:S03]  /*1ec0*/  PRMT R78, R85, 0x7632, R78 ;  /* 0x00007632554e7816 */ /* 0x000fc6000000004e */
[----:B------:R-:W-:Y:S02]  /*1ed0*/  IMAD.U32 R47, R47, 0x10000, RZ ;  /* 0x000100002f2f7824 */ /* 0x000fe400078e00ff */
        /* <DEDUP_REMOVED lines=12> */
[----:B------:R0:W4:Y:S01]  /*1fa0*/  LDG.E.CONSTANT R88, desc[UR10][R78.64+0x4] ;  /* 0x0000040a4e587981 */ /* 0x000122000c1e9900 */
[----:B------:R-:W-:-:S03]  /*1fb0*/  SHF.L.U32 R47, R44, 0x10, RZ ;  /* 0x000000102c2f7819 */ /* 0x000fc600000006ff */
[----:B------:R-:W-:-:S04]  /*1fc0*/  IMAD.U32 R44, R84, 0x10000, RZ ;  /* 0x00010000542c7824 */ /* 0x000fc800078e00ff */
[----:B------:R-:W-:Y:S01]  /*1fd0*/  FFMA.FTZ R44, R47, R44, R46 ;  /* 0x0000002c2f2c7223 */ /* 0x000fe2000001002e */
[----:B------:R-:W-:Y:S02]  /*1fe0*/  IMAD.U32 R47, R45, 0x10000, RZ ;  /* 0x000100002d2f7824 */ /* 0x000fe400078e00ff */
[----:B-----5:R-:W-:-:S04]  /*1ff0*/  IMAD.U32 R46, R87, 0x10000, RZ ;  /* 0x00010000572e7824 */ /* 0x020fc800078e00ff */
        /* <DEDUP_REMOVED lines=12> */
[----:B------:R-:W-:Y:S02]  /*20c0*/  LEA R82, P2, R45, UR6, 0x1 ;  /* 0x000000062d527c11 */ /* 0x000fe4000f8408ff */
[----:B0-----:R-:W-:-:S04]  /*20d0*/  IADD3.X R78, R38, R77, R23, P0, P1 ;  /* 0x0000004d264e7210 */ /* 0x001fc800007e2417 */
[--C-:B------:R-:W-:Y:S02]  /*20e0*/  LEA.HI.X R83, R45, UR7, R78.reuse, 0x1, P2 ;  /* 0x000000072d537c11 */ /* 0x100fe400090f0c4e */
[----:B------:R-:W-:Y:S02]  /*20f0*/  PRMT R78, R89, 0x7632, R78 ;  /* 0x00007632594e7816 */ /* 0x000fe4000000004e */
[----:B------:R-:W-:Y:S01]  /*2100*/  SHF.L.U32 R45, R46, 0x10, RZ ;  /* 0x000000102e2d7819 */ /* 0x000fe200000006ff */
[----:B------:R-:W2:Y:S02]  /*2110*/  LDG.E.CONSTANT R89, desc[UR10][R82.64] ;  /* 0x0000000a52597981 */ /* 0x000ea4000c1e9900 */
[----:B------:R-:W-:Y:S02]  /*2120*/  IMAD.U32 R46, R78, 0x10000, RZ ;  /* 0x000100004e2e7824 */ /* 0x000fe400078e00ff */
[----:B------:R0:W5:Y:S02]  /*2130*/  LDG.E.CONSTANT R84, desc[UR10][R82.64+0x4] ;  /* 0x0000040a52547981 */ /* 0x000164000c1e9900 */
[----:B------:R-:W-:Y:S01]  /*2140*/  FFMA.FTZ R46, R45, R46, R44 ;  /* 0x0000002e2d2e7223 */ /* 0x000fe2000001002c */
[----:B------:R-:W-:-:S02]  /*2150*/  IMAD.U32 R45, R47, 0x10000, RZ ;  /* 0x000100002f2d7824 */ /* 0x000fc400078e00ff */
        /* <DEDUP_REMOVED lines=8> */
[----:B----4-:R-:W-:Y:S02]  /*21e0*/  IMAD.U32 R47, R85, 0x10000, RZ ;  /* 0x00010000552f7824 */ /* 0x010fe400078e00ff */
[----:B-1----:R-:W-:-:S04]  /*21f0*/  IMAD.U32 R78, R44, 0x10000, RZ ;  /* 0x000100002c4e7824 */ /* 0x002fc800078e00ff */
[----:B------:R-:W-:Y:S01]  /*2200*/  FFMA.FTZ R91, R78, R47, R91 ;  /* 0x0000002f4e5b7223 */ /* 0x000fe2000001005b */
[----:B------:R-:W-:-:S04]  /*2210*/  IADD3 R47, P0, P1, R52, R76, R51 ;  /* 0x0000004c342f7210 */ /* 0x000fc8000791e033 */
[----:B------:R-:W-:Y:S02]  /*2220*/  LEA R78, P2, R47, UR6, 0x1 ;  /* 0x000000062f4e7c11 */ /* 0x000fe4000f8408ff */
[----:B0-----:R-:W-:-:S04]  /*2230*/  IADD3.X R82, R39, R77, R24, P0, P1 ;  /* 0x0000004d27527210 */ /* 0x001fc800007e2418 */
[----:B------:R-:W-:-:S05]  /*2240*/  LEA.HI.X R79, R47, UR7, R82, 0x1, P2 ;  /* 0x000000072f4f7c11 */ /* 0x000fca00090f0c52 */
[----:B------:R-:W3:Y:S01]  /*2250*/  LDG.E.CONSTANT R86, desc[UR10][R78.64] ;  /* 0x0000000a4e567981 */ /* 0x000ee2000c1e9900 */
[----:B------:R-:W-:Y:S02]  /*2260*/  PRMT R44, R44, 0x7632, R44 ;  /* 0x000076322c2c7816 */ /* 0x000fe4000000002c */
[----:B------:R-:W-:Y:S01]  /*2270*/  PRMT R85, R85, 0x7632, R85 ;  /* 0x0000763255557816 */ /* 0x000fe20000000055 */
[----:B------:R0:W4:Y:S01]  /*2280*/  LDG.E.CONSTANT R87, desc[UR10][R78.64+0x4] ;  /* 0x0000040a4e577981 */ /* 0x000122000c1e9900 */
[----:B------:R-:W-:-:S03]  /*2290*/  SHF.L.U32 R47, R44, 0x10, RZ ;  /* 0x000000102c2f7819 */ /* 0x000fc600000006ff */
[----:B------:R-:W-:-:S04]  /*22a0*/  IMAD.U32 R44, R85, 0x10000, RZ ;  /* 0x00010000552c7824 */ /* 0x000fc800078e00ff */
[----:B------:R-:W-:Y:S01]  /*22b0*/  FFMA.FTZ R44, R47, R44, R46 ;  /* 0x0000002c2f2c7223 */ /* 0x000fe2000001002e */
[----:B------:R-:W-:Y:S02]  /*22c0*/  IMAD.U32 R47, R45, 0x10000, RZ ;  /* 0x000100002d2f7824 */ /* 0x000fe400078e00ff */
        /* <DEDUP_REMOVED lines=10> */
[C---:B--2---:R-:W-:Y:S01]  /*2370*/  IMAD.U32 R45, R89.reuse, 0x10000, RZ ;  /* 0x00010000592d7824 */ /* 0x044fe200078e00ff */
[----:B------:R-:W-:-:S03]  /*2380*/  PRMT R89, R89, 0x7632, R89 ;  /* 0x0000763259597816 */ /* 0x000fc60000000059 */
[----:B------:R-:W-:Y:S01]  /*2390*/  FFMA.FTZ R91, R82, R45, R91 ;  /* 0x0000002d525b7223 */ /* 0x000fe2000001005b */
[----:B------:R-:W-:Y:S01]  /*23a0*/  SHF.L.U32 R45, R46, 0x10, RZ ;  /* 0x000000102e2d7819 */ /* 0x000fe200000006ff */
[----:B------:R-:W-:-:S04]  /*23b0*/  IMAD.U32 R46, R89, 0x10000, RZ ;  /* 0x00010000592e7824 */ /* 0x000fc800078e00ff */
[----:B------:R-:W-:Y:S01]  /*23c0*/  FFMA.FTZ R46, R45, R46, R44 ;  /* 0x0000002e2d2e7223 */ /* 0x000fe2000001002c */
[----:B------:R-:W-:-:S04]  /*23d0*/  IADD3 R44, P0, P1, R4, R76, R11 ;  /* 0x0000004c042c7210 */ /* 0x000fc8000791e00b */
[----:B------:R-:W-:Y:S02]  /*23e0*/  LEA R82, P2, R44, UR6, 0x1 ;  /* 0x000000062c527c11 */ /* 0x000fe4000f8408ff */
[----:B------:R-:W-:-:S04]  /*23f0*/  IADD3.X R45, R40, R77, R25, P0, P1 ;  /* 0x0000004d282d7210 */ /* 0x000fc800007e2419 */
[----:B------:R-:W-:Y:S01]  /*2400*/  LEA.HI.X R83, R44, UR7, R45, 0x1, P2 ;  /* 0x000000072c537c11 */ /* 0x000fe200090f0c2d */
[----:B------:R-:W-:Y:S02]  /*2410*/  IMAD.U32 R45, R47, 0x10000, RZ ;  /* 0x000100002f2d7824 */ /* 0x000fe400078e00ff */
[----:B-----5:R-:W-:Y:S02]  /*2420*/  IMAD.U32 R44, R84, 0x10000, RZ ;  /* 0x00010000542c7824 */ /* 0x020fe400078e00ff */
[----:B------:R-:W2:Y:S02]  /*2430*/  LDG.E.CONSTANT R88, desc[UR10][R82.64] ;  /* 0x0000000a52587981 */ /* 0x000ea4000c1e9900 */
[----:B------:R-:W-:Y:S02]  /*2440*/  FFMA.FTZ R90, R45, R44, R90 ;  /* 0x0000002c2d5a7223 */ /* 0x000fe4000001005a */
[----:B------:R-:W1:Y:S04]  /*2450*/  LDS.64 R44, [R10+0x48] ;  /* 0x000048000a2c7984 */ /* 0x000e680000000a00 */
[----:B------:R5:W2:Y:S01]  /*2460*/  LDG.E.CONSTANT R85, desc[UR10][R82.64+0x4] ;  /* 0x0000040a52557981 */ /* 0x000aa2000c1e9900 */
[----:B------:R-:W-:-:S02]  /*2470*/  PRMT R47, R47, 0x7632, R47 ;  /* 0x000076322f2f7816 */ /* 0x000fc4000000002f */
[----:B0-----:R-:W-:-:S03]  /*2480*/  PRMT R78, R84, 0x7632, R78 ;  /* 0x00007632544e7816 */ /* 0x001fc6000000004e */
[----:B------:R-:W-:Y:S02]  /*2490*/  IMAD.U32 R47, R47, 0x10000, RZ ;  /* 0x000100002f2f7824 */ /* 0x000fe400078e00ff */
[----:B------:R-:W-:-:S04]  /*24a0*/  IMAD.U32 R78, R78, 0x10000, RZ ;  /* 0x000100004e4e7824 */ /* 0x000fc800078e00ff */
[----:B------:R-:W-:Y:S01]  /*24b0*/  FFMA.FTZ R92, R47, R78, R92 ;  /* 0x0000004e2f5c7223 */ /* 0x000fe2000001005c */
[----:B-1----:R-:W-:Y:S02]  /*24c0*/  IMAD.U32 R78, R44, 0x10000, RZ ;  /* 0x000100002c4e7824 */ /* 0x002fe400078e00ff */
[----:B---3--:R-:W-:-:S04]  /*24d0*/  IMAD.U32 R47, R86, 0x10000, RZ ;  /* 0x00010000562f7824 */ /* 0x008fc800078e00ff */
[----:B------:R-:W-:Y:S01]  /*24e0*/  FFMA.FTZ R91, R78, R47, R91 ;  /* 0x0000002f4e5b7223 */ /* 0x000fe2000001005b */
[----:B------:R-:W-:-:S04]  /*24f0*/  IADD3 R47, P0, P1, R5, R76, R12 ;  /* 0x0000004c052f7210 */ /* 0x000fc8000791e00c */
[----:B------:R-:W-:Y:S02]  /*2500*/  LEA R78, P2, R47, UR6, 0x1 ;  /* 0x000000062f4e7c11 */ /* 0x000fe4000f8408ff */
[----:B-----5:R-:W-:-:S04]  /*2510*/  IADD3.X R82, R41, R77, R26, P0, P1 ;  /* 0x0000004d29527210 */ /* 0x020fc800007e241a */
[----:B------:R-:W-:-:S05]  /*2520*/  LEA.HI.X R79, R47, UR7, R82, 0x1, P2 ;  /* 0x000000072f4f7c11 */ /* 0x000fca00090f0c52 */
[----:B------:R-:W3:Y:S01]  /*2530*/  LDG.E.CONSTANT R84, desc[UR10][R78.64] ;  /* 0x0000000a4e547981 */ /* 0x000ee2000c1e9900 */
[----:B------:R-:W-:Y:S02]  /*2540*/  PRMT R44, R44, 0x7632, R44 ;  /* 0x000076322c2c7816 */ /* 0x000fe4000000002c */
[----:B------:R-:W-:Y:S01]  /*2550*/  PRMT R86, R86, 0x7632, R86 ;  /* 0x0000763256567816 */ /* 0x000fe20000000056 */
[----:B------:R-:W-:Y:S01]  /*2560*/  IMAD.U32 R47, R45, 0x10000, RZ ;  /* 0x000100002d2f7824 */ /* 0x000fe200078e00ff */
[----:B------:R-:W-:Y:S01]  /*2570*/  SHF.L.U32 R89, R44, 0x10, RZ ;  /* 0x000000102c597819 */ /* 0x000fe200000006ff */
[----:B------:R0:W5:Y:S02]  /*2580*/  LDG.E.CONSTANT R83, desc[UR10][R78.64+0x4] ;  /* 0x0000040a4e537981 */ /* 0x000164000c1e9900 */
[----:B------:R-:W-:-:S04]  /*2590*/  IMAD.U32 R44, R86, 0x10000, RZ ;  /* 0x00010000562c7824 */ /* 0x000fc800078e00ff */
[----:B------:R-:W-:Y:S01]  /*25a0*/  FFMA.FTZ R89, R89, R44, R46 ;  /* 0x0000002c59597223 */ /* 0x000fe2000001002e */
[----:B----4-:R-:W-:-:S04]  /*25b0*/  IMAD.U32 R44, R87, 0x10000, RZ ;  /* 0x00010000572c7824 */ /* 0x010fc800078e00ff */
[----:B------:R-:W-:Y:S02]  /*25c0*/  FFMA.FTZ R90, R47, R44, R90 ;  /* 0x0000002c2f5a7223 */ /* 0x000fe4000001005a */
[----:B------:R-:W1:Y:S01]  /*25d0*/  LDS.64 R46, [R10+0x50] ;  /* 0x000050000a2e7984 */ /* 0x000e620000000a00 */
[----:B------:R-:W-:Y:S02]  /*25e0*/  PRMT R45, R45, 0x7632, R45 ;  /* 0x000076322d2d7816 */ /* 0x000fe4000000002d */
[----:B------:R-:W-:-:S03]  /*25f0*/  PRMT R87, R87, 0x7632, R87 ;  /* 0x0000763257577816 */ /* 0x000fc60000000057 */
[----:B------:R-:W-:Y:S02]  /*2600*/  IMAD.U32 R45, R45, 0x10000, RZ ;  /* 0x000100002d2d7824 */ /* 0x000fe400078e00ff */
[----:B------:R-:W-:-:S04]  /*2610*/  IMAD.U32 R87, R87, 0x10000, RZ ;  /* 0x0001000057577824 */ /* 0x000fc800078e00ff */
[----:B------:R-:W-:Y:S01]  /*2620*/  FFMA.FTZ R87, R45, R87, R92 ;  /* 0x000000572d577223 */ /* 0x000fe2000001005c */
[----:B0-----:R-:W-:-:S04]  /*2630*/  IADD3 R78, P0, P1, R6, R76, R13 ;  /* 0x0000004c064e7210 */ /* 0x001fc8000791e00d */
[----:B------:R-:W-:Y:S01]  /*2640*/  LEA R92, P2, R78, UR6, 0x1 ;  /* 0x000000064e5c7c11 */ /* 0x000fe2000f8408ff */
[C---:B-1----:R-:W-:Y:S01]  /*2650*/  IMAD.U32 R44, R46.reuse, 0x10000, RZ ;  /* 0x000100002e2c7824 */ /* 0x042fe200078e00ff */
[----:B------:R-:W-:-:S04]  /*2660*/  PRMT R46, R46, 0x7632, R46 ;  /* 0x000076322e2e7816 */ /* 0x000fc8000000002e */
[----:B------:R-:W-:Y:S02]  /*2670*/  SHF.L.U32 R46, R46, 0x10, RZ ;  /* 0x000000102e2e7819 */ /* 0x000fe400000006ff */
[----:B------:R-:W-:-:S04]  /*2680*/  IADD3.X R79, R42, R77, R27, P0, P1 ;  /* 0x0000004d2a4f7210 */ /* 0x000fc800007e241b */
[----:B------:R-:W-:-:S05]  /*2690*/  LEA.HI.X R93, R78, UR7, R79, 0x1, P2 ;  /* 0x000000074e5d7c11 */ /* 0x000fca00090f0c4f */
[----:B------:R-:W4:Y:S01]  /*26a0*/  LDG.E.CONSTANT R82, desc[UR10][R92.64] ;  /* 0x0000000a5c527981 */ /* 0x000f22000c1e9900 */
[----:B--2---:R-:W-:-:S04]  /*26b0*/  IMAD.U32 R45, R88, 0x10000, RZ ;  /* 0x00010000582d7824 */ /* 0x004fc800078e00ff */
[----:B------:R-:W-:Y:S01]  /*26c0*/  FFMA.FTZ R91, R44, R45, R91 ;  /* 0x0000002d2c5b7223 */ /* 0x000fe2000001005b */
[----:B------:R-:W-:Y:S01]  /*26d0*/  PRMT R44, R88, 0x7632, R44 ;  /* 0x00007632582c7816 */ /* 0x000fe2000000002c */
[----:B------:R-:W-:-:S04]  /*26e0*/  IMAD.U32 R45, R47, 0x10000, RZ ;  /* 0x000100002f2d7824 */ /* 0x000fc800078e00ff */
[----:B------:R-:W-:-:S04]  /*26f0*/  IMAD.U32 R44, R44, 0x10000, RZ ;  /* 0x000100002c2c7824 */ /* 0x000fc800078e00ff */
[----:B------:R-:W-:Y:S01]  /*2700*/  FFMA.FTZ R89, R46, R44, R89 ;  /* 0x0000002c2e597223 */ /* 0x000fe20000010059 */
[----:B------:R-:W-:-:S04]  /*2710*/  IMAD.U32 R46, R85, 0x10000, RZ ;  /* 0x00010000552e7824 */ /* 0x000fc800078e00ff */
[----:B------:R-:W-:Y:S02]  /*2720*/  FFMA.FTZ R46, R45, R46, R90 ;  /* 0x0000002e2d2e7223 */ /* 0x000fe4000001005a */
[----:B------:R-:W0:Y:S01]  /*2730*/  LDS.64 R44, [R10+0x58] ;  /* 0x000058000a2c7984 */ /* 0x000e220000000a00 */
[----:B------:R-:W-:Y:S02]  /*2740*/  PRMT R47, R47, 0x7632, R47 ;  /* 0x000076322f2f7816 */ /* 0x000fe4000000002f */
[----:B------:R-:W-:-:S03]  /*2750*/  PRMT R85, R85, 0x7632, R85 ;  /* 0x0000763255557816 */ /* 0x000fc60000000055 */
[----:B------:R-:W-:Y:S02]  /*2760*/  IMAD.U32 R78, R47, 0x10000, RZ ;  /* 0x000100002f4e7824 */ /* 0x000fe400078e00ff */
[----:B------:R-:W-:Y:S02]  /*2770*/  IMAD.U32 R47, R85, 0x10000, RZ ;  /* 0x00010000552f7824 */ /* 0x000fe400078e00ff */
[----:B------:R-:W2:Y:S02]  /*2780*/  LDG.E.CONSTANT R85, desc[UR10][R92.64+0x4] ;  /* 0x0000040a5c557981 */ /* 0x000ea4000c1e9900 */
        /* <DEDUP_REMOVED lines=10> */
[----:B------:R-:W-:-:S03]  /*2830*/  IADD3.X R86, R50, R77, R29, P0, P1 ;  /* 0x0000004d32567210 */ /* 0x000fc600007e241d */
[----:B------:R-:W3:Y:S01]  /*2840*/  LDG.E.CONSTANT R79, desc[UR10][R90.64+0x4] ;  /* 0x0000040a5a4f7981 */ /* 0x000ee2000c1e9900 */
[----:B------:R-:W-:-:S04]  /*2850*/  LEA R76, P0, R47, UR6, 0x1 ;  /* 0x000000062f4c7c11 */ /* 0x000fc8000f8008ff */
[----:B------:R-:W-:-:S05]  /*2860*/  LEA.HI.X R77, R47, UR7, R86, 0x1, P0 ;  /* 0x000000072f4d7c11 */ /* 0x000fca00080f0c56 */
[----:B------:R-:W3:Y:S04]  /*2870*/  LDG.E.CONSTANT R86, desc[UR10][R76.64] ;  /* 0x0000000a4c567981 */ /* 0x000ee8000c1e9900 */
[----:B------:R0:W3:Y:S01]  /*2880*/  LDG.E.CONSTANT R92, desc[UR10][R76.64+0x4] ;  /* 0x0000040a4c5c7981 */ /* 0x0000e2000c1e9900 */
[----:B------:R-:W-:Y:S02]  /*2890*/  PRMT R44, R44, 0x7632, R44 ;  /* 0x000076322c2c7816 */ /* 0x000fe4000000002c */
[----:B------:R-:W-:Y:S02]  /*28a0*/  PRMT R47, R84, 0x7632, R47 ;  /* 0x00007632542f7816 */ /* 0x000fe4000000002f */
[----:B------:R-:W-:-:S03]  /*28b0*/  SHF.L.U32 R44, R44, 0x10, RZ ;  /* 0x000000102c2c7819 */ /* 0x000fc600000006ff */
[----:B------:R-:W-:Y:S02]  /*28c0*/  IMAD.U32 R47, R47, 0x10000, RZ ;  /* 0x000100002f2f7824 */ /* 0x000fe400078e00ff */
[----:B-----5:R-:W-:Y:S02]  /*28d0*/  IMAD.U32 R84, R83, 0x10000, RZ ;  /* 0x0001000053547824 */ /* 0x020fe400078e00ff */
[----:B------:R-:W-:Y:S01]  /*28e0*/  FFMA.FTZ R89, R44, R47, R89 ;  /* 0x0000002f2c597223 */ /* 0x000fe20000010059 */
        /* <DEDUP_REMOVED lines=8> */
[C---:B----4-:R-:W-:Y:S01]  /*2970*/  IMAD.U32 R44, R82.reuse, 0x10000, RZ ;  /* 0x00010000522c7824 */ /* 0x050fe200078e00ff */
[----:B------:R-:W-:-:S05]  /*2980*/  PRMT R82, R82, 0x7632, R82 ;  /* 0x0000763252527816 */ /* 0x000fca0000000052 */
[----:B0-----:R-:W-:Y:S02]  /*2990*/  IMAD.U32 R76, R82, 0x10000, RZ ;  /* 0x00010000524c7824 */ /* 0x001fe400078e00ff */
[C---:B-1----:R-:W-:Y:S01]  /*29a0*/  IMAD.U32 R45, R46.reuse, 0x10000, RZ ;  /* 0x000100002e2d7824 */ /* 0x042fe200078e00ff */
[----:B------:R-:W-:-:S03]  /*29b0*/  PRMT R46, R46, 0x7632, R46 ;  /* 0x000076322e2e7816 */ /* 0x000fc6000000002e */
[----:B------:R-:W-:Y:S02]  /*29c0*/  FFMA.FTZ R88, R45, R44, R88 ;  /* 0x0000002c2d587223 */ /* 0x000fe40000010058 */
[----:B------:R-:W0:Y:S01]  /*29d0*/  LDS.64 R44, [R10+0x68] ;  /* 0x000068000a2c7984 */ /* 0x000e220000000a00 */
[----:B------:R-:W-:Y:S01]  /*29e0*/  SHF.L.U32 R46, R46, 0x10, RZ ;  /* 0x000000102e2e7819 */ /* 0x000fe200000006ff */
[----:B------:R-:W-:-:S04]  /*29f0*/  IMAD.U32 R77, R47, 0x10000, RZ ;  /* 0x000100002f4d7824 */ /* 0x000fc800078e00ff */
[----:B------:R-:W-:Y:S01]  /*2a00*/  FFMA.FTZ R76, R46, R76, R89 ;  /* 0x0000004c2e4c7223 */ /* 0x000fe20000010059 */
[----:B------:R-:W-:Y:S01]  /*2a10*/  UMOV UR4, 0xffffffff ;  /* 0xffffffff00047882 */ /* 0x000fe20000000000 */
[----:B--2---:R-:W-:-:S04]  /*2a20*/  IMAD.U32 R46, R85, 0x10000, RZ ;  /* 0x00010000552e7824 */ /* 0x004fc800078e00ff */
[----:B------:R-:W-:Y:S01]  /*2a30*/  FFMA.FTZ R84, R77, R46, R84 ;  /* 0x0000002e4d547223 */ /* 0x000fe20000010054 */
[----:B------:R-:W-:Y:S02]  /*2a40*/  PRMT R77, R47, 0x7632, R77 ;  /* 0x000076322f4d7816 */ /* 0x000fe4000000004d */
[----:B------:R-:W1:Y:S01]  /*2a50*/  LDS.64 R46, [R10+0x70] ;  /* 0x000070000a2e7984 */ /* 0x000e620000000a00 */
[----:B------:R-:W-:Y:S02]  /*2a60*/  PRMT R85, R85, 0x7632, R85 ;  /* 0x0000763255557816 */ /* 0x000fe40000000055 */
[----:B------:R-:W-:-:S03]  /*2a70*/  IMAD.U32 R82, R77, 0x10000, RZ ;  /* 0x000100004d527824 */ /* 0x000fc600078e00ff */
[----:B------:R-:W-:Y:S02]  /*2a80*/  IMAD.U32 R85, R85, 0x10000, RZ ;  /* 0x0001000055557824 */ /* 0x000fe400078e00ff */
[----:B0-----:R-:W-:Y:S02]  /*2a90*/  IMAD.U32 R77, R44, 0x10000, RZ ;  /* 0x000100002c4d7824 */ /* 0x001fe400078e00ff */
[----:B------:R-:W-:Y:S01]  /*2aa0*/  FFMA.FTZ R87, R82, R85, R87 ;  /* 0x0000005552577223 */ /* 0x000fe20000010057 */
[----:B------:R-:W-:Y:S01]  /*2ab0*/  PRMT R44, R44, 0x7632, R44 ;  /* 0x000076322c2c7816 */ /* 0x000fe2000000002c */
[----:B---3--:R-:W-:-:S04]  /*2ac0*/  IMAD.U32 R82, R78, 0x10000, RZ ;  /* 0x000100004e527824 */ /* 0x008fc800078e00ff */
[----:B------:R-:W-:Y:S01]  /*2ad0*/  FFMA.FTZ R88, R77, R82, R88 ;  /* 0x000000524d587223 */ /* 0x000fe20000010058 */
[----:B------:R-:W-:Y:S01]  /*2ae0*/  SHF.L.U32 R77, R45, 0x10, RZ ;  /* 0x000000102d4d7819 */ /* 0x000fe200000006ff */
[----:B------:R-:W-:Y:S01]  /*2af0*/  IMAD.U32 R82, R79, 0x10000, RZ ;  /* 0x000100004f527824 */ /* 0x000fe200078e00ff */
[----:B------:R-:W-:Y:S02]  /*2b00*/  PRMT R45, R45, 0x7632, R45 ;  /* 0x000076322d2d7816 */ /* 0x000fe4000000002d */
[----:B------:R-:W-:Y:S01]  /*2b10*/  PRMT R79, R79, 0x7632, R79 ;  /* 0x000076324f4f7816 */ /* 0x000fe2000000004f */
[----:B------:R-:W-:Y:S01]  /*2b20*/  FFMA.FTZ R84, R77, R82, R84 ;  /* 0x000000524d547223 */ /* 0x000fe20000010054 */
[----:B------:R-:W-:Y:S01]  /*2b30*/  IMAD.U32 R77, R44, 0x10000, RZ ;  /* 0x000100002c4d7824 */ /* 0x000fe200078e00ff */
[----:B------:R-:W-:Y:S01]  /*2b40*/  PRMT R78, R78, 0x7632, R78 ;  /* 0x000076324e4e7816 */ /* 0x000fe2000000004e */
[----:B------:R-:W-:Y:S02]  /*2b50*/  IMAD.U32 R44, R45, 0x10000, RZ ;  /* 0x000100002d2c7824 */ /* 0x000fe400078e00ff */
[----:B------:R-:W-:-:S02]  /*2b60*/  IMAD.U32 R79, R79, 0x10000, RZ ;  /* 0x000100004f4f7824 */ /* 0x000fc400078e00ff */
[----:B------:R-:W-:Y:S02]  /*2b70*/  IMAD.U32 R78, R78, 0x10000, RZ ;  /* 0x000100004e4e7824 */ /* 0x000fe400078e00ff */
[----:B------:R-:W-:Y:S01]  /*2b80*/  FFMA.FTZ R87, R44, R79, R87 ;  /* 0x0000004f2c577223 */ /* 0x000fe20000010057 */
[C---:B-1----:R-:W-:Y:S01]  /*2b90*/  IMAD.U32 R45, R46.reuse, 0x10000, RZ ;  /* 0x000100002e2d7824 */ /* 0x042fe200078e00ff */
[----:B------:R-:W-:Y:S01]  /*2ba0*/  PRMT R46, R46, 0x7632, R46 ;  /* 0x000076322e2e7816 */ /* 0x000fe2000000002e */
[C---:B------:R-:W-:Y:S01]  /*2bb0*/  IMAD.U32 R44, R86.reuse, 0x10000, RZ ;  /* 0x00010000562c7824 */ /* 0x040fe200078e00ff */
[----:B------:R-:W-:Y:S01]  /*2bc0*/  PRMT R86, R86, 0x7632, R86 ;  /* 0x0000763256567816 */ /* 0x000fe20000000056 */
[----:B------:R-:W-:Y:S01]  /*2bd0*/  FFMA.FTZ R76, R77, R78, R76 ;  /* 0x0000004e4d4c7223 */ /* 0x000fe2000001004c */
[----:B------:R-:W-:Y:S01]  /*2be0*/  SHF.L.U32 R77, R46, 0x10, RZ ;  /* 0x000000102e4d7819 */ /* 0x000fe200000006ff */
[----:B------:R-:W-:Y:S02]  /*2bf0*/  FFMA.FTZ R88, R45, R44, R88 ;  /* 0x0000002c2d587223 */ /* 0x000fe40000010058 */
[----:B------:R-:W-:Y:S01]  /*2c00*/  IMAD.U32 R86, R86, 0x10000, RZ ;  /* 0x0001000056567824 */ /* 0x000fe200078e00ff */
[C---:B------:R-:W-:Y:S01]  /*2c10*/  PRMT R45, R47.reuse, 0x7632, R45 ;  /* 0x000076322f2d7816 */ /* 0x040fe2000000002d */
[----:B------:R-:W-:Y:S01]  /*2c20*/  IMAD.U32 R47, R47, 0x10000, RZ ;  /* 0x000100002f2f7824 */ /* 0x000fe200078e00ff */
[C---:B------:R-:W-:Y:S01]  /*2c30*/  PRMT R44, R92.reuse, 0x7632, R44 ;  /* 0x000076325c2c7816 */ /* 0x040fe2000000002c */
[----:B------:R-:W-:-:S02]  /*2c40*/  IMAD.U32 R92, R92, 0x10000, RZ ;  /* 0x000100005c5c7824 */ /* 0x000fc400078e00ff */
[----:B------:R-:W-:Y:S01]  /*2c50*/  FFMA.FTZ R77, R77, R86, R76 ;  /* 0x000000564d4d7223 */ /* 0x000fe2000001004c */
[----:B------:R-:W-:Y:S02]  /*2c60*/  IMAD.U32 R46, R45, 0x10000, RZ ;  /* 0x000100002d2e7824 */ /* 0x000fe400078e00ff */
[----:B------:R-:W-:Y:S02]  /*2c70*/  IMAD.U32 R44, R44, 0x10000, RZ ;  /* 0x000100002c2c7824 */ /* 0x000fe400078e00ff */
[----:B------:R-:W-:Y:S01]  /*2c80*/  FFMA.FTZ R47, R47, R92, R84 ;  /* 0x0000005c2f2f7223 */ /* 0x000fe20000010054 */
[----:B------:R-:W-:Y:S01]  /*2c90*/  FADD.FTZ R88, R88, R77 ;  /* 0x0000004d58587221 */ /* 0x000fe20000010000 */
[----:B------:R-:W-:-:S03]  /*2ca0*/  FFMA.FTZ R44, R46, R44, R87 ;  /* 0x0000002c2e2c7223 */ /* 0x000fc60000010057 */
[----:B------:R-:W-:-:S04]  /*2cb0*/  FADD.FTZ R47, R47, R88 ;  /* 0x000000582f2f7221 */ /* 0x000fc80000010000 */
[----:B------:R-:W-:Y:S01]  /*2cc0*/  FADD.FTZ R44, R44, R47 ;  /* 0x0000002f2c2c7221 */ /* 0x000fe20000010000 */
[----:B------:R-:W-:Y:S06]  /*2cd0*/  BRA.DIV UR4, `(.L_x_18854) ;  /* 0x0000006a04007947 */ /* 0x000fec000b800000 */
[----:B------:R0:W1:Y:S02]  /*2ce0*/  SHFL.BFLY PT, R45, R44, 0x1, 0x1f ;  /* 0x0c201f002c2d7f89 */ /* 0x00006400000e0000 */
.L_x_18921:
        /* <DEDUP_REMOVED lines=11> */
.L_x_18856:
[----:B------:R-:W-:Y:S05]  /*2da0*/  BSYNC B1 ;  /* 0x0000000000017941 */ /* 0x000fea0003800000 */
.L_x_18855:
[----:B------:R-:W-:Y:S01]  /*2db0*/  IADD3 R48, P0, R48, 0x10, RZ ;  /* 0x0000001030307810 */ /* 0x000fe20007f1e0ff */
[----:B0-----:R-:W-:Y:S01]  /*2dc0*/  VIADD R75, R75, 0x100 ;  /* 0x000001004b4b7836 */ /* 0x001fe20000000000 */
[----:B------:R-:W-:-:S03]  /*2dd0*/  IADD3 R73, R73, 0x40, RZ ;  /* 0x0000004049497810 */ /* 0x000fc60007ffe0ff */
[----:B------:R-:W-:Y:S01]  /*2de0*/  IMAD.X R49, RZ, RZ, R49, P0 ;  /* 0x000000ffff317224 */ /* 0x000fe200000e0631 */
[----:B------:R-:W-:Y:S07]  /*2df0*/  @!P1 BRA `(.L_x_18857) ;  /* 0xffffffe800289947 */ /* 0x000fee000383ffff */
[----:B------:R-:W-:Y:S05]  /*2e00*/  BRA `(.L_x_18852) ;  /* 0x00000018002c7947 */ /* 0x000fea0003800000 */
.L_x_18853:
[----:B------:R-:W-:Y:S01]  /*2e10*/  SHF.R.S32.HI R75, RZ, 0x1f, R0 ;  /* 0x0000001fff4b7819 */ /* 0x000fe20000011400 */
[----:B------:R-:W-:Y:S01]  /*2e20*/  VIADD R49, R49, 0x110 ;  /* 0x0000011031317836 */ /* 0x000fe20000000000 */
[----:B------:R-:W-:Y:S01]  /*2e30*/  ULDC.64 UR4, c[0x0][0x238] ;  /* 0x00008e0000047ab9 */ /* 0x000fe20000000a00 */
[----:B------:R-:W-:Y:S01]  /*2e40*/  IMAD.MOV.U32 R70, RZ, RZ, -0x800001 ;  /* 0xff7fffffff467424 */ /* 0x000fe200078e00ff */
[----:B------:R-:W-:Y:S02]  /*2e50*/  LEA.HI R75, R75, R0, RZ, 0x5 ;  /* 0x000000004b4b7211 */ /* 0x000fe400078f28ff */
[----:B------:R-:W-:Y:S02]  /*2e60*/  LEA R44, R44, R49, 0x18 ;  /* 0x000000312c2c7211 */ /* 0x000fe400078ec0ff */
[----:B------:R-:W-:-:S04]  /*2e70*/  SHF.R.S32.HI R76, RZ, 0x5, R75 ;  /* 0x00000005ff4c7819 */ /* 0x000fc8000001144b */
[C---:B------:R-:W-:Y:S01]  /*2e80*/  IADD3 R45, P0, R76.reuse, R45, RZ ;  /* 0x0000002d4c2d7210 */ /* 0x040fe20007f1e0ff */
[----:B------:R-:W-:-:S03]  /*2e90*/  IMAD R77, R76, 0x10, R73 ;  /* 0x000000104c4d7824 */ /* 0x000fc600078e0249 */
[----:B------:R-:W-:Y:S01]  /*2ea0*/  LEA R74, P1, R45, UR4, 0x2 ;  /* 0x000000042d4a7c11 */ /* 0x000fe2000f8210ff */
[----:B------:R-:W-:Y:S01]  /*2eb0*/  IMAD.U32 R78, R77, 0x4, R44 ;  /* 0x000000044d4e7824 */ /* 0x000fe200078e002c */
[----:B------:R-:W-:Y:S02]  /*2ec0*/  LEA.HI.X.SX32 R46, R76, R47, 0x1, P0 ;  /* 0x0000002f4c2e7211 */ /* 0x000fe400000f0eff */
[----:B------:R-:W-:Y:S02]  /*2ed0*/  IADD3 R75, -R72, 0x1, R77 ;  /* 0x00000001484b7810 */ /* 0x000fe40007ffe14d */
[----:B------:R-:W-:-:S07]  /*2ee0*/  LEA.HI.X R73, R45, UR5, R46, 0x2, P1 ;  /* 0x000000052d497c11 */ /* 0x000fce00088f142e */
.L_x_18861:
[----:B0-----:R-:W-:Y:S02]  /*2ef0*/  IMAD.MOV.U32 R44, RZ, RZ, R74 ;  /* 0x000000ffff2c7224 */ /* 0x001fe400078e004a */
[----:B------:R-:W-:-:S05]  /*2f00*/  IMAD.MOV.U32 R45, RZ, RZ, R73 ;  /* 0x000000ffff2d7224 */ /* 0x000fca00078e0049 */
[----:B------:R-:W2:Y:S01]  /*2f10*/  LDG.E.CONSTANT R44, desc[UR10][R44.64] ;  /* 0x0000000a2c2c7981 */ /* 0x000ea2000c1e9900 */
[----:B------:R-:W-:Y:S01]  /*2f20*/  MOV R82, R80 ;  /* 0x0000005000527202 */ /* 0x000fe20000000f00 */
[----:B------:R-:W-:Y:S01]  /*2f30*/  IMAD.MOV.U32 R83, RZ, RZ, R81 ;  /* 0x000000ffff537224 */ /* 0x000fe200078e0051 */
[----:B--2---:R-:W-:-:S03]  /*2f40*/  SHF.R.S32.HI R46, RZ, 0x1f, R44 ;  /* 0x0000001fff2e7819 */ /* 0x004fc6000001142c */
        /* <DEDUP_REMOVED lines=9> */
[C---:B------:R-:W-:Y:S01]  /*2fe0*/  LEA R48, P1, R49.reuse, UR14, 0x1 ;  /* 0x0000000e31307c11 */ /* 0x040fe2000f8208ff */
[----:B------:R-:W-:Y:S01]  /*2ff0*/  IMAD.X R44, R30, 0x1, R83, P0 ;  /* 0x000000011e2c7824 */ /* 0x000fe200000e0653 */
[----:B------:R-:W-:Y:S04]  /*3000*/  LDS.64 R46, [R10] ;  /* 0x000000000a2e7984 */ /* 0x000fe80000000a00 */
[----:B------:R-:W2:Y:S01]  /*3010*/  LDG.E.CONSTANT R86, desc[UR10][R84.64] ;  /* 0x0000000a54567981 */ /* 0x000ea2000c1e9900 */
[----:B------:R-:W-:-:S03]  /*3020*/  LEA.HI.X R49, R49, UR15, R44, 0x1, P1 ;  /* 0x0000000f31317c11 */ /* 0x000fc600088f0c2c */
[----:B------:R-:W0:Y:S04]  /*3030*/  LDS.64 R44, [R10+0x8] ;  /* 0x000008000a2c7984 */ /* 0x000e280000000a00 */
[----:B------:R-:W3:Y:S04]  /*3040*/  LDG.E.CONSTANT R90, desc[UR10][R48.64] ;  /* 0x0000000a305a7981 */ /* 0x000ee8000c1e9900 */
[----:B------:R1:W4:Y:S04]  /*3050*/  LDG.E.CONSTANT R88, desc[UR10][R84.64+0x4] ;  /* 0x0000040a54587981 */ /* 0x000328000c1e9900 */
[----:B------:R5:W4:Y:S01]  /*3060*/  LDG.E.CONSTANT R92, desc[UR10][R48.64+0x4] ;  /* 0x0000040a305c7981 */ /* 0x000b22000c1e9900 */
[----:B0-----:R-:W-:-:S02]  /*3070*/  IMAD.U32 R87, R44, 0x10000, RZ ;  /* 0x000100002c577824 */ /* 0x001fc400078e00ff */
[----:B--2---:R-:W-:-:S04]  /*3080*/  IMAD.U32 R89, R86, 0x10000, RZ ;  /* 0x0001000056597824 */ /* 0x004fc800078e00ff */
[----:B------:R-:W-:Y:S01]  /*3090*/  FMUL.FTZ R91, R87, R89 ;  /* 0x00000059575b7220 */ /* 0x000fe20000410000 */
[----:B------:R-:W-:Y:S02]  /*30a0*/  IMAD.U32 R89, R46, 0x10000, RZ ;  /* 0x000100002e597824 */ /* 0x000fe400078e00ff */
[----:B---3--:R-:W-:-:S04]  /*30b0*/  IMAD.U32 R87, R90, 0x10000, RZ ;  /* 0x000100005a577824 */ /* 0x008fc800078e00ff */
[----:B------:R-:W-:Y:S01]  /*30c0*/  FFMA.FTZ R89, R89, R87, R91 ;  /* 0x0000005759597223 */ /* 0x000fe2000001005b */
[----:B------:R-:W-:-:S04]  /*30d0*/  IADD3 R87, P0, P1, R66, R82, R65 ;  /* 0x0000005242577210 */ /* 0x000fc8000791e041 */
[----:B-1----:R-:W-:Y:S02]  /*30e0*/  LEA R84, P2, R87, UR14, 0x1 ;  /* 0x0000000e57547c11 */ /* 0x002fe4000f8408ff */
[----:B------:R-:W-:-:S04]  /*30f0*/  IADD3.X R91, R32, R83, R17, P0, P1 ;  /* 0x00000053205b7210 */ /* 0x000fc800007e2411 */
[----:B------:R-:W-:-:S05]  /*3100*/  LEA.HI.X R85, R87, UR15, R91, 0x1, P2 ;  /* 0x0000000f57557c11 */ /* 0x000fca00090f0c5b */
[----:B------:R-:W2:Y:S01]  /*3110*/  LDG.E.CONSTANT R87, desc[UR10][R84.64] ;  /* 0x0000000a54577981 */ /* 0x000ea2000c1e9900 */
[----:B------:R-:W-:Y:S02]  /*3120*/  PRMT R44, R44, 0x7632, R44 ;  /* 0x000076322c2c7816 */ /* 0x000fe4000000002c */
[----:B------:R-:W-:Y:S02]  /*3130*/  PRMT R86, R86, 0x7632, R86 ;  /* 0x0000763256567816 */ /* 0x000fe40000000056 */
[----:B------:R-:W-:Y:S02]  /*3140*/  SHF.L.U32 R44, R44, 0x10, RZ ;  /* 0x000000102c2c7819 */ /* 0x000fe400000006ff */
[----:B------:R-:W-:Y:S01]  /*3150*/  PRMT R46, R46, 0x7632, R46 ;  /* 0x000076322e2e7816 */ /* 0x000fe2000000002e */
[----:B-----5:R-:W-:Y:S01]  /*3160*/  IMAD.U32 R49, R86, 0x10000, RZ ;  /* 0x0001000056317824 */ /* 0x020fe200078e00ff */
[----:B------:R-:W-:Y:S01]  /*3170*/  PRMT R90, R90, 0x7632, R90 ;  /* 0x000076325a5a7816 */ /* 0x000fe2000000005a */
[----:B------:R-:W3:Y:S02]  /*3180*/  LDG.E.CONSTANT R86, desc[UR10][R84.64+0x4] ;  /* 0x0000040a54567981 */ /* 0x000ee4000c1e9900 */
[----:B------:R-:W-:Y:S01]  /*3190*/  FMUL.FTZ R91, R44, R49 ;  /* 0x000000312c5b7220 */ /* 0x000fe20000410000 */
[----:B------:R-:W-:-:S02]  /*31a0*/  IMAD.U32 R46, R46, 0x10000, RZ ;  /* 0x000100002e2e7824 */ /* 0x000fc400078e00ff */
[----:B------:R-:W-:Y:S02]  /*31b0*/  IMAD.U32 R49, R90, 0x10000, RZ ;  /* 0x000100005a317824 */ /* 0x000fe400078e00ff */
[C---:B------:R-:W-:Y:S02]  /*31c0*/  IMAD.U32 R44, R45.reuse, 0x10000, RZ ;  /* 0x000100002d2c7824 */ /* 0x040fe400078e00ff */
[----:B------:R-:W-:Y:S01]  /*31d0*/  FFMA.FTZ R90, R46, R49, R91 ;  /* 0x000000312e5a7223 */ /* 0x000fe2000001005b */
[----:B----4-:R-:W-:Y:S01]  /*31e0*/  IMAD.U32 R49, R88, 0x10000, RZ ;  /* 0x0001000058317824 */ /* 0x010fe200078e00ff */
[----:B------:R-:W-:Y:S01]  /*31f0*/  PRMT R45, R45, 0x7632, R45 ;  /* 0x000076322d2d7816 */ /* 0x000fe2000000002d */
[----:B------:R-:W-:Y:S02]  /*3200*/  IMAD.U32 R91, R47, 0x10000, RZ ;  /* 0x000100002f5b7824 */ /* 0x000fe400078e00ff */
[----:B------:R-:W-:Y:S01]  /*3210*/  FMUL.FTZ R46, R44, R49 ;  /* 0x000000312c2e7220 */ /* 0x000fe20000410000 */
[----:B------:R-:W-:Y:S01]  /*3220*/  PRMT R88, R88, 0x7632, R88 ;  /* 0x0000763258587816 */ /* 0x000fe20000000058 */
[----:B------:R-:W0:Y:S01]  /*3230*/  LDS.64 R48, [R10+0x10] ;  /* 0x000010000a307984 */ /* 0x000e220000000a00 */
[----:B------:R-:W-:Y:S01]  /*3240*/  SHF.L.U32 R45, R45, 0x10, RZ ;  /* 0x000000102d2d7819 */ /* 0x000fe200000006ff */
[----:B------:R-:W-:-:S02]  /*3250*/  IMAD.U32 R44, R92, 0x10000, RZ ;  /* 0x000100005c2c7824 */ /* 0x000fc400078e00ff */
[----:B------:R-:W-:Y:S02]  /*3260*/  IMAD.U32 R88, R88, 0x10000, RZ ;  /* 0x0001000058587824 */ /* 0x000fe400078e00ff */
[----:B------:R-:W-:Y:S02]  /*3270*/  FFMA.FTZ R91, R91, R44, R46 ;  /* 0x0000002c5b5b7223 */ /* 0x000fe4000001002e */
[----:B------:R-:W-:Y:S01]  /*3280*/  FMUL.FTZ R88, R45, R88 ;  /* 0x000000582d587220 */ /* 0x000fe20000410000 */
[----:B------:R-:W-:Y:S02]  /*3290*/  PRMT R47, R47, 0x7632, R47 ;  /* 0x000076322f2f7816 */ /* 0x000fe4000000002f */
[----:B------:R-:W-:-:S03]  /*32a0*/  PRMT R92, R92, 0x7632, R92 ;  /* 0x000076325c5c7816 */ /* 0x000fc6000000005c */
[----:B------:R-:W-:Y:S02]  /*32b0*/  IMAD.U32 R47, R47, 0x10000, RZ ;  /* 0x000100002f2f7824 */ /* 0x000fe400078e00ff */
[----:B------:R-:W-:-:S04]  /*32c0*/  IMAD.U32 R92, R92, 0x10000, RZ ;  /* 0x000100005c5c7824 */ /* 0x000fc800078e00ff */
[----:B------:R-:W-:Y:S01]  /*32d0*/  FFMA.FTZ R92, R47, R92, R88 ;  /* 0x0000005c2f5c7223 */ /* 0x000fe20000010058 */
[----:B0-----:R-:W-:Y:S02]  /*32e0*/  IMAD.U32 R44, R48, 0x10000, RZ ;  /* 0x00010000302c7824 */ /* 0x001fe400078e00ff */
[----:B--2---:R-:W-:-:S04]  /*32f0*/  IMAD.U32 R45, R87, 0x10000, RZ ;  /* 0x00010000572d7824 */ /* 0x004fc800078e00ff */
        /* <DEDUP_REMOVED lines=8> */
[----:B------:R0:W4:Y:S02]  /*3380*/  LDG.E.CONSTANT R84, desc[UR10][R46.64+0x4] ;  /* 0x0000040a2e547981 */ /* 0x000124000c1e9900 */
[----:B------:R-:W-:Y:S02]  /*3390*/  IMAD.U32 R45, R48, 0x10000, RZ ;  /* 0x00010000302d7824 */ /* 0x000fe400078e00ff */
[----:B------:R-:W-:Y:S01]  /*33a0*/  IMAD.U32 R87, R87, 0x10000, RZ ;  /* 0x0001000057577824 */ /* 0x000fe200078e00ff */
[----:B------:R-:W-:-:S03]  /*33b0*/  SHF.L.U32 R44, R49, 0x10, RZ ;  /* 0x00000010312c7819 */ /* 0x000fc600000006ff */
[----:B------:R-:W-:Y:S01]  /*33c0*/  FFMA.FTZ R90, R45, R87, R90 ;  /* 0x000000572d5a7223 */ /* 0x000fe2000001005a */
        /* <DEDUP_REMOVED lines=9> */
[----:B--2---:R-:W-:-:S04]  /*3460*/  IMAD.U32 R49, R85, 0x10000, RZ ;  /* 0x0001000055317824 */ /* 0x004fc800078e00ff */
[----:B------:R-:W-:Y:S01]  /*3470*/  FFMA.FTZ R89, R48, R49, R89 ;  /* 0x0000003130597223 */ /* 0x000fe20000010059 */
[----:B------:R-:W-:-:S04]  /*3480*/  IADD3 R49, P0, P1, R62, R82, R61 ;  /* 0x000000523e317210 */ /* 0x000fc8000791e03d */
[----:B------:R-:W-:Y:S02]  /*3490*/  LEA R48, P2, R49, UR14, 0x1 ;  /* 0x0000000e31307c11 */ /* 0x000fe4000f8408ff */
[----:B0-----:R-:W-:-:S04]  /*34a0*/  IADD3.X R46, R34, R83, R19, P0, P1 ;  /* 0x00000053222e7210 */ /* 0x001fc800007e2413 */
[----:B------:R-:W-:-:S05]  /*34b0*/  LEA.HI.X R49, R49, UR15, R46, 0x1, P2 ;  /* 0x0000000f31317c11 */ /* 0x000fca00090f0c2e */
[----:B------:R-:W2:Y:S01]  /*34c0*/  LDG.E.CONSTANT R88, desc[UR10][R48.64] ;  /* 0x0000000a30587981 */ /* 0x000ea2000c1e9900 */
[----:B------:R-:W-:Y:S02]  /*34d0*/  PRMT R44, R44, 0x7632, R44 ;  /* 0x000076322c2c7816 */ /* 0x000fe4000000002c */
[----:B------:R-:W-:Y:S01]  /*34e0*/  PRMT R85, R85, 0x7632, R85 ;  /* 0x0000763255557816 */ /* 0x000fe20000000055 */
[----:B----4-:R-:W-:Y:S01]  /*34f0*/  IMAD.U32 R46, R84, 0x10000, RZ ;  /* 0x00010000542e7824 */ /* 0x010fe200078e00ff */
[----:B------:R-:W3:Y:S01]  /*3500*/  LDG.E.CONSTANT R87, desc[UR10][R48.64+0x4] ;  /* 0x0000040a30577981 */ /* 0x000ee2000c1e9900 */
[----:B------:R-:W-:Y:S01]  /*3510*/  IMAD.U32 R47, R44, 0x10000, RZ ;  /* 0x000100002c2f7824 */ /* 0x000fe200078e00ff */
[----:B------:R-:W-:Y:S01]  /*3520*/  SHF.L.U32 R44, R45, 0x10, RZ ;  /* 0x000000102d2c7819 */ /* 0x000fe200000006ff */
[----:B------:R-:W-:-:S04]  /*3530*/  IMAD.U32 R85, R85, 0x10000, RZ ;  /* 0x0001000055557824 */ /* 0x000fc800078e00ff */
[----:B------:R-:W-:Y:S01]  /*3540*/  FFMA.FTZ R90, R47, R85, R90 ;  /* 0x000000552f5a7223 */ /* 0x000fe2000001005a */
[----:B------:R-:W-:Y:S02]  /*3550*/  FFMA.FTZ R91, R44, R46, R91 ;  /* 0x0000002e2c5b7223 */ /* 0x000fe4000001005b */
[----:B------:R-:W0:Y:S01]  /*3560*/  LDS.64 R46, [R10+0x20] ;  /* 0x000020000a2e7984 */ /* 0x000e220000000a00 */
        /* <DEDUP_REMOVED lines=14> */
[----:B------:R-:W-:-:S03]  /*3650*/  PRMT R88, R88, 0x7632, R88 ;  /* 0x0000763258587816 */ /* 0x000fc60000000058 */
[----:B------:R-:W-:Y:S02]  /*3660*/  IMAD.U32 R45, R46, 0x10000, RZ ;  /* 0x000100002e2d7824 */ /* 0x000fe400078e00ff */
[----:B------:R-:W-:Y:S01]  /*3670*/  IMAD.U32 R88, R88, 0x10000, RZ ;  /* 0x0001000058587824 */ /* 0x000fe200078e00ff */
[----:B------:R-:W-:-:S03]  /*3680*/  SHF.L.U32 R44, R47, 0x10, RZ ;  /* 0x000000102f2c7819 */ /* 0x000fc600000006ff */
[----:B------:R-:W-:Y:S01]  /*3690*/  FFMA.FTZ R90, R45, R88, R90 ;  /* 0x000000582d5a7223 */ /* 0x000fe2000001005a */
[----:B---3--:R-:W-:Y:S01]  /*36a0*/  IMAD.U32 R45, R87, 0x10000, RZ ;  /* 0x00010000572d7824 */ /* 0x008fe200078e00ff */
[----:B------:R-:W3:Y:S03]  /*36b0*/  LDG.E.CONSTANT R88, desc[UR10][R84.64+0x4] ;  /* 0x0000040a54587981 */ /* 0x000ee6000c1e9900 */
        /* <DEDUP_REMOVED lines=18> */
[----:B------:R-:W-:Y:S02]  /*37e0*/  IMAD.U32 R44, R86, 0x10000, RZ ;  /* 0x00010000562c7824 */ /* 0x000fe400078e00ff */
[----:B---3--:R-:W-:Y:S01]  /*37f0*/  IMAD.U32 R46, R88, 0x10000, RZ ;  /* 0x00010000582e7824 */ /* 0x008fe200078e00ff */
[----:B------:R-:W3:Y:S01]  /*3800*/  LDG.E.CONSTANT R86, desc[UR10][R48.64+0x4] ;  /* 0x0000040a30567981 */ /* 0x000ee2000c1e9900 */
[----:B------:R-:W-:Y:S01]  /*3810*/  FFMA.FTZ R90, R47, R44, R90 ;  /* 0x0000002c2f5a7223 */ /* 0x000fe2000001005a */
[----:B------:R-:W-:-:S05]  /*3820*/  SHF.L.U32 R44, R45, 0x10, RZ ;  /* 0x000000102d2c7819 */ /* 0x000fca00000006ff */
        /* <DEDUP_REMOVED lines=16> */
[----:B------:R-:W-:Y:S02]  /*3930*/  PRMT R44, R87, 0x7632, R44 ;  /* 0x00007632572c7816 */ /* 0x000fe4000000002c */
[----:B------:R-:W4:Y:S01]  /*3940*/  LDG.E.CONSTANT R87, desc[UR10][R84.64+0x4] ;  /* 0x0000040a54577981 */ /* 0x000f22000c1e9900 */
[----:B------:R-:W-:Y:S02]  /*3950*/  IMAD.U32 R45, R46, 0x10000, RZ ;  /* 0x000100002e2d7824 */ /* 0x000fe400078e00ff */
[----:B------:R-:W-:-:S04]  /*3960*/  IMAD.U32 R44, R44, 0x10000, RZ ;  /* 0x000100002c2c7824 */ /* 0x000fc800078e00ff */
[----:B------:R-:W-:Y:S01]  /*3970*/  FFMA.FTZ R90, R45, R44, R90 ;  /* 0x0000002c2d5a7223 */ /* 0x000fe2000001005a */
[----:B------:R-:W-:Y:S01]  /*3980*/  SHF.L.U32 R44, R47, 0x10, RZ ;  /* 0x000000102f2c7819 */ /* 0x000fe200000006ff */
[----:B---3--:R-:W-:-:S04]  /*3990*/  IMAD.U32 R45, R86, 0x10000, RZ ;  /* 0x00010000562d7824 */ /* 0x008fc800078e00ff */
        /* <DEDUP_REMOVED lines=19> */
[----:B----4-:R-:W-:Y:S01]  /*3ad0*/  IMAD.U32 R46, R87, 0x10000, RZ ;  /* 0x00010000572e7824 */ /* 0x010fe200078e00ff */
        /* <DEDUP_REMOVED lines=92> */
[----:B------:R0:W3:Y:S01]  /*40a0*/  LDG.E.CONSTANT R86, desc[UR10][R48.64+0x4] ;  /* 0x0000040a30567981 */ /* 0x0000e2000c1e9900 */
[----:B------:R-:W-:Y:S01]  /*40b0*/  FFMA.FTZ R90, R47, R44, R90 ;  /* 0x0000002c2f5a7223 */ /* 0x000fe2000001005a */
[----:B------:R-:W-:-:S05]  /*40c0*/  SHF.L.U32 R44, R45, 0x10, RZ ;  /* 0x000000102d2c7819 */ /* 0x000fca00000006ff */
[----:B------:R-:W-:Y:S02]  /*40d0*/  FFMA.FTZ R91, R44, R46, R91 ;  /* 0x0000002e2c5b7223 */ /* 0x000fe4000001005b */
[----:B------:R-:W1:Y:S01]  /*40e0*/  LDS.64 R46, [R10+0x60] ;  /* 0x000060000a2e7984 */ /* 0x000e620000000a00 */
[----:B------:R-:W-:Y:S02]  /*40f0*/  PRMT R45, R45, 0x7632, R45 ;  /* 0x000076322d2d7816 */ /* 0x000fe4000000002d */
[----:B------:R-:W-:-:S03]  /*4100*/  PRMT R88, R88, 0x7632, R88 ;  /* 0x0000763258587816 */ /* 0x000fc60000000058 */
[----:B------:R-:W-:Y:S02]  /*4110*/  IMAD.U32 R45, R45, 0x10000, RZ ;  /* 0x000100002d2d7824 */ /* 0x000fe400078e00ff */
[----:B------:R-:W-:-:S04]  /*4120*/  IMAD.U32 R88, R88, 0x10000, RZ ;  /* 0x0001000058587824 */ /* 0x000fc800078e00ff */
[----:B------:R-:W-:Y:S01]  /*4130*/  FFMA.FTZ R88, R45, R88, R92 ;  /* 0x000000582d587223 */ /* 0x000fe2000001005c */
[----:B------:R-:W-:-:S04]  /*4140*/  IADD3 R45, P0, P1, R7, R82, R14 ;  /* 0x00000052072d7210 */ /* 0x000fc8000791e00e */
[----:B0-----:R-:W-:Y:S01]  /*4150*/  IADD3.X R48, R43, R83, R28, P0, P1 ;  /* 0x000000532b307210 */ /* 0x001fe200007e241c */
[----:B-1----:R-:W-:Y:S01]  /*4160*/  IMAD.U32 R84, R46, 0x10000, RZ ;  /* 0x000100002e547824 */ /* 0x002fe200078e00ff */
[----:B------:R-:W-:-:S04]  /*4170*/  IADD3 R82, P0, P1, R8, R82, R15 ;  /* 0x0000005208527210 */ /* 0x000fc8000791e00f */
[----:B------:R-:W-:Y:S01]  /*4180*/  IADD3.X R83, R50, R83, R29, P0, P1 ;  /* 0x0000005332537210 */ /* 0x000fe200007e241d */
[----:B--2---:R-:W-:-:S04]  /*4190*/  IMAD.U32 R44, R87, 0x10000, RZ ;  /* 0x00010000572c7824 */ /* 0x004fc800078e00ff */
[----:B------:R-:W-:Y:S01]  /*41a0*/  FFMA.FTZ R84, R84, R44, R89 ;  /* 0x0000002c54547223 */ /* 0x000fe20000010059 */
[----:B------:R-:W-:-:S04]  /*41b0*/  LEA R44, P2, R45, UR14, 0x1 ;  /* 0x0000000e2d2c7c11 */ /* 0x000fc8000f8408ff */
[----:B------:R-:W-:-:S05]  /*41c0*/  LEA.HI.X R45, R45, UR15, R48, 0x1, P2 ;  /* 0x0000000f2d2d7c11 */ /* 0x000fca00090f0c30 */
[----:B------:R-:W2:Y:S01]  /*41d0*/  LDG.E.CONSTANT R85, desc[UR10][R44.64] ;  /* 0x0000000a2c557981 */ /* 0x000ea2000c1e9900 */
[----:B------:R-:W-:-:S03]  /*41e0*/  LEA R48, P0, R82, UR14, 0x1 ;  /* 0x0000000e52307c11 */ /* 0x000fc6000f8008ff */
[----:B------:R0:W4:Y:S01]  /*41f0*/  LDG.E.CONSTANT R89, desc[UR10][R44.64+0x4] ;  /* 0x0000040a2c597981 */ /* 0x000122000c1e9900 */
[----:B------:R-:W-:-:S05]  /*4200*/  LEA.HI.X R49, R82, UR15, R83, 0x1, P0 ;  /* 0x0000000f52317c11 */ /* 0x000fca00080f0c53 */
[----:B------:R-:W5:Y:S04]  /*4210*/  LDG.E.CONSTANT R82, desc[UR10][R48.64] ;  /* 0x0000000a30527981 */ /* 0x000f68000c1e9900 */
[----:B------:R1:W5:Y:S01]  /*4220*/  LDG.E.CONSTANT R83, desc[UR10][R48.64+0x4] ;  /* 0x0000040a30537981 */ /* 0x000362000c1e9900 */
[----:B0-----:R-:W-:Y:S01]  /*4230*/  SHF.L.U32 R44, R47, 0x10, RZ ;  /* 0x000000102f2c7819 */ /* 0x001fe200000006ff */
[----:B---3--:R-:W-:Y:S01]  /*4240*/  IMAD.U32 R45, R86, 0x10000, RZ ;  /* 0x00010000562d7824 */ /* 0x008fe200078e00ff */
[----:B------:R-:W-:-:S03]  /*4250*/  PRMT R46, R46, 0x7632, R46 ;  /* 0x000076322e2e7816 */ /* 0x000fc6000000002e */
[----:B------:R-:W-:Y:S02]  /*4260*/  FFMA.FTZ R91, R44, R45, R91 ;  /* 0x0000002d2c5b7223 */ /* 0x000fe4000001005b */
[----:B------:R-:W1:Y:S01]  /*4270*/  LDS.64 R44, [R10+0x68] ;  /* 0x000068000a2c7984 */ /* 0x000e620000000a00 */
[----:B------:R-:W-:Y:S01]  /*4280*/  PRMT R92, R87, 0x7632, R92 ;  /* 0x00007632575c7816 */ /* 0x000fe2000000005c */
[----:B------:R-:W-:-:S04]  /*4290*/  IMAD.U32 R87, R46, 0x10000, RZ ;  /* 0x000100002e577824 */ /* 0x000fc800078e00ff */
[----:B------:R-:W-:Y:S01]  /*42a0*/  IMAD.U32 R46, R92, 0x10000, RZ ;  /* 0x000100005c2e7824 */ /* 0x000fe200078e00ff */
[----:B------:R-:W-:-:S03]  /*42b0*/  PRMT R47, R47, 0x7632, R47 ;  /* 0x000076322f2f7816 */ /* 0x000fc6000000002f */
[----:B------:R-:W-:Y:S01]  /*42c0*/  FFMA.FTZ R90, R87, R46, R90 ;  /* 0x0000002e575a7223 */ /* 0x000fe2000001005a */
[----:B------:R-:W-:Y:S01]  /*42d0*/  PRMT R46, R86, 0x7632, R46 ;  /* 0x00007632562e7816 */ /* 0x000fe2000000002e */
[----:B------:R-:W-:-:S04]  /*42e0*/  IMAD.U32 R47, R47, 0x10000, RZ ;  /* 0x000100002f2f7824 */ /* 0x000fc800078e00ff */
[----:B------:R-:W-:-:S04]  /*42f0*/  IMAD.U32 R46, R46, 0x10000, RZ ;  /* 0x000100002e2e7824 */ /* 0x000fc800078e00ff */
[----:B------:R-:W-:Y:S02]  /*4300*/  FFMA.FTZ R88, R47, R46, R88 ;  /* 0x0000002e2f587223 */ /* 0x000fe40000010058 */
[----:B------:R-:W0:Y:S01]  /*4310*/  LDS.64 R46, [R10+0x70] ;  /* 0x000070000a2e7984 */ /* 0x000e220000000a00 */
[C---:B-1----:R-:W-:Y:S01]  /*4320*/  IMAD.U32 R49, R44.reuse, 0x10000, RZ ;  /* 0x000100002c317824 */ /* 0x042fe200078e00ff */
[----:B------:R-:W-:Y:S01]  /*4330*/  PRMT R44, R44, 0x7632, R44 ;  /* 0x000076322c2c7816 */ /* 0x000fe2000000002c */
[----:B------:R-:W-:Y:S01]  /*4340*/  UMOV UR4, 0xffffffff ;  /* 0xffffffff00047882 */ /* 0x000fe20000000000 */
[C---:B--2---:R-:W-:Y:S01]  /*4350*/  IMAD.U32 R48, R85.reuse, 0x10000, RZ ;  /* 0x0001000055307824 */ /* 0x044fe200078e00ff */
[----:B------:R-:W-:-:S03]  /*4360*/  PRMT R85, R85, 0x7632, R85 ;  /* 0x0000763255557816 */ /* 0x000fc60000000055 */
[----:B------:R-:W-:Y:S01]  /*4370*/  FFMA.FTZ R84, R49, R48, R84 ;  /* 0x0000003031547223 */ /* 0x000fe20000010054 */
[----:B------:R-:W-:Y:S02]  /*4380*/  IMAD.U32 R49, R44, 0x10000, RZ ;  /* 0x000100002c317824 */ /* 0x000fe400078e00ff */
[----:B------:R-:W-:Y:S02]  /*4390*/  IMAD.U32 R44, R85, 0x10000, RZ ;  /* 0x00010000552c7824 */ /* 0x000fe400078e00ff */
[----:B----4-:R-:W-:Y:S02]  /*43a0*/  IMAD.U32 R48, R89, 0x10000, RZ ;  /* 0x0001000059307824 */ /* 0x010fe400078e00ff */
[----:B------:R-:W-:Y:S01]  /*43b0*/  FFMA.FTZ R90, R49, R44, R90 ;  /* 0x0000002c315a7223 */ /* 0x000fe2000001005a */
[C---:B------:R-:W-:Y:S02]  /*43c0*/  SHF.L.U32 R44, R45.reuse, 0x10, RZ ;  /* 0x000000102d2c7819 */ /* 0x040fe400000006ff */
[----:B------:R-:W-:-:S02]  /*43d0*/  PRMT R45, R45, 0x7632, R45 ;  /* 0x000076322d2d7816 */ /* 0x000fc4000000002d */
[----:B------:R-:W-:-:S03]  /*43e0*/  PRMT R89, R89, 0x7632, R89 ;  /* 0x0000763259597816 */ /* 0x000fc60000000059 */
[----:B------:R-:W-:Y:S02]  /*43f0*/  IMAD.U32 R45, R45, 0x10000, RZ ;  /* 0x000100002d2d7824 */ /* 0x000fe400078e00ff */
[----:B------:R-:W-:Y:S02]  /*4400*/  IMAD.U32 R89, R89, 0x10000, RZ ;  /* 0x0001000059597824 */ /* 0x000fe400078e00ff */
[----:B------:R-:W-:Y:S01]  /*4410*/  FFMA.FTZ R91, R44, R48, R91 ;  /* 0x000000302c5b7223 */ /* 0x000fe2000001005b */
[----:B-----5:R-:W-:Y:S01]  /*4420*/  PRMT R44, R82, 0x7632, R44 ;  /* 0x00007632522c7816 */ /* 0x020fe2000000002c */
[----:B------:R-:W-:Y:S01]  /*4430*/  FFMA.FTZ R88, R45, R89, R88 ;  /* 0x000000592d587223 */ /* 0x000fe20000010058 */
[----:B0-----:R-:W-:-:S03]  /*4440*/  PRMT R45, R46, 0x7632, R45 ;  /* 0x000076322e2d7816 */ /* 0x001fc6000000002d */
[----:B------:R-:W-:Y:S02]  /*4450*/  IMAD.U32 R44, R44, 0x10000, RZ ;  /* 0x000100002c2c7824 */ /* 0x000fe400078e00ff */
[----:B------:R-:W-:Y:S02]  /*4460*/  IMAD.U32 R45, R45, 0x10000, RZ ;  /* 0x000100002d2d7824 */ /* 0x000fe400078e00ff */
[----:B------:R-:W-:Y:S02]  /*4470*/  IMAD.U32 R49, R46, 0x10000, RZ ;  /* 0x000100002e317824 */ /* 0x000fe400078e00ff */
[----:B------:R-:W-:Y:S02]  /*4480*/  IMAD.U32 R82, R82, 0x10000, RZ ;  /* 0x0001000052527824 */ /* 0x000fe400078e00ff */
[----:B------:R-:W-:Y:S01]  /*4490*/  FFMA.FTZ R90, R45, R44, R90 ;  /* 0x0000002c2d5a7223 */ /* 0x000fe2000001005a */
[C---:B------:R-:W-:Y:S02]  /*44a0*/  PRMT R45, R47.reuse, 0x7632, R45 ;  /* 0x000076322f2d7816 */ /* 0x040fe4000000002d */
[----:B------:R-:W-:Y:S01]  /*44b0*/  SHF.L.U32 R46, R47, 0x10, RZ ;  /* 0x000000102f2e7819 */ /* 0x000fe200000006ff */
[----:B------:R-:W-:Y:S01]  /*44c0*/  FFMA.FTZ R49, R49, R82, R84 ;  /* 0x0000005231317223 */ /* 0x000fe20000010054 */
[C---:B------:R-:W-:Y:S01]  /*44d0*/  PRMT R44, R83.reuse, 0x7632, R44 ;  /* 0x00007632532c7816 */ /* 0x040fe2000000002c */
[----:B------:R-:W-:-:S02]  /*44e0*/  IMAD.U32 R83, R83, 0x10000, RZ ;  /* 0x0001000053537824 */ /* 0x000fc400078e00ff */
        /* <DEDUP_REMOVED lines=9> */
.L_x_18924:
[----:B------:R-:W-:Y:S01]  /*4580*/  ISETP.NE.AND P0, PT, R71, RZ, PT ;  /* 0x000000ff4700720c */ /* 0x000fe20003f05270 */
[----:B------:R-:W-:Y:S02]  /*4590*/  VIADD R76, R76, 0x4 ;  /* 0x000000044c4c7836 */ /* 0x000fe40000000000 */
[----:B-1----:R-:W-:Y:S01]  /*45a0*/  FADD.FTZ R45, R44, R45 ;  /* 0x0000002d2c2d7221 */ /* 0x002fe20000010000 */
[----:B------:R-:W-:Y:S02]  /*45b0*/  BSSY B1, `(.L_x_18859) ;  /* 0x000000a000017945 */ /* 0x000fe40003800000 */
[----:B------:R-:W-:Y:S01]  /*45c0*/  ISETP.GE.AND P1, PT, R76, R3, PT ;  /* 0x000000034c00720c */ /* 0x000fe20003f26270 */
[----:B------:R-:W-:-:S06]  /*45d0*/  FMUL.FTZ R45, R45, UR13 ;  /* 0x0000000d2d2d7c20 */ /* 0x000fcc0008410000 */
[----:B------:R-:W-:Y:S06]  /*45e0*/  @P0 BRA `(.L_x_18860) ;  /* 0x0000000000180947 */ /* 0x000fec0003800000 */
[----:B0-----:R-:W-:Y:S02]  /*45f0*/  I2FP.F32.S32 R44, R75 ;  /* 0x0000004b002c7245 */ /* 0x001fe40000201400 */
[----:B------:R-:W-:-:S03]  /*4600*/  ISETP.GE.AND P0, PT, R77, R72, PT ;  /* 0x000000484d00720c */ /* 0x000fc60003f06270 */
[----:B------:R-:W-:-:S05]  /*4610*/  FFMA.FTZ R45, R44, R79, R45 ;  /* 0x0000004f2c2d7223 */ /* 0x000fca000001002d */
[----:B------:R-:W-:-:S05]  /*4620*/  FSEL R47, R45, RZ, !P0 ;  /* 0x000000ff2d2f7208 */ /* 0x000fca0004000000 */
[----:B------:R1:W-:Y:S01]  /*4630*/  STS [R78], R47 ;  /* 0x0000002f4e007388 */ /* 0x0003e20000000800 */
[----:B------:R-:W-:-:S07]  /*4640*/  @!P0 FMNMX.FTZ R70, R70, R45, !PT ;  /* 0x0000002d46468209 */ /* 0x000fce0007810000 */
.L_x_18860:
[----:B------:R-:W-:Y:S05]  /*4650*/  BSYNC B1 ;  /* 0x0000000000017941 */ /* 0x000fea0003800000 */
.L_x_18859:
[----:B------:R-:W-:Y:S01]  /*4660*/  IADD3 R74, P0, R74, 0x10, RZ ;  /* 0x000000104a4a7810 */ /* 0x000fe20007f1e0ff */
[----:B-1----:R-:W-:Y:S02]  /*4670*/  VIADD R78, R78, 0x100 ;  /* 0x000001004e4e7836 */ /* 0x002fe40000000000 */
[----:B------:R-:W-:Y:S01]  /*4680*/  VIADD R77, R77, 0x40 ;  /* 0x000000404d4d7836 */ /* 0x000fe20000000000 */
[----:B------:R-:W-:Y:S01]  /*4690*/  IADD3.X R73, RZ, R73, RZ, P0, !PT ;  /* 0x00000049ff497210 */ /* 0x000fe200007fe4ff */
[----:B------:R-:W-:Y:S01]  /*46a0*/  VIADD R75, R75, 0x40 ;  /* 0x000000404b4b7836 */ /* 0x000fe20000000000 */
[----:B------:R-:W-:Y:S07]  /*46b0*/  @!P1 BRA `(.L_x_18861) ;  /* 0xffffffe8000c9947 */ /* 0x000fee000383ffff */
.L_x_18852:
[----:B------:R-:W-:Y:S05]  /*46c0*/  BSYNC B0 ;  /* 0x0000000000007941 */ /* 0x000fea0003800000 */
.L_x_18851:
[----:B------:R-:W1:Y:S01]  /*46d0*/  S2R R25, SR_TID.X ;  /* 0x0000000000197919 */ /* 0x000e620000002100 */
[----:B------:R-:W-:Y:S01]  /*46e0*/  UMOV UR4, 0xffffffff ;  /* 0xffffffff00047882 */ /* 0x000fe20000000000 */
[----:B-1----:R-:W-:-:S04]  /*46f0*/  SHF.R.S32.HI R4, RZ, 0x1f, R25 ;  /* 0x0000001fff047819 */ /* 0x002fc80000011419 */
        /* <DEDUP_REMOVED lines=12> */
.L_x_18930:
        /* <DEDUP_REMOVED lines=11> */
[----:B--2---:R-:W-:Y:S02]  /*4870*/  IMAD.MOV.U32 R6, RZ, RZ, -0x800001 ;  /* 0xff7fffffff067424 */ /* 0x004fe400078e00ff */
[----:B------:R-:W-:Y:S02]  /*4880*/  VIADD R9, R72, 0xf ;  /* 0x0000000f48097836 */ /* 0x000fe40000000000 */
[----:B------:R-:W-:Y:S03]  /*4890*/  BSSY B0, `(.L_x_18863) ;  /* 0x00000f4000007945 */ /* 0x000fe60003800000 */
[----:B------:R-:W-:-:S05]  /*48a0*/  SHF.R.S32.HI R10, RZ, 0x1f, R9 ;  /* 0x0000001fff0a7819 */ /* 0x000fca0000011409 */
[----:B------:R-:W2:Y:S01]  /*48b0*/  @!P0 S2R R5, SR_CgaCtaId ;  /* 0x0000000000058919 */ /* 0x000ea20000008800 */
[----:B------:R-:W-:-:S05]  /*48c0*/  @!P0 MOV R4, 0x400 ;  /* 0x0000040000048802 */ /* 0x000fca0000000f00 */
[----:B------:R-:W-:-:S05]  /*48d0*/  @!P0 VIADD R4, R4, 0xf0 ;  /* 0x000000f004048836 */ /* 0x000fca0000000000 */
[----:B--2---:R-:W-:-:S05]  /*48e0*/  @!P0 LEA R4, R5, R4, 0x18 ;  /* 0x0000000405048211 */ /* 0x004fca00078ec0ff */
[----:B-1----:R-:W-:-:S05]  /*48f0*/  @!P0 IMAD R7, R25, 0x4, R4 ;  /* 0x0000000419078824 */ /* 0x002fca00078e0204 */
[----:B------:R1:W2:Y:S02]  /*4900*/  @!P0 LDS R6, [R7] ;  /* 0x0000000007068984 */ /* 0x0002a40000000800 */
[----:B-1----:R-:W-:Y:S02]  /*4910*/  HFMA2.MMA R7, -RZ, RZ, 0, 0 ;  /* 0x00000000ff077435 */ /* 0x002fe400000001ff */
[----:B--2---:R-:W1:Y:S02]  /*4920*/  SHFL.BFLY PT, R5, R6, 0x2, 0x1f ;  /* 0x0c401f0006057f89 */ /* 0x004e6400000e0000 */
[----:B-1----:R-:W-:-:S05]  /*4930*/  FMNMX.FTZ R8, R5, R6, !PT ;  /* 0x0000000605087209 */ /* 0x002fca0007810000 */
[----:B------:R-:W1:Y:S02]  /*4940*/  SHFL.BFLY PT, R5, R8, 0x1, 0x1f ;  /* 0x0c201f0008057f89 */ /* 0x000e6400000e0000 */
[----:B-1----:R-:W-:Y:S02]  /*4950*/  FMNMX.FTZ R4, R8, R5, !PT ;  /* 0x0000000508047209 */ /* 0x002fe40007810000 */
[----:B------:R-:W-:-:S04]  /*4960*/  LEA.HI R5, R10, R9, RZ, 0x4 ;  /* 0x000000090a057211 */ /* 0x000fc800078f20ff */
[----:B------:R-:W-:Y:S01]  /*4970*/  LOP3.LUT R5, R5, 0xfffffff0, RZ, 0xc0, !PT ;  /* 0xfffffff005057812 */ /* 0x000fe200078ec0ff */
[----:B------:R-:W1:Y:S03]  /*4980*/  SHFL.IDX PT, R4, R4, RZ, 0x1f ;  /* 0x00001fff04047589 */ /* 0x000e6600000e0000 */
[----:B------:R-:W-:-:S04]  /*4990*/  VIMNMX R5, R72, R5, PT ;  /* 0x0000000548057248 */ /* 0x000fc80003fe0100 */
[----:B------:R-:W-:-:S13]  /*49a0*/  ISETP.GE.AND P1, PT, R0, R5, PT ;  /* 0x000000050000720c */ /* 0x000fda0003f26270 */
        /* <DEDUP_REMOVED lines=17> */
.L_x_18867:
        /* <DEDUP_REMOVED lines=11> */
.L_x_18866:
[----:B------:R-:W-:Y:S05]  /*4b70*/  BSYNC B1 ;  /* 0x0000000000017941 */ /* 0x000fea0003800000 */
.L_x_18865:
        /* <DEDUP_REMOVED lines=12> */
[----:B------:R-:W-:Y:S01]  /*4c40*/  PLOP3.LUT P0, PT, PT, PT, PT, 0x8, 0x0 ;  /* 0x000000000000781c */ /* 0x000fe20003f0e170 */
[----:B------:R-:W-:-:S12]  /*4c50*/  VIADD R43, R5, 0xfffffa00 ;  /* 0xfffffa00052b7836 */ /* 0x000fd80000000000 */
.L_x_18870:
[----:B------:R-:W1:Y:S01]  /*4c60*/  LDS R9, [R6+-0x400] ;  /* 0xfffc000006097984 */ /* 0x000e620000000800 */
[----:B------:R-:W-:-:S03]  /*4c70*/  VIADD R8, R8, 0x800 ;  /* 0x0000080008087836 */ /* 0x000fc60000000000 */
[----:B------:R-:W2:Y:S02]  /*4c80*/  LDS R11, [R6+-0x200] ;  /* 0xfffe0000060b7984 */ /* 0x000ea40000000800 */
        /* <DEDUP_REMOVED lines=9> */
[----:B-1----:R-:W-:-:S03]  /*4d20*/  FADD.FTZ R9, -R4, R9 ;  /* 0x0000000904097221 */ /* 0x002fc60000010100 */
[----:B------:R-:W1:Y:S01]  /*4d30*/  LDS R31, [R6+0x1000] ;  /* 0x00100000061f7984 */ /* 0x000e620000000800 */
[----:B------:R-:W-:Y:S01]  /*4d40*/  FMUL.FTZ R9, R9, 1.4426950216293334961 ;  /* 0x3fb8aa3b09097820 */ /* 0x000fe20000410000 */
[C---:B--2---:R-:W-:Y:S02]  /*4d50*/  FADD.FTZ R11, -R4.reuse, R11 ;  /* 0x0000000b040b7221 */ /* 0x044fe40000010100 */
[----:B------:R-:W2:Y:S01]  /*4d60*/  LDS R33, [R6+0x1200] ;  /* 0x0012000006217984 */ /* 0x000ea20000000800 */
[C---:B---3--:R-:W-:Y:S01]  /*4d70*/  FADD.FTZ R13, -R4.reuse, R13 ;  /* 0x0000000d040d7221 */ /* 0x048fe20000010100 */
        /* <DEDUP_REMOVED lines=9> */
[----:B------:R-:W1:Y:S01]  /*4e10*/  MUFU.EX2 R11, R11 ;  /* 0x0000000b000b7308 */ /* 0x000e620000000800 */
[----:B------:R-:W-:Y:S01]  /*4e20*/  FMUL.FTZ R17, R17, 1.4426950216293334961 ;  /* 0x3fb8aa3b11117820 */ /* 0x000fe20000410000 */
[C---:B------:R-:W-:Y:S01]  /*4e30*/  FADD.FTZ R19, -R4.reuse, R19 ;  /* 0x0000001304137221 */ /* 0x040fe20000010100 */
[----:B------:R-:W0:Y:S01]  /*4e40*/  LDS R41, [R6+0x1a00] ;  /* 0x001a000006297984 */ /* 0x000e220000000800 */
[C---:B------:R-:W-:Y:S02]  /*4e50*/  FADD.FTZ R21, -R4.reuse, R21 ;  /* 0x0000001504157221 */ /* 0x040fe40000010100 */
[----:B------:R-:W-:Y:S02]  /*4e60*/  FMUL.FTZ R19, R19, 1.4426950216293334961 ;  /* 0x3fb8aa3b13137820 */ /* 0x000fe40000410000 */
[----:B------:R-:W2:Y:S01]  /*4e70*/  MUFU.EX2 R13, R13 ;  /* 0x0000000d000d7308 */ /* 0x000ea20000000800 */
[----:B------:R-:W-:Y:S01]  /*4e80*/  FADD.FTZ R7, R9, R7 ;  /* 0x0000000709077221 */ /* 0x000fe20000010000 */
[----:B------:R-:W-:Y:S01]  /*4e90*/  FMUL.FTZ R21, R21, 1.4426950216293334961 ;  /* 0x3fb8aa3b15157820 */ /* 0x000fe20000410000 */
[C---:B------:R-:W-:Y:S01]  /*4ea0*/  FADD.FTZ R23, -R4.reuse, R23 ;  /* 0x0000001704177221 */ /* 0x040fe20000010100 */
[----:B------:R-:W-:Y:S01]  /*4eb0*/  STS [R6+-0x400], R9 ;  /* 0xfffc000906007388 */ /* 0x000fe20000000800 */
[----:B------:R-:W-:-:S02]  /*4ec0*/  FADD.FTZ R27, -R4, R27 ;  /* 0x0000001b041b7221 */ /* 0x000fc40000010100 */
[----:B------:R-:W-:Y:S01]  /*4ed0*/  FMUL.FTZ R23, R23, 1.4426950216293334961 ;  /* 0x3fb8aa3b17177820 */ /* 0x000fe20000410000 */
[----:B------:R-:W3:Y:S01]  /*4ee0*/  MUFU.EX2 R15, R15 ;  /* 0x0000000f000f7308 */ /* 0x000ee20000000800 */
[----:B-1----:R-:W-:Y:S01]  /*4ef0*/  FADD.FTZ R7, R7, R11 ;  /* 0x0000000b07077221 */ /* 0x002fe20000010000 */
[----:B------:R-:W-:Y:S01]  /*4f00*/  FMUL.FTZ R27, R27, 1.4426950216293334961 ;  /* 0x3fb8aa3b1b1b7820 */ /* 0x000fe20000410000 */
[C---:B------:R-:W-:Y:S01]  /*4f10*/  FADD.FTZ R29, -R4.reuse, R29 ;  /* 0x0000001d041d7221 */ /* 0x040fe20000010100 */
[----:B------:R-:W-:Y:S01]  /*4f20*/  STS [R6+-0x200], R11 ;  /* 0xfffe000b06007388 */ /* 0x000fe20000000800 */
[C---:B------:R-:W-:Y:S02]  /*4f30*/  FADD.FTZ R31, -R4.reuse, R31 ;  /* 0x0000001f041f7221 */ /* 0x040fe40000010100 */
[----:B------:R-:W-:Y:S01]  /*4f40*/  FMUL.FTZ R29, R29, 1.4426950216293334961 ;  /* 0x3fb8aa3b1d1d7820 */ /* 0x000fe20000410000 */
[----:B------:R-:W1:Y:S01]  /*4f50*/  MUFU.EX2 R17, R17 ;  /* 0x0000001100117308 */ /* 0x000e620000000800 */
[----:B--2---:R-:W-:Y:S01]  /*4f60*/  FADD.FTZ R7, R7, R13 ;  /* 0x0000000d07077221 */ /* 0x004fe20000010000 */
[----:B------:R-:W-:Y:S01]  /*4f70*/  FMUL.FTZ R31, R31, 1.4426950216293334961 ;  /* 0x3fb8aa3b1f1f7820 */ /* 0x000fe20000410000 */
[C---:B------:R-:W-:Y:S01]  /*4f80*/  FADD.FTZ R33, -R4.reuse, R33 ;  /* 0x0000002104217221 */ /* 0x040fe20000010100 */
[----:B------:R-:W-:Y:S03]  /*4f90*/  STS [R6], R13 ;  /* 0x0000000d06007388 */ /* 0x000fe60000000800 */
[----:B------:R-:W-:Y:S01]  /*4fa0*/  FMUL.FTZ R33, R33, 1.4426950216293334961 ;  /* 0x3fb8aa3b21217820 */ /* 0x000fe20000410000 */
[----:B------:R-:W2:Y:S01]  /*4fb0*/  MUFU.EX2 R19, R19 ;  /* 0x0000001300137308 */ /* 0x000ea20000000800 */
[----:B---3--:R-:W-:Y:S01]  /*4fc0*/  FADD.FTZ R7, R7, R15 ;  /* 0x0000000f07077221 */ /* 0x008fe20000010000 */
[C---:B------:R-:W-:Y:S01]  /*4fd0*/  FADD.FTZ R35, -R4.reuse, R35 ;  /* 0x0000002304237221 */ /* 0x040fe20000010100 */
[C---:B----4-:R-:W-:Y:S01]  /*4fe0*/  FADD.FTZ R37, -R4.reuse, R37 ;  /* 0x0000002504257221 */ /* 0x050fe20000010100 */
[----:B------:R-:W-:Y:S02]  /*4ff0*/  STS [R6+0x200], R15 ;  /* 0x0002000f06007388 */ /* 0x000fe40000000800 */
[----:B------:R-:W-:Y:S01]  /*5000*/  FMUL.FTZ R35, R35, 1.4426950216293334961 ;  /* 0x3fb8aa3b23237820 */ /* 0x000fe20000410000 */
[----:B------:R-:W-:Y:S01]  /*5010*/  FMUL.FTZ R37, R37, 1.4426950216293334961 ;  /* 0x3fb8aa3b25257820 */ /* 0x000fe20000410000 */
[----:B------:R-:W3:Y:S01]  /*5020*/  MUFU.EX2 R21, R21 ;  /* 0x0000001500157308 */ /* 0x000ee20000000800 */
[----:B-1----:R-:W-:Y:S01]  /*5030*/  FADD.FTZ R7, R7, R17 ;  /* 0x0000001107077221 */ /* 0x002fe20000010000 */
[C---:B0-----:R-:W-:Y:S01]  /*5040*/  FADD.FTZ R39, -R4.reuse, R39 ;  /* 0x0000002704277221 */ /* 0x041fe20000010100 */
[----:B------:R-:W-:Y:S01]  /*5050*/  FADD.FTZ R41, -R4, R41 ;  /* 0x0000002904297221 */ /* 0x000fe20000010100 */
[----:B------:R-:W-:Y:S02]  /*5060*/  STS [R6+0x400], R17 ;  /* 0x0004001106007388 */ /* 0x000fe40000000800 */
[----:B------:R-:W-:Y:S01]  /*5070*/  FMUL.FTZ R39, R39, 1.4426950216293334961 ;  /* 0x3fb8aa3b27277820 */ /* 0x000fe20000410000 */
[----:B------:R-:W-:Y:S01]  /*5080*/  FMUL.FTZ R41, R41, 1.4426950216293334961 ;  /* 0x3fb8aa3b29297820 */ /* 0x000fe20000410000 */
[----:B------:R-:W0:Y:S01]  /*5090*/  MUFU.EX2 R23, R23 ;  /* 0x0000001700177308 */ /* 0x000e220000000800 */
[----:B--2---:R-:W-:Y:S01]  /*50a0*/  FADD.FTZ R7, R7, R19 ;  /* 0x0000001307077221 */ /* 0x004fe20000010000 */
        /* <DEDUP_REMOVED lines=31> */
.L_x_18869:
[----:B------:R-:W-:Y:S05]  /*52a0*/  BSYNC B1 ;  /* 0x0000000000017941 */ /* 0x000fea0003800000 */
.L_x_18868:
[----:B------:R-:W-:Y:S01]  /*52b0*/  IMAD.IADD R9, R5, 0x1, -R8 ;  /* 0x0000000105097824 */ /* 0x000fe200078e0a08 */
[----:B------:R-:W-:Y:S04]  /*52c0*/  BSSY B1, `(.L_x_18871) ;  /* 0x0000036000017945 */ /* 0x000fe80003800000 */
        /* <DEDUP_REMOVED lines=8> */
[----:B------:R-:W0:Y:S04]  /*5350*/  LDS R17, [R6+0x400] ;  /* 0x0004000006117984 */ /* 0x000e280000000800 */
[----:B------:R-:W0:Y:S04]  /*5360*/  LDS R19, [R6+0x600] ;  /* 0x0006000006137984 */ /* 0x000e280000000800 */
        /* <DEDUP_REMOVED lines=42> */
[----:B0-----:R-:W-:-:S07]  /*5610*/  IADD3 R6, R6, 0x1000, RZ ;  /* 0x0000100006067810 */ /* 0x001fce0007ffe0ff */
.L_x_18872:
[----:B------:R-:W-:Y:S05]  /*5620*/  BSYNC B1 ;  /* 0x0000000000017941 */ /* 0x000fea0003800000 */
.L_x_18871:
        /* <DEDUP_REMOVED lines=26> */
.L_x_18864:
[----:B------:R-:W-:Y:S05]  /*57d0*/  BSYNC B0 ;  /* 0x0000000000007941 */ /* 0x000fea0003800000 */
.L_x_18863:
[----:B-1----:R-:W1:Y:S01]  /*57e0*/  SHFL.BFLY PT, R4, R7, 0x10, 0x1f ;  /* 0x0e001f0007047f89 */ /* 0x002e6200000e0000 */
[----:B------:R-:W-:Y:S01]  /*57f0*/  LOP3.LUT P0, R10, R0, 0x1f, RZ, 0xc0, !PT ;  /* 0x0000001f000a7812 */ /* 0x000fe2000780c0ff */
[----:B------:R-:W-:Y:S03]  /*5800*/  BSSY B0, `(.L_x_18873) ;  /* 0x00000ab000007945 */ /* 0x000fe60003800000 */
[----:B------:R-:W-:-:S09]  /*5810*/  ISETP.GT.U32.AND P2, PT, R10, 0x3, PT ;  /* 0x000000030a00780c */ /* 0x000fd20003f44070 */
[----:B------:R-:W2:Y:S04]  /*5820*/  @!P0 S2R R12, SR_CgaCtaId ;  /* 0x00000000000c8919 */ /* 0x000ea80000008800 */
[----:B------:R-:W3:Y:S01]  /*5830*/  @!P2 S2R R14, SR_CgaCtaId ;  /* 0x00000000000ea919 */ /* 0x000ee20000008800 */
[----:B-1----:R-:W-:-:S05]  /*5840*/  FADD.FTZ R4, R4, R7 ;  /* 0x0000000704047221 */ /* 0x002fca0000010000 */
[----:B----4-:R-:W1:Y:S02]  /*5850*/  SHFL.BFLY PT, R9, R4, 0x8, 0x1f ;  /* 0x0d001f0004097f89 */ /* 0x010e6400000e0000 */
[----:B-1----:R-:W-:Y:S01]  /*5860*/  FADD.FTZ R9, R4, R9 ;  /* 0x0000000904097221 */ /* 0x002fe20000010000 */
[----:B------:R-:W-:-:S04]  /*5870*/  @!P0 MOV R4, 0x400 ;  /* 0x0000040000048802 */ /* 0x000fc80000000f00 */
[----:B------:R-:W1:Y:S01]  /*5880*/  SHFL.BFLY PT, R6, R9, 0x4, 0x1f ;  /* 0x0c801f0009067f89 */ /* 0x000e6200000e0000 */
[----:B------:R-:W-:Y:S01]  /*5890*/  @!P0 VIADD R7, R4, 0xf0 ;  /* 0x000000f004078836 */ /* 0x000fe20000000000 */
[----:B------:R-:W-:-:S04]  /*58a0*/  @!P0 SHF.R.U32.HI R4, RZ, 0x3, R0 ;  /* 0x00000003ff048819 */ /* 0x000fc80000011600 */
[----:B--2---:R-:W-:Y:S02]  /*58b0*/  @!P0 LEA R7, R12, R7, 0x18 ;  /* 0x000000070c078211 */ /* 0x004fe400078ec0ff */
[----:B------:R-:W-:-:S05]  /*58c0*/  @!P0 LOP3.LUT R4, R4, 0x1ffffffc, RZ, 0xc0, !PT ;  /* 0x1ffffffc04048812 */ /* 0x000fca00078ec0ff */
[----:B------:R-:W-:Y:S02]  /*58d0*/  @!P0 IMAD.IADD R7, R4, 0x1, R7 ;  /* 0x0000000104078824 */ /* 0x000fe400078e0207 */
[----:B-1----:R-:W-:Y:S01]  /*58e0*/  FADD.FTZ R6, R9, R6 ;  /* 0x0000000609067221 */ /* 0x002fe20000010000 */
[----:B------:R-:W-:-:S04]  /*58f0*/  @!P2 MOV R9, 0x400 ;  /* 0x000004000009a802 */ /* 0x000fc80000000f00 */
[----:B------:R-:W1:Y:S01]  /*5900*/  SHFL.BFLY PT, R11, R6, 0x2, 0x1f ;  /* 0x0c401f00060b7f89 */ /* 0x000e6200000e0000 */
[----:B------:R-:W-:-:S05]  /*5910*/  @!P2 VIADD R9, R9, 0xf0 ;  /* 0x000000f00909a836 */ /* 0x000fca0000000000 */
[----:B---3--:R-:W-:-:S05]  /*5920*/  @!P2 LEA R9, R14, R9, 0x18 ;  /* 0x000000090e09a211 */ /* 0x008fca00078ec0ff */
[----:B------:R-:W-:Y:S02]  /*5930*/  @!P2 IMAD R10, R10, 0x4, R9 ;  /* 0x000000040a0aa824 */ /* 0x000fe400078e0209 */
        /* <DEDUP_REMOVED lines=13> */
[----:B-1----:R-:W-:Y:S01]  /*5a10*/  FADD.FTZ R4, R4, 9.9999999747524270788e-07 ;  /* 0x358637bd04047421 */ /* 0x002fe20000010000 */
[----:B------:R-:W-:Y:S03]  /*5a20*/  BSSY B1, `(.L_x_18875) ;  /* 0x0000017000017945 */ /* 0x000fe60003800000 */
[----:B------:R-:W-:Y:S01]  /*5a30*/  IMAD.IADD R6, R6, 0x1, R5 ;  /* 0x0000000106067824 */ /* 0x000fe200078e0205 */
[----:B------:R1:W2:Y:S04]  /*5a40*/  MUFU.RCP R33, R4 ;  /* 0x0000000400217308 */ /* 0x0002a80000001000 */
[----:B------:R-:W-:-:S02]  /*5a50*/  LEA.HI R7, R6, 0x1, RZ, 0x19 ;  /* 0x0000000106077811 */ /* 0x000fc400078fc8ff */
[----:B------:R-:W-:Y:S01]  /*5a60*/  ISETP.GE.U32.AND P1, PT, R6, 0x180, PT ;  /* 0x000001800600780c */ /* 0x000fe20003f26070 */
[----:B------:R-:W-:Y:S01]  /*5a70*/  IMAD.MOV.U32 R6, RZ, RZ, R0 ;  /* 0x000000ffff067224 */ /* 0x000fe200078e0000 */
[----:B------:R-:W-:-:S13]  /*5a80*/  LOP3.LUT P0, R7, R7, 0x3, RZ, 0xc0, !PT ;  /* 0x0000000307077812 */ /* 0x000fda000780c0ff */
[----:B-12---:R-:W-:Y:S05]  /*5a90*/  @!P0 BRA `(.L_x_18876) ;  /* 0x00000000003c8947 */ /* 0x006fea0003800000 */
[----:B------:R-:W1:Y:S01]  /*5aa0*/  S2UR UR5, SR_CgaCtaId ;  /* 0x00000000000579c3 */ /* 0x000e620000008800 */
[----:B------:R-:W-:Y:S01]  /*5ab0*/  UMOV UR4, 0x400 ;  /* 0x0000040000047882 */ /* 0x000fe20000000000 */
[----:B------:R-:W-:Y:S01]  /*5ac0*/  IMAD.MOV.U32 R4, RZ, RZ, R7 ;  /* 0x000000ffff047224 */ /* 0x000fe200078e0007 */
[----:B------:R-:W-:Y:S01]  /*5ad0*/  UIADD3 UR4, UR4, 0x110, URZ ;  /* 0x0000011004047890 */ /* 0x000fe2000fffe03f */
[----:B------:R-:W-:-:S03]  /*5ae0*/  MOV R6, R0 ;  /* 0x0000000000067202 */ /* 0x000fc60000000f00 */
[----:B-1----:R-:W-:-:S06]  /*5af0*/  ULEA UR4, UR5, UR4, 0x18 ;  /* 0x0000000405047291 */ /* 0x002fcc000f8ec03f */
[----:B------:R-:W-:-:S07]  /*5b00*/  LEA R7, R0, UR4, 0x2 ;  /* 0x0000000400077c11 */ /* 0x000fce000f8e10ff */
.L_x_18877:
[----:B------:R-:W1:Y:S01]  /*5b10*/  LDS R8, [R7] ;  /* 0x0000000007087984 */ /* 0x000e620000000800 */
[----:B------:R-:W-:Y:S02]  /*5b20*/  VIADD R4, R4, 0xffffffff ;  /* 0xffffffff04047836 */ /* 0x000fe40000000000 */
[----:B------:R-:W-:-:S03]  /*5b30*/  VIADD R6, R6, 0x80 ;  /* 0x0000008006067836 */ /* 0x000fc60000000000 */
[----:B------:R-:W-:Y:S01]  /*5b40*/  ISETP.NE.AND P0, PT, R4, RZ, PT ;  /* 0x000000ff0400720c */ /* 0x000fe20003f05270 */
[----:B-1----:R-:W-:-:S05]  /*5b50*/  FMUL.FTZ R8, R8, R33 ;  /* 0x0000002108087220 */ /* 0x002fca0000410000 */
[----:B------:R1:W-:Y:S02]  /*5b60*/  STS [R7], R8 ;  /* 0x0000000807007388 */ /* 0x0003e40000000800 */
[----:B-1----:R-:W-:-:S05]  /*5b70*/  VIADD R7, R7, 0x200 ;  /* 0x0000020007077836 */ /* 0x002fca0000000000 */
[----:B------:R-:W-:Y:S05]  /*5b80*/  @P0 BRA `(.L_x_18877) ;  /* 0xfffffffc00e00947 */ /* 0x000fea000383ffff */
.L_x_18876:
[----:B------:R-:W-:Y:S05]  /*5b90*/  BSYNC B1 ;  /* 0x0000000000017941 */ /* 0x000fea0003800000 */
.L_x_18875:
        /* <DEDUP_REMOVED lines=14> */
.L_x_18880:
        /* <DEDUP_REMOVED lines=8> */
[----:B------:R-:W-:Y:S04]  /*5d00*/  LDS R18, [R4+0x800] ;  /* 0x0008000004127984 */ /* 0x000fe80000000800 */
[----:B------:R-:W0:Y:S04]  /*5d10*/  LDS R19, [R4+0xa00] ;  /* 0x000a000004137984 */ /* 0x000e280000000800 */
[----:B------:R-:W0:Y:S04]  /*5d20*/  LDS R20, [R4+0xc00] ;  /* 0x000c000004147984 */ /* 0x000e280000000800 */
[----:B------:R-:W0:Y:S04]  /*5d30*/  LDS R22, [R4+0xe00] ;  /* 0x000e000004167984 */ /* 0x000e280000000800 */
        /* <DEDUP_REMOVED lines=9> */
[----:B0-----:R-:W-:-:S03]  /*5dd0*/  FMUL.FTZ R15, R33, R14 ;  /* 0x0000000e210f7220 */ /* 0x001fc60000410000 */
[----:B------:R-:W0:Y:S01]  /*5de0*/  LDS R32, [R4+0x1a00] ;  /* 0x001a000004207984 */ /* 0x000e220000000800 */
[----:B------:R-:W-:-:S03]  /*5df0*/  FMUL.FTZ R17, R33, R16 ;  /* 0x0000001021117220 */ /* 0x000fc60000410000 */
        /* <DEDUP_REMOVED lines=28> */
.L_x_18879:
[----:B------:R-:W-:Y:S05]  /*5fc0*/  BSYNC B1 ;  /* 0x0000000000017941 */ /* 0x000fea0003800000 */
.L_x_18878:
        /* <DEDUP_REMOVED lines=14> */
[C---:B-1----:R-:W-:Y:S01]  /*60b0*/  FMUL.FTZ R7, R33.reuse, R7 ;  /* 0x0000000721077220 */ /* 0x042fe20000410000 */
[----:B--2---:R-:W-:-:S04]  /*60c0*/  FMUL.FTZ R9, R33, R8 ;  /* 0x0000000821097220 */ /* 0x004fc80000410000 */
[----:B------:R-:W-:Y:S01]  /*60d0*/  STS [R4+-0x400], R7 ;  /* 0xfffc000704007388 */ /* 0x000fe20000000800 */
[----:B---3--:R-:W-:-:S03]  /*60e0*/  FMUL.FTZ R11, R33, R10 ;  /* 0x0000000a210b7220 */ /* 0x008fc60000410000 */
[----:B------:R-:W-:Y:S01]  /*60f0*/  STS [R4+-0x200], R9 ;  /* 0xfffe000904007388 */ /* 0x000fe20000000800 */
[----:B----4-:R-:W-:-:S03]  /*6100*/  FMUL.FTZ R13, R33, R12 ;  /* 0x0000000c210d7220 */ /* 0x010fc60000410000 */
[----:B------:R-:W-:Y:S01]  /*6110*/  STS [R4], R11 ;  /* 0x0000000b04007388 */ /* 0x000fe20000000800 */
[----:B0-----:R-:W-:-:S03]  /*6120*/  FMUL.FTZ R15, R33, R14 ;  /* 0x0000000e210f7220 */ /* 0x001fc60000410000 */
        /* <DEDUP_REMOVED lines=9> */
.L_x_18882:
[----:B------:R-:W-:Y:S05]  /*61c0*/  BSYNC B1 ;  /* 0x0000000000017941 */ /* 0x000fea0003800000 */
.L_x_18881:
        /* <DEDUP_REMOVED lines=14> */
.L_x_18874:
[----:B------:R-:W-:Y:S05]  /*62b0*/  BSYNC B0 ;  /* 0x0000000000007941 */ /* 0x000fea0003800000 */
.L_x_18873:
        /* <DEDUP_REMOVED lines=10> */
.L_x_18884:
[----:B------:R-:W3:Y:S01]  /*6360*/  S2UR UR4, SR_CTAID.Y ;  /* 0x00000000000479c3 */ /* 0x000ee20000002600 */
[----:B------:R-:W-:Y:S01]  /*6370*/  ULDC.64 UR6, c[0x0][0x238] ;  /* 0x00008e0000067ab9 */ /* 0x000fe20000000a00 */
[----:B------:R-:W-:Y:S02]  /*6380*/  IADD3 R73, -R24, -0x1, R3 ;  /* 0xffffffff18497810 */ /* 0x000fe40007ffe103 */
[----:B------:R-:W-:Y:S02]  /*6390*/  CS2R R32, SRZ ;  /* 0x0000000000207805 */ /* 0x000fe4000001ff00 */
[----:B------:R-:W-:Y:S02]  /*63a0*/  CS2R R30, SRZ ;  /* 0x00000000001e7805 */ /* 0x000fe4000001ff00 */
[----:B------:R-:W-:Y:S02]  /*63b0*/  CS2R R28, SRZ ;  /* 0x00000000001c7805 */ /* 0x000fe4000001ff00 */
[----:B------:R-:W-:-:S02]  /*63c0*/  CS2R R26, SRZ ;  /* 0x00000000001a7805 */ /* 0x000fc4000001ff00 */
[----:B------:R-:W-:Y:S01]  /*63d0*/  MOV R36, R24 ;  /* 0x0000001800247202 */ /* 0x000fe20000000f00 */
[----:B-12---:R-:W3:Y:S08]  /*63e0*/  LDC R4, c[0x0][0x248] ;  /* 0x00009200ff047b82 */ /* 0x006ef00000000800 */
[----:B------:R-:W1:Y:S08]  /*63f0*/  S2UR UR5, SR_CgaCtaId ;  /* 0x00000000000579c3 */ /* 0x000e700000008800 */
[----:B------:R-:W2:Y:S01]  /*6400*/  LDC R7, c[0x0][0x25c] ;  /* 0x00009700ff077b82 */ /* 0x000ea20000000800 */
[----:B---3--:R-:W-:Y:S01]  /*6410*/  IMAD R5, R4, UR4, RZ ;  /* 0x0000000404057c24 */ /* 0x008fe2000f8e02ff */
        /* <DEDUP_REMOVED lines=29> */
.L_x_18904:
[----:B------:R-:W2:Y:S01]  /*65f0*/  LDG.E.CONSTANT R5, desc[UR10][R34.64] ;  /* 0x0000000a22057981 */ /* 0x000ea2000c1e9900 */
[----:B0-----:R-:W1:Y:S01]  /*6600*/  LDC.64 R14, c[0x0][0x228] ;  /* 0x00008a00ff0e7b82 */ /* 0x001e620000000a00 */
[----:B--2---:R-:W-:Y:S01]  /*6610*/  SHF.R.S32.HI R4, RZ, 0x1f, R5 ;  /* 0x0000001fff047819 */ /* 0x004fe20000011405 */
[----:B------:R-:W-:-:S04]  /*6620*/  IMAD.WIDE.U32 R12, R5, UR8, R16 ;  /* 0x00000008050c7c25 */ /* 0x000fc8000f8e0010 */
[----:B------:R-:W-:Y:S01]  /*6630*/  IMAD R4, R4, UR8, RZ ;  /* 0x0000000804047c24 */ /* 0x000fe2000f8e02ff */
[-C--:B------:R-:W-:Y:S02]  /*6640*/  IADD3 R6, P0, R37, R12.reuse, RZ ;  /* 0x0000000c25067210 */ /* 0x080fe40007f1e0ff */
[----:B------:R-:W-:Y:S01]  /*6650*/  IADD3 R21, P5, R45, R12, RZ ;  /* 0x0000000c2d157210 */ /* 0x000fe20007fbe0ff */
[----:B------:R-:W-:Y:S01]  /*6660*/  IMAD R5, R5, R2, R4 ;  /* 0x0000000205057224 */ /* 0x000fe200078e0204 */
[----:B-1----:R-:W-:Y:S02]  /*6670*/  LEA R18, P1, R6, R14, 0x1 ;  /* 0x0000000e06127211 */ /* 0x002fe400078208ff */
[-C--:B------:R-:W-:Y:S01]  /*6680*/  IADD3 R4, P2, R51, R12.reuse, RZ ;  /* 0x0000000c33047210 */ /* 0x080fe20007f5e0ff */
[----:B------:R-:W-:Y:S01]  /*6690*/  IMAD.IADD R40, R13, 0x1, R5 ;  /* 0x000000010d287824 */ /* 0x000fe200078e0205 */
[----:B------:R-:W-:Y:S02]  /*66a0*/  IADD3 R10, P4, R43, R12, RZ ;  /* 0x0000000c2b0a7210 */ /* 0x000fe40007f9e0ff */
[----:B------:R-:W-:-:S02]  /*66b0*/  LEA R8, P3, R4, R14, 0x1 ;  /* 0x0000000e04087211 */ /* 0x000fc400078608ff */
[-C--:B------:R-:W-:Y:S02]  /*66c0*/  LEA.HI.X.SX32 R7, R37, R40.reuse, 0x1, P0 ;  /* 0x0000002825077211 */ /* 0x080fe400000f0eff */
[----:B------:R-:W-:Y:S02]  /*66d0*/  LEA.HI.X.SX32 R42, R45, R40, 0x1, P5 ;  /* 0x000000282d2a7211 */ /* 0x000fe400028f0eff */
[-C--:B------:R-:W-:Y:S02]  /*66e0*/  LEA.HI.X R19, R6, R15.reuse, R7, 0x1, P1 ;  /* 0x0000000f06137211 */ /* 0x080fe400008f0c07 */
[----:B------:R-:W-:Y:S02]  /*66f0*/  LEA R20, P1, R21, R14, 0x1 ;  /* 0x0000000e15147211 */ /* 0x000fe400078208ff */
[----:B------:R-:W-:Y:S01]  /*6700*/  LEA.HI.X.SX32 R5, R51, R40, 0x1, P2 ;  /* 0x0000002833057211 */ /* 0x000fe200010f0eff */
[----:B-----5:R-:W5:Y:S01]  /*6710*/  LDG.E.CONSTANT R69, desc[UR10][R18.64+0x200] ;  /* 0x0002000a12457981 */ /* 0x020f62000c1e9900 */
[----:B------:R-:W-:-:S02]  /*6720*/  LEA.HI.X R21, R21, R15, R42, 0x1, P1 ;  /* 0x0000000f15157211 */ /* 0x000fc400008f0c2a */
[----:B------:R-:W-:Y:S01]  /*6730*/  LEA.HI.X R9, R4, R15, R5, 0x1, P3 ;  /* 0x0000000f04097211 */ /* 0x000fe200018f0c05 */
[----:B------:R-:W5:Y:S01]  /*6740*/  LDG.E.CONSTANT R70, desc[UR10][R18.64+0x204] ;  /* 0x0002040a12467981 */ /* 0x000f62000c1e9900 */
[-C--:B------:R-:W-:Y:S02]  /*6750*/  IADD3 R7, P0, R49, R12.reuse, RZ ;  /* 0x0000000c31077210 */ /* 0x080fe40007f1e0ff */
[----:B------:R-:W-:Y:S01]  /*6760*/  IADD3 R5, P6, R47, R12, RZ ;  /* 0x0000000c2f057210 */ /* 0x000fe20007fde0ff */
[----:B------:R-:W5:Y:S01]  /*6770*/  LDG.E.CONSTANT R61, desc[UR10][R20.64] ;  /* 0x0000000a143d7981 */ /* 0x000f62000c1e9900 */
[-C--:B------:R-:W-:Y:S02]  /*6780*/  LEA R6, P3, R7, R14.reuse, 0x1 ;  /* 0x0000000e07067211 */ /* 0x080fe400078608ff */
[----:B------:R-:W-:Y:S01]  /*6790*/  LEA R4, P2, R5, R14, 0x1 ;  /* 0x0000000e05047211 */ /* 0x000fe200078408ff */
[----:B------:R-:W5:Y:S01]  /*67a0*/  LDG.E.CONSTANT R59, desc[UR10][R20.64+0x4] ;  /* 0x0000040a143b7981 */ /* 0x000f62000c1e9900 */
[----:B------:R-:W-:-:S02]  /*67b0*/  LEA.HI.X.SX32 R46, R49, R40, 0x1, P0 ;  /* 0x00000028312e7211 */ /* 0x000fc400000f0eff */
[-C--:B0-----:R-:W-:Y:S01]  /*67c0*/  LEA.HI.X.SX32 R44, R47, R40.reuse, 0x1, P6 ;  /* 0x000000282f2c7211 */ /* 0x081fe200030f0eff */
[----:B------:R-:W5:Y:S01]  /*67d0*/  LDG.E.CONSTANT R58, desc[UR10][R20.64+0x8] ;  /* 0x0000080a143a7981 */ /* 0x000f62000c1e9900 */
[-C--:B------:R-:W-:Y:S02]  /*67e0*/  LEA.HI.X R7, R7, R15.reuse, R46, 0x1, P3 ;  /* 0x0000000f07077211 */ /* 0x080fe400018f0c2e */
[-C--:B------:R-:W-:Y:S01]  /*67f0*/  LEA.HI.X R5, R5, R15.reuse, R44, 0x1, P2 ;  /* 0x0000000f05057211 */ /* 0x080fe200010f0c2c */
[----:B------:R-:W5:Y:S01]  /*6800*/  LDG.E.CONSTANT R62, desc[UR10][R20.64+0xc] ;  /* 0x00000c0a143e7981 */ /* 0x000f62000c1e9900 */
[----:B------:R-:W-:Y:S02]  /*6810*/  LEA.HI.X.SX32 R11, R43, R40, 0x1, P4 ;  /* 0x000000282b0b7211 */ /* 0x000fe400020f0eff */
[C---:B------:R-:W-:Y:S01]  /*6820*/  LEA R22, P0, R10.reuse, R14, 0x1 ;  /* 0x0000000e0a167211 */ /* 0x040fe200078008ff */
[----:B------:R-:W5:Y:S03]  /*6830*/  LDG.E.CONSTANT R67, desc[UR10][R18.64+0x208] ;  /* 0x0002080a12437981 */ /* 0x000f66000c1e9900 */
        /* <DEDUP_REMOVED lines=44> */
[-C--:B------:R-:W-:Y:S01]  /*6b00*/  ISETP.GE.AND P4, PT, R7, R72.reuse, PT ;  /* 0x000000480700720c */ /* 0x080fe20003f86270 */
[----:B------:R-:W-:Y:S01]  /*6b10*/  VIADD R7, R39, 0x1 ;  /* 0x0000000127077836 */ /* 0x000fe20000000000 */
        /* <DEDUP_REMOVED lines=15> */
.L_x_18887:
[----:B------:R-:W-:Y:S05]  /*6c10*/  BSYNC B1 ;  /* 0x0000000000017941 */ /* 0x000fea0003800000 */
.L_x_18886:
        /* <DEDUP_REMOVED lines=56> */
.L_x_18889:
[----:B------:R-:W-:Y:S05]  /*6fa0*/  BSYNC B1 ;  /* 0x0000000000017941 */ /* 0x000fea0003800000 */
.L_x_18888:
        /* <DEDUP_REMOVED lines=39> */
.L_x_18891:
[----:B------:R-:W-:Y:S05]  /*7220*/  BSYNC B1 ;  /* 0x0000000000017941 */ /* 0x000fea0003800000 */
.L_x_18890:
[----:B------:R-:W-:Y:S01]  /*7230*/  IMAD.U32 R21, R10, 0x10000, RZ ;  /* 0x000100000a157824 */ /* 0x000fe200078e00ff */
[----:B------:R-:W-:Y:S01]  /*7240*/  HFMA2.MMA.BF16_V2 R10, R4, R42, -RZ ;  /* 0x0000002a040a7235 */ /* 0x000fe200003000ff */
[----:B------:R-:W-:Y:S02]  /*7250*/  IMAD.U32 R11, R11, 0x10000, RZ ;  /* 0x000100000b0b7824 */ /* 0x000fe400078e00ff */
[----:B------:R-:W-:Y:S02]  /*7260*/  HMUL2.BF16_V2 R44, R5, R44 ;  /* 0x0000002c052c7232 */ /* 0x000fe40000200000 */
[----:B------:R-:W-:Y:S02]  /*7270*/  IMAD.U32 R18, R18, 0x10000, RZ ;  /* 0x0001000012127824 */ /* 0x000fe400078e00ff */
[----:B------:R-:W-:Y:S02]  /*7280*/  HMUL2.BF16_V2 R46, R6, R46 ;  /* 0x0000002e062e7232 */ /* 0x000fe40000200000 */
[----:B------:R-:W-:Y:S01]  /*7290*/  IMAD.U32 R8, R8, 0x10000, RZ ;  /* 0x0001000008087824 */ /* 0x000fe200078e00ff */
[----:B------:R-:W-:Y:S01]  /*72a0*/  BSSY B1, `(.L_x_18892) ;  /* 0x0000044000017945 */ /* 0x000fe20003800000 */
[----:B------:R-:W-:-:S02]  /*72b0*/  IMAD.U32 R19, R19, 0x10000, RZ ;  /* 0x0001000013137824 */ /* 0x000fc400078e00ff */
[--C-:B------:R-:W-:Y:S01]  /*72c0*/  FADD.FTZ R11, R11, R18.reuse ;  /* 0x000000120b0b7221 */ /* 0x100fe20000010000 */
[----:B------:R-:W-:Y:S02]  /*72d0*/  IMAD.U32 R20, R20, 0x10000, RZ ;  /* 0x0001000014147824 */ /* 0x000fe400078e00ff */
[--C-:B------:R-:W-:Y:S01]  /*72e0*/  FADD.FTZ R8, R8, R21.reuse ;  /* 0x0000001508087221 */ /* 0x100fe20000010000 */
[----:B------:R-:W-:Y:S01]  /*72f0*/  PRMT R18, R10, 0x7632, R18 ;  /* 0x000076320a127816 */ /* 0x000fe20000000012 */
[----:B------:R-:W-:Y:S01]  /*7300*/  FADD.FTZ R26, R9, R26 ;  /* 0x0000001a091a7221 */ /* 0x000fe20000010000 */
[C---:B------:R-:W-:Y:S01]  /*7310*/  PRMT R21, R44.reuse, 0x7632, R21 ;  /* 0x000076322c157816 */ /* 0x040fe20000000015 */
[----:B------:R-:W-:Y:S01]  /*7320*/  FADD.FTZ R20, R19, R20 ;  /* 0x0000001413147221 */ /* 0x000fe20000010000 */
[----:B------:R-:W-:Y:S01]  /*7330*/  PRMT R19, R44, 0x7610, R19 ;  /* 0x000076102c137816 */ /* 0x000fe20000000013 */
[----:B------:R-:W-:Y:S02]  /*7340*/  IMAD.U32 R23, R18, 0x10000, RZ ;  /* 0x0001000012177824 */ /* 0x000fe400078e00ff */
[----:B------:R-:W-:Y:S01]  /*7350*/  FADD.FTZ R11, R8, R11 ;  /* 0x0000000b080b7221 */ /* 0x000fe20000010000 */
[----:B------:R-:W-:Y:S01]  /*7360*/  IMAD.U32 R18, R21, 0x10000, RZ ;  /* 0x0001000015127824 */ /* 0x000fe200078e00ff */
[C---:B------:R-:W-:Y:S01]  /*7370*/  HFMA2.MMA.BF16_V2 R8, R7.reuse, R68, -RZ ;  /* 0x0000004407087235 */ /* 0x040fe200003000ff */
[----:B------:R-:W-:Y:S01]  /*7380*/  IMAD.U32 R19, R19, 0x10000, RZ ;  /* 0x0001000013137824 */ /* 0x000fe200078e00ff */
[----:B------:R-:W-:Y:S01]  /*7390*/  HFMA2.MMA.BF16_V2 R21, R7, R48, -RZ ;  /* 0x0000003007157235 */ /* 0x000fe200003000ff */
[----:B------:R-:W-:Y:S01]  /*73a0*/  SHF.L.U32 R10, R10, 0x10, RZ ;  /* 0x000000100a0a7819 */ /* 0x000fe200000006ff */
[----:B------:R-:W-:Y:S01]  /*73b0*/  FADD.FTZ R11, R11, R20 ;  /* 0x000000140b0b7221 */ /* 0x000fe20000010000 */
[--C-:B------:R-:W-:Y:S01]  /*73c0*/  FADD.FTZ R42, R19, R18.reuse ;  /* 0x00000012132a7221 */ /* 0x100fe20000010000 */
[----:B------:R-:W-:-:S02]  /*73d0*/  PRMT R18, R46, 0x7610, R18 ;  /* 0x000076102e127816 */ /* 0x000fc40000000012 */
[----:B------:R-:W-:Y:S01]  /*73e0*/  PRMT R19, R46, 0x7632, R19 ;  /* 0x000076322e137816 */ /* 0x000fe20000000013 */
[----:B------:R-:W-:Y:S01]  /*73f0*/  FADD.FTZ R23, R10, R23 ;  /* 0x000000170a177221 */ /* 0x000fe20000010000 */
[----:B------:R-:W-:Y:S01]  /*7400*/  PRMT R10, R8, 0x7632, R10 ;  /* 0x00007632080a7816 */ /* 0x000fe2000000000a */
[----:B------:R-:W-:Y:S01]  /*7410*/  IMAD.U32 R18, R18, 0x10000, RZ ;  /* 0x0001000012127824 */ /* 0x000fe200078e00ff */
[----:B------:R-:W-:Y:S01]  /*7420*/  PRMT R22, R21, 0x7632, R22 ;  /* 0x0000763215167816 */ /* 0x000fe20000000016 */
        /* <DEDUP_REMOVED lines=27> */
[----:B------:R-:W-:Y:S02]  /*75e0*/  ISETP.GE.AND P3, PT, R19, R72, PT ;  /* 0x000000481300720c */ /* 0x000fe40003f66270 */
[----:B------:R-:W-:Y:S02]  /*75f0*/  PRMT R9, R52, 0x7632, R9 ;  /* 0x0000763234097816 */ /* 0x000fe40000000009 */
[----:B------:R-:W-:Y:S02]  /*7600*/  IADD3 R19, R39, 0x1, RZ ;  /* 0x0000000127137810 */ /* 0x000fe40007ffe0ff */
        /* <DEDUP_REMOVED lines=13> */
.L_x_18893:
[----:B------:R-:W-:Y:S05]  /*76e0*/  BSYNC B1 ;  /* 0x0000000000017941 */ /* 0x000fea0003800000 */
.L_x_18892:
        /* <DEDUP_REMOVED lines=27> */
[----:B------:R-:W-:Y:S02]  /*78a0*/  @P5 PRMT R55, RZ, 0x7610, R55 ;  /* 0x00007610ff375816 */ /* 0x000fe40000000037 */
[----:B------:R-:W-:Y:S02]  /*78b0*/  SEL R56, R20, RZ, !P6 ;  /* 0x000000ff14387207 */ /* 0x000fe40007000000 */
[----:B------:R-:W-:Y:S02]  /*78c0*/  ISETP.GE.AND P6, PT, R23, R72, PT ;  /* 0x000000481700720c */ /* 0x000fe40003fc6270 */
        /* <DEDUP_REMOVED lines=9> */
[----:B------:R-:W-:Y:S02]  /*7960*/  @!P1 PRMT R60, R23, 0x7610, R60 ;  /* 0x00007610173c9816 */ /* 0x000fe4000000003c */
[----:B------:R-:W-:-:S07]  /*7970*/  PRMT R55, R55, 0x5410, R20 ;  /* 0x0000541037377816 */ /* 0x000fce0000000014 */
.L_x_18895:
[----:B------:R-:W-:Y:S05]  /*7980*/  BSYNC B1 ;  /* 0x0000000000017941 */ /* 0x000fea0003800000 */
.L_x_18894:
        /* <DEDUP_REMOVED lines=32> */
[----:B------:R-:W-:Y:S02]  /*7b90*/  IMAD.U32 R9, R9, 0x10000, RZ ;  /* 0x0001000009097824 */ /* 0x000fe400078e00ff */
        /* <DEDUP_REMOVED lines=23> */
[----:B------:R-:W-:Y:S02]  /*7d10*/  IADD3 R11, R39, 0x1, RZ ;  /* 0x00000001270b7810 */ /* 0x000fe40007ffe0ff */
        /* <DEDUP_REMOVED lines=15> */
.L_x_18897:
[----:B------:R-:W-:Y:S05]  /*7e10*/  BSYNC B1 ;  /* 0x0000000000017941 */ /* 0x000fea0003800000 */
.L_x_18896:
[----:B------:R-:W-:Y:S01]  /*7e20*/  HMUL2.BF16_V2 R10, R4, R61 ;  /* 0x0000003d040a7232 */ /* 0x000fe20000200000 */
[----:B------:R-:W-:Y:S01]  /*7e30*/  HFMA2.MMA.BF16_V2 R18, R5, R59, -RZ ;  /* 0x0000003b05127235 */ /* 0x000fe200003000ff */
[----:B------:R-:W-:Y:S01]  /*7e40*/  FADD.FTZ R8, R8, R9 ;  /* 0x0000000908087221 */ /* 0x000fe20000010000 */
[----:B------:R-:W-:Y:S01]  /*7e50*/  FADD.FTZ R9, R19, R20 ;  /* 0x0000001413097221 */ /* 0x000fe20000010000 */
[----:B------:R-:W-:Y:S01]  /*7e60*/  HFMA2.MMA.BF16_V2 R62, R7, R62, -RZ ;  /* 0x0000003e073e7235 */ /* 0x000fe200003000ff */
[C---:B------:R-:W-:Y:S01]  /*7e70*/  PRMT R11, R10.reuse, 0x7632, R11 ;  /* 0x000076320a0b7816 */ /* 0x040fe2000000000b */
[----:B------:R-:W-:Y:S02]  /*7e80*/  HMUL2.BF16_V2 R20, R6, R58 ;  /* 0x0000003a06147232 */ /* 0x000fe40000200000 */
[----:B------:R-:W-:Y:S01]  /*7e90*/  IMAD.U32 R10, R10, 0x10000, RZ ;  /* 0x000100000a0a7824 */ /* 0x000fe200078e00ff */
[----:B------:R-:W-:Y:S01]  /*7ea0*/  BSSY B1, `(.L_x_18898) ;  /* 0x000002e000017945 */ /* 0x000fe20003800000 */
[----:B------:R-:W-:Y:S01]  /*7eb0*/  IMAD.U32 R11, R11, 0x10000, RZ ;  /* 0x000100000b0b7824 */ /* 0x000fe200078e00ff */
[C---:B------:R-:W-:Y:S01]  /*7ec0*/  PRMT R19, R18.reuse, 0x7632, R19 ;  /* 0x0000763212137816 */ /* 0x040fe20000000013 */
[----:B------:R-:W-:Y:S01]  /*7ed0*/  IMAD.U32 R22, R18, 0x10000, RZ ;  /* 0x0001000012167824 */ /* 0x000fe200078e00ff */
[----:B------:R-:W-:Y:S01]  /*7ee0*/  PRMT R21, R20, 0x7632, R21 ;  /* 0x0000763214157816 */ /* 0x000fe20000000015 */
[--C-:B------:R-:W-:Y:S01]  /*7ef0*/  FADD.FTZ R18, R10, R11.reuse ;  /* 0x0000000b0a127221 */ /* 0x100fe20000010000 */
[C---:B------:R-:W-:Y:S01]  /*7f00*/  PRMT R11, R62.reuse, 0x7632, R11 ;  /* 0x000076323e0b7816 */ /* 0x040fe2000000000b */
[----:B------:R-:W-:Y:S01]  /*7f10*/  IMAD.U32 R19, R19, 0x10000, RZ ;  /* 0x0001000013137824 */ /* 0x000fe200078e00ff */
[----:B------:R-:W-:Y:S01]  /*7f20*/  PRMT R10, R62, 0x7610, R10 ;  /* 0x000076103e0a7816 */ /* 0x000fe2000000000a */
[----:B------:R-:W-:-:S02]  /*7f30*/  IMAD.U32 R20, R20, 0x10000, RZ ;  /* 0x0001000014147824 */ /* 0x000fc400078e00ff */
[----:B------:R-:W-:Y:S02]  /*7f40*/  IMAD.U32 R21, R21, 0x10000, RZ ;  /* 0x0001000015157824 */ /* 0x000fe400078e00ff */
[----:B------:R-:W-:Y:S01]  /*7f50*/  FADD.FTZ R19, R22, R19 ;  /* 0x0000001316137221 */ /* 0x000fe20000010000 */
[----:B------:R-:W-:Y:S01]  /*7f60*/  SHF.L.U32 R10, R10, 0x10, RZ ;  /* 0x000000100a0a7819 */ /* 0x000fe200000006ff */
[----:B------:R-:W-:Y:S02]  /*7f70*/  IMAD.U32 R11, R11, 0x10000, RZ ;  /* 0x000100000b0b7824 */ /* 0x000fe400078e00ff */
        /* <DEDUP_REMOVED lines=32> */
.L_x_18899:
[----:B------:R-:W-:Y:S05]  /*8180*/  BSYNC B1 ;  /* 0x0000000000017941 */ /* 0x000fea0003800000 */
.L_x_18898:
[----:B------:R-:W-:Y:S01]  /*8190*/  HFMA2.MMA.BF16_V2 R20, R5, R64, -RZ ;  /* 0x0000004005147235 */ /* 0x000fe200003000ff */
[----:B------:R-:W-:Y:S01]  /*81a0*/  HMUL2.BF16_V2 R63, R4, R63 ;  /* 0x0000003f043f7232 */ /* 0x000fe20000200000 */
[----:B------:R-:W-:Y:S01]  /*81b0*/  HFMA2.MMA.BF16_V2 R44, R7, R66, -RZ ;  /* 0x00000042072c7235 */ /* 0x000fe200003000ff */
[----:B------:R-:W-:Y:S01]  /*81c0*/  FADD.FTZ R11, R10, R11 ;  /* 0x0000000b0a0b7221 */ /* 0x000fe20000010000 */
[--C-:B------:R-:W-:Y:S01]  /*81d0*/  FADD.FTZ R18, R18, R19.reuse ;  /* 0x0000001312127221 */ /* 0x100fe20000010000 */
[----:B------:R-:W-:Y:S01]  /*81e0*/  HMUL2.BF16_V2 R23, R6, R65 ;  /* 0x0000004106177232 */ /* 0x000fe20000200000 */
[C---:B------:R-:W-:Y:S01]  /*81f0*/  PRMT R10, R63.reuse, 0x7610, R10 ;  /* 0x000076103f0a7816 */ /* 0x040fe2000000000a */
[----:B------:R-:W-:Y:S01]  /*8200*/  VIADD R36, R36, 0x4 ;  /* 0x0000000424247836 */ /* 0x000fe20000000000 */
[----:B------:R-:W-:Y:S01]  /*8210*/  PRMT R19, R63, 0x7632, R19 ;  /* 0x000076323f137816 */ /* 0x000fe20000000013 */
[----:B------:R-:W-:Y:S01]  /*8220*/  FADD.FTZ R18, R18, R21 ;  /* 0x0000001512127221 */ /* 0x000fe20000010000 */
[----:B------:R-:W-:Y:S01]  /*8230*/  PRMT R22, R20, 0x7632, R22 ;  /* 0x0000763214167816 */ /* 0x000fe20000000016 */
        /* <DEDUP_REMOVED lines=8> */
[----:B------:R-:W-:Y:S01]  /*82c0*/  IMAD.U32 R23, R23, 0x10000, RZ ;  /* 0x0001000017177824 */ /* 0x000fe200078e00ff */
[----:B------:R-:W-:Y:S01]  /*82d0*/  ISETP.GT.AND P2, PT, R25, 0xf, PT ;  /* 0x0000000f1900780c */ /* 0x000fe20003f44270 */
[----:B------:R-:W-:Y:S01]  /*82e0*/  FADD.FTZ R20, R20, R53 ;  /* 0x0000003514147221 */ /* 0x000fe20000010000 */
[----:B------:R-:W-:Y:S02]  /*82f0*/  IMAD.U32 R44, R44, 0x10000, RZ ;  /* 0x000100002c2c7824 */ /* 0x000fe400078e00ff */
[----:B------:R-:W-:Y:S01]  /*8300*/  FADD.FTZ R42, R23, R42 ;  /* 0x0000002a172a7221 */ /* 0x000fe20000010000 */
[----:B------:R-:W-:Y:S02]  /*8310*/  IMAD.U32 R53, R10, 0x10000, RZ ;  /* 0x000100000a357824 */ /* 0x000fe400078e00ff */
[----:B------:R-:W-:Y:S01]  /*8320*/  FADD.FTZ R19, R19, R20 ;  /* 0x0000001413137221 */ /* 0x000fe20000010000 */
[----:B------:R-:W-:Y:S01]  /*8330*/  FADD.FTZ R18, R18, R11 ;  /* 0x0000000b12127221 */ /* 0x000fe20000010000 */
[----:B------:R-:W-:Y:S01]  /*8340*/  BSSY B1, `(.L_x_18900) ;  /* 0x000004d000017945 */ /* 0x000fe20003800000 */
[----:B------:R-:W-:Y:S01]  /*8350*/  FADD.FTZ R44, R44, R53 ;  /* 0x000000352c2c7221 */ /* 0x000fe20000010000 */
[----:B------:R-:W-:Y:S01]  /*8360*/  FADD.FTZ R19, R19, R42 ;  /* 0x0000002a13137221 */ /* 0x000fe20000010000 */
[----:B------:R-:W-:Y:S01]  /*8370*/  ISETP.GE.AND P1, PT, R36, R3, PT ;  /* 0x000000032400720c */ /* 0x000fe20003f26270 */
[----:B------:R-:W-:Y:S01]  /*8380*/  FADD.FTZ R29, R8, R29 ;  /* 0x0000001d081d7221 */ /* 0x000fe20000010000 */
[----:B------:R-:W-:Y:S01]  /*8390*/  FADD.FTZ R30, R9, R30 ;  /* 0x0000001e091e7221 */ /* 0x000fe20000010000 */
[----:B------:R-:W-:Y:S01]  /*83a0*/  FADD.FTZ R19, R19, R44 ;  /* 0x0000002c13137221 */ /* 0x000fe20000010000 */
[----:B------:R-:W-:-:S03]  /*83b0*/  FADD.FTZ R31, R18, R31 ;  /* 0x0000001f121f7221 */ /* 0x000fc60000010000 */
[----:B------:R-:W-:Y:S01]  /*83c0*/  FADD.FTZ R32, R19, R32 ;  /* 0x0000002013207221 */ /* 0x000fe20000010000 */
[----:B------:R-:W-:Y:S06]  /*83d0*/  @P2 BRA `(.L_x_18901) ;  /* 0x00000004000c2947 */ /* 0x000fec0003800000 */
[----:B------:R-:W-:-:S04]  /*83e0*/  IADD3 R12, P2, R41, R12, RZ ;  /* 0x0000000c290c7210 */ /* 0x000fc80007f5e0ff */
[----:B------:R-:W-:Y:S02]  /*83f0*/  LEA.HI.X.SX32 R40, R41, R40, 0x1, P2 ;  /* 0x0000002829287211 */ /* 0x000fe400010f0eff */
[----:B------:R-:W-:-:S04]  /*8400*/  LEA R14, P2, R12, R14, 0x1 ;  /* 0x0000000e0c0e7211 */ /* 0x000fc800078408ff */
[----:B------:R-:W-:-:S05]  /*8410*/  LEA.HI.X R15, R12, R15, R40, 0x1, P2 ;  /* 0x0000000f0c0f7211 */ /* 0x000fca00010f0c28 */
[----:B------:R0:W5:Y:S04]  /*8420*/  LDG.E.CONSTANT R9, desc[UR10][R14.64] ;  /* 0x0000000a0e097981 */ /* 0x000168000c1e9900 */
        /* <DEDUP_REMOVED lines=8> */
[C---:B-----5:R-:W-:Y:S01]  /*84b0*/  PRMT R12, R8.reuse, 0x7632, R12 ;  /* 0x00007632080c7816 */ /* 0x060fe2000000000c */
[----:B------:R-:W-:Y:S01]  /*84c0*/  VIADD R21, R39, 0x6 ;  /* 0x0000000627157836 */ /* 0x000fe20000000000 */
[-C--:B------:R-:W-:Y:S01]  /*84d0*/  ISETP.GE.AND P0, PT, R13, R72.reuse, PT ;  /* 0x000000480d00720c */ /* 0x080fe20003f06270 */
[----:B------:R-:W-:Y:S01]  /*84e0*/  VIADD R13, R39, 0x4 ;  /* 0x00000004270d7836 */ /* 0x000fe20000000000 */
[-C--:B------:R-:W-:Y:S01]  /*84f0*/  ISETP.GE.AND P6, PT, R15, R72.reuse, PT ;  /* 0x000000480f00720c */ /* 0x080fe20003fc6270 */
[----:B------:R-:W-:Y:S01]  /*8500*/  VIADD R15, R39, 0x1 ;  /* 0x00000001270f7836 */ /* 0x000fe20000000000 */
[----:B------:R-:W-:Y:S02]  /*8510*/  SEL R14, R8, RZ, !P0 ;  /* 0x000000ff080e7207 */ /* 0x000fe40004000000 */
[----:B------:R-:W-:Y:S01]  /*8520*/  ISETP.GE.AND P4, PT, R13, R72, PT ;  /* 0x000000480d00720c */ /* 0x000fe20003f86270 */
[C---:B------:R-:W-:Y:S01]  /*8530*/  VIADD R13, R39.reuse, 0x7 ;  /* 0x00000007270d7836 */ /* 0x040fe20000000000 */
[----:B------:R-:W-:-:S02]  /*8540*/  IADD3 R19, R39, 0x5, RZ ;  /* 0x0000000527137810 */ /* 0x000fc40007ffe0ff */
[-C--:B------:R-:W-:Y:S02]  /*8550*/  ISETP.GE.AND P2, PT, R21, R72.reuse, PT ;  /* 0x000000481500720c */ /* 0x080fe40003f46270 */
[-C--:B------:R-:W-:Y:S02]  /*8560*/  ISETP.GE.AND P0, PT, R13, R72.reuse, PT ;  /* 0x000000480d00720c */ /* 0x080fe40003f06270 */
[----:B------:R-:W-:Y:S02]  /*8570*/  @P5 PRMT R9, RZ, 0x7610, R9 ;  /* 0x00007610ff095816 */ /* 0x000fe40000000009 */
[----:B------:R-:W-:Y:S02]  /*8580*/  SEL R13, R12, RZ, !P6 ;  /* 0x000000ff0c0d7207 */ /* 0x000fe40007000000 */
[-C--:B------:R-:W-:Y:S02]  /*8590*/  ISETP.GE.AND P3, PT, R19, R72.reuse, PT ;  /* 0x000000481300720c */ /* 0x080fe40003f66270 */
[----:B------:R-:W-:-:S02]  /*85a0*/  ISETP.GE.AND P6, PT, R15, R72, PT ;  /* 0x000000480f00720c */ /* 0x000fc40003fc6270 */
        /* <DEDUP_REMOVED lines=9> */
[----:B------:R-:W-:Y:S02]  /*8640*/  @!P0 PRMT R10, R15, 0x7610, R10 ;  /* 0x000076100f0a8816 */ /* 0x000fe4000000000a */
[----:B------:R-:W-:-:S07]  /*8650*/  PRMT R9, R9, 0x5410, R12 ;  /* 0x0000541009097816 */ /* 0x000fce000000000c */
.L_x_18903:
[----:B------:R-:W-:Y:S05]  /*8660*/  BSYNC B2 ;  /* 0x0000000000027941 */ /* 0x000fea0003800000 */
.L_x_18902:
[----:B-----5:R-:W-:Y:S01]  /*8670*/  HFMA2.MMA.BF16_V2 R8, R5, R8, -RZ ;  /* 0x0000000805087235 */ /* 0x020fe200003000ff */
[----:B------:R-:W-:Y:S01]  /*8680*/  HMUL2.BF16_V2 R4, R4, R9 ;  /* 0x0000000904047232 */ /* 0x000fe20000200000 */
[----:B------:R-:W-:Y:S01]  /*8690*/  HFMA2.MMA.BF16_V2 R10, R7, R10, -RZ ;  /* 0x0000000a070a7235 */ /* 0x000fe200003000ff */
[----:B------:R-:W-:-:S03]  /*86a0*/  HMUL2.BF16_V2 R11, R6, R11 ;  /* 0x0000000b060b7232 */ /* 0x000fc60000200000 */
[----:B------:R-:W-:Y:S02]  /*86b0*/  PRMT R5, R4, 0x7632, R5 ;  /* 0x0000763204057816 */ /* 0x000fe40000000005 */
[----:B------:R-:W-:Y:S02]  /*86c0*/  PRMT R9, R11, 0x7632, R9 ;  /* 0x000076320b097816 */ /* 0x000fe40000000009 */
[C---:B------:R-:W-:Y:S01]  /*86d0*/  PRMT R6, R8.reuse, 0x7610, R6 ;  /* 0x0000761008067816 */ /* 0x040fe20000000006 */
        /* <DEDUP_REMOVED lines=16> */
[----:B------:R-:W-:-:S04]  /*87e0*/  FADD.FTZ R6, R6, R9 ;  /* 0x0000000906067221 */ /* 0x000fc80000010000 */
[----:B------:R-:W-:-:S04]  /*87f0*/  FADD.FTZ R6, R6, R5 ;  /* 0x0000000506067221 */ /* 0x000fc80000010000 */
[----:B------:R-:W-:-:S07]  /*8800*/  FADD.FTZ R33, R33, R6 ;  /* 0x0000000621217221 */ /* 0x000fce0000010000 */
.L_x_18901:
[----:B------:R-:W-:Y:S05]  /*8810*/  BSYNC B1 ;  /* 0x0000000000017941 */ /* 0x000fea0003800000 */
.L_x_18900:
[----:B------:R-:W-:Y:S01]  /*8820*/  IADD3 R34, P0, R34, 0x10, RZ ;  /* 0x0000001022227810 */ /* 0x000fe20007f1e0ff */
[----:B------:R-:W-:Y:S01]  /*8830*/  VIADD R73, R73, 0xfffffffc ;  /* 0xfffffffc49497836 */ /* 0x000fe20000000000 */
[----:B------:R-:W-:Y:S01]  /*8840*/  IADD3 R38, R38, 0x100, RZ ;  /* 0x0000010026267810 */ /* 0x000fe20007ffe0ff */
[----:B------:R-:W-:Y:S02]  /*8850*/  VIADD R39, R39, 0x40 ;  /* 0x0000004027277836 */ /* 0x000fe40000000000 */
[----:B------:R-:W-:Y:S01]  /*8860*/  IMAD.X R35, RZ, RZ, R35, P0 ;  /* 0x000000ffff237224 */ /* 0x000fe200000e0623 */
[----:B------:R-:W-:Y:S07]  /*8870*/  @!P1 BRA `(.L_x_18904) ;  /* 0xffffffdc005c9947 */ /* 0x000fee000383ffff */
.L_x_18885:
[----:B------:R-:W-:Y:S05]  /*8880*/  BSYNC B0 ;  /* 0x0000000000007941 */ /* 0x000fea0003800000 */
.L_x_18883:
[----:B------:R-:W3:Y:S01]  /*8890*/  SHFL.BFLY PT, R2, R27, 0x1, 0x1f ;  /* 0x0c201f001b027f89 */ /* 0x000ee200000e0000 */
[----:B------:R-:W4:Y:S01]  /*88a0*/  S2UR UR5, SR_CgaCtaId ;  /* 0x00000000000579c3 */ /* 0x000f220000008800 */
[C---:B------:R-:W-:Y:S01]  /*88b0*/  LEA.HI R19, R25.reuse, R25, RZ, 0x1 ;  /* 0x0000001919137211 */ /* 0x040fe200078f08ff */
[----:B------:R-:W-:Y:S01]  /*88c0*/  UMOV UR4, 0x400 ;  /* 0x0000040000047882 */ /* 0x000fe20000000000 */
[----:B------:R-:W0:Y:S01]  /*88d0*/  SHFL.BFLY PT, R3, R26, 0x1, 0x1f ;  /* 0x0c201f001a037f89 */ /* 0x000e2200000e0000 */
[----:B------:R-:W-:Y:S01]  /*88e0*/  UIADD3 UR4, UR4, 0x110, URZ ;  /* 0x0000011004047890 */ /* 0x000fe2000fffe03f */
[----:B------:R-:W-:Y:S01]  /*88f0*/  SHF.R.S32.HI R19, RZ, 0x1, R19 ;  /* 0x00000001ff137819 */ /* 0x000fe20000011413 */
[----:B------:R-:W-:Y:S01]  /*8900*/  BSSY B0, `(.L_x_18905) ;  /* 0x0000022000007945 */ /* 0x000fe20003800000 */
[----:B--2---:R-:W2:Y:S01]  /*8910*/  SHFL.BFLY PT, R5, R28, 0x1, 0x1f ;  /* 0x0c201f001c057f89 */ /* 0x004ea200000e0000 */
[----:B------:R-:W-:Y:S02]  /*8920*/  LOP3.LUT R12, R25, 0x1, RZ, 0xc0, !PT ;  /* 0x00000001190c7812 */ /* 0x000fe400078ec0ff */
[----:B------:R-:W-:Y:S01]  /*8930*/  IMAD R24, R24, 0x78, R19 ;  /* 0x0000007818187824 */ /* 0x000fe200078e0213 */
[----:B-1----:R-:W1:Y:S04]  /*8940*/  SHFL.BFLY PT, R4, R29, 0x1, 0x1f ;  /* 0x0c201f001d047f89 */ /* 0x002e6800000e0000 */
[----:B------:R-:W1:Y:S04]  /*8950*/  SHFL.BFLY PT, R7, R30, 0x1, 0x1f ;  /* 0x0c201f001e077f89 */ /* 0x000e6800000e0000 */
[----:B------:R-:W1:Y:S04]  /*8960*/  SHFL.BFLY PT, R6, R31, 0x1, 0x1f ;  /* 0x0c201f001f067f89 */ /* 0x000e6800000e0000 */
[----:B------:R-:W1:Y:S01]  /*8970*/  SHFL.BFLY PT, R9, R32, 0x1, 0x1f ;  /* 0x0c201f0020097f89 */ /* 0x000e6200000e0000 */
[----:B---3--:R-:W-:Y:S01]  /*8980*/  FADD.FTZ R11, R2, R27 ;  /* 0x0000001b020b7221 */ /* 0x008fe20000010000 */
[----:B------:R-:W-:Y:S01]  /*8990*/  LOP3.LUT R2, R0, 0xffffffc0, RZ, 0xc0, !PT ;  /* 0xffffffc000027812 */ /* 0x000fe200078ec0ff */
[----:B----4-:R-:W-:Y:S01]  /*89a0*/  ULEA UR4, UR5, UR4, 0x18 ;  /* 0x0000000405047291 */ /* 0x010fe2000f8ec03f */
[----:B------:R-:W3:Y:S01]  /*89b0*/  SHFL.BFLY PT, R8, R33, 0x1, 0x1f ;  /* 0x0c201f0021087f89 */ /* 0x000ee200000e0000 */
[----:B0-----:R-:W-:Y:S01]  /*89c0*/  FADD.FTZ R10, R3, R26 ;  /* 0x0000001a030a7221 */ /* 0x001fe20000010000 */
[----:B------:R-:W-:Y:S01]  /*89d0*/  ISETP.NE.AND P0, PT, R2, 0x40, PT ;  /* 0x000000400200780c */ /* 0x000fe20003f05270 */
[----:B------:R-:W-:Y:S02]  /*89e0*/  BAR.SYNC.DEFER_BLOCKING 0x0 ;  /* 0x0000000000007b1d */ /* 0x000fe40000010000 */
[----:B------:R-:W-:Y:S01]  /*89f0*/  LEA R24, R24, UR4, 0x2 ;  /* 0x0000000418187c11 */ /* 0x000fe2000f8e10ff */
[----:B--2---:R-:W-:Y:S01]  /*8a00*/  FADD.FTZ R16, R5, R28 ;  /* 0x0000001c05107221 */ /* 0x004fe20000010000 */
[----:B-1----:R-:W-:Y:S01]  /*8a10*/  FADD.FTZ R17, R4, R29 ;  /* 0x0000001d04117221 */ /* 0x002fe20000010000 */
[----:B------:R-:W-:Y:S01]  /*8a20*/  FADD.FTZ R30, R7, R30 ;  /* 0x0000001e071e7221 */ /* 0x000fe20000010000 */
[----:B------:R-:W-:Y:S01]  /*8a30*/  FADD.FTZ R31, R6, R31 ;  /* 0x0000001f061f7221 */ /* 0x000fe20000010000 */
[----:B------:R-:W-:Y:S01]  /*8a40*/  FADD.FTZ R32, R9, R32 ;  /* 0x0000002009207221 */ /* 0x000fe20000010000 */
[----:B---3--:R-:W-:-:S04]  /*8a50*/  FADD.FTZ R33, R8, R33 ;  /* 0x0000002108217221 */ /* 0x008fc80000010000 */
        /* <DEDUP_REMOVED lines=12> */
.L_x_18906:
[----:B------:R-:W-:Y:S05]  /*8b20*/  BSYNC B0 ;  /* 0x0000000000007941 */ /* 0x000fea0003800000 */
.L_x_18905:
        /* <DEDUP_REMOVED lines=13> */
[----:B------:R-:W1:Y:S04]  /*8c00*/  LDS R4, [R24+0xc0] ;  /* 0x0000c00018047984 */ /* 0x000e680000000800 */
[----:B------:R-:W2:Y:S04]  /*8c10*/  LDS R7, [R24+0x100] ;  /* 0x0001000018077984 */ /* 0x000ea80000000800 */
[----:B------:R-:W2:Y:S04]  /*8c20*/  LDS R6, [R24+0x140] ;  /* 0x0001400018067984 */ /* 0x000ea80000000800 */
[----:B------:R-:W2:Y:S01]  /*8c30*/  LDS R9, [R24+0x180] ;  /* 0x0001800018097984 */ /* 0x000ea20000000800 */
[----:B0-----:R-:W-:Y:S01]  /*8c40*/  FADD.FTZ R10, R10, R3 ;  /* 0x000000030a0a7221 */ /* 0x001fe20000010000 */
[----:B---3--:R-:W-:Y:S01]  /*8c50*/  FADD.FTZ R11, R11, R2 ;  /* 0x000000020b0b7221 */ /* 0x008fe20000010000 */
[----:B----4-:R-:W-:Y:S01]  /*8c60*/  FADD.FTZ R16, R16, R5 ;  /* 0x0000000510107221 */ /* 0x010fe20000010000 */
[----:B-1----:R-:W-:Y:S01]  /*8c70*/  FADD.FTZ R17, R17, R4 ;  /* 0x0000000411117221 */ /* 0x002fe20000010000 */
[----:B--2---:R-:W-:Y:S01]  /*8c80*/  FADD.FTZ R30, R30, R7 ;  /* 0x000000071e1e7221 */ /* 0x004fe20000010000 */
[----:B------:R-:W-:Y:S01]  /*8c90*/  FADD.FTZ R31, R31, R6 ;  /* 0x000000061f1f7221 */ /* 0x000fe20000010000 */
[----:B------:R-:W-:-:S07]  /*8ca0*/  FADD.FTZ R32, R32, R9 ;  /* 0x0000000920207221 */ /* 0x000fce0000010000 */
.L_x_18910:
[----:B------:R-:W-:Y:S05]  /*8cb0*/  BSYNC B1 ;  /* 0x0000000000017941 */ /* 0x000fea0003800000 */
.L_x_18909:
[----:B0-2---:R-:W-:-:S07]  /*8cc0*/  @!P0 FADD.FTZ R33, R33, R8 ;  /* 0x0000000821218221 */ /* 0x005fce0000010000 */
.L_x_18908:
[----:B------:R-:W-:Y:S05]  /*8cd0*/  BSYNC B0 ;  /* 0x0000000000007941 */ /* 0x000fea0003800000 */
.L_x_18907:
        /* <DEDUP_REMOVED lines=16> */
.L_x_18912:
[----:B------:R-:W-:Y:S05]  /*8de0*/  BSYNC B0 ;  /* 0x0000000000007941 */ /* 0x000fea0003800000 */
.L_x_18911:
        /* <DEDUP_REMOVED lines=11> */
[----:B------:R-:W1:Y:S04]  /*8ea0*/  LDS R2, [R24+0x40] ;  /* 0x0000400018027984 */ /* 0x000e680000000800 */
[----:B------:R-:W3:Y:S04]  /*8eb0*/  LDS R5, [R24+0x80] ;  /* 0x0000800018057984 */ /* 0x000ee80000000800 */
[----:B------:R-:W4:Y:S04]  /*8ec0*/  LDS R4, [R24+0xc0] ;  /* 0x0000c00018047984 */ /* 0x000f280000000800 */
[----:B------:R-:W4:Y:S04]  /*8ed0*/  LDS R7, [R24+0x100] ;  /* 0x0001000018077984 */ /* 0x000f280000000800 */
[----:B------:R-:W4:Y:S04]  /*8ee0*/  LDS R6, [R24+0x140] ;  /* 0x0001400018067984 */ /* 0x000f280000000800 */
[----:B------:R-:W4:Y:S01]  /*8ef0*/  LDS R9, [R24+0x180] ;  /* 0x0001800018097984 */ /* 0x000f220000000800 */
[----:B0-2---:R-:W-:Y:S01]  /*8f00*/  FADD.FTZ R10, R10, R3 ;  /* 0x000000030a0a7221 */ /* 0x005fe20000010000 */
[----:B-1----:R-:W-:Y:S01]  /*8f10*/  FADD.FTZ R11, R11, R2 ;  /* 0x000000020b0b7221 */ /* 0x002fe20000010000 */
[----:B---3--:R-:W-:Y:S01]  /*8f20*/  FADD.FTZ R16, R16, R5 ;  /* 0x0000000510107221 */ /* 0x008fe20000010000 */
[----:B----4-:R-:W-:Y:S01]  /*8f30*/  FADD.FTZ R17, R17, R4 ;  /* 0x0000000411117221 */ /* 0x010fe20000010000 */
[----:B------:R-:W-:Y:S01]  /*8f40*/  FADD.FTZ R30, R30, R7 ;  /* 0x000000071e1e7221 */ /* 0x000fe20000010000 */
[----:B------:R-:W-:Y:S01]  /*8f50*/  FADD.FTZ R31, R31, R6 ;  /* 0x000000061f1f7221 */ /* 0x000fe20000010000 */
[----:B------:R-:W-:-:S07]  /*8f60*/  FADD.FTZ R32, R32, R9 ;  /* 0x0000000920207221 */ /* 0x000fce0000010000 */
.L_x_18916:
[----:B------:R-:W-:Y:S05]  /*8f70*/  BSYNC B1 ;  /* 0x0000000000017941 */ /* 0x000fea0003800000 */
.L_x_18915:
[----:B0-2-4-:R-:W-:-:S07]  /*8f80*/  @!P0 FADD.FTZ R33, R33, R8 ;  /* 0x0000000821218221 */ /* 0x015fce0000010000 */
.L_x_18914:
[----:B------:R-:W-:Y:S05]  /*8f90*/  BSYNC B0 ;  /* 0x0000000000007941 */ /* 0x000fea0003800000 */
.L_x_18913:
[----:B------:R-:W-:Y:S01]  /*8fa0*/  BAR.SYNC.DEFER_BLOCKING 0x0 ;  /* 0x0000000000007b1d */ /* 0x000fe20000010000 */
[----:B------:R-:W-:-:S05]  /*8fb0*/  VIADD R0, R0, 0x1f ;  /* 0x0000001f00007836 */ /* 0x000fca0000000000 */
[----:B------:R-:W-:-:S13]  /*8fc0*/  ISETP.GT.U32.AND P0, PT, R0, 0x3e, PT ;  /* 0x0000003e0000780c */ /* 0x000fda0003f04070 */
[----:B------:R-:W-:Y:S05]  /*8fd0*/  @P0 EXIT ;  /* 0x000000000000094d */ /* 0x000fea0003800000 */
[----:B------:R-:W4:Y:S01]  /*8fe0*/  S2UR UR8, SR_CTAID.Y ;  /* 0x00000000000879c3 */ /* 0x000f220000002600 */
[----:B------:R-:W-:Y:S01]  /*8ff0*/  ULDC UR4, c[0x0][0xc] ;  /* 0x0000030000047ab9 */ /* 0x000fe20000000800 */
[----:B------:R-:W-:Y:S01]  /*9000*/  ULDC UR5, c[0x0][0x14] ;  /* 0x0000050000057ab9 */ /* 0x000fe20000000800 */
[C---:B------:R-:W-:Y:S01]  /*9010*/  ISETP.NE.AND P1, PT, R12.reuse, RZ, PT ;  /* 0x000000ff0c00720c */ /* 0x040fe20003f25270 */
[----:B------:R-:W-:Y:S01]  /*9020*/  UIMAD UR5, UR5, 0x78, URZ ;  /* 0x00000078050578a4 */ /* 0x000fe2000f8e023f */
[----:B------:R-:W-:Y:S01]  /*9030*/  ISETP.GT.AND P0, PT, R25, 0xf, PT ;  /* 0x0000000f1900780c */ /* 0x000fe20003f04270 */
[----:B------:R-:W-:Y:S02]  /*9040*/  BSSY B0, `(.L_x_18917) ;  /* 0x000003f000007945 */ /* 0x000fe40003800000 */
[----:B------:R-:W0:Y:S01]  /*9050*/  S2UR UR6, SR_CTAID.Z ;  /* 0x00000000000679c3 */ /* 0x000e220000002700 */
[----:B------:R-:W-:-:S07]  /*9060*/  ISETP.NE.OR P0, PT, R12, RZ, P0 ;  /* 0x000000ff0c00720c */ /* 0x000fce0000705670 */
[----:B------:R-:W1:Y:S01]  /*9070*/  S2UR UR7, SR_CTAID.X ;  /* 0x00000000000779c3 */ /* 0x000e620000002500 */
[----:B----4-:R-:W-:-:S04]  /*9080*/  UIMAD UR4, UR8, UR4, URZ ;  /* 0x00000004080472a4 */ /* 0x010fc8000f8e023f */
[----:B------:R-:W-:Y:S02]  /*9090*/  UIMAD UR4, UR4, UR5, URZ ;  /* 0x00000005040472a4 */ /* 0x000fe4000f8e023f */
[----:B0-----:R-:W-:-:S04]  /*90a0*/  UIMAD UR6, UR6, 0x78, URZ ;  /* 0x00000078060678a4 */ /* 0x001fc8000f8e023f */
[----:B------:R-:W-:Y:S02]  /*90b0*/  USHF.R.S32.HI UR9, URZ, 0x1f, UR6 ;  /* 0x0000001f3f097899 */ /* 0x000fe40008011406 */
[----:B-1----:R-:W-:Y:S02]  /*90c0*/  UIMAD UR5, UR7, UR5, URZ ;  /* 0x00000005070572a4 */ /* 0x002fe4000f8e023f */
[----:B------:R-:W-:Y:S02]  /*90d0*/  USHF.R.S32.HI UR7, URZ, 0x1f, UR4 ;  /* 0x0000001f3f077899 */ /* 0x000fe40008011404 */
[----:B------:R-:W-:Y:S02]  /*90e0*/  USHF.R.S32.HI UR8, URZ, 0x1f, UR5 ;  /* 0x0000001f3f087899 */ /* 0x000fe40008011405 */
[----:B------:R-:W-:-:S04]  /*90f0*/  UIADD3 UR4, UP0, UP1, UR4, UR5, UR6 ;  /* 0x0000000504047290 */ /* 0x000fc8000f91e006 */
[----:B------:R-:W-:Y:S01]  /*9100*/  UIADD3.X UR7, UR7, UR8, UR9, UP0, UP1 ;  /* 0x0000000807077290 */ /* 0x000fe200087e2409 */
[----:B------:R-:W-:Y:S11]  /*9110*/  @P1 BRA `(.L_x_18918) ;  /* 0x0000000000c41947 */ /* 0x000ff60003800000 */
[C---:B------:R-:W-:Y:S01]  /*9120*/  IADD3 R3, P1, R19.reuse, UR4, RZ ;  /* 0x0000000413037c10 */ /* 0x040fe2000ff3e0ff */
[C---:B------:R-:W-:Y:S01]  /*9130*/  VIADD R0, R19.reuse, 0x10 ;  /* 0x0000001013007836 */ /* 0x040fe20000000000 */
[----:B------:R-:W-:Y:S01]  /*9140*/  ULDC.64 UR8, c[0x0][0x210] ;  /* 0x0000840000087ab9 */ /* 0x000fe20000000a00 */
[C---:B------:R-:W-:Y:S01]  /*9150*/  VIADD R5, R19.reuse, 0x20 ;  /* 0x0000002013057836 */ /* 0x040fe20000000000 */
[C---:B------:R-:W-:Y:S01]  /*9160*/  LEA.HI.X.SX32 R4, R19.reuse, UR7, 0x1, P1 ;  /* 0x0000000713047c11 */ /* 0x040fe200088f0eff */
[----:B------:R-:W-:Y:S01]  /*9170*/  VIADD R7, R19, 0x30 ;  /* 0x0000003013077836 */ /* 0x000fe20000000000 */
[----:B------:R-:W-:Y:S01]  /*9180*/  LEA R2, P1, R3, UR8, 0x1 ;  /* 0x0000000803027c11 */ /* 0x000fe2000f8208ff */
[----:B------:R-:W-:Y:S01]  /*9190*/  VIADD R14, R19, 0x60 ;  /* 0x00000060130e7836 */ /* 0x000fe20000000000 */
[----:B------:R-:W-:Y:S02]  /*91a0*/  IADD3 R8, P2, R0, UR4, RZ ;  /* 0x0000000400087c10 */ /* 0x000fe4000ff5e0ff */
[----:B------:R-:W-:-:S02]  /*91b0*/  IADD3 R12, P3, R5, UR4, RZ ;  /* 0x00000004050c7c10 */ /* 0x000fc4000ff7e0ff */
[----:B------:R-:W-:Y:S02]  /*91c0*/  LEA.HI.X R3, R3, UR9, R4, 0x1, P1 ;  /* 0x0000000903037c11 */ /* 0x000fe400088f0c04 */
[----:B------:R-:W-:Y:S02]  /*91d0*/  LEA.HI.X.SX32 R9, R0, UR7, 0x1, P2 ;  /* 0x0000000700097c11 */ /* 0x000fe400090f0eff */
[----:B------:R-:W-:Y:S02]  /*91e0*/  LEA R4, P1, R8, UR8, 0x1 ;  /* 0x0000000808047c11 */ /* 0x000fe4000f8208ff */
[----:B------:R-:W-:Y:S02]  /*91f0*/  IADD3 R0, P4, R7, UR4, RZ ;  /* 0x0000000407007c10 */ /* 0x000fe4000ff9e0ff */
[----:B------:R-:W-:Y:S02]  /*9200*/  LEA.HI.X.SX32 R13, R5, UR7, 0x1, P3 ;  /* 0x00000007050d7c11 */ /* 0x000fe400098f0eff */
[----:B------:R-:W-:-:S02]  /*9210*/  LEA R6, P2, R12, UR8, 0x1 ;  /* 0x000000080c067c11 */ /* 0x000fc4000f8408ff */
[----:B------:R-:W-:Y:S02]  /*9220*/  LEA.HI.X R5, R8, UR9, R9, 0x1, P1 ;  /* 0x0000000908057c11 */ /* 0x000fe400088f0c09 */
[----:B------:R-:W-:Y:S02]  /*9230*/  LEA.HI.X.SX32 R9, R7, UR7, 0x1, P4 ;  /* 0x0000000707097c11 */ /* 0x000fe4000a0f0eff */
[----:B------:R-:W-:Y:S01]  /*9240*/  LEA.HI.X R7, R12, UR9, R13, 0x1, P2 ;  /* 0x000000090c077c11 */ /* 0x000fe200090f0c0d */
[C---:B------:R-:W-:Y:S01]  /*9250*/  VIADD R12, R19.reuse, 0x40 ;  /* 0x00000040130c7836 */ /* 0x040fe20000000000 */
[C---:B------:R-:W-:Y:S02]  /*9260*/  LEA R8, P1, R0.reuse, UR8, 0x1 ;  /* 0x0000000800087c11 */ /* 0x040fe4000f8208ff */
[----:B------:R-:W-:Y:S02]  /*9270*/  IADD3 R13, R19, 0x50, RZ ;  /* 0x00000050130d7810 */ /* 0x000fe40007ffe0ff */
[----:B------:R-:W-:-:S02]  /*9280*/  LEA.HI.X R9, R0, UR9, R9, 0x1, P1 ;  /* 0x0000000900097c11 */ /* 0x000fc400088f0c09 */
[----:B------:R-:W-:Y:S02]  /*9290*/  IADD3 R21, P1, R12, UR4, RZ ;  /* 0x000000040c157c10 */ /* 0x000fe4000ff3e0ff */
[----:B------:R-:W-:Y:S02]  /*92a0*/  F2FP.BF16.F32.PACK_AB R0, R11, R10 ;  /* 0x0000000a0b00723e */ /* 0x000fe400000010ff */
[----:B------:R-:W-:Y:S02]  /*92b0*/  IADD3 R20, P2, R13, UR4, RZ ;  /* 0x000000040d147c10 */ /* 0x000fe4000ff5e0ff */
[----:B------:R-:W-:Y:S01]  /*92c0*/  IADD3 R15, P3, R14, UR4, RZ ;  /* 0x000000040e0f7c10 */ /* 0x000fe2000ff7e0ff */
[----:B------:R0:W-:Y:S01]  /*92d0*/  STG.E.U16 desc[UR10][R2.64], R0 ;  /* 0x0000000002007986 */ /* 0x0001e2000c10150a */
[----:B--2---:R-:W-:Y:S02]  /*92e0*/  F2FP.BF16.F32.PACK_AB R16, R17, R16 ;  /* 0x000000101110723e */ /* 0x004fe400000010ff */
[----:B------:R-:W-:-:S02]  /*92f0*/  LEA.HI.X.SX32 R22, R12, UR7, 0x1, P1 ;  /* 0x000000070c167c11 */ /* 0x000fc400088f0eff */
[----:B------:R-:W-:Y:S02]  /*9300*/  PRMT R17, R0, 0x7632, R17 ;  /* 0x0000763200117816 */ /* 0x000fe40000000011 */
[----:B------:R-:W-:Y:S02]  /*9310*/  LEA.HI.X.SX32 R13, R13, UR7, 0x1, P2 ;  /* 0x000000070d0d7c11 */ /* 0x000fe400090f0eff */
[----:B------:R-:W-:Y:S01]  /*9320*/  LEA R10, P1, R21, UR8, 0x1 ;  /* 0x00000008150a7c11 */ /* 0x000fe2000f8208ff */
[----:B------:R1:W-:Y:S01]  /*9330*/  STG.E.U16 desc[UR10][R4.64], R17 ;  /* 0x0000001104007986 */ /* 0x0003e2000c10150a */
[----:B------:R-:W-:Y:S02]  /*9340*/  LEA R12, P2, R20, UR8, 0x1 ;  /* 0x00000008140c7c11 */ /* 0x000fe4000f8408ff */
[----:B------:R-:W-:Y:S01]  /*9350*/  LEA.HI.X.SX32 R18, R14, UR7, 0x1, P3 ;  /* 0x000000070e127c11 */ /* 0x000fe200098f0eff */
[----:B------:R4:W-:Y:S01]  /*9360*/  STG.E.U16 desc[UR10][R6.64], R16 ;  /* 0x0000001006007986 */ /* 0x0009e2000c10150a */
[----:B------:R-:W-:-:S02]  /*9370*/  F2FP.BF16.F32.PACK_AB R30, R31, R30 ;  /* 0x0000001e1f1e723e */ /* 0x000fc400000010ff */
[----:B------:R-:W-:Y:S02]  /*9380*/  LEA R14, P3, R15, UR8, 0x1 ;  /* 0x000000080f0e7c11 */ /* 0x000fe4000f8608ff */
[----:B0-----:R-:W-:Y:S02]  /*9390*/  PRMT R3, R16, 0x7632, R3 ;  /* 0x0000763210037816 */ /* 0x001fe40000000003 */
[----:B------:R-:W-:Y:S02]  /*93a0*/  LEA.HI.X R11, R21, UR9, R22, 0x1, P1 ;  /* 0x00000009150b7c11 */ /* 0x000fe400088f0c16 */
[----:B------:R-:W-:Y:S01]  /*93b0*/  LEA.HI.X R13, R20, UR9, R13, 0x1, P2 ;  /* 0x00000009140d7c11 */ /* 0x000fe200090f0c0d */
[----:B------:R4:W-:Y:S01]  /*93c0*/  STG.E.U16 desc[UR10][R8.64], R3 ;  /* 0x0000000308007986 */ /* 0x0009e2000c10150a */
[----:B-1----:R-:W-:Y:S02]  /*93d0*/  PRMT R5, R30, 0x7632, R5 ;  /* 0x000076321e057816 */ /* 0x002fe40000000005 */
[----:B------:R-:W-:Y:S01]  /*93e0*/  LEA.HI.X R15, R15, UR9, R18, 0x1, P3 ;  /* 0x000000090f0f7c11 */ /* 0x000fe200098f0c12 */
[----:B------:R4:W-:Y:S01]  /*93f0*/  STG.E.U16 desc[UR10][R10.64], R30 ;  /* 0x0000001e0a007986 */ /* 0x0009e2000c10150a */
[----:B------:R-:W-:-:S03]  /*9400*/  F2FP.BF16.F32.PACK_AB R32, RZ, R32 ;  /* 0x00000020ff20723e */ /* 0x000fc600000010ff */
[----:B------:R4:W-:Y:S04]  /*9410*/  STG.E.U16 desc[UR10][R12.64], R5 ;  /* 0x000000050c007986 */ /* 0x0009e8000c10150a */
[----:B------:R4:W-:Y:S02]  /*9420*/  STG.E.U16 desc[UR10][R14.64], R32 ;  /* 0x000000200e007986 */ /* 0x0009e4000c10150a */
.L_x_18918:
[----:B------:R-:W-:Y:S05]  /*9430*/  BSYNC B0 ;  /* 0x0000000000007941 */ /* 0x000fea0003800000 */
.L_x_18917:
[----:B------:R-:W-:Y:S05]  /*9440*/  @P0 EXIT ;  /* 0x000000000000094d */ /* 0x000fea0003800000 */
[----:B------:R-:W-:Y:S01]  /*9450*/  VIADD R19, R19, 0x70 ;  /* 0x0000007013137836 */ /* 0x000fe20000000000 */
[----:B------:R-:W-:Y:S01]  /*9460*/  ULDC.64 UR8, c[0x0][0x210] ;  /* 0x0000840000087ab9 */ /* 0x000fe20000000a00 */
[----:B--2---:R-:W-:-:S03]  /*9470*/  F2FP.BF16.F32.PACK_AB R33, RZ, R33 ;  /* 0x00000021ff21723e */ /* 0x004fc600000010ff */
[----:B------:R-:W-:-:S04]  /*9480*/  IADD3 R0, P0, R19, UR4, RZ ;  /* 0x0000000413007c10 */ /* 0x000fc8000ff1e0ff */
[----:B------:R-:W-:Y:S02]  /*9490*/  LEA.HI.X.SX32 R19, R19, UR7, 0x1, P0 ;  /* 0x0000000713137c11 */ /* 0x000fe400080f0eff */
[----:B------:R-:W-:-:S04]  /*94a0*/  LEA R2, P0, R0, UR8, 0x1 ;  /* 0x0000000800027c11 */ /* 0x000fc8000f8008ff */
[----:B----4-:R-:W-:-:S05]  /*94b0*/  LEA.HI.X R3, R0, UR9, R19, 0x1, P0 ;  /* 0x0000000900037c11 */ /* 0x010fca00080f0c13 */
[----:B------:R-:W-:Y:S01]  /*94c0*/  STG.E.U16 desc[UR10][R2.64], R33 ;  /* 0x0000002102007986 */ /* 0x000fe2000c10150a */
[----:B------:R-:W-:Y:S05]  /*94d0*/  EXIT ;  /* 0x000000000000794d */ /* 0x000fea0003800000 */
.L_x_18854:
[----:B------:R-:W-:Y:S01]  /*94e0*/  BSSY B1, `(.L_x_18919) ;  /* 0x0000007000017945 */ /* 0x000fe20003800000 */
[----:B------:R-:W-:Y:S02]  /*94f0*/  IMAD.MOV.U32 R47, RZ, RZ, 0x1 ;  /* 0x00000001ff2f7424 */ /* 0x000fe400078e00ff */
[----:B------:R-:W-:Y:S02]  /*9500*/  IMAD.MOV.U32 R82, RZ, RZ, 0x1f ;  /* 0x0000001fff527424 */ /* 0x000fe400078e00ff */
[----:B------:R-:W-:-:S07]  /*9510*/  IMAD.MOV.U32 R45, RZ, RZ, -0x1 ;  /* 0xffffffffff2d7424 */ /* 0x000fce00078e00ff */
[----:B------:R-:W-:Y:S05]  /*9520*/  WARPSYNC.COLLECTIVE R45, `(.L_x_18920) ;  /* 0x000000002d087348 */ /* 0x000fea0003c00000 */
[----:B------:R0:W1:Y:S02]  /*9530*/  SHFL.BFLY P0, R46, R44, R47, R82 ;  /* 0x0c00002f2c2e7389 */ /* 0x0000640000000052 */
[----:B01----:R-:W-:Y:S01]  /*9540*/  ENDCOLLECTIVE ;  /* 0x000000000000791b */ /* 0x003fe20003800000 */
.L_x_18920:
[----:B------:R-:W-:Y:S05]  /*9550*/  BSYNC B1 ;  /* 0x0000000000017941 */ /* 0x000fea0003800000 */
.L_x_18919:
[----:B------:R-:W-:Y:S01]  /*9560*/  IMAD.MOV.U32 R45, RZ, RZ, R46 ;  /* 0x000000ffff2d7224 */ /* 0x000fe200078e002e */
[----:B------:R-:W-:Y:S06]  /*9570*/  BRA `(.L_x_18921) ;  /* 0xffffff9400dc7947 */ /* 0x000fec000383ffff */
.L_x_18858:
[----:B------:R-:W-:Y:S01]  /*9580*/  BSSY B1, `(.L_x_18922) ;  /* 0x0000007000017945 */ /* 0x000fe20003800000 */
[----:B------:R-:W-:Y:S01]  /*9590*/  MOV R47, 0x1 ;  /* 0x00000001002f7802 */ /* 0x000fe20000000f00 */
[----:B------:R-:W-:Y:S02]  /*95a0*/  IMAD.MOV.U32 R82, RZ, RZ, 0x1f ;  /* 0x0000001fff527424 */ /* 0x000fe400078e00ff */
[----:B------:R-:W-:-:S07]  /*95b0*/  IMAD.MOV.U32 R45, RZ, RZ, -0x1 ;  /* 0xffffffffff2d7424 */ /* 0x000fce00078e00ff */
[----:B------:R-:W-:Y:S05]  /*95c0*/  WARPSYNC.COLLECTIVE R45, `(.L_x_18923) ;  /* 0x000000002d087348 */ /* 0x000fea0003c00000 */
[----:B------:R0:W1:Y:S02]  /*95d0*/  SHFL.BFLY P0, R46, R44, R47, R82 ;  /* 0x0c00002f2c2e7389 */ /* 0x0000640000000052 */
[----:B01----:R-:W-:Y:S01]  /*95e0*/  ENDCOLLECTIVE ;  /* 0x000000000000791b */ /* 0x003fe20003800000 */
.L_x_18923:
[----:B------:R-:W-:Y:S05]  /*95f0*/  BSYNC B1 ;  /* 0x0000000000017941 */ /* 0x000fea0003800000 */
.L_x_18922:
[----:B------:R-:W-:Y:S01]  /*9600*/  IMAD.MOV.U32 R45, RZ, RZ, R46 ;  /* 0x000000ffff2d7224 */ /* 0x000fe200078e002e */
[----:B------:R-:W-:Y:S06]  /*9610*/  BRA `(.L_x_18924) ;  /* 0xffffffac00d87947 */ /* 0x000fec000383ffff */
.L_x_18862:
[----:B------:R-:W-:Y:S01]  /*9620*/  BSSY B0, `(.L_x_18925) ;  /* 0x0000008000007945 */ /* 0x000fe20003800000 */
[----:B0-----:R-:W-:Y:S01]  /*9630*/  IMAD.MOV.U32 R44, RZ, RZ, R70 ;  /* 0x000000ffff2c7224 */ /* 0x001fe200078e0046 */
[----:B------:R-:W-:Y:S01]  /*9640*/  MOV R45, 0xffffffff ;  /* 0xffffffff002d7802 */ /* 0x000fe20000000f00 */
[----:B------:R-:W-:Y:S02]  /*9650*/  IMAD.MOV.U32 R47, RZ, RZ, 0x10 ;  /* 0x00000010ff2f7424 */ /* 0x000fe400078e00ff */
[----:B------:R-:W-:-:S07]  /*9660*/  IMAD.MOV.U32 R82, RZ, RZ, 0x1f ;  /* 0x0000001fff527424 */ /* 0x000fce00078e00ff */
[----:B-----5:R-:W-:Y:S05]  /*9670*/  WARPSYNC.COLLECTIVE R45, `(.L_x_18926) ;  /* 0x000000002d087348 */ /* 0x020fea0003c00000 */
[----:B------:R0:W1:Y:S02]  /*9680*/  SHFL.BFLY P0, R46, R44, R47, R82 ;  /* 0x0c00002f2c2e7389 */ /* 0x0000640000000052 */
[----:B01---5:R-:W-:Y:S01]  /*9690*/  ENDCOLLECTIVE ;  /* 0x000000000000791b */ /* 0x023fe20003800000 */
.L_x_18926:
[----:B------:R-:W-:Y:S05]  /*96a0*/  BSYNC B0 ;  /* 0x0000000000007941 */ /* 0x000fea0003800000 */
.L_x_18925:
        /* <DEDUP_REMOVED lines=9> */
.L_x_18927:
[----:B------:R-:W-:Y:S02]  /*9740*/  IMAD.MOV.U32 R47, RZ, RZ, 0x4 ;  /* 0x00000004ff2f7424 */ /* 0x000fe400078e00ff */
[----:B------:R-:W-:-:S05]  /*9750*/  IMAD.MOV.U32 R4, RZ, RZ, R46 ;  /* 0x000000ffff047224 */ /* 0x000fca00078e002e */
[----:B------:R-:W-:-:S04]  /*9760*/  FMNMX.FTZ R4, R5, R4, !PT ;  /* 0x0000000405047209 */ /* 0x000fc80007810000 */
[----:B------:R-:W-:-:S07]  /*9770*/  MOV R44, R4 ;  /* 0x00000004002c7202 */ /* 0x000fce0000000f00 */
[----:B------:R-:W-:Y:S05]  /*9780*/  WARPSYNC.COLLECTIVE R45, `(.L_x_18928) ;  /* 0x000000002d087348 */ /* 0x000fea0003c00000 */
[----:B------:R0:W1:Y:S02]  /*9790*/  SHFL.BFLY P0, R46, R44, R47, R82 ;  /* 0x0c00002f2c2e7389 */ /* 0x0000640000000052 */
[----:B01----:R-:W-:Y:S01]  /*97a0*/  ENDCOLLECTIVE ;  /* 0x000000000000791b */ /* 0x003fe20003800000 */
.L_x_18928:
[----:B------:R-:W-:Y:S02]  /*97b0*/  IMAD.MOV.U32 R47, RZ, RZ, 0x2 ;  /* 0x00000002ff2f7424 */ /* 0x000fe400078e00ff */
[----:B------:R-:W-:-:S05]  /*97c0*/  IMAD.MOV.U32 R7, RZ, RZ, R46 ;  /* 0x000000ffff077224 */ /* 0x000fca00078e002e */
[----:B------:R-:W-:-:S05]  /*97d0*/  FMNMX.FTZ R7, R4, R7, !PT ;  /* 0x0000000704077209 */ /* 0x000fca0007810000 */
[----:B------:R-:W-:-:S07]  /*97e0*/  IMAD.MOV.U32 R44, RZ, RZ, R7 ;  /* 0x000000ffff2c7224 */ /* 0x000fce00078e0007 */
[----:B------:R-:W-:Y:S05]  /*97f0*/  WARPSYNC.COLLECTIVE R45, `(.L_x_18929) ;  /* 0x000000002d087348 */ /* 0x000fea0003c00000 */
[----:B------:R0:W1:Y:S02]  /*9800*/  SHFL.BFLY P0, R46, R44, R47, R82 ;  /* 0x0c00002f2c2e7389 */ /* 0x0000640000000052 */
[----:B01----:R-:W-:Y:S01]  /*9810*/  ENDCOLLECTIVE ;  /* 0x000000000000791b */ /* 0x003fe20003800000 */
.L_x_18929:
[----:B------:R-:W-:Y:S01]  /*9820*/  IMAD.MOV.U32 R6, RZ, RZ, R46 ;  /* 0x000000ffff067224 */ /* 0x000fe200078e002e */
[----:B------:R-:W-:Y:S06]  /*9830*/  BRA `(.L_x_18930) ;  /* 0xffffffac00e07947 */ /* 0x000fec000383ffff */
.L_x_18931:
        /* <DEDUP_REMOVED lines=12> */
.L_x_28371:


//--------------------- .text._ZN4vllm25paged_attention_v1_kernelI13__nv_bfloat16S1_Li112ELi16ELi128ELNS_18Fp8KVCacheDataTypeE0ELb0EEEvPT_PKS3_PKT0_S9_ifPKiSB_iPKfiiiSD_SD_iiiii --------------------------
	.section	.text._ZN4vllm25paged_attention_v1_kernelI13__nv_bfloat16S1_Li112ELi16ELi128ELNS_18Fp8KVCacheDataTypeE0ELb0EEEvPT_PKS3_PKT0_S9_ifPKiSB_iPKfiiiSD_SD_iiiii,"ax",@progbits
	.align	128
        .global         _ZN4vllm25paged_attention_v1_kernelI13__nv_bfloat16S1_Li112ELi16ELi128ELNS_18Fp8KVCacheDataTypeE0ELb0EEEvPT_PKS3_PKT0_S9_ifPKiSB_iPKfiiiSD_SD_iiiii
        .type           _ZN4vllm25paged_attention_v1_kernelI13__nv_bfloat16S1_Li112ELi16ELi128ELNS_18Fp8KVCacheDataTypeE0ELb0EEEvPT_PKS3_PKT0_S9_ifPKiSB_iPKfiiiSD_SD_iiiii,@function
        .size           _ZN4vllm25paged_attention_v1_kernelI13__nv_bfloat16S1_Li112ELi16ELi128ELNS_18Fp8KVCacheDataTypeE0ELb0EEEvPT_PKS3_PKT0_S9_ifPKiSB_iPKfiiiSD_SD_iiiii,(.L_x_28372 - _ZN4vllm25paged_attention_v1_kernelI13__nv_bfloat16S1_Li112ELi16ELi128ELNS_18Fp8KVCacheDataTypeE0ELb0EEEvPT_PKS3_PKT0_S9_ifPKiSB_iPKfiiiSD_SD_iiiii)
        .other          _ZN4vllm25paged_attention_v1_kernelI13__nv_bfloat16S1_Li112ELi16ELi128ELNS_18Fp8KVCacheDataTypeE0ELb0EEEvPT_PKS3_PKT0_S9_ifPKiSB_iPKfiiiSD_SD_iiiii,@"STO_CUDA_ENTRY STV_DEFAULT"
_ZN4vllm25paged_attention_v1_kernelI13__nv_bfloat16S1_Li112ELi16ELi128ELNS_18Fp8KVCacheDataTypeE0ELb0EEEvPT_PKS3_PKT0_S9_ifPKiSB_iPKfiiiSD_SD_iiiii:
.text._ZN4vllm25paged_attention_v1_kernelI13__nv_bfloat16S1_Li112ELi16ELi128ELNS_18Fp8KVCacheDataTypeE0ELb0EEEvPT_PKS3_PKT0_S9_ifPKiSB_iPKfiiiSD_SD_iiiii:
        /* <DEDUP_REMOVED lines=32> */
[----:B------:R-:W-:Y:S02]  /*0200*/  LOP3.LUT R0, R6, R11, RZ, 0x3c, !PT ;  /* 0x0000000b06007212 */ /* 0x000fe400078e3cff */
[----:B------:R-:W-:Y:S02]  /*0210*/  @!P1 IADD3 R5, R5, 0x1, RZ ;  /* 0x0000000105059810 */ /* 0x000fe40007ffe0ff */
[----:B------:R-:W-:Y:S02]  /*0220*/  ISETP.GE.AND P2, PT, R0, RZ, PT ;  /* 0x000000ff0000720c */ /* 0x000fe40003f46270 */
[----:B------:R-:W-:-:S05]  /*0230*/  ISETP.NE.AND P1, PT, R11, RZ, PT ;  /* 0x000000ff0b00720c */ /* 0x000fca0003f25270 */
[----:B------:R-:W-:-:S04]  /*0240*/  @P0 VIADD R5, R5, 0x1 ;  /* 0x0000000105050836 */ /* 0x000fc80000000000 */
        /* <DEDUP_REMOVED lines=13> */
[----:B------:R-:W-:Y:S01]  /*0320*/  IMAD.HI.U32 R3, R3, R9, R2 ;  /* 0x0000000903037227 */ /* 0x000fe200078e0002 */
[----:B------:R-:W-:-:S05]  /*0330*/  IADD3 R9, RZ, -R8, RZ ;  /* 0x80000008ff097210 */ /* 0x000fca0007ffe0ff */
[----:B------:R-:W-:-:S04]  /*0340*/  IMAD.HI.U32 R2, R3, R4, RZ ;  /* 0x0000000403027227 */ /* 0x000fc800078e00ff */
[----:B------:R-:W-:Y:S01]  /*0350*/  IMAD R0, R2, R9, R4 ;  /* 0x0000000902007224 */ /* 0x000fe200078e0204 */
[----:B------:R-:W0:Y:S04]  /*0360*/  S2R R3, SR_TID.X ;  /* 0x0000000000037919 */ /* 0x000e280000002100 */
[----:B------:R-:W-:-:S13]  /*0370*/  ISETP.GT.U32.AND P1, PT, R5, R0, PT ;  /* 0x000000000500720c */ /* 0x000fda0003f24070 */
[----:B------:R-:W-:-:S05]  /*0380*/  @!P1 IMAD.IADD R0, R0, 0x1, -R5 ;  /* 0x0000000100009824 */ /* 0x000fca00078e0a05 */
        /* <DEDUP_REMOVED lines=8> */
[-C--:B------:R-:W-:Y:S01]  /*0410*/  LEA.HI R4, R3, R3.reuse, RZ, 0x1 ;  /* 0x0000000303047211 */ /* 0x080fe200078f08ff */
        /* <DEDUP_REMOVED lines=43> */
.L_x_18936:
[----:B------:R-:W-:Y:S01]  /*06d0*/  IMAD.MOV.U32 R4, RZ, RZ, R14 ;  /* 0x000000ffff047224 */ /* 0x000fe200078e000e */
[----:B------:R-:W-:-:S05]  /*06e0*/  MOV R5, R17 ;  /* 0x0000001100057202 */ /* 0x000fca0000000f00 */
[----:B------:R-:W2:Y:S04]  /*06f0*/  LDG.E.CONSTANT R11, desc[UR10][R4.64+-0x4] ;  /* 0xfffffc0a040b7981 */ /* 0x000ea8000c1e9900 */
[----:B------:R-:W3:Y:S01]  /*0700*/  LDG.E.CONSTANT R13, desc[UR10][R4.64] ;  /* 0x0000000a040d7981 */ /* 0x000ee2000c1e9900 */
[----:B------:R-:W-:Y:S01]  /*0710*/  VIADD R8, R8, 0xffffffff ;  /* 0xffffffff08087836 */ /* 0x000fe20000000000 */
[----:B------:R-:W-:Y:S01]  /*0720*/  IADD3 R14, P2, R4, 0x400, RZ ;  /* 0x00000400040e7810 */ /* 0x000fe20007f5e0ff */
[----:B------:R-:W-:-:S03]  /*0730*/  VIADD R9, R9, 0x40 ;  /* 0x0000004009097836 */ /* 0x000fc60000000000 */
[----:B------:R-:W-:Y:S01]  /*0740*/  ISETP.NE.AND P1, PT, R8, RZ, PT ;  /* 0x000000ff0800720c */ /* 0x000fe20003f25270 */
[----:B------:R-:W-:Y:S01]  /*0750*/  IMAD.X R17, RZ, RZ, R5, P2 ;  /* 0x000000ffff117224 */ /* 0x000fe200010e0605 */
[----:B--2---:R-:W-:Y:S04]  /*0760*/  STS [R10+-0x4], R11 ;  /* 0xfffffc0b0a007388 */ /* 0x004fe80000000800 */
[----:B---3--:R0:W-:Y:S02]  /*0770*/  STS [R10], R13 ;  /* 0x0000000d0a007388 */ /* 0x0081e40000000800 */
[----:B0-----:R-:W-:-:S05]  /*0780*/  VIADD R10, R10, 0x200 ;  /* 0x000002000a0a7836 */ /* 0x001fca0000000000 */
[----:B------:R-:W-:Y:S05]  /*0790*/  @P1 BRA `(.L_x_18936) ;  /* 0xfffffffc00cc1947 */ /* 0x000fea000383ffff */
.L_x_18935:
[----:B------:R-:W-:Y:S05]  /*07a0*/  BSYNC B1 ;  /* 0x0000000000017941 */ /* 0x000fea0003800000 */
.L_x_18934:
[----:B------:R-:W-:Y:S05]  /*07b0*/  @!P0 BRA `(.L_x_18933) ;  /* 0x0000000000888947 */ /* 0x000fea0003800000 */
[----:B------:R-:W0:Y:S01]  /*07c0*/  S2R R5, SR_CgaCtaId ;  /* 0x0000000000057919 */ /* 0x000e220000008800 */
[----:B------:R-:W1:Y:S01]  /*07d0*/  LDC.64 R16, c[0x0][0x218] ;  /* 0x00008600ff107b82 */ /* 0x000e620000000a00 */
[----:B------:R-:W-:Y:S02]  /*07e0*/  MOV R4, 0x400 ;  /* 0x0000040000047802 */ /* 0x000fe40000000f00 */
[----:B------:R-:W-:-:S05]  /*07f0*/  IADD3 R6, P0, R6, R7, RZ ;  /* 0x0000000706067210 */ /* 0x000fca0007f1e0ff */
[----:B------:R-:W-:Y:S01]  /*0800*/  IMAD.X R12, R12, 0x1, R15, P0 ;  /* 0x000000010c0c7824 */ /* 0x000fe200000e060f */
[----:B-1----:R-:W-:-:S04]  /*0810*/  LEA R16, P0, R6, R16, 0x1 ;  /* 0x0000001006107211 */ /* 0x002fc800078008ff */
[----:B------:R-:W-:Y:S02]  /*0820*/  LEA.HI.X R17, R6, R17, R12, 0x1, P0 ;  /* 0x0000001106117211 */ /* 0x000fe400000f0c0c */
[----:B------:R-:W-:Y:S02]  /*0830*/  IADD3 R6, R9, -0x100, RZ ;  /* 0xffffff0009067810 */ /* 0x000fe40007ffe0ff */
[----:B0-----:R-:W-:-:S05]  /*0840*/  LEA R4, R5, R4, 0x18 ;  /* 0x0000000405047211 */ /* 0x001fca00078ec0ff */
[----:B------:R-:W-:Y:S02]  /*0850*/  IMAD R7, R69, 0x70, R4 ;  /* 0x0000007045077824 */ /* 0x000fe400078e0204 */
[----:B------:R-:W-:-:S04]  /*0860*/  IMAD.SHL.U32 R4, R9, 0x8, RZ ;  /* 0x0000000809047824 */ /* 0x000fc800078e00ff */
[--C-:B------:R-:W-:Y:S01]  /*0870*/  IMAD R19, R69, 0x4, R4.reuse ;  /* 0x0000000445137824 */ /* 0x100fe200078e0204 */
[----:B------:R-:W-:-:S07]  /*0880*/  IADD3 R7, R7, 0x400, R4 ;  /* 0x0000040007077810 */ /* 0x000fce0007ffe004 */
.L_x_18937:
        /* <DEDUP_REMOVED lines=21> */
.L_x_18933:
[----:B------:R-:W-:Y:S05]  /*09e0*/  BSYNC B0 ;  /* 0x0000000000007941 */ /* 0x000fea0003800000 */
.L_x_18932:
        /* <DEDUP_REMOVED lines=13> */
[C---:B------:R-:W-:Y:S01]  /*0ac0*/  VIADD R6, R69.reuse, 0x4 ;  /* 0x0000000445067836 */ /* 0x040fe20000000000 */
[----:B------:R-:W-:Y:S01]  /*0ad0*/  SHF.R.S32.HI R5, RZ, 0x1f, R26 ;  /* 0x0000001fff057819 */ /* 0x000fe2000001141a */
[----:B------:R-:W-:Y:S01]  /*0ae0*/  VIADD R7, R69, 0x2 ;  /* 0x0000000245077836 */ /* 0x000fe20000000000 */
[----:B------:R-:W0:Y:S01]  /*0af0*/  S2R R25, SR_CgaCtaId ;  /* 0x0000000000197919 */ /* 0x000e220000008800 */
[----:B------:R-:W-:Y:S01]  /*0b00*/  IMAD.SHL.U32 R64, R6, 0x4, RZ ;  /* 0x0000000406407824 */ /* 0x000fe200078e00ff */
[----:B------:R-:W-:Y:S01]  /*0b10*/  LEA.HI R5, R5, R26, RZ, 0x4 ;  /* 0x0000001a05057211 */ /* 0x000fe200078f20ff */
[C---:B------:R-:W-:Y:S01]  /*0b20*/  VIADD R8, R69.reuse, 0xc ;  /* 0x0000000c45087836 */ /* 0x040fe20000000000 */
[----:B------:R-:W-:Y:S01]  /*0b30*/  IADD3 R18, R69, 0x18, RZ ;  /* 0x0000001845127810 */ /* 0x000fe20007ffe0ff */
[----:B------:R-:W-:Y:S01]  /*0b40*/  IMAD.SHL.U32 R66, R7, 0x4, RZ ;  /* 0x0000000407427824 */ /* 0x000fe200078e00ff */
[----:B------:R-:W-:Y:S01]  /*0b50*/  SHF.R.S32.HI R11, RZ, 0x1f, R64 ;  /* 0x0000001fff0b7819 */ /* 0x000fe20000011440 */
[----:B------:R-:W-:Y:S01]  /*0b60*/  IMAD.SHL.U32 R56, R8, 0x4, RZ ;  /* 0x0000000408387824 */ /* 0x000fe200078e00ff */
[----:B------:R-:W-:Y:S01]  /*0b70*/  LOP3.LUT R5, R5, 0xfffffff0, RZ, 0xc0, !PT ;  /* 0xfffffff005057812 */ /* 0x000fe200078ec0ff */
[----:B------:R-:W-:Y:S01]  /*0b80*/  VIADD R12, R69, 0xa ;  /* 0x0000000a450c7836 */ /* 0x000fe20000000000 */
[----:B------:R-:W-:Y:S01]  /*0b90*/  LEA.HI R11, R11, R64, RZ, 0x3 ;  /* 0x000000400b0b7211 */ /* 0x000fe200078f18ff */
[----:B------:R-:W-:Y:S01]  /*0ba0*/  VIADD R10, R69, 0x6 ;  /* 0x00000006450a7836 */ /* 0x000fe20000000000 */
[----:B------:R-:W-:Y:S01]  /*0bb0*/  SHF.R.S32.HI R9, RZ, 0x1f, R66 ;  /* 0x0000001fff097819 */ /* 0x000fe20000011442 */
[----:B------:R-:W-:Y:S01]  /*0bc0*/  IMAD.SHL.U32 R58, R12, 0x4, RZ ;  /* 0x000000040c3a7824 */ /* 0x000fe200078e00ff */
[----:B------:R-:W-:Y:S01]  /*0bd0*/  LOP3.LUT R11, R11, 0xfffffff8, RZ, 0xc0, !PT ;  /* 0xfffffff80b0b7812 */ /* 0x000fe200078ec0ff */
[----:B------:R-:W-:Y:S01]  /*0be0*/  IMAD.IADD R26, R26, 0x1, -R5 ;  /* 0x000000011a1a7824 */ /* 0x000fe200078e0a05 */
[----:B------:R-:W-:Y:S01]  /*0bf0*/  SHF.R.S32.HI R15, RZ, 0x1f, R56 ;  /* 0x0000001fff0f7819 */ /* 0x000fe20000011438 */
[----:B------:R-:W-:Y:S01]  /*0c00*/  VIADD R16, R69, 0x14 ;  /* 0x0000001445107836 */ /* 0x000fe20000000000 */
[----:B------:R-:W-:Y:S01]  /*0c10*/  LEA.HI R9, R9, R66, RZ, 0x3 ;  /* 0x0000004209097211 */ /* 0x000fe200078f18ff */
[----:B------:R-:W-:Y:S01]  /*0c20*/  IMAD.IADD R64, R64, 0x1, -R11 ;  /* 0x0000000140407824 */ /* 0x000fe200078e0a0b */
        /* <DEDUP_REMOVED lines=10> */
[----:B------:R-:W-:Y:S01]  /*0cd0*/  SHF.L.U32 R62, R10, 0x2, RZ ;  /* 0x000000020a3e7819 */ /* 0x000fe200000006ff */
[----:B------:R-:W-:Y:S01]  /*0ce0*/  IMAD.SHL.U32 R52, R14, 0x4, RZ ;  /* 0x000000040e347824 */ /* 0x000fe200078e00ff */
[----:B------:R-:W-:Y:S01]  /*0cf0*/  IADD3 R56, R56, -R15, RZ ;  /* 0x8000000f38387210 */ /* 0x000fe20007ffe0ff */
[C---:B------:R-:W-:Y:S01]  /*0d00*/  VIADD R15, R69.reuse, 0x12 ;  /* 0x00000012450f7836 */ /* 0x040fe20000000000 */
[----:B------:R-:W-:Y:S01]  /*0d10*/  SHF.R.S32.HI R9, RZ, 0x1f, R60 ;  /* 0x0000001fff097819 */ /* 0x000fe2000001143c */
[----:B------:R-:W-:Y:S01]  /*0d20*/  IMAD.SHL.U32 R67, R69, 0x4, RZ ;  /* 0x0000000445437824 */ /* 0x000fe200078e00ff */
[----:B------:R-:W-:Y:S01]  /*0d30*/  LOP3.LUT R13, R13, 0xfffffff8, RZ, 0xc0, !PT ;  /* 0xfffffff80d0d7812 */ /* 0x000fe200078ec0ff */
[----:B------:R-:W-:Y:S01]  /*0d40*/  ULDC UR4, c[0x0][0x260] ;  /* 0x0000980000047ab9 */ /* 0x000fe20000000800 */
[----:B------:R-:W-:Y:S01]  /*0d50*/  SHF.R.S32.HI R5, RZ, 0x1f, R62 ;  /* 0x0000001fff057819 */ /* 0x000fe2000001143e */
[----:B------:R-:W-:Y:S01]  /*0d60*/  IMAD.SHL.U32 R78, R26, 0x8, RZ ;  /* 0x000000081a4e7824 */ /* 0x000fe200078e00ff */
[----:B------:R-:W-:Y:S01]  /*0d70*/  LEA.HI R9, R9, R60, RZ, 0x3 ;  /* 0x0000003c09097211 */ /* 0x000fe200078f18ff */
[----:B------:R-:W-:Y:S01]  /*0d80*/  IMAD.IADD R58, R58, 0x1, -R13 ;  /* 0x000000013a3a7824 */ /* 0x000fe200078e0a0d */
[----:B------:R-:W-:Y:S01]  /*0d90*/  LEA.HI R5, R5, R62, RZ, 0x3 ;  /* 0x0000003e05057211 */ /* 0x000fe200078f18ff */
[----:B------:R-:W-:Y:S01]  /*0da0*/  VIADD R13, R69, 0xe ;  /* 0x0000000e450d7836 */ /* 0x000fe20000000000 */
[----:B------:R-:W-:Y:S01]  /*0db0*/  SHF.L.U32 R50, R15, 0x2, RZ ;  /* 0x000000020f327819 */ /* 0x000fe200000006ff */
[----:B------:R-:W1:Y:S01]  /*0dc0*/  LDC R23, c[0x0][0x25c] ;  /* 0x00009700ff177b82 */ /* 0x000e620000000800 */
[----:B------:R-:W-:Y:S01]  /*0dd0*/  LOP3.LUT R9, R9, 0xfffffff8, RZ, 0xc0, !PT ;  /* 0xfffffff809097812 */ /* 0x000fe200078ec0ff */
[----:B------:R-:W-:Y:S01]  /*0de0*/  IMAD.SHL.U32 R54, R13, 0x4, RZ ;  /* 0x000000040d367824 */ /* 0x000fe200078e00ff */
[----:B------:R-:W-:-:S02]  /*0df0*/  LOP3.LUT R5, R5, 0xfffffff8, RZ, 0xc0, !PT ;  /* 0xfffffff805057812 */ /* 0x000fc400078ec0ff */
[----:B------:R-:W-:Y:S01]  /*0e00*/  SHF.R.S32.HI R17, RZ, 0x1f, R50 ;  /* 0x0000001fff117819 */ /* 0x000fe20000011432 */
[----:B------:R-:W-:Y:S01]  /*0e10*/  IMAD.IADD R60, R60, 0x1, -R9 ;  /* 0x000000013c3c7824 */ /* 0x000fe200078e0a09 */
[----:B------:R-:W-:Y:S01]  /*0e20*/  SHF.R.S32.HI R19, RZ, 0x1f, R48 ;  /* 0x0000001fff137819 */ /* 0x000fe20000011430 */
[----:B------:R-:W-:Y:S01]  /*0e30*/  IMAD.IADD R62, R62, 0x1, -R5 ;  /* 0x000000013e3e7824 */ /* 0x000fe200078e0a05 */
[----:B------:R-:W-:Y:S02]  /*0e40*/  LEA.HI R17, R17, R50, RZ, 0x3 ;  /* 0x0000003211117211 */ /* 0x000fe400078f18ff */
[----:B------:R-:W-:Y:S02]  /*0e50*/  SHF.R.S32.HI R9, RZ, 0x1f, R52 ;  /* 0x0000001fff097819 */ /* 0x000fe40000011434 */
[----:B------:R-:W-:Y:S02]  /*0e60*/  SHF.R.S32.HI R5, RZ, 0x1f, R54 ;  /* 0x0000001fff057819 */ /* 0x000fe40000011436 */
[----:B------:R-:W-:-:S02]  /*0e70*/  LEA.HI R19, R19, R48, RZ, 0x3 ;  /* 0x0000003013137211 */ /* 0x000fc400078f18ff */
[----:B------:R-:W-:Y:S02]  /*0e80*/  LOP3.LUT R17, R17, 0xfffffff8, RZ, 0xc0, !PT ;  /* 0xfffffff811117812 */ /* 0x000fe400078ec0ff */
[----:B------:R-:W-:Y:S02]  /*0e90*/  LEA.HI R9, R9, R52, RZ, 0x3 ;  /* 0x0000003409097211 */ /* 0x000fe400078f18ff */
[----:B------:R-:W-:Y:S01]  /*0ea0*/  SHF.R.S32.HI R4, RZ, 0x1f, R67 ;  /* 0x0000001fff047819 */ /* 0x000fe20000011443 */
[----:B------:R-:W-:Y:S01]  /*0eb0*/  IMAD.IADD R50, R50, 0x1, -R17 ;  /* 0x0000000132327824 */ /* 0x000fe200078e0a11 */
[----:B------:R-:W-:Y:S01]  /*0ec0*/  LEA.HI R5, R5, R54, RZ, 0x3 ;  /* 0x0000003605057211 */ /* 0x000fe200078f18ff */
[----:B------:R-:W-:Y:S01]  /*0ed0*/  VIADD R17, R69, 0x16 ;  /* 0x0000001645117836 */ /* 0x000fe20000000000 */
[----:B------:R-:W-:Y:S02]  /*0ee0*/  LOP3.LUT R19, R19, 0xfffffff8, RZ, 0xc0, !PT ;  /* 0xfffffff813137812 */ /* 0x000fe400078ec0ff */
[----:B------:R-:W-:Y:S01]  /*0ef0*/  LOP3.LUT R9, R9, 0xfffffff8, RZ, 0xc0, !PT ;  /* 0xfffffff809097812 */ /* 0x000fe200078ec0ff */
[----:B------:R-:W-:Y:S01]  /*0f00*/  IMAD.SHL.U32 R45, R17, 0x4, RZ ;  /* 0x00000004112d7824 */ /* 0x000fe200078e00ff */
[----:B------:R-:W-:Y:S01]  /*0f10*/  LEA.HI R4, R4, R67, RZ, 0x3 ;  /* 0x0000004304047211 */ /* 0x000fe200078f18ff */
[----:B------:R-:W-:Y:S01]  /*0f20*/  IMAD.IADD R48, R48, 0x1, -R19 ;  /* 0x0000000130307824 */ /* 0x000fe200078e0a13 */
[----:B------:R-:W-:Y:S01]  /*0f30*/  LOP3.LUT R5, R5, 0xfffffff8, RZ, 0xc0, !PT ;  /* 0xfffffff805057812 */ /* 0x000fe200078ec0ff */
[----:B------:R-:W-:Y:S01]  /*0f40*/  VIADD R19, R69, 0x1a ;  /* 0x0000001a45137836 */ /* 0x000fe20000000000 */
[----:B------:R-:W-:Y:S01]  /*0f50*/  LOP3.LUT R4, R4, 0xfffffff8, RZ, 0xc0, !PT ;  /* 0xfffffff804047812 */ /* 0x000fe200078ec0ff */
[----:B------:R-:W-:Y:S01]  /*0f60*/  IMAD.IADD R52, R52, 0x1, -R9 ;  /* 0x0000000134347824 */ /* 0x000fe200078e0a09 */
[----:B------:R-:W-:Y:S01]  /*0f70*/  SHF.R.S32.HI R28, RZ, 0x1f, R78 ;  /* 0x0000001fff1c7819 */ /* 0x000fe2000001144e */
[----:B------:R-:W-:Y:S01]  /*0f80*/  IMAD.IADD R54, R54, 0x1, -R5 ;  /* 0x0000000136367824 */ /* 0x000fe200078e0a05 */
[----:B------:R-:W-:Y:S01]  /*0f90*/  IADD3 R67, R67, -R4, RZ ;  /* 0x8000000443437210 */ /* 0x000fe20007ffe0ff */
[----:B------:R-:W-:Y:S01]  /*0fa0*/  IMAD R9, R2, UR4, RZ ;  /* 0x0000000402097c24 */ /* 0x000fe2000f8e02ff */
[----:B------:R-:W-:Y:S01]  /*0fb0*/  SHF.R.S32.HI R4, RZ, 0x1f, R45 ;  /* 0x0000001fff047819 */ /* 0x000fe2000001142d */
[----:B------:R-:W-:Y:S01]  /*0fc0*/  IMAD.SHL.U32 R5, R18, 0x4, RZ ;  /* 0x0000000412057824 */ /* 0x000fe200078e00ff */
[----:B------:R-:W-:Y:S01]  /*0fd0*/  LEA.HI R10, R10, R10, RZ, 0x1 ;  /* 0x0000000a0a0a7211 */ /* 0x000fe200078f08ff */
[----:B------:R-:W-:Y:S01]  /*0fe0*/  IMAD.SHL.U32 R21, R19, 0x4, RZ ;  /* 0x0000000413157824 */ /* 0x000fe200078e00ff */
[----:B------:R-:W-:-:S02]  /*0ff0*/  IADD3 R78, P0, R9, R78, RZ ;  /* 0x0000004e094e7210 */ /* 0x000fc40007f1e0ff */
[----:B------:R-:W-:Y:S01]  /*1000*/  SHF.R.S32.HI R20, RZ, 0x1f, R5 ;  /* 0x0000001fff147819 */ /* 0x000fe20000011405 */
[----:B------:R-:W-:Y:S01]  /*1010*/  IMAD.SHL.U32 R10, R10, 0x40, RZ ;  /* 0x000000400a0a7824 */ /* 0x000fe200078e00ff */
[----:B------:R-:W-:Y:S02]  /*1020*/  SHF.R.S32.HI R22, RZ, 0x1f, R21 ;  /* 0x0000001fff167819 */ /* 0x000fe40000011415 */
[----:B------:R-:W-:Y:S02]  /*1030*/  LEA.HI R4, R4, R45, RZ, 0x3 ;  /* 0x0000002d04047211 */ /* 0x000fe400078f18ff */
[----:B------:R-:W-:Y:S02]  /*1040*/  LEA.HI.X.SX32 R79, R9, R28, 0x1, P0 ;  /* 0x0000001c094f7211 */ /* 0x000fe400000f0eff */
[----:B------:R-:W-:Y:S02]  /*1050*/  LEA.HI R20, R20, R5, RZ, 0x3 ;  /* 0x0000000514147211 */ /* 0x000fe400078f18ff */
[----:B-----5:R-:W-:-:S02]  /*1060*/  FSETP.NEU.FTZ.AND P0, PT, R77, RZ, PT ;  /* 0x000000ff4d00720b */ /* 0x020fc40003f1d000 */
[----:B------:R-:W-:Y:S02]  /*1070*/  LEA.HI R9, R6, R6, RZ, 0x1 ;  /* 0x0000000606097211 */ /* 0x000fe400078f08ff */
[----:B------:R-:W-:Y:S02]  /*1080*/  LEA.HI R22, R22, R21, RZ, 0x3 ;  /* 0x0000001516167211 */ /* 0x000fe400078f18ff */
        /* <DEDUP_REMOVED lines=23> */
[----:B------:R-:W-:-:S02]  /*1200*/  LOP3.LUT R20, R20, 0xfffffff8, RZ, 0xc0, !PT ;  /* 0xfffffff814147812 */ /* 0x000fc400078ec0ff */
[----:B------:R-:W-:Y:S02]  /*1210*/  LOP3.LUT R22, R22, 0xfffffff8, RZ, 0xc0, !PT ;  /* 0xfffffff816167812 */ /* 0x000fe400078ec0ff */
[----:B------:R-:W-:Y:S02]  /*1220*/  MOV R30, 0x400 ;  /* 0x00000400001e7802 */ /* 0x000fe40000000f00 */
[----:B------:R-:W-:Y:S02]  /*1230*/  SHF.L.U32 R8, R8, 0x6, RZ ;  /* 0x0000000608087819 */ /* 0x000fe400000006ff */
[----:B------:R-:W-:Y:S02]  /*1240*/  SHF.L.U32 R19, R19, 0x6, RZ ;  /* 0x0000000613137819 */ /* 0x000fe400000006ff */
[----:B------:R-:W-:Y:S01]  /*1250*/  IADD3 R4, R5, -R20, RZ ;  /* 0x8000001405047210 */ /* 0x000fe20007ffe0ff */
[----:B------:R-:W-:Y:S01]  /*1260*/  IMAD.IADD R5, R21, 0x1, -R22 ;  /* 0x0000000115057824 */ /* 0x000fe200078e0a16 */
[----:B0-----:R-:W-:-:S02]  /*1270*/  LEA R20, R25, R30, 0x18 ;  /* 0x0000001e19147211 */ /* 0x001fc400078ec0ff */
[----:B------:R-:W-:Y:S02]  /*1280*/  LOP3.LUT R63, R9, 0xffffff80, RZ, 0xc0, !PT ;  /* 0xffffff80093f7812 */ /* 0x000fe400078ec0ff */
[----:B------:R-:W-:Y:S01]  /*1290*/  LOP3.LUT R61, R10, 0xffffff80, RZ, 0xc0, !PT ;  /* 0xffffff800a3d7812 */ /* 0x000fe200078ec0ff */
[----:B------:R-:W-:Y:S01]  /*12a0*/  IMAD R7, R69, 0x70, R20 ;  /* 0x0000007045077824 */ /* 0x000fe200078e0214 */
        /* <DEDUP_REMOVED lines=11> */
[----:B-1----:R-:W-:Y:S02]  /*1360*/  SHF.R.S32.HI R6, RZ, 0x1f, R23 ;  /* 0x0000001fff067819 */ /* 0x002fe40000011417 */
        /* <DEDUP_REMOVED lines=29> */
[----:B------:R-:W-:Y:S01]  /*1540*/  VIADD R30, R30, 0x100 ;  /* 0x000001001e1e7836 */ /* 0x000fe20000000000 */
[C---:B------:R-:W-:Y:S01]  /*1550*/  IADD3 R24, P0, R73.reuse, R24, RZ ;  /* 0x0000001849187210 */ /* 0x040fe20007f1e0ff */
[----:B------:R-:W-:Y:S01]  /*1560*/  ULDC.64 UR4, c[0x0][0x238] ;  /* 0x00008e0000047ab9 */ /* 0x000fe20000000a00 */
[C---:B------:R-:W-:Y:S02]  /*1570*/  IMAD R75, R73.reuse, 0x10, R26 ;  /* 0x00000010494b7824 */ /* 0x040fe400078e021a */
[----:B------:R-:W-:Y:S01]  /*1580*/  LEA.HI.X.SX32 R71, R73, R28, 0x1, P0 ;  /* 0x0000001c49477211 */ /* 0x000fe200000f0eff */
[----:B------:R-:W-:Y:S01]  /*1590*/  IMAD.MOV.U32 R68, RZ, RZ, -0x800001 ;  /* 0xff7fffffff447424 */ /* 0x000fe200078e00ff */
[----:B------:R-:W-:Y:S02]  /*15a0*/  LEA R30, R25, R30, 0x18 ;  /* 0x0000001e191e7211 */ /* 0x000fe400078ec0ff */
[----:B------:R-:W-:-:S03]  /*15b0*/  LEA R72, P0, R24, UR4, 0x2 ;  /* 0x0000000418487c11 */ /* 0x000fc6000f8010ff */
[----:B------:R-:W-:Y:S01]  /*15c0*/  IMAD.U32 R74, R75, 0x4, R30 ;  /* 0x000000044b4a7824 */ /* 0x000fe200078e001e */
[----:B------:R-:W-:-:S09]  /*15d0*/  LEA.HI.X R71, R24, UR5, R71, 0x2, P0 ;  /* 0x0000000518477c11 */ /* 0x000fd200080f1447 */
.L_x_18944:
[----:B------:R-:W-:Y:S02]  /*15e0*/  IMAD.MOV.U32 R25, RZ, RZ, R71 ;  /* 0x000000ffff197224 */ /* 0x000fe400078e0047 */
[----:B------:R-:W-:-:S05]  /*15f0*/  IMAD.MOV.U32 R24, RZ, RZ, R72 ;  /* 0x000000ffff187224 */ /* 0x000fca00078e0048 */
[----:B------:R-:W2:Y:S02]  /*1600*/  LDG.E.CONSTANT R25, desc[UR10][R24.64] ;  /* 0x0000000a18197981 */ /* 0x000ea4000c1e9900 */
        /* <DEDUP_REMOVED lines=9> */
[----:B------:R-:W-:Y:S02]  /*16a0*/  LEA.HI.X R31, R26, UR7, R27, 0x1, P2 ;  /* 0x000000071a1f7c11 */ /* 0x000fe400090f0c1b */
[----:B------:R-:W-:Y:S01]  /*16b0*/  LEA R28, P1, R29, UR6, 0x1 ;  /* 0x000000061d1c7c11 */ /* 0x000fe2000f8208ff */
[----:B------:R-:W-:-:S02]  /*16c0*/  IMAD.X R24, R32, 0x1, R77, P0 ;  /* 0x0000000120187824 */ /* 0x000fc400000e064d */
[----:B------:R-:W2:Y:S03]  /*16d0*/  LDG.E.CONSTANT R87, desc[UR10][R30.64] ;  /* 0x0000000a1e577981 */ /* 0x000ea6000c1e9900 */
[----:B------:R-:W-:Y:S01]  /*16e0*/  LEA.HI.X R29, R29, UR7, R24, 0x1, P1 ;  /* 0x000000071d1d7c11 */ /* 0x000fe200088f0c18 */
[----:B------:R-:W3:Y:S04]  /*16f0*/  LDG.E.CONSTANT R89, desc[UR10][R30.64+0x4] ;  /* 0x0000040a1e597981 */ /* 0x000ee8000c1e9900 */
[----:B------:R-:W4:Y:S04]  /*1700*/  LDG.E.CONSTANT R88, desc[UR10][R28.64] ;  /* 0x0000000a1c587981 */ /* 0x000f28000c1e9900 */
[----:B------:R0:W5:Y:S01]  /*1710*/  LDG.E.CONSTANT R86, desc[UR10][R28.64+0x4] ;  /* 0x0000040a1c567981 */ /* 0x000162000c1e9900 */
[----:B------:R-:W-:-:S04]  /*1720*/  IADD3 R25, P0, P1, R64, R76, R63 ;  /* 0x0000004c40197210 */ /* 0x000fc8000791e03f */
[----:B------:R-:W-:Y:S02]  /*1730*/  LEA R24, P2, R25, UR6, 0x1 ;  /* 0x0000000619187c11 */ /* 0x000fe4000f8408ff */
[----:B------:R-:W-:Y:S01]  /*1740*/  IADD3.X R26, R33, R77, R12, P0, P1 ;  /* 0x0000004d211a7210 */ /* 0x000fe200007e240c */
[----:B0-----:R-:W0:Y:S03]  /*1750*/  LDS.128 R28, [R7] ;  /* 0x00000000071c7984 */ /* 0x001e260000000c00 */
        /* <DEDUP_REMOVED lines=9> */
[----:B0-----:R-:W-:Y:S02]  /*17f0*/  IMAD.U32 R80, R30, 0x10000, RZ ;  /* 0x000100001e507824 */ /* 0x001fe400078e00ff */
[----:B------:R-:W-:Y:S01]  /*1800*/  IMAD.U32 R90, R28, 0x10000, RZ ;  /* 0x000100001c5a7824 */ /* 0x000fe200078e00ff */
[----:B------:R-:W-:Y:S02]  /*1810*/  PRMT R30, R30, 0x7632, R30 ;  /* 0x000076321e1e7816 */ /* 0x000fe4000000001e */
[----:B------:R-:W-:-:S03]  /*1820*/  PRMT R28, R28, 0x7632, R28 ;  /* 0x000076321c1c7816 */ /* 0x000fc6000000001c */
[----:B------:R-:W-:Y:S02]  /*1830*/  IMAD.U32 R30, R30, 0x10000, RZ ;  /* 0x000100001e1e7824 */ /* 0x000fe400078e00ff */
[----:B------:R-:W-:Y:S02]  /*1840*/  IMAD.U32 R28, R28, 0x10000, RZ ;  /* 0x000100001c1c7824 */ /* 0x000fe400078e00ff */
[----:B--2---:R-:W-:-:S04]  /*1850*/  IMAD.U32 R91, R87, 0x10000, RZ ;  /* 0x00010000575b7824 */ /* 0x004fc800078e00ff */
[----:B------:R-:W-:Y:S01]  /*1860*/  FMUL.FTZ R91, R80, R91 ;  /* 0x0000005b505b7220 */ /* 0x000fe20000410000 */
[----:B----4-:R-:W-:-:S04]  /*1870*/  IMAD.U32 R25, R88, 0x10000, RZ ;  /* 0x0001000058197824 */ /* 0x010fc800078e00ff */
[----:B------:R-:W-:Y:S01]  /*1880*/  FFMA.FTZ R90, R90, R25, R91 ;  /* 0x000000195a5a7223 */ /* 0x000fe2000001005b */
[----:B------:R-:W-:-:S04]  /*1890*/  IADD3 R25, P0, P1, R60, R76, R59 ;  /* 0x0000004c3c197210 */ /* 0x000fc8000791e03b */
[----:B------:R-:W-:Y:S02]  /*18a0*/  LEA R24, P2, R25, UR6, 0x1 ;  /* 0x0000000619187c11 */ /* 0x000fe4000f8408ff */
[----:B------:R-:W-:-:S04]  /*18b0*/  IADD3.X R80, R35, R77, R14, P0, P1 ;  /* 0x0000004d23507210 */ /* 0x000fc800007e240e */
[----:B------:R-:W-:-:S05]  /*18c0*/  LEA.HI.X R25, R25, UR7, R80, 0x1, P2 ;  /* 0x0000000719197c11 */ /* 0x000fca00090f0c50 */
[----:B------:R-:W2:Y:S04]  /*18d0*/  LDG.E.CONSTANT R80, desc[UR10][R24.64] ;  /* 0x0000000a18507981 */ /* 0x000ea8000c1e9900 */
[----:B------:R0:W4:Y:S01]  /*18e0*/  LDG.E.CONSTANT R82, desc[UR10][R24.64+0x4] ;  /* 0x0000040a18527981 */ /* 0x000122000c1e9900 */
[----:B------:R-:W-:Y:S02]  /*18f0*/  PRMT R87, R87, 0x7632, R87 ;  /* 0x0000763257577816 */ /* 0x000fe40000000057 */
[----:B------:R-:W-:Y:S02]  /*1900*/  PRMT R88, R88, 0x7632, R88 ;  /* 0x0000763258587816 */ /* 0x000fe40000000058 */
[----:B------:R-:W-:-:S03]  /*1910*/  SHF.L.U32 R87, R87, 0x10, RZ ;  /* 0x0000001057577819 */ /* 0x000fc600000006ff */
[----:B-1----:R-:W-:Y:S02]  /*1920*/  IMAD.U32 R27, R88, 0x10000, RZ ;  /* 0x00010000581b7824 */ /* 0x002fe400078e00ff */
[----:B------:R-:W-:Y:S01]  /*1930*/  FMUL.FTZ R87, R30, R87 ;  /* 0x000000571e577220 */ /* 0x000fe20000410000 */
[C---:B0-----:R-:W-:Y:S01]  /*1940*/  IMAD.U32 R24, R31.reuse, 0x10000, RZ ;  /* 0x000100001f187824 */ /* 0x041fe200078e00ff */
[----:B------:R-:W-:Y:S01]  /*1950*/  PRMT R31, R31, 0x7632, R31 ;  /* 0x000076321f1f7816 */ /* 0x000fe2000000001f */
[C---:B---3--:R-:W-:Y:S01]  /*1960*/  IMAD.U32 R25, R89.reuse, 0x10000, RZ ;  /* 0x0001000059197824 */ /* 0x048fe200078e00ff */
[----:B------:R-:W-:Y:S01]  /*1970*/  PRMT R89, R89, 0x7632, R89 ;  /* 0x0000763259597816 */ /* 0x000fe20000000059 */
[----:B------:R-:W-:Y:S02]  /*1980*/  FFMA.FTZ R30, R28, R27, R87 ;  /* 0x0000001b1c1e7223 */ /* 0x000fe40000010057 */
[----:B------:R-:W-:Y:S01]  /*1990*/  FMUL.FTZ R28, R24, R25 ;  /* 0x00000019181c7220 */ /* 0x000fe20000410000 */
[----:B------:R-:W-:Y:S01]  /*19a0*/  IMAD.U32 R25, R31, 0x10000, RZ ;  /* 0x000100001f197824 */ /* 0x000fe200078e00ff */
[----:B------:R-:W-:Y:S01]  /*19b0*/  SHF.L.U32 R31, R29, 0x10, RZ ;  /* 0x000000101d1f7819 */ /* 0x000fe200000006ff */
[----:B------:R-:W-:-:S02]  /*19c0*/  IMAD.U32 R26, R89, 0x10000, RZ ;  /* 0x00010000591a7824 */ /* 0x000fc400078e00ff */
[----:B-----5:R-:W-:-:S04]  /*19d0*/  IMAD.U32 R24, R86, 0x10000, RZ ;  /* 0x0001000056187824 */ /* 0x020fc800078e00ff */
[----:B------:R-:W-:Y:S01]  /*19e0*/  FFMA.FTZ R31, R31, R24, R28 ;  /* 0x000000181f1f7223 */ /* 0x000fe2000001001c */
[----:B------:R-:W-:Y:S02]  /*19f0*/  FMUL.FTZ R28, R25, R26 ;  /* 0x0000001a191c7220 */ /* 0x000fe40000410000 */
        /* <DEDUP_REMOVED lines=9> */
[----:B------:R-:W-:-:S03]  /*1a90*/  PRMT R24, R24, 0x7632, R24 ;  /* 0x0000763218187816 */ /* 0x000fc60000000018 */
[----:B------:R-:W-:Y:S01]  /*1aa0*/  FFMA.FTZ R90, R29, R28, R90 ;  /* 0x0000001c1d5a7223 */ /* 0x000fe2000001005a */
[----:B------:R-:W-:Y:S01]  /*1ab0*/  IADD3 R29, P0, P1, R58, R76, R57 ;  /* 0x0000004c3a1d7210 */ /* 0x000fe2000791e039 */
[----:B------:R-:W-:-:S03]  /*1ac0*/  IMAD.U32 R87, R24, 0x10000, RZ ;  /* 0x0001000018577824 */ /* 0x000fc600078e00ff */
[C---:B------:R-:W-:Y:S02]  /*1ad0*/  LEA R28, P2, R29.reuse, UR6, 0x1 ;  /* 0x000000061d1c7c11 */ /* 0x040fe4000f8408ff */
[----:B------:R-:W-:Y:S02]  /*1ae0*/  IADD3.X R86, R38, R77, R15, P0, P1 ;  /* 0x0000004d26567210 */ /* 0x000fe400007e240f */
[----:B------:R-:W-:Y:S02]  /*1af0*/  SHF.L.U32 R24, R84, 0x10, RZ ;  /* 0x0000001054187819 */ /* 0x000fe400000006ff */
[----:B------:R-:W-:-:S03]  /*1b00*/  LEA.HI.X R29, R29, UR7, R86, 0x1, P2 ;  /* 0x000000071d1d7c11 */ /* 0x000fc600090f0c56 */
[----:B------:R-:W-:Y:S02]  /*1b10*/  FFMA.FTZ R30, R87, R24, R30 ;  /* 0x00000018571e7223 */ /* 0x000fe4000001001e */
[----:B------:R-:W3:Y:S01]  /*1b20*/  LDG.E.CONSTANT R87, desc[UR10][R28.64] ;  /* 0x0000000a1c577981 */ /* 0x000ee2000c1e9900 */
[----:B------:R-:W-:Y:S02]  /*1b30*/  IMAD.U32 R84, R83, 0x10000, RZ ;  /* 0x0001000053547824 */ /* 0x000fe400078e00ff */
[C---:B------:R-:W-:Y:S01]  /*1b40*/  IMAD.U32 R24, R25.reuse, 0x10000, RZ ;  /* 0x0001000019187824 */ /* 0x040fe200078e00ff */
[----:B------:R-:W-:Y:S02]  /*1b50*/  PRMT R25, R25, 0x7632, R25 ;  /* 0x0000763219197816 */ /* 0x000fe40000000019 */
[----:B------:R-:W-:Y:S01]  /*1b60*/  PRMT R83, R83, 0x7632, R83 ;  /* 0x0000763253537816 */ /* 0x000fe20000000053 */
[----:B------:R-:W-:Y:S02]  /*1b70*/  FFMA.FTZ R24, R24, R84, R31 ;  /* 0x0000005418187223 */ /* 0x000fe4000001001f */
[----:B------:R0:W5:Y:S01]  /*1b80*/  LDG.E.CONSTANT R84, desc[UR10][R28.64+0x4] ;  /* 0x0000040a1c547981 */ /* 0x000162000c1e9900 */
[----:B------:R-:W-:-:S02]  /*1b90*/  IMAD.U32 R86, R25, 0x10000, RZ ;  /* 0x0001000019567824 */ /* 0x000fc400078e00ff */
[----:B------:R-:W-:Y:S02]  /*1ba0*/  IMAD.U32 R25, R83, 0x10000, RZ ;  /* 0x0001000053197824 */ /* 0x000fe400078e00ff */
[C---:B------:R-:W-:Y:S02]  /*1bb0*/  IMAD.U32 R31, R85.reuse, 0x10000, RZ ;  /* 0x00010000551f7824 */ /* 0x040fe400078e00ff */
[----:B------:R-:W-:Y:S01]  /*1bc0*/  FFMA.FTZ R89, R86, R25, R89 ;  /* 0x0000001956597223 */ /* 0x000fe20000010059 */
[C---:B------:R-:W-:Y:S01]  /*1bd0*/  IMAD.U32 R25, R26.reuse, 0x10000, RZ ;  /* 0x000100001a197824 */ /* 0x040fe200078e00ff */
[----:B------:R-:W-:Y:S02]  /*1be0*/  PRMT R26, R26, 0x7632, R26 ;  /* 0x000076321a1a7816 */ /* 0x000fe4000000001a */
[----:B------:R-:W-:Y:S01]  /*1bf0*/  PRMT R85, R85, 0x7632, R85 ;  /* 0x0000763255557816 */ /* 0x000fe20000000055 */
[----:B------:R-:W-:Y:S01]  /*1c00*/  FFMA.FTZ R90, R25, R31, R90 ;  /* 0x0000001f195a7223 */ /* 0x000fe2000001005a */
[----:B------:R-:W-:-:S03]  /*1c10*/  SHF.L.U32 R25, R26, 0x10, RZ ;  /* 0x000000101a197819 */ /* 0x000fc600000006ff */
[----:B------:R-:W-:Y:S01]  /*1c20*/  IMAD.U32 R26, R85, 0x10000, RZ ;  /* 0x00010000551a7824 */ /* 0x000fe200078e00ff */
[----:B0-----:R-:W-:Y:S01]  /*1c30*/  IADD3 R28, P0, P1, R56, R76, R55 ;  /* 0x0000004c381c7210 */ /* 0x001fe2000791e037 */
[----:B------:R-:W-:Y:S02]  /*1c40*/  IMAD.U32 R29, R27, 0x10000, RZ ;  /* 0x000100001b1d7824 */ /* 0x000fe400078e00ff */
[----:B------:R-:W-:Y:S01]  /*1c50*/  FFMA.FTZ R25, R25, R26, R30 ;  /* 0x0000001a19197223 */ /* 0x000fe2000001001e */
[----:B------:R-:W-:Y:S01]  /*1c60*/  IMAD.U32 R26, R81, 0x10000, RZ ;  /* 0x00010000511a7824 */ /* 0x000fe200078e00ff */
[----:B------:R-:W-:-:S03]  /*1c70*/  LEA R92, P2, R28, UR6, 0x1 ;  /* 0x000000061c5c7c11 */ /* 0x000fc6000f8408ff */
[----:B------:R-:W-:Y:S01]  /*1c80*/  FFMA.FTZ R24, R29, R26, R24 ;  /* 0x0000001a1d187223 */ /* 0x000fe20000010018 */
[----:B------:R-:W-:-:S04]  /*1c90*/  IADD3.X R29, R37, R77, R16, P0, P1 ;  /* 0x0000004d251d7210 */ /* 0x000fc800007e2410 */
[----:B------:R-:W-:Y:S02]  /*1ca0*/  LEA.HI.X R93, R28, UR7, R29, 0x1, P2 ;  /* 0x000000071c5d7c11 */ /* 0x000fe400090f0c1d */
[----:B------:R-:W0:Y:S04]  /*1cb0*/  LDS.128 R28, [R7+0x20] ;  /* 0x00002000071c7984 */ /* 0x000e280000000c00 */
[----:B------:R-:W5:Y:S01]  /*1cc0*/  LDG.E.CONSTANT R86, desc[UR10][R92.64] ;  /* 0x0000000a5c567981 */ /* 0x000f62000c1e9900 */
[----:B------:R-:W-:Y:S02]  /*1cd0*/  PRMT R27, R27, 0x7632, R27 ;  /* 0x000076321b1b7816 */ /* 0x000fe4000000001b */
[----:B------:R-:W-:Y:S01]  /*1ce0*/  PRMT R81, R81, 0x7632, R81 ;  /* 0x0000763251517816 */ /* 0x000fe20000000051 */
[----:B------:R-:W5:Y:S02]  /*1cf0*/  LDG.E.CONSTANT R88, desc[UR10][R92.64+0x4] ;  /* 0x0000040a5c587981 */ /* 0x000f64000c1e9900 */
[----:B------:R-:W-:-:S02]  /*1d00*/  IMAD.U32 R26, R27, 0x10000, RZ ;  /* 0x000100001b1a7824 */ /* 0x000fc400078e00ff */
[----:B------:R-:W-:-:S04]  /*1d10*/  IMAD.U32 R27, R81, 0x10000, RZ ;  /* 0x00010000511b7824 */ /* 0x000fc800078e00ff */
[----:B------:R-:W-:Y:S01]  /*1d20*/  FFMA.FTZ R89, R26, R27, R89 ;  /* 0x0000001b1a597223 */ /* 0x000fe20000010059 */
[C---:B0-----:R-:W-:Y:S01]  /*1d30*/  IMAD.U32 R27, R28.reuse, 0x10000, RZ ;  /* 0x000100001c1b7824 */ /* 0x041fe200078e00ff */
[----:B------:R-:W-:-:S05]  /*1d40*/  PRMT R28, R28, 0x7632, R28 ;  /* 0x000076321c1c7816 */ /* 0x000fca000000001c */
[----:B------:R-:W-:Y:S01]  /*1d50*/  IMAD.U32 R28, R28, 0x10000, RZ ;  /* 0x000100001c1c7824 */ /* 0x000fe200078e00ff */
[----:B--2---:R-:W-:-:S05]  /*1d60*/  SHF.L.U32 R26, R80, 0x10, RZ ;  /* 0x00000010501a7819 */ /* 0x004fca00000006ff */
[----:B------:R-:W-:Y:S01]  /*1d70*/  FFMA.FTZ R90, R27, R26, R90 ;  /* 0x0000001a1b5a7223 */ /* 0x000fe2000001005a */
[----:B------:R-:W-:-:S04]  /*1d80*/  IADD3 R27, P0, P1, R54, R76, R53 ;  /* 0x0000004c361b7210 */ /* 0x000fc8000791e035 */
[----:B------:R-:W-:Y:S02]  /*1d90*/  LEA R26, P2, R27, UR6, 0x1 ;  /* 0x000000061b1a7c11 */ /* 0x000fe4000f8408ff */
[----:B------:R-:W-:-:S04]  /*1da0*/  IADD3.X R81, R40, R77, R17, P0, P1 ;  /* 0x0000004d28517210 */ /* 0x000fc800007e2411 */
[----:B------:R-:W-:-:S05]  /*1db0*/  LEA.HI.X R27, R27, UR7, R81, 0x1, P2 ;  /* 0x000000071b1b7c11 */ /* 0x000fca00090f0c51 */
[----:B------:R-:W2:Y:S04]  /*1dc0*/  LDG.E.CONSTANT R81, desc[UR10][R26.64+0x4] ;  /* 0x0000040a1a517981 */ /* 0x000ea8000c1e9900 */
[----:B------:R0:W2:Y:S01]  /*1dd0*/  LDG.E.CONSTANT R85, desc[UR10][R26.64] ;  /* 0x0000000a1a557981 */ /* 0x0000a2000c1e9900 */
[----:B------:R-:W-:-:S05]  /*1de0*/  PRMT R91, R80, 0x7632, R91 ;  /* 0x00007632505b7816 */ /* 0x000fca000000005b */
[----:B------:R-:W-:-:S04]  /*1df0*/  IMAD.U32 R91, R91, 0x10000, RZ ;  /* 0x000100005b5b7824 */ /* 0x000fc800078e00ff */
[----:B------:R-:W-:Y:S01]  /*1e00*/  FFMA.FTZ R91, R28, R91, R25 ;  /* 0x0000005b1c5b7223 */ /* 0x000fe20000010019 */
[----:B------:R-:W-:Y:S02]  /*1e10*/  IMAD.U32 R25, R29, 0x10000, RZ ;  /* 0x000100001d197824 */ /* 0x000fe400078e00ff */
[----:B----4-:R-:W-:-:S04]  /*1e20*/  IMAD.U32 R28, R82, 0x10000, RZ ;  /* 0x00010000521c7824 */ /* 0x010fc800078e00ff */
[----:B------:R-:W-:Y:S01]  /*1e30*/  FFMA.FTZ R28, R25, R28, R24 ;  /* 0x0000001c191c7223 */ /* 0x000fe20000010018 */
[----:B------:R-:W-:-:S04]  /*1e40*/  IADD3 R25, P0, P1, R52, R76, R51 ;  /* 0x0000004c34197210 */ /* 0x000fc8000791e033 */
[----:B------:R-:W-:Y:S02]  /*1e50*/  LEA R24, P2, R25, UR6, 0x1 ;  /* 0x0000000619187c11 */ /* 0x000fe4000f8408ff */
[----:B0-----:R-:W-:-:S04]  /*1e60*/  IADD3.X R26, R39, R77, R18, P0, P1 ;  /* 0x0000004d271a7210 */ /* 0x001fc800007e2412 */
[----:B------:R-:W-:-:S05]  /*1e70*/  LEA.HI.X R25, R25, UR7, R26, 0x1, P2 ;  /* 0x0000000719197c11 */ /* 0x000fca00090f0c1a */
[----:B------:R-:W4:Y:S04]  /*1e80*/  LDG.E.CONSTANT R80, desc[UR10][R24.64] ;  /* 0x0000000a18507981 */ /* 0x000f28000c1e9900 */
[----:B------:R0:W4:Y:S01]  /*1e90*/  LDG.E.CONSTANT R83, desc[UR10][R24.64+0x4] ;  /* 0x0000040a18537981 */ /* 0x000122000c1e9900 */
[----:B------:R-:W-:Y:S02]  /*1ea0*/  PRMT R29, R29, 0x7632, R29 ;  /* 0x000076321d1d7816 */ /* 0x000fe4000000001d */
[----:B------:R-:W-:-:S03]  /*1eb0*/  PRMT R26, R82, 0x7632, R26 ;  /* 0x00007632521a7816 */ /* 0x000fc6000000001a */
[----:B------:R-:W-:Y:S02]  /*1ec0*/  IMAD.U32 R82, R29, 0x10000, RZ ;  /* 0x000100001d527824 */ /* 0x000fe400078e00ff */
[----:B------:R-:W-:Y:S01]  /*1ed0*/  IMAD.U32 R26, R26, 0x10000, RZ ;  /* 0x000100001a1a7824 */ /* 0x000fe200078e00ff */
[----:B------:R-:W-:-:S03]  /*1ee0*/  SHF.L.U32 R27, R30, 0x10, RZ ;  /* 0x000000101e1b7819 */ /* 0x000fc600000006ff */
[----:B------:R-:W-:Y:S01]  /*1ef0*/  FFMA.FTZ R82, R82, R26, R89 ;  /* 0x0000001a52527223 */ /* 0x000fe20000010059 */
[----:B------:R-:W-:Y:S01]  /*1f00*/  PRMT R30, R30, 0x7632, R30 ;  /* 0x000076321e1e7816 */ /* 0x000fe2000000001e */
[----:B0-----:R-:W-:-:S04]  /*1f10*/  IMAD.U32 R25, R31, 0x10000, RZ ;  /* 0x000100001f197824 */ /* 0x001fc800078e00ff */
[----:B------:R-:W-:Y:S02]  /*1f20*/  IMAD.U32 R30, R30, 0x10000, RZ ;  /* 0x000100001e1e7824 */ /* 0x000fe400078e00ff */
[C---:B---3--:R-:W-:Y:S01]  /*1f30*/  IMAD.U32 R26, R87.reuse, 0x10000, RZ ;  /* 0x00010000571a7824 */ /* 0x048fe200078e00ff */
[----:B------:R-:W-:-:S05]  /*1f40*/  PRMT R87, R87, 0x7632, R87 ;  /* 0x0000763257577816 */ /* 0x000fca0000000057 */
[----:B------:R-:W-:-:S04]  /*1f50*/  IMAD.U32 R24, R87, 0x10000, RZ ;  /* 0x0001000057187824 */ /* 0x000fc800078e00ff */
[----:B------:R-:W-:Y:S01]  /*1f60*/  FFMA.FTZ R91, R30, R24, R91 ;  /* 0x000000181e5b7223 */ /* 0x000fe2000001005b */
[C---:B-----5:R-:W-:Y:S02]  /*1f70*/  IMAD.U32 R30, R84.reuse, 0x10000, RZ ;  /* 0x00010000541e7824 */ /* 0x060fe400078e00ff */
[----:B------:R-:W-:Y:S02]  /*1f80*/  FFMA.FTZ R90, R27, R26, R90 ;  /* 0x0000001a1b5a7223 */ /* 0x000fe4000001005a */
[--C-:B------:R-:W-:Y:S02]  /*1f90*/  FFMA.FTZ R30, R25, R30, R28.reuse ;  /* 0x0000001e191e7223 */ /* 0x100fe4000001001c */
[----:B------:R-:W0:Y:S01]  /*1fa0*/  LDS.128 R24, [R7+0x30] ;  /* 0x0000300007187984 */ /* 0x000e220000000c00 */
[----:B------:R-:W-:Y:S02]  /*1fb0*/  PRMT R31, R31, 0x7632, R31 ;  /* 0x000076321f1f7816 */ /* 0x000fe4000000001f */
[----:B------:R-:W-:-:S03]  /*1fc0*/  PRMT R28, R84, 0x7632, R28 ;  /* 0x00007632541c7816 */ /* 0x000fc6000000001c */
[----:B------:R-:W-:Y:S01]  /*1fd0*/  IMAD.U32 R31, R31, 0x10000, RZ ;  /* 0x000100001f1f7824 */ /* 0x000fe200078e00ff */
[----:B------:R-:W-:-:S05]  /*1fe0*/  SHF.L.U32 R28, R28, 0x10, RZ ;  /* 0x000000101c1c7819 */ /* 0x000fca00000006ff */
        /* <DEDUP_REMOVED lines=11> */
[----:B------:R-:W-:Y:S01]  /*20a0*/  IADD3.X R29, R42, R77, R19, P0, P1 ;  /* 0x0000004d2a1d7210 */ /* 0x000fe200007e2413 */
[----:B------:R-:W-:-:S03]  /*20b0*/  IMAD.U32 R87, R25, 0x10000, RZ ;  /* 0x0001000019577824 */ /* 0x000fc600078e00ff */
[----:B------:R-:W-:Y:S01]  /*20c0*/  LEA.HI.X R29, R24, UR7, R29, 0x1, P2 ;  /* 0x00000007181d7c11 */ /* 0x000fe200090f0c1d */
[----:B------:R-:W-:-:S04]  /*20d0*/  IMAD.U32 R24, R88, 0x10000, RZ ;  /* 0x0001000058187824 */ /* 0x000fc800078e00ff */
[----:B------:R-:W-:Y:S01]  /*20e0*/  FFMA.FTZ R30, R87, R24, R30 ;  /* 0x00000018571e7223 */ /* 0x000fe2000001001e */
[----:B------:R-:W3:Y:S04]  /*20f0*/  LDG.E.CONSTANT R84, desc[UR10][R28.64+0x4] ;  /* 0x0000040a1c547981 */ /* 0x000ee8000c1e9900 */
[----:B------:R0:W5:Y:S01]  /*2100*/  LDG.E.CONSTANT R87, desc[UR10][R28.64] ;  /* 0x0000000a1c577981 */ /* 0x000162000c1e9900 */
[----:B------:R-:W-:Y:S02]  /*2110*/  PRMT R25, R25, 0x7632, R25 ;  /* 0x0000763219197816 */ /* 0x000fe40000000019 */
[----:B------:R-:W-:Y:S02]  /*2120*/  PRMT R88, R88, 0x7632, R88 ;  /* 0x0000763258587816 */ /* 0x000fe40000000058 */
[----:B------:R-:W-:-:S03]  /*2130*/  SHF.L.U32 R25, R25, 0x10, RZ ;  /* 0x0000001019197819 */ /* 0x000fc600000006ff */
[----:B------:R-:W-:Y:S02]  /*2140*/  IMAD.U32 R86, R88, 0x10000, RZ ;  /* 0x0001000058567824 */ /* 0x000fe400078e00ff */
[C---:B------:R-:W-:Y:S02]  /*2150*/  IMAD.U32 R88, R26.reuse, 0x10000, RZ ;  /* 0x000100001a587824 */ /* 0x040fe400078e00ff */
[----:B------:R-:W-:Y:S01]  /*2160*/  FFMA.FTZ R86, R25, R86, R82 ;  /* 0x0000005619567223 */ /* 0x000fe20000010052 */
[----:B------:R-:W-:Y:S01]  /*2170*/  IMAD.U32 R25, R27, 0x10000, RZ ;  /* 0x000100001b197824 */ /* 0x000fe200078e00ff */
[----:B------:R-:W-:-:S05]  /*2180*/  PRMT R26, R26, 0x7632, R26 ;  /* 0x000076321a1a7816 */ /* 0x000fca000000001a */
[----:B------:R-:W-:Y:S01]  /*2190*/  IMAD.U32 R26, R26, 0x10000, RZ ;  /* 0x000100001a1a7824 */ /* 0x000fe200078e00ff */
[----:B------:R-:W-:-:S05]  /*21a0*/  PRMT R27, R27, 0x7632, R27 ;  /* 0x000076321b1b7816 */ /* 0x000fca000000001b */
[----:B------:R-:W-:Y:S01]  /*21b0*/  IMAD.U32 R27, R27, 0x10000, RZ ;  /* 0x000100001b1b7824 */ /* 0x000fe200078e00ff */
[----:B--2---:R-:W-:Y:S01]  /*21c0*/  SHF.L.U32 R82, R81, 0x10, RZ ;  /* 0x0000001051527819 */ /* 0x004fe200000006ff */
[----:B------:R-:W-:-:S04]  /*21d0*/  IMAD.U32 R24, R85, 0x10000, RZ ;  /* 0x0001000055187824 */ /* 0x000fc800078e00ff */
[----:B------:R-:W-:Y:S01]  /*21e0*/  FFMA.FTZ R82, R25, R82, R30 ;  /* 0x0000005219527223 */ /* 0x000fe2000001001e */
[----:B------:R-:W-:Y:S02]  /*21f0*/  FFMA.FTZ R88, R88, R24, R31 ;  /* 0x0000001858587223 */ /* 0x000fe4000001001f */
[----:B0-----:R-:W0:Y:S01]  /*2200*/  LDS.128 R28, [R7+0x40] ;  /* 0x00004000071c7984 */ /* 0x001e220000000c00 */
[----:B------:R-:W-:Y:S02]  /*2210*/  PRMT R85, R85, 0x7632, R85 ;  /* 0x0000763255557816 */ /* 0x000fe40000000055 */
[----:B------:R-:W-:-:S03]  /*2220*/  IADD3 R25, P0, P1, R48, R76, R47 ;  /* 0x0000004c30197210 */ /* 0x000fc6000791e02f */
[----:B------:R-:W-:Y:S01]  /*2230*/  IMAD.U32 R85, R85, 0x10000, RZ ;  /* 0x0001000055557824 */ /* 0x000fe200078e00ff */
[----:B------:R-:W-:-:S03]  /*2240*/  LEA R24, P2, R25, UR6, 0x1 ;  /* 0x0000000619187c11 */ /* 0x000fc6000f8408ff */
[----:B------:R-:W-:Y:S01]  /*2250*/  FFMA.FTZ R89, R26, R85, R89 ;  /* 0x000000551a597223 */ /* 0x000fe20000010059 */
[----:B------:R-:W-:-:S04]  /*2260*/  IADD3.X R26, R41, R77, R20, P0, P1 ;  /* 0x0000004d291a7210 */ /* 0x000fc800007e2414 */
[----:B------:R-:W-:Y:S02]  /*2270*/  LEA.HI.X R25, R25, UR7, R26, 0x1, P2 ;  /* 0x0000000719197c11 */ /* 0x000fe400090f0c1a */
[----:B------:R-:W-:-:S03]  /*2280*/  PRMT R81, R81, 0x7632, R81 ;  /* 0x0000763251517816 */ /* 0x000fc60000000051 */
[----:B------:R-:W2:Y:S02]  /*2290*/  LDG.E.CONSTANT R85, desc[UR10][R24.64] ;  /* 0x0000000a18557981 */ /* 0x000ea4000c1e9900 */
[----:B------:R-:W-:-:S04]  /*22a0*/  IMAD.U32 R81, R81, 0x10000, RZ ;  /* 0x0001000051517824 */ /* 0x000fc800078e00ff */
[----:B------:R-:W-:Y:S02]  /*22b0*/  FFMA.FTZ R27, R27, R81, R86 ;  /* 0x000000511b1b7223 */ /* 0x000fe40000010056 */
[----:B------:R1:W2:Y:S01]  /*22c0*/  LDG.E.CONSTANT R86, desc[UR10][R24.64+0x4] ;  /* 0x0000040a18567981 */ /* 0x0002a2000c1e9900 */
[----:B----4-:R-:W-:Y:S02]  /*22d0*/  IMAD.U32 R26, R80, 0x10000, RZ ;  /* 0x00010000501a7824 */ /* 0x010fe400078e00ff */
[----:B0-----:R-:W-:-:S04]  /*22e0*/  IMAD.U32 R81, R28, 0x10000, RZ ;  /* 0x000100001c517824 */ /* 0x001fc800078e00ff */
        /* <DEDUP_REMOVED lines=8> */
[----:B------:R-:W4:Y:S02]  /*2370*/  LDG.E.CONSTANT R81, desc[UR10][R92.64] ;  /* 0x0000000a5c517981 */ /* 0x000f24000c1e9900 */
[----:B------:R-:W-:Y:S01]  /*2380*/  IMAD.U32 R80, R80, 0x10000, RZ ;  /* 0x0001000050507824 */ /* 0x000fe200078e00ff */
[----:B-1----:R-:W-:-:S03]  /*2390*/  SHF.L.U32 R25, R29, 0x10, RZ ;  /* 0x000000101d197819 */ /* 0x002fc600000006ff */
[----:B------:R-:W-:Y:S01]  /*23a0*/  FFMA.FTZ R89, R28, R80, R89 ;  /* 0x000000501c597223 */ /* 0x000fe20000010059 */
[----:B------:R-:W-:Y:S01]  /*23b0*/  IMAD.U32 R28, R83, 0x10000, RZ ;  /* 0x00010000531c7824 */ /* 0x000fe200078e00ff */
[----:B------:R-:W-:-:S03]  /*23c0*/  IADD3 R24, P0, P1, R4, R76, R9 ;  /* 0x0000004c04187210 */ /* 0x000fc6000791e009 */
[----:B------:R-:W-:Y:S02]  /*23d0*/  FFMA.FTZ R28, R25, R28, R82 ;  /* 0x0000001c191c7223 */ /* 0x000fe40000010052 */
[----:B------:R0:W4:Y:S01]  /*23e0*/  LDG.E.CONSTANT R82, desc[UR10][R92.64+0x4] ;  /* 0x0000040a5c527981 */ /* 0x000122000c1e9900 */
[----:B------:R-:W-:Y:S02]  /*23f0*/  LEA R90, P2, R24, UR6, 0x1 ;  /* 0x00000006185a7c11 */ /* 0x000fe4000f8408ff */
[----:B------:R-:W-:-:S04]  /*2400*/  IADD3.X R25, R43, R77, R22, P0, P1 ;  /* 0x0000004d2b197210 */ /* 0x000fc800007e2416 */
[----:B------:R-:W-:Y:S02]  /*2410*/  LEA.HI.X R91, R24, UR7, R25, 0x1, P2 ;  /* 0x00000007185b7c11 */ /* 0x000fe400090f0c19 */
[----:B------:R-:W-:-:S03]  /*2420*/  IADD3 R25, P0, P1, R5, R76, R10 ;  /* 0x0000004c05197210 */ /* 0x000fc6000791e00a */
[----:B------:R-:W4:Y:S01]  /*2430*/  LDG.E.CONSTANT R80, desc[UR10][R90.64] ;  /* 0x0000000a5a507981 */ /* 0x000f22000c1e9900 */
[----:B------:R-:W-:Y:S02]  /*2440*/  IADD3.X R88, R46, R77, R23, P0, P1 ;  /* 0x0000004d2e587210 */ /* 0x000fe400007e2417 */
[C---:B------:R-:W-:Y:S01]  /*2450*/  LEA R24, P0, R25.reuse, UR6, 0x1 ;  /* 0x0000000619187c11 */ /* 0x040fe2000f8008ff */
[----:B------:R-:W4:Y:S03]  /*2460*/  LDG.E.CONSTANT R76, desc[UR10][R90.64+0x4] ;  /* 0x0000040a5a4c7981 */ /* 0x000f26000c1e9900 */
[----:B------:R-:W-:-:S05]  /*2470*/  LEA.HI.X R25, R25, UR7, R88, 0x1, P0 ;  /* 0x0000000719197c11 */ /* 0x000fca00080f0c58 */
[----:B------:R-:W4:Y:S04]  /*2480*/  LDG.E.CONSTANT R77, desc[UR10][R24.64] ;  /* 0x0000000a184d7981 */ /* 0x000f28000c1e9900 */
[----:B------:R1:W4:Y:S01]  /*2490*/  LDG.E.CONSTANT R88, desc[UR10][R24.64+0x4] ;  /* 0x0000040a18587981 */ /* 0x000322000c1e9900 */
[----:B------:R-:W-:Y:S02]  /*24a0*/  PRMT R29, R29, 0x7632, R29 ;  /* 0x000076321d1d7816 */ /* 0x000fe4000000001d */
[----:B------:R-:W-:-:S03]  /*24b0*/  PRMT R83, R83, 0x7632, R83 ;  /* 0x0000763253537816 */ /* 0x000fc60000000053 */
[----:B0-----:R-:W-:Y:S02]  /*24c0*/  IMAD.U32 R92, R29, 0x10000, RZ ;  /* 0x000100001d5c7824 */ /* 0x001fe400078e00ff */
[----:B------:R-:W-:Y:S02]  /*24d0*/  IMAD.U32 R83, R83, 0x10000, RZ ;  /* 0x0001000053537824 */ /* 0x000fe400078e00ff */
[----:B-1----:R-:W-:Y:S02]  /*24e0*/  IMAD.U32 R25, R31, 0x10000, RZ ;  /* 0x000100001f197824 */ /* 0x002fe400078e00ff */
[----:B------:R-:W-:Y:S01]  /*24f0*/  FFMA.FTZ R83, R92, R83, R27 ;  /* 0x000000535c537223 */ /* 0x000fe2000001001b */
[C---:B------:R-:W-:Y:S01]  /*2500*/  IMAD.U32 R29, R30.reuse, 0x10000, RZ ;  /* 0x000100001e1d7824 */ /* 0x040fe200078e00ff */
[----:B------:R-:W-:Y:S01]  /*2510*/  PRMT R30, R30, 0x7632, R30 ;  /* 0x000076321e1e7816 */ /* 0x000fe2000000001e */
[----:B---3--:R-:W-:Y:S02]  /*2520*/  IMAD.U32 R24, R84, 0x10000, RZ ;  /* 0x0001000054187824 */ /* 0x008fe400078e00ff */
[----:B-----5:R-:W-:-:S02]  /*2530*/  IMAD.U32 R27, R87, 0x10000, RZ ;  /* 0x00010000571b7824 */ /* 0x020fc400078e00ff */
[----:B------:R-:W-:Y:S02]  /*2540*/  FFMA.FTZ R28, R25, R24, R28 ;  /* 0x00000018191c7223 */ /* 0x000fe4000001001c */
[----:B------:R-:W-:Y:S02]  /*2550*/  FFMA.FTZ R29, R29, R27, R26 ;  /* 0x0000001b1d1d7223 */ /* 0x000fe4000001001a */
[----:B------:R-:W0:Y:S01]  /*2560*/  LDS.128 R24, [R7+0x50] ;  /* 0x0000500007187984 */ /* 0x000e220000000c00 */
[----:B------:R-:W-:Y:S01]  /*2570*/  PRMT R87, R87, 0x7632, R87 ;  /* 0x0000763257577816 */ /* 0x000fe20000000057 */
[----:B------:R-:W-:Y:S01]  /*2580*/  IMAD.U32 R30, R30, 0x10000, RZ ;  /* 0x000100001e1e7824 */ /* 0x000fe200078e00ff */
[----:B------:R-:W-:Y:S02]  /*2590*/  PRMT R31, R31, 0x7632, R31 ;  /* 0x000076321f1f7816 */ /* 0x000fe4000000001f */
[----:B------:R-:W-:Y:S02]  /*25a0*/  SHF.L.U32 R87, R87, 0x10, RZ ;  /* 0x0000001057577819 */ /* 0x000fe400000006ff */
[----:B------:R-:W-:-:S03]  /*25b0*/  PRMT R84, R84, 0x7632, R84 ;  /* 0x0000763254547816 */ /* 0x000fc60000000054 */
[----:B------:R-:W-:Y:S01]  /*25c0*/  FFMA.FTZ R89, R30, R87, R89 ;  /* 0x000000571e597223 */ /* 0x000fe20000010059 */
[----:B------:R-:W-:Y:S02]  /*25d0*/  IMAD.U32 R30, R31, 0x10000, RZ ;  /* 0x000100001f1e7824 */ /* 0x000fe400078e00ff */
[----:B------:R-:W-:-:S04]  /*25e0*/  IMAD.U32 R84, R84, 0x10000, RZ ;  /* 0x0001000054547824 */ /* 0x000fc800078e00ff */
[----:B------:R-:W-:Y:S01]  /*25f0*/  FFMA.FTZ R83, R30, R84, R83 ;  /* 0x000000541e537223 */ /* 0x000fe20000010053 */
[C---:B0-----:R-:W-:Y:S01]  /*2600*/  IMAD.U32 R84, R24.reuse, 0x10000, RZ ;  /* 0x0001000018547824 */ /* 0x041fe200078e00ff */
[----:B------:R-:W-:-:S04]  /*2610*/  PRMT R24, R24, 0x7632, R24 ;  /* 0x0000763218187816 */ /* 0x000fc80000000018 */
[----:B------:R-:W-:Y:S01]  /*2620*/  SHF.L.U32 R24, R24, 0x10, RZ ;  /* 0x0000001018187819 */ /* 0x000fe200000006ff */
[----:B------:R-:W-:Y:S01]  /*2630*/  UMOV UR4, 0xffffffff ;  /* 0xffffffff00047882 */ /* 0x000fe20000000000 */
[C---:B--2---:R-:W-:Y:S01]  /*2640*/  IMAD.U32 R30, R85.reuse, 0x10000, RZ ;  /* 0x00010000551e7824 */ /* 0x044fe200078e00ff */
[----:B------:R-:W-:-:S05]  /*2650*/  PRMT R85, R85, 0x7632, R85 ;  /* 0x0000763255557816 */ /* 0x000fca0000000055 */
[----:B------:R-:W-:Y:S02]  /*2660*/  IMAD.U32 R85, R85, 0x10000, RZ ;  /* 0x0001000055557824 */ /* 0x000fe400078e00ff */
[----:B------:R-:W-:Y:S01]  /*2670*/  FFMA.FTZ R84, R84, R30, R29 ;  /* 0x0000001e54547223 */ /* 0x000fe2000001001d */
[----:B------:R-:W-:Y:S02]  /*2680*/  IMAD.U32 R29, R25, 0x10000, RZ ;  /* 0x00010000191d7824 */ /* 0x000fe400078e00ff */
[----:B------:R-:W-:Y:S01]  /*2690*/  FFMA.FTZ R89, R24, R85, R89 ;  /* 0x0000005518597223 */ /* 0x000fe20000010059 */
[----:B------:R-:W-:-:S04]  /*26a0*/  IMAD.U32 R24, R86, 0x10000, RZ ;  /* 0x0001000056187824 */ /* 0x000fc800078e00ff */
[----:B------:R-:W-:Y:S02]  /*26b0*/  FFMA.FTZ R24, R29, R24, R28 ;  /* 0x000000181d187223 */ /* 0x000fe4000001001c */
[----:B------:R-:W0:Y:S01]  /*26c0*/  LDS.128 R28, [R7+0x60] ;  /* 0x00006000071c7984 */ /* 0x000e220000000c00 */
[----:B------:R-:W-:-:S05]  /*26d0*/  PRMT R25, R25, 0x7632, R25 ;  /* 0x0000763219197816 */ /* 0x000fca0000000019 */
[----:B------:R-:W-:Y:S02]  /*26e0*/  IMAD.U32 R90, R25, 0x10000, RZ ;  /* 0x00010000195a7824 */ /* 0x000fe400078e00ff */
[C---:B------:R-:W-:Y:S01]  /*26f0*/  IMAD.U32 R25, R26.reuse, 0x10000, RZ ;  /* 0x000100001a197824 */ /* 0x040fe200078e00ff */
[----:B------:R-:W-:Y:S02]  /*2700*/  PRMT R26, R26, 0x7632, R26 ;  /* 0x000076321a1a7816 */ /* 0x000fe4000000001a */
[----:B------:R-:W-:-:S03]  /*2710*/  PRMT R86, R86, 0x7632, R86 ;  /* 0x0000763256567816 */ /* 0x000fc60000000056 */
[----:B------:R-:W-:Y:S01]  /*2720*/  IMAD.U32 R26, R26, 0x10000, RZ ;  /* 0x000100001a1a7824 */ /* 0x000fe200078e00ff */
[C---:B----4-:R-:W-:Y:S02]  /*2730*/  SHF.L.U32 R85, R81.reuse, 0x10, RZ ;  /* 0x0000001051557819 */ /* 0x050fe400000006ff */
[----:B------:R-:W-:-:S05]  /*2740*/  PRMT R81, R81, 0x7632, R81 ;  /* 0x0000763251517816 */ /* 0x000fca0000000051 */
[----:B------:R-:W-:Y:S02]  /*2750*/  IMAD.U32 R81, R81, 0x10000, RZ ;  /* 0x0001000051517824 */ /* 0x000fe400078e00ff */
[----:B------:R-:W-:Y:S01]  /*2760*/  FFMA.FTZ R84, R25, R85, R84 ;  /* 0x0000005519547223 */ /* 0x000fe20000010054 */
[----:B------:R-:W-:Y:S02]  /*2770*/  IMAD.U32 R86, R86, 0x10000, RZ ;  /* 0x0001000056567824 */ /* 0x000fe400078e00ff */
[----:B------:R-:W-:Y:S01]  /*2780*/  FFMA.FTZ R89, R26, R81, R89 ;  /* 0x000000511a597223 */ /* 0x000fe20000010059 */
[----:B------:R-:W-:Y:S02]  /*2790*/  PRMT R26, R27, 0x7632, R26 ;  /* 0x000076321b1a7816 */ /* 0x000fe4000000001a */
[----:B------:R-:W-:Y:S01]  /*27a0*/  PRMT R25, R82, 0x7632, R25 ;  /* 0x0000763252197816 */ /* 0x000fe20000000019 */
[----:B------:R-:W-:Y:S02]  /*27b0*/  FFMA.FTZ R83, R90, R86, R83 ;  /* 0x000000565a537223 */ /* 0x000fe40000010053 */
[----:B------:R-:W-:-:S02]  /*27c0*/  IMAD.U32 R26, R26, 0x10000, RZ ;  /* 0x000100001a1a7824 */ /* 0x000fc400078e00ff */
[----:B------:R-:W-:-:S04]  /*27d0*/  IMAD.U32 R25, R25, 0x10000, RZ ;  /* 0x0001000019197824 */ /* 0x000fc800078e00ff */
[----:B------:R-:W-:Y:S01]  /*27e0*/  FFMA.FTZ R83, R26, R25, R83 ;  /* 0x000000191a537223 */ /* 0x000fe20000010053 */
[----:B0-----:R-:W-:Y:S01]  /*27f0*/  SHF.L.U32 R25, R28, 0x10, RZ ;  /* 0x000000101c197819 */ /* 0x001fe200000006ff */
[----:B------:R-:W-:Y:S02]  /*2800*/  IMAD.U32 R26, R80, 0x10000, RZ ;  /* 0x00010000501a7824 */ /* 0x000fe400078e00ff */
[----:B------:R-:W-:Y:S02]  /*2810*/  IMAD.U32 R27, R27, 0x10000, RZ ;  /* 0x000100001b1b7824 */ /* 0x000fe400078e00ff */
[----:B------:R-:W-:Y:S02]  /*2820*/  IMAD.U32 R82, R82, 0x10000, RZ ;  /* 0x0001000052527824 */ /* 0x000fe400078e00ff */
[----:B------:R-:W-:Y:S01]  /*2830*/  FFMA.FTZ R84, R25, R26, R84 ;  /* 0x0000001a19547223 */ /* 0x000fe20000010054 */
[----:B------:R-:W-:Y:S01]  /*2840*/  IMAD.U32 R25, R29, 0x10000, RZ ;  /* 0x000100001d197824 */ /* 0x000fe200078e00ff */
[----:B------:R-:W-:Y:S01]  /*2850*/  PRMT R28, R28, 0x7632, R28 ;  /* 0x000076321c1c7816 */ /* 0x000fe2000000001c */
[----:B------:R-:W-:Y:S01]  /*2860*/  FFMA.FTZ R24, R27, R82, R24 ;  /* 0x000000521b187223 */ /* 0x000fe20000010018 */
[----:B------:R-:W-:Y:S01]  /*2870*/  IMAD.U32 R26, R76, 0x10000, RZ ;  /* 0x000100004c1a7824 */ /* 0x000fe200078e00ff */
[----:B------:R-:W-:-:S03]  /*2880*/  PRMT R80, R80, 0x7632, R80 ;  /* 0x0000763250507816 */ /* 0x000fc60000000050 */
[----:B------:R-:W-:Y:S01]  /*2890*/  FFMA.FTZ R24, R25, R26, R24 ;  /* 0x0000001a19187223 */ /* 0x000fe20000010018 */
        /* <DEDUP_REMOVED lines=29> */
.L_x_18994:
        /* <DEDUP_REMOVED lines=11> */
.L_x_18943:
[----:B------:R-:W-:Y:S05]  /*2b20*/  BSYNC B1 ;  /* 0x0000000000017941 */ /* 0x000fea0003800000 */
.L_x_18942:
[----:B------:R-:W-:Y:S01]  /*2b30*/  IADD3 R72, P0, R72, 0x10, RZ ;  /* 0x0000001048487810 */ /* 0x000fe20007f1e0ff */
[----:B0-----:R-:W-:Y:S02]  /*2b40*/  VIADD R74, R74, 0x100 ;  /* 0x000001004a4a7836 */ /* 0x001fe40000000000 */
[----:B------:R-:W-:Y:S02]  /*2b50*/  VIADD R75, R75, 0x40 ;  /* 0x000000404b4b7836 */ /* 0x000fe40000000000 */
[----:B------:R-:W-:Y:S01]  /*2b60*/  IMAD.X R71, RZ, RZ, R71, P0 ;  /* 0x000000ffff477224 */ /* 0x000fe200000e0647 */
[----:B------:R-:W-:Y:S07]  /*2b70*/  @!P1 BRA `(.L_x_18944) ;  /* 0xffffffe800989947 */ /* 0x000fee000383ffff */
[----:B------:R-:W-:Y:S05]  /*2b80*/  BRA `(.L_x_18939) ;  /* 0x0000001400b47947 */ /* 0x000fea0003800000 */
.L_x_18940:
[----:B------:R-:W-:Y:S01]  /*2b90*/  SHF.R.S32.HI R68, RZ, 0x1f, R3 ;  /* 0x0000001fff447819 */ /* 0x000fe20000011403 */
[----:B------:R-:W-:Y:S01]  /*2ba0*/  VIADD R30, R30, 0x100 ;  /* 0x000001001e1e7836 */ /* 0x000fe20000000000 */
[----:B------:R-:W-:Y:S02]  /*2bb0*/  ULDC.64 UR4, c[0x0][0x238] ;  /* 0x00008e0000047ab9 */ /* 0x000fe40000000a00 */
[----:B------:R-:W-:Y:S02]  /*2bc0*/  LEA.HI R68, R68, R3, RZ, 0x5 ;  /* 0x0000000344447211 */ /* 0x000fe400078f28ff */
[----:B------:R-:W-:Y:S02]  /*2bd0*/  LEA R30, R25, R30, 0x18 ;  /* 0x0000001e191e7211 */ /* 0x000fe400078ec0ff */
[----:B------:R-:W-:Y:S01]  /*2be0*/  SHF.R.S32.HI R73, RZ, 0x5, R68 ;  /* 0x00000005ff497819 */ /* 0x000fe20000011444 */
[----:B------:R-:W-:-:S03]  /*2bf0*/  IMAD.MOV.U32 R68, RZ, RZ, -0x800001 ;  /* 0xff7fffffff447424 */ /* 0x000fc600078e00ff */
[C---:B------:R-:W-:Y:S02]  /*2c00*/  IADD3 R24, P0, R73.reuse, R24, RZ ;  /* 0x0000001849187210 */ /* 0x040fe40007f1e0ff */
[C---:B------:R-:W-:Y:S02]  /*2c10*/  LEA R75, R73.reuse, R26, 0x4 ;  /* 0x0000001a494b7211 */ /* 0x040fe400078e20ff */
[----:B------:R-:W-:Y:S02]  /*2c20*/  LEA R72, P1, R24, UR4, 0x2 ;  /* 0x0000000418487c11 */ /* 0x000fe4000f8210ff */
[----:B------:R-:W-:Y:S01]  /*2c30*/  LEA.HI.X.SX32 R71, R73, R28, 0x1, P0 ;  /* 0x0000001c49477211 */ /* 0x000fe200000f0eff */
[----:B------:R-:W-:Y:S01]  /*2c40*/  IMAD.U32 R76, R75, 0x4, R30 ;  /* 0x000000044b4c7824 */ /* 0x000fe200078e001e */
[----:B------:R-:W-:Y:S02]  /*2c50*/  IADD3 R74, -R70, 0x1, R75 ;  /* 0x00000001464a7810 */ /* 0x000fe40007ffe14b */
[----:B------:R-:W-:-:S07]  /*2c60*/  LEA.HI.X R71, R24, UR5, R71, 0x2, P1 ;  /* 0x0000000518477c11 */ /* 0x000fce00088f1447 */
.L_x_18948:
[----:B------:R-:W-:Y:S02]  /*2c70*/  IMAD.MOV.U32 R25, RZ, RZ, R71 ;  /* 0x000000ffff197224 */ /* 0x000fe400078e0047 */
[----:B------:R-:W-:-:S05]  /*2c80*/  IMAD.MOV.U32 R24, RZ, RZ, R72 ;  /* 0x000000ffff187224 */ /* 0x000fca00078e0048 */
[----:B------:R-:W2:Y:S01]  /*2c90*/  LDG.E.CONSTANT R25, desc[UR10][R24.64] ;  /* 0x0000000a18197981 */ /* 0x000ea2000c1e9900 */
[----:B------:R-:W-:Y:S02]  /*2ca0*/  IMAD.MOV.U32 R80, RZ, RZ, R78 ;  /* 0x000000ffff507224 */ /* 0x000fe400078e004e */
[----:B------:R-:W-:Y:S01]  /*2cb0*/  IMAD.MOV.U32 R81, RZ, RZ, R79 ;  /* 0x000000ffff517224 */ /* 0x000fe200078e004f */
[----:B--2---:R-:W-:Y:S01]  /*2cc0*/  SHF.R.S32.HI R26, RZ, 0x1f, R25 ;  /* 0x0000001fff1a7819 */ /* 0x004fe20000011419 */
[----:B------:R-:W-:-:S04]  /*2cd0*/  IMAD.WIDE.U32 R80, R25, UR12, R80 ;  /* 0x0000000c19507c25 */ /* 0x000fc8000f8e0050 */
[----:B------:R-:W-:Y:S01]  /*2ce0*/  IMAD R26, R26, UR12, RZ ;  /* 0x0000000c1a1a7c24 */ /* 0x000fe2000f8e02ff */
[----:B------:R-:W-:-:S03]  /*2cf0*/  IADD3 R27, P0, P1, R66, R80, R65 ;  /* 0x00000050421b7210 */ /* 0x000fc6000791e041 */
[----:B------:R-:W-:Y:S01]  /*2d00*/  IMAD R29, R25, R6, R26 ;  /* 0x00000006191d7224 */ /* 0x000fe200078e021a */
[----:B------:R-:W-:-:S04]  /*2d10*/  LEA R26, P2, R27, UR14, 0x1 ;  /* 0x0000000e1b1a7c11 */ /* 0x000fc8000f8408ff */
[----:B------:R-:W-:-:S04]  /*2d20*/  IADD3 R81, R81, R29, RZ ;  /* 0x0000001d51517210 */ /* 0x000fc80007ffe0ff */
[----:B------:R-:W-:Y:S02]  /*2d30*/  IADD3.X R28, R34, R81, R11, P0, P1 ;  /* 0x00000051221c7210 */ /* 0x000fe400007e240b */
[-C--:B------:R-:W-:Y:S02]  /*2d40*/  IADD3 R24, P0, R67, R80.reuse, RZ ;  /* 0x0000005043187210 */ /* 0x080fe40007f1e0ff */
[----:B------:R-:W-:Y:S02]  /*2d50*/  LEA.HI.X R27, R27, UR15, R28, 0x1, P2 ;  /* 0x0000000f1b1b7c11 */ /* 0x000fe400090f0c1c */
[----:B------:R-:W-:Y:S01]  /*2d60*/  LEA R82, P1, R24, UR14, 0x1 ;  /* 0x0000000e18527c11 */ /* 0x000fe2000f8208ff */
[----:B------:R-:W-:Y:S02]  /*2d70*/  IMAD.X R25, R32, 0x1, R81, P0 ;  /* 0x0000000120197824 */ /* 0x000fe400000e0651 */
[----:B------:R-:W2:Y:S03]  /*2d80*/  LDG.E.CONSTANT R88, desc[UR10][R26.64] ;  /* 0x0000000a1a587981 */ /* 0x000ea6000c1e9900 */
[----:B------:R-:W-:Y:S01]  /*2d90*/  LEA.HI.X R83, R24, UR15, R25, 0x1, P1 ;  /* 0x0000000f18537c11 */ /* 0x000fe200088f0c19 */
[----:B------:R0:W3:Y:S04]  /*2da0*/  LDG.E.CONSTANT R85, desc[UR10][R26.64+0x4] ;  /* 0x0000040a1a557981 */ /* 0x0000e8000c1e9900 */
[----:B------:R-:W4:Y:S04]  /*2db0*/  LDG.E.CONSTANT R86, desc[UR10][R82.64] ;  /* 0x0000000a52567981 */ /* 0x000f28000c1e9900 */
[----:B------:R1:W5:Y:S01]  /*2dc0*/  LDG.E.CONSTANT R87, desc[UR10][R82.64+0x4] ;  /* 0x0000040a52577981 */ /* 0x000362000c1e9900 */
[----:B------:R-:W-:-:S04]  /*2dd0*/  IADD3 R25, P0, P1, R64, R80, R63 ;  /* 0x0000005040197210 */ /* 0x000fc8000791e03f */
[----:B------:R-:W-:Y:S02]  /*2de0*/  LEA R24, P2, R25, UR14, 0x1 ;  /* 0x0000000e19187c11 */ /* 0x000fe4000f8408ff */
[----:B------:R-:W-:-:S04]  /*2df0*/  IADD3.X R28, R33, R81, R12, P0, P1 ;  /* 0x00000051211c7210 */ /* 0x000fc800007e240c */
[----:B------:R-:W-:Y:S02]  /*2e00*/  LEA.HI.X R25, R25, UR15, R28, 0x1, P2 ;  /* 0x0000000f19197c11 */ /* 0x000fe400090f0c1c */
[----:B------:R-:W1:Y:S04]  /*2e10*/  LDS.128 R28, [R7] ;  /* 0x00000000071c7984 */ /* 0x000e680000000c00 */
[----:B------:R-:W5:Y:S01]  /*2e20*/  LDG.E.CONSTANT R84, desc[UR10][R24.64] ;  /* 0x0000000a18547981 */ /* 0x000f62000c1e9900 */
[----:B0-----:R-:W-:-:S04]  /*2e30*/  IADD3 R26, P0, P1, R62, R80, R61 ;  /* 0x000000503e1a7210 */ /* 0x001fc8000791e03d */
[----:B-1----:R-:W-:Y:S01]  /*2e40*/  LEA R82, P2, R26, UR14, 0x1 ;  /* 0x0000000e1a527c11 */ /* 0x002fe2000f8408ff */
[C---:B------:R-:W-:Y:S01]  /*2e50*/  IMAD.U32 R89, R30.reuse, 0x10000, RZ ;  /* 0x000100001e597824 */ /* 0x040fe200078e00ff */
[----:B------:R-:W-:-:S05]  /*2e60*/  PRMT R30, R30, 0x7632, R30 ;  /* 0x000076321e1e7816 */ /* 0x000fca000000001e */
[----:B------:R-:W-:Y:S02]  /*2e70*/  IMAD.U32 R30, R30, 0x10000, RZ ;  /* 0x000100001e1e7824 */ /* 0x000fe400078e00ff */
[C---:B--2---:R-:W-:Y:S01]  /*2e80*/  IMAD.U32 R90, R88.reuse, 0x10000, RZ ;  /* 0x00010000585a7824 */ /* 0x044fe200078e00ff */
[----:B------:R-:W-:-:S03]  /*2e90*/  PRMT R88, R88, 0x7632, R88 ;  /* 0x0000763258587816 */ /* 0x000fc60000000058 */
[----:B------:R-:W-:Y:S02]  /*2ea0*/  FMUL.FTZ R89, R89, R90 ;  /* 0x0000005a59597220 */ /* 0x000fe40000410000 */
[----:B------:R-:W-:Y:S02]  /*2eb0*/  IMAD.U32 R83, R88, 0x10000, RZ ;  /* 0x0001000058537824 */ /* 0x000fe400078e00ff */
[----:B------:R-:W-:Y:S01]  /*2ec0*/  IMAD.U32 R88, R28, 0x10000, RZ ;  /* 0x000100001c587824 */ /* 0x000fe200078e00ff */
[----:B----4-:R-:W-:Y:S02]  /*2ed0*/  SHF.L.U32 R27, R86, 0x10, RZ ;  /* 0x00000010561b7819 */ /* 0x010fe400000006ff */
[----:B------:R-:W-:Y:S02]  /*2ee0*/  PRMT R28, R28, 0x7632, R28 ;  /* 0x000076321c1c7816 */ /* 0x000fe4000000001c */
[----:B------:R-:W-:Y:S01]  /*2ef0*/  PRMT R86, R86, 0x7632, R86 ;  /* 0x0000763256567816 */ /* 0x000fe20000000056 */
[----:B------:R-:W-:Y:S01]  /*2f00*/  FFMA.FTZ R88, R88, R27, R89 ;  /* 0x0000001b58587223 */ /* 0x000fe20000010059 */
[----:B------:R-:W-:Y:S01]  /*2f10*/  FMUL.FTZ R83, R30, R83 ;  /* 0x000000531e537220 */ /* 0x000fe20000410000 */
[----:B------:R-:W-:Y:S01]  /*2f20*/  IMAD.U32 R28, R28, 0x10000, RZ ;  /* 0x000100001c1c7824 */ /* 0x000fe200078e00ff */
[----:B------:R0:W2:Y:S01]  /*2f30*/  LDG.E.CONSTANT R89, desc[UR10][R24.64+0x4] ;  /* 0x0000040a18597981 */ /* 0x0000a2000c1e9900 */
[----:B------:R-:W-:-:S04]  /*2f40*/  IMAD.U32 R27, R86, 0x10000, RZ ;  /* 0x00010000561b7824 */ /* 0x000fc800078e00ff */
[----:B------:R-:W-:Y:S01]  /*2f50*/  FFMA.FTZ R86, R28, R27, R83 ;  /* 0x0000001b1c567223 */ /* 0x000fe20000010053 */
[----:B------:R-:W-:-:S04]  /*2f60*/  IADD3.X R27, R36, R81, R13, P0, P1 ;  /* 0x00000051241b7210 */ /* 0x000fc800007e240d */
[----:B------:R-:W-:Y:S01]  /*2f70*/  LEA.HI.X R83, R26, UR15, R27, 0x1, P2 ;  /* 0x0000000f1a537c11 */ /* 0x000fe200090f0c1b */
[C---:B---3--:R-:W-:Y:S01]  /*2f80*/  IMAD.U32 R27, R85.reuse, 0x10000, RZ ;  /* 0x00010000551b7824 */ /* 0x048fe200078e00ff */
[----:B------:R-:W-:Y:S01]  /*2f90*/  PRMT R85, R85, 0x7632, R85 ;  /* 0x0000763255557816 */ /* 0x000fe20000000055 */
[C---:B------:R-:W-:Y:S01]  /*2fa0*/  IMAD.U32 R26, R31.reuse, 0x10000, RZ ;  /* 0x000100001f1a7824 */ /* 0x040fe200078e00ff */
[----:B------:R-:W-:Y:S01]  /*2fb0*/  PRMT R31, R31, 0x7632, R31 ;  /* 0x000076321f1f7816 */ /* 0x000fe2000000001f */
[----:B------:R-:W3:Y:S02]  /*2fc0*/  LDG.E.CONSTANT R30, desc[UR10][R82.64] ;  /* 0x0000000a521e7981 */ /* 0x000ee4000c1e9900 */
[----:B------:R-:W-:Y:S01]  /*2fd0*/  FMUL.FTZ R91, R26, R27 ;  /* 0x0000001b1a5b7220 */ /* 0x000fe20000410000 */
[----:B-----5:R-:W-:Y:S01]  /*2fe0*/  IMAD.U32 R27, R87, 0x10000, RZ ;  /* 0x00010000571b7824 */ /* 0x020fe200078e00ff */
[----:B------:R-:W-:Y:S01]  /*2ff0*/  SHF.L.U32 R31, R31, 0x10, RZ ;  /* 0x000000101f1f7819 */ /* 0x000fe200000006ff */
[----:B0-----:R-:W-:-:S02]  /*3000*/  IMAD.U32 R24, R85, 0x10000, RZ ;  /* 0x0001000055187824 */ /* 0x001fc400078e00ff */
[----:B------:R-:W-:Y:S01]  /*3010*/  IMAD.U32 R90, R29, 0x10000, RZ ;  /* 0x000100001d5a7824 */ /* 0x000fe200078e00ff */
[----:B------:R0:W4:Y:S01]  /*3020*/  LDG.E.CONSTANT R85, desc[UR10][R82.64+0x4] ;  /* 0x0000040a52557981 */ /* 0x000122000c1e9900 */
[----:B------:R-:W-:Y:S02]  /*3030*/  FMUL.FTZ R92, R31, R24 ;  /* 0x000000181f5c7220 */ /* 0x000fe40000410000 */
        /* <DEDUP_REMOVED lines=18> */
[----:B------:R-:W-:-:S05]  /*3160*/  SHF.L.U32 R84, R84, 0x10, RZ ;  /* 0x0000001054547819 */ /* 0x000fca00000006ff */
[----:B------:R-:W-:Y:S01]  /*3170*/  FFMA.FTZ R86, R31, R84, R86 ;  /* 0x000000541f567223 */ /* 0x000fe20000010056 */
[C---:B------:R-:W-:Y:S01]  /*3180*/  IMAD.U32 R31, R25.reuse, 0x10000, RZ ;  /* 0x00010000191f7824 */ /* 0x040fe200078e00ff */
[----:B------:R-:W-:Y:S01]  /*3190*/  PRMT R25, R25, 0x7632, R25 ;  /* 0x0000763219197816 */ /* 0x000fe20000000019 */
[C---:B--2---:R-:W-:Y:S01]  /*31a0*/  IMAD.U32 R24, R89.reuse, 0x10000, RZ ;  /* 0x0001000059187824 */ /* 0x044fe200078e00ff */
[----:B------:R-:W-:-:S03]  /*31b0*/  PRMT R89, R89, 0x7632, R89 ;  /* 0x0000763259597816 */ /* 0x000fc60000000059 */
[----:B------:R-:W-:Y:S01]  /*31c0*/  FFMA.FTZ R31, R31, R24, R90 ;  /* 0x000000181f1f7223 */ /* 0x000fe2000001005a */
[----:B------:R-:W-:Y:S02]  /*31d0*/  IMAD.U32 R24, R25, 0x10000, RZ ;  /* 0x0001000019187824 */ /* 0x000fe400078e00ff */
[----:B------:R-:W-:Y:S02]  /*31e0*/  IMAD.U32 R83, R89, 0x10000, RZ ;  /* 0x0001000059537824 */ /* 0x000fe400078e00ff */
[----:B------:R-:W-:Y:S02]  /*31f0*/  IMAD.U32 R25, R26, 0x10000, RZ ;  /* 0x000100001a197824 */ /* 0x000fe400078e00ff */
[----:B------:R-:W-:Y:S01]  /*3200*/  FFMA.FTZ R83, R24, R83, R87 ;  /* 0x0000005318537223 */ /* 0x000fe20000010057 */
[----:B------:R-:W-:Y:S01]  /*3210*/  PRMT R26, R26, 0x7632, R26 ;  /* 0x000076321a1a7816 */ /* 0x000fe2000000001a */
[----:B------:R0:W2:Y:S01]  /*3220*/  LDG.E.CONSTANT R87, desc[UR10][R28.64+0x4] ;  /* 0x0000040a1c577981 */ /* 0x0000a2000c1e9900 */
[C---:B---3--:R-:W-:Y:S01]  /*3230*/  IMAD.U32 R24, R30.reuse, 0x10000, RZ ;  /* 0x000100001e187824 */ /* 0x048fe200078e00ff */
[----:B------:R-:W-:-:S03]  /*3240*/  PRMT R90, R30, 0x7632, R90 ;  /* 0x000076321e5a7816 */ /* 0x000fc6000000005a */
[----:B------:R-:W-:Y:S01]  /*3250*/  FFMA.FTZ R88, R25, R24, R88 ;  /* 0x0000001819587223 */ /* 0x000fe20000010058 */
[----:B------:R-:W-:Y:S01]  /*3260*/  SHF.L.U32 R25, R26, 0x10, RZ ;  /* 0x000000101a197819 */ /* 0x000fe200000006ff */
[----:B------:R-:W-:-:S04]  /*3270*/  IMAD.U32 R90, R90, 0x10000, RZ ;  /* 0x000100005a5a7824 */ /* 0x000fc800078e00ff */
[----:B------:R-:W-:Y:S01]  /*3280*/  FFMA.FTZ R90, R25, R90, R86 ;  /* 0x0000005a195a7223 */ /* 0x000fe20000010056 */
[----:B------:R-:W-:-:S04]  /*3290*/  IADD3 R25, P0, P1, R58, R80, R57 ;  /* 0x000000503a197210 */ /* 0x000fc8000791e039 */
[----:B------:R-:W-:Y:S02]  /*32a0*/  LEA R24, P2, R25, UR14, 0x1 ;  /* 0x0000000e19187c11 */ /* 0x000fe4000f8408ff */
[----:B------:R-:W-:Y:S01]  /*32b0*/  IADD3.X R26, R38, R81, R15, P0, P1 ;  /* 0x00000051261a7210 */ /* 0x000fe200007e240f */
[----:B----4-:R-:W-:-:S03]  /*32c0*/  IMAD.U32 R89, R85, 0x10000, RZ ;  /* 0x0001000055597824 */ /* 0x010fc600078e00ff */
[----:B------:R-:W-:Y:S01]  /*32d0*/  LEA.HI.X R25, R25, UR15, R26, 0x1, P2 ;  /* 0x0000000f19197c11 */ /* 0x000fe200090f0c1a */
[----:B------:R-:W-:-:S04]  /*32e0*/  IMAD.U32 R26, R27, 0x10000, RZ ;  /* 0x000100001b1a7824 */ /* 0x000fc800078e00ff */
[----:B------:R-:W3:Y:S01]  /*32f0*/  LDG.E.CONSTANT R86, desc[UR10][R24.64] ;  /* 0x0000000a18567981 */ /* 0x000ee2000c1e9900 */
[----:B------:R-:W-:-:S03]  /*3300*/  FFMA.FTZ R89, R26, R89, R31 ;  /* 0x000000591a597223 */ /* 0x000fc6000001001f */
[----:B0-----:R-:W0:Y:S04]  /*3310*/  LDS.128 R28, [R7+0x20] ;  /* 0x00002000071c7984 */ /* 0x001e280000000c00 */
[----:B------:R1:W4:Y:S01]  /*3320*/  LDG.E.CONSTANT R84, desc[UR10][R24.64+0x4] ;  /* 0x0000040a18547981 */ /* 0x000322000c1e9900 */
[----:B------:R-:W-:Y:S02]  /*3330*/  PRMT R27, R27, 0x7632, R27 ;  /* 0x000076321b1b7816 */ /* 0x000fe4000000001b */
[----:B------:R-:W-:-:S03]  /*3340*/  PRMT R85, R85, 0x7632, R85 ;  /* 0x0000763255557816 */ /* 0x000fc60000000055 */
[----:B------:R-:W-:Y:S02]  /*3350*/  IMAD.U32 R26, R27, 0x10000, RZ ;  /* 0x000100001b1a7824 */ /* 0x000fe400078e00ff */
[----:B------:R-:W-:-:S04]  /*3360*/  IMAD.U32 R85, R85, 0x10000, RZ ;  /* 0x0001000055557824 */ /* 0x000fc800078e00ff */
[----:B------:R-:W-:Y:S01]  /*3370*/  FFMA.FTZ R85, R26, R85, R83 ;  /* 0x000000551a557223 */ /* 0x000fe20000010053 */
[----:B0-----:R-:W-:Y:S01]  /*3380*/  IMAD.U32 R27, R28, 0x10000, RZ ;  /* 0x000100001c1b7824 */ /* 0x001fe200078e00ff */
[----:B-----5:R-:W-:-:S05]  /*3390*/  SHF.L.U32 R26, R82, 0x10, RZ ;  /* 0x00000010521a7819 */ /* 0x020fca00000006ff */
[----:B------:R-:W-:Y:S01]  /*33a0*/  FFMA.FTZ R88, R27, R26, R88 ;  /* 0x0000001a1b587223 */ /* 0x000fe20000010058 */
[----:B------:R-:W-:-:S04]  /*33b0*/  IADD3 R27, P0, P1, R56, R80, R55 ;  /* 0x00000050381b7210 */ /* 0x000fc8000791e037 */
[----:B------:R-:W-:Y:S02]  /*33c0*/  LEA R26, P2, R27, UR14, 0x1 ;  /* 0x0000000e1b1a7c11 */ /* 0x000fe4000f8408ff */
[----:B-1----:R-:W-:-:S04]  /*33d0*/  IADD3.X R24, R37, R81, R16, P0, P1 ;  /* 0x0000005125187210 */ /* 0x002fc800007e2410 */
[----:B------:R-:W-:-:S05]  /*33e0*/  LEA.HI.X R27, R27, UR15, R24, 0x1, P2 ;  /* 0x0000000f1b1b7c11 */ /* 0x000fca00090f0c18 */
[----:B------:R-:W5:Y:S01]  /*33f0*/  LDG.E.CONSTANT R83, desc[UR10][R26.64] ;  /* 0x0000000a1a537981 */ /* 0x000f62000c1e9900 */
[----:B------:R-:W-:Y:S02]  /*3400*/  PRMT R28, R28, 0x7632, R28 ;  /* 0x000076321c1c7816 */ /* 0x000fe4000000001c */
[----:B------:R-:W-:-:S03]  /*3410*/  PRMT R24, R82, 0x7632, R24 ;  /* 0x0000763252187816 */ /* 0x000fc60000000018 */
[----:B------:R-:W-:Y:S02]  /*3420*/  IMAD.U32 R25, R28, 0x10000, RZ ;  /* 0x000100001c197824 */ /* 0x000fe400078e00ff */
[----:B------:R-:W-:-:S04]  /*3430*/  IMAD.U32 R24, R24, 0x10000, RZ ;  /* 0x0001000018187824 */ /* 0x000fc800078e00ff */
[----:B------:R-:W-:Y:S01]  /*3440*/  FFMA.FTZ R90, R25, R24, R90 ;  /* 0x00000018195a7223 */ /* 0x000fe2000001005a */
[C---:B------:R-:W-:Y:S01]  /*3450*/  IMAD.U32 R24, R29.reuse, 0x10000, RZ ;  /* 0x000100001d187824 */ /* 0x040fe200078e00ff */
[----:B------:R-:W-:-:S05]  /*3460*/  PRMT R29, R29, 0x7632, R29 ;  /* 0x000076321d1d7816 */ /* 0x000fca000000001d */
[----:B------:R-:W-:Y:S02]  /*3470*/  IMAD.U32 R28, R29, 0x10000, RZ ;  /* 0x000100001d1c7824 */ /* 0x000fe400078e00ff */
[----:B--2---:R-:W-:-:S04]  /*3480*/  IMAD.U32 R25, R87, 0x10000, RZ ;  /* 0x0001000057197824 */ /* 0x004fc800078e00ff */
[----:B------:R-:W-:Y:S01]  /*3490*/  FFMA.FTZ R24, R24, R25, R89 ;  /* 0x0000001918187223 */ /* 0x000fe20000010059 */
[----:B------:R-:W-:Y:S02]  /*34a0*/  PRMT R25, R87, 0x7632, R25 ;  /* 0x0000763257197816 */ /* 0x000fe40000000019 */
[----:B------:R0:W2:Y:S03]  /*34b0*/  LDG.E.CONSTANT R87, desc[UR10][R26.64+0x4] ;  /* 0x0000040a1a577981 */ /* 0x0000a6000c1e9900 */
[----:B------:R-:W-:-:S04]  /*34c0*/  IMAD.U32 R25, R25, 0x10000, RZ ;  /* 0x0001000019197824 */ /* 0x000fc800078e00ff */
[----:B------:R-:W-:Y:S01]  /*34d0*/  FFMA.FTZ R85, R28, R25, R85 ;  /* 0x000000191c557223 */ /* 0x000fe20000010055 */
[----:B------:R-:W-:-:S04]  /*34e0*/  IADD3 R25, P0, P1, R54, R80, R53 ;  /* 0x0000005036197210 */ /* 0x000fc8000791e035 */
[C---:B------:R-:W-:Y:S02]  /*34f0*/  LEA R28, P2, R25.reuse, UR14, 0x1 ;  /* 0x0000000e191c7c11 */ /* 0x040fe4000f8408ff */
[----:B------:R-:W-:Y:S02]  /*3500*/  IADD3.X R82, R40, R81, R17, P0, P1 ;  /* 0x0000005128527210 */ /* 0x000fe400007e2411 */
[----:B------:R-:W-:Y:S02]  /*3510*/  SHF.L.U32 R89, R30, 0x10, RZ ;  /* 0x000000101e597819 */ /* 0x000fe400000006ff */
[----:B------:R-:W-:Y:S01]  /*3520*/  LEA.HI.X R29, R25, UR15, R82, 0x1, P2 ;  /* 0x0000000f191d7c11 */ /* 0x000fe200090f0c52 */
[----:B---3--:R-:W-:Y:S01]  /*3530*/  IMAD.U32 R25, R86, 0x10000, RZ ;  /* 0x0001000056197824 */ /* 0x008fe200078e00ff */
[----:B------:R-:W-:-:S03]  /*3540*/  PRMT R30, R30, 0x7632, R30 ;  /* 0x000076321e1e7816 */ /* 0x000fc6000000001e */
[----:B------:R-:W3:Y:S01]  /*3550*/  LDG.E.CONSTANT R82, desc[UR10][R28.64+0x4] ;  /* 0x0000040a1c527981 */ /* 0x000ee2000c1e9900 */
[--C-:B------:R-:W-:Y:S01]  /*3560*/  FFMA.FTZ R89, R89, R25, R88.reuse ;  /* 0x0000001959597223 */ /* 0x100fe20000010058 */
[----:B------:R-:W-:Y:S01]  /*3570*/  PRMT R88, R86, 0x7632, R88 ;  /* 0x0000763256587816 */ /* 0x000fe20000000058 */
[----:B------:R-:W-:Y:S01]  /*3580*/  IMAD.U32 R25, R30, 0x10000, RZ ;  /* 0x000100001e197824 */ /* 0x000fe200078e00ff */
[----:B------:R1:W3:Y:S03]  /*3590*/  LDG.E.CONSTANT R86, desc[UR10][R28.64] ;  /* 0x0000000a1c567981 */ /* 0x0002e6000c1e9900 */
[----:B------:R-:W-:-:S04]  /*35a0*/  IMAD.U32 R88, R88, 0x10000, RZ ;  /* 0x0001000058587824 */ /* 0x000fc800078e00ff */
[----:B------:R-:W-:Y:S01]  /*35b0*/  FFMA.FTZ R88, R25, R88, R90 ;  /* 0x0000005819587223 */ /* 0x000fe2000001005a */
[----:B------:R-:W-:Y:S02]  /*35c0*/  IMAD.U32 R25, R31, 0x10000, RZ ;  /* 0x000100001f197824 */ /* 0x000fe400078e00ff */
[----:B----4-:R-:W-:-:S04]  /*35d0*/  IMAD.U32 R90, R84, 0x10000, RZ ;  /* 0x00010000545a7824 */ /* 0x010fc800078e00ff */
[----:B------:R-:W-:Y:S02]  /*35e0*/  FFMA.FTZ R90, R25, R90, R24 ;  /* 0x0000005a195a7223 */ /* 0x000fe40000010018 */
[----:B0-----:R-:W0:Y:S01]  /*35f0*/  LDS.128 R24, [R7+0x30] ;  /* 0x0000300007187984 */ /* 0x001e220000000c00 */
[----:B------:R-:W-:Y:S02]  /*3600*/  PRMT R31, R31, 0x7632, R31 ;  /* 0x000076321f1f7816 */ /* 0x000fe4000000001f */
[----:B------:R-:W-:-:S03]  /*3610*/  PRMT R30, R84, 0x7632, R30 ;  /* 0x00007632541e7816 */ /* 0x000fc6000000001e */
[----:B------:R-:W-:Y:S01]  /*3620*/  IMAD.U32 R84, R31, 0x10000, RZ ;  /* 0x000100001f547824 */ /* 0x000fe200078e00ff */
[----:B------:R-:W-:Y:S02]  /*3630*/  SHF.L.U32 R30, R30, 0x10, RZ ;  /* 0x000000101e1e7819 */ /* 0x000fe400000006ff */
[----:B------:R-:W-:-:S03]  /*3640*/  IADD3 R31, P0, P1, R52, R80, R51 ;  /* 0x00000050341f7210 */ /* 0x000fc6000791e033 */
[----:B------:R-:W-:Y:S01]  /*3650*/  FFMA.FTZ R84, R84, R30, R85 ;  /* 0x0000001e54547223 */ /* 0x000fe20000010055 */
[----:B-1----:R-:W-:Y:S01]  /*3660*/  IADD3.X R28, R39, R81, R18, P0, P1 ;  /* 0x00000051271c7210 */ /* 0x002fe200007e2412 */
[----:B0-----:R-:W-:Y:S02]  /*3670*/  IMAD.U32 R30, R24, 0x10000, RZ ;  /* 0x00010000181e7824 */ /* 0x001fe400078e00ff */
[----:B-----5:R-:W-:-:S04]  /*3680*/  IMAD.U32 R91, R83, 0x10000, RZ ;  /* 0x00010000535b7824 */ /* 0x020fc800078e00ff */
[----:B------:R-:W-:Y:S01]  /*3690*/  FFMA.FTZ R91, R30, R91, R89 ;  /* 0x0000005b1e5b7223 */ /* 0x000fe20000010059 */
[----:B------:R-:W-:-:S04]  /*36a0*/  LEA R30, P2, R31, UR14, 0x1 ;  /* 0x0000000e1f1e7c11 */ /* 0x000fc8000f8408ff */
[----:B------:R-:W-:-:S05]  /*36b0*/  LEA.HI.X R31, R31, UR15, R28, 0x1, P2 ;  /* 0x0000000f1f1f7c11 */ /* 0x000fca00090f0c1c */
[----:B------:R-:W4:Y:S01]  /*36c0*/  LDG.E.CONSTANT R85, desc[UR10][R30.64] ;  /* 0x0000000a1e557981 */ /* 0x000f22000c1e9900 */
[----:B------:R-:W-:Y:S02]  /*36d0*/  PRMT R24, R24, 0x7632, R24 ;  /* 0x0000763218187816 */ /* 0x000fe40000000018 */
[----:B------:R-:W-:-:S03]  /*36e0*/  PRMT R83, R83, 0x7632, R83 ;  /* 0x0000763253537816 */ /* 0x000fc60000000053 */
[----:B------:R-:W-:Y:S02]  /*36f0*/  IMAD.U32 R29, R24, 0x10000, RZ ;  /* 0x00010000181d7824 */ /* 0x000fe400078e00ff */
[----:B------:R-:W-:Y:S02]  /*3700*/  IMAD.U32 R24, R83, 0x10000, RZ ;  /* 0x0001000053187824 */ /* 0x000fe400078e00ff */
[----:B------:R-:W-:Y:S02]  /*3710*/  IMAD.U32 R89, R25, 0x10000, RZ ;  /* 0x0001000019597824 */ /* 0x000fe400078e00ff */
[----:B------:R-:W-:Y:S01]  /*3720*/  FFMA.FTZ R88, R29, R24, R88 ;  /* 0x000000181d587223 */ /* 0x000fe20000010058 */
[----:B------:R-:W-:-:S04]  /*3730*/  PRMT R25, R25, 0x7632, R25 ;  /* 0x0000763219197816 */ /* 0x000fc80000000019 */
[----:B------:R-:W-:Y:S01]  /*3740*/  SHF.L.U32 R25, R25, 0x10, RZ ;  /* 0x0000001019197819 */ /* 0x000fe200000006ff */
[----:B--2---:R-:W-:-:S04]  /*3750*/  IMAD.U32 R24, R87, 0x10000, RZ ;  /* 0x0001000057187824 */ /* 0x004fc800078e00ff */
[----:B------:R-:W-:Y:S01]  /*3760*/  FFMA.FTZ R89, R89, R24, R90 ;  /* 0x0000001859597223 */ /* 0x000fe2000001005a */
[----:B------:R-:W-:Y:S02]  /*3770*/  PRMT R24, R87, 0x7632, R24 ;  /* 0x0000763257187816 */ /* 0x000fe40000000018 */
[----:B------:R0:W2:Y:S03]  /*3780*/  LDG.E.CONSTANT R87, desc[UR10][R30.64+0x4] ;  /* 0x0000040a1e577981 */ /* 0x0000a6000c1e9900 */
[----:B------:R-:W-:-:S04]  /*3790*/  IMAD.U32 R24, R24, 0x10000, RZ ;  /* 0x0001000018187824 */ /* 0x000fc800078e00ff */
[----:B------:R-:W-:Y:S01]  /*37a0*/  FFMA.FTZ R84, R25, R24, R84 ;  /* 0x0000001819547223 */ /* 0x000fe20000010054 */
[----:B------:R-:W-:Y:S01]  /*37b0*/  IMAD.U32 R24, R26, 0x10000, RZ ;  /* 0x000100001a187824 */ /* 0x000fe200078e00ff */
[----:B------:R-:W-:Y:S02]  /*37c0*/  IADD3 R25, P0, P1, R50, R80, R49 ;  /* 0x0000005032197210 */ /* 0x000fe4000791e031 */
[----:B------:R-:W-:Y:S02]  /*37d0*/  PRMT R26, R26, 0x7632, R26 ;  /* 0x000076321a1a7816 */ /* 0x000fe4000000001a */
[----:B------:R-:W-:Y:S01]  /*37e0*/  IADD3.X R28, R42, R81, R19, P0, P1 ;  /* 0x000000512a1c7210 */ /* 0x000fe200007e2413 */
[C---:B---3--:R-:W-:Y:S01]  /*37f0*/  IMAD.U32 R83, R86.reuse, 0x10000, RZ ;  /* 0x0001000056537824 */ /* 0x048fe200078e00ff */
[----:B------:R-:W-:-:S03]  /*3800*/  PRMT R86, R86, 0x7632, R86 ;  /* 0x0000763256567816 */ /* 0x000fc60000000056 */
[----:B------:R-:W-:Y:S01]  /*3810*/  FFMA.FTZ R83, R24, R83, R91 ;  /* 0x0000005318537223 */ /* 0x000fe2000001005b */
[C---:B------:R-:W-:Y:S01]  /*3820*/  LEA R24, P2, R25.reuse, UR14, 0x1 ;  /* 0x0000000e19187c11 */ /* 0x040fe2000f8408ff */
[----:B------:R-:W-:Y:S02]  /*3830*/  IMAD.U32 R29, R26, 0x10000, RZ ;  /* 0x000100001a1d7824 */ /* 0x000fe400078e00ff */
[----:B------:R-:W-:Y:S01]  /*3840*/  IMAD.U32 R26, R86, 0x10000, RZ ;  /* 0x00010000561a7824 */ /* 0x000fe200078e00ff */
[----:B------:R-:W-:-:S03]  /*3850*/  LEA.HI.X R25, R25, UR15, R28, 0x1, P2 ;  /* 0x0000000f19197c11 */ /* 0x000fc600090f0c1c */
[----:B------:R-:W-:Y:S02]  /*3860*/  FFMA.FTZ R88, R29, R26, R88 ;  /* 0x0000001a1d587223 */ /* 0x000fe40000010058 */
[----:B------:R-:W3:Y:S01]  /*3870*/  LDG.E.CONSTANT R26, desc[UR10][R24.64] ;  /* 0x0000000a181a7981 */ /* 0x000ee2000c1e9900 */
[C---:B------:R-:W-:Y:S01]  /*3880*/  IMAD.U32 R28, R27.reuse, 0x10000, RZ ;  /* 0x000100001b1c7824 */ /* 0x040fe200078e00ff */
[----:B------:R-:W-:Y:S02]  /*3890*/  SHF.L.U32 R29, R82, 0x10, RZ ;  /* 0x00000010521d7819 */ /* 0x000fe400000006ff */
[----:B------:R1:W5:Y:S03]  /*38a0*/  LDG.E.CONSTANT R86, desc[UR10][R24.64+0x4] ;  /* 0x0000040a18567981 */ /* 0x000366000c1e9900 */
[----:B------:R-:W-:Y:S02]  /*38b0*/  FFMA.FTZ R89, R28, R29, R89 ;  /* 0x0000001d1c597223 */ /* 0x000fe40000010059 */
[----:B0-----:R-:W0:Y:S01]  /*38c0*/  LDS.128 R28, [R7+0x40] ;  /* 0x00004000071c7984 */ /* 0x001e220000000c00 */
[----:B------:R-:W-:-:S02]  /*38d0*/  PRMT R27, R27, 0x7632, R27 ;  /* 0x000076321b1b7816 */ /* 0x000fc4000000001b */
        /* <DEDUP_REMOVED lines=13> */
[----:B------:R-:W-:-:S03]  /*39b0*/  PRMT R85, R85, 0x7632, R85 ;  /* 0x0000763255557816 */ /* 0x000fc60000000055 */
[----:B------:R-:W-:Y:S02]  /*39c0*/  IMAD.U32 R25, R28, 0x10000, RZ ;  /* 0x000100001c197824 */ /* 0x000fe400078e00ff */
[----:B------:R-:W-:Y:S01]  /*39d0*/  IMAD.U32 R85, R85, 0x10000, RZ ;  /* 0x0001000055557824 */ /* 0x000fe200078e00ff */
[----:B------:R-:W-:Y:S01]  /*39e0*/  SHF.L.U32 R24, R29, 0x10, RZ ;  /* 0x000000101d187819 */ /* 0x000fe200000006ff */
[----:B------:R-:W4:Y:S02]  /*39f0*/  LDG.E.CONSTANT R82, desc[UR10][R82.64+0x4] ;  /* 0x0000040a52527981 */ /* 0x000f24000c1e9900 */
[----:B------:R-:W-:Y:S01]  /*3a00*/  FFMA.FTZ R88, R25, R85, R88 ;  /* 0x0000005519587223 */ /* 0x000fe20000010058 */
[C---:B------:R-:W-:Y:S01]  /*3a10*/  IMAD.U32 R28, R30.reuse, 0x10000, RZ ;  /* 0x000100001e1c7824 */ /* 0x040fe200078e00ff */
[----:B------:R-:W-:Y:S02]  /*3a20*/  PRMT R29, R29, 0x7632, R29 ;  /* 0x000076321d1d7816 */ /* 0x000fe4000000001d */
[----:B------:R-:W-:-:S03]  /*3a30*/  PRMT R30, R30, 0x7632, R30 ;  /* 0x000076321e1e7816 */ /* 0x000fc6000000001e */
[----:B------:R-:W-:Y:S02]  /*3a40*/  IMAD.U32 R29, R29, 0x10000, RZ ;  /* 0x000100001d1d7824 */ /* 0x000fe400078e00ff */
[C---:B--2---:R-:W-:Y:S01]  /*3a50*/  IMAD.U32 R25, R87.reuse, 0x10000, RZ ;  /* 0x0001000057197824 */ /* 0x044fe200078e00ff */
[----:B------:R-:W-:-:S03]  /*3a60*/  PRMT R87, R87, 0x7632, R87 ;  /* 0x0000763257577816 */ /* 0x000fc60000000057 */
[----:B------:R-:W-:Y:S01]  /*3a70*/  FFMA.FTZ R24, R24, R25, R89 ;  /* 0x0000001918187223 */ /* 0x000fe20000010059 */
[----:B------:R-:W-:Y:S02]  /*3a80*/  IMAD.U32 R25, R30, 0x10000, RZ ;  /* 0x000100001e197824 */ /* 0x000fe400078e00ff */
[----:B------:R-:W-:-:S04]  /*3a90*/  IMAD.U32 R87, R87, 0x10000, RZ ;  /* 0x0001000057577824 */ /* 0x000fc800078e00ff */
[----:B------:R-:W-:Y:S01]  /*3aa0*/  FFMA.FTZ R90, R29, R87, R90 ;  /* 0x000000571d5a7223 */ /* 0x000fe2000001005a */
[----:B------:R-:W-:Y:S02]  /*3ab0*/  IMAD.U32 R87, R31, 0x10000, RZ ;  /* 0x000100001f577824 */ /* 0x000fe400078e00ff */
[C---:B---3--:R-:W-:Y:S01]  /*3ac0*/  IMAD.U32 R89, R26.reuse, 0x10000, RZ ;  /* 0x000100001a597824 */ /* 0x048fe200078e00ff */
[----:B------:R-:W-:-:S04]  /*3ad0*/  PRMT R26, R26, 0x7632, R26 ;  /* 0x000076321a1a7816 */ /* 0x000fc8000000001a */
[----:B------:R-:W-:-:S05]  /*3ae0*/  SHF.L.U32 R26, R26, 0x10, RZ ;  /* 0x000000101a1a7819 */ /* 0x000fca00000006ff */
[----:B------:R-:W-:Y:S01]  /*3af0*/  FFMA.FTZ R88, R25, R26, R88 ;  /* 0x0000001a19587223 */ /* 0x000fe20000010058 */
[----:B-----5:R-:W-:-:S04]  /*3b00*/  IMAD.U32 R25, R86, 0x10000, RZ ;  /* 0x0001000056197824 */ /* 0x020fc800078e00ff */
[----:B------:R-:W-:Y:S01]  /*3b10*/  FFMA.FTZ R87, R87, R25, R24 ;  /* 0x0000001957577223 */ /* 0x000fe20000010018 */
[----:B------:R-:W-:Y:S01]  /*3b20*/  IADD3 R24, P0, P1, R45, R80, R8 ;  /* 0x000000502d187210 */ /* 0x000fe2000791e008 */
[----:B------:R-:W-:-:S03]  /*3b30*/  FFMA.FTZ R89, R28, R89, R27 ;  /* 0x000000591c597223 */ /* 0x000fc6000001001b */
[----:B------:R-:W-:Y:S02]  /*3b40*/  IADD3.X R25, R44, R81, R21, P0, P1 ;  /* 0x000000512c197210 */ /* 0x000fe400007e2415 */
[----:B------:R-:W-:-:S04]  /*3b50*/  LEA R28, P2, R24, UR14, 0x1 ;  /* 0x0000000e181c7c11 */ /* 0x000fc8000f8408ff */
[----:B------:R-:W-:Y:S02]  /*3b60*/  LEA.HI.X R29, R24, UR15, R25, 0x1, P2 ;  /* 0x0000000f181d7c11 */ /* 0x000fe400090f0c19 */
[----:B------:R-:W0:Y:S01]  /*3b70*/  LDS.128 R24, [R7+0x50] ;  /* 0x0000500007187984 */ /* 0x000e220000000c00 */
[----:B------:R-:W-:Y:S02]  /*3b80*/  PRMT R31, R31, 0x7632, R31 ;  /* 0x000076321f1f7816 */ /* 0x000fe4000000001f */
[----:B------:R-:W-:Y:S01]  /*3b90*/  PRMT R86, R86, 0x7632, R86 ;  /* 0x0000763256567816 */ /* 0x000fe20000000056 */
[----:B------:R-:W2:Y:S02]  /*3ba0*/  LDG.E.CONSTANT R85, desc[UR10][R28.64] ;  /* 0x0000000a1c557981 */ /* 0x000ea4000c1e9900 */
[----:B------:R-:W-:Y:S02]  /*3bb0*/  IMAD.U32 R31, R31, 0x10000, RZ ;  /* 0x000100001f1f7824 */ /* 0x000fe400078e00ff */
[----:B------:R-:W-:Y:S01]  /*3bc0*/  IMAD.U32 R86, R86, 0x10000, RZ ;  /* 0x0001000056567824 */ /* 0x000fe200078e00ff */
[----:B------:R1:W3:Y:S03]  /*3bd0*/  LDG.E.CONSTANT R83, desc[UR10][R28.64+0x4] ;  /* 0x0000040a1c537981 */ /* 0x0002e6000c1e9900 */
[----:B------:R-:W-:Y:S01]  /*3be0*/  FFMA.FTZ R86, R31, R86, R90 ;  /* 0x000000561f567223 */ /* 0x000fe2000001005a */
[----:B0-----:R-:W-:-:S02]  /*3bf0*/  IMAD.U32 R30, R24, 0x10000, RZ ;  /* 0x00010000181e7824 */ /* 0x001fc400078e00ff */
[----:B----4-:R-:W-:-:S04]  /*3c00*/  IMAD.U32 R31, R84, 0x10000, RZ ;  /* 0x00010000541f7824 */ /* 0x010fc800078e00ff */
[----:B------:R-:W-:Y:S01]  /*3c10*/  FFMA.FTZ R89, R30, R31, R89 ;  /* 0x0000001f1e597223 */ /* 0x000fe20000010059 */
[----:B------:R-:W-:-:S04]  /*3c20*/  IADD3 R31, P0, P1, R4, R80, R9 ;  /* 0x00000050041f7210 */ /* 0x000fc8000791e009 */
[----:B------:R-:W-:Y:S02]  /*3c30*/  LEA R30, P2, R31, UR14, 0x1 ;  /* 0x0000000e1f1e7c11 */ /* 0x000fe4000f8408ff */
[----:B------:R-:W-:-:S04]  /*3c40*/  IADD3.X R90, R43, R81, R22, P0, P1 ;  /* 0x000000512b5a7210 */ /* 0x000fc800007e2416 */
[----:B------:R-:W-:Y:S02]  /*3c50*/  LEA.HI.X R31, R31, UR15, R90, 0x1, P2 ;  /* 0x0000000f1f1f7c11 */ /* 0x000fe400090f0c5a */
[----:B------:R-:W-:-:S03]  /*3c60*/  IADD3 R90, P0, P1, R5, R80, R10 ;  /* 0x00000050055a7210 */ /* 0x000fc6000791e00a */
[----:B------:R-:W4:Y:S01]  /*3c70*/  LDG.E.CONSTANT R80, desc[UR10][R30.64] ;  /* 0x0000000a1e507981 */ /* 0x000f22000c1e9900 */
[----:B------:R-:W-:Y:S02]  /*3c80*/  IADD3.X R81, R46, R81, R23, P0, P1 ;  /* 0x000000512e517210 */ /* 0x000fe400007e2417 */
[----:B-1----:R-:W-:-:S04]  /*3c90*/  LEA R28, P0, R90, UR14, 0x1 ;  /* 0x0000000e5a1c7c11 */ /* 0x002fc8000f8008ff */
[----:B------:R-:W-:Y:S02]  /*3ca0*/  LEA.HI.X R29, R90, UR15, R81, 0x1, P0 ;  /* 0x0000000f5a1d7c11 */ /* 0x000fe400080f0c51 */
[----:B------:R-:W5:Y:S04]  /*3cb0*/  LDG.E.CONSTANT R90, desc[UR10][R30.64+0x4] ;  /* 0x0000040a1e5a7981 */ /* 0x000f68000c1e9900 */
[----:B------:R-:W5:Y:S04]  /*3cc0*/  LDG.E.CONSTANT R81, desc[UR10][R28.64] ;  /* 0x0000000a1c517981 */ /* 0x000f68000c1e9900 */
[----:B------:R0:W5:Y:S01]  /*3cd0*/  LDG.E.CONSTANT R91, desc[UR10][R28.64+0x4] ;  /* 0x0000040a1c5b7981 */ /* 0x000162000c1e9900 */
[----:B------:R-:W-:-:S02]  /*3ce0*/  PRMT R24, R24, 0x7632, R24 ;  /* 0x0000763218187816 */ /* 0x000fc40000000018 */
[----:B------:R-:W-:Y:S01]  /*3cf0*/  PRMT R84, R84, 0x7632, R84 ;  /* 0x0000763254547816 */ /* 0x000fe20000000054 */
[----:B0-----:R-:W0:Y:S01]  /*3d00*/  LDS.128 R28, [R7+0x60] ;  /* 0x00006000071c7984 */ /* 0x001e220000000c00 */
[----:B------:R-:W-:-:S03]  /*3d10*/  SHF.L.U32 R93, R24, 0x10, RZ ;  /* 0x00000010185d7819 */ /* 0x000fc600000006ff */
[----:B------:R-:W-:Y:S02]  /*3d20*/  IMAD.U32 R84, R84, 0x10000, RZ ;  /* 0x0001000054547824 */ /* 0x000fe400078e00ff */
        /* <DEDUP_REMOVED lines=8> */
[C---:B------:R-:W-:Y:S02]  /*3db0*/  IMAD.U32 R24, R26.reuse, 0x10000, RZ ;  /* 0x000100001a187824 */ /* 0x040fe400078e00ff */
[----:B------:R-:W-:Y:S01]  /*3dc0*/  FFMA.FTZ R86, R25, R82, R86 ;  /* 0x0000005219567223 */ /* 0x000fe20000010056 */
[----:B------:R-:W-:Y:S01]  /*3dd0*/  PRMT R26, R26, 0x7632, R26 ;  /* 0x000076321a1a7816 */ /* 0x000fe2000000001a */
[----:B------:R-:W-:Y:S01]  /*3de0*/  UMOV UR4, 0xffffffff ;  /* 0xffffffff00047882 */ /* 0x000fe20000000000 */
[----:B--2---:R-:W-:-:S02]  /*3df0*/  SHF.L.U32 R25, R85, 0x10, RZ ;  /* 0x0000001055197819 */ /* 0x004fc400000006ff */
[----:B------:R-:W-:-:S03]  /*3e00*/  PRMT R85, R85, 0x7632, R85 ;  /* 0x0000763255557816 */ /* 0x000fc60000000055 */
[----:B------:R-:W-:Y:S01]  /*3e10*/  FFMA.FTZ R89, R24, R25, R89 ;  /* 0x0000001918597223 */ /* 0x000fe20000010059 */
[----:B------:R-:W-:Y:S02]  /*3e20*/  IMAD.U32 R25, R26, 0x10000, RZ ;  /* 0x000100001a197824 */ /* 0x000fe400078e00ff */
[----:B------:R-:W-:Y:S02]  /*3e30*/  IMAD.U32 R85, R85, 0x10000, RZ ;  /* 0x0001000055557824 */ /* 0x000fe400078e00ff */
[----:B------:R-:W-:Y:S02]  /*3e40*/  IMAD.U32 R24, R27, 0x10000, RZ ;  /* 0x000100001b187824 */ /* 0x000fe400078e00ff */
[----:B------:R-:W-:Y:S01]  /*3e50*/  FFMA.FTZ R88, R25, R85, R88 ;  /* 0x0000005519587223 */ /* 0x000fe20000010058 */
[----:B---3--:R-:W-:Y:S01]  /*3e60*/  IMAD.U32 R25, R83, 0x10000, RZ ;  /* 0x0001000053197824 */ /* 0x008fe200078e00ff */
[----:B------:R-:W-:Y:S02]  /*3e70*/  PRMT R27, R27, 0x7632, R27 ;  /* 0x000076321b1b7816 */ /* 0x000fe4000000001b */
[----:B------:R-:W-:Y:S01]  /*3e80*/  PRMT R83, R83, 0x7632, R83 ;  /* 0x0000763253537816 */ /* 0x000fe20000000053 */
[----:B------:R-:W-:Y:S01]  /*3e90*/  FFMA.FTZ R87, R24, R25, R87 ;  /* 0x0000001918577223 */ /* 0x000fe20000010057 */
[----:B0-----:R-:W-:Y:S01]  /*3ea0*/  PRMT R25, R28, 0x7632, R25 ;  /* 0x000076321c197816 */ /* 0x001fe20000000019 */
[----:B------:R-:W-:-:S02]  /*3eb0*/  IMAD.U32 R27, R27, 0x10000, RZ ;  /* 0x000100001b1b7824 */ /* 0x000fc400078e00ff */
[----:B------:R-:W-:Y:S02]  /*3ec0*/  IMAD.U32 R83, R83, 0x10000, RZ ;  /* 0x0001000053537824 */ /* 0x000fe400078e00ff */
[----:B------:R-:W-:Y:S02]  /*3ed0*/  IMAD.U32 R25, R25, 0x10000, RZ ;  /* 0x0001000019197824 */ /* 0x000fe400078e00ff */
[----:B------:R-:W-:Y:S01]  /*3ee0*/  FFMA.FTZ R86, R27, R83, R86 ;  /* 0x000000531b567223 */ /* 0x000fe20000010056 */
[----:B------:R-:W-:Y:S01]  /*3ef0*/  IMAD.U32 R27, R30, 0x10000, RZ ;  /* 0x000100001e1b7824 */ /* 0x000fe200078e00ff */
[----:B------:R-:W-:Y:S02]  /*3f00*/  SHF.L.U32 R28, R28, 0x10, RZ ;  /* 0x000000101c1c7819 */ /* 0x000fe400000006ff */
[----:B------:R-:W-:Y:S02]  /*3f10*/  PRMT R30, R30, 0x7632, R30 ;  /* 0x000076321e1e7816 */ /* 0x000fe4000000001e */
[----:B----4-:R-:W-:-:S05]  /*3f20*/  PRMT R24, R80, 0x7632, R24 ;  /* 0x0000763250187816 */ /* 0x010fca0000000018 */
[----:B------:R-:W-:Y:S02]  /*3f30*/  IMAD.U32 R24, R24, 0x10000, RZ ;  /* 0x0001000018187824 */ /* 0x000fe400078e00ff */
[----:B------:R-:W-:Y:S02]  /*3f40*/  IMAD.U32 R80, R80, 0x10000, RZ ;  /* 0x0001000050507824 */ /* 0x000fe400078e00ff */
[----:B------:R-:W-:Y:S01]  /*3f50*/  FFMA.FTZ R88, R25, R24, R88 ;  /* 0x0000001819587223 */ /* 0x000fe20000010058 */
[----:B------:R-:W-:Y:S02]  /*3f60*/  IMAD.U32 R24, R29, 0x10000, RZ ;  /* 0x000100001d187824 */ /* 0x000fe400078e00ff */
[----:B-----5:R-:W-:Y:S01]  /*3f70*/  IMAD.U32 R25, R90, 0x10000, RZ ;  /* 0x000100005a197824 */ /* 0x020fe200078e00ff */
[C---:B------:R-:W-:Y:S02]  /*3f80*/  SHF.L.U32 R26, R81.reuse, 0x10, RZ ;  /* 0x00000010511a7819 */ /* 0x040fe400000006ff */
        /* <DEDUP_REMOVED lines=8> */
[----:B------:R-:W-:Y:S01]  /*4010*/  PRMT R26, R31, 0x7632, R26 ;  /* 0x000076321f1a7816 */ /* 0x000fe2000000001a */
[----:B------:R-:W-:Y:S01]  /*4020*/  FFMA.FTZ R81, R25, R81, R88 ;  /* 0x0000005119517223 */ /* 0x000fe20000010058 */
        /* <DEDUP_REMOVED lines=15> */
.L_x_18997:
[----:B------:R-:W-:Y:S01]  /*4120*/  ISETP.NE.AND P0, PT, R69, RZ, PT ;  /* 0x000000ff4500720c */ /* 0x000fe20003f05270 */
[----:B-1----:R-:W-:Y:S01]  /*4130*/  FADD.FTZ R24, R25, R24 ;  /* 0x0000001819187221 */ /* 0x002fe20000010000 */
[----:B------:R-:W-:Y:S01]  /*4140*/  VIADD R73, R73, 0x4 ;  /* 0x0000000449497836 */ /* 0x000fe20000000000 */
[----:B0-----:R-:W-:Y:S01]  /*4150*/  I2FP.F32.S32 R25, R74 ;  /* 0x0000004a00197245 */ /* 0x001fe20000201400 */
[----:B------:R-:W-:Y:S01]  /*4160*/  BSSY B1, `(.L_x_18946) ;  /* 0x0000009000017945 */ /* 0x000fe20003800000 */
[----:B------:R-:W-:Y:S02]  /*4170*/  FMUL.FTZ R24, R24, UR13 ;  /* 0x0000000d18187c20 */ /* 0x000fe40008410000 */
[----:B------:R-:W-:Y:S02]  /*4180*/  ISETP.GE.AND P1, PT, R73, R0, PT ;  /* 0x000000004900720c */ /* 0x000fe40003f26270 */
[----:B------:R-:W-:-:S04]  /*4190*/  FFMA.FTZ R27, R25, R77, R24 ;  /* 0x0000004d191b7223 */ /* 0x000fc80000010018 */
[----:B------:R-:W-:Y:S07]  /*41a0*/  @P0 BRA `(.L_x_18947) ;  /* 0x0000000000100947 */ /* 0x000fee0003800000 */
[----:B------:R-:W-:-:S04]  /*41b0*/  ISETP.GE.AND P0, PT, R75, R70, PT ;  /* 0x000000464b00720c */ /* 0x000fc80003f06270 */
[----:B------:R-:W-:-:S05]  /*41c0*/  FSEL R25, R27, RZ, !P0 ;  /* 0x000000ff1b197208 */ /* 0x000fca0004000000 */
[----:B------:R0:W-:Y:S04]  /*41d0*/  STS [R76], R25 ;  /* 0x000000194c007388 */ /* 0x0001e80000000800 */
[----:B------:R-:W-:-:S07]  /*41e0*/  @!P0 FMNMX.FTZ R68, R68, R27, !PT ;  /* 0x0000001b44448209 */ /* 0x000fce0007810000 */
.L_x_18947:
[----:B------:R-:W-:Y:S05]  /*41f0*/  BSYNC B1 ;  /* 0x0000000000017941 */ /* 0x000fea0003800000 */
.L_x_18946:
[----:B------:R-:W-:Y:S01]  /*4200*/  IADD3 R72, P0, R72, 0x10, RZ ;  /* 0x0000001048487810 */ /* 0x000fe20007f1e0ff */
[----:B0-----:R-:W-:Y:S02]  /*4210*/  VIADD R76, R76, 0x100 ;  /* 0x000001004c4c7836 */ /* 0x001fe40000000000 */
[----:B------:R-:W-:Y:S02]  /*4220*/  VIADD R75, R75, 0x40 ;  /* 0x000000404b4b7836 */ /* 0x000fe40000000000 */
[----:B------:R-:W-:Y:S02]  /*4230*/  VIADD R74, R74, 0x40 ;  /* 0x000000404a4a7836 */ /* 0x000fe40000000000 */
[----:B------:R-:W-:Y:S01]  /*4240*/  IMAD.X R71, RZ, RZ, R71, P0 ;  /* 0x000000ffff477224 */ /* 0x000fe200000e0647 */
[----:B------:R-:W-:Y:S06]  /*4250*/  @!P1 BRA `(.L_x_18948) ;  /* 0xffffffe800849947 */ /* 0x000fec000383ffff */
.L_x_18939:
[----:B------:R-:W-:Y:S05]  /*4260*/  BSYNC B0 ;  /* 0x0000000000007941 */ /* 0x000fea0003800000 */
.L_x_18938:
[----:B------:R-:W-:Y:S01]  /*4270*/  SHF.R.S32.HI R4, RZ, 0x1f, R3 ;  /* 0x0000001fff047819 */ /* 0x000fe20000011403 */
[----:B------:R-:W-:-:S03]  /*4280*/  UMOV UR4, 0xffffffff ;  /* 0xffffffff00047882 */ /* 0x000fc60000000000 */
[----:B------:R-:W-:-:S04]  /*4290*/  LEA.HI R4, R4, R3, RZ, 0x5 ;  /* 0x0000000304047211 */ /* 0x000fc800078f28ff */
[----:B------:R-:W-:Y:S02]  /*42a0*/  LOP3.LUT R18, R4, 0xffffffe0, RZ, 0xc0, !PT ;  /* 0xffffffe004127812 */ /* 0x000fe400078ec0ff */
[----:B------:R-:W-:Y:S02]  /*42b0*/  SHF.R.S32.HI R19, RZ, 0x5, R4 ;  /* 0x00000005ff137819 */ /* 0x000fe40000011404 */
[----:B------:R-:W-:Y:S01]  /*42c0*/  IADD3 R18, -R18, R3, RZ ;  /* 0x0000000312127210 */ /* 0x000fe20007ffe1ff */
        /* <DEDUP_REMOVED lines=8> */
.L_x_19003:
        /* <DEDUP_REMOVED lines=48> */
.L_x_18954:
        /* <DEDUP_REMOVED lines=11> */
.L_x_18953:
[----:B------:R-:W-:Y:S05]  /*4700*/  BSYNC B1 ;  /* 0x0000000000017941 */ /* 0x000fea0003800000 */
.L_x_18952:
        /* <DEDUP_REMOVED lines=14> */
.L_x_18957:
        /* <DEDUP_REMOVED lines=100> */
.L_x_18956:
[----:B------:R-:W-:Y:S05]  /*4e30*/  BSYNC B1 ;  /* 0x0000000000017941 */ /* 0x000fea0003800000 */
.L_x_18955:
        /* <DEDUP_REMOVED lines=55> */
.L_x_18959:
[----:B------:R-:W-:Y:S05]  /*51b0*/  BSYNC B1 ;  /* 0x0000000000017941 */ /* 0x000fea0003800000 */
.L_x_18958:
        /* <DEDUP_REMOVED lines=26> */
.L_x_18951:
[----:B------:R-:W-:Y:S05]  /*5360*/  BSYNC B0 ;  /* 0x0000000000007941 */ /* 0x000fea0003800000 */
.L_x_18950:
        /* <DEDUP_REMOVED lines=51> */
.L_x_18964:
        /* <DEDUP_REMOVED lines=8> */
.L_x_18963:
[----:B------:R-:W-:Y:S05]  /*5720*/  BSYNC B1 ;  /* 0x0000000000017941 */ /* 0x000fea0003800000 */
.L_x_18962:
        /* <DEDUP_REMOVED lines=14> */
.L_x_18967:
        /* <DEDUP_REMOVED lines=52> */
.L_x_18966:
[----:B------:R-:W-:Y:S05]  /*5b50*/  BSYNC B1 ;  /* 0x0000000000017941 */ /* 0x000fea0003800000 */
.L_x_18965:
        /* <DEDUP_REMOVED lines=31> */
.L_x_18969:
[----:B------:R-:W-:Y:S05]  /*5d50*/  BSYNC B1 ;  /* 0x0000000000017941 */ /* 0x000fea0003800000 */
.L_x_18968:
        /* <DEDUP_REMOVED lines=14> */
.L_x_18961:
[----:B------:R-:W-:Y:S05]  /*5e40*/  BSYNC B0 ;  /* 0x0000000000007941 */ /* 0x000fea0003800000 */
.L_x_18960:
[----:B------:R-:W-:Y:S01]  /*5e50*/  BAR.SYNC.DEFER_BLOCKING 0x0 ;  /* 0x0000000000007b1d */ /* 0x000fe20000010000 */
[----:B------:R-:W-:-:S05]  /*5e60*/  ISETP.GE.AND P0, PT, R19, R0, PT ;  /* 0x000000001300720c */ /* 0x000fca0003f06270 */
[----:B------:R-:W-:Y:S01]  /*5e70*/  ULDC UR8, c[0x0][0x25c] ;  /* 0x0000970000087ab9 */ /* 0x000fe20000000800 */
[----:B------:R-:W-:Y:S07]  /*5e80*/  BSSY B0, `(.L_x_18970) ;  /* 0x0000218000007945 */ /* 0x000fee0003800000 */
[----:B------:R-:W-:Y:S05]  /*5e90*/  @!P0 BRA `(.L_x_18971) ;  /* 0x0000000000148947 */ /* 0x000fea0003800000 */
[----:B------:R-:W-:Y:S02]  /*5ea0*/  CS2R R20, SRZ ;  /* 0x0000000000147805 */ /* 0x000fe4000001ff00 */
[----:B------:R-:W-:Y:S02]  /*5eb0*/  CS2R R22, SRZ ;  /* 0x0000000000167805 */ /* 0x000fe4000001ff00 */
[----:B------:R-:W-:Y:S01]  /*5ec0*/  CS2R R24, SRZ ;  /* 0x0000000000187805 */ /* 0x000fe2000001ff00 */
[----:B------:R-:W-:Y:S01]  /*5ed0*/  IMAD.MOV.U32 R26, RZ, RZ, RZ ;  /* 0x000000ffff1a7224 */ /* 0x000fe200078e00ff */
[----:B------:R-:W-:Y:S06]  /*5ee0*/  BRA `(.L_x_18972) ;  /* 0x0000002000447947 */ /* 0x000fec0003800000 */
.L_x_18971:
[----:B------:R-:W0:Y:S01]  /*5ef0*/  S2UR UR4, SR_CTAID.Y ;  /* 0x00000000000479c3 */ /* 0x000e220000002600 */
[----:B------:R-:W-:Y:S01]  /*5f00*/  ULDC.64 UR6, c[0x0][0x238] ;  /* 0x00008e0000067ab9 */ /* 0x000fe20000000a00 */
[----:B------:R-:W-:Y:S02]  /*5f10*/  IADD3 R63, -R19, -0x1, R0 ;  /* 0xffffffff133f7810 */ /* 0x000fe40007ffe100 */
[----:B------:R-:W-:Y:S02]  /*5f20*/  CS2R R20, SRZ ;  /* 0x0000000000147805 */ /* 0x000fe4000001ff00 */
[----:B------:R-:W-:Y:S02]  /*5f30*/  CS2R R22, SRZ ;  /* 0x0000000000167805 */ /* 0x000fe4000001ff00 */
[----:B------:R-:W-:Y:S01]  /*5f40*/  CS2R R24, SRZ ;  /* 0x0000000000187805 */ /* 0x000fe2000001ff00 */
[----:B------:R-:W-:Y:S01]  /*5f50*/  IMAD.MOV.U32 R26, RZ, RZ, RZ ;  /* 0x000000ffff1a7224 */ /* 0x000fe200078e00ff */
        /* <DEDUP_REMOVED lines=32> */
[----:B------:R-:W-:-:S07]  /*6160*/  VIADD R37, R30, 0x600 ;  /* 0x000006001e257836 */ /* 0x000fce0000000000 */
.L_x_18987:
        /* <DEDUP_REMOVED lines=9> */
[-C--:B0-----:R-:W-:Y:S02]  /*6200*/  LEA R14, P4, R11, R16.reuse, 0x1 ;  /* 0x000000100b0e7211 */ /* 0x081fe400078808ff */
[----:B------:R-:W-:Y:S02]  /*6210*/  LEA R10, P5, R6, R16, 0x1 ;  /* 0x00000010060a7211 */ /* 0x000fe400078a08ff */
[-C--:B------:R-:W-:Y:S02]  /*6220*/  LEA.HI.X.SX32 R40, R30, R39.reuse, 0x1, P2 ;  /* 0x000000271e287211 */ /* 0x080fe400010f0eff */
[----:B------:R-:W-:-:S02]  /*6230*/  LEA.HI.X.SX32 R8, R33, R39, 0x1, P3 ;  /* 0x0000002721087211 */ /* 0x000fc400018f0eff */
[-C--:B------:R-:W-:Y:S02]  /*6240*/  LEA.HI.X R15, R11, R17.reuse, R40, 0x1, P4 ;  /* 0x000000110b0f7211 */ /* 0x080fe400020f0c28 */
[-C--:B------:R-:W-:Y:S02]  /*6250*/  IADD3 R9, P1, R34, R4.reuse, RZ ;  /* 0x0000000422097210 */ /* 0x080fe40007f3e0ff */
[-C--:B------:R-:W-:Y:S01]  /*6260*/  IADD3 R7, P0, R35, R4.reuse, RZ ;  /* 0x0000000423077210 */ /* 0x080fe20007f1e0ff */
[----:B-----5:R-:W5:Y:S01]  /*6270*/  LDG.E.CONSTANT R60, desc[UR10][R14.64+0x200] ;  /* 0x0002000a0e3c7981 */ /* 0x020f62000c1e9900 */
[-C--:B------:R-:W-:Y:S02]  /*6280*/  IADD3 R5, P3, R36, R4.reuse, RZ ;  /* 0x0000000424057210 */ /* 0x080fe40007f7e0ff */
[----:B------:R-:W-:Y:S01]  /*6290*/  IADD3 R38, P2, R37, R4, RZ ;  /* 0x0000000425267210 */ /* 0x000fe20007f5e0ff */
[----:B------:R-:W5:Y:S01]  /*62a0*/  LDG.E.CONSTANT R61, desc[UR10][R14.64+0x204] ;  /* 0x0002040a0e3d7981 */ /* 0x000f62000c1e9900 */
[----:B------:R-:W-:-:S02]  /*62b0*/  LEA.HI.X R11, R6, R17, R8, 0x1, P5 ;  /* 0x00000011060b7211 */ /* 0x000fc400028f0c08 */
[-C--:B------:R-:W-:Y:S01]  /*62c0*/  LEA R8, P6, R9, R16.reuse, 0x1 ;  /* 0x0000001009087211 */ /* 0x080fe200078c08ff */
[----:B------:R-:W5:Y:S01]  /*62d0*/  LDG.E.CONSTANT R58, desc[UR10][R14.64+0x208] ;  /* 0x0002080a0e3a7981 */ /* 0x000f62000c1e9900 */
[-C--:B------:R-:W-:Y:S02]  /*62e0*/  LEA R6, P5, R7, R16.reuse, 0x1 ;  /* 0x0000001007067211 */ /* 0x080fe400078a08ff */
[----:B------:R-:W-:Y:S01]  /*62f0*/  LEA R4, P4, R5, R16, 0x1 ;  /* 0x0000001005047211 */ /* 0x000fe200078808ff */
[----:B------:R-:W5:Y:S01]  /*6300*/  LDG.E.CONSTANT R59, desc[UR10][R14.64+0x20c] ;  /* 0x00020c0a0e3b7981 */ /* 0x000f62000c1e9900 */
[-C--:B------:R-:W-:Y:S02]  /*6310*/  LEA.HI.X.SX32 R44, R34, R39.reuse, 0x1, P1 ;  /* 0x00000027222c7211 */ /* 0x080fe400008f0eff */
[-C--:B------:R-:W-:Y:S01]  /*6320*/  LEA.HI.X.SX32 R42, R35, R39.reuse, 0x1, P0 ;  /* 0x00000027232a7211 */ /* 0x080fe200000f0eff */
[----:B------:R-:W5:Y:S01]  /*6330*/  LDG.E.CONSTANT R64, desc[UR10][R14.64] ;  /* 0x0000000a0e407981 */ /* 0x000f62000c1e9900 */
[----:B------:R-:W-:-:S02]  /*6340*/  LEA.HI.X.SX32 R40, R36, R39, 0x1, P3 ;  /* 0x0000002724287211 */ /* 0x000fc400018f0eff */
[----:B------:R-:W-:Y:S01]  /*6350*/  LEA.HI.X.SX32 R39, R37, R39, 0x1, P2 ;  /* 0x0000002725277211 */ /* 0x000fe200010f0eff */
[----:B------:R-:W5:Y:S01]  /*6360*/  LDG.E.CONSTANT R65, desc[UR10][R14.64+0x4] ;  /* 0x0000040a0e417981 */ /* 0x000f62000c1e9900 */
[C---:B------:R-:W-:Y:S02]  /*6370*/  LEA R16, P1, R38.reuse, R16, 0x1 ;  /* 0x0000001026107211 */ /* 0x040fe400078208ff */
        /* <DEDUP_REMOVED lines=29> */
[----:B------:R2:W5:Y:S01]  /*6550*/  LDG.E.CONSTANT R57, desc[UR10][R16.64+0xc] ;  /* 0x00000c0a10397981 */ /* 0x000562000c1e9900 */
[----:B0-----:R-:W-:-:S02]  /*6560*/  F2FP.BF16.F32.PACK_AB R8, R9, R8 ;  /* 0x000000080908723e */ /* 0x001fc400000010ff */
[----:B-1----:R-:W-:Y:S02]  /*6570*/  F2FP.BF16.F32.PACK_AB R5, R5, R4 ;  /* 0x000000040505723e */ /* 0x002fe400000010ff */
[----:B--2---:R-:W-:Y:S01]  /*6580*/  F2FP.BF16.F32.PACK_AB R16, R7, R6 ;  /* 0x000000060710723e */ /* 0x004fe200000010ff */
        /* <DEDUP_REMOVED lines=31> */
.L_x_18974:
[----:B------:R-:W-:Y:S05]  /*6780*/  BSYNC B1 ;  /* 0x0000000000017941 */ /* 0x000fea0003800000 */
.L_x_18973:
[----:B------:R-:W-:Y:S02]  /*6790*/  IMAD.MOV.U32 R4, RZ, RZ, R16 ;  /* 0x000000ffff047224 */ /* 0x000fe400078e0010 */
[----:B-----5:R-:W-:Y:S01]  /*67a0*/  HMUL2.BF16_V2 R6, R5, R64 ;  /* 0x0000004005067232 */ /* 0x020fe20000200000 */
[----:B------:R-:W-:Y:S01]  /*67b0*/  MOV R7, R8 ;  /* 0x0000000800077202 */ /* 0x000fe20000000f00 */
[----:B------:R-:W-:Y:S02]  /*67c0*/  BSSY B1, `(.L_x_18975) ;  /* 0x000002e000017945 */ /* 0x000fe40003800000 */
[----:B------:R-:W-:Y:S01]  /*67d0*/  HFMA2.MMA.BF16_V2 R9, R4, R65, -RZ ;  /* 0x0000004104097235 */ /* 0x000fe200003000ff */
[C---:B------:R-:W-:Y:S01]  /*67e0*/  PRMT R8, R6.reuse, 0x7632, R8 ;  /* 0x0000763206087816 */ /* 0x040fe20000000008 */
[----:B------:R-:W-:Y:S02]  /*67f0*/  HMUL2.BF16_V2 R66, R7, R66 ;  /* 0x0000004207427232 */ /* 0x000fe40000200000 */
[----:B------:R-:W-:-:S02]  /*6800*/  IMAD.U32 R15, R6, 0x10000, RZ ;  /* 0x00010000060f7824 */ /* 0x000fc400078e00ff */
[----:B------:R-:W-:Y:S01]  /*6810*/  IMAD.U32 R16, R8, 0x10000, RZ ;  /* 0x0001000008107824 */ /* 0x000fe200078e00ff */
[C---:B------:R-:W-:Y:S02]  /*6820*/  PRMT R6, R66.reuse, 0x7610, R6 ;  /* 0x0000761042067816 */ /* 0x040fe40000000006 */
[----:B------:R-:W-:Y:S01]  /*6830*/  PRMT R8, R66, 0x7632, R8 ;  /* 0x0000763242087816 */ /* 0x000fe20000000008 */
[----:B------:R-:W-:Y:S01]  /*6840*/  FADD.FTZ R15, R15, R16 ;  /* 0x000000100f0f7221 */ /* 0x000fe20000010000 */
[C---:B------:R-:W-:Y:S01]  /*6850*/  PRMT R14, R9.reuse, 0x7632, R14 ;  /* 0x00007632090e7816 */ /* 0x040fe2000000000e */
[----:B------:R-:W-:Y:S02]  /*6860*/  IMAD.U32 R9, R9, 0x10000, RZ ;  /* 0x0001000009097824 */ /* 0x000fe400078e00ff */
[----:B------:R-:W-:Y:S02]  /*6870*/  IMAD.U32 R6, R6, 0x10000, RZ ;  /* 0x0001000006067824 */ /* 0x000fe400078e00ff */
[----:B------:R-:W-:-:S04]  /*6880*/  IMAD.U32 R14, R14, 0x10000, RZ ;  /* 0x000100000e0e7824 */ /* 0x000fc800078e00ff */
        /* <DEDUP_REMOVED lines=33> */
.L_x_18976:
[----:B------:R-:W-:Y:S05]  /*6aa0*/  BSYNC B1 ;  /* 0x0000000000017941 */ /* 0x000fea0003800000 */
.L_x_18975:
[----:B------:R-:W-:Y:S01]  /*6ab0*/  HFMA2.MMA.BF16_V2 R60, R5, R60, -RZ ;  /* 0x0000003c053c7235 */ /* 0x000fe200003000ff */
[----:B------:R-:W-:Y:S01]  /*6ac0*/  F2FP.BF16.F32.PACK_AB R16, R11, R10 ;  /* 0x0000000a0b10723e */ /* 0x000fe200000010ff */
[--C-:B------:R-:W-:Y:S01]  /*6ad0*/  FADD.FTZ R11, R6, R9.reuse ;  /* 0x00000009060b7221 */ /* 0x100fe20000010000 */
[----:B------:R-:W-:Y:S02]  /*6ae0*/  HMUL2.BF16_V2 R61, R4, R61 ;  /* 0x0000003d043d7232 */ /* 0x000fe40000200000 */
[----:B------:R-:W-:Y:S01]  /*6af0*/  FADD.FTZ R14, R15, R14 ;  /* 0x0000000e0f0e7221 */ /* 0x000fe20000010000 */
[----:B------:R-:W-:Y:S01]  /*6b00*/  HMUL2.BF16_V2 R58, R7, R58 ;  /* 0x0000003a073a7232 */ /* 0x000fe20000200000 */
[----:B------:R-:W-:Y:S01]  /*6b10*/  BSSY B1, `(.L_x_18977) ;  /* 0x0000040000017945 */ /* 0x000fe20003800000 */
[----:B------:R-:W-:Y:S01]  /*6b20*/  PRMT R9, R61, 0x7610, R9 ;  /* 0x000076103d097816 */ /* 0x000fe20000000009 */
[----:B------:R-:W-:Y:S01]  /*6b30*/  FADD.FTZ R11, R14, R11 ;  /* 0x0000000b0e0b7221 */ /* 0x000fe20000010000 */
[----:B------:R-:W-:-:S02]  /*6b40*/  PRMT R6, R60, 0x7610, R6 ;  /* 0x000076103c067816 */ /* 0x000fc40000000006 */
[----:B------:R-:W-:Y:S01]  /*6b50*/  PRMT R8, R60, 0x7632, R8 ;  /* 0x000076323c087816 */ /* 0x000fe20000000008 */
[----:B------:R-:W-:Y:S01]  /*6b60*/  IMAD.U32 R9, R9, 0x10000, RZ ;  /* 0x0001000009097824 */ /* 0x000fe200078e00ff */
[----:B------:R-:W-:Y:S01]  /*6b70*/  PRMT R10, R61, 0x7632, R10 ;  /* 0x000076323d0a7816 */ /* 0x000fe2000000000a */
[----:B------:R-:W-:Y:S01]  /*6b80*/  IMAD.U32 R15, R6, 0x10000, RZ ;  /* 0x00010000060f7824 */ /* 0x000fe200078e00ff */
[----:B------:R-:W-:Y:S01]  /*6b90*/  MOV R6, R16 ;  /* 0x0000001000067202 */ /* 0x000fe20000000f00 */
[----:B------:R-:W-:Y:S02]  /*6ba0*/  IMAD.U32 R8, R8, 0x10000, RZ ;  /* 0x0001000008087824 */ /* 0x000fe400078e00ff */
[----:B------:R-:W-:Y:S02]  /*6bb0*/  IMAD.U32 R10, R10, 0x10000, RZ ;  /* 0x000100000a0a7824 */ /* 0x000fe400078e00ff */
[----:B------:R-:W-:Y:S01]  /*6bc0*/  FADD.FTZ R60, R15, R8 ;  /* 0x000000080f3c7221 */ /* 0x000fe20000010000 */
[C---:B------:R-:W-:Y:S01]  /*6bd0*/  HFMA2.MMA.BF16_V2 R62, R6.reuse, R62, -RZ ;  /* 0x0000003e063e7235 */ /* 0x040fe200003000ff */
[--C-:B------:R-:W-:Y:S01]  /*6be0*/  FADD.FTZ R61, R9, R10.reuse ;  /* 0x0000000a093d7221 */ /* 0x100fe20000010000 */
[----:B------:R-:W-:Y:S01]  /*6bf0*/  HFMA2.MMA.BF16_V2 R16, R6, R59, -RZ ;  /* 0x0000003b06107235 */ /* 0x000fe200003000ff */
[----:B------:R-:W-:-:S02]  /*6c00*/  PRMT R10, R58, 0x7610, R10 ;  /* 0x000076103a0a7816 */ /* 0x000fc4000000000a */
[----:B------:R-:W-:Y:S01]  /*6c10*/  PRMT R15, R58, 0x7632, R15 ;  /* 0x000076323a0f7816 */ /* 0x000fe2000000000f */
[----:B------:R-:W-:Y:S02]  /*6c20*/  FADD.FTZ R60, R60, R61 ;  /* 0x0000003d3c3c7221 */ /* 0x000fe40000010000 */
[----:B------:R-:W-:Y:S02]  /*6c30*/  IMAD.U32 R10, R10, 0x10000, RZ ;  /* 0x000100000a0a7824 */ /* 0x000fe400078e00ff */
[C---:B------:R-:W-:Y:S01]  /*6c40*/  PRMT R8, R62.reuse, 0x7610, R8 ;  /* 0x000076103e087816 */ /* 0x040fe20000000008 */
[----:B------:R-:W-:Y:S01]  /*6c50*/  IMAD.U32 R15, R15, 0x10000, RZ ;  /* 0x000100000f0f7824 */ /* 0x000fe200078e00ff */
[----:B------:R-:W-:Y:S02]  /*6c60*/  PRMT R9, R62, 0x7632, R9 ;  /* 0x000076323e097816 */ /* 0x000fe40000000009 */
        /* <DEDUP_REMOVED lines=8> */
[----:B------:R-:W-:-:S03]  /*6cf0*/  FADD.FTZ R16, R16, R17 ;  /* 0x0000001110107221 */ /* 0x000fc60000010000 */
        /* <DEDUP_REMOVED lines=33> */
.L_x_18978:
[----:B------:R-:W-:Y:S05]  /*6f10*/  BSYNC B1 ;  /* 0x0000000000017941 */ /* 0x000fea0003800000 */
.L_x_18977:
[----:B------:R-:W-:Y:S01]  /*6f20*/  HFMA2.MMA.BF16_V2 R10, R4, R39, -RZ ;  /* 0x00000027040a7235 */ /* 0x000fe200003000ff */
[----:B------:R-:W-:Y:S01]  /*6f30*/  HMUL2.BF16_V2 R8, R5, R38 ;  /* 0x0000002605087232 */ /* 0x000fe20000200000 */
[----:B------:R-:W-:Y:S01]  /*6f40*/  HFMA2.MMA.BF16_V2 R45, R6, R45, -RZ ;  /* 0x0000002d062d7235 */ /* 0x000fe200003000ff */
[----:B------:R-:W-:Y:S01]  /*6f50*/  FADD.FTZ R26, R11, R26 ;  /* 0x0000001a0b1a7221 */ /* 0x000fe20000010000 */
        /* <DEDUP_REMOVED lines=51> */
.L_x_18980:
[----:B------:R-:W-:Y:S05]  /*7290*/  BSYNC B1 ;  /* 0x0000000000017941 */ /* 0x000fea0003800000 */
.L_x_18979:
        /* <DEDUP_REMOVED lines=56> */
.L_x_18982:
[----:B------:R-:W-:Y:S05]  /*7620*/  BSYNC B1 ;  /* 0x0000000000017941 */ /* 0x000fea0003800000 */
.L_x_18981:
        /* <DEDUP_REMOVED lines=41> */
.L_x_18984:
[----:B------:R-:W-:Y:S05]  /*78c0*/  BSYNC B1 ;  /* 0x0000000000017941 */ /* 0x000fea0003800000 */
.L_x_18983:
        /* <DEDUP_REMOVED lines=27> */
[----:B------:R-:W-:Y:S01]  /*7a80*/  HMUL2.BF16_V2 R16, R7, R52 ;  /* 0x0000003407107232 */ /* 0x000fe20000200000 */
[----:B------:R-:W-:Y:S01]  /*7a90*/  BSSY B1, `(.L_x_18985) ;  /* 0x0000034000017945 */ /* 0x000fe20003800000 */
        /* <DEDUP_REMOVED lines=51> */
.L_x_18986:
[----:B------:R-:W-:Y:S05]  /*7dd0*/  BSYNC B1 ;  /* 0x0000000000017941 */ /* 0x000fea0003800000 */
.L_x_18985:
        /* <DEDUP_REMOVED lines=8> */
[----:B------:R-:W-:Y:S01]  /*7e60*/  VIADD R32, R32, 0x100 ;  /* 0x0000010020207836 */ /* 0x000fe20000000000 */
[----:B------:R-:W-:Y:S01]  /*7e70*/  PRMT R5, R5, 0x7632, R5 ;  /* 0x0000763205057816 */ /* 0x000fe20000000005 */
[----:B------:R-:W-:Y:S01]  /*7e80*/  IMAD.X R29, RZ, RZ, R29, P1 ;  /* 0x000000ffff1d7224 */ /* 0x000fe200008e061d */
        /* <DEDUP_REMOVED lines=17> */
[----:B------:R-:W-:Y:S01]  /*7fa0*/  IADD3 R31, R31, 0x40, RZ ;  /* 0x000000401f1f7810 */ /* 0x000fe20007ffe0ff */
[----:B------:R-:W-:-:S02]  /*7fb0*/  FADD.FTZ R5, R10, R5 ;  /* 0x000000050a057221 */ /* 0x000fc40000010000 */
[----:B------:R-:W-:-:S04]  /*7fc0*/  FADD.FTZ R6, R6, R9 ;  /* 0x0000000906067221 */ /* 0x000fc80000010000 */
[----:B------:R-:W-:-:S04]  /*7fd0*/  FADD.FTZ R5, R6, R5 ;  /* 0x0000000506057221 */ /* 0x000fc80000010000 */
[----:B------:R-:W-:Y:S01]  /*7fe0*/  FADD.FTZ R20, R5, R20 ;  /* 0x0000001405147221 */ /* 0x000fe20000010000 */
[----:B------:R-:W-:Y:S06]  /*7ff0*/  @!P0 BRA `(.L_x_18987) ;  /* 0xffffffe0005c8947 */ /* 0x000fec000383ffff */
.L_x_18972:
[----:B------:R-:W-:Y:S05]  /*8000*/  BSYNC B0 ;  /* 0x0000000000007941 */ /* 0x000fea0003800000 */
.L_x_18970:
        /* <DEDUP_REMOVED lines=17> */
[----:B------:R-:W-:Y:S01]  /*8120*/  BAR.SYNC.DEFER_BLOCKING 0x0 ;  /* 0x0000000000007b1d */ /* 0x000fe20000010000 */
[----:B--2---:R-:W-:Y:S01]  /*8130*/  FADD.FTZ R17, R2, R23 ;  /* 0x0000001702117221 */ /* 0x004fe20000010000 */
[----:B------:R-:W-:-:S02]  /*8140*/  ISETP.NE.AND P2, PT, R5, RZ, PT ;  /* 0x000000ff0500720c */ /* 0x000fc40003f45270 */
[C---:B------:R-:W-:Y:S01]  /*8150*/  LOP3.LUT R2, R3.reuse, 0xffffffc0, RZ, 0xc0, !PT ;  /* 0xffffffc003027812 */ /* 0x040fe200078ec0ff */
[----:B---3--:R-:W-:Y:S01]  /*8160*/  FADD.FTZ R11, R0, R25 ;  /* 0x00000019000b7221 */ /* 0x008fe20000010000 */
[C---:B------:R-:W-:Y:S02]  /*8170*/  ISETP.GT.OR P0, PT, R3.reuse, 0x3f, P2 ;  /* 0x0000003f0300780c */ /* 0x040fe40001704670 */
[----:B------:R-:W-:Y:S01]  /*8180*/  ISETP.NE.OR P5, PT, R2, 0x40, P2 ;  /* 0x000000400200780c */ /* 0x000fe200017a5670 */
[----:B------:R-:W-:Y:S02]  /*8190*/  VIADD R2, R3, 0x1f ;  /* 0x0000001f03027836 */ /* 0x000fe40000000000 */
[----:B----4-:R-:W-:Y:S01]  /*81a0*/  FADD.FTZ R0, R7, R24 ;  /* 0x0000001807007221 */ /* 0x010fe20000010000 */
[----:B------:R-:W-:Y:S01]  /*81b0*/  LEA R19, R19, UR4, 0x2 ;  /* 0x0000000413137c11 */ /* 0x000fe2000f8e10ff */
[----:B------:R-:W-:Y:S01]  /*81c0*/  FADD.FTZ R22, R9, R22 ;  /* 0x0000001609167221 */ /* 0x000fe20000010000 */
[----:B------:R-:W-:-:S02]  /*81d0*/  ISETP.GT.OR P1, PT, R3, 0x1f, P2 ;  /* 0x0000001f0300780c */ /* 0x000fc40001724670 */
[----:B------:R-:W-:Y:S01]  /*81e0*/  ISETP.GT.U32.AND P3, PT, R2, 0x3e, PT ;  /* 0x0000003e0200780c */ /* 0x000fe20003f64070 */
[----:B------:R-:W-:Y:S01]  /*81f0*/  FADD.FTZ R21, R4, R21 ;  /* 0x0000001504157221 */ /* 0x000fe20000010000 */
[----:B------:R-:W-:Y:S01]  /*8200*/  LOP3.LUT R2, R3, 0xffffffe0, RZ, 0xc0, !PT ;  /* 0xffffffe003027812 */ /* 0x000fe200078ec0ff */
[----:B------:R-:W-:-:S03]  /*8210*/  FADD.FTZ R20, R13, R20 ;  /* 0x000000140d147221 */ /* 0x000fc60000010000 */
[----:B------:R-:W-:Y:S01]  /*8220*/  ISETP.NE.OR P4, PT, R2, 0x20, P2 ;  /* 0x000000200200780c */ /* 0x000fe20001785670 */
        /* <DEDUP_REMOVED lines=23> */
.L_x_18989:
[----:B------:R-:W-:Y:S05]  /*83a0*/  BSYNC B0 ;  /* 0x0000000000007941 */ /* 0x000fea0003800000 */
.L_x_18988:
        /* <DEDUP_REMOVED lines=24> */
[----:B------:R-:W-:-:S07]  /*8530*/  @!P2 FADD.FTZ R20, R20, R9 ;  /* 0x000000091414a221 */ /* 0x000fce0000010000 */
.L_x_18991:
[----:B------:R-:W-:Y:S05]  /*8540*/  BSYNC B0 ;  /* 0x0000000000007941 */ /* 0x000fea0003800000 */
.L_x_18990:
        /* <DEDUP_REMOVED lines=22> */
[----:B------:R-:W-:Y:S02]  /*86b0*/  LEA.HI.X.SX32 R6, R12, UR7, 0x1, P0 ;  /* 0x000000070c067c11 */ /* 0x000fe400080f0eff */
[----:B------:R-:W-:Y:S02]  /*86c0*/  LEA R2, P0, R3, UR8, 0x1 ;  /* 0x0000000803027c11 */ /* 0x000fe4000f8008ff */
[----:B------:R-:W-:Y:S02]  /*86d0*/  IADD3 R8, P1, R4, UR4, RZ ;  /* 0x0000000404087c10 */ /* 0x000fe4000ff3e0ff */
[----:B------:R-:W-:-:S02]  /*86e0*/  IADD3 R7, R12, 0x30, RZ ;  /* 0x000000300c077810 */ /* 0x000fc40007ffe0ff */
[----:B------:R-:W-:Y:S02]  /*86f0*/  IADD3 R13, P2, R5, UR4, RZ ;  /* 0x00000004050d7c10 */ /* 0x000fe4000ff5e0ff */
[----:B------:R-:W-:Y:S02]  /*8700*/  LEA.HI.X R3, R3, UR9, R6, 0x1, P0 ;  /* 0x0000000903037c11 */ /* 0x000fe400080f0c06 */
[----:B------:R-:W-:Y:S02]  /*8710*/  LEA.HI.X.SX32 R15, R4, UR7, 0x1, P1 ;  /* 0x00000007040f7c11 */ /* 0x000fe400088f0eff */
[----:B------:R-:W-:Y:S02]  /*8720*/  IADD3 R9, P3, R7, UR4, RZ ;  /* 0x0000000407097c10 */ /* 0x000fe4000ff7e0ff */
[----:B------:R-:W-:Y:S02]  /*8730*/  LEA R4, P0, R8, UR8, 0x1 ;  /* 0x0000000808047c11 */ /* 0x000fe4000f8008ff */
[----:B------:R-:W-:-:S02]  /*8740*/  LEA.HI.X.SX32 R14, R5, UR7, 0x1, P2 ;  /* 0x00000007050e7c11 */ /* 0x000fc400090f0eff */
[----:B------:R-:W-:Y:S02]  /*8750*/  LEA R6, P1, R13, UR8, 0x1 ;  /* 0x000000080d067c11 */ /* 0x000fe4000f8208ff */
[----:B------:R-:W-:Y:S02]  /*8760*/  LEA.HI.X.SX32 R16, R7, UR7, 0x1, P3 ;  /* 0x0000000707107c11 */ /* 0x000fe400098f0eff */
[----:B------:R-:W-:Y:S01]  /*8770*/  LEA.HI.X R5, R8, UR9, R15, 0x1, P0 ;  /* 0x0000000908057c11 */ /* 0x000fe200080f0c0f */
[C---:B------:R-:W-:Y:S01]  /*8780*/  VIADD R15, R12.reuse, 0x60 ;  /* 0x000000600c0f7836 */ /* 0x040fe20000000000 */
[----:B------:R-:W-:Y:S01]  /*8790*/  LEA.HI.X R7, R13, UR9, R14, 0x1, P1 ;  /* 0x000000090d077c11 */ /* 0x000fe200088f0c0e */
[C---:B------:R-:W-:Y:S01]  /*87a0*/  VIADD R13, R12.reuse, 0x40 ;  /* 0x000000400c0d7836 */ /* 0x040fe20000000000 */
[----:B------:R-:W-:Y:S01]  /*87b0*/  LEA R8, P0, R9, UR8, 0x1 ;  /* 0x0000000809087c11 */ /* 0x000fe2000f8008ff */
[----:B------:R-:W-:Y:S01]  /*87c0*/  VIADD R14, R12, 0x50 ;  /* 0x000000500c0e7836 */ /* 0x000fe20000000000 */
[----:B------:R-:W-:-:S02]  /*87d0*/  IADD3 R18, P2, R15, UR4, RZ ;  /* 0x000000040f127c10 */ /* 0x000fc4000ff5e0ff */
[----:B------:R-:W-:Y:S02]  /*87e0*/  LEA.HI.X R9, R9, UR9, R16, 0x1, P0 ;  /* 0x0000000909097c11 */ /* 0x000fe400080f0c10 */
[----:B------:R-:W-:Y:S02]  /*87f0*/  IADD3 R23, P0, R13, UR4, RZ ;  /* 0x000000040d177c10 */ /* 0x000fe4000ff1e0ff */
[----:B------:R-:W-:Y:S02]  /*8800*/  F2FP.BF16.F32.PACK_AB R16, R11, R10 ;  /* 0x0000000a0b10723e */ /* 0x000fe400000010ff */
[----:B01----:R-:W-:Y:S02]  /*8810*/  IADD3 R19, P1, R14, UR4, RZ ;  /* 0x000000040e137c10 */ /* 0x003fe4000ff3e0ff */
[----:B------:R-:W-:Y:S01]  /*8820*/  F2FP.BF16.F32.PACK_AB R0, R17, R0 ;  /* 0x000000001100723e */ /* 0x000fe200000010ff */
[----:B------:R0:W-:Y:S01]  /*8830*/  STG.E.U16 desc[UR10][R2.64], R16 ;  /* 0x0000001002007986 */ /* 0x0001e2000c10150a */
[----:B------:R-:W-:-:S02]  /*8840*/  LEA.HI.X.SX32 R26, R13, UR7, 0x1, P0 ;  /* 0x000000070d1a7c11 */ /* 0x000fc400080f0eff */
[----:B------:R-:W-:Y:S02]  /*8850*/  PRMT R17, R16, 0x7632, R17 ;  /* 0x0000763210117816 */ /* 0x000fe40000000011 */
[----:B------:R-:W-:Y:S02]  /*8860*/  LEA.HI.X.SX32 R24, R14, UR7, 0x1, P1 ;  /* 0x000000070e187c11 */ /* 0x000fe400088f0eff */
[----:B------:R-:W-:Y:S01]  /*8870*/  LEA R10, P0, R23, UR8, 0x1 ;  /* 0x00000008170a7c11 */ /* 0x000fe2000f8008ff */
[----:B------:R1:W-:Y:S01]  /*8880*/  STG.E.U16 desc[UR10][R4.64], R17 ;  /* 0x0000001104007986 */ /* 0x0003e2000c10150a */
[----:B------:R-:W-:Y:S02]  /*8890*/  LEA R12, P1, R19, UR8, 0x1 ;  /* 0x00000008130c7c11 */ /* 0x000fe4000f8208ff */
[----:B------:R-:W-:Y:S01]  /*88a0*/  LEA.HI.X.SX32 R15, R15, UR7, 0x1, P2 ;  /* 0x000000070f0f7c11 */ /* 0x000fe200090f0eff */
[----:B------:R-:W-:Y:S01]  /*88b0*/  STG.E.U16 desc[UR10][R6.64], R0 ;  /* 0x0000000006007986 */ /* 0x000fe2000c10150a */
[----:B------:R-:W-:-:S02]  /*88c0*/  F2FP.BF16.F32.PACK_AB R21, R21, R22 ;  /* 0x000000161515723e */ /* 0x000fc400000010ff */
[----:B------:R-:W-:Y:S02]  /*88d0*/  LEA R14, P2, R18, UR8, 0x1 ;  /* 0x00000008120e7c11 */ /* 0x000fe4000f8408ff */
[----:B0-----:R-:W-:Y:S02]  /*88e0*/  PRMT R3, R0, 0x7632, R3 ;  /* 0x0000763200037816 */ /* 0x001fe40000000003 */
[----:B------:R-:W-:Y:S02]  /*88f0*/  LEA.HI.X R11, R23, UR9, R26, 0x1, P0 ;  /* 0x00000009170b7c11 */ /* 0x000fe400080f0c1a */
[----:B------:R-:W-:Y:S01]  /*8900*/  LEA.HI.X R13, R19, UR9, R24, 0x1, P1 ;  /* 0x00000009130d7c11 */ /* 0x000fe200088f0c18 */
[----:B------:R-:W-:Y:S01]  /*8910*/  STG.E.U16 desc[UR10][R8.64], R3 ;  /* 0x0000000308007986 */ /* 0x000fe2000c10150a */
[----:B-1----:R-:W-:Y:S02]  /*8920*/  PRMT R5, R21, 0x7632, R5 ;  /* 0x0000763215057816 */ /* 0x002fe40000000005 */
[----:B------:R-:W-:Y:S01]  /*8930*/  LEA.HI.X R15, R18, UR9, R15, 0x1, P2 ;  /* 0x00000009120f7c11 */ /* 0x000fe200090f0c0f */
[----:B------:R-:W-:Y:S01]  /*8940*/  STG.E.U16 desc[UR10][R10.64], R21 ;  /* 0x000000150a007986 */ /* 0x000fe2000c10150a */
[----:B------:R-:W-:-:S03]  /*8950*/  F2FP.BF16.F32.PACK_AB R20, RZ, R20 ;  /* 0x00000014ff14723e */ /* 0x000fc600000010ff */
[----:B------:R-:W-:Y:S04]  /*8960*/  STG.E.U16 desc[UR10][R12.64], R5 ;  /* 0x000000050c007986 */ /* 0x000fe8000c10150a */
[----:B------:R-:W-:Y:S01]  /*8970*/  STG.E.U16 desc[UR10][R14.64], R20 ;  /* 0x000000140e007986 */ /* 0x000fe2000c10150a */
[----:B------:R-:W-:Y:S05]  /*8980*/  EXIT ;  /* 0x000000000000794d */ /* 0x000fea0003800000 */
.L_x_18941:
[----:B------:R-:W-:Y:S01]  /*8990*/  BSSY B1, `(.L_x_18992) ;  /* 0x0000008000017945 */ /* 0x000fe20003800000 */
[----:B------:R-:W-:Y:S01]  /*89a0*/  IMAD.MOV.U32 R25, RZ, RZ, R24 ;  /* 0x000000ffff197224 */ /* 0x000fe200078e0018 */
[----:B------:R-:W-:Y:S01]  /*89b0*/  MOV R29, 0x1f ;  /* 0x0000001f001d7802 */ /* 0x000fe20000000f00 */
[----:B------:R-:W-:Y:S02]  /*89c0*/  IMAD.MOV.U32 R28, RZ, RZ, 0x1 ;  /* 0x00000001ff1c7424 */ /* 0x000fe400078e00ff */
[----:B------:R-:W-:-:S07]  /*89d0*/  IMAD.MOV.U32 R26, RZ, RZ, -0x1 ;  /* 0xffffffffff1a7424 */ /* 0x000fce00078e00ff */
[----:B------:R-:W-:Y:S05]  /*89e0*/  WARPSYNC.COLLECTIVE R26, `(.L_x_18993) ;  /* 0x000000001a087348 */ /* 0x000fea0003c00000 */
[----:B------:R0:W1:Y:S02]  /*89f0*/  SHFL.BFLY P0, R27, R25, R28, R29 ;  /* 0x0c00001c191b7389 */ /* 0x000064000000001d */
[----:B01----:R-:W-:Y:S01]  /*8a00*/  ENDCOLLECTIVE ;  /* 0x000000000000791b */ /* 0x003fe20003800000 */
.L_x_18993:
[----:B------:R-:W-:Y:S05]  /*8a10*/  BSYNC B1 ;  /* 0x0000000000017941 */ /* 0x000fea0003800000 */
.L_x_18992:
[----:B------:R-:W-:Y:S01]  /*8a20*/  IMAD.MOV.U32 R25, RZ, RZ, R27 ;  /* 0x000000ffff197224 */ /* 0x000fe200078e001b */
[----:B------:R-:W-:Y:S06]  /*8a30*/  BRA `(.L_x_18994) ;  /* 0xffffffa0000c7947 */ /* 0x000fec000383ffff */
.L_x_18945:
[----:B------:R-:W-:Y:S01]  /*8a40*/  BSSY B1, `(.L_x_18995) ;  /* 0x0000007000017945 */ /* 0x000fe20003800000 */
[----:B------:R-:W-:Y:S02]  /*8a50*/  IMAD.MOV.U32 R28, RZ, RZ, 0x1 ;  /* 0x00000001ff1c7424 */ /* 0x000fe400078e00ff */
[----:B------:R-:W-:Y:S02]  /*8a60*/  IMAD.MOV.U32 R29, RZ, RZ, 0x1f ;  /* 0x0000001fff1d7424 */ /* 0x000fe400078e00ff */
[----:B------:R-:W-:-:S07]  /*8a70*/  IMAD.MOV.U32 R26, RZ, RZ, -0x1 ;  /* 0xffffffffff1a7424 */ /* 0x000fce00078e00ff */
[----:B------:R-:W-:Y:S05]  /*8a80*/  WARPSYNC.COLLECTIVE R26, `(.L_x_18996) ;  /* 0x000000001a087348 */ /* 0x000fea0003c00000 */
[----:B------:R0:W1:Y:S02]  /*8a90*/  SHFL.BFLY P0, R27, R25, R28, R29 ;  /* 0x0c00001c191b7389 */ /* 0x000064000000001d */
[----:B01----:R-:W-:Y:S01]  /*8aa0*/  ENDCOLLECTIVE ;  /* 0x000000000000791b */ /* 0x003fe20003800000 */
.L_x_18996:
[----:B------:R-:W-:Y:S05]  /*8ab0*/  BSYNC B1 ;  /* 0x0000000000017941 */ /* 0x000fea0003800000 */
.L_x_18995:
[----:B------:R-:W-:Y:S01]  /*8ac0*/  MOV R24, R27 ;  /* 0x0000001b00187202 */ /* 0x000fe20000000f00 */
[----:B------:R-:W-:Y:S06]  /*8ad0*/  BRA `(.L_x_18997) ;  /* 0xffffffb400907947 */ /* 0x000fec000383ffff */
.L_x_18949:
[----:B------:R-:W-:Y:S01]  /*8ae0*/  BSSY B0, `(.L_x_18998) ;  /* 0x0000008000007945 */ /* 0x000fe20003800000 */
[----:B------:R-:W-:Y:S02]  /*8af0*/  IMAD.MOV.U32 R25, RZ, RZ, R68 ;  /* 0x000000ffff197224 */ /* 0x000fe400078e0044 */
[----:B------:R-:W-:Y:S02]  /*8b00*/  IMAD.MOV.U32 R28, RZ, RZ, 0x10 ;  /* 0x00000010ff1c7424 */ /* 0x000fe400078e00ff */
[----:B------:R-:W-:Y:S02]  /*8b10*/  IMAD.MOV.U32 R29, RZ, RZ, 0x1f ;  /* 0x0000001fff1d7424 */ /* 0x000fe400078e00ff */
[----:B------:R-:W-:-:S07]  /*8b20*/  IMAD.MOV.U32 R26, RZ, RZ, -0x1 ;  /* 0xffffffffff1a7424 */ /* 0x000fce00078e00ff */
[----:B-----5:R-:W-:Y:S05]  /*8b30*/  WARPSYNC.COLLECTIVE R26, `(.L_x_18999) ;  /* 0x000000001a087348 */ /* 0x020fea0003c00000 */
[----:B------:R0:W1:Y:S02]  /*8b40*/  SHFL.BFLY P0, R27, R25, R28, R29 ;  /* 0x0c00001c191b7389 */ /* 0x000064000000001d */
[----:B01---5:R-:W-:Y:S01]  /*8b50*/  ENDCOLLECTIVE ;  /* 0x000000000000791b */ /* 0x023fe20003800000 */
.L_x_18999:
[----:B------:R-:W-:Y:S05]  /*8b60*/  BSYNC B0 ;  /* 0x0000000000007941 */ /* 0x000fea0003800000 */
.L_x_18998:
[----:B------:R-:W-:Y:S02]  /*8b70*/  IMAD.MOV.U32 R5, RZ, RZ, R27 ;  /* 0x000000ffff057224 */ /* 0x000fe400078e001b */
[----:B------:R-:W-:Y:S02]  /*8b80*/  IMAD.MOV.U32 R28, RZ, RZ, 0x8 ;  /* 0x00000008ff1c7424 */ /* 0x000fe400078e00ff */
[----:B------:R-:W-:Y:S01]  /*8b90*/  IMAD.MOV.U32 R29, RZ, RZ, 0x1f ;  /* 0x0000001fff1d7424 */ /* 0x000fe200078e00ff */
[----:B------:R-:W-:Y:S01]  /*8ba0*/  FMNMX.FTZ R5, R5, R68, !PT ;  /* 0x0000004405057209 */ /* 0x000fe20007810000 */
[----:B------:R-:W-:-:S03]  /*8bb0*/  IMAD.MOV.U32 R26, RZ, RZ, -0x1 ;  /* 0xffffffffff1a7424 */ /* 0x000fc600078e00ff */
[----:B------:R-:W-:-:S07]  /*8bc0*/  MOV R25, R5 ;  /* 0x0000000500197202 */ /* 0x000fce0000000f00 */
[----:B------:R-:W-:Y:S05]  /*8bd0*/  WARPSYNC.COLLECTIVE R26, `(.L_x_19000) ;  /* 0x000000001a087348 */ /* 0x000fea0003c00000 */
[----:B------:R0:W1:Y:S02]  /*8be0*/  SHFL.BFLY P0, R27, R25, R28, R29 ;  /* 0x0c00001c191b7389 */ /* 0x000064000000001d */
[----:B01----:R-:W-:Y:S01]  /*8bf0*/  ENDCOLLECTIVE ;  /* 0x000000000000791b */ /* 0x003fe20003800000 */
.L_x_19000:
[----:B------:R-:W-:Y:S01]  /*8c00*/  HFMA2.MMA R28, -RZ, RZ, 0, 2.384185791015625e-07 ;  /* 0x00000004ff1c7435 */ /* 0x000fe200000001ff */
[----:B------:R-:W-:-:S05]  /*8c10*/  IMAD.MOV.U32 R4, RZ, RZ, R27 ;  /* 0x000000ffff047224 */ /* 0x000fca00078e001b */
[----:B------:R-:W-:-:S05]  /*8c20*/  FMNMX.FTZ R4, R5, R4, !PT ;  /* 0x0000000405047209 */ /* 0x000fca0007810000 */
[----:B------:R-:W-:-:S07]  /*8c30*/  IMAD.MOV.U32 R25, RZ, RZ, R4 ;  /* 0x000000ffff197224 */ /* 0x000fce00078e0004 */
[----:B------:R-:W-:Y:S05]  /*8c40*/  WARPSYNC.COLLECTIVE R26, `(.L_x_19001) ;  /* 0x000000001a087348 */ /* 0x000fea0003c00000 */
[----:B------:R0:W1:Y:S02]  /*8c50*/  SHFL.BFLY P0, R27, R25, R28, R29 ;  /* 0x0c00001c191b7389 */ /* 0x000064000000001d */
[----:B01----:R-:W-:Y:S01]  /*8c60*/  ENDCOLLECTIVE ;  /* 0x000000000000791b */ /* 0x003fe20003800000 */
.L_x_19001:
[----:B------:R-:W-:Y:S02]  /*8c70*/  IMAD.MOV.U32 R28, RZ, RZ, 0x2 ;  /* 0x00000002ff1c7424 */ /* 0x000fe400078e00ff */
[----:B------:R-:W-:-:S05]  /*8c80*/  IMAD.MOV.U32 R7, RZ, RZ, R27 ;  /* 0x000000ffff077224 */ /* 0x000fca00078e001b */
[----:B------:R-:W-:-:S05]  /*8c90*/  FMNMX.FTZ R7, R4, R7, !PT ;  /* 0x0000000704077209 */ /* 0x000fca0007810000 */
[----:B------:R-:W-:-:S07]  /*8ca0*/  IMAD.MOV.U32 R25, RZ, RZ, R7 ;  /* 0x000000ffff197224 */ /* 0x000fce00078e0007 */
[----:B------:R-:W-:Y:S05]  /*8cb0*/  WARPSYNC.COLLECTIVE R26, `(.L_x_19002) ;  /* 0x000000001a087348 */ /* 0x000fea0003c00000 */
[----:B------:R0:W1:Y:S02]  /*8cc0*/  SHFL.BFLY P0, R27, R25, R28, R29 ;  /* 0x0c00001c191b7389 */ /* 0x000064000000001d */
[----:B01----:R-:W-:Y:S01]  /*8cd0*/  ENDCOLLECTIVE ;  /* 0x000000000000791b */ /* 0x003fe20003800000 */
.L_x_19002:
[----:B------:R-:W-:Y:S01]  /*8ce0*/  IMAD.MOV.U32 R6, RZ, RZ, R27 ;  /* 0x000000ffff067224 */ /* 0x000fe200078e001b */
[----:B------:R-:W-:Y:S06]  /*8cf0*/  BRA `(.L_x_19003) ;  /* 0xffffffb400947947 */ /* 0x000fec000383ffff */
.L_x_19004:
        /* <DEDUP_REMOVED lines=16> */
.L_x_28372:


//--------------------- .text._ZN4vllm25paged_attention_v1_kernelI13__nv_bfloat16S1_Li96ELi16ELi128ELNS_18Fp8KVCacheDataTypeE0ELb0EEEvPT_PKS3_PKT0_S9_ifPKiSB_iPKfiiiSD_SD_iiiii --------------------------
	.section	.text._ZN4vllm25paged_attention_v1_kernelI13__nv_bfloat16S1_Li96ELi16ELi128ELNS_18Fp8KVCacheDataTypeE0ELb0EEEvPT_PKS3_PKT0_S9_ifPKiSB_iPKfiiiSD_SD_iiiii,"ax",@progbits
	.align	128
        .global         _ZN4vllm25paged_attention_v1_kernelI13__nv_bfloat16S1_Li96ELi16ELi128ELNS_18Fp8KVCacheDataTypeE0ELb0EEEvPT_PKS3_PKT0_S9_ifPKiSB_iPKfiiiSD_SD_iiiii
        .type           _ZN4vllm25paged_attention_v1_kernelI13__nv_bfloat16S1_Li96ELi16ELi128ELNS_18Fp8KVCacheDataTypeE0ELb0EEEvPT_PKS3_PKT0_S9_ifPKiSB_iPKfiiiSD_SD_iiiii,@function
        .size           _ZN4vllm25paged_attention_v1_kernelI13__nv_bfloat16S1_Li96ELi16ELi128ELNS_18Fp8KVCacheDataTypeE0ELb0EEEvPT_PKS3_PKT0_S9_ifPKiSB_iPKfiiiSD_SD_iiiii,(.L_x_28373 - _ZN4vllm25paged_attention_v1_kernelI13__nv_bfloat16S1_Li96ELi16ELi128ELNS_18Fp8KVCacheDataTypeE0ELb0EEEvPT_PKS3_PKT0_S9_ifPKiSB_iPKfiiiSD_SD_iiiii)
        .other          _ZN4vllm25paged_attention_v1_kernelI13__nv_bfloat16S1_Li96ELi16ELi128ELNS_18Fp8KVCacheDataTypeE0ELb0EEEvPT_PKS3_PKT0_S9_ifPKiSB_iPKfiiiSD_SD_iiiii,@"STO_CUDA_ENTRY STV_DEFAULT"
_ZN4vllm25paged_attention_v1_kernelI13__nv_bfloat16S1_Li96ELi16ELi128ELNS_18Fp8KVCacheDataTypeE0ELb0EEEvPT_PKS3_PKT0_S9_ifPKiSB_iPKfiiiSD_SD_iiiii:
.text._ZN4vllm25paged_attention_v1_kernelI13__nv_bfloat16S1_Li96ELi16ELi128ELNS_18Fp8KVCacheDataTypeE0ELb0EEEvPT_PKS3_PKT0_S9_ifPKiSB_iPKfiiiSD_SD_iiiii:
        /* <DEDUP_REMOVED lines=51> */
[----:B------:R-:W-:-:S03]  /*0330*/  MOV R7, R6 ;  /* 0x0000000600077202 */ /* 0x000fc60000000f00 */
        /* <DEDUP_REMOVED lines=49> */
[----:B0-----:R-:W-:Y:S02]  /*0650*/  LEA R2, R11, R2, 0x18 ;  /* 0x000000020b027211 */ /* 0x001fe400078ec0ff */
[----:B------:R-:W-:Y:S01]  /*0660*/  IADD3.X R11, R13, R10, R16, P1, P2 ;  /* 0x0000000a0d0b7210 */ /* 0x000fe20000fe4410 */
[----:B------:R-:W-:Y:S01]  /*0670*/  IMAD.MOV.U32 R10, RZ, RZ, R53 ;  /* 0x000000ffff0a7224 */ /* 0x000fe200078e0035 */
[----:B------:R-:W-:Y:S01]  /*0680*/  IADD3 R15, P1, R15, 0x4, RZ ;  /* 0x000000040f0f7810 */ /* 0x000fe20007f3e0ff */
[----:B------:R-:W-:Y:S01]  /*0690*/  IMAD R2, R45, 0x60, R2 ;  /* 0x000000602d027824 */ /* 0x000fe200078e0202 */
[----:B------:R-:W-:-:S04]  /*06a0*/  LEA.HI.X R18, R18, UR5, R11, 0x1, P3 ;  /* 0x0000000512127c11 */ /* 0x000fc800098f0c0b */
[----:B------:R-:W-:Y:S01]  /*06b0*/  IADD3 R11, R2, 0x4, R8 ;  /* 0x00000004020b7810 */ /* 0x000fe20007ffe008 */
[----:B------:R-:W-:Y:S02]  /*06c0*/  IMAD.MOV.U32 R8, RZ, RZ, R3 ;  /* 0x000000ffff087224 */ /* 0x000fe400078e0003 */
[----:B------:R-:W-:-:S07]  /*06d0*/  IMAD.X R18, RZ, RZ, R18, P1 ;  /* 0x000000ffff127224 */ /* 0x000fce00008e0612 */
.L_x_19009:
[----:B------:R-:W-:Y:S01]  /*06e0*/  MOV R2, R15 ;  /* 0x0000000f00027202 */ /* 0x000fe20000000f00 */
[----:B------:R-:W-:-:S05]  /*06f0*/  IMAD.MOV.U32 R3, RZ, RZ, R18 ;  /* 0x000000ffff037224 */ /* 0x000fca00078e0012 */
        /* <DEDUP_REMOVED lines=11> */
.L_x_19008:
[----:B------:R-:W-:Y:S05]  /*07b0*/  BSYNC B1 ;  /* 0x0000000000017941 */ /* 0x000fea0003800000 */
.L_x_19007:
        /* <DEDUP_REMOVED lines=10> */
[----:B------:R-:W-:Y:S01]  /*0860*/  IMAD R3, R45, 0x60, R2 ;  /* 0x000000602d037824 */ /* 0x000fe200078e0202 */
[----:B------:R-:W-:-:S04]  /*0870*/  SHF.L.U32 R2, R10, 0x3, RZ ;  /* 0x000000030a027819 */ /* 0x000fc800000006ff */
[--C-:B------:R-:W-:Y:S01]  /*0880*/  IADD3 R8, R3, 0x400, R2.reuse ;  /* 0x0000040003087810 */ /* 0x100fe20007ffe002 */
[----:B------:R-:W-:-:S07]  /*0890*/  IMAD R19, R45, 0x4, R2 ;  /* 0x000000042d137824 */ /* 0x000fce00078e0202 */
.L_x_19010:
        /* <DEDUP_REMOVED lines=21> */
.L_x_19006:
[----:B------:R-:W-:Y:S05]  /*09f0*/  BSYNC B0 ;  /* 0x0000000000007941 */ /* 0x000fea0003800000 */
.L_x_19005:
        /* <DEDUP_REMOVED lines=14> */
[----:B------:R-:W-:Y:S01]  /*0ae0*/  SHF.R.S32.HI R0, RZ, 0x1f, R53 ;  /* 0x0000001fff007819 */ /* 0x000fe20000011435 */
[C---:B------:R-:W-:Y:S01]  /*0af0*/  VIADD R8, R45.reuse, 0x4 ;  /* 0x000000042d087836 */ /* 0x040fe20000000000 */
[----:B------:R-:W-:Y:S01]  /*0b00*/  ULDC UR4, c[0x0][0x260] ;  /* 0x0000980000047ab9 */ /* 0x000fe20000000800 */
        /* <DEDUP_REMOVED lines=10> */
[----:B------:R-:W-:Y:S01]  /*0bb0*/  IMAD.SHL.U32 R37, R11, 0x4, RZ ;  /* 0x000000040b257824 */ /* 0x000fe200078e00ff */
[----:B------:R-:W-:Y:S01]  /*0bc0*/  SHF.R.S32.HI R10, RZ, 0x1f, R41 ;  /* 0x0000001fff0a7819 */ /* 0x000fe20000011429 */
[----:B------:R-:W-:Y:S01]  /*0bd0*/  IMAD.IADD R53, R53, 0x1, -R0 ;  /* 0x0000000135357824 */ /* 0x000fe200078e0a00 */
[----:B------:R-:W-:Y:S01]  /*0be0*/  SHF.R.S32.HI R4, RZ, 0x1f, R3 ;  /* 0x0000001fff047819 */ /* 0x000fe20000011403 */
[----:B------:R-:W-:Y:S01]  /*0bf0*/  IMAD.IADD R43, R43, 0x1, -R2 ;  /* 0x000000012b2b7824 */ /* 0x000fe200078e0a02 */
[C---:B------:R-:W-:Y:S01]  /*0c00*/  IADD3 R2, R45.reuse, 0x6, RZ ;  /* 0x000000062d027810 */ /* 0x040fe20007ffe0ff */
[C---:B------:R-:W-:Y:S01]  /*0c10*/  VIADD R0, R45.reuse, 0x8 ;  /* 0x000000082d007836 */ /* 0x040fe20000000000 */
[----:B------:R-:W-:Y:S01]  /*0c20*/  LEA.HI R10, R10, R41, RZ, 0x3 ;  /* 0x000000290a0a7211 */ /* 0x000fe200078f18ff */
[----:B------:R-:W-:Y:S01]  /*0c30*/  VIADD R20, R45, 0x16 ;  /* 0x000000162d147836 */ /* 0x000fe20000000000 */
[----:B------:R-:W-:Y:S01]  /*0c40*/  LEA.HI R4, R4, R3, RZ, 0x3 ;  /* 0x0000000304047211 */ /* 0x000fe200078f18ff */
[----:B------:R-:W-:Y:S01]  /*0c50*/  IMAD.SHL.U32 R40, R2, 0x4, RZ ;  /* 0x0000000402287824 */ /* 0x000fe200078e00ff */
[----:B------:R-:W-:Y:S01]  /*0c60*/  LOP3.LUT R10, R10, 0xfffffff8, RZ, 0xc0, !PT ;  /* 0xfffffff80a0a7812 */ /* 0x000fe200078ec0ff */
[----:B------:R-:W-:Y:S01]  /*0c70*/  IMAD.SHL.U32 R39, R0, 0x4, RZ ;  /* 0x0000000400277824 */ /* 0x000fe200078e00ff */
[----:B------:R-:W-:Y:S01]  /*0c80*/  LOP3.LUT R4, R4, 0xfffffff8, RZ, 0xc0, !PT ;  /* 0xfffffff804047812 */ /* 0x000fe200078ec0ff */
[----:B------:R-:W-:Y:S01]  /*0c90*/  IMAD R13, R6, UR4, RZ ;  /* 0x00000004060d7c24 */ /* 0x000fe2000f8e02ff */
[----:B------:R-:W-:Y:S01]  /*0ca0*/  SHF.R.S32.HI R9, RZ, 0x1f, R40 ;  /* 0x0000001fff097819 */ /* 0x000fe20000011428 */
[----:B------:R-:W0:Y:S01]  /*0cb0*/  LDC R23, c[0x0][0x25c] ;  /* 0x00009700ff177b82 */ /* 0x000e220000000800 */
[----:B------:R-:W-:Y:S01]  /*0cc0*/  SHF.R.S32.HI R12, RZ, 0x1f, R39 ;  /* 0x0000001fff0c7819 */ /* 0x000fe20000011427 */
[----:B------:R-:W-:Y:S01]  /*0cd0*/  IMAD.IADD R42, R3, 0x1, -R4 ;  /* 0x00000001032a7824 */ /* 0x000fe200078e0a04 */
[----:B------:R-:W-:Y:S01]  /*0ce0*/  LEA.HI R9, R9, R40, RZ, 0x3 ;  /* 0x0000002809097211 */ /* 0x000fe200078f18ff */
[----:B------:R-:W-:Y:S01]  /*0cf0*/  IMAD.SHL.U32 R19, R20, 0x4, RZ ;  /* 0x0000000414137824 */ /* 0x000fe200078e00ff */
[----:B------:R-:W-:-:S02]  /*0d00*/  LEA.HI R12, R12, R39, RZ, 0x3 ;  /* 0x000000270c0c7211 */ /* 0x000fc400078f18ff */
[----:B------:R-:W-:Y:S02]  /*0d10*/  LOP3.LUT R9, R9, 0xfffffff8, RZ, 0xc0, !PT ;  /* 0xfffffff809097812 */ /* 0x000fe400078ec0ff */
[----:B------:R-:W-:Y:S02]  /*0d20*/  LOP3.LUT R12, R12, 0xfffffff8, RZ, 0xc0, !PT ;  /* 0xfffffff80c0c7812 */ /* 0x000fe400078ec0ff */
[----:B------:R-:W-:Y:S01]  /*0d30*/  IADD3 R41, R41, -R10, RZ ;  /* 0x8000000a29297210 */ /* 0x000fe20007ffe0ff */
[----:B------:R-:W-:Y:S01]  /*0d40*/  IMAD.IADD R40, R40, 0x1, -R9 ;  /* 0x0000000128287824 */ /* 0x000fe200078e0a09 */
[----:B------:R-:W-:Y:S01]  /*0d50*/  SHF.R.S32.HI R4, RZ, 0x1f, R37 ;  /* 0x0000001fff047819 */ /* 0x000fe20000011425 */
[----:B------:R-:W-:Y:S01]  /*0d60*/  VIADD R9, R45, 0x10 ;  /* 0x000000102d097836 */ /* 0x000fe20000000000 */
[----:B------:R-:W-:Y:S01]  /*0d70*/  SHF.L.U32 R56, R53, 0x3, RZ ;  /* 0x0000000335387819 */ /* 0x000fe200000006ff */
[----:B------:R-:W-:Y:S01]  /*0d80*/  VIADD R10, R45, 0xe ;  /* 0x0000000e2d0a7836 */ /* 0x000fe20000000000 */
        /* <DEDUP_REMOVED lines=8> */
[----:B------:R-:W-:Y:S01]  /*0e10*/  IADD3 R56, P0, R13, R56, RZ ;  /* 0x000000380d387210 */ /* 0x000fe20007f1e0ff */
[----:B------:R-:W-:Y:S01]  /*0e20*/  IMAD.IADD R37, R37, 0x1, -R4 ;  /* 0x0000000125257824 */ /* 0x000fe200078e0a04 */
[----:B------:R-:W-:-:S02]  /*0e30*/  LEA.HI R16, R16, R33, RZ, 0x3 ;  /* 0x0000002110107211 */ /* 0x000fc400078f18ff */
[----:B------:R-:W-:Y:S02]  /*0e40*/  SHF.R.S32.HI R14, RZ, 0x1f, R35 ;  /* 0x0000001fff0e7819 */ /* 0x000fe40000011423 */
[----:B------:R-:W-:Y:S02]  /*0e50*/  LOP3.LUT R16, R16, 0xfffffff8, RZ, 0xc0, !PT ;  /* 0xfffffff810107812 */ /* 0x000fe400078ec0ff */
[----:B------:R-:W-:Y:S02]  /*0e60*/  SHF.L.U32 R38, R12, 0x2, RZ ;  /* 0x000000020c267819 */ /* 0x000fe400000006ff */
[----:B------:R-:W-:Y:S02]  /*0e70*/  LEA.HI R14, R14, R35, RZ, 0x3 ;  /* 0x000000230e0e7211 */ /* 0x000fe400078f18ff */
[----:B------:R-:W-:Y:S02]  /*0e80*/  SHF.R.S32.HI R3, RZ, 0x1f, R38 ;  /* 0x0000001fff037819 */ /* 0x000fe40000011426 */
[----:B------:R-:W-:-:S02]  /*0e90*/  IADD3 R33, R33, -R16, RZ ;  /* 0x8000001021217210 */ /* 0x000fc40007ffe0ff */
[----:B------:R-:W1:Y:S01]  /*0ea0*/  S2R R16, SR_CgaCtaId ;  /* 0x0000000000107919 */ /* 0x000e620000008800 */
[----:B------:R-:W-:Y:S02]  /*0eb0*/  LOP3.LUT R14, R14, 0xfffffff8, RZ, 0xc0, !PT ;  /* 0xfffffff80e0e7812 */ /* 0x000fe400078ec0ff */
[----:B------:R-:W-:Y:S02]  /*0ec0*/  LEA.HI R3, R3, R38, RZ, 0x3 ;  /* 0x0000002603037211 */ /* 0x000fe400078f18ff */
[----:B------:R-:W-:Y:S01]  /*0ed0*/  SHF.R.S32.HI R22, RZ, 0x1f, R19 ;  /* 0x0000001fff167819 */ /* 0x000fe20000011413 */
[----:B------:R-:W-:Y:S01]  /*0ee0*/  IMAD.IADD R35, R35, 0x1, -R14 ;  /* 0x0000000123237824 */ /* 0x000fe200078e0a0e */
[----:B------:R-:W-:Y:S01]  /*0ef0*/  LOP3.LUT R3, R3, 0xfffffff8, RZ, 0xc0, !PT ;  /* 0xfffffff803037812 */ /* 0x000fe200078ec0ff */
[----:B------:R-:W-:Y:S01]  /*0f00*/  VIADD R14, R45, 0x12 ;  /* 0x000000122d0e7836 */ /* 0x000fe20000000000 */
[----:B------:R-:W-:Y:S02]  /*0f10*/  LEA.HI.X.SX32 R57, R13, R24, 0x1, P0 ;  /* 0x000000180d397211 */ /* 0x000fe400000f0eff */
[----:B-----5:R-:W-:Y:S01]  /*0f20*/  FSETP.NEU.FTZ.AND P0, PT, R49, RZ, PT ;  /* 0x000000ff3100720b */ /* 0x020fe20003f1d000 */
[----:B------:R-:W-:Y:S01]  /*0f30*/  IMAD.IADD R38, R38, 0x1, -R3 ;  /* 0x0000000126267824 */ /* 0x000fe200078e0a03 */
[----:B------:R-:W-:Y:S01]  /*0f40*/  LEA.HI R8, R8, R8, RZ, 0x1 ;  /* 0x0000000808087211 */ /* 0x000fe200078f08ff */
[----:B------:R-:W-:Y:S01]  /*0f50*/  IMAD.SHL.U32 R31, R14, 0x4, RZ ;  /* 0x000000040e1f7824 */ /* 0x000fe200078e00ff */
[----:B------:R-:W-:Y:S01]  /*0f60*/  LEA.HI R9, R9, R9, RZ, 0x1 ;  /* 0x0000000909097211 */ /* 0x000fe200078f08ff */
[----:B------:R-:W-:Y:S01]  /*0f70*/  IMAD.SHL.U32 R3, R15, 0x4, RZ ;  /* 0x000000040f037824 */ /* 0x000fe200078e00ff */
[----:B------:R-:W-:Y:S01]  /*0f80*/  LEA.HI R22, R22, R19, RZ, 0x3 ;  /* 0x0000001316167211 */ /* 0x000fe200078f18ff */
[----:B------:R-:W-:Y:S01]  /*0f90*/  IMAD.SHL.U32 R8, R8, 0x40, RZ ;  /* 0x0000004008087824 */ /* 0x000fe200078e00ff */
[----:B------:R-:W-:Y:S01]  /*0fa0*/  SHF.R.S32.HI R4, RZ, 0x1f, R31 ;  /* 0x0000001fff047819 */ /* 0x000fe2000001141f */
[----:B------:R-:W-:Y:S01]  /*0fb0*/  IMAD.SHL.U32 R9, R9, 0x40, RZ ;  /* 0x0000004009097824 */ /* 0x000fe200078e00ff */
[----:B------:R-:W-:-:S02]  /*0fc0*/  SHF.R.S32.HI R18, RZ, 0x1f, R3 ;  /* 0x0000001fff127819 */ /* 0x000fc40000011403 */
[----:B------:R-:W-:Y:S02]  /*0fd0*/  LEA.HI R4, R4, R31, RZ, 0x3 ;  /* 0x0000001f04047211 */ /* 0x000fe400078f18ff */
        /* <DEDUP_REMOVED lines=11> */
[----:B------:R-:W-:Y:S01]  /*1090*/  LOP3.LUT R18, R18, 0xfffffff8, RZ, 0xc0, !PT ;  /* 0xfffffff812127812 */ /* 0x000fe200078ec0ff */
[----:B------:R-:W-:Y:S01]  /*10a0*/  IMAD.SHL.U32 R20, R20, 0x40, RZ ;  /* 0x0000004014147824 */ /* 0x000fe200078e00ff */
[----:B------:R-:W-:Y:S01]  /*10b0*/  LEA.HI R13, R2, R2, RZ, 0x1 ;  /* 0x00000002020d7211 */ /* 0x000fe200078f08ff */
[----:B------:R-:W-:Y:S01]  /*10c0*/  IMAD.IADD R31, R31, 0x1, -R4 ;  /* 0x000000011f1f7824 */ /* 0x000fe200078e0a04 */
[----:B------:R-:W-:Y:S01]  /*10d0*/  LOP3.LUT R22, R22, 0xfffffff8, RZ, 0xc0, !PT ;  /* 0xfffffff816167812 */ /* 0x000fe200078ec0ff */
[----:B------:R-:W-:Y:S01]  /*10e0*/  IMAD.IADD R4, R3, 0x1, -R18 ;  /* 0x0000000103047824 */ /* 0x000fe200078e0a12 */
[----:B------:R-:W-:Y:S01]  /*10f0*/  LEA.HI R0, R0, R0, RZ, 0x1 ;  /* 0x0000000000007211 */ /* 0x000fe200078f08ff */
[----:B------:R-:W-:Y:S01]  /*1100*/  IMAD.SHL.U32 R13, R13, 0x40, RZ ;  /* 0x000000400d0d7824 */ /* 0x000fe200078e00ff */
[----:B------:R-:W-:Y:S01]  /*1110*/  MOV R21, 0x400 ;  /* 0x0000040000157802 */ /* 0x000fe20000000f00 */
[----:B------:R-:W-:Y:S01]  /*1120*/  IMAD.IADD R3, R19, 0x1, -R22 ;  /* 0x0000000113037824 */ /* 0x000fe200078e0a16 */
[----:B------:R-:W-:Y:S01]  /*1130*/  LEA.HI R12, R12, R12, RZ, 0x1 ;  /* 0x0000000c0c0c7211 */ /* 0x000fe200078f08ff */
[----:B------:R-:W-:Y:S01]  /*1140*/  IMAD.SHL.U32 R48, R0, 0x40, RZ ;  /* 0x0000004000307824 */ /* 0x000fe200078e00ff */
[----:B-1----:R-:W-:-:S02]  /*1150*/  LEA R18, R16, R21, 0x18 ;  /* 0x0000001510127211 */ /* 0x002fc400078ec0ff */
[----:B------:R-:W-:Y:S02]  /*1160*/  SHF.L.U32 R12, R12, 0x6, RZ ;  /* 0x000000060c0c7819 */ /* 0x000fe400000006ff */
        /* <DEDUP_REMOVED lines=11> */
[----:B0-----:R-:W-:-:S02]  /*1220*/  SHF.R.S32.HI R2, RZ, 0x1f, R23 ;  /* 0x0000001fff027819 */ /* 0x001fc40000011417 */
[----:B------:R-:W-:Y:S02]  /*1230*/  LOP3.LUT R48, R48, 0xffffff80, RZ, 0xc0, !PT ;  /* 0xffffff8030307812 */ /* 0x000fe400078ec0ff */
        /* <DEDUP_REMOVED lines=23> */
.L_x_19017:
[----:B------:R-:W2:Y:S01]  /*13b0*/  LDG.E.CONSTANT R17, desc[UR10][R50.64] ;  /* 0x0000000a32117981 */ /* 0x000ea2000c1e9900 */
[----:B------:R-:W-:-:S05]  /*13c0*/  VIADD R16, R45, 0x2 ;  /* 0x000000022d107836 */ /* 0x000fca0000000000 */
[----:B------:R-:W-:-:S05]  /*13d0*/  LEA.HI R18, R16, R16, RZ, 0x1 ;  /* 0x0000001010127211 */ /* 0x000fca00078f08ff */
[----:B------:R-:W-:-:S05]  /*13e0*/  IMAD.SHL.U32 R18, R18, 0x40, RZ ;  /* 0x0000004012127824 */ /* 0x000fca00078e00ff */
[----:B------:R-:W-:Y:S02]  /*13f0*/  LOP3.LUT R19, R18, 0xffffff80, RZ, 0xc0, !PT ;  /* 0xffffff8012137812 */ /* 0x000fe400078ec0ff */
[----:B------:R-:W-:Y:S02]  /*1400*/  SHF.R.S32.HI R18, RZ, 0x1f, R42 ;  /* 0x0000001fff127819 */ /* 0x000fe4000001142a */
[----:B------:R-:W-:Y:S02]  /*1410*/  SHF.R.S32.HI R21, RZ, 0x1f, R19 ;  /* 0x0000001fff157819 */ /* 0x000fe40000011413 */
[----:B--2---:R-:W-:Y:S01]  /*1420*/  SHF.R.S32.HI R16, RZ, 0x1f, R17 ;  /* 0x0000001fff107819 */ /* 0x004fe20000011411 */
[----:B------:R-:W-:-:S04]  /*1430*/  IMAD.WIDE.U32 R60, R17, UR9, R56 ;  /* 0x00000009113c7c25 */ /* 0x000fc8000f8e0038 */
[----:B------:R-:W-:-:S04]  /*1440*/  IMAD R16, R16, UR9, RZ ;  /* 0x0000000910107c24 */ /* 0x000fc8000f8e02ff */
[----:B------:R-:W-:Y:S01]  /*1450*/  IMAD R17, R17, R2, R16 ;  /* 0x0000000211117224 */ /* 0x000fe200078e0210 */
[----:B------:R-:W-:Y:S02]  /*1460*/  IADD3 R16, P0, P1, R42, R60, R19 ;  /* 0x0000003c2a107210 */ /* 0x000fe4000791e013 */
[----:B------:R-:W-:Y:S01]  /*1470*/  SHF.R.S32.HI R19, RZ, 0x1f, R43 ;  /* 0x0000001fff137819 */ /* 0x000fe2000001142b */
[----:B------:R-:W-:Y:S01]  /*1480*/  IMAD.IADD R58, R61, 0x1, R17 ;  /* 0x000000013d3a7824 */ /* 0x000fe200078e0211 */
[----:B------:R-:W-:-:S04]  /*1490*/  LEA R20, P2, R16, UR6, 0x1 ;  /* 0x0000000610147c11 */ /* 0x000fc8000f8408ff */
[----:B------:R-:W-:Y:S02]  /*14a0*/  IADD3.X R17, R18, R58, R21, P0, P1 ;  /* 0x0000003a12117210 */ /* 0x000fe400007e2415 */
[----:B------:R-:W-:Y:S02]  /*14b0*/  IADD3 R18, P0, R43, R60, RZ ;  /* 0x0000003c2b127210 */ /* 0x000fe40007f1e0ff */
[----:B------:R-:W-:Y:S02]  /*14c0*/  LEA.HI.X R21, R16, UR7, R17, 0x1, P2 ;  /* 0x0000000710157c11 */ /* 0x000fe400090f0c11 */
[C---:B------:R-:W-:Y:S02]  /*14d0*/  LEA R22, P1, R18.reuse, UR6, 0x1 ;  /* 0x0000000612167c11 */ /* 0x040fe4000f8208ff */
[----:B------:R-:W-:Y:S01]  /*14e0*/  IADD3.X R17, R19, R58, RZ, P0, !PT ;  /* 0x0000003a13117210 */ /* 0x000fe200007fe4ff */
[----:B------:R-:W2:Y:S03]  /*14f0*/  LDG.E.CONSTANT R67, desc[UR10][R20.64] ;  /* 0x0000000a14437981 */ /* 0x000ea6000c1e9900 */
[----:B------:R-:W-:Y:S01]  /*1500*/  LEA.HI.X R23, R18, UR7, R17, 0x1, P1 ;  /* 0x0000000712177c11 */ /* 0x000fe200088f0c11 */
[----:B------:R2:W3:Y:S04]  /*1510*/  LDG.E.CONSTANT R61, desc[UR10][R20.64+0x4] ;  /* 0x0000040a143d7981 */ /* 0x0004e8000c1e9900 */
[----:B------:R-:W4:Y:S04]  /*1520*/  LDG.E.CONSTANT R66, desc[UR10][R22.64] ;  /* 0x0000000a16427981 */ /* 0x000f28000c1e9900 */
[----:B------:R0:W5:Y:S01]  /*1530*/  LDG.E.CONSTANT R64, desc[UR10][R22.64+0x4] ;  /* 0x0000040a16407981 */ /* 0x000162000c1e9900 */
[----:B------:R-:W-:-:S02]  /*1540*/  SHF.R.S32.HI R17, RZ, 0x1f, R54 ;  /* 0x0000001fff117819 */ /* 0x000fc40000011436 */
[----:B------:R-:W-:Y:S02]  /*1550*/  SHF.R.S32.HI R18, RZ, 0x1f, R41 ;  /* 0x0000001fff127819 */ /* 0x000fe40000011429 */
[----:B------:R-:W-:-:S04]  /*1560*/  IADD3 R16, P0, P1, R41, R60, R54 ;  /* 0x0000003c29107210 */ /* 0x000fc8000791e036 */
[----:B------:R-:W-:Y:S02]  /*1570*/  IADD3.X R17, R18, R58, R17, P0, P1 ;  /* 0x0000003a12117210 */ /* 0x000fe400007e2411 */
[----:B------:R-:W-:-:S04]  /*1580*/  LEA R62, P0, R16, UR6, 0x1 ;  /* 0x00000006103e7c11 */ /* 0x000fc8000f8008ff */
[----:B------:R-:W-:Y:S02]  /*1590*/  LEA.HI.X R63, R16, UR7, R17, 0x1, P0 ;  /* 0x00000007103f7c11 */ /* 0x000fe400080f0c11 */
[----:B------:R-:W1:Y:S04]  /*15a0*/  LDS.128 R16, [R0] ;  /* 0x0000000000107984 */ /* 0x000e680000000c00 */
[----:B------:R-:W5:Y:S04]  /*15b0*/  LDG.E.CONSTANT R59, desc[UR10][R62.64] ;  /* 0x0000000a3e3b7981 */ /* 0x000f68000c1e9900 */
[----:B------:R-:W5:Y:S01]  /*15c0*/  LDG.E.CONSTANT R63, desc[UR10][R62.64+0x4] ;  /* 0x0000040a3e3f7981 */ /* 0x000f62000c1e9900 */
[C---:B-1----:R-:W-:Y:S01]  /*15d0*/  IMAD.U32 R65, R18.reuse, 0x10000, RZ ;  /* 0x0001000012417824 */ /* 0x042fe200078e00ff */
[----:B------:R-:W-:-:S05]  /*15e0*/  PRMT R18, R18, 0x7632, R18 ;  /* 0x0000763212127816 */ /* 0x000fca0000000012 */
[----:B------:R-:W-:Y:S01]  /*15f0*/  IMAD.U32 R18, R18, 0x10000, RZ ;  /* 0x0001000012127824 */ /* 0x000fe200078e00ff */
[----:B------:R-:W-:Y:S01]  /*1600*/  SHF.R.S32.HI R68, RZ, 0x1f, R39 ;  /* 0x0000001fff447819 */ /* 0x000fe20000011427 */
[C---:B--2---:R-:W-:Y:S01]  /*1610*/  IMAD.U32 R20, R67.reuse, 0x10000, RZ ;  /* 0x0001000043147824 */ /* 0x044fe200078e00ff */
[----:B------:R-:W-:-:S03]  /*1620*/  PRMT R67, R67, 0x7632, R67 ;  /* 0x0000763243437816 */ /* 0x000fc60000000043 */
[----:B0-----:R-:W-:Y:S01]  /*1630*/  FMUL.FTZ R22, R65, R20 ;  /* 0x0000001441167220 */ /* 0x001fe20000410000 */
[C---:B------:R-:W-:Y:S01]  /*1640*/  IMAD.U32 R65, R16.reuse, 0x10000, RZ ;  /* 0x0001000010417824 */ /* 0x040fe200078e00ff */
[----:B------:R-:W-:Y:S01]  /*1650*/  PRMT R16, R16, 0x7632, R16 ;  /* 0x0000763210107816 */ /* 0x000fe20000000010 */
[C---:B----4-:R-:W-:Y:S01]  /*1660*/  IMAD.U32 R20, R66.reuse, 0x10000, RZ ;  /* 0x0001000042147824 */ /* 0x050fe200078e00ff */
[----:B------:R-:W-:Y:S01]  /*1670*/  PRMT R66, R66, 0x7632, R66 ;  /* 0x0000763242427816 */ /* 0x000fe20000000042 */
[----:B------:R-:W-:Y:S01]  /*1680*/  IMAD.U32 R67, R67, 0x10000, RZ ;  /* 0x0001000043437824 */ /* 0x000fe200078e00ff */
[----:B------:R-:W-:-:S03]  /*1690*/  SHF.L.U32 R16, R16, 0x10, RZ ;  /* 0x0000001010107819 */ /* 0x000fc600000006ff */
[----:B------:R-:W-:Y:S01]  /*16a0*/  FMUL.FTZ R67, R18, R67 ;  /* 0x0000004312437220 */ /* 0x000fe20000410000 */
[----:B------:R-:W-:Y:S02]  /*16b0*/  IMAD.U32 R21, R66, 0x10000, RZ ;  /* 0x0001000042157824 */ /* 0x000fe400078e00ff */
[----:B------:R-:W-:Y:S02]  /*16c0*/  IMAD.U32 R18, R19, 0x10000, RZ ;  /* 0x0001000013127824 */ /* 0x000fe400078e00ff */
[----:B------:R-:W-:Y:S01]  /*16d0*/  FFMA.FTZ R16, R16, R21, R67 ;  /* 0x0000001510107223 */ /* 0x000fe20000010043 */
[C---:B---3--:R-:W-:Y:S01]  /*16e0*/  IMAD.U32 R21, R61.reuse, 0x10000, RZ ;  /* 0x000100003d157824 */ /* 0x048fe200078e00ff */
[----:B------:R-:W-:Y:S01]  /*16f0*/  PRMT R61, R61, 0x7632, R61 ;  /* 0x000076323d3d7816 */ /* 0x000fe2000000003d */
[----:B------:R-:W-:Y:S01]  /*1700*/  FFMA.FTZ R65, R65, R20, R22 ;  /* 0x0000001441417223 */ /* 0x000fe20000010016 */
[----:B------:R-:W-:Y:S01]  /*1710*/  PRMT R19, R19, 0x7632, R19 ;  /* 0x0000763213137816 */ /* 0x000fe20000000013 */
[----:B------:R-:W-:Y:S01]  /*1720*/  FMUL.FTZ R22, R18, R21 ;  /* 0x0000001512167220 */ /* 0x000fe20000410000 */
[----:B-----5:R-:W-:Y:S01]  /*1730*/  SHF.L.U32 R18, R64, 0x10, RZ ;  /* 0x0000001040127819 */ /* 0x020fe200000006ff */
[----:B------:R-:W-:-:S02]  /*1740*/  IMAD.U32 R20, R61, 0x10000, RZ ;  /* 0x000100003d147824 */ /* 0x000fc400078e00ff */
[----:B------:R-:W-:Y:S02]  /*1750*/  IMAD.U32 R61, R17, 0x10000, RZ ;  /* 0x00010000113d7824 */ /* 0x000fe400078e00ff */
[----:B------:R-:W-:Y:S02]  /*1760*/  IMAD.U32 R19, R19, 0x10000, RZ ;  /* 0x0001000013137824 */ /* 0x000fe400078e00ff */
[----:B------:R-:W-:Y:S02]  /*1770*/  FFMA.FTZ R61, R61, R18, R22 ;  /* 0x000000123d3d7223 */ /* 0x000fe40000010016 */
[----:B------:R-:W-:Y:S02]  /*1780*/  FMUL.FTZ R18, R19, R20 ;  /* 0x0000001413127220 */ /* 0x000fe40000410000 */
[----:B------:R-:W0:Y:S01]  /*1790*/  LDS.128 R20, [R0+0x10] ;  /* 0x0000100000147984 */ /* 0x000e220000000c00 */
[----:B------:R-:W-:Y:S02]  /*17a0*/  PRMT R17, R17, 0x7632, R17 ;  /* 0x0000763211117816 */ /* 0x000fe40000000011 */
[----:B------:R-:W-:-:S03]  /*17b0*/  PRMT R64, R64, 0x7632, R64 ;  /* 0x0000763240407816 */ /* 0x000fc60000000040 */
[----:B------:R-:W-:Y:S02]  /*17c0*/  IMAD.U32 R17, R17, 0x10000, RZ ;  /* 0x0001000011117824 */ /* 0x000fe400078e00ff */
[----:B------:R-:W-:-:S04]  /*17d0*/  IMAD.U32 R64, R64, 0x10000, RZ ;  /* 0x0001000040407824 */ /* 0x000fc800078e00ff */
[----:B------:R-:W-:Y:S01]  /*17e0*/  FFMA.FTZ R64, R17, R64, R18 ;  /* 0x0000004011407223 */ /* 0x000fe20000010012 */
[----:B------:R-:W-:Y:S01]  /*17f0*/  IMAD.U32 R17, R59, 0x10000, RZ ;  /* 0x000100003b117824 */ /* 0x000fe200078e00ff */
[----:B------:R-:W-:Y:S02]  /*1800*/  SHF.R.S32.HI R19, RZ, 0x1f, R55 ;  /* 0x0000001fff137819 */ /* 0x000fe40000011437 */
[----:B------:R-:W-:Y:S01]  /*1810*/  SHF.R.S32.HI R66, RZ, 0x1f, R40 ;  /* 0x0000001fff427819 */ /* 0x000fe20000011428 */
[----:B0-----:R-:W-:-:S04]  /*1820*/  IMAD.U32 R18, R20, 0x10000, RZ ;  /* 0x0001000014127824 */ /* 0x001fc800078e00ff */
[----:B------:R-:W-:Y:S01]  /*1830*/  FFMA.FTZ R65, R18, R17, R65 ;  /* 0x0000001112417223 */ /* 0x000fe20000010041 */
[----:B------:R-:W-:-:S04]  /*1840*/  IADD3 R17, P0, P1, R40, R60, R55 ;  /* 0x0000003c28117210 */ /* 0x000fc8000791e037 */
[----:B------:R-:W-:Y:S02]  /*1850*/  IADD3.X R66, R66, R58, R19, P0, P1 ;  /* 0x0000003a42427210 */ /* 0x000fe400007e2413 */
[----:B------:R-:W-:-:S04]  /*1860*/  LEA R18, P0, R17, UR6, 0x1 ;  /* 0x0000000611127c11 */ /* 0x000fc8000f8008ff */
[----:B------:R-:W-:-:S05]  /*1870*/  LEA.HI.X R19, R17, UR7, R66, 0x1, P0 ;  /* 0x0000000711137c11 */ /* 0x000fca00080f0c42 */
[----:B------:R-:W2:Y:S04]  /*1880*/  LDG.E.CONSTANT R66, desc[UR10][R18.64] ;  /* 0x0000000a12427981 */ /* 0x000ea8000c1e9900 */
[----:B------:R0:W3:Y:S01]  /*1890*/  LDG.E.CONSTANT R62, desc[UR10][R18.64+0x4] ;  /* 0x0000040a123e7981 */ /* 0x0000e2000c1e9900 */
[----:B------:R-:W-:Y:S02]  /*18a0*/  PRMT R20, R20, 0x7632, R20 ;  /* 0x0000763214147816 */ /* 0x000fe40000000014 */
[----:B------:R-:W-:-:S03]  /*18b0*/  PRMT R59, R59, 0x7632, R59 ;  /* 0x000076323b3b7816 */ /* 0x000fc6000000003b */
[----:B------:R-:W-:Y:S02]  /*18c0*/  IMAD.U32 R17, R20, 0x10000, RZ ;  /* 0x0001000014117824 */ /* 0x000fe400078e00ff */
[----:B------:R-:W-:Y:S01]  /*18d0*/  IMAD.U32 R20, R59, 0x10000, RZ ;  /* 0x000100003b147824 */ /* 0x000fe200078e00ff */
[----:B------:R-:W-:-:S03]  /*18e0*/  SHF.R.S32.HI R59, RZ, 0x1f, R48 ;  /* 0x0000001fff3b7819 */ /* 0x000fc60000011430 */
[----:B------:R-:W-:Y:S01]  /*18f0*/  FFMA.FTZ R20, R17, R20, R16 ;  /* 0x0000001411147223 */ /* 0x000fe20000010010 */
[----:B------:R-:W-:-:S04]  /*1900*/  IADD3 R17, P0, P1, R39, R60, R48 ;  /* 0x0000003c27117210 */ /* 0x000fc8000791e030 */
[----:B------:R-:W-:Y:S02]  /*1910*/  IADD3.X R68, R68, R58, R59, P0, P1 ;  /* 0x0000003a44447210 */ /* 0x000fe400007e243b */
[----:B------:R-:W-:-:S04]  /*1920*/  LEA R16, P0, R17, UR6, 0x1 ;  /* 0x0000000611107c11 */ /* 0x000fc8000f8008ff */
[----:B------:R-:W-:-:S05]  /*1930*/  LEA.HI.X R17, R17, UR7, R68, 0x1, P0 ;  /* 0x0000000711117c11 */ /* 0x000fca00080f0c44 */
[----:B------:R-:W4:Y:S01]  /*1940*/  LDG.E.CONSTANT R59, desc[UR10][R16.64] ;  /* 0x0000000a103b7981 */ /* 0x000f22000c1e9900 */
[----:B0-----:R-:W-:Y:S01]  /*1950*/  SHF.L.U32 R18, R21, 0x10, RZ ;  /* 0x0000001015127819 */ /* 0x001fe200000006ff */
[----:B------:R-:W-:Y:S01]  /*1960*/  IMAD.U32 R19, R63, 0x10000, RZ ;  /* 0x000100003f137824 */ /* 0x000fe200078e00ff */
[----:B------:R-:W-:Y:S02]  /*1970*/  PRMT R21, R21, 0x7632, R21 ;  /* 0x0000763215157816 */ /* 0x000fe40000000015 */
[----:B------:R-:W-:Y:S01]  /*1980*/  PRMT R63, R63, 0x7632, R63 ;  /* 0x000076323f3f7816 */ /* 0x000fe2000000003f */
[----:B------:R-:W-:Y:S02]  /*1990*/  IMAD.U32 R68, R22, 0x10000, RZ ;  /* 0x0001000016447824 */ /* 0x000fe400078e00ff */
[----:B------:R-:W-:Y:S01]  /*19a0*/  FFMA.FTZ R18, R18, R19, R61 ;  /* 0x0000001312127223 */ /* 0x000fe2000001003d */
[----:B------:R-:W-:Y:S01]  /*19b0*/  PRMT R22, R22, 0x7632, R22 ;  /* 0x0000763216167816 */ /* 0x000fe20000000016 */
[----:B------:R-:W-:Y:S01]  /*19c0*/  IMAD.U32 R21, R21, 0x10000, RZ ;  /* 0x0001000015157824 */ /* 0x000fe200078e00ff */
[----:B------:R0:W5:Y:S01]  /*19d0*/  LDG.E.CONSTANT R61, desc[UR10][R16.64+0x4] ;  /* 0x0000040a103d7981 */ /* 0x000162000c1e9900 */
[----:B------:R-:W-:-:S04]  /*19e0*/  IMAD.U32 R63, R63, 0x10000, RZ ;  /* 0x000100003f3f7824 */ /* 0x000fc800078e00ff */
[----:B------:R-:W-:Y:S01]  /*19f0*/  FFMA.FTZ R64, R21, R63, R64 ;  /* 0x0000003f15407223 */ /* 0x000fe20000010040 */
[C---:B------:R-:W-:Y:S02]  /*1a00*/  IMAD.U32 R63, R23.reuse, 0x10000, RZ ;  /* 0x00010000173f7824 */ /* 0x040fe400078e00ff */
[----:B0-----:R-:W-:Y:S01]  /*1a10*/  IMAD.U32 R17, R22, 0x10000, RZ ;  /* 0x0001000016117824 */ /* 0x001fe200078e00ff */
[----:B------:R-:W-:-:S05]  /*1a20*/  PRMT R23, R23, 0x7632, R23 ;  /* 0x0000763217177816 */ /* 0x000fca0000000017 */
[----:B------:R-:W-:Y:S02]  /*1a30*/  IMAD.U32 R23, R23, 0x10000, RZ ;  /* 0x0001000017177824 */ /* 0x000fe400078e00ff */
[C---:B--2---:R-:W-:Y:S01]  /*1a40*/  IMAD.U32 R19, R66.reuse, 0x10000, RZ ;  /* 0x0001000042137824 */ /* 0x044fe200078e00ff */
[----:B------:R-:W-:Y:S01]  /*1a50*/  PRMT R66, R66, 0x7632, R66 ;  /* 0x0000763242427816 */ /* 0x000fe20000000042 */
[----:B---3--:R-:W-:-:S03]  /*1a60*/  IMAD.U32 R16, R62, 0x10000, RZ ;  /* 0x000100003e107824 */ /* 0x008fc600078e00ff */
[----:B------:R-:W-:Y:S01]  /*1a70*/  SHF.L.U32 R22, R66, 0x10, RZ ;  /* 0x0000001042167819 */ /* 0x000fe200000006ff */
[----:B------:R-:W-:Y:S01]  /*1a80*/  FFMA.FTZ R65, R68, R19, R65 ;  /* 0x0000001344417223 */ /* 0x000fe20000010041 */
[----:B------:R-:W-:-:S03]  /*1a90*/  FFMA.FTZ R63, R63, R16, R18 ;  /* 0x000000103f3f7223 */ /* 0x000fc60000010012 */
[----:B------:R-:W-:Y:S02]  /*1aa0*/  FFMA.FTZ R22, R17, R22, R20 ;  /* 0x0000001611167223 */ /* 0x000fe40000010014 */
[----:B------:R-:W0:Y:S01]  /*1ab0*/  LDS.128 R16, [R0+0x20] ;  /* 0x0000200000107984 */ /* 0x000e220000000c00 */
[----:B------:R-:W-:-:S05]  /*1ac0*/  PRMT R62, R62, 0x7632, R62 ;  /* 0x000076323e3e7816 */ /* 0x000fca000000003e */
[----:B------:R-:W-:-:S04]  /*1ad0*/  IMAD.U32 R62, R62, 0x10000, RZ ;  /* 0x000100003e3e7824 */ /* 0x000fc800078e00ff */
[----:B------:R-:W-:Y:S01]  /*1ae0*/  FFMA.FTZ R64, R23, R62, R64 ;  /* 0x0000003e17407223 */ /* 0x000fe20000010040 */
[----:B------:R-:W-:Y:S02]  /*1af0*/  SHF.R.S32.HI R23, RZ, 0x1f, R47 ;  /* 0x0000001fff177819 */ /* 0x000fe4000001142f */
[----:B------:R-:W-:Y:S01]  /*1b00*/  SHF.R.S32.HI R62, RZ, 0x1f, R38 ;  /* 0x0000001fff3e7819 */ /* 0x000fe20000011426 */
[----:B----4-:R-:W-:Y:S02]  /*1b10*/  IMAD.U32 R21, R59, 0x10000, RZ ;  /* 0x000100003b157824 */ /* 0x010fe400078e00ff */
[----:B0-----:R-:W-:-:S04]  /*1b20*/  IMAD.U32 R20, R16, 0x10000, RZ ;  /* 0x0001000010147824 */ /* 0x001fc800078e00ff */
[----:B------:R-:W-:Y:S01]  /*1b30*/  FFMA.FTZ R65, R20, R21, R65 ;  /* 0x0000001514417223 */ /* 0x000fe20000010041 */
[----:B------:R-:W-:-:S04]  /*1b40*/  IADD3 R21, P0, P1, R38, R60, R47 ;  /* 0x0000003c26157210 */ /* 0x000fc8000791e02f */
[----:B------:R-:W-:Y:S02]  /*1b50*/  IADD3.X R62, R62, R58, R23, P0, P1 ;  /* 0x0000003a3e3e7210 */ /* 0x000fe400007e2417 */
[----:B------:R-:W-:-:S04]  /*1b60*/  LEA R20, P0, R21, UR6, 0x1 ;  /* 0x0000000615147c11 */ /* 0x000fc8000f8008ff */
[----:B------:R-:W-:-:S05]  /*1b70*/  LEA.HI.X R21, R21, UR7, R62, 0x1, P0 ;  /* 0x0000000715157c11 */ /* 0x000fca00080f0c3e */
[----:B------:R-:W2:Y:S01]  /*1b80*/  LDG.E.CONSTANT R66, desc[UR10][R20.64] ;  /* 0x0000000a14427981 */ /* 0x000ea2000c1e9900 */
[----:B------:R-:W-:Y:S02]  /*1b90*/  PRMT R16, R16, 0x7632, R16 ;  /* 0x0000763210107816 */ /* 0x000fe40000000010 */
[----:B------:R-:W-:Y:S01]  /*1ba0*/  PRMT R59, R59, 0x7632, R59 ;  /* 0x000076323b3b7816 */ /* 0x000fe2000000003b */
[----:B------:R0:W3:Y:S01]  /*1bb0*/  LDG.E.CONSTANT R62, desc[UR10][R20.64+0x4] ;  /* 0x0000040a143e7981 */ /* 0x0000e2000c1e9900 */
[----:B------:R-:W-:Y:S02]  /*1bc0*/  SHF.L.U32 R67, R16, 0x10, RZ ;  /* 0x0000001010437819 */ /* 0x000fe400000006ff */
[----:B------:R-:W-:Y:S01]  /*1bd0*/  IADD3 R16, P0, P1, R37, R60, R36 ;  /* 0x0000003c25107210 */ /* 0x000fe2000791e024 */
[----:B------:R-:W-:-:S03]  /*1be0*/  IMAD.U32 R59, R59, 0x10000, RZ ;  /* 0x000100003b3b7824 */ /* 0x000fc600078e00ff */
[----:B------:R-:W-:Y:S01]  /*1bf0*/  IADD3.X R23, R25, R58, R10, P0, P1 ;  /* 0x0000003a19177210 */ /* 0x000fe200007e240a */
[----:B------:R-:W-:Y:S01]  /*1c00*/  FFMA.FTZ R67, R67, R59, R22 ;  /* 0x0000003b43437223 */ /* 0x000fe20000010016 */
[----:B------:R-:W-:-:S04]  /*1c10*/  LEA R22, P2, R16, UR6, 0x1 ;  /* 0x0000000610167c11 */ /* 0x000fc8000f8408ff */
[----:B------:R-:W-:-:S05]  /*1c20*/  LEA.HI.X R23, R16, UR7, R23, 0x1, P2 ;  /* 0x0000000710177c11 */ /* 0x000fca00090f0c17 */
[----:B------:R-:W4:Y:S04]  /*1c30*/  LDG.E.CONSTANT R16, desc[UR10][R22.64] ;  /* 0x0000000a16107981 */ /* 0x000f28000c1e9900 */
[----:B------:R1:W4:Y:S01]  /*1c40*/  LDG.E.CONSTANT R59, desc[UR10][R22.64+0x4] ;  /* 0x0000040a163b7981 */ /* 0x000322000c1e9900 */
[C---:B0-----:R-:W-:Y:S01]  /*1c50*/  IMAD.U32 R20, R17.reuse, 0x10000, RZ ;  /* 0x0001000011147824 */ /* 0x041fe200078e00ff */
[----:B------:R-:W-:Y:S01]  /*1c60*/  PRMT R17, R17, 0x7632, R17 ;  /* 0x0000763211117816 */ /* 0x000fe20000000011 */
[C---:B-----5:R-:W-:Y:S01]  /*1c70*/  IMAD.U32 R21, R61.reuse, 0x10000, RZ ;  /* 0x000100003d157824 */ /* 0x060fe200078e00ff */
[----:B------:R-:W-:-:S03]  /*1c80*/  PRMT R61, R61, 0x7632, R61 ;  /* 0x000076323d3d7816 */ /* 0x000fc6000000003d */
[----:B------:R-:W-:Y:S02]  /*1c90*/  IMAD.U32 R17, R17, 0x10000, RZ ;  /* 0x0001000011117824 */ /* 0x000fe400078e00ff */
[----:B------:R-:W-:Y:S02]  /*1ca0*/  IMAD.U32 R61, R61, 0x10000, RZ ;  /* 0x000100003d3d7824 */ /* 0x000fe400078e00ff */
[----:B------:R-:W-:Y:S01]  /*1cb0*/  FFMA.FTZ R63, R20, R21, R63 ;  /* 0x00000015143f7223 */ /* 0x000fe2000001003f */
[C---:B------:R-:W-:Y:S02]  /*1cc0*/  IMAD.U32 R20, R18.reuse, 0x10000, RZ ;  /* 0x0001000012147824 */ /* 0x040fe400078e00ff */
[----:B------:R-:W-:Y:S01]  /*1cd0*/  FFMA.FTZ R64, R17, R61, R64 ;  /* 0x0000003d11407223 */ /* 0x000fe20000010040 */
[----:B------:R-:W-:-:S05]  /*1ce0*/  PRMT R18, R18, 0x7632, R18 ;  /* 0x0000763212127816 */ /* 0x000fca0000000012 */
[----:B------:R-:W-:Y:S01]  /*1cf0*/  IMAD.U32 R18, R18, 0x10000, RZ ;  /* 0x0001000012127824 */ /* 0x000fe200078e00ff */
[----:B--2---:R-:W-:-:S05]  /*1d00*/  SHF.L.U32 R17, R66, 0x10, RZ ;  /* 0x0000001042117819 */ /* 0x004fca00000006ff */
[----:B------:R-:W-:Y:S02]  /*1d10*/  FFMA.FTZ R65, R20, R17, R65 ;  /* 0x0000001114417223 */ /* 0x000fe40000010041 */
[----:B-1----:R-:W0:Y:S01]  /*1d20*/  LDS.128 R20, [R0+0x30] ;  /* 0x0000300000147984 */ /* 0x002e220000000c00 */
[----:B------:R-:W-:-:S05]  /*1d30*/  PRMT R66, R66, 0x7632, R66 ;  /* 0x0000763242427816 */ /* 0x000fca0000000042 */
[----:B------:R-:W-:Y:S02]  /*1d40*/  IMAD.U32 R17, R66, 0x10000, RZ ;  /* 0x0001000042117824 */ /* 0x000fe400078e00ff */
[----:B---3--:R-:W-:Y:S02]  /*1d50*/  IMAD.U32 R61, R62, 0x10000, RZ ;  /* 0x000100003e3d7824 */ /* 0x008fe400078e00ff */
[----:B------:R-:W-:Y:S01]  /*1d60*/  FFMA.FTZ R17, R18, R17, R67 ;  /* 0x0000001112117223 */ /* 0x000fe20000010043 */
[C---:B------:R-:W-:Y:S01]  /*1d70*/  IMAD.U32 R18, R19.reuse, 0x10000, RZ ;  /* 0x0001000013127824 */ /* 0x040fe200078e00ff */
[----:B------:R-:W-:Y:S02]  /*1d80*/  PRMT R19, R19, 0x7632, R19 ;  /* 0x0000763213137816 */ /* 0x000fe40000000013 */
[----:B------:R-:W-:-:S03]  /*1d90*/  PRMT R62, R62, 0x7632, R62 ;  /* 0x000076323e3e7816 */ /* 0x000fc6000000003e */
[----:B------:R-:W-:Y:S02]  /*1da0*/  IMAD.U32 R19, R19, 0x10000, RZ ;  /* 0x0001000013137824 */ /* 0x000fe400078e00ff */
[----:B------:R-:W-:Y:S02]  /*1db0*/  IMAD.U32 R62, R62, 0x10000, RZ ;  /* 0x000100003e3e7824 */ /* 0x000fe400078e00ff */
[----:B------:R-:W-:Y:S01]  /*1dc0*/  FFMA.FTZ R61, R18, R61, R63 ;  /* 0x0000003d123d7223 */ /* 0x000fe2000001003f */
[----:B----4-:R-:W-:Y:S02]  /*1dd0*/  IMAD.U32 R18, R16, 0x10000, RZ ;  /* 0x0001000010127824 */ /* 0x010fe400078e00ff */
[----:B------:R-:W-:Y:S01]  /*1de0*/  FFMA.FTZ R63, R19, R62, R64 ;  /* 0x0000003e133f7223 */ /* 0x000fe20000010040 */
[----:B------:R-:W-:-:S04]  /*1df0*/  IADD3 R19, P0, P1, R35, R60, R34 ;  /* 0x0000003c23137210 */ /* 0x000fc8000791e022 */
[----:B------:R-:W-:Y:S02]  /*1e00*/  IADD3.X R62, R24, R58, R11, P0, P1 ;  /* 0x0000003a183e7210 */ /* 0x000fe400007e240b */
[----:B0-----:R-:W-:-:S05]  /*1e10*/  SHF.L.U32 R64, R20, 0x10, RZ ;  /* 0x0000001014407819 */ /* 0x001fca00000006ff */
        /* <DEDUP_REMOVED lines=15> */
[----:B------:R-:W-:Y:S02]  /*1f10*/  IMAD.U32 R66, R21, 0x10000, RZ ;  /* 0x0001000015427824 */ /* 0x000fe400078e00ff */
[----:B0-----:R-:W-:-:S04]  /*1f20*/  IMAD.U32 R18, R59, 0x10000, RZ ;  /* 0x000100003b127824 */ /* 0x001fc800078e00ff */
[----:B------:R-:W-:Y:S02]  /*1f30*/  FFMA.FTZ R66, R66, R18, R61 ;  /* 0x0000001242427223 */ /* 0x000fe4000001003d */
[----:B------:R0:W5:Y:S01]  /*1f40*/  LDG.E.CONSTANT R61, desc[UR10][R16.64+0x4] ;  /* 0x0000040a103d7981 */ /* 0x000162000c1e9900 */
[----:B------:R-:W-:Y:S02]  /*1f50*/  PRMT R21, R21, 0x7632, R21 ;  /* 0x0000763215157816 */ /* 0x000fe40000000015 */
[----:B------:R-:W-:-:S03]  /*1f60*/  PRMT R19, R59, 0x7632, R19 ;  /* 0x000076323b137816 */ /* 0x000fc60000000013 */
[----:B------:R-:W-:Y:S01]  /*1f70*/  IMAD.U32 R18, R21, 0x10000, RZ ;  /* 0x0001000015127824 */ /* 0x000fe200078e00ff */
[----:B------:R-:W-:Y:S01]  /*1f80*/  SHF.L.U32 R19, R19, 0x10, RZ ;  /* 0x0000001013137819 */ /* 0x000fe200000006ff */
[----:B------:R-:W-:Y:S02]  /*1f90*/  IMAD.U32 R21, R22, 0x10000, RZ ;  /* 0x0001000016157824 */ /* 0x000fe400078e00ff */
[----:B0-----:R-:W-:Y:S02]  /*1fa0*/  IMAD.U32 R17, R23, 0x10000, RZ ;  /* 0x0001000017117824 */ /* 0x001fe400078e00ff */
[----:B------:R-:W-:Y:S01]  /*1fb0*/  FFMA.FTZ R63, R18, R19, R63 ;  /* 0x00000013123f7223 */ /* 0x000fe2000001003f */
[----:B------:R-:W-:-:S05]  /*1fc0*/  PRMT R22, R22, 0x7632, R22 ;  /* 0x0000763216167816 */ /* 0x000fca0000000016 */
[----:B------:R-:W-:Y:S01]  /*1fd0*/  IMAD.U32 R22, R22, 0x10000, RZ ;  /* 0x0001000016167824 */ /* 0x000fe200078e00ff */
[----:B------:R-:W-:Y:S01]  /*1fe0*/  PRMT R23, R23, 0x7632, R23 ;  /* 0x0000763217177816 */ /* 0x000fe20000000017 */
[----:B--2---:R-:W-:Y:S02]  /*1ff0*/  IMAD.U32 R18, R65, 0x10000, RZ ;  /* 0x0001000041127824 */ /* 0x004fe400078e00ff */
[----:B---3--:R-:W-:Y:S02]  /*2000*/  IMAD.U32 R16, R62, 0x10000, RZ ;  /* 0x000100003e107824 */ /* 0x008fe400078e00ff */
[----:B------:R-:W-:Y:S02]  /*2010*/  FFMA.FTZ R21, R21, R18, R64 ;  /* 0x0000001215157223 */ /* 0x000fe40000010040 */
[----:B------:R-:W-:Y:S02]  /*2020*/  FFMA.FTZ R66, R17, R16, R66 ;  /* 0x0000001011427223 */ /* 0x000fe40000010042 */
[----:B------:R-:W0:Y:S01]  /*2030*/  LDS.128 R16, [R0+0x40] ;  /* 0x0000400000107984 */ /* 0x000e220000000c00 */
[----:B------:R-:W-:-:S05]  /*2040*/  PRMT R65, R65, 0x7632, R65 ;  /* 0x0000763241417816 */ /* 0x000fca0000000041 */
[----:B------:R-:W-:-:S04]  /*2050*/  IMAD.U32 R65, R65, 0x10000, RZ ;  /* 0x0001000041417824 */ /* 0x000fc800078e00ff */
[----:B------:R-:W-:Y:S01]  /*2060*/  FFMA.FTZ R65, R22, R65, R67 ;  /* 0x0000004116417223 */ /* 0x000fe20000010043 */
        /* <DEDUP_REMOVED lines=10> */
[----:B------:R-:W-:Y:S02]  /*2110*/  LEA.HI.X R23, R21, UR7, R68, 0x1, P2 ;  /* 0x0000000715177c11 */ /* 0x000fe400090f0c44 */
[----:B------:R-:W-:-:S03]  /*2120*/  PRMT R16, R16, 0x7632, R16 ;  /* 0x0000763210107816 */ /* 0x000fc60000000010 */
[----:B------:R-:W2:Y:S01]  /*2130*/  LDG.E.CONSTANT R63, desc[UR10][R22.64] ;  /* 0x0000000a163f7981 */ /* 0x000ea2000c1e9900 */
[----:B------:R-:W-:Y:S01]  /*2140*/  PRMT R20, R20, 0x7632, R20 ;  /* 0x0000763214147816 */ /* 0x000fe20000000014 */
[----:B------:R-:W-:Y:S02]  /*2150*/  IMAD.U32 R16, R16, 0x10000, RZ ;  /* 0x0001000010107824 */ /* 0x000fe400078e00ff */
[----:B------:R-:W-:Y:S01]  /*2160*/  IMAD.U32 R21, R17, 0x10000, RZ ;  /* 0x0001000011157824 */ /* 0x000fe200078e00ff */
[----:B------:R0:W3:Y:S01]  /*2170*/  LDG.E.CONSTANT R59, desc[UR10][R22.64+0x4] ;  /* 0x0000040a163b7981 */ /* 0x0000e2000c1e9900 */
[----:B------:R-:W-:-:S04]  /*2180*/  IMAD.U32 R20, R20, 0x10000, RZ ;  /* 0x0001000014147824 */ /* 0x000fc800078e00ff */
[----:B------:R-:W-:Y:S01]  /*2190*/  FFMA.FTZ R65, R16, R20, R65 ;  /* 0x0000001410417223 */ /* 0x000fe20000010041 */
[----:B-----5:R-:W-:-:S05]  /*21a0*/  SHF.L.U32 R16, R61, 0x10, RZ ;  /* 0x000000103d107819 */ /* 0x020fca00000006ff */
[----:B------:R-:W-:Y:S01]  /*21b0*/  FFMA.FTZ R66, R21, R16, R66 ;  /* 0x0000001015427223 */ /* 0x000fe20000010042 */
[----:B------:R-:W-:-:S04]  /*21c0*/  IADD3 R16, P0, P1, R4, R60, R9 ;  /* 0x0000003c04107210 */ /* 0x000fc8000791e009 */
[C---:B------:R-:W-:Y:S02]  /*21d0*/  LEA R20, P2, R16.reuse, UR6, 0x1 ;  /* 0x0000000610147c11 */ /* 0x040fe4000f8408ff */
[----:B------:R-:W-:Y:S02]  /*21e0*/  IADD3.X R21, R29, R58, R14, P0, P1 ;  /* 0x0000003a1d157210 */ /* 0x000fe400007e240e */
[----:B------:R-:W-:Y:S02]  /*21f0*/  IADD3 R60, P0, P1, R3, R60, R8 ;  /* 0x0000003c033c7210 */ /* 0x000fe4000791e008 */
[----:B------:R-:W-:Y:S02]  /*2200*/  LEA.HI.X R21, R16, UR7, R21, 0x1, P2 ;  /* 0x0000000710157c11 */ /* 0x000fe400090f0c15 */
[----:B0-----:R-:W-:-:S03]  /*2210*/  IADD3.X R23, R28, R58, R15, P0, P1 ;  /* 0x0000003a1c177210 */ /* 0x001fc600007e240f */
[----:B------:R-:W4:Y:S01]  /*2220*/  LDG.E.CONSTANT R16, desc[UR10][R20.64] ;  /* 0x0000000a14107981 */ /* 0x000f22000c1e9900 */
[----:B------:R-:W-:-:S04]  /*2230*/  LEA R22, P0, R60, UR6, 0x1 ;  /* 0x000000063c167c11 */ /* 0x000fc8000f8008ff */
[----:B------:R-:W-:Y:S02]  /*2240*/  LEA.HI.X R23, R60, UR7, R23, 0x1, P0 ;  /* 0x000000073c177c11 */ /* 0x000fe400080f0c17 */
[----:B------:R-:W5:Y:S04]  /*2250*/  LDG.E.CONSTANT R60, desc[UR10][R20.64+0x4] ;  /* 0x0000040a143c7981 */ /* 0x000f68000c1e9900 */
[----:B------:R-:W5:Y:S04]  /*2260*/  LDG.E.CONSTANT R58, desc[UR10][R22.64] ;  /* 0x0000000a163a7981 */ /* 0x000f68000c1e9900 */
[----:B------:R0:W5:Y:S01]  /*2270*/  LDG.E.CONSTANT R67, desc[UR10][R22.64+0x4] ;  /* 0x0000040a16437981 */ /* 0x000162000c1e9900 */
[----:B------:R-:W-:-:S02]  /*2280*/  PRMT R17, R17, 0x7632, R17 ;  /* 0x0000763211117816 */ /* 0x000fc40000000011 */
[----:B------:R-:W-:-:S03]  /*2290*/  PRMT R61, R61, 0x7632, R61 ;  /* 0x000076323d3d7816 */ /* 0x000fc6000000003d */
[----:B------:R-:W-:Y:S01]  /*22a0*/  IMAD.U32 R17, R17, 0x10000, RZ ;  /* 0x0001000011117824 */ /* 0x000fe200078e00ff */
[----:B0-----:R-:W0:Y:S01]  /*22b0*/  LDS.128 R20, [R0+0x50] ;  /* 0x0000500000147984 */ /* 0x001e220000000c00 */
[----:B------:R-:W-:-:S04]  /*22c0*/  IMAD.U32 R61, R61, 0x10000, RZ ;  /* 0x000100003d3d7824 */ /* 0x000fc800078e00ff */
[----:B------:R-:W-:Y:S01]  /*22d0*/  FFMA.FTZ R64, R17, R61, R64 ;  /* 0x0000003d11407223 */ /* 0x000fe20000010040 */
[C---:B------:R-:W-:Y:S01]  /*22e0*/  IMAD.U32 R17, R18.reuse, 0x10000, RZ ;  /* 0x0001000012117824 */ /* 0x040fe200078e00ff */
[----:B------:R-:W-:-:S05]  /*22f0*/  PRMT R18, R18, 0x7632, R18 ;  /* 0x0000763212127816 */ /* 0x000fca0000000012 */
[----:B------:R-:W-:Y:S01]  /*2300*/  IMAD.U32 R18, R18, 0x10000, RZ ;  /* 0x0001000012127824 */ /* 0x000fe200078e00ff */
[----:B------:R-:W-:Y:S01]  /*2310*/  UMOV UR4, 0xffffffff ;  /* 0xffffffff00047882 */ /* 0x000fe20000000000 */
[----:B--2---:R-:W-:-:S04]  /*2320*/  IMAD.U32 R61, R63, 0x10000, RZ ;  /* 0x000100003f3d7824 */ /* 0x004fc800078e00ff */
[----:B------:R-:W-:Y:S01]  /*2330*/  FFMA.FTZ R62, R17, R61, R62 ;  /* 0x0000003d113e7223 */ /* 0x000fe2000001003e */
[----:B------:R-:W-:-:S05]  /*2340*/  PRMT R17, R63, 0x7632, R17 ;  /* 0x000076323f117816 */ /* 0x000fca0000000011 */
[----:B------:R-:W-:-:S04]  /*2350*/  IMAD.U32 R17, R17, 0x10000, RZ ;  /* 0x0001000011117824 */ /* 0x000fc800078e00ff */
[----:B------:R-:W-:Y:S01]  /*2360*/  FFMA.FTZ R65, R18, R17, R65 ;  /* 0x0000001112417223 */ /* 0x000fe20000010041 */
[----:B------:R-:W-:Y:S01]  /*2370*/  SHF.L.U32 R17, R19, 0x10, RZ ;  /* 0x0000001013117819 */ /* 0x000fe200000006ff */
[----:B---3--:R-:W-:Y:S01]  /*2380*/  IMAD.U32 R18, R59, 0x10000, RZ ;  /* 0x000100003b127824 */ /* 0x008fe200078e00ff */
[----:B------:R-:W-:-:S03]  /*2390*/  PRMT R19, R19, 0x7632, R19 ;  /* 0x0000763213137816 */ /* 0x000fc60000000013 */
[----:B------:R-:W-:Y:S01]  /*23a0*/  FFMA.FTZ R66, R17, R18, R66 ;  /* 0x0000001211427223 */ /* 0x000fe20000010042 */
[----:B------:R-:W-:Y:S01]  /*23b0*/  PRMT R17, R59, 0x7632, R17 ;  /* 0x000076323b117816 */ /* 0x000fe20000000011 */
[----:B------:R-:W-:-:S04]  /*23c0*/  IMAD.U32 R19, R19, 0x10000, RZ ;  /* 0x0001000013137824 */ /* 0x000fc800078e00ff */
[----:B------:R-:W-:-:S04]  /*23d0*/  IMAD.U32 R17, R17, 0x10000, RZ ;  /* 0x0001000011117824 */ /* 0x000fc800078e00ff */
[----:B------:R-:W-:Y:S01]  /*23e0*/  FFMA.FTZ R64, R19, R17, R64 ;  /* 0x0000001113407223 */ /* 0x000fe20000010040 */
[C---:B0-----:R-:W-:Y:S01]  /*23f0*/  IMAD.U32 R17, R20.reuse, 0x10000, RZ ;  /* 0x0001000014117824 */ /* 0x041fe200078e00ff */
[----:B------:R-:W-:Y:S01]  /*2400*/  PRMT R20, R20, 0x7632, R20 ;  /* 0x0000763214147816 */ /* 0x000fe20000000014 */
[C---:B----4-:R-:W-:Y:S01]  /*2410*/  IMAD.U32 R18, R16.reuse, 0x10000, RZ ;  /* 0x0001000010127824 */ /* 0x050fe200078e00ff */
[----:B------:R-:W-:-:S03]  /*2420*/  PRMT R16, R16, 0x7632, R16 ;  /* 0x0000763210107816 */ /* 0x000fc60000000010 */
[----:B------:R-:W-:Y:S01]  /*2430*/  IMAD.U32 R20, R20, 0x10000, RZ ;  /* 0x0001000014147824 */ /* 0x000fe200078e00ff */
[----:B------:R-:W-:Y:S01]  /*2440*/  SHF.L.U32 R16, R16, 0x10, RZ ;  /* 0x0000001010107819 */ /* 0x000fe200000006ff */
[----:B------:R-:W-:-:S04]  /*2450*/  FFMA.FTZ R17, R17, R18, R62 ;  /* 0x0000001211117223 */ /* 0x000fc8000001003e */
[----:B------:R-:W-:Y:S01]  /*2460*/  FFMA.FTZ R65, R20, R16, R65 ;  /* 0x0000001014417223 */ /* 0x000fe20000010041 */
[----:B------:R-:W-:Y:S02]  /*2470*/  IMAD.U32 R16, R22, 0x10000, RZ ;  /* 0x0001000016107824 */ /* 0x000fe400078e00ff */
[----:B-----5:R-:W-:Y:S01]  /*2480*/  IMAD.U32 R18, R58, 0x10000, RZ ;  /* 0x000100003a127824 */ /* 0x020fe200078e00ff */
[----:B------:R-:W-:-:S03]  /*2490*/  PRMT R22, R22, 0x7632, R22 ;  /* 0x0000763216167816 */ /* 0x000fc60000000016 */
[----:B------:R-:W-:Y:S01]  /*24a0*/  FFMA.FTZ R16, R16, R18, R17 ;  /* 0x0000001210107223 */ /* 0x000fe20000010011 */
[C---:B------:R-:W-:Y:S01]  /*24b0*/  IMAD.U32 R17, R21.reuse, 0x10000, RZ ;  /* 0x0001000015117824 */ /* 0x040fe200078e00ff */
[----:B------:R-:W-:Y:S01]  /*24c0*/  PRMT R19, R58, 0x7632, R19 ;  /* 0x000076323a137816 */ /* 0x000fe20000000013 */
[----:B------:R-:W-:Y:S01]  /*24d0*/  IMAD.U32 R18, R60, 0x10000, RZ ;  /* 0x000100003c127824 */ /* 0x000fe200078e00ff */
[----:B------:R-:W-:Y:S01]  /*24e0*/  PRMT R21, R21, 0x7632, R21 ;  /* 0x0000763215157816 */ /* 0x000fe20000000015 */
[----:B------:R-:W-:Y:S02]  /*24f0*/  IMAD.U32 R22, R22, 0x10000, RZ ;  /* 0x0001000016167824 */ /* 0x000fe400078e00ff */
[----:B------:R-:W-:Y:S01]  /*2500*/  FFMA.FTZ R66, R17, R18, R66 ;  /* 0x0000001211427223 */ /* 0x000fe20000010042 */
[----:B------:R-:W-:Y:S01]  /*2510*/  PRMT R17, R60, 0x7632, R17 ;  /* 0x000076323c117816 */ /* 0x000fe20000000011 */
[----:B------:R-:W-:Y:S01]  /*2520*/  IMAD.U32 R19, R19, 0x10000, RZ ;  /* 0x0001000013137824 */ /* 0x000fe200078e00ff */
[C---:B------:R-:W-:Y:S01]  /*2530*/  PRMT R18, R23.reuse, 0x7632, R18 ;  /* 0x0000763217127816 */ /* 0x040fe20000000012 */
[----:B------:R-:W-:Y:S01]  /*2540*/  IMAD.U32 R23, R23, 0x10000, RZ ;  /* 0x0001000017177824 */ /* 0x000fe200078e00ff */
[----:B------:R-:W-:Y:S01]  /*2550*/  SHF.L.U32 R21, R21, 0x10, RZ ;  /* 0x0000001015157819 */ /* 0x000fe200000006ff */
[----:B------:R-:W-:Y:S01]  /*2560*/  IMAD.U32 R17, R17, 0x10000, RZ ;  /* 0x0001000011117824 */ /* 0x000fe200078e00ff */
[C---:B------:R-:W-:Y:S01]  /*2570*/  PRMT R20, R67.reuse, 0x7632, R20 ;  /* 0x0000763243147816 */ /* 0x040fe20000000014 */
        /* <DEDUP_REMOVED lines=12> */
.L_x_19065:
        /* <DEDUP_REMOVED lines=11> */
.L_x_19016:
[----:B------:R-:W-:Y:S05]  /*26f0*/  BSYNC B1 ;  /* 0x0000000000017941 */ /* 0x000fea0003800000 */
.L_x_19015:
[----:B------:R-:W-:Y:S01]  /*2700*/  IADD3 R50, P0, R50, 0x10, RZ ;  /* 0x0000001032327810 */ /* 0x000fe20007f1e0ff */
[----:B------:R-:W-:Y:S01]  /*2710*/  VIADD R49, R49, 0x40 ;  /* 0x0000004031317836 */ /* 0x000fe20000000000 */
[----:B0-----:R-:W-:-:S03]  /*2720*/  IADD3 R53, R53, 0x100, RZ ;  /* 0x0000010035357810 */ /* 0x001fc60007ffe0ff */
[----:B------:R-:W-:Y:S01]  /*2730*/  IMAD.X R51, RZ, RZ, R51, P0 ;  /* 0x000000ffff337224 */ /* 0x000fe200000e0633 */
[----:B------:R-:W-:Y:S07]  /*2740*/  @!P1 BRA `(.L_x_19017) ;  /* 0xffffffec00189947 */ /* 0x000fee000383ffff */
[----:B------:R-:W-:Y:S05]  /*2750*/  BRA `(.L_x_19012) ;  /* 0x0000001400747947 */ /* 0x000fea0003800000 */
.L_x_19013:
        /* <DEDUP_REMOVED lines=14> */
.L_x_19021:
[----:B------:R-:W2:Y:S01]  /*2840*/  LDG.E.CONSTANT R17, desc[UR10][R50.64] ;  /* 0x0000000a32117981 */ /* 0x000ea2000c1e9900 */
[----:B------:R-:W-:Y:S01]  /*2850*/  IADD3 R16, R45, 0x2, RZ ;  /* 0x000000022d107810 */ /* 0x000fe20007ffe0ff */
[----:B------:R-:W-:Y:S02]  /*2860*/  IMAD.MOV.U32 R58, RZ, RZ, R56 ;  /* 0x000000ffff3a7224 */ /* 0x000fe400078e0038 */
[----:B------:R-:W-:Y:S01]  /*2870*/  IMAD.MOV.U32 R59, RZ, RZ, R57 ;  /* 0x000000ffff3b7224 */ /* 0x000fe200078e0039 */
[----:B------:R-:W-:-:S05]  /*2880*/  LEA.HI R18, R16, R16, RZ, 0x1 ;  /* 0x0000001010127211 */ /* 0x000fca00078f08ff */
[----:B------:R-:W-:-:S05]  /*2890*/  IMAD.SHL.U32 R18, R18, 0x40, RZ ;  /* 0x0000004012127824 */ /* 0x000fca00078e00ff */
[----:B------:R-:W-:Y:S02]  /*28a0*/  LOP3.LUT R21, R18, 0xffffff80, RZ, 0xc0, !PT ;  /* 0xffffff8012157812 */ /* 0x000fe400078ec0ff */
[----:B------:R-:W-:Y:S02]  /*28b0*/  SHF.R.S32.HI R18, RZ, 0x1f, R42 ;  /* 0x0000001fff127819 */ /* 0x000fe4000001142a */
        /* <DEDUP_REMOVED lines=17> */
[----:B------:R-:W3:Y:S04]  /*29d0*/  LDG.E.CONSTANT R22, desc[UR10][R16.64+0x4] ;  /* 0x0000040a10167981 */ /* 0x000ee8000c1e9900 */
[----:B------:R-:W4:Y:S01]  /*29e0*/  LDG.E.CONSTANT R23, desc[UR10][R18.64] ;  /* 0x0000000a12177981 */ /* 0x000f22000c1e9900 */
[----:B------:R-:W-:-:S03]  /*29f0*/  VIADD R20, R45, 0x4 ;  /* 0x000000042d147836 */ /* 0x000fc60000000000 */
[----:B------:R0:W5:Y:S02]  /*2a00*/  LDG.E.CONSTANT R55, desc[UR10][R18.64+0x4] ;  /* 0x0000040a12377981 */ /* 0x000164000c1e9900 */
[----:B------:R-:W-:-:S04]  /*2a10*/  LEA.HI R20, R20, R20, RZ, 0x1 ;  /* 0x0000001414147211 */ /* 0x000fc800078f08ff */
[----:B------:R-:W-:-:S04]  /*2a20*/  SHF.L.U32 R20, R20, 0x6, RZ ;  /* 0x0000000614147819 */ /* 0x000fc800000006ff */
[----:B------:R-:W-:Y:S01]  /*2a30*/  LOP3.LUT R20, R20, 0xffffff80, RZ, 0xc0, !PT ;  /* 0xffffff8014147812 */ /* 0x000fe200078ec0ff */
[----:B0-----:R-:W0:Y:S03]  /*2a40*/  LDS.128 R16, [R0] ;  /* 0x0000000000107984 */ /* 0x001e260000000c00 */
[--C-:B------:R-:W-:Y:S02]  /*2a50*/  SHF.R.S32.HI R61, RZ, 0x1f, R20.reuse ;  /* 0x0000001fff3d7819 */ /* 0x100fe40000011414 */
[----:B------:R-:W-:-:S04]  /*2a60*/  IADD3 R21, P0, P1, R41, R58, R20 ;  /* 0x0000003a29157210 */ /* 0x000fc8000791e014 */
[----:B------:R-:W-:Y:S02]  /*2a70*/  IADD3.X R60, R60, R54, R61, P0, P1 ;  /* 0x000000363c3c7210 */ /* 0x000fe400007e243d */
[----:B------:R-:W-:-:S04]  /*2a80*/  LEA R20, P0, R21, UR14, 0x1 ;  /* 0x0000000e15147c11 */ /* 0x000fc8000f8008ff */
[----:B------:R-:W-:-:S05]  /*2a90*/  LEA.HI.X R21, R21, UR15, R60, 0x1, P0 ;  /* 0x0000000f15157c11 */ /* 0x000fca00080f0c3c */
[----:B------:R-:W5:Y:S01]  /*2aa0*/  LDG.E.CONSTANT R62, desc[UR10][R20.64] ;  /* 0x0000000a143e7981 */ /* 0x000f62000c1e9900 */
[C---:B0-----:R-:W-:Y:S01]  /*2ab0*/  IMAD.U32 R60, R18.reuse, 0x10000, RZ ;  /* 0x00010000123c7824 */ /* 0x041fe200078e00ff */
[----:B------:R-:W-:Y:S01]  /*2ac0*/  PRMT R18, R18, 0x7632, R18 ;  /* 0x0000763212127816 */ /* 0x000fe20000000012 */
[C---:B------:R-:W-:Y:S01]  /*2ad0*/  IMAD.U32 R65, R16.reuse, 0x10000, RZ ;  /* 0x0001000010417824 */ /* 0x040fe200078e00ff */
[----:B------:R-:W-:-:S04]  /*2ae0*/  PRMT R16, R16, 0x7632, R16 ;  /* 0x0000763210107816 */ /* 0x000fc80000000010 */
[----:B------:R-:W-:Y:S01]  /*2af0*/  SHF.L.U32 R16, R16, 0x10, RZ ;  /* 0x0000001010107819 */ /* 0x000fe200000006ff */
[C---:B--2---:R-:W-:Y:S01]  /*2b00*/  IMAD.U32 R61, R59.reuse, 0x10000, RZ ;  /* 0x000100003b3d7824 */ /* 0x044fe200078e00ff */
[----:B------:R-:W-:-:S03]  /*2b10*/  PRMT R59, R59, 0x7632, R59 ;  /* 0x000076323b3b7816 */ /* 0x000fc6000000003b */
[----:B------:R-:W-:Y:S01]  /*2b20*/  FMUL.FTZ R64, R60, R61 ;  /* 0x0000003d3c407220 */ /* 0x000fe20000410000 */
[----:B------:R-:W-:Y:S02]  /*2b30*/  IMAD.U32 R60, R18, 0x10000, RZ ;  /* 0x00010000123c7824 */ /* 0x000fe400078e00ff */
[C---:B----4-:R-:W-:Y:S01]  /*2b40*/  IMAD.U32 R18, R23.reuse, 0x10000, RZ ;  /* 0x0001000017127824 */ /* 0x050fe200078e00ff */
[----:B------:R-:W-:Y:S01]  /*2b50*/  PRMT R23, R23, 0x7632, R23 ;  /* 0x0000763217177816 */ /* 0x000fe20000000017 */
[----:B------:R-:W-:-:S04]  /*2b60*/  IMAD.U32 R59, R59, 0x10000, RZ ;  /* 0x000100003b3b7824 */ /* 0x000fc800078e00ff */
[----:B------:R-:W-:Y:S01]  /*2b70*/  FMUL.FTZ R59, R60, R59 ;  /* 0x0000003b3c3b7220 */ /* 0x000fe20000410000 */
[----:B------:R-:W-:-:S04]  /*2b80*/  IMAD.U32 R23, R23, 0x10000, RZ ;  /* 0x0001000017177824 */ /* 0x000fc800078e00ff */
[----:B------:R-:W-:Y:S01]  /*2b90*/  FFMA.FTZ R63, R16, R23, R59 ;  /* 0x00000017103f7223 */ /* 0x000fe2000001003b */
[----:B------:R-:W-:-:S05]  /*2ba0*/  VIADD R16, R45, 0x6 ;  /* 0x000000062d107836 */ /* 0x000fca0000000000 */
[----:B------:R-:W-:-:S05]  /*2bb0*/  LEA.HI R16, R16, R16, RZ, 0x1 ;  /* 0x0000001010107211 */ /* 0x000fca00078f08ff */
[----:B------:R-:W-:Y:S02]  /*2bc0*/  IMAD.SHL.U32 R16, R16, 0x40, RZ ;  /* 0x0000004010107824 */ /* 0x000fe400078e00ff */
[----:B------:R-:W-:Y:S02]  /*2bd0*/  FFMA.FTZ R65, R65, R18, R64 ;  /* 0x0000001241417223 */ /* 0x000fe40000010040 */
[----:B------:R0:W2:Y:S01]  /*2be0*/  LDG.E.CONSTANT R64, desc[UR10][R20.64+0x4] ;  /* 0x0000040a14407981 */ /* 0x0000a2000c1e9900 */
[----:B------:R-:W-:-:S04]  /*2bf0*/  LOP3.LUT R23, R16, 0xffffff80, RZ, 0xc0, !PT ;  /* 0xffffff8010177812 */ /* 0x000fc800078ec0ff */
[--C-:B------:R-:W-:Y:S02]  /*2c00*/  SHF.R.S32.HI R18, RZ, 0x1f, R23.reuse ;  /* 0x0000001fff127819 */ /* 0x100fe40000011417 */
[----:B------:R-:W-:Y:S02]  /*2c10*/  IADD3 R16, P0, P1, R40, R58, R23 ;  /* 0x0000003a28107210 */ /* 0x000fe4000791e017 */
[----:B------:R-:W-:-:S04]  /*2c20*/  SHF.R.S32.HI R23, RZ, 0x1f, R40 ;  /* 0x0000001fff177819 */ /* 0x000fc80000011428 */
[----:B------:R-:W-:Y:S02]  /*2c30*/  IADD3.X R23, R23, R54, R18, P0, P1 ;  /* 0x0000003617177210 */ /* 0x000fe400007e2412 */
[----:B------:R-:W-:-:S04]  /*2c40*/  LEA R60, P0, R16, UR14, 0x1 ;  /* 0x0000000e103c7c11 */ /* 0x000fc8000f8008ff */
[----:B------:R-:W-:Y:S01]  /*2c50*/  LEA.HI.X R61, R16, UR15, R23, 0x1, P0 ;  /* 0x0000000f103d7c11 */ /* 0x000fe200080f0c17 */
[C---:B------:R-:W-:Y:S01]  /*2c60*/  IMAD.U32 R16, R19.reuse, 0x10000, RZ ;  /* 0x0001000013107824 */ /* 0x040fe200078e00ff */
[----:B------:R-:W-:Y:S01]  /*2c70*/  PRMT R19, R19, 0x7632, R19 ;  /* 0x0000763213137816 */ /* 0x000fe20000000013 */
[C---:B---3--:R-:W-:Y:S01]  /*2c80*/  IMAD.U32 R23, R22.reuse, 0x10000, RZ ;  /* 0x0001000016177824 */ /* 0x048fe200078e00ff */
[----:B------:R-:W-:Y:S01]  /*2c90*/  PRMT R22, R22, 0x7632, R22 ;  /* 0x0000763216167816 */ /* 0x000fe20000000016 */
[----:B------:R-:W3:Y:S02]  /*2ca0*/  LDG.E.CONSTANT R18, desc[UR10][R60.64] ;  /* 0x0000000a3c127981 */ /* 0x000ee4000c1e9900 */
[----:B------:R-:W-:Y:S01]  /*2cb0*/  IMAD.U32 R67, R19, 0x10000, RZ ;  /* 0x0001000013437824 */ /* 0x000fe200078e00ff */
[----:B------:R-:W-:Y:S01]  /*2cc0*/  SHF.L.U32 R22, R22, 0x10, RZ ;  /* 0x0000001016167819 */ /* 0x000fe200000006ff */
[----:B------:R-:W-:Y:S01]  /*2cd0*/  FMUL.FTZ R66, R16, R23 ;  /* 0x0000001710427220 */ /* 0x000fe20000410000 */
[----:B------:R1:W4:Y:S03]  /*2ce0*/  LDG.E.CONSTANT R59, desc[UR10][R60.64+0x4] ;  /* 0x0000040a3c3b7981 */ /* 0x000326000c1e9900 */
[----:B------:R-:W-:-:S02]  /*2cf0*/  FMUL.FTZ R67, R67, R22 ;  /* 0x0000001643437220 */ /* 0x000fc40000410000 */
[----:B0-----:R-:W0:Y:S01]  /*2d00*/  LDS.128 R20, [R0+0x10] ;  /* 0x0000100000147984 */ /* 0x001e220000000c00 */
[C---:B------:R-:W-:Y:S01]  /*2d10*/  IMAD.U32 R19, R17.reuse, 0x10000, RZ ;  /* 0x0001000011137824 */ /* 0x040fe200078e00ff */
[----:B------:R-:W-:Y:S01]  /*2d20*/  PRMT R17, R17, 0x7632, R17 ;  /* 0x0000763211117816 */ /* 0x000fe20000000011 */
[C---:B-----5:R-:W-:Y:S01]  /*2d30*/  IMAD.U32 R16, R55.reuse, 0x10000, RZ ;  /* 0x0001000037107824 */ /* 0x060fe200078e00ff */
[----:B------:R-:W-:-:S03]  /*2d40*/  PRMT R55, R55, 0x7632, R55 ;  /* 0x0000763237377816 */ /* 0x000fc60000000037 */
[----:B------:R-:W-:Y:S01]  /*2d50*/  FFMA.FTZ R19, R19, R16, R66 ;  /* 0x0000001013137223 */ /* 0x000fe20000010042 */
[----:B------:R-:W-:Y:S02]  /*2d60*/  IMAD.U32 R16, R17, 0x10000, RZ ;  /* 0x0001000011107824 */ /* 0x000fe400078e00ff */
[----:B------:R-:W-:-:S04]  /*2d70*/  IMAD.U32 R55, R55, 0x10000, RZ ;  /* 0x0001000037377824 */ /* 0x000fc800078e00ff */
[----:B------:R-:W-:Y:S01]  /*2d80*/  FFMA.FTZ R67, R16, R55, R67 ;  /* 0x0000003710437223 */ /* 0x000fe20000010043 */
[----:B------:R-:W-:Y:S01]  /*2d90*/  IMAD.U32 R16, R62, 0x10000, RZ ;  /* 0x000100003e107824 */ /* 0x000fe200078e00ff */
[----:B-1----:R-:W-:Y:S01]  /*2da0*/  SHF.R.S32.HI R60, RZ, 0x1f, R39 ;  /* 0x0000001fff3c7819 */ /* 0x002fe20000011427 */
[----:B0-----:R-:W-:-:S04]  /*2db0*/  IMAD.U32 R66, R20, 0x10000, RZ ;  /* 0x0001000014427824 */ /* 0x001fc800078e00ff */
[----:B------:R-:W-:Y:S01]  /*2dc0*/  FFMA.FTZ R66, R66, R16, R65 ;  /* 0x0000001042427223 */ /* 0x000fe20000010041 */
[----:B------:R-:W-:-:S04]  /*2dd0*/  IADD3 R16, R45, 0x8, RZ ;  /* 0x000000082d107810 */ /* 0x000fc80007ffe0ff */
[----:B------:R-:W-:-:S05]  /*2de0*/  LEA.HI R16, R16, R16, RZ, 0x1 ;  /* 0x0000001010107211 */ /* 0x000fca00078f08ff */
[----:B------:R-:W-:-:S05]  /*2df0*/  IMAD.SHL.U32 R16, R16, 0x40, RZ ;  /* 0x0000004010107824 */ /* 0x000fca00078e00ff */
[----:B------:R-:W-:-:S04]  /*2e00*/  LOP3.LUT R16, R16, 0xffffff80, RZ, 0xc0, !PT ;  /* 0xffffff8010107812 */ /* 0x000fc800078ec0ff */
[--C-:B------:R-:W-:Y:S02]  /*2e10*/  SHF.R.S32.HI R55, RZ, 0x1f, R16.reuse ;  /* 0x0000001fff377819 */ /* 0x100fe40000011410 */
[----:B------:R-:W-:-:S04]  /*2e20*/  IADD3 R17, P0, P1, R39, R58, R16 ;  /* 0x0000003a27117210 */ /* 0x000fc8000791e010 */
[----:B------:R-:W-:Y:S02]  /*2e30*/  IADD3.X R60, R60, R54, R55, P0, P1 ;  /* 0x000000363c3c7210 */ /* 0x000fe400007e2437 */
        /* <DEDUP_REMOVED lines=9> */
[----:B------:R-:W-:Y:S01]  /*2ed0*/  PRMT R21, R21, 0x7632, R21 ;  /* 0x0000763215157816 */ /* 0x000fe20000000015 */
[----:B------:R4:W5:Y:S01]  /*2ee0*/  LDG.E.CONSTANT R62, desc[UR10][R16.64+0x4] ;  /* 0x0000040a103e7981 */ /* 0x000962000c1e9900 */
[C---:B--2---:R-:W-:Y:S01]  /*2ef0*/  IMAD.U32 R60, R64.reuse, 0x10000, RZ ;  /* 0x00010000403c7824 */ /* 0x044fe200078e00ff */
[----:B------:R-:W-:-:S03]  /*2f00*/  PRMT R64, R64, 0x7632, R64 ;  /* 0x0000763240407816 */ /* 0x000fc60000000040 */
[----:B------:R-:W-:Y:S01]  /*2f10*/  FFMA.FTZ R19, R20, R60, R19 ;  /* 0x0000003c14137223 */ /* 0x000fe20000010013 */
[----:B------:R-:W-:Y:S01]  /*2f20*/  SHF.L.U32 R63, R64, 0x10, RZ ;  /* 0x00000010403f7819 */ /* 0x000fe200000006ff */
[----:B------:R-:W-:-:S04]  /*2f30*/  IMAD.U32 R20, R21, 0x10000, RZ ;  /* 0x0001000015147824 */ /* 0x000fc800078e00ff */
[----:B------:R-:W-:Y:S01]  /*2f40*/  FFMA.FTZ R63, R20, R63, R67 ;  /* 0x0000003f143f7223 */ /* 0x000fe20000010043 */
[----:B------:R-:W-:-:S05]  /*2f50*/  VIADD R20, R45, 0xa ;  /* 0x0000000a2d147836 */ /* 0x000fca0000000000 */
[----:B------:R-:W-:Y:S01]  /*2f60*/  LEA.HI R20, R20, R20, RZ, 0x1 ;  /* 0x0000001414147211 */ /* 0x000fe200078f08ff */
[----:B------:R-:W-:-:S04]  /*2f70*/  IMAD.U32 R21, R22, 0x10000, RZ ;  /* 0x0001000016157824 */ /* 0x000fc800078e00ff */
[----:B------:R-:W-:Y:S02]  /*2f80*/  IMAD.SHL.U32 R20, R20, 0x40, RZ ;  /* 0x0000004014147824 */ /* 0x000fe400078e00ff */
[----:B---3--:R-:W-:-:S04]  /*2f90*/  IMAD.U32 R64, R18, 0x10000, RZ ;  /* 0x0001000012407824 */ /* 0x008fc800078e00ff */
[----:B------:R-:W-:Y:S01]  /*2fa0*/  FFMA.FTZ R64, R21, R64, R66 ;  /* 0x0000004015407223 */ /* 0x000fe20000010042 */
[----:B------:R-:W-:Y:S02]  /*2fb0*/  LOP3.LUT R21, R20, 0xffffff80, RZ, 0xc0, !PT ;  /* 0xffffff8014157812 */ /* 0x000fe400078ec0ff */
[----:B------:R-:W-:Y:S02]  /*2fc0*/  SHF.R.S32.HI R60, RZ, 0x1f, R38 ;  /* 0x0000001fff3c7819 */ /* 0x000fe40000011426 */
[--C-:B------:R-:W-:Y:S02]  /*2fd0*/  SHF.R.S32.HI R61, RZ, 0x1f, R21.reuse ;  /* 0x0000001fff3d7819 */ /* 0x100fe40000011415 */
[----:B------:R-:W-:Y:S02]  /*2fe0*/  IADD3 R21, P0, P1, R38, R58, R21 ;  /* 0x0000003a26157210 */ /* 0x000fe4000791e015 */
[----:B------:R-:W-:Y:S02]  /*2ff0*/  PRMT R18, R18, 0x7632, R18 ;  /* 0x0000763212127816 */ /* 0x000fe40000000012 */
[----:B------:R-:W-:-:S02]  /*3000*/  IADD3.X R60, R60, R54, R61, P0, P1 ;  /* 0x000000363c3c7210 */ /* 0x000fc400007e243d */
[C---:B------:R-:W-:Y:S02]  /*3010*/  LEA R20, P0, R21.reuse, UR14, 0x1 ;  /* 0x0000000e15147c11 */ /* 0x040fe4000f8008ff */
[----:B------:R-:W-:Y:S01]  /*3020*/  PRMT R22, R22, 0x7632, R22 ;  /* 0x0000763216167816 */ /* 0x000fe20000000016 */
[----:B------:R-:W-:Y:S01]  /*3030*/  IMAD.U32 R18, R18, 0x10000, RZ ;  /* 0x0001000012127824 */ /* 0x000fe200078e00ff */
[----:B------:R-:W-:Y:S01]  /*3040*/  LEA.HI.X R21, R21, UR15, R60, 0x1, P0 ;  /* 0x0000000f15157c11 */ /* 0x000fe200080f0c3c */
[----:B----4-:R-:W-:Y:S01]  /*3050*/  IMAD.U32 R16, R59, 0x10000, RZ ;  /* 0x000100003b107824 */ /* 0x010fe200078e00ff */
[C---:B------:R-:W-:Y:S01]  /*3060*/  SHF.L.U32 R66, R23.reuse, 0x10, RZ ;  /* 0x0000001017427819 */ /* 0x040fe200000006ff */
[----:B------:R-:W-:Y:S02]  /*3070*/  IMAD.U32 R22, R22, 0x10000, RZ ;  /* 0x0001000016167824 */ /* 0x000fe400078e00ff */
[----:B------:R-:W2:Y:S02]  /*3080*/  LDG.E.CONSTANT R61, desc[UR10][R20.64] ;  /* 0x0000000a143d7981 */ /* 0x000ea4000c1e9900 */
[----:B------:R-:W-:Y:S01]  /*3090*/  FFMA.FTZ R65, R22, R18, R65 ;  /* 0x0000001216417223 */ /* 0x000fe20000010041 */
[----:B------:R-:W-:Y:S01]  /*30a0*/  FFMA.FTZ R66, R66, R16, R19 ;  /* 0x0000001042427223 */ /* 0x000fe20000010013 */
[----:B------:R0:W3:Y:S04]  /*30b0*/  LDG.E.CONSTANT R60, desc[UR10][R20.64+0x4] ;  /* 0x0000040a143c7981 */ /* 0x0000e8000c1e9900 */
[----:B------:R-:W1:Y:S01]  /*30c0*/  LDS.128 R16, [R0+0x20] ;  /* 0x0000200000107984 */ /* 0x000e620000000c00 */
[----:B------:R-:W-:-:S02]  /*30d0*/  PRMT R23, R23, 0x7632, R23 ;  /* 0x0000763217177816 */ /* 0x000fc40000000017 */
        /* <DEDUP_REMOVED lines=8> */
[----:B------:R-:W-:Y:S02]  /*3160*/  LEA R22, P2, R23, UR14, 0x1 ;  /* 0x0000000e17167c11 */ /* 0x000fe4000f8408ff */
[----:B0-----:R-:W-:-:S04]  /*3170*/  IADD3.X R20, R25, R54, R10, P0, P1 ;  /* 0x0000003619147210 */ /* 0x001fc800007e240a */
[----:B------:R-:W-:-:S05]  /*3180*/  LEA.HI.X R23, R23, UR15, R20, 0x1, P2 ;  /* 0x0000000f17177c11 */ /* 0x000fca00090f0c14 */
[----:B------:R-:W4:Y:S01]  /*3190*/  LDG.E.CONSTANT R59, desc[UR10][R22.64] ;  /* 0x0000000a163b7981 */ /* 0x000f22000c1e9900 */
        /* <DEDUP_REMOVED lines=12> */
[----:B------:R-:W-:Y:S02]  /*3260*/  IMAD.U32 R17, R18, 0x10000, RZ ;  /* 0x0001000012117824 */ /* 0x000fe400078e00ff */
[----:B------:R-:W-:Y:S01]  /*3270*/  FFMA.FTZ R55, R16, R55, R63 ;  /* 0x0000003710377223 */ /* 0x000fe2000001003f */
[----:B------:R-:W-:Y:S01]  /*3280*/  PRMT R18, R18, 0x7632, R18 ;  /* 0x0000763212127816 */ /* 0x000fe20000000012 */
[----:B------:R0:W5:Y:S03]  /*3290*/  LDG.E.CONSTANT R63, desc[UR10][R22.64+0x4] ;  /* 0x0000040a163f7981 */ /* 0x000166000c1e9900 */
[----:B------:R-:W-:Y:S01]  /*32a0*/  SHF.L.U32 R18, R18, 0x10, RZ ;  /* 0x0000001012127819 */ /* 0x000fe200000006ff */
[C---:B------:R-:W-:Y:S01]  /*32b0*/  IMAD.U32 R21, R19.reuse, 0x10000, RZ ;  /* 0x0001000013157824 */ /* 0x040fe200078e00ff */
[----:B------:R-:W-:-:S05]  /*32c0*/  PRMT R19, R19, 0x7632, R19 ;  /* 0x0000763213137816 */ /* 0x000fca0000000013 */
[----:B------:R-:W-:Y:S02]  /*32d0*/  IMAD.U32 R68, R19, 0x10000, RZ ;  /* 0x0001000013447824 */ /* 0x000fe400078e00ff */
[----:B--2---:R-:W-:-:S04]  /*32e0*/  IMAD.U32 R16, R61, 0x10000, RZ ;  /* 0x000100003d107824 */ /* 0x004fc800078e00ff */
[----:B------:R-:W-:Y:S01]  /*32f0*/  FFMA.FTZ R64, R17, R16, R64 ;  /* 0x0000001011407223 */ /* 0x000fe20000010040 */
[----:B------:R-:W-:Y:S02]  /*3300*/  IADD3 R17, P0, P1, R35, R58, R34 ;  /* 0x0000003a23117210 */ /* 0x000fe4000791e022 */
[----:B------:R-:W-:Y:S02]  /*3310*/  PRMT R61, R61, 0x7632, R61 ;  /* 0x000076323d3d7816 */ /* 0x000fe4000000003d */
[----:B------:R-:W-:Y:S02]  /*3320*/  LEA R16, P2, R17, UR14, 0x1 ;  /* 0x0000000e11107c11 */ /* 0x000fe4000f8408ff */
[----:B------:R-:W-:Y:S01]  /*3330*/  IADD3.X R20, R24, R54, R11, P0, P1 ;  /* 0x0000003618147210 */ /* 0x000fe200007e240b */
[----:B------:R-:W-:-:S03]  /*3340*/  IMAD.U32 R61, R61, 0x10000, RZ ;  /* 0x000100003d3d7824 */ /* 0x000fc600078e00ff */
[----:B------:R-:W-:Y:S01]  /*3350*/  LEA.HI.X R17, R17, UR15, R20, 0x1, P2 ;  /* 0x0000000f11117c11 */ /* 0x000fe200090f0c14 */
[----:B---3--:R-:W-:Y:S02]  /*3360*/  IMAD.U32 R20, R60, 0x10000, RZ ;  /* 0x000100003c147824 */ /* 0x008fe400078e00ff */
[----:B------:R-:W-:Y:S02]  /*3370*/  FFMA.FTZ R65, R18, R61, R65 ;  /* 0x0000003d12417223 */ /* 0x000fe40000010041 */
[----:B------:R-:W2:Y:S01]  /*3380*/  LDG.E.CONSTANT R18, desc[UR10][R16.64] ;  /* 0x0000000a10127981 */ /* 0x000ea2000c1e9900 */
[----:B------:R-:W-:-:S03]  /*3390*/  FFMA.FTZ R66, R21, R20, R66 ;  /* 0x0000001415427223 */ /* 0x000fc60000010042 */
[----:B0-----:R-:W0:Y:S04]  /*33a0*/  LDS.128 R20, [R0+0x30] ;  /* 0x0000300000147984 */ /* 0x001e280000000c00 */
[----:B------:R1:W3:Y:S01]  /*33b0*/  LDG.E.CONSTANT R62, desc[UR10][R16.64+0x4] ;  /* 0x0000040a103e7981 */ /* 0x0002e2000c1e9900 */
[----:B------:R-:W-:-:S05]  /*33c0*/  PRMT R60, R60, 0x7632, R60 ;  /* 0x000076323c3c7816 */ /* 0x000fca000000003c */
[----:B------:R-:W-:-:S04]  /*33d0*/  IMAD.U32 R19, R60, 0x10000, RZ ;  /* 0x000100003c137824 */ /* 0x000fc800078e00ff */
[----:B------:R-:W-:Y:S01]  /*33e0*/  FFMA.FTZ R19, R68, R19, R55 ;  /* 0x0000001344137223 */ /* 0x000fe20000010037 */
[----:B0-----:R-:W-:Y:S01]  /*33f0*/  IMAD.U32 R55, R20, 0x10000, RZ ;  /* 0x0001000014377824 */ /* 0x001fe200078e00ff */
[----:B----4-:R-:W-:-:S05]  /*3400*/  SHF.L.U32 R60, R59, 0x10, RZ ;  /* 0x000000103b3c7819 */ /* 0x010fca00000006ff */
[----:B------:R-:W-:Y:S01]  /*3410*/  FFMA.FTZ R64, R55, R60, R64 ;  /* 0x0000003c37407223 */ /* 0x000fe20000010040 */
[----:B------:R-:W-:-:S04]  /*3420*/  IADD3 R55, P0, P1, R33, R58, R32 ;  /* 0x0000003a21377210 */ /* 0x000fc8000791e020 */
[----:B------:R-:W-:Y:S02]  /*3430*/  LEA R60, P2, R55, UR14, 0x1 ;  /* 0x0000000e373c7c11 */ /* 0x000fe4000f8408ff */
[----:B-1----:R-:W-:-:S04]  /*3440*/  IADD3.X R16, R27, R54, R12, P0, P1 ;  /* 0x000000361b107210 */ /* 0x002fc800007e240c */
[----:B------:R-:W-:-:S05]  /*3450*/  LEA.HI.X R61, R55, UR15, R16, 0x1, P2 ;  /* 0x0000000f373d7c11 */ /* 0x000fca00090f0c10 */
[----:B------:R-:W4:Y:S01]  /*3460*/  LDG.E.CONSTANT R55, desc[UR10][R60.64] ;  /* 0x0000000a3c377981 */ /* 0x000f22000c1e9900 */
[----:B------:R-:W-:Y:S01]  /*3470*/  PRMT R20, R20, 0x7632, R20 ;  /* 0x0000763214147816 */ /* 0x000fe20000000014 */
[----:B------:R-:W-:Y:S01]  /*3480*/  IMAD.U32 R17, R21, 0x10000, RZ ;  /* 0x0001000015117824 */ /* 0x000fe200078e00ff */
[----:B------:R-:W-:-:S03]  /*3490*/  PRMT R59, R59, 0x7632, R59 ;  /* 0x000076323b3b7816 */ /* 0x000fc6000000003b */
[----:B------:R-:W-:Y:S01]  /*34a0*/  IMAD.U32 R16, R20, 0x10000, RZ ;  /* 0x0001000014107824 */ /* 0x000fe200078e00ff */
[----:B------:R-:W-:Y:S01]  /*34b0*/  PRMT R21, R21, 0x7632, R21 ;  /* 0x0000763215157816 */ /* 0x000fe20000000015 */
[C---:B-----5:R-:W-:Y:S01]  /*34c0*/  IMAD.U32 R20, R63.reuse, 0x10000, RZ ;  /* 0x000100003f147824 */ /* 0x060fe200078e00ff */
[----:B------:R-:W-:Y:S01]  /*34d0*/  PRMT R63, R63, 0x7632, R63 ;  /* 0x000076323f3f7816 */ /* 0x000fe2000000003f */
[----:B------:R-:W-:Y:S01]  /*34e0*/  IMAD.U32 R59, R59, 0x10000, RZ ;  /* 0x000100003b3b7824 */ /* 0x000fe200078e00ff */
[----:B------:R-:W5:Y:S01]  /*34f0*/  LDG.E.CONSTANT R60, desc[UR10][R60.64+0x4] ;  /* 0x0000040a3c3c7981 */ /* 0x000f62000c1e9900 */
[----:B------:R-:W-:Y:S01]  /*3500*/  FFMA.FTZ R17, R17, R20, R66 ;  /* 0x0000001411117223 */ /* 0x000fe20000010042 */
[----:B------:R-:W-:Y:S02]  /*3510*/  IMAD.U32 R66, R21, 0x10000, RZ ;  /* 0x0001000015427824 */ /* 0x000fe400078e00ff */
[----:B------:R-:W-:Y:S02]  /*3520*/  IMAD.U32 R63, R63, 0x10000, RZ ;  /* 0x000100003f3f7824 */ /* 0x000fe400078e00ff */
[----:B------:R-:W-:Y:S01]  /*3530*/  FFMA.FTZ R16, R16, R59, R65 ;  /* 0x0000003b10107223 */ /* 0x000fe20000010041 */
[----:B------:R-:W-:Y:S01]  /*3540*/  SHF.L.U32 R65, R22, 0x10, RZ ;  /* 0x0000001016417819 */ /* 0x000fe200000006ff */
[----:B------:R-:W-:Y:S01]  /*3550*/  FFMA.FTZ R66, R66, R63, R19 ;  /* 0x0000003f42427223 */ /* 0x000fe20000010013 */
[----:B------:R-:W-:-:S02]  /*3560*/  PRMT R22, R22, 0x7632, R22 ;  /* 0x0000763216167816 */ /* 0x000fc40000000016 */
[----:B------:R-:W-:-:S04]  /*3570*/  IADD3 R21, P0, P1, R31, R58, R30 ;  /* 0x0000003a1f157210 */ /* 0x000fc8000791e01e */
[----:B------:R-:W-:Y:S01]  /*3580*/  LEA R20, P2, R21, UR14, 0x1 ;  /* 0x0000000e15147c11 */ /* 0x000fe2000f8408ff */
[----:B--2---:R-:W-:-:S04]  /*3590*/  IMAD.U32 R19, R18, 0x10000, RZ ;  /* 0x0001000012137824 */ /* 0x004fc800078e00ff */
[--C-:B------:R-:W-:Y:S01]  /*35a0*/  FFMA.FTZ R65, R65, R19, R64.reuse ;  /* 0x0000001341417223 */ /* 0x100fe20000010040 */
[----:B------:R-:W-:Y:S01]  /*35b0*/  PRMT R64, R18, 0x7632, R64 ;  /* 0x0000763212407816 */ /* 0x000fe20000000040 */
[----:B------:R-:W-:-:S04]  /*35c0*/  IMAD.U32 R19, R22, 0x10000, RZ ;  /* 0x0001000016137824 */ /* 0x000fc800078e00ff */
[----:B------:R-:W-:Y:S02]  /*35d0*/  IMAD.U32 R64, R64, 0x10000, RZ ;  /* 0x0001000040407824 */ /* 0x000fe400078e00ff */
[----:B---3--:R-:W-:Y:S02]  /*35e0*/  IMAD.U32 R63, R62, 0x10000, RZ ;  /* 0x000100003e3f7824 */ /* 0x008fe400078e00ff */
[----:B------:R-:W-:Y:S01]  /*35f0*/  FFMA.FTZ R64, R19, R64, R16 ;  /* 0x0000004013407223 */ /* 0x000fe20000010010 */
[----:B------:R-:W-:-:S04]  /*3600*/  IMAD.U32 R16, R23, 0x10000, RZ ;  /* 0x0001000017107824 */ /* 0x000fc800078e00ff */
[----:B------:R-:W-:Y:S02]  /*3610*/  FFMA.FTZ R63, R16, R63, R17 ;  /* 0x0000003f103f7223 */ /* 0x000fe40000010011 */
[----:B------:R-:W0:Y:S01]  /*3620*/  LDS.128 R16, [R0+0x40] ;  /* 0x0000400000107984 */ /* 0x000e220000000c00 */
[----:B------:R-:W-:-:S04]  /*3630*/  IADD3.X R22, R26, R54, R13, P0, P1 ;  /* 0x000000361a167210 */ /* 0x000fc800007e240d */
[----:B------:R-:W-:Y:S02]  /*3640*/  LEA.HI.X R21, R21, UR15, R22, 0x1, P2 ;  /* 0x0000000f15157c11 */ /* 0x000fe400090f0c16 */
[----:B------:R-:W-:-:S03]  /*3650*/  PRMT R23, R23, 0x7632, R23 ;  /* 0x0000763217177816 */ /* 0x000fc60000000017 */
[----:B------:R-:W2:Y:S01]  /*3660*/  LDG.E.CONSTANT R59, desc[UR10][R20.64] ;  /* 0x0000000a143b7981 */ /* 0x000ea2000c1e9900 */
[----:B------:R-:W-:Y:S01]  /*3670*/  PRMT R22, R62, 0x7632, R22 ;  /* 0x000076323e167816 */ /* 0x000fe20000000016 */
[----:B------:R-:W-:Y:S02]  /*3680*/  IMAD.U32 R23, R23, 0x10000, RZ ;  /* 0x0001000017177824 */ /* 0x000fe400078e00ff */
[----:B------:R1:W3:Y:S01]  /*3690*/  LDG.E.CONSTANT R61, desc[UR10][R20.64+0x4] ;  /* 0x0000040a143d7981 */ /* 0x0002e2000c1e9900 */
[----:B------:R-:W-:-:S05]  /*36a0*/  SHF.L.U32 R22, R22, 0x10, RZ ;  /* 0x0000001016167819 */ /* 0x000fca00000006ff */
[----:B------:R-:W-:Y:S01]  /*36b0*/  FFMA.FTZ R66, R23, R22, R66 ;  /* 0x0000001617427223 */ /* 0x000fe20000010042 */
[----:B0-----:R-:W-:Y:S02]  /*36c0*/  IMAD.U32 R22, R16, 0x10000, RZ ;  /* 0x0001000010167824 */ /* 0x001fe400078e00ff */
        /* <DEDUP_REMOVED lines=9> */
[C---:B-1----:R-:W-:Y:S01]  /*3760*/  LEA R20, P0, R67.reuse, UR14, 0x1 ;  /* 0x0000000e43147c11 */ /* 0x042fe2000f8008ff */
[----:B------:R5:W4:Y:S03]  /*3770*/  LDG.E.CONSTANT R58, desc[UR10][R22.64+0x4] ;  /* 0x0000040a163a7981 */ /* 0x000b26000c1e9900 */
[----:B------:R-:W-:-:S05]  /*3780*/  LEA.HI.X R21, R67, UR15, R54, 0x1, P0 ;  /* 0x0000000f43157c11 */ /* 0x000fca00080f0c36 */
[----:B------:R-:W4:Y:S04]  /*3790*/  LDG.E.CONSTANT R54, desc[UR10][R20.64] ;  /* 0x0000000a14367981 */ /* 0x000f28000c1e9900 */
[----:B------:R0:W4:Y:S01]  /*37a0*/  LDG.E.CONSTANT R67, desc[UR10][R20.64+0x4] ;  /* 0x0000040a14437981 */ /* 0x000122000c1e9900 */
[----:B------:R-:W-:Y:S02]  /*37b0*/  PRMT R16, R16, 0x7632, R16 ;  /* 0x0000763210107816 */ /* 0x000fe40000000010 */
[----:B------:R-:W-:-:S03]  /*37c0*/  PRMT R68, R55, 0x7632, R68 ;  /* 0x0000763237447816 */ /* 0x000fc60000000044 */
[----:B------:R-:W-:Y:S02]  /*37d0*/  IMAD.U32 R55, R16, 0x10000, RZ ;  /* 0x0001000010377824 */ /* 0x000fe400078e00ff */
[----:B------:R-:W-:Y:S02]  /*37e0*/  IMAD.U32 R16, R68, 0x10000, RZ ;  /* 0x0001000044107824 */ /* 0x000fe400078e00ff */
[----:B-----5:R-:W-:Y:S02]  /*37f0*/  IMAD.U32 R22, R60, 0x10000, RZ ;  /* 0x000100003c167824 */ /* 0x020fe400078e00ff */
[----:B------:R-:W-:Y:S01]  /*3800*/  FFMA.FTZ R64, R55, R16, R64 ;  /* 0x0000001037407223 */ /* 0x000fe20000010040 */
[C---:B------:R-:W-:Y:S01]  /*3810*/  IMAD.U32 R16, R17.reuse, 0x10000, RZ ;  /* 0x0001000011107824 */ /* 0x040fe200078e00ff */
[----:B------:R-:W-:-:S03]  /*3820*/  PRMT R17, R17, 0x7632, R17 ;  /* 0x0000763211117816 */ /* 0x000fc60000000011 */
[----:B------:R-:W-:Y:S01]  /*3830*/  FFMA.FTZ R63, R16, R22, R63 ;  /* 0x00000016103f7223 */ /* 0x000fe2000001003f */
[----:B------:R-:W-:Y:S01]  /*3840*/  PRMT R16, R60, 0x7632, R16 ;  /* 0x000076323c107816 */ /* 0x000fe20000000010 */
[----:B0-----:R-:W0:Y:S01]  /*3850*/  LDS.128 R20, [R0+0x50] ;  /* 0x0000500000147984 */ /* 0x001e220000000c00 */
[----:B------:R-:W-:-:S03]  /*3860*/  SHF.L.U32 R17, R17, 0x10, RZ ;  /* 0x0000001011117819 */ /* 0x000fc600000006ff */
[----:B------:R-:W-:-:S04]  /*3870*/  IMAD.U32 R16, R16, 0x10000, RZ ;  /* 0x0001000010107824 */ /* 0x000fc800078e00ff */
[----:B------:R-:W-:Y:S01]  /*3880*/  FFMA.FTZ R66, R17, R16, R66 ;  /* 0x0000001011427223 */ /* 0x000fe20000010042 */
[C---:B------:R-:W-:Y:S01]  /*3890*/  IMAD.U32 R16, R18.reuse, 0x10000, RZ ;  /* 0x0001000012107824 */ /* 0x040fe200078e00ff */
[----:B------:R-:W-:Y:S01]  /*38a0*/  PRMT R18, R18, 0x7632, R18 ;  /* 0x0000763212127816 */ /* 0x000fe20000000012 */
[----:B------:R-:W-:Y:S01]  /*38b0*/  UMOV UR4, 0xffffffff ;  /* 0xffffffff00047882 */ /* 0x000fe20000000000 */
[----:B--2---:R-:W-:-:S04]  /*38c0*/  IMAD.U32 R17, R59, 0x10000, RZ ;  /* 0x000100003b117824 */ /* 0x004fc800078e00ff */
[----:B------:R-:W-:Y:S01]  /*38d0*/  FFMA.FTZ R65, R16, R17, R65 ;  /* 0x0000001110417223 */ /* 0x000fe20000010041 */
[----:B------:R-:W-:Y:S01]  /*38e0*/  PRMT R16, R59, 0x7632, R16 ;  /* 0x000076323b107816 */ /* 0x000fe20000000010 */
[----:B------:R-:W-:-:S04]  /*38f0*/  IMAD.U32 R17, R18, 0x10000, RZ ;  /* 0x0001000012117824 */ /* 0x000fc800078e00ff */
[----:B------:R-:W-:-:S04]  /*3900*/  IMAD.U32 R16, R16, 0x10000, RZ ;  /* 0x0001000010107824 */ /* 0x000fc800078e00ff */
[----:B------:R-:W-:Y:S01]  /*3910*/  FFMA.FTZ R64, R17, R16, R64 ;  /* 0x0000001011407223 */ /* 0x000fe20000010040 */
[----:B---3--:R-:W-:Y:S01]  /*3920*/  SHF.L.U32 R17, R61, 0x10, RZ ;  /* 0x000000103d117819 */ /* 0x008fe200000006ff */
[C---:B------:R-:W-:Y:S01]  /*3930*/  IMAD.U32 R16, R19.reuse, 0x10000, RZ ;  /* 0x0001000013107824 */ /* 0x040fe200078e00ff */
        /* <DEDUP_REMOVED lines=8> */
[C---:B------:R-:W-:Y:S01]  /*39c0*/  IMAD.U32 R18, R21.reuse, 0x10000, RZ ;  /* 0x0001000015127824 */ /* 0x040fe200078e00ff */
[----:B------:R-:W-:-:S04]  /*39d0*/  PRMT R21, R21, 0x7632, R21 ;  /* 0x0000763215157816 */ /* 0x000fc80000000015 */
[----:B------:R-:W-:Y:S01]  /*39e0*/  SHF.L.U32 R21, R21, 0x10, RZ ;  /* 0x0000001015157819 */ /* 0x000fe200000006ff */
[----:B----4-:R-:W-:-:S04]  /*39f0*/  IMAD.U32 R17, R62, 0x10000, RZ ;  /* 0x000100003e117824 */ /* 0x010fc800078e00ff */
[----:B------:R-:W-:Y:S01]  /*3a00*/  FFMA.FTZ R65, R16, R17, R65 ;  /* 0x0000001110417223 */ /* 0x000fe20000010041 */
[----:B------:R-:W-:Y:S01]  /*3a10*/  PRMT R16, R62, 0x7632, R16 ;  /* 0x000076323e107816 */ /* 0x000fe20000000010 */
[----:B------:R-:W-:-:S04]  /*3a20*/  IMAD.U32 R17, R20, 0x10000, RZ ;  /* 0x0001000014117824 */ /* 0x000fc800078e00ff */
[----:B------:R-:W-:Y:S01]  /*3a30*/  IMAD.U32 R16, R16, 0x10000, RZ ;  /* 0x0001000010107824 */ /* 0x000fe200078e00ff */
[----:B------:R-:W-:Y:S02]  /*3a40*/  SHF.L.U32 R19, R58, 0x10, RZ ;  /* 0x000000103a137819 */ /* 0x000fe400000006ff */
[----:B------:R-:W-:Y:S01]  /*3a50*/  PRMT R20, R54, 0x7632, R20 ;  /* 0x0000763236147816 */ /* 0x000fe20000000014 */
[----:B------:R-:W-:Y:S01]  /*3a60*/  FFMA.FTZ R64, R17, R16, R64 ;  /* 0x0000001011407223 */ /* 0x000fe20000010040 */
[----:B------:R-:W-:Y:S01]  /*3a70*/  PRMT R17, R22, 0x7632, R17 ;  /* 0x0000763216117816 */ /* 0x000fe20000000011 */
[----:B------:R-:W-:Y:S02]  /*3a80*/  FFMA.FTZ R63, R18, R19, R63 ;  /* 0x00000013123f7223 */ /* 0x000fe4000001003f */
[----:B------:R-:W-:Y:S02]  /*3a90*/  IMAD.U32 R20, R20, 0x10000, RZ ;  /* 0x0001000014147824 */ /* 0x000fe400078e00ff */
[----:B------:R-:W-:Y:S01]  /*3aa0*/  IMAD.U32 R19, R17, 0x10000, RZ ;  /* 0x0001000011137824 */ /* 0x000fe200078e00ff */
[----:B------:R-:W-:Y:S01]  /*3ab0*/  PRMT R17, R58, 0x7632, R17 ;  /* 0x000076323a117816 */ /* 0x000fe20000000011 */
[----:B------:R-:W-:-:S02]  /*3ac0*/  IMAD.U32 R22, R22, 0x10000, RZ ;  /* 0x0001000016167824 */ /* 0x000fc400078e00ff */
[----:B------:R-:W-:Y:S02]  /*3ad0*/  IMAD.U32 R54, R54, 0x10000, RZ ;  /* 0x0001000036367824 */ /* 0x000fe400078e00ff */
[----:B------:R-:W-:Y:S01]  /*3ae0*/  FFMA.FTZ R19, R19, R20, R64 ;  /* 0x0000001413137223 */ /* 0x000fe20000010040 */
[C---:B------:R-:W-:Y:S01]  /*3af0*/  PRMT R16, R23.reuse, 0x7632, R16 ;  /* 0x0000763217107816 */ /* 0x040fe20000000010 */
[----:B------:R-:W-:Y:S01]  /*3b00*/  IMAD.U32 R18, R23, 0x10000, RZ ;  /* 0x0001000017127824 */ /* 0x000fe200078e00ff */
[----:B------:R-:W-:Y:S01]  /*3b10*/  PRMT R20, R67, 0x7632, R20 ;  /* 0x0000763243147816 */ /* 0x000fe20000000014 */
[----:B------:R-:W-:Y:S02]  /*3b20*/  IMAD.U32 R17, R17, 0x10000, RZ ;  /* 0x0001000011117824 */ /* 0x000fe400078e00ff */
[----:B------:R-:W-:Y:S01]  /*3b30*/  FFMA.FTZ R22, R22, R54, R65 ;  /* 0x0000003616167223 */ /* 0x000fe20000010041 */
[----:B------:R-:W-:Y:S02]  /*3b40*/  IMAD.U32 R67, R67, 0x10000, RZ ;  /* 0x0001000043437824 */ /* 0x000fe400078e00ff */
[----:B------:R-:W-:Y:S01]  /*3b50*/  FFMA.FTZ R17, R21, R17, R66 ;  /* 0x0000001115117223 */ /* 0x000fe20000010042 */
[----:B------:R-:W-:-:S02]  /*3b60*/  IMAD.U32 R16, R16, 0x10000, RZ ;  /* 0x0001000010107824 */ /* 0x000fc400078e00ff */
        /* <DEDUP_REMOVED lines=8> */
.L_x_19068:
[----:B------:R-:W-:Y:S01]  /*3bf0*/  ISETP.NE.AND P0, PT, R45, RZ, PT ;  /* 0x000000ff2d00720c */ /* 0x000fe20003f05270 */
[----:B-1----:R-:W-:Y:S01]  /*3c00*/  FADD.FTZ R17, R16, R17 ;  /* 0x0000001110117221 */ /* 0x002fe20000010000 */
[----:B------:R-:W-:Y:S01]  /*3c10*/  VIADD R48, R48, 0x4 ;  /* 0x0000000430307836 */ /* 0x000fe20000000000 */
[----:B------:R-:W-:Y:S01]  /*3c20*/  I2FP.F32.S32 R19, R47 ;  /* 0x0000002f00137245 */ /* 0x000fe20000201400 */
[----:B------:R-:W-:Y:S01]  /*3c30*/  BSSY B1, `(.L_x_19019) ;  /* 0x0000009000017945 */ /* 0x000fe20003800000 */
[----:B0-----:R-:W-:Y:S02]  /*3c40*/  FMUL.FTZ R16, R17, UR13 ;  /* 0x0000000d11107c20 */ /* 0x001fe40008410000 */
[----:B------:R-:W-:Y:S02]  /*3c50*/  ISETP.GE.AND P1, PT, R48, R5, PT ;  /* 0x000000053000720c */ /* 0x000fe40003f26270 */
[----:B------:R-:W-:-:S04]  /*3c60*/  FFMA.FTZ R19, R19, R49, R16 ;  /* 0x0000003113137223 */ /* 0x000fc80000010010 */
[----:B------:R-:W-:Y:S07]  /*3c70*/  @P0 BRA `(.L_x_19020) ;  /* 0x0000000000100947 */ /* 0x000fee0003800000 */
[----:B------:R-:W-:-:S04]  /*3c80*/  ISETP.GE.AND P0, PT, R53, R46, PT ;  /* 0x0000002e3500720c */ /* 0x000fc80003f06270 */
[----:B------:R-:W-:-:S05]  /*3c90*/  FSEL R17, R19, RZ, !P0 ;  /* 0x000000ff13117208 */ /* 0x000fca0004000000 */
[----:B------:R0:W-:Y:S04]  /*3ca0*/  STS [R52], R17 ;  /* 0x0000001134007388 */ /* 0x0001e80000000800 */
[----:B------:R-:W-:-:S07]  /*3cb0*/  @!P0 FMNMX.FTZ R44, R44, R19, !PT ;  /* 0x000000132c2c8209 */ /* 0x000fce0007810000 */
.L_x_19020:
[----:B------:R-:W-:Y:S05]  /*3cc0*/  BSYNC B1 ;  /* 0x0000000000017941 */ /* 0x000fea0003800000 */
.L_x_19019:
[----:B------:R-:W-:Y:S01]  /*3cd0*/  IADD3 R50, P0, R50, 0x10, RZ ;  /* 0x0000001032327810 */ /* 0x000fe20007f1e0ff */
[----:B0-----:R-:W-:Y:S01]  /*3ce0*/  VIADD R52, R52, 0x100 ;  /* 0x0000010034347836 */ /* 0x001fe20000000000 */
[----:B------:R-:W-:Y:S01]  /*3cf0*/  IADD3 R53, R53, 0x40, RZ ;  /* 0x0000004035357810 */ /* 0x000fe20007ffe0ff */
[----:B------:R-:W-:Y:S02]  /*3d00*/  VIADD R47, R47, 0x40 ;  /* 0x000000402f2f7836 */ /* 0x000fe40000000000 */
[----:B------:R-:W-:Y:S01]  /*3d10*/  IMAD.X R51, RZ, RZ, R51, P0 ;  /* 0x000000ffff337224 */ /* 0x000fe200000e0633 */
[----:B------:R-:W-:Y:S07]  /*3d20*/  @!P1 BRA `(.L_x_19021) ;  /* 0xffffffe800c49947 */ /* 0x000fee000383ffff */
.L_x_19012:
[----:B------:R-:W-:Y:S05]  /*3d30*/  BSYNC B0 ;  /* 0x0000000000007941 */ /* 0x000fea0003800000 */
.L_x_19011:
        /* <DEDUP_REMOVED lines=14> */
.L_x_19074:
        /* <DEDUP_REMOVED lines=10> */
[----:B------:R-:W-:Y:S02]  /*3ec0*/  ISETP.GT.AND P0, PT, R0, 0x3, PT ;  /* 0x000000030000780c */ /* 0x000fe40003f04270 */
[----:B-1----:R-:W-:-:S03]  /*3ed0*/  MOV R8, 0xff7fffff ;  /* 0xff7fffff00087802 */ /* 0x002fc60000000f00 */
[----:B------:R-:W-:Y:S08]  /*3ee0*/  BSSY B0, `(.L_x_19023) ;  /* 0x00000f5000007945 */ /* 0x000ff00003800000 */
[----:B------:R-:W1:Y:S01]  /*3ef0*/  @!P0 S2R R3, SR_CgaCtaId ;  /* 0x0000000000038919 */ /* 0x000e620000008800 */
[----:B------:R-:W-:-:S05]  /*3f00*/  @!P0 MOV R2, 0x400 ;  /* 0x0000040000028802 */ /* 0x000fca0000000f00 */
[----:B------:R-:W-:-:S05]  /*3f10*/  @!P0 VIADD R2, R2, 0xc0 ;  /* 0x000000c002028836 */ /* 0x000fca0000000000 */
[----:B-1----:R-:W-:Y:S01]  /*3f20*/  @!P0 LEA R3, R3, R2, 0x18 ;  /* 0x0000000203038211 */ /* 0x002fe200078ec0ff */
[----:B------:R-:W-:-:S04]  /*3f30*/  VIADD R2, R46, 0xf ;  /* 0x0000000f2e027836 */ /* 0x000fc80000000000 */
[----:B0-----:R-:W-:Y:S01]  /*3f40*/  @!P0 IMAD R9, R0, 0x4, R3 ;  /* 0x0000000400098824 */ /* 0x001fe200078e0203 */
[----:B------:R-:W-:-:S04]  /*3f50*/  SHF.R.S32.HI R11, RZ, 0x1f, R2 ;  /* 0x0000001fff0b7819 */ /* 0x000fc80000011402 */
[----:B------:R-:W0:Y:S01]  /*3f60*/  @!P0 LDS R8, [R9] ;  /* 0x0000000009088984 */ /* 0x000e220000000800 */
[----:B------:R-:W-:-:S04]  /*3f70*/  LEA.HI R11, R11, R2, RZ, 0x4 ;  /* 0x000000020b0b7211 */ /* 0x000fc800078f20ff */
[----:B------:R-:W-:-:S04]  /*3f80*/  LOP3.LUT R11, R11, 0xfffffff0, RZ, 0xc0, !PT ;  /* 0xfffffff00b0b7812 */ /* 0x000fc800078ec0ff */
[----:B------:R-:W-:-:S04]  /*3f90*/  VIMNMX R2, R46, R11, PT ;  /* 0x0000000b2e027248 */ /* 0x000fc80003fe0100 */
        /* <DEDUP_REMOVED lines=24> */
.L_x_19027:
        /* <DEDUP_REMOVED lines=11> */
.L_x_19026:
[----:B------:R-:W-:Y:S05]  /*41d0*/  BSYNC B1 ;  /* 0x0000000000017941 */ /* 0x000fea0003800000 */
.L_x_19025:
        /* <DEDUP_REMOVED lines=14> */
.L_x_19030:
        /* <DEDUP_REMOVED lines=100> */
.L_x_19029:
[----:B------:R-:W-:Y:S05]  /*4900*/  BSYNC B1 ;  /* 0x0000000000017941 */ /* 0x000fea0003800000 */
.L_x_19028:
        /* <DEDUP_REMOVED lines=55> */
.L_x_19032:
[----:B------:R-:W-:Y:S05]  /*4c80*/  BSYNC B1 ;  /* 0x0000000000017941 */ /* 0x000fea0003800000 */
.L_x_19031:
        /* <DEDUP_REMOVED lines=26> */
.L_x_19024:
[----:B------:R-:W-:Y:S05]  /*4e30*/  BSYNC B0 ;  /* 0x0000000000007941 */ /* 0x000fea0003800000 */
.L_x_19023:
        /* <DEDUP_REMOVED lines=50> */
.L_x_19037:
        /* <DEDUP_REMOVED lines=8> */
.L_x_19036:
[----:B------:R-:W-:Y:S05]  /*51e0*/  BSYNC B1 ;  /* 0x0000000000017941 */ /* 0x000fea0003800000 */
.L_x_19035:
        /* <DEDUP_REMOVED lines=14> */
.L_x_19040:
        /* <DEDUP_REMOVED lines=31> */
[----:B------:R-:W-:-:S03]  /*54c0*/  FMUL.FTZ R27, R3, R28 ;  /* 0x0000001c031b7220 */ /* 0x000fc60000410000 */
[----:B------:R3:W-:Y:S01]  /*54d0*/  STS [R8+0x400], R19 ;  /* 0x0004001308007388 */ /* 0x0007e20000000800 */
[----:B------:R-:W-:-:S03]  /*54e0*/  FMUL.FTZ R29, R3, R30 ;  /* 0x0000001e031d7220 */ /* 0x000fc60000410000 */
[----:B------:R4:W-:Y:S01]  /*54f0*/  STS [R8+0x600], R21 ;  /* 0x0006001508007388 */ /* 0x0009e20000000800 */
        /* <DEDUP_REMOVED lines=17> */
.L_x_19039:
[----:B------:R-:W-:Y:S05]  /*5610*/  BSYNC B1 ;  /* 0x0000000000017941 */ /* 0x000fea0003800000 */
.L_x_19038:
        /* <DEDUP_REMOVED lines=31> */
.L_x_19042:
[----:B------:R-:W-:Y:S05]  /*5810*/  BSYNC B1 ;  /* 0x0000000000017941 */ /* 0x000fea0003800000 */
.L_x_19041:
        /* <DEDUP_REMOVED lines=14> */
.L_x_19034:
[----:B------:R-:W-:Y:S05]  /*5900*/  BSYNC B0 ;  /* 0x0000000000007941 */ /* 0x000fea0003800000 */
.L_x_19033:
        /* <DEDUP_REMOVED lines=8> */
[----:B------:R-:W-:Y:S06]  /*5990*/  BRA `(.L_x_19045) ;  /* 0x0000001c00187947 */ /* 0x000fec0003800000 */
.L_x_19044:
[----:B------:R-:W0:Y:S01]  /*59a0*/  S2UR UR4, SR_CTAID.Y ;  /* 0x00000000000479c3 */ /* 0x000e220000002600 */
[----:B------:R-:W-:Y:S01]  /*59b0*/  ULDC.64 UR6, c[0x0][0x238] ;  /* 0x00008e0000067ab9 */ /* 0x000fe20000000a00 */
[----:B------:R-:W-:Y:S02]  /*59c0*/  IADD3 R60, -R4, -0x1, R5 ;  /* 0xffffffff043c7810 */ /* 0x000fe40007ffe105 */
[----:B------:R-:W-:Y:S02]  /*59d0*/  CS2R R26, SRZ ;  /* 0x00000000001a7805 */ /* 0x000fe4000001ff00 */
[----:B------:R-:W-:Y:S02]  /*59e0*/  CS2R R24, SRZ ;  /* 0x0000000000187805 */ /* 0x000fe4000001ff00 */
[----:B------:R-:W-:Y:S02]  /*59f0*/  CS2R R22, SRZ ;  /* 0x0000000000167805 */ /* 0x000fe4000001ff00 */
[----:B------:R-:W-:Y:S01]  /*5a00*/  MOV R42, R4 ;  /* 0x00000004002a7202 */ /* 0x000fe20000000f00 */
[----:B------:R-:W0:Y:S08]  /*5a10*/  LDC R2, c[0x0][0x248] ;  /* 0x00009200ff027b82 */ /* 0x000e300000000800 */
[----:B------:R-:W2:Y:S08]  /*5a20*/  S2UR UR5, SR_CgaCtaId ;  /* 0x00000000000579c3 */ /* 0x000eb00000008800 */
[----:B------:R-:W3:Y:S01]  /*5a30*/  LDC R41, c[0x0][0x25c] ;  /* 0x00009700ff297b82 */ /* 0x000ee20000000800 */
[----:B01----:R-:W-:Y:S01]  /*5a40*/  IMAD R3, R2, UR4, RZ ;  /* 0x0000000402037c24 */ /* 0x003fe2000f8e02ff */
[----:B------:R-:W-:Y:S01]  /*5a50*/  SHF.R.S32.HI R2, RZ, 0x1f, R4 ;  /* 0x0000001fff027819 */ /* 0x000fe20000011404 */
[----:B------:R-:W-:-:S02]  /*5a60*/  UMOV UR4, 0x400 ;  /* 0x0000040000047882 */ /* 0x000fc40000000000 */
[----:B------:R-:W-:Y:S01]  /*5a70*/  UIADD3 UR4, UR4, 0xe0, URZ ;  /* 0x000000e004047890 */ /* 0x000fe2000fffe03f */
[----:B------:R-:W-:-:S03]  /*5a80*/  IADD3 R21, P0, R4, R3, RZ ;  /* 0x0000000304157210 */ /* 0x000fc60007f1e0ff */
[----:B--2---:R-:W-:Y:S01]  /*5a90*/  ULEA UR4, UR5, UR4, 0x18 ;  /* 0x0000000405047291 */ /* 0x004fe2000f8ec03f */
[----:B------:R-:W-:Y:S02]  /*5aa0*/  LEA.HI.X.SX32 R2, R3, R2, 0x1, P0 ;  /* 0x0000000203027211 */ /* 0x000fe400000f0eff */
[----:B------:R-:W-:Y:S01]  /*5ab0*/  LEA R20, P0, R21, UR6, 0x2 ;  /* 0x0000000615147c11 */ /* 0x000fe2000f8010ff */
[----:B------:R-:W-:-:S03]  /*5ac0*/  ULDC UR6, c[0x0][0x260] ;  /* 0x0000980000067ab9 */ /* 0x000fc60000000800 */
[----:B------:R-:W-:Y:S02]  /*5ad0*/  LEA.HI.X R21, R21, UR7, R2, 0x2, P0 ;  /* 0x0000000715157c11 */ /* 0x000fe400080f1402 */
[----:B------:R-:W-:Y:S02]  /*5ae0*/  LEA.HI R2, R0, R0, RZ, 0x1 ;  /* 0x0000000000027211 */ /* 0x000fe400078f08ff */
[----:B---3--:R-:W-:Y:S02]  /*5af0*/  SHF.R.S32.HI R41, RZ, 0x1f, R41 ;  /* 0x0000001fff297819 */ /* 0x008fe40000011429 */
[C---:B------:R-:W-:Y:S01]  /*5b00*/  LOP3.LUT R3, R2.reuse, 0xfffffffe, RZ, 0xc0, !PT ;  /* 0xfffffffe02037812 */ /* 0x040fe200078ec0ff */
[----:B------:R-:W-:Y:S02]  /*5b10*/  IMAD.SHL.U32 R8, R2, 0x8, RZ ;  /* 0x0000000802087824 */ /* 0x000fe400078e00ff */
[----:B------:R-:W-:Y:S02]  /*5b20*/  IMAD R2, R6, UR6, RZ ;  /* 0x0000000606027c24 */ /* 0x000fe4000f8e02ff */
[----:B------:R-:W-:Y:S01]  /*5b30*/  IMAD.IADD R3, R0, 0x1, -R3 ;  /* 0x0000000100037824 */ /* 0x000fe200078e0a03 */
[----:B------:R-:W-:-:S03]  /*5b40*/  LOP3.LUT R8, R8, 0xfffffff0, RZ, 0xc0, !PT ;  /* 0xfffffff008087812 */ /* 0x000fc600078ec0ff */
[----:B------:R-:W-:Y:S02]  /*5b50*/  IMAD R38, R4, 0x2, R3 ;  /* 0x0000000204267824 */ /* 0x000fe400078e0203 */
[----:B------:R-:W-:Y:S01]  /*5b60*/  IMAD.SHL.U32 R39, R3, 0x8, RZ ;  /* 0x0000000803277824 */ /* 0x000fe200078e00ff */
[----:B------:R-:W-:Y:S02]  /*5b70*/  SHF.R.S32.HI R3, RZ, 0x1f, R2 ;  /* 0x0000001fff037819 */ /* 0x000fe40000011402 */
[----:B------:R-:W-:Y:S01]  /*5b80*/  LEA R38, R38, UR4, 0x5 ;  /* 0x0000000426267c11 */ /* 0x000fe2000f8e28ff */
[----:B------:R-:W-:Y:S02]  /*5b90*/  IMAD.IADD R40, R39, 0x1, R8 ;  /* 0x0000000127287824 */ /* 0x000fe400078e0208 */
[----:B------:R-:W-:Y:S02]  /*5ba0*/  IMAD R39, R4, 0x10, R39 ;  /* 0x0000001004277824 */ /* 0x000fe400078e0227 */
[----:B------:R-:W-:Y:S01]  /*5bb0*/  VIADD R38, R38, 0x10 ;  /* 0x0000001026267836 */ /* 0x000fe20000000000 */
[C---:B------:R-:W-:Y:S01]  /*5bc0*/  IADD3 R34, R40.reuse, 0x500, RZ ;  /* 0x0000050028227810 */ /* 0x040fe20007ffe0ff */
[----:B------:R-:W-:-:S02]  /*5bd0*/  VIADD R37, R40, 0x200 ;  /* 0x0000020028257836 */ /* 0x000fc40000000000 */
[C---:B------:R-:W-:Y:S02]  /*5be0*/  VIADD R36, R40.reuse, 0x300 ;  /* 0x0000030028247836 */ /* 0x040fe40000000000 */
[----:B------:R-:W-:-:S07]  /*5bf0*/  VIADD R35, R40, 0x400 ;  /* 0x0000040028237836 */ /* 0x000fce0000000000 */
.L_x_19058:
        /* <DEDUP_REMOVED lines=10> */
[-C--:B------:R-:W-:Y:S02]  /*5ca0*/  IADD3 R9, P3, R35, R8.reuse, RZ ;  /* 0x0000000823097210 */ /* 0x080fe40007f7e0ff */
[----:B------:R-:W-:Y:S02]  /*5cb0*/  LEA.HI.X.SX32 R13, R37, R17, 0x1, P1 ;  /* 0x00000011250d7211 */ /* 0x000fe400008f0eff */
[----:B------:R-:W-:-:S02]  /*5cc0*/  IADD3 R11, P1, R36, R8, RZ ;  /* 0x00000008240b7210 */ /* 0x000fc40007f3e0ff */
[----:B------:R-:W-:Y:S02]  /*5cd0*/  IADD3 R6, P2, R34, R8, RZ ;  /* 0x0000000822067210 */ /* 0x000fe40007f5e0ff */
[----:B------:R-:W-:Y:S02]  /*5ce0*/  LEA.HI.X R13, R10, R19, R13, 0x1, P4 ;  /* 0x000000130a0d7211 */ /* 0x000fe400020f0c0d */
[-C--:B------:R-:W-:Y:S02]  /*5cf0*/  LEA.HI.X.SX32 R32, R40, R17.reuse, 0x1, P0 ;  /* 0x0000001128207211 */ /* 0x080fe400000f0eff */
[-C--:B------:R-:W-:Y:S01]  /*5d00*/  LEA R16, P5, R15, R18.reuse, 0x1 ;  /* 0x000000120f107211 */ /* 0x080fe200078a08ff */
[----:B-----5:R-:W5:Y:S01]  /*5d10*/  LDG.E.CONSTANT R33, desc[UR10][R12.64] ;  /* 0x0000000a0c217981 */ /* 0x020f62000c1e9900 */
[-C--:B------:R-:W-:Y:S02]  /*5d20*/  LEA R10, P4, R11, R18.reuse, 0x1 ;  /* 0x000000120b0a7211 */ /* 0x080fe400078808ff */
[----:B------:R-:W-:Y:S01]  /*5d30*/  LEA R8, P0, R9, R18, 0x1 ;  /* 0x0000001209087211 */ /* 0x000fe200078008ff */
[----:B------:R-:W5:Y:S01]  /*5d40*/  LDG.E.CONSTANT R31, desc[UR10][R12.64+0x8] ;  /* 0x0000080a0c1f7981 */ /* 0x000f62000c1e9900 */
[----:B------:R-:W-:-:S02]  /*5d50*/  LEA.HI.X.SX32 R30, R36, R17, 0x1, P1 ;  /* 0x00000011241e7211 */ /* 0x000fc400008f0eff */
[-C--:B------:R-:W-:Y:S02]  /*5d60*/  LEA.HI.X.SX32 R28, R35, R17.reuse, 0x1, P3 ;  /* 0x00000011231c7211 */ /* 0x080fe400018f0eff */
[----:B------:R-:W-:Y:S02]  /*5d70*/  LEA R18, P6, R6, R18, 0x1 ;  /* 0x0000001206127211 */ /* 0x000fe400078c08ff */
[----:B------:R-:W-:Y:S02]  /*5d80*/  LEA.HI.X.SX32 R14, R34, R17, 0x1, P2 ;  /* 0x00000011220e7211 */ /* 0x000fe400010f0eff */
        /* <DEDUP_REMOVED lines=46> */
[C---:B------:R-:W-:Y:S02]  /*6070*/  PRMT R13, R58.reuse, 0x7632, R13 ;  /* 0x000076323a0d7816 */ /* 0x040fe4000000000d */
        /* <DEDUP_REMOVED lines=18> */
.L_x_19047:
[----:B------:R-:W-:Y:S05]  /*61a0*/  BSYNC B1 ;  /* 0x0000000000017941 */ /* 0x000fea0003800000 */
.L_x_19046:
        /* <DEDUP_REMOVED lines=18> */
[----:B------:R-:W-:Y:S02]  /*62d0*/  IMAD.U32 R11, R11, 0x10000, RZ ;  /* 0x000100000b0b7824 */ /* 0x000fe400078e00ff */
[----:B------:R-:W-:Y:S01]  /*62e0*/  FADD.FTZ R17, R16, R17 ;  /* 0x0000001110117221 */ /* 0x000fe20000010000 */
[----:B------:R-:W-:Y:S01]  /*62f0*/  FADD.FTZ R14, R19, R14 ;  /* 0x0000000e130e7221 */ /* 0x000fe20000010000 */
[----:B------:R-:W-:-:S03]  /*6300*/  FADD.FTZ R11, R18, R11 ;  /* 0x0000000b120b7221 */ /* 0x000fc60000010000 */
        /* <DEDUP_REMOVED lines=33> */
.L_x_19049:
[----:B------:R-:W-:Y:S05]  /*6520*/  BSYNC B1 ;  /* 0x0000000000017941 */ /* 0x000fea0003800000 */
.L_x_19048:
[----:B------:R-:W-:Y:S01]  /*6530*/  HFMA2.MMA.BF16_V2 R14, R9, R54, -RZ ;  /* 0x00000036090e7235 */ /* 0x000fe200003000ff */
[----:B------:R-:W-:Y:S02]  /*6540*/  HMUL2.BF16_V2 R53, R8, R53 ;  /* 0x0000003508357232 */ /* 0x000fe40000200000 */
[----:B------:R-:W-:Y:S01]  /*6550*/  FADD.FTZ R22, R11, R22 ;  /* 0x000000160b167221 */ /* 0x000fe20000010000 */
[----:B------:R-:W-:Y:S01]  /*6560*/  HFMA2.MMA.BF16_V2 R56, R10, R56, -RZ ;  /* 0x000000380a387235 */ /* 0x000fe200003000ff */
[----:B------:R-:W-:Y:S01]  /*6570*/  HMUL2.BF16_V2 R16, R12, R55 ;  /* 0x000000370c107232 */ /* 0x000fe20000200000 */
[----:B------:R-:W-:Y:S01]  /*6580*/  BSSY B1, `(.L_x_19050) ;  /* 0x0000032000017945 */ /* 0x000fe20003800000 */
[C---:B------:R-:W-:Y:S02]  /*6590*/  PRMT R11, R53.reuse, 0x7610, R11 ;  /* 0x00007610350b7816 */ /* 0x040fe4000000000b */
[----:B------:R-:W-:Y:S02]  /*65a0*/  PRMT R13, R53, 0x7632, R13 ;  /* 0x00007632350d7816 */ /* 0x000fe4000000000d */
[----:B------:R-:W-:Y:S01]  /*65b0*/  PRMT R15, R14, 0x7632, R15 ;  /* 0x000076320e0f7816 */ /* 0x000fe2000000000f */
[----:B------:R-:W-:Y:S01]  /*65c0*/  IMAD.U32 R11, R11, 0x10000, RZ ;  /* 0x000100000b0b7824 */ /* 0x000fe200078e00ff */
[C---:B------:R-:W-:Y:S01]  /*65d0*/  PRMT R17, R16.reuse, 0x7632, R17 ;  /* 0x0000763210117816 */ /* 0x040fe20000000011 */
[----:B------:R-:W-:Y:S01]  /*65e0*/  IMAD.U32 R18, R13, 0x10000, RZ ;  /* 0x000100000d127824 */ /* 0x000fe200078e00ff */
[----:B------:R-:W-:Y:S01]  /*65f0*/  SHF.L.U32 R19, R16, 0x10, RZ ;  /* 0x0000001010137819 */ /* 0x000fe200000006ff */
[----:B------:R-:W-:-:S02]  /*6600*/  IMAD.U32 R14, R14, 0x10000, RZ ;  /* 0x000100000e0e7824 */ /* 0x000fc400078e00ff */
[----:B------:R-:W-:Y:S02]  /*6610*/  IMAD.U32 R15, R15, 0x10000, RZ ;  /* 0x000100000f0f7824 */ /* 0x000fe400078e00ff */
[----:B------:R-:W-:Y:S01]  /*6620*/  FADD.FTZ R13, R11, R18 ;  /* 0x000000120b0d7221 */ /* 0x000fe20000010000 */
[----:B------:R-:W-:Y:S01]  /*6630*/  PRMT R11, R56, 0x7610, R11 ;  /* 0x00007610380b7816 */ /* 0x000fe2000000000b */
[----:B------:R-:W-:Y:S02]  /*6640*/  IMAD.U32 R54, R17, 0x10000, RZ ;  /* 0x0001000011367824 */ /* 0x000fe400078e00ff */
[--C-:B------:R-:W-:Y:S01]  /*6650*/  FADD.FTZ R16, R14, R15.reuse ;  /* 0x0000000f0e107221 */ /* 0x100fe20000010000 */
[----:B------:R-:W-:Y:S01]  /*6660*/  PRMT R15, R56, 0x7632, R15 ;  /* 0x00007632380f7816 */ /* 0x000fe2000000000f */
[----:B------:R-:W-:Y:S02]  /*6670*/  FADD.FTZ R14, R19, R54 ;  /* 0x00000036130e7221 */ /* 0x000fe40000010000 */
[----:B------:R-:W-:Y:S01]  /*6680*/  FADD.FTZ R13, R13, R16 ;  /* 0x000000100d0d7221 */ /* 0x000fe20000010000 */
[----:B------:R-:W-:-:S02]  /*6690*/  IMAD.U32 R11, R11, 0x10000, RZ ;  /* 0x000100000b0b7824 */ /* 0x000fc400078e00ff */
        /* <DEDUP_REMOVED lines=32> */
.L_x_19051:
[----:B------:R-:W-:Y:S05]  /*68a0*/  BSYNC B1 ;  /* 0x0000000000017941 */ /* 0x000fea0003800000 */
.L_x_19050:
[----:B------:R-:W-:Y:S01]  /*68b0*/  FADD.FTZ R11, R11, R16 ;  /* 0x000000100b0b7221 */ /* 0x000fe20000010000 */
[----:B------:R-:W-:Y:S01]  /*68c0*/  HFMA2.MMA.BF16_V2 R16, R9, R32, -RZ ;  /* 0x0000002009107235 */ /* 0x000fe200003000ff */
[----:B------:R-:W-:Y:S02]  /*68d0*/  HMUL2.BF16_V2 R33, R8, R33 ;  /* 0x0000002108217232 */ /* 0x000fe40000200000 */
[----:B------:R-:W-:Y:S01]  /*68e0*/  FADD.FTZ R14, R13, R14 ;  /* 0x0000000e0d0e7221 */ /* 0x000fe20000010000 */
[----:B------:R-:W-:Y:S01]  /*68f0*/  HMUL2.BF16_V2 R18, R12, R31 ;  /* 0x0000001f0c127232 */ /* 0x000fe20000200000 */
[----:B------:R-:W-:Y:S01]  /*6900*/  HFMA2.MMA.BF16_V2 R30, R10, R30, -RZ ;  /* 0x0000001e0a1e7235 */ /* 0x000fe200003000ff */
[----:B------:R-:W-:Y:S01]  /*6910*/  BSSY B1, `(.L_x_19052) ;  /* 0x0000032000017945 */ /* 0x000fe20003800000 */
[C---:B------:R-:W-:Y:S02]  /*6920*/  PRMT R13, R33.reuse, 0x7610, R13 ;  /* 0x00007610210d7816 */ /* 0x040fe4000000000d */
[----:B------:R-:W-:-:S02]  /*6930*/  PRMT R15, R33, 0x7632, R15 ;  /* 0x00007632210f7816 */ /* 0x000fc4000000000f */
[----:B------:R-:W-:Y:S01]  /*6940*/  PRMT R17, R16, 0x7632, R17 ;  /* 0x0000763210117816 */ /* 0x000fe20000000011 */
[----:B------:R-:W-:Y:S01]  /*6950*/  IMAD.U32 R13, R13, 0x10000, RZ ;  /* 0x000100000d0d7824 */ /* 0x000fe200078e00ff */
[----:B------:R-:W-:Y:S01]  /*6960*/  PRMT R19, R18, 0x7632, R19 ;  /* 0x0000763212137816 */ /* 0x000fe20000000013 */
[----:B------:R-:W-:Y:S01]  /*6970*/  IMAD.U32 R32, R15, 0x10000, RZ ;  /* 0x000100000f207824 */ /* 0x000fe200078e00ff */
[----:B------:R-:W-:Y:S01]  /*6980*/  SHF.L.U32 R17, R17, 0x10, RZ ;  /* 0x0000001011117819 */ /* 0x000fe200000006ff */
[----:B------:R-:W-:Y:S01]  /*6990*/  IMAD.U32 R16, R16, 0x10000, RZ ;  /* 0x0001000010107824 */ /* 0x000fe200078e00ff */
[----:B------:R-:W-:Y:S01]  /*69a0*/  PRMT R15, R30, 0x7632, R15 ;  /* 0x000076321e0f7816 */ /* 0x000fe2000000000f */
[----:B------:R-:W-:Y:S01]  /*69b0*/  FADD.FTZ R32, R13, R32 ;  /* 0x000000200d207221 */ /* 0x000fe20000010000 */
[----:B------:R-:W-:Y:S01]  /*69c0*/  IMAD.U32 R18, R18, 0x10000, RZ ;  /* 0x0001000012127824 */ /* 0x000fe200078e00ff */
[----:B------:R-:W-:Y:S01]  /*69d0*/  PRMT R13, R30, 0x7610, R13 ;  /* 0x000076101e0d7816 */ /* 0x000fe2000000000d */
[----:B------:R-:W-:-:S02]  /*69e0*/  IMAD.U32 R19, R19, 0x10000, RZ ;  /* 0x0001000013137824 */ /* 0x000fc400078e00ff */
[----:B------:R-:W-:Y:S02]  /*69f0*/  FADD.FTZ R17, R16, R17 ;  /* 0x0000001110117221 */ /* 0x000fe40000010000 */
        /* <DEDUP_REMOVED lines=35> */
.L_x_19053:
[----:B------:R-:W-:Y:S05]  /*6c30*/  BSYNC B1 ;  /* 0x0000000000017941 */ /* 0x000fea0003800000 */
.L_x_19052:
        /* <DEDUP_REMOVED lines=42> */
.L_x_19055:
[----:B------:R-:W-:Y:S05]  /*6ee0*/  BSYNC B1 ;  /* 0x0000000000017941 */ /* 0x000fea0003800000 */
.L_x_19054:
[----:B------:R-:W-:Y:S01]  /*6ef0*/  SHF.L.U32 R15, R15, 0x10, RZ ;  /* 0x000000100f0f7819 */ /* 0x000fe200000006ff */
[----:B------:R-:W-:Y:S01]  /*6f00*/  IMAD.U32 R6, R6, 0x10000, RZ ;  /* 0x0001000006067824 */ /* 0x000fe200078e00ff */
[----:B------:R-:W-:Y:S01]  /*6f10*/  HFMA2.MMA.BF16_V2 R45, R8, R45, -RZ ;  /* 0x0000002d082d7235 */ /* 0x000fe200003000ff */
[----:B------:R-:W-:Y:S02]  /*6f20*/  IMAD.U32 R19, R19, 0x10000, RZ ;  /* 0x0001000013137824 */ /* 0x000fe400078e00ff */
[----:B------:R-:W-:Y:S02]  /*6f30*/  HMUL2.BF16_V2 R44, R9, R44 ;  /* 0x0000002c092c7232 */ /* 0x000fe40000200000 */
[----:B------:R-:W-:Y:S02]  /*6f40*/  IMAD.U32 R28, R28, 0x10000, RZ ;  /* 0x000100001c1c7824 */ /* 0x000fe400078e00ff */
[----:B------:R-:W-:Y:S01]  /*6f50*/  FADD.FTZ R15, R6, R15 ;  /* 0x0000000f060f7221 */ /* 0x000fe20000010000 */
[----:B------:R-:W-:-:S02]  /*6f60*/  IMAD.U32 R17, R17, 0x10000, RZ ;  /* 0x0001000011117824 */ /* 0x000fc400078e00ff */
[----:B------:R-:W-:Y:S01]  /*6f70*/  FADD.FTZ R14, R14, R11 ;  /* 0x0000000b0e0e7221 */ /* 0x000fe20000010000 */
[--C-:B------:R-:W-:Y:S01]  /*6f80*/  FADD.FTZ R6, R19, R28.reuse ;  /* 0x0000001c13067221 */ /* 0x100fe20000010000 */
[----:B------:R-:W-:Y:S01]  /*6f90*/  PRMT R28, R44, 0x7610, R28 ;  /* 0x000076102c1c7816 */ /* 0x000fe2000000001c */
[----:B------:R-:W-:Y:S01]  /*6fa0*/  IMAD.U32 R18, R18, 0x10000, RZ ;  /* 0x0001000012127824 */ /* 0x000fe200078e00ff */
[----:B------:R-:W-:Y:S01]  /*6fb0*/  PRMT R29, R44, 0x7632, R29 ;  /* 0x000076322c1d7816 */ /* 0x000fe2000000001d */
[----:B------:R-:W-:Y:S01]  /*6fc0*/  FADD.FTZ R13, R16, R13 ;  /* 0x0000000d100d7221 */ /* 0x000fe20000010000 */
[----:B------:R-:W-:Y:S01]  /*6fd0*/  PRMT R19, R45, 0x7632, R19 ;  /* 0x000076322d137816 */ /* 0x000fe20000000013 */
[----:B------:R-:W-:Y:S01]  /*6fe0*/  FADD.FTZ R18, R17, R18 ;  /* 0x0000001211127221 */ /* 0x000fe20000010000 */
[----:B------:R-:W-:Y:S01]  /*6ff0*/  IMAD.U32 R28, R28, 0x10000, RZ ;  /* 0x000100001c1c7824 */ /* 0x000fe200078e00ff */
[----:B------:R-:W-:Y:S01]  /*7000*/  PRMT R17, R45, 0x7610, R17 ;  /* 0x000076102d117816 */ /* 0x000fe20000000011 */
[----:B------:R-:W-:Y:S01]  /*7010*/  IMAD.U32 R29, R29, 0x10000, RZ ;  /* 0x000100001d1d7824 */ /* 0x000fe200078e00ff */
[----:B------:R-:W-:Y:S01]  /*7020*/  SHF.L.U32 R30, R19, 0x10, RZ ;  /* 0x00000010131e7819 */ /* 0x000fe200000006ff */
[----:B------:R-:W-:Y:S01]  /*7030*/  FADD.FTZ R19, R15, R18 ;  /* 0x000000120f137221 */ /* 0x000fe20000010000 */
[C---:B------:R-:W-:Y:S01]  /*7040*/  HFMA2.MMA.BF16_V2 R15, R10.reuse, R47, -RZ ;  /* 0x0000002f0a0f7235 */ /* 0x040fe200003000ff */
[----:B------:R-:W-:Y:S01]  /*7050*/  FADD.FTZ R32, R28, R29 ;  /* 0x0000001d1c207221 */ /* 0x000fe20000010000 */
[----:B------:R-:W-:Y:S01]  /*7060*/  HFMA2.MMA.BF16_V2 R29, R10, R51, -RZ ;  /* 0x000000330a1d7235 */ /* 0x000fe200003000ff */
[----:B------:R-:W-:-:S02]  /*7070*/  HMUL2.BF16_V2 R18, R12, R43 ;  /* 0x0000002b0c127232 */ /* 0x000fc40000200000 */
[----:B------:R-:W-:Y:S02]  /*7080*/  IMAD.U32 R17, R17, 0x10000, RZ ;  /* 0x0001000011117824 */ /* 0x000fe400078e00ff */
[----:B------:R-:W-:Y:S01]  /*7090*/  FADD.FTZ R6, R19, R6 ;  /* 0x0000000613067221 */ /* 0x000fe20000010000 */
[----:B------:R-:W-:Y:S01]  /*70a0*/  BSSY B1, `(.L_x_19056) ;  /* 0x0000035000017945 */ /* 0x000fe20003800000 */
        /* <DEDUP_REMOVED lines=52> */
.L_x_19057:
[----:B------:R-:W-:Y:S05]  /*73f0*/  BSYNC B1 ;  /* 0x0000000000017941 */ /* 0x000fea0003800000 */
.L_x_19056:
        /* <DEDUP_REMOVED lines=18> */
[----:B------:R-:W-:Y:S02]  /*7520*/  IMAD.U32 R13, R13, 0x10000, RZ ;  /* 0x000100000d0d7824 */ /* 0x000fe400078e00ff */
[----:B------:R-:W-:Y:S01]  /*7530*/  FADD.FTZ R9, R9, R10 ;  /* 0x0000000a09097221 */ /* 0x000fe20000010000 */
[----:B------:R-:W-:Y:S02]  /*7540*/  IMAD.U32 R6, R6, 0x10000, RZ ;  /* 0x0001000006067824 */ /* 0x000fe400078e00ff */
[----:B------:R-:W-:Y:S01]  /*7550*/  FADD.FTZ R12, R11, R12 ;  /* 0x0000000c0b0c7221 */ /* 0x000fe20000010000 */
[----:B------:R-:W-:Y:S01]  /*7560*/  IADD3 R20, P1, R20, 0x10, RZ ;  /* 0x0000001014147810 */ /* 0x000fe20007f3e0ff */
[----:B------:R-:W-:Y:S01]  /*7570*/  FADD.FTZ R9, R14, R9 ;  /* 0x000000090e097221 */ /* 0x000fe20000010000 */
[----:B------:R-:W-:Y:S01]  /*7580*/  FADD.FTZ R6, R13, R6 ;  /* 0x000000060d067221 */ /* 0x000fe20000010000 */
[----:B------:R-:W-:-:S02]  /*7590*/  VIADD R39, R39, 0x40 ;  /* 0x0000004027277836 */ /* 0x000fc40000000000 */
[----:B------:R-:W-:Y:S01]  /*75a0*/  FADD.FTZ R9, R9, R12 ;  /* 0x0000000c09097221 */ /* 0x000fe20000010000 */
[----:B------:R-:W-:Y:S02]  /*75b0*/  VIADD R38, R38, 0x100 ;  /* 0x0000010026267836 */ /* 0x000fe40000000000 */
[----:B------:R-:W-:Y:S02]  /*75c0*/  IMAD.X R21, RZ, RZ, R21, P1 ;  /* 0x000000ffff157224 */ /* 0x000fe400008e0615 */
[----:B------:R-:W-:-:S04]  /*75d0*/  FADD.FTZ R6, R9, R6 ;  /* 0x0000000609067221 */ /* 0x000fc80000010000 */
[----:B------:R-:W-:Y:S01]  /*75e0*/  FADD.FTZ R27, R6, R27 ;  /* 0x0000001b061b7221 */ /* 0x000fe20000010000 */
[----:B------:R-:W-:Y:S06]  /*75f0*/  @!P0 BRA `(.L_x_19058) ;  /* 0xffffffe400808947 */ /* 0x000fec000383ffff */
.L_x_19045:
[----:B------:R-:W-:Y:S05]  /*7600*/  BSYNC B0 ;  /* 0x0000000000007941 */ /* 0x000fea0003800000 */
.L_x_19043:
[----:B------:R-:W2:Y:S01]  /*7610*/  S2UR UR5, SR_CgaCtaId ;  /* 0x00000000000579c3 */ /* 0x000ea20000008800 */
[----:B01----:R-:W0:Y:S01]  /*7620*/  SHFL.BFLY PT, R3, R22, 0x1, 0x1f ;  /* 0x0c201f0016037f89 */ /* 0x003e2200000e0000 */
[C---:B------:R-:W-:Y:S01]  /*7630*/  LOP3.LUT R12, R0.reuse, 0x1, RZ, 0xc0, !PT ;  /* 0x00000001000c7812 */ /* 0x040fe200078ec0ff */
[----:B------:R-:W-:Y:S01]  /*7640*/  UMOV UR4, 0x400 ;  /* 0x0000040000047882 */ /* 0x000fe20000000000 */
[----:B------:R-:W-:Y:S01]  /*7650*/  LEA.HI R13, R0, R0, RZ, 0x1 ;  /* 0x00000000000d7211 */ /* 0x000fe200078f08ff */
[----:B------:R-:W1:Y:S01]  /*7660*/  SHFL.BFLY PT, R2, R23, 0x1, 0x1f ;  /* 0x0c201f0017027f89 */ /* 0x000e6200000e0000 */
[----:B------:R-:W-:Y:S01]  /*7670*/  ISETP.NE.AND P2, PT, R12, RZ, PT ;  /* 0x000000ff0c00720c */ /* 0x000fe20003f45270 */
[----:B------:R-:W-:Y:S01]  /*7680*/  UIADD3 UR4, UR4, 0xe0, URZ ;  /* 0x000000e004047890 */ /* 0x000fe2000fffe03f */
[C---:B------:R-:W-:Y:S01]  /*7690*/  LOP3.LUT R0, R7.reuse, 0xffffffc0, RZ, 0xc0, !PT ;  /* 0xffffffc007007812 */ /* 0x040fe200078ec0ff */
[----:B------:R-:W3:Y:S01]  /*76a0*/  SHFL.BFLY PT, R5, R24, 0x1, 0x1f ;  /* 0x0c201f0018057f89 */ /* 0x000ee200000e0000 */
[----:B------:R-:W-:Y:S01]  /*76b0*/  SHF.R.S32.HI R13, RZ, 0x1, R13 ;  /* 0x00000001ff0d7819 */ /* 0x000fe2000001140d */
[----:B------:R-:W-:Y:S01]  /*76c0*/  BSSY B0, `(.L_x_19059) ;  /* 0x0000029000007945 */ /* 0x000fe20003800000 */
[----:B------:R-:W-:Y:S01]  /*76d0*/  ISETP.NE.OR P5, PT, R0, 0x40, P2 ;  /* 0x000000400000780c */ /* 0x000fe200017a5670 */
[----:B------:R-:W4:Y:S01]  /*76e0*/  SHFL.BFLY PT, R6, R25, 0x1, 0x1f ;  /* 0x0c201f0019067f89 */ /* 0x000f2200000e0000 */
[C---:B------:R-:W-:Y:S01]  /*76f0*/  ISETP.GT.OR P0, PT, R7.reuse, 0x3f, P2 ;  /* 0x0000003f0700780c */ /* 0x040fe20001704670 */
[----:B------:R-:W-:Y:S01]  /*7700*/  IMAD R4, R4, 0x60, R13 ;  /* 0x0000006004047824 */ /* 0x000fe200078e020d */
[C---:B------:R-:W-:Y:S01]  /*7710*/  ISETP.GT.OR P1, PT, R7.reuse, 0x1f, P2 ;  /* 0x0000001f0700780c */ /* 0x040fe20001724670 */
[----:B------:R-:W4:Y:S01]  /*7720*/  SHFL.BFLY PT, R11, R26, 0x1, 0x1f ;  /* 0x0c201f001a0b7f89 */ /* 0x000f2200000e0000 */
[----:B------:R-:W-:-:S03]  /*7730*/  VIADD R0, R7, 0x1f ;  /* 0x0000001f07007836 */ /* 0x000fc60000000000 */
[----:B------:R-:W4:Y:S02]  /*7740*/  SHFL.BFLY PT, R10, R27, 0x1, 0x1f ;  /* 0x0c201f001b0a7f89 */ /* 0x000f2400000e0000 */
[----:B------:R-:W-:Y:S01]  /*7750*/  ISETP.GT.U32.AND P3, PT, R0, 0x3e, PT ;  /* 0x0000003e0000780c */ /* 0x000fe20003f64070 */
[----:B--2---:R-:W-:Y:S01]  /*7760*/  ULEA UR4, UR5, UR4, 0x18 ;  /* 0x0000000405047291 */ /* 0x004fe2000f8ec03f */
[----:B------:R-:W-:Y:S01]  /*7770*/  BAR.SYNC.DEFER_BLOCKING 0x0 ;  /* 0x0000000000007b1d */ /* 0x000fe20000010000 */
[----:B0-----:R-:W-:Y:S01]  /*7780*/  FADD.FTZ R8, R3, R22 ;  /* 0x0000001603087221 */ /* 0x001fe20000010000 */
[----:B------:R-:W-:Y:S01]  /*7790*/  LOP3.LUT R0, R7, 0xffffffe0, RZ, 0xc0, !PT ;  /* 0xffffffe007007812 */ /* 0x000fe200078ec0ff */
[----:B-1----:R-:W-:Y:S02]  /*77a0*/  FADD.FTZ R9, R2, R23 ;  /* 0x0000001702097221 */ /* 0x002fe40000010000 */
[----:B------:R-:W-:Y:S02]  /*77b0*/  LEA R4, R4, UR4, 0x2 ;  /* 0x0000000404047c11 */ /* 0x000fe4000f8e10ff */
[----:B------:R-:W-:Y:S01]  /*77c0*/  ISETP.NE.OR P4, PT, R0, 0x20, P2 ;  /* 0x000000200000780c */ /* 0x000fe20001785670 */
[----:B---3--:R-:W-:Y:S01]  /*77d0*/  FADD.FTZ R14, R5, R24 ;  /* 0x00000018050e7221 */ /* 0x008fe20000010000 */
[----:B----4-:R-:W-:Y:S01]  /*77e0*/  FADD.FTZ R25, R6, R25 ;  /* 0x0000001906197221 */ /* 0x010fe20000010000 */
[----:B------:R-:W-:Y:S01]  /*77f0*/  FADD.FTZ R26, R11, R26 ;  /* 0x0000001a0b1a7221 */ /* 0x000fe20000010000 */
[----:B------:R-:W-:Y:S01]  /*7800*/  FADD.FTZ R27, R10, R27 ;  /* 0x0000001b0a1b7221 */ /* 0x000fe20000010000 */
        /* <DEDUP_REMOVED lines=13> */
[----:B------:R-:W4:Y:S01]  /*78e0*/  LDS R6, [R4+0x140] ;  /* 0x0001400004067984 */ /* 0x000f220000000800 */
[----:B0-----:R-:W-:Y:S01]  /*78f0*/  FADD.FTZ R8, R8, R3 ;  /* 0x0000000308087221 */ /* 0x001fe20000010000 */
[----:B-1----:R-:W-:Y:S01]  /*7900*/  FADD.FTZ R9, R9, R0 ;  /* 0x0000000009097221 */ /* 0x002fe20000010000 */
[----:B--2---:R-:W-:Y:S01]  /*7910*/  FADD.FTZ R14, R14, R5 ;  /* 0x000000050e0e7221 */ /* 0x004fe20000010000 */
[----:B---3--:R-:W-:Y:S01]  /*7920*/  FADD.FTZ R25, R25, R2 ;  /* 0x0000000219197221 */ /* 0x008fe20000010000 */
[----:B----4-:R-:W-:Y:S01]  /*7930*/  FADD.FTZ R26, R26, R7 ;  /* 0x000000071a1a7221 */ /* 0x010fe20000010000 */
[----:B------:R-:W-:-:S07]  /*7940*/  FADD.FTZ R27, R27, R6 ;  /* 0x000000061b1b7221 */ /* 0x000fce0000010000 */
.L_x_19060:
[----:B------:R-:W-:Y:S05]  /*7950*/  BSYNC B0 ;  /* 0x0000000000007941 */ /* 0x000fea0003800000 */
.L_x_19059:
        /* <DEDUP_REMOVED lines=15> */
[----:B------:R-:W4:Y:S01]  /*7a50*/  @!P2 LDS R6, [R4+0x140] ;  /* 0x000140000406a984 */ /* 0x000f220000000800 */
[----:B01----:R-:W-:Y:S01]  /*7a60*/  FADD.FTZ R8, R8, R3 ;  /* 0x0000000308087221 */ /* 0x003fe20000010000 */
[----:B--2---:R-:W-:Y:S01]  /*7a70*/  FADD.FTZ R9, R9, R0 ;  /* 0x0000000009097221 */ /* 0x004fe20000010000 */
[----:B---3--:R-:W-:Y:S01]  /*7a80*/  FADD.FTZ R14, R14, R5 ;  /* 0x000000050e0e7221 */ /* 0x008fe20000010000 */
[----:B----4-:R-:W-:Y:S01]  /*7a90*/  FADD.FTZ R25, R25, R2 ;  /* 0x0000000219197221 */ /* 0x010fe20000010000 */
[----:B------:R-:W-:Y:S01]  /*7aa0*/  @!P2 FADD.FTZ R26, R26, R7 ;  /* 0x000000071a1aa221 */ /* 0x000fe20000010000 */
[----:B------:R-:W-:-:S07]  /*7ab0*/  @!P2 FADD.FTZ R27, R27, R6 ;  /* 0x000000061b1ba221 */ /* 0x000fce0000010000 */
.L_x_19062:
[----:B------:R-:W-:Y:S05]  /*7ac0*/  BSYNC B0 ;  /* 0x0000000000007941 */ /* 0x000fea0003800000 */
.L_x_19061:
        /* <DEDUP_REMOVED lines=20> */
[----:B------:R-:W-:Y:S01]  /*7c10*/  ULDC.64 UR8, c[0x0][0x210] ;  /* 0x0000840000087ab9 */ /* 0x000fe20000000a00 */
[----:B------:R-:W-:Y:S02]  /*7c20*/  IADD3 R3, P0, R13, UR4, RZ ;  /* 0x000000040d037c10 */ /* 0x000fe4000ff1e0ff */
[C---:B------:R-:W-:Y:S02]  /*7c30*/  IADD3 R10, P1, R0.reuse, UR4, RZ ;  /* 0x00000004000a7c10 */ /* 0x040fe4000ff3e0ff */
[----:B------:R-:W-:Y:S02]  /*7c40*/  IADD3 R7, P2, R5, UR4, RZ ;  /* 0x0000000405077c10 */ /* 0x000fe4000ff5e0ff */
[----:B------:R-:W-:Y:S02]  /*7c50*/  LEA.HI.X.SX32 R11, R0, UR7, 0x1, P1 ;  /* 0x00000007000b7c11 */ /* 0x000fe400088f0eff */
[----:B01----:R-:W-:-:S02]  /*7c60*/  LEA R4, P1, R10, UR8, 0x1 ;  /* 0x000000080a047c11 */ /* 0x003fc4000f8208ff */
[----:B------:R-:W-:Y:S02]  /*7c70*/  LEA.HI.X.SX32 R0, R5, UR7, 0x1, P2 ;  /* 0x0000000705007c11 */ /* 0x000fe400090f0eff */
[----:B------:R-:W-:Y:S01]  /*7c80*/  LEA.HI.X R5, R10, UR9, R11, 0x1, P1 ;  /* 0x000000090a057c11 */ /* 0x000fe200088f0c0b */
[C---:B------:R-:W-:Y:S01]  /*7c90*/  VIADD R10, R13.reuse, 0x30 ;  /* 0x000000300d0a7836 */ /* 0x040fe20000000000 */
[C---:B------:R-:W-:Y:S01]  /*7ca0*/  LEA.HI.X.SX32 R6, R13.reuse, UR7, 0x1, P0 ;  /* 0x000000070d067c11 */ /* 0x040fe200080f0eff */
[----:B------:R-:W-:Y:S01]  /*7cb0*/  VIADD R11, R13, 0x40 ;  /* 0x000000400d0b7836 */ /* 0x000fe20000000000 */
[----:B------:R-:W-:Y:S01]  /*7cc0*/  LEA R2, P0, R3, UR8, 0x1 ;  /* 0x0000000803027c11 */ /* 0x000fe2000f8008ff */
[----:B------:R-:W-:Y:S01]  /*7cd0*/  VIADD R13, R13, 0x50 ;  /* 0x000000500d0d7836 */ /* 0x000fe20000000000 */
[----:B------:R-:W-:Y:S02]  /*7ce0*/  F2FP.BF16.F32.PACK_AB R14, R25, R14 ;  /* 0x0000000e190e723e */ /* 0x000fe400000010ff */
[----:B------:R-:W-:-:S02]  /*7cf0*/  LEA.HI.X R3, R3, UR9, R6, 0x1, P0 ;  /* 0x0000000903037c11 */ /* 0x000fc400080f0c06 */
[----:B------:R-:W-:Y:S02]  /*7d00*/  LEA R6, P0, R7, UR8, 0x1 ;  /* 0x0000000807067c11 */ /* 0x000fe4000f8008ff */
[----:B------:R-:W-:Y:S02]  /*7d10*/  IADD3 R15, P2, R13, UR4, RZ ;  /* 0x000000040d0f7c10 */ /* 0x000fe4000ff5e0ff */
[----:B------:R-:W-:Y:S02]  /*7d20*/  LEA.HI.X R7, R7, UR9, R0, 0x1, P0 ;  /* 0x0000000907077c11 */ /* 0x000fe400080f0c00 */
[----:B------:R-:W-:Y:S02]  /*7d30*/  LEA.HI.X.SX32 R16, R13, UR7, 0x1, P2 ;  /* 0x000000070d107c11 */ /* 0x000fe400090f0eff */
[----:B------:R-:W-:Y:S02]  /*7d40*/  IADD3 R19, P0, R10, UR4, RZ ;  /* 0x000000040a137c10 */ /* 0x000fe4000ff1e0ff */
[----:B------:R-:W-:-:S02]  /*7d50*/  LEA R12, P2, R15, UR8, 0x1 ;  /* 0x000000080f0c7c11 */ /* 0x000fc4000f8408ff */
[----:B------:R-:W-:Y:S02]  /*7d60*/  IADD3 R17, P1, R11, UR4, RZ ;  /* 0x000000040b117c10 */ /* 0x000fe4000ff3e0ff */
[----:B------:R-:W-:Y:S02]  /*7d70*/  F2FP.BF16.F32.PACK_AB R0, R9, R8 ;  /* 0x000000080900723e */ /* 0x000fe400000010ff */
[----:B------:R-:W-:Y:S02]  /*7d80*/  LEA.HI.X.SX32 R20, R10, UR7, 0x1, P0 ;  /* 0x000000070a147c11 */ /* 0x000fe400080f0eff */
[----:B------:R-:W-:Y:S01]  /*7d90*/  LEA.HI.X R13, R15, UR9, R16, 0x1, P2 ;  /* 0x000000090f0d7c11 */ /* 0x000fe200090f0c10 */
[----:B------:R0:W-:Y:S01]  /*7da0*/  STG.E.U16 desc[UR10][R2.64], R0 ;  /* 0x0000000002007986 */ /* 0x0001e2000c10150a */
[----:B------:R-:W-:Y:S02]  /*7db0*/  LEA.HI.X.SX32 R18, R11, UR7, 0x1, P1 ;  /* 0x000000070b127c11 */ /* 0x000fe400088f0eff */
[----:B------:R-:W-:-:S02]  /*7dc0*/  LEA R8, P0, R19, UR8, 0x1 ;  /* 0x0000000813087c11 */ /* 0x000fc4000f8008ff */
[----:B------:R-:W-:Y:S02]  /*7dd0*/  PRMT R15, R0, 0x7632, R15 ;  /* 0x00007632000f7816 */ /* 0x000fe4000000000f */
[----:B------:R-:W-:Y:S02]  /*7de0*/  LEA R10, P1, R17, UR8, 0x1 ;  /* 0x00000008110a7c11 */ /* 0x000fe4000f8208ff */
[----:B------:R-:W-:Y:S01]  /*7df0*/  F2FP.BF16.F32.PACK_AB R26, R27, R26 ;  /* 0x0000001a1b1a723e */ /* 0x000fe200000010ff */
[----:B------:R1:W-:Y:S01]  /*7e00*/  STG.E.U16 desc[UR10][R4.64], R15 ;  /* 0x0000000f04007986 */ /* 0x0003e2000c10150a */
[----:B------:R-:W-:Y:S02]  /*7e10*/  LEA.HI.X R9, R19, UR9, R20, 0x1, P0 ;  /* 0x0000000913097c11 */ /* 0x000fe400080f0c14 */
[----:B0-----:R-:W-:Y:S01]  /*7e20*/  PRMT R3, R14, 0x7632, R3 ;  /* 0x000076320e037816 */ /* 0x001fe20000000003 */
[----:B------:R-:W-:Y:S01]  /*7e30*/  STG.E.U16 desc[UR10][R6.64], R14 ;  /* 0x0000000e06007986 */ /* 0x000fe2000c10150a */
[----:B------:R-:W-:-:S03]  /*7e40*/  LEA.HI.X R11, R17, UR9, R18, 0x1, P1 ;  /* 0x00000009110b7c11 */ /* 0x000fc600088f0c12 */
[----:B------:R-:W-:Y:S01]  /*7e50*/  STG.E.U16 desc[UR10][R8.64], R3 ;  /* 0x0000000308007986 */ /* 0x000fe2000c10150a */
[----:B-1----:R-:W-:-:S03]  /*7e60*/  PRMT R5, R26, 0x7632, R5 ;  /* 0x000076321a057816 */ /* 0x002fc60000000005 */
[----:B------:R-:W-:Y:S04]  /*7e70*/  STG.E.U16 desc[UR10][R10.64], R26 ;  /* 0x0000001a0a007986 */ /* 0x000fe8000c10150a */
[----:B------:R-:W-:Y:S01]  /*7e80*/  STG.E.U16 desc[UR10][R12.64], R5 ;  /* 0x000000050c007986 */ /* 0x000fe2000c10150a */
[----:B------:R-:W-:Y:S05]  /*7e90*/  EXIT ;  /* 0x000000000000794d */ /* 0x000fea0003800000 */
.L_x_19014:
[----:B------:R-:W-:Y:S01]  /*7ea0*/  BSSY B1, `(.L_x_19063) ;  /* 0x0000007000017945 */ /* 0x000fe20003800000 */
[----:B------:R-:W-:Y:S01]  /*7eb0*/  IMAD.MOV.U32 R19, RZ, RZ, 0x1 ;  /* 0x00000001ff137424 */ /* 0x000fe200078e00ff */
[----:B------:R-:W-:Y:S01]  /*7ec0*/  MOV R20, 0x1f ;  /* 0x0000001f00147802 */ /* 0x000fe20000000f00 */
[----:B------:R-:W-:-:S07]  /*7ed0*/  IMAD.MOV.U32 R17, RZ, RZ, -0x1 ;  /* 0xffffffffff117424 */ /* 0x000fce00078e00ff */
[----:B------:R-:W-:Y:S05]  /*7ee0*/  WARPSYNC.COLLECTIVE R17, `(.L_x_19064) ;  /* 0x0000000011087348 */ /* 0x000fea0003c00000 */
[----:B------:R0:W1:Y:S02]  /*7ef0*/  SHFL.BFLY P0, R18, R16, R19, R20 ;  /* 0x0c00001310127389 */ /* 0x0000640000000014 */
[----:B01----:R-:W-:Y:S01]  /*7f00*/  ENDCOLLECTIVE ;  /* 0x000000000000791b */ /* 0x003fe20003800000 */
.L_x_19064:
[----:B------:R-:W-:Y:S05]  /*7f10*/  BSYNC B1 ;  /* 0x0000000000017941 */ /* 0x000fea0003800000 */
.L_x_19063:
[----:B------:R-:W-:Y:S01]  /*7f20*/  IMAD.MOV.U32 R17, RZ, RZ, R18 ;  /* 0x000000ffff117224 */ /* 0x000fe200078e0012 */
[----:B------:R-:W-:Y:S06]  /*7f30*/  BRA `(.L_x_19065) ;  /* 0xffffffa400c07947 */ /* 0x000fec000383ffff */
.L_x_19018:
[----:B------:R-:W-:Y:S01]  /*7f40*/  BSSY B1, `(.L_x_19066) ;  /* 0x0000007000017945 */ /* 0x000fe20003800000 */
[----:B------:R-:W-:Y:S02]  /*7f50*/  IMAD.MOV.U32 R19, RZ, RZ, 0x1 ;  /* 0x00000001ff137424 */ /* 0x000fe400078e00ff */
[----:B------:R-:W-:Y:S02]  /*7f60*/  IMAD.MOV.U32 R20, RZ, RZ, 0x1f ;  /* 0x0000001fff147424 */ /* 0x000fe400078e00ff */
[----:B------:R-:W-:-:S07]  /*7f70*/  IMAD.MOV.U32 R17, RZ, RZ, -0x1 ;  /* 0xffffffffff117424 */ /* 0x000fce00078e00ff */
[----:B------:R-:W-:Y:S05]  /*7f80*/  WARPSYNC.COLLECTIVE R17, `(.L_x_19067) ;  /* 0x0000000011087348 */ /* 0x000fea0003c00000 */
[----:B------:R0:W1:Y:S02]  /*7f90*/  SHFL.BFLY P0, R18, R16, R19, R20 ;  /* 0x0c00001310127389 */ /* 0x0000640000000014 */
[----:B01----:R-:W-:Y:S01]  /*7fa0*/  ENDCOLLECTIVE ;  /* 0x000000000000791b */ /* 0x003fe20003800000 */
.L_x_19067:
[----:B------:R-:W-:Y:S05]  /*7fb0*/  BSYNC B1 ;  /* 0x0000000000017941 */ /* 0x000fea0003800000 */
.L_x_19066:
[----:B------:R-:W-:Y:S01]  /*7fc0*/  MOV R17, R18 ;  /* 0x0000001200117202 */ /* 0x000fe20000000f00 */
[----:B------:R-:W-:Y:S06]  /*7fd0*/  BRA `(.L_x_19068) ;  /* 0xffffffbc00047947 */ /* 0x000fec000383ffff */
.L_x_19022:
        /* <DEDUP_REMOVED lines=8> */
.L_x_19070:
[----:B------:R-:W-:Y:S05]  /*8060*/  BSYNC B0 ;  /* 0x0000000000007941 */ /* 0x000fea0003800000 */
.L_x_19069:
        /* <DEDUP_REMOVED lines=9> */
.L_x_19071:
[----:B------:R-:W-:Y:S01]  /*8100*/  HFMA2.MMA R19, -RZ, RZ, 0, 2.384185791015625e-07 ;  /* 0x00000004ff137435 */ /* 0x000fe200000001ff */
[----:B------:R-:W-:-:S05]  /*8110*/  IMAD.MOV.U32 R2, RZ, RZ, R18 ;  /* 0x000000ffff027224 */ /* 0x000fca00078e0012 */
[----:B------:R-:W-:-:S05]  /*8120*/  FMNMX.FTZ R2, R3, R2, !PT ;  /* 0x0000000203027209 */ /* 0x000fca0007810000 */
[----:B------:R-:W-:-:S07]  /*8130*/  IMAD.MOV.U32 R16, RZ, RZ, R2 ;  /* 0x000000ffff107224 */ /* 0x000fce00078e0002 */
[----:B------:R-:W-:Y:S05]  /*8140*/  WARPSYNC.COLLECTIVE R17, `(.L_x_19072) ;  /* 0x0000000011087348 */ /* 0x000fea0003c00000 */
[----:B------:R0:W1:Y:S02]  /*8150*/  SHFL.BFLY P0, R18, R16, R19, R20 ;  /* 0x0c00001310127389 */ /* 0x0000640000000014 */
[----:B01----:R-:W-:Y:S01]  /*8160*/  ENDCOLLECTIVE ;  /* 0x000000000000791b */ /* 0x003fe20003800000 */
.L_x_19072:
[----:B------:R-:W-:Y:S02]  /*8170*/  IMAD.MOV.U32 R19, RZ, RZ, 0x2 ;  /* 0x00000002ff137424 */ /* 0x000fe400078e00ff */
[----:B------:R-:W-:-:S05]  /*8180*/  IMAD.MOV.U32 R9, RZ, RZ, R18 ;  /* 0x000000ffff097224 */ /* 0x000fca00078e0012 */
[----:B------:R-:W-:-:S05]  /*8190*/  FMNMX.FTZ R9, R2, R9, !PT ;  /* 0x0000000902097209 */ /* 0x000fca0007810000 */
[----:B------:R-:W-:-:S07]  /*81a0*/  IMAD.MOV.U32 R16, RZ, RZ, R9 ;  /* 0x000000ffff107224 */ /* 0x000fce00078e0009 */
[----:B------:R-:W-:Y:S05]  /*81b0*/  WARPSYNC.COLLECTIVE R17, `(.L_x_19073) ;  /* 0x0000000011087348 */ /* 0x000fea0003c00000 */
[----:B------:R0:W1:Y:S02]  /*81c0*/  SHFL.BFLY P0, R18, R16, R19, R20 ;  /* 0x0c00001310127389 */ /* 0x0000640000000014 */
[----:B01----:R-:W-:Y:S01]  /*81d0*/  ENDCOLLECTIVE ;  /* 0x000000000000791b */ /* 0x003fe20003800000 */
.L_x_19073:
[----:B------:R-:W-:Y:S01]  /*81e0*/  IMAD.MOV.U32 R8, RZ, RZ, R18 ;  /* 0x000000ffff087224 */ /* 0x000fe200078e0012 */
[----:B------:R-:W-:Y:S06]  /*81f0*/  BRA `(.L_x_19074) ;  /* 0xffffffbc00087947 */ /* 0x000fec000383ffff */
.L_x_19075:
        /* <DEDUP_REMOVED lines=16> */
.L_x_28373:


//--------------------- .text._ZN4vllm25paged_attention_v1_kernelI13__nv_bfloat16S1_Li80ELi16ELi128ELNS_18Fp8KVCacheDataTypeE0ELb0EEEvPT_PKS3_PKT0_S9_ifPKiSB_iPKfiiiSD_SD_iiiii --------------------------
	.section	.text._ZN4vllm25paged_attention_v1_kernelI13__nv_bfloat16S1_Li80ELi16ELi128ELNS_18Fp8KVCacheDataTypeE0ELb0EEEvPT_PKS3_PKT0_S9_ifPKiSB_iPKfiiiSD_SD_iiiii,"ax",@progbits
	.align	128
        .global         _ZN4vllm25paged_attention_v1_kernelI13__nv_bfloat16S1_Li80ELi16ELi128ELNS_18Fp8KVCacheDataTypeE0ELb0EEEvPT_PKS3_PKT0_S9_ifPKiSB_iPKfiiiSD_SD_iiiii
        .type           _ZN4vllm25paged_attention_v1_kernelI13__nv_bfloat16S1_Li80ELi16ELi128ELNS_18Fp8KVCacheDataTypeE0ELb0EEEvPT_PKS3_PKT0_S9_ifPKiSB_iPKfiiiSD_SD_iiiii,@function
        .size           _ZN4vllm25paged_attention_v1_kernelI13__nv_bfloat16S1_Li80ELi16ELi128ELNS_18Fp8KVCacheDataTypeE0ELb0EEEvPT_PKS3_PKT0_S9_ifPKiSB_iPKfiiiSD_SD_iiiii,(.L_x_28374 - _ZN4vllm25paged_attention_v1_kernelI13__nv_bfloat16S1_Li80ELi16ELi128ELNS_18Fp8KVCacheDataTypeE0ELb0EEEvPT_PKS3_PKT0_S9_ifPKiSB_iPKfiiiSD_SD_iiiii)
        .other          _ZN4vllm25paged_attention_v1_kernelI13__nv_bfloat16S1_Li80ELi16ELi128ELNS_18Fp8KVCacheDataTypeE0ELb0EEEvPT_PKS3_PKT0_S9_ifPKiSB_iPKfiiiSD_SD_iiiii,@"STO_CUDA_ENTRY STV_DEFAULT"
_ZN4vllm25paged_attention_v1_kernelI13__nv_bfloat16S1_Li80ELi16ELi128ELNS_18Fp8KVCacheDataTypeE0ELb0EEEvPT_PKS3_PKT0_S9_ifPKiSB_iPKfiiiSD_SD_iiiii:
.text._ZN4vllm25paged_attention_v1_kernelI13__nv_bfloat16S1_Li80ELi16ELi128ELNS_18Fp8KVCacheDataTypeE0ELb0EEEvPT_PKS3_PKT0_S9_ifPKiSB_iPKfiiiSD_SD_iiiii:
[----:B------:R-:W-:Y:S01]  /*0000*/  LDC R1, c[0x0][0x28] ;  /* 0x00000a00ff017b82 */ /* 0x000fe20000000800 */
[----:B------:R-:W0:Y:S07]  /*0010*/  S2R R3, SR_CTAID.Y ;  /* 0x0000000000037919 */ /* 0x000e2e0000002600 */
[----:B------:R-:W0:Y:S01]  /*0020*/  LDC.64 R6, c[0x0][0x240] ;  /* 0x00009000ff067b82 */ /* 0x000e220000000a00 */
[----:B------:R-:W-:-:S07]  /*0030*/  ULDC.64 UR10, c[0x0][0x208] ;  /* 0x00008200000a7ab9 */ /* 0x000fce0000000a00 */
[----:B------:R-:W1:Y:S08]  /*0040*/  LDC R15, c[0x0][0x230] ;  /* 0x00008c00ff0f7b82 */ /* 0x000e700000000800 */
[----:B------:R-:W2:Y:S01]  /*0050*/  LDC.64 R4, c[0x0][0x250] ;  /* 0x00009400ff047b82 */ /* 0x000ea20000000a00 */
[----:B0-----:R-:W-:-:S05]  /*0060*/  IMAD.WIDE R6, R3, 0x4, R6 ;  /* 0x0000000403067825 */ /* 0x001fca00078e0206 */
[----:B------:R0:W3:Y:S01]  /*0070*/  LDG.E.CONSTANT R39, desc[UR10][R6.64] ;  /* 0x0000000a06277981 */ /* 0x0000e2000c1e9900 */
[----:B-1----:R-:W-:Y:S01]  /*0080*/  IABS R13, R15 ;  /* 0x0000000f000d7213 */ /* 0x002fe20000000000 */
[----:B------:R-:W1:Y:S01]  /*0090*/  LDC R2, c[0x0][0xc] ;  /* 0x00000300ff027b82 */ /* 0x000e620000000800 */
[----:B--2---:R-:W-:Y:S02]  /*00a0*/  ISETP.NE.U32.AND P0, PT, R4, RZ, PT ;  /* 0x000000ff0400720c */ /* 0x004fe40003f05070 */
[----:B------:R-:W2:Y:S02]  /*00b0*/  I2F.RP R0, R13 ;  /* 0x0000000d00007306 */ /* 0x000ea40000209400 */
[----:B------:R-:W-:Y:S02]  /*00c0*/  ISETP.NE.AND.EX P0, PT, R5, RZ, PT, P0 ;  /* 0x000000ff0500720c */ /* 0x000fe40003f05300 */
[----:B------:R-:W4:Y:S04]  /*00d0*/  S2R R5, SR_CTAID.X ;  /* 0x0000000000057919 */ /* 0x000f280000002500 */
[----:B--2---:R-:W2:Y:S07]  /*00e0*/  MUFU.RCP R0, R0 ;  /* 0x0000000000007308 */ /* 0x004eae0000001000 */
[----:B------:R-:W4:Y:S01]  /*00f0*/  @P0 LDC.64 R8, c[0x0][0x250] ;  /* 0x00009400ff080b82 */ /* 0x000f220000000a00 */
[----:B--2---:R-:W-:-:S04]  /*0100*/  VIADD R10, R0, 0xffffffe ;  /* 0x0ffffffe000a7836 */ /* 0x004fc80000000000 */
[----:B------:R2:W0:Y:S02]  /*0110*/  F2I.FTZ.U32.TRUNC.NTZ R11, R10 ;  /* 0x0000000a000b7305 */ /* 0x000424000021f000 */
[----:B--2---:R-:W-:Y:S02]  /*0120*/  IMAD.MOV.U32 R10, RZ, RZ, RZ ;  /* 0x000000ffff0a7224 */ /* 0x004fe400078e00ff */
[----:B0-----:R-:W-:-:S04]  /*0130*/  IMAD.MOV R4, RZ, RZ, -R11 ;  /* 0x000000ffff047224 */ /* 0x001fc800078e0a0b */
[----:B------:R-:W-:Y:S01]  /*0140*/  IMAD R7, R4, R13, RZ ;  /* 0x0000000d04077224 */ /* 0x000fe200078e02ff */
[----:B-1----:R-:W-:-:S03]  /*0150*/  IABS R4, R2 ;  /* 0x0000000200047213 */ /* 0x002fc60000000000 */
[----:B------:R-:W-:-:S06]  /*0160*/  IMAD.HI.U32 R11, R11, R7, R10 ;  /* 0x000000070b0b7227 */ /* 0x000fcc00078e000a */
[----:B------:R-:W-:-:S04]  /*0170*/  IMAD.HI.U32 R11, R11, R4, RZ ;  /* 0x000000040b0b7227 */ /* 0x000fc800078e00ff */
[----:B------:R-:W-:-:S04]  /*0180*/  IMAD.MOV R0, RZ, RZ, -R11 ;  /* 0x000000ffff007224 */ /* 0x000fc800078e0a0b */
[----:B------:R-:W-:-:S05]  /*0190*/  IMAD R0, R13, R0, R4 ;  /* 0x000000000d007224 */ /* 0x000fca00078e0204 */
[----:B------:R-:W-:Y:S01]  /*01a0*/  ISETP.GT.U32.AND P1, PT, R13, R0, PT ;  /* 0x000000000d00720c */ /* 0x000fe20003f24070 */
[----:B------:R-:W-:Y:S02]  /*01b0*/  IMAD.MOV.U32 R42, RZ, RZ, RZ ;  /* 0x000000ffff2a7224 */ /* 0x000fe400078e00ff */
[----:B----4-:R-:W-:-:S05]  /*01c0*/  @P0 IMAD.WIDE R8, R5, 0x4, R8 ;  /* 0x0000000405080825 */ /* 0x010fca00078e0208 */
[----:B------:R0:W5:Y:S05]  /*01d0*/  @P0 LDG.E.CONSTANT R42, desc[UR10][R8.64] ;  /* 0x0000000a082a0981 */ /* 0x00016a000c1e9900 */
[----:B------:R-:W-:-:S05]  /*01e0*/  @!P1 IMAD.IADD R0, R0, 0x1, -R13 ;  /* 0x0000000100009824 */ /* 0x000fca00078e0a0d */
[----:B------:R-:W-:Y:S02]  /*01f0*/  ISETP.GE.U32.AND P0, PT, R0, R13, PT ;  /* 0x0000000d0000720c */ /* 0x000fe40003f06070 */
[----:B------:R-:W-:Y:S02]  /*0200*/  LOP3.LUT R0, R2, R15, RZ, 0x3c, !PT ;  /* 0x0000000f02007212 */ /* 0x000fe400078e3cff */
[----:B------:R-:W-:Y:S02]  /*0210*/  @!P1 IADD3 R11, R11, 0x1, RZ ;  /* 0x000000010b0b9810 */ /* 0x000fe40007ffe0ff */
[----:B------:R-:W-:Y:S02]  /*0220*/  ISETP.GE.AND P2, PT, R0, RZ, PT ;  /* 0x000000ff0000720c */ /* 0x000fe40003f46270 */
[----:B------:R-:W-:-:S05]  /*0230*/  ISETP.NE.AND P1, PT, R15, RZ, PT ;  /* 0x000000ff0f00720c */ /* 0x000fca0003f25270 */
[----:B------:R-:W-:-:S04]  /*0240*/  @P0 VIADD R11, R11, 0x1 ;  /* 0x000000010b0b0836 */ /* 0x000fc80000000000 */
[----:B0-----:R-:W-:-:S04]  /*0250*/  IMAD.MOV.U32 R8, RZ, RZ, R11 ;  /* 0x000000ffff087224 */ /* 0x001fc800078e000b */
        /* <DEDUP_REMOVED lines=35> */
[----:B------:R-:W-:Y:S01]  /*0490*/  SHF.R.S32.HI R47, RZ, 0x5, R7 ;  /* 0x00000005ff2f7819 */ /* 0x000fe20000011407 */
[----:B---3--:R-:W-:-:S05]  /*04a0*/  VIADD R6, R39, 0xf ;  /* 0x0000000f27067836 */ /* 0x008fca0000000000 */
        /* <DEDUP_REMOVED lines=34> */
.L_x_19080:
        /* <DEDUP_REMOVED lines=13> */
.L_x_19079:
[----:B------:R-:W-:Y:S05]  /*07a0*/  BSYNC B1 ;  /* 0x0000000000017941 */ /* 0x000fea0003800000 */
.L_x_19078:
[----:B------:R-:W-:Y:S05]  /*07b0*/  @!P0 BRA `(.L_x_19077) ;  /* 0x0000000000888947 */ /* 0x000fea0003800000 */
[----:B------:R-:W0:Y:S01]  /*07c0*/  S2R R8, SR_CgaCtaId ;  /* 0x0000000000087919 */ /* 0x000e220000008800 */
[----:B------:R-:W1:Y:S01]  /*07d0*/  LDC.64 R20, c[0x0][0x218] ;  /* 0x00008600ff147b82 */ /* 0x000e620000000a00 */
[----:B------:R-:W-:Y:S02]  /*07e0*/  MOV R7, 0x400 ;  /* 0x0000040000077802 */ /* 0x000fe40000000f00 */
[----:B------:R-:W-:Y:S01]  /*07f0*/  IADD3 R10, P0, R5, R10, RZ ;  /* 0x0000000a050a7210 */ /* 0x000fe20007f1e0ff */
[----:B------:R-:W-:-:S04]  /*0800*/  IMAD.SHL.U32 R5, R11, 0x8, RZ ;  /* 0x000000080b057824 */ /* 0x000fc800078e00ff */
[----:B------:R-:W-:Y:S01]  /*0810*/  IMAD.X R14, R14, 0x1, R17, P0 ;  /* 0x000000010e0e7824 */ /* 0x000fe200000e0611 */
[----:B-1----:R-:W-:-:S04]  /*0820*/  LEA R20, P0, R10, R20, 0x1 ;  /* 0x000000140a147211 */ /* 0x002fc800078008ff */
[----:B------:R-:W-:Y:S02]  /*0830*/  LEA.HI.X R21, R10, R21, R14, 0x1, P0 ;  /* 0x000000150a157211 */ /* 0x000fe400000f0c0e */
[----:B0-----:R-:W-:-:S05]  /*0840*/  LEA R7, R8, R7, 0x18 ;  /* 0x0000000708077211 */ /* 0x001fca00078ec0ff */
[----:B------:R-:W-:Y:S01]  /*0850*/  IMAD R8, R38, 0x50, R7 ;  /* 0x0000005026087824 */ /* 0x000fe200078e0207 */
[----:B------:R-:W-:-:S04]  /*0860*/  IADD3 R7, R11, -0x100, RZ ;  /* 0xffffff000b077810 */ /* 0x000fc80007ffe0ff */
[--C-:B------:R-:W-:Y:S01]  /*0870*/  IADD3 R10, R8, 0x400, R5.reuse ;  /* 0x00000400080a7810 */ /* 0x100fe20007ffe005 */
[----:B------:R-:W-:-:S07]  /*0880*/  IMAD R5, R38, 0x4, R5 ;  /* 0x0000000426057824 */ /* 0x000fce00078e0205 */
.L_x_19081:
        /* <DEDUP_REMOVED lines=21> */
.L_x_19077:
[----:B------:R-:W-:Y:S05]  /*09e0*/  BSYNC B0 ;  /* 0x0000000000007941 */ /* 0x000fea0003800000 */
.L_x_19076:
        /* <DEDUP_REMOVED lines=19> */
[----:B------:R-:W-:Y:S01]  /*0b20*/  IMAD.SHL.U32 R36, R6, 0x4, RZ ;  /* 0x0000000406247824 */ /* 0x000fe200078e00ff */
[----:B------:R-:W-:Y:S01]  /*0b30*/  ULDC UR4, c[0x0][0x260] ;  /* 0x0000980000047ab9 */ /* 0x000fe20000000800 */
[C---:B------:R-:W-:Y:S01]  /*0b40*/  VIADD R8, R38.reuse, 0xc ;  /* 0x0000000c26087836 */ /* 0x040fe20000000000 */
[----:B------:R-:W-:Y:S01]  /*0b50*/  SHF.R.S32.HI R9, RZ, 0x1f, R34 ;  /* 0x0000001fff097819 */ /* 0x000fe20000011422 */
[----:B------:R-:W-:Y:S01]  /*0b60*/  VIADD R10, R38, 0x10 ;  /* 0x00000010260a7836 */ /* 0x000fe20000000000 */
[----:B------:R-:W-:Y:S01]  /*0b70*/  SHF.R.S32.HI R5, RZ, 0x1f, R36 ;  /* 0x0000001fff057819 */ /* 0x000fe20000011424 */
[----:B------:R-:W-:Y:S01]  /*0b80*/  IMAD.SHL.U32 R32, R8, 0x4, RZ ;  /* 0x0000000408207824 */ /* 0x000fe200078e00ff */
[----:B------:R-:W-:Y:S01]  /*0b90*/  LEA.HI R9, R9, R34, RZ, 0x3 ;  /* 0x0000002209097211 */ /* 0x000fe200078f18ff */
[----:B------:R-:W-:Y:S01]  /*0ba0*/  VIADD R12, R38, 0x12 ;  /* 0x00000012260c7836 */ /* 0x000fe20000000000 */
[----:B------:R-:W-:Y:S01]  /*0bb0*/  LEA.HI R5, R5, R36, RZ, 0x3 ;  /* 0x0000002405057211 */ /* 0x000fe200078f18ff */
[----:B------:R-:W1:Y:S01]  /*0bc0*/  LDC R15, c[0x0][0x25c] ;  /* 0x00009700ff0f7b82 */ /* 0x000e620000000800 */
[----:B------:R-:W-:Y:S01]  /*0bd0*/  LOP3.LUT R9, R9, 0xfffffff8, RZ, 0xc0, !PT ;  /* 0xfffffff809097812 */ /* 0x000fe200078ec0ff */
[----:B------:R-:W-:Y:S01]  /*0be0*/  IMAD.SHL.U32 R13, R12, 0x4, RZ ;  /* 0x000000040c0d7824 */ /* 0x000fe200078e00ff */
[----:B------:R-:W-:-:S02]  /*0bf0*/  LOP3.LUT R3, R3, 0xfffffff0, RZ, 0xc0, !PT ;  /* 0xfffffff003037812 */ /* 0x000fc400078ec0ff */
[----:B------:R-:W-:Y:S01]  /*0c00*/  SHF.R.S32.HI R11, RZ, 0x1f, R32 ;  /* 0x0000001fff0b7819 */ /* 0x000fe20000011420 */
[----:B------:R-:W-:Y:S01]  /*0c10*/  IMAD.IADD R34, R34, 0x1, -R9 ;  /* 0x0000000122227824 */ /* 0x000fe200078e0a09 */
[----:B------:R-:W-:Y:S01]  /*0c20*/  LOP3.LUT R5, R5, 0xfffffff8, RZ, 0xc0, !PT ;  /* 0xfffffff805057812 */ /* 0x000fe200078ec0ff */
[----:B------:R-:W-:Y:S01]  /*0c30*/  VIADD R9, R38, 0xe ;  /* 0x0000000e26097836 */ /* 0x000fe20000000000 */
[----:B------:R-:W-:Y:S01]  /*0c40*/  IADD3 R46, R4, -R3, RZ ;  /* 0x80000003042e7210 */ /* 0x000fe20007ffe0ff */
[----:B------:R-:W-:Y:S01]  /*0c50*/  IMAD.SHL.U32 R4, R10, 0x4, RZ ;  /* 0x000000040a047824 */ /* 0x000fe200078e00ff */
[----:B------:R-:W-:Y:S01]  /*0c60*/  LEA.HI R11, R11, R32, RZ, 0x3 ;  /* 0x000000200b0b7211 */ /* 0x000fe200078f18ff */
[----:B------:R-:W-:Y:S01]  /*0c70*/  IMAD.IADD R36, R36, 0x1, -R5 ;  /* 0x0000000124247824 */ /* 0x000fe200078e0a05 */
[----:B------:R-:W-:Y:S01]  /*0c80*/  SHF.L.U32 R30, R9, 0x2, RZ ;  /* 0x00000002091e7819 */ /* 0x000fe200000006ff */
[----:B------:R-:W-:Y:S01]  /*0c90*/  IMAD.SHL.U32 R40, R46, 0x8, RZ ;  /* 0x000000082e287824 */ /* 0x000fe200078e00ff */
[----:B------:R-:W-:Y:S01]  /*0ca0*/  LOP3.LUT R11, R11, 0xfffffff8, RZ, 0xc0, !PT ;  /* 0xfffffff80b0b7812 */ /* 0x000fe200078ec0ff */
[----:B------:R-:W-:Y:S01]  /*0cb0*/  IMAD R5, R0, UR4, RZ ;  /* 0x0000000400057c24 */ /* 0x000fe2000f8e02ff */
[----:B------:R-:W-:-:S02]  /*0cc0*/  SHF.R.S32.HI R3, RZ, 0x1f, R30 ;  /* 0x0000001fff037819 */ /* 0x000fc4000001141e */
[----:B------:R-:W-:Y:S01]  /*0cd0*/  SHF.R.S32.HI R18, RZ, 0x1f, R40 ;  /* 0x0000001fff127819 */ /* 0x000fe20000011428 */
[----:B------:R-:W-:Y:S01]  /*0ce0*/  IMAD.IADD R32, R32, 0x1, -R11 ;  /* 0x0000000120207824 */ /* 0x000fe200078e0a0b */
[----:B------:R-:W-:Y:S02]  /*0cf0*/  SHF.R.S32.HI R11, RZ, 0x1f, R4 ;  /* 0x0000001fff0b7819 */ /* 0x000fe40000011404 */
[----:B------:R-:W-:Y:S02]  /*0d00*/  IADD3 R40, P0, R5, R40, RZ ;  /* 0x0000002805287210 */ /* 0x000fe40007f1e0ff */
[----:B------:R-:W-:Y:S02]  /*0d10*/  SHF.R.S32.HI R14, RZ, 0x1f, R13 ;  /* 0x0000001fff0e7819 */ /* 0x000fe4000001140d */
[----:B------:R-:W-:Y:S02]  /*0d20*/  LEA.HI R3, R3, R30, RZ, 0x3 ;  /* 0x0000001e03037211 */ /* 0x000fe400078f18ff */
[----:B------:R-:W-:-:S02]  /*0d30*/  LEA.HI R11, R11, R4, RZ, 0x3 ;  /* 0x000000040b0b7211 */ /* 0x000fc400078f18ff */
[----:B------:R-:W-:Y:S02]  /*0d40*/  LEA.HI.X.SX32 R41, R5, R18, 0x1, P0 ;  /* 0x0000001205297211 */ /* 0x000fe400000f0eff */
[----:B------:R-:W-:Y:S02]  /*0d50*/  LEA.HI R7, R7, R7, RZ, 0x1 ;  /* 0x0000000707077211 */ /* 0x000fe400078f08ff */
[----:B-----5:R-:W-:Y:S02]  /*0d60*/  FSETP.NEU.FTZ.AND P0, PT, R42, RZ, PT ;  /* 0x000000ff2a00720b */ /* 0x020fe40003f1d000 */
[----:B------:R-:W-:Y:S01]  /*0d70*/  LEA.HI R8, R8, R8, RZ, 0x1 ;  /* 0x0000000808087211 */ /* 0x000fe200078f08ff */
[----:B------:R-:W-:Y:S01]  /*0d80*/  IMAD.SHL.U32 R7, R7, 0x40, RZ ;  /* 0x0000004007077824 */ /* 0x000fe200078e00ff */
[----:B------:R-:W-:Y:S02]  /*0d90*/  LEA.HI R9, R9, R9, RZ, 0x1 ;  /* 0x0000000909097211 */ /* 0x000fe400078f08ff */
[----:B------:R-:W-:Y:S01]  /*0da0*/  LEA.HI R14, R14, R13, RZ, 0x3 ;  /* 0x0000000d0e0e7211 */ /* 0x000fe200078f18ff */
[----:B------:R-:W-:Y:S01]  /*0db0*/  IMAD.SHL.U32 R8, R8, 0x40, RZ ;  /* 0x0000004008087824 */ /* 0x000fe200078e00ff */
[----:B------:R-:W-:Y:S01]  /*0dc0*/  LEA.HI R10, R10, R10, RZ, 0x1 ;  /* 0x0000000a0a0a7211 */ /* 0x000fe200078f08ff */
[----:B------:R-:W-:Y:S01]  /*0dd0*/  IMAD.SHL.U32 R9, R9, 0x40, RZ ;  /* 0x0000004009097824 */ /* 0x000fe200078e00ff */
[----:B------:R-:W-:-:S02]  /*0de0*/  LEA.HI R12, R12, R12, RZ, 0x1 ;  /* 0x0000000c0c0c7211 */ /* 0x000fc400078f08ff */
        /* <DEDUP_REMOVED lines=8> */
[----:B------:R-:W-:Y:S02]  /*0e70*/  MOV R20, 0x400 ;  /* 0x0000040000147802 */ /* 0x000fe40000000f00 */
[----:B------:R-:W-:Y:S01]  /*0e80*/  SHF.L.U32 R35, R6, 0x6, RZ ;  /* 0x0000000606237819 */ /* 0x000fe200000006ff */
        /* <DEDUP_REMOVED lines=9> */
[----:B-1----:R-:W-:Y:S02]  /*0f20*/  SHF.R.S32.HI R5, RZ, 0x1f, R15 ;  /* 0x0000001fff057819 */ /* 0x002fe4000001140f */
        /* <DEDUP_REMOVED lines=14> */
[----:B------:R-:W-:Y:S01]  /*1010*/  VIADD R20, R20, 0xc0 ;  /* 0x000000c014147836 */ /* 0x000fe20000000000 */
[C---:B------:R-:W-:Y:S01]  /*1020*/  IADD3 R16, P0, R47.reuse, R16, RZ ;  /* 0x000000102f107210 */ /* 0x040fe20007f1e0ff */
[----:B------:R-:W-:Y:S01]  /*1030*/  ULDC.64 UR4, c[0x0][0x238] ;  /* 0x00008e0000047ab9 */ /* 0x000fe20000000a00 */
[C---:B------:R-:W-:Y:S01]  /*1040*/  LEA R46, R47.reuse, R46, 0x4 ;  /* 0x0000002e2f2e7211 */ /* 0x040fe200078e20ff */
[----:B------:R-:W-:Y:S01]  /*1050*/  IMAD.MOV.U32 R37, RZ, RZ, -0x800001 ;  /* 0xff7fffffff257424 */ /* 0x000fe200078e00ff */
[----:B------:R-:W-:Y:S02]  /*1060*/  LEA.HI.X.SX32 R45, R47, R18, 0x1, P0 ;  /* 0x000000122f2d7211 */ /* 0x000fe400000f0eff */
[----:B------:R-:W-:Y:S02]  /*1070*/  LEA R17, R17, R20, 0x18 ;  /* 0x0000001411117211 */ /* 0x000fe400078ec0ff */
[----:B------:R-:W-:-:S03]  /*1080*/  LEA R44, P0, R16, UR4, 0x2 ;  /* 0x00000004102c7c11 */ /* 0x000fc6000f8010ff */
[----:B------:R-:W-:Y:S01]  /*1090*/  IMAD.U32 R48, R46, 0x4, R17 ;  /* 0x000000042e307824 */ /* 0x000fe200078e0011 */
[----:B------:R-:W-:-:S09]  /*10a0*/  LEA.HI.X R45, R16, UR5, R45, 0x2, P0 ;  /* 0x00000005102d7c11 */ /* 0x000fd200080f142d */
.L_x_19088:
[----:B------:R-:W2:Y:S01]  /*10b0*/  LDG.E.CONSTANT R16, desc[UR10][R44.64] ;  /* 0x0000000a2c107981 */ /* 0x000ea2000c1e9900 */
[C---:B------:R-:W-:Y:S02]  /*10c0*/  VIADD R19, R38.reuse, 0x2 ;  /* 0x0000000226137836 */ /* 0x040fe40000000000 */
[----:B------:R-:W-:Y:S02]  /*10d0*/  IMAD.SHL.U32 R18, R38, 0x4, RZ ;  /* 0x0000000426127824 */ /* 0x000fe400078e00ff */
[C---:B------:R-:W-:Y:S01]  /*10e0*/  IMAD.SHL.U32 R22, R19.reuse, 0x4, RZ ;  /* 0x0000000413167824 */ /* 0x040fe200078e00ff */
[----:B------:R-:W-:Y:S02]  /*10f0*/  LEA.HI R20, R19, R19, RZ, 0x1 ;  /* 0x0000001313147211 */ /* 0x000fe400078f08ff */
[----:B------:R-:W-:Y:S02]  /*1100*/  SHF.R.S32.HI R19, RZ, 0x1f, R18 ;  /* 0x0000001fff137819 */ /* 0x000fe40000011412 */
[----:B------:R-:W-:Y:S01]  /*1110*/  SHF.R.S32.HI R21, RZ, 0x1f, R22 ;  /* 0x0000001fff157819 */ /* 0x000fe20000011416 */
[----:B------:R-:W-:Y:S01]  /*1120*/  IMAD.SHL.U32 R20, R20, 0x40, RZ ;  /* 0x0000004014147824 */ /* 0x000fe200078e00ff */
[----:B------:R-:W-:-:S02]  /*1130*/  LEA.HI R19, R19, R18, RZ, 0x3 ;  /* 0x0000001213137211 */ /* 0x000fc400078f18ff */
[----:B------:R-:W-:Y:S02]  /*1140*/  LEA.HI R21, R21, R22, RZ, 0x3 ;  /* 0x0000001615157211 */ /* 0x000fe400078f18ff */
[----:B------:R-:W-:Y:S02]  /*1150*/  LOP3.LUT R19, R19, 0xfffffff8, RZ, 0xc0, !PT ;  /* 0xfffffff813137812 */ /* 0x000fe400078ec0ff */
[----:B------:R-:W-:Y:S02]  /*1160*/  LOP3.LUT R23, R21, 0xfffffff8, RZ, 0xc0, !PT ;  /* 0xfffffff815177812 */ /* 0x000fe400078ec0ff */
[----:B------:R-:W-:Y:S01]  /*1170*/  LOP3.LUT R21, R20, 0xffffff80, RZ, 0xc0, !PT ;  /* 0xffffff8014157812 */ /* 0x000fe200078ec0ff */
[----:B------:R-:W-:Y:S01]  /*1180*/  IMAD.IADD R19, R18, 0x1, -R19 ;  /* 0x0000000112137824 */ /* 0x000fe200078e0a13 */
[----:B------:R-:W-:Y:S02]  /*1190*/  IADD3 R23, R22, -R23, RZ ;  /* 0x8000001716177210 */ /* 0x000fe40007ffe0ff */
[----:B------:R-:W-:-:S02]  /*11a0*/  SHF.R.S32.HI R20, RZ, 0x1f, R21 ;  /* 0x0000001fff147819 */ /* 0x000fc40000011415 */
[----:B------:R-:W-:Y:S02]  /*11b0*/  SHF.R.S32.HI R22, RZ, 0x1f, R19 ;  /* 0x0000001fff167819 */ /* 0x000fe40000011413 */
[----:B--2---:R-:W-:Y:S01]  /*11c0*/  SHF.R.S32.HI R17, RZ, 0x1f, R16 ;  /* 0x0000001fff117819 */ /* 0x004fe20000011410 */
[----:B------:R-:W-:-:S04]  /*11d0*/  IMAD.WIDE.U32 R42, R16, UR9, R40 ;  /* 0x00000009102a7c25 */ /* 0x000fc8000f8e0028 */
[----:B------:R-:W-:-:S04]  /*11e0*/  IMAD R17, R17, UR9, RZ ;  /* 0x0000000911117c24 */ /* 0x000fc8000f8e02ff */
[----:B------:R-:W-:Y:S01]  /*11f0*/  IMAD R17, R16, R5, R17 ;  /* 0x0000000510117224 */ /* 0x000fe200078e0211 */
[----:B------:R-:W-:-:S03]  /*1200*/  IADD3 R16, P0, P1, R23, R42, R21 ;  /* 0x0000002a17107210 */ /* 0x000fc6000791e015 */
[----:B------:R-:W-:Y:S01]  /*1210*/  IMAD.IADD R53, R43, 0x1, R17 ;  /* 0x000000012b357824 */ /* 0x000fe200078e0211 */
[----:B------:R-:W-:-:S04]  /*1220*/  SHF.R.S32.HI R17, RZ, 0x1f, R23 ;  /* 0x0000001fff117819 */ /* 0x000fc80000011417 */
[----:B------:R-:W-:Y:S02]  /*1230*/  IADD3.X R17, R17, R53, R20, P0, P1 ;  /* 0x0000003511117210 */ /* 0x000fe400007e2414 */
[C---:B------:R-:W-:Y:S02]  /*1240*/  LEA R18, P1, R16.reuse, UR6, 0x1 ;  /* 0x0000000610127c11 */ /* 0x040fe4000f8208ff */
[----:B------:R-:W-:Y:S02]  /*1250*/  IADD3 R20, P0, R19, R42, RZ ;  /* 0x0000002a13147210 */ /* 0x000fe40007f1e0ff */
[----:B------:R-:W-:-:S03]  /*1260*/  LEA.HI.X R19, R16, UR7, R17, 0x1, P1 ;  /* 0x0000000710137c11 */ /* 0x000fc600088f0c11 */
[----:B------:R-:W-:Y:S01]  /*1270*/  IMAD.X R17, R22, 0x1, R53, P0 ;  /* 0x0000000116117824 */ /* 0x000fe200000e0635 */
[C---:B------:R-:W-:Y:S01]  /*1280*/  LEA R16, P0, R20.reuse, UR6, 0x1 ;  /* 0x0000000614107c11 */ /* 0x040fe2000f8008ff */
[----:B------:R-:W2:Y:S03]  /*1290*/  LDG.E.CONSTANT R59, desc[UR10][R18.64] ;  /* 0x0000000a123b7981 */ /* 0x000ea6000c1e9900 */
[----:B------:R-:W-:Y:S01]  /*12a0*/  LEA.HI.X R17, R20, UR7, R17, 0x1, P0 ;  /* 0x0000000714117c11 */ /* 0x000fe200080f0c11 */
[----:B------:R0:W3:Y:S04]  /*12b0*/  LDG.E.CONSTANT R58, desc[UR10][R18.64+0x4] ;  /* 0x0000040a123a7981 */ /* 0x0000e8000c1e9900 */
[----:B------:R-:W4:Y:S04]  /*12c0*/  LDG.E.CONSTANT R57, desc[UR10][R16.64] ;  /* 0x0000000a10397981 */ /* 0x000f28000c1e9900 */
[----:B------:R1:W5:Y:S01]  /*12d0*/  LDG.E.CONSTANT R50, desc[UR10][R16.64+0x4] ;  /* 0x0000040a10327981 */ /* 0x000362000c1e9900 */
[----:B------:R-:W-:-:S04]  /*12e0*/  VIADD R20, R38, 0x4 ;  /* 0x0000000426147836 */ /* 0x000fc80000000000 */
[C---:B------:R-:W-:Y:S01]  /*12f0*/  IMAD.SHL.U32 R22, R20.reuse, 0x4, RZ ;  /* 0x0000000414167824 */ /* 0x040fe200078e00ff */
[----:B------:R-:W-:-:S04]  /*1300*/  LEA.HI R20, R20, R20, RZ, 0x1 ;  /* 0x0000001414147211 */ /* 0x000fc800078f08ff */
[----:B------:R-:W-:Y:S01]  /*1310*/  SHF.R.S32.HI R21, RZ, 0x1f, R22 ;  /* 0x0000001fff157819 */ /* 0x000fe20000011416 */
[----:B------:R-:W-:-:S03]  /*1320*/  IMAD.SHL.U32 R20, R20, 0x40, RZ ;  /* 0x0000004014147824 */ /* 0x000fc600078e00ff */
[----:B------:R-:W-:-:S04]  /*1330*/  LEA.HI R21, R21, R22, RZ, 0x3 ;  /* 0x0000001615157211 */ /* 0x000fc800078f18ff */
[----:B------:R-:W-:Y:S02]  /*1340*/  LOP3.LUT R23, R21, 0xfffffff8, RZ, 0xc0, !PT ;  /* 0xfffffff815177812 */ /* 0x000fe400078ec0ff */
[----:B------:R-:W-:Y:S02]  /*1350*/  LOP3.LUT R21, R20, 0xffffff80, RZ, 0xc0, !PT ;  /* 0xffffff8014157812 */ /* 0x000fe400078ec0ff */
[----:B------:R-:W-:Y:S02]  /*1360*/  IADD3 R23, R22, -R23, RZ ;  /* 0x8000001716177210 */ /* 0x000fe40007ffe0ff */
[--C-:B0-----:R-:W-:Y:S02]  /*1370*/  SHF.R.S32.HI R18, RZ, 0x1f, R21.reuse ;  /* 0x0000001fff127819 */ /* 0x101fe40000011415 */
[----:B-1----:R-:W-:Y:S02]  /*1380*/  IADD3 R16, P0, P1, R23, R42, R21 ;  /* 0x0000002a17107210 */ /* 0x002fe4000791e015 */
[----:B------:R-:W-:-:S04]  /*1390*/  SHF.R.S32.HI R17, RZ, 0x1f, R23 ;  /* 0x0000001fff117819 */ /* 0x000fc80000011417 */
[----:B------:R-:W-:Y:S02]  /*13a0*/  IADD3.X R17, R17, R53, R18, P0, P1 ;  /* 0x0000003511117210 */ /* 0x000fe400007e2412 */
[----:B------:R-:W-:-:S04]  /*13b0*/  LEA R20, P0, R16, UR6, 0x1 ;  /* 0x0000000610147c11 */ /* 0x000fc8000f8008ff */
[----:B------:R-:W-:-:S05]  /*13c0*/  LEA.HI.X R21, R16, UR7, R17, 0x1, P0 ;  /* 0x0000000710157c11 */ /* 0x000fca00080f0c11 */
[----:B------:R-:W5:Y:S01]  /*13d0*/  LDG.E.CONSTANT R55, desc[UR10][R20.64] ;  /* 0x0000000a14377981 */ /* 0x000f62000c1e9900 */
[----:B------:R-:W-:-:S03]  /*13e0*/  VIADD R16, R38, 0x6 ;  /* 0x0000000626107836 */ /* 0x000fc60000000000 */
[----:B------:R0:W5:Y:S01]  /*13f0*/  LDG.E.CONSTANT R52, desc[UR10][R20.64+0x4] ;  /* 0x0000040a14347981 */ /* 0x000162000c1e9900 */
[C---:B------:R-:W-:Y:S01]  /*1400*/  IMAD.SHL.U32 R17, R16.reuse, 0x4, RZ ;  /* 0x0000000410117824 */ /* 0x040fe200078e00ff */
[----:B------:R-:W-:-:S04]  /*1410*/  LEA.HI R16, R16, R16, RZ, 0x1 ;  /* 0x0000001010107211 */ /* 0x000fc800078f08ff */
[----:B------:R-:W-:-:S04]  /*1420*/  SHF.R.S32.HI R18, RZ, 0x1f, R17 ;  /* 0x0000001fff127819 */ /* 0x000fc80000011411 */
[----:B------:R-:W-:Y:S01]  /*1430*/  LEA.HI R18, R18, R17, RZ, 0x3 ;  /* 0x0000001112127211 */ /* 0x000fe200078f18ff */
[----:B------:R-:W-:-:S03]  /*1440*/  IMAD.SHL.U32 R16, R16, 0x40, RZ ;  /* 0x0000004010107824 */ /* 0x000fc600078e00ff */
[----:B------:R-:W-:Y:S02]  /*1450*/  LOP3.LUT R18, R18, 0xfffffff8, RZ, 0xc0, !PT ;  /* 0xfffffff812127812 */ /* 0x000fe400078ec0ff */
[----:B------:R-:W-:-:S03]  /*1460*/  LOP3.LUT R23, R16, 0xffffff80, RZ, 0xc0, !PT ;  /* 0xffffff8010177812 */ /* 0x000fc600078ec0ff */
[----:B------:R-:W-:Y:S02]  /*1470*/  IMAD.IADD R43, R17, 0x1, -R18 ;  /* 0x00000001112b7824 */ /* 0x000fe400078e0a12 */
[----:B------:R-:W0:Y:S01]  /*1480*/  LDS.128 R16, [R6] ;  /* 0x0000000006107984 */ /* 0x000e220000000c00 */
[--C-:B------:R-:W-:Y:S02]  /*1490*/  SHF.R.S32.HI R22, RZ, 0x1f, R23.reuse ;  /* 0x0000001fff167819 */ /* 0x100fe40000011417 */
[----:B------:R-:W-:Y:S02]  /*14a0*/  IADD3 R23, P0, P1, R43, R42, R23 ;  /* 0x0000002a2b177210 */ /* 0x000fe4000791e017 */
[----:B------:R-:W-:-:S04]  /*14b0*/  SHF.R.S32.HI R54, RZ, 0x1f, R43 ;  /* 0x0000001fff367819 */ /* 0x000fc8000001142b */
[----:B------:R-:W-:Y:S02]  /*14c0*/  IADD3.X R54, R54, R53, R22, P0, P1 ;  /* 0x0000003536367210 */ /* 0x000fe400007e2416 */
[----:B------:R-:W-:-:S04]  /*14d0*/  LEA R22, P0, R23, UR6, 0x1 ;  /* 0x0000000617167c11 */ /* 0x000fc8000f8008ff */
[----:B------:R-:W-:-:S05]  /*14e0*/  LEA.HI.X R23, R23, UR7, R54, 0x1, P0 ;  /* 0x0000000717177c11 */ /* 0x000fca00080f0c36 */
[----:B------:R-:W5:Y:S04]  /*14f0*/  LDG.E.CONSTANT R54, desc[UR10][R22.64] ;  /* 0x0000000a16367981 */ /* 0x000f68000c1e9900 */
[----:B------:R-:W5:Y:S01]  /*1500*/  LDG.E.CONSTANT R43, desc[UR10][R22.64+0x4] ;  /* 0x0000040a162b7981 */ /* 0x000f62000c1e9900 */
[----:B0-----:R-:W-:Y:S01]  /*1510*/  IMAD.U32 R20, R18, 0x10000, RZ ;  /* 0x0001000012147824 */ /* 0x001fe200078e00ff */
[----:B------:R-:W-:Y:S02]  /*1520*/  SHF.L.U32 R56, R16, 0x10, RZ ;  /* 0x0000001010387819 */ /* 0x000fe400000006ff */
[----:B------:R-:W-:Y:S02]  /*1530*/  PRMT R18, R18, 0x7632, R18 ;  /* 0x0000763212127816 */ /* 0x000fe40000000012 */
[----:B------:R-:W-:Y:S01]  /*1540*/  PRMT R16, R16, 0x7632, R16 ;  /* 0x0000763210107816 */ /* 0x000fe20000000010 */
        /* <DEDUP_REMOVED lines=10> */
[----:B------:R-:W-:Y:S01]  /*15f0*/  PRMT R59, R59, 0x7632, R59 ;  /* 0x000076323b3b7816 */ /* 0x000fe2000000003b */
[----:B------:R-:W-:Y:S01]  /*1600*/  IMAD.U32 R18, R18, 0x10000, RZ ;  /* 0x0001000012127824 */ /* 0x000fe200078e00ff */
[----:B------:R-:W-:-:S03]  /*1610*/  PRMT R57, R57, 0x7632, R57 ;  /* 0x0000763239397816 */ /* 0x000fc60000000039 */
[----:B------:R-:W-:Y:S02]  /*1620*/  IMAD.U32 R59, R59, 0x10000, RZ ;  /* 0x000100003b3b7824 */ /* 0x000fe400078e00ff */
[----:B------:R-:W-:Y:S02]  /*1630*/  IMAD.U32 R16, R16, 0x10000, RZ ;  /* 0x0001000010107824 */ /* 0x000fe400078e00ff */
[----:B------:R-:W-:Y:S01]  /*1640*/  FMUL.FTZ R59, R18, R59 ;  /* 0x0000003b123b7220 */ /* 0x000fe20000410000 */
[----:B---3--:R-:W-:Y:S01]  /*1650*/  SHF.L.U32 R21, R58, 0x10, RZ ;  /* 0x000000103a157819 */ /* 0x008fe200000006ff */
[----:B------:R-:W-:Y:S02]  /*1660*/  IMAD.U32 R57, R57, 0x10000, RZ ;  /* 0x0001000039397824 */ /* 0x000fe400078e00ff */
[----:B------:R-:W-:Y:S02]  /*1670*/  IMAD.U32 R18, R19, 0x10000, RZ ;  /* 0x0001000013127824 */ /* 0x000fe400078e00ff */
[----:B------:R-:W-:Y:S01]  /*1680*/  FFMA.FTZ R16, R16, R57, R59 ;  /* 0x0000003910107223 */ /* 0x000fe2000001003b */
[----:B------:R-:W-:-:S02]  /*1690*/  IMAD.U32 R57, R17, 0x10000, RZ ;  /* 0x0001000011397824 */ /* 0x000fc400078e00ff */
[----:B------:R-:W-:Y:S01]  /*16a0*/  FMUL.FTZ R20, R18, R21 ;  /* 0x0000001512147220 */ /* 0x000fe20000410000 */
[----:B-----5:R-:W-:-:S04]  /*16b0*/  IMAD.U32 R18, R50, 0x10000, RZ ;  /* 0x0001000032127824 */ /* 0x020fc800078e00ff */
[----:B------:R-:W-:Y:S02]  /*16c0*/  FFMA.FTZ R57, R57, R18, R20 ;  /* 0x0000001239397223 */ /* 0x000fe40000010014 */
[----:B------:R-:W0:Y:S01]  /*16d0*/  LDS.128 R20, [R6+0x10] ;  /* 0x0000100006147984 */ /* 0x000e220000000c00 */
[----:B------:R-:W-:Y:S02]  /*16e0*/  PRMT R19, R19, 0x7632, R19 ;  /* 0x0000763213137816 */ /* 0x000fe40000000013 */
[----:B------:R-:W-:Y:S02]  /*16f0*/  PRMT R58, R58, 0x7632, R58 ;  /* 0x000076323a3a7816 */ /* 0x000fe4000000003a */
[----:B------:R-:W-:Y:S01]  /*1700*/  PRMT R17, R17, 0x7632, R17 ;  /* 0x0000763211117816 */ /* 0x000fe20000000011 */
[----:B------:R-:W-:Y:S01]  /*1710*/  IMAD.U32 R19, R19, 0x10000, RZ ;  /* 0x0001000013137824 */ /* 0x000fe200078e00ff */
[----:B------:R-:W-:Y:S01]  /*1720*/  PRMT R50, R50, 0x7632, R50 ;  /* 0x0000763232327816 */ /* 0x000fe20000000032 */
[----:B------:R-:W-:-:S02]  /*1730*/  IMAD.U32 R58, R58, 0x10000, RZ ;  /* 0x000100003a3a7824 */ /* 0x000fc400078e00ff */
[----:B------:R-:W-:Y:S02]  /*1740*/  IMAD.U32 R17, R17, 0x10000, RZ ;  /* 0x0001000011117824 */ /* 0x000fe400078e00ff */
[----:B------:R-:W-:Y:S01]  /*1750*/  FMUL.FTZ R58, R19, R58 ;  /* 0x0000003a133a7220 */ /* 0x000fe20000410000 */
[----:B------:R-:W-:-:S04]  /*1760*/  IMAD.U32 R18, R50, 0x10000, RZ ;  /* 0x0001000032127824 */ /* 0x000fc800078e00ff */
[----:B------:R-:W-:Y:S01]  /*1770*/  FFMA.FTZ R18, R17, R18, R58 ;  /* 0x0000001211127223 */ /* 0x000fe2000001003a */
[C---:B------:R-:W-:Y:S01]  /*1780*/  IMAD.U32 R17, R55.reuse, 0x10000, RZ ;  /* 0x0001000037117824 */ /* 0x040fe200078e00ff */
[----:B------:R-:W-:-:S05]  /*1790*/  PRMT R55, R55, 0x7632, R55 ;  /* 0x0000763237377816 */ /* 0x000fca0000000037 */
[----:B------:R-:W-:Y:S01]  /*17a0*/  IMAD.U32 R55, R55, 0x10000, RZ ;  /* 0x0001000037377824 */ /* 0x000fe200078e00ff */
[C---:B0-----:R-:W-:Y:S02]  /*17b0*/  SHF.L.U32 R19, R20.reuse, 0x10, RZ ;  /* 0x0000001014137819 */ /* 0x041fe400000006ff */
[----:B------:R-:W-:-:S03]  /*17c0*/  PRMT R20, R20, 0x7632, R20 ;  /* 0x0000763214147816 */ /* 0x000fc60000000014 */
[----:B------:R-:W-:Y:S02]  /*17d0*/  FFMA.FTZ R19, R19, R17, R56 ;  /* 0x0000001113137223 */ /* 0x000fe40000010038 */
[----:B------:R-:W-:-:S04]  /*17e0*/  IMAD.U32 R17, R20, 0x10000, RZ ;  /* 0x0001000014117824 */ /* 0x000fc800078e00ff */
[----:B------:R-:W-:Y:S01]  /*17f0*/  FFMA.FTZ R55, R17, R55, R16 ;  /* 0x0000003711377223 */ /* 0x000fe20000010010 */
[----:B------:R-:W-:-:S04]  /*1800*/  IADD3 R17, P0, P1, R34, R42, R33 ;  /* 0x0000002a22117210 */ /* 0x000fc8000791e021 */
[----:B------:R-:W-:Y:S02]  /*1810*/  LEA R16, P2, R17, UR6, 0x1 ;  /* 0x0000000611107c11 */ /* 0x000fe4000f8408ff */
[----:B------:R-:W-:-:S04]  /*1820*/  IADD3.X R20, R24, R53, R11, P0, P1 ;  /* 0x0000003518147210 */ /* 0x000fc800007e240b */
[----:B------:R-:W-:Y:S01]  /*1830*/  LEA.HI.X R17, R17, UR7, R20, 0x1, P2 ;  /* 0x0000000711117c11 */ /* 0x000fe200090f0c14 */
[----:B------:R-:W-:Y:S02]  /*1840*/  IMAD.U32 R50, R52, 0x10000, RZ ;  /* 0x0001000034327824 */ /* 0x000fe400078e00ff */
[C---:B------:R-:W-:Y:S02]  /*1850*/  IMAD.U32 R20, R21.reuse, 0x10000, RZ ;  /* 0x0001000015147824 */ /* 0x040fe400078e00ff */
[----:B------:R-:W3:Y:S02]  /*1860*/  LDG.E.CONSTANT R56, desc[UR10][R16.64] ;  /* 0x0000000a10387981 */ /* 0x000ee4000c1e9900 */
[----:B------:R-:W-:Y:S02]  /*1870*/  FFMA.FTZ R20, R20, R50, R57 ;  /* 0x0000003214147223 */ /* 0x000fe40000010039 */
[----:B------:R0:W5:Y:S01]  /*1880*/  LDG.E.CONSTANT R50, desc[UR10][R16.64+0x4] ;  /* 0x0000040a10327981 */ /* 0x000162000c1e9900 */
[----:B------:R-:W-:-:S02]  /*1890*/  PRMT R21, R21, 0x7632, R21 ;  /* 0x0000763215157816 */ /* 0x000fc40000000015 */
[----:B------:R-:W-:-:S03]  /*18a0*/  PRMT R52, R52, 0x7632, R52 ;  /* 0x0000763234347816 */ /* 0x000fc60000000034 */
[----:B------:R-:W-:Y:S01]  /*18b0*/  IMAD.U32 R21, R21, 0x10000, RZ ;  /* 0x0001000015157824 */ /* 0x000fe200078e00ff */
[----:B------:R-:W-:Y:S01]  /*18c0*/  SHF.L.U32 R52, R52, 0x10, RZ ;  /* 0x0000001034347819 */ /* 0x000fe200000006ff */
[----:B------:R-:W-:-:S04]  /*18d0*/  IMAD.U32 R57, R54, 0x10000, RZ ;  /* 0x0001000036397824 */ /* 0x000fc800078e00ff */
[----:B------:R-:W-:Y:S01]  /*18e0*/  FFMA.FTZ R21, R21, R52, R18 ;  /* 0x0000003415157223 */ /* 0x000fe20000010012 */
[C---:B------:R-:W-:Y:S01]  /*18f0*/  IMAD.U32 R52, R22.reuse, 0x10000, RZ ;  /* 0x0001000016347824 */ /* 0x040fe200078e00ff */
[----:B------:R-:W-:Y:S02]  /*1900*/  PRMT R22, R22, 0x7632, R22 ;  /* 0x0000763216167816 */ /* 0x000fe40000000016 */
[----:B------:R-:W-:Y:S01]  /*1910*/  PRMT R18, R54, 0x7632, R18 ;  /* 0x0000763236127816 */ /* 0x000fe20000000012 */
[----:B------:R-:W-:Y:S02]  /*1920*/  FFMA.FTZ R54, R52, R57, R19 ;  /* 0x0000003934367223 */ /* 0x000fe40000010013 */
[----:B------:R-:W-:Y:S02]  /*1930*/  IMAD.U32 R22, R22, 0x10000, RZ ;  /* 0x0001000016167824 */ /* 0x000fe400078e00ff */
[----:B------:R-:W-:Y:S02]  /*1940*/  IMAD.U32 R58, R18, 0x10000, RZ ;  /* 0x00010000123a7824 */ /* 0x000fe400078e00ff */
[----:B0-----:R-:W0:Y:S01]  /*1950*/  LDS.128 R16, [R6+0x20] ;  /* 0x0000200006107984 */ /* 0x001e220000000c00 */
[----:B------:R-:W-:-:S02]  /*1960*/  IMAD.U32 R52, R43, 0x10000, RZ ;  /* 0x000100002b347824 */ /* 0x000fc400078e00ff */
[----:B------:R-:W-:Y:S01]  /*1970*/  FFMA.FTZ R58, R22, R58, R55 ;  /* 0x0000003a163a7223 */ /* 0x000fe20000010037 */
[----:B------:R-:W-:-:S04]  /*1980*/  IMAD.U32 R55, R23, 0x10000, RZ ;  /* 0x0001000017377824 */ /* 0x000fc800078e00ff */
[----:B------:R-:W-:Y:S01]  /*1990*/  FFMA.FTZ R52, R55, R52, R20 ;  /* 0x0000003437347223 */ /* 0x000fe20000010014 */
[----:B------:R-:W-:-:S04]  /*19a0*/  IADD3 R20, P0, P1, R32, R42, R31 ;  /* 0x0000002a20147210 */ /* 0x000fc8000791e01f */
[----:B------:R-:W-:Y:S02]  /*19b0*/  LEA R60, P2, R20, UR6, 0x1 ;  /* 0x00000006143c7c11 */ /* 0x000fe4000f8408ff */
[----:B------:R-:W-:-:S04]  /*19c0*/  IADD3.X R55, R27, R53, R12, P0, P1 ;  /* 0x000000351b377210 */ /* 0x000fc800007e240c */
[----:B------:R-:W-:Y:S02]  /*19d0*/  LEA.HI.X R61, R20, UR7, R55, 0x1, P2 ;  /* 0x00000007143d7c11 */ /* 0x000fe400090f0c37 */
[----:B------:R-:W-:Y:S02]  /*19e0*/  PRMT R43, R43, 0x7632, R43 ;  /* 0x000076322b2b7816 */ /* 0x000fe4000000002b */
[----:B------:R-:W-:Y:S01]  /*19f0*/  PRMT R23, R23, 0x7632, R23 ;  /* 0x0000763217177816 */ /* 0x000fe20000000017 */
[----:B------:R-:W5:Y:S02]  /*1a00*/  LDG.E.CONSTANT R55, desc[UR10][R60.64] ;  /* 0x0000000a3c377981 */ /* 0x000f64000c1e9900 */
[----:B------:R-:W-:Y:S01]  /*1a10*/  IMAD.U32 R43, R43, 0x10000, RZ ;  /* 0x000100002b2b7824 */ /* 0x000fe200078e00ff */
[----:B------:R-:W-:-:S05]  /*1a20*/  SHF.L.U32 R22, R23, 0x10, RZ ;  /* 0x0000001017167819 */ /* 0x000fca00000006ff */
[----:B------:R-:W-:Y:S02]  /*1a30*/  FFMA.FTZ R22, R22, R43, R21 ;  /* 0x0000002b16167223 */ /* 0x000fe40000010015 */
[----:B------:R1:W5:Y:S01]  /*1a40*/  LDG.E.CONSTANT R43, desc[UR10][R60.64+0x4] ;  /* 0x0000040a3c2b7981 */ /* 0x000362000c1e9900 */
[C---:B0-----:R-:W-:Y:S01]  /*1a50*/  IMAD.U32 R23, R16.reuse, 0x10000, RZ ;  /* 0x0001000010177824 */ /* 0x041fe200078e00ff */
[----:B------:R-:W-:-:S05]  /*1a60*/  PRMT R16, R16, 0x7632, R16 ;  /* 0x0000763210107816 */ /* 0x000fca0000000010 */
[----:B------:R-:W-:Y:S01]  /*1a70*/  IMAD.U32 R21, R16, 0x10000, RZ ;  /* 0x0001000010157824 */ /* 0x000fe200078e00ff */
[----:B------:R-:W-:Y:S01]  /*1a80*/  IADD3 R16, P0, P1, R30, R42, R7 ;  /* 0x0000002a1e107210 */ /* 0x000fe2000791e007 */
[C---:B--2---:R-:W-:Y:S01]  /*1a90*/  IMAD.U32 R20, R51.reuse, 0x10000, RZ ;  /* 0x0001000033147824 */ /* 0x044fe200078e00ff */
[----:B------:R-:W-:-:S05]  /*1aa0*/  PRMT R51, R51, 0x7632, R51 ;  /* 0x0000763233337816 */ /* 0x000fca0000000033 */
[----:B------:R-:W-:Y:S02]  /*1ab0*/  IMAD.U32 R51, R51, 0x10000, RZ ;  /* 0x0001000033337824 */ /* 0x000fe400078e00ff */
[----:B------:R-:W-:Y:S01]  /*1ac0*/  FFMA.FTZ R23, R23, R20, R54 ;  /* 0x0000001417177223 */ /* 0x000fe20000010036 */
[----:B------:R-:W-:Y:S01]  /*1ad0*/  LEA R20, P2, R16, UR6, 0x1 ;  /* 0x0000000610147c11 */ /* 0x000fe2000f8408ff */
[----:B------:R-:W-:Y:S01]  /*1ae0*/  FFMA.FTZ R58, R21, R51, R58 ;  /* 0x00000033153a7223 */ /* 0x000fe2000001003a */
[----:B------:R-:W-:Y:S01]  /*1af0*/  IADD3.X R21, R26, R53, R13, P0, P1 ;  /* 0x000000351a157210 */ /* 0x000fe200007e240d */
[----:B------:R-:W-:-:S03]  /*1b00*/  IMAD.U32 R51, R17, 0x10000, RZ ;  /* 0x0001000011337824 */ /* 0x000fc600078e00ff */
[----:B------:R-:W-:Y:S02]  /*1b10*/  LEA.HI.X R21, R16, UR7, R21, 0x1, P2 ;  /* 0x0000000710157c11 */ /* 0x000fe400090f0c15 */
[----:B----4-:R-:W-:Y:S02]  /*1b20*/  SHF.L.U32 R16, R49, 0x10, RZ ;  /* 0x0000001031107819 */ /* 0x010fe400000006ff */
[----:B------:R-:W-:-:S03]  /*1b30*/  IADD3 R54, P0, P1, R3, R42, R8 ;  /* 0x0000002a03367210 */ /* 0x000fc6000791e008 */
[----:B------:R-:W-:Y:S02]  /*1b40*/  FFMA.FTZ R16, R51, R16, R52 ;  /* 0x0000001033107223 */ /* 0x000fe40000010034 */
[----:B------:R-:W2:Y:S01]  /*1b50*/  LDG.E.CONSTANT R51, desc[UR10][R20.64] ;  /* 0x0000000a14337981 */ /* 0x000ea2000c1e9900 */
[C---:B-1----:R-:W-:Y:S02]  /*1b60*/  LEA R60, P2, R54.reuse, UR6, 0x1 ;  /* 0x00000006363c7c11 */ /* 0x042fe4000f8408ff */
[----:B------:R-:W-:Y:S01]  /*1b70*/  IADD3.X R57, R29, R53, R14, P0, P1 ;  /* 0x000000351d397210 */ /* 0x000fe200007e240e */
[----:B------:R0:W4:Y:S03]  /*1b80*/  LDG.E.CONSTANT R52, desc[UR10][R20.64+0x4] ;  /* 0x0000040a14347981 */ /* 0x000126000c1e9900 */
[----:B------:R-:W-:Y:S02]  /*1b90*/  LEA.HI.X R61, R54, UR7, R57, 0x1, P2 ;  /* 0x00000007363d7c11 */ /* 0x000fe400090f0c39 */
[----:B------:R-:W-:-:S03]  /*1ba0*/  IADD3 R54, P0, P1, R4, R42, R9 ;  /* 0x0000002a04367210 */ /* 0x000fc6000791e009 */
[----:B------:R-:W4:Y:S01]  /*1bb0*/  LDG.E.CONSTANT R42, desc[UR10][R60.64] ;  /* 0x0000000a3c2a7981 */ /* 0x000f22000c1e9900 */
[----:B------:R-:W-:Y:S02]  /*1bc0*/  IADD3.X R53, R28, R53, R15, P0, P1 ;  /* 0x000000351c357210 */ /* 0x000fe400007e240f */
[----:B0-----:R-:W-:-:S04]  /*1bd0*/  LEA R20, P0, R54, UR6, 0x1 ;  /* 0x0000000636147c11 */ /* 0x001fc8000f8008ff */
[----:B------:R-:W-:Y:S02]  /*1be0*/  LEA.HI.X R21, R54, UR7, R53, 0x1, P0 ;  /* 0x0000000736157c11 */ /* 0x000fe400080f0c35 */
[----:B------:R-:W4:Y:S04]  /*1bf0*/  LDG.E.CONSTANT R53, desc[UR10][R60.64+0x4] ;  /* 0x0000040a3c357981 */ /* 0x000f28000c1e9900 */
[----:B------:R-:W4:Y:S04]  /*1c00*/  LDG.E.CONSTANT R54, desc[UR10][R20.64] ;  /* 0x0000000a14367981 */ /* 0x000f28000c1e9900 */
[----:B------:R0:W4:Y:S01]  /*1c10*/  LDG.E.CONSTANT R57, desc[UR10][R20.64+0x4] ;  /* 0x0000040a14397981 */ /* 0x000122000c1e9900 */
[----:B------:R-:W-:-:S02]  /*1c20*/  PRMT R17, R17, 0x7632, R17 ;  /* 0x0000763211117816 */ /* 0x000fc40000000011 */
[----:B------:R-:W-:-:S03]  /*1c30*/  PRMT R49, R49, 0x7632, R49 ;  /* 0x0000763231317816 */ /* 0x000fc60000000031 */
[----:B------:R-:W-:Y:S02]  /*1c40*/  IMAD.U32 R17, R17, 0x10000, RZ ;  /* 0x0001000011117824 */ /* 0x000fe400078e00ff */
[----:B------:R-:W-:-:S04]  /*1c50*/  IMAD.U32 R49, R49, 0x10000, RZ ;  /* 0x0001000031317824 */ /* 0x000fc800078e00ff */
[----:B------:R-:W-:Y:S01]  /*1c60*/  FFMA.FTZ R49, R17, R49, R22 ;  /* 0x0000003111317223 */ /* 0x000fe20000010016 */
[C---:B------:R-:W-:Y:S01]  /*1c70*/  IMAD.U32 R22, R18.reuse, 0x10000, RZ ;  /* 0x0001000012167824 */ /* 0x040fe200078e00ff */
[----:B------:R-:W-:-:S05]  /*1c80*/  PRMT R18, R18, 0x7632, R18 ;  /* 0x0000763212127816 */ /* 0x000fca0000000012 */
[----:B0-----:R-:W-:Y:S02]  /*1c90*/  IMAD.U32 R21, R18, 0x10000, RZ ;  /* 0x0001000012157824 */ /* 0x001fe400078e00ff */
[C---:B---3--:R-:W-:Y:S01]  /*1ca0*/  IMAD.U32 R17, R56.reuse, 0x10000, RZ ;  /* 0x0001000038117824 */ /* 0x048fe200078e00ff */
[----:B------:R-:W-:-:S03]  /*1cb0*/  PRMT R56, R56, 0x7632, R56 ;  /* 0x0000763238387816 */ /* 0x000fc60000000038 */
[----:B------:R-:W-:Y:S01]  /*1cc0*/  FFMA.FTZ R17, R22, R17, R23 ;  /* 0x0000001116117223 */ /* 0x000fe20000010017 */
[----:B------:R-:W-:Y:S01]  /*1cd0*/  SHF.L.U32 R23, R19, 0x10, RZ ;  /* 0x0000001013177819 */ /* 0x000fe200000006ff */
[----:B------:R-:W-:Y:S02]  /*1ce0*/  IMAD.U32 R56, R56, 0x10000, RZ ;  /* 0x0001000038387824 */ /* 0x000fe400078e00ff */
[----:B-----5:R-:W-:Y:S02]  /*1cf0*/  IMAD.U32 R18, R50, 0x10000, RZ ;  /* 0x0001000032127824 */ /* 0x020fe400078e00ff */
[----:B------:R-:W-:Y:S02]  /*1d00*/  FFMA.FTZ R58, R21, R56, R58 ;  /* 0x00000038153a7223 */ /* 0x000fe4000001003a */
[----:B------:R-:W-:Y:S02]  /*1d10*/  FFMA.FTZ R16, R23, R18, R16 ;  /* 0x0000001217107223 */ /* 0x000fe40000010010 */
[----:B------:R-:W0:Y:S01]  /*1d20*/  LDS.128 R20, [R6+0x30] ;  /* 0x0000300006147984 */ /* 0x000e220000000c00 */
[----:B------:R-:W-:-:S02]  /*1d30*/  PRMT R19, R19, 0x7632, R19 ;  /* 0x0000763213137816 */ /* 0x000fc40000000013 */
[----:B------:R-:W-:-:S03]  /*1d40*/  PRMT R50, R50, 0x7632, R50 ;  /* 0x0000763232327816 */ /* 0x000fc60000000032 */
[----:B------:R-:W-:Y:S02]  /*1d50*/  IMAD.U32 R18, R19, 0x10000, RZ ;  /* 0x0001000013127824 */ /* 0x000fe400078e00ff */
[----:B------:R-:W-:-:S04]  /*1d60*/  IMAD.U32 R50, R50, 0x10000, RZ ;  /* 0x0001000032327824 */ /* 0x000fc800078e00ff */
[----:B------:R-:W-:Y:S01]  /*1d70*/  FFMA.FTZ R50, R18, R50, R49 ;  /* 0x0000003212327223 */ /* 0x000fe20000010031 */
[----:B------:R-:W-:Y:S02]  /*1d80*/  IMAD.U32 R49, R55, 0x10000, RZ ;  /* 0x0001000037317824 */ /* 0x000fe400078e00ff */
[C---:B0-----:R-:W-:Y:S01]  /*1d90*/  IMAD.U32 R18, R20.reuse, 0x10000, RZ ;  /* 0x0001000014127824 */ /* 0x041fe200078e00ff */
[----:B------:R-:W-:-:S03]  /*1da0*/  PRMT R20, R20, 0x7632, R20 ;  /* 0x0000763214147816 */ /* 0x000fc60000000014 */
[----:B------:R-:W-:Y:S01]  /*1db0*/  FFMA.FTZ R49, R18, R49, R17 ;  /* 0x0000003112317223 */ /* 0x000fe20000010011 */
[----:B------:R-:W-:Y:S01]  /*1dc0*/  PRMT R18, R55, 0x7632, R18 ;  /* 0x0000763237127816 */ /* 0x000fe20000000012 */
[----:B------:R-:W-:Y:S02]  /*1dd0*/  IMAD.U32 R17, R20, 0x10000, RZ ;  /* 0x0001000014117824 */ /* 0x000fe400078e00ff */
[----:B------:R-:W-:Y:S01]  /*1de0*/  IMAD.U32 R19, R21, 0x10000, RZ ;  /* 0x0001000015137824 */ /* 0x000fe200078e00ff */
[----:B------:R-:W-:Y:S01]  /*1df0*/  SHF.L.U32 R18, R18, 0x10, RZ ;  /* 0x0000001012127819 */ /* 0x000fe200000006ff */
[----:B------:R-:W-:-:S04]  /*1e00*/  IMAD.U32 R20, R43, 0x10000, RZ ;  /* 0x000100002b147824 */ /* 0x000fc800078e00ff */
[----:B------:R-:W-:Y:S01]  /*1e10*/  FFMA.FTZ R20, R19, R20, R16 ;  /* 0x0000001413147223 */ /* 0x000fe20000010010 */
        /* <DEDUP_REMOVED lines=10> */
[----:B------:R-:W-:Y:S01]  /*1ec0*/  UMOV UR4, 0xffffffff ;  /* 0xffffffff00047882 */ /* 0x000fe20000000000 */
[C---:B--2---:R-:W-:Y:S02]  /*1ed0*/  PRMT R43, R51.reuse, 0x7632, R43 ;  /* 0x00007632332b7816 */ /* 0x044fe4000000002b */
[----:B------:R-:W-:-:S03]  /*1ee0*/  SHF.L.U32 R51, R51, 0x10, RZ ;  /* 0x0000001033337819 */ /* 0x000fc600000006ff */
[----:B------:R-:W-:Y:S02]  /*1ef0*/  IMAD.U32 R43, R43, 0x10000, RZ ;  /* 0x000100002b2b7824 */ /* 0x000fe400078e00ff */
[----:B------:R-:W-:Y:S01]  /*1f00*/  FFMA.FTZ R49, R22, R51, R49 ;  /* 0x0000003316317223 */ /* 0x000fe20000010031 */
[----:B----4-:R-:W-:Y:S02]  /*1f10*/  IMAD.U32 R22, R52, 0x10000, RZ ;  /* 0x0001000034167824 */ /* 0x010fe400078e00ff */
[----:B------:R-:W-:Y:S01]  /*1f20*/  FFMA.FTZ R58, R21, R43, R58 ;  /* 0x0000002b153a7223 */ /* 0x000fe2000001003a */
[----:B------:R-:W-:Y:S01]  /*1f30*/  IMAD.U32 R21, R23, 0x10000, RZ ;  /* 0x0001000017157824 */ /* 0x000fe200078e00ff */
[----:B------:R-:W-:-:S03]  /*1f40*/  PRMT R43, R42, 0x7632, R43 ;  /* 0x000076322a2b7816 */ /* 0x000fc6000000002b */
[----:B------:R-:W-:Y:S01]  /*1f50*/  FFMA.FTZ R20, R21, R22, R20 ;  /* 0x0000001615147223 */ /* 0x000fe20000010014 */
[C---:B0-----:R-:W-:Y:S01]  /*1f60*/  PRMT R21, R16.reuse, 0x7632, R21 ;  /* 0x0000763210157816 */ /* 0x041fe20000000015 */
[----:B------:R-:W-:Y:S01]  /*1f70*/  IMAD.U32 R22, R16, 0x10000, RZ ;  /* 0x0001000010167824 */ /* 0x000fe200078e00ff */
[----:B------:R-:W-:Y:S01]  /*1f80*/  PRMT R23, R23, 0x7632, R23 ;  /* 0x0000763217177816 */ /* 0x000fe20000000017 */
[----:B------:R-:W-:Y:S01]  /*1f90*/  IMAD.U32 R42, R42, 0x10000, RZ ;  /* 0x000100002a2a7824 */ /* 0x000fe200078e00ff */
[----:B------:R-:W-:Y:S01]  /*1fa0*/  PRMT R16, R52, 0x7632, R16 ;  /* 0x0000763234107816 */ /* 0x000fe20000000010 */
[----:B------:R-:W-:Y:S02]  /*1fb0*/  IMAD.U32 R21, R21, 0x10000, RZ ;  /* 0x0001000015157824 */ /* 0x000fe400078e00ff */
[----:B------:R-:W-:Y:S01]  /*1fc0*/  IMAD.U32 R43, R43, 0x10000, RZ ;  /* 0x000100002b2b7824 */ /* 0x000fe200078e00ff */
[----:B------:R-:W-:Y:S01]  /*1fd0*/  SHF.L.U32 R16, R16, 0x10, RZ ;  /* 0x0000001010107819 */ /* 0x000fe200000006ff */
[----:B------:R-:W-:Y:S01]  /*1fe0*/  FFMA.FTZ R49, R22, R42, R49 ;  /* 0x0000002a16317223 */ /* 0x000fe20000010031 */
[----:B------:R-:W-:-:S02]  /*1ff0*/  IMAD.U32 R23, R23, 0x10000, RZ ;  /* 0x0001000017177824 */ /* 0x000fc400078e00ff */
[----:B------:R-:W-:Y:S01]  /*2000*/  FFMA.FTZ R58, R21, R43, R58 ;  /* 0x0000002b153a7223 */ /* 0x000fe2000001003a */
[----:B------:R-:W-:Y:S02]  /*2010*/  PRMT R22, R18, 0x7632, R22 ;  /* 0x0000763212167816 */ /* 0x000fe40000000016 */
[----:B------:R-:W-:Y:S02]  /*2020*/  PRMT R21, R17, 0x7632, R21 ;  /* 0x0000763211157816 */ /* 0x000fe40000000015 */
[----:B------:R-:W-:Y:S02]  /*2030*/  PRMT R42, R53, 0x7632, R42 ;  /* 0x00007632352a7816 */ /* 0x000fe4000000002a */
[----:B------:R-:W-:Y:S01]  /*2040*/  PRMT R43, R54, 0x7632, R43 ;  /* 0x00007632362b7816 */ /* 0x000fe2000000002b */
[----:B------:R-:W-:Y:S01]  /*2050*/  FFMA.FTZ R50, R23, R16, R50 ;  /* 0x0000001017327223 */ /* 0x000fe20000010032 */
        /* <DEDUP_REMOVED lines=8> */
[----:B------:R-:W-:Y:S01]  /*20e0*/  FFMA.FTZ R20, R17, R53, R20 ;  /* 0x0000003511147223 */ /* 0x000fe20000010014 */
[----:B------:R-:W-:Y:S01]  /*20f0*/  FFMA.FTZ R21, R21, R22, R50 ;  /* 0x0000001615157223 */ /* 0x000fe20000010032 */
[----:B------:R-:W-:Y:S01]  /*2100*/  PRMT R16, R19, 0x7632, R16 ;  /* 0x0000763213107816 */ /* 0x000fe20000000010 */
[----:B------:R-:W-:Y:S01]  /*2110*/  FFMA.FTZ R18, R18, R54, R49 ;  /* 0x0000003612127223 */ /* 0x000fe20000010031 */
[----:B------:R-:W-:Y:S01]  /*2120*/  FFMA.FTZ R23, R23, R42, R58 ;  /* 0x0000002a17177223 */ /* 0x000fe2000001003a */
[----:B------:R-:W-:Y:S01]  /*2130*/  PRMT R17, R57, 0x7632, R17 ;  /* 0x0000763239117816 */ /* 0x000fe20000000011 */
[----:B------:R-:W-:-:S02]  /*2140*/  VIADD R22, R39, 0xf ;  /* 0x0000000f27167836 */ /* 0x000fc40000000000 */
[----:B------:R-:W-:Y:S02]  /*2150*/  IMAD.U32 R19, R19, 0x10000, RZ ;  /* 0x0001000013137824 */ /* 0x000fe400078e00ff */
[----:B------:R-:W-:Y:S01]  /*2160*/  IMAD.U32 R57, R57, 0x10000, RZ ;  /* 0x0001000039397824 */ /* 0x000fe200078e00ff */
[----:B------:R-:W-:Y:S01]  /*2170*/  SHF.L.U32 R16, R16, 0x10, RZ ;  /* 0x0000001010107819 */ /* 0x000fe200000006ff */
[----:B------:R-:W-:Y:S01]  /*2180*/  FADD.FTZ R18, R18, R23 ;  /* 0x0000001712127221 */ /* 0x000fe20000010000 */
[----:B------:R-:W-:Y:S02]  /*2190*/  IMAD.U32 R17, R17, 0x10000, RZ ;  /* 0x0001000011117824 */ /* 0x000fe400078e00ff */
[----:B------:R-:W-:Y:S01]  /*21a0*/  FFMA.FTZ R19, R19, R57, R20 ;  /* 0x0000003913137223 */ /* 0x000fe20000010014 */
[----:B------:R-:W-:Y:S01]  /*21b0*/  SHF.R.S32.HI R23, RZ, 0x1f, R22 ;  /* 0x0000001fff177819 */ /* 0x000fe20000011416 */
[----:B------:R-:W-:Y:S02]  /*21c0*/  FFMA.FTZ R16, R16, R17, R21 ;  /* 0x0000001110107223 */ /* 0x000fe40000010015 */
[----:B------:R-:W-:Y:S01]  /*21d0*/  FADD.FTZ R19, R19, R18 ;  /* 0x0000001213137221 */ /* 0x000fe20000010000 */
[----:B------:R-:W-:-:S03]  /*21e0*/  LEA.HI R23, R23, R22, RZ, 0x4 ;  /* 0x0000001617177211 */ /* 0x000fc600078f20ff */
[----:B------:R-:W-:Y:S01]  /*21f0*/  FADD.FTZ R16, R16, R19 ;  /* 0x0000001310107221 */ /* 0x000fe20000010000 */
[----:B------:R-:W-:Y:S01]  /*2200*/  SHF.R.S32.HI R18, RZ, 0x4, R23 ;  /* 0x00000004ff127819 */ /* 0x000fe20000011417 */
[----:B------:R-:W-:Y:S06]  /*2210*/  BRA.DIV UR4, `(.L_x_19085) ;  /* 0x0000005204647947 */ /* 0x000fec000b800000 */
[----:B------:R0:W1:Y:S02]  /*2220*/  SHFL.BFLY PT, R17, R16, 0x1, 0x1f ;  /* 0x0c201f0010117f89 */ /* 0x00006400000e0000 */
.L_x_19134:
        /* <DEDUP_REMOVED lines=11> */
.L_x_19087:
[----:B------:R-:W-:Y:S05]  /*22e0*/  BSYNC B1 ;  /* 0x0000000000017941 */ /* 0x000fea0003800000 */
.L_x_19086:
[----:B------:R-:W-:Y:S01]  /*22f0*/  IADD3 R44, P0, R44, 0x10, RZ ;  /* 0x000000102c2c7810 */ /* 0x000fe20007f1e0ff */
[----:B0-----:R-:W-:Y:S02]  /*2300*/  VIADD R48, R48, 0x100 ;  /* 0x0000010030307836 */ /* 0x001fe40000000000 */
[----:B------:R-:W-:Y:S02]  /*2310*/  VIADD R46, R46, 0x40 ;  /* 0x000000402e2e7836 */ /* 0x000fe40000000000 */
[----:B------:R-:W-:Y:S01]  /*2320*/  IMAD.X R45, RZ, RZ, R45, P0 ;  /* 0x000000ffff2d7224 */ /* 0x000fe200000e062d */
[----:B------:R-:W-:Y:S07]  /*2330*/  @!P1 BRA `(.L_x_19088) ;  /* 0xffffffec005c9947 */ /* 0x000fee000383ffff */
[----:B------:R-:W-:Y:S05]  /*2340*/  BRA `(.L_x_19083) ;  /* 0x0000001000f07947 */ /* 0x000fea0003800000 */
.L_x_19084:
[----:B------:R-:W-:Y:S01]  /*2350*/  SHF.R.S32.HI R19, RZ, 0x1f, R2 ;  /* 0x0000001fff137819 */ /* 0x000fe20000011402 */
[----:B------:R-:W-:Y:S01]  /*2360*/  VIADD R20, R20, 0xc0 ;  /* 0x000000c014147836 */ /* 0x000fe20000000000 */
[----:B------:R-:W-:Y:S01]  /*2370*/  ULDC.64 UR4, c[0x0][0x238] ;  /* 0x00008e0000047ab9 */ /* 0x000fe20000000a00 */
[----:B------:R-:W-:Y:S01]  /*2380*/  IMAD.MOV.U32 R37, RZ, RZ, -0x800001 ;  /* 0xff7fffffff257424 */ /* 0x000fe200078e00ff */
[----:B------:R-:W-:Y:S02]  /*2390*/  LEA.HI R19, R19, R2, RZ, 0x5 ;  /* 0x0000000213137211 */ /* 0x000fe400078f28ff */
[----:B------:R-:W-:Y:S02]  /*23a0*/  LEA R17, R17, R20, 0x18 ;  /* 0x0000001411117211 */ /* 0x000fe400078ec0ff */
[----:B------:R-:W-:-:S04]  /*23b0*/  SHF.R.S32.HI R43, RZ, 0x5, R19 ;  /* 0x00000005ff2b7819 */ /* 0x000fc80000011413 */
[C---:B------:R-:W-:Y:S02]  /*23c0*/  IADD3 R16, P0, R43.reuse, R16, RZ ;  /* 0x000000102b107210 */ /* 0x040fe40007f1e0ff */
[C---:B------:R-:W-:Y:S02]  /*23d0*/  LEA R44, R43.reuse, R46, 0x4 ;  /* 0x0000002e2b2c7211 */ /* 0x040fe400078e20ff */
[----:B------:R-:W-:Y:S02]  /*23e0*/  LEA R46, P1, R16, UR4, 0x2 ;  /* 0x00000004102e7c11 */ /* 0x000fe4000f8210ff */
[----:B------:R-:W-:Y:S01]  /*23f0*/  LEA.HI.X.SX32 R47, R43, R18, 0x1, P0 ;  /* 0x000000122b2f7211 */ /* 0x000fe200000f0eff */
[----:B------:R-:W-:Y:S01]  /*2400*/  IMAD.U32 R45, R44, 0x4, R17 ;  /* 0x000000042c2d7824 */ /* 0x000fe200078e0011 */
[----:B------:R-:W-:Y:S02]  /*2410*/  IADD3 R48, -R39, 0x1, R44 ;  /* 0x0000000127307810 */ /* 0x000fe40007ffe12c */
[----:B------:R-:W-:-:S07]  /*2420*/  LEA.HI.X R47, R16, UR5, R47, 0x2, P1 ;  /* 0x00000005102f7c11 */ /* 0x000fce00088f142f */
.L_x_19092:
[----:B------:R-:W2:Y:S01]  /*2430*/  LDG.E.CONSTANT R17, desc[UR10][R46.64] ;  /* 0x0000000a2e117981 */ /* 0x000ea2000c1e9900 */
[C---:B------:R-:W-:Y:S01]  /*2440*/  VIADD R19, R38.reuse, 0x2 ;  /* 0x0000000226137836 */ /* 0x040fe20000000000 */
[----:B------:R-:W-:Y:S01]  /*2450*/  MOV R51, R41 ;  /* 0x0000002900337202 */ /* 0x000fe20000000f00 */
[----:B------:R-:W-:Y:S02]  /*2460*/  IMAD.SHL.U32 R16, R38, 0x4, RZ ;  /* 0x0000000426107824 */ /* 0x000fe400078e00ff */
[C---:B------:R-:W-:Y:S01]  /*2470*/  IMAD.SHL.U32 R20, R19.reuse, 0x4, RZ ;  /* 0x0000000413147824 */ /* 0x040fe200078e00ff */
[----:B------:R-:W-:Y:S01]  /*2480*/  LEA.HI R19, R19, R19, RZ, 0x1 ;  /* 0x0000001313137211 */ /* 0x000fe200078f08ff */
[----:B------:R-:W-:Y:S01]  /*2490*/  IMAD.MOV.U32 R50, RZ, RZ, R40 ;  /* 0x000000ffff327224 */ /* 0x000fe200078e0028 */
[----:B------:R-:W-:Y:S02]  /*24a0*/  SHF.R.S32.HI R23, RZ, 0x1f, R16 ;  /* 0x0000001fff177819 */ /* 0x000fe40000011410 */
[----:B------:R-:W-:Y:S01]  /*24b0*/  SHF.R.S32.HI R21, RZ, 0x1f, R20 ;  /* 0x0000001fff157819 */ /* 0x000fe20000011414 */
[----:B------:R-:W-:Y:S01]  /*24c0*/  IMAD.SHL.U32 R19, R19, 0x40, RZ ;  /* 0x0000004013137824 */ /* 0x000fe200078e00ff */
[----:B------:R-:W-:-:S02]  /*24d0*/  LEA.HI R23, R23, R16, RZ, 0x3 ;  /* 0x0000001017177211 */ /* 0x000fc400078f18ff */
[----:B------:R-:W-:Y:S02]  /*24e0*/  LEA.HI R21, R21, R20, RZ, 0x3 ;  /* 0x0000001415157211 */ /* 0x000fe400078f18ff */
[----:B------:R-:W-:Y:S02]  /*24f0*/  LOP3.LUT R19, R19, 0xffffff80, RZ, 0xc0, !PT ;  /* 0xffffff8013137812 */ /* 0x000fe400078ec0ff */
[----:B------:R-:W-:Y:S02]  /*2500*/  LOP3.LUT R21, R21, 0xfffffff8, RZ, 0xc0, !PT ;  /* 0xfffffff815157812 */ /* 0x000fe400078ec0ff */
[----:B------:R-:W-:-:S03]  /*2510*/  LOP3.LUT R23, R23, 0xfffffff8, RZ, 0xc0, !PT ;  /* 0xfffffff817177812 */ /* 0x000fc600078ec0ff */
[----:B------:R-:W-:Y:S02]  /*2520*/  IMAD.IADD R21, R20, 0x1, -R21 ;  /* 0x0000000114157824 */ /* 0x000fe400078e0a15 */
[----:B------:R-:W-:-:S05]  /*2530*/  IMAD.IADD R23, R16, 0x1, -R23 ;  /* 0x0000000110177824 */ /* 0x000fca00078e0a17 */
[----:B------:R-:W-:Y:S01]  /*2540*/  SHF.R.S32.HI R20, RZ, 0x1f, R23 ;  /* 0x0000001fff147819 */ /* 0x000fe20000011417 */
[----:B------:R-:W-:-:S05]  /*2550*/  VIADD R22, R38, 0x4 ;  /* 0x0000000426167836 */ /* 0x000fca0000000000 */
[----:B------:R-:W-:-:S04]  /*2560*/  SHF.L.U32 R53, R22, 0x2, RZ ;  /* 0x0000000216357819 */ /* 0x000fc800000006ff */
[----:B------:R-:W-:Y:S02]  /*2570*/  SHF.R.S32.HI R54, RZ, 0x1f, R53 ;  /* 0x0000001fff367819 */ /* 0x000fe40000011435 */
[----:B------:R-:W-:Y:S02]  /*2580*/  LEA.HI R22, R22, R22, RZ, 0x1 ;  /* 0x0000001616167211 */ /* 0x000fe400078f08ff */
[----:B------:R-:W-:-:S03]  /*2590*/  LEA.HI R54, R54, R53, RZ, 0x3 ;  /* 0x0000003536367211 */ /* 0x000fc600078f18ff */
[----:B------:R-:W-:Y:S01]  /*25a0*/  IMAD.SHL.U32 R22, R22, 0x40, RZ ;  /* 0x0000004016167824 */ /* 0x000fe200078e00ff */
[----:B------:R-:W-:-:S05]  /*25b0*/  LOP3.LUT R54, R54, 0xfffffff8, RZ, 0xc0, !PT ;  /* 0xfffffff836367812 */ /* 0x000fca00078ec0ff */
[----:B------:R-:W-:Y:S01]  /*25c0*/  IMAD.IADD R54, R53, 0x1, -R54 ;  /* 0x0000000135367824 */ /* 0x000fe200078e0a36 */
[----:B--2---:R-:W-:Y:S01]  /*25d0*/  SHF.R.S32.HI R18, RZ, 0x1f, R17 ;  /* 0x0000001fff127819 */ /* 0x004fe20000011411 */
[----:B------:R-:W-:-:S04]  /*25e0*/  IMAD.WIDE.U32 R50, R17, UR12, R50 ;  /* 0x0000000c11327c25 */ /* 0x000fc8000f8e0032 */
[----:B------:R-:W-:-:S04]  /*25f0*/  IMAD R18, R18, UR12, RZ ;  /* 0x0000000c12127c24 */ /* 0x000fc8000f8e02ff */
[----:B------:R-:W-:Y:S01]  /*2600*/  IMAD R49, R17, R5, R18 ;  /* 0x0000000511317224 */ /* 0x000fe200078e0212 */
[--C-:B------:R-:W-:Y:S02]  /*2610*/  IADD3 R17, P0, P1, R21, R50, R19.reuse ;  /* 0x0000003215117210 */ /* 0x100fe4000791e013 */
[----:B------:R-:W-:Y:S01]  /*2620*/  SHF.R.S32.HI R18, RZ, 0x1f, R19 ;  /* 0x0000001fff127819 */ /* 0x000fe20000011413 */
[----:B------:R-:W-:Y:S01]  /*2630*/  IMAD.IADD R49, R51, 0x1, R49 ;  /* 0x0000000133317824 */ /* 0x000fe200078e0231 */
[----:B------:R-:W-:-:S04]  /*2640*/  SHF.R.S32.HI R21, RZ, 0x1f, R21 ;  /* 0x0000001fff157819 */ /* 0x000fc80000011415 */
[----:B------:R-:W-:Y:S02]  /*2650*/  IADD3.X R18, R21, R49, R18, P0, P1 ;  /* 0x0000003115127210 */ /* 0x000fe400007e2412 */
[----:B------:R-:W-:Y:S02]  /*2660*/  IADD3 R19, P0, R23, R50, RZ ;  /* 0x0000003217137210 */ /* 0x000fe40007f1e0ff */
[----:B------:R-:W-:-:S03]  /*2670*/  LEA R16, P1, R17, UR14, 0x1 ;  /* 0x0000000e11107c11 */ /* 0x000fc6000f8208ff */
[----:B------:R-:W-:Y:S01]  /*2680*/  IMAD.X R20, R20, 0x1, R49, P0 ;  /* 0x0000000114147824 */ /* 0x000fe200000e0631 */
[----:B------:R-:W-:Y:S02]  /*2690*/  LEA.HI.X R17, R17, UR15, R18, 0x1, P1 ;  /* 0x0000000f11117c11 */ /* 0x000fe400088f0c12 */
[----:B------:R-:W-:-:S03]  /*26a0*/  LEA R18, P0, R19, UR14, 0x1 ;  /* 0x0000000e13127c11 */ /* 0x000fc6000f8008ff */
[----:B------:R-:W2:Y:S01]  /*26b0*/  LDG.E.CONSTANT R21, desc[UR10][R16.64] ;  /* 0x0000000a10157981 */ /* 0x000ea2000c1e9900 */
[----:B------:R-:W-:-:S03]  /*26c0*/  LEA.HI.X R19, R19, UR15, R20, 0x1, P0 ;  /* 0x0000000f13137c11 */ /* 0x000fc600080f0c14 */
[----:B------:R0:W3:Y:S04]  /*26d0*/  LDG.E.CONSTANT R51, desc[UR10][R16.64+0x4] ;  /* 0x0000040a10337981 */ /* 0x0000e8000c1e9900 */
[----:B------:R-:W4:Y:S04]  /*26e0*/  LDG.E.CONSTANT R20, desc[UR10][R18.64] ;  /* 0x0000000a12147981 */ /* 0x000f28000c1e9900 */
[----:B------:R1:W5:Y:S01]  /*26f0*/  LDG.E.CONSTANT R52, desc[UR10][R18.64+0x4] ;  /* 0x0000040a12347981 */ /* 0x000362000c1e9900 */
[----:B------:R-:W-:Y:S02]  /*2700*/  LOP3.LUT R23, R22, 0xffffff80, RZ, 0xc0, !PT ;  /* 0xffffff8016177812 */ /* 0x000fe400078ec0ff */
[----:B0-----:R-:W-:-:S02]  /*2710*/  SHF.R.S32.HI R17, RZ, 0x1f, R54 ;  /* 0x0000001fff117819 */ /* 0x001fc40000011436 */
[--C-:B------:R-:W-:Y:S02]  /*2720*/  SHF.R.S32.HI R22, RZ, 0x1f, R23.reuse ;  /* 0x0000001fff167819 */ /* 0x100fe40000011417 */
[----:B------:R-:W-:-:S04]  /*2730*/  IADD3 R16, P0, P1, R54, R50, R23 ;  /* 0x0000003236107210 */ /* 0x000fc8000791e017 */
[----:B------:R-:W-:Y:S02]  /*2740*/  IADD3.X R17, R17, R49, R22, P0, P1 ;  /* 0x0000003111117210 */ /* 0x000fe400007e2416 */
[----:B------:R-:W-:-:S04]  /*2750*/  LEA R54, P0, R16, UR14, 0x1 ;  /* 0x0000000e10367c11 */ /* 0x000fc8000f8008ff */
[----:B------:R-:W-:Y:S02]  /*2760*/  LEA.HI.X R55, R16, UR15, R17, 0x1, P0 ;  /* 0x0000000f10377c11 */ /* 0x000fe400080f0c11 */
[----:B-1----:R-:W0:Y:S04]  /*2770*/  LDS.128 R16, [R6] ;  /* 0x0000000006107984 */ /* 0x002e280000000c00 */
[----:B------:R-:W5:Y:S04]  /*2780*/  LDG.E.CONSTANT R53, desc[UR10][R54.64] ;  /* 0x0000000a36357981 */ /* 0x000f68000c1e9900 */
[----:B------:R1:W5:Y:S01]  /*2790*/  LDG.E.CONSTANT R54, desc[UR10][R54.64+0x4] ;  /* 0x0000040a36367981 */ /* 0x000362000c1e9900 */
[C---:B0-----:R-:W-:Y:S01]  /*27a0*/  IMAD.U32 R22, R18.reuse, 0x10000, RZ ;  /* 0x0001000012167824 */ /* 0x041fe200078e00ff */
[----:B------:R-:W-:Y:S01]  /*27b0*/  PRMT R18, R18, 0x7632, R18 ;  /* 0x0000763212127816 */ /* 0x000fe20000000012 */
[C---:B------:R-:W-:Y:S01]  /*27c0*/  IMAD.U32 R58, R16.reuse, 0x10000, RZ ;  /* 0x00010000103a7824 */ /* 0x040fe200078e00ff */
[----:B------:R-:W-:-:S02]  /*27d0*/  PRMT R16, R16, 0x7632, R16 ;  /* 0x0000763210107816 */ /* 0x000fc40000000010 */
[----:B------:R-:W-:-:S03]  /*27e0*/  SHF.L.U32 R18, R18, 0x10, RZ ;  /* 0x0000001012127819 */ /* 0x000fc600000006ff */
[----:B------:R-:W-:Y:S02]  /*27f0*/  IMAD.U32 R16, R16, 0x10000, RZ ;  /* 0x0001000010107824 */ /* 0x000fe400078e00ff */
[C---:B------:R-:W-:Y:S01]  /*2800*/  IMAD.U32 R56, R17.reuse, 0x10000, RZ ;  /* 0x0001000011387824 */ /* 0x040fe200078e00ff */
[----:B------:R-:W-:-:S05]  /*2810*/  PRMT R17, R17, 0x7632, R17 ;  /* 0x0000763211117816 */ /* 0x000fca0000000011 */
[----:B------:R-:W-:Y:S02]  /*2820*/  IMAD.U32 R17, R17, 0x10000, RZ ;  /* 0x0001000011117824 */ /* 0x000fe400078e00ff */
[C---:B--2---:R-:W-:Y:S01]  /*2830*/  IMAD.U32 R23, R21.reuse, 0x10000, RZ ;  /* 0x0001000015177824 */ /* 0x044fe200078e00ff */
[----:B------:R-:W-:-:S03]  /*2840*/  PRMT R21, R21, 0x7632, R21 ;  /* 0x0000763215157816 */ /* 0x000fc60000000015 */
[----:B------:R-:W-:Y:S02]  /*2850*/  FMUL.FTZ R57, R22, R23 ;  /* 0x0000001716397220 */ /* 0x000fe40000410000 */
[----:B------:R-:W-:Y:S02]  /*2860*/  IMAD.U32 R21, R21, 0x10000, RZ ;  /* 0x0001000015157824 */ /* 0x000fe400078e00ff */
[C---:B----4-:R-:W-:Y:S01]  /*2870*/  IMAD.U32 R23, R20.reuse, 0x10000, RZ ;  /* 0x0001000014177824 */ /* 0x050fe200078e00ff */
[----:B------:R-:W-:-:S03]  /*2880*/  PRMT R20, R20, 0x7632, R20 ;  /* 0x0000763214147816 */ /* 0x000fc60000000014 */
[----:B------:R-:W-:Y:S01]  /*2890*/  FFMA.FTZ R58, R58, R23, R57 ;  /* 0x000000173a3a7223 */ /* 0x000fe20000010039 */
[----:B------:R-:W-:Y:S01]  /*28a0*/  FMUL.FTZ R23, R18, R21 ;  /* 0x0000001512177220 */ /* 0x000fe20000410000 */
[----:B------:R-:W-:Y:S02]  /*28b0*/  IMAD.U32 R21, R20, 0x10000, RZ ;  /* 0x0001000014157824 */ /* 0x000fe400078e00ff */
[----:B------:R-:W-:Y:S02]  /*28c0*/  IMAD.U32 R20, R19, 0x10000, RZ ;  /* 0x0001000013147824 */ /* 0x000fe400078e00ff */
[----:B---3--:R-:W-:Y:S02]  /*28d0*/  IMAD.U32 R57, R51, 0x10000, RZ ;  /* 0x0001000033397824 */ /* 0x008fe400078e00ff */
[----:B------:R-:W-:Y:S01]  /*28e0*/  FFMA.FTZ R18, R16, R21, R23 ;  /* 0x0000001510127223 */ /* 0x000fe20000010017 */
[----:B-----5:R-:W-:Y:S01]  /*28f0*/  SHF.L.U32 R21, R52, 0x10, RZ ;  /* 0x0000001034157819 */ /* 0x020fe200000006ff */
[----:B------:R-:W-:-:S04]  /*2900*/  FMUL.FTZ R57, R20, R57 ;  /* 0x0000003914397220 */ /* 0x000fc80000410000 */
[----:B------:R-:W-:Y:S02]  /*2910*/  FFMA.FTZ R56, R56, R21, R57 ;  /* 0x0000001538387223 */ /* 0x000fe40000010039 */
[----:B------:R-:W0:Y:S01]  /*2920*/  LDS.128 R20, [R6+0x10] ;  /* 0x0000100006147984 */ /* 0x000e220000000c00 */
[----:B------:R-:W-:Y:S02]  /*2930*/  PRMT R19, R19, 0x7632, R19 ;  /* 0x0000763213137816 */ /* 0x000fe40000000013 */
[----:B------:R-:W-:-:S03]  /*2940*/  PRMT R16, R51, 0x7632, R16 ;  /* 0x0000763233107816 */ /* 0x000fc60000000010 */
[----:B------:R-:W-:Y:S02]  /*2950*/  IMAD.U32 R19, R19, 0x10000, RZ ;  /* 0x0001000013137824 */ /* 0x000fe400078e00ff */
[----:B------:R-:W-:-:S04]  /*2960*/  IMAD.U32 R16, R16, 0x10000, RZ ;  /* 0x0001000010107824 */ /* 0x000fc800078e00ff */
[----:B------:R-:W-:Y:S01]  /*2970*/  FMUL.FTZ R60, R19, R16 ;  /* 0x00000010133c7220 */ /* 0x000fe20000410000 */
[----:B------:R-:W-:-:S05]  /*2980*/  PRMT R16, R52, 0x7632, R16 ;  /* 0x0000763234107816 */ /* 0x000fca0000000010 */
[----:B------:R-:W-:-:S04]  /*2990*/  IMAD.U32 R16, R16, 0x10000, RZ ;  /* 0x0001000010107824 */ /* 0x000fc800078e00ff */
[----:B------:R-:W-:Y:S01]  /*29a0*/  FFMA.FTZ R57, R17, R16, R60 ;  /* 0x0000001011397223 */ /* 0x000fe2000001003c */
[----:B------:R-:W-:Y:S02]  /*29b0*/  IMAD.U32 R16, R53, 0x10000, RZ ;  /* 0x0001000035107824 */ /* 0x000fe400078e00ff */
[----:B0-----:R-:W-:-:S04]  /*29c0*/  IMAD.U32 R17, R20, 0x10000, RZ ;  /* 0x0001000014117824 */ /* 0x001fc800078e00ff */
[----:B------:R-:W-:Y:S01]  /*29d0*/  FFMA.FTZ R58, R17, R16, R58 ;  /* 0x00000010113a7223 */ /* 0x000fe2000001003a */
[----:B------:R-:W-:-:S05]  /*29e0*/  IADD3 R16, R38, 0x6, RZ ;  /* 0x0000000626107810 */ /* 0x000fca0007ffe0ff */
[C---:B------:R-:W-:Y:S01]  /*29f0*/  IMAD.SHL.U32 R17, R16.reuse, 0x4, RZ ;  /* 0x0000000410117824 */ /* 0x040fe200078e00ff */
[----:B------:R-:W-:-:S04]  /*2a00*/  LEA.HI R16, R16, R16, RZ, 0x1 ;  /* 0x0000001010107211 */ /* 0x000fc800078f08ff */
[----:B------:R-:W-:-:S04]  /*2a10*/  SHF.R.S32.HI R52, RZ, 0x1f, R17 ;  /* 0x0000001fff347819 */ /* 0x000fc80000011411 */
[----:B------:R-:W-:Y:S01]  /*2a20*/  LEA.HI R52, R52, R17, RZ, 0x3 ;  /* 0x0000001134347211 */ /* 0x000fe200078f18ff */
[----:B------:R-:W-:-:S03]  /*2a30*/  IMAD.SHL.U32 R16, R16, 0x40, RZ ;  /* 0x0000004010107824 */ /* 0x000fc600078e00ff */
[----:B------:R-:W-:-:S05]  /*2a40*/  LOP3.LUT R52, R52, 0xfffffff8, RZ, 0xc0, !PT ;  /* 0xfffffff834347812 */ /* 0x000fca00078ec0ff */
[----:B------:R-:W-:Y:S01]  /*2a50*/  IMAD.IADD R19, R17, 0x1, -R52 ;  /* 0x0000000111137824 */ /* 0x000fe200078e0a34 */
[----:B------:R-:W-:-:S04]  /*2a60*/  LOP3.LUT R17, R16, 0xffffff80, RZ, 0xc0, !PT ;  /* 0xffffff8010117812 */ /* 0x000fc800078ec0ff */
[--C-:B------:R-:W-:Y:S02]  /*2a70*/  SHF.R.S32.HI R52, RZ, 0x1f, R17.reuse ;  /* 0x0000001fff347819 */ /* 0x100fe40000011411 */
[----:B------:R-:W-:Y:S02]  /*2a80*/  IADD3 R17, P0, P1, R19, R50, R17 ;  /* 0x0000003213117210 */ /* 0x000fe4000791e011 */
[----:B------:R-:W-:-:S04]  /*2a90*/  SHF.R.S32.HI R19, RZ, 0x1f, R19 ;  /* 0x0000001fff137819 */ /* 0x000fc80000011413 */
[----:B------:R-:W-:Y:S02]  /*2aa0*/  IADD3.X R52, R19, R49, R52, P0, P1 ;  /* 0x0000003113347210 */ /* 0x000fe400007e2434 */
[----:B------:R-:W-:-:S04]  /*2ab0*/  LEA R16, P0, R17, UR14, 0x1 ;  /* 0x0000000e11107c11 */ /* 0x000fc8000f8008ff */
[----:B------:R-:W-:-:S05]  /*2ac0*/  LEA.HI.X R17, R17, UR15, R52, 0x1, P0 ;  /* 0x0000000f11117c11 */ /* 0x000fca00080f0c34 */
[----:B------:R-:W2:Y:S04]  /*2ad0*/  LDG.E.CONSTANT R19, desc[UR10][R16.64] ;  /* 0x0000000a10137981 */ /* 0x000ea8000c1e9900 */
[----:B------:R0:W3:Y:S01]  /*2ae0*/  LDG.E.CONSTANT R52, desc[UR10][R16.64+0x4] ;  /* 0x0000040a10347981 */ /* 0x0000e2000c1e9900 */
[----:B------:R-:W-:-:S04]  /*2af0*/  IADD3 R51, P0, P1, R36, R50, R35 ;  /* 0x0000003224337210 */ /* 0x000fc8000791e023 */
[----:B------:R-:W-:Y:S02]  /*2b00*/  LEA R60, P2, R51, UR14, 0x1 ;  /* 0x0000000e333c7c11 */ /* 0x000fe4000f8408ff */
[----:B-1----:R-:W-:-:S04]  /*2b10*/  IADD3.X R55, R25, R49, R10, P0, P1 ;  /* 0x0000003119377210 */ /* 0x002fc800007e240a */
[----:B------:R-:W-:-:S05]  /*2b20*/  LEA.HI.X R61, R51, UR15, R55, 0x1, P2 ;  /* 0x0000000f333d7c11 */ /* 0x000fca00090f0c37 */
[----:B------:R-:W4:Y:S01]  /*2b30*/  LDG.E.CONSTANT R51, desc[UR10][R60.64] ;  /* 0x0000000a3c337981 */ /* 0x000f22000c1e9900 */
[----:B------:R-:W-:Y:S02]  /*2b40*/  PRMT R20, R20, 0x7632, R20 ;  /* 0x0000763214147816 */ /* 0x000fe40000000014 */
[----:B------:R-:W-:-:S03]  /*2b50*/  PRMT R55, R53, 0x7632, R55 ;  /* 0x0000763235377816 */ /* 0x000fc60000000037 */
[----:B------:R-:W-:Y:S01]  /*2b60*/  IMAD.U32 R53, R20, 0x10000, RZ ;  /* 0x0001000014357824 */ /* 0x000fe200078e00ff */
[C---:B0-----:R-:W-:Y:S01]  /*2b70*/  SHF.L.U32 R16, R54.reuse, 0x10, RZ ;  /* 0x0000001036107819 */ /* 0x041fe200000006ff */
[----:B------:R-:W-:Y:S01]  /*2b80*/  IMAD.U32 R20, R55, 0x10000, RZ ;  /* 0x0001000037147824 */ /* 0x000fe200078e00ff */
        /* <DEDUP_REMOVED lines=8> */
[----:B------:R-:W-:Y:S01]  /*2c10*/  PRMT R22, R22, 0x7632, R22 ;  /* 0x0000763216167816 */ /* 0x000fe20000000016 */
[----:B------:R-:W-:Y:S01]  /*2c20*/  FFMA.FTZ R18, R53, R20, R18 ;  /* 0x0000001435127223 */ /* 0x000fe20000010012 */
[C---:B--2---:R-:W-:Y:S01]  /*2c30*/  IMAD.U32 R16, R19.reuse, 0x10000, RZ ;  /* 0x0001000013107824 */ /* 0x044fe200078e00ff */
[----:B------:R-:W-:-:S03]  /*2c40*/  PRMT R54, R19, 0x7632, R54 ;  /* 0x0000763213367816 */ /* 0x000fc60000000036 */
[----:B------:R-:W-:Y:S01]  /*2c50*/  FFMA.FTZ R58, R17, R16, R58 ;  /* 0x00000010113a7223 */ /* 0x000fe2000001003a */
[----:B------:R-:W-:Y:S01]  /*2c60*/  SHF.L.U32 R54, R54, 0x10, RZ ;  /* 0x0000001036367819 */ /* 0x000fe200000006ff */
[----:B------:R-:W-:Y:S01]  /*2c70*/  IMAD.U32 R17, R22, 0x10000, RZ ;  /* 0x0001000016117824 */ /* 0x000fe200078e00ff */
[----:B------:R-:W-:Y:S01]  /*2c80*/  IADD3 R16, P0, P1, R34, R50, R33 ;  /* 0x0000003222107210 */ /* 0x000fe2000791e021 */
[----:B------:R0:W2:Y:S02]  /*2c90*/  LDG.E.CONSTANT R22, desc[UR10][R60.64+0x4] ;  /* 0x0000040a3c167981 */ /* 0x0000a4000c1e9900 */
[----:B------:R-:W-:Y:S01]  /*2ca0*/  FFMA.FTZ R54, R17, R54, R18 ;  /* 0x0000003611367223 */ /* 0x000fe20000010012 */
[----:B------:R-:W-:Y:S02]  /*2cb0*/  LEA R20, P2, R16, UR14, 0x1 ;  /* 0x0000000e10147c11 */ /* 0x000fe4000f8408ff */
[----:B------:R-:W-:-:S04]  /*2cc0*/  IADD3.X R17, R24, R49, R11, P0, P1 ;  /* 0x0000003118117210 */ /* 0x000fc800007e240b */
[----:B------:R-:W-:Y:S01]  /*2cd0*/  LEA.HI.X R21, R16, UR15, R17, 0x1, P2 ;  /* 0x0000000f10157c11 */ /* 0x000fe200090f0c11 */
[C---:B------:R-:W-:Y:S02]  /*2ce0*/  IMAD.U32 R16, R23.reuse, 0x10000, RZ ;  /* 0x0001000017107824 */ /* 0x040fe400078e00ff */
[----:B---3--:R-:W-:Y:S02]  /*2cf0*/  IMAD.U32 R17, R52, 0x10000, RZ ;  /* 0x0001000034117824 */ /* 0x008fe400078e00ff */
[----:B------:R-:W3:Y:S02]  /*2d00*/  LDG.E.CONSTANT R56, desc[UR10][R20.64] ;  /* 0x0000000a14387981 */ /* 0x000ee4000c1e9900 */
[----:B------:R-:W-:Y:S02]  /*2d10*/  FFMA.FTZ R55, R16, R17, R55 ;  /* 0x0000001110377223 */ /* 0x000fe40000010037 */
[----:B------:R-:W1:Y:S04]  /*2d20*/  LDS.128 R16, [R6+0x20] ;  /* 0x0000200006107984 */ /* 0x000e680000000c00 */
[----:B------:R5:W3:Y:S01]  /*2d30*/  LDG.E.CONSTANT R53, desc[UR10][R20.64+0x4] ;  /* 0x0000040a14357981 */ /* 0x000ae2000c1e9900 */
[----:B------:R-:W-:-:S02]  /*2d40*/  PRMT R23, R23, 0x7632, R23 ;  /* 0x0000763217177816 */ /* 0x000fc40000000017 */
[----:B------:R-:W-:-:S03]  /*2d50*/  PRMT R52, R52, 0x7632, R52 ;  /* 0x0000763234347816 */ /* 0x000fc60000000034 */
[----:B0-----:R-:W-:Y:S02]  /*2d60*/  IMAD.U32 R60, R23, 0x10000, RZ ;  /* 0x00010000173c7824 */ /* 0x001fe400078e00ff */
[----:B------:R-:W-:-:S04]  /*2d70*/  IMAD.U32 R52, R52, 0x10000, RZ ;  /* 0x0001000034347824 */ /* 0x000fc800078e00ff */
[----:B------:R-:W-:Y:S01]  /*2d80*/  FFMA.FTZ R57, R60, R52, R57 ;  /* 0x000000343c397223 */ /* 0x000fe20000010039 */
[----:B----4-:R-:W-:Y:S01]  /*2d90*/  SHF.L.U32 R52, R51, 0x10, RZ ;  /* 0x0000001033347819 */ /* 0x010fe200000006ff */
[----:B-1----:R-:W-:-:S04]  /*2da0*/  IMAD.U32 R23, R16, 0x10000, RZ ;  /* 0x0001000010177824 */ /* 0x002fc800078e00ff */
[----:B------:R-:W-:Y:S01]  /*2db0*/  FFMA.FTZ R23, R23, R52, R58 ;  /* 0x0000003417177223 */ /* 0x000fe2000001003a */
[----:B------:R-:W-:-:S04]  /*2dc0*/  IADD3 R52, P0, P1, R32, R50, R31 ;  /* 0x0000003220347210 */ /* 0x000fc8000791e01f */
[----:B------:R-:W-:Y:S02]  /*2dd0*/  LEA R58, P2, R52, UR14, 0x1 ;  /* 0x0000000e343a7c11 */ /* 0x000fe4000f8408ff */
[----:B-----5:R-:W-:-:S04]  /*2de0*/  IADD3.X R21, R27, R49, R12, P0, P1 ;  /* 0x000000311b157210 */ /* 0x020fc800007e240c */
[----:B------:R-:W-:-:S05]  /*2df0*/  LEA.HI.X R59, R52, UR15, R21, 0x1, P2 ;  /* 0x0000000f343b7c11 */ /* 0x000fca00090f0c15 */
[----:B------:R-:W4:Y:S01]  /*2e00*/  LDG.E.CONSTANT R52, desc[UR10][R58.64] ;  /* 0x0000000a3a347981 */ /* 0x000f22000c1e9900 */
[----:B------:R-:W-:Y:S02]  /*2e10*/  PRMT R16, R16, 0x7632, R16 ;  /* 0x0000763210107816 */ /* 0x000fe40000000010 */
[----:B------:R-:W-:-:S03]  /*2e20*/  PRMT R51, R51, 0x7632, R51 ;  /* 0x0000763233337816 */ /* 0x000fc60000000033 */
[----:B------:R-:W-:Y:S02]  /*2e30*/  IMAD.U32 R21, R16, 0x10000, RZ ;  /* 0x0001000010157824 */ /* 0x000fe400078e00ff */
[----:B------:R-:W-:Y:S02]  /*2e40*/  IMAD.U32 R16, R51, 0x10000, RZ ;  /* 0x0001000033107824 */ /* 0x000fe400078e00ff */
[C---:B------:R-:W-:Y:S01]  /*2e50*/  IMAD.U32 R20, R17.reuse, 0x10000, RZ ;  /* 0x0001000011147824 */ /* 0x040fe200078e00ff */
[----:B------:R-:W-:Y:S01]  /*2e60*/  PRMT R17, R17, 0x7632, R17 ;  /* 0x0000763211117816 */ /* 0x000fe20000000011 */
[----:B------:R-:W-:-:S04]  /*2e70*/  FFMA.FTZ R16, R21, R16, R54 ;  /* 0x0000001015107223 */ /* 0x000fc80000010036 */
[----:B------:R-:W-:Y:S02]  /*2e80*/  IMAD.U32 R54, R17, 0x10000, RZ ;  /* 0x0001000011367824 */ /* 0x000fe400078e00ff */
[C---:B--2---:R-:W-:Y:S01]  /*2e90*/  IMAD.U32 R21, R22.reuse, 0x10000, RZ ;  /* 0x0001000016157824 */ /* 0x044fe200078e00ff */
[----:B------:R-:W-:-:S03]  /*2ea0*/  PRMT R22, R22, 0x7632, R22 ;  /* 0x0000763216167816 */ /* 0x000fc60000000016 */
[----:B------:R-:W-:Y:S01]  /*2eb0*/  FFMA.FTZ R55, R20, R21, R55 ;  /* 0x0000001514377223 */ /* 0x000fe20000010037 */
[----:B------:R-:W-:Y:S02]  /*2ec0*/  SHF.L.U32 R22, R22, 0x10, RZ ;  /* 0x0000001016167819 */ /* 0x000fe400000006ff */
[----:B------:R-:W-:-:S03]  /*2ed0*/  PRMT R20, R18, 0x7632, R20 ;  /* 0x0000763212147816 */ /* 0x000fc60000000014 */
[----:B------:R-:W-:Y:S01]  /*2ee0*/  FFMA.FTZ R54, R54, R22, R57 ;  /* 0x0000001636367223 */ /* 0x000fe20000010039 */
[----:B---3--:R-:W-:Y:S01]  /*2ef0*/  PRMT R17, R56, 0x7632, R17 ;  /* 0x0000763238117816 */ /* 0x008fe20000000011 */
[----:B------:R-:W-:-:S04]  /*2f00*/  IMAD.U32 R57, R20, 0x10000, RZ ;  /* 0x0001000014397824 */ /* 0x000fc800078e00ff */
[----:B------:R-:W-:-:S04]  /*2f10*/  IMAD.U32 R17, R17, 0x10000, RZ ;  /* 0x0001000011117824 */ /* 0x000fc800078e00ff */
[----:B------:R-:W-:Y:S01]  /*2f20*/  FFMA.FTZ R57, R57, R17, R16 ;  /* 0x0000001139397223 */ /* 0x000fe20000010010 */
[----:B------:R-:W-:Y:S01]  /*2f30*/  SHF.L.U32 R17, R53, 0x10, RZ ;  /* 0x0000001035117819 */ /* 0x000fe200000006ff */
[----:B------:R-:W-:Y:S02]  /*2f40*/  IMAD.U32 R16, R19, 0x10000, RZ ;  /* 0x0001000013107824 */ /* 0x000fe400078e00ff */
[----:B------:R-:W-:Y:S02]  /*2f50*/  IMAD.U32 R18, R18, 0x10000, RZ ;  /* 0x0001000012127824 */ /* 0x000fe400078e00ff */
[----:B------:R-:W-:Y:S02]  /*2f60*/  IMAD.U32 R56, R56, 0x10000, RZ ;  /* 0x0001000038387824 */ /* 0x000fe400078e00ff */
[----:B------:R-:W-:Y:S01]  /*2f70*/  FFMA.FTZ R55, R16, R17, R55 ;  /* 0x0000001110377223 */ /* 0x000fe20000010037 */
[----:B------:R-:W-:Y:S01]  /*2f80*/  IADD3 R17, P0, P1, R30, R50, R7 ;  /* 0x000000321e117210 */ /* 0x000fe2000791e007 */
[----:B------:R-:W-:-:S02]  /*2f90*/  FFMA.FTZ R18, R18, R56, R23 ;  /* 0x0000003812127223 */ /* 0x000fc40000010017 */
[----:B------:R-:W0:Y:S01]  /*2fa0*/  LDS.128 R20, [R6+0x30] ;  /* 0x0000300006147984 */ /* 0x000e220000000c00 */
[C---:B------:R-:W-:Y:S02]  /*2fb0*/  LEA R16, P2, R17.reuse, UR14, 0x1 ;  /* 0x0000000e11107c11 */ /* 0x040fe4000f8408ff */
[----:B------:R-:W-:Y:S01]  /*2fc0*/  IADD3.X R60, R26, R49, R13, P0, P1 ;  /* 0x000000311a3c7210 */ /* 0x000fe200007e240d */
[----:B------:R1:W2:Y:S03]  /*2fd0*/  LDG.E.CONSTANT R56, desc[UR10][R58.64+0x4] ;  /* 0x0000040a3a387981 */ /* 0x0002a6000c1e9900 */
[----:B------:R-:W-:-:S05]  /*2fe0*/  LEA.HI.X R17, R17, UR15, R60, 0x1, P2 ;  /* 0x0000000f11117c11 */ /* 0x000fca00090f0c3c */
[----:B------:R-:W3:Y:S01]  /*2ff0*/  LDG.E.CONSTANT R51, desc[UR10][R16.64] ;  /* 0x0000000a10337981 */ /* 0x000ee2000c1e9900 */
[----:B------:R-:W-:Y:S02]  /*3000*/  PRMT R19, R19, 0x7632, R19 ;  /* 0x0000763213137816 */ /* 0x000fe40000000013 */
[----:B------:R-:W-:-:S03]  /*3010*/  PRMT R53, R53, 0x7632, R53 ;  /* 0x0000763235357816 */ /* 0x000fc60000000035 */
[----:B------:R-:W-:Y:S02]  /*3020*/  IMAD.U32 R19, R19, 0x10000, RZ ;  /* 0x0001000013137824 */ /* 0x000fe400078e00ff */
[----:B------:R-:W-:-:S04]  /*3030*/  IMAD.U32 R53, R53, 0x10000, RZ ;  /* 0x0001000035357824 */ /* 0x000fc800078e00ff */
[----:B-1----:R-:W-:Y:S02]  /*3040*/  FFMA.FTZ R59, R19, R53, R54 ;  /* 0x00000035133b7223 */ /* 0x002fe40000010036 */
[----:B------:R1:W5:Y:S01]  /*3050*/  LDG.E.CONSTANT R53, desc[UR10][R16.64+0x4] ;  /* 0x0000040a10357981 */ /* 0x000362000c1e9900 */
        /* <DEDUP_REMOVED lines=10> */
[C---:B------:R-:W-:Y:S01]  /*3100*/  LEA R60, P0, R61.reuse, UR14, 0x1 ;  /* 0x0000000e3d3c7c11 */ /* 0x040fe2000f8008ff */
[----:B------:R0:W4:Y:S03]  /*3110*/  LDG.E.CONSTANT R50, desc[UR10][R18.64+0x4] ;  /* 0x0000040a12327981 */ /* 0x000126000c1e9900 */
[----:B------:R-:W-:-:S05]  /*3120*/  LEA.HI.X R61, R61, UR15, R49, 0x1, P0 ;  /* 0x0000000f3d3d7c11 */ /* 0x000fca00080f0c31 */
[----:B------:R-:W4:Y:S04]  /*3130*/  LDG.E.CONSTANT R49, desc[UR10][R60.64] ;  /* 0x0000000a3c317981 */ /* 0x000f28000c1e9900 */
[----:B------:R-:W4:Y:S01]  /*3140*/  LDG.E.CONSTANT R60, desc[UR10][R60.64+0x4] ;  /* 0x0000040a3c3c7981 */ /* 0x000f22000c1e9900 */
[----:B------:R-:W-:Y:S02]  /*3150*/  PRMT R20, R20, 0x7632, R20 ;  /* 0x0000763214147816 */ /* 0x000fe40000000014 */
[----:B-1----:R-:W-:-:S03]  /*3160*/  PRMT R16, R52, 0x7632, R16 ;  /* 0x0000763234107816 */ /* 0x002fc60000000010 */
[----:B------:R-:W-:Y:S01]  /*3170*/  IMAD.U32 R20, R20, 0x10000, RZ ;  /* 0x0001000014147824 */ /* 0x000fe200078e00ff */
[----:B------:R-:W-:-:S05]  /*3180*/  SHF.L.U32 R16, R16, 0x10, RZ ;  /* 0x0000001010107819 */ /* 0x000fca00000006ff */
[----:B------:R-:W-:Y:S01]  /*3190*/  FFMA.FTZ R57, R20, R16, R57 ;  /* 0x0000001014397223 */ /* 0x000fe20000010039 */
[C---:B------:R-:W-:Y:S01]  /*31a0*/  IMAD.U32 R16, R21.reuse, 0x10000, RZ ;  /* 0x0001000015107824 */ /* 0x040fe200078e00ff */
[----:B------:R-:W-:Y:S01]  /*31b0*/  PRMT R21, R21, 0x7632, R21 ;  /* 0x0000763215157816 */ /* 0x000fe20000000015 */
[C---:B0-----:R-:W-:Y:S01]  /*31c0*/  IMAD.U32 R19, R22.reuse, 0x10000, RZ ;  /* 0x0001000016137824 */ /* 0x041fe200078e00ff */
[----:B------:R-:W-:-:S05]  /*31d0*/  PRMT R22, R22, 0x7632, R22 ;  /* 0x0000763216167816 */ /* 0x000fca0000000016 */
[----:B------:R-:W-:Y:S01]  /*31e0*/  IMAD.U32 R22, R22, 0x10000, RZ ;  /* 0x0001000016167824 */ /* 0x000fe200078e00ff */
[----:B------:R-:W-:Y:S01]  /*31f0*/  UMOV UR4, 0xffffffff ;  /* 0xffffffff00047882 */ /* 0x000fe20000000000 */
[----:B--2---:R-:W-:-:S04]  /*3200*/  IMAD.U32 R17, R56, 0x10000, RZ ;  /* 0x0001000038117824 */ /* 0x004fc800078e00ff */
[----:B------:R-:W-:Y:S01]  /*3210*/  FFMA.FTZ R55, R16, R17, R55 ;  /* 0x0000001110377223 */ /* 0x000fe20000010037 */
[----:B------:R-:W-:Y:S01]  /*3220*/  PRMT R17, R56, 0x7632, R17 ;  /* 0x0000763238117816 */ /* 0x000fe20000000011 */
[----:B------:R-:W-:Y:S01]  /*3230*/  IMAD.U32 R16, R21, 0x10000, RZ ;  /* 0x0001000015107824 */ /* 0x000fe200078e00ff */
[----:B---3--:R-:W-:-:S03]  /*3240*/  SHF.L.U32 R18, R51, 0x10, RZ ;  /* 0x0000001033127819 */ /* 0x008fc600000006ff */
[----:B------:R-:W-:Y:S02]  /*3250*/  IMAD.U32 R17, R17, 0x10000, RZ ;  /* 0x0001000011117824 */ /* 0x000fe400078e00ff */
[----:B------:R-:W-:Y:S02]  /*3260*/  FFMA.FTZ R58, R19, R18, R58 ;  /* 0x00000012133a7223 */ /* 0x000fe4000001003a */
[----:B------:R-:W-:Y:S02]  /*3270*/  FFMA.FTZ R59, R16, R17, R59 ;  /* 0x00000011103b7223 */ /* 0x000fe4000001003b */
[----:B------:R-:W0:Y:S01]  /*3280*/  LDS.128 R16, [R6+0x40] ;  /* 0x0000400006107984 */ /* 0x000e220000000c00 */
[----:B------:R-:W-:-:S05]  /*3290*/  PRMT R20, R51, 0x7632, R20 ;  /* 0x0000763233147816 */ /* 0x000fca0000000014 */
[----:B------:R-:W-:Y:S01]  /*32a0*/  IMAD.U32 R20, R20, 0x10000, RZ ;  /* 0x0001000014147824 */ /* 0x000fe200078e00ff */
[----:B-----5:R-:W-:-:S03]  /*32b0*/  PRMT R21, R53, 0x7632, R21 ;  /* 0x0000763235157816 */ /* 0x020fc60000000015 */
[----:B------:R-:W-:Y:S01]  /*32c0*/  FFMA.FTZ R57, R22, R20, R57 ;  /* 0x0000001416397223 */ /* 0x000fe20000010039 */
[----:B------:R-:W-:Y:S02]  /*32d0*/  PRMT R20, R23, 0x7632, R20 ;  /* 0x0000763217147816 */ /* 0x000fe40000000014 */
[----:B------:R-:W-:-:S03]  /*32e0*/  SHF.L.U32 R21, R21, 0x10, RZ ;  /* 0x0000001015157819 */ /* 0x000fc600000006ff */
[----:B------:R-:W-:-:S04]  /*32f0*/  IMAD.U32 R20, R20, 0x10000, RZ ;  /* 0x0001000014147824 */ /* 0x000fc800078e00ff */
[----:B------:R-:W-:Y:S01]  /*3300*/  FFMA.FTZ R59, R20, R21, R59 ;  /* 0x00000015143b7223 */ /* 0x000fe2000001003b */
[----:B------:R-:W-:Y:S02]  /*3310*/  IMAD.U32 R22, R23, 0x10000, RZ ;  /* 0x0001000017167824 */ /* 0x000fe400078e00ff */
[----:B------:R-:W-:-:S04]  /*3320*/  IMAD.U32 R53, R53, 0x10000, RZ ;  /* 0x0001000035357824 */ /* 0x000fc800078e00ff */
[----:B------:R-:W-:Y:S01]  /*3330*/  FFMA.FTZ R55, R22, R53, R55 ;  /* 0x0000003516377223 */ /* 0x000fe20000010037 */
[----:B0-----:R-:W-:Y:S02]  /*3340*/  IMAD.U32 R21, R16, 0x10000, RZ ;  /* 0x0001000010157824 */ /* 0x001fe400078e00ff */
[----:B----4-:R-:W-:Y:S01]  /*3350*/  IMAD.U32 R20, R54, 0x10000, RZ ;  /* 0x0001000036147824 */ /* 0x010fe200078e00ff */
[----:B------:R-:W-:-:S03]  /*3360*/  PRMT R16, R16, 0x7632, R16 ;  /* 0x0000763210107816 */ /* 0x000fc60000000010 */
[----:B------:R-:W-:Y:S01]  /*3370*/  FFMA.FTZ R58, R21, R20, R58 ;  /* 0x00000014153a7223 */ /* 0x000fe2000001003a */
[----:B------:R-:W-:Y:S01]  /*3380*/  PRMT R20, R54, 0x7632, R20 ;  /* 0x0000763236147816 */ /* 0x000fe20000000014 */
[----:B------:R-:W-:-:S03]  /*3390*/  IMAD.U32 R16, R16, 0x10000, RZ ;  /* 0x0001000010107824 */ /* 0x000fc600078e00ff */
[----:B------:R-:W-:Y:S01]  /*33a0*/  SHF.L.U32 R20, R20, 0x10, RZ ;  /* 0x0000001014147819 */ /* 0x000fe200000006ff */
[C---:B------:R-:W-:Y:S01]  /*33b0*/  IMAD.U32 R22, R17.reuse, 0x10000, RZ ;  /* 0x0001000011167824 */ /* 0x040fe200078e00ff */
[----:B------:R-:W-:Y:S01]  /*33c0*/  PRMT R17, R17, 0x7632, R17 ;  /* 0x0000763211117816 */ /* 0x000fe20000000011 */
[C---:B------:R-:W-:Y:S01]  /*33d0*/  IMAD.U32 R21, R50.reuse, 0x10000, RZ ;  /* 0x0001000032157824 */ /* 0x040fe200078e00ff */
[----:B------:R-:W-:Y:S01]  /*33e0*/  PRMT R50, R50, 0x7632, R50 ;  /* 0x0000763232327816 */ /* 0x000fe20000000032 */
[----:B------:R-:W-:Y:S01]  /*33f0*/  FFMA.FTZ R57, R16, R20, R57 ;  /* 0x0000001410397223 */ /* 0x000fe20000010039 */
[----:B------:R-:W-:Y:S01]  /*3400*/  PRMT R16, R18, 0x7632, R16 ;  /* 0x0000763212107816 */ /* 0x000fe20000000010 */
[----:B------:R-:W-:Y:S01]  /*3410*/  FFMA.FTZ R55, R22, R21, R55 ;  /* 0x0000001516377223 */ /* 0x000fe20000010037 */
[----:B------:R-:W-:Y:S01]  /*3420*/  PRMT R23, R49, 0x7632, R23 ;  /* 0x0000763231177816 */ /* 0x000fe20000000017 */
[----:B------:R-:W-:Y:S02]  /*3430*/  IMAD.U32 R21, R18, 0x10000, RZ ;  /* 0x0001000012157824 */ /* 0x000fe400078e00ff */
[----:B------:R-:W-:Y:S01]  /*3440*/  IMAD.U32 R18, R17, 0x10000, RZ ;  /* 0x0001000011127824 */ /* 0x000fe200078e00ff */
[----:B------:R-:W-:Y:S01]  /*3450*/  SHF.L.U32 R23, R23, 0x10, RZ ;  /* 0x0000001017177819 */ /* 0x000fe200000006ff */
[----:B------:R-:W-:-:S02]  /*3460*/  IMAD.U32 R17, R50, 0x10000, RZ ;  /* 0x0001000032117824 */ /* 0x000fc400078e00ff */
[----:B------:R-:W-:Y:S02]  /*3470*/  IMAD.U32 R22, R16, 0x10000, RZ ;  /* 0x0001000010167824 */ /* 0x000fe400078e00ff */
[----:B------:R-:W-:Y:S01]  /*3480*/  IMAD.U32 R49, R49, 0x10000, RZ ;  /* 0x0001000031317824 */ /* 0x000fe200078e00ff */
[C---:B------:R-:W-:Y:S01]  /*3490*/  PRMT R20, R19.reuse, 0x7632, R20 ;  /* 0x0000763213147816 */ /* 0x040fe20000000014 */
[----:B------:R-:W-:Y:S02]  /*34a0*/  IMAD.U32 R16, R19, 0x10000, RZ ;  /* 0x0001000013107824 */ /* 0x000fe400078e00ff */
[----:B------:R-:W-:Y:S01]  /*34b0*/  FFMA.FTZ R17, R18, R17, R59 ;  /* 0x0000001112117223 */ /* 0x000fe2000001003b */
[----:B------:R-:W-:Y:S01]  /*34c0*/  FFMA.FTZ R21, R21, R49, R58 ;  /* 0x0000003115157223 */ /* 0x000fe2000001003a */
[----:B------:R-:W-:Y:S01]  /*34d0*/  FFMA.FTZ R22, R22, R23, R57 ;  /* 0x0000001716167223 */ /* 0x000fe20000010039 */
[----:B------:R-:W-:Y:S01]  /*34e0*/  PRMT R18, R60, 0x7632, R18 ;  /* 0x000076323c127816 */ /* 0x000fe20000000012 */
[----:B------:R-:W-:-:S02]  /*34f0*/  VIADD R19, R39, 0xf ;  /* 0x0000000f27137836 */ /* 0x000fc40000000000 */
[----:B------:R-:W-:Y:S02]  /*3500*/  IMAD.U32 R60, R60, 0x10000, RZ ;  /* 0x000100003c3c7824 */ /* 0x000fe400078e00ff */
[----:B------:R-:W-:Y:S01]  /*3510*/  FADD.FTZ R21, R21, R22 ;  /* 0x0000001615157221 */ /* 0x000fe20000010000 */
[----:B------:R-:W-:Y:S01]  /*3520*/  IMAD.U32 R20, R20, 0x10000, RZ ;  /* 0x0001000014147824 */ /* 0x000fe200078e00ff */
[----:B------:R-:W-:Y:S01]  /*3530*/  SHF.R.S32.HI R22, RZ, 0x1f, R19 ;  /* 0x0000001fff167819 */ /* 0x000fe20000011413 */
[----:B------:R-:W-:Y:S02]  /*3540*/  IMAD.U32 R18, R18, 0x10000, RZ ;  /* 0x0001000012127824 */ /* 0x000fe400078e00ff */
[----:B------:R-:W-:Y:S01]  /*3550*/  FFMA.FTZ R16, R16, R60, R55 ;  /* 0x0000003c10107223 */ /* 0x000fe20000010037 */
[----:B------:R-:W-:Y:S01]  /*3560*/  LEA.HI R22, R22, R19, RZ, 0x4 ;  /* 0x0000001316167211 */ /* 0x000fe200078f20ff */
[----:B------:R-:W-:Y:S02]  /*3570*/  FFMA.FTZ R17, R20, R18, R17 ;  /* 0x0000001214117223 */ /* 0x000fe40000010011 */
[----:B------:R-:W-:Y:S01]  /*3580*/  FADD.FTZ R16, R16, R21 ;  /* 0x0000001510107221 */ /* 0x000fe20000010000 */
[----:B------:R-:W-:-:S03]  /*3590*/  SHF.R.S32.HI R22, RZ, 0x4, R22 ;  /* 0x00000004ff167819 */ /* 0x000fc60000011416 */
[----:B------:R-:W-:Y:S01]  /*35a0*/  FADD.FTZ R16, R17, R16 ;  /* 0x0000001011107221 */ /* 0x000fe20000010000 */
[----:B------:R-:W-:Y:S06]  /*35b0*/  BRA.DIV UR4, `(.L_x_19089) ;  /* 0x0000003e04a47947 */ /* 0x000fec000b800000 */
[----:B------:R0:W1:Y:S02]  /*35c0*/  SHFL.BFLY PT, R17, R16, 0x1, 0x1f ;  /* 0x0c201f0010117f89 */ /* 0x00006400000e0000 */
.L_x_19137:
[----:B------:R-:W-:Y:S01]  /*35d0*/  ISETP.NE.AND P0, PT, R38, RZ, PT ;  /* 0x000000ff2600720c */ /* 0x000fe20003f05270 */
[----:B-1----:R-:W-:Y:S01]  /*35e0*/  FADD.FTZ R17, R16, R17 ;  /* 0x0000001110117221 */ /* 0x002fe20000010000 */
[----:B0-----:R-:W-:Y:S01]  /*35f0*/  I2FP.F32.S32 R16, R48 ;  /* 0x0000003000107245 */ /* 0x001fe20000201400 */
[----:B------:R-:W-:Y:S01]  /*3600*/  BSSY B1, `(.L_x_19090) ;  /* 0x000000a000017945 */ /* 0x000fe20003800000 */
[----:B------:R-:W-:Y:S01]  /*3610*/  IADD3 R43, R43, 0x4, RZ ;  /* 0x000000042b2b7810 */ /* 0x000fe20007ffe0ff */
[----:B------:R-:W-:-:S03]  /*3620*/  FMUL.FTZ R17, R17, UR13 ;  /* 0x0000000d11117c20 */ /* 0x000fc60008410000 */
[----:B------:R-:W-:Y:S01]  /*3630*/  ISETP.GE.AND P1, PT, R43, R22, PT ;  /* 0x000000162b00720c */ /* 0x000fe20003f26270 */
[----:B------:R-:W-:-:S04]  /*3640*/  FFMA.FTZ R18, R16, R42, R17 ;  /* 0x0000002a10127223 */ /* 0x000fc80000010011 */
[----:B------:R-:W-:Y:S08]  /*3650*/  @P0 BRA `(.L_x_19091) ;  /* 0x0000000000100947 */ /* 0x000ff00003800000 */
[----:B------:R-:W-:-:S04]  /*3660*/  ISETP.GE.AND P0, PT, R44, R39, PT ;  /* 0x000000272c00720c */ /* 0x000fc80003f06270 */
[----:B------:R-:W-:-:S05]  /*3670*/  FSEL R16, R18, RZ, !P0 ;  /* 0x000000ff12107208 */ /* 0x000fca0004000000 */
[----:B------:R0:W-:Y:S04]  /*3680*/  STS [R45], R16 ;  /* 0x000000102d007388 */ /* 0x0001e80000000800 */
[----:B------:R-:W-:-:S07]  /*3690*/  @!P0 FMNMX.FTZ R37, R37, R18, !PT ;  /* 0x0000001225258209 */ /* 0x000fce0007810000 */
.L_x_19091:
[----:B------:R-:W-:Y:S05]  /*36a0*/  BSYNC B1 ;  /* 0x0000000000017941 */ /* 0x000fea0003800000 */
.L_x_19090:
[----:B------:R-:W-:Y:S01]  /*36b0*/  IADD3 R46, P0, R46, 0x10, RZ ;  /* 0x000000102e2e7810 */ /* 0x000fe20007f1e0ff */
[----:B0-----:R-:W-:Y:S02]  /*36c0*/  VIADD R45, R45, 0x100 ;  /* 0x000001002d2d7836 */ /* 0x001fe40000000000 */
[----:B------:R-:W-:Y:S02]  /*36d0*/  VIADD R44, R44, 0x40 ;  /* 0x000000402c2c7836 */ /* 0x000fe40000000000 */
[----:B------:R-:W-:Y:S02]  /*36e0*/  VIADD R48, R48, 0x40 ;  /* 0x0000004030307836 */ /* 0x000fe40000000000 */
[----:B------:R-:W-:Y:S01]  /*36f0*/  IMAD.X R47, RZ, RZ, R47, P0 ;  /* 0x000000ffff2f7224 */ /* 0x000fe200000e062f */
[----:B------:R-:W-:Y:S06]  /*3700*/  @!P1 BRA `(.L_x_19092) ;  /* 0xffffffec00489947 */ /* 0x000fec000383ffff */
.L_x_19083:
[----:B------:R-:W-:Y:S05]  /*3710*/  BSYNC B0 ;  /* 0x0000000000007941 */ /* 0x000fea0003800000 */
.L_x_19082:
        /* <DEDUP_REMOVED lines=14> */
.L_x_19143:
        /* <DEDUP_REMOVED lines=11> */
[----:B-1----:R-:W-:Y:S02]  /*38b0*/  IMAD.MOV.U32 R6, RZ, RZ, -0x800001 ;  /* 0xff7fffffff067424 */ /* 0x002fe400078e00ff */
[----:B------:R-:W-:Y:S02]  /*38c0*/  VIADD R9, R39, 0xf ;  /* 0x0000000f27097836 */ /* 0x000fe40000000000 */
[----:B------:R-:W-:Y:S03]  /*38d0*/  BSSY B0, `(.L_x_19094) ;  /* 0x00000f4000007945 */ /* 0x000fe60003800000 */
[----:B------:R-:W-:-:S04]  /*38e0*/  SHF.R.S32.HI R10, RZ, 0x1f, R9 ;  /* 0x0000001fff0a7819 */ /* 0x000fc80000011409 */
[----:B------:R-:W-:Y:S01]  /*38f0*/  LEA.HI R10, R10, R9, RZ, 0x4 ;  /* 0x000000090a0a7211 */ /* 0x000fe200078f20ff */
[----:B------:R-:W1:Y:S01]  /*3900*/  @!P0 S2R R5, SR_CgaCtaId ;  /* 0x0000000000058919 */ /* 0x000e620000008800 */
[----:B------:R-:W-:Y:S02]  /*3910*/  @!P0 MOV R4, 0x400 ;  /* 0x0000040000048802 */ /* 0x000fe40000000f00 */
[----:B------:R-:W-:-:S03]  /*3920*/  LOP3.LUT R10, R10, 0xfffffff0, RZ, 0xc0, !PT ;  /* 0xfffffff00a0a7812 */ /* 0x000fc600078ec0ff */
[----:B------:R-:W-:-:S05]  /*3930*/  @!P0 VIADD R4, R4, 0xa0 ;  /* 0x000000a004048836 */ /* 0x000fca0000000000 */
[----:B-1----:R-:W-:-:S05]  /*3940*/  @!P0 LEA R4, R5, R4, 0x18 ;  /* 0x0000000405048211 */ /* 0x002fca00078ec0ff */
[----:B0-----:R-:W-:-:S05]  /*3950*/  @!P0 IMAD R7, R3, 0x4, R4 ;  /* 0x0000000403078824 */ /* 0x001fca00078e0204 */
[----:B------:R-:W0:Y:S04]  /*3960*/  @!P0 LDS R6, [R7] ;  /* 0x0000000007068984 */ /* 0x000e280000000800 */
[----:B0-----:R-:W0:Y:S02]  /*3970*/  SHFL.BFLY PT, R5, R6, 0x2, 0x1f ;  /* 0x0c401f0006057f89 */ /* 0x001e2400000e0000 */
[----:B0-----:R-:W-:Y:S01]  /*3980*/  FMNMX.FTZ R8, R5, R6, !PT ;  /* 0x0000000605087209 */ /* 0x001fe20007810000 */
[----:B------:R-:W-:-:S04]  /*3990*/  HFMA2.MMA R6, -RZ, RZ, 0, 0 ;  /* 0x00000000ff067435 */ /* 0x000fc800000001ff */
        /* <DEDUP_REMOVED lines=22> */
.L_x_19098:
        /* <DEDUP_REMOVED lines=11> */
.L_x_19097:
[----:B------:R-:W-:Y:S05]  /*3bb0*/  BSYNC B1 ;  /* 0x0000000000017941 */ /* 0x000fea0003800000 */
.L_x_19096:
        /* <DEDUP_REMOVED lines=14> */
.L_x_19101:
        /* <DEDUP_REMOVED lines=24> */
[----:B------:R-:W-:Y:S01]  /*3e20*/  FMUL.FTZ R16, R17, 1.4426950216293334961 ;  /* 0x3fb8aa3b11107820 */ /* 0x000fe20000410000 */
[C---:B----4-:R-:W-:Y:S01]  /*3e30*/  FADD.FTZ R19, -R4.reuse, R19 ;  /* 0x0000001304137221 */ /* 0x050fe20000010100 */
[----:B------:R-:W4:Y:S01]  /*3e40*/  MUFU.EX2 R12, R12 ;  /* 0x0000000c000c7308 */ /* 0x000f220000000800 */
[----:B------:R-:W3:Y:S01]  /*3e50*/  LDS R17, [R7+0x1200] ;  /* 0x0012000007117984 */ /* 0x000ee20000000800 */
[----:B------:R-:W-:Y:S01]  /*3e60*/  FADD.FTZ R21, -R4, R21 ;  /* 0x0000001504157221 */ /* 0x000fe20000010100 */
[----:B------:R-:W-:-:S03]  /*3e70*/  FMUL.FTZ R19, R19, 1.4426950216293334961 ;  /* 0x3fb8aa3b13137820 */ /* 0x000fc60000410000 */
[----:B------:R-:W-:Y:S01]  /*3e80*/  FMUL.FTZ R21, R21, 1.4426950216293334961 ;  /* 0x3fb8aa3b15157820 */ /* 0x000fe20000410000 */
[C---:B------:R-:W-:Y:S01]  /*3e90*/  FADD.FTZ R23, -R4.reuse, R23 ;  /* 0x0000001704177221 */ /* 0x040fe20000010100 */
[----:B------:R-:W1:Y:S01]  /*3ea0*/  MUFU.EX2 R14, R14 ;  /* 0x0000000e000e7308 */ /* 0x000e620000000800 */
[----:B--2---:R-:W-:Y:S01]  /*3eb0*/  STS [R7+-0x400], R10 ;  /* 0xfffc000a07007388 */ /* 0x004fe20000000800 */
[----:B------:R-:W-:Y:S01]  /*3ec0*/  FADD.FTZ R25, -R4, R25 ;  /* 0x0000001904197221 */ /* 0x000fe20000010100 */
[----:B------:R-:W-:-:S03]  /*3ed0*/  FMUL.FTZ R23, R23, 1.4426950216293334961 ;  /* 0x3fb8aa3b17177820 */ /* 0x000fc60000410000 */
[----:B------:R-:W-:Y:S01]  /*3ee0*/  FMUL.FTZ R25, R25, 1.4426950216293334961 ;  /* 0x3fb8aa3b19197820 */ /* 0x000fe20000410000 */
[C---:B------:R-:W-:Y:S01]  /*3ef0*/  FADD.FTZ R27, -R4.reuse, R27 ;  /* 0x0000001b041b7221 */ /* 0x040fe20000010100 */
[----:B------:R2:W3:Y:S01]  /*3f00*/  MUFU.EX2 R20, R19 ;  /* 0x0000001300147308 */ /* 0x0004e20000000800 */
[----:B----4-:R-:W-:Y:S01]  /*3f10*/  STS [R7+-0x200], R12 ;  /* 0xfffe000c07007388 */ /* 0x010fe20000000800 */
[----:B------:R-:W-:Y:S01]  /*3f20*/  FADD.FTZ R29, -R4, R29 ;  /* 0x0000001d041d7221 */ /* 0x000fe20000010100 */
[----:B------:R-:W-:-:S03]  /*3f30*/  FMUL.FTZ R27, R27, 1.4426950216293334961 ;  /* 0x3fb8aa3b1b1b7820 */ /* 0x000fc60000410000 */
[----:B------:R-:W-:Y:S01]  /*3f40*/  FMUL.FTZ R29, R29, 1.4426950216293334961 ;  /* 0x3fb8aa3b1d1d7820 */ /* 0x000fe20000410000 */
[C---:B0-----:R-:W-:Y:S01]  /*3f50*/  FADD.FTZ R31, -R4.reuse, R31 ;  /* 0x0000001f041f7221 */ /* 0x041fe20000010100 */
[----:B------:R-:W0:Y:S01]  /*3f60*/  MUFU.EX2 R16, R16 ;  /* 0x0000001000107308 */ /* 0x000e220000000800 */
[----:B--2---:R-:W2:Y:S02]  /*3f70*/  LDS R19, [R7+0x1a00] ;  /* 0x001a000007137984 */ /* 0x004ea40000000800 */
[----:B------:R-:W-:Y:S01]  /*3f80*/  FMUL.FTZ R31, R31, 1.4426950216293334961 ;  /* 0x3fb8aa3b1f1f7820 */ /* 0x000fe20000410000 */
[C---:B-1----:R-:W-:Y:S01]  /*3f90*/  FADD.FTZ R11, -R4.reuse, R11 ;  /* 0x0000000b040b7221 */ /* 0x042fe20000010100 */
[----:B------:R-:W-:Y:S03]  /*3fa0*/  STS [R7], R14 ;  /* 0x0000000e07007388 */ /* 0x000fe60000000800 */
[----:B------:R-:W-:Y:S01]  /*3fb0*/  FMUL.FTZ R11, R11, 1.4426950216293334961 ;  /* 0x3fb8aa3b0b0b7820 */ /* 0x000fe20000410000 */
[----:B------:R-:W1:Y:S01]  /*3fc0*/  MUFU.EX2 R22, R21 ;  /* 0x0000001500167308 */ /* 0x000e620000000800 */
[C---:B------:R-:W-:Y:S01]  /*3fd0*/  FADD.FTZ R13, -R4.reuse, R13 ;  /* 0x0000000d040d7221 */ /* 0x040fe20000010100 */
[----:B---3--:R-:W-:Y:S01]  /*3fe0*/  STS [R7+0x400], R20 ;  /* 0x0004001407007388 */ /* 0x008fe20000000800 */
[----:B------:R-:W-:-:S02]  /*3ff0*/  FADD.FTZ R15, -R4, R15 ;  /* 0x0000000f040f7221 */ /* 0x000fc40000010100 */
[----:B------:R-:W-:-:S03]  /*4000*/  FMUL.FTZ R13, R13, 1.4426950216293334961 ;  /* 0x3fb8aa3b0d0d7820 */ /* 0x000fc60000410000 */
[----:B------:R3:W4:Y:S01]  /*4010*/  MUFU.EX2 R28, R11 ;  /* 0x0000000b001c7308 */ /* 0x0007220000000800 */
[----:B------:R-:W-:Y:S01]  /*4020*/  FMUL.FTZ R15, R15, 1.4426950216293334961 ;  /* 0x3fb8aa3b0f0f7820 */ /* 0x000fe20000410000 */
[----:B------:R-:W-:Y:S01]  /*4030*/  FADD.FTZ R17, -R4, R17 ;  /* 0x0000001104117221 */ /* 0x000fe20000010100 */
[----:B0-----:R-:W-:Y:S03]  /*4040*/  STS [R7+0x200], R16 ;  /* 0x0002001007007388 */ /* 0x001fe60000000800 */
[----:B------:R-:W-:Y:S02]  /*4050*/  FMUL.FTZ R17, R17, 1.4426950216293334961 ;  /* 0x3fb8aa3b11117820 */ /* 0x000fe40000410000 */
[----:B------:R-:W0:Y:S01]  /*4060*/  MUFU.EX2 R24, R23 ;  /* 0x0000001700187308 */ /* 0x000e220000000800 */
[----:B---3--:R-:W-:Y:S01]  /*4070*/  FADD.FTZ R11, R10, R6 ;  /* 0x000000060a0b7221 */ /* 0x008fe20000010000 */
[----:B-1----:R-:W-:Y:S03]  /*4080*/  STS [R7+0x600], R22 ;  /* 0x0006001607007388 */ /* 0x002fe60000000800 */
[----:B------:R-:W-:-:S03]  /*4090*/  FADD.FTZ R11, R11, R12 ;  /* 0x0000000c0b0b7221 */ /* 0x000fc60000010000 */
[----:B------:R-:W1:Y:S01]  /*40a0*/  MUFU.EX2 R26, R25 ;  /* 0x00000019001a7308 */ /* 0x000e620000000800 */
[----:B------:R-:W-:Y:S01]  /*40b0*/  FADD.FTZ R11, R11, R14 ;  /* 0x0000000e0b0b7221 */ /* 0x000fe20000010000 */
[----:B----4-:R-:W-:Y:S03]  /*40c0*/  STS [R7+0xc00], R28 ;  /* 0x000c001c07007388 */ /* 0x010fe60000000800 */
[----:B------:R-:W-:-:S03]  /*40d0*/  FADD.FTZ R11, R11, R16 ;  /* 0x000000100b0b7221 */ /* 0x000fc60000010000 */
[----:B------:R-:W3:Y:S01]  /*40e0*/  MUFU.EX2 R30, R13 ;  /* 0x0000000d001e7308 */ /* 0x000ee20000000800 */
[----:B------:R-:W-:Y:S01]  /*40f0*/  FADD.FTZ R11, R11, R20 ;  /* 0x000000140b0b7221 */ /* 0x000fe20000010000 */
[----:B--2---:R-:W-:Y:S01]  /*4100*/  FADD.FTZ R19, -R4, R19 ;  /* 0x0000001304137221 */ /* 0x004fe20000010100 */
[----:B0-----:R-:W-:Y:S02]  /*4110*/  STS [R7+0x800], R24 ;  /* 0x0008001807007388 */ /* 0x001fe40000000800 */
[----:B------:R-:W-:Y:S01]  /*4120*/  FADD.FTZ R11, R11, R22 ;  /* 0x000000160b0b7221 */ /* 0x000fe20000010000 */
[----:B------:R-:W-:Y:S02]  /*4130*/  FMUL.FTZ R19, R19, 1.4426950216293334961 ;  /* 0x3fb8aa3b13137820 */ /* 0x000fe40000410000 */
[----:B------:R-:W0:Y:S01]  /*4140*/  MUFU.EX2 R32, R15 ;  /* 0x0000000f00207308 */ /* 0x000e220000000800 */
[----:B------:R-:W-:Y:S01]  /*4150*/  FADD.FTZ R11, R11, R24 ;  /* 0x000000180b0b7221 */ /* 0x000fe20000010000 */
[----:B-1----:R-:W-:Y:S03]  /*4160*/  STS [R7+0xa00], R26 ;  /* 0x000a001a07007388 */ /* 0x002fe60000000800 */
        /* <DEDUP_REMOVED lines=23> */
.L_x_19100:
[----:B------:R-:W-:Y:S05]  /*42e0*/  BSYNC B1 ;  /* 0x0000000000017941 */ /* 0x000fea0003800000 */
.L_x_19099:
        /* <DEDUP_REMOVED lines=55> */
.L_x_19103:
[----:B------:R-:W-:Y:S05]  /*4660*/  BSYNC B1 ;  /* 0x0000000000017941 */ /* 0x000fea0003800000 */
.L_x_19102:
        /* <DEDUP_REMOVED lines=26> */
.L_x_19095:
[----:B------:R-:W-:Y:S05]  /*4810*/  BSYNC B0 ;  /* 0x0000000000007941 */ /* 0x000fea0003800000 */
.L_x_19094:
        /* <DEDUP_REMOVED lines=50> */
.L_x_19108:
        /* <DEDUP_REMOVED lines=8> */
.L_x_19107:
[----:B------:R-:W-:Y:S05]  /*4bc0*/  BSYNC B1 ;  /* 0x0000000000017941 */ /* 0x000fea0003800000 */
.L_x_19106:
        /* <DEDUP_REMOVED lines=14> */
.L_x_19111:
        /* <DEDUP_REMOVED lines=52> */
.L_x_19110:
[----:B------:R-:W-:Y:S05]  /*4ff0*/  BSYNC B1 ;  /* 0x0000000000017941 */ /* 0x000fea0003800000 */
.L_x_19109:
        /* <DEDUP_REMOVED lines=31> */
.L_x_19113:
[----:B------:R-:W-:Y:S05]  /*51f0*/  BSYNC B1 ;  /* 0x0000000000017941 */ /* 0x000fea0003800000 */
.L_x_19112:
        /* <DEDUP_REMOVED lines=14> */
.L_x_19105:
[----:B------:R-:W-:Y:S05]  /*52e0*/  BSYNC B0 ;  /* 0x0000000000007941 */ /* 0x000fea0003800000 */
.L_x_19104:
        /* <DEDUP_REMOVED lines=8> */
[----:B------:R-:W-:Y:S05]  /*5370*/  @!P0 BRA `(.L_x_19115) ;  /* 0x0000000000108947 */ /* 0x000fea0003800000 */
[----:B------:R-:W-:Y:S01]  /*5380*/  HFMA2.MMA R21, -RZ, RZ, 0, 0 ;  /* 0x00000000ff157435 */ /* 0x000fe200000001ff */
[----:B------:R-:W-:Y:S02]  /*5390*/  CS2R R24, SRZ ;  /* 0x0000000000187805 */ /* 0x000fe4000001ff00 */
[----:B------:R-:W-:Y:S01]  /*53a0*/  CS2R R22, SRZ ;  /* 0x0000000000167805 */ /* 0x000fe2000001ff00 */
[----:B------:R-:W-:Y:S07]  /*53b0*/  BRA `(.L_x_19116) ;  /* 0x0000001800107947 */ /* 0x000fee0003800000 */
.L_x_19115:
[----:B------:R-:W0:Y:S01]  /*53c0*/  S2UR UR4, SR_CTAID.Y ;  /* 0x00000000000479c3 */ /* 0x000e220000002600 */
[----:B------:R-:W-:Y:S01]  /*53d0*/  ULDC.64 UR6, c[0x0][0x238] ;  /* 0x00008e0000067ab9 */ /* 0x000fe20000000a00 */
[----:B------:R-:W-:Y:S02]  /*53e0*/  IADD3 R51, -R18, -0x1, R27 ;  /* 0xffffffff12337810 */ /* 0x000fe40007ffe11b */
[----:B------:R-:W-:Y:S02]  /*53f0*/  CS2R R24, SRZ ;  /* 0x0000000000187805 */ /* 0x000fe4000001ff00 */
[----:B------:R-:W-:Y:S01]  /*5400*/  CS2R R22, SRZ ;  /* 0x0000000000167805 */ /* 0x000fe2000001ff00 */
[----:B------:R-:W-:Y:S01]  /*5410*/  IMAD.MOV.U32 R21, RZ, RZ, RZ ;  /* 0x000000ffff157224 */ /* 0x000fe200078e00ff */
[----:B------:R-:W-:Y:S01]  /*5420*/  MOV R36, R18 ;  /* 0x0000001200247202 */ /* 0x000fe20000000f00 */
[----:B------:R-:W0:Y:S08]  /*5430*/  LDC R4, c[0x0][0x248] ;  /* 0x00009200ff047b82 */ /* 0x000e300000000800 */
        /* <DEDUP_REMOVED lines=28> */
[----:B------:R-:W-:-:S07]  /*5600*/  VIADD R30, R33, 0x300 ;  /* 0x00000300211e7836 */ /* 0x000fce0000000000 */
.L_x_19127:
[----:B------:R-:W-:Y:S01]  /*5610*/  IMAD.MOV.U32 R8, RZ, RZ, R20 ;  /* 0x000000ffff087224 */ /* 0x000fe200078e0014 */
[----:B------:R-:W0:Y:S01]  /*5620*/  LDC.64 R16, c[0x0][0x228] ;  /* 0x00008a00ff107b82 */ /* 0x000e220000000a00 */
[----:B------:R-:W-:-:S05]  /*5630*/  IMAD.MOV.U32 R9, RZ, RZ, R19 ;  /* 0x000000ffff097224 */ /* 0x000fca00078e0013 */
[----:B------:R-:W2:Y:S02]  /*5640*/  LDG.E.CONSTANT R0, desc[UR10][R8.64] ;  /* 0x0000000a08007981 */ /* 0x000ea4000c1e9900 */
        /* <DEDUP_REMOVED lines=10> */
[----:B------:R-:W-:-:S02]  /*56f0*/  IADD3 R11, P0, R33, R4, RZ ;  /* 0x00000004210b7210 */ /* 0x000fc40007f1e0ff */
[----:B------:R-:W-:Y:S02]  /*5700*/  LEA.HI.X R7, R7, R17, R10, 0x1, P1 ;  /* 0x0000001107077211 */ /* 0x000fe400008f0c0a */
[-C--:B------:R-:W-:Y:S02]  /*5710*/  LEA R14, P1, R11, R16.reuse, 0x1 ;  /* 0x000000100b0e7211 */ /* 0x080fe400078208ff */
[----:B------:R-:W-:Y:S01]  /*5720*/  LEA R4, P3, R5, R16, 0x1 ;  /* 0x0000001005047211 */ /* 0x000fe200078608ff */
[----:B-----5:R-:W5:Y:S01]  /*5730*/  LDG.E.CONSTANT R41, desc[UR10][R6.64+0xc] ;  /* 0x00000c0a06297981 */ /* 0x020f62000c1e9900 */
[-C--:B------:R-:W-:Y:S02]  /*5740*/  LEA.HI.X.SX32 R26, R33, R28.reuse, 0x1, P0 ;  /* 0x0000001c211a7211 */ /* 0x080fe400000f0eff */
[----:B------:R-:W-:Y:S02]  /*5750*/  LEA.HI.X.SX32 R10, R30, R28, 0x1, P2 ;  /* 0x0000001c1e0a7211 */ /* 0x000fe400010f0eff */
[----:B------:R-:W-:-:S02]  /*5760*/  LEA R16, P5, R0, R16, 0x1 ;  /* 0x0000001000107211 */ /* 0x000fc400078a08ff */
[----:B------:R-:W-:Y:S02]  /*5770*/  LEA.HI.X.SX32 R8, R29, R28, 0x1, P4 ;  /* 0x0000001c1d087211 */ /* 0x000fe400020f0eff */
[-C--:B------:R-:W-:Y:S01]  /*5780*/  LEA.HI.X R15, R11, R17.reuse, R26, 0x1, P1 ;  /* 0x000000110b0f7211 */ /* 0x080fe200008f0c1a */
        /* <DEDUP_REMOVED lines=60> */
.L_x_19118:
[----:B------:R-:W-:Y:S05]  /*5b50*/  BSYNC B1 ;  /* 0x0000000000017941 */ /* 0x000fea0003800000 */
.L_x_19117:
        /* <DEDUP_REMOVED lines=16> */
[--C-:B------:R-:W-:Y:S01]  /*5c60*/  FADD.FTZ R15, R16, R11.reuse ;  /* 0x0000000b100f7221 */ /* 0x100fe20000010000 */
[----:B------:R-:W-:Y:S01]  /*5c70*/  PRMT R11, R55, 0x7632, R11 ;  /* 0x00007632370b7816 */ /* 0x000fe2000000000b */
[----:B------:R-:W-:Y:S02]  /*5c80*/  FADD.FTZ R9, R14, R17 ;  /* 0x000000110e097221 */ /* 0x000fe40000010000 */
        /* <DEDUP_REMOVED lines=34> */
.L_x_19120:
[----:B------:R-:W-:Y:S05]  /*5eb0*/  BSYNC B1 ;  /* 0x0000000000017941 */ /* 0x000fea0003800000 */
.L_x_19119:
[----:B------:R-:W-:Y:S01]  /*5ec0*/  HFMA2.MMA.BF16_V2 R14, R4, R49, -RZ ;  /* 0x00000031040e7235 */ /* 0x000fe200003000ff */
[----:B------:R-:W-:Y:S02]  /*5ed0*/  HMUL2.BF16_V2 R50, R5, R50 ;  /* 0x0000003205327232 */ /* 0x000fe40000200000 */
[----:B------:R-:W-:Y:S01]  /*5ee0*/  FADD.FTZ R8, R8, R11 ;  /* 0x0000000b08087221 */ /* 0x000fe20000010000 */
[----:B------:R-:W-:Y:S02]  /*5ef0*/  HMUL2.BF16_V2 R16, R7, R48 ;  /* 0x0000003007107232 */ /* 0x000fe40000200000 */
[----:B------:R-:W-:Y:S01]  /*5f00*/  FADD.FTZ R9, R10, R9 ;  /* 0x000000090a097221 */ /* 0x000fe20000010000 */
[----:B------:R-:W-:Y:S01]  /*5f10*/  HFMA2.MMA.BF16_V2 R49, R6, R47, -RZ ;  /* 0x0000002f06317235 */ /* 0x000fe200003000ff */
[C---:B------:R-:W-:Y:S01]  /*5f20*/  PRMT R10, R50.reuse, 0x7610, R10 ;  /* 0x00007610320a7816 */ /* 0x040fe2000000000a */
[----:B------:R-:W-:Y:S01]  /*5f30*/  BSSY B1, `(.L_x_19121) ;  /* 0x0000031000017945 */ /* 0x000fe20003800000 */
[----:B------:R-:W-:-:S02]  /*5f40*/  PRMT R11, R50, 0x7632, R11 ;  /* 0x00007632320b7816 */ /* 0x000fc4000000000b */
[----:B------:R-:W-:Y:S01]  /*5f50*/  PRMT R15, R14, 0x7632, R15 ;  /* 0x000076320e0f7816 */ /* 0x000fe2000000000f */
[----:B------:R-:W-:Y:S01]  /*5f60*/  IMAD.U32 R10, R10, 0x10000, RZ ;  /* 0x000100000a0a7824 */ /* 0x000fe200078e00ff */
[C---:B------:R-:W-:Y:S01]  /*5f70*/  PRMT R17, R16.reuse, 0x7632, R17 ;  /* 0x0000763210117816 */ /* 0x040fe20000000011 */
[----:B------:R-:W-:Y:S01]  /*5f80*/  IMAD.U32 R11, R11, 0x10000, RZ ;  /* 0x000100000b0b7824 */ /* 0x000fe200078e00ff */
[----:B------:R-:W-:Y:S01]  /*5f90*/  SHF.L.U32 R16, R16, 0x10, RZ ;  /* 0x0000001010107819 */ /* 0x000fe200000006ff */
[----:B------:R-:W-:Y:S02]  /*5fa0*/  IMAD.U32 R48, R14, 0x10000, RZ ;  /* 0x000100000e307824 */ /* 0x000fe400078e00ff */
[----:B------:R-:W-:Y:S02]  /*5fb0*/  IMAD.U32 R15, R15, 0x10000, RZ ;  /* 0x000100000f0f7824 */ /* 0x000fe400078e00ff */
[----:B------:R-:W-:Y:S01]  /*5fc0*/  FADD.FTZ R14, R10, R11 ;  /* 0x0000000b0a0e7221 */ /* 0x000fe20000010000 */
[----:B------:R-:W-:Y:S01]  /*5fd0*/  IMAD.U32 R47, R17, 0x10000, RZ ;  /* 0x00010000112f7824 */ /* 0x000fe200078e00ff */
[C---:B------:R-:W-:Y:S01]  /*5fe0*/  PRMT R10, R49.reuse, 0x7610, R10 ;  /* 0x00007610310a7816 */ /* 0x040fe2000000000a */
[--C-:B------:R-:W-:Y:S01]  /*5ff0*/  FADD.FTZ R17, R48, R15.reuse ;  /* 0x0000000f30117221 */ /* 0x100fe20000010000 */
[----:B------:R-:W-:Y:S01]  /*6000*/  PRMT R15, R49, 0x7632, R15 ;  /* 0x00007632310f7816 */ /* 0x000fe2000000000f */
[----:B------:R-:W-:-:S02]  /*6010*/  FADD.FTZ R11, R16, R47 ;  /* 0x0000002f100b7221 */ /* 0x000fc40000010000 */
[----:B------:R-:W-:Y:S01]  /*6020*/  FADD.FTZ R14, R14, R17 ;  /* 0x000000110e0e7221 */ /* 0x000fe20000010000 */
[----:B------:R-:W-:Y:S02]  /*6030*/  IMAD.U32 R10, R10, 0x10000, RZ ;  /* 0x000100000a0a7824 */ /* 0x000fe400078e00ff */
        /* <DEDUP_REMOVED lines=32> */
.L_x_19122:
[----:B------:R-:W-:Y:S05]  /*6240*/  BSYNC B1 ;  /* 0x0000000000017941 */ /* 0x000fea0003800000 */
.L_x_19121:
        /* <DEDUP_REMOVED lines=41> */
.L_x_19124:
[----:B------:R-:W-:Y:S05]  /*64e0*/  BSYNC B1 ;  /* 0x0000000000017941 */ /* 0x000fea0003800000 */
.L_x_19123:
[----:B------:R-:W-:Y:S01]  /*64f0*/  HFMA2.MMA.BF16_V2 R40, R5, R40, -RZ ;  /* 0x0000002805287235 */ /* 0x000fe200003000ff */
[----:B------:R-:W-:Y:S01]  /*6500*/  SHF.L.U32 R26, R26, 0x10, RZ ;  /* 0x000000101a1a7819 */ /* 0x000fe200000006ff */
[----:B------:R-:W-:Y:S01]  /*6510*/  IMAD.U32 R17, R17, 0x10000, RZ ;  /* 0x0001000011117824 */ /* 0x000fe200078e00ff */
[----:B------:R-:W-:Y:S01]  /*6520*/  HFMA2.MMA.BF16_V2 R41, R6, R41, -RZ ;  /* 0x0000002906297235 */ /* 0x000fe200003000ff */
[----:B------:R-:W-:Y:S02]  /*6530*/  IMAD.U32 R14, R14, 0x10000, RZ ;  /* 0x000100000e0e7824 */ /* 0x000fe400078e00ff */
[----:B------:R-:W-:Y:S01]  /*6540*/  FADD.FTZ R8, R9, R8 ;  /* 0x0000000809087221 */ /* 0x000fe20000010000 */
[----:B------:R-:W-:Y:S02]  /*6550*/  IMAD.U32 R49, R0, 0x10000, RZ ;  /* 0x0001000000317824 */ /* 0x000fe400078e00ff */
[----:B------:R-:W-:Y:S01]  /*6560*/  FADD.FTZ R11, R11, R10 ;  /* 0x0000000a0b0b7221 */ /* 0x000fe20000010000 */
[----:B------:R-:W-:-:S02]  /*6570*/  IMAD.U32 R47, R15, 0x10000, RZ ;  /* 0x000100000f2f7824 */ /* 0x000fc400078e00ff */
[----:B------:R-:W-:Y:S01]  /*6580*/  FADD.FTZ R15, R26, R17 ;  /* 0x000000111a0f7221 */ /* 0x000fe20000010000 */
[----:B------:R-:W-:Y:S02]  /*6590*/  HMUL2.BF16_V2 R26, R4, R38 ;  /* 0x00000026041a7232 */ /* 0x000fe40000200000 */
[----:B------:R-:W-:Y:S01]  /*65a0*/  FADD.FTZ R0, R14, R49 ;  /* 0x000000310e007221 */ /* 0x000fe20000010000 */
[----:B------:R-:W-:Y:S01]  /*65b0*/  PRMT R14, R40, 0x7610, R14 ;  /* 0x00007610280e7816 */ /* 0x000fe2000000000e */
[----:B------:R-:W-:Y:S01]  /*65c0*/  IMAD.U32 R16, R16, 0x10000, RZ ;  /* 0x0001000010107824 */ /* 0x000fe200078e00ff */
[----:B------:R-:W-:Y:S01]  /*65d0*/  PRMT R17, R40, 0x7632, R17 ;  /* 0x0000763228117816 */ /* 0x000fe20000000011 */
[----:B------:R-:W-:Y:S01]  /*65e0*/  BSSY B1, `(.L_x_19125) ;  /* 0x0000041000017945 */ /* 0x000fe20003800000 */
[----:B------:R-:W-:Y:S01]  /*65f0*/  PRMT R28, R26, 0x7632, R28 ;  /* 0x000076321a1c7816 */ /* 0x000fe2000000001c */
[----:B------:R-:W-:Y:S01]  /*6600*/  FADD.FTZ R16, R16, R47 ;  /* 0x0000002f10107221 */ /* 0x000fe20000010000 */
[----:B------:R-:W-:Y:S01]  /*6610*/  SHF.L.U32 R14, R14, 0x10, RZ ;  /* 0x000000100e0e7819 */ /* 0x000fe200000006ff */
[----:B------:R-:W-:-:S02]  /*6620*/  IMAD.U32 R17, R17, 0x10000, RZ ;  /* 0x0001000011117824 */ /* 0x000fc400078e00ff */
[----:B------:R-:W-:Y:S01]  /*6630*/  FADD.FTZ R21, R8, R21 ;  /* 0x0000001508157221 */ /* 0x000fe20000010000 */
[----:B------:R-:W-:Y:S01]  /*6640*/  IMAD.U32 R47, R28, 0x10000, RZ ;  /* 0x000100001c2f7824 */ /* 0x000fe200078e00ff */
[----:B------:R-:W-:Y:S01]  /*6650*/  HFMA2.MMA.BF16_V2 R28, R6, R45, -RZ ;  /* 0x0000002d061c7235 */ /* 0x000fe200003000ff */
[----:B------:R-:W-:Y:S01]  /*6660*/  FADD.FTZ R38, R14, R17 ;  /* 0x000000110e267221 */ /* 0x000fe20000010000 */
[----:B------:R-:W-:Y:S02]  /*6670*/  IMAD.U32 R26, R26, 0x10000, RZ ;  /* 0x000100001a1a7824 */ /* 0x000fe400078e00ff */
[----:B------:R-:W-:Y:S02]  /*6680*/  HMUL2.BF16_V2 R17, R7, R37 ;  /* 0x0000002507117232 */ /* 0x000fe40000200000 */
[----:B------:R-:W-:Y:S01]  /*6690*/  FADD.FTZ R15, R15, R16 ;  /* 0x000000100f0f7221 */ /* 0x000fe20000010000 */
[C---:B------:R-:W-:Y:S01]  /*66a0*/  PRMT R14, R41.reuse, 0x7610, R14 ;  /* 0x00007610290e7816 */ /* 0x040fe2000000000e */
[----:B------:R-:W-:Y:S01]  /*66b0*/  FADD.FTZ R47, R26, R47 ;  /* 0x0000002f1a2f7221 */ /* 0x000fe20000010000 */
[----:B------:R-:W-:Y:S01]  /*66c0*/  PRMT R16, R41, 0x7632, R16 ;  /* 0x0000763229107816 */ /* 0x000fe20000000010 */
[C---:B------:R-:W-:Y:S01]  /*66d0*/  IMAD.U32 R40, R17.reuse, 0x10000, RZ ;  /* 0x0001000011287824 */ /* 0x040fe200078e00ff */
        /* <DEDUP_REMOVED lines=32> */
[----:B------:R-:W-:Y:S02]  /*68e0*/  @P6 PRMT R44, RZ, 0x7610, R44 ;  /* 0x00007610ff2c6816 */ /* 0x000fe4000000002c */
        /* <DEDUP_REMOVED lines=16> */
.L_x_19126:
[----:B------:R-:W-:Y:S05]  /*69f0*/  BSYNC B1 ;  /* 0x0000000000017941 */ /* 0x000fea0003800000 */
.L_x_19125:
[----:B------:R-:W-:Y:S01]  /*6a00*/  HMUL2.BF16_V2 R0, R5, R44 ;  /* 0x0000002c05007232 */ /* 0x000fe20000200000 */
[----:B------:R-:W-:Y:S01]  /*6a10*/  HFMA2.MMA.BF16_V2 R5, R4, R43, -RZ ;  /* 0x0000002b04057235 */ /* 0x000fe200003000ff */
[----:B------:R-:W-:Y:S01]  /*6a20*/  HMUL2.BF16_V2 R7, R7, R42 ;  /* 0x0000002a07077232 */ /* 0x000fe20000200000 */
[----:B------:R-:W-:Y:S01]  /*6a30*/  HFMA2.MMA.BF16_V2 R9, R6, R46, -RZ ;  /* 0x0000002e06097235 */ /* 0x000fe200003000ff */
[----:B------:R-:W-:Y:S01]  /*6a40*/  VIADD R36, R36, 0x4 ;  /* 0x0000000424247836 */ /* 0x000fe20000000000 */
[C---:B------:R-:W-:Y:S01]  /*6a50*/  PRMT R4, R0.reuse, 0x7632, R4 ;  /* 0x0000763200047816 */ /* 0x040fe20000000004 */
[----:B------:R-:W-:Y:S01]  /*6a60*/  IMAD.U32 R10, R0, 0x10000, RZ ;  /* 0x00010000000a7824 */ /* 0x000fe200078e00ff */
[C---:B------:R-:W-:Y:S01]  /*6a70*/  PRMT R8, R7.reuse, 0x7632, R8 ;  /* 0x0000763207087816 */ /* 0x040fe20000000008 */
[----:B------:R-:W-:Y:S01]  /*6a80*/  IMAD.U32 R7, R7, 0x10000, RZ ;  /* 0x0001000007077824 */ /* 0x000fe200078e00ff */
[----:B------:R-:W-:Y:S01]  /*6a90*/  SHF.L.U32 R11, R4, 0x10, RZ ;  /* 0x00000010040b7819 */ /* 0x000fe200000006ff */
[----:B------:R-:W-:Y:S01]  /*6aa0*/  VIADD R51, R51, 0xfffffffc ;  /* 0xfffffffc33337836 */ /* 0x000fe20000000000 */
[C---:B------:R-:W-:Y:S01]  /*6ab0*/  PRMT R6, R5.reuse, 0x7632, R6 ;  /* 0x0000763205067816 */ /* 0x040fe20000000006 */
[----:B------:R-:W-:Y:S01]  /*6ac0*/  IMAD.U32 R5, R5, 0x10000, RZ ;  /* 0x0001000005057824 */ /* 0x000fe200078e00ff */
[----:B------:R-:W-:Y:S01]  /*6ad0*/  PRMT R0, R9, 0x7632, R0 ;  /* 0x0000763209007816 */ /* 0x000fe20000000000 */
[----:B------:R-:W-:-:S02]  /*6ae0*/  IMAD.U32 R8, R8, 0x10000, RZ ;  /* 0x0001000008087824 */ /* 0x000fc400078e00ff */
[----:B------:R-:W-:Y:S01]  /*6af0*/  FADD.FTZ R10, R10, R11 ;  /* 0x0000000b0a0a7221 */ /* 0x000fe20000010000 */
[----:B------:R-:W-:Y:S01]  /*6b00*/  IMAD.U32 R6, R6, 0x10000, RZ ;  /* 0x0001000006067824 */ /* 0x000fe200078e00ff */
[----:B------:R-:W-:Y:S01]  /*6b10*/  ISETP.GE.AND P0, PT, R36, R27, PT ;  /* 0x0000001b2400720c */ /* 0x000fe20003f06270 */
[----:B------:R-:W-:Y:S01]  /*6b20*/  IMAD.U32 R9, R9, 0x10000, RZ ;  /* 0x0001000009097824 */ /* 0x000fe200078e00ff */
[----:B------:R-:W-:Y:S01]  /*6b30*/  SHF.L.U32 R0, R0, 0x10, RZ ;  /* 0x0000001000007819 */ /* 0x000fe200000006ff */
[----:B------:R-:W-:Y:S01]  /*6b40*/  FADD.FTZ R5, R5, R6 ;  /* 0x0000000605057221 */ /* 0x000fe20000010000 */
[----:B------:R-:W-:Y:S01]  /*6b50*/  FADD.FTZ R8, R7, R8 ;  /* 0x0000000807087221 */ /* 0x000fe20000010000 */
[----:B------:R-:W-:Y:S01]  /*6b60*/  IADD3 R20, P1, R20, 0x10, RZ ;  /* 0x0000001014147810 */ /* 0x000fe20007f3e0ff */
[----:B------:R-:W-:Y:S02]  /*6b70*/  VIADD R34, R34, 0x40 ;  /* 0x0000004022227836 */ /* 0x000fe40000000000 */
[----:B------:R-:W-:Y:S01]  /*6b80*/  FADD.FTZ R5, R10, R5 ;  /* 0x000000050a057221 */ /* 0x000fe20000010000 */
[----:B------:R-:W-:Y:S01]  /*6b90*/  FADD.FTZ R0, R9, R0 ;  /* 0x0000000009007221 */ /* 0x000fe20000010000 */
[----:B------:R-:W-:-:S02]  /*6ba0*/  VIADD R32, R32, 0x100 ;  /* 0x0000010020207836 */ /* 0x000fc40000000000 */
[----:B------:R-:W-:Y:S01]  /*6bb0*/  FADD.FTZ R5, R5, R8 ;  /* 0x0000000805057221 */ /* 0x000fe20000010000 */
[----:B------:R-:W-:-:S03]  /*6bc0*/  IMAD.X R19, RZ, RZ, R19, P1 ;  /* 0x000000ffff137224 */ /* 0x000fc600008e0613 */
[----:B------:R-:W-:-:S04]  /*6bd0*/  FADD.FTZ R0, R5, R0 ;  /* 0x0000000005007221 */ /* 0x000fc80000010000 */
[----:B------:R-:W-:Y:S01]  /*6be0*/  FADD.FTZ R25, R0, R25 ;  /* 0x0000001900197221 */ /* 0x000fe20000010000 */
[----:B------:R-:W-:Y:S06]  /*6bf0*/  @!P0 BRA `(.L_x_19127) ;  /* 0xffffffe800848947 */ /* 0x000fec000383ffff */
.L_x_19116:
[----:B------:R-:W-:Y:S05]  /*6c00*/  BSYNC B0 ;  /* 0x0000000000007941 */ /* 0x000fea0003800000 */
.L_x_19114:
[----:B------:R-:W0:Y:S01]  /*6c10*/  S2UR UR5, SR_CgaCtaId ;  /* 0x00000000000579c3 */ /* 0x000e220000008800 */
[----:B------:R-:W1:Y:S01]  /*6c20*/  SHFL.BFLY PT, R0, R21, 0x1, 0x1f ;  /* 0x0c201f0015007f89 */ /* 0x000e6200000e0000 */
[C---:B------:R-:W-:Y:S01]  /*6c30*/  LOP3.LUT R8, R3.reuse, 0x1, RZ, 0xc0, !PT ;  /* 0x0000000103087812 */ /* 0x040fe200078ec0ff */
[----:B------:R-:W-:Y:S01]  /*6c40*/  UMOV UR4, 0x400 ;  /* 0x0000040000047882 */ /* 0x000fe20000000000 */
[----:B------:R-:W-:Y:S01]  /*6c50*/  LEA.HI R11, R3, R3, RZ, 0x1 ;  /* 0x00000003030b7211 */ /* 0x000fe200078f08ff */
[----:B------:R-:W2:Y:S01]  /*6c60*/  SHFL.BFLY PT, R5, R22, 0x1, 0x1f ;  /* 0x0c201f0016057f89 */ /* 0x000ea200000e0000 */
        /* <DEDUP_REMOVED lines=8> */
[----:B------:R-:W-:Y:S01]  /*6cf0*/  ISETP.GT.OR P0, PT, R2, 0x3f, P2 ;  /* 0x0000003f0200780c */ /* 0x000fe20001704670 */
[----:B------:R-:W-:Y:S01]  /*6d00*/  IMAD R18, R18, 0x50, R11 ;  /* 0x0000005012127824 */ /* 0x000fe200078e020b */
[C---:B------:R-:W-:Y:S01]  /*6d10*/  IADD3 R3, R2.reuse, 0x1f, RZ ;  /* 0x0000001f02037810 */ /* 0x040fe20007ffe0ff */
[----:B------:R-:W4:Y:S01]  /*6d20*/  SHFL.BFLY PT, R6, R25, 0x1, 0x1f ;  /* 0x0c201f0019067f89 */ /* 0x000f2200000e0000 */
[----:B------:R-:W-:Y:S01]  /*6d30*/  ISETP.GT.OR P1, PT, R2, 0x1f, P2 ;  /* 0x0000001f0200780c */ /* 0x000fe20001724670 */
[----:B------:R-:W-:Y:S01]  /*6d40*/  BAR.SYNC.DEFER_BLOCKING 0x0 ;  /* 0x0000000000007b1d */ /* 0x000fe20000010000 */
[----:B------:R-:W-:Y:S01]  /*6d50*/  ISETP.GT.U32.AND P3, PT, R3, 0x3e, PT ;  /* 0x0000003e0300780c */ /* 0x000fe20003f64070 */
[----:B0-----:R-:W-:Y:S01]  /*6d60*/  ULEA UR4, UR5, UR4, 0x18 ;  /* 0x0000000405047291 */ /* 0x001fe2000f8ec03f */
[----:B-1----:R-:W-:Y:S01]  /*6d70*/  FADD.FTZ R0, R0, R21 ;  /* 0x0000001500007221 */ /* 0x002fe20000010000 */
[----:B------:R-:W-:Y:S01]  /*6d80*/  LOP3.LUT R3, R2, 0xffffffe0, RZ, 0xc0, !PT ;  /* 0xffffffe002037812 */ /* 0x000fe200078ec0ff */
[----:B--2---:R-:W-:-:S03]  /*6d90*/  FADD.FTZ R7, R5, R22 ;  /* 0x0000001605077221 */ /* 0x004fc60000010000 */
[----:B------:R-:W-:Y:S02]  /*6da0*/  LEA R18, R18, UR4, 0x2 ;  /* 0x0000000412127c11 */ /* 0x000fe4000f8e10ff */
[----:B------:R-:W-:Y:S01]  /*6db0*/  ISETP.NE.OR P4, PT, R3, 0x20, P2 ;  /* 0x000000200300780c */ /* 0x000fe20001785670 */
[----:B---3--:R-:W-:Y:S01]  /*6dc0*/  FADD.FTZ R23, R4, R23 ;  /* 0x0000001704177221 */ /* 0x008fe20000010000 */
[----:B----4-:R-:W-:Y:S01]  /*6dd0*/  FADD.FTZ R24, R9, R24 ;  /* 0x0000001809187221 */ /* 0x010fe20000010000 */
[----:B------:R-:W-:Y:S01]  /*6de0*/  FADD.FTZ R25, R6, R25 ;  /* 0x0000001906197221 */ /* 0x000fe20000010000 */
        /* <DEDUP_REMOVED lines=17> */
.L_x_19129:
[----:B------:R-:W-:Y:S05]  /*6f00*/  BSYNC B0 ;  /* 0x0000000000007941 */ /* 0x000fea0003800000 */
.L_x_19128:
        /* <DEDUP_REMOVED lines=13> */
[----:B------:R-:W4:Y:S01]  /*6fe0*/  @!P2 LDS R6, [R18+0x100] ;  /* 0x000100001206a984 */ /* 0x000f220000000800 */
[----:B01----:R-:W-:Y:S01]  /*6ff0*/  FADD.FTZ R0, R0, R3 ;  /* 0x0000000300007221 */ /* 0x003fe20000010000 */
[----:B--2---:R-:W-:Y:S01]  /*7000*/  FADD.FTZ R7, R7, R2 ;  /* 0x0000000207077221 */ /* 0x004fe20000010000 */
[----:B---3--:R-:W-:Y:S01]  /*7010*/  FADD.FTZ R23, R23, R4 ;  /* 0x0000000417177221 */ /* 0x008fe20000010000 */
[----:B----4-:R-:W-:Y:S01]  /*7020*/  FADD.FTZ R24, R24, R5 ;  /* 0x0000000518187221 */ /* 0x010fe20000010000 */
[----:B------:R-:W-:-:S07]  /*7030*/  @!P2 FADD.FTZ R25, R25, R6 ;  /* 0x000000061919a221 */ /* 0x000fce0000010000 */
.L_x_19131:
[----:B------:R-:W-:Y:S05]  /*7040*/  BSYNC B0 ;  /* 0x0000000000007941 */ /* 0x000fea0003800000 */
.L_x_19130:
        /* <DEDUP_REMOVED lines=21> */
[----:B------:R-:W-:Y:S01]  /*71a0*/  VIADD R8, R11, 0x30 ;  /* 0x000000300b087836 */ /* 0x000fe20000000000 */
[----:B01----:R-:W-:Y:S02]  /*71b0*/  F2FP.BF16.F32.PACK_AB R0, R7, R0 ;  /* 0x000000000700723e */ /* 0x003fe400000010ff */
        /* <DEDUP_REMOVED lines=8> */
[----:B------:R-:W-:Y:S01]  /*7240*/  F2FP.BF16.F32.PACK_AB R23, R24, R23 ;  /* 0x000000171817723e */ /* 0x000fe200000010ff */
[----:B------:R0:W-:Y:S01]  /*7250*/  STG.E.U16 desc[UR10][R2.64], R0 ;  /* 0x0000000002007986 */ /* 0x0001e2000c10150a */
[----:B------:R-:W-:Y:S02]  /*7260*/  LEA.HI.X R5, R5, UR9, R10, 0x1, P1 ;  /* 0x0000000905057c11 */ /* 0x000fe400088f0c0a */
[----:B------:R-:W-:-:S02]  /*7270*/  IADD3 R12, P2, R11, UR4, RZ ;  /* 0x000000040b0c7c10 */ /* 0x000fc4000ff5e0ff */
[----:B------:R-:W-:Y:S02]  /*7280*/  IADD3 R13, P0, R6, UR4, RZ ;  /* 0x00000004060d7c10 */ /* 0x000fe4000ff1e0ff */
[----:B------:R-:W-:Y:S02]  /*7290*/  IADD3 R9, P1, R8, UR4, RZ ;  /* 0x0000000408097c10 */ /* 0x000fe4000ff3e0ff */
[----:B------:R-:W-:Y:S02]  /*72a0*/  LEA.HI.X.SX32 R11, R11, UR7, 0x1, P2 ;  /* 0x000000070b0b7c11 */ /* 0x000fe400090f0eff */
[----:B------:R-:W-:Y:S02]  /*72b0*/  LEA R10, P2, R12, UR8, 0x1 ;  /* 0x000000080c0a7c11 */ /* 0x000fe4000f8408ff */
[----:B------:R-:W-:Y:S02]  /*72c0*/  LEA.HI.X.SX32 R16, R6, UR7, 0x1, P0 ;  /* 0x0000000706107c11 */ /* 0x000fe400080f0eff */
[----:B------:R-:W-:-:S02]  /*72d0*/  LEA.HI.X.SX32 R14, R8, UR7, 0x1, P1 ;  /* 0x00000007080e7c11 */ /* 0x000fc400088f0eff */
[----:B------:R-:W-:Y:S02]  /*72e0*/  LEA R6, P0, R13, UR8, 0x1 ;  /* 0x000000080d067c11 */ /* 0x000fe4000f8008ff */
[----:B------:R-:W-:Y:S02]  /*72f0*/  LEA R8, P1, R9, UR8, 0x1 ;  /* 0x0000000809087c11 */ /* 0x000fe4000f8208ff */
[----:B------:R-:W-:Y:S02]  /*7300*/  LEA.HI.X R11, R12, UR9, R11, 0x1, P2 ;  /* 0x000000090c0b7c11 */ /* 0x000fe400090f0c0b */
[----:B------:R-:W-:Y:S02]  /*7310*/  PRMT R12, R0, 0x7632, R12 ;  /* 0x00007632000c7816 */ /* 0x000fe4000000000c */
[----:B------:R-:W-:Y:S02]  /*7320*/  LEA.HI.X R7, R13, UR9, R16, 0x1, P0 ;  /* 0x000000090d077c11 */ /* 0x000fe400080f0c10 */
[----:B------:R-:W-:Y:S01]  /*7330*/  LEA.HI.X R9, R9, UR9, R14, 0x1, P1 ;  /* 0x0000000909097c11 */ /* 0x000fe200088f0c0e */
[----:B------:R-:W-:Y:S01]  /*7340*/  STG.E.U16 desc[UR10][R4.64], R12 ;  /* 0x0000000c04007986 */ /* 0x000fe2000c10150a */
[----:B0-----:R-:W-:-:S02]  /*7350*/  PRMT R3, R23, 0x7632, R3 ;  /* 0x0000763217037816 */ /* 0x001fc40000000003 */
[----:B------:R-:W-:Y:S01]  /*7360*/  F2FP.BF16.F32.PACK_AB R25, RZ, R25 ;  /* 0x00000019ff19723e */ /* 0x000fe200000010ff */
[----:B------:R-:W-:Y:S04]  /*7370*/  STG.E.U16 desc[UR10][R6.64], R23 ;  /* 0x0000001706007986 */ /* 0x000fe8000c10150a */
[----:B------:R-:W-:Y:S04]  /*7380*/  STG.E.U16 desc[UR10][R8.64], R3 ;  /* 0x0000000308007986 */ /* 0x000fe8000c10150a */
[----:B------:R-:W-:Y:S01]  /*7390*/  STG.E.U16 desc[UR10][R10.64], R25 ;  /* 0x000000190a007986 */ /* 0x000fe2000c10150a */
[----:B------:R-:W-:Y:S05]  /*73a0*/  EXIT ;  /* 0x000000000000794d */ /* 0x000fea0003800000 */
.L_x_19085:
[----:B------:R-:W-:Y:S01]  /*73b0*/  BSSY B1, `(.L_x_19132) ;  /* 0x0000007000017945 */ /* 0x000fe20003800000 */
[----:B------:R-:W-:Y:S01]  /*73c0*/  IMAD.MOV.U32 R20, RZ, RZ, 0x1 ;  /* 0x00000001ff147424 */ /* 0x000fe200078e00ff */
[----:B------:R-:W-:Y:S01]  /*73d0*/  MOV R21, 0x1f ;  /* 0x0000001f00157802 */ /* 0x000fe20000000f00 */
[----:B------:R-:W-:-:S07]  /*73e0*/  IMAD.MOV.U32 R17, RZ, RZ, -0x1 ;  /* 0xffffffffff117424 */ /* 0x000fce00078e00ff */
[----:B------:R-:W-:Y:S05]  /*73f0*/  WARPSYNC.COLLECTIVE R17, `(.L_x_19133) ;  /* 0x0000000011087348 */ /* 0x000fea0003c00000 */
[----:B------:R0:W1:Y:S02]  /*7400*/  SHFL.BFLY P0, R19, R16, R20, R21 ;  /* 0x0c00001410137389 */ /* 0x0000640000000015 */
[----:B01----:R-:W-:Y:S01]  /*7410*/  ENDCOLLECTIVE ;  /* 0x000000000000791b */ /* 0x003fe20003800000 */
.L_x_19133:
[----:B------:R-:W-:Y:S05]  /*7420*/  BSYNC B1 ;  /* 0x0000000000017941 */ /* 0x000fea0003800000 */
.L_x_19132:
[----:B------:R-:W-:Y:S01]  /*7430*/  IMAD.MOV.U32 R17, RZ, RZ, R19 ;  /* 0x000000ffff117224 */ /* 0x000fe200078e0013 */
[----:B------:R-:W-:Y:S06]  /*7440*/  BRA `(.L_x_19134) ;  /* 0xffffffac00787947 */ /* 0x000fec000383ffff */
.L_x_19089:
[----:B------:R-:W-:Y:S01]  /*7450*/  BSSY B1, `(.L_x_19135) ;  /* 0x0000007000017945 */ /* 0x000fe20003800000 */
[----:B------:R-:W-:Y:S02]  /*7460*/  IMAD.MOV.U32 R20, RZ, RZ, 0x1 ;  /* 0x00000001ff147424 */ /* 0x000fe400078e00ff */
[----:B------:R-:W-:Y:S02]  /*7470*/  IMAD.MOV.U32 R21, RZ, RZ, 0x1f ;  /* 0x0000001fff157424 */ /* 0x000fe400078e00ff */
[----:B------:R-:W-:-:S07]  /*7480*/  IMAD.MOV.U32 R17, RZ, RZ, -0x1 ;  /* 0xffffffffff117424 */ /* 0x000fce00078e00ff */
[----:B------:R-:W-:Y:S05]  /*7490*/  WARPSYNC.COLLECTIVE R17, `(.L_x_19136) ;  /* 0x0000000011087348 */ /* 0x000fea0003c00000 */
[----:B------:R0:W1:Y:S02]  /*74a0*/  SHFL.BFLY P0, R19, R16, R20, R21 ;  /* 0x0c00001410137389 */ /* 0x0000640000000015 */
[----:B01----:R-:W-:Y:S01]  /*74b0*/  ENDCOLLECTIVE ;  /* 0x000000000000791b */ /* 0x003fe20003800000 */
.L_x_19136:
[----:B------:R-:W-:Y:S05]  /*74c0*/  BSYNC B1 ;  /* 0x0000000000017941 */ /* 0x000fea0003800000 */
.L_x_19135:
[----:B------:R-:W-:Y:S01]  /*74d0*/  MOV R17, R19 ;  /* 0x0000001300117202 */ /* 0x000fe20000000f00 */
[----:B------:R-:W-:Y:S06]  /*74e0*/  BRA `(.L_x_19137) ;  /* 0xffffffc000387947 */ /* 0x000fec000383ffff */
.L_x_19093:
        /* <DEDUP_REMOVED lines=8> */
.L_x_19139:
[----:B------:R-:W-:Y:S05]  /*7570*/  BSYNC B0 ;  /* 0x0000000000007941 */ /* 0x000fea0003800000 */
.L_x_19138:
        /* <DEDUP_REMOVED lines=9> */
.L_x_19140:
[----:B------:R-:W-:Y:S01]  /*7610*/  HFMA2.MMA R20, -RZ, RZ, 0, 2.384185791015625e-07 ;  /* 0x00000004ff147435 */ /* 0x000fe200000001ff */
[----:B------:R-:W-:-:S05]  /*7620*/  IMAD.MOV.U32 R5, RZ, RZ, R19 ;  /* 0x000000ffff057224 */ /* 0x000fca00078e0013 */
[----:B------:R-:W-:-:S05]  /*7630*/  FMNMX.FTZ R5, R4, R5, !PT ;  /* 0x0000000504057209 */ /* 0x000fca0007810000 */
[----:B------:R-:W-:-:S07]  /*7640*/  IMAD.MOV.U32 R16, RZ, RZ, R5 ;  /* 0x000000ffff107224 */ /* 0x000fce00078e0005 */
[----:B------:R-:W-:Y:S05]  /*7650*/  WARPSYNC.COLLECTIVE R17, `(.L_x_19141) ;  /* 0x0000000011087348 */ /* 0x000fea0003c00000 */
[----:B------:R0:W1:Y:S02]  /*7660*/  SHFL.BFLY P0, R19, R16, R20, R21 ;  /* 0x0c00001410137389 */ /* 0x0000640000000015 */
[----:B01----:R-:W-:Y:S01]  /*7670*/  ENDCOLLECTIVE ;  /* 0x000000000000791b */ /* 0x003fe20003800000 */
.L_x_19141:
[----:B------:R-:W-:Y:S02]  /*7680*/  IMAD.MOV.U32 R20, RZ, RZ, 0x2 ;  /* 0x00000002ff147424 */ /* 0x000fe400078e00ff */
[----:B------:R-:W-:-:S05]  /*7690*/  IMAD.MOV.U32 R6, RZ, RZ, R19 ;  /* 0x000000ffff067224 */ /* 0x000fca00078e0013 */
[----:B------:R-:W-:-:S05]  /*76a0*/  FMNMX.FTZ R7, R5, R6, !PT ;  /* 0x0000000605077209 */ /* 0x000fca0007810000 */
[----:B------:R-:W-:-:S07]  /*76b0*/  IMAD.MOV.U32 R16, RZ, RZ, R7 ;  /* 0x000000ffff107224 */ /* 0x000fce00078e0007 */
[----:B------:R-:W-:Y:S05]  /*76c0*/  WARPSYNC.COLLECTIVE R17, `(.L_x_19142) ;  /* 0x0000000011087348 */ /* 0x000fea0003c00000 */
[----:B------:R0:W1:Y:S02]  /*76d0*/  SHFL.BFLY P0, R19, R16, R20, R21 ;  /* 0x0c00001410137389 */ /* 0x0000640000000015 */
[----:B01----:R-:W-:Y:S01]  /*76e0*/  ENDCOLLECTIVE ;  /* 0x000000000000791b */ /* 0x003fe20003800000 */
.L_x_19142:
[----:B------:R-:W-:Y:S01]  /*76f0*/  IMAD.MOV.U32 R6, RZ, RZ, R19 ;  /* 0x000000ffff067224 */ /* 0x000fe200078e0013 */
[----:B------:R-:W-:Y:S06]  /*7700*/  BRA `(.L_x_19143) ;  /* 0xffffffc0003c7947 */ /* 0x000fec000383ffff */
.L_x_19144:
        /* <DEDUP_REMOVED lines=15> */
.L_x_28374:


//--------------------- .text._ZN4vllm25paged_attention_v1_kernelI13__nv_bfloat16S1_Li64ELi16ELi128ELNS_18Fp8KVCacheDataTypeE0ELb0EEEvPT_PKS3_PKT0_S9_ifPKiSB_iPKfiiiSD_SD_iiiii --------------------------
	.section	.text._ZN4vllm25paged_attention_v1_kernelI13__nv_bfloat16S1_Li64ELi16ELi128ELNS_18Fp8KVCacheDataTypeE0ELb0EEEvPT_PKS3_PKT0_S9_ifPKiSB_iPKfiiiSD_SD_iiiii,"ax",@progbits
	.align	128
        .global         _ZN4vllm25paged_attention_v1_kernelI13__nv_bfloat16S1_Li64ELi16ELi128ELNS_18Fp8KVCacheDataTypeE0ELb0EEEvPT_PKS3_PKT0_S9_ifPKiSB_iPKfiiiSD_SD_iiiii
        .type           _ZN4vllm25paged_attention_v1_kernelI13__nv_bfloat16S1_Li64ELi16ELi128ELNS_18Fp8KVCacheDataTypeE0ELb0EEEvPT_PKS3_PKT0_S9_ifPKiSB_iPKfiiiSD_SD_iiiii,@function
        .size           _ZN4vllm25paged_attention_v1_kernelI13__nv_bfloat16S1_Li64ELi16ELi128ELNS_18Fp8KVCacheDataTypeE0ELb0EEEvPT_PKS3_PKT0_S9_ifPKiSB_iPKfiiiSD_SD_iiiii,(.L_x_28375 - _ZN4vllm25paged_attention_v1_kernelI13__nv_bfloat16S1_Li64ELi16ELi128ELNS_18Fp8KVCacheDataTypeE0ELb0EEEvPT_PKS3_PKT0_S9_ifPKiSB_iPKfiiiSD_SD_iiiii)
        .other          _ZN4vllm25paged_attention_v1_kernelI13__nv_bfloat16S1_Li64ELi16ELi128ELNS_18Fp8KVCacheDataTypeE0ELb0EEEvPT_PKS3_PKT0_S9_ifPKiSB_iPKfiiiSD_SD_iiiii,@"STO_CUDA_ENTRY STV_DEFAULT"
_ZN4vllm25paged_attention_v1_kernelI13__nv_bfloat16S1_Li64ELi16ELi128ELNS_18Fp8KVCacheDataTypeE0ELb0EEEvPT_PKS3_PKT0_S9_ifPKiSB_iPKfiiiSD_SD_iiiii:
.text._ZN4vllm25paged_attention_v1_kernelI13__nv_bfloat16S1_Li64ELi16ELi128ELNS_18Fp8KVCacheDataTypeE0ELb0EEEvPT_PKS3_PKT0_S9_ifPKiSB_iPKfiiiSD_SD_iiiii:
[----:B------:R-:W-:Y:S01]  /*0000*/  LDC R1, c[0x0][0x28] ;  /* 0x00000a00ff017b82 */ /* 0x000fe20000000800 */
[----:B------:R-:W0:Y:S07]  /*0010*/  S2R R3, SR_CTAID.Y ;  /* 0x0000000000037919 */ /* 0x000e2e0000002600 */
[----:B------:R-:W0:Y:S01]  /*0020*/  LDC.64 R6, c[0x0][0x240] ;  /* 0x00009000ff067b82 */ /* 0x000e220000000a00 */
[----:B------:R-:W-:-:S07]  /*0030*/  ULDC.64 UR10, c[0x0][0x208] ;  /* 0x00008200000a7ab9 */ /* 0x000fce0000000a00 */
[----:B------:R-:W1:Y:S08]  /*0040*/  LDC.64 R4, c[0x0][0x250] ;  /* 0x00009400ff047b82 */ /* 0x000e700000000a00 */
[----:B------:R-:W2:Y:S01]  /*0050*/  LDC R13, c[0x0][0x230] ;  /* 0x00008c00ff0d7b82 */ /* 0x000ea20000000800 */
[----:B0-----:R-:W-:Y:S01]  /*0060*/  IMAD.WIDE R6, R3, 0x4, R6 ;  /* 0x0000000403067825 */ /* 0x001fe200078e0206 */
[----:B-1----:R-:W-:-:S06]  /*0070*/  ISETP.NE.U32.AND P0, PT, R4, RZ, PT ;  /* 0x000000ff0400720c */ /* 0x002fcc0003f05070 */
[----:B------:R-:W0:Y:S01]  /*0080*/  LDC R2, c[0x0][0xc] ;  /* 0x00000300ff027b82 */ /* 0x000e220000000800 */
[----:B------:R-:W1:Y:S01]  /*0090*/  S2R R4, SR_CTAID.X ;  /* 0x0000000000047919 */ /* 0x000e620000002500 */
[----:B------:R-:W-:Y:S01]  /*00a0*/  ISETP.NE.AND.EX P0, PT, R5, RZ, PT, P0 ;  /* 0x000000ff0500720c */ /* 0x000fe20003f05300 */
[----:B------:R3:W4:Y:S01]  /*00b0*/  LDG.E.CONSTANT R34, desc[UR10][R6.64] ;  /* 0x0000000a06227981 */ /* 0x000722000c1e9900 */
[----:B--2---:R-:W-:-:S04]  /*00c0*/  IABS R5, R13 ;  /* 0x0000000d00057213 */ /* 0x004fc80000000000 */
[----:B------:R-:W2:Y:S07]  /*00d0*/  I2F.RP R0, R5 ;  /* 0x0000000500007306 */ /* 0x000eae0000209400 */
[----:B------:R-:W1:Y:S01]  /*00e0*/  @P0 LDC.64 R8, c[0x0][0x250] ;  /* 0x00009400ff080b82 */ /* 0x000e620000000a00 */
[----:B--2---:R-:W2:Y:S02]  /*00f0*/  MUFU.RCP R0, R0 ;  /* 0x0000000000007308 */ /* 0x004ea40000001000 */
[----:B--2---:R-:W-:-:S06]  /*0100*/  VIADD R10, R0, 0xffffffe ;  /* 0x0ffffffe000a7836 */ /* 0x004fcc0000000000 */
[----:B------:R2:W3:Y:S02]  /*0110*/  F2I.FTZ.U32.TRUNC.NTZ R11, R10 ;  /* 0x0000000a000b7305 */ /* 0x0004e4000021f000 */
[----:B--2---:R-:W-:Y:S02]  /*0120*/  IMAD.MOV.U32 R10, RZ, RZ, RZ ;  /* 0x000000ffff0a7224 */ /* 0x004fe400078e00ff */
[----:B---3--:R-:W-:-:S04]  /*0130*/  IMAD.MOV R6, RZ, RZ, -R11 ;  /* 0x000000ffff067224 */ /* 0x008fc800078e0a0b */
[----:B------:R-:W-:Y:S01]  /*0140*/  IMAD R7, R6, R5, RZ ;  /* 0x0000000506077224 */ /* 0x000fe200078e02ff */
[----:B0-----:R-:W-:-:S03]  /*0150*/  IABS R6, R2 ;  /* 0x0000000200067213 */ /* 0x001fc60000000000 */
[----:B------:R-:W-:-:S06]  /*0160*/  IMAD.HI.U32 R11, R11, R7, R10 ;  /* 0x000000070b0b7227 */ /* 0x000fcc00078e000a */
[----:B------:R-:W-:-:S04]  /*0170*/  IMAD.HI.U32 R11, R11, R6, RZ ;  /* 0x000000060b0b7227 */ /* 0x000fc800078e00ff */
[----:B------:R-:W-:-:S04]  /*0180*/  IMAD.MOV R0, RZ, RZ, -R11 ;  /* 0x000000ffff007224 */ /* 0x000fc800078e0a0b */
[----:B------:R-:W-:-:S05]  /*0190*/  IMAD R0, R5, R0, R6 ;  /* 0x0000000005007224 */ /* 0x000fca00078e0206 */
[----:B------:R-:W-:Y:S01]  /*01a0*/  ISETP.GT.U32.AND P1, PT, R5, R0, PT ;  /* 0x000000000500720c */ /* 0x000fe20003f24070 */
[----:B------:R-:W-:Y:S02]  /*01b0*/  IMAD.MOV.U32 R35, RZ, RZ, RZ ;  /* 0x000000ffff237224 */ /* 0x000fe400078e00ff */
[----:B-1----:R-:W-:-:S05]  /*01c0*/  @P0 IMAD.WIDE R8, R4, 0x4, R8 ;  /* 0x0000000404080825 */ /* 0x002fca00078e0208 */
[----:B------:R0:W5:Y:S05]  /*01d0*/  @P0 LDG.E.CONSTANT R35, desc[UR10][R8.64] ;  /* 0x0000000a08230981 */ /* 0x00016a000c1e9900 */
[----:B------:R-:W-:-:S04]  /*01e0*/  @!P1 IADD3 R0, R0, -R5, RZ ;  /* 0x8000000500009210 */ /* 0x000fc80007ffe0ff */
[----:B------:R-:W-:Y:S02]  /*01f0*/  ISETP.GE.U32.AND P0, PT, R0, R5, PT ;  /* 0x000000050000720c */ /* 0x000fe40003f06070 */
[----:B------:R-:W-:Y:S01]  /*0200*/  LOP3.LUT R0, R2, R13, RZ, 0x3c, !PT ;  /* 0x0000000d02007212 */ /* 0x000fe200078e3cff */
[----:B------:R-:W-:Y:S01]  /*0210*/  @!P1 VIADD R11, R11, 0x1 ;  /* 0x000000010b0b9836 */ /* 0x000fe20000000000 */
[----:B------:R-:W-:Y:S02]  /*0220*/  ISETP.NE.AND P1, PT, R13, RZ, PT ;  /* 0x000000ff0d00720c */ /* 0x000fe40003f25270 */
[----:B------:R-:W-:-:S07]  /*0230*/  ISETP.GE.AND P2, PT, R0, RZ, PT ;  /* 0x000000ff0000720c */ /* 0x000fce0003f46270 */
[----:B------:R-:W-:-:S06]  /*0240*/  @P0 VIADD R11, R11, 0x1 ;  /* 0x000000010b0b0836 */ /* 0x000fcc0000000000 */
        /* <DEDUP_REMOVED lines=8> */
[----:B0-----:R-:W-:Y:S01]  /*02d0*/  HFMA2.MMA R6, -RZ, RZ, 0, 0 ;  /* 0x00000000ff067435 */ /* 0x001fe200000001ff */
[----:B-1----:R-:W-:-:S04]  /*02e0*/  IMAD.MOV R5, RZ, RZ, -R7 ;  /* 0x000000ffff057224 */ /* 0x002fc800078e0a07 */
[----:B------:R-:W-:Y:S01]  /*02f0*/  IMAD R5, R5, R8, RZ ;  /* 0x0000000805057224 */ /* 0x000fe200078e02ff */
[----:B------:R-:W-:-:S04]  /*0300*/  IABS R9, R11 ;  /* 0x0000000b00097213 */ /* 0x000fc80000000000 */
        /* <DEDUP_REMOVED lines=15> */
[CC--:B------:R-:W-:Y:S02]  /*0400*/  LEA.HI R39, R2.reuse, R2.reuse, RZ, 0x1 ;  /* 0x0000000202277211 */ /* 0x0c0fe400078f08ff */
[----:B------:R-:W-:Y:S02]  /*0410*/  SHF.R.S32.HI R5, RZ, 0x1f, R2 ;  /* 0x0000001fff057819 */ /* 0x000fe40000011402 */
[----:B------:R-:W-:Y:S01]  /*0420*/  LOP3.LUT R33, R39, 0xfffffffe, RZ, 0xc0, !PT ;  /* 0xfffffffe27217812 */ /* 0x000fe200078ec0ff */
[----:B------:R-:W-:Y:S01]  /*0430*/  BSSY B0, `(.L_x_19145) ;  /* 0x000005b000007945 */ /* 0x000fe20003800000 */
[----:B------:R-:W-:Y:S02]  /*0440*/  LEA.HI R5, R5, R2, RZ, 0x5 ;  /* 0x0000000205057211 */ /* 0x000fe400078f28ff */
[----:B------:R-:W-:Y:S01]  /*0450*/  @!P2 IADD3 R0, RZ, -R0, RZ ;  /* 0x80000000ff00a210 */ /* 0x000fe20007ffe0ff */
[----:B------:R-:W-:Y:S01]  /*0460*/  IMAD.IADD R33, R2, 0x1, -R33 ;  /* 0x0000000102217824 */ /* 0x000fe200078e0a21 */
[----:B------:R-:W-:-:S02]  /*0470*/  @!P1 LOP3.LUT R0, RZ, R11, RZ, 0x33, !PT ;  /* 0x0000000bff009212 */ /* 0x000fc400078e33ff */
[----:B------:R-:W-:Y:S02]  /*0480*/  SHF.R.S32.HI R39, RZ, 0x1, R39 ;  /* 0x00000001ff277819 */ /* 0x000fe40000011427 */
        /* <DEDUP_REMOVED lines=36> */
.L_x_19149:
        /* <DEDUP_REMOVED lines=11> */
[----:B0-----:R-:W-:-:S03]  /*0780*/  VIADD R10, R10, 0x200 ;  /* 0x000002000a0a7836 */ /* 0x001fc60000000000 */
[----:B------:R-:W-:Y:S05]  /*0790*/  @P1 BRA `(.L_x_19149) ;  /* 0xfffffffc00cc1947 */ /* 0x000fea000383ffff */
.L_x_19148:
[----:B------:R-:W-:Y:S05]  /*07a0*/  BSYNC B1 ;  /* 0x0000000000017941 */ /* 0x000fea0003800000 */
.L_x_19147:
        /* <DEDUP_REMOVED lines=12> */
[----:B------:R-:W-:Y:S02]  /*0870*/  LEA.HI.X R19, R6, R19, R12, 0x1, P0 ;  /* 0x0000001306137211 */ /* 0x000fe400000f0c0c */
[----:B------:R-:W-:-:S07]  /*0880*/  IADD3 R6, R9, -0x100, RZ ;  /* 0xffffff0009067810 */ /* 0x000fce0007ffe0ff */
.L_x_19150:
        /* <DEDUP_REMOVED lines=21> */
.L_x_19146:
[----:B------:R-:W-:Y:S05]  /*09e0*/  BSYNC B0 ;  /* 0x0000000000007941 */ /* 0x000fea0003800000 */
.L_x_19145:
        /* <DEDUP_REMOVED lines=21> */
[----:B------:R-:W-:Y:S01]  /*0b40*/  VIADD R9, R33, 0x6 ;  /* 0x0000000621097836 */ /* 0x000fe20000000000 */
[----:B------:R-:W-:Y:S01]  /*0b50*/  LEA.HI R3, R3, R16, RZ, 0x3 ;  /* 0x0000001003037211 */ /* 0x000fe200078f18ff */
[----:B------:R-:W-:Y:S01]  /*0b60*/  IMAD.SHL.U32 R30, R10, 0x4, RZ ;  /* 0x000000040a1e7824 */ /* 0x000fe200078e00ff */
[----:B------:R-:W-:Y:S01]  /*0b70*/  LOP3.LUT R4, R4, 0xfffffff0, RZ, 0xc0, !PT ;  /* 0xfffffff004047812 */ /* 0x000fe200078ec0ff */
[----:B------:R-:W-:Y:S01]  /*0b80*/  IMAD.SHL.U32 R6, R9, 0x4, RZ ;  /* 0x0000000409067824 */ /* 0x000fe200078e00ff */
[----:B------:R-:W-:Y:S01]  /*0b90*/  SHF.L.U32 R11, R8, 0x2, RZ ;  /* 0x00000002080b7819 */ /* 0x000fe200000006ff */
[----:B------:R-:W0:Y:S01]  /*0ba0*/  S2UR UR5, SR_CgaCtaId ;  /* 0x00000000000579c3 */ /* 0x000e220000008800 */
[----:B------:R-:W-:Y:S01]  /*0bb0*/  LOP3.LUT R3, R3, 0xfffffff8, RZ, 0xc0, !PT ;  /* 0xfffffff803037812 */ /* 0x000fe200078ec0ff */
[----:B------:R-:W-:Y:S01]  /*0bc0*/  IMAD.IADD R39, R39, 0x1, -R4 ;  /* 0x0000000127277824 */ /* 0x000fe200078e0a04 */
[----:B------:R-:W-:Y:S01]  /*0bd0*/  SHF.R.S32.HI R4, RZ, 0x1f, R5 ;  /* 0x0000001fff047819 */ /* 0x000fe20000011405 */
[----:B------:R-:W-:Y:S01]  /*0be0*/  VIADD R19, R33, 0xe ;  /* 0x0000000e21137836 */ /* 0x000fe20000000000 */
[----:B------:R-:W-:Y:S01]  /*0bf0*/  SHF.R.S32.HI R12, RZ, 0x1f, R11 ;  /* 0x0000001fff0c7819 */ /* 0x000fe2000001140b */
[----:B------:R-:W-:Y:S01]  /*0c00*/  IMAD.IADD R16, R16, 0x1, -R3 ;  /* 0x0000000110107824 */ /* 0x000fe200078e0a03 */
[----:B------:R-:W-:Y:S01]  /*0c10*/  SHF.R.S32.HI R3, RZ, 0x1f, R30 ;  /* 0x0000001fff037819 */ /* 0x000fe2000001141e */
[----:B------:R-:W1:Y:S01]  /*0c20*/  LDC R21, c[0x0][0x25c] ;  /* 0x00009700ff157b82 */ /* 0x000e620000000800 */
[----:B------:R-:W-:Y:S01]  /*0c30*/  LEA.HI R4, R4, R5, RZ, 0x3 ;  /* 0x0000000504047211 */ /* 0x000fe200078f18ff */
[----:B------:R-:W-:Y:S01]  /*0c40*/  IMAD.SHL.U32 R15, R19, 0x4, RZ ;  /* 0x00000004130f7824 */ /* 0x000fe200078e00ff */
[----:B------:R-:W-:Y:S01]  /*0c50*/  SHF.R.S32.HI R7, RZ, 0x1f, R6 ;  /* 0x0000001fff077819 */ /* 0x000fe20000011406 */
[----:B------:R-:W-:Y:S01]  /*0c60*/  ULDC UR4, c[0x0][0x260] ;  /* 0x0000980000047ab9 */ /* 0x000fe20000000800 */
[----:B------:R-:W-:Y:S01]  /*0c70*/  LEA.HI R12, R12, R11, RZ, 0x3 ;  /* 0x0000000b0c0c7211 */ /* 0x000fe200078f18ff */
[----:B------:R-:W-:Y:S01]  /*0c80*/  IMAD.SHL.U32 R42, R39, 0x8, RZ ;  /* 0x00000008272a7824 */ /* 0x000fe200078e00ff */
[----:B------:R-:W-:-:S02]  /*0c90*/  LEA.HI R3, R3, R30, RZ, 0x3 ;  /* 0x0000001e03037211 */ /* 0x000fc400078f18ff */
[----:B------:R-:W-:Y:S02]  /*0ca0*/  LOP3.LUT R4, R4, 0xfffffff8, RZ, 0xc0, !PT ;  /* 0xfffffff804047812 */ /* 0x000fe400078ec0ff */
[----:B------:R-:W-:Y:S02]  /*0cb0*/  LEA.HI R7, R7, R6, RZ, 0x3 ;  /* 0x0000000607077211 */ /* 0x000fe400078f18ff */
[----:B------:R-:W-:Y:S01]  /*0cc0*/  LOP3.LUT R12, R12, 0xfffffff8, RZ, 0xc0, !PT ;  /* 0xfffffff80c0c7812 */ /* 0x000fe200078ec0ff */
[----:B------:R-:W-:Y:S01]  /*0cd0*/  IMAD.IADD R31, R5, 0x1, -R4 ;  /* 0x00000001051f7824 */ /* 0x000fe200078e0a04 */
[----:B------:R-:W-:Y:S02]  /*0ce0*/  LOP3.LUT R3, R3, 0xfffffff8, RZ, 0xc0, !PT ;  /* 0xfffffff803037812 */ /* 0x000fe400078ec0ff */
[----:B------:R-:W-:Y:S01]  /*0cf0*/  LOP3.LUT R7, R7, 0xfffffff8, RZ, 0xc0, !PT ;  /* 0xfffffff807077812 */ /* 0x000fe200078ec0ff */
[----:B------:R-:W-:Y:S01]  /*0d00*/  IMAD.IADD R4, R11, 0x1, -R12 ;  /* 0x000000010b047824 */ /* 0x000fe200078e0a0c */
[C---:B------:R-:W-:Y:S01]  /*0d10*/  IADD3 R14, R33.reuse, 0xc, RZ ;  /* 0x0000000c210e7810 */ /* 0x040fe20007ffe0ff */
[----:B------:R-:W-:Y:S01]  /*0d20*/  VIADD R12, R33, 0xa ;  /* 0x0000000a210c7836 */ /* 0x000fe20000000000 */
[----:B------:R-:W-:Y:S01]  /*0d30*/  SHF.R.S32.HI R20, RZ, 0x1f, R15 ;  /* 0x0000001fff147819 */ /* 0x000fe2000001140f */
[----:B------:R-:W-:Y:S01]  /*0d40*/  IMAD.IADD R30, R30, 0x1, -R3 ;  /* 0x000000011e1e7824 */ /* 0x000fe200078e0a03 */
[----:B------:R-:W-:Y:S01]  /*0d50*/  SHF.R.S32.HI R22, RZ, 0x1f, R42 ;  /* 0x0000001fff167819 */ /* 0x000fe2000001142a */
[----:B------:R-:W-:Y:S01]  /*0d60*/  IMAD.IADD R3, R6, 0x1, -R7 ;  /* 0x0000000106037824 */ /* 0x000fe200078e0a07 */
[----:B------:R-:W-:Y:S01]  /*0d70*/  LEA.HI R20, R20, R15, RZ, 0x3 ;  /* 0x0000000f14147211 */ /* 0x000fe200078f18ff */
[----:B------:R-:W-:Y:S01]  /*0d80*/  IMAD.SHL.U32 R5, R12, 0x4, RZ ;  /* 0x000000040c057824 */ /* 0x000fe200078e00ff */
[----:B------:R-:W-:Y:S01]  /*0d90*/  LEA.HI R10, R10, R10, RZ, 0x1 ;  /* 0x0000000a0a0a7211 */ /* 0x000fe200078f08ff */
[----:B------:R-:W-:Y:S01]  /*0da0*/  IMAD.SHL.U32 R7, R14, 0x4, RZ ;  /* 0x000000040e077824 */ /* 0x000fe200078e00ff */
[----:B------:R-:W-:Y:S01]  /*0db0*/  LOP3.LUT R20, R20, 0xfffffff8, RZ, 0xc0, !PT ;  /* 0xfffffff814147812 */ /* 0x000fe200078ec0ff */
[----:B------:R-:W-:Y:S01]  /*0dc0*/  IMAD R11, R0, UR4, RZ ;  /* 0x00000004000b7c24 */ /* 0x000fe2000f8e02ff */
[----:B------:R-:W-:Y:S01]  /*0dd0*/  SHF.R.S32.HI R6, RZ, 0x1f, R5 ;  /* 0x0000001fff067819 */ /* 0x000fe20000011405 */
[----:B------:R-:W-:Y:S01]  /*0de0*/  UMOV UR4, 0x400 ;  /* 0x0000040000047882 */ /* 0x000fe20000000000 */
[----:B------:R-:W-:Y:S01]  /*0df0*/  SHF.R.S32.HI R18, RZ, 0x1f, R7 ;  /* 0x0000001fff127819 */ /* 0x000fe20000011407 */
[----:B------:R-:W-:Y:S01]  /*0e00*/  IMAD.SHL.U32 R10, R10, 0x40, RZ ;  /* 0x000000400a0a7824 */ /* 0x000fe200078e00ff */
[----:B------:R-:W-:Y:S01]  /*0e10*/  LEA.HI R6, R6, R5, RZ, 0x3 ;  /* 0x0000000506067211 */ /* 0x000fe200078f18ff */
[----:B0-----:R-:W-:Y:S01]  /*0e20*/  ULEA UR6, UR5, UR4, 0x18 ;  /* 0x0000000405067291 */ /* 0x001fe2000f8ec03f */
[----:B------:R-:W-:-:S02]  /*0e30*/  LEA.HI R18, R18, R7, RZ, 0x3 ;  /* 0x0000000712127211 */ /* 0x000fc400078f18ff */
[C---:B------:R-:W-:Y:S02]  /*0e40*/  IADD3 R42, P0, R11.reuse, R42, RZ ;  /* 0x0000002a0b2a7210 */ /* 0x040fe40007f1e0ff */
[----:B------:R-:W-:Y:S02]  /*0e50*/  LOP3.LUT R6, R6, 0xfffffff8, RZ, 0xc0, !PT ;  /* 0xfffffff806067812 */ /* 0x000fe400078ec0ff */
[----:B------:R-:W-:Y:S02]  /*0e60*/  LOP3.LUT R18, R18, 0xfffffff8, RZ, 0xc0, !PT ;  /* 0xfffffff812127812 */ /* 0x000fe400078ec0ff */
[----:B------:R-:W-:Y:S02]  /*0e70*/  LEA.HI.X.SX32 R43, R11, R22, 0x1, P0 ;  /* 0x000000160b2b7211 */ /* 0x000fe400000f0eff */
[----:B-----5:R-:W-:Y:S02]  /*0e80*/  FSETP.NEU.FTZ.AND P0, PT, R35, RZ, PT ;  /* 0x000000ff2300720b */ /* 0x020fe40003f1d000 */
[----:B------:R-:W-:-:S02]  /*0e90*/  LEA.HI R11, R8, R8, RZ, 0x1 ;  /* 0x00000008080b7211 */ /* 0x000fc400078f08ff */
[----:B------:R-:W-:Y:S02]  /*0ea0*/  LEA.HI R14, R14, R14, RZ, 0x1 ;  /* 0x0000000e0e0e7211 */ /* 0x000fe400078f08ff */
[----:B------:R-:W-:Y:S01]  /*0eb0*/  LEA.HI R19, R19, R19, RZ, 0x1 ;  /* 0x0000001313137211 */ /* 0x000fe200078f08ff */
[----:B------:R-:W-:Y:S01]  /*0ec0*/  IMAD.SHL.U32 R11, R11, 0x40, RZ ;  /* 0x000000400b0b7824 */ /* 0x000fe200078e00ff */
[----:B------:R-:W-:Y:S01]  /*0ed0*/  IADD3 R5, R5, -R6, RZ ;  /* 0x8000000605057210 */ /* 0x000fe20007ffe0ff */
[----:B------:R-:W-:Y:S01]  /*0ee0*/  IMAD.IADD R6, R7, 0x1, -R18 ;  /* 0x0000000107067824 */ /* 0x000fe200078e0a12 */
[----:B------:R-:W-:Y:S01]  /*0ef0*/  LEA.HI R12, R12, R12, RZ, 0x1 ;  /* 0x0000000c0c0c7211 */ /* 0x000fe200078f08ff */
[----:B------:R-:W-:Y:S01]  /*0f00*/  IMAD.IADD R7, R15, 0x1, -R20 ;  /* 0x000000010f077824 */ /* 0x000fe200078e0a14 */
[----:B------:R-:W-:Y:S01]  /*0f10*/  LEA.HI R9, R9, R9, RZ, 0x1 ;  /* 0x0000000909097211 */ /* 0x000fe200078f08ff */
[----:B------:R-:W-:Y:S01]  /*0f20*/  IMAD.SHL.U32 R14, R14, 0x40, RZ ;  /* 0x000000400e0e7824 */ /* 0x000fe200078e00ff */
[----:B------:R-:W-:Y:S01]  /*0f30*/  SHF.L.U32 R12, R12, 0x6, RZ ;  /* 0x000000060c0c7819 */ /* 0x000fe200000006ff */
[----:B------:R-:W-:Y:S01]  /*0f40*/  IMAD.SHL.U32 R20, R19, 0x40, RZ ;  /* 0x0000004013147824 */ /* 0x000fe200078e00ff */
[----:B-1----:R-:W-:Y:S01]  /*0f50*/  SHF.R.S32.HI R8, RZ, 0x1f, R21 ;  /* 0x0000001fff087819 */ /* 0x002fe20000011415 */
[----:B------:R-:W-:Y:S01]  /*0f60*/  IMAD.SHL.U32 R18, R9, 0x40, RZ ;  /* 0x0000004009127824 */ /* 0x000fe200078e00ff */
[----:B------:R-:W-:-:S02]  /*0f70*/  LOP3.LUT R19, R10, 0xffffff80, RZ, 0xc0, !PT ;  /* 0xffffff800a137812 */ /* 0x000fc400078ec0ff */
[----:B------:R-:W-:Y:S02]  /*0f80*/  LOP3.LUT R11, R11, 0xffffff80, RZ, 0xc0, !PT ;  /* 0xffffff800b0b7812 */ /* 0x000fe400078ec0ff */
[----:B------:R-:W-:Y:S02]  /*0f90*/  LOP3.LUT R10, R12, 0xffffff80, RZ, 0xc0, !PT ;  /* 0xffffff800c0a7812 */ /* 0x000fe400078ec0ff */
[----:B------:R-:W-:Y:S02]  /*0fa0*/  LOP3.LUT R21, R14, 0xffffff80, RZ, 0xc0, !PT ;  /* 0xffffff800e157812 */ /* 0x000fe400078ec0ff */
[----:B------:R-:W-:Y:S02]  /*0fb0*/  LOP3.LUT R20, R20, 0xffffff80, RZ, 0xc0, !PT ;  /* 0xffffff8014147812 */ /* 0x000fe400078ec0ff */
[----:B------:R-:W-:Y:S02]  /*0fc0*/  LEA R9, R33, UR6, 0x6 ;  /* 0x0000000621097c11 */ /* 0x000fe4000f8e30ff */
[----:B------:R-:W-:-:S02]  /*0fd0*/  SHF.R.S32.HI R15, RZ, 0x1f, R13 ;  /* 0x0000001fff0f7819 */ /* 0x000fc4000001140d */
        /* <DEDUP_REMOVED lines=20> */
.L_x_19157:
[----:B------:R-:W2:Y:S01]  /*1120*/  LDG.E.CONSTANT R13, desc[UR10][R36.64] ;  /* 0x0000000a240d7981 */ /* 0x000ea2000c1e9900 */
[----:B------:R-:W-:Y:S01]  /*1130*/  VIADD R12, R33, 0x2 ;  /* 0x00000002210c7836 */ /* 0x000fe20000000000 */
[----:B------:R-:W-:-:S04]  /*1140*/  SHF.R.S32.HI R41, RZ, 0x1f, R31 ;  /* 0x0000001fff297819 */ /* 0x000fc8000001141f */
[----:B------:R-:W-:-:S04]  /*1150*/  LEA.HI R14, R12, R12, RZ, 0x1 ;  /* 0x0000000c0c0e7211 */ /* 0x000fc800078f08ff */
[----:B------:R-:W-:-:S04]  /*1160*/  SHF.L.U32 R14, R14, 0x6, RZ ;  /* 0x000000060e0e7819 */ /* 0x000fc800000006ff */
[----:B------:R-:W-:-:S04]  /*1170*/  LOP3.LUT R14, R14, 0xffffff80, RZ, 0xc0, !PT ;  /* 0xffffff800e0e7812 */ /* 0x000fc800078ec0ff */
[----:B0-----:R-:W-:Y:S02]  /*1180*/  SHF.R.S32.HI R15, RZ, 0x1f, R14 ;  /* 0x0000001fff0f7819 */ /* 0x001fe4000001140e */
        /* <DEDUP_REMOVED lines=9> */
[----:B------:R-:W0:Y:S04]  /*1220*/  LDS.128 R12, [R9] ;  /* 0x00000000090c7984 */ /* 0x000e280000000c00 */
[----:B------:R-:W2:Y:S01]  /*1230*/  LDG.E.CONSTANT R51, desc[UR10][R46.64] ;  /* 0x0000000a2e337981 */ /* 0x000ea2000c1e9900 */
[----:B------:R-:W-:Y:S02]  /*1240*/  SHF.R.S32.HI R45, RZ, 0x1f, R16 ;  /* 0x0000001fff2d7819 */ /* 0x000fe40000011410 */
[----:B------:R-:W-:Y:S01]  /*1250*/  IADD3 R41, P0, R16, R44, RZ ;  /* 0x0000002c10297210 */ /* 0x000fe20007f1e0ff */
[----:B------:R1:W3:Y:S04]  /*1260*/  LDG.E.CONSTANT R50, desc[UR10][R46.64+0x4] ;  /* 0x0000040a2e327981 */ /* 0x0002e8000c1e9900 */
[----:B------:R-:W-:Y:S01]  /*1270*/  IMAD.X R52, R45, 0x1, R40, P0 ;  /* 0x000000012d347824 */ /* 0x000fe200000e0628 */
[----:B------:R-:W-:-:S04]  /*1280*/  LEA R48, P0, R41, UR8, 0x1 ;  /* 0x0000000829307c11 */ /* 0x000fc8000f8008ff */
[----:B------:R-:W-:-:S05]  /*1290*/  LEA.HI.X R49, R41, UR9, R52, 0x1, P0 ;  /* 0x0000000929317c11 */ /* 0x000fca00080f0c34 */
[----:B------:R-:W4:Y:S01]  /*12a0*/  LDG.E.CONSTANT R45, desc[UR10][R48.64] ;  /* 0x0000000a302d7981 */ /* 0x000f22000c1e9900 */
[----:B0-----:R-:W-:Y:S02]  /*12b0*/  IMAD.U32 R41, R14, 0x10000, RZ ;  /* 0x000100000e297824 */ /* 0x001fe400078e00ff */
[----:B--2---:R-:W-:-:S04]  /*12c0*/  IMAD.U32 R52, R51, 0x10000, RZ ;  /* 0x0001000033347824 */ /* 0x004fc800078e00ff */
[----:B------:R-:W-:Y:S02]  /*12d0*/  FMUL.FTZ R41, R41, R52 ;  /* 0x0000003429297220 */ /* 0x000fe40000410000 */
[----:B------:R0:W2:Y:S01]  /*12e0*/  LDG.E.CONSTANT R52, desc[UR10][R48.64+0x4] ;  /* 0x0000040a30347981 */ /* 0x0000a2000c1e9900 */
[----:B------:R-:W-:Y:S02]  /*12f0*/  PRMT R14, R14, 0x7632, R14 ;  /* 0x000076320e0e7816 */ /* 0x000fe4000000000e */
[----:B------:R-:W-:Y:S01]  /*1300*/  PRMT R51, R51, 0x7632, R51 ;  /* 0x0000763233337816 */ /* 0x000fe20000000033 */
[C---:B-1----:R-:W-:Y:S01]  /*1310*/  IMAD.U32 R46, R12.reuse, 0x10000, RZ ;  /* 0x000100000c2e7824 */ /* 0x042fe200078e00ff */
[----:B------:R-:W-:Y:S01]  /*1320*/  PRMT R12, R12, 0x7632, R12 ;  /* 0x000076320c0c7816 */ /* 0x000fe2000000000c */
[----:B------:R-:W-:Y:S01]  /*1330*/  IMAD.U32 R14, R14, 0x10000, RZ ;  /* 0x000100000e0e7824 */ /* 0x000fe200078e00ff */
[----:B------:R-:W-:Y:S01]  /*1340*/  SHF.L.U32 R51, R51, 0x10, RZ ;  /* 0x0000001033337819 */ /* 0x000fe200000006ff */
[C---:B----4-:R-:W-:Y:S01]  /*1350*/  IMAD.U32 R47, R45.reuse, 0x10000, RZ ;  /* 0x000100002d2f7824 */ /* 0x050fe200078e00ff */
[----:B------:R-:W-:-:S03]  /*1360*/  PRMT R45, R45, 0x7632, R45 ;  /* 0x000076322d2d7816 */ /* 0x000fc6000000002d */
[----:B------:R-:W-:Y:S01]  /*1370*/  FMUL.FTZ R14, R14, R51 ;  /* 0x000000330e0e7220 */ /* 0x000fe20000410000 */
[----:B0-----:R-:W-:Y:S02]  /*1380*/  IMAD.U32 R49, R12, 0x10000, RZ ;  /* 0x000100000c317824 */ /* 0x001fe400078e00ff */
[----:B------:R-:W-:Y:S02]  /*1390*/  IMAD.U32 R45, R45, 0x10000, RZ ;  /* 0x000100002d2d7824 */ /* 0x000fe400078e00ff */
[----:B------:R-:W-:Y:S02]  /*13a0*/  IMAD.U32 R12, R15, 0x10000, RZ ;  /* 0x000100000f0c7824 */ /* 0x000fe400078e00ff */
[----:B------:R-:W-:Y:S01]  /*13b0*/  FFMA.FTZ R49, R49, R45, R14 ;  /* 0x0000002d31317223 */ /* 0x000fe2000001000e */
[----:B---3--:R-:W-:-:S05]  /*13c0*/  SHF.L.U32 R45, R50, 0x10, RZ ;  /* 0x00000010322d7819 */ /* 0x008fca00000006ff */
[----:B------:R-:W-:Y:S01]  /*13d0*/  FMUL.FTZ R14, R12, R45 ;  /* 0x0000002d0c0e7220 */ /* 0x000fe20000410000 */
[----:B------:R-:W-:Y:S02]  /*13e0*/  IMAD.U32 R45, R13, 0x10000, RZ ;  /* 0x000100000d2d7824 */ /* 0x000fe400078e00ff */
[----:B------:R-:W-:Y:S01]  /*13f0*/  FFMA.FTZ R41, R46, R47, R41 ;  /* 0x0000002f2e297223 */ /* 0x000fe20000010029 */
[----:B------:R-:W-:Y:S02]  /*1400*/  SHF.R.S32.HI R47, RZ, 0x1f, R19 ;  /* 0x0000001fff2f7819 */ /* 0x000fe40000011413 */
[----:B------:R-:W-:Y:S02]  /*1410*/  PRMT R15, R15, 0x7632, R15 ;  /* 0x000076320f0f7816 */ /* 0x000fe4000000000f */
[----:B------:R-:W-:Y:S01]  /*1420*/  PRMT R50, R50, 0x7632, R50 ;  /* 0x0000763232327816 */ /* 0x000fe20000000032 */
[----:B--2---:R-:W-:-:S04]  /*1430*/  IMAD.U32 R12, R52, 0x10000, RZ ;  /* 0x00010000340c7824 */ /* 0x004fc800078e00ff */
[----:B------:R-:W-:Y:S01]  /*1440*/  FFMA.FTZ R45, R45, R12, R14 ;  /* 0x0000000c2d2d7223 */ /* 0x000fe2000001000e */
[----:B------:R-:W-:Y:S02]  /*1450*/  SHF.R.S32.HI R14, RZ, 0x1f, R30 ;  /* 0x0000001fff0e7819 */ /* 0x000fe4000001141e */
[----:B------:R-:W-:-:S04]  /*1460*/  IADD3 R12, P0, P1, R30, R44, R19 ;  /* 0x0000002c1e0c7210 */ /* 0x000fc8000791e013 */
[----:B------:R-:W-:Y:S02]  /*1470*/  IADD3.X R47, R14, R40, R47, P0, P1 ;  /* 0x000000280e2f7210 */ /* 0x000fe400007e242f */
[----:B------:R-:W-:-:S04]  /*1480*/  LEA R46, P0, R12, UR8, 0x1 ;  /* 0x000000080c2e7c11 */ /* 0x000fc8000f8008ff */
[----:B------:R-:W-:-:S05]  /*1490*/  LEA.HI.X R47, R12, UR9, R47, 0x1, P0 ;  /* 0x000000090c2f7c11 */ /* 0x000fca00080f0c2f */
[----:B------:R-:W2:Y:S04]  /*14a0*/  LDG.E.CONSTANT R48, desc[UR10][R46.64] ;  /* 0x0000000a2e307981 */ /* 0x000ea8000c1e9900 */
[----:B------:R0:W3:Y:S01]  /*14b0*/  LDG.E.CONSTANT R51, desc[UR10][R46.64+0x4] ;  /* 0x0000040a2e337981 */ /* 0x0000e2000c1e9900 */
[----:B------:R-:W-:Y:S01]  /*14c0*/  IMAD.U32 R15, R15, 0x10000, RZ ;  /* 0x000100000f0f7824 */ /* 0x000fe200078e00ff */
[----:B------:R-:W-:Y:S01]  /*14d0*/  PRMT R13, R13, 0x7632, R13 ;  /* 0x000076320d0d7816 */ /* 0x000fe2000000000d */
[----:B------:R-:W-:Y:S01]  /*14e0*/  IMAD.U32 R50, R50, 0x10000, RZ ;  /* 0x0001000032327824 */ /* 0x000fe200078e00ff */
[----:B------:R-:W-:-:S03]  /*14f0*/  PRMT R52, R52, 0x7632, R52 ;  /* 0x0000763234347816 */ /* 0x000fc60000000034 */
[----:B------:R-:W-:Y:S01]  /*1500*/  FMUL.FTZ R12, R15, R50 ;  /* 0x000000320f0c7220 */ /* 0x000fe20000410000 */
[----:B------:R-:W-:Y:S01]  /*1510*/  IMAD.U32 R13, R13, 0x10000, RZ ;  /* 0x000100000d0d7824 */ /* 0x000fe200078e00ff */
[----:B------:R-:W-:-:S05]  /*1520*/  SHF.L.U32 R50, R52, 0x10, RZ ;  /* 0x0000001034327819 */ /* 0x000fca00000006ff */
[----:B------:R-:W-:Y:S02]  /*1530*/  FFMA.FTZ R50, R13, R50, R12 ;  /* 0x000000320d327223 */ /* 0x000fe4000001000c */
[----:B------:R-:W0:Y:S02]  /*1540*/  LDS.128 R12, [R9+0x10] ;  /* 0x00001000090c7984 */ /* 0x000e240000000c00 */
[C---:B0-----:R-:W-:Y:S01]  /*1550*/  IMAD.U32 R46, R12.reuse, 0x10000, RZ ;  /* 0x000100000c2e7824 */ /* 0x041fe200078e00ff */
[----:B------:R-:W-:-:S05]  /*1560*/  PRMT R12, R12, 0x7632, R12 ;  /* 0x000076320c0c7816 */ /* 0x000fca000000000c */
[----:B------:R-:W-:Y:S02]  /*1570*/  IMAD.U32 R12, R12, 0x10000, RZ ;  /* 0x000100000c0c7824 */ /* 0x000fe400078e00ff */
[C---:B--2---:R-:W-:Y:S01]  /*1580*/  IMAD.U32 R47, R48.reuse, 0x10000, RZ ;  /* 0x00010000302f7824 */ /* 0x044fe200078e00ff */
[----:B------:R-:W-:-:S05]  /*1590*/  PRMT R48, R48, 0x7632, R48 ;  /* 0x0000763230307816 */ /* 0x000fca0000000030 */
[----:B------:R-:W-:Y:S02]  /*15a0*/  IMAD.U32 R48, R48, 0x10000, RZ ;  /* 0x0001000030307824 */ /* 0x000fe400078e00ff */
[----:B------:R-:W-:Y:S01]  /*15b0*/  FFMA.FTZ R41, R46, R47, R41 ;  /* 0x0000002f2e297223 */ /* 0x000fe20000010029 */
[----:B---3--:R-:W-:Y:S01]  /*15c0*/  SHF.L.U32 R46, R51, 0x10, RZ ;  /* 0x00000010332e7819 */ /* 0x008fe200000006ff */
[----:B------:R-:W-:Y:S01]  /*15d0*/  FFMA.FTZ R49, R12, R48, R49 ;  /* 0x000000300c317223 */ /* 0x000fe20000010031 */
[C---:B------:R-:W-:Y:S01]  /*15e0*/  IMAD.U32 R12, R13.reuse, 0x10000, RZ ;  /* 0x000100000d0c7824 */ /* 0x040fe200078e00ff */
[----:B------:R-:W-:Y:S02]  /*15f0*/  PRMT R13, R13, 0x7632, R13 ;  /* 0x000076320d0d7816 */ /* 0x000fe4000000000d */
[----:B------:R-:W-:-:S03]  /*1600*/  PRMT R51, R51, 0x7632, R51 ;  /* 0x0000763233337816 */ /* 0x000fc60000000033 */
[----:B------:R-:W-:Y:S02]  /*1610*/  IMAD.U32 R13, R13, 0x10000, RZ ;  /* 0x000100000d0d7824 */ /* 0x000fe400078e00ff */
[----:B------:R-:W-:Y:S02]  /*1620*/  IMAD.U32 R51, R51, 0x10000, RZ ;  /* 0x0001000033337824 */ /* 0x000fe400078e00ff */
[----:B------:R-:W-:Y:S01]  /*1630*/  FFMA.FTZ R45, R12, R46, R45 ;  /* 0x0000002e0c2d7223 */ /* 0x000fe2000001002d */
[----:B------:R-:W-:Y:S01]  /*1640*/  SHF.R.S32.HI R47, RZ, 0x1f, R18 ;  /* 0x0000001fff2f7819 */ /* 0x000fe20000011412 */
        /* <DEDUP_REMOVED lines=9> */
[----:B0-----:R-:W-:-:S04]  /*16e0*/  IADD3 R12, P0, P1, R4, R44, R11 ;  /* 0x0000002c040c7210 */ /* 0x001fc8000791e00b */
[----:B------:R-:W-:Y:S01]  /*16f0*/  IADD3.X R13, R27, R40, R22, P0, P1 ;  /* 0x000000281b0d7210 */ /* 0x000fe200007e2416 */
[----:B--2---:R-:W-:-:S04]  /*1700*/  IMAD.U32 R47, R48, 0x10000, RZ ;  /* 0x00010000302f7824 */ /* 0x004fc800078e00ff */
[----:B------:R-:W-:Y:S01]  /*1710*/  FFMA.FTZ R41, R46, R47, R41 ;  /* 0x0000002f2e297223 */ /* 0x000fe20000010029 */
[----:B------:R-:W-:Y:S02]  /*1720*/  PRMT R46, R14, 0x7632, R46 ;  /* 0x000076320e2e7816 */ /* 0x000fe4000000002e */
[----:B------:R-:W-:-:S03]  /*1730*/  PRMT R14, R48, 0x7632, R14 ;  /* 0x00007632300e7816 */ /* 0x000fc6000000000e */
[----:B------:R-:W-:Y:S01]  /*1740*/  IMAD.U32 R46, R46, 0x10000, RZ ;  /* 0x000100002e2e7824 */ /* 0x000fe200078e00ff */
[----:B------:R-:W-:-:S05]  /*1750*/  SHF.L.U32 R14, R14, 0x10, RZ ;  /* 0x000000100e0e7819 */ /* 0x000fca00000006ff */
[----:B------:R-:W-:Y:S01]  /*1760*/  FFMA.FTZ R50, R46, R14, R49 ;  /* 0x0000000e2e327223 */ /* 0x000fe20000010031 */
[----:B------:R-:W-:-:S04]  /*1770*/  LEA R46, P2, R12, UR8, 0x1 ;  /* 0x000000080c2e7c11 */ /* 0x000fc8000f8408ff */
[----:B------:R-:W-:-:S05]  /*1780*/  LEA.HI.X R47, R12, UR9, R13, 0x1, P2 ;  /* 0x000000090c2f7c11 */ /* 0x000fca00090f0c0d */
[----:B------:R-:W2:Y:S01]  /*1790*/  LDG.E.CONSTANT R49, desc[UR10][R46.64] ;  /* 0x0000000a2e317981 */ /* 0x000ea2000c1e9900 */
[----:B------:R-:W-:Y:S02]  /*17a0*/  IMAD.U32 R48, R15, 0x10000, RZ ;  /* 0x000100000f307824 */ /* 0x000fe400078e00ff */
[----:B---3--:R-:W-:-:S04]  /*17b0*/  IMAD.U32 R14, R52, 0x10000, RZ ;  /* 0x00010000340e7824 */ /* 0x008fc800078e00ff */
[----:B------:R-:W-:Y:S02]  /*17c0*/  FFMA.FTZ R48, R48, R14, R45 ;  /* 0x0000000e30307223 */ /* 0x000fe4000001002d */
[----:B------:R0:W3:Y:S01]  /*17d0*/  LDG.E.CONSTANT R45, desc[UR10][R46.64+0x4] ;  /* 0x0000040a2e2d7981 */ /* 0x0000e2000c1e9900 */
[----:B------:R-:W-:Y:S02]  /*17e0*/  PRMT R15, R15, 0x7632, R15 ;  /* 0x000076320f0f7816 */ /* 0x000fe4000000000f */
[----:B------:R-:W-:-:S03]  /*17f0*/  PRMT R52, R52, 0x7632, R52 ;  /* 0x0000763234347816 */ /* 0x000fc60000000034 */
[----:B------:R-:W-:Y:S02]  /*1800*/  IMAD.U32 R12, R15, 0x10000, RZ ;  /* 0x000100000f0c7824 */ /* 0x000fe400078e00ff */
[----:B------:R-:W-:-:S04]  /*1810*/  IMAD.U32 R52, R52, 0x10000, RZ ;  /* 0x0001000034347824 */ /* 0x000fc800078e00ff */
[----:B------:R-:W-:Y:S02]  /*1820*/  FFMA.FTZ R51, R12, R52, R51 ;  /* 0x000000340c337223 */ /* 0x000fe40000010033 */
[----:B------:R-:W1:Y:S01]  /*1830*/  LDS.128 R12, [R9+0x20] ;  /* 0x00002000090c7984 */ /* 0x000e620000000c00 */
[----:B0-----:R-:W-:Y:S01]  /*1840*/  IADD3 R46, P0, P1, R5, R44, R10 ;  /* 0x0000002c052e7210 */ /* 0x001fe2000791e00a */
[C---:B-1----:R-:W-:Y:S01]  /*1850*/  IMAD.U32 R52, R12.reuse, 0x10000, RZ ;  /* 0x000100000c347824 */ /* 0x042fe200078e00ff */
[----:B------:R-:W-:-:S05]  /*1860*/  PRMT R12, R12, 0x7632, R12 ;  /* 0x000076320c0c7816 */ /* 0x000fca000000000c */
[----:B------:R-:W-:Y:S01]  /*1870*/  IMAD.U32 R47, R12, 0x10000, RZ ;  /* 0x000100000c2f7824 */ /* 0x000fe200078e00ff */
[C---:B--2---:R-:W-:Y:S02]  /*1880*/  SHF.L.U32 R53, R49.reuse, 0x10, RZ ;  /* 0x0000001031357819 */ /* 0x044fe400000006ff */
[----:B------:R-:W-:-:S05]  /*1890*/  PRMT R49, R49, 0x7632, R49 ;  /* 0x0000763231317816 */ /* 0x000fca0000000031 */
[----:B------:R-:W-:-:S04]  /*18a0*/  IMAD.U32 R12, R49, 0x10000, RZ ;  /* 0x00010000310c7824 */ /* 0x000fc800078e00ff */
[----:B------:R-:W-:Y:S01]  /*18b0*/  FFMA.FTZ R50, R47, R12, R50 ;  /* 0x0000000c2f327223 */ /* 0x000fe20000010032 */
[----:B------:R-:W-:Y:S02]  /*18c0*/  IMAD.U32 R47, R13, 0x10000, RZ ;  /* 0x000100000d2f7824 */ /* 0x000fe400078e00ff */
[----:B---3--:R-:W-:-:S04]  /*18d0*/  IMAD.U32 R12, R45, 0x10000, RZ ;  /* 0x000100002d0c7824 */ /* 0x008fc800078e00ff */
[----:B------:R-:W-:Y:S01]  /*18e0*/  FFMA.FTZ R12, R47, R12, R48 ;  /* 0x0000000c2f0c7223 */ /* 0x000fe20000010030 */
[----:B------:R-:W-:Y:S02]  /*18f0*/  LEA R48, P2, R46, UR8, 0x1 ;  /* 0x000000082e307c11 */ /* 0x000fe4000f8408ff */
[----:B------:R-:W-:-:S04]  /*1900*/  IADD3.X R47, R26, R40, R23, P0, P1 ;  /* 0x000000281a2f7210 */ /* 0x000fc800007e2417 */
[----:B------:R-:W-:Y:S01]  /*1910*/  LEA.HI.X R49, R46, UR9, R47, 0x1, P2 ;  /* 0x000000092e317c11 */ /* 0x000fe200090f0c2f */
[----:B------:R-:W-:-:S04]  /*1920*/  FFMA.FTZ R41, R52, R53, R41 ;  /* 0x0000003534297223 */ /* 0x000fc80000010029 */
[----:B------:R-:W2:Y:S01]  /*1930*/  LDG.E.CONSTANT R52, desc[UR10][R48.64] ;  /* 0x0000000a30347981 */ /* 0x000ea2000c1e9900 */
[----:B------:R-:W-:Y:S02]  /*1940*/  PRMT R13, R13, 0x7632, R13 ;  /* 0x000076320d0d7816 */ /* 0x000fe4000000000d */
[----:B------:R-:W-:-:S03]  /*1950*/  PRMT R45, R45, 0x7632, R45 ;  /* 0x000076322d2d7816 */ /* 0x000fc6000000002d */
[----:B------:R-:W-:Y:S01]  /*1960*/  IMAD.U32 R46, R13, 0x10000, RZ ;  /* 0x000100000d2e7824 */ /* 0x000fe200078e00ff */
[----:B------:R-:W-:-:S05]  /*1970*/  SHF.L.U32 R13, R45, 0x10, RZ ;  /* 0x000000102d0d7819 */ /* 0x000fca00000006ff */
[----:B------:R-:W-:Y:S02]  /*1980*/  FFMA.FTZ R51, R46, R13, R51 ;  /* 0x0000000d2e337223 */ /* 0x000fe40000010033 */
[----:B------:R0:W3:Y:S01]  /*1990*/  LDG.E.CONSTANT R13, desc[UR10][R48.64+0x4] ;  /* 0x0000040a300d7981 */ /* 0x0000e2000c1e9900 */
[C---:B------:R-:W-:Y:S01]  /*19a0*/  IMAD.U32 R46, R14.reuse, 0x10000, RZ ;  /* 0x000100000e2e7824 */ /* 0x040fe200078e00ff */
[----:B------:R-:W-:-:S05]  /*19b0*/  PRMT R14, R14, 0x7632, R14 ;  /* 0x000076320e0e7816 */ /* 0x000fca000000000e */
        /* <DEDUP_REMOVED lines=8> */
[----:B------:R-:W-:-:S05]  /*1a40*/  PRMT R52, R52, 0x7632, R52 ;  /* 0x0000763234347816 */ /* 0x000fca0000000034 */
[----:B------:R-:W-:Y:S01]  /*1a50*/  IMAD.U32 R14, R52, 0x10000, RZ ;  /* 0x00010000340e7824 */ /* 0x000fe200078e00ff */
[----:B---3--:R-:W-:-:S03]  /*1a60*/  SHF.L.U32 R48, R13, 0x10, RZ ;  /* 0x000000100d307819 */ /* 0x008fc600000006ff */
[----:B------:R-:W-:Y:S01]  /*1a70*/  FFMA.FTZ R50, R49, R14, R50 ;  /* 0x0000000e31327223 */ /* 0x000fe20000010032 */
[C---:B------:R-:W-:Y:S01]  /*1a80*/  IMAD.U32 R49, R15.reuse, 0x10000, RZ ;  /* 0x000100000f317824 */ /* 0x040fe200078e00ff */
[----:B------:R-:W-:Y:S01]  /*1a90*/  PRMT R15, R15, 0x7632, R15 ;  /* 0x000076320f0f7816 */ /* 0x000fe2000000000f */
[----:B------:R-:W3:Y:S01]  /*1aa0*/  LDG.E.CONSTANT R46, desc[UR10][R46.64+0x4] ;  /* 0x0000040a2e2e7981 */ /* 0x000ee2000c1e9900 */
[----:B------:R-:W-:Y:S01]  /*1ab0*/  PRMT R13, R13, 0x7632, R13 ;  /* 0x000076320d0d7816 */ /* 0x000fe2000000000d */
[----:B------:R-:W-:Y:S02]  /*1ac0*/  FFMA.FTZ R48, R49, R48, R12 ;  /* 0x0000003031307223 */ /* 0x000fe4000001000c */
[----:B------:R-:W-:Y:S02]  /*1ad0*/  IMAD.U32 R12, R15, 0x10000, RZ ;  /* 0x000100000f0c7824 */ /* 0x000fe400078e00ff */
[----:B------:R-:W-:-:S04]  /*1ae0*/  IMAD.U32 R13, R13, 0x10000, RZ ;  /* 0x000100000d0d7824 */ /* 0x000fc800078e00ff */
[----:B------:R-:W-:Y:S02]  /*1af0*/  FFMA.FTZ R51, R12, R13, R51 ;  /* 0x0000000d0c337223 */ /* 0x000fe40000010033 */
[----:B------:R-:W0:Y:S01]  /*1b00*/  LDS.128 R12, [R9+0x30] ;  /* 0x00003000090c7984 */ /* 0x000e220000000c00 */
[----:B------:R-:W-:Y:S01]  /*1b10*/  IADD3 R44, P0, P1, R7, R44, R20 ;  /* 0x0000002c072c7210 */ /* 0x000fe2000791e014 */
[----:B0-----:R-:W-:Y:S02]  /*1b20*/  IMAD.U32 R52, R12, 0x10000, RZ ;  /* 0x000100000c347824 */ /* 0x001fe400078e00ff */
[----:B--2---:R-:W-:-:S04]  /*1b30*/  IMAD.U32 R49, R45, 0x10000, RZ ;  /* 0x000100002d317824 */ /* 0x004fc800078e00ff */
[----:B------:R-:W-:Y:S01]  /*1b40*/  FFMA.FTZ R49, R52, R49, R41 ;  /* 0x0000003134317223 */ /* 0x000fe20000010029 */
[----:B------:R-:W-:Y:S02]  /*1b50*/  IADD3.X R41, R28, R40, R25, P0, P1 ;  /* 0x000000281c297210 */ /* 0x000fe400007e2419 */
[----:B------:R-:W-:-:S04]  /*1b60*/  LEA R40, P0, R44, UR8, 0x1 ;  /* 0x000000082c287c11 */ /* 0x000fc8000f8008ff */
[----:B------:R-:W-:-:S05]  /*1b70*/  LEA.HI.X R41, R44, UR9, R41, 0x1, P0 ;  /* 0x000000092c297c11 */ /* 0x000fca00080f0c29 */
[----:B------:R-:W2:Y:S04]  /*1b80*/  LDG.E.CONSTANT R44, desc[UR10][R40.64] ;  /* 0x0000000a282c7981 */ /* 0x000ea8000c1e9900 */
[----:B------:R2:W4:Y:S01]  /*1b90*/  LDG.E.CONSTANT R52, desc[UR10][R40.64+0x4] ;  /* 0x0000040a28347981 */ /* 0x000522000c1e9900 */
[----:B------:R-:W-:Y:S02]  /*1ba0*/  PRMT R12, R12, 0x7632, R12 ;  /* 0x000076320c0c7816 */ /* 0x000fe4000000000c */
[----:B------:R-:W-:-:S03]  /*1bb0*/  PRMT R53, R45, 0x7632, R53 ;  /* 0x000076322d357816 */ /* 0x000fc60000000035 */
[----:B------:R-:W-:Y:S01]  /*1bc0*/  IMAD.U32 R45, R12, 0x10000, RZ ;  /* 0x000100000c2d7824 */ /* 0x000fe200078e00ff */
[----:B------:R-:W-:-:S05]  /*1bd0*/  SHF.L.U32 R12, R53, 0x10, RZ ;  /* 0x00000010350c7819 */ /* 0x000fca00000006ff */
[----:B------:R-:W-:Y:S01]  /*1be0*/  FFMA.FTZ R50, R45, R12, R50 ;  /* 0x0000000c2d327223 */ /* 0x000fe20000010032 */
[C---:B------:R-:W-:Y:S01]  /*1bf0*/  IMAD.U32 R45, R13.reuse, 0x10000, RZ ;  /* 0x000100000d2d7824 */ /* 0x040fe200078e00ff */
[----:B------:R-:W-:Y:S01]  /*1c00*/  PRMT R13, R13, 0x7632, R13 ;  /* 0x000076320d0d7816 */ /* 0x000fe2000000000d */
[C---:B---3--:R-:W-:Y:S01]  /*1c10*/  IMAD.U32 R12, R46.reuse, 0x10000, RZ ;  /* 0x000100002e0c7824 */ /* 0x048fe200078e00ff */
[----:B------:R-:W-:-:S03]  /*1c20*/  PRMT R46, R46, 0x7632, R46 ;  /* 0x000076322e2e7816 */ /* 0x000fc6000000002e */
[----:B------:R-:W-:Y:S01]  /*1c30*/  FFMA.FTZ R48, R45, R12, R48 ;  /* 0x0000000c2d307223 */ /* 0x000fe20000010030 */
[----:B------:R-:W-:Y:S02]  /*1c40*/  IMAD.U32 R12, R13, 0x10000, RZ ;  /* 0x000100000d0c7824 */ /* 0x000fe400078e00ff */
[----:B------:R-:W-:-:S04]  /*1c50*/  IMAD.U32 R13, R46, 0x10000, RZ ;  /* 0x000100002e0d7824 */ /* 0x000fc800078e00ff */
[----:B------:R-:W-:Y:S01]  /*1c60*/  FFMA.FTZ R51, R12, R13, R51 ;  /* 0x0000000d0c337223 */ /* 0x000fe20000010033 */
[C---:B------:R-:W-:Y:S01]  /*1c70*/  PRMT R12, R14.reuse, 0x7632, R12 ;  /* 0x000076320e0c7816 */ /* 0x040fe2000000000c */
[----:B------:R-:W-:-:S04]  /*1c80*/  IMAD.U32 R14, R14, 0x10000, RZ ;  /* 0x000100000e0e7824 */ /* 0x000fc800078e00ff */
[----:B------:R-:W-:Y:S01]  /*1c90*/  IMAD.U32 R13, R12, 0x10000, RZ ;  /* 0x000100000c0d7824 */ /* 0x000fe200078e00ff */
[C---:B------:R-:W-:Y:S01]  /*1ca0*/  PRMT R12, R15.reuse, 0x7632, R12 ;  /* 0x000076320f0c7816 */ /* 0x040fe2000000000c */
[----:B------:R-:W-:Y:S01]  /*1cb0*/  IMAD.U32 R15, R15, 0x10000, RZ ;  /* 0x000100000f0f7824 */ /* 0x000fe200078e00ff */
[----:B------:R-:W-:-:S03]  /*1cc0*/  UMOV UR4, 0xffffffff ;  /* 0xffffffff00047882 */ /* 0x000fc60000000000 */
[----:B------:R-:W-:Y:S01]  /*1cd0*/  IMAD.U32 R12, R12, 0x10000, RZ ;  /* 0x000100000c0c7824 */ /* 0x000fe200078e00ff */
[C---:B--2---:R-:W-:Y:S02]  /*1ce0*/  PRMT R40, R44.reuse, 0x7632, R40 ;  /* 0x000076322c287816 */ /* 0x044fe40000000028 */
[----:B------:R-:W-:-:S03]  /*1cf0*/  SHF.L.U32 R44, R44, 0x10, RZ ;  /* 0x000000102c2c7819 */ /* 0x000fc600000006ff */
[----:B------:R-:W-:Y:S02]  /*1d00*/  IMAD.U32 R40, R40, 0x10000, RZ ;  /* 0x0001000028287824 */ /* 0x000fe400078e00ff */
[----:B------:R-:W-:Y:S02]  /*1d10*/  FFMA.FTZ R14, R14, R44, R49 ;  /* 0x0000002c0e0e7223 */ /* 0x000fe40000010031 */
[----:B------:R-:W-:Y:S01]  /*1d20*/  FFMA.FTZ R13, R13, R40, R50 ;  /* 0x000000280d0d7223 */ /* 0x000fe20000010032 */
[C---:B----4-:R-:W-:Y:S01]  /*1d30*/  PRMT R40, R52.reuse, 0x7632, R40 ;  /* 0x0000763234287816 */ /* 0x050fe20000000028 */
[----:B------:R-:W-:Y:S02]  /*1d40*/  IMAD.U32 R52, R52, 0x10000, RZ ;  /* 0x0001000034347824 */ /* 0x000fe400078e00ff */
[----:B------:R-:W-:Y:S01]  /*1d50*/  FADD.FTZ R14, R14, R13 ;  /* 0x0000000d0e0e7221 */ /* 0x000fe20000010000 */
[----:B------:R-:W-:Y:S01]  /*1d60*/  SHF.L.U32 R40, R40, 0x10, RZ ;  /* 0x0000001028287819 */ /* 0x000fe200000006ff */
[----:B------:R-:W-:-:S04]  /*1d70*/  FFMA.FTZ R15, R15, R52, R48 ;  /* 0x000000340f0f7223 */ /* 0x000fc80000010030 */
[----:B------:R-:W-:Y:S01]  /*1d80*/  FFMA.FTZ R12, R12, R40, R51 ;  /* 0x000000280c0c7223 */ /* 0x000fe20000010033 */
[----:B------:R-:W-:-:S04]  /*1d90*/  FADD.FTZ R15, R15, R14 ;  /* 0x0000000e0f0f7221 */ /* 0x000fc80000010000 */
[----:B------:R-:W-:Y:S01]  /*1da0*/  FADD.FTZ R15, R12, R15 ;  /* 0x0000000f0c0f7221 */ /* 0x000fe20000010000 */
[----:B------:R-:W-:Y:S06]  /*1db0*/  BRA.DIV UR4, `(.L_x_19154) ;  /* 0x0000004a04247947 */ /* 0x000fec000b800000 */
[----:B------:R0:W1:Y:S02]  /*1dc0*/  SHFL.BFLY PT, R12, R15, 0x1, 0x1f ;  /* 0x0c201f000f0c7f89 */ /* 0x00006400000e0000 */
.L_x_19198:
[----:B------:R-:W-:Y:S01]  /*1dd0*/  ISETP.NE.AND P0, PT, R33, RZ, PT ;  /* 0x000000ff2100720c */ /* 0x000fe20003f05270 */
[----:B------:R-:W-:Y:S02]  /*1de0*/  VIADD R38, R38, 0x4 ;  /* 0x0000000426267836 */ /* 0x000fe40000000000 */
[----:B-1----:R-:W-:Y:S01]  /*1df0*/  FADD.FTZ R12, R15, R12 ;  /* 0x0000000c0f0c7221 */ /* 0x002fe20000010000 */
        /* <DEDUP_REMOVED lines=8> */
.L_x_19156:
[----:B------:R-:W-:Y:S05]  /*1e80*/  BSYNC B1 ;  /* 0x0000000000017941 */ /* 0x000fea0003800000 */
.L_x_19155:
[----:B------:R-:W-:Y:S01]  /*1e90*/  IADD3 R36, P0, R36, 0x10, RZ ;  /* 0x0000001024247810 */ /* 0x000fe20007f1e0ff */
[----:B-1----:R-:W-:Y:S02]  /*1ea0*/  VIADD R39, R39, 0x100 ;  /* 0x0000010027277836 */ /* 0x002fe40000000000 */
[----:B------:R-:W-:Y:S02]  /*1eb0*/  VIADD R35, R35, 0x40 ;  /* 0x0000004023237836 */ /* 0x000fe40000000000 */
[----:B------:R-:W-:Y:S01]  /*1ec0*/  IMAD.X R37, RZ, RZ, R37, P0 ;  /* 0x000000ffff257224 */ /* 0x000fe200000e0625 */
[----:B------:R-:W-:Y:S07]  /*1ed0*/  @!P1 BRA `(.L_x_19157) ;  /* 0xfffffff000909947 */ /* 0x000fee000383ffff */
[----:B------:R-:W-:Y:S05]  /*1ee0*/  BRA `(.L_x_19152) ;  /* 0x0000001000087947 */ /* 0x000fea0003800000 */
.L_x_19153:
[----:B------:R-:W-:Y:S01]  /*1ef0*/  SHF.R.S32.HI R17, RZ, 0x1f, R2 ;  /* 0x0000001fff117819 */ /* 0x000fe20000011402 */
[----:B------:R-:W-:Y:S01]  /*1f00*/  UIADD3 UR4, UR4, 0xa0, URZ ;  /* 0x000000a004047890 */ /* 0x000fe2000fffe03f */
[----:B------:R-:W-:Y:S01]  /*1f10*/  MOV R32, 0xff7fffff ;  /* 0xff7fffff00207802 */ /* 0x000fe20000000f00 */
[----:B------:R-:W-:Y:S01]  /*1f20*/  ULDC.64 UR6, c[0x0][0x238] ;  /* 0x00008e0000067ab9 */ /* 0x000fe20000000a00 */
[----:B------:R-:W-:Y:S01]  /*1f30*/  LEA.HI R17, R17, R2, RZ, 0x5 ;  /* 0x0000000211117211 */ /* 0x000fe200078f28ff */
[----:B------:R-:W-:-:S03]  /*1f40*/  ULEA UR4, UR5, UR4, 0x18 ;  /* 0x0000000405047291 */ /* 0x000fc6000f8ec03f */
[----:B------:R-:W-:-:S04]  /*1f50*/  SHF.R.S32.HI R38, RZ, 0x5, R17 ;  /* 0x00000005ff267819 */ /* 0x000fc80000011411 */
[C---:B------:R-:W-:Y:S01]  /*1f60*/  IADD3 R13, P0, R38.reuse, R13, RZ ;  /* 0x0000000d260d7210 */ /* 0x040fe20007f1e0ff */
[----:B------:R-:W-:-:S03]  /*1f70*/  IMAD R39, R38, 0x10, R39 ;  /* 0x0000001026277824 */ /* 0x000fc600078e0227 */
[----:B------:R-:W-:Y:S02]  /*1f80*/  LEA R40, P1, R13, UR6, 0x2 ;  /* 0x000000060d287c11 */ /* 0x000fe4000f8210ff */
[----:B------:R-:W-:Y:S02]  /*1f90*/  LEA.HI.X.SX32 R12, R38, R15, 0x1, P0 ;  /* 0x0000000f260c7211 */ /* 0x000fe400000f0eff */
[----:B------:R-:W-:Y:S02]  /*1fa0*/  LEA R41, R39, UR4, 0x2 ;  /* 0x0000000427297c11 */ /* 0x000fe4000f8e10ff */
[----:B------:R-:W-:Y:S02]  /*1fb0*/  LEA.HI.X R45, R13, UR7, R12, 0x2, P1 ;  /* 0x000000070d2d7c11 */ /* 0x000fe400088f140c */
[----:B------:R-:W-:-:S07]  /*1fc0*/  IADD3 R44, -R34, 0x1, R39 ;  /* 0x00000001222c7810 */ /* 0x000fce0007ffe127 */
.L_x_19161:
[----:B------:R-:W-:Y:S02]  /*1fd0*/  IMAD.MOV.U32 R13, RZ, RZ, R45 ;  /* 0x000000ffff0d7224 */ /* 0x000fe400078e002d */
[----:B------:R-:W-:-:S05]  /*1fe0*/  IMAD.MOV.U32 R12, RZ, RZ, R40 ;  /* 0x000000ffff0c7224 */ /* 0x000fca00078e0028 */
[----:B------:R-:W2:Y:S01]  /*1ff0*/  LDG.E.CONSTANT R13, desc[UR10][R12.64] ;  /* 0x0000000a0c0d7981 */ /* 0x000ea2000c1e9900 */
[C---:B------:R-:W-:Y:S01]  /*2000*/  VIADD R15, R33.reuse, 0x2 ;  /* 0x00000002210f7836 */ /* 0x040fe20000000000 */
[----:B------:R-:W-:Y:S01]  /*2010*/  MOV R37, R43 ;  /* 0x0000002b00257202 */ /* 0x000fe20000000f00 */
[----:B------:R-:W-:Y:S02]  /*2020*/  IMAD.SHL.U32 R14, R33, 0x4, RZ ;  /* 0x00000004210e7824 */ /* 0x000fe400078e00ff */
[----:B------:R-:W-:Y:S01]  /*2030*/  IMAD.MOV.U32 R36, RZ, RZ, R42 ;  /* 0x000000ffff247224 */ /* 0x000fe200078e002a */
[----:B------:R-:W-:Y:S02]  /*2040*/  LEA.HI R16, R15, R15, RZ, 0x1 ;  /* 0x0000000f0f107211 */ /* 0x000fe400078f08ff */
[----:B------:R-:W-:-:S03]  /*2050*/  SHF.R.S32.HI R17, RZ, 0x1f, R14 ;  /* 0x0000001fff117819 */ /* 0x000fc6000001140e */
[----:B------:R-:W-:Y:S01]  /*2060*/  IMAD.SHL.U32 R16, R16, 0x40, RZ ;  /* 0x0000004010107824 */ /* 0x000fe200078e00ff */
[----:B------:R-:W-:-:S04]  /*2070*/  LEA.HI R17, R17, R14, RZ, 0x3 ;  /* 0x0000000e11117211 */ /* 0x000fc800078f18ff */
[----:B------:R-:W-:Y:S02]  /*2080*/  LOP3.LUT R17, R17, 0xfffffff8, RZ, 0xc0, !PT ;  /* 0xfffffff811117812 */ /* 0x000fe400078ec0ff */
[----:B------:R-:W-:-:S03]  /*2090*/  LOP3.LUT R16, R16, 0xffffff80, RZ, 0xc0, !PT ;  /* 0xffffff8010107812 */ /* 0x000fc600078ec0ff */
[----:B------:R-:W-:Y:S01]  /*20a0*/  IMAD.IADD R17, R14, 0x1, -R17 ;  /* 0x000000010e117824 */ /* 0x000fe200078e0a11 */
[----:B------:R-:W-:Y:S02]  /*20b0*/  SHF.R.S32.HI R18, RZ, 0x1f, R16 ;  /* 0x0000001fff127819 */ /* 0x000fe40000011410 */
[----:B--2---:R-:W-:Y:S01]  /*20c0*/  SHF.R.S32.HI R15, RZ, 0x1f, R13 ;  /* 0x0000001fff0f7819 */ /* 0x004fe2000001140d */
[----:B------:R-:W-:-:S04]  /*20d0*/  IMAD.WIDE.U32 R36, R13, UR14, R36 ;  /* 0x0000000e0d247c25 */ /* 0x000fc8000f8e0024 */
[----:B------:R-:W-:Y:S01]  /*20e0*/  IMAD R15, R15, UR14, RZ ;  /* 0x0000000e0f0f7c24 */ /* 0x000fe2000f8e02ff */
[----:B------:R-:W-:-:S03]  /*20f0*/  IADD3 R12, P0, P1, R31, R36, R16 ;  /* 0x000000241f0c7210 */ /* 0x000fc6000791e010 */
[----:B------:R-:W-:Y:S01]  /*2100*/  IMAD R15, R13, R8, R15 ;  /* 0x000000080d0f7224 */ /* 0x000fe200078e020f */
[----:B------:R-:W-:Y:S02]  /*2110*/  SHF.R.S32.HI R13, RZ, 0x1f, R31 ;  /* 0x0000001fff0d7819 */ /* 0x000fe4000001141f */
[----:B------:R-:W-:Y:S01]  /*2120*/  LEA R16, P2, R12, UR16, 0x1 ;  /* 0x000000100c107c11 */ /* 0x000fe2000f8408ff */
[----:B------:R-:W-:-:S05]  /*2130*/  IMAD.IADD R37, R37, 0x1, R15 ;  /* 0x0000000125257824 */ /* 0x000fca00078e020f */
[----:B------:R-:W-:Y:S02]  /*2140*/  IADD3.X R13, R13, R37, R18, P0, P1 ;  /* 0x000000250d0d7210 */ /* 0x000fe400007e2412 */
[----:B------:R-:W-:Y:S02]  /*2150*/  SHF.R.S32.HI R18, RZ, 0x1f, R17 ;  /* 0x0000001fff127819 */ /* 0x000fe40000011411 */
[----:B------:R-:W-:Y:S02]  /*2160*/  IADD3 R14, P0, R17, R36, RZ ;  /* 0x00000024110e7210 */ /* 0x000fe40007f1e0ff */
[----:B------:R-:W-:-:S03]  /*2170*/  LEA.HI.X R17, R12, UR17, R13, 0x1, P2 ;  /* 0x000000110c117c11 */ /* 0x000fc600090f0c0d */
[----:B------:R-:W-:Y:S01]  /*2180*/  IMAD.X R13, R18, 0x1, R37, P0 ;  /* 0x00000001120d7824 */ /* 0x000fe200000e0625 */
[C---:B------:R-:W-:Y:S01]  /*2190*/  LEA R18, P0, R14.reuse, UR16, 0x1 ;  /* 0x000000100e127c11 */ /* 0x040fe2000f8008ff */
[----:B------:R-:W2:Y:S03]  /*21a0*/  LDG.E.CONSTANT R50, desc[UR10][R16.64] ;  /* 0x0000000a10327981 */ /* 0x000ea6000c1e9900 */
[----:B0-----:R-:W-:Y:S01]  /*21b0*/  LEA.HI.X R19, R14, UR17, R13, 0x1, P0 ;  /* 0x000000110e137c11 */ /* 0x001fe200080f0c0d */
[----:B------:R-:W3:Y:S04]  /*21c0*/  LDG.E.CONSTANT R52, desc[UR10][R16.64+0x4] ;  /* 0x0000040a10347981 */ /* 0x000ee8000c1e9900 */
[----:B------:R-:W4:Y:S04]  /*21d0*/  LDG.E.CONSTANT R51, desc[UR10][R18.64] ;  /* 0x0000000a12337981 */ /* 0x000f28000c1e9900 */
[----:B------:R-:W0:Y:S04]  /*21e0*/  LDS.128 R12, [R9] ;  /* 0x00000000090c7984 */ /* 0x000e280000000c00 */
[----:B------:R1:W5:Y:S01]  /*21f0*/  LDG.E.CONSTANT R53, desc[UR10][R18.64+0x4] ;  /* 0x0000040a12357981 */ /* 0x000362000c1e9900 */
[----:B0-----:R-:W-:-:S02]  /*2200*/  IMAD.U32 R46, R14, 0x10000, RZ ;  /* 0x000100000e2e7824 */ /* 0x001fc400078e00ff */
[----:B------:R-:W-:Y:S01]  /*2210*/  IMAD.U32 R49, R12, 0x10000, RZ ;  /* 0x000100000c317824 */ /* 0x000fe200078e00ff */
[----:B-1----:R-:W-:Y:S02]  /*2220*/  SHF.R.S32.HI R18, RZ, 0x1f, R30 ;  /* 0x0000001fff127819 */ /* 0x002fe4000001141e */
[----:B--2---:R-:W-:-:S05]  /*2230*/  SHF.L.U32 R47, R50, 0x10, RZ ;  /* 0x00000010322f7819 */ /* 0x004fca00000006ff */
[----:B------:R-:W-:Y:S01]  /*2240*/  FMUL.FTZ R48, R46, R47 ;  /* 0x0000002f2e307220 */ /* 0x000fe20000410000 */
[----:B----4-:R-:W-:-:S04]  /*2250*/  IMAD.U32 R46, R51, 0x10000, RZ ;  /* 0x00010000332e7824 */ /* 0x010fc800078e00ff */
[----:B------:R-:W-:Y:S01]  /*2260*/  FFMA.FTZ R49, R49, R46, R48 ;  /* 0x0000002e31317223 */ /* 0x000fe20000010030 */
[----:B------:R-:W-:-:S05]  /*2270*/  VIADD R46, R33, 0x4 ;  /* 0x00000004212e7836 */ /* 0x000fca0000000000 */
        /* <DEDUP_REMOVED lines=8> */
[----:B------:R-:W2:Y:S01]  /*2300*/  LDG.E.CONSTANT R48, desc[UR10][R46.64] ;  /* 0x0000000a2e307981 */ /* 0x000ea2000c1e9900 */
[----:B------:R-:W-:Y:S02]  /*2310*/  PRMT R14, R14, 0x7632, R14 ;  /* 0x000076320e0e7816 */ /* 0x000fe4000000000e */
[----:B------:R-:W-:Y:S02]  /*2320*/  PRMT R50, R50, 0x7632, R50 ;  /* 0x0000763232327816 */ /* 0x000fe40000000032 */
[----:B------:R-:W-:Y:S02]  /*2330*/  SHF.L.U32 R14, R14, 0x10, RZ ;  /* 0x000000100e0e7819 */ /* 0x000fe400000006ff */
[----:B------:R-:W-:Y:S01]  /*2340*/  PRMT R12, R12, 0x7632, R12 ;  /* 0x000076320c0c7816 */ /* 0x000fe2000000000c */
[----:B------:R-:W-:Y:S01]  /*2350*/  IMAD.U32 R17, R50, 0x10000, RZ ;  /* 0x0001000032117824 */ /* 0x000fe200078e00ff */
[----:B------:R-:W-:Y:S01]  /*2360*/  PRMT R51, R51, 0x7632, R51 ;  /* 0x0000763233337816 */ /* 0x000fe20000000033 */
[----:B-----5:R-:W-:Y:S01]  /*2370*/  IMAD.U32 R16, R53, 0x10000, RZ ;  /* 0x0001000035107824 */ /* 0x020fe200078e00ff */
[----:B------:R-:W4:Y:S01]  /*2380*/  LDG.E.CONSTANT R46, desc[UR10][R46.64+0x4] ;  /* 0x0000040a2e2e7981 */ /* 0x000f22000c1e9900 */
[----:B------:R-:W-:Y:S01]  /*2390*/  FMUL.FTZ R17, R14, R17 ;  /* 0x000000110e117220 */ /* 0x000fe20000410000 */
[----:B------:R-:W-:-:S02]  /*23a0*/  IMAD.U32 R12, R12, 0x10000, RZ ;  /* 0x000100000c0c7824 */ /* 0x000fc400078e00ff */
[----:B------:R-:W-:-:S04]  /*23b0*/  IMAD.U32 R51, R51, 0x10000, RZ ;  /* 0x0001000033337824 */ /* 0x000fc800078e00ff */
[----:B------:R-:W-:Y:S01]  /*23c0*/  FFMA.FTZ R14, R12, R51, R17 ;  /* 0x000000330c0e7223 */ /* 0x000fe20000010011 */
[C---:B------:R-:W-:Y:S01]  /*23d0*/  IMAD.U32 R12, R15.reuse, 0x10000, RZ ;  /* 0x000100000f0c7824 */ /* 0x040fe200078e00ff */
[C---:B---3--:R-:W-:Y:S02]  /*23e0*/  SHF.L.U32 R17, R52.reuse, 0x10, RZ ;  /* 0x0000001034117819 */ /* 0x048fe400000006ff */
[----:B------:R-:W-:Y:S02]  /*23f0*/  PRMT R15, R15, 0x7632, R15 ;  /* 0x000076320f0f7816 */ /* 0x000fe4000000000f */
[----:B------:R-:W-:Y:S01]  /*2400*/  PRMT R52, R52, 0x7632, R52 ;  /* 0x0000763234347816 */ /* 0x000fe20000000034 */
[----:B------:R-:W-:Y:S02]  /*2410*/  FMUL.FTZ R12, R12, R17 ;  /* 0x000000110c0c7220 */ /* 0x000fe40000410000 */
[----:B------:R-:W-:Y:S02]  /*2420*/  IMAD.U32 R17, R15, 0x10000, RZ ;  /* 0x000100000f117824 */ /* 0x000fe400078e00ff */
[----:B------:R-:W-:-:S02]  /*2430*/  IMAD.U32 R52, R52, 0x10000, RZ ;  /* 0x0001000034347824 */ /* 0x000fc400078e00ff */
[----:B------:R-:W-:Y:S02]  /*2440*/  IMAD.U32 R15, R13, 0x10000, RZ ;  /* 0x000100000d0f7824 */ /* 0x000fe400078e00ff */
[----:B------:R-:W-:Y:S02]  /*2450*/  FMUL.FTZ R52, R17, R52 ;  /* 0x0000003411347220 */ /* 0x000fe40000410000 */
[----:B------:R-:W-:Y:S02]  /*2460*/  FFMA.FTZ R15, R15, R16, R12 ;  /* 0x000000100f0f7223 */ /* 0x000fe4000001000c */
[----:B------:R-:W0:Y:S01]  /*2470*/  LDS.128 R16, [R9+0x10] ;  /* 0x0000100009107984 */ /* 0x000e220000000c00 */
[----:B------:R-:W-:Y:S02]  /*2480*/  PRMT R13, R13, 0x7632, R13 ;  /* 0x000076320d0d7816 */ /* 0x000fe4000000000d */
[----:B------:R-:W-:Y:S02]  /*2490*/  PRMT R53, R53, 0x7632, R53 ;  /* 0x0000763235357816 */ /* 0x000fe40000000035 */
[----:B------:R-:W-:-:S03]  /*24a0*/  SHF.L.U32 R13, R13, 0x10, RZ ;  /* 0x000000100d0d7819 */ /* 0x000fc600000006ff */
[----:B------:R-:W-:-:S04]  /*24b0*/  IMAD.U32 R50, R53, 0x10000, RZ ;  /* 0x0001000035327824 */ /* 0x000fc800078e00ff */
[----:B------:R-:W-:Y:S01]  /*24c0*/  FFMA.FTZ R50, R13, R50, R52 ;  /* 0x000000320d327223 */ /* 0x000fe20000010034 */
[----:B0-----:R-:W-:Y:S02]  /*24d0*/  IMAD.U32 R12, R16, 0x10000, RZ ;  /* 0x00010000100c7824 */ /* 0x001fe400078e00ff */
[----:B--2---:R-:W-:-:S04]  /*24e0*/  IMAD.U32 R13, R48, 0x10000, RZ ;  /* 0x00010000300d7824 */ /* 0x004fc800078e00ff */
[----:B------:R-:W-:Y:S01]  /*24f0*/  FFMA.FTZ R49, R12, R13, R49 ;  /* 0x0000000d0c317223 */ /* 0x000fe20000010031 */
[----:B------:R-:W-:-:S05]  /*2500*/  VIADD R12, R33, 0x6 ;  /* 0x00000006210c7836 */ /* 0x000fca0000000000 */
[----:B------:R-:W-:-:S04]  /*2510*/  LEA.HI R12, R12, R12, RZ, 0x1 ;  /* 0x0000000c0c0c7211 */ /* 0x000fc800078f08ff */
[----:B------:R-:W-:-:S04]  /*2520*/  SHF.L.U32 R12, R12, 0x6, RZ ;  /* 0x000000060c0c7819 */ /* 0x000fc800000006ff */
[----:B------:R-:W-:-:S04]  /*2530*/  LOP3.LUT R12, R12, 0xffffff80, RZ, 0xc0, !PT ;  /* 0xffffff800c0c7812 */ /* 0x000fc800078ec0ff */
[--C-:B------:R-:W-:Y:S02]  /*2540*/  SHF.R.S32.HI R52, RZ, 0x1f, R12.reuse ;  /* 0x0000001fff347819 */ /* 0x100fe4000001140c */
[----:B------:R-:W-:Y:S02]  /*2550*/  IADD3 R13, P0, P1, R3, R36, R12 ;  /* 0x00000024030d7210 */ /* 0x000fe4000791e00c */
[----:B------:R-:W-:-:S04]  /*2560*/  SHF.R.S32.HI R12, RZ, 0x1f, R3 ;  /* 0x0000001fff0c7819 */ /* 0x000fc80000011403 */
[----:B------:R-:W-:Y:S02]  /*2570*/  IADD3.X R52, R12, R37, R52, P0, P1 ;  /* 0x000000250c347210 */ /* 0x000fe400007e2434 */
[----:B------:R-:W-:-:S04]  /*2580*/  LEA R12, P0, R13, UR16, 0x1 ;  /* 0x000000100d0c7c11 */ /* 0x000fc8000f8008ff */
[----:B------:R-:W-:-:S05]  /*2590*/  LEA.HI.X R13, R13, UR17, R52, 0x1, P0 ;  /* 0x000000110d0d7c11 */ /* 0x000fca00080f0c34 */
[----:B------:R-:W2:Y:S01]  /*25a0*/  LDG.E.CONSTANT R47, desc[UR10][R12.64] ;  /* 0x0000000a0c2f7981 */ /* 0x000ea2000c1e9900 */
[----:B------:R-:W-:Y:S02]  /*25b0*/  PRMT R16, R16, 0x7632, R16 ;  /* 0x0000763210107816 */ /* 0x000fe40000000010 */
[----:B------:R-:W-:-:S03]  /*25c0*/  PRMT R48, R48, 0x7632, R48 ;  /* 0x0000763230307816 */ /* 0x000fc60000000030 */
[----:B------:R-:W-:Y:S02]  /*25d0*/  IMAD.U32 R51, R16, 0x10000, RZ ;  /* 0x0001000010337824 */ /* 0x000fe400078e00ff */
[----:B------:R-:W-:Y:S02]  /*25e0*/  IMAD.U32 R48, R48, 0x10000, RZ ;  /* 0x0001000030307824 */ /* 0x000fe400078e00ff */
[----:B------:R-:W-:Y:S02]  /*25f0*/  IMAD.U32 R16, R17, 0x10000, RZ ;  /* 0x0001000011107824 */ /* 0x000fe400078e00ff */
[----:B------:R-:W-:Y:S01]  /*2600*/  FFMA.FTZ R14, R51, R48, R14 ;  /* 0x00000030330e7223 */ /* 0x000fe2000001000e */
[----:B----4-:R-:W-:-:S04]  /*2610*/  IMAD.U32 R48, R46, 0x10000, RZ ;  /* 0x000100002e307824 */ /* 0x010fc800078e00ff */
[----:B------:R-:W-:Y:S02]  /*2620*/  FFMA.FTZ R15, R16, R48, R15 ;  /* 0x00000030100f7223 */ /* 0x000fe4000001000f */
[----:B------:R0:W3:Y:S01]  /*2630*/  LDG.E.CONSTANT R16, desc[UR10][R12.64+0x4] ;  /* 0x0000040a0c107981 */ /* 0x0000e2000c1e9900 */
[----:B------:R-:W-:Y:S02]  /*2640*/  PRMT R17, R17, 0x7632, R17 ;  /* 0x0000763211117816 */ /* 0x000fe40000000011 */
[----:B------:R-:W-:Y:S02]  /*2650*/  PRMT R46, R46, 0x7632, R46 ;  /* 0x000076322e2e7816 */ /* 0x000fe4000000002e */
[----:B------:R-:W-:-:S03]  /*2660*/  SHF.L.U32 R17, R17, 0x10, RZ ;  /* 0x0000001011117819 */ /* 0x000fc600000006ff */
[----:B------:R-:W-:-:S04]  /*2670*/  IMAD.U32 R46, R46, 0x10000, RZ ;  /* 0x000100002e2e7824 */ /* 0x000fc800078e00ff */
[----:B------:R-:W-:Y:S01]  /*2680*/  FFMA.FTZ R50, R17, R46, R50 ;  /* 0x0000002e11327223 */ /* 0x000fe20000010032 */
[C---:B------:R-:W-:Y:S01]  /*2690*/  IMAD.U32 R46, R18.reuse, 0x10000, RZ ;  /* 0x00010000122e7824 */ /* 0x040fe200078e00ff */
[----:B------:R-:W-:Y:S01]  /*26a0*/  PRMT R18, R18, 0x7632, R18 ;  /* 0x0000763212127816 */ /* 0x000fe20000000012 */
[----:B--2---:R-:W-:-:S04]  /*26b0*/  IMAD.U32 R17, R47, 0x10000, RZ ;  /* 0x000100002f117824 */ /* 0x004fc800078e00ff */
[----:B------:R-:W-:Y:S01]  /*26c0*/  FFMA.FTZ R49, R46, R17, R49 ;  /* 0x000000112e317223 */ /* 0x000fe20000010031 */
[----:B------:R-:W-:-:S04]  /*26d0*/  IADD3 R17, P0, P1, R4, R36, R11 ;  /* 0x0000002404117210 */ /* 0x000fc8000791e00b */
[----:B------:R-:W-:Y:S02]  /*26e0*/  LEA R52, P2, R17, UR16, 0x1 ;  /* 0x0000001011347c11 */ /* 0x000fe4000f8408ff */
[----:B0-----:R-:W-:-:S04]  /*26f0*/  IADD3.X R12, R27, R37, R22, P0, P1 ;  /* 0x000000251b0c7210 */ /* 0x001fc800007e2416 */
[----:B------:R-:W-:-:S05]  /*2700*/  LEA.HI.X R53, R17, UR17, R12, 0x1, P2 ;  /* 0x0000001111357c11 */ /* 0x000fca00090f0c0c */
[----:B------:R-:W2:Y:S04]  /*2710*/  LDG.E.CONSTANT R17, desc[UR10][R52.64] ;  /* 0x0000000a34117981 */ /* 0x000ea8000c1e9900 */
[----:B------:R-:W4:Y:S01]  /*2720*/  LDG.E.CONSTANT R46, desc[UR10][R52.64+0x4] ;  /* 0x0000040a342e7981 */ /* 0x000f22000c1e9900 */
[----:B------:R-:W-:Y:S01]  /*2730*/  PRMT R47, R47, 0x7632, R47 ;  /* 0x000076322f2f7816 */ /* 0x000fe2000000002f */
[----:B------:R-:W-:Y:S02]  /*2740*/  IMAD.U32 R13, R18, 0x10000, RZ ;  /* 0x00010000120d7824 */ /* 0x000fe400078e00ff */
[----:B---3--:R-:W-:Y:S01]  /*2750*/  IMAD.U32 R12, R16, 0x10000, RZ ;  /* 0x00010000100c7824 */ /* 0x008fe200078e00ff */
        /* <DEDUP_REMOVED lines=10> */
[C---:B0-----:R-:W-:Y:S02]  /*2800*/  SHF.L.U32 R18, R12.reuse, 0x10, RZ ;  /* 0x000000100c127819 */ /* 0x041fe400000006ff */
[----:B------:R-:W-:-:S05]  /*2810*/  PRMT R12, R12, 0x7632, R12 ;  /* 0x000076320c0c7816 */ /* 0x000fca000000000c */
[----:B------:R-:W-:Y:S01]  /*2820*/  IMAD.U32 R12, R12, 0x10000, RZ ;  /* 0x000100000c0c7824 */ /* 0x000fe200078e00ff */
[----:B------:R-:W-:Y:S01]  /*2830*/  IADD3 R51, P3, P4, R7, R36, R20 ;  /* 0x0000002407337210 */ /* 0x000fe20007c7e014 */
[C---:B--2---:R-:W-:Y:S01]  /*2840*/  IMAD.U32 R16, R17.reuse, 0x10000, RZ ;  /* 0x0001000011107824 */ /* 0x044fe200078e00ff */
[----:B------:R-:W-:-:S05]  /*2850*/  PRMT R17, R17, 0x7632, R17 ;  /* 0x0000763211117816 */ /* 0x000fca0000000011 */
[----:B------:R-:W-:-:S04]  /*2860*/  IMAD.U32 R17, R17, 0x10000, RZ ;  /* 0x0001000011117824 */ /* 0x000fc800078e00ff */
[----:B------:R-:W-:Y:S01]  /*2870*/  FFMA.FTZ R50, R12, R17, R47 ;  /* 0x000000110c327223 */ /* 0x000fe2000001002f */
[----:B----4-:R-:W-:Y:S01]  /*2880*/  SHF.L.U32 R12, R46, 0x10, RZ ;  /* 0x000000102e0c7819 */ /* 0x010fe200000006ff */
[----:B------:R-:W-:-:S04]  /*2890*/  IMAD.U32 R17, R13, 0x10000, RZ ;  /* 0x000100000d117824 */ /* 0x000fc800078e00ff */
[----:B------:R-:W-:Y:S01]  /*28a0*/  FFMA.FTZ R48, R17, R12, R48 ;  /* 0x0000000c11307223 */ /* 0x000fe20000010030 */
[----:B------:R-:W-:Y:S01]  /*28b0*/  IADD3 R12, P0, P1, R5, R36, R10 ;  /* 0x00000024050c7210 */ /* 0x000fe2000791e00a */
[----:B------:R-:W-:-:S03]  /*28c0*/  FFMA.FTZ R18, R18, R16, R49 ;  /* 0x0000001012127223 */ /* 0x000fc60000010031 */
[----:B------:R-:W-:Y:S02]  /*28d0*/  LEA R16, P2, R12, UR16, 0x1 ;  /* 0x000000100c107c11 */ /* 0x000fe4000f8408ff */
[----:B------:R-:W-:-:S04]  /*28e0*/  IADD3.X R17, R26, R37, R23, P0, P1 ;  /* 0x000000251a117210 */ /* 0x000fc800007e2417 */
[----:B------:R-:W-:-:S05]  /*28f0*/  LEA.HI.X R17, R12, UR17, R17, 0x1, P2 ;  /* 0x000000110c117c11 */ /* 0x000fca00090f0c11 */
[----:B------:R-:W2:Y:S04]  /*2900*/  LDG.E.CONSTANT R49, desc[UR10][R16.64] ;  /* 0x0000000a10317981 */ /* 0x000ea8000c1e9900 */
[----:B------:R0:W3:Y:S01]  /*2910*/  LDG.E.CONSTANT R12, desc[UR10][R16.64+0x4] ;  /* 0x0000040a100c7981 */ /* 0x0000e2000c1e9900 */
[----:B------:R-:W-:-:S04]  /*2920*/  IADD3 R47, P0, P1, R6, R36, R21 ;  /* 0x00000024062f7210 */ /* 0x000fc8000791e015 */
[----:B------:R-:W-:Y:S02]  /*2930*/  LEA R52, P2, R47, UR16, 0x1 ;  /* 0x000000102f347c11 */ /* 0x000fe4000f8408ff */
[----:B------:R-:W-:-:S04]  /*2940*/  IADD3.X R36, R29, R37, R24, P0, P1 ;  /* 0x000000251d247210 */ /* 0x000fc800007e2418 */
[----:B------:R-:W-:-:S05]  /*2950*/  LEA.HI.X R53, R47, UR17, R36, 0x1, P2 ;  /* 0x000000112f357c11 */ /* 0x000fca00090f0c24 */
[----:B------:R-:W4:Y:S04]  /*2960*/  LDG.E.CONSTANT R36, desc[UR10][R52.64] ;  /* 0x0000000a34247981 */ /* 0x000f28000c1e9900 */
[----:B------:R-:W5:Y:S01]  /*2970*/  LDG.E.CONSTANT R47, desc[UR10][R52.64+0x4] ;  /* 0x0000040a342f7981 */ /* 0x000f62000c1e9900 */
[----:B------:R-:W-:Y:S02]  /*2980*/  IADD3.X R37, R28, R37, R25, P3, P4 ;  /* 0x000000251c257210 */ /* 0x000fe40001fe8419 */
[----:B0-----:R-:W-:-:S04]  /*2990*/  LEA R16, P0, R51, UR16, 0x1 ;  /* 0x0000001033107c11 */ /* 0x001fc8000f8008ff */
[----:B------:R-:W-:-:S05]  /*29a0*/  LEA.HI.X R17, R51, UR17, R37, 0x1, P0 ;  /* 0x0000001133117c11 */ /* 0x000fca00080f0c25 */
[----:B------:R-:W5:Y:S04]  /*29b0*/  LDG.E.CONSTANT R37, desc[UR10][R16.64] ;  /* 0x0000000a10257981 */ /* 0x000f68000c1e9900 */
[----:B------:R0:W5:Y:S01]  /*29c0*/  LDG.E.CONSTANT R51, desc[UR10][R16.64+0x4] ;  /* 0x0000040a10337981 */ /* 0x000162000c1e9900 */
[----:B------:R-:W-:Y:S02]  /*29d0*/  PRMT R13, R13, 0x7632, R13 ;  /* 0x000076320d0d7816 */ /* 0x000fe4000000000d */
[----:B------:R-:W-:-:S03]  /*29e0*/  PRMT R46, R46, 0x7632, R46 ;  /* 0x000076322e2e7816 */ /* 0x000fc6000000002e */
[----:B------:R-:W-:Y:S02]  /*29f0*/  IMAD.U32 R13, R13, 0x10000, RZ ;  /* 0x000100000d0d7824 */ /* 0x000fe400078e00ff */
[----:B------:R-:W-:-:S04]  /*2a00*/  IMAD.U32 R46, R46, 0x10000, RZ ;  /* 0x000100002e2e7824 */ /* 0x000fc800078e00ff */
[----:B------:R-:W-:Y:S01]  /*2a10*/  FFMA.FTZ R13, R13, R46, R19 ;  /* 0x0000002e0d0d7223 */ /* 0x000fe20000010013 */
[C---:B------:R-:W-:Y:S01]  /*2a20*/  IMAD.U32 R19, R14.reuse, 0x10000, RZ ;  /* 0x000100000e137824 */ /* 0x040fe200078e00ff */
[----:B------:R-:W-:-:S04]  /*2a30*/  PRMT R14, R14, 0x7632, R14 ;  /* 0x000076320e0e7816 */ /* 0x000fc8000000000e */
[----:B0-----:R-:W-:Y:S01]  /*2a40*/  SHF.L.U32 R17, R14, 0x10, RZ ;  /* 0x000000100e117819 */ /* 0x001fe200000006ff */
[----:B------:R-:W-:Y:S01]  /*2a50*/  UMOV UR4, 0xffffffff ;  /* 0xffffffff00047882 */ /* 0x000fe20000000000 */
        /* <DEDUP_REMOVED lines=9> */
[----:B------:R-:W-:-:S02]  /*2af0*/  PRMT R15, R15, 0x7632, R15 ;  /* 0x000076320f0f7816 */ /* 0x000fc4000000000f */
[----:B------:R-:W-:-:S03]  /*2b00*/  PRMT R14, R12, 0x7632, R14 ;  /* 0x000076320c0e7816 */ /* 0x000fc6000000000e */
[----:B------:R-:W-:Y:S01]  /*2b10*/  IMAD.U32 R12, R15, 0x10000, RZ ;  /* 0x000100000f0c7824 */ /* 0x000fe200078e00ff */
[----:B------:R-:W-:-:S05]  /*2b20*/  SHF.L.U32 R14, R14, 0x10, RZ ;  /* 0x000000100e0e7819 */ /* 0x000fca00000006ff */
[----:B------:R-:W-:Y:S01]  /*2b30*/  FFMA.FTZ R13, R12, R14, R13 ;  /* 0x0000000e0c0d7223 */ /* 0x000fe2000001000d */
[----:B----4-:R-:W-:Y:S02]  /*2b40*/  IMAD.U32 R12, R36, 0x10000, RZ ;  /* 0x00010000240c7824 */ /* 0x010fe400078e00ff */
[----:B0-----:R-:W-:-:S04]  /*2b50*/  IMAD.U32 R15, R16, 0x10000, RZ ;  /* 0x00010000100f7824 */ /* 0x001fc800078e00ff */
[----:B------:R-:W-:Y:S01]  /*2b60*/  FFMA.FTZ R46, R15, R12, R46 ;  /* 0x0000000c0f2e7223 */ /* 0x000fe2000001002e */
[----:B------:R-:W-:Y:S02]  /*2b70*/  IMAD.U32 R15, R17, 0x10000, RZ ;  /* 0x00010000110f7824 */ /* 0x000fe400078e00ff */
[----:B-----5:R-:W-:Y:S01]  /*2b80*/  IMAD.U32 R12, R47, 0x10000, RZ ;  /* 0x000100002f0c7824 */ /* 0x020fe200078e00ff */
[----:B------:R-:W-:Y:S02]  /*2b90*/  PRMT R16, R16, 0x7632, R16 ;  /* 0x0000763210107816 */ /* 0x000fe40000000010 */
[----:B------:R-:W-:Y:S01]  /*2ba0*/  PRMT R17, R17, 0x7632, R17 ;  /* 0x0000763211117816 */ /* 0x000fe20000000011 */
[----:B------:R-:W-:Y:S01]  /*2bb0*/  FFMA.FTZ R48, R15, R12, R48 ;  /* 0x0000000c0f307223 */ /* 0x000fe20000010030 */
[----:B------:R-:W-:Y:S02]  /*2bc0*/  PRMT R12, R36, 0x7632, R12 ;  /* 0x00007632240c7816 */ /* 0x000fe4000000000c */
        /* <DEDUP_REMOVED lines=8> */
[----:B------:R-:W-:Y:S02]  /*2c50*/  PRMT R14, R37, 0x7632, R14 ;  /* 0x00007632250e7816 */ /* 0x000fe4000000000e */
[----:B------:R-:W-:Y:S01]  /*2c60*/  SHF.L.U32 R17, R12, 0x10, RZ ;  /* 0x000000100c117819 */ /* 0x000fe200000006ff */
[----:B------:R-:W-:Y:S02]  /*2c70*/  IMAD.U32 R15, R18, 0x10000, RZ ;  /* 0x00010000120f7824 */ /* 0x000fe400078e00ff */
[----:B------:R-:W-:-:S02]  /*2c80*/  IMAD.U32 R14, R14, 0x10000, RZ ;  /* 0x000100000e0e7824 */ /* 0x000fc400078e00ff */
[----:B------:R-:W-:Y:S01]  /*2c90*/  IMAD.U32 R37, R37, 0x10000, RZ ;  /* 0x0001000025257824 */ /* 0x000fe200078e00ff */
[----:B------:R-:W-:Y:S01]  /*2ca0*/  PRMT R12, R19, 0x7632, R12 ;  /* 0x00007632130c7816 */ /* 0x000fe2000000000c */
[----:B------:R-:W-:Y:S01]  /*2cb0*/  FFMA.FTZ R14, R17, R14, R50 ;  /* 0x0000000e110e7223 */ /* 0x000fe20000010032 */
[----:B------:R-:W-:Y:S01]  /*2cc0*/  PRMT R16, R51, 0x7632, R16 ;  /* 0x0000763233107816 */ /* 0x000fe20000000010 */
[----:B------:R-:W-:Y:S02]  /*2cd0*/  IMAD.U32 R19, R19, 0x10000, RZ ;  /* 0x0001000013137824 */ /* 0x000fe400078e00ff */
[----:B------:R-:W-:Y:S01]  /*2ce0*/  FFMA.FTZ R15, R15, R37, R46 ;  /* 0x000000250f0f7223 */ /* 0x000fe2000001002e */
[----:B------:R-:W-:Y:S01]  /*2cf0*/  IMAD.U32 R51, R51, 0x10000, RZ ;  /* 0x0001000033337824 */ /* 0x000fe200078e00ff */
[----:B------:R-:W-:Y:S01]  /*2d00*/  IADD3 R17, R34, 0xf, RZ ;  /* 0x0000000f22117810 */ /* 0x000fe20007ffe0ff */
[----:B------:R-:W-:Y:S02]  /*2d10*/  IMAD.U32 R12, R12, 0x10000, RZ ;  /* 0x000100000c0c7824 */ /* 0x000fe400078e00ff */
[----:B------:R-:W-:Y:S01]  /*2d20*/  FADD.FTZ R14, R15, R14 ;  /* 0x0000000e0f0e7221 */ /* 0x000fe20000010000 */
[----:B------:R-:W-:-:S02]  /*2d30*/  IMAD.U32 R16, R16, 0x10000, RZ ;  /* 0x0001000010107824 */ /* 0x000fc400078e00ff */
        /* <DEDUP_REMOVED lines=9> */
.L_x_19201:
[----:B------:R-:W-:Y:S01]  /*2dd0*/  ISETP.NE.AND P0, PT, R33, RZ, PT ;  /* 0x000000ff2100720c */ /* 0x000fe20003f05270 */
[----:B-1----:R-:W-:Y:S01]  /*2de0*/  FADD.FTZ R12, R19, R12 ;  /* 0x0000000c130c7221 */ /* 0x002fe20000010000 */
[----:B------:R-:W-:Y:S01]  /*2df0*/  VIADD R38, R38, 0x4 ;  /* 0x0000000426267836 */ /* 0x000fe20000000000 */
[----:B------:R-:W-:Y:S01]  /*2e00*/  I2FP.F32.S32 R13, R44 ;  /* 0x0000002c000d7245 */ /* 0x000fe20000201400 */
        /* <DEDUP_REMOVED lines=9> */
.L_x_19160:
[----:B------:R-:W-:Y:S05]  /*2ea0*/  BSYNC B1 ;  /* 0x0000000000017941 */ /* 0x000fea0003800000 */
.L_x_19159:
[----:B------:R-:W-:Y:S01]  /*2eb0*/  IADD3 R40, P0, R40, 0x10, RZ ;  /* 0x0000001028287810 */ /* 0x000fe20007f1e0ff */
[----:B-1----:R-:W-:Y:S01]  /*2ec0*/  VIADD R41, R41, 0x100 ;  /* 0x0000010029297836 */ /* 0x002fe20000000000 */
[----:B------:R-:W-:Y:S01]  /*2ed0*/  IADD3 R39, R39, 0x40, RZ ;  /* 0x0000004027277810 */ /* 0x000fe20007ffe0ff */
[----:B------:R-:W-:Y:S02]  /*2ee0*/  VIADD R44, R44, 0x40 ;  /* 0x000000402c2c7836 */ /* 0x000fe40000000000 */
[----:B------:R-:W-:Y:S01]  /*2ef0*/  IMAD.X R45, RZ, RZ, R45, P0 ;  /* 0x000000ffff2d7224 */ /* 0x000fe200000e062d */
[----:B------:R-:W-:Y:S07]  /*2f00*/  @!P1 BRA `(.L_x_19161) ;  /* 0xfffffff000309947 */ /* 0x000fee000383ffff */
.L_x_19152:
[----:B------:R-:W-:Y:S05]  /*2f10*/  BSYNC B0 ;  /* 0x0000000000007941 */ /* 0x000fea0003800000 */
.L_x_19151:
        /* <DEDUP_REMOVED lines=14> */
.L_x_19207:
[----:B------:R-:W-:Y:S01]  /*3000*/  ISETP.NE.AND P0, PT, R3, RZ, PT ;  /* 0x000000ff0300720c */ /* 0x000fe20003f05270 */
[----:B------:R-:W-:-:S12]  /*3010*/  WARPSYNC.ALL ;  /* 0x0000000000007948 */ /* 0x000fd80003800000 */
[----:B------:R-:W3:Y:S01]  /*3020*/  @!P0 S2R R5, SR_CgaCtaId ;  /* 0x0000000000058919 */ /* 0x000ee20000008800 */
[----:B------:R-:W-:Y:S02]  /*3030*/  @!P0 MOV R4, 0x400 ;  /* 0x0000040000048802 */ /* 0x000fe40000000f00 */
[----:B--2---:R-:W-:-:S03]  /*3040*/  @!P0 FMNMX.FTZ R6, R7, R6, !PT ;  /* 0x0000000607068209 */ /* 0x004fc60007810000 */
[----:B------:R-:W-:-:S05]  /*3050*/  @!P0 VIADD R4, R4, 0x80 ;  /* 0x0000008004048836 */ /* 0x000fca0000000000 */
[----:B---3--:R-:W-:-:S04]  /*3060*/  @!P0 LEA R5, R5, R4, 0x18 ;  /* 0x0000000405058211 */ /* 0x008fc800078ec0ff */
[----:B------:R-:W-:-:S05]  /*3070*/  @!P0 LEA R5, R18, R5, 0x2 ;  /* 0x0000000512058211 */ /* 0x000fca00078e10ff */
        /* <DEDUP_REMOVED lines=12> */
[----:B------:R-:W1:Y:S04]  /*3140*/  @!P0 LDS R6, [R7] ;  /* 0x0000000007068984 */ /* 0x000e680000000800 */
[----:B-1----:R-:W1:Y:S02]  /*3150*/  SHFL.BFLY PT, R5, R6, 0x2, 0x1f ;  /* 0x0c401f0006057f89 */ /* 0x002e6400000e0000 */
[----:B-1----:R-:W-:Y:S01]  /*3160*/  FMNMX.FTZ R8, R5, R6, !PT ;  /* 0x0000000605087209 */ /* 0x002fe20007810000 */
[----:B------:R-:W-:-:S04]  /*3170*/  HFMA2.MMA R6, -RZ, RZ, 0, 0 ;  /* 0x00000000ff067435 */ /* 0x000fc800000001ff */
        /* <DEDUP_REMOVED lines=24> */
.L_x_19167:
        /* <DEDUP_REMOVED lines=11> */
.L_x_19166:
[----:B------:R-:W-:Y:S05]  /*33b0*/  BSYNC B1 ;  /* 0x0000000000017941 */ /* 0x000fea0003800000 */
.L_x_19165:
        /* <DEDUP_REMOVED lines=14> */
.L_x_19170:
[----:B------:R-:W1:Y:S01]  /*34a0*/  LDS R11, [R7+-0x400] ;  /* 0xfffc0000070b7984 */ /* 0x000e620000000800 */
[----:B------:R-:W-:-:S03]  /*34b0*/  VIADD R8, R8, 0x800 ;  /* 0x0000080008087836 */ /* 0x000fc60000000000 */
[----:B------:R-:W2:Y:S02]  /*34c0*/  LDS R13, [R7+-0x200] ;  /* 0xfffe0000070d7984 */ /* 0x000ea40000000800 */
[----:B------:R-:W-:Y:S02]  /*34d0*/  ISETP.GE.AND P2, PT, R8, R9, PT ;  /* 0x000000090800720c */ /* 0x000fe40003f46270 */
[----:B0-----:R-:W0:Y:S04]  /*34e0*/  LDS R15, [R7] ;  /* 0x00000000070f7984 */ /* 0x001e280000000800 */
        /* <DEDUP_REMOVED lines=27> */
[----:B------:R-:W2:Y:S01]  /*36a0*/  MUFU.EX2 R14, R14 ;  /* 0x0000000e000e7308 */ /* 0x000ea20000000800 */
[----:B0-----:R-:W-:Y:S01]  /*36b0*/  STS [R7+-0x400], R10 ;  /* 0xfffc000a07007388 */ /* 0x001fe20000000800 */
        /* <DEDUP_REMOVED lines=9> */
[C---:B-1----:R-:W-:Y:S01]  /*3750*/  FADD.FTZ R31, -R4.reuse, R31 ;  /* 0x0000001f041f7221 */ /* 0x042fe20000010100 */
[----:B------:R-:W1:Y:S01]  /*3760*/  MUFU.EX2 R16, R16 ;  /* 0x0000001000107308 */ /* 0x000e620000000800 */
[----:B0-----:R-:W0:Y:S02]  /*3770*/  LDS R19, [R7+0x1a00] ;  /* 0x001a000007137984 */ /* 0x001e240000000800 */
[----:B------:R-:W-:Y:S01]  /*3780*/  FMUL.FTZ R31, R31, 1.4426950216293334961 ;  /* 0x3fb8aa3b1f1f7820 */ /* 0x000fe20000410000 */
[C---:B--2---:R-:W-:Y:S01]  /*3790*/  FADD.FTZ R11, -R4.reuse, R11 ;  /* 0x0000000b040b7221 */ /* 0x044fe20000010100 */
[----:B------:R-:W-:Y:S03]  /*37a0*/  STS [R7], R14 ;  /* 0x0000000e07007388 */ /* 0x000fe60000000800 */
[----:B------:R-:W-:Y:S01]  /*37b0*/  FMUL.FTZ R11, R11, 1.4426950216293334961 ;  /* 0x3fb8aa3b0b0b7820 */ /* 0x000fe20000410000 */
[----:B------:R-:W2:Y:S01]  /*37c0*/  MUFU.EX2 R22, R21 ;  /* 0x0000001500167308 */ /* 0x000ea20000000800 */
[C---:B------:R-:W-:Y:S01]  /*37d0*/  FADD.FTZ R13, -R4.reuse, R13 ;  /* 0x0000000d040d7221 */ /* 0x040fe20000010100 */
[----:B---3--:R-:W-:Y:S01]  /*37e0*/  STS [R7+0x400], R20 ;  /* 0x0004001407007388 */ /* 0x008fe20000000800 */
[----:B------:R-:W-:-:S02]  /*37f0*/  FADD.FTZ R15, -R4, R15 ;  /* 0x0000000f040f7221 */ /* 0x000fc40000010100 */
[----:B------:R-:W-:-:S03]  /*3800*/  FMUL.FTZ R13, R13, 1.4426950216293334961 ;  /* 0x3fb8aa3b0d0d7820 */ /* 0x000fc60000410000 */
[----:B------:R3:W4:Y:S01]  /*3810*/  MUFU.EX2 R28, R11 ;  /* 0x0000000b001c7308 */ /* 0x0007220000000800 */
[----:B------:R-:W-:Y:S01]  /*3820*/  FMUL.FTZ R15, R15, 1.4426950216293334961 ;  /* 0x3fb8aa3b0f0f7820 */ /* 0x000fe20000410000 */
[----:B------:R-:W-:Y:S01]  /*3830*/  FADD.FTZ R17, -R4, R17 ;  /* 0x0000001104117221 */ /* 0x000fe20000010100 */
[----:B-1----:R-:W-:Y:S03]  /*3840*/  STS [R7+0x200], R16 ;  /* 0x0002001007007388 */ /* 0x002fe60000000800 */
[----:B------:R-:W-:Y:S02]  /*3850*/  FMUL.FTZ R17, R17, 1.4426950216293334961 ;  /* 0x3fb8aa3b11117820 */ /* 0x000fe40000410000 */
[----:B------:R-:W1:Y:S01]  /*3860*/  MUFU.EX2 R24, R23 ;  /* 0x0000001700187308 */ /* 0x000e620000000800 */
[----:B---3--:R-:W-:Y:S01]  /*3870*/  FADD.FTZ R11, R10, R6 ;  /* 0x000000060a0b7221 */ /* 0x008fe20000010000 */
[----:B--2---:R-:W-:Y:S03]  /*3880*/  STS [R7+0x600], R22 ;  /* 0x0006001607007388 */ /* 0x004fe60000000800 */
[----:B------:R-:W-:-:S03]  /*3890*/  FADD.FTZ R11, R11, R12 ;  /* 0x0000000c0b0b7221 */ /* 0x000fc60000010000 */
[----:B------:R-:W2:Y:S01]  /*38a0*/  MUFU.EX2 R26, R25 ;  /* 0x00000019001a7308 */ /* 0x000ea20000000800 */
[----:B------:R-:W-:Y:S01]  /*38b0*/  FADD.FTZ R11, R11, R14 ;  /* 0x0000000e0b0b7221 */ /* 0x000fe20000010000 */
[----:B----4-:R-:W-:Y:S03]  /*38c0*/  STS [R7+0xc00], R28 ;  /* 0x000c001c07007388 */ /* 0x010fe60000000800 */
[----:B------:R-:W-:-:S03]  /*38d0*/  FADD.FTZ R11, R11, R16 ;  /* 0x000000100b0b7221 */ /* 0x000fc60000010000 */
[----:B------:R-:W3:Y:S01]  /*38e0*/  MUFU.EX2 R30, R13 ;  /* 0x0000000d001e7308 */ /* 0x000ee20000000800 */
[----:B------:R-:W-:Y:S01]  /*38f0*/  FADD.FTZ R11, R11, R20 ;  /* 0x000000140b0b7221 */ /* 0x000fe20000010000 */
[----:B0-----:R-:W-:Y:S01]  /*3900*/  FADD.FTZ R19, -R4, R19 ;  /* 0x0000001304137221 */ /* 0x001fe20000010100 */
[----:B-1----:R-:W-:Y:S02]  /*3910*/  STS [R7+0x800], R24 ;  /* 0x0008001807007388 */ /* 0x002fe40000000800 */
[----:B------:R-:W-:Y:S01]  /*3920*/  FADD.FTZ R11, R11, R22 ;  /* 0x000000160b0b7221 */ /* 0x000fe20000010000 */
[----:B------:R-:W-:Y:S02]  /*3930*/  FMUL.FTZ R19, R19, 1.4426950216293334961 ;  /* 0x3fb8aa3b13137820 */ /* 0x000fe40000410000 */
        /* <DEDUP_REMOVED lines=26> */
.L_x_19169:
[----:B------:R-:W-:Y:S05]  /*3ae0*/  BSYNC B1 ;  /* 0x0000000000017941 */ /* 0x000fea0003800000 */
.L_x_19168:
        /* <DEDUP_REMOVED lines=9> */
[----:B0-----:R-:W0:Y:S04]  /*3b80*/  LDS R15, [R7+0x200] ;  /* 0x00020000070f7984 */ /* 0x001e280000000800 */
[----:B------:R-:W4:Y:S04]  /*3b90*/  LDS R17, [R7+0x400] ;  /* 0x0004000007117984 */ /* 0x000f280000000800 */
[----:B------:R-:W4:Y:S04]  /*3ba0*/  LDS R19, [R7+0x600] ;  /* 0x0006000007137984 */ /* 0x000f280000000800 */
[----:B------:R-:W4:Y:S04]  /*3bb0*/  LDS R21, [R7+0x800] ;  /* 0x0008000007157984 */ /* 0x000f280000000800 */
[----:B------:R-:W4:Y:S01]  /*3bc0*/  LDS R23, [R7+0xa00] ;  /* 0x000a000007177984 */ /* 0x000f220000000800 */
[----:B-1----:R-:W-:-:S04]  /*3bd0*/  FADD.FTZ R9, -R4, R9 ;  /* 0x0000000904097221 */ /* 0x002fc80000010100 */
[----:B------:R-:W-:Y:S01]  /*3be0*/  FMUL.FTZ R9, R9, 1.4426950216293334961 ;  /* 0x3fb8aa3b09097820 */ /* 0x000fe20000410000 */
[C---:B--2---:R-:W-:Y:S01]  /*3bf0*/  FADD.FTZ R11, -R4.reuse, R11 ;  /* 0x0000000b040b7221 */ /* 0x044fe20000010100 */
[----:B---3--:R-:W-:-:S03]  /*3c00*/  FADD.FTZ R13, -R4, R13 ;  /* 0x0000000d040d7221 */ /* 0x008fc60000010100 */
[----:B------:R-:W-:Y:S01]  /*3c10*/  FMUL.FTZ R11, R11, 1.4426950216293334961 ;  /* 0x3fb8aa3b0b0b7820 */ /* 0x000fe20000410000 */
[----:B------:R-:W1:Y:S01]  /*3c20*/  MUFU.EX2 R9, R9 ;  /* 0x0000000900097308 */ /* 0x000e620000000800 */
[----:B------:R-:W-:Y:S01]  /*3c30*/  FMUL.FTZ R13, R13, 1.4426950216293334961 ;  /* 0x3fb8aa3b0d0d7820 */ /* 0x000fe20000410000 */
[C---:B0-----:R-:W-:Y:S01]  /*3c40*/  FADD.FTZ R15, -R4.reuse, R15 ;  /* 0x0000000f040f7221 */ /* 0x041fe20000010100 */
[----:B----4-:R-:W-:-:S03]  /*3c50*/  FADD.FTZ R17, -R4, R17 ;  /* 0x0000001104117221 */ /* 0x010fc60000010100 */
        /* <DEDUP_REMOVED lines=32> */
.L_x_19172:
[----:B------:R-:W-:Y:S05]  /*3e60*/  BSYNC B1 ;  /* 0x0000000000017941 */ /* 0x000fea0003800000 */
.L_x_19171:
        /* <DEDUP_REMOVED lines=9> */
[----:B---3--:R-:W-:Y:S01]  /*3f00*/  FADD.FTZ R13, -R4, R13 ;  /* 0x0000000d040d7221 */ /* 0x008fe20000010100 */
        /* <DEDUP_REMOVED lines=16> */
.L_x_19164:
[----:B------:R-:W-:Y:S05]  /*4010*/  BSYNC B0 ;  /* 0x0000000000007941 */ /* 0x000fea0003800000 */
.L_x_19163:
        /* <DEDUP_REMOVED lines=10> */
[----:B---3--:R-:W-:Y:S01]  /*40c0*/  @!P0 LEA R13, R13, R6, 0x18 ;  /* 0x000000060d0d8211 */ /* 0x008fe200078ec0ff */
[----:B-1----:R-:W-:Y:S01]  /*40d0*/  FADD.FTZ R4, R7, R4 ;  /* 0x0000000407047221 */ /* 0x002fe20000010000 */
[----:B------:R-:W-:-:S04]  /*40e0*/  @!P2 MOV R7, 0x400 ;  /* 0x000004000007a802 */ /* 0x000fc80000000f00 */
[----:B------:R-:W1:Y:S01]  /*40f0*/  SHFL.BFLY PT, R9, R4, 0x4, 0x1f ;  /* 0x0c801f0004097f89 */ /* 0x000e6200000e0000 */
[----:B------:R-:W-:-:S05]  /*4100*/  @!P2 VIADD R7, R7, 0x80 ;  /* 0x000000800707a836 */ /* 0x000fca0000000000 */
[----:B----4-:R-:W-:-:S04]  /*4110*/  @!P2 LEA R7, R12, R7, 0x18 ;  /* 0x000000070c07a211 */ /* 0x010fc800078ec0ff */
[----:B------:R-:W-:Y:S01]  /*4120*/  @!P2 LEA R10, R10, R7, 0x2 ;  /* 0x000000070a0aa211 */ /* 0x000fe200078e10ff */
        /* <DEDUP_REMOVED lines=18> */
[----:B------:R-:W-:Y:S01]  /*4250*/  BSSY B1, `(.L_x_19175) ;  /* 0x0000017000017945 */ /* 0x000fe20003800000 */
[----:B------:R-:W-:-:S03]  /*4260*/  IMAD.MOV.U32 R8, RZ, RZ, R2 ;  /* 0x000000ffff087224 */ /* 0x000fc600078e0002 */
[----:B------:R-:W-:-:S05]  /*4270*/  IMAD.IADD R4, R4, 0x1, R5 ;  /* 0x0000000104047824 */ /* 0x000fca00078e0205 */
[C---:B------:R-:W-:Y:S02]  /*4280*/  LEA.HI R6, R4.reuse, 0x1, RZ, 0x19 ;  /* 0x0000000104067811 */ /* 0x040fe400078fc8ff */
[----:B------:R-:W-:Y:S01]  /*4290*/  ISETP.GE.U32.AND P1, PT, R4, 0x180, PT ;  /* 0x000001800400780c */ /* 0x000fe20003f26070 */
[----:B-1----:R-:W-:Y:S01]  /*42a0*/  FADD.FTZ R4, R7, 9.9999999747524270788e-07 ;  /* 0x358637bd07047421 */ /* 0x002fe20000010000 */
[----:B------:R-:W-:-:S05]  /*42b0*/  LOP3.LUT P0, R6, R6, 0x3, RZ, 0xc0, !PT ;  /* 0x0000000306067812 */ /* 0x000fca000780c0ff */
[----:B------:R-:W1:Y:S08]  /*42c0*/  MUFU.RCP R4, R4 ;  /* 0x0000000400047308 */ /* 0x000e700000001000 */
[----:B------:R-:W-:Y:S05]  /*42d0*/  @!P0 BRA `(.L_x_19176) ;  /* 0x0000000000388947 */ /* 0x000fea0003800000 */
[----:B------:R-:W2:Y:S01]  /*42e0*/  S2UR UR5, SR_CgaCtaId ;  /* 0x00000000000579c3 */ /* 0x000ea20000008800 */
[----:B------:R-:W-:Y:S01]  /*42f0*/  UMOV UR4, 0x400 ;  /* 0x0000040000047882 */ /* 0x000fe20000000000 */
[----:B------:R-:W-:Y:S01]  /*4300*/  IMAD.MOV.U32 R8, RZ, RZ, R2 ;  /* 0x000000ffff087224 */ /* 0x000fe200078e0002 */
[----:B------:R-:W-:-:S04]  /*4310*/  UIADD3 UR4, UR4, 0xa0, URZ ;  /* 0x000000a004047890 */ /* 0x000fc8000fffe03f */
[----:B--2---:R-:W-:-:S06]  /*4320*/  ULEA UR4, UR5, UR4, 0x18 ;  /* 0x0000000405047291 */ /* 0x004fcc000f8ec03f */
[----:B------:R-:W-:-:S07]  /*4330*/  LEA R7, R2, UR4, 0x2 ;  /* 0x0000000402077c11 */ /* 0x000fce000f8e10ff */
.L_x_19177:
[----:B------:R-:W1:Y:S01]  /*4340*/  LDS R9, [R7] ;  /* 0x0000000007097984 */ /* 0x000e620000000800 */
[----:B------:R-:W-:Y:S01]  /*4350*/  VIADD R6, R6, 0xffffffff ;  /* 0xffffffff06067836 */ /* 0x000fe20000000000 */
[----:B------:R-:W-:-:S04]  /*4360*/  IADD3 R8, R8, 0x80, RZ ;  /* 0x0000008008087810 */ /* 0x000fc80007ffe0ff */
[----:B------:R-:W-:Y:S01]  /*4370*/  ISETP.NE.AND P0, PT, R6, RZ, PT ;  /* 0x000000ff0600720c */ /* 0x000fe20003f05270 */
[----:B-1----:R-:W-:-:S05]  /*4380*/  FMUL.FTZ R10, R9, R4 ;  /* 0x00000004090a7220 */ /* 0x002fca0000410000 */
[----:B------:R1:W-:Y:S02]  /*4390*/  STS [R7], R10 ;  /* 0x0000000a07007388 */ /* 0x0003e40000000800 */
[----:B-1----:R-:W-:-:S05]  /*43a0*/  VIADD R7, R7, 0x200 ;  /* 0x0000020007077836 */ /* 0x002fca0000000000 */
[----:B------:R-:W-:Y:S05]  /*43b0*/  @P0 BRA `(.L_x_19177) ;  /* 0xfffffffc00e00947 */ /* 0x000fea000383ffff */
.L_x_19176:
[----:B------:R-:W-:Y:S05]  /*43c0*/  BSYNC B1 ;  /* 0x0000000000017941 */ /* 0x000fea0003800000 */
.L_x_19175:
        /* <DEDUP_REMOVED lines=14> */
.L_x_19180:
[----:B------:R-:W1:Y:S01]  /*44b0*/  LDS R7, [R6+-0x400] ;  /* 0xfffc000006077984 */ /* 0x000e620000000800 */
[----:B------:R-:W-:-:S03]  /*44c0*/  IADD3 R8, R8, 0x800, RZ ;  /* 0x0000080008087810 */ /* 0x000fc60007ffe0ff */
[----:B------:R-:W2:Y:S01]  /*44d0*/  LDS R9, [R6+-0x200] ;  /* 0xfffe000006097984 */ /* 0x000ea20000000800 */
[----:B------:R-:W-:-:S03]  /*44e0*/  ISETP.GE.AND P1, PT, R8, R39, PT ;  /* 0x000000270800720c */ /* 0x000fc60003f26270 */
[----:B------:R-:W3:Y:S04]  /*44f0*/  LDS R11, [R6] ;  /* 0x00000000060b7984 */ /* 0x000ee80000000800 */
[----:B------:R-:W4:Y:S04]  /*4500*/  LDS R13, [R6+0x200] ;  /* 0x00020000060d7984 */ /* 0x000f280000000800 */
[----:B0-----:R-:W0:Y:S04]  /*4510*/  LDS R15, [R6+0x400] ;  /* 0x00040000060f7984 */ /* 0x001e280000000800 */
[----:B------:R-:W0:Y:S04]  /*4520*/  LDS R17, [R6+0x600] ;  /* 0x0006000006117984 */ /* 0x000e280000000800 */
[----:B------:R-:W0:Y:S04]  /*4530*/  LDS R19, [R6+0x800] ;  /* 0x0008000006137984 */ /* 0x000e280000000800 */
        /* <DEDUP_REMOVED lines=11> */
[----:B-----5:R-:W4:Y:S01]  /*45f0*/  LDS R35, [R6+0x1800] ;  /* 0x0018000006237984 */ /* 0x020f220000000800 */
[----:B0-----:R-:W-:-:S03]  /*4600*/  FMUL.FTZ R15, R4, R15 ;  /* 0x0000000f040f7220 */ /* 0x001fc60000410000 */
[----:B------:R-:W0:Y:S01]  /*4610*/  LDS R37, [R6+0x1a00] ;  /* 0x001a000006257984 */ /* 0x000e220000000800 */
        /* <DEDUP_REMOVED lines=29> */
.L_x_19179:
[----:B------:R-:W-:Y:S05]  /*47f0*/  BSYNC B1 ;  /* 0x0000000000017941 */ /* 0x000fea0003800000 */
.L_x_19178:
        /* <DEDUP_REMOVED lines=10> */
[----:B0-----:R-:W0:Y:S04]  /*48a0*/  LDS R15, [R6+0x400] ;  /* 0x00040000060f7984 */ /* 0x001e280000000800 */
        /* <DEDUP_REMOVED lines=20> */
.L_x_19182:
[----:B------:R-:W-:Y:S05]  /*49f0*/  BSYNC B1 ;  /* 0x0000000000017941 */ /* 0x000fea0003800000 */
.L_x_19181:
        /* <DEDUP_REMOVED lines=14> */
.L_x_19174:
[----:B------:R-:W-:Y:S05]  /*4ae0*/  BSYNC B0 ;  /* 0x0000000000007941 */ /* 0x000fea0003800000 */
.L_x_19173:
[----:B-1----:R-:W-:Y:S01]  /*4af0*/  IADD3 R4, R34, 0xf, RZ ;  /* 0x0000000f22047810 */ /* 0x002fe20007ffe0ff */
[----:B------:R-:W-:Y:S03]  /*4b00*/  BAR.SYNC.DEFER_BLOCKING 0x0 ;  /* 0x0000000000007b1d */ /* 0x000fe60000010000 */
[----:B--2---:R-:W-:-:S03]  /*4b10*/  SHF.R.S32.HI R5, RZ, 0x1f, R4 ;  /* 0x0000001fff057819 */ /* 0x004fc60000011404 */
[----:B------:R-:W-:Y:S01]  /*4b20*/  ULDC UR8, c[0x0][0x25c] ;  /* 0x0000970000087ab9 */ /* 0x000fe20000000800 */
[----:B------:R-:W-:Y:S01]  /*4b30*/  LEA.HI R5, R5, R4, RZ, 0x4 ;  /* 0x0000000405057211 */ /* 0x000fe200078f20ff */
[----:B------:R-:W-:Y:S03]  /*4b40*/  BSSY B0, `(.L_x_19183) ;  /* 0x0000147000007945 */ /* 0x000fe60003800000 */
[----:B------:R-:W-:-:S04]  /*4b50*/  SHF.R.S32.HI R25, RZ, 0x4, R5 ;  /* 0x00000004ff197819 */ /* 0x000fc80000011405 */
[----:B------:R-:W-:-:S13]  /*4b60*/  ISETP.GE.AND P0, PT, R18, R25, PT ;  /* 0x000000191200720c */ /* 0x000fda0003f06270 */
[----:B------:R-:W-:Y:S01]  /*4b70*/  @P0 IMAD.MOV.U32 R24, RZ, RZ, RZ ;  /* 0x000000ffff180224 */ /* 0x000fe200078e00ff */
[----:B------:R-:W-:Y:S01]  /*4b80*/  @P0 CS2R R22, SRZ ;  /* 0x0000000000160805 */ /* 0x000fe2000001ff00 */
[----:B------:R-:W-:Y:S01]  /*4b90*/  @P0 IMAD.MOV.U32 R21, RZ, RZ, RZ ;  /* 0x000000ffff150224 */ /* 0x000fe200078e00ff */
[----:B------:R-:W-:Y:S06]  /*4ba0*/  @P0 BRA `(.L_x_19184) ;  /* 0x0000001400000947 */ /* 0x000fec0003800000 */
[----:B------:R-:W1:Y:S01]  /*4bb0*/  S2UR UR4, SR_CTAID.Y ;  /* 0x00000000000479c3 */ /* 0x000e620000002600 */
[----:B------:R-:W-:Y:S01]  /*4bc0*/  ULDC.64 UR6, c[0x0][0x238] ;  /* 0x00008e0000067ab9 */ /* 0x000fe20000000a00 */
[----:B------:R-:W-:Y:S01]  /*4bd0*/  IADD3 R46, -R18, -0x1, R25 ;  /* 0xffffffff122e7810 */ /* 0x000fe20007ffe119 */
[----:B------:R-:W-:Y:S01]  /*4be0*/  IMAD.MOV.U32 R24, RZ, RZ, RZ ;  /* 0x000000ffff187224 */ /* 0x000fe200078e00ff */
[----:B------:R-:W-:Y:S01]  /*4bf0*/  CS2R R22, SRZ ;  /* 0x0000000000167805 */ /* 0x000fe2000001ff00 */
[----:B------:R-:W-:Y:S02]  /*4c00*/  IMAD.MOV.U32 R21, RZ, RZ, RZ ;  /* 0x000000ffff157224 */ /* 0x000fe400078e00ff */
[--C-:B------:R-:W-:Y:S01]  /*4c10*/  IMAD.MOV.U32 R36, RZ, RZ, R18.reuse ;  /* 0x000000ffff247224 */ /* 0x100fe200078e0012 */
[----:B------:R-:W1:Y:S08]  /*4c20*/  LDC R4, c[0x0][0x248] ;  /* 0x00009200ff047b82 */ /* 0x000e700000000800 */
[----:B------:R-:W2:Y:S08]  /*4c30*/  S2UR UR5, SR_CgaCtaId ;  /* 0x00000000000579c3 */ /* 0x000eb00000008800 */
[----:B------:R-:W3:Y:S01]  /*4c40*/  LDC R33, c[0x0][0x25c] ;  /* 0x00009700ff217b82 */ /* 0x000ee20000000800 */
[----:B-1----:R-:W-:Y:S01]  /*4c50*/  IMAD R5, R4, UR4, RZ ;  /* 0x0000000404057c24 */ /* 0x002fe2000f8e02ff */
[----:B------:R-:W-:Y:S01]  /*4c60*/  SHF.R.S32.HI R4, RZ, 0x1f, R18 ;  /* 0x0000001fff047819 */ /* 0x000fe20000011412 */
[----:B------:R-:W-:-:S02]  /*4c70*/  UMOV UR4, 0x400 ;  /* 0x0000040000047882 */ /* 0x000fc40000000000 */
[----:B------:R-:W-:Y:S01]  /*4c80*/  UIADD3 UR4, UR4, 0xa0, URZ ;  /* 0x000000a004047890 */ /* 0x000fe2000fffe03f */
[----:B0-----:R-:W-:-:S03]  /*4c90*/  IADD3 R19, P0, R18, R5, RZ ;  /* 0x0000000512137210 */ /* 0x001fc60007f1e0ff */
[----:B--2---:R-:W-:Y:S01]  /*4ca0*/  ULEA UR4, UR5, UR4, 0x18 ;  /* 0x0000000405047291 */ /* 0x004fe2000f8ec03f */
[----:B------:R-:W-:Y:S02]  /*4cb0*/  LEA.HI.X.SX32 R4, R5, R4, 0x1, P0 ;  /* 0x0000000405047211 */ /* 0x000fe400000f0eff */
[C---:B------:R-:W-:Y:S01]  /*4cc0*/  LEA R20, P0, R19.reuse, UR6, 0x2 ;  /* 0x0000000613147c11 */ /* 0x040fe2000f8010ff */
[----:B------:R-:W-:Y:S02]  /*4cd0*/  ULDC UR6, c[0x0][0x260] ;  /* 0x0000980000067ab9 */ /* 0x000fe40000000800 */
[----:B------:R-:W-:Y:S01]  /*4ce0*/  IMAD R12, R0, UR6, RZ ;  /* 0x00000006000c7c24 */ /* 0x000fe2000f8e02ff */
[----:B------:R-:W-:Y:S02]  /*4cf0*/  LEA.HI.X R19, R19, UR7, R4, 0x2, P0 ;  /* 0x0000000713137c11 */ /* 0x000fe400080f1404 */
[----:B------:R-:W-:Y:S02]  /*4d00*/  LEA.HI R4, R3, R3, RZ, 0x1 ;  /* 0x0000000303047211 */ /* 0x000fe400078f08ff */
[----:B---3--:R-:W-:-:S02]  /*4d10*/  SHF.R.S32.HI R33, RZ, 0x1f, R33 ;  /* 0x0000001fff217819 */ /* 0x008fc40000011421 */
[C---:B------:R-:W-:Y:S02]  /*4d20*/  LOP3.LUT R6, R4.reuse, 0xfffffffe, RZ, 0xc0, !PT ;  /* 0xfffffffe04067812 */ /* 0x040fe400078ec0ff */
[----:B------:R-:W-:Y:S02]  /*4d30*/  SHF.L.U32 R4, R4, 0x3, RZ ;  /* 0x0000000304047819 */ /* 0x000fe400000006ff */
[----:B------:R-:W-:Y:S01]  /*4d40*/  SHF.R.S32.HI R13, RZ, 0x1f, R12 ;  /* 0x0000001fff0d7819 */ /* 0x000fe2000001140c */
[----:B------:R-:W-:Y:S01]  /*4d50*/  IMAD.IADD R5, R3, 0x1, -R6 ;  /* 0x0000000103057824 */ /* 0x000fe200078e0a06 */
[----:B------:R-:W-:-:S03]  /*4d60*/  LOP3.LUT R4, R4, 0xfffffff0, RZ, 0xc0, !PT ;  /* 0xfffffff004047812 */ /* 0x000fc600078ec0ff */
[----:B------:R-:W-:Y:S02]  /*4d70*/  IMAD R30, R18, 0x2, R5 ;  /* 0x00000002121e7824 */ /* 0x000fe400078e0205 */
[----:B------:R-:W-:-:S03]  /*4d80*/  IMAD.SHL.U32 R5, R5, 0x8, RZ ;  /* 0x0000000805057824 */ /* 0x000fc600078e00ff */
[----:B------:R-:W-:Y:S01]  /*4d90*/  LEA R30, R30, UR4, 0x5 ;  /* 0x000000041e1e7c11 */ /* 0x000fe2000f8e28ff */
[----:B------:R-:W-:Y:S01]  /*4da0*/  IMAD R31, R18, 0x10, R5 ;  /* 0x00000010121f7824 */ /* 0x000fe200078e0205 */
[----:B------:R-:W-:-:S03]  /*4db0*/  IADD3 R32, R5, R4, RZ ;  /* 0x0000000405207210 */ /* 0x000fc60007ffe0ff */
[----:B------:R-:W-:Y:S02]  /*4dc0*/  VIADD R30, R30, 0x10 ;  /* 0x000000101e1e7836 */ /* 0x000fe40000000000 */
[C---:B------:R-:W-:Y:S02]  /*4dd0*/  VIADD R29, R32.reuse, 0x200 ;  /* 0x00000200201d7836 */ /* 0x040fe40000000000 */
[----:B------:R-:W-:-:S07]  /*4de0*/  VIADD R28, R32, 0x300 ;  /* 0x00000300201c7836 */ /* 0x000fce0000000000 */
.L_x_19193:
        /* <DEDUP_REMOVED lines=76> */
.L_x_19186:
[----:B------:R-:W-:Y:S05]  /*52b0*/  BSYNC B1 ;  /* 0x0000000000017941 */ /* 0x000fea0003800000 */
.L_x_19185:
[----:B-----5:R-:W-:Y:S01]  /*52c0*/  HFMA2.MMA.BF16_V2 R10, R5, R48, -RZ ;  /* 0x00000030050a7235 */ /* 0x020fe200003000ff */
[----:B------:R-:W-:Y:S01]  /*52d0*/  HMUL2.BF16_V2 R8, R4, R47 ;  /* 0x0000002f04087232 */ /* 0x000fe20000200000 */
[----:B------:R-:W-:Y:S01]  /*52e0*/  HFMA2.MMA.BF16_V2 R50, R7, R50, -RZ ;  /* 0x0000003207327235 */ /* 0x000fe200003000ff */
[----:B------:R-:W-:Y:S01]  /*52f0*/  HMUL2.BF16_V2 R14, R6, R45 ;  /* 0x0000002d060e7232 */ /* 0x000fe20000200000 */
[----:B------:R-:W-:Y:S02]  /*5300*/  BSSY B1, `(.L_x_19187) ;  /* 0x0000031000017945 */ /* 0x000fe40003800000 */
[C---:B------:R-:W-:Y:S02]  /*5310*/  PRMT R9, R8.reuse, 0x7632, R9 ;  /* 0x0000763208097816 */ /* 0x040fe40000000009 */
[----:B------:R-:W-:Y:S01]  /*5320*/  SHF.L.U32 R8, R8, 0x10, RZ ;  /* 0x0000001008087819 */ /* 0x000fe200000006ff */
[----:B------:R-:W-:Y:S01]  /*5330*/  IMAD.U32 R16, R14, 0x10000, RZ ;  /* 0x000100000e107824 */ /* 0x000fe200078e00ff */
[----:B------:R-:W-:Y:S01]  /*5340*/  PRMT R11, R10, 0x7632, R11 ;  /* 0x000076320a0b7816 */ /* 0x000fe2000000000b */
[----:B------:R-:W-:Y:S01]  /*5350*/  IMAD.U32 R9, R9, 0x10000, RZ ;  /* 0x0001000009097824 */ /* 0x000fe200078e00ff */
[----:B------:R-:W-:Y:S01]  /*5360*/  PRMT R15, R14, 0x7632, R15 ;  /* 0x000076320e0f7816 */ /* 0x000fe2000000000f */
[----:B------:R-:W-:-:S02]  /*5370*/  IMAD.U32 R10, R10, 0x10000, RZ ;  /* 0x000100000a0a7824 */ /* 0x000fc400078e00ff */
[----:B------:R-:W-:Y:S02]  /*5380*/  IMAD.U32 R17, R11, 0x10000, RZ ;  /* 0x000100000b117824 */ /* 0x000fe400078e00ff */
[----:B------:R-:W-:Y:S01]  /*5390*/  FADD.FTZ R11, R8, R9 ;  /* 0x00000009080b7221 */ /* 0x000fe20000010000 */
[----:B------:R-:W-:Y:S01]  /*53a0*/  SHF.L.U32 R15, R15, 0x10, RZ ;  /* 0x000000100f0f7819 */ /* 0x000fe200000006ff */
[----:B------:R-:W-:Y:S01]  /*53b0*/  FADD.FTZ R14, R10, R17 ;  /* 0x000000110a0e7221 */ /* 0x000fe20000010000 */
[C---:B------:R-:W-:Y:S02]  /*53c0*/  PRMT R9, R50.reuse, 0x7610, R9 ;  /* 0x0000761032097816 */ /* 0x040fe40000000009 */
[----:B------:R-:W-:Y:S01]  /*53d0*/  PRMT R10, R50, 0x7632, R10 ;  /* 0x00007632320a7816 */ /* 0x000fe2000000000a */
[----:B------:R-:W-:Y:S01]  /*53e0*/  FADD.FTZ R8, R16, R15 ;  /* 0x0000000f10087221 */ /* 0x000fe20000010000 */
[----:B------:R-:W-:Y:S01]  /*53f0*/  FADD.FTZ R11, R11, R14 ;  /* 0x0000000e0b0b7221 */ /* 0x000fe20000010000 */
[----:B------:R-:W-:-:S02]  /*5400*/  IMAD.U32 R9, R9, 0x10000, RZ ;  /* 0x0001000009097824 */ /* 0x000fc400078e00ff */
        /* <DEDUP_REMOVED lines=32> */
.L_x_19188:
[----:B------:R-:W-:Y:S05]  /*5610*/  BSYNC B1 ;  /* 0x0000000000017941 */ /* 0x000fea0003800000 */
.L_x_19187:
        /* <DEDUP_REMOVED lines=28> */
[C---:B------:R-:W-:Y:S02]  /*57e0*/  PRMT R42, R0.reuse, 0x7632, R42 ;  /* 0x00007632002a7816 */ /* 0x040fe4000000002a */
        /* <DEDUP_REMOVED lines=11> */
.L_x_19190:
[----:B------:R-:W-:Y:S05]  /*58a0*/  BSYNC B1 ;  /* 0x0000000000017941 */ /* 0x000fea0003800000 */
.L_x_19189:
[----:B------:R-:W-:Y:S01]  /*58b0*/  IMAD.U32 R17, R17, 0x10000, RZ ;  /* 0x0001000011117824 */ /* 0x000fe200078e00ff */
[----:B------:R-:W-:Y:S01]  /*58c0*/  HFMA2.MMA.BF16_V2 R27, R4, R27, -RZ ;  /* 0x0000001b041b7235 */ /* 0x000fe200003000ff */
[----:B------:R-:W-:Y:S01]  /*58d0*/  IMAD.U32 R16, R16, 0x10000, RZ ;  /* 0x0001000010107824 */ /* 0x000fe200078e00ff */
[----:B------:R-:W-:Y:S01]  /*58e0*/  SHF.L.U32 R14, R14, 0x10, RZ ;  /* 0x000000100e0e7819 */ /* 0x000fe200000006ff */
[----:B------:R-:W-:Y:S01]  /*58f0*/  IMAD.U32 R41, R11, 0x10000, RZ ;  /* 0x000100000b297824 */ /* 0x000fe200078e00ff */
[----:B------:R-:W-:Y:S01]  /*5900*/  HFMA2.MMA.BF16_V2 R40, R7, R40, -RZ ;  /* 0x0000002807287235 */ /* 0x000fe200003000ff */
[--C-:B------:R-:W-:Y:S01]  /*5910*/  FADD.FTZ R11, R17, R16.reuse ;  /* 0x00000010110b7221 */ /* 0x100fe20000010000 */
[----:B------:R-:W-:Y:S02]  /*5920*/  HMUL2.BF16_V2 R17, R5, R26 ;  /* 0x0000001a05117232 */ /* 0x000fe40000200000 */
        /* <DEDUP_REMOVED lines=9> */
[----:B------:R-:W-:Y:S01]  /*59c0*/  SHF.L.U32 R17, R17, 0x10, RZ ;  /* 0x0000001011117819 */ /* 0x000fe200000006ff */
[----:B------:R-:W-:-:S02]  /*59d0*/  IMAD.U32 R26, R26, 0x10000, RZ ;  /* 0x000100001a1a7824 */ /* 0x000fc400078e00ff */
[----:B------:R-:W-:Y:S01]  /*59e0*/  FADD.FTZ R11, R11, R14 ;  /* 0x0000000e0b0b7221 */ /* 0x000fe20000010000 */
[----:B------:R-:W-:Y:S01]  /*59f0*/  IMAD.U32 R15, R15, 0x10000, RZ ;  /* 0x000100000f0f7824 */ /* 0x000fe200078e00ff */
[----:B------:R-:W-:Y:S01]  /*5a00*/  BSSY B1, `(.L_x_19191) ;  /* 0x0000039000017945 */ /* 0x000fe20003800000 */
[----:B------:R-:W-:Y:S01]  /*5a10*/  FADD.FTZ R41, R17, R26 ;  /* 0x0000001a11297221 */ /* 0x000fe20000010000 */
[----:B------:R-:W-:Y:S01]  /*5a20*/  HFMA2.MMA.BF16_V2 R26, R7, R39, -RZ ;  /* 0x00000027071a7235 */ /* 0x000fe200003000ff */
[----:B------:R-:W-:Y:S01]  /*5a30*/  FADD.FTZ R14, R15, R16 ;  /* 0x000000100f0e7221 */ /* 0x000fe20000010000 */
        /* <DEDUP_REMOVED lines=53> */
.L_x_19192:
[----:B------:R-:W-:Y:S05]  /*5d90*/  BSYNC B1 ;  /* 0x0000000000017941 */ /* 0x000fea0003800000 */
.L_x_19191:
        /* <DEDUP_REMOVED lines=10> */
[----:B------:R-:W-:Y:S01]  /*5e40*/  IMAD.X R19, RZ, RZ, R19, P1 ;  /* 0x000000ffff137224 */ /* 0x000fe200008e0613 */
        /* <DEDUP_REMOVED lines=8> */
[----:B------:R-:W-:Y:S01]  /*5ed0*/  SHF.L.U32 R8, R8, 0x10, RZ ;  /* 0x0000001008087819 */ /* 0x000fe200000006ff */
[----:B------:R-:W-:Y:S01]  /*5ee0*/  FADD.FTZ R10, R10, R11 ;  /* 0x0000000b0a0a7221 */ /* 0x000fe20000010000 */
[----:B------:R-:W-:Y:S01]  /*5ef0*/  FADD.FTZ R5, R5, R6 ;  /* 0x0000000605057221 */ /* 0x000fe20000010000 */
[----:B------:R-:W-:Y:S01]  /*5f00*/  ISETP.GE.AND P0, PT, R36, R25, PT ;  /* 0x000000192400720c */ /* 0x000fe20003f06270 */
[----:B------:R-:W-:-:S02]  /*5f10*/  IMAD.U32 R9, R9, 0x10000, RZ ;  /* 0x0001000009097824 */ /* 0x000fc400078e00ff */
[----:B------:R-:W-:Y:S01]  /*5f20*/  FADD.FTZ R8, R7, R8 ;  /* 0x0000000807087221 */ /* 0x000fe20000010000 */
[----:B------:R-:W-:Y:S02]  /*5f30*/  IMAD.U32 R0, R0, 0x10000, RZ ;  /* 0x0001000000007824 */ /* 0x000fe400078e00ff */
[----:B------:R-:W-:Y:S01]  /*5f40*/  FADD.FTZ R5, R10, R5 ;  /* 0x000000050a057221 */ /* 0x000fe20000010000 */
[----:B------:R-:W-:Y:S01]  /*5f50*/  IADD3 R31, R31, 0x40, RZ ;  /* 0x000000401f1f7810 */ /* 0x000fe20007ffe0ff */
[----:B------:R-:W-:Y:S02]  /*5f60*/  FADD.FTZ R0, R9, R0 ;  /* 0x0000000009007221 */ /* 0x000fe40000010000 */
[----:B------:R-:W-:-:S04]  /*5f70*/  FADD.FTZ R5, R5, R8 ;  /* 0x0000000805057221 */ /* 0x000fc80000010000 */
[----:B------:R-:W-:-:S04]  /*5f80*/  FADD.FTZ R5, R5, R0 ;  /* 0x0000000005057221 */ /* 0x000fc80000010000 */
[----:B------:R-:W-:Y:S01]  /*5f90*/  FADD.FTZ R24, R5, R24 ;  /* 0x0000001805187221 */ /* 0x000fe20000010000 */
[----:B------:R-:W-:Y:S06]  /*5fa0*/  @!P0 BRA `(.L_x_19193) ;  /* 0xffffffec00908947 */ /* 0x000fec000383ffff */
.L_x_19184:
[----:B------:R-:W-:Y:S05]  /*5fb0*/  BSYNC B0 ;  /* 0x0000000000007941 */ /* 0x000fea0003800000 */
.L_x_19183:
[----:B------:R-:W1:Y:S01]  /*5fc0*/  S2UR UR5, SR_CgaCtaId ;  /* 0x00000000000579c3 */ /* 0x000e620000008800 */
[----:B------:R-:W2:Y:S01]  /*5fd0*/  SHFL.BFLY PT, R0, R21, 0x1, 0x1f ;  /* 0x0c201f0015007f89 */ /* 0x000ea200000e0000 */
[C---:B------:R-:W-:Y:S01]  /*5fe0*/  LOP3.LUT R6, R3.reuse, 0x1, RZ, 0xc0, !PT ;  /* 0x0000000103067812 */ /* 0x040fe200078ec0ff */
[----:B------:R-:W-:Y:S01]  /*5ff0*/  UMOV UR4, 0x400 ;  /* 0x0000040000047882 */ /* 0x000fe20000000000 */
[----:B------:R-:W-:Y:S01]  /*6000*/  LEA.HI R9, R3, R3, RZ, 0x1 ;  /* 0x0000000303097211 */ /* 0x000fe200078f08ff */
[----:B------:R-:W3:Y:S01]  /*6010*/  SHFL.BFLY PT, R5, R22, 0x1, 0x1f ;  /* 0x0c201f0016057f89 */ /* 0x000ee200000e0000 */
[----:B------:R-:W-:Y:S01]  /*6020*/  ISETP.NE.AND P2, PT, R6, RZ, PT ;  /* 0x000000ff0600720c */ /* 0x000fe20003f45270 */
[----:B------:R-:W-:Y:S01]  /*6030*/  UIADD3 UR4, UR4, 0xa0, URZ ;  /* 0x000000a004047890 */ /* 0x000fe2000fffe03f */
[----:B------:R-:W-:Y:S01]  /*6040*/  LOP3.LUT R6, R2, 0xffffffc0, RZ, 0xc0, !PT ;  /* 0xffffffc002067812 */ /* 0x000fe200078ec0ff */
[----:B------:R-:W4:Y:S01]  /*6050*/  SHFL.BFLY PT, R4, R23, 0x1, 0x1f ;  /* 0x0c201f0017047f89 */ /* 0x000f2200000e0000 */
[----:B------:R-:W-:Y:S01]  /*6060*/  SHF.R.S32.HI R9, RZ, 0x1, R9 ;  /* 0x00000001ff097819 */ /* 0x000fe20000011409 */
[----:B------:R-:W-:Y:S01]  /*6070*/  BSSY B0, `(.L_x_19194) ;  /* 0x000002d000007945 */ /* 0x000fe20003800000 */
[----:B------:R-:W-:Y:S01]  /*6080*/  ISETP.NE.OR P1, PT, R6, 0x40, P2 ;  /* 0x000000400600780c */ /* 0x000fe20001725670 */
[----:B------:R-:W0:Y:S01]  /*6090*/  SHFL.BFLY PT, R7, R24, 0x1, 0x1f ;  /* 0x0c201f0018077f89 */ /* 0x000e2200000e0000 */
[----:B------:R-:W-:Y:S01]  /*60a0*/  ISETP.GT.OR P0, PT, R2, 0x3f, P2 ;  /* 0x0000003f0200780c */ /* 0x000fe20001704670 */
[----:B------:R-:W-:Y:S01]  /*60b0*/  IMAD R18, R18, 0x40, R9 ;  /* 0x0000004012127824 */ /* 0x000fe200078e0209 */
[----:B------:R-:W-:Y:S01]  /*60c0*/  LOP3.LUT R8, R2, 0xffffffe0, RZ, 0xc0, !PT ;  /* 0xffffffe002087812 */ /* 0x000fe200078ec0ff */
[----:B------:R-:W-:Y:S03]  /*60d0*/  BAR.SYNC.DEFER_BLOCKING 0x0 ;  /* 0x0000000000007b1d */ /* 0x000fe60000010000 */
[----:B------:R-:W-:Y:S01]  /*60e0*/  ISETP.NE.OR P4, PT, R8, 0x20, P2 ;  /* 0x000000200800780c */ /* 0x000fe20001785670 */
[----:B------:R-:W-:Y:S01]  /*60f0*/  VIADD R8, R2, 0x1f ;  /* 0x0000001f02087836 */ /* 0x000fe20000000000 */
[----:B-1----:R-:W-:Y:S01]  /*6100*/  ULEA UR4, UR5, UR4, 0x18 ;  /* 0x0000000405047291 */ /* 0x002fe2000f8ec03f */
[----:B--2---:R-:W-:-:S03]  /*6110*/  FADD.FTZ R0, R0, R21 ;  /* 0x0000001500007221 */ /* 0x004fc60000010000 */
[----:B------:R-:W-:Y:S01]  /*6120*/  ISETP.GT.U32.AND P3, PT, R8, 0x3e, PT ;  /* 0x0000003e0800780c */ /* 0x000fe20003f64070 */
[----:B---3--:R-:W-:Y:S01]  /*6130*/  FADD.FTZ R5, R5, R22 ;  /* 0x0000001605057221 */ /* 0x008fe20000010000 */
[----:B------:R-:W-:Y:S01]  /*6140*/  LEA R18, R18, UR4, 0x2 ;  /* 0x0000000412127c11 */ /* 0x000fe2000f8e10ff */
[----:B----4-:R-:W-:Y:S01]  /*6150*/  FADD.FTZ R23, R4, R23 ;  /* 0x0000001704177221 */ /* 0x010fe20000010000 */
[----:B0-----:R-:W-:-:S03]  /*6160*/  FADD.FTZ R24, R7, R24 ;  /* 0x0000001807187221 */ /* 0x001fc60000010000 */
        /* <DEDUP_REMOVED lines=29> */
.L_x_19195:
[----:B------:R-:W-:Y:S05]  /*6340*/  BSYNC B0 ;  /* 0x0000000000007941 */ /* 0x000fea0003800000 */
.L_x_19194:
        /* <DEDUP_REMOVED lines=23> */
[C---:B------:R-:W-:Y:S01]  /*64c0*/  LEA.HI.X.SX32 R8, R9.reuse, UR7, 0x1, P0 ;  /* 0x0000000709087c11 */ /* 0x040fe200080f0eff */
[----:B------:R-:W-:Y:S01]  /*64d0*/  VIADD R9, R9, 0x30 ;  /* 0x0000003009097836 */ /* 0x000fe20000000000 */
[C---:B------:R-:W-:Y:S02]  /*64e0*/  LEA R2, P0, R3.reuse, UR8, 0x1 ;  /* 0x0000000803027c11 */ /* 0x040fe4000f8008ff */
[----:B------:R-:W-:Y:S02]  /*64f0*/  IADD3 R7, P1, R6, UR4, RZ ;  /* 0x0000000406077c10 */ /* 0x000fe4000ff3e0ff */
[----:B------:R-:W-:-:S02]  /*6500*/  LEA.HI.X R3, R3, UR9, R8, 0x1, P0 ;  /* 0x0000000903037c11 */ /* 0x000fc400080f0c08 */
[C---:B------:R-:W-:Y:S02]  /*6510*/  IADD3 R10, P2, R9.reuse, UR4, RZ ;  /* 0x00000004090a7c10 */ /* 0x040fe4000ff5e0ff */
[C---:B------:R-:W-:Y:S02]  /*6520*/  IADD3 R11, P0, R4.reuse, UR4, RZ ;  /* 0x00000004040b7c10 */ /* 0x040fe4000ff1e0ff */
[----:B------:R-:W-:Y:S02]  /*6530*/  LEA.HI.X.SX32 R9, R9, UR7, 0x1, P2 ;  /* 0x0000000709097c11 */ /* 0x000fe400090f0eff */
[----:B------:R-:W-:Y:S02]  /*6540*/  LEA.HI.X.SX32 R14, R4, UR7, 0x1, P0 ;  /* 0x00000007040e7c11 */ /* 0x000fe400080f0eff */
[----:B------:R-:W-:Y:S02]  /*6550*/  LEA R8, P2, R10, UR8, 0x1 ;  /* 0x000000080a087c11 */ /* 0x000fe4000f8408ff */
[----:B0-----:R-:W-:-:S02]  /*6560*/  F2FP.BF16.F32.PACK_AB R0, R5, R0 ;  /* 0x000000000500723e */ /* 0x001fc400000010ff */
[----:B------:R-:W-:Y:S02]  /*6570*/  LEA.HI.X.SX32 R12, R6, UR7, 0x1, P1 ;  /* 0x00000007060c7c11 */ /* 0x000fe400088f0eff */
[----:B------:R-:W-:Y:S01]  /*6580*/  LEA R4, P0, R11, UR8, 0x1 ;  /* 0x000000080b047c11 */ /* 0x000fe2000f8008ff */
[----:B------:R0:W-:Y:S01]  /*6590*/  STG.E.U16 desc[UR10][R2.64], R0 ;  /* 0x0000000002007986 */ /* 0x0001e2000c10150a */
        /* <DEDUP_REMOVED lines=11> */
.L_x_19154:
        /* <DEDUP_REMOVED lines=8> */
.L_x_19197:
[----:B------:R-:W-:Y:S05]  /*66d0*/  BSYNC B1 ;  /* 0x0000000000017941 */ /* 0x000fea0003800000 */
.L_x_19196:
[----:B------:R-:W-:Y:S01]  /*66e0*/  IMAD.MOV.U32 R12, RZ, RZ, R46 ;  /* 0x000000ffff0c7224 */ /* 0x000fe200078e002e */
[----:B------:R-:W-:Y:S06]  /*66f0*/  BRA `(.L_x_19198) ;  /* 0xffffffb400b47947 */ /* 0x000fec000383ffff */
.L_x_19158:
[----:B------:R-:W-:Y:S01]  /*6700*/  HFMA2.MMA R13, -RZ, RZ, 0, 1.847743988037109375e-06 ;  /* 0x0000001fff0d7435 */ /* 0x000fe200000001ff */
[----:B------:R-:W-:Y:S01]  /*6710*/  BSSY B1, `(.L_x_19199) ;  /* 0x0000007000017945 */ /* 0x000fe20003800000 */
[----:B------:R-:W-:Y:S02]  /*6720*/  IMAD.MOV.U32 R47, RZ, RZ, R19 ;  /* 0x000000ffff2f7224 */ /* 0x000fe400078e0013 */
[----:B------:R-:W-:Y:S02]  /*6730*/  IMAD.MOV.U32 R14, RZ, RZ, 0x1 ;  /* 0x00000001ff0e7424 */ /* 0x000fe400078e00ff */
[----:B------:R-:W-:-:S07]  /*6740*/  IMAD.MOV.U32 R12, RZ, RZ, -0x1 ;  /* 0xffffffffff0c7424 */ /* 0x000fce00078e00ff */
[----:B------:R-:W-:Y:S05]  /*6750*/  WARPSYNC.COLLECTIVE R12, `(.L_x_19200) ;  /* 0x000000000c087348 */ /* 0x000fea0003c00000 */
[----:B------:R0:W1:Y:S02]  /*6760*/  SHFL.BFLY P0, R46, R47, R14, R13 ;  /* 0x0c00000e2f2e7389 */ /* 0x000064000000000d */
[----:B01----:R-:W-:Y:S01]  /*6770*/  ENDCOLLECTIVE ;  /* 0x000000000000791b */ /* 0x003fe20003800000 */
.L_x_19200:
[----:B------:R-:W-:Y:S05]  /*6780*/  BSYNC B1 ;  /* 0x0000000000017941 */ /* 0x000fea0003800000 */
.L_x_19199:
[----:B------:R-:W-:Y:S01]  /*6790*/  IMAD.MOV.U32 R12, RZ, RZ, R46 ;  /* 0x000000ffff0c7224 */ /* 0x000fe200078e002e */
[----:B------:R-:W-:Y:S06]  /*67a0*/  BRA `(.L_x_19201) ;  /* 0xffffffc400887947 */ /* 0x000fec000383ffff */
.L_x_19162:
[----:B------:R-:W-:Y:S01]  /*67b0*/  BSSY B0, `(.L_x_19202) ;  /* 0x0000008000007945 */ /* 0x000fe20003800000 */
[----:B------:R-:W-:Y:S01]  /*67c0*/  IMAD.MOV.U32 R47, RZ, RZ, R32 ;  /* 0x000000ffff2f7224 */ /* 0x000fe200078e0020 */
[----:B------:R-:W-:Y:S01]  /*67d0*/  MOV R13, 0x1f ;  /* 0x0000001f000d7802 */ /* 0x000fe20000000f00 */
[----:B------:R-:W-:Y:S02]  /*67e0*/  IMAD.MOV.U32 R14, RZ, RZ, 0x10 ;  /* 0x00000010ff0e7424 */ /* 0x000fe400078e00ff */
[----:B------:R-:W-:-:S07]  /*67f0*/  IMAD.MOV.U32 R12, RZ, RZ, -0x1 ;  /* 0xffffffffff0c7424 */ /* 0x000fce00078e00ff */
[----:B0----5:R-:W-:Y:S05]  /*6800*/  WARPSYNC.COLLECTIVE R12, `(.L_x_19203) ;  /* 0x000000000c087348 */ /* 0x021fea0003c00000 */
[----:B------:R1:W2:Y:S02]  /*6810*/  SHFL.BFLY P0, R46, R47, R14, R13 ;  /* 0x0c00000e2f2e7389 */ /* 0x0002a4000000000d */
[----:B012--5:R-:W-:Y:S01]  /*6820*/  ENDCOLLECTIVE ;  /* 0x000000000000791b */ /* 0x027fe20003800000 */
.L_x_19203:
[----:B------:R-:W-:Y:S05]  /*6830*/  BSYNC B0 ;  /* 0x0000000000007941 */ /* 0x000fea0003800000 */
.L_x_19202:
        /* <DEDUP_REMOVED lines=9> */
.L_x_19204:
[----:B------:R-:W-:Y:S02]  /*68d0*/  IMAD.MOV.U32 R14, RZ, RZ, 0x4 ;  /* 0x00000004ff0e7424 */ /* 0x000fe400078e00ff */
[----:B------:R-:W-:-:S05]  /*68e0*/  IMAD.MOV.U32 R4, RZ, RZ, R46 ;  /* 0x000000ffff047224 */ /* 0x000fca00078e002e */
[----:B------:R-:W-:-:S05]  /*68f0*/  FMNMX.FTZ R4, R5, R4, !PT ;  /* 0x0000000405047209 */ /* 0x000fca0007810000 */
[----:B------:R-:W-:-:S07]  /*6900*/  IMAD.MOV.U32 R47, RZ, RZ, R4 ;  /* 0x000000ffff2f7224 */ /* 0x000fce00078e0004 */
[----:B------:R-:W-:Y:S05]  /*6910*/  WARPSYNC.COLLECTIVE R12, `(.L_x_19205) ;  /* 0x000000000c087348 */ /* 0x000fea0003c00000 */
[----:B------:R0:W1:Y:S02]  /*6920*/  SHFL.BFLY P0, R46, R47, R14, R13 ;  /* 0x0c00000e2f2e7389 */ /* 0x000064000000000d */
[----:B01----:R-:W-:Y:S01]  /*6930*/  ENDCOLLECTIVE ;  /* 0x000000000000791b */ /* 0x003fe20003800000 */
.L_x_19205:
[----:B------:R-:W-:Y:S01]  /*6940*/  IMAD.MOV.U32 R14, RZ, RZ, 0x2 ;  /* 0x00000002ff0e7424 */ /* 0x000fe200078e00ff */
[----:B------:R-:W-:-:S04]  /*6950*/  MOV R7, R46 ;  /* 0x0000002e00077202 */ /* 0x000fc80000000f00 */
[----:B------:R-:W-:-:S05]  /*6960*/  FMNMX.FTZ R7, R4, R7, !PT ;  /* 0x0000000704077209 */ /* 0x000fca0007810000 */
[----:B------:R-:W-:-:S07]  /*6970*/  IMAD.MOV.U32 R47, RZ, RZ, R7 ;  /* 0x000000ffff2f7224 */ /* 0x000fce00078e0007 */
[----:B------:R-:W-:Y:S05]  /*6980*/  WARPSYNC.COLLECTIVE R12, `(.L_x_19206) ;  /* 0x000000000c087348 */ /* 0x000fea0003c00000 */
[----:B------:R0:W1:Y:S02]  /*6990*/  SHFL.BFLY P0, R46, R47, R14, R13 ;  /* 0x0c00000e2f2e7389 */ /* 0x000064000000000d */
[----:B01----:R-:W-:Y:S01]  /*69a0*/  ENDCOLLECTIVE ;  /* 0x000000000000791b */ /* 0x003fe20003800000 */
.L_x_19206:
[----:B------:R-:W-:Y:S01]  /*69b0*/  IMAD.MOV.U32 R6, RZ, RZ, R46 ;  /* 0x000000ffff067224 */ /* 0x000fe200078e002e */
[----:B------:R-:W-:Y:S06]  /*69c0*/  BRA `(.L_x_19207) ;  /* 0xffffffc4008c7947 */ /* 0x000fec000383ffff */
.L_x_19208:
        /* <DEDUP_REMOVED lines=11> */
.L_x_28375:


//--------------------- .text._ZN4vllm25paged_attention_v1_kernelI13__nv_bfloat16S1_Li32ELi16ELi128ELNS_18Fp8KVCacheDataTypeE0ELb0EEEvPT_PKS3_PKT0_S9_ifPKiSB_iPKfiiiSD_SD_iiiii --------------------------
	.section	.text._ZN4vllm25paged_attention_v1_kernelI13__nv_bfloat16S1_Li32ELi16ELi128ELNS_18Fp8KVCacheDataTypeE0ELb0EEEvPT_PKS3_PKT0_S9_ifPKiSB_iPKfiiiSD_SD_iiiii,"ax",@progbits
	.align	128
        .global         _ZN4vllm25paged_attention_v1_kernelI13__nv_bfloat16S1_Li32ELi16ELi128ELNS_18Fp8KVCacheDataTypeE0ELb0EEEvPT_PKS3_PKT0_S9_ifPKiSB_iPKfiiiSD_SD_iiiii
        .type           _ZN4vllm25paged_attention_v1_kernelI13__nv_bfloat16S1_Li32ELi16ELi128ELNS_18Fp8KVCacheDataTypeE0ELb0EEEvPT_PKS3_PKT0_S9_ifPKiSB_iPKfiiiSD_SD_iiiii,@function
        .size           _ZN4vllm25paged_attention_v1_kernelI13__nv_bfloat16S1_Li32ELi16ELi128ELNS_18Fp8KVCacheDataTypeE0ELb0EEEvPT_PKS3_PKT0_S9_ifPKiSB_iPKfiiiSD_SD_iiiii,(.L_x_28376 - _ZN4vllm25paged_attention_v1_kernelI13__nv_bfloat16S1_Li32ELi16ELi128ELNS_18Fp8KVCacheDataTypeE0ELb0EEEvPT_PKS3_PKT0_S9_ifPKiSB_iPKfiiiSD_SD_iiiii)
        .other          _ZN4vllm25paged_attention_v1_kernelI13__nv_bfloat16S1_Li32ELi16ELi128ELNS_18Fp8KVCacheDataTypeE0ELb0EEEvPT_PKS3_PKT0_S9_ifPKiSB_iPKfiiiSD_SD_iiiii,@"STO_CUDA_ENTRY STV_DEFAULT"
_ZN4vllm25paged_attention_v1_kernelI13__nv_bfloat16S1_Li32ELi16ELi128ELNS_18Fp8KVCacheDataTypeE0ELb0EEEvPT_PKS3_PKT0_S9_ifPKiSB_iPKfiiiSD_SD_iiiii:
.text._ZN4vllm25paged_attention_v1_kernelI13__nv_bfloat16S1_Li32ELi16ELi128ELNS_18Fp8KVCacheDataTypeE0ELb0EEEvPT_PKS3_PKT0_S9_ifPKiSB_iPKfiiiSD_SD_iiiii:
        /* <DEDUP_REMOVED lines=50> */
[----:B------:R-:W-:Y:S01]  /*0320*/  IMAD.HI.U32 R3, R3, R7, R2 ;  /* 0x0000000703037227 */ /* 0x000fe200078e0002 */
[----:B------:R-:W-:-:S03]  /*0330*/  MOV R7, R9 ;  /* 0x0000000900077202 */ /* 0x000fc60000000f00 */
        /* <DEDUP_REMOVED lines=12> */
[C---:B0-----:R-:W-:Y:S02]  /*0400*/  ISETP.GT.AND P0, PT, R2.reuse, 0x7, PT ;  /* 0x000000070200780c */ /* 0x041fe40003f04270 */
[-C--:B------:R-:W-:Y:S02]  /*0410*/  LEA.HI R4, R2, R2.reuse, RZ, 0x1 ;  /* 0x0000000202047211 */ /* 0x080fe400078f08ff */
[----:B------:R-:W-:Y:S02]  /*0420*/  SHF.R.S32.HI R3, RZ, 0x1f, R2 ;  /* 0x0000001fff037819 */ /* 0x000fe40000011402 */
[----:B------:R-:W-:Y:S01]  /*0430*/  LOP3.LUT R7, R4, 0xfffffffe, RZ, 0xc0, !PT ;  /* 0xfffffffe04077812 */ /* 0x000fe200078ec0ff */
[----:B------:R-:W-:Y:S01]  /*0440*/  BSSY B0, `(.L_x_19209) ;  /* 0x000005b000007945 */ /* 0x000fe20003800000 */
[----:B------:R-:W-:Y:S01]  /*0450*/  LEA.HI R37, R3, R2, RZ, 0x5 ;  /* 0x0000000203257211 */ /* 0x000fe200078f28ff */
[----:B------:R-:W-:Y:S01]  /*0460*/  @!P2 IMAD.MOV R24, RZ, RZ, -R24 ;  /* 0x000000ffff18a224 */ /* 0x000fe200078e0a18 */
[----:B------:R-:W-:Y:S01]  /*0470*/  SHF.R.S32.HI R3, RZ, 0x1, R4 ;  /* 0x00000001ff037819 */ /* 0x000fe20000011404 */
[----:B------:R-:W-:Y:S01]  /*0480*/  IMAD.IADD R28, R2, 0x1, -R7 ;  /* 0x00000001021c7824 */ /* 0x000fe200078e0a07 */
[----:B------:R-:W-:-:S02]  /*0490*/  @!P1 LOP3.LUT R24, RZ, R8, RZ, 0x33, !PT ;  /* 0x00000008ff189212 */ /* 0x000fc400078e33ff */
[----:B------:R-:W-:Y:S01]  /*04a0*/  SHF.R.S32.HI R37, RZ, 0x5, R37 ;  /* 0x00000005ff257819 */ /* 0x000fe20000011425 */
[----:B----4-:R-:W-:-:S05]  /*04b0*/  VIADD R6, R26, 0xf ;  /* 0x0000000f1a067836 */ /* 0x010fca0000000000 */
        /* <DEDUP_REMOVED lines=32> */
[----:B------:R-:W-:Y:S02]  /*06c0*/  IADD3 R11, R6, 0x4, R9 ;  /* 0x00000004060b7810 */ /* 0x000fe40007ffe009 */
[----:B------:R-:W-:-:S07]  /*06d0*/  MOV R9, R7 ;  /* 0x0000000700097202 */ /* 0x000fce0000000f00 */
.L_x_19213:
        /* <DEDUP_REMOVED lines=11> */
[----:B0-----:R-:W-:-:S05]  /*0790*/  IADD3 R11, R11, 0x200, RZ ;  /* 0x000002000b0b7810 */ /* 0x001fca0007ffe0ff */
[----:B------:R-:W-:Y:S05]  /*07a0*/  @P1 BRA `(.L_x_19213) ;  /* 0xfffffffc00cc1947 */ /* 0x000fea000383ffff */
.L_x_19212:
[----:B------:R-:W-:Y:S05]  /*07b0*/  BSYNC B1 ;  /* 0x0000000000017941 */ /* 0x000fea0003800000 */
.L_x_19211:
[----:B------:R-:W-:Y:S05]  /*07c0*/  @!P0 BRA `(.L_x_19210) ;  /* 0x0000000000888947 */ /* 0x000fea0003800000 */
[----:B------:R-:W0:Y:S01]  /*07d0*/  S2UR UR5, SR_CgaCtaId ;  /* 0x00000000000579c3 */ /* 0x000e220000008800 */
[----:B------:R-:W-:Y:S01]  /*07e0*/  UMOV UR4, 0x400 ;  /* 0x0000040000047882 */ /* 0x000fe20000000000 */
[----:B------:R-:W-:Y:S01]  /*07f0*/  IADD3 R8, P0, R5, R8, RZ ;  /* 0x0000000805087210 */ /* 0x000fe20007f1e0ff */
[----:B------:R-:W-:-:S04]  /*0800*/  IMAD.SHL.U32 R5, R10, 0x8, RZ ;  /* 0x000000080a057824 */ /* 0x000fc800078e00ff */
[----:B------:R-:W-:Y:S01]  /*0810*/  IMAD.X R13, R13, 0x1, R16, P0 ;  /* 0x000000010d0d7824 */ /* 0x000fe200000e0610 */
[----:B------:R-:W1:Y:S01]  /*0820*/  LDC.64 R18, c[0x0][0x218] ;  /* 0x00008600ff127b82 */ /* 0x000e620000000a00 */
[----:B0-----:R-:W-:-:S06]  /*0830*/  ULEA UR4, UR5, UR4, 0x18 ;  /* 0x0000000405047291 */ /* 0x001fcc000f8ec03f */
[----:B------:R-:W-:Y:S02]  /*0840*/  LEA R6, R28, UR4, 0x5 ;  /* 0x000000041c067c11 */ /* 0x000fe4000f8e28ff */
[----:B-1----:R-:W-:Y:S02]  /*0850*/  LEA R18, P0, R8, R18, 0x1 ;  /* 0x0000001208127211 */ /* 0x002fe400078008ff */
[----:B------:R-:W-:Y:S02]  /*0860*/  IADD3 R9, R6, 0x400, R5 ;  /* 0x0000040006097810 */ /* 0x000fe40007ffe005 */
[----:B------:R-:W-:Y:S01]  /*0870*/  LEA.HI.X R19, R8, R19, R13, 0x1, P0 ;  /* 0x0000001308137211 */ /* 0x000fe200000f0c0d */
[----:B------:R-:W-:Y:S01]  /*0880*/  VIADD R8, R10, 0xffffff00 ;  /* 0xffffff000a087836 */ /* 0x000fe20000000000 */
[----:B------:R-:W-:-:S07]  /*0890*/  LEA R5, R28, R5, 0x2 ;  /* 0x000000051c057211 */ /* 0x000fce00078e10ff */
.L_x_19214:
        /* <DEDUP_REMOVED lines=21> */
.L_x_19210:
[----:B------:R-:W-:Y:S05]  /*09f0*/  BSYNC B0 ;  /* 0x0000000000007941 */ /* 0x000fea0003800000 */
.L_x_19209:
[----:B------:R-:W-:Y:S01]  /*0a00*/  ISETP.GE.AND P0, PT, R37, R4, PT ;  /* 0x000000042500720c */ /* 0x000fe20003f06270 */
[----:B------:R-:W-:Y:S01]  /*0a10*/  ULDC UR4, c[0x0][0x248] ;  /* 0x0000920000047ab9 */ /* 0x000fe20000000800 */
[----:B------:R-:W-:Y:S01]  /*0a20*/  ULDC UR13, c[0x0][0x25c] ;  /* 0x00009700000d7ab9 */ /* 0x000fe20000000800 */
[----:B------:R-:W-:Y:S01]  /*0a30*/  IMAD R31, R31, UR4, RZ ;  /* 0x000000041f1f7c24 */ /* 0x000fe2000f8e02ff */
[----:B------:R-:W-:Y:S01]  /*0a40*/  ULDC UR14, c[0x0][0x25c] ;  /* 0x00009700000e7ab9 */ /* 0x000fe20000000800 */
        /* <DEDUP_REMOVED lines=9> */
[----:B------:R-:W-:Y:S01]  /*0ae0*/  SHF.R.S32.HI R6, RZ, 0x1f, R3 ;  /* 0x0000001fff067819 */ /* 0x000fe20000011403 */
[C---:B------:R-:W-:Y:S01]  /*0af0*/  VIADD R5, R28.reuse, 0x2 ;  /* 0x000000021c057836 */ /* 0x040fe20000000000 */
[----:B------:R-:W0:Y:S01]  /*0b00*/  S2UR UR5, SR_CgaCtaId ;  /* 0x00000000000579c3 */ /* 0x000e220000008800 */
[----:B------:R-:W-:Y:S01]  /*0b10*/  IMAD.SHL.U32 R27, R28, 0x4, RZ ;  /* 0x000000041c1b7824 */ /* 0x000fe200078e00ff */
[----:B------:R-:W-:Y:S01]  /*0b20*/  LEA.HI R6, R6, R3, RZ, 0x4 ;  /* 0x0000000306067211 */ /* 0x000fe200078f20ff */
[C---:B------:R-:W-:Y:S01]  /*0b30*/  VIADD R7, R28.reuse, 0x4 ;  /* 0x000000041c077836 */ /* 0x040fe20000000000 */
[----:B------:R-:W-:Y:S01]  /*0b40*/  SHF.L.U32 R5, R5, 0x2, RZ ;  /* 0x0000000205057819 */ /* 0x000fe200000006ff */
[----:B------:R-:W-:Y:S01]  /*0b50*/  VIADD R9, R28, 0x6 ;  /* 0x000000061c097836 */ /* 0x000fe20000000000 */
[----:B------:R-:W-:Y:S01]  /*0b60*/  LOP3.LUT R6, R6, 0xfffffff0, RZ, 0xc0, !PT ;  /* 0xfffffff006067812 */ /* 0x000fe200078ec0ff */
[----:B------:R-:W-:Y:S01]  /*0b70*/  IMAD.SHL.U32 R23, R7, 0x4, RZ ;  /* 0x0000000407177824 */ /* 0x000fe200078e00ff */
[----:B------:R-:W-:Y:S01]  /*0b80*/  SHF.R.S32.HI R8, RZ, 0x1f, R5 ;  /* 0x0000001fff087819 */ /* 0x000fe20000011405 */
[----:B------:R-:W-:Y:S01]  /*0b90*/  ULDC UR4, c[0x0][0x260] ;  /* 0x0000980000047ab9 */ /* 0x000fe20000000800 */
[----:B------:R-:W-:Y:S01]  /*0ba0*/  IADD3 R3, R3, -R6, RZ ;  /* 0x8000000603037210 */ /* 0x000fe20007ffe0ff */
[----:B------:R-:W1:Y:S01]  /*0bb0*/  LDC R20, c[0x0][0x25c] ;  /* 0x00009700ff147b82 */ /* 0x000e620000000800 */
[----:B------:R-:W-:Y:S01]  /*0bc0*/  SHF.R.S32.HI R6, RZ, 0x1f, R27 ;  /* 0x0000001fff067819 */ /* 0x000fe2000001141b */
[----:B------:R-:W-:Y:S01]  /*0bd0*/  IMAD.SHL.U32 R21, R9, 0x4, RZ ;  /* 0x0000000409157824 */ /* 0x000fe200078e00ff */
[----:B------:R-:W-:-:S02]  /*0be0*/  SHF.R.S32.HI R10, RZ, 0x1f, R23 ;  /* 0x0000001fff0a7819 */ /* 0x000fc40000011417 */
[----:B------:R-:W-:Y:S02]  /*0bf0*/  LEA.HI R6, R6, R27, RZ, 0x3 ;  /* 0x0000001b06067211 */ /* 0x000fe400078f18ff */
[----:B------:R-:W-:Y:S02]  /*0c00*/  LEA.HI R8, R8, R5, RZ, 0x3 ;  /* 0x0000000508087211 */ /* 0x000fe400078f18ff */
[----:B------:R-:W-:Y:S02]  /*0c10*/  LOP3.LUT R6, R6, 0xfffffff8, RZ, 0xc0, !PT ;  /* 0xfffffff806067812 */ /* 0x000fe400078ec0ff */
[----:B------:R-:W-:Y:S02]  /*0c20*/  LEA.HI R10, R10, R23, RZ, 0x3 ;  /* 0x000000170a0a7211 */ /* 0x000fe400078f18ff */
[----:B------:R-:W-:Y:S01]  /*0c30*/  LOP3.LUT R8, R8, 0xfffffff8, RZ, 0xc0, !PT ;  /* 0xfffffff808087812 */ /* 0x000fe200078ec0ff */
[----:B------:R-:W-:Y:S01]  /*0c40*/  IMAD.IADD R27, R27, 0x1, -R6 ;  /* 0x000000011b1b7824 */ /* 0x000fe200078e0a06 */
[----:B------:R-:W-:Y:S01]  /*0c50*/  LOP3.LUT R10, R10, 0xfffffff8, RZ, 0xc0, !PT ;  /* 0xfffffff80a0a7812 */ /* 0x000fe200078ec0ff */
[----:B------:R-:W-:Y:S01]  /*0c60*/  IMAD.SHL.U32 R6, R3, 0x8, RZ ;  /* 0x0000000803067824 */ /* 0x000fe200078e00ff */
[----:B------:R-:W-:Y:S01]  /*0c70*/  IADD3 R25, R5, -R8, RZ ;  /* 0x8000000805197210 */ /* 0x000fe20007ffe0ff */
[----:B------:R-:W-:Y:S01]  /*0c80*/  IMAD R5, R24, UR4, RZ ;  /* 0x0000000418057c24 */ /* 0x000fe2000f8e02ff */
[----:B------:R-:W-:Y:S01]  /*0c90*/  LEA.HI R7, R7, R7, RZ, 0x1 ;  /* 0x0000000707077211 */ /* 0x000fe200078f08ff */
[----:B------:R-:W-:Y:S01]  /*0ca0*/  IMAD.IADD R23, R23, 0x1, -R10 ;  /* 0x0000000117177824 */ /* 0x000fe200078e0a0a */
[----:B------:R-:W-:Y:S01]  /*0cb0*/  SHF.R.S32.HI R10, RZ, 0x1f, R6 ;  /* 0x0000001fff0a7819 */ /* 0x000fe20000011406 */
[----:B------:R-:W-:Y:S01]  /*0cc0*/  UMOV UR4, 0x400 ;  /* 0x0000040000047882 */ /* 0x000fe20000000000 */
[----:B------:R-:W-:Y:S01]  /*0cd0*/  IADD3 R6, P0, R5, R6, RZ ;  /* 0x0000000605067210 */ /* 0x000fe20007f1e0ff */
[----:B0-----:R-:W-:Y:S01]  /*0ce0*/  ULEA UR6, UR5, UR4, 0x18 ;  /* 0x0000000405067291 */ /* 0x001fe2000f8ec03f */
[----:B------:R-:W-:-:S02]  /*0cf0*/  SHF.R.S32.HI R12, RZ, 0x1f, R21 ;  /* 0x0000001fff0c7819 */ /* 0x000fc40000011415 */
[----:B------:R-:W-:Y:S02]  /*0d00*/  SHF.L.U32 R8, R7, 0x6, RZ ;  /* 0x0000000607087819 */ /* 0x000fe400000006ff */
[----:B------:R-:W-:Y:S02]  /*0d10*/  LEA.HI.X.SX32 R7, R5, R10, 0x1, P0 ;  /* 0x0000000a05077211 */ /* 0x000fe400000f0eff */
[----:B-----5:R-:W-:Y:S02]  /*0d20*/  FSETP.NEU.FTZ.AND P0, PT, R0, RZ, PT ;  /* 0x000000ff0000720b */ /* 0x020fe40003f1d000 */
[----:B------:R-:W-:Y:S02]  /*0d30*/  LEA.HI R12, R12, R21, RZ, 0x3 ;  /* 0x000000150c0c7211 */ /* 0x000fe400078f18ff */
[----:B------:R-:W-:Y:S02]  /*0d40*/  LEA.HI R9, R9, R9, RZ, 0x1 ;  /* 0x0000000909097211 */ /* 0x000fe400078f08ff */
[----:B------:R-:W-:-:S02]  /*0d50*/  LOP3.LUT R12, R12, 0xfffffff8, RZ, 0xc0, !PT ;  /* 0xfffffff80c0c7812 */ /* 0x000fc400078ec0ff */
[----:B------:R-:W-:Y:S01]  /*0d60*/  LOP3.LUT R8, R8, 0xffffff80, RZ, 0xc0, !PT ;  /* 0xffffff8008087812 */ /* 0x000fe200078ec0ff */
[----:B------:R-:W-:Y:S01]  /*0d70*/  IMAD.SHL.U32 R9, R9, 0x40, RZ ;  /* 0x0000004009097824 */ /* 0x000fe200078e00ff */
[----:B------:R-:W-:Y:S01]  /*0d80*/  LEA R19, R28, UR6, 0x5 ;  /* 0x000000061c137c11 */ /* 0x000fe2000f8e28ff */
[----:B------:R-:W-:Y:S01]  /*0d90*/  IMAD.IADD R21, R21, 0x1, -R12 ;  /* 0x0000000115157824 */ /* 0x000fe200078e0a0c */
[----:B-1----:R-:W-:Y:S02]  /*0da0*/  SHF.R.S32.HI R20, RZ, 0x1f, R20 ;  /* 0x0000001fff147819 */ /* 0x002fe40000011414 */
[----:B------:R-:W-:Y:S02]  /*0db0*/  LOP3.LUT R9, R9, 0xffffff80, RZ, 0xc0, !PT ;  /* 0xffffff8009097812 */ /* 0x000fe400078ec0ff */
        /* <DEDUP_REMOVED lines=15> */
.L_x_19221:
[----:B------:R-:W-:Y:S01]  /*0eb0*/  IMAD.MOV.U32 R9, RZ, RZ, R35 ;  /* 0x000000ffff097224 */ /* 0x000fe200078e0023 */
[----:B------:R-:W-:-:S05]  /*0ec0*/  MOV R8, R30 ;  /* 0x0000001e00087202 */ /* 0x000fca0000000f00 */
[----:B------:R-:W2:Y:S01]  /*0ed0*/  LDG.E.CONSTANT R9, desc[UR10][R8.64] ;  /* 0x0000000a08097981 */ /* 0x000ea2000c1e9900 */
[----:B------:R-:W-:Y:S01]  /*0ee0*/  VIADD R0, R28, 0x2 ;  /* 0x000000021c007836 */ /* 0x000fe20000000000 */
[----:B------:R-:W-:Y:S02]  /*0ef0*/  SHF.R.S32.HI R13, RZ, 0x1f, R25 ;  /* 0x0000001fff0d7819 */ /* 0x000fe40000011419 */
[----:B------:R-:W-:Y:S02]  /*0f00*/  SHF.R.S32.HI R12, RZ, 0x1f, R27 ;  /* 0x0000001fff0c7819 */ /* 0x000fe4000001141b */
[----:B0-----:R-:W-:-:S05]  /*0f10*/  LEA.HI R2, R0, R0, RZ, 0x1 ;  /* 0x0000000000027211 */ /* 0x001fca00078f08ff */
[----:B------:R-:W-:-:S05]  /*0f20*/  IMAD.SHL.U32 R10, R2, 0x40, RZ ;  /* 0x00000040020a7824 */ /* 0x000fca00078e00ff */
[----:B------:R-:W-:-:S04]  /*0f30*/  LOP3.LUT R10, R10, 0xffffff80, RZ, 0xc0, !PT ;  /* 0xffffff800a0a7812 */ /* 0x000fc800078ec0ff */
[----:B------:R-:W-:Y:S02]  /*0f40*/  SHF.R.S32.HI R14, RZ, 0x1f, R10 ;  /* 0x0000001fff0e7819 */ /* 0x000fe4000001140a */
[----:B------:R-:W-:-:S04]  /*0f50*/  IADD3 R15, R28, 0x6, RZ ;  /* 0x000000061c0f7810 */ /* 0x000fc80007ffe0ff */
[----:B------:R-:W-:-:S05]  /*0f60*/  LEA.HI R15, R15, R15, RZ, 0x1 ;  /* 0x0000000f0f0f7211 */ /* 0x000fca00078f08ff */
[----:B------:R-:W-:Y:S01]  /*0f70*/  IMAD.SHL.U32 R15, R15, 0x40, RZ ;  /* 0x000000400f0f7824 */ /* 0x000fe200078e00ff */
[----:B--2---:R-:W-:Y:S01]  /*0f80*/  SHF.R.S32.HI R0, RZ, 0x1f, R9 ;  /* 0x0000001fff007819 */ /* 0x004fe20000011409 */
[----:B------:R-:W-:-:S04]  /*0f90*/  IMAD.WIDE.U32 R2, R9, UR13, R6 ;  /* 0x0000000d09027c25 */ /* 0x000fc8000f8e0006 */
[----:B------:R-:W-:-:S04]  /*0fa0*/  IMAD R0, R0, UR13, RZ ;  /* 0x0000000d00007c24 */ /* 0x000fc8000f8e02ff */
[----:B------:R-:W-:Y:S01]  /*0fb0*/  IMAD R11, R9, R20, R0 ;  /* 0x00000014090b7224 */ /* 0x000fe200078e0200 */
[----:B------:R-:W-:-:S04]  /*0fc0*/  IADD3 R0, P1, P2, R25, R2, R10 ;  /* 0x0000000219007210 */ /* 0x000fc80007a3e00a */
[----:B------:R-:W-:Y:S02]  /*0fd0*/  IADD3 R3, R3, R11, RZ ;  /* 0x0000000b03037210 */ /* 0x000fe40007ffe0ff */
[----:B------:R-:W-:Y:S02]  /*0fe0*/  IADD3 R11, P0, R27, R2, RZ ;  /* 0x000000021b0b7210 */ /* 0x000fe40007f1e0ff */
[----:B------:R-:W-:Y:S02]  /*0ff0*/  IADD3.X R9, R13, R3, R14, P1, P2 ;  /* 0x000000030d097210 */ /* 0x000fe40000fe440e */
[----:B------:R-:W-:Y:S01]  /*1000*/  LEA R8, P2, R0, UR8, 0x1 ;  /* 0x0000000800087c11 */ /* 0x000fe2000f8408ff */
[----:B------:R-:W-:Y:S01]  /*1010*/  IMAD.X R12, R12, 0x1, R3, P0 ;  /* 0x000000010c0c7824 */ /* 0x000fe200000e0603 */
[----:B------:R-:W-:Y:S02]  /*1020*/  LEA R10, P1, R11, UR8, 0x1 ;  /* 0x000000080b0a7c11 */ /* 0x000fe4000f8208ff */
[----:B------:R-:W-:-:S02]  /*1030*/  LEA.HI.X R9, R0, UR9, R9, 0x1, P2 ;  /* 0x0000000900097c11 */ /* 0x000fc400090f0c09 */
[----:B------:R-:W-:-:S03]  /*1040*/  LEA.HI.X R11, R11, UR9, R12, 0x1, P1 ;  /* 0x000000090b0b7c11 */ /* 0x000fc600088f0c0c */
[----:B------:R-:W2:Y:S04]  /*1050*/  LDG.E.CONSTANT R14, desc[UR10][R8.64] ;  /* 0x0000000a080e7981 */ /* 0x000ea8000c1e9900 */
[----:B------:R-:W3:Y:S01]  /*1060*/  LDG.E.CONSTANT R0, desc[UR10][R10.64] ;  /* 0x0000000a0a007981 */ /* 0x000ee2000c1e9900 */
[----:B------:R-:W-:-:S03]  /*1070*/  VIADD R12, R28, 0x4 ;  /* 0x000000041c0c7836 */ /* 0x000fc60000000000 */
[----:B------:R0:W4:Y:S02]  /*1080*/  LDG.E.CONSTANT R34, desc[UR10][R8.64+0x4] ;  /* 0x0000040a08227981 */ /* 0x000124000c1e9900 */
[----:B------:R-:W-:Y:S02]  /*1090*/  LEA.HI R12, R12, R12, RZ, 0x1 ;  /* 0x0000000c0c0c7211 */ /* 0x000fe400078f08ff */
[----:B------:R1:W5:Y:S03]  /*10a0*/  LDG.E.CONSTANT R36, desc[UR10][R10.64+0x4] ;  /* 0x0000040a0a247981 */ /* 0x000366000c1e9900 */
[----:B------:R-:W-:-:S05]  /*10b0*/  IMAD.SHL.U32 R12, R12, 0x40, RZ ;  /* 0x000000400c0c7824 */ /* 0x000fca00078e00ff */
[----:B------:R-:W-:-:S04]  /*10c0*/  LOP3.LUT R12, R12, 0xffffff80, RZ, 0xc0, !PT ;  /* 0xffffff800c0c7812 */ /* 0x000fc800078ec0ff */
[----:B------:R-:W-:-:S04]  /*10d0*/  IADD3 R13, P0, P1, R23, R2, R12 ;  /* 0x00000002170d7210 */ /* 0x000fc8000791e00c */
[----:B------:R-:W-:Y:S02]  /*10e0*/  LEA R12, P2, R13, UR8, 0x1 ;  /* 0x000000080d0c7c11 */ /* 0x000fe4000f8408ff */
[----:B------:R-:W-:Y:S02]  /*10f0*/  IADD3.X R38, R16, R3, R17, P0, P1 ;  /* 0x0000000310267210 */ /* 0x000fe400007e2411 */
[----:B0-----:R-:W-:Y:S02]  /*1100*/  LOP3.LUT R8, R15, 0xffffff80, RZ, 0xc0, !PT ;  /* 0xffffff800f087812 */ /* 0x001fe400078ec0ff */
[----:B------:R-:W-:Y:S02]  /*1110*/  LEA.HI.X R13, R13, UR9, R38, 0x1, P2 ;  /* 0x000000090d0d7c11 */ /* 0x000fe400090f0c26 */
[----:B------:R-:W-:-:S03]  /*1120*/  IADD3 R8, P0, P1, R21, R2, R8 ;  /* 0x0000000215087210 */ /* 0x000fc6000791e008 */
[----:B------:R-:W5:Y:S01]  /*1130*/  LDG.E.CONSTANT R38, desc[UR10][R12.64] ;  /* 0x0000000a0c267981 */ /* 0x000f62000c1e9900 */
[C---:B------:R-:W-:Y:S02]  /*1140*/  LEA R2, P2, R8.reuse, UR8, 0x1 ;  /* 0x0000000808027c11 */ /* 0x040fe4000f8408ff */
[----:B------:R-:W-:Y:S01]  /*1150*/  IADD3.X R3, R5, R3, R18, P0, P1 ;  /* 0x0000000305037210 */ /* 0x000fe200007e2412 */
[----:B------:R-:W5:Y:S03]  /*1160*/  LDG.E.CONSTANT R40, desc[UR10][R12.64+0x4] ;  /* 0x0000040a0c287981 */ /* 0x000f66000c1e9900 */
[----:B------:R-:W-:Y:S02]  /*1170*/  LEA.HI.X R3, R8, UR9, R3, 0x1, P2 ;  /* 0x0000000908037c11 */ /* 0x000fe400090f0c03 */
[----:B-1----:R-:W0:Y:S04]  /*1180*/  LDS.128 R8, [R19] ;  /* 0x0000000013087984 */ /* 0x002e280000000c00 */
[----:B------:R-:W5:Y:S04]  /*1190*/  LDG.E.CONSTANT R39, desc[UR10][R2.64] ;  /* 0x0000000a02277981 */ /* 0x000f68000c1e9900 */
[----:B------:R1:W5:Y:S01]  /*11a0*/  LDG.E.CONSTANT R41, desc[UR10][R2.64+0x4] ;  /* 0x0000040a02297981 */ /* 0x000362000c1e9900 */
[----:B0-----:R-:W-:Y:S01]  /*11b0*/  IMAD.U32 R43, R10, 0x10000, RZ ;  /* 0x000100000a2b7824 */ /* 0x001fe200078e00ff */
[----:B------:R-:W-:-:S02]  /*11c0*/  SHF.L.U32 R15, R8, 0x10, RZ ;  /* 0x00000010080f7819 */ /* 0x000fc400000006ff */
[----:B------:R-:W-:-:S04]  /*11d0*/  PRMT R8, R8, 0x7632, R8 ;  /* 0x0000763208087816 */ /* 0x000fc80000000008 */
[----:B------:R-:W-:Y:S01]  /*11e0*/  SHF.L.U32 R8, R8, 0x10, RZ ;  /* 0x0000001008087819 */ /* 0x000fe200000006ff */
[----:B------:R-:W-:Y:S01]  /*11f0*/  UMOV UR4, 0xffffffff ;  /* 0xffffffff00047882 */ /* 0x000fe20000000000 */
[C---:B--2---:R-:W-:Y:S01]  /*1200*/  IMAD.U32 R44, R14.reuse, 0x10000, RZ ;  /* 0x000100000e2c7824 */ /* 0x044fe200078e00ff */
[----:B------:R-:W-:Y:S01]  /*1210*/  PRMT R14, R14, 0x7632, R14 ;  /* 0x000076320e0e7816 */ /* 0x000fe2000000000e */
[----:B---3--:R-:W-:Y:S02]  /*1220*/  IMAD.U32 R42, R0, 0x10000, RZ ;  /* 0x00010000002a7824 */ /* 0x008fe400078e00ff */
[----:B------:R-:W-:Y:S01]  /*1230*/  FMUL.FTZ R44, R43, R44 ;  /* 0x0000002c2b2c7220 */ /* 0x000fe20000410000 */
[----:B------:R-:W-:Y:S01]  /*1240*/  PRMT R0, R10, 0x7632, R0 ;  /* 0x000076320a007816 */ /* 0x000fe20000000000 */
[----:B-1----:R-:W-:Y:S02]  /*1250*/  IMAD.U32 R3, R14, 0x10000, RZ ;  /* 0x000100000e037824 */ /* 0x002fe400078e00ff */
[----:B------:R-:W-:-:S02]  /*1260*/  FFMA.FTZ R10, R15, R42, R44 ;  /* 0x0000002a0f0a7223 */ /* 0x000fc4000001002c */
[----:B------:R-:W0:Y:S01]  /*1270*/  LDS.128 R12, [R19+0x10] ;  /* 0x00001000130c7984 */ /* 0x000e220000000c00 */
[C---:B------:R-:W-:Y:S01]  /*1280*/  IMAD.U32 R42, R0.reuse, 0x10000, RZ ;  /* 0x00010000002a7824 */ /* 0x040fe200078e00ff */
[----:B------:R-:W-:-:S03]  /*1290*/  PRMT R0, R0, 0x7632, R0 ;  /* 0x0000763200007816 */ /* 0x000fc60000000000 */
[----:B------:R-:W-:Y:S02]  /*12a0*/  FMUL.FTZ R43, R42, R3 ;  /* 0x000000032a2b7220 */ /* 0x000fe40000410000 */
[----:B------:R-:W-:Y:S01]  /*12b0*/  IMAD.U32 R3, R0, 0x10000, RZ ;  /* 0x0001000000037824 */ /* 0x000fe200078e00ff */
[----:B----4-:R-:W-:-:S03]  /*12c0*/  PRMT R2, R34, 0x7632, R2 ;  /* 0x0000763222027816 */ /* 0x010fc60000000002 */
[----:B------:R-:W-:Y:S01]  /*12d0*/  FFMA.FTZ R0, R8, R3, R43 ;  /* 0x0000000308007223 */ /* 0x000fe2000001002b */
[C---:B------:R-:W-:Y:S01]  /*12e0*/  PRMT R3, R11.reuse, 0x7632, R3 ;  /* 0x000076320b037816 */ /* 0x040fe20000000003 */
[----:B------:R-:W-:Y:S01]  /*12f0*/  IMAD.U32 R11, R11, 0x10000, RZ ;  /* 0x000100000b0b7824 */ /* 0x000fe200078e00ff */
[----:B------:R-:W-:Y:S01]  /*1300*/  SHF.L.U32 R34, R34, 0x10, RZ ;  /* 0x0000001022227819 */ /* 0x000fe200000006ff */
[----:B------:R-:W-:Y:S02]  /*1310*/  IMAD.U32 R8, R2, 0x10000, RZ ;  /* 0x0001000002087824 */ /* 0x000fe400078e00ff */
[----:B------:R-:W-:Y:S02]  /*1320*/  IMAD.U32 R3, R3, 0x10000, RZ ;  /* 0x0001000003037824 */ /* 0x000fe400078e00ff */
[----:B------:R-:W-:Y:S02]  /*1330*/  FMUL.FTZ R2, R11, R34 ;  /* 0x000000220b027220 */ /* 0x000fe40000410000 */
[----:B------:R-:W-:Y:S01]  /*1340*/  FMUL.FTZ R11, R3, R8 ;  /* 0x00000008030b7220 */ /* 0x000fe20000410000 */
[----:B------:R-:W-:-:S02]  /*1350*/  PRMT R8, R9, 0x7632, R8 ;  /* 0x0000763209087816 */ /* 0x000fc40000000008 */
[C---:B-----5:R-:W-:Y:S01]  /*1360*/  PRMT R3, R36.reuse, 0x7632, R3 ;  /* 0x0000763224037816 */ /* 0x060fe20000000003 */
[----:B------:R-:W-:Y:S01]  /*1370*/  IMAD.U32 R9, R9, 0x10000, RZ ;  /* 0x0001000009097824 */ /* 0x000fe200078e00ff */
[----:B------:R-:W-:Y:S01]  /*1380*/  SHF.L.U32 R36, R36, 0x10, RZ ;  /* 0x0000001024247819 */ /* 0x000fe200000006ff */
[----:B------:R-:W-:Y:S02]  /*1390*/  IMAD.U32 R8, R8, 0x10000, RZ ;  /* 0x0001000008087824 */ /* 0x000fe400078e00ff */
[----:B------:R-:W-:Y:S02]  /*13a0*/  IMAD.U32 R3, R3, 0x10000, RZ ;  /* 0x0001000003037824 */ /* 0x000fe400078e00ff */
[----:B------:R-:W-:Y:S02]  /*13b0*/  FFMA.FTZ R9, R9, R36, R2 ;  /* 0x0000002409097223 */ /* 0x000fe40000010002 */
[----:B------:R-:W-:Y:S01]  /*13c0*/  FFMA.FTZ R2, R8, R3, R11 ;  /* 0x0000000308027223 */ /* 0x000fe2000001000b */
[----:B------:R-:W-:Y:S01]  /*13d0*/  SHF.L.U32 R8, R38, 0x10, RZ ;  /* 0x0000001026087819 */ /* 0x000fe200000006ff */
[----:B------:R-:W-:-:S02]  /*13e0*/  IMAD.U32 R11, R40, 0x10000, RZ ;  /* 0x00010000280b7824 */ /* 0x000fc400078e00ff */
[----:B0-----:R-:W-:Y:S02]  /*13f0*/  IMAD.U32 R3, R12, 0x10000, RZ ;  /* 0x000100000c037824 */ /* 0x001fe400078e00ff */
[----:B------:R-:W-:Y:S02]  /*1400*/  IMAD.U32 R34, R13, 0x10000, RZ ;  /* 0x000100000d227824 */ /* 0x000fe400078e00ff */
[----:B------:R-:W-:Y:S01]  /*1410*/  FFMA.FTZ R10, R3, R8, R10 ;  /* 0x00000008030a7223 */ /* 0x000fe2000001000a */
[----:B------:R-:W-:Y:S01]  /*1420*/  PRMT R38, R38, 0x7632, R38 ;  /* 0x0000763226267816 */ /* 0x000fe20000000026 */
[----:B------:R-:W-:Y:S01]  /*1430*/  FFMA.FTZ R3, R34, R11, R9 ;  /* 0x0000000b22037223 */ /* 0x000fe20000010009 */
[----:B------:R-:W-:Y:S01]  /*1440*/  PRMT R11, R12, 0x7632, R11 ;  /* 0x000076320c0b7816 */ /* 0x000fe2000000000b */
[C---:B------:R-:W-:Y:S01]  /*1450*/  IMAD.U32 R9, R14.reuse, 0x10000, RZ ;  /* 0x000100000e097824 */ /* 0x040fe200078e00ff */
[----:B------:R-:W-:Y:S01]  /*1460*/  PRMT R34, R14, 0x7632, R34 ;  /* 0x000076320e227816 */ /* 0x000fe20000000022 */
[C---:B------:R-:W-:Y:S01]  /*1470*/  IMAD.U32 R12, R15.reuse, 0x10000, RZ ;  /* 0x000100000f0c7824 */ /* 0x040fe200078e00ff */
[----:B------:R-:W-:Y:S01]  /*1480*/  PRMT R8, R15, 0x7632, R8 ;  /* 0x000076320f087816 */ /* 0x000fe20000000008 */
[----:B------:R-:W-:Y:S01]  /*1490*/  IMAD.U32 R38, R38, 0x10000, RZ ;  /* 0x0001000026267824 */ /* 0x000fe200078e00ff */
[----:B------:R-:W-:-:S02]  /*14a0*/  SHF.L.U32 R15, R11, 0x10, RZ ;  /* 0x000000100b0f7819 */ /* 0x000fc400000006ff */
[C---:B------:R-:W-:Y:S01]  /*14b0*/  PRMT R14, R39.reuse, 0x7632, R14 ;  /* 0x00007632270e7816 */ /* 0x040fe2000000000e */
[----:B------:R-:W-:Y:S01]  /*14c0*/  IMAD.U32 R39, R39, 0x10000, RZ ;  /* 0x0001000027277824 */ /* 0x000fe200078e00ff */
[----:B------:R-:W-:Y:S01]  /*14d0*/  PRMT R13, R13, 0x7632, R13 ;  /* 0x000076320d0d7816 */ /* 0x000fe2000000000d */
[----:B------:R-:W-:Y:S01]  /*14e0*/  IMAD.U32 R11, R34, 0x10000, RZ ;  /* 0x00010000220b7824 */ /* 0x000fe200078e00ff */
[----:B------:R-:W-:Y:S01]  /*14f0*/  PRMT R40, R40, 0x7632, R40 ;  /* 0x0000763228287816 */ /* 0x000fe20000000028 */
[----:B------:R-:W-:Y:S01]  /*1500*/  FFMA.FTZ R0, R15, R38, R0 ;  /* 0x000000260f007223 */ /* 0x000fe20000010000 */
[----:B------:R-:W-:Y:S01]  /*1510*/  SHF.L.U32 R14, R14, 0x10, RZ ;  /* 0x000000100e0e7819 */ /* 0x000fe200000006ff */
[--C-:B------:R-:W-:Y:S01]  /*1520*/  FFMA.FTZ R9, R9, R39, R10.reuse ;  /* 0x0000002709097223 */ /* 0x100fe2000001000a */
[----:B------:R-:W-:Y:S01]  /*1530*/  PRMT R10, R41, 0x7632, R10 ;  /* 0x00007632290a7816 */ /* 0x000fe2000000000a */
[----:B------:R-:W-:Y:S02]  /*1540*/  IMAD.U32 R13, R13, 0x10000, RZ ;  /* 0x000100000d0d7824 */ /* 0x000fe400078e00ff */
[----:B------:R-:W-:-:S02]  /*1550*/  IMAD.U32 R40, R40, 0x10000, RZ ;  /* 0x0001000028287824 */ /* 0x000fc400078e00ff */
[----:B------:R-:W-:Y:S01]  /*1560*/  FFMA.FTZ R0, R11, R14, R0 ;  /* 0x0000000e0b007223 */ /* 0x000fe20000010000 */
        /* <DEDUP_REMOVED lines=11> */
.L_x_19260:
        /* <DEDUP_REMOVED lines=11> */
.L_x_19220:
[----:B------:R-:W-:Y:S05]  /*16d0*/  BSYNC B1 ;  /* 0x0000000000017941 */ /* 0x000fea0003800000 */
.L_x_19219:
[----:B------:R-:W-:Y:S01]  /*16e0*/  IADD3 R30, P0, R30, 0x10, RZ ;  /* 0x000000101e1e7810 */ /* 0x000fe20007f1e0ff */
[----:B-1----:R-:W-:Y:S01]  /*16f0*/  VIADD R32, R32, 0x100 ;  /* 0x0000010020207836 */ /* 0x002fe20000000000 */
[----:B------:R-:W-:-:S03]  /*1700*/  IADD3 R33, R33, 0x40, RZ ;  /* 0x0000004021217810 */ /* 0x000fc60007ffe0ff */
[----:B------:R-:W-:Y:S01]  /*1710*/  IMAD.X R35, RZ, RZ, R35, P0 ;  /* 0x000000ffff237224 */ /* 0x000fe200000e0623 */
[----:B------:R-:W-:Y:S07]  /*1720*/  @!P1 BRA `(.L_x_19221) ;  /* 0xfffffff400e09947 */ /* 0x000fee000383ffff */
[----:B------:R-:W-:Y:S05]  /*1730*/  BRA `(.L_x_19216) ;  /* 0x00000008009c7947 */ /* 0x000fea0003800000 */
.L_x_19217:
        /* <DEDUP_REMOVED lines=14> */
.L_x_19225:
[----:B------:R-:W-:Y:S01]  /*1820*/  MOV R8, R4 ;  /* 0x0000000400087202 */ /* 0x000fe20000000f00 */
[----:B------:R-:W-:-:S05]  /*1830*/  IMAD.MOV.U32 R9, RZ, RZ, R33 ;  /* 0x000000ffff097224 */ /* 0x000fca00078e0021 */
[----:B------:R0:W2:Y:S01]  /*1840*/  LDG.E.CONSTANT R11, desc[UR10][R8.64] ;  /* 0x0000000a080b7981 */ /* 0x0000a2000c1e9900 */
[----:B------:R-:W-:Y:S01]  /*1850*/  SHF.R.S32.HI R14, RZ, 0x1f, R27 ;  /* 0x0000001fff0e7819 */ /* 0x000fe2000001141b */
[----:B------:R-:W1:Y:S01]  /*1860*/  S2R R15, SR_TID.X ;  /* 0x00000000000f7919 */ /* 0x000e620000002100 */
[----:B0-----:R-:W-:Y:S01]  /*1870*/  MOV R8, R6 ;  /* 0x0000000600087202 */ /* 0x001fe20000000f00 */
[----:B------:R-:W-:Y:S01]  /*1880*/  IMAD.MOV.U32 R9, RZ, RZ, R7 ;  /* 0x000000ffff097224 */ /* 0x000fe200078e0007 */
[----:B-1----:R-:W-:-:S04]  /*1890*/  LEA.HI R10, R15, R15, RZ, 0x1 ;  /* 0x0000000f0f0a7211 */ /* 0x002fc800078f08ff */
[----:B------:R-:W-:-:S05]  /*18a0*/  LOP3.LUT R10, R10, 0xfffffffe, RZ, 0xc0, !PT ;  /* 0xfffffffe0a0a7812 */ /* 0x000fca00078ec0ff */
[----:B------:R-:W-:-:S04]  /*18b0*/  IMAD.IADD R15, R15, 0x1, -R10 ;  /* 0x000000010f0f7824 */ /* 0x000fc800078e0a0a */
[----:B------:R-:W-:-:S05]  /*18c0*/  VIADD R12, R15, 0x2 ;  /* 0x000000020f0c7836 */ /* 0x000fca0000000000 */
[----:B------:R-:W-:-:S05]  /*18d0*/  LEA.HI R12, R12, R12, RZ, 0x1 ;  /* 0x0000000c0c0c7211 */ /* 0x000fca00078f08ff */
[----:B------:R-:W-:Y:S02]  /*18e0*/  IMAD.SHL.U32 R12, R12, 0x40, RZ ;  /* 0x000000400c0c7824 */ /* 0x000fe400078e00ff */
[----:B------:R-:W-:-:S05]  /*18f0*/  VIADD R39, R15, 0x6 ;  /* 0x000000060f277836 */ /* 0x000fca0000000000 */
[----:B------:R-:W-:-:S04]  /*1900*/  LEA.HI R39, R39, R39, RZ, 0x1 ;  /* 0x0000002727277211 */ /* 0x000fc800078f08ff */
[----:B------:R-:W-:-:S04]  /*1910*/  SHF.L.U32 R39, R39, 0x6, RZ ;  /* 0x0000000627277819 */ /* 0x000fc800000006ff */
[----:B------:R-:W-:Y:S02]  /*1920*/  LOP3.LUT R39, R39, 0xffffff80, RZ, 0xc0, !PT ;  /* 0xffffff8027277812 */ /* 0x000fe400078ec0ff */
[----:B--2---:R-:W-:Y:S01]  /*1930*/  SHF.R.S32.HI R10, RZ, 0x1f, R11 ;  /* 0x0000001fff0a7819 */ /* 0x004fe2000001140b */
[----:B------:R-:W-:-:S04]  /*1940*/  IMAD.WIDE.U32 R8, R11, UR14, R8 ;  /* 0x0000000e0b087c25 */ /* 0x000fc8000f8e0008 */
[----:B------:R-:W-:-:S04]  /*1950*/  IMAD R10, R10, UR14, RZ ;  /* 0x0000000e0a0a7c24 */ /* 0x000fc8000f8e02ff */
[----:B------:R-:W-:Y:S01]  /*1960*/  IMAD R11, R11, R20, R10 ;  /* 0x000000140b0b7224 */ /* 0x000fe200078e020a */
[----:B------:R-:W-:Y:S02]  /*1970*/  LOP3.LUT R10, R12, 0xffffff80, RZ, 0xc0, !PT ;  /* 0xffffff800c0a7812 */ /* 0x000fe400078ec0ff */
[----:B------:R-:W-:Y:S01]  /*1980*/  SHF.R.S32.HI R12, RZ, 0x1f, R25 ;  /* 0x0000001fff0c7819 */ /* 0x000fe20000011419 */
[----:B------:R-:W-:Y:S01]  /*1990*/  IMAD.IADD R9, R9, 0x1, R11 ;  /* 0x0000000109097824 */ /* 0x000fe200078e020b */
[--C-:B------:R-:W-:Y:S02]  /*19a0*/  SHF.R.S32.HI R13, RZ, 0x1f, R10.reuse ;  /* 0x0000001fff0d7819 */ /* 0x100fe4000001140a */
[----:B------:R-:W-:-:S04]  /*19b0*/  IADD3 R11, P0, P1, R25, R8, R10 ;  /* 0x00000008190b7210 */ /* 0x000fc8000791e00a */
[-C--:B------:R-:W-:Y:S02]  /*19c0*/  IADD3.X R12, R12, R9.reuse, R13, P0, P1 ;  /* 0x000000090c0c7210 */ /* 0x080fe400007e240d */
[----:B------:R-:W-:Y:S02]  /*19d0*/  LEA R10, P1, R11, UR16, 0x1 ;  /* 0x000000100b0a7c11 */ /* 0x000fe4000f8208ff */
[----:B------:R-:W-:Y:S02]  /*19e0*/  IADD3 R13, P0, R27, R8, RZ ;  /* 0x000000081b0d7210 */ /* 0x000fe40007f1e0ff */
[----:B------:R-:W-:Y:S02]  /*19f0*/  LEA.HI.X R11, R11, UR17, R12, 0x1, P1 ;  /* 0x000000110b0b7c11 */ /* 0x000fe400088f0c0c */
[C---:B------:R-:W-:Y:S02]  /*1a00*/  LEA R12, P1, R13.reuse, UR16, 0x1 ;  /* 0x000000100d0c7c11 */ /* 0x040fe4000f8208ff */
[----:B------:R-:W-:Y:S01]  /*1a10*/  IADD3.X R14, R14, R9, RZ, P0, !PT ;  /* 0x000000090e0e7210 */ /* 0x000fe200007fe4ff */
[----:B------:R-:W2:Y:S03]  /*1a20*/  LDG.E.CONSTANT R36, desc[UR10][R10.64] ;  /* 0x0000000a0a247981 */ /* 0x000ea6000c1e9900 */
[----:B------:R-:W-:Y:S01]  /*1a30*/  LEA.HI.X R13, R13, UR17, R14, 0x1, P1 ;  /* 0x000000110d0d7c11 */ /* 0x000fe200088f0c0e */
[----:B------:R-:W3:Y:S04]  /*1a40*/  LDG.E.CONSTANT R34, desc[UR10][R10.64+0x4] ;  /* 0x0000040a0a227981 */ /* 0x000ee8000c1e9900 */
[----:B------:R-:W4:Y:S01]  /*1a50*/  LDG.E.CONSTANT R32, desc[UR10][R12.64] ;  /* 0x0000000a0c207981 */ /* 0x000f22000c1e9900 */
[----:B------:R-:W-:-:S03]  /*1a60*/  VIADD R14, R15, 0x4 ;  /* 0x000000040f0e7836 */ /* 0x000fc60000000000 */
[----:B------:R0:W5:Y:S02]  /*1a70*/  LDG.E.CONSTANT R37, desc[UR10][R12.64+0x4] ;  /* 0x0000040a0c257981 */ /* 0x000164000c1e9900 */
[----:B------:R-:W-:-:S05]  /*1a80*/  LEA.HI R14, R14, R14, RZ, 0x1 ;  /* 0x0000000e0e0e7211 */ /* 0x000fca00078f08ff */
[----:B------:R-:W-:-:S05]  /*1a90*/  IMAD.SHL.U32 R14, R14, 0x40, RZ ;  /* 0x000000400e0e7824 */ /* 0x000fca00078e00ff */
[----:B------:R-:W-:-:S04]  /*1aa0*/  LOP3.LUT R14, R14, 0xffffff80, RZ, 0xc0, !PT ;  /* 0xffffff800e0e7812 */ /* 0x000fc800078ec0ff */
[----:B------:R-:W-:-:S04]  /*1ab0*/  IADD3 R35, P0, P1, R23, R8, R14 ;  /* 0x0000000817237210 */ /* 0x000fc8000791e00e */
[----:B------:R-:W-:Y:S02]  /*1ac0*/  IADD3.X R38, R16, R9, R17, P0, P1 ;  /* 0x0000000910267210 */ /* 0x000fe400007e2411 */
[----:B------:R-:W-:-:S04]  /*1ad0*/  LEA R14, P0, R35, UR16, 0x1 ;  /* 0x00000010230e7c11 */ /* 0x000fc8000f8008ff */
[----:B------:R-:W-:-:S05]  /*1ae0*/  LEA.HI.X R15, R35, UR17, R38, 0x1, P0 ;  /* 0x00000011230f7c11 */ /* 0x000fca00080f0c26 */
[----:B------:R-:W5:Y:S01]  /*1af0*/  LDG.E.CONSTANT R35, desc[UR10][R14.64] ;  /* 0x0000000a0e237981 */ /* 0x000f62000c1e9900 */
[----:B------:R-:W-:-:S03]  /*1b00*/  IADD3 R8, P0, P1, R21, R8, R39 ;  /* 0x0000000815087210 */ /* 0x000fc6000791e027 */
[----:B------:R4:W5:Y:S01]  /*1b10*/  LDG.E.CONSTANT R39, desc[UR10][R14.64+0x4] ;  /* 0x0000040a0e277981 */ /* 0x000962000c1e9900 */
[----:B------:R-:W-:Y:S02]  /*1b20*/  IADD3.X R9, R5, R9, R18, P0, P1 ;  /* 0x0000000905097210 */ /* 0x000fe400007e2412 */
[----:B0-----:R-:W-:-:S04]  /*1b30*/  LEA R12, P0, R8, UR16, 0x1 ;  /* 0x00000010080c7c11 */ /* 0x001fc8000f8008ff */
[----:B------:R-:W-:Y:S02]  /*1b40*/  LEA.HI.X R13, R8, UR17, R9, 0x1, P0 ;  /* 0x00000011080d7c11 */ /* 0x000fe400080f0c09 */
[----:B------:R-:W0:Y:S04]  /*1b50*/  LDS.128 R8, [R19] ;  /* 0x0000000013087984 */ /* 0x000e280000000c00 */
[----:B------:R-:W5:Y:S04]  /*1b60*/  LDG.E.CONSTANT R38, desc[UR10][R12.64] ;  /* 0x0000000a0c267981 */ /* 0x000f68000c1e9900 */
[----:B------:R1:W5:Y:S01]  /*1b70*/  LDG.E.CONSTANT R40, desc[UR10][R12.64+0x4] ;  /* 0x0000040a0c287981 */ /* 0x000362000c1e9900 */
[C---:B0-----:R-:W-:Y:S01]  /*1b80*/  IMAD.U32 R42, R10.reuse, 0x10000, RZ ;  /* 0x000100000a2a7824 */ /* 0x041fe200078e00ff */
[----:B------:R-:W-:Y:S01]  /*1b90*/  PRMT R41, R10, 0x7632, R41 ;  /* 0x000076320a297816 */ /* 0x000fe20000000029 */
[C---:B------:R-:W-:Y:S01]  /*1ba0*/  IMAD.U32 R10, R8.reuse, 0x10000, RZ ;  /* 0x00010000080a7824 */ /* 0x040fe200078e00ff */
[----:B------:R-:W-:-:S02]  /*1bb0*/  PRMT R8, R8, 0x7632, R8 ;  /* 0x0000763208087816 */ /* 0x000fc40000000008 */
[----:B------:R-:W-:Y:S01]  /*1bc0*/  SHF.L.U32 R41, R41, 0x10, RZ ;  /* 0x0000001029297819 */ /* 0x000fe200000006ff */
[----:B------:R-:W-:Y:S01]  /*1bd0*/  UMOV UR4, 0xffffffff ;  /* 0xffffffff00047882 */ /* 0x000fe20000000000 */
[----:B--2---:R-:W-:-:S04]  /*1be0*/  IMAD.U32 R43, R36, 0x10000, RZ ;  /* 0x00010000242b7824 */ /* 0x004fc800078e00ff */
[----:B------:R-:W-:Y:S01]  /*1bf0*/  FMUL.FTZ R43, R42, R43 ;  /* 0x0000002b2a2b7220 */ /* 0x000fe20000410000 */
[----:B----4-:R-:W-:-:S04]  /*1c00*/  IMAD.U32 R15, R32, 0x10000, RZ ;  /* 0x00010000200f7824 */ /* 0x010fc800078e00ff */
[----:B------:R-:W-:Y:S02]  /*1c10*/  FFMA.FTZ R10, R10, R15, R43 ;  /* 0x0000000f0a0a7223 */ /* 0x000fe4000001002b */
[----:B-1----:R-:W0:Y:S01]  /*1c20*/  LDS.128 R12, [R19+0x10] ;  /* 0x00001000130c7984 */ /* 0x002e220000000c00 */
[----:B------:R-:W-:Y:S02]  /*1c30*/  PRMT R36, R36, 0x7632, R36 ;  /* 0x0000763224247816 */ /* 0x000fe40000000024 */
[----:B------:R-:W-:-:S03]  /*1c40*/  PRMT R32, R32, 0x7632, R32 ;  /* 0x0000763220207816 */ /* 0x000fc60000000020 */
[----:B------:R-:W-:-:S04]  /*1c50*/  IMAD.U32 R36, R36, 0x10000, RZ ;  /* 0x0001000024247824 */ /* 0x000fc800078e00ff */
[----:B------:R-:W-:Y:S01]  /*1c60*/  FMUL.FTZ R36, R41, R36 ;  /* 0x0000002429247220 */ /* 0x000fe20000410000 */
[----:B------:R-:W-:Y:S01]  /*1c70*/  IMAD.U32 R41, R8, 0x10000, RZ ;  /* 0x0001000008297824 */ /* 0x000fe200078e00ff */
[----:B------:R-:W-:Y:S01]  /*1c80*/  SHF.L.U32 R8, R32, 0x10, RZ ;  /* 0x0000001020087819 */ /* 0x000fe200000006ff */
[C---:B------:R-:W-:Y:S01]  /*1c90*/  IMAD.U32 R32, R11.reuse, 0x10000, RZ ;  /* 0x000100000b207824 */ /* 0x040fe200078e00ff */
[----:B------:R-:W-:-:S03]  /*1ca0*/  PRMT R11, R11, 0x7632, R11 ;  /* 0x000076320b0b7816 */ /* 0x000fc6000000000b */
[----:B------:R-:W-:Y:S01]  /*1cb0*/  FFMA.FTZ R8, R41, R8, R36 ;  /* 0x0000000829087223 */ /* 0x000fe20000010024 */
[C---:B---3--:R-:W-:Y:S01]  /*1cc0*/  IMAD.U32 R41, R34.reuse, 0x10000, RZ ;  /* 0x0001000022297824 */ /* 0x048fe200078e00ff */
[----:B------:R-:W-:Y:S01]  /*1cd0*/  PRMT R34, R34, 0x7632, R34 ;  /* 0x0000763222227816 */ /* 0x000fe20000000022 */
[----:B------:R-:W-:Y:S02]  /*1ce0*/  IMAD.U32 R11, R11, 0x10000, RZ ;  /* 0x000100000b0b7824 */ /* 0x000fe400078e00ff */
[----:B------:R-:W-:Y:S01]  /*1cf0*/  FMUL.FTZ R43, R32, R41 ;  /* 0x00000029202b7220 */ /* 0x000fe20000410000 */
[C---:B-----5:R-:W-:Y:S01]  /*1d00*/  SHF.L.U32 R41, R37.reuse, 0x10, RZ ;  /* 0x0000001025297819 */ /* 0x060fe200000006ff */
[----:B------:R-:W-:Y:S01]  /*1d10*/  IMAD.U32 R34, R34, 0x10000, RZ ;  /* 0x0001000022227824 */ /* 0x000fe200078e00ff */
[----:B------:R-:W-:-:S03]  /*1d20*/  PRMT R37, R37, 0x7632, R37 ;  /* 0x0000763225257816 */ /* 0x000fc60000000025 */
[----:B------:R-:W-:Y:S02]  /*1d30*/  FMUL.FTZ R36, R11, R34 ;  /* 0x000000220b247220 */ /* 0x000fe40000410000 */
[----:B------:R-:W-:Y:S02]  /*1d40*/  IMAD.U32 R34, R37, 0x10000, RZ ;  /* 0x0001000025227824 */ /* 0x000fe400078e00ff */
[----:B------:R-:W-:Y:S02]  /*1d50*/  IMAD.U32 R37, R35, 0x10000, RZ ;  /* 0x0001000023257824 */ /* 0x000fe400078e00ff */
[----:B0-----:R-:W-:-:S04]  /*1d60*/  IMAD.U32 R11, R12, 0x10000, RZ ;  /* 0x000100000c0b7824 */ /* 0x001fc800078e00ff */
[----:B------:R-:W-:Y:S02]  /*1d70*/  FFMA.FTZ R10, R11, R37, R10 ;  /* 0x000000250b0a7223 */ /* 0x000fe4000001000a */
[----:B------:R-:W0:Y:S01]  /*1d80*/  S2R R11, SR_TID.X ;  /* 0x00000000000b7919 */ /* 0x000e220000002100 */
[C---:B------:R-:W-:Y:S01]  /*1d90*/  IMAD.U32 R32, R9.reuse, 0x10000, RZ ;  /* 0x0001000009207824 */ /* 0x040fe200078e00ff */
[----:B------:R-:W-:Y:S02]  /*1da0*/  PRMT R9, R9, 0x7632, R9 ;  /* 0x0000763209097816 */ /* 0x000fe40000000009 */
[----:B------:R-:W-:Y:S02]  /*1db0*/  PRMT R12, R12, 0x7632, R12 ;  /* 0x000076320c0c7816 */ /* 0x000fe4000000000c */
[----:B------:R-:W-:Y:S02]  /*1dc0*/  PRMT R35, R35, 0x7632, R35 ;  /* 0x0000763223237816 */ /* 0x000fe40000000023 */
[----:B------:R-:W-:-:S02]  /*1dd0*/  SHF.L.U32 R9, R9, 0x10, RZ ;  /* 0x0000001009097819 */ /* 0x000fc400000006ff */
[----:B------:R-:W-:Y:S01]  /*1de0*/  SHF.L.U32 R37, R12, 0x10, RZ ;  /* 0x000000100c257819 */ /* 0x000fe200000006ff */
[----:B------:R-:W-:Y:S02]  /*1df0*/  IMAD.U32 R35, R35, 0x10000, RZ ;  /* 0x0001000023237824 */ /* 0x000fe400078e00ff */
[----:B------:R-:W-:Y:S01]  /*1e00*/  FFMA.FTZ R32, R32, R41, R43 ;  /* 0x0000002920207223 */ /* 0x000fe2000001002b */
[----:B------:R-:W-:Y:S01]  /*1e10*/  FFMA.FTZ R9, R9, R34, R36 ;  /* 0x0000002209097223 */ /* 0x000fe20000010024 */
[----:B------:R-:W-:Y:S02]  /*1e20*/  IMAD.U32 R41, R13, 0x10000, RZ ;  /* 0x000100000d297824 */ /* 0x000fe400078e00ff */
[----:B------:R-:W-:Y:S01]  /*1e30*/  FFMA.FTZ R8, R37, R35, R8 ;  /* 0x0000002325087223 */ /* 0x000fe20000010008 */
[----:B------:R-:W-:Y:S01]  /*1e40*/  PRMT R34, R13, 0x7632, R34 ;  /* 0x000076320d227816 */ /* 0x000fe20000000022 */
[C---:B------:R-:W-:Y:S01]  /*1e50*/  IMAD.U32 R13, R14.reuse, 0x10000, RZ ;  /* 0x000100000e0d7824 */ /* 0x040fe200078e00ff */
[----:B------:R-:W-:Y:S01]  /*1e60*/  PRMT R35, R14, 0x7632, R35 ;  /* 0x000076320e237816 */ /* 0x000fe20000000023 */
[C---:B------:R-:W-:Y:S01]  /*1e70*/  IMAD.U32 R12, R39.reuse, 0x10000, RZ ;  /* 0x00010000270c7824 */ /* 0x040fe200078e00ff */
[C---:B------:R-:W-:Y:S01]  /*1e80*/  PRMT R14, R38.reuse, 0x7632, R14 ;  /* 0x00007632260e7816 */ /* 0x040fe2000000000e */
[----:B------:R-:W-:Y:S01]  /*1e90*/  IMAD.U32 R38, R38, 0x10000, RZ ;  /* 0x0001000026267824 */ /* 0x000fe200078e00ff */
[----:B------:R-:W-:Y:S01]  /*1ea0*/  PRMT R39, R39, 0x7632, R39 ;  /* 0x0000763227277816 */ /* 0x000fe20000000027 */
[----:B------:R-:W-:Y:S01]  /*1eb0*/  FFMA.FTZ R32, R41, R12, R32 ;  /* 0x0000000c29207223 */ /* 0x000fe20000010020 */
[----:B------:R-:W-:Y:S01]  /*1ec0*/  SHF.L.U32 R14, R14, 0x10, RZ ;  /* 0x000000100e0e7819 */ /* 0x000fe200000006ff */
[----:B------:R-:W-:-:S02]  /*1ed0*/  IMAD.U32 R35, R35, 0x10000, RZ ;  /* 0x0001000023237824 */ /* 0x000fc400078e00ff */
[----:B------:R-:W-:Y:S01]  /*1ee0*/  FFMA.FTZ R10, R13, R38, R10 ;  /* 0x000000260d0a7223 */ /* 0x000fe2000001000a */
[----:B------:R-:W-:Y:S01]  /*1ef0*/  PRMT R12, R15, 0x7632, R12 ;  /* 0x000076320f0c7816 */ /* 0x000fe2000000000c */
[----:B------:R-:W-:Y:S01]  /*1f00*/  IMAD.U32 R39, R39, 0x10000, RZ ;  /* 0x0001000027277824 */ /* 0x000fe200078e00ff */
[----:B------:R-:W-:Y:S02]  /*1f10*/  SHF.L.U32 R34, R34, 0x10, RZ ;  /* 0x0000001022227819 */ /* 0x000fe400000006ff */
[----:B------:R-:W-:Y:S01]  /*1f20*/  PRMT R13, R40, 0x7632, R13 ;  /* 0x00007632280d7816 */ /* 0x000fe2000000000d */
[----:B------:R-:W-:Y:S01]  /*1f30*/  FFMA.FTZ R35, R35, R14, R8 ;  /* 0x0000000e23237223 */ /* 0x000fe20000010008 */
[----:B------:R-:W-:Y:S02]  /*1f40*/  IMAD.U32 R12, R12, 0x10000, RZ ;  /* 0x000100000c0c7824 */ /* 0x000fe400078e00ff */
[----:B------:R-:W-:Y:S01]  /*1f50*/  FFMA.FTZ R9, R34, R39, R9 ;  /* 0x0000002722097223 */ /* 0x000fe20000010009 */
[----:B------:R-:W-:Y:S01]  /*1f60*/  SHF.L.U32 R8, R13, 0x10, RZ ;  /* 0x000000100d087819 */ /* 0x000fe200000006ff */
[----:B------:R-:W-:-:S02]  /*1f70*/  VIADD R14, R26, 0xf ;  /* 0x0000000f1a0e7836 */ /* 0x000fc40000000000 */
[----:B------:R-:W-:Y:S02]  /*1f80*/  IMAD.U32 R15, R15, 0x10000, RZ ;  /* 0x000100000f0f7824 */ /* 0x000fe400078e00ff */
[----:B------:R-:W-:Y:S01]  /*1f90*/  IMAD.U32 R40, R40, 0x10000, RZ ;  /* 0x0001000028287824 */ /* 0x000fe200078e00ff */
[----:B0-----:R-:W-:Y:S01]  /*1fa0*/  LEA.HI R13, R11, R11, RZ, 0x1 ;  /* 0x0000000b0b0d7211 */ /* 0x001fe200078f08ff */
[----:B------:R-:W-:Y:S01]  /*1fb0*/  FFMA.FTZ R8, R12, R8, R9 ;  /* 0x000000080c087223 */ /* 0x000fe20000010009 */
[----:B------:R-:W-:Y:S01]  /*1fc0*/  FADD.FTZ R10, R10, R35 ;  /* 0x000000230a0a7221 */ /* 0x000fe20000010000 */
[----:B------:R-:W-:Y:S01]  /*1fd0*/  FFMA.FTZ R15, R15, R40, R32 ;  /* 0x000000280f0f7223 */ /* 0x000fe20000010020 */
[----:B------:R-:W-:Y:S02]  /*1fe0*/  SHF.R.S32.HI R9, RZ, 0x1f, R14 ;  /* 0x0000001fff097819 */ /* 0x000fe4000001140e */
[----:B------:R-:W-:Y:S01]  /*1ff0*/  LOP3.LUT R12, R13, 0xfffffffe, RZ, 0xc0, !PT ;  /* 0xfffffffe0d0c7812 */ /* 0x000fe200078ec0ff */
[----:B------:R-:W-:Y:S01]  /*2000*/  FADD.FTZ R15, R15, R10 ;  /* 0x0000000a0f0f7221 */ /* 0x000fe20000010000 */
[----:B------:R-:W-:-:S03]  /*2010*/  LEA.HI R9, R9, R14, RZ, 0x4 ;  /* 0x0000000e09097211 */ /* 0x000fc600078f20ff */
[----:B------:R-:W-:Y:S02]  /*2020*/  IMAD.IADD R12, R11, 0x1, -R12 ;  /* 0x000000010b0c7824 */ /* 0x000fe400078e0a0c */
[----:B------:R-:W-:Y:S01]  /*2030*/  FADD.FTZ R8, R8, R15 ;  /* 0x0000000f08087221 */ /* 0x000fe20000010000 */
[----:B------:R-:W-:Y:S01]  /*2040*/  SHF.R.S32.HI R11, RZ, 0x4, R9 ;  /* 0x00000004ff0b7819 */ /* 0x000fe20000011409 */
[----:B------:R-:W-:Y:S06]  /*2050*/  BRA.DIV UR4, `(.L_x_19222) ;  /* 0x0000002e04b47947 */ /* 0x000fec000b800000 */
[----:B------:R0:W1:Y:S02]  /*2060*/  SHFL.BFLY PT, R9, R8, 0x1, 0x1f ;  /* 0x0c201f0008097f89 */ /* 0x00006400000e0000 */
.L_x_19263:
        /* <DEDUP_REMOVED lines=13> */
.L_x_19224:
[----:B------:R-:W-:Y:S05]  /*2140*/  BSYNC B1 ;  /* 0x0000000000017941 */ /* 0x000fea0003800000 */
.L_x_19223:
[----:B------:R-:W-:Y:S01]  /*2150*/  IADD3 R4, P0, R4, 0x10, RZ ;  /* 0x0000001004047810 */ /* 0x000fe20007f1e0ff */
[----:B------:R-:W-:Y:S01]  /*2160*/  VIADD R3, R3, 0x40 ;  /* 0x0000004003037836 */ /* 0x000fe20000000000 */
[----:B0-----:R-:W-:Y:S01]  /*2170*/  IADD3 R28, R28, 0x100, RZ ;  /* 0x000001001c1c7810 */ /* 0x001fe20007ffe0ff */
[----:B------:R-:W-:Y:S02]  /*2180*/  VIADD R30, R30, 0x40 ;  /* 0x000000401e1e7836 */ /* 0x000fe40000000000 */
[----:B------:R-:W-:Y:S01]  /*2190*/  IMAD.X R33, RZ, RZ, R33, P0 ;  /* 0x000000ffff217224 */ /* 0x000fe200000e0621 */
[----:B------:R-:W-:Y:S07]  /*21a0*/  @!P1 BRA `(.L_x_19225) ;  /* 0xfffffff4009c9947 */ /* 0x000fee000383ffff */
.L_x_19216:
[----:B------:R-:W-:Y:S05]  /*21b0*/  BSYNC B0 ;  /* 0x0000000000007941 */ /* 0x000fea0003800000 */
.L_x_19215:
[----:B------:R-:W1:Y:S01]  /*21c0*/  S2R R13, SR_TID.X ;  /* 0x00000000000d7919 */ /* 0x000e620000002100 */
[----:B------:R-:W-:Y:S01]  /*21d0*/  UMOV UR4, 0xffffffff ;  /* 0xffffffff00047882 */ /* 0x000fe20000000000 */
[----:B-1---5:R-:W-:-:S04]  /*21e0*/  SHF.R.S32.HI R0, RZ, 0x1f, R13 ;  /* 0x0000001fff007819 */ /* 0x022fc8000001140d */
[----:B------:R-:W-:-:S04]  /*21f0*/  LEA.HI R0, R0, R13, RZ, 0x5 ;  /* 0x0000000d00007211 */ /* 0x000fc800078f28ff */
[----:B0-----:R-:W-:Y:S02]  /*2200*/  LOP3.LUT R2, R0, 0xffffffe0, RZ, 0xc0, !PT ;  /* 0xffffffe000027812 */ /* 0x001fe400078ec0ff */
        /* <DEDUP_REMOVED lines=10> */
.L_x_19269:
        /* <DEDUP_REMOVED lines=48> */
.L_x_19231:
        /* <DEDUP_REMOVED lines=11> */
.L_x_19230:
[----:B------:R-:W-:Y:S05]  /*2660*/  BSYNC B1 ;  /* 0x0000000000017941 */ /* 0x000fea0003800000 */
.L_x_19229:
        /* <DEDUP_REMOVED lines=14> */
.L_x_19234:
        /* <DEDUP_REMOVED lines=100> */
.L_x_19233:
[----:B------:R-:W-:Y:S05]  /*2d90*/  BSYNC B1 ;  /* 0x0000000000017941 */ /* 0x000fea0003800000 */
.L_x_19232:
        /* <DEDUP_REMOVED lines=55> */
.L_x_19236:
[----:B------:R-:W-:Y:S05]  /*3110*/  BSYNC B1 ;  /* 0x0000000000017941 */ /* 0x000fea0003800000 */
.L_x_19235:
        /* <DEDUP_REMOVED lines=26> */
.L_x_19228:
[----:B------:R-:W-:Y:S05]  /*32c0*/  BSYNC B0 ;  /* 0x0000000000007941 */ /* 0x000fea0003800000 */
.L_x_19227:
        /* <DEDUP_REMOVED lines=50> */
.L_x_19241:
        /* <DEDUP_REMOVED lines=8> */
.L_x_19240:
[----:B------:R-:W-:Y:S05]  /*3670*/  BSYNC B1 ;  /* 0x0000000000017941 */ /* 0x000fea0003800000 */
.L_x_19239:
        /* <DEDUP_REMOVED lines=14> */
.L_x_19244:
        /* <DEDUP_REMOVED lines=52> */
.L_x_19243:
[----:B------:R-:W-:Y:S05]  /*3aa0*/  BSYNC B1 ;  /* 0x0000000000017941 */ /* 0x000fea0003800000 */
.L_x_19242:
        /* <DEDUP_REMOVED lines=31> */
.L_x_19246:
[----:B------:R-:W-:Y:S05]  /*3ca0*/  BSYNC B1 ;  /* 0x0000000000017941 */ /* 0x000fea0003800000 */
.L_x_19245:
        /* <DEDUP_REMOVED lines=14> */
.L_x_19238:
[----:B------:R-:W-:Y:S05]  /*3d90*/  BSYNC B0 ;  /* 0x0000000000007941 */ /* 0x000fea0003800000 */
.L_x_19237:
[----:B------:R-:W-:Y:S01]  /*3da0*/  VIADD R2, R26, 0xf ;  /* 0x0000000f1a027836 */ /* 0x000fe20000000000 */
[----:B------:R-:W-:Y:S04]  /*3db0*/  BAR.SYNC.DEFER_BLOCKING 0x0 ;  /* 0x0000000000007b1d */ /* 0x000fe80000010000 */
[----:B01----:R-:W-:Y:S02]  /*3dc0*/  SHF.R.S32.HI R3, RZ, 0x1f, R2 ;  /* 0x0000001fff037819 */ /* 0x003fe40000011402 */
[----:B------:R-:W-:Y:S01]  /*3dd0*/  ULDC UR12, c[0x0][0x25c] ;  /* 0x00009700000c7ab9 */ /* 0x000fe20000000800 */
[----:B------:R-:W-:Y:S01]  /*3de0*/  ULDC.64 UR6, c[0x0][0x228] ;  /* 0x00008a0000067ab9 */ /* 0x000fe20000000a00 */
[----:B------:R-:W-:Y:S01]  /*3df0*/  LEA.HI R3, R3, R2, RZ, 0x4 ;  /* 0x0000000203037211 */ /* 0x000fe200078f20ff */
[----:B------:R-:W-:Y:S03]  /*3e00*/  BSSY B0, `(.L_x_19247) ;  /* 0x00000b9000007945 */ /* 0x000fe60003800000 */
[----:B------:R-:W-:-:S04]  /*3e10*/  SHF.R.S32.HI R15, RZ, 0x4, R3 ;  /* 0x00000004ff0f7819 */ /* 0x000fc80000011403 */
[----:B------:R-:W-:-:S13]  /*3e20*/  ISETP.GE.AND P0, PT, R12, R15, PT ;  /* 0x0000000f0c00720c */ /* 0x000fda0003f06270 */
[----:B------:R-:W-:Y:S01]  /*3e30*/  @P0 IMAD.MOV.U32 R14, RZ, RZ, RZ ;  /* 0x000000ffff0e0224 */ /* 0x000fe200078e00ff */
[----:B------:R-:W-:Y:S01]  /*3e40*/  @P0 MOV R16, RZ ;  /* 0x000000ff00100202 */ /* 0x000fe20000000f00 */
[----:B------:R-:W-:Y:S06]  /*3e50*/  @P0 BRA `(.L_x_19248) ;  /* 0x0000000800cc0947 */ /* 0x000fec0003800000 */
[----:B------:R-:W0:Y:S01]  /*3e60*/  S2UR UR5, SR_CgaCtaId ;  /* 0x00000000000579c3 */ /* 0x000e220000008800 */
[C---:B------:R-:W-:Y:S01]  /*3e70*/  IADD3 R19, P0, R12.reuse, R31, RZ ;  /* 0x0000001f0c137210 */ /* 0x040fe20007f1e0ff */
[----:B------:R-:W-:Y:S01]  /*3e80*/  ULDC.64 UR8, c[0x0][0x238] ;  /* 0x00008e0000087ab9 */ /* 0x000fe20000000a00 */
[----:B------:R-:W-:Y:S01]  /*3e90*/  UMOV UR4, 0x400 ;  /* 0x0000040000047882 */ /* 0x000fe20000000000 */
[C---:B------:R-:W-:Y:S01]  /*3ea0*/  IADD3 R36, -R12.reuse, -0x1, R15 ;  /* 0xffffffff0c247810 */ /* 0x040fe20007ffe10f */
[----:B------:R-:W-:Y:S01]  /*3eb0*/  UIADD3 UR4, UR4, 0x60, URZ ;  /* 0x0000006004047890 */ /* 0x000fe2000fffe03f */
[----:B------:R-:W-:Y:S01]  /*3ec0*/  LEA.HI.X.SX32 R2, R12, R29, 0x1, P0 ;  /* 0x0000001d0c027211 */ /* 0x000fe200000f0eff */
[----:B------:R-:W-:Y:S01]  /*3ed0*/  IMAD.MOV.U32 R14, RZ, RZ, RZ ;  /* 0x000000ffff0e7224 */ /* 0x000fe200078e00ff */
[C---:B------:R-:W-:Y:S01]  /*3ee0*/  LEA R18, P0, R19.reuse, UR8, 0x2 ;  /* 0x0000000813127c11 */ /* 0x040fe2000f8010ff */
[----:B------:R-:W1:Y:S01]  /*3ef0*/  LDC R17, c[0x0][0x25c] ;  /* 0x00009700ff117b82 */ /* 0x000e620000000800 */
[----:B------:R-:W-:Y:S01]  /*3f00*/  ULDC UR8, c[0x0][0x260] ;  /* 0x0000980000087ab9 */ /* 0x000fe20000000800 */
[----:B------:R-:W-:Y:S01]  /*3f10*/  IMAD.MOV.U32 R16, RZ, RZ, RZ ;  /* 0x000000ffff107224 */ /* 0x000fe200078e00ff */
[----:B------:R-:W-:Y:S01]  /*3f20*/  LEA.HI.X R19, R19, UR9, R2, 0x2, P0 ;  /* 0x0000000913137c11 */ /* 0x000fe200080f1402 */
[----:B------:R-:W-:Y:S01]  /*3f30*/  IMAD R24, R24, UR8, RZ ;  /* 0x0000000818187c24 */ /* 0x000fe2000f8e02ff */
[----:B------:R-:W-:Y:S01]  /*3f40*/  LEA.HI R2, R0, R0, RZ, 0x1 ;  /* 0x0000000000027211 */ /* 0x000fe200078f08ff */
[----:B------:R-:W-:-:S03]  /*3f50*/  IMAD.MOV.U32 R20, RZ, RZ, R12 ;  /* 0x000000ffff147224 */ /* 0x000fc600078e000c */
[C---:B------:R-:W-:Y:S01]  /*3f60*/  LOP3.LUT R3, R2.reuse, 0xfffffffe, RZ, 0xc0, !PT ;  /* 0xfffffffe02037812 */ /* 0x040fe200078ec0ff */
[----:B------:R-:W-:Y:S01]  /*3f70*/  IMAD.SHL.U32 R2, R2, 0x8, RZ ;  /* 0x0000000802027824 */ /* 0x000fe200078e00ff */
[----:B------:R-:W-:Y:S02]  /*3f80*/  SHF.R.S32.HI R25, RZ, 0x1f, R24 ;  /* 0x0000001fff197819 */ /* 0x000fe40000011418 */
[----:B------:R-:W-:Y:S01]  /*3f90*/  IADD3 R3, R0, -R3, RZ ;  /* 0x8000000300037210 */ /* 0x000fe20007ffe0ff */
[----:B0-----:R-:W-:Y:S01]  /*3fa0*/  ULEA UR4, UR5, UR4, 0x18 ;  /* 0x0000000405047291 */ /* 0x001fe2000f8ec03f */
[----:B------:R-:W-:-:S03]  /*3fb0*/  LOP3.LUT R2, R2, 0xfffffff0, RZ, 0xc0, !PT ;  /* 0xfffffff002027812 */ /* 0x000fc600078ec0ff */
[----:B------:R-:W-:Y:S02]  /*3fc0*/  IMAD R22, R12, 0x2, R3 ;  /* 0x000000020c167824 */ /* 0x000fe400078e0203 */
[----:B------:R-:W-:-:S03]  /*3fd0*/  IMAD.SHL.U32 R3, R3, 0x8, RZ ;  /* 0x0000000803037824 */ /* 0x000fc600078e00ff */
[----:B------:R-:W-:Y:S01]  /*3fe0*/  LEA R22, R22, UR4, 0x5 ;  /* 0x0000000416167c11 */ /* 0x000fe2000f8e28ff */
[----:B------:R-:W-:Y:S01]  /*3ff0*/  IMAD R23, R12, 0x10, R3 ;  /* 0x000000100c177824 */ /* 0x000fe200078e0203 */
[----:B------:R-:W-:Y:S02]  /*4000*/  IADD3 R21, R3, R2, RZ ;  /* 0x0000000203157210 */ /* 0x000fe40007ffe0ff */
[----:B-1----:R-:W-:Y:S01]  /*4010*/  SHF.R.S32.HI R17, RZ, 0x1f, R17 ;  /* 0x0000001fff117819 */ /* 0x002fe20000011411 */
[----:B------:R-:W-:Y:S01]  /*4020*/  VIADD R22, R22, 0x10 ;  /* 0x0000001016167836 */ /* 0x000fe20000000000 */
[----:B------:R-:W-:-:S07]  /*4030*/  SHF.R.S32.HI R27, RZ, 0x1f, R21 ;  /* 0x0000001fff1b7819 */ /* 0x000fce0000011415 */
.L_x_19253:
[----:B------:R-:W2:Y:S04]  /*4040*/  LDG.E.CONSTANT R4, desc[UR10][R18.64] ;  /* 0x0000000a12047981 */ /* 0x000ea8000c1e9900 */
[----:B------:R-:W0:Y:S01]  /*4050*/  LDS.128 R8, [R22] ;  /* 0x0000000016087984 */ /* 0x000e220000000c00 */
[----:B------:R-:W-:Y:S01]  /*4060*/  BSSY B1, `(.L_x_19249) ;  /* 0x0000037000017945 */ /* 0x000fe20003800000 */
[----:B0-----:R-:W-:Y:S02]  /*4070*/  F2FP.BF16.F32.PACK_AB R8, R9, R8 ;  /* 0x000000080908723e */ /* 0x001fe400000010ff */
[----:B------:R-:W-:Y:S02]  /*4080*/  F2FP.BF16.F32.PACK_AB R10, R11, R10 ;  /* 0x0000000a0b0a723e */ /* 0x000fe400000010ff */
[----:B--2---:R-:W-:Y:S01]  /*4090*/  SHF.R.S32.HI R5, RZ, 0x1f, R4 ;  /* 0x0000001fff057819 */ /* 0x004fe20000011404 */
[----:B------:R-:W-:-:S04]  /*40a0*/  IMAD.WIDE.U32 R2, R4, UR12, R24 ;  /* 0x0000000c04027c25 */ /* 0x000fc8000f8e0018 */
[----:B------:R-:W-:Y:S01]  /*40b0*/  IMAD R6, R5, UR12, RZ ;  /* 0x0000000c05067c24 */ /* 0x000fe2000f8e02ff */
[----:B------:R-:W-:-:S03]  /*40c0*/  IADD3 R5, P0, R21, R2, RZ ;  /* 0x0000000215057210 */ /* 0x000fc60007f1e0ff */
[----:B------:R-:W-:Y:S01]  /*40d0*/  IMAD R4, R4, R17, R6 ;  /* 0x0000001104047224 */ /* 0x000fe200078e0206 */
[----:B------:R-:W-:-:S04]  /*40e0*/  LEA R2, P1, R5, UR6, 0x1 ;  /* 0x0000000605027c11 */ /* 0x000fc8000f8208ff */
[----:B------:R-:W-:-:S04]  /*40f0*/  IADD3.X R4, R27, R3, R4, P0, !PT ;  /* 0x000000031b047210 */ /* 0x000fc800007fe404 */
[----:B------:R-:W-:Y:S02]  /*4100*/  LEA.HI.X R3, R5, UR7, R4, 0x1, P1 ;  /* 0x0000000705037c11 */ /* 0x000fe400088f0c04 */
[----:B------:R-:W0:Y:S01]  /*4110*/  LDS.128 R4, [R22+-0x10] ;  /* 0xfffff00016047984 */ /* 0x000e220000000c00 */
[----:B------:R-:W-:-:S03]  /*4120*/  ISETP.NE.AND P0, PT, R36, RZ, PT ;  /* 0x000000ff2400720c */ /* 0x000fc60003f05270 */
[----:B------:R-:W5:Y:S04]  /*4130*/  LDG.E.CONSTANT R29, desc[UR10][R2.64+0x200] ;  /* 0x0002000a021d7981 */ /* 0x000f68000c1e9900 */
[----:B------:R-:W5:Y:S04]  /*4140*/  LDG.E.CONSTANT R30, desc[UR10][R2.64+0x204] ;  /* 0x0002040a021e7981 */ /* 0x000f68000c1e9900 */
[----:B------:R-:W5:Y:S04]  /*4150*/  LDG.E.CONSTANT R31, desc[UR10][R2.64+0x208] ;  /* 0x0002080a021f7981 */ /* 0x000f68000c1e9900 */
[----:B------:R-:W5:Y:S04]  /*4160*/  LDG.E.CONSTANT R32, desc[UR10][R2.64+0x20c] ;  /* 0x00020c0a02207981 */ /* 0x000f68000c1e9900 */
[----:B------:R-:W5:Y:S04]  /*4170*/  LDG.E.CONSTANT R35, desc[UR10][R2.64] ;  /* 0x0000000a02237981 */ /* 0x000f68000c1e9900 */
[----:B------:R-:W5:Y:S04]  /*4180*/  LDG.E.CONSTANT R33, desc[UR10][R2.64+0x4] ;  /* 0x0000040a02217981 */ /* 0x000f68000c1e9900 */
[----:B------:R-:W5:Y:S04]  /*4190*/  LDG.E.CONSTANT R28, desc[UR10][R2.64+0x8] ;  /* 0x0000080a021c7981 */ /* 0x000f68000c1e9900 */
[----:B------:R1:W5:Y:S01]  /*41a0*/  LDG.E.CONSTANT R34, desc[UR10][R2.64+0xc] ;  /* 0x00000c0a02227981 */ /* 0x000362000c1e9900 */
[----:B0-----:R-:W-:-:S02]  /*41b0*/  F2FP.BF16.F32.PACK_AB R6, R7, R6 ;  /* 0x000000060706723e */ /* 0x001fc400000010ff */
[----:B------:R-:W-:-:S03]  /*41c0*/  F2FP.BF16.F32.PACK_AB R4, R5, R4 ;  /* 0x000000040504723e */ /* 0x000fc600000010ff */
[----:B-1----:R-:W-:Y:S01]  /*41d0*/  IMAD.MOV.U32 R2, RZ, RZ, R6 ;  /* 0x000000ffff027224 */ /* 0x002fe200078e0006 */
        /* <DEDUP_REMOVED lines=31> */
.L_x_19250:
[----:B------:R-:W-:Y:S05]  /*43d0*/  BSYNC B1 ;  /* 0x0000000000017941 */ /* 0x000fea0003800000 */
.L_x_19249:
[----:B-----5:R-:W-:Y:S01]  /*43e0*/  HFMA2.MMA.BF16_V2 R3, R4, R35, -RZ ;  /* 0x0000002304037235 */ /* 0x020fe200003000ff */
[----:B------:R-:W-:Y:S01]  /*43f0*/  HMUL2.BF16_V2 R6, R2, R33 ;  /* 0x0000002102067232 */ /* 0x000fe20000200000 */
[----:B------:R-:W-:Y:S01]  /*4400*/  HFMA2.MMA.BF16_V2 R9, R8, R28, -RZ ;  /* 0x0000001c08097235 */ /* 0x000fe200003000ff */
[----:B------:R-:W-:Y:S01]  /*4410*/  HMUL2.BF16_V2 R28, R10, R34 ;  /* 0x000000220a1c7232 */ /* 0x000fe20000200000 */
[----:B------:R-:W-:Y:S02]  /*4420*/  BSSY B1, `(.L_x_19251) ;  /* 0x0000034000017945 */ /* 0x000fe40003800000 */
[C---:B------:R-:W-:Y:S01]  /*4430*/  PRMT R7, R6.reuse, 0x7632, R7 ;  /* 0x0000763206077816 */ /* 0x040fe20000000007 */
[----:B------:R-:W-:-:S03]  /*4440*/  IMAD.U32 R6, R6, 0x10000, RZ ;  /* 0x0001000006067824 */ /* 0x000fc600078e00ff */
        /* <DEDUP_REMOVED lines=34> */
[C---:B------:R-:W-:Y:S02]  /*4670*/  PRMT R3, R30.reuse, 0x7632, R3 ;  /* 0x000076321e037816 */ /* 0x040fe40000000003 */
[----:B------:R-:W-:Y:S02]  /*4680*/  ISETP.GE.AND P1, PT, R7, R26, PT ;  /* 0x0000001a0700720c */ /* 0x000fe40003f26270 */
[----:B------:R-:W-:-:S02]  /*4690*/  SEL R5, R30, RZ, !P5 ;  /* 0x000000ff1e057207 */ /* 0x000fc40006800000 */
        /* <DEDUP_REMOVED lines=12> */
.L_x_19252:
[----:B------:R-:W-:Y:S05]  /*4760*/  BSYNC B1 ;  /* 0x0000000000017941 */ /* 0x000fea0003800000 */
.L_x_19251:
        /* <DEDUP_REMOVED lines=9> */
[----:B------:R-:W-:Y:S01]  /*4800*/  ISETP.GE.AND P0, PT, R20, R15, PT ;  /* 0x0000000f1400720c */ /* 0x000fe20003f06270 */
[----:B------:R-:W-:Y:S01]  /*4810*/  IMAD.X R19, RZ, RZ, R19, P1 ;  /* 0x000000ffff137224 */ /* 0x000fe200008e0613 */
[C---:B------:R-:W-:Y:S01]  /*4820*/  PRMT R2, R4.reuse, 0x7610, R2 ;  /* 0x0000761004027816 */ /* 0x040fe20000000002 */
[----:B------:R-:W-:Y:S01]  /*4830*/  IMAD.U32 R5, R5, 0x10000, RZ ;  /* 0x0001000005057824 */ /* 0x000fe200078e00ff */
        /* <DEDUP_REMOVED lines=8> */
[----:B------:R-:W-:Y:S02]  /*48c0*/  IMAD.U32 R7, R7, 0x10000, RZ ;  /* 0x0001000007077824 */ /* 0x000fe400078e00ff */
[----:B------:R-:W-:Y:S01]  /*48d0*/  FADD.FTZ R9, R9, R10 ;  /* 0x0000000a09097221 */ /* 0x000fe20000010000 */
[----:B------:R-:W-:Y:S01]  /*48e0*/  FADD.FTZ R4, R4, R5 ;  /* 0x0000000504047221 */ /* 0x000fe20000010000 */
[----:B------:R-:W-:Y:S01]  /*48f0*/  SHF.L.U32 R8, R8, 0x10, RZ ;  /* 0x0000001008087819 */ /* 0x000fe200000006ff */
[----:B------:R-:W-:-:S02]  /*4900*/  IMAD.U32 R3, R2, 0x10000, RZ ;  /* 0x0001000002037824 */ /* 0x000fc400078e00ff */
[----:B------:R-:W-:Y:S01]  /*4910*/  FADD.FTZ R7, R6, R7 ;  /* 0x0000000706077221 */ /* 0x000fe20000010000 */
[----:B------:R-:W-:Y:S01]  /*4920*/  FADD.FTZ R4, R9, R4 ;  /* 0x0000000409047221 */ /* 0x000fe20000010000 */
[----:B------:R-:W-:Y:S01]  /*4930*/  IADD3 R23, R23, 0x40, RZ ;  /* 0x0000004017177810 */ /* 0x000fe20007ffe0ff */
[----:B------:R-:W-:Y:S02]  /*4940*/  FADD.FTZ R3, R8, R3 ;  /* 0x0000000308037221 */ /* 0x000fe40000010000 */
[----:B------:R-:W-:-:S04]  /*4950*/  FADD.FTZ R4, R4, R7 ;  /* 0x0000000704047221 */ /* 0x000fc80000010000 */
[----:B------:R-:W-:-:S04]  /*4960*/  FADD.FTZ R3, R4, R3 ;  /* 0x0000000304037221 */ /* 0x000fc80000010000 */
[----:B------:R-:W-:Y:S01]  /*4970*/  FADD.FTZ R14, R3, R14 ;  /* 0x0000000e030e7221 */ /* 0x000fe20000010000 */
[----:B------:R-:W-:Y:S06]  /*4980*/  @!P0 BRA `(.L_x_19253) ;  /* 0xfffffff400ac8947 */ /* 0x000fec000383ffff */
.L_x_19248:
[----:B------:R-:W-:Y:S05]  /*4990*/  BSYNC B0 ;  /* 0x0000000000007941 */ /* 0x000fea0003800000 */
.L_x_19247:
[----:B------:R-:W0:Y:S01]  /*49a0*/  S2UR UR5, SR_CgaCtaId ;  /* 0x00000000000579c3 */ /* 0x000e220000008800 */
[----:B------:R-:W1:Y:S01]  /*49b0*/  SHFL.BFLY PT, R3, R16, 0x1, 0x1f ;  /* 0x0c201f0010037f89 */ /* 0x000e6200000e0000 */
[C---:B------:R-:W-:Y:S01]  /*49c0*/  LOP3.LUT R2, R0.reuse, 0x1, RZ, 0xc0, !PT ;  /* 0x0000000100027812 */ /* 0x040fe200078ec0ff */
[----:B------:R-:W-:Y:S01]  /*49d0*/  UMOV UR4, 0x400 ;  /* 0x0000040000047882 */ /* 0x000fe20000000000 */
[----:B------:R-:W-:Y:S01]  /*49e0*/  LEA.HI R7, R0, R0, RZ, 0x1 ;  /* 0x0000000000077211 */ /* 0x000fe200078f08ff */
[----:B------:R-:W2:Y:S03]  /*49f0*/  SHFL.BFLY PT, R5, R14, 0x1, 0x1f ;  /* 0x0c201f000e057f89 */ /* 0x000ea600000e0000 */
[----:B------:R-:W-:Y:S01]  /*4a00*/  BAR.SYNC.DEFER_BLOCKING 0x0 ;  /* 0x0000000000007b1d */ /* 0x000fe20000010000 */
[----:B------:R-:W-:Y:S01]  /*4a10*/  ISETP.NE.AND P2, PT, R2, RZ, PT ;  /* 0x000000ff0200720c */ /* 0x000fe20003f45270 */
[----:B------:R-:W-:Y:S01]  /*4a20*/  UIADD3 UR4, UR4, 0x60, URZ ;  /* 0x0000006004047890 */ /* 0x000fe2000fffe03f */
[C---:B------:R-:W-:Y:S01]  /*4a30*/  LOP3.LUT R2, R13.reuse, 0xffffffc0, RZ, 0xc0, !PT ;  /* 0xffffffc00d027812 */ /* 0x040fe200078ec0ff */
[----:B------:R-:W-:Y:S01]  /*4a40*/  VIADD R0, R13, 0x1f ;  /* 0x0000001f0d007836 */ /* 0x000fe20000000000 */
[----:B------:R-:W-:Y:S01]  /*4a50*/  SHF.R.S32.HI R7, RZ, 0x1, R7 ;  /* 0x00000001ff077819 */ /* 0x000fe20000011407 */
[----:B------:R-:W-:Y:S01]  /*4a60*/  BSSY B0, `(.L_x_19254) ;  /* 0x0000014000007945 */ /* 0x000fe20003800000 */
[----:B------:R-:W-:-:S02]  /*4a70*/  ISETP.NE.OR P5, PT, R2, 0x40, P2 ;  /* 0x000000400200780c */ /* 0x000fc400017a5670 */
[----:B------:R-:W-:Y:S02]  /*4a80*/  ISETP.GT.OR P0, PT, R13, 0x3f, P2 ;  /* 0x0000003f0d00780c */ /* 0x000fe40001704670 */
[----:B------:R-:W-:Y:S02]  /*4a90*/  LEA R12, R12, R7, 0x5 ;  /* 0x000000070c0c7211 */ /* 0x000fe400078e28ff */
[----:B------:R-:W-:Y:S01]  /*4aa0*/  ISETP.GT.U32.AND P3, PT, R0, 0x3e, PT ;  /* 0x0000003e0000780c */ /* 0x000fe20003f64070 */
[----:B0-----:R-:W-:Y:S01]  /*4ab0*/  ULEA UR4, UR5, UR4, 0x18 ;  /* 0x0000000405047291 */ /* 0x001fe2000f8ec03f */
[----:B-1----:R-:W-:Y:S01]  /*4ac0*/  FADD.FTZ R3, R3, R16 ;  /* 0x0000001003037221 */ /* 0x002fe20000010000 */
[C---:B------:R-:W-:Y:S02]  /*4ad0*/  LOP3.LUT R0, R13.reuse, 0xffffffe0, RZ, 0xc0, !PT ;  /* 0xffffffe00d007812 */ /* 0x040fe400078ec0ff */
[----:B------:R-:W-:Y:S01]  /*4ae0*/  ISETP.GT.OR P1, PT, R13, 0x1f, P2 ;  /* 0x0000001f0d00780c */ /* 0x000fe20001724670 */
[----:B--2---:R-:W-:Y:S01]  /*4af0*/  FADD.FTZ R14, R5, R14 ;  /* 0x0000000e050e7221 */ /* 0x004fe20000010000 */
[----:B------:R-:W-:-:S02]  /*4b00*/  LEA R12, R12, UR4, 0x2 ;  /* 0x000000040c0c7c11 */ /* 0x000fc4000f8e10ff */
[----:B------:R-:W-:-:S03]  /*4b10*/  ISETP.NE.OR P4, PT, R0, 0x20, P2 ;  /* 0x000000200000780c */ /* 0x000fc60001785670 */
        /* <DEDUP_REMOVED lines=8> */
.L_x_19255:
[----:B------:R-:W-:Y:S05]  /*4ba0*/  BSYNC B0 ;  /* 0x0000000000007941 */ /* 0x000fea0003800000 */
.L_x_19254:
        /* <DEDUP_REMOVED lines=10> */
.L_x_19257:
[----:B------:R-:W-:Y:S05]  /*4c50*/  BSYNC B0 ;  /* 0x0000000000007941 */ /* 0x000fea0003800000 */
.L_x_19256:
        /* <DEDUP_REMOVED lines=22> */
[----:B01----:R-:W-:Y:S02]  /*4dc0*/  F2FP.BF16.F32.PACK_AB R14, R14, R3 ;  /* 0x000000030e0e723e */ /* 0x003fe400000010ff */
[C---:B------:R-:W-:Y:S02]  /*4dd0*/  IADD3 R5, P1, R0.reuse, UR4, RZ ;  /* 0x0000000400057c10 */ /* 0x040fe4000ff3e0ff */
[----:B------:R-:W-:Y:S02]  /*4de0*/  LEA.HI.X.SX32 R7, R7, UR7, 0x1, P0 ;  /* 0x0000000707077c11 */ /* 0x000fe400080f0eff */
[----:B------:R-:W-:Y:S02]  /*4df0*/  LEA.HI.X.SX32 R0, R0, UR7, 0x1, P1 ;  /* 0x0000000700007c11 */ /* 0x000fe400088f0eff */
[----:B------:R-:W-:-:S02]  /*4e00*/  LEA R2, P0, R6, UR8, 0x1 ;  /* 0x0000000806027c11 */ /* 0x000fc4000f8008ff */
[C---:B------:R-:W-:Y:S02]  /*4e10*/  LEA R4, P1, R5.reuse, UR8, 0x1 ;  /* 0x0000000805047c11 */ /* 0x040fe4000f8208ff */
[----:B------:R-:W-:Y:S02]  /*4e20*/  LEA.HI.X R3, R6, UR9, R7, 0x1, P0 ;  /* 0x0000000906037c11 */ /* 0x000fe400080f0c07 */
[--C-:B------:R-:W-:Y:S02]  /*4e30*/  LEA.HI.X R5, R5, UR9, R0.reuse, 0x1, P1 ;  /* 0x0000000905057c11 */ /* 0x100fe400088f0c00 */
[----:B------:R-:W-:Y:S01]  /*4e40*/  PRMT R0, R14, 0x7632, R0 ;  /* 0x000076320e007816 */ /* 0x000fe20000000000 */
[----:B------:R-:W-:Y:S04]  /*4e50*/  STG.E.U16 desc[UR10][R2.64], R14 ;  /* 0x0000000e02007986 */ /* 0x000fe8000c10150a */
[----:B------:R-:W-:Y:S01]  /*4e60*/  STG.E.U16 desc[UR10][R4.64], R0 ;  /* 0x0000000004007986 */ /* 0x000fe2000c10150a */
[----:B------:R-:W-:Y:S05]  /*4e70*/  EXIT ;  /* 0x000000000000794d */ /* 0x000fea0003800000 */
.L_x_19218:
        /* <DEDUP_REMOVED lines=8> */
.L_x_19259:
[----:B------:R-:W-:Y:S05]  /*4f00*/  BSYNC B1 ;  /* 0x0000000000017941 */ /* 0x000fea0003800000 */
.L_x_19258:
[----:B------:R-:W-:Y:S01]  /*4f10*/  IMAD.MOV.U32 R3, RZ, RZ, R10 ;  /* 0x000000ffff037224 */ /* 0x000fe200078e000a */
[----:B------:R-:W-:Y:S06]  /*4f20*/  BRA `(.L_x_19260) ;  /* 0xffffffc400bc7947 */ /* 0x000fec000383ffff */
.L_x_19222:
[----:B------:R-:W-:Y:S01]  /*4f30*/  HFMA2.MMA R15, -RZ, RZ, 0, 1.847743988037109375e-06 ;  /* 0x0000001fff0f7435 */ /* 0x000fe200000001ff */
[----:B------:R-:W-:Y:S01]  /*4f40*/  BSSY B1, `(.L_x_19261) ;  /* 0x0000006000017945 */ /* 0x000fe20003800000 */
[----:B------:R-:W-:Y:S02]  /*4f50*/  IMAD.MOV.U32 R14, RZ, RZ, 0x1 ;  /* 0x00000001ff0e7424 */ /* 0x000fe400078e00ff */
[----:B------:R-:W-:-:S07]  /*4f60*/  IMAD.MOV.U32 R9, RZ, RZ, -0x1 ;  /* 0xffffffffff097424 */ /* 0x000fce00078e00ff */
[----:B------:R-:W-:Y:S05]  /*4f70*/  WARPSYNC.COLLECTIVE R9, `(.L_x_19262) ;  /* 0x0000000009087348 */ /* 0x000fea0003c00000 */
[----:B------:R0:W1:Y:S02]  /*4f80*/  SHFL.BFLY P0, R10, R8, R14, R15 ;  /* 0x0c00000e080a7389 */ /* 0x000064000000000f */
[----:B01----:R-:W-:Y:S01]  /*4f90*/  ENDCOLLECTIVE ;  /* 0x000000000000791b */ /* 0x003fe20003800000 */
.L_x_19262:
[----:B------:R-:W-:Y:S05]  /*4fa0*/  BSYNC B1 ;  /* 0x0000000000017941 */ /* 0x000fea0003800000 */
.L_x_19261:
[----:B------:R-:W-:Y:S01]  /*4fb0*/  IMAD.MOV.U32 R9, RZ, RZ, R10 ;  /* 0x000000ffff097224 */ /* 0x000fe200078e000a */
[----:B------:R-:W-:Y:S06]  /*4fc0*/  BRA `(.L_x_19263) ;  /* 0xffffffd000287947 */ /* 0x000fec000383ffff */
.L_x_19226:
        /* <DEDUP_REMOVED lines=8> */
.L_x_19265:
[----:B------:R-:W-:Y:S05]  /*5050*/  BSYNC B0 ;  /* 0x0000000000007941 */ /* 0x000fea0003800000 */
.L_x_19264:
        /* <DEDUP_REMOVED lines=9> */
.L_x_19266:
[----:B------:R-:W-:Y:S01]  /*50f0*/  IMAD.MOV.U32 R14, RZ, RZ, 0x4 ;  /* 0x00000004ff0e7424 */ /* 0x000fe200078e00ff */
[----:B------:R-:W-:-:S04]  /*5100*/  MOV R2, R10 ;  /* 0x0000000a00027202 */ /* 0x000fc80000000f00 */
[----:B------:R-:W-:-:S05]  /*5110*/  FMNMX.FTZ R2, R3, R2, !PT ;  /* 0x0000000203027209 */ /* 0x000fca0007810000 */
[----:B------:R-:W-:-:S07]  /*5120*/  IMAD.MOV.U32 R8, RZ, RZ, R2 ;  /* 0x000000ffff087224 */ /* 0x000fce00078e0002 */
[----:B------:R-:W-:Y:S05]  /*5130*/  WARPSYNC.COLLECTIVE R9, `(.L_x_19267) ;  /* 0x0000000009087348 */ /* 0x000fea0003c00000 */
[----:B------:R0:W1:Y:S02]  /*5140*/  SHFL.BFLY P0, R10, R8, R14, R15 ;  /* 0x0c00000e080a7389 */ /* 0x000064000000000f */
[----:B01----:R-:W-:Y:S01]  /*5150*/  ENDCOLLECTIVE ;  /* 0x000000000000791b */ /* 0x003fe20003800000 */
.L_x_19267:
[----:B------:R-:W-:Y:S02]  /*5160*/  IMAD.MOV.U32 R14, RZ, RZ, 0x2 ;  /* 0x00000002ff0e7424 */ /* 0x000fe400078e00ff */
[----:B------:R-:W-:-:S05]  /*5170*/  IMAD.MOV.U32 R5, RZ, RZ, R10 ;  /* 0x000000ffff057224 */ /* 0x000fca00078e000a */
[----:B------:R-:W-:-:S04]  /*5180*/  FMNMX.FTZ R5, R2, R5, !PT ;  /* 0x0000000502057209 */ /* 0x000fc80007810000 */
[----:B------:R-:W-:-:S07]  /*5190*/  MOV R8, R5 ;  /* 0x0000000500087202 */ /* 0x000fce0000000f00 */
[----:B------:R-:W-:Y:S05]  /*51a0*/  WARPSYNC.COLLECTIVE R9, `(.L_x_19268) ;  /* 0x0000000009087348 */ /* 0x000fea0003c00000 */
[----:B------:R0:W1:Y:S02]  /*51b0*/  SHFL.BFLY P0, R10, R8, R14, R15 ;  /* 0x0c00000e080a7389 */ /* 0x000064000000000f */
[----:B01----:R-:W-:Y:S01]  /*51c0*/  ENDCOLLECTIVE ;  /* 0x000000000000791b */ /* 0x003fe20003800000 */
.L_x_19268:
[----:B------:R-:W-:Y:S01]  /*51d0*/  IMAD.MOV.U32 R4, RZ, RZ, R10 ;  /* 0x000000ffff047224 */ /* 0x000fe200078e000a */
[----:B------:R-:W-:Y:S06]  /*51e0*/  BRA `(.L_x_19269) ;  /* 0xffffffd000307947 */ /* 0x000fec000383ffff */
.L_x_19270:
        /* <DEDUP_REMOVED lines=9> */
.L_x_28376:


//--------------------- .text._ZN4vllm25paged_attention_v1_kernelI13__nv_bfloat16S1_Li256ELi16ELi128ELNS_18Fp8KVCacheDataTypeE0ELb1EEEvPT_PKS3_PKT0_S9_ifPKiSB_iPKfiiiSD_SD_iiiii --------------------------
	.section	.text._ZN4vllm25paged_attention_v1_kernelI13__nv_bfloat16S1_Li256ELi16ELi128ELNS_18Fp8KVCacheDataTypeE0ELb1EEEvPT_PKS3_PKT0_S9_ifPKiSB_iPKfiiiSD_SD_iiiii,"ax",@progbits
	.align	128
        .global         _ZN4vllm25paged_attention_v1_kernelI13__nv_bfloat16S1_Li256ELi16ELi128ELNS_18Fp8KVCacheDataTypeE0ELb1EEEvPT_PKS3_PKT0_S9_ifPKiSB_iPKfiiiSD_SD_iiiii
        .type           _ZN4vllm25paged_attention_v1_kernelI13__nv_bfloat16S1_Li256ELi16ELi128ELNS_18Fp8KVCacheDataTypeE0ELb1EEEvPT_PKS3_PKT0_S9_ifPKiSB_iPKfiiiSD_SD_iiiii,@function
        .size           _ZN4vllm25paged_attention_v1_kernelI13__nv_bfloat16S1_Li256ELi16ELi128ELNS_18Fp8KVCacheDataTypeE0ELb1EEEvPT_PKS3_PKT0_S9_ifPKiSB_iPKfiiiSD_SD_iiiii,(.L_x_28377 - _ZN4vllm25paged_attention_v1_kernelI13__nv_bfloat16S1_Li256ELi16ELi128ELNS_18Fp8KVCacheDataTypeE0ELb1EEEvPT_PKS3_PKT0_S9_ifPKiSB_iPKfiiiSD_SD_iiiii)
        .other          _ZN4vllm25paged_attention_v1_kernelI13__nv_bfloat16S1_Li256ELi16ELi128ELNS_18Fp8KVCacheDataTypeE0ELb1EEEvPT_PKS3_PKT0_S9_ifPKiSB_iPKfiiiSD_SD_iiiii,@"STO_CUDA_ENTRY STV_DEFAULT"
_ZN4vllm25paged_attention_v1_kernelI13__nv_bfloat16S1_Li256ELi16ELi128ELNS_18Fp8KVCacheDataTypeE0ELb1EEEvPT_PKS3_PKT0_S9_ifPKiSB_iPKfiiiSD_SD_iiiii:
.text._ZN4vllm25paged_attention_v1_kernelI13__nv_bfloat16S1_Li256ELi16ELi128ELNS_18Fp8KVCacheDataTypeE0ELb1EEEvPT_PKS3_PKT0_S9_ifPKiSB_iPKfiiiSD_SD_iiiii:
        /* <DEDUP_REMOVED lines=19> */
[----:B------:R2:W0:Y:S01]  /*0130*/  F2I.FTZ.U32.TRUNC.NTZ R7, R6 ;  /* 0x0000000600077305 */ /* 0x000422000021f000 */
[----:B------:R-:W-:Y:S02]  /*0140*/  IMAD.MOV.U32 R148, RZ, RZ, RZ ;  /* 0x000000ffff947224 */ /* 0x000fe400078e00ff */
[----:B-1----:R-:W-:-:S04]  /*0150*/  @P0 IMAD.WIDE R2, R15, 0x4, R2 ;  /* 0x000000040f020825 */ /* 0x002fc800078e0202 */
[----:B--2---:R-:W-:Y:S01]  /*0160*/  IMAD.MOV.U32 R6, RZ, RZ, RZ ;  /* 0x000000ffff067224 */ /* 0x004fe200078e00ff */
[----:B------:R3:W5:Y:S01]  /*0170*/  @P0 LDG.E.CONSTANT R148, desc[UR10][R2.64] ;  /* 0x0000000a02940981 */ /* 0x000762000c1e9900 */
[----:B0-----:R-:W-:-:S04]  /*0180*/  IMAD.MOV R4, RZ, RZ, -R7 ;  /* 0x000000ffff047224 */ /* 0x001fc800078e0a07 */
[----:B------:R-:W-:Y:S01]  /*0190*/  IMAD R5, R4, R9, RZ ;  /* 0x0000000904057224 */ /* 0x000fe200078e02ff */
        /* <DEDUP_REMOVED lines=49> */
[----:B------:R-:W-:Y:S02]  /*04b0*/  SHF.R.S32.HI R149, RZ, 0x5, R3 ;  /* 0x00000005ff957819 */ /* 0x000fe40000011403 */
[----:B----4-:R-:W-:Y:S01]  /*04c0*/  R2UR UR9, R8 ;  /* 0x00000000080972ca */ /* 0x010fe200000e0000 */
[----:B------:R-:W-:-:S14]  /*04d0*/  @P0 BRA `(.L_x_19272) ;  /* 0x0000000400400947 */ /* 0x000fdc0003800000 */
[C---:B------:R-:W-:Y:S01]  /*04e0*/  VIMNMX R3, R144.reuse, -0x20, !PT ;  /* 0xffffffe090037848 */ /* 0x040fe20007fe0100 */
[----:B------:R-:W-:Y:S01]  /*04f0*/  ULDC UR4, c[0x0][0x258] ;  /* 0x0000960000047ab9 */ /* 0x000fe20000000800 */
[----:B------:R-:W-:Y:S01]  /*0500*/  IMAD.SHL.U32 R5, R15, 0x100, RZ ;  /* 0x000001000f057824 */ /* 0x000fe200078e00ff */
[----:B------:R-:W-:Y:S01]  /*0510*/  BSSY B1, `(.L_x_19273) ;  /* 0x0000029000017945 */ /* 0x000fe20003800000 */
[----:B------:R-:W-:Y:S01]  /*0520*/  IADD3 R3, -R144, 0x3f, R3 ;  /* 0x0000003f90037810 */ /* 0x000fe20007ffe103 */
[----:B------:R-:W-:Y:S02]  /*0530*/  IMAD.U32 R4, RZ, RZ, UR4 ;  /* 0x00000004ff047e24 */ /* 0x000fe4000f8e00ff */
[----:B------:R-:W-:Y:S01]  /*0540*/  IMAD.MOV.U32 R7, RZ, RZ, R144 ;  /* 0x000000ffff077224 */ /* 0x000fe200078e0090 */
[C---:B------:R-:W-:Y:S01]  /*0550*/  LEA.HI R2, R3.reuse, 0x1, RZ, 0x1a ;  /* 0x0000000103027811 */ /* 0x040fe200078fd0ff */
[----:B------:R-:W-:Y:S01]  /*0560*/  IMAD R4, R4, UR6, RZ ;  /* 0x0000000604047c24 */ /* 0x000fe2000f8e02ff */
        /* <DEDUP_REMOVED lines=22> */
.L_x_19275:
        /* <DEDUP_REMOVED lines=13> */
.L_x_19274:
[----:B------:R-:W-:Y:S05]  /*07a0*/  BSYNC B1 ;  /* 0x0000000000017941 */ /* 0x000fea0003800000 */
.L_x_19273:
        /* <DEDUP_REMOVED lines=14> */
.L_x_19276:
        /* <DEDUP_REMOVED lines=21> */
.L_x_19272:
[----:B------:R-:W-:Y:S05]  /*09e0*/  BSYNC B0 ;  /* 0x0000000000007941 */ /* 0x000fea0003800000 */
.L_x_19271:
[----:B------:R-:W0:Y:S01]  /*09f0*/  LDC R9, c[0x0][0x284] ;  /* 0x0000a100ff097b82 */ /* 0x000e220000000800 */
[----:B------:R-:W-:Y:S01]  /*0a00*/  UIADD3 UR4, UR9, -0x1, URZ ;  /* 0xffffffff09047890 */ /* 0x000fe2000fffe03f */
[----:B------:R-:W-:Y:S01]  /*0a10*/  BSSY B0, `(.L_x_19277) ;  /* 0x0000806000007945 */ /* 0x000fe20003800000 */
[----:B------:R-:W-:Y:S01]  /*0a20*/  ULDC UR7, c[0x0][0x248] ;  /* 0x0000920000077ab9 */ /* 0x000fe20000000800 */
[----:B------:R-:W-:Y:S01]  /*0a30*/  ULDC UR22, c[0x0][0x25c] ;  /* 0x0000970000167ab9 */ /* 0x000fe20000000800 */
[----:B------:R-:W-:Y:S01]  /*0a40*/  ULDC UR23, c[0x0][0x25c] ;  /* 0x0000970000177ab9 */ /* 0x000fe20000000800 */
[----:B------:R-:W-:Y:S01]  /*0a50*/  ULDC UR13, c[0x0][0x234] ;  /* 0x00008d00000d7ab9 */ /* 0x000fe20000000800 */
[----:B------:R-:W-:Y:S01]  /*0a60*/  IMAD.U32 R7, RZ, RZ, UR4 ;  /* 0x00000004ff077e24 */ /* 0x000fe2000f8e00ff */
[----:B------:R-:W1:Y:S01]  /*0a70*/  LDC R8, c[0x0][0x288] ;  /* 0x0000a200ff087b82 */ /* 0x000e620000000800 */
[----:B------:R-:W-:Y:S01]  /*0a80*/  ULDC UR24, c[0x0][0x234] ;  /* 0x00008d0000187ab9 */ /* 0x000fe20000000800 */
[----:B------:R-:W-:Y:S01]  /*0a90*/  ULDC.64 UR14, c[0x0][0x238] ;  /* 0x00008e00000e7ab9 */ /* 0x000fe20000000a00 */
[----:B------:R-:W-:Y:S01]  /*0aa0*/  ULDC.64 UR16, c[0x0][0x238] ;  /* 0x00008e0000107ab9 */ /* 0x000fe20000000a00 */
[----:B------:R-:W-:Y:S01]  /*0ab0*/  IABS R7, R7 ;  /* 0x0000000700077213 */ /* 0x000fe20000000000 */
[----:B------:R-:W-:Y:S01]  /*0ac0*/  ULDC.64 UR18, c[0x0][0x220] ;  /* 0x0000880000127ab9 */ /* 0x000fe20000000a00 */
[----:B------:R-:W-:Y:S01]  /*0ad0*/  ULDC.64 UR20, c[0x0][0x220] ;  /* 0x0000880000147ab9 */ /* 0x000fe20000000a00 */
[----:B------:R-:W-:Y:S01]  /*0ae0*/  IMAD.MOV.U32 R145, RZ, RZ, -0x800001 ;  /* 0xff7fffffff917424 */ /* 0x000fe200078e00ff */
[----:B0-----:R-:W-:-:S04]  /*0af0*/  IABS R2, R9 ;  /* 0x0000000900027213 */ /* 0x001fc80000000000 */
[----:B------:R-:W0:Y:S01]  /*0b00*/  I2F.RP R6, R2 ;  /* 0x0000000200067306 */ /* 0x000e220000209400 */
[----:B------:R-:W-:Y:S01]  /*0b10*/  IMAD.MOV.U32 R146, RZ, RZ, R2 ;  /* 0x000000ffff927224 */ /* 0x000fe200078e0002 */
[----:B------:R-:W-:Y:S01]  /*0b20*/  BAR.SYNC.DEFER_BLOCKING 0x0 ;  /* 0x0000000000007b1d */ /* 0x000fe20000010000 */
[----:B-1----:R-:W-:-:S05]  /*0b30*/  ISETP.GT.AND P3, PT, R8, -0x1, PT ;  /* 0xffffffff0800780c */ /* 0x002fca0003f64270 */
[----:B0-----:R-:W0:Y:S02]  /*0b40*/  MUFU.RCP R6, R6 ;  /* 0x0000000600067308 */ /* 0x001e240000001000 */
[----:B0-----:R-:W-:-:S06]  /*0b50*/  VIADD R4, R6, 0xffffffe ;  /* 0x0ffffffe06047836 */ /* 0x001fcc0000000000 */
[----:B------:R0:W1:Y:S02]  /*0b60*/  F2I.FTZ.U32.TRUNC.NTZ R5, R4 ;  /* 0x0000000400057305 */ /* 0x000064000021f000 */
[----:B0-----:R-:W-:Y:S02]  /*0b70*/  IMAD.MOV.U32 R4, RZ, RZ, RZ ;  /* 0x000000ffff047224 */ /* 0x001fe400078e00ff */
[----:B-1----:R-:W-:-:S04]  /*0b80*/  IMAD R3, R5, R2, RZ ;  /* 0x0000000205037224 */ /* 0x002fc800078e02ff */
[----:B------:R-:W-:-:S04]  /*0b90*/  IMAD.MOV R3, RZ, RZ, -R3 ;  /* 0x000000ffff037224 */ /* 0x000fc800078e0a03 */
[----:B------:R-:W-:-:S04]  /*0ba0*/  IMAD.HI.U32 R3, R5, R3, R4 ;  /* 0x0000000305037227 */ /* 0x000fc800078e0004 */
[----:B------:R-:W-:Y:S02]  /*0bb0*/  IMAD.MOV.U32 R5, RZ, RZ, R7 ;  /* 0x000000ffff057224 */ /* 0x000fe400078e0007 */
[----:B------:R-:W-:Y:S02]  /*0bc0*/  @!P3 IMAD.MOV R7, RZ, RZ, -R8 ;  /* 0x000000ffff07b224 */ /* 0x000fe400078e0a08 */
[----:B------:R-:W-:-:S05]  /*0bd0*/  IMAD.HI.U32 R4, R3, R5, RZ ;  /* 0x0000000503047227 */ /* 0x000fca00078e00ff */
[----:B------:R-:W-:-:S05]  /*0be0*/  IADD3 R6, RZ, -R4, RZ ;  /* 0x80000004ff067210 */ /* 0x000fca0007ffe0ff */
[----:B------:R-:W-:Y:S01]  /*0bf0*/  IMAD R5, R2, R6, R5 ;  /* 0x0000000602057224 */ /* 0x000fe200078e0205 */
[----:B------:R-:W-:Y:S01]  /*0c00*/  LOP3.LUT R6, R9, UR4, RZ, 0x3c, !PT ;  /* 0x0000000409067c12 */ /* 0x000fe2000f8e3cff */
[----:B------:R-:W-:-:S03]  /*0c10*/  ULDC UR4, c[0x0][0x278] ;  /* 0x00009e0000047ab9 */ /* 0x000fc60000000800 */
[----:B------:R-:W-:Y:S02]  /*0c20*/  ISETP.GT.U32.AND P1, PT, R2, R5, PT ;  /* 0x000000050200720c */ /* 0x000fe40003f24070 */
[----:B------:R-:W-:Y:S01]  /*0c30*/  ISETP.GE.AND P2, PT, R6, RZ, PT ;  /* 0x000000ff0600720c */ /* 0x000fe20003f46270 */
[----:B------:R-:W-:-:S04]  /*0c40*/  @!P3 IMAD R6, R19, UR4, R0 ;  /* 0x000000041306bc24 */ /* 0x000fc8000f8e0200 */
[----:B------:R-:W-:-:S06]  /*0c50*/  @!P3 IMAD R6, R6, R7, RZ ;  /* 0x000000070606b224 */ /* 0x000fcc00078e02ff */
[----:B------:R-:W-:Y:S02]  /*0c60*/  @!P1 IMAD.IADD R5, R5, 0x1, -R2 ;  /* 0x0000000105059824 */ /* 0x000fe400078e0a02 */
[----:B------:R-:W-:Y:S01]  /*0c70*/  @!P1 VIADD R4, R4, 0x1 ;  /* 0x0000000104049836 */ /* 0x000fe20000000000 */
[----:B------:R-:W-:Y:S02]  /*0c80*/  ISETP.NE.AND P1, PT, R9, RZ, PT ;  /* 0x000000ff0900720c */ /* 0x000fe40003f25270 */
[----:B------:R-:W-:Y:S01]  /*0c90*/  ISETP.GE.U32.AND P0, PT, R5, R2, PT ;  /* 0x000000020500720c */ /* 0x000fe20003f06070 */
[----:B------:R-:W-:Y:S01]  /*0ca0*/  @P3 IMAD R5, R14, UR4, R15 ;  /* 0x000000040e053c24 */ /* 0x000fe2000f8e020f */
[----:B------:R-:W-:-:S03]  /*0cb0*/  UIADD3 UR4, UR9, 0xf, URZ ;  /* 0x0000000f09047890 */ /* 0x000fc6000fffe03f */
[----:B------:R-:W-:Y:S01]  /*0cc0*/  @P3 IMAD R6, R5, R8, RZ ;  /* 0x0000000805063224 */ /* 0x000fe200078e02ff */
[----:B------:R-:W-:-:S03]  /*0cd0*/  USHF.R.S32.HI UR5, URZ, 0x1f, UR4 ;  /* 0x0000001f3f057899 */ /* 0x000fc60008011404 */
[----:B------:R-:W-:Y:S01]  /*0ce0*/  VIADD R5, R6, 0x1 ;  /* 0x0000000106057836 */ /* 0x000fe20000000000 */
[----:B------:R-:W-:Y:S02]  /*0cf0*/  ULEA.HI UR4, UR5, UR4, URZ, 0x4 ;  /* 0x0000000405047291 */ /* 0x000fe4000f8f203f */
[----:B------:R-:W-:Y:S01]  /*0d00*/  UIMAD UR5, UR6, UR7, URZ ;  /* 0x00000007060572a4 */ /* 0x000fe2000f8e023f */
[----:B------:R-:W-:Y:S01]  /*0d10*/  @P0 VIADD R4, R4, 0x1 ;  /* 0x0000000104040836 */ /* 0x000fe20000000000 */
[----:B------:R-:W-:Y:S02]  /*0d20*/  USHF.R.S32.HI UR4, URZ, 0x4, UR4 ;  /* 0x000000043f047899 */ /* 0x000fe40008011404 */
[----:B------:R-:W-:Y:S01]  /*0d30*/  USHF.R.S32.HI UR12, URZ, 0x1f, UR5 ;  /* 0x0000001f3f0c7899 */ /* 0x000fe20008011405 */
[----:B------:R-:W-:Y:S01]  /*0d40*/  @!P2 IMAD.MOV R4, RZ, RZ, -R4 ;  /* 0x000000ffff04a224 */ /* 0x000fe200078e0a04 */
[----:B------:R-:W-:Y:S02]  /*0d50*/  @!P1 LOP3.LUT R4, RZ, R9, RZ, 0x33, !PT ;  /* 0x00000009ff049212 */ /* 0x000fe400078e33ff */
[----:B------:R-:W-:-:S13]  /*0d60*/  ISETP.GE.AND P0, PT, R149, UR4, PT ;  /* 0x0000000495007c0c */ /* 0x000fda000bf06270 */
        /* <DEDUP_REMOVED lines=9> */
[C---:B------:R-:W-:Y:S01]  /*0e00*/  VIADD R10, R147.reuse, 0xe ;  /* 0x0000000e930a7836 */ /* 0x040fe20000000000 */
[----:B------:R-:W-:Y:S01]  /*0e10*/  LEA.HI R2, R2, R143, RZ, 0x3 ;  /* 0x0000008f02027211 */ /* 0x000fe200078f18ff */
[----:B------:R-:W-:Y:S01]  /*0e20*/  IMAD.SHL.U32 R134, R12, 0x4, RZ ;  /* 0x000000040c867824 */ /* 0x000fe200078e00ff */
[----:B------:R-:W-:Y:S01]  /*0e30*/  SHF.R.S32.HI R11, RZ, 0x1f, R140 ;  /* 0x0000001fff0b7819 */ /* 0x000fe2000001148c */
[C---:B------:R-:W-:Y:S01]  /*0e40*/  VIADD R16, R147.reuse, 0x12 ;  /* 0x0000001293107836 */ /* 0x040fe20000000000 */
[----:B------:R-:W-:Y:S01]  /*0e50*/  LOP3.LUT R6, R2, 0xfffffff8, RZ, 0xc0, !PT ;  /* 0xfffffff802067812 */ /* 0x000fe200078ec0ff */
[C---:B------:R-:W-:Y:S01]  /*0e60*/  VIADD R14, R147.reuse, 0x16 ;  /* 0x00000016930e7836 */ /* 0x040fe20000000000 */
[----:B------:R-:W-:Y:S01]  /*0e70*/  IADD3 R2, R147, 0x2, RZ ;  /* 0x0000000293027810 */ /* 0x000fe20007ffe0ff */
[----:B------:R-:W-:Y:S01]  /*0e80*/  IMAD.SHL.U32 R114, R18, 0x4, RZ ;  /* 0x0000000412727824 */ /* 0x000fe200078e00ff */
[----:B------:R-:W-:Y:S01]  /*0e90*/  LOP3.LUT R7, R7, 0xfffffff0, RZ, 0xc0, !PT ;  /* 0xfffffff007077812 */ /* 0x000fe200078ec0ff */
[----:B------:R-:W-:Y:S01]  /*0ea0*/  IMAD.IADD R143, R143, 0x1, -R6 ;  /* 0x000000018f8f7824 */ /* 0x000fe200078e0a06 */
[----:B------:R-:W-:Y:S01]  /*0eb0*/  LEA.HI R11, R11, R140, RZ, 0x3 ;  /* 0x0000008c0b0b7211 */ /* 0x000fe200078f18ff */
[----:B------:R-:W-:Y:S01]  /*0ec0*/  VIADD R6, R147, 0x8 ;  /* 0x0000000893067836 */ /* 0x000fe20000000000 */
[----:B------:R-:W-:Y:S01]  /*0ed0*/  SHF.L.U32 R130, R10, 0x2, RZ ;  /* 0x000000020a827819 */ /* 0x000fe200000006ff */
[----:B------:R-:W-:Y:S01]  /*0ee0*/  IMAD.SHL.U32 R142, R2, 0x4, RZ ;  /* 0x00000004028e7824 */ /* 0x000fe200078e00ff */
[----:B------:R-:W-:Y:S01]  /*0ef0*/  LOP3.LUT R11, R11, 0xfffffff8, RZ, 0xc0, !PT ;  /* 0xfffffff80b0b7812 */ /* 0x000fe200078ec0ff */
[----:B------:R-:W-:Y:S01]  /*0f00*/  IMAD.SHL.U32 R136, R6, 0x4, RZ ;  /* 0x0000000406887824 */ /* 0x000fe200078e00ff */
[----:B------:R-:W-:Y:S01]  /*0f10*/  SHF.R.S32.HI R17, RZ, 0x1f, R130 ;  /* 0x0000001fff117819 */ /* 0x000fe20000011482 */
        /* <DEDUP_REMOVED lines=10> */
[----:B------:R-:W-:Y:S01]  /*0fc0*/  IMAD.SHL.U32 R122, R14, 0x4, RZ ;  /* 0x000000040e7a7824 */ /* 0x000fe200078e00ff */
[----:B------:R-:W-:Y:S01]  /*0fd0*/  LOP3.LUT R15, R15, 0xfffffff8, RZ, 0xc0, !PT ;  /* 0xfffffff80f0f7812 */ /* 0x000fe200078ec0ff */
[----:B------:R-:W-:Y:S01]  /*0fe0*/  IMAD.SHL.U32 R132, R11, 0x4, RZ ;  /* 0x000000040b847824 */ /* 0x000fe200078e00ff */
[----:B------:R-:W-:Y:S01]  /*0ff0*/  SHF.R.S32.HI R13, RZ, 0x1f, R138 ;  /* 0x0000001fff0d7819 */ /* 0x000fe2000001148a */
[----:B------:R-:W-:Y:S01]  /*1000*/  VIADD R24, R147, 0x26 ;  /* 0x0000002693187836 */ /* 0x000fe20000000000 */
[----:B------:R-:W-:Y:S01]  /*1010*/  IADD3 R142, R142, -R9, RZ ;  /* 0x800000098e8e7210 */ /* 0x000fe20007ffe0ff */
[----:B------:R-:W-:Y:S01]  /*1020*/  IMAD.IADD R136, R136, 0x1, -R15 ;  /* 0x0000000188887824 */ /* 0x000fe200078e0a0f */
[----:B------:R-:W-:Y:S01]  /*1030*/  LEA.HI R13, R13, R138, RZ, 0x3 ;  /* 0x0000008a0d0d7211 */ /* 0x000fe200078f18ff */
[C---:B------:R-:W-:Y:S01]  /*1040*/  VIADD R9, R147.reuse, 0x10 ;  /* 0x0000001093097836 */ /* 0x040fe20000000000 */
[----:B------:R-:W-:Y:S01]  /*1050*/  SHF.R.S32.HI R15, RZ, 0x1f, R132 ;  /* 0x0000001fff0f7819 */ /* 0x000fe20000011484 */
[----:B------:R-:W-:Y:S01]  /*1060*/  VIADD R20, R147, 0x1a ;  /* 0x0000001a93147836 */ /* 0x000fe20000000000 */
[----:B------:R-:W-:Y:S01]  /*1070*/  LOP3.LUT R13, R13, 0xfffffff8, RZ, 0xc0, !PT ;  /* 0xfffffff80d0d7812 */ /* 0x000fe200078ec0ff */
[----:B------:R-:W-:Y:S01]  /*1080*/  IMAD.SHL.U32 R128, R9, 0x4, RZ ;  /* 0x0000000409807824 */ /* 0x000fe200078e00ff */
[----:B------:R-:W-:Y:S01]  /*1090*/  LEA.HI R15, R15, R132, RZ, 0x3 ;  /* 0x000000840f0f7211 */ /* 0x000fe200078f18ff */
[----:B------:R-:W-:Y:S01]  /*10a0*/  IMAD.SHL.U32 R106, R24, 0x4, RZ ;  /* 0x00000004186a7824 */ /* 0x000fe200078e00ff */
[----:B------:R-:W-:Y:S01]  /*10b0*/  LEA.HI R17, R17, R130, RZ, 0x3 ;  /* 0x0000008211117211 */ /* 0x000fe200078f18ff */
        /* <DEDUP_REMOVED lines=13> */
[----:B------:R-:W-:Y:S01]  /*1190*/  LOP3.LUT R17, R17, 0xfffffff8, RZ, 0xc0, !PT ;  /* 0xfffffff811117812 */ /* 0x000fe200078ec0ff */
[----:B------:R-:W-:Y:S01]  /*11a0*/  VIADD R28, R147, 0x2e ;  /* 0x0000002e931c7836 */ /* 0x000fe20000000000 */
[----:B------:R-:W-:Y:S01]  /*11b0*/  LOP3.LUT R19, R19, 0xfffffff8, RZ, 0xc0, !PT ;  /* 0xfffffff813137812 */ /* 0x000fe200078ec0ff */
[----:B------:R-:W-:Y:S01]  /*11c0*/  IMAD.IADD R134, R134, 0x1, -R13 ;  /* 0x0000000186867824 */ /* 0x000fe200078e0a0d */
[----:B------:R-:W-:Y:S01]  /*11d0*/  SHF.L.U32 R126, R16, 0x2, RZ ;  /* 0x00000002107e7819 */ /* 0x000fe200000006ff */
[----:B------:R-:W-:Y:S01]  /*11e0*/  IMAD.IADD R130, R130, 0x1, -R17 ;  /* 0x0000000182827824 */ /* 0x000fe200078e0a11 */
[----:B------:R-:W-:Y:S01]  /*11f0*/  SHF.R.S32.HI R21, RZ, 0x1f, R122 ;  /* 0x0000001fff157819 */ /* 0x000fe2000001147a */
[----:B------:R-:W-:Y:S01]  /*1200*/  IMAD.IADD R128, R128, 0x1, -R19 ;  /* 0x0000000180807824 */ /* 0x000fe200078e0a13 */
[----:B------:R-:W-:Y:S01]  /*1210*/  SHF.R.S32.HI R17, RZ, 0x1f, R126 ;  /* 0x0000001fff117819 */ /* 0x000fe2000001147e */
[----:B------:R-:W-:Y:S01]  /*1220*/  VIADD R13, R147, 0x18 ;  /* 0x00000018930d7836 */ /* 0x000fe20000000000 */
[----:B------:R-:W-:Y:S01]  /*1230*/  SHF.R.S32.HI R19, RZ, 0x1f, R124 ;  /* 0x0000001fff137819 */ /* 0x000fe2000001147c */
[----:B------:R-:W-:Y:S01]  /*1240*/  IMAD.SHL.U32 R98, R28, 0x4, RZ ;  /* 0x000000041c627824 */ /* 0x000fe200078e00ff */
        /* <DEDUP_REMOVED lines=23> */
[----:B------:R-:W-:Y:S01]  /*13c0*/  IMAD.IADD R122, R122, 0x1, -R21 ;  /* 0x000000017a7a7824 */ /* 0x000fe200078e0a15 */
[----:B------:R-:W-:Y:S01]  /*13d0*/  SHF.R.S32.HI R27, RZ, 0x1f, R112 ;  /* 0x0000001fff1b7819 */ /* 0x000fe20000011470 */
[----:B------:R-:W-:Y:S01]  /*13e0*/  VIADD R34, R147, 0x38 ;  /* 0x0000003893227836 */ /* 0x000fe20000000000 */
[----:B------:R-:W-:Y:S01]  /*13f0*/  LEA.HI R23, R23, R116, RZ, 0x3 ;  /* 0x0000007417177211 */ /* 0x000fe200078f18ff */
[----:B------:R-:W0:Y:S01]  /*1400*/  S2UR UR7, SR_CgaCtaId ;  /* 0x00000000000779c3 */ /* 0x000e220000008800 */
[----:B------:R-:W-:Y:S01]  /*1410*/  LEA.HI R27, R27, R112, RZ, 0x3 ;  /* 0x000000701b1b7211 */ /* 0x000fe200078f18ff */
[----:B------:R-:W-:Y:S01]  /*1420*/  IMAD.SHL.U32 R88, R34, 0x4, RZ ;  /* 0x0000000422587824 */ /* 0x000fe200078e00ff */
[----:B------:R-:W-:Y:S01]  /*1430*/  LOP3.LUT R23, R23, 0xfffffff8, RZ, 0xc0, !PT ;  /* 0xfffffff817177812 */ /* 0x000fe200078ec0ff */
[----:B------:R-:W-:Y:S01]  /*1440*/  VIADD R36, R147, 0x3c ;  /* 0x0000003c93247836 */ /* 0x000fe20000000000 */
[----:B------:R-:W-:Y:S01]  /*1450*/  LOP3.LUT R27, R27, 0xfffffff8, RZ, 0xc0, !PT ;  /* 0xfffffff81b1b7812 */ /* 0x000fe200078ec0ff */
[----:B------:R-:W-:Y:S01]  /*1460*/  VIADD R38, R147, 0x3e ;  /* 0x0000003e93267836 */ /* 0x000fe20000000000 */
[----:B------:R-:W-:Y:S01]  /*1470*/  LOP3.LUT R25, R25, 0xfffffff8, RZ, 0xc0, !PT ;  /* 0xfffffff819197812 */ /* 0x000fe200078ec0ff */
[----:B------:R-:W-:Y:S01]  /*1480*/  IMAD.IADD R116, R116, 0x1, -R23 ;  /* 0x0000000174747824 */ /* 0x000fe200078e0a17 */
[----:B------:R-:W-:Y:S01]  /*1490*/  SHF.R.S32.HI R21, RZ, 0x1f, R118 ;  /* 0x0000001fff157819 */ /* 0x000fe20000011476 */
[----:B------:R-:W-:Y:S01]  /*14a0*/  IMAD.IADD R112, R112, 0x1, -R27 ;  /* 0x0000000170707824 */ /* 0x000fe200078e0a1b */
[----:B------:R-:W-:Y:S01]  /*14b0*/  SHF.R.S32.HI R27, RZ, 0x1f, R106 ;  /* 0x0000001fff1b7819 */ /* 0x000fe2000001146a */
[----:B------:R-:W-:Y:S01]  /*14c0*/  VIADD R23, R147, 0x24 ;  /* 0x0000002493177836 */ /* 0x000fe20000000000 */
[----:B------:R-:W-:Y:S01]  /*14d0*/  LEA.HI R21, R21, R118, RZ, 0x3 ;  /* 0x0000007615157211 */ /* 0x000fe200078f18ff */
[----:B------:R-:W-:Y:S01]  /*14e0*/  IMAD.IADD R114, R114, 0x1, -R25 ;  /* 0x0000000172727824 */ /* 0x000fe200078e0a19 */
[----:B------:R-:W-:Y:S01]  /*14f0*/  LEA.HI R27, R27, R106, RZ, 0x3 ;  /* 0x0000006a1b1b7211 */ /* 0x000fe200078f18ff */
[----:B------:R-:W-:Y:S01]  /*1500*/  IMAD.SHL.U32 R108, R23, 0x4, RZ ;  /* 0x00000004176c7824 */ /* 0x000fe200078e00ff */
[----:B------:R-:W-:Y:S01]  /*1510*/  IADD3 R22, R147, 0x22, RZ ;  /* 0x0000002293167810 */ /* 0x000fe20007ffe0ff */
[----:B------:R-:W-:Y:S01]  /*1520*/  ULDC UR6, c[0x0][0x260] ;  /* 0x0000980000067ab9 */ /* 0x000fe20000000800 */
[----:B------:R-:W-:Y:S01]  /*1530*/  SHF.R.S32.HI R29, RZ, 0x1f, R104 ;  /* 0x0000001fff1d7819 */ /* 0x000fe20000011468 */
[----:B------:R-:W-:Y:S01]  /*1540*/  IMAD.SHL.U32 R150, R144, 0x8, RZ ;  /* 0x0000000890967824 */ /* 0x000fe200078e00ff */
[----:B------:R-:W-:Y:S01]  /*1550*/  LOP3.LUT R27, R27, 0xfffffff8, RZ, 0xc0, !PT ;  /* 0xfffffff81b1b7812 */ /* 0x000fe200078ec0ff */
[----:B------:R-:W-:Y:S01]  /*1560*/  IMAD.SHL.U32 R110, R22, 0x4, RZ ;  /* 0x00000004166e7824 */ /* 0x000fe200078e00ff */
[----:B------:R-:W-:Y:S01]  /*1570*/  SHF.R.S32.HI R25, RZ, 0x1f, R108 ;  /* 0x0000001fff197819 */ /* 0x000fe2000001146c */
[----:B------:R-:W1:Y:S01]  /*1580*/  LDC R79, c[0x0][0x25c] ;  /* 0x00009700ff4f7b82 */ /* 0x000e620000000800 */
[----:B------:R-:W-:Y:S01]  /*1590*/  LOP3.LUT R21, R21, 0xfffffff8, RZ, 0xc0, !PT ;  /* 0xfffffff815157812 */ /* 0x000fe200078ec0ff */
[----:B------:R-:W-:Y:S01]  /*15a0*/  IMAD.SHL.U32 R82, R38, 0x4, RZ ;  /* 0x0000000426527824 */ /* 0x000fe200078e00ff */
[----:B------:R-:W-:Y:S01]  /*15b0*/  LEA.HI R29, R29, R104, RZ, 0x3 ;  /* 0x000000681d1d7211 */ /* 0x000fe200078f18ff */
[----:B------:R-:W-:Y:S01]  /*15c0*/  ULDC UR8, c[0x0][0x27c] ;  /* 0x00009f0000087ab9 */ /* 0x000fe20000000800 */
[----:B------:R-:W-:Y:S01]  /*15d0*/  IADD3 R106, R106, -R27, RZ ;  /* 0x8000001b6a6a7210 */ /* 0x000fe20007ffe0ff */
[----:B------:R-:W-:Y:S01]  /*15e0*/  VIADD R27, R147, 0x2c ;  /* 0x0000002c931b7836 */ /* 0x000fe20000000000 */
[----:B------:R-:W-:Y:S01]  /*15f0*/  LEA.HI R25, R25, R108, RZ, 0x3 ;  /* 0x0000006c19197211 */ /* 0x000fe200078f18ff */
[----:B------:R-:W-:Y:S01]  /*1600*/  IMAD.IADD R118, R118, 0x1, -R21 ;  /* 0x0000000176767824 */ /* 0x000fe200078e0a15 */
[----:B------:R-:W-:Y:S01]  /*1610*/  LOP3.LUT R29, R29, 0xfffffff8, RZ, 0xc0, !PT ;  /* 0xfffffff81d1d7812 */ /* 0x000fe200078ec0ff */
[----:B------:R-:W-:Y:S01]  /*1620*/  IMAD.SHL.U32 R100, R27, 0x4, RZ ;  /* 0x000000041b647824 */ /* 0x000fe200078e00ff */
[----:B------:R-:W-:-:S02]  /*1630*/  LOP3.LUT R25, R25, 0xfffffff8, RZ, 0xc0, !PT ;  /* 0xfffffff819197812 */ /* 0x000fc400078ec0ff */
[----:B------:R-:W-:Y:S01]  /*1640*/  SHF.R.S32.HI R21, RZ, 0x1f, R110 ;  /* 0x0000001fff157819 */ /* 0x000fe2000001146e */
[----:B------:R-:W-:Y:S01]  /*1650*/  IMAD.IADD R104, R104, 0x1, -R29 ;  /* 0x0000000168687824 */ /* 0x000fe200078e0a1d */
[----:B------:R-:W-:Y:S01]  /*1660*/  SHF.R.S32.HI R31, RZ, 0x1f, R98 ;  /* 0x0000001fff1f7819 */ /* 0x000fe20000011462 */
[----:B------:R-:W-:Y:S01]  /*1670*/  IMAD.IADD R108, R108, 0x1, -R25 ;  /* 0x000000016c6c7824 */ /* 0x000fe200078e0a19 */
[----:B------:R-:W-:Y:S01]  /*1680*/  LEA.HI R21, R21, R110, RZ, 0x3 ;  /* 0x0000006e15157211 */ /* 0x000fe200078f18ff */
[----:B------:R-:W-:Y:S01]  /*1690*/  VIADD R25, R147, 0x2a ;  /* 0x0000002a93197836 */ /* 0x000fe20000000000 */
[----:B------:R-:W-:Y:S02]  /*16a0*/  SHF.R.S32.HI R29, RZ, 0x1f, R100 ;  /* 0x0000001fff1d7819 */ /* 0x000fe40000011464 */
[----:B------:R-:W-:Y:S01]  /*16b0*/  LEA.HI R31, R31, R98, RZ, 0x3 ;  /* 0x000000621f1f7211 */ /* 0x000fe200078f18ff */
[----:B------:R-:W-:Y:S01]  /*16c0*/  IMAD.SHL.U32 R102, R25, 0x4, RZ ;  /* 0x0000000419667824 */ /* 0x000fe200078e00ff */
[----:B------:R-:W-:-:S02]  /*16d0*/  LOP3.LUT R21, R21, 0xfffffff8, RZ, 0xc0, !PT ;  /* 0xfffffff815157812 */ /* 0x000fc400078ec0ff */
[----:B------:R-:W-:Y:S02]  /*16e0*/  LEA.HI R29, R29, R100, RZ, 0x3 ;  /* 0x000000641d1d7211 */ /* 0x000fe400078f18ff */
[----:B------:R-:W-:Y:S01]  /*16f0*/  LOP3.LUT R31, R31, 0xfffffff8, RZ, 0xc0, !PT ;  /* 0xfffffff81f1f7812 */ /* 0x000fe200078ec0ff */
[----:B------:R-:W-:Y:S01]  /*1700*/  IMAD.IADD R110, R110, 0x1, -R21 ;  /* 0x000000016e6e7824 */ /* 0x000fe200078e0a15 */
[----:B------:R-:W-:Y:S02]  /*1710*/  SHF.R.S32.HI R33, RZ, 0x1f, R96 ;  /* 0x0000001fff217819 */ /* 0x000fe40000011460 */
[----:B------:R-:W-:Y:S01]  /*1720*/  LOP3.LUT R29, R29, 0xfffffff8, RZ, 0xc0, !PT ;  /* 0xfffffff81d1d7812 */ /* 0x000fe200078ec0ff */
[----:B------:R-:W-:Y:S01]  /*1730*/  IMAD.IADD R98, R98, 0x1, -R31 ;  /* 0x0000000162627824 */ /* 0x000fe200078e0a1f */
[----:B------:R-:W-:Y:S01]  /*1740*/  SHF.R.S32.HI R21, RZ, 0x1f, R102 ;  /* 0x0000001fff157819 */ /* 0x000fe20000011466 */
[----:B------:R-:W-:Y:S01]  /*1750*/  VIADD R31, R147, 0x34 ;  /* 0x00000034931f7836 */ /* 0x000fe20000000000 */
[----:B------:R-:W-:Y:S01]  /*1760*/  LEA.HI R33, R33, R96, RZ, 0x3 ;  /* 0x0000006021217211 */ /* 0x000fe200078f18ff */
[----:B------:R-:W-:Y:S01]  /*1770*/  IMAD.IADD R100, R100, 0x1, -R29 ;  /* 0x0000000164647824 */ /* 0x000fe200078e0a1d */
[----:B------:R-:W-:Y:S01]  /*1780*/  LEA.HI R21, R21, R102, RZ, 0x3 ;  /* 0x0000006615157211 */ /* 0x000fe200078f18ff */
[----:B------:R-:W-:Y:S01]  /*1790*/  VIADD R29, R147, 0x32 ;  /* 0x00000032931d7836 */ /* 0x000fe20000000000 */
[----:B------:R-:W-:Y:S01]  /*17a0*/  LOP3.LUT R33, R33, 0xfffffff8, RZ, 0xc0, !PT ;  /* 0xfffffff821217812 */ /* 0x000fe200078ec0ff */
[----:B------:R-:W-:Y:S01]  /*17b0*/  IMAD.SHL.U32 R92, R31, 0x4, RZ ;  /* 0x000000041f5c7824 */ /* 0x000fe200078e00ff */
[----:B------:R-:W-:Y:S01]  /*17c0*/  LOP3.LUT R21, R21, 0xfffffff8, RZ, 0xc0, !PT ;  /* 0xfffffff815157812 */ /* 0x000fe200078ec0ff */
[----:B------:R-:W-:Y:S01]  /*17d0*/  IMAD.SHL.U32 R94, R29, 0x4, RZ ;  /* 0x000000041d5e7824 */ /* 0x000fe200078e00ff */
[----:B------:R-:W-:Y:S01]  /*17e0*/  SHF.L.U32 R90, R32, 0x2, RZ ;  /* 0x00000002205a7819 */ /* 0x000fe200000006ff */
[----:B------:R-:W-:Y:S01]  /*17f0*/  IMAD.IADD R96, R96, 0x1, -R33 ;  /* 0x0000000160607824 */ /* 0x000fe200078e0a21 */
[----:B------:R-:W-:-:S02]  /*1800*/  SHF.R.S32.HI R33, RZ, 0x1f, R92 ;  /* 0x0000001fff217819 */ /* 0x000fc4000001145c */
[----:B------:R-:W-:Y:S02]  /*1810*/  IADD3 R102, R102, -R21, RZ ;  /* 0x8000001566667210 */ /* 0x000fe40007ffe0ff */
[----:B------:R-:W-:Y:S02]  /*1820*/  SHF.R.S32.HI R21, RZ, 0x1f, R94 ;  /* 0x0000001fff157819 */ /* 0x000fe4000001145e */
[----:B------:R-:W-:Y:S02]  /*1830*/  LEA.HI R33, R33, R92, RZ, 0x3 ;  /* 0x0000005c21217211 */ /* 0x000fe400078f18ff */
[----:B------:R-:W-:Y:S02]  /*1840*/  LEA.HI R21, R21, R94, RZ, 0x3 ;  /* 0x0000005e15157211 */ /* 0x000fe400078f18ff */
[----:B------:R-:W-:Y:S02]  /*1850*/  LOP3.LUT R33, R33, 0xfffffff8, RZ, 0xc0, !PT ;  /* 0xfffffff821217812 */ /* 0x000fe400078ec0ff */
[----:B------:R-:W-:-:S02]  /*1860*/  SHF.R.S32.HI R35, RZ, 0x1f, R90 ;  /* 0x0000001fff237819 */ /* 0x000fc4000001145a */
[----:B------:R-:W-:Y:S01]  /*1870*/  SHF.R.S32.HI R37, RZ, 0x1f, R88 ;  /* 0x0000001fff257819 */ /* 0x000fe20000011458 */
[----:B------:R-:W-:Y:S01]  /*1880*/  IMAD.IADD R92, R92, 0x1, -R33 ;  /* 0x000000015c5c7824 */ /* 0x000fe200078e0a21 */
[----:B------:R-:W-:Y:S01]  /*1890*/  LOP3.LUT R21, R21, 0xfffffff8, RZ, 0xc0, !PT ;  /* 0xfffffff815157812 */ /* 0x000fe200078ec0ff */
[----:B------:R-:W-:Y:S01]  /*18a0*/  VIADD R33, R147, 0x3a ;  /* 0x0000003a93217836 */ /* 0x000fe20000000000 */
[----:B------:R-:W-:Y:S02]  /*18b0*/  LEA.HI R35, R35, R90, RZ, 0x3 ;  /* 0x0000005a23237211 */ /* 0x000fe400078f18ff */
[----:B------:R-:W-:Y:S01]  /*18c0*/  LEA.HI R37, R37, R88, RZ, 0x3 ;  /* 0x0000005825257211 */ /* 0x000fe200078f18ff */
[----:B------:R-:W-:Y:S01]  /*18d0*/  IMAD.IADD R94, R94, 0x1, -R21 ;  /* 0x000000015e5e7824 */ /* 0x000fe200078e0a15 */
[----:B------:R-:W-:Y:S01]  /*18e0*/  LOP3.LUT R35, R35, 0xfffffff8, RZ, 0xc0, !PT ;  /* 0xfffffff823237812 */ /* 0x000fe200078ec0ff */
[----:B------:R-:W-:Y:S01]  /*18f0*/  IMAD R21, R0, UR6, RZ ;  /* 0x0000000600157c24 */ /* 0x000fe2000f8e02ff */
[----:B------:R-:W-:Y:S01]  /*1900*/  LOP3.LUT R37, R37, 0xfffffff8, RZ, 0xc0, !PT ;  /* 0xfffffff825257812 */ /* 0x000fe200078ec0ff */
[----:B------:R-:W-:Y:S01]  /*1910*/  IMAD.SHL.U32 R86, R33, 0x4, RZ ;  /* 0x0000000421567824 */ /* 0x000fe200078e00ff */
[----:B------:R-:W-:Y:S01]  /*1920*/  SHF.L.U32 R84, R36, 0x2, RZ ;  /* 0x0000000224547819 */ /* 0x000fe200000006ff */
[----:B------:R-:W-:Y:S01]  /*1930*/  IMAD.IADD R90, R90, 0x1, -R35 ;  /* 0x000000015a5a7824 */ /* 0x000fe200078e0a23 */
[----:B------:R-:W-:Y:S01]  /*1940*/  SHF.R.S32.HI R40, RZ, 0x1f, R150 ;  /* 0x0000001fff287819 */ /* 0x000fe20000011496 */
[----:B------:R-:W-:Y:S01]  /*1950*/  IMAD.IADD R88, R88, 0x1, -R37 ;  /* 0x0000000158587824 */ /* 0x000fe200078e0a25 */
[----:B------:R-:W-:Y:S01]  /*1960*/  IADD3 R150, P0, R21, R150, RZ ;  /* 0x0000009615967210 */ /* 0x000fe20007f1e0ff */
[----:B------:R-:W-:Y:S01]  /*1970*/  UMOV UR6, 0x400 ;  /* 0x0000040000067882 */ /* 0x000fe20000000000 */
[----:B------:R-:W-:Y:S01]  /*1980*/  SHF.R.S32.HI R35, RZ, 0x1f, R86 ;  /* 0x0000001fff237819 */ /* 0x000fe20000011456 */
[----:B0-----:R-:W-:Y:S01]  /*1990*/  ULEA UR6, UR7, UR6, 0x18 ;  /* 0x0000000607067291 */ /* 0x001fe2000f8ec03f */
[----:B------:R-:W-:-:S02]  /*19a0*/  SHF.R.S32.HI R37, RZ, 0x1f, R84 ;  /* 0x0000001fff257819 */ /* 0x000fc40000011454 */
[----:B------:R-:W-:Y:S02]  /*19b0*/  SHF.R.S32.HI R39, RZ, 0x1f, R82 ;  /* 0x0000001fff277819 */ /* 0x000fe40000011452 */
[----:B------:R-:W-:Y:S02]  /*19c0*/  LEA.HI.X.SX32 R151, R21, R40, 0x1, P0 ;  /* 0x0000002815977211 */ /* 0x000fe400000f0eff */
[----:B-----5:R-:W-:Y:S02]  /*19d0*/  FSETP.NEU.FTZ.AND P0, PT, R148, RZ, PT ;  /* 0x000000ff9400720b */ /* 0x020fe40003f1d000 */
[----:B------:R-:W-:Y:S02]  /*19e0*/  LEA.HI R35, R35, R86, RZ, 0x3 ;  /* 0x0000005623237211 */ /* 0x000fe400078f18ff */
[----:B------:R-:W-:Y:S02]  /*19f0*/  LEA.HI R37, R37, R84, RZ, 0x3 ;  /* 0x0000005425257211 */ /* 0x000fe400078f18ff */
[----:B------:R-:W-:-:S02]  /*1a00*/  LEA.HI R39, R39, R82, RZ, 0x3 ;  /* 0x0000005227277211 */ /* 0x000fc400078f18ff */
        /* <DEDUP_REMOVED lines=59> */
[----:B------:R-:W-:Y:S01]  /*1dc0*/  VIADD R6, R4, -UR8 ;  /* 0x8000000804067c36 */ /* 0x000fe20008000000 */
[----:B------:R-:W-:-:S02]  /*1dd0*/  LOP3.LUT R35, R35, 0xfffffff8, RZ, 0xc0, !PT ;  /* 0xfffffff823237812 */ /* 0x000fc400078ec0ff */
[----:B------:R-:W-:Y:S02]  /*1de0*/  LOP3.LUT R37, R37, 0xfffffff8, RZ, 0xc0, !PT ;  /* 0xfffffff825257812 */ /* 0x000fe400078ec0ff */
[----:B------:R-:W-:Y:S01]  /*1df0*/  LOP3.LUT R39, R39, 0xfffffff8, RZ, 0xc0, !PT ;  /* 0xfffffff827277812 */ /* 0x000fe200078ec0ff */
[----:B------:R-:W-:Y:S01]  /*1e00*/  IMAD.IADD R86, R86, 0x1, -R35 ;  /* 0x0000000156567824 */ /* 0x000fe200078e0a23 */
[----:B------:R-:W-:Y:S01]  /*1e10*/  SHF.L.U32 R21, R21, 0x6, RZ ;  /* 0x0000000615157819 */ /* 0x000fe200000006ff */
[----:B------:R-:W-:Y:S01]  /*1e20*/  IMAD.IADD R84, R84, 0x1, -R37 ;  /* 0x0000000154547824 */ /* 0x000fe200078e0a25 */
[----:B------:R-:W-:Y:S01]  /*1e30*/  SHF.L.U32 R19, R19, 0x6, RZ ;  /* 0x0000000613137819 */ /* 0x000fe200000006ff */
[----:B------:R-:W-:Y:S01]  /*1e40*/  IMAD.IADD R82, R82, 0x1, -R39 ;  /* 0x0000000152527824 */ /* 0x000fe200078e0a27 */
[----:B------:R-:W-:Y:S02]  /*1e50*/  SHF.L.U32 R30, R30, 0x6, RZ ;  /* 0x000000061e1e7819 */ /* 0x000fe400000006ff */
        /* <DEDUP_REMOVED lines=95> */
[----:B------:R-:W-:Y:S01]  /*2450*/  SHF.R.S32.HI R39, RZ, 0x1f, R82 ;  /* 0x0000001fff277819 */ /* 0x000fe20000011452 */
[----:B------:R-:W-:Y:S06]  /*2460*/  @P0 BRA `(.L_x_19279) ;  /* 0x0000003000b00947 */ /* 0x000fec0003800000 */
[----:B------:R-:W-:-:S07]  /*2470*/  IMAD.MOV.U32 R145, RZ, RZ, -0x800001 ;  /* 0xff7fffffff917424 */ /* 0x000fce00078e00ff */
.L_x_19284:
[----:B0-----:R-:W0:Y:S01]  /*2480*/  LDC R46, c[0x0][0x280] ;  /* 0x0000a000ff2e7b82 */ /* 0x001e220000000800 */
[----:B-1----:R-:W-:Y:S01]  /*2490*/  IMAD.SHL.U32 R40, R149, 0x10, RZ ;  /* 0x0000001095287824 */ /* 0x002fe200078e00ff */
[----:B------:R-:W-:Y:S04]  /*24a0*/  BSSY B1, `(.L_x_19280) ;  /* 0x0000324000017945 */ /* 0x000fe80003800000 */
[----:B------:R-:W-:Y:S02]  /*24b0*/  IABS R41, R40 ;  /* 0x0000002800297213 */ /* 0x000fe40000000000 */
[----:B------:R-:W1:Y:S03]  /*24c0*/  LDC R47, c[0x0][0x284] ;  /* 0x0000a100ff2f7b82 */ /* 0x000e660000000800 */
[----:B------:R-:W-:-:S05]  /*24d0*/  IMAD.HI.U32 R43, R3, R41, RZ ;  /* 0x00000029032b7227 */ /* 0x000fca00078e00ff */
[----:B------:R-:W-:Y:S02]  /*24e0*/  IADD3 R45, RZ, -R43, RZ ;  /* 0x8000002bff2d7210 */ /* 0x000fe40007ffe0ff */
[----:B0-----:R-:W-:-:S04]  /*24f0*/  IABS R42, R46 ;  /* 0x0000002e002a7213 */ /* 0x001fc80000000000 */
[----:B------:R-:W0:Y:S01]  /*2500*/  I2F.RP R44, R42 ;  /* 0x0000002a002c7306 */ /* 0x000e220000209400 */
[-C--:B-1----:R-:W-:Y:S02]  /*2510*/  IABS R2, R47.reuse ;  /* 0x0000002f00027213 */ /* 0x082fe40000000000 */
[----:B------:R-:W-:-:S03]  /*2520*/  LOP3.LUT R40, R40, R47, RZ, 0x3c, !PT ;  /* 0x0000002f28287212 */ /* 0x000fc600078e3cff */
[----:B------:R-:W-:Y:S01]  /*2530*/  IMAD R41, R2, R45, R41 ;  /* 0x0000002d02297224 */ /* 0x000fe200078e0229 */
[----:B------:R-:W-:Y:S01]  /*2540*/  ISETP.GE.AND P2, PT, R40, RZ, PT ;  /* 0x000000ff2800720c */ /* 0x000fe20003f46270 */
[----:B------:R-:W-:-:S03]  /*2550*/  IMAD.MOV.U32 R40, RZ, RZ, RZ ;  /* 0x000000ffff287224 */ /* 0x000fc600078e00ff */
[----:B------:R-:W-:Y:S01]  /*2560*/  ISETP.GT.U32.AND P1, PT, R146, R41, PT ;  /* 0x000000299200720c */ /* 0x000fe20003f24070 */
[----:B0-----:R-:W0:-:S12]  /*2570*/  MUFU.RCP R44, R44 ;  /* 0x0000002c002c7308 */ /* 0x001e180000001000 */
[----:B------:R-:W-:Y:S02]  /*2580*/  @!P1 IMAD.IADD R41, R41, 0x1, -R2 ;  /* 0x0000000129299824 */ /* 0x000fe400078e0a02 */
[----:B------:R-:W-:Y:S01]  /*2590*/  @!P1 VIADD R43, R43, 0x1 ;  /* 0x000000012b2b9836 */ /* 0x000fe20000000000 */
        /* <DEDUP_REMOVED lines=9> */
[----:B------:R-:W-:-:S04]  /*2630*/  IMAD R43, R43, R42, RZ ;  /* 0x0000002a2b2b7224 */ /* 0x000fc800078e02ff */
[----:B------:R-:W-:Y:S02]  /*2640*/  IMAD.IADD R45, R5, 0x1, R44 ;  /* 0x00000001052d7824 */ /* 0x000fe400078e022c */
[----:B------:R-:W-:-:S03]  /*2650*/  IMAD.HI.U32 R40, R41, R43, R40 ;  /* 0x0000002b29287227 */ /* 0x000fc600078e0028 */
[----:B------:R-:W-:Y:S02]  /*2660*/  IABS R41, R45 ;  /* 0x0000002d00297213 */ /* 0x000fe40000000000 */
[----:B------:R-:W-:-:S03]  /*2670*/  ISETP.GE.AND P2, PT, R45, RZ, PT ;  /* 0x000000ff2d00720c */ /* 0x000fc60003f46270 */
        /* <DEDUP_REMOVED lines=13> */
[----:B------:R-:W-:-:S04]  /*2750*/  IADD3 R41, P0, R149, UR5, RZ ;  /* 0x0000000595297c10 */ /* 0x000fc8000ff1e0ff */
[----:B------:R-:W-:Y:S02]  /*2760*/  LEA.HI.X.SX32 R42, R149, UR12, 0x1, P0 ;  /* 0x0000000c952a7c11 */ /* 0x000fe400080f0eff */
[----:B------:R-:W-:-:S04]  /*2770*/  LEA R40, P0, R41, UR14, 0x2 ;  /* 0x0000000e29287c11 */ /* 0x000fc8000f8010ff */
[----:B------:R-:W-:-:S05]  /*2780*/  LEA.HI.X R41, R41, UR15, R42, 0x2, P0 ;  /* 0x0000000f29297c11 */ /* 0x000fca00080f142a */
[----:B------:R-:W2:Y:S02]  /*2790*/  LDG.E.CONSTANT R40, desc[UR10][R40.64] ;  /* 0x0000000a28287981 */ /* 0x000ea4000c1e9900 */
[----:B--2---:R-:W-:Y:S01]  /*27a0*/  SHF.R.S32.HI R42, RZ, 0x1f, R40 ;  /* 0x0000001fff2a7819 */ /* 0x004fe20000011428 */
[----:B------:R-:W-:-:S04]  /*27b0*/  IMAD.WIDE.U32 R152, R40, UR22, R150 ;  /* 0x0000001628987c25 */ /* 0x000fc8000f8e0096 */
[----:B------:R-:W-:Y:S01]  /*27c0*/  IMAD R42, R42, UR22, RZ ;  /* 0x000000162a2a7c24 */ /* 0x000fe2000f8e02ff */
[----:B------:R-:W-:-:S03]  /*27d0*/  IADD3 R43, P0, P1, R142, R152, R141 ;  /* 0x000000988e2b7210 */ /* 0x000fc6000791e08d */
[----:B------:R-:W-:Y:S01]  /*27e0*/  IMAD R45, R40, R79, R42 ;  /* 0x0000004f282d7224 */ /* 0x000fe200078e022a */
[----:B------:R-:W-:-:S03]  /*27f0*/  LEA R42, P2, R43, UR18, 0x1 ;  /* 0x000000122b2a7c11 */ /* 0x000fc6000f8408ff */
[----:B------:R-:W-:-:S05]  /*2800*/  IMAD.IADD R153, R153, 0x1, R45 ;  /* 0x0000000199997824 */ /* 0x000fca00078e022d */
[----:B------:R-:W-:-:S04]  /*2810*/  IADD3.X R44, R76, R153, R77, P0, P1 ;  /* 0x000000994c2c7210 */ /* 0x000fc800007e244d */
        /* <DEDUP_REMOVED lines=22> */
[----:B------:R-:W-:Y:S01]  /*2980*/  FMUL.FTZ R161, R160, R161 ;  /* 0x000000a1a0a17220 */ /* 0x000fe20000410000 */
[C---:B------:R-:W-:Y:S01]  /*2990*/  SHF.L.U32 R160, R44.reuse, 0x10, RZ ;  /* 0x000000102ca07819 */ /* 0x040fe200000006ff */
[----:B------:R-:W-:Y:S01]  /*29a0*/  IMAD.U32 R159, R159, 0x10000, RZ ;  /* 0x000100009f9f7824 */ /* 0x000fe200078e00ff */
[----:B------:R-:W-:Y:S01]  /*29b0*/  PRMT R44, R44, 0x7632, R44 ;  /* 0x000076322c2c7816 */ /* 0x000fe2000000002c */
[C---:B----4-:R-:W-:Y:S01]  /*29c0*/  IMAD.U32 R43, R158.reuse, 0x10000, RZ ;  /* 0x000100009e2b7824 */ /* 0x050fe200078e00ff */
[----:B------:R-:W-:Y:S01]  /*29d0*/  PRMT R158, R158, 0x7632, R158 ;  /* 0x000076329e9e7816 */ /* 0x000fe2000000009e */
[----:B------:R-:W-:Y:S02]  /*29e0*/  FMUL.FTZ R159, R46, R159 ;  /* 0x0000009f2e9f7220 */ /* 0x000fe40000410000 */
[----:B------:R-:W-:Y:S02]  /*29f0*/  IMAD.U32 R44, R44, 0x10000, RZ ;  /* 0x000100002c2c7824 */ /* 0x000fe400078e00ff */
[----:B------:R-:W-:Y:S01]  /*2a00*/  FFMA.FTZ R160, R160, R43, R161 ;  /* 0x0000002ba0a07223 */ /* 0x000fe200000100a1 */
[----:B------:R-:W-:-:S04]  /*2a10*/  IMAD.U32 R43, R158, 0x10000, RZ ;  /* 0x000100009e2b7824 */ /* 0x000fc800078e00ff */
[----:B------:R-:W-:Y:S01]  /*2a20*/  FFMA.FTZ R158, R44, R43, R159 ;  /* 0x0000002b2c9e7223 */ /* 0x000fe2000001009f */
[----:B------:R-:W-:Y:S01]  /*2a30*/  IADD3.X R43, R72, R153, R73, P0, P1 ;  /* 0x00000099482b7210 */ /* 0x000fe200007e2449 */
[----:B------:R0:W2:Y:S03]  /*2a40*/  LDG.E.CONSTANT R159, desc[UR10][R40.64+0x4] ;  /* 0x0000040a289f7981 */ /* 0x0000a6000c1e9900 */
[----:B------:R-:W-:Y:S01]  /*2a50*/  LEA.HI.X R155, R42, UR19, R43, 0x1, P2 ;  /* 0x000000132a9b7c11 */ /* 0x000fe200090f0c2b */
[C---:B------:R-:W-:Y:S01]  /*2a60*/  IMAD.U32 R42, R47.reuse, 0x10000, RZ ;  /* 0x000100002f2a7824 */ /* 0x040fe200078e00ff */
[----:B------:R-:W-:Y:S01]  /*2a70*/  PRMT R47, R47, 0x7632, R47 ;  /* 0x000076322f2f7816 */ /* 0x000fe2000000002f */
[C---:B---3--:R-:W-:Y:S01]  /*2a80*/  IMAD.U32 R43, R156.reuse, 0x10000, RZ ;  /* 0x000100009c2b7824 */ /* 0x048fe200078e00ff */
[----:B------:R-:W-:Y:S01]  /*2a90*/  PRMT R156, R156, 0x7632, R156 ;  /* 0x000076329c9c7816 */ /* 0x000fe2000000009c */
[----:B------:R-:W3:Y:S02]  /*2aa0*/  LDG.E.CONSTANT R46, desc[UR10][R154.64] ;  /* 0x0000000a9a2e7981 */ /* 0x000ee4000c1e9900 */
[----:B------:R-:W-:Y:S01]  /*2ab0*/  FMUL.FTZ R42, R42, R43 ;  /* 0x0000002b2a2a7220 */ /* 0x000fe20000410000 */
[----:B0-----:R-:W-:-:S02]  /*2ac0*/  IMAD.U32 R41, R47, 0x10000, RZ ;  /* 0x000100002f297824 */ /* 0x001fc400078e00ff */
[----:B-----5:R-:W-:Y:S02]  /*2ad0*/  IMAD.U32 R40, R148, 0x10000, RZ ;  /* 0x0001000094287824 */ /* 0x020fe400078e00ff */
[----:B------:R-:W-:Y:S02]  /*2ae0*/  IMAD.U32 R156, R156, 0x10000, RZ ;  /* 0x000100009c9c7824 */ /* 0x000fe400078e00ff */
[----:B------:R-:W-:Y:S02]  /*2af0*/  IMAD.U32 R47, R45, 0x10000, RZ ;  /* 0x000100002d2f7824 */ /* 0x000fe400078e00ff */
[----:B------:R-:W-:Y:S02]  /*2b00*/  FMUL.FTZ R162, R41, R156 ;  /* 0x0000009c29a27220 */ /* 0x000fe40000410000 */
[----:B------:R-:W-:Y:S01]  /*2b10*/  FFMA.FTZ R47, R47, R40, R42 ;  /* 0x000000282f2f7223 */ /* 0x000fe2000001002a */
[----:B------:R0:W4:Y:S04]  /*2b20*/  LDG.E.CONSTANT R156, desc[UR10][R154.64+0x4] ;  /* 0x0000040a9a9c7981 */ /* 0x000128000c1e9900 */
[----:B------:R-:W1:Y:S01]  /*2b30*/  LDS.128 R40, [R7+0x10] ;  /* 0x0000100007287984 */ /* 0x000e620000000c00 */
[----:B------:R-:W-:-:S02]  /*2b40*/  PRMT R45, R45, 0x7632, R45 ;  /* 0x000076322d2d7816 */ /* 0x000fc4000000002d */
[----:B------:R-:W-:Y:S02]  /*2b50*/  PRMT R148, R148, 0x7632, R148 ;  /* 0x0000763294947816 */ /* 0x000fe40000000094 */
[----:B------:R-:W-:-:S03]  /*2b60*/  SHF.L.U32 R45, R45, 0x10, RZ ;  /* 0x000000102d2d7819 */ /* 0x000fc600000006ff */
[----:B------:R-:W-:Y:S02]  /*2b70*/  IMAD.U32 R148, R148, 0x10000, RZ ;  /* 0x0001000094947824 */ /* 0x000fe400078e00ff */
[----:B------:R-:W-:Y:S02]  /*2b80*/  IMAD.U32 R44, R157, 0x10000, RZ ;  /* 0x000100009d2c7824 */ /* 0x000fe400078e00ff */
[----:B------:R-:W-:Y:S01]  /*2b90*/  FFMA.FTZ R162, R45, R148, R162 ;  /* 0x000000942da27223 */ /* 0x000fe200000100a2 */
[----:B------:R-:W-:-:S04]  /*2ba0*/  IADD3 R45, P0, P1, R136, R152, R135 ;  /* 0x00000098882d7210 */ /* 0x000fc8000791e087 */
[----:B------:R-:W-:Y:S01]  /*2bb0*/  IADD3.X R148, R70, R153, R71, P0, P1 ;  /* 0x0000009946947210 */ /* 0x000fe200007e2447 */
[----:B-1----:R-:W-:-:S04]  /*2bc0*/  IMAD.U32 R161, R40, 0x10000, RZ ;  /* 0x0001000028a17824 */ /* 0x002fc800078e00ff */
[----:B------:R-:W-:Y:S01]  /*2bd0*/  FFMA.FTZ R161, R161, R44, R160 ;  /* 0x0000002ca1a17223 */ /* 0x000fe200000100a0 */
[----:B------:R-:W-:-:S04]  /*2be0*/  LEA R44, P2, R45, UR18, 0x1 ;  /* 0x000000122d2c7c11 */ /* 0x000fc8000f8408ff */
[----:B------:R-:W-:-:S05]  /*2bf0*/  LEA.HI.X R45, R45, UR19, R148, 0x1, P2 ;  /* 0x000000132d2d7c11 */ /* 0x000fca00090f0c94 */
[----:B------:R-:W5:Y:S01]  /*2c00*/  LDG.E.CONSTANT R148, desc[UR10][R44.64] ;  /* 0x0000000a2c947981 */ /* 0x000f62000c1e9900 */
[----:B------:R-:W-:Y:S02]  /*2c10*/  PRMT R40, R40, 0x7632, R40 ;  /* 0x0000763228287816 */ /* 0x000fe40000000028 */
[----:B------:R-:W-:-:S03]  /*2c20*/  PRMT R157, R157, 0x7632, R157 ;  /* 0x000076329d9d7816 */ /* 0x000fc6000000009d */
[----:B0-----:R-:W-:Y:S02]  /*2c30*/  IMAD.U32 R155, R40, 0x10000, RZ ;  /* 0x00010000289b7824 */ /* 0x001fe400078e00ff */
[C---:B------:R-:W-:Y:S01]  /*2c40*/  IMAD.U32 R40, R41.reuse, 0x10000, RZ ;  /* 0x0001000029287824 */ /* 0x040fe200078e00ff */
[----:B------:R-:W-:Y:S01]  /*2c50*/  PRMT R41, R41, 0x7632, R41 ;  /* 0x0000763229297816 */ /* 0x000fe20000000029 */
[----:B------:R-:W-:-:S04]  /*2c60*/  IMAD.U32 R157, R157, 0x10000, RZ ;  /* 0x000100009d9d7824 */ /* 0x000fc800078e00ff */
[----:B------:R-:W-:Y:S02]  /*2c70*/  IMAD.U32 R41, R41, 0x10000, RZ ;  /* 0x0001000029297824 */ /* 0x000fe400078e00ff */
[----:B------:R-:W-:Y:S02]  /*2c80*/  FFMA.FTZ R160, R155, R157, R158 ;  /* 0x0000009d9ba07223 */ /* 0x000fe4000001009e */
[----:B------:R0:W5:Y:S01]  /*2c90*/  LDG.E.CONSTANT R158, desc[UR10][R44.64+0x4] ;  /* 0x0000040a2c9e7981 */ /* 0x000162000c1e9900 */
[C---:B--2---:R-:W-:Y:S01]  /*2ca0*/  IMAD.U32 R154, R159.reuse, 0x10000, RZ ;  /* 0x000100009f9a7824 */ /* 0x044fe200078e00ff */
[----:B------:R-:W-:-:S03]  /*2cb0*/  PRMT R159, R159, 0x7632, R159 ;  /* 0x000076329f9f7816 */ /* 0x000fc6000000009f */
[----:B------:R-:W-:Y:S02]  /*2cc0*/  FFMA.FTZ R47, R40, R154, R47 ;  /* 0x0000009a282f7223 */ /* 0x000fe4000001002f */
[----:B------:R-:W-:Y:S01]  /*2cd0*/  IMAD.U32 R154, R159, 0x10000, RZ ;  /* 0x000100009f9a7824 */ /* 0x000fe200078e00ff */
[----:B------:R-:W-:Y:S01]  /*2ce0*/  SHF.L.U32 R40, R42, 0x10, RZ ;  /* 0x000000102a287819 */ /* 0x000fe200000006ff */
[----:B---3--:R-:W-:Y:S02]  /*2cf0*/  IMAD.U32 R159, R46, 0x10000, RZ ;  /* 0x000100002e9f7824 */ /* 0x008fe400078e00ff */
[----:B------:R-:W-:Y:S01]  /*2d00*/  FFMA.FTZ R154, R41, R154, R162 ;  /* 0x0000009a299a7223 */ /* 0x000fe200000100a2 */
[----:B------:R-:W-:Y:S02]  /*2d10*/  IADD3 R41, P0, P1, R134, R152, R133 ;  /* 0x0000009886297210 */ /* 0x000fe4000791e085 */
[----:B------:R-:W-:Y:S02]  /*2d20*/  PRMT R42, R42, 0x7632, R42 ;  /* 0x000076322a2a7816 */ /* 0x000fe4000000002a */
[----:B------:R-:W-:Y:S01]  /*2d30*/  PRMT R46, R46, 0x7632, R46 ;  /* 0x000076322e2e7816 */ /* 0x000fe2000000002e */
[----:B------:R-:W-:Y:S01]  /*2d40*/  FFMA.FTZ R159, R40, R159, R161 ;  /* 0x0000009f289f7223 */ /* 0x000fe200000100a1 */
[----:B------:R-:W-:-:S02]  /*2d50*/  LEA R40, P2, R41, UR18, 0x1 ;  /* 0x0000001229287c11 */ /* 0x000fc4000f8408ff */
[----:B------:R-:W-:Y:S01]  /*2d60*/  IADD3.X R162, R68, R153, R69, P0, P1 ;  /* 0x0000009944a27210 */ /* 0x000fe200007e2445 */
[----:B------:R-:W-:Y:S02]  /*2d70*/  IMAD.U32 R155, R42, 0x10000, RZ ;  /* 0x000100002a9b7824 */ /* 0x000fe400078e00ff */
[----:B------:R-:W-:Y:S01]  /*2d80*/  IMAD.U32 R46, R46, 0x10000, RZ ;  /* 0x000100002e2e7824 */ /* 0x000fe200078e00ff */
[----:B------:R-:W-:Y:S01]  /*2d90*/  LEA.HI.X R41, R41, UR19, R162, 0x1, P2 ;  /* 0x0000001329297c11 */ /* 0x000fe200090f0ca2 */
[----:B------:R-:W-:Y:S02]  /*2da0*/  IMAD.U32 R42, R43, 0x10000, RZ ;  /* 0x000100002b2a7824 */ /* 0x000fe400078e00ff */
[----:B----4-:R-:W-:Y:S02]  /*2db0*/  IMAD.U32 R161, R156, 0x10000, RZ ;  /* 0x000100009ca17824 */ /* 0x010fe400078e00ff */
[----:B------:R-:W-:Y:S01]  /*2dc0*/  FFMA.FTZ R160, R155, R46, R160 ;  /* 0x0000002e9ba07223 */ /* 0x000fe200000100a0 */
[----:B------:R-:W2:Y:S01]  /*2dd0*/  LDG.E.CONSTANT R157, desc[UR10][R40.64] ;  /* 0x0000000a289d7981 */ /* 0x000ea2000c1e9900 */
[----:B------:R-:W-:-:S03]  /*2de0*/  FFMA.FTZ R161, R42, R161, R47 ;  /* 0x000000a12aa17223 */ /* 0x000fc6000001002f */
[----:B0-----:R-:W0:Y:S04]  /*2df0*/  LDS.128 R44, [R7+0x20] ;  /* 0x00002000072c7984 */ /* 0x001e280000000c00 */
[----:B------:R1:W3:Y:S01]  /*2e00*/  LDG.E.CONSTANT R155, desc[UR10][R40.64+0x4] ;  /* 0x0000040a289b7981 */ /* 0x0002e2000c1e9900 */
[----:B------:R-:W-:Y:S02]  /*2e10*/  PRMT R43, R43, 0x7632, R43 ;  /* 0x000076322b2b7816 */ /* 0x000fe4000000002b */
[----:B------:R-:W-:-:S03]  /*2e20*/  PRMT R156, R156, 0x7632, R156 ;  /* 0x000076329c9c7816 */ /* 0x000fc6000000009c */
[----:B------:R-:W-:Y:S02]  /*2e30*/  IMAD.U32 R43, R43, 0x10000, RZ ;  /* 0x000100002b2b7824 */ /* 0x000fe400078e00ff */
[----:B------:R-:W-:-:S04]  /*2e40*/  IMAD.U32 R156, R156, 0x10000, RZ ;  /* 0x000100009c9c7824 */ /* 0x000fc800078e00ff */
[----:B------:R-:W-:Y:S01]  /*2e50*/  FFMA.FTZ R156, R43, R156, R154 ;  /* 0x0000009c2b9c7223 */ /* 0x000fe2000001009a */
[----:B0-----:R-:W-:Y:S02]  /*2e60*/  IMAD.U32 R42, R44, 0x10000, RZ ;  /* 0x000100002c2a7824 */ /* 0x001fe400078e00ff */
[----:B-----5:R-:W-:-:S04]  /*2e70*/  IMAD.U32 R43, R148, 0x10000, RZ ;  /* 0x00010000942b7824 */ /* 0x020fc800078e00ff */
[----:B------:R-:W-:Y:S01]  /*2e80*/  FFMA.FTZ R159, R42, R43, R159 ;  /* 0x0000002b2a9f7223 */ /* 0x000fe2000001009f */
[----:B------:R-:W-:-:S04]  /*2e90*/  IADD3 R43, P0, P1, R132, R152, R131 ;  /* 0x00000098842b7210 */ /* 0x000fc8000791e083 */
[----:B------:R-:W-:Y:S02]  /*2ea0*/  LEA R42, P2, R43, UR18, 0x1 ;  /* 0x000000122b2a7c11 */ /* 0x000fe4000f8408ff */
[----:B-1----:R-:W-:-:S04]  /*2eb0*/  IADD3.X R40, R66, R153, R67, P0, P1 ;  /* 0x0000009942287210 */ /* 0x002fc800007e2443 */
[----:B------:R-:W-:-:S05]  /*2ec0*/  LEA.HI.X R43, R43, UR19, R40, 0x1, P2 ;  /* 0x000000132b2b7c11 */ /* 0x000fca00090f0c28 */
[----:B------:R-:W4:Y:S01]  /*2ed0*/  LDG.E.CONSTANT R154, desc[UR10][R42.64] ;  /* 0x0000000a2a9a7981 */ /* 0x000f22000c1e9900 */
[----:B------:R-:W-:Y:S02]  /*2ee0*/  PRMT R44, R44, 0x7632, R44 ;  /* 0x000076322c2c7816 */ /* 0x000fe4000000002c */
[----:B------:R-:W-:Y:S02]  /*2ef0*/  PRMT R148, R148, 0x7632, R148 ;  /* 0x0000763294947816 */ /* 0x000fe40000000094 */
[----:B------:R-:W-:-:S03]  /*2f00*/  SHF.L.U32 R41, R44, 0x10, RZ ;  /* 0x000000102c297819 */ /* 0x000fc600000006ff */
[----:B------:R-:W-:-:S04]  /*2f10*/  IMAD.U32 R40, R148, 0x10000, RZ ;  /* 0x0001000094287824 */ /* 0x000fc800078e00ff */
[----:B------:R-:W-:Y:S01]  /*2f20*/  FFMA.FTZ R40, R41, R40, R160 ;  /* 0x0000002829287223 */ /* 0x000fe200000100a0 */
[C---:B------:R-:W-:Y:S01]  /*2f30*/  IMAD.U32 R41, R158.reuse, 0x10000, RZ ;  /* 0x000100009e297824 */ /* 0x040fe200078e00ff */
[----:B------:R-:W-:Y:S01]  /*2f40*/  PRMT R158, R158, 0x7632, R158 ;  /* 0x000076329e9e7816 */ /* 0x000fe2000000009e */
[C---:B------:R-:W-:Y:S01]  /*2f50*/  IMAD.U32 R160, R45.reuse, 0x10000, RZ ;  /* 0x000100002da07824 */ /* 0x040fe200078e00ff */
[----:B------:R-:W-:-:S03]  /*2f60*/  PRMT R45, R45, 0x7632, R45 ;  /* 0x000076322d2d7816 */ /* 0x000fc6000000002d */
[----:B------:R-:W-:Y:S02]  /*2f70*/  IMAD.U32 R148, R158, 0x10000, RZ ;  /* 0x000100009e947824 */ /* 0x000fe400078e00ff */
[----:B------:R0:W5:Y:S01]  /*2f80*/  LDG.E.CONSTANT R158, desc[UR10][R42.64+0x4] ;  /* 0x0000040a2a9e7981 */ /* 0x000162000c1e9900 */
[----:B------:R-:W-:Y:S01]  /*2f90*/  FFMA.FTZ R160, R160, R41, R161 ;  /* 0x00000029a0a07223 */ /* 0x000fe200000100a1 */
[C---:B------:R-:W-:Y:S01]  /*2fa0*/  IMAD.U32 R44, R46.reuse, 0x10000, RZ ;  /* 0x000100002e2c7824 */ /* 0x040fe200078e00ff */
[----:B------:R-:W-:Y:S01]  /*2fb0*/  PRMT R46, R46, 0x7632, R46 ;  /* 0x000076322e2e7816 */ /* 0x000fe2000000002e */
[----:B------:R-:W-:Y:S01]  /*2fc0*/  IMAD.U32 R45, R45, 0x10000, RZ ;  /* 0x000100002d2d7824 */ /* 0x000fe200078e00ff */
[----:B------:R-:W-:-:S03]  /*2fd0*/  IADD3 R41, P0, P1, R130, R152, R129 ;  /* 0x0000009882297210 */ /* 0x000fc6000791e081 */
[----:B------:R-:W-:Y:S01]  /*2fe0*/  FFMA.FTZ R148, R45, R148, R156 ;  /* 0x000000942d947223 */ /* 0x000fe2000001009c */
[----:B------:R-:W-:Y:S01]  /*2ff0*/  IADD3.X R156, R64, R153, R65, P0, P1 ;  /* 0x00000099409c7210 */ /* 0x000fe200007e2441 */
[C---:B--2---:R-:W-:Y:S01]  /*3000*/  IMAD.U32 R161, R157.reuse, 0x10000, RZ ;  /* 0x000100009da17824 */ /* 0x044fe200078e00ff */
[----:B------:R-:W-:-:S03]  /*3010*/  PRMT R157, R157, 0x7632, R157 ;  /* 0x000076329d9d7816 */ /* 0x000fc6000000009d */
[----:B------:R-:W-:Y:S01]  /*3020*/  FFMA.FTZ R161, R44, R161, R159 ;  /* 0x000000a12ca17223 */ /* 0x000fe2000001009f */
[----:B------:R-:W-:Y:S01]  /*3030*/  LEA R44, P2, R41, UR18, 0x1 ;  /* 0x00000012292c7c11 */ /* 0x000fe2000f8408ff */
[----:B------:R-:W-:Y:S02]  /*3040*/  IMAD.U32 R159, R46, 0x10000, RZ ;  /* 0x000100002e9f7824 */ /* 0x000fe400078e00ff */
[----:B------:R-:W-:Y:S01]  /*3050*/  IMAD.U32 R157, R157, 0x10000, RZ ;  /* 0x000100009d9d7824 */ /* 0x000fe200078e00ff */
[----:B------:R-:W-:Y:S02]  /*3060*/  LEA.HI.X R45, R41, UR19, R156, 0x1, P2 ;  /* 0x00000013292d7c11 */ /* 0x000fe400090f0c9c */
[----:B------:R-:W-:Y:S01]  /*3070*/  SHF.L.U32 R41, R47, 0x10, RZ ;  /* 0x000000102f297819 */ /* 0x000fe200000006ff */
[----:B------:R-:W-:Y:S01]  /*3080*/  FFMA.FTZ R159, R159, R157, R40 ;  /* 0x0000009d9f9f7223 */ /* 0x000fe20000010028 */
[----:B---3--:R-:W-:Y:S01]  /*3090*/  IMAD.U32 R40, R155, 0x10000, RZ ;  /* 0x000100009b287824 */ /* 0x008fe200078e00ff */
[----:B------:R-:W2:Y:S03]  /*30a0*/  LDG.E.CONSTANT R157, desc[UR10][R44.64] ;  /* 0x0000000a2c9d7981 */ /* 0x000ea6000c1e9900 */
[----:B------:R-:W-:Y:S01]  /*30b0*/  FFMA.FTZ R160, R41, R40, R160 ;  /* 0x0000002829a07223 */ /* 0x000fe200000100a0 */
[----:B------:R1:W3:Y:S04]  /*30c0*/  LDG.E.CONSTANT R156, desc[UR10][R44.64+0x4] ;  /* 0x0000040a2c9c7981 */ /* 0x0002e8000c1e9900 */
        /* <DEDUP_REMOVED lines=17> */
[----:B------:R-:W-:Y:S02]  /*31e0*/  IMAD.U32 R44, R154, 0x10000, RZ ;  /* 0x000100009a2c7824 */ /* 0x000fe400078e00ff */
[C---:B------:R-:W-:Y:S02]  /*31f0*/  IMAD.U32 R45, R41.reuse, 0x10000, RZ ;  /* 0x00010000292d7824 */ /* 0x040fe400078e00ff */
[----:B------:R-:W-:Y:S01]  /*3200*/  FFMA.FTZ R44, R40, R44, R159 ;  /* 0x0000002c282c7223 */ /* 0x000fe2000001009f */
[C---:B-----5:R-:W-:Y:S01]  /*3210*/  IMAD.U32 R40, R158.reuse, 0x10000, RZ ;  /* 0x000100009e287824 */ /* 0x060fe200078e00ff */
[----:B------:R-:W-:Y:S02]  /*3220*/  PRMT R158, R158, 0x7632, R158 ;  /* 0x000076329e9e7816 */ /* 0x000fe4000000009e */
[----:B------:R-:W-:-:S03]  /*3230*/  PRMT R41, R41, 0x7632, R41 ;  /* 0x0000763229297816 */ /* 0x000fc60000000029 */
[----:B------:R-:W-:Y:S01]  /*3240*/  IMAD.U32 R158, R158, 0x10000, RZ ;  /* 0x000100009e9e7824 */ /* 0x000fe200078e00ff */
[----:B------:R-:W-:Y:S02]  /*3250*/  SHF.L.U32 R154, R41, 0x10, RZ ;  /* 0x00000010299a7819 */ /* 0x000fe400000006ff */
[----:B------:R-:W-:-:S03]  /*3260*/  IADD3 R41, P0, P1, R126, R152, R125 ;  /* 0x000000987e297210 */ /* 0x000fc6000791e07d */
[----:B------:R-:W-:Y:S02]  /*3270*/  FFMA.FTZ R154, R154, R158, R155 ;  /* 0x0000009e9a9a7223 */ /* 0x000fe4000001009b */
[----:B------:R0:W5:Y:S01]  /*3280*/  LDG.E.CONSTANT R158, desc[UR10][R46.64+0x4] ;  /* 0x0000040a2e9e7981 */ /* 0x000162000c1e9900 */
[----:B------:R-:W-:Y:S01]  /*3290*/  FFMA.FTZ R160, R45, R40, R160 ;  /* 0x000000282da07223 */ /* 0x000fe200000100a0 */
[----:B------:R-:W-:Y:S02]  /*32a0*/  LEA R40, P2, R41, UR18, 0x1 ;  /* 0x0000001229287c11 */ /* 0x000fe4000f8408ff */
[----:B------:R-:W-:-:S04]  /*32b0*/  IADD3.X R162, R60, R153, R61, P0, P1 ;  /* 0x000000993ca27210 */ /* 0x000fc800007e243d */
[----:B------:R-:W-:Y:S01]  /*32c0*/  LEA.HI.X R41, R41, UR19, R162, 0x1, P2 ;  /* 0x0000001329297c11 */ /* 0x000fe200090f0ca2 */
[C---:B------:R-:W-:Y:S01]  /*32d0*/  IMAD.U32 R162, R42.reuse, 0x10000, RZ ;  /* 0x000100002aa27824 */ /* 0x040fe200078e00ff */
[----:B------:R-:W-:-:S03]  /*32e0*/  PRMT R42, R42, 0x7632, R42 ;  /* 0x000076322a2a7816 */ /* 0x000fc6000000002a */
[----:B------:R-:W5:Y:S04]  /*32f0*/  LDG.E.CONSTANT R159, desc[UR10][R40.64] ;  /* 0x0000000a289f7981 */ /* 0x000f68000c1e9900 */
[----:B------:R1:W5:Y:S01]  /*3300*/  LDG.E.CONSTANT R155, desc[UR10][R40.64+0x4] ;  /* 0x0000040a289b7981 */ /* 0x000362000c1e9900 */
[C---:B--2---:R-:W-:Y:S01]  /*3310*/  IMAD.U32 R45, R157.reuse, 0x10000, RZ ;  /* 0x000100009d2d7824 */ /* 0x044fe200078e00ff */
[----:B------:R-:W-:-:S03]  /*3320*/  PRMT R157, R157, 0x7632, R157 ;  /* 0x000076329d9d7816 */ /* 0x000fc6000000009d */
[----:B------:R-:W-:Y:S01]  /*3330*/  FFMA.FTZ R161, R162, R45, R161 ;  /* 0x0000002da2a17223 */ /* 0x000fe200000100a1 */
[----:B------:R-:W-:Y:S02]  /*3340*/  IMAD.U32 R45, R42, 0x10000, RZ ;  /* 0x000100002a2d7824 */ /* 0x000fe400078e00ff */
[----:B------:R-:W-:Y:S02]  /*3350*/  IMAD.U32 R42, R157, 0x10000, RZ ;  /* 0x000100009d2a7824 */ /* 0x000fe400078e00ff */
[----:B------:R-:W-:Y:S02]  /*3360*/  IMAD.U32 R157, R43, 0x10000, RZ ;  /* 0x000100002b9d7824 */ /* 0x000fe400078e00ff */
[----:B------:R-:W-:Y:S01]  /*3370*/  FFMA.FTZ R42, R45, R42, R44 ;  /* 0x0000002a2d2a7223 */ /* 0x000fe2000001002c */
[----:B---3--:R-:W-:-:S04]  /*3380*/  IMAD.U32 R44, R156, 0x10000, RZ ;  /* 0x000100009c2c7824 */ /* 0x008fc800078e00ff */
[----:B------:R-:W-:Y:S02]  /*3390*/  FFMA.FTZ R157, R157, R44, R160 ;  /* 0x0000002c9d9d7223 */ /* 0x000fe400000100a0 */
[----:B0-----:R-:W0:Y:S01]  /*33a0*/  LDS.128 R44, [R7+0x40] ;  /* 0x00004000072c7984 */ /* 0x001e220000000c00 */
[----:B------:R-:W-:Y:S02]  /*33b0*/  PRMT R43, R43, 0x7632, R43 ;  /* 0x000076322b2b7816 */ /* 0x000fe4000000002b */
[----:B------:R-:W-:-:S03]  /*33c0*/  PRMT R156, R156, 0x7632, R156 ;  /* 0x000076329c9c7816 */ /* 0x000fc6000000009c */
[----:B------:R-:W-:Y:S02]  /*33d0*/  IMAD.U32 R43, R43, 0x10000, RZ ;  /* 0x000100002b2b7824 */ /* 0x000fe400078e00ff */
[----:B------:R-:W-:-:S04]  /*33e0*/  IMAD.U32 R156, R156, 0x10000, RZ ;  /* 0x000100009c9c7824 */ /* 0x000fc800078e00ff */
[----:B------:R-:W-:Y:S01]  /*33f0*/  FFMA.FTZ R43, R43, R156, R154 ;  /* 0x0000009c2b2b7223 */ /* 0x000fe2000001009a */
[----:B0-----:R-:W-:Y:S01]  /*3400*/  SHF.L.U32 R160, R44, 0x10, RZ ;  /* 0x000000102ca07819 */ /* 0x001fe200000006ff */
[----:B----4-:R-:W-:-:S04]  /*3410*/  IMAD.U32 R154, R148, 0x10000, RZ ;  /* 0x00010000949a7824 */ /* 0x010fc800078e00ff */
[----:B------:R-:W-:Y:S01]  /*3420*/  FFMA.FTZ R160, R160, R154, R161 ;  /* 0x0000009aa0a07223 */ /* 0x000fe200000100a1 */
[----:B------:R-:W-:-:S04]  /*3430*/  IADD3 R154, P0, P1, R124, R152, R123 ;  /* 0x000000987c9a7210 */ /* 0x000fc8000791e07b */
[----:B-1----:R-:W-:Y:S02]  /*3440*/  LEA R40, P2, R154, UR18, 0x1 ;  /* 0x000000129a287c11 */ /* 0x002fe4000f8408ff */
[----:B------:R-:W-:-:S04]  /*3450*/  IADD3.X R41, R58, R153, R59, P0, P1 ;  /* 0x000000993a297210 */ /* 0x000fc800007e243b */
[----:B------:R-:W-:-:S05]  /*3460*/  LEA.HI.X R41, R154, UR19, R41, 0x1, P2 ;  /* 0x000000139a297c11 */ /* 0x000fca00090f0c29 */
[----:B------:R-:W2:Y:S01]  /*3470*/  LDG.E.CONSTANT R154, desc[UR10][R40.64] ;  /* 0x0000000a289a7981 */ /* 0x000ea2000c1e9900 */
        /* <DEDUP_REMOVED lines=10> */
[----:B------:R-:W-:Y:S01]  /*3520*/  IMAD.U32 R148, R45, 0x10000, RZ ;  /* 0x000100002d947824 */ /* 0x000fe200078e00ff */
[----:B------:R0:W3:Y:S03]  /*3530*/  LDG.E.CONSTANT R158, desc[UR10][R40.64+0x4] ;  /* 0x0000040a289e7981 */ /* 0x0000e6000c1e9900 */
[----:B------:R-:W-:-:S04]  /*3540*/  IMAD.U32 R44, R44, 0x10000, RZ ;  /* 0x000100002c2c7824 */ /* 0x000fc800078e00ff */
[----:B------:R-:W-:Y:S01]  /*3550*/  FFMA.FTZ R148, R148, R44, R43 ;  /* 0x0000002c94947223 */ /* 0x000fe2000001002b */
[C---:B------:R-:W-:Y:S02]  /*3560*/  IMAD.U32 R43, R46.reuse, 0x10000, RZ ;  /* 0x000100002e2b7824 */ /* 0x040fe400078e00ff */
[----:B------:R-:W-:Y:S01]  /*3570*/  IMAD.U32 R44, R159, 0x10000, RZ ;  /* 0x000100009f2c7824 */ /* 0x000fe200078e00ff */
[----:B------:R-:W-:-:S03]  /*3580*/  PRMT R46, R46, 0x7632, R46 ;  /* 0x000076322e2e7816 */ /* 0x000fc6000000002e */
[----:B------:R-:W-:Y:S01]  /*3590*/  FFMA.FTZ R160, R43, R44, R160 ;  /* 0x0000002c2ba07223 */ /* 0x000fe200000100a0 */
[----:B------:R-:W-:Y:S02]  /*35a0*/  PRMT R43, R159, 0x7632, R43 ;  /* 0x000076329f2b7816 */ /* 0x000fe4000000002b */
[----:B------:R-:W-:-:S03]  /*35b0*/  SHF.L.U32 R159, R46, 0x10, RZ ;  /* 0x000000102e9f7819 */ /* 0x000fc600000006ff */
        /* <DEDUP_REMOVED lines=9> */
[----:B------:R-:W4:Y:S04]  /*3650*/  LDG.E.CONSTANT R156, desc[UR10][R44.64+0x4] ;  /* 0x0000040a2c9c7981 */ /* 0x000f28000c1e9900 */
[----:B------:R1:W5:Y:S04]  /*3660*/  LDG.E.CONSTANT R157, desc[UR10][R44.64] ;  /* 0x0000000a2c9d7981 */ /* 0x000368000c1e9900 */
[----:B0-----:R-:W0:Y:S01]  /*3670*/  LDS.128 R40, [R7+0x50] ;  /* 0x0000500007287984 */ /* 0x001e220000000c00 */
[----:B------:R-:W-:-:S02]  /*3680*/  PRMT R47, R47, 0x7632, R47 ;  /* 0x000076322f2f7816 */ /* 0x000fc4000000002f */
        /* <DEDUP_REMOVED lines=9> */
[----:B-1----:R-:W-:-:S04]  /*3720*/  IADD3.X R44, R54, R153, R55, P0, P1 ;  /* 0x00000099362c7210 */ /* 0x002fc800007e2437 */
[----:B------:R-:W-:-:S05]  /*3730*/  LEA.HI.X R47, R47, UR19, R44, 0x1, P2 ;  /* 0x000000132f2f7c11 */ /* 0x000fca00090f0c2c */
[----:B------:R-:W2:Y:S01]  /*3740*/  LDG.E.CONSTANT R148, desc[UR10][R46.64] ;  /* 0x0000000a2e947981 */ /* 0x000ea2000c1e9900 */
[----:B------:R-:W-:Y:S02]  /*3750*/  PRMT R40, R40, 0x7632, R40 ;  /* 0x0000763228287816 */ /* 0x000fe40000000028 */
[----:B------:R-:W-:-:S03]  /*3760*/  PRMT R44, R154, 0x7632, R44 ;  /* 0x000076329a2c7816 */ /* 0x000fc6000000002c */
[----:B------:R-:W-:Y:S02]  /*3770*/  IMAD.U32 R40, R40, 0x10000, RZ ;  /* 0x0001000028287824 */ /* 0x000fe400078e00ff */
[----:B------:R-:W-:-:S04]  /*3780*/  IMAD.U32 R44, R44, 0x10000, RZ ;  /* 0x000100002c2c7824 */ /* 0x000fc800078e00ff */
[----:B------:R-:W-:Y:S01]  /*3790*/  FFMA.FTZ R159, R40, R44, R159 ;  /* 0x0000002c289f7223 */ /* 0x000fe2000001009f */
[C---:B------:R-:W-:Y:S01]  /*37a0*/  SHF.L.U32 R44, R41.reuse, 0x10, RZ ;  /* 0x00000010292c7819 */ /* 0x040fe200000006ff */
[----:B---3--:R-:W-:Y:S01]  /*37b0*/  IMAD.U32 R40, R158, 0x10000, RZ ;  /* 0x000100009e287824 */ /* 0x008fe200078e00ff */
[----:B------:R-:W-:-:S03]  /*37c0*/  PRMT R41, R41, 0x7632, R41 ;  /* 0x0000763229297816 */ /* 0x000fc60000000029 */
[----:B------:R-:W-:Y:S01]  /*37d0*/  FFMA.FTZ R44, R44, R40, R161 ;  /* 0x000000282c2c7223 */ /* 0x000fe200000100a1 */
[----:B------:R-:W-:Y:S01]  /*37e0*/  PRMT R40, R158, 0x7632, R40 ;  /* 0x000076329e287816 */ /* 0x000fe20000000028 */
[----:B------:R-:W-:Y:S01]  /*37f0*/  IMAD.U32 R154, R41, 0x10000, RZ ;  /* 0x00010000299a7824 */ /* 0x000fe200078e00ff */
[----:B------:R-:W-:Y:S01]  /*3800*/  IADD3 R41, P0, P1, R118, R152, R117 ;  /* 0x0000009876297210 */ /* 0x000fe2000791e075 */
[----:B------:R-:W-:Y:S01]  /*3810*/  IMAD.U32 R161, R42, 0x10000, RZ ;  /* 0x000100002aa17824 */ /* 0x000fe200078e00ff */
[----:B------:R0:W3:Y:S01]  /*3820*/  LDG.E.CONSTANT R158, desc[UR10][R46.64+0x4] ;  /* 0x0000040a2e9e7981 */ /* 0x0000e2000c1e9900 */
[----:B------:R-:W-:Y:S01]  /*3830*/  IMAD.U32 R40, R40, 0x10000, RZ ;  /* 0x0001000028287824 */ /* 0x000fe200078e00ff */
[----:B------:R-:W-:-:S03]  /*3840*/  IADD3.X R162, R52, R153, R53, P0, P1 ;  /* 0x0000009934a27210 */ /* 0x000fc600007e2435 */
[----:B------:R-:W-:Y:S01]  /*3850*/  FFMA.FTZ R154, R154, R40, R155 ;  /* 0x000000289a9a7223 */ /* 0x000fe2000001009b */
[C---:B------:R-:W-:Y:S02]  /*3860*/  LEA R40, P2, R41.reuse, UR18, 0x1 ;  /* 0x0000001229287c11 */ /* 0x040fe4000f8408ff */
[----:B------:R-:W-:Y:S02]  /*3870*/  PRMT R42, R42, 0x7632, R42 ;  /* 0x000076322a2a7816 */ /* 0x000fe4000000002a */
[----:B------:R-:W-:Y:S01]  /*3880*/  LEA.HI.X R41, R41, UR19, R162, 0x1, P2 ;  /* 0x0000001329297c11 */ /* 0x000fe200090f0ca2 */
[----:B-----5:R-:W-:-:S04]  /*3890*/  IMAD.U32 R45, R157, 0x10000, RZ ;  /* 0x000100009d2d7824 */ /* 0x020fc800078e00ff */
[----:B------:R-:W5:Y:S01]  /*38a0*/  LDG.E.CONSTANT R155, desc[UR10][R40.64+0x4] ;  /* 0x0000040a289b7981 */ /* 0x000f62000c1e9900 */
[----:B------:R-:W-:Y:S01]  /*38b0*/  FFMA.FTZ R161, R161, R45, R160 ;  /* 0x0000002da1a17223 */ /* 0x000fe200000100a0 */
[----:B------:R-:W-:Y:S01]  /*38c0*/  PRMT R45, R157, 0x7632, R45 ;  /* 0x000076329d2d7816 */ /* 0x000fe2000000002d */
[----:B------:R-:W-:Y:S01]  /*38d0*/  IMAD.U32 R42, R42, 0x10000, RZ ;  /* 0x000100002a2a7824 */ /* 0x000fe200078e00ff */
[----:B------:R1:W5:Y:S03]  /*38e0*/  LDG.E.CONSTANT R157, desc[UR10][R40.64] ;  /* 0x0000000a289d7981 */ /* 0x000366000c1e9900 */
[----:B------:R-:W-:Y:S02]  /*38f0*/  IMAD.U32 R45, R45, 0x10000, RZ ;  /* 0x000100002d2d7824 */ /* 0x000fe400078e00ff */
[----:B----4-:R-:W-:Y:S02]  /*3900*/  IMAD.U32 R160, R156, 0x10000, RZ ;  /* 0x000100009ca07824 */ /* 0x010fe400078e00ff */
[----:B------:R-:W-:Y:S01]  /*3910*/  FFMA.FTZ R159, R42, R45, R159 ;  /* 0x0000002d2a9f7223 */ /* 0x000fe2000001009f */
[----:B------:R-:W-:-:S04]  /*3920*/  IMAD.U32 R45, R43, 0x10000, RZ ;  /* 0x000100002b2d7824 */ /* 0x000fc800078e00ff */
[----:B------:R-:W-:Y:S02]  /*3930*/  FFMA.FTZ R160, R45, R160, R44 ;  /* 0x000000a02da07223 */ /* 0x000fe4000001002c */
[----:B0-----:R-:W0:Y:S01]  /*3940*/  LDS.128 R44, [R7+0x60] ;  /* 0x00006000072c7984 */ /* 0x001e220000000c00 */
[----:B------:R-:W-:Y:S02]  /*3950*/  PRMT R43, R43, 0x7632, R43 ;  /* 0x000076322b2b7816 */ /* 0x000fe4000000002b */
[----:B------:R-:W-:Y:S02]  /*3960*/  PRMT R156, R156, 0x7632, R156 ;  /* 0x000076329c9c7816 */ /* 0x000fe4000000009c */
[----:B------:R-:W-:-:S03]  /*3970*/  SHF.L.U32 R43, R43, 0x10, RZ ;  /* 0x000000102b2b7819 */ /* 0x000fc600000006ff */
[----:B------:R-:W-:-:S04]  /*3980*/  IMAD.U32 R156, R156, 0x10000, RZ ;  /* 0x000100009c9c7824 */ /* 0x000fc800078e00ff */
[----:B------:R-:W-:Y:S01]  /*3990*/  FFMA.FTZ R156, R43, R156, R154 ;  /* 0x0000009c2b9c7223 */ /* 0x000fe2000001009a */
[----:B------:R-:W-:-:S04]  /*39a0*/  IADD3 R43, P0, P1, R116, R152, R115 ;  /* 0x00000098742b7210 */ /* 0x000fc8000791e073 */
[----:B-1----:R-:W-:Y:S01]  /*39b0*/  IADD3.X R40, R50, R153, R51, P0, P1 ;  /* 0x0000009932287210 */ /* 0x002fe200007e2433 */
[----:B0-----:R-:W-:Y:S02]  /*39c0*/  IMAD.U32 R162, R44, 0x10000, RZ ;  /* 0x000100002ca27824 */ /* 0x001fe400078e00ff */
[----:B--2---:R-:W-:-:S04]  /*39d0*/  IMAD.U32 R42, R148, 0x10000, RZ ;  /* 0x00010000942a7824 */ /* 0x004fc800078e00ff */
[----:B------:R-:W-:Y:S01]  /*39e0*/  FFMA.FTZ R162, R162, R42, R161 ;  /* 0x0000002aa2a27223 */ /* 0x000fe200000100a1 */
[----:B------:R-:W-:-:S04]  /*39f0*/  LEA R42, P2, R43, UR18, 0x1 ;  /* 0x000000122b2a7c11 */ /* 0x000fc8000f8408ff */
[----:B------:R-:W-:-:S05]  /*3a00*/  LEA.HI.X R43, R43, UR19, R40, 0x1, P2 ;  /* 0x000000132b2b7c11 */ /* 0x000fca00090f0c28 */
[----:B------:R-:W2:Y:S01]  /*3a10*/  LDG.E.CONSTANT R154, desc[UR10][R42.64] ;  /* 0x0000000a2a9a7981 */ /* 0x000ea2000c1e9900 */
[----:B------:R-:W-:Y:S02]  /*3a20*/  PRMT R44, R44, 0x7632, R44 ;  /* 0x000076322c2c7816 */ /* 0x000fe4000000002c */
[----:B------:R-:W-:-:S03]  /*3a30*/  PRMT R41, R148, 0x7632, R41 ;  /* 0x0000763294297816 */ /* 0x000fc60000000029 */
[----:B------:R-:W-:Y:S02]  /*3a40*/  IMAD.U32 R40, R44, 0x10000, RZ ;  /* 0x000100002c287824 */ /* 0x000fe400078e00ff */
[----:B------:R-:W-:Y:S02]  /*3a50*/  IMAD.U32 R41, R41, 0x10000, RZ ;  /* 0x0001000029297824 */ /* 0x000fe400078e00ff */
[C---:B------:R-:W-:Y:S02]  /*3a60*/  IMAD.U32 R161, R45.reuse, 0x10000, RZ ;  /* 0x000100002da17824 */ /* 0x040fe400078e00ff */
[----:B------:R-:W-:Y:S01]  /*3a70*/  FFMA.FTZ R40, R40, R41, R159 ;  /* 0x0000002928287223 */ /* 0x000fe2000001009f */
[C---:B---3--:R-:W-:Y:S01]  /*3a80*/  IMAD.U32 R41, R158.reuse, 0x10000, RZ ;  /* 0x000100009e297824 */ /* 0x048fe200078e00ff */
[----:B------:R-:W-:Y:S02]  /*3a90*/  PRMT R45, R45, 0x7632, R45 ;  /* 0x000076322d2d7816 */ /* 0x000fe4000000002d */
[----:B------:R-:W-:Y:S01]  /*3aa0*/  PRMT R148, R158, 0x7632, R148 ;  /* 0x000076329e947816 */ /* 0x000fe20000000094 */
[----:B------:R-:W-:Y:S01]  /*3ab0*/  FFMA.FTZ R161, R161, R41, R160 ;  /* 0x00000029a1a17223 */ /* 0x000fe200000100a0 */
[----:B------:R-:W-:Y:S01]  /*3ac0*/  SHF.L.U32 R159, R46, 0x10, RZ ;  /* 0x000000102e9f7819 */ /* 0x000fe200000006ff */
[----:B------:R-:W-:Y:S01]  /*3ad0*/  IMAD.U32 R45, R45, 0x10000, RZ ;  /* 0x000100002d2d7824 */ /* 0x000fe200078e00ff */
[----:B------:R0:W3:Y:S01]  /*3ae0*/  LDG.E.CONSTANT R158, desc[UR10][R42.64+0x4] ;  /* 0x0000040a2a9e7981 */ /* 0x0000e2000c1e9900 */
[----:B------:R-:W-:Y:S01]  /*3af0*/  IMAD.U32 R148, R148, 0x10000, RZ ;  /* 0x0001000094947824 */ /* 0x000fe200078e00ff */
[----:B------:R-:W-:-:S03]  /*3b00*/  PRMT R46, R46, 0x7632, R46 ;  /* 0x000076322e2e7816 */ /* 0x000fc6000000002e */
[----:B------:R-:W-:Y:S01]  /*3b10*/  FFMA.FTZ R148, R45, R148, R156 ;  /* 0x000000942d947223 */ /* 0x000fe2000001009c */
[----:B-----5:R-:W-:-:S04]  /*3b20*/  IMAD.U32 R41, R157, 0x10000, RZ ;  /* 0x000100009d297824 */ /* 0x020fc800078e00ff */
[----:B------:R-:W-:Y:S01]  /*3b30*/  FFMA.FTZ R159, R159, R41, R162 ;  /* 0x000000299f9f7223 */ /* 0x000fe200000100a2 */
[----:B------:R-:W-:Y:S02]  /*3b40*/  IADD3 R41, P0, P1, R114, R152, R113 ;  /* 0x0000009872297210 */ /* 0x000fe4000791e071 */
[----:B------:R-:W-:Y:S02]  /*3b50*/  PRMT R160, R157, 0x7632, R160 ;  /* 0x000076329da07816 */ /* 0x000fe400000000a0 */
[----:B------:R-:W-:Y:S02]  /*3b60*/  LEA R44, P2, R41, UR18, 0x1 ;  /* 0x00000012292c7c11 */ /* 0x000fe4000f8408ff */
[----:B------:R-:W-:Y:S01]  /*3b70*/  IADD3.X R156, R48, R153, R49, P0, P1 ;  /* 0x00000099309c7210 */ /* 0x000fe200007e2431 */
[----:B------:R-:W-:-:S03]  /*3b80*/  IMAD.U32 R160, R160, 0x10000, RZ ;  /* 0x00010000a0a07824 */ /* 0x000fc600078e00ff */
[----:B------:R-:W-:Y:S01]  /*3b90*/  LEA.HI.X R45, R41, UR19, R156, 0x1, P2 ;  /* 0x00000013292d7c11 */ /* 0x000fe200090f0c9c */
[----:B------:R-:W-:-:S04]  /*3ba0*/  IMAD.U32 R41, R46, 0x10000, RZ ;  /* 0x000100002e297824 */ /* 0x000fc800078e00ff */
[----:B------:R-:W-:Y:S01]  /*3bb0*/  FFMA.FTZ R160, R41, R160, R40 ;  /* 0x000000a029a07223 */ /* 0x000fe20000010028 */
[----:B------:R-:W-:Y:S01]  /*3bc0*/  IMAD.U32 R40, R47, 0x10000, RZ ;  /* 0x000100002f287824 */ /* 0x000fe200078e00ff */
[----:B------:R-:W4:Y:S01]  /*3bd0*/  LDG.E.CONSTANT R157, desc[UR10][R44.64] ;  /* 0x0000000a2c9d7981 */ /* 0x000f22000c1e9900 */
[----:B------:R-:W-:-:S03]  /*3be0*/  IMAD.U32 R41, R155, 0x10000, RZ ;  /* 0x000100009b297824 */ /* 0x000fc600078e00ff */
[----:B------:R1:W5:Y:S01]  /*3bf0*/  LDG.E.CONSTANT R156, desc[UR10][R44.64+0x4] ;  /* 0x0000040a2c9c7981 */ /* 0x000362000c1e9900 */
[----:B------:R-:W-:-:S03]  /*3c00*/  FFMA.FTZ R161, R40, R41, R161 ;  /* 0x0000002928a17223 */ /* 0x000fc600000100a1 */
[----:B0-----:R-:W0:Y:S01]  /*3c10*/  LDS.128 R40, [R7+0x70] ;  /* 0x0000700007287984 */ /* 0x001e220000000c00 */
        /* <DEDUP_REMOVED lines=14> */
[----:B------:R-:W-:Y:S02]  /*3d00*/  PRMT R154, R154, 0x7632, R154 ;  /* 0x000076329a9a7816 */ /* 0x000fe4000000009a */
[----:B------:R-:W-:-:S03]  /*3d10*/  SHF.L.U32 R45, R40, 0x10, RZ ;  /* 0x00000010282d7819 */ /* 0x000fc600000006ff */
[----:B------:R-:W-:Y:S02]  /*3d20*/  IMAD.U32 R40, R154, 0x10000, RZ ;  /* 0x000100009a287824 */ /* 0x000fe400078e00ff */
[----:B---3--:R-:W-:Y:S02]  /*3d30*/  IMAD.U32 R44, R158, 0x10000, RZ ;  /* 0x000100009e2c7824 */ /* 0x008fe400078e00ff */
        /* <DEDUP_REMOVED lines=9> */
[C---:B------:R-:W-:Y:S01]  /*3dd0*/  IMAD.U32 R40, R42.reuse, 0x10000, RZ ;  /* 0x000100002a287824 */ /* 0x040fe200078e00ff */
[----:B------:R-:W-:Y:S01]  /*3de0*/  PRMT R42, R42, 0x7632, R42 ;  /* 0x000076322a2a7816 */ /* 0x000fe2000000002a */
[C---:B----4-:R-:W-:Y:S01]  /*3df0*/  IMAD.U32 R41, R157.reuse, 0x10000, RZ ;  /* 0x000100009d297824 */ /* 0x050fe200078e00ff */
[----:B------:R-:W-:-:S03]  /*3e00*/  PRMT R157, R157, 0x7632, R157 ;  /* 0x000076329d9d7816 */ /* 0x000fc6000000009d */
[----:B------:R-:W-:Y:S01]  /*3e10*/  FFMA.FTZ R159, R40, R41, R159 ;  /* 0x00000029289f7223 */ /* 0x000fe2000001009f */
[----:B------:R-:W-:Y:S01]  /*3e20*/  IADD3 R41, P0, P1, R110, R152, R109 ;  /* 0x000000986e297210 */ /* 0x000fe2000791e06d */
[----:B------:R-:W-:-:S03]  /*3e30*/  IMAD.U32 R45, R42, 0x10000, RZ ;  /* 0x000100002a2d7824 */ /* 0x000fc600078e00ff */
[----:B------:R-:W-:Y:S02]  /*3e40*/  LEA R40, P2, R41, UR18, 0x1 ;  /* 0x0000001229287c11 */ /* 0x000fe4000f8408ff */
[----:B------:R-:W-:Y:S01]  /*3e50*/  IADD3.X R44, R25, R153, R8, P0, P1 ;  /* 0x00000099192c7210 */ /* 0x000fe200007e2408 */
[----:B------:R-:W-:-:S03]  /*3e60*/  IMAD.U32 R42, R157, 0x10000, RZ ;  /* 0x000100009d2a7824 */ /* 0x000fc600078e00ff */
[----:B------:R-:W-:Y:S01]  /*3e70*/  LEA.HI.X R41, R41, UR19, R44, 0x1, P2 ;  /* 0x0000001329297c11 */ /* 0x000fe200090f0c2c */
[----:B------:R-:W-:Y:S01]  /*3e80*/  FFMA.FTZ R160, R45, R42, R160 ;  /* 0x0000002a2da07223 */ /* 0x000fe200000100a0 */
[C---:B------:R-:W-:Y:S01]  /*3e90*/  SHF.L.U32 R42, R43.reuse, 0x10, RZ ;  /* 0x000000102b2a7819 */ /* 0x040fe200000006ff */
[----:B-----5:R-:W-:Y:S02]  /*3ea0*/  IMAD.U32 R44, R156, 0x10000, RZ ;  /* 0x000100009c2c7824 */ /* 0x020fe400078e00ff */
[----:B------:R-:W4:Y:S02]  /*3eb0*/  LDG.E.CONSTANT R157, desc[UR10][R40.64] ;  /* 0x0000000a289d7981 */ /* 0x000f24000c1e9900 */
[----:B------:R-:W-:Y:S02]  /*3ec0*/  FFMA.FTZ R161, R42, R44, R161 ;  /* 0x0000002c2aa17223 */ /* 0x000fe400000100a1 */
[----:B0-----:R-:W0:Y:S04]  /*3ed0*/  LDS.128 R44, [R7+0x80] ;  /* 0x00008000072c7984 */ /* 0x001e280000000c00 */
[----:B------:R1:W5:Y:S01]  /*3ee0*/  LDG.E.CONSTANT R155, desc[UR10][R40.64+0x4] ;  /* 0x0000040a289b7981 */ /* 0x000362000c1e9900 */
        /* <DEDUP_REMOVED lines=16> */
[----:B------:R-:W-:Y:S01]  /*3ff0*/  IMAD.U32 R40, R40, 0x10000, RZ ;  /* 0x0001000028287824 */ /* 0x000fe200078e00ff */
[----:B---3--:R-:W-:-:S03]  /*4000*/  PRMT R148, R158, 0x7632, R148 ;  /* 0x000076329e947816 */ /* 0x008fc60000000094 */
[----:B------:R-:W-:Y:S01]  /*4010*/  FFMA.FTZ R40, R41, R40, R160 ;  /* 0x0000002829287223 */ /* 0x000fe200000100a0 */
[C---:B------:R-:W-:Y:S01]  /*4020*/  IMAD.U32 R160, R45.reuse, 0x10000, RZ ;  /* 0x000100002da07824 */ /* 0x040fe200078e00ff */
[----:B------:R-:W-:Y:S01]  /*4030*/  PRMT R45, R45, 0x7632, R45 ;  /* 0x000076322d2d7816 */ /* 0x000fe2000000002d */
[----:B------:R-:W-:Y:S02]  /*4040*/  IMAD.U32 R41, R158, 0x10000, RZ ;  /* 0x000100009e297824 */ /* 0x000fe400078e00ff */
[----:B------:R-:W-:Y:S01]  /*4050*/  IMAD.U32 R148, R148, 0x10000, RZ ;  /* 0x0001000094947824 */ /* 0x000fe200078e00ff */
[----:B------:R-:W-:Y:S01]  /*4060*/  SHF.L.U32 R45, R45, 0x10, RZ ;  /* 0x000000102d2d7819 */ /* 0x000fe200000006ff */
[----:B------:R-:W-:Y:S01]  /*4070*/  FFMA.FTZ R160, R160, R41, R161 ;  /* 0x00000029a0a07223 */ /* 0x000fe200000100a1 */
[----:B------:R-:W-:Y:S01]  /*4080*/  IMAD.U32 R44, R46, 0x10000, RZ ;  /* 0x000100002e2c7824 */ /* 0x000fe200078e00ff */
[----:B------:R-:W-:Y:S01]  /*4090*/  IADD3 R41, P0, P1, R106, R152, R105 ;  /* 0x000000986a297210 */ /* 0x000fe2000791e069 */
[----:B------:R0:W3:Y:S01]  /*40a0*/  LDG.E.CONSTANT R158, desc[UR10][R42.64+0x4] ;  /* 0x0000040a2a9e7981 */ /* 0x0000e2000c1e9900 */
[----:B------:R-:W-:Y:S01]  /*40b0*/  FFMA.FTZ R148, R45, R148, R156 ;  /* 0x000000942d947223 */ /* 0x000fe2000001009c */
[----:B------:R-:W-:-:S02]  /*40c0*/  PRMT R46, R46, 0x7632, R46 ;  /* 0x000076322e2e7816 */ /* 0x000fc4000000002e */
[----:B------:R-:W-:Y:S01]  /*40d0*/  IADD3.X R156, R27, R153, R10, P0, P1 ;  /* 0x000000991b9c7210 */ /* 0x000fe200007e240a */
[C---:B----4-:R-:W-:Y:S01]  /*40e0*/  IMAD.U32 R161, R157.reuse, 0x10000, RZ ;  /* 0x000100009da17824 */ /* 0x050fe200078e00ff */
[----:B------:R-:W-:-:S03]  /*40f0*/  PRMT R157, R157, 0x7632, R157 ;  /* 0x000076329d9d7816 */ /* 0x000fc6000000009d */
[----:B------:R-:W-:Y:S01]  /*4100*/  FFMA.FTZ R161, R44, R161, R159 ;  /* 0x000000a12ca17223 */ /* 0x000fe2000001009f */
[----:B------:R-:W-:Y:S01]  /*4110*/  LEA R44, P2, R41, UR18, 0x1 ;  /* 0x00000012292c7c11 */ /* 0x000fe2000f8408ff */
[----:B------:R-:W-:-:S03]  /*4120*/  IMAD.U32 R159, R46, 0x10000, RZ ;  /* 0x000100002e9f7824 */ /* 0x000fc600078e00ff */
[----:B------:R-:W-:Y:S01]  /*4130*/  LEA.HI.X R45, R41, UR19, R156, 0x1, P2 ;  /* 0x00000013292d7c11 */ /* 0x000fe200090f0c9c */
[----:B------:R-:W-:-:S04]  /*4140*/  IMAD.U32 R41, R157, 0x10000, RZ ;  /* 0x000100009d297824 */ /* 0x000fc800078e00ff */
[----:B------:R-:W-:Y:S01]  /*4150*/  FFMA.FTZ R159, R159, R41, R40 ;  /* 0x000000299f9f7223 */ /* 0x000fe20000010028 */
[----:B------:R-:W-:Y:S01]  /*4160*/  IMAD.U32 R41, R47, 0x10000, RZ ;  /* 0x000100002f297824 */ /* 0x000fe200078e00ff */
[----:B------:R-:W4:Y:S01]  /*4170*/  LDG.E.CONSTANT R157, desc[UR10][R44.64] ;  /* 0x0000000a2c9d7981 */ /* 0x000f22000c1e9900 */
[----:B-----5:R-:W-:-:S03]  /*4180*/  IMAD.U32 R40, R155, 0x10000, RZ ;  /* 0x000100009b287824 */ /* 0x020fc600078e00ff */
        /* <DEDUP_REMOVED lines=8> */
[----:B0-----:R-:W-:Y:S01]  /*4210*/  SHF.L.U32 R46, R40, 0x10, RZ ;  /* 0x00000010282e7819 */ /* 0x001fe200000006ff */
        /* <DEDUP_REMOVED lines=13> */
[----:B---3--:R-:W-:Y:S01]  /*42f0*/  IMAD.U32 R40, R158, 0x10000, RZ ;  /* 0x000100009e287824 */ /* 0x008fe200078e00ff */
[----:B------:R-:W-:-:S03]  /*4300*/  PRMT R41, R41, 0x7632, R41 ;  /* 0x0000763229297816 */ /* 0x000fc60000000029 */
[----:B------:R-:W-:Y:S01]  /*4310*/  FFMA.FTZ R160, R45, R40, R160 ;  /* 0x000000282da07223 */ /* 0x000fe200000100a0 */
[----:B------:R-:W-:Y:S01]  /*4320*/  PRMT R40, R158, 0x7632, R40 ;  /* 0x000076329e287816 */ /* 0x000fe20000000028 */
[----:B------:R-:W-:Y:S01]  /*4330*/  IMAD.U32 R154, R41, 0x10000, RZ ;  /* 0x00010000299a7824 */ /* 0x000fe200078e00ff */
[----:B------:R0:W3:Y:S01]  /*4340*/  LDG.E.CONSTANT R158, desc[UR10][R46.64+0x4] ;  /* 0x0000040a2e9e7981 */ /* 0x0000e2000c1e9900 */
[----:B------:R-:W-:Y:S02]  /*4350*/  IADD3 R41, P0, P1, R102, R152, R101 ;  /* 0x0000009866297210 */ /* 0x000fe4000791e065 */
[----:B------:R-:W-:Y:S02]  /*4360*/  IMAD.U32 R40, R40, 0x10000, RZ ;  /* 0x0001000028287824 */ /* 0x000fe400078e00ff */
[----:B------:R-:W-:Y:S02]  /*4370*/  IADD3.X R162, R29, R153, R12, P0, P1 ;  /* 0x000000991da27210 */ /* 0x000fe400007e240c */
[----:B------:R-:W-:Y:S01]  /*4380*/  FFMA.FTZ R154, R154, R40, R155 ;  /* 0x000000289a9a7223 */ /* 0x000fe2000001009b */
[----:B------:R-:W-:-:S04]  /*4390*/  LEA R40, P2, R41, UR18, 0x1 ;  /* 0x0000001229287c11 */ /* 0x000fc8000f8408ff */
[----:B------:R-:W-:Y:S01]  /*43a0*/  LEA.HI.X R41, R41, UR19, R162, 0x1, P2 ;  /* 0x0000001329297c11 */ /* 0x000fe200090f0ca2 */
[C---:B------:R-:W-:Y:S01]  /*43b0*/  IMAD.U32 R162, R42.reuse, 0x10000, RZ ;  /* 0x000100002aa27824 */ /* 0x040fe200078e00ff */
[----:B------:R-:W-:Y:S01]  /*43c0*/  PRMT R42, R42, 0x7632, R42 ;  /* 0x000076322a2a7816 */ /* 0x000fe2000000002a */
[C---:B----4-:R-:W-:Y:S01]  /*43d0*/  IMAD.U32 R45, R157.reuse, 0x10000, RZ ;  /* 0x000100009d2d7824 */ /* 0x050fe200078e00ff */
[----:B------:R-:W-:Y:S01]  /*43e0*/  PRMT R157, R157, 0x7632, R157 ;  /* 0x000076329d9d7816 */ /* 0x000fe2000000009d */
[----:B------:R-:W4:Y:S02]  /*43f0*/  LDG.E.CONSTANT R159, desc[UR10][R40.64] ;  /* 0x0000000a289f7981 */ /* 0x000f24000c1e9900 */
[----:B------:R-:W-:Y:S01]  /*4400*/  FFMA.FTZ R161, R162, R45, R161 ;  /* 0x0000002da2a17223 */ /* 0x000fe200000100a1 */
[----:B------:R-:W-:Y:S01]  /*4410*/  SHF.L.U32 R45, R42, 0x10, RZ ;  /* 0x000000102a2d7819 */ /* 0x000fe200000006ff */
[----:B------:R-:W-:Y:S01]  /*4420*/  IMAD.U32 R42, R157, 0x10000, RZ ;  /* 0x000100009d2a7824 */ /* 0x000fe200078e00ff */
[----:B------:R1:W4:Y:S01]  /*4430*/  LDG.E.CONSTANT R155, desc[UR10][R40.64+0x4] ;  /* 0x0000040a289b7981 */ /* 0x000322000c1e9900 */
[----:B------:R-:W-:-:S02]  /*4440*/  IMAD.U32 R157, R43, 0x10000, RZ ;  /* 0x000100002b9d7824 */ /* 0x000fc400078e00ff */
[----:B------:R-:W-:Y:S01]  /*4450*/  FFMA.FTZ R42, R45, R42, R44 ;  /* 0x0000002a2d2a7223 */ /* 0x000fe2000001002c */
[----:B-----5:R-:W-:-:S04]  /*4460*/  IMAD.U32 R44, R156, 0x10000, RZ ;  /* 0x000100009c2c7824 */ /* 0x020fc800078e00ff */
[----:B------:R-:W-:Y:S02]  /*4470*/  FFMA.FTZ R157, R157, R44, R160 ;  /* 0x0000002c9d9d7223 */ /* 0x000fe400000100a0 */
        /* <DEDUP_REMOVED lines=18> */
[----:B---3--:R-:W-:Y:S02]  /*45a0*/  IMAD.U32 R148, R158, 0x10000, RZ ;  /* 0x000100009e947824 */ /* 0x008fe400078e00ff */
[----:B------:R-:W-:Y:S01]  /*45b0*/  FFMA.FTZ R42, R161, R44, R42 ;  /* 0x0000002ca12a7223 */ /* 0x000fe2000001002a */
[C---:B------:R-:W-:Y:S02]  /*45c0*/  SHF.L.U32 R44, R45.reuse, 0x10, RZ ;  /* 0x000000102d2c7819 */ /* 0x040fe400000006ff */
        /* <DEDUP_REMOVED lines=8> */
[----:B----4-:R-:W-:Y:S01]  /*4650*/  IMAD.U32 R44, R159, 0x10000, RZ ;  /* 0x000100009f2c7824 */ /* 0x010fe200078e00ff */
        /* <DEDUP_REMOVED lines=14> */
[----:B0-----:R-:W0:Y:S04]  /*4740*/  LDS.128 R40, [R7+0xb0] ;  /* 0x0000b00007287984 */ /* 0x001e280000000c00 */
[----:B------:R1:W5:Y:S01]  /*4750*/  LDG.E.CONSTANT R157, desc[UR10][R44.64] ;  /* 0x0000000a2c9d7981 */ /* 0x000362000c1e9900 */
[----:B------:R-:W-:-:S02]  /*4760*/  PRMT R47, R47, 0x7632, R47 ;  /* 0x000076322f2f7816 */ /* 0x000fc4000000002f */
[----:B------:R-:W-:Y:S02]  /*4770*/  PRMT R155, R155, 0x7632, R155 ;  /* 0x000076329b9b7816 */ /* 0x000fe4000000009b */
[----:B------:R-:W-:-:S03]  /*4780*/  SHF.L.U32 R47, R47, 0x10, RZ ;  /* 0x000000102f2f7819 */ /* 0x000fc600000006ff */
        /* <DEDUP_REMOVED lines=14> */
[C---:B------:R-:W-:Y:S01]  /*4870*/  IMAD.U32 R44, R41.reuse, 0x10000, RZ ;  /* 0x00010000292c7824 */ /* 0x040fe200078e00ff */
[----:B------:R-:W-:Y:S01]  /*4880*/  PRMT R41, R41, 0x7632, R41 ;  /* 0x0000763229297816 */ /* 0x000fe20000000029 */
[--C-:B------:R-:W-:Y:S01]  /*4890*/  FFMA.FTZ R45, R40, R45, R159.reuse ;  /* 0x0000002d282d7223 */ /* 0x100fe2000001009f */
[C---:B---3--:R-:W-:Y:S01]  /*48a0*/  IMAD.U32 R40, R158.reuse, 0x10000, RZ ;  /* 0x000100009e287824 */ /* 0x048fe200078e00ff */
[----:B------:R-:W-:Y:S02]  /*48b0*/  PRMT R159, R158, 0x7632, R159 ;  /* 0x000076329e9f7816 */ /* 0x000fe4000000009f */
[----:B------:R0:W3:Y:S01]  /*48c0*/  LDG.E.CONSTANT R158, desc[UR10][R46.64+0x4] ;  /* 0x0000040a2e9e7981 */ /* 0x0000e2000c1e9900 */
[----:B------:R-:W-:Y:S01]  /*48d0*/  FFMA.FTZ R44, R44, R40, R161 ;  /* 0x000000282c2c7223 */ /* 0x000fe200000100a1 */
[----:B------:R-:W-:Y:S01]  /*48e0*/  IMAD.U32 R40, R41, 0x10000, RZ ;  /* 0x0001000029287824 */ /* 0x000fe200078e00ff */
[----:B------:R-:W-:Y:S01]  /*48f0*/  IADD3 R41, P0, P1, R94, R152, R93 ;  /* 0x000000985e297210 */ /* 0x000fe2000791e05d */
[----:B------:R-:W-:-:S03]  /*4900*/  IMAD.U32 R159, R159, 0x10000, RZ ;  /* 0x000100009f9f7824 */ /* 0x000fc600078e00ff */
[----:B------:R-:W-:Y:S01]  /*4910*/  IADD3.X R154, R33, R153, R16, P0, P1 ;  /* 0x00000099219a7210 */ /* 0x000fe200007e2410 */
[----:B------:R-:W-:Y:S01]  /*4920*/  FFMA.FTZ R159, R40, R159, R155 ;  /* 0x0000009f289f7223 */ /* 0x000fe2000001009b */
[C---:B------:R-:W-:Y:S02]  /*4930*/  LEA R40, P2, R41.reuse, UR18, 0x1 ;  /* 0x0000001229287c11 */ /* 0x040fe4000f8408ff */
[C---:B------:R-:W-:Y:S02]  /*4940*/  SHF.L.U32 R161, R42.reuse, 0x10, RZ ;  /* 0x000000102aa17819 */ /* 0x040fe400000006ff */
[----:B------:R-:W-:Y:S02]  /*4950*/  LEA.HI.X R41, R41, UR19, R154, 0x1, P2 ;  /* 0x0000001329297c11 */ /* 0x000fe400090f0c9a */
[----:B------:R-:W-:-:S03]  /*4960*/  PRMT R42, R42, 0x7632, R42 ;  /* 0x000076322a2a7816 */ /* 0x000fc6000000002a */
[----:B------:R-:W3:Y:S02]  /*4970*/  LDG.E.CONSTANT R155, desc[UR10][R40.64] ;  /* 0x0000000a289b7981 */ /* 0x000ee4000c1e9900 */
[----:B------:R-:W-:Y:S02]  /*4980*/  IMAD.U32 R42, R42, 0x10000, RZ ;  /* 0x000100002a2a7824 */ /* 0x000fe400078e00ff */
[C---:B-----5:R-:W-:Y:S01]  /*4990*/  IMAD.U32 R154, R157.reuse, 0x10000, RZ ;  /* 0x000100009d9a7824 */ /* 0x060fe200078e00ff */
[----:B------:R-:W-:-:S05]  /*49a0*/  PRMT R157, R157, 0x7632, R157 ;  /* 0x000076329d9d7816 */ /* 0x000fca000000009d */
[----:B------:R-:W-:Y:S02]  /*49b0*/  IMAD.U32 R157, R157, 0x10000, RZ ;  /* 0x000100009d9d7824 */ /* 0x000fe400078e00ff */
[----:B------:R-:W-:Y:S01]  /*49c0*/  FFMA.FTZ R161, R161, R154, R160 ;  /* 0x0000009aa1a17223 */ /* 0x000fe200000100a0 */
[----:B----4-:R-:W-:Y:S01]  /*49d0*/  IMAD.U32 R160, R156, 0x10000, RZ ;  /* 0x000100009ca07824 */ /* 0x010fe200078e00ff */
[----:B------:R1:W4:Y:S01]  /*49e0*/  LDG.E.CONSTANT R154, desc[UR10][R40.64+0x4] ;  /* 0x0000040a289a7981 */ /* 0x000322000c1e9900 */
[----:B------:R-:W-:Y:S01]  /*49f0*/  FFMA.FTZ R157, R42, R157, R45 ;  /* 0x0000009d2a9d7223 */ /* 0x000fe2000001002d */
[----:B------:R-:W-:-:S04]  /*4a00*/  IMAD.U32 R45, R43, 0x10000, RZ ;  /* 0x000100002b2d7824 */ /* 0x000fc800078e00ff */
        /* <DEDUP_REMOVED lines=10> */
[----:B--2---:R-:W-:-:S04]  /*4ab0*/  IMAD.U32 R159, R148, 0x10000, RZ ;  /* 0x00010000949f7824 */ /* 0x004fc800078e00ff */
[----:B------:R-:W-:Y:S01]  /*4ac0*/  FFMA.FTZ R159, R42, R159, R161 ;  /* 0x0000009f2a9f7223 */ /* 0x000fe200000100a1 */
[----:B------:R-:W-:-:S04]  /*4ad0*/  LEA R42, P2, R43, UR18, 0x1 ;  /* 0x000000122b2a7c11 */ /* 0x000fc8000f8408ff */
[----:B------:R-:W-:-:S05]  /*4ae0*/  LEA.HI.X R43, R43, UR19, R40, 0x1, P2 ;  /* 0x000000132b2b7c11 */ /* 0x000fca00090f0c28 */
[----:B------:R-:W2:Y:S01]  /*4af0*/  LDG.E.CONSTANT R156, desc[UR10][R42.64] ;  /* 0x0000000a2a9c7981 */ /* 0x000ea2000c1e9900 */
[----:B------:R-:W-:Y:S02]  /*4b00*/  IMAD.U32 R161, R45, 0x10000, RZ ;  /* 0x000100002da17824 */ /* 0x000fe400078e00ff */
[----:B---3--:R-:W-:Y:S01]  /*4b10*/  IMAD.U32 R40, R158, 0x10000, RZ ;  /* 0x000100009e287824 */ /* 0x008fe200078e00ff */
[----:B------:R-:W-:Y:S02]  /*4b20*/  PRMT R44, R44, 0x7632, R44 ;  /* 0x000076322c2c7816 */ /* 0x000fe4000000002c */
[----:B------:R-:W-:Y:S01]  /*4b30*/  PRMT R148, R148, 0x7632, R148 ;  /* 0x0000763294947816 */ /* 0x000fe20000000094 */
[----:B------:R-:W-:Y:S01]  /*4b40*/  FFMA.FTZ R161, R161, R40, R160 ;  /* 0x00000028a1a17223 */ /* 0x000fe200000100a0 */
[----:B------:R-:W-:Y:S01]  /*4b50*/  IMAD.U32 R40, R46, 0x10000, RZ ;  /* 0x000100002e287824 */ /* 0x000fe200078e00ff */
[----:B------:R-:W-:Y:S02]  /*4b60*/  SHF.L.U32 R44, R44, 0x10, RZ ;  /* 0x000000102c2c7819 */ /* 0x000fe400000006ff */
[----:B------:R-:W-:Y:S01]  /*4b70*/  IMAD.U32 R148, R148, 0x10000, RZ ;  /* 0x0001000094947824 */ /* 0x000fe200078e00ff */
[----:B------:R-:W-:-:S02]  /*4b80*/  PRMT R45, R45, 0x7632, R45 ;  /* 0x000076322d2d7816 */ /* 0x000fc4000000002d */
[----:B------:R-:W-:Y:S01]  /*4b90*/  PRMT R158, R158, 0x7632, R158 ;  /* 0x000076329e9e7816 */ /* 0x000fe2000000009e */
[----:B------:R-:W-:Y:S02]  /*4ba0*/  IMAD.U32 R41, R155, 0x10000, RZ ;  /* 0x000100009b297824 */ /* 0x000fe400078e00ff */
[----:B------:R-:W-:Y:S02]  /*4bb0*/  FFMA.FTZ R157, R44, R148, R157 ;  /* 0x000000942c9d7223 */ /* 0x000fe4000001009d */
[----:B------:R-:W-:Y:S01]  /*4bc0*/  FFMA.FTZ R159, R40, R41, R159 ;  /* 0x00000029289f7223 */ /* 0x000fe2000001009f */
[----:B------:R-:W-:Y:S01]  /*4bd0*/  IADD3 R40, P0, P1, R90, R152, R89 ;  /* 0x000000985a287210 */ /* 0x000fe2000791e059 */
[----:B------:R-:W-:Y:S02]  /*4be0*/  IMAD.U32 R45, R45, 0x10000, RZ ;  /* 0x000100002d2d7824 */ /* 0x000fe400078e00ff */
[----:B------:R-:W-:Y:S01]  /*4bf0*/  IMAD.U32 R148, R158, 0x10000, RZ ;  /* 0x000100009e947824 */ /* 0x000fe200078e00ff */
[----:B------:R-:W-:Y:S01]  /*4c00*/  LEA R44, P2, R40, UR18, 0x1 ;  /* 0x00000012282c7c11 */ /* 0x000fe2000f8408ff */
[----:B------:R0:W3:Y:S01]  /*4c10*/  LDG.E.CONSTANT R158, desc[UR10][R42.64+0x4] ;  /* 0x0000040a2a9e7981 */ /* 0x0000e2000c1e9900 */
[----:B------:R-:W-:-:S02]  /*4c20*/  IADD3.X R41, R35, R153, R18, P0, P1 ;  /* 0x0000009923297210 */ /* 0x000fc400007e2412 */
[----:B------:R-:W-:Y:S01]  /*4c30*/  PRMT R46, R46, 0x7632, R46 ;  /* 0x000076322e2e7816 */ /* 0x000fe2000000002e */
[----:B------:R-:W-:Y:S01]  /*4c40*/  FFMA.FTZ R148, R45, R148, R162 ;  /* 0x000000942d947223 */ /* 0x000fe200000100a2 */
[----:B------:R-:W-:Y:S02]  /*4c50*/  PRMT R155, R155, 0x7632, R155 ;  /* 0x000076329b9b7816 */ /* 0x000fe4000000009b */
[----:B------:R-:W-:Y:S01]  /*4c60*/  LEA.HI.X R45, R40, UR19, R41, 0x1, P2 ;  /* 0x00000013282d7c11 */ /* 0x000fe200090f0c29 */
[----:B------:R-:W-:Y:S01]  /*4c70*/  IMAD.U32 R46, R46, 0x10000, RZ ;  /* 0x000100002e2e7824 */ /* 0x000fe200078e00ff */
[----:B------:R-:W-:Y:S01]  /*4c80*/  SHF.L.U32 R40, R47, 0x10, RZ ;  /* 0x000000102f287819 */ /* 0x000fe200000006ff */
[----:B------:R-:W-:Y:S02]  /*4c90*/  IMAD.U32 R155, R155, 0x10000, RZ ;  /* 0x000100009b9b7824 */ /* 0x000fe400078e00ff */
[----:B----4-:R-:W-:Y:S02]  /*4ca0*/  IMAD.U32 R41, R154, 0x10000, RZ ;  /* 0x000100009a297824 */ /* 0x010fe400078e00ff */
[----:B------:R-:W-:-:S02]  /*4cb0*/  FFMA.FTZ R160, R46, R155, R157 ;  /* 0x0000009b2ea07223 */ /* 0x000fc4000001009d */
[----:B------:R-:W4:Y:S01]  /*4cc0*/  LDG.E.CONSTANT R46, desc[UR10][R44.64] ;  /* 0x0000000a2c2e7981 */ /* 0x000f22000c1e9900 */
[----:B------:R-:W-:-:S03]  /*4cd0*/  FFMA.FTZ R161, R40, R41, R161 ;  /* 0x0000002928a17223 */ /* 0x000fc600000100a1 */
[----:B0-----:R-:W0:Y:S04]  /*4ce0*/  LDS.128 R40, [R7+0xd0] ;  /* 0x0000d00007287984 */ /* 0x001e280000000c00 */
[----:B------:R1:W5:Y:S01]  /*4cf0*/  LDG.E.CONSTANT R157, desc[UR10][R44.64+0x4] ;  /* 0x0000040a2c9d7981 */ /* 0x000362000c1e9900 */
        /* <DEDUP_REMOVED lines=14> */
[----:B------:R-:W-:Y:S01]  /*4de0*/  PRMT R156, R156, 0x7632, R156 ;  /* 0x000076329c9c7816 */ /* 0x000fe2000000009c */
[C---:B------:R-:W-:Y:S02]  /*4df0*/  IMAD.U32 R44, R41.reuse, 0x10000, RZ ;  /* 0x00010000292c7824 */ /* 0x040fe400078e00ff */
[----:B------:R-:W-:Y:S01]  /*4e00*/  IMAD.U32 R45, R40, 0x10000, RZ ;  /* 0x00010000282d7824 */ /* 0x000fe200078e00ff */
[----:B------:R-:W-:Y:S01]  /*4e10*/  PRMT R41, R41, 0x7632, R41 ;  /* 0x0000763229297816 */ /* 0x000fe20000000029 */
[----:B------:R-:W-:Y:S01]  /*4e20*/  IMAD.U32 R40, R156, 0x10000, RZ ;  /* 0x000100009c287824 */ /* 0x000fe200078e00ff */
[----:B------:R-:W2:Y:S02]  /*4e30*/  LDG.E.CONSTANT R155, desc[UR10][R154.64+0x4] ;  /* 0x0000040a9a9b7981 */ /* 0x000ea4000c1e9900 */
[----:B------:R-:W-:Y:S01]  /*4e40*/  SHF.L.U32 R156, R41, 0x10, RZ ;  /* 0x00000010299c7819 */ /* 0x000fe200000006ff */
[----:B------:R-:W-:Y:S01]  /*4e50*/  FFMA.FTZ R40, R45, R40, R160 ;  /* 0x000000282d287223 */ /* 0x000fe200000100a0 */
[C---:B---3--:R-:W-:Y:S01]  /*4e60*/  IMAD.U32 R45, R158.reuse, 0x10000, RZ ;  /* 0x000100009e2d7824 */ /* 0x048fe200078e00ff */
[----:B------:R-:W-:Y:S01]  /*4e70*/  PRMT R158, R158, 0x7632, R158 ;  /* 0x000076329e9e7816 */ /* 0x000fe2000000009e */
[C---:B------:R-:W-:Y:S01]  /*4e80*/  IMAD.U32 R160, R42.reuse, 0x10000, RZ ;  /* 0x000100002aa07824 */ /* 0x040fe200078e00ff */
[----:B------:R-:W-:-:S03]  /*4e90*/  PRMT R42, R42, 0x7632, R42 ;  /* 0x000076322a2a7816 */ /* 0x000fc6000000002a */
[----:B------:R-:W-:Y:S02]  /*4ea0*/  IMAD.U32 R158, R158, 0x10000, RZ ;  /* 0x000100009e9e7824 */ /* 0x000fe400078e00ff */
[----:B------:R-:W-:Y:S01]  /*4eb0*/  FFMA.FTZ R44, R44, R45, R161 ;  /* 0x0000002d2c2c7223 */ /* 0x000fe200000100a1 */
[C---:B----4-:R-:W-:Y:S01]  /*4ec0*/  IMAD.U32 R41, R46.reuse, 0x10000, RZ ;  /* 0x000100002e297824 */ /* 0x050fe200078e00ff */
[----:B------:R-:W-:-:S03]  /*4ed0*/  PRMT R46, R46, 0x7632, R46 ;  /* 0x000076322e2e7816 */ /* 0x000fc6000000002e */
[----:B------:R-:W-:Y:S01]  /*4ee0*/  FFMA.FTZ R160, R160, R41, R159 ;  /* 0x00000029a0a07223 */ /* 0x000fe2000001009f */
[----:B------:R-:W-:Y:S02]  /*4ef0*/  IMAD.U32 R41, R42, 0x10000, RZ ;  /* 0x000100002a297824 */ /* 0x000fe400078e00ff */
[----:B------:R-:W-:Y:S02]  /*4f00*/  IMAD.U32 R46, R46, 0x10000, RZ ;  /* 0x000100002e2e7824 */ /* 0x000fe400078e00ff */
[----:B------:R-:W-:Y:S01]  /*4f10*/  FFMA.FTZ R161, R156, R158, R47 ;  /* 0x0000009e9ca17223 */ /* 0x000fe2000001002f */
[----:B------:R-:W-:Y:S02]  /*4f20*/  IMAD.U32 R159, R43, 0x10000, RZ ;  /* 0x000100002b9f7824 */ /* 0x000fe400078e00ff */
[----:B------:R-:W-:Y:S01]  /*4f30*/  FFMA.FTZ R158, R41, R46, R40 ;  /* 0x0000002e299e7223 */ /* 0x000fe20000010028 */
[----:B-----5:R-:W-:Y:S01]  /*4f40*/  IMAD.U32 R40, R157, 0x10000, RZ ;  /* 0x000100009d287824 */ /* 0x020fe200078e00ff */
[----:B------:R-:W-:-:S03]  /*4f50*/  IADD3 R41, P0, P1, R86, R152, R85 ;  /* 0x0000009856297210 */ /* 0x000fc6000791e055 */
[----:B------:R-:W-:Y:S02]  /*4f60*/  FFMA.FTZ R159, R159, R40, R44 ;  /* 0x000000289f9f7223 */ /* 0x000fe4000001002c */
[----:B------:R-:W0:Y:S01]  /*4f70*/  LDS.128 R44, [R7+0xe0] ;  /* 0x0000e000072c7984 */ /* 0x000e220000000c00 */
[----:B------:R-:W-:Y:S02]  /*4f80*/  LEA R40, P2, R41, UR18, 0x1 ;  /* 0x0000001229287c11 */ /* 0x000fe4000f8408ff */
[----:B------:R-:W-:-:S04]  /*4f90*/  IADD3.X R42, R37, R153, R20, P0, P1 ;  /* 0x00000099252a7210 */ /* 0x000fc800007e2414 */
[----:B------:R-:W-:-:S05]  /*4fa0*/  LEA.HI.X R41, R41, UR19, R42, 0x1, P2 ;  /* 0x0000001329297c11 */ /* 0x000fca00090f0c2a */
[----:B------:R-:W3:Y:S01]  /*4fb0*/  LDG.E.CONSTANT R156, desc[UR10][R40.64] ;  /* 0x0000000a289c7981 */ /* 0x000ee2000c1e9900 */
[----:B------:R-:W-:Y:S02]  /*4fc0*/  PRMT R43, R43, 0x7632, R43 ;  /* 0x000076322b2b7816 */ /* 0x000fe4000000002b */
[----:B------:R-:W-:Y:S01]  /*4fd0*/  PRMT R157, R157, 0x7632, R157 ;  /* 0x000076329d9d7816 */ /* 0x000fe2000000009d */
[----:B------:R1:W4:Y:S02]  /*4fe0*/  LDG.E.CONSTANT R154, desc[UR10][R40.64+0x4] ;  /* 0x0000040a289a7981 */ /* 0x000324000c1e9900 */
[----:B------:R-:W-:Y:S02]  /*4ff0*/  IMAD.U32 R42, R43, 0x10000, RZ ;  /* 0x000100002b2a7824 */ /* 0x000fe400078e00ff */
[----:B------:R-:W-:-:S04]  /*5000*/  IMAD.U32 R157, R157, 0x10000, RZ ;  /* 0x000100009d9d7824 */ /* 0x000fc800078e00ff */
[----:B------:R-:W-:Y:S01]  /*5010*/  FFMA.FTZ R157, R42, R157, R161 ;  /* 0x0000009d2a9d7223 */ /* 0x000fe200000100a1 */
[----:B0-----:R-:W-:Y:S01]  /*5020*/  SHF.L.U32 R43, R44, 0x10, RZ ;  /* 0x000000102c2b7819 */ /* 0x001fe200000006ff */
[----:B--2---:R-:W-:-:S04]  /*5030*/  IMAD.U32 R42, R148, 0x10000, RZ ;  /* 0x00010000942a7824 */ /* 0x004fc800078e00ff */
[----:B------:R-:W-:Y:S01]  /*5040*/  FFMA.FTZ R160, R43, R42, R160 ;  /* 0x0000002a2ba07223 */ /* 0x000fe200000100a0 */
[----:B------:R-:W-:-:S04]  /*5050*/  IADD3 R43, P0, P1, R84, R152, R83 ;  /* 0x00000098542b7210 */ /* 0x000fc8000791e053 */
[C---:B------:R-:W-:Y:S02]  /*5060*/  LEA R42, P2, R43.reuse, UR18, 0x1 ;  /* 0x000000122b2a7c11 */ /* 0x040fe4000f8408ff */
[-C--:B------:R-:W-:Y:S02]  /*5070*/  IADD3.X R162, R36, R153.reuse, R21, P0, P1 ;  /* 0x0000009924a27210 */ /* 0x080fe400007e2415 */
[----:B------:R-:W-:Y:S02]  /*5080*/  IADD3 R161, P0, P1, R82, R152, R81 ;  /* 0x0000009852a17210 */ /* 0x000fe4000791e051 */
[----:B------:R-:W-:Y:S02]  /*5090*/  LEA.HI.X R43, R43, UR19, R162, 0x1, P2 ;  /* 0x000000132b2b7c11 */ /* 0x000fe400090f0ca2 */
[----:B------:R-:W-:Y:S02]  /*50a0*/  IADD3.X R162, R39, R153, R22, P0, P1 ;  /* 0x0000009927a27210 */ /* 0x000fe400007e2416 */
[C---:B-1----:R-:W-:Y:S01]  /*50b0*/  LEA R40, P0, R161.reuse, UR18, 0x1 ;  /* 0x00000012a1287c11 */ /* 0x042fe2000f8008ff */
[----:B------:R-:W2:Y:S03]  /*50c0*/  LDG.E.CONSTANT R152, desc[UR10][R42.64] ;  /* 0x0000000a2a987981 */ /* 0x000ea6000c1e9900 */
[----:B------:R-:W-:-:S02]  /*50d0*/  LEA.HI.X R41, R161, UR19, R162, 0x1, P0 ;  /* 0x00000013a1297c11 */ /* 0x000fc400080f0ca2 */
[----:B------:R-:W5:Y:S04]  /*50e0*/  LDG.E.CONSTANT R161, desc[UR10][R42.64+0x4] ;  /* 0x0000040a2aa17981 */ /* 0x000f68000c1e9900 */
[----:B------:R-:W5:Y:S04]  /*50f0*/  LDG.E.CONSTANT R153, desc[UR10][R40.64] ;  /* 0x0000000a28997981 */ /* 0x000f68000c1e9900 */
[----:B------:R0:W5:Y:S01]  /*5100*/  LDG.E.CONSTANT R162, desc[UR10][R40.64+0x4] ;  /* 0x0000040a28a27981 */ /* 0x000162000c1e9900 */
[----:B------:R-:W-:Y:S02]  /*5110*/  PRMT R44, R44, 0x7632, R44 ;  /* 0x000076322c2c7816 */ /* 0x000fe4000000002c */
[----:B------:R-:W-:-:S03]  /*5120*/  PRMT R148, R148, 0x7632, R148 ;  /* 0x0000763294947816 */ /* 0x000fc60000000094 */
[----:B------:R-:W-:Y:S02]  /*5130*/  IMAD.U32 R163, R44, 0x10000, RZ ;  /* 0x000100002ca37824 */ /* 0x000fe400078e00ff */
[----:B------:R-:W-:Y:S02]  /*5140*/  IMAD.U32 R148, R148, 0x10000, RZ ;  /* 0x0001000094947824 */ /* 0x000fe400078e00ff */
[----:B------:R-:W-:Y:S02]  /*5150*/  IMAD.U32 R44, R45, 0x10000, RZ ;  /* 0x000100002d2c7824 */ /* 0x000fe400078e00ff */
[----:B------:R-:W-:Y:S01]  /*5160*/  FFMA.FTZ R158, R163, R148, R158 ;  /* 0x00000094a39e7223 */ /* 0x000fe2000001009e */
[----:B------:R-:W-:Y:S01]  /*5170*/  IMAD.U32 R148, R155, 0x10000, RZ ;  /* 0x000100009b947824 */ /* 0x000fe200078e00ff */
[----:B------:R-:W-:Y:S02]  /*5180*/  PRMT R45, R45, 0x7632, R45 ;  /* 0x000076322d2d7816 */ /* 0x000fe4000000002d */
[----:B------:R-:W-:-:S03]  /*5190*/  PRMT R155, R155, 0x7632, R155 ;  /* 0x000076329b9b7816 */ /* 0x000fc6000000009b */
[----:B0-----:R-:W-:Y:S02]  /*51a0*/  IMAD.U32 R40, R45, 0x10000, RZ ;  /* 0x000100002d287824 */ /* 0x001fe400078e00ff */
[----:B------:R-:W-:Y:S02]  /*51b0*/  IMAD.U32 R155, R155, 0x10000, RZ ;  /* 0x000100009b9b7824 */ /* 0x000fe400078e00ff */
[----:B------:R-:W-:Y:S02]  /*51c0*/  IMAD.U32 R41, R46, 0x10000, RZ ;  /* 0x000100002e297824 */ /* 0x000fe400078e00ff */
[----:B------:R-:W-:Y:S01]  /*51d0*/  FFMA.FTZ R157, R40, R155, R157 ;  /* 0x0000009b289d7223 */ /* 0x000fe2000001009d */
[----:B---3--:R-:W-:-:S04]  /*51e0*/  IMAD.U32 R40, R156, 0x10000, RZ ;  /* 0x000100009c287824 */ /* 0x008fc800078e00ff */
[----:B------:R-:W-:Y:S02]  /*51f0*/  FFMA.FTZ R160, R41, R40, R160 ;  /* 0x0000002829a07223 */ /* 0x000fe400000100a0 */
[----:B------:R-:W0:Y:S01]  /*5200*/  LDS.128 R40, [R7+0xf0] ;  /* 0x0000f00007287984 */ /* 0x000e220000000c00 */
[----:B------:R-:W-:Y:S02]  /*5210*/  PRMT R46, R46, 0x7632, R46 ;  /* 0x000076322e2e7816 */ /* 0x000fe4000000002e */
[----:B------:R-:W-:Y:S02]  /*5220*/  PRMT R156, R156, 0x7632, R156 ;  /* 0x000076329c9c7816 */ /* 0x000fe4000000009c */
[----:B------:R-:W-:-:S03]  /*5230*/  SHF.L.U32 R45, R46, 0x10, RZ ;  /* 0x000000102e2d7819 */ /* 0x000fc600000006ff */
[----:B------:R-:W-:Y:S02]  /*5240*/  IMAD.U32 R156, R156, 0x10000, RZ ;  /* 0x000100009c9c7824 */ /* 0x000fe400078e00ff */
[----:B------:R-:W-:Y:S01]  /*5250*/  FFMA.FTZ R159, R44, R148, R159 ;  /* 0x000000942c9f7223 */ /* 0x000fe2000001009f */
[----:B------:R-:W-:Y:S02]  /*5260*/  IMAD.U32 R44, R47, 0x10000, RZ ;  /* 0x000100002f2c7824 */ /* 0x000fe400078e00ff */
[----:B------:R-:W-:Y:S01]  /*5270*/  FFMA.FTZ R158, R45, R156, R158 ;  /* 0x0000009c2d9e7223 */ /* 0x000fe2000001009e */
[C---:B----4-:R-:W-:Y:S01]  /*5280*/  IMAD.U32 R45, R154.reuse, 0x10000, RZ ;  /* 0x000100009a2d7824 */ /* 0x050fe200078e00ff */
[----:B------:R-:W-:Y:S02]  /*5290*/  PRMT R47, R47, 0x7632, R47 ;  /* 0x000076322f2f7816 */ /* 0x000fe4000000002f */
[----:B------:R-:W-:Y:S01]  /*52a0*/  PRMT R154, R154, 0x7632, R154 ;  /* 0x000076329a9a7816 */ /* 0x000fe2000000009a */
[----:B------:R-:W-:-:S02]  /*52b0*/  FFMA.FTZ R159, R44, R45, R159 ;  /* 0x0000002d2c9f7223 */ /* 0x000fc4000001009f */
[----:B------:R-:W-:Y:S02]  /*52c0*/  IMAD.U32 R44, R47, 0x10000, RZ ;  /* 0x000100002f2c7824 */ /* 0x000fe400078e00ff */
[----:B------:R-:W-:-:S04]  /*52d0*/  IMAD.U32 R154, R154, 0x10000, RZ ;  /* 0x000100009a9a7824 */ /* 0x000fc800078e00ff */
[----:B------:R-:W-:Y:S01]  /*52e0*/  FFMA.FTZ R157, R44, R154, R157 ;  /* 0x0000009a2c9d7223 */ /* 0x000fe2000001009d */
[C---:B0-----:R-:W-:Y:S01]  /*52f0*/  IMAD.U32 R45, R40.reuse, 0x10000, RZ ;  /* 0x00010000282d7824 */ /* 0x041fe200078e00ff */
[----:B------:R-:W-:Y:S02]  /*5300*/  PRMT R40, R40, 0x7632, R40 ;  /* 0x0000763228287816 */ /* 0x000fe40000000028 */
[C---:B------:R-:W-:Y:S02]  /*5310*/  SHF.L.U32 R47, R42.reuse, 0x10, RZ ;  /* 0x000000102a2f7819 */ /* 0x040fe400000006ff */
[----:B------:R-:W-:-:S05]  /*5320*/  PRMT R42, R42, 0x7632, R42 ;  /* 0x000076322a2a7816 */ /* 0x000fca000000002a */
[----:B------:R-:W-:Y:S01]  /*5330*/  IMAD.U32 R42, R42, 0x10000, RZ ;  /* 0x000100002a2a7824 */ /* 0x000fe200078e00ff */
[----:B------:R-:W-:Y:S01]  /*5340*/  UMOV UR6, 0xffffffff ;  /* 0xffffffff00067882 */ /* 0x000fe20000000000 */
[----:B------:R-:W-:Y:S01]  /*5350*/  ISETP.NE.AND P0, PT, R147, RZ, PT ;  /* 0x000000ff9300720c */ /* 0x000fe20003f05270 */
[C---:B--2---:R-:W-:Y:S01]  /*5360*/  IMAD.U32 R44, R152.reuse, 0x10000, RZ ;  /* 0x00010000982c7824 */ /* 0x044fe200078e00ff */
[----:B------:R-:W-:-:S03]  /*5370*/  PRMT R152, R152, 0x7632, R152 ;  /* 0x0000763298987816 */ /* 0x000fc60000000098 */
[----:B------:R-:W-:Y:S01]  /*5380*/  FFMA.FTZ R44, R45, R44, R160 ;  /* 0x0000002c2d2c7223 */ /* 0x000fe200000100a0 */
[----:B------:R-:W-:Y:S02]  /*5390*/  IMAD.U32 R45, R40, 0x10000, RZ ;  /* 0x00010000282d7824 */ /* 0x000fe400078e00ff */
[----:B------:R-:W-:Y:S02]  /*53a0*/  IMAD.U32 R152, R152, 0x10000, RZ ;  /* 0x0001000098987824 */ /* 0x000fe400078e00ff */
[C---:B-----5:R-:W-:Y:S01]  /*53b0*/  IMAD.U32 R40, R153.reuse, 0x10000, RZ ;  /* 0x0001000099287824 */ /* 0x060fe200078e00ff */
[----:B------:R-:W-:Y:S01]  /*53c0*/  PRMT R153, R153, 0x7632, R153 ;  /* 0x0000763299997816 */ /* 0x000fe20000000099 */
[----:B------:R-:W-:-:S04]  /*53d0*/  FFMA.FTZ R45, R45, R152, R158 ;  /* 0x000000982d2d7223 */ /* 0x000fc8000001009e */
[----:B------:R-:W-:Y:S02]  /*53e0*/  IMAD.U32 R153, R153, 0x10000, RZ ;  /* 0x0001000099997824 */ /* 0x000fe400078e00ff */
[----:B------:R-:W-:Y:S01]  /*53f0*/  FFMA.FTZ R40, R47, R40, R44 ;  /* 0x000000282f287223 */ /* 0x000fe2000001002c */
[----:B------:R-:W-:Y:S02]  /*5400*/  IMAD.U32 R44, R161, 0x10000, RZ ;  /* 0x00010000a12c7824 */ /* 0x000fe400078e00ff */
[----:B------:R-:W-:Y:S01]  /*5410*/  FFMA.FTZ R45, R42, R153, R45 ;  /* 0x000000992a2d7223 */ /* 0x000fe2000001002d */
[C---:B------:R-:W-:Y:S01]  /*5420*/  IMAD.U32 R42, R41.reuse, 0x10000, RZ ;  /* 0x00010000292a7824 */ /* 0x040fe200078e00ff */
[----:B------:R-:W-:Y:S02]  /*5430*/  PRMT R41, R41, 0x7632, R41 ;  /* 0x0000763229297816 */ /* 0x000fe40000000029 */
[----:B------:R-:W-:Y:S01]  /*5440*/  PRMT R161, R161, 0x7632, R161 ;  /* 0x00007632a1a17816 */ /* 0x000fe200000000a1 */
[----:B------:R-:W-:Y:S01]  /*5450*/  FFMA.FTZ R44, R42, R44, R159 ;  /* 0x0000002c2a2c7223 */ /* 0x000fe2000001009f */
[----:B------:R-:W-:Y:S01]  /*5460*/  FADD.FTZ R46, R40, R45 ;  /* 0x0000002d282e7221 */ /* 0x000fe20000010000 */
[----:B------:R-:W-:Y:S01]  /*5470*/  IMAD.U32 R42, R41, 0x10000, RZ ;  /* 0x00010000292a7824 */ /* 0x000fe200078e00ff */
[----:B------:R-:W-:Y:S01]  /*5480*/  PRMT R41, R43, 0x7632, R41 ;  /* 0x000076322b297816 */ /* 0x000fe20000000029 */
[----:B------:R-:W-:Y:S01]  /*5490*/  IMAD.U32 R161, R161, 0x10000, RZ ;  /* 0x00010000a1a17824 */ /* 0x000fe200078e00ff */
[----:B------:R-:W-:Y:S01]  /*54a0*/  PRMT R40, R162, 0x7632, R40 ;  /* 0x00007632a2287816 */ /* 0x000fe20000000028 */
[----:B------:R-:W-:-:S02]  /*54b0*/  IMAD.U32 R43, R43, 0x10000, RZ ;  /* 0x000100002b2b7824 */ /* 0x000fc400078e00ff */
[----:B------:R-:W-:Y:S01]  /*54c0*/  IMAD.U32 R162, R162, 0x10000, RZ ;  /* 0x00010000a2a27824 */ /* 0x000fe200078e00ff */
[----:B------:R-:W-:Y:S01]  /*54d0*/  SHF.L.U32 R41, R41, 0x10, RZ ;  /* 0x0000001029297819 */ /* 0x000fe200000006ff */
[----:B------:R-:W-:Y:S01]  /*54e0*/  FFMA.FTZ R42, R42, R161, R157 ;  /* 0x000000a12a2a7223 */ /* 0x000fe2000001009d */
[----:B------:R-:W-:Y:S02]  /*54f0*/  IMAD.U32 R40, R40, 0x10000, RZ ;  /* 0x0001000028287824 */ /* 0x000fe400078e00ff */
[----:B------:R-:W-:Y:S02]  /*5500*/  FFMA.FTZ R43, R43, R162, R44 ;  /* 0x000000a22b2b7223 */ /* 0x000fe4000001002c */
[----:B------:R-:W-:Y:S02]  /*5510*/  FFMA.FTZ R40, R41, R40, R42 ;  /* 0x0000002829287223 */ /* 0x000fe4000001002a */
[----:B------:R-:W-:-:S04]  /*5520*/  FADD.FTZ R43, R43, R46 ;  /* 0x0000002e2b2b7221 */ /* 0x000fc80000010000 */
[----:B------:R-:W-:Y:S01]  /*5530*/  FADD.FTZ R40, R40, R43 ;  /* 0x0000002b28287221 */ /* 0x000fe20000010000 */
[----:B------:R-:W-:Y:S06]  /*5540*/  BRA.DIV UR6, `(.L_x_19282) ;  /* 0x000000ae06d07947 */ /* 0x000fec000b800000 */
[----:B------:R0:W1:Y:S02]  /*5550*/  SHFL.BFLY PT, R41, R40, 0x1, 0x1f ;  /* 0x0c201f0028297f89 */ /* 0x00006400000e0000 */
.L_x_19359:
[----:B01----:R-:W-:-:S04]  /*5560*/  FADD.FTZ R40, R40, R41 ;  /* 0x0000002928287221 */ /* 0x003fc80000010000 */
[----:B------:R-:W-:Y:S01]  /*5570*/  FFMA.FTZ R42, R40, UR13, RZ ;  /* 0x0000000d282a7c23 */ /* 0x000fe200080100ff */
[----:B------:R-:W-:Y:S06]  /*5580*/  @P0 BRA `(.L_x_19283) ;  /* 0x0000000000540947 */ /* 0x000fec0003800000 */
[----:B------:R-:W0:Y:S01]  /*5590*/  S2UR UR7, SR_CgaCtaId ;  /* 0x00000000000779c3 */ /* 0x000e220000008800 */
[----:B------:R-:W-:Y:S01]  /*55a0*/  UMOV UR6, 0x400 ;  /* 0x0000040000067882 */ /* 0x000fe20000000000 */
[----:B------:R-:W-:Y:S01]  /*55b0*/  IMAD R40, R149, 0x10, R144 ;  /* 0x0000001095287824 */ /* 0x000fe200078e0290 */
[----:B------:R-:W-:-:S04]  /*55c0*/  UIADD3 UR6, UR6, 0x220, URZ ;  /* 0x0000022006067890 */ /* 0x000fc8000fffe03f */
[----:B------:R-:W-:-:S04]  /*55d0*/  ISETP.GE.AND P0, PT, R40, UR9, PT ;  /* 0x0000000928007c0c */ /* 0x000fc8000bf06270 */
[----:B------:R-:W-:Y:S01]  /*55e0*/  FSEL R41, R42, RZ, !P0 ;  /* 0x000000ff2a297208 */ /* 0x000fe20004000000 */
[----:B0-----:R-:W-:-:S06]  /*55f0*/  ULEA UR6, UR7, UR6, 0x18 ;  /* 0x0000000607067291 */ /* 0x001fcc000f8ec03f */
[----:B------:R-:W-:-:S05]  /*5600*/  LEA R40, R40, UR6, 0x2 ;  /* 0x0000000628287c11 */ /* 0x000fca000f8e10ff */
[----:B------:R1:W-:Y:S01]  /*5610*/  STS [R40], R41 ;  /* 0x0000002928007388 */ /* 0x0003e20000000800 */
[----:B------:R-:W-:Y:S05]  /*5620*/  @P0 BRA `(.L_x_19283) ;  /* 0x00000000002c0947 */ /* 0x000fea0003800000 */
[----:B------:R-:W-:Y:S01]  /*5630*/  FMNMX.FTZ R145, R145, R42, !PT ;  /* 0x0000002a91917209 */ /* 0x000fe20007810000 */
[----:B------:R-:W-:Y:S06]  /*5640*/  BRA `(.L_x_19283) ;  /* 0x0000000000247947 */ /* 0x000fec0003800000 */
.L_x_19281:
[----:B------:R-:W-:-:S13]  /*5650*/  ISETP.NE.AND P0, PT, R147, RZ, PT ;  /* 0x000000ff9300720c */ /* 0x000fda0003f05270 */
[----:B------:R-:W0:Y:S01]  /*5660*/  @!P0 S2R R42, SR_CgaCtaId ;  /* 0x00000000002a8919 */ /* 0x000e220000008800 */
[----:B------:R-:W-:Y:S01]  /*5670*/  @!P0 MOV R40, 0x400 ;  /* 0x0000040000288802 */ /* 0x000fe20000000f00 */
[----:B------:R-:W-:-:S04]  /*5680*/  @!P0 IMAD.MOV.U32 R43, RZ, RZ, -0x800001 ;  /* 0xff7fffffff2b8424 */ /* 0x000fc800078e00ff */
[----:B------:R-:W-:Y:S02]  /*5690*/  @!P0 VIADD R41, R40, 0x220 ;  /* 0x0000022028298836 */ /* 0x000fe40000000000 */
[----:B------:R-:W-:-:S03]  /*56a0*/  @!P0 IMAD R40, R149, 0x10, R144 ;  /* 0x0000001095288824 */ /* 0x000fc600078e0290 */
[----:B0-----:R-:W-:-:S05]  /*56b0*/  @!P0 LEA R41, R42, R41, 0x18 ;  /* 0x000000292a298211 */ /* 0x001fca00078ec0ff */
[----:B------:R-:W-:-:S05]  /*56c0*/  @!P0 IMAD R40, R40, 0x4, R41 ;  /* 0x0000000428288824 */ /* 0x000fca00078e0229 */
[----:B------:R0:W-:Y:S02]  /*56d0*/  @!P0 STS [R40], R43 ;  /* 0x0000002b28008388 */ /* 0x0001e40000000800 */
.L_x_19283:
[----:B------:R-:W-:Y:S05]  /*56e0*/  BSYNC B1 ;  /* 0x0000000000017941 */ /* 0x000fea0003800000 */
.L_x_19280:
[----:B------:R-:W-:-:S05]  /*56f0*/  VIADD R149, R149, 0x4 ;  /* 0x0000000495957836 */ /* 0x000fca0000000000 */
[----:B------:R-:W-:-:S13]  /*5700*/  ISETP.GE.AND P0, PT, R149, UR4, PT ;  /* 0x0000000495007c0c */ /* 0x000fda000bf06270 */
[----:B------:R-:W-:Y:S05]  /*5710*/  @!P0 BRA `(.L_x_19284) ;  /* 0xffffffcc00588947 */ /* 0x000fea000383ffff */
[----:B------:R-:W-:Y:S05]  /*5720*/  BRA `(.L_x_19278) ;  /* 0x0000003000d07947 */ /* 0x000fea0003800000 */
.L_x_19279:
[----:B------:R-:W-:Y:S01]  /*5730*/  SHF.R.S32.HI R41, RZ, 0x1f, R80 ;  /* 0x0000001fff297819 */ /* 0x000fe20000011450 */
[----:B------:R-:W-:-:S03]  /*5740*/  IMAD.MOV.U32 R145, RZ, RZ, -0x800001 ;  /* 0xff7fffffff917424 */ /* 0x000fc600078e00ff */
[----:B------:R-:W-:-:S04]  /*5750*/  LEA.HI R41, R41, R80, RZ, 0x5 ;  /* 0x0000005029297211 */ /* 0x000fc800078f28ff */
[----:B------:R-:W-:-:S07]  /*5760*/  SHF.R.S32.HI R149, RZ, 0x5, R41 ;  /* 0x00000005ff957819 */ /* 0x000fce0000011429 */
.L_x_19289:
[----:B0-----:R-:W0:Y:S01]  /*5770*/  LDC R152, c[0x0][0x280] ;  /* 0x0000a000ff987b82 */ /* 0x001e220000000800 */
[----:B-123--:R-:W-:Y:S01]  /*5780*/  IMAD.SHL.U32 R40, R149, 0x10, RZ ;  /* 0x0000001095287824 */ /* 0x00efe200078e00ff */
        /* <DEDUP_REMOVED lines=16> */
[----:B------:R-:W-:Y:S01]  /*5890*/  ISETP.NE.AND P1, PT, R45, RZ, PT ;  /* 0x000000ff2d00720c */ /* 0x000fe20003f25270 */
[----:B0-----:R-:W-:Y:S01]  /*58a0*/  VIADD R44, R46, 0xffffffe ;  /* 0x0ffffffe2e2c7836 */ /* 0x001fe20000000000 */
[----:B------:R-:W-:-:S03]  /*58b0*/  ISETP.GE.U32.AND P0, PT, R41, R146, PT ;  /* 0x000000922900720c */ /* 0x000fc60003f06070 */
[----:B------:R-:W0:Y:S10]  /*58c0*/  F2I.FTZ.U32.TRUNC.NTZ R41, R44 ;  /* 0x0000002c00297305 */ /* 0x000e34000021f000 */
[----:B------:R-:W-:-:S04]  /*58d0*/  @P0 VIADD R43, R43, 0x1 ;  /* 0x000000012b2b0836 */ /* 0x000fc80000000000 */
[----:B------:R-:W-:Y:S01]  /*58e0*/  @!P2 IMAD.MOV R43, RZ, RZ, -R43 ;  /* 0x000000ffff2ba224 */ /* 0x000fe200078e0a2b */
[----:B------:R-:W-:Y:S01]  /*58f0*/  @!P1 LOP3.LUT R43, RZ, R45, RZ, 0x33, !PT ;  /* 0x0000002dff2b9212 */ /* 0x000fe200078e33ff */
[----:B0-----:R-:W-:Y:S01]  /*5900*/  IMAD.MOV R47, RZ, RZ, -R41 ;  /* 0x000000ffff2f7224 */ /* 0x001fe200078e0a29 */
[----:B------:R-:W-:-:S03]  /*5910*/  ISETP.NE.AND P2, PT, R152, RZ, PT ;  /* 0x000000ff9800720c */ /* 0x000fc60003f45270 */
[----:B------:R-:W-:Y:S02]  /*5920*/  IMAD R47, R47, R42, RZ ;  /* 0x0000002a2f2f7224 */ /* 0x000fe400078e02ff */
[----:B------:R-:W-:Y:S02]  /*5930*/  IMAD.IADD R44, R5, 0x1, R43 ;  /* 0x00000001052c7824 */ /* 0x000fe400078e022b */
[----:B------:R-:W-:-:S03]  /*5940*/  IMAD.HI.U32 R40, R41, R47, R40 ;  /* 0x0000002f29287227 */ /* 0x000fc600078e0028 */
        /* <DEDUP_REMOVED lines=14> */
[----:B------:R-:W-:-:S04]  /*5a30*/  IADD3 R40, P0, R149, UR5, RZ ;  /* 0x0000000595287c10 */ /* 0x000fc8000ff1e0ff */
[----:B------:R-:W-:Y:S02]  /*5a40*/  LEA.HI.X.SX32 R41, R149, UR12, 0x1, P0 ;  /* 0x0000000c95297c11 */ /* 0x000fe400080f0eff */
[----:B------:R-:W-:-:S04]  /*5a50*/  LEA R42, P0, R40, UR16, 0x2 ;  /* 0x00000010282a7c11 */ /* 0x000fc8000f8010ff */
[----:B------:R-:W-:-:S05]  /*5a60*/  LEA.HI.X R43, R40, UR17, R41, 0x2, P0 ;  /* 0x00000011282b7c11 */ /* 0x000fca00080f1429 */
        /* <DEDUP_REMOVED lines=8> */
[----:B------:R-:W-:-:S03]  /*5af0*/  LEA R40, P2, R41, UR20, 0x1 ;  /* 0x0000001429287c11 */ /* 0x000fc6000f8408ff */
[----:B------:R-:W-:-:S05]  /*5b00*/  IMAD.IADD R153, R153, 0x1, R45 ;  /* 0x0000000199997824 */ /* 0x000fca00078e022d */
[----:B------:R-:W-:Y:S02]  /*5b10*/  IADD3.X R44, R76, R153, R77, P0, P1 ;  /* 0x000000994c2c7210 */ /* 0x000fe400007e244d */
[-C--:B------:R-:W-:Y:S02]  /*5b20*/  IADD3 R43, P0, R143, R152.reuse, RZ ;  /* 0x000000988f2b7210 */ /* 0x080fe40007f1e0ff */
[----:B------:R-:W-:Y:S02]  /*5b30*/  LEA.HI.X R41, R41, UR21, R44, 0x1, P2 ;  /* 0x0000001529297c11 */ /* 0x000fe400090f0c2c */
[C---:B------:R-:W-:Y:S01]  /*5b40*/  LEA R42, P1, R43.reuse, UR20, 0x1 ;  /* 0x000000142b2a7c11 */ /* 0x040fe2000f8208ff */
        /* <DEDUP_REMOVED lines=19> */
[----:B------:R-:W-:-:S04]  /*5c80*/  PRMT R160, R160, 0x7632, R160 ;  /* 0x00007632a0a07816 */ /* 0x000fc800000000a0 */
[----:B-1----:R-:W-:Y:S01]  /*5c90*/  SHF.L.U32 R43, R160, 0x10, RZ ;  /* 0x00000010a02b7819 */ /* 0x002fe200000006ff */
[----:B------:R-:W-:Y:S02]  /*5ca0*/  IMAD.U32 R160, R44, 0x10000, RZ ;  /* 0x000100002ca07824 */ /* 0x000fe400078e00ff */
[----:B------:R-:W-:Y:S01]  /*5cb0*/  FMUL.FTZ R161, R161, R162 ;  /* 0x000000a2a1a17220 */ /* 0x000fe20000410000 */
[----:B----4-:R-:W-:Y:S01]  /*5cc0*/  IMAD.U32 R41, R158, 0x10000, RZ ;  /* 0x000100009e297824 */ /* 0x010fe200078e00ff */
        /* <DEDUP_REMOVED lines=8> */
[----:B---3--:R-:W-:Y:S02]  /*5d50*/  IMAD.U32 R41, R157, 0x10000, RZ ;  /* 0x000100009d297824 */ /* 0x008fe400078e00ff */
[----:B------:R-:W-:Y:S02]  /*5d60*/  IMAD.U32 R46, R45, 0x10000, RZ ;  /* 0x000100002d2e7824 */ /* 0x000fe400078e00ff */
[----:B------:R-:W-:Y:S01]  /*5d70*/  FMUL.FTZ R43, R40, R41 ;  /* 0x00000029282b7220 */ /* 0x000fe20000410000 */
[----:B-----5:R-:W-:-:S04]  /*5d80*/  IMAD.U32 R41, R159, 0x10000, RZ ;  /* 0x000100009f297824 */ /* 0x020fc800078e00ff */
[----:B------:R-:W-:Y:S02]  /*5d90*/  FFMA.FTZ R46, R46, R41, R43 ;  /* 0x000000292e2e7223 */ /* 0x000fe4000001002b */
[----:B------:R-:W1:Y:S01]  /*5da0*/  LDS.128 R40, [R7+0x10] ;  /* 0x0000100007287984 */ /* 0x000e620000000c00 */
[----:B------:R-:W-:Y:S02]  /*5db0*/  PRMT R157, R157, 0x7632, R157 ;  /* 0x000076329d9d7816 */ /* 0x000fe4000000009d */
[----:B------:R-:W-:Y:S02]  /*5dc0*/  PRMT R45, R45, 0x7632, R45 ;  /* 0x000076322d2d7816 */ /* 0x000fe4000000002d */
[----:B------:R-:W-:Y:S02]  /*5dd0*/  SHF.L.U32 R44, R157, 0x10, RZ ;  /* 0x000000109d2c7819 */ /* 0x000fe400000006ff */
[----:B------:R-:W-:Y:S01]  /*5de0*/  PRMT R159, R159, 0x7632, R159 ;  /* 0x000076329f9f7816 */ /* 0x000fe2000000009f */
[----:B------:R-:W-:-:S02]  /*5df0*/  IMAD.U32 R45, R45, 0x10000, RZ ;  /* 0x000100002d2d7824 */ /* 0x000fc400078e00ff */
[----:B------:R-:W-:Y:S02]  /*5e00*/  FMUL.FTZ R162, R47, R44 ;  /* 0x0000002c2fa27220 */ /* 0x000fe40000410000 */
        /* <DEDUP_REMOVED lines=25> */
[----:B------:R-:W-:Y:S02]  /*5fa0*/  IMAD.U32 R40, R41, 0x10000, RZ ;  /* 0x0001000029287824 */ /* 0x000fe400078e00ff */
[C---:B------:R-:W-:Y:S01]  /*5fb0*/  IMAD.U32 R41, R42.reuse, 0x10000, RZ ;  /* 0x000100002a297824 */ /* 0x040fe200078e00ff */
[----:B------:R-:W-:Y:S02]  /*5fc0*/  PRMT R42, R42, 0x7632, R42 ;  /* 0x000076322a2a7816 */ /* 0x000fe4000000002a */
[----:B------:R-:W-:-:S04]  /*5fd0*/  PRMT R161, R161, 0x7632, R161 ;  /* 0x00007632a1a17816 */ /* 0x000fc800000000a1 */
[----:B------:R-:W-:-:S05]  /*5fe0*/  SHF.L.U32 R161, R161, 0x10, RZ ;  /* 0x00000010a1a17819 */ /* 0x000fca00000006ff */
[----:B------:R-:W-:Y:S02]  /*5ff0*/  FFMA.FTZ R40, R40, R161, R47 ;  /* 0x000000a128287223 */ /* 0x000fe4000001002f */
[----:B------:R0:W2:Y:S01]  /*6000*/  LDG.E.CONSTANT R161, desc[UR10][R154.64+0x4] ;  /* 0x0000040a9aa17981 */ /* 0x0000a2000c1e9900 */
[C---:B---3--:R-:W-:Y:S01]  /*6010*/  IMAD.U32 R44, R159.reuse, 0x10000, RZ ;  /* 0x000100009f2c7824 */ /* 0x048fe200078e00ff */
[----:B------:R-:W-:-:S03]  /*6020*/  PRMT R159, R159, 0x7632, R159 ;  /* 0x000076329f9f7816 */ /* 0x000fc6000000009f */
[----:B------:R-:W-:Y:S01]  /*6030*/  FFMA.FTZ R160, R41, R44, R160 ;  /* 0x0000002c29a07223 */ /* 0x000fe200000100a0 */
[----:B------:R-:W-:Y:S02]  /*6040*/  IMAD.U32 R41, R42, 0x10000, RZ ;  /* 0x000100002a297824 */ /* 0x000fe400078e00ff */
[----:B------:R-:W-:Y:S02]  /*6050*/  IMAD.U32 R159, R159, 0x10000, RZ ;  /* 0x000100009f9f7824 */ /* 0x000fe400078e00ff */
[----:B----4-:R-:W-:Y:S02]  /*6060*/  IMAD.U32 R42, R157, 0x10000, RZ ;  /* 0x000100009d2a7824 */ /* 0x010fe400078e00ff */
        /* <DEDUP_REMOVED lines=9> */
[----:B-----5:R-:W-:Y:S01]  /*6100*/  SHF.L.U32 R40, R156, 0x10, RZ ;  /* 0x000000109c287819 */ /* 0x020fe200000006ff */
        /* <DEDUP_REMOVED lines=19> */
[----:B------:R-:W-:-:S05]  /*6240*/  PRMT R45, R45, 0x7632, R45 ;  /* 0x000076322d2d7816 */ /* 0x000fca000000002d */
[----:B------:R-:W-:Y:S02]  /*6250*/  IMAD.U32 R44, R45, 0x10000, RZ ;  /* 0x000100002d2c7824 */ /* 0x000fe400078e00ff */
[----:B--2---:R-:W-:-:S04]  /*6260*/  IMAD.U32 R40, R161, 0x10000, RZ ;  /* 0x00010000a1287824 */ /* 0x004fc800078e00ff */
[----:B------:R-:W-:Y:S01]  /*6270*/  FFMA.FTZ R42, R41, R40, R42 ;  /* 0x00000028292a7223 */ /* 0x000fe2000001002a */
[C---:B------:R-:W-:Y:S01]  /*6280*/  IMAD.U32 R41, R46.reuse, 0x10000, RZ ;  /* 0x000100002e297824 */ /* 0x040fe200078e00ff */
[----:B------:R-:W-:Y:S02]  /*6290*/  PRMT R46, R46, 0x7632, R46 ;  /* 0x000076322e2e7816 */ /* 0x000fe4000000002e */
[----:B------:R-:W-:-:S05]  /*62a0*/  PRMT R161, R161, 0x7632, R161 ;  /* 0x00007632a1a17816 */ /* 0x000fca00000000a1 */
[----:B------:R-:W-:-:S04]  /*62b0*/  IMAD.U32 R161, R161, 0x10000, RZ ;  /* 0x00010000a1a17824 */ /* 0x000fc800078e00ff */
[----:B------:R-:W-:Y:S02]  /*62c0*/  FFMA.FTZ R44, R44, R161, R43 ;  /* 0x000000a12c2c7223 */ /* 0x000fe4000001002b */
[----:B------:R0:W2:Y:S01]  /*62d0*/  LDG.E.CONSTANT R161, desc[UR10][R154.64+0x4] ;  /* 0x0000040a9aa17981 */ /* 0x0000a2000c1e9900 */
[C---:B---3--:R-:W-:Y:S01]  /*62e0*/  IMAD.U32 R40, R159.reuse, 0x10000, RZ ;  /* 0x000100009f287824 */ /* 0x048fe200078e00ff */
[----:B------:R-:W-:-:S03]  /*62f0*/  PRMT R159, R159, 0x7632, R159 ;  /* 0x000076329f9f7816 */ /* 0x000fc6000000009f */
[----:B------:R-:W-:Y:S01]  /*6300*/  FFMA.FTZ R160, R41, R40, R160 ;  /* 0x0000002829a07223 */ /* 0x000fe200000100a0 */
[----:B------:R-:W-:Y:S01]  /*6310*/  SHF.L.U32 R159, R159, 0x10, RZ ;  /* 0x000000109f9f7819 */ /* 0x000fe200000006ff */
        /* <DEDUP_REMOVED lines=11> */
[----:B-----5:R-:W-:Y:S02]  /*63d0*/  IMAD.U32 R44, R156, 0x10000, RZ ;  /* 0x000100009c2c7824 */ /* 0x020fe400078e00ff */
        /* <DEDUP_REMOVED lines=19> */
[----:B------:R-:W-:Y:S02]  /*6510*/  PRMT R41, R41, 0x7632, R41 ;  /* 0x0000763229297816 */ /* 0x000fe40000000029 */
[----:B--2---:R-:W-:-:S05]  /*6520*/  SHF.L.U32 R40, R161, 0x10, RZ ;  /* 0x00000010a1287819 */ /* 0x004fca00000006ff */
[----:B------:R-:W-:Y:S01]  /*6530*/  FFMA.FTZ R46, R45, R40, R46 ;  /* 0x000000282d2e7223 */ /* 0x000fe2000001002e */
[----:B------:R-:W-:Y:S02]  /*6540*/  IMAD.U32 R40, R41, 0x10000, RZ ;  /* 0x0001000029287824 */ /* 0x000fe400078e00ff */
        /* <DEDUP_REMOVED lines=17> */
[----:B------:R-:W-:Y:S02]  /*6660*/  PRMT R43, R43, 0x7632, R43 ;  /* 0x000076322b2b7816 */ /* 0x000fe4000000002b */
[----:B------:R-:W-:-:S03]  /*6670*/  SHF.L.U32 R157, R157, 0x10, RZ ;  /* 0x000000109d9d7819 */ /* 0x000fc600000006ff */
[----:B------:R-:W-:Y:S01]  /*6680*/  IMAD.U32 R43, R43, 0x10000, RZ ;  /* 0x000100002b2b7824 */ /* 0x000fe200078e00ff */
        /* <DEDUP_REMOVED lines=29> */
[----:B------:R-:W-:Y:S01]  /*6860*/  FFMA.FTZ R44, R44, R159, R43 ;  /* 0x0000009f2c2c7223 */ /* 0x000fe2000001002b */
[----:B---3--:R-:W-:-:S05]  /*6870*/  SHF.L.U32 R41, R160, 0x10, RZ ;  /* 0x00000010a0297819 */ /* 0x008fca00000006ff */
[----:B------:R-:W-:Y:S01]  /*6880*/  FFMA.FTZ R161, R40, R41, R161 ;  /* 0x0000002928a17223 */ /* 0x000fe200000100a1 */
[----:B------:R-:W-:Y:S01]  /*6890*/  PRMT R40, R160, 0x7632, R40 ;  /* 0x00007632a0287816 */ /* 0x000fe20000000028 */
[----:B------:R-:W-:Y:S01]  /*68a0*/  IMAD.U32 R41, R46, 0x10000, RZ ;  /* 0x000100002e297824 */ /* 0x000fe200078e00ff */
[C---:B----4-:R-:W-:Y:S01]  /*68b0*/  PRMT R45, R157.reuse, 0x7632, R45 ;  /* 0x000076329d2d7816 */ /* 0x050fe2000000002d */
[----:B------:R0:W2:Y:S02]  /*68c0*/  LDG.E.CONSTANT R160, desc[UR10][R154.64+0x4] ;  /* 0x0000040a9aa07981 */ /* 0x0000a4000c1e9900 */
[----:B------:R-:W-:Y:S02]  /*68d0*/  IMAD.U32 R40, R40, 0x10000, RZ ;  /* 0x0001000028287824 */ /* 0x000fe400078e00ff */
[----:B------:R-:W-:Y:S02]  /*68e0*/  IMAD.U32 R46, R157, 0x10000, RZ ;  /* 0x000100009d2e7824 */ /* 0x000fe400078e00ff */
[----:B------:R-:W-:Y:S01]  /*68f0*/  FFMA.FTZ R158, R41, R40, R158 ;  /* 0x00000028299e7223 */ /* 0x000fe2000001009e */
[----:B------:R-:W-:-:S04]  /*6900*/  IMAD.U32 R41, R47, 0x10000, RZ ;  /* 0x000100002f297824 */ /* 0x000fc800078e00ff */
[----:B------:R-:W-:Y:S02]  /*6910*/  FFMA.FTZ R46, R41, R46, R42 ;  /* 0x0000002e292e7223 */ /* 0x000fe4000001002a */
[----:B------:R-:W1:Y:S01]  /*6920*/  LDS.128 R40, [R7+0x50] ;  /* 0x0000500007287984 */ /* 0x000e620000000c00 */
[----:B------:R-:W-:Y:S01]  /*6930*/  PRMT R47, R47, 0x7632, R47 ;  /* 0x000076322f2f7816 */ /* 0x000fe2000000002f */
[----:B------:R-:W-:-:S04]  /*6940*/  IMAD.U32 R45, R45, 0x10000, RZ ;  /* 0x000100002d2d7824 */ /* 0x000fc800078e00ff */
        /* <DEDUP_REMOVED lines=14> */
[----:B------:R-:W-:-:S05]  /*6a30*/  SHF.L.U32 R40, R156, 0x10, RZ ;  /* 0x000000109c287819 */ /* 0x000fca00000006ff */
[----:B------:R-:W-:Y:S01]  /*6a40*/  FFMA.FTZ R158, R155, R40, R158 ;  /* 0x000000289b9e7223 */ /* 0x000fe2000001009e */
[----:B------:R-:W-:-:S04]  /*6a50*/  IADD3 R40, P0, P1, R120, R152, R119 ;  /* 0x0000009878287210 */ /* 0x000fc8000791e077 */
[----:B------:R-:W-:Y:S02]  /*6a60*/  LEA R154, P2, R40, UR20, 0x1 ;  /* 0x00000014289a7c11 */ /* 0x000fe4000f8408ff */
[----:B------:R-:W-:-:S04]  /*6a70*/  IADD3.X R155, R54, R153, R55, P0, P1 ;  /* 0x00000099369b7210 */ /* 0x000fc800007e2437 */
[----:B------:R-:W-:-:S05]  /*6a80*/  LEA.HI.X R155, R40, UR21, R155, 0x1, P2 ;  /* 0x00000015289b7c11 */ /* 0x000fca00090f0c9b */
[----:B------:R-:W5:Y:S01]  /*6a90*/  LDG.E.CONSTANT R156, desc[UR10][R154.64] ;  /* 0x0000000a9a9c7981 */ /* 0x000f62000c1e9900 */
[C---:B-1----:R-:W-:Y:S01]  /*6aa0*/  IMAD.U32 R45, R41.reuse, 0x10000, RZ ;  /* 0x00010000292d7824 */ /* 0x042fe200078e00ff */
[----:B------:R-:W-:Y:S01]  /*6ab0*/  PRMT R41, R41, 0x7632, R41 ;  /* 0x0000763229297816 */ /* 0x000fe20000000029 */
[C---:B--2---:R-:W-:Y:S01]  /*6ac0*/  IMAD.U32 R40, R160.reuse, 0x10000, RZ ;  /* 0x00010000a0287824 */ /* 0x044fe200078e00ff */
[----:B------:R-:W-:-:S03]  /*6ad0*/  PRMT R160, R160, 0x7632, R160 ;  /* 0x00007632a0a07816 */ /* 0x000fc600000000a0 */
[----:B------:R-:W-:Y:S01]  /*6ae0*/  FFMA.FTZ R46, R45, R40, R46 ;  /* 0x000000282d2e7223 */ /* 0x000fe2000001002e */
[----:B------:R-:W-:Y:S02]  /*6af0*/  IMAD.U32 R40, R41, 0x10000, RZ ;  /* 0x0001000029287824 */ /* 0x000fe400078e00ff */
[----:B------:R-:W-:Y:S02]  /*6b00*/  IMAD.U32 R41, R160, 0x10000, RZ ;  /* 0x00010000a0297824 */ /* 0x000fe400078e00ff */
[C---:B------:R-:W-:Y:S01]  /*6b10*/  IMAD.U32 R160, R42.reuse, 0x10000, RZ ;  /* 0x000100002aa07824 */ /* 0x040fe200078e00ff */
[----:B------:R-:W-:Y:S01]  /*6b20*/  PRMT R42, R42, 0x7632, R42 ;  /* 0x000076322a2a7816 */ /* 0x000fe2000000002a */
[----:B------:R-:W-:Y:S01]  /*6b30*/  FFMA.FTZ R40, R40, R41, R47 ;  /* 0x0000002928287223 */ /* 0x000fe2000001002f */
[C---:B---3--:R-:W-:Y:S01]  /*6b40*/  IMAD.U32 R41, R159.reuse, 0x10000, RZ ;  /* 0x000100009f297824 */ /* 0x048fe200078e00ff */
[----:B------:R-:W-:-:S03]  /*6b50*/  PRMT R159, R159, 0x7632, R159 ;  /* 0x000076329f9f7816 */ /* 0x000fc6000000009f */
[----:B------:R-:W-:Y:S01]  /*6b60*/  FFMA.FTZ R160, R160, R41, R161 ;  /* 0x00000029a0a07223 */ /* 0x000fe200000100a1 */
[----:B------:R-:W-:Y:S01]  /*6b70*/  IMAD.U32 R41, R42, 0x10000, RZ ;  /* 0x000100002a297824 */ /* 0x000fe200078e00ff */
[----:B------:R0:W2:Y:S01]  /*6b80*/  LDG.E.CONSTANT R161, desc[UR10][R154.64+0x4] ;  /* 0x0000040a9aa17981 */ /* 0x0000a2000c1e9900 */
[----:B------:R-:W-:-:S04]  /*6b90*/  IMAD.U32 R42, R159, 0x10000, RZ ;  /* 0x000100009f2a7824 */ /* 0x000fc800078e00ff */
[----:B------:R-:W-:Y:S01]  /*6ba0*/  FFMA.FTZ R158, R41, R42, R158 ;  /* 0x0000002a299e7223 */ /* 0x000fe2000001009e */
[----:B----4-:R-:W-:Y:S01]  /*6bb0*/  SHF.L.U32 R42, R157, 0x10, RZ ;  /* 0x000000109d2a7819 */ /* 0x010fe200000006ff */
        /* <DEDUP_REMOVED lines=19> */
[----:B0-----:R-:W-:Y:S02]  /*6cf0*/  IMAD.U32 R155, R44, 0x10000, RZ ;  /* 0x000100002c9b7824 */ /* 0x001fe400078e00ff */
[----:B------:R-:W-:-:S04]  /*6d00*/  IMAD.U32 R44, R156, 0x10000, RZ ;  /* 0x000100009c2c7824 */ /* 0x000fc800078e00ff */
[----:B------:R-:W-:Y:S01]  /*6d10*/  FFMA.FTZ R158, R155, R44, R158 ;  /* 0x0000002c9b9e7223 */ /* 0x000fe2000001009e */
[----:B------:R-:W-:-:S04]  /*6d20*/  IADD3 R44, P0, P1, R116, R152, R115 ;  /* 0x00000098742c7210 */ /* 0x000fc8000791e073 */
[----:B------:R-:W-:Y:S02]  /*6d30*/  LEA R154, P2, R44, UR20, 0x1 ;  /* 0x000000142c9a7c11 */ /* 0x000fe4000f8408ff */
        /* <DEDUP_REMOVED lines=8> */
[----:B------:R-:W-:-:S04]  /*6dc0*/  PRMT R40, R161, 0x7632, R40 ;  /* 0x00007632a1287816 */ /* 0x000fc80000000028 */
[----:B------:R-:W-:Y:S01]  /*6dd0*/  SHF.L.U32 R40, R40, 0x10, RZ ;  /* 0x0000001028287819 */ /* 0x000fe200000006ff */
[----:B------:R-:W-:-:S04]  /*6de0*/  IMAD.U32 R161, R46, 0x10000, RZ ;  /* 0x000100002ea17824 */ /* 0x000fc800078e00ff */
[----:B------:R-:W-:Y:S01]  /*6df0*/  FFMA.FTZ R44, R44, R40, R43 ;  /* 0x000000282c2c7223 */ /* 0x000fe2000001002b */
[----:B------:R-:W-:-:S05]  /*6e00*/  PRMT R46, R46, 0x7632, R46 ;  /* 0x000076322e2e7816 */ /* 0x000fca000000002e */
[----:B------:R-:W-:Y:S02]  /*6e10*/  IMAD.U32 R41, R46, 0x10000, RZ ;  /* 0x000100002e297824 */ /* 0x000fe400078e00ff */
[----:B---3--:R-:W-:-:S04]  /*6e20*/  IMAD.U32 R40, R159, 0x10000, RZ ;  /* 0x000100009f287824 */ /* 0x008fc800078e00ff */
[----:B------:R-:W-:Y:S01]  /*6e30*/  FFMA.FTZ R161, R161, R40, R160 ;  /* 0x00000028a1a17223 */ /* 0x000fe200000100a0 */
[----:B------:R-:W-:Y:S01]  /*6e40*/  PRMT R40, R159, 0x7632, R40 ;  /* 0x000076329f287816 */ /* 0x000fe20000000028 */
[C---:B----4-:R-:W-:Y:S01]  /*6e50*/  IMAD.U32 R46, R157.reuse, 0x10000, RZ ;  /* 0x000100009d2e7824 */ /* 0x050fe200078e00ff */
[----:B------:R-:W-:Y:S01]  /*6e60*/  PRMT R45, R157, 0x7632, R45 ;  /* 0x000076329d2d7816 */ /* 0x000fe2000000002d */
[----:B------:R0:W2:Y:S02]  /*6e70*/  LDG.E.CONSTANT R160, desc[UR10][R154.64+0x4] ;  /* 0x0000040a9aa07981 */ /* 0x0000a4000c1e9900 */
[----:B------:R-:W-:-:S04]  /*6e80*/  IMAD.U32 R40, R40, 0x10000, RZ ;  /* 0x0001000028287824 */ /* 0x000fc800078e00ff */
        /* <DEDUP_REMOVED lines=29> */
[C---:B------:R-:W-:Y:S01]  /*7060*/  IMAD.U32 R44, R42.reuse, 0x10000, RZ ;  /* 0x000100002a2c7824 */ /* 0x040fe200078e00ff */
[----:B------:R-:W-:Y:S01]  /*7070*/  PRMT R42, R42, 0x7632, R42 ;  /* 0x000076322a2a7816 */ /* 0x000fe2000000002a */
[C---:B--2---:R-:W-:Y:S01]  /*7080*/  IMAD.U32 R40, R160.reuse, 0x10000, RZ ;  /* 0x00010000a0287824 */ /* 0x044fe200078e00ff */
[----:B------:R-:W-:-:S03]  /*7090*/  PRMT R160, R160, 0x7632, R160 ;  /* 0x00007632a0a07816 */ /* 0x000fc600000000a0 */
[----:B------:R-:W-:Y:S01]  /*70a0*/  FFMA.FTZ R46, R45, R40, R46 ;  /* 0x000000282d2e7223 */ /* 0x000fe2000001002e */
[----:B------:R-:W-:Y:S02]  /*70b0*/  IMAD.U32 R40, R41, 0x10000, RZ ;  /* 0x0001000029287824 */ /* 0x000fe400078e00ff */
[----:B------:R-:W-:Y:S02]  /*70c0*/  IMAD.U32 R41, R160, 0x10000, RZ ;  /* 0x00010000a0297824 */ /* 0x000fe400078e00ff */
[----:B------:R0:W2:Y:S02]  /*70d0*/  LDG.E.CONSTANT R160, desc[UR10][R154.64+0x4] ;  /* 0x0000040a9aa07981 */ /* 0x0000a4000c1e9900 */
[----:B------:R-:W-:Y:S01]  /*70e0*/  FFMA.FTZ R40, R40, R41, R47 ;  /* 0x0000002928287223 */ /* 0x000fe2000001002f */
[C---:B---3--:R-:W-:Y:S01]  /*70f0*/  IMAD.U32 R41, R159.reuse, 0x10000, RZ ;  /* 0x000100009f297824 */ /* 0x048fe200078e00ff */
[----:B------:R-:W-:-:S03]  /*7100*/  PRMT R159, R159, 0x7632, R159 ;  /* 0x000076329f9f7816 */ /* 0x000fc6000000009f */
[----:B------:R-:W-:Y:S01]  /*7110*/  FFMA.FTZ R161, R44, R41, R161 ;  /* 0x000000292ca17223 */ /* 0x000fe200000100a1 */
[----:B------:R-:W-:Y:S01]  /*7120*/  IMAD.U32 R41, R42, 0x10000, RZ ;  /* 0x000100002a297824 */ /* 0x000fe200078e00ff */
[----:B------:R-:W-:-:S05]  /*7130*/  SHF.L.U32 R42, R159, 0x10, RZ ;  /* 0x000000109f2a7819 */ /* 0x000fca00000006ff */
[----:B------:R-:W-:Y:S01]  /*7140*/  FFMA.FTZ R158, R41, R42, R158 ;  /* 0x0000002a299e7223 */ /* 0x000fe2000001009e */
[----:B------:R-:W-:Y:S02]  /*7150*/  IMAD.U32 R41, R43, 0x10000, RZ ;  /* 0x000100002b297824 */ /* 0x000fe400078e00ff */
[----:B----4-:R-:W-:-:S04]  /*7160*/  IMAD.U32 R42, R157, 0x10000, RZ ;  /* 0x000100009d2a7824 */ /* 0x010fc800078e00ff */
        /* <DEDUP_REMOVED lines=28> */
[----:B------:R-:W-:Y:S01]  /*7330*/  IMAD.U32 R44, R45, 0x10000, RZ ;  /* 0x000100002d2c7824 */ /* 0x000fe200078e00ff */
[----:B--2---:R-:W-:-:S05]  /*7340*/  SHF.L.U32 R40, R160, 0x10, RZ ;  /* 0x00000010a0287819 */ /* 0x004fca00000006ff */
[----:B------:R-:W-:Y:S01]  /*7350*/  FFMA.FTZ R42, R41, R40, R42 ;  /* 0x00000028292a7223 */ /* 0x000fe2000001002a */
[----:B------:R-:W-:-:S05]  /*7360*/  PRMT R40, R160, 0x7632, R40 ;  /* 0x00007632a0287816 */ /* 0x000fca0000000028 */
[----:B------:R-:W-:Y:S02]  /*7370*/  IMAD.U32 R40, R40, 0x10000, RZ ;  /* 0x0001000028287824 */ /* 0x000fe400078e00ff */
[----:B------:R-:W-:Y:S02]  /*7380*/  IMAD.U32 R160, R46, 0x10000, RZ ;  /* 0x000100002ea07824 */ /* 0x000fe400078e00ff */
        /* <DEDUP_REMOVED lines=14> */
[----:B------:R-:W-:Y:S02]  /*7470*/  PRMT R47, R47, 0x7632, R47 ;  /* 0x000076322f2f7816 */ /* 0x000fe4000000002f */
[----:B------:R-:W-:-:S03]  /*7480*/  SHF.L.U32 R45, R45, 0x10, RZ ;  /* 0x000000102d2d7819 */ /* 0x000fc600000006ff */
        /* <DEDUP_REMOVED lines=30> */
[----:B------:R-:W-:Y:S02]  /*7670*/  PRMT R42, R42, 0x7632, R42 ;  /* 0x000076322a2a7816 */ /* 0x000fe4000000002a */
[----:B---3--:R-:W-:-:S02]  /*7680*/  SHF.L.U32 R41, R159, 0x10, RZ ;  /* 0x000000109f297819 */ /* 0x008fc400000006ff */
[----:B------:R-:W-:-:S03]  /*7690*/  PRMT R159, R159, 0x7632, R159 ;  /* 0x000076329f9f7816 */ /* 0x000fc6000000009f */
[----:B------:R-:W-:Y:S01]  /*76a0*/  FFMA.FTZ R161, R161, R41, R160 ;  /* 0x00000029a1a17223 */ /* 0x000fe200000100a0 */
[----:B------:R-:W-:Y:S01]  /*76b0*/  IMAD.U32 R41, R42, 0x10000, RZ ;  /* 0x000100002a297824 */ /* 0x000fe200078e00ff */
[----:B------:R0:W2:Y:S01]  /*76c0*/  LDG.E.CONSTANT R160, desc[UR10][R154.64+0x4] ;  /* 0x0000040a9aa07981 */ /* 0x0000a2000c1e9900 */
[----:B------:R-:W-:-:S04]  /*76d0*/  IMAD.U32 R42, R159, 0x10000, RZ ;  /* 0x000100009f2a7824 */ /* 0x000fc800078e00ff */
        /* <DEDUP_REMOVED lines=38> */
[C---:B------:R-:W-:Y:S01]  /*7940*/  IMAD.U32 R40, R46.reuse, 0x10000, RZ ;  /* 0x000100002e287824 */ /* 0x040fe200078e00ff */
[----:B------:R-:W-:Y:S01]  /*7950*/  PRMT R46, R46, 0x7632, R46 ;  /* 0x000076322e2e7816 */ /* 0x000fe2000000002e */
[----:B---3--:R-:W-:-:S04]  /*7960*/  IMAD.U32 R41, R159, 0x10000, RZ ;  /* 0x000100009f297824 */ /* 0x008fc800078e00ff */
[----:B------:R-:W-:Y:S01]  /*7970*/  FFMA.FTZ R161, R40, R41, R161 ;  /* 0x0000002928a17223 */ /* 0x000fe200000100a1 */
[----:B------:R-:W-:Y:S01]  /*7980*/  PRMT R40, R159, 0x7632, R40 ;  /* 0x000076329f287816 */ /* 0x000fe20000000028 */
[----:B------:R-:W-:-:S04]  /*7990*/  IMAD.U32 R41, R46, 0x10000, RZ ;  /* 0x000100002e297824 */ /* 0x000fc800078e00ff */
[----:B------:R-:W-:Y:S01]  /*79a0*/  IMAD.U32 R40, R40, 0x10000, RZ ;  /* 0x0001000028287824 */ /* 0x000fe200078e00ff */
[----:B----4-:R-:W-:-:S03]  /*79b0*/  SHF.L.U32 R46, R157, 0x10, RZ ;  /* 0x000000109d2e7819 */ /* 0x010fc600000006ff */
        /* <DEDUP_REMOVED lines=33> */
[----:B------:R-:W-:Y:S01]  /*7bd0*/  IMAD.U32 R40, R41, 0x10000, RZ ;  /* 0x0001000029287824 */ /* 0x000fe200078e00ff */
[----:B------:R-:W-:Y:S01]  /*7be0*/  SHF.L.U32 R41, R160, 0x10, RZ ;  /* 0x00000010a0297819 */ /* 0x000fe200000006ff */
[C---:B------:R-:W-:Y:S01]  /*7bf0*/  IMAD.U32 R160, R42.reuse, 0x10000, RZ ;  /* 0x000100002aa07824 */ /* 0x040fe200078e00ff */
[----:B------:R-:W-:-:S03]  /*7c00*/  PRMT R42, R42, 0x7632, R42 ;  /* 0x000076322a2a7816 */ /* 0x000fc6000000002a */
        /* <DEDUP_REMOVED lines=41> */
[----:B------:R-:W-:Y:S01]  /*7ea0*/  PRMT R40, R161, 0x7632, R40 ;  /* 0x00007632a1287816 */ /* 0x000fe20000000028 */
[----:B------:R-:W-:Y:S01]  /*7eb0*/  IMAD.U32 R41, R46, 0x10000, RZ ;  /* 0x000100002e297824 */ /* 0x000fe200078e00ff */
[----:B------:R0:W2:Y:S03]  /*7ec0*/  LDG.E.CONSTANT R161, desc[UR10][R154.64+0x4] ;  /* 0x0000040a9aa17981 */ /* 0x0000a6000c1e9900 */
[----:B------:R-:W-:Y:S01]  /*7ed0*/  IMAD.U32 R40, R40, 0x10000, RZ ;  /* 0x0001000028287824 */ /* 0x000fe200078e00ff */
[----:B------:R-:W-:-:S03]  /*7ee0*/  PRMT R46, R46, 0x7632, R46 ;  /* 0x000076322e2e7816 */ /* 0x000fc6000000002e */
[----:B------:R-:W-:Y:S01]  /*7ef0*/  FFMA.FTZ R44, R44, R40, R43 ;  /* 0x000000282c2c7223 */ /* 0x000fe2000001002b */
        /* <DEDUP_REMOVED lines=36> */
[----:B------:R-:W5:Y:S01]  /*8140*/  LDG.E.CONSTANT R155, desc[UR10][R154.64+0x4] ;  /* 0x0000040a9a9b7981 */ /* 0x000f62000c1e9900 */
[C---:B--2---:R-:W-:Y:S02]  /*8150*/  SHF.L.U32 R40, R161.reuse, 0x10, RZ ;  /* 0x00000010a1287819 */ /* 0x044fe400000006ff */
[----:B------:R-:W-:-:S03]  /*8160*/  PRMT R161, R161, 0x7632, R161 ;  /* 0x00007632a1a17816 */ /* 0x000fc600000000a1 */
[----:B------:R-:W-:Y:S01]  /*8170*/  FFMA.FTZ R46, R45, R40, R46 ;  /* 0x000000282d2e7223 */ /* 0x000fe2000001002e */
[----:B------:R-:W-:Y:S02]  /*8180*/  IMAD.U32 R40, R41, 0x10000, RZ ;  /* 0x0001000029287824 */ /* 0x000fe400078e00ff */
[----:B------:R-:W-:Y:S02]  /*8190*/  IMAD.U32 R161, R161, 0x10000, RZ ;  /* 0x00010000a1a17824 */ /* 0x000fe400078e00ff */
[----:B------:R-:W-:Y:S02]  /*81a0*/  IMAD.U32 R41, R42, 0x10000, RZ ;  /* 0x000100002a297824 */ /* 0x000fe400078e00ff */
[----:B------:R-:W-:Y:S01]  /*81b0*/  FFMA.FTZ R161, R40, R161, R47 ;  /* 0x000000a128a17223 */ /* 0x000fe2000001002f */
[----:B------:R-:W-:Y:S02]  /*81c0*/  PRMT R42, R42, 0x7632, R42 ;  /* 0x000076322a2a7816 */ /* 0x000fe4000000002a */
[----:B------:R-:W-:Y:S01]  /*81d0*/  IADD3 R164, P3, P4, R82, R152, R81 ;  /* 0x0000009852a47210 */ /* 0x000fe20007c7e051 */
[C---:B---3--:R-:W-:Y:S01]  /*81e0*/  IMAD.U32 R40, R159.reuse, 0x10000, RZ ;  /* 0x000100009f287824 */ /* 0x048fe200078e00ff */
[----:B------:R-:W-:-:S03]  /*81f0*/  PRMT R159, R159, 0x7632, R159 ;  /* 0x000076329f9f7816 */ /* 0x000fc6000000009f */
[----:B------:R-:W-:Y:S01]  /*8200*/  FFMA.FTZ R160, R41, R40, R160 ;  /* 0x0000002829a07223 */ /* 0x000fe200000100a0 */
[----:B------:R-:W-:Y:S02]  /*8210*/  IMAD.U32 R41, R42, 0x10000, RZ ;  /* 0x000100002a297824 */ /* 0x000fe400078e00ff */
[----:B------:R-:W-:-:S04]  /*8220*/  IMAD.U32 R159, R159, 0x10000, RZ ;  /* 0x000100009f9f7824 */ /* 0x000fc800078e00ff */
[----:B------:R-:W-:Y:S01]  /*8230*/  FFMA.FTZ R159, R41, R159, R158 ;  /* 0x0000009f299f7223 */ /* 0x000fe2000001009e */
[----:B------:R-:W-:Y:S02]  /*8240*/  IMAD.U32 R41, R43, 0x10000, RZ ;  /* 0x000100002b297824 */ /* 0x000fe400078e00ff */
[----:B----4-:R-:W-:-:S04]  /*8250*/  IMAD.U32 R158, R157, 0x10000, RZ ;  /* 0x000100009d9e7824 */ /* 0x010fc800078e00ff */
[----:B------:R-:W-:Y:S02]  /*8260*/  FFMA.FTZ R158, R41, R158, R46 ;  /* 0x0000009e299e7223 */ /* 0x000fe4000001002e */
[----:B------:R-:W0:Y:S01]  /*8270*/  LDS.128 R44, [R7+0xe0] ;  /* 0x0000e000072c7984 */ /* 0x000e220000000c00 */
[----:B------:R-:W-:Y:S02]  /*8280*/  PRMT R43, R43, 0x7632, R43 ;  /* 0x000076322b2b7816 */ /* 0x000fe4000000002b */
[----:B------:R-:W-:Y:S01]  /*8290*/  PRMT R157, R157, 0x7632, R157 ;  /* 0x000076329d9d7816 */ /* 0x000fe2000000009d */
[----:B-----5:R-:W-:-:S03]  /*82a0*/  IMAD.U32 R162, R156, 0x10000, RZ ;  /* 0x000100009ca27824 */ /* 0x020fc600078e00ff */
[----:B------:R-:W-:Y:S01]  /*82b0*/  SHF.L.U32 R157, R157, 0x10, RZ ;  /* 0x000000109d9d7819 */ /* 0x000fe200000006ff */
[----:B------:R-:W-:-:S04]  /*82c0*/  IMAD.U32 R40, R43, 0x10000, RZ ;  /* 0x000100002b287824 */ /* 0x000fc800078e00ff */
[----:B------:R-:W-:Y:S01]  /*82d0*/  FFMA.FTZ R161, R40, R157, R161 ;  /* 0x0000009d28a17223 */ /* 0x000fe200000100a1 */
[----:B0-----:R-:W-:-:S04]  /*82e0*/  IMAD.U32 R41, R44, 0x10000, RZ ;  /* 0x000100002c297824 */ /* 0x001fc800078e00ff */
[----:B------:R-:W-:Y:S01]  /*82f0*/  FFMA.FTZ R162, R41, R162, R160 ;  /* 0x000000a229a27223 */ /* 0x000fe200000100a0 */
[----:B------:R-:W-:-:S04]  /*8300*/  IADD3 R41, P0, P1, R86, R152, R85 ;  /* 0x0000009856297210 */ /* 0x000fc8000791e055 */
[----:B------:R-:W-:Y:S02]  /*8310*/  LEA R40, P2, R41, UR20, 0x1 ;  /* 0x0000001429287c11 */ /* 0x000fe4000f8408ff */
[----:B------:R-:W-:-:S04]  /*8320*/  IADD3.X R42, R37, R153, R20, P0, P1 ;  /* 0x00000099252a7210 */ /* 0x000fc800007e2414 */
[----:B------:R-:W-:-:S05]  /*8330*/  LEA.HI.X R41, R41, UR21, R42, 0x1, P2 ;  /* 0x0000001529297c11 */ /* 0x000fca00090f0c2a */
[----:B------:R-:W2:Y:S01]  /*8340*/  LDG.E.CONSTANT R157, desc[UR10][R40.64] ;  /* 0x0000000a289d7981 */ /* 0x000ea2000c1e9900 */
[----:B------:R-:W-:-:S03]  /*8350*/  IADD3 R43, P0, P1, R84, R152, R83 ;  /* 0x00000098542b7210 */ /* 0x000fc6000791e053 */
[----:B------:R0:W3:Y:S01]  /*8360*/  LDG.E.CONSTANT R160, desc[UR10][R40.64+0x4] ;  /* 0x0000040a28a07981 */ /* 0x0000e2000c1e9900 */
[----:B------:R-:W-:Y:S02]  /*8370*/  LEA R42, P2, R43, UR20, 0x1 ;  /* 0x000000142b2a7c11 */ /* 0x000fe4000f8408ff */
[----:B------:R-:W-:-:S04]  /*8380*/  IADD3.X R152, R36, R153, R21, P0, P1 ;  /* 0x0000009924987210 */ /* 0x000fc800007e2415 */
[----:B------:R-:W-:-:S05]  /*8390*/  LEA.HI.X R43, R43, UR21, R152, 0x1, P2 ;  /* 0x000000152b2b7c11 */ /* 0x000fca00090f0c98 */
[----:B------:R-:W4:Y:S01]  /*83a0*/  LDG.E.CONSTANT R154, desc[UR10][R42.64] ;  /* 0x0000000a2a9a7981 */ /* 0x000f22000c1e9900 */
[----:B------:R-:W-:-:S03]  /*83b0*/  IADD3.X R153, R39, R153, R22, P3, P4 ;  /* 0x0000009927997210 */ /* 0x000fc60001fe8416 */
[----:B------:R1:W5:Y:S01]  /*83c0*/  LDG.E.CONSTANT R163, desc[UR10][R42.64+0x4] ;  /* 0x0000040a2aa37981 */ /* 0x000362000c1e9900 */
[----:B------:R-:W-:-:S04]  /*83d0*/  LEA R152, P0, R164, UR20, 0x1 ;  /* 0x00000014a4987c11 */ /* 0x000fc8000f8008ff */
[----:B------:R-:W-:-:S05]  /*83e0*/  LEA.HI.X R153, R164, UR21, R153, 0x1, P0 ;  /* 0x00000015a4997c11 */ /* 0x000fca00080f0c99 */
[----:B------:R-:W5:Y:S04]  /*83f0*/  LDG.E.CONSTANT R164, desc[UR10][R152.64] ;  /* 0x0000000a98a47981 */ /* 0x000f68000c1e9900 */
[----:B------:R-:W5:Y:S01]  /*8400*/  LDG.E.CONSTANT R165, desc[UR10][R152.64+0x4] ;  /* 0x0000040a98a57981 */ /* 0x000f62000c1e9900 */
[C---:B0-----:R-:W-:Y:S01]  /*8410*/  IMAD.U32 R41, R45.reuse, 0x10000, RZ ;  /* 0x000100002d297824 */ /* 0x041fe200078e00ff */
[----:B------:R-:W-:Y:S01]  /*8420*/  PRMT R45, R45, 0x7632, R45 ;  /* 0x000076322d2d7816 */ /* 0x000fe2000000002d */
[C---:B------:R-:W-:Y:S01]  /*8430*/  IMAD.U32 R40, R155.reuse, 0x10000, RZ ;  /* 0x000100009b287824 */ /* 0x040fe200078e00ff */
[----:B------:R-:W-:-:S03]  /*8440*/  PRMT R155, R155, 0x7632, R155 ;  /* 0x000076329b9b7816 */ /* 0x000fc6000000009b */
[----:B------:R-:W-:Y:S01]  /*8450*/  FFMA.FTZ R158, R41, R40, R158 ;  /* 0x00000028299e7223 */ /* 0x000fe2000001009e */
[----:B------:R-:W-:Y:S02]  /*8460*/  IMAD.U32 R40, R45, 0x10000, RZ ;  /* 0x000100002d287824 */ /* 0x000fe400078e00ff */
[----:B------:R-:W-:Y:S02]  /*8470*/  IMAD.U32 R155, R155, 0x10000, RZ ;  /* 0x000100009b9b7824 */ /* 0x000fe400078e00ff */
[----:B------:R-:W-:Y:S02]  /*8480*/  IMAD.U32 R41, R46, 0x10000, RZ ;  /* 0x000100002e297824 */ /* 0x000fe400078e00ff */
[----:B------:R-:W-:Y:S01]  /*8490*/  FFMA.FTZ R161, R40, R155, R161 ;  /* 0x0000009b28a17223 */ /* 0x000fe200000100a1 */
[----:B------:R-:W-:Y:S02]  /*84a0*/  PRMT R44, R44, 0x7632, R44 ;  /* 0x000076322c2c7816 */ /* 0x000fe4000000002c */
[----:B------:R-:W-:-:S03]  /*84b0*/  PRMT R156, R156, 0x7632, R156 ;  /* 0x000076329c9c7816 */ /* 0x000fc6000000009c */
[----:B------:R-:W-:Y:S02]  /*84c0*/  IMAD.U32 R44, R44, 0x10000, RZ ;  /* 0x000100002c2c7824 */ /* 0x000fe400078e00ff */
[----:B------:R-:W-:Y:S02]  /*84d0*/  IMAD.U32 R156, R156, 0x10000, RZ ;  /* 0x000100009c9c7824 */ /* 0x000fe400078e00ff */
[C---:B------:R-:W-:Y:S02]  /*84e0*/  IMAD.U32 R45, R47.reuse, 0x10000, RZ ;  /* 0x000100002f2d7824 */ /* 0x040fe400078e00ff */
[----:B------:R-:W-:Y:S01]  /*84f0*/  FFMA.FTZ R159, R44, R156, R159 ;  /* 0x0000009c2c9f7223 */ /* 0x000fe2000001009f */
[----:B------:R-:W-:Y:S02]  /*8500*/  PRMT R47, R47, 0x7632, R47 ;  /* 0x000076322f2f7816 */ /* 0x000fe4000000002f */
[----:B------:R-:W-:-:S05]  /*8510*/  PRMT R46, R46, 0x7632, R46 ;  /* 0x000076322e2e7816 */ /* 0x000fca000000002e */
[----:B------:R-:W-:Y:S01]  /*8520*/  IMAD.U32 R46, R46, 0x10000, RZ ;  /* 0x000100002e2e7824 */ /* 0x000fe200078e00ff */
[----:B------:R-:W-:Y:S01]  /*8530*/  UMOV UR6, 0xffffffff ;  /* 0xffffffff00067882 */ /* 0x000fe20000000000 */
[----:B------:R-:W-:Y:S02]  /*8540*/  ISETP.NE.AND P0, PT, R147, RZ, PT ;  /* 0x000000ff9300720c */ /* 0x000fe40003f05270 */
[----:B--2---:R-:W-:-:S05]  /*8550*/  SHF.L.U32 R40, R157, 0x10, RZ ;  /* 0x000000109d287819 */ /* 0x004fca00000006ff */
[----:B------:R-:W-:Y:S02]  /*8560*/  FFMA.FTZ R162, R41, R40, R162 ;  /* 0x0000002829a27223 */ /* 0x000fe400000100a2 */
[----:B-1----:R-:W0:Y:S01]  /*8570*/  LDS.128 R40, [R7+0xf0] ;  /* 0x0000f00007287984 */ /* 0x002e220000000c00 */
[C---:B---3--:R-:W-:Y:S01]  /*8580*/  IMAD.U32 R44, R160.reuse, 0x10000, RZ ;  /* 0x00010000a02c7824 */ /* 0x048fe200078e00ff */
[----:B------:R-:W-:-:S03]  /*8590*/  PRMT R160, R160, 0x7632, R160 ;  /* 0x00007632a0a07816 */ /* 0x000fc600000000a0 */
[----:B------:R-:W-:Y:S01]  /*85a0*/  FFMA.FTZ R158, R45, R44, R158 ;  /* 0x0000002c2d9e7223 */ /* 0x000fe2000001009e */
[----:B------:R-:W-:Y:S02]  /*85b0*/  IMAD.U32 R44, R47, 0x10000, RZ ;  /* 0x000100002f2c7824 */ /* 0x000fe400078e00ff */
[----:B------:R-:W-:Y:S01]  /*85c0*/  IMAD.U32 R160, R160, 0x10000, RZ ;  /* 0x00010000a0a07824 */ /* 0x000fe200078e00ff */
[----:B------:R-:W-:-:S03]  /*85d0*/  PRMT R157, R157, 0x7632, R157 ;  /* 0x000076329d9d7816 */ /* 0x000fc6000000009d */
[----:B------:R-:W-:Y:S01]  /*85e0*/  FFMA.FTZ R161, R44, R160, R161 ;  /* 0x000000a02ca17223 */ /* 0x000fe200000100a1 */
[C---:B----4-:R-:W-:Y:S01]  /*85f0*/  IMAD.U32 R44, R154.reuse, 0x10000, RZ ;  /* 0x000100009a2c7824 */ /* 0x050fe200078e00ff */
[----:B------:R-:W-:Y:S01]  /*8600*/  PRMT R154, R154, 0x7632, R154 ;  /* 0x000076329a9a7816 */ /* 0x000fe2000000009a */
[----:B------:R-:W-:-:S03]  /*8610*/  IMAD.U32 R157, R157, 0x10000, RZ ;  /* 0x000100009d9d7824 */ /* 0x000fc600078e00ff */
[----:B------:R-:W-:Y:S01]  /*8620*/  SHF.L.U32 R154, R154, 0x10, RZ ;  /* 0x000000109a9a7819 */ /* 0x000fe200000006ff */
[----:B------:R-:W-:Y:S01]  /*8630*/  FFMA.FTZ R159, R46, R157, R159 ;  /* 0x0000009d2e9f7223 */ /* 0x000fe2000001009f */
[C---:B0-----:R-:W-:Y:S01]  /*8640*/  IMAD.U32 R45, R40.reuse, 0x10000, RZ ;  /* 0x00010000282d7824 */ /* 0x041fe200078e00ff */
[----:B------:R-:W-:-:S05]  /*8650*/  PRMT R40, R40, 0x7632, R40 ;  /* 0x0000763228287816 */ /* 0x000fca0000000028 */
        /* <DEDUP_REMOVED lines=12> */
[----:B------:R-:W-:Y:S01]  /*8720*/  IMAD.U32 R40, R164, 0x10000, RZ ;  /* 0x00010000a4287824 */ /* 0x000fe200078e00ff */
        /* <DEDUP_REMOVED lines=8> */
[----:B------:R-:W-:-:S02]  /*87b0*/  PRMT R43, R43, 0x7632, R43 ;  /* 0x000076322b2b7816 */ /* 0x000fc4000000002b */
[----:B------:R-:W-:Y:S01]  /*87c0*/  PRMT R165, R165, 0x7632, R165 ;  /* 0x00007632a5a57816 */ /* 0x000fe200000000a5 */
[----:B------:R-:W-:Y:S01]  /*87d0*/  FFMA.FTZ R41, R41, R42, R158 ;  /* 0x0000002a29297223 */ /* 0x000fe2000001009e */
[----:B------:R-:W-:Y:S01]  /*87e0*/  FADD.FTZ R40, R40, R159 ;  /* 0x0000009f28287221 */ /* 0x000fe20000010000 */
[----:B------:R-:W-:Y:S02]  /*87f0*/  IMAD.U32 R42, R43, 0x10000, RZ ;  /* 0x000100002b2a7824 */ /* 0x000fe400078e00ff */
[----:B------:R-:W-:Y:S02]  /*8800*/  IMAD.U32 R165, R165, 0x10000, RZ ;  /* 0x00010000a5a57824 */ /* 0x000fe400078e00ff */
[----:B------:R-:W-:Y:S02]  /*8810*/  FADD.FTZ R41, R41, R40 ;  /* 0x0000002829297221 */ /* 0x000fe40000010000 */
[----:B------:R-:W-:-:S04]  /*8820*/  FFMA.FTZ R42, R42, R165, R161 ;  /* 0x000000a52a2a7223 */ /* 0x000fc800000100a1 */
[----:B------:R-:W-:Y:S01]  /*8830*/  FADD.FTZ R41, R42, R41 ;  /* 0x000000292a297221 */ /* 0x000fe20000010000 */
[----:B------:R-:W-:Y:S06]  /*8840*/  BRA.DIV UR6, `(.L_x_19287) ;  /* 0x0000007e063c7947 */ /* 0x000fec000b800000 */
[----:B------:R0:W1:Y:S02]  /*8850*/  SHFL.BFLY PT, R40, R41, 0x1, 0x1f ;  /* 0x0c201f0029287f89 */ /* 0x00006400000e0000 */
.L_x_19362:
[----:B------:R-:W-:Y:S05]  /*8860*/  @P0 BRA.U `(.L_x_19288) ;  /* 0x0000000100700947 */ /* 0x000fea0003800000 */
[----:B------:R-:W-:Y:S01]  /*8870*/  UIADD3 UR6, -UR9, 0x1, URZ ;  /* 0x0000000109067890 */ /* 0x000fe2000fffe13f */
[----:B------:R-:W-:Y:S02]  /*8880*/  IMAD R43, R149, 0x10, R144 ;  /* 0x00000010952b7824 */ /* 0x000fe400078e0290 */
[----:B-1----:R-:W-:-:S03]  /*8890*/  FADD.FTZ R40, R41, R40 ;  /* 0x0000002829287221 */ /* 0x002fc60000010000 */
[----:B------:R-:W-:Y:S02]  /*88a0*/  VIADD R42, R43, UR6 ;  /* 0x000000062b2a7c36 */ /* 0x000fe40008000000 */
[----:B0-----:R-:W-:-:S03]  /*88b0*/  FMUL.FTZ R41, R40, UR24 ;  /* 0x0000001828297c20 */ /* 0x001fc60008410000 */
[----:B------:R-:W-:-:S05]  /*88c0*/  I2FP.F32.S32 R42, R42 ;  /* 0x0000002a002a7245 */ /* 0x000fca0000201400 */
[----:B------:R-:W-:Y:S01]  /*88d0*/  FFMA.FTZ R42, R42, R148, R41 ;  /* 0x000000942a2a7223 */ /* 0x000fe20000010029 */
[----:B------:R-:W-:Y:S06]  /*88e0*/  @P0 BRA `(.L_x_19288) ;  /* 0x0000000000500947 */ /* 0x000fec0003800000 */
[----:B------:R-:W0:Y:S01]  /*88f0*/  S2UR UR7, SR_CgaCtaId ;  /* 0x00000000000779c3 */ /* 0x000e220000008800 */
[----:B------:R-:W-:Y:S01]  /*8900*/  UMOV UR6, 0x400 ;  /* 0x0000040000067882 */ /* 0x000fe20000000000 */
[----:B------:R-:W-:Y:S01]  /*8910*/  ISETP.GE.AND P0, PT, R43, UR9, PT ;  /* 0x000000092b007c0c */ /* 0x000fe2000bf06270 */
[----:B------:R-:W-:-:S03]  /*8920*/  UIADD3 UR6, UR6, 0x220, URZ ;  /* 0x0000022006067890 */ /* 0x000fc6000fffe03f */
[----:B------:R-:W-:Y:S01]  /*8930*/  FSEL R41, R42, RZ, !P0 ;  /* 0x000000ff2a297208 */ /* 0x000fe20004000000 */
[----:B0-----:R-:W-:-:S06]  /*8940*/  ULEA UR6, UR7, UR6, 0x18 ;  /* 0x0000000607067291 */ /* 0x001fcc000f8ec03f */
[----:B------:R-:W-:-:S05]  /*8950*/  LEA R40, R43, UR6, 0x2 ;  /* 0x000000062b287c11 */ /* 0x000fca000f8e10ff */
[----:B------:R2:W-:Y:S01]  /*8960*/  STS [R40], R41 ;  /* 0x0000002928007388 */ /* 0x0005e20000000800 */
[----:B------:R-:W-:Y:S05]  /*8970*/  @P0 BRA `(.L_x_19288) ;  /* 0x00000000002c0947 */ /* 0x000fea0003800000 */
[----:B------:R-:W-:Y:S01]  /*8980*/  FMNMX.FTZ R145, R145, R42, !PT ;  /* 0x0000002a91917209 */ /* 0x000fe20007810000 */
[----:B------:R-:W-:Y:S06]  /*8990*/  BRA `(.L_x_19288) ;  /* 0x0000000000247947 */ /* 0x000fec0003800000 */
.L_x_19286:
        /* <DEDUP_REMOVED lines=9> */
.L_x_19288:
[----:B------:R-:W-:Y:S05]  /*8a30*/  BSYNC B1 ;  /* 0x0000000000017941 */ /* 0x000fea0003800000 */
.L_x_19285:
[----:B------:R-:W-:-:S05]  /*8a40*/  VIADD R149, R149, 0x4 ;  /* 0x0000000495957836 */ /* 0x000fca0000000000 */
[----:B------:R-:W-:-:S13]  /*8a50*/  ISETP.GE.AND P0, PT, R149, UR4, PT ;  /* 0x0000000495007c0c */ /* 0x000fda000bf06270 */
[----:B------:R-:W-:Y:S05]  /*8a60*/  @!P0 BRA `(.L_x_19289) ;  /* 0xffffffcc00408947 */ /* 0x000fea000383ffff */
.L_x_19278:
[----:B------:R-:W-:Y:S05]  /*8a70*/  BSYNC B0 ;  /* 0x0000000000007941 */ /* 0x000fea0003800000 */
.L_x_19277:
[----:B------:R-:W-:Y:S01]  /*8a80*/  SHF.R.S32.HI R3, RZ, 0x1f, R80 ;  /* 0x0000001fff037819 */ /* 0x000fe20000011450 */
[----:B------:R-:W-:-:S03]  /*8a90*/  UMOV UR6, 0xffffffff ;  /* 0xffffffff00067882 */ /* 0x000fc60000000000 */
[----:B------:R-:W-:-:S04]  /*8aa0*/  LEA.HI R3, R3, R80, RZ, 0x5 ;  /* 0x0000005003037211 */ /* 0x000fc800078f28ff */
[----:B------:R-:W-:Y:S02]  /*8ab0*/  LOP3.LUT R7, R3, 0xffffffe0, RZ, 0xc0, !PT ;  /* 0xffffffe003077812 */ /* 0x000fe400078ec0ff */
[----:B------:R-:W-:Y:S02]  /*8ac0*/  SHF.R.S32.HI R24, RZ, 0x5, R3 ;  /* 0x00000005ff187819 */ /* 0x000fe40000011403 */
[----:B------:R-:W-:Y:S01]  /*8ad0*/  IADD3 R3, -R7, R80, RZ ;  /* 0x0000005007037210 */ /* 0x000fe20007ffe1ff */
[----:B------:R-:W-:Y:S06]  /*8ae0*/  BRA.DIV UR6, `(.L_x_19290) ;  /* 0x0000007a06bc7947 */ /* 0x000fec000b800000 */
[----:B------:R-:W4:Y:S02]  /*8af0*/  SHFL.BFLY PT, R6, R145, 0x10, 0x1f ;  /* 0x0e001f0091067f89 */ /* 0x000f2400000e0000 */
[----:B----4-:R-:W-:-:S05]  /*8b00*/  FMNMX.FTZ R6, R6, R145, !PT ;  /* 0x0000009106067209 */ /* 0x010fca0007810000 */
[----:B------:R-:W4:Y:S02]  /*8b10*/  SHFL.BFLY PT, R7, R6, 0x8, 0x1f ;  /* 0x0d001f0006077f89 */ /* 0x000f2400000e0000 */
[----:B----4-:R-:W-:-:S05]  /*8b20*/  FMNMX.FTZ R7, R6, R7, !PT ;  /* 0x0000000706077209 */ /* 0x010fca0007810000 */
[----:B------:R-:W4:Y:S02]  /*8b30*/  SHFL.BFLY PT, R8, R7, 0x4, 0x1f ;  /* 0x0c801f0007087f89 */ /* 0x000f2400000e0000 */
[----:B----4-:R-:W-:-:S05]  /*8b40*/  FMNMX.FTZ R9, R7, R8, !PT ;  /* 0x0000000807097209 */ /* 0x010fca0007810000 */
[----:B------:R4:W0:Y:S02]  /*8b50*/  SHFL.BFLY PT, R8, R9, 0x2, 0x1f ;  /* 0x0c401f0009087f89 */ /* 0x00082400000e0000 */
.L_x_19368:
[----:B------:R-:W-:Y:S01]  /*8b60*/  ISETP.NE.AND P0, PT, R3, RZ, PT ;  /* 0x000000ff0300720c */ /* 0x000fe20003f05270 */
[----:B------:R-:W-:-:S12]  /*8b70*/  WARPSYNC.ALL ;  /* 0x0000000000007948 */ /* 0x000fd80003800000 */
[----:B------:R-:W1:Y:S01]  /*8b80*/  @!P0 S2R R7, SR_CgaCtaId ;  /* 0x0000000000078919 */ /* 0x000e620000008800 */
[----:B------:R-:W-:Y:S02]  /*8b90*/  @!P0 MOV R6, 0x400 ;  /* 0x0000040000068802 */ /* 0x000fe40000000f00 */
[----:B0-----:R-:W-:-:S03]  /*8ba0*/  @!P0 FMNMX.FTZ R8, R9, R8, !PT ;  /* 0x0000000809088209 */ /* 0x001fc60007810000 */
[----:B------:R-:W-:-:S05]  /*8bb0*/  @!P0 VIADD R6, R6, 0x200 ;  /* 0x0000020006068836 */ /* 0x000fca0000000000 */
[----:B-1----:R-:W-:-:S05]  /*8bc0*/  @!P0 LEA R7, R7, R6, 0x18 ;  /* 0x0000000607078211 */ /* 0x002fca00078ec0ff */
        /* <DEDUP_REMOVED lines=8> */
[----:B0-----:R-:W0:Y:S01]  /*8c50*/  @!P0 S2R R7, SR_CgaCtaId ;  /* 0x0000000000078919 */ /* 0x001e220000008800 */
[----:B------:R-:W-:Y:S01]  /*8c60*/  @!P0 MOV R6, 0x400 ;  /* 0x0000040000068802 */ /* 0x000fe20000000f00 */
[----:B------:R-:W-:-:S04]  /*8c70*/  ULOP3.LUT UR6, UR6, 0xfffffff0, URZ, 0xc0, !UPT ;  /* 0xfffffff006067892 */ /* 0x000fc8000f8ec03f */
[----:B------:R-:W-:Y:S01]  /*8c80*/  @!P0 VIADD R6, R6, 0x200 ;  /* 0x0000020006068836 */ /* 0x000fe20000000000 */
[----:B------:R-:W-:-:S04]  /*8c90*/  UISETP.LT.AND UP0, UPT, UR9, UR6, UPT ;  /* 0x000000060900728c */ /* 0x000fc8000bf01270 */
[----:B------:R-:W-:-:S06]  /*8ca0*/  USEL UR6, UR9, UR6, UP0 ;  /* 0x0000000609067287 */ /* 0x000fcc0008000000 */
[----:B------:R-:W-:Y:S02]  /*8cb0*/  ISETP.GE.AND P1, PT, R80, UR6, PT ;  /* 0x0000000650007c0c */ /* 0x000fe4000bf26270 */
[----:B0-----:R-:W-:Y:S01]  /*8cc0*/  @!P0 LEA R8, R7, R6, 0x18 ;  /* 0x0000000607088211 */ /* 0x001fe200078ec0ff */
[----:B------:R-:W-:-:S04]  /*8cd0*/  IMAD.MOV.U32 R6, RZ, RZ, -0x800001 ;  /* 0xff7fffffff067424 */ /* 0x000fc800078e00ff */
[----:B------:R-:W-:-:S05]  /*8ce0*/  @!P0 IMAD R7, R3, 0x4, R8 ;  /* 0x0000000403078824 */ /* 0x000fca00078e0208 */
[----:B------:R-:W4:Y:S04]  /*8cf0*/  @!P0 LDS R6, [R7] ;  /* 0x0000000007068984 */ /* 0x000f280000000800 */
[----:B----4-:R-:W0:Y:S02]  /*8d00*/  SHFL.BFLY PT, R9, R6, 0x2, 0x1f ;  /* 0x0c401f0006097f89 */ /* 0x010e2400000e0000 */
        /* <DEDUP_REMOVED lines=8> */
[----:B0-----:R-:W-:-:S03]  /*8d90*/  IMAD.MOV.U32 R8, RZ, RZ, R80 ;  /* 0x000000ffff087224 */ /* 0x001fc600078e0050 */
[----:B------:R-:W-:-:S05]  /*8da0*/  VIADD R6, R6, UR6 ;  /* 0x0000000606067c36 */ /* 0x000fca0008000000 */
[C---:B------:R-:W-:Y:S02]  /*8db0*/  LEA.HI R7, R6.reuse, 0x1, RZ, 0x19 ;  /* 0x0000000106077811 */ /* 0x040fe400078fc8ff */
[----:B------:R-:W-:Y:S01]  /*8dc0*/  ISETP.GE.U32.AND P2, PT, R6, 0x180, PT ;  /* 0x000001800600780c */ /* 0x000fe20003f46070 */
[----:B------:R-:W-:Y:S01]  /*8dd0*/  IMAD.MOV.U32 R6, RZ, RZ, RZ ;  /* 0x000000ffff067224 */ /* 0x000fe200078e00ff */
[----:B------:R-:W-:-:S13]  /*8de0*/  LOP3.LUT P0, R7, R7, 0x3, RZ, 0xc0, !PT ;  /* 0x0000000307077812 */ /* 0x000fda000780c0ff */
[----:B------:R-:W-:Y:S05]  /*8df0*/  @!P0 BRA `(.L_x_19294) ;  /* 0x0000000000488947 */ /* 0x000fea0003800000 */
[----:B------:R-:W0:Y:S01]  /*8e00*/  S2UR UR8, SR_CgaCtaId ;  /* 0x00000000000879c3 */ /* 0x000e220000008800 */
[----:B------:R-:W-:Y:S01]  /*8e10*/  UMOV UR7, 0x400 ;  /* 0x0000040000077882 */ /* 0x000fe20000000000 */
[----:B------:R-:W-:Y:S01]  /*8e20*/  HFMA2.MMA R6, -RZ, RZ, 0, 0 ;  /* 0x00000000ff067435 */ /* 0x000fe200000001ff */
[----:B------:R-:W-:Y:S01]  /*8e30*/  UIADD3 UR7, UR7, 0x220, URZ ;  /* 0x0000022007077890 */ /* 0x000fe2000fffe03f */
[----:B------:R-:W-:-:S03]  /*8e40*/  IMAD.MOV.U32 R8, RZ, RZ, R80 ;  /* 0x000000ffff087224 */ /* 0x000fc600078e0050 */
[----:B0-----:R-:W-:-:S06]  /*8e50*/  ULEA UR7, UR8, UR7, 0x18 ;  /* 0x0000000708077291 */ /* 0x001fcc000f8ec03f */
[----:B------:R-:W-:-:S07]  /*8e60*/  LEA R9, R80, UR7, 0x2 ;  /* 0x0000000750097c11 */ /* 0x000fce000f8e10ff */
.L_x_19295:
        /* <DEDUP_REMOVED lines=11> */
.L_x_19294:
[----:B------:R-:W-:Y:S05]  /*8f20*/  BSYNC B1 ;  /* 0x0000000000017941 */ /* 0x000fea0003800000 */
.L_x_19293:
        /* <DEDUP_REMOVED lines=15> */
.L_x_19298:
[----:B------:R-:W1:Y:S01]  /*9020*/  LDS R9, [R7+-0x400] ;  /* 0xfffc000007097984 */ /* 0x000e620000000800 */
[----:B------:R-:W-:-:S03]  /*9030*/  VIADD R8, R8, 0x800 ;  /* 0x0000080008087836 */ /* 0x000fc60000000000 */
[----:B------:R-:W0:Y:S02]  /*9040*/  LDS R10, [R7+-0x200] ;  /* 0xfffe0000070a7984 */ /* 0x000e240000000800 */
[----:B------:R-:W-:Y:S02]  /*9050*/  ISETP.GE.AND P2, PT, R8, R27, PT ;  /* 0x0000001b0800720c */ /* 0x000fe40003f46270 */
[----:B------:R-:W4:Y:S04]  /*9060*/  LDS R11, [R7] ;  /* 0x00000000070b7984 */ /* 0x000f280000000800 */
[----:B------:R-:W2:Y:S04]  /*9070*/  LDS R12, [R7+0x200] ;  /* 0x00020000070c7984 */ /* 0x000ea80000000800 */
[----:B------:R-:W3:Y:S04]  /*9080*/  LDS R13, [R7+0x400] ;  /* 0x00040000070d7984 */ /* 0x000ee80000000800 */
[----:B------:R-:W3:Y:S04]  /*9090*/  LDS R14, [R7+0x600] ;  /* 0x00060000070e7984 */ /* 0x000ee80000000800 */
[----:B------:R-:W3:Y:S04]  /*90a0*/  LDS R15, [R7+0x800] ;  /* 0x00080000070f7984 */ /* 0x000ee80000000800 */
[----:B------:R-:W3:Y:S04]  /*90b0*/  LDS R16, [R7+0xa00] ;  /* 0x000a000007107984 */ /* 0x000ee80000000800 */
[----:B------:R-:W3:Y:S04]  /*90c0*/  LDS R17, [R7+0xc00] ;  /* 0x000c000007117984 */ /* 0x000ee80000000800 */
[----:B------:R-:W3:Y:S01]  /*90d0*/  LDS R18, [R7+0xe00] ;  /* 0x000e000007127984 */ /* 0x000ee20000000800 */
[----:B-1----:R-:W-:-:S03]  /*90e0*/  FADD.FTZ R9, -R26, R9 ;  /* 0x000000091a097221 */ /* 0x002fc60000010100 */
[----:B------:R-:W1:Y:S01]  /*90f0*/  LDS R19, [R7+0x1000] ;  /* 0x0010000007137984 */ /* 0x000e620000000800 */
[----:B------:R-:W-:Y:S01]  /*9100*/  FMUL.FTZ R9, R9, 1.4426950216293334961 ;  /* 0x3fb8aa3b09097820 */ /* 0x000fe20000410000 */
[C---:B0-----:R-:W-:Y:S02]  /*9110*/  FADD.FTZ R10, -R26.reuse, R10 ;  /* 0x0000000a1a0a7221 */ /* 0x041fe40000010100 */
[----:B------:R-:W0:Y:S01]  /*9120*/  LDS R20, [R7+0x1200] ;  /* 0x0012000007147984 */ /* 0x000e220000000800 */
[----:B----4-:R-:W-:Y:S01]  /*9130*/  FADD.FTZ R11, -R26, R11 ;  /* 0x0000000b1a0b7221 */ /* 0x010fe20000010100 */
[----:B------:R-:W-:Y:S02]  /*9140*/  FMUL.FTZ R10, R10, 1.4426950216293334961 ;  /* 0x3fb8aa3b0a0a7820 */ /* 0x000fe40000410000 */
[----:B------:R-:W4:Y:S01]  /*9150*/  LDS R21, [R7+0x1400] ;  /* 0x0014000007157984 */ /* 0x000f220000000800 */
[----:B------:R-:W3:Y:S01]  /*9160*/  MUFU.EX2 R9, R9 ;  /* 0x0000000900097308 */ /* 0x000ee20000000800 */
[----:B------:R-:W-:Y:S01]  /*9170*/  FMUL.FTZ R11, R11, 1.4426950216293334961 ;  /* 0x3fb8aa3b0b0b7820 */ /* 0x000fe20000410000 */
[C---:B--2---:R-:W-:Y:S01]  /*9180*/  FADD.FTZ R12, -R26.reuse, R12 ;  /* 0x0000000c1a0c7221 */ /* 0x044fe20000010100 */
[----:B------:R-:W2:Y:S01]  /*9190*/  LDS R22, [R7+0x1600] ;  /* 0x0016000007167984 */ /* 0x000ea20000000800 */
[----:B---3--:R-:W-:-:S02]  /*91a0*/  FADD.FTZ R13, -R26, R13 ;  /* 0x0000000d1a0d7221 */ /* 0x008fc40000010100 */
[----:B------:R-:W-:Y:S01]  /*91b0*/  FMUL.FTZ R12, R12, 1.4426950216293334961 ;  /* 0x3fb8aa3b0c0c7820 */ /* 0x000fe20000410000 */
[----:B------:R-:W3:Y:S01]  /*91c0*/  LDS R23, [R7+0x1800] ;  /* 0x0018000007177984 */ /* 0x000ee20000000800 */
[----:B------:R-:W1:Y:S01]  /*91d0*/  MUFU.EX2 R10, R10 ;  /* 0x0000000a000a7308 */ /* 0x000e620000000800 */
[----:B------:R-:W-:Y:S01]  /*91e0*/  FMUL.FTZ R13, R13, 1.4426950216293334961 ;  /* 0x3fb8aa3b0d0d7820 */ /* 0x000fe20000410000 */
[C---:B------:R-:W-:Y:S01]  /*91f0*/  FADD.FTZ R14, -R26.reuse, R14 ;  /* 0x0000000e1a0e7221 */ /* 0x040fe20000010100 */
[----:B------:R-:W3:Y:S01]  /*9200*/  LDS R25, [R7+0x1a00] ;  /* 0x001a000007197984 */ /* 0x000ee20000000800 */
        /* <DEDUP_REMOVED lines=9> */
[----:B------:R-:W4:Y:S01]  /*92a0*/  MUFU.EX2 R12, R12 ;  /* 0x0000000c000c7308 */ /* 0x000f220000000800 */
        /* <DEDUP_REMOVED lines=13> */
[----:B----4-:R-:W-:Y:S01]  /*9380*/  FADD.FTZ R6, R6, R12 ;  /* 0x0000000c06067221 */ /* 0x010fe20000010000 */
[C---:B------:R-:W-:Y:S01]  /*9390*/  FADD.FTZ R21, -R26.reuse, R21 ;  /* 0x000000151a157221 */ /* 0x040fe20000010100 */
[----:B--2---:R-:W-:Y:S01]  /*93a0*/  FADD.FTZ R22, -R26, R22 ;  /* 0x000000161a167221 */ /* 0x004fe20000010100 */
[----:B------:R-:W-:Y:S02]  /*93b0*/  STS [R7+0x200], R12 ;  /* 0x0002000c07007388 */ /* 0x000fe40000000800 */
[----:B------:R-:W-:Y:S01]  /*93c0*/  FMUL.FTZ R21, R21, 1.4426950216293334961 ;  /* 0x3fb8aa3b15157820 */ /* 0x000fe20000410000 */
[----:B------:R-:W-:Y:S01]  /*93d0*/  FMUL.FTZ R22, R22, 1.4426950216293334961 ;  /* 0x3fb8aa3b16167820 */ /* 0x000fe20000410000 */
[----:B------:R-:W2:Y:S01]  /*93e0*/  MUFU.EX2 R15, R15 ;  /* 0x0000000f000f7308 */ /* 0x000ea20000000800 */
[----:B-1----:R-:W-:Y:S01]  /*93f0*/  FADD.FTZ R6, R6, R13 ;  /* 0x0000000d06067221 */ /* 0x002fe20000010000 */
[C---:B---3--:R-:W-:Y:S01]  /*9400*/  FADD.FTZ R23, -R26.reuse, R23 ;  /* 0x000000171a177221 */ /* 0x048fe20000010100 */
        /* <DEDUP_REMOVED lines=37> */
.L_x_19297:
[----:B------:R-:W-:Y:S05]  /*9660*/  BSYNC B1 ;  /* 0x0000000000017941 */ /* 0x000fea0003800000 */
.L_x_19296:
[----:B------:R-:W-:Y:S01]  /*9670*/  IADD3 R9, -R8, UR6, RZ ;  /* 0x0000000608097c10 */ /* 0x000fe2000fffe1ff */
[----:B------:R-:W-:Y:S03]  /*9680*/  BSSY B1, `(.L_x_19299) ;  /* 0x0000036000017945 */ /* 0x000fe60003800000 */
[----:B------:R-:W-:-:S13]  /*9690*/  ISETP.GT.AND P2, PT, R9, 0x200, PT ;  /* 0x000002000900780c */ /* 0x000fda0003f44270 */
[----:B------:R-:W-:Y:S05]  /*96a0*/  @!P2 BRA `(.L_x_19300) ;  /* 0x0000000000cca947 */ /* 0x000fea0003800000 */
[----:B------:R-:W1:Y:S01]  /*96b0*/  LDS R9, [R7+-0x400] ;  /* 0xfffc000007097984 */ /* 0x000e620000000800 */
[----:B------:R-:W-:Y:S02]  /*96c0*/  PLOP3.LUT P0, PT, PT, PT, PT, 0x8, 0x0 ;  /* 0x000000000000781c */ /* 0x000fe40003f0e170 */
[----:B------:R-:W-:Y:S01]  /*96d0*/  IADD3 R8, R8, 0x400, RZ ;  /* 0x0000040008087810 */ /* 0x000fe20007ffe0ff */
[----:B------:R-:W0:Y:S04]  /*96e0*/  LDS R10, [R7+-0x200] ;  /* 0xfffe0000070a7984 */ /* 0x000e280000000800 */
[----:B------:R-:W4:Y:S04]  /*96f0*/  LDS R11, [R7] ;  /* 0x00000000070b7984 */ /* 0x000f280000000800 */
[----:B------:R-:W2:Y:S04]  /*9700*/  LDS R12, [R7+0x200] ;  /* 0x00020000070c7984 */ /* 0x000ea80000000800 */
[----:B------:R-:W3:Y:S04]  /*9710*/  LDS R13, [R7+0x400] ;  /* 0x00040000070d7984 */ /* 0x000ee80000000800 */
[----:B------:R-:W3:Y:S04]  /*9720*/  LDS R14, [R7+0x600] ;  /* 0x00060000070e7984 */ /* 0x000ee80000000800 */
[----:B------:R-:W3:Y:S04]  /*9730*/  LDS R15, [R7+0x800] ;  /* 0x00080000070f7984 */ /* 0x000ee80000000800 */
[----:B------:R-:W3:Y:S01]  /*9740*/  LDS R16, [R7+0xa00] ;  /* 0x000a000007107984 */ /* 0x000ee20000000800 */
[----:B-1----:R-:W-:-:S04]  /*9750*/  FADD.FTZ R9, -R26, R9 ;  /* 0x000000091a097221 */ /* 0x002fc80000010100 */
[----:B------:R-:W-:Y:S01]  /*9760*/  FMUL.FTZ R9, R9, 1.4426950216293334961 ;  /* 0x3fb8aa3b09097820 */ /* 0x000fe20000410000 */
[C---:B0-----:R-:W-:Y:S01]  /*9770*/  FADD.FTZ R10, -R26.reuse, R10 ;  /* 0x0000000a1a0a7221 */ /* 0x041fe20000010100 */
[----:B----4-:R-:W-:-:S03]  /*9780*/  FADD.FTZ R11, -R26, R11 ;  /* 0x0000000b1a0b7221 */ /* 0x010fc60000010100 */
[----:B------:R-:W-:Y:S01]  /*9790*/  FMUL.FTZ R10, R10, 1.4426950216293334961 ;  /* 0x3fb8aa3b0a0a7820 */ /* 0x000fe20000410000 */
[----:B------:R-:W0:Y:S01]  /*97a0*/  MUFU.EX2 R9, R9 ;  /* 0x0000000900097308 */ /* 0x000e220000000800 */
[----:B------:R-:W-:Y:S01]  /*97b0*/  FMUL.FTZ R11, R11, 1.4426950216293334961 ;  /* 0x3fb8aa3b0b0b7820 */ /* 0x000fe20000410000 */
[C---:B--2---:R-:W-:Y:S01]  /*97c0*/  FADD.FTZ R12, -R26.reuse, R12 ;  /* 0x0000000c1a0c7221 */ /* 0x044fe20000010100 */
[----:B---3--:R-:W-:-:S03]  /*97d0*/  FADD.FTZ R13, -R26, R13 ;  /* 0x0000000d1a0d7221 */ /* 0x008fc60000010100 */
        /* <DEDUP_REMOVED lines=32> */
.L_x_19300:
[----:B------:R-:W-:Y:S05]  /*99e0*/  BSYNC B1 ;  /* 0x0000000000017941 */ /* 0x000fea0003800000 */
.L_x_19299:
[----:B------:R-:W-:-:S13]  /*99f0*/  ISETP.LT.OR P0, PT, R8, UR6, P0 ;  /* 0x0000000608007c0c */ /* 0x000fda0008701670 */
[----:B------:R-:W-:Y:S05]  /*9a00*/  @!P0 BRA `(.L_x_19292) ;  /* 0x0000000000608947 */ /* 0x000fea0003800000 */
[----:B------:R-:W1:Y:S04]  /*9a10*/  LDS R8, [R7+-0x400] ;  /* 0xfffc000007087984 */ /* 0x000e680000000800 */
[----:B------:R-:W0:Y:S04]  /*9a20*/  LDS R9, [R7+-0x200] ;  /* 0xfffe000007097984 */ /* 0x000e280000000800 */
[----:B------:R-:W4:Y:S04]  /*9a30*/  LDS R10, [R7] ;  /* 0x00000000070a7984 */ /* 0x000f280000000800 */
[----:B------:R-:W2:Y:S01]  /*9a40*/  LDS R11, [R7+0x200] ;  /* 0x00020000070b7984 */ /* 0x000ea20000000800 */
[C---:B-1----:R-:W-:Y:S01]  /*9a50*/  FADD.FTZ R8, -R26.reuse, R8 ;  /* 0x000000081a087221 */ /* 0x042fe20000010100 */
[----:B0-----:R-:W-:-:S03]  /*9a60*/  FADD.FTZ R9, -R26, R9 ;  /* 0x000000091a097221 */ /* 0x001fc60000010100 */
[----:B------:R-:W-:Y:S01]  /*9a70*/  FMUL.FTZ R8, R8, 1.4426950216293334961 ;  /* 0x3fb8aa3b08087820 */ /* 0x000fe20000410000 */
[----:B----4-:R-:W-:Y:S01]  /*9a80*/  FADD.FTZ R10, -R26, R10 ;  /* 0x0000000a1a0a7221 */ /* 0x010fe20000010100 */
[----:B------:R-:W-:-:S04]  /*9a90*/  FMUL.FTZ R9, R9, 1.4426950216293334961 ;  /* 0x3fb8aa3b09097820 */ /* 0x000fc80000410000 */
[----:B------:R-:W0:Y:S01]  /*9aa0*/  MUFU.EX2 R8, R8 ;  /* 0x0000000800087308 */ /* 0x000e220000000800 */
[----:B--2---:R-:W-:Y:S01]  /*9ab0*/  FADD.FTZ R11, -R26, R11 ;  /* 0x0000000b1a0b7221 */ /* 0x004fe20000010100 */
        /* <DEDUP_REMOVED lines=13> */
.L_x_19292:
[----:B------:R-:W-:Y:S05]  /*9b90*/  BSYNC B0 ;  /* 0x0000000000007941 */ /* 0x000fea0003800000 */
.L_x_19291:
[----:B----4-:R-:W4:Y:S01]  /*9ba0*/  SHFL.BFLY PT, R7, R6, 0x10, 0x1f ;  /* 0x0e001f0006077f89 */ /* 0x010f2200000e0000 */
[----:B------:R-:W-:Y:S01]  /*9bb0*/  LOP3.LUT P0, R12, R80, 0x1f, RZ, 0xc0, !PT ;  /* 0x0000001f500c7812 */ /* 0x000fe2000780c0ff */
[----:B------:R-:W-:Y:S03]  /*9bc0*/  BSSY B0, `(.L_x_19301) ;  /* 0x00000ac000007945 */ /* 0x000fe60003800000 */
[----:B------:R-:W-:-:S09]  /*9bd0*/  ISETP.GT.U32.AND P2, PT, R12, 0x3, PT ;  /* 0x000000030c00780c */ /* 0x000fd20003f44070 */
[----:B------:R-:W2:Y:S04]  /*9be0*/  @!P0 S2R R14, SR_CgaCtaId ;  /* 0x00000000000e8919 */ /* 0x000ea80000008800 */
[----:B------:R-:W3:Y:S01]  /*9bf0*/  @!P2 S2R R13, SR_CgaCtaId ;  /* 0x00000000000da919 */ /* 0x000ee20000008800 */
[----:B----4-:R-:W-:Y:S01]  /*9c00*/  FADD.FTZ R7, R7, R6 ;  /* 0x0000000607077221 */ /* 0x010fe20000010000 */
[----:B------:R-:W-:-:S04]  /*9c10*/  @!P0 MOV R6, 0x400 ;  /* 0x0000040000068802 */ /* 0x000fc80000000f00 */
[----:B0-----:R-:W0:Y:S02]  /*9c20*/  SHFL.BFLY PT, R8, R7, 0x8, 0x1f ;  /* 0x0d001f0007087f89 */ /* 0x001e2400000e0000 */
[----:B0-----:R-:W-:Y:S01]  /*9c30*/  FADD.FTZ R8, R7, R8 ;  /* 0x0000000807087221 */ /* 0x001fe20000010000 */
[----:B------:R-:W-:Y:S01]  /*9c40*/  @!P0 VIADD R7, R6, 0x200 ;  /* 0x0000020006078836 */ /* 0x000fe20000000000 */
[----:B------:R-:W-:-:S03]  /*9c50*/  @!P0 SHF.R.U32.HI R6, RZ, 0x3, R80 ;  /* 0x00000003ff068819 */ /* 0x000fc60000011650 */
[----:B------:R-:W0:Y:S01]  /*9c60*/  SHFL.BFLY PT, R9, R8, 0x4, 0x1f ;  /* 0x0c801f0008097f89 */ /* 0x000e2200000e0000 */
[----:B--2---:R-:W-:Y:S02]  /*9c70*/  @!P0 LEA R7, R14, R7, 0x18 ;  /* 0x000000070e078211 */ /* 0x004fe400078ec0ff */
[----:B------:R-:W-:-:S05]  /*9c80*/  @!P0 LOP3.LUT R6, R6, 0x1ffffffc, RZ, 0xc0, !PT ;  /* 0x1ffffffc06068812 */ /* 0x000fca00078ec0ff */
[----:B------:R-:W-:Y:S02]  /*9c90*/  @!P0 IMAD.IADD R6, R6, 0x1, R7 ;  /* 0x0000000106068824 */ /* 0x000fe400078e0207 */
        /* <DEDUP_REMOVED lines=35> */
.L_x_19305:
        /* <DEDUP_REMOVED lines=8> */
.L_x_19304:
[----:B------:R-:W-:Y:S05]  /*9f50*/  BSYNC B1 ;  /* 0x0000000000017941 */ /* 0x000fea0003800000 */
.L_x_19303:
        /* <DEDUP_REMOVED lines=15> */
.L_x_19308:
[----:B------:R-:W0:Y:S01]  /*a050*/  LDS R7, [R6+-0x400] ;  /* 0xfffc000006077984 */ /* 0x000e220000000800 */
[----:B------:R-:W-:-:S03]  /*a060*/  VIADD R8, R8, 0x800 ;  /* 0x0000080008087836 */ /* 0x000fc60000000000 */
[----:B------:R-:W2:Y:S02]  /*a070*/  LDS R9, [R6+-0x200] ;  /* 0xfffe000006097984 */ /* 0x000ea40000000800 */
        /* <DEDUP_REMOVED lines=11> */
[----:B-1----:R-:W0:Y:S01]  /*a130*/  LDS R26, [R6+0x1200] ;  /* 0x00120000061a7984 */ /* 0x002e220000000800 */
[----:B--2---:R-:W-:-:S03]  /*a140*/  FMUL.FTZ R9, R31, R9 ;  /* 0x000000091f097220 */ /* 0x004fc60000410000 */
[----:B------:R-:W1:Y:S01]  /*a150*/  LDS R27, [R6+0x1400] ;  /* 0x00140000061b7984 */ /* 0x000e620000000800 */
        /* <DEDUP_REMOVED lines=35> */
.L_x_19307:
[----:B------:R-:W-:Y:S05]  /*a390*/  BSYNC B1 ;  /* 0x0000000000017941 */ /* 0x000fea0003800000 */
.L_x_19306:
        /* <DEDUP_REMOVED lines=31> */
.L_x_19310:
[----:B------:R-:W-:Y:S05]  /*a590*/  BSYNC B1 ;  /* 0x0000000000017941 */ /* 0x000fea0003800000 */
.L_x_19309:
        /* <DEDUP_REMOVED lines=14> */
.L_x_19302:
[----:B------:R-:W-:Y:S05]  /*a680*/  BSYNC B0 ;  /* 0x0000000000007941 */ /* 0x000fea0003800000 */
.L_x_19301:
[----:B------:R-:W-:Y:S01]  /*a690*/  BAR.SYNC.DEFER_BLOCKING 0x0 ;  /* 0x0000000000007b1d */ /* 0x000fe20000010000 */
[----:B------:R-:W-:-:S05]  /*a6a0*/  ISETP.GE.AND P0, PT, R24, UR4, PT ;  /* 0x0000000418007c0c */ /* 0x000fca000bf06270 */
[----:B------:R-:W-:Y:S01]  /*a6b0*/  ULDC UR14, c[0x0][0x25c] ;  /* 0x00009700000e7ab9 */ /* 0x000fe20000000800 */
[----:B------:R-:W-:Y:S07]  /*a6c0*/  BSSY B1, `(.L_x_19311) ;  /* 0x00004b5000017945 */ /* 0x000fee0003800000 */
        /* <DEDUP_REMOVED lines=11> */
.L_x_19312:
[----:B------:R-:W3:Y:S01]  /*a780*/  I2F.RP R8, R2 ;  /* 0x0000000200087306 */ /* 0x000ee20000209400 */
[C---:B------:R-:W-:Y:S01]  /*a790*/  IADD3 R27, P0, R24.reuse, UR5, RZ ;  /* 0x00000005181b7c10 */ /* 0x040fe2000ff1e0ff */
[----:B------:R-:W-:Y:S01]  /*a7a0*/  ULDC.64 UR6, c[0x0][0x238] ;  /* 0x00008e0000067ab9 */ /* 0x000fe20000000a00 */
[----:B------:R-:W4:Y:S01]  /*a7b0*/  LDC R46, c[0x0][0x25c] ;  /* 0x00009700ff2e7b82 */ /* 0x000f220000000800 */
[----:B------:R-:W-:Y:S01]  /*a7c0*/  ULDC UR13, c[0x0][0x260] ;  /* 0x00009800000d7ab9 */ /* 0x000fe20000000800 */
[----:B--2---:R-:W-:Y:S01]  /*a7d0*/  LEA.HI.X.SX32 R6, R24, UR12, 0x1, P0 ;  /* 0x0000000c18067c11 */ /* 0x004fe200080f0eff */
[----:B------:R-:W-:Y:S01]  /*a7e0*/  IMAD R16, R0, UR13, RZ ;  /* 0x0000000d00107c24 */ /* 0x000fe2000f8e02ff */
[C---:B-1----:R-:W-:Y:S01]  /*a7f0*/  LEA R26, P0, R27.reuse, UR6, 0x2 ;  /* 0x000000061b1a7c11 */ /* 0x042fe2000f8010ff */
[----:B------:R-:W-:Y:S01]  /*a800*/  UMOV UR6, 0x400 ;  /* 0x0000040000067882 */ /* 0x000fe20000000000 */
[----:B------:R-:W-:Y:S01]  /*a810*/  IMAD.SHL.U32 R44, R24, 0x10, RZ ;  /* 0x00000010182c7824 */ /* 0x000fe200078e00ff */
[----:B------:R-:W-:Y:S01]  /*a820*/  UIADD3 UR6, UR6, 0x220, URZ ;  /* 0x0000022006067890 */ /* 0x000fe2000fffe03f */
[----:B------:R-:W-:Y:S01]  /*a830*/  LEA.HI.X R27, R27, UR7, R6, 0x2, P0 ;  /* 0x000000071b1b7c11 */ /* 0x000fe200080f1406 */
[----:B------:R-:W1:Y:S01]  /*a840*/  S2UR UR7, SR_CgaCtaId ;  /* 0x00000000000779c3 */ /* 0x000e620000008800 */
[----:B------:R-:W-:Y:S01]  /*a850*/  IMAD.MOV.U32 R6, RZ, RZ, RZ ;  /* 0x000000ffff067224 */ /* 0x000fe200078e00ff */
[----:B------:R-:W-:Y:S01]  /*a860*/  ULDC UR8, c[0x0][0x27c] ;  /* 0x00009f0000087ab9 */ /* 0x000fe20000000800 */
[----:B---3--:R-:W0:Y:S01]  /*a870*/  MUFU.RCP R8, R8 ;  /* 0x0000000800087308 */ /* 0x008e220000001000 */
[----:B------:R-:W-:Y:S01]  /*a880*/  IMAD.MOV.U32 R25, RZ, RZ, RZ ;  /* 0x000000ffff197224 */ /* 0x000fe200078e00ff */
[----:B------:R-:W-:-:S02]  /*a890*/  CS2R R28, SRZ ;  /* 0x00000000001c7805 */ /* 0x000fc4000001ff00 */
[----:B------:R-:W-:Y:S02]  /*a8a0*/  CS2R R30, SRZ ;  /* 0x00000000001e7805 */ /* 0x000fe4000001ff00 */
[----:B------:R-:W-:Y:S02]  /*a8b0*/  CS2R R32, SRZ ;  /* 0x0000000000207805 */ /* 0x000fe4000001ff00 */
[----:B------:R-:W-:Y:S02]  /*a8c0*/  CS2R R34, SRZ ;  /* 0x0000000000227805 */ /* 0x000fe4000001ff00 */
[----:B------:R-:W-:Y:S02]  /*a8d0*/  CS2R R36, SRZ ;  /* 0x0000000000247805 */ /* 0x000fe4000001ff00 */
[----:B------:R-:W-:Y:S02]  /*a8e0*/  CS2R R38, SRZ ;  /* 0x0000000000267805 */ /* 0x000fe4000001ff00 */
[----:B------:R-:W-:Y:S01]  /*a8f0*/  CS2R R40, SRZ ;  /* 0x0000000000287805 */ /* 0x000fe2000001ff00 */
[----:B------:R-:W-:Y:S01]  /*a900*/  IMAD.MOV.U32 R42, RZ, RZ, RZ ;  /* 0x000000ffff2a7224 */ /* 0x000fe200078e00ff */
[----:B------:R-:W-:Y:S01]  /*a910*/  IADD3 R4, R4, -UR8, RZ ;  /* 0x8000000804047c10 */ /* 0x000fe2000fffe0ff */
[----:B------:R-:W-:Y:S01]  /*a920*/  IMAD.MOV.U32 R45, RZ, RZ, R24 ;  /* 0x000000ffff2d7224 */ /* 0x000fe200078e0018 */
[----:B----4-:R-:W-:-:S02]  /*a930*/  SHF.R.S32.HI R46, RZ, 0x1f, R46 ;  /* 0x0000001fff2e7819 */ /* 0x010fc4000001142e */
[----:B------:R-:W-:Y:S01]  /*a940*/  SHF.R.S32.HI R17, RZ, 0x1f, R16 ;  /* 0x0000001fff117819 */ /* 0x000fe20000011410 */
[----:B0-----:R-:W-:Y:S01]  /*a950*/  VIADD R7, R8, 0xffffffe ;  /* 0x0ffffffe08077836 */ /* 0x001fe20000000000 */
[----:B-1----:R-:W-:-:S05]  /*a960*/  ULEA UR6, UR7, UR6, 0x18 ;  /* 0x0000000607067291 */ /* 0x002fca000f8ec03f */
[----:B------:R-:W0:Y:S02]  /*a970*/  F2I.FTZ.U32.TRUNC.NTZ R7, R7 ;  /* 0x0000000700077305 */ /* 0x000e24000021f000 */
[----:B0-----:R-:W-:-:S04]  /*a980*/  IMAD.MOV R43, RZ, RZ, -R7 ;  /* 0x000000ffff2b7224 */ /* 0x001fc800078e0a07 */
[----:B------:R-:W-:-:S04]  /*a990*/  IMAD R43, R43, R2, RZ ;  /* 0x000000022b2b7224 */ /* 0x000fc800078e02ff */
[----:B------:R-:W-:Y:S01]  /*a9a0*/  IMAD.HI.U32 R43, R7, R43, R6 ;  /* 0x0000002b072b7227 */ /* 0x000fe200078e0006 */
[----:B------:R-:W-:-:S03]  /*a9b0*/  LEA.HI R6, R3, R3, RZ, 0x1 ;  /* 0x0000000303067211 */ /* 0x000fc600078f08ff */
[----:B------:R-:W-:Y:S01]  /*a9c0*/  IMAD.U32 R7, RZ, RZ, UR4 ;  /* 0x00000004ff077e24 */ /* 0x000fe2000f8e00ff */
[C---:B------:R-:W-:Y:S01]  /*a9d0*/  LOP3.LUT R8, R6.reuse, 0xfffffffe, RZ, 0xc0, !PT ;  /* 0xfffffffe06087812 */ /* 0x040fe200078ec0ff */
[----:B------:R-:W-:-:S03]  /*a9e0*/  IMAD.SHL.U32 R6, R6, 0x8, RZ ;  /* 0x0000000806067824 */ /* 0x000fc600078e00ff */
[----:B------:R-:W-:Y:S01]  /*a9f0*/  IADD3 R0, -R24, -0x1, R7 ;  /* 0xffffffff18007810 */ /* 0x000fe20007ffe107 */
[----:B------:R-:W-:Y:S01]  /*aa00*/  IMAD.IADD R7, R3, 0x1, -R8 ;  /* 0x0000000103077824 */ /* 0x000fe200078e0a08 */
        /* <DEDUP_REMOVED lines=20> */
.L_x_19348:
        /* <DEDUP_REMOVED lines=59> */
[-C--:B------:R-:W-:Y:S02]  /*af00*/  LEA.HI.X.SX32 R52, R61, R100.reuse, 0x1, P6 ;  /* 0x000000643d347211 */ /* 0x080fe400030f0eff */
[----:B------:R-:W-:Y:S02]  /*af10*/  LEA.HI.X.SX32 R20, R65, R100, 0x1, P4 ;  /* 0x0000006441147211 */ /* 0x000fe400020f0eff */
[----:B------:R-:W-:Y:S02]  /*af20*/  LEA R10, P6, R8, R6, 0x1 ;  /* 0x00000006080a7211 */ /* 0x000fe400078c08ff */
[----:B------:R-:W-:Y:S02]  /*af30*/  LEA.HI.X.SX32 R9, R67, R100, 0x1, P3 ;  /* 0x0000006443097211 */ /* 0x000fe400018f0eff */
[----:B------:R-:W-:-:S02]  /*af40*/  LEA.HI.X R85, R13, R7, R22, 0x1, P1 ;  /* 0x000000070d557211 */ /* 0x000fc400008f0c16 */
[-C--:B------:R-:W-:Y:S02]  /*af50*/  LEA.HI.X R13, R11, R7.reuse, R20, 0x1, P0 ;  /* 0x000000070b0d7211 */ /* 0x080fe400000f0c14 */
[----:B------:R-:W-:Y:S01]  /*af60*/  LEA R14, P2, R15, R6, 0x1 ;  /* 0x000000060f0e7211 */ /* 0x000fe200078408ff */
[----:B------:R-:W5:Y:S01]  /*af70*/  LDG.E.CONSTANT R62, desc[UR10][R84.64] ;  /* 0x0000000a543e7981 */ /* 0x000f62000c1e9900 */
[-C--:B------:R-:W-:Y:S02]  /*af80*/  LEA.HI.X R11, R8, R7.reuse, R9, 0x1, P6 ;  /* 0x00000007080b7211 */ /* 0x080fe400030f0c09 */
[----:B------:R-:W-:Y:S01]  /*af90*/  IADD3 R9, P6, R69, R18, RZ ;  /* 0x0000001245097210 */ /* 0x000fe20007fde0ff */
[----:B------:R-:W5:Y:S01]  /*afa0*/  LDG.E.CONSTANT R70, desc[UR10][R12.64] ;  /* 0x0000000a0c467981 */ /* 0x000f62000c1e9900 */
[----:B------:R-:W-:Y:S02]  /*afb0*/  LEA.HI.X R15, R15, R7, R52, 0x1, P2 ;  /* 0x000000070f0f7211 */ /* 0x000fe400010f0c34 */
[----:B------:R-:W-:Y:S01]  /*afc0*/  LEA R8, P2, R9, R6, 0x1 ;  /* 0x0000000609087211 */ /* 0x000fe200078408ff */
[----:B------:R-:W5:Y:S01]  /*afd0*/  LDG.E.CONSTANT R76, desc[UR10][R10.64] ;  /* 0x0000000a0a4c7981 */ /* 0x000f62000c1e9900 */
[----:B------:R-:W-:-:S02]  /*afe0*/  LEA.HI.X.SX32 R58, R69, R100, 0x1, P6 ;  /* 0x00000064453a7211 */ /* 0x000fc400030f0eff */
[-C--:B------:R-:W-:Y:S01]  /*aff0*/  IADD3 R23, P5, R71, R18.reuse, RZ ;  /* 0x0000001247177210 */ /* 0x080fe20007fbe0ff */
[----:B------:R-:W5:Y:S01]  /*b000*/  LDG.E.CONSTANT R77, desc[UR10][R10.64+0x4] ;  /* 0x0000040a0a4d7981 */ /* 0x000f62000c1e9900 */
[-C--:B------:R-:W-:Y:S02]  /*b010*/  IADD3 R21, P4, R73, R18.reuse, RZ ;  /* 0x0000001249157210 */ /* 0x080fe40007f9e0ff */
[----:B------:R-:W-:Y:S01]  /*b020*/  IADD3 R19, P3, R75, R18, RZ ;  /* 0x000000124b137210 */ /* 0x000fe20007f7e0ff */
        /* <DEDUP_REMOVED lines=14> */
[----:B------:R-:W-:Y:S01]  /*b110*/  LEA.HI.X R21, R19, R7, R52, 0x1, P6 ;  /* 0x0000000713157211 */ /* 0x000fe200030f0c34 */
        /* <DEDUP_REMOVED lines=12> */
[----:B-1----:R-:W1:Y:S01]  /*b1e0*/  LDS.128 R12, [R50] ;  /* 0x00000000320c7984 */ /* 0x002e620000000c00 */
[----:B------:R-:W-:-:S03]  /*b1f0*/  LEA.HI.X.SX32 R102, R47, R100, 0x1, P0 ;  /* 0x000000642f667211 */ /* 0x000fc600000f0eff */
[----:B------:R-:W5:Y:S04]  /*b200*/  LDG.E.CONSTANT R95, desc[UR10][R20.64+0x8] ;  /* 0x0000080a145f7981 */ /* 0x000f68000c1e9900 */
[----:B------:R2:W5:Y:S01]  /*b210*/  LDG.E.CONSTANT R96, desc[UR10][R20.64+0xc] ;  /* 0x00000c0a14607981 */ /* 0x000562000c1e9900 */
[----:B0-----:R-:W-:Y:S02]  /*b220*/  F2FP.BF16.F32.PACK_AB R97, R11, R10 ;  /* 0x0000000a0b61723e */ /* 0x001fe400000010ff */
[----:B------:R-:W-:Y:S01]  /*b230*/  IADD3 R11, P2, R49, R18, RZ ;  /* 0x00000012310b7210 */ /* 0x000fe20007f5e0ff */
[----:B------:R-:W5:Y:S04]  /*b240*/  LDG.E.CONSTANT R60, desc[UR10][R84.64+0x4] ;  /* 0x0000040a543c7981 */ /* 0x000f68000c1e9900 */
[----:B------:R-:W5:Y:S01]  /*b250*/  LDG.E.CONSTANT R58, desc[UR10][R84.64+0x8] ;  /* 0x0000080a543a7981 */ /* 0x000f62000c1e9900 */
[----:B--2---:R-:W-:-:S02]  /*b260*/  F2FP.BF16.F32.PACK_AB R21, R9, R8 ;  /* 0x000000080915723e */ /* 0x004fc400000010ff */
[C---:B------:R-:W-:Y:S01]  /*b270*/  LEA R8, P1, R19.reuse, R6, 0x1 ;  /* 0x0000000613087211 */ /* 0x040fe200078208ff */
[----:B------:R-:W5:Y:S03]  /*b280*/  LDG.E.CONSTANT R72, desc[UR10][R84.64+0xc] ;  /* 0x00000c0a54487981 */ /* 0x000f66000c1e9900 */
[----:B------:R-:W-:Y:S01]  /*b290*/  LEA.HI.X R9, R19, R7, R102, 0x1, P1 ;  /* 0x0000000713097211 */ /* 0x000fe200008f0c66 */
[----:B------:R-:W5:Y:S01]  /*b2a0*/  LDG.E.CONSTANT R87, desc[UR10][R98.64] ;  /* 0x0000000a62577981 */ /* 0x000f62000c1e9900 */
[----:B------:R-:W-:-:S03]  /*b2b0*/  LEA.HI.X.SX32 R20, R49, R100, 0x1, P2 ;  /* 0x0000006431147211 */ /* 0x000fc600010f0eff */
[----:B------:R-:W5:Y:S01]  /*b2c0*/  LDG.E.CONSTANT R88, desc[UR10][R98.64+0xc] ;  /* 0x00000c0a62587981 */ /* 0x000f62000c1e9900 */
[----:B------:R-:W-:-:S03]  /*b2d0*/  IADD3 R109, P4, R55, R18, RZ ;  /* 0x00000012376d7210 */ /* 0x000fc60007f9e0ff */
[----:B------:R-:W5:Y:S04]  /*b2e0*/  LDG.E.CONSTANT R85, desc[UR10][R98.64+0x4] ;  /* 0x0000040a62557981 */ /* 0x000f68000c1e9900 */
[----:B------:R0:W5:Y:S01]  /*b2f0*/  LDG.E.CONSTANT R84, desc[UR10][R98.64+0x8] ;  /* 0x0000080a62547981 */ /* 0x000162000c1e9900 */
[----:B-1----:R-:W-:-:S03]  /*b300*/  F2FP.BF16.F32.PACK_AB R101, R13, R12 ;  /* 0x0000000c0d65723e */ /* 0x002fc600000010ff */
[----:B------:R-:W5:Y:S01]  /*b310*/  LDG.E.CONSTANT R19, desc[UR10][R8.64] ;  /* 0x0000000a08137981 */ /* 0x000f62000c1e9900 */
[----:B------:R-:W-:-:S03]  /*b320*/  IADD3 R13, P3, R51, R18, RZ ;  /* 0x00000012330d7210 */ /* 0x000fc60007f7e0ff */
[----:B------:R-:W5:Y:S01]  /*b330*/  LDG.E.CONSTANT R104, desc[UR10][R8.64+0x8] ;  /* 0x0000080a08687981 */ /* 0x000f62000c1e9900 */
[----:B0-----:R-:W-:Y:S02]  /*b340*/  F2FP.BF16.F32.PACK_AB R98, R15, R14 ;  /* 0x0000000e0f62723e */ /* 0x001fe400000010ff */
[----:B------:R-:W-:Y:S01]  /*b350*/  LEA.HI.X.SX32 R14, R51, R100, 0x1, P3 ;  /* 0x00000064330e7211 */ /* 0x000fe200018f0eff */
[----:B------:R-:W5:Y:S01]  /*b360*/  LDG.E.CONSTANT R102, desc[UR10][R8.64+0xc] ;  /* 0x00000c0a08667981 */ /* 0x000f62000c1e9900 */
[-C--:B------:R-:W-:Y:S02]  /*b370*/  IADD3 R15, P5, R53, R18.reuse, RZ ;  /* 0x00000012350f7210 */ /* 0x080fe40007fbe0ff */
[-C--:B------:R-:W-:Y:S01]  /*b380*/  IADD3 R107, P3, R57, R18.reuse, RZ ;  /* 0x00000012396b7210 */ /* 0x080fe20007f7e0ff */
[----:B------:R-:W-:Y:S01]  /*b390*/  BSSY B2, `(.L_x_19316) ;  /* 0x000002e000027945 */ /* 0x000fe20003800000 */
[----:B------:R-:W-:Y:S01]  /*b3a0*/  IADD3 R99, P2, R59, R18, RZ ;  /* 0x000000123b637210 */ /* 0x000fe20007f5e0ff */
[----:B------:R-:W5:Y:S04]  /*b3b0*/  LDG.E.CONSTANT R89, desc[UR10][R22.64] ;  /* 0x0000000a16597981 */ /* 0x000f68000c1e9900 */
[----:B------:R-:W5:Y:S01]  /*b3c0*/  LDG.E.CONSTANT R18, desc[UR10][R8.64+0x4] ;  /* 0x0000040a08127981 */ /* 0x000f62000c1e9900 */
[----:B------:R-:W-:-:S03]  /*b3d0*/  LEA R12, P1, R13, R6, 0x1 ;  /* 0x000000060d0c7211 */ /* 0x000fc600078208ff */
[----:B------:R-:W5:Y:S01]  /*b3e0*/  LDG.E.CONSTANT R90, desc[UR10][R22.64+0x4] ;  /* 0x0000040a165a7981 */ /* 0x000f62000c1e9900 */
[-C--:B------:R-:W-:Y:S02]  /*b3f0*/  LEA.HI.X R13, R13, R7.reuse, R14, 0x1, P1 ;  /* 0x000000070d0d7211 */ /* 0x080fe400008f0c0e */
[----:B------:R-:W-:Y:S01]  /*b400*/  ISETP.NE.AND P1, PT, R0, RZ, PT ;  /* 0x000000ff0000720c */ /* 0x000fe20003f25270 */
[----:B------:R-:W5:Y:S01]  /*b410*/  LDG.E.CONSTANT R91, desc[UR10][R22.64+0x8] ;  /* 0x0000080a165b7981 */ /* 0x000f62000c1e9900 */
[----:B------:R-:W-:Y:S02]  /*b420*/  LEA R10, P0, R11, R6, 0x1 ;  /* 0x000000060b0a7211 */ /* 0x000fe400078008ff */
[----:B------:R-:W-:Y:S01]  /*b430*/  LEA.HI.X.SX32 R108, R53, R100, 0x1, P5 ;  /* 0x00000064356c7211 */ /* 0x000fe200028f0eff */
[----:B------:R0:W5:Y:S01]  /*b440*/  LDG.E.CONSTANT R92, desc[UR10][R22.64+0xc] ;  /* 0x00000c0a165c7981 */ /* 0x000162000c1e9900 */
[----:B------:R-:W-:Y:S02]  /*b450*/  LEA.HI.X R11, R11, R7, R20, 0x1, P0 ;  /* 0x000000070b0b7211 */ /* 0x000fe400000f0c14 */
[----:B------:R-:W-:Y:S01]  /*b460*/  LEA R14, P0, R15, R6, 0x1 ;  /* 0x000000060f0e7211 */ /* 0x000fe200078008ff */
[----:B0-----:R-:W-:-:S04]  /*b470*/  IMAD.MOV.U32 R22, RZ, RZ, R21 ;  /* 0x000000ffff167224 */ /* 0x001fc800078e0015 */
[----:B------:R-:W-:Y:S08]  /*b480*/  @P1 BRA `(.L_x_19317) ;  /* 0x0000000000781947 */ /* 0x000ff00003800000 */
[C---:B------:R-:W-:Y:S01]  /*b490*/  VIADD R20, R48.reuse, 0x2 ;  /* 0x0000000230147836 */ /* 0x040fe20000000000 */
[C---:B------:R-:W-:Y:S01]  /*b4a0*/  IADD3 R21, R48.reuse, 0x4, RZ ;  /* 0x0000000430157810 */ /* 0x040fe20007ffe0ff */
[----:B------:R-:W-:-:S03]  /*b4b0*/  VIADD R23, R48, 0x3 ;  /* 0x0000000330177836 */ /* 0x000fc60000000000 */
[----:B------:R-:W-:Y:S02]  /*b4c0*/  ISETP.GE.AND P6, PT, R20, UR9, PT ;  /* 0x0000000914007c0c */ /* 0x000fe4000bfc6270 */
[C---:B-----5:R-:W-:Y:S02]  /*b4d0*/  PRMT R20, R18.reuse, 0x7632, R20 ;  /* 0x0000763212147816 */ /* 0x060fe40000000014 */
[----:B------:R-:W-:Y:S01]  /*b4e0*/  SEL R106, R18, RZ, !P6 ;  /* 0x000000ff126a7207 */ /* 0x000fe20007000000 */
[----:B------:R-:W-:Y:S01]  /*b4f0*/  VIADD R18, R48, 0x5 ;  /* 0x0000000530127836 */ /* 0x000fe20000000000 */
[----:B------:R-:W-:Y:S02]  /*b500*/  ISETP.GE.AND P6, PT, R21, UR9, PT ;  /* 0x0000000915007c0c */ /* 0x000fe4000bfc6270 */
[----:B------:R-:W-:Y:S02]  /*b510*/  ISETP.GE.AND P5, PT, R23, UR9, PT ;  /* 0x0000000917007c0c */ /* 0x000fe4000bfa6270 */
[----:B------:R-:W-:-:S02]  /*b520*/  SEL R23, R104, RZ, !P6 ;  /* 0x000000ff68177207 */ /* 0x000fc40007000000 */
[----:B------:R-:W-:Y:S01]  /*b530*/  ISETP.GE.AND P6, PT, R18, UR9, PT ;  /* 0x0000000912007c0c */ /* 0x000fe2000bfc6270 */
[----:B------:R-:W-:Y:S01]  /*b540*/  VIADD R18, R48, 0x6 ;  /* 0x0000000630127836 */ /* 0x000fe20000000000 */
[----:B------:R-:W-:Y:S02]  /*b550*/  PRMT R104, R104, 0x7632, R104 ;  /* 0x0000763268687816 */ /* 0x000fe40000000068 */
[----:B------:R-:W-:Y:S01]  /*b560*/  SEL R21, R20, RZ, !P5 ;  /* 0x000000ff14157207 */ /* 0x000fe20006800000 */
[C---:B------:R-:W-:Y:S01]  /*b570*/  VIADD R20, R48.reuse, 0x7 ;  /* 0x0000000730147836 */ /* 0x040fe20000000000 */
[----:B------:R-:W-:Y:S02]  /*b580*/  ISETP.GE.AND P5, PT, R48, UR9, PT ;  /* 0x0000000930007c0c */ /* 0x000fe4000bfa6270 */
[----:B------:R-:W-:Y:S02]  /*b590*/  SEL R104, R104, RZ, !P6 ;  /* 0x000000ff68687207 */ /* 0x000fe40007000000 */
[----:B------:R-:W-:Y:S01]  /*b5a0*/  ISETP.GE.AND P6, PT, R18, UR9, PT ;  /* 0x0000000912007c0c */ /* 0x000fe2000bfc6270 */
[----:B------:R-:W-:Y:S01]  /*b5b0*/  VIADD R18, R48, 0x1 ;  /* 0x0000000130127836 */ /* 0x000fe20000000000 */
[----:B------:R-:W-:-:S02]  /*b5c0*/  PRMT R104, R23, 0x5410, R104 ;  /* 0x0000541017687816 */ /* 0x000fc40000000068 */
        /* <DEDUP_REMOVED lines=10> */
.L_x_19317:
[----:B------:R-:W-:Y:S05]  /*b670*/  BSYNC B2 ;  /* 0x0000000000027941 */ /* 0x000fea0003800000 */
.L_x_19316:
[----:B------:R-:W-:Y:S02]  /*b680*/  IMAD.MOV.U32 R23, RZ, RZ, R97 ;  /* 0x000000ffff177224 */ /* 0x000fe400078e0061 */
[----:B-----5:R-:W-:Y:S02]  /*b690*/  HMUL2.BF16_V2 R19, R22, R19 ;  /* 0x0000001316137232 */ /* 0x020fe40000200000 */
[----:B------:R-:W-:Y:S01]  /*b6a0*/  IMAD.MOV.U32 R97, RZ, RZ, R101 ;  /* 0x000000ffff617224 */ /* 0x000fe200078e0065 */
[-C--:B------:R-:W-:Y:S02]  /*b6b0*/  LEA.HI.X R15, R15, R7.reuse, R108, 0x1, P0 ;  /* 0x000000070f0f7211 */ /* 0x080fe400000f0c6c */
[----:B------:R-:W-:Y:S01]  /*b6c0*/  LEA.HI.X.SX32 R110, R57, R100, 0x1, P3 ;  /* 0x00000064396e7211 */ /* 0x000fe200018f0eff */
[----:B------:R-:W-:Y:S01]  /*b6d0*/  HFMA2.MMA.BF16_V2 R18, R23, R18, -RZ ;  /* 0x0000001217127235 */ /* 0x000fe200003000ff */
[----:B------:R-:W-:Y:S01]  /*b6e0*/  PRMT R21, R19, 0x7632, R21 ;  /* 0x0000763213157816 */ /* 0x000fe20000000015 */
[----:B------:R-:W-:Y:S01]  /*b6f0*/  HMUL2.BF16_V2 R104, R97, R104 ;  /* 0x0000006861687232 */ /* 0x000fe20000200000 */
[----:B------:R-:W-:Y:S01]  /*b700*/  LEA R20, P5, R107, R6, 0x1 ;  /* 0x000000066b147211 */ /* 0x000fe200078a08ff */
[----:B------:R-:W-:Y:S01]  /*b710*/  IMAD.U32 R105, R19, 0x10000, RZ ;  /* 0x0001000013697824 */ /* 0x000fe200078e00ff */
[----:B------:R-:W-:Y:S01]  /*b720*/  LEA.HI.X.SX32 R112, R55, R100, 0x1, P4 ;  /* 0x0000006437707211 */ /* 0x000fe200020f0eff */
[----:B------:R-:W-:Y:S01]  /*b730*/  IMAD.U32 R106, R21, 0x10000, RZ ;  /* 0x00010000156a7824 */ /* 0x000fe200078e00ff */
[----:B------:R-:W-:-:S02]  /*b740*/  LEA.HI.X R21, R107, R7, R110, 0x1, P5 ;  /* 0x000000076b157211 */ /* 0x000fc400028f0c6e */
[----:B------:R0:W5:Y:S01]  /*b750*/  LDG.E.CONSTANT R107, desc[UR10][R8.64+0x200] ;  /* 0x0002000a086b7981 */ /* 0x000162000c1e9900 */
[C---:B------:R-:W-:Y:S01]  /*b760*/  PRMT R101, R18.reuse, 0x7610, R101 ;  /* 0x0000761012657816 */ /* 0x040fe20000000065 */
[----:B------:R-:W-:Y:S01]  /*b770*/  FADD.FTZ R105, R105, R106 ;  /* 0x0000006a69697221 */ /* 0x000fe20000010000 */
[----:B------:R-:W-:Y:S01]  /*b780*/  PRMT R103, R18, 0x7632, R103 ;  /* 0x0000763212677816 */ /* 0x000fe20000000067 */
[----:B------:R0:W5:Y:S01]  /*b790*/  LDG.E.CONSTANT R106, desc[UR10][R8.64+0x208] ;  /* 0x0002080a086a7981 */ /* 0x000162000c1e9900 */
[----:B------:R-:W-:Y:S01]  /*b7a0*/  LEA R18, P0, R109, R6, 0x1 ;  /* 0x000000066d127211 */ /* 0x000fe200078008ff */
[----:B------:R-:W-:Y:S01]  /*b7b0*/  IMAD.U32 R101, R101, 0x10000, RZ ;  /* 0x0001000065657824 */ /* 0x000fe200078e00ff */
[----:B------:R-:W-:Y:S01]  /*b7c0*/  SHF.L.U32 R108, R103, 0x10, RZ ;  /* 0x00000010676c7819 */ /* 0x000fe200000006ff */
[----:B------:R0:W5:Y:S01]  /*b7d0*/  LDG.E.CONSTANT R110, desc[UR10][R8.64+0x20c] ;  /* 0x00020c0a086e7981 */ /* 0x000162000c1e9900 */
[C---:B------:R-:W-:Y:S01]  /*b7e0*/  PRMT R103, R104.reuse, 0x7632, R103 ;  /* 0x0000763268677816 */ /* 0x040fe20000000067 */
[----:B------:R-:W-:Y:S01]  /*b7f0*/  BSSY B2, `(.L_x_19318) ;  /* 0x0000028000027945 */ /* 0x000fe20003800000 */
[----:B------:R-:W-:Y:S01]  /*b800*/  LEA.HI.X R19, R109, R7, R112, 0x1, P0 ;  /* 0x000000076d137211 */ /* 0x000fe200000f0c70 */
[----:B------:R-:W-:Y:S01]  /*b810*/  FADD.FTZ R108, R101, R108 ;  /* 0x0000006c656c7221 */ /* 0x000fe20000010000 */
[----:B------:R-:W-:-:S02]  /*b820*/  PRMT R101, R104, 0x7610, R101 ;  /* 0x0000761068657816 */ /* 0x000fc40000000065 */
[----:B------:R0:W5:Y:S01]  /*b830*/  LDG.E.CONSTANT R104, desc[UR10][R8.64+0x204] ;  /* 0x0002040a08687981 */ /* 0x000162000c1e9900 */
[----:B------:R-:W-:Y:S01]  /*b840*/  LEA.HI.X.SX32 R112, R59, R100, 0x1, P2 ;  /* 0x000000643b707211 */ /* 0x000fe200010f0eff */
[----:B------:R-:W-:Y:S01]  /*b850*/  IMAD.U32 R100, R103, 0x10000, RZ ;  /* 0x0001000067647824 */ /* 0x000fe200078e00ff */
[----:B------:R-:W-:Y:S01]  /*b860*/  LEA R6, P0, R99, R6, 0x1 ;  /* 0x0000000663067211 */ /* 0x000fe200078008ff */
[----:B------:R-:W-:Y:S01]  /*b870*/  IMAD.U32 R101, R101, 0x10000, RZ ;  /* 0x0001000065657824 */ /* 0x000fe200078e00ff */
[----:B------:R-:W-:Y:S11]  /*b880*/  @P1 BRA `(.L_x_19319) ;  /* 0x0000000000781947 */ /* 0x000ff60003800000 */
        /* <DEDUP_REMOVED lines=30> */
.L_x_19319:
[----:B------:R-:W-:Y:S05]  /*ba70*/  BSYNC B2 ;  /* 0x0000000000027941 */ /* 0x000fea0003800000 */
.L_x_19318:
[----:B0----5:R-:W-:Y:S01]  /*ba80*/  HFMA2.MMA.BF16_V2 R8, R22, R107, -RZ ;  /* 0x0000006b16087235 */ /* 0x021fe200003000ff */
[----:B------:R-:W-:Y:S01]  /*ba90*/  LEA.HI.X R7, R99, R7, R112, 0x1, P0 ;  /* 0x0000000763077211 */ /* 0x000fe200000f0c70 */
[----:B------:R-:W-:Y:S02]  /*baa0*/  HMUL2.BF16_V2 R99, R23, R104 ;  /* 0x0000006817637232 */ /* 0x000fe40000200000 */
[----:B------:R-:W-:Y:S01]  /*bab0*/  FADD.FTZ R100, R101, R100 ;  /* 0x0000006465647221 */ /* 0x000fe20000010000 */
[----:B------:R-:W-:Y:S01]  /*bac0*/  FADD.FTZ R105, R105, R108 ;  /* 0x0000006c69697221 */ /* 0x000fe20000010000 */
[----:B------:R-:W-:Y:S01]  /*bad0*/  HMUL2.BF16_V2 R106, R97, R106 ;  /* 0x0000006a616a7232 */ /* 0x000fe20000200000 */
[C---:B------:R-:W-:Y:S01]  /*bae0*/  PRMT R101, R99.reuse, 0x7632, R101 ;  /* 0x0000763263657816 */ /* 0x040fe20000000065 */
[----:B------:R-:W-:Y:S01]  /*baf0*/  IMAD.U32 R99, R99, 0x10000, RZ ;  /* 0x0001000063637824 */ /* 0x000fe200078e00ff */
[----:B------:R-:W-:Y:S01]  /*bb00*/  BSSY B2, `(.L_x_19320) ;  /* 0x000003f000027945 */ /* 0x000fe20003800000 */
[C---:B------:R-:W-:Y:S01]  /*bb10*/  PRMT R9, R8.reuse, 0x7632, R9 ;  /* 0x0000763208097816 */ /* 0x040fe20000000009 */
[----:B------:R-:W-:Y:S01]  /*bb20*/  FADD.FTZ R100, R105, R100 ;  /* 0x0000006469647221 */ /* 0x000fe20000010000 */
[----:B------:R-:W-:Y:S01]  /*bb30*/  IMAD.U32 R108, R101, 0x10000, RZ ;  /* 0x00010000656c7824 */ /* 0x000fe200078e00ff */
[----:B------:R-:W-:-:S02]  /*bb40*/  SHF.L.U32 R8, R8, 0x10, RZ ;  /* 0x0000001008087819 */ /* 0x000fc400000006ff */
[----:B------:R-:W-:Y:S02]  /*bb50*/  IMAD.U32 R103, R9, 0x10000, RZ ;  /* 0x0001000009677824 */ /* 0x000fe400078e00ff */
[----:B------:R-:W-:Y:S01]  /*bb60*/  FADD.FTZ R107, R99, R108 ;  /* 0x0000006c636b7221 */ /* 0x000fe20000010000 */
[----:B------:R-:W-:Y:S01]  /*bb70*/  IMAD.MOV.U32 R9, RZ, RZ, R98 ;  /* 0x000000ffff097224 */ /* 0x000fe200078e0062 */
[----:B------:R-:W-:Y:S01]  /*bb80*/  PRMT R99, R106, 0x7610, R99 ;  /* 0x000076106a637816 */ /* 0x000fe20000000063 */
[----:B------:R-:W-:Y:S01]  /*bb90*/  FADD.FTZ R104, R8, R103 ;  /* 0x0000006708687221 */ /* 0x000fe20000010000 */
[----:B------:R-:W-:-:S03]  /*bba0*/  PRMT R101, R106, 0x7632, R101 ;  /* 0x000076326a657816 */ /* 0x000fc60000000065 */
[C---:B------:R-:W-:Y:S01]  /*bbb0*/  HFMA2.MMA.BF16_V2 R102, R9.reuse, R102, -RZ ;  /* 0x0000006609667235 */ /* 0x040fe200003000ff */
[----:B------:R-:W-:Y:S01]  /*bbc0*/  IMAD.U32 R106, R99, 0x10000, RZ ;  /* 0x00010000636a7824 */ /* 0x000fe200078e00ff */
[----:B------:R-:W-:Y:S01]  /*bbd0*/  HFMA2.MMA.BF16_V2 R110, R9, R110, -RZ ;  /* 0x0000006e096e7235 */ /* 0x000fe200003000ff */
[----:B------:R-:W-:Y:S02]  /*bbe0*/  IMAD.U32 R101, R101, 0x10000, RZ ;  /* 0x0001000065657824 */ /* 0x000fe400078e00ff */
[----:B------:R-:W-:Y:S02]  /*bbf0*/  FADD.FTZ R104, R104, R107 ;  /* 0x0000006b68687221 */ /* 0x000fe40000010000 */
[----:B------:R-:W-:-:S03]  /*bc00*/  FADD.FTZ R101, R106, R101 ;  /* 0x000000656a657221 */ /* 0x000fc60000010000 */
[C---:B------:R-:W-:Y:S02]  /*bc10*/  PRMT R8, R102.reuse, 0x7610, R8 ;  /* 0x0000761066087816 */ /* 0x040fe40000000008 */
[----:B------:R-:W-:Y:S02]  /*bc20*/  PRMT R98, R102, 0x7632, R98 ;  /* 0x0000763266627816 */ /* 0x000fe40000000062 */
[----:B------:R-:W-:Y:S01]  /*bc30*/  PRMT R102, R110, 0x7610, R102 ;  /* 0x000076106e667816 */ /* 0x000fe20000000066 */
[----:B------:R-:W-:Y:S01]  /*bc40*/  IMAD.U32 R8, R8, 0x10000, RZ ;  /* 0x0001000008087824 */ /* 0x000fe200078e00ff */
[----:B------:R-:W-:Y:S01]  /*bc50*/  PRMT R103, R110, 0x7632, R103 ;  /* 0x000076326e677816 */ /* 0x000fe20000000067 */
[----:B------:R-:W-:Y:S02]  /*bc60*/  IMAD.U32 R99, R98, 0x10000, RZ ;  /* 0x0001000062637824 */ /* 0x000fe400078e00ff */
[----:B------:R-:W-:Y:S01]  /*bc70*/  IMAD.U32 R102, R102, 0x10000, RZ ;  /* 0x0001000066667824 */ /* 0x000fe200078e00ff */
[----:B------:R-:W-:Y:S01]  /*bc80*/  SHF.L.U32 R103, R103, 0x10, RZ ;  /* 0x0000001067677819 */ /* 0x000fe200000006ff */
[----:B------:R-:W-:Y:S01]  /*bc90*/  FADD.FTZ R99, R8, R99 ;  /* 0x0000006308637221 */ /* 0x000fe20000010000 */
[----:B------:R-:W-:Y:S01]  /*bca0*/  FADD.FTZ R8, R104, R101 ;  /* 0x0000006568087221 */ /* 0x000fe20000010000 */
[----:B------:R0:W5:Y:S02]  /*bcb0*/  LDG.E.CONSTANT R98, desc[UR10][R10.64+0xc] ;  /* 0x00000c0a0a627981 */ /* 0x000164000c1e9900 */
[----:B------:R-:W-:-:S02]  /*bcc0*/  FADD.FTZ R103, R102, R103 ;  /* 0x0000006766677221 */ /* 0x000fc40000010000 */
[----:B------:R0:W5:Y:S04]  /*bcd0*/  LDG.E.CONSTANT R101, desc[UR10][R10.64] ;  /* 0x0000000a0a657981 */ /* 0x000168000c1e9900 */
[----:B------:R0:W5:Y:S04]  /*bce0*/  LDG.E.CONSTANT R102, desc[UR10][R10.64+0x4] ;  /* 0x0000040a0a667981 */ /* 0x000168000c1e9900 */
[----:B------:R0:W5:Y:S01]  /*bcf0*/  LDG.E.CONSTANT R104, desc[UR10][R10.64+0x8] ;  /* 0x0000080a0a687981 */ /* 0x000162000c1e9900 */
[----:B------:R-:W-:Y:S05]  /*bd00*/  @P1 BRA `(.L_x_19321) ;  /* 0x0000000000781947 */ /* 0x000fea0003800000 */
        /* <DEDUP_REMOVED lines=30> */
.L_x_19321:
[----:B------:R-:W-:Y:S05]  /*bef0*/  BSYNC B2 ;  /* 0x0000000000027941 */ /* 0x000fea0003800000 */
.L_x_19320:
[----:B0-----:R-:W-:Y:S01]  /*bf00*/  FADD.FTZ R11, R100, R99 ;  /* 0x00000063640b7221 */ /* 0x001fe20000010000 */
[----:B-----5:R-:W-:Y:S01]  /*bf10*/  HFMA2.MMA.BF16_V2 R100, R23, R102, -RZ ;  /* 0x0000006617647235 */ /* 0x020fe200003000ff */
[----:B------:R-:W-:Y:S01]  /*bf20*/  HMUL2.BF16_V2 R102, R97, R104 ;  /* 0x0000006861667232 */ /* 0x000fe20000200000 */
[----:B------:R0:W5:Y:S01]  /*bf30*/  LDG.E.CONSTANT R105, desc[UR10][R12.64] ;  /* 0x0000000a0c697981 */ /* 0x000162000c1e9900 */
        /* <DEDUP_REMOVED lines=40> */
.L_x_19323:
[----:B------:R-:W-:Y:S05]  /*c1c0*/  BSYNC B2 ;  /* 0x0000000000027941 */ /* 0x000fea0003800000 */
.L_x_19322:
[----:B0----5:R-:W-:Y:S01]  /*c1d0*/  HFMA2.MMA.BF16_V2 R12, R22, R105, -RZ ;  /* 0x00000069160c7235 */ /* 0x021fe200003000ff */
[----:B------:R-:W-:Y:S01]  /*c1e0*/  IMAD.U32 R10, R10, 0x10000, RZ ;  /* 0x000100000a0a7824 */ /* 0x000fe200078e00ff */
[----:B------:R-:W-:Y:S01]  /*c1f0*/  SHF.L.U32 R103, R103, 0x10, RZ ;  /* 0x0000001067677819 */ /* 0x000fe200000006ff */
[----:B------:R-:W-:Y:S02]  /*c200*/  IMAD.U32 R99, R99, 0x10000, RZ ;  /* 0x0001000063637824 */ /* 0x000fe400078e00ff */
[----:B------:R-:W-:Y:S01]  /*c210*/  FADD.FTZ R42, R42, R11 ;  /* 0x0000000b2a2a7221 */ /* 0x000fe20000010000 */
[----:B------:R-:W-:Y:S02]  /*c220*/  IMAD.U32 R100, R100, 0x10000, RZ ;  /* 0x0001000064647824 */ /* 0x000fe400078e00ff */
[----:B------:R-:W-:Y:S01]  /*c230*/  FADD.FTZ R41, R41, R8 ;  /* 0x0000000829297221 */ /* 0x000fe20000010000 */
[----:B------:R-:W-:Y:S02]  /*c240*/  IMAD.U32 R101, R101, 0x10000, RZ ;  /* 0x0001000065657824 */ /* 0x000fe400078e00ff */
[----:B------:R-:W-:Y:S01]  /*c250*/  FADD.FTZ R10, R10, R99 ;  /* 0x000000630a0a7221 */ /* 0x000fe20000010000 */
[----:B------:R-:W-:Y:S01]  /*c260*/  IMAD.U32 R102, R102, 0x10000, RZ ;  /* 0x0001000066667824 */ /* 0x000fe200078e00ff */
[----:B------:R-:W-:Y:S01]  /*c270*/  PRMT R13, R12, 0x7632, R13 ;  /* 0x000076320c0d7816 */ /* 0x000fe2000000000d */
[----:B------:R-:W-:Y:S01]  /*c280*/  FADD.FTZ R101, R100, R101 ;  /* 0x0000006564657221 */ /* 0x000fe20000010000 */
[----:B------:R-:W-:-:S02]  /*c290*/  IMAD.U32 R12, R12, 0x10000, RZ ;  /* 0x000100000c0c7824 */ /* 0x000fc400078e00ff */
[----:B------:R-:W-:Y:S01]  /*c2a0*/  FADD.FTZ R102, R102, R103 ;  /* 0x0000006766667221 */ /* 0x000fe20000010000 */
[----:B------:R0:W5:Y:S01]  /*c2b0*/  LDG.E.CONSTANT R11, desc[UR10][R14.64] ;  /* 0x0000000a0e0b7981 */ /* 0x000162000c1e9900 */
[----:B------:R-:W-:Y:S01]  /*c2c0*/  FADD.FTZ R101, R10, R101 ;  /* 0x000000650a657221 */ /* 0x000fe20000010000 */
[----:B------:R-:W-:Y:S01]  /*c2d0*/  HFMA2.MMA.BF16_V2 R10, R9, R98, -RZ ;  /* 0x00000062090a7235 */ /* 0x000fe200003000ff */
[----:B------:R-:W-:Y:S01]  /*c2e0*/  IMAD.U32 R13, R13, 0x10000, RZ ;  /* 0x000100000d0d7824 */ /* 0x000fe200078e00ff */
[----:B------:R0:W5:Y:S01]  /*c2f0*/  LDG.E.CONSTANT R8, desc[UR10][R14.64+0x4] ;  /* 0x0000040a0e087981 */ /* 0x000162000c1e9900 */
[----:B------:R-:W-:Y:S01]  /*c300*/  FADD.FTZ R101, R101, R102 ;  /* 0x0000006665657221 */ /* 0x000fe20000010000 */
[----:B------:R-:W-:Y:S02]  /*c310*/  HMUL2.BF16_V2 R99, R23, R104 ;  /* 0x0000006817637232 */ /* 0x000fe40000200000 */
[----:B------:R-:W-:Y:S01]  /*c320*/  FADD.FTZ R103, R12, R13 ;  /* 0x0000000d0c677221 */ /* 0x000fe20000010000 */
[----:B------:R-:W-:-:S02]  /*c330*/  HMUL2.BF16_V2 R13, R97, R106 ;  /* 0x0000006a610d7232 */ /* 0x000fc40000200000 */
[C---:B------:R-:W-:Y:S01]  /*c340*/  PRMT R100, R99.reuse, 0x7632, R100 ;  /* 0x0000763263647816 */ /* 0x040fe20000000064 */
[----:B------:R-:W-:Y:S01]  /*c350*/  IMAD.U32 R99, R99, 0x10000, RZ ;  /* 0x0001000063637824 */ /* 0x000fe200078e00ff */
[C---:B------:R-:W-:Y:S01]  /*c360*/  PRMT R12, R10.reuse, 0x7632, R12 ;  /* 0x000076320a0c7816 */ /* 0x040fe2000000000c */
[C---:B------:R-:W-:Y:S01]  /*c370*/  IMAD.U32 R105, R13.reuse, 0x10000, RZ ;  /* 0x000100000d697824 */ /* 0x040fe200078e00ff */
[----:B------:R-:W-:Y:S01]  /*c380*/  PRMT R98, R13, 0x7632, R98 ;  /* 0x000076320d627816 */ /* 0x000fe20000000062 */
[----:B------:R-:W-:Y:S02]  /*c390*/  IMAD.U32 R10, R10, 0x10000, RZ ;  /* 0x000100000a0a7824 */ /* 0x000fe400078e00ff */
[----:B------:R-:W-:Y:S02]  /*c3a0*/  IMAD.U32 R13, R12, 0x10000, RZ ;  /* 0x000100000c0d7824 */ /* 0x000fe400078e00ff */
[----:B------:R0:W5:Y:S01]  /*c3b0*/  LDG.E.CONSTANT R12, desc[UR10][R14.64+0xc] ;  /* 0x00000c0a0e0c7981 */ /* 0x000162000c1e9900 */
[----:B------:R-:W-:-:S02]  /*c3c0*/  IMAD.U32 R100, R100, 0x10000, RZ ;  /* 0x0001000064647824 */ /* 0x000fc400078e00ff */
[----:B------:R-:W-:Y:S01]  /*c3d0*/  FADD.FTZ R10, R10, R13 ;  /* 0x0000000d0a0a7221 */ /* 0x000fe20000010000 */
[----:B------:R-:W-:Y:S02]  /*c3e0*/  IMAD.U32 R98, R98, 0x10000, RZ ;  /* 0x0001000062627824 */ /* 0x000fe400078e00ff */
[----:B------:R-:W-:Y:S01]  /*c3f0*/  FADD.FTZ R104, R99, R100 ;  /* 0x0000006463687221 */ /* 0x000fe20000010000 */
[----:B------:R-:W-:Y:S01]  /*c400*/  FADD.FTZ R101, R101, R10 ;  /* 0x0000000a65657221 */ /* 0x000fe20000010000 */
[----:B------:R-:W-:Y:S01]  /*c410*/  HFMA2.MMA.BF16_V2 R99, R9, R108, -RZ ;  /* 0x0000006c09637235 */ /* 0x000fe200003000ff */
[----:B------:R0:W5:Y:S01]  /*c420*/  LDG.E.CONSTANT R10, desc[UR10][R14.64+0x8] ;  /* 0x0000080a0e0a7981 */ /* 0x000162000c1e9900 */
[----:B------:R-:W-:Y:S01]  /*c430*/  FADD.FTZ R98, R105, R98 ;  /* 0x0000006269627221 */ /* 0x000fe20000010000 */
[----:B------:R-:W-:Y:S01]  /*c440*/  FADD.FTZ R103, R103, R104 ;  /* 0x0000006867677221 */ /* 0x000fe20000010000 */
[----:B------:R-:W-:Y:S03]  /*c450*/  BSSY B2, `(.L_x_19324) ;  /* 0x0000026000027945 */ /* 0x000fe60003800000 */
[----:B------:R-:W-:-:S03]  /*c460*/  FADD.FTZ R98, R103, R98 ;  /* 0x0000006267627221 */ /* 0x000fc60000010000 */
[C---:B------:R-:W-:Y:S01]  /*c470*/  PRMT R100, R99.reuse, 0x7632, R100 ;  /* 0x0000763263647816 */ /* 0x040fe20000000064 */
[----:B------:R-:W-:-:S03]  /*c480*/  IMAD.U32 R99, R99, 0x10000, RZ ;  /* 0x0001000063637824 */ /* 0x000fc600078e00ff */
[----:B------:R-:W-:-:S05]  /*c490*/  SHF.L.U32 R100, R100, 0x10, RZ ;  /* 0x0000001064647819 */ /* 0x000fca00000006ff */
[----:B------:R-:W-:-:S04]  /*c4a0*/  FADD.FTZ R99, R99, R100 ;  /* 0x0000006463637221 */ /* 0x000fc80000010000 */
[----:B------:R-:W-:Y:S01]  /*c4b0*/  FADD.FTZ R100, R98, R99 ;  /* 0x0000006362647221 */ /* 0x000fe20000010000 */
[----:B0-----:R-:W-:Y:S06]  /*c4c0*/  @P1 BRA `(.L_x_19325) ;  /* 0x0000000000781947 */ /* 0x001fec0003800000 */
        /* <DEDUP_REMOVED lines=30> */
.L_x_19325:
[----:B------:R-:W-:Y:S05]  /*c6b0*/  BSYNC B2 ;  /* 0x0000000000027941 */ /* 0x000fea0003800000 */
.L_x_19324:
[----:B------:R-:W-:Y:S01]  /*c6c0*/  FADD.FTZ R39, R39, R100 ;  /* 0x0000006427277221 */ /* 0x000fe20000010000 */
[----:B------:R0:W5:Y:S02]  /*c6d0*/  LDG.E.CONSTANT R99, desc[UR10][R18.64] ;  /* 0x0000000a12637981 */ /* 0x000164000c1e9900 */
[----:B-----5:R-:W-:Y:S01]  /*c6e0*/  HFMA2.MMA.BF16_V2 R13, R23, R8, -RZ ;  /* 0x00000008170d7235 */ /* 0x020fe200003000ff */
[----:B------:R-:W-:Y:S02]  /*c6f0*/  HMUL2.BF16_V2 R11, R22, R11 ;  /* 0x0000000b160b7232 */ /* 0x000fe40000200000 */
[----:B------:R-:W-:Y:S01]  /*c700*/  FADD.FTZ R40, R40, R101 ;  /* 0x0000006528287221 */ /* 0x000fe20000010000 */
[----:B------:R0:W5:Y:S01]  /*c710*/  LDG.E.CONSTANT R98, desc[UR10][R18.64+0x4] ;  /* 0x0000040a12627981 */ /* 0x000162000c1e9900 */
[----:B------:R-:W-:-:S03]  /*c720*/  HMUL2.BF16_V2 R14, R97, R10 ;  /* 0x0000000a610e7232 */ /* 0x000fc60000200000 */
[----:B------:R0:W5:Y:S01]  /*c730*/  LDG.E.CONSTANT R102, desc[UR10][R18.64+0xc] ;  /* 0x00000c0a12667981 */ /* 0x000162000c1e9900 */
[----:B------:R-:W-:Y:S01]  /*c740*/  BSSY B2, `(.L_x_19326) ;  /* 0x0000026000027945 */ /* 0x000fe20003800000 */
[C---:B------:R-:W-:Y:S02]  /*c750*/  PRMT R8, R11.reuse, 0x7610, R8 ;  /* 0x000076100b087816 */ /* 0x040fe40000000008 */
[----:B------:R0:W5:Y:S01]  /*c760*/  LDG.E.CONSTANT R100, desc[UR10][R18.64+0x8] ;  /* 0x0000080a12647981 */ /* 0x000162000c1e9900 */
[----:B------:R-:W-:Y:S02]  /*c770*/  PRMT R10, R11, 0x7632, R10 ;  /* 0x000076320b0a7816 */ /* 0x000fe4000000000a */
[C---:B------:R-:W-:Y:S02]  /*c780*/  PRMT R11, R13.reuse, 0x7610, R11 ;  /* 0x000076100d0b7816 */ /* 0x040fe4000000000b */
        /* <DEDUP_REMOVED lines=33> */
.L_x_19327:
[----:B------:R-:W-:Y:S05]  /*c9a0*/  BSYNC B2 ;  /* 0x0000000000027941 */ /* 0x000fea0003800000 */
.L_x_19326:
[----:B------:R-:W-:Y:S01]  /*c9b0*/  SHF.L.U32 R15, R15, 0x10, RZ ;  /* 0x000000100f0f7819 */ /* 0x000fe200000006ff */
[----:B------:R-:W-:Y:S02]  /*c9c0*/  IMAD.U32 R14, R14, 0x10000, RZ ;  /* 0x000100000e0e7824 */ /* 0x000fe400078e00ff */
[----:B-----5:R-:W-:Y:S01]  /*c9d0*/  HMUL2.BF16_V2 R98, R23, R98 ;  /* 0x0000006217627232 */ /* 0x020fe20000200000 */
[----:B------:R-:W-:Y:S01]  /*c9e0*/  HFMA2.MMA.BF16_V2 R99, R22, R99, -RZ ;  /* 0x0000006316637235 */ /* 0x000fe200003000ff */
[----:B0-----:R-:W-:Y:S02]  /*c9f0*/  IMAD.U32 R19, R10, 0x10000, RZ ;  /* 0x000100000a137824 */ /* 0x001fe400078e00ff */
[--C-:B------:R-:W-:Y:S01]  /*ca00*/  FADD.FTZ R14, R14, R15.reuse ;  /* 0x0000000f0e0e7221 */ /* 0x100fe20000010000 */
[----:B------:R-:W-:Y:S01]  /*ca10*/  IMAD.U32 R8, R8, 0x10000, RZ ;  /* 0x0001000008087824 */ /* 0x000fe200078e00ff */
[C---:B------:R-:W-:Y:S01]  /*ca20*/  PRMT R15, R98.reuse, 0x7610, R15 ;  /* 0x00007610620f7816 */ /* 0x040fe2000000000f */
[----:B------:R-:W-:Y:S01]  /*ca30*/  IMAD.U32 R11, R11, 0x10000, RZ ;  /* 0x000100000b0b7824 */ /* 0x000fe200078e00ff */
[----:B------:R-:W-:Y:S01]  /*ca40*/  PRMT R18, R98, 0x7632, R18 ;  /* 0x0000763262127816 */ /* 0x000fe20000000012 */
[----:B------:R-:W-:-:S02]  /*ca50*/  IMAD.U32 R10, R13, 0x10000, RZ ;  /* 0x000100000d0a7824 */ /* 0x000fc400078e00ff */
[----:B------:R-:W-:Y:S01]  /*ca60*/  FADD.FTZ R8, R8, R19 ;  /* 0x0000001308087221 */ /* 0x000fe20000010000 */
[----:B------:R-:W-:Y:S01]  /*ca70*/  IMAD.U32 R15, R15, 0x10000, RZ ;  /* 0x000100000f0f7824 */ /* 0x000fe200078e00ff */
[----:B------:R-:W-:Y:S01]  /*ca80*/  PRMT R13, R99, 0x7632, R13 ;  /* 0x00007632630d7816 */ /* 0x000fe2000000000d */
[--C-:B------:R-:W-:Y:S01]  /*ca90*/  FADD.FTZ R11, R11, R10.reuse ;  /* 0x0000000a0b0b7221 */ /* 0x100fe20000010000 */
[----:B------:R-:W-:Y:S01]  /*caa0*/  IMAD.U32 R18, R18, 0x10000, RZ ;  /* 0x0001000012127824 */ /* 0x000fe200078e00ff */
[----:B------:R-:W-:Y:S02]  /*cab0*/  PRMT R10, R99, 0x7610, R10 ;  /* 0x00007610630a7816 */ /* 0x000fe4000000000a */
[----:B------:R-:W-:Y:S01]  /*cac0*/  FADD.FTZ R11, R8, R11 ;  /* 0x0000000b080b7221 */ /* 0x000fe20000010000 */
[C---:B------:R-:W-:Y:S01]  /*cad0*/  HFMA2.MMA.BF16_V2 R8, R9.reuse, R12, -RZ ;  /* 0x0000000c09087235 */ /* 0x040fe200003000ff */
[----:B------:R-:W-:Y:S01]  /*cae0*/  FADD.FTZ R98, R15, R18 ;  /* 0x000000120f627221 */ /* 0x000fe20000010000 */
[----:B------:R-:W-:Y:S01]  /*caf0*/  HFMA2.MMA.BF16_V2 R15, R9, R102, -RZ ;  /* 0x00000066090f7235 */ /* 0x000fe200003000ff */
[----:B------:R-:W-:-:S02]  /*cb00*/  IMAD.U32 R10, R10, 0x10000, RZ ;  /* 0x000100000a0a7824 */ /* 0x000fc400078e00ff */
[----:B------:R-:W-:Y:S02]  /*cb10*/  HMUL2.BF16_V2 R12, R97, R100 ;  /* 0x00000064610c7232 */ /* 0x000fe40000200000 */
[----:B------:R-:W-:Y:S02]  /*cb20*/  IMAD.U32 R13, R13, 0x10000, RZ ;  /* 0x000100000d0d7824 */ /* 0x000fe400078e00ff */
[----:B------:R-:W-:Y:S02]  /*cb30*/  FADD.FTZ R11, R11, R14 ;  /* 0x0000000e0b0b7221 */ /* 0x000fe40000010000 */
[----:B------:R0:W5:Y:S01]  /*cb40*/  LDG.E.CONSTANT R14, desc[UR10][R20.64+0x8] ;  /* 0x0000080a140e7981 */ /* 0x000162000c1e9900 */
[--C-:B------:R-:W-:Y:S01]  /*cb50*/  FADD.FTZ R19, R10, R13.reuse ;  /* 0x0000000d0a137221 */ /* 0x100fe20000010000 */
        /* <DEDUP_REMOVED lines=9> */
[----:B------:R-:W-:Y:S01]  /*cbf0*/  IMAD.U32 R15, R15, 0x10000, RZ ;  /* 0x000100000f0f7824 */ /* 0x000fe200078e00ff */
[----:B------:R0:W5:Y:S01]  /*cc00*/  LDG.E.CONSTANT R10, desc[UR10][R20.64+0x4] ;  /* 0x0000040a140a7981 */ /* 0x000162000c1e9900 */
[----:B------:R-:W-:Y:S01]  /*cc10*/  FADD.FTZ R8, R8, R13 ;  /* 0x0000000d08087221 */ /* 0x000fe20000010000 */
        /* <DEDUP_REMOVED lines=37> */
.L_x_19329:
[----:B------:R-:W-:Y:S05]  /*ce70*/  BSYNC B2 ;  /* 0x0000000000027941 */ /* 0x000fea0003800000 */
.L_x_19328:
[----:B------:R-:W-:Y:S01]  /*ce80*/  FADD.FTZ R102, R12, R15 ;  /* 0x0000000f0c667221 */ /* 0x000fe20000010000 */
[----:B0-----:R0:W5:Y:S01]  /*ce90*/  LDG.E.CONSTANT R20, desc[UR10][R6.64+0x4] ;  /* 0x0000040a06147981 */ /* 0x001162000c1e9900 */
[----:B------:R-:W-:Y:S01]  /*cea0*/  FADD.FTZ R21, R11, R8 ;  /* 0x000000080b157221 */ /* 0x000fe20000010000 */
[----:B-----5:R-:W-:Y:S01]  /*ceb0*/  HFMA2.MMA.BF16_V2 R11, R23, R10, -RZ ;  /* 0x0000000a170b7235 */ /* 0x020fe200003000ff */
[----:B------:R-:W-:Y:S01]  /*cec0*/  HMUL2.BF16_V2 R13, R22, R13 ;  /* 0x0000000d160d7232 */ /* 0x000fe20000200000 */
        /* <DEDUP_REMOVED lines=10> */
[----:B0-----:R-:W-:Y:S06]  /*cf70*/  @P1 BRA `(.L_x_19331) ;  /* 0x0000000000781947 */ /* 0x001fec0003800000 */
        /* <DEDUP_REMOVED lines=12> */
[----:B------:R-:W-:Y:S02]  /*d040*/  ISETP.GE.AND P4, PT, R6, UR9, PT ;  /* 0x0000000906007c0c */ /* 0x000fe4000bf86270 */
[----:B------:R-:W-:Y:S01]  /*d050*/  ISETP.GE.AND P3, PT, R19, UR9, PT ;  /* 0x0000000913007c0c */ /* 0x000fe2000bf66270 */
[----:B------:R-:W-:Y:S01]  /*d060*/  VIADD R19, R48, 0x1 ;  /* 0x0000000130137836 */ /* 0x000fe20000000000 */
        /* <DEDUP_REMOVED lines=15> */
.L_x_19331:
[----:B------:R-:W-:Y:S05]  /*d160*/  BSYNC B2 ;  /* 0x0000000000027941 */ /* 0x000fea0003800000 */
.L_x_19330:
[----:B------:R-:W-:Y:S01]  /*d170*/  IMAD.U32 R7, R10, 0x10000, RZ ;  /* 0x000100000a077824 */ /* 0x000fe200078e00ff */
[----:B-----5:R-:W-:Y:S01]  /*d180*/  HFMA2.MMA.BF16_V2 R6, R22, R15, -RZ ;  /* 0x0000000f16067235 */ /* 0x020fe200003000ff */
[----:B------:R-:W-:Y:S02]  /*d190*/  IMAD.U32 R11, R11, 0x10000, RZ ;  /* 0x000100000b0b7824 */ /* 0x000fe400078e00ff */
[----:B------:R-:W-:Y:S02]  /*d1a0*/  HMUL2.BF16_V2 R10, R23, R20 ;  /* 0x00000014170a7232 */ /* 0x000fe40000200000 */
[----:B------:R-:W-:Y:S01]  /*d1b0*/  IMAD.U32 R12, R12, 0x10000, RZ ;  /* 0x000100000c0c7824 */ /* 0x000fe200078e00ff */
[----:B------:R-:W-:Y:S01]  /*d1c0*/  SHF.L.U32 R14, R14, 0x10, RZ ;  /* 0x000000100e0e7819 */ /* 0x000fe200000006ff */
[----:B------:R-:W-:Y:S01]  /*d1d0*/  IMAD.U32 R8, R8, 0x10000, RZ ;  /* 0x0001000008087824 */ /* 0x000fe200078e00ff */
[----:B------:R-:W-:Y:S01]  /*d1e0*/  BSSY B2, `(.L_x_19332) ;  /* 0x0000044000027945 */ /* 0x000fe20003800000 */
[----:B------:R-:W-:Y:S01]  /*d1f0*/  FADD.FTZ R12, R11, R12 ;  /* 0x0000000c0b0c7221 */ /* 0x000fe20000010000 */
[----:B------:R-:W-:Y:S01]  /*d200*/  PRMT R11, R10, 0x7632, R11 ;  /* 0x000076320a0b7816 */ /* 0x000fe2000000000b */
[----:B------:R-:W-:Y:S01]  /*d210*/  FADD.FTZ R7, R8, R7 ;  /* 0x0000000708077221 */ /* 0x000fe20000010000 */
[----:B------:R-:W-:Y:S01]  /*d220*/  PRMT R8, R6, 0x7632, R8 ;  /* 0x0000763206087816 */ /* 0x000fe20000000008 */
[----:B------:R-:W-:-:S02]  /*d230*/  IMAD.U32 R10, R10, 0x10000, RZ ;  /* 0x000100000a0a7824 */ /* 0x000fc400078e00ff */
[----:B------:R-:W-:Y:S01]  /*d240*/  FADD.FTZ R38, R38, R21 ;  /* 0x0000001526267221 */ /* 0x000fe20000010000 */
[----:B------:R-:W-:Y:S02]  /*d250*/  IMAD.U32 R11, R11, 0x10000, RZ ;  /* 0x000100000b0b7824 */ /* 0x000fe400078e00ff */
[----:B------:R-:W-:Y:S01]  /*d260*/  FADD.FTZ R12, R7, R12 ;  /* 0x0000000c070c7221 */ /* 0x000fe20000010000 */
[C---:B------:R-:W-:Y:S01]  /*d270*/  HFMA2.MMA.BF16_V2 R7, R9.reuse, R18, -RZ ;  /* 0x0000001209077235 */ /* 0x040fe200003000ff */
[----:B------:R-:W-:Y:S02]  /*d280*/  IMAD.U32 R15, R8, 0x10000, RZ ;  /* 0x00010000080f7824 */ /* 0x000fe400078e00ff */
[----:B------:R-:W-:Y:S01]  /*d290*/  FADD.FTZ R18, R10, R11 ;  /* 0x0000000b0a127221 */ /* 0x000fe20000010000 */
[----:B------:R-:W-:Y:S01]  /*d2a0*/  HFMA2.MMA.BF16_V2 R11, R9, R100, -RZ ;  /* 0x00000064090b7235 */ /* 0x000fe200003000ff */
[----:B------:R-:W-:Y:S02]  /*d2b0*/  HMUL2.BF16_V2 R8, R97, R98 ;  /* 0x0000006261087232 */ /* 0x000fe40000200000 */
[----:B------:R-:W-:-:S02]  /*d2c0*/  IMAD.U32 R6, R6, 0x10000, RZ ;  /* 0x0001000006067824 */ /* 0x000fc400078e00ff */
[----:B------:R-:W-:Y:S01]  /*d2d0*/  FADD.FTZ R37, R37, R102 ;  /* 0x0000006625257221 */ /* 0x000fe20000010000 */
[----:B------:R-:W-:Y:S01]  /*d2e0*/  IMAD.U32 R13, R13, 0x10000, RZ ;  /* 0x000100000d0d7824 */ /* 0x000fe200078e00ff */
[----:B------:R-:W-:Y:S01]  /*d2f0*/  PRMT R10, R8, 0x7632, R10 ;  /* 0x00007632080a7816 */ /* 0x000fe2000000000a */
[----:B------:R-:W-:Y:S02]  /*d300*/  FADD.FTZ R15, R6, R15 ;  /* 0x0000000f060f7221 */ /* 0x000fe40000010000 */
[----:B------:R-:W-:Y:S01]  /*d310*/  FADD.FTZ R13, R13, R14 ;  /* 0x0000000e0d0d7221 */ /* 0x000fe20000010000 */
[C---:B------:R-:W-:Y:S01]  /*d320*/  PRMT R6, R7.reuse, 0x7610, R6 ;  /* 0x0000761007067816 */ /* 0x040fe20000000006 */
        /* <DEDUP_REMOVED lines=47> */
.L_x_19333:
[----:B------:R-:W-:Y:S05]  /*d620*/  BSYNC B2 ;  /* 0x0000000000027941 */ /* 0x000fea0003800000 */
.L_x_19332:
        /* <DEDUP_REMOVED lines=8> */
[----:B------:R-:W-:-:S02]  /*d6b0*/  PRMT R8, R54, 0x7610, R8 ;  /* 0x0000761036087816 */ /* 0x000fc40000000008 */
        /* <DEDUP_REMOVED lines=32> */
.L_x_19335:
[----:B------:R-:W-:Y:S05]  /*d8c0*/  BSYNC B2 ;  /* 0x0000000000027941 */ /* 0x000fea0003800000 */
.L_x_19334:
        /* <DEDUP_REMOVED lines=11> */
[--C-:B------:R-:W-:Y:S01]  /*d980*/  FADD.FTZ R6, R6, R7.reuse ;  /* 0x0000000706067221 */ /* 0x100fe20000010000 */
[----:B------:R-:W-:Y:S01]  /*d990*/  PRMT R7, R62, 0x7610, R7 ;  /* 0x000076103e077816 */ /* 0x000fe20000000007 */
[----:B------:R-:W-:Y:S01]  /*d9a0*/  FADD.FTZ R13, R8, R13 ;  /* 0x0000000d080d7221 */ /* 0x000fe20000010000 */
[----:B------:R-:W-:Y:S01]  /*d9b0*/  PRMT R8, R62, 0x7632, R8 ;  /* 0x000076323e087816 */ /* 0x000fe20000000008 */
[----:B------:R-:W-:-:S02]  /*d9c0*/  IMAD.U32 R10, R10, 0x10000, RZ ;  /* 0x000100000a0a7824 */ /* 0x000fc400078e00ff */
[----:B------:R-:W-:Y:S02]  /*d9d0*/  IMAD.U32 R11, R11, 0x10000, RZ ;  /* 0x000100000b0b7824 */ /* 0x000fe400078e00ff */
[----:B------:R-:W-:Y:S01]  /*d9e0*/  FADD.FTZ R13, R6, R13 ;  /* 0x0000000d060d7221 */ /* 0x000fe20000010000 */
[----:B------:R-:W-:Y:S01]  /*d9f0*/  IMAD.U32 R7, R7, 0x10000, RZ ;  /* 0x0001000007077824 */ /* 0x000fe200078e00ff */
[C---:B------:R-:W-:Y:S01]  /*da00*/  HFMA2.MMA.BF16_V2 R6, R9.reuse, R64, -RZ ;  /* 0x0000004009067235 */ /* 0x040fe200003000ff */
[----:B------:R-:W-:Y:S02]  /*da10*/  IMAD.U32 R8, R8, 0x10000, RZ ;  /* 0x0001000008087824 */ /* 0x000fe400078e00ff */
        /* <DEDUP_REMOVED lines=10> */
[----:B------:R-:W-:Y:S01]  /*dac0*/  PRMT R14, R11, 0x7632, R14 ;  /* 0x000076320b0e7816 */ /* 0x000fe2000000000e */
[----:B------:R-:W-:Y:S02]  /*dad0*/  IMAD.U32 R7, R7, 0x10000, RZ ;  /* 0x0001000007077824 */ /* 0x000fe400078e00ff */
        /* <DEDUP_REMOVED lines=18> */
[----:B------:R-:W-:Y:S01]  /*dc00*/  SEL R15, R68, RZ, !P0 ;  /* 0x000000ff440f7207 */ /* 0x000fe20004000000 */
[----:B------:R-:W-:Y:S01]  /*dc10*/  VIADD R10, R48, 0x1 ;  /* 0x00000001300a7836 */ /* 0x000fe20000000000 */
[----:B------:R-:W-:-:S02]  /*dc20*/  ISETP.GE.AND P0, PT, R13, UR9, PT ;  /* 0x000000090d007c0c */ /* 0x000fc4000bf06270 */
[----:B------:R-:W-:Y:S02]  /*dc30*/  ISETP.GE.AND P4, PT, R6, UR9, PT ;  /* 0x0000000906007c0c */ /* 0x000fe4000bf86270 */
[----:B------:R-:W-:Y:S02]  /*dc40*/  PRMT R6, R68, 0x7632, R6 ;  /* 0x0000763244067816 */ /* 0x000fe40000000006 */
[----:B------:R-:W-:Y:S02]  /*dc50*/  ISETP.GE.AND P2, PT, R14, UR9, PT ;  /* 0x000000090e007c0c */ /* 0x000fe4000bf46270 */
[----:B------:R-:W-:Y:S02]  /*dc60*/  @P5 PRMT R70, RZ, 0x7610, R70 ;  /* 0x00007610ff465816 */ /* 0x000fe40000000046 */
[----:B------:R-:W-:Y:S02]  /*dc70*/  SEL R68, R6, RZ, !P6 ;  /* 0x000000ff06447207 */ /* 0x000fe40007000000 */
[----:B------:R-:W-:-:S02]  /*dc80*/  ISETP.GE.AND P6, PT, R10, UR9, PT ;  /* 0x000000090a007c0c */ /* 0x000fc4000bfc6270 */
        /* <DEDUP_REMOVED lines=11> */
.L_x_19337:
[----:B------:R-:W-:Y:S05]  /*dd40*/  BSYNC B2 ;  /* 0x0000000000027941 */ /* 0x000fea0003800000 */
.L_x_19336:
        /* <DEDUP_REMOVED lines=41> */
.L_x_19339:
[----:B------:R-:W-:Y:S05]  /*dfe0*/  BSYNC B2 ;  /* 0x0000000000027941 */ /* 0x000fea0003800000 */
.L_x_19338:
        /* <DEDUP_REMOVED lines=16> */
[----:B------:R-:W-:Y:S01]  /*e0f0*/  FADD.FTZ R34, R34, R21 ;  /* 0x0000001522227221 */ /* 0x000fe20000010000 */
        /* <DEDUP_REMOVED lines=9> */
[----:B------:R-:W-:-:S02]  /*e190*/  HMUL2.BF16_V2 R8, R97, R78 ;  /* 0x0000004e61087232 */ /* 0x000fc40000200000 */
[----:B------:R-:W-:Y:S01]  /*e1a0*/  FADD.FTZ R33, R33, R20 ;  /* 0x0000001421217221 */ /* 0x000fe20000010000 */
        /* <DEDUP_REMOVED lines=47> */
.L_x_19341:
[----:B------:R-:W-:Y:S05]  /*e4a0*/  BSYNC B2 ;  /* 0x0000000000027941 */ /* 0x000fea0003800000 */
.L_x_19340:
        /* <DEDUP_REMOVED lines=55> */
.L_x_19343:
[----:B------:R-:W-:Y:S05]  /*e820*/  BSYNC B2 ;  /* 0x0000000000027941 */ /* 0x000fea0003800000 */
.L_x_19342:
        /* <DEDUP_REMOVED lines=57> */
.L_x_19345:
[----:B------:R-:W-:Y:S05]  /*ebc0*/  BSYNC B2 ;  /* 0x0000000000027941 */ /* 0x000fea0003800000 */
.L_x_19344:
        /* <DEDUP_REMOVED lines=13> */
[C---:B------:R-:W-:Y:S01]  /*eca0*/  ISETP.GE.AND P6, PT, R48.reuse, UR9, PT ;  /* 0x0000000930007c0c */ /* 0x040fe2000bfc6270 */
[C---:B------:R-:W-:Y:S01]  /*ecb0*/  VIADD R21, R48.reuse, 0x3 ;  /* 0x0000000330157836 */ /* 0x040fe20000000000 */
[----:B------:R-:W-:Y:S02]  /*ecc0*/  IADD3 R19, R48, 0x1, RZ ;  /* 0x0000000130137810 */ /* 0x000fe40007ffe0ff */
[----:B------:R-:W-:Y:S01]  /*ecd0*/  ISETP.GE.AND P5, PT, R20, UR9, PT ;  /* 0x0000000914007c0c */ /* 0x000fe2000bfa6270 */
[C---:B------:R-:W-:Y:S01]  /*ece0*/  VIADD R20, R48.reuse, 0x5 ;  /* 0x0000000530147836 */ /* 0x040fe20000000000 */
[----:B------:R-:W-:Y:S01]  /*ecf0*/  ISETP.GE.AND P0, PT, R19, UR9, PT ;  /* 0x0000000913007c0c */ /* 0x000fe2000bf06270 */
[C---:B------:R-:W-:Y:S01]  /*ed00*/  VIADD R19, R48.reuse, 0x4 ;  /* 0x0000000430137836 */ /* 0x040fe20000000000 */
[----:B------:R-:W-:Y:S01]  /*ed10*/  ISETP.GE.AND P4, PT, R21, UR9, PT ;  /* 0x0000000915007c0c */ /* 0x000fe2000bf86270 */
[----:B------:R-:W-:Y:S01]  /*ed20*/  VIADD R21, R48, 0x6 ;  /* 0x0000000630157836 */ /* 0x000fe20000000000 */
        /* <DEDUP_REMOVED lines=20> */
.L_x_19347:
[----:B------:R-:W-:Y:S05]  /*ee70*/  BSYNC B2 ;  /* 0x0000000000027941 */ /* 0x000fea0003800000 */
.L_x_19346:
[----:B------:R-:W-:Y:S01]  /*ee80*/  IMAD.U32 R19, R10, 0x10000, RZ ;  /* 0x000100000a137824 */ /* 0x000fe200078e00ff */
[----:B------:R-:W-:Y:S01]  /*ee90*/  HFMA2.MMA.BF16_V2 R10, R22, R93, -RZ ;  /* 0x0000005d160a7235 */ /* 0x000fe200003000ff */
[----:B------:R-:W-:Y:S01]  /*eea0*/  SHF.L.U32 R13, R13, 0x10, RZ ;  /* 0x000000100d0d7819 */ /* 0x000fe200000006ff */
[----:B------:R-:W-:Y:S02]  /*eeb0*/  IMAD.U32 R14, R14, 0x10000, RZ ;  /* 0x000100000e0e7824 */ /* 0x000fe400078e00ff */
[----:B------:R-:W-:Y:S02]  /*eec0*/  HMUL2.BF16_V2 R23, R23, R94 ;  /* 0x0000005e17177232 */ /* 0x000fe40000200000 */
[----:B------:R-:W-:Y:S02]  /*eed0*/  IMAD.U32 R8, R8, 0x10000, RZ ;  /* 0x0001000008087824 */ /* 0x000fe400078e00ff */
[----:B------:R-:W-:Y:S01]  /*eee0*/  FADD.FTZ R7, R7, R6 ;  /* 0x0000000607077221 */ /* 0x000fe20000010000 */
[----:B------:R-:W-:-:S02]  /*eef0*/  IMAD.U32 R15, R15, 0x10000, RZ ;  /* 0x000100000f0f7824 */ /* 0x000fc400078e00ff */
[--C-:B------:R-:W-:Y:S01]  /*ef00*/  FADD.FTZ R13, R13, R14.reuse ;  /* 0x0000000e0d0d7221 */ /* 0x100fe20000010000 */
[----:B------:R-:W-:Y:S02]  /*ef10*/  IMAD.U32 R18, R18, 0x10000, RZ ;  /* 0x0001000012127824 */ /* 0x000fe400078e00ff */
[----:B------:R-:W-:Y:S01]  /*ef20*/  FADD.FTZ R8, R8, R19 ;  /* 0x0000001308087221 */ /* 0x000fe20000010000 */
[C---:B------:R-:W-:Y:S01]  /*ef30*/  PRMT R14, R10.reuse, 0x7632, R14 ;  /* 0x000076320a0e7816 */ /* 0x040fe2000000000e */
[----:B------:R-:W-:Y:S02]  /*ef40*/  IMAD.U32 R10, R10, 0x10000, RZ ;  /* 0x000100000a0a7824 */ /* 0x000fe400078e00ff */
[----:B------:R-:W-:Y:S01]  /*ef50*/  FADD.FTZ R18, R15, R18 ;  /* 0x000000120f127221 */ /* 0x000fe20000010000 */
[C---:B------:R-:W-:Y:S01]  /*ef60*/  PRMT R15, R23.reuse, 0x7610, R15 ;  /* 0x00007610170f7816 */ /* 0x040fe2000000000f */
[----:B------:R-:W-:Y:S01]  /*ef70*/  FADD.FTZ R13, R8, R13 ;  /* 0x0000000d080d7221 */ /* 0x000fe20000010000 */
[----:B------:R-:W-:Y:S01]  /*ef80*/  PRMT R19, R23, 0x7632, R19 ;  /* 0x0000763217137816 */ /* 0x000fe20000000013 */
[----:B------:R-:W-:Y:S01]  /*ef90*/  IMAD.U32 R21, R14, 0x10000, RZ ;  /* 0x000100000e157824 */ /* 0x000fe200078e00ff */
[----:B------:R-:W-:Y:S01]  /*efa0*/  HFMA2.MMA.BF16_V2 R8, R9, R92, -RZ ;  /* 0x0000005c09087235 */ /* 0x000fe200003000ff */
[----:B------:R-:W-:-:S02]  /*efb0*/  IMAD.U32 R15, R15, 0x10000, RZ ;  /* 0x000100000f0f7824 */ /* 0x000fc400078e00ff */
[----:B------:R-:W-:Y:S01]  /*efc0*/  FADD.FTZ R13, R13, R18 ;  /* 0x000000120d0d7221 */ /* 0x000fe20000010000 */
[----:B------:R-:W-:Y:S02]  /*efd0*/  IMAD.U32 R14, R19, 0x10000, RZ ;  /* 0x00010000130e7824 */ /* 0x000fe400078e00ff */
[----:B------:R-:W-:Y:S01]  /*efe0*/  FADD.FTZ R21, R10, R21 ;  /* 0x000000150a157221 */ /* 0x000fe20000010000 */
[----:B------:R-:W-:Y:S02]  /*eff0*/  HMUL2.BF16_V2 R10, R97, R95 ;  /* 0x0000005f610a7232 */ /* 0x000fe40000200000 */
[----:B------:R-:W-:Y:S01]  /*f000*/  FADD.FTZ R12, R12, R11 ;  /* 0x0000000b0c0c7221 */ /* 0x000fe20000010000 */
[--C-:B------:R-:W-:Y:S01]  /*f010*/  FADD.FTZ R20, R15, R14.reuse ;  /* 0x0000000e0f147221 */ /* 0x100fe20000010000 */
[----:B------:R-:W-:Y:S01]  /*f020*/  HFMA2.MMA.BF16_V2 R15, R9, R96, -RZ ;  /* 0x00000060090f7235 */ /* 0x000fe200003000ff */
        /* <DEDUP_REMOVED lines=9> */
[C---:B------:R-:W-:Y:S01]  /*f0c0*/  PRMT R19, R15.reuse, 0x7632, R19 ;  /* 0x000076320f137816 */ /* 0x040fe20000000013 */
[----:B------:R-:W-:-:S02]  /*f0d0*/  IMAD.U32 R15, R15, 0x10000, RZ ;  /* 0x000100000f0f7824 */ /* 0x000fc400078e00ff */
        /* <DEDUP_REMOVED lines=9> */
.L_x_19315:
[----:B------:R-:W-:Y:S05]  /*f170*/  BSYNC B0 ;  /* 0x0000000000007941 */ /* 0x000fea0003800000 */
.L_x_19314:
[----:B------:R-:W-:Y:S01]  /*f180*/  VIADD R45, R45, 0x4 ;  /* 0x000000042d2d7836 */ /* 0x000fe20000000000 */
[----:B------:R-:W-:Y:S01]  /*f190*/  IADD3 R26, P1, R26, 0x10, RZ ;  /* 0x000000101a1a7810 */ /* 0x000fe20007f3e0ff */
[----:B------:R-:W-:Y:S01]  /*f1a0*/  VIADD R0, R0, 0xfffffffc ;  /* 0xfffffffc00007836 */ /* 0x000fe20000000000 */
[----:B------:R-:W-:Y:S01]  /*f1b0*/  IADD3 R44, R44, 0x40, RZ ;  /* 0x000000402c2c7810 */ /* 0x000fe20007ffe0ff */
[----:B------:R-:W-:Y:S01]  /*f1c0*/  VIADD R48, R48, 0x40 ;  /* 0x0000004030307836 */ /* 0x000fe20000000000 */
[----:B------:R-:W-:Y:S01]  /*f1d0*/  ISETP.GE.AND P0, PT, R45, UR4, PT ;  /* 0x000000042d007c0c */ /* 0x000fe2000bf06270 */
[----:B------:R-:W-:Y:S02]  /*f1e0*/  VIADD R50, R50, 0x100 ;  /* 0x0000010032327836 */ /* 0x000fe40000000000 */
[----:B------:R-:W-:-:S10]  /*f1f0*/  IMAD.X R27, RZ, RZ, R27, P1 ;  /* 0x000000ffff1b7224 */ /* 0x000fd400008e061b */
[----:B------:R-:W-:Y:S05]  /*f200*/  @!P0 BRA `(.L_x_19348) ;  /* 0xffffffb800508947 */ /* 0x000fea000383ffff */
.L_x_19313:
[----:B------:R-:W-:Y:S05]  /*f210*/  BSYNC B1 ;  /* 0x0000000000017941 */ /* 0x000fea0003800000 */
.L_x_19311:
[----:B------:R-:W3:Y:S01]  /*f220*/  SHFL.BFLY PT, R5, R42, 0x1, 0x1f ;  /* 0x0c201f002a057f89 */ /* 0x000ee200000e0000 */
[----:B------:R-:W4:Y:S01]  /*f230*/  S2UR UR5, SR_CgaCtaId ;  /* 0x00000000000579c3 */ /* 0x000f220000008800 */
[----:B------:R-:W-:Y:S01]  /*f240*/  UMOV UR4, 0x400 ;  /* 0x0000040000047882 */ /* 0x000fe20000000000 */
[----:B------:R-:W-:Y:S01]  /*f250*/  BSSY B0, `(.L_x_19349) ;  /* 0x0000042000007945 */ /* 0x000fe20003800000 */
[----:B------:R-:W1:Y:S01]  /*f260*/  SHFL.BFLY PT, R2, R39, 0x1, 0x1f ;  /* 0x0c201f0027027f89 */ /* 0x000e6200000e0000 */
[----:B------:R-:W-:-:S03]  /*f270*/  UIADD3 UR4, UR4, 0x220, URZ ;  /* 0x0000022004047890 */ /* 0x000fc6000fffe03f */
[----:B------:R-:W1:Y:S04]  /*f280*/  SHFL.BFLY PT, R4, R37, 0x1, 0x1f ;  /* 0x0c201f0025047f89 */ /* 0x000e6800000e0000 */
[----:B--2---:R-:W2:Y:S04]  /*f290*/  SHFL.BFLY PT, R6, R35, 0x1, 0x1f ;  /* 0x0c201f0023067f89 */ /* 0x004ea800000e0000 */
[----:B------:R-:W2:Y:S04]  /*f2a0*/  SHFL.BFLY PT, R10, R31, 0x1, 0x1f ;  /* 0x0c201f001f0a7f89 */ /* 0x000ea800000e0000 */
[----:B0-----:R-:W0:Y:S04]  /*f2b0*/  SHFL.BFLY PT, R7, R40, 0x1, 0x1f ;  /* 0x0c201f0028077f89 */ /* 0x001e2800000e0000 */
[----:B------:R-:W0:Y:S01]  /*f2c0*/  SHFL.BFLY PT, R0, R41, 0x1, 0x1f ;  /* 0x0c201f0029007f89 */ /* 0x000e2200000e0000 */
[----:B---3--:R-:W-:Y:S01]  /*f2d0*/  FADD.FTZ R42, R5, R42 ;  /* 0x0000002a052a7221 */ /* 0x008fe20000010000 */
[----:B----4-:R-:W-:Y:S01]  /*f2e0*/  ULEA UR4, UR5, UR4, 0x18 ;  /* 0x0000000405047291 */ /* 0x010fe2000f8ec03f */
[----:B-1----:R-:W-:Y:S01]  /*f2f0*/  FADD.FTZ R39, R2, R39 ;  /* 0x0000002702277221 */ /* 0x002fe20000010000 */
[----:B------:R-:W1:Y:S01]  /*f300*/  SHFL.BFLY PT, R9, R38, 0x1, 0x1f ;  /* 0x0c201f0026097f89 */ /* 0x000e6200000e0000 */
[----:B------:R-:W-:-:S03]  /*f310*/  FADD.FTZ R37, R4, R37 ;  /* 0x0000002504257221 */ /* 0x000fc60000010000 */
[----:B------:R-:W3:Y:S01]  /*f320*/  SHFL.BFLY PT, R11, R36, 0x1, 0x1f ;  /* 0x0c201f00240b7f89 */ /* 0x000ee200000e0000 */
[----:B--2---:R-:W-:-:S03]  /*f330*/  FADD.FTZ R35, R6, R35 ;  /* 0x0000002306237221 */ /* 0x004fc60000010000 */
[----:B------:R-:W2:Y:S01]  /*f340*/  SHFL.BFLY PT, R13, R34, 0x1, 0x1f ;  /* 0x0c201f00220d7f89 */ /* 0x000ea200000e0000 */
[C---:B------:R-:W-:Y:S01]  /*f350*/  LOP3.LUT R6, R3.reuse, 0x1, RZ, 0xc0, !PT ;  /* 0x0000000103067812 */ /* 0x040fe200078ec0ff */
[----:B------:R-:W-:Y:S02]  /*f360*/  FADD.FTZ R45, R10, R31 ;  /* 0x0000001f0a2d7221 */ /* 0x000fe40000010000 */
[----:B------:R-:W4:Y:S01]  /*f370*/  SHFL.BFLY PT, R8, R33, 0x1, 0x1f ;  /* 0x0c201f0021087f89 */ /* 0x000f2200000e0000 */
[----:B------:R-:W-:Y:S02]  /*f380*/  ISETP.NE.AND P2, PT, R6, RZ, PT ;  /* 0x000000ff0600720c */ /* 0x000fe40003f45270 */
[----:B------:R-:W-:Y:S01]  /*f390*/  LOP3.LUT R6, R80, 0xffffffc0, RZ, 0xc0, !PT ;  /* 0xffffffc050067812 */ /* 0x000fe200078ec0ff */
[----:B------:R-:W4:Y:S01]  /*f3a0*/  SHFL.BFLY PT, R15, R32, 0x1, 0x1f ;  /* 0x0c201f00200f7f89 */ /* 0x000f2200000e0000 */
[----:B------:R-:W-:Y:S01]  /*f3b0*/  LEA.HI R31, R3, R3, RZ, 0x1 ;  /* 0x00000003031f7211 */ /* 0x000fe200078f08ff */
[----:B0-----:R-:W-:Y:S01]  /*f3c0*/  FADD.FTZ R40, R7, R40 ;  /* 0x0000002807287221 */ /* 0x001fe20000010000 */
[----:B------:R-:W-:Y:S01]  /*f3d0*/  ISETP.NE.OR P5, PT, R6, 0x40, P2 ;  /* 0x000000400600780c */ /* 0x000fe200017a5670 */
[----:B------:R-:W0:Y:S01]  /*f3e0*/  SHFL.BFLY PT, R17, R30, 0x1, 0x1f ;  /* 0x0c201f001e117f89 */ /* 0x000e2200000e0000 */
[----:B------:R-:W-:Y:S01]  /*f3f0*/  SHF.R.S32.HI R31, RZ, 0x1, R31 ;  /* 0x00000001ff1f7819 */ /* 0x000fe2000001141f */
[----:B------:R-:W-:-:S02]  /*f400*/  VIADD R7, R80, 0x1f ;  /* 0x0000001f50077836 */ /* 0x000fc40000000000 */
[----:B------:R-:W-:Y:S01]  /*f410*/  FADD.FTZ R41, R0, R41 ;  /* 0x0000002900297221 */ /* 0x000fe20000010000 */
[----:B------:R-:W0:Y:S01]  /*f420*/  SHFL.BFLY PT, R2, R29, 0x1, 0x1f ;  /* 0x0c201f001d027f89 */ /* 0x000e2200000e0000 */
[----:B-1----:R-:W-:Y:S01]  /*f430*/  FADD.FTZ R38, R9, R38 ;  /* 0x0000002609267221 */ /* 0x002fe20000010000 */
[----:B------:R-:W-:Y:S01]  /*f440*/  IMAD R24, R24, 0x100, R31 ;  /* 0x0000010018187824 */ /* 0x000fe200078e021f */
[----:B------:R-:W-:Y:S01]  /*f450*/  ISETP.GT.U32.AND P3, PT, R7, 0x3e, PT ;  /* 0x0000003e0700780c */ /* 0x000fe20003f64070 */
[----:B------:R-:W1:Y:S01]  /*f460*/  SHFL.BFLY PT, R5, R28, 0x1, 0x1f ;  /* 0x0c201f001c057f89 */ /* 0x000e6200000e0000 */
[----:B------:R-:W-:Y:S01]  /*f470*/  LOP3.LUT R7, R80, 0xffffffe0, RZ, 0xc0, !PT ;  /* 0xffffffe050077812 */ /* 0x000fe200078ec0ff */
[----:B---3--:R-:W-:Y:S01]  /*f480*/  FADD.FTZ R36, R11, R36 ;  /* 0x000000240b247221 */ /* 0x008fe20000010000 */
[----:B------:R-:W-:Y:S01]  /*f490*/  LEA R24, R24, UR4, 0x2 ;  /* 0x0000000418187c11 */ /* 0x000fe2000f8e10ff */
[----:B------:R-:W3:Y:S01]  /*f4a0*/  SHFL.BFLY PT, R4, R25, 0x1, 0x1f ;  /* 0x0c201f0019047f89 */ /* 0x000ee200000e0000 */
[----:B--2---:R-:W-:Y:S01]  /*f4b0*/  FADD.FTZ R34, R13, R34 ;  /* 0x000000220d227221 */ /* 0x004fe20000010000 */
[----:B------:R-:W-:Y:S01]  /*f4c0*/  ISETP.NE.OR P4, PT, R7, 0x20, P2 ;  /* 0x000000200700780c */ /* 0x000fe20001785670 */
[----:B------:R-:W-:Y:S01]  /*f4d0*/  BAR.SYNC.DEFER_BLOCKING 0x0 ;  /* 0x0000000000007b1d */ /* 0x000fe20000010000 */
[----:B----4-:R-:W-:Y:S01]  /*f4e0*/  FADD.FTZ R43, R8, R33 ;  /* 0x00000021082b7221 */ /* 0x010fe20000010000 */
[C---:B------:R-:W-:Y:S01]  /*f4f0*/  ISETP.GT.OR P0, PT, R80.reuse, 0x3f, P2 ;  /* 0x0000003f5000780c */ /* 0x040fe20001704670 */
[----:B------:R-:W-:Y:S01]  /*f500*/  FADD.FTZ R0, R15, R32 ;  /* 0x000000200f007221 */ /* 0x000fe20000010000 */
[----:B------:R-:W-:Y:S01]  /*f510*/  ISETP.GT.OR P1, PT, R80, 0x1f, P2 ;  /* 0x0000001f5000780c */ /* 0x000fe20001724670 */
[----:B0-----:R-:W-:Y:S01]  /*f520*/  FADD.FTZ R44, R17, R30 ;  /* 0x0000001e112c7221 */ /* 0x001fe20000010000 */
[----:B------:R-:W-:Y:S01]  /*f530*/  FADD.FTZ R47, R2, R29 ;  /* 0x0000001d022f7221 */ /* 0x000fe20000010000 */
[----:B-1----:R-:W-:Y:S01]  /*f540*/  FADD.FTZ R46, R5, R28 ;  /* 0x0000001c052e7221 */ /* 0x002fe20000010000 */
[----:B---3--:R-:W-:Y:S01]  /*f550*/  FADD.FTZ R49, R4, R25 ;  /* 0x0000001904317221 */ /* 0x008fe20000010000 */
        /* <DEDUP_REMOVED lines=17> */
.L_x_19350:
[----:B------:R-:W-:Y:S05]  /*f670*/  BSYNC B0 ;  /* 0x0000000000007941 */ /* 0x000fea0003800000 */
.L_x_19349:
        /* <DEDUP_REMOVED lines=35> */
.L_x_19352:
[----:B------:R-:W-:Y:S05]  /*f8b0*/  BSYNC B0 ;  /* 0x0000000000007941 */ /* 0x000fea0003800000 */
.L_x_19351:
        /* <DEDUP_REMOVED lines=19> */
.L_x_19354:
[----:B------:R-:W-:Y:S05]  /*f9f0*/  BSYNC B0 ;  /* 0x0000000000007941 */ /* 0x000fea0003800000 */
.L_x_19353:
        /* <DEDUP_REMOVED lines=36> */
.L_x_19356:
[----:B------:R-:W-:Y:S05]  /*fc40*/  BSYNC B0 ;  /* 0x0000000000007941 */ /* 0x000fea0003800000 */
.L_x_19355:
        /* <DEDUP_REMOVED lines=48> */
[----:B------:R-:W-:Y:S02]  /*ff50*/  IADD3 R14, R31, 0x60, RZ ;  /* 0x000000601f0e7810 */ /* 0x000fe40007ffe0ff */
        /* <DEDUP_REMOVED lines=18> */
[----:B01----:R-:W-:Y:S02]  /*10080*/  LEA.HI.X.SX32 R24, R19, UR7, 0x1, P1 ;  /* 0x0000000713187c11 */ /* 0x003fe400088f0eff */
        /* <DEDUP_REMOVED lines=16> */
[----:B------:R-:W-:Y:S01]  /*10190*/  VIADD R28, R31, 0xd0 ;  /* 0x000000d01f1c7836 */ /* 0x000fe20000000000 */
[----:B------:R-:W-:Y:S01]  /*101a0*/  F2FP.BF16.F32.PACK_AB R39, R39, R40 ;  /* 0x000000282727723e */ /* 0x000fe200000010ff */
[----:B------:R-:W-:Y:S01]  /*101b0*/  VIADD R29, R31, 0xe0 ;  /* 0x000000e01f1d7836 */ /* 0x000fe20000000000 */
[----:B------:R-:W-:-:S02]  /*101c0*/  LEA R26, P0, R27, UR8, 0x1 ;  /* 0x000000081b1a7c11 */ /* 0x000fc4000f8008ff */
[----:B------:R-:W-:Y:S02]  /*101d0*/  PRMT R40, R41, 0x7632, R40 ;  /* 0x0000763229287816 */ /* 0x000fe40000000028 */
[----:B------:R-:W-:Y:S02]  /*101e0*/  F2FP.BF16.F32.PACK_AB R37, R37, R38 ;  /* 0x000000262525723e */ /* 0x000fe400000010ff */
[----:B------:R-:W-:Y:S01]  /*101f0*/  IADD3 R31, R31, 0xf0, RZ ;  /* 0x000000f01f1f7810 */ /* 0x000fe20007ffe0ff */
[----:B------:R1:W-:Y:S01]  /*10200*/  STG.E.U16 desc[UR10][R4.64], R40 ;  /* 0x0000002804007986 */ /* 0x0003e2000c10150a */
[----:B------:R-:W-:Y:S02]  /*10210*/  LEA.HI.X R27, R27, UR9, R30, 0x1, P0 ;  /* 0x000000091b1b7c11 */ /* 0x000fe400080f0c1e */
[----:B0-----:R-:W-:Y:S01]  /*10220*/  PRMT R3, R39, 0x7632, R3 ;  /* 0x0000763227037816 */ /* 0x001fe20000000003 */
[----:B------:R-:W-:Y:S01]  /*10230*/  STG.E.U16 desc[UR10][R6.64], R39 ;  /* 0x0000002706007986 */ /* 0x000fe2000c10150a */
[----:B------:R-:W-:-:S02]  /*10240*/  F2FP.BF16.F32.PACK_AB R35, R35, R36 ;  /* 0x000000242323723e */ /* 0x000fc400000010ff */
[----:B------:R-:W-:Y:S01]  /*10250*/  IADD3 R50, P0, R28, UR4, RZ ;  /* 0x000000041c327c10 */ /* 0x000fe2000ff1e0ff */
[----:B------:R0:W-:Y:S01]  /*10260*/  STG.E.U16 desc[UR10][R8.64], R3 ;  /* 0x0000000308007986 */ /* 0x0001e2000c10150a */
        /* <DEDUP_REMOVED lines=13> */
[----:B0-----:R-:W-:Y:S02]  /*10340*/  PRMT R3, R34, 0x7632, R3 ;  /* 0x0000763222037816 */ /* 0x001fe40000000003 */
[----:B------:R-:W-:Y:S01]  /*10350*/  F2FP.BF16.F32.PACK_AB R44, R47, R44 ;  /* 0x0000002c2f2c723e */ /* 0x000fe200000010ff */
[----:B------:R-:W-:Y:S01]  /*10360*/  STG.E.U16 desc[UR10][R18.64], R34 ;  /* 0x0000002212007986 */ /* 0x000fe2000c10150a */
[----:B------:R-:W-:-:S02]  /*10370*/  LEA R30, P1, R48, UR8, 0x1 ;  /* 0x00000008301e7c11 */ /* 0x000fc4000f8208ff */
[----:B------:R-:W-:Y:S01]  /*10380*/  LEA.HI.X.SX32 R42, R31, UR7, 0x1, P2 ;  /* 0x000000071f2a7c11 */ /* 0x000fe200090f0eff */
[----:B------:R-:W-:Y:S01]  /*10390*/  STG.E.U16 desc[UR10][R20.64], R3 ;  /* 0x0000000314007986 */ /* 0x000fe2000c10150a */
[----:B------:R-:W-:Y:S02]  /*103a0*/  LEA R32, P2, R33, UR8, 0x1 ;  /* 0x0000000821207c11 */ /* 0x000fe4000f8408ff */
[----:B-1----:R-:W-:Y:S01]  /*103b0*/  PRMT R12, R0, 0x7632, R12 ;  /* 0x00007632000c7816 */ /* 0x002fe2000000000c */
[----:B------:R-:W-:Y:S01]  /*103c0*/  STG.E.U16 desc[UR10][R22.64], R0 ;  /* 0x0000000016007986 */ /* 0x000fe2000c10150a */
[----:B------:R-:W-:Y:S02]  /*103d0*/  F2FP.BF16.F32.PACK_AB R46, R49, R46 ;  /* 0x0000002e312e723e */ /* 0x000fe400000010ff */
[----:B------:R-:W-:Y:S01]  /*103e0*/  LEA.HI.X R29, R50, UR9, R53, 0x1, P0 ;  /* 0x00000009321d7c11 */ /* 0x000fe200080f0c35 */
[----:B------:R-:W-:Y:S01]  /*103f0*/  STG.E.U16 desc[UR10][R24.64], R12 ;  /* 0x0000000c18007986 */ /* 0x000fe2000c10150a */
[----:B--2---:R-:W-:-:S02]  /*10400*/  PRMT R14, R44, 0x7632, R14 ;  /* 0x000076322c0e7816 */ /* 0x004fc4000000000e */
[----:B------:R-:W-:Y:S01]  /*10410*/  LEA.HI.X R31, R48, UR9, R51, 0x1, P1 ;  /* 0x00000009301f7c11 */ /* 0x000fe200088f0c33 */
[----:B------:R-:W-:Y:S01]  /*10420*/  STG.E.U16 desc[UR10][R26.64], R44 ;  /* 0x0000002c1a007986 */ /* 0x000fe2000c10150a */
[----:B------:R-:W-:Y:S02]  /*10430*/  LEA.HI.X R33, R33, UR9, R42, 0x1, P2 ;  /* 0x0000000921217c11 */ /* 0x000fe400090f0c2a */
[----:B---3--:R-:W-:Y:S01]  /*10440*/  PRMT R16, R46, 0x7632, R16 ;  /* 0x000076322e107816 */ /* 0x008fe20000000010 */
[----:B------:R-:W-:Y:S04]  /*10450*/  STG.E.U16 desc[UR10][R28.64], R14 ;  /* 0x0000000e1c007986 */ /* 0x000fe8000c10150a */
[----:B------:R-:W-:Y:S04]  /*10460*/  STG.E.U16 desc[UR10][R30.64], R46 ;  /* 0x0000002e1e007986 */ /* 0x000fe8000c10150a */
[----:B------:R-:W-:Y:S01]  /*10470*/  STG.E.U16 desc[UR10][R32.64], R16 ;  /* 0x0000001020007986 */ /* 0x000fe2000c10150a */
[----:B------:R-:W-:Y:S05]  /*10480*/  EXIT ;  /* 0x000000000000794d */ /* 0x000fea0003800000 */
.L_x_19282:
        /* <DEDUP_REMOVED lines=8> */
.L_x_19358:
[----:B------:R-:W-:Y:S05]  /*10510*/  BSYNC B2 ;  /* 0x0000000000027941 */ /* 0x000fea0003800000 */
.L_x_19357:
[----:B------:R-:W-:Y:S01]  /*10520*/  IMAD.MOV.U32 R41, RZ, RZ, R43 ;  /* 0x000000ffff297224 */ /* 0x000fe200078e002b */
[----:B------:R-:W-:Y:S06]  /*10530*/  BRA `(.L_x_19359) ;  /* 0xffffff5000087947 */ /* 0x000fec000383ffff */
.L_x_19287:
[----:B------:R-:W-:Y:S01]  /*10540*/  BSSY B2, `(.L_x_19360) ;  /* 0x0000007000027945 */ /* 0x000fe20003800000 */
[----:B------:R-:W-:Y:S02]  /*10550*/  IMAD.MOV.U32 R44, RZ, RZ, 0x1 ;  /* 0x00000001ff2c7424 */ /* 0x000fe400078e00ff */
[----:B------:R-:W-:Y:S02]  /*10560*/  IMAD.MOV.U32 R45, RZ, RZ, 0x1f ;  /* 0x0000001fff2d7424 */ /* 0x000fe400078e00ff */
[----:B------:R-:W-:-:S07]  /*10570*/  IMAD.MOV.U32 R42, RZ, RZ, -0x1 ;  /* 0xffffffffff2a7424 */ /* 0x000fce00078e00ff */
[----:B------:R-:W-:Y:S05]  /*10580*/  WARPSYNC.COLLECTIVE R42, `(.L_x_19361) ;  /* 0x000000002a087348 */ /* 0x000fea0003c00000 */
[----:B------:R0:W1:Y:S02]  /*10590*/  SHFL.BFLY P1, R43, R41, R44, R45 ;  /* 0x0c00002c292b7389 */ /* 0x000064000002002d */
[----:B01----:R-:W-:Y:S01]  /*105a0*/  ENDCOLLECTIVE ;  /* 0x000000000000791b */ /* 0x003fe20003800000 */
.L_x_19361:
[----:B------:R-:W-:Y:S05]  /*105b0*/  BSYNC B2 ;  /* 0x0000000000027941 */ /* 0x000fea0003800000 */
.L_x_19360:
[----:B------:R-:W-:Y:S01]  /*105c0*/  MOV R40, R43 ;  /* 0x0000002b00287202 */ /* 0x000fe20000000f00 */
[----:B------:R-:W-:Y:S06]  /*105d0*/  BRA `(.L_x_19362) ;  /* 0xffffff8000a07947 */ /* 0x000fec000383ffff */
.L_x_19290:
[----:B------:R-:W-:Y:S01]  /*105e0*/  BSSY B0, `(.L_x_19363) ;  /* 0x0000008000007945 */ /* 0x000fe20003800000 */
[----:B012---:R-:W-:Y:S02]  /*105f0*/  IMAD.MOV.U32 R41, RZ, RZ, R145 ;  /* 0x000000ffff297224 */ /* 0x007fe400078e0091 */
[----:B------:R-:W-:Y:S02]  /*10600*/  IMAD.MOV.U32 R44, RZ, RZ, 0x10 ;  /* 0x00000010ff2c7424 */ /* 0x000fe400078e00ff */
[----:B------:R-:W-:Y:S02]  /*10610*/  IMAD.MOV.U32 R45, RZ, RZ, 0x1f ;  /* 0x0000001fff2d7424 */ /* 0x000fe400078e00ff */
[----:B------:R-:W-:-:S07]  /*10620*/  IMAD.MOV.U32 R42, RZ, RZ, -0x1 ;  /* 0xffffffffff2a7424 */ /* 0x000fce00078e00ff */
[----:B---3-5:R-:W-:Y:S05]  /*10630*/  WARPSYNC.COLLECTIVE R42, `(.L_x_19364) ;  /* 0x000000002a087348 */ /* 0x028fea0003c00000 */
[----:B---3--:R0:W1:Y:S02]  /*10640*/  SHFL.BFLY P1, R43, R41, R44, R45 ;  /* 0x0c00002c292b7389 */ /* 0x008064000002002d */
[----:B01---5:R-:W-:Y:S01]  /*10650*/  ENDCOLLECTIVE ;  /* 0x000000000000791b */ /* 0x023fe20003800000 */
.L_x_19364:
[----:B------:R-:W-:Y:S05]  /*10660*/  BSYNC B0 ;  /* 0x0000000000007941 */ /* 0x000fea0003800000 */
.L_x_19363:
[----:B------:R-:W-:Y:S01]  /*10670*/  IMAD.MOV.U32 R6, RZ, RZ, R43 ;  /* 0x000000ffff067224 */ /* 0x000fe200078e002b */
[----:B------:R-:W-:Y:S01]  /*10680*/  MOV R42, 0xffffffff ;  /* 0xffffffff002a7802 */ /* 0x000fe20000000f00 */
[----:B------:R-:W-:Y:S02]  /*10690*/  IMAD.MOV.U32 R44, RZ, RZ, 0x8 ;  /* 0x00000008ff2c7424 */ /* 0x000fe400078e00ff */
[----:B------:R-:W-:Y:S01]  /*106a0*/  IMAD.MOV.U32 R45, RZ, RZ, 0x1f ;  /* 0x0000001fff2d7424 */ /* 0x000fe200078e00ff */
[----:B------:R-:W-:-:S05]  /*106b0*/  FMNMX.FTZ R6, R6, R145, !PT ;  /* 0x0000009106067209 */ /* 0x000fca0007810000 */
[----:B------:R-:W-:-:S07]  /*106c0*/  IMAD.MOV.U32 R41, RZ, RZ, R6 ;  /* 0x000000ffff297224 */ /* 0x000fce00078e0006 */
[----:B------:R-:W-:Y:S05]  /*106d0*/  WARPSYNC.COLLECTIVE R42, `(.L_x_19365) ;  /* 0x000000002a087348 */ /* 0x000fea0003c00000 */
[----:B------:R0:W1:Y:S02]  /*106e0*/  SHFL.BFLY P1, R43, R41, R44, R45 ;  /* 0x0c00002c292b7389 */ /* 0x000064000002002d */
[----:B01----:R-:W-:Y:S01]  /*106f0*/  ENDCOLLECTIVE ;  /* 0x000000000000791b */ /* 0x003fe20003800000 */
.L_x_19365:
[----:B------:R-:W-:Y:S02]  /*10700*/  IMAD.MOV.U32 R44, RZ, RZ, 0x4 ;  /* 0x00000004ff2c7424 */ /* 0x000fe400078e00ff */
[----:B------:R-:W-:-:S05]  /*10710*/  IMAD.MOV.U32 R7, RZ, RZ, R43 ;  /* 0x000000ffff077224 */ /* 0x000fca00078e002b */
[----:B------:R-:W-:-:S05]  /*10720*/  FMNMX.FTZ R7, R6, R7, !PT ;  /* 0x0000000706077209 */ /* 0x000fca0007810000 */
[----:B------:R-:W-:-:S07]  /*10730*/  IMAD.MOV.U32 R41, RZ, RZ, R7 ;  /* 0x000000ffff297224 */ /* 0x000fce00078e0007 */
[----:B------:R-:W-:Y:S05]  /*10740*/  WARPSYNC.COLLECTIVE R42, `(.L_x_19366) ;  /* 0x000000002a087348 */ /* 0x000fea0003c00000 */
[----:B------:R0:W1:Y:S02]  /*10750*/  SHFL.BFLY P1, R43, R41, R44, R45 ;  /* 0x0c00002c292b7389 */ /* 0x000064000002002d */
[----:B01----:R-:W-:Y:S01]  /*10760*/  ENDCOLLECTIVE ;  /* 0x000000000000791b */ /* 0x003fe20003800000 */
.L_x_19366:
[----:B------:R-:W-:Y:S02]  /*10770*/  IMAD.MOV.U32 R44, RZ, RZ, 0x2 ;  /* 0x00000002ff2c7424 */ /* 0x000fe400078e00ff */
[----:B------:R-:W-:-:S05]  /*10780*/  IMAD.MOV.U32 R8, RZ, RZ, R43 ;  /* 0x000000ffff087224 */ /* 0x000fca00078e002b */
[----:B------:R-:W-:-:S05]  /*10790*/  FMNMX.FTZ R9, R7, R8, !PT ;  /* 0x0000000807097209 */ /* 0x000fca0007810000 */
[----:B------:R-:W-:-:S07]  /*107a0*/  IMAD.MOV.U32 R41, RZ, RZ, R9 ;  /* 0x000000ffff297224 */ /* 0x000fce00078e0009 */
[----:B------:R-:W-:Y:S05]  /*107b0*/  WARPSYNC.COLLECTIVE R42, `(.L_x_19367) ;  /* 0x000000002a087348 */ /* 0x000fea0003c00000 */
[----:B------:R0:W1:Y:S02]  /*107c0*/  SHFL.BFLY P1, R43, R41, R44, R45 ;  /* 0x0c00002c292b7389 */ /* 0x000064000002002d */
[----:B01----:R-:W-:Y:S01]  /*107d0*/  ENDCOLLECTIVE ;  /* 0x000000000000791b */ /* 0x003fe20003800000 */
.L_x_19367:
[----:B------:R-:W-:Y:S01]  /*107e0*/  IMAD.MOV.U32 R8, RZ, RZ, R43 ;  /* 0x000000ffff087224 */ /* 0x000fe200078e002b */
[----:B------:R-:W-:Y:S06]  /*107f0*/  BRA `(.L_x_19368) ;  /* 0xffffff8000d87947 */ /* 0x000fec000383ffff */
.L_x_19369:
        /* <DEDUP_REMOVED lines=16> */
.L_x_28377:


//--------------------- .text._ZN4vllm25paged_attention_v1_kernelI13__nv_bfloat16S1_Li192ELi16ELi128ELNS_18Fp8KVCacheDataTypeE0ELb1EEEvPT_PKS3_PKT0_S9_ifPKiSB_iPKfiiiSD_SD_iiiii --------------------------
	.section	.text._ZN4vllm25paged_attention_v1_kernelI13__nv_bfloat16S1_Li192ELi16ELi128ELNS_18Fp8KVCacheDataTypeE0ELb1EEEvPT_PKS3_PKT0_S9_ifPKiSB_iPKfiiiSD_SD_iiiii,"ax",@progbits
	.align	128
        .global         _ZN4vllm25paged_attention_v1_kernelI13__nv_bfloat16S1_Li192ELi16ELi128ELNS_18Fp8KVCacheDataTypeE0ELb1EEEvPT_PKS3_PKT0_S9_ifPKiSB_iPKfiiiSD_SD_iiiii
        .type           _ZN4vllm25paged_attention_v1_kernelI13__nv_bfloat16S1_Li192ELi16ELi128ELNS_18Fp8KVCacheDataTypeE0ELb1EEEvPT_PKS3_PKT0_S9_ifPKiSB_iPKfiiiSD_SD_iiiii,@function
        .size           _ZN4vllm25paged_attention_v1_kernelI13__nv_bfloat16S1_Li192ELi16ELi128ELNS_18Fp8KVCacheDataTypeE0ELb1EEEvPT_PKS3_PKT0_S9_ifPKiSB_iPKfiiiSD_SD_iiiii,(.L_x_28378 - _ZN4vllm25paged_attention_v1_kernelI13__nv_bfloat16S1_Li192ELi16ELi128ELNS_18Fp8KVCacheDataTypeE0ELb1EEEvPT_PKS3_PKT0_S9_ifPKiSB_iPKfiiiSD_SD_iiiii)
        .other          _ZN4vllm25paged_attention_v1_kernelI13__nv_bfloat16S1_Li192ELi16ELi128ELNS_18Fp8KVCacheDataTypeE0ELb1EEEvPT_PKS3_PKT0_S9_ifPKiSB_iPKfiiiSD_SD_iiiii,@"STO_CUDA_ENTRY STV_DEFAULT"
_ZN4vllm25paged_attention_v1_kernelI13__nv_bfloat16S1_Li192ELi16ELi128ELNS_18Fp8KVCacheDataTypeE0ELb1EEEvPT_PKS3_PKT0_S9_ifPKiSB_iPKfiiiSD_SD_iiiii:
.text._ZN4vllm25paged_attention_v1_kernelI13__nv_bfloat16S1_Li192ELi16ELi128ELNS_18Fp8KVCacheDataTypeE0ELb1EEEvPT_PKS3_PKT0_S9_ifPKiSB_iPKfiiiSD_SD_iiiii:
[----:B------:R-:W-:Y:S08]  /*0000*/  LDC R1, c[0x0][0x28] ;  /* 0x00000a00ff017b82 */ /* 0x000ff00000000800 */
[----:B------:R-:W0:Y:S01]  /*0010*/  LDC.64 R2, c[0x0][0x250] ;  /* 0x00009400ff027b82 */ /* 0x000e220000000a00 */
[----:B------:R-:W1:Y:S01]  /*0020*/  S2R R84, SR_CTAID.Y ;  /* 0x0000000000547919 */ /* 0x000e620000002600 */
[----:B------:R-:W-:Y:S01]  /*0030*/  ULDC.64 UR10, c[0x0][0x208] ;  /* 0x00008200000a7ab9 */ /* 0x000fe20000000a00 */
[----:B------:R-:W-:Y:S01]  /*0040*/  IMAD.MOV.U32 R87, RZ, RZ, RZ ;  /* 0x000000ffff577224 */ /* 0x000fe200078e00ff */
[----:B------:R-:W2:Y:S04]  /*0050*/  S2R R0, SR_CTAID.X ;  /* 0x0000000000007919 */ /* 0x000ea80000002500 */
[----:B------:R-:W1:Y:S01]  /*0060*/  LDC.64 R4, c[0x0][0x240] ;  /* 0x00009000ff047b82 */ /* 0x000e620000000a00 */
[----:B0-----:R-:W-:-:S04]  /*0070*/  ISETP.NE.U32.AND P0, PT, R2, RZ, PT ;  /* 0x000000ff0200720c */ /* 0x001fc80003f05070 */
[----:B------:R-:W-:-:S03]  /*0080*/  ISETP.NE.AND.EX P0, PT, R3, RZ, PT, P0 ;  /* 0x000000ff0300720c */ /* 0x000fc60003f05300 */
[----:B------:R-:W0:Y:S01]  /*0090*/  LDC R3, c[0x0][0x230] ;  /* 0x00008c00ff037b82 */ /* 0x000e220000000800 */
[----:B-1----:R-:W-:-:S07]  /*00a0*/  IMAD.WIDE R4, R84, 0x4, R4 ;  /* 0x0000000454047825 */ /* 0x002fce00078e0204 */
[----:B------:R-:W1:Y:S01]  /*00b0*/  LDC R2, c[0x0][0xc] ;  /* 0x00000300ff027b82 */ /* 0x000e620000000800 */
[----:B------:R1:W5:Y:S07]  /*00c0*/  LDG.E.CONSTANT R86, desc[UR10][R4.64] ;  /* 0x0000000a04567981 */ /* 0x00036e000c1e9900 */
[----:B------:R-:W2:Y:S01]  /*00d0*/  @P0 LDC.64 R6, c[0x0][0x250] ;  /* 0x00009400ff060b82 */ /* 0x000ea20000000a00 */
[----:B0-----:R-:W-:-:S04]  /*00e0*/  IABS R11, R3 ;  /* 0x00000003000b7213 */ /* 0x001fc80000000000 */
[----:B------:R-:W0:Y:S01]  /*00f0*/  I2F.RP R10, R11 ;  /* 0x0000000b000a7306 */ /* 0x000e220000209400 */
[----:B-1----:R-:W-:Y:S01]  /*0100*/  IABS R4, R2 ;  /* 0x0000000200047213 */ /* 0x002fe20000000000 */
[----:B--2---:R-:W-:-:S06]  /*0110*/  @P0 IMAD.WIDE R6, R0, 0x4, R6 ;  /* 0x0000000400060825 */ /* 0x004fcc00078e0206 */
[----:B0-----:R-:W0:Y:S01]  /*0120*/  MUFU.RCP R10, R10 ;  /* 0x0000000a000a7308 */ /* 0x001e220000001000 */
[----:B------:R1:W5:Y:S01]  /*0130*/  @P0 LDG.E.CONSTANT R87, desc[UR10][R6.64] ;  /* 0x0000000a06570981 */ /* 0x000362000c1e9900 */
[----:B0-----:R-:W-:-:S06]  /*0140*/  VIADD R8, R10, 0xffffffe ;  /* 0x0ffffffe0a087836 */ /* 0x001fcc0000000000 */
[----:B------:R0:W2:Y:S02]  /*0150*/  F2I.FTZ.U32.TRUNC.NTZ R9, R8 ;  /* 0x0000000800097305 */ /* 0x0000a4000021f000 */
[----:B0-----:R-:W-:Y:S02]  /*0160*/  IMAD.MOV.U32 R8, RZ, RZ, RZ ;  /* 0x000000ffff087224 */ /* 0x001fe400078e00ff */
[----:B--2---:R-:W-:-:S04]  /*0170*/  IMAD.MOV R12, RZ, RZ, -R9 ;  /* 0x000000ffff0c7224 */ /* 0x004fc800078e0a09 */
[----:B------:R-:W-:-:S04]  /*0180*/  IMAD R5, R12, R11, RZ ;  /* 0x0000000b0c057224 */ /* 0x000fc800078e02ff */
        /* <DEDUP_REMOVED lines=15> */
[----:B-1----:R-:W-:-:S04]  /*0280*/  IABS R7, R11 ;  /* 0x0000000b00077213 */ /* 0x002fc80000000000 */
        /* <DEDUP_REMOVED lines=64> */
.L_x_19374:
        /* <DEDUP_REMOVED lines=13> */
.L_x_19373:
[----:B------:R-:W-:Y:S05]  /*0760*/  BSYNC B1 ;  /* 0x0000000000017941 */ /* 0x000fea0003800000 */
.L_x_19372:
        /* <DEDUP_REMOVED lines=14> */
.L_x_19375:
        /* <DEDUP_REMOVED lines=21> */
.L_x_19371:
[----:B------:R-:W-:Y:S05]  /*09a0*/  BSYNC B0 ;  /* 0x0000000000007941 */ /* 0x000fea0003800000 */
.L_x_19370:
[----:B------:R-:W0:Y:S01]  /*09b0*/  LDC R9, c[0x0][0x284] ;  /* 0x0000a100ff097b82 */ /* 0x000e220000000800 */
[----:B-----5:R-:W-:Y:S01]  /*09c0*/  VIADD R6, R86, 0xffffffff ;  /* 0xffffffff56067836 */ /* 0x020fe20000000000 */
[----:B------:R-:W-:Y:S01]  /*09d0*/  ULDC UR4, c[0x0][0x278] ;  /* 0x00009e0000047ab9 */ /* 0x000fe20000000800 */
[----:B------:R-:W-:Y:S01]  /*09e0*/  ULDC UR13, c[0x0][0x25c] ;  /* 0x00009700000d7ab9 */ /* 0x000fe20000000800 */
[----:B------:R-:W-:Y:S01]  /*09f0*/  ULDC UR16, c[0x0][0x25c] ;  /* 0x0000970000107ab9 */ /* 0x000fe20000000800 */
[----:B------:R-:W-:Y:S01]  /*0a00*/  ULDC UR12, c[0x0][0x234] ;  /* 0x00008d00000c7ab9 */ /* 0x000fe20000000800 */
[----:B------:R-:W-:Y:S01]  /*0a10*/  ULDC UR17, c[0x0][0x234] ;  /* 0x00008d0000117ab9 */ /* 0x000fe20000000800 */
[----:B------:R-:W-:Y:S01]  /*0a20*/  ULDC.64 UR6, c[0x0][0x238] ;  /* 0x00008e0000067ab9 */ /* 0x000fe20000000a00 */
[----:B------:R-:W-:Y:S01]  /*0a30*/  ULDC.64 UR14, c[0x0][0x238] ;  /* 0x00008e00000e7ab9 */ /* 0x000fe20000000a00 */
[----:B------:R-:W-:Y:S01]  /*0a40*/  ULDC.64 UR8, c[0x0][0x220] ;  /* 0x0000880000087ab9 */ /* 0x000fe20000000a00 */
[----:B------:R-:W-:Y:S01]  /*0a50*/  ULDC.64 UR18, c[0x0][0x220] ;  /* 0x0000880000127ab9 */ /* 0x000fe20000000a00 */
[----:B------:R-:W-:Y:S01]  /*0a60*/  BSSY B0, `(.L_x_19376) ;  /* 0x0000693000007945 */ /* 0x000fe20003800000 */
[----:B------:R-:W-:Y:S01]  /*0a70*/  IMAD.MOV.U32 R82, RZ, RZ, -0x800001 ;  /* 0xff7fffffff527424 */ /* 0x000fe200078e00ff */
[----:B0-----:R-:W-:-:S04]  /*0a80*/  IABS R17, R9 ;  /* 0x0000000900117213 */ /* 0x001fc80000000000 */
[----:B------:R-:W0:Y:S01]  /*0a90*/  I2F.RP R7, R17 ;  /* 0x0000001100077306 */ /* 0x000e220000209400 */
[----:B------:R-:W-:-:S07]  /*0aa0*/  IMAD.MOV.U32 R83, RZ, RZ, R17 ;  /* 0x000000ffff537224 */ /* 0x000fce00078e0011 */
[----:B0-----:R-:W0:Y:S02]  /*0ab0*/  MUFU.RCP R7, R7 ;  /* 0x0000000700077308 */ /* 0x001e240000001000 */
[----:B0-----:R-:W-:Y:S02]  /*0ac0*/  VIADD R4, R7, 0xffffffe ;  /* 0x0ffffffe07047836 */ /* 0x001fe40000000000 */
[----:B------:R-:W0:Y:S04]  /*0ad0*/  LDC R7, c[0x0][0x288] ;  /* 0x0000a200ff077b82 */ /* 0x000e280000000800 */
[----:B------:R1:W2:Y:S02]  /*0ae0*/  F2I.FTZ.U32.TRUNC.NTZ R5, R4 ;  /* 0x0000000400057305 */ /* 0x0002a4000021f000 */
[----:B-1----:R-:W-:-:S02]  /*0af0*/  IMAD.MOV.U32 R4, RZ, RZ, RZ ;  /* 0x000000ffff047224 */ /* 0x002fc400078e00ff */
[----:B--2---:R-:W-:-:S04]  /*0b00*/  IMAD R8, R5, R17, RZ ;  /* 0x0000001105087224 */ /* 0x004fc800078e02ff */
[----:B------:R-:W-:Y:S01]  /*0b10*/  IMAD.MOV R11, RZ, RZ, -R8 ;  /* 0x000000ffff0b7224 */ /* 0x000fe200078e0a08 */
[----:B------:R-:W-:Y:S01]  /*0b20*/  IABS R8, R6 ;  /* 0x0000000600087213 */ /* 0x000fe20000000000 */
[----:B------:R-:W-:Y:S01]  /*0b30*/  BAR.SYNC.DEFER_BLOCKING 0x0 ;  /* 0x0000000000007b1d */ /* 0x000fe20000010000 */
[----:B0-----:R-:W-:Y:S01]  /*0b40*/  ISETP.GT.AND P3, PT, R7, -0x1, PT ;  /* 0xffffffff0700780c */ /* 0x001fe20003f64270 */
[----:B------:R-:W-:Y:S01]  /*0b50*/  IMAD.HI.U32 R16, R5, R11, R4 ;  /* 0x0000000b05107227 */ /* 0x000fe200078e0004 */
[----:B------:R-:W-:-:S03]  /*0b60*/  LOP3.LUT R6, R6, R9, RZ, 0x3c, !PT ;  /* 0x0000000906067212 */ /* 0x000fc600078e3cff */
[----:B------:R-:W-:Y:S01]  /*0b70*/  IMAD.MOV.U32 R5, RZ, RZ, R8 ;  /* 0x000000ffff057224 */ /* 0x000fe200078e0008 */
[----:B------:R-:W-:-:S03]  /*0b80*/  ISETP.GE.AND P2, PT, R6, RZ, PT ;  /* 0x000000ff0600720c */ /* 0x000fc60003f46270 */
[----:B------:R-:W-:-:S04]  /*0b90*/  IMAD.HI.U32 R15, R16, R5, RZ ;  /* 0x00000005100f7227 */ /* 0x000fc800078e00ff */
[----:B------:R-:W-:Y:S01]  /*0ba0*/  IMAD.MOV R8, RZ, RZ, -R15 ;  /* 0x000000ffff087224 */ /* 0x000fe200078e0a0f */
[----:B------:R-:W-:Y:S01]  /*0bb0*/  @!P3 IADD3 R14, RZ, -R7, RZ ;  /* 0x80000007ff0eb210 */ /* 0x000fe20007ffe0ff */
[----:B------:R-:W-:Y:S02]  /*0bc0*/  @!P3 IMAD R3, R3, UR4, R18 ;  /* 0x000000040303bc24 */ /* 0x000fe4000f8e0212 */
[----:B------:R-:W-:Y:S02]  /*0bd0*/  IMAD R4, R17, R8, R5 ;  /* 0x0000000811047224 */ /* 0x000fe400078e0205 */
[----:B------:R-:W-:Y:S01]  /*0be0*/  @P3 IMAD R0, R2, UR4, R0 ;  /* 0x0000000402003c24 */ /* 0x000fe2000f8e0200 */
[----:B------:R-:W-:Y:S01]  /*0bf0*/  ULDC UR4, c[0x0][0x248] ;  /* 0x0000920000047ab9 */ /* 0x000fe20000000800 */
[----:B------:R-:W-:Y:S01]  /*0c00*/  @!P3 IMAD R14, R3, R14, RZ ;  /* 0x0000000e030eb224 */ /* 0x000fe200078e02ff */
[----:B------:R-:W-:Y:S01]  /*0c10*/  ISETP.GT.U32.AND P1, PT, R17, R4, PT ;  /* 0x000000041100720c */ /* 0x000fe20003f24070 */
[----:B------:R-:W-:-:S02]  /*0c20*/  IMAD R84, R84, UR4, RZ ;  /* 0x0000000454547c24 */ /* 0x000fc4000f8e02ff */
[----:B------:R-:W-:-:S03]  /*0c30*/  @P3 IMAD R14, R0, R7, RZ ;  /* 0x00000007000e3224 */ /* 0x000fc600078e02ff */
[----:B------:R-:W-:Y:S01]  /*0c40*/  SHF.R.S32.HI R43, RZ, 0x1f, R84 ;  /* 0x0000001fff2b7819 */ /* 0x000fe20000011454 */
[----:B------:R-:W-:-:S06]  /*0c50*/  VIADD R14, R14, 0x1 ;  /* 0x000000010e0e7836 */ /* 0x000fcc0000000000 */
[----:B------:R-:W-:Y:S02]  /*0c60*/  @!P1 IMAD.IADD R4, R4, 0x1, -R17 ;  /* 0x0000000104049824 */ /* 0x000fe400078e0a11 */
[----:B------:R-:W-:Y:S01]  /*0c70*/  @!P1 VIADD R15, R15, 0x1 ;  /* 0x000000010f0f9836 */ /* 0x000fe20000000000 */
[----:B------:R-:W-:Y:S02]  /*0c80*/  ISETP.NE.AND P1, PT, R9, RZ, PT ;  /* 0x000000ff0900720c */ /* 0x000fe40003f25270 */
[----:B------:R-:W-:Y:S01]  /*0c90*/  ISETP.GE.U32.AND P0, PT, R4, R17, PT ;  /* 0x000000110400720c */ /* 0x000fe20003f06070 */
[----:B------:R-:W-:-:S05]  /*0ca0*/  VIADD R4, R86, 0xf ;  /* 0x0000000f56047836 */ /* 0x000fca0000000000 */
[----:B------:R-:W-:-:S04]  /*0cb0*/  SHF.R.S32.HI R5, RZ, 0x1f, R4 ;  /* 0x0000001fff057819 */ /* 0x000fc80000011404 */
[----:B------:R-:W-:-:S03]  /*0cc0*/  LEA.HI R5, R5, R4, RZ, 0x4 ;  /* 0x0000000405057211 */ /* 0x000fc600078f20ff */
[----:B------:R-:W-:Y:S01]  /*0cd0*/  @P0 VIADD R15, R15, 0x1 ;  /* 0x000000010f0f0836 */ /* 0x000fe20000000000 */
[----:B------:R-:W-:-:S03]  /*0ce0*/  SHF.R.S32.HI R5, RZ, 0x4, R5 ;  /* 0x00000004ff057819 */ /* 0x000fc60000011405 */
[----:B------:R-:W-:Y:S01]  /*0cf0*/  @!P2 IMAD.MOV R15, RZ, RZ, -R15 ;  /* 0x000000ffff0fa224 */ /* 0x000fe200078e0a0f */
[----:B------:R-:W-:Y:S02]  /*0d00*/  ISETP.GE.AND P0, PT, R88, R5, PT ;  /* 0x000000055800720c */ /* 0x000fe40003f06270 */
[----:B------:R-:W-:-:S11]  /*0d10*/  @!P1 LOP3.LUT R15, RZ, R9, RZ, 0x33, !PT ;  /* 0x00000009ff0f9212 */ /* 0x000fd600078e33ff */
[----:B------:R-:W-:Y:S05]  /*0d20*/  @P0 BRA `(.L_x_19377) ;  /* 0x0000006400980947 */ /* 0x000fea0003800000 */
[----:B------:R-:W0:Y:S01]  /*0d30*/  S2R R3, SR_CgaCtaId ;  /* 0x0000000000037919 */ /* 0x000e220000008800 */
[----:B------:R-:W-:Y:S01]  /*0d40*/  SHF.R.S32.HI R0, RZ, 0x1f, R81 ;  /* 0x0000001fff007819 */ /* 0x000fe20000011451 */
[C---:B------:R-:W-:Y:S01]  /*0d50*/  VIADD R2, R85.reuse, 0x2 ;  /* 0x0000000255027836 */ /* 0x040fe20000000000 */
[----:B------:R-:W-:Y:S01]  /*0d60*/  MOV R12, 0x400 ;  /* 0x00000400000c7802 */ /* 0x000fe20000000f00 */
[C---:B------:R-:W-:Y:S01]  /*0d70*/  VIADD R6, R85.reuse, 0x18 ;  /* 0x0000001855067836 */ /* 0x040fe20000000000 */
[----:B------:R-:W-:Y:S01]  /*0d80*/  LEA.HI R0, R0, R81, RZ, 0x4 ;  /* 0x0000005100007211 */ /* 0x000fe200078f20ff */
[----:B------:R-:W-:Y:S01]  /*0d90*/  IMAD.SHL.U32 R2, R2, 0x4, RZ ;  /* 0x0000000402027824 */ /* 0x000fe200078e00ff */
[C---:B------:R-:W-:Y:S01]  /*0da0*/  IADD3 R4, R85.reuse, 0x8, RZ ;  /* 0x0000000855047810 */ /* 0x040fe20007ffe0ff */
[----:B------:R-:W-:Y:S01]  /*0db0*/  IMAD.SHL.U32 R68, R6, 0x4, RZ ;  /* 0x0000000406447824 */ /* 0x000fe200078e00ff */
[----:B------:R-:W-:Y:S01]  /*0dc0*/  LOP3.LUT R0, R0, 0xfffffff0, RZ, 0xc0, !PT ;  /* 0xfffffff000007812 */ /* 0x000fe200078ec0ff */
[----:B------:R-:W-:Y:S01]  /*0dd0*/  VIADD R8, R85, 0x1e ;  /* 0x0000001e55087836 */ /* 0x000fe20000000000 */
[----:B------:R-:W-:Y:S01]  /*0de0*/  ULDC UR4, c[0x0][0x260] ;  /* 0x0000980000047ab9 */ /* 0x000fe20000000800 */
[----:B------:R-:W-:Y:S01]  /*0df0*/  IMAD.SHL.U32 R4, R4, 0x4, RZ ;  /* 0x0000000404047824 */ /* 0x000fe200078e00ff */
[----:B------:R-:W1:Y:S01]  /*0e00*/  LDC R42, c[0x0][0x25c] ;  /* 0x00009700ff2a7b82 */ /* 0x000e620000000800 */
[----:B------:R-:W-:Y:S01]  /*0e10*/  IMAD.IADD R81, R81, 0x1, -R0 ;  /* 0x0000000151517824 */ /* 0x000fe200078e0a00 */
[----:B------:R-:W-:Y:S01]  /*0e20*/  LEA.HI R6, R6, R6, RZ, 0x1 ;  /* 0x0000000606067211 */ /* 0x000fe200078f08ff */
[----:B------:R-:W-:Y:S01]  /*0e30*/  VIADD R0, R85, 0x4 ;  /* 0x0000000455007836 */ /* 0x000fe20000000000 */
[----:B------:R-:W-:Y:S01]  /*0e40*/  SHF.R.S32.HI R9, RZ, 0x1f, R4 ;  /* 0x0000001fff097819 */ /* 0x000fe20000011404 */
[C---:B------:R-:W-:Y:S01]  /*0e50*/  IMAD.SHL.U32 R62, R8.reuse, 0x4, RZ ;  /* 0x00000004083e7824 */ /* 0x040fe200078e00ff */
[----:B------:R-:W-:Y:S01]  /*0e60*/  LEA.HI R8, R8, R8, RZ, 0x1 ;  /* 0x0000000808087211 */ /* 0x000fe200078f08ff */
[----:B------:R-:W-:Y:S01]  /*0e70*/  IMAD.SHL.U32 R0, R0, 0x4, RZ ;  /* 0x0000000400007824 */ /* 0x000fe200078e00ff */
[----:B------:R-:W-:Y:S01]  /*0e80*/  LEA.HI R9, R9, R4, RZ, 0x3 ;  /* 0x0000000409097211 */ /* 0x000fe200078f18ff */
[----:B------:R-:W-:-:S02]  /*0e90*/  VIADD R10, R85, 0x20 ;  /* 0x00000020550a7836 */ /* 0x000fc40000000000 */
[C---:B------:R-:W-:Y:S01]  /*0ea0*/  VIADD R13, R85.reuse, 0x26 ;  /* 0x00000026550d7836 */ /* 0x040fe20000000000 */
[----:B------:R-:W-:Y:S01]  /*0eb0*/  SHF.R.S32.HI R5, RZ, 0x1f, R0 ;  /* 0x0000001fff057819 */ /* 0x000fe20000011400 */
[----:B------:R-:W-:Y:S01]  /*0ec0*/  VIADD R19, R85, 0x28 ;  /* 0x0000002855137836 */ /* 0x000fe20000000000 */
[----:B------:R-:W-:Y:S01]  /*0ed0*/  LOP3.LUT R9, R9, 0xfffffff8, RZ, 0xc0, !PT ;  /* 0xfffffff809097812 */ /* 0x000fe200078ec0ff */
[----:B------:R-:W-:Y:S01]  /*0ee0*/  IMAD.SHL.U32 R54, R13, 0x4, RZ ;  /* 0x000000040d367824 */ /* 0x000fe200078e00ff */
[----:B------:R-:W-:Y:S01]  /*0ef0*/  LEA.HI R5, R5, R0, RZ, 0x3 ;  /* 0x0000000005057211 */ /* 0x000fe200078f18ff */
[----:B------:R-:W-:Y:S01]  /*0f00*/  IMAD.SHL.U32 R52, R19, 0x4, RZ ;  /* 0x0000000413347824 */ /* 0x000fe200078e00ff */
[----:B------:R-:W-:Y:S01]  /*0f10*/  SHF.L.U32 R60, R10, 0x2, RZ ;  /* 0x000000020a3c7819 */ /* 0x000fe200000006ff */
[----:B------:R-:W-:Y:S01]  /*0f20*/  IMAD.IADD R77, R4, 0x1, -R9 ;  /* 0x00000001044d7824 */ /* 0x000fe200078e0a09 */
[----:B0-----:R-:W-:Y:S01]  /*0f30*/  LEA R12, R3, R12, 0x18 ;  /* 0x0000000c030c7211 */ /* 0x001fe200078ec0ff */
[----:B------:R-:W-:Y:S01]  /*0f40*/  VIADD R3, R85, 0x6 ;  /* 0x0000000655037836 */ /* 0x000fe20000000000 */
[----:B------:R-:W-:Y:S01]  /*0f50*/  LOP3.LUT R5, R5, 0xfffffff8, RZ, 0xc0, !PT ;  /* 0xfffffff805057812 */ /* 0x000fe200078ec0ff */
[----:B------:R-:W-:Y:S01]  /*0f60*/  VIADD R4, R85, 0x10 ;  /* 0x0000001055047836 */ /* 0x000fe20000000000 */
[----:B------:R-:W-:Y:S01]  /*0f70*/  SHF.R.S32.HI R11, RZ, 0x1f, R60 ;  /* 0x0000001fff0b7819 */ /* 0x000fe2000001143c */
[----:B------:R-:W-:Y:S01]  /*0f80*/  IMAD.SHL.U32 R78, R3, 0x4, RZ ;  /* 0x00000004034e7824 */ /* 0x000fe200078e00ff */
        /* <DEDUP_REMOVED lines=13> */
[----:B------:R-:W-:Y:S01]  /*1060*/  IMAD.IADD R80, R2, 0x1, -R3 ;  /* 0x0000000102507824 */ /* 0x000fe200078e0a03 */
[C---:B------:R-:W-:Y:S01]  /*1070*/  IADD3 R2, R85.reuse, 0xc, RZ ;  /* 0x0000000c55027810 */ /* 0x040fe20007ffe0ff */
[----:B------:R-:W-:Y:S01]  /*1080*/  VIADD R3, R85, 0xe ;  /* 0x0000000e55037836 */ /* 0x000fe20000000000 */
[----:B------:R-:W-:Y:S01]  /*1090*/  LOP3.LUT R7, R7, 0xfffffff8, RZ, 0xc0, !PT ;  /* 0xfffffff807077812 */ /* 0x000fe200078ec0ff */
[----:B------:R-:W-:Y:S01]  /*10a0*/  IMAD.SHL.U32 R46, R20, 0x4, RZ ;  /* 0x00000004142e7824 */ /* 0x000fe200078e00ff */
[----:B------:R-:W-:Y:S01]  /*10b0*/  LEA.HI R9, R9, R4, RZ, 0x3 ;  /* 0x0000000409097211 */ /* 0x000fe200078f18ff */
[----:B------:R-:W-:Y:S01]  /*10c0*/  IMAD.SHL.U32 R2, R2, 0x4, RZ ;  /* 0x0000000402027824 */ /* 0x000fe200078e00ff */
[----:B------:R-:W-:Y:S01]  /*10d0*/  SHF.R.S32.HI R17, RZ, 0x1f, R54 ;  /* 0x0000001fff117819 */ /* 0x000fe20000011436 */
[----:B------:R-:W-:Y:S01]  /*10e0*/  IMAD.SHL.U32 R74, R3, 0x4, RZ ;  /* 0x00000004034a7824 */ /* 0x000fe200078e00ff */
[----:B------:R-:W-:Y:S01]  /*10f0*/  SHF.R.S32.HI R3, RZ, 0x1f, R0 ;  /* 0x0000001fff037819 */ /* 0x000fe20000011400 */
[----:B------:R-:W-:Y:S01]  /*1100*/  IMAD.IADD R78, R78, 0x1, -R7 ;  /* 0x000000014e4e7824 */ /* 0x000fe200078e0a07 */
[----:B------:R-:W-:Y:S01]  /*1110*/  SHF.R.S32.HI R5, RZ, 0x1f, R2 ;  /* 0x0000001fff057819 */ /* 0x000fe20000011402 */
[----:B------:R-:W-:Y:S01]  /*1120*/  IMAD.SHL.U32 R6, R6, 0x40, RZ ;  /* 0x0000004006067824 */ /* 0x000fe200078e00ff */
[----:B------:R-:W-:Y:S01]  /*1130*/  LEA.HI R3, R3, R0, RZ, 0x3 ;  /* 0x0000000003037211 */ /* 0x000fe200078f18ff */
[----:B------:R-:W-:Y:S01]  /*1140*/  IMAD.SHL.U32 R8, R8, 0x40, RZ ;  /* 0x0000004008087824 */ /* 0x000fe200078e00ff */
[----:B------:R-:W-:Y:S01]  /*1150*/  LEA.HI R5, R5, R2, RZ, 0x3 ;  /* 0x0000000205057211 */ /* 0x000fe200078f18ff */
[----:B------:R-:W-:Y:S01]  /*1160*/  IMAD R12, R85, 0xc0, R12 ;  /* 0x000000c0550c7824 */ /* 0x000fe200078e020c */
[----:B------:R-:W-:-:S02]  /*1170*/  LOP3.LUT R3, R3, 0xfffffff8, RZ, 0xc0, !PT ;  /* 0xfffffff803037812 */ /* 0x000fc400078ec0ff */
[----:B------:R-:W-:Y:S02]  /*1180*/  LOP3.LUT R5, R5, 0xfffffff8, RZ, 0xc0, !PT ;  /* 0xfffffff805057812 */ /* 0x000fe400078ec0ff */
[----:B------:R-:W-:Y:S01]  /*1190*/  SHF.R.S32.HI R7, RZ, 0x1f, R74 ;  /* 0x0000001fff077819 */ /* 0x000fe2000001144a */
[----:B------:R-:W-:Y:S01]  /*11a0*/  IMAD.IADD R76, R0, 0x1, -R3 ;  /* 0x00000001004c7824 */ /* 0x000fe200078e0a03 */
[----:B------:R-:W-:Y:S01]  /*11b0*/  LOP3.LUT R9, R9, 0xfffffff8, RZ, 0xc0, !PT ;  /* 0xfffffff809097812 */ /* 0x000fe200078ec0ff */
[----:B------:R-:W-:Y:S01]  /*11c0*/  IMAD.IADD R75, R2, 0x1, -R5 ;  /* 0x00000001024b7824 */ /* 0x000fe200078e0a05 */
[----:B------:R-:W-:Y:S01]  /*11d0*/  LEA.HI R7, R7, R74, RZ, 0x3 ;  /* 0x0000004a07077211 */ /* 0x000fe200078f18ff */
[C---:B------:R-:W-:Y:S01]  /*11e0*/  VIADD R2, R85.reuse, 0x14 ;  /* 0x0000001455027836 */ /* 0x040fe20000000000 */
[----:B------:R-:W-:Y:S01]  /*11f0*/  IADD3 R73, R4, -R9, RZ ;  /* 0x8000000904497210 */ /* 0x000fe20007ffe0ff */
[----:B------:R-:W-:Y:S01]  /*1200*/  VIADD R0, R85, 0x12 ;  /* 0x0000001255007836 */ /* 0x000fe20000000000 */
[----:B------:R-:W-:Y:S01]  /*1210*/  LOP3.LUT R7, R7, 0xfffffff8, RZ, 0xc0, !PT ;  /* 0xfffffff807077812 */ /* 0x000fe200078ec0ff */
[----:B------:R-:W-:Y:S01]  /*1220*/  IMAD.SHL.U32 R2, R2, 0x4, RZ ;  /* 0x0000000402027824 */ /* 0x000fe200078e00ff */
[----:B------:R-:W-:Y:S01]  /*1230*/  SHF.R.S32.HI R9, RZ, 0x1f, R68 ;  /* 0x0000001fff097819 */ /* 0x000fe20000011444 */
[----:B------:R-:W-:Y:S01]  /*1240*/  IMAD.SHL.U32 R0, R0, 0x4, RZ ;  /* 0x0000000400007824 */ /* 0x000fe200078e00ff */
[----:B------:R-:W-:Y:S01]  /*1250*/  LOP3.LUT R11, R11, 0xfffffff8, RZ, 0xc0, !PT ;  /* 0xfffffff80b0b7812 */ /* 0x000fe200078ec0ff */
[----:B------:R-:W-:Y:S01]  /*1260*/  VIADD R4, R85, 0x16 ;  /* 0x0000001655047836 */ /* 0x000fe20000000000 */
[----:B------:R-:W-:Y:S01]  /*1270*/  SHF.R.S32.HI R5, RZ, 0x1f, R2 ;  /* 0x0000001fff057819 */ /* 0x000fe20000011402 */
[----:B------:R-:W-:Y:S01]  /*1280*/  IMAD.IADD R74, R74, 0x1, -R7 ;  /* 0x000000014a4a7824 */ /* 0x000fe200078e0a07 */
[----:B------:R-:W-:Y:S01]  /*1290*/  SHF.R.S32.HI R3, RZ, 0x1f, R0 ;  /* 0x0000001fff037819 */ /* 0x000fe20000011400 */
[----:B------:R-:W-:Y:S01]  /*12a0*/  IMAD.SHL.U32 R70, R4, 0x4, RZ ;  /* 0x0000000404467824 */ /* 0x000fe200078e00ff */
[----:B------:R-:W-:Y:S01]  /*12b0*/  LEA.HI R5, R5, R2, RZ, 0x3 ;  /* 0x0000000205057211 */ /* 0x000fe200078f18ff */
[----:B------:R-:W-:Y:S01]  /*12c0*/  IMAD.IADD R60, R60, 0x1, -R11 ;  /* 0x000000013c3c7824 */ /* 0x000fe200078e0a0b */
[----:B------:R-:W-:-:S02]  /*12d0*/  LEA.HI R3, R3, R0, RZ, 0x3 ;  /* 0x0000000003037211 */ /* 0x000fc400078f18ff */
[----:B------:R-:W-:Y:S02]  /*12e0*/  LOP3.LUT R5, R5, 0xfffffff8, RZ, 0xc0, !PT ;  /* 0xfffffff805057812 */ /* 0x000fe400078ec0ff */
[----:B------:R-:W-:Y:S02]  /*12f0*/  LOP3.LUT R3, R3, 0xfffffff8, RZ, 0xc0, !PT ;  /* 0xfffffff803037812 */ /* 0x000fe400078ec0ff */
[----:B------:R-:W-:Y:S01]  /*1300*/  IADD3 R71, R2, -R5, RZ ;  /* 0x8000000502477210 */ /* 0x000fe20007ffe0ff */
        /* <DEDUP_REMOVED lines=8> */
[----:B------:R-:W-:Y:S01]  /*1390*/  IMAD R0, R18, UR4, RZ ;  /* 0x0000000412007c24 */ /* 0x000fe2000f8e02ff */
[----:B------:R-:W-:Y:S01]  /*13a0*/  SHF.R.S32.HI R3, RZ, 0x1f, R66 ;  /* 0x0000001fff037819 */ /* 0x000fe20000011442 */
[----:B------:R-:W-:Y:S01]  /*13b0*/  IMAD.SHL.U32 R64, R5, 0x4, RZ ;  /* 0x0000000405407824 */ /* 0x000fe200078e00ff */
[----:B------:R-:W-:Y:S01]  /*13c0*/  LOP3.LUT R7, R7, 0xfffffff8, RZ, 0xc0, !PT ;  /* 0xfffffff807077812 */ /* 0x000fe200078ec0ff */
[----:B------:R-:W-:Y:S01]  /*13d0*/  IMAD.IADD R68, R68, 0x1, -R9 ;  /* 0x0000000144447824 */ /* 0x000fe200078e0a09 */
[----:B------:R-:W-:Y:S01]  /*13e0*/  LEA.HI R3, R3, R66, RZ, 0x3 ;  /* 0x0000004203037211 */ /* 0x000fe200078f18ff */
[----:B------:R-:W-:Y:S01]  /*13f0*/  ULDC UR4, c[0x0][0x27c] ;  /* 0x00009f0000047ab9 */ /* 0x000fe20000000800 */
[----:B------:R-:W-:Y:S01]  /*1400*/  SHF.R.S32.HI R9, RZ, 0x1f, R62 ;  /* 0x0000001fff097819 */ /* 0x000fe2000001143e */
[----:B------:R-:W-:Y:S01]  /*1410*/  IMAD.IADD R70, R70, 0x1, -R7 ;  /* 0x0000000146467824 */ /* 0x000fe200078e0a07 */
[----:B------:R-:W-:-:S02]  /*1420*/  LOP3.LUT R3, R3, 0xfffffff8, RZ, 0xc0, !PT ;  /* 0xfffffff803037812 */ /* 0x000fc400078ec0ff */
[----:B------:R-:W-:Y:S02]  /*1430*/  SHF.R.S32.HI R7, RZ, 0x1f, R64 ;  /* 0x0000001fff077819 */ /* 0x000fe40000011440 */
[----:B------:R-:W-:Y:S01]  /*1440*/  LEA.HI R9, R9, R62, RZ, 0x3 ;  /* 0x0000003e09097211 */ /* 0x000fe200078f18ff */
        /* <DEDUP_REMOVED lines=12> */
[----:B------:R-:W-:-:S02]  /*1510*/  LOP3.LUT R17, R17, 0xfffffff8, RZ, 0xc0, !PT ;  /* 0xfffffff811117812 */ /* 0x000fc400078ec0ff */
[----:B------:R-:W-:Y:S02]  /*1520*/  LEA.HI R7, R7, R58, RZ, 0x3 ;  /* 0x0000003a07077211 */ /* 0x000fe400078f18ff */
[----:B------:R-:W-:Y:S01]  /*1530*/  SHF.L.U32 R56, R9, 0x2, RZ ;  /* 0x0000000209387819 */ /* 0x000fe200000006ff */
[----:B------:R-:W-:Y:S01]  /*1540*/  IMAD.IADD R54, R54, 0x1, -R17 ;  /* 0x0000000136367824 */ /* 0x000fe200078e0a11 */
[----:B------:R-:W-:Y:S01]  /*1550*/  LOP3.LUT R7, R7, 0xfffffff8, RZ, 0xc0, !PT ;  /* 0xfffffff807077812 */ /* 0x000fe200078ec0ff */
[----:B------:R-:W-:Y:S01]  /*1560*/  VIADD R17, R85, 0x2c ;  /* 0x0000002c55117836 */ /* 0x000fe20000000000 */
[----:B------:R-:W-:Y:S02]  /*1570*/  SHF.R.S32.HI R11, RZ, 0x1f, R56 ;  /* 0x0000001fff0b7819 */ /* 0x000fe40000011438 */
[----:B------:R-:W-:Y:S01]  /*1580*/  LEA.HI R21, R21, R52, RZ, 0x3 ;  /* 0x0000003415157211 */ /* 0x000fe200078f18ff */
[----:B------:R-:W-:Y:S01]  /*1590*/  IMAD.IADD R58, R58, 0x1, -R7 ;  /* 0x000000013a3a7824 */ /* 0x000fe200078e0a07 */
[----:B------:R-:W-:Y:S01]  /*15a0*/  LEA.HI R11, R11, R56, RZ, 0x3 ;  /* 0x000000380b0b7211 */ /* 0x000fe200078f18ff */
[----:B------:R-:W-:Y:S01]  /*15b0*/  VIADD R7, R85, 0x2a ;  /* 0x0000002a55077836 */ /* 0x000fe20000000000 */
[----:B------:R-:W-:Y:S01]  /*15c0*/  LOP3.LUT R21, R21, 0xfffffff8, RZ, 0xc0, !PT ;  /* 0xfffffff815157812 */ /* 0x000fe200078ec0ff */
[----:B------:R-:W-:Y:S01]  /*15d0*/  IMAD.SHL.U32 R48, R17, 0x4, RZ ;  /* 0x0000000411307824 */ /* 0x000fe200078e00ff */
[----:B------:R-:W-:-:S02]  /*15e0*/  LOP3.LUT R11, R11, 0xfffffff8, RZ, 0xc0, !PT ;  /* 0xfffffff80b0b7812 */ /* 0x000fc400078ec0ff */
[----:B------:R-:W-:Y:S01]  /*15f0*/  SHF.L.U32 R50, R7, 0x2, RZ ;  /* 0x0000000207327819 */ /* 0x000fe200000006ff */
[----:B------:R-:W-:Y:S01]  /*1600*/  IMAD.IADD R52, R52, 0x1, -R21 ;  /* 0x0000000134347824 */ /* 0x000fe200078e0a15 */
[----:B------:R-:W-:Y:S01]  /*1610*/  SHF.R.S32.HI R25, RZ, 0x1f, R91 ;  /* 0x0000001fff197819 */ /* 0x000fe2000001145b */
[----:B------:R-:W-:Y:S01]  /*1620*/  IMAD.IADD R56, R56, 0x1, -R11 ;  /* 0x0000000138387824 */ /* 0x000fe200078e0a0b */
[----:B------:R-:W-:Y:S02]  /*1630*/  IADD3 R90, P0, R0, R91, RZ ;  /* 0x0000005b005a7210 */ /* 0x000fe40007f1e0ff */
[----:B------:R-:W-:Y:S02]  /*1640*/  SHF.R.S32.HI R11, RZ, 0x1f, R50 ;  /* 0x0000001fff0b7819 */ /* 0x000fe40000011432 */
[----:B------:R-:W-:Y:S02]  /*1650*/  SHF.R.S32.HI R21, RZ, 0x1f, R48 ;  /* 0x0000001fff157819 */ /* 0x000fe40000011430 */
[----:B------:R-:W-:-:S02]  /*1660*/  SHF.R.S32.HI R23, RZ, 0x1f, R46 ;  /* 0x0000001fff177819 */ /* 0x000fc4000001142e */
[----:B------:R-:W-:Y:S02]  /*1670*/  LEA.HI.X.SX32 R91, R0, R25, 0x1, P0 ;  /* 0x00000019005b7211 */ /* 0x000fe400000f0eff */
[----:B------:R-:W-:Y:S02]  /*1680*/  FSETP.NEU.FTZ.AND P0, PT, R87, RZ, PT ;  /* 0x000000ff5700720b */ /* 0x000fe40003f1d000 */
[----:B------:R-:W-:Y:S02]  /*1690*/  LEA.HI R11, R11, R50, RZ, 0x3 ;  /* 0x000000320b0b7211 */ /* 0x000fe400078f18ff */
[----:B------:R-:W-:Y:S02]  /*16a0*/  LEA.HI R21, R21, R48, RZ, 0x3 ;  /* 0x0000003015157211 */ /* 0x000fe400078f18ff */
[----:B------:R-:W-:Y:S02]  /*16b0*/  LEA.HI R23, R23, R46, RZ, 0x3 ;  /* 0x0000002e17177211 */ /* 0x000fe400078f18ff */
[----:B------:R-:W-:-:S02]  /*16c0*/  LEA.HI R4, R4, R4, RZ, 0x1 ;  /* 0x0000000404047211 */ /* 0x000fc400078f08ff */
        /* <DEDUP_REMOVED lines=20> */
[----:B------:R-:W-:Y:S01]  /*1810*/  VIADD R13, R15, -UR4 ;  /* 0x800000040f0d7c36 */ /* 0x000fe20008000000 */
[----:B------:R-:W-:-:S02]  /*1820*/  LOP3.LUT R21, R21, 0xfffffff8, RZ, 0xc0, !PT ;  /* 0xfffffff815157812 */ /* 0x000fc400078ec0ff */
[----:B------:R-:W-:Y:S01]  /*1830*/  LOP3.LUT R23, R23, 0xfffffff8, RZ, 0xc0, !PT ;  /* 0xfffffff817177812 */ /* 0x000fe200078ec0ff */
[----:B------:R-:W-:Y:S01]  /*1840*/  IMAD.IADD R50, R50, 0x1, -R11 ;  /* 0x0000000132327824 */ /* 0x000fe200078e0a0b */
[----:B------:R-:W-:Y:S01]  /*1850*/  SHF.L.U32 R2, R2, 0x6, RZ ;  /* 0x0000000602027819 */ /* 0x000fe200000006ff */
[----:B------:R-:W-:Y:S01]  /*1860*/  IMAD.IADD R48, R48, 0x1, -R21 ;  /* 0x0000000130307824 */ /* 0x000fe200078e0a15 */
[----:B------:R-:W-:Y:S01]  /*1870*/  SHF.L.U32 R20, R20, 0x6, RZ ;  /* 0x0000000614147819 */ /* 0x000fe200000006ff */
[----:B------:R-:W-:Y:S01]  /*1880*/  IMAD.IADD R46, R46, 0x1, -R23 ;  /* 0x000000012e2e7824 */ /* 0x000fe200078e0a17 */
        /* <DEDUP_REMOVED lines=41> */
[----:B------:R-:W-:-:S07]  /*1b20*/  IMAD.MOV.U32 R82, RZ, RZ, -0x800001 ;  /* 0xff7fffffff527424 */ /* 0x000fce00078e00ff */
.L_x_19383:
[----:B------:R-:W0:Y:S01]  /*1b30*/  LDC R87, c[0x0][0x280] ;  /* 0x0000a000ff577b82 */ /* 0x000e220000000800 */
        /* <DEDUP_REMOVED lines=15> */
[----:B------:R-:W-:Y:S01]  /*1c30*/  @!P1 VIADD R34, R34, 0x1 ;  /* 0x0000000122229836 */ /* 0x000fe20000000000 */
[----:B------:R-:W-:Y:S02]  /*1c40*/  ISETP.NE.AND P1, PT, R39, RZ, PT ;  /* 0x000000ff2700720c */ /* 0x000fe40003f25270 */
[----:B------:R-:W-:Y:S01]  /*1c50*/  ISETP.GE.U32.AND P0, PT, R36, R83, PT ;  /* 0x000000532400720c */ /* 0x000fe20003f06070 */
[----:B0-----:R-:W-:-:S06]  /*1c60*/  VIADD R33, R35, 0xffffffe ;  /* 0x0ffffffe23217836 */ /* 0x001fcc0000000000 */
[----:B------:R-:W0:Y:S06]  /*1c70*/  F2I.FTZ.U32.TRUNC.NTZ R33, R33 ;  /* 0x0000002100217305 */ /* 0x000e2c000021f000 */
[----:B------:R-:W-:-:S04]  /*1c80*/  @P0 VIADD R34, R34, 0x1 ;  /* 0x0000000122220836 */ /* 0x000fc80000000000 */
[----:B------:R-:W-:-:S04]  /*1c90*/  IMAD.MOV.U32 R36, RZ, RZ, R34 ;  /* 0x000000ffff247224 */ /* 0x000fc800078e0022 */
[----:B------:R-:W-:Y:S01]  /*1ca0*/  @!P2 IMAD.MOV R36, RZ, RZ, -R36 ;  /* 0x000000ffff24a224 */ /* 0x000fe200078e0a24 */
[----:B------:R-:W-:Y:S02]  /*1cb0*/  @!P1 LOP3.LUT R36, RZ, R39, RZ, 0x33, !PT ;  /* 0x00000027ff249212 */ /* 0x000fe400078e33ff */
[----:B0-----:R-:W-:-:S03]  /*1cc0*/  IADD3 R32, RZ, -R33, RZ ;  /* 0x80000021ff207210 */ /* 0x001fc60007ffe0ff */
[----:B------:R-:W-:Y:S02]  /*1cd0*/  IMAD.IADD R34, R14, 0x1, R36 ;  /* 0x000000010e227824 */ /* 0x000fe400078e0224 */
[----:B------:R-:W-:Y:S02]  /*1ce0*/  IMAD R35, R32, R37, RZ ;  /* 0x0000002520237224 */ /* 0x000fe400078e02ff */
[----:B------:R-:W-:Y:S01]  /*1cf0*/  IMAD.MOV.U32 R32, RZ, RZ, RZ ;  /* 0x000000ffff207224 */ /* 0x000fe200078e00ff */
        /* <DEDUP_REMOVED lines=20> */
[----:B------:R-:W-:-:S06]  /*1e40*/  LEA.HI.X R33, R33, UR7, R34, 0x2, P0 ;  /* 0x0000000721217c11 */ /* 0x000fcc00080f1422 */
[----:B------:R0:W2:Y:S01]  /*1e50*/  LDG.E.CONSTANT R33, desc[UR10][R32.64] ;  /* 0x0000000a20217981 */ /* 0x0000a2000c1e9900 */
[C---:B------:R-:W-:Y:S02]  /*1e60*/  VIADD R34, R85.reuse, 0x2 ;  /* 0x0000000255227836 */ /* 0x040fe40000000000 */
[----:B------:R-:W-:-:S03]  /*1e70*/  IMAD.SHL.U32 R36, R85, 0x4, RZ ;  /* 0x0000000455247824 */ /* 0x000fc600078e00ff */
[----:B------:R-:W-:Y:S02]  /*1e80*/  LEA.HI R37, R34, R34, RZ, 0x1 ;  /* 0x0000002222257211 */ /* 0x000fe400078f08ff */
[----:B------:R-:W-:Y:S02]  /*1e90*/  SHF.R.S32.HI R35, RZ, 0x1f, R36 ;  /* 0x0000001fff237819 */ /* 0x000fe40000011424 */
[----:B------:R-:W-:Y:S02]  /*1ea0*/  SHF.L.U32 R38, R37, 0x6, RZ ;  /* 0x0000000625267819 */ /* 0x000fe400000006ff */
[----:B------:R-:W-:Y:S02]  /*1eb0*/  LEA.HI R35, R35, R36, RZ, 0x3 ;  /* 0x0000002423237211 */ /* 0x000fe400078f18ff */
[----:B------:R-:W-:Y:S02]  /*1ec0*/  LOP3.LUT R39, R38, 0xffffff80, RZ, 0xc0, !PT ;  /* 0xffffff8026277812 */ /* 0x000fe400078ec0ff */
[----:B------:R-:W-:-:S02]  /*1ed0*/  LOP3.LUT R37, R35, 0xfffffff8, RZ, 0xc0, !PT ;  /* 0xfffffff823257812 */ /* 0x000fc400078ec0ff */
[----:B0-----:R-:W-:-:S03]  /*1ee0*/  SHF.R.S32.HI R32, RZ, 0x1f, R80 ;  /* 0x0000001fff207819 */ /* 0x001fc60000011450 */
[----:B------:R-:W-:-:S05]  /*1ef0*/  IMAD.IADD R37, R36, 0x1, -R37 ;  /* 0x0000000124257824 */ /* 0x000fca00078e0a25 */
[----:B------:R-:W-:Y:S02]  /*1f00*/  SHF.R.S32.HI R38, RZ, 0x1f, R37 ;  /* 0x0000001fff267819 */ /* 0x000fe40000011425 */
[----:B--2---:R-:W-:Y:S01]  /*1f10*/  SHF.R.S32.HI R34, RZ, 0x1f, R33 ;  /* 0x0000001fff227819 */ /* 0x004fe20000011421 */
[----:B------:R-:W-:-:S04]  /*1f20*/  IMAD.WIDE.U32 R98, R33, UR13, R90 ;  /* 0x0000000d21627c25 */ /* 0x000fc8000f8e005a */
[----:B------:R-:W-:-:S04]  /*1f30*/  IMAD R34, R34, UR13, RZ ;  /* 0x0000000d22227c24 */ /* 0x000fc8000f8e02ff */
[----:B------:R-:W-:Y:S01]  /*1f40*/  IMAD R35, R33, R42, R34 ;  /* 0x0000002a21237224 */ /* 0x000fe200078e0222 */
[--C-:B------:R-:W-:Y:S02]  /*1f50*/  SHF.R.S32.HI R34, RZ, 0x1f, R39.reuse ;  /* 0x0000001fff227819 */ /* 0x100fe40000011427 */
[-C--:B------:R-:W-:Y:S01]  /*1f60*/  IADD3 R33, P1, P2, R80, R98.reuse, R39 ;  /* 0x0000006250217210 */ /* 0x080fe20007a3e027 */
[----:B------:R-:W-:Y:S01]  /*1f70*/  IMAD.IADD R99, R99, 0x1, R35 ;  /* 0x0000000163637824 */ /* 0x000fe200078e0223 */
[----:B------:R-:W-:-:S04]  /*1f80*/  IADD3 R35, P0, R37, R98, RZ ;  /* 0x0000006225237210 */ /* 0x000fc80007f1e0ff */
[----:B------:R-:W-:Y:S01]  /*1f90*/  IADD3.X R34, R32, R99, R34, P1, P2 ;  /* 0x0000006320227210 */ /* 0x000fe20000fe4422 */
[----:B------:R-:W-:Y:S01]  /*1fa0*/  IMAD.X R38, R38, 0x1, R99, P0 ;  /* 0x0000000126267824 */ /* 0x000fe200000e0663 */
[----:B------:R-:W-:Y:S02]  /*1fb0*/  LEA R36, P2, R33, UR8, 0x1 ;  /* 0x0000000821247c11 */ /* 0x000fe4000f8408ff */
[----:B------:R-:W-:Y:S02]  /*1fc0*/  LEA R32, P1, R35, UR8, 0x1 ;  /* 0x0000000823207c11 */ /* 0x000fe4000f8208ff */
[----:B------:R-:W-:Y:S02]  /*1fd0*/  LEA.HI.X R37, R33, UR9, R34, 0x1, P2 ;  /* 0x0000000921257c11 */ /* 0x000fe400090f0c22 */
[----:B------:R-:W-:-:S03]  /*1fe0*/  LEA.HI.X R33, R35, UR9, R38, 0x1, P1 ;  /* 0x0000000923217c11 */ /* 0x000fc600088f0c26 */
[----:B------:R-:W2:Y:S04]  /*1ff0*/  LDG.E.CONSTANT R110, desc[UR10][R36.64] ;  /* 0x0000000a246e7981 */ /* 0x000ea8000c1e9900 */
[----:B------:R-:W3:Y:S01]  /*2000*/  LDG.E.CONSTANT R111, desc[UR10][R32.64] ;  /* 0x0000000a206f7981 */ /* 0x000ee2000c1e9900 */
[----:B------:R-:W-:-:S03]  /*2010*/  VIADD R34, R85, 0x4 ;  /* 0x0000000455227836 */ /* 0x000fc60000000000 */
[----:B------:R0:W4:Y:S02]  /*2020*/  LDG.E.CONSTANT R100, desc[UR10][R36.64+0x4] ;  /* 0x0000040a24647981 */ /* 0x000124000c1e9900 */
[----:B------:R-:W-:Y:S02]  /*2030*/  LEA.HI R34, R34, R34, RZ, 0x1 ;  /* 0x0000002222227211 */ /* 0x000fe400078f08ff */
[----:B------:R-:W-:Y:S01]  /*2040*/  SHF.R.S32.HI R39, RZ, 0x1f, R79 ;  /* 0x0000001fff277819 */ /* 0x000fe2000001144f */
[----:B------:R1:W5:Y:S02]  /*2050*/  LDG.E.CONSTANT R108, desc[UR10][R32.64+0x4] ;  /* 0x0000040a206c7981 */ /* 0x000364000c1e9900 */
[----:B------:R-:W-:-:S05]  /*2060*/  IMAD.SHL.U32 R34, R34, 0x40, RZ ;  /* 0x0000004022227824 */ /* 0x000fca00078e00ff */
[----:B------:R-:W-:Y:S01]  /*2070*/  LOP3.LUT R34, R34, 0xffffff80, RZ, 0xc0, !PT ;  /* 0xffffff8022227812 */ /* 0x000fe200078ec0ff */
[----:B0-----:R-:W-:-:S03]  /*2080*/  VIADD R36, R85, 0x6 ;  /* 0x0000000655247836 */ /* 0x001fc60000000000 */
[--C-:B------:R-:W-:Y:S02]  /*2090*/  SHF.R.S32.HI R38, RZ, 0x1f, R34.reuse ;  /* 0x0000001fff267819 */ /* 0x100fe40000011422 */
[----:B------:R-:W-:Y:S02]  /*20a0*/  IADD3 R35, P0, P1, R79, R98, R34 ;  /* 0x000000624f237210 */ /* 0x000fe4000791e022 */
[----:B------:R-:W-:Y:S02]  /*20b0*/  LEA.HI R36, R36, R36, RZ, 0x1 ;  /* 0x0000002424247211 */ /* 0x000fe400078f08ff */
[----:B------:R-:W-:Y:S02]  /*20c0*/  IADD3.X R38, R39, R99, R38, P0, P1 ;  /* 0x0000006327267210 */ /* 0x000fe400007e2426 */
[----:B------:R-:W-:Y:S01]  /*20d0*/  LEA R34, P0, R35, UR8, 0x1 ;  /* 0x0000000823227c11 */ /* 0x000fe2000f8008ff */
[----:B------:R-:W-:-:S03]  /*20e0*/  IMAD.SHL.U32 R36, R36, 0x40, RZ ;  /* 0x0000004024247824 */ /* 0x000fc600078e00ff */
[----:B------:R-:W-:Y:S02]  /*20f0*/  LEA.HI.X R35, R35, UR9, R38, 0x1, P0 ;  /* 0x0000000923237c11 */ /* 0x000fe400080f0c26 */
[----:B------:R-:W-:-:S03]  /*2100*/  LOP3.LUT R37, R36, 0xffffff80, RZ, 0xc0, !PT ;  /* 0xffffff8024257812 */ /* 0x000fc600078ec0ff */
[----:B------:R-:W5:Y:S01]  /*2110*/  LDG.E.CONSTANT R109, desc[UR10][R34.64] ;  /* 0x0000000a226d7981 */ /* 0x000f62000c1e9900 */
[--C-:B------:R-:W-:Y:S02]  /*2120*/  SHF.R.S32.HI R36, RZ, 0x1f, R37.reuse ;  /* 0x0000001fff247819 */ /* 0x100fe40000011425 */
[----:B-1----:R-:W-:Y:S01]  /*2130*/  IADD3 R33, P0, P1, R78, R98, R37 ;  /* 0x000000624e217210 */ /* 0x002fe2000791e025 */
[----:B------:R-:W-:Y:S01]  /*2140*/  VIADD R37, R85, 0x8 ;  /* 0x0000000855257836 */ /* 0x000fe20000000000 */
[----:B------:R0:W5:Y:S04]  /*2150*/  LDG.E.CONSTANT R107, desc[UR10][R34.64+0x4] ;  /* 0x0000040a226b7981 */ /* 0x000168000c1e9900 */
[----:B------:R-:W-:Y:S02]  /*2160*/  LEA.HI R37, R37, R37, RZ, 0x1 ;  /* 0x0000002525257211 */ /* 0x000fe400078f08ff */
[----:B------:R-:W-:-:S03]  /*2170*/  SHF.R.S32.HI R38, RZ, 0x1f, R78 ;  /* 0x0000001fff267819 */ /* 0x000fc6000001144e */
[----:B------:R-:W-:Y:S01]  /*2180*/  IMAD.SHL.U32 R37, R37, 0x40, RZ ;  /* 0x0000004025257824 */ /* 0x000fe200078e00ff */
[----:B------:R-:W-:Y:S02]  /*2190*/  IADD3.X R36, R38, R99, R36, P0, P1 ;  /* 0x0000006326247210 */ /* 0x000fe400007e2424 */
[----:B------:R-:W-:Y:S02]  /*21a0*/  LEA R32, P0, R33, UR8, 0x1 ;  /* 0x0000000821207c11 */ /* 0x000fe4000f8008ff */
[----:B------:R-:W-:Y:S02]  /*21b0*/  LOP3.LUT R37, R37, 0xffffff80, RZ, 0xc0, !PT ;  /* 0xffffff8025257812 */ /* 0x000fe400078ec0ff */
[----:B------:R-:W-:Y:S02]  /*21c0*/  LEA.HI.X R33, R33, UR9, R36, 0x1, P0 ;  /* 0x0000000921217c11 */ /* 0x000fe400080f0c24 */
[----:B0-----:R-:W-:Y:S02]  /*21d0*/  SHF.R.S32.HI R34, RZ, 0x1f, R77 ;  /* 0x0000001fff227819 */ /* 0x001fe4000001144d */
[--C-:B------:R-:W-:Y:S01]  /*21e0*/  SHF.R.S32.HI R36, RZ, 0x1f, R37.reuse ;  /* 0x0000001fff247819 */ /* 0x100fe20000011425 */
[----:B------:R-:W5:Y:S01]  /*21f0*/  LDG.E.CONSTANT R102, desc[UR10][R32.64] ;  /* 0x0000000a20667981 */ /* 0x000f62000c1e9900 */
[----:B------:R-:W-:-:S03]  /*2200*/  IADD3 R35, P0, P1, R77, R98, R37 ;  /* 0x000000624d237210 */ /* 0x000fc6000791e025 */
[----:B------:R0:W5:Y:S01]  /*2210*/  LDG.E.CONSTANT R106, desc[UR10][R32.64+0x4] ;  /* 0x0000040a206a7981 */ /* 0x000162000c1e9900 */
[----:B------:R-:W-:Y:S02]  /*2220*/  IADD3.X R36, R34, R99, R36, P0, P1 ;  /* 0x0000006322247210 */ /* 0x000fe400007e2424 */
[----:B------:R-:W-:-:S04]  /*2230*/  LEA R34, P0, R35, UR8, 0x1 ;  /* 0x0000000823227c11 */ /* 0x000fc8000f8008ff */
[----:B------:R-:W-:Y:S02]  /*2240*/  LEA.HI.X R35, R35, UR9, R36, 0x1, P0 ;  /* 0x0000000923237c11 */ /* 0x000fe400080f0c24 */
[----:B------:R-:W-:-:S03]  /*2250*/  IADD3 R36, R85, 0xa, RZ ;  /* 0x0000000a55247810 */ /* 0x000fc60007ffe0ff */
[----:B------:R-:W5:Y:S01]  /*2260*/  LDG.E.CONSTANT R103, desc[UR10][R34.64] ;  /* 0x0000000a22677981 */ /* 0x000f62000c1e9900 */
[----:B------:R-:W-:Y:S02]  /*2270*/  LEA.HI R36, R36, R36, RZ, 0x1 ;  /* 0x0000002424247211 */ /* 0x000fe400078f08ff */
[----:B------:R-:W-:Y:S01]  /*2280*/  SHF.R.S32.HI R38, RZ, 0x1f, R76 ;  /* 0x0000001fff267819 */ /* 0x000fe2000001144c */
[----:B------:R1:W5:Y:S02]  /*2290*/  LDG.E.CONSTANT R105, desc[UR10][R34.64+0x4] ;  /* 0x0000040a22697981 */ /* 0x000364000c1e9900 */
[----:B------:R-:W-:-:S05]  /*22a0*/  IMAD.SHL.U32 R36, R36, 0x40, RZ ;  /* 0x0000004024247824 */ /* 0x000fca00078e00ff */
[----:B------:R-:W-:-:S04]  /*22b0*/  LOP3.LUT R37, R36, 0xffffff80, RZ, 0xc0, !PT ;  /* 0xffffff8024257812 */ /* 0x000fc800078ec0ff */
[--C-:B------:R-:W-:Y:S02]  /*22c0*/  SHF.R.S32.HI R36, RZ, 0x1f, R37.reuse ;  /* 0x0000001fff247819 */ /* 0x100fe40000011425 */
[----:B0-----:R-:W-:Y:S01]  /*22d0*/  IADD3 R33, P0, P1, R76, R98, R37 ;  /* 0x000000624c217210 */ /* 0x001fe2000791e025 */
[----:B------:R-:W-:-:S05]  /*22e0*/  VIADD R37, R85, 0xc ;  /* 0x0000000c55257836 */ /* 0x000fca0000000000 */
[----:B------:R-:W-:Y:S02]  /*22f0*/  LEA.HI R37, R37, R37, RZ, 0x1 ;  /* 0x0000002525257211 */ /* 0x000fe400078f08ff */
[----:B------:R-:W-:-:S03]  /*2300*/  IADD3.X R36, R38, R99, R36, P0, P1 ;  /* 0x0000006326247210 */ /* 0x000fc600007e2424 */
[----:B------:R-:W-:Y:S01]  /*2310*/  IMAD.SHL.U32 R37, R37, 0x40, RZ ;  /* 0x0000004025257824 */ /* 0x000fe200078e00ff */
[----:B------:R-:W-:-:S04]  /*2320*/  LEA R32, P0, R33, UR8, 0x1 ;  /* 0x0000000821207c11 */ /* 0x000fc8000f8008ff */
[----:B------:R-:W-:Y:S02]  /*2330*/  LOP3.LUT R37, R37, 0xffffff80, RZ, 0xc0, !PT ;  /* 0xffffff8025257812 */ /* 0x000fe400078ec0ff */
[----:B------:R-:W-:Y:S02]  /*2340*/  LEA.HI.X R33, R33, UR9, R36, 0x1, P0 ;  /* 0x0000000921217c11 */ /* 0x000fe400080f0c24 */
[----:B------:R-:W-:Y:S02]  /*2350*/  SHF.R.S32.HI R38, RZ, 0x1f, R75 ;  /* 0x0000001fff267819 */ /* 0x000fe4000001144b */
[--C-:B------:R-:W-:Y:S01]  /*2360*/  SHF.R.S32.HI R36, RZ, 0x1f, R37.reuse ;  /* 0x0000001fff247819 */ /* 0x100fe20000011425 */
[----:B------:R-:W5:Y:S01]  /*2370*/  LDG.E.CONSTANT R104, desc[UR10][R32.64] ;  /* 0x0000000a20687981 */ /* 0x000f62000c1e9900 */
[----:B-1----:R-:W-:-:S03]  /*2380*/  IADD3 R35, P0, P1, R75, R98, R37 ;  /* 0x000000624b237210 */ /* 0x002fc6000791e025 */
[----:B------:R0:W5:Y:S01]  /*2390*/  LDG.E.CONSTANT R101, desc[UR10][R32.64+0x4] ;  /* 0x0000040a20657981 */ /* 0x000162000c1e9900 */
[----:B------:R-:W-:Y:S02]  /*23a0*/  IADD3.X R36, R38, R99, R36, P0, P1 ;  /* 0x0000006326247210 */ /* 0x000fe400007e2424 */
[----:B------:R-:W-:-:S04]  /*23b0*/  LEA R34, P0, R35, UR8, 0x1 ;  /* 0x0000000823227c11 */ /* 0x000fc8000f8008ff */
[----:B------:R-:W-:Y:S01]  /*23c0*/  LEA.HI.X R35, R35, UR9, R36, 0x1, P0 ;  /* 0x0000000923237c11 */ /* 0x000fe200080f0c24 */
[----:B------:R-:W-:Y:S01]  /*23d0*/  VIADD R36, R85, 0xe ;  /* 0x0000000e55247836 */ /* 0x000fe20000000000 */
[----:B------:R-:W-:-:S03]  /*23e0*/  SHF.R.S32.HI R38, RZ, 0x1f, R74 ;  /* 0x0000001fff267819 */ /* 0x000fc6000001144a */
[----:B------:R-:W5:Y:S01]  /*23f0*/  LDG.E.CONSTANT R96, desc[UR10][R34.64] ;  /* 0x0000000a22607981 */ /* 0x000f62000c1e9900 */
[----:B------:R-:W-:-:S03]  /*2400*/  LEA.HI R36, R36, R36, RZ, 0x1 ;  /* 0x0000002424247211 */ /* 0x000fc600078f08ff */
[----:B------:R1:W5:Y:S02]  /*2410*/  LDG.E.CONSTANT R95, desc[UR10][R34.64+0x4] ;  /* 0x0000040a225f7981 */ /* 0x000364000c1e9900 */
[----:B------:R-:W-:-:S05]  /*2420*/  IMAD.SHL.U32 R36, R36, 0x40, RZ ;  /* 0x0000004024247824 */ /* 0x000fca00078e00ff */
[----:B------:R-:W-:-:S04]  /*2430*/  LOP3.LUT R37, R36, 0xffffff80, RZ, 0xc0, !PT ;  /* 0xffffff8024257812 */ /* 0x000fc800078ec0ff */
[--C-:B------:R-:W-:Y:S02]  /*2440*/  SHF.R.S32.HI R36, RZ, 0x1f, R37.reuse ;  /* 0x0000001fff247819 */ /* 0x100fe40000011425 */
[----:B0-----:R-:W-:-:S04]  /*2450*/  IADD3 R33, P0, P1, R74, R98, R37 ;  /* 0x000000624a217210 */ /* 0x001fc8000791e025 */
[----:B------:R-:W-:Y:S02]  /*2460*/  IADD3.X R36, R38, R99, R36, P0, P1 ;  /* 0x0000006326247210 */ /* 0x000fe400007e2424 */
[----:B------:R-:W-:-:S04]  /*2470*/  LEA R32, P0, R33, UR8, 0x1 ;  /* 0x0000000821207c11 */ /* 0x000fc8000f8008ff */
[----:B------:R-:W-:Y:S01]  /*2480*/  LEA.HI.X R33, R33, UR9, R36, 0x1, P0 ;  /* 0x0000000921217c11 */ /* 0x000fe200080f0c24 */
[----:B------:R-:W-:-:S04]  /*2490*/  VIADD R36, R85, 0x10 ;  /* 0x0000001055247836 */ /* 0x000fc80000000000 */
[----:B------:R-:W5:Y:S01]  /*24a0*/  LDG.E.CONSTANT R94, desc[UR10][R32.64] ;  /* 0x0000000a205e7981 */ /* 0x000f62000c1e9900 */
[----:B------:R-:W-:Y:S02]  /*24b0*/  LEA.HI R36, R36, R36, RZ, 0x1 ;  /* 0x0000002424247211 */ /* 0x000fe400078f08ff */
[----:B------:R-:W-:Y:S01]  /*24c0*/  SHF.R.S32.HI R37, RZ, 0x1f, R73 ;  /* 0x0000001fff257819 */ /* 0x000fe20000011449 */
[----:B------:R0:W5:Y:S02]  /*24d0*/  LDG.E.CONSTANT R93, desc[UR10][R32.64+0x4] ;  /* 0x0000040a205d7981 */ /* 0x000164000c1e9900 */
[----:B------:R-:W-:-:S05]  /*24e0*/  IMAD.SHL.U32 R36, R36, 0x40, RZ ;  /* 0x0000004024247824 */ /* 0x000fca00078e00ff */
[----:B------:R-:W-:-:S04]  /*24f0*/  LOP3.LUT R36, R36, 0xffffff80, RZ, 0xc0, !PT ;  /* 0xffffff8024247812 */ /* 0x000fc800078ec0ff */
[--C-:B-1----:R-:W-:Y:S02]  /*2500*/  SHF.R.S32.HI R34, RZ, 0x1f, R36.reuse ;  /* 0x0000001fff227819 */ /* 0x102fe40000011424 */
[----:B------:R-:W-:-:S04]  /*2510*/  IADD3 R35, P0, P1, R73, R98, R36 ;  /* 0x0000006249237210 */ /* 0x000fc8000791e024 */
[----:B------:R-:W-:Y:S02]  /*2520*/  IADD3.X R36, R37, R99, R34, P0, P1 ;  /* 0x0000006325247210 */ /* 0x000fe400007e2422 */
[----:B------:R-:W-:-:S04]  /*2530*/  LEA R34, P0, R35, UR8, 0x1 ;  /* 0x0000000823227c11 */ /* 0x000fc8000f8008ff */
[----:B------:R-:W-:Y:S01]  /*2540*/  LEA.HI.X R35, R35, UR9, R36, 0x1, P0 ;  /* 0x0000000923237c11 */ /* 0x000fe200080f0c24 */
[----:B------:R-:W-:-:S04]  /*2550*/  VIADD R36, R85, 0x12 ;  /* 0x0000001255247836 */ /* 0x000fc80000000000 */
[----:B------:R-:W5:Y:S01]  /*2560*/  LDG.E.CONSTANT R92, desc[UR10][R34.64] ;  /* 0x0000000a225c7981 */ /* 0x000f62000c1e9900 */
[----:B------:R-:W-:-:S03]  /*2570*/  LEA.HI R36, R36, R36, RZ, 0x1 ;  /* 0x0000002424247211 */ /* 0x000fc600078f08ff */
[----:B------:R1:W5:Y:S02]  /*2580*/  LDG.E.CONSTANT R89, desc[UR10][R34.64+0x4] ;  /* 0x0000040a22597981 */ /* 0x000364000c1e9900 */
[----:B------:R-:W-:-:S05]  /*2590*/  IMAD.SHL.U32 R36, R36, 0x40, RZ ;  /* 0x0000004024247824 */ /* 0x000fca00078e00ff */
[----:B------:R-:W-:Y:S02]  /*25a0*/  LOP3.LUT R37, R36, 0xffffff80, RZ, 0xc0, !PT ;  /* 0xffffff8024257812 */ /* 0x000fe400078ec0ff */
[----:B------:R-:W-:Y:S02]  /*25b0*/  SHF.R.S32.HI R36, RZ, 0x1f, R72 ;  /* 0x0000001fff247819 */ /* 0x000fe40000011448 */
[--C-:B------:R-:W-:Y:S02]  /*25c0*/  SHF.R.S32.HI R112, RZ, 0x1f, R37.reuse ;  /* 0x0000001fff707819 */ /* 0x100fe40000011425 */
[----:B0-----:R-:W-:-:S04]  /*25d0*/  IADD3 R33, P0, P1, R72, R98, R37 ;  /* 0x0000006248217210 */ /* 0x001fc8000791e025 */
[----:B------:R-:W-:Y:S02]  /*25e0*/  IADD3.X R112, R36, R99, R112, P0, P1 ;  /* 0x0000006324707210 */ /* 0x000fe400007e2470 */
[----:B------:R-:W1:Y:S01]  /*25f0*/  LDS.128 R36, [R12] ;  /* 0x000000000c247984 */ /* 0x000e620000000c00 */
[----:B------:R-:W-:-:S04]  /*2600*/  LEA R32, P0, R33, UR8, 0x1 ;  /* 0x0000000821207c11 */ /* 0x000fc8000f8008ff */
[----:B------:R-:W-:-:S05]  /*2610*/  LEA.HI.X R33, R33, UR9, R112, 0x1, P0 ;  /* 0x0000000921217c11 */ /* 0x000fca00080f0c70 */
[----:B------:R-:W5:Y:S04]  /*2620*/  LDG.E.CONSTANT R87, desc[UR10][R32.64] ;  /* 0x0000000a20577981 */ /* 0x000f68000c1e9900 */
[----:B------:R0:W5:Y:S01]  /*2630*/  LDG.E.CONSTANT R97, desc[UR10][R32.64+0x4] ;  /* 0x0000040a20617981 */ /* 0x000162000c1e9900 */
[C---:B-1----:R-:W-:Y:S02]  /*2640*/  PRMT R35, R38.reuse, 0x7632, R35 ;  /* 0x0000763226237816 */ /* 0x042fe40000000023 */
[----:B------:R-:W-:Y:S01]  /*2650*/  SHF.L.U32 R112, R38, 0x10, RZ ;  /* 0x0000001026707819 */ /* 0x000fe200000006ff */
[C---:B------:R-:W-:Y:S01]  /*2660*/  IMAD.U32 R38, R36.reuse, 0x10000, RZ ;  /* 0x0001000024267824 */ /* 0x040fe200078e00ff */
[----:B------:R-:W-:Y:S02]  /*2670*/  PRMT R36, R36, 0x7632, R36 ;  /* 0x0000763224247816 */ /* 0x000fe40000000024 */
[C---:B--2---:R-:W-:Y:S01]  /*2680*/  PRMT R34, R110.reuse, 0x7632, R34 ;  /* 0x000076326e227816 */ /* 0x044fe20000000022 */
[----:B------:R-:W-:-:S02]  /*2690*/  IMAD.U32 R113, R110, 0x10000, RZ ;  /* 0x000100006e717824 */ /* 0x000fc400078e00ff */
[----:B------:R-:W-:Y:S02]  /*26a0*/  IMAD.U32 R110, R35, 0x10000, RZ ;  /* 0x00010000236e7824 */ /* 0x000fe400078e00ff */
[----:B------:R-:W-:Y:S02]  /*26b0*/  IMAD.U32 R115, R34, 0x10000, RZ ;  /* 0x0001000022737824 */ /* 0x000fe400078e00ff */
[----:B------:R-:W-:Y:S02]  /*26c0*/  VIADD R34, R85, 0x14 ;  /* 0x0000001455227836 */ /* 0x000fe40000000000 */
[----:B------:R-:W-:-:S03]  /*26d0*/  FMUL.FTZ R115, R110, R115 ;  /* 0x000000736e737220 */ /* 0x000fc60000410000 */
[----:B------:R-:W-:Y:S01]  /*26e0*/  LEA.HI R110, R34, R34, RZ, 0x1 ;  /* 0x00000022226e7211 */ /* 0x000fe200078f08ff */
[----:B---3--:R-:W-:-:S04]  /*26f0*/  IMAD.U32 R35, R111, 0x10000, RZ ;  /* 0x000100006f237824 */ /* 0x008fc800078e00ff */
[----:B------:R-:W-:Y:S02]  /*2700*/  IMAD.SHL.U32 R110, R110, 0x40, RZ ;  /* 0x000000406e6e7824 */ /* 0x000fe400078e00ff */
[----:B------:R-:W-:Y:S01]  /*2710*/  FMUL.FTZ R113, R112, R113 ;  /* 0x0000007170717220 */ /* 0x000fe20000410000 */
[----:B------:R-:W-:Y:S02]  /*2720*/  PRMT R111, R111, 0x7632, R111 ;  /* 0x000076326f6f7816 */ /* 0x000fe4000000006f */
[----:B------:R-:W-:Y:S01]  /*2730*/  LOP3.LUT R110, R110, 0xffffff80, RZ, 0xc0, !PT ;  /* 0xffffff806e6e7812 */ /* 0x000fe200078ec0ff */
[----:B------:R-:W-:Y:S01]  /*2740*/  FFMA.FTZ R38, R38, R35, R113 ;  /* 0x0000002326267223 */ /* 0x000fe20000010071 */
[----:B------:R-:W-:Y:S01]  /*2750*/  SHF.R.S32.HI R113, RZ, 0x1f, R71 ;  /* 0x0000001fff717819 */ /* 0x000fe20000011447 */
[----:B------:R-:W-:Y:S01]  /*2760*/  IMAD.U32 R36, R36, 0x10000, RZ ;  /* 0x0001000024247824 */ /* 0x000fe200078e00ff */
[--C-:B------:R-:W-:Y:S01]  /*2770*/  SHF.R.S32.HI R114, RZ, 0x1f, R110.reuse ;  /* 0x0000001fff727819 */ /* 0x100fe2000001146e */
[----:B------:R-:W-:Y:S01]  /*2780*/  IMAD.U32 R111, R111, 0x10000, RZ ;  /* 0x000100006f6f7824 */ /* 0x000fe200078e00ff */
[----:B------:R-:W-:Y:S01]  /*2790*/  IADD3 R112, P0, P1, R71, R98, R110 ;  /* 0x0000006247707210 */ /* 0x000fe2000791e06e */
[----:B0-----:R-:W0:Y:S03]  /*27a0*/  LDS.128 R32, [R12+0x10] ;  /* 0x000010000c207984 */ /* 0x001e260000000c00 */
[----:B------:R-:W-:Y:S01]  /*27b0*/  IADD3.X R113, R113, R99, R114, P0, P1 ;  /* 0x0000006371717210 */ /* 0x000fe200007e2472 */
[----:B------:R-:W-:Y:S01]  /*27c0*/  FFMA.FTZ R36, R36, R111, R115 ;  /* 0x0000006f24247223 */ /* 0x000fe20000010073 */
[----:B------:R-:W-:-:S02]  /*27d0*/  LEA R116, P0, R112, UR8, 0x1 ;  /* 0x0000000870747c11 */ /* 0x000fc4000f8008ff */
[C---:B------:R-:W-:Y:S02]  /*27e0*/  PRMT R111, R39.reuse, 0x7632, R111 ;  /* 0x00007632276f7816 */ /* 0x040fe4000000006f */
[C---:B----4-:R-:W-:Y:S01]  /*27f0*/  PRMT R110, R100.reuse, 0x7632, R110 ;  /* 0x00007632646e7816 */ /* 0x050fe2000000006e */
[----:B------:R-:W-:Y:S01]  /*2800*/  IMAD.U32 R100, R100, 0x10000, RZ ;  /* 0x0001000064647824 */ /* 0x000fe200078e00ff */
[----:B------:R-:W-:Y:S02]  /*2810*/  SHF.L.U32 R39, R39, 0x10, RZ ;  /* 0x0000001027277819 */ /* 0x000fe400000006ff */
[----:B------:R-:W-:-:S03]  /*2820*/  LEA.HI.X R117, R112, UR9, R113, 0x1, P0 ;  /* 0x0000000970757c11 */ /* 0x000fc600080f0c71 */
[----:B------:R-:W-:Y:S02]  /*2830*/  FMUL.FTZ R113, R39, R100 ;  /* 0x0000006427717220 */ /* 0x000fe40000410000 */
[----:B------:R-:W2:Y:S01]  /*2840*/  LDG.E.CONSTANT R100, desc[UR10][R116.64] ;  /* 0x0000000a74647981 */ /* 0x000ea2000c1e9900 */
[----:B------:R-:W-:Y:S02]  /*2850*/  IMAD.U32 R111, R111, 0x10000, RZ ;  /* 0x000100006f6f7824 */ /* 0x000fe400078e00ff */
[----:B------:R-:W-:Y:S01]  /*2860*/  IMAD.U32 R110, R110, 0x10000, RZ ;  /* 0x000100006e6e7824 */ /* 0x000fe200078e00ff */
[----:B------:R-:W-:-:S03]  /*2870*/  PRMT R39, R37, 0x7632, R39 ;  /* 0x0000763225277816 */ /* 0x000fc60000000027 */
[----:B------:R-:W-:Y:S01]  /*2880*/  FMUL.FTZ R112, R111, R110 ;  /* 0x0000006e6f707220 */ /* 0x000fe20000410000 */
[----:B------:R-:W-:Y:S01]  /*2890*/  IMAD.U32 R110, R37, 0x10000, RZ ;  /* 0x00010000256e7824 */ /* 0x000fe200078e00ff */
[C---:B-----5:R-:W-:Y:S01]  /*28a0*/  PRMT R37, R108.reuse, 0x7632, R37 ;  /* 0x000076326c257816 */ /* 0x060fe20000000025 */
[----:B------:R-:W-:Y:S01]  /*28b0*/  IMAD.U32 R111, R108, 0x10000, RZ ;  /* 0x000100006c6f7824 */ /* 0x000fe200078e00ff */
[----:B------:R1:W3:Y:S01]  /*28c0*/  LDG.E.CONSTANT R116, desc[UR10][R116.64+0x4] ;  /* 0x0000040a74747981 */ /* 0x0002e2000c1e9900 */
[----:B------:R-:W-:Y:S02]  /*28d0*/  IMAD.U32 R39, R39, 0x10000, RZ ;  /* 0x0001000027277824 */ /* 0x000fe400078e00ff */
[----:B------:R-:W-:Y:S02]  /*28e0*/  IMAD.U32 R108, R37, 0x10000, RZ ;  /* 0x00010000256c7824 */ /* 0x000fe400078e00ff */
[----:B------:R-:W-:Y:S01]  /*28f0*/  FFMA.FTZ R110, R110, R111, R113 ;  /* 0x0000006f6e6e7223 */ /* 0x000fe20000010071 */
[----:B------:R-:W-:-:S02]  /*2900*/  IMAD.U32 R111, R109, 0x10000, RZ ;  /* 0x000100006d6f7824 */ /* 0x000fc400078e00ff */
[----:B------:R-:W-:Y:S01]  /*2910*/  FFMA.FTZ R108, R39, R108, R112 ;  /* 0x0000006c276c7223 */ /* 0x000fe20000010070 */
        /* <DEDUP_REMOVED lines=10> */
[----:B------:R-:W0:Y:S01]  /*29c0*/  LDS.128 R36, [R12+0x20] ;  /* 0x000020000c247984 */ /* 0x000e220000000c00 */
[----:B------:R-:W-:Y:S02]  /*29d0*/  IADD3 R112, P0, P1, R70, R98, R69 ;  /* 0x0000006246707210 */ /* 0x000fe4000791e045 */
[----:B------:R-:W-:Y:S02]  /*29e0*/  PRMT R33, R33, 0x7632, R33 ;  /* 0x0000763221217816 */ /* 0x000fe40000000021 */
[----:B------:R-:W-:Y:S02]  /*29f0*/  LEA R114, P2, R112, UR8, 0x1 ;  /* 0x0000000870727c11 */ /* 0x000fe4000f8408ff */
[----:B------:R-:W-:Y:S02]  /*2a00*/  IADD3.X R111, R40, R99, R41, P0, P1 ;  /* 0x00000063286f7210 */ /* 0x000fe400007e2429 */
[----:B------:R-:W-:Y:S01]  /*2a10*/  PRMT R107, R107, 0x7632, R107 ;  /* 0x000076326b6b7816 */ /* 0x000fe2000000006b */
[----:B------:R-:W-:Y:S01]  /*2a20*/  IMAD.U32 R33, R33, 0x10000, RZ ;  /* 0x0001000021217824 */ /* 0x000fe200078e00ff */
[----:B------:R-:W-:-:S03]  /*2a30*/  LEA.HI.X R115, R112, UR9, R111, 0x1, P2 ;  /* 0x0000000970737c11 */ /* 0x000fc600090f0c6f */
[----:B------:R-:W-:Y:S02]  /*2a40*/  IMAD.U32 R111, R107, 0x10000, RZ ;  /* 0x000100006b6f7824 */ /* 0x000fe400078e00ff */
[C---:B------:R-:W-:Y:S01]  /*2a50*/  IMAD.U32 R113, R34.reuse, 0x10000, RZ ;  /* 0x0001000022717824 */ /* 0x040fe200078e00ff */
[----:B------:R-:W4:Y:S01]  /*2a60*/  LDG.E.CONSTANT R107, desc[UR10][R114.64] ;  /* 0x0000000a726b7981 */ /* 0x000f22000c1e9900 */
[----:B------:R-:W-:Y:S01]  /*2a70*/  FFMA.FTZ R108, R33, R111, R108 ;  /* 0x0000006f216c7223 */ /* 0x000fe2000001006c */
[----:B------:R-:W-:Y:S02]  /*2a80*/  PRMT R111, R34, 0x7632, R111 ;  /* 0x00007632226f7816 */ /* 0x000fe4000000006f */
[----:B------:R-:W-:-:S03]  /*2a90*/  PRMT R33, R102, 0x7632, R33 ;  /* 0x0000763266217816 */ /* 0x000fc60000000021 */
[----:B------:R-:W-:Y:S02]  /*2aa0*/  IMAD.U32 R111, R111, 0x10000, RZ ;  /* 0x000100006f6f7824 */ /* 0x000fe400078e00ff */
[----:B------:R-:W-:Y:S01]  /*2ab0*/  IMAD.U32 R33, R33, 0x10000, RZ ;  /* 0x0001000021217824 */ /* 0x000fe200078e00ff */
[----:B------:R-:W-:Y:S01]  /*2ac0*/  PRMT R34, R35, 0x7632, R34 ;  /* 0x0000763223227816 */ /* 0x000fe20000000022 */
[----:B------:R-:W-:Y:S01]  /*2ad0*/  IMAD.U32 R102, R102, 0x10000, RZ ;  /* 0x0001000066667824 */ /* 0x000fe200078e00ff */
[----:B------:R-:W5:Y:S01]  /*2ae0*/  LDG.E.CONSTANT R114, desc[UR10][R114.64+0x4] ;  /* 0x0000040a72727981 */ /* 0x000f62000c1e9900 */
[----:B------:R-:W-:Y:S01]  /*2af0*/  FFMA.FTZ R110, R111, R33, R110 ;  /* 0x000000216f6e7223 */ /* 0x000fe2000001006e */
[----:B------:R-:W-:Y:S01]  /*2b00*/  PRMT R33, R106, 0x7632, R33 ;  /* 0x000076326a217816 */ /* 0x000fe20000000021 */
[----:B------:R-:W-:Y:S01]  /*2b10*/  FFMA.FTZ R32, R113, R102, R32 ;  /* 0x0000006671207223 */ /* 0x000fe20000010020 */
[----:B------:R-:W-:Y:S01]  /*2b20*/  SHF.L.U32 R102, R35, 0x10, RZ ;  /* 0x0000001023667819 */ /* 0x000fe200000006ff */
[----:B------:R-:W-:Y:S01]  /*2b30*/  IMAD.U32 R35, R34, 0x10000, RZ ;  /* 0x0001000022237824 */ /* 0x000fe200078e00ff */
[----:B------:R-:W-:Y:S01]  /*2b40*/  IADD3 R111, P0, P1, R68, R98, R67 ;  /* 0x00000062446f7210 */ /* 0x000fe2000791e043 */
[----:B------:R-:W-:-:S02]  /*2b50*/  IMAD.U32 R106, R106, 0x10000, RZ ;  /* 0x000100006a6a7824 */ /* 0x000fc400078e00ff */
[----:B------:R-:W-:Y:S01]  /*2b60*/  IMAD.U32 R33, R33, 0x10000, RZ ;  /* 0x0001000021217824 */ /* 0x000fe200078e00ff */
[----:B------:R-:W-:Y:S01]  /*2b70*/  IADD3.X R112, R30, R99, R31, P0, P1 ;  /* 0x000000631e707210 */ /* 0x000fe200007e241f */
[----:B------:R-:W-:Y:S01]  /*2b80*/  FFMA.FTZ R109, R102, R106, R109 ;  /* 0x0000006a666d7223 */ /* 0x000fe2000001006d */
[----:B------:R-:W-:Y:S01]  /*2b90*/  LEA R102, P2, R111, UR8, 0x1 ;  /* 0x000000086f667c11 */ /* 0x000fe2000f8408ff */
[----:B------:R-:W-:Y:S01]  /*2ba0*/  FFMA.FTZ R108, R35, R33, R108 ;  /* 0x00000021236c7223 */ /* 0x000fe2000001006c */
[C---:B0-----:R-:W-:Y:S01]  /*2bb0*/  IMAD.U32 R35, R36.reuse, 0x10000, RZ ;  /* 0x0001000024237824 */ /* 0x041fe200078e00ff */
[----:B------:R-:W-:Y:S01]  /*2bc0*/  PRMT R34, R36, 0x7632, R34 ;  /* 0x0000763224227816 */ /* 0x000fe20000000022 */
[C---:B------:R-:W-:Y:S01]  /*2bd0*/  IMAD.U32 R106, R103.reuse, 0x10000, RZ ;  /* 0x00010000676a7824 */ /* 0x040fe200078e00ff */
[----:B------:R-:W-:Y:S02]  /*2be0*/  PRMT R33, R103, 0x7632, R33 ;  /* 0x0000763267217816 */ /* 0x000fe40000000021 */
[----:B------:R-:W-:Y:S01]  /*2bf0*/  LEA.HI.X R103, R111, UR9, R112, 0x1, P2 ;  /* 0x000000096f677c11 */ /* 0x000fe200090f0c70 */
[----:B------:R-:W-:Y:S01]  /*2c00*/  FFMA.FTZ R36, R35, R106, R32 ;  /* 0x0000006a23247223 */ /* 0x000fe20000010020 */
[----:B------:R-:W-:-:S02]  /*2c10*/  IMAD.U32 R111, R34, 0x10000, RZ ;  /* 0x00010000226f7824 */ /* 0x000fc400078e00ff */
[----:B------:R-:W-:Y:S01]  /*2c20*/  IMAD.U32 R106, R33, 0x10000, RZ ;  /* 0x00010000216a7824 */ /* 0x000fe200078e00ff */
[----:B------:R-:W5:Y:S04]  /*2c30*/  LDG.E.CONSTANT R115, desc[UR10][R102.64] ;  /* 0x0000000a66737981 */ /* 0x000f68000c1e9900 */
[----:B------:R-:W0:Y:S01]  /*2c40*/  LDS.128 R32, [R12+0x30] ;  /* 0x000030000c207984 */ /* 0x000e220000000c00 */
[----:B------:R-:W-:Y:S01]  /*2c50*/  FFMA.FTZ R110, R111, R106, R110 ;  /* 0x0000006a6f6e7223 */ /* 0x000fe2000001006e */
[----:B------:R-:W-:Y:S02]  /*2c60*/  IMAD.U32 R106, R37, 0x10000, RZ ;  /* 0x00010000256a7824 */ /* 0x000fe400078e00ff */
[----:B------:R-:W-:-:S04]  /*2c70*/  IMAD.U32 R111, R105, 0x10000, RZ ;  /* 0x00010000696f7824 */ /* 0x000fc800078e00ff */
[----:B------:R-:W-:Y:S02]  /*2c80*/  FFMA.FTZ R109, R106, R111, R109 ;  /* 0x0000006f6a6d7223 */ /* 0x000fe4000001006d */
[----:B------:R1:W5:Y:S01]  /*2c90*/  LDG.E.CONSTANT R106, desc[UR10][R102.64+0x4] ;  /* 0x0000040a666a7981 */ /* 0x000362000c1e9900 */
[----:B------:R-:W-:Y:S02]  /*2ca0*/  PRMT R37, R37, 0x7632, R37 ;  /* 0x0000763225257816 */ /* 0x000fe40000000025 */
[----:B------:R-:W-:-:S03]  /*2cb0*/  PRMT R112, R38, 0x7632, R112 ;  /* 0x0000763226707816 */ /* 0x000fc60000000070 */
[----:B------:R-:W-:Y:S01]  /*2cc0*/  IMAD.U32 R111, R37, 0x10000, RZ ;  /* 0x00010000256f7824 */ /* 0x000fe200078e00ff */
[----:B------:R-:W-:Y:S01]  /*2cd0*/  PRMT R37, R104, 0x7632, R37 ;  /* 0x0000763268257816 */ /* 0x000fe20000000025 */
[----:B-1----:R-:W-:Y:S01]  /*2ce0*/  IMAD.U32 R117, R112, 0x10000, RZ ;  /* 0x0001000070757824 */ /* 0x002fe200078e00ff */
[----:B------:R-:W-:Y:S01]  /*2cf0*/  SHF.L.U32 R113, R38, 0x10, RZ ;  /* 0x0000001026717819 */ /* 0x000fe200000006ff */
[----:B------:R-:W-:Y:S01]  /*2d00*/  IMAD.U32 R38, R104, 0x10000, RZ ;  /* 0x0001000068267824 */ /* 0x000fe200078e00ff */
[----:B------:R-:W-:Y:S01]  /*2d10*/  IADD3 R104, P0, P1, R66, R98, R65 ;  /* 0x0000006242687210 */ /* 0x000fe2000791e041 */
[----:B------:R-:W-:Y:S01]  /*2d20*/  IMAD.U32 R37, R37, 0x10000, RZ ;  /* 0x0001000025257824 */ /* 0x000fe200078e00ff */
[----:B------:R-:W-:Y:S01]  /*2d30*/  PRMT R105, R105, 0x7632, R105 ;  /* 0x0000763269697816 */ /* 0x000fe20000000069 */
[----:B------:R-:W-:Y:S01]  /*2d40*/  FFMA.FTZ R38, R113, R38, R36 ;  /* 0x0000002671267223 */ /* 0x000fe20000010024 */
[----:B------:R-:W-:Y:S01]  /*2d50*/  LEA R36, P2, R104, UR8, 0x1 ;  /* 0x0000000868247c11 */ /* 0x000fe2000f8408ff */
[----:B------:R-:W-:Y:S01]  /*2d60*/  FFMA.FTZ R110, R117, R37, R110 ;  /* 0x00000025756e7223 */ /* 0x000fe2000001006e */
[----:B------:R-:W-:Y:S01]  /*2d70*/  IADD3.X R37, R20, R99, R11, P0, P1 ;  /* 0x0000006314257210 */ /* 0x000fe200007e240b */
[C---:B------:R-:W-:Y:S01]  /*2d80*/  IMAD.U32 R102, R39.reuse, 0x10000, RZ ;  /* 0x0001000027667824 */ /* 0x040fe200078e00ff */
[----:B------:R-:W-:Y:S01]  /*2d90*/  PRMT R39, R39, 0x7632, R39 ;  /* 0x0000763227277816 */ /* 0x000fe20000000027 */
[C---:B------:R-:W-:Y:S01]  /*2da0*/  IMAD.U32 R103, R101.reuse, 0x10000, RZ ;  /* 0x0001000065677824 */ /* 0x040fe200078e00ff */
[----:B------:R-:W-:Y:S01]  /*2db0*/  PRMT R101, R101, 0x7632, R101 ;  /* 0x0000763265657816 */ /* 0x000fe20000000065 */
[----:B------:R-:W-:Y:S01]  /*2dc0*/  IMAD.U32 R105, R105, 0x10000, RZ ;  /* 0x0001000069697824 */ /* 0x000fe200078e00ff */
[----:B------:R-:W-:Y:S01]  /*2dd0*/  LEA.HI.X R37, R104, UR9, R37, 0x1, P2 ;  /* 0x0000000968257c11 */ /* 0x000fe200090f0c25 */
[----:B------:R-:W-:Y:S01]  /*2de0*/  IMAD.U32 R39, R39, 0x10000, RZ ;  /* 0x0001000027277824 */ /* 0x000fe200078e00ff */
[----:B------:R-:W-:Y:S01]  /*2df0*/  SHF.L.U32 R101, R101, 0x10, RZ ;  /* 0x0000001065657819 */ /* 0x000fe200000006ff */
[----:B------:R-:W-:Y:S01]  /*2e00*/  FFMA.FTZ R108, R111, R105, R108 ;  /* 0x000000696f6c7223 */ /* 0x000fe2000001006c */
[----:B------:R-:W-:Y:S01]  /*2e10*/  FFMA.FTZ R109, R102, R103, R109 ;  /* 0x00000067666d7223 */ /* 0x000fe2000001006d */
[----:B------:R-:W5:Y:S01]  /*2e20*/  LDG.E.CONSTANT R113, desc[UR10][R36.64] ;  /* 0x0000000a24717981 */ /* 0x000f62000c1e9900 */
[----:B------:R-:W-:-:S02]  /*2e30*/  IMAD.U32 R102, R96, 0x10000, RZ ;  /* 0x0001000060667824 */ /* 0x000fc400078e00ff */
[C---:B0-----:R-:W-:Y:S02]  /*2e40*/  IMAD.U32 R103, R32.reuse, 0x10000, RZ ;  /* 0x0001000020677824 */ /* 0x041fe400078e00ff */
[----:B------:R-:W-:Y:S01]  /*2e50*/  FFMA.FTZ R104, R39, R101, R108 ;  /* 0x0000006527687223 */ /* 0x000fe2000001006c */
[----:B------:R-:W-:Y:S01]  /*2e60*/  PRMT R39, R32, 0x7632, R39 ;  /* 0x0000763220277816 */ /* 0x000fe20000000027 */
[----:B------:R0:W5:Y:S01]  /*2e70*/  LDG.E.CONSTANT R112, desc[UR10][R36.64+0x4] ;  /* 0x0000040a24707981 */ /* 0x000162000c1e9900 */
[----:B------:R-:W-:Y:S01]  /*2e80*/  FFMA.FTZ R32, R103, R102, R38 ;  /* 0x0000006667207223 */ /* 0x000fe20000010026 */
[----:B------:R-:W-:Y:S01]  /*2e90*/  IADD3 R103, P0, P1, R64, R98, R63 ;  /* 0x0000006240677210 */ /* 0x000fe2000791e03f */
[----:B------:R-:W-:Y:S01]  /*2ea0*/  IMAD.U32 R38, R33, 0x10000, RZ ;  /* 0x0001000021267824 */ /* 0x000fe200078e00ff */
[----:B------:R-:W-:Y:S02]  /*2eb0*/  PRMT R96, R96, 0x7632, R96 ;  /* 0x0000763260607816 */ /* 0x000fe40000000060 */
[----:B------:R-:W-:-:S02]  /*2ec0*/  LEA R102, P2, R103, UR8, 0x1 ;  /* 0x0000000867667c11 */ /* 0x000fc4000f8408ff */
[----:B------:R-:W-:Y:S01]  /*2ed0*/  IADD3.X R108, R19, R99, R10, P0, P1 ;  /* 0x00000063136c7210 */ /* 0x000fe200007e240a */
[----:B------:R-:W-:Y:S01]  /*2ee0*/  IMAD.U32 R101, R95, 0x10000, RZ ;  /* 0x000100005f657824 */ /* 0x000fe200078e00ff */
[----:B------:R-:W-:Y:S02]  /*2ef0*/  PRMT R33, R33, 0x7632, R33 ;  /* 0x0000763221217816 */ /* 0x000fe40000000021 */
[----:B------:R-:W-:Y:S02]  /*2f00*/  PRMT R95, R95, 0x7632, R95 ;  /* 0x000076325f5f7816 */ /* 0x000fe4000000005f */
[----:B------:R-:W-:Y:S01]  /*2f10*/  LEA.HI.X R103, R103, UR9, R108, 0x1, P2 ;  /* 0x0000000967677c11 */ /* 0x000fe200090f0c6c */
[----:B------:R-:W-:Y:S02]  /*2f20*/  IMAD.U32 R39, R39, 0x10000, RZ ;  /* 0x0001000027277824 */ /* 0x000fe400078e00ff */
[----:B------:R-:W-:Y:S01]  /*2f30*/  FFMA.FTZ R101, R38, R101, R109 ;  /* 0x0000006526657223 */ /* 0x000fe2000001006d */
[----:B------:R-:W-:-:S02]  /*2f40*/  IMAD.U32 R96, R96, 0x10000, RZ ;  /* 0x0001000060607824 */ /* 0x000fc400078e00ff */
[----:B------:R-:W-:Y:S01]  /*2f50*/  IMAD.U32 R33, R33, 0x10000, RZ ;  /* 0x0001000021217824 */ /* 0x000fe200078e00ff */
[----:B------:R-:W5:Y:S01]  /*2f60*/  LDG.E.CONSTANT R109, desc[UR10][R102.64] ;  /* 0x0000000a666d7981 */ /* 0x000f62000c1e9900 */
[----:B------:R-:W-:Y:S02]  /*2f70*/  IMAD.U32 R95, R95, 0x10000, RZ ;  /* 0x000100005f5f7824 */ /* 0x000fe400078e00ff */
[----:B------:R-:W-:Y:S02]  /*2f80*/  FFMA.FTZ R96, R39, R96, R110 ;  /* 0x0000006027607223 */ /* 0x000fe4000001006e */
[----:B0-----:R-:W0:Y:S01]  /*2f90*/  LDS.128 R36, [R12+0x40] ;  /* 0x000040000c247984 */ /* 0x001e220000000c00 */
[----:B------:R-:W-:Y:S01]  /*2fa0*/  FFMA.FTZ R104, R33, R95, R104 ;  /* 0x0000005f21687223 */ /* 0x000fe20000010068 */
[----:B------:R-:W-:Y:S01]  /*2fb0*/  IADD3 R95, P0, P1, R62, R98, R61 ;  /* 0x000000623e5f7210 */ /* 0x000fe2000791e03d */
[C---:B------:R-:W-:Y:S01]  /*2fc0*/  IMAD.U32 R111, R34.reuse, 0x10000, RZ ;  /* 0x00010000226f7824 */ /* 0x040fe200078e00ff */
[----:B------:R1:W5:Y:S01]  /*2fd0*/  LDG.E.CONSTANT R108, desc[UR10][R102.64+0x4] ;  /* 0x0000040a666c7981 */ /* 0x000362000c1e9900 */
[----:B------:R-:W-:-:S02]  /*2fe0*/  PRMT R105, R34, 0x7632, R105 ;  /* 0x0000763222697816 */ /* 0x000fc40000000069 */
[C---:B------:R-:W-:Y:S02]  /*2ff0*/  PRMT R33, R94.reuse, 0x7632, R33 ;  /* 0x000076325e217816 */ /* 0x040fe40000000021 */
[----:B------:R-:W-:Y:S02]  /*3000*/  SHF.L.U32 R34, R94, 0x10, RZ ;  /* 0x000000105e227819 */ /* 0x000fe400000006ff */
        /* <DEDUP_REMOVED lines=20> */
[----:B0-----:R-:W-:-:S02]  /*3150*/  IMAD.U32 R119, R36, 0x10000, RZ ;  /* 0x0001000024777824 */ /* 0x001fc400078e00ff */
        /* <DEDUP_REMOVED lines=8> */
[----:B------:R-:W-:Y:S02]  /*31e0*/  PRMT R36, R36, 0x7632, R36 ;  /* 0x0000763224247816 */ /* 0x000fe40000000024 */
[----:B------:R-:W-:-:S02]  /*31f0*/  PRMT R37, R37, 0x7632, R37 ;  /* 0x0000763225257816 */ /* 0x000fc40000000025 */
[----:B------:R-:W-:Y:S02]  /*3200*/  PRMT R92, R92, 0x7632, R92 ;  /* 0x000076325c5c7816 */ /* 0x000fe4000000005c */
[----:B------:R-:W-:Y:S01]  /*3210*/  PRMT R89, R89, 0x7632, R89 ;  /* 0x0000763259597816 */ /* 0x000fe20000000059 */
[----:B------:R-:W-:Y:S01]  /*3220*/  FFMA.FTZ R117, R34, R117, R101 ;  /* 0x0000007522757223 */ /* 0x000fe20000010065 */
[----:B------:R-:W-:Y:S02]  /*3230*/  LEA R34, P2, R35, UR8, 0x1 ;  /* 0x0000000823227c11 */ /* 0x000fe4000f8408ff */
[----:B------:R-:W-:Y:S01]  /*3240*/  IADD3.X R94, R24, R99, R7, P0, P1 ;  /* 0x00000063185e7210 */ /* 0x000fe200007e2407 */
[----:B------:R-:W-:Y:S01]  /*3250*/  IMAD.U32 R37, R37, 0x10000, RZ ;  /* 0x0001000025257824 */ /* 0x000fe200078e00ff */
[----:B------:R-:W-:Y:S01]  /*3260*/  SHF.L.U32 R93, R36, 0x10, RZ ;  /* 0x00000010245d7819 */ /* 0x000fe200000006ff */
[----:B------:R-:W-:Y:S01]  /*3270*/  IMAD.U32 R92, R92, 0x10000, RZ ;  /* 0x000100005c5c7824 */ /* 0x000fe200078e00ff */
[----:B0-----:R-:W-:Y:S01]  /*3280*/  IADD3 R33, P0, P1, R56, R98, R55 ;  /* 0x0000006238217210 */ /* 0x001fe2000791e037 */
[----:B------:R-:W-:Y:S01]  /*3290*/  IMAD.U32 R89, R89, 0x10000, RZ ;  /* 0x0001000059597824 */ /* 0x000fe200078e00ff */
[----:B------:R-:W-:Y:S01]  /*32a0*/  LEA.HI.X R35, R35, UR9, R94, 0x1, P2 ;  /* 0x0000000923237c11 */ /* 0x000fe200090f0c5e */
        /* <DEDUP_REMOVED lines=8> */
[----:B------:R-:W5:Y:S01]  /*3330*/  LDG.E.CONSTANT R101, desc[UR10][R34.64] ;  /* 0x0000000a22657981 */ /* 0x000f62000c1e9900 */
[----:B------:R-:W-:-:S03]  /*3340*/  IADD3 R89, P0, P1, R54, R98, R53 ;  /* 0x0000006236597210 */ /* 0x000fc6000791e035 */
[----:B------:R0:W5:Y:S01]  /*3350*/  LDG.E.CONSTANT R102, desc[UR10][R34.64+0x4] ;  /* 0x0000040a22667981 */ /* 0x000162000c1e9900 */
[----:B------:R-:W-:Y:S01]  /*3360*/  LEA.HI.X R33, R33, UR9, R92, 0x1, P2 ;  /* 0x0000000921217c11 */ /* 0x000fe200090f0c5c */
[----:B------:R-:W-:Y:S01]  /*3370*/  IMAD.U32 R118, R87, 0x10000, RZ ;  /* 0x0001000057767824 */ /* 0x000fe200078e00ff */
[----:B------:R-:W-:Y:S01]  /*3380*/  LEA R94, P2, R89, UR8, 0x1 ;  /* 0x00000008595e7c11 */ /* 0x000fe2000f8408ff */
[----:B------:R-:W-:Y:S02]  /*3390*/  FFMA.FTZ R119, R36, R37, R119 ;  /* 0x0000002524777223 */ /* 0x000fe40000010077 */
[----:B------:R-:W5:Y:S01]  /*33a0*/  LDG.E.CONSTANT R103, desc[UR10][R32.64] ;  /* 0x0000000a20677981 */ /* 0x000f62000c1e9900 */
[----:B0-----:R-:W-:Y:S01]  /*33b0*/  IMAD.U32 R35, R38, 0x10000, RZ ;  /* 0x0001000026237824 */ /* 0x001fe200078e00ff */
[----:B------:R-:W-:Y:S02]  /*33c0*/  IADD3.X R34, R26, R99, R5, P0, P1 ;  /* 0x000000631a227210 */ /* 0x000fe400007e2405 */
[----:B------:R0:W5:Y:S01]  /*33d0*/  LDG.E.CONSTANT R87, desc[UR10][R32.64+0x4] ;  /* 0x0000040a20577981 */ /* 0x000162000c1e9900 */
[----:B------:R-:W-:Y:S01]  /*33e0*/  FFMA.FTZ R118, R35, R118, R96 ;  /* 0x0000007623767223 */ /* 0x000fe20000010060 */
[----:B------:R-:W-:Y:S01]  /*33f0*/  LEA.HI.X R95, R89, UR9, R34, 0x1, P2 ;  /* 0x00000009595f7c11 */ /* 0x000fe200090f0c22 */
[----:B------:R-:W-:Y:S01]  /*3400*/  IMAD.U32 R34, R39, 0x10000, RZ ;  /* 0x0001000027227824 */ /* 0x000fe200078e00ff */
[----:B------:R-:W-:Y:S01]  /*3410*/  IADD3 R36, P0, P1, R52, R98, R51 ;  /* 0x0000006234247210 */ /* 0x000fe2000791e033 */
[----:B------:R-:W-:-:S02]  /*3420*/  IMAD.U32 R35, R97, 0x10000, RZ ;  /* 0x0001000061237824 */ /* 0x000fc400078e00ff */
[----:B------:R-:W5:Y:S02]  /*3430*/  LDG.E.CONSTANT R89, desc[UR10][R94.64] ;  /* 0x0000000a5e597981 */ /* 0x000f64000c1e9900 */
[----:B------:R-:W-:Y:S01]  /*3440*/  FFMA.FTZ R117, R34, R35, R117 ;  /* 0x0000002322757223 */ /* 0x000fe20000010075 */
[-C--:B------:R-:W-:Y:S01]  /*3450*/  IADD3.X R35, R25, R99.reuse, R4, P0, P1 ;  /* 0x0000006319237210 */ /* 0x080fe200007e2404 */
[----:B------:R-:W5:Y:S01]  /*3460*/  LDG.E.CONSTANT R92, desc[UR10][R94.64+0x4] ;  /* 0x0000040a5e5c7981 */ /* 0x000f62000c1e9900 */
[----:B------:R-:W-:Y:S02]  /*3470*/  LEA R120, P2, R36, UR8, 0x1 ;  /* 0x0000000824787c11 */ /* 0x000fe4000f8408ff */
[----:B------:R-:W-:Y:S02]  /*3480*/  IADD3 R34, P0, P1, R50, R98, R49 ;  /* 0x0000006232227210 */ /* 0x000fe4000791e031 */
[----:B------:R-:W-:Y:S02]  /*3490*/  LEA.HI.X R121, R36, UR9, R35, 0x1, P2 ;  /* 0x0000000924797c11 */ /* 0x000fe400090f0c23 */
[----:B0-----:R-:W-:-:S02]  /*34a0*/  IADD3.X R33, R28, R99, R3, P0, P1 ;  /* 0x000000631c217210 */ /* 0x001fc400007e2403 */
        /* <DEDUP_REMOVED lines=8> */
[----:B------:R-:W-:Y:S02]  /*3530*/  PRMT R97, R97, 0x7632, R97 ;  /* 0x0000763261617816 */ /* 0x000fe40000000061 */
[----:B------:R-:W-:Y:S01]  /*3540*/  SHF.L.U32 R123, R39, 0x10, RZ ;  /* 0x00000010277b7819 */ /* 0x000fe200000006ff */
[----:B------:R2:W5:Y:S01]  /*3550*/  LDG.E.CONSTANT R96, desc[UR10][R36.64+0x4] ;  /* 0x0000040a24607981 */ /* 0x000562000c1e9900 */
[----:B------:R-:W-:Y:S02]  /*3560*/  LEA R38, P2, R124, UR8, 0x1 ;  /* 0x000000087c267c11 */ /* 0x000fe4000f8408ff */
[----:B------:R-:W-:Y:S01]  /*3570*/  IADD3.X R39, R27, R99, R2, P0, P1 ;  /* 0x000000631b277210 */ /* 0x000fe200007e2402 */
[----:B------:R-:W-:Y:S01]  /*3580*/  IMAD.U32 R97, R97, 0x10000, RZ ;  /* 0x0001000061617824 */ /* 0x000fe200078e00ff */
[----:B0-----:R-:W-:-:S02]  /*3590*/  IADD3 R120, P0, P1, R46, R98, R45 ;  /* 0x000000622e787210 */ /* 0x001fc4000791e02d */
[----:B------:R-:W-:Y:S01]  /*35a0*/  LEA.HI.X R39, R124, UR9, R39, 0x1, P2 ;  /* 0x000000097c277c11 */ /* 0x000fe200090f0c27 */
[----:B------:R-:W-:Y:S01]  /*35b0*/  FFMA.FTZ R122, R123, R97, R122 ;  /* 0x000000617b7a7223 */ /* 0x000fe2000001007a */
[----:B------:R-:W-:Y:S02]  /*35c0*/  IADD3.X R99, R29, R99, R0, P0, P1 ;  /* 0x000000631d637210 */ /* 0x000fe400007e2400 */
        /* <DEDUP_REMOVED lines=14> */
[----:B---3--:R-:W-:Y:S02]  /*36b0*/  IMAD.U32 R38, R116, 0x10000, RZ ;  /* 0x0001000074267824 */ /* 0x008fe400078e00ff */
[----:B------:R-:W-:-:S04]  /*36c0*/  IMAD.U32 R32, R33, 0x10000, RZ ;  /* 0x0001000021207824 */ /* 0x000fc800078e00ff */
[----:B------:R-:W-:Y:S02]  /*36d0*/  FFMA.FTZ R117, R32, R38, R117 ;  /* 0x0000002620757223 */ /* 0x000fe40000010075 */
[----:B0-----:R-:W0:Y:S01]  /*36e0*/  LDS.128 R36, [R12+0x60] ;  /* 0x000060000c247984 */ /* 0x001e220000000c00 */
[----:B------:R-:W-:Y:S02]  /*36f0*/  PRMT R33, R33, 0x7632, R33 ;  /* 0x0000763221217816 */ /* 0x000fe40000000021 */
[----:B------:R-:W-:-:S03]  /*3700*/  PRMT R116, R116, 0x7632, R116 ;  /* 0x0000763274747816 */ /* 0x000fc60000000074 */
[----:B------:R-:W-:Y:S02]  /*3710*/  IMAD.U32 R33, R33, 0x10000, RZ ;  /* 0x0001000021217824 */ /* 0x000fe400078e00ff */
[----:B------:R-:W-:Y:S01]  /*3720*/  IMAD.U32 R116, R116, 0x10000, RZ ;  /* 0x0001000074747824 */ /* 0x000fe200078e00ff */
[----:B------:R-:W-:-:S03]  /*3730*/  SHF.L.U32 R32, R34, 0x10, RZ ;  /* 0x0000001022207819 */ /* 0x000fc600000006ff */
[----:B------:R-:W-:Y:S01]  /*3740*/  FFMA.FTZ R122, R33, R116, R122 ;  /* 0x00000074217a7223 */ /* 0x000fe2000001007a */
[C---:B----4-:R-:W-:Y:S01]  /*3750*/  IMAD.U32 R33, R107.reuse, 0x10000, RZ ;  /* 0x000100006b217824 */ /* 0x050fe200078e00ff */
[----:B------:R-:W-:Y:S02]  /*3760*/  PRMT R34, R34, 0x7632, R34 ;  /* 0x0000763222227816 */ /* 0x000fe40000000022 */
[----:B------:R-:W-:Y:S01]  /*3770*/  PRMT R107, R107, 0x7632, R107 ;  /* 0x000076326b6b7816 */ /* 0x000fe2000000006b */
[----:B------:R-:W-:Y:S02]  /*3780*/  FFMA.FTZ R119, R32, R33, R119 ;  /* 0x0000002120777223 */ /* 0x000fe40000010077 */
[----:B------:R-:W-:Y:S02]  /*3790*/  IMAD.U32 R33, R34, 0x10000, RZ ;  /* 0x0001000022217824 */ /* 0x000fe400078e00ff */
[----:B------:R-:W-:Y:S02]  /*37a0*/  IMAD.U32 R107, R107, 0x10000, RZ ;  /* 0x000100006b6b7824 */ /* 0x000fe400078e00ff */
[----:B------:R-:W-:-:S02]  /*37b0*/  IMAD.U32 R32, R35, 0x10000, RZ ;  /* 0x0001000023207824 */ /* 0x000fc400078e00ff */
[----:B------:R-:W-:Y:S01]  /*37c0*/  FFMA.FTZ R118, R33, R107, R118 ;  /* 0x0000006b21767223 */ /* 0x000fe20000010076 */
[----:B-----5:R-:W-:Y:S01]  /*37d0*/  IMAD.U32 R33, R114, 0x10000, RZ ;  /* 0x0001000072217824 */ /* 0x020fe200078e00ff */
[----:B------:R-:W-:-:S03]  /*37e0*/  PRMT R35, R35, 0x7632, R35 ;  /* 0x0000763223237816 */ /* 0x000fc60000000023 */
[----:B------:R-:W-:Y:S01]  /*37f0*/  FFMA.FTZ R117, R32, R33, R117 ;  /* 0x0000002120757223 */ /* 0x000fe20000010075 */
[----:B------:R-:W-:Y:S01]  /*3800*/  PRMT R114, R114, 0x7632, R114 ;  /* 0x0000763272727816 */ /* 0x000fe20000000072 */
[----:B------:R-:W-:Y:S02]  /*3810*/  IMAD.U32 R35, R35, 0x10000, RZ ;  /* 0x0001000023237824 */ /* 0x000fe400078e00ff */
[C---:B0-----:R-:W-:Y:S01]  /*3820*/  IMAD.U32 R32, R36.reuse, 0x10000, RZ ;  /* 0x0001000024207824 */ /* 0x041fe200078e00ff */
[----:B------:R-:W-:Y:S01]  /*3830*/  PRMT R36, R36, 0x7632, R36 ;  /* 0x0000763224247816 */ /* 0x000fe20000000024 */
[C---:B------:R-:W-:Y:S01]  /*3840*/  IMAD.U32 R33, R115.reuse, 0x10000, RZ ;  /* 0x0001000073217824 */ /* 0x040fe200078e00ff */
[----:B------:R-:W-:Y:S01]  /*3850*/  PRMT R115, R115, 0x7632, R115 ;  /* 0x0000763273737816 */ /* 0x000fe20000000073 */
[----:B------:R-:W-:Y:S02]  /*3860*/  IMAD.U32 R114, R114, 0x10000, RZ ;  /* 0x0001000072727824 */ /* 0x000fe400078e00ff */
[----:B------:R-:W-:Y:S01]  /*3870*/  FFMA.FTZ R119, R32, R33, R119 ;  /* 0x0000002120777223 */ /* 0x000fe20000010077 */
[----:B------:R-:W-:Y:S01]  /*3880*/  SHF.L.U32 R33, R36, 0x10, RZ ;  /* 0x0000001024217819 */ /* 0x000fe200000006ff */
[----:B------:R-:W-:-:S02]  /*3890*/  IMAD.U32 R32, R37, 0x10000, RZ ;  /* 0x0001000025207824 */ /* 0x000fc400078e00ff */
[----:B------:R-:W-:Y:S02]  /*38a0*/  IMAD.U32 R115, R115, 0x10000, RZ ;  /* 0x0001000073737824 */ /* 0x000fe400078e00ff */
[----:B------:R-:W-:Y:S02]  /*38b0*/  IMAD.U32 R34, R106, 0x10000, RZ ;  /* 0x000100006a227824 */ /* 0x000fe400078e00ff */
[----:B------:R-:W-:Y:S01]  /*38c0*/  FFMA.FTZ R122, R35, R114, R122 ;  /* 0x00000072237a7223 */ /* 0x000fe2000001007a */
        /* <DEDUP_REMOVED lines=9> */
[----:B------:R-:W-:Y:S01]  /*3960*/  IMAD.U32 R38, R38, 0x10000, RZ ;  /* 0x0001000026267824 */ /* 0x000fe200078e00ff */
[----:B------:R-:W-:-:S03]  /*3970*/  PRMT R36, R113, 0x7632, R36 ;  /* 0x0000763271247816 */ /* 0x000fc60000000024 */
[----:B------:R-:W-:Y:S02]  /*3980*/  IMAD.U32 R37, R37, 0x10000, RZ ;  /* 0x0001000025257824 */ /* 0x000fe400078e00ff */
[----:B------:R-:W-:Y:S02]  /*3990*/  IMAD.U32 R113, R113, 0x10000, RZ ;  /* 0x0001000071717824 */ /* 0x000fe400078e00ff */
[----:B------:R-:W-:Y:S01]  /*39a0*/  IMAD.U32 R36, R36, 0x10000, RZ ;  /* 0x0001000024247824 */ /* 0x000fe200078e00ff */
[----:B------:R-:W-:Y:S01]  /*39b0*/  PRMT R106, R112, 0x7632, R106 ;  /* 0x00007632706a7816 */ /* 0x000fe2000000006a */
[----:B------:R-:W-:Y:S02]  /*39c0*/  FFMA.FTZ R119, R38, R113, R119 ;  /* 0x0000007126777223 */ /* 0x000fe40000010077 */
[----:B------:R-:W-:Y:S01]  /*39d0*/  FFMA.FTZ R118, R37, R36, R118 ;  /* 0x0000002425767223 */ /* 0x000fe20000010076 */
[C---:B------:R-:W-:Y:S01]  /*39e0*/  PRMT R36, R39.reuse, 0x7632, R36 ;  /* 0x0000763227247816 */ /* 0x040fe20000000024 */
[----:B------:R-:W-:Y:S01]  /*39f0*/  IMAD.U32 R112, R112, 0x10000, RZ ;  /* 0x0001000070707824 */ /* 0x000fe200078e00ff */
[----:B------:R-:W-:-:S03]  /*3a00*/  SHF.L.U32 R38, R39, 0x10, RZ ;  /* 0x0000001027267819 */ /* 0x000fc600000006ff */
[----:B------:R-:W-:Y:S02]  /*3a10*/  IMAD.U32 R37, R36, 0x10000, RZ ;  /* 0x0001000024257824 */ /* 0x000fe400078e00ff */
[----:B------:R-:W-:Y:S02]  /*3a20*/  IMAD.U32 R36, R106, 0x10000, RZ ;  /* 0x000100006a247824 */ /* 0x000fe400078e00ff */
[----:B------:R-:W-:Y:S01]  /*3a30*/  FFMA.FTZ R106, R38, R112, R117 ;  /* 0x00000070266a7223 */ /* 0x000fe20000010075 */
[C---:B0-----:R-:W-:Y:S02]  /*3a40*/  IMAD.U32 R112, R32.reuse, 0x10000, RZ ;  /* 0x0001000020707824 */ /* 0x041fe400078e00ff */
[----:B------:R-:W-:Y:S01]  /*3a50*/  FFMA.FTZ R122, R37, R36, R122 ;  /* 0x00000024257a7223 */ /* 0x000fe2000001007a */
[----:B------:R-:W-:Y:S01]  /*3a60*/  IMAD.U32 R107, R109, 0x10000, RZ ;  /* 0x000100006d6b7824 */ /* 0x000fe200078e00ff */
[----:B------:R-:W0:Y:S01]  /*3a70*/  LDS.128 R36, [R12+0x80] ;  /* 0x000080000c247984 */ /* 0x000e220000000c00 */
[----:B------:R-:W-:-:S02]  /*3a80*/  PRMT R32, R32, 0x7632, R32 ;  /* 0x0000763220207816 */ /* 0x000fc40000000020 */
[----:B------:R-:W-:Y:S01]  /*3a90*/  FFMA.FTZ R119, R112, R107, R119 ;  /* 0x0000006b70777223 */ /* 0x000fe20000010077 */
[C---:B------:R-:W-:Y:S01]  /*3aa0*/  IMAD.U32 R107, R33.reuse, 0x10000, RZ ;  /* 0x00010000216b7824 */ /* 0x040fe200078e00ff */
[----:B------:R-:W-:Y:S01]  /*3ab0*/  PRMT R33, R33, 0x7632, R33 ;  /* 0x0000763221217816 */ /* 0x000fe20000000021 */
[C---:B------:R-:W-:Y:S01]  /*3ac0*/  IMAD.U32 R112, R108.reuse, 0x10000, RZ ;  /* 0x000100006c707824 */ /* 0x040fe200078e00ff */
[----:B------:R-:W-:Y:S02]  /*3ad0*/  PRMT R109, R109, 0x7632, R109 ;  /* 0x000076326d6d7816 */ /* 0x000fe4000000006d */
[----:B------:R-:W-:Y:S01]  /*3ae0*/  PRMT R108, R108, 0x7632, R108 ;  /* 0x000076326c6c7816 */ /* 0x000fe2000000006c */
[----:B------:R-:W-:Y:S01]  /*3af0*/  FFMA.FTZ R106, R107, R112, R106 ;  /* 0x000000706b6a7223 */ /* 0x000fe2000001006a */
[----:B------:R-:W-:Y:S01]  /*3b00*/  IMAD.U32 R107, R32, 0x10000, RZ ;  /* 0x00010000206b7824 */ /* 0x000fe200078e00ff */
[----:B------:R-:W-:Y:S01]  /*3b10*/  SHF.L.U32 R32, R109, 0x10, RZ ;  /* 0x000000106d207819 */ /* 0x000fe200000006ff */
[----:B------:R-:W-:-:S02]  /*3b20*/  IMAD.U32 R33, R33, 0x10000, RZ ;  /* 0x0001000021217824 */ /* 0x000fc400078e00ff */
[----:B------:R-:W-:Y:S02]  /*3b30*/  IMAD.U32 R108, R108, 0x10000, RZ ;  /* 0x000100006c6c7824 */ /* 0x000fe400078e00ff */
[----:B------:R-:W-:Y:S01]  /*3b40*/  FFMA.FTZ R107, R107, R32, R118 ;  /* 0x000000206b6b7223 */ /* 0x000fe20000010076 */
[----:B------:R-:W-:Y:S01]  /*3b50*/  PRMT R32, R34, 0x7632, R32 ;  /* 0x0000763222207816 */ /* 0x000fe20000000020 */
[----:B------:R-:W-:Y:S01]  /*3b60*/  FFMA.FTZ R122, R33, R108, R122 ;  /* 0x0000006c217a7223 */ /* 0x000fe2000001007a */
[----:B------:R-:W-:Y:S01]  /*3b70*/  PRMT R33, R110, 0x7632, R33 ;  /* 0x000076326e217816 */ /* 0x000fe20000000021 */
[----:B------:R-:W-:Y:S02]  /*3b80*/  IMAD.U32 R34, R34, 0x10000, RZ ;  /* 0x0001000022227824 */ /* 0x000fe400078e00ff */
[----:B------:R-:W-:Y:S02]  /*3b90*/  IMAD.U32 R32, R32, 0x10000, RZ ;  /* 0x0001000020207824 */ /* 0x000fe400078e00ff */
[----:B------:R-:W-:-:S02]  /*3ba0*/  IMAD.U32 R33, R33, 0x10000, RZ ;  /* 0x0001000021217824 */ /* 0x000fc400078e00ff */
[----:B------:R-:W-:Y:S01]  /*3bb0*/  IMAD.U32 R110, R110, 0x10000, RZ ;  /* 0x000100006e6e7824 */ /* 0x000fe200078e00ff */
[C---:B------:R-:W-:Y:S01]  /*3bc0*/  PRMT R108, R35.reuse, 0x7632, R108 ;  /* 0x00007632236c7816 */ /* 0x040fe2000000006c */
[----:B------:R-:W-:Y:S02]  /*3bd0*/  IMAD.U32 R109, R35, 0x10000, RZ ;  /* 0x00010000236d7824 */ /* 0x000fe400078e00ff */
[----:B------:R-:W-:Y:S01]  /*3be0*/  FFMA.FTZ R107, R32, R33, R107 ;  /* 0x00000021206b7223 */ /* 0x000fe2000001006b */
[----:B------:R-:W-:Y:S02]  /*3bf0*/  FFMA.FTZ R110, R34, R110, R119 ;  /* 0x0000006e226e7223 */ /* 0x000fe40000010077 */
[----:B------:R-:W1:Y:S01]  /*3c00*/  LDS.128 R32, [R12+0x90] ;  /* 0x000090000c207984 */ /* 0x000e620000000c00 */
[----:B------:R-:W-:-:S04]  /*3c10*/  IMAD.U32 R112, R111, 0x10000, RZ ;  /* 0x000100006f707824 */ /* 0x000fc800078e00ff */
[----:B------:R-:W-:Y:S01]  /*3c20*/  FFMA.FTZ R106, R109, R112, R106 ;  /* 0x000000706d6a7223 */ /* 0x000fe2000001006a */
[----:B------:R-:W-:Y:S01]  /*3c30*/  PRMT R112, R111, 0x7632, R112 ;  /* 0x000076326f707816 */ /* 0x000fe20000000070 */
[----:B------:R-:W-:-:S03]  /*3c40*/  IMAD.U32 R109, R108, 0x10000, RZ ;  /* 0x000100006c6d7824 */ /* 0x000fc600078e00ff */
[----:B------:R-:W-:Y:S01]  /*3c50*/  SHF.L.U32 R108, R112, 0x10, RZ ;  /* 0x00000010706c7819 */ /* 0x000fe200000006ff */
[----:B0-----:R-:W-:Y:S02]  /*3c60*/  IMAD.U32 R111, R36, 0x10000, RZ ;  /* 0x00010000246f7824 */ /* 0x001fe400078e00ff */
[----:B------:R-:W-:Y:S01]  /*3c70*/  IMAD.U32 R112, R104, 0x10000, RZ ;  /* 0x0001000068707824 */ /* 0x000fe200078e00ff */
[----:B------:R-:W-:Y:S01]  /*3c80*/  PRMT R104, R36, 0x7632, R104 ;  /* 0x0000763224687816 */ /* 0x000fe20000000068 */
[----:B------:R-:W-:Y:S01]  /*3c90*/  FFMA.FTZ R122, R109, R108, R122 ;  /* 0x0000006c6d7a7223 */ /* 0x000fe2000001007a */
[C---:B------:R-:W-:Y:S02]  /*3ca0*/  IMAD.U32 R109, R38.reuse, 0x10000, RZ ;  /* 0x00010000266d7824 */ /* 0x040fe400078e00ff */
[--C-:B------:R-:W-:Y:S01]  /*3cb0*/  FFMA.FTZ R108, R111, R112, R110.reuse ;  /* 0x000000706f6c7223 */ /* 0x100fe2000001006e */
[----:B------:R-:W-:Y:S01]  /*3cc0*/  PRMT R110, R38, 0x7632, R110 ;  /* 0x00007632266e7816 */ /* 0x000fe2000000006e */
[----:B------:R-:W-:Y:S01]  /*3cd0*/  IMAD.U32 R38, R104, 0x10000, RZ ;  /* 0x0001000068267824 */ /* 0x000fe200078e00ff */
[----:B------:R-:W-:-:S02]  /*3ce0*/  PRMT R36, R37, 0x7632, R36 ;  /* 0x0000763225247816 */ /* 0x000fc40000000024 */
[----:B------:R-:W-:Y:S02]  /*3cf0*/  PRMT R104, R104, 0x7632, R104 ;  /* 0x0000763268687816 */ /* 0x000fe40000000068 */
[----:B------:R-:W-:Y:S01]  /*3d00*/  PRMT R112, R105, 0x7632, R112 ;  /* 0x0000763269707816 */ /* 0x000fe20000000070 */
[----:B------:R-:W-:Y:S01]  /*3d10*/  IMAD.U32 R37, R37, 0x10000, RZ ;  /* 0x0001000025257824 */ /* 0x000fe200078e00ff */
[----:B------:R-:W-:Y:S01]  /*3d20*/  PRMT R113, R39, 0x7632, R113 ;  /* 0x0000763227717816 */ /* 0x000fe20000000071 */
[----:B------:R-:W-:Y:S02]  /*3d30*/  IMAD.U32 R111, R36, 0x10000, RZ ;  /* 0x00010000246f7824 */ /* 0x000fe400078e00ff */
[----:B------:R-:W-:Y:S02]  /*3d40*/  IMAD.U32 R105, R105, 0x10000, RZ ;  /* 0x0001000069697824 */ /* 0x000fe400078e00ff */
[----:B------:R-:W-:Y:S02]  /*3d50*/  IMAD.U32 R36, R104, 0x10000, RZ ;  /* 0x0001000068247824 */ /* 0x000fe400078e00ff */
[----:B------:R-:W-:-:S02]  /*3d60*/  IMAD.U32 R112, R112, 0x10000, RZ ;  /* 0x0001000070707824 */ /* 0x000fc400078e00ff */
[----:B------:R-:W-:Y:S01]  /*3d70*/  FFMA.FTZ R105, R37, R105, R106 ;  /* 0x0000006925697223 */ /* 0x000fe2000001006a */
[----:B------:R-:W-:Y:S01]  /*3d80*/  FFMA.FTZ R106, R38, R36, R107 ;  /* 0x00000024266a7223 */ /* 0x000fe2000001006b */
[----:B------:R-:W-:Y:S02]  /*3d90*/  IMAD.U32 R104, R39, 0x10000, RZ ;  /* 0x0001000027687824 */ /* 0x000fe400078e00ff */
[----:B------:R-:W-:Y:S01]  /*3da0*/  FFMA.FTZ R111, R111, R112, R122 ;  /* 0x000000706f6f7223 */ /* 0x000fe2000001007a */
[----:B------:R-:W-:Y:S01]  /*3db0*/  SHF.L.U32 R107, R110, 0x10, RZ ;  /* 0x000000106e6b7819 */ /* 0x000fe200000006ff */
[----:B------:R-:W-:Y:S01]  /*3dc0*/  IMAD.U32 R112, R113, 0x10000, RZ ;  /* 0x0001000071707824 */ /* 0x000fe200078e00ff */
[----:B------:R-:W0:Y:S01]  /*3dd0*/  LDS.128 R36, [R12+0xa0] ;  /* 0x0000a0000c247984 */ /* 0x000e220000000c00 */
[C---:B------:R-:W-:Y:S01]  /*3de0*/  PRMT R110, R101.reuse, 0x7632, R110 ;  /* 0x00007632656e7816 */ /* 0x040fe2000000006e */
[----:B------:R-:W-:Y:S01]  /*3df0*/  IMAD.U32 R101, R101, 0x10000, RZ ;  /* 0x0001000065657824 */ /* 0x000fe200078e00ff */
[C---:B------:R-:W-:Y:S01]  /*3e00*/  PRMT R113, R102.reuse, 0x7632, R113 ;  /* 0x0000763266717816 */ /* 0x040fe20000000071 */
[----:B------:R-:W-:-:S02]  /*3e10*/  IMAD.U32 R102, R102, 0x10000, RZ ;  /* 0x0001000066667824 */ /* 0x000fc400078e00ff */
[----:B------:R-:W-:Y:S01]  /*3e20*/  FFMA.FTZ R108, R109, R101, R108 ;  /* 0x000000656d6c7223 */ /* 0x000fe2000001006c */
[----:B------:R-:W-:Y:S02]  /*3e30*/  IMAD.U32 R110, R110, 0x10000, RZ ;  /* 0x000100006e6e7824 */ /* 0x000fe400078e00ff */
[--C-:B------:R-:W-:Y:S01]  /*3e40*/  FFMA.FTZ R104, R104, R102, R105.reuse ;  /* 0x0000006668687223 */ /* 0x100fe20000010069 */
[----:B------:R-:W-:Y:S01]  /*3e50*/  IMAD.U32 R113, R113, 0x10000, RZ ;  /* 0x0001000071717824 */ /* 0x000fe200078e00ff */
[C---:B-1----:R-:W-:Y:S01]  /*3e60*/  PRMT R105, R32.reuse, 0x7632, R105 ;  /* 0x0000763220697816 */ /* 0x042fe20000000069 */
[----:B------:R-:W-:Y:S01]  /*3e70*/  IMAD.U32 R109, R32, 0x10000, RZ ;  /* 0x00010000206d7824 */ /* 0x000fe200078e00ff */
[----:B------:R-:W-:Y:S01]  /*3e80*/  PRMT R32, R103, 0x7632, R32 ;  /* 0x0000763267207816 */ /* 0x000fe20000000020 */
[----:B------:R-:W-:Y:S01]  /*3e90*/  FFMA.FTZ R106, R107, R110, R106 ;  /* 0x0000006e6b6a7223 */ /* 0x000fe2000001006a */
[----:B------:R-:W-:Y:S01]  /*3ea0*/  FFMA.FTZ R101, R112, R113, R111 ;  /* 0x0000007170657223 */ /* 0x000fe2000001006f */
[C---:B------:R-:W-:Y:S01]  /*3eb0*/  PRMT R107, R33.reuse, 0x7632, R107 ;  /* 0x00007632216b7816 */ /* 0x040fe2000000006b */
[----:B------:R-:W-:Y:S01]  /*3ec0*/  IMAD.U32 R111, R33, 0x10000, RZ ;  /* 0x00010000216f7824 */ /* 0x000fe200078e00ff */
[C---:B------:R-:W-:Y:S01]  /*3ed0*/  PRMT R110, R34.reuse, 0x7632, R110 ;  /* 0x00007632226e7816 */ /* 0x040fe2000000006e */
[----:B------:R-:W-:-:S02]  /*3ee0*/  IMAD.U32 R102, R34, 0x10000, RZ ;  /* 0x0001000022667824 */ /* 0x000fc400078e00ff */
[----:B------:R-:W-:Y:S02]  /*3ef0*/  IMAD.U32 R33, R105, 0x10000, RZ ;  /* 0x0001000069217824 */ /* 0x000fe400078e00ff */
[----:B------:R-:W-:Y:S02]  /*3f00*/  IMAD.U32 R34, R87, 0x10000, RZ ;  /* 0x0001000057227824 */ /* 0x000fe400078e00ff */
[----:B------:R-:W-:Y:S01]  /*3f10*/  IMAD.U32 R32, R32, 0x10000, RZ ;  /* 0x0001000020207824 */ /* 0x000fe200078e00ff */
[----:B------:R-:W-:Y:S01]  /*3f20*/  SHF.L.U32 R105, R103, 0x10, RZ ;  /* 0x0000001067697819 */ /* 0x000fe200000006ff */
[C---:B------:R-:W-:Y:S01]  /*3f30*/  IMAD.U32 R103, R35.reuse, 0x10000, RZ ;  /* 0x0001000023677824 */ /* 0x040fe200078e00ff */
[----:B------:R-:W-:Y:S01]  /*3f40*/  PRMT R87, R35, 0x7632, R87 ;  /* 0x0000763223577816 */ /* 0x000fe20000000057 */
[----:B------:R-:W-:Y:S01]  /*3f50*/  FFMA.FTZ R104, R111, R34, R104 ;  /* 0x000000226f687223 */ /* 0x000fe20000010068 */
[----:B------:R-:W-:Y:S02]  /*3f60*/  FFMA.FTZ R106, R33, R32, R106 ;  /* 0x00000020216a7223 */ /* 0x000fe4000001006a */
[----:B------:R-:W1:Y:S01]  /*3f70*/  LDS.128 R32, [R12+0xb0] ;  /* 0x0000b0000c207984 */ /* 0x000e620000000c00 */
[----:B------:R-:W-:Y:S01]  /*3f80*/  FFMA.FTZ R105, R109, R105, R108 ;  /* 0x000000696d697223 */ /* 0x000fe2000001006c */
[----:B------:R-:W-:Y:S01]  /*3f90*/  PRMT R109, R87, 0x7632, R109 ;  /* 0x00007632576d7816 */ /* 0x000fe2000000006d */
[----:B------:R-:W-:Y:S01]  /*3fa0*/  IMAD.U32 R108, R107, 0x10000, RZ ;  /* 0x000100006b6c7824 */ /* 0x000fe200078e00ff */
[----:B------:R-:W-:Y:S01]  /*3fb0*/  PRMT R111, R89, 0x7632, R111 ;  /* 0x00007632596f7816 */ /* 0x000fe2000000006f */
[----:B------:R-:W-:Y:S01]  /*3fc0*/  IMAD.U32 R107, R110, 0x10000, RZ ;  /* 0x000100006e6b7824 */ /* 0x000fe200078e00ff */
[C---:B------:R-:W-:Y:S01]  /*3fd0*/  PRMT R112, R92.reuse, 0x7632, R112 ;  /* 0x000076325c707816 */ /* 0x040fe20000000070 */
[----:B------:R-:W-:Y:S01]  /*3fe0*/  IMAD.U32 R110, R87, 0x10000, RZ ;  /* 0x00010000576e7824 */ /* 0x000fe200078e00ff */
[----:B------:R-:W-:Y:S01]  /*3ff0*/  SHF.L.U32 R92, R92, 0x10, RZ ;  /* 0x000000105c5c7819 */ /* 0x000fe200000006ff */
[----:B------:R-:W-:-:S02]  /*4000*/  IMAD.U32 R87, R109, 0x10000, RZ ;  /* 0x000100006d577824 */ /* 0x000fc400078e00ff */
[----:B------:R-:W-:Y:S02]  /*4010*/  IMAD.U32 R89, R89, 0x10000, RZ ;  /* 0x0001000059597824 */ /* 0x000fe400078e00ff */
[----:B------:R-:W-:Y:S01]  /*4020*/  FFMA.FTZ R87, R108, R87, R101 ;  /* 0x000000576c577223 */ /* 0x000fe20000010065 */
[----:B------:R-:W-:Y:S01]  /*4030*/  FFMA.FTZ R92, R103, R92, R104 ;  /* 0x0000005c675c7223 */ /* 0x000fe20000010068 */
[----:B------:R-:W-:Y:S01]  /*4040*/  FFMA.FTZ R89, R102, R89, R105 ;  /* 0x0000005966597223 */ /* 0x000fe20000010069 */
[C---:B0-----:R-:W-:Y:S01]  /*4050*/  PRMT R101, R36.reuse, 0x7632, R101 ;  /* 0x0000763224657816 */ /* 0x041fe20000000065 */
[----:B------:R-:W-:Y:S01]  /*4060*/  IMAD.U32 R102, R36, 0x10000, RZ ;  /* 0x0001000024667824 */ /* 0x000fe200078e00ff */
[C---:B------:R-:W-:Y:S01]  /*4070*/  PRMT R36, R37.reuse, 0x7632, R36 ;  /* 0x0000763225247816 */ /* 0x040fe20000000024 */
[----:B------:R-:W-:Y:S01]  /*4080*/  IMAD.U32 R103, R37, 0x10000, RZ ;  /* 0x0001000025677824 */ /* 0x000fe200078e00ff */
[----:B------:R-:W-:Y:S01]  /*4090*/  PRMT R37, R93, 0x7632, R37 ;  /* 0x000076325d257816 */ /* 0x000fe20000000025 */
[----:B------:R-:W-:-:S02]  /*40a0*/  IMAD.U32 R109, R111, 0x10000, RZ ;  /* 0x000100006f6d7824 */ /* 0x000fc400078e00ff */
[----:B------:R-:W-:Y:S01]  /*40b0*/  IMAD.U32 R104, R94, 0x10000, RZ ;  /* 0x000100005e687824 */ /* 0x000fe200078e00ff */
[----:B------:R-:W-:Y:S01]  /*40c0*/  PRMT R94, R39, 0x7632, R94 ;  /* 0x00007632275e7816 */ /* 0x000fe2000000005e */
[----:B------:R-:W-:Y:S01]  /*40d0*/  FFMA.FTZ R106, R107, R109, R106 ;  /* 0x0000006d6b6a7223 */ /* 0x000fe2000001006a */
[----:B------:R-:W-:Y:S02]  /*40e0*/  IMAD.U32 R101, R101, 0x10000, RZ ;  /* 0x0001000065657824 */ /* 0x000fe400078e00ff */
[----:B------:R-:W-:Y:S02]  /*40f0*/  IMAD.U32 R37, R37, 0x10000, RZ ;  /* 0x0001000025257824 */ /* 0x000fe400078e00ff */
[----:B------:R-:W-:Y:S01]  /*4100*/  IMAD.U32 R107, R39, 0x10000, RZ ;  /* 0x00010000276b7824 */ /* 0x000fe200078e00ff */
[----:B------:R-:W-:Y:S01]  /*4110*/  PRMT R39, R94, 0x7632, R39 ;  /* 0x000076325e277816 */ /* 0x000fe20000000027 */
[----:B------:R-:W-:Y:S02]  /*4120*/  IMAD.U32 R93, R93, 0x10000, RZ ;  /* 0x000100005d5d7824 */ /* 0x000fe400078e00ff */
[----:B------:R-:W-:-:S02]  /*4130*/  IMAD.U32 R111, R112, 0x10000, RZ ;  /* 0x00010000706f7824 */ /* 0x000fc400078e00ff */
[----:B------:R-:W-:Y:S01]  /*4140*/  FFMA.FTZ R37, R101, R37, R106 ;  /* 0x0000002565257223 */ /* 0x000fe2000001006a */
[----:B------:R-:W-:Y:S01]  /*4150*/  FFMA.FTZ R89, R102, R93, R89 ;  /* 0x0000005d66597223 */ /* 0x000fe20000010059 */
[----:B------:R-:W-:Y:S01]  /*4160*/  SHF.L.U32 R36, R36, 0x10, RZ ;  /* 0x0000001024247819 */ /* 0x000fe200000006ff */
[----:B------:R-:W-:Y:S02]  /*4170*/  IMAD.U32 R101, R94, 0x10000, RZ ;  /* 0x000100005e657824 */ /* 0x000fe400078e00ff */
[----:B------:R-:W-:Y:S01]  /*4180*/  FFMA.FTZ R87, R110, R111, R87 ;  /* 0x0000006f6e577223 */ /* 0x000fe20000010057 */
[C---:B------:R-:W-:Y:S01]  /*4190*/  PRMT R105, R38.reuse, 0x7632, R105 ;  /* 0x0000763226697816 */ /* 0x040fe20000000069 */
[----:B------:R-:W-:Y:S01]  /*41a0*/  IMAD.U32 R39, R39, 0x10000, RZ ;  /* 0x0001000027277824 */ /* 0x000fe200078e00ff */
[C---:B------:R-:W-:Y:S01]  /*41b0*/  PRMT R93, R95.reuse, 0x7632, R93 ;  /* 0x000076325f5d7816 */ /* 0x040fe2000000005d */
[----:B------:R-:W-:Y:S01]  /*41c0*/  IMAD.U32 R38, R38, 0x10000, RZ ;  /* 0x0001000026267824 */ /* 0x000fe200078e00ff */
[----:B------:R-:W-:Y:S01]  /*41d0*/  PRMT R94, R96, 0x7632, R94 ;  /* 0x00007632605e7816 */ /* 0x000fe2000000005e */
[----:B------:R-:W-:-:S02]  /*41e0*/  IMAD.U32 R95, R95, 0x10000, RZ ;  /* 0x000100005f5f7824 */ /* 0x000fc400078e00ff */
[----:B------:R-:W-:Y:S01]  /*41f0*/  FFMA.FTZ R36, R36, R39, R87 ;  /* 0x0000002724247223 */ /* 0x000fe20000010057 */
[C---:B-1----:R-:W-:Y:S01]  /*4200*/  PRMT R39, R32.reuse, 0x7632, R39 ;  /* 0x0000763220277816 */ /* 0x042fe20000000027 */
[----:B------:R-:W-:Y:S02]  /*4210*/  IMAD.U32 R87, R32, 0x10000, RZ ;  /* 0x0001000020577824 */ /* 0x000fe400078e00ff */
[----:B------:R-:W-:Y:S01]  /*4220*/  FFMA.FTZ R38, R38, R95, R89 ;  /* 0x0000005f26267223 */ /* 0x000fe20000010059 */
[----:B------:R-:W-:Y:S01]  /*4230*/  IMAD.U32 R94, R94, 0x10000, RZ ;  /* 0x000100005e5e7824 */ /* 0x000fe200078e00ff */
[C---:B------:R-:W-:Y:S01]  /*4240*/  PRMT R32, R33.reuse, 0x7632, R32 ;  /* 0x0000763221207816 */ /* 0x040fe20000000020 */
[----:B------:R-:W-:Y:S02]  /*4250*/  IMAD.U32 R89, R33, 0x10000, RZ ;  /* 0x0001000021597824 */ /* 0x000fe400078e00ff */
[----:B------:R-:W-:Y:S01]  /*4260*/  FFMA.FTZ R92, R103, R104, R92 ;  /* 0x00000068675c7223 */ /* 0x000fe2000001005c */
[----:B------:R-:W-:Y:S01]  /*4270*/  IMAD.U32 R96, R96, 0x10000, RZ ;  /* 0x0001000060607824 */ /* 0x000fe200078e00ff */
[----:B--2---:R-:W-:Y:S01]  /*4280*/  SHF.L.U32 R33, R97, 0x10, RZ ;  /* 0x0000001061217819 */ /* 0x004fe200000006ff */
[----:B------:R-:W-:Y:S01]  /*4290*/  FFMA.FTZ R36, R101, R94, R36 ;  /* 0x0000005e65247223 */ /* 0x000fe20000010024 */
[C---:B------:R-:W-:Y:S01]  /*42a0*/  PRMT R94, R34.reuse, 0x7632, R94 ;  /* 0x00007632225e7816 */ /* 0x040fe2000000005e */
[----:B------:R-:W-:-:S02]  /*42b0*/  IMAD.U32 R95, R34, 0x10000, RZ ;  /* 0x00010000225f7824 */ /* 0x000fc400078e00ff */
[----:B------:R-:W-:Y:S01]  /*42c0*/  FFMA.FTZ R92, R107, R96, R92 ;  /* 0x000000606b5c7223 */ /* 0x000fe2000001005c */
[----:B------:R-:W-:Y:S02]  /*42d0*/  IMAD.U32 R34, R98, 0x10000, RZ ;  /* 0x0001000062227824 */ /* 0x000fe400078e00ff */
[----:B------:R-:W-:Y:S01]  /*42e0*/  FFMA.FTZ R38, R87, R33, R38 ;  /* 0x0000002157267223 */ /* 0x000fe20000010026 */
[----:B------:R-:W-:Y:S01]  /*42f0*/  PRMT R33, R97, 0x7632, R33 ;  /* 0x0000763261217816 */ /* 0x000fe20000000021 */
[----:B------:R-:W-:Y:S02]  /*4300*/  IMAD.U32 R102, R105, 0x10000, RZ ;  /* 0x0001000069667824 */ /* 0x000fe400078e00ff */
[----:B------:R-:W-:Y:S01]  /*4310*/  FFMA.FTZ R89, R89, R34, R92 ;  /* 0x0000002259597223 */ /* 0x000fe2000001005c */
[----:B------:R-:W-:Y:S02]  /*4320*/  IMAD.U32 R93, R93, 0x10000, RZ ;  /* 0x000100005d5d7824 */ /* 0x000fe400078e00ff */
[----:B------:R-:W-:Y:S01]  /*4330*/  IMAD.U32 R34, R39, 0x10000, RZ ;  /* 0x0001000027227824 */ /* 0x000fe200078e00ff */
[----:B------:R-:W-:Y:S01]  /*4340*/  PRMT R39, R99, 0x7632, R39 ;  /* 0x0000763263277816 */ /* 0x000fe20000000027 */
[----:B------:R-:W-:Y:S01]  /*4350*/  FFMA.FTZ R37, R102, R93, R37 ;  /* 0x0000005d66257223 */ /* 0x000fe20000010025 */
[----:B------:R-:W-:Y:S01]  /*4360*/  IMAD.U32 R33, R33, 0x10000, RZ ;  /* 0x0001000021217824 */ /* 0x000fe200078e00ff */
[----:B------:R-:W-:Y:S01]  /*4370*/  PRMT R98, R98, 0x7632, R98 ;  /* 0x0000763262627816 */ /* 0x000fe20000000062 */
[----:B------:R-:W-:Y:S01]  /*4380*/  IMAD.U32 R94, R94, 0x10000, RZ ;  /* 0x000100005e5e7824 */ /* 0x000fe200078e00ff */
[----:B------:R-:W-:Y:S01]  /*4390*/  PRMT R93, R35, 0x7632, R93 ;  /* 0x00007632235d7816 */ /* 0x000fe2000000005d */
[----:B------:R-:W-:-:S02]  /*43a0*/  IMAD.U32 R99, R99, 0x10000, RZ ;  /* 0x0001000063637824 */ /* 0x000fc400078e00ff */
[----:B------:R-:W-:Y:S01]  /*43b0*/  FFMA.FTZ R33, R34, R33, R37 ;  /* 0x0000002122217223 */ /* 0x000fe20000010025 */
[----:B------:R-:W-:Y:S02]  /*43c0*/  IMAD.U32 R39, R39, 0x10000, RZ ;  /* 0x0001000027277824 */ /* 0x000fe400078e00ff */
[----:B------:R-:W-:Y:S01]  /*43d0*/  IMAD.U32 R96, R35, 0x10000, RZ ;  /* 0x0001000023607824 */ /* 0x000fe200078e00ff */
[----:B------:R-:W-:Y:S01]  /*43e0*/  PRMT R34, R100, 0x7632, R34 ;  /* 0x0000763264227816 */ /* 0x000fe20000000022 */
[----:B------:R-:W-:Y:S01]  /*43f0*/  IMAD.U32 R35, R32, 0x10000, RZ ;  /* 0x0001000020237824 */ /* 0x000fe200078e00ff */
[----:B------:R-:W-:Y:S01]  /*4400*/  SHF.L.U32 R32, R98, 0x10, RZ ;  /* 0x0000001062207819 */ /* 0x000fe200000006ff */
[----:B------:R-:W-:Y:S01]  /*4410*/  FFMA.FTZ R38, R95, R99, R38 ;  /* 0x000000635f267223 */ /* 0x000fe20000010026 */
[----:B------:R-:W-:Y:S01]  /*4420*/  FFMA.FTZ R33, R94, R39, R33 ;  /* 0x000000275e217223 */ /* 0x000fe20000010021 */
[----:B------:R-:W-:Y:S02]  /*4430*/  IMAD.U32 R100, R100, 0x10000, RZ ;  /* 0x0001000064647824 */ /* 0x000fe400078e00ff */
[----:B------:R-:W-:Y:S01]  /*4440*/  FFMA.FTZ R32, R35, R32, R36 ;  /* 0x0000002023207223 */ /* 0x000fe20000010024 */
[----:B------:R-:W-:-:S02]  /*4450*/  IMAD.U32 R93, R93, 0x10000, RZ ;  /* 0x000100005d5d7824 */ /* 0x000fc400078e00ff */
[----:B------:R-:W-:Y:S01]  /*4460*/  FADD.FTZ R38, R38, R33 ;  /* 0x0000002126267221 */ /* 0x000fe20000010000 */
[----:B------:R-:W-:Y:S02]  /*4470*/  IMAD.U32 R34, R34, 0x10000, RZ ;  /* 0x0001000022227824 */ /* 0x000fe400078e00ff */
[----:B------:R-:W-:Y:S01]  /*4480*/  FFMA.FTZ R89, R96, R100, R89 ;  /* 0x0000006460597223 */ /* 0x000fe20000010059 */
[----:B------:R-:W-:Y:S01]  /*4490*/  UMOV UR4, 0xffffffff ;  /* 0xffffffff00047882 */ /* 0x000fe20000000000 */
[----:B------:R-:W-:Y:S02]  /*44a0*/  FFMA.FTZ R32, R93, R34, R32 ;  /* 0x000000225d207223 */ /* 0x000fe40000010020 */
[----:B------:R-:W-:Y:S01]  /*44b0*/  FADD.FTZ R89, R89, R38 ;  /* 0x0000002659597221 */ /* 0x000fe20000010000 */
[----:B------:R-:W-:-:S03]  /*44c0*/  ISETP.NE.AND P0, PT, R85, RZ, PT ;  /* 0x000000ff5500720c */ /* 0x000fc60003f05270 */
[----:B------:R-:W-:Y:S01]  /*44d0*/  FADD.FTZ R32, R32, R89 ;  /* 0x0000005920207221 */ /* 0x000fe20000010000 */
[----:B------:R-:W-:Y:S09]  /*44e0*/  BRA.DIV UR4, `(.L_x_19381) ;  /* 0x0000009204e47947 */ /* 0x000ff2000b800000 */
[----:B------:R0:W1:Y:S02]  /*44f0*/  SHFL.BFLY PT, R33, R32, 0x1, 0x1f ;  /* 0x0c201f0020217f89 */ /* 0x00006400000e0000 */
.L_x_19450:
[----:B01----:R-:W-:-:S04]  /*4500*/  FADD.FTZ R32, R32, R33 ;  /* 0x0000002120207221 */ /* 0x003fc80000010000 */
[----:B------:R-:W-:Y:S01]  /*4510*/  FFMA.FTZ R35, R32, UR12, RZ ;  /* 0x0000000c20237c23 */ /* 0x000fe200080100ff */
[----:B------:R-:W-:Y:S06]  /*4520*/  @P0 BRA `(.L_x_19382) ;  /* 0x0000000000540947 */ /* 0x000fec0003800000 */
[----:B------:R-:W0:Y:S01]  /*4530*/  S2UR UR5, SR_CgaCtaId ;  /* 0x00000000000579c3 */ /* 0x000e220000008800 */
[----:B------:R-:W-:Y:S01]  /*4540*/  UMOV UR4, 0x400 ;  /* 0x0000040000047882 */ /* 0x000fe20000000000 */
[----:B------:R-:W-:Y:S01]  /*4550*/  IMAD R33, R88, 0x10, R81 ;  /* 0x0000001058217824 */ /* 0x000fe200078e0251 */
[----:B------:R-:W-:-:S04]  /*4560*/  UIADD3 UR4, UR4, 0x1a0, URZ ;  /* 0x000001a004047890 */ /* 0x000fc8000fffe03f */
[----:B------:R-:W-:-:S04]  /*4570*/  ISETP.GE.AND P0, PT, R33, R86, PT ;  /* 0x000000562100720c */ /* 0x000fc80003f06270 */
[----:B------:R-:W-:Y:S01]  /*4580*/  FSEL R32, R35, RZ, !P0 ;  /* 0x000000ff23207208 */ /* 0x000fe20004000000 */
[----:B0-----:R-:W-:-:S06]  /*4590*/  ULEA UR4, UR5, UR4, 0x18 ;  /* 0x0000000405047291 */ /* 0x001fcc000f8ec03f */
[----:B------:R-:W-:-:S05]  /*45a0*/  LEA R33, R33, UR4, 0x2 ;  /* 0x0000000421217c11 */ /* 0x000fca000f8e10ff */
[----:B------:R1:W-:Y:S01]  /*45b0*/  STS [R33], R32 ;  /* 0x0000002021007388 */ /* 0x0003e20000000800 */
[----:B------:R-:W-:Y:S05]  /*45c0*/  @P0 BRA `(.L_x_19382) ;  /* 0x00000000002c0947 */ /* 0x000fea0003800000 */
[----:B------:R-:W-:Y:S01]  /*45d0*/  FMNMX.FTZ R82, R82, R35, !PT ;  /* 0x0000002352527209 */ /* 0x000fe20007810000 */
[----:B------:R-:W-:Y:S06]  /*45e0*/  BRA `(.L_x_19382) ;  /* 0x0000000000247947 */ /* 0x000fec0003800000 */
.L_x_19380:
        /* <DEDUP_REMOVED lines=9> */
.L_x_19382:
[----:B------:R-:W-:Y:S05]  /*4680*/  BSYNC B1 ;  /* 0x0000000000017941 */ /* 0x000fea0003800000 */
.L_x_19379:
[----:B01----:R-:W-:Y:S01]  /*4690*/  VIADD R32, R86, 0xf ;  /* 0x0000000f56207836 */ /* 0x003fe20000000000 */
[----:B------:R-:W-:-:S04]  /*46a0*/  IADD3 R88, R88, 0x4, RZ ;  /* 0x0000000458587810 */ /* 0x000fc80007ffe0ff */
[----:B------:R-:W-:-:S04]  /*46b0*/  SHF.R.S32.HI R33, RZ, 0x1f, R32 ;  /* 0x0000001fff217819 */ /* 0x000fc80000011420 */
[----:B------:R-:W-:-:S04]  /*46c0*/  LEA.HI R33, R33, R32, RZ, 0x4 ;  /* 0x0000002021217211 */ /* 0x000fc800078f20ff */
[----:B------:R-:W-:-:S04]  /*46d0*/  SHF.R.S32.HI R33, RZ, 0x4, R33 ;  /* 0x00000004ff217819 */ /* 0x000fc80000011421 */
[----:B------:R-:W-:-:S13]  /*46e0*/  ISETP.GE.AND P0, PT, R88, R33, PT ;  /* 0x000000215800720c */ /* 0x000fda0003f06270 */
[----:B------:R-:W-:Y:S05]  /*46f0*/  @!P0 BRA `(.L_x_19383) ;  /* 0xffffffd4000c8947 */ /* 0x000fea000383ffff */
[----:B------:R-:W-:Y:S05]  /*4700*/  BRA `(.L_x_19377) ;  /* 0x0000002c00207947 */ /* 0x000fea0003800000 */
.L_x_19378:
[----:B------:R-:W-:Y:S01]  /*4710*/  SHF.R.S32.HI R17, RZ, 0x1f, R44 ;  /* 0x0000001fff117819 */ /* 0x000fe2000001142c */
[----:B------:R-:W-:-:S03]  /*4720*/  IMAD.MOV.U32 R82, RZ, RZ, -0x800001 ;  /* 0xff7fffffff527424 */ /* 0x000fc600078e00ff */
[----:B------:R-:W-:-:S04]  /*4730*/  LEA.HI R17, R17, R44, RZ, 0x5 ;  /* 0x0000002c11117211 */ /* 0x000fc800078f28ff */
[----:B------:R-:W-:-:S07]  /*4740*/  SHF.R.S32.HI R88, RZ, 0x5, R17 ;  /* 0x00000005ff587819 */ /* 0x000fce0000011411 */
.L_x_19388:
        /* <DEDUP_REMOVED lines=46> */
[----:B------:R-:W-:-:S04]  /*4a30*/  IADD3 R33, P0, R84, R88, RZ ;  /* 0x0000005854217210 */ /* 0x000fc80007f1e0ff */
[----:B------:R-:W-:Y:S02]  /*4a40*/  LEA.HI.X.SX32 R34, R88, R43, 0x1, P0 ;  /* 0x0000002b58227211 */ /* 0x000fe400000f0eff */
[----:B------:R-:W-:-:S04]  /*4a50*/  LEA R32, P0, R33, UR14, 0x2 ;  /* 0x0000000e21207c11 */ /* 0x000fc8000f8010ff */
[----:B------:R-:W-:-:S06]  /*4a60*/  LEA.HI.X R33, R33, UR15, R34, 0x2, P0 ;  /* 0x0000000f21217c11 */ /* 0x000fcc00080f1422 */
[----:B------:R-:W2:Y:S01]  /*4a70*/  LDG.E.CONSTANT R33, desc[UR10][R32.64] ;  /* 0x0000000a20217981 */ /* 0x000ea2000c1e9900 */
[C---:B------:R-:W-:Y:S01]  /*4a80*/  VIADD R34, R85.reuse, 0x2 ;  /* 0x0000000255227836 */ /* 0x040fe20000000000 */
[----:B------:R-:W-:Y:S01]  /*4a90*/  SHF.R.S32.HI R38, RZ, 0x1f, R80 ;  /* 0x0000001fff267819 */ /* 0x000fe20000011450 */
[----:B------:R-:W-:Y:S02]  /*4aa0*/  IMAD.SHL.U32 R37, R85, 0x4, RZ ;  /* 0x0000000455257824 */ /* 0x000fe400078e00ff */
[----:B------:R-:W-:Y:S01]  /*4ab0*/  IMAD.MOV.U32 R98, RZ, RZ, R90 ;  /* 0x000000ffff627224 */ /* 0x000fe200078e005a */
[----:B------:R-:W-:Y:S01]  /*4ac0*/  LEA.HI R35, R34, R34, RZ, 0x1 ;  /* 0x0000002222237211 */ /* 0x000fe200078f08ff */
[----:B------:R-:W-:Y:S01]  /*4ad0*/  IMAD.MOV.U32 R99, RZ, RZ, R91 ;  /* 0x000000ffff637224 */ /* 0x000fe200078e005b */
[----:B------:R-:W-:Y:S02]  /*4ae0*/  SHF.R.S32.HI R36, RZ, 0x1f, R37 ;  /* 0x0000001fff247819 */ /* 0x000fe40000011425 */
[----:B------:R-:W-:-:S02]  /*4af0*/  SHF.L.U32 R35, R35, 0x6, RZ ;  /* 0x0000000623237819 */ /* 0x000fc400000006ff */
[----:B------:R-:W-:Y:S02]  /*4b00*/  LEA.HI R36, R36, R37, RZ, 0x3 ;  /* 0x0000002524247211 */ /* 0x000fe400078f18ff */
[----:B------:R-:W-:-:S04]  /*4b10*/  LOP3.LUT R35, R35, 0xffffff80, RZ, 0xc0, !PT ;  /* 0xffffff8023237812 */ /* 0x000fc800078ec0ff */
[----:B------:R-:W-:Y:S02]  /*4b20*/  SHF.R.S32.HI R39, RZ, 0x1f, R35 ;  /* 0x0000001fff277819 */ /* 0x000fe40000011423 */
[----:B------:R-:W-:Y:S02]  /*4b30*/  SHF.R.S32.HI R92, RZ, 0x1f, R72 ;  /* 0x0000001fff5c7819 */ /* 0x000fe40000011448 */
[----:B--2---:R-:W-:Y:S01]  /*4b40*/  SHF.R.S32.HI R34, RZ, 0x1f, R33 ;  /* 0x0000001fff227819 */ /* 0x004fe20000011421 */
[----:B------:R-:W-:-:S04]  /*4b50*/  IMAD.WIDE.U32 R98, R33, UR16, R98 ;  /* 0x0000001021627c25 */ /* 0x000fc8000f8e0062 */
[----:B------:R-:W-:Y:S01]  /*4b60*/  IMAD R34, R34, UR16, RZ ;  /* 0x0000001022227c24 */ /* 0x000fe2000f8e02ff */
[----:B------:R-:W-:-:S03]  /*4b70*/  IADD3 R32, P0, P1, R80, R98, R35 ;  /* 0x0000006250207210 */ /* 0x000fc6000791e023 */
[----:B------:R-:W-:Y:S01]  /*4b80*/  IMAD R33, R33, R42, R34 ;  /* 0x0000002a21217224 */ /* 0x000fe200078e0222 */
[----:B------:R-:W-:Y:S02]  /*4b90*/  LOP3.LUT R34, R36, 0xfffffff8, RZ, 0xc0, !PT ;  /* 0xfffffff824227812 */ /* 0x000fe400078ec0ff */
[----:B------:R-:W-:Y:S01]  /*4ba0*/  LEA R36, P2, R32, UR18, 0x1 ;  /* 0x0000001220247c11 */ /* 0x000fe2000f8408ff */
[----:B------:R-:W-:Y:S02]  /*4bb0*/  IMAD.IADD R100, R99, 0x1, R33 ;  /* 0x0000000163647824 */ /* 0x000fe400078e0221 */
[----:B------:R-:W-:-:S03]  /*4bc0*/  IMAD.IADD R35, R37, 0x1, -R34 ;  /* 0x0000000125237824 */ /* 0x000fc600078e0a22 */
[----:B------:R-:W-:-:S04]  /*4bd0*/  IADD3.X R33, R38, R100, R39, P0, P1 ;  /* 0x0000006426217210 */ /* 0x000fc800007e2427 */
[----:B------:R-:W-:Y:S02]  /*4be0*/  LEA.HI.X R37, R32, UR19, R33, 0x1, P2 ;  /* 0x0000001320257c11 */ /* 0x000fe400090f0c21 */
[----:B------:R-:W-:Y:S02]  /*4bf0*/  IADD3 R33, P0, R35, R98, RZ ;  /* 0x0000006223217210 */ /* 0x000fe40007f1e0ff */
[----:B------:R-:W-:Y:S01]  /*4c00*/  SHF.R.S32.HI R35, RZ, 0x1f, R35 ;  /* 0x0000001fff237819 */ /* 0x000fe20000011423 */
[----:B------:R-:W2:Y:S01]  /*4c10*/  LDG.E.CONSTANT R112, desc[UR10][R36.64] ;  /* 0x0000000a24707981 */ /* 0x000ea2000c1e9900 */
[----:B------:R-:W-:-:S03]  /*4c20*/  LEA R32, P1, R33, UR18, 0x1 ;  /* 0x0000001221207c11 */ /* 0x000fc6000f8208ff */
[----:B------:R-:W-:Y:S01]  /*4c30*/  IMAD.X R34, R35, 0x1, R100, P0 ;  /* 0x0000000123227824 */ /* 0x000fe200000e0664 */
[----:B------:R0:W3:Y:S04]  /*4c40*/  LDG.E.CONSTANT R110, desc[UR10][R36.64+0x4] ;  /* 0x0000040a246e7981 */ /* 0x0000e8000c1e9900 */
[----:B------:R-:W-:-:S05]  /*4c50*/  LEA.HI.X R33, R33, UR19, R34, 0x1, P1 ;  /* 0x0000001321217c11 */ /* 0x000fca00088f0c22 */
[----:B------:R-:W4:Y:S01]  /*4c60*/  LDG.E.CONSTANT R101, desc[UR10][R32.64] ;  /* 0x0000000a20657981 */ /* 0x000f22000c1e9900 */
[C---:B------:R-:W-:Y:S02]  /*4c70*/  VIADD R34, R85.reuse, 0x4 ;  /* 0x0000000455227836 */ /* 0x040fe40000000000 */
[----:B0-----:R-:W-:Y:S01]  /*4c80*/  VIADD R36, R85, 0x6 ;  /* 0x0000000655247836 */ /* 0x001fe20000000000 */
[----:B------:R-:W-:Y:S01]  /*4c90*/  SHF.R.S32.HI R39, RZ, 0x1f, R79 ;  /* 0x0000001fff277819 */ /* 0x000fe2000001144f */
[----:B------:R0:W5:Y:S01]  /*4ca0*/  LDG.E.CONSTANT R107, desc[UR10][R32.64+0x4] ;  /* 0x0000040a206b7981 */ /* 0x000162000c1e9900 */
[----:B------:R-:W-:-:S05]  /*4cb0*/  LEA.HI R34, R34, R34, RZ, 0x1 ;  /* 0x0000002222227211 */ /* 0x000fca00078f08ff */
[----:B------:R-:W-:-:S05]  /*4cc0*/  IMAD.SHL.U32 R34, R34, 0x40, RZ ;  /* 0x0000004022227824 */ /* 0x000fca00078e00ff */
[----:B------:R-:W-:Y:S02]  /*4cd0*/  LOP3.LUT R34, R34, 0xffffff80, RZ, 0xc0, !PT ;  /* 0xffffff8022227812 */ /* 0x000fe400078ec0ff */
[----:B------:R-:W-:Y:S02]  /*4ce0*/  LEA.HI R36, R36, R36, RZ, 0x1 ;  /* 0x0000002424247211 */ /* 0x000fe400078f08ff */
[--C-:B------:R-:W-:Y:S02]  /*4cf0*/  SHF.R.S32.HI R38, RZ, 0x1f, R34.reuse ;  /* 0x0000001fff267819 */ /* 0x100fe40000011422 */
[----:B------:R-:W-:Y:S01]  /*4d00*/  IADD3 R35, P0, P1, R79, R98, R34 ;  /* 0x000000624f237210 */ /* 0x000fe2000791e022 */
[----:B------:R-:W-:-:S03]  /*4d10*/  IMAD.SHL.U32 R36, R36, 0x40, RZ ;  /* 0x0000004024247824 */ /* 0x000fc600078e00ff */
[----:B------:R-:W-:Y:S02]  /*4d20*/  IADD3.X R38, R39, R100, R38, P0, P1 ;  /* 0x0000006427267210 */ /* 0x000fe400007e2426 */
[----:B------:R-:W-:-:S04]  /*4d30*/  LEA R34, P0, R35, UR18, 0x1 ;  /* 0x0000001223227c11 */ /* 0x000fc8000f8008ff */
[----:B------:R-:W-:Y:S02]  /*4d40*/  LEA.HI.X R35, R35, UR19, R38, 0x1, P0 ;  /* 0x0000001323237c11 */ /* 0x000fe400080f0c26 */
[----:B0-----:R-:W-:-:S03]  /*4d50*/  LOP3.LUT R33, R36, 0xffffff80, RZ, 0xc0, !PT ;  /* 0xffffff8024217812 */ /* 0x001fc600078ec0ff */
[----:B------:R-:W5:Y:S01]  /*4d60*/  LDG.E.CONSTANT R111, desc[UR10][R34.64] ;  /* 0x0000000a226f7981 */ /* 0x000f62000c1e9900 */
[--C-:B------:R-:W-:Y:S02]  /*4d70*/  SHF.R.S32.HI R36, RZ, 0x1f, R33.reuse ;  /* 0x0000001fff247819 */ /* 0x100fe40000011421 */
[----:B------:R-:W-:Y:S01]  /*4d80*/  SHF.R.S32.HI R37, RZ, 0x1f, R78 ;  /* 0x0000001fff257819 */ /* 0x000fe2000001144e */
[----:B------:R0:W5:Y:S01]  /*4d90*/  LDG.E.CONSTANT R109, desc[UR10][R34.64+0x4] ;  /* 0x0000040a226d7981 */ /* 0x000162000c1e9900 */
[----:B------:R-:W-:-:S04]  /*4da0*/  IADD3 R33, P0, P1, R78, R98, R33 ;  /* 0x000000624e217210 */ /* 0x000fc8000791e021 */
        /* <DEDUP_REMOVED lines=10> */
[--C-:B0-----:R-:W-:Y:S02]  /*4e50*/  SHF.R.S32.HI R34, RZ, 0x1f, R36.reuse ;  /* 0x0000001fff227819 */ /* 0x101fe40000011424 */
        /* <DEDUP_REMOVED lines=9> */
[----:B------:R-:W-:-:S04]  /*4ef0*/  LOP3.LUT R37, R36, 0xffffff80, RZ, 0xc0, !PT ;  /* 0xffffff8024257812 */ /* 0x000fc800078ec0ff */
[--C-:B------:R-:W-:Y:S02]  /*4f00*/  SHF.R.S32.HI R39, RZ, 0x1f, R37.reuse ;  /* 0x0000001fff277819 */ /* 0x100fe40000011425 */
[----:B-1----:R-:W-:Y:S01]  /*4f10*/  IADD3 R33, P0, P1, R76, R98, R37 ;  /* 0x000000624c217210 */ /* 0x002fe2000791e025 */
[----:B------:R-:W-:Y:S01]  /*4f20*/  VIADD R37, R85, 0xc ;  /* 0x0000000c55257836 */ /* 0x000fe20000000000 */
[----:B------:R-:W-:-:S04]  /*4f30*/  SHF.R.S32.HI R36, RZ, 0x1f, R76 ;  /* 0x0000001fff247819 */ /* 0x000fc8000001144c */
        /* <DEDUP_REMOVED lines=9> */
[----:B0-----:R-:W-:-:S03]  /*4fd0*/  IADD3 R35, P0, P1, R75, R98, R37 ;  /* 0x000000624b237210 */ /* 0x001fc6000791e025 */
[----:B------:R0:W5:Y:S01]  /*4fe0*/  LDG.E.CONSTANT R104, desc[UR10][R32.64+0x4] ;  /* 0x0000040a20687981 */ /* 0x000162000c1e9900 */
        /* <DEDUP_REMOVED lines=10> */
[----:B0-----:R-:W-:Y:S01]  /*5090*/  IADD3 R33, P0, P1, R74, R98, R37 ;  /* 0x000000624a217210 */ /* 0x001fe2000791e025 */
[----:B------:R-:W-:Y:S01]  /*50a0*/  VIADD R37, R85, 0x10 ;  /* 0x0000001055257836 */ /* 0x000fe20000000000 */
[----:B------:R-:W-:-:S04]  /*50b0*/  SHF.R.S32.HI R36, RZ, 0x1f, R74 ;  /* 0x0000001fff247819 */ /* 0x000fc8000001144a */
[----:B------:R-:W-:Y:S02]  /*50c0*/  LEA.HI R37, R37, R37, RZ, 0x1 ;  /* 0x0000002525257211 */ /* 0x000fe400078f08ff */
[----:B------:R-:W-:Y:S02]  /*50d0*/  IADD3.X R36, R36, R100, R39, P0, P1 ;  /* 0x0000006424247210 */ /* 0x000fe400007e2427 */
[----:B------:R-:W-:Y:S01]  /*50e0*/  LEA R32, P0, R33, UR18, 0x1 ;  /* 0x0000001221207c11 */ /* 0x000fe2000f8008ff */
[----:B------:R-:W-:-:S03]  /*50f0*/  IMAD.SHL.U32 R37, R37, 0x40, RZ ;  /* 0x0000004025257824 */ /* 0x000fc600078e00ff */
[----:B------:R-:W-:Y:S02]  /*5100*/  LEA.HI.X R33, R33, UR19, R36, 0x1, P0 ;  /* 0x0000001321217c11 */ /* 0x000fe400080f0c24 */
[----:B-1----:R-:W-:-:S03]  /*5110*/  LOP3.LUT R35, R37, 0xffffff80, RZ, 0xc0, !PT ;  /* 0xffffff8025237812 */ /* 0x002fc600078ec0ff */
[----:B------:R-:W5:Y:S01]  /*5120*/  LDG.E.CONSTANT R99, desc[UR10][R32.64] ;  /* 0x0000000a20637981 */ /* 0x000f62000c1e9900 */
[----:B------:R-:W-:Y:S02]  /*5130*/  SHF.R.S32.HI R36, RZ, 0x1f, R35 ;  /* 0x0000001fff247819 */ /* 0x000fe40000011423 */
        /* <DEDUP_REMOVED lines=8> */
[----:B------:R-:W-:-:S03]  /*51c0*/  LEA.HI R36, R36, R36, RZ, 0x1 ;  /* 0x0000002424247211 */ /* 0x000fc600078f08ff */
[----:B------:R-:W5:Y:S02]  /*51d0*/  LDG.E.CONSTANT R93, desc[UR10][R34.64+0x4] ;  /* 0x0000040a225d7981 */ /* 0x000f64000c1e9900 */
[----:B------:R-:W-:Y:S02]  /*51e0*/  IMAD.SHL.U32 R89, R36, 0x40, RZ ;  /* 0x0000004024597824 */ /* 0x000fe400078e00ff */
[----:B------:R-:W1:Y:S03]  /*51f0*/  LDS.128 R36, [R12] ;  /* 0x000000000c247984 */ /* 0x000e660000000c00 */
[----:B------:R-:W-:-:S04]  /*5200*/  LOP3.LUT R89, R89, 0xffffff80, RZ, 0xc0, !PT ;  /* 0xffffff8059597812 */ /* 0x000fc800078ec0ff */
[--C-:B------:R-:W-:Y:S02]  /*5210*/  SHF.R.S32.HI R113, RZ, 0x1f, R89.reuse ;  /* 0x0000001fff717819 */ /* 0x100fe40000011459 */
[----:B0-----:R-:W-:-:S04]  /*5220*/  IADD3 R33, P0, P1, R72, R98, R89 ;  /* 0x0000006248217210 */ /* 0x001fc8000791e059 */
[----:B------:R-:W-:Y:S02]  /*5230*/  IADD3.X R92, R92, R100, R113, P0, P1 ;  /* 0x000000645c5c7210 */ /* 0x000fe400007e2471 */
[----:B------:R-:W-:-:S04]  /*5240*/  LEA R32, P0, R33, UR18, 0x1 ;  /* 0x0000001221207c11 */ /* 0x000fc8000f8008ff */
[----:B------:R-:W-:-:S05]  /*5250*/  LEA.HI.X R33, R33, UR19, R92, 0x1, P0 ;  /* 0x0000001321217c11 */ /* 0x000fca00080f0c5c */
[----:B------:R-:W5:Y:S01]  /*5260*/  LDG.E.CONSTANT R92, desc[UR10][R32.64] ;  /* 0x0000000a205c7981 */ /* 0x000f62000c1e9900 */
[----:B------:R-:W-:-:S05]  /*5270*/  VIADD R89, R85, 0x14 ;  /* 0x0000001455597836 */ /* 0x000fca0000000000 */
[----:B------:R-:W-:Y:S02]  /*5280*/  LEA.HI R113, R89, R89, RZ, 0x1 ;  /* 0x0000005959717211 */ /* 0x000fe400078f08ff */
[----:B------:R0:W5:Y:S03]  /*5290*/  LDG.E.CONSTANT R89, desc[UR10][R32.64+0x4] ;  /* 0x0000040a20597981 */ /* 0x000166000c1e9900 */
[----:B------:R-:W-:-:S05]  /*52a0*/  IMAD.SHL.U32 R114, R113, 0x40, RZ ;  /* 0x0000004071727824 */ /* 0x000fca00078e00ff */
[----:B------:R-:W-:-:S04]  /*52b0*/  LOP3.LUT R114, R114, 0xffffff80, RZ, 0xc0, !PT ;  /* 0xffffff8072727812 */ /* 0x000fc800078ec0ff */
[--C-:B------:R-:W-:Y:S02]  /*52c0*/  SHF.R.S32.HI R115, RZ, 0x1f, R114.reuse ;  /* 0x0000001fff737819 */ /* 0x100fe40000011472 */
[----:B------:R-:W-:Y:S02]  /*52d0*/  IADD3 R114, P0, P1, R71, R98, R114 ;  /* 0x0000006247727210 */ /* 0x000fe4000791e072 */
[C---:B-1----:R-:W-:Y:S01]  /*52e0*/  PRMT R113, R38.reuse, 0x7632, R113 ;  /* 0x0000763226717816 */ /* 0x042fe20000000071 */
[----:B------:R-:W-:Y:S02]  /*52f0*/  IMAD.U32 R38, R38, 0x10000, RZ ;  /* 0x0001000026267824 */ /* 0x000fe400078e00ff */
[----:B0-----:R-:W-:Y:S01]  /*5300*/  IMAD.U32 R32, R36, 0x10000, RZ ;  /* 0x0001000024207824 */ /* 0x001fe200078e00ff */
[C---:B--2---:R-:W-:Y:S01]  /*5310*/  PRMT R34, R112.reuse, 0x7632, R34 ;  /* 0x0000763270227816 */ /* 0x044fe20000000022 */
[----:B------:R-:W-:Y:S01]  /*5320*/  IMAD.U32 R35, R112, 0x10000, RZ ;  /* 0x0001000070237824 */ /* 0x000fe200078e00ff */
[----:B------:R-:W-:-:S04]  /*5330*/  SHF.R.S32.HI R112, RZ, 0x1f, R71 ;  /* 0x0000001fff707819 */ /* 0x000fc80000011447 */
[----:B------:R-:W-:Y:S02]  /*5340*/  IADD3.X R33, R112, R100, R115, P0, P1 ;  /* 0x0000006470217210 */ /* 0x000fe400007e2473 */
[----:B------:R-:W-:Y:S01]  /*5350*/  LEA R116, P0, R114, UR18, 0x1 ;  /* 0x0000001272747c11 */ /* 0x000fe2000f8008ff */
[----:B------:R-:W-:-:S03]  /*5360*/  FMUL.FTZ R115, R38, R35 ;  /* 0x0000002326737220 */ /* 0x000fc60000410000 */
[--C-:B------:R-:W-:Y:S01]  /*5370*/  LEA.HI.X R117, R114, UR19, R33.reuse, 0x1, P0 ;  /* 0x0000001372757c11 */ /* 0x100fe200080f0c21 */
[----:B----4-:R-:W-:Y:S01]  /*5380*/  IMAD.U32 R35, R101, 0x10000, RZ ;  /* 0x0001000065237824 */ /* 0x010fe200078e00ff */
[----:B------:R-:W-:-:S03]  /*5390*/  PRMT R33, R36, 0x7632, R33 ;  /* 0x0000763224217816 */ /* 0x000fc60000000021 */
[----:B------:R-:W-:Y:S01]  /*53a0*/  FFMA.FTZ R36, R32, R35, R115 ;  /* 0x0000002320247223 */ /* 0x000fe20000010073 */
[----:B------:R-:W-:Y:S02]  /*53b0*/  PRMT R32, R101, 0x7632, R32 ;  /* 0x0000763265207816 */ /* 0x000fe40000000020 */
[----:B------:R-:W2:Y:S01]  /*53c0*/  LDG.E.CONSTANT R101, desc[UR10][R116.64] ;  /* 0x0000000a74657981 */ /* 0x000ea2000c1e9900 */
[----:B------:R-:W-:Y:S02]  /*53d0*/  IMAD.U32 R113, R113, 0x10000, RZ ;  /* 0x0001000071717824 */ /* 0x000fe400078e00ff */
[----:B------:R-:W-:Y:S01]  /*53e0*/  IMAD.U32 R34, R34, 0x10000, RZ ;  /* 0x0001000022227824 */ /* 0x000fe200078e00ff */
[----:B------:R-:W-:-:S03]  /*53f0*/  SHF.L.U32 R38, R33, 0x10, RZ ;  /* 0x0000001021267819 */ /* 0x000fc600000006ff */
[----:B------:R-:W-:Y:S01]  /*5400*/  FMUL.FTZ R119, R113, R34 ;  /* 0x0000002271777220 */ /* 0x000fe20000410000 */
[----:B------:R-:W-:Y:S02]  /*5410*/  IMAD.U32 R113, R32, 0x10000, RZ ;  /* 0x0001000020717824 */ /* 0x000fe400078e00ff */
[----:B------:R-:W0:Y:S04]  /*5420*/  LDS.128 R32, [R12+0x10] ;  /* 0x000010000c207984 */ /* 0x000e280000000c00 */
[----:B------:R-:W4:Y:S01]  /*5430*/  LDG.E.CONSTANT R116, desc[UR10][R116.64+0x4] ;  /* 0x0000040a74747981 */ /* 0x000f22000c1e9900 */
[----:B------:R-:W-:Y:S01]  /*5440*/  FFMA.FTZ R38, R38, R113, R119 ;  /* 0x0000007126267223 */ /* 0x000fe20000010077 */
[C---:B------:R-:W-:Y:S02]  /*5450*/  IMAD.U32 R112, R39.reuse, 0x10000, RZ ;  /* 0x0001000027707824 */ /* 0x040fe400078e00ff */
[----:B---3--:R-:W-:Y:S01]  /*5460*/  IMAD.U32 R113, R110, 0x10000, RZ ;  /* 0x000100006e717824 */ /* 0x008fe200078e00ff */
[----:B------:R-:W-:-:S03]  /*5470*/  PRMT R39, R39, 0x7632, R39 ;  /* 0x0000763227277816 */ /* 0x000fc60000000027 */
[----:B------:R-:W-:Y:S01]  /*5480*/  FMUL.FTZ R114, R112, R113 ;  /* 0x0000007170727220 */ /* 0x000fe20000410000 */
[----:B------:R-:W-:Y:S01]  /*5490*/  PRMT R113, R110, 0x7632, R113 ;  /* 0x000076326e717816 */ /* 0x000fe20000000071 */
[----:B------:R-:W-:Y:S02]  /*54a0*/  IMAD.U32 R112, R39, 0x10000, RZ ;  /* 0x0001000027707824 */ /* 0x000fe400078e00ff */
[C---:B------:R-:W-:Y:S01]  /*54b0*/  IMAD.U32 R39, R37.reuse, 0x10000, RZ ;  /* 0x0001000025277824 */ /* 0x040fe200078e00ff */
[----:B------:R-:W-:Y:S01]  /*54c0*/  PRMT R37, R37, 0x7632, R37 ;  /* 0x0000763225257816 */ /* 0x000fe20000000025 */
[C---:B-----5:R-:W-:Y:S01]  /*54d0*/  IMAD.U32 R110, R107.reuse, 0x10000, RZ ;  /* 0x000100006b6e7824 */ /* 0x060fe200078e00ff */
[----:B------:R-:W-:Y:S01]  /*54e0*/  PRMT R107, R107, 0x7632, R107 ;  /* 0x000076326b6b7816 */ /* 0x000fe2000000006b */
[----:B------:R-:W-:Y:S02]  /*54f0*/  IMAD.U32 R113, R113, 0x10000, RZ ;  /* 0x0001000071717824 */ /* 0x000fe400078e00ff */
[----:B------:R-:W-:Y:S01]  /*5500*/  FFMA.FTZ R39, R39, R110, R114 ;  /* 0x0000006e27277223 */ /* 0x000fe20000010072 */
[----:B------:R-:W-:-:S02]  /*5510*/  IMAD.U32 R37, R37, 0x10000, RZ ;  /* 0x0001000025257824 */ /* 0x000fc400078e00ff */
[----:B------:R-:W-:Y:S01]  /*5520*/  FMUL.FTZ R112, R112, R113 ;  /* 0x0000007170707220 */ /* 0x000fe20000410000 */
[----:B------:R-:W-:-:S04]  /*5530*/  IMAD.U32 R110, R107, 0x10000, RZ ;  /* 0x000100006b6e7824 */ /* 0x000fc800078e00ff */
[--C-:B------:R-:W-:Y:S01]  /*5540*/  FFMA.FTZ R107, R37, R110, R112.reuse ;  /* 0x0000006e256b7223 */ /* 0x100fe20000010070 */
[C---:B------:R-:W-:Y:S01]  /*5550*/  IMAD.U32 R110, R111.reuse, 0x10000, RZ ;  /* 0x000100006f6e7824 */ /* 0x040fe200078e00ff */
[----:B------:R-:W-:Y:S02]  /*5560*/  PRMT R112, R111, 0x7632, R112 ;  /* 0x000076326f707816 */ /* 0x000fe40000000070 */
[C---:B0-----:R-:W-:Y:S02]  /*5570*/  SHF.L.U32 R37, R32.reuse, 0x10, RZ ;  /* 0x0000001020257819 */ /* 0x041fe400000006ff */
[----:B------:R-:W-:-:S03]  /*5580*/  PRMT R32, R32, 0x7632, R32 ;  /* 0x0000763220207816 */ /* 0x000fc60000000020 */
[----:B------:R-:W-:Y:S01]  /*5590*/  FFMA.FTZ R110, R37, R110, R36 ;  /* 0x0000006e256e7223 */ /* 0x000fe20000010024 */
[C---:B------:R-:W-:Y:S01]  /*55a0*/  IMAD.U32 R36, R33.reuse, 0x10000, RZ ;  /* 0x0001000021247824 */ /* 0x040fe200078e00ff */
[----:B------:R-:W-:Y:S01]  /*55b0*/  PRMT R33, R33, 0x7632, R33 ;  /* 0x0000763221217816 */ /* 0x000fe20000000021 */
[----:B------:R-:W-:Y:S02]  /*55c0*/  IMAD.U32 R37, R32, 0x10000, RZ ;  /* 0x0001000020257824 */ /* 0x000fe400078e00ff */
[C---:B------:R-:W-:Y:S01]  /*55d0*/  IMAD.U32 R32, R109.reuse, 0x10000, RZ ;  /* 0x000100006d207824 */ /* 0x040fe200078e00ff */
[----:B------:R-:W-:Y:S01]  /*55e0*/  PRMT R109, R109, 0x7632, R109 ;  /* 0x000076326d6d7816 */ /* 0x000fe2000000006d */
[----:B------:R-:W-:Y:S02]  /*55f0*/  IMAD.U32 R112, R112, 0x10000, RZ ;  /* 0x0001000070707824 */ /* 0x000fe400078e00ff */
[----:B------:R-:W-:Y:S01]  /*5600*/  FFMA.FTZ R32, R36, R32, R39 ;  /* 0x0000002024207223 */ /* 0x000fe20000010027 */
[----:B------:R-:W-:-:S02]  /*5610*/  IMAD.U32 R114, R33, 0x10000, RZ ;  /* 0x0001000021727824 */ /* 0x000fc400078e00ff */
[----:B------:R-:W-:Y:S01]  /*5620*/  FFMA.FTZ R112, R37, R112, R38 ;  /* 0x0000007025707223 */ /* 0x000fe20000010026 */
[----:B------:R-:W-:Y:S01]  /*5630*/  IMAD.U32 R33, R109, 0x10000, RZ ;  /* 0x000100006d217824 */ /* 0x000fe200078e00ff */
[----:B------:R-:W0:Y:S01]  /*5640*/  LDS.128 R36, [R12+0x20] ;  /* 0x000020000c247984 */ /* 0x000e220000000c00 */
[----:B------:R-:W-:Y:S02]  /*5650*/  IMAD.U32 R113, R34, 0x10000, RZ ;  /* 0x0001000022717824 */ /* 0x000fe400078e00ff */
[----:B------:R-:W-:Y:S01]  /*5660*/  FFMA.FTZ R33, R114, R33, R107 ;  /* 0x0000002172217223 */ /* 0x000fe2000001006b */
[----:B------:R-:W-:Y:S01]  /*5670*/  IMAD.U32 R107, R95, 0x10000, RZ ;  /* 0x000100005f6b7824 */ /* 0x000fe200078e00ff */
[----:B------:R-:W-:-:S03]  /*5680*/  IADD3 R109, P0, P1, R70, R98, R69 ;  /* 0x00000062466d7210 */ /* 0x000fc6000791e045 */
[----:B------:R-:W-:Y:S01]  /*5690*/  FFMA.FTZ R113, R113, R107, R110 ;  /* 0x0000006b71717223 */ /* 0x000fe2000001006e */
[----:B------:R-:W-:Y:S02]  /*56a0*/  LEA R110, P2, R109, UR18, 0x1 ;  /* 0x000000126d6e7c11 */ /* 0x000fe4000f8408ff */
[----:B------:R-:W-:-:S04]  /*56b0*/  IADD3.X R114, R40, R100, R41, P0, P1 ;  /* 0x0000006428727210 */ /* 0x000fc800007e2429 */
[----:B------:R-:W-:-:S05]  /*56c0*/  LEA.HI.X R111, R109, UR19, R114, 0x1, P2 ;  /* 0x000000136d6f7c11 */ /* 0x000fca00090f0c72 */
[----:B------:R-:W3:Y:S01]  /*56d0*/  LDG.E.CONSTANT R107, desc[UR10][R110.64] ;  /* 0x0000000a6e6b7981 */ /* 0x000ee2000c1e9900 */
[----:B------:R-:W-:Y:S02]  /*56e0*/  PRMT R34, R34, 0x7632, R34 ;  /* 0x0000763222227816 */ /* 0x000fe40000000022 */
[----:B------:R-:W-:Y:S02]  /*56f0*/  PRMT R95, R95, 0x7632, R95 ;  /* 0x000076325f5f7816 */ /* 0x000fe4000000005f */
[----:B------:R-:W-:-:S03]  /*5700*/  SHF.L.U32 R109, R34, 0x10, RZ ;  /* 0x00000010226d7819 */ /* 0x000fc600000006ff */
[----:B------:R-:W-:Y:S02]  /*5710*/  IMAD.U32 R95, R95, 0x10000, RZ ;  /* 0x000100005f5f7824 */ /* 0x000fe400078e00ff */
[C---:B------:R-:W-:Y:S01]  /*5720*/  IMAD.U32 R34, R94.reuse, 0x10000, RZ ;  /* 0x000100005e227824 */ /* 0x040fe200078e00ff */
[----:B------:R-:W5:Y:S01]  /*5730*/  LDG.E.CONSTANT R110, desc[UR10][R110.64+0x4] ;  /* 0x0000040a6e6e7981 */ /* 0x000f62000c1e9900 */
[----:B------:R-:W-:Y:S01]  /*5740*/  FFMA.FTZ R109, R109, R95, R112 ;  /* 0x0000005f6d6d7223 */ /* 0x000fe20000010070 */
[C---:B------:R-:W-:Y:S01]  /*5750*/  IMAD.U32 R95, R35.reuse, 0x10000, RZ ;  /* 0x00010000235f7824 */ /* 0x040fe200078e00ff */
[----:B------:R-:W-:Y:S02]  /*5760*/  PRMT R35, R35, 0x7632, R35 ;  /* 0x0000763223237816 */ /* 0x000fe40000000023 */
[----:B------:R-:W-:Y:S01]  /*5770*/  PRMT R94, R94, 0x7632, R94 ;  /* 0x000076325e5e7816 */ /* 0x000fe2000000005e */
[----:B------:R-:W-:Y:S02]  /*5780*/  FFMA.FTZ R32, R95, R34, R32 ;  /* 0x000000225f207223 */ /* 0x000fe40000010020 */
[----:B------:R-:W-:Y:S01]  /*5790*/  IMAD.U32 R114, R35, 0x10000, RZ ;  /* 0x0001000023727824 */ /* 0x000fe200078e00ff */
[----:B------:R-:W-:Y:S01]  /*57a0*/  IADD3 R95, P0, P1, R68, R98, R67 ;  /* 0x00000062445f7210 */ /* 0x000fe2000791e043 */
[----:B------:R-:W-:-:S02]  /*57b0*/  IMAD.U32 R94, R94, 0x10000, RZ ;  /* 0x000100005e5e7824 */ /* 0x000fc400078e00ff */
[----:B0-----:R-:W-:Y:S02]  /*57c0*/  IMAD.U32 R34, R36, 0x10000, RZ ;  /* 0x0001000024227824 */ /* 0x001fe400078e00ff */
[----:B------:R-:W-:Y:S02]  /*57d0*/  IMAD.U32 R35, R106, 0x10000, RZ ;  /* 0x000100006a237824 */ /* 0x000fe400078e00ff */
[----:B------:R-:W-:Y:S01]  /*57e0*/  FFMA.FTZ R114, R114, R94, R33 ;  /* 0x0000005e72727223 */ /* 0x000fe20000010021 */
[----:B------:R-:W-:Y:S02]  /*57f0*/  IMAD.U32 R33, R37, 0x10000, RZ ;  /* 0x0001000025217824 */ /* 0x000fe400078e00ff */
[----:B------:R-:W-:Y:S01]  /*5800*/  FFMA.FTZ R113, R34, R35, R113 ;  /* 0x0000002322717223 */ /* 0x000fe20000010071 */
[----:B------:R-:W-:Y:S01]  /*5810*/  IADD3.X R34, R30, R100, R31, P0, P1 ;  /* 0x000000641e227210 */ /* 0x000fe200007e241f */
[----:B------:R-:W-:Y:S01]  /*5820*/  IMAD.U32 R112, R108, 0x10000, RZ ;  /* 0x000100006c707824 */ /* 0x000fe200078e00ff */
[----:B------:R-:W-:-:S03]  /*5830*/  LEA R94, P2, R95, UR18, 0x1 ;  /* 0x000000125f5e7c11 */ /* 0x000fc6000f8408ff */
[----:B------:R-:W-:Y:S01]  /*5840*/  FFMA.FTZ R112, R33, R112, R32 ;  /* 0x0000007021707223 */ /* 0x000fe20000010020 */
[----:B------:R-:W-:Y:S02]  /*5850*/  LEA.HI.X R95, R95, UR19, R34, 0x1, P2 ;  /* 0x000000135f5f7c11 */ /* 0x000fe400090f0c22 */
[----:B------:R-:W0:Y:S01]  /*5860*/  LDS.128 R32, [R12+0x30] ;  /* 0x000030000c207984 */ /* 0x000e220000000c00 */
[----:B------:R-:W-:Y:S02]  /*5870*/  PRMT R36, R36, 0x7632, R36 ;  /* 0x0000763224247816 */ /* 0x000fe40000000024 */
[----:B------:R-:W-:Y:S01]  /*5880*/  PRMT R37, R37, 0x7632, R37 ;  /* 0x0000763225257816 */ /* 0x000fe20000000025 */
[----:B------:R-:W5:Y:S01]  /*5890*/  LDG.E.CONSTANT R115, desc[UR10][R94.64] ;  /* 0x0000000a5e737981 */ /* 0x000f62000c1e9900 */
[----:B------:R-:W-:Y:S02]  /*58a0*/  PRMT R106, R106, 0x7632, R106 ;  /* 0x000076326a6a7816 */ /* 0x000fe4000000006a */
[----:B------:R-:W-:Y:S01]  /*58b0*/  PRMT R108, R108, 0x7632, R108 ;  /* 0x000076326c6c7816 */ /* 0x000fe2000000006c */
[----:B------:R-:W-:Y:S01]  /*58c0*/  IMAD.U32 R37, R37, 0x10000, RZ ;  /* 0x0001000025257824 */ /* 0x000fe200078e00ff */
[----:B------:R-:W-:Y:S01]  /*58d0*/  SHF.L.U32 R36, R36, 0x10, RZ ;  /* 0x0000001024247819 */ /* 0x000fe200000006ff */
[----:B------:R-:W-:Y:S01]  /*58e0*/  IMAD.U32 R106, R106, 0x10000, RZ ;  /* 0x000100006a6a7824 */ /* 0x000fe200078e00ff */
[----:B------:R1:W5:Y:S01]  /*58f0*/  LDG.E.CONSTANT R117, desc[UR10][R94.64+0x4] ;  /* 0x0000040a5e757981 */ /* 0x000362000c1e9900 */
[----:B------:R-:W-:-:S02]  /*5900*/  IMAD.U32 R108, R108, 0x10000, RZ ;  /* 0x000100006c6c7824 */ /* 0x000fc400078e00ff */
[----:B------:R-:W-:Y:S01]  /*5910*/  FFMA.FTZ R109, R36, R106, R109 ;  /* 0x0000006a246d7223 */ /* 0x000fe2000001006d */
[C---:B------:R-:W-:Y:S02]  /*5920*/  IMAD.U32 R36, R38.reuse, 0x10000, RZ ;  /* 0x0001000026247824 */ /* 0x040fe400078e00ff */
[----:B------:R-:W-:Y:S01]  /*5930*/  FFMA.FTZ R114, R37, R108, R114 ;  /* 0x0000006c25727223 */ /* 0x000fe20000010072 */
[C---:B------:R-:W-:Y:S01]  /*5940*/  IMAD.U32 R37, R105.reuse, 0x10000, RZ ;  /* 0x0001000069257824 */ /* 0x040fe200078e00ff */
[----:B------:R-:W-:Y:S02]  /*5950*/  PRMT R38, R38, 0x7632, R38 ;  /* 0x0000763226267816 */ /* 0x000fe40000000026 */
[----:B------:R-:W-:Y:S01]  /*5960*/  PRMT R105, R105, 0x7632, R105 ;  /* 0x0000763269697816 */ /* 0x000fe20000000069 */
[----:B------:R-:W-:Y:S01]  /*5970*/  FFMA.FTZ R113, R36, R37, R113 ;  /* 0x0000002524717223 */ /* 0x000fe20000010071 */
[----:B------:R-:W-:Y:S02]  /*5980*/  IMAD.U32 R37, R39, 0x10000, RZ ;  /* 0x0001000027257824 */ /* 0x000fe400078e00ff */
[----:B------:R-:W-:-:S02]  /*5990*/  IMAD.U32 R36, R38, 0x10000, RZ ;  /* 0x0001000026247824 */ /* 0x000fc400078e00ff */
[----:B------:R-:W-:Y:S02]  /*59a0*/  IMAD.U32 R105, R105, 0x10000, RZ ;  /* 0x0001000069697824 */ /* 0x000fe400078e00ff */
[----:B------:R-:W-:Y:S02]  /*59b0*/  IMAD.U32 R38, R104, 0x10000, RZ ;  /* 0x0001000068267824 */ /* 0x000fe400078e00ff */
[----:B------:R-:W-:Y:S02]  /*59c0*/  FFMA.FTZ R36, R36, R105, R109 ;  /* 0x0000006924247223 */ /* 0x000fe4000001006d */
[----:B------:R-:W-:Y:S01]  /*59d0*/  FFMA.FTZ R105, R37, R38, R112 ;  /* 0x0000002625697223 */ /* 0x000fe20000010070 */
[----:B------:R-:W-:Y:S02]  /*59e0*/  IADD3 R37, P0, P1, R66, R98, R65 ;  /* 0x0000006242257210 */ /* 0x000fe4000791e041 */
[----:B------:R-:W-:Y:S02]  /*59f0*/  PRMT R39, R39, 0x7632, R39 ;  /* 0x0000763227277816 */ /* 0x000fe40000000027 */
[----:B------:R-:W-:-:S02]  /*5a00*/  PRMT R104, R104, 0x7632, R104 ;  /* 0x0000763268687816 */ /* 0x000fc40000000068 */
[----:B------:R-:W-:Y:S02]  /*5a10*/  LEA R108, P2, R37, UR18, 0x1 ;  /* 0x00000012256c7c11 */ /* 0x000fe4000f8408ff */
[----:B------:R-:W-:Y:S01]  /*5a20*/  IADD3.X R106, R20, R100, R11, P0, P1 ;  /* 0x00000064146a7210 */ /* 0x000fe200007e240b */
[----:B------:R-:W-:Y:S01]  /*5a30*/  IMAD.U32 R39, R39, 0x10000, RZ ;  /* 0x0001000027277824 */ /* 0x000fe200078e00ff */
[----:B0-----:R-:W-:Y:S01]  /*5a40*/  SHF.L.U32 R38, R32, 0x10, RZ ;  /* 0x0000001020267819 */ /* 0x001fe200000006ff */
[----:B------:R-:W-:Y:S01]  /*5a50*/  IMAD.U32 R104, R104, 0x10000, RZ ;  /* 0x0001000068687824 */ /* 0x000fe200078e00ff */
[----:B------:R-:W-:Y:S01]  /*5a60*/  LEA.HI.X R109, R37, UR19, R106, 0x1, P2 ;  /* 0x00000013256d7c11 */ /* 0x000fe200090f0c6a */
[C---:B-1----:R-:W-:Y:S01]  /*5a70*/  IMAD.U32 R94, R103.reuse, 0x10000, RZ ;  /* 0x00010000675e7824 */ /* 0x042fe200078e00ff */
[----:B------:R-:W-:Y:S02]  /*5a80*/  PRMT R37, R32, 0x7632, R37 ;  /* 0x0000763220257816 */ /* 0x000fe40000000025 */
[----:B------:R-:W-:Y:S01]  /*5a90*/  PRMT R103, R103, 0x7632, R103 ;  /* 0x0000763267677816 */ /* 0x000fe20000000067 */
[----:B------:R-:W-:Y:S01]  /*5aa0*/  FFMA.FTZ R106, R39, R104, R114 ;  /* 0x00000068276a7223 */ /* 0x000fe20000010072 */
[----:B------:R-:W-:Y:S01]  /*5ab0*/  FFMA.FTZ R32, R38, R94, R113 ;  /* 0x0000005e26207223 */ /* 0x000fe20000010071 */
[----:B------:R-:W-:Y:S01]  /*5ac0*/  IMAD.U32 R38, R33, 0x10000, RZ ;  /* 0x0001000021267824 */ /* 0x000fe200078e00ff */
[----:B------:R-:W5:Y:S01]  /*5ad0*/  LDG.E.CONSTANT R113, desc[UR10][R108.64] ;  /* 0x0000000a6c717981 */ /* 0x000f62000c1e9900 */
[----:B------:R-:W-:-:S02]  /*5ae0*/  IMAD.U32 R37, R37, 0x10000, RZ ;  /* 0x0001000025257824 */ /* 0x000fc400078e00ff */
[----:B------:R-:W-:Y:S02]  /*5af0*/  IMAD.U32 R39, R102, 0x10000, RZ ;  /* 0x0001000066277824 */ /* 0x000fe400078e00ff */
[----:B------:R-:W-:Y:S01]  /*5b00*/  IMAD.U32 R103, R103, 0x10000, RZ ;  /* 0x0001000067677824 */ /* 0x000fe200078e00ff */
[----:B------:R-:W-:Y:S01]  /*5b10*/  IADD3 R95, P0, P1, R64, R98, R63 ;  /* 0x00000062405f7210 */ /* 0x000fe2000791e03f */
[----:B------:R-:W-:Y:S01]  /*5b20*/  FFMA.FTZ R105, R38, R39, R105 ;  /* 0x0000002726697223 */ /* 0x000fe20000010069 */
[----:B------:R0:W5:Y:S01]  /*5b30*/  LDG.E.CONSTANT R114, desc[UR10][R108.64+0x4] ;  /* 0x0000040a6c727981 */ /* 0x000162000c1e9900 */
[----:B------:R-:W-:Y:S01]  /*5b40*/  FFMA.FTZ R111, R37, R103, R36 ;  /* 0x00000067256f7223 */ /* 0x000fe20000010024 */
[----:B------:R-:W-:Y:S02]  /*5b50*/  PRMT R33, R33, 0x7632, R33 ;  /* 0x0000763221217816 */ /* 0x000fe40000000021 */
[----:B------:R-:W1:Y:S01]  /*5b60*/  LDS.128 R36, [R12+0x40] ;  /* 0x000040000c247984 */ /* 0x000e620000000c00 */
[----:B------:R-:W-:-:S02]  /*5b70*/  PRMT R102, R102, 0x7632, R102 ;  /* 0x0000763266667816 */ /* 0x000fc40000000066 */
[----:B------:R-:W-:-:S03]  /*5b80*/  IMAD.U32 R33, R33, 0x10000, RZ ;  /* 0x0001000021217824 */ /* 0x000fc600078e00ff */
[----:B------:R-:W-:Y:S01]  /*5b90*/  IMAD.U32 R102, R102, 0x10000, RZ ;  /* 0x0001000066667824 */ /* 0x000fe200078e00ff */
[----:B------:R-:W-:Y:S02]  /*5ba0*/  LEA R94, P2, R95, UR18, 0x1 ;  /* 0x000000125f5e7c11 */ /* 0x000fe4000f8408ff */
[----:B------:R-:W-:Y:S01]  /*5bb0*/  IADD3.X R104, R19, R100, R10, P0, P1 ;  /* 0x0000006413687210 */ /* 0x000fe200007e240a */
[----:B------:R-:W-:Y:S01]  /*5bc0*/  FFMA.FTZ R106, R33, R102, R106 ;  /* 0x00000066216a7223 */ /* 0x000fe2000001006a */
[C---:B------:R-:W-:Y:S02]  /*5bd0*/  PRMT R102, R34.reuse, 0x7632, R102 ;  /* 0x0000763222667816 */ /* 0x040fe40000000066 */
[----:B------:R-:W-:Y:S02]  /*5be0*/  PRMT R33, R99, 0x7632, R33 ;  /* 0x0000763263217816 */ /* 0x000fe40000000021 */
[----:B------:R-:W-:Y:S01]  /*5bf0*/  LEA.HI.X R95, R95, UR19, R104, 0x1, P2 ;  /* 0x000000135f5f7c11 */ /* 0x000fe200090f0c68 */
[----:B------:R-:W-:Y:S01]  /*5c00*/  IMAD.U32 R99, R99, 0x10000, RZ ;  /* 0x0001000063637824 */ /* 0x000fe200078e00ff */
[----:B------:R-:W-:Y:S01]  /*5c10*/  SHF.L.U32 R119, R34, 0x10, RZ ;  /* 0x0000001022777819 */ /* 0x000fe200000006ff */
[----:B------:R-:W-:-:S02]  /*5c20*/  IMAD.U32 R34, R102, 0x10000, RZ ;  /* 0x0001000066227824 */ /* 0x000fc400078e00ff */
[----:B------:R-:W-:Y:S01]  /*5c30*/  IMAD.U32 R33, R33, 0x10000, RZ ;  /* 0x0001000021217824 */ /* 0x000fe200078e00ff */
[----:B------:R-:W5:Y:S01]  /*5c40*/  LDG.E.CONSTANT R103, desc[UR10][R94.64] ;  /* 0x0000000a5e677981 */ /* 0x000f62000c1e9900 */
[--C-:B------:R-:W-:Y:S01]  /*5c50*/  FFMA.FTZ R99, R119, R99, R32.reuse ;  /* 0x0000006377637223 */ /* 0x100fe20000010020 */
[----:B------:R-:W-:Y:S01]  /*5c60*/  PRMT R32, R35, 0x7632, R32 ;  /* 0x0000763223207816 */ /* 0x000fe20000000020 */
[----:B------:R-:W-:Y:S01]  /*5c70*/  FFMA.FTZ R34, R34, R33, R111 ;  /* 0x0000002122227223 */ /* 0x000fe2000001006f */
[----:B------:R1:W5:Y:S01]  /*5c80*/  LDG.E.CONSTANT R104, desc[UR10][R94.64+0x4] ;  /* 0x0000040a5e687981 */ /* 0x000362000c1e9900 */
[----:B------:R-:W-:Y:S02]  /*5c90*/  PRMT R33, R97, 0x7632, R33 ;  /* 0x0000763261217816 */ /* 0x000fe40000000021 */
[----:B0-----:R-:W-:Y:S01]  /*5ca0*/  IADD3 R108, P0, P1, R62, R98, R61 ;  /* 0x000000623e6c7210 */ /* 0x001fe2000791e03d */
[----:B------:R-:W-:Y:S02]  /*5cb0*/  IMAD.U32 R102, R35, 0x10000, RZ ;  /* 0x0001000023667824 */ /* 0x000fe400078e00ff */
[----:B-1----:R-:W-:Y:S01]  /*5cc0*/  IMAD.U32 R95, R32, 0x10000, RZ ;  /* 0x00010000205f7824 */ /* 0x002fe200078e00ff */
[----:B------:R-:W-:Y:S01]  /*5cd0*/  LEA R32, P2, R108, UR18, 0x1 ;  /* 0x000000126c207c11 */ /* 0x000fe2000f8408ff */
[----:B------:R-:W-:Y:S01]  /*5ce0*/  IMAD.U32 R94, R33, 0x10000, RZ ;  /* 0x00010000215e7824 */ /* 0x000fe200078e00ff */
[----:B------:R-:W-:Y:S01]  /*5cf0*/  IADD3.X R33, R22, R100, R9, P0, P1 ;  /* 0x0000006416217210 */ /* 0x000fe200007e2409 */
[----:B------:R-:W-:-:S03]  /*5d00*/  IMAD.U32 R35, R97, 0x10000, RZ ;  /* 0x0001000061237824 */ /* 0x000fc600078e00ff */
[----:B------:R-:W-:Y:S01]  /*5d10*/  LEA.HI.X R33, R108, UR19, R33, 0x1, P2 ;  /* 0x000000136c217c11 */ /* 0x000fe200090f0c21 */
[----:B------:R-:W-:Y:S01]  /*5d20*/  FFMA.FTZ R35, R102, R35, R105 ;  /* 0x0000002366237223 */ /* 0x000fe20000010069 */
[----:B------:R-:W-:-:S03]  /*5d30*/  IADD3 R105, P0, P1, R60, R98, R59 ;  /* 0x000000623c697210 */ /* 0x000fc6000791e03b */
[----:B------:R-:W5:Y:S01]  /*5d40*/  LDG.E.CONSTANT R111, desc[UR10][R32.64] ;  /* 0x0000000a206f7981 */ /* 0x000f62000c1e9900 */
[----:B------:R-:W-:Y:S01]  /*5d50*/  FFMA.FTZ R102, R95, R94, R106 ;  /* 0x0000005e5f667223 */ /* 0x000fe2000001006a */
[----:B------:R-:W-:Y:S01]  /*5d60*/  IMAD.U32 R97, R96, 0x10000, RZ ;  /* 0x0001000060617824 */ /* 0x000fe200078e00ff */
[----:B------:R-:W-:Y:S01]  /*5d70*/  LEA R94, P2, R105, UR18, 0x1 ;  /* 0x00000012695e7c11 */ /* 0x000fe2000f8408ff */
[C---:B------:R-:W-:Y:S01]  /*5d80*/  IMAD.U32 R106, R36.reuse, 0x10000, RZ ;  /* 0x00010000246a7824 */ /* 0x040fe200078e00ff */
[----:B------:R-:W-:Y:S01]  /*5d90*/  IADD3.X R108, R21, R100, R8, P0, P1 ;  /* 0x00000064156c7210 */ /* 0x000fe200007e2408 */
[----:B------:R-:W5:Y:S01]  /*5da0*/  LDG.E.CONSTANT R112, desc[UR10][R32.64+0x4] ;  /* 0x0000040a20707981 */ /* 0x000f62000c1e9900 */
[----:B------:R-:W-:Y:S02]  /*5db0*/  PRMT R96, R36, 0x7632, R96 ;  /* 0x0000763224607816 */ /* 0x000fe40000000060 */
[----:B------:R-:W-:Y:S01]  /*5dc0*/  PRMT R36, R37, 0x7632, R36 ;  /* 0x0000763225247816 */ /* 0x000fe20000000024 */
[----:B------:R-:W-:Y:S01]  /*5dd0*/  FFMA.FTZ R97, R106, R97, R99 ;  /* 0x000000616a617223 */ /* 0x000fe20000010063 */
[----:B------:R-:W-:-:S02]  /*5de0*/  LEA.HI.X R95, R105, UR19, R108, 0x1, P2 ;  /* 0x00000013695f7c11 */ /* 0x000fc400090f0c6c */
[----:B------:R-:W-:Y:S01]  /*5df0*/  SHF.L.U32 R108, R37, 0x10, RZ ;  /* 0x00000010256c7819 */ /* 0x000fe200000006ff */
[C---:B------:R-:W-:Y:S01]  /*5e00*/  IMAD.U32 R37, R96.reuse, 0x10000, RZ ;  /* 0x0001000060257824 */ /* 0x040fe200078e00ff */
[----:B------:R-:W-:Y:S01]  /*5e10*/  PRMT R96, R96, 0x7632, R96 ;  /* 0x0000763260607816 */ /* 0x000fe20000000060 */
[----:B------:R-:W-:Y:S01]  /*5e20*/  IMAD.U32 R99, R36, 0x10000, RZ ;  /* 0x0001000024637824 */ /* 0x000fe200078e00ff */
[----:B------:R-:W-:Y:S01]  /*5e30*/  PRMT R36, R93, 0x7632, R36 ;  /* 0x000076325d247816 */ /* 0x000fe20000000024 */
[----:B------:R-:W5:Y:S02]  /*5e40*/  LDG.E.CONSTANT R105, desc[UR10][R94.64] ;  /* 0x0000000a5e697981 */ /* 0x000f64000c1e9900 */
[----:B------:R-:W-:Y:S02]  /*5e50*/  IMAD.U32 R96, R96, 0x10000, RZ ;  /* 0x0001000060607824 */ /* 0x000fe400078e00ff */
[----:B------:R-:W-:Y:S01]  /*5e60*/  IMAD.U32 R36, R36, 0x10000, RZ ;  /* 0x0001000024247824 */ /* 0x000fe200078e00ff */
[----:B------:R0:W5:Y:S01]  /*5e70*/  LDG.E.CONSTANT R106, desc[UR10][R94.64+0x4] ;  /* 0x0000040a5e6a7981 */ /* 0x000162000c1e9900 */
[----:B------:R-:W-:Y:S01]  /*5e80*/  FFMA.FTZ R37, R37, R96, R34 ;  /* 0x0000006025257223 */ /* 0x000fe20000010022 */
[----:B------:R-:W-:Y:S01]  /*5e90*/  PRMT R96, R38, 0x7632, R96 ;  /* 0x0000763226607816 */ /* 0x000fe20000000060 */
[----:B------:R-:W-:Y:S01]  /*5ea0*/  FFMA.FTZ R102, R99, R36, R102 ;  /* 0x0000002463667223 */ /* 0x000fe20000010066 */
[----:B------:R-:W-:-:S03]  /*5eb0*/  PRMT R36, R92, 0x7632, R36 ;  /* 0x000076325c247816 */ /* 0x000fc60000000024 */
[----:B------:R-:W-:Y:S02]  /*5ec0*/  IMAD.U32 R96, R96, 0x10000, RZ ;  /* 0x0001000060607824 */ /* 0x000fe400078e00ff */
[----:B------:R-:W-:Y:S01]  /*5ed0*/  IMAD.U32 R36, R36, 0x10000, RZ ;  /* 0x0001000024247824 */ /* 0x000fe200078e00ff */
[----:B0-----:R-:W-:Y:S01]  /*5ee0*/  IADD3 R94, P0, P1, R58, R98, R57 ;  /* 0x000000623a5e7210 */ /* 0x001fe2000791e039 */
[----:B------:R-:W-:Y:S02]  /*5ef0*/  IMAD.U32 R38, R38, 0x10000, RZ ;  /* 0x0001000026267824 */ /* 0x000fe400078e00ff */
[----:B------:R-:W-:Y:S02]  /*5f00*/  IMAD.U32 R92, R92, 0x10000, RZ ;  /* 0x000100005c5c7824 */ /* 0x000fe400078e00ff */
[----:B------:R-:W-:Y:S01]  /*5f10*/  FFMA.FTZ R120, R96, R36, R37 ;  /* 0x0000002460787223 */ /* 0x000fe20000010025 */
[----:B------:R-:W-:Y:S01]  /*5f20*/  IMAD.U32 R93, R93, 0x10000, RZ ;  /* 0x000100005d5d7824 */ /* 0x000fe200078e00ff */
[----:B------:R-:W-:-:S02]  /*5f30*/  LEA R36, P2, R94, UR18, 0x1 ;  /* 0x000000125e247c11 */ /* 0x000fc4000f8408ff */
[----:B------:R-:W-:Y:S01]  /*5f40*/  IADD3.X R37, R24, R100, R7, P0, P1 ;  /* 0x0000006418257210 */ /* 0x000fe200007e2407 */
[----:B------:R-:W-:Y:S01]  /*5f50*/  FFMA.FTZ R97, R38, R92, R97 ;  /* 0x0000005c26617223 */ /* 0x000fe20000010061 */
[----:B------:R-:W-:Y:S01]  /*5f60*/  SHF.L.U32 R38, R39, 0x10, RZ ;  /* 0x0000001027267819 */ /* 0x000fe200000006ff */
[----:B------:R-:W-:Y:S01]  /*5f70*/  FFMA.FTZ R93, R108, R93, R35 ;  /* 0x0000005d6c5d7223 */ /* 0x000fe20000010023 */
[----:B------:R-:W-:Y:S01]  /*5f80*/  IMAD.U32 R92, R89, 0x10000, RZ ;  /* 0x00010000595c7824 */ /* 0x000fe200078e00ff */
[----:B------:R-:W-:Y:S01]  /*5f90*/  LEA.HI.X R37, R94, UR19, R37, 0x1, P2 ;  /* 0x000000135e257c11 */ /* 0x000fe200090f0c25 */
[----:B------:R-:W0:Y:S02]  /*5fa0*/  LDS.128 R32, [R12+0x50] ;  /* 0x000050000c207984 */ /* 0x000e240000000c00 */
[----:B------:R-:W-:Y:S01]  /*5fb0*/  FFMA.FTZ R38, R38, R92, R93 ;  /* 0x0000005c26267223 */ /* 0x000fe2000001005d */
[----:B------:R-:W-:Y:S01]  /*5fc0*/  IADD3 R92, P0, P1, R56, R98, R55 ;  /* 0x00000062385c7210 */ /* 0x000fe2000791e037 */
[----:B------:R-:W5:Y:S01]  /*5fd0*/  LDG.E.CONSTANT R108, desc[UR10][R36.64] ;  /* 0x0000000a246c7981 */ /* 0x000f62000c1e9900 */
[----:B------:R-:W-:-:S02]  /*5fe0*/  PRMT R39, R39, 0x7632, R39 ;  /* 0x0000763227277816 */ /* 0x000fc40000000027 */
[----:B------:R-:W-:Y:S01]  /*5ff0*/  PRMT R89, R89, 0x7632, R89 ;  /* 0x0000763259597816 */ /* 0x000fe20000000059 */
[----:B------:R1:W5:Y:S01]  /*6000*/  LDG.E.CONSTANT R109, desc[UR10][R36.64+0x4] ;  /* 0x0000040a246d7981 */ /* 0x000362000c1e9900 */
[C---:B------:R-:W-:Y:S02]  /*6010*/  LEA R94, P2, R92.reuse, UR18, 0x1 ;  /* 0x000000125c5e7c11 */ /* 0x040fe4000f8408ff */
[----:B------:R-:W-:Y:S01]  /*6020*/  IADD3.X R93, R23, R100, R6, P0, P1 ;  /* 0x00000064175d7210 */ /* 0x000fe200007e2406 */
[----:B------:R-:W-:Y:S02]  /*6030*/  IMAD.U32 R39, R39, 0x10000, RZ ;  /* 0x0001000027277824 */ /* 0x000fe400078e00ff */
[----:B------:R-:W-:Y:S01]  /*6040*/  IMAD.U32 R89, R89, 0x10000, RZ ;  /* 0x0001000059597824 */ /* 0x000fe200078e00ff */
[----:B------:R-:W-:-:S03]  /*6050*/  LEA.HI.X R95, R92, UR19, R93, 0x1, P2 ;  /* 0x000000135c5f7c11 */ /* 0x000fc600090f0c5d */
[----:B------:R-:W-:Y:S02]  /*6060*/  FFMA.FTZ R121, R39, R89, R102 ;  /* 0x0000005927797223 */ /* 0x000fe40000010066 */
[----:B------:R-:W5:Y:S04]  /*6070*/  LDG.E.CONSTANT R102, desc[UR10][R94.64] ;  /* 0x0000000a5e667981 */ /* 0x000f68000c1e9900 */
[----:B------:R4:W5:Y:S01]  /*6080*/  LDG.E.CONSTANT R89, desc[UR10][R94.64+0x4] ;  /* 0x0000040a5e597981 */ /* 0x000962000c1e9900 */
[----:B------:R-:W-:-:S04]  /*6090*/  IADD3 R39, P0, P1, R54, R98, R53 ;  /* 0x0000006236277210 */ /* 0x000fc8000791e035 */
[C---:B-1----:R-:W-:Y:S02]  /*60a0*/  LEA R36, P2, R39.reuse, UR18, 0x1 ;  /* 0x0000001227247c11 */ /* 0x042fe4000f8408ff */
[----:B------:R-:W-:Y:S02]  /*60b0*/  IADD3.X R92, R26, R100, R5, P0, P1 ;  /* 0x000000641a5c7210 */ /* 0x000fe400007e2405 */
[----:B------:R-:W-:Y:S02]  /*60c0*/  IADD3 R96, P0, P1, R52, R98, R51 ;  /* 0x0000006234607210 */ /* 0x000fe4000791e033 */
[----:B------:R-:W-:Y:S01]  /*60d0*/  LEA.HI.X R37, R39, UR19, R92, 0x1, P2 ;  /* 0x0000001327257c11 */ /* 0x000fe200090f0c5c */
[----:B--2---:R-:W-:Y:S01]  /*60e0*/  IMAD.U32 R39, R101, 0x10000, RZ ;  /* 0x0001000065277824 */ /* 0x004fe200078e00ff */
[----:B------:R-:W-:Y:S02]  /*60f0*/  LEA R118, P2, R96, UR18, 0x1 ;  /* 0x0000001260767c11 */ /* 0x000fe4000f8408ff */
[----:B----4-:R-:W-:Y:S01]  /*6100*/  IADD3.X R95, R25, R100, R4, P0, P1 ;  /* 0x00000064195f7210 */ /* 0x010fe200007e2404 */
[----:B0-----:R-:W-:Y:S01]  /*6110*/  IMAD.U32 R92, R32, 0x10000, RZ ;  /* 0x00010000205c7824 */ /* 0x001fe200078e00ff */
[----:B------:R-:W-:Y:S01]  /*6120*/  IADD3 R94, P0, P1, R50, R98, R49 ;  /* 0x00000062325e7210 */ /* 0x000fe2000791e031 */
[----:B------:R-:W2:Y:S01]  /*6130*/  LDG.E.CONSTANT R93, desc[UR10][R36.64+0x4] ;  /* 0x0000040a245d7981 */ /* 0x000ea2000c1e9900 */
[----:B------:R-:W-:Y:S01]  /*6140*/  LEA.HI.X R119, R96, UR19, R95, 0x1, P2 ;  /* 0x0000001360777c11 */ /* 0x000fe200090f0c5f */
[----:B------:R-:W-:Y:S01]  /*6150*/  FFMA.FTZ R39, R92, R39, R97 ;  /* 0x000000275c277223 */ /* 0x000fe20000010061 */
[----:B------:R-:W-:Y:S01]  /*6160*/  LEA R122, P2, R94, UR18, 0x1 ;  /* 0x000000125e7a7c11 */ /* 0x000fe2000f8408ff */
[----:B------:R0:W4:Y:S01]  /*6170*/  LDG.E.CONSTANT R92, desc[UR10][R36.64] ;  /* 0x0000000a245c7981 */ /* 0x000122000c1e9900 */
[----:B------:R-:W-:-:S04]  /*6180*/  IADD3.X R95, R28, R100, R3, P0, P1 ;  /* 0x000000641c5f7210 */ /* 0x000fc800007e2403 */
[----:B------:R-:W-:Y:S02]  /*6190*/  LEA.HI.X R123, R94, UR19, R95, 0x1, P2 ;  /* 0x000000135e7b7c11 */ /* 0x000fe400090f0c5f */
[----:B------:R-:W4:Y:S04]  /*61a0*/  LDG.E.CONSTANT R94, desc[UR10][R118.64] ;  /* 0x0000000a765e7981 */ /* 0x000f28000c1e9900 */
[----:B------:R1:W4:Y:S01]  /*61b0*/  LDG.E.CONSTANT R95, desc[UR10][R118.64+0x4] ;  /* 0x0000040a765f7981 */ /* 0x000322000c1e9900 */
[----:B0-----:R-:W-:-:S03]  /*61c0*/  IADD3 R37, P0, P1, R48, R98, R47 ;  /* 0x0000006230257210 */ /* 0x001fc6000791e02f */
[----:B------:R-:W4:Y:S01]  /*61d0*/  LDG.E.CONSTANT R96, desc[UR10][R122.64] ;  /* 0x0000000a7a607981 */ /* 0x000f22000c1e9900 */
[----:B------:R-:W-:Y:S02]  /*61e0*/  LEA R36, P2, R37, UR18, 0x1 ;  /* 0x0000001225247c11 */ /* 0x000fe4000f8408ff */
[----:B------:R-:W-:Y:S01]  /*61f0*/  IADD3.X R124, R27, R100, R2, P0, P1 ;  /* 0x000000641b7c7210 */ /* 0x000fe200007e2402 */
[----:B------:R0:W4:Y:S03]  /*6200*/  LDG.E.CONSTANT R97, desc[UR10][R122.64+0x4] ;  /* 0x0000040a7a617981 */ /* 0x000126000c1e9900 */
[----:B------:R-:W-:Y:S02]  /*6210*/  LEA.HI.X R37, R37, UR19, R124, 0x1, P2 ;  /* 0x0000001325257c11 */ /* 0x000fe400090f0c7c */
[----:B------:R-:W-:Y:S02]  /*6220*/  IADD3 R124, P0, P1, R46, R98, R45 ;  /* 0x000000622e7c7210 */ /* 0x000fe4000791e02d */
[----:B------:R-:W-:Y:S01]  /*6230*/  PRMT R32, R32, 0x7632, R32 ;  /* 0x0000763220207816 */ /* 0x000fe20000000020 */
[----:B------:R-:W4:Y:S01]  /*6240*/  LDG.E.CONSTANT R98, desc[UR10][R36.64] ;  /* 0x0000000a24627981 */ /* 0x000f22000c1e9900 */
[----:B-1----:R-:W-:-:S02]  /*6250*/  IADD3.X R119, R29, R100, R0, P0, P1 ;  /* 0x000000641d777210 */ /* 0x002fc400007e2400 */
[C---:B------:R-:W-:Y:S01]  /*6260*/  LEA R118, P0, R124.reuse, UR18, 0x1 ;  /* 0x000000127c767c11 */ /* 0x040fe2000f8008ff */
[----:B------:R1:W4:Y:S01]  /*6270*/  LDG.E.CONSTANT R99, desc[UR10][R36.64+0x4] ;  /* 0x0000040a24637981 */ /* 0x000322000c1e9900 */
[----:B------:R-:W-:Y:S02]  /*6280*/  PRMT R101, R101, 0x7632, R101 ;  /* 0x0000763265657816 */ /* 0x000fe40000000065 */
[----:B------:R-:W-:Y:S01]  /*6290*/  LEA.HI.X R119, R124, UR19, R119, 0x1, P0 ;  /* 0x000000137c777c11 */ /* 0x000fe200080f0c77 */
[----:B0-----:R-:W-:Y:S02]  /*62a0*/  IMAD.U32 R123, R32, 0x10000, RZ ;  /* 0x00010000207b7824 */ /* 0x001fe400078e00ff */
[----:B------:R-:W-:Y:S02]  /*62b0*/  IMAD.U32 R101, R101, 0x10000, RZ ;  /* 0x0001000065657824 */ /* 0x000fe400078e00ff */
[----:B------:R-:W4:Y:S02]  /*62c0*/  LDG.E.CONSTANT R100, desc[UR10][R118.64] ;  /* 0x0000000a76647981 */ /* 0x000f24000c1e9900 */
[----:B------:R-:W-:Y:S01]  /*62d0*/  FFMA.FTZ R120, R123, R101, R120 ;  /* 0x000000657b787223 */ /* 0x000fe20000010078 */
[----:B------:R-:W-:-:S02]  /*62e0*/  IMAD.U32 R101, R33, 0x10000, RZ ;  /* 0x0001000021657824 */ /* 0x000fc400078e00ff */
[----:B------:R-:W-:-:S04]  /*62f0*/  IMAD.U32 R32, R116, 0x10000, RZ ;  /* 0x0001000074207824 */ /* 0x000fc800078e00ff */
[----:B------:R-:W-:Y:S02]  /*6300*/  FFMA.FTZ R32, R101, R32, R38 ;  /* 0x0000002065207223 */ /* 0x000fe40000010026 */
[----:B------:R0:W4:Y:S01]  /*6310*/  LDG.E.CONSTANT R101, desc[UR10][R118.64+0x4] ;  /* 0x0000040a76657981 */ /* 0x000122000c1e9900 */
[----:B------:R-:W-:Y:S02]  /*6320*/  PRMT R33, R33, 0x7632, R33 ;  /* 0x0000763221217816 */ /* 0x000fe40000000021 */
[----:B------:R-:W-:Y:S02]  /*6330*/  PRMT R116, R116, 0x7632, R116 ;  /* 0x0000763274747816 */ /* 0x000fe40000000074 */
[----:B-1----:R-:W-:-:S03]  /*6340*/  SHF.L.U32 R36, R33, 0x10, RZ ;  /* 0x0000001021247819 */ /* 0x002fc600000006ff */
[----:B------:R-:W-:Y:S02]  /*6350*/  IMAD.U32 R116, R116, 0x10000, RZ ;  /* 0x0001000074747824 */ /* 0x000fe400078e00ff */
[----:B---3--:R-:W-:Y:S02]  /*6360*/  IMAD.U32 R33, R107, 0x10000, RZ ;  /* 0x000100006b217824 */ /* 0x008fe400078e00ff */
[----:B------:R-:W-:Y:S01]  /*6370*/  FFMA.FTZ R121, R36, R116, R121 ;  /* 0x0000007424797223 */ /* 0x000fe20000010079 */
[----:B------:R-:W-:-:S04]  /*6380*/  IMAD.U32 R36, R34, 0x10000, RZ ;  /* 0x0001000022247824 */ /* 0x000fc800078e00ff */
[----:B------:R-:W-:Y:S02]  /*6390*/  FFMA.FTZ R33, R36, R33, R39 ;  /* 0x0000002124217223 */ /* 0x000fe40000010027 */
[----:B------:R-:W1:Y:S01]  /*63a0*/  LDS.128 R36, [R12+0x60] ;  /* 0x000060000c247984 */ /* 0x000e620000000c00 */
[----:B------:R-:W-:Y:S02]  /*63b0*/  PRMT R34, R34, 0x7632, R34 ;  /* 0x0000763222227816 */ /* 0x000fe40000000022 */
[----:B------:R-:W-:-:S03]  /*63c0*/  PRMT R107, R107, 0x7632, R107 ;  /* 0x000076326b6b7816 */ /* 0x000fc6000000006b */
[----:B0-----:R-:W-:Y:S02]  /*63d0*/  IMAD.U32 R119, R34, 0x10000, RZ ;  /* 0x0001000022777824 */ /* 0x001fe400078e00ff */
[----:B------:R-:W-:Y:S02]  /*63e0*/  IMAD.U32 R107, R107, 0x10000, RZ ;  /* 0x000100006b6b7824 */ /* 0x000fe400078e00ff */
[C---:B-----5:R-:W-:Y:S02]  /*63f0*/  IMAD.U32 R34, R110.reuse, 0x10000, RZ ;  /* 0x000100006e227824 */ /* 0x060fe400078e00ff */
        /* <DEDUP_REMOVED lines=8> */
[C---:B------:R-:W-:Y:S01]  /*6480*/  IMAD.U32 R107, R115.reuse, 0x10000, RZ ;  /* 0x00010000736b7824 */ /* 0x040fe200078e00ff */
[----:B------:R-:W-:Y:S02]  /*6490*/  PRMT R115, R115, 0x7632, R115 ;  /* 0x0000763273737816 */ /* 0x000fe40000000073 */
[C---:B-1----:R-:W-:Y:S02]  /*64a0*/  SHF.L.U32 R34, R36.reuse, 0x10, RZ ;  /* 0x0000001024227819 */ /* 0x042fe400000006ff */
[----:B------:R-:W-:Y:S01]  /*64b0*/  PRMT R36, R36, 0x7632, R36 ;  /* 0x0000763224247816 */ /* 0x000fe20000000024 */
[----:B------:R-:W-:Y:S02]  /*64c0*/  IMAD.U32 R115, R115, 0x10000, RZ ;  /* 0x0001000073737824 */ /* 0x000fe400078e00ff */
[----:B------:R-:W-:Y:S02]  /*64d0*/  FFMA.FTZ R107, R34, R107, R33 ;  /* 0x0000006b226b7223 */ /* 0x000fe40000010021 */
[----:B------:R-:W-:-:S02]  /*64e0*/  IMAD.U32 R33, R36, 0x10000, RZ ;  /* 0x0001000024217824 */ /* 0x000fc400078e00ff */
        /* <DEDUP_REMOVED lines=15> */
[----:B------:R-:W-:Y:S01]  /*65e0*/  SHF.L.U32 R37, R38, 0x10, RZ ;  /* 0x0000001026257819 */ /* 0x000fe200000006ff */
[----:B------:R-:W-:Y:S02]  /*65f0*/  IMAD.U32 R113, R113, 0x10000, RZ ;  /* 0x0001000071717824 */ /* 0x000fe400078e00ff */
[C---:B------:R-:W-:Y:S02]  /*6600*/  IMAD.U32 R110, R114.reuse, 0x10000, RZ ;  /* 0x00010000726e7824 */ /* 0x040fe400078e00ff */
[----:B------:R-:W-:Y:S01]  /*6610*/  FFMA.FTZ R120, R37, R113, R120 ;  /* 0x0000007125787223 */ /* 0x000fe20000010078 */
[C---:B------:R-:W-:Y:S01]  /*6620*/  IMAD.U32 R37, R39.reuse, 0x10000, RZ ;  /* 0x0001000027257824 */ /* 0x040fe200078e00ff */
[----:B------:R-:W-:Y:S02]  /*6630*/  PRMT R39, R39, 0x7632, R39 ;  /* 0x0000763227277816 */ /* 0x000fe40000000027 */
[----:B------:R-:W-:Y:S01]  /*6640*/  PRMT R114, R114, 0x7632, R114 ;  /* 0x0000763272727816 */ /* 0x000fe20000000072 */
[----:B------:R-:W-:-:S02]  /*6650*/  FFMA.FTZ R110, R37, R110, R36 ;  /* 0x0000006e256e7223 */ /* 0x000fc40000010024 */
[----:B------:R-:W-:Y:S02]  /*6660*/  IMAD.U32 R36, R39, 0x10000, RZ ;  /* 0x0001000027247824 */ /* 0x000fe400078e00ff */
[----:B------:R-:W-:Y:S02]  /*6670*/  IMAD.U32 R114, R114, 0x10000, RZ ;  /* 0x0001000072727824 */ /* 0x000fe400078e00ff */
[----:B0-----:R-:W-:Y:S02]  /*6680*/  IMAD.U32 R38, R32, 0x10000, RZ ;  /* 0x0001000020267824 */ /* 0x001fe400078e00ff */
[----:B------:R-:W-:Y:S01]  /*6690*/  FFMA.FTZ R121, R36, R114, R121 ;  /* 0x0000007224797223 */ /* 0x000fe20000010079 */
[C---:B------:R-:W-:Y:S01]  /*66a0*/  IMAD.U32 R113, R33.reuse, 0x10000, RZ ;  /* 0x0001000021717824 */ /* 0x040fe200078e00ff */
[----:B------:R-:W-:Y:S01]  /*66b0*/  PRMT R33, R33, 0x7632, R33 ;  /* 0x0000763221217816 */ /* 0x000fe20000000021 */
[----:B------:R-:W-:Y:S02]  /*66c0*/  IMAD.U32 R37, R103, 0x10000, RZ ;  /* 0x0001000067257824 */ /* 0x000fe400078e00ff */
[----:B------:R-:W-:-:S02]  /*66d0*/  IMAD.U32 R114, R104, 0x10000, RZ ;  /* 0x0001000068727824 */ /* 0x000fc400078e00ff */
[----:B------:R-:W-:Y:S02]  /*66e0*/  FFMA.FTZ R107, R38, R37, R107 ;  /* 0x00000025266b7223 */ /* 0x000fe4000001006b */
[----:B------:R-:W0:Y:S01]  /*66f0*/  LDS.128 R36, [R12+0x80] ;  /* 0x000080000c247984 */ /* 0x000e220000000c00 */
[----:B------:R-:W-:Y:S01]  /*6700*/  FFMA.FTZ R110, R113, R114, R110 ;  /* 0x00000072716e7223 */ /* 0x000fe2000001006e */
[----:B------:R-:W-:Y:S01]  /*6710*/  PRMT R113, R104, 0x7632, R113 ;  /* 0x0000763268717816 */ /* 0x000fe20000000071 */
[----:B------:R-:W-:Y:S01]  /*6720*/  IMAD.U32 R104, R33, 0x10000, RZ ;  /* 0x0001000021687824 */ /* 0x000fe200078e00ff */
[----:B------:R-:W-:Y:S02]  /*6730*/  PRMT R32, R32, 0x7632, R32 ;  /* 0x0000763220207816 */ /* 0x000fe40000000020 */
[----:B------:R-:W-:Y:S01]  /*6740*/  PRMT R114, R103, 0x7632, R114 ;  /* 0x0000763267727816 */ /* 0x000fe20000000072 */
[----:B------:R-:W-:Y:S01]  /*6750*/  IMAD.U32 R33, R113, 0x10000, RZ ;  /* 0x0001000071217824 */ /* 0x000fe200078e00ff */
[----:B------:R-:W-:-:S03]  /*6760*/  SHF.L.U32 R103, R32, 0x10, RZ ;  /* 0x0000001020677819 */ /* 0x000fc600000006ff */
[----:B------:R-:W-:Y:S01]  /*6770*/  FFMA.FTZ R121, R104, R33, R121 ;  /* 0x0000002168797223 */ /* 0x000fe20000010079 */
[----:B------:R-:W-:Y:S02]  /*6780*/  IMAD.U32 R32, R114, 0x10000, RZ ;  /* 0x0001000072207824 */ /* 0x000fe400078e00ff */
[C---:B------:R-:W-:Y:S01]  /*6790*/  IMAD.U32 R104, R34.reuse, 0x10000, RZ ;  /* 0x0001000022687824 */ /* 0x040fe200078e00ff */
[----:B------:R-:W-:Y:S01]  /*67a0*/  PRMT R34, R34, 0x7632, R34 ;  /* 0x0000763222227816 */ /* 0x000fe20000000022 */
[C---:B------:R-:W-:Y:S01]  /*67b0*/  IMAD.U32 R33, R111.reuse, 0x10000, RZ ;  /* 0x000100006f217824 */ /* 0x040fe200078e00ff */
[----:B------:R-:W-:Y:S01]  /*67c0*/  PRMT R111, R111, 0x7632, R111 ;  /* 0x000076326f6f7816 */ /* 0x000fe2000000006f */
[----:B------:R-:W-:Y:S01]  /*67d0*/  FFMA.FTZ R103, R103, R32, R120 ;  /* 0x0000002067677223 */ /* 0x000fe20000010078 */
[C---:B------:R-:W-:Y:S01]  /*67e0*/  PRMT R32, R35.reuse, 0x7632, R32 ;  /* 0x0000763223207816 */ /* 0x040fe20000000020 */
[----:B------:R-:W-:Y:S01]  /*67f0*/  FFMA.FTZ R107, R104, R33, R107 ;  /* 0x00000021686b7223 */ /* 0x000fe2000001006b */
[----:B------:R-:W-:Y:S01]  /*6800*/  IMAD.U32 R35, R35, 0x10000, RZ ;  /* 0x0001000023237824 */ /* 0x000fe200078e00ff */
[----:B------:R-:W-:Y:S01]  /*6810*/  PRMT R113, R112, 0x7632, R113 ;  /* 0x0000763270717816 */ /* 0x000fe20000000071 */
[----:B------:R-:W-:-:S02]  /*6820*/  IMAD.U32 R34, R34, 0x10000, RZ ;  /* 0x0001000022227824 */ /* 0x000fc400078e00ff */
[----:B------:R-:W-:Y:S02]  /*6830*/  IMAD.U32 R33, R111, 0x10000, RZ ;  /* 0x000100006f217824 */ /* 0x000fe400078e00ff */
[----:B------:R-:W-:Y:S01]  /*6840*/  IMAD.U32 R112, R112, 0x10000, RZ ;  /* 0x0001000070707824 */ /* 0x000fe200078e00ff */
[----:B------:R-:W-:Y:S01]  /*6850*/  SHF.L.U32 R104, R32, 0x10, RZ ;  /* 0x0000001020687819 */ /* 0x000fe200000006ff */
[----:B------:R-:W-:Y:S02]  /*6860*/  FFMA.FTZ R103, R34, R33, R103 ;  /* 0x0000002122677223 */ /* 0x000fe40000010067 */
[----:B------:R-:W-:Y:S02]  /*6870*/  FFMA.FTZ R110, R35, R112, R110 ;  /* 0x00000070236e7223 */ /* 0x000fe4000001006e */
[----:B------:R-:W1:Y:S01]  /*6880*/  LDS.128 R32, [R12+0x90] ;  /* 0x000090000c207984 */ /* 0x000e620000000c00 */
[----:B------:R-:W-:Y:S02]  /*6890*/  IMAD.U32 R111, R113, 0x10000, RZ ;  /* 0x00010000716f7824 */ /* 0x000fe400078e00ff */
[----:B0-----:R-:W-:-:S02]  /*68a0*/  IMAD.U32 R113, R37, 0x10000, RZ ;  /* 0x0001000025717824 */ /* 0x001fc400078e00ff */
[----:B------:R-:W-:Y:S01]  /*68b0*/  FFMA.FTZ R121, R104, R111, R121 ;  /* 0x0000006f68797223 */ /* 0x000fe20000010079 */
[C---:B------:R-:W-:Y:S01]  /*68c0*/  IMAD.U32 R104, R36.reuse, 0x10000, RZ ;  /* 0x0001000024687824 */ /* 0x040fe200078e00ff */
[----:B------:R-:W-:Y:S01]  /*68d0*/  PRMT R37, R37, 0x7632, R37 ;  /* 0x0000763225257816 */ /* 0x000fe20000000025 */
[C---:B------:R-:W-:Y:S01]  /*68e0*/  IMAD.U32 R111, R105.reuse, 0x10000, RZ ;  /* 0x00010000696f7824 */ /* 0x040fe200078e00ff */
[----:B------:R-:W-:Y:S01]  /*68f0*/  PRMT R36, R36, 0x7632, R36 ;  /* 0x0000763224247816 */ /* 0x000fe20000000024 */
[----:B------:R-:W-:Y:S01]  /*6900*/  IMAD.U32 R112, R106, 0x10000, RZ ;  /* 0x000100006a707824 */ /* 0x000fe200078e00ff */
[----:B------:R-:W-:Y:S01]  /*6910*/  PRMT R105, R105, 0x7632, R105 ;  /* 0x0000763269697816 */ /* 0x000fe20000000069 */
[----:B------:R-:W-:Y:S02]  /*6920*/  FFMA.FTZ R107, R104, R111, R107 ;  /* 0x0000006f686b7223 */ /* 0x000fe4000001006b */
[----:B------:R-:W-:Y:S01]  /*6930*/  FFMA.FTZ R104, R113, R112, R110 ;  /* 0x0000007071687223 */ /* 0x000fe2000001006e */
[----:B------:R-:W-:Y:S01]  /*6940*/  IMAD.U32 R110, R37, 0x10000, RZ ;  /* 0x00010000256e7824 */ /* 0x000fe200078e00ff */
[----:B------:R-:W-:Y:S01]  /*6950*/  PRMT R111, R106, 0x7632, R111 ;  /* 0x000076326a6f7816 */ /* 0x000fe2000000006f */
[----:B------:R-:W-:-:S02]  /*6960*/  IMAD.U32 R36, R36, 0x10000, RZ ;  /* 0x0001000024247824 */ /* 0x000fc400078e00ff */
[----:B------:R-:W-:Y:S01]  /*6970*/  IMAD.U32 R37, R105, 0x10000, RZ ;  /* 0x0001000069257824 */ /* 0x000fe200078e00ff */
[C---:B------:R-:W-:Y:S01]  /*6980*/  PRMT R112, R38.reuse, 0x7632, R112 ;  /* 0x0000763226707816 */ /* 0x040fe20000000070 */
[----:B------:R-:W-:Y:S01]  /*6990*/  IMAD.U32 R111, R111, 0x10000, RZ ;  /* 0x000100006f6f7824 */ /* 0x000fe200078e00ff */
[----:B------:R-:W-:Y:S01]  /*69a0*/  SHF.L.U32 R106, R38, 0x10, RZ ;  /* 0x00000010266a7819 */ /* 0x000fe200000006ff */
[----:B------:R-:W-:Y:S01]  /*69b0*/  FFMA.FTZ R103, R36, R37, R103 ;  /* 0x0000002524677223 */ /* 0x000fe20000010067 */
[C---:B------:R-:W-:Y:S01]  /*69c0*/  PRMT R38, R39.reuse, 0x7632, R38 ;  /* 0x0000763227267816 */ /* 0x040fe20000000026 */
[----:B------:R-:W-:Y:S01]  /*69d0*/  FFMA.FTZ R110, R110, R111, R121 ;  /* 0x0000006f6e6e7223 */ /* 0x000fe20000010079 */
[----:B------:R-:W-:-:S03]  /*69e0*/  IMAD.U32 R105, R39, 0x10000, RZ ;  /* 0x0001000027697824 */ /* 0x000fc600078e00ff */
[----:B------:R-:W-:Y:S01]  /*69f0*/  IMAD.U32 R111, R38, 0x10000, RZ ;  /* 0x00010000266f7824 */ /* 0x000fe200078e00ff */
[C---:B------:R-:W-:Y:S01]  /*6a00*/  PRMT R36, R108.reuse, 0x7632, R36 ;  /* 0x000076326c247816 */ /* 0x040fe20000000024 */
[----:B------:R-:W-:Y:S01]  /*6a10*/  IMAD.U32 R108, R108, 0x10000, RZ ;  /* 0x000100006c6c7824 */ /* 0x000fe200078e00ff */
[C---:B------:R-:W-:Y:S01]  /*6a20*/  PRMT R114, R109.reuse, 0x7632, R114 ;  /* 0x000076326d727816 */ /* 0x040fe20000000072 */
[----:B------:R-:W-:Y:S02]  /*6a30*/  IMAD.U32 R113, R109, 0x10000, RZ ;  /* 0x000100006d717824 */ /* 0x000fe400078e00ff */
[----:B------:R-:W-:Y:S02]  /*6a40*/  IMAD.U32 R109, R36, 0x10000, RZ ;  /* 0x00010000246d7824 */ /* 0x000fe400078e00ff */
[----:B------:R-:W0:Y:S01]  /*6a50*/  LDS.128 R36, [R12+0xa0] ;  /* 0x0000a0000c247984 */ /* 0x000e220000000c00 */
[----:B------:R-:W-:Y:S02]  /*6a60*/  IMAD.U32 R112, R112, 0x10000, RZ ;  /* 0x0001000070707824 */ /* 0x000fe400078e00ff */
[----:B------:R-:W-:Y:S01]  /*6a70*/  FFMA.FTZ R107, R106, R108, R107 ;  /* 0x0000006c6a6b7223 */ /* 0x000fe2000001006b */
[----:B------:R-:W-:Y:S01]  /*6a80*/  FFMA.FTZ R105, R105, R113, R104 ;  /* 0x0000007169697223 */ /* 0x000fe20000010068 */
[----:B------:R-:W-:-:S02]  /*6a90*/  IMAD.U32 R114, R114, 0x10000, RZ ;  /* 0x0001000072727824 */ /* 0x000fc400078e00ff */
[----:B------:R-:W-:Y:S01]  /*6aa0*/  FFMA.FTZ R106, R112, R109, R103 ;  /* 0x0000006d706a7223 */ /* 0x000fe20000010067 */
[C---:B-1----:R-:W-:Y:S02]  /*6ab0*/  PRMT R112, R34.reuse, 0x7632, R112 ;  /* 0x0000763222707816 */ /* 0x042fe40000000070 */
[----:B------:R-:W-:Y:S02]  /*6ac0*/  SHF.L.U32 R104, R34, 0x10, RZ ;  /* 0x0000001022687819 */ /* 0x000fe400000006ff */
[----:B------:R-:W-:Y:S02]  /*6ad0*/  PRMT R34, R102, 0x7632, R34 ;  /* 0x0000763266227816 */ /* 0x000fe40000000022 */
[----:B------:R-:W-:Y:S01]  /*6ae0*/  PRMT R109, R32, 0x7632, R109 ;  /* 0x00007632206d7816 */ /* 0x000fe2000000006d */
[----:B------:R-:W-:Y:S01]  /*6af0*/  FFMA.FTZ R103, R111, R114, R110 ;  /* 0x000000726f677223 */ /* 0x000fe2000001006e */
[C---:B------:R-:W-:Y:S01]  /*6b00*/  PRMT R108, R33.reuse, 0x7632, R108 ;  /* 0x00007632216c7816 */ /* 0x040fe2000000006c */
[----:B------:R-:W-:-:S02]  /*6b10*/  IMAD.U32 R110, R33, 0x10000, RZ ;  /* 0x00010000216e7824 */ /* 0x000fc400078e00ff */
[----:B------:R-:W-:Y:S02]  /*6b20*/  IMAD.U32 R32, R32, 0x10000, RZ ;  /* 0x0001000020207824 */ /* 0x000fe400078e00ff */
[----:B------:R-:W-:Y:S02]  /*6b30*/  IMAD.U32 R33, R102, 0x10000, RZ ;  /* 0x0001000066217824 */ /* 0x000fe400078e00ff */
[----:B------:R-:W-:Y:S02]  /*6b40*/  IMAD.U32 R34, R34, 0x10000, RZ ;  /* 0x0001000022227824 */ /* 0x000fe400078e00ff */
[----:B------:R-:W-:Y:S02]  /*6b50*/  IMAD.U32 R109, R109, 0x10000, RZ ;  /* 0x000100006d6d7824 */ /* 0x000fe400078e00ff */
[----:B------:R-:W-:Y:S01]  /*6b60*/  FFMA.FTZ R107, R32, R33, R107 ;  /* 0x00000021206b7223 */ /* 0x000fe2000001006b */
[----:B------:R-:W-:Y:S01]  /*6b70*/  IMAD.U32 R111, R89, 0x10000, RZ ;  /* 0x00010000596f7824 */ /* 0x000fe200078e00ff */
[C---:B------:R-:W-:Y:S01]  /*6b80*/  PRMT R89, R35.reuse, 0x7632, R89 ;  /* 0x0000763223597816 */ /* 0x040fe20000000059 */
[----:B------:R-:W-:-:S02]  /*6b90*/  IMAD.U32 R102, R35, 0x10000, RZ ;  /* 0x0001000023667824 */ /* 0x000fc400078e00ff */
[----:B------:R-:W-:Y:S02]  /*6ba0*/  FFMA.FTZ R106, R109, R34, R106 ;  /* 0x000000226d6a7223 */ /* 0x000fe4000001006a */
[----:B------:R-:W1:Y:S01]  /*6bb0*/  LDS.128 R32, [R12+0xb0] ;  /* 0x0000b0000c207984 */ /* 0x000e620000000c00 */
[----:B------:R-:W-:Y:S01]  /*6bc0*/  FFMA.FTZ R105, R110, R111, R105 ;  /* 0x0000006f6e697223 */ /* 0x000fe20000010069 */
[----:B------:R-:W-:Y:S01]  /*6bd0*/  PRMT R110, R89, 0x7632, R110 ;  /* 0x00007632596e7816 */ /* 0x000fe2000000006e */
[----:B------:R-:W-:Y:S01]  /*6be0*/  IMAD.U32 R109, R112, 0x10000, RZ ;  /* 0x00010000706d7824 */ /* 0x000fe200078e00ff */
[C---:B--2---:R-:W-:Y:S01]  /*6bf0*/  PRMT R113, R93.reuse, 0x7632, R113 ;  /* 0x000076325d717816 */ /* 0x044fe20000000071 */
[----:B------:R-:W-:Y:S01]  /*6c00*/  IMAD.U32 R93, R93, 0x10000, RZ ;  /* 0x000100005d5d7824 */ /* 0x000fe200078e00ff */
[C---:B----4-:R-:W-:Y:S01]  /*6c10*/  PRMT R111, R92.reuse, 0x7632, R111 ;  /* 0x000076325c6f7816 */ /* 0x050fe2000000006f */
[----:B------:R-:W-:Y:S01]  /*6c20*/  IMAD.U32 R112, R89, 0x10000, RZ ;  /* 0x0001000059707824 */ /* 0x000fe200078e00ff */
[----:B------:R-:W-:Y:S01]  /*6c30*/  SHF.L.U32 R92, R92, 0x10, RZ ;  /* 0x000000105c5c7819 */ /* 0x000fe200000006ff */
[----:B------:R-:W-:-:S02]  /*6c40*/  IMAD.U32 R108, R108, 0x10000, RZ ;  /* 0x000100006c6c7824 */ /* 0x000fc400078e00ff */
[----:B------:R-:W-:Y:S02]  /*6c50*/  IMAD.U32 R89, R110, 0x10000, RZ ;  /* 0x000100006e597824 */ /* 0x000fe400078e00ff */
[----:B------:R-:W-:Y:S01]  /*6c60*/  FFMA.FTZ R93, R102, R93, R105 ;  /* 0x0000005d665d7223 */ /* 0x000fe20000010069 */
[----:B0-----:R-:W-:Y:S01]  /*6c70*/  PRMT R102, R36, 0x7632, R102 ;  /* 0x0000763224667816 */ /* 0x001fe20000000066 */
[----:B------:R-:W-:Y:S01]  /*6c80*/  FFMA.FTZ R89, R108, R89, R103 ;  /* 0x000000596c597223 */ /* 0x000fe20000010067 */
[----:B------:R-:W-:Y:S01]  /*6c90*/  PRMT R108, R94, 0x7632, R108 ;  /* 0x000076325e6c7816 */ /* 0x000fe2000000006c */
[----:B------:R-:W-:Y:S02]  /*6ca0*/  IMAD.U32 R110, R111, 0x10000, RZ ;  /* 0x000100006f6e7824 */ /* 0x000fe400078e00ff */
[----:B------:R-:W-:Y:S01]  /*6cb0*/  FFMA.FTZ R92, R104, R92, R107 ;  /* 0x0000005c685c7223 */ /* 0x000fe2000001006b */
[----:B------:R-:W-:Y:S01]  /*6cc0*/  IMAD.U32 R103, R36, 0x10000, RZ ;  /* 0x0001000024677824 */ /* 0x000fe200078e00ff */
        /* <DEDUP_REMOVED lines=10> */
[----:B------:R-:W-:Y:S01]  /*6d70*/  PRMT R39, R95, 0x7632, R39 ;  /* 0x000076325f277816 */ /* 0x000fe20000000027 */
[----:B------:R-:W-:Y:S01]  /*6d80*/  IMAD.U32 R111, R113, 0x10000, RZ ;  /* 0x00010000716f7824 */ /* 0x000fe200078e00ff */
[----:B------:R-:W-:-:S02]  /*6d90*/  PRMT R107, R38, 0x7632, R107 ;  /* 0x00007632266b7816 */ /* 0x000fc4000000006b */
[----:B------:R-:W-:Y:S01]  /*6da0*/  PRMT R94, R96, 0x7632, R94 ;  /* 0x00007632605e7816 */ /* 0x000fe2000000005e */
[----:B------:R-:W-:Y:S01]  /*6db0*/  FFMA.FTZ R37, R37, R102, R106 ;  /* 0x0000006625257223 */ /* 0x000fe2000001006a */
[----:B------:R-:W-:Y:S01]  /*6dc0*/  PRMT R102, R97, 0x7632, R102 ;  /* 0x0000763261667816 */ /* 0x000fe20000000066 */
[----:B------:R-:W-:Y:S01]  /*6dd0*/  FFMA.FTZ R89, R112, R111, R89 ;  /* 0x0000006f70597223 */ /* 0x000fe20000010059 */
[----:B------:R-:W-:Y:S02]  /*6de0*/  IMAD.U32 R36, R36, 0x10000, RZ ;  /* 0x0001000024247824 */ /* 0x000fe400078e00ff */
[----:B------:R-:W-:Y:S02]  /*6df0*/  IMAD.U32 R39, R39, 0x10000, RZ ;  /* 0x0001000027277824 */ /* 0x000fe400078e00ff */
[----:B------:R-:W-:Y:S02]  /*6e00*/  IMAD.U32 R92, R107, 0x10000, RZ ;  /* 0x000100006b5c7824 */ /* 0x000fe400078e00ff */
[----:B------:R-:W-:-:S02]  /*6e10*/  IMAD.U32 R94, R94, 0x10000, RZ ;  /* 0x000100005e5e7824 */ /* 0x000fc400078e00ff */
[----:B------:R-:W-:Y:S01]  /*6e20*/  FFMA.FTZ R93, R104, R105, R93 ;  /* 0x00000069685d7223 */ /* 0x000fe2000001005d */
[----:B------:R-:W-:Y:S02]  /*6e30*/  IMAD.U32 R38, R38, 0x10000, RZ ;  /* 0x0001000026267824 */ /* 0x000fe400078e00ff */
[----:B------:R-:W-:Y:S01]  /*6e40*/  FFMA.FTZ R36, R36, R39, R89 ;  /* 0x0000002724247223 */ /* 0x000fe20000010059 */
[----:B------:R-:W-:Y:S02]  /*6e50*/  IMAD.U32 R96, R96, 0x10000, RZ ;  /* 0x0001000060607824 */ /* 0x000fe400078e00ff */
[----:B------:R-:W-:Y:S01]  /*6e60*/  FFMA.FTZ R37, R92, R94, R37 ;  /* 0x0000005e5c257223 */ /* 0x000fe20000010025 */
[----:B------:R-:W-:Y:S01]  /*6e70*/  IMAD.U32 R95, R95, 0x10000, RZ ;  /* 0x000100005f5f7824 */ /* 0x000fe200078e00ff */
[C---:B-1----:R-:W-:Y:S01]  /*6e80*/  PRMT R39, R32.reuse, 0x7632, R39 ;  /* 0x0000763220277816 */ /* 0x042fe20000000027 */
[----:B------:R-:W-:Y:S01]  /*6e90*/  IMAD.U32 R97, R97, 0x10000, RZ ;  /* 0x0001000061617824 */ /* 0x000fe200078e00ff */
[----:B------:R-:W-:Y:S01]  /*6ea0*/  SHF.L.U32 R89, R32, 0x10, RZ ;  /* 0x0000001020597819 */ /* 0x000fe200000006ff */
[----:B------:R-:W-:Y:S01]  /*6eb0*/  IMAD.U32 R102, R102, 0x10000, RZ ;  /* 0x0001000066667824 */ /* 0x000fe200078e00ff */
[C---:B------:R-:W-:Y:S01]  /*6ec0*/  PRMT R32, R33.reuse, 0x7632, R32 ;  /* 0x0000763221207816 */ /* 0x040fe20000000020 */
[----:B------:R-:W-:-:S02]  /*6ed0*/  IMAD.U32 R92, R33, 0x10000, RZ ;  /* 0x00010000215c7824 */ /* 0x000fc400078e00ff */
[----:B------:R-:W-:Y:S01]  /*6ee0*/  FFMA.FTZ R38, R38, R96, R103 ;  /* 0x0000006026267223 */ /* 0x000fe20000010067 */
[----:B------:R-:W-:Y:S02]  /*6ef0*/  IMAD.U32 R33, R98, 0x10000, RZ ;  /* 0x0001000062217824 */ /* 0x000fe400078e00ff */
[----:B------:R-:W-:Y:S01]  /*6f00*/  FFMA.FTZ R93, R108, R97, R93 ;  /* 0x000000616c5d7223 */ /* 0x000fe2000001005d */
[----:B------:R-:W-:Y:S01]  /*6f10*/  FFMA.FTZ R36, R95, R102, R36 ;  /* 0x000000665f247223 */ /* 0x000fe20000010024 */
[C---:B------:R-:W-:Y:S01]  /*6f20*/  PRMT R95, R34.reuse, 0x7632, R95 ;  /* 0x00007632225f7816 */ /* 0x040fe2000000005f */
[----:B------:R-:W-:Y:S02]  /*6f30*/  IMAD.U32 R97, R34, 0x10000, RZ ;  /* 0x0001000022617824 */ /* 0x000fe400078e00ff */
[----:B------:R-:W-:Y:S01]  /*6f40*/  FFMA.FTZ R38, R89, R33, R38 ;  /* 0x0000002159267223 */ /* 0x000fe20000010026 */
[----:B------:R-:W-:Y:S01]  /*6f50*/  IMAD.U32 R34, R99, 0x10000, RZ ;  /* 0x0001000063227824 */ /* 0x000fe200078e00ff */
[----:B------:R-:W-:-:S03]  /*6f60*/  PRMT R33, R98, 0x7632, R33 ;  /* 0x0000763262217816 */ /* 0x000fc60000000021 */
[----:B------:R-:W-:Y:S01]  /*6f70*/  FFMA.FTZ R92, R92, R34, R93 ;  /* 0x000000225c5c7223 */ /* 0x000fe2000001005d */
[----:B------:R-:W-:Y:S01]  /*6f80*/  IMAD.U32 R34, R39, 0x10000, RZ ;  /* 0x0001000027227824 */ /* 0x000fe200078e00ff */
[C---:B------:R-:W-:Y:S01]  /*6f90*/  PRMT R39, R100.reuse, 0x7632, R39 ;  /* 0x0000763264277816 */ /* 0x040fe20000000027 */
        /* <DEDUP_REMOVED lines=26> */
.L_x_19453:
[----:B------:R-:W-:Y:S05]  /*7140*/  @P0 BRA.U `(.L_x_19387) ;  /* 0x0000000100700947 */ /* 0x000fea0003800000 */
[----:B------:R-:W-:Y:S01]  /*7150*/  IADD3 R34, -R86, 0x1, RZ ;  /* 0x0000000156227810 */ /* 0x000fe20007ffe1ff */
[----:B------:R-:W-:Y:S02]  /*7160*/  IMAD R37, R88, 0x10, R81 ;  /* 0x0000001058257824 */ /* 0x000fe400078e0251 */
[----:B-1----:R-:W-:Y:S02]  /*7170*/  FADD.FTZ R33, R32, R33 ;  /* 0x0000002120217221 */ /* 0x002fe40000010000 */
[----:B------:R-:W-:Y:S02]  /*7180*/  IMAD.IADD R34, R34, 0x1, R37 ;  /* 0x0000000122227824 */ /* 0x000fe400078e0225 */
[----:B0-----:R-:W-:-:S03]  /*7190*/  FMUL.FTZ R32, R33, UR17 ;  /* 0x0000001121207c20 */ /* 0x001fc60008410000 */
[----:B------:R-:W-:-:S05]  /*71a0*/  I2FP.F32.S32 R35, R34 ;  /* 0x0000002200237245 */ /* 0x000fca0000201400 */
[----:B------:R-:W-:Y:S01]  /*71b0*/  FFMA.FTZ R35, R35, R87, R32 ;  /* 0x0000005723237223 */ /* 0x000fe20000010020 */
[----:B------:R-:W-:Y:S06]  /*71c0*/  @P0 BRA `(.L_x_19387) ;  /* 0x0000000000500947 */ /* 0x000fec0003800000 */
[----:B------:R-:W0:Y:S01]  /*71d0*/  S2UR UR5, SR_CgaCtaId ;  /* 0x00000000000579c3 */ /* 0x000e220000008800 */
[----:B------:R-:W-:Y:S01]  /*71e0*/  UMOV UR4, 0x400 ;  /* 0x0000040000047882 */ /* 0x000fe20000000000 */
[----:B------:R-:W-:Y:S01]  /*71f0*/  ISETP.GE.AND P0, PT, R37, R86, PT ;  /* 0x000000562500720c */ /* 0x000fe20003f06270 */
        /* <DEDUP_REMOVED lines=8> */
.L_x_19385:
[----:B------:R-:W-:-:S13]  /*7280*/  ISETP.NE.AND P0, PT, R85, RZ, PT ;  /* 0x000000ff5500720c */ /* 0x000fda0003f05270 */
[----:B------:R-:W0:Y:S01]  /*7290*/  @!P0 S2R R34, SR_CgaCtaId ;  /* 0x0000000000228919 */ /* 0x000e220000008800 */
[----:B------:R-:W-:Y:S02]  /*72a0*/  @!P0 MOV R32, 0x400 ;  /* 0x0000040000208802 */ /* 0x000fe40000000f00 */
[----:B------:R-:W-:-:S03]  /*72b0*/  @!P0 MOV R35, 0xff7fffff ;  /* 0xff7fffff00238802 */ /* 0x000fc60000000f00 */
[----:B------:R-:W-:Y:S02]  /*72c0*/  @!P0 VIADD R33, R32, 0x1a0 ;  /* 0x000001a020218836 */ /* 0x000fe40000000000 */
[----:B------:R-:W-:-:S03]  /*72d0*/  @!P0 IMAD R32, R88, 0x10, R81 ;  /* 0x0000001058208824 */ /* 0x000fc600078e0251 */
[----:B0-----:R-:W-:-:S05]  /*72e0*/  @!P0 LEA R33, R34, R33, 0x18 ;  /* 0x0000002122218211 */ /* 0x001fca00078ec0ff */
[----:B------:R-:W-:-:S05]  /*72f0*/  @!P0 IMAD R32, R32, 0x4, R33 ;  /* 0x0000000420208824 */ /* 0x000fca00078e0221 */
[----:B------:R3:W-:Y:S02]  /*7300*/  @!P0 STS [R32], R35 ;  /* 0x0000002320008388 */ /* 0x0007e40000000800 */
.L_x_19387:
[----:B------:R-:W-:Y:S05]  /*7310*/  BSYNC B1 ;  /* 0x0000000000017941 */ /* 0x000fea0003800000 */
.L_x_19384:
[----:B0-23--:R-:W-:Y:S02]  /*7320*/  VIADD R32, R86, 0xf ;  /* 0x0000000f56207836 */ /* 0x00dfe40000000000 */
[----:B------:R-:W-:-:S03]  /*7330*/  VIADD R88, R88, 0x4 ;  /* 0x0000000458587836 */ /* 0x000fc60000000000 */
[----:B-1----:R-:W-:-:S04]  /*7340*/  SHF.R.S32.HI R33, RZ, 0x1f, R32 ;  /* 0x0000001fff217819 */ /* 0x002fc80000011420 */
[----:B------:R-:W-:-:S04]  /*7350*/  LEA.HI R33, R33, R32, RZ, 0x4 ;  /* 0x0000002021217211 */ /* 0x000fc800078f20ff */
[----:B------:R-:W-:-:S04]  /*7360*/  SHF.R.S32.HI R33, RZ, 0x4, R33 ;  /* 0x00000004ff217819 */ /* 0x000fc80000011421 */
[----:B------:R-:W-:-:S13]  /*7370*/  ISETP.GE.AND P0, PT, R88, R33, PT ;  /* 0x000000215800720c */ /* 0x000fda0003f06270 */
[----:B------:R-:W-:Y:S05]  /*7380*/  @!P0 BRA `(.L_x_19388) ;  /* 0xffffffd000f08947 */ /* 0x000fea000383ffff */
.L_x_19377:
[----:B------:R-:W-:Y:S05]  /*7390*/  BSYNC B0 ;  /* 0x0000000000007941 */ /* 0x000fea0003800000 */
.L_x_19376:
        /* <DEDUP_REMOVED lines=14> */
.L_x_19459:
        /* <DEDUP_REMOVED lines=11> */
[----:B-1----:R-:W-:Y:S01]  /*7530*/  IMAD.MOV.U32 R4, RZ, RZ, -0x800001 ;  /* 0xff7fffffff047424 */ /* 0x002fe200078e00ff */
[----:B------:R-:W-:-:S03]  /*7540*/  IADD3 R7, R86, 0xf, RZ ;  /* 0x0000000f56077810 */ /* 0x000fc60007ffe0ff */
[----:B------:R-:W-:Y:S01]  /*7550*/  BSSY B0, `(.L_x_19390) ;  /* 0x00000f4000007945 */ /* 0x000fe20003800000 */
[----:B------:R-:W-:-:S07]  /*7560*/  SHF.R.S32.HI R8, RZ, 0x1f, R7 ;  /* 0x0000001fff087819 */ /* 0x000fce0000011407 */
[----:B------:R-:W1:Y:S01]  /*7570*/  @!P0 S2R R3, SR_CgaCtaId ;  /* 0x0000000000038919 */ /* 0x000e620000008800 */
[----:B------:R-:W-:-:S05]  /*7580*/  @!P0 MOV R2, 0x400 ;  /* 0x0000040000028802 */ /* 0x000fca0000000f00 */
[----:B------:R-:W-:-:S05]  /*7590*/  @!P0 VIADD R2, R2, 0x180 ;  /* 0x0000018002028836 */ /* 0x000fca0000000000 */
[----:B-1----:R-:W-:-:S05]  /*75a0*/  @!P0 LEA R3, R3, R2, 0x18 ;  /* 0x0000000203038211 */ /* 0x002fca00078ec0ff */
[----:B0-----:R-:W-:-:S05]  /*75b0*/  @!P0 IMAD R5, R16, 0x4, R3 ;  /* 0x0000000410058824 */ /* 0x001fca00078e0203 */
[----:B------:R0:W1:Y:S02]  /*75c0*/  @!P0 LDS R4, [R5] ;  /* 0x0000000005048984 */ /* 0x0000640000000800 */
[----:B0-----:R-:W-:Y:S02]  /*75d0*/  IMAD.MOV.U32 R5, RZ, RZ, RZ ;  /* 0x000000ffff057224 */ /* 0x001fe400078e00ff */
[----:B-1----:R-:W0:Y:S02]  /*75e0*/  SHFL.BFLY PT, R3, R4, 0x2, 0x1f ;  /* 0x0c401f0004037f89 */ /* 0x002e2400000e0000 */
[----:B0-----:R-:W-:-:S05]  /*75f0*/  FMNMX.FTZ R6, R3, R4, !PT ;  /* 0x0000000403067209 */ /* 0x001fca0007810000 */
[----:B------:R-:W0:Y:S02]  /*7600*/  SHFL.BFLY PT, R3, R6, 0x1, 0x1f ;  /* 0x0c201f0006037f89 */ /* 0x000e2400000e0000 */
[----:B0-----:R-:W-:Y:S02]  /*7610*/  FMNMX.FTZ R2, R6, R3, !PT ;  /* 0x0000000306027209 */ /* 0x001fe40007810000 */
[----:B------:R-:W-:-:S04]  /*7620*/  LEA.HI R3, R8, R7, RZ, 0x4 ;  /* 0x0000000708037211 */ /* 0x000fc800078f20ff */
[----:B------:R-:W-:Y:S01]  /*7630*/  LOP3.LUT R3, R3, 0xfffffff0, RZ, 0xc0, !PT ;  /* 0xfffffff003037812 */ /* 0x000fe200078ec0ff */
[----:B------:R-:W0:Y:S03]  /*7640*/  SHFL.IDX PT, R2, R2, RZ, 0x1f ;  /* 0x00001fff02027589 */ /* 0x000e2600000e0000 */
        /* <DEDUP_REMOVED lines=19> */
.L_x_19394:
        /* <DEDUP_REMOVED lines=11> */
.L_x_19393:
[----:B------:R-:W-:Y:S05]  /*7830*/  BSYNC B1 ;  /* 0x0000000000017941 */ /* 0x000fea0003800000 */
.L_x_19392:
        /* <DEDUP_REMOVED lines=14> */
.L_x_19397:
        /* <DEDUP_REMOVED lines=100> */
.L_x_19396:
[----:B------:R-:W-:Y:S05]  /*7f60*/  BSYNC B1 ;  /* 0x0000000000017941 */ /* 0x000fea0003800000 */
.L_x_19395:
        /* <DEDUP_REMOVED lines=55> */
.L_x_19399:
[----:B------:R-:W-:Y:S05]  /*82e0*/  BSYNC B1 ;  /* 0x0000000000017941 */ /* 0x000fea0003800000 */
.L_x_19398:
        /* <DEDUP_REMOVED lines=26> */
.L_x_19391:
[----:B------:R-:W-:Y:S05]  /*8490*/  BSYNC B0 ;  /* 0x0000000000007941 */ /* 0x000fea0003800000 */
.L_x_19390:
        /* <DEDUP_REMOVED lines=51> */
.L_x_19404:
        /* <DEDUP_REMOVED lines=8> */
.L_x_19403:
[----:B------:R-:W-:Y:S05]  /*8850*/  BSYNC B1 ;  /* 0x0000000000017941 */ /* 0x000fea0003800000 */
.L_x_19402:
        /* <DEDUP_REMOVED lines=14> */
.L_x_19407:
        /* <DEDUP_REMOVED lines=52> */
.L_x_19406:
[----:B------:R-:W-:Y:S05]  /*8c80*/  BSYNC B1 ;  /* 0x0000000000017941 */ /* 0x000fea0003800000 */
.L_x_19405:
        /* <DEDUP_REMOVED lines=31> */
.L_x_19409:
[----:B------:R-:W-:Y:S05]  /*8e80*/  BSYNC B1 ;  /* 0x0000000000017941 */ /* 0x000fea0003800000 */
.L_x_19408:
        /* <DEDUP_REMOVED lines=14> */
.L_x_19401:
[----:B------:R-:W-:Y:S05]  /*8f70*/  BSYNC B0 ;  /* 0x0000000000007941 */ /* 0x000fea0003800000 */
.L_x_19400:
[----:B01----:R-:W-:Y:S01]  /*8f80*/  VIADD R2, R86, 0xf ;  /* 0x0000000f56027836 */ /* 0x003fe20000000000 */
[----:B------:R-:W-:Y:S04]  /*8f90*/  BAR.SYNC.DEFER_BLOCKING 0x0 ;  /* 0x0000000000007b1d */ /* 0x000fe80000010000 */
[----:B------:R-:W-:Y:S02]  /*8fa0*/  SHF.R.S32.HI R3, RZ, 0x1f, R2 ;  /* 0x0000001fff037819 */ /* 0x000fe40000011402 */
[----:B------:R-:W-:Y:S01]  /*8fb0*/  ULDC UR8, c[0x0][0x25c] ;  /* 0x0000970000087ab9 */ /* 0x000fe20000000800 */
[----:B------:R-:W-:Y:S01]  /*8fc0*/  BSSY B1, `(.L_x_19410) ;  /* 0x00003a2000017945 */ /* 0x000fe20003800000 */
[----:B------:R-:W-:-:S04]  /*8fd0*/  LEA.HI R3, R3, R2, RZ, 0x4 ;  /* 0x0000000203037211 */ /* 0x000fc800078f20ff */
[----:B------:R-:W-:-:S04]  /*8fe0*/  SHF.R.S32.HI R27, RZ, 0x4, R3 ;  /* 0x00000004ff1b7819 */ /* 0x000fc80000011403 */
[----:B------:R-:W-:-:S13]  /*8ff0*/  ISETP.GE.AND P0, PT, R0, R27, PT ;  /* 0x0000001b0000720c */ /* 0x000fda0003f06270 */
[----:B------:R-:W-:Y:S05]  /*9000*/  @!P0 BRA `(.L_x_19411) ;  /* 0x00000000001c8947 */ /* 0x000fea0003800000 */
[----:B------:R-:W-:Y:S02]  /*9010*/  CS2R R42, SRZ ;  /* 0x00000000002a7805 */ /* 0x000fe4000001ff00 */
[----:B------:R-:W-:Y:S02]  /*9020*/  CS2R R40, SRZ ;  /* 0x0000000000287805 */ /* 0x000fe4000001ff00 */
[----:B------:R-:W-:Y:S02]  /*9030*/  CS2R R38, SRZ ;  /* 0x0000000000267805 */ /* 0x000fe4000001ff00 */
[----:B------:R-:W-:Y:S02]  /*9040*/  CS2R R36, SRZ ;  /* 0x0000000000247805 */ /* 0x000fe4000001ff00 */
[----:B------:R-:W-:Y:S02]  /*9050*/  CS2R R34, SRZ ;  /* 0x0000000000227805 */ /* 0x000fe4000001ff00 */
[----:B------:R-:W-:Y:S01]  /*9060*/  CS2R R32, SRZ ;  /* 0x0000000000207805 */ /* 0x000fe2000001ff00 */
[----:B------:R-:W-:Y:S06]  /*9070*/  BRA `(.L_x_19412) ;  /* 0x0000003800587947 */ /* 0x000fec0003800000 */
.L_x_19411:
[----:B------:R-:W0:Y:S01]  /*9080*/  I2F.RP R4, R17 ;  /* 0x0000001100047306 */ /* 0x000e220000209400 */
[C---:B------:R-:W-:Y:S01]  /*9090*/  IADD3 R31, P0, R0.reuse, R84, RZ ;  /* 0x00000054001f7210 */ /* 0x040fe20007f1e0ff */
[----:B------:R-:W-:Y:S01]  /*90a0*/  ULDC.64 UR4, c[0x0][0x238] ;  /* 0x00008e0000047ab9 */ /* 0x000fe20000000a00 */
[----:B------:R-:W1:Y:S01]  /*90b0*/  LDC R46, c[0x0][0x25c] ;  /* 0x00009700ff2e7b82 */ /* 0x000e620000000800 */
[----:B------:R-:W-:Y:S01]  /*90c0*/  ULDC UR7, c[0x0][0x260] ;  /* 0x0000980000077ab9 */ /* 0x000fe20000000800 */
[----:B------:R-:W-:Y:S01]  /*90d0*/  LEA.HI.X.SX32 R2, R0, R43, 0x1, P0 ;  /* 0x0000002b00027211 */ /* 0x000fe200000f0eff */
[----:B------:R-:W-:Y:S01]  /*90e0*/  IMAD R18, R18, UR7, RZ ;  /* 0x0000000712127c24 */ /* 0x000fe2000f8e02ff */
[C---:B------:R-:W-:Y:S01]  /*90f0*/  LEA R30, P0, R31.reuse, UR4, 0x2 ;  /* 0x000000041f1e7c11 */ /* 0x040fe2000f8010ff */
[----:B------:R-:W-:Y:S01]  /*9100*/  UMOV UR4, 0x400 ;  /* 0x0000040000047882 */ /* 0x000fe20000000000 */
[C---:B------:R-:W-:Y:S01]  /*9110*/  IMAD.SHL.U32 R28, R0.reuse, 0x10, RZ ;  /* 0x00000010001c7824 */ /* 0x040fe200078e00ff */
[----:B------:R-:W-:Y:S01]  /*9120*/  UIADD3 UR4, UR4, 0x1a0, URZ ;  /* 0x000001a004047890 */ /* 0x000fe2000fffe03f */
[----:B------:R-:W-:Y:S01]  /*9130*/  LEA.HI.X R31, R31, UR5, R2, 0x2, P0 ;  /* 0x000000051f1f7c11 */ /* 0x000fe200080f1402 */
[----:B------:R-:W2:Y:S01]  /*9140*/  S2UR UR5, SR_CgaCtaId ;  /* 0x00000000000579c3 */ /* 0x000ea20000008800 */
[----:B------:R-:W-:Y:S01]  /*9150*/  HFMA2.MMA R2, -RZ, RZ, 0, 0 ;  /* 0x00000000ff027435 */ /* 0x000fe200000001ff */
[----:B------:R-:W-:Y:S01]  /*9160*/  ULDC UR6, c[0x0][0x27c] ;  /* 0x00009f0000067ab9 */ /* 0x000fe20000000800 */
[----:B0-----:R-:W0:Y:S01]  /*9170*/  MUFU.RCP R4, R4 ;  /* 0x0000000400047308 */ /* 0x001e220000001000 */
[----:B------:R-:W-:-:S02]  /*9180*/  IADD3 R93, -R0, -0x1, R27 ;  /* 0xffffffff005d7810 */ /* 0x000fc40007ffe11b */
[----:B------:R-:W-:Y:S02]  /*9190*/  CS2R R42, SRZ ;  /* 0x00000000002a7805 */ /* 0x000fe4000001ff00 */
[----:B------:R-:W-:Y:S02]  /*91a0*/  CS2R R40, SRZ ;  /* 0x0000000000287805 */ /* 0x000fe4000001ff00 */
[----:B------:R-:W-:Y:S02]  /*91b0*/  CS2R R38, SRZ ;  /* 0x0000000000267805 */ /* 0x000fe4000001ff00 */
[----:B------:R-:W-:Y:S02]  /*91c0*/  CS2R R36, SRZ ;  /* 0x0000000000247805 */ /* 0x000fe4000001ff00 */
[----:B------:R-:W-:Y:S02]  /*91d0*/  CS2R R34, SRZ ;  /* 0x0000000000227805 */ /* 0x000fe4000001ff00 */
[----:B------:R-:W-:Y:S01]  /*91e0*/  CS2R R32, SRZ ;  /* 0x0000000000207805 */ /* 0x000fe2000001ff00 */
[----:B------:R-:W-:Y:S01]  /*91f0*/  IMAD.MOV.U32 R26, RZ, RZ, R0 ;  /* 0x000000ffff1a7224 */ /* 0x000fe200078e0000 */
[----:B------:R-:W-:Y:S01]  /*9200*/  SHF.R.S32.HI R19, RZ, 0x1f, R18 ;  /* 0x0000001fff137819 */ /* 0x000fe20000011412 */
[----:B------:R-:W-:Y:S01]  /*9210*/  VIADD R15, R15, -UR6 ;  /* 0x800000060f0f7c36 */ /* 0x000fe20008000000 */
[----:B-1----:R-:W-:Y:S01]  /*9220*/  SHF.R.S32.HI R46, RZ, 0x1f, R46 ;  /* 0x0000001fff2e7819 */ /* 0x002fe2000001142e */
[----:B0-----:R-:W-:Y:S01]  /*9230*/  VIADD R3, R4, 0xffffffe ;  /* 0x0ffffffe04037836 */ /* 0x001fe20000000000 */
[----:B--2---:R-:W-:-:S05]  /*9240*/  ULEA UR4, UR5, UR4, 0x18 ;  /* 0x0000000405047291 */ /* 0x004fca000f8ec03f */
[----:B------:R-:W0:Y:S02]  /*9250*/  F2I.FTZ.U32.TRUNC.NTZ R3, R3 ;  /* 0x0000000300037305 */ /* 0x000e24000021f000 */
[----:B0-----:R-:W-:-:S04]  /*9260*/  IMAD.MOV R6, RZ, RZ, -R3 ;  /* 0x000000ffff067224 */ /* 0x001fc800078e0a03 */
[----:B------:R-:W-:-:S04]  /*9270*/  IMAD R29, R6, R17, RZ ;  /* 0x00000011061d7224 */ /* 0x000fc800078e02ff */
[----:B------:R-:W-:Y:S01]  /*9280*/  IMAD.HI.U32 R29, R3, R29, R2 ;  /* 0x0000001d031d7227 */ /* 0x000fe200078e0002 */
[----:B------:R-:W-:-:S04]  /*9290*/  LEA.HI R2, R16, R16, RZ, 0x1 ;  /* 0x0000001010027211 */ /* 0x000fc800078f08ff */
[C---:B------:R-:W-:Y:S01]  /*92a0*/  LOP3.LUT R3, R2.reuse, 0xfffffffe, RZ, 0xc0, !PT ;  /* 0xfffffffe02037812 */ /* 0x040fe200078ec0ff */
[----:B------:R-:W-:-:S04]  /*92b0*/  IMAD.SHL.U32 R2, R2, 0x8, RZ ;  /* 0x0000000802027824 */ /* 0x000fc800078e00ff */
        /* <DEDUP_REMOVED lines=16> */
[----:B------:R-:W-:-:S07]  /*93c0*/  VIADD R45, R45, 0x10 ;  /* 0x000000102d2d7836 */ /* 0x000fce0000000000 */
.L_x_19439:
        /* <DEDUP_REMOVED lines=27> */
[----:B------:R-:W-:Y:S02]  /*9580*/  IMAD.MOV.U32 R2, RZ, RZ, RZ ;  /* 0x000000ffff027224 */ /* 0x000fe400078e00ff */
[----:B------:R-:W-:-:S02]  /*9590*/  IMAD.IADD R4, R14, 0x1, R5 ;  /* 0x000000010e047824 */ /* 0x000fc400078e0205 */
        /* <DEDUP_REMOVED lines=37> */
[-C--:B------:R-:W-:Y:S02]  /*97f0*/  LEA.HI.X R9, R7, R3.reuse, R20, 0x1, P0 ;  /* 0x0000000307097211 */ /* 0x080fe400000f0c14 */
[----:B------:R-:W-:Y:S01]  /*9800*/  LEA.HI.X R5, R5, R3, R6, 0x1, P6 ;  /* 0x0000000305057211 */ /* 0x000fe200030f0c06 */
[----:B------:R-:W5:Y:S01]  /*9810*/  LDG.E.CONSTANT R56, desc[UR10][R10.64] ;  /* 0x0000000a0a387981 */ /* 0x000f62000c1e9900 */
[-C--:B------:R-:W-:Y:S02]  /*9820*/  IADD3 R7, P6, R53, R12.reuse, RZ ;  /* 0x0000000c35077210 */ /* 0x080fe40007fde0ff */
        /* <DEDUP_REMOVED lines=36> */
[----:B------:R-:W5:Y:S04]  /*9a70*/  LDG.E.CONSTANT R79, desc[UR10][R20.64+0x4] ;  /* 0x0000040a144f7981 */ /* 0x000f68000c1e9900 */
[----:B-1----:R-:W1:Y:S04]  /*9a80*/  LDS.128 R8, [R45] ;  /* 0x000000002d087984 */ /* 0x002e680000000c00 */
[----:B------:R-:W5:Y:S04]  /*9a90*/  LDG.E.CONSTANT R78, desc[UR10][R20.64+0x8] ;  /* 0x0000080a144e7981 */ /* 0x000f68000c1e9900 */
[----:B------:R2:W5:Y:S04]  /*9aa0*/  LDG.E.CONSTANT R85, desc[UR10][R20.64+0xc] ;  /* 0x00000c0a14557981 */ /* 0x000568000c1e9900 */
[----:B------:R3:W5:Y:S04]  /*9ab0*/  LDG.E.CONSTANT R87, desc[UR10][R22.64] ;  /* 0x0000000a16577981 */ /* 0x000768000c1e9900 */
[----:B------:R3:W5:Y:S01]  /*9ac0*/  LDG.E.CONSTANT R80, desc[UR10][R22.64+0x4] ;  /* 0x0000040a16507981 */ /* 0x000762000c1e9900 */
[----:B--2---:R-:W-:-:S03]  /*9ad0*/  IADD3 R21, P0, R69, R12, RZ ;  /* 0x0000000c45157210 */ /* 0x004fc60007f1e0ff */
[----:B------:R3:W5:Y:S01]  /*9ae0*/  LDG.E.CONSTANT R81, desc[UR10][R22.64+0x8] ;  /* 0x0000080a16517981 */ /* 0x000762000c1e9900 */
[----:B------:R-:W-:Y:S02]  /*9af0*/  LEA R20, P1, R21, R2, 0x1 ;  /* 0x0000000215147211 */ /* 0x000fe400078208ff */
[----:B------:R-:W-:Y:S01]  /*9b00*/  LEA.HI.X.SX32 R94, R69, R82, 0x1, P0 ;  /* 0x00000052455e7211 */ /* 0x000fe200000f0eff */
[----:B------:R3:W5:Y:S01]  /*9b10*/  LDG.E.CONSTANT R88, desc[UR10][R22.64+0xc] ;  /* 0x00000c0a16587981 */ /* 0x000762000c1e9900 */
[----:B0-----:R-:W-:Y:S02]  /*9b20*/  F2FP.BF16.F32.PACK_AB R4, R5, R4 ;  /* 0x000000040504723e */ /* 0x001fe400000010ff */
[----:B------:R-:W-:Y:S01]  /*9b30*/  LEA.HI.X R21, R21, R3, R94, 0x1, P1 ;  /* 0x0000000315157211 */ /* 0x000fe200008f0c5e */
[----:B------:R3:W5:Y:S01]  /*9b40*/  LDG.E.CONSTANT R89, desc[UR10][R24.64] ;  /* 0x0000000a18597981 */ /* 0x000762000c1e9900 */
[----:B------:R-:W-:Y:S01]  /*9b50*/  F2FP.BF16.F32.PACK_AB R96, R7, R6 ;  /* 0x000000060760723e */ /* 0x000fe200000010ff */
[----:B------:R-:W-:-:S02]  /*9b60*/  IMAD.MOV.U32 R6, RZ, RZ, R4 ;  /* 0x000000ffff067224 */ /* 0x000fc400078e0004 */
[----:B------:R3:W5:Y:S04]  /*9b70*/  LDG.E.CONSTANT R90, desc[UR10][R24.64+0x4] ;  /* 0x0000040a185a7981 */ /* 0x000768000c1e9900 */
[----:B------:R3:W5:Y:S01]  /*9b80*/  LDG.E.CONSTANT R91, desc[UR10][R24.64+0x8] ;  /* 0x0000080a185b7981 */ /* 0x000762000c1e9900 */
[----:B-1----:R-:W-:-:S03]  /*9b90*/  F2FP.BF16.F32.PACK_AB R10, R11, R10 ;  /* 0x0000000a0b0a723e */ /* 0x002fc600000010ff */
[----:B------:R3:W5:Y:S04]  /*9ba0*/  LDG.E.CONSTANT R92, desc[UR10][R24.64+0xc] ;  /* 0x00000c0a185c7981 */ /* 0x000768000c1e9900 */
[----:B------:R3:W5:Y:S04]  /*9bb0*/  LDG.E.CONSTANT R5, desc[UR10][R20.64] ;  /* 0x0000000a14057981 */ /* 0x000768000c1e9900 */
[----:B------:R3:W5:Y:S04]  /*9bc0*/  LDG.E.CONSTANT R4, desc[UR10][R20.64+0x4] ;  /* 0x0000040a14047981 */ /* 0x000768000c1e9900 */
[----:B------:R3:W5:Y:S04]  /*9bd0*/  LDG.E.CONSTANT R11, desc[UR10][R20.64+0x8] ;  /* 0x0000080a140b7981 */ /* 0x000768000c1e9900 */
[----:B------:R3:W5:Y:S01]  /*9be0*/  LDG.E.CONSTANT R7, desc[UR10][R20.64+0xc] ;  /* 0x00000c0a14077981 */ /* 0x000762000c1e9900 */
[----:B------:R-:W-:Y:S01]  /*9bf0*/  ISETP.NE.AND P0, PT, R93, RZ, PT ;  /* 0x000000ff5d00720c */ /* 0x000fe20003f05270 */
[----:B------:R-:W-:Y:S01]  /*9c00*/  BSSY B2, `(.L_x_19415) ;  /* 0x0000021000027945 */ /* 0x000fe20003800000 */
[----:B------:R-:W-:-:S11]  /*9c10*/  F2FP.BF16.F32.PACK_AB R94, R9, R8 ;  /* 0x00000008095e723e */ /* 0x000fd600000010ff */
[----:B---3--:R-:W-:Y:S05]  /*9c20*/  @P0 BRA `(.L_x_19416) ;  /* 0x0000000000780947 */ /* 0x008fea0003800000 */
        /* <DEDUP_REMOVED lines=30> */
.L_x_19416:
[----:B------:R-:W-:Y:S05]  /*9e10*/  BSYNC B2 ;  /* 0x0000000000027941 */ /* 0x000fea0003800000 */
.L_x_19415:
[----:B------:R-:W-:Y:S02]  /*9e20*/  IMAD.MOV.U32 R9, RZ, RZ, R96 ;  /* 0x000000ffff097224 */ /* 0x000fe400078e0060 */
[----:B-----5:R-:W-:Y:S02]  /*9e30*/  HMUL2.BF16_V2 R5, R6, R5 ;  /* 0x0000000506057232 */ /* 0x020fe40000200000 */
[----:B------:R-:W-:Y:S01]  /*9e40*/  IMAD.MOV.U32 R8, RZ, RZ, R94 ;  /* 0x000000ffff087224 */ /* 0x000fe200078e005e */
[-C--:B------:R-:W-:Y:S01]  /*9e50*/  IADD3 R25, P1, R65, R12.reuse, RZ ;  /* 0x0000000c41197210 */ /* 0x080fe20007f3e0ff */
[----:B------:R0:W5:Y:S01]  /*9e60*/  LDG.E.CONSTANT R95, desc[UR10][R20.64+0x200] ;  /* 0x0002000a145f7981 */ /* 0x000162000c1e9900 */
[----:B------:R-:W-:Y:S01]  /*9e70*/  IADD3 R94, P3, R63, R12, RZ ;  /* 0x0000000c3f5e7210 */ /* 0x000fe20007f7e0ff */
[----:B------:R-:W-:Y:S01]  /*9e80*/  HFMA2.MMA.BF16_V2 R22, R9, R4, -RZ ;  /* 0x0000000409167235 */ /* 0x000fe200003000ff */
[C---:B------:R-:W-:Y:S01]  /*9e90*/  PRMT R13, R5.reuse, 0x7632, R13 ;  /* 0x00007632050d7816 */ /* 0x040fe2000000000d */
[----:B------:R-:W-:-:S02]  /*9ea0*/  IMAD.U32 R24, R5, 0x10000, RZ ;  /* 0x0001000005187824 */ /* 0x000fc400078e00ff */
[----:B------:R-:W-:Y:S01]  /*9eb0*/  HMUL2.BF16_V2 R11, R8, R11 ;  /* 0x0000000b080b7232 */ /* 0x000fe20000200000 */
[----:B------:R-:W-:Y:S01]  /*9ec0*/  LEA R4, P2, R25, R2, 0x1 ;  /* 0x0000000219047211 */ /* 0x000fe200078408ff */
[----:B------:R-:W-:Y:S01]  /*9ed0*/  IMAD.U32 R13, R13, 0x10000, RZ ;  /* 0x000100000d0d7824 */ /* 0x000fe200078e00ff */
[----:B------:R-:W-:Y:S02]  /*9ee0*/  LEA.HI.X.SX32 R96, R65, R82, 0x1, P1 ;  /* 0x0000005241607211 */ /* 0x000fe400008f0eff */
[C---:B------:R-:W-:Y:S01]  /*9ef0*/  PRMT R12, R11.reuse, 0x7610, R12 ;  /* 0x000076100b0c7816 */ /* 0x040fe2000000000c */
[----:B------:R-:W-:Y:S01]  /*9f00*/  FADD.FTZ R24, R24, R13 ;  /* 0x0000000d18187221 */ /* 0x000fe20000010000 */
[C---:B------:R-:W-:Y:S01]  /*9f10*/  PRMT R23, R22.reuse, 0x7632, R23 ;  /* 0x0000763216177816 */ /* 0x040fe20000000017 */
[----:B------:R-:W-:Y:S01]  /*9f20*/  IMAD.U32 R22, R22, 0x10000, RZ ;  /* 0x0001000016167824 */ /* 0x000fe200078e00ff */
[----:B------:R-:W-:Y:S02]  /*9f30*/  PRMT R13, R11, 0x7632, R13 ;  /* 0x000076320b0d7816 */ /* 0x000fe4000000000d */
[----:B------:R-:W-:Y:S01]  /*9f40*/  LEA.HI.X R5, R25, R3, R96, 0x1, P2 ;  /* 0x0000000319057211 */ /* 0x000fe200010f0c60 */
[----:B------:R-:W-:Y:S01]  /*9f50*/  IMAD.U32 R23, R23, 0x10000, RZ ;  /* 0x0001000017177824 */ /* 0x000fe200078e00ff */
[----:B------:R0:W5:Y:S01]  /*9f60*/  LDG.E.CONSTANT R11, desc[UR10][R20.64+0x208] ;  /* 0x0002080a140b7981 */ /* 0x000162000c1e9900 */
[----:B------:R-:W-:Y:S01]  /*9f70*/  IMAD.U32 R25, R13, 0x10000, RZ ;  /* 0x000100000d197824 */ /* 0x000fe200078e00ff */
[----:B------:R-:W-:Y:S01]  /*9f80*/  BSSY B2, `(.L_x_19417) ;  /* 0x0000026000027945 */ /* 0x000fe20003800000 */
[----:B------:R-:W-:Y:S01]  /*9f90*/  FADD.FTZ R23, R22, R23 ;  /* 0x0000001716177221 */ /* 0x000fe20000010000 */
[----:B------:R0:W5:Y:S01]  /*9fa0*/  LDG.E.CONSTANT R13, desc[UR10][R20.64+0x20c] ;  /* 0x00020c0a140d7981 */ /* 0x000162000c1e9900 */
[----:B------:R-:W-:-:S02]  /*9fb0*/  LEA R2, P1, R94, R2, 0x1 ;  /* 0x000000025e027211 */ /* 0x000fc400078208ff */
[----:B------:R-:W-:Y:S01]  /*9fc0*/  LEA.HI.X.SX32 R96, R63, R82, 0x1, P3 ;  /* 0x000000523f607211 */ /* 0x000fe200018f0eff */
[----:B------:R0:W5:Y:S01]  /*9fd0*/  LDG.E.CONSTANT R22, desc[UR10][R20.64+0x204] ;  /* 0x0002040a14167981 */ /* 0x000162000c1e9900 */
[----:B------:R-:W-:Y:S01]  /*9fe0*/  SHF.L.U32 R12, R12, 0x10, RZ ;  /* 0x000000100c0c7819 */ /* 0x000fe200000006ff */
[----:B------:R-:W-:Y:S08]  /*9ff0*/  @P0 BRA `(.L_x_19418) ;  /* 0x0000000000780947 */ /* 0x000ff00003800000 */
[C---:B------:R-:W-:Y:S01]  /*a000*/  VIADD R97, R67.reuse, 0x2 ;  /* 0x0000000243617836 */ /* 0x040fe20000000000 */
[CC--:B------:R-:W-:Y:S01]  /*a010*/  ISETP.GE.AND P2, PT, R67.reuse, R86.reuse, PT ;  /* 0x000000564300720c */ /* 0x0c0fe20003f46270 */
[C---:B------:R-:W-:Y:S01]  /*a020*/  VIADD R99, R67.reuse, 0x3 ;  /* 0x0000000343637836 */ /* 0x040fe20000000000 */
[C---:B0----5:R-:W-:Y:S01]  /*a030*/  PRMT R20, R22.reuse, 0x7632, R20 ;  /* 0x0000763216147816 */ /* 0x061fe20000000014 */
        /* <DEDUP_REMOVED lines=8> */
[----:B------:R-:W-:Y:S02]  /*a0c0*/  SEL R22, R20, RZ, !P6 ;  /* 0x000000ff14167207 */ /* 0x000fe40007000000 */
[-C--:B------:R-:W-:Y:S02]  /*a0d0*/  ISETP.GE.AND P6, PT, R99, R86.reuse, PT ;  /* 0x000000566300720c */ /* 0x080fe40003fc6270 */
[-C--:B------:R-:W-:Y:S01]  /*a0e0*/  ISETP.GE.AND P5, PT, R97, R86.reuse, PT ;  /* 0x000000566100720c */ /* 0x080fe20003fa6270 */
[----:B------:R-:W-:Y:S01]  /*a0f0*/  VIADD R97, R67, 0x1 ;  /* 0x0000000143617836 */ /* 0x000fe20000000000 */
[----:B------:R-:W-:Y:S02]  /*a100*/  @P2 PRMT R95, RZ, 0x7610, R95 ;  /* 0x00007610ff5f2816 */ /* 0x000fe4000000005f */
        /* <DEDUP_REMOVED lines=13> */
.L_x_19418:
[----:B------:R-:W-:Y:S05]  /*a1e0*/  BSYNC B2 ;  /* 0x0000000000027941 */ /* 0x000fea0003800000 */
.L_x_19417:
[----:B0----5:R-:W-:Y:S01]  /*a1f0*/  HFMA2.MMA.BF16_V2 R20, R6, R95, -RZ ;  /* 0x0000005f06147235 */ /* 0x021fe200003000ff */
[----:B------:R-:W-:Y:S02]  /*a200*/  HMUL2.BF16_V2 R22, R9, R22 ;  /* 0x0000001609167232 */ /* 0x000fe40000200000 */
[----:B------:R-:W-:Y:S01]  /*a210*/  FADD.FTZ R23, R24, R23 ;  /* 0x0000001718177221 */ /* 0x000fe20000010000 */
[----:B------:R-:W-:Y:S01]  /*a220*/  FADD.FTZ R12, R12, R25 ;  /* 0x000000190c0c7221 */ /* 0x000fe20000010000 */
[----:B------:R-:W-:Y:S01]  /*a230*/  HFMA2.MMA.BF16_V2 R7, R10, R7, -RZ ;  /* 0x000000070a077235 */ /* 0x000fe200003000ff */
[----:B------:R-:W-:Y:S02]  /*a240*/  LEA.HI.X R3, R94, R3, R96, 0x1, P1 ;  /* 0x000000035e037211 */ /* 0x000fe400008f0c60 */
[C---:B------:R-:W-:Y:S01]  /*a250*/  PRMT R24, R22.reuse, 0x7632, R24 ;  /* 0x0000763216187816 */ /* 0x040fe20000000018 */
[----:B------:R-:W-:Y:S02]  /*a260*/  IMAD.U32 R22, R22, 0x10000, RZ ;  /* 0x0001000016167824 */ /* 0x000fe400078e00ff */
[----:B------:R-:W-:Y:S01]  /*a270*/  FADD.FTZ R12, R23, R12 ;  /* 0x0000000c170c7221 */ /* 0x000fe20000010000 */
[C---:B------:R-:W-:Y:S01]  /*a280*/  PRMT R21, R20.reuse, 0x7632, R21 ;  /* 0x0000763214157816 */ /* 0x040fe20000000015 */
[----:B------:R-:W-:Y:S01]  /*a290*/  IMAD.U32 R20, R20, 0x10000, RZ ;  /* 0x0001000014147824 */ /* 0x000fe200078e00ff */
[----:B------:R0:W5:Y:S01]  /*a2a0*/  LDG.E.CONSTANT R23, desc[UR10][R4.64+0x8] ;  /* 0x0000080a04177981 */ /* 0x000162000c1e9900 */
[----:B------:R-:W-:Y:S01]  /*a2b0*/  IMAD.U32 R25, R24, 0x10000, RZ ;  /* 0x0001000018197824 */ /* 0x000fe200078e00ff */
[----:B------:R-:W-:-:S03]  /*a2c0*/  SHF.L.U32 R21, R21, 0x10, RZ ;  /* 0x0000001015157819 */ /* 0x000fc600000006ff */
[----:B------:R-:W-:Y:S02]  /*a2d0*/  FADD.FTZ R25, R22, R25 ;  /* 0x0000001916197221 */ /* 0x000fe40000010000 */
[----:B------:R-:W-:Y:S01]  /*a2e0*/  FADD.FTZ R24, R20, R21 ;  /* 0x0000001514187221 */ /* 0x000fe20000010000 */
[----:B------:R-:W-:Y:S01]  /*a2f0*/  HFMA2.MMA.BF16_V2 R21, R10, R13, -RZ ;  /* 0x0000000d0a157235 */ /* 0x000fe200003000ff */
[----:B------:R-:W-:Y:S01]  /*a300*/  HMUL2.BF16_V2 R20, R8, R11 ;  /* 0x0000000b08147232 */ /* 0x000fe20000200000 */
[C---:B------:R-:W-:Y:S01]  /*a310*/  PRMT R11, R7.reuse, 0x7632, R11 ;  /* 0x00007632070b7816 */ /* 0x040fe2000000000b */
[----:B------:R-:W-:Y:S02]  /*a320*/  IMAD.U32 R7, R7, 0x10000, RZ ;  /* 0x0001000007077824 */ /* 0x000fe400078e00ff */
[----:B------:R-:W-:Y:S01]  /*a330*/  FADD.FTZ R24, R24, R25 ;  /* 0x0000001918187221 */ /* 0x000fe20000010000 */
[C---:B------:R-:W-:Y:S02]  /*a340*/  PRMT R13, R20.reuse, 0x7610, R13 ;  /* 0x00007610140d7816 */ /* 0x040fe4000000000d */
[----:B------:R-:W-:-:S02]  /*a350*/  PRMT R20, R20, 0x7632, R20 ;  /* 0x0000763214147816 */ /* 0x000fc40000000014 */
[C---:B------:R-:W-:Y:S01]  /*a360*/  PRMT R22, R21.reuse, 0x7632, R22 ;  /* 0x0000763215167816 */ /* 0x040fe20000000016 */
[----:B------:R-:W-:Y:S02]  /*a370*/  IMAD.U32 R21, R21, 0x10000, RZ ;  /* 0x0001000015157824 */ /* 0x000fe400078e00ff */
[----:B------:R-:W-:Y:S02]  /*a380*/  IMAD.U32 R82, R20, 0x10000, RZ ;  /* 0x0001000014527824 */ /* 0x000fe400078e00ff */
[----:B------:R-:W-:Y:S02]  /*a390*/  IMAD.U32 R20, R11, 0x10000, RZ ;  /* 0x000100000b147824 */ /* 0x000fe400078e00ff */
[----:B------:R-:W-:Y:S02]  /*a3a0*/  IMAD.U32 R22, R22, 0x10000, RZ ;  /* 0x0001000016167824 */ /* 0x000fe400078e00ff */
[----:B------:R-:W-:Y:S01]  /*a3b0*/  FADD.FTZ R11, R7, R20 ;  /* 0x00000014070b7221 */ /* 0x000fe20000010000 */
[----:B------:R-:W-:-:S02]  /*a3c0*/  IMAD.U32 R13, R13, 0x10000, RZ ;  /* 0x000100000d0d7824 */ /* 0x000fc400078e00ff */
[----:B------:R-:W-:Y:S01]  /*a3d0*/  FADD.FTZ R22, R21, R22 ;  /* 0x0000001615167221 */ /* 0x000fe20000010000 */
[----:B------:R0:W5:Y:S01]  /*a3e0*/  LDG.E.CONSTANT R20, desc[UR10][R4.64+0x4] ;  /* 0x0000040a04147981 */ /* 0x000162000c1e9900 */
[----:B------:R-:W-:Y:S01]  /*a3f0*/  BSSY B2, `(.L_x_19419) ;  /* 0x0000024000027945 */ /* 0x000fe20003800000 */
[----:B------:R-:W-:Y:S02]  /*a400*/  FADD.FTZ R13, R13, R82 ;  /* 0x000000520d0d7221 */ /* 0x000fe40000010000 */
[----:B------:R0:W5:Y:S02]  /*a410*/  LDG.E.CONSTANT R21, desc[UR10][R4.64] ;  /* 0x0000000a04157981 */ /* 0x000164000c1e9900 */
[----:B------:R-:W-:Y:S02]  /*a420*/  FADD.FTZ R13, R24, R13 ;  /* 0x0000000d180d7221 */ /* 0x000fe40000010000 */
        /* <DEDUP_REMOVED lines=14> */
[C---:B-----5:R-:W-:Y:S02]  /*a510*/  SEL R5, R20.reuse, RZ, !P1 ;  /* 0x000000ff14057207 */ /* 0x060fe40004800000 */
        /* <DEDUP_REMOVED lines=17> */
.L_x_19420:
[----:B------:R-:W-:Y:S05]  /*a630*/  BSYNC B2 ;  /* 0x0000000000027941 */ /* 0x000fea0003800000 */
.L_x_19419:
[----:B0-----:R-:W-:Y:S01]  /*a640*/  FADD.FTZ R5, R12, R11 ;  /* 0x0000000b0c057221 */ /* 0x001fe20000010000 */
[----:B-----5:R-:W-:Y:S01]  /*a650*/  HFMA2.MMA.BF16_V2 R11, R9, R20, -RZ ;  /* 0x00000014090b7235 */ /* 0x020fe200003000ff */
[----:B------:R-:W-:Y:S02]  /*a660*/  HMUL2.BF16_V2 R21, R6, R21 ;  /* 0x0000001506157232 */ /* 0x000fe40000200000 */
[----:B------:R-:W-:Y:S01]  /*a670*/  FADD.FTZ R4, R13, R22 ;  /* 0x000000160d047221 */ /* 0x000fe20000010000 */
[----:B------:R0:W5:Y:S01]  /*a680*/  LDG.E.CONSTANT R25, desc[UR10][R2.64] ;  /* 0x0000000a02197981 */ /* 0x000162000c1e9900 */
[----:B------:R-:W-:Y:S01]  /*a690*/  HMUL2.BF16_V2 R23, R8, R23 ;  /* 0x0000001708177232 */ /* 0x000fe20000200000 */
[C---:B------:R-:W-:Y:S02]  /*a6a0*/  PRMT R12, R21.reuse, 0x7610, R12 ;  /* 0x00007610150c7816 */ /* 0x040fe4000000000c */
[----:B------:R0:W5:Y:S01]  /*a6b0*/  LDG.E.CONSTANT R82, desc[UR10][R2.64+0x4] ;  /* 0x0000040a02527981 */ /* 0x000162000c1e9900 */
[----:B------:R-:W-:-:S02]  /*a6c0*/  PRMT R20, R21, 0x7632, R20 ;  /* 0x0000763215147816 */ /* 0x000fc40000000014 */
[C---:B------:R-:W-:Y:S01]  /*a6d0*/  PRMT R21, R11.reuse, 0x7610, R21 ;  /* 0x000076100b157816 */ /* 0x040fe20000000015 */
[----:B------:R0:W5:Y:S01]  /*a6e0*/  LDG.E.CONSTANT R13, desc[UR10][R2.64+0x8] ;  /* 0x0000080a020d7981 */ /* 0x000162000c1e9900 */
[----:B------:R-:W-:Y:S01]  /*a6f0*/  PRMT R22, R11, 0x7632, R22 ;  /* 0x000076320b167816 */ /* 0x000fe20000000016 */
[----:B------:R-:W-:Y:S01]  /*a700*/  BSSY B2, `(.L_x_19421) ;  /* 0x0000022000027945 */ /* 0x000fe20003800000 */
[----:B------:R-:W-:Y:S01]  /*a710*/  PRMT R24, R23, 0x7632, R24 ;  /* 0x0000763217187816 */ /* 0x000fe20000000018 */
[----:B------:R0:W5:Y:S02]  /*a720*/  LDG.E.CONSTANT R11, desc[UR10][R2.64+0xc] ;  /* 0x00000c0a020b7981 */ /* 0x000164000c1e9900 */
        /* <DEDUP_REMOVED lines=31> */
.L_x_19422:
[----:B------:R-:W-:Y:S05]  /*a920*/  BSYNC B2 ;  /* 0x0000000000027941 */ /* 0x000fea0003800000 */
.L_x_19421:
[----:B0----5:R-:W-:Y:S01]  /*a930*/  HFMA2.MMA.BF16_V2 R2, R6, R25, -RZ ;  /* 0x0000001906027235 */ /* 0x021fe200003000ff */
[----:B------:R-:W-:Y:S01]  /*a940*/  IMAD.U32 R12, R12, 0x10000, RZ ;  /* 0x000100000c0c7824 */ /* 0x000fe200078e00ff */
[----:B------:R-:W-:Y:S01]  /*a950*/  HFMA2.MMA.BF16_V2 R7, R10, R7, -RZ ;  /* 0x000000070a077235 */ /* 0x000fe200003000ff */
[----:B------:R-:W-:Y:S02]  /*a960*/  IMAD.U32 R3, R20, 0x10000, RZ ;  /* 0x0001000014037824 */ /* 0x000fe400078e00ff */
[----:B------:R-:W-:Y:S02]  /*a970*/  HMUL2.BF16_V2 R20, R9, R82 ;  /* 0x0000005209147232 */ /* 0x000fe40000200000 */
[----:B------:R-:W-:Y:S02]  /*a980*/  IMAD.U32 R21, R21, 0x10000, RZ ;  /* 0x0001000015157824 */ /* 0x000fe400078e00ff */
[----:B------:R-:W-:Y:S02]  /*a990*/  HMUL2.BF16_V2 R13, R8, R13 ;  /* 0x0000000d080d7232 */ /* 0x000fe40000200000 */
[----:B------:R-:W-:Y:S01]  /*a9a0*/  FADD.FTZ R3, R12, R3 ;  /* 0x000000030c037221 */ /* 0x000fe20000010000 */
[----:B------:R-:W-:Y:S01]  /*a9b0*/  IMAD.U32 R22, R22, 0x10000, RZ ;  /* 0x0001000016167824 */ /* 0x000fe200078e00ff */
[----:B------:R-:W-:Y:S01]  /*a9c0*/  BSSY B2, `(.L_x_19423) ;  /* 0x0000043000027945 */ /* 0x000fe20003800000 */
[C---:B------:R-:W-:Y:S01]  /*a9d0*/  PRMT R12, R2.reuse, 0x7632, R12 ;  /* 0x00007632020c7816 */ /* 0x040fe2000000000c */
[----:B------:R-:W-:-:S02]  /*a9e0*/  IMAD.U32 R2, R2, 0x10000, RZ ;  /* 0x0001000002027824 */ /* 0x000fc400078e00ff */
[----:B------:R-:W-:Y:S01]  /*a9f0*/  FADD.FTZ R22, R21, R22 ;  /* 0x0000001615167221 */ /* 0x000fe20000010000 */
[----:B------:R-:W-:Y:S01]  /*aa00*/  PRMT R21, R20, 0x7632, R21 ;  /* 0x0000763214157816 */ /* 0x000fe20000000015 */
[----:B------:R-:W-:Y:S01]  /*aa10*/  IMAD.U32 R23, R23, 0x10000, RZ ;  /* 0x0001000017177824 */ /* 0x000fe200078e00ff */
[----:B------:R-:W-:Y:S01]  /*aa20*/  SHF.L.U32 R25, R12, 0x10, RZ ;  /* 0x000000100c197819 */ /* 0x000fe200000006ff */
[----:B------:R-:W-:Y:S01]  /*aa30*/  HFMA2.MMA.BF16_V2 R12, R10, R11, -RZ ;  /* 0x0000000b0a0c7235 */ /* 0x000fe200003000ff */
[----:B------:R-:W-:Y:S01]  /*aa40*/  FADD.FTZ R22, R3, R22 ;  /* 0x0000001603167221 */ /* 0x000fe20000010000 */
[C---:B------:R-:W-:Y:S01]  /*aa50*/  PRMT R3, R7.reuse, 0x7632, R3 ;  /* 0x0000763207037816 */ /* 0x040fe20000000003 */
[----:B------:R-:W-:Y:S02]  /*aa60*/  IMAD.U32 R24, R24, 0x10000, RZ ;  /* 0x0001000018187824 */ /* 0x000fe400078e00ff */
[----:B------:R-:W-:Y:S01]  /*aa70*/  FADD.FTZ R25, R2, R25 ;  /* 0x0000001902197221 */ /* 0x000fe20000010000 */
[----:B------:R-:W-:Y:S01]  /*aa80*/  PRMT R2, R7, 0x7610, R2 ;  /* 0x0000761007027816 */ /* 0x000fe20000000002 */
[----:B------:R-:W-:Y:S01]  /*aa90*/  IMAD.U32 R20, R20, 0x10000, RZ ;  /* 0x0001000014147824 */ /* 0x000fe200078e00ff */
[----:B------:R-:W-:Y:S01]  /*aaa0*/  PRMT R7, R13, 0x7610, R7 ;  /* 0x000076100d077816 */ /* 0x000fe20000000007 */
[----:B------:R-:W-:Y:S01]  /*aab0*/  IMAD.U32 R21, R21, 0x10000, RZ ;  /* 0x0001000015157824 */ /* 0x000fe200078e00ff */
[----:B------:R-:W-:Y:S01]  /*aac0*/  PRMT R11, R13, 0x7632, R11 ;  /* 0x000076320d0b7816 */ /* 0x000fe2000000000b */
[----:B------:R-:W-:Y:S01]  /*aad0*/  FADD.FTZ R23, R23, R24 ;  /* 0x0000001817177221 */ /* 0x000fe20000010000 */
[----:B------:R-:W-:Y:S01]  /*aae0*/  PRMT R13, R12, 0x7632, R13 ;  /* 0x000076320c0d7816 */ /* 0x000fe2000000000d */
[----:B------:R-:W-:Y:S01]  /*aaf0*/  FADD.FTZ R20, R20, R21 ;  /* 0x0000001514147221 */ /* 0x000fe20000010000 */
        /* <DEDUP_REMOVED lines=47> */
.L_x_19424:
[----:B------:R-:W-:Y:S05]  /*adf0*/  BSYNC B2 ;  /* 0x0000000000027941 */ /* 0x000fea0003800000 */
.L_x_19423:
        /* <DEDUP_REMOVED lines=40> */
.L_x_19426:
[----:B------:R-:W-:Y:S05]  /*b080*/  BSYNC B2 ;  /* 0x0000000000027941 */ /* 0x000fea0003800000 */
.L_x_19425:
[----:B------:R-:W-:Y:S01]  /*b090*/  HFMA2.MMA.BF16_V2 R56, R6, R56, -RZ ;  /* 0x0000003806387235 */ /* 0x000fe200003000ff */
[----:B------:R-:W-:Y:S02]  /*b0a0*/  IMAD.U32 R2, R2, 0x10000, RZ ;  /* 0x0001000002027824 */ /* 0x000fe400078e00ff */
[----:B------:R-:W-:Y:S02]  /*b0b0*/  HMUL2.BF16_V2 R58, R9, R58 ;  /* 0x0000003a093a7232 */ /* 0x000fe40000200000 */
[----:B------:R-:W-:Y:S01]  /*b0c0*/  IMAD.U32 R3, R3, 0x10000, RZ ;  /* 0x0001000003037824 */ /* 0x000fe200078e00ff */
[----:B------:R-:W-:Y:S01]  /*b0d0*/  SHF.L.U32 R12, R11, 0x10, RZ ;  /* 0x000000100b0c7819 */ /* 0x000fe200000006ff */
[----:B------:R-:W-:Y:S01]  /*b0e0*/  IMAD.U32 R4, R4, 0x10000, RZ ;  /* 0x0001000004047824 */ /* 0x000fe200078e00ff */
[----:B------:R-:W-:Y:S01]  /*b0f0*/  BSSY B2, `(.L_x_19427) ;  /* 0x0000042000027945 */ /* 0x000fe20003800000 */
[----:B------:R-:W-:Y:S02]  /*b100*/  IMAD.U32 R5, R5, 0x10000, RZ ;  /* 0x0001000005057824 */ /* 0x000fe400078e00ff */
        /* <DEDUP_REMOVED lines=9> */
[----:B------:R-:W-:-:S02]  /*b1a0*/  IMAD.U32 R4, R4, 0x10000, RZ ;  /* 0x0001000004047824 */ /* 0x000fc400078e00ff */
[----:B------:R-:W-:Y:S01]  /*b1b0*/  FADD.FTZ R5, R2, R5 ;  /* 0x0000000502057221 */ /* 0x000fe20000010000 */
[----:B------:R-:W-:Y:S01]  /*b1c0*/  IMAD.U32 R22, R11, 0x10000, RZ ;  /* 0x000100000b167824 */ /* 0x000fe200078e00ff */
[C---:B------:R-:W-:Y:S01]  /*b1d0*/  HFMA2.MMA.BF16_V2 R2, R10.reuse, R54, -RZ ;  /* 0x000000360a027235 */ /* 0x040fe200003000ff */
[----:B------:R-:W-:Y:S01]  /*b1e0*/  FADD.FTZ R20, R3, R4 ;  /* 0x0000000403147221 */ /* 0x000fe20000010000 */
[----:B------:R-:W-:Y:S01]  /*b1f0*/  HFMA2.MMA.BF16_V2 R11, R10, R66, -RZ ;  /* 0x000000420a0b7235 */ /* 0x000fe200003000ff */
[----:B------:R-:W-:Y:S02]  /*b200*/  IMAD.U32 R7, R7, 0x10000, RZ ;  /* 0x0001000007077824 */ /* 0x000fe400078e00ff */
[----:B------:R-:W-:Y:S02]  /*b210*/  HMUL2.BF16_V2 R4, R8, R60 ;  /* 0x0000003c08047232 */ /* 0x000fe40000200000 */
[----:B------:R-:W-:-:S03]  /*b220*/  FADD.FTZ R21, R7, R22 ;  /* 0x0000001607157221 */ /* 0x000fc60000010000 */
[C---:B------:R-:W-:Y:S01]  /*b230*/  PRMT R7, R4.reuse, 0x7632, R7 ;  /* 0x0000763204077816 */ /* 0x040fe20000000007 */
[----:B------:R-:W-:Y:S01]  /*b240*/  IMAD.U32 R4, R4, 0x10000, RZ ;  /* 0x0001000004047824 */ /* 0x000fe200078e00ff */
[C---:B------:R-:W-:Y:S01]  /*b250*/  PRMT R3, R2.reuse, 0x7632, R3 ;  /* 0x0000763202037816 */ /* 0x040fe20000000003 */
        /* <DEDUP_REMOVED lines=43> */
.L_x_19428:
[----:B------:R-:W-:Y:S05]  /*b510*/  BSYNC B2 ;  /* 0x0000000000027941 */ /* 0x000fea0003800000 */
.L_x_19427:
        /* <DEDUP_REMOVED lines=25> */
[----:B------:R-:W-:Y:S02]  /*b6b0*/  PRMT R20, R72, 0x7632, R20 ;  /* 0x0000763248147816 */ /* 0x000fe40000000014 */
        /* <DEDUP_REMOVED lines=15> */
.L_x_19430:
[----:B------:R-:W-:Y:S05]  /*b7b0*/  BSYNC B2 ;  /* 0x0000000000027941 */ /* 0x000fea0003800000 */
.L_x_19429:
[----:B------:R-:W-:Y:S01]  /*b7c0*/  SHF.L.U32 R7, R7, 0x10, RZ ;  /* 0x0000001007077819 */ /* 0x000fe200000006ff */
[----:B------:R-:W-:Y:S01]  /*b7d0*/  IMAD.U32 R20, R11, 0x10000, RZ ;  /* 0x000100000b147824 */ /* 0x000fe200078e00ff */
[----:B------:R-:W-:Y:S01]  /*b7e0*/  HFMA2.MMA.BF16_V2 R71, R6, R71, -RZ ;  /* 0x0000004706477235 */ /* 0x000fe200003000ff */
[----:B------:R-:W-:Y:S02]  /*b7f0*/  IMAD.U32 R12, R12, 0x10000, RZ ;  /* 0x000100000c0c7824 */ /* 0x000fe400078e00ff */
[----:B------:R-:W-:Y:S02]  /*b800*/  HMUL2.BF16_V2 R72, R9, R72 ;  /* 0x0000004809487232 */ /* 0x000fe40000200000 */
[----:B------:R-:W-:Y:S02]  /*b810*/  IMAD.U32 R13, R13, 0x10000, RZ ;  /* 0x000100000d0d7824 */ /* 0x000fe400078e00ff */
[--C-:B------:R-:W-:Y:S01]  /*b820*/  FADD.FTZ R7, R7, R20.reuse ;  /* 0x0000001407077221 */ /* 0x100fe20000010000 */
[----:B------:R-:W-:Y:S01]  /*b830*/  IMAD.U32 R4, R4, 0x10000, RZ ;  /* 0x0001000004047824 */ /* 0x000fe200078e00ff */
[----:B------:R-:W-:Y:S01]  /*b840*/  BSSY B2, `(.L_x_19431) ;  /* 0x0000044000027945 */ /* 0x000fe20003800000 */
[--C-:B------:R-:W-:Y:S01]  /*b850*/  FADD.FTZ R12, R12, R13.reuse ;  /* 0x0000000d0c0c7221 */ /* 0x100fe20000010000 */
[C---:B------:R-:W-:Y:S01]  /*b860*/  PRMT R13, R72.reuse, 0x7610, R13 ;  /* 0x00007610480d7816 */ /* 0x040fe2000000000d */
[----:B------:R-:W-:Y:S01]  /*b870*/  IMAD.U32 R5, R5, 0x10000, RZ ;  /* 0x0001000005057824 */ /* 0x000fe200078e00ff */
[----:B------:R-:W-:Y:S01]  /*b880*/  PRMT R20, R72, 0x7632, R20 ;  /* 0x0000763248147816 */ /* 0x000fe20000000014 */
[----:B------:R-:W-:Y:S01]  /*b890*/  FADD.FTZ R36, R36, R3 ;  /* 0x0000000324247221 */ /* 0x000fe20000010000 */
[----:B------:R-:W-:Y:S01]  /*b8a0*/  PRMT R11, R71, 0x7632, R11 ;  /* 0x00007632470b7816 */ /* 0x000fe2000000000b */
[--C-:B------:R-:W-:Y:S01]  /*b8b0*/  FADD.FTZ R4, R4, R5.reuse ;  /* 0x0000000504047221 */ /* 0x100fe20000010000 */
        /* <DEDUP_REMOVED lines=8> */
[----:B------:R-:W-:Y:S02]  /*b940*/  HMUL2.BF16_V2 R11, R8, R73 ;  /* 0x00000049080b7232 */ /* 0x000fe40000200000 */
[----:B------:R-:W-:Y:S02]  /*b950*/  IMAD.U32 R5, R5, 0x10000, RZ ;  /* 0x0001000005057824 */ /* 0x000fe400078e00ff */
[----:B------:R-:W-:Y:S01]  /*b960*/  FADD.FTZ R7, R7, R12 ;  /* 0x0000000c07077221 */ /* 0x000fe20000010000 */
        /* <DEDUP_REMOVED lines=49> */
.L_x_19432:
[----:B------:R-:W-:Y:S05]  /*bc80*/  BSYNC B2 ;  /* 0x0000000000027941 */ /* 0x000fea0003800000 */
.L_x_19431:
        /* <DEDUP_REMOVED lines=13> */
[----:B------:R-:W-:Y:S02]  /*bd60*/  IMAD.U32 R7, R7, 0x10000, RZ ;  /* 0x0001000007077824 */ /* 0x000fe400078e00ff */
[----:B------:R-:W-:Y:S02]  /*bd70*/  IMAD.U32 R5, R5, 0x10000, RZ ;  /* 0x0001000005057824 */ /* 0x000fe400078e00ff */
[--C-:B------:R-:W-:Y:S01]  /*bd80*/  FADD.FTZ R4, R2, R3.reuse ;  /* 0x0000000302047221 */ /* 0x100fe20000010000 */
[----:B------:R-:W-:Y:S01]  /*bd90*/  PRMT R3, R83, 0x7632, R3 ;  /* 0x0000763253037816 */ /* 0x000fe20000000003 */
[----:B------:R-:W-:Y:S02]  /*bda0*/  IMAD.U32 R20, R11, 0x10000, RZ ;  /* 0x000100000b147824 */ /* 0x000fe400078e00ff */
[----:B------:R-:W-:Y:S01]  /*bdb0*/  FADD.FTZ R5, R12, R5 ;  /* 0x000000050c057221 */ /* 0x000fe20000010000 */
[----:B------:R-:W-:Y:S01]  /*bdc0*/  PRMT R2, R83, 0x7610, R2 ;  /* 0x0000761053027816 */ /* 0x000fe20000000002 */
[----:B------:R-:W-:-:S02]  /*bdd0*/  FADD.FTZ R7, R7, R20 ;  /* 0x0000001407077221 */ /* 0x000fc40000010000 */
[----:B------:R-:W-:Y:S01]  /*bde0*/  FADD.FTZ R4, R4, R5 ;  /* 0x0000000504047221 */ /* 0x000fe20000010000 */
[----:B------:R-:W-:Y:S01]  /*bdf0*/  SHF.L.U32 R2, R2, 0x10, RZ ;  /* 0x0000001002027819 */ /* 0x000fe200000006ff */
[----:B------:R-:W-:Y:S01]  /*be00*/  IMAD.U32 R3, R3, 0x10000, RZ ;  /* 0x0001000003037824 */ /* 0x000fe200078e00ff */
[----:B------:R-:W-:Y:S06]  /*be10*/  @P0 BRA `(.L_x_19434) ;  /* 0x0000000000780947 */ /* 0x000fec0003800000 */
[C---:B------:R-:W-:Y:S01]  /*be20*/  VIADD R13, R67.reuse, 0x5 ;  /* 0x00000005430d7836 */ /* 0x040fe20000000000 */
[CC--:B------:R-:W-:Y:S01]  /*be30*/  ISETP.GE.AND P5, PT, R67.reuse, R86.reuse, PT ;  /* 0x000000564300720c */ /* 0x0c0fe20003fa6270 */
[C---:B------:R-:W-:Y:S02]  /*be40*/  VIADD R5, R67.reuse, 0x2 ;  /* 0x0000000243057836 */ /* 0x040fe40000000000 */
[----:B------:R-:W-:Y:S01]  /*be50*/  VIADD R11, R67, 0x3 ;  /* 0x00000003430b7836 */ /* 0x000fe20000000000 */
[-C--:B------:R-:W-:Y:S01]  /*be60*/  ISETP.GE.AND P3, PT, R13, R86.reuse, PT ;  /* 0x000000560d00720c */ /* 0x080fe20003f66270 */
[----:B------:R-:W-:Y:S01]  /*be70*/  VIADD R13, R67, 0x7 ;  /* 0x00000007430d7836 */ /* 0x000fe20000000000 */
[-C--:B------:R-:W-:Y:S01]  /*be80*/  ISETP.GE.AND P1, PT, R5, R86.reuse, PT ;  /* 0x000000560500720c */ /* 0x080fe20003f26270 */
[----:B------:R-:W-:Y:S01]  /*be90*/  VIADD R5, R67, 0x4 ;  /* 0x0000000443057836 */ /* 0x000fe20000000000 */
[-C--:B------:R-:W-:Y:S01]  /*bea0*/  ISETP.GE.AND P6, PT, R11, R86.reuse, PT ;  /* 0x000000560b00720c */ /* 0x080fe20003fc6270 */
[----:B------:R-:W-:Y:S01]  /*beb0*/  VIADD R21, R67, 0x6 ;  /* 0x0000000643157836 */ /* 0x000fe20000000000 */
[----:B------:R-:W-:Y:S01]  /*bec0*/  SEL R12, R79, RZ, !P1 ;  /* 0x000000ff4f0c7207 */ /* 0x000fe20004800000 */
[----:B------:R-:W-:Y:S01]  /*bed0*/  VIADD R11, R67, 0x1 ;  /* 0x00000001430b7836 */ /* 0x000fe20000000000 */
[----:B------:R-:W-:-:S02]  /*bee0*/  ISETP.GE.AND P1, PT, R13, R86, PT ;  /* 0x000000560d00720c */ /* 0x000fc40003f26270 */
        /* <DEDUP_REMOVED lines=17> */
.L_x_19434:
[----:B------:R-:W-:Y:S05]  /*c000*/  BSYNC B2 ;  /* 0x0000000000027941 */ /* 0x000fea0003800000 */
.L_x_19433:
        /* <DEDUP_REMOVED lines=9> */
[----:B------:R-:W-:-:S02]  /*c0a0*/  PRMT R7, R79, 0x7610, R7 ;  /* 0x000076104f077816 */ /* 0x000fc40000000007 */
[----:B------:R-:W-:Y:S01]  /*c0b0*/  PRMT R11, R79, 0x7632, R11 ;  /* 0x000076324f0b7816 */ /* 0x000fe2000000000b */
[----:B------:R-:W-:Y:S01]  /*c0c0*/  IMAD.U32 R5, R5, 0x10000, RZ ;  /* 0x0001000005057824 */ /* 0x000fe200078e00ff */
[----:B------:R-:W-:Y:S01]  /*c0d0*/  SHF.L.U32 R4, R4, 0x10, RZ ;  /* 0x0000001004047819 */ /* 0x000fe200000006ff */
[----:B------:R-:W-:Y:S01]  /*c0e0*/  IMAD.U32 R20, R7, 0x10000, RZ ;  /* 0x0001000007147824 */ /* 0x000fe200078e00ff */
[----:B------:R-:W-:Y:S01]  /*c0f0*/  PRMT R13, R12, 0x7632, R13 ;  /* 0x000076320c0d7816 */ /* 0x000fe2000000000d */
[----:B------:R-:W-:Y:S02]  /*c100*/  IMAD.U32 R11, R11, 0x10000, RZ ;  /* 0x000100000b0b7824 */ /* 0x000fe400078e00ff */
[--C-:B------:R-:W-:Y:S01]  /*c110*/  FADD.FTZ R7, R4, R5.reuse ;  /* 0x0000000504077221 */ /* 0x100fe20000010000 */
[C---:B------:R-:W-:Y:S01]  /*c120*/  PRMT R4, R85.reuse, 0x7610, R4 ;  /* 0x0000761055047816 */ /* 0x040fe20000000004 */
        /* <DEDUP_REMOVED lines=39> */
.L_x_19436:
[----:B------:R-:W-:Y:S05]  /*c3a0*/  BSYNC B2 ;  /* 0x0000000000027941 */ /* 0x000fea0003800000 */
.L_x_19435:
[----:B------:R-:W-:Y:S01]  /*c3b0*/  HFMA2.MMA.BF16_V2 R80, R9, R80, -RZ ;  /* 0x0000005009507235 */ /* 0x000fe200003000ff */
[----:B------:R-:W-:Y:S01]  /*c3c0*/  HMUL2.BF16_V2 R87, R6, R87 ;  /* 0x0000005706577232 */ /* 0x000fe20000200000 */
[----:B------:R-:W-:Y:S01]  /*c3d0*/  BSSY B2, `(.L_x_19437) ;  /* 0x0000028000027945 */ /* 0x000fe20003800000 */
[----:B------:R-:W-:Y:S02]  /*c3e0*/  HMUL2.BF16_V2 R20, R8, R81 ;  /* 0x0000005108147232 */ /* 0x000fe40000200000 */
[--C-:B------:R-:W-:Y:S01]  /*c3f0*/  FADD.FTZ R4, R4, R5.reuse ;  /* 0x0000000504047221 */ /* 0x100fe20000010000 */
        /* <DEDUP_REMOVED lines=37> */
.L_x_19438:
[----:B------:R-:W-:Y:S05]  /*c650*/  BSYNC B2 ;  /* 0x0000000000027941 */ /* 0x000fea0003800000 */
.L_x_19437:
[----:B------:R-:W-:Y:S01]  /*c660*/  HFMA2.MMA.BF16_V2 R6, R6, R89, -RZ ;  /* 0x0000005906067235 */ /* 0x000fe200003000ff */
[----:B------:R-:W-:Y:S01]  /*c670*/  IMAD.U32 R5, R5, 0x10000, RZ ;  /* 0x0001000005057824 */ /* 0x000fe200078e00ff */
[----:B------:R-:W-:Y:S01]  /*c680*/  SHF.L.U32 R21, R21, 0x10, RZ ;  /* 0x0000001015157819 */ /* 0x000fe200000006ff */
[----:B------:R-:W-:Y:S02]  /*c690*/  IMAD.U32 R22, R11, 0x10000, RZ ;  /* 0x000100000b167824 */ /* 0x000fe400078e00ff */
[----:B------:R-:W-:Y:S02]  /*c6a0*/  HMUL2.BF16_V2 R11, R9, R90 ;  /* 0x0000005a090b7232 */ /* 0x000fe40000200000 */
[----:B------:R-:W-:Y:S02]  /*c6b0*/  IMAD.U32 R12, R12, 0x10000, RZ ;  /* 0x000100000c0c7824 */ /* 0x000fe400078e00ff */
[----:B------:R-:W-:Y:S02]  /*c6c0*/  HMUL2.BF16_V2 R8, R8, R91 ;  /* 0x0000005b08087232 */ /* 0x000fe40000200000 */
[----:B------:R-:W-:-:S02]  /*c6d0*/  IMAD.U32 R13, R13, 0x10000, RZ ;  /* 0x000100000d0d7824 */ /* 0x000fc400078e00ff */
[----:B------:R-:W-:Y:S01]  /*c6e0*/  FADD.FTZ R5, R5, R22 ;  /* 0x0000001605057221 */ /* 0x000fe20000010000 */
[----:B------:R-:W-:Y:S01]  /*c6f0*/  IMAD.U32 R20, R20, 0x10000, RZ ;  /* 0x0001000014147824 */ /* 0x000fe200078e00ff */
[----:B------:R-:W-:Y:S01]  /*c700*/  PRMT R9, R6, 0x7632, R9 ;  /* 0x0000763206097816 */ /* 0x000fe20000000009 */
[--C-:B------:R-:W-:Y:S01]  /*c710*/  FADD.FTZ R12, R12, R13.reuse ;  /* 0x0000000d0c0c7221 */ /* 0x100fe20000010000 */
[----:B------:R-:W-:Y:S01]  /*c720*/  PRMT R13, R11, 0x7632, R13 ;  /* 0x000076320b0d7816 */ /* 0x000fe2000000000d */
[----:B------:R-:W-:Y:S02]  /*c730*/  IMAD.U32 R6, R6, 0x10000, RZ ;  /* 0x0001000006067824 */ /* 0x000fe400078e00ff */
[----:B------:R-:W-:Y:S01]  /*c740*/  FADD.FTZ R21, R20, R21 ;  /* 0x0000001514157221 */ /* 0x000fe20000010000 */
[----:B------:R-:W-:Y:S01]  /*c750*/  FADD.FTZ R12, R5, R12 ;  /* 0x0000000c050c7221 */ /* 0x000fe20000010000 */
[C---:B------:R-:W-:Y:S01]  /*c760*/  HFMA2.MMA.BF16_V2 R5, R10.reuse, R88, -RZ ;  /* 0x000000580a057235 */ /* 0x040fe200003000ff */
[----:B------:R-:W-:Y:S01]  /*c770*/  IMAD.U32 R9, R9, 0x10000, RZ ;  /* 0x0001000009097824 */ /* 0x000fe200078e00ff */
[----:B------:R-:W-:Y:S01]  /*c780*/  HFMA2.MMA.BF16_V2 R10, R10, R92, -RZ ;  /* 0x0000005c0a0a7235 */ /* 0x000fe200003000ff */
[----:B------:R-:W-:-:S02]  /*c790*/  IMAD.U32 R20, R13, 0x10000, RZ ;  /* 0x000100000d147824 */ /* 0x000fc400078e00ff */
[----:B------:R-:W-:Y:S01]  /*c7a0*/  FADD.FTZ R12, R12, R21 ;  /* 0x000000150c0c7221 */ /* 0x000fe20000010000 */
[----:B------:R-:W-:Y:S02]  /*c7b0*/  IMAD.U32 R11, R11, 0x10000, RZ ;  /* 0x000100000b0b7824 */ /* 0x000fe400078e00ff */
[--C-:B------:R-:W-:Y:S01]  /*c7c0*/  FADD.FTZ R13, R6, R9.reuse ;  /* 0x00000009060d7221 */ /* 0x100fe20000010000 */
        /* <DEDUP_REMOVED lines=22> */
[----:B------:R-:W-:-:S07]  /*c930*/  FADD.FTZ R43, R43, R8 ;  /* 0x000000082b2b7221 */ /* 0x000fce0000010000 */
.L_x_19414:
[----:B------:R-:W-:Y:S05]  /*c940*/  BSYNC B0 ;  /* 0x0000000000007941 */ /* 0x000fea0003800000 */
.L_x_19413:
[----:B------:R-:W-:Y:S01]  /*c950*/  VIADD R26, R26, 0x4 ;  /* 0x000000041a1a7836 */ /* 0x000fe20000000000 */
[----:B------:R-:W-:Y:S01]  /*c960*/  IADD3 R30, P1, R30, 0x10, RZ ;  /* 0x000000101e1e7810 */ /* 0x000fe20007f3e0ff */
[----:B------:R-:W-:Y:S02]  /*c970*/  VIADD R93, R93, 0xfffffffc ;  /* 0xfffffffc5d5d7836 */ /* 0x000fe40000000000 */
[----:B------:R-:W-:Y:S01]  /*c980*/  VIADD R67, R67, 0x40 ;  /* 0x0000004043437836 */ /* 0x000fe20000000000 */
[----:B------:R-:W-:Y:S01]  /*c990*/  ISETP.GE.AND P0, PT, R26, R27, PT ;  /* 0x0000001b1a00720c */ /* 0x000fe20003f06270 */
[----:B------:R-:W-:Y:S02]  /*c9a0*/  VIADD R45, R45, 0x100 ;  /* 0x000001002d2d7836 */ /* 0x000fe40000000000 */
[----:B------:R-:W-:Y:S02]  /*c9b0*/  VIADD R28, R28, 0x40 ;  /* 0x000000401c1c7836 */ /* 0x000fe40000000000 */
[----:B------:R-:W-:-:S08]  /*c9c0*/  IMAD.X R31, RZ, RZ, R31, P1 ;  /* 0x000000ffff1f7224 */ /* 0x000fd000008e061f */
[----:B------:R-:W-:Y:S05]  /*c9d0*/  @!P0 BRA `(.L_x_19439) ;  /* 0xffffffc8007c8947 */ /* 0x000fea000383ffff */
.L_x_19412:
[----:B------:R-:W-:Y:S05]  /*c9e0*/  BSYNC B1 ;  /* 0x0000000000017941 */ /* 0x000fea0003800000 */
.L_x_19410:
[----:B------:R-:W0:Y:S01]  /*c9f0*/  SHFL.BFLY PT, R3, R32, 0x1, 0x1f ;  /* 0x0c201f0020037f89 */ /* 0x000e2200000e0000 */
[----:B------:R-:W1:Y:S01]  /*ca00*/  S2UR UR5, SR_CgaCtaId ;  /* 0x00000000000579c3 */ /* 0x000e620000008800 */
[----:B------:R-:W-:Y:S01]  /*ca10*/  LEA.HI R23, R16, R16, RZ, 0x1 ;  /* 0x0000001010177211 */ /* 0x000fe200078f08ff */
        /* <DEDUP_REMOVED lines=8> */
[----:B------:R-:W5:Y:S04]  /*caa0*/  SHFL.BFLY PT, R8, R37, 0x1, 0x1f ;  /* 0x0c201f0025087f89 */ /* 0x000f6800000e0000 */
[----:B------:R-:W5:Y:S01]  /*cab0*/  SHFL.BFLY PT, R9, R36, 0x1, 0x1f ;  /* 0x0c201f0024097f89 */ /* 0x000f6200000e0000 */
[----:B0-----:R-:W-:-:S03]  /*cac0*/  FADD.FTZ R7, R3, R32 ;  /* 0x0000002003077221 */ /* 0x001fc60000010000 */
[----:B------:R-:W0:Y:S01]  /*cad0*/  SHFL.BFLY PT, R11, R38, 0x1, 0x1f ;  /* 0x0c201f00260b7f89 */ /* 0x000e2200000e0000 */
[----:B-1----:R-:W-:Y:S01]  /*cae0*/  ULEA UR4, UR5, UR4, 0x18 ;  /* 0x0000000405047291 */ /* 0x002fe2000f8ec03f */
[----:B--2---:R-:W-:Y:S02]  /*caf0*/  FADD.FTZ R22, R2, R33 ;  /* 0x0000002102167221 */ /* 0x004fe40000010000 */
[----:B------:R-:W1:Y:S01]  /*cb00*/  SHFL.BFLY PT, R10, R39, 0x1, 0x1f ;  /* 0x0c201f00270a7f89 */ /* 0x000e6200000e0000 */
[----:B---3--:R-:W-:-:S03]  /*cb10*/  FADD.FTZ R6, R5, R34 ;  /* 0x0000002205067221 */ /* 0x008fc60000010000 */
[----:B------:R-:W2:Y:S01]  /*cb20*/  SHFL.BFLY PT, R13, R40, 0x1, 0x1f ;  /* 0x0c201f00280d7f89 */ /* 0x000ea200000e0000 */
[----:B------:R-:W-:Y:S01]  /*cb30*/  LOP3.LUT R5, R16, 0x1, RZ, 0xc0, !PT ;  /* 0x0000000110057812 */ /* 0x000fe200078ec0ff */
[----:B----4-:R-:W-:Y:S02]  /*cb40*/  FADD.FTZ R29, R4, R35 ;  /* 0x00000023041d7221 */ /* 0x010fe40000010000 */
[----:B------:R-:W3:Y:S01]  /*cb50*/  SHFL.BFLY PT, R2, R41, 0x1, 0x1f ;  /* 0x0c201f0029027f89 */ /* 0x000ee200000e0000 */
[----:B------:R-:W-:Y:S02]  /*cb60*/  ISETP.NE.AND P2, PT, R5, RZ, PT ;  /* 0x000000ff0500720c */ /* 0x000fe40003f45270 */
[----:B------:R-:W-:Y:S01]  /*cb70*/  LOP3.LUT R5, R44, 0xffffffc0, RZ, 0xc0, !PT ;  /* 0xffffffc02c057812 */ /* 0x000fe200078ec0ff */
[----:B------:R-:W4:Y:S01]  /*cb80*/  SHFL.BFLY PT, R3, R42, 0x1, 0x1f ;  /* 0x0c201f002a037f89 */ /* 0x000f2200000e0000 */
[----:B-----5:R-:W-:Y:S01]  /*cb90*/  FADD.FTZ R37, R8, R37 ;  /* 0x0000002508257221 */ /* 0x020fe20000010000 */
[----:B------:R-:W-:Y:S01]  /*cba0*/  VIADD R8, R44, 0x1f ;  /* 0x0000001f2c087836 */ /* 0x000fe20000000000 */
[----:B------:R-:W-:Y:S01]  /*cbb0*/  ISETP.NE.OR P5, PT, R5, 0x40, P2 ;  /* 0x000000400500780c */ /* 0x000fe200017a5670 */
[----:B------:R-:W5:Y:S01]  /*cbc0*/  SHFL.BFLY PT, R4, R43, 0x1, 0x1f ;  /* 0x0c201f002b047f89 */ /* 0x000f6200000e0000 */
[----:B------:R-:W-:Y:S01]  /*cbd0*/  LEA R0, R0, UR4, 0x2 ;  /* 0x0000000400007c11 */ /* 0x000fe2000f8e10ff */
[----:B------:R-:W-:Y:S01]  /*cbe0*/  FADD.FTZ R36, R9, R36 ;  /* 0x0000002409247221 */ /* 0x000fe20000010000 */
[----:B------:R-:W-:Y:S01]  /*cbf0*/  ISETP.GT.U32.AND P3, PT, R8, 0x3e, PT ;  /* 0x0000003e0800780c */ /* 0x000fe20003f64070 */
[----:B------:R-:W-:Y:S01]  /*cc00*/  BAR.SYNC.DEFER_BLOCKING 0x0 ;  /* 0x0000000000007b1d */ /* 0x000fe20000010000 */
[C---:B------:R-:W-:Y:S01]  /*cc10*/  LOP3.LUT R8, R44.reuse, 0xffffffe0, RZ, 0xc0, !PT ;  /* 0xffffffe02c087812 */ /* 0x040fe200078ec0ff */
[----:B0-----:R-:W-:Y:S01]  /*cc20*/  FADD.FTZ R38, R11, R38 ;  /* 0x000000260b267221 */ /* 0x001fe20000010000 */
[----:B------:R-:W-:Y:S01]  /*cc30*/  ISETP.GT.OR P0, PT, R44, 0x3f, P2 ;  /* 0x0000003f2c00780c */ /* 0x000fe20001704670 */
[----:B-1----:R-:W-:Y:S01]  /*cc40*/  FADD.FTZ R39, R10, R39 ;  /* 0x000000270a277221 */ /* 0x002fe20000010000 */
[----:B------:R-:W-:-:S02]  /*cc50*/  ISETP.NE.OR P4, PT, R8, 0x20, P2 ;  /* 0x000000200800780c */ /* 0x000fc40001785670 */
[----:B------:R-:W-:Y:S01]  /*cc60*/  ISETP.GT.OR P1, PT, R44, 0x1f, P2 ;  /* 0x0000001f2c00780c */ /* 0x000fe20001724670 */
[----:B--2---:R-:W-:Y:S01]  /*cc70*/  FADD.FTZ R40, R13, R40 ;  /* 0x000000280d287221 */ /* 0x004fe20000010000 */
[----:B---3--:R-:W-:Y:S01]  /*cc80*/  FADD.FTZ R41, R2, R41 ;  /* 0x0000002902297221 */ /* 0x008fe20000010000 */
[----:B----4-:R-:W-:Y:S01]  /*cc90*/  FADD.FTZ R42, R3, R42 ;  /* 0x0000002a032a7221 */ /* 0x010fe20000010000 */
[----:B-----5:R-:W-:Y:S01]  /*cca0*/  FADD.FTZ R43, R4, R43 ;  /* 0x0000002b042b7221 */ /* 0x020fe20000010000 */
        /* <DEDUP_REMOVED lines=13> */
.L_x_19441:
[----:B------:R-:W-:Y:S05]  /*cd80*/  BSYNC B0 ;  /* 0x0000000000007941 */ /* 0x000fea0003800000 */
.L_x_19440:
        /* <DEDUP_REMOVED lines=27> */
.L_x_19443:
[----:B------:R-:W-:Y:S05]  /*cf40*/  BSYNC B0 ;  /* 0x0000000000007941 */ /* 0x000fea0003800000 */
.L_x_19442:
        /* <DEDUP_REMOVED lines=15> */
.L_x_19445:
[----:B------:R-:W-:Y:S05]  /*d040*/  BSYNC B0 ;  /* 0x0000000000007941 */ /* 0x000fea0003800000 */
.L_x_19444:
        /* <DEDUP_REMOVED lines=27> */
.L_x_19447:
[----:B------:R-:W-:Y:S05]  /*d200*/  BSYNC B0 ;  /* 0x0000000000007941 */ /* 0x000fea0003800000 */
.L_x_19446:
        /* <DEDUP_REMOVED lines=26> */
[----:B------:R-:W-:Y:S01]  /*d3b0*/  LEA R2, P0, R3, UR8, 0x1 ;  /* 0x0000000803027c11 */ /* 0x000fe2000f8008ff */
[----:B------:R-:W-:Y:S01]  /*d3c0*/  VIADD R19, R23, 0x80 ;  /* 0x0000008017137836 */ /* 0x000fe20000000000 */
        /* <DEDUP_REMOVED lines=10> */
[C---:B------:R-:W-:Y:S02]  /*d470*/  LEA R10, P1, R11.reuse, UR8, 0x1 ;  /* 0x000000080b0a7c11 */ /* 0x040fe4000f8208ff */
[----:B------:R-:W-:Y:S02]  /*d480*/  IADD3 R17, P2, R0, UR4, RZ ;  /* 0x0000000400117c10 */ /* 0x000fe4000ff5e0ff */
[----:B------:R-:W-:Y:S02]  /*d490*/  LEA.HI.X R9, R14, UR9, R15, 0x1, P0 ;  /* 0x000000090e097c11 */ /* 0x000fe400080f0c0f */
[----:B------:R-:W-:-:S02]  /*d4a0*/  LEA.HI.X R11, R11, UR9, R12, 0x1, P1 ;  /* 0x000000090b0b7c11 */ /* 0x000fc400088f0c0c */
        /* <DEDUP_REMOVED lines=11> */
[----:B------:R-:W-:Y:S01]  /*d560*/  LEA.HI.X.SX32 R27, R0, UR7, 0x1, P0 ;  /* 0x00000007001b7c11 */ /* 0x000fe200080f0eff */
[----:B------:R-:W-:Y:S01]  /*d570*/  VIADD R0, R23, 0x90 ;  /* 0x0000009017007836 */ /* 0x000fe20000000000 */
[----:B------:R-:W-:Y:S02]  /*d580*/  IADD3 R21, P2, R19, UR4, RZ ;  /* 0x0000000413157c10 */ /* 0x000fe4000ff5e0ff */
[----:B------:R-:W-:-:S02]  /*d590*/  LEA.HI.X.SX32 R25, R17, UR7, 0x1, P1 ;  /* 0x0000000711197c11 */ /* 0x000fc400088f0eff */
[----:B------:R-:W-:Y:S02]  /*d5a0*/  LEA R16, P0, R20, UR8, 0x1 ;  /* 0x0000000814107c11 */ /* 0x000fe4000f8008ff */
[----:B------:R-:W-:Y:S02]  /*d5b0*/  LEA R18, P1, R24, UR8, 0x1 ;  /* 0x0000000818127c11 */ /* 0x000fe4000f8208ff */
[----:B------:R-:W-:Y:S02]  /*d5c0*/  LEA.HI.X.SX32 R26, R19, UR7, 0x1, P2 ;  /* 0x00000007131a7c11 */ /* 0x000fe400090f0eff */
[----:B------:R-:W-:Y:S02]  /*d5d0*/  LEA.HI.X R17, R20, UR9, R27, 0x1, P0 ;  /* 0x0000000914117c11 */ /* 0x000fe400080f0c1b */
[----:B------:R-:W-:Y:S02]  /*d5e0*/  LEA.HI.X R19, R24, UR9, R25, 0x1, P1 ;  /* 0x0000000918137c11 */ /* 0x000fe400088f0c19 */
        /* <DEDUP_REMOVED lines=8> */
[C---:B------:R-:W-:Y:S02]  /*d670*/  LEA R26, P2, R27.reuse, UR8, 0x1 ;  /* 0x000000081b1a7c11 */ /* 0x040fe4000f8408ff */
[----:B------:R-:W-:Y:S02]  /*d680*/  F2FP.BF16.F32.PACK_AB R7, R22, R7 ;  /* 0x000000071607723e */ /* 0x000fe400000010ff */
[--C-:B------:R-:W-:Y:S02]  /*d690*/  LEA.HI.X R27, R27, UR9, R0.reuse, 0x1, P2 ;  /* 0x000000091b1b7c11 */ /* 0x100fe400090f0c00 */
[----:B------:R-:W-:Y:S01]  /*d6a0*/  PRMT R0, R7, 0x7632, R0 ;  /* 0x0000763207007816 */ /* 0x000fe20000000000 */
[----:B------:R0:W-:Y:S01]  /*d6b0*/  STG.E.U16 desc[UR10][R2.64], R7 ;  /* 0x0000000702007986 */ /* 0x0001e2000c10150a */
[----:B------:R-:W-:Y:S02]  /*d6c0*/  F2FP.BF16.F32.PACK_AB R6, R29, R6 ;  /* 0x000000061d06723e */ /* 0x000fe400000010ff */
[----:B------:R-:W-:Y:S01]  /*d6d0*/  IADD3 R25, P1, R24, UR4, RZ ;  /* 0x0000000418197c10 */ /* 0x000fe2000ff3e0ff */
[----:B------:R1:W-:Y:S01]  /*d6e0*/  STG.E.U16 desc[UR10][R4.64], R0 ;  /* 0x0000000004007986 */ /* 0x0003e2000c10150a */
[----:B------:R-:W-:-:S02]  /*d6f0*/  F2FP.BF16.F32.PACK_AB R36, R37, R36 ;  /* 0x000000242524723e */ /* 0x000fc400000010ff */
[----:B------:R-:W-:Y:S01]  /*d700*/  F2FP.BF16.F32.PACK_AB R38, R39, R38 ;  /* 0x000000262726723e */ /* 0x000fe200000010ff */
        /* <DEDUP_REMOVED lines=23> */
.L_x_19381:
[----:B------:R-:W-:Y:S01]  /*d880*/  BSSY B2, `(.L_x_19448) ;  /* 0x0000007000027945 */ /* 0x000fe20003800000 */
[----:B------:R-:W-:Y:S02]  /*d890*/  IMAD.MOV.U32 R35, RZ, RZ, 0x1 ;  /* 0x00000001ff237424 */ /* 0x000fe400078e00ff */
[----:B------:R-:W-:Y:S02]  /*d8a0*/  IMAD.MOV.U32 R36, RZ, RZ, 0x1f ;  /* 0x0000001fff247424 */ /* 0x000fe400078e00ff */
[----:B------:R-:W-:-:S07]  /*d8b0*/  IMAD.MOV.U32 R33, RZ, RZ, -0x1 ;  /* 0xffffffffff217424 */ /* 0x000fce00078e00ff */
[----:B------:R-:W-:Y:S05]  /*d8c0*/  WARPSYNC.COLLECTIVE R33, `(.L_x_19449) ;  /* 0x0000000021087348 */ /* 0x000fea0003c00000 */
[----:B------:R0:W1:Y:S02]  /*d8d0*/  SHFL.BFLY P1, R34, R32, R35, R36 ;  /* 0x0c00002320227389 */ /* 0x0000640000020024 */
[----:B01----:R-:W-:Y:S01]  /*d8e0*/  ENDCOLLECTIVE ;  /* 0x000000000000791b */ /* 0x003fe20003800000 */
.L_x_19449:
[----:B------:R-:W-:Y:S05]  /*d8f0*/  BSYNC B2 ;  /* 0x0000000000027941 */ /* 0x000fea0003800000 */
.L_x_19448:
[----:B------:R-:W-:Y:S01]  /*d900*/  IMAD.MOV.U32 R33, RZ, RZ, R34 ;  /* 0x000000ffff217224 */ /* 0x000fe200078e0022 */
[----:B------:R-:W-:Y:S06]  /*d910*/  BRA `(.L_x_19450) ;  /* 0xffffff6800f87947 */ /* 0x000fec000383ffff */
.L_x_19386:
[----:B------:R-:W-:Y:S01]  /*d920*/  BSSY B2, `(.L_x_19451) ;  /* 0x0000007000027945 */ /* 0x000fe20003800000 */
[----:B------:R-:W-:Y:S02]  /*d930*/  IMAD.MOV.U32 R35, RZ, RZ, 0x1 ;  /* 0x00000001ff237424 */ /* 0x000fe400078e00ff */
[----:B------:R-:W-:Y:S02]  /*d940*/  IMAD.MOV.U32 R36, RZ, RZ, 0x1f ;  /* 0x0000001fff247424 */ /* 0x000fe400078e00ff */
[----:B------:R-:W-:-:S07]  /*d950*/  IMAD.MOV.U32 R33, RZ, RZ, -0x1 ;  /* 0xffffffffff217424 */ /* 0x000fce00078e00ff */
[----:B------:R-:W-:Y:S05]  /*d960*/  WARPSYNC.COLLECTIVE R33, `(.L_x_19452) ;  /* 0x0000000021087348 */ /* 0x000fea0003c00000 */
[----:B------:R0:W1:Y:S02]  /*d970*/  SHFL.BFLY P1, R34, R32, R35, R36 ;  /* 0x0c00002320227389 */ /* 0x0000640000020024 */
[----:B01----:R-:W-:Y:S01]  /*d980*/  ENDCOLLECTIVE ;  /* 0x000000000000791b */ /* 0x003fe20003800000 */
.L_x_19452:
[----:B------:R-:W-:Y:S05]  /*d990*/  BSYNC B2 ;  /* 0x0000000000027941 */ /* 0x000fea0003800000 */
.L_x_19451:
[----:B------:R-:W-:Y:S01]  /*d9a0*/  MOV R33, R34 ;  /* 0x0000002200217202 */ /* 0x000fe20000000f00 */
[----:B------:R-:W-:Y:S06]  /*d9b0*/  BRA `(.L_x_19453) ;  /* 0xffffff9400e07947 */ /* 0x000fec000383ffff */
.L_x_19389:
        /* <DEDUP_REMOVED lines=8> */
.L_x_19455:
[----:B------:R-:W-:Y:S05]  /*da40*/  BSYNC B0 ;  /* 0x0000000000007941 */ /* 0x000fea0003800000 */
.L_x_19454:
        /* <DEDUP_REMOVED lines=9> */
.L_x_19456:
[----:B------:R-:W-:Y:S02]  /*dae0*/  IMAD.MOV.U32 R35, RZ, RZ, 0x4 ;  /* 0x00000004ff237424 */ /* 0x000fe400078e00ff */
[----:B------:R-:W-:-:S05]  /*daf0*/  IMAD.MOV.U32 R2, RZ, RZ, R34 ;  /* 0x000000ffff027224 */ /* 0x000fca00078e0022 */
[----:B------:R-:W-:-:S05]  /*db00*/  FMNMX.FTZ R2, R3, R2, !PT ;  /* 0x0000000203027209 */ /* 0x000fca0007810000 */
[----:B------:R-:W-:-:S07]  /*db10*/  IMAD.MOV.U32 R32, RZ, RZ, R2 ;  /* 0x000000ffff207224 */ /* 0x000fce00078e0002 */
[----:B------:R-:W-:Y:S05]  /*db20*/  WARPSYNC.COLLECTIVE R33, `(.L_x_19457) ;  /* 0x0000000021087348 */ /* 0x000fea0003c00000 */
[----:B------:R0:W1:Y:S02]  /*db30*/  SHFL.BFLY P1, R34, R32, R35, R36 ;  /* 0x0c00002320227389 */ /* 0x0000640000020024 */
[----:B01----:R-:W-:Y:S01]  /*db40*/  ENDCOLLECTIVE ;  /* 0x000000000000791b */ /* 0x003fe20003800000 */
.L_x_19457:
[----:B------:R-:W-:Y:S02]  /*db50*/  IMAD.MOV.U32 R35, RZ, RZ, 0x2 ;  /* 0x00000002ff237424 */ /* 0x000fe400078e00ff */
[----:B------:R-:W-:-:S05]  /*db60*/  IMAD.MOV.U32 R5, RZ, RZ, R34 ;  /* 0x000000ffff057224 */ /* 0x000fca00078e0022 */
[----:B------:R-:W-:-:S05]  /*db70*/  FMNMX.FTZ R5, R2, R5, !PT ;  /* 0x0000000502057209 */ /* 0x000fca0007810000 */
[----:B------:R-:W-:-:S07]  /*db80*/  IMAD.MOV.U32 R32, RZ, RZ, R5 ;  /* 0x000000ffff207224 */ /* 0x000fce00078e0005 */
[----:B------:R-:W-:Y:S05]  /*db90*/  WARPSYNC.COLLECTIVE R33, `(.L_x_19458) ;  /* 0x0000000021087348 */ /* 0x000fea0003c00000 */
[----:B------:R0:W1:Y:S02]  /*dba0*/  SHFL.BFLY P1, R34, R32, R35, R36 ;  /* 0x0c00002320227389 */ /* 0x0000640000020024 */
[----:B01----:R-:W-:Y:S01]  /*dbb0*/  ENDCOLLECTIVE ;  /* 0x000000000000791b */ /* 0x003fe20003800000 */
.L_x_19458:
[----:B------:R-:W-:Y:S01]  /*dbc0*/  IMAD.MOV.U32 R4, RZ, RZ, R34 ;  /* 0x000000ffff047224 */ /* 0x000fe200078e0022 */
[----:B------:R-:W-:Y:S06]  /*dbd0*/  BRA `(.L_x_19459) ;  /* 0xffffff9800287947 */ /* 0x000fec000383ffff */
.L_x_19460:
        /* <DEDUP_REMOVED lines=10> */
.L_x_28378:


//--------------------- .text._ZN4vllm25paged_attention_v1_kernelI13__nv_bfloat16S1_Li128ELi16ELi128ELNS_18Fp8KVCacheDataTypeE0ELb1EEEvPT_PKS3_PKT0_S9_ifPKiSB_iPKfiiiSD_SD_iiiii --------------------------
	.section	.text._ZN4vllm25paged_attention_v1_kernelI13__nv_bfloat16S1_Li128ELi16ELi128ELNS_18Fp8KVCacheDataTypeE0ELb1EEEvPT_PKS3_PKT0_S9_ifPKiSB_iPKfiiiSD_SD_iiiii,"ax",@progbits
	.align	128
        .global         _ZN4vllm25paged_attention_v1_kernelI13__nv_bfloat16S1_Li128ELi16ELi128ELNS_18Fp8KVCacheDataTypeE0ELb1EEEvPT_PKS3_PKT0_S9_ifPKiSB_iPKfiiiSD_SD_iiiii
        .type           _ZN4vllm25paged_attention_v1_kernelI13__nv_bfloat16S1_Li128ELi16ELi128ELNS_18Fp8KVCacheDataTypeE0ELb1EEEvPT_PKS3_PKT0_S9_ifPKiSB_iPKfiiiSD_SD_iiiii,@function
        .size           _ZN4vllm25paged_attention_v1_kernelI13__nv_bfloat16S1_Li128ELi16ELi128ELNS_18Fp8KVCacheDataTypeE0ELb1EEEvPT_PKS3_PKT0_S9_ifPKiSB_iPKfiiiSD_SD_iiiii,(.L_x_28379 - _ZN4vllm25paged_attention_v1_kernelI13__nv_bfloat16S1_Li128ELi16ELi128ELNS_18Fp8KVCacheDataTypeE0ELb1EEEvPT_PKS3_PKT0_S9_ifPKiSB_iPKfiiiSD_SD_iiiii)
        .other          _ZN4vllm25paged_attention_v1_kernelI13__nv_bfloat16S1_Li128ELi16ELi128ELNS_18Fp8KVCacheDataTypeE0ELb1EEEvPT_PKS3_PKT0_S9_ifPKiSB_iPKfiiiSD_SD_iiiii,@"STO_CUDA_ENTRY STV_DEFAULT"
_ZN4vllm25paged_attention_v1_kernelI13__nv_bfloat16S1_Li128ELi16ELi128ELNS_18Fp8KVCacheDataTypeE0ELb1EEEvPT_PKS3_PKT0_S9_ifPKiSB_iPKfiiiSD_SD_iiiii:
.text._ZN4vllm25paged_attention_v1_kernelI13__nv_bfloat16S1_Li128ELi16ELi128ELNS_18Fp8KVCacheDataTypeE0ELb1EEEvPT_PKS3_PKT0_S9_ifPKiSB_iPKfiiiSD_SD_iiiii:
        /* <DEDUP_REMOVED lines=41> */
[----:B-1----:R-:W0:Y:S08]  /*0290*/  I2F.RP R6, R9 ;  /* 0x0000000900067306 */ /* 0x002e300000209400 */
        /* <DEDUP_REMOVED lines=34> */
[----:B------:R-:W-:Y:S01]  /*04c0*/  VIMNMX R5, R8, -0x30, !PT ;  /* 0xffffffd008057848 */ /* 0x000fe20007fe0100 */
        /* <DEDUP_REMOVED lines=24> */
[----:B0-----:R-:W-:-:S03]  /*0650*/  ULEA UR4, UR5, UR4, 0x18 ;  /* 0x0000000405047291 */ /* 0x001fc6000f8ec03f */
[----:B------:R-:W-:-:S03]  /*0660*/  IMAD.X R20, RZ, RZ, R20, P1 ;  /* 0x000000ffff147224 */ /* 0x000fc600008e0614 */
[----:B------:R-:W-:-:S04]  /*0670*/  LEA R5, R63, UR4, 0x7 ;  /* 0x000000043f057c11 */ /* 0x000fc8000f8e38ff */
[----:B------:R-:W-:Y:S01]  /*0680*/  IADD3 R13, R5, 0x4, R12 ;  /* 0x00000004050d7810 */ /* 0x000fe20007ffe00c */
[----:B------:R-:W-:-:S07]  /*0690*/  IMAD.MOV.U32 R12, RZ, RZ, R8 ;  /* 0x000000ffff0c7224 */ /* 0x000fce00078e0008 */
.L_x_19465:
        /* <DEDUP_REMOVED lines=13> */
.L_x_19464:
[----:B------:R-:W-:Y:S05]  /*0770*/  BSYNC B1 ;  /* 0x0000000000017941 */ /* 0x000fea0003800000 */
.L_x_19463:
        /* <DEDUP_REMOVED lines=10> */
[----:B-1----:R-:W-:Y:S02]  /*0820*/  LEA R11, P0, R9, R16, 0x1 ;  /* 0x00000010090b7211 */ /* 0x002fe400078008ff */
[----:B------:R-:W-:Y:S02]  /*0830*/  IADD3 R10, R5, 0x400, R4 ;  /* 0x00000400050a7810 */ /* 0x000fe40007ffe004 */
[----:B------:R-:W-:Y:S01]  /*0840*/  LEA.HI.X R20, R9, R17, R18, 0x1, P0 ;  /* 0x0000001109147211 */ /* 0x000fe200000f0c12 */
[----:B------:R-:W-:-:S08]  /*0850*/  VIADD R9, R12, 0xffffff00 ;  /* 0xffffff000c097836 */ /* 0x000fd00000000000 */
.L_x_19466:
        /* <DEDUP_REMOVED lines=21> */
.L_x_19462:
[----:B------:R-:W-:Y:S05]  /*09b0*/  BSYNC B0 ;  /* 0x0000000000007941 */ /* 0x000fea0003800000 */
.L_x_19461:
[----:B------:R-:W0:Y:S01]  /*09c0*/  LDC R14, c[0x0][0x284] ;  /* 0x0000a100ff0e7b82 */ /* 0x000e220000000800 */
[----:B-----5:R-:W-:Y:S01]  /*09d0*/  VIADD R9, R64, 0xffffffff ;  /* 0xffffffff40097836 */ /* 0x020fe20000000000 */
[----:B------:R-:W-:Y:S01]  /*09e0*/  ULDC UR4, c[0x0][0x278] ;  /* 0x00009e0000047ab9 */ /* 0x000fe20000000800 */
[----:B------:R-:W-:Y:S01]  /*09f0*/  ULDC UR13, c[0x0][0x25c] ;  /* 0x00009700000d7ab9 */ /* 0x000fe20000000800 */
[----:B------:R-:W-:Y:S01]  /*0a00*/  ULDC UR14, c[0x0][0x25c] ;  /* 0x00009700000e7ab9 */ /* 0x000fe20000000800 */
[----:B------:R-:W-:Y:S01]  /*0a10*/  ULDC UR12, c[0x0][0x234] ;  /* 0x00008d00000c7ab9 */ /* 0x000fe20000000800 */
[----:B------:R-:W-:Y:S01]  /*0a20*/  IABS R15, R9 ;  /* 0x00000009000f7213 */ /* 0x000fe20000000000 */
[----:B------:R-:W-:Y:S01]  /*0a30*/  ULDC UR15, c[0x0][0x234] ;  /* 0x00008d00000f7ab9 */ /* 0x000fe20000000800 */
[----:B------:R-:W-:Y:S01]  /*0a40*/  ULDC.64 UR8, c[0x0][0x220] ;  /* 0x0000880000087ab9 */ /* 0x000fe20000000a00 */
[----:B------:R-:W-:Y:S01]  /*0a50*/  ULDC.64 UR16, c[0x0][0x220] ;  /* 0x0000880000107ab9 */ /* 0x000fe20000000a00 */
[----:B------:R-:W-:Y:S01]  /*0a60*/  BSSY B0, `(.L_x_19467) ;  /* 0x00004a2000007945 */ /* 0x000fe20003800000 */
[----:B------:R-:W-:-:S02]  /*0a70*/  MOV R61, 0xff7fffff ;  /* 0xff7fffff003d7802 */ /* 0x000fc40000000f00 */
[-C--:B0-----:R-:W-:Y:S02]  /*0a80*/  IABS R5, R14.reuse ;  /* 0x0000000e00057213 */ /* 0x081fe40000000000 */
[----:B------:R-:W-:Y:S02]  /*0a90*/  LOP3.LUT R9, R9, R14, RZ, 0x3c, !PT ;  /* 0x0000000e09097212 */ /* 0x000fe400078e3cff */
[----:B------:R-:W0:Y:S01]  /*0aa0*/  I2F.RP R12, R5 ;  /* 0x00000005000c7306 */ /* 0x000e220000209400 */
[----:B------:R-:W-:Y:S01]  /*0ab0*/  IMAD.MOV.U32 R62, RZ, RZ, R5 ;  /* 0x000000ffff3e7224 */ /* 0x000fe200078e0005 */
[----:B------:R-:W-:Y:S01]  /*0ac0*/  BAR.SYNC.DEFER_BLOCKING 0x0 ;  /* 0x0000000000007b1d */ /* 0x000fe20000010000 */
[----:B------:R-:W-:-:S05]  /*0ad0*/  ISETP.GE.AND P2, PT, R9, RZ, PT ;  /* 0x000000ff0900720c */ /* 0x000fca0003f46270 */
        /* <DEDUP_REMOVED lines=8> */
[----:B------:R-:W0:Y:S02]  /*0b60*/  LDC R15, c[0x0][0x288] ;  /* 0x0000a200ff0f7b82 */ /* 0x000e240000000800 */
[----:B------:R-:W-:-:S05]  /*0b70*/  IMAD.HI.U32 R11, R4, R13, RZ ;  /* 0x0000000d040b7227 */ /* 0x000fca00078e00ff */
[----:B------:R-:W-:-:S05]  /*0b80*/  IADD3 R12, RZ, -R11, RZ ;  /* 0x8000000bff0c7210 */ /* 0x000fca0007ffe0ff */
[----:B------:R-:W-:-:S05]  /*0b90*/  IMAD R10, R5, R12, R13 ;  /* 0x0000000c050a7224 */ /* 0x000fca00078e020d */
[----:B------:R-:W-:Y:S02]  /*0ba0*/  ISETP.GT.U32.AND P1, PT, R5, R10, PT ;  /* 0x0000000a0500720c */ /* 0x000fe40003f24070 */
[----:B0-----:R-:W-:-:S11]  /*0bb0*/  ISETP.GT.AND P3, PT, R15, -0x1, PT ;  /* 0xffffffff0f00780c */ /* 0x001fd60003f64270 */
[----:B------:R-:W-:Y:S02]  /*0bc0*/  @!P1 IMAD.IADD R10, R10, 0x1, -R5 ;  /* 0x000000010a0a9824 */ /* 0x000fe400078e0a05 */
[----:B------:R-:W-:Y:S01]  /*0bd0*/  @!P1 VIADD R11, R11, 0x1 ;  /* 0x000000010b0b9836 */ /* 0x000fe20000000000 */
[----:B------:R-:W-:Y:S02]  /*0be0*/  ISETP.NE.AND P1, PT, R14, RZ, PT ;  /* 0x000000ff0e00720c */ /* 0x000fe40003f25270 */
[----:B------:R-:W-:Y:S01]  /*0bf0*/  ISETP.GE.U32.AND P0, PT, R10, R5, PT ;  /* 0x000000050a00720c */ /* 0x000fe20003f06070 */
[----:B------:R-:W-:Y:S02]  /*0c00*/  @P3 IMAD R0, R2, UR4, R0 ;  /* 0x0000000402003c24 */ /* 0x000fe4000f8e0200 */
[----:B------:R-:W-:Y:S02]  /*0c10*/  VIADD R2, R64, 0xf ;  /* 0x0000000f40027836 */ /* 0x000fe40000000000 */
[----:B------:R-:W-:Y:S01]  /*0c20*/  @!P3 IMAD R9, R3, UR4, R6 ;  /* 0x000000040309bc24 */ /* 0x000fe2000f8e0206 */
[----:B------:R-:W-:Y:S01]  /*0c30*/  ULDC UR4, c[0x0][0x248] ;  /* 0x0000920000047ab9 */ /* 0x000fe20000000800 */
[----:B------:R-:W-:-:S02]  /*0c40*/  @!P3 IMAD.MOV R10, RZ, RZ, -R15 ;  /* 0x000000ffff0ab224 */ /* 0x000fc400078e0a0f */
[----:B------:R-:W-:Y:S02]  /*0c50*/  IMAD R24, R24, UR4, RZ ;  /* 0x0000000418187c24 */ /* 0x000fe4000f8e02ff */
[----:B------:R-:W-:Y:S02]  /*0c60*/  @!P3 IMAD R9, R9, R10, RZ ;  /* 0x0000000a0909b224 */ /* 0x000fe400078e02ff */
[----:B------:R-:W-:Y:S02]  /*0c70*/  @P0 VIADD R11, R11, 0x1 ;  /* 0x000000010b0b0836 */ /* 0x000fe40000000000 */
[----:B------:R-:W-:Y:S02]  /*0c80*/  @P3 IMAD R9, R0, R15, RZ ;  /* 0x0000000f00093224 */ /* 0x000fe400078e02ff */
[----:B------:R-:W-:Y:S01]  /*0c90*/  IMAD.MOV.U32 R3, RZ, RZ, R11 ;  /* 0x000000ffff037224 */ /* 0x000fe200078e000b */
[----:B------:R-:W-:Y:S01]  /*0ca0*/  SHF.R.S32.HI R11, RZ, 0x1f, R2 ;  /* 0x0000001fff0b7819 */ /* 0x000fe20000011402 */
[----:B------:R-:W-:-:S02]  /*0cb0*/  VIADD R0, R9, 0x1 ;  /* 0x0000000109007836 */ /* 0x000fc40000000000 */
[----:B------:R-:W-:Y:S01]  /*0cc0*/  @!P2 IMAD.MOV R3, RZ, RZ, -R3 ;  /* 0x000000ffff03a224 */ /* 0x000fe200078e0a03 */
[----:B------:R-:W-:Y:S02]  /*0cd0*/  LEA.HI R2, R11, R2, RZ, 0x4 ;  /* 0x000000020b027211 */ /* 0x000fe400078f20ff */
[----:B------:R-:W-:Y:S02]  /*0ce0*/  @!P1 LOP3.LUT R3, RZ, R14, RZ, 0x33, !PT ;  /* 0x0000000eff039212 */ /* 0x000fe400078e33ff */
[----:B------:R-:W-:-:S04]  /*0cf0*/  SHF.R.S32.HI R2, RZ, 0x4, R2 ;  /* 0x00000004ff027819 */ /* 0x000fc80000011402 */
[----:B------:R-:W-:-:S13]  /*0d00*/  ISETP.GE.AND P0, PT, R67, R2, PT ;  /* 0x000000024300720c */ /* 0x000fda0003f06270 */
[----:B------:R-:W-:Y:S05]  /*0d10*/  @P0 BRA `(.L_x_19468) ;  /* 0x0000004400d80947 */ /* 0x000fea0003800000 */
[----:B------:R-:W-:Y:S01]  /*0d20*/  SHF.R.S32.HI R5, RZ, 0x1f, R8 ;  /* 0x0000001fff057819 */ /* 0x000fe20000011408 */
[C---:B------:R-:W-:Y:S01]  /*0d30*/  VIADD R11, R63.reuse, 0x2 ;  /* 0x000000023f0b7836 */ /* 0x040fe20000000000 */
[C---:B------:R-:W-:Y:S01]  /*0d40*/  IADD3 R10, R63.reuse, 0x6, RZ ;  /* 0x000000063f0a7810 */ /* 0x040fe20007ffe0ff */
[----:B------:R-:W-:Y:S01]  /*0d50*/  IMAD.SHL.U32 R60, R63, 0x4, RZ ;  /* 0x000000043f3c7824 */ /* 0x000fe200078e00ff */
[----:B------:R-:W-:Y:S01]  /*0d60*/  LEA.HI R5, R5, R8, RZ, 0x4 ;  /* 0x0000000805057211 */ /* 0x000fe200078f20ff */
[----:B------:R-:W-:Y:S01]  /*0d70*/  IMAD.SHL.U32 R11, R11, 0x4, RZ ;  /* 0x000000040b0b7824 */ /* 0x000fe200078e00ff */
[----:B------:R-:W-:Y:S01]  /*0d80*/  IADD3 R19, R63, 0x16, RZ ;  /* 0x000000163f137810 */ /* 0x000fe20007ffe0ff */
[----:B------:R-:W-:Y:S01]  /*0d90*/  IMAD.SHL.U32 R57, R10, 0x4, RZ ;  /* 0x000000040a397824 */ /* 0x000fe200078e00ff */
[----:B------:R-:W-:Y:S01]  /*0da0*/  LOP3.LUT R5, R5, 0xfffffff0, RZ, 0xc0, !PT ;  /* 0xfffffff005057812 */ /* 0x000fe200078ec0ff */
[C---:B------:R-:W-:Y:S01]  /*0db0*/  VIADD R21, R63.reuse, 0x18 ;  /* 0x000000183f157836 */ /* 0x040fe20000000000 */
        /* <DEDUP_REMOVED lines=10> */
[----:B------:R-:W-:Y:S01]  /*0e60*/  SHF.R.S32.HI R8, RZ, 0x1f, R11 ;  /* 0x0000001fff087819 */ /* 0x000fe2000001140b */
[----:B------:R-:W-:Y:S01]  /*0e70*/  IMAD.SHL.U32 R45, R19, 0x4, RZ ;  /* 0x00000004132d7824 */ /* 0x000fe200078e00ff */
[----:B------:R-:W-:Y:S01]  /*0e80*/  LOP3.LUT R12, R12, 0xfffffff8, RZ, 0xc0, !PT ;  /* 0xfffffff80c0c7812 */ /* 0x000fe200078ec0ff */
        /* <DEDUP_REMOVED lines=8> */
[----:B------:R-:W-:Y:S01]  /*0f10*/  VIADD R17, R63, 0x12 ;  /* 0x000000123f117836 */ /* 0x000fe20000000000 */
[----:B------:R-:W-:Y:S01]  /*0f20*/  IADD3 R57, R57, -R12, RZ ;  /* 0x8000000c39397210 */ /* 0x000fe20007ffe0ff */
[----:B------:R-:W-:Y:S01]  /*0f30*/  IMAD.IADD R59, R11, 0x1, -R8 ;  /* 0x000000010b3b7824 */ /* 0x000fe200078e0a08 */
[----:B------:R-:W-:Y:S01]  /*0f40*/  LOP3.LUT R13, R13, 0xfffffff8, RZ, 0xc0, !PT ;  /* 0xfffffff80d0d7812 */ /* 0x000fe200078ec0ff */
[C---:B------:R-:W-:Y:S01]  /*0f50*/  VIADD R11, R63.reuse, 0x10 ;  /* 0x000000103f0b7836 */ /* 0x040fe20000000000 */
[----:B------:R-:W-:Y:S01]  /*0f60*/  SHF.R.S32.HI R15, RZ, 0x1f, R56 ;  /* 0x0000001fff0f7819 */ /* 0x000fe20000011438 */
[----:B------:R-:W-:Y:S01]  /*0f70*/  VIADD R12, R63, 0xe ;  /* 0x0000000e3f0c7836 */ /* 0x000fe20000000000 */
[----:B------:R-:W-:Y:S01]  /*0f80*/  SHF.R.S32.HI R22, RZ, 0x1f, R43 ;  /* 0x0000001fff167819 */ /* 0x000fe2000001142b */
[----:B------:R-:W-:Y:S01]  /*0f90*/  IMAD.SHL.U32 R51, R11, 0x4, RZ ;  /* 0x000000040b337824 */ /* 0x000fe200078e00ff */
[----:B------:R-:W-:Y:S01]  /*0fa0*/  LEA.HI R15, R15, R56, RZ, 0x3 ;  /* 0x000000380f0f7211 */ /* 0x000fe200078f18ff */
[----:B------:R-:W-:Y:S01]  /*0fb0*/  IMAD.IADD R58, R58, 0x1, -R13 ;  /* 0x000000013a3a7824 */ /* 0x000fe200078e0a0d */
[----:B------:R-:W-:Y:S01]  /*0fc0*/  SHF.L.U32 R53, R12, 0x2, RZ ;  /* 0x000000020c357819 */ /* 0x000fe200000006ff */
[----:B------:R-:W-:Y:S01]  /*0fd0*/  VIADD R13, R63, 0xc ;  /* 0x0000000c3f0d7836 */ /* 0x000fe20000000000 */
[----:B------:R-:W-:Y:S01]  /*0fe0*/  SHF.R.S32.HI R18, RZ, 0x1f, R51 ;  /* 0x0000001fff127819 */ /* 0x000fe20000011433 */
[----:B------:R-:W-:Y:S01]  /*0ff0*/  IMAD.SHL.U32 R49, R17, 0x4, RZ ;  /* 0x0000000411317824 */ /* 0x000fe200078e00ff */
[----:B------:R-:W-:Y:S01]  /*1000*/  SHF.R.S32.HI R16, RZ, 0x1f, R53 ;  /* 0x0000001fff107819 */ /* 0x000fe20000011435 */
[----:B------:R-:W-:Y:S01]  /*1010*/  IMAD.SHL.U32 R55, R13, 0x4, RZ ;  /* 0x000000040d377824 */ /* 0x000fe200078e00ff */
[----:B------:R-:W-:Y:S01]  /*1020*/  LEA.HI R18, R18, R51, RZ, 0x3 ;  /* 0x0000003312127211 */ /* 0x000fe200078f18ff */
[----:B------:R-:W0:Y:S01]  /*1030*/  S2UR UR5, SR_CgaCtaId ;  /* 0x00000000000579c3 */ /* 0x000e220000008800 */
[----:B------:R-:W-:Y:S01]  /*1040*/  LEA.HI R16, R16, R53, RZ, 0x3 ;  /* 0x0000003510107211 */ /* 0x000fe200078f18ff */
[----:B------:R-:W-:Y:S01]  /*1050*/  ULDC UR4, c[0x0][0x260] ;  /* 0x0000980000047ab9 */ /* 0x000fe20000000800 */
[----:B------:R-:W-:Y:S01]  /*1060*/  LOP3.LUT R18, R18, 0xfffffff8, RZ, 0xc0, !PT ;  /* 0xfffffff812127812 */ /* 0x000fe200078ec0ff */
[----:B------:R-:W-:Y:S01]  /*1070*/  VIADD R23, R63, 0x1e ;  /* 0x0000001e3f177836 */ /* 0x000fe20000000000 */
[----:B------:R-:W-:Y:S01]  /*1080*/  SHF.R.S32.HI R8, RZ, 0x1f, R55 ;  /* 0x0000001fff087819 */ /* 0x000fe20000011437 */
[----:B------:R-:W-:Y:S01]  /*1090*/  ULDC UR6, c[0x0][0x27c] ;  /* 0x00009f0000067ab9 */ /* 0x000fe20000000800 */
[----:B------:R-:W-:Y:S01]  /*10a0*/  LOP3.LUT R15, R15, 0xfffffff8, RZ, 0xc0, !PT ;  /* 0xfffffff80f0f7812 */ /* 0x000fe200078ec0ff */
[----:B------:R-:W-:Y:S01]  /*10b0*/  IMAD.IADD R51, R51, 0x1, -R18 ;  /* 0x0000000133337824 */ /* 0x000fe200078e0a12 */
[----:B------:R-:W-:Y:S01]  /*10c0*/  LOP3.LUT R16, R16, 0xfffffff8, RZ, 0xc0, !PT ;  /* 0xfffffff810107812 */ /* 0x000fe200078ec0ff */
[----:B------:R-:W-:Y:S01]  /*10d0*/  VIADD R18, R63, 0x14 ;  /* 0x000000143f127836 */ /* 0x000fe20000000000 */
[----:B------:R-:W-:Y:S01]  /*10e0*/  LEA.HI R22, R22, R43, RZ, 0x3 ;  /* 0x0000002b16167211 */ /* 0x000fe200078f18ff */
[----:B------:R-:W-:Y:S01]  /*10f0*/  IMAD.IADD R56, R56, 0x1, -R15 ;  /* 0x0000000138387824 */ /* 0x000fe200078e0a0f */
[----:B------:R-:W-:Y:S01]  /*1100*/  LEA.HI R8, R8, R55, RZ, 0x3 ;  /* 0x0000003708087211 */ /* 0x000fe200078f18ff */
[----:B------:R-:W-:Y:S01]  /*1110*/  IMAD.SHL.U32 R47, R18, 0x4, RZ ;  /* 0x00000004122f7824 */ /* 0x000fe200078e00ff */
[----:B------:R-:W-:Y:S01]  /*1120*/  SHF.R.S32.HI R20, RZ, 0x1f, R45 ;  /* 0x0000001fff147819 */ /* 0x000fe2000001142d */
[----:B------:R-:W-:Y:S01]  /*1130*/  IMAD.IADD R53, R53, 0x1, -R16 ;  /* 0x0000000135357824 */ /* 0x000fe200078e0a10 */
[----:B------:R-:W-:Y:S01]  /*1140*/  LOP3.LUT R22, R22, 0xfffffff8, RZ, 0xc0, !PT ;  /* 0xfffffff816167812 */ /* 0x000fe200078ec0ff */
[----:B------:R-:W1:Y:S01]  /*1150*/  LDC R27, c[0x0][0x25c] ;  /* 0x00009700ff1b7b82 */ /* 0x000e620000000800 */
        /* <DEDUP_REMOVED lines=9> */
[----:B------:R-:W-:Y:S01]  /*11f0*/  IMAD.SHL.U32 R39, R22, 0x4, RZ ;  /* 0x0000000416277824 */ /* 0x000fe200078e00ff */
[----:B------:R-:W-:-:S02]  /*1200*/  LEA.HI R16, R16, R47, RZ, 0x3 ;  /* 0x0000002f10107211 */ /* 0x000fc400078f18ff */
[----:B------:R-:W-:Y:S02]  /*1210*/  SHF.R.S32.HI R8, RZ, 0x1f, R49 ;  /* 0x0000001fff087819 */ /* 0x000fe40000011431 */
[----:B------:R-:W-:Y:S02]  /*1220*/  LOP3.LUT R20, R20, 0xfffffff8, RZ, 0xc0, !PT ;  /* 0xfffffff814147812 */ /* 0x000fe400078ec0ff */
[----:B------:R-:W-:Y:S02]  /*1230*/  LOP3.LUT R15, R15, 0xfffffff8, RZ, 0xc0, !PT ;  /* 0xfffffff80f0f7812 */ /* 0x000fe400078ec0ff */
[----:B------:R-:W-:Y:S02]  /*1240*/  LOP3.LUT R16, R16, 0xfffffff8, RZ, 0xc0, !PT ;  /* 0xfffffff810107812 */ /* 0x000fe400078ec0ff */
[----:B------:R-:W-:Y:S01]  /*1250*/  LEA.HI R8, R8, R49, RZ, 0x3 ;  /* 0x0000003108087211 */ /* 0x000fe200078f18ff */
[----:B------:R-:W-:Y:S01]  /*1260*/  IMAD.IADD R54, R54, 0x1, -R15 ;  /* 0x0000000136367824 */ /* 0x000fe200078e0a0f */
[----:B------:R-:W-:Y:S01]  /*1270*/  IADD3 R45, R45, -R20, RZ ;  /* 0x800000142d2d7210 */ /* 0x000fe20007ffe0ff */
[----:B------:R-:W-:Y:S01]  /*1280*/  VIADD R20, R63, 0x1a ;  /* 0x0000001a3f147836 */ /* 0x000fe20000000000 */
[----:B------:R-:W-:Y:S01]  /*1290*/  LOP3.LUT R8, R8, 0xfffffff8, RZ, 0xc0, !PT ;  /* 0xfffffff808087812 */ /* 0x000fe200078ec0ff */
[----:B------:R-:W-:Y:S01]  /*12a0*/  IMAD.IADD R47, R47, 0x1, -R16 ;  /* 0x000000012f2f7824 */ /* 0x000fe200078e0a10 */
[----:B------:R-:W-:Y:S01]  /*12b0*/  SHF.R.S32.HI R16, RZ, 0x1f, R39 ;  /* 0x0000001fff107819 */ /* 0x000fe20000011427 */
[----:B------:R-:W-:Y:S01]  /*12c0*/  IMAD R15, R6, UR4, RZ ;  /* 0x00000004060f7c24 */ /* 0x000fe2000f8e02ff */
[----:B------:R-:W-:Y:S01]  /*12d0*/  SHF.L.U32 R74, R5, 0x3, RZ ;  /* 0x00000003054a7819 */ /* 0x000fe200000006ff */
[----:B------:R-:W-:Y:S01]  /*12e0*/  IMAD.SHL.U32 R41, R20, 0x4, RZ ;  /* 0x0000000414297824 */ /* 0x000fe200078e00ff */
[----:B------:R-:W-:Y:S01]  /*12f0*/  LEA.HI R16, R16, R39, RZ, 0x3 ;  /* 0x0000002710107211 */ /* 0x000fe200078f18ff */
[----:B------:R-:W-:Y:S01]  /*1300*/  IMAD.IADD R49, R49, 0x1, -R8 ;  /* 0x0000000131317824 */ /* 0x000fe200078e0a08 */
[----:B------:R-:W-:Y:S01]  /*1310*/  SHF.R.S32.HI R28, RZ, 0x1f, R74 ;  /* 0x0000001fff1c7819 */ /* 0x000fe2000001144a */
[----:B------:R-:W-:Y:S01]  /*1320*/  UMOV UR4, 0x400 ;  /* 0x0000040000047882 */ /* 0x000fe20000000000 */
[----:B------:R-:W-:Y:S01]  /*1330*/  IADD3 R74, P0, R15, R74, RZ ;  /* 0x0000004a0f4a7210 */ /* 0x000fe20007f1e0ff */
[----:B0-----:R-:W-:Y:S01]  /*1340*/  ULEA UR7, UR5, UR4, 0x18 ;  /* 0x0000000405077291 */ /* 0x001fe2000f8ec03f */
[----:B------:R-:W-:-:S02]  /*1350*/  SHF.R.S32.HI R8, RZ, 0x1f, R41 ;  /* 0x0000001fff087819 */ /* 0x000fc40000011429 */
[----:B------:R-:W-:Y:S02]  /*1360*/  SHF.R.S32.HI R26, RZ, 0x1f, R25 ;  /* 0x0000001fff1a7819 */ /* 0x000fe40000011419 */
[----:B------:R-:W-:Y:S02]  /*1370*/  LOP3.LUT R16, R16, 0xfffffff8, RZ, 0xc0, !PT ;  /* 0xfffffff810107812 */ /* 0x000fe400078ec0ff */
[----:B------:R-:W-:Y:S02]  /*1380*/  LEA.HI.X.SX32 R75, R15, R28, 0x1, P0 ;  /* 0x0000001c0f4b7211 */ /* 0x000fe400000f0eff */
[----:B------:R-:W-:Y:S01]  /*1390*/  LEA.HI R8, R8, R41, RZ, 0x3 ;  /* 0x0000002908087211 */ /* 0x000fe200078f18ff */
[----:B------:R-:W-:Y:S01]  /*13a0*/  IMAD.IADD R39, R39, 0x1, -R16 ;  /* 0x0000000127277824 */ /* 0x000fe200078e0a10 */
[----:B------:R-:W-:Y:S02]  /*13b0*/  FSETP.NEU.FTZ.AND P0, PT, R65, RZ, PT ;  /* 0x000000ff4100720b */ /* 0x000fe40003f1d000 */
[----:B------:R-:W-:-:S02]  /*13c0*/  LEA.HI R12, R12, R12, RZ, 0x1 ;  /* 0x0000000c0c0c7211 */ /* 0x000fc400078f08ff */
        /* <DEDUP_REMOVED lines=24> */
[----:B------:R-:W-:Y:S01]  /*1550*/  LOP3.LUT R26, R26, 0xfffffff8, RZ, 0xc0, !PT ;  /* 0xfffffff81a1a7812 */ /* 0x000fe200078ec0ff */
[----:B------:R-:W-:Y:S01]  /*1560*/  IMAD.SHL.U32 R16, R16, 0x40, RZ ;  /* 0x0000004010107824 */ /* 0x000fe200078e00ff */
[----:B------:R-:W-:Y:S01]  /*1570*/  SHF.L.U32 R13, R13, 0x6, RZ ;  /* 0x000000060d0d7819 */ /* 0x000fe200000006ff */
[----:B------:R-:W-:Y:S01]  /*1580*/  IMAD.SHL.U32 R14, R14, 0x40, RZ ;  /* 0x000000400e0e7824 */ /* 0x000fe200078e00ff */
[----:B------:R-:W-:Y:S01]  /*1590*/  SHF.L.U32 R22, R22, 0x6, RZ ;  /* 0x0000000616167819 */ /* 0x000fe200000006ff */
[----:B------:R-:W-:Y:S01]  /*15a0*/  IMAD.IADD R8, R25, 0x1, -R26 ;  /* 0x0000000119087824 */ /* 0x000fe200078e0a1a */
[----:B------:R-:W-:Y:S01]  /*15b0*/  LOP3.LUT R52, R13, 0xffffff80, RZ, 0xc0, !PT ;  /* 0xffffff800d347812 */ /* 0x000fe200078ec0ff */
[----:B------:R-:W-:Y:S01]  /*15c0*/  VIADD R9, R3, -UR6 ;  /* 0x8000000603097c36 */ /* 0x000fe20008000000 */
        /* <DEDUP_REMOVED lines=9> */
[----:B------:R-:W-:Y:S02]  /*1660*/  LEA R11, R63, UR7, 0x7 ;  /* 0x000000073f0b7c11 */ /* 0x000fe4000f8e38ff */
[----:B------:R-:W-:Y:S02]  /*1670*/  LOP3.LUT R72, R15, 0xffffff80, RZ, 0xc0, !PT ;  /* 0xffffff800f487812 */ /* 0x000fe400078ec0ff */
[----:B------:R-:W-:Y:S02]  /*1680*/  LOP3.LUT R73, R16, 0xffffff80, RZ, 0xc0, !PT ;  /* 0xffffff8010497812 */ /* 0x000fe400078ec0ff */
[----:B------:R-:W-:-:S02]  /*1690*/  LOP3.LUT R71, R14, 0xffffff80, RZ, 0xc0, !PT ;  /* 0xffffff800e477812 */ /* 0x000fc400078ec0ff */
[----:B------:R-:W-:Y:S02]  /*16a0*/  SHF.R.S32.HI R26, RZ, 0x1f, R24 ;  /* 0x0000001fff1a7819 */ /* 0x000fe40000011418 */
        /* <DEDUP_REMOVED lines=23> */
[C---:B------:R-:W-:Y:S01]  /*1820*/  LEA.HI.X.SX32 R69, R67.reuse, R26, 0x1, P0 ;  /* 0x0000001a43457211 */ /* 0x040fe200000f0eff */
[----:B------:R-:W-:Y:S01]  /*1830*/  IMAD.SHL.U32 R66, R67, 0x10, RZ ;  /* 0x0000001043427824 */ /* 0x000fe200078e00ff */
[C---:B------:R-:W-:Y:S01]  /*1840*/  LEA R68, P0, R24.reuse, UR6, 0x2 ;  /* 0x0000000618447c11 */ /* 0x040fe2000f8010ff */
[----:B------:R-:W-:Y:S02]  /*1850*/  IMAD.MOV.U32 R61, RZ, RZ, -0x800001 ;  /* 0xff7fffffff3d7424 */ /* 0x000fe400078e00ff */
[----:B------:R-:W-:Y:S01]  /*1860*/  IMAD.IADD R65, R5, 0x1, R66 ;  /* 0x0000000105417824 */ /* 0x000fe200078e0242 */
[----:B------:R-:W-:-:S02]  /*1870*/  LEA.HI.X R69, R24, UR7, R69, 0x2, P0 ;  /* 0x0000000718457c11 */ /* 0x000fc400080f1445 */
[----:B------:R-:W-:-:S07]  /*1880*/  LEA R70, R70, UR4, 0x2 ;  /* 0x0000000446467c11 */ /* 0x000fce000f8e10ff */
.L_x_19474:
[----:B------:R-:W0:Y:S01]  /*1890*/  LDC R30, c[0x0][0x280] ;  /* 0x0000a000ff1e7b82 */ /* 0x000e220000000800 */
[----:B------:R-:W-:Y:S01]  /*18a0*/  IABS R25, R66 ;  /* 0x0000004200197213 */ /* 0x000fe20000000000 */
[----:B------:R-:W-:Y:S01]  /*18b0*/  VIADD R67, R67, 0x4 ;  /* 0x0000000443437836 */ /* 0x000fe20000000000 */
[----:B------:R-:W-:Y:S03]  /*18c0*/  BSSY B1, `(.L_x_19470) ;  /* 0x00001c4000017945 */ /* 0x000fe60003800000 */
        /* <DEDUP_REMOVED lines=20> */
[----:B------:R-:W-:Y:S01]  /*1a10*/  @!P1 LOP3.LUT R28, RZ, R31, RZ, 0x33, !PT ;  /* 0x0000001fff1c9212 */ /* 0x000fe200078e33ff */
[----:B0-----:R-:W-:-:S04]  /*1a20*/  IMAD.MOV R24, RZ, RZ, -R25 ;  /* 0x000000ffff187224 */ /* 0x001fc800078e0a19 */
[----:B------:R-:W-:Y:S02]  /*1a30*/  IMAD.IADD R26, R0, 0x1, R28 ;  /* 0x00000001001a7824 */ /* 0x000fe400078e021c */
[----:B------:R-:W-:Y:S02]  /*1a40*/  IMAD R31, R24, R29, RZ ;  /* 0x0000001d181f7224 */ /* 0x000fe400078e02ff */
[----:B------:R-:W-:Y:S01]  /*1a50*/  IMAD.MOV.U32 R24, RZ, RZ, RZ ;  /* 0x000000ffff187224 */ /* 0x000fe200078e00ff */
[----:B------:R-:W-:Y:S02]  /*1a60*/  IABS R27, R26 ;  /* 0x0000001a001b7213 */ /* 0x000fe40000000000 */
[----:B------:R-:W-:Y:S01]  /*1a70*/  ISETP.GE.AND P2, PT, R26, RZ, PT ;  /* 0x000000ff1a00720c */ /* 0x000fe20003f46270 */
[----:B------:R-:W-:Y:S01]  /*1a80*/  IMAD.HI.U32 R24, R25, R31, R24 ;  /* 0x0000001f19187227 */ /* 0x000fe200078e0018 */
[----:B------:R-:W-:-:S05]  /*1a90*/  MOV R25, R27 ;  /* 0x0000001b00197202 */ /* 0x000fca0000000f00 */
[----:B------:R-:W-:-:S04]  /*1aa0*/  IMAD.HI.U32 R24, R24, R25, RZ ;  /* 0x0000001918187227 */ /* 0x000fc800078e00ff */
[----:B------:R-:W-:-:S04]  /*1ab0*/  IMAD.MOV R24, RZ, RZ, -R24 ;  /* 0x000000ffff187224 */ /* 0x000fc800078e0a18 */
[----:B------:R-:W-:-:S05]  /*1ac0*/  IMAD R24, R29, R24, R25 ;  /* 0x000000181d187224 */ /* 0x000fca00078e0219 */
[----:B------:R-:W-:-:S13]  /*1ad0*/  ISETP.GT.U32.AND P0, PT, R29, R24, PT ;  /* 0x000000181d00720c */ /* 0x000fda0003f04070 */
[----:B------:R-:W-:Y:S01]  /*1ae0*/  @!P0 IMAD.IADD R24, R24, 0x1, -R29 ;  /* 0x0000000118188824 */ /* 0x000fe200078e0a1d */
[----:B------:R-:W-:-:S04]  /*1af0*/  ISETP.NE.AND P0, PT, R30, RZ, PT ;  /* 0x000000ff1e00720c */ /* 0x000fc80003f05270 */
[----:B------:R-:W-:-:S13]  /*1b00*/  ISETP.GT.U32.AND P1, PT, R29, R24, PT ;  /* 0x000000181d00720c */ /* 0x000fda0003f24070 */
[----:B------:R-:W-:-:S04]  /*1b10*/  @!P1 IMAD.IADD R24, R24, 0x1, -R29 ;  /* 0x0000000118189824 */ /* 0x000fc800078e0a1d */
[----:B------:R-:W-:Y:S01]  /*1b20*/  @!P2 IMAD.MOV R24, RZ, RZ, -R24 ;  /* 0x000000ffff18a224 */ /* 0x000fe200078e0a18 */
[----:B------:R-:W-:Y:S02]  /*1b30*/  @!P0 LOP3.LUT R24, RZ, R30, RZ, 0x33, !PT ;  /* 0x0000001eff188212 */ /* 0x000fe400078e33ff */
[----:B------:R-:W-:Y:S02]  /*1b40*/  ISETP.LE.AND P2, PT, R28, R9, PT ;  /* 0x000000091c00720c */ /* 0x000fe40003f43270 */
[----:B------:R-:W-:Y:S02]  /*1b50*/  ISETP.NE.AND P1, PT, R24, RZ, PT ;  /* 0x000000ff1800720c */ /* 0x000fe40003f25270 */
[----:B------:R-:W-:-:S11]  /*1b60*/  ISETP.GE.AND P0, PT, R67, R2, PT ;  /* 0x000000024300720c */ /* 0x000fd60003f06270 */
[----:B------:R-:W-:Y:S05]  /*1b70*/  @P1 BRA P2, `(.L_x_19471) ;  /* 0x0000001800541947 */ /* 0x000fea0001000000 */
[----:B------:R-:W2:Y:S01]  /*1b80*/  LDG.E.CONSTANT R25, desc[UR10][R68.64] ;  /* 0x0000000a44197981 */ /* 0x000ea2000c1e9900 */
[----:B------:R-:W-:Y:S01]  /*1b90*/  VIADD R24, R63, 0x2 ;  /* 0x000000023f187836 */ /* 0x000fe20000000000 */
[----:B------:R-:W-:-:S04]  /*1ba0*/  SHF.R.S32.HI R28, RZ, 0x1f, R59 ;  /* 0x0000001fff1c7819 */ /* 0x000fc8000001143b */
[----:B------:R-:W-:-:S04]  /*1bb0*/  LEA.HI R26, R24, R24, RZ, 0x1 ;  /* 0x00000018181a7211 */ /* 0x000fc800078f08ff */
[----:B------:R-:W-:-:S04]  /*1bc0*/  SHF.L.U32 R26, R26, 0x6, RZ ;  /* 0x000000061a1a7819 */ /* 0x000fc800000006ff */
[----:B------:R-:W-:-:S04]  /*1bd0*/  LOP3.LUT R26, R26, 0xffffff80, RZ, 0xc0, !PT ;  /* 0xffffff801a1a7812 */ /* 0x000fc800078ec0ff */
        /* <DEDUP_REMOVED lines=11> */
[----:B------:R-:W-:Y:S02]  /*1c90*/  IADD3 R24, P1, R60, R78, RZ ;  /* 0x0000004e3c187210 */ /* 0x000fe40007f3e0ff */
[----:B------:R-:W-:Y:S01]  /*1ca0*/  SHF.R.S32.HI R25, RZ, 0x1f, R60 ;  /* 0x0000001fff197819 */ /* 0x000fe2000001143c */
[----:B------:R-:W2:Y:S01]  /*1cb0*/  LDG.E.CONSTANT R81, desc[UR10][R26.64] ;  /* 0x0000000a1a517981 */ /* 0x000ea2000c1e9900 */
[----:B------:R-:W-:-:S03]  /*1cc0*/  LEA R28, P2, R24, UR8, 0x1 ;  /* 0x00000008181c7c11 */ /* 0x000fc6000f8408ff */
[----:B------:R-:W-:Y:S01]  /*1cd0*/  IMAD.X R25, R25, 0x1, R76, P1 ;  /* 0x0000000119197824 */ /* 0x000fe200008e064c */
[----:B------:R-:W3:Y:S04]  /*1ce0*/  LDG.E.CONSTANT R79, desc[UR10][R26.64+0x4] ;  /* 0x0000040a1a4f7981 */ /* 0x000ee8000c1e9900 */
[----:B------:R-:W-:-:S05]  /*1cf0*/  LEA.HI.X R29, R24, UR9, R25, 0x1, P2 ;  /* 0x00000009181d7c11 */ /* 0x000fca00090f0c19 */
[----:B------:R-:W4:Y:S04]  /*1d00*/  LDG.E.CONSTANT R77, desc[UR10][R28.64] ;  /* 0x0000000a1c4d7981 */ /* 0x000f28000c1e9900 */
[----:B------:R0:W5:Y:S01]  /*1d10*/  LDG.E.CONSTANT R82, desc[UR10][R28.64+0x4] ;  /* 0x0000040a1c527981 */ /* 0x000162000c1e9900 */
        /* <DEDUP_REMOVED lines=14> */
[----:B------:R-:W-:Y:S02]  /*1e00*/  IADD3.X R28, R28, R76, R29, P1, P2 ;  /* 0x0000004c1c1c7210 */ /* 0x000fe40000fe441d */
[----:B------:R-:W-:-:S04]  /*1e10*/  LEA R26, P1, R27, UR8, 0x1 ;  /* 0x000000081b1a7c11 */ /* 0x000fc8000f8208ff */
[----:B------:R-:W-:Y:S02]  /*1e20*/  LEA.HI.X R27, R27, UR9, R28, 0x1, P1 ;  /* 0x000000091b1b7c11 */ /* 0x000fe400088f0c1c */
[----:B------:R-:W1:Y:S04]  /*1e30*/  LDS.128 R28, [R11] ;  /* 0x000000000b1c7984 */ /* 0x000e680000000c00 */
[----:B------:R-:W5:Y:S04]  /*1e40*/  LDG.E.CONSTANT R90, desc[UR10][R26.64] ;  /* 0x0000000a1a5a7981 */ /* 0x000f68000c1e9900 */
[----:B------:R1:W5:Y:S01]  /*1e50*/  LDG.E.CONSTANT R80, desc[UR10][R26.64+0x4] ;  /* 0x0000040a1a507981 */ /* 0x000362000c1e9900 */
[----:B------:R-:W-:-:S02]  /*1e60*/  SHF.R.S32.HI R83, RZ, 0x1f, R73 ;  /* 0x0000001fff537819 */ /* 0x000fc40000011449 */
[----:B------:R-:W-:Y:S02]  /*1e70*/  SHF.R.S32.HI R84, RZ, 0x1f, R56 ;  /* 0x0000001fff547819 */ /* 0x000fe40000011438 */
[----:B0-----:R-:W-:-:S04]  /*1e80*/  IADD3 R25, P1, P2, R56, R78, R73 ;  /* 0x0000004e38197210 */ /* 0x001fc80007a3e049 */
[----:B------:R-:W-:Y:S02]  /*1e90*/  IADD3.X R84, R84, R76, R83, P1, P2 ;  /* 0x0000004c54547210 */ /* 0x000fe40000fe4453 */
[----:B------:R-:W-:-:S04]  /*1ea0*/  LEA R24, P1, R25, UR8, 0x1 ;  /* 0x0000000819187c11 */ /* 0x000fc8000f8208ff */
[----:B------:R-:W-:Y:S01]  /*1eb0*/  LEA.HI.X R25, R25, UR9, R84, 0x1, P1 ;  /* 0x0000000919197c11 */ /* 0x000fe200088f0c54 */
[C---:B-1----:R-:W-:Y:S01]  /*1ec0*/  IMAD.U32 R83, R30.reuse, 0x10000, RZ ;  /* 0x000100001e537824 */ /* 0x042fe200078e00ff */
[----:B------:R-:W-:-:S04]  /*1ed0*/  PRMT R30, R30, 0x7632, R30 ;  /* 0x000076321e1e7816 */ /* 0x000fc8000000001e */
[----:B------:R-:W-:Y:S01]  /*1ee0*/  SHF.L.U32 R26, R30, 0x10, RZ ;  /* 0x000000101e1a7819 */ /* 0x000fe200000006ff */
[C---:B------:R-:W-:Y:S01]  /*1ef0*/  IMAD.U32 R30, R28.reuse, 0x10000, RZ ;  /* 0x000100001c1e7824 */ /* 0x040fe200078e00ff */
[----:B------:R-:W-:-:S05]  /*1f00*/  PRMT R28, R28, 0x7632, R28 ;  /* 0x000076321c1c7816 */ /* 0x000fca000000001c */
[----:B------:R-:W-:Y:S02]  /*1f10*/  IMAD.U32 R28, R28, 0x10000, RZ ;  /* 0x000100001c1c7824 */ /* 0x000fe400078e00ff */
[----:B--2---:R-:W-:-:S04]  /*1f20*/  IMAD.U32 R84, R81, 0x10000, RZ ;  /* 0x0001000051547824 */ /* 0x004fc800078e00ff */
[----:B------:R-:W-:Y:S02]  /*1f30*/  FMUL.FTZ R85, R83, R84 ;  /* 0x0000005453557220 */ /* 0x000fe40000410000 */
[----:B------:R-:W2:Y:S01]  /*1f40*/  LDG.E.CONSTANT R83, desc[UR10][R24.64] ;  /* 0x0000000a18537981 */ /* 0x000ea2000c1e9900 */
[----:B------:R-:W-:-:S05]  /*1f50*/  PRMT R81, R81, 0x7632, R81 ;  /* 0x0000763251517816 */ /* 0x000fca0000000051 */
[----:B------:R-:W-:Y:S02]  /*1f60*/  IMAD.U32 R81, R81, 0x10000, RZ ;  /* 0x0001000051517824 */ /* 0x000fe400078e00ff */
[C---:B----4-:R-:W-:Y:S01]  /*1f70*/  IMAD.U32 R27, R77.reuse, 0x10000, RZ ;  /* 0x000100004d1b7824 */ /* 0x050fe200078e00ff */
[----:B------:R-:W-:Y:S01]  /*1f80*/  PRMT R77, R77, 0x7632, R77 ;  /* 0x000076324d4d7816 */ /* 0x000fe2000000004d */
[----:B------:R-:W-:-:S04]  /*1f90*/  FMUL.FTZ R81, R26, R81 ;  /* 0x000000511a517220 */ /* 0x000fc80000410000 */
[----:B------:R-:W-:Y:S02]  /*1fa0*/  IMAD.U32 R77, R77, 0x10000, RZ ;  /* 0x000100004d4d7824 */ /* 0x000fe400078e00ff */
[----:B------:R-:W-:Y:S01]  /*1fb0*/  FFMA.FTZ R30, R30, R27, R85 ;  /* 0x0000001b1e1e7223 */ /* 0x000fe20000010055 */
[----:B------:R-:W-:Y:S01]  /*1fc0*/  SHF.R.S32.HI R27, RZ, 0x1f, R71 ;  /* 0x0000001fff1b7819 */ /* 0x000fe20000011447 */
[----:B------:R-:W-:Y:S01]  /*1fd0*/  FFMA.FTZ R28, R28, R77, R81 ;  /* 0x0000004d1c1c7223 */ /* 0x000fe20000010051 */
[----:B------:R-:W-:Y:S01]  /*1fe0*/  SHF.R.S32.HI R81, RZ, 0x1f, R54 ;  /* 0x0000001fff517819 */ /* 0x000fe20000011436 */
[----:B------:R3:W4:Y:S01]  /*1ff0*/  LDG.E.CONSTANT R77, desc[UR10][R24.64+0x4] ;  /* 0x0000040a184d7981 */ /* 0x000722000c1e9900 */
[----:B------:R-:W-:-:S04]  /*2000*/  IADD3 R26, P1, P2, R54, R78, R71 ;  /* 0x0000004e361a7210 */ /* 0x000fc80007a3e047 */
[----:B------:R-:W-:Y:S02]  /*2010*/  IADD3.X R27, R81, R76, R27, P1, P2 ;  /* 0x0000004c511b7210 */ /* 0x000fe40000fe441b */
[C---:B------:R-:W-:Y:S02]  /*2020*/  LEA R84, P1, R26.reuse, UR8, 0x1 ;  /* 0x000000081a547c11 */ /* 0x040fe4000f8208ff */
[----:B---3--:R-:W-:Y:S02]  /*2030*/  PRMT R24, R79, 0x7632, R24 ;  /* 0x000076324f187816 */ /* 0x008fe40000000018 */
[----:B------:R-:W-:Y:S01]  /*2040*/  LEA.HI.X R85, R26, UR9, R27, 0x1, P1 ;  /* 0x000000091a557c11 */ /* 0x000fe200088f0c1b */
[----:B------:R-:W-:Y:S01]  /*2050*/  IMAD.U32 R26, R31, 0x10000, RZ ;  /* 0x000100001f1a7824 */ /* 0x000fe200078e00ff */
[----:B------:R-:W-:Y:S02]  /*2060*/  SHF.L.U32 R27, R79, 0x10, RZ ;  /* 0x000000104f1b7819 */ /* 0x000fe400000006ff */
[----:B------:R-:W-:Y:S01]  /*2070*/  PRMT R31, R31, 0x7632, R31 ;  /* 0x000076321f1f7816 */ /* 0x000fe2000000001f */
[----:B------:R-:W-:Y:S01]  /*2080*/  IMAD.U32 R25, R24, 0x10000, RZ ;  /* 0x0001000018197824 */ /* 0x000fe200078e00ff */
[----:B------:R-:W3:Y:S01]  /*2090*/  LDG.E.CONSTANT R79, desc[UR10][R84.64] ;  /* 0x0000000a544f7981 */ /* 0x000ee2000c1e9900 */
[----:B------:R-:W-:Y:S01]  /*20a0*/  FMUL.FTZ R26, R26, R27 ;  /* 0x0000001b1a1a7220 */ /* 0x000fe20000410000 */
[----:B-----5:R-:W-:-:S02]  /*20b0*/  IMAD.U32 R24, R82, 0x10000, RZ ;  /* 0x0001000052187824 */ /* 0x020fc400078e00ff */
[----:B------:R-:W-:Y:S01]  /*20c0*/  IMAD.U32 R88, R31, 0x10000, RZ ;  /* 0x000100001f587824 */ /* 0x000fe200078e00ff */
[----:B------:R0:W5:Y:S01]  /*20d0*/  LDG.E.CONSTANT R81, desc[UR10][R84.64+0x4] ;  /* 0x0000040a54517981 */ /* 0x000162000c1e9900 */
[----:B------:R-:W-:Y:S02]  /*20e0*/  IMAD.U32 R31, R29, 0x10000, RZ ;  /* 0x000100001d1f7824 */ /* 0x000fe400078e00ff */
        /* <DEDUP_REMOVED lines=8> */
[----:B------:R-:W-:Y:S01]  /*2170*/  IMAD.U32 R82, R86, 0x10000, RZ ;  /* 0x0001000056527824 */ /* 0x000fe200078e00ff */
[----:B------:R-:W-:Y:S02]  /*2180*/  SHF.R.S32.HI R88, RZ, 0x1f, R55 ;  /* 0x0000001fff587819 */ /* 0x000fe40000011437 */
[----:B-1----:R-:W-:-:S05]  /*2190*/  SHF.L.U32 R89, R24, 0x10, RZ ;  /* 0x0000001018597819 */ /* 0x002fca00000006ff */
[----:B------:R-:W-:Y:S01]  /*21a0*/  FFMA.FTZ R30, R89, R82, R30 ;  /* 0x00000052591e7223 */ /* 0x000fe2000001001e */
[--C-:B------:R-:W-:Y:S02]  /*21b0*/  SHF.R.S32.HI R89, RZ, 0x1f, R52.reuse ;  /* 0x0000001fff597819 */ /* 0x100fe40000011434 */
[----:B------:R-:W-:-:S04]  /*21c0*/  IADD3 R82, P1, P2, R55, R78, R52 ;  /* 0x0000004e37527210 */ /* 0x000fc80007a3e034 */
[----:B0-----:R-:W-:Y:S02]  /*21d0*/  IADD3.X R85, R88, R76, R89, P1, P2 ;  /* 0x0000004c58557210 */ /* 0x001fe40000fe4459 */
[----:B------:R-:W-:-:S04]  /*21e0*/  LEA R88, P1, R82, UR8, 0x1 ;  /* 0x0000000852587c11 */ /* 0x000fc8000f8208ff */
[----:B------:R-:W-:-:S05]  /*21f0*/  LEA.HI.X R89, R82, UR9, R85, 0x1, P1 ;  /* 0x0000000952597c11 */ /* 0x000fca00088f0c55 */
[----:B------:R-:W5:Y:S01]  /*2200*/  LDG.E.CONSTANT R82, desc[UR10][R88.64] ;  /* 0x0000000a58527981 */ /* 0x000f62000c1e9900 */
[----:B------:R-:W-:Y:S02]  /*2210*/  PRMT R24, R24, 0x7632, R24 ;  /* 0x0000763218187816 */ /* 0x000fe40000000018 */
[----:B------:R-:W-:Y:S01]  /*2220*/  PRMT R86, R86, 0x7632, R86 ;  /* 0x0000763256567816 */ /* 0x000fe20000000056 */
[----:B------:R-:W-:Y:S02]  /*2230*/  IMAD.U32 R84, R87, 0x10000, RZ ;  /* 0x0001000057547824 */ /* 0x000fe400078e00ff */
[----:B------:R-:W-:Y:S02]  /*2240*/  IMAD.U32 R85, R24, 0x10000, RZ ;  /* 0x0001000018557824 */ /* 0x000fe400078e00ff */
[C---:B------:R-:W-:Y:S01]  /*2250*/  IMAD.U32 R24, R25.reuse, 0x10000, RZ ;  /* 0x0001000019187824 */ /* 0x040fe200078e00ff */
[----:B------:R-:W-:Y:S01]  /*2260*/  PRMT R25, R25, 0x7632, R25 ;  /* 0x0000763219197816 */ /* 0x000fe20000000019 */
[----:B------:R-:W-:Y:S01]  /*2270*/  IMAD.U32 R86, R86, 0x10000, RZ ;  /* 0x0001000056567824 */ /* 0x000fe200078e00ff */
[----:B------:R-:W-:Y:S01]  /*2280*/  PRMT R87, R87, 0x7632, R87 ;  /* 0x0000763257577816 */ /* 0x000fe20000000057 */
[----:B------:R-:W-:Y:S01]  /*2290*/  FFMA.FTZ R31, R24, R84, R31 ;  /* 0x00000054181f7223 */ /* 0x000fe2000001001f */
[----:B------:R0:W5:Y:S01]  /*22a0*/  LDG.E.CONSTANT R88, desc[UR10][R88.64+0x4] ;  /* 0x0000040a58587981 */ /* 0x000162000c1e9900 */
[----:B------:R-:W-:-:S02]  /*22b0*/  IMAD.U32 R24, R25, 0x10000, RZ ;  /* 0x0001000019187824 */ /* 0x000fc400078e00ff */
[----:B------:R-:W-:Y:S01]  /*22c0*/  FFMA.FTZ R28, R85, R86, R28 ;  /* 0x00000056551c7223 */ /* 0x000fe2000001001c */
[----:B------:R-:W-:Y:S01]  /*22d0*/  IMAD.U32 R25, R26, 0x10000, RZ ;  /* 0x000100001a197824 */ /* 0x000fe200078e00ff */
[----:B------:R-:W-:Y:S01]  /*22e0*/  SHF.L.U32 R85, R87, 0x10, RZ ;  /* 0x0000001057557819 */ /* 0x000fe200000006ff */
[----:B------:R-:W-:Y:S01]  /*22f0*/  IMAD.U32 R84, R90, 0x10000, RZ ;  /* 0x000100005a547824 */ /* 0x000fe200078e00ff */
[----:B------:R-:W-:Y:S02]  /*2300*/  PRMT R26, R26, 0x7632, R26 ;  /* 0x000076321a1a7816 */ /* 0x000fe4000000001a */
[----:B------:R-:W-:Y:S01]  /*2310*/  PRMT R90, R90, 0x7632, R90 ;  /* 0x000076325a5a7816 */ /* 0x000fe2000000005a */
[----:B------:R-:W-:Y:S01]  /*2320*/  FFMA.FTZ R84, R25, R84, R30 ;  /* 0x0000005419547223 */ /* 0x000fe2000001001e */
[----:B------:R-:W-:Y:S01]  /*2330*/  FFMA.FTZ R85, R24, R85, R29 ;  /* 0x0000005518557223 */ /* 0x000fe2000001001d */
[----:B------:R-:W-:Y:S02]  /*2340*/  IMAD.U32 R25, R26, 0x10000, RZ ;  /* 0x000100001a197824 */ /* 0x000fe400078e00ff */
[----:B------:R-:W-:-:S02]  /*2350*/  IMAD.U32 R86, R90, 0x10000, RZ ;  /* 0x000100005a567824 */ /* 0x000fc400078e00ff */
[----:B------:R-:W-:Y:S02]  /*2360*/  IMAD.U32 R26, R27, 0x10000, RZ ;  /* 0x000100001b1a7824 */ /* 0x000fe400078e00ff */
[----:B------:R-:W-:Y:S02]  /*2370*/  IMAD.U32 R24, R80, 0x10000, RZ ;  /* 0x0001000050187824 */ /* 0x000fe400078e00ff */
[----:B------:R-:W-:Y:S01]  /*2380*/  FFMA.FTZ R86, R25, R86, R28 ;  /* 0x0000005619567223 */ /* 0x000fe2000001001c */
[--C-:B------:R-:W-:Y:S01]  /*2390*/  SHF.R.S32.HI R87, RZ, 0x1f, R50.reuse ;  /* 0x0000001fff577819 */ /* 0x100fe20000011432 */
[----:B------:R-:W-:Y:S01]  /*23a0*/  FFMA.FTZ R26, R26, R24, R31 ;  /* 0x000000181a1a7223 */ /* 0x000fe2000001001f */
[----:B------:R-:W-:Y:S01]  /*23b0*/  SHF.R.S32.HI R90, RZ, 0x1f, R53 ;  /* 0x0000001fff5a7819 */ /* 0x000fe20000011435 */
[----:B------:R-:W1:Y:S01]  /*23c0*/  LDS.128 R28, [R11+0x20] ;  /* 0x000020000b1c7984 */ /* 0x000e620000000c00 */
[----:B------:R-:W-:-:S04]  /*23d0*/  IADD3 R25, P1, P2, R53, R78, R50 ;  /* 0x0000004e35197210 */ /* 0x000fc80007a3e032 */
[----:B------:R-:W-:Y:S02]  /*23e0*/  IADD3.X R90, R90, R76, R87, P1, P2 ;  /* 0x0000004c5a5a7210 */ /* 0x000fe40000fe4457 */
[----:B------:R-:W-:-:S04]  /*23f0*/  LEA R24, P1, R25, UR8, 0x1 ;  /* 0x0000000819187c11 */ /* 0x000fc8000f8208ff */
[----:B------:R-:W-:Y:S02]  /*2400*/  LEA.HI.X R25, R25, UR9, R90, 0x1, P1 ;  /* 0x0000000919197c11 */ /* 0x000fe400088f0c5a */
[----:B------:R-:W-:Y:S02]  /*2410*/  PRMT R87, R27, 0x7632, R87 ;  /* 0x000076321b577816 */ /* 0x000fe40000000057 */
[----:B------:R-:W-:Y:S02]  /*2420*/  PRMT R27, R80, 0x7632, R27 ;  /* 0x00007632501b7816 */ /* 0x000fe4000000001b */
[----:B------:R-:W5:Y:S01]  /*2430*/  LDG.E.CONSTANT R80, desc[UR10][R24.64] ;  /* 0x0000000a18507981 */ /* 0x000f62000c1e9900 */
[----:B------:R-:W-:Y:S02]  /*2440*/  SHF.L.U32 R90, R87, 0x10, RZ ;  /* 0x00000010575a7819 */ /* 0x000fe400000006ff */
[----:B------:R-:W-:-:S04]  /*2450*/  IMAD.U32 R27, R27, 0x10000, RZ ;  /* 0x000100001b1b7824 */ /* 0x000fc800078e00ff */
[----:B0-----:R-:W-:Y:S01]  /*2460*/  FFMA.FTZ R89, R90, R27, R85 ;  /* 0x0000001b5a597223 */ /* 0x001fe20000010055 */
[C---:B-1----:R-:W-:Y:S01]  /*2470*/  IMAD.U32 R27, R28.reuse, 0x10000, RZ ;  /* 0x000100001c1b7824 */ /* 0x042fe200078e00ff */
[----:B------:R-:W-:-:S05]  /*2480*/  PRMT R28, R28, 0x7632, R28 ;  /* 0x000076321c1c7816 */ /* 0x000fca000000001c */
[----:B------:R-:W-:Y:S02]  /*2490*/  IMAD.U32 R91, R28, 0x10000, RZ ;  /* 0x000100001c5b7824 */ /* 0x000fe400078e00ff */
[C---:B--2---:R-:W-:Y:S01]  /*24a0*/  IMAD.U32 R90, R83.reuse, 0x10000, RZ ;  /* 0x00010000535a7824 */ /* 0x044fe200078e00ff */
[----:B------:R-:W-:-:S03]  /*24b0*/  PRMT R83, R83, 0x7632, R83 ;  /* 0x0000763253537816 */ /* 0x000fc60000000053 */
[----:B------:R-:W-:Y:S01]  /*24c0*/  FFMA.FTZ R90, R27, R90, R84 ;  /* 0x0000005a1b5a7223 */ /* 0x000fe20000010054 */
[----:B------:R-:W-:Y:S01]  /*24d0*/  IADD3 R27, P1, P2, R51, R78, R48 ;  /* 0x0000004e331b7210 */ /* 0x000fe20007a3e030 */
[----:B------:R-:W-:Y:S01]  /*24e0*/  IMAD.U32 R83, R83, 0x10000, RZ ;  /* 0x0001000053537824 */ /* 0x000fe200078e00ff */
[----:B------:R0:W2:Y:S02]  /*24f0*/  LDG.E.CONSTANT R84, desc[UR10][R24.64+0x4] ;  /* 0x0000040a18547981 */ /* 0x0000a4000c1e9900 */
[----:B------:R-:W-:Y:S01]  /*2500*/  IADD3.X R28, R23, R76, R14, P1, P2 ;  /* 0x0000004c171c7210 */ /* 0x000fe20000fe440e */
[----:B------:R-:W-:Y:S01]  /*2510*/  FFMA.FTZ R91, R91, R83, R86 ;  /* 0x000000535b5b7223 */ /* 0x000fe20000010056 */
[----:B------:R-:W-:-:S04]  /*2520*/  LEA R86, P3, R27, UR8, 0x1 ;  /* 0x000000081b567c11 */ /* 0x000fc8000f8608ff */
[----:B------:R-:W-:-:S05]  /*2530*/  LEA.HI.X R87, R27, UR9, R28, 0x1, P3 ;  /* 0x000000091b577c11 */ /* 0x000fca00098f0c1c */
[----:B------:R-:W2:Y:S01]  /*2540*/  LDG.E.CONSTANT R85, desc[UR10][R86.64] ;  /* 0x0000000a56557981 */ /* 0x000ea2000c1e9900 */
[----:B------:R-:W-:Y:S01]  /*2550*/  IMAD.U32 R27, R29, 0x10000, RZ ;  /* 0x000100001d1b7824 */ /* 0x000fe200078e00ff */
[----:B----4-:R-:W-:Y:S02]  /*2560*/  SHF.L.U32 R28, R77, 0x10, RZ ;  /* 0x000000104d1c7819 */ /* 0x010fe400000006ff */
[----:B------:R-:W-:Y:S01]  /*2570*/  PRMT R29, R29, 0x7632, R29 ;  /* 0x000076321d1d7816 */ /* 0x000fe2000000001d */
[----:B------:R1:W4:Y:S01]  /*2580*/  LDG.E.CONSTANT R83, desc[UR10][R86.64+0x4] ;  /* 0x0000040a56537981 */ /* 0x000322000c1e9900 */
[----:B------:R-:W-:-:S03]  /*2590*/  PRMT R77, R77, 0x7632, R77 ;  /* 0x000076324d4d7816 */ /* 0x000fc6000000004d */
[----:B0-----:R-:W-:Y:S02]  /*25a0*/  IMAD.U32 R24, R29, 0x10000, RZ ;  /* 0x000100001d187824 */ /* 0x001fe400078e00ff */
[----:B------:R-:W-:Y:S02]  /*25b0*/  IMAD.U32 R77, R77, 0x10000, RZ ;  /* 0x000100004d4d7824 */ /* 0x000fe400078e00ff */
[----:B------:R-:W-:Y:S02]  /*25c0*/  IMAD.U32 R25, R30, 0x10000, RZ ;  /* 0x000100001e197824 */ /* 0x000fe400078e00ff */
[----:B------:R-:W-:Y:S01]  /*25d0*/  FFMA.FTZ R89, R24, R77, R89 ;  /* 0x0000004d18597223 */ /* 0x000fe20000010059 */
[----:B---3--:R-:W-:Y:S01]  /*25e0*/  IMAD.U32 R24, R79, 0x10000, RZ ;  /* 0x000100004f187824 */ /* 0x008fe200078e00ff */
[----:B------:R-:W-:-:S03]  /*25f0*/  PRMT R30, R30, 0x7632, R30 ;  /* 0x000076321e1e7816 */ /* 0x000fc6000000001e */
[----:B------:R-:W-:Y:S01]  /*2600*/  FFMA.FTZ R90, R25, R24, R90 ;  /* 0x00000018195a7223 */ /* 0x000fe2000001005a */
[----:B------:R-:W-:Y:S02]  /*2610*/  IADD3 R24, P1, P2, R49, R78, R46 ;  /* 0x0000004e31187210 */ /* 0x000fe40007a3e02e */
[----:B------:R-:W-:Y:S01]  /*2620*/  PRMT R79, R79, 0x7632, R79 ;  /* 0x000076324f4f7816 */ /* 0x000fe2000000004f */
[----:B------:R-:W-:Y:S01]  /*2630*/  FFMA.FTZ R26, R27, R28, R26 ;  /* 0x0000001c1b1a7223 */ /* 0x000fe2000001001a */
[----:B------:R-:W-:Y:S02]  /*2640*/  LEA R28, P3, R24, UR8, 0x1 ;  /* 0x00000008181c7c11 */ /* 0x000fe4000f8608ff */
[----:B------:R-:W-:Y:S01]  /*2650*/  IADD3.X R25, R22, R76, R15, P1, P2 ;  /* 0x0000004c16197210 */ /* 0x000fe20000fe440f */
[----:B------:R-:W-:Y:S02]  /*2660*/  IMAD.U32 R30, R30, 0x10000, RZ ;  /* 0x000100001e1e7824 */ /* 0x000fe400078e00ff */
[----:B------:R-:W-:Y:S01]  /*2670*/  IMAD.U32 R79, R79, 0x10000, RZ ;  /* 0x000100004f4f7824 */ /* 0x000fe200078e00ff */
[----:B------:R-:W-:-:S02]  /*2680*/  LEA.HI.X R29, R24, UR9, R25, 0x1, P3 ;  /* 0x00000009181d7c11 */ /* 0x000fc400098f0c19 */
[----:B------:R-:W-:Y:S01]  /*2690*/  SHF.L.U32 R25, R31, 0x10, RZ ;  /* 0x000000101f197819 */ /* 0x000fe200000006ff */
[----:B------:R-:W-:Y:S01]  /*26a0*/  FFMA.FTZ R91, R30, R79, R91 ;  /* 0x0000004f1e5b7223 */ /* 0x000fe2000001005b */
[----:B-----5:R-:W-:Y:S01]  /*26b0*/  IMAD.U32 R30, R81, 0x10000, RZ ;  /* 0x00010000511e7824 */ /* 0x020fe200078e00ff */
[----:B------:R-:W3:Y:S03]  /*26c0*/  LDG.E.CONSTANT R77, desc[UR10][R28.64] ;  /* 0x0000000a1c4d7981 */ /* 0x000ee6000c1e9900 */
[----:B------:R-:W-:Y:S01]  /*26d0*/  FFMA.FTZ R30, R25, R30, R26 ;  /* 0x0000001e191e7223 */ /* 0x000fe2000001001a */
[----:B------:R-:W-:Y:S01]  /*26e0*/  PRMT R31, R31, 0x7632, R31 ;  /* 0x000076321f1f7816 */ /* 0x000fe2000000001f */
[----:B------:R-:W0:Y:S01]  /*26f0*/  LDS.128 R24, [R11+0x30] ;  /* 0x000030000b187984 */ /* 0x000e220000000c00 */
[----:B------:R-:W-:-:S03]  /*2700*/  PRMT R81, R81, 0x7632, R81 ;  /* 0x0000763251517816 */ /* 0x000fc60000000051 */
[----:B------:R5:W3:Y:S01]  /*2710*/  LDG.E.CONSTANT R79, desc[UR10][R28.64+0x4] ;  /* 0x0000040a1c4f7981 */ /* 0x000ae2000c1e9900 */
[----:B-1----:R-:W-:Y:S02]  /*2720*/  IMAD.U32 R86, R31, 0x10000, RZ ;  /* 0x000100001f567824 */ /* 0x002fe400078e00ff */
[----:B------:R-:W-:-:S04]  /*2730*/  IMAD.U32 R81, R81, 0x10000, RZ ;  /* 0x0001000051517824 */ /* 0x000fc800078e00ff */
[----:B------:R-:W-:Y:S01]  /*2740*/  FFMA.FTZ R89, R86, R81, R89 ;  /* 0x0000005156597223 */ /* 0x000fe20000010059 */
[----:B0-----:R-:W-:Y:S02]  /*2750*/  IMAD.U32 R31, R24, 0x10000, RZ ;  /* 0x00010000181f7824 */ /* 0x001fe400078e00ff */
[----:B------:R-:W-:-:S04]  /*2760*/  IMAD.U32 R81, R82, 0x10000, RZ ;  /* 0x0001000052517824 */ /* 0x000fc800078e00ff */
[----:B------:R-:W-:Y:S01]  /*2770*/  FFMA.FTZ R90, R31, R81, R90 ;  /* 0x000000511f5a7223 */ /* 0x000fe2000001005a */
[----:B------:R-:W-:-:S04]  /*2780*/  IADD3 R31, P1, P2, R47, R78, R44 ;  /* 0x0000004e2f1f7210 */ /* 0x000fc80007a3e02c */
[----:B------:R-:W-:Y:S02]  /*2790*/  LEA R86, P3, R31, UR8, 0x1 ;  /* 0x000000081f567c11 */ /* 0x000fe4000f8608ff */
[----:B-----5:R-:W-:-:S04]  /*27a0*/  IADD3.X R28, R33, R76, R16, P1, P2 ;  /* 0x0000004c211c7210 */ /* 0x020fc80000fe4410 */
[----:B------:R-:W-:-:S05]  /*27b0*/  LEA.HI.X R87, R31, UR9, R28, 0x1, P3 ;  /* 0x000000091f577c11 */ /* 0x000fca00098f0c1c */
[----:B------:R-:W5:Y:S01]  /*27c0*/  LDG.E.CONSTANT R81, desc[UR10][R86.64] ;  /* 0x0000000a56517981 */ /* 0x000f62000c1e9900 */
[----:B------:R-:W-:Y:S02]  /*27d0*/  PRMT R24, R24, 0x7632, R24 ;  /* 0x0000763218187816 */ /* 0x000fe40000000018 */
[----:B------:R-:W-:-:S03]  /*27e0*/  PRMT R82, R82, 0x7632, R82 ;  /* 0x0000763252527816 */ /* 0x000fc60000000052 */
[----:B------:R-:W-:Y:S01]  /*27f0*/  IMAD.U32 R24, R24, 0x10000, RZ ;  /* 0x0001000018187824 */ /* 0x000fe200078e00ff */
[----:B------:R-:W-:Y:S01]  /*2800*/  SHF.L.U32 R82, R82, 0x10, RZ ;  /* 0x0000001052527819 */ /* 0x000fe200000006ff */
[C---:B------:R-:W-:Y:S01]  /*2810*/  IMAD.U32 R29, R25.reuse, 0x10000, RZ ;  /* 0x00010000191d7824 */ /* 0x040fe200078e00ff */
[----:B------:R-:W-:Y:S01]  /*2820*/  PRMT R25, R25, 0x7632, R25 ;  /* 0x0000763219197816 */ /* 0x000fe20000000019 */
[----:B------:R-:W5:Y:S02]  /*2830*/  LDG.E.CONSTANT R86, desc[UR10][R86.64+0x4] ;  /* 0x0000040a56567981 */ /* 0x000f64000c1e9900 */
[----:B------:R-:W-:Y:S01]  /*2840*/  FFMA.FTZ R91, R24, R82, R91 ;  /* 0x00000052185b7223 */ /* 0x000fe2000001005b */
[C---:B------:R-:W-:Y:S01]  /*2850*/  IMAD.U32 R24, R88.reuse, 0x10000, RZ ;  /* 0x0001000058187824 */ /* 0x040fe200078e00ff */
[----:B------:R-:W-:Y:S01]  /*2860*/  PRMT R88, R88, 0x7632, R88 ;  /* 0x0000763258587816 */ /* 0x000fe20000000058 */
[----:B------:R-:W-:-:S04]  /*2870*/  IMAD.U32 R28, R25, 0x10000, RZ ;  /* 0x00010000191c7824 */ /* 0x000fc800078e00ff */
[----:B------:R-:W-:Y:S02]  /*2880*/  IMAD.U32 R88, R88, 0x10000, RZ ;  /* 0x0001000058587824 */ /* 0x000fe400078e00ff */
[----:B------:R-:W-:Y:S02]  /*2890*/  IMAD.U32 R25, R26, 0x10000, RZ ;  /* 0x000100001a197824 */ /* 0x000fe400078e00ff */
[----:B------:R-:W-:Y:S01]  /*28a0*/  FFMA.FTZ R89, R28, R88, R89 ;  /* 0x000000581c597223 */ /* 0x000fe20000010059 */
[----:B------:R-:W-:Y:S01]  /*28b0*/  FFMA.FTZ R24, R29, R24, R30 ;  /* 0x000000181d187223 */ /* 0x000fe2000001001e */
[----:B------:R-:W-:-:S04]  /*28c0*/  IMAD.U32 R28, R80, 0x10000, RZ ;  /* 0x00010000501c7824 */ /* 0x000fc800078e00ff */
[----:B------:R-:W-:Y:S02]  /*28d0*/  FFMA.FTZ R90, R25, R28, R90 ;  /* 0x0000001c195a7223 */ /* 0x000fe4000001005a */
[----:B------:R-:W0:Y:S01]  /*28e0*/  LDS.128 R28, [R11+0x40] ;  /* 0x000040000b1c7984 */ /* 0x000e220000000c00 */
[----:B------:R-:W-:Y:S02]  /*28f0*/  PRMT R26, R26, 0x7632, R26 ;  /* 0x000076321a1a7816 */ /* 0x000fe4000000001a */
[----:B------:R-:W-:Y:S02]  /*2900*/  PRMT R80, R80, 0x7632, R80 ;  /* 0x0000763250507816 */ /* 0x000fe40000000050 */
[----:B------:R-:W-:-:S03]  /*2910*/  SHF.L.U32 R26, R26, 0x10, RZ ;  /* 0x000000101a1a7819 */ /* 0x000fc600000006ff */
[----:B------:R-:W-:Y:S02]  /*2920*/  IMAD.U32 R80, R80, 0x10000, RZ ;  /* 0x0001000050507824 */ /* 0x000fe400078e00ff */
[C---:B------:R-:W-:Y:S02]  /*2930*/  IMAD.U32 R25, R27.reuse, 0x10000, RZ ;  /* 0x000100001b197824 */ /* 0x040fe400078e00ff */
[----:B------:R-:W-:Y:S01]  /*2940*/  FFMA.FTZ R91, R26, R80, R91 ;  /* 0x000000501a5b7223 */ /* 0x000fe2000001005b */
[----:B------:R-:W-:Y:S01]  /*2950*/  PRMT R27, R27, 0x7632, R27 ;  /* 0x000076321b1b7816 */ /* 0x000fe2000000001b */
[C---:B--2---:R-:W-:Y:S01]  /*2960*/  IMAD.U32 R26, R84.reuse, 0x10000, RZ ;  /* 0x00010000541a7824 */ /* 0x044fe200078e00ff */
[----:B------:R-:W-:-:S03]  /*2970*/  PRMT R84, R84, 0x7632, R84 ;  /* 0x0000763254547816 */ /* 0x000fc60000000054 */
[----:B------:R-:W-:Y:S01]  /*2980*/  FFMA.FTZ R24, R25, R26, R24 ;  /* 0x0000001a19187223 */ /* 0x000fe20000010018 */
[----:B0-----:R-:W-:Y:S02]  /*2990*/  IMAD.U32 R25, R28, 0x10000, RZ ;  /* 0x000100001c197824 */ /* 0x001fe400078e00ff */
[----:B------:R-:W-:Y:S02]  /*29a0*/  IMAD.U32 R26, R27, 0x10000, RZ ;  /* 0x000100001b1a7824 */ /* 0x000fe400078e00ff */
[----:B------:R-:W-:Y:S01]  /*29b0*/  IMAD.U32 R84, R84, 0x10000, RZ ;  /* 0x0001000054547824 */ /* 0x000fe200078e00ff */
[----:B------:R-:W-:-:S03]  /*29c0*/  SHF.L.U32 R80, R85, 0x10, RZ ;  /* 0x0000001055507819 */ /* 0x000fc600000006ff */
[----:B------:R-:W-:Y:S01]  /*29d0*/  FFMA.FTZ R89, R26, R84, R89 ;  /* 0x000000541a597223 */ /* 0x000fe20000010059 */
[----:B------:R-:W-:Y:S01]  /*29e0*/  PRMT R28, R28, 0x7632, R28 ;  /* 0x000076321c1c7816 */ /* 0x000fe2000000001c */
[----:B------:R-:W-:Y:S01]  /*29f0*/  FFMA.FTZ R80, R25, R80, R90 ;  /* 0x0000005019507223 */ /* 0x000fe2000001005a */
[----:B------:R-:W-:Y:S02]  /*2a00*/  PRMT R25, R85, 0x7632, R25 ;  /* 0x0000763255197816 */ /* 0x000fe40000000019 */
[----:B------:R-:W-:Y:S01]  /*2a10*/  IADD3 R26, P1, P2, R45, R78, R42 ;  /* 0x0000004e2d1a7210 */ /* 0x000fe20007a3e02a */
[----:B------:R-:W-:Y:S02]  /*2a20*/  IMAD.U32 R28, R28, 0x10000, RZ ;  /* 0x000100001c1c7824 */ /* 0x000fe400078e00ff */
[----:B------:R-:W-:Y:S01]  /*2a30*/  IMAD.U32 R25, R25, 0x10000, RZ ;  /* 0x0001000019197824 */ /* 0x000fe200078e00ff */
[----:B------:R-:W-:Y:S02]  /*2a40*/  LEA R90, P3, R26, UR8, 0x1 ;  /* 0x000000081a5a7c11 */ /* 0x000fe4000f8608ff */
[----:B------:R-:W-:Y:S01]  /*2a50*/  IADD3.X R27, R32, R76, R17, P1, P2 ;  /* 0x0000004c201b7210 */ /* 0x000fe20000fe4411 */
[----:B------:R-:W-:-:S03]  /*2a60*/  FFMA.FTZ R25, R28, R25, R91 ;  /* 0x000000191c197223 */ /* 0x000fc6000001005b */
[----:B------:R-:W-:Y:S01]  /*2a70*/  LEA.HI.X R91, R26, UR9, R27, 0x1, P3 ;  /* 0x000000091a5b7c11 */ /* 0x000fe200098f0c1b */
[C---:B----4-:R-:W-:Y:S01]  /*2a80*/  IMAD.U32 R88, R83.reuse, 0x10000, RZ ;  /* 0x0001000053587824 */ /* 0x050fe200078e00ff */
[----:B------:R-:W-:-:S03]  /*2a90*/  PRMT R26, R83, 0x7632, R26 ;  /* 0x00007632531a7816 */ /* 0x000fc6000000001a */
[----:B------:R-:W2:Y:S01]  /*2aa0*/  LDG.E.CONSTANT R83, desc[UR10][R90.64] ;  /* 0x0000000a5a537981 */ /* 0x000ea2000c1e9900 */
[C---:B------:R-:W-:Y:S01]  /*2ab0*/  IMAD.U32 R27, R29.reuse, 0x10000, RZ ;  /* 0x000100001d1b7824 */ /* 0x040fe200078e00ff */
[----:B------:R-:W-:Y:S01]  /*2ac0*/  PRMT R29, R29, 0x7632, R29 ;  /* 0x000076321d1d7816 */ /* 0x000fe2000000001d */
[----:B------:R-:W-:Y:S01]  /*2ad0*/  IMAD.U32 R26, R26, 0x10000, RZ ;  /* 0x000100001a1a7824 */ /* 0x000fe200078e00ff */
[----:B------:R-:W4:Y:S01]  /*2ae0*/  LDG.E.CONSTANT R84, desc[UR10][R90.64+0x4] ;  /* 0x0000040a5a547981 */ /* 0x000f22000c1e9900 */
[----:B------:R-:W-:Y:S02]  /*2af0*/  FFMA.FTZ R88, R27, R88, R24 ;  /* 0x000000581b587223 */ /* 0x000fe40000010018 */
[----:B------:R-:W-:Y:S01]  /*2b00*/  IMAD.U32 R24, R29, 0x10000, RZ ;  /* 0x000100001d187824 */ /* 0x000fe200078e00ff */
[----:B------:R-:W-:-:S03]  /*2b10*/  SHF.L.U32 R27, R30, 0x10, RZ ;  /* 0x000000101e1b7819 */ /* 0x000fc600000006ff */
[----:B------:R-:W-:Y:S01]  /*2b20*/  FFMA.FTZ R89, R24, R26, R89 ;  /* 0x0000001a18597223 */ /* 0x000fe20000010059 */
[----:B---3--:R-:W-:Y:S01]  /*2b30*/  IMAD.U32 R24, R77, 0x10000, RZ ;  /* 0x000100004d187824 */ /* 0x008fe200078e00ff */
[----:B------:R-:W-:-:S03]  /*2b40*/  PRMT R30, R30, 0x7632, R30 ;  /* 0x000076321e1e7816 */ /* 0x000fc6000000001e */
[----:B------:R-:W-:Y:S01]  /*2b50*/  FFMA.FTZ R80, R27, R24, R80 ;  /* 0x000000181b507223 */ /* 0x000fe20000010050 */
[----:B------:R-:W-:Y:S01]  /*2b60*/  PRMT R24, R77, 0x7632, R24 ;  /* 0x000076324d187816 */ /* 0x000fe20000000018 */
[----:B------:R-:W-:Y:S01]  /*2b70*/  IMAD.U32 R30, R30, 0x10000, RZ ;  /* 0x000100001e1e7824 */ /* 0x000fe200078e00ff */
[----:B------:R-:W-:-:S03]  /*2b80*/  IADD3 R26, P1, P2, R43, R78, R40 ;  /* 0x0000004e2b1a7210 */ /* 0x000fc60007a3e028 */
[----:B------:R-:W-:Y:S01]  /*2b90*/  IMAD.U32 R24, R24, 0x10000, RZ ;  /* 0x0001000018187824 */ /* 0x000fe200078e00ff */
[----:B------:R-:W-:-:S03]  /*2ba0*/  LEA R28, P3, R26, UR8, 0x1 ;  /* 0x000000081a1c7c11 */ /* 0x000fc6000f8608ff */
[----:B------:R-:W-:Y:S01]  /*2bb0*/  FFMA.FTZ R30, R30, R24, R25 ;  /* 0x000000181e1e7223 */ /* 0x000fe20000010019 */
[----:B------:R-:W-:-:S04]  /*2bc0*/  IADD3.X R25, R35, R76, R18, P1, P2 ;  /* 0x0000004c23197210 */ /* 0x000fc80000fe4412 */
[----:B------:R-:W-:Y:S02]  /*2bd0*/  LEA.HI.X R29, R26, UR9, R25, 0x1, P3 ;  /* 0x000000091a1d7c11 */ /* 0x000fe400098f0c19 */
[----:B------:R-:W0:Y:S04]  /*2be0*/  LDS.128 R24, [R11+0x50] ;  /* 0x000050000b187984 */ /* 0x000e280000000c00 */
[----:B------:R-:W3:Y:S01]  /*2bf0*/  LDG.E.CONSTANT R85, desc[UR10][R28.64] ;  /* 0x0000000a1c557981 */ /* 0x000ee2000c1e9900 */
[C---:B------:R-:W-:Y:S01]  /*2c00*/  IMAD.U32 R77, R31.reuse, 0x10000, RZ ;  /* 0x000100001f4d7824 */ /* 0x040fe200078e00ff */
[----:B------:R-:W-:Y:S01]  /*2c10*/  PRMT R31, R31, 0x7632, R31 ;  /* 0x000076321f1f7816 */ /* 0x000fe2000000001f */
[C---:B------:R-:W-:Y:S01]  /*2c20*/  IMAD.U32 R82, R79.reuse, 0x10000, RZ ;  /* 0x000100004f527824 */ /* 0x040fe200078e00ff */
[----:B------:R-:W-:-:S03]  /*2c30*/  PRMT R79, R79, 0x7632, R79 ;  /* 0x000076324f4f7816 */ /* 0x000fc6000000004f */
[----:B------:R-:W-:Y:S01]  /*2c40*/  FFMA.FTZ R88, R77, R82, R88 ;  /* 0x000000524d587223 */ /* 0x000fe20000010058 */
[----:B------:R-:W-:Y:S01]  /*2c50*/  IMAD.U32 R82, R31, 0x10000, RZ ;  /* 0x000100001f527824 */ /* 0x000fe200078e00ff */
[----:B------:R-:W-:Y:S01]  /*2c60*/  SHF.L.U32 R31, R79, 0x10, RZ ;  /* 0x000000104f1f7819 */ /* 0x000fe200000006ff */
[----:B------:R5:W3:Y:S04]  /*2c70*/  LDG.E.CONSTANT R77, desc[UR10][R28.64+0x4] ;  /* 0x0000040a1c4d7981 */ /* 0x000ae8000c1e9900 */
[----:B------:R-:W-:Y:S01]  /*2c80*/  FFMA.FTZ R89, R82, R31, R89 ;  /* 0x0000001f52597223 */ /* 0x000fe20000010059 */
[----:B------:R-:W-:-:S04]  /*2c90*/  IADD3 R31, P1, P2, R41, R78, R38 ;  /* 0x0000004e291f7210 */ /* 0x000fc80007a3e026 */
[----:B------:R-:W-:Y:S02]  /*2ca0*/  LEA R92, P3, R31, UR8, 0x1 ;  /* 0x000000081f5c7c11 */ /* 0x000fe4000f8608ff */
[----:B------:R-:W-:-:S04]  /*2cb0*/  IADD3.X R82, R34, R76, R19, P1, P2 ;  /* 0x0000004c22527210 */ /* 0x000fc80000fe4413 */
[----:B------:R-:W-:-:S05]  /*2cc0*/  LEA.HI.X R93, R31, UR9, R82, 0x1, P3 ;  /* 0x000000091f5d7c11 */ /* 0x000fca00098f0c52 */
[----:B------:R-:W3:Y:S01]  /*2cd0*/  LDG.E.CONSTANT R79, desc[UR10][R92.64] ;  /* 0x0000000a5c4f7981 */ /* 0x000ee2000c1e9900 */
[----:B0-----:R-:W-:Y:S02]  /*2ce0*/  IMAD.U32 R31, R24, 0x10000, RZ ;  /* 0x00010000181f7824 */ /* 0x001fe400078e00ff */
[----:B-----5:R-:W-:-:S04]  /*2cf0*/  IMAD.U32 R28, R81, 0x10000, RZ ;  /* 0x00010000511c7824 */ /* 0x020fc800078e00ff */
[----:B------:R-:W-:Y:S01]  /*2d00*/  FFMA.FTZ R31, R31, R28, R80 ;  /* 0x0000001c1f1f7223 */ /* 0x000fe20000010050 */
[----:B------:R-:W-:Y:S01]  /*2d10*/  IADD3 R28, P1, P2, R39, R78, R12 ;  /* 0x0000004e271c7210 */ /* 0x000fe20007a3e00c */
[----:B------:R0:W5:Y:S03]  /*2d20*/  LDG.E.CONSTANT R80, desc[UR10][R92.64+0x4] ;  /* 0x0000040a5c507981 */ /* 0x000166000c1e9900 */
[----:B------:R-:W-:Y:S02]  /*2d30*/  LEA R90, P3, R28, UR8, 0x1 ;  /* 0x000000081c5a7c11 */ /* 0x000fe4000f8608ff */
[----:B------:R-:W-:-:S04]  /*2d40*/  IADD3.X R29, R37, R76, R20, P1, P2 ;  /* 0x0000004c251d7210 */ /* 0x000fc80000fe4414 */
[----:B------:R-:W-:Y:S02]  /*2d50*/  LEA.HI.X R91, R28, UR9, R29, 0x1, P3 ;  /* 0x000000091c5b7c11 */ /* 0x000fe400098f0c1d */
[----:B------:R-:W-:-:S03]  /*2d60*/  IADD3 R29, P1, P2, R8, R78, R13 ;  /* 0x0000004e081d7210 */ /* 0x000fc60007a3e00d */
[----:B------:R-:W5:Y:S01]  /*2d70*/  LDG.E.CONSTANT R82, desc[UR10][R90.64] ;  /* 0x0000000a5a527981 */ /* 0x000f62000c1e9900 */
[----:B------:R-:W-:Y:S02]  /*2d80*/  IADD3.X R76, R36, R76, R21, P1, P2 ;  /* 0x0000004c244c7210 */ /* 0x000fe40000fe4415 */
[C---:B------:R-:W-:Y:S01]  /*2d90*/  LEA R28, P1, R29.reuse, UR8, 0x1 ;  /* 0x000000081d1c7c11 */ /* 0x040fe2000f8208ff */
[----:B------:R-:W5:Y:S03]  /*2da0*/  LDG.E.CONSTANT R78, desc[UR10][R90.64+0x4] ;  /* 0x0000040a5a4e7981 */ /* 0x000f66000c1e9900 */
[----:B------:R-:W-:-:S05]  /*2db0*/  LEA.HI.X R29, R29, UR9, R76, 0x1, P1 ;  /* 0x000000091d1d7c11 */ /* 0x000fca00088f0c4c */
[----:B------:R-:W5:Y:S04]  /*2dc0*/  LDG.E.CONSTANT R76, desc[UR10][R28.64] ;  /* 0x0000000a1c4c7981 */ /* 0x000f68000c1e9900 */
[----:B------:R1:W5:Y:S01]  /*2dd0*/  LDG.E.CONSTANT R87, desc[UR10][R28.64+0x4] ;  /* 0x0000040a1c577981 */ /* 0x000362000c1e9900 */
[----:B------:R-:W-:Y:S02]  /*2de0*/  PRMT R24, R24, 0x7632, R24 ;  /* 0x0000763218187816 */ /* 0x000fe40000000018 */
[----:B0-----:R-:W-:-:S03]  /*2df0*/  PRMT R92, R81, 0x7632, R92 ;  /* 0x00007632515c7816 */ /* 0x001fc6000000005c */
[----:B------:R-:W-:Y:S02]  /*2e00*/  IMAD.U32 R81, R24, 0x10000, RZ ;  /* 0x0001000018517824 */ /* 0x000fe400078e00ff */
[----:B------:R-:W-:-:S04]  /*2e10*/  IMAD.U32 R24, R92, 0x10000, RZ ;  /* 0x000100005c187824 */ /* 0x000fc800078e00ff */
[----:B------:R-:W-:Y:S01]  /*2e20*/  FFMA.FTZ R24, R81, R24, R30 ;  /* 0x0000001851187223 */ /* 0x000fe2000001001e */
[C---:B------:R-:W-:Y:S01]  /*2e30*/  IMAD.U32 R81, R25.reuse, 0x10000, RZ ;  /* 0x0001000019517824 */ /* 0x040fe200078e00ff */
[----:B------:R-:W-:Y:S01]  /*2e40*/  PRMT R25, R25, 0x7632, R25 ;  /* 0x0000763219197816 */ /* 0x000fe20000000019 */
[C---:B------:R-:W-:Y:S01]  /*2e50*/  IMAD.U32 R30, R86.reuse, 0x10000, RZ ;  /* 0x00010000561e7824 */ /* 0x040fe200078e00ff */
[----:B------:R-:W-:Y:S02]  /*2e60*/  PRMT R86, R86, 0x7632, R86 ;  /* 0x0000763256567816 */ /* 0x000fe40000000056 */
[----:B-1----:R-:W-:-:S03]  /*2e70*/  SHF.L.U32 R28, R25, 0x10, RZ ;  /* 0x00000010191c7819 */ /* 0x002fc600000006ff */
[----:B------:R-:W-:-:S04]  /*2e80*/  IMAD.U32 R25, R86, 0x10000, RZ ;  /* 0x0001000056197824 */ /* 0x000fc800078e00ff */
[----:B------:R-:W-:Y:S01]  /*2e90*/  FFMA.FTZ R89, R28, R25, R89 ;  /* 0x000000191c597223 */ /* 0x000fe20000010059 */
[C---:B------:R-:W-:Y:S02]  /*2ea0*/  IMAD.U32 R28, R26.reuse, 0x10000, RZ ;  /* 0x000100001a1c7824 */ /* 0x040fe400078e00ff */
[----:B------:R-:W-:Y:S01]  /*2eb0*/  FFMA.FTZ R88, R81, R30, R88 ;  /* 0x0000001e51587223 */ /* 0x000fe20000010058 */
[----:B------:R-:W-:-:S05]  /*2ec0*/  PRMT R26, R26, 0x7632, R26 ;  /* 0x000076321a1a7816 */ /* 0x000fca000000001a */
[----:B------:R-:W-:Y:S01]  /*2ed0*/  IMAD.U32 R81, R26, 0x10000, RZ ;  /* 0x000100001a517824 */ /* 0x000fe200078e00ff */
[----:B------:R-:W-:Y:S01]  /*2ee0*/  UMOV UR4, 0xffffffff ;  /* 0xffffffff00047882 */ /* 0x000fe20000000000 */
[----:B------:R-:W-:Y:S01]  /*2ef0*/  ISETP.NE.AND P1, PT, R63, RZ, PT ;  /* 0x000000ff3f00720c */ /* 0x000fe20003f25270 */
[----:B--2---:R-:W-:-:S04]  /*2f00*/  IMAD.U32 R25, R83, 0x10000, RZ ;  /* 0x0001000053197824 */ /* 0x004fc800078e00ff */
[----:B------:R-:W-:Y:S02]  /*2f10*/  FFMA.FTZ R25, R28, R25, R31 ;  /* 0x000000191c197223 */ /* 0x000fe4000001001f */
[----:B------:R-:W0:Y:S01]  /*2f20*/  LDS.128 R28, [R11+0x60] ;  /* 0x000060000b1c7984 */ /* 0x000e220000000c00 */
[----:B------:R-:W-:-:S05]  /*2f30*/  PRMT R83, R83, 0x7632, R83 ;  /* 0x0000763253537816 */ /* 0x000fca0000000053 */
[----:B------:R-:W-:-:S04]  /*2f40*/  IMAD.U32 R26, R83, 0x10000, RZ ;  /* 0x00010000531a7824 */ /* 0x000fc800078e00ff */
[----:B------:R-:W-:Y:S01]  /*2f50*/  FFMA.FTZ R24, R81, R26, R24 ;  /* 0x0000001a51187223 */ /* 0x000fe20000010018 */
[C---:B------:R-:W-:Y:S01]  /*2f60*/  IMAD.U32 R81, R27.reuse, 0x10000, RZ ;  /* 0x000100001b517824 */ /* 0x040fe200078e00ff */
[C---:B----4-:R-:W-:Y:S02]  /*2f70*/  SHF.L.U32 R26, R84.reuse, 0x10, RZ ;  /* 0x00000010541a7819 */ /* 0x050fe400000006ff */
[----:B------:R-:W-:Y:S02]  /*2f80*/  PRMT R27, R27, 0x7632, R27 ;  /* 0x000076321b1b7816 */ /* 0x000fe4000000001b */
[----:B------:R-:W-:Y:S01]  /*2f90*/  PRMT R84, R84, 0x7632, R84 ;  /* 0x0000763254547816 */ /* 0x000fe20000000054 */
[----:B------:R-:W-:Y:S02]  /*2fa0*/  FFMA.FTZ R88, R81, R26, R88 ;  /* 0x0000001a51587223 */ /* 0x000fe40000010058 */
[----:B------:R-:W-:Y:S02]  /*2fb0*/  IMAD.U32 R26, R27, 0x10000, RZ ;  /* 0x000100001b1a7824 */ /* 0x000fe400078e00ff */
[----:B------:R-:W-:-:S04]  /*2fc0*/  IMAD.U32 R27, R84, 0x10000, RZ ;  /* 0x00010000541b7824 */ /* 0x000fc800078e00ff */
[----:B------:R-:W-:Y:S01]  /*2fd0*/  FFMA.FTZ R89, R26, R27, R89 ;  /* 0x0000001b1a597223 */ /* 0x000fe20000010059 */
[C---:B---3--:R-:W-:Y:S02]  /*2fe0*/  PRMT R27, R85.reuse, 0x7632, R27 ;  /* 0x00007632551b7816 */ /* 0x048fe4000000001b */
[C---:B0-----:R-:W-:Y:S01]  /*2ff0*/  PRMT R26, R28.reuse, 0x7632, R26 ;  /* 0x000076321c1a7816 */ /* 0x041fe2000000001a */
[----:B------:R-:W-:Y:S02]  /*3000*/  IMAD.U32 R28, R28, 0x10000, RZ ;  /* 0x000100001c1c7824 */ /* 0x000fe400078e00ff */
[----:B------:R-:W-:Y:S02]  /*3010*/  IMAD.U32 R85, R85, 0x10000, RZ ;  /* 0x0001000055557824 */ /* 0x000fe400078e00ff */
[----:B------:R-:W-:Y:S02]  /*3020*/  IMAD.U32 R81, R26, 0x10000, RZ ;  /* 0x000100001a517824 */ /* 0x000fe400078e00ff */
[----:B------:R-:W-:-:S02]  /*3030*/  IMAD.U32 R26, R27, 0x10000, RZ ;  /* 0x000100001b1a7824 */ /* 0x000fc400078e00ff */
[----:B------:R-:W-:Y:S02]  /*3040*/  FFMA.FTZ R28, R28, R85, R25 ;  /* 0x000000551c1c7223 */ /* 0x000fe40000010019 */
[----:B------:R-:W-:Y:S02]  /*3050*/  FFMA.FTZ R81, R81, R26, R24 ;  /* 0x0000001a51517223 */ /* 0x000fe40000010018 */
[----:B------:R-:W0:Y:S01]  /*3060*/  LDS.128 R24, [R11+0x70] ;  /* 0x000070000b187984 */ /* 0x000e220000000c00 */
[----:B------:R-:W-:Y:S01]  /*3070*/  SHF.L.U32 R83, R29, 0x10, RZ ;  /* 0x000000101d537819 */ /* 0x000fe200000006ff */
[----:B------:R-:W-:Y:S01]  /*3080*/  IMAD.U32 R84, R77, 0x10000, RZ ;  /* 0x000100004d547824 */ /* 0x000fe200078e00ff */
[----:B------:R-:W-:Y:S02]  /*3090*/  PRMT R29, R29, 0x7632, R29 ;  /* 0x000076321d1d7816 */ /* 0x000fe4000000001d */
[----:B------:R-:W-:Y:S01]  /*30a0*/  PRMT R77, R77, 0x7632, R77 ;  /* 0x000076324d4d7816 */ /* 0x000fe2000000004d */
[----:B------:R-:W-:-:S02]  /*30b0*/  FFMA.FTZ R88, R83, R84, R88 ;  /* 0x0000005453587223 */ /* 0x000fc40000010058 */
[----:B------:R-:W-:Y:S02]  /*30c0*/  IMAD.U32 R84, R29, 0x10000, RZ ;  /* 0x000100001d547824 */ /* 0x000fe400078e00ff */
[----:B------:R-:W-:Y:S01]  /*30d0*/  IMAD.U32 R29, R77, 0x10000, RZ ;  /* 0x000100004d1d7824 */ /* 0x000fe200078e00ff */
[----:B------:R-:W-:-:S03]  /*30e0*/  PRMT R83, R79, 0x7632, R83 ;  /* 0x000076324f537816 */ /* 0x000fc60000000053 */
[----:B------:R-:W-:Y:S01]  /*30f0*/  FFMA.FTZ R89, R84, R29, R89 ;  /* 0x0000001d54597223 */ /* 0x000fe20000010059 */
[C---:B------:R-:W-:Y:S01]  /*3100*/  PRMT R29, R30.reuse, 0x7632, R29 ;  /* 0x000076321e1d7816 */ /* 0x040fe2000000001d */
[----:B------:R-:W-:-:S04]  /*3110*/  IMAD.U32 R77, R30, 0x10000, RZ ;  /* 0x000100001e4d7824 */ /* 0x000fc800078e00ff */
[----:B------:R-:W-:Y:S01]  /*3120*/  IMAD.U32 R30, R29, 0x10000, RZ ;  /* 0x000100001d1e7824 */ /* 0x000fe200078e00ff */
[----:B------:R-:W-:Y:S01]  /*3130*/  SHF.L.U32 R29, R83, 0x10, RZ ;  /* 0x00000010531d7819 */ /* 0x000fe200000006ff */
[----:B------:R-:W-:-:S04]  /*3140*/  IMAD.U32 R79, R79, 0x10000, RZ ;  /* 0x000100004f4f7824 */ /* 0x000fc800078e00ff */
[----:B------:R-:W-:Y:S01]  /*3150*/  FFMA.FTZ R81, R30, R29, R81 ;  /* 0x0000001d1e517223 */ /* 0x000fe20000010051 */
[C---:B------:R-:W-:Y:S01]  /*3160*/  IMAD.U32 R29, R31.reuse, 0x10000, RZ ;  /* 0x000100001f1d7824 */ /* 0x040fe200078e00ff */
[----:B------:R-:W-:Y:S01]  /*3170*/  PRMT R31, R31, 0x7632, R31 ;  /* 0x000076321f1f7816 */ /* 0x000fe2000000001f */
[----:B------:R-:W-:Y:S01]  /*3180*/  FFMA.FTZ R28, R77, R79, R28 ;  /* 0x0000004f4d1c7223 */ /* 0x000fe2000001001c */
[C---:B-----5:R-:W-:Y:S01]  /*3190*/  IMAD.U32 R30, R80.reuse, 0x10000, RZ ;  /* 0x00010000501e7824 */ /* 0x060fe200078e00ff */
[----:B------:R-:W-:-:S03]  /*31a0*/  PRMT R80, R80, 0x7632, R80 ;  /* 0x0000763250507816 */ /* 0x000fc60000000050 */
[----:B------:R-:W-:Y:S01]  /*31b0*/  FFMA.FTZ R88, R29, R30, R88 ;  /* 0x0000001e1d587223 */ /* 0x000fe20000010058 */
[----:B------:R-:W-:Y:S02]  /*31c0*/  IMAD.U32 R30, R31, 0x10000, RZ ;  /* 0x000100001f1e7824 */ /* 0x000fe400078e00ff */
[----:B0-----:R-:W-:Y:S02]  /*31d0*/  IMAD.U32 R77, R24, 0x10000, RZ ;  /* 0x00010000184d7824 */ /* 0x001fe400078e00ff */
[----:B------:R-:W-:Y:S02]  /*31e0*/  IMAD.U32 R29, R80, 0x10000, RZ ;  /* 0x00010000501d7824 */ /* 0x000fe400078e00ff */
[----:B------:R-:W-:Y:S02]  /*31f0*/  IMAD.U32 R31, R82, 0x10000, RZ ;  /* 0x00010000521f7824 */ /* 0x000fe400078e00ff */
[----:B------:R-:W-:Y:S01]  /*3200*/  FFMA.FTZ R89, R30, R29, R89 ;  /* 0x0000001d1e597223 */ /* 0x000fe20000010059 */
[----:B------:R-:W-:Y:S01]  /*3210*/  PRMT R29, R25, 0x7632, R29 ;  /* 0x00007632191d7816 */ /* 0x000fe2000000001d */
[----:B------:R-:W-:Y:S01]  /*3220*/  FFMA.FTZ R28, R77, R31, R28 ;  /* 0x0000001f4d1c7223 */ /* 0x000fe2000001001c */
[----:B------:R-:W-:Y:S01]  /*3230*/  SHF.L.U32 R31, R25, 0x10, RZ ;  /* 0x00000010191f7819 */ /* 0x000fe200000006ff */
[C---:B------:R-:W-:Y:S01]  /*3240*/  IMAD.U32 R25, R26.reuse, 0x10000, RZ ;  /* 0x000100001a197824 */ /* 0x040fe200078e00ff */
[----:B------:R-:W-:Y:S01]  /*3250*/  PRMT R79, R26, 0x7632, R79 ;  /* 0x000076321a4f7816 */ /* 0x000fe2000000004f */
[----:B------:R-:W-:Y:S01]  /*3260*/  IMAD.U32 R77, R78, 0x10000, RZ ;  /* 0x000100004e4d7824 */ /* 0x000fe200078e00ff */
[----:B------:R-:W-:-:S02]  /*3270*/  PRMT R30, R24, 0x7632, R30 ;  /* 0x00007632181e7816 */ /* 0x000fc4000000001e */
[----:B------:R-:W-:Y:S01]  /*3280*/  PRMT R26, R82, 0x7632, R26 ;  /* 0x00007632521a7816 */ /* 0x000fe2000000001a */
[----:B------:R-:W-:Y:S01]  /*3290*/  FFMA.FTZ R88, R31, R77, R88 ;  /* 0x0000004d1f587223 */ /* 0x000fe20000010058 */
[----:B------:R-:W-:Y:S01]  /*32a0*/  PRMT R31, R76, 0x7632, R31 ;  /* 0x000076324c1f7816 */ /* 0x000fe2000000001f */
[----:B------:R-:W-:Y:S02]  /*32b0*/  IMAD.U32 R30, R30, 0x10000, RZ ;  /* 0x000100001e1e7824 */ /* 0x000fe400078e00ff */
[----:B------:R-:W-:Y:S02]  /*32c0*/  IMAD.U32 R26, R26, 0x10000, RZ ;  /* 0x000100001a1a7824 */ /* 0x000fe400078e00ff */
[----:B------:R-:W-:Y:S01]  /*32d0*/  IMAD.U32 R76, R76, 0x10000, RZ ;  /* 0x000100004c4c7824 */ /* 0x000fe200078e00ff */
[----:B------:R-:W-:Y:S01]  /*32e0*/  SHF.L.U32 R79, R79, 0x10, RZ ;  /* 0x000000104f4f7819 */ /* 0x000fe200000006ff */
[----:B------:R-:W-:Y:S01]  /*32f0*/  FFMA.FTZ R26, R30, R26, R81 ;  /* 0x0000001a1e1a7223 */ /* 0x000fe20000010051 */
[----:B------:R-:W-:Y:S01]  /*3300*/  PRMT R78, R78, 0x7632, R78 ;  /* 0x000076324e4e7816 */ /* 0x000fe2000000004e */
[----:B------:R-:W-:-:S02]  /*3310*/  IMAD.U32 R30, R31, 0x10000, RZ ;  /* 0x000100001f1e7824 */ /* 0x000fc400078e00ff */
[----:B------:R-:W-:Y:S01]  /*3320*/  FFMA.FTZ R76, R25, R76, R28 ;  /* 0x0000004c194c7223 */ /* 0x000fe2000001001c */
[----:B------:R-:W-:Y:S01]  /*3330*/  IMAD.U32 R28, R29, 0x10000, RZ ;  /* 0x000100001d1c7824 */ /* 0x000fe200078e00ff */
[C---:B------:R-:W-:Y:S01]  /*3340*/  PRMT R24, R27.reuse, 0x7632, R24 ;  /* 0x000076321b187816 */ /* 0x040fe20000000018 */
[----:B------:R-:W-:Y:S01]  /*3350*/  IMAD.U32 R27, R27, 0x10000, RZ ;  /* 0x000100001b1b7824 */ /* 0x000fe200078e00ff */
[----:B------:R-:W-:Y:S01]  /*3360*/  PRMT R29, R87, 0x7632, R29 ;  /* 0x00007632571d7816 */ /* 0x000fe2000000001d */
[----:B------:R-:W-:Y:S02]  /*3370*/  IMAD.U32 R25, R78, 0x10000, RZ ;  /* 0x000100004e197824 */ /* 0x000fe400078e00ff */
[----:B------:R-:W-:Y:S01]  /*3380*/  FFMA.FTZ R79, R79, R30, R26 ;  /* 0x0000001e4f4f7223 */ /* 0x000fe2000001001a */
[----:B------:R-:W-:Y:S02]  /*3390*/  IMAD.U32 R87, R87, 0x10000, RZ ;  /* 0x0001000057577824 */ /* 0x000fe400078e00ff */
[----:B------:R-:W-:-:S02]  /*33a0*/  IMAD.U32 R24, R24, 0x10000, RZ ;  /* 0x0001000018187824 */ /* 0x000fc400078e00ff */
        /* <DEDUP_REMOVED lines=9> */
.L_x_19529:
[----:B01----:R-:W-:-:S04]  /*3440*/  FADD.FTZ R24, R24, R25 ;  /* 0x0000001918187221 */ /* 0x003fc80000010000 */
[----:B------:R-:W-:Y:S01]  /*3450*/  FFMA.FTZ R24, R24, UR12, RZ ;  /* 0x0000000c18187c23 */ /* 0x000fe200080100ff */
[----:B------:R-:W-:Y:S06]  /*3460*/  @P1 BRA `(.L_x_19473) ;  /* 0x0000000000241947 */ /* 0x000fec0003800000 */
[----:B------:R-:W-:-:S04]  /*3470*/  ISETP.GE.AND P1, PT, R65, R64, PT ;  /* 0x000000404100720c */ /* 0x000fc80003f26270 */
[----:B------:R-:W-:-:S05]  /*3480*/  FSEL R25, R24, RZ, !P1 ;  /* 0x000000ff18197208 */ /* 0x000fca0004800000 */
[----:B------:R1:W-:Y:S04]  /*3490*/  STS [R70], R25 ;  /* 0x0000001946007388 */ /* 0x0003e80000000800 */
[----:B------:R-:W-:Y:S05]  /*34a0*/  @P1 BRA `(.L_x_19473) ;  /* 0x0000000000141947 */ /* 0x000fea0003800000 */
[----:B------:R-:W-:Y:S01]  /*34b0*/  FMNMX.FTZ R61, R61, R24, !PT ;  /* 0x000000183d3d7209 */ /* 0x000fe20007810000 */
[----:B------:R-:W-:Y:S06]  /*34c0*/  BRA `(.L_x_19473) ;  /* 0x00000000000c7947 */ /* 0x000fec0003800000 */
.L_x_19471:
[----:B------:R-:W-:-:S13]  /*34d0*/  ISETP.NE.AND P1, PT, R63, RZ, PT ;  /* 0x000000ff3f00720c */ /* 0x000fda0003f25270 */
[----:B------:R-:W-:-:S05]  /*34e0*/  @!P1 MOV R25, 0xff7fffff ;  /* 0xff7fffff00199802 */ /* 0x000fca0000000f00 */
[----:B------:R0:W-:Y:S02]  /*34f0*/  @!P1 STS [R70], R25 ;  /* 0x0000001946009388 */ /* 0x0001e40000000800 */
.L_x_19473:
[----:B------:R-:W-:Y:S05]  /*3500*/  BSYNC B1 ;  /* 0x0000000000017941 */ /* 0x000fea0003800000 */
.L_x_19470:
[----:B------:R-:W-:Y:S01]  /*3510*/  IADD3 R68, P1, R68, 0x10, RZ ;  /* 0x0000001044447810 */ /* 0x000fe20007f3e0ff */
[----:B01----:R-:W-:Y:S02]  /*3520*/  VIADD R70, R70, 0x100 ;  /* 0x0000010046467836 */ /* 0x003fe40000000000 */
[----:B------:R-:W-:Y:S02]  /*3530*/  VIADD R65, R65, 0x40 ;  /* 0x0000004041417836 */ /* 0x000fe40000000000 */
[----:B------:R-:W-:Y:S02]  /*3540*/  VIADD R66, R66, 0x40 ;  /* 0x0000004042427836 */ /* 0x000fe40000000000 */
[----:B------:R-:W-:Y:S01]  /*3550*/  IMAD.X R69, RZ, RZ, R69, P1 ;  /* 0x000000ffff457224 */ /* 0x000fe200008e0645 */
[----:B------:R-:W-:Y:S06]  /*3560*/  @!P0 BRA `(.L_x_19474) ;  /* 0xffffffe000c88947 */ /* 0x000fec000383ffff */
[----:B------:R-:W-:Y:S05]  /*3570*/  BRA `(.L_x_19468) ;  /* 0x0000001c00c07947 */ /* 0x000fea0003800000 */
.L_x_19469:
        /* <DEDUP_REMOVED lines=8> */
[C---:B------:R-:W-:Y:S02]  /*3600*/  IMAD.SHL.U32 R70, R69.reuse, 0x10, RZ ;  /* 0x0000001045467824 */ /* 0x040fe400078e00ff */
[C---:B------:R-:W-:Y:S01]  /*3610*/  IMAD R72, R69.reuse, 0x10, R5 ;  /* 0x0000001045487824 */ /* 0x040fe200078e0205 */
[----:B------:R-:W-:Y:S02]  /*3620*/  LEA.HI.X.SX32 R67, R69, R26, 0x1, P0 ;  /* 0x0000001a45437211 */ /* 0x000fe400000f0eff */
[C---:B------:R-:W-:Y:S02]  /*3630*/  LEA R66, P0, R24.reuse, UR6, 0x2 ;  /* 0x0000000618427c11 */ /* 0x040fe4000f8010ff */
[----:B------:R-:W-:Y:S02]  /*3640*/  IADD3 R71, R5, R70, RZ ;  /* 0x0000004605477210 */ /* 0x000fe40007ffe0ff */
[----:B------:R-:W-:-:S02]  /*3650*/  LEA.HI.X R67, R24, UR7, R67, 0x2, P0 ;  /* 0x0000000718437c11 */ /* 0x000fc400080f1443 */
[----:B------:R-:W-:Y:S02]  /*3660*/  LEA R72, R72, UR4, 0x2 ;  /* 0x0000000448487c11 */ /* 0x000fe4000f8e10ff */
[----:B------:R-:W-:-:S07]  /*3670*/  IADD3 R68, -R64, 0x1, R71 ;  /* 0x0000000140447810 */ /* 0x000fce0007ffe147 */
.L_x_19479:
[----:B0-----:R-:W0:Y:S01]  /*3680*/  LDC R29, c[0x0][0x284] ;  /* 0x0000a100ff1d7b82 */ /* 0x001e220000000800 */
[----:B-1----:R-:W-:Y:S01]  /*3690*/  IABS R25, R70 ;  /* 0x0000004600197213 */ /* 0x002fe20000000000 */
[----:B------:R-:W-:Y:S04]  /*36a0*/  BSSY B1, `(.L_x_19475) ;  /* 0x00001d4000017945 */ /* 0x000fe80003800000 */
[----:B------:R-:W-:Y:S02]  /*36b0*/  IMAD.HI.U32 R24, R4, R25, RZ ;  /* 0x0000001904187227 */ /* 0x000fe400078e00ff */
[----:B------:R-:W1:Y:S02]  /*36c0*/  LDC R73, c[0x0][0x280] ;  /* 0x0000a000ff497b82 */ /* 0x000e640000000800 */
[----:B------:R-:W-:Y:S01]  /*36d0*/  IMAD.MOV R26, RZ, RZ, -R24 ;  /* 0x000000ffff1a7224 */ /* 0x000fe200078e0a18 */
[----:B0-----:R-:W-:-:S05]  /*36e0*/  IABS R5, R29 ;  /* 0x0000001d00057213 */ /* 0x001fca0000000000 */
[----:B------:R-:W-:Y:S01]  /*36f0*/  IMAD R25, R5, R26, R25 ;  /* 0x0000001a05197224 */ /* 0x000fe200078e0219 */
[----:B-1----:R-:W-:-:S04]  /*3700*/  IABS R31, R73 ;  /* 0x00000049001f7213 */ /* 0x002fc80000000000 */
[----:B------:R-:W-:Y:S01]  /*3710*/  ISETP.GT.U32.AND P1, PT, R62, R25, PT ;  /* 0x000000193e00720c */ /* 0x000fe20003f24070 */
[----:B------:R-:W0:-:S12]  /*3720*/  I2F.RP R28, R31 ;  /* 0x0000001f001c7306 */ /* 0x000e180000209400 */
[----:B------:R-:W-:Y:S02]  /*3730*/  @!P1 IMAD.IADD R25, R25, 0x1, -R5 ;  /* 0x0000000119199824 */ /* 0x000fe400078e0a05 */
[----:B------:R-:W-:Y:S01]  /*3740*/  @!P1 VIADD R24, R24, 0x1 ;  /* 0x0000000118189836 */ /* 0x000fe20000000000 */
[----:B------:R-:W-:Y:S01]  /*3750*/  ISETP.NE.AND P1, PT, R29, RZ, PT ;  /* 0x000000ff1d00720c */ /* 0x000fe20003f25270 */
[----:B0-----:R-:W0:Y:S01]  /*3760*/  MUFU.RCP R28, R28 ;  /* 0x0000001c001c7308 */ /* 0x001e220000001000 */
[----:B------:R-:W-:Y:S02]  /*3770*/  ISETP.GE.U32.AND P0, PT, R25, R62, PT ;  /* 0x0000003e1900720c */ /* 0x000fe40003f06070 */
[----:B------:R-:W-:-:S04]  /*3780*/  LOP3.LUT R25, R70, R29, RZ, 0x3c, !PT ;  /* 0x0000001d46197212 */ /* 0x000fc800078e3cff */
[----:B------:R-:W-:-:S07]  /*3790*/  ISETP.GE.AND P2, PT, R25, RZ, PT ;  /* 0x000000ff1900720c */ /* 0x000fce0003f46270 */
[----:B------:R-:W-:Y:S02]  /*37a0*/  @P0 VIADD R24, R24, 0x1 ;  /* 0x0000000118180836 */ /* 0x000fe40000000000 */
[----:B0-----:R-:W-:-:S03]  /*37b0*/  VIADD R30, R28, 0xffffffe ;  /* 0x0ffffffe1c1e7836 */ /* 0x001fc60000000000 */
[----:B------:R-:W-:Y:S01]  /*37c0*/  MOV R27, R24 ;  /* 0x00000018001b7202 */ /* 0x000fe20000000f00 */
[----:B------:R-:W0:Y:S04]  /*37d0*/  F2I.FTZ.U32.TRUNC.NTZ R25, R30 ;  /* 0x0000001e00197305 */ /* 0x000e28000021f000 */
[----:B------:R-:W-:Y:S01]  /*37e0*/  @!P2 IMAD.MOV R27, RZ, RZ, -R27 ;  /* 0x000000ffff1ba224 */ /* 0x000fe200078e0a1b */
[----:B------:R-:W-:Y:S02]  /*37f0*/  @!P1 LOP3.LUT R27, RZ, R29, RZ, 0x33, !PT ;  /* 0x0000001dff1b9212 */ /* 0x000fe400078e33ff */
[----:B------:R-:W-:-:S03]  /*3800*/  ISETP.NE.AND P2, PT, R73, RZ, PT ;  /* 0x000000ff4900720c */ /* 0x000fc60003f45270 */
[----:B------:R-:W-:-:S05]  /*3810*/  IMAD.IADD R26, R0, 0x1, R27 ;  /* 0x00000001001a7824 */ /* 0x000fca00078e021b */
[----:B------:R-:W-:Y:S01]  /*3820*/  IABS R28, R26 ;  /* 0x0000001a001c7213 */ /* 0x000fe20000000000 */
[----:B0-----:R-:W-:Y:S01]  /*3830*/  IMAD.MOV R24, RZ, RZ, -R25 ;  /* 0x000000ffff187224 */ /* 0x001fe200078e0a19 */
[----:B------:R-:W-:-:S03]  /*3840*/  ISETP.GE.AND P1, PT, R26, RZ, PT ;  /* 0x000000ff1a00720c */ /* 0x000fc60003f26270 */
[----:B------:R-:W-:Y:S02]  /*3850*/  IMAD R29, R24, R31, RZ ;  /* 0x0000001f181d7224 */ /* 0x000fe400078e02ff */
[----:B------:R-:W-:-:S04]  /*3860*/  IMAD.MOV.U32 R24, RZ, RZ, RZ ;  /* 0x000000ffff187224 */ /* 0x000fc800078e00ff */
        /* <DEDUP_REMOVED lines=15> */
[----:B------:R-:W-:Y:S02]  /*3960*/  VIADD R24, R63, 0x2 ;  /* 0x000000023f187836 */ /* 0x000fe40000000000 */
        /* <DEDUP_REMOVED lines=14> */
[C---:B------:R-:W-:Y:S02]  /*3a50*/  LEA R24, P2, R25.reuse, UR16, 0x1 ;  /* 0x0000001019187c11 */ /* 0x040fe4000f8408ff */
[----:B------:R-:W-:Y:S02]  /*3a60*/  IADD3.X R26, R26, R73, R28, P0, P1 ;  /* 0x000000491a1a7210 */ /* 0x000fe400007e241c */
[----:B------:R-:W-:Y:S02]  /*3a70*/  SHF.R.S32.HI R28, RZ, 0x1f, R60 ;  /* 0x0000001fff1c7819 */ /* 0x000fe4000001143c */
[----:B------:R-:W-:Y:S02]  /*3a80*/  IADD3 R27, P0, R60, R76, RZ ;  /* 0x0000004c3c1b7210 */ /* 0x000fe40007f1e0ff */
        /* <DEDUP_REMOVED lines=16> */
[----:B------:R-:W-:Y:S01]  /*3b90*/  LEA.HI.X R29, R29, UR17, R30, 0x1, P0 ;  /* 0x000000111d1d7c11 */ /* 0x000fe200080f0c1e */
[----:B0-----:R-:W-:-:S04]  /*3ba0*/  VIADD R24, R63, 0x6 ;  /* 0x000000063f187836 */ /* 0x001fc80000000000 */
[----:B------:R-:W5:Y:S01]  /*3bb0*/  LDG.E.CONSTANT R80, desc[UR10][R28.64] ;  /* 0x0000000a1c507981 */ /* 0x000f62000c1e9900 */
[----:B------:R-:W-:Y:S02]  /*3bc0*/  LEA.HI R24, R24, R24, RZ, 0x1 ;  /* 0x0000001818187211 */ /* 0x000fe400078f08ff */
[----:B-1----:R-:W-:Y:S01]  /*3bd0*/  SHF.R.S32.HI R27, RZ, 0x1f, R57 ;  /* 0x0000001fff1b7819 */ /* 0x002fe20000011439 */
[----:B------:R0:W5:Y:S02]  /*3be0*/  LDG.E.CONSTANT R81, desc[UR10][R28.64+0x4] ;  /* 0x0000040a1c517981 */ /* 0x000164000c1e9900 */
[----:B------:R-:W-:-:S05]  /*3bf0*/  IMAD.SHL.U32 R24, R24, 0x40, RZ ;  /* 0x0000004018187824 */ /* 0x000fca00078e00ff */
[----:B------:R-:W-:-:S04]  /*3c00*/  LOP3.LUT R24, R24, 0xffffff80, RZ, 0xc0, !PT ;  /* 0xffffff8018187812 */ /* 0x000fc800078ec0ff */
[--C-:B------:R-:W-:Y:S02]  /*3c10*/  SHF.R.S32.HI R26, RZ, 0x1f, R24.reuse ;  /* 0x0000001fff1a7819 */ /* 0x100fe40000011418 */
[----:B------:R-:W-:-:S04]  /*3c20*/  IADD3 R25, P0, P1, R57, R76, R24 ;  /* 0x0000004c39197210 */ /* 0x000fc8000791e018 */
[----:B------:R-:W-:Y:S02]  /*3c30*/  IADD3.X R26, R27, R73, R26, P0, P1 ;  /* 0x000000491b1a7210 */ /* 0x000fe400007e241a */
[----:B------:R-:W-:-:S04]  /*3c40*/  LEA R24, P0, R25, UR16, 0x1 ;  /* 0x0000001019187c11 */ /* 0x000fc8000f8008ff */
[----:B------:R-:W-:-:S05]  /*3c50*/  LEA.HI.X R25, R25, UR17, R26, 0x1, P0 ;  /* 0x0000001119197c11 */ /* 0x000fca00080f0c1a */
[----:B------:R-:W5:Y:S04]  /*3c60*/  LDG.E.CONSTANT R78, desc[UR10][R24.64] ;  /* 0x0000000a184e7981 */ /* 0x000f68000c1e9900 */
[----:B------:R1:W5:Y:S01]  /*3c70*/  LDG.E.CONSTANT R77, desc[UR10][R24.64+0x4] ;  /* 0x0000040a184d7981 */ /* 0x000362000c1e9900 */
[----:B------:R-:W-:-:S05]  /*3c80*/  VIADD R26, R63, 0x8 ;  /* 0x000000083f1a7836 */ /* 0x000fca0000000000 */
[----:B------:R-:W-:-:S04]  /*3c90*/  LEA.HI R26, R26, R26, RZ, 0x1 ;  /* 0x0000001a1a1a7211 */ /* 0x000fc800078f08ff */
[----:B------:R-:W-:-:S04]  /*3ca0*/  SHF.L.U32 R26, R26, 0x6, RZ ;  /* 0x000000061a1a7819 */ /* 0x000fc800000006ff */
[----:B------:R-:W-:Y:S02]  /*3cb0*/  LOP3.LUT R27, R26, 0xffffff80, RZ, 0xc0, !PT ;  /* 0xffffff801a1b7812 */ /* 0x000fe400078ec0ff */
[----:B0-----:R-:W-:Y:S02]  /*3cc0*/  SHF.R.S32.HI R28, RZ, 0x1f, R56 ;  /* 0x0000001fff1c7819 */ /* 0x001fe40000011438 */
[--C-:B------:R-:W-:Y:S02]  /*3cd0*/  SHF.R.S32.HI R29, RZ, 0x1f, R27.reuse ;  /* 0x0000001fff1d7819 */ /* 0x100fe4000001141b */
[----:B------:R-:W-:-:S04]  /*3ce0*/  IADD3 R26, P0, P1, R56, R76, R27 ;  /* 0x0000004c381a7210 */ /* 0x000fc8000791e01b */
[----:B------:R-:W-:Y:S02]  /*3cf0*/  IADD3.X R27, R28, R73, R29, P0, P1 ;  /* 0x000000491c1b7210 */ /* 0x000fe400007e241d */
[C---:B------:R-:W-:Y:S01]  /*3d00*/  LEA R86, P0, R26.reuse, UR16, 0x1 ;  /* 0x000000101a567c11 */ /* 0x040fe2000f8008ff */
[----:B------:R-:W1:Y:S03]  /*3d10*/  LDS.128 R28, [R11] ;  /* 0x000000000b1c7984 */ /* 0x000e660000000c00 */
[----:B------:R-:W-:-:S05]  /*3d20*/  LEA.HI.X R87, R26, UR17, R27, 0x1, P0 ;  /* 0x000000111a577c11 */ /* 0x000fca00080f0c1b */
[----:B------:R-:W5:Y:S01]  /*3d30*/  LDG.E.CONSTANT R85, desc[UR10][R86.64] ;  /* 0x0000000a56557981 */ /* 0x000f62000c1e9900 */
[----:B------:R-:W-:-:S03]  /*3d40*/  SHF.R.S32.HI R91, RZ, 0x1f, R54 ;  /* 0x0000001fff5b7819 */ /* 0x000fc60000011436 */
[----:B------:R-:W5:Y:S01]  /*3d50*/  LDG.E.CONSTANT R86, desc[UR10][R86.64+0x4] ;  /* 0x0000040a56567981 */ /* 0x000f62000c1e9900 */
[C---:B-1----:R-:W-:Y:S01]  /*3d60*/  IMAD.U32 R24, R30.reuse, 0x10000, RZ ;  /* 0x000100001e187824 */ /* 0x042fe200078e00ff */
[----:B------:R-:W-:-:S05]  /*3d70*/  PRMT R30, R30, 0x7632, R30 ;  /* 0x000076321e1e7816 */ /* 0x000fca000000001e */
[----:B------:R-:W-:Y:S02]  /*3d80*/  IMAD.U32 R30, R30, 0x10000, RZ ;  /* 0x000100001e1e7824 */ /* 0x000fe400078e00ff */
[C---:B--2---:R-:W-:Y:S01]  /*3d90*/  IMAD.U32 R25, R84.reuse, 0x10000, RZ ;  /* 0x0001000054197824 */ /* 0x044fe200078e00ff */
[----:B------:R-:W-:-:S03]  /*3da0*/  PRMT R84, R84, 0x7632, R84 ;  /* 0x0000763254547816 */ /* 0x000fc60000000054 */
[----:B------:R-:W-:Y:S02]  /*3db0*/  FMUL.FTZ R89, R24, R25 ;  /* 0x0000001918597220 */ /* 0x000fe40000410000 */
[----:B------:R-:W-:Y:S02]  /*3dc0*/  IMAD.U32 R27, R84, 0x10000, RZ ;  /* 0x00010000541b7824 */ /* 0x000fe400078e00ff */
[C---:B------:R-:W-:Y:S01]  /*3dd0*/  IMAD.U32 R84, R28.reuse, 0x10000, RZ ;  /* 0x000100001c547824 */ /* 0x040fe200078e00ff */
[----:B------:R-:W-:Y:S01]  /*3de0*/  PRMT R28, R28, 0x7632, R28 ;  /* 0x000076321c1c7816 */ /* 0x000fe2000000001c */
[C---:B----4-:R-:W-:Y:S01]  /*3df0*/  IMAD.U32 R25, R83.reuse, 0x10000, RZ ;  /* 0x0001000053197824 */ /* 0x050fe200078e00ff */
[----:B------:R-:W-:Y:S01]  /*3e00*/  PRMT R83, R83, 0x7632, R83 ;  /* 0x0000763253537816 */ /* 0x000fe20000000053 */
[----:B------:R-:W-:Y:S01]  /*3e10*/  FMUL.FTZ R27, R30, R27 ;  /* 0x0000001b1e1b7220 */ /* 0x000fe20000410000 */
[----:B------:R-:W-:Y:S01]  /*3e20*/  SHF.L.U32 R28, R28, 0x10, RZ ;  /* 0x000000101c1c7819 */ /* 0x000fe200000006ff */
[----:B------:R-:W-:Y:S01]  /*3e30*/  FFMA.FTZ R84, R84, R25, R89 ;  /* 0x0000001954547223 */ /* 0x000fe20000010059 */
[----:B------:R-:W-:-:S02]  /*3e40*/  IMAD.U32 R24, R31, 0x10000, RZ ;  /* 0x000100001f187824 */ /* 0x000fc400078e00ff */
[----:B------:R-:W-:Y:S02]  /*3e50*/  IMAD.U32 R83, R83, 0x10000, RZ ;  /* 0x0001000053537824 */ /* 0x000fe400078e00ff */
[----:B---3--:R-:W-:Y:S02]  /*3e60*/  IMAD.U32 R25, R82, 0x10000, RZ ;  /* 0x0001000052197824 */ /* 0x008fe400078e00ff */
[----:B------:R-:W-:Y:S01]  /*3e70*/  FFMA.FTZ R28, R28, R83, R27 ;  /* 0x000000531c1c7223 */ /* 0x000fe2000001001b */
[----:B------:R-:W-:Y:S02]  /*3e80*/  IMAD.U32 R83, R29, 0x10000, RZ ;  /* 0x000100001d537824 */ /* 0x000fe400078e00ff */
[----:B------:R-:W-:Y:S01]  /*3e90*/  FMUL.FTZ R26, R24, R25 ;  /* 0x00000019181a7220 */ /* 0x000fe20000410000 */
[----:B-----5:R-:W-:-:S04]  /*3ea0*/  IMAD.U32 R24, R79, 0x10000, RZ ;  /* 0x000100004f187824 */ /* 0x020fc800078e00ff */
[----:B------:R-:W-:Y:S01]  /*3eb0*/  FFMA.FTZ R83, R83, R24, R26 ;  /* 0x0000001853537223 */ /* 0x000fe2000001001a */
[----:B------:R-:W-:-:S05]  /*3ec0*/  VIADD R24, R63, 0xa ;  /* 0x0000000a3f187836 */ /* 0x000fca0000000000 */
[----:B------:R-:W-:-:S04]  /*3ed0*/  LEA.HI R24, R24, R24, RZ, 0x1 ;  /* 0x0000001818187211 */ /* 0x000fc800078f08ff */
[----:B------:R-:W-:-:S04]  /*3ee0*/  SHF.L.U32 R24, R24, 0x6, RZ ;  /* 0x0000000618187819 */ /* 0x000fc800000006ff */
[----:B------:R-:W-:Y:S02]  /*3ef0*/  LOP3.LUT R89, R24, 0xffffff80, RZ, 0xc0, !PT ;  /* 0xffffff8018597812 */ /* 0x000fe400078ec0ff */
[----:B------:R-:W0:Y:S02]  /*3f00*/  LDS.128 R24, [R11+0x10] ;  /* 0x000010000b187984 */ /* 0x000e240000000c00 */
[--C-:B------:R-:W-:Y:S02]  /*3f10*/  SHF.R.S32.HI R30, RZ, 0x1f, R89.reuse ;  /* 0x0000001fff1e7819 */ /* 0x100fe40000011459 */
[----:B------:R-:W-:Y:S02]  /*3f20*/  IADD3 R88, P0, P1, R54, R76, R89 ;  /* 0x0000004c36587210 */ /* 0x000fe4000791e059 */
[----:B------:R-:W-:Y:S02]  /*3f30*/  PRMT R31, R31, 0x7632, R31 ;  /* 0x000076321f1f7816 */ /* 0x000fe4000000001f */
[----:B------:R-:W-:-:S02]  /*3f40*/  IADD3.X R91, R91, R73, R30, P0, P1 ;  /* 0x000000495b5b7210 */ /* 0x000fc400007e241e */
[----:B------:R-:W-:Y:S01]  /*3f50*/  LEA R30, P0, R88, UR16, 0x1 ;  /* 0x00000010581e7c11 */ /* 0x000fe2000f8008ff */
[----:B------:R-:W-:Y:S01]  /*3f60*/  IMAD.U32 R89, R31, 0x10000, RZ ;  /* 0x000100001f597824 */ /* 0x000fe200078e00ff */
[----:B------:R-:W-:Y:S02]  /*3f70*/  PRMT R82, R82, 0x7632, R82 ;  /* 0x0000763252527816 */ /* 0x000fe40000000052 */
[----:B------:R-:W-:Y:S02]  /*3f80*/  LEA.HI.X R31, R88, UR17, R91, 0x1, P0 ;  /* 0x00000011581f7c11 */ /* 0x000fe400080f0c5b */
[----:B------:R-:W-:Y:S01]  /*3f90*/  PRMT R29, R29, 0x7632, R29 ;  /* 0x000076321d1d7816 */ /* 0x000fe2000000001d */
[----:B------:R-:W-:Y:S01]  /*3fa0*/  IMAD.U32 R82, R82, 0x10000, RZ ;  /* 0x0001000052527824 */ /* 0x000fe200078e00ff */
[----:B------:R-:W-:Y:S01]  /*3fb0*/  PRMT R79, R79, 0x7632, R79 ;  /* 0x000076324f4f7816 */ /* 0x000fe2000000004f */
[----:B------:R-:W2:Y:S02]  /*3fc0*/  LDG.E.CONSTANT R87, desc[UR10][R30.64] ;  /* 0x0000000a1e577981 */ /* 0x000ea4000c1e9900 */
[----:B------:R-:W-:Y:S01]  /*3fd0*/  FMUL.FTZ R88, R89, R82 ;  /* 0x0000005259587220 */ /* 0x000fe20000410000 */
[----:B------:R-:W-:-:S02]  /*3fe0*/  IMAD.U32 R29, R29, 0x10000, RZ ;  /* 0x000100001d1d7824 */ /* 0x000fc400078e00ff */
[----:B------:R-:W-:Y:S02]  /*3ff0*/  IMAD.U32 R82, R79, 0x10000, RZ ;  /* 0x000100004f527824 */ /* 0x000fe400078e00ff */
[----:B------:R1:W3:Y:S02]  /*4000*/  LDG.E.CONSTANT R79, desc[UR10][R30.64+0x4] ;  /* 0x0000040a1e4f7981 */ /* 0x0002e4000c1e9900 */
[----:B------:R-:W-:Y:S01]  /*4010*/  FFMA.FTZ R82, R29, R82, R88 ;  /* 0x000000521d527223 */ /* 0x000fe20000010058 */
[C---:B------:R-:W-:Y:S01]  /*4020*/  IMAD.U32 R88, R80.reuse, 0x10000, RZ ;  /* 0x0001000050587824 */ /* 0x040fe200078e00ff */
[----:B------:R-:W-:Y:S01]  /*4030*/  PRMT R80, R80, 0x7632, R80 ;  /* 0x0000763250507816 */ /* 0x000fe20000000050 */
[C---:B0-----:R-:W-:Y:S01]  /*4040*/  IMAD.U32 R29, R24.reuse, 0x10000, RZ ;  /* 0x00010000181d7824 */ /* 0x041fe200078e00ff */
[----:B------:R-:W-:-:S03]  /*4050*/  PRMT R24, R24, 0x7632, R24 ;  /* 0x0000763218187816 */ /* 0x000fc60000000018 */
[----:B------:R-:W-:Y:S02]  /*4060*/  IMAD.U32 R80, R80, 0x10000, RZ ;  /* 0x0001000050507824 */ /* 0x000fe400078e00ff */
[----:B------:R-:W-:Y:S01]  /*4070*/  FFMA.FTZ R88, R29, R88, R84 ;  /* 0x000000581d587223 */ /* 0x000fe20000010054 */
[----:B------:R-:W-:Y:S02]  /*4080*/  SHF.L.U32 R29, R24, 0x10, RZ ;  /* 0x00000010181d7819 */ /* 0x000fe400000006ff */
[----:B------:R-:W-:-:S03]  /*4090*/  IADD3 R24, P0, P1, R55, R76, R52 ;  /* 0x0000004c37187210 */ /* 0x000fc6000791e034 */
[----:B------:R-:W-:Y:S01]  /*40a0*/  FFMA.FTZ R80, R29, R80, R28 ;  /* 0x000000501d507223 */ /* 0x000fe2000001001c */
[----:B------:R-:W-:Y:S02]  /*40b0*/  SHF.R.S32.HI R28, RZ, 0x1f, R52 ;  /* 0x0000001fff1c7819 */ /* 0x000fe40000011434 */
[----:B------:R-:W-:-:S04]  /*40c0*/  SHF.R.S32.HI R29, RZ, 0x1f, R55 ;  /* 0x0000001fff1d7819 */ /* 0x000fc80000011437 */
[----:B------:R-:W-:Y:S02]  /*40d0*/  IADD3.X R29, R29, R73, R28, P0, P1 ;  /* 0x000000491d1d7210 */ /* 0x000fe400007e241c */
[----:B------:R-:W-:Y:S01]  /*40e0*/  LEA R28, P0, R24, UR16, 0x1 ;  /* 0x00000010181c7c11 */ /* 0x000fe2000f8008ff */
[----:B-1----:R-:W-:-:S03]  /*40f0*/  IMAD.U32 R30, R25, 0x10000, RZ ;  /* 0x00010000191e7824 */ /* 0x002fc600078e00ff */
[----:B------:R-:W-:Y:S01]  /*4100*/  LEA.HI.X R29, R24, UR17, R29, 0x1, P0 ;  /* 0x00000011181d7c11 */ /* 0x000fe200080f0c1d */
[----:B------:R-:W-:Y:S01]  /*4110*/  IMAD.U32 R24, R81, 0x10000, RZ ;  /* 0x0001000051187824 */ /* 0x000fe200078e00ff */
[----:B------:R-:W-:-:S03]  /*4120*/  PRMT R25, R25, 0x7632, R25 ;  /* 0x0000763219197816 */ /* 0x000fc60000000019 */
[----:B------:R-:W-:Y:S01]  /*4130*/  FFMA.FTZ R30, R30, R24, R83 ;  /* 0x000000181e1e7223 */ /* 0x000fe20000010053 */
[----:B------:R-:W-:Y:S01]  /*4140*/  PRMT R24, R81, 0x7632, R24 ;  /* 0x0000763251187816 */ /* 0x000fe20000000018 */
[----:B------:R-:W-:Y:S01]  /*4150*/  IMAD.U32 R25, R25, 0x10000, RZ ;  /* 0x0001000019197824 */ /* 0x000fe200078e00ff */
[----:B------:R-:W-:Y:S01]  /*4160*/  PRMT R31, R26, 0x7632, R31 ;  /* 0x000076321a1f7816 */ /* 0x000fe2000000001f */
[----:B------:R-:W4:Y:S02]  /*4170*/  LDG.E.CONSTANT R81, desc[UR10][R28.64] ;  /* 0x0000000a1c517981 */ /* 0x000f24000c1e9900 */
[----:B------:R-:W-:Y:S02]  /*4180*/  IMAD.U32 R24, R24, 0x10000, RZ ;  /* 0x0001000018187824 */ /* 0x000fe400078e00ff */
[----:B------:R0:W5:Y:S02]  /*4190*/  LDG.E.CONSTANT R84, desc[UR10][R28.64+0x4] ;  /* 0x0000040a1c547981 */ /* 0x000164000c1e9900 */
[----:B------:R-:W-:Y:S01]  /*41a0*/  FFMA.FTZ R24, R25, R24, R82 ;  /* 0x0000001819187223 */ /* 0x000fe20000010052 */
[----:B------:R-:W-:Y:S01]  /*41b0*/  PRMT R25, R78, 0x7632, R25 ;  /* 0x000076324e197816 */ /* 0x000fe20000000019 */
[----:B------:R-:W-:Y:S01]  /*41c0*/  IMAD.U32 R83, R26, 0x10000, RZ ;  /* 0x000100001a537824 */ /* 0x000fe200078e00ff */
[----:B------:R-:W-:Y:S01]  /*41d0*/  SHF.L.U32 R31, R31, 0x10, RZ ;  /* 0x000000101f1f7819 */ /* 0x000fe200000006ff */
[----:B------:R-:W-:-:S02]  /*41e0*/  IMAD.U32 R78, R78, 0x10000, RZ ;  /* 0x000100004e4e7824 */ /* 0x000fc400078e00ff */
[----:B------:R-:W-:Y:S02]  /*41f0*/  IMAD.U32 R26, R25, 0x10000, RZ ;  /* 0x00010000191a7824 */ /* 0x000fe400078e00ff */
[----:B------:R-:W-:Y:S01]  /*4200*/  FFMA.FTZ R25, R83, R78, R88 ;  /* 0x0000004e53197223 */ /* 0x000fe20000010058 */
[----:B------:R-:W-:Y:S01]  /*4210*/  SHF.R.S32.HI R78, RZ, 0x1f, R50 ;  /* 0x0000001fff4e7819 */ /* 0x000fe20000011432 */
[----:B------:R-:W-:Y:S01]  /*4220*/  FFMA.FTZ R26, R31, R26, R80 ;  /* 0x0000001a1f1a7223 */ /* 0x000fe20000010050 */
[----:B------:R-:W-:Y:S02]  /*4230*/  SHF.R.S32.HI R31, RZ, 0x1f, R53 ;  /* 0x0000001fff1f7819 */ /* 0x000fe40000011435 */
[----:B0-----:R-:W-:-:S04]  /*4240*/  IADD3 R28, P0, P1, R53, R76, R50 ;  /* 0x0000004c351c7210 */ /* 0x001fc8000791e032 */
[----:B------:R-:W-:Y:S02]  /*4250*/  IADD3.X R29, R31, R73, R78, P0, P1 ;  /* 0x000000491f1d7210 */ /* 0x000fe400007e244e */
[----:B------:R-:W-:Y:S01]  /*4260*/  LEA R82, P0, R28, UR16, 0x1 ;  /* 0x000000101c527c11 */ /* 0x000fe2000f8008ff */
[----:B------:R-:W-:-:S03]  /*4270*/  IMAD.U32 R88, R77, 0x10000, RZ ;  /* 0x000100004d587824 */ /* 0x000fc600078e00ff */
[----:B------:R-:W-:Y:S01]  /*4280*/  LEA.HI.X R83, R28, UR17, R29, 0x1, P0 ;  /* 0x000000111c537c11 */ /* 0x000fe200080f0c1d */
[----:B------:R-:W-:-:S04]  /*4290*/  IMAD.U32 R29, R27, 0x10000, RZ ;  /* 0x000100001b1d7824 */ /* 0x000fc800078e00ff */
[----:B------:R-:W-:Y:S01]  /*42a0*/  FFMA.FTZ R88, R29, R88, R30 ;  /* 0x000000581d587223 */ /* 0x000fe2000001001e */
[----:B------:R-:W5:Y:S04]  /*42b0*/  LDG.E.CONSTANT R80, desc[UR10][R82.64] ;  /* 0x0000000a52507981 */ /* 0x000f68000c1e9900 */
[----:B------:R-:W0:Y:S01]  /*42c0*/  LDS.128 R28, [R11+0x20] ;  /* 0x000020000b1c7984 */ /* 0x000e220000000c00 */
[----:B------:R-:W-:Y:S02]  /*42d0*/  PRMT R27, R27, 0x7632, R27 ;  /* 0x000076321b1b7816 */ /* 0x000fe4000000001b */
[----:B------:R-:W-:Y:S01]  /*42e0*/  PRMT R77, R77, 0x7632, R77 ;  /* 0x000076324d4d7816 */ /* 0x000fe2000000004d */
[----:B------:R1:W5:Y:S02]  /*42f0*/  LDG.E.CONSTANT R78, desc[UR10][R82.64+0x4] ;  /* 0x0000040a524e7981 */ /* 0x000364000c1e9900 */
[----:B------:R-:W-:-:S02]  /*4300*/  IMAD.U32 R27, R27, 0x10000, RZ ;  /* 0x000100001b1b7824 */ /* 0x000fc400078e00ff */
[----:B------:R-:W-:-:S04]  /*4310*/  IMAD.U32 R77, R77, 0x10000, RZ ;  /* 0x000100004d4d7824 */ /* 0x000fc800078e00ff */
[----:B------:R-:W-:Y:S01]  /*4320*/  FFMA.FTZ R89, R27, R77, R24 ;  /* 0x0000004d1b597223 */ /* 0x000fe20000010018 */
[----:B------:R-:W-:Y:S01]  /*4330*/  IMAD.U32 R27, R85, 0x10000, RZ ;  /* 0x00010000551b7824 */ /* 0x000fe200078e00ff */
[----:B0-----:R-:W-:-:S05]  /*4340*/  SHF.L.U32 R24, R28, 0x10, RZ ;  /* 0x000000101c187819 */ /* 0x001fca00000006ff */
[----:B------:R-:W-:Y:S01]  /*4350*/  FFMA.FTZ R27, R24, R27, R25 ;  /* 0x0000001b181b7223 */ /* 0x000fe20000010019 */
[----:B------:R-:W-:-:S04]  /*4360*/  IADD3 R25, P0, P1, R51, R76, R48 ;  /* 0x0000004c33197210 */ /* 0x000fc8000791e030 */
[----:B------:R-:W-:Y:S02]  /*4370*/  LEA R24, P2, R25, UR16, 0x1 ;  /* 0x0000001019187c11 */ /* 0x000fe4000f8408ff */
[----:B-1----:R-:W-:-:S04]  /*4380*/  IADD3.X R82, R23, R73, R14, P0, P1 ;  /* 0x0000004917527210 */ /* 0x002fc800007e240e */
        /* <DEDUP_REMOVED lines=11> */
[----:B------:R-:W-:Y:S01]  /*4440*/  PRMT R86, R86, 0x7632, R86 ;  /* 0x0000763256567816 */ /* 0x000fe20000000056 */
[----:B------:R-:W-:-:S02]  /*4450*/  FFMA.FTZ R88, R83, R28, R88 ;  /* 0x0000001c53587223 */ /* 0x000fc40000010058 */
[----:B0-----:R-:W-:Y:S01]  /*4460*/  IMAD.U32 R24, R29, 0x10000, RZ ;  /* 0x000100001d187824 */ /* 0x001fe200078e00ff */
[----:B------:R-:W-:Y:S02]  /*4470*/  SHF.L.U32 R83, R86, 0x10, RZ ;  /* 0x0000001056537819 */ /* 0x000fe400000006ff */
[----:B------:R-:W-:-:S03]  /*4480*/  PRMT R25, R30, 0x7632, R25 ;  /* 0x000076321e197816 */ /* 0x000fc60000000019 */
[----:B------:R-:W-:Y:S01]  /*4490*/  FFMA.FTZ R83, R24, R83, R89 ;  /* 0x0000005318537223 */ /* 0x000fe20000010059 */
[----:B------:R-:W-:Y:S02]  /*44a0*/  IMAD.U32 R30, R30, 0x10000, RZ ;  /* 0x000100001e1e7824 */ /* 0x000fe400078e00ff */
[----:B------:R-:W-:Y:S02]  /*44b0*/  IMAD.U32 R25, R25, 0x10000, RZ ;  /* 0x0001000019197824 */ /* 0x000fe400078e00ff */
[C---:B------:R-:W-:Y:S01]  /*44c0*/  IMAD.U32 R29, R31.reuse, 0x10000, RZ ;  /* 0x000100001f1d7824 */ /* 0x040fe200078e00ff */
[----:B------:R-:W-:Y:S02]  /*44d0*/  PRMT R31, R31, 0x7632, R31 ;  /* 0x000076321f1f7816 */ /* 0x000fe4000000001f */
[C---:B--2---:R-:W-:Y:S01]  /*44e0*/  PRMT R24, R87.reuse, 0x7632, R24 ;  /* 0x0000763257187816 */ /* 0x044fe20000000018 */
[----:B------:R-:W-:-:S04]  /*44f0*/  IMAD.U32 R85, R87, 0x10000, RZ ;  /* 0x0001000057557824 */ /* 0x000fc800078e00ff */
[----:B------:R-:W-:Y:S02]  /*4500*/  IMAD.U32 R24, R24, 0x10000, RZ ;  /* 0x0001000018187824 */ /* 0x000fe400078e00ff */
[----:B---3--:R-:W-:Y:S02]  /*4510*/  IMAD.U32 R28, R79, 0x10000, RZ ;  /* 0x000100004f1c7824 */ /* 0x008fe400078e00ff */
[----:B------:R-:W-:Y:S01]  /*4520*/  FFMA.FTZ R85, R30, R85, R27 ;  /* 0x000000551e557223 */ /* 0x000fe2000001001b */
[----:B------:R-:W-:Y:S02]  /*4530*/  FFMA.FTZ R30, R25, R24, R26 ;  /* 0x00000018191e7223 */ /* 0x000fe4000001001a */
[----:B------:R-:W0:Y:S01]  /*4540*/  LDS.128 R24, [R11+0x30] ;  /* 0x000030000b187984 */ /* 0x000e220000000c00 */
[----:B------:R-:W-:Y:S01]  /*4550*/  FFMA.FTZ R88, R29, R28, R88 ;  /* 0x0000001c1d587223 */ /* 0x000fe20000010058 */
[----:B------:R-:W-:-:S04]  /*4560*/  IADD3 R29, P0, P1, R49, R76, R46 ;  /* 0x0000004c311d7210 */ /* 0x000fc8000791e02e */
[----:B------:R-:W-:Y:S02]  /*4570*/  LEA R28, P2, R29, UR16, 0x1 ;  /* 0x000000101d1c7c11 */ /* 0x000fe4000f8408ff */
[----:B------:R-:W-:-:S04]  /*4580*/  IADD3.X R86, R22, R73, R15, P0, P1 ;  /* 0x0000004916567210 */ /* 0x000fc800007e240f */
[----:B------:R-:W-:Y:S02]  /*4590*/  LEA.HI.X R29, R29, UR17, R86, 0x1, P2 ;  /* 0x000000111d1d7c11 */ /* 0x000fe400090f0c56 */
[----:B------:R-:W-:-:S03]  /*45a0*/  PRMT R79, R79, 0x7632, R79 ;  /* 0x000076324f4f7816 */ /* 0x000fc6000000004f */
[----:B------:R-:W2:Y:S01]  /*45b0*/  LDG.E.CONSTANT R89, desc[UR10][R28.64] ;  /* 0x0000000a1c597981 */ /* 0x000ea2000c1e9900 */
[----:B------:R-:W-:Y:S01]  /*45c0*/  SHF.L.U32 R86, R31, 0x10, RZ ;  /* 0x000000101f567819 */ /* 0x000fe200000006ff */
[----:B------:R-:W-:-:S04]  /*45d0*/  IMAD.U32 R79, R79, 0x10000, RZ ;  /* 0x000100004f4f7824 */ /* 0x000fc800078e00ff */
[----:B------:R-:W-:Y:S02]  /*45e0*/  FFMA.FTZ R86, R86, R79, R83 ;  /* 0x0000004f56567223 */ /* 0x000fe40000010053 */
[----:B------:R1:W3:Y:S01]  /*45f0*/  LDG.E.CONSTANT R83, desc[UR10][R28.64+0x4] ;  /* 0x0000040a1c537981 */ /* 0x0002e2000c1e9900 */
[C---:B0-----:R-:W-:Y:S01]  /*4600*/  IMAD.U32 R90, R24.reuse, 0x10000, RZ ;  /* 0x00010000185a7824 */ /* 0x041fe200078e00ff */
[----:B------:R-:W-:Y:S01]  /*4610*/  PRMT R24, R24, 0x7632, R24 ;  /* 0x0000763218187816 */ /* 0x000fe20000000018 */
[C---:B----4-:R-:W-:Y:S01]  /*4620*/  IMAD.U32 R31, R81.reuse, 0x10000, RZ ;  /* 0x00010000511f7824 */ /* 0x050fe200078e00ff */
[----:B------:R-:W-:-:S03]  /*4630*/  PRMT R81, R81, 0x7632, R81 ;  /* 0x0000763251517816 */ /* 0x000fc60000000051 */
[----:B------:R-:W-:Y:S02]  /*4640*/  IMAD.U32 R79, R24, 0x10000, RZ ;  /* 0x00010000184f7824 */ /* 0x000fe400078e00ff */
[----:B------:R-:W-:Y:S01]  /*4650*/  IMAD.U32 R81, R81, 0x10000, RZ ;  /* 0x0001000051517824 */ /* 0x000fe200078e00ff */
[----:B-----5:R-:W-:-:S03]  /*4660*/  SHF.L.U32 R24, R84, 0x10, RZ ;  /* 0x0000001054187819 */ /* 0x020fc600000006ff */
[----:B------:R-:W-:Y:S01]  /*4670*/  FFMA.FTZ R30, R79, R81, R30 ;  /* 0x000000514f1e7223 */ /* 0x000fe2000001001e */
[C---:B------:R-:W-:Y:S01]  /*4680*/  IMAD.U32 R79, R25.reuse, 0x10000, RZ ;  /* 0x00010000194f7824 */ /* 0x040fe200078e00ff */
[----:B------:R-:W-:Y:S02]  /*4690*/  PRMT R25, R25, 0x7632, R25 ;  /* 0x0000763219197816 */ /* 0x000fe40000000019 */
[----:B------:R-:W-:Y:S01]  /*46a0*/  PRMT R84, R84, 0x7632, R84 ;  /* 0x0000763254547816 */ /* 0x000fe20000000054 */
[----:B------:R-:W-:Y:S01]  /*46b0*/  FFMA.FTZ R79, R79, R24, R88 ;  /* 0x000000184f4f7223 */ /* 0x000fe20000010058 */
[----:B------:R-:W-:Y:S01]  /*46c0*/  IADD3 R24, P0, P1, R47, R76, R44 ;  /* 0x0000004c2f187210 */ /* 0x000fe2000791e02c */
[----:B------:R-:W-:Y:S02]  /*46d0*/  IMAD.U32 R25, R25, 0x10000, RZ ;  /* 0x0001000019197824 */ /* 0x000fe400078e00ff */
[----:B------:R-:W-:-:S04]  /*46e0*/  IMAD.U32 R84, R84, 0x10000, RZ ;  /* 0x0001000054547824 */ /* 0x000fc800078e00ff */
[----:B------:R-:W-:Y:S01]  /*46f0*/  FFMA.FTZ R86, R25, R84, R86 ;  /* 0x0000005419567223 */ /* 0x000fe20000010056 */
[----:B------:R-:W-:Y:S02]  /*4700*/  LEA R84, P2, R24, UR16, 0x1 ;  /* 0x0000001018547c11 */ /* 0x000fe4000f8408ff */
[----:B------:R-:W-:Y:S01]  /*4710*/  IADD3.X R25, R33, R73, R16, P0, P1 ;  /* 0x0000004921197210 */ /* 0x000fe200007e2410 */
[----:B------:R-:W-:-:S03]  /*4720*/  FFMA.FTZ R31, R90, R31, R85 ;  /* 0x0000001f5a1f7223 */ /* 0x000fc60000010055 */
[----:B------:R-:W-:Y:S01]  /*4730*/  LEA.HI.X R85, R24, UR17, R25, 0x1, P2 ;  /* 0x0000001118557c11 */ /* 0x000fe200090f0c19 */
[C---:B------:R-:W-:Y:S01]  /*4740*/  IMAD.U32 R24, R26.reuse, 0x10000, RZ ;  /* 0x000100001a187824 */ /* 0x040fe200078e00ff */
[----:B------:R-:W-:Y:S01]  /*4750*/  PRMT R26, R26, 0x7632, R26 ;  /* 0x000076321a1a7816 */ /* 0x000fe2000000001a */
[C---:B------:R-:W-:Y:S01]  /*4760*/  IMAD.U32 R81, R80.reuse, 0x10000, RZ ;  /* 0x0001000050517824 */ /* 0x040fe200078e00ff */
[----:B------:R-:W-:Y:S01]  /*4770*/  PRMT R80, R80, 0x7632, R80 ;  /* 0x0000763250507816 */ /* 0x000fe20000000050 */
[----:B------:R-:W4:Y:S02]  /*4780*/  LDG.E.CONSTANT R87, desc[UR10][R84.64] ;  /* 0x0000000a54577981 */ /* 0x000f24000c1e9900 */
[----:B------:R-:W-:Y:S02]  /*4790*/  IMAD.U32 R25, R26, 0x10000, RZ ;  /* 0x000100001a197824 */ /* 0x000fe400078e00ff */
[----:B------:R-:W-:Y:S02]  /*47a0*/  IMAD.U32 R80, R80, 0x10000, RZ ;  /* 0x0001000050507824 */ /* 0x000fe400078e00ff */
[----:B------:R-:W-:Y:S01]  /*47b0*/  FFMA.FTZ R81, R24, R81, R31 ;  /* 0x0000005118517223 */ /* 0x000fe2000001001f */
[----:B------:R-:W5:Y:S01]  /*47c0*/  LDG.E.CONSTANT R88, desc[UR10][R84.64+0x4] ;  /* 0x0000040a54587981 */ /* 0x000f62000c1e9900 */
[----:B------:R-:W-:-:S03]  /*47d0*/  FFMA.FTZ R90, R25, R80, R30 ;  /* 0x00000050195a7223 */ /* 0x000fc6000001001e */
[----:B-1----:R-:W0:Y:S01]  /*47e0*/  LDS.128 R28, [R11+0x40] ;  /* 0x000040000b1c7984 */ /* 0x002e220000000c00 */
[----:B------:R-:W-:Y:S01]  /*47f0*/  SHF.L.U32 R24, R27, 0x10, RZ ;  /* 0x000000101b187819 */ /* 0x000fe200000006ff */
        /* <DEDUP_REMOVED lines=14> */
[----:B------:R-:W-:-:S04]  /*48e0*/  IMAD.U32 R27, R77, 0x10000, RZ ;  /* 0x000100004d1b7824 */ /* 0x000fc800078e00ff */
        /* <DEDUP_REMOVED lines=8> */
[----:B-1----:R-:W-:Y:S01]  /*4970*/  IMAD.U32 R25, R28, 0x10000, RZ ;  /* 0x000100001c197824 */ /* 0x002fe200078e00ff */
[----:B------:R-:W-:Y:S01]  /*4980*/  SHF.L.U32 R77, R77, 0x10, RZ ;  /* 0x000000104d4d7819 */ /* 0x000fe200000006ff */
[----:B------:R-:W-:Y:S02]  /*4990*/  IMAD.U32 R28, R29, 0x10000, RZ ;  /* 0x000100001d1c7824 */ /* 0x000fe400078e00ff */
[----:B------:R-:W-:Y:S02]  /*49a0*/  IMAD.U32 R24, R82, 0x10000, RZ ;  /* 0x0001000052187824 */ /* 0x000fe400078e00ff */
[----:B------:R-:W-:Y:S01]  /*49b0*/  FFMA.FTZ R90, R25, R77, R90 ;  /* 0x0000004d195a7223 */ /* 0x000fe2000001005a */
[----:B------:R-:W-:Y:S01]  /*49c0*/  IADD3 R25, P0, P1, R41, R76, R38 ;  /* 0x0000004c29197210 */ /* 0x000fe2000791e026 */
[----:B------:R0:W5:Y:S01]  /*49d0*/  LDG.E.CONSTANT R77, desc[UR10][R92.64+0x4] ;  /* 0x0000040a5c4d7981 */ /* 0x000162000c1e9900 */
[----:B------:R-:W-:Y:S02]  /*49e0*/  FFMA.FTZ R28, R28, R24, R79 ;  /* 0x000000181c1c7223 */ /* 0x000fe4000001004f */
[----:B------:R-:W-:-:S02]  /*49f0*/  LEA R24, P2, R25, UR16, 0x1 ;  /* 0x0000001019187c11 */ /* 0x000fc4000f8408ff */
[----:B------:R-:W-:-:S04]  /*4a00*/  IADD3.X R78, R34, R73, R19, P0, P1 ;  /* 0x00000049224e7210 */ /* 0x000fc800007e2413 */
[----:B------:R-:W-:Y:S02]  /*4a10*/  LEA.HI.X R25, R25, UR17, R78, 0x1, P2 ;  /* 0x0000001119197c11 */ /* 0x000fe400090f0c4e */
[----:B------:R-:W-:-:S03]  /*4a20*/  IADD3 R81, P0, P1, R39, R76, R12 ;  /* 0x0000004c27517210 */ /* 0x000fc6000791e00c */
[----:B------:R-:W5:Y:S01]  /*4a30*/  LDG.E.CONSTANT R79, desc[UR10][R24.64] ;  /* 0x0000000a184f7981 */ /* 0x000f62000c1e9900 */
[----:B------:R-:W-:Y:S02]  /*4a40*/  IADD3 R85, P3, P4, R8, R76, R13 ;  /* 0x0000004c08557210 */ /* 0x000fe40007c7e00d */
[----:B0-----:R-:W-:Y:S01]  /*4a50*/  LEA R92, P2, R81, UR16, 0x1 ;  /* 0x00000010515c7c11 */ /* 0x001fe2000f8408ff */
[----:B------:R0:W5:Y:S01]  /*4a60*/  LDG.E.CONSTANT R78, desc[UR10][R24.64+0x4] ;  /* 0x0000040a184e7981 */ /* 0x000162000c1e9900 */
[----:B------:R-:W-:-:S04]  /*4a70*/  IADD3.X R76, R37, R73, R20, P0, P1 ;  /* 0x00000049254c7210 */ /* 0x000fc800007e2414 */
[----:B------:R-:W-:-:S05]  /*4a80*/  LEA.HI.X R93, R81, UR17, R76, 0x1, P2 ;  /* 0x00000011515d7c11 */ /* 0x000fca00090f0c4c */
[----:B------:R-:W5:Y:S01]  /*4a90*/  LDG.E.CONSTANT R76, desc[UR10][R92.64] ;  /* 0x0000000a5c4c7981 */ /* 0x000f62000c1e9900 */
[----:B------:R-:W-:Y:S02]  /*4aa0*/  IADD3.X R73, R36, R73, R21, P3, P4 ;  /* 0x0000004924497210 */ /* 0x000fe40001fe8415 */
[C---:B0-----:R-:W-:Y:S01]  /*4ab0*/  LEA R24, P0, R85.reuse, UR16, 0x1 ;  /* 0x0000001055187c11 */ /* 0x041fe2000f8008ff */
[----:B------:R-:W5:Y:S03]  /*4ac0*/  LDG.E.CONSTANT R81, desc[UR10][R92.64+0x4] ;  /* 0x0000040a5c517981 */ /* 0x000f66000c1e9900 */
        /* <DEDUP_REMOVED lines=25> */
[C---:B0-----:R-:W-:Y:S01]  /*4c60*/  IMAD.U32 R82, R24.reuse, 0x10000, RZ ;  /* 0x0001000018527824 */ /* 0x041fe200078e00ff */
[----:B------:R-:W-:Y:S02]  /*4c70*/  PRMT R24, R24, 0x7632, R24 ;  /* 0x0000763218187816 */ /* 0x000fe40000000018 */
[C---:B----4-:R-:W-:Y:S02]  /*4c80*/  SHF.L.U32 R31, R87.reuse, 0x10, RZ ;  /* 0x00000010571f7819 */ /* 0x050fe400000006ff */
[----:B------:R-:W-:-:S03]  /*4c90*/  PRMT R87, R87, 0x7632, R87 ;  /* 0x0000763257577816 */ /* 0x000fc60000000057 */
[----:B------:R-:W-:Y:S01]  /*4ca0*/  FFMA.FTZ R82, R82, R31, R29 ;  /* 0x0000001f52527223 */ /* 0x000fe2000001001d */
[----:B------:R-:W-:Y:S02]  /*4cb0*/  IMAD.U32 R29, R24, 0x10000, RZ ;  /* 0x00010000181d7824 */ /* 0x000fe400078e00ff */
[----:B------:R-:W-:-:S04]  /*4cc0*/  IMAD.U32 R24, R87, 0x10000, RZ ;  /* 0x0001000057187824 */ /* 0x000fc800078e00ff */
[----:B------:R-:W-:Y:S01]  /*4cd0*/  FFMA.FTZ R90, R29, R24, R90 ;  /* 0x000000181d5a7223 */ /* 0x000fe2000001005a */
[C---:B------:R-:W-:Y:S02]  /*4ce0*/  IMAD.U32 R29, R25.reuse, 0x10000, RZ ;  /* 0x00010000191d7824 */ /* 0x040fe400078e00ff */
[----:B-----5:R-:W-:Y:S01]  /*4cf0*/  IMAD.U32 R24, R88, 0x10000, RZ ;  /* 0x0001000058187824 */ /* 0x020fe200078e00ff */
[----:B------:R-:W-:-:S03]  /*4d00*/  PRMT R25, R25, 0x7632, R25 ;  /* 0x0000763219197816 */ /* 0x000fc60000000019 */
[--C-:B------:R-:W-:Y:S01]  /*4d10*/  FFMA.FTZ R24, R29, R24, R28.reuse ;  /* 0x000000181d187223 */ /* 0x100fe2000001001c */
[----:B------:R-:W-:Y:S01]  /*4d20*/  PRMT R28, R88, 0x7632, R28 ;  /* 0x00007632581c7816 */ /* 0x000fe2000000001c */
[----:B------:R-:W-:-:S04]  /*4d30*/  IMAD.U32 R25, R25, 0x10000, RZ ;  /* 0x0001000019197824 */ /* 0x000fc800078e00ff */
[----:B------:R-:W-:-:S04]  /*4d40*/  IMAD.U32 R28, R28, 0x10000, RZ ;  /* 0x000100001c1c7824 */ /* 0x000fc800078e00ff */
[----:B------:R-:W-:Y:S02]  /*4d50*/  FFMA.FTZ R25, R25, R28, R30 ;  /* 0x0000001c19197223 */ /* 0x000fe4000001001e */
[----:B------:R-:W0:Y:S01]  /*4d60*/  LDS.128 R28, [R11+0x60] ;  /* 0x000060000b1c7984 */ /* 0x000e220000000c00 */
[----:B------:R-:W-:Y:S01]  /*4d70*/  SHF.L.U32 R83, R26, 0x10, RZ ;  /* 0x000000101a537819 */ /* 0x000fe200000006ff */
[----:B------:R-:W-:Y:S01]  /*4d80*/  IMAD.U32 R87, R80, 0x10000, RZ ;  /* 0x0001000050577824 */ /* 0x000fe200078e00ff */
[----:B------:R-:W-:Y:S02]  /*4d90*/  PRMT R26, R26, 0x7632, R26 ;  /* 0x000076321a1a7816 */ /* 0x000fe4000000001a */
[----:B------:R-:W-:Y:S01]  /*4da0*/  PRMT R80, R80, 0x7632, R80 ;  /* 0x0000763250507816 */ /* 0x000fe20000000050 */
[----:B------:R-:W-:Y:S02]  /*4db0*/  FFMA.FTZ R82, R83, R87, R82 ;  /* 0x0000005753527223 */ /* 0x000fe40000010052 */
[----:B------:R-:W-:-:S02]  /*4dc0*/  IMAD.U32 R83, R26, 0x10000, RZ ;  /* 0x000100001a537824 */ /* 0x000fc400078e00ff */
[----:B------:R-:W-:Y:S02]  /*4dd0*/  IMAD.U32 R26, R80, 0x10000, RZ ;  /* 0x00010000501a7824 */ /* 0x000fe400078e00ff */
[----:B------:R-:W-:Y:S02]  /*4de0*/  IMAD.U32 R80, R84, 0x10000, RZ ;  /* 0x0001000054507824 */ /* 0x000fe400078e00ff */
[----:B------:R-:W-:Y:S01]  /*4df0*/  FFMA.FTZ R90, R83, R26, R90 ;  /* 0x0000001a535a7223 */ /* 0x000fe2000001005a */
[C---:B------:R-:W-:Y:S01]  /*4e00*/  IMAD.U32 R83, R27.reuse, 0x10000, RZ ;  /* 0x000100001b537824 */ /* 0x040fe200078e00ff */
[----:B------:R-:W-:-:S03]  /*4e10*/  PRMT R27, R27, 0x7632, R27 ;  /* 0x000076321b1b7816 */ /* 0x000fc6000000001b */
[----:B------:R-:W-:Y:S01]  /*4e20*/  FFMA.FTZ R80, R83, R80, R24 ;  /* 0x0000005053507223 */ /* 0x000fe20000010018 */
[----:B------:R-:W-:Y:S01]  /*4e30*/  PRMT R83, R84, 0x7632, R83 ;  /* 0x0000763254537816 */ /* 0x000fe20000000053 */
[----:B------:R-:W-:-:S03]  /*4e40*/  IMAD.U32 R24, R27, 0x10000, RZ ;  /* 0x000100001b187824 */ /* 0x000fc600078e00ff */
[----:B------:R-:W-:-:S05]  /*4e50*/  SHF.L.U32 R83, R83, 0x10, RZ ;  /* 0x0000001053537819 */ /* 0x000fca00000006ff */
[----:B------:R-:W-:Y:S01]  /*4e60*/  FFMA.FTZ R83, R24, R83, R25 ;  /* 0x0000005318537223 */ /* 0x000fe20000010019 */
[C---:B0-----:R-:W-:Y:S01]  /*4e70*/  IMAD.U32 R25, R28.reuse, 0x10000, RZ ;  /* 0x000100001c197824 */ /* 0x041fe200078e00ff */
[----:B------:R-:W-:Y:S01]  /*4e80*/  PRMT R28, R28, 0x7632, R28 ;  /* 0x000076321c1c7816 */ /* 0x000fe2000000001c */
[----:B------:R-:W-:-:S04]  /*4e90*/  IMAD.U32 R24, R86, 0x10000, RZ ;  /* 0x0001000056187824 */ /* 0x000fc800078e00ff */
[----:B------:R-:W-:Y:S02]  /*4ea0*/  FFMA.FTZ R82, R25, R24, R82 ;  /* 0x0000001819527223 */ /* 0x000fe40000010052 */
[----:B------:R-:W0:Y:S01]  /*4eb0*/  LDS.128 R24, [R11+0x70] ;  /* 0x000070000b187984 */ /* 0x000e220000000c00 */
        /* <DEDUP_REMOVED lines=10> */
[----:B------:R-:W-:-:S04]  /*4f60*/  IMAD.U32 R29, R77, 0x10000, RZ ;  /* 0x000100004d1d7824 */ /* 0x000fc800078e00ff */
[----:B------:R-:W-:Y:S01]  /*4f70*/  FFMA.FTZ R83, R28, R29, R83 ;  /* 0x0000001d1c537223 */ /* 0x000fe20000010053 */
[C---:B------:R-:W-:Y:S01]  /*4f80*/  PRMT R28, R30.reuse, 0x7632, R28 ;  /* 0x000076321e1c7816 */ /* 0x040fe2000000001c */
[----:B------:R-:W-:Y:S01]  /*4f90*/  IMAD.U32 R29, R30, 0x10000, RZ ;  /* 0x000100001e1d7824 */ /* 0x000fe200078e00ff */
[----:B------:R-:W-:-:S03]  /*4fa0*/  PRMT R30, R79, 0x7632, R30 ;  /* 0x000076324f1e7816 */ /* 0x000fc6000000001e */
[----:B------:R-:W-:Y:S02]  /*4fb0*/  IMAD.U32 R77, R28, 0x10000, RZ ;  /* 0x000100001c4d7824 */ /* 0x000fe400078e00ff */
[----:B------:R-:W-:Y:S01]  /*4fc0*/  IMAD.U32 R30, R30, 0x10000, RZ ;  /* 0x000100001e1e7824 */ /* 0x000fe200078e00ff */
[----:B------:R-:W-:Y:S01]  /*4fd0*/  PRMT R28, R31, 0x7632, R28 ;  /* 0x000076321f1c7816 */ /* 0x000fe2000000001c */
[----:B------:R-:W-:Y:S02]  /*4fe0*/  IMAD.U32 R79, R79, 0x10000, RZ ;  /* 0x000100004f4f7824 */ /* 0x000fe400078e00ff */
[----:B------:R-:W-:Y:S01]  /*4ff0*/  FFMA.FTZ R90, R77, R30, R90 ;  /* 0x0000001e4d5a7223 */ /* 0x000fe2000001005a */
[----:B------:R-:W-:Y:S01]  /*5000*/  PRMT R30, R78, 0x7632, R30 ;  /* 0x000076324e1e7816 */ /* 0x000fe2000000001e */
[----:B------:R-:W-:Y:S01]  /*5010*/  FFMA.FTZ R29, R29, R79, R82 ;  /* 0x0000004f1d1d7223 */ /* 0x000fe20000010052 */
[----:B------:R-:W-:Y:S01]  /*5020*/  IMAD.U32 R28, R28, 0x10000, RZ ;  /* 0x000100001c1c7824 */ /* 0x000fe200078e00ff */
[----:B0-----:R-:W-:-:S02]  /*5030*/  SHF.L.U32 R82, R24, 0x10, RZ ;  /* 0x0000001018527819 */ /* 0x001fc400000006ff */
[----:B------:R-:W-:Y:S02]  /*5040*/  IMAD.U32 R30, R30, 0x10000, RZ ;  /* 0x000100001e1e7824 */ /* 0x000fe400078e00ff */
[----:B------:R-:W-:Y:S02]  /*5050*/  IMAD.U32 R77, R76, 0x10000, RZ ;  /* 0x000100004c4d7824 */ /* 0x000fe400078e00ff */
[----:B------:R-:W-:Y:S02]  /*5060*/  IMAD.U32 R31, R31, 0x10000, RZ ;  /* 0x000100001f1f7824 */ /* 0x000fe400078e00ff */
[----:B------:R-:W-:Y:S01]  /*5070*/  FFMA.FTZ R83, R28, R30, R83 ;  /* 0x0000001e1c537223 */ /* 0x000fe20000010053 */
[----:B------:R-:W-:Y:S02]  /*5080*/  IMAD.U32 R78, R78, 0x10000, RZ ;  /* 0x000100004e4e7824 */ /* 0x000fe400078e00ff */
[----:B------:R-:W-:Y:S01]  /*5090*/  FFMA.FTZ R28, R82, R77, R29 ;  /* 0x0000004d521c7223 */ /* 0x000fe2000001001d */
[C---:B------:R-:W-:Y:S01]  /*50a0*/  PRMT R77, R26.reuse, 0x7632, R77 ;  /* 0x000076321a4d7816 */ /* 0x040fe2000000004d */
[----:B------:R-:W-:Y:S01]  /*50b0*/  IMAD.U32 R79, R26, 0x10000, RZ ;  /* 0x000100001a4f7824 */ /* 0x000fe200078e00ff */
[----:B------:R-:W-:Y:S01]  /*50c0*/  PRMT R26, R76, 0x7632, R26 ;  /* 0x000076324c1a7816 */ /* 0x000fe2000000001a */
[----:B------:R-:W-:Y:S01]  /*50d0*/  FFMA.FTZ R80, R31, R78, R80 ;  /* 0x0000004e1f507223 */ /* 0x000fe20000010050 */
[----:B------:R-:W-:Y:S01]  /*50e0*/  SHF.L.U32 R76, R81, 0x10, RZ ;  /* 0x00000010514c7819 */ /* 0x000fe200000006ff */
        /* <DEDUP_REMOVED lines=13> */
[----:B------:R-:W-:Y:S01]  /*51c0*/  FFMA.FTZ R73, R79, R73, R28 ;  /* 0x000000494f497223 */ /* 0x000fe2000001001c */
[----:B------:R-:W-:Y:S01]  /*51d0*/  SHF.L.U32 R26, R29, 0x10, RZ ;  /* 0x000000101d1a7819 */ /* 0x000fe200000006ff */
[----:B------:R-:W-:Y:S01]  /*51e0*/  IMAD.U32 R27, R27, 0x10000, RZ ;  /* 0x000100001b1b7824 */ /* 0x000fe200078e00ff */
[----:B------:R-:W-:Y:S01]  /*51f0*/  PRMT R29, R85, 0x7632, R29 ;  /* 0x00007632551d7816 */ /* 0x000fe2000000001d */
[----:B------:R-:W-:Y:S02]  /*5200*/  IMAD.U32 R28, R81, 0x10000, RZ ;  /* 0x00010000511c7824 */ /* 0x000fe400078e00ff */
[----:B------:R-:W-:Y:S01]  /*5210*/  FFMA.FTZ R30, R30, R31, R25 ;  /* 0x0000001f1e1e7223 */ /* 0x000fe20000010019 */
[----:B------:R-:W-:-:S02]  /*5220*/  IMAD.U32 R85, R85, 0x10000, RZ ;  /* 0x0001000055557824 */ /* 0x000fc400078e00ff */
[----:B------:R-:W-:Y:S02]  /*5230*/  IMAD.U32 R25, R24, 0x10000, RZ ;  /* 0x0001000018197824 */ /* 0x000fe400078e00ff */
[----:B------:R-:W-:Y:S01]  /*5240*/  FFMA.FTZ R26, R26, R28, R83 ;  /* 0x0000001c1a1a7223 */ /* 0x000fe20000010053 */
[----:B------:R-:W-:Y:S02]  /*5250*/  IMAD.U32 R24, R29, 0x10000, RZ ;  /* 0x000100001d187824 */ /* 0x000fe400078e00ff */
[----:B------:R-:W-:Y:S01]  /*5260*/  FADD.FTZ R30, R73, R30 ;  /* 0x0000001e491e7221 */ /* 0x000fe20000010000 */
        /* <DEDUP_REMOVED lines=8> */
.L_x_19532:
[----:B------:R-:W-:Y:S05]  /*52f0*/  @P0 BRA.U `(.L_x_19478) ;  /* 0x0000000100380947 */ /* 0x000fea0003800000 */
[----:B-1----:R-:W-:Y:S01]  /*5300*/  FADD.FTZ R25, R24, R25 ;  /* 0x0000001918197221 */ /* 0x002fe20000010000 */
[----:B------:R-:W-:-:S03]  /*5310*/  I2FP.F32.S32 R27, R68 ;  /* 0x00000044001b7245 */ /* 0x000fc60000201400 */
[----:B0-----:R-:W-:-:S04]  /*5320*/  FMUL.FTZ R24, R25, UR15 ;  /* 0x0000000f19187c20 */ /* 0x001fc80008410000 */
[----:B------:R-:W-:Y:S01]  /*5330*/  FFMA.FTZ R24, R27, R65, R24 ;  /* 0x000000411b187223 */ /* 0x000fe20000010018 */
[----:B------:R-:W-:Y:S06]  /*5340*/  @P0 BRA `(.L_x_19478) ;  /* 0x0000000000240947 */ /* 0x000fec0003800000 */
[----:B------:R-:W-:-:S04]  /*5350*/  ISETP.GE.AND P0, PT, R71, R64, PT ;  /* 0x000000404700720c */ /* 0x000fc80003f06270 */
[----:B------:R-:W-:-:S05]  /*5360*/  FSEL R25, R24, RZ, !P0 ;  /* 0x000000ff18197208 */ /* 0x000fca0004000000 */
[----:B------:R2:W-:Y:S04]  /*5370*/  STS [R72], R25 ;  /* 0x0000001948007388 */ /* 0x0005e80000000800 */
[----:B------:R-:W-:Y:S05]  /*5380*/  @P0 BRA `(.L_x_19478) ;  /* 0x0000000000140947 */ /* 0x000fea0003800000 */
[----:B------:R-:W-:Y:S01]  /*5390*/  FMNMX.FTZ R61, R61, R24, !PT ;  /* 0x000000183d3d7209 */ /* 0x000fe20007810000 */
[----:B------:R-:W-:Y:S06]  /*53a0*/  BRA `(.L_x_19478) ;  /* 0x00000000000c7947 */ /* 0x000fec0003800000 */
.L_x_19476:
[----:B------:R-:W-:-:S13]  /*53b0*/  ISETP.NE.AND P0, PT, R63, RZ, PT ;  /* 0x000000ff3f00720c */ /* 0x000fda0003f05270 */
[----:B------:R-:W-:-:S05]  /*53c0*/  @!P0 IMAD.MOV.U32 R25, RZ, RZ, -0x800001 ;  /* 0xff7fffffff198424 */ /* 0x000fca00078e00ff */
[----:B------:R3:W-:Y:S02]  /*53d0*/  @!P0 STS [R72], R25 ;  /* 0x0000001948008388 */ /* 0x0007e40000000800 */
.L_x_19478:
[----:B------:R-:W-:Y:S05]  /*53e0*/  BSYNC B1 ;  /* 0x0000000000017941 */ /* 0x000fea0003800000 */
.L_x_19475:
[----:B------:R-:W-:Y:S01]  /*53f0*/  VIADD R69, R69, 0x4 ;  /* 0x0000000445457836 */ /* 0x000fe20000000000 */
[----:B------:R-:W-:Y:S01]  /*5400*/  IADD3 R66, P1, R66, 0x10, RZ ;  /* 0x0000001042427810 */ /* 0x000fe20007f3e0ff */
[----:B------:R-:W-:Y:S01]  /*5410*/  VIADD R71, R71, 0x40 ;  /* 0x0000004047477836 */ /* 0x000fe20000000000 */
[----:B--23--:R-:W-:Y:S01]  /*5420*/  IADD3 R72, R72, 0x100, RZ ;  /* 0x0000010048487810 */ /* 0x00cfe20007ffe0ff */
[----:B------:R-:W-:Y:S01]  /*5430*/  VIADD R68, R68, 0x40 ;  /* 0x0000004044447836 */ /* 0x000fe20000000000 */
[----:B------:R-:W-:Y:S01]  /*5440*/  ISETP.GE.AND P0, PT, R69, R2, PT ;  /* 0x000000024500720c */ /* 0x000fe20003f06270 */
[----:B------:R-:W-:Y:S02]  /*5450*/  VIADD R70, R70, 0x40 ;  /* 0x0000004046467836 */ /* 0x000fe40000000000 */
[----:B------:R-:W-:-:S10]  /*5460*/  IMAD.X R67, RZ, RZ, R67, P1 ;  /* 0x000000ffff437224 */ /* 0x000fd400008e0643 */
[----:B------:R-:W-:Y:S05]  /*5470*/  @!P0 BRA `(.L_x_19479) ;  /* 0xffffffe000808947 */ /* 0x000fea000383ffff */
.L_x_19468:
[----:B------:R-:W-:Y:S05]  /*5480*/  BSYNC B0 ;  /* 0x0000000000007941 */ /* 0x000fea0003800000 */
.L_x_19467:
[----:B------:R-:W-:Y:S01]  /*5490*/  SHF.R.S32.HI R4, RZ, 0x1f, R7 ;  /* 0x0000001fff047819 */ /* 0x000fe20000011407 */
[----:B------:R-:W-:-:S03]  /*54a0*/  UMOV UR4, 0xffffffff ;  /* 0xffffffff00047882 */ /* 0x000fc60000000000 */
[----:B------:R-:W-:-:S04]  /*54b0*/  LEA.HI R4, R4, R7, RZ, 0x5 ;  /* 0x0000000704047211 */ /* 0x000fc800078f28ff */
[----:B------:R-:W-:Y:S02]  /*54c0*/  LOP3.LUT R8, R4, 0xffffffe0, RZ, 0xc0, !PT ;  /* 0xffffffe004087812 */ /* 0x000fe400078ec0ff */
[----:B-1----:R-:W-:-:S03]  /*54d0*/  SHF.R.S32.HI R25, RZ, 0x5, R4 ;  /* 0x00000005ff197819 */ /* 0x002fc60000011404 */
        /* <DEDUP_REMOVED lines=9> */
.L_x_19538:
[----:B------:R-:W-:Y:S01]  /*5570*/  ISETP.NE.AND P0, PT, R4, RZ, PT ;  /* 0x000000ff0400720c */ /* 0x000fe20003f05270 */
[----:B------:R-:W-:-:S12]  /*5580*/  WARPSYNC.ALL ;  /* 0x0000000000007948 */ /* 0x000fd80003800000 */
[----:B------:R-:W3:Y:S01]  /*5590*/  @!P0 S2R R9, SR_CgaCtaId ;  /* 0x0000000000098919 */ /* 0x000ee20000008800 */
[----:B------:R-:W-:-:S05]  /*55a0*/  @!P0 MOV R8, 0x400 ;  /* 0x0000040000088802 */ /* 0x000fca0000000f00 */
[----:B------:R-:W-:-:S05]  /*55b0*/  @!P0 VIADD R8, R8, 0x100 ;  /* 0x0000010008088836 */ /* 0x000fca0000000000 */
[----:B---3--:R-:W-:Y:S02]  /*55c0*/  @!P0 LEA R8, R9, R8, 0x18 ;  /* 0x0000000809088211 */ /* 0x008fe400078ec0ff */
[----:B--2---:R-:W-:Y:S02]  /*55d0*/  @!P0 FMNMX.FTZ R9, R11, R10, !PT ;  /* 0x0000000a0b098209 */ /* 0x004fe40007810000 */
[----:B------:R-:W-:-:S05]  /*55e0*/  @!P0 LEA R8, R25, R8, 0x2 ;  /* 0x0000000819088211 */ /* 0x000fca00078e10ff */
        /* <DEDUP_REMOVED lines=8> */
[----:B--2---:R-:W2:Y:S01]  /*5670*/  @!P0 S2R R9, SR_CgaCtaId ;  /* 0x0000000000098919 */ /* 0x004ea20000008800 */
[----:B------:R-:W-:Y:S01]  /*5680*/  @!P0 MOV R8, 0x400 ;  /* 0x0000040000088802 */ /* 0x000fe20000000f00 */
[----:B------:R-:W-:Y:S01]  /*5690*/  IMAD.MOV.U32 R12, RZ, RZ, RZ ;  /* 0x000000ffff0c7224 */ /* 0x000fe200078e00ff */
[----:B------:R-:W-:-:S03]  /*56a0*/  LOP3.LUT R15, R15, 0xfffffff0, RZ, 0xc0, !PT ;  /* 0xfffffff00f0f7812 */ /* 0x000fc600078ec0ff */
[----:B------:R-:W-:-:S05]  /*56b0*/  @!P0 VIADD R8, R8, 0x100 ;  /* 0x0000010008088836 */ /* 0x000fca0000000000 */
[----:B--2---:R-:W-:-:S05]  /*56c0*/  @!P0 LEA R9, R9, R8, 0x18 ;  /* 0x0000000809098211 */ /* 0x004fca00078ec0ff */
[----:B-1----:R-:W-:-:S05]  /*56d0*/  @!P0 IMAD R11, R4, 0x4, R9 ;  /* 0x00000004040b8824 */ /* 0x002fca00078e0209 */
[----:B------:R-:W1:Y:S04]  /*56e0*/  @!P0 LDS R10, [R11] ;  /* 0x000000000b0a8984 */ /* 0x000e680000000800 */
[----:B-1----:R-:W1:Y:S02]  /*56f0*/  SHFL.BFLY PT, R9, R10, 0x2, 0x1f ;  /* 0x0c401f000a097f89 */ /* 0x002e6400000e0000 */
[----:B-1----:R-:W-:-:S05]  /*5700*/  FMNMX.FTZ R13, R9, R10, !PT ;  /* 0x0000000a090d7209 */ /* 0x002fca0007810000 */
[----:B------:R-:W1:Y:S02]  /*5710*/  SHFL.BFLY PT, R8, R13, 0x1, 0x1f ;  /* 0x0c201f000d087f89 */ /* 0x000e6400000e0000 */
[----:B-1----:R-:W-:Y:S02]  /*5720*/  FMNMX.FTZ R9, R13, R8, !PT ;  /* 0x000000080d097209 */ /* 0x002fe40007810000 */
[----:B------:R-:W-:-:S04]  /*5730*/  VIMNMX R8, R64, R15, PT ;  /* 0x0000000f40087248 */ /* 0x000fc80003fe0100 */
[----:B------:R-:W-:Y:S01]  /*5740*/  ISETP.GE.AND P1, PT, R7, R8, PT ;  /* 0x000000080700720c */ /* 0x000fe20003f26270 */
[----:B------:R-:W1:-:S12]  /*5750*/  SHFL.IDX PT, R9, R9, RZ, 0x1f ;  /* 0x00001fff09097589 */ /* 0x000e5800000e0000 */
[----:B------:R-:W-:Y:S05]  /*5760*/  @P1 BRA `(.L_x_19482) ;  /* 0x0000000c00841947 */ /* 0x000fea0003800000 */
[----:B------:R-:W-:Y:S01]  /*5770*/  LOP3.LUT R11, RZ, R7, RZ, 0x33, !PT ;  /* 0x00000007ff0b7212 */ /* 0x000fe200078e33ff */
[----:B------:R-:W-:Y:S01]  /*5780*/  BSSY B1, `(.L_x_19483) ;  /* 0x000001a000017945 */ /* 0x000fe20003800000 */
[----:B------:R-:W-:-:S03]  /*5790*/  HFMA2.MMA R12, -RZ, RZ, 0, 0 ;  /* 0x00000000ff0c7435 */ /* 0x000fc600000001ff */
        /* <DEDUP_REMOVED lines=13> */
.L_x_19485:
        /* <DEDUP_REMOVED lines=11> */
.L_x_19484:
[----:B------:R-:W-:Y:S05]  /*5920*/  BSYNC B1 ;  /* 0x0000000000017941 */ /* 0x000fea0003800000 */
.L_x_19483:
        /* <DEDUP_REMOVED lines=14> */
.L_x_19488:
[----:B------:R-:W1:Y:S01]  /*5a10*/  LDS R16, [R10+-0x400] ;  /* 0xfffc00000a107984 */ /* 0x000e620000000800 */
[----:B------:R-:W-:-:S03]  /*5a20*/  VIADD R11, R11, 0x800 ;  /* 0x000008000b0b7836 */ /* 0x000fc60000000000 */
[----:B------:R-:W2:Y:S02]  /*5a30*/  LDS R18, [R10+-0x200] ;  /* 0xfffe00000a127984 */ /* 0x000ea40000000800 */
[----:B------:R-:W-:Y:S02]  /*5a40*/  ISETP.GE.AND P2, PT, R11, R14, PT ;  /* 0x0000000e0b00720c */ /* 0x000fe40003f46270 */
[----:B------:R-:W3:Y:S04]  /*5a50*/  LDS R20, [R10] ;  /* 0x000000000a147984 */ /* 0x000ee80000000800 */
[----:B------:R-:W4:Y:S04]  /*5a60*/  LDS R22, [R10+0x200] ;  /* 0x000200000a167984 */ /* 0x000f280000000800 */
[----:B0-----:R-:W0:Y:S04]  /*5a70*/  LDS R24, [R10+0x400] ;  /* 0x000400000a187984 */ /* 0x001e280000000800 */
        /* <DEDUP_REMOVED lines=8> */
[C---:B--2---:R-:W-:Y:S01]  /*5b00*/  FADD.FTZ R18, -R9.reuse, R18 ;  /* 0x0000001209127221 */ /* 0x044fe20000010100 */
[----:B---3--:R-:W-:-:S03]  /*5b10*/  FADD.FTZ R20, -R9, R20 ;  /* 0x0000001409147221 */ /* 0x008fc60000010100 */
[----:B------:R-:W-:Y:S01]  /*5b20*/  FMUL.FTZ R18, R18, 1.4426950216293334961 ;  /* 0x3fb8aa3b12127820 */ /* 0x000fe20000410000 */
[----:B------:R2:W3:Y:S01]  /*5b30*/  MUFU.EX2 R13, R16 ;  /* 0x00000010000d7308 */ /* 0x0004e20000000800 */
[----:B------:R-:W-:Y:S01]  /*5b40*/  FMUL.FTZ R20, R20, 1.4426950216293334961 ;  /* 0x3fb8aa3b14147820 */ /* 0x000fe20000410000 */
[C---:B----4-:R-:W-:Y:S01]  /*5b50*/  FADD.FTZ R22, -R9.reuse, R22 ;  /* 0x0000001609167221 */ /* 0x050fe20000010100 */
[----:B0-----:R-:W-:-:S03]  /*5b60*/  FADD.FTZ R24, -R9, R24 ;  /* 0x0000001809187221 */ /* 0x001fc60000010100 */
[----:B------:R-:W-:Y:S02]  /*5b70*/  FMUL.FTZ R22, R22, 1.4426950216293334961 ;  /* 0x3fb8aa3b16167820 */ /* 0x000fe40000410000 */
[----:B------:R0:W4:Y:S01]  /*5b80*/  MUFU.EX2 R15, R18 ;  /* 0x00000012000f7308 */ /* 0x0001220000000800 */
[----:B--2---:R-:W2:Y:S01]  /*5b90*/  LDS R16, [R10+0x1200] ;  /* 0x001200000a107984 */ /* 0x004ea20000000800 */
[----:B------:R-:W-:Y:S01]  /*5ba0*/  FMUL.FTZ R24, R24, 1.4426950216293334961 ;  /* 0x3fb8aa3b18187820 */ /* 0x000fe20000410000 */
[C---:B-----5:R-:W-:Y:S01]  /*5bb0*/  FADD.FTZ R26, -R9.reuse, R26 ;  /* 0x0000001a091a7221 */ /* 0x060fe20000010100 */
[----:B------:R-:W-:-:S03]  /*5bc0*/  FADD.FTZ R28, -R9, R28 ;  /* 0x0000001c091c7221 */ /* 0x000fc60000010100 */
[----:B------:R-:W-:Y:S01]  /*5bd0*/  FMUL.FTZ R26, R26, 1.4426950216293334961 ;  /* 0x3fb8aa3b1a1a7820 */ /* 0x000fe20000410000 */
[----:B------:R5:W1:Y:S01]  /*5be0*/  MUFU.EX2 R17, R20 ;  /* 0x0000001400117308 */ /* 0x000a620000000800 */
[----:B0-----:R-:W0:Y:S01]  /*5bf0*/  LDS R18, [R10+0x1400] ;  /* 0x001400000a127984 */ /* 0x001e220000000800 */
[----:B---3--:R-:W-:Y:S01]  /*5c00*/  FADD.FTZ R12, R13, R12 ;  /* 0x0000000c0d0c7221 */ /* 0x008fe20000010000 */
[----:B------:R-:W-:Y:S01]  /*5c10*/  FMUL.FTZ R28, R28, 1.4426950216293334961 ;  /* 0x3fb8aa3b1c1c7820 */ /* 0x000fe20000410000 */
[C---:B------:R-:W-:Y:S01]  /*5c20*/  FADD.FTZ R30, -R9.reuse, R30 ;  /* 0x0000001e091e7221 */ /* 0x040fe20000010100 */
[----:B------:R-:W-:Y:S01]  /*5c30*/  STS [R10+-0x400], R13 ;  /* 0xfffc000d0a007388 */ /* 0x000fe20000000800 */
[C---:B------:R-:W-:Y:S02]  /*5c40*/  FADD.FTZ R32, -R9.reuse, R32 ;  /* 0x0000002009207221 */ /* 0x040fe40000010100 */
[----:B------:R3:W3:Y:S01]  /*5c50*/  MUFU.EX2 R19, R22 ;  /* 0x0000001600137308 */ /* 0x0006e20000000800 */
[----:B-----5:R-:W5:Y:S01]  /*5c60*/  LDS R20, [R10+0x1600] ;  /* 0x001600000a147984 */ /* 0x020f620000000800 */
[----:B----4-:R-:W-:Y:S01]  /*5c70*/  FADD.FTZ R12, R12, R15 ;  /* 0x0000000f0c0c7221 */ /* 0x010fe20000010000 */
[----:B------:R-:W-:Y:S01]  /*5c80*/  FMUL.FTZ R30, R30, 1.4426950216293334961 ;  /* 0x3fb8aa3b1e1e7820 */ /* 0x000fe20000410000 */
[----:B------:R-:W-:Y:S01]  /*5c90*/  FMUL.FTZ R32, R32, 1.4426950216293334961 ;  /* 0x3fb8aa3b20207820 */ /* 0x000fe20000410000 */
[C---:B------:R-:W-:Y:S01]  /*5ca0*/  FADD.FTZ R34, -R9.reuse, R34 ;  /* 0x0000002209227221 */ /* 0x040fe20000010100 */
[----:B------:R-:W-:Y:S01]  /*5cb0*/  STS [R10+-0x200], R15 ;  /* 0xfffe000f0a007388 */ /* 0x000fe20000000800 */
[----:B-1----:R-:W-:Y:S01]  /*5cc0*/  FADD.FTZ R36, -R9, R36 ;  /* 0x0000002409247221 */ /* 0x002fe20000010100 */
[----:B------:R1:W4:Y:S01]  /*5cd0*/  MUFU.EX2 R21, R24 ;  /* 0x0000001800157308 */ /* 0x0003220000000800 */
[----:B------:R-:W-:Y:S01]  /*5ce0*/  FADD.FTZ R12, R12, R17 ;  /* 0x000000110c0c7221 */ /* 0x000fe20000010000 */
[----:B---3--:R-:W3:Y:S01]  /*5cf0*/  LDS R22, [R10+0x1800] ;  /* 0x001800000a167984 */ /* 0x008ee20000000800 */
[----:B------:R-:W-:Y:S01]  /*5d00*/  FMUL.FTZ R34, R34, 1.4426950216293334961 ;  /* 0x3fb8aa3b22227820 */ /* 0x000fe20000410000 */
[----:B------:R-:W-:-:S02]  /*5d10*/  FMUL.FTZ R36, R36, 1.4426950216293334961 ;  /* 0x3fb8aa3b24247820 */ /* 0x000fc40000410000 */
[----:B------:R-:W-:Y:S02]  /*5d20*/  STS [R10], R17 ;  /* 0x000000110a007388 */ /* 0x000fe40000000800 */
[----:B------:R-:W0:Y:S01]  /*5d30*/  MUFU.EX2 R23, R26 ;  /* 0x0000001a00177308 */ /* 0x000e220000000800 */
[----:B------:R-:W-:Y:S01]  /*5d40*/  FADD.FTZ R12, R12, R19 ;  /* 0x000000130c0c7221 */ /* 0x000fe20000010000 */
[----:B-1----:R-:W1:Y:S04]  /*5d50*/  LDS R24, [R10+0x1a00] ;  /* 0x001a00000a187984 */ /* 0x002e680000000800 */
[----:B------:R-:W-:Y:S02]  /*5d60*/  STS [R10+0x200], R19 ;  /* 0x000200130a007388 */ /* 0x000fe40000000800 */
[----:B------:R-:W5:Y:S01]  /*5d70*/  MUFU.EX2 R27, R28 ;  /* 0x0000001c001b7308 */ /* 0x000f620000000800 */
[----:B----4-:R-:W-:Y:S01]  /*5d80*/  FADD.FTZ R12, R12, R21 ;  /* 0x000000150c0c7221 */ /* 0x010fe20000010000 */
[----:B--2---:R-:W-:Y:S01]  /*5d90*/  FADD.FTZ R16, -R9, R16 ;  /* 0x0000001009107221 */ /* 0x004fe20000010100 */
[----:B------:R-:W-:Y:S03]  /*5da0*/  STS [R10+0x400], R21 ;  /* 0x000400150a007388 */ /* 0x000fe60000000800 */
[----:B------:R-:W-:-:S02]  /*5db0*/  FMUL.FTZ R16, R16, 1.4426950216293334961 ;  /* 0x3fb8aa3b10107820 */ /* 0x000fc40000410000 */
[----:B------:R-:W2:Y:S01]  /*5dc0*/  MUFU.EX2 R29, R30 ;  /* 0x0000001e001d7308 */ /* 0x000ea20000000800 */
[----:B0-----:R-:W-:Y:S01]  /*5dd0*/  FADD.FTZ R12, R12, R23 ;  /* 0x000000170c0c7221 */ /* 0x001fe20000010000 */
[C---:B------:R-:W-:Y:S01]  /*5de0*/  FADD.FTZ R18, -R9.reuse, R18 ;  /* 0x0000001209127221 */ /* 0x040fe20000010100 */
[----:B------:R-:W-:Y:S03]  /*5df0*/  STS [R10+0x600], R23 ;  /* 0x000600170a007388 */ /* 0x000fe60000000800 */
[----:B------:R-:W-:Y:S02]  /*5e00*/  FMUL.FTZ R18, R18, 1.4426950216293334961 ;  /* 0x3fb8aa3b12127820 */ /* 0x000fe40000410000 */
[----:B------:R-:W0:Y:S01]  /*5e10*/  MUFU.EX2 R31, R32 ;  /* 0x00000020001f7308 */ /* 0x000e220000000800 */
[----:B-----5:R-:W-:Y:S01]  /*5e20*/  FADD.FTZ R12, R12, R27 ;  /* 0x0000001b0c0c7221 */ /* 0x020fe20000010000 */
[----:B------:R-:W-:Y:S01]  /*5e30*/  FADD.FTZ R20, -R9, R20 ;  /* 0x0000001409147221 */ /* 0x000fe20000010100 */
[----:B------:R-:W-:Y:S03]  /*5e40*/  STS [R10+0x800], R27 ;  /* 0x0008001b0a007388 */ /* 0x000fe60000000800 */
[----:B------:R-:W-:-:S02]  /*5e50*/  FMUL.FTZ R20, R20, 1.4426950216293334961 ;  /* 0x3fb8aa3b14147820 */ /* 0x000fc40000410000 */
[----:B------:R-:W4:Y:S01]  /*5e60*/  MUFU.EX2 R33, R34 ;  /* 0x0000002200217308 */ /* 0x000f220000000800 */
[----:B--2---:R-:W-:Y:S01]  /*5e70*/  FADD.FTZ R12, R12, R29 ;  /* 0x0000001d0c0c7221 */ /* 0x004fe20000010000 */
[C---:B---3--:R-:W-:Y:S01]  /*5e80*/  FADD.FTZ R22, -R9.reuse, R22 ;  /* 0x0000001609167221 */ /* 0x048fe20000010100 */
[----:B------:R-:W-:Y:S03]  /*5e90*/  STS [R10+0xa00], R29 ;  /* 0x000a001d0a007388 */ /* 0x000fe60000000800 */
[----:B------:R-:W-:Y:S02]  /*5ea0*/  FMUL.FTZ R22, R22, 1.4426950216293334961 ;  /* 0x3fb8aa3b16167820 */ /* 0x000fe40000410000 */
[----:B------:R-:W2:Y:S01]  /*5eb0*/  MUFU.EX2 R35, R36 ;  /* 0x0000002400237308 */ /* 0x000ea20000000800 */
[----:B0-----:R-:W-:Y:S01]  /*5ec0*/  FADD.FTZ R12, R12, R31 ;  /* 0x0000001f0c0c7221 */ /* 0x001fe20000010000 */
[----:B-1----:R-:W-:Y:S01]  /*5ed0*/  FADD.FTZ R24, -R9, R24 ;  /* 0x0000001809187221 */ /* 0x002fe20000010100 */
[----:B------:R-:W-:Y:S03]  /*5ee0*/  STS [R10+0xc00], R31 ;  /* 0x000c001f0a007388 */ /* 0x000fe60000000800 */
[----:B------:R-:W-:-:S02]  /*5ef0*/  FMUL.FTZ R24, R24, 1.4426950216293334961 ;  /* 0x3fb8aa3b18187820 */ /* 0x000fc40000410000 */
[----:B------:R-:W0:Y:S01]  /*5f00*/  MUFU.EX2 R37, R16 ;  /* 0x0000001000257308 */ /* 0x000e220000000800 */
[----:B----4-:R-:W-:Y:S01]  /*5f10*/  FADD.FTZ R12, R12, R33 ;  /* 0x000000210c0c7221 */ /* 0x010fe20000010000 */
        /* <DEDUP_REMOVED lines=19> */
.L_x_19487:
[----:B------:R-:W-:Y:S05]  /*6050*/  BSYNC B1 ;  /* 0x0000000000017941 */ /* 0x000fea0003800000 */
.L_x_19486:
        /* <DEDUP_REMOVED lines=16> */
[----:B--2---:R-:W-:-:S03]  /*6160*/  FADD.FTZ R16, -R9, R16 ;  /* 0x0000001009107221 */ /* 0x004fc60000010100 */
[----:B------:R-:W1:Y:S01]  /*6170*/  MUFU.EX2 R13, R14 ;  /* 0x0000000e000d7308 */ /* 0x000e620000000800 */
[----:B------:R-:W-:Y:S01]  /*6180*/  FMUL.FTZ R16, R16, 1.4426950216293334961 ;  /* 0x3fb8aa3b10107820 */ /* 0x000fe20000410000 */
[C---:B---3--:R-:W-:Y:S01]  /*6190*/  FADD.FTZ R18, -R9.reuse, R18 ;  /* 0x0000001209127221 */ /* 0x048fe20000010100 */
[----:B----4-:R-:W-:-:S03]  /*61a0*/  FADD.FTZ R20, -R9, R20 ;  /* 0x0000001409147221 */ /* 0x010fc60000010100 */
[----:B------:R-:W-:Y:S02]  /*61b0*/  FMUL.FTZ R18, R18, 1.4426950216293334961 ;  /* 0x3fb8aa3b12127820 */ /* 0x000fe40000410000 */
[----:B------:R-:W2:Y:S01]  /*61c0*/  MUFU.EX2 R15, R16 ;  /* 0x00000010000f7308 */ /* 0x000ea20000000800 */
[----:B------:R-:W-:Y:S01]  /*61d0*/  FMUL.FTZ R20, R20, 1.4426950216293334961 ;  /* 0x3fb8aa3b14147820 */ /* 0x000fe20000410000 */
[C---:B-----5:R-:W-:Y:S01]  /*61e0*/  FADD.FTZ R22, -R9.reuse, R22 ;  /* 0x0000001609167221 */ /* 0x060fe20000010100 */
[----:B0-----:R-:W-:-:S03]  /*61f0*/  FADD.FTZ R24, -R9, R24 ;  /* 0x0000001809187221 */ /* 0x001fc60000010100 */
[----:B------:R-:W-:Y:S02]  /*6200*/  FMUL.FTZ R22, R22, 1.4426950216293334961 ;  /* 0x3fb8aa3b16167820 */ /* 0x000fe40000410000 */
[----:B------:R-:W0:Y:S01]  /*6210*/  MUFU.EX2 R17, R18 ;  /* 0x0000001200117308 */ /* 0x000e220000000800 */
[----:B------:R-:W-:Y:S01]  /*6220*/  FMUL.FTZ R24, R24, 1.4426950216293334961 ;  /* 0x3fb8aa3b18187820 */ /* 0x000fe20000410000 */
[C---:B------:R-:W-:Y:S01]  /*6230*/  FADD.FTZ R26, -R9.reuse, R26 ;  /* 0x0000001a091a7221 */ /* 0x040fe20000010100 */
[----:B-1----:R-:W-:Y:S01]  /*6240*/  FADD.FTZ R12, R12, R13 ;  /* 0x0000000d0c0c7221 */ /* 0x002fe20000010000 */
[----:B------:R-:W-:Y:S01]  /*6250*/  FADD.FTZ R28, -R9, R28 ;  /* 0x0000001c091c7221 */ /* 0x000fe20000010100 */
[----:B------:R-:W-:Y:S01]  /*6260*/  STS [R10+-0x400], R13 ;  /* 0xfffc000d0a007388 */ /* 0x000fe20000000800 */
[----:B------:R-:W-:Y:S02]  /*6270*/  FMUL.FTZ R26, R26, 1.4426950216293334961 ;  /* 0x3fb8aa3b1a1a7820 */ /* 0x000fe40000410000 */
[----:B------:R-:W1:Y:S01]  /*6280*/  MUFU.EX2 R19, R20 ;  /* 0x0000001400137308 */ /* 0x000e620000000800 */
[----:B--2---:R-:W-:Y:S01]  /*6290*/  FADD.FTZ R12, R12, R15 ;  /* 0x0000000f0c0c7221 */ /* 0x004fe20000010000 */
[----:B------:R-:W-:Y:S01]  /*62a0*/  FMUL.FTZ R28, R28, 1.4426950216293334961 ;  /* 0x3fb8aa3b1c1c7820 */ /* 0x000fe20000410000 */
[----:B------:R-:W-:Y:S05]  /*62b0*/  STS [R10+-0x200], R15 ;  /* 0xfffe000f0a007388 */ /* 0x000fea0000000800 */
        /* <DEDUP_REMOVED lines=17> */
.L_x_19490:
[----:B------:R-:W-:Y:S05]  /*63d0*/  BSYNC B1 ;  /* 0x0000000000017941 */ /* 0x000fea0003800000 */
.L_x_19489:
        /* <DEDUP_REMOVED lines=9> */
[C---:B---3--:R-:W-:Y:S01]  /*6470*/  FADD.FTZ R18, -R9.reuse, R18 ;  /* 0x0000001209127221 */ /* 0x048fe20000010100 */
[----:B------:R-:W-:Y:S02]  /*6480*/  FMUL.FTZ R16, R16, 1.4426950216293334961 ;  /* 0x3fb8aa3b10107820 */ /* 0x000fe40000410000 */
        /* <DEDUP_REMOVED lines=15> */
.L_x_19482:
[----:B------:R-:W-:Y:S05]  /*6580*/  BSYNC B0 ;  /* 0x0000000000007941 */ /* 0x000fea0003800000 */
.L_x_19481:
[----:B-1--4-:R-:W1:Y:S01]  /*6590*/  SHFL.BFLY PT, R9, R12, 0x10, 0x1f ;  /* 0x0e001f000c097f89 */ /* 0x012e6200000e0000 */
        /* <DEDUP_REMOVED lines=45> */
[----:B------:R-:W-:Y:S01]  /*6870*/  MOV R9, R10 ;  /* 0x0000000a00097202 */ /* 0x000fe20000000f00 */
[----:B------:R-:W-:Y:S01]  /*6880*/  UIADD3 UR4, UR4, 0x120, URZ ;  /* 0x0000012004047890 */ /* 0x000fe2000fffe03f */
[----:B------:R-:W-:-:S03]  /*6890*/  IMAD.MOV.U32 R11, RZ, RZ, R7 ;  /* 0x000000ffff0b7224 */ /* 0x000fc600078e0007 */
[----:B-1----:R-:W-:-:S06]  /*68a0*/  ULEA UR4, UR5, UR4, 0x18 ;  /* 0x0000000405047291 */ /* 0x002fcc000f8ec03f */
[----:B------:R-:W-:-:S07]  /*68b0*/  LEA R10, R7, UR4, 0x2 ;  /* 0x00000004070a7c11 */ /* 0x000fce000f8e10ff */
.L_x_19495:
        /* <DEDUP_REMOVED lines=8> */
.L_x_19494:
[----:B------:R-:W-:Y:S05]  /*6940*/  BSYNC B1 ;  /* 0x0000000000017941 */ /* 0x000fea0003800000 */
.L_x_19493:
        /* <DEDUP_REMOVED lines=14> */
.L_x_19498:
[----:B------:R-:W1:Y:S01]  /*6a30*/  LDS R10, [R9+-0x400] ;  /* 0xfffc0000090a7984 */ /* 0x000e620000000800 */
[----:B------:R-:W-:-:S03]  /*6a40*/  VIADD R11, R11, 0x800 ;  /* 0x000008000b0b7836 */ /* 0x000fc60000000000 */
[----:B------:R-:W2:Y:S02]  /*6a50*/  LDS R12, [R9+-0x200] ;  /* 0xfffe0000090c7984 */ /* 0x000ea40000000800 */
[----:B------:R-:W-:Y:S02]  /*6a60*/  ISETP.GE.AND P1, PT, R11, R36, PT ;  /* 0x000000240b00720c */ /* 0x000fe40003f26270 */
[----:B------:R-:W3:Y:S04]  /*6a70*/  LDS R13, [R9] ;  /* 0x00000000090d7984 */ /* 0x000ee80000000800 */
[----:B------:R-:W4:Y:S04]  /*6a80*/  LDS R15, [R9+0x200] ;  /* 0x00020000090f7984 */ /* 0x000f280000000800 */
[----:B------:R-:W5:Y:S04]  /*6a90*/  LDS R17, [R9+0x400] ;  /* 0x0004000009117984 */ /* 0x000f680000000800 */
        /* <DEDUP_REMOVED lines=16> */
[----:B0-----:R-:W-:-:S03]  /*6ba0*/  FMUL.FTZ R20, R34, R19 ;  /* 0x0000001322147220 */ /* 0x001fc60000410000 */
        /* <DEDUP_REMOVED lines=28> */
.L_x_19497:
[----:B------:R-:W-:Y:S05]  /*6d70*/  BSYNC B1 ;  /* 0x0000000000017941 */ /* 0x000fea0003800000 */
.L_x_19496:
        /* <DEDUP_REMOVED lines=23> */
[----:B0-----:R-:W-:-:S03]  /*6ef0*/  FMUL.FTZ R20, R34, R19 ;  /* 0x0000001322147220 */ /* 0x001fc60000410000 */
[----:B------:R-:W-:Y:S01]  /*6f00*/  STS [R9+0x400], R18 ;  /* 0x0004001209007388 */ /* 0x000fe20000000800 */
[----:B------:R-:W-:-:S03]  /*6f10*/  FMUL.FTZ R22, R34, R21 ;  /* 0x0000001522167220 */ /* 0x000fc60000410000 */
[----:B------:R-:W-:Y:S01]  /*6f20*/  STS [R9+0x600], R20 ;  /* 0x0006001409007388 */ /* 0x000fe20000000800 */
[----:B------:R-:W-:-:S03]  /*6f30*/  FMUL.FTZ R24, R34, R23 ;  /* 0x0000001722187220 */ /* 0x000fc60000410000 */
[----:B------:R-:W-:Y:S04]  /*6f40*/  STS [R9+0x800], R22 ;  /* 0x0008001609007388 */ /* 0x000fe80000000800 */
[----:B------:R0:W-:Y:S02]  /*6f50*/  STS [R9+0xa00], R24 ;  /* 0x000a001809007388 */ /* 0x0001e40000000800 */
[----:B0-----:R-:W-:-:S07]  /*6f60*/  VIADD R9, R9, 0x1000 ;  /* 0x0000100009097836 */ /* 0x001fce0000000000 */
.L_x_19500:
[----:B------:R-:W-:Y:S05]  /*6f70*/  BSYNC B1 ;  /* 0x0000000000017941 */ /* 0x000fea0003800000 */
.L_x_19499:
        /* <DEDUP_REMOVED lines=14> */
.L_x_19492:
[----:B------:R-:W-:Y:S05]  /*7060*/  BSYNC B0 ;  /* 0x0000000000007941 */ /* 0x000fea0003800000 */
.L_x_19491:
        /* <DEDUP_REMOVED lines=10> */
.L_x_19502:
[----:B--2---:R-:W2:Y:S01]  /*7110*/  I2F.RP R10, R5 ;  /* 0x00000005000a7306 */ /* 0x004ea20000209400 */
[----:B------:R-:W1:Y:S01]  /*7120*/  S2UR UR4, SR_CTAID.Y ;  /* 0x00000000000479c3 */ /* 0x000e620000002600 */
[----:B------:R-:W-:Y:S01]  /*7130*/  ULDC.64 UR6, c[0x0][0x238] ;  /* 0x00008e0000067ab9 */ /* 0x000fe20000000a00 */
[C---:B0-----:R-:W-:Y:S01]  /*7140*/  IMAD.SHL.U32 R24, R25.reuse, 0x10, RZ ;  /* 0x0000001019187824 */ /* 0x041fe200078e00ff */
[----:B------:R-:W-:Y:S02]  /*7150*/  IADD3 R76, -R25, -0x1, R2 ;  /* 0xffffffff194c7810 */ /* 0x000fe40007ffe102 */
[----:B------:R-:W-:Y:S02]  /*7160*/  CS2R R36, SRZ ;  /* 0x0000000000247805 */ /* 0x000fe4000001ff00 */
[----:B------:R-:W-:Y:S02]  /*7170*/  CS2R R34, SRZ ;  /* 0x0000000000227805 */ /* 0x000fe4000001ff00 */
[----:B------:R-:W-:-:S02]  /*7180*/  CS2R R32, SRZ ;  /* 0x0000000000207805 */ /* 0x000fc4000001ff00 */
[----:B------:R-:W-:Y:S01]  /*7190*/  CS2R R30, SRZ ;  /* 0x00000000001e7805 */ /* 0x000fe2000001ff00 */
[----:B------:R-:W1:Y:S01]  /*71a0*/  LDC R8, c[0x0][0x248] ;  /* 0x00009200ff087b82 */ /* 0x000e620000000800 */
[----:B--2---:R-:W0:Y:S07]  /*71b0*/  MUFU.RCP R10, R10 ;  /* 0x0000000a000a7308 */ /* 0x004e2e0000001000 */
[----:B------:R-:W2:Y:S08]  /*71c0*/  S2UR UR5, SR_CgaCtaId ;  /* 0x00000000000579c3 */ /* 0x000eb00000008800 */
[----:B------:R-:W3:Y:S01]  /*71d0*/  LDC R46, c[0x0][0x25c] ;  /* 0x00009700ff2e7b82 */ /* 0x000ee20000000800 */
[----:B0-----:R-:W-:-:S02]  /*71e0*/  VIADD R26, R10, 0xffffffe ;  /* 0x0ffffffe0a1a7836 */ /* 0x001fc40000000000 */
[----:B-1----:R-:W-:Y:S01]  /*71f0*/  IMAD R9, R8, UR4, RZ ;  /* 0x0000000408097c24 */ /* 0x002fe2000f8e02ff */
[----:B------:R-:W-:Y:S01]  /*7200*/  SHF.R.S32.HI R8, RZ, 0x1f, R25 ;  /* 0x0000001fff087819 */ /* 0x000fe20000011419 */
[----:B------:R0:W1:Y:S01]  /*7210*/  F2I.FTZ.U32.TRUNC.NTZ R27, R26 ;  /* 0x0000001a001b7305 */ /* 0x000062000021f000 */
[----:B------:R-:W-:Y:S02]  /*7220*/  UMOV UR4, 0x400 ;  /* 0x0000040000047882 */ /* 0x000fe40000000000 */
[----:B------:R-:W-:Y:S01]  /*7230*/  IADD3 R29, P0, R25, R9, RZ ;  /* 0x00000009191d7210 */ /* 0x000fe20007f1e0ff */
[----:B------:R-:W-:-:S03]  /*7240*/  UIADD3 UR4, UR4, 0x120, URZ ;  /* 0x0000012004047890 */ /* 0x000fc6000fffe03f */
[----:B------:R-:W-:Y:S01]  /*7250*/  LEA.HI.X.SX32 R8, R9, R8, 0x1, P0 ;  /* 0x0000000809087211 */ /* 0x000fe200000f0eff */
[----:B--2---:R-:W-:Y:S01]  /*7260*/  ULEA UR4, UR5, UR4, 0x18 ;  /* 0x0000000405047291 */ /* 0x004fe2000f8ec03f */
[C---:B------:R-:W-:Y:S01]  /*7270*/  LEA R28, P0, R29.reuse, UR6, 0x2 ;  /* 0x000000061d1c7c11 */ /* 0x040fe2000f8010ff */
[----:B0-----:R-:W-:Y:S01]  /*7280*/  IMAD.MOV.U32 R26, RZ, RZ, RZ ;  /* 0x000000ffff1a7224 */ /* 0x001fe200078e00ff */
[----:B------:R-:W-:Y:S02]  /*7290*/  ULDC UR6, c[0x0][0x27c] ;  /* 0x00009f0000067ab9 */ /* 0x000fe40000000800 */
[----:B------:R-:W-:Y:S01]  /*72a0*/  LEA.HI.X R29, R29, UR7, R8, 0x2, P0 ;  /* 0x000000071d1d7c11 */ /* 0x000fe200080f1408 */
[----:B------:R-:W-:Y:S01]  /*72b0*/  ULDC UR7, c[0x0][0x260] ;  /* 0x0000980000077ab9 */ /* 0x000fe20000000800 */
[----:B-1----:R-:W-:Y:S01]  /*72c0*/  IADD3 R12, RZ, -R27, RZ ;  /* 0x8000001bff0c7210 */ /* 0x002fe20007ffe0ff */
[----:B------:R-:W-:Y:S01]  /*72d0*/  IMAD R16, R6, UR7, RZ ;  /* 0x0000000706107c24 */ /* 0x000fe2000f8e02ff */
[----:B------:R-:W-:Y:S01]  /*72e0*/  LEA.HI R8, R4, R4, RZ, 0x1 ;  /* 0x0000000404087211 */ /* 0x000fe200078f08ff */
[----:B------:R-:W-:Y:S01]  /*72f0*/  VIADD R3, R3, -UR6 ;  /* 0x8000000603037c36 */ /* 0x000fe20008000000 */
[----:B---3--:R-:W-:Y:S01]  /*7300*/  SHF.R.S32.HI R46, RZ, 0x1f, R46 ;  /* 0x0000001fff2e7819 */ /* 0x008fe2000001142e */
[----:B------:R-:W-:Y:S01]  /*7310*/  IMAD R9, R12, R5, RZ ;  /* 0x000000050c097224 */ /* 0x000fe200078e02ff */
[----:B------:R-:W-:-:S03]  /*7320*/  SHF.R.S32.HI R17, RZ, 0x1f, R16 ;  /* 0x0000001fff117819 */ /* 0x000fc60000011410 */
[----:B------:R-:W-:Y:S01]  /*7330*/  IMAD.HI.U32 R26, R27, R9, R26 ;  /* 0x000000091b1a7227 */ /* 0x000fe200078e001a */
[----:B------:R-:W-:-:S03]  /*7340*/  LOP3.LUT R9, R8, 0xfffffffe, RZ, 0xc0, !PT ;  /* 0xfffffffe08097812 */ /* 0x000fc600078ec0ff */
[----:B------:R-:W-:Y:S02]  /*7350*/  IMAD.SHL.U32 R8, R8, 0x8, RZ ;  /* 0x0000000808087824 */ /* 0x000fe400078e00ff */
[----:B------:R-:W-:Y:S02]  /*7360*/  IMAD.IADD R9, R4, 0x1, -R9 ;  /* 0x0000000104097824 */ /* 0x000fe400078e0a09 */
[----:B------:R-:W-:Y:S01]  /*7370*/  IMAD.MOV.U32 R27, RZ, RZ, R25 ;  /* 0x000000ffff1b7224 */ /* 0x000fe200078e0019 */
[----:B------:R-:W-:Y:S01]  /*7380*/  LOP3.LUT R8, R8, 0xfffffff0, RZ, 0xc0, !PT ;  /* 0xfffffff008087812 */ /* 0x000fe200078ec0ff */
[----:B------:R-:W-:Y:S01]  /*7390*/  IMAD R45, R9, 0x8, R24 ;  /* 0x00000008092d7824 */ /* 0x000fe200078e0218 */
[----:B------:R-:W-:-:S03]  /*73a0*/  LEA R6, R25, R9, 0x1 ;  /* 0x0000000919067211 */ /* 0x000fc600078e08ff */
[----:B------:R-:W-:Y:S01]  /*73b0*/  IMAD R44, R9, 0x8, R8 ;  /* 0x00000008092c7824 */ /* 0x000fe200078e0208 */
[----:B------:R-:W-:-:S03]  /*73c0*/  LEA R6, R6, UR4, 0x5 ;  /* 0x0000000406067c11 */ /* 0x000fc6000f8e28ff */
[C---:B------:R-:W-:Y:S01]  /*73d0*/  VIADD R43, R44.reuse, 0x200 ;  /* 0x000002002c2b7836 */ /* 0x040fe20000000000 */
[C---:B------:R-:W-:Y:S01]  /*73e0*/  IADD3 R39, R44.reuse, 0x600, RZ ;  /* 0x000006002c277810 */ /* 0x040fe20007ffe0ff */
[C---:B------:R-:W-:Y:S02]  /*73f0*/  VIADD R42, R44.reuse, 0x300 ;  /* 0x000003002c2a7836 */ /* 0x040fe40000000000 */
[C---:B------:R-:W-:Y:S02]  /*7400*/  VIADD R41, R44.reuse, 0x400 ;  /* 0x000004002c297836 */ /* 0x040fe40000000000 */
[C---:B------:R-:W-:Y:S02]  /*7410*/  VIADD R40, R44.reuse, 0x500 ;  /* 0x000005002c287836 */ /* 0x040fe40000000000 */
[----:B------:R-:W-:Y:S02]  /*7420*/  VIADD R38, R44, 0x700 ;  /* 0x000007002c267836 */ /* 0x000fe40000000000 */
[----:B------:R-:W-:-:S07]  /*7430*/  VIADD R6, R6, 0x10 ;  /* 0x0000001006067836 */ /* 0x000fce0000000000 */
.L_x_19522:
        /* <DEDUP_REMOVED lines=20> */
[----:B------:R-:W-:-:S05]  /*7580*/  @P0 IADD3 R8, R8, 0x1, RZ ;  /* 0x0000000108080810 */ /* 0x000fca0007ffe0ff */
        /* <DEDUP_REMOVED lines=129> */
.L_x_19507:
[----:B------:R-:W-:Y:S05]  /*7da0*/  BSYNC B2 ;  /* 0x0000000000027941 */ /* 0x000fea0003800000 */
.L_x_19506:
[----:B------:R-:W-:Y:S02]  /*7db0*/  IMAD.MOV.U32 R9, RZ, RZ, R22 ;  /* 0x000000ffff097224 */ /* 0x000fe400078e0016 */
[----:B-----5:R-:W-:Y:S02]  /*7dc0*/  HMUL2.BF16_V2 R11, R8, R77 ;  /* 0x0000004d080b7232 */ /* 0x020fe40000200000 */
[----:B------:R-:W-:Y:S01]  /*7dd0*/  IMAD.MOV.U32 R10, RZ, RZ, R23 ;  /* 0x000000ffff0a7224 */ /* 0x000fe200078e0017 */
[----:B------:R-:W-:Y:S01]  /*7de0*/  BSSY B2, `(.L_x_19508) ;  /* 0x000002e000027945 */ /* 0x000fe20003800000 */
[----:B------:R-:W-:-:S03]  /*7df0*/  HFMA2.MMA.BF16_V2 R13, R9, R78, -RZ ;  /* 0x0000004e090d7235 */ /* 0x000fc600003000ff */
[----:B------:R-:W-:Y:S01]  /*7e00*/  HMUL2.BF16_V2 R21, R10, R21 ;  /* 0x000000150a157232 */ /* 0x000fe20000200000 */
[C---:B------:R-:W-:Y:S02]  /*7e10*/  PRMT R12, R11.reuse, 0x7632, R12 ;  /* 0x000076320b0c7816 */ /* 0x040fe4000000000c */
[----:B------:R-:W-:Y:S02]  /*7e20*/  SHF.L.U32 R19, R11, 0x10, RZ ;  /* 0x000000100b137819 */ /* 0x000fe400000006ff */
[----:B------:R-:W-:Y:S01]  /*7e30*/  PRMT R11, R21, 0x7610, R11 ;  /* 0x00007610150b7816 */ /* 0x000fe2000000000b */
[----:B------:R-:W-:Y:S01]  /*7e40*/  IMAD.U32 R12, R12, 0x10000, RZ ;  /* 0x000100000c0c7824 */ /* 0x000fe200078e00ff */
[C---:B------:R-:W-:Y:S01]  /*7e50*/  PRMT R18, R13.reuse, 0x7632, R18 ;  /* 0x000076320d127816 */ /* 0x040fe20000000012 */
[----:B------:R-:W-:Y:S02]  /*7e60*/  IMAD.U32 R13, R13, 0x10000, RZ ;  /* 0x000100000d0d7824 */ /* 0x000fe400078e00ff */
[----:B------:R-:W-:Y:S01]  /*7e70*/  FADD.FTZ R12, R19, R12 ;  /* 0x0000000c130c7221 */ /* 0x000fe20000010000 */
[----:B------:R-:W-:-:S02]  /*7e80*/  IMAD.U32 R11, R11, 0x10000, RZ ;  /* 0x000100000b0b7824 */ /* 0x000fc400078e00ff */
[----:B------:R-:W-:Y:S01]  /*7e90*/  IMAD.U32 R22, R18, 0x10000, RZ ;  /* 0x0001000012167824 */ /* 0x000fe200078e00ff */
[----:B------:R-:W-:-:S03]  /*7ea0*/  PRMT R18, R21, 0x7632, R18 ;  /* 0x0000763215127816 */ /* 0x000fc60000000012 */
[----:B------:R-:W-:Y:S02]  /*7eb0*/  FADD.FTZ R13, R13, R22 ;  /* 0x000000160d0d7221 */ /* 0x000fe40000010000 */
        /* <DEDUP_REMOVED lines=20> */
[C---:B------:R-:W-:Y:S02]  /*8000*/  PRMT R22, R72.reuse, 0x7632, R22 ;  /* 0x0000763248167816 */ /* 0x040fe40000000016 */
        /* <DEDUP_REMOVED lines=11> */
.L_x_19509:
[----:B------:R-:W-:Y:S05]  /*80c0*/  BSYNC B2 ;  /* 0x0000000000027941 */ /* 0x000fea0003800000 */
.L_x_19508:
[----:B------:R-:W-:Y:S01]  /*80d0*/  HFMA2.MMA.BF16_V2 R75, R8, R75, -RZ ;  /* 0x0000004b084b7235 */ /* 0x000fe200003000ff */
[----:B------:R-:W-:Y:S01]  /*80e0*/  F2FP.BF16.F32.PACK_AB R21, R15, R14 ;  /* 0x0000000e0f15723e */ /* 0x000fe200000010ff */
[----:B------:R-:W-:Y:S01]  /*80f0*/  FADD.FTZ R14, R12, R13 ;  /* 0x0000000d0c0e7221 */ /* 0x000fe20000010000 */
[----:B------:R-:W-:Y:S02]  /*8100*/  HMUL2.BF16_V2 R15, R9, R74 ;  /* 0x0000004a090f7232 */ /* 0x000fe40000200000 */
[--C-:B------:R-:W-:Y:S01]  /*8110*/  FADD.FTZ R11, R11, R18.reuse ;  /* 0x000000120b0b7221 */ /* 0x100fe20000010000 */
[----:B------:R-:W-:Y:S01]  /*8120*/  HMUL2.BF16_V2 R72, R10, R72 ;  /* 0x000000480a487232 */ /* 0x000fe20000200000 */
[----:B------:R-:W-:Y:S01]  /*8130*/  BSSY B2, `(.L_x_19510) ;  /* 0x000003c000027945 */ /* 0x000fe20003800000 */
[C---:B------:R-:W-:Y:S01]  /*8140*/  PRMT R18, R15.reuse, 0x7632, R18 ;  /* 0x000076320f127816 */ /* 0x040fe20000000012 */
[----:B------:R-:W-:Y:S01]  /*8150*/  IMAD.U32 R15, R15, 0x10000, RZ ;  /* 0x000100000f0f7824 */ /* 0x000fe200078e00ff */
[C---:B------:R-:W-:Y:S01]  /*8160*/  PRMT R12, R75.reuse, 0x7610, R12 ;  /* 0x000076104b0c7816 */ /* 0x040fe2000000000c */
[----:B------:R-:W-:Y:S01]  /*8170*/  FADD.FTZ R11, R14, R11 ;  /* 0x0000000b0e0b7221 */ /* 0x000fe20000010000 */
[----:B------:R-:W-:Y:S01]  /*8180*/  PRMT R13, R75, 0x7632, R13 ;  /* 0x000076324b0d7816 */ /* 0x000fe2000000000d */
[----:B------:R-:W-:-:S02]  /*8190*/  IMAD.U32 R18, R18, 0x10000, RZ ;  /* 0x0001000012127824 */ /* 0x000fc400078e00ff */
[----:B------:R-:W-:Y:S01]  /*81a0*/  IMAD.U32 R19, R12, 0x10000, RZ ;  /* 0x000100000c137824 */ /* 0x000fe200078e00ff */
[----:B------:R-:W-:Y:S01]  /*81b0*/  SHF.L.U32 R22, R13, 0x10, RZ ;  /* 0x000000100d167819 */ /* 0x000fe200000006ff */
[----:B------:R-:W-:Y:S02]  /*81c0*/  IMAD.MOV.U32 R12, RZ, RZ, R21 ;  /* 0x000000ffff0c7224 */ /* 0x000fe400078e0015 */
[--C-:B------:R-:W-:Y:S01]  /*81d0*/  FADD.FTZ R23, R15, R18.reuse ;  /* 0x000000120f177221 */ /* 0x100fe20000010000 */
[C---:B------:R-:W-:Y:S01]  /*81e0*/  PRMT R18, R72.reuse, 0x7610, R18 ;  /* 0x0000761048127816 */ /* 0x040fe20000000012 */
[----:B------:R-:W-:Y:S01]  /*81f0*/  FADD.FTZ R22, R19, R22 ;  /* 0x0000001613167221 */ /* 0x000fe20000010000 */
[----:B------:R-:W-:Y:S01]  /*8200*/  PRMT R19, R72, 0x7632, R19 ;  /* 0x0000763248137816 */ /* 0x000fe20000000013 */
[C---:B------:R-:W-:Y:S02]  /*8210*/  HFMA2.MMA.BF16_V2 R13, R12.reuse, R20, -RZ ;  /* 0x000000140c0d7235 */ /* 0x040fe400003000ff */
[----:B------:R-:W-:Y:S01]  /*8220*/  IMAD.U32 R72, R18, 0x10000, RZ ;  /* 0x0001000012487824 */ /* 0x000fe200078e00ff */
[----:B------:R-:W-:Y:S01]  /*8230*/  HFMA2.MMA.BF16_V2 R20, R12, R73, -RZ ;  /* 0x000000490c147235 */ /* 0x000fe200003000ff */
[----:B------:R-:W-:Y:S01]  /*8240*/  FADD.FTZ R22, R22, R23 ;  /* 0x0000001716167221 */ /* 0x000fe20000010000 */
[----:B------:R-:W-:-:S04]  /*8250*/  IMAD.U32 R19, R19, 0x10000, RZ ;  /* 0x0001000013137824 */ /* 0x000fc800078e00ff */
[----:B------:R-:W-:Y:S01]  /*8260*/  FADD.FTZ R19, R72, R19 ;  /* 0x0000001348137221 */ /* 0x000fe20000010000 */
[C---:B------:R-:W-:Y:S01]  /*8270*/  PRMT R15, R13.reuse, 0x7632, R15 ;  /* 0x000076320d0f7816 */ /* 0x040fe2000000000f */
[----:B------:R-:W-:Y:S02]  /*8280*/  IMAD.U32 R13, R13, 0x10000, RZ ;  /* 0x000100000d0d7824 */ /* 0x000fe400078e00ff */
[C---:B------:R-:W-:Y:S01]  /*8290*/  PRMT R21, R20.reuse, 0x7632, R21 ;  /* 0x0000763214157816 */ /* 0x040fe20000000015 */
[----:B------:R-:W-:Y:S01]  /*82a0*/  IMAD.U32 R20, R20, 0x10000, RZ ;  /* 0x0001000014147824 */ /* 0x000fe200078e00ff */
[----:B------:R-:W-:Y:S01]  /*82b0*/  SHF.L.U32 R18, R15, 0x10, RZ ;  /* 0x000000100f127819 */ /* 0x000fe200000006ff */
[----:B------:R-:W-:Y:S02]  /*82c0*/  FADD.FTZ R14, R22, R19 ;  /* 0x00000013160e7221 */ /* 0x000fe40000010000 */
[----:B------:R-:W-:Y:S02]  /*82d0*/  IMAD.U32 R21, R21, 0x10000, RZ ;  /* 0x0001000015157824 */ /* 0x000fe400078e00ff */
[----:B------:R-:W-:-:S02]  /*82e0*/  FADD.FTZ R18, R13, R18 ;  /* 0x000000120d127221 */ /* 0x000fc40000010000 */
        /* <DEDUP_REMOVED lines=32> */
.L_x_19511:
[----:B------:R-:W-:Y:S05]  /*84f0*/  BSYNC B2 ;  /* 0x0000000000027941 */ /* 0x000fea0003800000 */
.L_x_19510:
        /* <DEDUP_REMOVED lines=40> */
.L_x_19513:
[----:B------:R-:W-:Y:S05]  /*8780*/  BSYNC B2 ;  /* 0x0000000000027941 */ /* 0x000fea0003800000 */
.L_x_19512:
[----:B------:R-:W-:Y:S01]  /*8790*/  IMAD.U32 R22, R15, 0x10000, RZ ;  /* 0x000100000f167824 */ /* 0x000fe200078e00ff */
[----:B------:R-:W-:Y:S01]  /*87a0*/  HFMA2.MMA.BF16_V2 R15, R8, R51, -RZ ;  /* 0x00000033080f7235 */ /* 0x000fe200003000ff */
[----:B------:R-:W-:Y:S02]  /*87b0*/  IMAD.U32 R18, R18, 0x10000, RZ ;  /* 0x0001000012127824 */ /* 0x000fe400078e00ff */
[----:B------:R-:W-:Y:S02]  /*87c0*/  HMUL2.BF16_V2 R50, R9, R50 ;  /* 0x0000003209327232 */ /* 0x000fe40000200000 */
[----:B------:R-:W-:Y:S01]  /*87d0*/  IMAD.U32 R19, R19, 0x10000, RZ ;  /* 0x0001000013137824 */ /* 0x000fe200078e00ff */
[----:B------:R-:W-:Y:S01]  /*87e0*/  SHF.L.U32 R20, R20, 0x10, RZ ;  /* 0x0000001014147819 */ /* 0x000fe200000006ff */
[----:B------:R-:W-:Y:S02]  /*87f0*/  IMAD.U32 R13, R13, 0x10000, RZ ;  /* 0x000100000d0d7824 */ /* 0x000fe400078e00ff */
[----:B------:R-:W-:-:S02]  /*8800*/  HMUL2.BF16_V2 R49, R10, R49 ;  /* 0x000000310a317232 */ /* 0x000fc40000200000 */
[----:B------:R-:W-:Y:S02]  /*8810*/  IMAD.U32 R21, R21, 0x10000, RZ ;  /* 0x0001000015157824 */ /* 0x000fe400078e00ff */
[--C-:B------:R-:W-:Y:S01]  /*8820*/  FADD.FTZ R18, R18, R19.reuse ;  /* 0x0000001312127221 */ /* 0x100fe20000010000 */
[--C-:B------:R-:W-:Y:S01]  /*8830*/  FADD.FTZ R13, R13, R22.reuse ;  /* 0x000000160d0d7221 */ /* 0x100fe20000010000 */
[----:B------:R-:W-:Y:S01]  /*8840*/  PRMT R19, R15, 0x7632, R19 ;  /* 0x000076320f137816 */ /* 0x000fe20000000013 */
[----:B------:R-:W-:Y:S01]  /*8850*/  FADD.FTZ R21, R20, R21 ;  /* 0x0000001514157221 */ /* 0x000fe20000010000 */
[C---:B------:R-:W-:Y:S01]  /*8860*/  PRMT R22, R50.reuse, 0x7632, R22 ;  /* 0x0000763232167816 */ /* 0x040fe20000000016 */
[----:B------:R-:W-:Y:S01]  /*8870*/  FADD.FTZ R18, R13, R18 ;  /* 0x000000120d127221 */ /* 0x000fe20000010000 */
[----:B------:R-:W-:Y:S01]  /*8880*/  PRMT R20, R50, 0x7610, R20 ;  /* 0x0000761032147816 */ /* 0x000fe20000000014 */
[----:B------:R-:W-:Y:S01]  /*8890*/  IMAD.U32 R48, R19, 0x10000, RZ ;  /* 0x0001000013307824 */ /* 0x000fe200078e00ff */
[C---:B------:R-:W-:Y:S01]  /*88a0*/  HFMA2.MMA.BF16_V2 R13, R12.reuse, R52, -RZ ;  /* 0x000000340c0d7235 */ /* 0x040fe200003000ff */
[----:B------:R-:W-:Y:S01]  /*88b0*/  IMAD.U32 R19, R22, 0x10000, RZ ;  /* 0x0001000016137824 */ /* 0x000fe200078e00ff */
[----:B------:R-:W-:Y:S01]  /*88c0*/  HFMA2.MMA.BF16_V2 R22, R12, R59, -RZ ;  /* 0x0000003b0c167235 */ /* 0x000fe200003000ff */
[----:B------:R-:W-:-:S02]  /*88d0*/  IMAD.U32 R20, R20, 0x10000, RZ ;  /* 0x0001000014147824 */ /* 0x000fc400078e00ff */
[----:B------:R-:W-:Y:S01]  /*88e0*/  FADD.FTZ R18, R18, R21 ;  /* 0x0000001512127221 */ /* 0x000fe20000010000 */
[----:B------:R-:W-:Y:S01]  /*88f0*/  IMAD.U32 R15, R15, 0x10000, RZ ;  /* 0x000100000f0f7824 */ /* 0x000fe200078e00ff */
[----:B------:R-:W-:Y:S01]  /*8900*/  BSSY B2, `(.L_x_19514) ;  /* 0x0000035000027945 */ /* 0x000fe20003800000 */
[--C-:B------:R-:W-:Y:S01]  /*8910*/  FADD.FTZ R47, R20, R19.reuse ;  /* 0x00000013142f7221 */ /* 0x100fe20000010000 */
[----:B------:R-:W-:Y:S01]  /*8920*/  PRMT R19, R49, 0x7610, R19 ;  /* 0x0000761031137816 */ /* 0x000fe20000000013 */
        /* <DEDUP_REMOVED lines=22> */
[C---:B------:R-:W-:Y:S02]  /*8a90*/  VIADD R11, R45.reuse, 0x2 ;  /* 0x000000022d0b7836 */ /* 0x040fe40000000000 */
        /* <DEDUP_REMOVED lines=27> */
.L_x_19515:
[----:B------:R-:W-:Y:S05]  /*8c50*/  BSYNC B2 ;  /* 0x0000000000027941 */ /* 0x000fea0003800000 */
.L_x_19514:
[----:B------:R-:W-:Y:S01]  /*8c60*/  HFMA2.MMA.BF16_V2 R14, R9, R57, -RZ ;  /* 0x00000039090e7235 */ /* 0x000fe200003000ff */
[----:B------:R-:W-:Y:S01]  /*8c70*/  HMUL2.BF16_V2 R11, R8, R58 ;  /* 0x0000003a080b7232 */ /* 0x000fe20000200000 */
[----:B------:R-:W-:Y:S01]  /*8c80*/  HFMA2.MMA.BF16_V2 R62, R12, R62, -RZ ;  /* 0x0000003e0c3e7235 */ /* 0x000fe200003000ff */
[----:B------:R-:W-:Y:S02]  /*8c90*/  HMUL2.BF16_V2 R18, R10, R56 ;  /* 0x000000380a127232 */ /* 0x000fe40000200000 */
[----:B------:R-:W-:Y:S01]  /*8ca0*/  FADD.FTZ R32, R32, R15 ;  /* 0x0000000f20207221 */ /* 0x000fe20000010000 */
[----:B------:R-:W-:Y:S01]  /*8cb0*/  BSSY B2, `(.L_x_19516) ;  /* 0x0000032000027945 */ /* 0x000fe20003800000 */
        /* <DEDUP_REMOVED lines=11> */
[----:B------:R-:W-:Y:S01]  /*8d70*/  PRMT R11, R62, 0x7610, R11 ;  /* 0x000076103e0b7816 */ /* 0x000fe2000000000b */
[----:B------:R-:W-:Y:S01]  /*8d80*/  FADD.FTZ R19, R18, R19 ;  /* 0x0000001312137221 */ /* 0x000fe20000010000 */
[----:B------:R-:W-:Y:S01]  /*8d90*/  FADD.FTZ R15, R14, R15 ;  /* 0x0000000f0e0f7221 */ /* 0x000fe20000010000 */
[----:B------:R-:W-:Y:S01]  /*8da0*/  FADD.FTZ R33, R33, R22 ;  /* 0x0000001621217221 */ /* 0x000fe20000010000 */
[----:B------:R-:W-:Y:S02]  /*8db0*/  IMAD.U32 R18, R13, 0x10000, RZ ;  /* 0x000100000d127824 */ /* 0x000fe400078e00ff */
        /* <DEDUP_REMOVED lines=33> */
.L_x_19517:
[----:B------:R-:W-:Y:S05]  /*8fd0*/  BSYNC B2 ;  /* 0x0000000000027941 */ /* 0x000fea0003800000 */
.L_x_19516:
[----:B------:R-:W-:Y:S01]  /*8fe0*/  FADD.FTZ R11, R11, R18 ;  /* 0x000000120b0b7221 */ /* 0x000fe20000010000 */
        /* <DEDUP_REMOVED lines=54> */
.L_x_19519:
[----:B------:R-:W-:Y:S05]  /*9350*/  BSYNC B2 ;  /* 0x0000000000027941 */ /* 0x000fea0003800000 */
.L_x_19518:
        /* <DEDUP_REMOVED lines=40> */
.L_x_19521:
[----:B------:R-:W-:Y:S05]  /*95e0*/  BSYNC B2 ;  /* 0x0000000000027941 */ /* 0x000fea0003800000 */
.L_x_19520:
[----:B------:R-:W-:Y:S02]  /*95f0*/  IMAD.U32 R48, R19, 0x10000, RZ ;  /* 0x0001000013307824 */ /* 0x000fe400078e00ff */
[----:B------:R-:W-:Y:S02]  /*9600*/  HMUL2.BF16_V2 R19, R9, R69 ;  /* 0x0000004509137232 */ /* 0x000fe40000200000 */
[----:B------:R-:W-:Y:S01]  /*9610*/  IMAD.U32 R20, R20, 0x10000, RZ ;  /* 0x0001000014147824 */ /* 0x000fe200078e00ff */
[----:B------:R-:W-:Y:S01]  /*9620*/  SHF.L.U32 R15, R15, 0x10, RZ ;  /* 0x000000100f0f7819 */ /* 0x000fe200000006ff */
[----:B------:R-:W-:Y:S01]  /*9630*/  IMAD.U32 R21, R21, 0x10000, RZ ;  /* 0x0001000015157824 */ /* 0x000fe200078e00ff */
[----:B------:R-:W-:Y:S01]  /*9640*/  HFMA2.MMA.BF16_V2 R8, R8, R68, -RZ ;  /* 0x0000004408087235 */ /* 0x000fe200003000ff */
[----:B------:R-:W-:Y:S01]  /*9650*/  HMUL2.BF16_V2 R10, R10, R70 ;  /* 0x000000460a0a7232 */ /* 0x000fe20000200000 */
[----:B------:R-:W-:Y:S01]  /*9660*/  HFMA2.MMA.BF16_V2 R67, R12, R67, -RZ ;  /* 0x000000430c437235 */ /* 0x000fe200003000ff */
[--C-:B------:R-:W-:Y:S01]  /*9670*/  FADD.FTZ R20, R20, R21.reuse ;  /* 0x0000001514147221 */ /* 0x100fe20000010000 */
[----:B------:R-:W-:Y:S01]  /*9680*/  PRMT R21, R19, 0x7632, R21 ;  /* 0x0000763213157816 */ /* 0x000fe20000000015 */
[----:B------:R-:W-:Y:S01]  /*9690*/  FADD.FTZ R15, R15, R48 ;  /* 0x000000300f0f7221 */ /* 0x000fe20000010000 */
[----:B------:R-:W-:-:S02]  /*96a0*/  IMAD.U32 R19, R19, 0x10000, RZ ;  /* 0x0001000013137824 */ /* 0x000fc400078e00ff */
[----:B------:R-:W-:Y:S01]  /*96b0*/  FADD.FTZ R11, R14, R11 ;  /* 0x0000000b0e0b7221 */ /* 0x000fe20000010000 */
[----:B------:R-:W-:Y:S02]  /*96c0*/  IMAD.U32 R22, R22, 0x10000, RZ ;  /* 0x0001000016167824 */ /* 0x000fe400078e00ff */
[----:B------:R-:W-:Y:S01]  /*96d0*/  FADD.FTZ R15, R15, R20 ;  /* 0x000000140f0f7221 */ /* 0x000fe20000010000 */
[----:B------:R-:W-:Y:S01]  /*96e0*/  IMAD.U32 R48, R21, 0x10000, RZ ;  /* 0x0001000015307824 */ /* 0x000fe200078e00ff */
[C---:B------:R-:W-:Y:S01]  /*96f0*/  PRMT R9, R8.reuse, 0x7632, R9 ;  /* 0x0000763208097816 */ /* 0x040fe20000000009 */
[----:B------:R-:W-:Y:S02]  /*9700*/  IMAD.U32 R8, R8, 0x10000, RZ ;  /* 0x0001000008087824 */ /* 0x000fe400078e00ff */
[----:B------:R-:W-:Y:S01]  /*9710*/  FADD.FTZ R18, R18, R13 ;  /* 0x0000000d12127221 */ /* 0x000fe20000010000 */
[----:B------:R-:W-:Y:S01]  /*9720*/  FADD.FTZ R48, R19, R48 ;  /* 0x0000003013307221 */ /* 0x000fe20000010000 */
[----:B------:R-:W-:Y:S01]  /*9730*/  HFMA2.MMA.BF16_V2 R19, R12, R71, -RZ ;  /* 0x000000470c137235 */ /* 0x000fe200003000ff */
[----:B------:R-:W-:Y:S01]  /*9740*/  SHF.L.U32 R9, R9, 0x10, RZ ;  /* 0x0000001009097819 */ /* 0x000fe200000006ff */
[----:B------:R-:W-:Y:S01]  /*9750*/  IMAD.U32 R23, R23, 0x10000, RZ ;  /* 0x0001000017177824 */ /* 0x000fe200078e00ff */
[C---:B------:R-:W-:Y:S01]  /*9760*/  PRMT R12, R10.reuse, 0x7632, R12 ;  /* 0x000076320a0c7816 */ /* 0x040fe2000000000c */
[----:B------:R-:W-:-:S02]  /*9770*/  IMAD.U32 R10, R10, 0x10000, RZ ;  /* 0x000100000a0a7824 */ /* 0x000fc400078e00ff */
[----:B------:R-:W-:Y:S01]  /*9780*/  FADD.FTZ R34, R34, R11 ;  /* 0x0000000b22227221 */ /* 0x000fe20000010000 */
[----:B------:R-:W-:Y:S01]  /*9790*/  FADD.FTZ R21, R8, R9 ;  /* 0x0000000908157221 */ /* 0x000fe20000010000 */
        /* <DEDUP_REMOVED lines=19> */
[----:B------:R-:W-:-:S07]  /*98d0*/  FADD.FTZ R37, R37, R10 ;  /* 0x0000000a25257221 */ /* 0x000fce0000010000 */
.L_x_19505:
[----:B------:R-:W-:Y:S05]  /*98e0*/  BSYNC B0 ;  /* 0x0000000000007941 */ /* 0x000fea0003800000 */
.L_x_19504:
[----:B------:R-:W-:Y:S01]  /*98f0*/  VIADD R27, R27, 0x4 ;  /* 0x000000041b1b7836 */ /* 0x000fe20000000000 */
[----:B------:R-:W-:Y:S01]  /*9900*/  IADD3 R28, P1, R28, 0x10, RZ ;  /* 0x000000101c1c7810 */ /* 0x000fe20007f3e0ff */
[----:B------:R-:W-:Y:S02]  /*9910*/  VIADD R76, R76, 0xfffffffc ;  /* 0xfffffffc4c4c7836 */ /* 0x000fe40000000000 */
[----:B------:R-:W-:Y:S01]  /*9920*/  VIADD R45, R45, 0x40 ;  /* 0x000000402d2d7836 */ /* 0x000fe20000000000 */
[----:B------:R-:W-:Y:S01]  /*9930*/  ISETP.GE.AND P0, PT, R27, R2, PT ;  /* 0x000000021b00720c */ /* 0x000fe20003f06270 */
[----:B------:R-:W-:Y:S01]  /*9940*/  VIADD R6, R6, 0x100 ;  /* 0x0000010006067836 */ /* 0x000fe20000000000 */
[----:B------:R-:W-:Y:S01]  /*9950*/  IADD3.X R29, RZ, R29, RZ, P1, !PT ;  /* 0x0000001dff1d7210 */ /* 0x000fe20000ffe4ff */
[----:B------:R-:W-:-:S10]  /*9960*/  VIADD R24, R24, 0x40 ;  /* 0x0000004018187836 */ /* 0x000fd40000000000 */
[----:B------:R-:W-:Y:S05]  /*9970*/  @!P0 BRA `(.L_x_19522) ;  /* 0xffffffd800b08947 */ /* 0x000fea000383ffff */
.L_x_19503:
[----:B------:R-:W-:Y:S05]  /*9980*/  BSYNC B1 ;  /* 0x0000000000017941 */ /* 0x000fea0003800000 */
.L_x_19501:
[----:B------:R-:W3:Y:S01]  /*9990*/  SHFL.BFLY PT, R3, R30, 0x1, 0x1f ;  /* 0x0c201f001e037f89 */ /* 0x000ee200000e0000 */
[----:B------:R-:W4:Y:S01]  /*99a0*/  S2UR UR5, SR_CgaCtaId ;  /* 0x00000000000579c3 */ /* 0x000f220000008800 */
[C---:B--2---:R-:W-:Y:S01]  /*99b0*/  LEA.HI R14, R4.reuse, R4, RZ, 0x1 ;  /* 0x00000004040e7211 */ /* 0x044fe200078f08ff */
[----:B------:R-:W-:Y:S01]  /*99c0*/  UMOV UR4, 0x400 ;  /* 0x0000040000047882 */ /* 0x000fe20000000000 */
[----:B------:R-:W2:Y:S01]  /*99d0*/  SHFL.BFLY PT, R2, R33, 0x1, 0x1f ;  /* 0x0c201f0021027f89 */ /* 0x000ea200000e0000 */
[----:B------:R-:W-:Y:S01]  /*99e0*/  UIADD3 UR4, UR4, 0x120, URZ ;  /* 0x0000012004047890 */ /* 0x000fe2000fffe03f */
[----:B------:R-:W-:Y:S01]  /*99f0*/  SHF.R.S32.HI R14, RZ, 0x1, R14 ;  /* 0x00000001ff0e7819 */ /* 0x000fe2000001140e */
[----:B------:R-:W-:Y:S01]  /*9a00*/  BSSY B0, `(.L_x_19523) ;  /* 0x0000037000007945 */ /* 0x000fe20003800000 */
[----:B------:R-:W5:Y:S03]  /*9a10*/  SHFL.BFLY PT, R0, R31, 0x1, 0x1f ;  /* 0x0c201f001f007f89 */ /* 0x000f6600000e0000 */
[----:B------:R-:W-:Y:S01]  /*9a20*/  IMAD R25, R25, 0x80, R14 ;  /* 0x0000008019197824 */ /* 0x000fe200078e020e */
[----:B------:R-:W0:Y:S04]  /*9a30*/  SHFL.BFLY PT, R5, R32, 0x1, 0x1f ;  /* 0x0c201f0020057f89 */ /* 0x000e2800000e0000 */
[----:B-1----:R-:W1:Y:S04]  /*9a40*/  SHFL.BFLY PT, R9, R34, 0x1, 0x1f ;  /* 0x0c201f0022097f89 */ /* 0x002e6800000e0000 */
[----:B------:R-:W1:Y:S04]  /*9a50*/  SHFL.BFLY PT, R6, R35, 0x1, 0x1f ;  /* 0x0c201f0023067f89 */ /* 0x000e6800000e0000 */
[----:B------:R-:W1:Y:S01]  /*9a60*/  SHFL.BFLY PT, R11, R36, 0x1, 0x1f ;  /* 0x0c201f00240b7f89 */ /* 0x000e6200000e0000 */
[----:B---3--:R-:W-:Y:S01]  /*9a70*/  FADD.FTZ R12, R3, R30 ;  /* 0x0000001e030c7221 */ /* 0x008fe20000010000 */
[----:B------:R-:W-:Y:S01]  /*9a80*/  LOP3.LUT R3, R4, 0x1, RZ, 0xc0, !PT ;  /* 0x0000000104037812 */ /* 0x000fe200078ec0ff */
[----:B----4-:R-:W-:Y:S01]  /*9a90*/  ULEA UR4, UR5, UR4, 0x18 ;  /* 0x0000000405047291 */ /* 0x010fe2000f8ec03f */
[----:B------:R-:W3:Y:S01]  /*9aa0*/  SHFL.BFLY PT, R8, R37, 0x1, 0x1f ;  /* 0x0c201f0025087f89 */ /* 0x000ee200000e0000 */
[----:B--2---:R-:W-:Y:S01]  /*9ab0*/  FADD.FTZ R19, R2, R33 ;  /* 0x0000002102137221 */ /* 0x004fe20000010000 */
[----:B------:R-:W-:Y:S01]  /*9ac0*/  ISETP.NE.AND P2, PT, R3, RZ, PT ;  /* 0x000000ff0300720c */ /* 0x000fe20003f45270 */
[----:B------:R-:W-:Y:S01]  /*9ad0*/  BAR.SYNC.DEFER_BLOCKING 0x0 ;  /* 0x0000000000007b1d */ /* 0x000fe20000010000 */
[C---:B------:R-:W-:Y:S01]  /*9ae0*/  LOP3.LUT R2, R7.reuse, 0xffffffc0, RZ, 0xc0, !PT ;  /* 0xffffffc007027812 */ /* 0x040fe200078ec0ff */
[----:B-----5:R-:W-:Y:S01]  /*9af0*/  FADD.FTZ R13, R0, R31 ;  /* 0x0000001f000d7221 */ /* 0x020fe20000010000 */
[----:B------:R-:W-:Y:S01]  /*9b00*/  ISETP.GT.OR P0, PT, R7, 0x3f, P2 ;  /* 0x0000003f0700780c */ /* 0x000fe20001704670 */
[----:B0-----:R-:W-:Y:S01]  /*9b10*/  FADD.FTZ R0, R5, R32 ;  /* 0x0000002005007221 */ /* 0x001fe20000010000 */
[----:B------:R-:W-:Y:S01]  /*9b20*/  ISETP.NE.OR P5, PT, R2, 0x40, P2 ;  /* 0x000000400200780c */ /* 0x000fe200017a5670 */
[----:B------:R-:W-:Y:S01]  /*9b30*/  VIADD R2, R7, 0x1f ;  /* 0x0000001f07027836 */ /* 0x000fe20000000000 */
[----:B------:R-:W-:Y:S01]  /*9b40*/  LEA R25, R25, UR4, 0x2 ;  /* 0x0000000419197c11 */ /* 0x000fe2000f8e10ff */
[----:B-1----:R-:W-:Y:S01]  /*9b50*/  FADD.FTZ R18, R9, R34 ;  /* 0x0000002209127221 */ /* 0x002fe20000010000 */
[----:B------:R-:W-:-:S02]  /*9b60*/  ISETP.GT.OR P1, PT, R7, 0x1f, P2 ;  /* 0x0000001f0700780c */ /* 0x000fc40001724670 */
[----:B------:R-:W-:Y:S01]  /*9b70*/  ISETP.GT.U32.AND P3, PT, R2, 0x3e, PT ;  /* 0x0000003e0200780c */ /* 0x000fe20003f64070 */
[----:B------:R-:W-:Y:S01]  /*9b80*/  FADD.FTZ R35, R6, R35 ;  /* 0x0000002306237221 */ /* 0x000fe20000010000 */
[----:B------:R-:W-:Y:S01]  /*9b90*/  LOP3.LUT R2, R7, 0xffffffe0, RZ, 0xc0, !PT ;  /* 0xffffffe007027812 */ /* 0x000fe200078ec0ff */
[----:B------:R-:W-:-:S03]  /*9ba0*/  FADD.FTZ R36, R11, R36 ;  /* 0x000000240b247221 */ /* 0x000fc60000010000 */
[----:B------:R-:W-:Y:S01]  /*9bb0*/  ISETP.NE.OR P4, PT, R2, 0x20, P2 ;  /* 0x000000200200780c */ /* 0x000fe20001785670 */
[----:B---3--:R-:W-:Y:S01]  /*9bc0*/  FADD.FTZ R37, R8, R37 ;  /* 0x0000002508257221 */ /* 0x008fe20000010000 */
        /* <DEDUP_REMOVED lines=26> */
.L_x_19524:
[----:B------:R-:W-:Y:S05]  /*9d70*/  BSYNC B0 ;  /* 0x0000000000007941 */ /* 0x000fea0003800000 */
.L_x_19523:
        /* <DEDUP_REMOVED lines=28> */
.L_x_19526:
[----:B------:R-:W-:Y:S05]  /*9f40*/  BSYNC B0 ;  /* 0x0000000000007941 */ /* 0x000fea0003800000 */
.L_x_19525:
        /* <DEDUP_REMOVED lines=32> */
[----:B------:R-:W-:Y:S02]  /*a150*/  IADD3 R10, P0, R6, UR4, RZ ;  /* 0x00000004060a7c10 */ /* 0x000fe4000ff1e0ff */
[----:B------:R-:W-:Y:S02]  /*a160*/  LEA.HI.X R5, R5, UR9, R8, 0x1, P1 ;  /* 0x0000000905057c11 */ /* 0x000fe400088f0c08 */
[----:B------:R-:W-:-:S02]  /*a170*/  IADD3 R15, P1, R7, UR4, RZ ;  /* 0x00000004070f7c10 */ /* 0x000fc4000ff3e0ff */
[----:B------:R-:W-:Y:S02]  /*a180*/  LEA.HI.X.SX32 R17, R6, UR7, 0x1, P0 ;  /* 0x0000000706117c11 */ /* 0x000fe400080f0eff */
[C---:B------:R-:W-:Y:S02]  /*a190*/  LEA R6, P0, R10.reuse, UR8, 0x1 ;  /* 0x000000080a067c11 */ /* 0x040fe4000f8008ff */
[----:B------:R-:W-:Y:S02]  /*a1a0*/  IADD3 R11, P2, R9, UR4, RZ ;  /* 0x00000004090b7c10 */ /* 0x000fe4000ff5e0ff */
[----:B------:R-:W-:Y:S02]  /*a1b0*/  LEA.HI.X.SX32 R16, R7, UR7, 0x1, P1 ;  /* 0x0000000707107c11 */ /* 0x000fe400088f0eff */
[----:B------:R-:W-:Y:S02]  /*a1c0*/  LEA R8, P1, R15, UR8, 0x1 ;  /* 0x000000080f087c11 */ /* 0x000fe4000f8208ff */
[----:B------:R-:W-:Y:S01]  /*a1d0*/  LEA.HI.X R7, R10, UR9, R17, 0x1, P0 ;  /* 0x000000090a077c11 */ /* 0x000fe200080f0c11 */
[----:B------:R-:W-:Y:S01]  /*a1e0*/  VIADD R17, R14, 0x70 ;  /* 0x000000700e117836 */ /* 0x000fe20000000000 */
[----:B------:R-:W-:-:S02]  /*a1f0*/  LEA.HI.X.SX32 R20, R9, UR7, 0x1, P2 ;  /* 0x0000000709147c11 */ /* 0x000fc400090f0eff */
[----:B------:R-:W-:Y:S02]  /*a200*/  LEA R10, P0, R11, UR8, 0x1 ;  /* 0x000000080b0a7c11 */ /* 0x000fe4000f8008ff */
[----:B------:R-:W-:Y:S01]  /*a210*/  LEA.HI.X R9, R15, UR9, R16, 0x1, P1 ;  /* 0x000000090f097c11 */ /* 0x000fe200088f0c10 */
[C---:B------:R-:W-:Y:S01]  /*a220*/  VIADD R16, R14.reuse, 0x60 ;  /* 0x000000600e107836 */ /* 0x040fe20000000000 */
[----:B------:R-:W-:Y:S02]  /*a230*/  IADD3 R15, R14, 0x50, RZ ;  /* 0x000000500e0f7810 */ /* 0x000fe40007ffe0ff */
[----:B------:R-:W-:Y:S02]  /*a240*/  LEA.HI.X R11, R11, UR9, R20, 0x1, P0 ;  /* 0x000000090b0b7c11 */ /* 0x000fe400080f0c14 */
[----:B------:R-:W-:Y:S02]  /*a250*/  F2FP.BF16.F32.PACK_AB R20, R13, R12 ;  /* 0x0000000c0d14723e */ /* 0x000fe400000010ff */
[----:B------:R-:W-:-:S02]  /*a260*/  IADD3 R25, P0, R15, UR4, RZ ;  /* 0x000000040f197c10 */ /* 0x000fc4000ff1e0ff */
[----:B------:R-:W-:Y:S01]  /*a270*/  IADD3 R23, P1, R16, UR4, RZ ;  /* 0x0000000410177c10 */ /* 0x000fe2000ff3e0ff */
[----:B------:R0:W-:Y:S01]  /*a280*/  STG.E.U16 desc[UR10][R2.64], R20 ;  /* 0x0000001402007986 */ /* 0x0001e2000c10150a */
[----:B------:R-:W-:Y:S02]  /*a290*/  IADD3 R21, P2, R17, UR4, RZ ;  /* 0x0000000411157c10 */ /* 0x000fe4000ff5e0ff */
[----:B------:R-:W-:Y:S02]  /*a2a0*/  PRMT R19, R20, 0x7632, R19 ;  /* 0x0000763214137816 */ /* 0x000fe40000000013 */
[----:B------:R-:W-:Y:S02]  /*a2b0*/  LEA.HI.X.SX32 R26, R15, UR7, 0x1, P0 ;  /* 0x000000070f1a7c11 */ /* 0x000fe400080f0eff */
[----:B------:R-:W-:Y:S01]  /*a2c0*/  LEA.HI.X.SX32 R24, R16, UR7, 0x1, P1 ;  /* 0x0000000710187c11 */ /* 0x000fe200088f0eff */
[----:B------:R1:W-:Y:S01]  /*a2d0*/  STG.E.U16 desc[UR10][R4.64], R19 ;  /* 0x0000001304007986 */ /* 0x0003e2000c10150a */
[----:B------:R-:W-:-:S02]  /*a2e0*/  LEA R12, P0, R25, UR8, 0x1 ;  /* 0x00000008190c7c11 */ /* 0x000fc4000f8008ff */
[----:B------:R-:W-:Y:S01]  /*a2f0*/  F2FP.BF16.F32.PACK_AB R18, R35, R18 ;  /* 0x000000122312723e */ /* 0x000fe200000010ff */
[----:B------:R-:W-:Y:S01]  /*a300*/  STG.E.U16 desc[UR10][R6.64], R0 ;  /* 0x0000000006007986 */ /* 0x000fe2000c10150a */
[----:B------:R-:W-:Y:S02]  /*a310*/  LEA R14, P1, R23, UR8, 0x1 ;  /* 0x00000008170e7c11 */ /* 0x000fe4000f8208ff */
[----:B------:R-:W-:Y:S02]  /*a320*/  LEA.HI.X.SX32 R22, R17, UR7, 0x1, P2 ;  /* 0x0000000711167c11 */ /* 0x000fe400090f0eff */
        /* <DEDUP_REMOVED lines=14> */
.L_x_19472:
[----:B------:R-:W-:Y:S01]  /*a410*/  BSSY B2, `(.L_x_19527) ;  /* 0x0000007000027945 */ /* 0x000fe20003800000 */
[----:B------:R-:W-:Y:S02]  /*a420*/  IMAD.MOV.U32 R29, RZ, RZ, 0x1 ;  /* 0x00000001ff1d7424 */ /* 0x000fe400078e00ff */
[----:B------:R-:W-:Y:S02]  /*a430*/  IMAD.MOV.U32 R31, RZ, RZ, 0x1f ;  /* 0x0000001fff1f7424 */ /* 0x000fe400078e00ff */
[----:B------:R-:W-:-:S07]  /*a440*/  IMAD.MOV.U32 R26, RZ, RZ, -0x1 ;  /* 0xffffffffff1a7424 */ /* 0x000fce00078e00ff */
[----:B------:R-:W-:Y:S05]  /*a450*/  WARPSYNC.COLLECTIVE R26, `(.L_x_19528) ;  /* 0x000000001a087348 */ /* 0x000fea0003c00000 */
[----:B------:R0:W1:Y:S02]  /*a460*/  SHFL.BFLY P2, R27, R24, R29, R31 ;  /* 0x0c00001d181b7389 */ /* 0x000064000004001f */
[----:B01----:R-:W-:Y:S01]  /*a470*/  ENDCOLLECTIVE ;  /* 0x000000000000791b */ /* 0x003fe20003800000 */
.L_x_19528:
[----:B------:R-:W-:Y:S05]  /*a480*/  BSYNC B2 ;  /* 0x0000000000027941 */ /* 0x000fea0003800000 */
.L_x_19527:
[----:B------:R-:W-:Y:S01]  /*a490*/  IMAD.MOV.U32 R25, RZ, RZ, R27 ;  /* 0x000000ffff197224 */ /* 0x000fe200078e001b */
[----:B------:R-:W-:Y:S06]  /*a4a0*/  BRA `(.L_x_19529) ;  /* 0xffffff8c00e47947 */ /* 0x000fec000383ffff */
.L_x_19477:
[----:B------:R-:W-:Y:S01]  /*a4b0*/  BSSY B2, `(.L_x_19530) ;  /* 0x0000007000027945 */ /* 0x000fe20003800000 */
[----:B------:R-:W-:Y:S01]  /*a4c0*/  MOV R29, 0x1 ;  /* 0x00000001001d7802 */ /* 0x000fe20000000f00 */
[----:B------:R-:W-:Y:S02]  /*a4d0*/  IMAD.MOV.U32 R31, RZ, RZ, 0x1f ;  /* 0x0000001fff1f7424 */ /* 0x000fe400078e00ff */
[----:B------:R-:W-:-:S07]  /*a4e0*/  IMAD.MOV.U32 R26, RZ, RZ, -0x1 ;  /* 0xffffffffff1a7424 */ /* 0x000fce00078e00ff */
[----:B------:R-:W-:Y:S05]  /*a4f0*/  WARPSYNC.COLLECTIVE R26, `(.L_x_19531) ;  /* 0x000000001a087348 */ /* 0x000fea0003c00000 */
[----:B------:R0:W1:Y:S02]  /*a500*/  SHFL.BFLY P2, R27, R24, R29, R31 ;  /* 0x0c00001d181b7389 */ /* 0x000064000004001f */
[----:B01----:R-:W-:Y:S01]  /*a510*/  ENDCOLLECTIVE ;  /* 0x000000000000791b */ /* 0x003fe20003800000 */
.L_x_19531:
[----:B------:R-:W-:Y:S05]  /*a520*/  BSYNC B2 ;  /* 0x0000000000027941 */ /* 0x000fea0003800000 */
.L_x_19530:
[----:B------:R-:W-:Y:S01]  /*a530*/  IMAD.MOV.U32 R25, RZ, RZ, R27 ;  /* 0x000000ffff197224 */ /* 0x000fe200078e001b */
[----:B------:R-:W-:Y:S06]  /*a540*/  BRA `(.L_x_19532) ;  /* 0xffffffac00687947 */ /* 0x000fec000383ffff */
.L_x_19480:
[----:B------:R-:W-:Y:S01]  /*a550*/  BSSY B0, `(.L_x_19533) ;  /* 0x0000008000007945 */ /* 0x000fe20003800000 */
[----:B0-----:R-:W-:Y:S01]  /*a560*/  IMAD.MOV.U32 R24, RZ, RZ, R61 ;  /* 0x000000ffff187224 */ /* 0x001fe200078e003d */
[----:B------:R-:W-:Y:S01]  /*a570*/  MOV R26, 0xffffffff ;  /* 0xffffffff001a7802 */ /* 0x000fe20000000f00 */
[----:B------:R-:W-:Y:S02]  /*a580*/  IMAD.MOV.U32 R29, RZ, RZ, 0x10 ;  /* 0x00000010ff1d7424 */ /* 0x000fe400078e00ff */
[----:B------:R-:W-:-:S07]  /*a590*/  IMAD.MOV.U32 R31, RZ, RZ, 0x1f ;  /* 0x0000001fff1f7424 */ /* 0x000fce00078e00ff */
[----:B------:R-:W-:Y:S05]  /*a5a0*/  WARPSYNC.COLLECTIVE R26, `(.L_x_19534) ;  /* 0x000000001a087348 */ /* 0x000fea0003c00000 */
[----:B------:R0:W1:Y:S02]  /*a5b0*/  SHFL.BFLY P2, R27, R24, R29, R31 ;  /* 0x0c00001d181b7389 */ /* 0x000064000004001f */
[----:B01----:R-:W-:Y:S01]  /*a5c0*/  ENDCOLLECTIVE ;  /* 0x000000000000791b */ /* 0x003fe20003800000 */
.L_x_19534:
[----:B------:R-:W-:Y:S05]  /*a5d0*/  BSYNC B0 ;  /* 0x0000000000007941 */ /* 0x000fea0003800000 */
.L_x_19533:
        /* <DEDUP_REMOVED lines=9> */
.L_x_19535:
[----:B------:R-:W-:Y:S02]  /*a670*/  IMAD.MOV.U32 R29, RZ, RZ, 0x4 ;  /* 0x00000004ff1d7424 */ /* 0x000fe400078e00ff */
[----:B------:R-:W-:-:S05]  /*a680*/  IMAD.MOV.U32 R9, RZ, RZ, R27 ;  /* 0x000000ffff097224 */ /* 0x000fca00078e001b */
[----:B------:R-:W-:-:S04]  /*a690*/  FMNMX.FTZ R9, R8, R9, !PT ;  /* 0x0000000908097209 */ /* 0x000fc80007810000 */
[----:B------:R-:W-:-:S07]  /*a6a0*/  MOV R24, R9 ;  /* 0x0000000900187202 */ /* 0x000fce0000000f00 */
[----:B------:R-:W-:Y:S05]  /*a6b0*/  WARPSYNC.COLLECTIVE R26, `(.L_x_19536) ;  /* 0x000000001a087348 */ /* 0x000fea0003c00000 */
[----:B------:R0:W1:Y:S02]  /*a6c0*/  SHFL.BFLY P2, R27, R24, R29, R31 ;  /* 0x0c00001d181b7389 */ /* 0x000064000004001f */
[----:B01----:R-:W-:Y:S01]  /*a6d0*/  ENDCOLLECTIVE ;  /* 0x000000000000791b */ /* 0x003fe20003800000 */
.L_x_19536:
[----:B------:R-:W-:Y:S02]  /*a6e0*/  IMAD.MOV.U32 R29, RZ, RZ, 0x2 ;  /* 0x00000002ff1d7424 */ /* 0x000fe400078e00ff */
[----:B------:R-:W-:-:S05]  /*a6f0*/  IMAD.MOV.U32 R10, RZ, RZ, R27 ;  /* 0x000000ffff0a7224 */ /* 0x000fca00078e001b */
[----:B------:R-:W-:-:S05]  /*a700*/  FMNMX.FTZ R11, R9, R10, !PT ;  /* 0x0000000a090b7209 */ /* 0x000fca0007810000 */
[----:B------:R-:W-:-:S07]  /*a710*/  IMAD.MOV.U32 R24, RZ, RZ, R11 ;  /* 0x000000ffff187224 */ /* 0x000fce00078e000b */
[----:B------:R-:W-:Y:S05]  /*a720*/  WARPSYNC.COLLECTIVE R26, `(.L_x_19537) ;  /* 0x000000001a087348 */ /* 0x000fea0003c00000 */
[----:B------:R0:W1:Y:S02]  /*a730*/  SHFL.BFLY P2, R27, R24, R29, R31 ;  /* 0x0c00001d181b7389 */ /* 0x000064000004001f */
[----:B01----:R-:W-:Y:S01]  /*a740*/  ENDCOLLECTIVE ;  /* 0x000000000000791b */ /* 0x003fe20003800000 */
.L_x_19537:
[----:B------:R-:W-:Y:S01]  /*a750*/  IMAD.MOV.U32 R10, RZ, RZ, R27 ;  /* 0x000000ffff0a7224 */ /* 0x000fe200078e001b */
[----:B------:R-:W-:Y:S06]  /*a760*/  BRA `(.L_x_19538) ;  /* 0xffffffac00807947 */ /* 0x000fec000383ffff */
.L_x_19539:
        /* <DEDUP_REMOVED lines=9> */
.L_x_28379:


//--------------------- .text._ZN4vllm25paged_attention_v1_kernelI13__nv_bfloat16S1_Li120ELi16ELi128ELNS_18Fp8KVCacheDataTypeE0ELb1EEEvPT_PKS3_PKT0_S9_ifPKiSB_iPKfiiiSD_SD_iiiii --------------------------
	.section	.text._ZN4vllm25paged_attention_v1_kernelI13__nv_bfloat16S1_Li120ELi16ELi128ELNS_18Fp8KVCacheDataTypeE0ELb1EEEvPT_PKS3_PKT0_S9_ifPKiSB_iPKfiiiSD_SD_iiiii,"ax",@progbits
	.align	128
        .global         _ZN4vllm25paged_attention_v1_kernelI13__nv_bfloat16S1_Li120ELi16ELi128ELNS_18Fp8KVCacheDataTypeE0ELb1EEEvPT_PKS3_PKT0_S9_ifPKiSB_iPKfiiiSD_SD_iiiii
        .type           _ZN4vllm25paged_attention_v1_kernelI13__nv_bfloat16S1_Li120ELi16ELi128ELNS_18Fp8KVCacheDataTypeE0ELb1EEEvPT_PKS3_PKT0_S9_ifPKiSB_iPKfiiiSD_SD_iiiii,@function
        .size           _ZN4vllm25paged_attention_v1_kernelI13__nv_bfloat16S1_Li120ELi16ELi128ELNS_18Fp8KVCacheDataTypeE0ELb1EEEvPT_PKS3_PKT0_S9_ifPKiSB_iPKfiiiSD_SD_iiiii,(.L_x_28380 - _ZN4vllm25paged_attention_v1_kernelI13__nv_bfloat16S1_Li120ELi16ELi128ELNS_18Fp8KVCacheDataTypeE0ELb1EEEvPT_PKS3_PKT0_S9_ifPKiSB_iPKfiiiSD_SD_iiiii)
        .other          _ZN4vllm25paged_attention_v1_kernelI13__nv_bfloat16S1_Li120ELi16ELi128ELNS_18Fp8KVCacheDataTypeE0ELb1EEEvPT_PKS3_PKT0_S9_ifPKiSB_iPKfiiiSD_SD_iiiii,@"STO_CUDA_ENTRY STV_DEFAULT"
_ZN4vllm25paged_attention_v1_kernelI13__nv_bfloat16S1_Li120ELi16ELi128ELNS_18Fp8KVCacheDataTypeE0ELb1EEEvPT_PKS3_PKT0_S9_ifPKiSB_iPKfiiiSD_SD_iiiii:
.text._ZN4vllm25paged_attention_v1_kernelI13__nv_bfloat16S1_Li120ELi16ELi128ELNS_18Fp8KVCacheDataTypeE0ELb1EEEvPT_PKS3_PKT0_S9_ifPKiSB_iPKfiiiSD_SD_iiiii:
        /* <DEDUP_REMOVED lines=75> */
[----:B----4-:R-:W-:Y:S01]  /*04b0*/  R2UR UR9, R12 ;  /* 0x000000000c0972ca */ /* 0x010fe200000e0000 */
[----:B------:R-:W-:-:S14]  /*04c0*/  @P0 BRA `(.L_x_19541) ;  /* 0x0000000400400947 */ /* 0x000fdc0003800000 */
[C---:B------:R-:W-:Y:S01]  /*04d0*/  VIMNMX R4, R65.reuse, -0x31, !PT ;  /* 0xffffffcf41047848 */ /* 0x040fe20007fe0100 */
[----:B------:R-:W-:Y:S01]  /*04e0*/  ULDC UR4, c[0x0][0x258] ;  /* 0x0000960000047ab9 */ /* 0x000fe20000000800 */
[----:B------:R-:W-:Y:S01]  /*04f0*/  BSSY B1, `(.L_x_19542) ;  /* 0x000002a000017945 */ /* 0x000fe20003800000 */
[----:B------:R-:W-:Y:S01]  /*0500*/  IMAD.U32 R9, RZ, RZ, UR4 ;  /* 0x00000004ff097e24 */ /* 0x000fe2000f8e00ff */
[----:B------:R-:W-:Y:S01]  /*0510*/  IADD3 R4, -R65, 0x3f, R4 ;  /* 0x0000003f41047810 */ /* 0x000fe20007ffe104 */
[----:B------:R-:W-:-:S03]  /*0520*/  IMAD.MOV.U32 R11, RZ, RZ, R65 ;  /* 0x000000ffff0b7224 */ /* 0x000fc600078e0041 */
[C---:B------:R-:W-:Y:S02]  /*0530*/  LEA.HI R3, R4.reuse, 0x1, RZ, 0x1a ;  /* 0x0000000104037811 */ /* 0x040fe400078fd0ff */
[----:B------:R-:W-:Y:S01]  /*0540*/  ISETP.GE.U32.AND P0, PT, R4, 0xc0, PT ;  /* 0x000000c00400780c */ /* 0x000fe20003f06070 */
[----:B------:R-:W-:Y:S01]  /*0550*/  IMAD R4, R5, 0x78, RZ ;  /* 0x0000007805047824 */ /* 0x000fe200078e02ff */
[----:B------:R-:W-:Y:S01]  /*0560*/  LOP3.LUT P1, R8, R3, 0x3, RZ, 0xc0, !PT ;  /* 0x0000000303087812 */ /* 0x000fe2000782c0ff */
[----:B------:R-:W-:-:S03]  /*0570*/  IMAD R3, R9, UR6, RZ ;  /* 0x0000000609037c24 */ /* 0x000fc6000f8e02ff */
[----:B------:R-:W-:Y:S02]  /*0580*/  SHF.R.S32.HI R17, RZ, 0x1f, R4 ;  /* 0x0000001fff117819 */ /* 0x000fe40000011404 */
[----:B------:R-:W-:-:S07]  /*0590*/  SHF.R.S32.HI R14, RZ, 0x1f, R3 ;  /* 0x0000001fff0e7819 */ /* 0x000fce0000011403 */
        /* <DEDUP_REMOVED lines=18> */
.L_x_19544:
        /* <DEDUP_REMOVED lines=13> */
.L_x_19543:
[----:B------:R-:W-:Y:S05]  /*0790*/  BSYNC B1 ;  /* 0x0000000000017941 */ /* 0x000fea0003800000 */
.L_x_19542:
        /* <DEDUP_REMOVED lines=8> */
[----:B------:R-:W-:Y:S01]  /*0820*/  LEA.HI.X R21, R3, R21, R14, 0x1, P0 ;  /* 0x0000001503157211 */ /* 0x000fe200000f0c0e */
[----:B------:R-:W-:Y:S01]  /*0830*/  VIADD R3, R11, 0xffffff00 ;  /* 0xffffff000b037836 */ /* 0x000fe20000000000 */
[----:B0-----:R-:W-:Y:S01]  /*0840*/  LEA R8, R9, R8, 0x18 ;  /* 0x0000000809087211 */ /* 0x001fe200078ec0ff */
[----:B------:R-:W-:-:S04]  /*0850*/  IMAD R11, R69, 0x4, R4 ;  /* 0x00000004450b7824 */ /* 0x000fc800078e0204 */
[----:B------:R-:W-:-:S05]  /*0860*/  IMAD R9, R69, 0x78, R8 ;  /* 0x0000007845097824 */ /* 0x000fca00078e0208 */
[----:B------:R-:W-:-:S07]  /*0870*/  IADD3 R10, R9, 0x400, R4 ;  /* 0x00000400090a7810 */ /* 0x000fce0007ffe004 */
.L_x_19545:
        /* <DEDUP_REMOVED lines=21> */
.L_x_19541:
[----:B------:R-:W-:Y:S05]  /*09d0*/  BSYNC B0 ;  /* 0x0000000000007941 */ /* 0x000fea0003800000 */
.L_x_19540:
        /* <DEDUP_REMOVED lines=18> */
[----:B------:R-:W-:Y:S01]  /*0b00*/  MOV R68, R3 ;  /* 0x0000000300447202 */ /* 0x000fe20000000f00 */
        /* <DEDUP_REMOVED lines=9> */
[----:B------:R-:W-:-:S04]  /*0ba0*/  IMAD.MOV.U32 R11, RZ, RZ, R12 ;  /* 0x000000ffff0b7224 */ /* 0x000fc800078e000c */
[----:B------:R-:W-:-:S05]  /*0bb0*/  IMAD.HI.U32 R9, R4, R11, RZ ;  /* 0x0000000b04097227 */ /* 0x000fca00078e00ff */
[----:B------:R-:W-:-:S05]  /*0bc0*/  IADD3 R8, RZ, -R9, RZ ;  /* 0x80000009ff087210 */ /* 0x000fca0007ffe0ff */
[----:B------:R-:W-:-:S05]  /*0bd0*/  IMAD R8, R3, R8, R11 ;  /* 0x0000000803087224 */ /* 0x000fca00078e020b */
[----:B------:R-:W-:-:S13]  /*0be0*/  ISETP.GT.U32.AND P1, PT, R3, R8, PT ;  /* 0x000000080300720c */ /* 0x000fda0003f24070 */
[----:B------:R-:W-:Y:S02]  /*0bf0*/  @!P1 IMAD.IADD R8, R8, 0x1, -R3 ;  /* 0x0000000108089824 */ /* 0x000fe400078e0a03 */
[----:B------:R-:W-:Y:S01]  /*0c00*/  @!P1 VIADD R9, R9, 0x1 ;  /* 0x0000000109099836 */ /* 0x000fe20000000000 */
[----:B------:R-:W-:Y:S02]  /*0c10*/  ISETP.NE.AND P1, PT, R14, RZ, PT ;  /* 0x000000ff0e00720c */ /* 0x000fe40003f25270 */
[----:B------:R-:W-:Y:S02]  /*0c20*/  ISETP.GE.U32.AND P0, PT, R8, R3, PT ;  /* 0x000000030800720c */ /* 0x000fe40003f06070 */
[----:B------:R-:W-:Y:S01]  /*0c30*/  LOP3.LUT R8, R14, UR4, RZ, 0x3c, !PT ;  /* 0x000000040e087c12 */ /* 0x000fe2000f8e3cff */
[----:B------:R-:W-:Y:S02]  /*0c40*/  ULDC UR4, c[0x0][0x278] ;  /* 0x00009e0000047ab9 */ /* 0x000fe40000000800 */
[----:B------:R-:W-:Y:S01]  /*0c50*/  @P3 IMAD R6, R6, UR4, R5 ;  /* 0x0000000406063c24 */ /* 0x000fe2000f8e0205 */
[----:B------:R-:W-:Y:S01]  /*0c60*/  ISETP.GE.AND P2, PT, R8, RZ, PT ;  /* 0x000000ff0800720c */ /* 0x000fe20003f46270 */
[----:B------:R-:W-:Y:S01]  /*0c70*/  @!P3 IMAD R7, R7, UR4, R2 ;  /* 0x000000040707bc24 */ /* 0x000fe2000f8e0202 */
[----:B------:R-:W-:Y:S01]  /*0c80*/  UIADD3 UR4, UR9, 0xf, URZ ;  /* 0x0000000f09047890 */ /* 0x000fe2000fffe03f */
[----:B------:R-:W-:-:S03]  /*0c90*/  @!P3 IMAD.MOV R8, RZ, RZ, -R13 ;  /* 0x000000ffff08b224 */ /* 0x000fc600078e0a0d */
[----:B------:R-:W-:Y:S01]  /*0ca0*/  USHF.R.S32.HI UR5, URZ, 0x1f, UR4 ;  /* 0x0000001f3f057899 */ /* 0x000fe20008011404 */
[----:B------:R-:W-:Y:S02]  /*0cb0*/  @P0 VIADD R9, R9, 0x1 ;  /* 0x0000000109090836 */ /* 0x000fe40000000000 */
[----:B------:R-:W-:Y:S01]  /*0cc0*/  @!P3 IMAD R7, R7, R8, RZ ;  /* 0x000000080707b224 */ /* 0x000fe200078e02ff */
[----:B------:R-:W-:Y:S01]  /*0cd0*/  ULEA.HI UR4, UR5, UR4, URZ, 0x4 ;  /* 0x0000000405047291 */ /* 0x000fe2000f8f203f */
[----:B------:R-:W-:Y:S01]  /*0ce0*/  IMAD.MOV.U32 R5, RZ, RZ, R9 ;  /* 0x000000ffff057224 */ /* 0x000fe200078e0009 */
[----:B------:R-:W-:Y:S01]  /*0cf0*/  UIMAD UR5, UR6, UR7, URZ ;  /* 0x00000007060572a4 */ /* 0x000fe2000f8e023f */
[----:B------:R-:W-:Y:S01]  /*0d00*/  @P3 IMAD R7, R6, R13, RZ ;  /* 0x0000000d06073224 */ /* 0x000fe200078e02ff */
[----:B------:R-:W-:Y:S01]  /*0d10*/  USHF.R.S32.HI UR4, URZ, 0x4, UR4 ;  /* 0x000000043f047899 */ /* 0x000fe20008011404 */
[----:B------:R-:W-:Y:S01]  /*0d20*/  @!P2 IMAD.MOV R5, RZ, RZ, -R5 ;  /* 0x000000ffff05a224 */ /* 0x000fe200078e0a05 */
[----:B------:R-:W-:Y:S01]  /*0d30*/  USHF.R.S32.HI UR12, URZ, 0x1f, UR5 ;  /* 0x0000001f3f0c7899 */ /* 0x000fe20008011405 */
[----:B------:R-:W-:Y:S01]  /*0d40*/  @!P1 LOP3.LUT R5, RZ, R14, RZ, 0x33, !PT ;  /* 0x0000000eff059212 */ /* 0x000fe200078e33ff */
[----:B------:R-:W-:-:S02]  /*0d50*/  VIADD R6, R7, 0x1 ;  /* 0x0000000107067836 */ /* 0x000fc40000000000 */
[----:B------:R-:W-:-:S13]  /*0d60*/  ISETP.GE.AND P0, PT, R74, UR4, PT ;  /* 0x000000044a007c0c */ /* 0x000fda000bf06270 */
[----:B------:R-:W-:Y:S05]  /*0d70*/  @P0 BRA `(.L_x_19547) ;  /* 0x0000004000940947 */ /* 0x000fea0003800000 */
[----:B------:R-:W0:Y:S01]  /*0d80*/  S2R R3, SR_CgaCtaId ;  /* 0x0000000000037919 */ /* 0x000e220000008800 */
[----:B------:R-:W-:Y:S01]  /*0d90*/  MOV R16, 0x400 ;  /* 0x0000040000107802 */ /* 0x000fe20000000f00 */
[C---:B------:R-:W-:Y:S01]  /*0da0*/  VIADD R14, R69.reuse, 0x2 ;  /* 0x00000002450e7836 */ /* 0x040fe20000000000 */
[----:B------:R-:W-:Y:S01]  /*0db0*/  SHF.R.S32.HI R8, RZ, 0x1f, R65 ;  /* 0x0000001fff087819 */ /* 0x000fe20000011441 */
[C---:B------:R-:W-:Y:S01]  /*0dc0*/  VIADD R15, R69.reuse, 0x4 ;  /* 0x00000004450f7836 */ /* 0x040fe20000000000 */
[C---:B------:R-:W-:Y:S01]  /*0dd0*/  IADD3 R18, R69.reuse, 0xc, RZ ;  /* 0x0000000c45127810 */ /* 0x040fe20007ffe0ff */
[----:B------:R-:W-:Y:S01]  /*0de0*/  IMAD.SHL.U32 R66, R14, 0x4, RZ ;  /* 0x000000040e427824 */ /* 0x000fe200078e00ff */
[----:B------:R-:W-:Y:S01]  /*0df0*/  LEA.HI R8, R8, R65, RZ, 0x4 ;  /* 0x0000004108087211 */ /* 0x000fe200078f20ff */
[----:B------:R-:W-:Y:S01]  /*0e00*/  VIADD R22, R69, 0x8 ;  /* 0x0000000845167836 */ /* 0x000fe20000000000 */
[----:B------:R-:W-:Y:S01]  /*0e10*/  SHF.L.U32 R64, R15, 0x2, RZ ;  /* 0x000000020f407819 */ /* 0x000fe200000006ff */
        /* <DEDUP_REMOVED lines=13> */
[----:B------:R-:W-:Y:S01]  /*0ef0*/  LOP3.LUT R8, R8, 0xfffffff0, RZ, 0xc0, !PT ;  /* 0xfffffff008087812 */ /* 0x000fe200078ec0ff */
[----:B------:R-:W-:Y:S01]  /*0f00*/  IMAD.IADD R66, R66, 0x1, -R7 ;  /* 0x0000000142427824 */ /* 0x000fe200078e0a07 */
[----:B------:R-:W-:Y:S01]  /*0f10*/  SHF.R.S32.HI R7, RZ, 0x1f, R60 ;  /* 0x0000001fff077819 */ /* 0x000fe2000001143c */
[----:B------:R-:W-:Y:S01]  /*0f20*/  IMAD.IADD R64, R64, 0x1, -R9 ;  /* 0x0000000140407824 */ /* 0x000fe200078e0a09 */
[----:B------:R-:W-:Y:S01]  /*0f30*/  SHF.R.S32.HI R9, RZ, 0x1f, R58 ;  /* 0x0000001fff097819 */ /* 0x000fe2000001143a */
[----:B------:R-:W-:Y:S01]  /*0f40*/  IMAD.IADD R65, R65, 0x1, -R8 ;  /* 0x0000000141417824 */ /* 0x000fe200078e0a08 */
[----:B------:R-:W-:Y:S01]  /*0f50*/  SHF.R.S32.HI R13, RZ, 0x1f, R54 ;  /* 0x0000001fff0d7819 */ /* 0x000fe20000011436 */
[----:B------:R-:W-:Y:S01]  /*0f60*/  VIADD R23, R69, 0x10 ;  /* 0x0000001045177836 */ /* 0x000fe20000000000 */
[----:B------:R-:W-:Y:S01]  /*0f70*/  LEA.HI R7, R7, R60, RZ, 0x3 ;  /* 0x0000003c07077211 */ /* 0x000fe200078f18ff */
[----:B------:R-:W-:Y:S01]  /*0f80*/  VIADD R24, R69, 0x12 ;  /* 0x0000001245187836 */ /* 0x000fe20000000000 */
[----:B0-----:R-:W-:Y:S01]  /*0f90*/  LEA R16, R3, R16, 0x18 ;  /* 0x0000001003107211 */ /* 0x001fe200078ec0ff */
[C---:B------:R-:W-:Y:S01]  /*0fa0*/  VIADD R3, R69.reuse, 0x6 ;  /* 0x0000000645037836 */ /* 0x040fe20000000000 */
[----:B------:R-:W-:Y:S01]  /*0fb0*/  SHF.R.S32.HI R8, RZ, 0x1f, R63 ;  /* 0x0000001fff087819 */ /* 0x000fe2000001143f */
[----:B------:R-:W-:Y:S01]  /*0fc0*/  VIADD R25, R69, 0x14 ;  /* 0x0000001445197836 */ /* 0x000fe20000000000 */
[----:B------:R-:W-:Y:S01]  /*0fd0*/  LEA.HI R9, R9, R58, RZ, 0x3 ;  /* 0x0000003a09097211 */ /* 0x000fe200078f18ff */
[----:B------:R-:W-:Y:S01]  /*0fe0*/  IMAD.SHL.U32 R62, R3, 0x4, RZ ;  /* 0x00000004033e7824 */ /* 0x000fe200078e00ff */
[----:B------:R-:W-:Y:S01]  /*0ff0*/  LEA.HI R13, R13, R54, RZ, 0x3 ;  /* 0x000000360d0d7211 */ /* 0x000fe200078f18ff */
[----:B------:R-:W-:Y:S01]  /*1000*/  VIADD R26, R69, 0x16 ;  /* 0x00000016451a7836 */ /* 0x000fe20000000000 */
[----:B------:R-:W-:Y:S01]  /*1010*/  LOP3.LUT R7, R7, 0xfffffff8, RZ, 0xc0, !PT ;  /* 0xfffffff807077812 */ /* 0x000fe200078ec0ff */
[C---:B------:R-:W-:Y:S01]  /*1020*/  VIADD R27, R69.reuse, 0x18 ;  /* 0x00000018451b7836 */ /* 0x040fe20000000000 */
[----:B------:R-:W-:Y:S01]  /*1030*/  SHF.R.S32.HI R11, RZ, 0x1f, R62 ;  /* 0x0000001fff0b7819 */ /* 0x000fe2000001143e */
[----:B------:R-:W-:Y:S01]  /*1040*/  VIADD R28, R69, 0x1a ;  /* 0x0000001a451c7836 */ /* 0x000fe20000000000 */
[----:B------:R-:W-:Y:S01]  /*1050*/  LEA.HI R8, R8, R63, RZ, 0x3 ;  /* 0x0000003f08087211 */ /* 0x000fe200078f18ff */
[----:B------:R-:W-:Y:S01]  /*1060*/  IMAD.IADD R60, R60, 0x1, -R7 ;  /* 0x000000013c3c7824 */ /* 0x000fe200078e0a07 */
[----:B------:R-:W-:Y:S01]  /*1070*/  LEA.HI R11, R11, R62, RZ, 0x3 ;  /* 0x0000003e0b0b7211 */ /* 0x000fe200078f18ff */
[----:B------:R-:W-:Y:S01]  /*1080*/  IMAD.SHL.U32 R7, R23, 0x4, RZ ;  /* 0x0000000417077824 */ /* 0x000fe200078e00ff */
[----:B------:R-:W-:Y:S01]  /*1090*/  LOP3.LUT R9, R9, 0xfffffff8, RZ, 0xc0, !PT ;  /* 0xfffffff809097812 */ /* 0x000fe200078ec0ff */
[----:B------:R-:W-:Y:S01]  /*10a0*/  ULDC UR6, c[0x0][0x260] ;  /* 0x0000980000067ab9 */ /* 0x000fe20000000800 */
[----:B------:R-:W-:Y:S01]  /*10b0*/  LOP3.LUT R11, R11, 0xfffffff8, RZ, 0xc0, !PT ;  /* 0xfffffff80b0b7812 */ /* 0x000fe200078ec0ff */
[----:B------:R-:W0:Y:S01]  /*10c0*/  LDC R33, c[0x0][0x25c] ;  /* 0x00009700ff217b82 */ /* 0x000e220000000800 */
[----:B------:R-:W-:Y:S01]  /*10d0*/  LOP3.LUT R13, R13, 0xfffffff8, RZ, 0xc0, !PT ;  /* 0xfffffff80d0d7812 */ /* 0x000fe200078ec0ff */
[----:B------:R-:W-:Y:S01]  /*10e0*/  IMAD.IADD R58, R58, 0x1, -R9 ;  /* 0x000000013a3a7824 */ /* 0x000fe200078e0a09 */
[----:B------:R-:W-:Y:S01]  /*10f0*/  LOP3.LUT R8, R8, 0xfffffff8, RZ, 0xc0, !PT ;  /* 0xfffffff808087812 */ /* 0x000fe200078ec0ff */
[----:B------:R-:W-:Y:S01]  /*1100*/  IMAD.IADD R62, R62, 0x1, -R11 ;  /* 0x000000013e3e7824 */ /* 0x000fe200078e0a0b */
[----:B------:R-:W-:Y:S01]  /*1110*/  SHF.R.S32.HI R11, RZ, 0x1f, R56 ;  /* 0x0000001fff0b7819 */ /* 0x000fe20000011438 */
[----:B------:R-:W-:Y:S01]  /*1120*/  IMAD.SHL.U32 R9, R24, 0x4, RZ ;  /* 0x0000000418097824 */ /* 0x000fe200078e00ff */
[----:B------:R-:W-:Y:S01]  /*1130*/  IADD3 R29, R69, 0x1c, RZ ;  /* 0x0000001c451d7810 */ /* 0x000fe20007ffe0ff */
[----:B------:R-:W-:Y:S01]  /*1140*/  IMAD.IADD R54, R54, 0x1, -R13 ;  /* 0x0000000136367824 */ /* 0x000fe200078e0a0d */
[----:B------:R-:W-:Y:S01]  /*1150*/  LEA.HI R11, R11, R56, RZ, 0x3 ;  /* 0x000000380b0b7211 */ /* 0x000fe200078f18ff */
[----:B------:R-:W-:Y:S01]  /*1160*/  IMAD.SHL.U32 R13, R26, 0x4, RZ ;  /* 0x000000041a0d7824 */ /* 0x000fe200078e00ff */
[----:B------:R-:W-:Y:S01]  /*1170*/  SHF.R.S32.HI R10, RZ, 0x1f, R9 ;  /* 0x0000001fff0a7819 */ /* 0x000fe20000011409 */
[----:B------:R-:W-:Y:S01]  /*1180*/  IMAD.IADD R63, R63, 0x1, -R8 ;  /* 0x000000013f3f7824 */ /* 0x000fe200078e0a08 */
[----:B------:R-:W-:Y:S01]  /*1190*/  LOP3.LUT R11, R11, 0xfffffff8, RZ, 0xc0, !PT ;  /* 0xfffffff80b0b7812 */ /* 0x000fe200078ec0ff */
[----:B------:R-:W-:Y:S01]  /*11a0*/  IMAD.SHL.U32 R21, R29, 0x4, RZ ;  /* 0x000000041d157824 */ /* 0x000fe200078e00ff */
[----:B------:R-:W-:Y:S01]  /*11b0*/  SHF.R.S32.HI R8, RZ, 0x1f, R7 ;  /* 0x0000001fff087819 */ /* 0x000fe20000011407 */
[----:B------:R-:W-:Y:S01]  /*11c0*/  IMAD.SHL.U32 R77, R65, 0x8, RZ ;  /* 0x00000008414d7824 */ /* 0x000fe200078e00ff */
[----:B------:R-:W-:Y:S01]  /*11d0*/  IADD3 R56, R56, -R11, RZ ;  /* 0x8000000b38387210 */ /* 0x000fe20007ffe0ff */
[----:B------:R-:W-:Y:S01]  /*11e0*/  IMAD R16, R69, 0x78, R16 ;  /* 0x0000007845107824 */ /* 0x000fe200078e0210 */
[----:B------:R-:W-:-:S02]  /*11f0*/  SHF.L.U32 R11, R25, 0x2, RZ ;  /* 0x00000002190b7819 */ /* 0x000fc400000006ff */
[----:B------:R-:W-:Y:S02]  /*1200*/  SHF.R.S32.HI R20, RZ, 0x1f, R13 ;  /* 0x0000001fff147819 */ /* 0x000fe4000001140d */
[----:B------:R-:W-:Y:S02]  /*1210*/  SHF.R.S32.HI R12, RZ, 0x1f, R11 ;  /* 0x0000001fff0c7819 */ /* 0x000fe4000001140b */
[----:B------:R-:W-:Y:S02]  /*1220*/  LEA.HI R8, R8, R7, RZ, 0x3 ;  /* 0x0000000708087211 */ /* 0x000fe400078f18ff */
[----:B------:R-:W-:Y:S02]  /*1230*/  LEA.HI R10, R10, R9, RZ, 0x3 ;  /* 0x000000090a0a7211 */ /* 0x000fe400078f18ff */
[----:B------:R-:W-:Y:S02]  /*1240*/  LEA.HI R12, R12, R11, RZ, 0x3 ;  /* 0x0000000b0c0c7211 */ /* 0x000fe400078f18ff */
[----:B------:R-:W-:-:S02]  /*1250*/  LEA.HI R20, R20, R13, RZ, 0x3 ;  /* 0x0000000d14147211 */ /* 0x000fc400078f18ff */
[----:B------:R-:W-:Y:S02]  /*1260*/  LOP3.LUT R8, R8, 0xfffffff8, RZ, 0xc0, !PT ;  /* 0xfffffff808087812 */ /* 0x000fe400078ec0ff */
[----:B------:R-:W-:Y:S02]  /*1270*/  LOP3.LUT R10, R10, 0xfffffff8, RZ, 0xc0, !PT ;  /* 0xfffffff80a0a7812 */ /* 0x000fe400078ec0ff */
[----:B------:R-:W-:Y:S01]  /*1280*/  LOP3.LUT R12, R12, 0xfffffff8, RZ, 0xc0, !PT ;  /* 0xfffffff80c0c7812 */ /* 0x000fe200078ec0ff */
[----:B------:R-:W-:Y:S01]  /*1290*/  IMAD.IADD R7, R7, 0x1, -R8 ;  /* 0x0000000107077824 */ /* 0x000fe200078e0a08 */
[----:B------:R-:W-:Y:S01]  /*12a0*/  LOP3.LUT R20, R20, 0xfffffff8, RZ, 0xc0, !PT ;  /* 0xfffffff814147812 */ /* 0x000fe200078ec0ff */
[----:B------:R-:W-:Y:S01]  /*12b0*/  IMAD.IADD R8, R9, 0x1, -R10 ;  /* 0x0000000109087824 */ /* 0x000fe200078e0a0a */
        /* <DEDUP_REMOVED lines=11> */
[----:B------:R-:W-:Y:S01]  /*1370*/  IMAD.SHL.U32 R17, R17, 0x40, RZ ;  /* 0x0000004011117824 */ /* 0x000fe200078e00ff */
[----:B------:R-:W-:Y:S01]  /*1380*/  SHF.R.S32.HI R30, RZ, 0x1f, R13 ;  /* 0x0000001fff1e7819 */ /* 0x000fe2000001140d */
[----:B------:R-:W-:Y:S01]  /*1390*/  ULDC UR6, c[0x0][0x27c] ;  /* 0x00009f0000067ab9 */ /* 0x000fe20000000800 */
[----:B------:R-:W-:-:S02]  /*13a0*/  LEA.HI R12, R12, R11, RZ, 0x3 ;  /* 0x0000000b0c0c7211 */ /* 0x000fc400078f18ff */
[----:B------:R-:W-:Y:S02]  /*13b0*/  LEA.HI R30, R30, R13, RZ, 0x3 ;  /* 0x0000000d1e1e7211 */ /* 0x000fe400078f18ff */
[----:B------:R-:W-:Y:S02]  /*13c0*/  LOP3.LUT R12, R12, 0xfffffff8, RZ, 0xc0, !PT ;  /* 0xfffffff80c0c7812 */ /* 0x000fe400078ec0ff */
[----:B------:R-:W-:Y:S02]  /*13d0*/  LOP3.LUT R30, R30, 0xfffffff8, RZ, 0xc0, !PT ;  /* 0xfffffff81e1e7812 */ /* 0x000fe400078ec0ff */
[----:B------:R-:W-:Y:S01]  /*13e0*/  IADD3 R76, P0, R20, R77, RZ ;  /* 0x0000004d144c7210 */ /* 0x000fe20007f1e0ff */
[----:B------:R-:W-:Y:S01]  /*13f0*/  IMAD.IADD R11, R11, 0x1, -R12 ;  /* 0x000000010b0b7824 */ /* 0x000fe200078e0a0c */
[----:B------:R-:W-:Y:S01]  /*1400*/  LEA.HI R22, R22, R22, RZ, 0x1 ;  /* 0x0000001616167211 */ /* 0x000fe200078f08ff */
[----:B------:R-:W-:Y:S01]  /*1410*/  IMAD.IADD R12, R13, 0x1, -R30 ;  /* 0x000000010d0c7824 */ /* 0x000fe200078e0a1e */
[----:B------:R-:W-:Y:S01]  /*1420*/  LEA.HI.X.SX32 R77, R20, R31, 0x1, P0 ;  /* 0x0000001f144d7211 */ /* 0x000fe200000f0eff */
[----:B------:R-:W-:Y:S01]  /*1430*/  IMAD.IADD R13, R21, 0x1, -R32 ;  /* 0x00000001150d7824 */ /* 0x000fe200078e0a20 */
[----:B-----5:R-:W-:Y:S01]  /*1440*/  FSETP.NEU.FTZ.AND P0, PT, R70, RZ, PT ;  /* 0x000000ff4600720b */ /* 0x020fe20003f1d000 */
[----:B------:R-:W-:Y:S01]  /*1450*/  IMAD.SHL.U32 R22, R22, 0x40, RZ ;  /* 0x0000004016167824 */ /* 0x000fe200078e00ff */
        /* <DEDUP_REMOVED lines=22> */
[----:B------:R-:W-:-:S02]  /*15c0*/  SHF.L.U32 R23, R23, 0x6, RZ ;  /* 0x0000000617177819 */ /* 0x000fc400000006ff */
[----:B------:R-:W-:Y:S01]  /*15d0*/  LOP3.LUT R43, R17, 0xffffff80, RZ, 0xc0, !PT ;  /* 0xffffff80112b7812 */ /* 0x000fe200078ec0ff */
[----:B------:R-:W-:Y:S01]  /*15e0*/  IMAD.SHL.U32 R3, R3, 0x40, RZ ;  /* 0x0000004003037824 */ /* 0x000fe200078e00ff */
        /* <DEDUP_REMOVED lines=12> */
[----:B------:R-:W-:Y:S02]  /*16b0*/  IADD3 R14, R5, -UR6, RZ ;  /* 0x80000006050e7c10 */ /* 0x000fe4000fffe0ff */
[----:B0-----:R-:W-:Y:S02]  /*16c0*/  SHF.R.S32.HI R15, RZ, 0x1f, R33 ;  /* 0x0000001fff0f7819 */ /* 0x001fe40000011421 */
        /* <DEDUP_REMOVED lines=25> */
[----:B------:R-:W-:-:S07]  /*1860*/  IMAD.MOV.U32 R67, RZ, RZ, -0x800001 ;  /* 0xff7fffffff437424 */ /* 0x000fce00078e00ff */
.L_x_19553:
[----:B0-----:R-:W0:Y:S01]  /*1870*/  LDC R78, c[0x0][0x280] ;  /* 0x0000a000ff4e7b82 */ /* 0x001e220000000800 */
[----:B------:R-:W-:Y:S01]  /*1880*/  SHF.L.U32 R48, R74, 0x4, RZ ;  /* 0x000000044a307819 */ /* 0x000fe200000006ff */
[----:B------:R-:W-:Y:S01]  /*1890*/  UMOV UR6, 0x400 ;  /* 0x0000040000067882 */ /* 0x000fe20000000000 */
[----:B------:R-:W-:Y:S01]  /*18a0*/  BSSY B1, `(.L_x_19549) ;  /* 0x00001ad000017945 */ /* 0x000fe20003800000 */
[----:B------:R-:W-:Y:S01]  /*18b0*/  UIADD3 UR6, UR6, 0x110, URZ ;  /* 0x0000011006067890 */ /* 0x000fe2000fffe03f */
[----:B-1----:R-:W-:-:S03]  /*18c0*/  IABS R47, R48 ;  /* 0x00000030002f7213 */ /* 0x002fc60000000000 */
[----:B------:R-:W1:Y:S02]  /*18d0*/  LDC R71, c[0x0][0x284] ;  /* 0x0000a100ff477b82 */ /* 0x000e640000000800 */
        /* <DEDUP_REMOVED lines=28> */
[----:B------:R-:W-:Y:S01]  /*1aa0*/  IMAD.HI.U32 R46, R47, R71, R46 ;  /* 0x000000472f2e7227 */ /* 0x000fe200078e002e */
[----:B------:R-:W-:-:S03]  /*1ab0*/  IADD3 R71, R65, R48, RZ ;  /* 0x0000003041477210 */ /* 0x000fc60007ffe0ff */
[----:B------:R-:W-:Y:S01]  /*1ac0*/  IMAD.MOV.U32 R47, RZ, RZ, R51 ;  /* 0x000000ffff2f7224 */ /* 0x000fe200078e0033 */
[----:B------:R-:W-:-:S03]  /*1ad0*/  LEA R70, R71, UR6, 0x2 ;  /* 0x0000000647467c11 */ /* 0x000fc6000f8e10ff */
        /* <DEDUP_REMOVED lines=17> */
[----:B------:R-:W2:Y:S01]  /*1bf0*/  LDG.E.CONSTANT R46, desc[UR10][R46.64] ;  /* 0x0000000a2e2e7981 */ /* 0x000ea2000c1e9900 */
[----:B------:R-:W-:Y:S02]  /*1c00*/  SHF.R.S32.HI R50, RZ, 0x1f, R61 ;  /* 0x0000001fff327819 */ /* 0x000fe4000001143d */
[----:B------:R-:W-:Y:S02]  /*1c10*/  SHF.R.S32.HI R51, RZ, 0x1f, R66 ;  /* 0x0000001fff337819 */ /* 0x000fe40000011442 */
[----:B------:R-:W-:Y:S02]  /*1c20*/  SHF.R.S32.HI R80, RZ, 0x1f, R59 ;  /* 0x0000001fff507819 */ /* 0x000fe4000001143b */
        /* <DEDUP_REMOVED lines=8> */
[----:B------:R-:W-:Y:S02]  /*1cb0*/  IADD3 R47, P0, R63, R78, RZ ;  /* 0x0000004e3f2f7210 */ /* 0x000fe40007f1e0ff */
[----:B------:R-:W-:Y:S02]  /*1cc0*/  LEA.HI.X R49, R49, UR17, R50, 0x1, P2 ;  /* 0x0000001131317c11 */ /* 0x000fe400090f0c32 */
[----:B------:R-:W-:Y:S02]  /*1cd0*/  SHF.R.S32.HI R50, RZ, 0x1f, R63 ;  /* 0x0000001fff327819 */ /* 0x000fe4000001143f */
[----:B------:R-:W-:Y:S01]  /*1ce0*/  LEA R46, P1, R47, UR16, 0x1 ;  /* 0x000000102f2e7c11 */ /* 0x000fe2000f8208ff */
[----:B------:R-:W2:Y:S02]  /*1cf0*/  LDG.E.CONSTANT R86, desc[UR10][R48.64] ;  /* 0x0000000a30567981 */ /* 0x000ea4000c1e9900 */
[----:B------:R-:W-:-:S02]  /*1d00*/  IMAD.X R50, R50, 0x1, R75, P0 ;  /* 0x0000000132327824 */ /* 0x000fc400000e064b */
[----:B------:R0:W3:Y:S03]  /*1d10*/  LDG.E.CONSTANT R82, desc[UR10][R48.64+0x4] ;  /* 0x0000040a30527981 */ /* 0x0000e6000c1e9900 */
[----:B------:R-:W-:-:S05]  /*1d20*/  LEA.HI.X R47, R47, UR17, R50, 0x1, P1 ;  /* 0x000000112f2f7c11 */ /* 0x000fca00088f0c32 */
[----:B------:R-:W4:Y:S04]  /*1d30*/  LDG.E.CONSTANT R79, desc[UR10][R46.64] ;  /* 0x0000000a2e4f7981 */ /* 0x000f28000c1e9900 */
[----:B------:R1:W5:Y:S01]  /*1d40*/  LDG.E.CONSTANT R88, desc[UR10][R46.64+0x4] ;  /* 0x0000040a2e587981 */ /* 0x000362000c1e9900 */
[----:B------:R-:W-:Y:S02]  /*1d50*/  SHF.R.S32.HI R51, RZ, 0x1f, R64 ;  /* 0x0000001fff337819 */ /* 0x000fe40000011440 */
[----:B------:R-:W-:-:S04]  /*1d60*/  IADD3 R50, P0, P1, R64, R78, R59 ;  /* 0x0000004e40327210 */ /* 0x000fc8000791e03b */
[----:B------:R-:W-:Y:S02]  /*1d70*/  IADD3.X R51, R51, R75, R80, P0, P1 ;  /* 0x0000004b33337210 */ /* 0x000fe400007e2450 */
[----:B------:R-:W-:-:S04]  /*1d80*/  LEA R80, P0, R50, UR16, 0x1 ;  /* 0x0000001032507c11 */ /* 0x000fc8000f8008ff */
[----:B------:R-:W-:-:S05]  /*1d90*/  LEA.HI.X R81, R50, UR17, R51, 0x1, P0 ;  /* 0x0000001132517c11 */ /* 0x000fca00080f0c33 */
[----:B------:R-:W5:Y:S04]  /*1da0*/  LDG.E.CONSTANT R87, desc[UR10][R80.64] ;  /* 0x0000000a50577981 */ /* 0x000f68000c1e9900 */
[----:B------:R-:W5:Y:S01]  /*1db0*/  LDG.E.CONSTANT R85, desc[UR10][R80.64+0x4] ;  /* 0x0000040a50557981 */ /* 0x000f62000c1e9900 */
[--C-:B------:R-:W-:Y:S02]  /*1dc0*/  IADD3 R50, P0, P1, R62, R78, R57.reuse ;  /* 0x0000004e3e327210 */ /* 0x100fe4000791e039 */
[----:B0-----:R-:W-:Y:S02]  /*1dd0*/  SHF.R.S32.HI R48, RZ, 0x1f, R57 ;  /* 0x0000001fff307819 */ /* 0x001fe40000011439 */
[----:B-1----:R-:W-:Y:S02]  /*1de0*/  LEA R46, P2, R50, UR16, 0x1 ;  /* 0x00000010322e7c11 */ /* 0x002fe4000f8408ff */
[----:B------:R-:W-:-:S02]  /*1df0*/  IADD3.X R47, R72, R75, R48, P0, P1 ;  /* 0x0000004b482f7210 */ /* 0x000fc400007e2430 */
[----:B------:R-:W0:Y:S02]  /*1e00*/  LDS.64 R48, [R16+0x8] ;  /* 0x0000080010307984 */ /* 0x000e240000000a00 */
[----:B------:R-:W-:Y:S02]  /*1e10*/  LEA.HI.X R47, R50, UR17, R47, 0x1, P2 ;  /* 0x00000011322f7c11 */ /* 0x000fe400090f0c2f */
[----:B------:R-:W1:Y:S04]  /*1e20*/  LDS.64 R50, [R16] ;  /* 0x0000000010327984 */ /* 0x000e680000000a00 */
[----:B------:R-:W5:Y:S04]  /*1e30*/  LDG.E.CONSTANT R84, desc[UR10][R46.64] ;  /* 0x0000000a2e547981 */ /* 0x000f68000c1e9900 */
[----:B------:R1:W5:Y:S01]  /*1e40*/  LDG.E.CONSTANT R83, desc[UR10][R46.64+0x4] ;  /* 0x0000040a2e537981 */ /* 0x000362000c1e9900 */
[C---:B0-----:R-:W-:Y:S01]  /*1e50*/  IMAD.U32 R89, R48.reuse, 0x10000, RZ ;  /* 0x0001000030597824 */ /* 0x041fe200078e00ff */
[----:B------:R-:W-:Y:S01]  /*1e60*/  PRMT R48, R48, 0x7632, R48 ;  /* 0x0000763230307816 */ /* 0x000fe20000000030 */
[C---:B-1----:R-:W-:Y:S01]  /*1e70*/  IMAD.U32 R90, R50.reuse, 0x10000, RZ ;  /* 0x00010000325a7824 */ /* 0x042fe200078e00ff */
[----:B------:R-:W-:-:S03]  /*1e80*/  PRMT R50, R50, 0x7632, R50 ;  /* 0x0000763232327816 */ /* 0x000fc60000000032 */
[----:B------:R-:W-:Y:S02]  /*1e90*/  IMAD.U32 R48, R48, 0x10000, RZ ;  /* 0x0001000030307824 */ /* 0x000fe400078e00ff */
[----:B------:R-:W-:Y:S02]  /*1ea0*/  IMAD.U32 R50, R50, 0x10000, RZ ;  /* 0x0001000032327824 */ /* 0x000fe400078e00ff */
[C---:B------:R-:W-:Y:S01]  /*1eb0*/  IMAD.U32 R46, R49.reuse, 0x10000, RZ ;  /* 0x00010000312e7824 */ /* 0x040fe200078e00ff */
[----:B------:R-:W-:-:S05]  /*1ec0*/  PRMT R49, R49, 0x7632, R49 ;  /* 0x0000763231317816 */ /* 0x000fca0000000031 */
[----:B------:R-:W-:Y:S02]  /*1ed0*/  IMAD.U32 R49, R49, 0x10000, RZ ;  /* 0x0001000031317824 */ /* 0x000fe400078e00ff */
[C---:B--2---:R-:W-:Y:S01]  /*1ee0*/  IMAD.U32 R80, R86.reuse, 0x10000, RZ ;  /* 0x0001000056507824 */ /* 0x044fe200078e00ff */
[----:B------:R-:W-:-:S03]  /*1ef0*/  PRMT R86, R86, 0x7632, R86 ;  /* 0x0000763256567816 */ /* 0x000fc60000000056 */
[----:B------:R-:W-:Y:S02]  /*1f00*/  FMUL.FTZ R91, R89, R80 ;  /* 0x00000050595b7220 */ /* 0x000fe40000410000 */
[----:B------:R-:W-:Y:S01]  /*1f10*/  IMAD.U32 R89, R86, 0x10000, RZ ;  /* 0x0001000056597824 */ /* 0x000fe200078e00ff */
[C---:B----4-:R-:W-:Y:S02]  /*1f20*/  SHF.L.U32 R81, R79.reuse, 0x10, RZ ;  /* 0x000000104f517819 */ /* 0x050fe400000006ff */
[----:B------:R-:W-:Y:S01]  /*1f30*/  PRMT R79, R79, 0x7632, R79 ;  /* 0x000076324f4f7816 */ /* 0x000fe2000000004f */
[----:B------:R-:W-:Y:S01]  /*1f40*/  FMUL.FTZ R89, R48, R89 ;  /* 0x0000005930597220 */ /* 0x000fe20000410000 */
[----:B------:R-:W-:-:S03]  /*1f50*/  IADD3 R48, P0, P1, R60, R78, R55 ;  /* 0x0000004e3c307210 */ /* 0x000fc6000791e037 */
[----:B------:R-:W-:Y:S01]  /*1f60*/  IMAD.U32 R79, R79, 0x10000, RZ ;  /* 0x000100004f4f7824 */ /* 0x000fe200078e00ff */
[----:B------:R-:W-:Y:S01]  /*1f70*/  LEA R80, P2, R48, UR16, 0x1 ;  /* 0x0000001030507c11 */ /* 0x000fe2000f8408ff */
[----:B---3--:R-:W-:Y:S02]  /*1f80*/  IMAD.U32 R47, R82, 0x10000, RZ ;  /* 0x00010000522f7824 */ /* 0x008fe400078e00ff */
[----:B------:R-:W-:Y:S01]  /*1f90*/  FFMA.FTZ R50, R50, R79, R89 ;  /* 0x0000004f32327223 */ /* 0x000fe20000010059 */
[----:B------:R-:W-:Y:S01]  /*1fa0*/  IADD3.X R79, R34, R75, R73, P0, P1 ;  /* 0x0000004b224f7210 */ /* 0x000fe200007e2449 */
[----:B------:R-:W-:-:S03]  /*1fb0*/  FFMA.FTZ R90, R90, R81, R91 ;  /* 0x000000515a5a7223 */ /* 0x000fc6000001005b */
[----:B------:R-:W-:Y:S01]  /*1fc0*/  LEA.HI.X R81, R48, UR17, R79, 0x1, P2 ;  /* 0x0000001130517c11 */ /* 0x000fe200090f0c4f */
[----:B------:R-:W-:Y:S01]  /*1fd0*/  FMUL.FTZ R79, R46, R47 ;  /* 0x0000002f2e4f7220 */ /* 0x000fe20000410000 */
[----:B-----5:R-:W-:Y:S02]  /*1fe0*/  IMAD.U32 R47, R88, 0x10000, RZ ;  /* 0x00010000582f7824 */ /* 0x020fe400078e00ff */
[----:B------:R-:W-:Y:S01]  /*1ff0*/  IMAD.U32 R48, R51, 0x10000, RZ ;  /* 0x0001000033307824 */ /* 0x000fe200078e00ff */
[----:B------:R-:W2:Y:S03]  /*2000*/  LDG.E.CONSTANT R86, desc[UR10][R80.64] ;  /* 0x0000000a50567981 */ /* 0x000ea6000c1e9900 */
[----:B------:R-:W-:Y:S02]  /*2010*/  FFMA.FTZ R48, R48, R47, R79 ;  /* 0x0000002f30307223 */ /* 0x000fe4000001004f */
[----:B------:R-:W0:Y:S01]  /*2020*/  LDS.64 R46, [R16+0x10] ;  /* 0x00001000102e7984 */ /* 0x000e220000000a00 */
[----:B------:R-:W-:-:S03]  /*2030*/  PRMT R82, R82, 0x7632, R82 ;  /* 0x0000763252527816 */ /* 0x000fc60000000052 */
[----:B------:R1:W3:Y:S01]  /*2040*/  LDG.E.CONSTANT R79, desc[UR10][R80.64+0x4] ;  /* 0x0000040a504f7981 */ /* 0x0002e2000c1e9900 */
[----:B------:R-:W-:Y:S02]  /*2050*/  SHF.L.U32 R82, R82, 0x10, RZ ;  /* 0x0000001052527819 */ /* 0x000fe400000006ff */
[----:B------:R-:W-:Y:S02]  /*2060*/  PRMT R51, R51, 0x7632, R51 ;  /* 0x0000763233337816 */ /* 0x000fe40000000033 */
[----:B------:R-:W-:Y:S01]  /*2070*/  PRMT R88, R88, 0x7632, R88 ;  /* 0x0000763258587816 */ /* 0x000fe20000000058 */
[----:B------:R-:W-:Y:S02]  /*2080*/  FMUL.FTZ R82, R49, R82 ;  /* 0x0000005231527220 */ /* 0x000fe40000410000 */
[----:B------:R-:W-:Y:S02]  /*2090*/  IMAD.U32 R51, R51, 0x10000, RZ ;  /* 0x0001000033337824 */ /* 0x000fe400078e00ff */
[----:B------:R-:W-:-:S02]  /*20a0*/  IMAD.U32 R88, R88, 0x10000, RZ ;  /* 0x0001000058587824 */ /* 0x000fc400078e00ff */
[----:B------:R-:W-:Y:S02]  /*20b0*/  IMAD.U32 R49, R87, 0x10000, RZ ;  /* 0x0001000057317824 */ /* 0x000fe400078e00ff */
[----:B------:R-:W-:Y:S01]  /*20c0*/  FFMA.FTZ R89, R51, R88, R82 ;  /* 0x0000005833597223 */ /* 0x000fe20000010052 */
[----:B------:R-:W-:Y:S01]  /*20d0*/  PRMT R87, R87, 0x7632, R87 ;  /* 0x0000763257577816 */ /* 0x000fe20000000057 */
[----:B0-----:R-:W-:-:S04]  /*20e0*/  IMAD.U32 R51, R46, 0x10000, RZ ;  /* 0x000100002e337824 */ /* 0x001fc800078e00ff */
[----:B------:R-:W-:Y:S01]  /*20f0*/  FFMA.FTZ R51, R51, R49, R90 ;  /* 0x0000003133337223 */ /* 0x000fe2000001005a */
[----:B------:R-:W-:-:S04]  /*2100*/  IADD3 R49, P0, P1, R58, R78, R53 ;  /* 0x0000004e3a317210 */ /* 0x000fc8000791e035 */
[C---:B-1----:R-:W-:Y:S02]  /*2110*/  LEA R80, P2, R49.reuse, UR16, 0x1 ;  /* 0x0000001031507c11 */ /* 0x042fe4000f8408ff */
[----:B------:R-:W-:Y:S02]  /*2120*/  IADD3.X R82, R36, R75, R23, P0, P1 ;  /* 0x0000004b24527210 */ /* 0x000fe400007e2417 */
[----:B------:R-:W-:Y:S02]  /*2130*/  PRMT R46, R46, 0x7632, R46 ;  /* 0x000076322e2e7816 */ /* 0x000fe4000000002e */
[----:B------:R-:W-:-:S03]  /*2140*/  LEA.HI.X R81, R49, UR17, R82, 0x1, P2 ;  /* 0x0000001131517c11 */ /* 0x000fc600090f0c52 */
[----:B------:R-:W-:Y:S02]  /*2150*/  IMAD.U32 R49, R46, 0x10000, RZ ;  /* 0x000100002e317824 */ /* 0x000fe400078e00ff */
[----:B------:R-:W4:Y:S01]  /*2160*/  LDG.E.CONSTANT R82, desc[UR10][R80.64] ;  /* 0x0000000a50527981 */ /* 0x000f22000c1e9900 */
[----:B------:R-:W-:Y:S01]  /*2170*/  IMAD.U32 R46, R87, 0x10000, RZ ;  /* 0x00010000572e7824 */ /* 0x000fe200078e00ff */
[----:B------:R-:W-:Y:S02]  /*2180*/  SHF.L.U32 R88, R85, 0x10, RZ ;  /* 0x0000001055587819 */ /* 0x000fe400000006ff */
[----:B------:R0:W5:Y:S01]  /*2190*/  LDG.E.CONSTANT R87, desc[UR10][R80.64+0x4] ;  /* 0x0000040a50577981 */ /* 0x000162000c1e9900 */
[----:B------:R-:W-:Y:S01]  /*21a0*/  FFMA.FTZ R46, R49, R46, R50 ;  /* 0x0000002e312e7223 */ /* 0x000fe20000010032 */
[----:B------:R-:W-:-:S04]  /*21b0*/  IMAD.U32 R49, R47, 0x10000, RZ ;  /* 0x000100002f317824 */ /* 0x000fc800078e00ff */
[----:B------:R-:W-:Y:S02]  /*21c0*/  FFMA.FTZ R88, R49, R88, R48 ;  /* 0x0000005831587223 */ /* 0x000fe40000010030 */
[----:B------:R-:W1:Y:S01]  /*21d0*/  LDS.64 R48, [R16+0x18] ;  /* 0x0000180010307984 */ /* 0x000e620000000a00 */
[----:B------:R-:W-:Y:S02]  /*21e0*/  PRMT R47, R47, 0x7632, R47 ;  /* 0x000076322f2f7816 */ /* 0x000fe4000000002f */
[----:B------:R-:W-:-:S03]  /*21f0*/  PRMT R85, R85, 0x7632, R85 ;  /* 0x0000763255557816 */ /* 0x000fc60000000055 */
[----:B------:R-:W-:Y:S02]  /*2200*/  IMAD.U32 R90, R47, 0x10000, RZ ;  /* 0x000100002f5a7824 */ /* 0x000fe400078e00ff */
[----:B------:R-:W-:Y:S01]  /*2210*/  IMAD.U32 R85, R85, 0x10000, RZ ;  /* 0x0001000055557824 */ /* 0x000fe200078e00ff */
[----:B------:R-:W-:-:S03]  /*2220*/  IADD3 R47, P0, P1, R56, R78, R45 ;  /* 0x0000004e382f7210 */ /* 0x000fc6000791e02d */
[----:B------:R-:W-:Y:S01]  /*2230*/  FFMA.FTZ R90, R90, R85, R89 ;  /* 0x000000555a5a7223 */ /* 0x000fe20000010059 */
[----:B------:R-:W-:Y:S01]  /*2240*/  IMAD.U32 R89, R84, 0x10000, RZ ;  /* 0x0001000054597824 */ /* 0x000fe200078e00ff */
[----:B0-----:R-:W-:Y:S01]  /*2250*/  IADD3.X R80, R38, R75, R25, P0, P1 ;  /* 0x0000004b26507210 */ /* 0x001fe200007e2419 */
[----:B-1----:R-:W-:-:S04]  /*2260*/  IMAD.U32 R50, R48, 0x10000, RZ ;  /* 0x0001000030327824 */ /* 0x002fc800078e00ff */
[----:B------:R-:W-:Y:S01]  /*2270*/  FFMA.FTZ R89, R50, R89, R51 ;  /* 0x0000005932597223 */ /* 0x000fe20000010033 */
[----:B------:R-:W-:-:S04]  /*2280*/  LEA R50, P2, R47, UR16, 0x1 ;  /* 0x000000102f327c11 */ /* 0x000fc8000f8408ff */
[----:B------:R-:W-:-:S05]  /*2290*/  LEA.HI.X R51, R47, UR17, R80, 0x1, P2 ;  /* 0x000000112f337c11 */ /* 0x000fca00090f0c50 */
[----:B------:R-:W5:Y:S01]  /*22a0*/  LDG.E.CONSTANT R85, desc[UR10][R50.64] ;  /* 0x0000000a32557981 */ /* 0x000f62000c1e9900 */
[----:B------:R-:W-:Y:S02]  /*22b0*/  PRMT R48, R48, 0x7632, R48 ;  /* 0x0000763230307816 */ /* 0x000fe40000000030 */
[----:B------:R-:W-:-:S03]  /*22c0*/  PRMT R84, R84, 0x7632, R84 ;  /* 0x0000763254547816 */ /* 0x000fc60000000054 */
[----:B------:R-:W-:Y:S02]  /*22d0*/  IMAD.U32 R47, R48, 0x10000, RZ ;  /* 0x00010000302f7824 */ /* 0x000fe400078e00ff */
[----:B------:R-:W-:Y:S02]  /*22e0*/  IMAD.U32 R48, R84, 0x10000, RZ ;  /* 0x0001000054307824 */ /* 0x000fe400078e00ff */
[----:B------:R0:W5:Y:S02]  /*22f0*/  LDG.E.CONSTANT R84, desc[UR10][R50.64+0x4] ;  /* 0x0000040a32547981 */ /* 0x000164000c1e9900 */
[----:B------:R-:W-:Y:S01]  /*2300*/  FFMA.FTZ R48, R47, R48, R46 ;  /* 0x000000302f307223 */ /* 0x000fe2000001002e */
[----:B------:R-:W-:Y:S01]  /*2310*/  IMAD.U32 R47, R49, 0x10000, RZ ;  /* 0x00010000312f7824 */ /* 0x000fe200078e00ff */
        /* <DEDUP_REMOVED lines=8> */
[----:B0-----:R-:W-:Y:S01]  /*23a0*/  IADD3 R50, P0, P1, R54, R78, R43 ;  /* 0x0000004e36327210 */ /* 0x001fe2000791e02b */
        /* <DEDUP_REMOVED lines=8> */
[----:B------:R-:W-:-:S04]  /*2430*/  IMAD.U32 R46, R86, 0x10000, RZ ;  /* 0x00010000562e7824 */ /* 0x000fc800078e00ff */
[----:B------:R-:W-:Y:S02]  /*2440*/  FFMA.FTZ R46, R49, R46, R48 ;  /* 0x0000002e312e7223 */ /* 0x000fe40000010030 */
[----:B------:R-:W0:Y:S01]  /*2450*/  LDS.64 R48, [R16+0x28] ;  /* 0x0000280010307984 */ /* 0x000e220000000a00 */
[----:B---3--:R-:W-:Y:S02]  /*2460*/  SHF.L.U32 R90, R79, 0x10, RZ ;  /* 0x000000104f5a7819 */ /* 0x008fe400000006ff */
[----:B------:R-:W-:-:S03]  /*2470*/  LEA R80, P2, R50, UR16, 0x1 ;  /* 0x0000001032507c11 */ /* 0x000fc6000f8408ff */
[----:B------:R-:W-:Y:S01]  /*2480*/  FFMA.FTZ R90, R51, R90, R88 ;  /* 0x0000005a335a7223 */ /* 0x000fe20000010058 */
[----:B------:R-:W-:-:S04]  /*2490*/  IADD3.X R51, R35, R75, R26, P0, P1 ;  /* 0x0000004b23337210 */ /* 0x000fc800007e241a */
[----:B------:R-:W-:-:S05]  /*24a0*/  LEA.HI.X R81, R50, UR17, R51, 0x1, P2 ;  /* 0x0000001132517c11 */ /* 0x000fca00090f0c33 */
[----:B------:R-:W2:Y:S04]  /*24b0*/  LDG.E.CONSTANT R86, desc[UR10][R80.64] ;  /* 0x0000000a50567981 */ /* 0x000ea8000c1e9900 */
[----:B------:R1:W3:Y:S01]  /*24c0*/  LDG.E.CONSTANT R51, desc[UR10][R80.64+0x4] ;  /* 0x0000040a50337981 */ /* 0x0002e2000c1e9900 */
[----:B------:R-:W-:Y:S01]  /*24d0*/  IMAD.U32 R88, R47, 0x10000, RZ ;  /* 0x000100002f587824 */ /* 0x000fe200078e00ff */
[----:B------:R-:W-:Y:S01]  /*24e0*/  PRMT R79, R79, 0x7632, R79 ;  /* 0x000076324f4f7816 */ /* 0x000fe2000000004f */
[C---:B0-----:R-:W-:Y:S01]  /*24f0*/  IMAD.U32 R50, R48.reuse, 0x10000, RZ ;  /* 0x0001000030327824 */ /* 0x041fe200078e00ff */
[----:B------:R-:W-:Y:S01]  /*2500*/  PRMT R48, R48, 0x7632, R48 ;  /* 0x0000763230307816 */ /* 0x000fe20000000030 */
[C---:B----4-:R-:W-:Y:S01]  /*2510*/  IMAD.U32 R47, R82.reuse, 0x10000, RZ ;  /* 0x00010000522f7824 */ /* 0x050fe200078e00ff */
[----:B------:R-:W-:-:S03]  /*2520*/  PRMT R82, R82, 0x7632, R82 ;  /* 0x0000763252527816 */ /* 0x000fc60000000052 */
[----:B------:R-:W-:Y:S01]  /*2530*/  FFMA.FTZ R89, R50, R47, R89 ;  /* 0x0000002f32597223 */ /* 0x000fe20000010059 */
[----:B------:R-:W-:Y:S02]  /*2540*/  IMAD.U32 R47, R48, 0x10000, RZ ;  /* 0x00010000302f7824 */ /* 0x000fe400078e00ff */
[----:B------:R-:W-:-:S04]  /*2550*/  IMAD.U32 R48, R82, 0x10000, RZ ;  /* 0x0001000052307824 */ /* 0x000fc800078e00ff */
[----:B------:R-:W-:Y:S01]  /*2560*/  FFMA.FTZ R48, R47, R48, R46 ;  /* 0x000000302f307223 */ /* 0x000fe2000001002e */
[----:B------:R-:W-:Y:S01]  /*2570*/  IADD3 R46, P0, P1, R7, R78, R18 ;  /* 0x0000004e072e7210 */ /* 0x000fe2000791e012 */
[----:B------:R-:W-:-:S03]  /*2580*/  IMAD.U32 R79, R79, 0x10000, RZ ;  /* 0x000100004f4f7824 */ /* 0x000fc600078e00ff */
[----:B------:R-:W-:Y:S02]  /*2590*/  LEA R82, P2, R46, UR16, 0x1 ;  /* 0x000000102e527c11 */ /* 0x000fe4000f8408ff */
[----:B------:R-:W-:Y:S01]  /*25a0*/  IADD3.X R47, R40, R75, R27, P0, P1 ;  /* 0x0000004b282f7210 */ /* 0x000fe200007e241b */
[----:B------:R-:W-:-:S03]  /*25b0*/  FFMA.FTZ R88, R88, R79, R83 ;  /* 0x0000004f58587223 */ /* 0x000fc60000010053 */
[----:B------:R-:W-:Y:S01]  /*25c0*/  LEA.HI.X R83, R46, UR17, R47, 0x1, P2 ;  /* 0x000000112e537c11 */ /* 0x000fe200090f0c2f */
[----:B------:R-:W-:Y:S01]  /*25d0*/  IMAD.U32 R47, R49, 0x10000, RZ ;  /* 0x00010000312f7824 */ /* 0x000fe200078e00ff */
[----:B-----5:R-:W-:-:S03]  /*25e0*/  SHF.L.U32 R46, R87, 0x10, RZ ;  /* 0x00000010572e7819 */ /* 0x020fc600000006ff */
[----:B------:R-:W4:Y:S02]  /*25f0*/  LDG.E.CONSTANT R79, desc[UR10][R82.64] ;  /* 0x0000000a524f7981 */ /* 0x000f24000c1e9900 */
[----:B------:R-:W-:Y:S02]  /*2600*/  FFMA.FTZ R90, R47, R46, R90 ;  /* 0x0000002e2f5a7223 */ /* 0x000fe4000001005a */
[----:B------:R-:W1:Y:S04]  /*2610*/  LDS.64 R46, [R16+0x30] ;  /* 0x00003000102e7984 */ /* 0x000e680000000a00 */
[----:B------:R0:W5:Y:S01]  /*2620*/  LDG.E.CONSTANT R50, desc[UR10][R82.64+0x4] ;  /* 0x0000040a52327981 */ /* 0x000162000c1e9900 */
        /* <DEDUP_REMOVED lines=14> */
[----:B------:R-:W-:Y:S01]  /*2710*/  PRMT R49, R85, 0x7632, R49 ;  /* 0x0000763255317816 */ /* 0x000fe20000000031 */
[----:B------:R0:W5:Y:S02]  /*2720*/  LDG.E.CONSTANT R83, desc[UR10][R80.64+0x4] ;  /* 0x0000040a50537981 */ /* 0x000164000c1e9900 */
[----:B------:R-:W-:Y:S02]  /*2730*/  IMAD.U32 R85, R46, 0x10000, RZ ;  /* 0x000100002e557824 */ /* 0x000fe400078e00ff */
[----:B------:R-:W-:Y:S02]  /*2740*/  IMAD.U32 R46, R49, 0x10000, RZ ;  /* 0x00010000312e7824 */ /* 0x000fe400078e00ff */
[----:B------:R-:W-:-:S02]  /*2750*/  IMAD.U32 R49, R47, 0x10000, RZ ;  /* 0x000100002f317824 */ /* 0x000fc400078e00ff */
        /* <DEDUP_REMOVED lines=10> */
[----:B------:R-:W-:-:S05]  /*2800*/  PRMT R48, R48, 0x7632, R48 ;  /* 0x0000763230307816 */ /* 0x000fca0000000030 */
[----:B------:R-:W-:Y:S02]  /*2810*/  IMAD.U32 R48, R48, 0x10000, RZ ;  /* 0x0001000030307824 */ /* 0x000fe400078e00ff */
[C---:B--2---:R-:W-:Y:S01]  /*2820*/  IMAD.U32 R46, R86.reuse, 0x10000, RZ ;  /* 0x00010000562e7824 */ /* 0x044fe200078e00ff */
[----:B------:R-:W-:-:S03]  /*2830*/  PRMT R84, R86, 0x7632, R84 ;  /* 0x0000763256547816 */ /* 0x000fc60000000054 */
[----:B------:R-:W-:Y:S02]  /*2840*/  FFMA.FTZ R88, R88, R46, R89 ;  /* 0x0000002e58587223 */ /* 0x000fe40000010059 */
[----:B------:R-:W1:Y:S01]  /*2850*/  LDS.64 R46, [R16+0x40] ;  /* 0x00004000102e7984 */ /* 0x000e620000000a00 */
[----:B------:R-:W-:Y:S02]  /*2860*/  IMAD.U32 R84, R84, 0x10000, RZ ;  /* 0x0001000054547824 */ /* 0x000fe400078e00ff */
[----:B------:R-:W-:Y:S02]  /*2870*/  IMAD.U32 R89, R49, 0x10000, RZ ;  /* 0x0001000031597824 */ /* 0x000fe400078e00ff */
[----:B------:R-:W-:Y:S01]  /*2880*/  FFMA.FTZ R85, R48, R84, R85 ;  /* 0x0000005430557223 */ /* 0x000fe20000010055 */
[----:B---3--:R-:W-:-:S05]  /*2890*/  SHF.L.U32 R48, R51, 0x10, RZ ;  /* 0x0000001033307819 */ /* 0x008fca00000006ff */
[----:B------:R-:W-:Y:S01]  /*28a0*/  FFMA.FTZ R90, R89, R48, R90 ;  /* 0x00000030595a7223 */ /* 0x000fe2000001005a */
[----:B------:R-:W-:-:S04]  /*28b0*/  IADD3 R48, P0, P1, R9, R78, R20 ;  /* 0x0000004e09307210 */ /* 0x000fc8000791e014 */
[----:B0-----:R-:W-:Y:S02]  /*28c0*/  LEA R80, P2, R48, UR16, 0x1 ;  /* 0x0000001030507c11 */ /* 0x001fe4000f8408ff */
        /* <DEDUP_REMOVED lines=9> */
[C---:B-1----:R-:W-:Y:S01]  /*2960*/  IMAD.U32 R49, R46.reuse, 0x10000, RZ ;  /* 0x000100002e317824 */ /* 0x042fe200078e00ff */
[----:B------:R-:W-:-:S05]  /*2970*/  PRMT R46, R46, 0x7632, R46 ;  /* 0x000076322e2e7816 */ /* 0x000fca000000002e */
[----:B------:R-:W-:Y:S01]  /*2980*/  IMAD.U32 R46, R46, 0x10000, RZ ;  /* 0x000100002e2e7824 */ /* 0x000fe200078e00ff */
[C---:B----4-:R-:W-:Y:S01]  /*2990*/  PRMT R89, R79.reuse, 0x7632, R89 ;  /* 0x000076324f597816 */ /* 0x050fe20000000059 */
[----:B------:R-:W-:-:S04]  /*29a0*/  IMAD.U32 R48, R79, 0x10000, RZ ;  /* 0x000100004f307824 */ /* 0x000fc800078e00ff */
[----:B------:R-:W-:Y:S02]  /*29b0*/  IMAD.U32 R89, R89, 0x10000, RZ ;  /* 0x0001000059597824 */ /* 0x000fe400078e00ff */
[----:B------:R-:W-:Y:S01]  /*29c0*/  FFMA.FTZ R88, R49, R48, R88 ;  /* 0x0000003031587223 */ /* 0x000fe20000010058 */
[----:B------:R-:W-:Y:S02]  /*29d0*/  IMAD.U32 R49, R47, 0x10000, RZ ;  /* 0x000100002f317824 */ /* 0x000fe400078e00ff */
[----:B------:R-:W-:Y:S01]  /*29e0*/  FFMA.FTZ R89, R46, R89, R85 ;  /* 0x000000592e597223 */ /* 0x000fe20000010055 */
[----:B-----5:R-:W-:Y:S02]  /*29f0*/  SHF.L.U32 R46, R50, 0x10, RZ ;  /* 0x00000010322e7819 */ /* 0x020fe400000006ff */
[----:B------:R-:W-:-:S03]  /*2a00*/  IADD3 R51, P0, P1, R10, R78, R19 ;  /* 0x0000004e0a337210 */ /* 0x000fc6000791e013 */
[----:B------:R-:W-:Y:S02]  /*2a10*/  FFMA.FTZ R46, R49, R46, R90 ;  /* 0x0000002e312e7223 */ /* 0x000fe4000001005a */
[----:B------:R-:W1:Y:S01]  /*2a20*/  LDS.64 R48, [R16+0x48] ;  /* 0x0000480010307984 */ /* 0x000e620000000a00 */
[----:B------:R-:W-:Y:S02]  /*2a30*/  LEA R90, P2, R51, UR16, 0x1 ;  /* 0x00000010335a7c11 */ /* 0x000fe4000f8408ff */
[----:B------:R-:W-:-:S04]  /*2a40*/  IADD3.X R92, R39, R75, R30, P0, P1 ;  /* 0x0000004b275c7210 */ /* 0x000fc800007e241e */
[----:B------:R-:W-:-:S05]  /*2a50*/  LEA.HI.X R91, R51, UR17, R92, 0x1, P2 ;  /* 0x00000011335b7c11 */ /* 0x000fca00090f0c5c */
[----:B------:R-:W4:Y:S01]  /*2a60*/  LDG.E.CONSTANT R51, desc[UR10][R90.64] ;  /* 0x0000000a5a337981 */ /* 0x000f22000c1e9900 */
[----:B------:R-:W-:Y:S02]  /*2a70*/  PRMT R47, R47, 0x7632, R47 ;  /* 0x000076322f2f7816 */ /* 0x000fe4000000002f */
[----:B------:R-:W-:Y:S01]  /*2a80*/  PRMT R79, R50, 0x7632, R79 ;  /* 0x00007632324f7816 */ /* 0x000fe2000000004f */
[----:B------:R5:W4:Y:S02]  /*2a90*/  LDG.E.CONSTANT R85, desc[UR10][R90.64+0x4] ;  /* 0x0000040a5a557981 */ /* 0x000b24000c1e9900 */
        /* <DEDUP_REMOVED lines=10> */
[----:B------:R-:W4:Y:S01]  /*2b40*/  LDG.E.CONSTANT R50, desc[UR10][R80.64] ;  /* 0x0000000a50327981 */ /* 0x000f22000c1e9900 */
[----:B------:R-:W-:-:S03]  /*2b50*/  IADD3 R93, P0, P1, R12, R78, R21 ;  /* 0x0000004e0c5d7210 */ /* 0x000fc6000791e015 */
[----:B------:R-:W4:Y:S01]  /*2b60*/  LDG.E.CONSTANT R79, desc[UR10][R80.64+0x4] ;  /* 0x0000040a504f7981 */ /* 0x000f22000c1e9900 */
[----:B------:R-:W-:Y:S02]  /*2b70*/  IADD3 R47, P3, P4, R13, R78, R24 ;  /* 0x0000004e0d2f7210 */ /* 0x000fe40007c7e018 */
[----:B------:R-:W-:Y:S02]  /*2b80*/  LEA R92, P2, R93, UR16, 0x1 ;  /* 0x000000105d5c7c11 */ /* 0x000fe4000f8408ff */
[----:B------:R-:W-:-:S04]  /*2b90*/  IADD3.X R78, R41, R75, R32, P0, P1 ;  /* 0x0000004b294e7210 */ /* 0x000fc800007e2420 */
[----:B------:R-:W-:-:S05]  /*2ba0*/  LEA.HI.X R93, R93, UR17, R78, 0x1, P2 ;  /* 0x000000115d5d7c11 */ /* 0x000fca00090f0c4e */
[----:B------:R-:W4:Y:S01]  /*2bb0*/  LDG.E.CONSTANT R78, desc[UR10][R92.64] ;  /* 0x0000000a5c4e7981 */ /* 0x000f22000c1e9900 */
[----:B------:R-:W-:Y:S02]  /*2bc0*/  IADD3.X R75, R52, R75, R33, P3, P4 ;  /* 0x0000004b344b7210 */ /* 0x000fe40001fe8421 */
[C---:B-----5:R-:W-:Y:S01]  /*2bd0*/  LEA R90, P0, R47.reuse, UR16, 0x1 ;  /* 0x000000102f5a7c11 */ /* 0x060fe2000f8008ff */
[----:B------:R-:W5:Y:S03]  /*2be0*/  LDG.E.CONSTANT R80, desc[UR10][R92.64+0x4] ;  /* 0x0000040a5c507981 */ /* 0x000f66000c1e9900 */
[----:B------:R-:W-:-:S05]  /*2bf0*/  LEA.HI.X R91, R47, UR17, R75, 0x1, P0 ;  /* 0x000000112f5b7c11 */ /* 0x000fca00080f0c4b */
[----:B------:R-:W5:Y:S04]  /*2c00*/  LDG.E.CONSTANT R75, desc[UR10][R90.64] ;  /* 0x0000000a5a4b7981 */ /* 0x000f68000c1e9900 */
[----:B------:R-:W5:Y:S01]  /*2c10*/  LDG.E.CONSTANT R81, desc[UR10][R90.64+0x4] ;  /* 0x0000040a5a517981 */ /* 0x000f62000c1e9900 */
[----:B------:R-:W-:Y:S02]  /*2c20*/  PRMT R48, R48, 0x7632, R48 ;  /* 0x0000763230307816 */ /* 0x000fe40000000030 */
[----:B------:R-:W-:-:S03]  /*2c30*/  PRMT R47, R82, 0x7632, R47 ;  /* 0x00007632522f7816 */ /* 0x000fc6000000002f */
[----:B------:R-:W-:Y:S02]  /*2c40*/  IMAD.U32 R48, R48, 0x10000, RZ ;  /* 0x0001000030307824 */ /* 0x000fe400078e00ff */
[----:B------:R-:W-:Y:S01]  /*2c50*/  IMAD.U32 R47, R47, 0x10000, RZ ;  /* 0x000100002f2f7824 */ /* 0x000fe200078e00ff */
[----:B------:R-:W-:-:S03]  /*2c60*/  SHF.L.U32 R82, R83, 0x10, RZ ;  /* 0x0000001053527819 */ /* 0x000fc600000006ff */
[----:B------:R-:W-:Y:S01]  /*2c70*/  FFMA.FTZ R89, R48, R47, R89 ;  /* 0x0000002f30597223 */ /* 0x000fe20000010059 */
[----:B------:R-:W-:-:S04]  /*2c80*/  IMAD.U32 R47, R49, 0x10000, RZ ;  /* 0x00010000312f7824 */ /* 0x000fc800078e00ff */
[----:B------:R-:W-:Y:S02]  /*2c90*/  FFMA.FTZ R82, R47, R82, R46 ;  /* 0x000000522f527223 */ /* 0x000fe4000001002e */
[----:B------:R-:W0:Y:S01]  /*2ca0*/  LDS.64 R46, [R16+0x50] ;  /* 0x00005000102e7984 */ /* 0x000e220000000a00 */
[----:B------:R-:W-:Y:S02]  /*2cb0*/  PRMT R49, R49, 0x7632, R49 ;  /* 0x0000763231317816 */ /* 0x000fe40000000031 */
[----:B------:R-:W-:-:S03]  /*2cc0*/  PRMT R83, R83, 0x7632, R83 ;  /* 0x0000763253537816 */ /* 0x000fc60000000053 */
[----:B------:R-:W-:Y:S02]  /*2cd0*/  IMAD.U32 R48, R49, 0x10000, RZ ;  /* 0x0001000031307824 */ /* 0x000fe400078e00ff */
[----:B------:R-:W-:-:S04]  /*2ce0*/  IMAD.U32 R49, R83, 0x10000, RZ ;  /* 0x0001000053317824 */ /* 0x000fc800078e00ff */
[----:B------:R-:W-:Y:S01]  /*2cf0*/  FFMA.FTZ R87, R48, R49, R87 ;  /* 0x0000003130577223 */ /* 0x000fe20000010057 */
[C---:B0-----:R-:W-:Y:S01]  /*2d00*/  IMAD.U32 R49, R46.reuse, 0x10000, RZ ;  /* 0x000100002e317824 */ /* 0x041fe200078e00ff */
[----:B------:R-:W-:-:S05]  /*2d10*/  PRMT R46, R46, 0x7632, R46 ;  /* 0x000076322e2e7816 */ /* 0x000fca000000002e */
[----:B------:R-:W-:Y:S02]  /*2d20*/  IMAD.U32 R46, R46, 0x10000, RZ ;  /* 0x000100002e2e7824 */ /* 0x000fe400078e00ff */
[----:B--2---:R-:W-:-:S04]  /*2d30*/  IMAD.U32 R48, R84, 0x10000, RZ ;  /* 0x0001000054307824 */ /* 0x004fc800078e00ff */
[----:B------:R-:W-:Y:S02]  /*2d40*/  FFMA.FTZ R88, R49, R48, R88 ;  /* 0x0000003031587223 */ /* 0x000fe40000010058 */
[----:B------:R-:W0:Y:S01]  /*2d50*/  LDS.64 R48, [R16+0x58] ;  /* 0x0000580010307984 */ /* 0x000e220000000a00 */
[----:B------:R-:W-:-:S05]  /*2d60*/  PRMT R83, R84, 0x7632, R83 ;  /* 0x0000763254537816 */ /* 0x000fca0000000053 */
[----:B------:R-:W-:-:S04]  /*2d70*/  IMAD.U32 R83, R83, 0x10000, RZ ;  /* 0x0001000053537824 */ /* 0x000fc800078e00ff */
[----:B------:R-:W-:Y:S01]  /*2d80*/  FFMA.FTZ R89, R46, R83, R89 ;  /* 0x000000532e597223 */ /* 0x000fe20000010059 */
[C---:B------:R-:W-:Y:S01]  /*2d90*/  IMAD.U32 R83, R47.reuse, 0x10000, RZ ;  /* 0x000100002f537824 */ /* 0x040fe200078e00ff */
[C---:B---3--:R-:W-:Y:S02]  /*2da0*/  SHF.L.U32 R46, R86.reuse, 0x10, RZ ;  /* 0x00000010562e7819 */ /* 0x048fe400000006ff */
[----:B------:R-:W-:Y:S02]  /*2db0*/  PRMT R47, R47, 0x7632, R47 ;  /* 0x000076322f2f7816 */ /* 0x000fe4000000002f */
[----:B------:R-:W-:Y:S01]  /*2dc0*/  PRMT R86, R86, 0x7632, R86 ;  /* 0x0000763256567816 */ /* 0x000fe20000000056 */
[----:B------:R-:W-:Y:S02]  /*2dd0*/  FFMA.FTZ R82, R83, R46, R82 ;  /* 0x0000002e53527223 */ /* 0x000fe40000010052 */
[----:B------:R-:W-:Y:S02]  /*2de0*/  IMAD.U32 R46, R47, 0x10000, RZ ;  /* 0x000100002f2e7824 */ /* 0x000fe400078e00ff */
[----:B------:R-:W-:-:S04]  /*2df0*/  IMAD.U32 R47, R86, 0x10000, RZ ;  /* 0x00010000562f7824 */ /* 0x000fc800078e00ff */
[----:B------:R-:W-:Y:S01]  /*2e00*/  FFMA.FTZ R87, R46, R47, R87 ;  /* 0x0000002f2e577223 */ /* 0x000fe20000010057 */
[----:B0-----:R-:W-:Y:S02]  /*2e10*/  IMAD.U32 R47, R48, 0x10000, RZ ;  /* 0x00010000302f7824 */ /* 0x001fe400078e00ff */
[----:B----4-:R-:W-:-:S04]  /*2e20*/  IMAD.U32 R46, R51, 0x10000, RZ ;  /* 0x00010000332e7824 */ /* 0x010fc800078e00ff */
[----:B------:R-:W-:Y:S02]  /*2e30*/  FFMA.FTZ R88, R47, R46, R88 ;  /* 0x0000002e2f587223 */ /* 0x000fe40000010058 */
[----:B------:R-:W0:Y:S01]  /*2e40*/  LDS.64 R46, [R16+0x60] ;  /* 0x00006000102e7984 */ /* 0x000e220000000a00 */
[----:B------:R-:W-:Y:S02]  /*2e50*/  PRMT R48, R48, 0x7632, R48 ;  /* 0x0000763230307816 */ /* 0x000fe40000000030 */
[----:B------:R-:W-:-:S03]  /*2e60*/  PRMT R51, R51, 0x7632, R51 ;  /* 0x0000763233337816 */ /* 0x000fc60000000033 */
[----:B------:R-:W-:Y:S02]  /*2e70*/  IMAD.U32 R48, R48, 0x10000, RZ ;  /* 0x0001000030307824 */ /* 0x000fe400078e00ff */
[----:B------:R-:W-:-:S04]  /*2e80*/  IMAD.U32 R51, R51, 0x10000, RZ ;  /* 0x0001000033337824 */ /* 0x000fc800078e00ff */
[----:B------:R-:W-:Y:S01]  /*2e90*/  FFMA.FTZ R89, R48, R51, R89 ;  /* 0x0000003330597223 */ /* 0x000fe20000010059 */
[----:B------:R-:W-:Y:S01]  /*2ea0*/  IMAD.U32 R51, R49, 0x10000, RZ ;  /* 0x0001000031337824 */ /* 0x000fe200078e00ff */
[----:B------:R-:W-:Y:S02]  /*2eb0*/  SHF.L.U32 R48, R85, 0x10, RZ ;  /* 0x0000001055307819 */ /* 0x000fe400000006ff */
[----:B------:R-:W-:Y:S02]  /*2ec0*/  PRMT R49, R49, 0x7632, R49 ;  /* 0x0000763231317816 */ /* 0x000fe40000000031 */
[----:B------:R-:W-:Y:S01]  /*2ed0*/  PRMT R85, R85, 0x7632, R85 ;  /* 0x0000763255557816 */ /* 0x000fe20000000055 */
[----:B------:R-:W-:Y:S02]  /*2ee0*/  FFMA.FTZ R82, R51, R48, R82 ;  /* 0x0000003033527223 */ /* 0x000fe40000010052 */
[----:B------:R-:W-:Y:S02]  /*2ef0*/  IMAD.U32 R48, R49, 0x10000, RZ ;  /* 0x0001000031307824 */ /* 0x000fe400078e00ff */
[----:B------:R-:W-:-:S04]  /*2f00*/  IMAD.U32 R49, R85, 0x10000, RZ ;  /* 0x0001000055317824 */ /* 0x000fc800078e00ff */
[----:B------:R-:W-:Y:S02]  /*2f10*/  FFMA.FTZ R87, R48, R49, R87 ;  /* 0x0000003130577223 */ /* 0x000fe40000010057 */
[----:B------:R-:W1:Y:S01]  /*2f20*/  LDS.64 R48, [R16+0x68] ;  /* 0x0000680010307984 */ /* 0x000e620000000a00 */
[C---:B0-----:R-:W-:Y:S01]  /*2f30*/  IMAD.U32 R51, R46.reuse, 0x10000, RZ ;  /* 0x000100002e337824 */ /* 0x041fe200078e00ff */
[----:B------:R-:W-:Y:S01]  /*2f40*/  PRMT R46, R46, 0x7632, R46 ;  /* 0x000076322e2e7816 */ /* 0x000fe2000000002e */
[C---:B------:R-:W-:Y:S01]  /*2f50*/  IMAD.U32 R83, R50.reuse, 0x10000, RZ ;  /* 0x0001000032537824 */ /* 0x040fe200078e00ff */
[----:B------:R-:W-:-:S03]  /*2f60*/  PRMT R50, R50, 0x7632, R50 ;  /* 0x0000763232327816 */ /* 0x000fc60000000032 */
[----:B------:R-:W-:Y:S02]  /*2f70*/  IMAD.U32 R46, R46, 0x10000, RZ ;  /* 0x000100002e2e7824 */ /* 0x000fe400078e00ff */
[----:B------:R-:W-:Y:S02]  /*2f80*/  IMAD.U32 R50, R50, 0x10000, RZ ;  /* 0x0001000032327824 */ /* 0x000fe400078e00ff */
[----:B------:R-:W-:Y:S02]  /*2f90*/  FFMA.FTZ R88, R51, R83, R88 ;  /* 0x0000005333587223 */ /* 0x000fe40000010058 */
[----:B------:R-:W-:Y:S02]  /*2fa0*/  FFMA.FTZ R89, R46, R50, R89 ;  /* 0x000000322e597223 */ /* 0x000fe40000010059 */
[----:B------:R-:W0:Y:S01]  /*2fb0*/  LDS.64 R50, [R16+0x70] ;  /* 0x0000700010327984 */ /* 0x000e220000000a00 */
[----:B------:R-:W-:Y:S01]  /*2fc0*/  IMAD.U32 R83, R47, 0x10000, RZ ;  /* 0x000100002f537824 */ /* 0x000fe200078e00ff */
[----:B------:R-:W-:-:S02]  /*2fd0*/  SHF.L.U32 R46, R79, 0x10, RZ ;  /* 0x000000104f2e7819 */ /* 0x000fc400000006ff */
[----:B------:R-:W-:Y:S02]  /*2fe0*/  PRMT R47, R47, 0x7632, R47 ;  /* 0x000076322f2f7816 */ /* 0x000fe4000000002f */
[----:B------:R-:W-:Y:S01]  /*2ff0*/  PRMT R79, R79, 0x7632, R79 ;  /* 0x000076324f4f7816 */ /* 0x000fe2000000004f */
[----:B------:R-:W-:Y:S02]  /*3000*/  FFMA.FTZ R82, R83, R46, R82 ;  /* 0x0000002e53527223 */ /* 0x000fe40000010052 */
[----:B------:R-:W-:Y:S02]  /*3010*/  IMAD.U32 R46, R47, 0x10000, RZ ;  /* 0x000100002f2e7824 */ /* 0x000fe400078e00ff */
[----:B------:R-:W-:-:S04]  /*3020*/  IMAD.U32 R47, R79, 0x10000, RZ ;  /* 0x000100004f2f7824 */ /* 0x000fc800078e00ff */
[----:B------:R-:W-:Y:S01]  /*3030*/  FFMA.FTZ R87, R46, R47, R87 ;  /* 0x0000002f2e577223 */ /* 0x000fe20000010057 */
[----:B-1----:R-:W-:Y:S02]  /*3040*/  IMAD.U32 R47, R48, 0x10000, RZ ;  /* 0x00010000302f7824 */ /* 0x002fe400078e00ff */
[----:B------:R-:W-:Y:S01]  /*3050*/  IMAD.U32 R46, R78, 0x10000, RZ ;  /* 0x000100004e2e7824 */ /* 0x000fe200078e00ff */
[----:B------:R-:W-:-:S03]  /*3060*/  PRMT R48, R48, 0x7632, R48 ;  /* 0x0000763230307816 */ /* 0x000fc60000000030 */
[----:B------:R-:W-:Y:S01]  /*3070*/  FFMA.FTZ R88, R47, R46, R88 ;  /* 0x0000002e2f587223 */ /* 0x000fe20000010058 */
[C---:B------:R-:W-:Y:S02]  /*3080*/  PRMT R46, R49.reuse, 0x7632, R46 ;  /* 0x00007632312e7816 */ /* 0x040fe4000000002e */
[----:B------:R-:W-:Y:S02]  /*3090*/  PRMT R79, R78, 0x7632, R79 ;  /* 0x000076324e4f7816 */ /* 0x000fe4000000004f */
[----:B-----5:R-:W-:Y:S01]  /*30a0*/  PRMT R47, R80, 0x7632, R47 ;  /* 0x00007632502f7816 */ /* 0x020fe2000000002f */
[----:B------:R-:W-:Y:S01]  /*30b0*/  IMAD.U32 R78, R46, 0x10000, RZ ;  /* 0x000100002e4e7824 */ /* 0x000fe200078e00ff */
[----:B------:R-:W-:Y:S01]  /*30c0*/  SHF.L.U32 R80, R80, 0x10, RZ ;  /* 0x0000001050507819 */ /* 0x000fe200000006ff */
[----:B------:R-:W-:Y:S02]  /*30d0*/  IMAD.U32 R49, R49, 0x10000, RZ ;  /* 0x0001000031317824 */ /* 0x000fe400078e00ff */
[----:B------:R-:W-:-:S02]  /*30e0*/  IMAD.U32 R48, R48, 0x10000, RZ ;  /* 0x0001000030307824 */ /* 0x000fc400078e00ff */
[----:B------:R-:W-:Y:S02]  /*30f0*/  IMAD.U32 R46, R79, 0x10000, RZ ;  /* 0x000100004f2e7824 */ /* 0x000fe400078e00ff */
[----:B------:R-:W-:Y:S02]  /*3100*/  FFMA.FTZ R82, R49, R80, R82 ;  /* 0x0000005031527223 */ /* 0x000fe40000010052 */
[----:B------:R-:W-:Y:S01]  /*3110*/  FFMA.FTZ R46, R48, R46, R89 ;  /* 0x0000002e302e7223 */ /* 0x000fe20000010059 */
[C---:B0-----:R-:W-:Y:S01]  /*3120*/  PRMT R48, R50.reuse, 0x7632, R48 ;  /* 0x0000763232307816 */ /* 0x041fe20000000030 */
[----:B------:R-:W-:Y:S01]  /*3130*/  IMAD.U32 R49, R50, 0x10000, RZ ;  /* 0x0001000032317824 */ /* 0x000fe200078e00ff */
[----:B------:R-:W-:Y:S01]  /*3140*/  PRMT R50, R75, 0x7632, R50 ;  /* 0x000076324b327816 */ /* 0x000fe20000000032 */
[----:B------:R-:W-:Y:S02]  /*3150*/  IMAD.U32 R47, R47, 0x10000, RZ ;  /* 0x000100002f2f7824 */ /* 0x000fe400078e00ff */
[----:B------:R-:W-:-:S02]  /*3160*/  IMAD.U32 R79, R48, 0x10000, RZ ;  /* 0x00010000304f7824 */ /* 0x000fc400078e00ff */
[----:B------:R-:W-:Y:S02]  /*3170*/  IMAD.U32 R75, R75, 0x10000, RZ ;  /* 0x000100004b4b7824 */ /* 0x000fe400078e00ff */
[----:B------:R-:W-:Y:S01]  /*3180*/  FFMA.FTZ R87, R78, R47, R87 ;  /* 0x0000002f4e577223 */ /* 0x000fe20000010057 */
[----:B------:R-:W-:Y:S01]  /*3190*/  IMAD.U32 R48, R50, 0x10000, RZ ;  /* 0x0001000032307824 */ /* 0x000fe200078e00ff */
[----:B------:R-:W-:Y:S02]  /*31a0*/  PRMT R47, R51, 0x7632, R47 ;  /* 0x00007632332f7816 */ /* 0x000fe4000000002f */
[----:B------:R-:W-:Y:S01]  /*31b0*/  PRMT R50, R81, 0x7632, R50 ;  /* 0x0000763251327816 */ /* 0x000fe20000000032 */
[----:B------:R-:W-:Y:S01]  /*31c0*/  IMAD.U32 R51, R51, 0x10000, RZ ;  /* 0x0001000033337824 */ /* 0x000fe200078e00ff */
[----:B------:R-:W-:Y:S01]  /*31d0*/  SHF.L.U32 R81, R81, 0x10, RZ ;  /* 0x0000001051517819 */ /* 0x000fe200000006ff */
[----:B------:R-:W-:Y:S01]  /*31e0*/  FFMA.FTZ R49, R49, R75, R88 ;  /* 0x0000004b31317223 */ /* 0x000fe20000010058 */
[----:B------:R-:W-:Y:S01]  /*31f0*/  FFMA.FTZ R46, R79, R48, R46 ;  /* 0x000000304f2e7223 */ /* 0x000fe2000001002e */
[----:B------:R-:W-:-:S02]  /*3200*/  IMAD.U32 R48, R47, 0x10000, RZ ;  /* 0x000100002f307824 */ /* 0x000fc400078e00ff */
[----:B------:R-:W-:Y:S02]  /*3210*/  IMAD.U32 R47, R50, 0x10000, RZ ;  /* 0x00010000322f7824 */ /* 0x000fe400078e00ff */
[----:B------:R-:W-:Y:S01]  /*3220*/  FFMA.FTZ R51, R51, R81, R82 ;  /* 0x0000005133337223 */ /* 0x000fe20000010052 */
[----:B------:R-:W-:Y:S01]  /*3230*/  FADD.FTZ R46, R49, R46 ;  /* 0x0000002e312e7221 */ /* 0x000fe20000010000 */
[----:B------:R-:W-:Y:S01]  /*3240*/  UMOV UR6, 0xffffffff ;  /* 0xffffffff00067882 */ /* 0x000fe20000000000 */
[----:B------:R-:W-:Y:S02]  /*3250*/  FFMA.FTZ R47, R48, R47, R87 ;  /* 0x0000002f302f7223 */ /* 0x000fe40000010057 */
[----:B------:R-:W-:Y:S01]  /*3260*/  FADD.FTZ R46, R51, R46 ;  /* 0x0000002e332e7221 */ /* 0x000fe20000010000 */
[----:B------:R-:W-:-:S03]  /*3270*/  ISETP.NE.AND P0, PT, R69, RZ, PT ;  /* 0x000000ff4500720c */ /* 0x000fc60003f05270 */
[----:B------:R-:W-:Y:S01]  /*3280*/  FADD.FTZ R46, R47, R46 ;  /* 0x0000002e2f2e7221 */ /* 0x000fe20000010000 */
[----:B------:R-:W-:Y:S09]  /*3290*/  BRA.DIV UR6, `(.L_x_19551) ;  /* 0x0000006e06bc7947 */ /* 0x000ff2000b800000 */
[----:B------:R0:W1:Y:S02]  /*32a0*/  SHFL.BFLY PT, R47, R46, 0x1, 0x1f ;  /* 0x0c201f002e2f7f89 */ /* 0x00006400000e0000 */
.L_x_19618:
[----:B01----:R-:W-:-:S04]  /*32b0*/  FADD.FTZ R46, R46, R47 ;  /* 0x0000002f2e2e7221 */ /* 0x003fc80000010000 */
[----:B------:R-:W-:Y:S01]  /*32c0*/  FFMA.FTZ R46, R46, UR8, RZ ;  /* 0x000000082e2e7c23 */ /* 0x000fe200080100ff */
[----:B------:R-:W-:Y:S06]  /*32d0*/  @P0 BRA `(.L_x_19552) ;  /* 0x0000000000240947 */ /* 0x000fec0003800000 */
[----:B------:R-:W-:-:S04]  /*32e0*/  ISETP.GE.AND P0, PT, R71, UR9, PT ;  /* 0x0000000947007c0c */ /* 0x000fc8000bf06270 */
[----:B------:R-:W-:-:S05]  /*32f0*/  FSEL R47, R46, RZ, !P0 ;  /* 0x000000ff2e2f7208 */ /* 0x000fca0004000000 */
[----:B------:R1:W-:Y:S04]  /*3300*/  STS [R70], R47 ;  /* 0x0000002f46007388 */ /* 0x0003e80000000800 */
[----:B------:R-:W-:Y:S05]  /*3310*/  @P0 BRA `(.L_x_19552) ;  /* 0x0000000000140947 */ /* 0x000fea0003800000 */
[----:B------:R-:W-:Y:S01]  /*3320*/  FMNMX.FTZ R67, R67, R46, !PT ;  /* 0x0000002e43437209 */ /* 0x000fe20007810000 */
[----:B------:R-:W-:Y:S06]  /*3330*/  BRA `(.L_x_19552) ;  /* 0x00000000000c7947 */ /* 0x000fec0003800000 */
.L_x_19550:
[----:B------:R-:W-:-:S13]  /*3340*/  ISETP.NE.AND P0, PT, R69, RZ, PT ;  /* 0x000000ff4500720c */ /* 0x000fda0003f05270 */
[----:B------:R-:W-:-:S05]  /*3350*/  @!P0 IMAD.MOV.U32 R47, RZ, RZ, -0x800001 ;  /* 0xff7fffffff2f8424 */ /* 0x000fca00078e00ff */
[----:B------:R0:W-:Y:S02]  /*3360*/  @!P0 STS [R70], R47 ;  /* 0x0000002f46008388 */ /* 0x0001e40000000800 */
.L_x_19552:
[----:B------:R-:W-:Y:S05]  /*3370*/  BSYNC B1 ;  /* 0x0000000000017941 */ /* 0x000fea0003800000 */
.L_x_19549:
[----:B------:R-:W-:-:S05]  /*3380*/  VIADD R74, R74, 0x4 ;  /* 0x000000044a4a7836 */ /* 0x000fca0000000000 */
[----:B------:R-:W-:-:S13]  /*3390*/  ISETP.GE.AND P0, PT, R74, UR4, PT ;  /* 0x000000044a007c0c */ /* 0x000fda000bf06270 */
[----:B------:R-:W-:Y:S05]  /*33a0*/  @!P0 BRA `(.L_x_19553) ;  /* 0xffffffe400308947 */ /* 0x000fea000383ffff */
[----:B------:R-:W-:Y:S05]  /*33b0*/  BRA `(.L_x_19547) ;  /* 0x0000001c00047947 */ /* 0x000fea0003800000 */
.L_x_19548:
[----:B------:R-:W-:Y:S01]  /*33c0*/  SHF.R.S32.HI R3, RZ, 0x1f, R0 ;  /* 0x0000001fff037819 */ /* 0x000fe20000011400 */
[----:B------:R-:W-:-:S03]  /*33d0*/  IMAD.MOV.U32 R67, RZ, RZ, -0x800001 ;  /* 0xff7fffffff437424 */ /* 0x000fc600078e00ff */
[----:B------:R-:W-:-:S04]  /*33e0*/  LEA.HI R3, R3, R0, RZ, 0x5 ;  /* 0x0000000003037211 */ /* 0x000fc800078f28ff */
[----:B------:R-:W-:-:S07]  /*33f0*/  SHF.R.S32.HI R73, RZ, 0x5, R3 ;  /* 0x00000005ff497819 */ /* 0x000fce0000011403 */
.L_x_19558:
[----:B0-----:R-:W0:Y:S01]  /*3400*/  LDC R75, c[0x0][0x280] ;  /* 0x0000a000ff4b7b82 */ /* 0x001e220000000800 */
[----:B------:R-:W-:Y:S01]  /*3410*/  IMAD.SHL.U32 R72, R73, 0x10, RZ ;  /* 0x0000001049487824 */ /* 0x000fe200078e00ff */
[----:B------:R-:W-:Y:S01]  /*3420*/  UMOV UR6, 0x400 ;  /* 0x0000040000067882 */ /* 0x000fe20000000000 */
[----:B------:R-:W-:Y:S01]  /*3430*/  BSSY B1, `(.L_x_19554) ;  /* 0x00001b6000017945 */ /* 0x000fe20003800000 */
[----:B------:R-:W-:Y:S02]  /*3440*/  UIADD3 UR6, UR6, 0x110, URZ ;  /* 0x0000011006067890 */ /* 0x000fe4000fffe03f */
[----:B-1----:R-:W-:Y:S02]  /*3450*/  IABS R47, R72 ;  /* 0x00000048002f7213 */ /* 0x002fe40000000000 */
[----:B------:R-:W1:Y:S03]  /*3460*/  LDC R51, c[0x0][0x284] ;  /* 0x0000a100ff337b82 */ /* 0x000e660000000800 */
[----:B--23--:R-:W-:-:S04]  /*3470*/  IMAD.HI.U32 R46, R4, R47, RZ ;  /* 0x0000002f042e7227 */ /* 0x00cfc800078e00ff */
[----:B------:R-:W-:Y:S01]  /*3480*/  IMAD.MOV R48, RZ, RZ, -R46 ;  /* 0x000000ffff307224 */ /* 0x000fe200078e0a2e */
        /* <DEDUP_REMOVED lines=8> */
[----:B------:R-:W-:Y:S01]  /*3510*/  @!P1 IADD3 R47, R47, -R3, RZ ;  /* 0x800000032f2f9210 */ /* 0x000fe20007ffe0ff */
[----:B------:R-:W-:Y:S01]  /*3520*/  @!P1 VIADD R46, R46, 0x1 ;  /* 0x000000012e2e9836 */ /* 0x000fe20000000000 */
[----:B------:R-:W-:Y:S02]  /*3530*/  ISETP.NE.AND P1, PT, R51, RZ, PT ;  /* 0x000000ff3300720c */ /* 0x000fe40003f25270 */
[----:B------:R-:W-:Y:S01]  /*3540*/  ISETP.GE.U32.AND P0, PT, R47, R68, PT ;  /* 0x000000442f00720c */ /* 0x000fe20003f06070 */
[----:B0-----:R-:W-:Y:S01]  /*3550*/  VIADD R74, R50, 0xffffffe ;  /* 0x0ffffffe324a7836 */ /* 0x001fe20000000000 */
[----:B------:R-:W-:Y:S01]  /*3560*/  LOP3.LUT R47, R72, R51, RZ, 0x3c, !PT ;  /* 0x00000033482f7212 */ /* 0x000fe200078e3cff */
[----:B------:R-:W-:-:S03]  /*3570*/  IMAD.IADD R72, R65, 0x1, R72 ;  /* 0x0000000141487824 */ /* 0x000fc600078e0248 */
        /* <DEDUP_REMOVED lines=8> */
[----:B------:R-:W-:Y:S01]  /*3600*/  IMAD R51, R46, R71, RZ ;  /* 0x000000472e337224 */ /* 0x000fe200078e02ff */
[----:B------:R-:W-:Y:S01]  /*3610*/  HFMA2.MMA R46, -RZ, RZ, 0, 0 ;  /* 0x00000000ff2e7435 */ /* 0x000fe200000001ff */
[----:B------:R-:W-:-:S05]  /*3620*/  IMAD.IADD R48, R6, 0x1, R49 ;  /* 0x0000000106307824 */ /* 0x000fca00078e0231 */
[----:B------:R-:W-:Y:S02]  /*3630*/  IABS R50, R48 ;  /* 0x0000003000327213 */ /* 0x000fe40000000000 */
[----:B------:R-:W-:Y:S02]  /*3640*/  ISETP.GE.AND P1, PT, R48, RZ, PT ;  /* 0x000000ff3000720c */ /* 0x000fe40003f26270 */
        /* <DEDUP_REMOVED lines=8> */
[----:B------:R-:W-:Y:S01]  /*36d0*/  @!P0 IMAD.IADD R46, R46, 0x1, -R71 ;  /* 0x000000012e2e8824 */ /* 0x000fe200078e0a47 */
[----:B------:R-:W-:-:S03]  /*36e0*/  LEA R71, R72, UR6, 0x2 ;  /* 0x0000000648477c11 */ /* 0x000fc6000f8e10ff */
        /* <DEDUP_REMOVED lines=10> */
[----:B------:R-:W-:Y:S01]  /*3790*/  MOV R51, R77 ;  /* 0x0000004d00337202 */ /* 0x000fe20000000f00 */
[----:B------:R-:W-:Y:S01]  /*37a0*/  IMAD.MOV.U32 R50, RZ, RZ, R76 ;  /* 0x000000ffff327224 */ /* 0x000fe200078e004c */
        /* <DEDUP_REMOVED lines=11> */
[----:B------:R-:W-:Y:S02]  /*3860*/  SHF.R.S32.HI R74, RZ, 0x1f, R63 ;  /* 0x0000001fff4a7819 */ /* 0x000fe4000001143f */
        /* <DEDUP_REMOVED lines=18> */
[----:B-1----:R-:W-:-:S04]  /*3990*/  IADD3 R46, P0, P1, R62, R50, R57 ;  /* 0x000000323e2e7210 */ /* 0x002fc8000791e039 */
[----:B------:R-:W-:Y:S02]  /*39a0*/  IADD3.X R47, R48, R51, R74, P0, P1 ;  /* 0x00000033302f7210 */ /* 0x000fe400007e244a */
[C---:B------:R-:W-:Y:S01]  /*39b0*/  LEA R74, P0, R46.reuse, UR22, 0x1 ;  /* 0x000000162e4a7c11 */ /* 0x040fe2000f8008ff */
[----:B------:R-:W0:Y:S03]  /*39c0*/  LDS.64 R48, [R16] ;  /* 0x0000000010307984 */ /* 0x000e260000000a00 */
[----:B------:R-:W-:Y:S02]  /*39d0*/  LEA.HI.X R75, R46, UR23, R47, 0x1, P0 ;  /* 0x000000172e4b7c11 */ /* 0x000fe400080f0c2f */
[----:B------:R-:W1:Y:S04]  /*39e0*/  LDS.64 R46, [R16+0x8] ;  /* 0x00000800102e7984 */ /* 0x000e680000000a00 */
[----:B------:R-:W5:Y:S04]  /*39f0*/  LDG.E.CONSTANT R82, desc[UR10][R74.64] ;  /* 0x0000000a4a527981 */ /* 0x000f68000c1e9900 */
[----:B------:R-:W5:Y:S01]  /*3a00*/  LDG.E.CONSTANT R80, desc[UR10][R74.64+0x4] ;  /* 0x0000040a4a507981 */ /* 0x000f62000c1e9900 */
[----:B0-----:R-:W-:-:S02]  /*3a10*/  IMAD.U32 R89, R48, 0x10000, RZ ;  /* 0x0001000030597824 */ /* 0x001fc400078e00ff */
[C---:B-1----:R-:W-:Y:S01]  /*3a20*/  IMAD.U32 R78, R46.reuse, 0x10000, RZ ;  /* 0x000100002e4e7824 */ /* 0x042fe200078e00ff */
[----:B------:R-:W-:Y:S02]  /*3a30*/  PRMT R46, R46, 0x7632, R46 ;  /* 0x000076322e2e7816 */ /* 0x000fe4000000002e */
[----:B------:R-:W-:-:S03]  /*3a40*/  PRMT R48, R48, 0x7632, R48 ;  /* 0x0000763230307816 */ /* 0x000fc60000000030 */
[----:B------:R-:W-:Y:S02]  /*3a50*/  IMAD.U32 R46, R46, 0x10000, RZ ;  /* 0x000100002e2e7824 */ /* 0x000fe400078e00ff */
[----:B------:R-:W-:Y:S02]  /*3a60*/  IMAD.U32 R48, R48, 0x10000, RZ ;  /* 0x0001000030307824 */ /* 0x000fe400078e00ff */
[----:B--2---:R-:W-:-:S04]  /*3a70*/  IMAD.U32 R79, R81, 0x10000, RZ ;  /* 0x00010000514f7824 */ /* 0x004fc800078e00ff */
[----:B------:R-:W-:Y:S01]  /*3a80*/  FMUL.FTZ R90, R78, R79 ;  /* 0x0000004f4e5a7220 */ /* 0x000fe20000410000 */
[----:B----4-:R-:W-:Y:S01]  /*3a90*/  IMAD.U32 R78, R84, 0x10000, RZ ;  /* 0x00010000544e7824 */ /* 0x010fe200078e00ff */
[----:B------:R-:W-:-:S03]  /*3aa0*/  IADD3 R79, P0, P1, R60, R50, R55 ;  /* 0x000000323c4f7210 */ /* 0x000fc6000791e037 */
[----:B------:R-:W-:Y:S01]  /*3ab0*/  FFMA.FTZ R89, R89, R78, R90 ;  /* 0x0000004e59597223 */ /* 0x000fe2000001005a */
[----:B------:R-:W-:-:S04]  /*3ac0*/  SHF.R.S32.HI R90, RZ, 0x1f, R55 ;  /* 0x0000001fff5a7819 */ /* 0x000fc80000011437 */
[----:B------:R-:W-:Y:S02]  /*3ad0*/  IADD3.X R90, R34, R51, R90, P0, P1 ;  /* 0x00000033225a7210 */ /* 0x000fe400007e245a */
[----:B------:R-:W-:-:S04]  /*3ae0*/  LEA R78, P0, R79, UR22, 0x1 ;  /* 0x000000164f4e7c11 */ /* 0x000fc8000f8008ff */
[----:B------:R-:W-:-:S05]  /*3af0*/  LEA.HI.X R79, R79, UR23, R90, 0x1, P0 ;  /* 0x000000174f4f7c11 */ /* 0x000fca00080f0c5a */
[----:B------:R-:W2:Y:S04]  /*3b00*/  LDG.E.CONSTANT R75, desc[UR10][R78.64] ;  /* 0x0000000a4e4b7981 */ /* 0x000ea8000c1e9900 */
[----:B------:R3:W4:Y:S01]  /*3b10*/  LDG.E.CONSTANT R74, desc[UR10][R78.64+0x4] ;  /* 0x0000040a4e4a7981 */ /* 0x000722000c1e9900 */
[----:B------:R-:W-:Y:S02]  /*3b20*/  PRMT R81, R81, 0x7632, R81 ;  /* 0x0000763251517816 */ /* 0x000fe40000000051 */
[----:B------:R-:W-:Y:S02]  /*3b30*/  PRMT R84, R84, 0x7632, R84 ;  /* 0x0000763254547816 */ /* 0x000fe40000000054 */
[----:B------:R-:W-:-:S05]  /*3b40*/  SHF.L.U32 R81, R81, 0x10, RZ ;  /* 0x0000001051517819 */ /* 0x000fca00000006ff */
[----:B------:R-:W-:Y:S01]  /*3b50*/  FMUL.FTZ R85, R46, R81 ;  /* 0x000000512e557220 */ /* 0x000fe20000410000 */
[----:B------:R-:W-:Y:S02]  /*3b60*/  IMAD.U32 R81, R84, 0x10000, RZ ;  /* 0x0001000054517824 */ /* 0x000fe400078e00ff */
[----:B------:R-:W-:Y:S02]  /*3b70*/  IMAD.U32 R46, R47, 0x10000, RZ ;  /* 0x000100002f2e7824 */ /* 0x000fe400078e00ff */
[----:B---3--:R-:W-:Y:S02]  /*3b80*/  IMAD.U32 R79, R88, 0x10000, RZ ;  /* 0x00010000584f7824 */ /* 0x008fe400078e00ff */
[----:B------:R-:W-:Y:S01]  /*3b90*/  FFMA.FTZ R90, R48, R81, R85 ;  /* 0x00000051305a7223 */ /* 0x000fe20000010055 */
[----:B------:R-:W-:Y:S02]  /*3ba0*/  IMAD.U32 R78, R49, 0x10000, RZ ;  /* 0x00010000314e7824 */ /* 0x000fe400078e00ff */
[----:B------:R-:W-:Y:S01]  /*3bb0*/  FMUL.FTZ R81, R46, R79 ;  /* 0x0000004f2e517220 */ /* 0x000fe20000410000 */
[----:B-----5:R-:W-:Y:S01]  /*3bc0*/  IMAD.U32 R79, R87, 0x10000, RZ ;  /* 0x00010000574f7824 */ /* 0x020fe200078e00ff */
[----:B------:R-:W-:-:S03]  /*3bd0*/  IADD3 R46, P0, P1, R58, R50, R53 ;  /* 0x000000323a2e7210 */ /* 0x000fc6000791e035 */
[----:B------:R-:W-:Y:S01]  /*3be0*/  FFMA.FTZ R78, R78, R79, R81 ;  /* 0x0000004f4e4e7223 */ /* 0x000fe20000010051 */
[----:B------:R-:W-:Y:S02]  /*3bf0*/  LEA R84, P2, R46, UR22, 0x1 ;  /* 0x000000162e547c11 */ /* 0x000fe4000f8408ff */
[----:B------:R-:W-:-:S04]  /*3c00*/  IADD3.X R79, R36, R51, R23, P0, P1 ;  /* 0x00000033244f7210 */ /* 0x000fc800007e2417 */
[----:B------:R-:W-:-:S05]  /*3c10*/  LEA.HI.X R85, R46, UR23, R79, 0x1, P2 ;  /* 0x000000172e557c11 */ /* 0x000fca00090f0c4f */
[----:B------:R-:W3:Y:S01]  /*3c20*/  LDG.E.CONSTANT R81, desc[UR10][R84.64] ;  /* 0x0000000a54517981 */ /* 0x000ee2000c1e9900 */
[----:B------:R-:W-:Y:S02]  /*3c30*/  PRMT R47, R47, 0x7632, R47 ;  /* 0x000076322f2f7816 */ /* 0x000fe4000000002f */
[----:B------:R-:W-:-:S03]  /*3c40*/  PRMT R88, R88, 0x7632, R88 ;  /* 0x0000763258587816 */ /* 0x000fc60000000058 */
[----:B------:R-:W-:Y:S01]  /*3c50*/  IMAD.U32 R47, R47, 0x10000, RZ ;  /* 0x000100002f2f7824 */ /* 0x000fe200078e00ff */
[----:B------:R-:W-:Y:S01]  /*3c60*/  SHF.L.U32 R88, R88, 0x10, RZ ;  /* 0x0000001058587819 */ /* 0x000fe200000006ff */
[----:B------:R0:W5:Y:S04]  /*3c70*/  LDG.E.CONSTANT R84, desc[UR10][R84.64+0x4] ;  /* 0x0000040a54547981 */ /* 0x000168000c1e9900 */
[----:B------:R-:W-:Y:S02]  /*3c80*/  FMUL.FTZ R48, R47, R88 ;  /* 0x000000582f307220 */ /* 0x000fe40000410000 */
[----:B------:R-:W1:Y:S01]  /*3c90*/  LDS.64 R46, [R16+0x10] ;  /* 0x00001000102e7984 */ /* 0x000e620000000a00 */
[----:B------:R-:W-:Y:S02]  /*3ca0*/  PRMT R49, R49, 0x7632, R49 ;  /* 0x0000763231317816 */ /* 0x000fe40000000031 */
[----:B------:R-:W-:-:S03]  /*3cb0*/  PRMT R87, R87, 0x7632, R87 ;  /* 0x0000763257577816 */ /* 0x000fc60000000057 */
[----:B------:R-:W-:Y:S02]  /*3cc0*/  IMAD.U32 R49, R49, 0x10000, RZ ;  /* 0x0001000031317824 */ /* 0x000fe400078e00ff */
[----:B------:R-:W-:-:S04]  /*3cd0*/  IMAD.U32 R88, R87, 0x10000, RZ ;  /* 0x0001000057587824 */ /* 0x000fc800078e00ff */
[----:B------:R-:W-:Y:S01]  /*3ce0*/  FFMA.FTZ R88, R49, R88, R48 ;  /* 0x0000005831587223 */ /* 0x000fe20000010030 */
[C---:B------:R-:W-:Y:S01]  /*3cf0*/  IMAD.U32 R49, R86.reuse, 0x10000, RZ ;  /* 0x0001000056317824 */ /* 0x040fe200078e00ff */
[----:B------:R-:W-:Y:S02]  /*3d00*/  PRMT R86, R86, 0x7632, R86 ;  /* 0x0000763256567816 */ /* 0x000fe40000000056 */
[----:B0-----:R-:W-:Y:S01]  /*3d10*/  SHF.L.U32 R85, R83, 0x10, RZ ;  /* 0x0000001053557819 */ /* 0x001fe200000006ff */
[C---:B-1----:R-:W-:Y:S01]  /*3d20*/  IMAD.U32 R48, R46.reuse, 0x10000, RZ ;  /* 0x000100002e307824 */ /* 0x042fe200078e00ff */
[----:B------:R-:W-:-:S05]  /*3d30*/  PRMT R46, R46, 0x7632, R46 ;  /* 0x000076322e2e7816 */ /* 0x000fca000000002e */
[----:B------:R-:W-:Y:S02]  /*3d40*/  IMAD.U32 R79, R46, 0x10000, RZ ;  /* 0x000100002e4f7824 */ /* 0x000fe400078e00ff */
[----:B------:R-:W-:Y:S02]  /*3d50*/  IMAD.U32 R46, R86, 0x10000, RZ ;  /* 0x00010000562e7824 */ /* 0x000fe400078e00ff */
[----:B------:R-:W-:Y:S02]  /*3d60*/  FFMA.FTZ R89, R48, R49, R89 ;  /* 0x0000003130597223 */ /* 0x000fe40000010059 */
[----:B------:R-:W0:Y:S01]  /*3d70*/  LDS.64 R48, [R16+0x18] ;  /* 0x0000180010307984 */ /* 0x000e220000000a00 */
[----:B------:R-:W-:Y:S01]  /*3d80*/  FFMA.FTZ R46, R79, R46, R90 ;  /* 0x0000002e4f2e7223 */ /* 0x000fe2000001005a */
        /* <DEDUP_REMOVED lines=9> */
[----:B------:R-:W-:Y:S02]  /*3e20*/  IMAD.U32 R47, R47, 0x10000, RZ ;  /* 0x000100002f2f7824 */ /* 0x000fe400078e00ff */
[----:B------:R-:W-:Y:S01]  /*3e30*/  IMAD.U32 R83, R83, 0x10000, RZ ;  /* 0x0001000053537824 */ /* 0x000fe200078e00ff */
[----:B------:R-:W-:Y:S01]  /*3e40*/  IADD3 R79, P0, P1, R54, R50, R43 ;  /* 0x00000032364f7210 */ /* 0x000fe2000791e02b */
[----:B------:R1:W5:Y:S02]  /*3e50*/  LDG.E.CONSTANT R86, desc[UR10][R86.64+0x4] ;  /* 0x0000040a56567981 */ /* 0x000364000c1e9900 */
[----:B------:R-:W-:Y:S01]  /*3e60*/  FFMA.FTZ R88, R47, R83, R88 ;  /* 0x000000532f587223 */ /* 0x000fe20000010058 */
[C---:B------:R-:W-:Y:S01]  /*3e70*/  IMAD.U32 R47, R82.reuse, 0x10000, RZ ;  /* 0x00010000522f7824 */ /* 0x040fe200078e00ff */
[----:B------:R-:W-:Y:S01]  /*3e80*/  PRMT R82, R82, 0x7632, R82 ;  /* 0x0000763252527816 */ /* 0x000fe20000000052 */
[C---:B0-----:R-:W-:Y:S01]  /*3e90*/  IMAD.U32 R90, R48.reuse, 0x10000, RZ ;  /* 0x00010000305a7824 */ /* 0x041fe200078e00ff */
[----:B------:R-:W-:-:S03]  /*3ea0*/  PRMT R48, R48, 0x7632, R48 ;  /* 0x0000763230307816 */ /* 0x000fc60000000030 */
[----:B------:R-:W-:Y:S02]  /*3eb0*/  IMAD.U32 R82, R82, 0x10000, RZ ;  /* 0x0001000052527824 */ /* 0x000fe400078e00ff */
[----:B------:R-:W-:Y:S01]  /*3ec0*/  FFMA.FTZ R90, R90, R47, R89 ;  /* 0x0000002f5a5a7223 */ /* 0x000fe20000010059 */
[----:B------:R-:W-:Y:S02]  /*3ed0*/  IMAD.U32 R47, R49, 0x10000, RZ ;  /* 0x00010000312f7824 */ /* 0x000fe400078e00ff */
[----:B------:R-:W-:Y:S01]  /*3ee0*/  IMAD.U32 R83, R48, 0x10000, RZ ;  /* 0x0001000030537824 */ /* 0x000fe200078e00ff */
[----:B------:R-:W-:-:S03]  /*3ef0*/  SHF.L.U32 R48, R80, 0x10, RZ ;  /* 0x0000001050307819 */ /* 0x000fc600000006ff */
[----:B------:R-:W-:Y:S02]  /*3f00*/  FFMA.FTZ R83, R83, R82, R46 ;  /* 0x0000005253537223 */ /* 0x000fe4000001002e */
[----:B------:R-:W-:Y:S02]  /*3f10*/  FFMA.FTZ R48, R47, R48, R78 ;  /* 0x000000302f307223 */ /* 0x000fe4000001004e */
[----:B------:R-:W0:Y:S01]  /*3f20*/  LDS.64 R46, [R16+0x20] ;  /* 0x00002000102e7984 */ /* 0x000e220000000a00 */
[----:B------:R-:W-:Y:S02]  /*3f30*/  LEA R78, P2, R79, UR22, 0x1 ;  /* 0x000000164f4e7c11 */ /* 0x000fe4000f8408ff */
[----:B------:R-:W-:-:S04]  /*3f40*/  IADD3.X R82, R35, R51, R26, P0, P1 ;  /* 0x0000003323527210 */ /* 0x000fc800007e241a */
[----:B------:R-:W-:-:S05]  /*3f50*/  LEA.HI.X R79, R79, UR23, R82, 0x1, P2 ;  /* 0x000000174f4f7c11 */ /* 0x000fca00090f0c52 */
[----:B------:R-:W5:Y:S01]  /*3f60*/  LDG.E.CONSTANT R82, desc[UR10][R78.64] ;  /* 0x0000000a4e527981 */ /* 0x000f62000c1e9900 */
[----:B------:R-:W-:Y:S02]  /*3f70*/  PRMT R49, R49, 0x7632, R49 ;  /* 0x0000763231317816 */ /* 0x000fe40000000031 */
[----:B------:R-:W-:-:S03]  /*3f80*/  PRMT R80, R80, 0x7632, R80 ;  /* 0x0000763250507816 */ /* 0x000fc60000000050 */
[----:B------:R-:W-:Y:S02]  /*3f90*/  IMAD.U32 R49, R49, 0x10000, RZ ;  /* 0x0001000031317824 */ /* 0x000fe400078e00ff */
[----:B------:R-:W-:-:S04]  /*3fa0*/  IMAD.U32 R80, R80, 0x10000, RZ ;  /* 0x0001000050507824 */ /* 0x000fc800078e00ff */
[----:B-1----:R-:W-:Y:S01]  /*3fb0*/  FFMA.FTZ R87, R49, R80, R88 ;  /* 0x0000005031577223 */ /* 0x002fe20000010058 */
[C---:B0-----:R-:W-:Y:S01]  /*3fc0*/  IMAD.U32 R49, R46.reuse, 0x10000, RZ ;  /* 0x000100002e317824 */ /* 0x041fe200078e00ff */
[----:B------:R-:W-:Y:S01]  /*3fd0*/  PRMT R46, R46, 0x7632, R46 ;  /* 0x000076322e2e7816 */ /* 0x000fe2000000002e */
[----:B------:R-:W-:-:S04]  /*3fe0*/  IMAD.U32 R91, R47, 0x10000, RZ ;  /* 0x000100002f5b7824 */ /* 0x000fc800078e00ff */
[----:B------:R-:W-:Y:S01]  /*3ff0*/  IMAD.U32 R46, R46, 0x10000, RZ ;  /* 0x000100002e2e7824 */ /* 0x000fe200078e00ff */
[----:B------:R-:W-:Y:S01]  /*4000*/  PRMT R47, R47, 0x7632, R47 ;  /* 0x000076322f2f7816 */ /* 0x000fe2000000002f */
[----:B--2---:R-:W-:-:S04]  /*4010*/  IMAD.U32 R80, R75, 0x10000, RZ ;  /* 0x000100004b507824 */ /* 0x004fc800078e00ff */
[----:B------:R-:W-:Y:S01]  /*4020*/  FFMA.FTZ R90, R49, R80, R90 ;  /* 0x00000050315a7223 */ /* 0x000fe2000001005a */
[----:B------:R-:W-:Y:S01]  /*4030*/  IADD3 R49, P0, P1, R7, R50, R18 ;  /* 0x0000003207317210 */ /* 0x000fe2000791e012 */
[----:B------:R-:W2:Y:S01]  /*4040*/  LDG.E.CONSTANT R80, desc[UR10][R78.64+0x4] ;  /* 0x0000040a4e507981 */ /* 0x000ea2000c1e9900 */
[----:B------:R-:W-:Y:S02]  /*4050*/  PRMT R75, R75, 0x7632, R75 ;  /* 0x000076324b4b7816 */ /* 0x000fe4000000004b */
[----:B------:R-:W-:Y:S02]  /*4060*/  LEA R88, P2, R49, UR22, 0x1 ;  /* 0x0000001631587c11 */ /* 0x000fe4000f8408ff */
[----:B------:R-:W-:Y:S01]  /*4070*/  IADD3.X R92, R40, R51, R27, P0, P1 ;  /* 0x00000033285c7210 */ /* 0x000fe200007e241b */
[----:B------:R-:W-:-:S03]  /*4080*/  IMAD.U32 R75, R75, 0x10000, RZ ;  /* 0x000100004b4b7824 */ /* 0x000fc600078e00ff */
[----:B------:R-:W-:Y:S02]  /*4090*/  LEA.HI.X R89, R49, UR23, R92, 0x1, P2 ;  /* 0x0000001731597c11 */ /* 0x000fe400090f0c5c */
[----:B----4-:R-:W-:Y:S01]  /*40a0*/  SHF.L.U32 R49, R74, 0x10, RZ ;  /* 0x000000104a317819 */ /* 0x010fe200000006ff */
[----:B------:R-:W-:Y:S02]  /*40b0*/  FFMA.FTZ R46, R46, R75, R83 ;  /* 0x0000004b2e2e7223 */ /* 0x000fe40000010053 */
[----:B------:R-:W4:Y:S02]  /*40c0*/  LDG.E.CONSTANT R83, desc[UR10][R88.64] ;  /* 0x0000000a58537981 */ /* 0x000f24000c1e9900 */
[----:B------:R-:W-:Y:S02]  /*40d0*/  FFMA.FTZ R91, R91, R49, R48 ;  /* 0x000000315b5b7223 */ /* 0x000fe40000010030 */
[----:B------:R-:W0:Y:S04]  /*40e0*/  LDS.64 R48, [R16+0x28] ;  /* 0x0000280010307984 */ /* 0x000e280000000a00 */
[----:B------:R1:W4:Y:S01]  /*40f0*/  LDG.E.CONSTANT R78, desc[UR10][R88.64+0x4] ;  /* 0x0000040a584e7981 */ /* 0x000322000c1e9900 */
[----:B------:R-:W-:Y:S01]  /*4100*/  PRMT R74, R74, 0x7632, R74 ;  /* 0x000076324a4a7816 */ /* 0x000fe2000000004a */
[----:B------:R-:W-:-:S04]  /*4110*/  IMAD.U32 R92, R47, 0x10000, RZ ;  /* 0x000100002f5c7824 */ /* 0x000fc800078e00ff */
[----:B------:R-:W-:-:S04]  /*4120*/  IMAD.U32 R74, R74, 0x10000, RZ ;  /* 0x000100004a4a7824 */ /* 0x000fc800078e00ff */
[----:B------:R-:W-:Y:S01]  /*4130*/  FFMA.FTZ R87, R92, R74, R87 ;  /* 0x0000004a5c577223 */ /* 0x000fe20000010057 */
[----:B---3--:R-:W-:Y:S02]  /*4140*/  IMAD.U32 R74, R81, 0x10000, RZ ;  /* 0x00010000514a7824 */ /* 0x008fe400078e00ff */
[----:B0-----:R-:W-:-:S04]  /*4150*/  IMAD.U32 R47, R48, 0x10000, RZ ;  /* 0x00010000302f7824 */ /* 0x001fc800078e00ff */
[----:B------:R-:W-:Y:S01]  /*4160*/  FFMA.FTZ R90, R47, R74, R90 ;  /* 0x0000004a2f5a7223 */ /* 0x000fe2000001005a */
[----:B------:R-:W-:-:S04]  /*4170*/  IADD3 R47, P0, P1, R8, R50, R17 ;  /* 0x00000032082f7210 */ /* 0x000fc8000791e011 */
[----:B------:R-:W-:Y:S02]  /*4180*/  LEA R74, P2, R47, UR22, 0x1 ;  /* 0x000000162f4a7c11 */ /* 0x000fe4000f8408ff */
[----:B-1----:R-:W-:-:S04]  /*4190*/  IADD3.X R88, R37, R51, R28, P0, P1 ;  /* 0x0000003325587210 */ /* 0x002fc800007e241c */
[----:B------:R-:W-:-:S05]  /*41a0*/  LEA.HI.X R75, R47, UR23, R88, 0x1, P2 ;  /* 0x000000172f4b7c11 */ /* 0x000fca00090f0c58 */
[----:B------:R-:W3:Y:S01]  /*41b0*/  LDG.E.CONSTANT R79, desc[UR10][R74.64] ;  /* 0x0000000a4a4f7981 */ /* 0x000ee2000c1e9900 */
[----:B------:R-:W-:Y:S02]  /*41c0*/  PRMT R48, R48, 0x7632, R48 ;  /* 0x0000763230307816 */ /* 0x000fe40000000030 */
[----:B------:R-:W-:-:S03]  /*41d0*/  PRMT R81, R81, 0x7632, R81 ;  /* 0x0000763251517816 */ /* 0x000fc60000000051 */
[----:B------:R-:W-:Y:S02]  /*41e0*/  IMAD.U32 R47, R48, 0x10000, RZ ;  /* 0x00010000302f7824 */ /* 0x000fe400078e00ff */
[----:B------:R-:W-:-:S04]  /*41f0*/  IMAD.U32 R81, R81, 0x10000, RZ ;  /* 0x0001000051517824 */ /* 0x000fc800078e00ff */
[----:B------:R-:W-:Y:S01]  /*4200*/  FFMA.FTZ R88, R47, R81, R46 ;  /* 0x000000512f587223 */ /* 0x000fe2000001002e */
[C---:B------:R-:W-:Y:S01]  /*4210*/  IMAD.U32 R46, R49.reuse, 0x10000, RZ ;  /* 0x00010000312e7824 */ /* 0x040fe200078e00ff */
[----:B-----5:R-:W-:Y:S01]  /*4220*/  SHF.L.U32 R47, R84, 0x10, RZ ;  /* 0x00000010542f7819 */ /* 0x020fe200000006ff */
[----:B------:R0:W5:Y:S04]  /*4230*/  LDG.E.CONSTANT R81, desc[UR10][R74.64+0x4] ;  /* 0x0000040a4a517981 */ /* 0x000168000c1e9900 */
[----:B------:R-:W-:Y:S02]  /*4240*/  FFMA.FTZ R91, R46, R47, R91 ;  /* 0x0000002f2e5b7223 */ /* 0x000fe4000001005b */
[----:B------:R-:W1:Y:S01]  /*4250*/  LDS.64 R46, [R16+0x30] ;  /* 0x00003000102e7984 */ /* 0x000e620000000a00 */
[----:B------:R-:W-:-:S02]  /*4260*/  PRMT R49, R49, 0x7632, R49 ;  /* 0x0000763231317816 */ /* 0x000fc40000000031 */
[----:B------:R-:W-:-:S03]  /*4270*/  PRMT R84, R84, 0x7632, R84 ;  /* 0x0000763254547816 */ /* 0x000fc60000000054 */
[----:B------:R-:W-:Y:S02]  /*4280*/  IMAD.U32 R48, R49, 0x10000, RZ ;  /* 0x0001000031307824 */ /* 0x000fe400078e00ff */
[----:B------:R-:W-:-:S04]  /*4290*/  IMAD.U32 R84, R84, 0x10000, RZ ;  /* 0x0001000054547824 */ /* 0x000fc800078e00ff */
[----:B------:R-:W-:Y:S01]  /*42a0*/  FFMA.FTZ R87, R48, R84, R87 ;  /* 0x0000005430577223 */ /* 0x000fe20000010057 */
[----:B------:R-:W-:Y:S02]  /*42b0*/  IMAD.U32 R48, R85, 0x10000, RZ ;  /* 0x0001000055307824 */ /* 0x000fe400078e00ff */
[----:B-1----:R-:W-:-:S04]  /*42c0*/  IMAD.U32 R49, R46, 0x10000, RZ ;  /* 0x000100002e317824 */ /* 0x002fc800078e00ff */
[----:B------:R-:W-:Y:S02]  /*42d0*/  FFMA.FTZ R90, R49, R48, R90 ;  /* 0x00000030315a7223 */ /* 0x000fe4000001005a */
[----:B------:R-:W1:Y:S01]  /*42e0*/  LDS.64 R48, [R16+0x38] ;  /* 0x0000380010307984 */ /* 0x000e620000000a00 */
[----:B------:R-:W-:Y:S02]  /*42f0*/  PRMT R46, R46, 0x7632, R46 ;  /* 0x000076322e2e7816 */ /* 0x000fe4000000002e */
[----:B------:R-:W-:-:S03]  /*4300*/  PRMT R85, R85, 0x7632, R85 ;  /* 0x0000763255557816 */ /* 0x000fc60000000055 */
[----:B------:R-:W-:Y:S02]  /*4310*/  IMAD.U32 R89, R46, 0x10000, RZ ;  /* 0x000100002e597824 */ /* 0x000fe400078e00ff */
[----:B------:R-:W-:Y:S01]  /*4320*/  IMAD.U32 R85, R85, 0x10000, RZ ;  /* 0x0001000055557824 */ /* 0x000fe200078e00ff */
[C---:B------:R-:W-:Y:S01]  /*4330*/  SHF.L.U32 R84, R86.reuse, 0x10, RZ ;  /* 0x0000001056547819 */ /* 0x040fe200000006ff */
[C---:B------:R-:W-:Y:S01]  /*4340*/  IMAD.U32 R46, R47.reuse, 0x10000, RZ ;  /* 0x000100002f2e7824 */ /* 0x040fe200078e00ff */
[----:B------:R-:W-:Y:S01]  /*4350*/  PRMT R47, R47, 0x7632, R47 ;  /* 0x000076322f2f7816 */ /* 0x000fe2000000002f */
[----:B------:R-:W-:Y:S01]  /*4360*/  FFMA.FTZ R88, R89, R85, R88 ;  /* 0x0000005559587223 */ /* 0x000fe20000010058 */
[----:B------:R-:W-:Y:S01]  /*4370*/  PRMT R85, R86, 0x7632, R85 ;  /* 0x0000763256557816 */ /* 0x000fe20000000055 */
[----:B------:R-:W-:Y:S02]  /*4380*/  FFMA.FTZ R91, R46, R84, R91 ;  /* 0x000000542e5b7223 */ /* 0x000fe4000001005b */
[----:B------:R-:W-:-:S02]  /*4390*/  IMAD.U32 R46, R47, 0x10000, RZ ;  /* 0x000100002f2e7824 */ /* 0x000fc400078e00ff */
[----:B------:R-:W-:Y:S02]  /*43a0*/  IMAD.U32 R85, R85, 0x10000, RZ ;  /* 0x0001000055557824 */ /* 0x000fe400078e00ff */
[----:B------:R-:W-:Y:S01]  /*43b0*/  IMAD.U32 R84, R82, 0x10000, RZ ;  /* 0x0001000052547824 */ /* 0x000fe200078e00ff */
[----:B0-----:R-:W-:Y:S01]  /*43c0*/  IADD3 R75, P0, P1, R9, R50, R20 ;  /* 0x00000032094b7210 */ /* 0x001fe2000791e014 */
[----:B------:R-:W-:-:S03]  /*43d0*/  FFMA.FTZ R85, R46, R85, R87 ;  /* 0x000000552e557223 */ /* 0x000fc60000010057 */
[----:B------:R-:W-:Y:S02]  /*43e0*/  LEA R74, P2, R75, UR22, 0x1 ;  /* 0x000000164b4a7c11 */ /* 0x000fe4000f8408ff */
[----:B------:R-:W-:Y:S01]  /*43f0*/  IADD3.X R86, R42, R51, R29, P0, P1 ;  /* 0x000000332a567210 */ /* 0x000fe200007e241d */
[----:B-1----:R-:W-:-:S04]  /*4400*/  IMAD.U32 R47, R48, 0x10000, RZ ;  /* 0x00010000302f7824 */ /* 0x002fc800078e00ff */
[----:B------:R-:W-:Y:S02]  /*4410*/  FFMA.FTZ R84, R47, R84, R90 ;  /* 0x000000542f547223 */ /* 0x000fe4000001005a */
[----:B------:R-:W0:Y:S01]  /*4420*/  LDS.64 R46, [R16+0x40] ;  /* 0x00004000102e7984 */ /* 0x000e220000000a00 */
[----:B------:R-:W-:Y:S02]  /*4430*/  LEA.HI.X R75, R75, UR23, R86, 0x1, P2 ;  /* 0x000000174b4b7c11 */ /* 0x000fe400090f0c56 */
[----:B------:R-:W-:-:S03]  /*4440*/  PRMT R90, R82, 0x7632, R90 ;  /* 0x00007632525a7816 */ /* 0x000fc6000000005a */
[----:B------:R-:W5:Y:S01]  /*4450*/  LDG.E.CONSTANT R82, desc[UR10][R74.64] ;  /* 0x0000000a4a527981 */ /* 0x000f62000c1e9900 */
[----:B------:R-:W-:Y:S01]  /*4460*/  PRMT R48, R48, 0x7632, R48 ;  /* 0x0000763230307816 */ /* 0x000fe20000000030 */
[----:B------:R-:W-:-:S04]  /*4470*/  IMAD.U32 R90, R90, 0x10000, RZ ;  /* 0x000100005a5a7824 */ /* 0x000fc800078e00ff */
[----:B------:R-:W-:Y:S02]  /*4480*/  IMAD.U32 R87, R48, 0x10000, RZ ;  /* 0x0001000030577824 */ /* 0x000fe400078e00ff */
[----:B------:R-:W-:Y:S02]  /*4490*/  IMAD.U32 R86, R49, 0x10000, RZ ;  /* 0x0001000031567824 */ /* 0x000fe400078e00ff */
[----:B------:R-:W-:Y:S02]  /*44a0*/  FFMA.FTZ R90, R87, R90, R88 ;  /* 0x0000005a575a7223 */ /* 0x000fe40000010058 */
[----:B------:R0:W5:Y:S01]  /*44b0*/  LDG.E.CONSTANT R87, desc[UR10][R74.64+0x4] ;  /* 0x0000040a4a577981 */ /* 0x000162000c1e9900 */
[----:B------:R-:W-:Y:S01]  /*44c0*/  PRMT R49, R49, 0x7632, R49 ;  /* 0x0000763231317816 */ /* 0x000fe20000000031 */
[C---:B0-----:R-:W-:Y:S01]  /*44d0*/  IMAD.U32 R75, R47.reuse, 0x10000, RZ ;  /* 0x000100002f4b7824 */ /* 0x041fe200078e00ff */
[----:B------:R-:W-:Y:S02]  /*44e0*/  PRMT R47, R47, 0x7632, R47 ;  /* 0x000076322f2f7816 */ /* 0x000fe4000000002f */
[----:B--2---:R-:W-:-:S02]  /*44f0*/  SHF.L.U32 R48, R80, 0x10, RZ ;  /* 0x0000001050307819 */ /* 0x004fc400000006ff */
[----:B------:R-:W-:-:S03]  /*4500*/  PRMT R80, R80, 0x7632, R80 ;  /* 0x0000763250507816 */ /* 0x000fc60000000050 */
[----:B------:R-:W-:Y:S01]  /*4510*/  FFMA.FTZ R86, R86, R48, R91 ;  /* 0x0000003056567223 */ /* 0x000fe2000001005b */
[----:B------:R-:W-:Y:S02]  /*4520*/  IMAD.U32 R48, R49, 0x10000, RZ ;  /* 0x0001000031307824 */ /* 0x000fe400078e00ff */
[----:B------:R-:W-:-:S04]  /*4530*/  IMAD.U32 R49, R80, 0x10000, RZ ;  /* 0x0001000050317824 */ /* 0x000fc800078e00ff */
[----:B------:R-:W-:Y:S01]  /*4540*/  FFMA.FTZ R85, R48, R49, R85 ;  /* 0x0000003130557223 */ /* 0x000fe20000010055 */
[----:B------:R-:W-:Y:S01]  /*4550*/  IMAD.U32 R49, R46, 0x10000, RZ ;  /* 0x000100002e317824 */ /* 0x000fe200078e00ff */
[----:B------:R-:W-:Y:S01]  /*4560*/  IADD3 R48, P0, P1, R10, R50, R19 ;  /* 0x000000320a307210 */ /* 0x000fe2000791e013 */
[----:B----4-:R-:W-:Y:S01]  /*4570*/  IMAD.U32 R80, R83, 0x10000, RZ ;  /* 0x0001000053507824 */ /* 0x010fe200078e00ff */
[----:B------:R-:W-:Y:S02]  /*4580*/  PRMT R46, R46, 0x7632, R46 ;  /* 0x000076322e2e7816 */ /* 0x000fe4000000002e */
[----:B------:R-:W-:Y:S01]  /*4590*/  LEA R88, P2, R48, UR22, 0x1 ;  /* 0x0000001630587c11 */ /* 0x000fe2000f8408ff */
[----:B------:R-:W-:Y:S01]  /*45a0*/  FFMA.FTZ R80, R49, R80, R84 ;  /* 0x0000005031507223 */ /* 0x000fe20000010054 */
[----:B------:R-:W-:-:S04]  /*45b0*/  IADD3.X R49, R39, R51, R30, P0, P1 ;  /* 0x0000003327317210 */ /* 0x000fc800007e241e */
[----:B------:R-:W-:Y:S01]  /*45c0*/  LEA.HI.X R89, R48, UR23, R49, 0x1, P2 ;  /* 0x0000001730597c11 */ /* 0x000fe200090f0c31 */
[----:B------:R-:W-:Y:S01]  /*45d0*/  IMAD.U32 R49, R46, 0x10000, RZ ;  /* 0x000100002e317824 */ /* 0x000fe200078e00ff */
[----:B------:R-:W-:-:S03]  /*45e0*/  PRMT R46, R83, 0x7632, R46 ;  /* 0x00007632532e7816 */ /* 0x000fc6000000002e */
[----:B------:R-:W2:Y:S02]  /*45f0*/  LDG.E.CONSTANT R83, desc[UR10][R88.64] ;  /* 0x0000000a58537981 */ /* 0x000ea4000c1e9900 */
[----:B------:R-:W-:Y:S02]  /*4600*/  IMAD.U32 R46, R46, 0x10000, RZ ;  /* 0x000100002e2e7824 */ /* 0x000fe400078e00ff */
[----:B------:R0:W4:Y:S02]  /*4610*/  LDG.E.CONSTANT R84, desc[UR10][R88.64+0x4] ;  /* 0x0000040a58547981 */ /* 0x000124000c1e9900 */
[----:B------:R-:W-:Y:S02]  /*4620*/  FFMA.FTZ R90, R49, R46, R90 ;  /* 0x0000002e315a7223 */ /* 0x000fe4000001005a */
[----:B------:R-:W1:Y:S01]  /*4630*/  LDS.64 R48, [R16+0x48] ;  /* 0x0000480010307984 */ /* 0x000e620000000a00 */
[----:B------:R-:W-:Y:S02]  /*4640*/  SHF.L.U32 R46, R78, 0x10, RZ ;  /* 0x000000104e2e7819 */ /* 0x000fe400000006ff */
[----:B------:R-:W-:-:S03]  /*4650*/  IADD3 R74, P0, P1, R11, R50, R22 ;  /* 0x000000320b4a7210 */ /* 0x000fc6000791e016 */
[----:B------:R-:W-:Y:S01]  /*4660*/  FFMA.FTZ R46, R75, R46, R86 ;  /* 0x0000002e4b2e7223 */ /* 0x000fe20000010056 */
[----:B------:R-:W-:Y:S02]  /*4670*/  LEA R92, P2, R74, UR22, 0x1 ;  /* 0x000000164a5c7c11 */ /* 0x000fe4000f8408ff */
[----:B------:R-:W-:-:S04]  /*4680*/  IADD3.X R75, R44, R51, R31, P0, P1 ;  /* 0x000000332c4b7210 */ /* 0x000fc800007e241f */
[----:B------:R-:W-:-:S05]  /*4690*/  LEA.HI.X R93, R74, UR23, R75, 0x1, P2 ;  /* 0x000000174a5d7c11 */ /* 0x000fca00090f0c4b */
[----:B------:R-:W4:Y:S01]  /*46a0*/  LDG.E.CONSTANT R74, desc[UR10][R92.64] ;  /* 0x0000000a5c4a7981 */ /* 0x000f22000c1e9900 */
[----:B------:R-:W-:-:S03]  /*46b0*/  PRMT R78, R78, 0x7632, R78 ;  /* 0x000076324e4e7816 */ /* 0x000fc6000000004e */
[----:B------:R3:W4:Y:S01]  /*46c0*/  LDG.E.CONSTANT R75, desc[UR10][R92.64+0x4] ;  /* 0x0000040a5c4b7981 */ /* 0x000722000c1e9900 */
[----:B0-----:R-:W-:Y:S02]  /*46d0*/  IMAD.U32 R88, R47, 0x10000, RZ ;  /* 0x000100002f587824 */ /* 0x001fe400078e00ff */
[----:B------:R-:W-:-:S04]  /*46e0*/  IMAD.U32 R47, R78, 0x10000, RZ ;  /* 0x000100004e2f7824 */ /* 0x000fc800078e00ff */
[----:B------:R-:W-:Y:S01]  /*46f0*/  FFMA.FTZ R88, R88, R47, R85 ;  /* 0x0000002f58587223 */ /* 0x000fe20000010055 */
[----:B-1----:R-:W-:Y:S02]  /*4700*/  IMAD.U32 R89, R48, 0x10000, RZ ;  /* 0x0001000030597824 */ /* 0x002fe400078e00ff */
        /* <DEDUP_REMOVED lines=9> */
[C---:B------:R-:W-:Y:S01]  /*47a0*/  LEA R50, P0, R47.reuse, UR22, 0x1 ;  /* 0x000000162f327c11 */ /* 0x040fe2000f8008ff */
[----:B------:R-:W3:Y:S03]  /*47b0*/  LDG.E.CONSTANT R80, desc[UR10][R92.64+0x4] ;  /* 0x0000040a5c507981 */ /* 0x000ee6000c1e9900 */
        /* <DEDUP_REMOVED lines=9> */
[----:B-----5:R-:W-:-:S05]  /*4850*/  SHF.L.U32 R47, R81, 0x10, RZ ;  /* 0x00000010512f7819 */ /* 0x020fca00000006ff */
        /* <DEDUP_REMOVED lines=9> */
[----:B0-----:R-:W-:Y:S02]  /*48f0*/  IMAD.U32 R51, R46, 0x10000, RZ ;  /* 0x000100002e337824 */ /* 0x001fe400078e00ff */
[C---:B------:R-:W-:Y:S01]  /*4900*/  IMAD.U32 R49, R82.reuse, 0x10000, RZ ;  /* 0x0001000052317824 */ /* 0x040fe200078e00ff */
[----:B------:R-:W-:-:S03]  /*4910*/  PRMT R82, R82, 0x7632, R82 ;  /* 0x0000763252527816 */ /* 0x000fc60000000052 */
[----:B------:R-:W-:Y:S02]  /*4920*/  FFMA.FTZ R89, R48, R49, R89 ;  /* 0x0000003130597223 */ /* 0x000fe40000010059 */
[----:B------:R-:W0:Y:S01]  /*4930*/  LDS.64 R48, [R16+0x58] ;  /* 0x0000580010307984 */ /* 0x000e220000000a00 */
[----:B------:R-:W-:-:S04]  /*4940*/  IMAD.U32 R46, R82, 0x10000, RZ ;  /* 0x00010000522e7824 */ /* 0x000fc800078e00ff */
[----:B------:R-:W-:Y:S01]  /*4950*/  FFMA.FTZ R90, R51, R46, R90 ;  /* 0x0000002e335a7223 */ /* 0x000fe2000001005a */
[----:B------:R-:W-:Y:S01]  /*4960*/  SHF.L.U32 R50, R87, 0x10, RZ ;  /* 0x0000001057327819 */ /* 0x000fe200000006ff */
[C---:B------:R-:W-:Y:S01]  /*4970*/  IMAD.U32 R46, R47.reuse, 0x10000, RZ ;  /* 0x000100002f2e7824 */ /* 0x040fe200078e00ff */
[----:B------:R-:W-:-:S03]  /*4980*/  PRMT R47, R47, 0x7632, R47 ;  /* 0x000076322f2f7816 */ /* 0x000fc6000000002f */
[----:B------:R-:W-:Y:S01]  /*4990*/  FFMA.FTZ R79, R46, R50, R79 ;  /* 0x000000322e4f7223 */ /* 0x000fe2000001004f */
[----:B------:R-:W-:Y:S01]  /*49a0*/  PRMT R46, R87, 0x7632, R46 ;  /* 0x00007632572e7816 */ /* 0x000fe2000000002e */
[----:B------:R-:W-:-:S04]  /*49b0*/  IMAD.U32 R47, R47, 0x10000, RZ ;  /* 0x000100002f2f7824 */ /* 0x000fc800078e00ff */
[----:B------:R-:W-:-:S04]  /*49c0*/  IMAD.U32 R46, R46, 0x10000, RZ ;  /* 0x000100002e2e7824 */ /* 0x000fc800078e00ff */
[----:B------:R-:W-:Y:S02]  /*49d0*/  FFMA.FTZ R88, R47, R46, R88 ;  /* 0x0000002e2f587223 */ /* 0x000fe40000010058 */
[----:B------:R-:W1:Y:S01]  /*49e0*/  LDS.64 R46, [R16+0x60] ;  /* 0x00006000102e7984 */ /* 0x000e620000000a00 */
[C---:B0-----:R-:W-:Y:S01]  /*49f0*/  IMAD.U32 R50, R48.reuse, 0x10000, RZ ;  /* 0x0001000030327824 */ /* 0x041fe200078e00ff */
[----:B------:R-:W-:Y:S01]  /*4a00*/  PRMT R48, R48, 0x7632, R48 ;  /* 0x0000763230307816 */ /* 0x000fe20000000030 */
[C---:B--2---:R-:W-:Y:S01]  /*4a10*/  IMAD.U32 R51, R83.reuse, 0x10000, RZ ;  /* 0x0001000053337824 */ /* 0x044fe200078e00ff */
[----:B------:R-:W-:-:S03]  /*4a20*/  PRMT R83, R83, 0x7632, R83 ;  /* 0x0000763253537816 */ /* 0x000fc60000000053 */
[----:B------:R-:W-:Y:S01]  /*4a30*/  FFMA.FTZ R89, R50, R51, R89 ;  /* 0x0000003332597223 */ /* 0x000fe20000010059 */
[----:B------:R-:W-:Y:S02]  /*4a40*/  IMAD.U32 R51, R48, 0x10000, RZ ;  /* 0x0001000030337824 */ /* 0x000fe400078e00ff */
[----:B------:R-:W-:Y:S01]  /*4a50*/  IMAD.U32 R48, R83, 0x10000, RZ ;  /* 0x0001000053307824 */ /* 0x000fe200078e00ff */
[----:B----4-:R-:W-:-:S03]  /*4a60*/  SHF.L.U32 R50, R84, 0x10, RZ ;  /* 0x0000001054327819 */ /* 0x010fc600000006ff */
[----:B------:R-:W-:Y:S01]  /*4a70*/  FFMA.FTZ R90, R51, R48, R90 ;  /* 0x00000030335a7223 */ /* 0x000fe2000001005a */
[C---:B------:R-:W-:Y:S01]  /*4a80*/  IMAD.U32 R48, R49.reuse, 0x10000, RZ ;  /* 0x0001000031307824 */ /* 0x040fe200078e00ff */
[----:B------:R-:W-:-:S03]  /*4a90*/  PRMT R49, R49, 0x7632, R49 ;  /* 0x0000763231317816 */ /* 0x000fc60000000031 */
[----:B------:R-:W-:Y:S01]  /*4aa0*/  FFMA.FTZ R79, R48, R50, R79 ;  /* 0x00000032304f7223 */ /* 0x000fe2000001004f */
[----:B------:R-:W-:Y:S01]  /*4ab0*/  PRMT R50, R84, 0x7632, R50 ;  /* 0x0000763254327816 */ /* 0x000fe20000000032 */
[----:B------:R-:W-:Y:S02]  /*4ac0*/  IMAD.U32 R51, R49, 0x10000, RZ ;  /* 0x0001000031337824 */ /* 0x000fe400078e00ff */
[----:B------:R-:W0:Y:S02]  /*4ad0*/  LDS.64 R48, [R16+0x68] ;  /* 0x0000680010307984 */ /* 0x000e240000000a00 */
[----:B------:R-:W-:-:S04]  /*4ae0*/  IMAD.U32 R50, R50, 0x10000, RZ ;  /* 0x0001000032327824 */ /* 0x000fc800078e00ff */
[----:B------:R-:W-:Y:S01]  /*4af0*/  FFMA.FTZ R88, R51, R50, R88 ;  /* 0x0000003233587223 */ /* 0x000fe20000010058 */
[----:B-1----:R-:W-:Y:S02]  /*4b00*/  IMAD.U32 R50, R46, 0x10000, RZ ;  /* 0x000100002e327824 */ /* 0x002fe400078e00ff */
[----:B------:R-:W-:-:S04]  /*4b10*/  IMAD.U32 R51, R74, 0x10000, RZ ;  /* 0x000100004a337824 */ /* 0x000fc800078e00ff */
[----:B------:R-:W-:Y:S01]  /*4b20*/  FFMA.FTZ R89, R50, R51, R89 ;  /* 0x0000003332597223 */ /* 0x000fe20000010059 */
[----:B------:R-:W-:Y:S02]  /*4b30*/  IMAD.U32 R50, R47, 0x10000, RZ ;  /* 0x000100002f327824 */ /* 0x000fe400078e00ff */
[----:B------:R-:W-:-:S04]  /*4b40*/  IMAD.U32 R51, R75, 0x10000, RZ ;  /* 0x000100004b337824 */ /* 0x000fc800078e00ff */
[----:B------:R-:W-:Y:S02]  /*4b50*/  FFMA.FTZ R79, R50, R51, R79 ;  /* 0x00000033324f7223 */ /* 0x000fe4000001004f */
[----:B------:R-:W1:Y:S01]  /*4b60*/  LDS.64 R50, [R16+0x70] ;  /* 0x0000700010327984 */ /* 0x000e620000000a00 */
[----:B------:R-:W-:Y:S02]  /*4b70*/  PRMT R46, R46, 0x7632, R46 ;  /* 0x000076322e2e7816 */ /* 0x000fe4000000002e */
[----:B------:R-:W-:Y:S02]  /*4b80*/  PRMT R74, R74, 0x7632, R74 ;  /* 0x000076324a4a7816 */ /* 0x000fe4000000004a */
[----:B------:R-:W-:Y:S02]  /*4b90*/  PRMT R47, R47, 0x7632, R47 ;  /* 0x000076322f2f7816 */ /* 0x000fe4000000002f */
[----:B------:R-:W-:Y:S01]  /*4ba0*/  PRMT R81, R75, 0x7632, R81 ;  /* 0x000076324b517816 */ /* 0x000fe20000000051 */
[----:B------:R-:W-:Y:S01]  /*4bb0*/  IMAD.U32 R75, R46, 0x10000, RZ ;  /* 0x000100002e4b7824 */ /* 0x000fe200078e00ff */
[----:B------:R-:W-:Y:S01]  /*4bc0*/  SHF.L.U32 R47, R47, 0x10, RZ ;  /* 0x000000102f2f7819 */ /* 0x000fe200000006ff */
[----:B------:R-:W-:-:S02]  /*4bd0*/  IMAD.U32 R46, R74, 0x10000, RZ ;  /* 0x000100004a2e7824 */ /* 0x000fc400078e00ff */
[----:B------:R-:W-:Y:S02]  /*4be0*/  IMAD.U32 R74, R81, 0x10000, RZ ;  /* 0x00010000514a7824 */ /* 0x000fe400078e00ff */
[----:B------:R-:W-:Y:S02]  /*4bf0*/  FFMA.FTZ R90, R75, R46, R90 ;  /* 0x0000002e4b5a7223 */ /* 0x000fe4000001005a */
[----:B------:R-:W-:Y:S01]  /*4c00*/  FFMA.FTZ R88, R47, R74, R88 ;  /* 0x0000004a2f587223 */ /* 0x000fe20000010058 */
[C---:B0-----:R-:W-:Y:S01]  /*4c10*/  IMAD.U32 R46, R48.reuse, 0x10000, RZ ;  /* 0x00010000302e7824 */ /* 0x041fe200078e00ff */
[----:B------:R-:W-:Y:S01]  /*4c20*/  PRMT R48, R48, 0x7632, R48 ;  /* 0x0000763230307816 */ /* 0x000fe20000000030 */
[----:B---3--:R-:W-:-:S04]  /*4c30*/  IMAD.U32 R47, R78, 0x10000, RZ ;  /* 0x000100004e2f7824 */ /* 0x008fc800078e00ff */
[----:B------:R-:W-:Y:S01]  /*4c40*/  FFMA.FTZ R89, R46, R47, R89 ;  /* 0x0000002f2e597223 */ /* 0x000fe20000010059 */
[----:B------:R-:W-:Y:S01]  /*4c50*/  IMAD.U32 R47, R48, 0x10000, RZ ;  /* 0x00010000302f7824 */ /* 0x000fe200078e00ff */
[C---:B------:R-:W-:Y:S02]  /*4c60*/  PRMT R46, R49.reuse, 0x7632, R46 ;  /* 0x00007632312e7816 */ /* 0x040fe4000000002e */
[C---:B------:R-:W-:Y:S01]  /*4c70*/  PRMT R48, R80.reuse, 0x7632, R48 ;  /* 0x0000763250307816 */ /* 0x040fe20000000030 */
[----:B------:R-:W-:Y:S01]  /*4c80*/  IMAD.U32 R74, R49, 0x10000, RZ ;  /* 0x00010000314a7824 */ /* 0x000fe200078e00ff */
[----:B------:R-:W-:Y:S01]  /*4c90*/  SHF.L.U32 R80, R80, 0x10, RZ ;  /* 0x0000001050507819 */ /* 0x000fe200000006ff */
[----:B------:R-:W-:Y:S01]  /*4ca0*/  IMAD.U32 R49, R46, 0x10000, RZ ;  /* 0x000100002e317824 */ /* 0x000fe200078e00ff */
[----:B------:R-:W-:Y:S01]  /*4cb0*/  PRMT R78, R78, 0x7632, R78 ;  /* 0x000076324e4e7816 */ /* 0x000fe2000000004e */
[----:B------:R-:W-:Y:S02]  /*4cc0*/  IMAD.U32 R48, R48, 0x10000, RZ ;  /* 0x0001000030307824 */ /* 0x000fe400078e00ff */
[----:B------:R-:W-:Y:S01]  /*4cd0*/  FFMA.FTZ R79, R74, R80, R79 ;  /* 0x000000504a4f7223 */ /* 0x000fe2000001004f */
[----:B------:R-:W-:Y:S01]  /*4ce0*/  PRMT R74, R85, 0x7632, R74 ;  /* 0x00007632554a7816 */ /* 0x000fe2000000004a */
[----:B------:R-:W-:Y:S01]  /*4cf0*/  FFMA.FTZ R48, R49, R48, R88 ;  /* 0x0000003031307223 */ /* 0x000fe20000010058 */
[----:B-1----:R-:W-:Y:S01]  /*4d00*/  PRMT R49, R50, 0x7632, R49 ;  /* 0x0000763232317816 */ /* 0x002fe20000000031 */
[----:B------:R-:W-:-:S02]  /*4d10*/  IMAD.U32 R46, R78, 0x10000, RZ ;  /* 0x000100004e2e7824 */ /* 0x000fc400078e00ff */
[----:B------:R-:W-:Y:S02]  /*4d20*/  IMAD.U32 R50, R50, 0x10000, RZ ;  /* 0x0001000032327824 */ /* 0x000fe400078e00ff */
[----:B------:R-:W-:Y:S01]  /*4d30*/  FFMA.FTZ R46, R47, R46, R90 ;  /* 0x0000002e2f2e7223 */ /* 0x000fe2000001005a */
[----:B------:R-:W-:Y:S01]  /*4d40*/  IMAD.U32 R49, R49, 0x10000, RZ ;  /* 0x0001000031317824 */ /* 0x000fe200078e00ff */
[----:B------:R-:W-:Y:S01]  /*4d50*/  PRMT R47, R51, 0x7632, R47 ;  /* 0x00007632332f7816 */ /* 0x000fe2000000002f */
[----:B------:R-:W-:Y:S02]  /*4d60*/  IMAD.U32 R85, R85, 0x10000, RZ ;  /* 0x0001000055557824 */ /* 0x000fe400078e00ff */
[----:B------:R-:W-:Y:S02]  /*4d70*/  IMAD.U32 R74, R74, 0x10000, RZ ;  /* 0x000100004a4a7824 */ /* 0x000fe400078e00ff */
[----:B------:R-:W-:Y:S01]  /*4d80*/  IMAD.U32 R78, R51, 0x10000, RZ ;  /* 0x00010000334e7824 */ /* 0x000fe200078e00ff */
[----:B------:R-:W-:Y:S01]  /*4d90*/  PRMT R51, R86, 0x7632, R51 ;  /* 0x0000763256337816 */ /* 0x000fe20000000033 */
[----:B------:R-:W-:Y:S01]  /*4da0*/  FFMA.FTZ R50, R50, R85, R89 ;  /* 0x0000005532327223 */ /* 0x000fe20000010059 */
[----:B------:R-:W-:Y:S01]  /*4db0*/  SHF.L.U32 R86, R86, 0x10, RZ ;  /* 0x0000001056567819 */ /* 0x000fe200000006ff */
        /* <DEDUP_REMOVED lines=12> */
.L_x_19621:
[----:B------:R-:W-:Y:S05]  /*4e80*/  @P0 BRA.U `(.L_x_19557) ;  /* 0x0000000100400947 */ /* 0x000fea0003800000 */
[----:B------:R-:W-:Y:S01]  /*4e90*/  UIADD3 UR6, -UR9, 0x1, URZ ;  /* 0x0000000109067890 */ /* 0x000fe2000fffe13f */
[----:B-1----:R-:W-:-:S04]  /*4ea0*/  FADD.FTZ R47, R46, R47 ;  /* 0x0000002f2e2f7221 */ /* 0x002fc80000010000 */
[----:B------:R-:W-:Y:S01]  /*4eb0*/  FMUL.FTZ R47, R47, UR21 ;  /* 0x000000152f2f7c20 */ /* 0x000fe20008410000 */
[----:B------:R-:W-:-:S05]  /*4ec0*/  VIADD R48, R72, UR6 ;  /* 0x0000000648307c36 */ /* 0x000fca0008000000 */
[----:B------:R-:W-:-:S05]  /*4ed0*/  I2FP.F32.S32 R48, R48 ;  /* 0x0000003000307245 */ /* 0x000fca0000201400 */
[----:B------:R-:W-:Y:S01]  /*4ee0*/  FFMA.FTZ R48, R48, R70, R47 ;  /* 0x0000004630307223 */ /* 0x000fe2000001002f */
[----:B------:R-:W-:Y:S06]  /*4ef0*/  @P0 BRA `(.L_x_19557) ;  /* 0x0000000000240947 */ /* 0x000fec0003800000 */
[----:B------:R-:W-:-:S04]  /*4f00*/  ISETP.GE.AND P0, PT, R72, UR9, PT ;  /* 0x0000000948007c0c */ /* 0x000fc8000bf06270 */
[----:B0-----:R-:W-:-:S05]  /*4f10*/  FSEL R46, R48, RZ, !P0 ;  /* 0x000000ff302e7208 */ /* 0x001fca0004000000 */
[----:B------:R2:W-:Y:S04]  /*4f20*/  STS [R71], R46 ;  /* 0x0000002e47007388 */ /* 0x0005e80000000800 */
[----:B------:R-:W-:Y:S05]  /*4f30*/  @P0 BRA `(.L_x_19557) ;  /* 0x0000000000140947 */ /* 0x000fea0003800000 */
[----:B------:R-:W-:Y:S01]  /*4f40*/  FMNMX.FTZ R67, R67, R48, !PT ;  /* 0x0000003043437209 */ /* 0x000fe20007810000 */
[----:B------:R-:W-:Y:S06]  /*4f50*/  BRA `(.L_x_19557) ;  /* 0x00000000000c7947 */ /* 0x000fec0003800000 */
.L_x_19555:
[----:B------:R-:W-:-:S13]  /*4f60*/  ISETP.NE.AND P0, PT, R69, RZ, PT ;  /* 0x000000ff4500720c */ /* 0x000fda0003f05270 */
[----:B------:R-:W-:-:S05]  /*4f70*/  @!P0 IMAD.MOV.U32 R46, RZ, RZ, -0x800001 ;  /* 0xff7fffffff2e8424 */ /* 0x000fca00078e00ff */
[----:B------:R3:W-:Y:S02]  /*4f80*/  @!P0 STS [R71], R46 ;  /* 0x0000002e47008388 */ /* 0x0007e40000000800 */
.L_x_19557:
[----:B------:R-:W-:Y:S05]  /*4f90*/  BSYNC B1 ;  /* 0x0000000000017941 */ /* 0x000fea0003800000 */
.L_x_19554:
[----:B------:R-:W-:-:S05]  /*4fa0*/  VIADD R73, R73, 0x4 ;  /* 0x0000000449497836 */ /* 0x000fca0000000000 */
[----:B------:R-:W-:-:S13]  /*4fb0*/  ISETP.GE.AND P0, PT, R73, UR4, PT ;  /* 0x0000000449007c0c */ /* 0x000fda000bf06270 */
[----:B------:R-:W-:Y:S05]  /*4fc0*/  @!P0 BRA `(.L_x_19558) ;  /* 0xffffffe4000c8947 */ /* 0x000fea000383ffff */
.L_x_19547:
[----:B------:R-:W-:Y:S05]  /*4fd0*/  BSYNC B0 ;  /* 0x0000000000007941 */ /* 0x000fea0003800000 */
.L_x_19546:
[----:B------:R-:W4:Y:S01]  /*4fe0*/  S2R R24, SR_TID.X ;  /* 0x0000000000187919 */ /* 0x000f220000002100 */
[----:B------:R-:W-:Y:S01]  /*4ff0*/  SHF.R.S32.HI R7, RZ, 0x1f, R0 ;  /* 0x0000001fff077819 */ /* 0x000fe20000011400 */
[----:B------:R-:W-:-:S03]  /*5000*/  UMOV UR6, 0xffffffff ;  /* 0xffffffff00067882 */ /* 0x000fc60000000000 */
[----:B------:R-:W-:-:S04]  /*5010*/  LEA.HI R7, R7, R0, RZ, 0x5 ;  /* 0x0000000007077211 */ /* 0x000fc800078f28ff */
[----:B------:R-:W-:Y:S02]  /*5020*/  LOP3.LUT R9, R7, 0xffffffe0, RZ, 0xc0, !PT ;  /* 0xffffffe007097812 */ /* 0x000fe400078ec0ff */
[----:B------:R-:W-:-:S03]  /*5030*/  SHF.R.S32.HI R7, RZ, 0x5, R7 ;  /* 0x00000005ff077819 */ /* 0x000fc60000011407 */
[----:B----4-:R-:W-:Y:S01]  /*5040*/  IMAD.IADD R24, R24, 0x1, -R9 ;  /* 0x0000000118187824 */ /* 0x010fe200078e0a09 */
        /* <DEDUP_REMOVED lines=8> */
.L_x_19627:
[----:B------:R-:W-:Y:S01]  /*50d0*/  ISETP.NE.AND P0, PT, R24, RZ, PT ;  /* 0x000000ff1800720c */ /* 0x000fe20003f05270 */
[----:B------:R-:W-:-:S12]  /*50e0*/  WARPSYNC.ALL ;  /* 0x0000000000007948 */ /* 0x000fd80003800000 */
[----:B------:R-:W1:Y:S01]  /*50f0*/  @!P0 S2R R9, SR_CgaCtaId ;  /* 0x0000000000098919 */ /* 0x000e620000008800 */
[----:B------:R-:W-:-:S05]  /*5100*/  @!P0 MOV R4, 0x400 ;  /* 0x0000040000048802 */ /* 0x000fca0000000f00 */
[----:B------:R-:W-:-:S05]  /*5110*/  @!P0 VIADD R4, R4, 0xf0 ;  /* 0x000000f004048836 */ /* 0x000fca0000000000 */
[----:B-1----:R-:W-:Y:S02]  /*5120*/  @!P0 LEA R4, R9, R4, 0x18 ;  /* 0x0000000409048211 */ /* 0x002fe400078ec0ff */
[----:B0-----:R-:W-:Y:S02]  /*5130*/  @!P0 FMNMX.FTZ R9, R11, R8, !PT ;  /* 0x000000080b098209 */ /* 0x001fe40007810000 */
[----:B------:R-:W-:-:S05]  /*5140*/  @!P0 LEA R4, R7, R4, 0x2 ;  /* 0x0000000407048211 */ /* 0x000fca00078e10ff */
[----:B------:R0:W-:Y:S01]  /*5150*/  @!P0 STS [R4], R9 ;  /* 0x0000000904008388 */ /* 0x0001e20000000800 */
[----:B------:R-:W-:Y:S01]  /*5160*/  BAR.SYNC.DEFER_BLOCKING 0x0 ;  /* 0x0000000000007b1d */ /* 0x000fe20000010000 */
[----:B------:R-:W-:Y:S01]  /*5170*/  ISETP.GT.AND P0, PT, R24, 0x3, PT ;  /* 0x000000031800780c */ /* 0x000fe20003f04270 */
[----:B------:R-:W-:Y:S01]  /*5180*/  IMAD.MOV.U32 R8, RZ, RZ, -0x800001 ;  /* 0xff7fffffff087424 */ /* 0x000fe200078e00ff */
[----:B------:R-:W-:Y:S01]  /*5190*/  UIADD3 UR6, UR9, 0xf, URZ ;  /* 0x0000000f09067890 */ /* 0x000fe2000fffe03f */
[----:B------:R-:W-:Y:S02]  /*51a0*/  IMAD.MOV.U32 R10, RZ, RZ, RZ ;  /* 0x000000ffff0a7224 */ /* 0x000fe400078e00ff */
[----:B------:R-:W-:Y:S01]  /*51b0*/  BSSY B0, `(.L_x_19560) ;  /* 0x00000f5000007945 */ /* 0x000fe20003800000 */
[----:B------:R-:W-:-:S04]  /*51c0*/  USHF.R.S32.HI UR7, URZ, 0x1f, UR6 ;  /* 0x0000001f3f077899 */ /* 0x000fc80008011406 */
[----:B------:R-:W-:-:S03]  /*51d0*/  ULEA.HI UR6, UR7, UR6, URZ, 0x4 ;  /* 0x0000000607067291 */ /* 0x000fc6000f8f203f */
[----:B0-----:R-:W0:Y:S01]  /*51e0*/  @!P0 S2R R9, SR_CgaCtaId ;  /* 0x0000000000098919 */ /* 0x001e220000008800 */
[----:B------:R-:W-:Y:S01]  /*51f0*/  @!P0 MOV R4, 0x400 ;  /* 0x0000040000048802 */ /* 0x000fe20000000f00 */
[----:B------:R-:W-:-:S04]  /*5200*/  ULOP3.LUT UR6, UR6, 0xfffffff0, URZ, 0xc0, !UPT ;  /* 0xfffffff006067892 */ /* 0x000fc8000f8ec03f */
[----:B------:R-:W-:Y:S01]  /*5210*/  @!P0 VIADD R4, R4, 0xf0 ;  /* 0x000000f004048836 */ /* 0x000fe20000000000 */
[----:B------:R-:W-:-:S04]  /*5220*/  UISETP.LT.AND UP0, UPT, UR9, UR6, UPT ;  /* 0x000000060900728c */ /* 0x000fc8000bf01270 */
[----:B------:R-:W-:-:S06]  /*5230*/  USEL UR6, UR9, UR6, UP0 ;  /* 0x0000000609067287 */ /* 0x000fcc0008000000 */
[----:B------:R-:W-:Y:S02]  /*5240*/  ISETP.GE.AND P1, PT, R0, UR6, PT ;  /* 0x0000000600007c0c */ /* 0x000fe4000bf26270 */
[----:B0-----:R-:W-:-:S05]  /*5250*/  @!P0 LEA R9, R9, R4, 0x18 ;  /* 0x0000000409098211 */ /* 0x001fca00078ec0ff */
[----:B------:R-:W-:-:S05]  /*5260*/  @!P0 IMAD R9, R24, 0x4, R9 ;  /* 0x0000000418098824 */ /* 0x000fca00078e0209 */
[----:B------:R-:W4:Y:S04]  /*5270*/  @!P0 LDS R8, [R9] ;  /* 0x0000000009088984 */ /* 0x000f280000000800 */
[----:B----4-:R-:W0:Y:S02]  /*5280*/  SHFL.BFLY PT, R11, R8, 0x2, 0x1f ;  /* 0x0c401f00080b7f89 */ /* 0x010e2400000e0000 */
        /* <DEDUP_REMOVED lines=8> */
[----:B------:R-:W-:-:S05]  /*5310*/  VIADD R8, R8, UR6 ;  /* 0x0000000608087c36 */ /* 0x000fca0008000000 */
[C---:B------:R-:W-:Y:S02]  /*5320*/  LEA.HI R9, R8.reuse, 0x1, RZ, 0x19 ;  /* 0x0000000108097811 */ /* 0x040fe400078fc8ff */
[----:B------:R-:W-:Y:S02]  /*5330*/  ISETP.GE.U32.AND P2, PT, R8, 0x180, PT ;  /* 0x000001800800780c */ /* 0x000fe40003f46070 */
[----:B------:R-:W-:Y:S01]  /*5340*/  LOP3.LUT P0, R11, R9, 0x3, RZ, 0xc0, !PT ;  /* 0x00000003090b7812 */ /* 0x000fe2000780c0ff */
[----:B------:R-:W-:-:S12]  /*5350*/  IMAD.MOV.U32 R9, RZ, RZ, R0 ;  /* 0x000000ffff097224 */ /* 0x000fd800078e0000 */
        /* <DEDUP_REMOVED lines=8> */
.L_x_19564:
        /* <DEDUP_REMOVED lines=11> */
.L_x_19563:
[----:B------:R-:W-:Y:S05]  /*5490*/  BSYNC B1 ;  /* 0x0000000000017941 */ /* 0x000fea0003800000 */
.L_x_19562:
        /* <DEDUP_REMOVED lines=12> */
[----:B------:R-:W-:Y:S01]  /*5560*/  IMAD.U32 R12, RZ, RZ, UR6 ;  /* 0x00000006ff0c7e24 */ /* 0x000fe2000f8e00ff */
[----:B------:R-:W-:-:S03]  /*5570*/  PLOP3.LUT P0, PT, PT, PT, PT, 0x8, 0x0 ;  /* 0x000000000000781c */ /* 0x000fc60003f0e170 */
[----:B------:R-:W-:-:S10]  /*5580*/  VIADD R12, R12, 0xfffffa00 ;  /* 0xfffffa000c0c7836 */ /* 0x000fd40000000000 */
.L_x_19567:
[----:B------:R-:W0:Y:S01]  /*5590*/  LDS R11, [R8+-0x400] ;  /* 0xfffc0000080b7984 */ /* 0x000e220000000800 */
[----:B------:R-:W-:-:S03]  /*55a0*/  IADD3 R9, R9, 0x800, RZ ;  /* 0x0000080009097810 */ /* 0x000fc60007ffe0ff */
[----:B------:R-:W1:Y:S01]  /*55b0*/  LDS R13, [R8+-0x200] ;  /* 0xfffe0000080d7984 */ /* 0x000e620000000800 */
[----:B------:R-:W-:-:S03]  /*55c0*/  ISETP.GE.AND P2, PT, R9, R12, PT ;  /* 0x0000000c0900720c */ /* 0x000fc60003f46270 */
        /* <DEDUP_REMOVED lines=8> */
[----:B0-----:R-:W-:-:S03]  /*5650*/  FADD.FTZ R11, -R4, R11 ;  /* 0x0000000b040b7221 */ /* 0x001fc60000010100 */
[----:B------:R-:W0:Y:S01]  /*5660*/  LDS R31, [R8+0x1000] ;  /* 0x00100000081f7984 */ /* 0x000e220000000800 */
[----:B------:R-:W-:Y:S01]  /*5670*/  FMUL.FTZ R11, R11, 1.4426950216293334961 ;  /* 0x3fb8aa3b0b0b7820 */ /* 0x000fe20000410000 */
[C---:B-1----:R-:W-:Y:S02]  /*5680*/  FADD.FTZ R13, -R4.reuse, R13 ;  /* 0x0000000d040d7221 */ /* 0x042fe40000010100 */
[----:B------:R-:W1:Y:S01]  /*5690*/  LDS R33, [R8+0x1200] ;  /* 0x0012000008217984 */ /* 0x000e620000000800 */
[C---:B----4-:R-:W-:Y:S01]  /*56a0*/  FADD.FTZ R15, -R4.reuse, R15 ;  /* 0x0000000f040f7221 */ /* 0x050fe20000010100 */
        /* <DEDUP_REMOVED lines=9> */
[----:B------:R-:W0:Y:S01]  /*5740*/  MUFU.EX2 R13, R13 ;  /* 0x0000000d000d7308 */ /* 0x000e220000000800 */
[----:B------:R-:W-:Y:S01]  /*5750*/  FMUL.FTZ R19, R19, 1.4426950216293334961 ;  /* 0x3fb8aa3b13137820 */ /* 0x000fe20000410000 */
[C---:B------:R-:W-:Y:S01]  /*5760*/  FADD.FTZ R21, -R4.reuse, R21 ;  /* 0x0000001504157221 */ /* 0x040fe20000010100 */
[----:B------:R-:W3:Y:S01]  /*5770*/  LDS R41, [R8+0x1a00] ;  /* 0x001a000008297984 */ /* 0x000ee20000000800 */
        /* <DEDUP_REMOVED lines=9> */
[----:B------:R-:W4:Y:S01]  /*5810*/  MUFU.EX2 R17, R17 ;  /* 0x0000001100117308 */ /* 0x000f220000000800 */
        /* <DEDUP_REMOVED lines=13> */
[----:B----4-:R-:W-:Y:S01]  /*58f0*/  FADD.FTZ R10, R10, R17 ;  /* 0x000000110a0a7221 */ /* 0x010fe20000010000 */
[C---:B------:R-:W-:Y:S01]  /*5900*/  FADD.FTZ R35, -R4.reuse, R35 ;  /* 0x0000002304237221 */ /* 0x040fe20000010100 */
[----:B--2---:R-:W-:Y:S01]  /*5910*/  FADD.FTZ R37, -R4, R37 ;  /* 0x0000002504257221 */ /* 0x004fe20000010100 */
[----:B------:R-:W-:Y:S02]  /*5920*/  STS [R8+0x200], R17 ;  /* 0x0002001108007388 */ /* 0x000fe40000000800 */
[----:B------:R-:W-:Y:S01]  /*5930*/  FMUL.FTZ R35, R35, 1.4426950216293334961 ;  /* 0x3fb8aa3b23237820 */ /* 0x000fe20000410000 */
[----:B------:R-:W-:Y:S01]  /*5940*/  FMUL.FTZ R37, R37, 1.4426950216293334961 ;  /* 0x3fb8aa3b25257820 */ /* 0x000fe20000410000 */
[----:B------:R-:W2:Y:S01]  /*5950*/  MUFU.EX2 R23, R23 ;  /* 0x0000001700177308 */ /* 0x000ea20000000800 */
[----:B0-----:R-:W-:Y:S01]  /*5960*/  FADD.FTZ R10, R10, R19 ;  /* 0x000000130a0a7221 */ /* 0x001fe20000010000 */
[C---:B---3--:R-:W-:Y:S01]  /*5970*/  FADD.FTZ R39, -R4.reuse, R39 ;  /* 0x0000002704277221 */ /* 0x048fe20000010100 */
        /* <DEDUP_REMOVED lines=37> */
.L_x_19566:
[----:B------:R-:W-:Y:S05]  /*5bd0*/  BSYNC B1 ;  /* 0x0000000000017941 */ /* 0x000fea0003800000 */
.L_x_19565:
        /* <DEDUP_REMOVED lines=8> */
[----:B------:R-:W4:Y:S04]  /*5c60*/  LDS R15, [R8] ;  /* 0x00000000080f7984 */ /* 0x000f280000000800 */
[----:B------:R-:W2:Y:S04]  /*5c70*/  LDS R17, [R8+0x200] ;  /* 0x0002000008117984 */ /* 0x000ea80000000800 */
[----:B------:R-:W3:Y:S04]  /*5c80*/  LDS R19, [R8+0x400] ;  /* 0x0004000008137984 */ /* 0x000ee80000000800 */
[----:B------:R-:W3:Y:S04]  /*5c90*/  LDS R21, [R8+0x600] ;  /* 0x0006000008157984 */ /* 0x000ee80000000800 */
[----:B------:R-:W3:Y:S04]  /*5ca0*/  LDS R23, [R8+0x800] ;  /* 0x0008000008177984 */ /* 0x000ee80000000800 */
[----:B------:R-:W3:Y:S01]  /*5cb0*/  LDS R25, [R8+0xa00] ;  /* 0x000a000008197984 */ /* 0x000ee20000000800 */
[----:B0-----:R-:W-:-:S04]  /*5cc0*/  FADD.FTZ R11, -R4, R11 ;  /* 0x0000000b040b7221 */ /* 0x001fc80000010100 */
[----:B------:R-:W-:Y:S01]  /*5cd0*/  FMUL.FTZ R11, R11, 1.4426950216293334961 ;  /* 0x3fb8aa3b0b0b7820 */ /* 0x000fe20000410000 */
[C---:B-1----:R-:W-:Y:S01]  /*5ce0*/  FADD.FTZ R13, -R4.reuse, R13 ;  /* 0x0000000d040d7221 */ /* 0x042fe20000010100 */
        /* <DEDUP_REMOVED lines=38> */
.L_x_19569:
[----:B------:R-:W-:Y:S05]  /*5f50*/  BSYNC B1 ;  /* 0x0000000000017941 */ /* 0x000fea0003800000 */
.L_x_19568:
[----:B------:R-:W-:-:S13]  /*5f60*/  ISETP.LT.OR P0, PT, R9, UR6, P0 ;  /* 0x0000000609007c0c */ /* 0x000fda0008701670 */
[----:B------:R-:W-:Y:S05]  /*5f70*/  @!P0 BRA `(.L_x_19561) ;  /* 0x0000000000608947 */ /* 0x000fea0003800000 */
[----:B------:R-:W0:Y:S04]  /*5f80*/  LDS R9, [R8+-0x400] ;  /* 0xfffc000008097984 */ /* 0x000e280000000800 */
[----:B------:R-:W1:Y:S04]  /*5f90*/  LDS R11, [R8+-0x200] ;  /* 0xfffe0000080b7984 */ /* 0x000e680000000800 */
[----:B------:R-:W4:Y:S04]  /*5fa0*/  LDS R13, [R8] ;  /* 0x00000000080d7984 */ /* 0x000f280000000800 */
[----:B------:R-:W2:Y:S01]  /*5fb0*/  LDS R15, [R8+0x200] ;  /* 0x00020000080f7984 */ /* 0x000ea20000000800 */
[C---:B0-----:R-:W-:Y:S01]  /*5fc0*/  FADD.FTZ R9, -R4.reuse, R9 ;  /* 0x0000000904097221 */ /* 0x041fe20000010100 */
[----:B-1----:R-:W-:-:S03]  /*5fd0*/  FADD.FTZ R11, -R4, R11 ;  /* 0x0000000b040b7221 */ /* 0x002fc60000010100 */
        /* <DEDUP_REMOVED lines=18> */
.L_x_19561:
[----:B------:R-:W-:Y:S05]  /*6100*/  BSYNC B0 ;  /* 0x0000000000007941 */ /* 0x000fea0003800000 */
.L_x_19560:
[----:B----4-:R-:W1:Y:S01]  /*6110*/  SHFL.BFLY PT, R9, R10, 0x10, 0x1f ;  /* 0x0e001f000a097f89 */ /* 0x010e6200000e0000 */
[----:B------:R-:W-:Y:S01]  /*6120*/  LOP3.LUT P0, R12, R0, 0x1f, RZ, 0xc0, !PT ;  /* 0x0000001f000c7812 */ /* 0x000fe2000780c0ff */
[----:B------:R-:W-:Y:S03]  /*6130*/  BSSY B0, `(.L_x_19570) ;  /* 0x00000ac000007945 */ /* 0x000fe60003800000 */
[----:B------:R-:W-:-:S09]  /*6140*/  ISETP.GT.U32.AND P2, PT, R12, 0x3, PT ;  /* 0x000000030c00780c */ /* 0x000fd20003f44070 */
[----:B------:R-:W4:Y:S04]  /*6150*/  @!P0 S2R R14, SR_CgaCtaId ;  /* 0x00000000000e8919 */ /* 0x000f280000008800 */
[----:B------:R-:W2:Y:S01]  /*6160*/  @!P2 S2R R15, SR_CgaCtaId ;  /* 0x00000000000fa919 */ /* 0x000ea20000008800 */
[----:B-1----:R-:W-:Y:S01]  /*6170*/  FADD.FTZ R9, R9, R10 ;  /* 0x0000000a09097221 */ /* 0x002fe20000010000 */
[----:B------:R-:W-:-:S04]  /*6180*/  @!P2 MOV R10, 0x400 ;  /* 0x00000400000aa802 */ /* 0x000fc80000000f00 */
[----:B0-----:R-:W0:Y:S01]  /*6190*/  SHFL.BFLY PT, R4, R9, 0x8, 0x1f ;  /* 0x0d001f0009047f89 */ /* 0x001e2200000e0000 */
[----:B------:R-:W-:-:S05]  /*61a0*/  @!P2 VIADD R10, R10, 0xf0 ;  /* 0x000000f00a0aa836 */ /* 0x000fca0000000000 */
[----:B--2---:R-:W-:Y:S01]  /*61b0*/  @!P2 LEA R15, R15, R10, 0x18 ;  /* 0x0000000a0f0fa211 */ /* 0x004fe200078ec0ff */
[----:B0-----:R-:W-:Y:S01]  /*61c0*/  FADD.FTZ R4, R9, R4 ;  /* 0x0000000409047221 */ /* 0x001fe20000010000 */
        /* <DEDUP_REMOVED lines=25> */
[----:B------:R-:W-:Y:S01]  /*6360*/  IADD3 R4, R4, UR6, RZ ;  /* 0x0000000604047c10 */ /* 0x000fe2000fffe0ff */
[----:B------:R0:W1:Y:S03]  /*6370*/  MUFU.RCP R33, R9 ;  /* 0x0000000900217308 */ /* 0x0000660000001000 */
[C---:B------:R-:W-:Y:S02]  /*6380*/  LEA.HI R8, R4.reuse, 0x1, RZ, 0x19 ;  /* 0x0000000104087811 */ /* 0x040fe400078fc8ff */
[----:B------:R-:W-:-:S02]  /*6390*/  ISETP.GE.U32.AND P1, PT, R4, 0x180, PT ;  /* 0x000001800400780c */ /* 0x000fc40003f26070 */
[----:B------:R-:W-:Y:S01]  /*63a0*/  LOP3.LUT P0, R10, R8, 0x3, RZ, 0xc0, !PT ;  /* 0x00000003080a7812 */ /* 0x000fe2000780c0ff */
[----:B------:R-:W-:-:S12]  /*63b0*/  IMAD.MOV.U32 R8, RZ, RZ, R0 ;  /* 0x000000ffff087224 */ /* 0x000fd800078e0000 */
        /* <DEDUP_REMOVED lines=8> */
.L_x_19574:
        /* <DEDUP_REMOVED lines=8> */
.L_x_19573:
[----:B------:R-:W-:Y:S05]  /*64c0*/  BSYNC B1 ;  /* 0x0000000000017941 */ /* 0x000fea0003800000 */
.L_x_19572:
        /* <DEDUP_REMOVED lines=12> */
[----:B------:R-:W-:Y:S02]  /*6590*/  MOV R35, UR6 ;  /* 0x0000000600237c02 */ /* 0x000fe40008000f00 */
[----:B------:R-:W-:-:S03]  /*65a0*/  PLOP3.LUT P0, PT, PT, PT, PT, 0x8, 0x0 ;  /* 0x000000000000781c */ /* 0x000fc60003f0e170 */
[----:B------:R-:W-:-:S10]  /*65b0*/  VIADD R35, R35, 0xfffffa00 ;  /* 0xfffffa0023237836 */ /* 0x000fd40000000000 */
.L_x_19577:
[----:B------:R-:W0:Y:S01]  /*65c0*/  LDS R9, [R4+-0x400] ;  /* 0xfffc000004097984 */ /* 0x000e220000000800 */
[----:B------:R-:W-:-:S03]  /*65d0*/  VIADD R8, R8, 0x800 ;  /* 0x0000080008087836 */ /* 0x000fc60000000000 */
[----:B------:R-:W1:Y:S02]  /*65e0*/  LDS R10, [R4+-0x200] ;  /* 0xfffe0000040a7984 */ /* 0x000e640000000800 */
[----:B------:R-:W-:Y:S02]  /*65f0*/  ISETP.GE.AND P1, PT, R8, R35, PT ;  /* 0x000000230800720c */ /* 0x000fe40003f26270 */
[----:B------:R-:W2:Y:S04]  /*6600*/  LDS R12, [R4] ;  /* 0x00000000040c7984 */ /* 0x000ea80000000800 */
[----:B------:R-:W4:Y:S04]  /*6610*/  LDS R14, [R4+0x200] ;  /* 0x00020000040e7984 */ /* 0x000f280000000800 */
[----:B------:R-:W3:Y:S04]  /*6620*/  LDS R16, [R4+0x400] ;  /* 0x0004000004107984 */ /* 0x000ee80000000800 */
[----:B------:R-:W3:Y:S04]  /*6630*/  LDS R18, [R4+0x600] ;  /* 0x0006000004127984 */ /* 0x000ee80000000800 */
[----:B------:R-:W-:Y:S04]  /*6640*/  LDS R20, [R4+0x800] ;  /* 0x0008000004147984 */ /* 0x000fe80000000800 */
[----:B------:R-:W3:Y:S04]  /*6650*/  LDS R21, [R4+0xa00] ;  /* 0x000a000004157984 */ /* 0x000ee80000000800 */
[----:B------:R-:W3:Y:S04]  /*6660*/  LDS R22, [R4+0xc00] ;  /* 0x000c000004167984 */ /* 0x000ee80000000800 */
[----:B------:R-:W3:Y:S04]  /*6670*/  LDS R25, [R4+0xe00] ;  /* 0x000e000004197984 */ /* 0x000ee80000000800 */
[----:B------:R-:W3:Y:S01]  /*6680*/  LDS R26, [R4+0x1000] ;  /* 0x00100000041a7984 */ /* 0x000ee20000000800 */
[----:B0-----:R-:W-:-:S03]  /*6690*/  FMUL.FTZ R9, R33, R9 ;  /* 0x0000000921097220 */ /* 0x001fc60000410000 */
[----:B------:R-:W0:Y:S01]  /*66a0*/  LDS R28, [R4+0x1200] ;  /* 0x00120000041c7984 */ /* 0x000e220000000800 */
[----:B-1----:R-:W-:-:S03]  /*66b0*/  FMUL.FTZ R11, R33, R10 ;  /* 0x0000000a210b7220 */ /* 0x002fc60000410000 */
[----:B------:R-:W1:Y:S01]  /*66c0*/  LDS R29, [R4+0x1400] ;  /* 0x00140000041d7984 */ /* 0x000e620000000800 */
[----:B--2---:R-:W-:-:S03]  /*66d0*/  FMUL.FTZ R13, R33, R12 ;  /* 0x0000000c210d7220 */ /* 0x004fc60000410000 */
[----:B------:R-:W2:Y:S01]  /*66e0*/  LDS R30, [R4+0x1600] ;  /* 0x00160000041e7984 */ /* 0x000ea20000000800 */
[----:B----4-:R-:W-:-:S03]  /*66f0*/  FMUL.FTZ R15, R33, R14 ;  /* 0x0000000e210f7220 */ /* 0x010fc60000410000 */
[----:B------:R-:W4:Y:S01]  /*6700*/  LDS R31, [R4+0x1800] ;  /* 0x00180000041f7984 */ /* 0x000f220000000800 */
[----:B---3--:R-:W-:-:S03]  /*6710*/  FMUL.FTZ R17, R33, R16 ;  /* 0x0000001021117220 */ /* 0x008fc60000410000 */
[----:B------:R-:W3:Y:S01]  /*6720*/  LDS R32, [R4+0x1a00] ;  /* 0x001a000004207984 */ /* 0x000ee20000000800 */
        /* <DEDUP_REMOVED lines=17> */
[----:B----4-:R-:W-:-:S03]  /*6840*/  FMUL.FTZ R31, R33, R31 ;  /* 0x0000001f211f7220 */ /* 0x010fc60000410000 */
        /* <DEDUP_REMOVED lines=11> */
.L_x_19576:
[----:B------:R-:W-:Y:S05]  /*6900*/  BSYNC B1 ;  /* 0x0000000000017941 */ /* 0x000fea0003800000 */
.L_x_19575:
        /* <DEDUP_REMOVED lines=9> */
[----:B------:R-:W4:Y:S04]  /*69a0*/  LDS R14, [R4+0x200] ;  /* 0x00020000040e7984 */ /* 0x000f280000000800 */
[----:B------:R-:W3:Y:S04]  /*69b0*/  LDS R16, [R4+0x400] ;  /* 0x0004000004107984 */ /* 0x000ee80000000800 */
[----:B------:R-:W3:Y:S04]  /*69c0*/  LDS R18, [R4+0x600] ;  /* 0x0006000004127984 */ /* 0x000ee80000000800 */
[----:B------:R-:W3:Y:S04]  /*69d0*/  LDS R20, [R4+0x800] ;  /* 0x0008000004147984 */ /* 0x000ee80000000800 */
[----:B------:R-:W3:Y:S01]  /*69e0*/  LDS R22, [R4+0xa00] ;  /* 0x000a000004167984 */ /* 0x000ee20000000800 */
[C---:B0-----:R-:W-:Y:S01]  /*69f0*/  FMUL.FTZ R9, R33.reuse, R9 ;  /* 0x0000000921097220 */ /* 0x041fe20000410000 */
[----:B-1----:R-:W-:-:S04]  /*6a00*/  FMUL.FTZ R11, R33, R10 ;  /* 0x0000000a210b7220 */ /* 0x002fc80000410000 */
[----:B------:R-:W-:Y:S01]  /*6a10*/  STS [R4+-0x400], R9 ;  /* 0xfffc000904007388 */ /* 0x000fe20000000800 */
[----:B--2---:R-:W-:-:S03]  /*6a20*/  FMUL.FTZ R13, R33, R12 ;  /* 0x0000000c210d7220 */ /* 0x004fc60000410000 */
[----:B------:R-:W-:Y:S01]  /*6a30*/  STS [R4+-0x200], R11 ;  /* 0xfffe000b04007388 */ /* 0x000fe20000000800 */
[----:B----4-:R-:W-:-:S03]  /*6a40*/  FMUL.FTZ R15, R33, R14 ;  /* 0x0000000e210f7220 */ /* 0x010fc60000410000 */
[----:B------:R-:W-:Y:S01]  /*6a50*/  STS [R4], R13 ;  /* 0x0000000d04007388 */ /* 0x000fe20000000800 */
[----:B---3--:R-:W-:-:S03]  /*6a60*/  FMUL.FTZ R17, R33, R16 ;  /* 0x0000001021117220 */ /* 0x008fc60000410000 */
        /* <DEDUP_REMOVED lines=9> */
.L_x_19579:
[----:B------:R-:W-:Y:S05]  /*6b00*/  BSYNC B1 ;  /* 0x0000000000017941 */ /* 0x000fea0003800000 */
.L_x_19578:
[----:B------:R-:W-:-:S13]  /*6b10*/  ISETP.LT.OR P0, PT, R8, UR6, P0 ;  /* 0x0000000608007c0c */ /* 0x000fda0008701670 */
[----:B------:R-:W-:Y:S05]  /*6b20*/  @!P0 BRA `(.L_x_19571) ;  /* 0x0000000000308947 */ /* 0x000fea0003800000 */
[----:B------:R-:W0:Y:S04]  /*6b30*/  LDS R8, [R4+-0x400] ;  /* 0xfffc000004087984 */ /* 0x000e280000000800 */
[----:B------:R-:W1:Y:S04]  /*6b40*/  LDS R10, [R4+-0x200] ;  /* 0xfffe0000040a7984 */ /* 0x000e680000000800 */
[----:B------:R-:W2:Y:S04]  /*6b50*/  LDS R12, [R4] ;  /* 0x00000000040c7984 */ /* 0x000ea80000000800 */
[----:B------:R-:W4:Y:S01]  /*6b60*/  LDS R14, [R4+0x200] ;  /* 0x00020000040e7984 */ /* 0x000f220000000800 */
[-C--:B0-----:R-:W-:Y:S01]  /*6b70*/  FMUL.FTZ R9, R8, R33.reuse ;  /* 0x0000002108097220 */ /* 0x081fe20000410000 */
[----:B-1----:R-:W-:-:S04]  /*6b80*/  FMUL.FTZ R11, R10, R33 ;  /* 0x000000210a0b7220 */ /* 0x002fc80000410000 */
[----:B------:R1:W-:Y:S01]  /*6b90*/  STS [R4+-0x400], R9 ;  /* 0xfffc000904007388 */ /* 0x0003e20000000800 */
[----:B--2---:R-:W-:-:S03]  /*6ba0*/  FMUL.FTZ R13, R12, R33 ;  /* 0x000000210c0d7220 */ /* 0x004fc60000410000 */
[----:B------:R1:W-:Y:S01]  /*6bb0*/  STS [R4+-0x200], R11 ;  /* 0xfffe000b04007388 */ /* 0x0003e20000000800 */
[----:B----4-:R-:W-:-:S03]  /*6bc0*/  FMUL.FTZ R15, R14, R33 ;  /* 0x000000210e0f7220 */ /* 0x010fc60000410000 */
[----:B------:R1:W-:Y:S04]  /*6bd0*/  STS [R4], R13 ;  /* 0x0000000d04007388 */ /* 0x0003e80000000800 */
[----:B------:R1:W-:Y:S02]  /*6be0*/  STS [R4+0x200], R15 ;  /* 0x0002000f04007388 */ /* 0x0003e40000000800 */
.L_x_19571:
[----:B------:R-:W-:Y:S05]  /*6bf0*/  BSYNC B0 ;  /* 0x0000000000007941 */ /* 0x000fea0003800000 */
.L_x_19570:
[----:B------:R-:W-:Y:S01]  /*6c00*/  BAR.SYNC.DEFER_BLOCKING 0x0 ;  /* 0x0000000000007b1d */ /* 0x000fe20000010000 */
[----:B------:R-:W-:-:S05]  /*6c10*/  ISETP.GE.AND P0, PT, R7, UR4, PT ;  /* 0x0000000407007c0c */ /* 0x000fca000bf06270 */
        /* <DEDUP_REMOVED lines=8> */
.L_x_19581:
[----:B------:R-:W2:Y:S01]  /*6ca0*/  I2F.RP R10, R3 ;  /* 0x00000003000a7306 */ /* 0x000ea20000209400 */
[C---:B------:R-:W-:Y:S01]  /*6cb0*/  IADD3 R29, P0, R7.reuse, UR5, RZ ;  /* 0x00000005071d7c10 */ /* 0x040fe2000ff1e0ff */
[----:B------:R-:W-:Y:S01]  /*6cc0*/  ULDC.64 UR6, c[0x0][0x238] ;  /* 0x00008e0000067ab9 */ /* 0x000fe20000000a00 */
[----:B------:R-:W4:Y:S01]  /*6cd0*/  LDC R39, c[0x0][0x25c] ;  /* 0x00009700ff277b82 */ /* 0x000f220000000800 */
[----:B------:R-:W-:Y:S01]  /*6ce0*/  ULDC UR8, c[0x0][0x27c] ;  /* 0x00009f0000087ab9 */ /* 0x000fe20000000800 */
[----:B-1----:R-:W-:Y:S01]  /*6cf0*/  LEA.HI.X.SX32 R4, R7, UR12, 0x1, P0 ;  /* 0x0000000c07047c11 */ /* 0x002fe200080f0eff */
[----:B------:R-:W-:Y:S01]  /*6d00*/  VIADD R38, R5, -UR8 ;  /* 0x8000000805267c36 */ /* 0x000fe20008000000 */
[C---:B------:R-:W-:Y:S01]  /*6d10*/  LEA R28, P0, R29.reuse, UR6, 0x2 ;  /* 0x000000061d1c7c11 */ /* 0x040fe2000f8010ff */
[----:B------:R-:W-:Y:S01]  /*6d20*/  UMOV UR6, 0x400 ;  /* 0x0000040000067882 */ /* 0x000fe20000000000 */
[----:B------:R-:W-:Y:S01]  /*6d30*/  ULDC UR13, c[0x0][0x260] ;  /* 0x00009800000d7ab9 */ /* 0x000fe20000000800 */
[----:B------:R-:W-:Y:S01]  /*6d40*/  UIADD3 UR6, UR6, 0x110, URZ ;  /* 0x0000011006067890 */ /* 0x000fe2000fffe03f */
[----:B------:R-:W-:Y:S01]  /*6d50*/  LEA.HI.X R29, R29, UR7, R4, 0x2, P0 ;  /* 0x000000071d1d7c11 */ /* 0x000fe200080f1404 */
[----:B------:R-:W1:Y:S01]  /*6d60*/  S2UR UR7, SR_CgaCtaId ;  /* 0x00000000000779c3 */ /* 0x000e620000008800 */
[----:B------:R-:W-:Y:S01]  /*6d70*/  LEA.HI R4, R24, R24, RZ, 0x1 ;  /* 0x0000001818047211 */ /* 0x000fe200078f08ff */
[----:B------:R-:W-:Y:S01]  /*6d80*/  IMAD R18, R2, UR13, RZ ;  /* 0x0000000d02127c24 */ /* 0x000fe2000f8e02ff */
[----:B--2---:R-:W2:Y:S01]  /*6d90*/  MUFU.RCP R10, R10 ;  /* 0x0000000a000a7308 */ /* 0x004ea20000001000 */
[----:B------:R-:W-:Y:S01]  /*6da0*/  IMAD.SHL.U32 R26, R7, 0x10, RZ ;  /* 0x00000010071a7824 */ /* 0x000fe200078e00ff */
[C---:B------:R-:W-:Y:S01]  /*6db0*/  LOP3.LUT R5, R4.reuse, 0xfffffffe, RZ, 0xc0, !PT ;  /* 0xfffffffe04057812 */ /* 0x040fe200078ec0ff */
[----:B------:R-:W-:Y:S01]  /*6dc0*/  IMAD.SHL.U32 R4, R4, 0x8, RZ ;  /* 0x0000000804047824 */ /* 0x000fe200078e00ff */
[----:B------:R-:W-:-:S02]  /*6dd0*/  CS2R R36, SRZ ;  /* 0x0000000000247805 */ /* 0x000fc4000001ff00 */
[----:B------:R-:W-:Y:S02]  /*6de0*/  CS2R R34, SRZ ;  /* 0x0000000000227805 */ /* 0x000fe4000001ff00 */
[----:B------:R-:W-:Y:S01]  /*6df0*/  CS2R R32, SRZ ;  /* 0x0000000000207805 */ /* 0x000fe2000001ff00 */
[----:B------:R-:W-:Y:S01]  /*6e00*/  IMAD.IADD R5, R24, 0x1, -R5 ;  /* 0x0000000118057824 */ /* 0x000fe200078e0a05 */
[----:B------:R-:W-:Y:S02]  /*6e10*/  LOP3.LUT R4, R4, 0xfffffff0, RZ, 0xc0, !PT ;  /* 0xfffffff004047812 */ /* 0x000fe400078ec0ff */
[----:B------:R-:W-:Y:S01]  /*6e20*/  CS2R R30, SRZ ;  /* 0x00000000001e7805 */ /* 0x000fe2000001ff00 */
[----:B------:R-:W-:Y:S01]  /*6e30*/  IMAD.MOV.U32 R25, RZ, RZ, R7 ;  /* 0x000000ffff197224 */ /* 0x000fe200078e0007 */
[----:B------:R-:W-:Y:S01]  /*6e40*/  SHF.R.S32.HI R19, RZ, 0x1f, R18 ;  /* 0x0000001fff137819 */ /* 0x000fe20000011412 */
[----:B------:R-:W-:Y:S01]  /*6e50*/  IMAD R42, R7, 0x2, R5 ;  /* 0x00000002072a7824 */ /* 0x000fe200078e0205 */
[C---:B------:R-:W-:Y:S01]  /*6e60*/  LEA R41, R5.reuse, R4, 0x3 ;  /* 0x0000000405297211 */ /* 0x040fe200078e18ff */
[----:B------:R-:W-:Y:S01]  /*6e70*/  IMAD R40, R5, 0x8, R26 ;  /* 0x0000000805287824 */ /* 0x000fe200078e021a */
[----:B----4-:R-:W-:Y:S01]  /*6e80*/  SHF.R.S32.HI R39, RZ, 0x1f, R39 ;  /* 0x0000001fff277819 */ /* 0x010fe20000011427 */
[----:B--2---:R-:W-:-:S02]  /*6e90*/  VIADD R8, R10, 0xffffffe ;  /* 0x0ffffffe0a087836 */ /* 0x004fc40000000000 */
[C---:B------:R-:W-:Y:S02]  /*6ea0*/  VIADD R43, R41.reuse, 0x200 ;  /* 0x00000200292b7836 */ /* 0x040fe40000000000 */
[----:B0-----:R0:W2:Y:S01]  /*6eb0*/  F2I.FTZ.U32.TRUNC.NTZ R9, R8 ;  /* 0x0000000800097305 */ /* 0x0010a2000021f000 */
[----:B-1----:R-:W-:Y:S01]  /*6ec0*/  ULEA UR6, UR7, UR6, 0x18 ;  /* 0x0000000607067291 */ /* 0x002fe2000f8ec03f */
[C---:B------:R-:W-:Y:S02]  /*6ed0*/  VIADD R45, R41.reuse, 0x300 ;  /* 0x00000300292d7836 */ /* 0x040fe40000000000 */
[C---:B------:R-:W-:Y:S02]  /*6ee0*/  VIADD R47, R41.reuse, 0x400 ;  /* 0x00000400292f7836 */ /* 0x040fe40000000000 */
[C---:B------:R-:W-:Y:S01]  /*6ef0*/  VIADD R49, R41.reuse, 0x500 ;  /* 0x0000050029317836 */ /* 0x040fe20000000000 */
[----:B------:R-:W-:Y:S01]  /*6f00*/  LEA R42, R42, UR6, 0x5 ;  /* 0x000000062a2a7c11 */ /* 0x000fe2000f8e28ff */
[C---:B------:R-:W-:Y:S01]  /*6f10*/  VIADD R51, R41.reuse, 0x600 ;  /* 0x0000060029337836 */ /* 0x040fe20000000000 */
[----:B0-----:R-:W-:Y:S01]  /*6f20*/  HFMA2.MMA R8, -RZ, RZ, 0, 0 ;  /* 0x00000000ff087435 */ /* 0x001fe200000001ff */
[----:B------:R-:W-:Y:S01]  /*6f30*/  VIADD R53, R41, 0x700 ;  /* 0x0000070029357836 */ /* 0x000fe20000000000 */
[----:B------:R-:W-:Y:S01]  /*6f40*/  IADD3 R42, R42, 0x10, RZ ;  /* 0x000000102a2a7810 */ /* 0x000fe20007ffe0ff */
[----:B--2---:R-:W-:-:S04]  /*6f50*/  IMAD.MOV R12, RZ, RZ, -R9 ;  /* 0x000000ffff0c7224 */ /* 0x004fc800078e0a09 */
[----:B------:R-:W-:-:S04]  /*6f60*/  IMAD R27, R12, R3, RZ ;  /* 0x000000030c1b7224 */ /* 0x000fc800078e02ff */
[----:B------:R-:W-:-:S04]  /*6f70*/  IMAD.HI.U32 R27, R9, R27, R8 ;  /* 0x0000001b091b7227 */ /* 0x000fc800078e0008 */
[----:B------:R-:W-:-:S05]  /*6f80*/  IMAD.U32 R8, RZ, RZ, UR4 ;  /* 0x00000004ff087e24 */ /* 0x000fca000f8e00ff */
[----:B------:R-:W-:-:S07]  /*6f90*/  IADD3 R2, -R7, -0x1, R8 ;  /* 0xffffffff07027810 */ /* 0x000fce0007ffe108 */
.L_x_19601:
[----:B0-----:R-:W0:Y:S01]  /*6fa0*/  LDC R14, c[0x0][0x280] ;  /* 0x0000a000ff0e7b82 */ /* 0x001e220000000800 */
        /* <DEDUP_REMOVED lines=51> */
[----:B------:R-:W-:Y:S02]  /*72e0*/  IADD3 R23, P4, R51, R4, RZ ;  /* 0x0000000433177210 */ /* 0x000fe40007f9e0ff */
[----:B------:R-:W-:Y:S02]  /*72f0*/  IADD3 R44, R5, R9, RZ ;  /* 0x00000009052c7210 */ /* 0x000fe40007ffe0ff */
[----:B0-----:R-:W-:Y:S02]  /*7300*/  LEA R20, P1, R10, R16, 0x1 ;  /* 0x000000100a147211 */ /* 0x001fe400078208ff */
[-C--:B------:R-:W-:Y:S02]  /*7310*/  LEA.HI.X.SX32 R11, R41, R44.reuse, 0x1, P0 ;  /* 0x0000002c290b7211 */ /* 0x080fe400000f0eff */
[----:B---3--:R-:W-:-:S02]  /*7320*/  LEA.HI.X.SX32 R46, R51, R44, 0x1, P4 ;  /* 0x0000002c332e7211 */ /* 0x008fc400020f0eff */
[-C--:B------:R-:W-:Y:S02]  /*7330*/  LEA.HI.X R21, R10, R17.reuse, R11, 0x1, P1 ;  /* 0x000000110a157211 */ /* 0x080fe400008f0c0b */
[-C--:B------:R-:W-:Y:S02]  /*7340*/  IADD3 R11, P0, R45, R4.reuse, RZ ;  /* 0x000000042d0b7210 */ /* 0x080fe40007f1e0ff */
[----:B------:R-:W-:Y:S01]  /*7350*/  IADD3 R8, P2, R43, R4, RZ ;  /* 0x000000042b087210 */ /* 0x000fe20007f5e0ff */
[----:B------:R-:W-:Y:S01]  /*7360*/  BSSY B2, `(.L_x_19585) ;  /* 0x0000053000027945 */ /* 0x000fe20003800000 */
[----:B------:R-:W-:Y:S01]  /*7370*/  LEA.HI.X.SX32 R52, R45, R44, 0x1, P0 ;  /* 0x0000002c2d347211 */ /* 0x000fe200000f0eff */
[----:B-----5:R-:W5:Y:S01]  /*7380*/  LDG.E.CONSTANT R70, desc[UR10][R20.64+0x200] ;  /* 0x0002000a14467981 */ /* 0x020f62000c1e9900 */
[CC--:B------:R-:W-:Y:S02]  /*7390*/  LEA R22, P0, R23.reuse, R16.reuse, 0x1 ;  /* 0x0000001017167211 */ /* 0x0c0fe400078008ff */
[----:B------:R-:W-:Y:S01]  /*73a0*/  LEA R14, P3, R8, R16, 0x1 ;  /* 0x00000010080e7211 */ /* 0x000fe200078608ff */
[----:B------:R-:W5:Y:S01]  /*73b0*/  LDG.E.CONSTANT R71, desc[UR10][R20.64+0x204] ;  /* 0x0002040a14477981 */ /* 0x000f62000c1e9900 */
[----:B------:R-:W-:-:S02]  /*73c0*/  LEA.HI.X R23, R23, R17, R46, 0x1, P0 ;  /* 0x0000001117177211 */ /* 0x000fc400000f0c2e */
[----:B------:R-:W-:Y:S01]  /*73d0*/  LEA.HI.X.SX32 R9, R43, R44, 0x1, P2 ;  /* 0x0000002c2b097211 */ /* 0x000fe200010f0eff */
[----:B------:R-:W5:Y:S01]  /*73e0*/  LDG.E.CONSTANT R72, desc[UR10][R20.64+0x208] ;  /* 0x0002080a14487981 */ /* 0x000f62000c1e9900 */
[-C--:B------:R-:W-:Y:S02]  /*73f0*/  IADD3 R13, P5, R49, R4.reuse, RZ ;  /* 0x00000004310d7210 */ /* 0x080fe40007fbe0ff */
[----:B------:R-:W-:Y:S01]  /*7400*/  LEA.HI.X R15, R8, R17, R9, 0x1, P3 ;  /* 0x00000011080f7211 */ /* 0x000fe200018f0c09 */
[----:B------:R-:W5:Y:S01]  /*7410*/  LDG.E.CONSTANT R66, desc[UR10][R22.64] ;  /* 0x0000000a16427981 */ /* 0x000f62000c1e9900 */
[----:B------:R-:W-:Y:S02]  /*7420*/  IADD3 R9, P6, R47, R4, RZ ;  /* 0x000000042f097210 */ /* 0x000fe40007fde0ff */
[-C--:B------:R-:W-:Y:S01]  /*7430*/  LEA R10, P3, R11, R16.reuse, 0x1 ;  /* 0x000000100b0a7211 */ /* 0x080fe200078608ff */
[----:B------:R-:W5:Y:S01]  /*7440*/  LDG.E.CONSTANT R67, desc[UR10][R22.64+0x4] ;  /* 0x0000040a16437981 */ /* 0x000f62000c1e9900 */
[----:B------:R-:W-:-:S02]  /*7450*/  LEA R8, P2, R9, R16, 0x1 ;  /* 0x0000001009087211 */ /* 0x000fc400078408ff */
[----:B------:R-:W-:Y:S01]  /*7460*/  LEA.HI.X.SX32 R50, R47, R44, 0x1, P6 ;  /* 0x0000002c2f327211 */ /* 0x000fe200030f0eff */
[----:B------:R-:W5:Y:S01]  /*7470*/  LDG.E.CONSTANT R68, desc[UR10][R22.64+0x8] ;  /* 0x0000080a16447981 */ /* 0x000f62000c1e9900 */
[----:B------:R-:W-:Y:S02]  /*7480*/  LEA R12, P1, R13, R16, 0x1 ;  /* 0x000000100d0c7211 */ /* 0x000fe400078208ff */
[----:B------:R-:W-:Y:S01]  /*7490*/  LEA.HI.X.SX32 R48, R49, R44, 0x1, P5 ;  /* 0x0000002c31307211 */ /* 0x000fe200028f0eff */
        /* <DEDUP_REMOVED lines=21> */
[----:B------:R-:W5:Y:S04]  /*75f0*/  LDG.E.CONSTANT R73, desc[UR10][R20.64+0x20c] ;  /* 0x00020c0a14497981 */ /* 0x000f68000c1e9900 */
[----:B-1----:R-:W1:Y:S01]  /*7600*/  LDS.128 R12, [R42] ;  /* 0x000000002a0c7984 */ /* 0x002e620000000c00 */
[----:B------:R-:W-:-:S03]  /*7610*/  ISETP.NE.AND P0, PT, R2, RZ, PT ;  /* 0x000000ff0200720c */ /* 0x000fc60003f05270 */
[----:B------:R-:W5:Y:S04]  /*7620*/  LDG.E.CONSTANT R78, desc[UR10][R20.64] ;  /* 0x0000000a144e7981 */ /* 0x000f68000c1e9900 */
        /* <DEDUP_REMOVED lines=38> */
.L_x_19586:
[----:B------:R-:W-:Y:S05]  /*7890*/  BSYNC B2 ;  /* 0x0000000000027941 */ /* 0x000fea0003800000 */
.L_x_19585:
[----:B-----5:R-:W-:Y:S01]  /*78a0*/  HFMA2.MMA.BF16_V2 R75, R8, R75, -RZ ;  /* 0x0000004b084b7235 */ /* 0x020fe200003000ff */
[--C-:B------:R-:W-:Y:S02]  /*78b0*/  IMAD.MOV.U32 R10, RZ, RZ, R14.reuse ;  /* 0x000000ffff0a7224 */ /* 0x100fe400078e000e */
[----:B------:R-:W-:Y:S01]  /*78c0*/  HMUL2.BF16_V2 R12, R9, R78 ;  /* 0x0000004e090c7232 */ /* 0x000fe20000200000 */
[----:B------:R-:W-:Y:S01]  /*78d0*/  MOV R11, R21 ;  /* 0x00000015000b7202 */ /* 0x000fe20000000f00 */
[----:B------:R-:W-:Y:S03]  /*78e0*/  BSSY B2, `(.L_x_19587) ;  /* 0x0000034000027945 */ /* 0x000fe60003800000 */
[C---:B------:R-:W-:Y:S01]  /*78f0*/  PRMT R13, R12.reuse, 0x7632, R13 ;  /* 0x000076320c0d7816 */ /* 0x040fe2000000000d */
[----:B------:R-:W-:Y:S01]  /*7900*/  HFMA2.MMA.BF16_V2 R74, R10, R74, -RZ ;  /* 0x0000004a0a4a7235 */ /* 0x000fe200003000ff */
[----:B------:R-:W-:Y:S01]  /*7910*/  HMUL2.BF16_V2 R20, R11, R76 ;  /* 0x0000004c0b147232 */ /* 0x000fe20000200000 */
[C---:B------:R-:W-:Y:S01]  /*7920*/  PRMT R14, R75.reuse, 0x7610, R14 ;  /* 0x000076104b0e7816 */ /* 0x040fe2000000000e */
[----:B------:R-:W-:Y:S01]  /*7930*/  IMAD.U32 R12, R12, 0x10000, RZ ;  /* 0x000100000c0c7824 */ /* 0x000fe200078e00ff */
[----:B------:R-:W-:Y:S01]  /*7940*/  PRMT R15, R75, 0x7632, R15 ;  /* 0x000076324b0f7816 */ /* 0x000fe2000000000f */
[----:B------:R-:W-:Y:S01]  /*7950*/  IMAD.U32 R13, R13, 0x10000, RZ ;  /* 0x000100000d0d7824 */ /* 0x000fe200078e00ff */
[----:B------:R-:W-:Y:S01]  /*7960*/  PRMT R21, R20, 0x7632, R21 ;  /* 0x0000763214157816 */ /* 0x000fe20000000015 */
[----:B------:R-:W-:-:S02]  /*7970*/  IMAD.U32 R22, R14, 0x10000, RZ ;  /* 0x000100000e167824 */ /* 0x000fc400078e00ff */
[----:B------:R-:W-:Y:S02]  /*7980*/  IMAD.U32 R15, R15, 0x10000, RZ ;  /* 0x000100000f0f7824 */ /* 0x000fe400078e00ff */
        /* <DEDUP_REMOVED lines=41> */
.L_x_19588:
[----:B------:R-:W-:Y:S05]  /*7c20*/  BSYNC B2 ;  /* 0x0000000000027941 */ /* 0x000fea0003800000 */
.L_x_19587:
[----:B------:R-:W-:Y:S01]  /*7c30*/  HFMA2.MMA.BF16_V2 R20, R8, R71, -RZ ;  /* 0x0000004708147235 */ /* 0x000fe200003000ff */
[----:B------:R-:W-:Y:S02]  /*7c40*/  HMUL2.BF16_V2 R70, R9, R70 ;  /* 0x0000004609467232 */ /* 0x000fe40000200000 */
[----:B------:R-:W-:Y:S01]  /*7c50*/  FADD.FTZ R13, R12, R13 ;  /* 0x0000000d0c0d7221 */ /* 0x000fe20000010000 */
[----:B------:R-:W-:Y:S01]  /*7c60*/  FADD.FTZ R14, R14, R21 ;  /* 0x000000150e0e7221 */ /* 0x000fe20000010000 */
[----:B------:R-:W-:Y:S01]  /*7c70*/  HMUL2.BF16_V2 R22, R11, R72 ;  /* 0x000000480b167232 */ /* 0x000fe20000200000 */
[----:B------:R-:W-:Y:S01]  /*7c80*/  BSSY B2, `(.L_x_19589) ;  /* 0x0000035000027945 */ /* 0x000fe20003800000 */
[C---:B------:R-:W-:Y:S02]  /*7c90*/  PRMT R12, R70.reuse, 0x7610, R12 ;  /* 0x00007610460c7816 */ /* 0x040fe4000000000c */
[----:B------:R-:W-:Y:S01]  /*7ca0*/  PRMT R15, R70, 0x7632, R15 ;  /* 0x00007632460f7816 */ /* 0x000fe2000000000f */
[----:B------:R-:W-:Y:S01]  /*7cb0*/  HFMA2.MMA.BF16_V2 R70, R10, R73, -RZ ;  /* 0x000000490a467235 */ /* 0x000fe200003000ff */
[----:B------:R-:W-:Y:S01]  /*7cc0*/  PRMT R21, R20, 0x7632, R21 ;  /* 0x0000763214157816 */ /* 0x000fe20000000015 */
[----:B------:R-:W-:Y:S01]  /*7cd0*/  IMAD.U32 R71, R12, 0x10000, RZ ;  /* 0x000100000c477824 */ /* 0x000fe200078e00ff */
[----:B------:R-:W-:Y:S01]  /*7ce0*/  PRMT R23, R22, 0x7632, R23 ;  /* 0x0000763216177816 */ /* 0x000fe20000000017 */
[----:B------:R-:W-:-:S02]  /*7cf0*/  IMAD.U32 R72, R15, 0x10000, RZ ;  /* 0x000100000f487824 */ /* 0x000fc400078e00ff */
[----:B------:R-:W-:Y:S02]  /*7d00*/  IMAD.U32 R20, R20, 0x10000, RZ ;  /* 0x0001000014147824 */ /* 0x000fe400078e00ff */
[----:B------:R-:W-:Y:S02]  /*7d10*/  IMAD.U32 R21, R21, 0x10000, RZ ;  /* 0x0001000015157824 */ /* 0x000fe400078e00ff */
[----:B------:R-:W-:Y:S01]  /*7d20*/  FADD.FTZ R71, R71, R72 ;  /* 0x0000004847477221 */ /* 0x000fe20000010000 */
[----:B------:R-:W-:Y:S01]  /*7d30*/  PRMT R12, R70, 0x7632, R12 ;  /* 0x00007632460c7816 */ /* 0x000fe2000000000c */
[----:B------:R-:W-:Y:S02]  /*7d40*/  IMAD.U32 R22, R22, 0x10000, RZ ;  /* 0x0001000016167824 */ /* 0x000fe400078e00ff */
[----:B------:R-:W-:Y:S01]  /*7d50*/  FADD.FTZ R20, R20, R21 ;  /* 0x0000001514147221 */ /* 0x000fe20000010000 */
        /* <DEDUP_REMOVED lines=39> */
.L_x_19590:
[----:B------:R-:W-:Y:S05]  /*7fd0*/  BSYNC B2 ;  /* 0x0000000000027941 */ /* 0x000fea0003800000 */
.L_x_19589:
[----:B------:R-:W-:Y:S01]  /*7fe0*/  HFMA2.MMA.BF16_V2 R50, R8, R50, -RZ ;  /* 0x0000003208327235 */ /* 0x000fe200003000ff */
[----:B------:R-:W-:Y:S01]  /*7ff0*/  HMUL2.BF16_V2 R13, R9, R48 ;  /* 0x00000030090d7232 */ /* 0x000fe20000200000 */
[----:B------:R-:W-:Y:S01]  /*8000*/  HFMA2.MMA.BF16_V2 R52, R10, R52, -RZ ;  /* 0x000000340a347235 */ /* 0x000fe200003000ff */
[----:B------:R-:W-:Y:S01]  /*8010*/  FADD.FTZ R12, R12, R15 ;  /* 0x0000000f0c0c7221 */ /* 0x000fe20000010000 */
[----:B------:R-:W-:Y:S01]  /*8020*/  HMUL2.BF16_V2 R21, R11, R46 ;  /* 0x0000002e0b157232 */ /* 0x000fe20000200000 */
[----:B------:R-:W-:Y:S01]  /*8030*/  BSSY B2, `(.L_x_19591) ;  /* 0x0000033000027945 */ /* 0x000fe20003800000 */
[C---:B------:R-:W-:Y:S01]  /*8040*/  PRMT R14, R13.reuse, 0x7632, R14 ;  /* 0x000076320d0e7816 */ /* 0x040fe2000000000e */
[----:B------:R-:W-:Y:S01]  /*8050*/  FADD.FTZ R30, R30, R71 ;  /* 0x000000471e1e7221 */ /* 0x000fe20000010000 */
[----:B------:R-:W-:Y:S02]  /*8060*/  SHF.L.U32 R13, R13, 0x10, RZ ;  /* 0x000000100d0d7819 */ /* 0x000fe400000006ff */
[----:B------:R-:W-:Y:S01]  /*8070*/  PRMT R15, R50, 0x7610, R15 ;  /* 0x00007610320f7816 */ /* 0x000fe2000000000f */
[----:B------:R-:W-:Y:S01]  /*8080*/  IMAD.U32 R14, R14, 0x10000, RZ ;  /* 0x000100000e0e7824 */ /* 0x000fe200078e00ff */
[----:B------:R-:W-:-:S02]  /*8090*/  PRMT R20, R50, 0x7632, R20 ;  /* 0x0000763232147816 */ /* 0x000fc40000000014 */
[----:B------:R-:W-:Y:S01]  /*80a0*/  PRMT R22, R21, 0x7632, R22 ;  /* 0x0000763215167816 */ /* 0x000fe20000000016 */
[----:B------:R-:W-:Y:S02]  /*80b0*/  IMAD.U32 R23, R15, 0x10000, RZ ;  /* 0x000100000f177824 */ /* 0x000fe400078e00ff */
[--C-:B------:R-:W-:Y:S01]  /*80c0*/  FADD.FTZ R15, R13, R14.reuse ;  /* 0x0000000e0d0f7221 */ /* 0x100fe20000010000 */
[----:B------:R-:W-:Y:S01]  /*80d0*/  IMAD.U32 R20, R20, 0x10000, RZ ;  /* 0x0001000014147824 */ /* 0x000fe200078e00ff */
[C---:B------:R-:W-:Y:S01]  /*80e0*/  PRMT R13, R52.reuse, 0x7610, R13 ;  /* 0x00007610340d7816 */ /* 0x040fe2000000000d */
        /* <DEDUP_REMOVED lines=39> */
.L_x_19592:
[----:B------:R-:W-:Y:S05]  /*8360*/  BSYNC B2 ;  /* 0x0000000000027941 */ /* 0x000fea0003800000 */
.L_x_19591:
[----:B------:R-:W-:Y:S01]  /*8370*/  HFMA2.MMA.BF16_V2 R21, R8, R55, -RZ ;  /* 0x0000003708157235 */ /* 0x000fe200003000ff */
[----:B------:R-:W-:Y:S01]  /*8380*/  HMUL2.BF16_V2 R54, R9, R54 ;  /* 0x0000003609367232 */ /* 0x000fe20000200000 */
[----:B------:R-:W-:Y:S01]  /*8390*/  HFMA2.MMA.BF16_V2 R48, R10, R59, -RZ ;  /* 0x0000003b0a307235 */ /* 0x000fe200003000ff */
[----:B------:R-:W-:Y:S01]  /*83a0*/  FADD.FTZ R14, R13, R14 ;  /* 0x0000000e0d0e7221 */ /* 0x000fe20000010000 */
[----:B------:R-:W-:Y:S01]  /*83b0*/  FADD.FTZ R15, R15, R22 ;  /* 0x000000160f0f7221 */ /* 0x000fe20000010000 */
[----:B------:R-:W-:Y:S01]  /*83c0*/  HMUL2.BF16_V2 R23, R11, R56 ;  /* 0x000000380b177232 */ /* 0x000fe20000200000 */
[C---:B------:R-:W-:Y:S01]  /*83d0*/  PRMT R13, R54.reuse, 0x7610, R13 ;  /* 0x00007610360d7816 */ /* 0x040fe2000000000d */
[----:B------:R-:W-:Y:S01]  /*83e0*/  BSSY B2, `(.L_x_19593) ;  /* 0x0000034000027945 */ /* 0x000fe20003800000 */
[----:B------:R-:W-:Y:S01]  /*83f0*/  PRMT R20, R54, 0x7632, R20 ;  /* 0x0000763236147816 */ /* 0x000fe20000000014 */
[----:B------:R-:W-:Y:S01]  /*8400*/  FADD.FTZ R31, R31, R12 ;  /* 0x0000000c1f1f7221 */ /* 0x000fe20000010000 */
        /* <DEDUP_REMOVED lines=8> */
[----:B------:R-:W-:Y:S02]  /*8490*/  IMAD.U32 R46, R46, 0x10000, RZ ;  /* 0x000100002e2e7824 */ /* 0x000fe400078e00ff */
[----:B------:R-:W-:Y:S01]  /*84a0*/  FADD.FTZ R50, R50, R55 ;  /* 0x0000003732327221 */ /* 0x000fe20000010000 */
[----:B------:R-:W-:Y:S01]  /*84b0*/  FADD.FTZ R21, R21, R22 ;  /* 0x0000001615157221 */ /* 0x000fe20000010000 */
[----:B------:R-:W-:Y:S02]  /*84c0*/  IMAD.U32 R48, R48, 0x10000, RZ ;  /* 0x0001000030307824 */ /* 0x000fe400078e00ff */
[----:B------:R-:W-:Y:S01]  /*84d0*/  FADD.FTZ R46, R23, R46 ;  /* 0x0000002e172e7221 */ /* 0x000fe20000010000 */
[----:B------:R-:W-:Y:S02]  /*84e0*/  IMAD.U32 R13, R13, 0x10000, RZ ;  /* 0x000100000d0d7824 */ /* 0x000fe400078e00ff */
[----:B------:R-:W-:Y:S01]  /*84f0*/  FADD.FTZ R21, R50, R21 ;  /* 0x0000001532157221 */ /* 0x000fe20000010000 */
[----:B------:R-:W-:Y:S01]  /*8500*/  FADD.FTZ R23, R15, R14 ;  /* 0x0000000e0f177221 */ /* 0x000fe20000010000 */
[----:B------:R-:W-:-:S02]  /*8510*/  FADD.FTZ R13, R48, R13 ;  /* 0x0000000d300d7221 */ /* 0x000fc40000010000 */
        /* <DEDUP_REMOVED lines=32> */
.L_x_19594:
[----:B------:R-:W-:Y:S05]  /*8720*/  BSYNC B2 ;  /* 0x0000000000027941 */ /* 0x000fea0003800000 */
.L_x_19593:
        /* <DEDUP_REMOVED lines=56> */
.L_x_19596:
[----:B------:R-:W-:Y:S05]  /*8ab0*/  BSYNC B2 ;  /* 0x0000000000027941 */ /* 0x000fea0003800000 */
.L_x_19595:
        /* <DEDUP_REMOVED lines=41> */
.L_x_19598:
[----:B------:R-:W-:Y:S05]  /*8d50*/  BSYNC B2 ;  /* 0x0000000000027941 */ /* 0x000fea0003800000 */
.L_x_19597:
[----:B------:R-:W-:Y:S01]  /*8d60*/  HFMA2.MMA.BF16_V2 R66, R9, R66, -RZ ;  /* 0x0000004209427235 */ /* 0x000fe200003000ff */
[----:B------:R-:W-:Y:S01]  /*8d70*/  SHF.L.U32 R15, R15, 0x10, RZ ;  /* 0x000000100f0f7819 */ /* 0x000fe200000006ff */
[----:B------:R-:W-:Y:S02]  /*8d80*/  IMAD.U32 R20, R20, 0x10000, RZ ;  /* 0x0001000014147824 */ /* 0x000fe400078e00ff */
[----:B------:R-:W-:Y:S02]  /*8d90*/  HMUL2.BF16_V2 R67, R8, R67 ;  /* 0x0000004308437232 */ /* 0x000fe40000200000 */
[----:B------:R-:W-:Y:S01]  /*8da0*/  IMAD.U32 R21, R21, 0x10000, RZ ;  /* 0x0001000015157824 */ /* 0x000fe200078e00ff */
[----:B------:R-:W-:Y:S01]  /*8db0*/  ISETP.GT.AND P1, PT, R24, 0xf, PT ;  /* 0x0000000f1800780c */ /* 0x000fe20003f24270 */
        /* <DEDUP_REMOVED lines=13> */
[----:B------:R-:W-:-:S02]  /*8e90*/  IMAD.U32 R55, R48, 0x10000, RZ ;  /* 0x0001000030377824 */ /* 0x000fc400078e00ff */
[----:B------:R-:W-:Y:S01]  /*8ea0*/  FADD.FTZ R22, R15, R22 ;  /* 0x000000160f167221 */ /* 0x000fe20000010000 */
[C---:B------:R-:W-:Y:S01]  /*8eb0*/  HFMA2.MMA.BF16_V2 R15, R10.reuse, R65, -RZ ;  /* 0x000000410a0f7235 */ /* 0x040fe200003000ff */
[----:B------:R-:W-:Y:S02]  /*8ec0*/  IMAD.U32 R46, R46, 0x10000, RZ ;  /* 0x000100002e2e7824 */ /* 0x000fe400078e00ff */
        /* <DEDUP_REMOVED lines=42> */
[----:B------:R-:W-:Y:S02]  /*9170*/  ISETP.GE.AND P4, PT, R16, UR9, PT ;  /* 0x0000000910007c0c */ /* 0x000fe4000bf86270 */
[----:B------:R-:W-:Y:S01]  /*9180*/  ISETP.GE.AND P0, PT, R14, UR9, PT ;  /* 0x000000090e007c0c */ /* 0x000fe2000bf06270 */
[C---:B------:R-:W-:Y:S01]  /*9190*/  VIADD R14, R40.reuse, 0x4 ;  /* 0x00000004280e7836 */ /* 0x040fe20000000000 */
[----:B------:R-:W-:Y:S01]  /*91a0*/  ISETP.GE.AND P2, PT, R15, UR9, PT ;  /* 0x000000090f007c0c */ /* 0x000fe2000bf46270 */
[C---:B------:R-:W-:Y:S01]  /*91b0*/  VIADD R15, R40.reuse, 0x7 ;  /* 0x00000007280f7836 */ /* 0x040fe20000000000 */
[----:B------:R-:W-:-:S02]  /*91c0*/  IADD3 R16, R40, 0x6, RZ ;  /* 0x0000000628107810 */ /* 0x000fc40007ffe0ff */
[----:B-----5:R-:W-:Y:S02]  /*91d0*/  @P6 PRMT R4, RZ, 0x7610, R4 ;  /* 0x00007610ff046816 */ /* 0x020fe40000000004 */
[----:B------:R-:W-:Y:S02]  /*91e0*/  ISETP.GE.AND P6, PT, R15, UR9, PT ;  /* 0x000000090f007c0c */ /* 0x000fe4000bfc6270 */
[----:B------:R-:W-:Y:S02]  /*91f0*/  ISETP.GE.AND P1, PT, R16, UR9, PT ;  /* 0x0000000910007c0c */ /* 0x000fe4000bf26270 */
[----:B------:R-:W-:Y:S02]  /*9200*/  ISETP.GE.AND P3, PT, R14, UR9, PT ;  /* 0x000000090e007c0c */ /* 0x000fe4000bf66270 */
[----:B------:R-:W-:Y:S02]  /*9210*/  PRMT R14, R5, 0x7632, R14 ;  /* 0x00007632050e7816 */ /* 0x000fe4000000000e */
[----:B------:R-:W-:-:S02]  /*9220*/  PRMT R15, R12, 0x7632, R15 ;  /* 0x000076320c0f7816 */ /* 0x000fc4000000000f */
[----:B------:R-:W-:Y:S02]  /*9230*/  SEL R17, R5, RZ, !P5 ;  /* 0x000000ff05117207 */ /* 0x000fe40006800000 */
[----:B------:R-:W-:Y:S02]  /*9240*/  PRMT R5, R4, 0x7632, R5 ;  /* 0x0000763204057816 */ /* 0x000fe40000000005 */
[----:B------:R-:W-:Y:S02]  /*9250*/  SEL R16, R13, RZ, !P1 ;  /* 0x000000ff0d107207 */ /* 0x000fe40004800000 */
        /* <DEDUP_REMOVED lines=9> */
.L_x_19600:
[----:B------:R-:W-:Y:S05]  /*92f0*/  BSYNC B2 ;  /* 0x0000000000027941 */ /* 0x000fea0003800000 */
.L_x_19599:
[----:B-----5:R-:W-:Y:S01]  /*9300*/  HFMA2.MMA.BF16_V2 R8, R8, R5, -RZ ;  /* 0x0000000508087235 */ /* 0x020fe200003000ff */
[----:B------:R-:W-:Y:S02]  /*9310*/  HMUL2.BF16_V2 R4, R9, R4 ;  /* 0x0000000409047232 */ /* 0x000fe40000200000 */
[----:B------:R-:W-:Y:S01]  /*9320*/  HMUL2.BF16_V2 R11, R11, R12 ;  /* 0x0000000c0b0b7232 */ /* 0x000fe20000200000 */
[----:B------:R-:W-:Y:S02]  /*9330*/  HFMA2.MMA.BF16_V2 R12, R10, R13, -RZ ;  /* 0x0000000d0a0c7235 */ /* 0x000fe400003000ff */
[C---:B------:R-:W-:Y:S01]  /*9340*/  PRMT R5, R4.reuse, 0x7632, R5 ;  /* 0x0000763204057816 */ /* 0x040fe20000000005 */
[----:B------:R-:W-:Y:S01]  /*9350*/  IMAD.U32 R13, R4, 0x10000, RZ ;  /* 0x00010000040d7824 */ /* 0x000fe200078e00ff */
        /* <DEDUP_REMOVED lines=19> */
.L_x_19584:
[----:B------:R-:W-:Y:S05]  /*9490*/  BSYNC B0 ;  /* 0x0000000000007941 */ /* 0x000fea0003800000 */
.L_x_19583:
        /* <DEDUP_REMOVED lines=9> */
.L_x_19582:
[----:B------:R-:W-:Y:S05]  /*9530*/  BSYNC B1 ;  /* 0x0000000000017941 */ /* 0x000fea0003800000 */
.L_x_19580:
[----:B------:R-:W2:Y:S01]  /*9540*/  SHFL.BFLY PT, R2, R31, 0x1, 0x1f ;  /* 0x0c201f001f027f89 */ /* 0x000ea200000e0000 */
[----:B------:R-:W4:Y:S01]  /*9550*/  S2UR UR5, SR_CgaCtaId ;  /* 0x00000000000579c3 */ /* 0x000f220000008800 */
[C---:B------:R-:W-:Y:S01]  /*9560*/  LEA.HI R18, R24.reuse, R24, RZ, 0x1 ;  /* 0x0000001818127211 */ /* 0x040fe200078f08ff */
[----:B------:R-:W-:Y:S01]  /*9570*/  UMOV UR4, 0x400 ;  /* 0x0000040000047882 */ /* 0x000fe20000000000 */
[----:B------:R-:W3:Y:S01]  /*9580*/  SHFL.BFLY PT, R3, R30, 0x1, 0x1f ;  /* 0x0c201f001e037f89 */ /* 0x000ee200000e0000 */
[----:B------:R-:W-:Y:S01]  /*9590*/  UIADD3 UR4, UR4, 0x110, URZ ;  /* 0x0000011004047890 */ /* 0x000fe2000fffe03f */
[----:B------:R-:W-:Y:S01]  /*95a0*/  SHF.R.S32.HI R18, RZ, 0x1, R18 ;  /* 0x00000001ff127819 */ /* 0x000fe20000011412 */
[----:B------:R-:W-:Y:S01]  /*95b0*/  BSSY B0, `(.L_x_19602) ;  /* 0x0000022000007945 */ /* 0x000fe20003800000 */
[----:B------:R-:W3:Y:S01]  /*95c0*/  SHFL.BFLY PT, R5, R32, 0x1, 0x1f ;  /* 0x0c201f0020057f89 */ /* 0x000ee200000e0000 */
[----:B------:R-:W-:Y:S02]  /*95d0*/  LOP3.LUT R12, R24, 0x1, RZ, 0xc0, !PT ;  /* 0x00000001180c7812 */ /* 0x000fe400078ec0ff */
[----:B------:R-:W-:Y:S01]  /*95e0*/  IMAD R7, R7, 0x78, R18 ;  /* 0x0000007807077824 */ /* 0x000fe200078e0212 */
[----:B-1----:R-:W1:Y:S04]  /*95f0*/  SHFL.BFLY PT, R4, R33, 0x1, 0x1f ;  /* 0x0c201f0021047f89 */ /* 0x002e6800000e0000 */
[----:B0-----:R-:W0:Y:S04]  /*9600*/  SHFL.BFLY PT, R9, R34, 0x1, 0x1f ;  /* 0x0c201f0022097f89 */ /* 0x001e2800000e0000 */
[----:B------:R-:W0:Y:S04]  /*9610*/  SHFL.BFLY PT, R6, R35, 0x1, 0x1f ;  /* 0x0c201f0023067f89 */ /* 0x000e2800000e0000 */
[----:B------:R-:W0:Y:S01]  /*9620*/  SHFL.BFLY PT, R13, R36, 0x1, 0x1f ;  /* 0x0c201f00240d7f89 */ /* 0x000e2200000e0000 */
[----:B--2---:R-:W-:Y:S01]  /*9630*/  FADD.FTZ R11, R2, R31 ;  /* 0x0000001f020b7221 */ /* 0x004fe20000010000 */
[----:B------:R-:W-:Y:S01]  /*9640*/  LOP3.LUT R2, R0, 0xffffffc0, RZ, 0xc0, !PT ;  /* 0xffffffc000027812 */ /* 0x000fe200078ec0ff */
[----:B----4-:R-:W-:Y:S01]  /*9650*/  ULEA UR4, UR5, UR4, 0x18 ;  /* 0x0000000405047291 */ /* 0x010fe2000f8ec03f */
[----:B------:R-:W2:Y:S01]  /*9660*/  SHFL.BFLY PT, R8, R37, 0x1, 0x1f ;  /* 0x0c201f0025087f89 */ /* 0x000ea200000e0000 */
[----:B---3--:R-:W-:Y:S01]  /*9670*/  FADD.FTZ R10, R3, R30 ;  /* 0x0000001e030a7221 */ /* 0x008fe20000010000 */
[----:B------:R-:W-:Y:S01]  /*9680*/  ISETP.NE.AND P0, PT, R2, 0x40, PT ;  /* 0x000000400200780c */ /* 0x000fe20003f05270 */
[----:B------:R-:W-:Y:S02]  /*9690*/  BAR.SYNC.DEFER_BLOCKING 0x0 ;  /* 0x0000000000007b1d */ /* 0x000fe40000010000 */
[----:B------:R-:W-:Y:S01]  /*96a0*/  LEA R7, R7, UR4, 0x2 ;  /* 0x0000000407077c11 */ /* 0x000fe2000f8e10ff */
[----:B------:R-:W-:Y:S01]  /*96b0*/  FADD.FTZ R16, R5, R32 ;  /* 0x0000002005107221 */ /* 0x000fe20000010000 */
[----:B-1----:R-:W-:Y:S01]  /*96c0*/  FADD.FTZ R17, R4, R33 ;  /* 0x0000002104117221 */ /* 0x002fe20000010000 */
[----:B0-----:R-:W-:Y:S01]  /*96d0*/  FADD.FTZ R34, R9, R34 ;  /* 0x0000002209227221 */ /* 0x001fe20000010000 */
[----:B------:R-:W-:Y:S01]  /*96e0*/  FADD.FTZ R35, R6, R35 ;  /* 0x0000002306237221 */ /* 0x000fe20000010000 */
[----:B------:R-:W-:Y:S01]  /*96f0*/  FADD.FTZ R36, R13, R36 ;  /* 0x000000240d247221 */ /* 0x000fe20000010000 */
[----:B--2---:R-:W-:-:S04]  /*9700*/  FADD.FTZ R37, R8, R37 ;  /* 0x0000002508257221 */ /* 0x004fc80000010000 */
        /* <DEDUP_REMOVED lines=12> */
.L_x_19603:
[----:B------:R-:W-:Y:S05]  /*97d0*/  BSYNC B0 ;  /* 0x0000000000007941 */ /* 0x000fea0003800000 */
.L_x_19602:
        /* <DEDUP_REMOVED lines=24> */
.L_x_19607:
[----:B------:R-:W-:Y:S05]  /*9960*/  BSYNC B1 ;  /* 0x0000000000017941 */ /* 0x000fea0003800000 */
.L_x_19606:
[----:B0-2---:R-:W-:-:S07]  /*9970*/  @!P0 FADD.FTZ R37, R37, R8 ;  /* 0x0000000825258221 */ /* 0x005fce0000010000 */
.L_x_19605:
[----:B------:R-:W-:Y:S05]  /*9980*/  BSYNC B0 ;  /* 0x0000000000007941 */ /* 0x000fea0003800000 */
.L_x_19604:
        /* <DEDUP_REMOVED lines=16> */
.L_x_19609:
[----:B------:R-:W-:Y:S05]  /*9a90*/  BSYNC B0 ;  /* 0x0000000000007941 */ /* 0x000fea0003800000 */
.L_x_19608:
        /* <DEDUP_REMOVED lines=24> */
.L_x_19613:
[----:B------:R-:W-:Y:S05]  /*9c20*/  BSYNC B1 ;  /* 0x0000000000017941 */ /* 0x000fea0003800000 */
.L_x_19612:
[----:B0-2-4-:R-:W-:-:S07]  /*9c30*/  @!P0 FADD.FTZ R37, R37, R8 ;  /* 0x0000000825258221 */ /* 0x015fce0000010000 */
.L_x_19611:
[----:B------:R-:W-:Y:S05]  /*9c40*/  BSYNC B0 ;  /* 0x0000000000007941 */ /* 0x000fea0003800000 */
.L_x_19610:
[----:B------:R-:W-:Y:S01]  /*9c50*/  BAR.SYNC.DEFER_BLOCKING 0x0 ;  /* 0x0000000000007b1d */ /* 0x000fe20000010000 */
[----:B------:R-:W-:-:S05]  /*9c60*/  VIADD R0, R0, 0x1f ;  /* 0x0000001f00007836 */ /* 0x000fca0000000000 */
[----:B------:R-:W-:-:S13]  /*9c70*/  ISETP.GT.U32.AND P0, PT, R0, 0x3e, PT ;  /* 0x0000003e0000780c */ /* 0x000fda0003f04070 */
[----:B------:R-:W-:Y:S05]  /*9c80*/  @P0 EXIT ;  /* 0x000000000000094d */ /* 0x000fea0003800000 */
[----:B------:R-:W4:Y:S01]  /*9c90*/  S2UR UR8, SR_CTAID.Y ;  /* 0x00000000000879c3 */ /* 0x000f220000002600 */
[----:B------:R-:W-:Y:S01]  /*9ca0*/  ULDC UR4, c[0x0][0xc] ;  /* 0x0000030000047ab9 */ /* 0x000fe20000000800 */
[----:B------:R-:W-:Y:S01]  /*9cb0*/  ULDC UR5, c[0x0][0x14] ;  /* 0x0000050000057ab9 */ /* 0x000fe20000000800 */
[----:B------:R-:W-:Y:S01]  /*9cc0*/  ISETP.NE.AND P1, PT, R12, RZ, PT ;  /* 0x000000ff0c00720c */ /* 0x000fe20003f25270 */
        /* <DEDUP_REMOVED lines=21> */
[C---:B--23--:R-:W-:Y:S01]  /*9e20*/  VIADD R7, R18.reuse, 0x30 ;  /* 0x0000003012077836 */ /* 0x04cfe20000000000 */
        /* <DEDUP_REMOVED lines=13> */
[----:B------:R-:W-:Y:S01]  /*9f00*/  VIADD R12, R18, 0x40 ;  /* 0x00000040120c7836 */ /* 0x000fe20000000000 */
[----:B------:R-:W-:Y:S02]  /*9f10*/  LEA R8, P1, R0, UR8, 0x1 ;  /* 0x0000000800087c11 */ /* 0x000fe4000f8208ff */
[----:B------:R-:W-:Y:S02]  /*9f20*/  IADD3 R13, R18, 0x50, RZ ;  /* 0x00000050120d7810 */ /* 0x000fe40007ffe0ff */
[----:B------:R-:W-:-:S02]  /*9f30*/  LEA.HI.X R9, R0, UR9, R9, 0x1, P1 ;  /* 0x0000000900097c11 */ /* 0x000fc400088f0c09 */
[----:B------:R-:W-:Y:S02]  /*9f40*/  IADD3 R21, P1, R12, UR4, RZ ;  /* 0x000000040c157c10 */ /* 0x000fe4000ff3e0ff */
[----:B------:R-:W-:Y:S02]  /*9f50*/  F2FP.BF16.F32.PACK_AB R0, R11, R10 ;  /* 0x0000000a0b00723e */ /* 0x000fe400000010ff */
[----:B------:R-:W-:Y:S02]  /*9f60*/  IADD3 R19, P2, R13, UR4, RZ ;  /* 0x000000040d137c10 */ /* 0x000fe4000ff5e0ff */
[----:B------:R-:W-:Y:S01]  /*9f70*/  IADD3 R15, P3, R14, UR4, RZ ;  /* 0x000000040e0f7c10 */ /* 0x000fe2000ff7e0ff */
[----:B------:R0:W-:Y:S01]  /*9f80*/  STG.E.U16 desc[UR10][R2.64], R0 ;  /* 0x0000000002007986 */ /* 0x0001e2000c10150a */
[----:B------:R-:W-:Y:S02]  /*9f90*/  F2FP.BF16.F32.PACK_AB R16, R17, R16 ;  /* 0x000000101110723e */ /* 0x000fe400000010ff */
        /* <DEDUP_REMOVED lines=20> */
.L_x_19615:
[----:B------:R-:W-:Y:S05]  /*a0e0*/  BSYNC B0 ;  /* 0x0000000000007941 */ /* 0x000fea0003800000 */
.L_x_19614:
[----:B------:R-:W-:Y:S05]  /*a0f0*/  @P0 EXIT ;  /* 0x000000000000094d */ /* 0x000fea0003800000 */
[----:B------:R-:W-:Y:S01]  /*a100*/  VIADD R18, R18, 0x70 ;  /* 0x0000007012127836 */ /* 0x000fe20000000000 */
[----:B------:R-:W-:Y:S01]  /*a110*/  ULDC.64 UR8, c[0x0][0x210] ;  /* 0x0000840000087ab9 */ /* 0x000fe20000000a00 */
[----:B--2---:R-:W-:-:S03]  /*a120*/  F2FP.BF16.F32.PACK_AB R37, RZ, R37 ;  /* 0x00000025ff25723e */ /* 0x004fc600000010ff */
[----:B------:R-:W-:-:S04]  /*a130*/  IADD3 R0, P0, R18, UR4, RZ ;  /* 0x0000000412007c10 */ /* 0x000fc8000ff1e0ff */
[----:B----4-:R-:W-:Y:S02]  /*a140*/  LEA.HI.X.SX32 R3, R18, UR7, 0x1, P0 ;  /* 0x0000000712037c11 */ /* 0x010fe400080f0eff */
[----:B------:R-:W-:-:S04]  /*a150*/  LEA R2, P0, R0, UR8, 0x1 ;  /* 0x0000000800027c11 */ /* 0x000fc8000f8008ff */
[----:B------:R-:W-:-:S05]  /*a160*/  LEA.HI.X R3, R0, UR9, R3, 0x1, P0 ;  /* 0x0000000900037c11 */ /* 0x000fca00080f0c03 */
[----:B------:R-:W-:Y:S01]  /*a170*/  STG.E.U16 desc[UR10][R2.64], R37 ;  /* 0x0000002502007986 */ /* 0x000fe2000c10150a */
[----:B------:R-:W-:Y:S05]  /*a180*/  EXIT ;  /* 0x000000000000794d */ /* 0x000fea0003800000 */
.L_x_19551:
[----:B------:R-:W-:Y:S01]  /*a190*/  BSSY B2, `(.L_x_19616) ;  /* 0x0000007000027945 */ /* 0x000fe20003800000 */
[----:B------:R-:W-:Y:S02]  /*a1a0*/  IMAD.MOV.U32 R49, RZ, RZ, 0x1 ;  /* 0x00000001ff317424 */ /* 0x000fe400078e00ff */
[----:B------:R-:W-:Y:S02]  /*a1b0*/  IMAD.MOV.U32 R50, RZ, RZ, 0x1f ;  /* 0x0000001fff327424 */ /* 0x000fe400078e00ff */
[----:B------:R-:W-:-:S07]  /*a1c0*/  IMAD.MOV.U32 R47, RZ, RZ, -0x1 ;  /* 0xffffffffff2f7424 */ /* 0x000fce00078e00ff */
[----:B------:R-:W-:Y:S05]  /*a1d0*/  WARPSYNC.COLLECTIVE R47, `(.L_x_19617) ;  /* 0x000000002f087348 */ /* 0x000fea0003c00000 */
[----:B------:R0:W1:Y:S02]  /*a1e0*/  SHFL.BFLY P1, R48, R46, R49, R50 ;  /* 0x0c0000312e307389 */ /* 0x0000640000020032 */
[----:B01----:R-:W-:Y:S01]  /*a1f0*/  ENDCOLLECTIVE ;  /* 0x000000000000791b */ /* 0x003fe20003800000 */
.L_x_19617:
[----:B------:R-:W-:Y:S05]  /*a200*/  BSYNC B2 ;  /* 0x0000000000027941 */ /* 0x000fea0003800000 */
.L_x_19616:
[----:B------:R-:W-:Y:S01]  /*a210*/  IMAD.MOV.U32 R47, RZ, RZ, R48 ;  /* 0x000000ffff2f7224 */ /* 0x000fe200078e0030 */
[----:B------:R-:W-:Y:S06]  /*a220*/  BRA `(.L_x_19618) ;  /* 0xffffff9000207947 */ /* 0x000fec000383ffff */
.L_x_19556:
[----:B------:R-:W-:Y:S01]  /*a230*/  BSSY B2, `(.L_x_19619) ;  /* 0x0000007000027945 */ /* 0x000fe20003800000 */
[----:B------:R-:W-:Y:S01]  /*a240*/  MOV R49, 0x1 ;  /* 0x0000000100317802 */ /* 0x000fe20000000f00 */
[----:B------:R-:W-:Y:S02]  /*a250*/  IMAD.MOV.U32 R50, RZ, RZ, 0x1f ;  /* 0x0000001fff327424 */ /* 0x000fe400078e00ff */
[----:B------:R-:W-:-:S07]  /*a260*/  IMAD.MOV.U32 R47, RZ, RZ, -0x1 ;  /* 0xffffffffff2f7424 */ /* 0x000fce00078e00ff */
[----:B------:R-:W-:Y:S05]  /*a270*/  WARPSYNC.COLLECTIVE R47, `(.L_x_19620) ;  /* 0x000000002f087348 */ /* 0x000fea0003c00000 */
[----:B------:R0:W1:Y:S02]  /*a280*/  SHFL.BFLY P1, R48, R46, R49, R50 ;  /* 0x0c0000312e307389 */ /* 0x0000640000020032 */
[----:B01----:R-:W-:Y:S01]  /*a290*/  ENDCOLLECTIVE ;  /* 0x000000000000791b */ /* 0x003fe20003800000 */
.L_x_19620:
[----:B------:R-:W-:Y:S05]  /*a2a0*/  BSYNC B2 ;  /* 0x0000000000027941 */ /* 0x000fea0003800000 */
.L_x_19619:
[----:B------:R-:W-:Y:S01]  /*a2b0*/  IMAD.MOV.U32 R47, RZ, RZ, R48 ;  /* 0x000000ffff2f7224 */ /* 0x000fe200078e0030 */
[----:B------:R-:W-:Y:S06]  /*a2c0*/  BRA `(.L_x_19621) ;  /* 0xffffffa800ec7947 */ /* 0x000fec000383ffff */
.L_x_19559:
[----:B------:R-:W-:Y:S01]  /*a2d0*/  BSSY B0, `(.L_x_19622) ;  /* 0x0000008000007945 */ /* 0x000fe20003800000 */
[----:B0-23--:R-:W-:Y:S01]  /*a2e0*/  IMAD.MOV.U32 R46, RZ, RZ, R67 ;  /* 0x000000ffff2e7224 */ /* 0x00dfe200078e0043 */
[----:B-1----:R-:W-:Y:S01]  /*a2f0*/  MOV R47, 0xffffffff ;  /* 0xffffffff002f7802 */ /* 0x002fe20000000f00 */
[----:B------:R-:W-:Y:S02]  /*a300*/  IMAD.MOV.U32 R49, RZ, RZ, 0x10 ;  /* 0x00000010ff317424 */ /* 0x000fe400078e00ff */
[----:B------:R-:W-:-:S07]  /*a310*/  IMAD.MOV.U32 R50, RZ, RZ, 0x1f ;  /* 0x0000001fff327424 */ /* 0x000fce00078e00ff */
[----:B-----5:R-:W-:Y:S05]  /*a320*/  WARPSYNC.COLLECTIVE R47, `(.L_x_19623) ;  /* 0x000000002f087348 */ /* 0x020fea0003c00000 */
[----:B------:R0:W1:Y:S02]  /*a330*/  SHFL.BFLY P1, R48, R46, R49, R50 ;  /* 0x0c0000312e307389 */ /* 0x0000640000020032 */
[----:B01---5:R-:W-:Y:S01]  /*a340*/  ENDCOLLECTIVE ;  /* 0x000000000000791b */ /* 0x023fe20003800000 */
.L_x_19623:
[----:B------:R-:W-:Y:S05]  /*a350*/  BSYNC B0 ;  /* 0x0000000000007941 */ /* 0x000fea0003800000 */
.L_x_19622:
        /* <DEDUP_REMOVED lines=9> */
.L_x_19624:
[----:B------:R-:W-:Y:S02]  /*a3f0*/  IMAD.MOV.U32 R49, RZ, RZ, 0x4 ;  /* 0x00000004ff317424 */ /* 0x000fe400078e00ff */
[----:B------:R-:W-:-:S05]  /*a400*/  IMAD.MOV.U32 R9, RZ, RZ, R48 ;  /* 0x000000ffff097224 */ /* 0x000fca00078e0030 */
[----:B------:R-:W-:-:S04]  /*a410*/  FMNMX.FTZ R9, R4, R9, !PT ;  /* 0x0000000904097209 */ /* 0x000fc80007810000 */
[----:B------:R-:W-:-:S07]  /*a420*/  MOV R46, R9 ;  /* 0x00000009002e7202 */ /* 0x000fce0000000f00 */
[----:B------:R-:W-:Y:S05]  /*a430*/  WARPSYNC.COLLECTIVE R47, `(.L_x_19625) ;  /* 0x000000002f087348 */ /* 0x000fea0003c00000 */
[----:B------:R0:W1:Y:S02]  /*a440*/  SHFL.BFLY P1, R48, R46, R49, R50 ;  /* 0x0c0000312e307389 */ /* 0x0000640000020032 */
[----:B01----:R-:W-:Y:S01]  /*a450*/  ENDCOLLECTIVE ;  /* 0x000000000000791b */ /* 0x003fe20003800000 */
.L_x_19625:
[----:B------:R-:W-:Y:S02]  /*a460*/  IMAD.MOV.U32 R49, RZ, RZ, 0x2 ;  /* 0x00000002ff317424 */ /* 0x000fe400078e00ff */
[----:B------:R-:W-:-:S05]  /*a470*/  IMAD.MOV.U32 R8, RZ, RZ, R48 ;  /* 0x000000ffff087224 */ /* 0x000fca00078e0030 */
[----:B------:R-:W-:-:S05]  /*a480*/  FMNMX.FTZ R11, R9, R8, !PT ;  /* 0x00000008090b7209 */ /* 0x000fca0007810000 */
[----:B------:R-:W-:-:S07]  /*a490*/  IMAD.MOV.U32 R46, RZ, RZ, R11 ;  /* 0x000000ffff2e7224 */ /* 0x000fce00078e000b */
[----:B------:R-:W-:Y:S05]  /*a4a0*/  WARPSYNC.COLLECTIVE R47, `(.L_x_19626) ;  /* 0x000000002f087348 */ /* 0x000fea0003c00000 */
[----:B------:R0:W1:Y:S02]  /*a4b0*/  SHFL.BFLY P1, R48, R46, R49, R50 ;  /* 0x0c0000312e307389 */ /* 0x0000640000020032 */
[----:B01----:R-:W-:Y:S01]  /*a4c0*/  ENDCOLLECTIVE ;  /* 0x000000000000791b */ /* 0x003fe20003800000 */
.L_x_19626:
[----:B------:R-:W-:Y:S01]  /*a4d0*/  IMAD.MOV.U32 R8, RZ, RZ, R48 ;  /* 0x000000ffff087224 */ /* 0x000fe200078e0030 */
[----:B------:R-:W-:Y:S06]  /*a4e0*/  BRA `(.L_x_19627) ;  /* 0xffffffa800f87947 */ /* 0x000fec000383ffff */
.L_x_19628:
        /* <DEDUP_REMOVED lines=9> */
.L_x_28380:


//--------------------- .text._ZN4vllm25paged_attention_v1_kernelI13__nv_bfloat16S1_Li112ELi16ELi128ELNS_18Fp8KVCacheDataTypeE0ELb1EEEvPT_PKS3_PKT0_S9_ifPKiSB_iPKfiiiSD_SD_iiiii --------------------------
	.section	.text._ZN4vllm25paged_attention_v1_kernelI13__nv_bfloat16S1_Li112ELi16ELi128ELNS_18Fp8KVCacheDataTypeE0ELb1EEEvPT_PKS3_PKT0_S9_ifPKiSB_iPKfiiiSD_SD_iiiii,"ax",@progbits
	.align	128
        .global         _ZN4vllm25paged_attention_v1_kernelI13__nv_bfloat16S1_Li112ELi16ELi128ELNS_18Fp8KVCacheDataTypeE0ELb1EEEvPT_PKS3_PKT0_S9_ifPKiSB_iPKfiiiSD_SD_iiiii
        .type           _ZN4vllm25paged_attention_v1_kernelI13__nv_bfloat16S1_Li112ELi16ELi128ELNS_18Fp8KVCacheDataTypeE0ELb1EEEvPT_PKS3_PKT0_S9_ifPKiSB_iPKfiiiSD_SD_iiiii,@function
        .size           _ZN4vllm25paged_attention_v1_kernelI13__nv_bfloat16S1_Li112ELi16ELi128ELNS_18Fp8KVCacheDataTypeE0ELb1EEEvPT_PKS3_PKT0_S9_ifPKiSB_iPKfiiiSD_SD_iiiii,(.L_x_28381 - _ZN4vllm25paged_attention_v1_kernelI13__nv_bfloat16S1_Li112ELi16ELi128ELNS_18Fp8KVCacheDataTypeE0ELb1EEEvPT_PKS3_PKT0_S9_ifPKiSB_iPKfiiiSD_SD_iiiii)
        .other          _ZN4vllm25paged_attention_v1_kernelI13__nv_bfloat16S1_Li112ELi16ELi128ELNS_18Fp8KVCacheDataTypeE0ELb1EEEvPT_PKS3_PKT0_S9_ifPKiSB_iPKfiiiSD_SD_iiiii,@"STO_CUDA_ENTRY STV_DEFAULT"
_ZN4vllm25paged_attention_v1_kernelI13__nv_bfloat16S1_Li112ELi16ELi128ELNS_18Fp8KVCacheDataTypeE0ELb1EEEvPT_PKS3_PKT0_S9_ifPKiSB_iPKfiiiSD_SD_iiiii:
.text._ZN4vllm25paged_attention_v1_kernelI13__nv_bfloat16S1_Li112ELi16ELi128ELNS_18Fp8KVCacheDataTypeE0ELb1EEEvPT_PKS3_PKT0_S9_ifPKiSB_iPKfiiiSD_SD_iiiii:
[----:B------:R-:W-:Y:S01]  /*0000*/  LDC R1, c[0x0][0x28] ;  /* 0x00000a00ff017b82 */ /* 0x000fe20000000800 */
[----:B------:R-:W0:Y:S07]  /*0010*/  S2R R24, SR_CTAID.Y ;  /* 0x0000000000187919 */ /* 0x000e2e0000002600 */
[----:B------:R-:W0:Y:S01]  /*0020*/  LDC.64 R4, c[0x0][0x240] ;  /* 0x00009000ff047b82 */ /* 0x000e220000000a00 */
[----:B------:R-:W-:Y:S01]  /*0030*/  ULDC.64 UR10, c[0x0][0x208] ;  /* 0x00008200000a7ab9 */ /* 0x000fe20000000a00 */
[----:B------:R-:W1:Y:S06]  /*0040*/  S2R R0, SR_CTAID.X ;  /* 0x0000000000007919 */ /* 0x000e6c0000002500 */
[----:B------:R-:W2:Y:S01]  /*0050*/  LDC.64 R2, c[0x0][0x250] ;  /* 0x00009400ff027b82 */ /* 0x000ea20000000a00 */
[----:B0-----:R-:W-:Y:S01]  /*0060*/  IMAD.WIDE R4, R24, 0x4, R4 ;  /* 0x0000000418047825 */ /* 0x001fe200078e0204 */
[----:B--2---:R-:W-:-:S06]  /*0070*/  ISETP.NE.U32.AND P0, PT, R2, RZ, PT ;  /* 0x000000ff0200720c */ /* 0x004fcc0003f05070 */
[----:B------:R-:W0:Y:S01]  /*0080*/  LDC R2, c[0x0][0x230] ;  /* 0x00008c00ff027b82 */ /* 0x000e220000000800 */
[----:B------:R2:W3:Y:S01]  /*0090*/  LDG.E.CONSTANT R12, desc[UR10][R4.64] ;  /* 0x0000000a040c7981 */ /* 0x0004e2000c1e9900 */
[----:B------:R-:W-:-:S06]  /*00a0*/  ISETP.NE.AND.EX P0, PT, R3, RZ, PT, P0 ;  /* 0x000000ff0300720c */ /* 0x000fcc0003f05300 */
[----:B------:R-:W2:Y:S08]  /*00b0*/  LDC R7, c[0x0][0xc] ;  /* 0x00000300ff077b82 */ /* 0x000eb00000000800 */
[----:B------:R-:W1:Y:S01]  /*00c0*/  @P0 LDC.64 R8, c[0x0][0x250] ;  /* 0x00009400ff080b82 */ /* 0x000e620000000a00 */
[----:B0-----:R-:W-:-:S04]  /*00d0*/  IABS R6, R2 ;  /* 0x0000000200067213 */ /* 0x001fc80000000000 */
[----:B------:R-:W0:Y:S08]  /*00e0*/  I2F.RP R3, R6 ;  /* 0x0000000600037306 */ /* 0x000e300000209400 */
[----:B0-----:R-:W0:Y:S02]  /*00f0*/  MUFU.RCP R3, R3 ;  /* 0x0000000300037308 */ /* 0x001e240000001000 */
[----:B0-----:R-:W-:-:S06]  /*0100*/  VIADD R10, R3, 0xffffffe ;  /* 0x0ffffffe030a7836 */ /* 0x001fcc0000000000 */
[----:B------:R0:W4:Y:S01]  /*0110*/  F2I.FTZ.U32.TRUNC.NTZ R11, R10 ;  /* 0x0000000a000b7305 */ /* 0x000122000021f000 */
[----:B--2---:R-:W-:Y:S01]  /*0120*/  IABS R4, R7 ;  /* 0x0000000700047213 */ /* 0x004fe20000000000 */
[----:B0-----:R-:W-:Y:S02]  /*0130*/  IMAD.MOV.U32 R10, RZ, RZ, RZ ;  /* 0x000000ffff0a7224 */ /* 0x001fe400078e00ff */
[----:B----4-:R-:W-:-:S04]  /*0140*/  IMAD.MOV R5, RZ, RZ, -R11 ;  /* 0x000000ffff057224 */ /* 0x010fc800078e0a0b */
[----:B------:R-:W-:-:S04]  /*0150*/  IMAD R5, R5, R6, RZ ;  /* 0x0000000605057224 */ /* 0x000fc800078e02ff */
        /* <DEDUP_REMOVED lines=8> */
[----:B------:R-:W-:-:S05]  /*01e0*/  @!P1 IMAD.IADD R3, R3, 0x1, -R6 ;  /* 0x0000000103039824 */ /* 0x000fca00078e0a06 */
[----:B------:R-:W-:Y:S02]  /*01f0*/  ISETP.GE.U32.AND P0, PT, R3, R6, PT ;  /* 0x000000060300720c */ /* 0x000fe40003f06070 */
[----:B------:R-:W-:Y:S02]  /*0200*/  LOP3.LUT R3, R7, R2, RZ, 0x3c, !PT ;  /* 0x0000000207037212 */ /* 0x000fe400078e3cff */
[----:B------:R-:W-:Y:S02]  /*0210*/  @!P1 IADD3 R11, R11, 0x1, RZ ;  /* 0x000000010b0b9810 */ /* 0x000fe40007ffe0ff */
[----:B------:R-:W-:Y:S02]  /*0220*/  ISETP.GE.AND P2, PT, R3, RZ, PT ;  /* 0x000000ff0300720c */ /* 0x000fe40003f46270 */
[----:B------:R-:W-:-:S05]  /*0230*/  ISETP.NE.AND P1, PT, R2, RZ, PT ;  /* 0x000000ff0200720c */ /* 0x000fca0003f25270 */
[----:B------:R-:W-:-:S06]  /*0240*/  @P0 VIADD R11, R11, 0x1 ;  /* 0x000000010b0b0836 */ /* 0x000fcc0000000000 */
[----:B------:R-:W-:Y:S02]  /*0250*/  @!P2 IMAD.MOV R11, RZ, RZ, -R11 ;  /* 0x000000ffff0ba224 */ /* 0x000fe400078e0a0b */
[----:B------:R-:W-:-:S04]  /*0260*/  @!P1 LOP3.LUT R11, RZ, R2, RZ, 0x33, !PT ;  /* 0x00000002ff0b9212 */ /* 0x000fc800078e33ff */
[----:B0-----:R-:W-:-:S04]  /*0270*/  IABS R8, R11 ;  /* 0x0000000b00087213 */ /* 0x001fc80000000000 */
        /* <DEDUP_REMOVED lines=33> */
[----:B---3--:R-:W-:Y:S01]  /*0490*/  R2UR UR8, R12 ;  /* 0x000000000c0872ca */ /* 0x008fe200000e0000 */
[----:B------:R-:W-:-:S14]  /*04a0*/  @P0 BRA `(.L_x_19630) ;  /* 0x00000004003c0947 */ /* 0x000fdc0003800000 */
[C---:B------:R-:W-:Y:S01]  /*04b0*/  VIMNMX R3, R78.reuse, -0x32, !PT ;  /* 0xffffffce4e037848 */ /* 0x040fe20007fe0100 */
[----:B------:R-:W-:Y:S01]  /*04c0*/  ULDC UR4, c[0x0][0x258] ;  /* 0x0000960000047ab9 */ /* 0x000fe20000000800 */
[----:B------:R-:W-:Y:S01]  /*04d0*/  BSSY B1, `(.L_x_19631) ;  /* 0x0000029000017945 */ /* 0x000fe20003800000 */
[----:B------:R-:W-:Y:S01]  /*04e0*/  IMAD.MOV.U32 R11, RZ, RZ, R78 ;  /* 0x000000ffff0b7224 */ /* 0x000fe200078e004e */
[----:B------:R-:W-:-:S04]  /*04f0*/  IADD3 R3, -R78, 0x3f, R3 ;  /* 0x0000003f4e037810 */ /* 0x000fc80007ffe103 */
[C---:B------:R-:W-:Y:S02]  /*0500*/  LEA.HI R4, R3.reuse, 0x1, RZ, 0x1a ;  /* 0x0000000103047811 */ /* 0x040fe400078fd0ff */
[----:B------:R-:W-:Y:S01]  /*0510*/  ISETP.GE.U32.AND P0, PT, R3, 0xc0, PT ;  /* 0x000000c00300780c */ /* 0x000fe20003f06070 */
[----:B------:R-:W-:Y:S01]  /*0520*/  IMAD R3, R24, UR4, RZ ;  /* 0x0000000418037c24 */ /* 0x000fe2000f8e02ff */
[----:B------:R-:W-:Y:S01]  /*0530*/  LOP3.LUT P1, R8, R4, 0x3, RZ, 0xc0, !PT ;  /* 0x0000000304087812 */ /* 0x000fe2000782c0ff */
[----:B------:R-:W-:-:S03]  /*0540*/  IMAD R4, R0, 0x70, RZ ;  /* 0x0000007000047824 */ /* 0x000fc600078e02ff */
        /* <DEDUP_REMOVED lines=20> */
.L_x_19633:
        /* <DEDUP_REMOVED lines=13> */
.L_x_19632:
[----:B------:R-:W-:Y:S05]  /*0760*/  BSYNC B1 ;  /* 0x0000000000017941 */ /* 0x000fea0003800000 */
.L_x_19631:
        /* <DEDUP_REMOVED lines=10> */
[----:B0-----:R-:W-:-:S05]  /*0810*/  LEA R9, R9, R8, 0x18 ;  /* 0x0000000809097211 */ /* 0x001fca00078ec0ff */
[----:B------:R-:W-:-:S05]  /*0820*/  IMAD R10, R74, 0x70, R9 ;  /* 0x000000704a0a7824 */ /* 0x000fca00078e0209 */
[--C-:B------:R-:W-:Y:S01]  /*0830*/  IADD3 R10, R10, 0x400, R3.reuse ;  /* 0x000004000a0a7810 */ /* 0x100fe20007ffe003 */
[----:B------:R-:W-:-:S07]  /*0840*/  IMAD R3, R74, 0x4, R3 ;  /* 0x000000044a037824 */ /* 0x000fce00078e0203 */
.L_x_19634:
        /* <DEDUP_REMOVED lines=21> */
.L_x_19630:
[----:B------:R-:W-:Y:S05]  /*09a0*/  BSYNC B0 ;  /* 0x0000000000007941 */ /* 0x000fea0003800000 */
.L_x_19629:
        /* <DEDUP_REMOVED lines=13> */
[----:B------:R-:W-:Y:S01]  /*0a80*/  IMAD.MOV.U32 R72, RZ, RZ, -0x800001 ;  /* 0xff7fffffff487424 */ /* 0x000fe200078e00ff */
[----:B0-----:R-:W-:-:S04]  /*0a90*/  IABS R4, R12 ;  /* 0x0000000c00047213 */ /* 0x001fc80000000000 */
[----:B------:R-:W0:Y:S01]  /*0aa0*/  I2F.RP R10, R4 ;  /* 0x00000004000a7306 */ /* 0x000e220000209400 */
[----:B------:R-:W-:Y:S01]  /*0ab0*/  IMAD.MOV.U32 R73, RZ, RZ, R4 ;  /* 0x000000ffff497224 */ /* 0x000fe200078e0004 */
[----:B------:R-:W-:Y:S01]  /*0ac0*/  BAR.SYNC.DEFER_BLOCKING 0x0 ;  /* 0x0000000000007b1d */ /* 0x000fe20000010000 */
[----:B-1----:R-:W-:-:S05]  /*0ad0*/  ISETP.GT.AND P3, PT, R13, -0x1, PT ;  /* 0xffffffff0d00780c */ /* 0x002fca0003f64270 */
[----:B0-----:R-:W0:Y:S08]  /*0ae0*/  MUFU.RCP R10, R10 ;  /* 0x0000000a000a7308 */ /* 0x001e300000001000 */
[----:B------:R-:W-:Y:S02]  /*0af0*/  @P3 IMAD R0, R7, UR6, R0 ;  /* 0x0000000607003c24 */ /* 0x000fe4000f8e0200 */
[----:B------:R-:W-:-:S02]  /*0b00*/  @!P3 IMAD R7, R2, UR6, R5 ;  /* 0x000000060207bc24 */ /* 0x000fc4000f8e0205 */
[----:B0-----:R-:W-:-:S04]  /*0b10*/  VIADD R8, R10, 0xffffffe ;  /* 0x0ffffffe0a087836 */ /* 0x001fc80000000000 */
[----:B------:R0:W1:Y:S02]  /*0b20*/  F2I.FTZ.U32.TRUNC.NTZ R9, R8 ;  /* 0x0000000800097305 */ /* 0x000064000021f000 */
[----:B0-----:R-:W-:Y:S02]  /*0b30*/  IMAD.MOV.U32 R8, RZ, RZ, RZ ;  /* 0x000000ffff087224 */ /* 0x001fe400078e00ff */
[----:B-1----:R-:W-:-:S05]  /*0b40*/  IMAD R3, R9, R4, RZ ;  /* 0x0000000409037224 */ /* 0x002fca00078e02ff */
[----:B------:R-:W-:-:S05]  /*0b50*/  IADD3 R3, RZ, -R3, RZ ;  /* 0x80000003ff037210 */ /* 0x000fca0007ffe0ff */
[----:B------:R-:W-:Y:S01]  /*0b60*/  IMAD.HI.U32 R3, R9, R3, R8 ;  /* 0x0000000309037227 */ /* 0x000fe200078e0008 */
[----:B------:R-:W-:Y:S01]  /*0b70*/  LOP3.LUT R8, R12, UR4, RZ, 0x3c, !PT ;  /* 0x000000040c087c12 */ /* 0x000fe2000f8e3cff */
[----:B------:R-:W-:-:S03]  /*0b80*/  UIADD3 UR4, UR8, 0xf, URZ ;  /* 0x0000000f08047890 */ /* 0x000fc6000fffe03f */
[----:B------:R-:W-:Y:S01]  /*0b90*/  ISETP.GE.AND P2, PT, R8, RZ, PT ;  /* 0x000000ff0800720c */ /* 0x000fe20003f46270 */
[----:B------:R-:W-:Y:S01]  /*0ba0*/  IMAD.HI.U32 R9, R3, R11, RZ ;  /* 0x0000000b03097227 */ /* 0x000fe200078e00ff */
[----:B------:R-:W-:-:S03]  /*0bb0*/  USHF.R.S32.HI UR5, URZ, 0x1f, UR4 ;  /* 0x0000001f3f057899 */ /* 0x000fc60008011404 */
[----:B------:R-:W-:Y:S01]  /*0bc0*/  IMAD.MOV R10, RZ, RZ, -R9 ;  /* 0x000000ffff0a7224 */ /* 0x000fe200078e0a09 */
[----:B------:R-:W-:Y:S01]  /*0bd0*/  ULEA.HI UR5, UR5, UR4, URZ, 0x4 ;  /* 0x0000000405057291 */ /* 0x000fe2000f8f203f */
[----:B------:R-:W-:Y:S02]  /*0be0*/  @!P3 IMAD.MOV R8, RZ, RZ, -R13 ;  /* 0x000000ffff08b224 */ /* 0x000fe400078e0a0d */
[----:B------:R-:W-:Y:S01]  /*0bf0*/  IMAD R11, R4, R10, R11 ;  /* 0x0000000a040b7224 */ /* 0x000fe200078e020b */
[----:B------:R-:W-:Y:S01]  /*0c00*/  USHF.R.S32.HI UR5, URZ, 0x4, UR5 ;  /* 0x000000043f057899 */ /* 0x000fe20008011405 */
[----:B------:R-:W-:Y:S01]  /*0c10*/  @!P3 IMAD R7, R7, R8, RZ ;  /* 0x000000080707b224 */ /* 0x000fe200078e02ff */
[----:B------:R-:W-:Y:S01]  /*0c20*/  ULDC UR4, c[0x0][0x248] ;  /* 0x0000920000047ab9 */ /* 0x000fe20000000800 */
[----:B------:R-:W-:Y:S01]  /*0c30*/  @P3 IMAD R7, R0, R13, RZ ;  /* 0x0000000d00073224 */ /* 0x000fe200078e02ff */
[----:B------:R-:W-:Y:S01]  /*0c40*/  ISETP.GT.U32.AND P1, PT, R4, R11, PT ;  /* 0x0000000b0400720c */ /* 0x000fe20003f24070 */
[----:B------:R-:W-:-:S02]  /*0c50*/  IMAD R24, R24, UR4, RZ ;  /* 0x0000000418187c24 */ /* 0x000fc4000f8e02ff */
[----:B------:R-:W-:-:S10]  /*0c60*/  VIADD R0, R7, 0x1 ;  /* 0x0000000107007836 */ /* 0x000fd40000000000 */
[----:B------:R-:W-:Y:S02]  /*0c70*/  @!P1 IMAD.IADD R11, R11, 0x1, -R4 ;  /* 0x000000010b0b9824 */ /* 0x000fe400078e0a04 */
[----:B------:R-:W-:Y:S01]  /*0c80*/  @!P1 VIADD R9, R9, 0x1 ;  /* 0x0000000109099836 */ /* 0x000fe20000000000 */
[----:B------:R-:W-:Y:S02]  /*0c90*/  ISETP.NE.AND P1, PT, R12, RZ, PT ;  /* 0x000000ff0c00720c */ /* 0x000fe40003f25270 */
[----:B------:R-:W-:-:S13]  /*0ca0*/  ISETP.GE.U32.AND P0, PT, R11, R4, PT ;  /* 0x000000040b00720c */ /* 0x000fda0003f06070 */
[----:B------:R-:W-:Y:S01]  /*0cb0*/  @P0 VIADD R9, R9, 0x1 ;  /* 0x0000000109090836 */ /* 0x000fe20000000000 */
[----:B------:R-:W-:-:S04]  /*0cc0*/  ISETP.GE.AND P0, PT, R77, UR5, PT ;  /* 0x000000054d007c0c */ /* 0x000fc8000bf06270 */
[----:B------:R-:W-:-:S05]  /*0cd0*/  MOV R2, R9 ;  /* 0x0000000900027202 */ /* 0x000fca0000000f00 */
[----:B------:R-:W-:Y:S01]  /*0ce0*/  @!P2 IMAD.MOV R2, RZ, RZ, -R2 ;  /* 0x000000ffff02a224 */ /* 0x000fe200078e0a02 */
[----:B------:R-:W-:-:S03]  /*0cf0*/  @!P1 LOP3.LUT R2, RZ, R12, RZ, 0x33, !PT ;  /* 0x0000000cff029212 */ /* 0x000fc600078e33ff */
[----:B------:R-:W-:Y:S05]  /*0d00*/  @P0 BRA `(.L_x_19636) ;  /* 0x0000003c00880947 */ /* 0x000fea0003800000 */
[C---:B------:R-:W-:Y:S01]  /*0d10*/  VIADD R8, R74.reuse, 0x2 ;  /* 0x000000024a087836 */ /* 0x040fe20000000000 */
[----:B------:R-:W-:Y:S01]  /*0d20*/  SHF.R.S32.HI R9, RZ, 0x1f, R78 ;  /* 0x0000001fff097819 */ /* 0x000fe2000001144e */
[C---:B------:R-:W-:Y:S01]  /*0d30*/  VIADD R7, R74.reuse, 0x4 ;  /* 0x000000044a077836 */ /* 0x040fe20000000000 */
[----:B------:R-:W-:Y:S01]  /*0d40*/  SHF.L.U32 R71, R74, 0x2, RZ ;  /* 0x000000024a477819 */ /* 0x000fe200000006ff */
[----:B------:R-:W-:Y:S01]  /*0d50*/  IMAD.SHL.U32 R70, R8, 0x4, RZ ;  /* 0x0000000408467824 */ /* 0x000fe200078e00ff */
[----:B------:R-:W-:Y:S01]  /*0d60*/  LEA.HI R9, R9, R78, RZ, 0x4 ;  /* 0x0000004e09097211 */ /* 0x000fe200078f20ff */
[----:B------:R-:W-:Y:S01]  /*0d70*/  IMAD.SHL.U32 R68, R7, 0x4, RZ ;  /* 0x0000000407447824 */ /* 0x000fe200078e00ff */
[----:B------:R-:W-:Y:S01]  /*0d80*/  SHF.R.S32.HI R4, RZ, 0x1f, R71 ;  /* 0x0000001fff047819 */ /* 0x000fe20000011447 */
[C---:B------:R-:W-:Y:S01]  /*0d90*/  VIADD R10, R74.reuse, 0xa ;  /* 0x0000000a4a0a7836 */ /* 0x040fe20000000000 */
        /* <DEDUP_REMOVED lines=10> */
[----:B------:R-:W-:Y:S01]  /*0e40*/  LEA.HI R13, R13, R68, RZ, 0x3 ;  /* 0x000000440d0d7211 */ /* 0x000fe200078f18ff */
[----:B------:R-:W-:Y:S01]  /*0e50*/  VIADD R16, R74, 0x10 ;  /* 0x000000104a107836 */ /* 0x000fe20000000000 */
[----:B------:R-:W-:Y:S01]  /*0e60*/  SHF.R.S32.HI R17, RZ, 0x1f, R62 ;  /* 0x0000001fff117819 */ /* 0x000fe2000001143e */
[----:B------:R-:W-:Y:S01]  /*0e70*/  IMAD.IADD R70, R70, 0x1, -R11 ;  /* 0x0000000146467824 */ /* 0x000fe200078e0a0b */
[----:B------:R-:W-:Y:S01]  /*0e80*/  LOP3.LUT R13, R13, 0xfffffff8, RZ, 0xc0, !PT ;  /* 0xfffffff80d0d7812 */ /* 0x000fe200078ec0ff */
[----:B------:R-:W-:Y:S01]  /*0e90*/  VIADD R11, R74, 0x8 ;  /* 0x000000084a0b7836 */ /* 0x000fe20000000000 */
[----:B------:R-:W-:Y:S01]  /*0ea0*/  LEA.HI R17, R17, R62, RZ, 0x3 ;  /* 0x0000003e11117211 */ /* 0x000fe200078f18ff */
[----:B------:R-:W-:Y:S01]  /*0eb0*/  IMAD.SHL.U32 R60, R9, 0x4, RZ ;  /* 0x00000004093c7824 */ /* 0x000fe200078e00ff */
[----:B------:R-:W-:Y:S01]  /*0ec0*/  IADD3 R68, R68, -R13, RZ ;  /* 0x8000000d44447210 */ /* 0x000fe20007ffe0ff */
[C---:B------:R-:W-:Y:S01]  /*0ed0*/  VIADD R18, R74.reuse, 0x12 ;  /* 0x000000124a127836 */ /* 0x040fe20000000000 */
[----:B------:R-:W-:Y:S01]  /*0ee0*/  SHF.L.U32 R64, R11, 0x2, RZ ;  /* 0x000000020b407819 */ /* 0x000fe200000006ff */
[----:B------:R-:W-:Y:S01]  /*0ef0*/  VIADD R20, R74, 0x14 ;  /* 0x000000144a147836 */ /* 0x000fe20000000000 */
[----:B------:R-:W-:Y:S01]  /*0f00*/  LOP3.LUT R17, R17, 0xfffffff8, RZ, 0xc0, !PT ;  /* 0xfffffff811117812 */ /* 0x000fe200078ec0ff */
[----:B------:R-:W-:Y:S01]  /*0f10*/  IMAD.SHL.U32 R54, R18, 0x4, RZ ;  /* 0x0000000412367824 */ /* 0x000fe200078e00ff */
[----:B------:R-:W-:Y:S01]  /*0f20*/  SHF.R.S32.HI R15, RZ, 0x1f, R64 ;  /* 0x0000001fff0f7819 */ /* 0x000fe20000011440 */
[----:B------:R-:W-:Y:S01]  /*0f30*/  IMAD.SHL.U32 R52, R20, 0x4, RZ ;  /* 0x0000000414347824 */ /* 0x000fe200078e00ff */
[----:B------:R-:W-:Y:S01]  /*0f40*/  SHF.R.S32.HI R13, RZ, 0x1f, R66 ;  /* 0x0000001fff0d7819 */ /* 0x000fe20000011442 */
[----:B------:R-:W-:Y:S01]  /*0f50*/  IMAD.IADD R62, R62, 0x1, -R17 ;  /* 0x000000013e3e7824 */ /* 0x000fe200078e0a11 */
[----:B------:R-:W-:Y:S01]  /*0f60*/  LEA.HI R15, R15, R64, RZ, 0x3 ;  /* 0x000000400f0f7211 */ /* 0x000fe200078f18ff */
[----:B------:R-:W-:Y:S01]  /*0f70*/  ULDC UR4, c[0x0][0x260] ;  /* 0x0000980000047ab9 */ /* 0x000fe20000000800 */
[----:B------:R-:W-:Y:S01]  /*0f80*/  SHF.R.S32.HI R19, RZ, 0x1f, R60 ;  /* 0x0000001fff137819 */ /* 0x000fe2000001143c */
[----:B------:R-:W-:Y:S01]  /*0f90*/  VIADD R22, R74, 0x1a ;  /* 0x0000001a4a167836 */ /* 0x000fe20000000000 */
[----:B------:R-:W-:Y:S01]  /*0fa0*/  LOP3.LUT R15, R15, 0xfffffff8, RZ, 0xc0, !PT ;  /* 0xfffffff80f0f7812 */ /* 0x000fe200078ec0ff */
[----:B------:R-:W-:Y:S01]  /*0fb0*/  IMAD R12, R5, UR4, RZ ;  /* 0x00000004050c7c24 */ /* 0x000fe2000f8e02ff */
[----:B------:R-:W-:Y:S01]  /*0fc0*/  SHF.L.U32 R56, R16, 0x2, RZ ;  /* 0x0000000210387819 */ /* 0x000fe200000006ff */
[----:B------:R-:W-:Y:S01]  /*0fd0*/  IMAD.SHL.U32 R81, R78, 0x8, RZ ;  /* 0x000000084e517824 */ /* 0x000fe200078e00ff */
[----:B------:R-:W-:Y:S01]  /*0fe0*/  LEA.HI R13, R13, R66, RZ, 0x3 ;  /* 0x000000420d0d7211 */ /* 0x000fe200078f18ff */
[----:B------:R-:W-:Y:S01]  /*0ff0*/  IMAD.IADD R64, R64, 0x1, -R15 ;  /* 0x0000000140407824 */ /* 0x000fe200078e0a0f */
[----:B------:R-:W-:Y:S01]  /*1000*/  LEA.HI R19, R19, R60, RZ, 0x3 ;  /* 0x0000003c13137211 */ /* 0x000fe200078f18ff */
[----:B------:R-:W-:Y:S01]  /*1010*/  VIADD R15, R74, 0xe ;  /* 0x0000000e4a0f7836 */ /* 0x000fe20000000000 */
[----:B------:R-:W-:Y:S01]  /*1020*/  SHF.R.S32.HI R17, RZ, 0x1f, R56 ;  /* 0x0000001fff117819 */ /* 0x000fe20000011438 */
[----:B------:R-:W0:Y:S01]  /*1030*/  LDC R28, c[0x0][0x25c] ;  /* 0x00009700ff1c7b82 */ /* 0x000e220000000800 */
[----:B------:R-:W-:Y:S01]  /*1040*/  LEA.HI R4, R4, R71, RZ, 0x3 ;  /* 0x0000004704047211 */ /* 0x000fe200078f18ff */
[----:B------:R-:W-:Y:S01]  /*1050*/  IMAD.SHL.U32 R58, R15, 0x4, RZ ;  /* 0x000000040f3a7824 */ /* 0x000fe200078e00ff */
[----:B------:R-:W-:Y:S01]  /*1060*/  LOP3.LUT R13, R13, 0xfffffff8, RZ, 0xc0, !PT ;  /* 0xfffffff80d0d7812 */ /* 0x000fe200078ec0ff */
[----:B------:R-:W-:Y:S01]  /*1070*/  ULDC UR4, c[0x0][0x27c] ;  /* 0x00009f0000047ab9 */ /* 0x000fe20000000800 */
[----:B------:R-:W-:-:S02]  /*1080*/  LOP3.LUT R19, R19, 0xfffffff8, RZ, 0xc0, !PT ;  /* 0xfffffff813137812 */ /* 0x000fc400078ec0ff */
[----:B------:R-:W-:Y:S01]  /*1090*/  LEA.HI R17, R17, R56, RZ, 0x3 ;  /* 0x0000003811117211 */ /* 0x000fe200078f18ff */
[----:B------:R-:W-:Y:S01]  /*10a0*/  IMAD.IADD R66, R66, 0x1, -R13 ;  /* 0x0000000142427824 */ /* 0x000fe200078e0a0d */
[----:B------:R-:W-:Y:S02]  /*10b0*/  LOP3.LUT R4, R4, 0xfffffff8, RZ, 0xc0, !PT ;  /* 0xfffffff804047812 */ /* 0x000fe400078ec0ff */
[----:B------:R-:W-:Y:S02]  /*10c0*/  IADD3 R60, R60, -R19, RZ ;  /* 0x800000133c3c7210 */ /* 0x000fe40007ffe0ff */
[----:B------:R-:W-:Y:S01]  /*10d0*/  SHF.R.S32.HI R19, RZ, 0x1f, R54 ;  /* 0x0000001fff137819 */ /* 0x000fe20000011436 */
[----:B------:R-:W-:Y:S01]  /*10e0*/  IMAD.IADD R71, R71, 0x1, -R4 ;  /* 0x0000000147477824 */ /* 0x000fe200078e0a04 */
[----:B------:R-:W-:Y:S01]  /*10f0*/  LOP3.LUT R17, R17, 0xfffffff8, RZ, 0xc0, !PT ;  /* 0xfffffff811117812 */ /* 0x000fe200078ec0ff */
[----:B------:R-:W1:Y:S01]  /*1100*/  S2R R4, SR_CgaCtaId ;  /* 0x0000000000047919 */ /* 0x000e620000008800 */
[----:B------:R-:W-:-:S02]  /*1110*/  SHF.R.S32.HI R13, RZ, 0x1f, R58 ;  /* 0x0000001fff0d7819 */ /* 0x000fc4000001143a */
[----:B------:R-:W-:Y:S01]  /*1120*/  LEA.HI R19, R19, R54, RZ, 0x3 ;  /* 0x0000003613137211 */ /* 0x000fe200078f18ff */
[----:B------:R-:W-:Y:S01]  /*1130*/  IMAD.IADD R56, R56, 0x1, -R17 ;  /* 0x0000000138387824 */ /* 0x000fe200078e0a11 */
[----:B------:R-:W-:Y:S01]  /*1140*/  LEA.HI R13, R13, R58, RZ, 0x3 ;  /* 0x0000003a0d0d7211 */ /* 0x000fe200078f18ff */
[----:B------:R-:W-:Y:S01]  /*1150*/  VIADD R17, R74, 0x16 ;  /* 0x000000164a117836 */ /* 0x000fe20000000000 */
[----:B------:R-:W-:Y:S02]  /*1160*/  LOP3.LUT R19, R19, 0xfffffff8, RZ, 0xc0, !PT ;  /* 0xfffffff813137812 */ /* 0x000fe400078ec0ff */
[----:B------:R-:W-:Y:S01]  /*1170*/  LOP3.LUT R13, R13, 0xfffffff8, RZ, 0xc0, !PT ;  /* 0xfffffff80d0d7812 */ /* 0x000fe200078ec0ff */
[----:B------:R-:W-:Y:S01]  /*1180*/  IMAD.SHL.U32 R50, R17, 0x4, RZ ;  /* 0x0000000411327824 */ /* 0x000fe200078e00ff */
[----:B------:R-:W-:Y:S01]  /*1190*/  SHF.R.S32.HI R21, RZ, 0x1f, R52 ;  /* 0x0000001fff157819 */ /* 0x000fe20000011434 */
[----:B------:R-:W-:Y:S01]  /*11a0*/  IMAD.IADD R54, R54, 0x1, -R19 ;  /* 0x0000000136367824 */ /* 0x000fe200078e0a13 */
[----:B------:R-:W-:Y:S01]  /*11b0*/  SHF.L.U32 R45, R22, 0x2, RZ ;  /* 0x00000002162d7819 */ /* 0x000fe200000006ff */
[----:B------:R-:W-:Y:S01]  /*11c0*/  IMAD.IADD R58, R58, 0x1, -R13 ;  /* 0x000000013a3a7824 */ /* 0x000fe200078e0a0d */
[----:B------:R-:W-:Y:S01]  /*11d0*/  LEA.HI R21, R21, R52, RZ, 0x3 ;  /* 0x0000003415157211 */ /* 0x000fe200078f18ff */
[----:B------:R-:W-:Y:S01]  /*11e0*/  VIADD R19, R74, 0x18 ;  /* 0x000000184a137836 */ /* 0x000fe20000000000 */
[----:B------:R-:W-:-:S02]  /*11f0*/  SHF.R.S32.HI R13, RZ, 0x1f, R50 ;  /* 0x0000001fff0d7819 */ /* 0x000fc40000011432 */
[----:B------:R-:W-:Y:S01]  /*1200*/  LOP3.LUT R21, R21, 0xfffffff8, RZ, 0xc0, !PT ;  /* 0xfffffff815157812 */ /* 0x000fe200078ec0ff */
[----:B------:R-:W-:Y:S01]  /*1210*/  IMAD.SHL.U32 R48, R19, 0x4, RZ ;  /* 0x0000000413307824 */ /* 0x000fe200078e00ff */
[----:B------:R-:W-:Y:S02]  /*1220*/  LEA.HI R13, R13, R50, RZ, 0x3 ;  /* 0x000000320d0d7211 */ /* 0x000fe400078f18ff */
[----:B------:R-:W-:Y:S02]  /*1230*/  IADD3 R52, R52, -R21, RZ ;  /* 0x8000001534347210 */ /* 0x000fe40007ffe0ff */
[----:B------:R-:W-:Y:S02]  /*1240*/  SHF.R.S32.HI R21, RZ, 0x1f, R48 ;  /* 0x0000001fff157819 */ /* 0x000fe40000011430 */
[----:B------:R-:W-:Y:S02]  /*1250*/  LOP3.LUT R13, R13, 0xfffffff8, RZ, 0xc0, !PT ;  /* 0xfffffff80d0d7812 */ /* 0x000fe400078ec0ff */
[----:B------:R-:W-:-:S02]  /*1260*/  SHF.R.S32.HI R23, RZ, 0x1f, R81 ;  /* 0x0000001fff177819 */ /* 0x000fc40000011451 */
[----:B------:R-:W-:Y:S01]  /*1270*/  IADD3 R80, P0, R12, R81, RZ ;  /* 0x000000510c507210 */ /* 0x000fe20007f1e0ff */
[----:B------:R-:W-:Y:S01]  /*1280*/  IMAD.IADD R50, R50, 0x1, -R13 ;  /* 0x0000000132327824 */ /* 0x000fe200078e0a0d */
[----:B------:R-:W-:Y:S02]  /*1290*/  SHF.R.S32.HI R26, RZ, 0x1f, R45 ;  /* 0x0000001fff1a7819 */ /* 0x000fe4000001142d */
[----:B------:R-:W-:Y:S02]  /*12a0*/  LEA.HI R21, R21, R48, RZ, 0x3 ;  /* 0x0000003015157211 */ /* 0x000fe400078f18ff */
[----:B------:R-:W-:Y:S02]  /*12b0*/  LEA.HI.X.SX32 R81, R12, R23, 0x1, P0 ;  /* 0x000000170c517211 */ /* 0x000fe400000f0eff */
[----:B-----5:R-:W-:Y:S02]  /*12c0*/  FSETP.NEU.FTZ.AND P0, PT, R79, RZ, PT ;  /* 0x000000ff4f00720b */ /* 0x020fe40003f1d000 */
[----:B------:R-:W-:-:S02]  /*12d0*/  LEA.HI R10, R10, R10, RZ, 0x1 ;  /* 0x0000000a0a0a7211 */ /* 0x000fc400078f08ff */
[----:B------:R-:W-:Y:S02]  /*12e0*/  LEA.HI R26, R26, R45, RZ, 0x3 ;  /* 0x0000002d1a1a7211 */ /* 0x000fe400078f18ff */
[----:B------:R-:W-:Y:S01]  /*12f0*/  LEA.HI R13, R7, R7, RZ, 0x1 ;  /* 0x00000007070d7211 */ /* 0x000fe200078f08ff */
[----:B------:R-:W-:Y:S01]  /*1300*/  IMAD.SHL.U32 R10, R10, 0x40, RZ ;  /* 0x000000400a0a7824 */ /* 0x000fe200078e00ff */
[----:B------:R-:W-:Y:S01]  /*1310*/  LEA.HI R14, R14, R14, RZ, 0x1 ;  /* 0x0000000e0e0e7211 */ /* 0x000fe200078f08ff */
[----:B------:R-:W-:Y:S01]  /*1320*/  VIADD R7, R2, -UR4 ;  /* 0x8000000402077c36 */ /* 0x000fe20008000000 */
        /* <DEDUP_REMOVED lines=20> */
[----:B------:R-:W-:-:S02]  /*1470*/  LEA.HI R22, R22, R22, RZ, 0x1 ;  /* 0x0000001616167211 */ /* 0x000fc400078f08ff */
[----:B------:R-:W-:Y:S02]  /*1480*/  LOP3.LUT R26, R26, 0xfffffff8, RZ, 0xc0, !PT ;  /* 0xfffffff81a1a7812 */ /* 0x000fe400078ec0ff */
[----:B------:R-:W-:Y:S02]  /*1490*/  MOV R27, 0x400 ;  /* 0x00000400001b7802 */ /* 0x000fe40000000f00 */
[----:B------:R-:W-:Y:S01]  /*14a0*/  SHF.L.U32 R12, R12, 0x6, RZ ;  /* 0x000000060c0c7819 */ /* 0x000fe200000006ff */
[----:B------:R-:W-:Y:S01]  /*14b0*/  IMAD.IADD R45, R45, 0x1, -R26 ;  /* 0x000000012d2d7824 */ /* 0x000fe200078e0a1a */
[----:B------:R-:W-:Y:S02]  /*14c0*/  SHF.L.U32 R15, R15, 0x6, RZ ;  /* 0x000000060f0f7819 */ /* 0x000fe400000006ff */
[----:B------:R-:W-:Y:S02]  /*14d0*/  SHF.L.U32 R22, R22, 0x6, RZ ;  /* 0x0000000616167819 */ /* 0x000fe400000006ff */
[----:B-1----:R-:W-:-:S02]  /*14e0*/  LEA R21, R4, R27, 0x18 ;  /* 0x0000001b04157211 */ /* 0x002fc400078ec0ff */
        /* <DEDUP_REMOVED lines=14> */
[----:B------:R-:W-:Y:S02]  /*15d0*/  SHF.R.S32.HI R25, RZ, 0x1f, R24 ;  /* 0x0000001fff197819 */ /* 0x000fe40000011418 */
[----:B0-----:R-:W-:Y:S02]  /*15e0*/  SHF.R.S32.HI R8, RZ, 0x1f, R28 ;  /* 0x0000001fff087819 */ /* 0x001fe4000001141c */
        /* <DEDUP_REMOVED lines=31> */
[C---:B------:R-:W-:Y:S02]  /*17e0*/  IMAD.SHL.U32 R79, R77.reuse, 0x10, RZ ;  /* 0x000000104d4f7824 */ /* 0x040fe400078e00ff */
[----:B------:R-:W-:Y:S01]  /*17f0*/  LEA R27, R4, R27, 0x18 ;  /* 0x0000001b041b7211 */ /* 0x000fe200078ec0ff */
[C---:B------:R-:W-:Y:S01]  /*1800*/  IMAD R82, R77.reuse, 0x10, R78 ;  /* 0x000000104d527824 */ /* 0x040fe200078e024e */
[----:B------:R-:W-:Y:S01]  /*1810*/  LEA.HI.X.SX32 R25, R77, R25, 0x1, P0 ;  /* 0x000000194d197211 */ /* 0x000fe200000f0eff */
[----:B------:R-:W-:Y:S01]  /*1820*/  IMAD.MOV.U32 R72, RZ, RZ, -0x800001 ;  /* 0xff7fffffff487424 */ /* 0x000fe200078e00ff */
[----:B------:R-:W-:Y:S01]  /*1830*/  LEA R76, P0, R24, UR6, 0x2 ;  /* 0x00000006184c7c11 */ /* 0x000fe2000f8010ff */
[----:B------:R-:W-:Y:S01]  /*1840*/  IMAD.U32 R82, R82, 0x4, R27 ;  /* 0x0000000452527824 */ /* 0x000fe200078e001b */
[----:B------:R-:W-:-:S02]  /*1850*/  IADD3 R78, R78, R79, RZ ;  /* 0x0000004f4e4e7210 */ /* 0x000fc40007ffe0ff */
[----:B------:R-:W-:-:S09]  /*1860*/  LEA.HI.X R75, R24, UR7, R25, 0x2, P0 ;  /* 0x00000007184b7c11 */ /* 0x000fd200080f1419 */
.L_x_19642:
[----:B------:R-:W0:Y:S01]  /*1870*/  LDC R84, c[0x0][0x284] ;  /* 0x0000a100ff547b82 */ /* 0x000e220000000800 */
[----:B------:R-:W-:Y:S01]  /*1880*/  IABS R28, R79 ;  /* 0x0000004f001c7213 */ /* 0x000fe20000000000 */
[----:B------:R-:W-:Y:S01]  /*1890*/  VIADD R77, R77, 0x4 ;  /* 0x000000044d4d7836 */ /* 0x000fe20000000000 */
[----:B------:R-:W-:Y:S03]  /*18a0*/  BSSY B1, `(.L_x_19638) ;  /* 0x0000182000017945 */ /* 0x000fe60003800000 */
[----:B------:R-:W-:Y:S02]  /*18b0*/  IMAD.HI.U32 R24, R3, R28, RZ ;  /* 0x0000001c03187227 */ /* 0x000fe400078e00ff */
[----:B------:R-:W1:Y:S02]  /*18c0*/  LDC R30, c[0x0][0x280] ;  /* 0x0000a000ff1e7b82 */ /* 0x000e640000000800 */
[----:B------:R-:W-:Y:S01]  /*18d0*/  IMAD.MOV R25, RZ, RZ, -R24 ;  /* 0x000000ffff197224 */ /* 0x000fe200078e0a18 */
[----:B0-----:R-:W-:-:S05]  /*18e0*/  IABS R4, R84 ;  /* 0x0000005400047213 */ /* 0x001fca0000000000 */
[----:B------:R-:W-:Y:S01]  /*18f0*/  IMAD R28, R4, R25, R28 ;  /* 0x00000019041c7224 */ /* 0x000fe200078e021c */
[----:B------:R-:W-:Y:S02]  /*1900*/  LOP3.LUT R25, R79, R84, RZ, 0x3c, !PT ;  /* 0x000000544f197212 */ /* 0x000fe400078e3cff */
[----:B-1----:R-:W-:Y:S02]  /*1910*/  IABS R26, R30 ;  /* 0x0000001e001a7213 */ /* 0x002fe40000000000 */
[----:B------:R-:W-:Y:S02]  /*1920*/  ISETP.GT.U32.AND P1, PT, R73, R28, PT ;  /* 0x0000001c4900720c */ /* 0x000fe40003f24070 */
[----:B------:R-:W0:Y:S01]  /*1930*/  I2F.RP R27, R26 ;  /* 0x0000001a001b7306 */ /* 0x000e220000209400 */
[----:B------:R-:W-:-:S10]  /*1940*/  ISETP.GE.AND P2, PT, R25, RZ, PT ;  /* 0x000000ff1900720c */ /* 0x000fd40003f46270 */
[----:B------:R-:W-:Y:S02]  /*1950*/  @!P1 IMAD.IADD R28, R28, 0x1, -R4 ;  /* 0x000000011c1c9824 */ /* 0x000fe400078e0a04 */
[----:B------:R-:W-:Y:S01]  /*1960*/  @!P1 VIADD R24, R24, 0x1 ;  /* 0x0000000118189836 */ /* 0x000fe20000000000 */
[----:B------:R-:W-:Y:S01]  /*1970*/  ISETP.NE.AND P1, PT, R84, RZ, PT ;  /* 0x000000ff5400720c */ /* 0x000fe20003f25270 */
[----:B0-----:R-:W0:Y:S01]  /*1980*/  MUFU.RCP R27, R27 ;  /* 0x0000001b001b7308 */ /* 0x001e220000001000 */
[----:B------:R-:W-:-:S13]  /*1990*/  ISETP.GE.U32.AND P0, PT, R28, R73, PT ;  /* 0x000000491c00720c */ /* 0x000fda0003f06070 */
[----:B------:R-:W-:Y:S02]  /*19a0*/  @P0 VIADD R24, R24, 0x1 ;  /* 0x0000000118180836 */ /* 0x000fe40000000000 */
[----:B0-----:R-:W-:-:S03]  /*19b0*/  VIADD R28, R27, 0xffffffe ;  /* 0x0ffffffe1b1c7836 */ /* 0x001fc60000000000 */
[----:B------:R-:W-:Y:S01]  /*19c0*/  MOV R31, R24 ;  /* 0x00000018001f7202 */ /* 0x000fe20000000f00 */
[----:B------:R-:W-:Y:S01]  /*19d0*/  IMAD.MOV.U32 R24, RZ, RZ, RZ ;  /* 0x000000ffff187224 */ /* 0x000fe200078e00ff */
[----:B------:R0:W1:Y:S03]  /*19e0*/  F2I.FTZ.U32.TRUNC.NTZ R25, R28 ;  /* 0x0000001c00197305 */ /* 0x000066000021f000 */
[----:B------:R-:W-:Y:S01]  /*19f0*/  @!P2 IMAD.MOV R31, RZ, RZ, -R31 ;  /* 0x000000ffff1fa224 */ /* 0x000fe200078e0a1f */
[----:B------:R-:W-:-:S05]  /*1a00*/  @!P1 LOP3.LUT R31, RZ, R84, RZ, 0x33, !PT ;  /* 0x00000054ff1f9212 */ /* 0x000fca00078e33ff */
[----:B------:R-:W-:-:S05]  /*1a10*/  IMAD.IADD R27, R0, 0x1, R31 ;  /* 0x00000001001b7824 */ /* 0x000fca00078e021f */
[----:B0-----:R-:W-:Y:S01]  /*1a20*/  IABS R28, R27 ;  /* 0x0000001b001c7213 */ /* 0x001fe20000000000 */
[----:B-1----:R-:W-:Y:S01]  /*1a30*/  IMAD.MOV R29, RZ, RZ, -R25 ;  /* 0x000000ffff1d7224 */ /* 0x002fe200078e0a19 */
[----:B------:R-:W-:-:S03]  /*1a40*/  ISETP.GE.AND P2, PT, R27, RZ, PT ;  /* 0x000000ff1b00720c */ /* 0x000fc60003f46270 */
[----:B------:R-:W-:-:S04]  /*1a50*/  IMAD R29, R29, R26, RZ ;  /* 0x0000001a1d1d7224 */ /* 0x000fc800078e02ff */
[----:B------:R-:W-:-:S04]  /*1a60*/  IMAD.HI.U32 R24, R25, R29, R24 ;  /* 0x0000001d19187227 */ /* 0x000fc800078e0018 */
        /* <DEDUP_REMOVED lines=13> */
[----:B------:R-:W-:-:S11]  /*1b40*/  ISETP.GE.AND P0, PT, R77, UR5, PT ;  /* 0x000000054d007c0c */ /* 0x000fd6000bf06270 */
[----:B------:R-:W-:Y:S05]  /*1b50*/  @P1 BRA P2, `(.L_x_19639) ;  /* 0x00000014004c1947 */ /* 0x000fea0001000000 */
[----:B------:R-:W-:Y:S01]  /*1b60*/  IMAD.MOV.U32 R26, RZ, RZ, R76 ;  /* 0x000000ffff1a7224 */ /* 0x000fe200078e004c */
[----:B------:R-:W-:-:S05]  /*1b70*/  MOV R27, R75 ;  /* 0x0000004b001b7202 */ /* 0x000fca0000000f00 */
        /* <DEDUP_REMOVED lines=12> */
[----:B------:R-:W-:Y:S02]  /*1c40*/  IMAD.X R28, R32, 0x1, R83, P1 ;  /* 0x00000001201c7824 */ /* 0x000fe400008e0653 */
[----:B------:R-:W2:Y:S03]  /*1c50*/  LDG.E.CONSTANT R89, desc[UR10][R24.64] ;  /* 0x0000000a18597981 */ /* 0x000ea6000c1e9900 */
[----:B------:R-:W-:Y:S01]  /*1c60*/  LEA.HI.X R27, R29, UR13, R28, 0x1, P2 ;  /* 0x0000000d1d1b7c11 */ /* 0x000fe200090f0c1c */
[----:B------:R0:W3:Y:S04]  /*1c70*/  LDG.E.CONSTANT R93, desc[UR10][R24.64+0x4] ;  /* 0x0000040a185d7981 */ /* 0x0000e8000c1e9900 */
[----:B------:R-:W4:Y:S04]  /*1c80*/  LDG.E.CONSTANT R90, desc[UR10][R26.64] ;  /* 0x0000000a1a5a7981 */ /* 0x000f28000c1e9900 */
[----:B------:R-:W1:Y:S04]  /*1c90*/  LDS.128 R28, [R9] ;  /* 0x00000000091c7984 */ /* 0x000e680000000c00 */
[----:B------:R5:W5:Y:S01]  /*1ca0*/  LDG.E.CONSTANT R92, desc[UR10][R26.64+0x4] ;  /* 0x0000040a1a5c7981 */ /* 0x000b62000c1e9900 */
[----:B-1----:R-:W-:-:S02]  /*1cb0*/  IMAD.U32 R85, R30, 0x10000, RZ ;  /* 0x000100001e557824 */ /* 0x002fc400078e00ff */
[----:B------:R-:W-:Y:S02]  /*1cc0*/  IMAD.U32 R91, R28, 0x10000, RZ ;  /* 0x000100001c5b7824 */ /* 0x000fe400078e00ff */
[----:B--2---:R-:W-:-:S04]  /*1cd0*/  IMAD.U32 R86, R89, 0x10000, RZ ;  /* 0x0001000059567824 */ /* 0x004fc800078e00ff */
[----:B------:R-:W-:Y:S01]  /*1ce0*/  FMUL.FTZ R88, R85, R86 ;  /* 0x0000005655587220 */ /* 0x000fe20000410000 */
[----:B------:R-:W-:Y:S02]  /*1cf0*/  IADD3 R85, P1, P2, R68, R84, R67 ;  /* 0x0000005444557210 */ /* 0x000fe40007a3e043 */
[----:B----4-:R-:W-:-:S05]  /*1d00*/  SHF.L.U32 R86, R90, 0x10, RZ ;  /* 0x000000105a567819 */ /* 0x010fca00000006ff */
[----:B------:R-:W-:Y:S01]  /*1d10*/  FFMA.FTZ R91, R91, R86, R88 ;  /* 0x000000565b5b7223 */ /* 0x000fe20000010058 */
[----:B------:R-:W-:Y:S02]  /*1d20*/  LEA R86, P3, R85, UR12, 0x1 ;  /* 0x0000000c55567c11 */ /* 0x000fe4000f8608ff */
[----:B------:R-:W-:-:S04]  /*1d30*/  IADD3.X R88, R33, R83, R12, P1, P2 ;  /* 0x0000005321587210 */ /* 0x000fc80000fe440c */
[----:B------:R-:W-:-:S05]  /*1d40*/  LEA.HI.X R87, R85, UR13, R88, 0x1, P3 ;  /* 0x0000000d55577c11 */ /* 0x000fca00098f0c58 */
[----:B------:R-:W2:Y:S04]  /*1d50*/  LDG.E.CONSTANT R85, desc[UR10][R86.64] ;  /* 0x0000000a56557981 */ /* 0x000ea8000c1e9900 */
[----:B------:R-:W4:Y:S01]  /*1d60*/  LDG.E.CONSTANT R88, desc[UR10][R86.64+0x4] ;  /* 0x0000040a56587981 */ /* 0x000f22000c1e9900 */
        /* <DEDUP_REMOVED lines=8> */
[----:B0-----:R-:W-:Y:S02]  /*1df0*/  IMAD.U32 R25, R90, 0x10000, RZ ;  /* 0x000100005a197824 */ /* 0x001fe400078e00ff */
[----:B------:R-:W-:Y:S02]  /*1e00*/  IMAD.U32 R24, R31, 0x10000, RZ ;  /* 0x000100001f187824 */ /* 0x000fe400078e00ff */
[----:B------:R-:W-:Y:S01]  /*1e10*/  FFMA.FTZ R90, R28, R25, R89 ;  /* 0x000000191c5a7223 */ /* 0x000fe20000010059 */
[C---:B---3--:R-:W-:Y:S02]  /*1e20*/  SHF.L.U32 R25, R93.reuse, 0x10, RZ ;  /* 0x000000105d197819 */ /* 0x048fe400000006ff */
[----:B------:R-:W-:-:S02]  /*1e30*/  PRMT R93, R93, 0x7632, R93 ;  /* 0x000076325d5d7816 */ /* 0x000fc4000000005d */
[----:B------:R-:W-:Y:S01]  /*1e40*/  PRMT R31, R31, 0x7632, R31 ;  /* 0x000076321f1f7816 */ /* 0x000fe2000000001f */
[----:B-----5:R-:W-:Y:S01]  /*1e50*/  FMUL.FTZ R27, R24, R25 ;  /* 0x00000019181b7220 */ /* 0x020fe20000410000 */
[----:B------:R-:W-:Y:S02]  /*1e60*/  IMAD.U32 R25, R92, 0x10000, RZ ;  /* 0x000100005c197824 */ /* 0x000fe400078e00ff */
[----:B------:R-:W-:Y:S02]  /*1e70*/  IMAD.U32 R24, R93, 0x10000, RZ ;  /* 0x000100005d187824 */ /* 0x000fe400078e00ff */
[----:B------:R-:W-:Y:S02]  /*1e80*/  IMAD.U32 R31, R31, 0x10000, RZ ;  /* 0x000100001f1f7824 */ /* 0x000fe400078e00ff */
[----:B------:R-:W-:Y:S02]  /*1e90*/  IMAD.U32 R30, R29, 0x10000, RZ ;  /* 0x000100001d1e7824 */ /* 0x000fe400078e00ff */
[----:B------:R-:W-:-:S02]  /*1ea0*/  FMUL.FTZ R28, R31, R24 ;  /* 0x000000181f1c7220 */ /* 0x000fc40000410000 */
[----:B------:R-:W-:Y:S02]  /*1eb0*/  FFMA.FTZ R30, R30, R25, R27 ;  /* 0x000000191e1e7223 */ /* 0x000fe4000001001b */
[----:B------:R-:W0:Y:S01]  /*1ec0*/  LDS.128 R24, [R9+0x10] ;  /* 0x0000100009187984 */ /* 0x000e220000000c00 */
[----:B------:R-:W-:Y:S02]  /*1ed0*/  PRMT R29, R29, 0x7632, R29 ;  /* 0x000076321d1d7816 */ /* 0x000fe4000000001d */
[----:B------:R-:W-:-:S03]  /*1ee0*/  PRMT R92, R92, 0x7632, R92 ;  /* 0x000076325c5c7816 */ /* 0x000fc6000000005c */
[----:B------:R-:W-:Y:S01]  /*1ef0*/  IMAD.U32 R29, R29, 0x10000, RZ ;  /* 0x000100001d1d7824 */ /* 0x000fe200078e00ff */
[----:B------:R-:W-:-:S05]  /*1f00*/  SHF.L.U32 R92, R92, 0x10, RZ ;  /* 0x000000105c5c7819 */ /* 0x000fca00000006ff */
[----:B------:R-:W-:Y:S01]  /*1f10*/  FFMA.FTZ R92, R29, R92, R28 ;  /* 0x0000005c1d5c7223 */ /* 0x000fe2000001001c */
        /* <DEDUP_REMOVED lines=9> */
[----:B------:R-:W-:-:S04]  /*1fb0*/  IMAD.U32 R29, R25, 0x10000, RZ ;  /* 0x00010000191d7824 */ /* 0x000fc800078e00ff */
[----:B------:R-:W-:Y:S01]  /*1fc0*/  FFMA.FTZ R30, R29, R24, R30 ;  /* 0x000000181d1e7223 */ /* 0x000fe2000001001e */
[----:B------:R-:W-:-:S04]  /*1fd0*/  IADD3 R24, P1, P2, R66, R84, R65 ;  /* 0x0000005442187210 */ /* 0x000fc80007a3e041 */
        /* <DEDUP_REMOVED lines=9> */
[----:B------:R-:W4:Y:S01]  /*2070*/  LDG.E.CONSTANT R85, desc[UR10][R86.64] ;  /* 0x0000000a56557981 */ /* 0x000f22000c1e9900 */
[----:B------:R-:W-:Y:S02]  /*2080*/  PRMT R25, R25, 0x7632, R25 ;  /* 0x0000763219197816 */ /* 0x000fe40000000019 */
[----:B------:R-:W-:Y:S01]  /*2090*/  PRMT R88, R88, 0x7632, R88 ;  /* 0x0000763258587816 */ /* 0x000fe20000000058 */
[----:B0-----:R-:W-:Y:S01]  /*20a0*/  IMAD.U32 R28, R26, 0x10000, RZ ;  /* 0x000100001a1c7824 */ /* 0x001fe200078e00ff */
[----:B------:R0:W5:Y:S01]  /*20b0*/  LDG.E.CONSTANT R89, desc[UR10][R86.64+0x4] ;  /* 0x0000040a56597981 */ /* 0x000162000c1e9900 */
[----:B------:R-:W-:Y:S02]  /*20c0*/  IMAD.U32 R25, R25, 0x10000, RZ ;  /* 0x0001000019197824 */ /* 0x000fe400078e00ff */
[----:B------:R-:W-:Y:S01]  /*20d0*/  IMAD.U32 R88, R88, 0x10000, RZ ;  /* 0x0001000058587824 */ /* 0x000fe200078e00ff */
[----:B------:R-:W-:-:S03]  /*20e0*/  PRMT R26, R26, 0x7632, R26 ;  /* 0x000076321a1a7816 */ /* 0x000fc6000000001a */
[----:B------:R-:W-:Y:S01]  /*20f0*/  FFMA.FTZ R92, R25, R88, R92 ;  /* 0x00000058195c7223 */ /* 0x000fe2000001005c */
[C---:B--2---:R-:W-:Y:S01]  /*2100*/  IMAD.U32 R25, R31.reuse, 0x10000, RZ ;  /* 0x000100001f197824 */ /* 0x044fe200078e00ff */
[----:B------:R-:W-:-:S03]  /*2110*/  PRMT R31, R31, 0x7632, R31 ;  /* 0x000076321f1f7816 */ /* 0x000fc6000000001f */
[----:B------:R-:W-:Y:S01]  /*2120*/  FFMA.FTZ R91, R28, R25, R91 ;  /* 0x000000191c5b7223 */ /* 0x000fe2000001005b */
[----:B------:R-:W-:Y:S01]  /*2130*/  SHF.L.U32 R31, R31, 0x10, RZ ;  /* 0x000000101f1f7819 */ /* 0x000fe200000006ff */
        /* <DEDUP_REMOVED lines=8> */
[----:B------:R-:W-:Y:S02]  /*21c0*/  IMAD.U32 R27, R27, 0x10000, RZ ;  /* 0x000100001b1b7824 */ /* 0x000fe400078e00ff */
[----:B------:R-:W-:Y:S01]  /*21d0*/  IMAD.U32 R24, R24, 0x10000, RZ ;  /* 0x0001000018187824 */ /* 0x000fe200078e00ff */
[----:B----4-:R-:W-:-:S03]  /*21e0*/  SHF.L.U32 R25, R85, 0x10, RZ ;  /* 0x0000001055197819 */ /* 0x010fc600000006ff */
[----:B------:R-:W-:Y:S01]  /*21f0*/  FFMA.FTZ R92, R27, R24, R92 ;  /* 0x000000181b5c7223 */ /* 0x000fe2000001005c */
[----:B-1----:R-:W-:-:S04]  /*2200*/  IMAD.U32 R24, R28, 0x10000, RZ ;  /* 0x000100001c187824 */ /* 0x002fc800078e00ff */
[----:B------:R-:W-:Y:S01]  /*2210*/  FFMA.FTZ R91, R24, R25, R91 ;  /* 0x00000019185b7223 */ /* 0x000fe2000001005b */
[----:B------:R-:W-:-:S04]  /*2220*/  IADD3 R25, P1, P2, R62, R84, R61 ;  /* 0x000000543e197210 */ /* 0x000fc80007a3e03d */
[----:B------:R-:W-:Y:S02]  /*2230*/  LEA R24, P3, R25, UR12, 0x1 ;  /* 0x0000000c19187c11 */ /* 0x000fe4000f8608ff */
[----:B------:R-:W-:-:S04]  /*2240*/  IADD3.X R26, R38, R83, R15, P1, P2 ;  /* 0x00000053261a7210 */ /* 0x000fc80000fe440f */
[----:B------:R-:W-:-:S05]  /*2250*/  LEA.HI.X R25, R25, UR13, R26, 0x1, P3 ;  /* 0x0000000d19197c11 */ /* 0x000fca00098f0c1a */
[----:B------:R-:W2:Y:S01]  /*2260*/  LDG.E.CONSTANT R26, desc[UR10][R24.64] ;  /* 0x0000000a181a7981 */ /* 0x000ea2000c1e9900 */
[----:B------:R-:W-:-:S03]  /*2270*/  PRMT R28, R28, 0x7632, R28 ;  /* 0x000076321c1c7816 */ /* 0x000fc6000000001c */
[----:B------:R1:W3:Y:S01]  /*2280*/  LDG.E.CONSTANT R86, desc[UR10][R24.64+0x4] ;  /* 0x0000040a18567981 */ /* 0x0002e2000c1e9900 */
[----:B------:R-:W-:Y:S01]  /*2290*/  PRMT R85, R85, 0x7632, R85 ;  /* 0x0000763255557816 */ /* 0x000fe20000000055 */
[----:B------:R-:W-:-:S04]  /*22a0*/  IMAD.U32 R27, R28, 0x10000, RZ ;  /* 0x000100001c1b7824 */ /* 0x000fc800078e00ff */
[----:B------:R-:W-:Y:S02]  /*22b0*/  IMAD.U32 R28, R85, 0x10000, RZ ;  /* 0x00010000551c7824 */ /* 0x000fe400078e00ff */
[----:B0-----:R-:W-:Y:S02]  /*22c0*/  IMAD.U32 R87, R29, 0x10000, RZ ;  /* 0x000100001d577824 */ /* 0x001fe400078e00ff */
[----:B------:R-:W-:Y:S01]  /*22d0*/  FFMA.FTZ R27, R27, R28, R90 ;  /* 0x0000001c1b1b7223 */ /* 0x000fe2000001005a */
[----:B-----5:R-:W-:Y:S01]  /*22e0*/  IMAD.U32 R28, R89, 0x10000, RZ ;  /* 0x00010000591c7824 */ /* 0x020fe200078e00ff */
[----:B------:R-:W-:-:S03]  /*22f0*/  PRMT R29, R29, 0x7632, R29 ;  /* 0x000076321d1d7816 */ /* 0x000fc6000000001d */
[----:B------:R-:W-:Y:S01]  /*2300*/  FFMA.FTZ R87, R87, R28, R88 ;  /* 0x0000001c57577223 */ /* 0x000fe20000010058 */
[----:B------:R-:W-:Y:S01]  /*2310*/  PRMT R28, R89, 0x7632, R28 ;  /* 0x00007632591c7816 */ /* 0x000fe2000000001c */
[----:B------:R-:W-:-:S03]  /*2320*/  IMAD.U32 R29, R29, 0x10000, RZ ;  /* 0x000100001d1d7824 */ /* 0x000fc600078e00ff */
[----:B------:R-:W-:-:S05]  /*2330*/  SHF.L.U32 R28, R28, 0x10, RZ ;  /* 0x000000101c1c7819 */ /* 0x000fca00000006ff */
[----:B------:R-:W-:Y:S01]  /*2340*/  FFMA.FTZ R92, R29, R28, R92 ;  /* 0x0000001c1d5c7223 */ /* 0x000fe2000001005c */
[C---:B------:R-:W-:Y:S01]  /*2350*/  IMAD.U32 R28, R30.reuse, 0x10000, RZ ;  /* 0x000100001e1c7824 */ /* 0x040fe200078e00ff */
[----:B------:R-:W-:Y:S01]  /*2360*/  PRMT R30, R30, 0x7632, R30 ;  /* 0x000076321e1e7816 */ /* 0x000fe2000000001e */
[----:B--2---:R-:W-:-:S04]  /*2370*/  IMAD.U32 R29, R26, 0x10000, RZ ;  /* 0x000100001a1d7824 */ /* 0x004fc800078e00ff */
[----:B------:R-:W-:Y:S01]  /*2380*/  FFMA.FTZ R91, R28, R29, R91 ;  /* 0x0000001d1c5b7223 */ /* 0x000fe2000001005b */
[----:B------:R-:W-:-:S04]  /*2390*/  IADD3 R29, P1, P2, R60, R84, R59 ;  /* 0x000000543c1d7210 */ /* 0x000fc80007a3e03b */
[----:B------:R-:W-:Y:S02]  /*23a0*/  LEA R28, P3, R29, UR12, 0x1 ;  /* 0x0000000c1d1c7c11 */ /* 0x000fe4000f8608ff */
[----:B-1----:R-:W-:-:S04]  /*23b0*/  IADD3.X R24, R37, R83, R16, P1, P2 ;  /* 0x0000005325187210 */ /* 0x002fc80000fe4410 */
[----:B------:R-:W-:-:S05]  /*23c0*/  LEA.HI.X R29, R29, UR13, R24, 0x1, P3 ;  /* 0x0000000d1d1d7c11 */ /* 0x000fca00098f0c18 */
[----:B------:R-:W2:Y:S04]  /*23d0*/  LDG.E.CONSTANT R85, desc[UR10][R28.64] ;  /* 0x0000000a1c557981 */ /* 0x000ea8000c1e9900 */
[----:B------:R0:W4:Y:S01]  /*23e0*/  LDG.E.CONSTANT R88, desc[UR10][R28.64+0x4] ;  /* 0x0000040a1c587981 */ /* 0x000122000c1e9900 */
[----:B------:R-:W-:Y:S01]  /*23f0*/  PRMT R90, R26, 0x7632, R90 ;  /* 0x000076321a5a7816 */ /* 0x000fe2000000005a */
[----:B------:R-:W-:-:S04]  /*2400*/  IMAD.U32 R30, R30, 0x10000, RZ ;  /* 0x000100001e1e7824 */ /* 0x000fc800078e00ff */
[----:B------:R-:W-:Y:S01]  /*2410*/  IMAD.U32 R90, R90, 0x10000, RZ ;  /* 0x000100005a5a7824 */ /* 0x000fe200078e00ff */
[----:B---3--:R-:W-:-:S03]  /*2420*/  SHF.L.U32 R24, R86, 0x10, RZ ;  /* 0x0000001056187819 */ /* 0x008fc600000006ff */
[----:B------:R-:W-:Y:S01]  /*2430*/  FFMA.FTZ R90, R30, R90, R27 ;  /* 0x0000005a1e5a7223 */ /* 0x000fe2000001001b */
[----:B------:R-:W-:-:S04]  /*2440*/  IMAD.U32 R30, R31, 0x10000, RZ ;  /* 0x000100001f1e7824 */ /* 0x000fc800078e00ff */
[----:B------:R-:W-:Y:S02]  /*2450*/  FFMA.FTZ R30, R30, R24, R87 ;  /* 0x000000181e1e7223 */ /* 0x000fe40000010057 */
[----:B------:R-:W1:Y:S01]  /*2460*/  LDS.128 R24, [R9+0x30] ;  /* 0x0000300009187984 */ /* 0x000e620000000c00 */
[----:B------:R-:W-:Y:S02]  /*2470*/  PRMT R31, R31, 0x7632, R31 ;  /* 0x000076321f1f7816 */ /* 0x000fe4000000001f */
[----:B0-----:R-:W-:-:S03]  /*2480*/  PRMT R28, R86, 0x7632, R28 ;  /* 0x00007632561c7816 */ /* 0x001fc6000000001c */
        /* <DEDUP_REMOVED lines=8> */
[----:B------:R-:W-:Y:S01]  /*2510*/  IMAD.U32 R29, R24, 0x10000, RZ ;  /* 0x00010000181d7824 */ /* 0x000fe200078e00ff */
[----:B------:R-:W-:-:S05]  /*2520*/  SHF.L.U32 R24, R85, 0x10, RZ ;  /* 0x0000001055187819 */ /* 0x000fca00000006ff */
[----:B------:R-:W-:Y:S01]  /*2530*/  FFMA.FTZ R90, R29, R24, R90 ;  /* 0x000000181d5a7223 */ /* 0x000fe2000001005a */
[----:B------:R-:W-:Y:S02]  /*2540*/  IMAD.U32 R29, R25, 0x10000, RZ ;  /* 0x00010000191d7824 */ /* 0x000fe400078e00ff */
[----:B----4-:R-:W-:-:S04]  /*2550*/  IMAD.U32 R24, R88, 0x10000, RZ ;  /* 0x0001000058187824 */ /* 0x010fc800078e00ff */
        /* <DEDUP_REMOVED lines=20> */
[C---:B--2---:R-:W-:Y:S02]  /*26a0*/  SHF.L.U32 R25, R31.reuse, 0x10, RZ ;  /* 0x000000101f197819 */ /* 0x044fe400000006ff */
[----:B------:R-:W-:-:S03]  /*26b0*/  PRMT R31, R31, 0x7632, R31 ;  /* 0x000076321f1f7816 */ /* 0x000fc6000000001f */
[----:B------:R-:W-:Y:S01]  /*26c0*/  FFMA.FTZ R91, R28, R25, R91 ;  /* 0x000000191c5b7223 */ /* 0x000fe2000001005b */
[----:B------:R-:W-:Y:S02]  /*26d0*/  IMAD.U32 R25, R26, 0x10000, RZ ;  /* 0x000100001a197824 */ /* 0x000fe400078e00ff */
        /* <DEDUP_REMOVED lines=8> */
[----:B------:R-:W-:Y:S01]  /*2760*/  IMAD.U32 R27, R27, 0x10000, RZ ;  /* 0x000100001b1b7824 */ /* 0x000fe200078e00ff */
[----:B------:R-:W-:Y:S01]  /*2770*/  SHF.L.U32 R24, R24, 0x10, RZ ;  /* 0x0000001018187819 */ /* 0x000fe200000006ff */
[----:B----4-:R-:W-:-:S04]  /*2780*/  IMAD.U32 R25, R85, 0x10000, RZ ;  /* 0x0001000055197824 */ /* 0x010fc800078e00ff */
[----:B------:R-:W-:Y:S01]  /*2790*/  FFMA.FTZ R92, R27, R24, R92 ;  /* 0x000000181b5c7223 */ /* 0x000fe2000001005c */
[----:B-1----:R-:W-:-:S04]  /*27a0*/  IMAD.U32 R24, R28, 0x10000, RZ ;  /* 0x000100001c187824 */ /* 0x002fc800078e00ff */
        /* <DEDUP_REMOVED lines=11> */
[C---:B0-----:R-:W-:Y:S01]  /*2860*/  IMAD.U32 R87, R29.reuse, 0x10000, RZ ;  /* 0x000100001d577824 */ /* 0x041fe200078e00ff */
[----:B------:R-:W-:Y:S01]  /*2870*/  PRMT R29, R29, 0x7632, R29 ;  /* 0x000076321d1d7816 */ /* 0x000fe2000000001d */
[--C-:B------:R-:W-:Y:S01]  /*2880*/  FFMA.FTZ R27, R27, R28, R90.reuse ;  /* 0x0000001c1b1b7223 */ /* 0x100fe2000001005a */
[C---:B-----5:R-:W-:Y:S02]  /*2890*/  PRMT R90, R89.reuse, 0x7632, R90 ;  /* 0x00007632595a7816 */ /* 0x060fe4000000005a */
[----:B------:R-:W-:Y:S01]  /*28a0*/  SHF.L.U32 R28, R89, 0x10, RZ ;  /* 0x00000010591c7819 */ /* 0x000fe200000006ff */
[----:B------:R-:W-:-:S02]  /*28b0*/  IMAD.U32 R29, R29, 0x10000, RZ ;  /* 0x000100001d1d7824 */ /* 0x000fc400078e00ff */
[----:B------:R-:W-:Y:S02]  /*28c0*/  IMAD.U32 R90, R90, 0x10000, RZ ;  /* 0x000100005a5a7824 */ /* 0x000fe400078e00ff */
[----:B------:R-:W-:Y:S01]  /*28d0*/  FFMA.FTZ R87, R87, R28, R88 ;  /* 0x0000001c57577223 */ /* 0x000fe20000010058 */
[----:B------:R-:W-:Y:S02]  /*28e0*/  IMAD.U32 R28, R30, 0x10000, RZ ;  /* 0x000100001e1c7824 */ /* 0x000fe400078e00ff */
[----:B------:R-:W-:Y:S01]  /*28f0*/  FFMA.FTZ R90, R29, R90, R92 ;  /* 0x0000005a1d5a7223 */ /* 0x000fe2000001005c */
[----:B------:R-:W-:-:S04]  /*2900*/  IADD3 R29, P1, P2, R52, R84, R51 ;  /* 0x00000054341d7210 */ /* 0x000fc80007a3e033 */
[----:B-1----:R-:W-:Y:S02]  /*2910*/  IADD3.X R24, R41, R83, R20, P1, P2 ;  /* 0x0000005329187210 */ /* 0x002fe40000fe4414 */
[----:B------:R-:W-:Y:S01]  /*2920*/  PRMT R30, R30, 0x7632, R30 ;  /* 0x000076321e1e7816 */ /* 0x000fe2000000001e */
[----:B--2---:R-:W-:-:S04]  /*2930*/  IMAD.U32 R89, R26, 0x10000, RZ ;  /* 0x000100001a597824 */ /* 0x004fc800078e00ff */
[----:B------:R-:W-:Y:S01]  /*2940*/  FFMA.FTZ R89, R28, R89, R91 ;  /* 0x000000591c597223 */ /* 0x000fe2000001005b */
[----:B------:R-:W-:-:S04]  /*2950*/  LEA R28, P3, R29, UR12, 0x1 ;  /* 0x0000000c1d1c7c11 */ /* 0x000fc8000f8608ff */
[----:B------:R-:W-:-:S05]  /*2960*/  LEA.HI.X R29, R29, UR13, R24, 0x1, P3 ;  /* 0x0000000d1d1d7c11 */ /* 0x000fca00098f0c18 */
[----:B------:R-:W2:Y:S04]  /*2970*/  LDG.E.CONSTANT R88, desc[UR10][R28.64] ;  /* 0x0000000a1c587981 */ /* 0x000ea8000c1e9900 */
[----:B------:R2:W4:Y:S01]  /*2980*/  LDG.E.CONSTANT R85, desc[UR10][R28.64+0x4] ;  /* 0x0000040a1c557981 */ /* 0x000522000c1e9900 */
[----:B------:R-:W-:Y:S01]  /*2990*/  PRMT R24, R26, 0x7632, R24 ;  /* 0x000076321a187816 */ /* 0x000fe20000000018 */
[----:B------:R-:W-:-:S03]  /*29a0*/  IMAD.U32 R30, R30, 0x10000, RZ ;  /* 0x000100001e1e7824 */ /* 0x000fc600078e00ff */
[----:B------:R-:W-:Y:S01]  /*29b0*/  SHF.L.U32 R24, R24, 0x10, RZ ;  /* 0x0000001018187819 */ /* 0x000fe200000006ff */
[----:B---3--:R-:W-:-:S04]  /*29c0*/  IMAD.U32 R91, R86, 0x10000, RZ ;  /* 0x00010000565b7824 */ /* 0x008fc800078e00ff */
[----:B------:R-:W-:Y:S01]  /*29d0*/  FFMA.FTZ R30, R30, R24, R27 ;  /* 0x000000181e1e7223 */ /* 0x000fe2000001001b */
[----:B------:R-:W-:-:S04]  /*29e0*/  IMAD.U32 R24, R31, 0x10000, RZ ;  /* 0x000100001f187824 */ /* 0x000fc800078e00ff */
[--C-:B------:R-:W-:Y:S02]  /*29f0*/  FFMA.FTZ R91, R24, R91, R87.reuse ;  /* 0x0000005b185b7223 */ /* 0x100fe40000010057 */
[----:B------:R-:W0:Y:S01]  /*2a00*/  LDS.128 R24, [R9+0x50] ;  /* 0x0000500009187984 */ /* 0x000e220000000c00 */
[----:B------:R-:W-:Y:S02]  /*2a10*/  PRMT R87, R86, 0x7632, R87 ;  /* 0x0000763256577816 */ /* 0x000fe40000000057 */
[----:B------:R-:W-:-:S03]  /*2a20*/  PRMT R31, R31, 0x7632, R31 ;  /* 0x000076321f1f7816 */ /* 0x000fc6000000001f */
[----:B------:R-:W-:Y:S02]  /*2a30*/  IMAD.U32 R87, R87, 0x10000, RZ ;  /* 0x0001000057577824 */ /* 0x000fe400078e00ff */
[----:B------:R-:W-:Y:S02]  /*2a40*/  IMAD.U32 R31, R31, 0x10000, RZ ;  /* 0x000100001f1f7824 */ /* 0x000fe400078e00ff */
[C---:B0-----:R-:W-:Y:S01]  /*2a50*/  IMAD.U32 R86, R24.reuse, 0x10000, RZ ;  /* 0x0001000018567824 */ /* 0x041fe200078e00ff */
[----:B------:R-:W-:Y:S01]  /*2a60*/  PRMT R24, R24, 0x7632, R24 ;  /* 0x0000763218187816 */ /* 0x000fe20000000018 */
[----:B------:R-:W-:Y:S01]  /*2a70*/  FFMA.FTZ R87, R31, R87, R90 ;  /* 0x000000571f577223 */ /* 0x000fe2000001005a */
[----:B------:R-:W-:Y:S02]  /*2a80*/  IADD3 R31, P4, P5, R45, R84, R10 ;  /* 0x000000542d1f7210 */ /* 0x000fe40007d9e00a */
[C---:B--2---:R-:W-:Y:S02]  /*2a90*/  SHF.L.U32 R28, R88.reuse, 0x10, RZ ;  /* 0x00000010581c7819 */ /* 0x044fe400000006ff */
[----:B------:R-:W-:-:S03]  /*2aa0*/  PRMT R88, R88, 0x7632, R88 ;  /* 0x0000763258587816 */ /* 0x000fc60000000058 */
[----:B------:R-:W-:Y:S01]  /*2ab0*/  FFMA.FTZ R86, R86, R28, R89 ;  /* 0x0000001c56567223 */ /* 0x000fe20000010059 */
[----:B------:R-:W-:Y:S02]  /*2ac0*/  IMAD.U32 R89, R24, 0x10000, RZ ;  /* 0x0001000018597824 */ /* 0x000fe400078e00ff */
[----:B------:R-:W-:Y:S02]  /*2ad0*/  IMAD.U32 R24, R88, 0x10000, RZ ;  /* 0x0001000058187824 */ /* 0x000fe400078e00ff */
[----:B------:R-:W-:Y:S02]  /*2ae0*/  IMAD.U32 R88, R25, 0x10000, RZ ;  /* 0x0001000019587824 */ /* 0x000fe400078e00ff */
[----:B------:R-:W-:Y:S01]  /*2af0*/  FFMA.FTZ R89, R89, R24, R30 ;  /* 0x0000001859597223 */ /* 0x000fe2000001001e */
[----:B----4-:R-:W-:-:S04]  /*2b00*/  IMAD.U32 R24, R85, 0x10000, RZ ;  /* 0x0001000055187824 */ /* 0x010fc800078e00ff */
[----:B------:R-:W-:Y:S01]  /*2b10*/  FFMA.FTZ R88, R88, R24, R91 ;  /* 0x0000001858587223 */ /* 0x000fe2000001005b */
[----:B------:R-:W-:-:S04]  /*2b20*/  IADD3 R24, P1, P2, R50, R84, R49 ;  /* 0x0000005432187210 */ /* 0x000fc80007a3e031 */
[----:B------:R-:W-:Y:S02]  /*2b30*/  LEA R92, P3, R24, UR12, 0x1 ;  /* 0x0000000c185c7c11 */ /* 0x000fe4000f8608ff */
[----:B------:R-:W-:-:S04]  /*2b40*/  IADD3.X R29, R44, R83, R21, P1, P2 ;  /* 0x000000532c1d7210 */ /* 0x000fc80000fe4415 */
[----:B------:R-:W-:-:S05]  /*2b50*/  LEA.HI.X R93, R24, UR13, R29, 0x1, P3 ;  /* 0x0000000d185d7c11 */ /* 0x000fca00098f0c1d */
[----:B------:R-:W2:Y:S01]  /*2b60*/  LDG.E.CONSTANT R90, desc[UR10][R92.64] ;  /* 0x0000000a5c5a7981 */ /* 0x000ea2000c1e9900 */
[----:B------:R-:W-:-:S03]  /*2b70*/  IADD3 R29, P1, P2, R48, R84, R47 ;  /* 0x00000054301d7210 */ /* 0x000fc60007a3e02f */
[----:B------:R-:W3:Y:S01]  /*2b80*/  LDG.E.CONSTANT R24, desc[UR10][R92.64+0x4] ;  /* 0x0000040a5c187981 */ /* 0x000ee2000c1e9900 */
        /* <DEDUP_REMOVED lines=9> */
[----:B------:R0:W5:Y:S01]  /*2c20*/  LDG.E.CONSTANT R92, desc[UR10][R30.64+0x4] ;  /* 0x0000040a1e5c7981 */ /* 0x000162000c1e9900 */
[----:B------:R-:W-:Y:S02]  /*2c30*/  PRMT R25, R25, 0x7632, R25 ;  /* 0x0000763219197816 */ /* 0x000fe40000000019 */
[----:B------:R-:W-:-:S03]  /*2c40*/  PRMT R85, R85, 0x7632, R85 ;  /* 0x0000763255557816 */ /* 0x000fc60000000055 */
[----:B------:R-:W-:Y:S01]  /*2c50*/  IMAD.U32 R25, R25, 0x10000, RZ ;  /* 0x0001000019197824 */ /* 0x000fe200078e00ff */
[----:B------:R-:W-:-:S05]  /*2c60*/  SHF.L.U32 R85, R85, 0x10, RZ ;  /* 0x0000001055557819 */ /* 0x000fca00000006ff */
[----:B------:R-:W-:Y:S01]  /*2c70*/  FFMA.FTZ R87, R25, R85, R87 ;  /* 0x0000005519577223 */ /* 0x000fe20000010057 */
[C---:B------:R-:W-:Y:S01]  /*2c80*/  IMAD.U32 R25, R26.reuse, 0x10000, RZ ;  /* 0x000100001a197824 */ /* 0x040fe200078e00ff */
[----:B------:R-:W-:-:S05]  /*2c90*/  PRMT R26, R26, 0x7632, R26 ;  /* 0x000076321a1a7816 */ /* 0x000fca000000001a */
[----:B------:R-:W-:Y:S01]  /*2ca0*/  IMAD.U32 R26, R26, 0x10000, RZ ;  /* 0x000100001a1a7824 */ /* 0x000fe200078e00ff */
[----:B------:R-:W-:Y:S01]  /*2cb0*/  UMOV UR4, 0xffffffff ;  /* 0xffffffff00047882 */ /* 0x000fe20000000000 */
[----:B------:R-:W-:Y:S01]  /*2cc0*/  ISETP.NE.AND P1, PT, R74, RZ, PT ;  /* 0x000000ff4a00720c */ /* 0x000fe20003f25270 */
[----:B--2---:R-:W-:-:S04]  /*2cd0*/  IMAD.U32 R28, R90, 0x10000, RZ ;  /* 0x000100005a1c7824 */ /* 0x004fc800078e00ff */
[----:B------:R-:W-:Y:S02]  /*2ce0*/  FFMA.FTZ R86, R25, R28, R86 ;  /* 0x0000001c19567223 */ /* 0x000fe40000010056 */
[----:B0-----:R-:W0:Y:S01]  /*2cf0*/  LDS.128 R28, [R9+0x60] ;  /* 0x00006000091c7984 */ /* 0x001e220000000c00 */
[----:B------:R-:W-:-:S05]  /*2d00*/  PRMT R25, R90, 0x7632, R25 ;  /* 0x000076325a197816 */ /* 0x000fca0000000019 */
        /* <DEDUP_REMOVED lines=10> */
[----:B----4-:R-:W-:Y:S02]  /*2db0*/  IMAD.U32 R24, R84, 0x10000, RZ ;  /* 0x0001000054187824 */ /* 0x010fe400078e00ff */
[C---:B0-----:R-:W-:Y:S01]  /*2dc0*/  IMAD.U32 R25, R28.reuse, 0x10000, RZ ;  /* 0x000100001c197824 */ /* 0x041fe200078e00ff */
[----:B------:R-:W-:-:S03]  /*2dd0*/  PRMT R28, R28, 0x7632, R28 ;  /* 0x000076321c1c7816 */ /* 0x000fc6000000001c */
[----:B------:R-:W-:Y:S01]  /*2de0*/  FFMA.FTZ R86, R25, R24, R86 ;  /* 0x0000001819567223 */ /* 0x000fe20000010056 */
[----:B------:R-:W-:Y:S01]  /*2df0*/  PRMT R24, R84, 0x7632, R24 ;  /* 0x0000763254187816 */ /* 0x000fe20000000018 */
[----:B------:R-:W-:-:S03]  /*2e00*/  IMAD.U32 R28, R28, 0x10000, RZ ;  /* 0x000100001c1c7824 */ /* 0x000fc600078e00ff */
[----:B------:R-:W-:Y:S01]  /*2e10*/  SHF.L.U32 R24, R24, 0x10, RZ ;  /* 0x0000001018187819 */ /* 0x000fe200000006ff */
[C---:B------:R-:W-:Y:S01]  /*2e20*/  IMAD.U32 R25, R29.reuse, 0x10000, RZ ;  /* 0x000100001d197824 */ /* 0x040fe200078e00ff */
[----:B------:R-:W-:-:S03]  /*2e30*/  PRMT R29, R29, 0x7632, R29 ;  /* 0x000076321d1d7816 */ /* 0x000fc6000000001d */
[----:B------:R-:W-:Y:S01]  /*2e40*/  FFMA.FTZ R89, R28, R24, R89 ;  /* 0x000000181c597223 */ /* 0x000fe20000010059 */
[C---:B-----5:R-:W-:Y:S01]  /*2e50*/  IMAD.U32 R24, R91.reuse, 0x10000, RZ ;  /* 0x000100005b187824 */ /* 0x060fe200078e00ff */
[----:B------:R-:W-:-:S03]  /*2e60*/  PRMT R91, R91, 0x7632, R91 ;  /* 0x000076325b5b7816 */ /* 0x000fc6000000005b */
[----:B------:R-:W-:Y:S01]  /*2e70*/  FFMA.FTZ R88, R25, R24, R88 ;  /* 0x0000001819587223 */ /* 0x000fe20000010058 */
[----:B------:R-:W-:Y:S02]  /*2e80*/  IMAD.U32 R24, R29, 0x10000, RZ ;  /* 0x000100001d187824 */ /* 0x000fe400078e00ff */
[----:B------:R-:W-:Y:S01]  /*2e90*/  IMAD.U32 R91, R91, 0x10000, RZ ;  /* 0x000100005b5b7824 */ /* 0x000fe200078e00ff */
[----:B------:R-:W-:-:S03]  /*2ea0*/  PRMT R25, R30, 0x7632, R25 ;  /* 0x000076321e197816 */ /* 0x000fc60000000019 */
[----:B------:R-:W-:Y:S01]  /*2eb0*/  FFMA.FTZ R87, R24, R91, R87 ;  /* 0x0000005b18577223 */ /* 0x000fe20000010057 */
[----:B------:R-:W-:Y:S02]  /*2ec0*/  PRMT R24, R83, 0x7632, R24 ;  /* 0x0000763253187816 */ /* 0x000fe40000000018 */
[----:B------:R-:W-:Y:S01]  /*2ed0*/  SHF.L.U32 R26, R25, 0x10, RZ ;  /* 0x00000010191a7819 */ /* 0x000fe200000006ff */
[----:B------:R-:W-:Y:S02]  /*2ee0*/  IMAD.U32 R27, R30, 0x10000, RZ ;  /* 0x000100001e1b7824 */ /* 0x000fe400078e00ff */
[----:B------:R-:W-:Y:S02]  /*2ef0*/  IMAD.U32 R24, R24, 0x10000, RZ ;  /* 0x0001000018187824 */ /* 0x000fe400078e00ff */
[----:B------:R-:W-:Y:S01]  /*2f00*/  IMAD.U32 R83, R83, 0x10000, RZ ;  /* 0x0001000053537824 */ /* 0x000fe200078e00ff */
[----:B------:R-:W-:Y:S01]  /*2f10*/  PRMT R25, R31, 0x7632, R25 ;  /* 0x000076321f197816 */ /* 0x000fe20000000019 */
[----:B------:R-:W-:Y:S01]  /*2f20*/  FFMA.FTZ R26, R26, R24, R89 ;  /* 0x000000181a1a7223 */ /* 0x000fe20000010059 */
[----:B------:R-:W-:Y:S01]  /*2f30*/  PRMT R24, R92, 0x7632, R24 ;  /* 0x000076325c187816 */ /* 0x000fe20000000018 */
[----:B------:R-:W-:Y:S01]  /*2f40*/  FFMA.FTZ R27, R27, R83, R86 ;  /* 0x000000531b1b7223 */ /* 0x000fe20000010056 */
[----:B------:R-:W-:-:S02]  /*2f50*/  IMAD.U32 R31, R31, 0x10000, RZ ;  /* 0x000100001f1f7824 */ /* 0x000fc400078e00ff */
[----:B------:R-:W-:Y:S01]  /*2f60*/  IMAD.U32 R92, R92, 0x10000, RZ ;  /* 0x000100005c5c7824 */ /* 0x000fe200078e00ff */
        /* <DEDUP_REMOVED lines=9> */
.L_x_19695:
        /* <DEDUP_REMOVED lines=9> */
.L_x_19639:
[----:B------:R-:W-:-:S13]  /*3090*/  ISETP.NE.AND P1, PT, R74, RZ, PT ;  /* 0x000000ff4a00720c */ /* 0x000fda0003f25270 */
[----:B------:R-:W-:-:S05]  /*30a0*/  @!P1 IMAD.MOV.U32 R25, RZ, RZ, -0x800001 ;  /* 0xff7fffffff199424 */ /* 0x000fca00078e00ff */
[----:B------:R0:W-:Y:S02]  /*30b0*/  @!P1 STS [R82], R25 ;  /* 0x0000001952009388 */ /* 0x0001e40000000800 */
.L_x_19641:
[----:B------:R-:W-:Y:S05]  /*30c0*/  BSYNC B1 ;  /* 0x0000000000017941 */ /* 0x000fea0003800000 */
.L_x_19638:
[----:B------:R-:W-:Y:S01]  /*30d0*/  IADD3 R76, P1, R76, 0x10, RZ ;  /* 0x000000104c4c7810 */ /* 0x000fe20007f3e0ff */
[----:B01----:R-:W-:Y:S02]  /*30e0*/  VIADD R82, R82, 0x100 ;  /* 0x0000010052527836 */ /* 0x003fe40000000000 */
[----:B------:R-:W-:Y:S02]  /*30f0*/  VIADD R78, R78, 0x40 ;  /* 0x000000404e4e7836 */ /* 0x000fe40000000000 */
[----:B------:R-:W-:Y:S02]  /*3100*/  VIADD R79, R79, 0x40 ;  /* 0x000000404f4f7836 */ /* 0x000fe40000000000 */
[----:B------:R-:W-:Y:S01]  /*3110*/  IMAD.X R75, RZ, RZ, R75, P1 ;  /* 0x000000ffff4b7224 */ /* 0x000fe200008e064b */
[----:B------:R-:W-:Y:S06]  /*3120*/  @!P0 BRA `(.L_x_19642) ;  /* 0xffffffe400d08947 */ /* 0x000fec000383ffff */
[----:B------:R-:W-:Y:S05]  /*3130*/  BRA `(.L_x_19636) ;  /* 0x00000018007c7947 */ /* 0x000fea0003800000 */
.L_x_19637:
[----:B------:R-:W-:Y:S01]  /*3140*/  SHF.R.S32.HI R29, RZ, 0x1f, R6 ;  /* 0x0000001fff1d7819 */ /* 0x000fe20000011406 */
[----:B------:R-:W-:Y:S01]  /*3150*/  ULDC.64 UR6, c[0x0][0x238] ;  /* 0x00008e0000067ab9 */ /* 0x000fe20000000a00 */
[----:B------:R-:W-:Y:S01]  /*3160*/  IADD3 R27, R27, 0x100, RZ ;  /* 0x000001001b1b7810 */ /* 0x000fe20007ffe0ff */
[----:B------:R-:W-:Y:S01]  /*3170*/  IMAD.U32 R75, RZ, RZ, UR8 ;  /* 0x00000008ff4b7e24 */ /* 0x000fe2000f8e00ff */
[----:B------:R-:W-:Y:S02]  /*3180*/  LEA.HI R29, R29, R6, RZ, 0x5 ;  /* 0x000000061d1d7211 */ /* 0x000fe400078f28ff */
[----:B------:R-:W-:Y:S02]  /*3190*/  LEA R27, R4, R27, 0x18 ;  /* 0x0000001b041b7211 */ /* 0x000fe400078ec0ff */
[----:B------:R-:W-:Y:S02]  /*31a0*/  SHF.R.S32.HI R30, RZ, 0x5, R29 ;  /* 0x00000005ff1e7819 */ /* 0x000fe4000001141d */
[----:B------:R-:W-:-:S02]  /*31b0*/  MOV R72, 0xff7fffff ;  /* 0xff7fffff00487802 */ /* 0x000fc40000000f00 */
[C---:B------:R-:W-:Y:S01]  /*31c0*/  IADD3 R24, P0, R30.reuse, R24, RZ ;  /* 0x000000181e187210 */ /* 0x040fe20007f1e0ff */
[C---:B------:R-:W-:Y:S02]  /*31d0*/  IMAD.SHL.U32 R77, R30.reuse, 0x10, RZ ;  /* 0x000000101e4d7824 */ /* 0x040fe400078e00ff */
[C---:B------:R-:W-:Y:S01]  /*31e0*/  IMAD R4, R30.reuse, 0x10, R78 ;  /* 0x000000101e047824 */ /* 0x040fe200078e024e */
[----:B------:R-:W-:Y:S01]  /*31f0*/  LEA.HI.X.SX32 R25, R30, R25, 0x1, P0 ;  /* 0x000000191e197211 */ /* 0x000fe200000f0eff */
[----:B------:R-:W-:Y:S01]  /*3200*/  IMAD.IADD R76, R78, 0x1, R77 ;  /* 0x000000014e4c7824 */ /* 0x000fe200078e024d */
[----:B------:R-:W-:Y:S01]  /*3210*/  LEA R28, P0, R24, UR6, 0x2 ;  /* 0x00000006181c7c11 */ /* 0x000fe2000f8010ff */
[----:B------:R-:W-:-:S03]  /*3220*/  IMAD.U32 R78, R4, 0x4, R27 ;  /* 0x00000004044e7824 */ /* 0x000fc600078e001b */
[----:B------:R-:W-:Y:S02]  /*3230*/  LEA.HI.X R29, R24, UR7, R25, 0x2, P0 ;  /* 0x00000007181d7c11 */ /* 0x000fe400080f1419 */
[----:B------:R-:W-:-:S07]  /*3240*/  IADD3 R75, -R75, 0x1, R76 ;  /* 0x000000014b4b7810 */ /* 0x000fce0007ffe14c */
.L_x_19647:
[----:B0-----:R-:W0:Y:S01]  /*3250*/  LDC R84, c[0x0][0x280] ;  /* 0x0000a000ff547b82 */ /* 0x001e220000000800 */
[----:B------:R-:W-:Y:S01]  /*3260*/  IABS R82, R77 ;  /* 0x0000004d00527213 */ /* 0x000fe20000000000 */
[----:B------:R-:W-:Y:S04]  /*3270*/  BSSY B1, `(.L_x_19643) ;  /* 0x0000182000017945 */ /* 0x000fe80003800000 */
[----:B------:R-:W-:Y:S02]  /*3280*/  IMAD.HI.U32 R27, R3, R82, RZ ;  /* 0x00000052031b7227 */ /* 0x000fe400078e00ff */
[----:B-1----:R-:W1:Y:S02]  /*3290*/  LDC R24, c[0x0][0x284] ;  /* 0x0000a100ff187b82 */ /* 0x002e640000000800 */
        /* <DEDUP_REMOVED lines=11> */
[----:B------:R-:W-:Y:S01]  /*3350*/  ISETP.NE.AND P1, PT, R24, RZ, PT ;  /* 0x000000ff1800720c */ /* 0x000fe20003f25270 */
[----:B0-----:R-:W-:Y:S01]  /*3360*/  VIADD R25, R83, 0xffffffe ;  /* 0x0ffffffe53197836 */ /* 0x001fe20000000000 */
[----:B------:R-:W-:-:S05]  /*3370*/  ISETP.GE.U32.AND P0, PT, R82, R73, PT ;  /* 0x000000495200720c */ /* 0x000fca0003f06070 */
[----:B------:R-:W0:Y:S08]  /*3380*/  F2I.FTZ.U32.TRUNC.NTZ R25, R25 ;  /* 0x0000001900197305 */ /* 0x000e30000021f000 */
[----:B------:R-:W-:-:S04]  /*3390*/  @P0 VIADD R27, R27, 0x1 ;  /* 0x000000011b1b0836 */ /* 0x000fc80000000000 */
[----:B------:R-:W-:Y:S01]  /*33a0*/  @!P2 IMAD.MOV R27, RZ, RZ, -R27 ;  /* 0x000000ffff1ba224 */ /* 0x000fe200078e0a1b */
[----:B------:R-:W-:Y:S01]  /*33b0*/  @!P1 LOP3.LUT R27, RZ, R24, RZ, 0x33, !PT ;  /* 0x00000018ff1b9212 */ /* 0x000fe200078e33ff */
[----:B------:R-:W-:Y:S01]  /*33c0*/  IMAD.MOV.U32 R24, RZ, RZ, RZ ;  /* 0x000000ffff187224 */ /* 0x000fe200078e00ff */
[----:B0-----:R-:W-:Y:S02]  /*33d0*/  IADD3 R31, RZ, -R25, RZ ;  /* 0x80000019ff1f7210 */ /* 0x001fe40007ffe0ff */
[----:B------:R-:W-:Y:S01]  /*33e0*/  ISETP.NE.AND P2, PT, R84, RZ, PT ;  /* 0x000000ff5400720c */ /* 0x000fe20003f45270 */
[----:B------:R-:W-:Y:S02]  /*33f0*/  IMAD.IADD R82, R0, 0x1, R27 ;  /* 0x0000000100527824 */ /* 0x000fe400078e021b */
[----:B------:R-:W-:-:S03]  /*3400*/  IMAD R31, R31, R26, RZ ;  /* 0x0000001a1f1f7224 */ /* 0x000fc600078e02ff */
[----:B------:R-:W-:Y:S01]  /*3410*/  ISETP.GE.AND P1, PT, R82, RZ, PT ;  /* 0x000000ff5200720c */ /* 0x000fe20003f26270 */
[----:B------:R-:W-:Y:S01]  /*3420*/  IMAD.HI.U32 R24, R25, R31, R24 ;  /* 0x0000001f19187227 */ /* 0x000fe200078e0018 */
[----:B------:R-:W-:-:S05]  /*3430*/  IABS R25, R82 ;  /* 0x0000005200197213 */ /* 0x000fca0000000000 */
        /* <DEDUP_REMOVED lines=30> */
[----:B------:R-:W4:Y:S04]  /*3620*/  LDG.E.CONSTANT R88, desc[UR10][R86.64] ;  /* 0x0000000a56587981 */ /* 0x000f28000c1e9900 */
[----:B------:R0:W5:Y:S04]  /*3630*/  LDG.E.CONSTANT R91, desc[UR10][R86.64+0x4] ;  /* 0x0000040a565b7981 */ /* 0x000168000c1e9900 */
[----:B------:R-:W1:Y:S02]  /*3640*/  LDS.128 R24, [R9] ;  /* 0x0000000009187984 */ /* 0x000e640000000c00 */
[----:B-1----:R-:W-:-:S02]  /*3650*/  SHF.L.U32 R83, R26, 0x10, RZ ;  /* 0x000000101a537819 */ /* 0x002fc400000006ff */
[----:B------:R-:W-:-:S05]  /*3660*/  PRMT R26, R26, 0x7632, R26 ;  /* 0x000076321a1a7816 */ /* 0x000fca000000001a */
[----:B------:R-:W-:Y:S02]  /*3670*/  IMAD.U32 R26, R26, 0x10000, RZ ;  /* 0x000100001a1a7824 */ /* 0x000fe400078e00ff */
[----:B0-----:R-:W-:Y:S02]  /*3680*/  IMAD.U32 R86, R25, 0x10000, RZ ;  /* 0x0001000019567824 */ /* 0x001fe400078e00ff */
[C---:B--2---:R-:W-:Y:S01]  /*3690*/  IMAD.U32 R92, R90.reuse, 0x10000, RZ ;  /* 0x000100005a5c7824 */ /* 0x044fe200078e00ff */
[----:B------:R-:W-:-:S03]  /*36a0*/  PRMT R90, R90, 0x7632, R90 ;  /* 0x000076325a5a7816 */ /* 0x000fc6000000005a */
[----:B------:R-:W-:Y:S01]  /*36b0*/  FMUL.FTZ R93, R83, R92 ;  /* 0x0000005c535d7220 */ /* 0x000fe20000410000 */
[C---:B------:R-:W-:Y:S01]  /*36c0*/  IMAD.U32 R83, R24.reuse, 0x10000, RZ ;  /* 0x0001000018537824 */ /* 0x040fe200078e00ff */
[----:B------:R-:W-:Y:S01]  /*36d0*/  PRMT R24, R24, 0x7632, R24 ;  /* 0x0000763218187816 */ /* 0x000fe20000000018 */
[----:B------:R-:W-:Y:S02]  /*36e0*/  IMAD.U32 R85, R90, 0x10000, RZ ;  /* 0x000100005a557824 */ /* 0x000fe400078e00ff */
[C---:B----4-:R-:W-:Y:S01]  /*36f0*/  IMAD.U32 R92, R88.reuse, 0x10000, RZ ;  /* 0x00010000585c7824 */ /* 0x050fe200078e00ff */
[----:B------:R-:W-:Y:S01]  /*3700*/  PRMT R88, R88, 0x7632, R88 ;  /* 0x0000763258587816 */ /* 0x000fe20000000058 */
[----:B------:R-:W-:Y:S01]  /*3710*/  FMUL.FTZ R87, R26, R85 ;  /* 0x000000551a577220 */ /* 0x000fe20000410000 */
[----:B------:R-:W-:-:S03]  /*3720*/  SHF.L.U32 R24, R24, 0x10, RZ ;  /* 0x0000001018187819 */ /* 0x000fc600000006ff */
[----:B------:R-:W-:-:S04]  /*3730*/  IMAD.U32 R85, R88, 0x10000, RZ ;  /* 0x0001000058557824 */ /* 0x000fc800078e00ff */
[----:B------:R-:W-:Y:S01]  /*3740*/  FFMA.FTZ R88, R24, R85, R87 ;  /* 0x0000005518587223 */ /* 0x000fe20000010057 */
[----:B------:R-:W-:Y:S02]  /*3750*/  IMAD.U32 R24, R27, 0x10000, RZ ;  /* 0x000100001b187824 */ /* 0x000fe400078e00ff */
[----:B---3--:R-:W-:-:S04]  /*3760*/  IMAD.U32 R85, R89, 0x10000, RZ ;  /* 0x0001000059557824 */ /* 0x008fc800078e00ff */
[----:B------:R-:W-:Y:S01]  /*3770*/  FMUL.FTZ R87, R24, R85 ;  /* 0x0000005518577220 */ /* 0x000fe20000410000 */
[----:B-----5:R-:W-:Y:S01]  /*3780*/  IMAD.U32 R85, R91, 0x10000, RZ ;  /* 0x000100005b557824 */ /* 0x020fe200078e00ff */
[----:B------:R-:W-:-:S03]  /*3790*/  IADD3 R24, P0, P1, R68, R82, R67 ;  /* 0x0000005244187210 */ /* 0x000fc6000791e043 */
[----:B------:R-:W-:Y:S01]  /*37a0*/  FFMA.FTZ R86, R86, R85, R87 ;  /* 0x0000005556567223 */ /* 0x000fe20000010057 */
[----:B------:R-:W-:Y:S02]  /*37b0*/  LEA R84, P2, R24, UR16, 0x1 ;  /* 0x0000001018547c11 */ /* 0x000fe4000f8408ff */
[----:B------:R-:W-:-:S04]  /*37c0*/  IADD3.X R85, R33, R31, R12, P0, P1 ;  /* 0x0000001f21557210 */ /* 0x000fc800007e240c */
[----:B------:R-:W-:-:S05]  /*37d0*/  LEA.HI.X R85, R24, UR17, R85, 0x1, P2 ;  /* 0x0000001118557c11 */ /* 0x000fca00090f0c55 */
[----:B------:R-:W2:Y:S04]  /*37e0*/  LDG.E.CONSTANT R87, desc[UR10][R84.64] ;  /* 0x0000000a54577981 */ /* 0x000ea8000c1e9900 */
[----:B------:R0:W3:Y:S01]  /*37f0*/  LDG.E.CONSTANT R90, desc[UR10][R84.64+0x4] ;  /* 0x0000040a545a7981 */ /* 0x0000e2000c1e9900 */
[----:B------:R-:W-:Y:S02]  /*3800*/  PRMT R27, R27, 0x7632, R27 ;  /* 0x000076321b1b7816 */ /* 0x000fe4000000001b */
[----:B------:R-:W-:Y:S02]  /*3810*/  PRMT R89, R89, 0x7632, R89 ;  /* 0x0000763259597816 */ /* 0x000fe40000000059 */
[----:B------:R-:W-:Y:S02]  /*3820*/  SHF.L.U32 R27, R27, 0x10, RZ ;  /* 0x000000101b1b7819 */ /* 0x000fe400000006ff */
[----:B------:R-:W-:Y:S01]  /*3830*/  PRMT R25, R25, 0x7632, R25 ;  /* 0x0000763219197816 */ /* 0x000fe20000000019 */
[----:B------:R-:W-:Y:S01]  /*3840*/  IMAD.U32 R24, R89, 0x10000, RZ ;  /* 0x0001000059187824 */ /* 0x000fe200078e00ff */
[----:B------:R-:W-:-:S03]  /*3850*/  PRMT R91, R91, 0x7632, R91 ;  /* 0x000076325b5b7816 */ /* 0x000fc6000000005b */
[----:B------:R-:W-:Y:S01]  /*3860*/  FMUL.FTZ R26, R27, R24 ;  /* 0x000000181b1a7220 */ /* 0x000fe20000410000 */
[----:B------:R-:W-:Y:S02]  /*3870*/  IMAD.U32 R25, R25, 0x10000, RZ ;  /* 0x0001000019197824 */ /* 0x000fe400078e00ff */
[----:B------:R-:W-:-:S04]  /*3880*/  IMAD.U32 R24, R91, 0x10000, RZ ;  /* 0x000100005b187824 */ /* 0x000fc800078e00ff */
[----:B------:R-:W-:Y:S02]  /*3890*/  FFMA.FTZ R89, R25, R24, R26 ;  /* 0x0000001819597223 */ /* 0x000fe4000001001a */
[----:B------:R-:W0:Y:S01]  /*38a0*/  LDS.128 R24, [R9+0x10] ;  /* 0x0000100009187984 */ /* 0x000e220000000c00 */
[----:B------:R-:W-:Y:S01]  /*38b0*/  FFMA.FTZ R83, R83, R92, R93 ;  /* 0x0000005c53537223 */ /* 0x000fe2000001005d */
[C---:B0-----:R-:W-:Y:S01]  /*38c0*/  IMAD.U32 R84, R24.reuse, 0x10000, RZ ;  /* 0x0001000018547824 */ /* 0x041fe200078e00ff */
[----:B------:R-:W-:Y:S01]  /*38d0*/  PRMT R24, R24, 0x7632, R24 ;  /* 0x0000763218187816 */ /* 0x000fe20000000018 */
[C---:B--2---:R-:W-:Y:S01]  /*38e0*/  IMAD.U32 R85, R87.reuse, 0x10000, RZ ;  /* 0x0001000057557824 */ /* 0x044fe200078e00ff */
[----:B------:R-:W-:-:S03]  /*38f0*/  PRMT R87, R87, 0x7632, R87 ;  /* 0x0000763257577816 */ /* 0x000fc60000000057 */
[----:B------:R-:W-:Y:S01]  /*3900*/  FFMA.FTZ R83, R84, R85, R83 ;  /* 0x0000005554537223 */ /* 0x000fe20000010053 */
[----:B------:R-:W-:Y:S01]  /*3910*/  SHF.L.U32 R85, R24, 0x10, RZ ;  /* 0x0000001018557819 */ /* 0x000fe200000006ff */
[----:B------:R-:W-:-:S04]  /*3920*/  IMAD.U32 R87, R87, 0x10000, RZ ;  /* 0x0001000057577824 */ /* 0x000fc800078e00ff */
[----:B------:R-:W-:Y:S01]  /*3930*/  FFMA.FTZ R87, R85, R87, R88 ;  /* 0x0000005755577223 */ /* 0x000fe20000010058 */
[C---:B------:R-:W-:Y:S01]  /*3940*/  IMAD.U32 R85, R25.reuse, 0x10000, RZ ;  /* 0x0001000019557824 */ /* 0x040fe200078e00ff */
[----:B------:R-:W-:Y:S01]  /*3950*/  PRMT R25, R25, 0x7632, R25 ;  /* 0x0000763219197816 */ /* 0x000fe20000000019 */
[----:B---3--:R-:W-:-:S04]  /*3960*/  IMAD.U32 R88, R90, 0x10000, RZ ;  /* 0x000100005a587824 */ /* 0x008fc800078e00ff */
[----:B------:R-:W-:Y:S01]  /*3970*/  FFMA.FTZ R88, R85, R88, R86 ;  /* 0x0000005855587223 */ /* 0x000fe20000010056 */
[----:B------:R-:W-:Y:S01]  /*3980*/  IMAD.U32 R86, R25, 0x10000, RZ ;  /* 0x0001000019567824 */ /* 0x000fe200078e00ff */
[----:B------:R-:W-:Y:S02]  /*3990*/  IADD3 R25, P0, P1, R66, R82, R65 ;  /* 0x0000005242197210 */ /* 0x000fe4000791e041 */
[----:B------:R-:W-:Y:S02]  /*39a0*/  PRMT R90, R90, 0x7632, R90 ;  /* 0x000076325a5a7816 */ /* 0x000fe4000000005a */
[----:B------:R-:W-:Y:S02]  /*39b0*/  LEA R24, P2, R25, UR16, 0x1 ;  /* 0x0000001019187c11 */ /* 0x000fe4000f8408ff */
[----:B------:R-:W-:Y:S01]  /*39c0*/  IADD3.X R84, R36, R31, R13, P0, P1 ;  /* 0x0000001f24547210 */ /* 0x000fe200007e240d */
[----:B------:R-:W-:-:S03]  /*39d0*/  IMAD.U32 R90, R90, 0x10000, RZ ;  /* 0x000100005a5a7824 */ /* 0x000fc600078e00ff */
[----:B------:R-:W-:Y:S01]  /*39e0*/  LEA.HI.X R25, R25, UR17, R84, 0x1, P2 ;  /* 0x0000001119197c11 */ /* 0x000fe200090f0c54 */
[----:B------:R-:W-:-:S04]  /*39f0*/  FFMA.FTZ R86, R86, R90, R89 ;  /* 0x0000005a56567223 */ /* 0x000fc80000010059 */
[----:B------:R-:W2:Y:S04]  /*3a00*/  LDG.E.CONSTANT R89, desc[UR10][R24.64] ;  /* 0x0000000a18597981 */ /* 0x000ea8000c1e9900 */
[----:B------:R0:W3:Y:S01]  /*3a10*/  LDG.E.CONSTANT R91, desc[UR10][R24.64+0x4] ;  /* 0x0000040a185b7981 */ /* 0x0000e2000c1e9900 */
[----:B------:R-:W-:Y:S02]  /*3a20*/  SHF.L.U32 R84, R26, 0x10, RZ ;  /* 0x000000101a547819 */ /* 0x000fe400000006ff */
[----:B0-----:R-:W-:-:S04]  /*3a30*/  IADD3 R24, P0, P1, R64, R82, R63 ;  /* 0x0000005240187210 */ /* 0x001fc8000791e03f */
[----:B------:R-:W-:Y:S01]  /*3a40*/  IADD3.X R25, R35, R31, R14, P0, P1 ;  /* 0x0000001f23197210 */ /* 0x000fe200007e240e */
[----:B--2---:R-:W-:-:S04]  /*3a50*/  IMAD.U32 R85, R89, 0x10000, RZ ;  /* 0x0001000059557824 */ /* 0x004fc800078e00ff */
[----:B------:R-:W-:Y:S01]  /*3a60*/  FFMA.FTZ R83, R84, R85, R83 ;  /* 0x0000005554537223 */ /* 0x000fe20000010053 */
[----:B------:R-:W-:Y:S02]  /*3a70*/  PRMT R84, R26, 0x7632, R84 ;  /* 0x000076321a547816 */ /* 0x000fe40000000054 */
[----:B------:R-:W-:-:S03]  /*3a80*/  PRMT R26, R89, 0x7632, R26 ;  /* 0x00007632591a7816 */ /* 0x000fc6000000001a */
[----:B------:R-:W-:Y:S02]  /*3a90*/  IMAD.U32 R84, R84, 0x10000, RZ ;  /* 0x0001000054547824 */ /* 0x000fe400078e00ff */
[----:B------:R-:W-:Y:S02]  /*3aa0*/  IMAD.U32 R26, R26, 0x10000, RZ ;  /* 0x000100001a1a7824 */ /* 0x000fe400078e00ff */
[----:B------:R-:W-:Y:S02]  /*3ab0*/  IMAD.U32 R85, R27, 0x10000, RZ ;  /* 0x000100001b557824 */ /* 0x000fe400078e00ff */
[----:B------:R-:W-:Y:S01]  /*3ac0*/  FFMA.FTZ R87, R84, R26, R87 ;  /* 0x0000001a54577223 */ /* 0x000fe20000010057 */
[----:B---3--:R-:W-:Y:S01]  /*3ad0*/  IMAD.U32 R26, R91, 0x10000, RZ ;  /* 0x000100005b1a7824 */ /* 0x008fe200078e00ff */
[----:B------:R-:W-:-:S03]  /*3ae0*/  LEA R84, P2, R24, UR16, 0x1 ;  /* 0x0000001018547c11 */ /* 0x000fc6000f8408ff */
[----:B------:R-:W-:Y:S01]  /*3af0*/  FFMA.FTZ R88, R85, R26, R88 ;  /* 0x0000001a55587223 */ /* 0x000fe20000010058 */
[----:B------:R-:W-:-:S05]  /*3b00*/  LEA.HI.X R85, R24, UR17, R25, 0x1, P2 ;  /* 0x0000001118557c11 */ /* 0x000fca00090f0c19 */
[----:B------:R-:W2:Y:S04]  /*3b10*/  LDG.E.CONSTANT R89, desc[UR10][R84.64] ;  /* 0x0000000a54597981 */ /* 0x000ea8000c1e9900 */
[----:B------:R0:W3:Y:S01]  /*3b20*/  LDG.E.CONSTANT R90, desc[UR10][R84.64+0x4] ;  /* 0x0000040a545a7981 */ /* 0x0000e2000c1e9900 */
[----:B------:R-:W-:Y:S02]  /*3b30*/  PRMT R27, R27, 0x7632, R27 ;  /* 0x000076321b1b7816 */ /* 0x000fe4000000001b */
[----:B------:R-:W-:Y:S02]  /*3b40*/  PRMT R91, R91, 0x7632, R91 ;  /* 0x000076325b5b7816 */ /* 0x000fe4000000005b */
[----:B------:R-:W-:-:S03]  /*3b50*/  SHF.L.U32 R27, R27, 0x10, RZ ;  /* 0x000000101b1b7819 */ /* 0x000fc600000006ff */
[----:B------:R-:W-:-:S04]  /*3b60*/  IMAD.U32 R91, R91, 0x10000, RZ ;  /* 0x000100005b5b7824 */ /* 0x000fc800078e00ff */
[----:B------:R-:W-:Y:S02]  /*3b70*/  FFMA.FTZ R86, R27, R91, R86 ;  /* 0x0000005b1b567223 */ /* 0x000fe40000010056 */
[----:B------:R-:W1:Y:S02]  /*3b80*/  LDS.128 R24, [R9+0x20] ;  /* 0x0000200009187984 */ /* 0x000e640000000c00 */
[C---:B-1----:R-:W-:Y:S01]  /*3b90*/  IMAD.U32 R92, R24.reuse, 0x10000, RZ ;  /* 0x00010000185c7824 */ /* 0x042fe200078e00ff */
[----:B------:R-:W-:-:S05]  /*3ba0*/  PRMT R24, R24, 0x7632, R24 ;  /* 0x0000763218187816 */ /* 0x000fca0000000018 */
[----:B------:R-:W-:Y:S01]  /*3bb0*/  IMAD.U32 R24, R24, 0x10000, RZ ;  /* 0x0001000018187824 */ /* 0x000fe200078e00ff */
[C---:B0-----:R-:W-:Y:S02]  /*3bc0*/  SHF.L.U32 R85, R25.reuse, 0x10, RZ ;  /* 0x0000001019557819 */ /* 0x041fe400000006ff */
[----:B------:R-:W-:-:S05]  /*3bd0*/  PRMT R25, R25, 0x7632, R25 ;  /* 0x0000763219197816 */ /* 0x000fca0000000019 */
[----:B------:R-:W-:Y:S02]  /*3be0*/  IMAD.U32 R25, R25, 0x10000, RZ ;  /* 0x0001000019197824 */ /* 0x000fe400078e00ff */
[C---:B--2---:R-:W-:Y:S01]  /*3bf0*/  IMAD.U32 R91, R89.reuse, 0x10000, RZ ;  /* 0x00010000595b7824 */ /* 0x044fe200078e00ff */
[----:B------:R-:W-:-:S05]  /*3c00*/  PRMT R89, R89, 0x7632, R89 ;  /* 0x0000763259597816 */ /* 0x000fca0000000059 */
[----:B------:R-:W-:-:S04]  /*3c10*/  IMAD.U32 R89, R89, 0x10000, RZ ;  /* 0x0001000059597824 */ /* 0x000fc800078e00ff */
[----:B------:R-:W-:Y:S01]  /*3c20*/  FFMA.FTZ R87, R24, R89, R87 ;  /* 0x0000005918577223 */ /* 0x000fe20000010057 */
[C---:B---3--:R-:W-:Y:S01]  /*3c30*/  IMAD.U32 R24, R90.reuse, 0x10000, RZ ;  /* 0x000100005a187824 */ /* 0x048fe200078e00ff */
        /* <DEDUP_REMOVED lines=8> */
[----:B------:R-:W2:Y:S01]  /*3cc0*/  LDG.E.CONSTANT R89, desc[UR10][R24.64] ;  /* 0x0000000a18597981 */ /* 0x000ea2000c1e9900 */
[----:B------:R-:W-:-:S03]  /*3cd0*/  FFMA.FTZ R83, R92, R91, R83 ;  /* 0x0000005b5c537223 */ /* 0x000fc60000010053 */
[----:B------:R0:W3:Y:S01]  /*3ce0*/  LDG.E.CONSTANT R91, desc[UR10][R24.64+0x4] ;  /* 0x0000040a185b7981 */ /* 0x0000e2000c1e9900 */
[C---:B------:R-:W-:Y:S01]  /*3cf0*/  IMAD.U32 R84, R26.reuse, 0x10000, RZ ;  /* 0x000100001a547824 */ /* 0x040fe200078e00ff */
[----:B------:R-:W-:-:S04]  /*3d00*/  PRMT R26, R26, 0x7632, R26 ;  /* 0x000076321a1a7816 */ /* 0x000fc8000000001a */
[----:B------:R-:W-:Y:S02]  /*3d10*/  SHF.L.U32 R26, R26, 0x10, RZ ;  /* 0x000000101a1a7819 */ /* 0x000fe400000006ff */
[----:B0-----:R-:W-:-:S04]  /*3d20*/  IADD3 R24, P0, P1, R60, R82, R59 ;  /* 0x000000523c187210 */ /* 0x001fc8000791e03b */
[----:B------:R-:W-:Y:S01]  /*3d30*/  IADD3.X R25, R37, R31, R16, P0, P1 ;  /* 0x0000001f25197210 */ /* 0x000fe200007e2410 */
[----:B--2---:R-:W-:-:S04]  /*3d40*/  IMAD.U32 R85, R89, 0x10000, RZ ;  /* 0x0001000059557824 */ /* 0x004fc800078e00ff */
[----:B------:R-:W-:Y:S01]  /*3d50*/  FFMA.FTZ R83, R84, R85, R83 ;  /* 0x0000005554537223 */ /* 0x000fe20000010053 */
[----:B------:R-:W-:-:S05]  /*3d60*/  PRMT R84, R89, 0x7632, R84 ;  /* 0x0000763259547816 */ /* 0x000fca0000000054 */
        /* <DEDUP_REMOVED lines=10> */
[----:B------:R-:W-:-:S03]  /*3e10*/  PRMT R91, R91, 0x7632, R91 ;  /* 0x000076325b5b7816 */ /* 0x000fc6000000005b */
[----:B------:R-:W-:Y:S02]  /*3e20*/  IMAD.U32 R27, R27, 0x10000, RZ ;  /* 0x000100001b1b7824 */ /* 0x000fe400078e00ff */
[----:B------:R-:W-:-:S04]  /*3e30*/  IMAD.U32 R91, R91, 0x10000, RZ ;  /* 0x000100005b5b7824 */ /* 0x000fc800078e00ff */
[----:B------:R-:W-:Y:S02]  /*3e40*/  FFMA.FTZ R91, R27, R91, R86 ;  /* 0x0000005b1b5b7223 */ /* 0x000fe40000010056 */
[----:B------:R-:W1:Y:S02]  /*3e50*/  LDS.128 R24, [R9+0x30] ;  /* 0x0000300009187984 */ /* 0x000e640000000c00 */
[C---:B-1----:R-:W-:Y:S02]  /*3e60*/  SHF.L.U32 R86, R24.reuse, 0x10, RZ ;  /* 0x0000001018567819 */ /* 0x042fe400000006ff */
[----:B------:R-:W-:-:S05]  /*3e70*/  PRMT R24, R24, 0x7632, R24 ;  /* 0x0000763218187816 */ /* 0x000fca0000000018 */
[----:B------:R-:W-:Y:S02]  /*3e80*/  IMAD.U32 R24, R24, 0x10000, RZ ;  /* 0x0001000018187824 */ /* 0x000fe400078e00ff */
[C---:B0-----:R-:W-:Y:S01]  /*3e90*/  IMAD.U32 R85, R25.reuse, 0x10000, RZ ;  /* 0x0001000019557824 */ /* 0x041fe200078e00ff */
[----:B------:R-:W-:Y:S01]  /*3ea0*/  PRMT R25, R25, 0x7632, R25 ;  /* 0x0000763219197816 */ /* 0x000fe20000000019 */
[----:B--2---:R-:W-:-:S04]  /*3eb0*/  IMAD.U32 R92, R89, 0x10000, RZ ;  /* 0x00010000595c7824 */ /* 0x004fc800078e00ff */
[----:B------:R-:W-:Y:S01]  /*3ec0*/  FFMA.FTZ R83, R86, R92, R83 ;  /* 0x0000005c56537223 */ /* 0x000fe20000010053 */
[----:B------:R-:W-:-:S05]  /*3ed0*/  PRMT R86, R89, 0x7632, R86 ;  /* 0x0000763259567816 */ /* 0x000fca0000000056 */
[----:B------:R-:W-:-:S04]  /*3ee0*/  IMAD.U32 R86, R86, 0x10000, RZ ;  /* 0x0001000056567824 */ /* 0x000fc800078e00ff */
[--C-:B------:R-:W-:Y:S01]  /*3ef0*/  FFMA.FTZ R86, R24, R86, R87.reuse ;  /* 0x0000005618567223 */ /* 0x100fe20000010057 */
[C---:B---3--:R-:W-:Y:S01]  /*3f00*/  IMAD.U32 R24, R90.reuse, 0x10000, RZ ;  /* 0x000100005a187824 */ /* 0x048fe200078e00ff */
[----:B------:R-:W-:-:S03]  /*3f10*/  PRMT R87, R90, 0x7632, R87 ;  /* 0x000076325a577816 */ /* 0x000fc60000000057 */
[----:B------:R-:W-:Y:S01]  /*3f20*/  FFMA.FTZ R88, R85, R24, R88 ;  /* 0x0000001855587223 */ /* 0x000fe20000010058 */
[----:B------:R-:W-:Y:S01]  /*3f30*/  SHF.L.U32 R24, R25, 0x10, RZ ;  /* 0x0000001019187819 */ /* 0x000fe200000006ff */
[----:B------:R-:W-:Y:S01]  /*3f40*/  IMAD.U32 R87, R87, 0x10000, RZ ;  /* 0x0001000057577824 */ /* 0x000fe200078e00ff */
[----:B------:R-:W-:-:S03]  /*3f50*/  IADD3 R25, P0, P1, R58, R82, R57 ;  /* 0x000000523a197210 */ /* 0x000fc6000791e039 */
[----:B------:R-:W-:Y:S01]  /*3f60*/  FFMA.FTZ R87, R24, R87, R91 ;  /* 0x0000005718577223 */ /* 0x000fe2000001005b */
[----:B------:R-:W-:Y:S02]  /*3f70*/  LEA R24, P2, R25, UR16, 0x1 ;  /* 0x0000001019187c11 */ /* 0x000fe4000f8408ff */
[----:B------:R-:W-:-:S04]  /*3f80*/  IADD3.X R84, R40, R31, R17, P0, P1 ;  /* 0x0000001f28547210 */ /* 0x000fc800007e2411 */
[----:B------:R-:W-:-:S05]  /*3f90*/  LEA.HI.X R25, R25, UR17, R84, 0x1, P2 ;  /* 0x0000001119197c11 */ /* 0x000fca00090f0c54 */
[----:B------:R-:W2:Y:S04]  /*3fa0*/  LDG.E.CONSTANT R89, desc[UR10][R24.64] ;  /* 0x0000000a18597981 */ /* 0x000ea8000c1e9900 */
[----:B------:R0:W3:Y:S01]  /*3fb0*/  LDG.E.CONSTANT R91, desc[UR10][R24.64+0x4] ;  /* 0x0000040a185b7981 */ /* 0x0000e2000c1e9900 */
[C---:B------:R-:W-:Y:S01]  /*3fc0*/  IMAD.U32 R84, R26.reuse, 0x10000, RZ ;  /* 0x000100001a547824 */ /* 0x040fe200078e00ff */
[----:B------:R-:W-:Y:S02]  /*3fd0*/  PRMT R26, R26, 0x7632, R26 ;  /* 0x000076321a1a7816 */ /* 0x000fe4000000001a */
[----:B0-----:R-:W-:-:S04]  /*3fe0*/  IADD3 R24, P0, P1, R56, R82, R55 ;  /* 0x0000005238187210 */ /* 0x001fc8000791e037 */
[----:B------:R-:W-:Y:S01]  /*3ff0*/  IADD3.X R25, R39, R31, R18, P0, P1 ;  /* 0x0000001f27197210 */ /* 0x000fe200007e2412 */
[C---:B--2---:R-:W-:Y:S01]  /*4000*/  IMAD.U32 R85, R89.reuse, 0x10000, RZ ;  /* 0x0001000059557824 */ /* 0x044fe200078e00ff */
[----:B------:R-:W-:-:S03]  /*4010*/  PRMT R89, R89, 0x7632, R89 ;  /* 0x0000763259597816 */ /* 0x000fc60000000059 */
[----:B------:R-:W-:Y:S01]  /*4020*/  FFMA.FTZ R83, R84, R85, R83 ;  /* 0x0000005554537223 */ /* 0x000fe20000010053 */
[----:B------:R-:W-:Y:S02]  /*4030*/  IMAD.U32 R85, R26, 0x10000, RZ ;  /* 0x000100001a557824 */ /* 0x000fe400078e00ff */
[----:B------:R-:W-:Y:S01]  /*4040*/  IMAD.U32 R26, R89, 0x10000, RZ ;  /* 0x00010000591a7824 */ /* 0x000fe200078e00ff */
[----:B------:R-:W-:-:S03]  /*4050*/  LEA R84, P2, R24, UR16, 0x1 ;  /* 0x0000001018547c11 */ /* 0x000fc6000f8408ff */
[----:B------:R-:W-:Y:S01]  /*4060*/  FFMA.FTZ R86, R85, R26, R86 ;  /* 0x0000001a55567223 */ /* 0x000fe20000010056 */
[----:B------:R-:W-:Y:S01]  /*4070*/  SHF.L.U32 R85, R27, 0x10, RZ ;  /* 0x000000101b557819 */ /* 0x000fe200000006ff */
[----:B---3--:R-:W-:-:S04]  /*4080*/  IMAD.U32 R26, R91, 0x10000, RZ ;  /* 0x000100005b1a7824 */ /* 0x008fc800078e00ff */
        /* <DEDUP_REMOVED lines=10> */
[C---:B-1----:R-:W-:Y:S01]  /*4130*/  IMAD.U32 R92, R24.reuse, 0x10000, RZ ;  /* 0x00010000185c7824 */ /* 0x042fe200078e00ff */
[----:B------:R-:W-:-:S04]  /*4140*/  PRMT R24, R24, 0x7632, R24 ;  /* 0x0000763218187816 */ /* 0x000fc80000000018 */
[----:B0-----:R-:W-:Y:S01]  /*4150*/  SHF.L.U32 R85, R24, 0x10, RZ ;  /* 0x0000001018557819 */ /* 0x001fe200000006ff */
[C---:B--2---:R-:W-:Y:S01]  /*4160*/  IMAD.U32 R91, R89.reuse, 0x10000, RZ ;  /* 0x00010000595b7824 */ /* 0x044fe200078e00ff */
[----:B------:R-:W-:-:S05]  /*4170*/  PRMT R89, R89, 0x7632, R89 ;  /* 0x0000763259597816 */ /* 0x000fca0000000059 */
[----:B------:R-:W-:Y:S02]  /*4180*/  IMAD.U32 R24, R89, 0x10000, RZ ;  /* 0x0001000059187824 */ /* 0x000fe400078e00ff */
[C---:B---3--:R-:W-:Y:S02]  /*4190*/  IMAD.U32 R84, R90.reuse, 0x10000, RZ ;  /* 0x000100005a547824 */ /* 0x048fe400078e00ff */
[----:B------:R-:W-:Y:S01]  /*41a0*/  FFMA.FTZ R86, R85, R24, R86 ;  /* 0x0000001855567223 */ /* 0x000fe20000010056 */
[C---:B------:R-:W-:Y:S01]  /*41b0*/  IMAD.U32 R85, R25.reuse, 0x10000, RZ ;  /* 0x0001000019557824 */ /* 0x040fe200078e00ff */
[----:B------:R-:W-:Y:S02]  /*41c0*/  PRMT R25, R25, 0x7632, R25 ;  /* 0x0000763219197816 */ /* 0x000fe40000000019 */
[----:B------:R-:W-:Y:S01]  /*41d0*/  PRMT R24, R90, 0x7632, R24 ;  /* 0x000076325a187816 */ /* 0x000fe20000000018 */
[----:B------:R-:W-:Y:S02]  /*41e0*/  FFMA.FTZ R84, R85, R84, R88 ;  /* 0x0000005455547223 */ /* 0x000fe40000010058 */
[----:B------:R-:W-:Y:S01]  /*41f0*/  IMAD.U32 R88, R25, 0x10000, RZ ;  /* 0x0001000019587824 */ /* 0x000fe200078e00ff */
[----:B------:R-:W-:Y:S01]  /*4200*/  IADD3 R25, P0, P1, R54, R82, R53 ;  /* 0x0000005236197210 */ /* 0x000fe2000791e035 */
[----:B------:R-:W-:-:S03]  /*4210*/  IMAD.U32 R24, R24, 0x10000, RZ ;  /* 0x0001000018187824 */ /* 0x000fc600078e00ff */
[----:B------:R-:W-:Y:S01]  /*4220*/  IADD3.X R90, R42, R31, R19, P0, P1 ;  /* 0x0000001f2a5a7210 */ /* 0x000fe200007e2413 */
[----:B------:R-:W-:Y:S01]  /*4230*/  FFMA.FTZ R88, R88, R24, R87 ;  /* 0x0000001858587223 */ /* 0x000fe20000010057 */
[----:B------:R-:W-:-:S04]  /*4240*/  LEA R24, P2, R25, UR16, 0x1 ;  /* 0x0000001019187c11 */ /* 0x000fc8000f8408ff */
[----:B------:R-:W-:-:S05]  /*4250*/  LEA.HI.X R25, R25, UR17, R90, 0x1, P2 ;  /* 0x0000001119197c11 */ /* 0x000fca00090f0c5a */
[----:B------:R-:W2:Y:S04]  /*4260*/  LDG.E.CONSTANT R85, desc[UR10][R24.64] ;  /* 0x0000000a18557981 */ /* 0x000ea8000c1e9900 */
[----:B------:R0:W3:Y:S01]  /*4270*/  LDG.E.CONSTANT R90, desc[UR10][R24.64+0x4] ;  /* 0x0000040a185a7981 */ /* 0x0000e2000c1e9900 */
[----:B------:R-:W-:Y:S01]  /*4280*/  FFMA.FTZ R83, R92, R91, R83 ;  /* 0x0000005b5c537223 */ /* 0x000fe20000010053 */
[C---:B------:R-:W-:Y:S02]  /*4290*/  SHF.L.U32 R92, R26.reuse, 0x10, RZ ;  /* 0x000000101a5c7819 */ /* 0x040fe400000006ff */
[----:B------:R-:W-:-:S05]  /*42a0*/  PRMT R26, R26, 0x7632, R26 ;  /* 0x000076321a1a7816 */ /* 0x000fca000000001a */
[----:B------:R-:W-:Y:S01]  /*42b0*/  IMAD.U32 R89, R26, 0x10000, RZ ;  /* 0x000100001a597824 */ /* 0x000fe200078e00ff */
[----:B0-----:R-:W-:-:S04]  /*42c0*/  IADD3 R24, P0, P1, R52, R82, R51 ;  /* 0x0000005234187210 */ /* 0x001fc8000791e033 */
[----:B------:R-:W-:Y:S01]  /*42d0*/  IADD3.X R25, R41, R31, R20, P0, P1 ;  /* 0x0000001f29197210 */ /* 0x000fe200007e2414 */
[C---:B--2---:R-:W-:Y:S01]  /*42e0*/  IMAD.U32 R91, R85.reuse, 0x10000, RZ ;  /* 0x00010000555b7824 */ /* 0x044fe200078e00ff */
[----:B------:R-:W-:-:S05]  /*42f0*/  PRMT R85, R85, 0x7632, R85 ;  /* 0x0000763255557816 */ /* 0x000fca0000000055 */
[----:B------:R-:W-:Y:S02]  /*4300*/  IMAD.U32 R26, R85, 0x10000, RZ ;  /* 0x00010000551a7824 */ /* 0x000fe400078e00ff */
[----:B------:R-:W-:Y:S01]  /*4310*/  FFMA.FTZ R91, R92, R91, R83 ;  /* 0x0000005b5c5b7223 */ /* 0x000fe20000010053 */
[----:B------:R-:W-:Y:S02]  /*4320*/  IMAD.U32 R83, R27, 0x10000, RZ ;  /* 0x000100001b537824 */ /* 0x000fe400078e00ff */
[----:B------:R-:W-:Y:S01]  /*4330*/  FFMA.FTZ R89, R89, R26, R86 ;  /* 0x0000001a59597223 */ /* 0x000fe20000010056 */
[----:B---3--:R-:W-:-:S04]  /*4340*/  IMAD.U32 R86, R90, 0x10000, RZ ;  /* 0x000100005a567824 */ /* 0x008fc800078e00ff */
[----:B------:R-:W-:Y:S01]  /*4350*/  FFMA.FTZ R86, R83, R86, R84 ;  /* 0x0000005653567223 */ /* 0x000fe20000010054 */
[----:B------:R-:W-:-:S04]  /*4360*/  LEA R84, P2, R24, UR16, 0x1 ;  /* 0x0000001018547c11 */ /* 0x000fc8000f8408ff */
[----:B------:R-:W-:-:S05]  /*4370*/  LEA.HI.X R85, R24, UR17, R25, 0x1, P2 ;  /* 0x0000001118557c11 */ /* 0x000fca00090f0c19 */
[----:B------:R-:W2:Y:S04]  /*4380*/  LDG.E.CONSTANT R87, desc[UR10][R84.64] ;  /* 0x0000000a54577981 */ /* 0x000ea8000c1e9900 */
[----:B------:R0:W3:Y:S01]  /*4390*/  LDG.E.CONSTANT R83, desc[UR10][R84.64+0x4] ;  /* 0x0000040a54537981 */ /* 0x0000e2000c1e9900 */
[----:B------:R-:W-:Y:S02]  /*43a0*/  PRMT R24, R90, 0x7632, R24 ;  /* 0x000076325a187816 */ /* 0x000fe40000000018 */
[----:B------:R-:W-:-:S03]  /*43b0*/  PRMT R27, R27, 0x7632, R27 ;  /* 0x000076321b1b7816 */ /* 0x000fc6000000001b */
[----:B------:R-:W-:Y:S01]  /*43c0*/  IMAD.U32 R24, R24, 0x10000, RZ ;  /* 0x0001000018187824 */ /* 0x000fe200078e00ff */
[----:B------:R-:W-:-:S05]  /*43d0*/  SHF.L.U32 R27, R27, 0x10, RZ ;  /* 0x000000101b1b7819 */ /* 0x000fca00000006ff */
[----:B------:R-:W-:Y:S02]  /*43e0*/  FFMA.FTZ R88, R27, R24, R88 ;  /* 0x000000181b587223 */ /* 0x000fe40000010058 */
[----:B------:R-:W1:Y:S02]  /*43f0*/  LDS.128 R24, [R9+0x50] ;  /* 0x0000500009187984 */ /* 0x000e640000000c00 */
[C---:B-1----:R-:W-:Y:S01]  /*4400*/  IMAD.U32 R90, R24.reuse, 0x10000, RZ ;  /* 0x00010000185a7824 */ /* 0x042fe200078e00ff */
[----:B------:R-:W-:-:S05]  /*4410*/  PRMT R24, R24, 0x7632, R24 ;  /* 0x0000763218187816 */ /* 0x000fca0000000018 */
[----:B------:R-:W-:Y:S01]  /*4420*/  IMAD.U32 R24, R24, 0x10000, RZ ;  /* 0x0001000018187824 */ /* 0x000fe200078e00ff */
[----:B0-----:R-:W-:Y:S02]  /*4430*/  SHF.L.U32 R85, R25, 0x10, RZ ;  /* 0x0000001019557819 */ /* 0x001fe400000006ff */
[----:B--2---:R-:W-:-:S05]  /*4440*/  PRMT R84, R87, 0x7632, R84 ;  /* 0x0000763257547816 */ /* 0x004fca0000000054 */
[----:B------:R-:W-:-:S04]  /*4450*/  IMAD.U32 R84, R84, 0x10000, RZ ;  /* 0x0001000054547824 */ /* 0x000fc800078e00ff */
[----:B------:R-:W-:Y:S01]  /*4460*/  FFMA.FTZ R89, R24, R84, R89 ;  /* 0x0000005418597223 */ /* 0x000fe20000010059 */
[----:B---3--:R-:W-:Y:S01]  /*4470*/  IMAD.U32 R24, R83, 0x10000, RZ ;  /* 0x0001000053187824 */ /* 0x008fe200078e00ff */
[----:B------:R-:W-:-:S03]  /*4480*/  IADD3 R84, P0, P1, R50, R82, R49 ;  /* 0x0000005232547210 */ /* 0x000fc6000791e031 */
[----:B------:R-:W-:Y:S01]  /*4490*/  FFMA.FTZ R24, R85, R24, R86 ;  /* 0x0000001855187223 */ /* 0x000fe20000010056 */
[----:B------:R-:W-:Y:S02]  /*44a0*/  LEA R86, P2, R84, UR16, 0x1 ;  /* 0x0000001054567c11 */ /* 0x000fe4000f8408ff */
[----:B------:R-:W-:Y:S01]  /*44b0*/  IADD3.X R85, R44, R31, R21, P0, P1 ;  /* 0x0000001f2c557210 */ /* 0x000fe200007e2415 */
[----:B------:R-:W-:-:S03]  /*44c0*/  IMAD.U32 R92, R87, 0x10000, RZ ;  /* 0x00010000575c7824 */ /* 0x000fc600078e00ff */
[----:B------:R-:W-:Y:S01]  /*44d0*/  LEA.HI.X R87, R84, UR17, R85, 0x1, P2 ;  /* 0x0000001154577c11 */ /* 0x000fe200090f0c55 */
[----:B------:R-:W-:-:S04]  /*44e0*/  FFMA.FTZ R91, R90, R92, R91 ;  /* 0x0000005c5a5b7223 */ /* 0x000fc8000001005b */
[----:B------:R-:W2:Y:S04]  /*44f0*/  LDG.E.CONSTANT R90, desc[UR10][R86.64] ;  /* 0x0000000a565a7981 */ /* 0x000ea8000c1e9900 */
[----:B------:R0:W3:Y:S01]  /*4500*/  LDG.E.CONSTANT R92, desc[UR10][R86.64+0x4] ;  /* 0x0000040a565c7981 */ /* 0x0000e2000c1e9900 */
[----:B------:R-:W-:Y:S02]  /*4510*/  PRMT R25, R25, 0x7632, R25 ;  /* 0x0000763219197816 */ /* 0x000fe40000000019 */
[----:B------:R-:W-:-:S03]  /*4520*/  PRMT R83, R83, 0x7632, R83 ;  /* 0x0000763253537816 */ /* 0x000fc60000000053 */
[----:B------:R-:W-:Y:S02]  /*4530*/  IMAD.U32 R25, R25, 0x10000, RZ ;  /* 0x0001000019197824 */ /* 0x000fe400078e00ff */
[----:B------:R-:W-:Y:S01]  /*4540*/  IMAD.U32 R83, R83, 0x10000, RZ ;  /* 0x0001000053537824 */ /* 0x000fe200078e00ff */
[----:B------:R-:W-:Y:S01]  /*4550*/  IADD3 R85, P0, P1, R48, R82, R47 ;  /* 0x0000005230557210 */ /* 0x000fe2000791e02f */
[C---:B------:R-:W-:Y:S02]  /*4560*/  IMAD.U32 R84, R26.reuse, 0x10000, RZ ;  /* 0x000100001a547824 */ /* 0x040fe400078e00ff */
[----:B------:R-:W-:Y:S01]  /*4570*/  FFMA.FTZ R25, R25, R83, R88 ;  /* 0x0000005319197223 */ /* 0x000fe20000010058 */
[----:B------:R-:W-:Y:S02]  /*4580*/  IADD3.X R88, R43, R31, R22, P0, P1 ;  /* 0x0000001f2b587210 */ /* 0x000fe400007e2416 */
[----:B------:R-:W-:-:S04]  /*4590*/  PRMT R26, R26, 0x7632, R26 ;  /* 0x000076321a1a7816 */ /* 0x000fc8000000001a */
[----:B------:R-:W-:Y:S01]  /*45a0*/  SHF.L.U32 R26, R26, 0x10, RZ ;  /* 0x000000101a1a7819 */ /* 0x000fe200000006ff */
[C---:B0-----:R-:W-:Y:S01]  /*45b0*/  IMAD.U32 R87, R27.reuse, 0x10000, RZ ;  /* 0x000100001b577824 */ /* 0x041fe200078e00ff */
[----:B------:R-:W-:Y:S01]  /*45c0*/  PRMT R27, R27, 0x7632, R27 ;  /* 0x000076321b1b7816 */ /* 0x000fe2000000001b */
[----:B--2---:R-:W-:-:S04]  /*45d0*/  IMAD.U32 R83, R90, 0x10000, RZ ;  /* 0x000100005a537824 */ /* 0x004fc800078e00ff */
[----:B------:R-:W-:Y:S01]  /*45e0*/  FFMA.FTZ R83, R84, R83, R91 ;  /* 0x0000005354537223 */ /* 0x000fe2000001005b */
[----:B------:R-:W-:-:S04]  /*45f0*/  LEA R84, P2, R85, UR16, 0x1 ;  /* 0x0000001055547c11 */ /* 0x000fc8000f8408ff */
[----:B------:R-:W-:-:S05]  /*4600*/  LEA.HI.X R85, R85, UR17, R88, 0x1, P2 ;  /* 0x0000001155557c11 */ /* 0x000fca00090f0c58 */
[----:B------:R-:W2:Y:S01]  /*4610*/  LDG.E.CONSTANT R88, desc[UR10][R84.64] ;  /* 0x0000000a54587981 */ /* 0x000ea2000c1e9900 */
[----:B------:R-:W-:-:S05]  /*4620*/  PRMT R90, R90, 0x7632, R90 ;  /* 0x000076325a5a7816 */ /* 0x000fca000000005a */
[----:B------:R-:W-:-:S04]  /*4630*/  IMAD.U32 R86, R90, 0x10000, RZ ;  /* 0x000100005a567824 */ /* 0x000fc800078e00ff */
[----:B------:R-:W-:Y:S01]  /*4640*/  FFMA.FTZ R89, R26, R86, R89 ;  /* 0x000000561a597223 */ /* 0x000fe20000010059 */
[C---:B---3--:R-:W-:Y:S01]  /*4650*/  IMAD.U32 R86, R92.reuse, 0x10000, RZ ;  /* 0x000100005c567824 */ /* 0x048fe200078e00ff */
[----:B------:R-:W-:Y:S01]  /*4660*/  IADD3 R91, P0, P1, R45, R82, R10 ;  /* 0x000000522d5b7210 */ /* 0x000fe2000791e00a */
[----:B------:R0:W3:Y:S02]  /*4670*/  LDG.E.CONSTANT R84, desc[UR10][R84.64+0x4] ;  /* 0x0000040a54547981 */ /* 0x0000e4000c1e9900 */
[----:B------:R-:W-:Y:S01]  /*4680*/  FFMA.FTZ R86, R87, R86, R24 ;  /* 0x0000005657567223 */ /* 0x000fe20000010018 */
[----:B------:R-:W-:Y:S01]  /*4690*/  PRMT R87, R92, 0x7632, R87 ;  /* 0x000076325c577816 */ /* 0x000fe20000000057 */
[----:B------:R-:W-:-:S04]  /*46a0*/  IMAD.U32 R24, R27, 0x10000, RZ ;  /* 0x000100001b187824 */ /* 0x000fc800078e00ff */
[----:B------:R-:W-:-:S04]  /*46b0*/  IMAD.U32 R87, R87, 0x10000, RZ ;  /* 0x0001000057577824 */ /* 0x000fc800078e00ff */
[----:B------:R-:W-:Y:S02]  /*46c0*/  FFMA.FTZ R87, R24, R87, R25 ;  /* 0x0000005718577223 */ /* 0x000fe40000010019 */
[----:B------:R-:W1:Y:S01]  /*46d0*/  LDS.128 R24, [R9+0x60] ;  /* 0x0000600009187984 */ /* 0x000e620000000c00 */
[----:B------:R-:W-:Y:S02]  /*46e0*/  IADD3.X R92, R46, R31, R23, P0, P1 ;  /* 0x0000001f2e5c7210 */ /* 0x000fe400007e2417 */
[----:B-1----:R-:W-:Y:S01]  /*46f0*/  SHF.L.U32 R90, R24, 0x10, RZ ;  /* 0x00000010185a7819 */ /* 0x002fe200000006ff */
[----:B--2---:R-:W-:-:S04]  /*4700*/  IMAD.U32 R82, R88, 0x10000, RZ ;  /* 0x0001000058527824 */ /* 0x004fc800078e00ff */
[----:B------:R-:W-:Y:S01]  /*4710*/  FFMA.FTZ R90, R90, R82, R83 ;  /* 0x000000525a5a7223 */ /* 0x000fe20000010053 */
[----:B------:R-:W-:-:S04]  /*4720*/  LEA R82, P0, R91, UR16, 0x1 ;  /* 0x000000105b527c11 */ /* 0x000fc8000f8008ff */
[----:B------:R-:W-:-:S05]  /*4730*/  LEA.HI.X R83, R91, UR17, R92, 0x1, P0 ;  /* 0x000000115b537c11 */ /* 0x000fca00080f0c5c */
[----:B------:R-:W2:Y:S04]  /*4740*/  LDG.E.CONSTANT R31, desc[UR10][R82.64] ;  /* 0x0000000a521f7981 */ /* 0x000ea8000c1e9900 */
[----:B------:R-:W4:Y:S01]  /*4750*/  LDG.E.CONSTANT R91, desc[UR10][R82.64+0x4] ;  /* 0x0000040a525b7981 */ /* 0x000f22000c1e9900 */
[----:B------:R-:W-:Y:S02]  /*4760*/  PRMT R24, R24, 0x7632, R24 ;  /* 0x0000763218187816 */ /* 0x000fe40000000018 */
[----:B------:R-:W-:-:S03]  /*4770*/  PRMT R88, R88, 0x7632, R88 ;  /* 0x0000763258587816 */ /* 0x000fc60000000058 */
[----:B------:R-:W-:Y:S02]  /*4780*/  IMAD.U32 R24, R24, 0x10000, RZ ;  /* 0x0001000018187824 */ /* 0x000fe400078e00ff */
[----:B0-----:R-:W-:-:S04]  /*4790*/  IMAD.U32 R85, R88, 0x10000, RZ ;  /* 0x0001000058557824 */ /* 0x001fc800078e00ff */
[----:B------:R-:W-:Y:S01]  /*47a0*/  FFMA.FTZ R89, R24, R85, R89 ;  /* 0x0000005518597223 */ /* 0x000fe20000010059 */
[C---:B------:R-:W-:Y:S01]  /*47b0*/  IMAD.U32 R85, R25.reuse, 0x10000, RZ ;  /* 0x0001000019557824 */ /* 0x040fe200078e00ff */
[----:B------:R-:W-:Y:S01]  /*47c0*/  PRMT R25, R25, 0x7632, R25 ;  /* 0x0000763219197816 */ /* 0x000fe20000000019 */
[C---:B---3--:R-:W-:Y:S01]  /*47d0*/  IMAD.U32 R24, R84.reuse, 0x10000, RZ ;  /* 0x0001000054187824 */ /* 0x048fe200078e00ff */
[----:B------:R-:W-:-:S03]  /*47e0*/  PRMT R84, R84, 0x7632, R84 ;  /* 0x0000763254547816 */ /* 0x000fc60000000054 */
[----:B------:R-:W-:Y:S01]  /*47f0*/  FFMA.FTZ R86, R85, R24, R86 ;  /* 0x0000001855567223 */ /* 0x000fe20000010056 */
[----:B------:R-:W-:Y:S01]  /*4800*/  SHF.L.U32 R24, R25, 0x10, RZ ;  /* 0x0000001019187819 */ /* 0x000fe200000006ff */
[----:B------:R-:W-:-:S04]  /*4810*/  IMAD.U32 R25, R84, 0x10000, RZ ;  /* 0x0001000054197824 */ /* 0x000fc800078e00ff */
[----:B------:R-:W-:Y:S01]  /*4820*/  FFMA.FTZ R87, R24, R25, R87 ;  /* 0x0000001918577223 */ /* 0x000fe20000010057 */
[C---:B------:R-:W-:Y:S01]  /*4830*/  IMAD.U32 R25, R26.reuse, 0x10000, RZ ;  /* 0x000100001a197824 */ /* 0x040fe200078e00ff */
[----:B------:R-:W-:-:S05]  /*4840*/  PRMT R26, R26, 0x7632, R26 ;  /* 0x000076321a1a7816 */ /* 0x000fca000000001a */
[----:B------:R-:W-:Y:S01]  /*4850*/  IMAD.U32 R26, R26, 0x10000, RZ ;  /* 0x000100001a1a7824 */ /* 0x000fe200078e00ff */
[----:B------:R-:W-:Y:S01]  /*4860*/  UMOV UR4, 0xffffffff ;  /* 0xffffffff00047882 */ /* 0x000fe20000000000 */
[----:B------:R-:W-:Y:S01]  /*4870*/  ISETP.NE.AND P0, PT, R74, RZ, PT ;  /* 0x000000ff4a00720c */ /* 0x000fe20003f05270 */
[----:B--2---:R-:W-:-:S04]  /*4880*/  IMAD.U32 R24, R31, 0x10000, RZ ;  /* 0x000100001f187824 */ /* 0x004fc800078e00ff */
[----:B------:R-:W-:Y:S01]  /*4890*/  FFMA.FTZ R90, R25, R24, R90 ;  /* 0x00000018195a7223 */ /* 0x000fe2000001005a */
[----:B------:R-:W-:-:S05]  /*48a0*/  PRMT R24, R31, 0x7632, R24 ;  /* 0x000076321f187816 */ /* 0x000fca0000000018 */
[----:B------:R-:W-:Y:S01]  /*48b0*/  IMAD.U32 R24, R24, 0x10000, RZ ;  /* 0x0001000018187824 */ /* 0x000fe200078e00ff */
[----:B----4-:R-:W-:-:S03]  /*48c0*/  PRMT R25, R91, 0x7632, R25 ;  /* 0x000076325b197816 */ /* 0x010fc60000000019 */
[----:B------:R-:W-:Y:S01]  /*48d0*/  FFMA.FTZ R89, R26, R24, R89 ;  /* 0x000000181a597223 */ /* 0x000fe20000010059 */
[----:B------:R-:W-:Y:S01]  /*48e0*/  PRMT R24, R27, 0x7632, R24 ;  /* 0x000076321b187816 */ /* 0x000fe20000000018 */
[----:B------:R-:W-:Y:S01]  /*48f0*/  IMAD.U32 R91, R91, 0x10000, RZ ;  /* 0x000100005b5b7824 */ /* 0x000fe200078e00ff */
[----:B------:R-:W-:Y:S01]  /*4900*/  SHF.L.U32 R27, R27, 0x10, RZ ;  /* 0x000000101b1b7819 */ /* 0x000fe200000006ff */
[----:B------:R-:W-:Y:S02]  /*4910*/  IMAD.U32 R25, R25, 0x10000, RZ ;  /* 0x0001000019197824 */ /* 0x000fe400078e00ff */
[----:B------:R-:W-:Y:S01]  /*4920*/  FADD.FTZ R90, R90, R89 ;  /* 0x000000595a5a7221 */ /* 0x000fe20000010000 */
[----:B------:R-:W-:Y:S02]  /*4930*/  IMAD.U32 R24, R24, 0x10000, RZ ;  /* 0x0001000018187824 */ /* 0x000fe400078e00ff */
[----:B------:R-:W-:Y:S02]  /*4940*/  FFMA.FTZ R27, R27, R91, R86 ;  /* 0x0000005b1b1b7223 */ /* 0x000fe40000010056 */
[----:B------:R-:W-:-:S02]  /*4950*/  FFMA.FTZ R24, R24, R25, R87 ;  /* 0x0000001918187223 */ /* 0x000fc40000010057 */
[----:B------:R-:W-:-:S04]  /*4960*/  FADD.FTZ R27, R27, R90 ;  /* 0x0000005a1b1b7221 */ /* 0x000fc80000010000 */
[----:B------:R-:W-:Y:S01]  /*4970*/  FADD.FTZ R24, R24, R27 ;  /* 0x0000001b18187221 */ /* 0x000fe20000010000 */
[----:B------:R-:W-:Y:S06]  /*4980*/  BRA.DIV UR4, `(.L_x_19645) ;  /* 0x0000004e04407947 */ /* 0x000fec000b800000 */
[----:B------:R0:W1:Y:S02]  /*4990*/  SHFL.BFLY PT, R25, R24, 0x1, 0x1f ;  /* 0x0c201f0018197f89 */ /* 0x00006400000e0000 */
.L_x_19698:
[----:B------:R-:W-:Y:S05]  /*49a0*/  @P0 BRA.U `(.L_x_19646) ;  /* 0x0000000100380947 */ /* 0x000fea0003800000 */
[----:B-1----:R-:W-:Y:S01]  /*49b0*/  FADD.FTZ R25, R24, R25 ;  /* 0x0000001918197221 */ /* 0x002fe20000010000 */
[----:B------:R-:W-:-:S03]  /*49c0*/  I2FP.F32.S32 R27, R75 ;  /* 0x0000004b001b7245 */ /* 0x000fc60000201400 */
[----:B0-----:R-:W-:-:S04]  /*49d0*/  FMUL.FTZ R24, R25, UR18 ;  /* 0x0000001219187c20 */ /* 0x001fc80008410000 */
[----:B------:R-:W-:Y:S01]  /*49e0*/  FFMA.FTZ R27, R27, R79, R24 ;  /* 0x0000004f1b1b7223 */ /* 0x000fe20000010018 */
[----:B------:R-:W-:Y:S06]  /*49f0*/  @P0 BRA `(.L_x_19646) ;  /* 0x0000000000240947 */ /* 0x000fec0003800000 */
[----:B------:R-:W-:-:S04]  /*4a00*/  ISETP.GE.AND P0, PT, R76, UR8, PT ;  /* 0x000000084c007c0c */ /* 0x000fc8000bf06270 */
[----:B------:R-:W-:-:S05]  /*4a10*/  FSEL R25, R27, RZ, !P0 ;  /* 0x000000ff1b197208 */ /* 0x000fca0004000000 */
[----:B------:R2:W-:Y:S04]  /*4a20*/  STS [R78], R25 ;  /* 0x000000194e007388 */ /* 0x0005e80000000800 */
[----:B------:R-:W-:Y:S05]  /*4a30*/  @P0 BRA `(.L_x_19646) ;  /* 0x0000000000140947 */ /* 0x000fea0003800000 */
[----:B------:R-:W-:Y:S01]  /*4a40*/  FMNMX.FTZ R72, R72, R27, !PT ;  /* 0x0000001b48487209 */ /* 0x000fe20007810000 */
[----:B------:R-:W-:Y:S06]  /*4a50*/  BRA `(.L_x_19646) ;  /* 0x00000000000c7947 */ /* 0x000fec0003800000 */
.L_x_19644:
[----:B------:R-:W-:-:S13]  /*4a60*/  ISETP.NE.AND P0, PT, R74, RZ, PT ;  /* 0x000000ff4a00720c */ /* 0x000fda0003f05270 */
[----:B------:R-:W-:-:S05]  /*4a70*/  @!P0 IMAD.MOV.U32 R25, RZ, RZ, -0x800001 ;  /* 0xff7fffffff198424 */ /* 0x000fca00078e00ff */
[----:B------:R3:W-:Y:S02]  /*4a80*/  @!P0 STS [R78], R25 ;  /* 0x000000194e008388 */ /* 0x0007e40000000800 */
.L_x_19646:
[----:B------:R-:W-:Y:S05]  /*4a90*/  BSYNC B1 ;  /* 0x0000000000017941 */ /* 0x000fea0003800000 */
.L_x_19643:
[----:B------:R-:W-:Y:S01]  /*4aa0*/  VIADD R30, R30, 0x4 ;  /* 0x000000041e1e7836 */ /* 0x000fe20000000000 */
[----:B------:R-:W-:Y:S01]  /*4ab0*/  IADD3 R28, P1, R28, 0x10, RZ ;  /* 0x000000101c1c7810 */ /* 0x000fe20007f3e0ff */
[----:B------:R-:W-:Y:S01]  /*4ac0*/  VIADD R76, R76, 0x40 ;  /* 0x000000404c4c7836 */ /* 0x000fe20000000000 */
[----:B--23--:R-:W-:Y:S01]  /*4ad0*/  IADD3 R78, R78, 0x100, RZ ;  /* 0x000001004e4e7810 */ /* 0x00cfe20007ffe0ff */
[----:B------:R-:W-:Y:S01]  /*4ae0*/  VIADD R75, R75, 0x40 ;  /* 0x000000404b4b7836 */ /* 0x000fe20000000000 */
[----:B------:R-:W-:Y:S01]  /*4af0*/  ISETP.GE.AND P0, PT, R30, UR5, PT ;  /* 0x000000051e007c0c */ /* 0x000fe2000bf06270 */
[----:B------:R-:W-:Y:S02]  /*4b00*/  VIADD R77, R77, 0x40 ;  /* 0x000000404d4d7836 */ /* 0x000fe40000000000 */
[----:B------:R-:W-:-:S10]  /*4b10*/  IMAD.X R29, RZ, RZ, R29, P1 ;  /* 0x000000ffff1d7224 */ /* 0x000fd400008e061d */
[----:B------:R-:W-:Y:S05]  /*4b20*/  @!P0 BRA `(.L_x_19647) ;  /* 0xffffffe400c88947 */ /* 0x000fea000383ffff */
.L_x_19636:
[----:B------:R-:W-:Y:S05]  /*4b30*/  BSYNC B0 ;  /* 0x0000000000007941 */ /* 0x000fea0003800000 */
.L_x_19635:
        /* <DEDUP_REMOVED lines=14> */
.L_x_19704:
[----:B------:R-:W-:Y:S01]  /*4c20*/  ISETP.NE.AND P0, PT, R20, RZ, PT ;  /* 0x000000ff1400720c */ /* 0x000fe20003f05270 */
[----:B------:R-:W-:-:S12]  /*4c30*/  WARPSYNC.ALL ;  /* 0x0000000000007948 */ /* 0x000fd80003800000 */
[----:B------:R-:W4:Y:S01]  /*4c40*/  @!P0 S2R R8, SR_CgaCtaId ;  /* 0x0000000000088919 */ /* 0x000f220000008800 */
[----:B------:R-:W-:Y:S02]  /*4c50*/  @!P0 MOV R3, 0x400 ;  /* 0x0000040000038802 */ /* 0x000fe40000000f00 */
[----:B---3--:R-:W-:Y:S02]  /*4c60*/  @!P0 FMNMX.FTZ R9, R10, R9, !PT ;  /* 0x000000090a098209 */ /* 0x008fe40007810000 */
[----:B------:R-:W-:-:S04]  /*4c70*/  @!P0 IADD3 R3, R3, 0xe0, RZ ;  /* 0x000000e003038810 */ /* 0x000fc80007ffe0ff */
[----:B----4-:R-:W-:-:S05]  /*4c80*/  @!P0 LEA R8, R8, R3, 0x18 ;  /* 0x0000000308088211 */ /* 0x010fca00078ec0ff */
        /* <DEDUP_REMOVED lines=8> */
[----:B---3--:R-:W3:Y:S01]  /*4d10*/  @!P0 S2R R8, SR_CgaCtaId ;  /* 0x0000000000088919 */ /* 0x008ee20000008800 */
[----:B------:R-:W-:Y:S01]  /*4d20*/  @!P0 MOV R3, 0x400 ;  /* 0x0000040000038802 */ /* 0x000fe20000000f00 */
[----:B------:R-:W-:-:S04]  /*4d30*/  ULOP3.LUT UR4, UR4, 0xfffffff0, URZ, 0xc0, !UPT ;  /* 0xfffffff004047892 */ /* 0x000fc8000f8ec03f */
[----:B------:R-:W-:Y:S01]  /*4d40*/  @!P0 VIADD R3, R3, 0xe0 ;  /* 0x000000e003038836 */ /* 0x000fe20000000000 */
[----:B------:R-:W-:-:S04]  /*4d50*/  UISETP.LT.AND UP0, UPT, UR8, UR4, UPT ;  /* 0x000000040800728c */ /* 0x000fc8000bf01270 */
[----:B------:R-:W-:-:S06]  /*4d60*/  USEL UR4, UR8, UR4, UP0 ;  /* 0x0000000408047287 */ /* 0x000fcc0008000000 */
[----:B------:R-:W-:Y:S02]  /*4d70*/  ISETP.GE.AND P1, PT, R6, UR4, PT ;  /* 0x0000000406007c0c */ /* 0x000fe4000bf26270 */
[----:B---3--:R-:W-:Y:S01]  /*4d80*/  @!P0 LEA R3, R8, R3, 0x18 ;  /* 0x0000000308038211 */ /* 0x008fe200078ec0ff */
[----:B------:R-:W-:-:S04]  /*4d90*/  IMAD.MOV.U32 R8, RZ, RZ, -0x800001 ;  /* 0xff7fffffff087424 */ /* 0x000fc800078e00ff */
[----:B------:R-:W-:-:S05]  /*4da0*/  @!P0 IMAD R9, R20, 0x4, R3 ;  /* 0x0000000414098824 */ /* 0x000fca00078e0203 */
[----:B------:R-:W3:Y:S04]  /*4db0*/  @!P0 LDS R8, [R9] ;  /* 0x0000000009088984 */ /* 0x000ee80000000800 */
[----:B---3--:R-:W3:Y:S02]  /*4dc0*/  SHFL.BFLY PT, R3, R8, 0x2, 0x1f ;  /* 0x0c401f0008037f89 */ /* 0x008ee400000e0000 */
[----:B---3--:R-:W-:-:S05]  /*4dd0*/  FMNMX.FTZ R11, R3, R8, !PT ;  /* 0x00000008030b7209 */ /* 0x008fca0007810000 */
[----:B--2---:R-:W2:Y:S02]  /*4de0*/  SHFL.BFLY PT, R10, R11, 0x1, 0x1f ;  /* 0x0c201f000b0a7f89 */ /* 0x004ea400000e0000 */
[----:B--2---:R-:W-:Y:S01]  /*4df0*/  FMNMX.FTZ R3, R11, R10, !PT ;  /* 0x0000000a0b037209 */ /* 0x004fe20007810000 */
[----:B------:R-:W-:-:S05]  /*4e00*/  IMAD.MOV.U32 R10, RZ, RZ, RZ ;  /* 0x000000ffff0a7224 */ /* 0x000fca00078e00ff */
[----:B------:R-:W2:Y:S01]  /*4e10*/  SHFL.IDX PT, R3, R3, RZ, 0x1f ;  /* 0x00001fff03037589 */ /* 0x000ea200000e0000 */
[----:B------:R-:W-:Y:S05]  /*4e20*/  @P1 BRA `(.L_x_19650) ;  /* 0x0000000c00881947 */ /* 0x000fea0003800000 */
[----:B------:R-:W-:Y:S01]  /*4e30*/  LOP3.LUT R8, RZ, R6, RZ, 0x33, !PT ;  /* 0x00000006ff087212 */ /* 0x000fe200078e33ff */
[----:B------:R-:W-:Y:S01]  /*4e40*/  BSSY B1, `(.L_x_19651) ;  /* 0x000001a000017945 */ /* 0x000fe20003800000 */
[----:B------:R-:W-:Y:S02]  /*4e50*/  IMAD.MOV.U32 R10, RZ, RZ, RZ ;  /* 0x000000ffff0a7224 */ /* 0x000fe400078e00ff */
[----:B------:R-:W-:-:S04]  /*4e60*/  IADD3 R8, R8, UR4, RZ ;  /* 0x0000000408087c10 */ /* 0x000fc8000fffe0ff */
[C---:B------:R-:W-:Y:S02]  /*4e70*/  LEA.HI R9, R8.reuse, 0x1, RZ, 0x19 ;  /* 0x0000000108097811 */ /* 0x040fe400078fc8ff */
[----:B------:R-:W-:Y:S02]  /*4e80*/  ISETP.GE.U32.AND P2, PT, R8, 0x180, PT ;  /* 0x000001800800780c */ /* 0x000fe40003f46070 */
[----:B------:R-:W-:Y:S01]  /*4e90*/  LOP3.LUT P0, R11, R9, 0x3, RZ, 0xc0, !PT ;  /* 0x00000003090b7812 */ /* 0x000fe2000780c0ff */
[----:B------:R-:W-:-:S12]  /*4ea0*/  IMAD.MOV.U32 R9, RZ, RZ, R6 ;  /* 0x000000ffff097224 */ /* 0x000fd800078e0006 */
        /* <DEDUP_REMOVED lines=8> */
.L_x_19653:
[----:B------:R-:W2:Y:S01]  /*4f30*/  LDS R12, [R8] ;  /* 0x00000000080c7984 */ /* 0x000ea20000000800 */
[----:B------:R-:W-:Y:S01]  /*4f40*/  VIADD R11, R11, 0xffffffff ;  /* 0xffffffff0b0b7836 */ /* 0x000fe20000000000 */
[----:B------:R-:W-:-:S04]  /*4f50*/  IADD3 R9, R9, 0x80, RZ ;  /* 0x0000008009097810 */ /* 0x000fc80007ffe0ff */
[----:B------:R-:W-:Y:S01]  /*4f60*/  ISETP.NE.AND P0, PT, R11, RZ, PT ;  /* 0x000000ff0b00720c */ /* 0x000fe20003f05270 */
[----:B--2---:R-:W-:-:S04]  /*4f70*/  FADD.FTZ R12, -R3, R12 ;  /* 0x0000000c030c7221 */ /* 0x004fc80000010100 */
[----:B------:R-:W-:-:S04]  /*4f80*/  FMUL.FTZ R12, R12, 1.4426950216293334961 ;  /* 0x3fb8aa3b0c0c7820 */ /* 0x000fc80000410000 */
[----:B------:R-:W2:Y:S02]  /*4f90*/  MUFU.EX2 R13, R12 ;  /* 0x0000000c000d7308 */ /* 0x000ea40000000800 */
[----:B--2---:R2:W-:Y:S01]  /*4fa0*/  STS [R8], R13 ;  /* 0x0000000d08007388 */ /* 0x0045e20000000800 */
[----:B------:R-:W-:Y:S01]  /*4fb0*/  FADD.FTZ R10, R13, R10 ;  /* 0x0000000a0d0a7221 */ /* 0x000fe20000010000 */
[----:B--2---:R-:W-:Y:S01]  /*4fc0*/  VIADD R8, R8, 0x200 ;  /* 0x0000020008087836 */ /* 0x004fe20000000000 */
[----:B------:R-:W-:Y:S06]  /*4fd0*/  @P0 BRA `(.L_x_19653) ;  /* 0xfffffffc00d40947 */ /* 0x000fec000383ffff */
.L_x_19652:
[----:B------:R-:W-:Y:S05]  /*4fe0*/  BSYNC B1 ;  /* 0x0000000000017941 */ /* 0x000fea0003800000 */
.L_x_19651:
        /* <DEDUP_REMOVED lines=15> */
.L_x_19656:
[----:B------:R-:W2:Y:S01]  /*50e0*/  LDS R12, [R8+-0x400] ;  /* 0xfffc0000080c7984 */ /* 0x000ea20000000800 */
[----:B------:R-:W-:-:S03]  /*50f0*/  VIADD R9, R9, 0x800 ;  /* 0x0000080009097836 */ /* 0x000fc60000000000 */
[----:B------:R-:W3:Y:S02]  /*5100*/  LDS R14, [R8+-0x200] ;  /* 0xfffe0000080e7984 */ /* 0x000ee40000000800 */
[----:B------:R-:W-:Y:S02]  /*5110*/  ISETP.GE.AND P2, PT, R9, R36, PT ;  /* 0x000000240900720c */ /* 0x000fe40003f46270 */
[----:B------:R-:W4:Y:S04]  /*5120*/  LDS R16, [R8] ;  /* 0x0000000008107984 */ /* 0x000f280000000800 */
[----:B------:R-:W1:Y:S04]  /*5130*/  LDS R18, [R8+0x200] ;  /* 0x0002000008127984 */ /* 0x000e680000000800 */
[----:B------:R-:W1:Y:S04]  /*5140*/  LDS R22, [R8+0x400] ;  /* 0x0004000008167984 */ /* 0x000e680000000800 */
[----:B0-----:R-:W0:Y:S04]  /*5150*/  LDS R24, [R8+0x600] ;  /* 0x0006000008187984 */ /* 0x001e280000000800 */
[----:B------:R-:W0:Y:S04]  /*5160*/  LDS R26, [R8+0x800] ;  /* 0x00080000081a7984 */ /* 0x000e280000000800 */
[----:B------:R-:W0:Y:S04]  /*5170*/  LDS R28, [R8+0xa00] ;  /* 0x000a0000081c7984 */ /* 0x000e280000000800 */
[----:B------:R-:W0:Y:S04]  /*5180*/  LDS R30, [R8+0xc00] ;  /* 0x000c0000081e7984 */ /* 0x000e280000000800 */
[----:B------:R-:W0:Y:S01]  /*5190*/  LDS R32, [R8+0xe00] ;  /* 0x000e000008207984 */ /* 0x000e220000000800 */
[----:B--2---:R-:W-:-:S03]  /*51a0*/  FADD.FTZ R12, -R3, R12 ;  /* 0x0000000c030c7221 */ /* 0x004fc60000010100 */
[----:B------:R-:W2:Y:S01]  /*51b0*/  LDS R34, [R8+0x1000] ;  /* 0x0010000008227984 */ /* 0x000ea20000000800 */
[----:B------:R-:W-:Y:S01]  /*51c0*/  FMUL.FTZ R12, R12, 1.4426950216293334961 ;  /* 0x3fb8aa3b0c0c7820 */ /* 0x000fe20000410000 */
[C---:B---3--:R-:W-:Y:S01]  /*51d0*/  FADD.FTZ R14, -R3.reuse, R14 ;  /* 0x0000000e030e7221 */ /* 0x048fe20000010100 */
[----:B----4-:R-:W-:-:S03]  /*51e0*/  FADD.FTZ R16, -R3, R16 ;  /* 0x0000001003107221 */ /* 0x010fc60000010100 */
[----:B------:R-:W-:Y:S01]  /*51f0*/  FMUL.FTZ R14, R14, 1.4426950216293334961 ;  /* 0x3fb8aa3b0e0e7820 */ /* 0x000fe20000410000 */
[----:B------:R3:W4:Y:S01]  /*5200*/  MUFU.EX2 R11, R12 ;  /* 0x0000000c000b7308 */ /* 0x0007220000000800 */
[----:B------:R-:W-:Y:S01]  /*5210*/  FMUL.FTZ R16, R16, 1.4426950216293334961 ;  /* 0x3fb8aa3b10107820 */ /* 0x000fe20000410000 */
[C---:B-1----:R-:W-:Y:S01]  /*5220*/  FADD.FTZ R18, -R3.reuse, R18 ;  /* 0x0000001203127221 */ /* 0x042fe20000010100 */
[----:B------:R-:W-:-:S03]  /*5230*/  FADD.FTZ R22, -R3, R22 ;  /* 0x0000001603167221 */ /* 0x000fc60000010100 */
[----:B------:R-:W-:Y:S02]  /*5240*/  FMUL.FTZ R18, R18, 1.4426950216293334961 ;  /* 0x3fb8aa3b12127820 */ /* 0x000fe40000410000 */
[----:B------:R1:W2:Y:S01]  /*5250*/  MUFU.EX2 R13, R14 ;  /* 0x0000000e000d7308 */ /* 0x0002a20000000800 */
[----:B---3--:R-:W3:Y:S01]  /*5260*/  LDS R12, [R8+0x1200] ;  /* 0x00120000080c7984 */ /* 0x008ee20000000800 */
[----:B------:R-:W-:Y:S01]  /*5270*/  FMUL.FTZ R22, R22, 1.4426950216293334961 ;  /* 0x3fb8aa3b16167820 */ /* 0x000fe20000410000 */
[C---:B0-----:R-:W-:Y:S01]  /*5280*/  FADD.FTZ R24, -R3.reuse, R24 ;  /* 0x0000001803187221 */ /* 0x041fe20000010100 */
[----:B------:R-:W-:-:S03]  /*5290*/  FADD.FTZ R26, -R3, R26 ;  /* 0x0000001a031a7221 */ /* 0x000fc60000010100 */
[----:B------:R-:W-:Y:S01]  /*52a0*/  FMUL.FTZ R24, R24, 1.4426950216293334961 ;  /* 0x3fb8aa3b18187820 */ /* 0x000fe20000410000 */
[----:B------:R0:W2:Y:S01]  /*52b0*/  MUFU.EX2 R15, R16 ;  /* 0x00000010000f7308 */ /* 0x0000a20000000800 */
[----:B-1----:R-:W1:Y:S01]  /*52c0*/  LDS R14, [R8+0x1400] ;  /* 0x00140000080e7984 */ /* 0x002e620000000800 */
[----:B----4-:R-:W-:Y:S01]  /*52d0*/  FADD.FTZ R10, R11, R10 ;  /* 0x0000000a0b0a7221 */ /* 0x010fe20000010000 */
[----:B------:R-:W-:Y:S01]  /*52e0*/  FMUL.FTZ R26, R26, 1.4426950216293334961 ;  /* 0x3fb8aa3b1a1a7820 */ /* 0x000fe20000410000 */
[C---:B------:R-:W-:Y:S01]  /*52f0*/  FADD.FTZ R28, -R3.reuse, R28 ;  /* 0x0000001c031c7221 */ /* 0x040fe20000010100 */
[----:B------:R-:W-:Y:S01]  /*5300*/  STS [R8+-0x400], R11 ;  /* 0xfffc000b08007388 */ /* 0x000fe20000000800 */
[C---:B------:R-:W-:Y:S02]  /*5310*/  FADD.FTZ R30, -R3.reuse, R30 ;  /* 0x0000001e031e7221 */ /* 0x040fe40000010100 */
[----:B------:R4:W4:Y:S01]  /*5320*/  MUFU.EX2 R17, R18 ;  /* 0x0000001200117308 */ /* 0x0009220000000800 */
[----:B0-----:R-:W0:Y:S01]  /*5330*/  LDS R16, [R8+0x1600] ;  /* 0x0016000008107984 */ /* 0x001e220000000800 */
[----:B--2---:R-:W-:Y:S01]  /*5340*/  FADD.FTZ R10, R10, R13 ;  /* 0x0000000d0a0a7221 */ /* 0x004fe20000010000 */
[----:B------:R-:W-:Y:S01]  /*5350*/  FMUL.FTZ R28, R28, 1.4426950216293334961 ;  /* 0x3fb8aa3b1c1c7820 */ /* 0x000fe20000410000 */
[----:B------:R-:W-:Y:S01]  /*5360*/  FMUL.FTZ R30, R30, 1.4426950216293334961 ;  /* 0x3fb8aa3b1e1e7820 */ /* 0x000fe20000410000 */
[C---:B------:R-:W-:Y:S01]  /*5370*/  FADD.FTZ R32, -R3.reuse, R32 ;  /* 0x0000002003207221 */ /* 0x040fe20000010100 */
[----:B------:R-:W-:Y:S01]  /*5380*/  STS [R8+-0x200], R13 ;  /* 0xfffe000d08007388 */ /* 0x000fe20000000800 */
[----:B------:R-:W-:Y:S01]  /*5390*/  FADD.FTZ R34, -R3, R34 ;  /* 0x0000002203227221 */ /* 0x000fe20000010100 */
[----:B------:R2:W3:Y:S01]  /*53a0*/  MUFU.EX2 R19, R22 ;  /* 0x0000001600137308 */ /* 0x0004e20000000800 */
[----:B------:R-:W-:Y:S01]  /*53b0*/  FADD.FTZ R10, R10, R15 ;  /* 0x0000000f0a0a7221 */ /* 0x000fe20000010000 */
[----:B----4-:R-:W4:Y:S01]  /*53c0*/  LDS R18, [R8+0x1800] ;  /* 0x0018000008127984 */ /* 0x010f220000000800 */
[----:B------:R-:W-:Y:S01]  /*53d0*/  FMUL.FTZ R32, R32, 1.4426950216293334961 ;  /* 0x3fb8aa3b20207820 */ /* 0x000fe20000410000 */
[----:B------:R-:W-:-:S02]  /*53e0*/  FMUL.FTZ R34, R34, 1.4426950216293334961 ;  /* 0x3fb8aa3b22227820 */ /* 0x000fc40000410000 */
[----:B------:R-:W-:Y:S02]  /*53f0*/  STS [R8], R15 ;  /* 0x0000000f08007388 */ /* 0x000fe40000000800 */
[----:B------:R-:W1:Y:S01]  /*5400*/  MUFU.EX2 R21, R24 ;  /* 0x0000001800157308 */ /* 0x000e620000000800 */
[----:B------:R-:W-:Y:S01]  /*5410*/  FADD.FTZ R10, R10, R17 ;  /* 0x000000110a0a7221 */ /* 0x000fe20000010000 */
[----:B--2---:R-:W2:Y:S04]  /*5420*/  LDS R22, [R8+0x1a00] ;  /* 0x001a000008167984 */ /* 0x004ea80000000800 */
[----:B------:R-:W-:Y:S02]  /*5430*/  STS [R8+0x200], R17 ;  /* 0x0002001108007388 */ /* 0x000fe40000000800 */
[----:B------:R-:W0:Y:S01]  /*5440*/  MUFU.EX2 R23, R26 ;  /* 0x0000001a00177308 */ /* 0x000e220000000800 */
[----:B---3--:R-:W-:Y:S01]  /*5450*/  FADD.FTZ R10, R10, R19 ;  /* 0x000000130a0a7221 */ /* 0x008fe20000010000 */
[----:B------:R-:W-:Y:S01]  /*5460*/  FADD.FTZ R12, -R3, R12 ;  /* 0x0000000c030c7221 */ /* 0x000fe20000010100 */
[----:B------:R-:W-:Y:S03]  /*5470*/  STS [R8+0x400], R19 ;  /* 0x0004001308007388 */ /* 0x000fe60000000800 */
[----:B------:R-:W-:-:S02]  /*5480*/  FMUL.FTZ R12, R12, 1.4426950216293334961 ;  /* 0x3fb8aa3b0c0c7820 */ /* 0x000fc40000410000 */
[----:B------:R-:W3:Y:S01]  /*5490*/  MUFU.EX2 R25, R28 ;  /* 0x0000001c00197308 */ /* 0x000ee20000000800 */
[----:B-1----:R-:W-:Y:S01]  /*54a0*/  FADD.FTZ R10, R10, R21 ;  /* 0x000000150a0a7221 */ /* 0x002fe20000010000 */
[C---:B------:R-:W-:Y:S01]  /*54b0*/  FADD.FTZ R14, -R3.reuse, R14 ;  /* 0x0000000e030e7221 */ /* 0x040fe20000010100 */
[----:B------:R-:W-:Y:S03]  /*54c0*/  STS [R8+0x600], R21 ;  /* 0x0006001508007388 */ /* 0x000fe60000000800 */
[----:B------:R-:W-:Y:S02]  /*54d0*/  FMUL.FTZ R14, R14, 1.4426950216293334961 ;  /* 0x3fb8aa3b0e0e7820 */ /* 0x000fe40000410000 */
[----:B------:R-:W1:Y:S01]  /*54e0*/  MUFU.EX2 R27, R30 ;  /* 0x0000001e001b7308 */ /* 0x000e620000000800 */
[----:B0-----:R-:W-:Y:S01]  /*54f0*/  FADD.FTZ R10, R10, R23 ;  /* 0x000000170a0a7221 */ /* 0x001fe20000010000 */
[----:B------:R-:W-:Y:S01]  /*5500*/  FADD.FTZ R16, -R3, R16 ;  /* 0x0000001003107221 */ /* 0x000fe20000010100 */
[----:B------:R-:W-:Y:S03]  /*5510*/  STS [R8+0x800], R23 ;  /* 0x0008001708007388 */ /* 0x000fe60000000800 */
[----:B------:R-:W-:-:S02]  /*5520*/  FMUL.FTZ R16, R16, 1.4426950216293334961 ;  /* 0x3fb8aa3b10107820 */ /* 0x000fc40000410000 */
[----:B------:R-:W0:Y:S01]  /*5530*/  MUFU.EX2 R29, R32 ;  /* 0x00000020001d7308 */ /* 0x000e220000000800 */
[----:B---3--:R-:W-:Y:S01]  /*5540*/  FADD.FTZ R10, R10, R25 ;  /* 0x000000190a0a7221 */ /* 0x008fe20000010000 */
[C---:B----4-:R-:W-:Y:S01]  /*5550*/  FADD.FTZ R18, -R3.reuse, R18 ;  /* 0x0000001203127221 */ /* 0x050fe20000010100 */
[----:B------:R-:W-:Y:S03]  /*5560*/  STS [R8+0xa00], R25 ;  /* 0x000a001908007388 */ /* 0x000fe60000000800 */
[----:B------:R-:W-:Y:S02]  /*5570*/  FMUL.FTZ R18, R18, 1.4426950216293334961 ;  /* 0x3fb8aa3b12127820 */ /* 0x000fe40000410000 */
[----:B------:R-:W3:Y:S01]  /*5580*/  MUFU.EX2 R31, R34 ;  /* 0x00000022001f7308 */ /* 0x000ee20000000800 */
[----:B-1----:R-:W-:Y:S01]  /*5590*/  FADD.FTZ R10, R10, R27 ;  /* 0x0000001b0a0a7221 */ /* 0x002fe20000010000 */
[----:B--2---:R-:W-:Y:S01]  /*55a0*/  FADD.FTZ R22, -R3, R22 ;  /* 0x0000001603167221 */ /* 0x004fe20000010100 */
[----:B------:R-:W-:Y:S03]  /*55b0*/  STS [R8+0xc00], R27 ;  /* 0x000c001b08007388 */ /* 0x000fe60000000800 */
[----:B------:R-:W-:-:S02]  /*55c0*/  FMUL.FTZ R22, R22, 1.4426950216293334961 ;  /* 0x3fb8aa3b16167820 */ /* 0x000fc40000410000 */
        /* <DEDUP_REMOVED lines=19> */
[----:B0-----:R-:W-:Y:S01]  /*5700*/  IADD3 R8, R8, 0x2000, RZ ;  /* 0x0000200008087810 */ /* 0x001fe20007ffe0ff */
[----:B------:R-:W-:Y:S06]  /*5710*/  @!P2 BRA `(.L_x_19656) ;  /* 0xfffffff80070a947 */ /* 0x000fec000383ffff */
.L_x_19655:
[----:B------:R-:W-:Y:S05]  /*5720*/  BSYNC B1 ;  /* 0x0000000000017941 */ /* 0x000fea0003800000 */
.L_x_19654:
        /* <DEDUP_REMOVED lines=9> */
[----:B------:R-:W1:Y:S04]  /*57c0*/  LDS R18, [R8+0x200] ;  /* 0x0002000008127984 */ /* 0x000e680000000800 */
[----:B------:R-:W1:Y:S04]  /*57d0*/  LDS R22, [R8+0x400] ;  /* 0x0004000008167984 */ /* 0x000e680000000800 */
[----:B0-----:R-:W0:Y:S04]  /*57e0*/  LDS R24, [R8+0x600] ;  /* 0x0006000008187984 */ /* 0x001e280000000800 */
[----:B------:R-:W0:Y:S04]  /*57f0*/  LDS R26, [R8+0x800] ;  /* 0x00080000081a7984 */ /* 0x000e280000000800 */
[----:B------:R-:W0:Y:S01]  /*5800*/  LDS R28, [R8+0xa00] ;  /* 0x000a0000081c7984 */ /* 0x000e220000000800 */
[----:B--2---:R-:W-:-:S04]  /*5810*/  FADD.FTZ R12, -R3, R12 ;  /* 0x0000000c030c7221 */ /* 0x004fc80000010100 */
[----:B------:R-:W-:Y:S01]  /*5820*/  FMUL.FTZ R12, R12, 1.4426950216293334961 ;  /* 0x3fb8aa3b0c0c7820 */ /* 0x000fe20000410000 */
[----:B---3--:R-:W-:-:S03]  /*5830*/  FADD.FTZ R14, -R3, R14 ;  /* 0x0000000e030e7221 */ /* 0x008fc60000010100 */
[----:B------:R-:W2:Y:S01]  /*5840*/  MUFU.EX2 R11, R12 ;  /* 0x0000000c000b7308 */ /* 0x000ea20000000800 */
[----:B------:R-:W-:Y:S01]  /*5850*/  FMUL.FTZ R14, R14, 1.4426950216293334961 ;  /* 0x3fb8aa3b0e0e7820 */ /* 0x000fe20000410000 */
[C---:B----4-:R-:W-:Y:S01]  /*5860*/  FADD.FTZ R16, -R3.reuse, R16 ;  /* 0x0000001003107221 */ /* 0x050fe20000010100 */
[----:B-1----:R-:W-:-:S03]  /*5870*/  FADD.FTZ R18, -R3, R18 ;  /* 0x0000001203127221 */ /* 0x002fc60000010100 */
[----:B------:R-:W-:Y:S02]  /*5880*/  FMUL.FTZ R16, R16, 1.4426950216293334961 ;  /* 0x3fb8aa3b10107820 */ /* 0x000fe40000410000 */
[----:B------:R-:W1:Y:S01]  /*5890*/  MUFU.EX2 R13, R14 ;  /* 0x0000000e000d7308 */ /* 0x000e620000000800 */
[----:B------:R-:W-:Y:S01]  /*58a0*/  FMUL.FTZ R18, R18, 1.4426950216293334961 ;  /* 0x3fb8aa3b12127820 */ /* 0x000fe20000410000 */
[C---:B------:R-:W-:Y:S01]  /*58b0*/  FADD.FTZ R22, -R3.reuse, R22 ;  /* 0x0000001603167221 */ /* 0x040fe20000010100 */
[----:B0-----:R-:W-:-:S03]  /*58c0*/  FADD.FTZ R24, -R3, R24 ;  /* 0x0000001803187221 */ /* 0x001fc60000010100 */
[----:B------:R-:W-:Y:S02]  /*58d0*/  FMUL.FTZ R22, R22, 1.4426950216293334961 ;  /* 0x3fb8aa3b16167820 */ /* 0x000fe40000410000 */
[----:B------:R-:W0:Y:S01]  /*58e0*/  MUFU.EX2 R15, R16 ;  /* 0x00000010000f7308 */ /* 0x000e220000000800 */
[----:B------:R-:W-:Y:S01]  /*58f0*/  FMUL.FTZ R24, R24, 1.4426950216293334961 ;  /* 0x3fb8aa3b18187820 */ /* 0x000fe20000410000 */
[C---:B------:R-:W-:Y:S01]  /*5900*/  FADD.FTZ R26, -R3.reuse, R26 ;  /* 0x0000001a031a7221 */ /* 0x040fe20000010100 */
[----:B--2---:R-:W-:Y:S01]  /*5910*/  FADD.FTZ R10, R10, R11 ;  /* 0x0000000b0a0a7221 */ /* 0x004fe20000010000 */
[----:B------:R-:W-:Y:S01]  /*5920*/  FADD.FTZ R28, -R3, R28 ;  /* 0x0000001c031c7221 */ /* 0x000fe20000010100 */
[----:B------:R-:W-:Y:S01]  /*5930*/  STS [R8+-0x400], R11 ;  /* 0xfffc000b08007388 */ /* 0x000fe20000000800 */
[----:B------:R-:W-:Y:S02]  /*5940*/  FMUL.FTZ R26, R26, 1.4426950216293334961 ;  /* 0x3fb8aa3b1a1a7820 */ /* 0x000fe40000410000 */
[----:B------:R-:W2:Y:S01]  /*5950*/  MUFU.EX2 R17, R18 ;  /* 0x0000001200117308 */ /* 0x000ea20000000800 */
[----:B-1----:R-:W-:Y:S01]  /*5960*/  FADD.FTZ R10, R10, R13 ;  /* 0x0000000d0a0a7221 */ /* 0x002fe20000010000 */
[----:B------:R-:W-:Y:S01]  /*5970*/  FMUL.FTZ R28, R28, 1.4426950216293334961 ;  /* 0x3fb8aa3b1c1c7820 */ /* 0x000fe20000410000 */
[----:B------:R-:W-:Y:S05]  /*5980*/  STS [R8+-0x200], R13 ;  /* 0xfffe000d08007388 */ /* 0x000fea0000000800 */
[----:B------:R-:W1:Y:S01]  /*5990*/  MUFU.EX2 R19, R22 ;  /* 0x0000001600137308 */ /* 0x000e620000000800 */
[----:B0-----:R-:W-:Y:S01]  /*59a0*/  FADD.FTZ R10, R10, R15 ;  /* 0x0000000f0a0a7221 */ /* 0x001fe20000010000 */
[----:B------:R-:W-:Y:S06]  /*59b0*/  STS [R8], R15 ;  /* 0x0000000f08007388 */ /* 0x000fec0000000800 */
        /* <DEDUP_REMOVED lines=14> */
.L_x_19658:
[----:B------:R-:W-:Y:S05]  /*5aa0*/  BSYNC B1 ;  /* 0x0000000000017941 */ /* 0x000fea0003800000 */
.L_x_19657:
        /* <DEDUP_REMOVED lines=9> */
[C---:B----4-:R-:W-:Y:S01]  /*5b40*/  FADD.FTZ R16, -R3.reuse, R16 ;  /* 0x0000001003107221 */ /* 0x050fe20000010100 */
[----:B------:R-:W-:Y:S02]  /*5b50*/  FMUL.FTZ R14, R14, 1.4426950216293334961 ;  /* 0x3fb8aa3b0e0e7820 */ /* 0x000fe40000410000 */
        /* <DEDUP_REMOVED lines=15> */
.L_x_19650:
[----:B------:R-:W-:Y:S05]  /*5c50*/  BSYNC B0 ;  /* 0x0000000000007941 */ /* 0x000fea0003800000 */
.L_x_19649:
[----:B--2-4-:R-:W2:Y:S01]  /*5c60*/  SHFL.BFLY PT, R3, R10, 0x10, 0x1f ;  /* 0x0e001f000a037f89 */ /* 0x014ea200000e0000 */
[----:B------:R-:W-:Y:S01]  /*5c70*/  LOP3.LUT P0, R13, R6, 0x1f, RZ, 0xc0, !PT ;  /* 0x0000001f060d7812 */ /* 0x000fe2000780c0ff */
[----:B------:R-:W-:Y:S03]  /*5c80*/  BSSY B0, `(.L_x_19659) ;  /* 0x00000ac000007945 */ /* 0x000fe60003800000 */
[----:B------:R-:W-:-:S09]  /*5c90*/  ISETP.GT.U32.AND P2, PT, R13, 0x3, PT ;  /* 0x000000030d00780c */ /* 0x000fd20003f44070 */
[----:B------:R-:W3:Y:S04]  /*5ca0*/  @!P0 S2R R15, SR_CgaCtaId ;  /* 0x00000000000f8919 */ /* 0x000ee80000008800 */
[----:B------:R-:W4:Y:S01]  /*5cb0*/  @!P2 S2R R17, SR_CgaCtaId ;  /* 0x000000000011a919 */ /* 0x000f220000008800 */
[----:B------:R-:W-:Y:S01]  /*5cc0*/  @!P2 MOV R14, 0x400 ;  /* 0x00000400000ea802 */ /* 0x000fe20000000f00 */
[----:B--2---:R-:W-:-:S04]  /*5cd0*/  FADD.FTZ R3, R3, R10 ;  /* 0x0000000a03037221 */ /* 0x004fc80000010000 */
[----:B------:R-:W-:Y:S01]  /*5ce0*/  @!P2 VIADD R14, R14, 0xe0 ;  /* 0x000000e00e0ea836 */ /* 0x000fe20000000000 */
[----:B------:R-:W2:Y:S04]  /*5cf0*/  SHFL.BFLY PT, R8, R3, 0x8, 0x1f ;  /* 0x0d001f0003087f89 */ /* 0x000ea800000e0000 */
[----:B----4-:R-:W-:Y:S01]  /*5d00*/  @!P2 LEA R14, R17, R14, 0x18 ;  /* 0x0000000e110ea211 */ /* 0x010fe200078ec0ff */
[----:B--2---:R-:W-:Y:S01]  /*5d10*/  FADD.FTZ R8, R3, R8 ;  /* 0x0000000803087221 */ /* 0x004fe20000010000 */
[----:B------:R-:W-:Y:S02]  /*5d20*/  @!P0 MOV R3, 0x400 ;  /* 0x0000040000038802 */ /* 0x000fe40000000f00 */
[----:B------:R-:W-:Y:S02]  /*5d30*/  @!P2 LEA R13, R13, R14, 0x2 ;  /* 0x0000000e0d0da211 */ /* 0x000fe400078e10ff */
[----:B------:R-:W2:Y:S01]  /*5d40*/  SHFL.BFLY PT, R9, R8, 0x4, 0x1f ;  /* 0x0c801f0008097f89 */ /* 0x000ea200000e0000 */
[----:B------:R-:W-:Y:S01]  /*5d50*/  @!P0 VIADD R10, R3, 0xe0 ;  /* 0x000000e0030a8836 */ /* 0x000fe20000000000 */
[----:B------:R-:W-:-:S04]  /*5d60*/  @!P0 SHF.R.U32.HI R3, RZ, 0x3, R6 ;  /* 0x00000003ff038819 */ /* 0x000fc80000011606 */
[----:B------:R-:W-:Y:S01]  /*5d70*/  @!P0 LOP3.LUT R3, R3, 0x1ffffffc, RZ, 0xc0, !PT ;  /* 0x1ffffffc03038812 */ /* 0x000fe200078ec0ff */
[----:B--2---:R-:W-:Y:S01]  /*5d80*/  FADD.FTZ R9, R8, R9 ;  /* 0x0000000908097221 */ /* 0x004fe20000010000 */
[----:B---3--:R-:W-:-:S04]  /*5d90*/  @!P0 LEA R8, R15, R10, 0x18 ;  /* 0x0000000a0f088211 */ /* 0x008fc800078ec0ff */
[----:B------:R-:W2:Y:S01]  /*5da0*/  SHFL.BFLY PT, R12, R9, 0x2, 0x1f ;  /* 0x0c401f00090c7f89 */ /* 0x000ea200000e0000 */
[----:B------:R-:W-:Y:S02]  /*5db0*/  @!P0 IMAD.IADD R8, R3, 0x1, R8 ;  /* 0x0000000103088824 */ /* 0x000fe400078e0208 */
        /* <DEDUP_REMOVED lines=15> */
[----:B------:R-:W-:Y:S01]  /*5eb0*/  VIADD R8, R8, UR4 ;  /* 0x0000000408087c36 */ /* 0x000fe20008000000 */
        /* <DEDUP_REMOVED lines=8> */
[----:B------:R-:W-:Y:S01]  /*5f40*/  IMAD.MOV.U32 R3, RZ, RZ, R9 ;  /* 0x000000ffff037224 */ /* 0x000fe200078e0009 */
[----:B------:R-:W-:Y:S01]  /*5f50*/  UIADD3 UR6, UR6, 0x100, URZ ;  /* 0x0000010006067890 */ /* 0x000fe2000fffe03f */
[----:B------:R-:W-:-:S03]  /*5f60*/  IMAD.MOV.U32 R8, RZ, RZ, R6 ;  /* 0x000000ffff087224 */ /* 0x000fc600078e0006 */
[----:B--2---:R-:W-:-:S06]  /*5f70*/  ULEA UR6, UR7, UR6, 0x18 ;  /* 0x0000000607067291 */ /* 0x004fcc000f8ec03f */
[----:B------:R-:W-:-:S07]  /*5f80*/  LEA R9, R6, UR6, 0x2 ;  /* 0x0000000606097c11 */ /* 0x000fce000f8e10ff */
.L_x_19663:
[----:B------:R-:W2:Y:S01]  /*5f90*/  LDS R10, [R9] ;  /* 0x00000000090a7984 */ /* 0x000ea20000000800 */
[----:B------:R-:W-:Y:S01]  /*5fa0*/  VIADD R3, R3, 0xffffffff ;  /* 0xffffffff03037836 */ /* 0x000fe20000000000 */
[----:B------:R-:W-:-:S04]  /*5fb0*/  IADD3 R8, R8, 0x80, RZ ;  /* 0x0000008008087810 */ /* 0x000fc80007ffe0ff */
[----:B------:R-:W-:Y:S01]  /*5fc0*/  ISETP.NE.AND P0, PT, R3, RZ, PT ;  /* 0x000000ff0300720c */ /* 0x000fe20003f05270 */
[----:B--2---:R-:W-:-:S05]  /*5fd0*/  FMUL.FTZ R10, R10, R36 ;  /* 0x000000240a0a7220 */ /* 0x004fca0000410000 */
[----:B------:R2:W-:Y:S02]  /*5fe0*/  STS [R9], R10 ;  /* 0x0000000a09007388 */ /* 0x0005e40000000800 */
[----:B--2---:R-:W-:-:S05]  /*5ff0*/  VIADD R9, R9, 0x200 ;  /* 0x0000020009097836 */ /* 0x004fca0000000000 */
[----:B------:R-:W-:Y:S05]  /*6000*/  @P0 BRA `(.L_x_19663) ;  /* 0xfffffffc00e00947 */ /* 0x000fea000383ffff */
.L_x_19662:
[----:B------:R-:W-:Y:S05]  /*6010*/  BSYNC B1 ;  /* 0x0000000000017941 */ /* 0x000fea0003800000 */
.L_x_19661:
        /* <DEDUP_REMOVED lines=12> */
[----:B------:R-:W-:Y:S01]  /*60e0*/  IMAD.U32 R37, RZ, RZ, UR4 ;  /* 0x00000004ff257e24 */ /* 0x000fe2000f8e00ff */
[----:B------:R-:W-:-:S03]  /*60f0*/  PLOP3.LUT P0, PT, PT, PT, PT, 0x8, 0x0 ;  /* 0x000000000000781c */ /* 0x000fc60003f0e170 */
[----:B------:R-:W-:-:S10]  /*6100*/  VIADD R37, R37, 0xfffffa00 ;  /* 0xfffffa0025257836 */ /* 0x000fd40000000000 */
.L_x_19666:
[----:B------:R-:W2:Y:S01]  /*6110*/  LDS R9, [R3+-0x400] ;  /* 0xfffc000003097984 */ /* 0x000ea20000000800 */
[----:B------:R-:W-:-:S03]  /*6120*/  VIADD R8, R8, 0x800 ;  /* 0x0000080008087836 */ /* 0x000fc60000000000 */
[----:B------:R-:W3:Y:S02]  /*6130*/  LDS R11, [R3+-0x200] ;  /* 0xfffe0000030b7984 */ /* 0x000ee40000000800 */
[----:B------:R-:W-:Y:S02]  /*6140*/  ISETP.GE.AND P1, PT, R8, R37, PT ;  /* 0x000000250800720c */ /* 0x000fe40003f26270 */
[----:B------:R-:W4:Y:S04]  /*6150*/  LDS R13, [R3] ;  /* 0x00000000030d7984 */ /* 0x000f280000000800 */
[----:B------:R-:W0:Y:S04]  /*6160*/  LDS R15, [R3+0x200] ;  /* 0x00020000030f7984 */ /* 0x000e280000000800 */
[----:B------:R-:W0:Y:S04]  /*6170*/  LDS R17, [R3+0x400] ;  /* 0x0004000003117984 */ /* 0x000e280000000800 */
[----:B------:R-:W0:Y:S04]  /*6180*/  LDS R19, [R3+0x600] ;  /* 0x0006000003137984 */ /* 0x000e280000000800 */
[----:B------:R-:W-:Y:S04]  /*6190*/  LDS R21, [R3+0x800] ;  /* 0x0008000003157984 */ /* 0x000fe80000000800 */
[----:B------:R-:W0:Y:S04]  /*61a0*/  LDS R23, [R3+0xa00] ;  /* 0x000a000003177984 */ /* 0x000e280000000800 */
[----:B-1----:R-:W1:Y:S04]  /*61b0*/  LDS R25, [R3+0xc00] ;  /* 0x000c000003197984 */ /* 0x002e680000000800 */
[----:B------:R-:W1:Y:S04]  /*61c0*/  LDS R27, [R3+0xe00] ;  /* 0x000e0000031b7984 */ /* 0x000e680000000800 */
        /* <DEDUP_REMOVED lines=10> */
[----:B------:R-:W0:Y:S01]  /*6270*/  LDS R35, [R3+0x1a00] ;  /* 0x001a000003237984 */ /* 0x000e220000000800 */
[----:B------:R-:W-:-:S03]  /*6280*/  FMUL.FTZ R22, R36, R19 ;  /* 0x0000001324167220 */ /* 0x000fc60000410000 */
[----:B------:R1:W-:Y:S04]  /*6290*/  STS [R3+-0x400], R10 ;  /* 0xfffc000a03007388 */ /* 0x0003e80000000800 */
[----:B------:R2:W-:Y:S01]  /*62a0*/  STS [R3+-0x200], R12 ;  /* 0xfffe000c03007388 */ /* 0x0005e20000000800 */
[----:B------:R-:W-:-:S03]  /*62b0*/  FMUL.FTZ R24, R36, R23 ;  /* 0x0000001724187220 */ /* 0x000fc60000410000 */
[----:B------:R4:W-:Y:S01]  /*62c0*/  STS [R3], R14 ;  /* 0x0000000e03007388 */ /* 0x0009e20000000800 */
[C---:B-1----:R-:W-:Y:S01]  /*62d0*/  FMUL.FTZ R26, R36.reuse, R25 ;  /* 0x00000019241a7220 */ /* 0x042fe20000410000 */
[C---:B------:R-:W-:Y:S02]  /*62e0*/  FMUL.FTZ R10, R36.reuse, R21 ;  /* 0x00000015240a7220 */ /* 0x040fe40000410000 */
        /* <DEDUP_REMOVED lines=22> */
.L_x_19665:
[----:B------:R-:W-:Y:S05]  /*6450*/  BSYNC B1 ;  /* 0x0000000000017941 */ /* 0x000fea0003800000 */
.L_x_19664:
        /* <DEDUP_REMOVED lines=14> */
[C---:B--2---:R-:W-:Y:S01]  /*6540*/  FMUL.FTZ R10, R36.reuse, R9 ;  /* 0x00000009240a7220 */ /* 0x044fe20000410000 */
[----:B---3--:R-:W-:-:S04]  /*6550*/  FMUL.FTZ R12, R36, R11 ;  /* 0x0000000b240c7220 */ /* 0x008fc80000410000 */
[----:B------:R-:W-:Y:S01]  /*6560*/  STS [R3+-0x400], R10 ;  /* 0xfffc000a03007388 */ /* 0x000fe20000000800 */
[----:B----4-:R-:W-:-:S03]  /*6570*/  FMUL.FTZ R14, R36, R13 ;  /* 0x0000000d240e7220 */ /* 0x010fc60000410000 */
[----:B------:R-:W-:Y:S01]  /*6580*/  STS [R3+-0x200], R12 ;  /* 0xfffe000c03007388 */ /* 0x000fe20000000800 */
[----:B0-----:R-:W-:-:S03]  /*6590*/  FMUL.FTZ R16, R36, R15 ;  /* 0x0000000f24107220 */ /* 0x001fc60000410000 */
        /* <DEDUP_REMOVED lines=11> */
.L_x_19668:
[----:B------:R-:W-:Y:S05]  /*6650*/  BSYNC B1 ;  /* 0x0000000000017941 */ /* 0x000fea0003800000 */
.L_x_19667:
[----:B------:R-:W-:-:S13]  /*6660*/  ISETP.LT.OR P0, PT, R8, UR4, P0 ;  /* 0x0000000408007c0c */ /* 0x000fda0008701670 */
[----:B------:R-:W-:Y:S05]  /*6670*/  @!P0 BRA `(.L_x_19660) ;  /* 0x0000000000308947 */ /* 0x000fea0003800000 */
[----:B------:R-:W2:Y:S04]  /*6680*/  LDS R8, [R3+-0x400] ;  /* 0xfffc000003087984 */ /* 0x000ea80000000800 */
[----:B------:R-:W3:Y:S04]  /*6690*/  LDS R9, [R3+-0x200] ;  /* 0xfffe000003097984 */ /* 0x000ee80000000800 */
[----:B------:R-:W4:Y:S04]  /*66a0*/  LDS R11, [R3] ;  /* 0x00000000030b7984 */ /* 0x000f280000000800 */
[----:B------:R-:W0:Y:S01]  /*66b0*/  LDS R13, [R3+0x200] ;  /* 0x00020000030d7984 */ /* 0x000e220000000800 */
[-C--:B--2---:R-:W-:Y:S01]  /*66c0*/  FMUL.FTZ R8, R8, R36.reuse ;  /* 0x0000002408087220 */ /* 0x084fe20000410000 */
[----:B---3--:R-:W-:-:S04]  /*66d0*/  FMUL.FTZ R10, R9, R36 ;  /* 0x00000024090a7220 */ /* 0x008fc80000410000 */
[----:B------:R3:W-:Y:S01]  /*66e0*/  STS [R3+-0x400], R8 ;  /* 0xfffc000803007388 */ /* 0x0007e20000000800 */
[----:B----4-:R-:W-:-:S03]  /*66f0*/  FMUL.FTZ R12, R11, R36 ;  /* 0x000000240b0c7220 */ /* 0x010fc60000410000 */
[----:B------:R3:W-:Y:S01]  /*6700*/  STS [R3+-0x200], R10 ;  /* 0xfffe000a03007388 */ /* 0x0007e20000000800 */
[----:B0-----:R-:W-:-:S03]  /*6710*/  FMUL.FTZ R14, R13, R36 ;  /* 0x000000240d0e7220 */ /* 0x001fc60000410000 */
[----:B------:R3:W-:Y:S04]  /*6720*/  STS [R3], R12 ;  /* 0x0000000c03007388 */ /* 0x0007e80000000800 */
[----:B------:R3:W-:Y:S02]  /*6730*/  STS [R3+0x200], R14 ;  /* 0x0002000e03007388 */ /* 0x0007e40000000800 */
.L_x_19660:
[----:B------:R-:W-:Y:S05]  /*6740*/  BSYNC B0 ;  /* 0x0000000000007941 */ /* 0x000fea0003800000 */
.L_x_19659:
[----:B------:R-:W-:Y:S01]  /*6750*/  BAR.SYNC.DEFER_BLOCKING 0x0 ;  /* 0x0000000000007b1d */ /* 0x000fe20000010000 */
[----:B------:R-:W-:-:S05]  /*6760*/  ISETP.GE.AND P0, PT, R7, UR5, PT ;  /* 0x0000000507007c0c */ /* 0x000fca000bf06270 */
[----:B------:R-:W-:Y:S01]  /*6770*/  ULDC UR12, c[0x0][0x25c] ;  /* 0x00009700000c7ab9 */ /* 0x000fe20000000800 */
[----:B------:R-:W-:Y:S07]  /*6780*/  BSSY B1, `(.L_x_19669) ;  /* 0x000024e000017945 */ /* 0x000fee0003800000 */
[----:B------:R-:W-:Y:S05]  /*6790*/  @!P0 BRA `(.L_x_19670) ;  /* 0x0000000000148947 */ /* 0x000fea0003800000 */
[----:B------:R-:W-:Y:S01]  /*67a0*/  IMAD.MOV.U32 R23, RZ, RZ, RZ ;  /* 0x000000ffff177224 */ /* 0x000fe200078e00ff */
[----:B01----:R-:W-:Y:S02]  /*67b0*/  CS2R R24, SRZ ;  /* 0x0000000000187805 */ /* 0x003fe4000001ff00 */
[----:B------:R-:W-:Y:S02]  /*67c0*/  CS2R R26, SRZ ;  /* 0x00000000001a7805 */ /* 0x000fe4000001ff00 */
[----:B------:R-:W-:Y:S01]  /*67d0*/  CS2R R28, SRZ ;  /* 0x00000000001c7805 */ /* 0x000fe2000001ff00 */
[----:B------:R-:W-:Y:S06]  /*67e0*/  BRA `(.L_x_19671) ;  /* 0x00000024001c7947 */ /* 0x000fec0003800000 */
.L_x_19670:
[----:B------:R-:W4:Y:S01]  /*67f0*/  I2F.RP R9, R4 ;  /* 0x0000000400097306 */ /* 0x000f220000209400 */
[----:B------:R-:W4:Y:S01]  /*6800*/  S2UR UR4, SR_CTAID.Y ;  /* 0x00000000000479c3 */ /* 0x000f220000002600 */
[----:B------:R-:W-:Y:S01]  /*6810*/  ULDC.64 UR6, c[0x0][0x238] ;  /* 0x00008e0000067ab9 */ /* 0x000fe20000000a00 */
[----:B------:R-:W-:Y:S01]  /*6820*/  ULDC UR9, c[0x0][0x260] ;  /* 0x0000980000097ab9 */ /* 0x000fe20000000800 */
[----:B------:R-:W-:Y:S01]  /*6830*/  IMAD.MOV.U32 R23, RZ, RZ, RZ ;  /* 0x000000ffff177224 */ /* 0x000fe200078e00ff */
[----:B01----:R-:W-:Y:S02]  /*6840*/  CS2R R24, SRZ ;  /* 0x0000000000187805 */ /* 0x003fe4000001ff00 */
[----:B------:R-:W-:Y:S02]  /*6850*/  CS2R R26, SRZ ;  /* 0x00000000001a7805 */ /* 0x000fe4000001ff00 */
[----:B------:R-:W-:Y:S01]  /*6860*/  CS2R R28, SRZ ;  /* 0x00000000001c7805 */ /* 0x000fe2000001ff00 */
[----:B------:R-:W-:Y:S01]  /*6870*/  IMAD.MOV.U32 R32, RZ, RZ, R7 ;  /* 0x000000ffff207224 */ /* 0x000fe200078e0007 */
[----:B--23--:R-:W0:Y:S01]  /*6880*/  LDC R3, c[0x0][0x248] ;  /* 0x00009200ff037b82 */ /* 0x00ce220000000800 */
[----:B----4-:R-:W1:Y:S07]  /*6890*/  MUFU.RCP R9, R9 ;  /* 0x0000000900097308 */ /* 0x010e6e0000001000 */
[----:B------:R-:W2:Y:S01]  /*68a0*/  LDC R34, c[0x0][0x25c] ;  /* 0x00009700ff227b82 */ /* 0x000ea20000000800 */
[----:B-1----:R-:W-:-:S02]  /*68b0*/  VIADD R30, R9, 0xffffffe ;  /* 0x0ffffffe091e7836 */ /* 0x002fc40000000000 */
[----:B0-----:R-:W-:Y:S01]  /*68c0*/  IMAD R8, R3, UR4, RZ ;  /* 0x0000000403087c24 */ /* 0x001fe2000f8e02ff */
[----:B------:R-:W-:Y:S01]  /*68d0*/  SHF.R.S32.HI R3, RZ, 0x1f, R7 ;  /* 0x0000001fff037819 */ /* 0x000fe20000011407 */
[----:B------:R0:W1:Y:S01]  /*68e0*/  F2I.FTZ.U32.TRUNC.NTZ R31, R30 ;  /* 0x0000001e001f7305 */ /* 0x000062000021f000 */
[----:B------:R-:W-:Y:S02]  /*68f0*/  UMOV UR4, 0x400 ;  /* 0x0000040000047882 */ /* 0x000fe40000000000 */
[----:B------:R-:W-:Y:S01]  /*6900*/  IADD3 R10, P0, R7, R8, RZ ;  /* 0x00000008070a7210 */ /* 0x000fe20007f1e0ff */
[----:B------:R-:W-:Y:S01]  /*6910*/  UIADD3 UR4, UR4, 0x100, URZ ;  /* 0x0000010004047890 */ /* 0x000fe2000fffe03f */
[----:B--2---:R-:W-:Y:S02]  /*6920*/  SHF.R.S32.HI R34, RZ, 0x1f, R34 ;  /* 0x0000001fff227819 */ /* 0x004fe40000011422 */
[----:B------:R-:W-:Y:S01]  /*6930*/  LEA.HI.X.SX32 R3, R8, R3, 0x1, P0 ;  /* 0x0000000308037211 */ /* 0x000fe200000f0eff */
[----:B------:R-:W-:Y:S01]  /*6940*/  IMAD.U32 R8, RZ, RZ, UR5 ;  /* 0x00000005ff087e24 */ /* 0x000fe2000f8e00ff */
[----:B------:R-:W-:Y:S01]  /*6950*/  LEA R22, P0, R10, UR6, 0x2 ;  /* 0x000000060a167c11 */ /* 0x000fe2000f8010ff */
[----:B------:R-:W2:Y:S01]  /*6960*/  S2UR UR6, SR_CgaCtaId ;  /* 0x00000000000679c3 */ /* 0x000ea20000008800 */
[----:B0-----:R-:W-:-:S02]  /*6970*/  HFMA2.MMA R30, -RZ, RZ, 0, 0 ;  /* 0x00000000ff1e7435 */ /* 0x001fc400000001ff */
[----:B------:R-:W-:Y:S01]  /*6980*/  LEA.HI.X R21, R10, UR7, R3, 0x2, P0 ;  /* 0x000000070a157c11 */ /* 0x000fe200080f1403 */
[----:B------:R-:W-:Y:S01]  /*6990*/  ULDC UR7, c[0x0][0x27c] ;  /* 0x00009f0000077ab9 */ /* 0x000fe20000000800 */
[--C-:B-1----:R-:W-:Y:S01]  /*69a0*/  IMAD.MOV R11, RZ, RZ, -R31.reuse ;  /* 0x000000ffff0b7224 */ /* 0x102fe200078e0a1f */
[----:B------:R-:W-:Y:S01]  /*69b0*/  LEA.HI R3, R20, R20, RZ, 0x1 ;  /* 0x0000001414037211 */ /* 0x000fe200078f08ff */
[----:B------:R-:W-:Y:S02]  /*69c0*/  VIADD R33, R2, -UR7 ;  /* 0x8000000702217c36 */ /* 0x000fe40008000000 */
[----:B------:R-:W-:Y:S02]  /*69d0*/  IMAD R9, R11, R4, RZ ;  /* 0x000000040b097224 */ /* 0x000fe400078e02ff */
[----:B------:R-:W-:Y:S01]  /*69e0*/  IMAD R2, R5, UR9, RZ ;  /* 0x0000000905027c24 */ /* 0x000fe2000f8e02ff */
[----:B------:R-:W-:Y:S01]  /*69f0*/  IADD3 R5, -R7, -0x1, R8 ;  /* 0xffffffff07057810 */ /* 0x000fe20007ffe108 */
[----:B------:R-:W-:Y:S01]  /*6a00*/  IMAD.HI.U32 R30, R31, R9, R30 ;  /* 0x000000091f1e7227 */ /* 0x000fe200078e001e */
[----:B------:R-:W-:-:S02]  /*6a10*/  LOP3.LUT R9, R3, 0xfffffffe, RZ, 0xc0, !PT ;  /* 0xfffffffe03097812 */ /* 0x000fc400078ec0ff */
[----:B------:R-:W-:Y:S01]  /*6a20*/  SHF.L.U32 R3, R3, 0x3, RZ ;  /* 0x0000000303037819 */ /* 0x000fe200000006ff */
[----:B------:R-:W-:Y:S02]  /*6a30*/  IMAD.SHL.U32 R31, R7, 0x10, RZ ;  /* 0x00000010071f7824 */ /* 0x000fe400078e00ff */
[----:B------:R-:W-:Y:S01]  /*6a40*/  IMAD.IADD R8, R20, 0x1, -R9 ;  /* 0x0000000114087824 */ /* 0x000fe200078e0a09 */
[----:B------:R-:W-:-:S03]  /*6a50*/  LOP3.LUT R3, R3, 0xfffffff0, RZ, 0xc0, !PT ;  /* 0xfffffff003037812 */ /* 0x000fc600078ec0ff */
[----:B------:R-:W-:Y:S01]  /*6a60*/  IMAD R42, R7, 0x2, R8 ;  /* 0x00000002072a7824 */ /* 0x000fe200078e0208 */
[----:B--2---:R-:W-:Y:S01]  /*6a70*/  ULEA UR4, UR6, UR4, 0x18 ;  /* 0x0000000406047291 */ /* 0x004fe2000f8ec03f */
[C---:B------:R-:W-:Y:S01]  /*6a80*/  IMAD R35, R8.reuse, 0x8, R3 ;  /* 0x0000000808237824 */ /* 0x040fe200078e0203 */
[----:B------:R-:W-:Y:S01]  /*6a90*/  SHF.R.S32.HI R3, RZ, 0x1f, R2 ;  /* 0x0000001fff037819 */ /* 0x000fe20000011402 */
[----:B------:R-:W-:Y:S02]  /*6aa0*/  IMAD R41, R8, 0x8, R31 ;  /* 0x0000000808297824 */ /* 0x000fe400078e021f */
[C---:B------:R-:W-:Y:S01]  /*6ab0*/  VIADD R40, R35.reuse, 0x200 ;  /* 0x0000020023287836 */ /* 0x040fe20000000000 */
[----:B------:R-:W-:Y:S01]  /*6ac0*/  LEA R42, R42, UR4, 0x5 ;  /* 0x000000042a2a7c11 */ /* 0x000fe2000f8e28ff */
[C---:B------:R-:W-:Y:S01]  /*6ad0*/  VIADD R38, R35.reuse, 0x400 ;  /* 0x0000040023267836 */ /* 0x040fe20000000000 */
[C---:B------:R-:W-:Y:S01]  /*6ae0*/  IADD3 R39, R35.reuse, 0x300, RZ ;  /* 0x0000030023277810 */ /* 0x040fe20007ffe0ff */
[----:B------:R-:W-:-:S02]  /*6af0*/  VIADD R37, R35, 0x500 ;  /* 0x0000050023257836 */ /* 0x000fc40000000000 */
[----:B------:R-:W-:Y:S02]  /*6b00*/  VIADD R36, R35, 0x600 ;  /* 0x0000060023247836 */ /* 0x000fe40000000000 */
[----:B------:R-:W-:-:S07]  /*6b10*/  VIADD R42, R42, 0x10 ;  /* 0x000000102a2a7836 */ /* 0x000fce0000000000 */
.L_x_19688:
        /* <DEDUP_REMOVED lines=60> */
[-C--:B------:R-:W-:Y:S02]  /*6ee0*/  IADD3 R47, P1, R39, R10.reuse, RZ ;  /* 0x0000000a272f7210 */ /* 0x080fe40007f3e0ff */
[-C--:B------:R-:W-:Y:S02]  /*6ef0*/  IADD3 R45, P0, R38, R10.reuse, RZ ;  /* 0x0000000a262d7210 */ /* 0x080fe40007f1e0ff */
[-C--:B------:R-:W-:Y:S02]  /*6f00*/  IADD3 R13, P3, R37, R10.reuse, RZ ;  /* 0x0000000a250d7210 */ /* 0x080fe40007f7e0ff */
[----:B------:R-:W-:Y:S02]  /*6f10*/  IADD3 R43, P2, R36, R10, RZ ;  /* 0x0000000a242b7210 */ /* 0x000fe40007f5e0ff */
[-C--:B------:R-:W-:Y:S02]  /*6f20*/  LEA.HI.X R17, R15, R19.reuse, R44, 0x1, P4 ;  /* 0x000000130f117211 */ /* 0x080fe400020f0c2c */
        /* <DEDUP_REMOVED lines=10> */
[----:B------:R-:W-:Y:S01]  /*6fd0*/  LEA R18, P1, R43, R18, 0x1 ;  /* 0x000000122b127211 */ /* 0x000fe200078208ff */
[----:B------:R-:W5:Y:S01]  /*6fe0*/  LDG.E.CONSTANT R64, desc[UR10][R16.64+0x20c] ;  /* 0x00020c0a10407981 */ /* 0x000f62000c1e9900 */
[----:B------:R-:W-:Y:S02]  /*6ff0*/  LEA.HI.X.SX32 R44, R36, R11, 0x1, P2 ;  /* 0x0000000b242c7211 */ /* 0x000fe400010f0eff */
        /* <DEDUP_REMOVED lines=67> */
.L_x_19675:
[----:B------:R-:W-:Y:S05]  /*7430*/  BSYNC B2 ;  /* 0x0000000000027941 */ /* 0x000fea0003800000 */
.L_x_19674:
[----:B------:R-:W-:Y:S01]  /*7440*/  IMAD.MOV.U32 R11, RZ, RZ, R14 ;  /* 0x000000ffff0b7224 */ /* 0x000fe200078e000e */
[----:B-----5:R-:W-:Y:S01]  /*7450*/  HFMA2.MMA.BF16_V2 R14, R9, R70, -RZ ;  /* 0x00000046090e7235 */ /* 0x020fe200003000ff */
[----:B------:R-:W-:Y:S01]  /*7460*/  MOV R10, R13 ;  /* 0x0000000d000a7202 */ /* 0x000fe20000000f00 */
[----:B------:R-:W-:Y:S01]  /*7470*/  HMUL2.BF16_V2 R12, R8, R67 ;  /* 0x00000043080c7232 */ /* 0x000fe20000200000 */
[----:B------:R-:W-:Y:S02]  /*7480*/  BSSY B2, `(.L_x_19676) ;  /* 0x0000034000027945 */ /* 0x000fe40003800000 */
[----:B------:R-:W-:Y:S01]  /*7490*/  HFMA2.MMA.BF16_V2 R18, R11, R68, -RZ ;  /* 0x000000440b127235 */ /* 0x000fe200003000ff */
[----:B------:R-:W-:Y:S01]  /*74a0*/  HMUL2.BF16_V2 R16, R10, R69 ;  /* 0x000000450a107232 */ /* 0x000fe20000200000 */
[C---:B------:R-:W-:Y:S01]  /*74b0*/  PRMT R13, R12.reuse, 0x7632, R13 ;  /* 0x000076320c0d7816 */ /* 0x040fe2000000000d */
[----:B------:R-:W-:Y:S02]  /*74c0*/  IMAD.U32 R19, R12, 0x10000, RZ ;  /* 0x000100000c137824 */ /* 0x000fe400078e00ff */
        /* <DEDUP_REMOVED lines=47> */
.L_x_19677:
[----:B------:R-:W-:Y:S05]  /*77c0*/  BSYNC B2 ;  /* 0x0000000000027941 */ /* 0x000fea0003800000 */
.L_x_19676:
        /* <DEDUP_REMOVED lines=40> */
.L_x_19679:
[----:B------:R-:W-:Y:S05]  /*7a50*/  BSYNC B2 ;  /* 0x0000000000027941 */ /* 0x000fea0003800000 */
.L_x_19678:
        /* <DEDUP_REMOVED lines=10> */
[----:B------:R-:W-:-:S02]  /*7b00*/  IMAD.U32 R18, R18, 0x10000, RZ ;  /* 0x0001000012127824 */ /* 0x000fc400078e00ff */
[----:B------:R-:W-:Y:S01]  /*7b10*/  FADD.FTZ R16, R15, R16 ;  /* 0x000000100f107221 */ /* 0x000fe20000010000 */
[----:B------:R-:W-:Y:S01]  /*7b20*/  PRMT R14, R43, 0x7610, R14 ;  /* 0x000076102b0e7816 */ /* 0x000fe2000000000e */
[----:B------:R-:W-:Y:S01]  /*7b30*/  FADD.FTZ R29, R29, R12 ;  /* 0x0000000c1d1d7221 */ /* 0x000fe20000010000 */
[----:B------:R-:W-:Y:S01]  /*7b40*/  PRMT R15, R43, 0x7632, R15 ;  /* 0x000076322b0f7816 */ /* 0x000fe2000000000f */
[--C-:B------:R-:W-:Y:S01]  /*7b50*/  FADD.FTZ R17, R17, R18.reuse ;  /* 0x0000001211117221 */ /* 0x100fe20000010000 */
[----:B------:R-:W-:Y:S01]  /*7b60*/  PRMT R18, R44, 0x7610, R18 ;  /* 0x000076102c127816 */ /* 0x000fe20000000012 */
[----:B------:R-:W-:Y:S01]  /*7b70*/  IMAD.U32 R19, R19, 0x10000, RZ ;  /* 0x0001000013137824 */ /* 0x000fe200078e00ff */
[----:B------:R-:W-:Y:S01]  /*7b80*/  SHF.L.U32 R14, R14, 0x10, RZ ;  /* 0x000000100e0e7819 */ /* 0x000fe200000006ff */
[----:B------:R-:W-:Y:S02]  /*7b90*/  IMAD.U32 R15, R15, 0x10000, RZ ;  /* 0x000100000f0f7824 */ /* 0x000fe400078e00ff */
[----:B------:R-:W-:Y:S01]  /*7ba0*/  FADD.FTZ R16, R13, R16 ;  /* 0x000000100d107221 */ /* 0x000fe20000010000 */
[----:B------:R-:W-:Y:S01]  /*7bb0*/  IMAD.U32 R18, R18, 0x10000, RZ ;  /* 0x0001000012127824 */ /* 0x000fe200078e00ff */
[----:B------:R-:W-:Y:S01]  /*7bc0*/  HFMA2.MMA.BF16_V2 R13, R11, R64, -RZ ;  /* 0x000000400b0d7235 */ /* 0x000fe200003000ff */
[----:B------:R-:W-:Y:S01]  /*7bd0*/  FADD.FTZ R44, R14, R15 ;  /* 0x0000000f0e2c7221 */ /* 0x000fe20000010000 */
[----:B------:R-:W-:-:S02]  /*7be0*/  HMUL2.BF16_V2 R15, R10, R45 ;  /* 0x0000002d0a0f7232 */ /* 0x000fc40000200000 */
[----:B------:R-:W-:Y:S01]  /*7bf0*/  FADD.FTZ R45, R18, R19 ;  /* 0x00000013122d7221 */ /* 0x000fe20000010000 */
[----:B------:R-:W-:Y:S01]  /*7c00*/  HFMA2.MMA.BF16_V2 R19, R11, R46, -RZ ;  /* 0x0000002e0b137235 */ /* 0x000fe200003000ff */
[----:B------:R-:W-:Y:S01]  /*7c10*/  FADD.FTZ R16, R16, R17 ;  /* 0x0000001110107221 */ /* 0x000fe20000010000 */
[C---:B------:R-:W-:Y:S01]  /*7c20*/  PRMT R18, R15.reuse, 0x7632, R18 ;  /* 0x000076320f127816 */ /* 0x040fe20000000012 */
[----:B------:R-:W-:Y:S02]  /*7c30*/  IMAD.U32 R15, R15, 0x10000, RZ ;  /* 0x000100000f0f7824 */ /* 0x000fe400078e00ff */
[----:B------:R-:W-:Y:S01]  /*7c40*/  FADD.FTZ R44, R44, R45 ;  /* 0x0000002d2c2c7221 */ /* 0x000fe20000010000 */
[C---:B------:R-:W-:Y:S01]  /*7c50*/  PRMT R14, R13.reuse, 0x7632, R14 ;  /* 0x000076320d0e7816 */ /* 0x040fe2000000000e */
[----:B------:R-:W-:Y:S01]  /*7c60*/  IMAD.U32 R18, R18, 0x10000, RZ ;  /* 0x0001000012127824 */ /* 0x000fe200078e00ff */
[----:B------:R-:W-:Y:S02]  /*7c70*/  SHF.L.U32 R13, R13, 0x10, RZ ;  /* 0x000000100d0d7819 */ /* 0x000fe400000006ff */
[----:B------:R-:W-:Y:S01]  /*7c80*/  PRMT R43, R19, 0x7632, R43 ;  /* 0x00007632132b7816 */ /* 0x000fe2000000002b */
[----:B------:R-:W-:-:S02]  /*7c90*/  IMAD.U32 R14, R14, 0x10000, RZ ;  /* 0x000100000e0e7824 */ /* 0x000fc400078e00ff */
[----:B------:R-:W-:Y:S01]  /*7ca0*/  FADD.FTZ R15, R15, R18 ;  /* 0x000000120f0f7221 */ /* 0x000fe20000010000 */
[----:B------:R-:W-:Y:S02]  /*7cb0*/  IMAD.U32 R19, R19, 0x10000, RZ ;  /* 0x0001000013137824 */ /* 0x000fe400078e00ff */
        /* <DEDUP_REMOVED lines=37> */
.L_x_19681:
[----:B------:R-:W-:Y:S05]  /*7f10*/  BSYNC B2 ;  /* 0x0000000000027941 */ /* 0x000fea0003800000 */
.L_x_19680:
        /* <DEDUP_REMOVED lines=17> */
[----:B------:R-:W-:Y:S01]  /*8030*/  PRMT R12, R54, 0x7610, R12 ;  /* 0x00007610360c7816 */ /* 0x000fe2000000000c */
[----:B------:R-:W-:Y:S01]  /*8040*/  FADD.FTZ R15, R18, R15 ;  /* 0x0000000f120f7221 */ /* 0x000fe20000010000 */
[----:B------:R-:W-:Y:S01]  /*8050*/  PRMT R13, R54, 0x7632, R13 ;  /* 0x00007632360d7816 */ /* 0x000fe2000000000d */
[----:B------:R-:W-:Y:S02]  /*8060*/  FADD.FTZ R17, R16, R17 ;  /* 0x0000001110117221 */ /* 0x000fe40000010000 */
[----:B------:R-:W-:Y:S01]  /*8070*/  FADD.FTZ R14, R14, R15 ;  /* 0x0000000f0e0e7221 */ /* 0x000fe20000010000 */
[----:B------:R-:W-:Y:S01]  /*8080*/  IMAD.U32 R12, R12, 0x10000, RZ ;  /* 0x000100000c0c7824 */ /* 0x000fe200078e00ff */
[----:B------:R-:W-:Y:S01]  /*8090*/  SHF.L.U32 R13, R13, 0x10, RZ ;  /* 0x000000100d0d7819 */ /* 0x000fe200000006ff */
        /* <DEDUP_REMOVED lines=31> */
.L_x_19683:
[----:B------:R-:W-:Y:S05]  /*8290*/  BSYNC B2 ;  /* 0x0000000000027941 */ /* 0x000fea0003800000 */
.L_x_19682:
        /* <DEDUP_REMOVED lines=56> */
.L_x_19685:
[----:B------:R-:W-:Y:S05]  /*8620*/  BSYNC B2 ;  /* 0x0000000000027941 */ /* 0x000fea0003800000 */
.L_x_19684:
        /* <DEDUP_REMOVED lines=24> */
[----:B------:R-:W-:Y:S02]  /*87b0*/  PRMT R45, R60, 0x7632, R45 ;  /* 0x000076323c2d7816 */ /* 0x000fe4000000002d */
[----:B------:R-:W-:Y:S02]  /*87c0*/  @P6 PRMT R59, RZ, 0x7610, R59 ;  /* 0x00007610ff3b6816 */ /* 0x000fe4000000003b */
[----:B------:R-:W-:Y:S02]  /*87d0*/  ISETP.GE.AND P6, PT, R46, UR8, PT ;  /* 0x000000082e007c0c */ /* 0x000fe4000bfc6270 */
        /* <DEDUP_REMOVED lines=14> */
.L_x_19687:
[----:B------:R-:W-:Y:S05]  /*88c0*/  BSYNC B2 ;  /* 0x0000000000027941 */ /* 0x000fea0003800000 */
.L_x_19686:
[----:B------:R-:W-:Y:S01]  /*88d0*/  SHF.L.U32 R16, R16, 0x10, RZ ;  /* 0x0000001010107819 */ /* 0x000fe200000006ff */
[----:B------:R-:W-:Y:S01]  /*88e0*/  IMAD.U32 R17, R17, 0x10000, RZ ;  /* 0x0001000011117824 */ /* 0x000fe200078e00ff */
[----:B------:R-:W-:Y:S01]  /*88f0*/  HFMA2.MMA.BF16_V2 R8, R8, R59, -RZ ;  /* 0x0000003b08087235 */ /* 0x000fe200003000ff */
        /* <DEDUP_REMOVED lines=10> */
[----:B------:R-:W-:Y:S01]  /*89a0*/  IMAD.U32 R17, R17, 0x10000, RZ ;  /* 0x0001000011117824 */ /* 0x000fe200078e00ff */
[C---:B------:R-:W-:Y:S01]  /*89b0*/  PRMT R9, R8.reuse, 0x7632, R9 ;  /* 0x0000763208097816 */ /* 0x040fe20000000009 */
[----:B------:R-:W-:Y:S01]  /*89c0*/  FADD.FTZ R43, R43, R44 ;  /* 0x0000002c2b2b7221 */ /* 0x000fe20000010000 */
[----:B------:R-:W-:Y:S01]  /*89d0*/  SHF.L.U32 R8, R8, 0x10, RZ ;  /* 0x0000001008087819 */ /* 0x000fe200000006ff */
[----:B------:R-:W-:Y:S02]  /*89e0*/  IMAD.U32 R18, R18, 0x10000, RZ ;  /* 0x0001000012127824 */ /* 0x000fe400078e00ff */
[----:B------:R-:W-:Y:S01]  /*89f0*/  FADD.FTZ R16, R16, R19 ;  /* 0x0000001310107221 */ /* 0x000fe20000010000 */
[----:B------:R-:W-:-:S02]  /*8a00*/  IMAD.U32 R9, R9, 0x10000, RZ ;  /* 0x0001000009097824 */ /* 0x000fc400078e00ff */
[----:B------:R-:W-:Y:S01]  /*8a10*/  FADD.FTZ R13, R13, R12 ;  /* 0x0000000c0d0d7221 */ /* 0x000fe20000010000 */
[----:B------:R-:W-:Y:S01]  /*8a20*/  FADD.FTZ R44, R17, R18 ;  /* 0x00000012112c7221 */ /* 0x000fe20000010000 */
[----:B------:R-:W-:Y:S01]  /*8a30*/  HFMA2.MMA.BF16_V2 R17, R11, R62, -RZ ;  /* 0x0000003e0b117235 */ /* 0x000fe200003000ff */
[----:B------:R-:W-:Y:S01]  /*8a40*/  PRMT R11, R10, 0x7632, R11 ;  /* 0x000076320a0b7816 */ /* 0x000fe2000000000b */
[--C-:B------:R-:W-:Y:S01]  /*8a50*/  FADD.FTZ R19, R8, R9.reuse ;  /* 0x0000000908137221 */ /* 0x100fe20000010000 */
[----:B------:R-:W-:Y:S01]  /*8a60*/  PRMT R8, R58, 0x7610, R8 ;  /* 0x000076103a087816 */ /* 0x000fe20000000008 */
[----:B------:R-:W-:Y:S01]  /*8a70*/  IMAD.U32 R10, R10, 0x10000, RZ ;  /* 0x000100000a0a7824 */ /* 0x000fe200078e00ff */
[----:B------:R-:W-:Y:S01]  /*8a80*/  PRMT R9, R58, 0x7632, R9 ;  /* 0x000076323a097816 */ /* 0x000fe20000000009 */
        /* <DEDUP_REMOVED lines=19> */
.L_x_19673:
[----:B------:R-:W-:Y:S05]  /*8bc0*/  BSYNC B0 ;  /* 0x0000000000007941 */ /* 0x000fea0003800000 */
.L_x_19672:
        /* <DEDUP_REMOVED lines=9> */
.L_x_19671:
[----:B------:R-:W-:Y:S05]  /*8c60*/  BSYNC B1 ;  /* 0x0000000000017941 */ /* 0x000fea0003800000 */
.L_x_19669:
[----:B------:R-:W0:Y:S01]  /*8c70*/  SHFL.BFLY PT, R2, R27, 0x1, 0x1f ;  /* 0x0c201f001b027f89 */ /* 0x000e2200000e0000 */
[----:B------:R-:W1:Y:S01]  /*8c80*/  S2UR UR5, SR_CgaCtaId ;  /* 0x00000000000579c3 */ /* 0x000e620000008800 */
[----:B---3--:R-:W-:Y:S01]  /*8c90*/  LOP3.LUT R10, R20, 0x1, RZ, 0xc0, !PT ;  /* 0x00000001140a7812 */ /* 0x008fe200078ec0ff */
[----:B------:R-:W-:Y:S01]  /*8ca0*/  UMOV UR4, 0x400 ;  /* 0x0000040000047882 */ /* 0x000fe20000000000 */
[----:B------:R-:W3:Y:S01]  /*8cb0*/  SHFL.BFLY PT, R0, R29, 0x1, 0x1f ;  /* 0x0c201f001d007f89 */ /* 0x000ee200000e0000 */
[----:B------:R-:W-:Y:S01]  /*8cc0*/  UIADD3 UR4, UR4, 0x100, URZ ;  /* 0x0000010004047890 */ /* 0x000fe2000fffe03f */
[----:B------:R-:W-:Y:S01]  /*8cd0*/  ISETP.NE.AND P2, PT, R10, RZ, PT ;  /* 0x000000ff0a00720c */ /* 0x000fe20003f45270 */
[----:B------:R-:W-:Y:S01]  /*8ce0*/  BSSY B0, `(.L_x_19689) ;  /* 0x0000032000007945 */ /* 0x000fe20003800000 */
[----:B--2---:R-:W2:Y:S01]  /*8cf0*/  SHFL.BFLY PT, R3, R28, 0x1, 0x1f ;  /* 0x0c201f001c037f89 */ /* 0x004ea200000e0000 */
[----:B------:R-:W-:Y:S02]  /*8d00*/  LEA.HI R10, R20, R20, RZ, 0x1 ;  /* 0x00000014140a7211 */ /* 0x000fe400078f08ff */
[----:B------:R-:W-:Y:S01]  /*8d10*/  ISETP.GT.OR P0, PT, R6, 0x3f, P2 ;  /* 0x0000003f0600780c */ /* 0x000fe20001704670 */
[----:B------:R-:W4:Y:S01]  /*8d20*/  SHFL.BFLY PT, R5, R26, 0x1, 0x1f ;  /* 0x0c201f001a057f89 */ /* 0x000f2200000e0000 */
[----:B------:R-:W-:-:S02]  /*8d30*/  SHF.R.S32.HI R10, RZ, 0x1, R10 ;  /* 0x00000001ff0a7819 */ /* 0x000fc4000001140a */
[----:B------:R-:W-:Y:S01]  /*8d40*/  ISETP.GT.OR P1, PT, R6, 0x1f, P2 ;  /* 0x0000001f0600780c */ /* 0x000fe20001724670 */
[----:B------:R-:W4:Y:S02]  /*8d50*/  SHFL.BFLY PT, R4, R25, 0x1, 0x1f ;  /* 0x0c201f0019047f89 */ /* 0x000f2400000e0000 */
[----:B------:R-:W-:Y:S02]  /*8d60*/  IMAD R7, R7, 0x70, R10 ;  /* 0x0000007007077824 */ /* 0x000fe400078e020a */
[----:B------:R-:W4:Y:S04]  /*8d70*/  SHFL.BFLY PT, R9, R24, 0x1, 0x1f ;  /* 0x0c201f0018097f89 */ /* 0x000f2800000e0000 */
[----:B------:R-:W4:Y:S01]  /*8d80*/  SHFL.BFLY PT, R8, R23, 0x1, 0x1f ;  /* 0x0c201f0017087f89 */ /* 0x000f2200000e0000 */
[----:B0-----:R-:W-:Y:S01]  /*8d90*/  FADD.FTZ R16, R2, R27 ;  /* 0x0000001b02107221 */ /* 0x001fe20000010000 */
[----:B------:R-:W-:Y:S01]  /*8da0*/  LOP3.LUT R2, R6, 0xffffffc0, RZ, 0xc0, !PT ;  /* 0xffffffc006027812 */ /* 0x000fe200078ec0ff */
[----:B-1----:R-:W-:Y:S01]  /*8db0*/  ULEA UR4, UR5, UR4, 0x18 ;  /* 0x0000000405047291 */ /* 0x002fe2000f8ec03f */
[----:B------:R-:W-:Y:S01]  /*8dc0*/  BAR.SYNC.DEFER_BLOCKING 0x0 ;  /* 0x0000000000007b1d */ /* 0x000fe20000010000 */
[----:B---3--:R-:W-:Y:S01]  /*8dd0*/  FADD.FTZ R0, R0, R29 ;  /* 0x0000001d00007221 */ /* 0x008fe20000010000 */
[----:B------:R-:W-:Y:S01]  /*8de0*/  ISETP.NE.OR P5, PT, R2, 0x40, P2 ;  /* 0x000000400200780c */ /* 0x000fe200017a5670 */
[----:B------:R-:W-:-:S02]  /*8df0*/  VIADD R2, R6, 0x1f ;  /* 0x0000001f06027836 */ /* 0x000fc40000000000 */
[----:B--2---:R-:W-:Y:S01]  /*8e00*/  FADD.FTZ R11, R3, R28 ;  /* 0x0000001c030b7221 */ /* 0x004fe20000010000 */
[----:B------:R-:W-:Y:S02]  /*8e10*/  LOP3.LUT R3, R6, 0xffffffe0, RZ, 0xc0, !PT ;  /* 0xffffffe006037812 */ /* 0x000fe400078ec0ff */
[----:B------:R-:W-:Y:S01]  /*8e20*/  ISETP.GT.U32.AND P3, PT, R2, 0x3e, PT ;  /* 0x0000003e0200780c */ /* 0x000fe20003f64070 */
[----:B----4-:R-:W-:Y:S01]  /*8e30*/  FADD.FTZ R17, R5, R26 ;  /* 0x0000001a05117221 */ /* 0x010fe20000010000 */
[----:B------:R-:W-:Y:S01]  /*8e40*/  LEA R2, R7, UR4, 0x2 ;  /* 0x0000000407027c11 */ /* 0x000fe2000f8e10ff */
[----:B------:R-:W-:Y:S01]  /*8e50*/  FADD.FTZ R25, R4, R25 ;  /* 0x0000001904197221 */ /* 0x000fe20000010000 */
[----:B------:R-:W-:Y:S01]  /*8e60*/  ISETP.NE.OR P4, PT, R3, 0x20, P2 ;  /* 0x000000200300780c */ /* 0x000fe20001785670 */
[----:B------:R-:W-:Y:S01]  /*8e70*/  FADD.FTZ R24, R9, R24 ;  /* 0x0000001809187221 */ /* 0x000fe20000010000 */
[----:B------:R-:W-:Y:S01]  /*8e80*/  FADD.FTZ R23, R8, R23 ;  /* 0x0000001708177221 */ /* 0x000fe20000010000 */
        /* <DEDUP_REMOVED lines=23> */
.L_x_19690:
[----:B------:R-:W-:Y:S05]  /*9000*/  BSYNC B0 ;  /* 0x0000000000007941 */ /* 0x000fea0003800000 */
.L_x_19689:
        /* <DEDUP_REMOVED lines=25> */
.L_x_19692:
[----:B------:R-:W-:Y:S05]  /*91a0*/  BSYNC B0 ;  /* 0x0000000000007941 */ /* 0x000fea0003800000 */
.L_x_19691:
        /* <DEDUP_REMOVED lines=21> */
[C---:B------:R-:W-:Y:S01]  /*9300*/  IADD3 R5, R10.reuse, 0x20, RZ ;  /* 0x000000200a057810 */ /* 0x040fe20007ffe0ff */
[C---:B------:R-:W-:Y:S01]  /*9310*/  VIADD R7, R10.reuse, 0x30 ;  /* 0x000000300a077836 */ /* 0x040fe20000000000 */
[----:B------:R-:W-:Y:S02]  /*9320*/  LEA.HI.X.SX32 R6, R10, UR7, 0x1, P0 ;  /* 0x000000070a067c11 */ /* 0x000fe400080f0eff */
[C---:B01----:R-:W-:Y:S02]  /*9330*/  LEA R2, P0, R3.reuse, UR8, 0x1 ;  /* 0x0000000803027c11 */ /* 0x043fe4000f8008ff */
        /* <DEDUP_REMOVED lines=13> */
[----:B------:R-:W-:Y:S01]  /*9410*/  LEA.HI.X R9, R9, UR9, R14, 0x1, P0 ;  /* 0x0000000909097c11 */ /* 0x000fe200080f0c0e */
[C---:B------:R-:W-:Y:S01]  /*9420*/  VIADD R13, R10.reuse, 0x50 ;  /* 0x000000500a0d7836 */ /* 0x040fe20000000000 */
[----:B------:R-:W-:Y:S01]  /*9430*/  F2FP.BF16.F32.PACK_AB R0, R11, R0 ;  /* 0x000000000b00723e */ /* 0x000fe200000010ff */
[----:B------:R-:W-:Y:S01]  /*9440*/  VIADD R14, R10, 0x60 ;  /* 0x000000600a0e7836 */ /* 0x000fe20000000000 */
[----:B------:R-:W-:-:S02]  /*9450*/  IADD3 R21, P0, R12, UR4, RZ ;  /* 0x000000040c157c10 */ /* 0x000fc4000ff1e0ff */
[----:B------:R-:W-:Y:S01]  /*9460*/  IADD3 R19, P1, R13, UR4, RZ ;  /* 0x000000040d137c10 */ /* 0x000fe2000ff3e0ff */
[----:B------:R0:W-:Y:S01]  /*9470*/  STG.E.U16 desc[UR10][R2.64], R0 ;  /* 0x0000000002007986 */ /* 0x0001e2000c10150a */
[----:B------:R-:W-:Y:S02]  /*9480*/  IADD3 R15, P2, R14, UR4, RZ ;  /* 0x000000040e0f7c10 */ /* 0x000fe4000ff5e0ff */
[----:B------:R-:W-:Y:S02]  /*9490*/  F2FP.BF16.F32.PACK_AB R16, R17, R16 ;  /* 0x000000101110723e */ /* 0x000fe400000010ff */
[----:B------:R-:W-:Y:S02]  /*94a0*/  LEA.HI.X.SX32 R22, R12, UR7, 0x1, P0 ;  /* 0x000000070c167c11 */ /* 0x000fe400080f0eff */
[----:B------:R-:W-:Y:S02]  /*94b0*/  PRMT R17, R0, 0x7632, R17 ;  /* 0x0000763200117816 */ /* 0x000fe40000000011 */
[----:B------:R-:W-:-:S02]  /*94c0*/  LEA.HI.X.SX32 R20, R13, UR7, 0x1, P1 ;  /* 0x000000070d147c11 */ /* 0x000fc400088f0eff */
[----:B------:R-:W-:Y:S01]  /*94d0*/  LEA R10, P0, R21, UR8, 0x1 ;  /* 0x00000008150a7c11 */ /* 0x000fe2000f8008ff */
[----:B------:R1:W-:Y:S01]  /*94e0*/  STG.E.U16 desc[UR10][R4.64], R17 ;  /* 0x0000001104007986 */ /* 0x0003e2000c10150a */
[----:B------:R-:W-:Y:S02]  /*94f0*/  LEA R12, P1, R19, UR8, 0x1 ;  /* 0x00000008130c7c11 */ /* 0x000fe4000f8208ff */
[----:B------:R-:W-:Y:S01]  /*9500*/  LEA.HI.X.SX32 R18, R14, UR7, 0x1, P2 ;  /* 0x000000070e127c11 */ /* 0x000fe200090f0eff */
[----:B------:R-:W-:Y:S01]  /*9510*/  STG.E.U16 desc[UR10][R6.64], R16 ;  /* 0x0000001006007986 */ /* 0x000fe2000c10150a */
[----:B------:R-:W-:Y:S02]  /*9520*/  F2FP.BF16.F32.PACK_AB R24, R24, R25 ;  /* 0x000000191818723e */ /* 0x000fe400000010ff */
[----:B------:R-:W-:Y:S02]  /*9530*/  LEA R14, P2, R15, UR8, 0x1 ;  /* 0x000000080f0e7c11 */ /* 0x000fe4000f8408ff */
[----:B0-----:R-:W-:-:S02]  /*9540*/  PRMT R3, R16, 0x7632, R3 ;  /* 0x0000763210037816 */ /* 0x001fc40000000003 */
        /* <DEDUP_REMOVED lines=10> */
.L_x_19640:
[----:B------:R-:W-:Y:S01]  /*95f0*/  BSSY B2, `(.L_x_19693) ;  /* 0x0000007000027945 */ /* 0x000fe20003800000 */
[----:B------:R-:W-:Y:S01]  /*9600*/  IMAD.MOV.U32 R27, RZ, RZ, 0x1 ;  /* 0x00000001ff1b7424 */ /* 0x000fe200078e00ff */
[----:B------:R-:W-:Y:S01]  /*9610*/  MOV R84, 0x1f ;  /* 0x0000001f00547802 */ /* 0x000fe20000000f00 */
[----:B------:R-:W-:-:S07]  /*9620*/  IMAD.MOV.U32 R25, RZ, RZ, -0x1 ;  /* 0xffffffffff197424 */ /* 0x000fce00078e00ff */
[----:B------:R-:W-:Y:S05]  /*9630*/  WARPSYNC.COLLECTIVE R25, `(.L_x_19694) ;  /* 0x0000000019087348 */ /* 0x000fea0003c00000 */
[----:B------:R0:W1:Y:S02]  /*9640*/  SHFL.BFLY P2, R26, R24, R27, R84 ;  /* 0x0c00001b181a7389 */ /* 0x0000640000040054 */
[----:B01----:R-:W-:Y:S01]  /*9650*/  ENDCOLLECTIVE ;  /* 0x000000000000791b */ /* 0x003fe20003800000 */
.L_x_19694:
[----:B------:R-:W-:Y:S05]  /*9660*/  BSYNC B2 ;  /* 0x0000000000027941 */ /* 0x000fea0003800000 */
.L_x_19693:
[----:B------:R-:W-:Y:S01]  /*9670*/  IMAD.MOV.U32 R25, RZ, RZ, R26 ;  /* 0x000000ffff197224 */ /* 0x000fe200078e001a */
[----:B------:R-:W-:Y:S06]  /*9680*/  BRA `(.L_x_19695) ;  /* 0xffffff98005c7947 */ /* 0x000fec000383ffff */
.L_x_19645:
[----:B------:R-:W-:Y:S01]  /*9690*/  BSSY B2, `(.L_x_19696) ;  /* 0x0000007000027945 */ /* 0x000fe20003800000 */
[----:B------:R-:W-:Y:S02]  /*96a0*/  IMAD.MOV.U32 R27, RZ, RZ, 0x1 ;  /* 0x00000001ff1b7424 */ /* 0x000fe400078e00ff */
[----:B------:R-:W-:Y:S02]  /*96b0*/  IMAD.MOV.U32 R84, RZ, RZ, 0x1f ;  /* 0x0000001fff547424 */ /* 0x000fe400078e00ff */
[----:B------:R-:W-:-:S07]  /*96c0*/  IMAD.MOV.U32 R25, RZ, RZ, -0x1 ;  /* 0xffffffffff197424 */ /* 0x000fce00078e00ff */
[----:B------:R-:W-:Y:S05]  /*96d0*/  WARPSYNC.COLLECTIVE R25, `(.L_x_19697) ;  /* 0x0000000019087348 */ /* 0x000fea0003c00000 */
[----:B------:R0:W1:Y:S02]  /*96e0*/  SHFL.BFLY P2, R26, R24, R27, R84 ;  /* 0x0c00001b181a7389 */ /* 0x0000640000040054 */
[----:B01----:R-:W-:Y:S01]  /*96f0*/  ENDCOLLECTIVE ;  /* 0x000000000000791b */ /* 0x003fe20003800000 */
.L_x_19697:
[----:B------:R-:W-:Y:S05]  /*9700*/  BSYNC B2 ;  /* 0x0000000000027941 */ /* 0x000fea0003800000 */
.L_x_19696:
[----:B------:R-:W-:Y:S01]  /*9710*/  MOV R25, R26 ;  /* 0x0000001a00197202 */ /* 0x000fe20000000f00 */
[----:B------:R-:W-:Y:S06]  /*9720*/  BRA `(.L_x_19698) ;  /* 0xffffffb0009c7947 */ /* 0x000fec000383ffff */
.L_x_19648:
[----:B------:R-:W-:Y:S01]  /*9730*/  BSSY B0, `(.L_x_19699) ;  /* 0x0000008000007945 */ /* 0x000fe20003800000 */
[----:B0-----:R-:W-:Y:S02]  /*9740*/  IMAD.MOV.U32 R24, RZ, RZ, R72 ;  /* 0x000000ffff187224 */ /* 0x001fe400078e0048 */
[----:B------:R-:W-:Y:S02]  /*9750*/  IMAD.MOV.U32 R27, RZ, RZ, 0x10 ;  /* 0x00000010ff1b7424 */ /* 0x000fe400078e00ff */
[----:B------:R-:W-:Y:S02]  /*9760*/  IMAD.MOV.U32 R84, RZ, RZ, 0x1f ;  /* 0x0000001fff547424 */ /* 0x000fe400078e00ff */
[----:B-1----:R-:W-:-:S07]  /*9770*/  IMAD.MOV.U32 R25, RZ, RZ, -0x1 ;  /* 0xffffffffff197424 */ /* 0x002fce00078e00ff */
[----:B-----5:R-:W-:Y:S05]  /*9780*/  WARPSYNC.COLLECTIVE R25, `(.L_x_19700) ;  /* 0x0000000019087348 */ /* 0x020fea0003c00000 */
[----:B------:R0:W1:Y:S02]  /*9790*/  SHFL.BFLY P2, R26, R24, R27, R84 ;  /* 0x0c00001b181a7389 */ /* 0x0000640000040054 */
[----:B01---5:R-:W-:Y:S01]  /*97a0*/  ENDCOLLECTIVE ;  /* 0x000000000000791b */ /* 0x023fe20003800000 */
.L_x_19700:
[----:B------:R-:W-:Y:S05]  /*97b0*/  BSYNC B0 ;  /* 0x0000000000007941 */ /* 0x000fea0003800000 */
.L_x_19699:
        /* <DEDUP_REMOVED lines=9> */
.L_x_19701:
[----:B------:R-:W-:Y:S01]  /*9850*/  HFMA2.MMA R27, -RZ, RZ, 0, 2.384185791015625e-07 ;  /* 0x00000004ff1b7435 */ /* 0x000fe200000001ff */
[----:B------:R-:W-:-:S05]  /*9860*/  IMAD.MOV.U32 R8, RZ, RZ, R26 ;  /* 0x000000ffff087224 */ /* 0x000fca00078e001a */
[----:B------:R-:W-:-:S05]  /*9870*/  FMNMX.FTZ R8, R3, R8, !PT ;  /* 0x0000000803087209 */ /* 0x000fca0007810000 */
[----:B------:R-:W-:-:S07]  /*9880*/  IMAD.MOV.U32 R24, RZ, RZ, R8 ;  /* 0x000000ffff187224 */ /* 0x000fce00078e0008 */
[----:B------:R-:W-:Y:S05]  /*9890*/  WARPSYNC.COLLECTIVE R25, `(.L_x_19702) ;  /* 0x0000000019087348 */ /* 0x000fea0003c00000 */
[----:B------:R0:W1:Y:S02]  /*98a0*/  SHFL.BFLY P2, R26, R24, R27, R84 ;  /* 0x0c00001b181a7389 */ /* 0x0000640000040054 */
[----:B01----:R-:W-:Y:S01]  /*98b0*/  ENDCOLLECTIVE ;  /* 0x000000000000791b */ /* 0x003fe20003800000 */
.L_x_19702:
[----:B------:R-:W-:Y:S02]  /*98c0*/  IMAD.MOV.U32 R27, RZ, RZ, 0x2 ;  /* 0x00000002ff1b7424 */ /* 0x000fe400078e00ff */
[----:B------:R-:W-:-:S05]  /*98d0*/  IMAD.MOV.U32 R9, RZ, RZ, R26 ;  /* 0x000000ffff097224 */ /* 0x000fca00078e001a */
[----:B------:R-:W-:-:S05]  /*98e0*/  FMNMX.FTZ R10, R8, R9, !PT ;  /* 0x00000009080a7209 */ /* 0x000fca0007810000 */
[----:B------:R-:W-:-:S07]  /*98f0*/  IMAD.MOV.U32 R24, RZ, RZ, R10 ;  /* 0x000000ffff187224 */ /* 0x000fce00078e000a */
[----:B------:R-:W-:Y:S05]  /*9900*/  WARPSYNC.COLLECTIVE R25, `(.L_x_19703) ;  /* 0x0000000019087348 */ /* 0x000fea0003c00000 */
[----:B------:R0:W1:Y:S02]  /*9910*/  SHFL.BFLY P2, R26, R24, R27, R84 ;  /* 0x0c00001b181a7389 */ /* 0x0000640000040054 */
[----:B01----:R-:W-:Y:S01]  /*9920*/  ENDCOLLECTIVE ;  /* 0x000000000000791b */ /* 0x003fe20003800000 */
.L_x_19703:
[----:B------:R-:W-:Y:S01]  /*9930*/  IMAD.MOV.U32 R9, RZ, RZ, R26 ;  /* 0x000000ffff097224 */ /* 0x000fe200078e001a */
[----:B------:R-:W-:Y:S06]  /*9940*/  BRA `(.L_x_19704) ;  /* 0xffffffb000b47947 */ /* 0x000fec000383ffff */
.L_x_19705:
        /* <DEDUP_REMOVED lines=11> */
.L_x_28381:


//--------------------- .text._ZN4vllm25paged_attention_v1_kernelI13__nv_bfloat16S1_Li96ELi16ELi128ELNS_18Fp8KVCacheDataTypeE0ELb1EEEvPT_PKS3_PKT0_S9_ifPKiSB_iPKfiiiSD_SD_iiiii --------------------------
	.section	.text._ZN4vllm25paged_attention_v1_kernelI13__nv_bfloat16S1_Li96ELi16ELi128ELNS_18Fp8KVCacheDataTypeE0ELb1EEEvPT_PKS3_PKT0_S9_ifPKiSB_iPKfiiiSD_SD_iiiii,"ax",@progbits
	.align	128
        .global         _ZN4vllm25paged_attention_v1_kernelI13__nv_bfloat16S1_Li96ELi16ELi128ELNS_18Fp8KVCacheDataTypeE0ELb1EEEvPT_PKS3_PKT0_S9_ifPKiSB_iPKfiiiSD_SD_iiiii
        .type           _ZN4vllm25paged_attention_v1_kernelI13__nv_bfloat16S1_Li96ELi16ELi128ELNS_18Fp8KVCacheDataTypeE0ELb1EEEvPT_PKS3_PKT0_S9_ifPKiSB_iPKfiiiSD_SD_iiiii,@function
        .size           _ZN4vllm25paged_attention_v1_kernelI13__nv_bfloat16S1_Li96ELi16ELi128ELNS_18Fp8KVCacheDataTypeE0ELb1EEEvPT_PKS3_PKT0_S9_ifPKiSB_iPKfiiiSD_SD_iiiii,(.L_x_28382 - _ZN4vllm25paged_attention_v1_kernelI13__nv_bfloat16S1_Li96ELi16ELi128ELNS_18Fp8KVCacheDataTypeE0ELb1EEEvPT_PKS3_PKT0_S9_ifPKiSB_iPKfiiiSD_SD_iiiii)
        .other          _ZN4vllm25paged_attention_v1_kernelI13__nv_bfloat16S1_Li96ELi16ELi128ELNS_18Fp8KVCacheDataTypeE0ELb1EEEvPT_PKS3_PKT0_S9_ifPKiSB_iPKfiiiSD_SD_iiiii,@"STO_CUDA_ENTRY STV_DEFAULT"
_ZN4vllm25paged_attention_v1_kernelI13__nv_bfloat16S1_Li96ELi16ELi128ELNS_18Fp8KVCacheDataTypeE0ELb1EEEvPT_PKS3_PKT0_S9_ifPKiSB_iPKfiiiSD_SD_iiiii:
.text._ZN4vllm25paged_attention_v1_kernelI13__nv_bfloat16S1_Li96ELi16ELi128ELNS_18Fp8KVCacheDataTypeE0ELb1EEEvPT_PKS3_PKT0_S9_ifPKiSB_iPKfiiiSD_SD_iiiii:
[----:B------:R-:W-:Y:S08]  /*0000*/  LDC R1, c[0x0][0x28] ;  /* 0x00000a00ff017b82 */ /* 0x000ff00000000800 */
[----:B------:R-:W0:Y:S01]  /*0010*/  LDC.64 R2, c[0x0][0x250] ;  /* 0x00009400ff027b82 */ /* 0x000e220000000a00 */
[----:B------:R-:W1:Y:S01]  /*0020*/  S2R R0, SR_CTAID.Y ;  /* 0x0000000000007919 */ /* 0x000e620000002600 */
[----:B------:R-:W-:Y:S01]  /*0030*/  ULDC.64 UR10, c[0x0][0x208] ;  /* 0x00008200000a7ab9 */ /* 0x000fe20000000a00 */
[----:B------:R-:W-:Y:S01]  /*0040*/  IMAD.MOV.U32 R53, RZ, RZ, RZ ;  /* 0x000000ffff357224 */ /* 0x000fe200078e00ff */
[----:B------:R-:W2:Y:S04]  /*0050*/  S2R R6, SR_CTAID.X ;  /* 0x0000000000067919 */ /* 0x000ea80000002500 */
[----:B------:R-:W1:Y:S01]  /*0060*/  LDC.64 R4, c[0x0][0x240] ;  /* 0x00009000ff047b82 */ /* 0x000e620000000a00 */
[----:B0-----:R-:W-:-:S07]  /*0070*/  ISETP.NE.U32.AND P0, PT, R2, RZ, PT ;  /* 0x000000ff0200720c */ /* 0x001fce0003f05070 */
[----:B------:R-:W0:Y:S01]  /*0080*/  LDC R2, c[0x0][0x230] ;  /* 0x00008c00ff027b82 */ /* 0x000e220000000800 */
[----:B------:R-:W-:Y:S01]  /*0090*/  ISETP.NE.AND.EX P0, PT, R3, RZ, PT, P0 ;  /* 0x000000ff0300720c */ /* 0x000fe20003f05300 */
[----:B-1----:R-:W-:-:S06]  /*00a0*/  IMAD.WIDE R4, R0, 0x4, R4 ;  /* 0x0000000400047825 */ /* 0x002fcc00078e0204 */
        /* <DEDUP_REMOVED lines=28> */
[----:B-1----:R-:W-:-:S04]  /*0270*/  IABS R8, R11 ;  /* 0x0000000b00087213 */ /* 0x002fc80000000000 */
        /* <DEDUP_REMOVED lines=36> */
[----:B------:R-:W-:Y:S01]  /*04c0*/  BSSY B1, `(.L_x_19708) ;  /* 0x0000029000017945 */ /* 0x000fe20003800000 */
[----:B------:R-:W-:Y:S01]  /*04d0*/  IMAD.MOV.U32 R11, RZ, RZ, R59 ;  /* 0x000000ffff0b7224 */ /* 0x000fe200078e003b */
[----:B------:R-:W-:-:S04]  /*04e0*/  IADD3 R4, -R59, 0x3f, R4 ;  /* 0x0000003f3b047810 */ /* 0x000fc80007ffe104 */
        /* <DEDUP_REMOVED lines=25> */
.L_x_19710:
        /* <DEDUP_REMOVED lines=13> */
.L_x_19709:
[----:B------:R-:W-:Y:S05]  /*0750*/  BSYNC B1 ;  /* 0x0000000000017941 */ /* 0x000fea0003800000 */
.L_x_19708:
        /* <DEDUP_REMOVED lines=14> */
.L_x_19711:
        /* <DEDUP_REMOVED lines=21> */
.L_x_19707:
[----:B------:R-:W-:Y:S05]  /*0990*/  BSYNC B0 ;  /* 0x0000000000007941 */ /* 0x000fea0003800000 */
.L_x_19706:
        /* <DEDUP_REMOVED lines=8> */
[----:B------:R-:W1:Y:S01]  /*0a20*/  LDC R15, c[0x0][0x288] ;  /* 0x0000a200ff0f7b82 */ /* 0x000e620000000800 */
[----:B------:R-:W-:Y:S01]  /*0a30*/  ULDC.64 UR6, c[0x0][0x220] ;  /* 0x0000880000067ab9 */ /* 0x000fe20000000a00 */
[----:B------:R-:W-:Y:S01]  /*0a40*/  ULDC.64 UR14, c[0x0][0x220] ;  /* 0x00008800000e7ab9 */ /* 0x000fe20000000a00 */
[----:B------:R-:W-:Y:S01]  /*0a50*/  BSSY B0, `(.L_x_19712) ;  /* 0x00003cf000007945 */ /* 0x000fe20003800000 */
[----:B------:R-:W-:Y:S01]  /*0a60*/  IMAD.MOV.U32 R49, RZ, RZ, -0x800001 ;  /* 0xff7fffffff317424 */ /* 0x000fe200078e00ff */
[----:B0-----:R-:W-:-:S02]  /*0a70*/  IABS R4, R13 ;  /* 0x0000000d00047213 */ /* 0x001fc40000000000 */
[----:B------:R-:W-:Y:S02]  /*0a80*/  LOP3.LUT R10, R10, R13, RZ, 0x3c, !PT ;  /* 0x0000000d0a0a7212 */ /* 0x000fe400078e3cff */
[----:B------:R-:W0:Y:S01]  /*0a90*/  I2F.RP R11, R4 ;  /* 0x00000004000b7306 */ /* 0x000e220000209400 */
[----:B------:R-:W-:Y:S01]  /*0aa0*/  IMAD.MOV.U32 R50, RZ, RZ, R4 ;  /* 0x000000ffff327224 */ /* 0x000fe200078e0004 */
[----:B------:R-:W-:Y:S01]  /*0ab0*/  BAR.SYNC.DEFER_BLOCKING 0x0 ;  /* 0x0000000000007b1d */ /* 0x000fe20000010000 */
[----:B------:R-:W-:Y:S02]  /*0ac0*/  ISETP.GE.AND P2, PT, R10, RZ, PT ;  /* 0x000000ff0a00720c */ /* 0x000fe40003f46270 */
[----:B-1----:R-:W-:-:S03]  /*0ad0*/  ISETP.GT.AND P3, PT, R15, -0x1, PT ;  /* 0xffffffff0f00780c */ /* 0x002fc60003f64270 */
[----:B0-----:R-:W0:Y:S10]  /*0ae0*/  MUFU.RCP R11, R11 ;  /* 0x0000000b000b7308 */ /* 0x001e340000001000 */
[----:B------:R-:W-:Y:S01]  /*0af0*/  @!P3 IADD3 R17, RZ, -R15, RZ ;  /* 0x8000000fff11b210 */ /* 0x000fe20007ffe0ff */
[----:B------:R-:W-:-:S02]  /*0b00*/  @P3 IMAD R6, R7, UR4, R6 ;  /* 0x0000000407063c24 */ /* 0x000fc4000f8e0206 */
[----:B0-----:R-:W-:-:S04]  /*0b10*/  VIADD R8, R11, 0xffffffe ;  /* 0x0ffffffe0b087836 */ /* 0x001fc80000000000 */
[----:B------:R0:W1:Y:S02]  /*0b20*/  F2I.FTZ.U32.TRUNC.NTZ R9, R8 ;  /* 0x0000000800097305 */ /* 0x000064000021f000 */
[----:B0-----:R-:W-:Y:S02]  /*0b30*/  IMAD.MOV.U32 R8, RZ, RZ, RZ ;  /* 0x000000ffff087224 */ /* 0x001fe400078e00ff */
[----:B-1----:R-:W-:-:S05]  /*0b40*/  IMAD R3, R9, R4, RZ ;  /* 0x0000000409037224 */ /* 0x002fca00078e02ff */
[----:B------:R-:W-:-:S05]  /*0b50*/  IADD3 R3, RZ, -R3, RZ ;  /* 0x80000003ff037210 */ /* 0x000fca0007ffe0ff */
[----:B------:R-:W-:-:S04]  /*0b60*/  IMAD.HI.U32 R3, R9, R3, R8 ;  /* 0x0000000309037227 */ /* 0x000fc800078e0008 */
[----:B------:R-:W-:Y:S02]  /*0b70*/  VIADD R8, R52, 0xf ;  /* 0x0000000f34087836 */ /* 0x000fe40000000000 */
[----:B------:R-:W-:-:S04]  /*0b80*/  IMAD.HI.U32 R9, R3, R12, RZ ;  /* 0x0000000c03097227 */ /* 0x000fc800078e00ff */
[----:B------:R-:W-:-:S04]  /*0b90*/  IMAD.MOV R11, RZ, RZ, -R9 ;  /* 0x000000ffff0b7224 */ /* 0x000fc800078e0a09 */
[----:B------:R-:W-:-:S05]  /*0ba0*/  IMAD R11, R4, R11, R12 ;  /* 0x0000000b040b7224 */ /* 0x000fca00078e020c */
[----:B------:R-:W-:-:S13]  /*0bb0*/  ISETP.GT.U32.AND P1, PT, R4, R11, PT ;  /* 0x0000000b0400720c */ /* 0x000fda0003f24070 */
[----:B------:R-:W-:Y:S02]  /*0bc0*/  @!P1 IMAD.IADD R11, R11, 0x1, -R4 ;  /* 0x000000010b0b9824 */ /* 0x000fe400078e0a04 */
[----:B------:R-:W-:Y:S01]  /*0bd0*/  @!P1 VIADD R9, R9, 0x1 ;  /* 0x0000000109099836 */ /* 0x000fe20000000000 */
[----:B------:R-:W-:Y:S02]  /*0be0*/  ISETP.NE.AND P1, PT, R13, RZ, PT ;  /* 0x000000ff0d00720c */ /* 0x000fe40003f25270 */
[----:B------:R-:W-:Y:S02]  /*0bf0*/  ISETP.GE.U32.AND P0, PT, R11, R4, PT ;  /* 0x000000040b00720c */ /* 0x000fe40003f06070 */
[----:B------:R-:W-:-:S04]  /*0c00*/  SHF.R.S32.HI R11, RZ, 0x1f, R8 ;  /* 0x0000001fff0b7819 */ /* 0x000fc80000011408 */
[----:B------:R-:W-:Y:S01]  /*0c10*/  LEA.HI R11, R11, R8, RZ, 0x4 ;  /* 0x000000080b0b7211 */ /* 0x000fe200078f20ff */
[----:B------:R-:W-:Y:S01]  /*0c20*/  @!P3 IMAD R8, R2, UR4, R5 ;  /* 0x000000040208bc24 */ /* 0x000fe2000f8e0205 */
[----:B------:R-:W-:Y:S02]  /*0c30*/  ULDC UR4, c[0x0][0x248] ;  /* 0x0000920000047ab9 */ /* 0x000fe40000000800 */
[----:B------:R-:W-:Y:S01]  /*0c40*/  SHF.R.S32.HI R11, RZ, 0x4, R11 ;  /* 0x00000004ff0b7819 */ /* 0x000fe2000001140b */
[----:B------:R-:W-:Y:S02]  /*0c50*/  @!P3 IMAD R7, R8, R17, RZ ;  /* 0x000000110807b224 */ /* 0x000fe400078e02ff */
[----:B------:R-:W-:Y:S01]  /*0c60*/  @P0 VIADD R9, R9, 0x1 ;  /* 0x0000000109090836 */ /* 0x000fe20000000000 */
[----:B------:R-:W-:Y:S01]  /*0c70*/  ISETP.GE.AND P0, PT, R56, R11, PT ;  /* 0x0000000b3800720c */ /* 0x000fe20003f06270 */
[----:B------:R-:W-:Y:S02]  /*0c80*/  @P3 IMAD R7, R6, R15, RZ ;  /* 0x0000000f06073224 */ /* 0x000fe400078e02ff */
[----:B------:R-:W-:-:S02]  /*0c90*/  IMAD.MOV.U32 R2, RZ, RZ, R9 ;  /* 0x000000ffff027224 */ /* 0x000fc400078e0009 */
[----:B------:R-:W-:Y:S02]  /*0ca0*/  IMAD R21, R0, UR4, RZ ;  /* 0x0000000400157c24 */ /* 0x000fe4000f8e02ff */
[----:B------:R-:W-:Y:S01]  /*0cb0*/  @!P2 IMAD.MOV R2, RZ, RZ, -R2 ;  /* 0x000000ffff02a224 */ /* 0x000fe200078e0a02 */
[----:B------:R-:W-:Y:S01]  /*0cc0*/  @!P1 LOP3.LUT R2, RZ, R13, RZ, 0x33, !PT ;  /* 0x0000000dff029212 */ /* 0x000fe200078e33ff */
[----:B------:R-:W-:-:S04]  /*0cd0*/  VIADD R0, R7, 0x1 ;  /* 0x0000000107007836 */ /* 0x000fc80000000000 */
[----:B------:R-:W-:Y:S05]  /*0ce0*/  @P0 BRA `(.L_x_19713) ;  /* 0x0000003800940947 */ /* 0x000fea0003800000 */
[C---:B------:R-:W-:Y:S01]  /*0cf0*/  VIADD R9, R51.reuse, 0x8 ;  /* 0x0000000833097836 */ /* 0x040fe20000000000 */
[----:B------:R-:W-:Y:S01]  /*0d00*/  SHF.R.S32.HI R4, RZ, 0x1f, R59 ;  /* 0x0000001fff047819 */ /* 0x000fe2000001143b */
[C---:B------:R-:W-:Y:S01]  /*0d10*/  VIADD R12, R51.reuse, 0xc ;  /* 0x0000000c330c7836 */ /* 0x040fe20000000000 */
[C---:B------:R-:W-:Y:S01]  /*0d20*/  IADD3 R16, R51.reuse, 0x10, RZ ;  /* 0x0000001033107810 */ /* 0x040fe20007ffe0ff */
[----:B------:R-:W-:Y:S01]  /*0d30*/  VIADD R11, R51, 0xa ;  /* 0x0000000a330b7836 */ /* 0x000fe20000000000 */
[----:B------:R-:W-:Y:S01]  /*0d40*/  SHF.L.U32 R48, R9, 0x2, RZ ;  /* 0x0000000209307819 */ /* 0x000fe200000006ff */
[----:B------:R-:W-:Y:S01]  /*0d50*/  IMAD.SHL.U32 R44, R12, 0x4, RZ ;  /* 0x000000040c2c7824 */ /* 0x000fe200078e00ff */
[----:B------:R-:W-:Y:S01]  /*0d60*/  LEA.HI R4, R4, R59, RZ, 0x4 ;  /* 0x0000003b04047211 */ /* 0x000fe200078f20ff */
[----:B------:R-:W-:Y:S01]  /*0d70*/  VIADD R14, R51, 0xe ;  /* 0x0000000e330e7836 */ /* 0x000fe20000000000 */
[----:B------:R-:W-:Y:S01]  /*0d80*/  SHF.R.S32.HI R7, RZ, 0x1f, R48 ;  /* 0x0000001fff077819 */ /* 0x000fe20000011430 */
[----:B------:R-:W-:Y:S01]  /*0d90*/  IMAD.SHL.U32 R46, R11, 0x4, RZ ;  /* 0x000000040b2e7824 */ /* 0x000fe200078e00ff */
[----:B------:R-:W-:Y:S01]  /*0da0*/  SHF.R.S32.HI R13, RZ, 0x1f, R44 ;  /* 0x0000001fff0d7819 */ /* 0x000fe2000001142c */
[----:B------:R-:W-:Y:S01]  /*0db0*/  IMAD.SHL.U32 R42, R14, 0x4, RZ ;  /* 0x000000040e2a7824 */ /* 0x000fe200078e00ff */
[----:B------:R-:W-:Y:S01]  /*0dc0*/  LEA.HI R7, R7, R48, RZ, 0x3 ;  /* 0x0000003007077211 */ /* 0x000fe200078f18ff */
[----:B------:R-:W-:Y:S01]  /*0dd0*/  IMAD.SHL.U32 R40, R16, 0x4, RZ ;  /* 0x0000000410287824 */ /* 0x000fe200078e00ff */
[----:B------:R-:W-:Y:S01]  /*0de0*/  LEA.HI R13, R13, R44, RZ, 0x3 ;  /* 0x0000002c0d0d7211 */ /* 0x000fe200078f18ff */
[----:B------:R-:W-:Y:S01]  /*0df0*/  VIADD R18, R51, 0x16 ;  /* 0x0000001633127836 */ /* 0x000fe20000000000 */
[----:B------:R-:W-:Y:S01]  /*0e00*/  LOP3.LUT R7, R7, 0xfffffff8, RZ, 0xc0, !PT ;  /* 0xfffffff807077812 */ /* 0x000fe200078ec0ff */
[----:B------:R-:W-:Y:S01]  /*0e10*/  ULDC UR4, c[0x0][0x260] ;  /* 0x0000980000047ab9 */ /* 0x000fe20000000800 */
[----:B------:R-:W-:Y:S01]  /*0e20*/  LOP3.LUT R4, R4, 0xfffffff0, RZ, 0xc0, !PT ;  /* 0xfffffff004047812 */ /* 0x000fe200078ec0ff */
[----:B------:R-:W-:Y:S01]  /*0e30*/  IMAD.SHL.U32 R10, R18, 0x4, RZ ;  /* 0x00000004120a7824 */ /* 0x000fe200078e00ff */
[----:B------:R-:W-:Y:S01]  /*0e40*/  LOP3.LUT R13, R13, 0xfffffff8, RZ, 0xc0, !PT ;  /* 0xfffffff80d0d7812 */ /* 0x000fe200078ec0ff */
[----:B------:R-:W-:Y:S01]  /*0e50*/  IMAD.IADD R48, R48, 0x1, -R7 ;  /* 0x0000000130307824 */ /* 0x000fe200078e0a07 */
[----:B------:R-:W-:Y:S01]  /*0e60*/  SHF.R.S32.HI R7, RZ, 0x1f, R46 ;  /* 0x0000001fff077819 */ /* 0x000fe2000001142e */
[----:B------:R-:W-:Y:S01]  /*0e70*/  IMAD.IADD R59, R59, 0x1, -R4 ;  /* 0x000000013b3b7824 */ /* 0x000fe200078e0a04 */
[----:B------:R-:W-:Y:S01]  /*0e80*/  SHF.R.S32.HI R15, RZ, 0x1f, R42 ;  /* 0x0000001fff0f7819 */ /* 0x000fe2000001142a */
[----:B------:R-:W0:Y:S01]  /*0e90*/  S2R R4, SR_CgaCtaId ;  /* 0x0000000000047919 */ /* 0x000e220000008800 */
[----:B------:R-:W-:Y:S01]  /*0ea0*/  LEA.HI R7, R7, R46, RZ, 0x3 ;  /* 0x0000002e07077211 */ /* 0x000fe200078f18ff */
[----:B------:R-:W-:Y:S01]  /*0eb0*/  IMAD R8, R5, UR4, RZ ;  /* 0x0000000405087c24 */ /* 0x000fe2000f8e02ff */
[----:B------:R-:W-:Y:S01]  /*0ec0*/  IADD3 R44, R44, -R13, RZ ;  /* 0x8000000d2c2c7210 */ /* 0x000fe20007ffe0ff */
[----:B------:R-:W-:Y:S01]  /*0ed0*/  VIADD R13, R51, 0x12 ;  /* 0x00000012330d7836 */ /* 0x000fe20000000000 */
[----:B------:R-:W-:Y:S01]  /*0ee0*/  LEA.HI R15, R15, R42, RZ, 0x3 ;  /* 0x0000002a0f0f7211 */ /* 0x000fe200078f18ff */
[----:B------:R-:W-:Y:S01]  /*0ef0*/  IMAD.SHL.U32 R63, R59, 0x8, RZ ;  /* 0x000000083b3f7824 */ /* 0x000fe200078e00ff */
[----:B------:R-:W-:Y:S01]  /*0f00*/  LOP3.LUT R7, R7, 0xfffffff8, RZ, 0xc0, !PT ;  /* 0xfffffff807077812 */ /* 0x000fe200078ec0ff */
[----:B------:R-:W1:Y:S01]  /*0f10*/  LDC R20, c[0x0][0x25c] ;  /* 0x00009700ff147b82 */ /* 0x000e620000000800 */
[----:B------:R-:W-:Y:S01]  /*0f20*/  LOP3.LUT R15, R15, 0xfffffff8, RZ, 0xc0, !PT ;  /* 0xfffffff80f0f7812 */ /* 0x000fe200078ec0ff */
[----:B------:R-:W-:Y:S01]  /*0f30*/  ULDC UR4, c[0x0][0x27c] ;  /* 0x00009f0000047ab9 */ /* 0x000fe20000000800 */
[----:B------:R-:W-:Y:S01]  /*0f40*/  SHF.L.U32 R38, R13, 0x2, RZ ;  /* 0x000000020d267819 */ /* 0x000fe200000006ff */
[----:B------:R-:W-:Y:S01]  /*0f50*/  IMAD.IADD R46, R46, 0x1, -R7 ;  /* 0x000000012e2e7824 */ /* 0x000fe200078e0a07 */
[----:B------:R-:W-:Y:S01]  /*0f60*/  SHF.R.S32.HI R17, RZ, 0x1f, R40 ;  /* 0x0000001fff117819 */ /* 0x000fe20000011428 */
[----:B------:R-:W-:Y:S01]  /*0f70*/  IMAD.IADD R42, R42, 0x1, -R15 ;  /* 0x000000012a2a7824 */ /* 0x000fe200078e0a0f */
[----:B------:R-:W-:Y:S01]  /*0f80*/  SHF.R.S32.HI R7, RZ, 0x1f, R38 ;  /* 0x0000001fff077819 */ /* 0x000fe20000011426 */
[----:B------:R-:W-:Y:S01]  /*0f90*/  VIADD R15, R51, 0x14 ;  /* 0x00000014330f7836 */ /* 0x000fe20000000000 */
[----:B------:R-:W-:-:S02]  /*0fa0*/  LEA.HI R17, R17, R40, RZ, 0x3 ;  /* 0x0000002811117211 */ /* 0x000fc400078f18ff */
[----:B------:R-:W-:Y:S01]  /*0fb0*/  SHF.R.S32.HI R19, RZ, 0x1f, R10 ;  /* 0x0000001fff137819 */ /* 0x000fe2000001140a */
[----:B------:R-:W-:Y:S01]  /*0fc0*/  IMAD.SHL.U32 R6, R15, 0x4, RZ ;  /* 0x000000040f067824 */ /* 0x000fe200078e00ff */
[----:B------:R-:W-:Y:S02]  /*0fd0*/  LEA.HI R7, R7, R38, RZ, 0x3 ;  /* 0x0000002607077211 */ /* 0x000fe400078f18ff */
[----:B------:R-:W-:Y:S02]  /*0fe0*/  LOP3.LUT R17, R17, 0xfffffff8, RZ, 0xc0, !PT ;  /* 0xfffffff811117812 */ /* 0x000fe400078ec0ff */
[----:B------:R-:W-:Y:S02]  /*0ff0*/  LEA.HI R19, R19, R10, RZ, 0x3 ;  /* 0x0000000a13137211 */ /* 0x000fe400078f18ff */
[----:B------:R-:W-:Y:S01]  /*1000*/  LOP3.LUT R7, R7, 0xfffffff8, RZ, 0xc0, !PT ;  /* 0xfffffff807077812 */ /* 0x000fe200078ec0ff */
[----:B------:R-:W-:Y:S01]  /*1010*/  IMAD.IADD R40, R40, 0x1, -R17 ;  /* 0x0000000128287824 */ /* 0x000fe200078e0a11 */
[----:B------:R-:W-:-:S02]  /*1020*/  SHF.R.S32.HI R23, RZ, 0x1f, R63 ;  /* 0x0000001fff177819 */ /* 0x000fc4000001143f */
[----:B------:R-:W-:Y:S01]  /*1030*/  IADD3 R62, P0, R8, R63, RZ ;  /* 0x0000003f083e7210 */ /* 0x000fe20007f1e0ff */
[----:B------:R-:W-:Y:S01]  /*1040*/  IMAD.IADD R38, R38, 0x1, -R7 ;  /* 0x0000000126267824 */ /* 0x000fe200078e0a07 */
[----:B------:R-:W-:Y:S02]  /*1050*/  LOP3.LUT R19, R19, 0xfffffff8, RZ, 0xc0, !PT ;  /* 0xfffffff813137812 */ /* 0x000fe400078ec0ff */
[----:B------:R-:W-:Y:S02]  /*1060*/  SHF.R.S32.HI R17, RZ, 0x1f, R6 ;  /* 0x0000001fff117819 */ /* 0x000fe40000011406 */
[----:B------:R-:W-:Y:S01]  /*1070*/  LEA.HI.X.SX32 R63, R8, R23, 0x1, P0 ;  /* 0x00000017083f7211 */ /* 0x000fe200000f0eff */
[----:B------:R-:W-:Y:S01]  /*1080*/  VIADD R8, R2, -UR4 ;  /* 0x8000000402087c36 */ /* 0x000fe20008000000 */
[----:B------:R-:W-:Y:S02]  /*1090*/  LEA.HI R11, R11, R11, RZ, 0x1 ;  /* 0x0000000b0b0b7211 */ /* 0x000fe400078f08ff */
[----:B------:R-:W-:-:S02]  /*10a0*/  IADD3 R7, R10, -R19, RZ ;  /* 0x800000130a077210 */ /* 0x000fc40007ffe0ff */
[----:B------:R-:W-:Y:S01]  /*10b0*/  FSETP.NEU.FTZ.AND P0, PT, R53, RZ, PT ;  /* 0x000000ff3500720b */ /* 0x000fe20003f1d000 */
[----:B------:R-:W-:Y:S01]  /*10c0*/  IMAD.SHL.U32 R11, R11, 0x40, RZ ;  /* 0x000000400b0b7824 */ /* 0x000fe200078e00ff */
[----:B------:R-:W-:Y:S02]  /*10d0*/  LEA.HI R12, R12, R12, RZ, 0x1 ;  /* 0x0000000c0c0c7211 */ /* 0x000fe400078f08ff */
[----:B------:R-:W-:Y:S02]  /*10e0*/  LEA.HI R13, R13, R13, RZ, 0x1 ;  /* 0x0000000d0d0d7211 */ /* 0x000fe400078f08ff */
[----:B------:R-:W-:Y:S01]  /*10f0*/  LEA.HI R17, R17, R6, RZ, 0x3 ;  /* 0x0000000611117211 */ /* 0x000fe200078f18ff */
[----:B------:R-:W-:Y:S01]  /*1100*/  IMAD.SHL.U32 R12, R12, 0x40, RZ ;  /* 0x000000400c0c7824 */ /* 0x000fe200078e00ff */
[----:B------:R-:W-:Y:S01]  /*1110*/  LEA.HI R10, R9, R9, RZ, 0x1 ;  /* 0x00000009090a7211 */ /* 0x000fe200078f08ff */
[----:B------:R-:W-:Y:S01]  /*1120*/  IMAD.SHL.U32 R13, R13, 0x40, RZ ;  /* 0x000000400d0d7824 */ /* 0x000fe200078e00ff */
[----:B------:R-:W-:-:S02]  /*1130*/  LEA.HI R14, R14, R14, RZ, 0x1 ;  /* 0x0000000e0e0e7211 */ /* 0x000fc400078f08ff */
        /* <DEDUP_REMOVED lines=8> */
[----:B------:R-:W-:Y:S02]  /*11c0*/  MOV R25, 0x400 ;  /* 0x0000040000197802 */ /* 0x000fe40000000f00 */
[----:B------:R-:W-:Y:S01]  /*11d0*/  SHF.L.U32 R16, R16, 0x6, RZ ;  /* 0x0000000610107819 */ /* 0x000fe200000006ff */
[----:B------:R-:W-:Y:S01]  /*11e0*/  IMAD.IADD R6, R6, 0x1, -R17 ;  /* 0x0000000106067824 */ /* 0x000fe200078e0a11 */
[----:B------:R-:W-:-:S02]  /*11f0*/  LOP3.LUT R45, R11, 0xffffff80, RZ, 0xc0, !PT ;  /* 0xffffff800b2d7812 */ /* 0x000fc400078ec0ff */
[----:B0-----:R-:W-:Y:S02]  /*1200*/  LEA R22, R4, R25, 0x18 ;  /* 0x0000001904167211 */ /* 0x001fe400078ec0ff */
[----:B------:R-:W-:Y:S02]  /*1210*/  LOP3.LUT R43, R12, 0xffffff80, RZ, 0xc0, !PT ;  /* 0xffffff800c2b7812 */ /* 0x000fe400078ec0ff */
[----:B------:R-:W-:Y:S01]  /*1220*/  LOP3.LUT R11, R13, 0xffffff80, RZ, 0xc0, !PT ;  /* 0xffffff800d0b7812 */ /* 0x000fe200078ec0ff */
[----:B------:R-:W-:Y:S01]  /*1230*/  IMAD R10, R51, 0x60, R22 ;  /* 0x00000060330a7824 */ /* 0x000fe200078e0216 */
[----:B------:R-:W-:Y:S02]  /*1240*/  LOP3.LUT R47, R47, 0xffffff80, RZ, 0xc0, !PT ;  /* 0xffffff802f2f7812 */ /* 0x000fe400078ec0ff */
[----:B------:R-:W-:Y:S02]  /*1250*/  LOP3.LUT R41, R14, 0xffffff80, RZ, 0xc0, !PT ;  /* 0xffffff800e297812 */ /* 0x000fe400078ec0ff */
[----:B------:R-:W-:-:S02]  /*1260*/  LOP3.LUT R39, R16, 0xffffff80, RZ, 0xc0, !PT ;  /* 0xffffff8010277812 */ /* 0x000fc400078ec0ff */
[----:B------:R-:W-:Y:S02]  /*1270*/  LOP3.LUT R13, R15, 0xffffff80, RZ, 0xc0, !PT ;  /* 0xffffff800f0d7812 */ /* 0x000fe400078ec0ff */
[----:B------:R-:W-:Y:S02]  /*1280*/  LOP3.LUT R12, R18, 0xffffff80, RZ, 0xc0, !PT ;  /* 0xffffff80120c7812 */ /* 0x000fe400078ec0ff */
[----:B------:R-:W-:Y:S02]  /*1290*/  SHF.R.S32.HI R23, RZ, 0x1f, R21 ;  /* 0x0000001fff177819 */ /* 0x000fe40000011415 */
[----:B-1----:R-:W-:Y:S02]  /*12a0*/  SHF.R.S32.HI R9, RZ, 0x1f, R20 ;  /* 0x0000001fff097819 */ /* 0x002fe40000011414 */
        /* <DEDUP_REMOVED lines=20> */
[----:B------:R-:W-:Y:S02]  /*13f0*/  IMAD R20, R56, 0x10, R59 ;  /* 0x0000001038147824 */ /* 0x000fe400078e023b */
[----:B------:R-:W-:Y:S01]  /*1400*/  LEA R25, R4, R25, 0x18 ;  /* 0x0000001904197211 */ /* 0x000fe200078ec0ff */
[C---:B------:R-:W-:Y:S01]  /*1410*/  IMAD.SHL.U32 R55, R56.reuse, 0x10, RZ ;  /* 0x0000001038377824 */ /* 0x040fe200078e00ff */
[----:B------:R-:W-:Y:S01]  /*1420*/  LEA.HI.X.SX32 R4, R56, R23, 0x1, P0 ;  /* 0x0000001738047211 */ /* 0x000fe200000f0eff */
[----:B------:R-:W-:Y:S01]  /*1430*/  IMAD.MOV.U32 R49, RZ, RZ, -0x800001 ;  /* 0xff7fffffff317424 */ /* 0x000fe200078e00ff */
[----:B------:R-:W-:Y:S01]  /*1440*/  LEA R54, P0, R21, UR4, 0x2 ;  /* 0x0000000415367c11 */ /* 0x000fe2000f8010ff */
[----:B------:R-:W-:Y:S01]  /*1450*/  IMAD.IADD R59, R59, 0x1, R55 ;  /* 0x000000013b3b7824 */ /* 0x000fe200078e0237 */
[----:B------:R-:W-:-:S02]  /*1460*/  LEA R53, R20, R25, 0x2 ;  /* 0x0000001914357211 */ /* 0x000fc400078e10ff */
[----:B------:R-:W-:-:S09]  /*1470*/  LEA.HI.X R57, R21, UR5, R4, 0x2, P0 ;  /* 0x0000000515397c11 */ /* 0x000fd200080f1404 */
.L_x_19719:
        /* <DEDUP_REMOVED lines=22> */
[----:B------:R-:W-:Y:S02]  /*15e0*/  IMAD.MOV.U32 R27, RZ, RZ, R20 ;  /* 0x000000ffff1b7224 */ /* 0x000fe400078e0014 */
[----:B------:R-:W-:Y:S02]  /*15f0*/  IMAD.MOV.U32 R20, RZ, RZ, RZ ;  /* 0x000000ffff147224 */ /* 0x000fe400078e00ff */
[----:B------:R-:W-:Y:S01]  /*1600*/  @!P2 IMAD.MOV R27, RZ, RZ, -R27 ;  /* 0x000000ffff1ba224 */ /* 0x000fe200078e0a1b */
[----:B------:R-:W-:Y:S01]  /*1610*/  @!P1 LOP3.LUT R27, RZ, R26, RZ, 0x33, !PT ;  /* 0x0000001aff1b9212 */ /* 0x000fe200078e33ff */
[----:B0-----:R-:W-:-:S03]  /*1620*/  IMAD.MOV R25, RZ, RZ, -R21 ;  /* 0x000000ffff197224 */ /* 0x001fc600078e0a15 */
[----:B------:R-:W-:Y:S01]  /*1630*/  IADD3 R23, R0, R27, RZ ;  /* 0x0000001b00177210 */ /* 0x000fe20007ffe0ff */
[----:B------:R-:W-:-:S03]  /*1640*/  IMAD R25, R25, R22, RZ ;  /* 0x0000001619197224 */ /* 0x000fc600078e02ff */
[----:B------:R-:W-:Y:S01]  /*1650*/  IABS R24, R23 ;  /* 0x0000001700187213 */ /* 0x000fe20000000000 */
[----:B------:R-:W-:Y:S01]  /*1660*/  IMAD.HI.U32 R20, R21, R25, R20 ;  /* 0x0000001915147227 */ /* 0x000fe200078e0014 */
[----:B------:R-:W-:-:S03]  /*1670*/  ISETP.GE.AND P2, PT, R23, RZ, PT ;  /* 0x000000ff1700720c */ /* 0x000fc60003f46270 */
[----:B------:R-:W-:-:S04]  /*1680*/  IMAD.MOV.U32 R21, RZ, RZ, R24 ;  /* 0x000000ffff157224 */ /* 0x000fc800078e0018 */
[----:B------:R-:W-:-:S04]  /*1690*/  IMAD.HI.U32 R20, R20, R21, RZ ;  /* 0x0000001514147227 */ /* 0x000fc800078e00ff */
[----:B------:R-:W-:-:S04]  /*16a0*/  IMAD.MOV R20, RZ, RZ, -R20 ;  /* 0x000000ffff147224 */ /* 0x000fc800078e0a14 */
[----:B------:R-:W-:Y:S02]  /*16b0*/  IMAD R21, R22, R20, R21 ;  /* 0x0000001416157224 */ /* 0x000fe400078e0215 */
[----:B------:R-:W-:-:S03]  /*16c0*/  VIADD R20, R52, 0xf ;  /* 0x0000000f34147836 */ /* 0x000fc60000000000 */
[----:B------:R-:W-:Y:S02]  /*16d0*/  ISETP.GT.U32.AND P0, PT, R22, R21, PT ;  /* 0x000000151600720c */ /* 0x000fe40003f04070 */
[----:B------:R-:W-:-:S04]  /*16e0*/  SHF.R.S32.HI R23, RZ, 0x1f, R20 ;  /* 0x0000001fff177819 */ /* 0x000fc80000011414 */
[----:B------:R-:W-:-:S04]  /*16f0*/  LEA.HI R23, R23, R20, RZ, 0x4 ;  /* 0x0000001417177211 */ /* 0x000fc800078f20ff */
[----:B------:R-:W-:-:S03]  /*1700*/  SHF.R.S32.HI R23, RZ, 0x4, R23 ;  /* 0x00000004ff177819 */ /* 0x000fc60000011417 */
[----:B------:R-:W-:Y:S01]  /*1710*/  @!P0 IMAD.IADD R21, R21, 0x1, -R22 ;  /* 0x0000000115158824 */ /* 0x000fe200078e0a16 */
[----:B------:R-:W-:-:S04]  /*1720*/  ISETP.NE.AND P0, PT, R58, RZ, PT ;  /* 0x000000ff3a00720c */ /* 0x000fc80003f05270 */
[----:B------:R-:W-:-:S13]  /*1730*/  ISETP.GT.U32.AND P1, PT, R22, R21, PT ;  /* 0x000000151600720c */ /* 0x000fda0003f24070 */
[----:B------:R-:W-:-:S05]  /*1740*/  @!P1 IADD3 R21, R21, -R22, RZ ;  /* 0x8000001615159210 */ /* 0x000fca0007ffe0ff */
[----:B------:R-:W-:Y:S01]  /*1750*/  @!P2 IMAD.MOV R21, RZ, RZ, -R21 ;  /* 0x000000ffff15a224 */ /* 0x000fe200078e0a15 */
[----:B------:R-:W-:Y:S02]  /*1760*/  @!P0 LOP3.LUT R21, RZ, R58, RZ, 0x33, !PT ;  /* 0x0000003aff158212 */ /* 0x000fe400078e33ff */
[----:B------:R-:W-:Y:S02]  /*1770*/  ISETP.LE.AND P2, PT, R27, R8, PT ;  /* 0x000000081b00720c */ /* 0x000fe40003f43270 */
[----:B------:R-:W-:Y:S02]  /*1780*/  ISETP.NE.AND P1, PT, R21, RZ, PT ;  /* 0x000000ff1500720c */ /* 0x000fe40003f25270 */
[----:B------:R-:W-:-:S11]  /*1790*/  ISETP.GE.AND P0, PT, R56, R23, PT ;  /* 0x000000173800720c */ /* 0x000fd60003f06270 */
[----:B------:R-:W-:Y:S05]  /*17a0*/  @P1 BRA P2, `(.L_x_19716) ;  /* 0x0000001400341947 */ /* 0x000fea0001000000 */
[----:B------:R-:W-:Y:S02]  /*17b0*/  IMAD.MOV.U32 R20, RZ, RZ, R54 ;  /* 0x000000ffff147224 */ /* 0x000fe400078e0036 */
[----:B------:R-:W-:-:S05]  /*17c0*/  IMAD.MOV.U32 R21, RZ, RZ, R57 ;  /* 0x000000ffff157224 */ /* 0x000fca00078e0039 */
[----:B------:R-:W2:Y:S01]  /*17d0*/  LDG.E.CONSTANT R20, desc[UR10][R20.64] ;  /* 0x0000000a14147981 */ /* 0x000ea2000c1e9900 */
[C---:B------:R-:W-:Y:S02]  /*17e0*/  VIADD R24, R51.reuse, 0x2 ;  /* 0x0000000233187836 */ /* 0x040fe40000000000 */
[----:B------:R-:W-:-:S03]  /*17f0*/  IMAD.SHL.U32 R23, R51, 0x4, RZ ;  /* 0x0000000433177824 */ /* 0x000fc600078e00ff */
[C---:B------:R-:W-:Y:S02]  /*1800*/  SHF.L.U32 R26, R24.reuse, 0x2, RZ ;  /* 0x00000002181a7819 */ /* 0x040fe400000006ff */
[----:B------:R-:W-:Y:S02]  /*1810*/  LEA.HI R25, R24, R24, RZ, 0x1 ;  /* 0x0000001818197211 */ /* 0x000fe400078f08ff */
[----:B------:R-:W-:Y:S02]  /*1820*/  SHF.R.S32.HI R27, RZ, 0x1f, R26 ;  /* 0x0000001fff1b7819 */ /* 0x000fe4000001141a */
[----:B------:R-:W-:Y:S01]  /*1830*/  SHF.R.S32.HI R24, RZ, 0x1f, R23 ;  /* 0x0000001fff187819 */ /* 0x000fe20000011417 */
[----:B------:R-:W-:Y:S01]  /*1840*/  IMAD.SHL.U32 R25, R25, 0x40, RZ ;  /* 0x0000004019197824 */ /* 0x000fe200078e00ff */
[----:B------:R-:W-:Y:S02]  /*1850*/  LEA.HI R27, R27, R26, RZ, 0x3 ;  /* 0x0000001a1b1b7211 */ /* 0x000fe400078f18ff */
[----:B------:R-:W-:-:S02]  /*1860*/  LEA.HI R24, R24, R23, RZ, 0x3 ;  /* 0x0000001718187211 */ /* 0x000fc400078f18ff */
[----:B------:R-:W-:Y:S02]  /*1870*/  LOP3.LUT R27, R27, 0xfffffff8, RZ, 0xc0, !PT ;  /* 0xfffffff81b1b7812 */ /* 0x000fe400078ec0ff */
[----:B------:R-:W-:Y:S02]  /*1880*/  LOP3.LUT R24, R24, 0xfffffff8, RZ, 0xc0, !PT ;  /* 0xfffffff818187812 */ /* 0x000fe400078ec0ff */
[----:B------:R-:W-:Y:S01]  /*1890*/  LOP3.LUT R25, R25, 0xffffff80, RZ, 0xc0, !PT ;  /* 0xffffff8019197812 */ /* 0x000fe200078ec0ff */
[----:B------:R-:W-:Y:S02]  /*18a0*/  IMAD.IADD R26, R26, 0x1, -R27 ;  /* 0x000000011a1a7824 */ /* 0x000fe400078e0a1b */
[----:B------:R-:W-:Y:S01]  /*18b0*/  IMAD.IADD R23, R23, 0x1, -R24 ;  /* 0x0000000117177824 */ /* 0x000fe200078e0a18 */
[----:B------:R-:W-:Y:S02]  /*18c0*/  SHF.R.S32.HI R27, RZ, 0x1f, R25 ;  /* 0x0000001fff1b7819 */ /* 0x000fe40000011419 */
[----:B--2---:R-:W-:Y:S01]  /*18d0*/  SHF.R.S32.HI R22, RZ, 0x1f, R20 ;  /* 0x0000001fff167819 */ /* 0x004fe20000011414 */
[----:B------:R-:W-:-:S04]  /*18e0*/  IMAD.WIDE.U32 R60, R20, UR9, R62 ;  /* 0x00000009143c7c25 */ /* 0x000fc8000f8e003e */
[----:B------:R-:W-:-:S04]  /*18f0*/  IMAD R22, R22, UR9, RZ ;  /* 0x0000000916167c24 */ /* 0x000fc8000f8e02ff */
[----:B------:R-:W-:Y:S01]  /*1900*/  IMAD R21, R20, R9, R22 ;  /* 0x0000000914157224 */ /* 0x000fe200078e0216 */
[----:B------:R-:W-:-:S03]  /*1910*/  SHF.R.S32.HI R22, RZ, 0x1f, R26 ;  /* 0x0000001fff167819 */ /* 0x000fc6000001141a */
[----:B------:R-:W-:Y:S01]  /*1920*/  IMAD.IADD R58, R61, 0x1, R21 ;  /* 0x000000013d3a7824 */ /* 0x000fe200078e0215 */
[----:B------:R-:W-:Y:S02]  /*1930*/  IADD3 R21, P1, P2, R26, R60, R25 ;  /* 0x0000003c1a157210 */ /* 0x000fe40007a3e019 */
[----:B------:R-:W-:Y:S02]  /*1940*/  SHF.R.S32.HI R25, RZ, 0x1f, R23 ;  /* 0x0000001fff197819 */ /* 0x000fe40000011417 */
[----:B------:R-:W-:Y:S02]  /*1950*/  IADD3.X R22, R22, R58, R27, P1, P2 ;  /* 0x0000003a16167210 */ /* 0x000fe40000fe441b */
[----:B------:R-:W-:Y:S02]  /*1960*/  LEA R20, P2, R21, UR6, 0x1 ;  /* 0x0000000615147c11 */ /* 0x000fe4000f8408ff */
[----:B------:R-:W-:Y:S02]  /*1970*/  IADD3 R23, P1, R23, R60, RZ ;  /* 0x0000003c17177210 */ /* 0x000fe40007f3e0ff */
[----:B------:R-:W-:-:S02]  /*1980*/  LEA.HI.X R21, R21, UR7, R22, 0x1, P2 ;  /* 0x0000000715157c11 */ /* 0x000fc400090f0c16 */
[----:B------:R-:W-:Y:S02]  /*1990*/  IADD3.X R24, R25, R58, RZ, P1, !PT ;  /* 0x0000003a19187210 */ /* 0x000fe40000ffe4ff */
[C---:B------:R-:W-:Y:S01]  /*19a0*/  LEA R22, P1, R23.reuse, UR6, 0x1 ;  /* 0x0000000617167c11 */ /* 0x040fe2000f8208ff */
[----:B------:R-:W2:Y:S03]  /*19b0*/  LDG.E.CONSTANT R26, desc[UR10][R20.64] ;  /* 0x0000000a141a7981 */ /* 0x000ea6000c1e9900 */
[----:B------:R-:W-:Y:S01]  /*19c0*/  LEA.HI.X R23, R23, UR7, R24, 0x1, P1 ;  /* 0x0000000717177c11 */ /* 0x000fe200088f0c18 */
[----:B------:R0:W3:Y:S04]  /*19d0*/  LDG.E.CONSTANT R61, desc[UR10][R20.64+0x4] ;  /* 0x0000040a143d7981 */ /* 0x0000e8000c1e9900 */
[----:B------:R-:W4:Y:S01]  /*19e0*/  LDG.E.CONSTANT R27, desc[UR10][R22.64] ;  /* 0x0000000a161b7981 */ /* 0x000f22000c1e9900 */
        /* <DEDUP_REMOVED lines=9> */
[----:B------:R-:W-:Y:S01]  /*1a80*/  IMAD.IADD R65, R64, 0x1, -R65 ;  /* 0x0000000140417824 */ /* 0x000fe200078e0a41 */
[----:B0-----:R-:W-:-:S04]  /*1a90*/  SHF.R.S32.HI R21, RZ, 0x1f, R25 ;  /* 0x0000001fff157819 */ /* 0x001fc80000011419 */
[----:B------:R-:W-:Y:S02]  /*1aa0*/  IADD3 R20, P1, P2, R65, R60, R25 ;  /* 0x0000003c41147210 */ /* 0x000fe40007a3e019 */
[----:B------:R-:W-:-:S04]  /*1ab0*/  SHF.R.S32.HI R65, RZ, 0x1f, R65 ;  /* 0x0000001fff417819 */ /* 0x000fc80000011441 */
[----:B------:R-:W-:Y:S02]  /*1ac0*/  IADD3.X R21, R65, R58, R21, P1, P2 ;  /* 0x0000003a41157210 */ /* 0x000fe40000fe4415 */
[----:B------:R-:W-:-:S04]  /*1ad0*/  LEA R24, P1, R20, UR6, 0x1 ;  /* 0x0000000614187c11 */ /* 0x000fc8000f8208ff */
[----:B------:R-:W-:Y:S01]  /*1ae0*/  LEA.HI.X R25, R20, UR7, R21, 0x1, P1 ;  /* 0x0000000714197c11 */ /* 0x000fe200088f0c15 */
[----:B------:R-:W-:Y:S01]  /*1af0*/  VIADD R64, R51, 0x6 ;  /* 0x0000000633407836 */ /* 0x000fe20000000000 */
[----:B-1----:R-:W0:Y:S04]  /*1b00*/  LDS.128 R20, [R10] ;  /* 0x000000000a147984 */ /* 0x002e280000000c00 */
[----:B------:R-:W5:Y:S04]  /*1b10*/  LDG.E.CONSTANT R66, desc[UR10][R24.64] ;  /* 0x0000000a18427981 */ /* 0x000f68000c1e9900 */
[----:B------:R1:W5:Y:S01]  /*1b20*/  LDG.E.CONSTANT R71, desc[UR10][R24.64+0x4] ;  /* 0x0000040a18477981 */ /* 0x000362000c1e9900 */
[----:B------:R-:W-:-:S04]  /*1b30*/  SHF.L.U32 R67, R64, 0x2, RZ ;  /* 0x0000000240437819 */ /* 0x000fc800000006ff */
[----:B------:R-:W-:Y:S02]  /*1b40*/  SHF.R.S32.HI R68, RZ, 0x1f, R67 ;  /* 0x0000001fff447819 */ /* 0x000fe40000011443 */
[----:B------:R-:W-:Y:S02]  /*1b50*/  LEA.HI R64, R64, R64, RZ, 0x1 ;  /* 0x0000004040407211 */ /* 0x000fe400078f08ff */
[----:B------:R-:W-:-:S03]  /*1b60*/  LEA.HI R68, R68, R67, RZ, 0x3 ;  /* 0x0000004344447211 */ /* 0x000fc600078f18ff */
[----:B------:R-:W-:Y:S01]  /*1b70*/  IMAD.SHL.U32 R64, R64, 0x40, RZ ;  /* 0x0000004040407824 */ /* 0x000fe200078e00ff */
[----:B------:R-:W-:-:S04]  /*1b80*/  LOP3.LUT R68, R68, 0xfffffff8, RZ, 0xc0, !PT ;  /* 0xfffffff844447812 */ /* 0x000fc800078ec0ff */
[----:B------:R-:W-:Y:S01]  /*1b90*/  LOP3.LUT R65, R64, 0xffffff80, RZ, 0xc0, !PT ;  /* 0xffffff8040417812 */ /* 0x000fe200078ec0ff */
[----:B------:R-:W-:-:S03]  /*1ba0*/  IMAD.IADD R68, R67, 0x1, -R68 ;  /* 0x0000000143447824 */ /* 0x000fc600078e0a44 */
[--C-:B------:R-:W-:Y:S02]  /*1bb0*/  SHF.R.S32.HI R67, RZ, 0x1f, R65.reuse ;  /* 0x0000001fff437819 */ /* 0x100fe40000011441 */
[----:B-1----:R-:W-:Y:S02]  /*1bc0*/  IADD3 R25, P1, P2, R68, R60, R65 ;  /* 0x0000003c44197210 */ /* 0x002fe40007a3e041 */
[----:B------:R-:W-:-:S04]  /*1bd0*/  SHF.R.S32.HI R64, RZ, 0x1f, R68 ;  /* 0x0000001fff407819 */ /* 0x000fc80000011444 */
[----:B------:R-:W-:Y:S02]  /*1be0*/  IADD3.X R64, R64, R58, R67, P1, P2 ;  /* 0x0000003a40407210 */ /* 0x000fe40000fe4443 */
[----:B------:R-:W-:-:S04]  /*1bf0*/  LEA R24, P1, R25, UR6, 0x1 ;  /* 0x0000000619187c11 */ /* 0x000fc8000f8208ff */
[----:B------:R-:W-:-:S05]  /*1c00*/  LEA.HI.X R25, R25, UR7, R64, 0x1, P1 ;  /* 0x0000000719197c11 */ /* 0x000fca00088f0c40 */
[----:B------:R-:W5:Y:S04]  /*1c10*/  LDG.E.CONSTANT R72, desc[UR10][R24.64] ;  /* 0x0000000a18487981 */ /* 0x000f68000c1e9900 */
[----:B------:R1:W5:Y:S01]  /*1c20*/  LDG.E.CONSTANT R67, desc[UR10][R24.64+0x4] ;  /* 0x0000040a18437981 */ /* 0x000362000c1e9900 */
[C---:B0-----:R-:W-:Y:S01]  /*1c30*/  IMAD.U32 R64, R22.reuse, 0x10000, RZ ;  /* 0x0001000016407824 */ /* 0x041fe200078e00ff */
[----:B------:R-:W-:Y:S01]  /*1c40*/  PRMT R22, R22, 0x7632, R22 ;  /* 0x0000763216167816 */ /* 0x000fe20000000016 */
[C---:B------:R-:W-:Y:S01]  /*1c50*/  IMAD.U32 R74, R20.reuse, 0x10000, RZ ;  /* 0x00010000144a7824 */ /* 0x040fe200078e00ff */
[----:B------:R-:W-:-:S03]  /*1c60*/  PRMT R20, R20, 0x7632, R20 ;  /* 0x0000763214147816 */ /* 0x000fc60000000014 */
[----:B------:R-:W-:Y:S02]  /*1c70*/  IMAD.U32 R22, R22, 0x10000, RZ ;  /* 0x0001000016167824 */ /* 0x000fe400078e00ff */
[----:B------:R-:W-:Y:S02]  /*1c80*/  IMAD.U32 R20, R20, 0x10000, RZ ;  /* 0x0001000014147824 */ /* 0x000fe400078e00ff */
[----:B-1----:R-:W-:Y:S02]  /*1c90*/  IMAD.U32 R24, R23, 0x10000, RZ ;  /* 0x0001000017187824 */ /* 0x002fe400078e00ff */
[----:B------:R-:W-:Y:S01]  /*1ca0*/  IMAD.U32 R73, R21, 0x10000, RZ ;  /* 0x0001000015497824 */ /* 0x000fe200078e00ff */
[----:B------:R-:W-:Y:S02]  /*1cb0*/  PRMT R23, R23, 0x7632, R23 ;  /* 0x0000763217177816 */ /* 0x000fe40000000017 */
[----:B------:R-:W-:-:S03]  /*1cc0*/  PRMT R21, R21, 0x7632, R21 ;  /* 0x0000763215157816 */ /* 0x000fc60000000015 */
[----:B------:R-:W-:Y:S02]  /*1cd0*/  IMAD.U32 R23, R23, 0x10000, RZ ;  /* 0x0001000017177824 */ /* 0x000fe400078e00ff */
[----:B------:R-:W-:Y:S02]  /*1ce0*/  IMAD.U32 R21, R21, 0x10000, RZ ;  /* 0x0001000015157824 */ /* 0x000fe400078e00ff */
[C---:B--2---:R-:W-:Y:S01]  /*1cf0*/  IMAD.U32 R65, R26.reuse, 0x10000, RZ ;  /* 0x000100001a417824 */ /* 0x044fe200078e00ff */
[----:B------:R-:W-:-:S03]  /*1d00*/  PRMT R26, R26, 0x7632, R26 ;  /* 0x000076321a1a7816 */ /* 0x000fc6000000001a */
[----:B------:R-:W-:Y:S01]  /*1d10*/  FMUL.FTZ R69, R64, R65 ;  /* 0x0000004140457220 */ /* 0x000fe20000410000 */
[C---:B----4-:R-:W-:Y:S02]  /*1d20*/  SHF.L.U32 R65, R27.reuse, 0x10, RZ ;  /* 0x000000101b417819 */ /* 0x050fe400000006ff */
[----:B------:R-:W-:-:S03]  /*1d30*/  PRMT R27, R27, 0x7632, R27 ;  /* 0x000076321b1b7816 */ /* 0x000fc6000000001b */
[----:B------:R-:W-:Y:S01]  /*1d40*/  FFMA.FTZ R74, R74, R65, R69 ;  /* 0x000000414a4a7223 */ /* 0x000fe20000010045 */
[----:B------:R-:W-:Y:S01]  /*1d50*/  IMAD.U32 R65, R26, 0x10000, RZ ;  /* 0x000100001a417824 */ /* 0x000fe200078e00ff */
[----:B---3--:R-:W-:Y:S01]  /*1d60*/  SHF.L.U32 R25, R61, 0x10, RZ ;  /* 0x000000103d197819 */ /* 0x008fe200000006ff */
[----:B------:R-:W-:Y:S02]  /*1d70*/  IMAD.U32 R27, R27, 0x10000, RZ ;  /* 0x000100001b1b7824 */ /* 0x000fe400078e00ff */
[----:B------:R-:W-:Y:S02]  /*1d80*/  FMUL.FTZ R65, R22, R65 ;  /* 0x0000004116417220 */ /* 0x000fe40000410000 */
[----:B------:R-:W-:Y:S02]  /*1d90*/  FMUL.FTZ R24, R24, R25 ;  /* 0x0000001918187220 */ /* 0x000fe40000410000 */
[----:B------:R-:W-:Y:S01]  /*1da0*/  FFMA.FTZ R22, R20, R27, R65 ;  /* 0x0000001b14167223 */ /* 0x000fe20000010041 */
[----:B-----5:R-:W-:-:S04]  /*1db0*/  IMAD.U32 R20, R70, 0x10000, RZ ;  /* 0x0001000046147824 */ /* 0x020fc800078e00ff */
[----:B------:R-:W-:Y:S02]  /*1dc0*/  FFMA.FTZ R73, R73, R20, R24 ;  /* 0x0000001449497223 */ /* 0x000fe40000010018 */
[----:B------:R-:W0:Y:S01]  /*1dd0*/  LDS.128 R24, [R10+0x10] ;  /* 0x000010000a187984 */ /* 0x000e220000000c00 */
        /* <DEDUP_REMOVED lines=8> */
[----:B------:R-:W-:-:S03]  /*1e60*/  IMAD.U32 R20, R20, 0x10000, RZ ;  /* 0x0001000014147824 */ /* 0x000fc600078e00ff */
[----:B------:R-:W-:Y:S01]  /*1e70*/  SHF.L.U32 R70, R70, 0x10, RZ ;  /* 0x0000001046467819 */ /* 0x000fe200000006ff */
[----:B------:R-:W-:-:S04]  /*1e80*/  FMUL.FTZ R20, R23, R20 ;  /* 0x0000001417147220 */ /* 0x000fc80000410000 */
[----:B------:R-:W-:Y:S01]  /*1e90*/  FFMA.FTZ R23, R21, R70, R20 ;  /* 0x0000004615177223 */ /* 0x000fe20000010014 */
[----:B------:R-:W-:Y:S02]  /*1ea0*/  IMAD.U32 R20, R66, 0x10000, RZ ;  /* 0x0001000042147824 */ /* 0x000fe400078e00ff */
[----:B0-----:R-:W-:-:S04]  /*1eb0*/  IMAD.U32 R21, R24, 0x10000, RZ ;  /* 0x0001000018157824 */ /* 0x001fc800078e00ff */
[----:B------:R-:W-:Y:S01]  /*1ec0*/  FFMA.FTZ R74, R21, R20, R74 ;  /* 0x00000014154a7223 */ /* 0x000fe2000001004a */
[----:B------:R-:W-:-:S04]  /*1ed0*/  IADD3 R21, P1, P2, R46, R60, R45 ;  /* 0x0000003c2e157210 */ /* 0x000fc80007a3e02d */
[----:B------:R-:W-:Y:S02]  /*1ee0*/  LEA R20, P3, R21, UR6, 0x1 ;  /* 0x0000000615147c11 */ /* 0x000fe4000f8608ff */
[----:B-1----:R-:W-:-:S04]  /*1ef0*/  IADD3.X R64, R30, R58, R15, P1, P2 ;  /* 0x0000003a1e407210 */ /* 0x002fc80000fe440f */
[----:B------:R-:W-:-:S05]  /*1f00*/  LEA.HI.X R21, R21, UR7, R64, 0x1, P3 ;  /* 0x0000000715157c11 */ /* 0x000fca00098f0c40 */
[----:B------:R-:W4:Y:S04]  /*1f10*/  LDG.E.CONSTANT R70, desc[UR10][R20.64] ;  /* 0x0000000a14467981 */ /* 0x000f28000c1e9900 */
[----:B------:R0:W5:Y:S01]  /*1f20*/  LDG.E.CONSTANT R61, desc[UR10][R20.64+0x4] ;  /* 0x0000040a143d7981 */ /* 0x000162000c1e9900 */
[----:B------:R-:W-:Y:S02]  /*1f30*/  PRMT R24, R24, 0x7632, R24 ;  /* 0x0000763218187816 */ /* 0x000fe40000000018 */
[----:B------:R-:W-:-:S03]  /*1f40*/  PRMT R66, R66, 0x7632, R66 ;  /* 0x0000763242427816 */ /* 0x000fc60000000042 */
[----:B------:R-:W-:Y:S02]  /*1f50*/  IMAD.U32 R65, R24, 0x10000, RZ ;  /* 0x0001000018417824 */ /* 0x000fe400078e00ff */
[----:B------:R-:W-:Y:S01]  /*1f60*/  IMAD.U32 R24, R66, 0x10000, RZ ;  /* 0x0001000042187824 */ /* 0x000fe200078e00ff */
[----:B------:R-:W-:-:S03]  /*1f70*/  SHF.L.U32 R64, R71, 0x10, RZ ;  /* 0x0000001047407819 */ /* 0x000fc600000006ff */
[----:B------:R-:W-:Y:S01]  /*1f80*/  FFMA.FTZ R22, R65, R24, R22 ;  /* 0x0000001841167223 */ /* 0x000fe20000010016 */
[----:B------:R-:W-:-:S04]  /*1f90*/  IMAD.U32 R24, R25, 0x10000, RZ ;  /* 0x0001000019187824 */ /* 0x000fc800078e00ff */
[----:B------:R-:W-:Y:S01]  /*1fa0*/  FFMA.FTZ R73, R24, R64, R73 ;  /* 0x0000004018497223 */ /* 0x000fe20000010049 */
[----:B------:R-:W-:-:S04]  /*1fb0*/  IADD3 R24, P1, P2, R44, R60, R43 ;  /* 0x0000003c2c187210 */ /* 0x000fc80007a3e02b */
[----:B------:R-:W-:Y:S02]  /*1fc0*/  LEA R64, P3, R24, UR6, 0x1 ;  /* 0x0000000618407c11 */ /* 0x000fe4000f8608ff */
[----:B0-----:R-:W-:-:S04]  /*1fd0*/  IADD3.X R21, R33, R58, R16, P1, P2 ;  /* 0x0000003a21157210 */ /* 0x001fc80000fe4410 */
[----:B------:R-:W-:-:S05]  /*1fe0*/  LEA.HI.X R65, R24, UR7, R21, 0x1, P3 ;  /* 0x0000000718417c11 */ /* 0x000fca00098f0c15 */
[----:B------:R-:W5:Y:S01]  /*1ff0*/  LDG.E.CONSTANT R66, desc[UR10][R64.64] ;  /* 0x0000000a40427981 */ /* 0x000f62000c1e9900 */
[C---:B------:R-:W-:Y:S01]  /*2000*/  IMAD.U32 R21, R26.reuse, 0x10000, RZ ;  /* 0x000100001a157824 */ /* 0x040fe200078e00ff */
[----:B------:R-:W-:Y:S01]  /*2010*/  PRMT R26, R26, 0x7632, R26 ;  /* 0x000076321a1a7816 */ /* 0x000fe2000000001a */
[C---:B------:R-:W-:Y:S01]  /*2020*/  IMAD.U32 R24, R72.reuse, 0x10000, RZ ;  /* 0x0001000048187824 */ /* 0x040fe200078e00ff */
[----:B------:R-:W-:Y:S02]  /*2030*/  PRMT R25, R25, 0x7632, R25 ;  /* 0x0000763219197816 */ /* 0x000fe40000000019 */
[----:B------:R-:W-:Y:S02]  /*2040*/  PRMT R71, R71, 0x7632, R71 ;  /* 0x0000763247477816 */ /* 0x000fe40000000047 */
[----:B------:R-:W-:Y:S01]  /*2050*/  PRMT R72, R72, 0x7632, R72 ;  /* 0x0000763248487816 */ /* 0x000fe20000000048 */
[----:B------:R-:W-:Y:S01]  /*2060*/  FFMA.FTZ R24, R21, R24, R74 ;  /* 0x0000001815187223 */ /* 0x000fe2000001004a */
[----:B------:R-:W-:-:S02]  /*2070*/  IMAD.U32 R21, R26, 0x10000, RZ ;  /* 0x000100001a157824 */ /* 0x000fc400078e00ff */
[----:B------:R-:W-:Y:S01]  /*2080*/  IMAD.U32 R20, R25, 0x10000, RZ ;  /* 0x0001000019147824 */ /* 0x000fe200078e00ff */
[----:B------:R-:W-:Y:S01]  /*2090*/  SHF.L.U32 R26, R72, 0x10, RZ ;  /* 0x00000010481a7819 */ /* 0x000fe200000006ff */
[----:B------:R-:W-:Y:S02]  /*20a0*/  IMAD.U32 R25, R71, 0x10000, RZ ;  /* 0x0001000047197824 */ /* 0x000fe400078e00ff */
[----:B------:R4:W5:Y:S02]  /*20b0*/  LDG.E.CONSTANT R71, desc[UR10][R64.64+0x4] ;  /* 0x0000040a40477981 */ /* 0x000964000c1e9900 */
[----:B------:R-:W-:Y:S01]  /*20c0*/  FFMA.FTZ R25, R20, R25, R23 ;  /* 0x0000001914197223 */ /* 0x000fe20000010017 */
[----:B------:R-:W-:Y:S01]  /*20d0*/  FFMA.FTZ R26, R21, R26, R22 ;  /* 0x0000001a151a7223 */ /* 0x000fe20000010016 */
[----:B------:R-:W-:Y:S02]  /*20e0*/  IMAD.U32 R20, R27, 0x10000, RZ ;  /* 0x000100001b147824 */ /* 0x000fe400078e00ff */
        /* <DEDUP_REMOVED lines=8> */
[C---:B0-----:R-:W-:Y:S01]  /*2170*/  IMAD.U32 R25, R20.reuse, 0x10000, RZ ;  /* 0x0001000014197824 */ /* 0x041fe200078e00ff */
[----:B------:R-:W-:Y:S02]  /*2180*/  PRMT R20, R20, 0x7632, R20 ;  /* 0x0000763214147816 */ /* 0x000fe40000000014 */
[----:B------:R-:W-:Y:S02]  /*2190*/  IADD3 R72, P4, P5, R7, R60, R12 ;  /* 0x0000003c07487210 */ /* 0x000fe40007d9e00c */
[C---:B--2---:R-:W-:Y:S02]  /*21a0*/  SHF.L.U32 R27, R68.reuse, 0x10, RZ ;  /* 0x00000010441b7819 */ /* 0x044fe400000006ff */
[----:B------:R-:W-:-:S03]  /*21b0*/  PRMT R68, R68, 0x7632, R68 ;  /* 0x0000763244447816 */ /* 0x000fc60000000044 */
[----:B------:R-:W-:Y:S01]  /*21c0*/  FFMA.FTZ R24, R25, R27, R24 ;  /* 0x0000001b19187223 */ /* 0x000fe20000010018 */
[----:B------:R-:W-:Y:S02]  /*21d0*/  IMAD.U32 R25, R20, 0x10000, RZ ;  /* 0x0001000014197824 */ /* 0x000fe400078e00ff */
[----:B------:R-:W-:Y:S01]  /*21e0*/  IMAD.U32 R68, R68, 0x10000, RZ ;  /* 0x0001000044447824 */ /* 0x000fe200078e00ff */
[----:B------:R-:W-:Y:S01]  /*21f0*/  IADD3 R27, P1, P2, R42, R60, R41 ;  /* 0x0000003c2a1b7210 */ /* 0x000fe20007a3e029 */
[----:B------:R-:W-:Y:S02]  /*2200*/  IMAD.U32 R20, R21, 0x10000, RZ ;  /* 0x0001000015147824 */ /* 0x000fe400078e00ff */
[----:B------:R-:W-:Y:S01]  /*2210*/  FFMA.FTZ R25, R25, R68, R26 ;  /* 0x0000004419197223 */ /* 0x000fe2000001001a */
[----:B---3--:R-:W-:Y:S01]  /*2220*/  IMAD.U32 R26, R69, 0x10000, RZ ;  /* 0x00010000451a7824 */ /* 0x008fe200078e00ff */
[----:B------:R-:W-:-:S03]  /*2230*/  IADD3.X R68, R32, R58, R17, P1, P2 ;  /* 0x0000003a20447210 */ /* 0x000fc60000fe4411 */
[----:B------:R-:W-:Y:S01]  /*2240*/  FFMA.FTZ R73, R20, R26, R73 ;  /* 0x0000001a14497223 */ /* 0x000fe20000010049 */
[----:B------:R-:W-:Y:S02]  /*2250*/  LEA R20, P3, R27, UR6, 0x1 ;  /* 0x000000061b147c11 */ /* 0x000fe4000f8608ff */
[----:B------:R-:W-:Y:S02]  /*2260*/  PRMT R26, R21, 0x7632, R26 ;  /* 0x00007632151a7816 */ /* 0x000fe4000000001a */
[----:B------:R-:W-:-:S05]  /*2270*/  LEA.HI.X R21, R27, UR7, R68, 0x1, P3 ;  /* 0x000000071b157c11 */ /* 0x000fca00098f0c44 */
[----:B------:R-:W2:Y:S01]  /*2280*/  LDG.E.CONSTANT R67, desc[UR10][R20.64] ;  /* 0x0000000a14437981 */ /* 0x000ea2000c1e9900 */
[----:B------:R-:W-:Y:S01]  /*2290*/  PRMT R69, R69, 0x7632, R69 ;  /* 0x0000763245457816 */ /* 0x000fe20000000045 */
[----:B------:R-:W-:-:S03]  /*22a0*/  IMAD.U32 R27, R26, 0x10000, RZ ;  /* 0x000100001a1b7824 */ /* 0x000fc600078e00ff */
[----:B------:R-:W-:-:S05]  /*22b0*/  SHF.L.U32 R69, R69, 0x10, RZ ;  /* 0x0000001045457819 */ /* 0x000fca00000006ff */
[----:B------:R-:W-:Y:S01]  /*22c0*/  FFMA.FTZ R74, R27, R69, R74 ;  /* 0x000000451b4a7223 */ /* 0x000fe2000001004a */
[C---:B------:R-:W-:Y:S01]  /*22d0*/  IMAD.U32 R27, R22.reuse, 0x10000, RZ ;  /* 0x00010000161b7824 */ /* 0x040fe200078e00ff */
[----:B------:R-:W-:Y:S01]  /*22e0*/  PRMT R22, R22, 0x7632, R22 ;  /* 0x0000763216167816 */ /* 0x000fe20000000016 */
[C---:B----4-:R-:W-:Y:S01]  /*22f0*/  IMAD.U32 R64, R70.reuse, 0x10000, RZ ;  /* 0x0001000046407824 */ /* 0x050fe200078e00ff */
[----:B------:R-:W-:-:S03]  /*2300*/  PRMT R70, R70, 0x7632, R70 ;  /* 0x0000763246467816 */ /* 0x000fc60000000046 */
[----:B------:R-:W-:Y:S01]  /*2310*/  IMAD.U32 R22, R22, 0x10000, RZ ;  /* 0x0001000016167824 */ /* 0x000fe200078e00ff */
[----:B------:R0:W3:Y:S01]  /*2320*/  LDG.E.CONSTANT R69, desc[UR10][R20.64+0x4] ;  /* 0x0000040a14457981 */ /* 0x0000e2000c1e9900 */
[----:B------:R-:W-:Y:S02]  /*2330*/  IMAD.U32 R70, R70, 0x10000, RZ ;  /* 0x0001000046467824 */ /* 0x000fe400078e00ff */
[----:B------:R-:W-:Y:S01]  /*2340*/  FFMA.FTZ R64, R27, R64, R24 ;  /* 0x000000401b407223 */ /* 0x000fe20000010018 */
[----:B-----5:R-:W-:Y:S01]  /*2350*/  SHF.L.U32 R65, R61, 0x10, RZ ;  /* 0x000000103d417819 */ /* 0x020fe200000006ff */
[----:B------:R-:W-:Y:S02]  /*2360*/  FFMA.FTZ R22, R22, R70, R25 ;  /* 0x0000004616167223 */ /* 0x000fe40000010019 */
[----:B------:R-:W1:Y:S01]  /*2370*/  LDS.128 R24, [R10+0x30] ;  /* 0x000030000a187984 */ /* 0x000e620000000c00 */
[----:B------:R-:W-:-:S04]  /*2380*/  IMAD.U32 R68, R23, 0x10000, RZ ;  /* 0x0001000017447824 */ /* 0x000fc800078e00ff */
[----:B------:R-:W-:Y:S01]  /*2390*/  FFMA.FTZ R73, R68, R65, R73 ;  /* 0x0000004144497223 */ /* 0x000fe20000010049 */
[----:B------:R-:W-:-:S04]  /*23a0*/  IADD3 R65, P1, P2, R40, R60, R39 ;  /* 0x0000003c28417210 */ /* 0x000fc80007a3e027 */
[----:B------:R-:W-:Y:S02]  /*23b0*/  LEA R76, P3, R65, UR6, 0x1 ;  /* 0x00000006414c7c11 */ /* 0x000fe4000f8608ff */
[----:B------:R-:W-:-:S04]  /*23c0*/  IADD3.X R68, R35, R58, R18, P1, P2 ;  /* 0x0000003a23447210 */ /* 0x000fc80000fe4412 */
[----:B------:R-:W-:-:S05]  /*23d0*/  LEA.HI.X R77, R65, UR7, R68, 0x1, P3 ;  /* 0x00000007414d7c11 */ /* 0x000fca00098f0c44 */
[----:B------:R-:W4:Y:S01]  /*23e0*/  LDG.E.CONSTANT R70, desc[UR10][R76.64] ;  /* 0x0000000a4c467981 */ /* 0x000f22000c1e9900 */
[----:B------:R-:W-:Y:S02]  /*23f0*/  PRMT R23, R23, 0x7632, R23 ;  /* 0x0000763217177816 */ /* 0x000fe40000000017 */
[----:B------:R-:W-:-:S03]  /*2400*/  PRMT R61, R61, 0x7632, R61 ;  /* 0x000076323d3d7816 */ /* 0x000fc6000000003d */
[----:B------:R-:W-:Y:S02]  /*2410*/  IMAD.U32 R23, R23, 0x10000, RZ ;  /* 0x0001000017177824 */ /* 0x000fe400078e00ff */
[----:B------:R-:W-:Y:S01]  /*2420*/  IMAD.U32 R61, R61, 0x10000, RZ ;  /* 0x000100003d3d7824 */ /* 0x000fe200078e00ff */
[----:B0-----:R-:W-:Y:S01]  /*2430*/  IADD3 R21, P1, P2, R38, R60, R11 ;  /* 0x0000003c26157210 */ /* 0x001fe20007a3e00b */
[----:B------:R-:W-:Y:S02]  /*2440*/  IMAD.U32 R20, R66, 0x10000, RZ ;  /* 0x0001000042147824 */ /* 0x000fe400078e00ff */
[----:B------:R-:W-:Y:S02]  /*2450*/  FFMA.FTZ R74, R23, R61, R74 ;  /* 0x0000003d174a7223 */ /* 0x000fe4000001004a */
[----:B------:R0:W5:Y:S01]  /*2460*/  LDG.E.CONSTANT R61, desc[UR10][R76.64+0x4] ;  /* 0x0000040a4c3d7981 */ /* 0x000162000c1e9900 */
[----:B-1----:R-:W-:-:S04]  /*2470*/  IMAD.U32 R23, R24, 0x10000, RZ ;  /* 0x0001000018177824 */ /* 0x002fc800078e00ff */
[----:B------:R-:W-:Y:S01]  /*2480*/  FFMA.FTZ R23, R23, R20, R64 ;  /* 0x0000001417177223 */ /* 0x000fe20000010040 */
[----:B------:R-:W-:Y:S02]  /*2490*/  LEA R20, P3, R21, UR6, 0x1 ;  /* 0x0000000615147c11 */ /* 0x000fe4000f8608ff */
[----:B------:R-:W-:-:S04]  /*24a0*/  IADD3.X R64, R34, R58, R19, P1, P2 ;  /* 0x0000003a22407210 */ /* 0x000fc80000fe4413 */
[----:B------:R-:W-:Y:S02]  /*24b0*/  LEA.HI.X R21, R21, UR7, R64, 0x1, P3 ;  /* 0x0000000715157c11 */ /* 0x000fe400098f0c40 */
[----:B------:R-:W-:-:S03]  /*24c0*/  IADD3 R68, P1, P2, R6, R60, R13 ;  /* 0x0000003c06447210 */ /* 0x000fc60007a3e00d */
[----:B------:R-:W5:Y:S01]  /*24d0*/  LDG.E.CONSTANT R64, desc[UR10][R20.64] ;  /* 0x0000000a14407981 */ /* 0x000f62000c1e9900 */
[C---:B0-----:R-:W-:Y:S02]  /*24e0*/  LEA R76, P3, R68.reuse, UR6, 0x1 ;  /* 0x00000006444c7c11 */ /* 0x041fe4000f8608ff */
[----:B------:R-:W-:Y:S01]  /*24f0*/  IADD3.X R75, R37, R58, R28, P1, P2 ;  /* 0x0000003a254b7210 */ /* 0x000fe20000fe441c */
[----:B------:R0:W5:Y:S03]  /*2500*/  LDG.E.CONSTANT R65, desc[UR10][R20.64+0x4] ;  /* 0x0000040a14417981 */ /* 0x000166000c1e9900 */
        /* <DEDUP_REMOVED lines=16> */
[----:B------:R-:W-:Y:S01]  /*2610*/  PRMT R25, R25, 0x7632, R25 ;  /* 0x0000763219197816 */ /* 0x000fe20000000019 */
[----:B------:R-:W-:-:S04]  /*2620*/  IMAD.U32 R71, R71, 0x10000, RZ ;  /* 0x0001000047477824 */ /* 0x000fc800078e00ff */
[----:B------:R-:W-:Y:S02]  /*2630*/  IMAD.U32 R25, R25, 0x10000, RZ ;  /* 0x0001000019197824 */ /* 0x000fe400078e00ff */
[----:B0-----:R-:W-:Y:S02]  /*2640*/  IMAD.U32 R20, R26, 0x10000, RZ ;  /* 0x000100001a147824 */ /* 0x001fe400078e00ff */
[----:B------:R-:W-:Y:S01]  /*2650*/  FFMA.FTZ R74, R25, R71, R74 ;  /* 0x00000047194a7223 */ /* 0x000fe2000001004a */
[----:B------:R-:W-:Y:S01]  /*2660*/  FFMA.FTZ R73, R22, R66, R73 ;  /* 0x0000004216497223 */ /* 0x000fe20000010049 */
[----:B------:R-:W-:-:S05]  /*2670*/  PRMT R26, R26, 0x7632, R26 ;  /* 0x000076321a1a7816 */ /* 0x000fca000000001a */
[----:B------:R-:W-:Y:S02]  /*2680*/  IMAD.U32 R71, R26, 0x10000, RZ ;  /* 0x000100001a477824 */ /* 0x000fe400078e00ff */
[C---:B------:R-:W-:Y:S01]  /*2690*/  IMAD.U32 R26, R27.reuse, 0x10000, RZ ;  /* 0x000100001b1a7824 */ /* 0x040fe200078e00ff */
[----:B------:R-:W-:-:S05]  /*26a0*/  PRMT R27, R27, 0x7632, R27 ;  /* 0x000076321b1b7816 */ /* 0x000fca000000001b */
[----:B------:R-:W-:Y:S01]  /*26b0*/  IMAD.U32 R27, R27, 0x10000, RZ ;  /* 0x000100001b1b7824 */ /* 0x000fe200078e00ff */
[----:B------:R-:W-:Y:S01]  /*26c0*/  UMOV UR4, 0xffffffff ;  /* 0xffffffff00047882 */ /* 0x000fe20000000000 */
[----:B------:R-:W-:Y:S02]  /*26d0*/  ISETP.NE.AND P1, PT, R51, RZ, PT ;  /* 0x000000ff3300720c */ /* 0x000fe40003f25270 */
[----:B--2---:R-:W-:-:S05]  /*26e0*/  SHF.L.U32 R25, R67, 0x10, RZ ;  /* 0x0000001043197819 */ /* 0x004fca00000006ff */
[----:B------:R-:W-:Y:S02]  /*26f0*/  FFMA.FTZ R25, R20, R25, R23 ;  /* 0x0000001914197223 */ /* 0x000fe40000010017 */
[----:B------:R-:W0:Y:S01]  /*2700*/  LDS.128 R20, [R10+0x40] ;  /* 0x000040000a147984 */ /* 0x000e220000000c00 */
[----:B------:R-:W-:-:S05]  /*2710*/  PRMT R67, R67, 0x7632, R67 ;  /* 0x0000763243437816 */ /* 0x000fca0000000043 */
[----:B------:R-:W-:Y:S02]  /*2720*/  IMAD.U32 R67, R67, 0x10000, RZ ;  /* 0x0001000043437824 */ /* 0x000fe400078e00ff */
[C---:B---3--:R-:W-:Y:S01]  /*2730*/  IMAD.U32 R66, R69.reuse, 0x10000, RZ ;  /* 0x0001000045427824 */ /* 0x048fe200078e00ff */
[----:B------:R-:W-:-:S03]  /*2740*/  PRMT R69, R69, 0x7632, R69 ;  /* 0x0000763245457816 */ /* 0x000fc60000000045 */
[----:B------:R-:W-:Y:S01]  /*2750*/  FFMA.FTZ R73, R26, R66, R73 ;  /* 0x000000421a497223 */ /* 0x000fe20000010049 */
[----:B------:R-:W-:Y:S01]  /*2760*/  SHF.L.U32 R69, R69, 0x10, RZ ;  /* 0x0000001045457819 */ /* 0x000fe200000006ff */
[----:B------:R-:W-:-:S04]  /*2770*/  FFMA.FTZ R24, R71, R67, R24 ;  /* 0x0000004347187223 */ /* 0x000fc80000010018 */
[----:B------:R-:W-:Y:S01]  /*2780*/  FFMA.FTZ R74, R27, R69, R74 ;  /* 0x000000451b4a7223 */ /* 0x000fe2000001004a */
[----:B0-----:R-:W-:Y:S02]  /*2790*/  PRMT R26, R20, 0x7632, R26 ;  /* 0x00007632141a7816 */ /* 0x001fe4000000001a */
[----:B----4-:R-:W-:Y:S01]  /*27a0*/  PRMT R66, R70, 0x7632, R66 ;  /* 0x0000763246427816 */ /* 0x010fe20000000042 */
[----:B------:R-:W-:Y:S02]  /*27b0*/  IMAD.U32 R20, R20, 0x10000, RZ ;  /* 0x0001000014147824 */ /* 0x000fe400078e00ff */
[----:B------:R-:W-:Y:S02]  /*27c0*/  IMAD.U32 R27, R26, 0x10000, RZ ;  /* 0x000100001a1b7824 */ /* 0x000fe400078e00ff */
[----:B------:R-:W-:Y:S02]  /*27d0*/  IMAD.U32 R70, R70, 0x10000, RZ ;  /* 0x0001000046467824 */ /* 0x000fe400078e00ff */
[----:B------:R-:W-:-:S02]  /*27e0*/  IMAD.U32 R66, R66, 0x10000, RZ ;  /* 0x0001000042427824 */ /* 0x000fc400078e00ff */
[----:B------:R-:W-:Y:S02]  /*27f0*/  FFMA.FTZ R20, R20, R70, R25 ;  /* 0x0000004614147223 */ /* 0x000fe40000010019 */
[----:B------:R-:W-:Y:S02]  /*2800*/  FFMA.FTZ R66, R27, R66, R24 ;  /* 0x000000421b427223 */ /* 0x000fe40000010018 */
[----:B------:R-:W0:Y:S01]  /*2810*/  LDS.128 R24, [R10+0x50] ;  /* 0x000050000a187984 */ /* 0x000e220000000c00 */
[----:B------:R-:W-:Y:S01]  /*2820*/  IMAD.U32 R70, R21, 0x10000, RZ ;  /* 0x0001000015467824 */ /* 0x000fe200078e00ff */
[----:B-----5:R-:W-:Y:S02]  /*2830*/  SHF.L.U32 R67, R61, 0x10, RZ ;  /* 0x000000103d437819 */ /* 0x020fe400000006ff */
        /* <DEDUP_REMOVED lines=8> */
[----:B------:R-:W-:Y:S01]  /*28c0*/  IMAD.U32 R21, R21, 0x10000, RZ ;  /* 0x0001000015157824 */ /* 0x000fe200078e00ff */
[----:B------:R-:W-:Y:S01]  /*28d0*/  SHF.L.U32 R22, R22, 0x10, RZ ;  /* 0x0000001016167819 */ /* 0x000fe200000006ff */
[----:B------:R-:W-:Y:S01]  /*28e0*/  FFMA.FTZ R73, R70, R67, R73 ;  /* 0x0000004346497223 */ /* 0x000fe20000010049 */
[----:B------:R-:W-:-:S03]  /*28f0*/  IMAD.U32 R64, R64, 0x10000, RZ ;  /* 0x0001000040407824 */ /* 0x000fc600078e00ff */
[----:B------:R-:W-:Y:S01]  /*2900*/  FFMA.FTZ R66, R21, R22, R66 ;  /* 0x0000001615427223 */ /* 0x000fe20000010042 */
[C---:B------:R-:W-:Y:S01]  /*2910*/  IMAD.U32 R22, R23.reuse, 0x10000, RZ ;  /* 0x0001000017167824 */ /* 0x040fe200078e00ff */
[----:B------:R-:W-:Y:S01]  /*2920*/  PRMT R23, R23, 0x7632, R23 ;  /* 0x0000763217177816 */ /* 0x000fe20000000017 */
[C---:B------:R-:W-:Y:S01]  /*2930*/  IMAD.U32 R21, R65.reuse, 0x10000, RZ ;  /* 0x0001000041157824 */ /* 0x040fe200078e00ff */
[----:B------:R-:W-:Y:S01]  /*2940*/  PRMT R65, R65, 0x7632, R65 ;  /* 0x0000763241417816 */ /* 0x000fe20000000041 */
[----:B------:R-:W-:Y:S02]  /*2950*/  FFMA.FTZ R20, R61, R64, R20 ;  /* 0x000000403d147223 */ /* 0x000fe40000010014 */
[----:B------:R-:W-:Y:S01]  /*2960*/  FFMA.FTZ R73, R22, R21, R73 ;  /* 0x0000001516497223 */ /* 0x000fe20000010049 */
[----:B------:R-:W-:Y:S01]  /*2970*/  SHF.L.U32 R22, R60, 0x10, RZ ;  /* 0x000000103c167819 */ /* 0x000fe200000006ff */
[----:B0-----:R-:W-:Y:S02]  /*2980*/  IMAD.U32 R61, R24, 0x10000, RZ ;  /* 0x00010000183d7824 */ /* 0x001fe400078e00ff */
[----:B------:R-:W-:-:S02]  /*2990*/  IMAD.U32 R23, R23, 0x10000, RZ ;  /* 0x0001000017177824 */ /* 0x000fc400078e00ff */
[----:B------:R-:W-:Y:S02]  /*29a0*/  IMAD.U32 R21, R65, 0x10000, RZ ;  /* 0x0001000041157824 */ /* 0x000fe400078e00ff */
[----:B------:R-:W-:Y:S01]  /*29b0*/  FFMA.FTZ R20, R61, R22, R20 ;  /* 0x000000163d147223 */ /* 0x000fe20000010014 */
[----:B------:R-:W-:Y:S01]  /*29c0*/  PRMT R24, R24, 0x7632, R24 ;  /* 0x0000763218187816 */ /* 0x000fe20000000018 */
[----:B------:R-:W-:Y:S01]  /*29d0*/  FFMA.FTZ R74, R23, R21, R74 ;  /* 0x00000015174a7223 */ /* 0x000fe2000001004a */
[C---:B------:R-:W-:Y:S01]  /*29e0*/  PRMT R61, R26.reuse, 0x7632, R61 ;  /* 0x000076321a3d7816 */ /* 0x040fe2000000003d */
[----:B------:R-:W-:Y:S01]  /*29f0*/  IMAD.U32 R23, R26, 0x10000, RZ ;  /* 0x000100001a177824 */ /* 0x000fe200078e00ff */
[----:B------:R-:W-:Y:S01]  /*2a00*/  PRMT R26, R60, 0x7632, R26 ;  /* 0x000076323c1a7816 */ /* 0x000fe2000000001a */
[C---:B------:R-:W-:Y:S02]  /*2a10*/  IMAD.U32 R64, R25.reuse, 0x10000, RZ ;  /* 0x0001000019407824 */ /* 0x040fe400078e00ff */
[----:B------:R-:W-:Y:S01]  /*2a20*/  IMAD.U32 R60, R68, 0x10000, RZ ;  /* 0x00010000443c7824 */ /* 0x000fe200078e00ff */
[----:B------:R-:W-:Y:S01]  /*2a30*/  PRMT R21, R25, 0x7632, R21 ;  /* 0x0000763219157816 */ /* 0x000fe20000000015 */
[----:B------:R-:W-:-:S02]  /*2a40*/  IMAD.U32 R25, R24, 0x10000, RZ ;  /* 0x0001000018197824 */ /* 0x000fc400078e00ff */
[----:B------:R-:W-:Y:S01]  /*2a50*/  FFMA.FTZ R24, R64, R60, R73 ;  /* 0x0000003c40187223 */ /* 0x000fe20000010049 */
[----:B------:R-:W-:Y:S01]  /*2a60*/  IMAD.U32 R26, R26, 0x10000, RZ ;  /* 0x000100001a1a7824 */ /* 0x000fe200078e00ff */
[C---:B------:R-:W-:Y:S01]  /*2a70*/  PRMT R60, R58.reuse, 0x7632, R60 ;  /* 0x000076323a3c7816 */ /* 0x040fe2000000003c */
[----:B------:R-:W-:Y:S01]  /*2a80*/  IMAD.U32 R58, R58, 0x10000, RZ ;  /* 0x000100003a3a7824 */ /* 0x000fe200078e00ff */
[----:B------:R-:W-:Y:S01]  /*2a90*/  PRMT R68, R68, 0x7632, R68 ;  /* 0x0000763244447816 */ /* 0x000fe20000000044 */
[----:B------:R-:W-:Y:S01]  /*2aa0*/  FFMA.FTZ R25, R25, R26, R66 ;  /* 0x0000001a19197223 */ /* 0x000fe20000010042 */
[----:B------:R-:W-:Y:S02]  /*2ab0*/  IMAD.U32 R26, R61, 0x10000, RZ ;  /* 0x000100003d1a7824 */ /* 0x000fe400078e00ff */
[----:B------:R-:W-:Y:S01]  /*2ac0*/  FFMA.FTZ R23, R23, R58, R20 ;  /* 0x0000003a17177223 */ /* 0x000fe20000010014 */
[----:B------:R-:W-:Y:S01]  /*2ad0*/  IMAD.U32 R60, R60, 0x10000, RZ ;  /* 0x000100003c3c7824 */ /* 0x000fe200078e00ff */
[----:B------:R-:W-:-:S02]  /*2ae0*/  PRMT R22, R27, 0x7632, R22 ;  /* 0x000076321b167816 */ /* 0x000fc40000000016 */
[----:B------:R-:W-:Y:S01]  /*2af0*/  PRMT R58, R72, 0x7632, R58 ;  /* 0x00007632483a7816 */ /* 0x000fe2000000003a */
[----:B------:R-:W-:Y:S01]  /*2b00*/  IMAD.U32 R21, R21, 0x10000, RZ ;  /* 0x0001000015157824 */ /* 0x000fe200078e00ff */
[----:B------:R-:W-:Y:S01]  /*2b10*/  SHF.L.U32 R27, R27, 0x10, RZ ;  /* 0x000000101b1b7819 */ /* 0x000fe200000006ff */
[----:B------:R-:W-:Y:S01]  /*2b20*/  IMAD.U32 R20, R68, 0x10000, RZ ;  /* 0x0001000044147824 */ /* 0x000fe200078e00ff */
[----:B------:R-:W-:Y:S01]  /*2b30*/  SHF.L.U32 R72, R72, 0x10, RZ ;  /* 0x0000001048487819 */ /* 0x000fe200000006ff */
[----:B------:R-:W-:Y:S01]  /*2b40*/  FFMA.FTZ R26, R26, R60, R25 ;  /* 0x0000003c1a1a7223 */ /* 0x000fe20000010019 */
[----:B------:R-:W-:Y:S02]  /*2b50*/  IMAD.U32 R25, R22, 0x10000, RZ ;  /* 0x0001000016197824 */ /* 0x000fe400078e00ff */
        /* <DEDUP_REMOVED lines=9> */
.L_x_19770:
        /* <DEDUP_REMOVED lines=9> */
.L_x_19716:
[----:B------:R-:W-:-:S13]  /*2c80*/  ISETP.NE.AND P1, PT, R51, RZ, PT ;  /* 0x000000ff3300720c */ /* 0x000fda0003f25270 */
[----:B------:R-:W-:-:S05]  /*2c90*/  @!P1 IMAD.MOV.U32 R20, RZ, RZ, -0x800001 ;  /* 0xff7fffffff149424 */ /* 0x000fca00078e00ff */
[----:B------:R0:W-:Y:S02]  /*2ca0*/  @!P1 STS [R53], R20 ;  /* 0x0000001435009388 */ /* 0x0001e40000000800 */
.L_x_19718:
[----:B------:R-:W-:Y:S05]  /*2cb0*/  BSYNC B1 ;  /* 0x0000000000017941 */ /* 0x000fea0003800000 */
.L_x_19715:
[----:B------:R-:W-:Y:S01]  /*2cc0*/  IADD3 R54, P1, R54, 0x10, RZ ;  /* 0x0000001036367810 */ /* 0x000fe20007f3e0ff */
[----:B01----:R-:W-:Y:S01]  /*2cd0*/  VIADD R53, R53, 0x100 ;  /* 0x0000010035357836 */ /* 0x003fe20000000000 */
[----:B------:R-:W-:Y:S01]  /*2ce0*/  IADD3 R55, R55, 0x40, RZ ;  /* 0x0000004037377810 */ /* 0x000fe20007ffe0ff */
[----:B------:R-:W-:Y:S02]  /*2cf0*/  VIADD R59, R59, 0x40 ;  /* 0x000000403b3b7836 */ /* 0x000fe40000000000 */
[----:B------:R-:W-:Y:S01]  /*2d00*/  IMAD.X R57, RZ, RZ, R57, P1 ;  /* 0x000000ffff397224 */ /* 0x000fe200008e0639 */
[----:B------:R-:W-:Y:S07]  /*2d10*/  @!P0 BRA `(.L_x_19719) ;  /* 0xffffffe400d88947 */ /* 0x000fee000383ffff */
[----:B------:R-:W-:Y:S05]  /*2d20*/  BRA `(.L_x_19713) ;  /* 0x0000001800847947 */ /* 0x000fea0003800000 */
.L_x_19714:
[----:B------:R-:W0:Y:S01]  /*2d30*/  S2R R20, SR_TID.X ;  /* 0x0000000000147919 */ /* 0x000e220000002100 */
[----:B------:R-:W-:Y:S01]  /*2d40*/  VIADD R25, R25, 0xe0 ;  /* 0x000000e019197836 */ /* 0x000fe20000000000 */
[----:B------:R-:W-:Y:S01]  /*2d50*/  ULDC.64 UR4, c[0x0][0x238] ;  /* 0x00008e0000047ab9 */ /* 0x000fe20000000a00 */
[----:B------:R-:W-:-:S03]  /*2d60*/  IMAD.MOV.U32 R49, RZ, RZ, -0x800001 ;  /* 0xff7fffffff317424 */ /* 0x000fc600078e00ff */
[----:B------:R-:W-:Y:S02]  /*2d70*/  LEA R25, R4, R25, 0x18 ;  /* 0x0000001904197211 */ /* 0x000fe400078ec0ff */
[----:B0-----:R-:W-:-:S04]  /*2d80*/  SHF.R.S32.HI R27, RZ, 0x1f, R20 ;  /* 0x0000001fff1b7819 */ /* 0x001fc80000011414 */
[----:B------:R-:W-:-:S04]  /*2d90*/  LEA.HI R27, R27, R20, RZ, 0x5 ;  /* 0x000000141b1b7211 */ /* 0x000fc800078f28ff */
[----:B------:R-:W-:-:S04]  /*2da0*/  SHF.R.S32.HI R54, RZ, 0x5, R27 ;  /* 0x00000005ff367819 */ /* 0x000fc8000001141b */
[C---:B------:R-:W-:Y:S01]  /*2db0*/  IADD3 R21, P0, R54.reuse, R21, RZ ;  /* 0x0000001536157210 */ /* 0x040fe20007f1e0ff */
[C---:B------:R-:W-:Y:S02]  /*2dc0*/  IMAD.SHL.U32 R55, R54.reuse, 0x10, RZ ;  /* 0x0000001036377824 */ /* 0x040fe400078e00ff */
[C---:B------:R-:W-:Y:S01]  /*2dd0*/  IMAD R58, R54.reuse, 0x10, R59 ;  /* 0x00000010363a7824 */ /* 0x040fe200078e023b */
[----:B------:R-:W-:Y:S01]  /*2de0*/  LEA.HI.X.SX32 R4, R54, R23, 0x1, P0 ;  /* 0x0000001736047211 */ /* 0x000fe200000f0eff */
[----:B------:R-:W-:Y:S01]  /*2df0*/  IMAD.IADD R57, R59, 0x1, R55 ;  /* 0x000000013b397824 */ /* 0x000fe200078e0237 */
[C---:B------:R-:W-:Y:S02]  /*2e00*/  LEA R56, P0, R21.reuse, UR4, 0x2 ;  /* 0x0000000415387c11 */ /* 0x040fe4000f8010ff */
[----:B------:R-:W-:Y:S02]  /*2e10*/  LEA R58, R58, R25, 0x2 ;  /* 0x000000193a3a7211 */ /* 0x000fe400078e10ff */
[----:B------:R-:W-:-:S02]  /*2e20*/  LEA.HI.X R59, R21, UR5, R4, 0x2, P0 ;  /* 0x00000005153b7c11 */ /* 0x000fc400080f1404 */
[----:B------:R-:W-:-:S07]  /*2e30*/  IADD3 R60, -R52, 0x1, R57 ;  /* 0x00000001343c7810 */ /* 0x000fce0007ffe139 */
.L_x_19724:
[----:B------:R-:W0:Y:S01]  /*2e40*/  LDC R24, c[0x0][0x284] ;  /* 0x0000a100ff187b82 */ /* 0x000e220000000800 */
[----:B------:R-:W-:Y:S01]  /*2e50*/  IABS R21, R55 ;  /* 0x0000003700157213 */ /* 0x000fe20000000000 */
        /* <DEDUP_REMOVED lines=16> */
[----:B------:R-:W-:Y:S01]  /*2f60*/  @P0 IADD3 R20, R20, 0x1, RZ ;  /* 0x0000000114140810 */ /* 0x000fe20007ffe0ff */
[----:B0-----:R-:W-:-:S04]  /*2f70*/  VIADD R27, R26, 0xffffffe ;  /* 0x0ffffffe1a1b7836 */ /* 0x001fc80000000000 */
[----:B------:R-:W-:Y:S01]  /*2f80*/  IMAD.MOV.U32 R25, RZ, RZ, R20 ;  /* 0x000000ffff197224 */ /* 0x000fe200078e0014 */
[----:B------:R-:W0:Y:S01]  /*2f90*/  F2I.FTZ.U32.TRUNC.NTZ R21, R27 ;  /* 0x0000001b00157305 */ /* 0x000e22000021f000 */
[----:B------:R-:W-:Y:S02]  /*2fa0*/  IMAD.MOV.U32 R20, RZ, RZ, RZ ;  /* 0x000000ffff147224 */ /* 0x000fe400078e00ff */
[----:B------:R-:W-:Y:S01]  /*2fb0*/  @!P2 IMAD.MOV R25, RZ, RZ, -R25 ;  /* 0x000000ffff19a224 */ /* 0x000fe200078e0a19 */
[----:B------:R-:W-:Y:S02]  /*2fc0*/  @!P1 LOP3.LUT R25, RZ, R24, RZ, 0x33, !PT ;  /* 0x00000018ff199212 */ /* 0x000fe400078e33ff */
[----:B------:R-:W-:-:S03]  /*2fd0*/  ISETP.NE.AND P2, PT, R64, RZ, PT ;  /* 0x000000ff4000720c */ /* 0x000fc60003f45270 */
[----:B------:R-:W-:-:S05]  /*2fe0*/  IMAD.IADD R23, R0, 0x1, R25 ;  /* 0x0000000100177824 */ /* 0x000fca00078e0219 */
[----:B------:R-:W-:Y:S01]  /*2ff0*/  IABS R24, R23 ;  /* 0x0000001700187213 */ /* 0x000fe20000000000 */
[----:B0-----:R-:W-:Y:S01]  /*3000*/  IMAD.MOV R61, RZ, RZ, -R21 ;  /* 0x000000ffff3d7224 */ /* 0x001fe200078e0a15 */
[----:B------:R-:W-:-:S03]  /*3010*/  ISETP.GE.AND P1, PT, R23, RZ, PT ;  /* 0x000000ff1700720c */ /* 0x000fc60003f26270 */
[----:B------:R-:W-:-:S04]  /*3020*/  IMAD R61, R61, R22, RZ ;  /* 0x000000163d3d7224 */ /* 0x000fc800078e02ff */
[----:B------:R-:W-:Y:S01]  /*3030*/  IMAD.HI.U32 R20, R21, R61, R20 ;  /* 0x0000003d15147227 */ /* 0x000fe200078e0014 */
        /* <DEDUP_REMOVED lines=14> */
[----:B------:R-:W-:-:S05]  /*3120*/  MOV R21, R59 ;  /* 0x0000003b00157202 */ /* 0x000fca0000000f00 */
[----:B------:R0:W2:Y:S01]  /*3130*/  LDG.E.CONSTANT R20, desc[UR10][R20.64] ;  /* 0x0000000a14147981 */ /* 0x0000a2000c1e9900 */
[C---:B------:R-:W-:Y:S02]  /*3140*/  VIADD R24, R51.reuse, 0x2 ;  /* 0x0000000233187836 */ /* 0x040fe40000000000 */
[----:B------:R-:W-:Y:S02]  /*3150*/  IMAD.SHL.U32 R22, R51, 0x4, RZ ;  /* 0x0000000433167824 */ /* 0x000fe400078e00ff */
[C---:B------:R-:W-:Y:S01]  /*3160*/  IMAD.SHL.U32 R26, R24.reuse, 0x4, RZ ;  /* 0x00000004181a7824 */ /* 0x040fe200078e00ff */
[----:B------:R-:W-:Y:S01]  /*3170*/  LEA.HI R24, R24, R24, RZ, 0x1 ;  /* 0x0000001818187211 */ /* 0x000fe200078f08ff */
[----:B------:R-:W-:Y:S01]  /*3180*/  IMAD.MOV.U32 R64, RZ, RZ, R62 ;  /* 0x000000ffff407224 */ /* 0x000fe200078e003e */
[----:B------:R-:W-:Y:S01]  /*3190*/  SHF.R.S32.HI R25, RZ, 0x1f, R22 ;  /* 0x0000001fff197819 */ /* 0x000fe20000011416 */
[----:B------:R-:W-:Y:S01]  /*31a0*/  IMAD.MOV.U32 R65, RZ, RZ, R63 ;  /* 0x000000ffff417224 */ /* 0x000fe200078e003f */
[----:B------:R-:W-:-:S02]  /*31b0*/  SHF.R.S32.HI R27, RZ, 0x1f, R26 ;  /* 0x0000001fff1b7819 */ /* 0x000fc4000001141a */
[----:B------:R-:W-:Y:S02]  /*31c0*/  SHF.L.U32 R24, R24, 0x6, RZ ;  /* 0x0000000618187819 */ /* 0x000fe400000006ff */
[----:B------:R-:W-:Y:S02]  /*31d0*/  LEA.HI R27, R27, R26, RZ, 0x3 ;  /* 0x0000001a1b1b7211 */ /* 0x000fe400078f18ff */
[----:B------:R-:W-:Y:S02]  /*31e0*/  LEA.HI R25, R25, R22, RZ, 0x3 ;  /* 0x0000001619197211 */ /* 0x000fe400078f18ff */
[----:B------:R-:W-:Y:S02]  /*31f0*/  LOP3.LUT R27, R27, 0xfffffff8, RZ, 0xc0, !PT ;  /* 0xfffffff81b1b7812 */ /* 0x000fe400078ec0ff */
[----:B0-----:R-:W-:Y:S02]  /*3200*/  LOP3.LUT R21, R24, 0xffffff80, RZ, 0xc0, !PT ;  /* 0xffffff8018157812 */ /* 0x001fe400078ec0ff */
[----:B------:R-:W-:Y:S01]  /*3210*/  LOP3.LUT R25, R25, 0xfffffff8, RZ, 0xc0, !PT ;  /* 0xfffffff819197812 */ /* 0x000fe200078ec0ff */
[----:B------:R-:W-:-:S04]  /*3220*/  IMAD.IADD R27, R26, 0x1, -R27 ;  /* 0x000000011a1b7824 */ /* 0x000fc800078e0a1b */
[----:B------:R-:W-:-:S05]  /*3230*/  IMAD.IADD R25, R22, 0x1, -R25 ;  /* 0x0000000116197824 */ /* 0x000fca00078e0a19 */
[----:B------:R-:W-:Y:S02]  /*3240*/  SHF.R.S32.HI R24, RZ, 0x1f, R25 ;  /* 0x0000001fff187819 */ /* 0x000fe40000011419 */
[----:B--2---:R-:W-:Y:S01]  /*3250*/  SHF.R.S32.HI R23, RZ, 0x1f, R20 ;  /* 0x0000001fff177819 */ /* 0x004fe20000011414 */
[----:B------:R-:W-:-:S04]  /*3260*/  IMAD.WIDE.U32 R64, R20, UR12, R64 ;  /* 0x0000000c14407c25 */ /* 0x000fc8000f8e0040 */
[----:B------:R-:W-:-:S04]  /*3270*/  IMAD R23, R23, UR12, RZ ;  /* 0x0000000c17177c24 */ /* 0x000fc8000f8e02ff */
[----:B------:R-:W-:Y:S01]  /*3280*/  IMAD R23, R20, R9, R23 ;  /* 0x0000000914177224 */ /* 0x000fe200078e0217 */
[--C-:B------:R-:W-:Y:S02]  /*3290*/  SHF.R.S32.HI R20, RZ, 0x1f, R21.reuse ;  /* 0x0000001fff147819 */ /* 0x100fe40000011415 */
[----:B------:R-:W-:Y:S01]  /*32a0*/  IADD3 R21, P0, P1, R27, R64, R21 ;  /* 0x000000401b157210 */ /* 0x000fe2000791e015 */
        /* <DEDUP_REMOVED lines=13> */
[----:B------:R-:W-:-:S05]  /*3380*/  VIADD R24, R51, 0x4 ;  /* 0x0000000433187836 */ /* 0x000fca0000000000 */
        /* <DEDUP_REMOVED lines=9> */
[----:B0-----:R-:W-:Y:S02]  /*3420*/  IADD3 R20, P0, P1, R67, R64, R25 ;  /* 0x0000004043147210 */ /* 0x001fe4000791e019 */
[----:B------:R-:W-:-:S04]  /*3430*/  SHF.R.S32.HI R21, RZ, 0x1f, R67 ;  /* 0x0000001fff157819 */ /* 0x000fc80000011443 */
        /* <DEDUP_REMOVED lines=19> */
[----:B------:R-:W-:-:S03]  /*3570*/  VIADD R22, R51, 0x6 ;  /* 0x0000000633167836 */ /* 0x000fc60000000000 */
[----:B------:R-:W-:Y:S02]  /*3580*/  IMAD.U32 R27, R27, 0x10000, RZ ;  /* 0x000100001b1b7824 */ /* 0x000fe400078e00ff */
[----:B------:R-:W-:Y:S02]  /*3590*/  FFMA.FTZ R71, R71, R66, R70 ;  /* 0x0000004247477223 */ /* 0x000fe40000010046 */
[----:B------:R-:W-:Y:S01]  /*35a0*/  FFMA.FTZ R70, R20, R27, R65 ;  /* 0x0000001b14467223 */ /* 0x000fe20000010041 */
        /* <DEDUP_REMOVED lines=9> */
[----:B------:R-:W-:Y:S02]  /*3640*/  IADD3 R20, P0, P1, R27, R64, R22 ;  /* 0x000000401b147210 */ /* 0x000fe4000791e016 */
[----:B------:R-:W-:-:S04]  /*3650*/  SHF.R.S32.HI R22, RZ, 0x1f, R27 ;  /* 0x0000001fff167819 */ /* 0x000fc8000001141b */
[----:B------:R-:W-:Y:S02]  /*3660*/  IADD3.X R27, R22, R61, R65, P0, P1 ;  /* 0x0000003d161b7210 */ /* 0x000fe400007e2441 */
[----:B------:R-:W-:-:S04]  /*3670*/  LEA R66, P0, R20, UR14, 0x1 ;  /* 0x0000000e14427c11 */ /* 0x000fc8000f8008ff */
[----:B------:R-:W-:Y:S01]  /*3680*/  LEA.HI.X R67, R20, UR15, R27, 0x1, P0 ;  /* 0x0000000f14437c11 */ /* 0x000fe200080f0c1b */
[C---:B------:R-:W-:Y:S02]  /*3690*/  IMAD.U32 R20, R23.reuse, 0x10000, RZ ;  /* 0x0001000017147824 */ /* 0x040fe400078e00ff */
[----:B---3--:R-:W-:Y:S01]  /*36a0*/  IMAD.U32 R27, R26, 0x10000, RZ ;  /* 0x000100001a1b7824 */ /* 0x008fe200078e00ff */
[----:B------:R-:W-:Y:S01]  /*36b0*/  PRMT R23, R23, 0x7632, R23 ;  /* 0x0000763217177816 */ /* 0x000fe20000000017 */
[----:B------:R-:W2:Y:S02]  /*36c0*/  LDG.E.CONSTANT R22, desc[UR10][R66.64] ;  /* 0x0000000a42167981 */ /* 0x000ea4000c1e9900 */
[----:B------:R-:W-:Y:S01]  /*36d0*/  FMUL.FTZ R74, R20, R27 ;  /* 0x0000001b144a7220 */ /* 0x000fe20000410000 */
[----:B------:R-:W-:Y:S01]  /*36e0*/  PRMT R20, R26, 0x7632, R20 ;  /* 0x000076321a147816 */ /* 0x000fe20000000014 */
[----:B------:R-:W-:Y:S01]  /*36f0*/  IMAD.U32 R26, R23, 0x10000, RZ ;  /* 0x00010000171a7824 */ /* 0x000fe200078e00ff */
[----:B------:R0:W3:Y:S01]  /*3700*/  LDG.E.CONSTANT R65, desc[UR10][R66.64+0x4] ;  /* 0x0000040a42417981 */ /* 0x0000e2000c1e9900 */
[----:B------:R-:W-:Y:S01]  /*3710*/  IMAD.U32 R23, R21, 0x10000, RZ ;  /* 0x0001000015177824 */ /* 0x000fe200078e00ff */
[----:B-1----:R-:W-:Y:S01]  /*3720*/  SHF.L.U32 R25, R20, 0x10, RZ ;  /* 0x0000001014197819 */ /* 0x002fe200000006ff */
[----:B-----5:R-:W-:-:S04]  /*3730*/  IMAD.U32 R20, R68, 0x10000, RZ ;  /* 0x0001000044147824 */ /* 0x020fc800078e00ff */
[----:B------:R-:W-:Y:S01]  /*3740*/  FFMA.FTZ R23, R23, R20, R74 ;  /* 0x0000001417177223 */ /* 0x000fe2000001004a */
[----:B------:R-:W-:Y:S02]  /*3750*/  FMUL.FTZ R74, R26, R25 ;  /* 0x000000191a4a7220 */ /* 0x000fe40000410000 */
[----:B------:R-:W1:Y:S01]  /*3760*/  LDS.128 R24, [R10+0x10] ;  /* 0x000010000a187984 */ /* 0x000e620000000c00 */
[----:B------:R-:W-:Y:S02]  /*3770*/  PRMT R21, R21, 0x7632, R21 ;  /* 0x0000763215157816 */ /* 0x000fe40000000015 */
[----:B------:R-:W-:-:S03]  /*3780*/  PRMT R20, R68, 0x7632, R20 ;  /* 0x0000763244147816 */ /* 0x000fc60000000014 */
[----:B------:R-:W-:Y:S02]  /*3790*/  IMAD.U32 R21, R21, 0x10000, RZ ;  /* 0x0001000015157824 */ /* 0x000fe400078e00ff */
[----:B------:R-:W-:-:S04]  /*37a0*/  IMAD.U32 R20, R20, 0x10000, RZ ;  /* 0x0001000014147824 */ /* 0x000fc800078e00ff */
[----:B------:R-:W-:Y:S01]  /*37b0*/  FFMA.FTZ R73, R21, R20, R74 ;  /* 0x0000001415497223 */ /* 0x000fe2000001004a */
[----:B------:R-:W-:Y:S01]  /*37c0*/  SHF.L.U32 R21, R69, 0x10, RZ ;  /* 0x0000001045157819 */ /* 0x000fe200000006ff */
        /* <DEDUP_REMOVED lines=17> */
[----:B------:R-:W-:Y:S01]  /*38e0*/  IMAD.U32 R24, R25, 0x10000, RZ ;  /* 0x0001000019187824 */ /* 0x000fe200078e00ff */
[----:B------:R-:W-:-:S05]  /*38f0*/  SHF.L.U32 R25, R72, 0x10, RZ ;  /* 0x0000001048197819 */ /* 0x000fca00000006ff */
[----:B------:R-:W-:Y:S01]  /*3900*/  FFMA.FTZ R25, R24, R25, R73 ;  /* 0x0000001918197223 */ /* 0x000fe20000010049 */
[----:B------:R-:W-:Y:S01]  /*3910*/  IMAD.U32 R24, R26, 0x10000, RZ ;  /* 0x000100001a187824 */ /* 0x000fe200078e00ff */
[----:B------:R-:W-:-:S04]  /*3920*/  IADD3 R67, P0, P1, R46, R64, R45 ;  /* 0x000000402e437210 */ /* 0x000fc8000791e02d */
[----:B------:R-:W-:Y:S02]  /*3930*/  IADD3.X R72, R30, R61, R15, P0, P1 ;  /* 0x0000003d1e487210 */ /* 0x000fe400007e240f */
[----:B------:R-:W-:-:S05]  /*3940*/  PRMT R26, R26, 0x7632, R26 ;  /* 0x000076321a1a7816 */ /* 0x000fca000000001a */
[----:B------:R-:W-:Y:S02]  /*3950*/  IMAD.U32 R69, R26, 0x10000, RZ ;  /* 0x000100001a457824 */ /* 0x000fe400078e00ff */
[----:B--2---:R-:W-:-:S04]  /*3960*/  IMAD.U32 R66, R22, 0x10000, RZ ;  /* 0x0001000016427824 */ /* 0x004fc800078e00ff */
[----:B------:R-:W-:Y:S02]  /*3970*/  FFMA.FTZ R24, R24, R66, R71 ;  /* 0x0000004218187223 */ /* 0x000fe40000010047 */
[----:B------:R0:W2:Y:S01]  /*3980*/  LDG.E.CONSTANT R71, desc[UR10][R20.64+0x4] ;  /* 0x0000040a14477981 */ /* 0x0000a2000c1e9900 */
[C---:B------:R-:W-:Y:S02]  /*3990*/  LEA R66, P2, R67.reuse, UR14, 0x1 ;  /* 0x0000000e43427c11 */ /* 0x040fe4000f8408ff */
[----:B------:R-:W-:Y:S02]  /*39a0*/  PRMT R22, R22, 0x7632, R22 ;  /* 0x0000763216167816 */ /* 0x000fe40000000016 */
[----:B------:R-:W-:Y:S02]  /*39b0*/  LEA.HI.X R67, R67, UR15, R72, 0x1, P2 ;  /* 0x0000000f43437c11 */ /* 0x000fe400090f0c48 */
[----:B---3--:R-:W-:Y:S01]  /*39c0*/  SHF.L.U32 R73, R65, 0x10, RZ ;  /* 0x0000001041497819 */ /* 0x008fe200000006ff */
[----:B0-----:R-:W-:-:S02]  /*39d0*/  IMAD.U32 R20, R27, 0x10000, RZ ;  /* 0x000100001b147824 */ /* 0x001fc400078e00ff */
[----:B------:R-:W3:Y:S01]  /*39e0*/  LDG.E.CONSTANT R26, desc[UR10][R66.64] ;  /* 0x0000000a421a7981 */ /* 0x000ee2000c1e9900 */
[----:B------:R-:W-:Y:S02]  /*39f0*/  IMAD.U32 R72, R22, 0x10000, RZ ;  /* 0x0001000016487824 */ /* 0x000fe400078e00ff */
[----:B------:R-:W-:Y:S02]  /*3a00*/  FFMA.FTZ R73, R20, R73, R23 ;  /* 0x0000004914497223 */ /* 0x000fe40000010017 */
[----:B------:R-:W0:Y:S01]  /*3a10*/  LDS.128 R20, [R10+0x20] ;  /* 0x000020000a147984 */ /* 0x000e220000000c00 */
[----:B------:R-:W-:-:S03]  /*3a20*/  FFMA.FTZ R72, R69, R72, R70 ;  /* 0x0000004845487223 */ /* 0x000fc60000010046 */
[----:B------:R1:W5:Y:S01]  /*3a30*/  LDG.E.CONSTANT R70, desc[UR10][R66.64+0x4] ;  /* 0x0000040a42467981 */ /* 0x000362000c1e9900 */
        /* <DEDUP_REMOVED lines=12> */
[----:B------:R-:W4:Y:S04]  /*3b00*/  LDG.E.CONSTANT R65, desc[UR10][R24.64] ;  /* 0x0000000a18417981 */ /* 0x000f28000c1e9900 */
[----:B------:R0:W4:Y:S01]  /*3b10*/  LDG.E.CONSTANT R69, desc[UR10][R24.64+0x4] ;  /* 0x0000040a18457981 */ /* 0x000122000c1e9900 */
[----:B------:R-:W-:Y:S02]  /*3b20*/  PRMT R20, R20, 0x7632, R20 ;  /* 0x0000763214147816 */ /* 0x000fe40000000014 */
[----:B------:R-:W-:-:S03]  /*3b30*/  PRMT R68, R68, 0x7632, R68 ;  /* 0x0000763244447816 */ /* 0x000fc60000000044 */
[----:B------:R-:W-:Y:S01]  /*3b40*/  IMAD.U32 R67, R20, 0x10000, RZ ;  /* 0x0001000014437824 */ /* 0x000fe200078e00ff */
[----:B------:R-:W-:Y:S01]  /*3b50*/  SHF.L.U32 R66, R68, 0x10, RZ ;  /* 0x0000001044427819 */ /* 0x000fe200000006ff */
[C---:B------:R-:W-:Y:S01]  /*3b60*/  IMAD.U32 R20, R21.reuse, 0x10000, RZ ;  /* 0x0001000015147824 */ /* 0x040fe200078e00ff */
[----:B------:R-:W-:-:S03]  /*3b70*/  PRMT R21, R21, 0x7632, R21 ;  /* 0x0000763215157816 */ /* 0x000fc60000000015 */
[----:B------:R-:W-:Y:S02]  /*3b80*/  FFMA.FTZ R66, R67, R66, R72 ;  /* 0x0000004243427223 */ /* 0x000fe40000010048 */
[----:B------:R-:W-:Y:S02]  /*3b90*/  IMAD.U32 R21, R21, 0x10000, RZ ;  /* 0x0001000015157824 */ /* 0x000fe400078e00ff */
[C---:B------:R-:W-:Y:S01]  /*3ba0*/  IMAD.U32 R72, R22.reuse, 0x10000, RZ ;  /* 0x0001000016487824 */ /* 0x040fe200078e00ff */
[----:B------:R-:W-:Y:S01]  /*3bb0*/  PRMT R22, R22, 0x7632, R22 ;  /* 0x0000763216167816 */ /* 0x000fe20000000016 */
[C---:B--2---:R-:W-:Y:S01]  /*3bc0*/  IMAD.U32 R67, R71.reuse, 0x10000, RZ ;  /* 0x0001000047437824 */ /* 0x044fe200078e00ff */
[----:B------:R-:W-:-:S03]  /*3bd0*/  PRMT R71, R71, 0x7632, R71 ;  /* 0x0000763247477816 */ /* 0x000fc60000000047 */
[----:B------:R-:W-:Y:S02]  /*3be0*/  FFMA.FTZ R73, R20, R67, R73 ;  /* 0x0000004314497223 */ /* 0x000fe40000010049 */
[----:B------:R-:W-:-:S04]  /*3bf0*/  IMAD.U32 R20, R71, 0x10000, RZ ;  /* 0x0001000047147824 */ /* 0x000fc800078e00ff */
[----:B------:R-:W-:Y:S01]  /*3c00*/  FFMA.FTZ R20, R21, R20, R74 ;  /* 0x0000001415147223 */ /* 0x000fe2000001004a */
[C---:B---3--:R-:W-:Y:S02]  /*3c10*/  SHF.L.U32 R21, R26.reuse, 0x10, RZ ;  /* 0x000000101a157819 */ /* 0x048fe400000006ff */
[----:B------:R-:W-:-:S03]  /*3c20*/  PRMT R26, R26, 0x7632, R26 ;  /* 0x000076321a1a7816 */ /* 0x000fc6000000001a */
[----:B------:R-:W-:Y:S01]  /*3c30*/  FFMA.FTZ R72, R72, R21, R27 ;  /* 0x0000001548487223 */ /* 0x000fe2000001001b */
[----:B------:R-:W-:Y:S01]  /*3c40*/  IMAD.U32 R21, R22, 0x10000, RZ ;  /* 0x0001000016157824 */ /* 0x000fe200078e00ff */
[----:B------:R-:W-:Y:S01]  /*3c50*/  IADD3 R22, P0, P1, R42, R64, R41 ;  /* 0x000000402a167210 */ /* 0x000fe2000791e029 */
[----:B------:R-:W-:-:S04]  /*3c60*/  IMAD.U32 R26, R26, 0x10000, RZ ;  /* 0x000100001a1a7824 */ /* 0x000fc800078e00ff */
[----:B------:R-:W-:Y:S01]  /*3c70*/  FFMA.FTZ R74, R21, R26, R66 ;  /* 0x0000001a154a7223 */ /* 0x000fe20000010042 */
[----:B------:R-:W-:Y:S01]  /*3c80*/  LEA R66, P2, R22, UR14, 0x1 ;  /* 0x0000000e16427c11 */ /* 0x000fe2000f8408ff */
[----:B0-----:R-:W0:Y:S01]  /*3c90*/  LDS.128 R24, [R10+0x30] ;  /* 0x000030000a187984 */ /* 0x001e220000000c00 */
[----:B------:R-:W-:-:S04]  /*3ca0*/  IADD3.X R21, R32, R61, R17, P0, P1 ;  /* 0x0000003d20157210 */ /* 0x000fc800007e2411 */
[----:B------:R-:W-:Y:S01]  /*3cb0*/  LEA.HI.X R67, R22, UR15, R21, 0x1, P2 ;  /* 0x0000000f16437c11 */ /* 0x000fe200090f0c15 */
[C---:B------:R-:W-:Y:S02]  /*3cc0*/  IMAD.U32 R22, R23.reuse, 0x10000, RZ ;  /* 0x0001000017167824 */ /* 0x040fe400078e00ff */
[----:B-----5:R-:W-:Y:S02]  /*3cd0*/  IMAD.U32 R21, R70, 0x10000, RZ ;  /* 0x0001000046157824 */ /* 0x020fe400078e00ff */
[----:B------:R-:W2:Y:S02]  /*3ce0*/  LDG.E.CONSTANT R68, desc[UR10][R66.64+0x4] ;  /* 0x0000040a42447981 */ /* 0x000ea4000c1e9900 */
[----:B------:R-:W-:Y:S02]  /*3cf0*/  FFMA.FTZ R73, R22, R21, R73 ;  /* 0x0000001516497223 */ /* 0x000fe40000010049 */
[----:B------:R1:W3:Y:S01]  /*3d00*/  LDG.E.CONSTANT R22, desc[UR10][R66.64] ;  /* 0x0000000a42167981 */ /* 0x0002e2000c1e9900 */
[----:B------:R-:W-:-:S02]  /*3d10*/  PRMT R23, R23, 0x7632, R23 ;  /* 0x0000763217177816 */ /* 0x000fc40000000017 */
[----:B------:R-:W-:-:S03]  /*3d20*/  PRMT R70, R70, 0x7632, R70 ;  /* 0x0000763246467816 */ /* 0x000fc60000000046 */
[----:B------:R-:W-:Y:S01]  /*3d30*/  IMAD.U32 R23, R23, 0x10000, RZ ;  /* 0x0001000017177824 */ /* 0x000fe200078e00ff */
[----:B------:R-:W-:-:S05]  /*3d40*/  SHF.L.U32 R70, R70, 0x10, RZ ;  /* 0x0000001046467819 */ /* 0x000fca00000006ff */
[----:B------:R-:W-:Y:S01]  /*3d50*/  FFMA.FTZ R23, R23, R70, R20 ;  /* 0x0000004617177223 */ /* 0x000fe20000010014 */
[C---:B0-----:R-:W-:Y:S01]  /*3d60*/  IMAD.U32 R21, R24.reuse, 0x10000, RZ ;  /* 0x0001000018157824 */ /* 0x041fe200078e00ff */
[----:B------:R-:W-:Y:S01]  /*3d70*/  PRMT R24, R24, 0x7632, R24 ;  /* 0x0000763218187816 */ /* 0x000fe20000000018 */
[----:B----4-:R-:W-:-:S04]  /*3d80*/  IMAD.U32 R20, R65, 0x10000, RZ ;  /* 0x0001000041147824 */ /* 0x010fc800078e00ff */
[----:B------:R-:W-:Y:S01]  /*3d90*/  FFMA.FTZ R72, R21, R20, R72 ;  /* 0x0000001415487223 */ /* 0x000fe20000010048 */
[----:B------:R-:W-:-:S04]  /*3da0*/  IADD3 R21, P0, P1, R40, R64, R39 ;  /* 0x0000004028157210 */ /* 0x000fc8000791e027 */
[----:B------:R-:W-:Y:S02]  /*3db0*/  LEA R20, P2, R21, UR14, 0x1 ;  /* 0x0000000e15147c11 */ /* 0x000fe4000f8408ff */
[----:B-1----:R-:W-:-:S04]  /*3dc0*/  IADD3.X R66, R35, R61, R18, P0, P1 ;  /* 0x0000003d23427210 */ /* 0x002fc800007e2412 */
[----:B------:R-:W-:Y:S02]  /*3dd0*/  LEA.HI.X R21, R21, UR15, R66, 0x1, P2 ;  /* 0x0000000f15157c11 */ /* 0x000fe400090f0c42 */
[----:B------:R-:W-:-:S03]  /*3de0*/  PRMT R65, R65, 0x7632, R65 ;  /* 0x0000763241417816 */ /* 0x000fc60000000041 */
[----:B------:R-:W4:Y:S01]  /*3df0*/  LDG.E.CONSTANT R70, desc[UR10][R20.64] ;  /* 0x0000000a14467981 */ /* 0x000f22000c1e9900 */
[----:B------:R-:W-:Y:S02]  /*3e00*/  IMAD.U32 R67, R24, 0x10000, RZ ;  /* 0x0001000018437824 */ /* 0x000fe400078e00ff */
[----:B------:R-:W-:Y:S01]  /*3e10*/  IMAD.U32 R65, R65, 0x10000, RZ ;  /* 0x0001000041417824 */ /* 0x000fe200078e00ff */
[----:B------:R0:W5:Y:S01]  /*3e20*/  LDG.E.CONSTANT R24, desc[UR10][R20.64+0x4] ;  /* 0x0000040a14187981 */ /* 0x000162000c1e9900 */
[----:B------:R-:W-:Y:S02]  /*3e30*/  IMAD.U32 R66, R25, 0x10000, RZ ;  /* 0x0001000019427824 */ /* 0x000fe400078e00ff */
[----:B------:R-:W-:Y:S01]  /*3e40*/  FFMA.FTZ R74, R67, R65, R74 ;  /* 0x00000041434a7223 */ /* 0x000fe2000001004a */
[----:B------:R-:W-:-:S05]  /*3e50*/  SHF.L.U32 R65, R69, 0x10, RZ ;  /* 0x0000001045417819 */ /* 0x000fca00000006ff */
[----:B------:R-:W-:Y:S01]  /*3e60*/  FFMA.FTZ R73, R66, R65, R73 ;  /* 0x0000004142497223 */ /* 0x000fe20000010049 */
[----:B------:R-:W-:-:S04]  /*3e70*/  IADD3 R65, P0, P1, R38, R64, R11 ;  /* 0x0000004026417210 */ /* 0x000fc8000791e00b */
[----:B------:R-:W-:Y:S02]  /*3e80*/  LEA R66, P2, R65, UR14, 0x1 ;  /* 0x0000000e41427c11 */ /* 0x000fe4000f8408ff */
[----:B------:R-:W-:-:S04]  /*3e90*/  IADD3.X R76, R34, R61, R19, P0, P1 ;  /* 0x0000003d224c7210 */ /* 0x000fc800007e2413 */
[----:B------:R-:W-:-:S05]  /*3ea0*/  LEA.HI.X R67, R65, UR15, R76, 0x1, P2 ;  /* 0x0000000f41437c11 */ /* 0x000fca00090f0c4c */
[----:B------:R-:W5:Y:S01]  /*3eb0*/  LDG.E.CONSTANT R65, desc[UR10][R66.64] ;  /* 0x0000000a42417981 */ /* 0x000f62000c1e9900 */
[----:B------:R-:W-:-:S04]  /*3ec0*/  IADD3 R71, P0, P1, R6, R64, R13 ;  /* 0x0000004006477210 */ /* 0x000fc8000791e00d */
[----:B------:R-:W-:Y:S02]  /*3ed0*/  LEA R76, P2, R71, UR14, 0x1 ;  /* 0x0000000e474c7c11 */ /* 0x000fe4000f8408ff */
[----:B0-----:R-:W-:Y:S01]  /*3ee0*/  IADD3.X R20, R37, R61, R28, P0, P1 ;  /* 0x0000003d25147210 */ /* 0x001fe200007e241c */
[----:B------:R-:W5:Y:S03]  /*3ef0*/  LDG.E.CONSTANT R66, desc[UR10][R66.64+0x4] ;  /* 0x0000040a42427981 */ /* 0x000f66000c1e9900 */
[----:B------:R-:W-:Y:S02]  /*3f00*/  LEA.HI.X R77, R71, UR15, R20, 0x1, P2 ;  /* 0x0000000f474d7c11 */ /* 0x000fe400090f0c14 */
[----:B------:R-:W-:-:S03]  /*3f10*/  IADD3 R21, P3, P4, R7, R64, R12 ;  /* 0x0000004007157210 */ /* 0x000fc60007c7e00c */
[----:B------:R-:W5:Y:S04]  /*3f20*/  LDG.E.CONSTANT R64, desc[UR10][R76.64+0x4] ;  /* 0x0000040a4c407981 */ /* 0x000f68000c1e9900 */
[----:B------:R-:W5:Y:S01]  /*3f30*/  LDG.E.CONSTANT R67, desc[UR10][R76.64] ;  /* 0x0000000a4c437981 */ /* 0x000f62000c1e9900 */
[----:B------:R-:W-:Y:S02]  /*3f40*/  IADD3.X R61, R36, R61, R29, P3, P4 ;  /* 0x0000003d243d7210 */ /* 0x000fe40001fe841d */
[----:B------:R-:W-:-:S04]  /*3f50*/  LEA R20, P0, R21, UR14, 0x1 ;  /* 0x0000000e15147c11 */ /* 0x000fc8000f8008ff */
        /* <DEDUP_REMOVED lines=9> */
[----:B------:R-:W-:-:S05]  /*3ff0*/  PRMT R26, R26, 0x7632, R26 ;  /* 0x000076321a1a7816 */ /* 0x000fca000000001a */
[----:B0-----:R-:W-:Y:S02]  /*4000*/  IMAD.U32 R21, R26, 0x10000, RZ ;  /* 0x000100001a157824 */ /* 0x001fe400078e00ff */
[C---:B------:R-:W-:Y:S01]  /*4010*/  IMAD.U32 R20, R27.reuse, 0x10000, RZ ;  /* 0x000100001b147824 */ /* 0x040fe200078e00ff */
[----:B------:R-:W-:-:S05]  /*4020*/  PRMT R27, R27, 0x7632, R27 ;  /* 0x000076321b1b7816 */ /* 0x000fca000000001b */
[----:B------:R-:W-:Y:S02]  /*4030*/  IMAD.U32 R26, R27, 0x10000, RZ ;  /* 0x000100001b1a7824 */ /* 0x000fe400078e00ff */
[C---:B---3--:R-:W-:Y:S01]  /*4040*/  IMAD.U32 R69, R22.reuse, 0x10000, RZ ;  /* 0x0001000016457824 */ /* 0x048fe200078e00ff */
[----:B------:R-:W-:-:S04]  /*4050*/  PRMT R22, R22, 0x7632, R22 ;  /* 0x0000763216167816 */ /* 0x000fc80000000016 */
[----:B------:R-:W-:-:S05]  /*4060*/  SHF.L.U32 R22, R22, 0x10, RZ ;  /* 0x0000001016167819 */ /* 0x000fca00000006ff */
[----:B------:R-:W-:Y:S01]  /*4070*/  FFMA.FTZ R74, R21, R22, R74 ;  /* 0x00000016154a7223 */ /* 0x000fe2000001004a */
[----:B--2---:R-:W-:Y:S02]  /*4080*/  IMAD.U32 R21, R68, 0x10000, RZ ;  /* 0x0001000044157824 */ /* 0x004fe400078e00ff */
[----:B------:R-:W-:Y:S02]  /*4090*/  FFMA.FTZ R72, R23, R69, R72 ;  /* 0x0000004517487223 */ /* 0x000fe40000010048 */
[----:B------:R-:W-:Y:S02]  /*40a0*/  FFMA.FTZ R73, R20, R21, R73 ;  /* 0x0000001514497223 */ /* 0x000fe40000010049 */
[----:B------:R-:W0:Y:S01]  /*40b0*/  LDS.128 R20, [R10+0x40] ;  /* 0x000040000a147984 */ /* 0x000e220000000c00 */
[----:B------:R-:W-:-:S05]  /*40c0*/  PRMT R68, R68, 0x7632, R68 ;  /* 0x0000763244447816 */ /* 0x000fca0000000044 */
        /* <DEDUP_REMOVED lines=10> */
[----:B------:R-:W-:Y:S02]  /*4170*/  IMAD.U32 R20, R21, 0x10000, RZ ;  /* 0x0001000015147824 */ /* 0x000fe400078e00ff */
[----:B-----5:R-:W-:-:S04]  /*4180*/  IMAD.U32 R25, R24, 0x10000, RZ ;  /* 0x0001000018197824 */ /* 0x020fc800078e00ff */
[----:B------:R-:W-:Y:S01]  /*4190*/  FFMA.FTZ R73, R20, R25, R73 ;  /* 0x0000001914497223 */ /* 0x000fe20000010049 */
[----:B------:R-:W-:Y:S02]  /*41a0*/  PRMT R20, R24, 0x7632, R20 ;  /* 0x0000763218147816 */ /* 0x000fe40000000014 */
[----:B------:R-:W0:Y:S01]  /*41b0*/  LDS.128 R24, [R10+0x50] ;  /* 0x000050000a187984 */ /* 0x000e220000000c00 */
[----:B------:R-:W-:Y:S02]  /*41c0*/  PRMT R21, R21, 0x7632, R21 ;  /* 0x0000763215157816 */ /* 0x000fe40000000015 */
[----:B------:R-:W-:-:S03]  /*41d0*/  SHF.L.U32 R20, R20, 0x10, RZ ;  /* 0x0000001014147819 */ /* 0x000fc600000006ff */
[----:B------:R-:W-:-:S04]  /*41e0*/  IMAD.U32 R21, R21, 0x10000, RZ ;  /* 0x0001000015157824 */ /* 0x000fc800078e00ff */
[----:B------:R-:W-:Y:S01]  /*41f0*/  FFMA.FTZ R68, R21, R20, R68 ;  /* 0x0000001415447223 */ /* 0x000fe20000010044 */
[C---:B------:R-:W-:Y:S02]  /*4200*/  IMAD.U32 R21, R22.reuse, 0x10000, RZ ;  /* 0x0001000016157824 */ /* 0x040fe400078e00ff */
[----:B------:R-:W-:Y:S01]  /*4210*/  IMAD.U32 R20, R65, 0x10000, RZ ;  /* 0x0001000041147824 */ /* 0x000fe200078e00ff */
[----:B------:R-:W-:-:S03]  /*4220*/  PRMT R22, R22, 0x7632, R22 ;  /* 0x0000763216167816 */ /* 0x000fc60000000016 */
[----:B------:R-:W-:Y:S01]  /*4230*/  FFMA.FTZ R72, R21, R20, R72 ;  /* 0x0000001415487223 */ /* 0x000fe20000010048 */
[----:B------:R-:W-:Y:S01]  /*4240*/  PRMT R20, R65, 0x7632, R20 ;  /* 0x0000763241147816 */ /* 0x000fe20000000014 */
[----:B------:R-:W-:-:S04]  /*4250*/  IMAD.U32 R21, R22, 0x10000, RZ ;  /* 0x0001000016157824 */ /* 0x000fc800078e00ff */
[----:B------:R-:W-:Y:S02]  /*4260*/  IMAD.U32 R20, R20, 0x10000, RZ ;  /* 0x0001000014147824 */ /* 0x000fe400078e00ff */
[----:B------:R-:W-:Y:S02]  /*4270*/  IMAD.U32 R22, R23, 0x10000, RZ ;  /* 0x0001000017167824 */ /* 0x000fe400078e00ff */
[----:B------:R-:W-:Y:S01]  /*4280*/  FFMA.FTZ R74, R21, R20, R74 ;  /* 0x00000014154a7223 */ /* 0x000fe2000001004a */
[----:B------:R-:W-:Y:S02]  /*4290*/  PRMT R20, R23, 0x7632, R20 ;  /* 0x0000763217147816 */ /* 0x000fe40000000014 */
[----:B------:R-:W-:Y:S02]  /*42a0*/  PRMT R23, R66, 0x7632, R23 ;  /* 0x0000763242177816 */ /* 0x000fe40000000017 */
[----:B------:R-:W-:Y:S01]  /*42b0*/  SHF.L.U32 R21, R20, 0x10, RZ ;  /* 0x0000001014157819 */ /* 0x000fe200000006ff */
[----:B------:R-:W-:-:S02]  /*42c0*/  IMAD.U32 R20, R66, 0x10000, RZ ;  /* 0x0001000042147824 */ /* 0x000fc400078e00ff */
[----:B------:R-:W-:Y:S02]  /*42d0*/  IMAD.U32 R23, R23, 0x10000, RZ ;  /* 0x0001000017177824 */ /* 0x000fe400078e00ff */
[----:B------:R-:W-:Y:S01]  /*42e0*/  FFMA.FTZ R20, R22, R20, R73 ;  /* 0x0000001416147223 */ /* 0x000fe20000010049 */
[----:B------:R-:W-:Y:S02]  /*42f0*/  IMAD.U32 R22, R67, 0x10000, RZ ;  /* 0x0001000043167824 */ /* 0x000fe400078e00ff */
[----:B------:R-:W-:Y:S01]  /*4300*/  FFMA.FTZ R68, R21, R23, R68 ;  /* 0x0000001715447223 */ /* 0x000fe20000010044 */
[C---:B0-----:R-:W-:Y:S01]  /*4310*/  IMAD.U32 R21, R24.reuse, 0x10000, RZ ;  /* 0x0001000018157824 */ /* 0x041fe200078e00ff */
[----:B------:R-:W-:-:S03]  /*4320*/  PRMT R24, R24, 0x7632, R24 ;  /* 0x0000763218187816 */ /* 0x000fc60000000018 */
[----:B------:R-:W-:Y:S01]  /*4330*/  FFMA.FTZ R72, R21, R22, R72 ;  /* 0x0000001615487223 */ /* 0x000fe20000010048 */
[----:B------:R-:W-:Y:S01]  /*4340*/  PRMT R22, R67, 0x7632, R22 ;  /* 0x0000763243167816 */ /* 0x000fe20000000016 */
[----:B------:R-:W-:Y:S01]  /*4350*/  IMAD.U32 R23, R25, 0x10000, RZ ;  /* 0x0001000019177824 */ /* 0x000fe200078e00ff */
[----:B------:R-:W-:Y:S01]  /*4360*/  SHF.L.U32 R21, R24, 0x10, RZ ;  /* 0x0000001018157819 */ /* 0x000fe200000006ff */
[----:B------:R-:W-:Y:S02]  /*4370*/  IMAD.U32 R24, R64, 0x10000, RZ ;  /* 0x0001000040187824 */ /* 0x000fe400078e00ff */
[----:B------:R-:W-:Y:S02]  /*4380*/  IMAD.U32 R22, R22, 0x10000, RZ ;  /* 0x0001000016167824 */ /* 0x000fe400078e00ff */
[----:B------:R-:W-:Y:S01]  /*4390*/  FFMA.FTZ R20, R23, R24, R20 ;  /* 0x0000001817147223 */ /* 0x000fe20000010014 */
[C---:B------:R-:W-:Y:S02]  /*43a0*/  IMAD.U32 R23, R26.reuse, 0x10000, RZ ;  /* 0x000100001a177824 */ /* 0x040fe400078e00ff */
[----:B------:R-:W-:Y:S01]  /*43b0*/  FFMA.FTZ R74, R21, R22, R74 ;  /* 0x00000016154a7223 */ /* 0x000fe2000001004a */
[----:B------:R-:W-:-:S02]  /*43c0*/  PRMT R21, R26, 0x7632, R21 ;  /* 0x000076321a157816 */ /* 0x000fc40000000015 */
[C---:B------:R-:W-:Y:S01]  /*43d0*/  PRMT R26, R61.reuse, 0x7632, R26 ;  /* 0x000076323d1a7816 */ /* 0x040fe2000000001a */
[----:B------:R-:W-:Y:S01]  /*43e0*/  IMAD.U32 R24, R61, 0x10000, RZ ;  /* 0x000100003d187824 */ /* 0x000fe200078e00ff */
[----:B------:R-:W-:Y:S02]  /*43f0*/  SHF.L.U32 R61, R21, 0x10, RZ ;  /* 0x00000010153d7819 */ /* 0x000fe400000006ff */
[----:B------:R-:W-:Y:S01]  /*4400*/  PRMT R25, R25, 0x7632, R25 ;  /* 0x0000763219197816 */ /* 0x000fe20000000019 */
[----:B------:R-:W-:Y:S01]  /*4410*/  IMAD.U32 R26, R26, 0x10000, RZ ;  /* 0x000100001a1a7824 */ /* 0x000fe200078e00ff */
[----:B------:R-:W-:Y:S01]  /*4420*/  PRMT R21, R64, 0x7632, R21 ;  /* 0x0000763240157816 */ /* 0x000fe20000000015 */
[----:B------:R-:W-:Y:S01]  /*4430*/  FFMA.FTZ R23, R23, R24, R72 ;  /* 0x0000001817177223 */ /* 0x000fe20000010048 */
[C---:B------:R-:W-:Y:S01]  /*4440*/  PRMT R22, R27.reuse, 0x7632, R22 ;  /* 0x000076321b167816 */ /* 0x040fe20000000016 */
[----:B------:R-:W-:Y:S01]  /*4450*/  IMAD.U32 R27, R27, 0x10000, RZ ;  /* 0x000100001b1b7824 */ /* 0x000fe200078e00ff */
[----:B------:R-:W-:Y:S01]  /*4460*/  PRMT R24, R71, 0x7632, R24 ;  /* 0x0000763247187816 */ /* 0x000fe20000000018 */
[----:B------:R-:W-:-:S02]  /*4470*/  IMAD.U32 R25, R25, 0x10000, RZ ;  /* 0x0001000019197824 */ /* 0x000fc400078e00ff */
[----:B------:R-:W-:Y:S01]  /*4480*/  FFMA.FTZ R26, R61, R26, R74 ;  /* 0x0000001a3d1a7223 */ /* 0x000fe2000001004a */
[----:B------:R-:W-:Y:S02]  /*4490*/  IMAD.U32 R21, R21, 0x10000, RZ ;  /* 0x0001000015157824 */ /* 0x000fe400078e00ff */
[----:B------:R-:W-:Y:S01]  /*44a0*/  IMAD.U32 R71, R71, 0x10000, RZ ;  /* 0x0001000047477824 */ /* 0x000fe200078e00ff */
[----:B------:R-:W-:Y:S01]  /*44b0*/  SHF.L.U32 R24, R24, 0x10, RZ ;  /* 0x0000001018187819 */ /* 0x000fe200000006ff */
[----:B------:R-:W-:Y:S02]  /*44c0*/  IMAD.U32 R22, R22, 0x10000, RZ ;  /* 0x0001000016167824 */ /* 0x000fe400078e00ff */
[----:B------:R-:W-:Y:S01]  /*44d0*/  FFMA.FTZ R21, R25, R21, R68 ;  /* 0x0000001519157223 */ /* 0x000fe20000010044 */
[----:B------:R-:W-:Y:S01]  /*44e0*/  FADD.FTZ R23, R23, R26 ;  /* 0x0000001a17177221 */ /* 0x000fe20000010000 */
[----:B------:R-:W-:Y:S01]  /*44f0*/  FFMA.FTZ R20, R27, R71, R20 ;  /* 0x000000471b147223 */ /* 0x000fe20000010014 */
[----:B------:R-:W-:Y:S01]  /*4500*/  UMOV UR4, 0xffffffff ;  /* 0xffffffff00047882 */ /* 0x000fe20000000000 */
[----:B------:R-:W-:-:S02]  /*4510*/  FFMA.FTZ R21, R22, R24, R21 ;  /* 0x0000001816157223 */ /* 0x000fc40000010015 */
[----:B------:R-:W-:Y:S01]  /*4520*/  FADD.FTZ R20, R20, R23 ;  /* 0x0000001714147221 */ /* 0x000fe20000010000 */
[----:B------:R-:W-:-:S03]  /*4530*/  ISETP.NE.AND P0, PT, R51, RZ, PT ;  /* 0x000000ff3300720c */ /* 0x000fc60003f05270 */
[----:B------:R-:W-:Y:S01]  /*4540*/  FADD.FTZ R20, R21, R20 ;  /* 0x0000001415147221 */ /* 0x000fe20000010000 */
[----:B------:R-:W-:Y:S09]  /*4550*/  BRA.DIV UR4, `(.L_x_19722) ;  /* 0x0000004a040c7947 */ /* 0x000ff2000b800000 */
[----:B------:R0:W1:Y:S02]  /*4560*/  SHFL.BFLY PT, R21, R20, 0x1, 0x1f ;  /* 0x0c201f0014157f89 */ /* 0x00006400000e0000 */
.L_x_19773:
        /* <DEDUP_REMOVED lines=12> */
.L_x_19721:
[----:B------:R-:W-:-:S13]  /*4630*/  ISETP.NE.AND P0, PT, R51, RZ, PT ;  /* 0x000000ff3300720c */ /* 0x000fda0003f05270 */
[----:B------:R-:W-:-:S05]  /*4640*/  @!P0 IMAD.MOV.U32 R21, RZ, RZ, -0x800001 ;  /* 0xff7fffffff158424 */ /* 0x000fca00078e00ff */
[----:B------:R3:W-:Y:S02]  /*4650*/  @!P0 STS [R58], R21 ;  /* 0x000000153a008388 */ /* 0x0007e40000000800 */
.L_x_19723:
[----:B------:R-:W-:Y:S05]  /*4660*/  BSYNC B1 ;  /* 0x0000000000017941 */ /* 0x000fea0003800000 */
.L_x_19720:
[----:B0-----:R-:W-:Y:S01]  /*4670*/  VIADD R20, R52, 0xf ;  /* 0x0000000f34147836 */ /* 0x001fe20000000000 */
[----:B------:R-:W-:Y:S01]  /*4680*/  IADD3 R56, P1, R56, 0x10, RZ ;  /* 0x0000001038387810 */ /* 0x000fe20007f3e0ff */
[----:B------:R-:W-:Y:S01]  /*4690*/  VIADD R54, R54, 0x4 ;  /* 0x0000000436367836 */ /* 0x000fe20000000000 */
[----:B------:R-:W-:Y:S01]  /*46a0*/  IADD3 R60, R60, 0x40, RZ ;  /* 0x000000403c3c7810 */ /* 0x000fe20007ffe0ff */
[----:B--23--:R-:W-:Y:S01]  /*46b0*/  VIADD R58, R58, 0x100 ;  /* 0x000001003a3a7836 */ /* 0x00cfe20000000000 */
[----:B-1----:R-:W-:Y:S01]  /*46c0*/  SHF.R.S32.HI R21, RZ, 0x1f, R20 ;  /* 0x0000001fff157819 */ /* 0x002fe20000011414 */
[----:B------:R-:W-:Y:S02]  /*46d0*/  VIADD R57, R57, 0x40 ;  /* 0x0000004039397836 */ /* 0x000fe40000000000 */
[----:B------:R-:W-:Y:S01]  /*46e0*/  VIADD R55, R55, 0x40 ;  /* 0x0000004037377836 */ /* 0x000fe20000000000 */
[----:B------:R-:W-:Y:S01]  /*46f0*/  LEA.HI R21, R21, R20, RZ, 0x4 ;  /* 0x0000001415157211 */ /* 0x000fe200078f20ff */
[----:B------:R-:W-:-:S03]  /*4700*/  IMAD.X R59, RZ, RZ, R59, P1 ;  /* 0x000000ffff3b7224 */ /* 0x000fc600008e063b */
[----:B------:R-:W-:-:S04]  /*4710*/  SHF.R.S32.HI R21, RZ, 0x4, R21 ;  /* 0x00000004ff157819 */ /* 0x000fc80000011415 */
[----:B------:R-:W-:-:S13]  /*4720*/  ISETP.GE.AND P0, PT, R54, R21, PT ;  /* 0x000000153600720c */ /* 0x000fda0003f06270 */
[----:B------:R-:W-:Y:S05]  /*4730*/  @!P0 BRA `(.L_x_19724) ;  /* 0xffffffe400c08947 */ /* 0x000fea000383ffff */
.L_x_19713:
[----:B------:R-:W-:Y:S05]  /*4740*/  BSYNC B0 ;  /* 0x0000000000007941 */ /* 0x000fea0003800000 */
.L_x_19712:
[----:B------:R-:W0:Y:S01]  /*4750*/  S2R R20, SR_TID.X ;  /* 0x0000000000147919 */ /* 0x000e220000002100 */
[----:B------:R-:W-:Y:S01]  /*4760*/  UMOV UR4, 0xffffffff ;  /* 0xffffffff00047882 */ /* 0x000fe20000000000 */
[----:B0-----:R-:W-:-:S04]  /*4770*/  SHF.R.S32.HI R3, RZ, 0x1f, R20 ;  /* 0x0000001fff037819 */ /* 0x001fc80000011414 */
        /* <DEDUP_REMOVED lines=12> */
.L_x_19779:
        /* <DEDUP_REMOVED lines=11> */
[----:B-1----:R-:W-:-:S04]  /*48f0*/  IMAD.MOV.U32 R7, RZ, RZ, -0x800001 ;  /* 0xff7fffffff077424 */ /* 0x002fc800078e00ff */
[----:B------:R-:W-:Y:S08]  /*4900*/  BSSY B0, `(.L_x_19726) ;  /* 0x00000f5000007945 */ /* 0x000ff00003800000 */
[----:B------:R-:W1:Y:S01]  /*4910*/  @!P0 S2R R6, SR_CgaCtaId ;  /* 0x0000000000068919 */ /* 0x000e620000008800 */
[----:B------:R-:W-:-:S04]  /*4920*/  @!P0 MOV R3, 0x400 ;  /* 0x0000040000038802 */ /* 0x000fc80000000f00 */
[----:B------:R-:W-:-:S04]  /*4930*/  @!P0 IADD3 R3, R3, 0xc0, RZ ;  /* 0x000000c003038810 */ /* 0x000fc80007ffe0ff */
[----:B-1----:R-:W-:-:S05]  /*4940*/  @!P0 LEA R3, R6, R3, 0x18 ;  /* 0x0000000306038211 */ /* 0x002fca00078ec0ff */
[----:B0-----:R-:W-:Y:S02]  /*4950*/  @!P0 IMAD R8, R18, 0x4, R3 ;  /* 0x0000000412088824 */ /* 0x001fe400078e0203 */
[----:B------:R-:W-:-:S03]  /*4960*/  VIADD R3, R52, 0xf ;  /* 0x0000000f34037836 */ /* 0x000fc60000000000 */
[----:B------:R0:W1:Y:S02]  /*4970*/  @!P0 LDS R7, [R8] ;  /* 0x0000000008078984 */ /* 0x0000640000000800 */
[----:B------:R-:W-:-:S04]  /*4980*/  SHF.R.S32.HI R10, RZ, 0x1f, R3 ;  /* 0x0000001fff0a7819 */ /* 0x000fc80000011403 */
[----:B------:R-:W-:Y:S01]  /*4990*/  LEA.HI R3, R10, R3, RZ, 0x4 ;  /* 0x000000030a037211 */ /* 0x000fe200078f20ff */
[----:B0-----:R-:W-:-:S03]  /*49a0*/  IMAD.MOV.U32 R8, RZ, RZ, RZ ;  /* 0x000000ffff087224 */ /* 0x001fc600078e00ff */
[----:B------:R-:W-:-:S04]  /*49b0*/  LOP3.LUT R3, R3, 0xfffffff0, RZ, 0xc0, !PT ;  /* 0xfffffff003037812 */ /* 0x000fc800078ec0ff */
[----:B------:R-:W-:-:S04]  /*49c0*/  VIMNMX R3, R52, R3, PT ;  /* 0x0000000334037248 */ /* 0x000fc80003fe0100 */
[----:B------:R-:W-:Y:S01]  /*49d0*/  ISETP.GE.AND P1, PT, R20, R3, PT ;  /* 0x000000031400720c */ /* 0x000fe20003f26270 */
        /* <DEDUP_REMOVED lines=22> */
.L_x_19730:
        /* <DEDUP_REMOVED lines=11> */
.L_x_19729:
[----:B------:R-:W-:Y:S05]  /*4bf0*/  BSYNC B1 ;  /* 0x0000000000017941 */ /* 0x000fea0003800000 */
.L_x_19728:
        /* <DEDUP_REMOVED lines=14> */
.L_x_19733:
        /* <DEDUP_REMOVED lines=100> */
.L_x_19732:
[----:B------:R-:W-:Y:S05]  /*5320*/  BSYNC B1 ;  /* 0x0000000000017941 */ /* 0x000fea0003800000 */
.L_x_19731:
        /* <DEDUP_REMOVED lines=55> */
.L_x_19735:
[----:B------:R-:W-:Y:S05]  /*56a0*/  BSYNC B1 ;  /* 0x0000000000017941 */ /* 0x000fea0003800000 */
.L_x_19734:
        /* <DEDUP_REMOVED lines=26> */
.L_x_19727:
[----:B------:R-:W-:Y:S05]  /*5850*/  BSYNC B0 ;  /* 0x0000000000007941 */ /* 0x000fea0003800000 */
.L_x_19726:
        /* <DEDUP_REMOVED lines=51> */
.L_x_19740:
        /* <DEDUP_REMOVED lines=8> */
.L_x_19739:
[----:B------:R-:W-:Y:S05]  /*5c10*/  BSYNC B1 ;  /* 0x0000000000017941 */ /* 0x000fea0003800000 */
.L_x_19738:
        /* <DEDUP_REMOVED lines=14> */
.L_x_19743:
        /* <DEDUP_REMOVED lines=26> */
[----:B------:R0:W-:Y:S04]  /*5ea0*/  STS [R6+-0x200], R9 ;  /* 0xfffe000906007388 */ /* 0x0001e80000000800 */
[----:B------:R2:W-:Y:S01]  /*5eb0*/  STS [R6], R11 ;  /* 0x0000000b06007388 */ /* 0x0005e20000000800 */
[C---:B------:R-:W-:Y:S01]  /*5ec0*/  FMUL.FTZ R23, R33.reuse, R23 ;  /* 0x0000001721177220 */ /* 0x040fe20000410000 */
[C---:B-----5:R-:W-:Y:S02]  /*5ed0*/  FMUL.FTZ R7, R33.reuse, R22 ;  /* 0x0000001621077220 */ /* 0x060fe40000410000 */
[----:B------:R4:W-:Y:S01]  /*5ee0*/  STS [R6+0x200], R13 ;  /* 0x0002000d06007388 */ /* 0x0009e20000000800 */
[C---:B------:R-:W-:Y:S01]  /*5ef0*/  FMUL.FTZ R25, R33.reuse, R24 ;  /* 0x0000001821197220 */ /* 0x040fe20000410000 */
[----:B------:R-:W-:-:S02]  /*5f00*/  FMUL.FTZ R27, R33, R26 ;  /* 0x0000001a211b7220 */ /* 0x000fc40000410000 */
        /* <DEDUP_REMOVED lines=19> */
.L_x_19742:
[----:B------:R-:W-:Y:S05]  /*6040*/  BSYNC B1 ;  /* 0x0000000000017941 */ /* 0x000fea0003800000 */
.L_x_19741:
        /* <DEDUP_REMOVED lines=31> */
.L_x_19745:
[----:B------:R-:W-:Y:S05]  /*6240*/  BSYNC B1 ;  /* 0x0000000000017941 */ /* 0x000fea0003800000 */
.L_x_19744:
        /* <DEDUP_REMOVED lines=14> */
.L_x_19737:
[----:B------:R-:W-:Y:S05]  /*6330*/  BSYNC B0 ;  /* 0x0000000000007941 */ /* 0x000fea0003800000 */
.L_x_19736:
[----:B-1----:R-:W-:Y:S01]  /*6340*/  VIADD R3, R52, 0xf ;  /* 0x0000000f34037836 */ /* 0x002fe20000000000 */
        /* <DEDUP_REMOVED lines=11> */
[----:B------:R-:W-:Y:S01]  /*6400*/  CS2R R26, SRZ ;  /* 0x00000000001a7805 */ /* 0x000fe2000001ff00 */
[----:B------:R-:W-:Y:S06]  /*6410*/  BRA `(.L_x_19748) ;  /* 0x0000002000087947 */ /* 0x000fec0003800000 */
.L_x_19747:
[----:B------:R-:W1:Y:S01]  /*6420*/  I2F.RP R8, R4 ;  /* 0x0000000400087306 */ /* 0x000e620000209400 */
[----:B------:R-:W2:Y:S01]  /*6430*/  S2UR UR4, SR_CTAID.Y ;  /* 0x00000000000479c3 */ /* 0x000ea20000002600 */
[----:B------:R-:W-:Y:S01]  /*6440*/  ULDC.64 UR6, c[0x0][0x238] ;  /* 0x00008e0000067ab9 */ /* 0x000fe20000000a00 */
[C---:B------:R-:W-:Y:S01]  /*6450*/  IMAD.SHL.U32 R30, R19.reuse, 0x10, RZ ;  /* 0x00000010131e7824 */ /* 0x040fe200078e00ff */
[----:B------:R-:W-:Y:S01]  /*6460*/  IADD3 R66, -R19, -0x1, R22 ;  /* 0xffffffff13427810 */ /* 0x000fe20007ffe116 */
[----:B------:R-:W-:Y:S01]  /*6470*/  IMAD.MOV.U32 R21, RZ, RZ, RZ ;  /* 0x000000ffff157224 */ /* 0x000fe200078e00ff */
[----:B------:R-:W-:Y:S02]  /*6480*/  MOV R23, RZ ;  /* 0x000000ff00177202 */ /* 0x000fe40000000f00 */
[----:B------:R-:W-:Y:S02]  /*6490*/  CS2R R24, SRZ ;  /* 0x0000000000187805 */ /* 0x000fe4000001ff00 */
[----:B------:R-:W-:Y:S01]  /*64a0*/  CS2R R26, SRZ ;  /* 0x00000000001a7805 */ /* 0x000fe2000001ff00 */
[----:B------:R-:W2:Y:S01]  /*64b0*/  LDC R3, c[0x0][0x248] ;  /* 0x00009200ff037b82 */ /* 0x000ea20000000800 */
[----:B------:R-:W-:Y:S01]  /*64c0*/  IMAD.MOV.U32 R33, RZ, RZ, R19 ;  /* 0x000000ffff217224 */ /* 0x000fe200078e0013 */
[----:B-1----:R-:W0:Y:S06]  /*64d0*/  MUFU.RCP R8, R8 ;  /* 0x0000000800087308 */ /* 0x002e2c0000001000 */
[----:B------:R-:W1:Y:S01]  /*64e0*/  S2UR UR5, SR_CgaCtaId ;  /* 0x00000000000579c3 */ /* 0x000e620000008800 */
[----:B0-----:R-:W-:-:S02]  /*64f0*/  VIADD R7, R8, 0xffffffe ;  /* 0x0ffffffe08077836 */ /* 0x001fc40000000000 */
[----:B--2---:R-:W-:Y:S01]  /*6500*/  IMAD R6, R3, UR4, RZ ;  /* 0x0000000403067c24 */ /* 0x004fe2000f8e02ff */
[----:B------:R-:W-:-:S04]  /*6510*/  SHF.R.S32.HI R3, RZ, 0x1f, R19 ;  /* 0x0000001fff037819 */ /* 0x000fc80000011413 */
[----:B------:R-:W0:Y:S01]  /*6520*/  LDC R8, c[0x0][0x25c] ;  /* 0x00009700ff087b82 */ /* 0x000e220000000800 */
[----:B------:R-:W-:Y:S01]  /*6530*/  UMOV UR4, 0x400 ;  /* 0x0000040000047882 */ /* 0x000fe20000000000 */
[----:B------:R-:W2:Y:S01]  /*6540*/  F2I.FTZ.U32.TRUNC.NTZ R7, R7 ;  /* 0x0000000700077305 */ /* 0x000ea2000021f000 */
[----:B------:R-:W-:Y:S01]  /*6550*/  IADD3 R10, P0, R19, R6, RZ ;  /* 0x00000006130a7210 */ /* 0x000fe20007f1e0ff */
[----:B------:R-:W-:-:S03]  /*6560*/  UIADD3 UR4, UR4, 0xe0, URZ ;  /* 0x000000e004047890 */ /* 0x000fc6000fffe03f */
[----:B------:R-:W-:Y:S01]  /*6570*/  LEA.HI.X.SX32 R3, R6, R3, 0x1, P0 ;  /* 0x0000000306037211 */ /* 0x000fe200000f0eff */
[----:B------:R-:W-:Y:S01]  /*6580*/  IMAD.MOV.U32 R6, RZ, RZ, RZ ;  /* 0x000000ffff067224 */ /* 0x000fe200078e00ff */
[C---:B------:R-:W-:Y:S01]  /*6590*/  LEA R28, P0, R10.reuse, UR6, 0x2 ;  /* 0x000000060a1c7c11 */ /* 0x040fe2000f8010ff */
[----:B-1----:R-:W-:Y:S01]  /*65a0*/  ULEA UR4, UR5, UR4, 0x18 ;  /* 0x0000000405047291 */ /* 0x002fe2000f8ec03f */
[----:B------:R-:W-:Y:S02]  /*65b0*/  ULDC UR6, c[0x0][0x27c] ;  /* 0x00009f0000067ab9 */ /* 0x000fe40000000800 */
[----:B------:R-:W-:Y:S01]  /*65c0*/  LEA.HI.X R31, R10, UR7, R3, 0x2, P0 ;  /* 0x000000070a1f7c11 */ /* 0x000fe200080f1403 */
[----:B------:R-:W-:Y:S01]  /*65d0*/  ULDC UR7, c[0x0][0x260] ;  /* 0x0000980000077ab9 */ /* 0x000fe20000000800 */
[----:B------:R-:W-:Y:S01]  /*65e0*/  LEA.HI R3, R18, R18, RZ, 0x1 ;  /* 0x0000001212037211 */ /* 0x000fe200078f08ff */
[----:B------:R-:W-:Y:S02]  /*65f0*/  VIADD R32, R2, -UR6 ;  /* 0x8000000602207c36 */ /* 0x000fe40008000000 */
[----:B--2---:R-:W-:-:S02]  /*6600*/  IMAD.MOV R29, RZ, RZ, -R7 ;  /* 0x000000ffff1d7224 */ /* 0x004fc400078e0a07 */
[----:B------:R-:W-:Y:S02]  /*6610*/  IMAD R2, R5, UR7, RZ ;  /* 0x0000000705027c24 */ /* 0x000fe4000f8e02ff */
[----:B------:R-:W-:Y:S01]  /*6620*/  IMAD R29, R29, R4, RZ ;  /* 0x000000041d1d7224 */ /* 0x000fe200078e02ff */
[----:B0-----:R-:W-:-:S03]  /*6630*/  SHF.R.S32.HI R5, RZ, 0x1f, R8 ;  /* 0x0000001fff057819 */ /* 0x001fc60000011408 */
[----:B------:R-:W-:Y:S01]  /*6640*/  IMAD.HI.U32 R29, R7, R29, R6 ;  /* 0x0000001d071d7227 */ /* 0x000fe200078e0006 */
[----:B------:R-:W-:-:S03]  /*6650*/  LOP3.LUT R7, R3, 0xfffffffe, RZ, 0xc0, !PT ;  /* 0xfffffffe03077812 */ /* 0x000fc600078ec0ff */
[----:B------:R-:W-:Y:S02]  /*6660*/  IMAD.SHL.U32 R3, R3, 0x8, RZ ;  /* 0x0000000803037824 */ /* 0x000fe400078e00ff */
[----:B------:R-:W-:-:S03]  /*6670*/  IMAD.IADD R7, R18, 0x1, -R7 ;  /* 0x0000000112077824 */ /* 0x000fc600078e0a07 */
[----:B------:R-:W-:Y:S01]  /*6680*/  LOP3.LUT R34, R3, 0xfffffff0, RZ, 0xc0, !PT ;  /* 0xfffffff003227812 */ /* 0x000fe200078ec0ff */
[----:B------:R-:W-:Y:S01]  /*6690*/  IMAD R40, R19, 0x2, R7 ;  /* 0x0000000213287824 */ /* 0x000fe200078e0207 */
[----:B------:R-:W-:Y:S01]  /*66a0*/  SHF.R.S32.HI R3, RZ, 0x1f, R2 ;  /* 0x0000001fff037819 */ /* 0x000fe20000011402 */
[C---:B------:R-:W-:Y:S01]  /*66b0*/  IMAD R35, R7.reuse, 0x8, R30 ;  /* 0x0000000807237824 */ /* 0x040fe200078e021e */
[----:B------:R-:W-:Y:S02]  /*66c0*/  LEA R34, R7, R34, 0x3 ;  /* 0x0000002207227211 */ /* 0x000fe400078e18ff */
[----:B------:R-:W-:-:S03]  /*66d0*/  LEA R40, R40, UR4, 0x5 ;  /* 0x0000000428287c11 */ /* 0x000fc6000f8e28ff */
[----:B------:R-:W-:Y:S01]  /*66e0*/  VIADD R36, R34, 0x200 ;  /* 0x0000020022247836 */ /* 0x000fe20000000000 */
[----:B------:R-:W-:Y:S01]  /*66f0*/  IADD3 R40, R40, 0x10, RZ ;  /* 0x0000001028287810 */ /* 0x000fe20007ffe0ff */
[C---:B------:R-:W-:Y:S02]  /*6700*/  VIADD R37, R34.reuse, 0x300 ;  /* 0x0000030022257836 */ /* 0x040fe40000000000 */
[C---:B------:R-:W-:Y:S02]  /*6710*/  VIADD R38, R34.reuse, 0x400 ;  /* 0x0000040022267836 */ /* 0x040fe40000000000 */
[----:B------:R-:W-:-:S07]  /*6720*/  VIADD R39, R34, 0x500 ;  /* 0x0000050022277836 */ /* 0x000fce0000000000 */
.L_x_19763:
        /* <DEDUP_REMOVED lines=21> */
[----:B------:R0:W1:Y:S04]  /*6880*/  F2I.FTZ.U32.TRUNC.NTZ R7, R10 ;  /* 0x0000000a00077305 */ /* 0x000068000021f000 */
[----:B------:R-:W-:Y:S01]  /*6890*/  @!P2 IMAD.MOV R9, RZ, RZ, -R9 ;  /* 0x000000ffff09a224 */ /* 0x000fe200078e0a09 */
[----:B------:R-:W-:Y:S02]  /*68a0*/  @!P1 LOP3.LUT R9, RZ, R11, RZ, 0x33, !PT ;  /* 0x0000000bff099212 */ /* 0x000fe400078e33ff */
[----:B------:R-:W-:-:S03]  /*68b0*/  ISETP.NE.AND P2, PT, R14, RZ, PT ;  /* 0x000000ff0e00720c */ /* 0x000fc60003f45270 */
[----:B------:R-:W-:-:S05]  /*68c0*/  IMAD.IADD R8, R0, 0x1, R9 ;  /* 0x0000000100087824 */ /* 0x000fca00078e0209 */
[----:B0-----:R-:W-:Y:S01]  /*68d0*/  IABS R10, R8 ;  /* 0x00000008000a7213 */ /* 0x001fe20000000000 */
[----:B-1----:R-:W-:Y:S01]  /*68e0*/  IMAD.MOV R6, RZ, RZ, -R7 ;  /* 0x000000ffff067224 */ /* 0x002fe200078e0a07 */
[----:B------:R-:W-:-:S03]  /*68f0*/  ISETP.GE.AND P1, PT, R8, RZ, PT ;  /* 0x000000ff0800720c */ /* 0x000fc60003f26270 */
[----:B------:R-:W-:Y:S02]  /*6900*/  IMAD R11, R6, R13, RZ ;  /* 0x0000000d060b7224 */ /* 0x000fe400078e02ff */
[----:B------:R-:W-:-:S04]  /*6910*/  IMAD.MOV.U32 R6, RZ, RZ, RZ ;  /* 0x000000ffff067224 */ /* 0x000fc800078e00ff */
        /* <DEDUP_REMOVED lines=26> */
[----:B------:R-:W-:Y:S02]  /*6ac0*/  LEA.HI.X.SX32 R7, R36, R15, 0x1, P1 ;  /* 0x0000000f24077211 */ /* 0x000fe400008f0eff */
[----:B------:R-:W-:-:S02]  /*6ad0*/  IADD3 R11, P1, R37, R6, RZ ;  /* 0x00000006250b7210 */ /* 0x000fc40007f3e0ff */
[-C--:B------:R-:W-:Y:S02]  /*6ae0*/  IADD3 R9, P3, R38, R6.reuse, RZ ;  /* 0x0000000626097210 */ /* 0x080fe40007f7e0ff */
[----:B------:R-:W-:Y:S02]  /*6af0*/  IADD3 R14, P2, R39, R6, RZ ;  /* 0x00000006270e7210 */ /* 0x000fe40007f5e0ff */
[----:B------:R-:W-:Y:S02]  /*6b00*/  LEA.HI.X R13, R10, R17, R7, 0x1, P4 ;  /* 0x000000110a0d7211 */ /* 0x000fe400020f0c07 */
[----:B------:R-:W-:Y:S02]  /*6b10*/  LEA.HI.X.SX32 R46, R34, R15, 0x1, P0 ;  /* 0x0000000f222e7211 */ /* 0x000fe400000f0eff */
[-C--:B------:R-:W-:Y:S01]  /*6b20*/  LEA R6, P5, R41, R16.reuse, 0x1 ;  /* 0x0000001029067211 */ /* 0x080fe200078a08ff */
[----:B------:R-:W5:Y:S01]  /*6b30*/  LDG.E.CONSTANT R43, desc[UR10][R12.64+0x8] ;  /* 0x0000080a0c2b7981 */ /* 0x000f62000c1e9900 */
[----:B------:R-:W-:-:S02]  /*6b40*/  LEA R10, P4, R11, R16, 0x1 ;  /* 0x000000100b0a7211 */ /* 0x000fc400078808ff */
[-C--:B------:R-:W-:Y:S01]  /*6b50*/  LEA R8, P0, R9, R16.reuse, 0x1 ;  /* 0x0000001009087211 */ /* 0x080fe200078008ff */
[----:B------:R-:W5:Y:S01]  /*6b60*/  LDG.E.CONSTANT R56, desc[UR10][R12.64+0xc] ;  /* 0x00000c0a0c387981 */ /* 0x000f62000c1e9900 */
[-C--:B------:R-:W-:Y:S02]  /*6b70*/  LEA.HI.X.SX32 R44, R37, R15.reuse, 0x1, P1 ;  /* 0x0000000f252c7211 */ /* 0x080fe400008f0eff */
[-C--:B------:R-:W-:Y:S02]  /*6b80*/  LEA.HI.X.SX32 R42, R38, R15.reuse, 0x1, P3 ;  /* 0x0000000f262a7211 */ /* 0x080fe400018f0eff */
[----:B------:R-:W-:Y:S02]  /*6b90*/  LEA R16, P6, R14, R16, 0x1 ;  /* 0x000000100e107211 */ /* 0x000fe400078c08ff */
[----:B------:R-:W-:Y:S02]  /*6ba0*/  LEA.HI.X.SX32 R15, R39, R15, 0x1, P2 ;  /* 0x0000000f270f7211 */ /* 0x000fe400010f0eff */
[----:B------:R-:W-:-:S02]  /*6bb0*/  LEA.HI.X R7, R41, R17, R46, 0x1, P5 ;  /* 0x0000001129077211 */ /* 0x000fc400028f0c2e */
        /* <DEDUP_REMOVED lines=16> */
[----:B------:R1:W5:Y:S01]  /*6cc0*/  LDG.E.CONSTANT R42, desc[UR10][R12.64+0x4] ;  /* 0x0000040a0c2a7981 */ /* 0x000362000c1e9900 */
[----:B------:R-:W-:Y:S03]  /*6cd0*/  BSSY B2, `(.L_x_19751) ;  /* 0x000002f000027945 */ /* 0x000fe60003800000 */
[----:B------:R-:W5:Y:S04]  /*6ce0*/  LDG.E.CONSTANT R61, desc[UR10][R6.64+0x200] ;  /* 0x0002000a063d7981 */ /* 0x000f68000c1e9900 */
[----:B0-----:R-:W0:Y:S04]  /*6cf0*/  LDS.128 R8, [R40+-0x10] ;  /* 0xfffff00028087984 */ /* 0x001e280000000c00 */
[----:B-1----:R-:W1:Y:S01]  /*6d00*/  LDS.128 R12, [R40] ;  /* 0x00000000280c7984 */ /* 0x002e620000000c00 */
[----:B------:R-:W-:-:S03]  /*6d10*/  ISETP.NE.AND P0, PT, R66, RZ, PT ;  /* 0x000000ff4200720c */ /* 0x000fc60003f05270 */
        /* <DEDUP_REMOVED lines=8> */
[----:B--2---:R-:W-:Y:S02]  /*6da0*/  F2FP.BF16.F32.PACK_AB R7, R11, R10 ;  /* 0x0000000a0b07723e */ /* 0x004fe400000010ff */
[----:B-1----:R-:W-:Y:S01]  /*6db0*/  F2FP.BF16.F32.PACK_AB R8, R13, R12 ;  /* 0x0000000c0d08723e */ /* 0x002fe200000010ff */
[----:B------:R-:W-:Y:S01]  /*6dc0*/  IMAD.MOV.U32 R6, RZ, RZ, R9 ;  /* 0x000000ffff067224 */ /* 0x000fe200078e0009 */
        /* <DEDUP_REMOVED lines=31> */
.L_x_19752:
[----:B------:R-:W-:Y:S05]  /*6fc0*/  BSYNC B2 ;  /* 0x0000000000027941 */ /* 0x000fea0003800000 */
.L_x_19751:
[----:B-----5:R-:W-:Y:S01]  /*6fd0*/  HFMA2.MMA.BF16_V2 R11, R7, R64, -RZ ;  /* 0x00000040070b7235 */ /* 0x020fe200003000ff */
[----:B------:R-:W-:Y:S01]  /*6fe0*/  HMUL2.BF16_V2 R9, R6, R65 ;  /* 0x0000004106097232 */ /* 0x000fe20000200000 */
[----:B------:R-:W-:Y:S01]  /*6ff0*/  BSSY B2, `(.L_x_19753) ;  /* 0x000002d000027945 */ /* 0x000fe20003800000 */
[----:B------:R-:W-:-:S03]  /*7000*/  HMUL2.BF16_V2 R63, R8, R63 ;  /* 0x0000003f083f7232 */ /* 0x000fc60000200000 */
[C---:B------:R-:W-:Y:S01]  /*7010*/  PRMT R10, R9.reuse, 0x7632, R10 ;  /* 0x00007632090a7816 */ /* 0x040fe2000000000a */
[----:B------:R-:W-:Y:S01]  /*7020*/  IMAD.U32 R13, R9, 0x10000, RZ ;  /* 0x00010000090d7824 */ /* 0x000fe200078e00ff */
[----:B------:R-:W-:Y:S02]  /*7030*/  PRMT R9, R63, 0x7610, R9 ;  /* 0x000076103f097816 */ /* 0x000fe40000000009 */
[----:B------:R-:W-:Y:S01]  /*7040*/  PRMT R12, R11, 0x7632, R12 ;  /* 0x000076320b0c7816 */ /* 0x000fe2000000000c */
[----:B------:R-:W-:Y:S01]  /*7050*/  IMAD.U32 R16, R10, 0x10000, RZ ;  /* 0x000100000a107824 */ /* 0x000fe200078e00ff */
[----:B------:R-:W-:Y:S01]  /*7060*/  PRMT R10, R63, 0x7632, R10 ;  /* 0x000076323f0a7816 */ /* 0x000fe2000000000a */
[----:B------:R-:W-:Y:S01]  /*7070*/  IMAD.U32 R11, R11, 0x10000, RZ ;  /* 0x000100000b0b7824 */ /* 0x000fe200078e00ff */
[----:B------:R-:W-:Y:S01]  /*7080*/  SHF.L.U32 R64, R12, 0x10, RZ ;  /* 0x000000100c407819 */ /* 0x000fe200000006ff */
[----:B------:R-:W-:Y:S01]  /*7090*/  FADD.FTZ R12, R13, R16 ;  /* 0x000000100d0c7221 */ /* 0x000fe20000010000 */
[----:B------:R-:W-:-:S02]  /*70a0*/  IMAD.U32 R9, R9, 0x10000, RZ ;  /* 0x0001000009097824 */ /* 0x000fc400078e00ff */
[----:B------:R-:W-:Y:S02]  /*70b0*/  IMAD.U32 R10, R10, 0x10000, RZ ;  /* 0x000100000a0a7824 */ /* 0x000fe400078e00ff */
        /* <DEDUP_REMOVED lines=32> */
.L_x_19754:
[----:B------:R-:W-:Y:S05]  /*72c0*/  BSYNC B2 ;  /* 0x0000000000027941 */ /* 0x000fea0003800000 */
.L_x_19753:
[----:B------:R-:W-:Y:S01]  /*72d0*/  HFMA2.MMA.BF16_V2 R61, R6, R61, -RZ ;  /* 0x0000003d063d7235 */ /* 0x000fe200003000ff */
[----:B------:R-:W-:Y:S01]  /*72e0*/  FADD.FTZ R9, R9, R10 ;  /* 0x0000000a09097221 */ /* 0x000fe20000010000 */
[----:B------:R-:W-:Y:S01]  /*72f0*/  F2FP.BF16.F32.PACK_AB R17, R15, R14 ;  /* 0x0000000e0f11723e */ /* 0x000fe200000010ff */
[----:B------:R-:W-:Y:S01]  /*7300*/  FADD.FTZ R12, R12, R11 ;  /* 0x0000000b0c0c7221 */ /* 0x000fe20000010000 */
[----:B------:R-:W-:Y:S01]  /*7310*/  HMUL2.BF16_V2 R13, R7, R62 ;  /* 0x0000003e070d7232 */ /* 0x000fe20000200000 */
[----:B------:R-:W-:Y:S01]  /*7320*/  BSSY B2, `(.L_x_19755) ;  /* 0x000003f000027945 */ /* 0x000fe20003800000 */
[----:B------:R-:W-:Y:S02]  /*7330*/  HMUL2.BF16_V2 R58, R8, R58 ;  /* 0x0000003a083a7232 */ /* 0x000fe40000200000 */
[----:B------:R-:W-:Y:S01]  /*7340*/  FADD.FTZ R9, R12, R9 ;  /* 0x000000090c097221 */ /* 0x000fe20000010000 */
[----:B------:R-:W-:Y:S02]  /*7350*/  PRMT R14, R13, 0x7632, R14 ;  /* 0x000076320d0e7816 */ /* 0x000fe4000000000e */
[----:B------:R-:W-:-:S02]  /*7360*/  PRMT R10, R61, 0x7610, R10 ;  /* 0x000076103d0a7816 */ /* 0x000fc4000000000a */
[----:B------:R-:W-:Y:S01]  /*7370*/  PRMT R11, R61, 0x7632, R11 ;  /* 0x000076323d0b7816 */ /* 0x000fe2000000000b */
[----:B------:R-:W-:Y:S01]  /*7380*/  IMAD.U32 R14, R14, 0x10000, RZ ;  /* 0x000100000e0e7824 */ /* 0x000fe200078e00ff */
[----:B------:R-:W-:Y:S01]  /*7390*/  SHF.L.U32 R13, R13, 0x10, RZ ;  /* 0x000000100d0d7819 */ /* 0x000fe200000006ff */
[----:B------:R-:W-:Y:S02]  /*73a0*/  IMAD.U32 R15, R10, 0x10000, RZ ;  /* 0x000100000a0f7824 */ /* 0x000fe400078e00ff */
[----:B------:R-:W-:Y:S02]  /*73b0*/  IMAD.MOV.U32 R10, RZ, RZ, R17 ;  /* 0x000000ffff0a7224 */ /* 0x000fe400078e0011 */
[----:B------:R-:W-:Y:S02]  /*73c0*/  IMAD.U32 R16, R11, 0x10000, RZ ;  /* 0x000100000b107824 */ /* 0x000fe400078e00ff */
[--C-:B------:R-:W-:Y:S01]  /*73d0*/  FADD.FTZ R61, R13, R14.reuse ;  /* 0x0000000e0d3d7221 */ /* 0x100fe20000010000 */
[C---:B------:R-:W-:Y:S01]  /*73e0*/  PRMT R14, R58.reuse, 0x7610, R14 ;  /* 0x000076103a0e7816 */ /* 0x040fe2000000000e */
[C---:B------:R-:W-:Y:S01]  /*73f0*/  HFMA2.MMA.BF16_V2 R11, R10.reuse, R60, -RZ ;  /* 0x0000003c0a0b7235 */ /* 0x040fe200003000ff */
[----:B------:R-:W-:Y:S01]  /*7400*/  FADD.FTZ R60, R15, R16 ;  /* 0x000000100f3c7221 */ /* 0x000fe20000010000 */
[----:B------:R-:W-:Y:S01]  /*7410*/  HFMA2.MMA.BF16_V2 R16, R10, R59, -RZ ;  /* 0x0000003b0a107235 */ /* 0x000fe200003000ff */
[----:B------:R-:W-:Y:S01]  /*7420*/  PRMT R15, R58, 0x7632, R15 ;  /* 0x000076323a0f7816 */ /* 0x000fe2000000000f */
[----:B------:R-:W-:-:S02]  /*7430*/  IMAD.U32 R58, R14, 0x10000, RZ ;  /* 0x000100000e3a7824 */ /* 0x000fc400078e00ff */
[----:B------:R-:W-:Y:S02]  /*7440*/  FADD.FTZ R60, R60, R61 ;  /* 0x0000003d3c3c7221 */ /* 0x000fe40000010000 */
[----:B------:R-:W-:Y:S02]  /*7450*/  IMAD.U32 R15, R15, 0x10000, RZ ;  /* 0x000100000f0f7824 */ /* 0x000fe400078e00ff */
[C---:B------:R-:W-:Y:S01]  /*7460*/  PRMT R13, R11.reuse, 0x7632, R13 ;  /* 0x000076320b0d7816 */ /* 0x040fe2000000000d */
[----:B------:R-:W-:Y:S01]  /*7470*/  IMAD.U32 R11, R11, 0x10000, RZ ;  /* 0x000100000b0b7824 */ /* 0x000fe200078e00ff */
[C---:B------:R-:W-:Y:S01]  /*7480*/  PRMT R17, R16.reuse, 0x7632, R17 ;  /* 0x0000763210117816 */ /* 0x040fe20000000011 */
[----:B------:R-:W-:Y:S01]  /*7490*/  IMAD.U32 R16, R16, 0x10000, RZ ;  /* 0x0001000010107824 */ /* 0x000fe200078e00ff */
[----:B------:R-:W-:Y:S01]  /*74a0*/  SHF.L.U32 R14, R13, 0x10, RZ ;  /* 0x000000100d0e7819 */ /* 0x000fe200000006ff */
[----:B------:R-:W-:Y:S02]  /*74b0*/  FADD.FTZ R15, R58, R15 ;  /* 0x0000000f3a0f7221 */ /* 0x000fe40000010000 */
[----:B------:R-:W-:-:S02]  /*74c0*/  IMAD.U32 R17, R17, 0x10000, RZ ;  /* 0x0001000011117824 */ /* 0x000fc400078e00ff */
        /* <DEDUP_REMOVED lines=36> */
.L_x_19756:
[----:B------:R-:W-:Y:S05]  /*7710*/  BSYNC B2 ;  /* 0x0000000000027941 */ /* 0x000fea0003800000 */
.L_x_19755:
        /* <DEDUP_REMOVED lines=38> */
[----:B------:R-:W-:Y:S02]  /*7980*/  PRMT R11, R47, 0x7632, R11 ;  /* 0x000076322f0b7816 */ /* 0x000fe4000000000b */
        /* <DEDUP_REMOVED lines=16> */
.L_x_19758:
[----:B------:R-:W-:Y:S05]  /*7a90*/  BSYNC B2 ;  /* 0x0000000000027941 */ /* 0x000fea0003800000 */
.L_x_19757:
        /* <DEDUP_REMOVED lines=55> */
.L_x_19760:
[----:B------:R-:W-:Y:S05]  /*7e10*/  BSYNC B2 ;  /* 0x0000000000027941 */ /* 0x000fea0003800000 */
.L_x_19759:
        /* <DEDUP_REMOVED lines=40> */
.L_x_19762:
[----:B------:R-:W-:Y:S05]  /*80a0*/  BSYNC B2 ;  /* 0x0000000000027941 */ /* 0x000fea0003800000 */
.L_x_19761:
[----:B------:R-:W-:Y:S01]  /*80b0*/  SHF.L.U32 R44, R15, 0x10, RZ ;  /* 0x000000100f2c7819 */ /* 0x000fe200000006ff */
[----:B------:R-:W-:Y:S02]  /*80c0*/  IMAD.U32 R16, R16, 0x10000, RZ ;  /* 0x0001000010107824 */ /* 0x000fe400078e00ff */
[----:B------:R-:W-:Y:S02]  /*80d0*/  HMUL2.BF16_V2 R15, R7, R49 ;  /* 0x00000031070f7232 */ /* 0x000fe40000200000 */
[----:B------:R-:W-:Y:S01]  /*80e0*/  IMAD.U32 R17, R17, 0x10000, RZ ;  /* 0x0001000011117824 */ /* 0x000fe200078e00ff */
[----:B------:R-:W-:Y:S01]  /*80f0*/  HFMA2.MMA.BF16_V2 R6, R6, R50, -RZ ;  /* 0x0000003206067235 */ /* 0x000fe200003000ff */
[----:B------:R-:W-:Y:S01]  /*8100*/  IMAD.U32 R13, R13, 0x10000, RZ ;  /* 0x000100000d0d7824 */ /* 0x000fe200078e00ff */
[----:B------:R-:W-:Y:S01]  /*8110*/  HFMA2.MMA.BF16_V2 R51, R10, R51, -RZ ;  /* 0x000000330a337235 */ /* 0x000fe200003000ff */
[--C-:B------:R-:W-:Y:S01]  /*8120*/  FADD.FTZ R16, R16, R17.reuse ;  /* 0x0000001110107221 */ /* 0x100fe20000010000 */
[----:B------:R-:W-:Y:S01]  /*8130*/  PRMT R17, R15, 0x7632, R17 ;  /* 0x000076320f117816 */ /* 0x000fe20000000011 */
[----:B------:R-:W-:Y:S01]  /*8140*/  FADD.FTZ R13, R13, R44 ;  /* 0x0000002c0d0d7221 */ /* 0x000fe20000010000 */
[----:B------:R-:W-:-:S02]  /*8150*/  IMAD.U32 R15, R15, 0x10000, RZ ;  /* 0x000100000f0f7824 */ /* 0x000fc400078e00ff */
[----:B------:R-:W-:Y:S02]  /*8160*/  HMUL2.BF16_V2 R8, R8, R48 ;  /* 0x0000003008087232 */ /* 0x000fe40000200000 */
        /* <DEDUP_REMOVED lines=13> */
[--C-:B------:R-:W-:Y:S01]  /*8240*/  FADD.FTZ R17, R6, R7.reuse ;  /* 0x0000000706117221 */ /* 0x100fe20000010000 */
        /* <DEDUP_REMOVED lines=20> */
[----:B------:R-:W-:-:S07]  /*8390*/  FADD.FTZ R21, R21, R8 ;  /* 0x0000000815157221 */ /* 0x000fce0000010000 */
.L_x_19750:
[----:B------:R-:W-:Y:S05]  /*83a0*/  BSYNC B0 ;  /* 0x0000000000007941 */ /* 0x000fea0003800000 */
.L_x_19749:
        /* <DEDUP_REMOVED lines=9> */
.L_x_19748:
[----:B------:R-:W-:Y:S05]  /*8440*/  BSYNC B1 ;  /* 0x0000000000017941 */ /* 0x000fea0003800000 */
.L_x_19746:
[----:B------:R-:W1:Y:S01]  /*8450*/  SHFL.BFLY PT, R2, R25, 0x1, 0x1f ;  /* 0x0c201f0019027f89 */ /* 0x000e6200000e0000 */
[----:B------:R-:W2:Y:S01]  /*8460*/  S2UR UR5, SR_CgaCtaId ;  /* 0x00000000000579c3 */ /* 0x000ea20000008800 */
[C---:B0-----:R-:W-:Y:S01]  /*8470*/  LOP3.LUT R7, R18.reuse, 0x1, RZ, 0xc0, !PT ;  /* 0x0000000112077812 */ /* 0x041fe200078ec0ff */
[----:B------:R-:W-:Y:S01]  /*8480*/  UMOV UR4, 0x400 ;  /* 0x0000040000047882 */ /* 0x000fe20000000000 */
[----:B------:R-:W0:Y:S01]  /*8490*/  SHFL.BFLY PT, R0, R27, 0x1, 0x1f ;  /* 0x0c201f001b007f89 */ /* 0x000e2200000e0000 */
[----:B------:R-:W-:Y:S01]  /*84a0*/  LEA.HI R8, R18, R18, RZ, 0x1 ;  /* 0x0000001212087211 */ /* 0x000fe200078f08ff */
[----:B------:R-:W-:Y:S01]  /*84b0*/  UIADD3 UR4, UR4, 0xe0, URZ ;  /* 0x000000e004047890 */ /* 0x000fe2000fffe03f */
[----:B------:R-:W-:Y:S01]  /*84c0*/  ISETP.NE.AND P2, PT, R7, RZ, PT ;  /* 0x000000ff0700720c */ /* 0x000fe20003f45270 */
[----:B------:R-:W3:Y:S01]  /*84d0*/  SHFL.BFLY PT, R3, R26, 0x1, 0x1f ;  /* 0x0c201f001a037f89 */ /* 0x000ee200000e0000 */
[----:B------:R-:W-:Y:S01]  /*84e0*/  SHF.R.S32.HI R8, RZ, 0x1, R8 ;  /* 0x00000001ff087819 */ /* 0x000fe20000011408 */
[----:B------:R-:W-:Y:S01]  /*84f0*/  BSSY B0, `(.L_x_19764) ;  /* 0x000002a000007945 */ /* 0x000fe20003800000 */
[C---:B------:R-:W-:Y:S01]  /*8500*/  ISETP.GT.OR P0, PT, R20.reuse, 0x3f, P2 ;  /* 0x0000003f1400780c */ /* 0x040fe20001704670 */
[----:B------:R-:W4:Y:S01]  /*8510*/  SHFL.BFLY PT, R5, R24, 0x1, 0x1f ;  /* 0x0c201f0018057f89 */ /* 0x000f2200000e0000 */
[----:B------:R-:W-:Y:S01]  /*8520*/  ISETP.GT.OR P1, PT, R20, 0x1f, P2 ;  /* 0x0000001f1400780c */ /* 0x000fe20001724670 */
[----:B------:R-:W-:-:S02]  /*8530*/  IMAD R19, R19, 0x60, R8 ;  /* 0x0000006013137824 */ /* 0x000fc400078e0208 */
[----:B------:R-:W5:Y:S04]  /*8540*/  SHFL.BFLY PT, R4, R23, 0x1, 0x1f ;  /* 0x0c201f0017047f89 */ /* 0x000f6800000e0000 */
[----:B------:R-:W5:Y:S01]  /*8550*/  SHFL.BFLY PT, R6, R21, 0x1, 0x1f ;  /* 0x0c201f0015067f89 */ /* 0x000f6200000e0000 */
[----:B------:R-:W-:Y:S01]  /*8560*/  BAR.SYNC.DEFER_BLOCKING 0x0 ;  /* 0x0000000000007b1d */ /* 0x000fe20000010000 */
[----:B-1----:R-:W-:Y:S01]  /*8570*/  FADD.FTZ R14, R2, R25 ;  /* 0x00000019020e7221 */ /* 0x002fe20000010000 */
[----:B------:R-:W-:Y:S01]  /*8580*/  LOP3.LUT R2, R20, 0xffffffc0, RZ, 0xc0, !PT ;  /* 0xffffffc014027812 */ /* 0x000fe200078ec0ff */
[----:B--2---:R-:W-:Y:S01]  /*8590*/  ULEA UR4, UR5, UR4, 0x18 ;  /* 0x0000000405047291 */ /* 0x004fe2000f8ec03f */
[----:B0-----:R-:W-:Y:S02]  /*85a0*/  FADD.FTZ R0, R0, R27 ;  /* 0x0000001b00007221 */ /* 0x001fe40000010000 */
[----:B------:R-:W-:Y:S01]  /*85b0*/  ISETP.NE.OR P5, PT, R2, 0x40, P2 ;  /* 0x000000400200780c */ /* 0x000fe200017a5670 */
[----:B------:R-:W-:-:S02]  /*85c0*/  VIADD R2, R20, 0x1f ;  /* 0x0000001f14027836 */ /* 0x000fc40000000000 */
[----:B---3--:R-:W-:Y:S01]  /*85d0*/  FADD.FTZ R9, R3, R26 ;  /* 0x0000001a03097221 */ /* 0x008fe20000010000 */
[----:B------:R-:W-:Y:S01]  /*85e0*/  LEA R19, R19, UR4, 0x2 ;  /* 0x0000000413137c11 */ /* 0x000fe2000f8e10ff */
[----:B----4-:R-:W-:Y:S01]  /*85f0*/  FADD.FTZ R15, R5, R24 ;  /* 0x00000018050f7221 */ /* 0x010fe20000010000 */
[----:B------:R-:W-:Y:S02]  /*8600*/  ISETP.GT.U32.AND P3, PT, R2, 0x3e, PT ;  /* 0x0000003e0200780c */ /* 0x000fe40003f64070 */
[----:B------:R-:W-:Y:S01]  /*8610*/  LOP3.LUT R2, R20, 0xffffffe0, RZ, 0xc0, !PT ;  /* 0xffffffe014027812 */ /* 0x000fe200078ec0ff */
[----:B-----5:R-:W-:-:S03]  /*8620*/  FADD.FTZ R23, R4, R23 ;  /* 0x0000001704177221 */ /* 0x020fc60000010000 */
[----:B------:R-:W-:Y:S01]  /*8630*/  ISETP.NE.OR P4, PT, R2, 0x20, P2 ;  /* 0x000000200200780c */ /* 0x000fe20001785670 */
        /* <DEDUP_REMOVED lines=21> */
.L_x_19765:
[----:B------:R-:W-:Y:S05]  /*8790*/  BSYNC B0 ;  /* 0x0000000000007941 */ /* 0x000fea0003800000 */
.L_x_19764:
        /* <DEDUP_REMOVED lines=22> */
.L_x_19767:
[----:B------:R-:W-:Y:S05]  /*8900*/  BSYNC B0 ;  /* 0x0000000000007941 */ /* 0x000fea0003800000 */
.L_x_19766:
        /* <DEDUP_REMOVED lines=22> */
[----:B01----:R-:W-:Y:S02]  /*8a70*/  F2FP.BF16.F32.PACK_AB R0, R9, R0 ;  /* 0x000000000900723e */ /* 0x003fe400000010ff */
[----:B------:R-:W-:Y:S02]  /*8a80*/  IADD3 R10, P1, R3, UR4, RZ ;  /* 0x00000004030a7c10 */ /* 0x000fe4000ff3e0ff */
[----:B------:R-:W-:Y:S02]  /*8a90*/  LEA.HI.X.SX32 R13, R8, UR7, 0x1, P0 ;  /* 0x00000007080d7c11 */ /* 0x000fe400080f0eff */
[----:B------:R-:W-:-:S02]  /*8aa0*/  LEA R2, P0, R6, UR8, 0x1 ;  /* 0x0000000806027c11 */ /* 0x000fc4000f8008ff */
[----:B------:R-:W-:Y:S02]  /*8ab0*/  IADD3 R7, P2, R5, UR4, RZ ;  /* 0x0000000405077c10 */ /* 0x000fe4000ff5e0ff */
[----:B------:R-:W-:Y:S02]  /*8ac0*/  LEA.HI.X.SX32 R11, R3, UR7, 0x1, P1 ;  /* 0x00000007030b7c11 */ /* 0x000fe400088f0eff */
[----:B------:R-:W-:Y:S02]  /*8ad0*/  LEA R4, P1, R10, UR8, 0x1 ;  /* 0x000000080a047c11 */ /* 0x000fe4000f8208ff */
[----:B------:R-:W-:Y:S02]  /*8ae0*/  LEA.HI.X R3, R6, UR9, R13, 0x1, P0 ;  /* 0x0000000906037c11 */ /* 0x000fe400080f0c0d */
[----:B------:R-:W-:Y:S02]  /*8af0*/  LEA.HI.X.SX32 R12, R5, UR7, 0x1, P2 ;  /* 0x00000007050c7c11 */ /* 0x000fe400090f0eff */
[----:B------:R-:W-:Y:S01]  /*8b00*/  LEA R6, P0, R7, UR8, 0x1 ;  /* 0x0000000807067c11 */ /* 0x000fe2000f8008ff */
[----:B------:R0:W-:Y:S01]  /*8b10*/  STG.E.U16 desc[UR10][R2.64], R0 ;  /* 0x0000000002007986 */ /* 0x0001e2000c10150a */
[----:B------:R-:W-:Y:S01]  /*8b20*/  LEA.HI.X R5, R10, UR9, R11, 0x1, P1 ;  /* 0x000000090a057c11 */ /* 0x000fe200088f0c0b */
[C---:B------:R-:W-:Y:S01]  /*8b30*/  VIADD R11, R8.reuse, 0x40 ;  /* 0x00000040080b7836 */ /* 0x040fe20000000000 */
[----:B------:R-:W-:-:S02]  /*8b40*/  IADD3 R10, R8, 0x30, RZ ;  /* 0x00000030080a7810 */ /* 0x000fc40007ffe0ff */
[----:B------:R-:W-:Y:S01]  /*8b50*/  LEA.HI.X R7, R7, UR9, R12, 0x1, P0 ;  /* 0x0000000907077c11 */ /* 0x000fe200080f0c0c */
[----:B------:R-:W-:Y:S01]  /*8b60*/  VIADD R12, R8, 0x50 ;  /* 0x00000050080c7836 */ /* 0x000fe20000000000 */
[----:B------:R-:W-:Y:S02]  /*8b70*/  IADD3 R19, P0, R10, UR4, RZ ;  /* 0x000000040a137c10 */ /* 0x000fe4000ff1e0ff */
[----:B------:R-:W-:Y:S02]  /*8b80*/  IADD3 R17, P1, R11, UR4, RZ ;  /* 0x000000040b117c10 */ /* 0x000fe4000ff3e0ff */
[----:B------:R-:W-:Y:S02]  /*8b90*/  IADD3 R13, P2, R12, UR4, RZ ;  /* 0x000000040c0d7c10 */ /* 0x000fe4000ff5e0ff */
[----:B------:R-:W-:Y:S02]  /*8ba0*/  LEA.HI.X.SX32 R22, R10, UR7, 0x1, P0 ;  /* 0x000000070a167c11 */ /* 0x000fe400080f0eff */
[----:B------:R-:W-:-:S02]  /*8bb0*/  F2FP.BF16.F32.PACK_AB R14, R15, R14 ;  /* 0x0000000e0f0e723e */ /* 0x000fc400000010ff */
[----:B------:R-:W-:Y:S02]  /*8bc0*/  LEA.HI.X.SX32 R20, R11, UR7, 0x1, P1 ;  /* 0x000000070b147c11 */ /* 0x000fe400088f0eff */
[----:B------:R-:W-:Y:S02]  /*8bd0*/  LEA R8, P0, R19, UR8, 0x1 ;  /* 0x0000000813087c11 */ /* 0x000fe4000f8008ff */
[----:B------:R-:W-:Y:S02]  /*8be0*/  PRMT R15, R0, 0x7632, R15 ;  /* 0x00007632000f7816 */ /* 0x000fe4000000000f */
[----:B------:R-:W-:Y:S02]  /*8bf0*/  LEA R10, P1, R17, UR8, 0x1 ;  /* 0x00000008110a7c11 */ /* 0x000fe4000f8208ff */
[----:B------:R-:W-:Y:S01]  /*8c00*/  LEA.HI.X.SX32 R18, R12, UR7, 0x1, P2 ;  /* 0x000000070c127c11 */ /* 0x000fe200090f0eff */
[----:B------:R1:W-:Y:S01]  /*8c10*/  STG.E.U16 desc[UR10][R4.64], R15 ;  /* 0x0000000f04007986 */ /* 0x0003e2000c10150a */
[----:B------:R-:W-:-:S02]  /*8c20*/  LEA R12, P2, R13, UR8, 0x1 ;  /* 0x000000080d0c7c11 */ /* 0x000fc4000f8408ff */
[----:B------:R-:W-:Y:S01]  /*8c30*/  F2FP.BF16.F32.PACK_AB R16, R16, R23 ;  /* 0x000000171010723e */ /* 0x000fe200000010ff */
[----:B------:R-:W-:Y:S01]  /*8c40*/  STG.E.U16 desc[UR10][R6.64], R14 ;  /* 0x0000000e06007986 */ /* 0x000fe2000c10150a */
[----:B------:R-:W-:Y:S02]  /*8c50*/  LEA.HI.X R9, R19, UR9, R22, 0x1, P0 ;  /* 0x0000000913097c11 */ /* 0x000fe400080f0c16 */
[----:B0-----:R-:W-:Y:S02]  /*8c60*/  PRMT R3, R14, 0x7632, R3 ;  /* 0x000076320e037816 */ /* 0x001fe40000000003 */
[----:B------:R-:W-:Y:S02]  /*8c70*/  LEA.HI.X R11, R17, UR9, R20, 0x1, P1 ;  /* 0x00000009110b7c11 */ /* 0x000fe400088f0c14 */
[----:B------:R-:W-:Y:S01]  /*8c80*/  LEA.HI.X R13, R13, UR9, R18, 0x1, P2 ;  /* 0x000000090d0d7c11 */ /* 0x000fe200090f0c12 */
[----:B------:R-:W-:Y:S01]  /*8c90*/  STG.E.U16 desc[UR10][R8.64], R3 ;  /* 0x0000000308007986 */ /* 0x000fe2000c10150a */
[----:B-1----:R-:W-:-:S03]  /*8ca0*/  PRMT R5, R16, 0x7632, R5 ;  /* 0x0000763210057816 */ /* 0x002fc60000000005 */
[----:B------:R-:W-:Y:S04]  /*8cb0*/  STG.E.U16 desc[UR10][R10.64], R16 ;  /* 0x000000100a007986 */ /* 0x000fe8000c10150a */
[----:B------:R-:W-:Y:S01]  /*8cc0*/  STG.E.U16 desc[UR10][R12.64], R5 ;  /* 0x000000050c007986 */ /* 0x000fe2000c10150a */
[----:B------:R-:W-:Y:S05]  /*8cd0*/  EXIT ;  /* 0x000000000000794d */ /* 0x000fea0003800000 */
.L_x_19717:
[----:B------:R-:W-:Y:S01]  /*8ce0*/  BSSY B2, `(.L_x_19768) ;  /* 0x0000008000027945 */ /* 0x000fe20003800000 */
[----:B------:R-:W-:Y:S01]  /*8cf0*/  IMAD.MOV.U32 R24, RZ, RZ, R20 ;  /* 0x000000ffff187224 */ /* 0x000fe200078e0014 */
[----:B------:R-:W-:Y:S01]  /*8d00*/  MOV R21, 0xffffffff ;  /* 0xffffffff00157802 */ /* 0x000fe20000000f00 */
[----:B------:R-:W-:Y:S02]  /*8d10*/  IMAD.MOV.U32 R23, RZ, RZ, 0x1 ;  /* 0x00000001ff177424 */ /* 0x000fe400078e00ff */
[----:B------:R-:W-:-:S07]  /*8d20*/  IMAD.MOV.U32 R26, RZ, RZ, 0x1f ;  /* 0x0000001fff1a7424 */ /* 0x000fce00078e00ff */
[----:B------:R-:W-:Y:S05]  /*8d30*/  WARPSYNC.COLLECTIVE R21, `(.L_x_19769) ;  /* 0x0000000015087348 */ /* 0x000fea0003c00000 */
[----:B------:R0:W1:Y:S02]  /*8d40*/  SHFL.BFLY P2, R22, R24, R23, R26 ;  /* 0x0c00001718167389 */ /* 0x000064000004001a */
[----:B01----:R-:W-:Y:S01]  /*8d50*/  ENDCOLLECTIVE ;  /* 0x000000000000791b */ /* 0x003fe20003800000 */
.L_x_19769:
[----:B------:R-:W-:Y:S05]  /*8d60*/  BSYNC B2 ;  /* 0x0000000000027941 */ /* 0x000fea0003800000 */
.L_x_19768:
[----:B------:R-:W-:Y:S01]  /*8d70*/  IMAD.MOV.U32 R21, RZ, RZ, R22 ;  /* 0x000000ffff157224 */ /* 0x000fe200078e0016 */
[----:B------:R-:W-:Y:S06]  /*8d80*/  BRA `(.L_x_19770) ;  /* 0xffffff9c00987947 */ /* 0x000fec000383ffff */
.L_x_19722:
        /* <DEDUP_REMOVED lines=8> */
.L_x_19772:
[----:B------:R-:W-:Y:S05]  /*8e10*/  BSYNC B2 ;  /* 0x0000000000027941 */ /* 0x000fea0003800000 */
.L_x_19771:
[----:B------:R-:W-:Y:S01]  /*8e20*/  MOV R21, R22 ;  /* 0x0000001600157202 */ /* 0x000fe20000000f00 */
[----:B------:R-:W-:Y:S06]  /*8e30*/  BRA `(.L_x_19773) ;  /* 0xffffffb400cc7947 */ /* 0x000fec000383ffff */
.L_x_19725:
        /* <DEDUP_REMOVED lines=8> */
.L_x_19775:
[----:B------:R-:W-:Y:S05]  /*8ec0*/  BSYNC B0 ;  /* 0x0000000000007941 */ /* 0x000fea0003800000 */
.L_x_19774:
        /* <DEDUP_REMOVED lines=9> */
.L_x_19776:
[----:B------:R-:W-:Y:S01]  /*8f60*/  HFMA2.MMA R23, -RZ, RZ, 0, 2.384185791015625e-07 ;  /* 0x00000004ff177435 */ /* 0x000fe200000001ff */
[----:B------:R-:W-:-:S05]  /*8f70*/  IMAD.MOV.U32 R3, RZ, RZ, R22 ;  /* 0x000000ffff037224 */ /* 0x000fca00078e0016 */
[----:B------:R-:W-:-:S05]  /*8f80*/  FMNMX.FTZ R3, R6, R3, !PT ;  /* 0x0000000306037209 */ /* 0x000fca0007810000 */
[----:B------:R-:W-:-:S07]  /*8f90*/  IMAD.MOV.U32 R24, RZ, RZ, R3 ;  /* 0x000000ffff187224 */ /* 0x000fce00078e0003 */
[----:B------:R-:W-:Y:S05]  /*8fa0*/  WARPSYNC.COLLECTIVE R21, `(.L_x_19777) ;  /* 0x0000000015087348 */ /* 0x000fea0003c00000 */
[----:B------:R0:W1:Y:S02]  /*8fb0*/  SHFL.BFLY P2, R22, R24, R23, R26 ;  /* 0x0c00001718167389 */ /* 0x000064000004001a */
[----:B01----:R-:W-:Y:S01]  /*8fc0*/  ENDCOLLECTIVE ;  /* 0x000000000000791b */ /* 0x003fe20003800000 */
.L_x_19777:
[----:B------:R-:W-:Y:S02]  /*8fd0*/  IMAD.MOV.U32 R23, RZ, RZ, 0x2 ;  /* 0x00000002ff177424 */ /* 0x000fe400078e00ff */
[----:B------:R-:W-:-:S05]  /*8fe0*/  IMAD.MOV.U32 R8, RZ, RZ, R22 ;  /* 0x000000ffff087224 */ /* 0x000fca00078e0016 */
[----:B------:R-:W-:-:S05]  /*8ff0*/  FMNMX.FTZ R8, R3, R8, !PT ;  /* 0x0000000803087209 */ /* 0x000fca0007810000 */
[----:B------:R-:W-:-:S07]  /*9000*/  IMAD.MOV.U32 R24, RZ, RZ, R8 ;  /* 0x000000ffff187224 */ /* 0x000fce00078e0008 */
[----:B------:R-:W-:Y:S05]  /*9010*/  WARPSYNC.COLLECTIVE R21, `(.L_x_19778) ;  /* 0x0000000015087348 */ /* 0x000fea0003c00000 */
[----:B------:R0:W1:Y:S02]  /*9020*/  SHFL.BFLY P2, R22, R24, R23, R26 ;  /* 0x0c00001718167389 */ /* 0x000064000004001a */
[----:B01----:R-:W-:Y:S01]  /*9030*/  ENDCOLLECTIVE ;  /* 0x000000000000791b */ /* 0x003fe20003800000 */
.L_x_19778:
[----:B------:R-:W-:Y:S01]  /*9040*/  IMAD.MOV.U32 R7, RZ, RZ, R22 ;  /* 0x000000ffff077224 */ /* 0x000fe200078e0016 */
[----:B------:R-:W-:Y:S06]  /*9050*/  BRA `(.L_x_19779) ;  /* 0xffffffb400f87947 */ /* 0x000fec000383ffff */
.L_x_19780:
        /* <DEDUP_REMOVED lines=10> */
.L_x_28382:


//--------------------- .text._ZN4vllm25paged_attention_v1_kernelI13__nv_bfloat16S1_Li80ELi16ELi128ELNS_18Fp8KVCacheDataTypeE0ELb1EEEvPT_PKS3_PKT0_S9_ifPKiSB_iPKfiiiSD_SD_iiiii --------------------------
	.section	.text._ZN4vllm25paged_attention_v1_kernelI13__nv_bfloat16S1_Li80ELi16ELi128ELNS_18Fp8KVCacheDataTypeE0ELb1EEEvPT_PKS3_PKT0_S9_ifPKiSB_iPKfiiiSD_SD_iiiii,"ax",@progbits
	.align	128
        .global         _ZN4vllm25paged_attention_v1_kernelI13__nv_bfloat16S1_Li80ELi16ELi128ELNS_18Fp8KVCacheDataTypeE0ELb1EEEvPT_PKS3_PKT0_S9_ifPKiSB_iPKfiiiSD_SD_iiiii
        .type           _ZN4vllm25paged_attention_v1_kernelI13__nv_bfloat16S1_Li80ELi16ELi128ELNS_18Fp8KVCacheDataTypeE0ELb1EEEvPT_PKS3_PKT0_S9_ifPKiSB_iPKfiiiSD_SD_iiiii,@function
        .size           _ZN4vllm25paged_attention_v1_kernelI13__nv_bfloat16S1_Li80ELi16ELi128ELNS_18Fp8KVCacheDataTypeE0ELb1EEEvPT_PKS3_PKT0_S9_ifPKiSB_iPKfiiiSD_SD_iiiii,(.L_x_28383 - _ZN4vllm25paged_attention_v1_kernelI13__nv_bfloat16S1_Li80ELi16ELi128ELNS_18Fp8KVCacheDataTypeE0ELb1EEEvPT_PKS3_PKT0_S9_ifPKiSB_iPKfiiiSD_SD_iiiii)
        .other          _ZN4vllm25paged_attention_v1_kernelI13__nv_bfloat16S1_Li80ELi16ELi128ELNS_18Fp8KVCacheDataTypeE0ELb1EEEvPT_PKS3_PKT0_S9_ifPKiSB_iPKfiiiSD_SD_iiiii,@"STO_CUDA_ENTRY STV_DEFAULT"
_ZN4vllm25paged_attention_v1_kernelI13__nv_bfloat16S1_Li80ELi16ELi128ELNS_18Fp8KVCacheDataTypeE0ELb1EEEvPT_PKS3_PKT0_S9_ifPKiSB_iPKfiiiSD_SD_iiiii:
.text._ZN4vllm25paged_attention_v1_kernelI13__nv_bfloat16S1_Li80ELi16ELi128ELNS_18Fp8KVCacheDataTypeE0ELb1EEEvPT_PKS3_PKT0_S9_ifPKiSB_iPKfiiiSD_SD_iiiii:
[----:B------:R-:W-:Y:S08]  /*0000*/  LDC R1, c[0x0][0x28] ;  /* 0x00000a00ff017b82 */ /* 0x000ff00000000800 */
[----:B------:R-:W0:Y:S01]  /*0010*/  LDC.64 R2, c[0x0][0x250] ;  /* 0x00009400ff027b82 */ /* 0x000e220000000a00 */
[----:B------:R-:W1:Y:S01]  /*0020*/  S2R R0, SR_CTAID.Y ;  /* 0x0000000000007919 */ /* 0x000e620000002600 */
[----:B------:R-:W-:Y:S01]  /*0030*/  ULDC.64 UR10, c[0x0][0x208] ;  /* 0x00008200000a7ab9 */ /* 0x000fe20000000a00 */
[----:B------:R-:W-:-:S05]  /*0040*/  IMAD.MOV.U32 R53, RZ, RZ, RZ ;  /* 0x000000ffff357224 */ /* 0x000fca00078e00ff */
[----:B------:R-:W2:Y:S08]  /*0050*/  LDC R4, c[0x0][0x230] ;  /* 0x00008c00ff047b82 */ /* 0x000eb00000000800 */
[----:B------:R-:W1:Y:S01]  /*0060*/  LDC.64 R6, c[0x0][0x240] ;  /* 0x00009000ff067b82 */ /* 0x000e620000000a00 */
[----:B0-----:R-:W-:-:S07]  /*0070*/  ISETP.NE.U32.AND P0, PT, R2, RZ, PT ;  /* 0x000000ff0200720c */ /* 0x001fce0003f05070 */
[----:B------:R-:W0:Y:S01]  /*0080*/  LDC R5, c[0x0][0xc] ;  /* 0x00000300ff057b82 */ /* 0x000e220000000800 */
[----:B------:R-:W3:Y:S01]  /*0090*/  S2R R2, SR_CTAID.X ;  /* 0x0000000000027919 */ /* 0x000ee20000002500 */
[----:B------:R-:W-:Y:S02]  /*00a0*/  ISETP.NE.AND.EX P0, PT, R3, RZ, PT, P0 ;  /* 0x000000ff0300720c */ /* 0x000fe40003f05300 */
[----:B--2---:R-:W-:-:S04]  /*00b0*/  IABS R12, R4 ;  /* 0x00000004000c7213 */ /* 0x004fc80000000000 */
[----:B------:R-:W2:Y:S01]  /*00c0*/  I2F.RP R3, R12 ;  /* 0x0000000c00037306 */ /* 0x000ea20000209400 */
[----:B-1----:R-:W-:-:S06]  /*00d0*/  IMAD.WIDE R6, R0, 0x4, R6 ;  /* 0x0000000400067825 */ /* 0x002fcc00078e0206 */
[----:B------:R-:W3:Y:S01]  /*00e0*/  @P0 LDC.64 R8, c[0x0][0x250] ;  /* 0x00009400ff080b82 */ /* 0x000ee20000000a00 */
[----:B------:R0:W5:Y:S01]  /*00f0*/  LDG.E.CONSTANT R52, desc[UR10][R6.64] ;  /* 0x0000000a06347981 */ /* 0x000162000c1e9900 */
[----:B--2---:R-:W1:Y:S01]  /*0100*/  MUFU.RCP R3, R3 ;  /* 0x0000000300037308 */ /* 0x004e620000001000 */
[----:B---3--:R-:W-:-:S04]  /*0110*/  @P0 IMAD.WIDE R8, R2, 0x4, R8 ;  /* 0x0000000402080825 */ /* 0x008fc800078e0208 */
[----:B-1----:R-:W-:Y:S01]  /*0120*/  VIADD R10, R3, 0xffffffe ;  /* 0x0ffffffe030a7836 */ /* 0x002fe20000000000 */
[----:B0-----:R-:W-:Y:S01]  /*0130*/  IABS R6, R5 ;  /* 0x0000000500067213 */ /* 0x001fe20000000000 */
[----:B------:R0:W5:Y:S02]  /*0140*/  @P0 LDG.E.CONSTANT R53, desc[UR10][R8.64] ;  /* 0x0000000a08350981 */ /* 0x000164000c1e9900 */
[----:B------:R1:W2:Y:S02]  /*0150*/  F2I.FTZ.U32.TRUNC.NTZ R11, R10 ;  /* 0x0000000a000b7305 */ /* 0x0002a4000021f000 */
[----:B-1----:R-:W-:Y:S02]  /*0160*/  IMAD.MOV.U32 R10, RZ, RZ, RZ ;  /* 0x000000ffff0a7224 */ /* 0x002fe400078e00ff */
[----:B--2---:R-:W-:-:S04]  /*0170*/  IMAD.MOV R13, RZ, RZ, -R11 ;  /* 0x000000ffff0d7224 */ /* 0x004fc800078e0a0b */
[----:B------:R-:W-:-:S04]  /*0180*/  IMAD R7, R13, R12, RZ ;  /* 0x0000000c0d077224 */ /* 0x000fc800078e02ff */
        /* <DEDUP_REMOVED lines=22> */
[----:B------:R-:W-:Y:S02]  /*02f0*/  IABS R10, R2 ;  /* 0x00000002000a7213 */ /* 0x000fe40000000000 */
[----:B------:R-:W-:Y:S02]  /*0300*/  IABS R12, R11 ;  /* 0x0000000b000c7213 */ /* 0x000fe40000000000 */
        /* <DEDUP_REMOVED lines=24> */
[----:B------:R-:W-:Y:S06]  /*0490*/  @P0 BRA `(.L_x_19782) ;  /* 0x00000004003c0947 */ /* 0x000fec0003800000 */
[C---:B------:R-:W-:Y:S01]  /*04a0*/  VIMNMX R6, R3.reuse, -0x36, !PT ;  /* 0xffffffca03067848 */ /* 0x040fe20007fe0100 */
        /* <DEDUP_REMOVED lines=23> */
[----:B------:R-:W-:-:S04]  /*0620*/  LEA.HI.X R21, R21, UR5, R12, 0x1, P3 ;  /* 0x0000000515157c11 */ /* 0x000fc800098f0c0c */
[----:B------:R-:W-:Y:S02]  /*0630*/  IADD3.X R21, RZ, R21, RZ, P1, !PT ;  /* 0x00000015ff157210 */ /* 0x000fe40000ffe4ff */
[----:B0-----:R-:W-:-:S05]  /*0640*/  LEA R6, R13, R6, 0x18 ;  /* 0x000000060d067211 */ /* 0x001fca00078ec0ff */
[----:B------:R-:W-:-:S05]  /*0650*/  IMAD R6, R51, 0x50, R6 ;  /* 0x0000005033067824 */ /* 0x000fca00078e0206 */
[----:B------:R-:W-:Y:S01]  /*0660*/  IADD3 R12, R6, 0x4, R10 ;  /* 0x00000004060c7810 */ /* 0x000fe20007ffe00a */
[----:B------:R-:W-:-:S07]  /*0670*/  IMAD.MOV.U32 R10, RZ, RZ, R7 ;  /* 0x000000ffff0a7224 */ /* 0x000fce00078e0007 */
.L_x_19785:
[----:B------:R-:W-:Y:S02]  /*0680*/  IMAD.MOV.U32 R6, RZ, RZ, R16 ;  /* 0x000000ffff067224 */ /* 0x000fe400078e0010 */
        /* <DEDUP_REMOVED lines=12> */
.L_x_19784:
[----:B------:R-:W-:Y:S05]  /*0750*/  BSYNC B1 ;  /* 0x0000000000017941 */ /* 0x000fea0003800000 */
.L_x_19783:
        /* <DEDUP_REMOVED lines=14> */
.L_x_19786:
        /* <DEDUP_REMOVED lines=21> */
.L_x_19782:
[----:B------:R-:W-:Y:S05]  /*0990*/  BSYNC B0 ;  /* 0x0000000000007941 */ /* 0x000fea0003800000 */
.L_x_19781:
        /* <DEDUP_REMOVED lines=8> */
[----:B------:R-:W1:Y:S01]  /*0a20*/  LDC R13, c[0x0][0x288] ;  /* 0x0000a200ff0d7b82 */ /* 0x000e620000000800 */
[----:B------:R-:W-:Y:S01]  /*0a30*/  ULDC.64 UR14, c[0x0][0x220] ;  /* 0x00008800000e7ab9 */ /* 0x000fe20000000a00 */
[----:B------:R-:W-:Y:S01]  /*0a40*/  BSSY B0, `(.L_x_19787) ;  /* 0x0000339000007945 */ /* 0x000fe20003800000 */
        /* <DEDUP_REMOVED lines=8> */
[----:B------:R-:W-:-:S02]  /*0ad0*/  VIADD R5, R52, 0xf ;  /* 0x0000000f34057836 */ /* 0x000fc40000000000 */
[----:B------:R-:W-:Y:S01]  /*0ae0*/  @!P3 IMAD R4, R4, UR4, R17 ;  /* 0x000000040404bc24 */ /* 0x000fe2000f8e0211 */
[----:B------:R-:W-:Y:S02]  /*0af0*/  ULDC UR4, c[0x0][0x248] ;  /* 0x0000920000047ab9 */ /* 0x000fe40000000800 */
[----:B------:R-:W-:Y:S02]  /*0b00*/  IMAD R21, R0, UR4, RZ ;  /* 0x0000000400157c24 */ /* 0x000fe4000f8e02ff */
[----:B0-----:R-:W-:-:S04]  /*0b10*/  VIADD R6, R9, 0xffffffe ;  /* 0x0ffffffe09067836 */ /* 0x001fc80000000000 */
[----:B------:R0:W1:Y:S02]  /*0b20*/  F2I.FTZ.U32.TRUNC.NTZ R7, R6 ;  /* 0x0000000600077305 */ /* 0x000064000021f000 */
[----:B0-----:R-:W-:Y:S02]  /*0b30*/  IMAD.MOV.U32 R6, RZ, RZ, RZ ;  /* 0x000000ffff067224 */ /* 0x001fe400078e00ff */
[----:B-1----:R-:W-:-:S05]  /*0b40*/  IMAD R10, R7, R16, RZ ;  /* 0x00000010070a7224 */ /* 0x002fca00078e02ff */
[----:B------:R-:W-:Y:S02]  /*0b50*/  IADD3 R15, RZ, -R10, RZ ;  /* 0x8000000aff0f7210 */ /* 0x000fe40007ffe0ff */
[----:B------:R-:W-:Y:S02]  /*0b60*/  IABS R10, R8 ;  /* 0x00000008000a7213 */ /* 0x000fe40000000000 */
[----:B------:R-:W-:Y:S01]  /*0b70*/  LOP3.LUT R8, R8, R11, RZ, 0x3c, !PT ;  /* 0x0000000b08087212 */ /* 0x000fe200078e3cff */
[----:B------:R-:W-:Y:S01]  /*0b80*/  IMAD.HI.U32 R15, R7, R15, R6 ;  /* 0x0000000f070f7227 */ /* 0x000fe200078e0006 */
[----:B------:R-:W-:Y:S02]  /*0b90*/  SHF.R.S32.HI R6, RZ, 0x1f, R5 ;  /* 0x0000001fff067819 */ /* 0x000fe40000011405 */
[----:B------:R-:W-:Y:S01]  /*0ba0*/  ISETP.GE.AND P2, PT, R8, RZ, PT ;  /* 0x000000ff0800720c */ /* 0x000fe20003f46270 */
[----:B------:R-:W-:Y:S01]  /*0bb0*/  IMAD.MOV.U32 R7, RZ, RZ, R10 ;  /* 0x000000ffff077224 */ /* 0x000fe200078e000a */
[----:B------:R-:W-:-:S03]  /*0bc0*/  LEA.HI R6, R6, R5, RZ, 0x4 ;  /* 0x0000000506067211 */ /* 0x000fc600078f20ff */
[----:B------:R-:W-:-:S04]  /*0bd0*/  IMAD.HI.U32 R14, R15, R7, RZ ;  /* 0x000000070f0e7227 */ /* 0x000fc800078e00ff */
[----:B------:R-:W-:-:S04]  /*0be0*/  IMAD.MOV R9, RZ, RZ, -R14 ;  /* 0x000000ffff097224 */ /* 0x000fc800078e0a0e */
[----:B------:R-:W-:-:S05]  /*0bf0*/  IMAD R7, R16, R9, R7 ;  /* 0x0000000910077224 */ /* 0x000fca00078e0207 */
[----:B------:R-:W-:-:S13]  /*0c00*/  ISETP.GT.U32.AND P1, PT, R16, R7, PT ;  /* 0x000000071000720c */ /* 0x000fda0003f24070 */
[----:B------:R-:W-:Y:S02]  /*0c10*/  @!P1 IMAD.IADD R7, R7, 0x1, -R16 ;  /* 0x0000000107079824 */ /* 0x000fe400078e0a10 */
[----:B------:R-:W-:Y:S01]  /*0c20*/  @!P1 VIADD R14, R14, 0x1 ;  /* 0x000000010e0e9836 */ /* 0x000fe20000000000 */
[----:B------:R-:W-:Y:S02]  /*0c30*/  ISETP.NE.AND P1, PT, R11, RZ, PT ;  /* 0x000000ff0b00720c */ /* 0x000fe40003f25270 */
[----:B------:R-:W-:Y:S01]  /*0c40*/  ISETP.GE.U32.AND P0, PT, R7, R16, PT ;  /* 0x000000100700720c */ /* 0x000fe20003f06070 */
[----:B------:R-:W-:-:S04]  /*0c50*/  @!P3 IMAD.MOV R7, RZ, RZ, -R13 ;  /* 0x000000ffff07b224 */ /* 0x000fc800078e0a0d */
[----:B------:R-:W-:Y:S02]  /*0c60*/  @!P3 IMAD R12, R4, R7, RZ ;  /* 0x00000007040cb224 */ /* 0x000fe400078e02ff */
[----:B------:R-:W-:Y:S01]  /*0c70*/  @P3 IMAD R12, R2, R13, RZ ;  /* 0x0000000d020c3224 */ /* 0x000fe200078e02ff */
[----:B------:R-:W-:-:S04]  /*0c80*/  SHF.R.S32.HI R13, RZ, 0x4, R6 ;  /* 0x00000004ff0d7819 */ /* 0x000fc80000011406 */
[----:B------:R-:W-:Y:S02]  /*0c90*/  IADD3 R12, R12, 0x1, RZ ;  /* 0x000000010c0c7810 */ /* 0x000fe40007ffe0ff */
[----:B------:R-:W-:Y:S02]  /*0ca0*/  @P0 IADD3 R14, R14, 0x1, RZ ;  /* 0x000000010e0e0810 */ /* 0x000fe40007ffe0ff */
[----:B------:R-:W-:-:S03]  /*0cb0*/  ISETP.GE.AND P0, PT, R64, R13, PT ;  /* 0x0000000d4000720c */ /* 0x000fc60003f06270 */
[----:B------:R-:W-:Y:S01]  /*0cc0*/  @!P2 IMAD.MOV R14, RZ, RZ, -R14 ;  /* 0x000000ffff0ea224 */ /* 0x000fe200078e0a0e */
[----:B------:R-:W-:-:S09]  /*0cd0*/  @!P1 LOP3.LUT R14, RZ, R11, RZ, 0x33, !PT ;  /* 0x0000000bff0e9212 */ /* 0x000fd200078e33ff */
[----:B------:R-:W-:Y:S05]  /*0ce0*/  @P0 BRA `(.L_x_19788) ;  /* 0x0000003000380947 */ /* 0x000fea0003800000 */
[C---:B------:R-:W-:Y:S01]  /*0cf0*/  VIADD R0, R51.reuse, 0x4 ;  /* 0x0000000433007836 */ /* 0x040fe20000000000 */
[----:B------:R-:W-:Y:S01]  /*0d00*/  SHF.R.S32.HI R4, RZ, 0x1f, R3 ;  /* 0x0000001fff047819 */ /* 0x000fe20000011403 */
[C---:B------:R-:W-:Y:S01]  /*0d10*/  IMAD.SHL.U32 R47, R51.reuse, 0x4, RZ ;  /* 0x00000004332f7824 */ /* 0x040fe200078e00ff */
[C---:B------:R-:W-:Y:S01]  /*0d20*/  IADD3 R24, R51.reuse, 0xa, RZ ;  /* 0x0000000a33187810 */ /* 0x040fe20007ffe0ff */
[----:B------:R-:W-:Y:S01]  /*0d30*/  IMAD.SHL.U32 R11, R0, 0x4, RZ ;  /* 0x00000004000b7824 */ /* 0x000fe200078e00ff */
[----:B------:R-:W-:Y:S01]  /*0d40*/  LEA.HI R4, R4, R3, RZ, 0x4 ;  /* 0x0000000304047211 */ /* 0x000fe200078f20ff */
[C---:B------:R-:W-:Y:S01]  /*0d50*/  VIADD R2, R51.reuse, 0x2 ;  /* 0x0000000233027836 */ /* 0x040fe20000000000 */
[----:B------:R-:W-:Y:S01]  /*0d60*/  SHF.R.S32.HI R6, RZ, 0x1f, R47 ;  /* 0x0000001fff067819 */ /* 0x000fe2000001142f */
[C---:B------:R-:W-:Y:S01]  /*0d70*/  VIADD R26, R51.reuse, 0xc ;  /* 0x0000000c331a7836 */ /* 0x040fe20000000000 */
[----:B------:R-:W-:Y:S01]  /*0d80*/  SHF.R.S32.HI R8, RZ, 0x1f, R11 ;  /* 0x0000001fff087819 */ /* 0x000fe2000001140b */
[----:B------:R-:W-:Y:S01]  /*0d90*/  IMAD.SHL.U32 R48, R2, 0x4, RZ ;  /* 0x0000000402307824 */ /* 0x000fe200078e00ff */
[----:B------:R-:W-:Y:S01]  /*0da0*/  LEA.HI R6, R6, R47, RZ, 0x3 ;  /* 0x0000002f06067211 */ /* 0x000fe200078f18ff */
[C---:B------:R-:W-:Y:S01]  /*0db0*/  VIADD R22, R51.reuse, 0x8 ;  /* 0x0000000833167836 */ /* 0x040fe20000000000 */
[----:B------:R-:W-:Y:S01]  /*0dc0*/  LEA.HI R8, R8, R11, RZ, 0x3 ;  /* 0x0000000b08087211 */ /* 0x000fe200078f18ff */
[----:B------:R-:W-:Y:S01]  /*0dd0*/  IMAD.SHL.U32 R7, R26, 0x4, RZ ;  /* 0x000000041a077824 */ /* 0x000fe200078e00ff */
[----:B------:R-:W-:Y:S01]  /*0de0*/  SHF.R.S32.HI R5, RZ, 0x1f, R48 ;  /* 0x0000001fff057819 */ /* 0x000fe20000011430 */
[----:B------:R-:W-:Y:S01]  /*0df0*/  IMAD.SHL.U32 R9, R22, 0x4, RZ ;  /* 0x0000000416097824 */ /* 0x000fe200078e00ff */
[----:B------:R-:W-:Y:S01]  /*0e00*/  LOP3.LUT R6, R6, 0xfffffff8, RZ, 0xc0, !PT ;  /* 0xfffffff806067812 */ /* 0x000fe200078ec0ff */
[----:B------:R-:W-:Y:S01]  /*0e10*/  VIADD R20, R51, 0x6 ;  /* 0x0000000633147836 */ /* 0x000fe20000000000 */
[----:B------:R-:W-:Y:S01]  /*0e20*/  LOP3.LUT R8, R8, 0xfffffff8, RZ, 0xc0, !PT ;  /* 0xfffffff808087812 */ /* 0x000fe200078ec0ff */
[----:B------:R-:W0:Y:S01]  /*0e30*/  S2R R16, SR_CgaCtaId ;  /* 0x0000000000107919 */ /* 0x000e220000008800 */
[----:B------:R-:W-:Y:S01]  /*0e40*/  LEA.HI R5, R5, R48, RZ, 0x3 ;  /* 0x0000003005057211 */ /* 0x000fe200078f18ff */
[----:B------:R-:W-:Y:S01]  /*0e50*/  IMAD.IADD R47, R47, 0x1, -R6 ;  /* 0x000000012f2f7824 */ /* 0x000fe200078e0a06 */
[----:B------:R-:W-:Y:S01]  /*0e60*/  LOP3.LUT R4, R4, 0xfffffff0, RZ, 0xc0, !PT ;  /* 0xfffffff004047812 */ /* 0x000fe200078ec0ff */
[----:B------:R-:W-:Y:S01]  /*0e70*/  IMAD.IADD R11, R11, 0x1, -R8 ;  /* 0x000000010b0b7824 */ /* 0x000fe200078e0a08 */
[----:B------:R-:W-:Y:S01]  /*0e80*/  LOP3.LUT R5, R5, 0xfffffff8, RZ, 0xc0, !PT ;  /* 0xfffffff805057812 */ /* 0x000fe200078ec0ff */
[----:B------:R-:W-:Y:S01]  /*0e90*/  IMAD.SHL.U32 R8, R24, 0x4, RZ ;  /* 0x0000000418087824 */ /* 0x000fe200078e00ff */
[----:B------:R-:W-:Y:S01]  /*0ea0*/  SHF.R.S32.HI R6, RZ, 0x1f, R7 ;  /* 0x0000001fff067819 */ /* 0x000fe20000011407 */
[----:B------:R-:W-:Y:S01]  /*0eb0*/  IMAD.SHL.U32 R10, R20, 0x4, RZ ;  /* 0x00000004140a7824 */ /* 0x000fe200078e00ff */
[----:B------:R-:W-:Y:S01]  /*0ec0*/  IADD3 R65, R3, -R4, RZ ;  /* 0x8000000403417210 */ /* 0x000fe20007ffe0ff */
[----:B------:R-:W-:Y:S01]  /*0ed0*/  IMAD.IADD R48, R48, 0x1, -R5 ;  /* 0x0000000130307824 */ /* 0x000fe200078e0a05 */
[----:B------:R-:W-:Y:S01]  /*0ee0*/  SHF.R.S32.HI R4, RZ, 0x1f, R9 ;  /* 0x0000001fff047819 */ /* 0x000fe20000011409 */
[C---:B------:R-:W-:Y:S01]  /*0ef0*/  VIADD R27, R51.reuse, 0xe ;  /* 0x0000000e331b7836 */ /* 0x040fe20000000000 */
[----:B------:R-:W-:Y:S01]  /*0f00*/  LEA.HI R6, R6, R7, RZ, 0x3 ;  /* 0x0000000706067211 */ /* 0x000fe200078f18ff */
[----:B------:R-:W-:Y:S01]  /*0f10*/  VIADD R28, R51, 0x10 ;  /* 0x00000010331c7836 */ /* 0x000fe20000000000 */
[----:B------:R-:W-:Y:S01]  /*0f20*/  SHF.R.S32.HI R5, RZ, 0x1f, R8 ;  /* 0x0000001fff057819 */ /* 0x000fe20000011408 */
[----:B------:R-:W1:Y:S01]  /*0f30*/  LDC R31, c[0x0][0x25c] ;  /* 0x00009700ff1f7b82 */ /* 0x000e620000000800 */
[----:B------:R-:W-:Y:S01]  /*0f40*/  LEA.HI R4, R4, R9, RZ, 0x3 ;  /* 0x0000000904047211 */ /* 0x000fe200078f18ff */
[----:B------:R-:W-:Y:S01]  /*0f50*/  ULDC UR4, c[0x0][0x260] ;  /* 0x0000980000047ab9 */ /* 0x000fe20000000800 */
[----:B------:R-:W-:Y:S01]  /*0f60*/  LOP3.LUT R6, R6, 0xfffffff8, RZ, 0xc0, !PT ;  /* 0xfffffff806067812 */ /* 0x000fe200078ec0ff */
[----:B------:R-:W-:Y:S01]  /*0f70*/  IMAD.SHL.U32 R54, R65, 0x8, RZ ;  /* 0x0000000841367824 */ /* 0x000fe200078e00ff */
[----:B------:R-:W-:-:S02]  /*0f80*/  LEA.HI R5, R5, R8, RZ, 0x3 ;  /* 0x0000000805057211 */ /* 0x000fc400078f18ff */
[----:B------:R-:W-:Y:S01]  /*0f90*/  LOP3.LUT R4, R4, 0xfffffff8, RZ, 0xc0, !PT ;  /* 0xfffffff804047812 */ /* 0x000fe200078ec0ff */
[----:B------:R-:W-:Y:S01]  /*0fa0*/  IMAD.IADD R7, R7, 0x1, -R6 ;  /* 0x0000000107077824 */ /* 0x000fe200078e0a06 */
[----:B------:R-:W-:Y:S01]  /*0fb0*/  SHF.R.S32.HI R3, RZ, 0x1f, R10 ;  /* 0x0000001fff037819 */ /* 0x000fe2000001140a */
[----:B------:R-:W-:Y:S01]  /*0fc0*/  IMAD.SHL.U32 R6, R27, 0x4, RZ ;  /* 0x000000041b067824 */ /* 0x000fe200078e00ff */
[----:B------:R-:W-:Y:S01]  /*0fd0*/  LOP3.LUT R5, R5, 0xfffffff8, RZ, 0xc0, !PT ;  /* 0xfffffff805057812 */ /* 0x000fe200078ec0ff */
[----:B------:R-:W-:Y:S01]  /*0fe0*/  IMAD.IADD R9, R9, 0x1, -R4 ;  /* 0x0000000109097824 */ /* 0x000fe200078e0a04 */
[----:B------:R-:W-:Y:S01]  /*0ff0*/  LEA.HI R3, R3, R10, RZ, 0x3 ;  /* 0x0000000a03037211 */ /* 0x000fe200078f18ff */
[----:B------:R-:W-:Y:S01]  /*1000*/  IMAD.SHL.U32 R4, R28, 0x4, RZ ;  /* 0x000000041c047824 */ /* 0x000fe200078e00ff */
[----:B------:R-:W-:Y:S01]  /*1010*/  IADD3 R30, R51, 0x12, RZ ;  /* 0x00000012331e7810 */ /* 0x000fe20007ffe0ff */
[----:B------:R-:W-:Y:S01]  /*1020*/  IMAD.IADD R8, R8, 0x1, -R5 ;  /* 0x0000000108087824 */ /* 0x000fe200078e0a05 */
[----:B------:R-:W-:-:S02]  /*1030*/  LOP3.LUT R3, R3, 0xfffffff8, RZ, 0xc0, !PT ;  /* 0xfffffff803037812 */ /* 0x000fc400078ec0ff */
[----:B------:R-:W-:Y:S01]  /*1040*/  SHF.R.S32.HI R5, RZ, 0x1f, R6 ;  /* 0x0000001fff057819 */ /* 0x000fe20000011406 */
[----:B------:R-:W-:Y:S01]  /*1050*/  IMAD.SHL.U32 R23, R30, 0x4, RZ ;  /* 0x000000041e177824 */ /* 0x000fe200078e00ff */
[----:B------:R-:W-:Y:S02]  /*1060*/  SHF.R.S32.HI R19, RZ, 0x1f, R4 ;  /* 0x0000001fff137819 */ /* 0x000fe40000011404 */
[----:B------:R-:W-:Y:S01]  /*1070*/  IADD3 R10, R10, -R3, RZ ;  /* 0x800000030a0a7210 */ /* 0x000fe20007ffe0ff */
[----:B------:R-:W-:Y:S01]  /*1080*/  IMAD R3, R17, UR4, RZ ;  /* 0x0000000411037c24 */ /* 0x000fe2000f8e02ff */
[----:B------:R-:W-:Y:S01]  /*1090*/  LEA.HI R5, R5, R6, RZ, 0x3 ;  /* 0x0000000605057211 */ /* 0x000fe200078f18ff */
[----:B------:R-:W-:Y:S01]  /*10a0*/  ULDC UR4, c[0x0][0x27c] ;  /* 0x00009f0000047ab9 */ /* 0x000fe20000000800 */
[----:B------:R-:W-:Y:S02]  /*10b0*/  SHF.R.S32.HI R32, RZ, 0x1f, R23 ;  /* 0x0000001fff207819 */ /* 0x000fe40000011417 */
[----:B------:R-:W-:-:S02]  /*10c0*/  LEA.HI R19, R19, R4, RZ, 0x3 ;  /* 0x0000000413137211 */ /* 0x000fc400078f18ff */
[----:B------:R-:W-:Y:S02]  /*10d0*/  LOP3.LUT R5, R5, 0xfffffff8, RZ, 0xc0, !PT ;  /* 0xfffffff805057812 */ /* 0x000fe400078ec0ff */
[----:B------:R-:W-:Y:S02]  /*10e0*/  SHF.R.S32.HI R34, RZ, 0x1f, R54 ;  /* 0x0000001fff227819 */ /* 0x000fe40000011436 */
[----:B------:R-:W-:Y:S01]  /*10f0*/  LEA.HI R32, R32, R23, RZ, 0x3 ;  /* 0x0000001720207211 */ /* 0x000fe200078f18ff */
[----:B------:R-:W-:Y:S01]  /*1100*/  IMAD.IADD R6, R6, 0x1, -R5 ;  /* 0x0000000106067824 */ /* 0x000fe200078e0a05 */
[----:B------:R-:W-:Y:S02]  /*1110*/  LOP3.LUT R19, R19, 0xfffffff8, RZ, 0xc0, !PT ;  /* 0xfffffff813137812 */ /* 0x000fe400078ec0ff */
[----:B------:R-:W-:Y:S02]  /*1120*/  IADD3 R54, P0, R3, R54, RZ ;  /* 0x0000003603367210 */ /* 0x000fe40007f1e0ff */
[----:B------:R-:W-:-:S02]  /*1130*/  LOP3.LUT R32, R32, 0xfffffff8, RZ, 0xc0, !PT ;  /* 0xfffffff820207812 */ /* 0x000fc400078ec0ff */
[----:B------:R-:W-:Y:S02]  /*1140*/  IADD3 R5, R4, -R19, RZ ;  /* 0x8000001304057210 */ /* 0x000fe40007ffe0ff */
[----:B------:R-:W-:Y:S01]  /*1150*/  LEA.HI.X.SX32 R55, R3, R34, 0x1, P0 ;  /* 0x0000002203377211 */ /* 0x000fe200000f0eff */
[----:B------:R-:W-:Y:S01]  /*1160*/  IMAD.IADD R4, R23, 0x1, -R32 ;  /* 0x0000000117047824 */ /* 0x000fe200078e0a20 */
[----:B------:R-:W-:Y:S01]  /*1170*/  FSETP.NEU.FTZ.AND P0, PT, R53, RZ, PT ;  /* 0x000000ff3500720b */ /* 0x000fe20003f1d000 */
[----:B------:R-:W-:Y:S01]  /*1180*/  VIADD R3, R14, -UR4 ;  /* 0x800000040e037c36 */ /* 0x000fe20008000000 */
[----:B------:R-:W-:Y:S02]  /*1190*/  LEA.HI R19, R2, R2, RZ, 0x1 ;  /* 0x0000000202137211 */ /* 0x000fe400078f08ff */
[----:B------:R-:W-:Y:S02]  /*11a0*/  MOV R25, 0x400 ;  /* 0x0000040000197802 */ /* 0x000fe40000000f00 */
        /* <DEDUP_REMOVED lines=15> */
[----:B0-----:R-:W-:-:S02]  /*12a0*/  LEA R32, R16, R25, 0x18 ;  /* 0x0000001910207211 */ /* 0x001fc400078ec0ff */
[----:B------:R-:W-:Y:S01]  /*12b0*/  SHF.L.U32 R22, R22, 0x6, RZ ;  /* 0x0000000616167819 */ /* 0x000fe200000006ff */
[----:B------:R-:W-:Y:S01]  /*12c0*/  IMAD.SHL.U32 R28, R0, 0x40, RZ ;  /* 0x00000040001c7824 */ /* 0x000fe200078e00ff */
[----:B-1----:R-:W-:Y:S01]  /*12d0*/  SHF.R.S32.HI R2, RZ, 0x1f, R31 ;  /* 0x0000001fff027819 */ /* 0x002fe2000001141f */
        /* <DEDUP_REMOVED lines=10> */
[----:B------:R-:W-:-:S02]  /*1380*/  LOP3.LUT R28, R28, 0xffffff80, RZ, 0xc0, !PT ;  /* 0xffffff801c1c7812 */ /* 0x000fc400078ec0ff */
        /* <DEDUP_REMOVED lines=15> */
[----:B------:R-:W-:Y:S01]  /*1480*/  IADD3 R25, R25, 0xc0, RZ ;  /* 0x000000c019197810 */ /* 0x000fe20007ffe0ff */
[----:B------:R-:W-:Y:S01]  /*1490*/  ULDC.64 UR4, c[0x0][0x238] ;  /* 0x00008e0000047ab9 */ /* 0x000fe20000000a00 */
[C---:B------:R-:W-:Y:S01]  /*14a0*/  IADD3 R21, P0, R64.reuse, R21, RZ ;  /* 0x0000001540157210 */ /* 0x040fe20007f1e0ff */
[----:B------:R-:W-:Y:S01]  /*14b0*/  IMAD R20, R64, 0x10, R65 ;  /* 0x0000001040147824 */ /* 0x000fe200078e0241 */
[----:B------:R-:W-:Y:S01]  /*14c0*/  LEA R25, R16, R25, 0x18 ;  /* 0x0000001910197211 */ /* 0x000fe200078ec0ff */
[C---:B------:R-:W-:Y:S01]  /*14d0*/  IMAD.SHL.U32 R62, R64.reuse, 0x10, RZ ;  /* 0x00000010403e7824 */ /* 0x040fe200078e00ff */
[----:B------:R-:W-:Y:S01]  /*14e0*/  LEA.HI.X.SX32 R16, R64, R23, 0x1, P0 ;  /* 0x0000001740107211 */ /* 0x000fe200000f0eff */
[----:B------:R-:W-:Y:S01]  /*14f0*/  IMAD.MOV.U32 R49, RZ, RZ, -0x800001 ;  /* 0xff7fffffff317424 */ /* 0x000fe200078e00ff */
[----:B------:R-:W-:Y:S01]  /*1500*/  LEA R60, P0, R21, UR4, 0x2 ;  /* 0x00000004153c7c11 */ /* 0x000fe2000f8010ff */
[----:B------:R-:W-:Y:S02]  /*1510*/  IMAD.U32 R53, R20, 0x4, R25 ;  /* 0x0000000414357824 */ /* 0x000fe400078e0019 */
[----:B------:R-:W-:Y:S01]  /*1520*/  IMAD.IADD R65, R65, 0x1, R62 ;  /* 0x0000000141417824 */ /* 0x000fe200078e023e */
[----:B------:R-:W-:-:S09]  /*1530*/  LEA.HI.X R63, R21, UR5, R16, 0x2, P0 ;  /* 0x00000005153f7c11 */ /* 0x000fd200080f1410 */
.L_x_19794:
[----:B------:R-:W0:Y:S01]  /*1540*/  LDC R27, c[0x0][0x280] ;  /* 0x0000a000ff1b7b82 */ /* 0x000e220000000800 */
[----:B------:R-:W-:Y:S01]  /*1550*/  IABS R21, R62 ;  /* 0x0000003e00157213 */ /* 0x000fe20000000000 */
[----:B------:R-:W-:Y:S01]  /*1560*/  VIADD R64, R64, 0x4 ;  /* 0x0000000440407836 */ /* 0x000fe20000000000 */
[----:B------:R-:W-:Y:S03]  /*1570*/  BSSY B1, `(.L_x_19790) ;  /* 0x000012e000017945 */ /* 0x000fe60003800000 */
[----:B------:R-:W-:Y:S02]  /*1580*/  IMAD.HI.U32 R20, R15, R21, RZ ;  /* 0x000000150f147227 */ /* 0x000fe400078e00ff */
[----:B------:R-:W1:Y:S03]  /*1590*/  LDC R25, c[0x0][0x284] ;  /* 0x0000a100ff197b82 */ /* 0x000e660000000800 */
[----:B------:R-:W-:-:S02]  /*15a0*/  IADD3 R24, RZ, -R20, RZ ;  /* 0x80000014ff187210 */ /* 0x000fc40007ffe0ff */
        /* <DEDUP_REMOVED lines=19> */
[----:B------:R-:W-:Y:S02]  /*16e0*/  IMAD.MOV.U32 R25, RZ, RZ, R20 ;  /* 0x000000ffff197224 */ /* 0x000fe400078e0014 */
[----:B------:R-:W-:Y:S02]  /*16f0*/  IMAD.IADD R23, R12, 0x1, R26 ;  /* 0x000000010c177824 */ /* 0x000fe400078e021a */
[----:B------:R-:W-:Y:S02]  /*1700*/  IMAD R25, R25, R22, RZ ;  /* 0x0000001619197224 */ /* 0x000fe400078e02ff */
[----:B------:R-:W-:Y:S01]  /*1710*/  IMAD.MOV.U32 R20, RZ, RZ, RZ ;  /* 0x000000ffff147224 */ /* 0x000fe200078e00ff */
[----:B------:R-:W-:Y:S02]  /*1720*/  IABS R24, R23 ;  /* 0x0000001700187213 */ /* 0x000fe40000000000 */
[----:B------:R-:W-:Y:S01]  /*1730*/  ISETP.GE.AND P2, PT, R23, RZ, PT ;  /* 0x000000ff1700720c */ /* 0x000fe20003f46270 */
        /* <DEDUP_REMOVED lines=16> */
[----:B------:R-:W-:Y:S01]  /*1840*/  MOV R21, R63 ;  /* 0x0000003f00157202 */ /* 0x000fe20000000f00 */
        /* <DEDUP_REMOVED lines=23> */
[--C-:B------:R-:W-:Y:S02]  /*19c0*/  SHF.R.S32.HI R21, RZ, 0x1f, R28.reuse ;  /* 0x0000001fff157819 */ /* 0x100fe4000001141c */
[----:B------:R-:W-:-:S04]  /*19d0*/  IADD3 R20, P1, P2, R11, R56, R28 ;  /* 0x000000380b147210 */ /* 0x000fc80007a3e01c */
[----:B------:R-:W-:Y:S02]  /*19e0*/  IADD3.X R21, R22, R57, R21, P1, P2 ;  /* 0x0000003916157210 */ /* 0x000fe40000fe4415 */
[----:B------:R-:W-:-:S04]  /*19f0*/  LEA R24, P1, R20, UR6, 0x1 ;  /* 0x0000000614187c11 */ /* 0x000fc8000f8208ff */
[----:B------:R-:W-:Y:S02]  /*1a00*/  LEA.HI.X R25, R20, UR7, R21, 0x1, P1 ;  /* 0x0000000714197c11 */ /* 0x000fe400088f0c15 */
[----:B------:R-:W1:Y:S04]  /*1a10*/  LDS.128 R20, [R0] ;  /* 0x0000000000147984 */ /* 0x000e680000000c00 */
[----:B------:R-:W5:Y:S01]  /*1a20*/  LDG.E.CONSTANT R70, desc[UR10][R24.64] ;  /* 0x0000000a18467981 */ /* 0x000f62000c1e9900 */
[C---:B-1----:R-:W-:Y:S01]  /*1a30*/  IMAD.U32 R73, R22.reuse, 0x10000, RZ ;  /* 0x0001000016497824 */ /* 0x042fe200078e00ff */
[----:B------:R-:W-:Y:S01]  /*1a40*/  PRMT R22, R22, 0x7632, R22 ;  /* 0x0000763216167816 */ /* 0x000fe20000000016 */
[C---:B--2---:R-:W-:Y:S01]  /*1a50*/  IMAD.U32 R26, R72.reuse, 0x10000, RZ ;  /* 0x00010000481a7824 */ /* 0x044fe200078e00ff */
[----:B------:R-:W-:-:S03]  /*1a60*/  PRMT R72, R72, 0x7632, R72 ;  /* 0x0000763248487816 */ /* 0x000fc60000000048 */
[----:B0-----:R-:W-:Y:S01]  /*1a70*/  FMUL.FTZ R66, R73, R26 ;  /* 0x0000001a49427220 */ /* 0x001fe20000410000 */
[----:B------:R-:W-:Y:S01]  /*1a80*/  IMAD.U32 R26, R22, 0x10000, RZ ;  /* 0x00010000161a7824 */ /* 0x000fe200078e00ff */
[----:B------:R-:W-:Y:S01]  /*1a90*/  SHF.L.U32 R27, R72, 0x10, RZ ;  /* 0x00000010481b7819 */ /* 0x000fe200000006ff */
[C---:B------:R-:W-:Y:S01]  /*1aa0*/  IMAD.U32 R73, R20.reuse, 0x10000, RZ ;  /* 0x0001000014497824 */ /* 0x040fe200078e00ff */
[----:B------:R-:W-:Y:S01]  /*1ab0*/  PRMT R20, R20, 0x7632, R20 ;  /* 0x0000763214147816 */ /* 0x000fe20000000014 */
[----:B------:R0:W2:Y:S01]  /*1ac0*/  LDG.E.CONSTANT R72, desc[UR10][R24.64+0x4] ;  /* 0x0000040a18487981 */ /* 0x0000a2000c1e9900 */
[C---:B----4-:R-:W-:Y:S01]  /*1ad0*/  IMAD.U32 R22, R71.reuse, 0x10000, RZ ;  /* 0x0001000047167824 */ /* 0x050fe200078e00ff */
[----:B------:R-:W-:Y:S01]  /*1ae0*/  PRMT R71, R71, 0x7632, R71 ;  /* 0x0000763247477816 */ /* 0x000fe20000000047 */
[----:B------:R-:W-:Y:S01]  /*1af0*/  FMUL.FTZ R27, R26, R27 ;  /* 0x0000001b1a1b7220 */ /* 0x000fe20000410000 */
[----:B------:R-:W-:-:S03]  /*1b00*/  IMAD.U32 R20, R20, 0x10000, RZ ;  /* 0x0001000014147824 */ /* 0x000fc600078e00ff */
[----:B------:R-:W-:-:S04]  /*1b10*/  IMAD.U32 R71, R71, 0x10000, RZ ;  /* 0x0001000047477824 */ /* 0x000fc800078e00ff */
[----:B------:R-:W-:Y:S01]  /*1b20*/  FFMA.FTZ R71, R20, R71, R27 ;  /* 0x0000004714477223 */ /* 0x000fe2000001001b */
[----:B------:R-:W-:Y:S01]  /*1b30*/  IADD3 R20, P1, P2, R10, R56, R19 ;  /* 0x000000380a147210 */ /* 0x000fe20007a3e013 */
[----:B------:R-:W-:-:S03]  /*1b40*/  FFMA.FTZ R73, R73, R22, R66 ;  /* 0x0000001649497223 */ /* 0x000fc60000010042 */
[----:B------:R-:W-:Y:S02]  /*1b50*/  LEA R66, P3, R20, UR6, 0x1 ;  /* 0x0000000614427c11 */ /* 0x000fe4000f8608ff */
[----:B------:R-:W-:-:S04]  /*1b60*/  IADD3.X R27, R58, R57, R61, P1, P2 ;  /* 0x000000393a1b7210 */ /* 0x000fc80000fe443d */
[----:B------:R-:W-:Y:S01]  /*1b70*/  LEA.HI.X R67, R20, UR7, R27, 0x1, P3 ;  /* 0x0000000714437c11 */ /* 0x000fe200098f0c1b */
[C---:B------:R-:W-:Y:S01]  /*1b80*/  IMAD.U32 R20, R23.reuse, 0x10000, RZ ;  /* 0x0001000017147824 */ /* 0x040fe200078e00ff */
[C---:B---3--:R-:W-:Y:S02]  /*1b90*/  SHF.L.U32 R27, R68.reuse, 0x10, RZ ;  /* 0x00000010441b7819 */ /* 0x048fe400000006ff */
[----:B------:R-:W-:Y:S01]  /*1ba0*/  PRMT R23, R23, 0x7632, R23 ;  /* 0x0000763217177816 */ /* 0x000fe20000000017 */
[----:B------:R-:W3:Y:S01]  /*1bb0*/  LDG.E.CONSTANT R22, desc[UR10][R66.64] ;  /* 0x0000000a42167981 */ /* 0x000ee2000c1e9900 */
[----:B------:R-:W-:Y:S01]  /*1bc0*/  PRMT R68, R68, 0x7632, R68 ;  /* 0x0000763244447816 */ /* 0x000fe20000000044 */
[----:B------:R-:W-:Y:S01]  /*1bd0*/  FMUL.FTZ R26, R20, R27 ;  /* 0x0000001b141a7220 */ /* 0x000fe20000410000 */
[----:B-----5:R-:W-:Y:S02]  /*1be0*/  IMAD.U32 R20, R69, 0x10000, RZ ;  /* 0x0001000045147824 */ /* 0x020fe400078e00ff */
[----:B------:R-:W-:-:S02]  /*1bf0*/  IMAD.U32 R74, R23, 0x10000, RZ ;  /* 0x00010000174a7824 */ /* 0x000fc400078e00ff */
[----:B0-----:R-:W-:Y:S02]  /*1c00*/  IMAD.U32 R25, R68, 0x10000, RZ ;  /* 0x0001000044197824 */ /* 0x001fe400078e00ff */
[----:B------:R-:W-:Y:S01]  /*1c10*/  IMAD.U32 R23, R21, 0x10000, RZ ;  /* 0x0001000015177824 */ /* 0x000fe200078e00ff */
[----:B------:R0:W4:Y:S01]  /*1c20*/  LDG.E.CONSTANT R68, desc[UR10][R66.64+0x4] ;  /* 0x0000040a42447981 */ /* 0x000122000c1e9900 */
[----:B------:R-:W-:Y:S02]  /*1c30*/  FMUL.FTZ R74, R74, R25 ;  /* 0x000000194a4a7220 */ /* 0x000fe40000410000 */
[----:B------:R-:W-:Y:S02]  /*1c40*/  FFMA.FTZ R23, R23, R20, R26 ;  /* 0x0000001417177223 */ /* 0x000fe4000001001a */
[----:B------:R-:W1:Y:S01]  /*1c50*/  LDS.128 R24, [R0+0x10] ;  /* 0x0000100000187984 */ /* 0x000e620000000c00 */
[----:B------:R-:W-:Y:S02]  /*1c60*/  PRMT R21, R21, 0x7632, R21 ;  /* 0x0000763215157816 */ /* 0x000fe40000000015 */
[----:B------:R-:W-:-:S03]  /*1c70*/  PRMT R69, R69, 0x7632, R69 ;  /* 0x0000763245457816 */ /* 0x000fc60000000045 */
[----:B------:R-:W-:Y:S01]  /*1c80*/  IMAD.U32 R21, R21, 0x10000, RZ ;  /* 0x0001000015157824 */ /* 0x000fe200078e00ff */
[----:B------:R-:W-:-:S05]  /*1c90*/  SHF.L.U32 R69, R69, 0x10, RZ ;  /* 0x0000001045457819 */ /* 0x000fca00000006ff */
        /* <DEDUP_REMOVED lines=16> */
[----:B------:R0:W5:Y:S04]  /*1da0*/  LDG.E.CONSTANT R71, desc[UR10][R20.64+0x4] ;  /* 0x0000040a14477981 */ /* 0x000168000c1e9900 */
[----:B------:R-:W-:Y:S02]  /*1db0*/  IMAD.U32 R25, R25, 0x10000, RZ ;  /* 0x0001000019197824 */ /* 0x000fe400078e00ff */
[C---:B0-----:R-:W-:Y:S01]  /*1dc0*/  IMAD.U32 R20, R27.reuse, 0x10000, RZ ;  /* 0x000100001b147824 */ /* 0x041fe200078e00ff */
[----:B------:R-:W-:-:S05]  /*1dd0*/  PRMT R27, R27, 0x7632, R27 ;  /* 0x000076321b1b7816 */ /* 0x000fca000000001b */
[----:B------:R-:W-:Y:S01]  /*1de0*/  IMAD.U32 R27, R27, 0x10000, RZ ;  /* 0x000100001b1b7824 */ /* 0x000fe200078e00ff */
[C---:B--2---:R-:W-:Y:S02]  /*1df0*/  SHF.L.U32 R66, R72.reuse, 0x10, RZ ;  /* 0x0000001048427819 */ /* 0x044fe400000006ff */
[----:B------:R-:W-:-:S03]  /*1e00*/  PRMT R72, R72, 0x7632, R72 ;  /* 0x0000763248487816 */ /* 0x000fc60000000048 */
[----:B------:R-:W-:Y:S02]  /*1e10*/  FFMA.FTZ R23, R24, R66, R23 ;  /* 0x0000004218177223 */ /* 0x000fe40000010017 */
[----:B------:R-:W-:Y:S02]  /*1e20*/  IMAD.U32 R66, R72, 0x10000, RZ ;  /* 0x0001000048427824 */ /* 0x000fe400078e00ff */
[C---:B------:R-:W-:Y:S01]  /*1e30*/  IMAD.U32 R24, R26.reuse, 0x10000, RZ ;  /* 0x000100001a187824 */ /* 0x040fe200078e00ff */
[----:B------:R-:W-:Y:S01]  /*1e40*/  PRMT R26, R26, 0x7632, R26 ;  /* 0x000076321a1a7816 */ /* 0x000fe2000000001a */
[----:B------:R-:W-:Y:S01]  /*1e50*/  FFMA.FTZ R66, R25, R66, R74 ;  /* 0x0000004219427223 */ /* 0x000fe2000001004a */
[----:B------:R-:W-:-:S04]  /*1e60*/  IADD3 R25, P1, P2, R8, R56, R29 ;  /* 0x0000003808197210 */ /* 0x000fc80007a3e01d */
[----:B------:R-:W-:Y:S01]  /*1e70*/  IADD3.X R72, R42, R57, R35, P1, P2 ;  /* 0x000000392a487210 */ /* 0x000fe20000fe4423 */
[C---:B---3--:R-:W-:Y:S01]  /*1e80*/  IMAD.U32 R67, R22.reuse, 0x10000, RZ ;  /* 0x0001000016437824 */ /* 0x048fe200078e00ff */
[----:B------:R-:W-:-:S03]  /*1e90*/  PRMT R22, R22, 0x7632, R22 ;  /* 0x0000763216167816 */ /* 0x000fc60000000016 */
[----:B------:R-:W-:Y:S01]  /*1ea0*/  FFMA.FTZ R67, R24, R67, R73 ;  /* 0x0000004318437223 */ /* 0x000fe20000010049 */
[C---:B------:R-:W-:Y:S01]  /*1eb0*/  LEA R24, P3, R25.reuse, UR6, 0x1 ;  /* 0x0000000619187c11 */ /* 0x040fe2000f8608ff */
[----:B------:R-:W-:Y:S01]  /*1ec0*/  IMAD.U32 R73, R26, 0x10000, RZ ;  /* 0x000100001a497824 */ /* 0x000fe200078e00ff */
[----:B------:R-:W-:Y:S02]  /*1ed0*/  SHF.L.U32 R22, R22, 0x10, RZ ;  /* 0x0000001016167819 */ /* 0x000fe400000006ff */
[----:B------:R-:W-:-:S03]  /*1ee0*/  LEA.HI.X R25, R25, UR7, R72, 0x1, P3 ;  /* 0x0000000719197c11 */ /* 0x000fc600098f0c48 */
[----:B------:R-:W-:Y:S01]  /*1ef0*/  FFMA.FTZ R72, R73, R22, R70 ;  /* 0x0000001649487223 */ /* 0x000fe20000010046 */
[----:B----4-:R-:W-:Y:S01]  /*1f00*/  IMAD.U32 R73, R68, 0x10000, RZ ;  /* 0x0001000044497824 */ /* 0x010fe200078e00ff */
[----:B------:R-:W2:Y:S03]  /*1f10*/  LDG.E.CONSTANT R26, desc[UR10][R24.64] ;  /* 0x0000000a181a7981 */ /* 0x000ea6000c1e9900 */
[----:B------:R-:W-:Y:S01]  /*1f20*/  FFMA.FTZ R73, R20, R73, R23 ;  /* 0x0000004914497223 */ /* 0x000fe20000010017 */
[----:B------:R0:W3:Y:S04]  /*1f30*/  LDG.E.CONSTANT R70, desc[UR10][R24.64+0x4] ;  /* 0x0000040a18467981 */ /* 0x0000e8000c1e9900 */
[----:B------:R-:W1:Y:S01]  /*1f40*/  LDS.128 R20, [R0+0x20] ;  /* 0x0000200000147984 */ /* 0x000e620000000c00 */
[----:B------:R-:W-:-:S05]  /*1f50*/  PRMT R68, R68, 0x7632, R68 ;  /* 0x0000763244447816 */ /* 0x000fca0000000044 */
[----:B------:R-:W-:-:S04]  /*1f60*/  IMAD.U32 R68, R68, 0x10000, RZ ;  /* 0x0001000044447824 */ /* 0x000fc800078e00ff */
[----:B------:R-:W-:Y:S01]  /*1f70*/  FFMA.FTZ R74, R27, R68, R66 ;  /* 0x000000441b4a7223 */ /* 0x000fe20000010042 */
[----:B-1----:R-:W-:Y:S01]  /*1f80*/  IMAD.U32 R66, R20, 0x10000, RZ ;  /* 0x0001000014427824 */ /* 0x002fe200078e00ff */
[----:B-----5:R-:W-:-:S05]  /*1f90*/  SHF.L.U32 R27, R69, 0x10, RZ ;  /* 0x00000010451b7819 */ /* 0x020fca00000006ff */
        /* <DEDUP_REMOVED lines=10> */
[----:B------:R-:W-:Y:S01]  /*2040*/  IMAD.U32 R24, R71, 0x10000, RZ ;  /* 0x0001000047187824 */ /* 0x000fe200078e00ff */
[----:B------:R-:W5:Y:S01]  /*2050*/  LDG.E.CONSTANT R66, desc[UR10][R66.64+0x4] ;  /* 0x0000040a42427981 */ /* 0x000f62000c1e9900 */
        /* <DEDUP_REMOVED lines=8> */
[C---:B------:R-:W-:Y:S01]  /*20e0*/  IMAD.U32 R24, R22.reuse, 0x10000, RZ ;  /* 0x0001000016187824 */ /* 0x040fe200078e00ff */
[----:B------:R-:W-:-:S05]  /*20f0*/  PRMT R22, R22, 0x7632, R22 ;  /* 0x0000763216167816 */ /* 0x000fca0000000016 */
[----:B------:R-:W-:Y:S01]  /*2100*/  IMAD.U32 R71, R22, 0x10000, RZ ;  /* 0x0001000016477824 */ /* 0x000fe200078e00ff */
[----:B--2---:R-:W-:-:S05]  /*2110*/  PRMT R21, R26, 0x7632, R21 ;  /* 0x000076321a157816 */ /* 0x004fca0000000015 */
[----:B------:R-:W-:-:S04]  /*2120*/  IMAD.U32 R21, R21, 0x10000, RZ ;  /* 0x0001000015157824 */ /* 0x000fc800078e00ff */
[----:B------:R-:W-:Y:S01]  /*2130*/  FFMA.FTZ R71, R71, R21, R72 ;  /* 0x0000001547477223 */ /* 0x000fe20000010048 */
[----:B---3--:R-:W-:Y:S01]  /*2140*/  SHF.L.U32 R72, R70, 0x10, RZ ;  /* 0x0000001046487819 */ /* 0x008fe200000006ff */
[----:B------:R-:W-:Y:S02]  /*2150*/  IMAD.U32 R21, R23, 0x10000, RZ ;  /* 0x0001000017157824 */ /* 0x000fe400078e00ff */
[----:B------:R-:W-:Y:S02]  /*2160*/  IMAD.U32 R73, R26, 0x10000, RZ ;  /* 0x000100001a497824 */ /* 0x000fe400078e00ff */
[----:B------:R-:W-:Y:S01]  /*2170*/  FFMA.FTZ R72, R21, R72, R20 ;  /* 0x0000004815487223 */ /* 0x000fe20000010014 */
[----:B------:R-:W-:Y:S01]  /*2180*/  IADD3 R21, P1, P2, R6, R56, R31 ;  /* 0x0000003806157210 */ /* 0x000fe20007a3e01f */
[----:B------:R-:W-:Y:S02]  /*2190*/  FFMA.FTZ R73, R24, R73, R27 ;  /* 0x0000004918497223 */ /* 0x000fe4000001001b */
[----:B------:R-:W0:Y:S01]  /*21a0*/  LDS.128 R24, [R0+0x30] ;  /* 0x0000300000187984 */ /* 0x000e220000000c00 */
[----:B------:R-:W-:-:S02]  /*21b0*/  LEA R20, P3, R21, UR6, 0x1 ;  /* 0x0000000615147c11 */ /* 0x000fc4000f8608ff */
        /* <DEDUP_REMOVED lines=29> */
[----:B-1----:R-:W-:-:S04]  /*2390*/  IMAD.U32 R20, R66, 0x10000, RZ ;  /* 0x0001000042147824 */ /* 0x002fc800078e00ff */
[----:B------:R-:W-:Y:S01]  /*23a0*/  FFMA.FTZ R74, R25, R20, R74 ;  /* 0x00000014194a7223 */ /* 0x000fe2000001004a */
[----:B------:R-:W-:Y:S02]  /*23b0*/  IMAD.U32 R20, R26, 0x10000, RZ ;  /* 0x000100001a147824 */ /* 0x000fe400078e00ff */
[----:B------:R-:W-:Y:S01]  /*23c0*/  FFMA.FTZ R72, R23, R22, R72 ;  /* 0x0000001617487223 */ /* 0x000fe20000010048 */
[----:B------:R-:W-:Y:S02]  /*23d0*/  PRMT R24, R24, 0x7632, R24 ;  /* 0x0000763218187816 */ /* 0x000fe40000000018 */
[----:B------:R-:W-:-:S03]  /*23e0*/  PRMT R68, R68, 0x7632, R68 ;  /* 0x0000763244447816 */ /* 0x000fc60000000044 */
[----:B------:R-:W-:Y:S01]  /*23f0*/  IMAD.U32 R24, R24, 0x10000, RZ ;  /* 0x0001000018187824 */ /* 0x000fe200078e00ff */
[----:B------:R-:W-:Y:S02]  /*2400*/  SHF.L.U32 R68, R68, 0x10, RZ ;  /* 0x0000001044447819 */ /* 0x000fe400000006ff */
[----:B------:R-:W-:-:S03]  /*2410*/  PRMT R26, R26, 0x7632, R26 ;  /* 0x000076321a1a7816 */ /* 0x000fc6000000001a */
[----:B------:R-:W-:Y:S02]  /*2420*/  FFMA.FTZ R71, R24, R68, R71 ;  /* 0x0000004418477223 */ /* 0x000fe40000010047 */
        /* <DEDUP_REMOVED lines=10> */
[----:B------:R-:W-:-:S04]  /*24d0*/  IMAD.U32 R24, R24, 0x10000, RZ ;  /* 0x0001000018187824 */ /* 0x000fc800078e00ff */
[----:B------:R-:W-:Y:S01]  /*24e0*/  FFMA.FTZ R71, R26, R24, R71 ;  /* 0x000000181a477223 */ /* 0x000fe20000010047 */
[----:B---3--:R-:W-:-:S04]  /*24f0*/  IMAD.U32 R24, R67, 0x10000, RZ ;  /* 0x0001000043187824 */ /* 0x008fc800078e00ff */
[----:B------:R-:W-:Y:S01]  /*2500*/  FFMA.FTZ R72, R25, R24, R72 ;  /* 0x0000001819487223 */ /* 0x000fe20000010048 */
[----:B------:R-:W-:-:S04]  /*2510*/  PRMT R24, R67, 0x7632, R24 ;  /* 0x0000763243187816 */ /* 0x000fc80000000018 */
[----:B------:R-:W-:-:S05]  /*2520*/  SHF.L.U32 R24, R24, 0x10, RZ ;  /* 0x0000001018187819 */ /* 0x000fca00000006ff */
[----:B------:R-:W-:Y:S01]  /*2530*/  FFMA.FTZ R74, R27, R24, R74 ;  /* 0x000000181b4a7223 */ /* 0x000fe2000001004a */
[C---:B0-----:R-:W-:Y:S01]  /*2540*/  IMAD.U32 R24, R20.reuse, 0x10000, RZ ;  /* 0x0001000014187824 */ /* 0x041fe200078e00ff */
[----:B------:R-:W-:-:S05]  /*2550*/  PRMT R20, R20, 0x7632, R20 ;  /* 0x0000763214147816 */ /* 0x000fca0000000014 */
[----:B------:R-:W-:Y:S02]  /*2560*/  IMAD.U32 R20, R20, 0x10000, RZ ;  /* 0x0001000014147824 */ /* 0x000fe400078e00ff */
[----:B----4-:R-:W-:-:S04]  /*2570*/  IMAD.U32 R25, R70, 0x10000, RZ ;  /* 0x0001000046197824 */ /* 0x010fc800078e00ff */
[----:B------:R-:W-:Y:S01]  /*2580*/  FFMA.FTZ R73, R24, R25, R73 ;  /* 0x0000001918497223 */ /* 0x000fe20000010049 */
[----:B------:R-:W-:Y:S01]  /*2590*/  PRMT R24, R70, 0x7632, R24 ;  /* 0x0000763246187816 */ /* 0x000fe20000000018 */
[----:B------:R-:W-:Y:S01]  /*25a0*/  IMAD.U32 R25, R21, 0x10000, RZ ;  /* 0x0001000015197824 */ /* 0x000fe200078e00ff */
[----:B------:R-:W-:-:S03]  /*25b0*/  SHF.L.U32 R26, R56, 0x10, RZ ;  /* 0x00000010381a7819 */ /* 0x000fc600000006ff */
[----:B------:R-:W-:Y:S02]  /*25c0*/  IMAD.U32 R24, R24, 0x10000, RZ ;  /* 0x0001000018187824 */ /* 0x000fe400078e00ff */
[----:B------:R-:W-:Y:S01]  /*25d0*/  FFMA.FTZ R72, R25, R26, R72 ;  /* 0x0000001a19487223 */ /* 0x000fe20000010048 */
[----:B------:R-:W-:Y:S01]  /*25e0*/  PRMT R25, R57, 0x7632, R25 ;  /* 0x0000763239197816 */ /* 0x000fe20000000019 */
[----:B------:R-:W-:Y:S01]  /*25f0*/  FFMA.FTZ R71, R20, R24, R71 ;  /* 0x0000001814477223 */ /* 0x000fe20000010047 */
[C---:B------:R-:W-:Y:S01]  /*2600*/  PRMT R24, R22.reuse, 0x7632, R24 ;  /* 0x0000763216187816 */ /* 0x040fe20000000018 */
[----:B------:R-:W-:Y:S01]  /*2610*/  IMAD.U32 R22, R22, 0x10000, RZ ;  /* 0x0001000016167824 */ /* 0x000fe200078e00ff */
[----:B------:R-:W-:Y:S01]  /*2620*/  PRMT R21, R21, 0x7632, R21 ;  /* 0x0000763215157816 */ /* 0x000fe20000000015 */
[----:B------:R-:W-:Y:S01]  /*2630*/  IMAD.U32 R57, R57, 0x10000, RZ ;  /* 0x0001000039397824 */ /* 0x000fe200078e00ff */
[----:B------:R-:W-:Y:S01]  /*2640*/  SHF.L.U32 R24, R24, 0x10, RZ ;  /* 0x0000001018187819 */ /* 0x000fe200000006ff */
        /* <DEDUP_REMOVED lines=14> */
[----:B------:R-:W-:Y:S02]  /*2730*/  FFMA.FTZ R23, R23, R75, R72 ;  /* 0x0000004b17177223 */ /* 0x000fe40000010048 */
[----:B------:R-:W-:-:S02]  /*2740*/  FFMA.FTZ R20, R20, R25, R21 ;  /* 0x0000001914147223 */ /* 0x000fc40000010015 */
[----:B------:R-:W-:-:S04]  /*2750*/  FADD.FTZ R23, R23, R24 ;  /* 0x0000001817177221 */ /* 0x000fc80000010000 */
[----:B------:R-:W-:Y:S01]  /*2760*/  FADD.FTZ R20, R20, R23 ;  /* 0x0000001714147221 */ /* 0x000fe20000010000 */
[----:B------:R-:W-:Y:S06]  /*2770*/  BRA.DIV UR4, `(.L_x_19792) ;  /* 0x0000005604907947 */ /* 0x000fec000b800000 */
[----:B------:R0:W1:Y:S02]  /*2780*/  SHFL.BFLY PT, R21, R20, 0x1, 0x1f ;  /* 0x0c201f0014157f89 */ /* 0x00006400000e0000 */
.L_x_19843:
        /* <DEDUP_REMOVED lines=9> */
.L_x_19791:
[----:B------:R-:W-:-:S13]  /*2820*/  ISETP.NE.AND P1, PT, R51, RZ, PT ;  /* 0x000000ff3300720c */ /* 0x000fda0003f25270 */
[----:B------:R-:W-:-:S05]  /*2830*/  @!P1 IMAD.MOV.U32 R20, RZ, RZ, -0x800001 ;  /* 0xff7fffffff149424 */ /* 0x000fca00078e00ff */
[----:B------:R0:W-:Y:S02]  /*2840*/  @!P1 STS [R53], R20 ;  /* 0x0000001435009388 */ /* 0x0001e40000000800 */
.L_x_19793:
[----:B------:R-:W-:Y:S05]  /*2850*/  BSYNC B1 ;  /* 0x0000000000017941 */ /* 0x000fea0003800000 */
.L_x_19790:
[----:B------:R-:W-:Y:S01]  /*2860*/  IADD3 R60, P1, R60, 0x10, RZ ;  /* 0x000000103c3c7810 */ /* 0x000fe20007f3e0ff */
[----:B01----:R-:W-:Y:S01]  /*2870*/  VIADD R53, R53, 0x100 ;  /* 0x0000010035357836 */ /* 0x003fe20000000000 */
[----:B------:R-:W-:Y:S01]  /*2880*/  IADD3 R62, R62, 0x40, RZ ;  /* 0x000000403e3e7810 */ /* 0x000fe20007ffe0ff */
[----:B------:R-:W-:Y:S02]  /*2890*/  VIADD R65, R65, 0x40 ;  /* 0x0000004041417836 */ /* 0x000fe40000000000 */
[----:B------:R-:W-:Y:S01]  /*28a0*/  IMAD.X R63, RZ, RZ, R63, P1 ;  /* 0x000000ffff3f7224 */ /* 0x000fe200008e063f */
[----:B------:R-:W-:Y:S07]  /*28b0*/  @!P0 BRA `(.L_x_19794) ;  /* 0xffffffec00208947 */ /* 0x000fee000383ffff */
[----:B------:R-:W-:Y:S05]  /*28c0*/  BRA `(.L_x_19788) ;  /* 0x0000001400407947 */ /* 0x000fea0003800000 */
.L_x_19789:
        /* <DEDUP_REMOVED lines=8> */
[C---:B------:R-:W-:Y:S02]  /*2950*/  IMAD.SHL.U32 R59, R58.reuse, 0x10, RZ ;  /* 0x000000103a3b7824 */ /* 0x040fe400078e00ff */
[C---:B------:R-:W-:Y:S01]  /*2960*/  IMAD R62, R58.reuse, 0x10, R65 ;  /* 0x000000103a3e7824 */ /* 0x040fe200078e0241 */
[----:B------:R-:W-:Y:S02]  /*2970*/  LEA.HI.X.SX32 R16, R58, R23, 0x1, P0 ;  /* 0x000000173a107211 */ /* 0x000fe400000f0eff */
[----:B------:R-:W-:Y:S01]  /*2980*/  LEA R60, P0, R21, UR4, 0x2 ;  /* 0x00000004153c7c11 */ /* 0x000fe2000f8010ff */
[----:B------:R-:W-:Y:S01]  /*2990*/  IMAD.U32 R62, R62, 0x4, R25 ;  /* 0x000000043e3e7824 */ /* 0x000fe200078e0019 */
[----:B------:R-:W-:Y:S02]  /*29a0*/  IADD3 R61, R65, R59, RZ ;  /* 0x0000003b413d7210 */ /* 0x000fe40007ffe0ff */
[----:B------:R-:W-:-:S02]  /*29b0*/  LEA.HI.X R63, R21, UR5, R16, 0x2, P0 ;  /* 0x00000005153f7c11 */ /* 0x000fc400080f1410 */
[----:B------:R-:W-:-:S07]  /*29c0*/  IADD3 R64, -R52, 0x1, R61 ;  /* 0x0000000134407810 */ /* 0x000fce0007ffe13d */
.L_x_19799:
[----:B0-----:R-:W0:Y:S01]  /*29d0*/  LDC R56, c[0x0][0x280] ;  /* 0x0000a000ff387b82 */ /* 0x001e220000000800 */
[----:B-1----:R-:W-:Y:S01]  /*29e0*/  IABS R21, R59 ;  /* 0x0000003b00157213 */ /* 0x002fe20000000000 */
        /* <DEDUP_REMOVED lines=22> */
[----:B------:R-:W-:Y:S02]  /*2b50*/  @!P1 LOP3.LUT R24, RZ, R26, RZ, 0x33, !PT ;  /* 0x0000001aff189212 */ /* 0x000fe400078e33ff */
[----:B0-----:R-:W-:Y:S02]  /*2b60*/  IADD3 R25, RZ, -R21, RZ ;  /* 0x80000015ff197210 */ /* 0x001fe40007ffe0ff */
[----:B------:R-:W-:Y:S01]  /*2b70*/  ISETP.NE.AND P2, PT, R56, RZ, PT ;  /* 0x000000ff3800720c */ /* 0x000fe20003f45270 */
[----:B------:R-:W-:-:S02]  /*2b80*/  IMAD.IADD R23, R12, 0x1, R24 ;  /* 0x000000010c177824 */ /* 0x000fc400078e0218 */
[----:B------:R-:W-:-:S03]  /*2b90*/  IMAD R25, R25, R22, RZ ;  /* 0x0000001619197224 */ /* 0x000fc600078e02ff */
        /* <DEDUP_REMOVED lines=16> */
[----:B------:R-:W-:Y:S02]  /*2ca0*/  IMAD.MOV.U32 R21, RZ, RZ, R63 ;  /* 0x000000ffff157224 */ /* 0x000fe400078e003f */
[----:B------:R-:W-:-:S05]  /*2cb0*/  IMAD.MOV.U32 R20, RZ, RZ, R60 ;  /* 0x000000ffff147224 */ /* 0x000fca00078e003c */
        /* <DEDUP_REMOVED lines=14> */
[----:B------:R-:W-:Y:S02]  /*2da0*/  SHF.R.S32.HI R24, RZ, 0x1f, R47 ;  /* 0x0000001fff187819 */ /* 0x000fe4000001142f */
        /* <DEDUP_REMOVED lines=15> */
[----:B------:R-:W5:Y:S01]  /*2ea0*/  LDG.E.CONSTANT R66, desc[UR10][R24.64] ;  /* 0x0000000a18427981 */ /* 0x000f62000c1e9900 */
[----:B0-----:R-:W-:Y:S01]  /*2eb0*/  SHF.R.S32.HI R26, RZ, 0x1f, R19 ;  /* 0x0000001fff1a7819 */ /* 0x001fe20000011413 */
[C---:B-1----:R-:W-:Y:S01]  /*2ec0*/  IMAD.U32 R71, R22.reuse, 0x10000, RZ ;  /* 0x0001000016477824 */ /* 0x042fe200078e00ff */
[----:B------:R-:W-:Y:S01]  /*2ed0*/  PRMT R22, R22, 0x7632, R22 ;  /* 0x0000763216167816 */ /* 0x000fe20000000016 */
[C---:B------:R-:W-:Y:S01]  /*2ee0*/  IMAD.U32 R74, R20.reuse, 0x10000, RZ ;  /* 0x00010000144a7824 */ /* 0x040fe200078e00ff */
[----:B------:R-:W-:-:S03]  /*2ef0*/  PRMT R20, R20, 0x7632, R20 ;  /* 0x0000763214147816 */ /* 0x000fc60000000014 */
[----:B------:R-:W-:Y:S01]  /*2f00*/  IMAD.U32 R22, R22, 0x10000, RZ ;  /* 0x0001000016167824 */ /* 0x000fe200078e00ff */
[----:B------:R-:W-:Y:S01]  /*2f10*/  SHF.L.U32 R20, R20, 0x10, RZ ;  /* 0x0000001014147819 */ /* 0x000fe200000006ff */
[C---:B------:R-:W-:Y:S01]  /*2f20*/  IMAD.U32 R72, R21.reuse, 0x10000, RZ ;  /* 0x0001000015487824 */ /* 0x040fe200078e00ff */
[----:B------:R-:W-:-:S05]  /*2f30*/  PRMT R21, R21, 0x7632, R21 ;  /* 0x0000763215157816 */ /* 0x000fca0000000015 */
[----:B------:R-:W-:Y:S01]  /*2f40*/  IMAD.U32 R21, R21, 0x10000, RZ ;  /* 0x0001000015157824 */ /* 0x000fe200078e00ff */
[C---:B--2---:R-:W-:Y:S02]  /*2f50*/  SHF.L.U32 R68, R70.reuse, 0x10, RZ ;  /* 0x0000001046447819 */ /* 0x044fe400000006ff */
[----:B------:R-:W-:-:S03]  /*2f60*/  PRMT R70, R70, 0x7632, R70 ;  /* 0x0000763246467816 */ /* 0x000fc60000000046 */
[----:B------:R-:W-:Y:S01]  /*2f70*/  FMUL.FTZ R71, R71, R68 ;  /* 0x0000004447477220 */ /* 0x000fe20000410000 */
[C---:B----4-:R-:W-:Y:S01]  /*2f80*/  IMAD.U32 R27, R65.reuse, 0x10000, RZ ;  /* 0x00010000411b7824 */ /* 0x050fe200078e00ff */
[----:B------:R-:W-:-:S03]  /*2f90*/  PRMT R65, R65, 0x7632, R65 ;  /* 0x0000763241417816 */ /* 0x000fc60000000041 */
[----:B------:R-:W-:Y:S01]  /*2fa0*/  FFMA.FTZ R74, R74, R27, R71 ;  /* 0x0000001b4a4a7223 */ /* 0x000fe20000010047 */
[----:B------:R-:W-:Y:S02]  /*2fb0*/  IMAD.U32 R27, R70, 0x10000, RZ ;  /* 0x00010000461b7824 */ /* 0x000fe400078e00ff */
[----:B------:R-:W-:Y:S02]  /*2fc0*/  IMAD.U32 R65, R65, 0x10000, RZ ;  /* 0x0001000041417824 */ /* 0x000fe400078e00ff */
[----:B------:R-:W-:Y:S02]  /*2fd0*/  FMUL.FTZ R27, R22, R27 ;  /* 0x0000001b161b7220 */ /* 0x000fe40000410000 */
[----:B------:R5:W2:Y:S02]  /*2fe0*/  LDG.E.CONSTANT R22, desc[UR10][R24.64+0x4] ;  /* 0x0000040a18167981 */ /* 0x000aa4000c1e9900 */
[----:B------:R-:W-:Y:S01]  /*2ff0*/  FFMA.FTZ R70, R20, R65, R27 ;  /* 0x0000004114467223 */ /* 0x000fe2000001001b */
[----:B------:R-:W-:-:S02]  /*3000*/  SHF.R.S32.HI R27, RZ, 0x1f, R10 ;  /* 0x0000001fff1b7819 */ /* 0x000fc4000001140a */
[----:B------:R-:W-:-:S04]  /*3010*/  IADD3 R20, P0, P1, R10, R56, R19 ;  /* 0x000000380a147210 */ /* 0x000fc8000791e013 */
[----:B------:R-:W-:Y:S02]  /*3020*/  IADD3.X R27, R27, R67, R26, P0, P1 ;  /* 0x000000431b1b7210 */ /* 0x000fe400007e241a */
[----:B------:R-:W-:-:S04]  /*3030*/  LEA R68, P0, R20, UR14, 0x1 ;  /* 0x0000000e14447c11 */ /* 0x000fc8000f8008ff */
[----:B------:R-:W-:Y:S01]  /*3040*/  LEA.HI.X R69, R20, UR15, R27, 0x1, P0 ;  /* 0x0000000f14457c11 */ /* 0x000fe200080f0c1b */
[----:B------:R-:W-:Y:S02]  /*3050*/  IMAD.U32 R20, R23, 0x10000, RZ ;  /* 0x0001000017147824 */ /* 0x000fe400078e00ff */
[----:B---3--:R-:W-:Y:S01]  /*3060*/  IMAD.U32 R27, R57, 0x10000, RZ ;  /* 0x00010000391b7824 */ /* 0x008fe200078e00ff */
[----:B-----5:R-:W-:Y:S01]  /*3070*/  SHF.L.U32 R25, R73, 0x10, RZ ;  /* 0x0000001049197819 */ /* 0x020fe200000006ff */
[----:B------:R-:W3:Y:S02]  /*3080*/  LDG.E.CONSTANT R71, desc[UR10][R68.64] ;  /* 0x0000000a44477981 */ /* 0x000ee4000c1e9900 */
[----:B------:R-:W-:Y:S02]  /*3090*/  FMUL.FTZ R27, R20, R27 ;  /* 0x0000001b141b7220 */ /* 0x000fe40000410000 */
[----:B------:R0:W4:Y:S02]  /*30a0*/  LDG.E.CONSTANT R65, desc[UR10][R68.64+0x4] ;  /* 0x0000040a44417981 */ /* 0x000124000c1e9900 */
[----:B------:R-:W-:-:S02]  /*30b0*/  FFMA.FTZ R72, R72, R25, R27 ;  /* 0x0000001948487223 */ /* 0x000fc4000001001b */
[----:B------:R-:W1:Y:S01]  /*30c0*/  LDS.128 R24, [R0+0x10] ;  /* 0x0000100000187984 */ /* 0x000e620000000c00 */
[----:B------:R-:W-:Y:S02]  /*30d0*/  PRMT R23, R23, 0x7632, R23 ;  /* 0x0000763217177816 */ /* 0x000fe40000000017 */
[----:B------:R-:W-:Y:S02]  /*30e0*/  PRMT R57, R57, 0x7632, R57 ;  /* 0x0000763239397816 */ /* 0x000fe40000000039 */
[----:B------:R-:W-:Y:S01]  /*30f0*/  PRMT R73, R73, 0x7632, R73 ;  /* 0x0000763249497816 */ /* 0x000fe20000000049 */
[----:B------:R-:W-:Y:S02]  /*3100*/  IMAD.U32 R23, R23, 0x10000, RZ ;  /* 0x0001000017177824 */ /* 0x000fe400078e00ff */
[----:B------:R-:W-:-:S04]  /*3110*/  IMAD.U32 R20, R57, 0x10000, RZ ;  /* 0x0001000039147824 */ /* 0x000fc800078e00ff */
[----:B------:R-:W-:Y:S01]  /*3120*/  FMUL.FTZ R76, R23, R20 ;  /* 0x00000014174c7220 */ /* 0x000fe20000410000 */
[----:B------:R-:W-:-:S04]  /*3130*/  IMAD.U32 R20, R73, 0x10000, RZ ;  /* 0x0001000049147824 */ /* 0x000fc800078e00ff */
[----:B------:R-:W-:Y:S01]  /*3140*/  FFMA.FTZ R23, R21, R20, R76 ;  /* 0x0000001415177223 */ /* 0x000fe2000001004c */
[----:B------:R-:W-:Y:S01]  /*3150*/  IMAD.U32 R20, R66, 0x10000, RZ ;  /* 0x0001000042147824 */ /* 0x000fe200078e00ff */
[----:B0-----:R-:W-:Y:S02]  /*3160*/  SHF.R.S32.HI R68, RZ, 0x1f, R30 ;  /* 0x0000001fff447819 */ /* 0x001fe4000001141e */
[----:B-1----:R-:W-:-:S05]  /*3170*/  SHF.L.U32 R21, R24, 0x10, RZ ;  /* 0x0000001018157819 */ /* 0x002fca00000006ff */
[----:B------:R-:W-:Y:S01]  /*3180*/  FFMA.FTZ R74, R21, R20, R74 ;  /* 0x00000014154a7223 */ /* 0x000fe2000001004a */
[----:B------:R-:W-:-:S04]  /*3190*/  IADD3 R21, P0, P1, R9, R56, R30 ;  /* 0x0000003809157210 */ /* 0x000fc8000791e01e */
        /* <DEDUP_REMOVED lines=10> */
[C---:B------:R-:W-:Y:S02]  /*3240*/  IMAD.U32 R73, R25.reuse, 0x10000, RZ ;  /* 0x0001000019497824 */ /* 0x040fe400078e00ff */
[C---:B0-----:R-:W-:Y:S01]  /*3250*/  IMAD.U32 R21, R26.reuse, 0x10000, RZ ;  /* 0x000100001a157824 */ /* 0x041fe200078e00ff */
[----:B------:R-:W-:Y:S02]  /*3260*/  PRMT R26, R26, 0x7632, R26 ;  /* 0x000076321a1a7816 */ /* 0x000fe4000000001a */
[----:B------:R-:W-:Y:S02]  /*3270*/  IADD3 R20, P0, P1, R8, R56, R29 ;  /* 0x0000003808147210 */ /* 0x000fe4000791e01d */
[----:B------:R-:W-:-:S05]  /*3280*/  PRMT R25, R25, 0x7632, R25 ;  /* 0x0000763219197816 */ /* 0x000fca0000000019 */
[----:B------:R-:W-:Y:S01]  /*3290*/  IMAD.U32 R66, R25, 0x10000, RZ ;  /* 0x0001000019427824 */ /* 0x000fe200078e00ff */
[----:B--2---:R-:W-:-:S05]  /*32a0*/  SHF.L.U32 R24, R22, 0x10, RZ ;  /* 0x0000001016187819 */ /* 0x004fca00000006ff */
[----:B------:R-:W-:Y:S01]  /*32b0*/  FFMA.FTZ R73, R73, R24, R72 ;  /* 0x0000001849497223 */ /* 0x000fe20000010048 */
[----:B------:R-:W-:Y:S02]  /*32c0*/  PRMT R22, R22, 0x7632, R22 ;  /* 0x0000763216167816 */ /* 0x000fe40000000016 */
[----:B------:R-:W-:Y:S01]  /*32d0*/  LEA R24, P2, R20, UR14, 0x1 ;  /* 0x0000000e14187c11 */ /* 0x000fe2000f8408ff */
[C---:B---3--:R-:W-:Y:S01]  /*32e0*/  IMAD.U32 R72, R71.reuse, 0x10000, RZ ;  /* 0x0001000047487824 */ /* 0x048fe200078e00ff */
[----:B------:R-:W-:-:S03]  /*32f0*/  PRMT R71, R71, 0x7632, R71 ;  /* 0x0000763247477816 */ /* 0x000fc60000000047 */
[----:B------:R-:W-:Y:S01]  /*3300*/  FFMA.FTZ R72, R21, R72, R74 ;  /* 0x0000004815487223 */ /* 0x000fe2000001004a */
[----:B------:R-:W-:Y:S01]  /*3310*/  SHF.L.U32 R21, R26, 0x10, RZ ;  /* 0x000000101a157819 */ /* 0x000fe200000006ff */
[----:B------:R-:W-:-:S04]  /*3320*/  IMAD.U32 R71, R71, 0x10000, RZ ;  /* 0x0001000047477824 */ /* 0x000fc800078e00ff */
[----:B------:R-:W-:Y:S01]  /*3330*/  FFMA.FTZ R74, R21, R71, R70 ;  /* 0x00000047154a7223 */ /* 0x000fe20000010046 */
[----:B------:R-:W-:Y:S01]  /*3340*/  IADD3.X R21, R42, R67, R35, P0, P1 ;  /* 0x000000432a157210 */ /* 0x000fe200007e2423 */
[----:B------:R-:W-:-:S03]  /*3350*/  IMAD.U32 R22, R22, 0x10000, RZ ;  /* 0x0001000016167824 */ /* 0x000fc600078e00ff */
[----:B------:R-:W-:Y:S01]  /*3360*/  LEA.HI.X R25, R20, UR15, R21, 0x1, P2 ;  /* 0x0000000f14197c11 */ /* 0x000fe200090f0c15 */
[----:B------:R-:W-:Y:S02]  /*3370*/  IMAD.U32 R20, R27, 0x10000, RZ ;  /* 0x000100001b147824 */ /* 0x000fe400078e00ff */
[----:B----4-:R-:W-:Y:S02]  /*3380*/  IMAD.U32 R21, R65, 0x10000, RZ ;  /* 0x0001000041157824 */ /* 0x010fe400078e00ff */
[----:B------:R-:W-:Y:S01]  /*3390*/  FFMA.FTZ R66, R66, R22, R23 ;  /* 0x0000001642427223 */ /* 0x000fe20000010017 */
[----:B------:R-:W2:Y:S01]  /*33a0*/  LDG.E.CONSTANT R26, desc[UR10][R24.64] ;  /* 0x0000000a181a7981 */ /* 0x000ea2000c1e9900 */
[----:B------:R-:W-:-:S03]  /*33b0*/  FFMA.FTZ R73, R20, R21, R73 ;  /* 0x0000001514497223 */ /* 0x000fc60000010049 */
[----:B------:R-:W0:Y:S04]  /*33c0*/  LDS.128 R20, [R0+0x20] ;  /* 0x0000200000147984 */ /* 0x000e280000000c00 */
[----:B------:R1:W3:Y:S01]  /*33d0*/  LDG.E.CONSTANT R68, desc[UR10][R24.64+0x4] ;  /* 0x0000040a18447981 */ /* 0x0002e2000c1e9900 */
[----:B------:R-:W-:Y:S02]  /*33e0*/  PRMT R27, R27, 0x7632, R27 ;  /* 0x000076321b1b7816 */ /* 0x000fe4000000001b */
[----:B------:R-:W-:-:S03]  /*33f0*/  PRMT R65, R65, 0x7632, R65 ;  /* 0x0000763241417816 */ /* 0x000fc60000000041 */
[----:B------:R-:W-:Y:S01]  /*3400*/  IMAD.U32 R27, R27, 0x10000, RZ ;  /* 0x000100001b1b7824 */ /* 0x000fe200078e00ff */
[----:B------:R-:W-:-:S05]  /*3410*/  SHF.L.U32 R65, R65, 0x10, RZ ;  /* 0x0000001041417819 */ /* 0x000fca00000006ff */
        /* <DEDUP_REMOVED lines=13> */
[----:B------:R0:W5:Y:S01]  /*34f0*/  LDG.E.CONSTANT R20, desc[UR10][R76.64+0x4] ;  /* 0x0000040a4c147981 */ /* 0x000162000c1e9900 */
[----:B------:R-:W-:Y:S02]  /*3500*/  SHF.L.U32 R24, R21, 0x10, RZ ;  /* 0x0000001015187819 */ /* 0x000fe400000006ff */
        /* <DEDUP_REMOVED lines=10> */
[----:B0-----:R-:W-:Y:S02]  /*35b0*/  LEA R76, P2, R66, UR14, 0x1 ;  /* 0x0000000e424c7c11 */ /* 0x001fe4000f8408ff */
[----:B------:R-:W-:-:S04]  /*35c0*/  IADD3.X R75, R43, R67, R38, P0, P1 ;  /* 0x000000432b4b7210 */ /* 0x000fc800007e2426 */
[----:B------:R-:W-:Y:S02]  /*35d0*/  LEA.HI.X R77, R66, UR15, R75, 0x1, P2 ;  /* 0x0000000f424d7c11 */ /* 0x000fe400090f0c4b */
[----:B------:R-:W-:-:S03]  /*35e0*/  IADD3 R71, P3, P4, R4, R56, R33 ;  /* 0x0000003804477210 */ /* 0x000fc60007c7e021 */
[----:B------:R-:W5:Y:S01]  /*35f0*/  LDG.E.CONSTANT R66, desc[UR10][R76.64] ;  /* 0x0000000a4c427981 */ /* 0x000f62000c1e9900 */
[----:B------:R-:W-:Y:S02]  /*3600*/  IADD3.X R67, R46, R67, R39, P3, P4 ;  /* 0x000000432e437210 */ /* 0x000fe40001fe8427 */
[C---:B-1----:R-:W-:Y:S01]  /*3610*/  LEA R24, P0, R71.reuse, UR14, 0x1 ;  /* 0x0000000e47187c11 */ /* 0x042fe2000f8008ff */
        /* <DEDUP_REMOVED lines=11> */
[----:B0-----:R-:W-:Y:S01]  /*36d0*/  IMAD.U32 R25, R22, 0x10000, RZ ;  /* 0x0001000016197824 */ /* 0x001fe200078e00ff */
[C---:B--2---:R-:W-:Y:S02]  /*36e0*/  SHF.L.U32 R69, R26.reuse, 0x10, RZ ;  /* 0x000000101a457819 */ /* 0x044fe400000006ff */
[----:B------:R-:W-:-:S05]  /*36f0*/  PRMT R26, R26, 0x7632, R26 ;  /* 0x000076321a1a7816 */ /* 0x000fca000000001a */
[----:B------:R-:W-:Y:S02]  /*3700*/  IMAD.U32 R22, R26, 0x10000, RZ ;  /* 0x000100001a167824 */ /* 0x000fe400078e00ff */
[----:B---3--:R-:W-:Y:S02]  /*3710*/  IMAD.U32 R24, R68, 0x10000, RZ ;  /* 0x0001000044187824 */ /* 0x008fe400078e00ff */
[----:B------:R-:W-:Y:S01]  /*3720*/  FFMA.FTZ R74, R25, R22, R74 ;  /* 0x00000016194a7223 */ /* 0x000fe2000001004a */
[----:B------:R-:W-:Y:S02]  /*3730*/  IMAD.U32 R22, R23, 0x10000, RZ ;  /* 0x0001000017167824 */ /* 0x000fe400078e00ff */
[----:B------:R-:W-:Y:S02]  /*3740*/  FFMA.FTZ R72, R27, R69, R72 ;  /* 0x000000451b487223 */ /* 0x000fe40000010048 */
[----:B------:R-:W-:Y:S02]  /*3750*/  FFMA.FTZ R73, R22, R24, R73 ;  /* 0x0000001816497223 */ /* 0x000fe40000010049 */
[----:B------:R-:W0:Y:S01]  /*3760*/  LDS.128 R24, [R0+0x30] ;  /* 0x0000300000187984 */ /* 0x000e220000000c00 */
[----:B------:R-:W-:-:S02]  /*3770*/  PRMT R23, R23, 0x7632, R23 ;  /* 0x0000763217177816 */ /* 0x000fc40000000017 */
[----:B------:R-:W-:Y:S02]  /*3780*/  PRMT R22, R68, 0x7632, R22 ;  /* 0x0000763244167816 */ /* 0x000fe40000000016 */
[----:B------:R-:W-:-:S03]  /*3790*/  SHF.L.U32 R68, R23, 0x10, RZ ;  /* 0x0000001017447819 */ /* 0x000fc600000006ff */
[----:B------:R-:W-:-:S04]  /*37a0*/  IMAD.U32 R22, R22, 0x10000, RZ ;  /* 0x0001000016167824 */ /* 0x000fc800078e00ff */
[----:B------:R-:W-:Y:S01]  /*37b0*/  FFMA.FTZ R68, R68, R22, R21 ;  /* 0x0000001644447223 */ /* 0x000fe20000010015 */
[C---:B0-----:R-:W-:Y:S01]  /*37c0*/  IMAD.U32 R21, R24.reuse, 0x10000, RZ ;  /* 0x0001000018157824 */ /* 0x041fe200078e00ff */
[----:B------:R-:W-:Y:S01]  /*37d0*/  PRMT R24, R24, 0x7632, R24 ;  /* 0x0000763218187816 */ /* 0x000fe20000000018 */
[----:B----4-:R-:W-:-:S04]  /*37e0*/  IMAD.U32 R22, R70, 0x10000, RZ ;  /* 0x0001000046167824 */ /* 0x010fc800078e00ff */
[----:B------:R-:W-:Y:S01]  /*37f0*/  FFMA.FTZ R72, R21, R22, R72 ;  /* 0x0000001615487223 */ /* 0x000fe20000010048 */
[----:B------:R-:W-:Y:S01]  /*3800*/  PRMT R22, R70, 0x7632, R22 ;  /* 0x0000763246167816 */ /* 0x000fe20000000016 */
[----:B------:R-:W-:-:S03]  /*3810*/  IMAD.U32 R21, R24, 0x10000, RZ ;  /* 0x0001000018157824 */ /* 0x000fc600078e00ff */
[----:B------:R-:W-:-:S05]  /*3820*/  SHF.L.U32 R22, R22, 0x10, RZ ;  /* 0x0000001016167819 */ /* 0x000fca00000006ff */
[----:B------:R-:W-:Y:S01]  /*3830*/  FFMA.FTZ R74, R21, R22, R74 ;  /* 0x00000016154a7223 */ /* 0x000fe2000001004a */
[----:B------:R-:W-:Y:S02]  /*3840*/  IMAD.U32 R22, R25, 0x10000, RZ ;  /* 0x0001000019167824 */ /* 0x000fe400078e00ff */
[C---:B-----5:R-:W-:Y:S01]  /*3850*/  IMAD.U32 R21, R20.reuse, 0x10000, RZ ;  /* 0x0001000014157824 */ /* 0x060fe200078e00ff */
[----:B------:R-:W-:-:S03]  /*3860*/  PRMT R24, R20, 0x7632, R24 ;  /* 0x0000763214187816 */ /* 0x000fc60000000018 */
[----:B------:R-:W-:Y:S02]  /*3870*/  FFMA.FTZ R73, R22, R21, R73 ;  /* 0x0000001516497223 */ /* 0x000fe40000010049 */
[----:B------:R-:W0:Y:S01]  /*3880*/  LDS.128 R20, [R0+0x40] ;  /* 0x0000400000147984 */ /* 0x000e220000000c00 */
[----:B------:R-:W-:Y:S01]  /*3890*/  PRMT R25, R25, 0x7632, R25 ;  /* 0x0000763219197816 */ /* 0x000fe20000000019 */
[----:B------:R-:W-:-:S04]  /*38a0*/  IMAD.U32 R24, R24, 0x10000, RZ ;  /* 0x0001000018187824 */ /* 0x000fc800078e00ff */
[----:B------:R-:W-:-:S04]  /*38b0*/  IMAD.U32 R25, R25, 0x10000, RZ ;  /* 0x0001000019197824 */ /* 0x000fc800078e00ff */
[----:B------:R-:W-:Y:S01]  /*38c0*/  FFMA.FTZ R68, R25, R24, R68 ;  /* 0x0000001819447223 */ /* 0x000fe20000010044 */
[C---:B------:R-:W-:Y:S01]  /*38d0*/  SHF.L.U32 R25, R26.reuse, 0x10, RZ ;  /* 0x000000101a197819 */ /* 0x040fe200000006ff */
        /* <DEDUP_REMOVED lines=10> */
[----:B------:R-:W-:-:S03]  /*3980*/  SHF.L.U32 R25, R24, 0x10, RZ ;  /* 0x0000001018197819 */ /* 0x000fc600000006ff */
[----:B------:R-:W-:-:S04]  /*3990*/  IMAD.U32 R24, R27, 0x10000, RZ ;  /* 0x000100001b187824 */ /* 0x000fc800078e00ff */
[----:B------:R-:W-:Y:S01]  /*39a0*/  FFMA.FTZ R68, R25, R24, R68 ;  /* 0x0000001819447223 */ /* 0x000fe20000010044 */
[----:B------:R-:W-:Y:S02]  /*39b0*/  IMAD.U32 R24, R66, 0x10000, RZ ;  /* 0x0001000042187824 */ /* 0x000fe400078e00ff */
[C---:B0-----:R-:W-:Y:S01]  /*39c0*/  IMAD.U32 R25, R20.reuse, 0x10000, RZ ;  /* 0x0001000014197824 */ /* 0x041fe200078e00ff */
[----:B------:R-:W-:Y:S01]  /*39d0*/  PRMT R20, R20, 0x7632, R20 ;  /* 0x0000763214147816 */ /* 0x000fe20000000014 */
[----:B------:R-:W-:Y:S02]  /*39e0*/  IMAD.U32 R65, R65, 0x10000, RZ ;  /* 0x0001000041417824 */ /* 0x000fe400078e00ff */
[----:B------:R-:W-:Y:S01]  /*39f0*/  FFMA.FTZ R72, R25, R24, R72 ;  /* 0x0000001819487223 */ /* 0x000fe20000010048 */
[----:B------:R-:W-:Y:S01]  /*3a00*/  PRMT R24, R66, 0x7632, R24 ;  /* 0x0000763242187816 */ /* 0x000fe20000000018 */
[----:B------:R-:W-:Y:S01]  /*3a10*/  FFMA.FTZ R73, R26, R65, R73 ;  /* 0x000000411a497223 */ /* 0x000fe20000010049 */
[----:B------:R-:W-:Y:S01]  /*3a20*/  SHF.L.U32 R26, R21, 0x10, RZ ;  /* 0x00000010151a7819 */ /* 0x000fe200000006ff */
        /* <DEDUP_REMOVED lines=33> */
.L_x_19846:
        /* <DEDUP_REMOVED lines=12> */
.L_x_19796:
[----:B------:R-:W-:-:S13]  /*3d00*/  ISETP.NE.AND P0, PT, R51, RZ, PT ;  /* 0x000000ff3300720c */ /* 0x000fda0003f05270 */
[----:B------:R-:W-:-:S05]  /*3d10*/  @!P0 IMAD.MOV.U32 R21, RZ, RZ, -0x800001 ;  /* 0xff7fffffff158424 */ /* 0x000fca00078e00ff */
[----:B------:R3:W-:Y:S02]  /*3d20*/  @!P0 STS [R62], R21 ;  /* 0x000000153e008388 */ /* 0x0007e40000000800 */
.L_x_19798:
[----:B------:R-:W-:Y:S05]  /*3d30*/  BSYNC B1 ;  /* 0x0000000000017941 */ /* 0x000fea0003800000 */
.L_x_19795:
[----:B------:R-:W-:Y:S01]  /*3d40*/  IADD3 R58, R58, 0x4, RZ ;  /* 0x000000043a3a7810 */ /* 0x000fe20007ffe0ff */
[----:B--23--:R-:W-:Y:S01]  /*3d50*/  VIADD R62, R62, 0x100 ;  /* 0x000001003e3e7836 */ /* 0x00cfe20000000000 */
[----:B------:R-:W-:Y:S01]  /*3d60*/  IADD3 R60, P1, R60, 0x10, RZ ;  /* 0x000000103c3c7810 */ /* 0x000fe20007f3e0ff */
[----:B------:R-:W-:Y:S01]  /*3d70*/  VIADD R61, R61, 0x40 ;  /* 0x000000403d3d7836 */ /* 0x000fe20000000000 */
[----:B------:R-:W-:Y:S01]  /*3d80*/  ISETP.GE.AND P0, PT, R58, R13, PT ;  /* 0x0000000d3a00720c */ /* 0x000fe20003f06270 */
[----:B------:R-:W-:Y:S01]  /*3d90*/  VIADD R64, R64, 0x40 ;  /* 0x0000004040407836 */ /* 0x000fe20000000000 */
[----:B------:R-:W-:Y:S01]  /*3da0*/  IADD3.X R63, RZ, R63, RZ, P1, !PT ;  /* 0x0000003fff3f7210 */ /* 0x000fe20000ffe4ff */
[----:B------:R-:W-:-:S10]  /*3db0*/  VIADD R59, R59, 0x40 ;  /* 0x000000403b3b7836 */ /* 0x000fd40000000000 */
[----:B------:R-:W-:Y:S05]  /*3dc0*/  @!P0 BRA `(.L_x_19799) ;  /* 0xffffffec00008947 */ /* 0x000fea000383ffff */
.L_x_19788:
[----:B------:R-:W-:Y:S05]  /*3dd0*/  BSYNC B0 ;  /* 0x0000000000007941 */ /* 0x000fea0003800000 */
.L_x_19787:
        /* <DEDUP_REMOVED lines=14> */
.L_x_19852:
        /* <DEDUP_REMOVED lines=11> */
[----:B------:R-:W-:Y:S01]  /*3f70*/  VIADD R7, R52, 0xf ;  /* 0x0000000f34077836 */ /* 0x000fe20000000000 */
[----:B---3--:R-:W-:-:S03]  /*3f80*/  MOV R4, 0xff7fffff ;  /* 0xff7fffff00047802 */ /* 0x008fc60000000f00 */
[----:B------:R-:W-:Y:S01]  /*3f90*/  BSSY B0, `(.L_x_19801) ;  /* 0x00000f4000007945 */ /* 0x000fe20003800000 */
[----:B------:R-:W-:-:S07]  /*3fa0*/  SHF.R.S32.HI R8, RZ, 0x1f, R7 ;  /* 0x0000001fff087819 */ /* 0x000fce0000011407 */
[----:B------:R-:W3:Y:S01]  /*3fb0*/  @!P0 S2R R3, SR_CgaCtaId ;  /* 0x0000000000038919 */ /* 0x000ee20000008800 */
[----:B------:R-:W-:-:S05]  /*3fc0*/  @!P0 MOV R2, 0x400 ;  /* 0x0000040000028802 */ /* 0x000fca0000000f00 */
[----:B------:R-:W-:-:S05]  /*3fd0*/  @!P0 VIADD R2, R2, 0xa0 ;  /* 0x000000a002028836 */ /* 0x000fca0000000000 */
[----:B---3--:R-:W-:-:S05]  /*3fe0*/  @!P0 LEA R2, R3, R2, 0x18 ;  /* 0x0000000203028211 */ /* 0x008fca00078ec0ff */
[----:B--2---:R-:W-:-:S05]  /*3ff0*/  @!P0 IMAD R5, R19, 0x4, R2 ;  /* 0x0000000413058824 */ /* 0x004fca00078e0202 */
[----:B------:R2:W3:Y:S02]  /*4000*/  @!P0 LDS R4, [R5] ;  /* 0x0000000005048984 */ /* 0x0004e40000000800 */
[----:B--2---:R-:W-:Y:S02]  /*4010*/  IMAD.MOV.U32 R5, RZ, RZ, RZ ;  /* 0x000000ffff057224 */ /* 0x004fe400078e00ff */
[----:B---3--:R-:W2:Y:S02]  /*4020*/  SHFL.BFLY PT, R3, R4, 0x2, 0x1f ;  /* 0x0c401f0004037f89 */ /* 0x008ea400000e0000 */
[----:B--2---:R-:W-:-:S05]  /*4030*/  FMNMX.FTZ R6, R3, R4, !PT ;  /* 0x0000000403067209 */ /* 0x004fca0007810000 */
[----:B------:R-:W2:Y:S02]  /*4040*/  SHFL.BFLY PT, R3, R6, 0x1, 0x1f ;  /* 0x0c201f0006037f89 */ /* 0x000ea400000e0000 */
[----:B--2---:R-:W-:Y:S02]  /*4050*/  FMNMX.FTZ R2, R6, R3, !PT ;  /* 0x0000000306027209 */ /* 0x004fe40007810000 */
[----:B------:R-:W-:-:S04]  /*4060*/  LEA.HI R3, R8, R7, RZ, 0x4 ;  /* 0x0000000708037211 */ /* 0x000fc800078f20ff */
[----:B------:R-:W-:Y:S01]  /*4070*/  LOP3.LUT R3, R3, 0xfffffff0, RZ, 0xc0, !PT ;  /* 0xfffffff003037812 */ /* 0x000fe200078ec0ff */
[----:B------:R-:W2:Y:S03]  /*4080*/  SHFL.IDX PT, R2, R2, RZ, 0x1f ;  /* 0x00001fff02027589 */ /* 0x000ea600000e0000 */
        /* <DEDUP_REMOVED lines=19> */
.L_x_19805:
        /* <DEDUP_REMOVED lines=11> */
.L_x_19804:
[----:B------:R-:W-:Y:S05]  /*4270*/  BSYNC B1 ;  /* 0x0000000000017941 */ /* 0x000fea0003800000 */
.L_x_19803:
        /* <DEDUP_REMOVED lines=12> */
[----:B------:R-:W-:Y:S01]  /*4340*/  PLOP3.LUT P0, PT, PT, PT, PT, 0x8, 0x0 ;  /* 0x000000000000781c */ /* 0x000fe20003f0e170 */
[----:B------:R-:W-:-:S12]  /*4350*/  VIADD R7, R3, 0xfffffa00 ;  /* 0xfffffa0003077836 */ /* 0x000fd80000000000 */
.L_x_19808:
[----:B------:R-:W2:Y:S01]  /*4360*/  LDS R9, [R4+-0x400] ;  /* 0xfffc000004097984 */ /* 0x000ea20000000800 */
[----:B------:R-:W-:-:S03]  /*4370*/  IADD3 R6, R6, 0x800, RZ ;  /* 0x0000080006067810 */ /* 0x000fc60007ffe0ff */
[----:B------:R-:W3:Y:S01]  /*4380*/  LDS R11, [R4+-0x200] ;  /* 0xfffe0000040b7984 */ /* 0x000ee20000000800 */
[----:B------:R-:W-:-:S03]  /*4390*/  ISETP.GE.AND P2, PT, R6, R7, PT ;  /* 0x000000070600720c */ /* 0x000fc60003f46270 */
[----:B------:R-:W4:Y:S04]  /*43a0*/  LDS R15, [R4] ;  /* 0x00000000040f7984 */ /* 0x000f280000000800 */
[----:B-1----:R-:W1:Y:S04]  /*43b0*/  LDS R21, [R4+0x200] ;  /* 0x0002000004157984 */ /* 0x002e680000000800 */
[----:B------:R-:W5:Y:S04]  /*43c0*/  LDS R23, [R4+0x400] ;  /* 0x0004000004177984 */ /* 0x000f680000000800 */
[----:B------:R-:W0:Y:S04]  /*43d0*/  LDS R25, [R4+0x600] ;  /* 0x0006000004197984 */ /* 0x000e280000000800 */
[----:B------:R-:W0:Y:S04]  /*43e0*/  LDS R27, [R4+0x800] ;  /* 0x00080000041b7984 */ /* 0x000e280000000800 */
[----:B------:R-:W0:Y:S04]  /*43f0*/  LDS R29, [R4+0xa00] ;  /* 0x000a0000041d7984 */ /* 0x000e280000000800 */
[----:B------:R-:W0:Y:S04]  /*4400*/  LDS R31, [R4+0xe00] ;  /* 0x000e0000041f7984 */ /* 0x000e280000000800 */
[----:B------:R-:W0:Y:S01]  /*4410*/  LDS R33, [R4+0x1000] ;  /* 0x0010000004217984 */ /* 0x000e220000000800 */
[----:B--2---:R-:W-:-:S03]  /*4420*/  FADD.FTZ R9, -R2, R9 ;  /* 0x0000000902097221 */ /* 0x004fc60000010100 */
[----:B------:R-:W2:Y:S01]  /*4430*/  LDS R35, [R4+0x1200] ;  /* 0x0012000004237984 */ /* 0x000ea20000000800 */
[C---:B---3--:R-:W-:Y:S01]  /*4440*/  FADD.FTZ R11, -R2.reuse, R11 ;  /* 0x0000000b020b7221 */ /* 0x048fe20000010100 */
[----:B------:R-:W-:Y:S02]  /*4450*/  FMUL.FTZ R8, R9, 1.4426950216293334961 ;  /* 0x3fb8aa3b09087820 */ /* 0x000fe40000410000 */
[----:B------:R-:W3:Y:S01]  /*4460*/  LDS R37, [R4+0x1400] ;  /* 0x0014000004257984 */ /* 0x000ee20000000800 */
[----:B------:R-:W-:Y:S01]  /*4470*/  FMUL.FTZ R9, R11, 1.4426950216293334961 ;  /* 0x3fb8aa3b0b097820 */ /* 0x000fe20000410000 */
[C---:B----4-:R-:W-:Y:S02]  /*4480*/  FADD.FTZ R15, -R2.reuse, R15 ;  /* 0x0000000f020f7221 */ /* 0x050fe40000010100 */
[----:B------:R-:W4:Y:S01]  /*4490*/  LDS R11, [R4+0xc00] ;  /* 0x000c0000040b7984 */ /* 0x000f220000000800 */
[----:B------:R-:W0:Y:S01]  /*44a0*/  MUFU.EX2 R8, R8 ;  /* 0x0000000800087308 */ /* 0x000e220000000800 */
[C---:B-1----:R-:W-:Y:S01]  /*44b0*/  FADD.FTZ R21, -R2.reuse, R21 ;  /* 0x0000001502157221 */ /* 0x042fe20000010100 */
[----:B------:R-:W-:Y:S01]  /*44c0*/  FMUL.FTZ R15, R15, 1.4426950216293334961 ;  /* 0x3fb8aa3b0f0f7820 */ /* 0x000fe20000410000 */
[----:B------:R-:W1:Y:S02]  /*44d0*/  LDS R39, [R4+0x1600] ;  /* 0x0016000004277984 */ /* 0x000e640000000800 */
[----:B------:R-:W-:Y:S01]  /*44e0*/  FMUL.FTZ R21, R21, 1.4426950216293334961 ;  /* 0x3fb8aa3b15157820 */ /* 0x000fe20000410000 */
[C---:B-----5:R-:W-:Y:S01]  /*44f0*/  FADD.FTZ R23, -R2.reuse, R23 ;  /* 0x0000001702177221 */ /* 0x060fe20000010100 */
[----:B------:R-:W5:Y:S01]  /*4500*/  LDS R41, [R4+0x1800] ;  /* 0x0018000004297984 */ /* 0x000f620000000800 */
[----:B------:R-:W2:Y:S01]  /*4510*/  MUFU.EX2 R9, R9 ;  /* 0x0000000900097308 */ /* 0x000ea20000000800 */
[C---:B0-----:R-:W-:Y:S01]  /*4520*/  FADD.FTZ R25, -R2.reuse, R25 ;  /* 0x0000001902197221 */ /* 0x041fe20000010100 */
[----:B------:R-:W-:Y:S01]  /*4530*/  FMUL.FTZ R23, R23, 1.4426950216293334961 ;  /* 0x3fb8aa3b17177820 */ /* 0x000fe20000410000 */
[----:B------:R-:W0:Y:S02]  /*4540*/  LDS R43, [R4+0x1a00] ;  /* 0x001a0000042b7984 */ /* 0x000e240000000800 */
[----:B------:R-:W-:Y:S01]  /*4550*/  FMUL.FTZ R25, R25, 1.4426950216293334961 ;  /* 0x3fb8aa3b19197820 */ /* 0x000fe20000410000 */
[----:B------:R-:W-:-:S02]  /*4560*/  FADD.FTZ R27, -R2, R27 ;  /* 0x0000001b021b7221 */ /* 0x000fc40000010100 */
[----:B------:R-:W3:Y:S01]  /*4570*/  MUFU.EX2 R15, R15 ;  /* 0x0000000f000f7308 */ /* 0x000ee20000000800 */
[----:B------:R-:W-:Y:S01]  /*4580*/  FADD.FTZ R10, R8, R5 ;  /* 0x00000005080a7221 */ /* 0x000fe20000010000 */
[----:B------:R-:W-:Y:S01]  /*4590*/  FMUL.FTZ R27, R27, 1.4426950216293334961 ;  /* 0x3fb8aa3b1b1b7820 */ /* 0x000fe20000410000 */
[C---:B------:R-:W-:Y:S01]  /*45a0*/  FADD.FTZ R29, -R2.reuse, R29 ;  /* 0x0000001d021d7221 */ /* 0x040fe20000010100 */
[----:B------:R-:W-:Y:S01]  /*45b0*/  STS [R4+-0x400], R8 ;  /* 0xfffc000804007388 */ /* 0x000fe20000000800 */
[----:B------:R-:W-:Y:S02]  /*45c0*/  FADD.FTZ R31, -R2, R31 ;  /* 0x0000001f021f7221 */ /* 0x000fe40000010100 */
[----:B------:R-:W-:Y:S01]  /*45d0*/  FMUL.FTZ R29, R29, 1.4426950216293334961 ;  /* 0x3fb8aa3b1d1d7820 */ /* 0x000fe20000410000 */
[----:B------:R-:W1:Y:S01]  /*45e0*/  MUFU.EX2 R21, R21 ;  /* 0x0000001500157308 */ /* 0x000e620000000800 */
[----:B--2---:R-:W-:Y:S01]  /*45f0*/  FADD.FTZ R10, R10, R9 ;  /* 0x000000090a0a7221 */ /* 0x004fe20000010000 */
[----:B------:R-:W-:Y:S01]  /*4600*/  FMUL.FTZ R31, R31, 1.4426950216293334961 ;  /* 0x3fb8aa3b1f1f7820 */ /* 0x000fe20000410000 */
[C---:B------:R-:W-:Y:S01]  /*4610*/  FADD.FTZ R33, -R2.reuse, R33 ;  /* 0x0000002102217221 */ /* 0x040fe20000010100 */
[----:B------:R-:W-:Y:S01]  /*4620*/  STS [R4+-0x200], R9 ;  /* 0xfffe000904007388 */ /* 0x000fe20000000800 */
[----:B------:R-:W-:-:S02]  /*4630*/  FADD.FTZ R35, -R2, R35 ;  /* 0x0000002302237221 */ /* 0x000fc40000010100 */
[----:B------:R-:W-:Y:S01]  /*4640*/  FMUL.FTZ R33, R33, 1.4426950216293334961 ;  /* 0x3fb8aa3b21217820 */ /* 0x000fe20000410000 */
[----:B------:R-:W2:Y:S01]  /*4650*/  MUFU.EX2 R23, R23 ;  /* 0x0000001700177308 */ /* 0x000ea20000000800 */
[----:B---3--:R-:W-:Y:S01]  /*4660*/  FADD.FTZ R10, R10, R15 ;  /* 0x0000000f0a0a7221 */ /* 0x008fe20000010000 */
[----:B------:R-:W-:Y:S01]  /*4670*/  FMUL.FTZ R35, R35, 1.4426950216293334961 ;  /* 0x3fb8aa3b23237820 */ /* 0x000fe20000410000 */
[C---:B------:R-:W-:Y:S01]  /*4680*/  FADD.FTZ R37, -R2.reuse, R37 ;  /* 0x0000002502257221 */ /* 0x040fe20000010100 */
[----:B------:R-:W-:Y:S01]  /*4690*/  STS [R4], R15 ;  /* 0x0000000f04007388 */ /* 0x000fe20000000800 */
[----:B----4-:R-:W-:-:S03]  /*46a0*/  FADD.FTZ R11, -R2, R11 ;  /* 0x0000000b020b7221 */ /* 0x010fc60000010100 */
[----:B------:R-:W3:Y:S01]  /*46b0*/  MUFU.EX2 R25, R25 ;  /* 0x0000001900197308 */ /* 0x000ee20000000800 */
[----:B-1----:R-:W-:Y:S01]  /*46c0*/  FADD.FTZ R10, R10, R21 ;  /* 0x000000150a0a7221 */ /* 0x002fe20000010000 */
[----:B------:R-:W-:Y:S01]  /*46d0*/  FMUL.FTZ R37, R37, 1.4426950216293334961 ;  /* 0x3fb8aa3b25257820 */ /* 0x000fe20000410000 */
[----:B------:R-:W-:Y:S01]  /*46e0*/  FMUL.FTZ R11, R11, 1.4426950216293334961 ;  /* 0x3fb8aa3b0b0b7820 */ /* 0x000fe20000410000 */
[C---:B------:R-:W-:Y:S01]  /*46f0*/  FADD.FTZ R39, -R2.reuse, R39 ;  /* 0x0000002702277221 */ /* 0x040fe20000010100 */
[----:B------:R-:W-:Y:S01]  /*4700*/  STS [R4+0x200], R21 ;  /* 0x0002001504007388 */ /* 0x000fe20000000800 */
[----:B-----5:R-:W-:Y:S02]  /*4710*/  FADD.FTZ R41, -R2, R41 ;  /* 0x0000002902297221 */ /* 0x020fe40000010100 */
[----:B------:R-:W1:Y:S01]  /*4720*/  MUFU.EX2 R27, R27 ;  /* 0x0000001b001b7308 */ /* 0x000e620000000800 */
[----:B--2---:R-:W-:Y:S01]  /*4730*/  FADD.FTZ R10, R10, R23 ;  /* 0x000000170a0a7221 */ /* 0x004fe20000010000 */
[----:B------:R-:W-:Y:S01]  /*4740*/  FMUL.FTZ R39, R39, 1.4426950216293334961 ;  /* 0x3fb8aa3b27277820 */ /* 0x000fe20000410000 */
[----:B0-----:R-:W-:Y:S01]  /*4750*/  FADD.FTZ R43, -R2, R43 ;  /* 0x0000002b022b7221 */ /* 0x001fe20000010100 */
[----:B------:R-:W-:Y:S01]  /*4760*/  FMUL.FTZ R41, R41, 1.4426950216293334961 ;  /* 0x3fb8aa3b29297820 */ /* 0x000fe20000410000 */
[----:B------:R-:W-:Y:S02]  /*4770*/  STS [R4+0x400], R23 ;  /* 0x0004001704007388 */ /* 0x000fe40000000800 */
[----:B------:R-:W-:Y:S01]  /*4780*/  FMUL.FTZ R43, R43, 1.4426950216293334961 ;  /* 0x3fb8aa3b2b2b7820 */ /* 0x000fe20000410000 */
        /* <DEDUP_REMOVED lines=33> */
.L_x_19807:
[----:B------:R-:W-:Y:S05]  /*49a0*/  BSYNC B1 ;  /* 0x0000000000017941 */ /* 0x000fea0003800000 */
.L_x_19806:
        /* <DEDUP_REMOVED lines=9> */
[----:B------:R-:W5:Y:S04]  /*4a40*/  LDS R15, [R4+0x200] ;  /* 0x00020000040f7984 */ /* 0x000f680000000800 */
[----:B-1----:R-:W1:Y:S04]  /*4a50*/  LDS R21, [R4+0x400] ;  /* 0x0004000004157984 */ /* 0x002e680000000800 */
[----:B------:R-:W0:Y:S04]  /*4a60*/  LDS R23, [R4+0x600] ;  /* 0x0006000004177984 */ /* 0x000e280000000800 */
[----:B------:R-:W0:Y:S04]  /*4a70*/  LDS R25, [R4+0x800] ;  /* 0x0008000004197984 */ /* 0x000e280000000800 */
[----:B------:R-:W0:Y:S01]  /*4a80*/  LDS R27, [R4+0xa00] ;  /* 0x000a0000041b7984 */ /* 0x000e220000000800 */
[----:B--2---:R-:W-:-:S04]  /*4a90*/  FADD.FTZ R7, -R2, R7 ;  /* 0x0000000702077221 */ /* 0x004fc80000010100 */
[----:B------:R-:W-:Y:S01]  /*4aa0*/  FMUL.FTZ R7, R7, 1.4426950216293334961 ;  /* 0x3fb8aa3b07077820 */ /* 0x000fe20000410000 */
[C---:B---3--:R-:W-:Y:S01]  /*4ab0*/  FADD.FTZ R9, -R2.reuse, R9 ;  /* 0x0000000902097221 */ /* 0x048fe20000010100 */
[----:B----4-:R-:W-:-:S03]  /*4ac0*/  FADD.FTZ R11, -R2, R11 ;  /* 0x0000000b020b7221 */ /* 0x010fc60000010100 */
[----:B------:R-:W-:Y:S01]  /*4ad0*/  FMUL.FTZ R9, R9, 1.4426950216293334961 ;  /* 0x3fb8aa3b09097820 */ /* 0x000fe20000410000 */
[----:B------:R-:W2:Y:S01]  /*4ae0*/  MUFU.EX2 R7, R7 ;  /* 0x0000000700077308 */ /* 0x000ea20000000800 */
[----:B------:R-:W-:Y:S01]  /*4af0*/  FMUL.FTZ R11, R11, 1.4426950216293334961 ;  /* 0x3fb8aa3b0b0b7820 */ /* 0x000fe20000410000 */
[C---:B-----5:R-:W-:Y:S01]  /*4b00*/  FADD.FTZ R15, -R2.reuse, R15 ;  /* 0x0000000f020f7221 */ /* 0x060fe20000010100 */
[----:B-1----:R-:W-:-:S03]  /*4b10*/  FADD.FTZ R21, -R2, R21 ;  /* 0x0000001502157221 */ /* 0x002fc60000010100 */
[----:B------:R-:W-:Y:S02]  /*4b20*/  FMUL.FTZ R15, R15, 1.4426950216293334961 ;  /* 0x3fb8aa3b0f0f7820 */ /* 0x000fe40000410000 */
[----:B------:R-:W1:Y:S01]  /*4b30*/  MUFU.EX2 R9, R9 ;  /* 0x0000000900097308 */ /* 0x000e620000000800 */
[----:B------:R-:W-:Y:S01]  /*4b40*/  FMUL.FTZ R21, R21, 1.4426950216293334961 ;  /* 0x3fb8aa3b15157820 */ /* 0x000fe20000410000 */
[C---:B0-----:R-:W-:Y:S01]  /*4b50*/  FADD.FTZ R23, -R2.reuse, R23 ;  /* 0x0000001702177221 */ /* 0x041fe20000010100 */
[----:B------:R-:W-:-:S03]  /*4b60*/  FADD.FTZ R25, -R2, R25 ;  /* 0x0000001902197221 */ /* 0x000fc60000010100 */
[----:B------:R-:W-:Y:S02]  /*4b70*/  FMUL.FTZ R23, R23, 1.4426950216293334961 ;  /* 0x3fb8aa3b17177820 */ /* 0x000fe40000410000 */
[----:B------:R-:W0:Y:S01]  /*4b80*/  MUFU.EX2 R11, R11 ;  /* 0x0000000b000b7308 */ /* 0x000e220000000800 */
[----:B--2---:R-:W-:Y:S01]  /*4b90*/  FADD.FTZ R5, R5, R7 ;  /* 0x0000000705057221 */ /* 0x004fe20000010000 */
[----:B------:R-:W-:Y:S01]  /*4ba0*/  FADD.FTZ R27, -R2, R27 ;  /* 0x0000001b021b7221 */ /* 0x000fe20000010100 */
[----:B------:R-:W-:Y:S01]  /*4bb0*/  FMUL.FTZ R25, R25, 1.4426950216293334961 ;  /* 0x3fb8aa3b19197820 */ /* 0x000fe20000410000 */
[----:B------:R-:W-:Y:S02]  /*4bc0*/  STS [R4+-0x400], R7 ;  /* 0xfffc000704007388 */ /* 0x000fe40000000800 */
[----:B------:R-:W-:Y:S02]  /*4bd0*/  FMUL.FTZ R27, R27, 1.4426950216293334961 ;  /* 0x3fb8aa3b1b1b7820 */ /* 0x000fe40000410000 */
[----:B------:R-:W2:Y:S01]  /*4be0*/  MUFU.EX2 R15, R15 ;  /* 0x0000000f000f7308 */ /* 0x000ea20000000800 */
[----:B-1----:R-:W-:Y:S01]  /*4bf0*/  FADD.FTZ R5, R5, R9 ;  /* 0x0000000905057221 */ /* 0x002fe20000010000 */
[----:B------:R-:W-:Y:S06]  /*4c00*/  STS [R4+-0x200], R9 ;  /* 0xfffe000904007388 */ /* 0x000fec0000000800 */
        /* <DEDUP_REMOVED lines=17> */
.L_x_19810:
[----:B------:R-:W-:Y:S05]  /*4d20*/  BSYNC B1 ;  /* 0x0000000000017941 */ /* 0x000fea0003800000 */
.L_x_19809:
[----:B------:R-:W-:-:S13]  /*4d30*/  ISETP.LT.OR P0, PT, R6, R3, P0 ;  /* 0x000000030600720c */ /* 0x000fda0000701670 */
[----:B------:R-:W-:Y:S05]  /*4d40*/  @!P0 BRA `(.L_x_19802) ;  /* 0x0000000000608947 */ /* 0x000fea0003800000 */
[----:B------:R-:W2:Y:S04]  /*4d50*/  LDS R7, [R4+-0x400] ;  /* 0xfffc000004077984 */ /* 0x000ea80000000800 */
[----:B------:R-:W3:Y:S04]  /*4d60*/  LDS R9, [R4+-0x200] ;  /* 0xfffe000004097984 */ /* 0x000ee80000000800 */
[----:B------:R-:W4:Y:S04]  /*4d70*/  LDS R11, [R4] ;  /* 0x00000000040b7984 */ /* 0x000f280000000800 */
[----:B------:R-:W5:Y:S01]  /*4d80*/  LDS R15, [R4+0x200] ;  /* 0x00020000040f7984 */ /* 0x000f620000000800 */
[C---:B--2---:R-:W-:Y:S01]  /*4d90*/  FADD.FTZ R7, -R2.reuse, R7 ;  /* 0x0000000702077221 */ /* 0x044fe20000010100 */
[----:B---3--:R-:W-:-:S03]  /*4da0*/  FADD.FTZ R9, -R2, R9 ;  /* 0x0000000902097221 */ /* 0x008fc60000010100 */
[----:B------:R-:W-:Y:S01]  /*4db0*/  FMUL.FTZ R7, R7, 1.4426950216293334961 ;  /* 0x3fb8aa3b07077820 */ /* 0x000fe20000410000 */
[----:B----4-:R-:W-:Y:S01]  /*4dc0*/  FADD.FTZ R11, -R2, R11 ;  /* 0x0000000b020b7221 */ /* 0x010fe20000010100 */
[----:B------:R-:W-:-:S04]  /*4dd0*/  FMUL.FTZ R9, R9, 1.4426950216293334961 ;  /* 0x3fb8aa3b09097820 */ /* 0x000fc80000410000 */
[----:B------:R-:W2:Y:S01]  /*4de0*/  MUFU.EX2 R7, R7 ;  /* 0x0000000700077308 */ /* 0x000ea20000000800 */
[----:B-----5:R-:W-:Y:S01]  /*4df0*/  FADD.FTZ R15, -R2, R15 ;  /* 0x0000000f020f7221 */ /* 0x020fe20000010100 */
[----:B------:R-:W-:-:S03]  /*4e00*/  FMUL.FTZ R11, R11, 1.4426950216293334961 ;  /* 0x3fb8aa3b0b0b7820 */ /* 0x000fc60000410000 */
[----:B------:R-:W-:-:S03]  /*4e10*/  FMUL.FTZ R15, R15, 1.4426950216293334961 ;  /* 0x3fb8aa3b0f0f7820 */ /* 0x000fc60000410000 */
[----:B------:R-:W3:Y:S08]  /*4e20*/  MUFU.EX2 R9, R9 ;  /* 0x0000000900097308 */ /* 0x000ef00000000800 */
[----:B------:R-:W4:Y:S01]  /*4e30*/  MUFU.EX2 R11, R11 ;  /* 0x0000000b000b7308 */ /* 0x000f220000000800 */
[----:B--2---:R2:W-:Y:S01]  /*4e40*/  STS [R4+-0x400], R7 ;  /* 0xfffc000704007388 */ /* 0x0045e20000000800 */
[----:B------:R-:W-:-:S06]  /*4e50*/  FADD.FTZ R5, R5, R7 ;  /* 0x0000000705057221 */ /* 0x000fcc0000010000 */
[----:B------:R-:W5:Y:S01]  /*4e60*/  MUFU.EX2 R15, R15 ;  /* 0x0000000f000f7308 */ /* 0x000f620000000800 */
[----:B---3--:R2:W-:Y:S01]  /*4e70*/  STS [R4+-0x200], R9 ;  /* 0xfffe000904007388 */ /* 0x0085e20000000800 */
[----:B------:R-:W-:-:S03]  /*4e80*/  FADD.FTZ R5, R5, R9 ;  /* 0x0000000905057221 */ /* 0x000fc60000010000 */
[----:B----4-:R2:W-:Y:S01]  /*4e90*/  STS [R4], R11 ;  /* 0x0000000b04007388 */ /* 0x0105e20000000800 */
[----:B------:R-:W-:-:S03]  /*4ea0*/  FADD.FTZ R5, R5, R11 ;  /* 0x0000000b05057221 */ /* 0x000fc60000010000 */
[----:B-----5:R2:W-:Y:S01]  /*4eb0*/  STS [R4+0x200], R15 ;  /* 0x0002000f04007388 */ /* 0x0205e20000000800 */
[----:B------:R-:W-:-:S07]  /*4ec0*/  FADD.FTZ R5, R5, R15 ;  /* 0x0000000f05057221 */ /* 0x000fce0000010000 */
.L_x_19802:
[----:B------:R-:W-:Y:S05]  /*4ed0*/  BSYNC B0 ;  /* 0x0000000000007941 */ /* 0x000fea0003800000 */
.L_x_19801:
[----:B--2---:R-:W2:Y:S01]  /*4ee0*/  SHFL.BFLY PT, R2, R5, 0x10, 0x1f ;  /* 0x0e001f0005027f89 */ /* 0x004ea200000e0000 */
[----:B------:R-:W-:Y:S01]  /*4ef0*/  LOP3.LUT P0, R8, R18, 0x1f, RZ, 0xc0, !PT ;  /* 0x0000001f12087812 */ /* 0x000fe2000780c0ff */
[----:B------:R-:W-:Y:S03]  /*4f00*/  BSSY B0, `(.L_x_19811) ;  /* 0x00000ab000007945 */ /* 0x000fe60003800000 */
[----:B------:R-:W-:-:S09]  /*4f10*/  ISETP.GT.U32.AND P2, PT, R8, 0x3, PT ;  /* 0x000000030800780c */ /* 0x000fd20003f44070 */
[----:B------:R-:W3:Y:S04]  /*4f20*/  @!P0 S2R R10, SR_CgaCtaId ;  /* 0x00000000000a8919 */ /* 0x000ee80000008800 */
[----:B0-----:R-:W0:Y:S01]  /*4f30*/  @!P2 S2R R20, SR_CgaCtaId ;  /* 0x000000000014a919 */ /* 0x001e220000008800 */
[----:B--2---:R-:W-:-:S05]  /*4f40*/  FADD.FTZ R2, R2, R5 ;  /* 0x0000000502027221 */ /* 0x004fca0000010000 */
[----:B------:R-:W2:Y:S02]  /*4f50*/  SHFL.BFLY PT, R7, R2, 0x8, 0x1f ;  /* 0x0d001f0002077f89 */ /* 0x000ea400000e0000 */
[----:B--2---:R-:W-:Y:S01]  /*4f60*/  FADD.FTZ R7, R2, R7 ;  /* 0x0000000702077221 */ /* 0x004fe20000010000 */
[----:B------:R-:W-:-:S04]  /*4f70*/  @!P0 MOV R2, 0x400 ;  /* 0x0000040000028802 */ /* 0x000fc80000000f00 */
[----:B------:R-:W2:Y:S01]  /*4f80*/  SHFL.BFLY PT, R4, R7, 0x4, 0x1f ;  /* 0x0c801f0007047f89 */ /* 0x000ea200000e0000 */
[----:B------:R-:W-:Y:S02]  /*4f90*/  @!P0 IADD3 R5, R2, 0xa0, RZ ;  /* 0x000000a002058810 */ /* 0x000fe40007ffe0ff */
[----:B------:R-:W-:Y:S02]  /*4fa0*/  @!P0 SHF.R.U32.HI R2, RZ, 0x3, R18 ;  /* 0x00000003ff028819 */ /* 0x000fe40000011612 */
[----:B---3--:R-:W-:Y:S02]  /*4fb0*/  @!P0 LEA R5, R10, R5, 0x18 ;  /* 0x000000050a058211 */ /* 0x008fe400078ec0ff */
[----:B------:R-:W-:-:S05]  /*4fc0*/  @!P0 LOP3.LUT R2, R2, 0x1ffffffc, RZ, 0xc0, !PT ;  /* 0x1ffffffc02028812 */ /* 0x000fca00078ec0ff */
[----:B------:R-:W-:Y:S02]  /*4fd0*/  @!P0 IMAD.IADD R5, R2, 0x1, R5 ;  /* 0x0000000102058824 */ /* 0x000fe400078e0205 */
[----:B--2---:R-:W-:Y:S01]  /*4fe0*/  FADD.FTZ R4, R7, R4 ;  /* 0x0000000407047221 */ /* 0x004fe20000010000 */
[----:B------:R-:W-:-:S04]  /*4ff0*/  @!P2 MOV R7, 0x400 ;  /* 0x000004000007a802 */ /* 0x000fc80000000f00 */
[----:B------:R-:W2:Y:S01]  /*5000*/  SHFL.BFLY PT, R9, R4, 0x2, 0x1f ;  /* 0x0c401f0004097f89 */ /* 0x000ea200000e0000 */
[----:B------:R-:W-:-:S05]  /*5010*/  @!P2 VIADD R7, R7, 0xa0 ;  /* 0x000000a00707a836 */ /* 0x000fca0000000000 */
[----:B0-----:R-:W-:-:S05]  /*5020*/  @!P2 LEA R7, R20, R7, 0x18 ;  /* 0x000000071407a211 */ /* 0x001fca00078ec0ff */
[----:B------:R-:W-:Y:S02]  /*5030*/  @!P2 IMAD R8, R8, 0x4, R7 ;  /* 0x000000040808a824 */ /* 0x000fe400078e0207 */
[----:B--2---:R-:W-:-:S05]  /*5040*/  FADD.FTZ R9, R4, R9 ;  /* 0x0000000904097221 */ /* 0x004fca0000010000 */
        /* <DEDUP_REMOVED lines=28> */
.L_x_19815:
        /* <DEDUP_REMOVED lines=8> */
.L_x_19814:
[----:B------:R-:W-:Y:S05]  /*5290*/  BSYNC B1 ;  /* 0x0000000000017941 */ /* 0x000fea0003800000 */
.L_x_19813:
        /* <DEDUP_REMOVED lines=14> */
.L_x_19818:
        /* <DEDUP_REMOVED lines=52> */
.L_x_19817:
[----:B------:R-:W-:Y:S05]  /*56c0*/  BSYNC B1 ;  /* 0x0000000000017941 */ /* 0x000fea0003800000 */
.L_x_19816:
        /* <DEDUP_REMOVED lines=31> */
.L_x_19820:
[----:B------:R-:W-:Y:S05]  /*58c0*/  BSYNC B1 ;  /* 0x0000000000017941 */ /* 0x000fea0003800000 */
.L_x_19819:
        /* <DEDUP_REMOVED lines=14> */
.L_x_19812:
[----:B------:R-:W-:Y:S05]  /*59b0*/  BSYNC B0 ;  /* 0x0000000000007941 */ /* 0x000fea0003800000 */
.L_x_19811:
[----:B------:R-:W-:Y:S01]  /*59c0*/  BAR.SYNC.DEFER_BLOCKING 0x0 ;  /* 0x0000000000007b1d */ /* 0x000fe20000010000 */
[----:B------:R-:W-:-:S05]  /*59d0*/  ISETP.GE.AND P0, PT, R0, R13, PT ;  /* 0x0000000d0000720c */ /* 0x000fca0003f06270 */
[----:B------:R-:W-:Y:S01]  /*59e0*/  ULDC UR8, c[0x0][0x25c] ;  /* 0x0000970000087ab9 */ /* 0x000fe20000000800 */
[----:B------:R-:W-:Y:S07]  /*59f0*/  BSSY B1, `(.L_x_19821) ;  /* 0x00001c2000017945 */ /* 0x000fee0003800000 */
[----:B------:R-:W-:Y:S05]  /*5a00*/  @!P0 BRA `(.L_x_19822) ;  /* 0x0000000000108947 */ /* 0x000fea0003800000 */
[----:B------:R-:W-:Y:S02]  /*5a10*/  CS2R R22, SRZ ;  /* 0x0000000000167805 */ /* 0x000fe4000001ff00 */
[----:B------:R-:W-:Y:S01]  /*5a20*/  CS2R R24, SRZ ;  /* 0x0000000000187805 */ /* 0x000fe2000001ff00 */
[----:B------:R-:W-:Y:S01]  /*5a30*/  IMAD.MOV.U32 R26, RZ, RZ, RZ ;  /* 0x000000ffff1a7224 */ /* 0x000fe200078e00ff */
[----:B------:R-:W-:Y:S06]  /*5a40*/  BRA `(.L_x_19823) ;  /* 0x0000001800f07947 */ /* 0x000fec0003800000 */
.L_x_19822:
[----:B--2---:R-:W2:Y:S01]  /*5a50*/  I2F.RP R5, R16 ;  /* 0x0000001000057306 */ /* 0x004ea20000209400 */
[----:B------:R-:W3:Y:S01]  /*5a60*/  S2UR UR4, SR_CTAID.Y ;  /* 0x00000000000479c3 */ /* 0x000ee20000002600 */
[----:B------:R-:W-:Y:S01]  /*5a70*/  ULDC.64 UR6, c[0x0][0x238] ;  /* 0x00008e0000067ab9 */ /* 0x000fe20000000a00 */
[C---:B------:R-:W-:Y:S01]  /*5a80*/  IMAD.SHL.U32 R30, R0.reuse, 0x10, RZ ;  /* 0x00000010001e7824 */ /* 0x040fe200078e00ff */
[----:B------:R-:W-:Y:S02]  /*5a90*/  IADD3 R60, -R0, -0x1, R13 ;  /* 0xffffffff003c7810 */ /* 0x000fe40007ffe10d */
[----:B------:R-:W-:Y:S02]  /*5aa0*/  CS2R R22, SRZ ;  /* 0x0000000000167805 */ /* 0x000fe4000001ff00 */
[----:B------:R-:W-:Y:S01]  /*5ab0*/  CS2R R24, SRZ ;  /* 0x0000000000187805 */ /* 0x000fe2000001ff00 */
[----:B------:R-:W-:Y:S01]  /*5ac0*/  IMAD.MOV.U32 R26, RZ, RZ, RZ ;  /* 0x000000ffff1a7224 */ /* 0x000fe200078e00ff */
[----:B------:R-:W-:Y:S01]  /*5ad0*/  MOV R32, R0 ;  /* 0x0000000000207202 */ /* 0x000fe20000000f00 */
[----:B0-----:R-:W3:Y:S01]  /*5ae0*/  LDC R2, c[0x0][0x248] ;  /* 0x00009200ff027b82 */ /* 0x001ee20000000800 */
[----:B--2---:R-:W0:Y:S07]  /*5af0*/  MUFU.RCP R5, R5 ;  /* 0x0000000500057308 */ /* 0x004e2e0000001000 */
[----:B------:R-:W2:Y:S01]  /*5b00*/  S2UR UR5, SR_CgaCtaId ;  /* 0x00000000000579c3 */ /* 0x000ea20000008800 */
[----:B0-----:R-:W-:Y:S01]  /*5b10*/  IADD3 R3, R5, 0xffffffe, RZ ;  /* 0x0ffffffe05037810 */ /* 0x001fe20007ffe0ff */
[----:B---3--:R-:W-:Y:S01]  /*5b20*/  IMAD R29, R2, UR4, RZ ;  /* 0x00000004021d7c24 */ /* 0x008fe2000f8e02ff */
[----:B------:R-:W-:-:S05]  /*5b30*/  SHF.R.S32.HI R2, RZ, 0x1f, R0 ;  /* 0x0000001fff027819 */ /* 0x000fca0000011400 */
[----:B------:R-:W0:Y:S01]  /*5b40*/  LDC R5, c[0x0][0x25c] ;  /* 0x00009700ff057b82 */ /* 0x000e220000000800 */
[----:B------:R-:W-:Y:S01]  /*5b50*/  UMOV UR4, 0x400 ;  /* 0x0000040000047882 */ /* 0x000fe20000000000 */
[----:B------:R-:W3:Y:S01]  /*5b60*/  F2I.FTZ.U32.TRUNC.NTZ R3, R3 ;  /* 0x0000000300037305 */ /* 0x000ee2000021f000 */
[----:B------:R-:W-:Y:S01]  /*5b70*/  IADD3 R4, P0, R0, R29, RZ ;  /* 0x0000001d00047210 */ /* 0x000fe20007f1e0ff */
[----:B------:R-:W-:-:S03]  /*5b80*/  UIADD3 UR4, UR4, 0xc0, URZ ;  /* 0x000000c004047890 */ /* 0x000fc6000fffe03f */
[----:B------:R-:W-:Y:S01]  /*5b90*/  LEA.HI.X.SX32 R29, R29, R2, 0x1, P0 ;  /* 0x000000021d1d7211 */ /* 0x000fe200000f0eff */
[----:B------:R-:W-:Y:S01]  /*5ba0*/  IMAD.MOV.U32 R2, RZ, RZ, RZ ;  /* 0x000000ffff027224 */ /* 0x000fe200078e00ff */
[C---:B------:R-:W-:Y:S01]  /*5bb0*/  LEA R28, P0, R4.reuse, UR6, 0x2 ;  /* 0x00000006041c7c11 */ /* 0x040fe2000f8010ff */
[----:B--2---:R-:W-:Y:S01]  /*5bc0*/  ULEA UR4, UR5, UR4, 0x18 ;  /* 0x0000000405047291 */ /* 0x004fe2000f8ec03f */
[----:B------:R-:W-:Y:S02]  /*5bd0*/  ULDC UR6, c[0x0][0x27c] ;  /* 0x00009f0000067ab9 */ /* 0x000fe40000000800 */
[----:B------:R-:W-:Y:S01]  /*5be0*/  LEA.HI.X R29, R4, UR7, R29, 0x2, P0 ;  /* 0x00000007041d7c11 */ /* 0x000fe200080f141d */
[----:B------:R-:W-:Y:S01]  /*5bf0*/  ULDC UR7, c[0x0][0x260] ;  /* 0x0000980000077ab9 */ /* 0x000fe20000000800 */
[----:B------:R-:W-:Y:S02]  /*5c00*/  VIADD R31, R14, -UR6 ;  /* 0x800000060e1f7c36 */ /* 0x000fe40008000000 */
[----:B---3--:R-:W-:-:S04]  /*5c10*/  IMAD.MOV R27, RZ, RZ, -R3 ;  /* 0x000000ffff1b7224 */ /* 0x008fc800078e0a03 */
[----:B------:R-:W-:-:S04]  /*5c20*/  IMAD R27, R27, R16, RZ ;  /* 0x000000101b1b7224 */ /* 0x000fc800078e02ff */
[----:B------:R-:W-:Y:S01]  /*5c30*/  IMAD.HI.U32 R27, R3, R27, R2 ;  /* 0x0000001b031b7227 */ /* 0x000fe200078e0002 */
[----:B------:R-:W-:-:S04]  /*5c40*/  LEA.HI R2, R19, R19, RZ, 0x1 ;  /* 0x0000001313027211 */ /* 0x000fc800078f08ff */
[C---:B------:R-:W-:Y:S01]  /*5c50*/  LOP3.LUT R4, R2.reuse, 0xfffffffe, RZ, 0xc0, !PT ;  /* 0xfffffffe02047812 */ /* 0x040fe200078ec0ff */
[----:B------:R-:W-:Y:S02]  /*5c60*/  IMAD.SHL.U32 R3, R2, 0x8, RZ ;  /* 0x0000000802037824 */ /* 0x000fe400078e00ff */
[----:B------:R-:W-:Y:S01]  /*5c70*/  IMAD R2, R17, UR7, RZ ;  /* 0x0000000711027c24 */ /* 0x000fe2000f8e02ff */
[----:B0-----:R-:W-:Y:S01]  /*5c80*/  SHF.R.S32.HI R17, RZ, 0x1f, R5 ;  /* 0x0000001fff117819 */ /* 0x001fe20000011405 */
[----:B------:R-:W-:Y:S01]  /*5c90*/  IMAD.IADD R35, R19, 0x1, -R4 ;  /* 0x0000000113237824 */ /* 0x000fe200078e0a04 */
[----:B------:R-:W-:Y:S02]  /*5ca0*/  LOP3.LUT R4, R3, 0xfffffff0, RZ, 0xc0, !PT ;  /* 0xfffffff003047812 */ /* 0x000fe400078ec0ff */
[----:B------:R-:W-:Y:S01]  /*5cb0*/  SHF.R.S32.HI R3, RZ, 0x1f, R2 ;  /* 0x0000001fff037819 */ /* 0x000fe20000011402 */
[----:B------:R-:W-:Y:S01]  /*5cc0*/  IMAD R38, R0, 0x2, R35 ;  /* 0x0000000200267824 */ /* 0x000fe200078e0223 */
[C---:B------:R-:W-:Y:S01]  /*5cd0*/  LEA R33, R35.reuse, R4, 0x3 ;  /* 0x0000000423217211 */ /* 0x040fe200078e18ff */
[----:B------:R-:W-:-:S03]  /*5ce0*/  IMAD R35, R35, 0x8, R30 ;  /* 0x0000000823237824 */ /* 0x000fc600078e021e */
[----:B------:R-:W-:Y:S01]  /*5cf0*/  LEA R38, R38, UR4, 0x5 ;  /* 0x0000000426267c11 */ /* 0x000fe2000f8e28ff */
[C---:B------:R-:W-:Y:S02]  /*5d00*/  VIADD R34, R33.reuse, 0x200 ;  /* 0x0000020021227836 */ /* 0x040fe40000000000 */
[C---:B------:R-:W-:Y:S01]  /*5d10*/  VIADD R36, R33.reuse, 0x300 ;  /* 0x0000030021247836 */ /* 0x040fe20000000000 */
[----:B------:R-:W-:Y:S01]  /*5d20*/  IADD3 R38, R38, 0x10, RZ ;  /* 0x0000001026267810 */ /* 0x000fe20007ffe0ff */
[----:B------:R-:W-:-:S07]  /*5d30*/  VIADD R37, R33, 0x400 ;  /* 0x0000040021257836 */ /* 0x000fce0000000000 */
.L_x_19836:
[----:B------:R-:W0:Y:S01]  /*5d40*/  LDC R14, c[0x0][0x280] ;  /* 0x0000a000ff0e7b82 */ /* 0x000e220000000800 */
[----:B------:R-:W-:Y:S01]  /*5d50*/  IABS R6, R30 ;  /* 0x0000001e00067213 */ /* 0x000fe20000000000 */
[----:B------:R-:W-:Y:S04]  /*5d60*/  BSSY B0, `(.L_x_19824) ;  /* 0x0000181000007945 */ /* 0x000fe80003800000 */
[----:B------:R-:W-:Y:S02]  /*5d70*/  IMAD.HI.U32 R4, R27, R6, RZ ;  /* 0x000000061b047227 */ /* 0x000fe400078e00ff */
[----:B------:R-:W2:Y:S02]  /*5d80*/  LDC R9, c[0x0][0x284] ;  /* 0x0000a100ff097b82 */ /* 0x000ea40000000800 */
        /* <DEDUP_REMOVED lines=15> */
[----:B------:R-:W-:-:S05]  /*5e80*/  @P0 IADD3 R4, R4, 0x1, RZ ;  /* 0x0000000104040810 */ /* 0x000fca0007ffe0ff */
        /* <DEDUP_REMOVED lines=25> */
[----:B-1----:R-:W0:Y:S01]  /*6020*/  LDC.64 R20, c[0x0][0x228] ;  /* 0x00008a00ff147b82 */ /* 0x002e220000000a00 */
        /* <DEDUP_REMOVED lines=11> */
[----:B------:R-:W-:Y:S02]  /*60e0*/  LEA.HI.X R7, R7, R21, R10, 0x1, P1 ;  /* 0x0000001507077211 */ /* 0x000fe400008f0c0a */
[-C--:B------:R-:W-:Y:S02]  /*60f0*/  LEA R14, P1, R11, R20.reuse, 0x1 ;  /* 0x000000140b0e7211 */ /* 0x080fe400078208ff */
[----:B------:R-:W-:Y:S01]  /*6100*/  LEA.HI.X.SX32 R40, R33, R9, 0x1, P0 ;  /* 0x0000000921287211 */ /* 0x000fe200000f0eff */
[----:B------:R-:W5:Y:S01]  /*6110*/  LDG.E.CONSTANT R43, desc[UR10][R6.64] ;  /* 0x0000000a062b7981 */ /* 0x000f62000c1e9900 */
[----:B------:R-:W-:Y:S02]  /*6120*/  LEA R4, P3, R5, R20, 0x1 ;  /* 0x0000001405047211 */ /* 0x000fe400078608ff */
[----:B------:R-:W-:Y:S01]  /*6130*/  LEA.HI.X R15, R11, R21, R40, 0x1, P1 ;  /* 0x000000150b0f7211 */ /* 0x000fe200008f0c28 */
[----:B------:R-:W5:Y:S01]  /*6140*/  LDG.E.CONSTANT R41, desc[UR10][R6.64+0x4] ;  /* 0x0000040a06297981 */ /* 0x000f62000c1e9900 */
[----:B------:R-:W-:-:S02]  /*6150*/  LEA.HI.X.SX32 R10, R36, R9, 0x1, P2 ;  /* 0x00000009240a7211 */ /* 0x000fc400010f0eff */
[----:B------:R-:W-:Y:S01]  /*6160*/  LEA.HI.X.SX32 R9, R37, R9, 0x1, P4 ;  /* 0x0000000925097211 */ /* 0x000fe200020f0eff */
[----:B------:R-:W5:Y:S01]  /*6170*/  LDG.E.CONSTANT R51, desc[UR10][R14.64+0x200] ;  /* 0x0002000a0e337981 */ /* 0x000f62000c1e9900 */
[-C--:B------:R-:W-:Y:S02]  /*6180*/  LEA.HI.X R5, R5, R21.reuse, R10, 0x1, P3 ;  /* 0x0000001505057211 */ /* 0x080fe400018f0c0a */
        /* <DEDUP_REMOVED lines=15> */
[----:B------:R-:W1:Y:S01]  /*6280*/  LDS.128 R8, [R38] ;  /* 0x0000000026087984 */ /* 0x000e620000000c00 */
[----:B------:R-:W-:Y:S01]  /*6290*/  ISETP.NE.AND P0, PT, R60, RZ, PT ;  /* 0x000000ff3c00720c */ /* 0x000fe20003f05270 */
[----:B------:R-:W-:Y:S02]  /*62a0*/  BSSY B2, `(.L_x_19826) ;  /* 0x0000029000027945 */ /* 0x000fe40003800000 */
[----:B------:R-:W5:Y:S04]  /*62b0*/  LDG.E.CONSTANT R47, desc[UR10][R20.64] ;  /* 0x0000000a142f7981 */ /* 0x000f68000c1e9900 */
[----:B0-----:R-:W0:Y:S04]  /*62c0*/  LDS.128 R4, [R38+-0x10] ;  /* 0xfffff00026047984 */ /* 0x001e280000000c00 */
[----:B------:R-:W5:Y:S04]  /*62d0*/  LDG.E.CONSTANT R48, desc[UR10][R20.64+0x4] ;  /* 0x0000040a14307981 */ /* 0x000f68000c1e9900 */
[----:B------:R-:W5:Y:S04]  /*62e0*/  LDG.E.CONSTANT R49, desc[UR10][R20.64+0x8] ;  /* 0x0000080a14317981 */ /* 0x000f68000c1e9900 */
[----:B------:R1:W5:Y:S02]  /*62f0*/  LDG.E.CONSTANT R50, desc[UR10][R20.64+0xc] ;  /* 0x00000c0a14327981 */ /* 0x000364000c1e9900 */
[----:B-1----:R-:W-:-:S02]  /*6300*/  F2FP.BF16.F32.PACK_AB R20, R9, R8 ;  /* 0x000000080914723e */ /* 0x002fc400000010ff */
[----:B------:R-:W-:Y:S02]  /*6310*/  F2FP.BF16.F32.PACK_AB R10, R11, R10 ;  /* 0x0000000a0b0a723e */ /* 0x000fe400000010ff */
[----:B0-----:R-:W-:Y:S02]  /*6320*/  F2FP.BF16.F32.PACK_AB R4, R5, R4 ;  /* 0x000000040504723e */ /* 0x001fe400000010ff */
[----:B------:R-:W-:Y:S01]  /*6330*/  F2FP.BF16.F32.PACK_AB R5, R7, R6 ;  /* 0x000000060705723e */ /* 0x000fe200000010ff */
        /* <DEDUP_REMOVED lines=31> */
.L_x_19827:
[----:B------:R-:W-:Y:S05]  /*6530*/  BSYNC B2 ;  /* 0x0000000000027941 */ /* 0x000fea0003800000 */
.L_x_19826:
[----:B------:R-:W-:Y:S01]  /*6540*/  MOV R7, R10 ;  /* 0x0000000a00077202 */ /* 0x000fe20000000f00 */
        /* <DEDUP_REMOVED lines=56> */
.L_x_19829:
[----:B------:R-:W-:Y:S05]  /*68d0*/  BSYNC B2 ;  /* 0x0000000000027941 */ /* 0x000fea0003800000 */
.L_x_19828:
        /* <DEDUP_REMOVED lines=54> */
.L_x_19831:
[----:B------:R-:W-:Y:S05]  /*6c40*/  BSYNC B2 ;  /* 0x0000000000027941 */ /* 0x000fea0003800000 */
.L_x_19830:
        /* <DEDUP_REMOVED lines=56> */
.L_x_19833:
[----:B------:R-:W-:Y:S05]  /*6fd0*/  BSYNC B2 ;  /* 0x0000000000027941 */ /* 0x000fea0003800000 */
.L_x_19832:
        /* <DEDUP_REMOVED lines=41> */
.L_x_19835:
[----:B------:R-:W-:Y:S05]  /*7270*/  BSYNC B2 ;  /* 0x0000000000027941 */ /* 0x000fea0003800000 */
.L_x_19834:
[----:B------:R-:W-:Y:S01]  /*7280*/  IMAD.U32 R14, R14, 0x10000, RZ ;  /* 0x000100000e0e7824 */ /* 0x000fe200078e00ff */
[----:B------:R-:W-:Y:S01]  /*7290*/  SHF.L.U32 R20, R20, 0x10, RZ ;  /* 0x0000001014147819 */ /* 0x000fe200000006ff */
[----:B------:R-:W-:Y:S01]  /*72a0*/  IMAD.U32 R15, R15, 0x10000, RZ ;  /* 0x000100000f0f7824 */ /* 0x000fe200078e00ff */
[----:B------:R-:W-:Y:S01]  /*72b0*/  HFMA2.MMA.BF16_V2 R4, R4, R47, -RZ ;  /* 0x0000002f04047235 */ /* 0x000fe200003000ff */
[----:B------:R-:W-:Y:S01]  /*72c0*/  IMAD.U32 R21, R21, 0x10000, RZ ;  /* 0x0001000015157824 */ /* 0x000fe200078e00ff */
[----:B------:R-:W-:Y:S01]  /*72d0*/  HFMA2.MMA.BF16_V2 R46, R7, R46, -RZ ;  /* 0x0000002e072e7235 */ /* 0x000fe200003000ff */
[----:B------:R-:W-:Y:S01]  /*72e0*/  FADD.FTZ R14, R14, R15 ;  /* 0x0000000f0e0e7221 */ /* 0x000fe20000010000 */
[----:B------:R-:W-:Y:S02]  /*72f0*/  HMUL2.BF16_V2 R15, R5, R48 ;  /* 0x00000030050f7232 */ /* 0x000fe40000200000 */
[----:B------:R-:W-:Y:S01]  /*7300*/  FADD.FTZ R21, R20, R21 ;  /* 0x0000001514157221 */ /* 0x000fe20000010000 */
[----:B------:R-:W-:-:S02]  /*7310*/  IMAD.U32 R39, R39, 0x10000, RZ ;  /* 0x0001000027277824 */ /* 0x000fc400078e00ff */
[----:B------:R-:W-:Y:S02]  /*7320*/  HMUL2.BF16_V2 R6, R6, R49 ;  /* 0x0000003106067232 */ /* 0x000fe40000200000 */
[----:B------:R-:W-:Y:S01]  /*7330*/  IMAD.U32 R40, R40, 0x10000, RZ ;  /* 0x0001000028287824 */ /* 0x000fe200078e00ff */
[C---:B------:R-:W-:Y:S01]  /*7340*/  PRMT R20, R15.reuse, 0x7632, R20 ;  /* 0x000076320f147816 */ /* 0x040fe20000000014 */
[----:B------:R-:W-:Y:S01]  /*7350*/  IMAD.U32 R15, R15, 0x10000, RZ ;  /* 0x000100000f0f7824 */ /* 0x000fe200078e00ff */
[C---:B------:R-:W-:Y:S01]  /*7360*/  PRMT R5, R4.reuse, 0x7632, R5 ;  /* 0x0000763204057816 */ /* 0x040fe20000000005 */
[----:B------:R-:W-:Y:S01]  /*7370*/  FADD.FTZ R39, R39, R40 ;  /* 0x0000002827277221 */ /* 0x000fe20000010000 */
[----:B------:R-:W-:Y:S02]  /*7380*/  IMAD.U32 R4, R4, 0x10000, RZ ;  /* 0x0001000004047824 */ /* 0x000fe400078e00ff */
[----:B------:R-:W-:Y:S01]  /*7390*/  FADD.FTZ R14, R14, R21 ;  /* 0x000000150e0e7221 */ /* 0x000fe20000010000 */
[----:B------:R-:W-:Y:S01]  /*73a0*/  IMAD.U32 R20, R20, 0x10000, RZ ;  /* 0x0001000014147824 */ /* 0x000fe200078e00ff */
[----:B------:R-:W-:Y:S01]  /*73b0*/  SHF.L.U32 R5, R5, 0x10, RZ ;  /* 0x0000001005057819 */ /* 0x000fe200000006ff */
[----:B------:R-:W-:Y:S01]  /*73c0*/  FADD.FTZ R8, R9, R8 ;  /* 0x0000000809087221 */ /* 0x000fe20000010000 */
        /* <DEDUP_REMOVED lines=25> */
[----:B------:R-:W-:-:S07]  /*7560*/  FADD.FTZ R22, R22, R15 ;  /* 0x0000000f16167221 */ /* 0x000fce0000010000 */
.L_x_19825:
[----:B------:R-:W-:Y:S05]  /*7570*/  BSYNC B0 ;  /* 0x0000000000007941 */ /* 0x000fea0003800000 */
.L_x_19824:
[----:B------:R-:W-:Y:S01]  /*7580*/  VIADD R32, R32, 0x4 ;  /* 0x0000000420207836 */ /* 0x000fe20000000000 */
[----:B------:R-:W-:Y:S01]  /*7590*/  IADD3 R28, P1, R28, 0x10, RZ ;  /* 0x000000101c1c7810 */ /* 0x000fe20007f3e0ff */
[----:B------:R-:W-:Y:S01]  /*75a0*/  VIADD R35, R35, 0x40 ;  /* 0x0000004023237836 */ /* 0x000fe20000000000 */
[----:B------:R-:W-:Y:S01]  /*75b0*/  IADD3 R60, R60, -0x4, RZ ;  /* 0xfffffffc3c3c7810 */ /* 0x000fe20007ffe0ff */
[----:B------:R-:W-:Y:S01]  /*75c0*/  VIADD R38, R38, 0x100 ;  /* 0x0000010026267836 */ /* 0x000fe20000000000 */
[----:B------:R-:W-:Y:S01]  /*75d0*/  ISETP.GE.AND P0, PT, R32, R13, PT ;  /* 0x0000000d2000720c */ /* 0x000fe20003f06270 */
[----:B------:R-:W-:Y:S02]  /*75e0*/  VIADD R30, R30, 0x40 ;  /* 0x000000401e1e7836 */ /* 0x000fe40000000000 */
[----:B------:R-:W-:-:S10]  /*75f0*/  IMAD.X R29, RZ, RZ, R29, P1 ;  /* 0x000000ffff1d7224 */ /* 0x000fd400008e061d */
[----:B------:R-:W-:Y:S05]  /*7600*/  @!P0 BRA `(.L_x_19836) ;  /* 0xffffffe400cc8947 */ /* 0x000fea000383ffff */
.L_x_19823:
[----:B------:R-:W-:Y:S05]  /*7610*/  BSYNC B1 ;  /* 0x0000000000017941 */ /* 0x000fea0003800000 */
.L_x_19821:
[----:B0-2---:R-:W0:Y:S01]  /*7620*/  SHFL.BFLY PT, R2, R25, 0x1, 0x1f ;  /* 0x0c201f0019027f89 */ /* 0x005e2200000e0000 */
[----:B------:R-:W2:Y:S01]  /*7630*/  S2UR UR5, SR_CgaCtaId ;  /* 0x00000000000579c3 */ /* 0x000ea20000008800 */
[C---:B------:R-:W-:Y:S01]  /*7640*/  LOP3.LUT R8, R19.reuse, 0x1, RZ, 0xc0, !PT ;  /* 0x0000000113087812 */ /* 0x040fe200078ec0ff */
[----:B------:R-:W-:Y:S01]  /*7650*/  UMOV UR4, 0x400 ;  /* 0x0000040000047882 */ /* 0x000fe20000000000 */
[----:B------:R-:W3:Y:S01]  /*7660*/  SHFL.BFLY PT, R3, R26, 0x1, 0x1f ;  /* 0x0c201f001a037f89 */ /* 0x000ee200000e0000 */
[----:B------:R-:W-:Y:S01]  /*7670*/  LEA.HI R11, R19, R19, RZ, 0x1 ;  /* 0x00000013130b7211 */ /* 0x000fe200078f08ff */
[----:B------:R-:W-:Y:S01]  /*7680*/  UIADD3 UR4, UR4, 0xc0, URZ ;  /* 0x000000c004047890 */ /* 0x000fe2000fffe03f */
[----:B------:R-:W-:Y:S01]  /*7690*/  ISETP.NE.AND P2, PT, R8, RZ, PT ;  /* 0x000000ff0800720c */ /* 0x000fe20003f45270 */
[----:B------:R-:W4:Y:S01]  /*76a0*/  SHFL.BFLY PT, R5, R24, 0x1, 0x1f ;  /* 0x0c201f0018057f89 */ /* 0x000f2200000e0000 */
[----:B------:R-:W-:Y:S01]  /*76b0*/  SHF.R.S32.HI R11, RZ, 0x1, R11 ;  /* 0x00000001ff0b7819 */ /* 0x000fe2000001140b */
[----:B------:R-:W-:Y:S01]  /*76c0*/  BSSY B0, `(.L_x_19837) ;  /* 0x0000025000007945 */ /* 0x000fe20003800000 */
[C---:B------:R-:W-:Y:S01]  /*76d0*/  ISETP.GT.OR P0, PT, R18.reuse, 0x3f, P2 ;  /* 0x0000003f1200780c */ /* 0x040fe20001704670 */
[----:B------:R-:W5:Y:S01]  /*76e0*/  SHFL.BFLY PT, R4, R23, 0x1, 0x1f ;  /* 0x0c201f0017047f89 */ /* 0x000f6200000e0000 */
[----:B------:R-:W-:Y:S01]  /*76f0*/  ISETP.GT.OR P1, PT, R18, 0x1f, P2 ;  /* 0x0000001f1200780c */ /* 0x000fe20001724670 */
[----:B------:R-:W-:-:S02]  /*7700*/  IMAD R0, R0, 0x50, R11 ;  /* 0x0000005000007824 */ /* 0x000fc400078e020b */
[----:B------:R-:W1:Y:S01]  /*7710*/  SHFL.BFLY PT, R9, R22, 0x1, 0x1f ;  /* 0x0c201f0016097f89 */ /* 0x000e6200000e0000 */
[----:B------:R-:W-:Y:S01]  /*7720*/  BAR.SYNC.DEFER_BLOCKING 0x0 ;  /* 0x0000000000007b1d */ /* 0x000fe20000010000 */
[----:B0-----:R-:W-:Y:S01]  /*7730*/  FADD.FTZ R7, R2, R25 ;  /* 0x0000001902077221 */ /* 0x001fe20000010000 */
[----:B------:R-:W-:Y:S01]  /*7740*/  LOP3.LUT R2, R18, 0xffffffc0, RZ, 0xc0, !PT ;  /* 0xffffffc012027812 */ /* 0x000fe200078ec0ff */
[----:B--2---:R-:W-:Y:S01]  /*7750*/  ULEA UR4, UR5, UR4, 0x18 ;  /* 0x0000000405047291 */ /* 0x004fe2000f8ec03f */
[----:B---3--:R-:W-:Y:S02]  /*7760*/  FADD.FTZ R6, R3, R26 ;  /* 0x0000001a03067221 */ /* 0x008fe40000010000 */
[----:B------:R-:W-:Y:S02]  /*7770*/  ISETP.NE.OR P5, PT, R2, 0x40, P2 ;  /* 0x000000400200780c */ /* 0x000fe400017a5670 */
[----:B------:R-:W-:Y:S01]  /*7780*/  IADD3 R2, R18, 0x1f, RZ ;  /* 0x0000001f12027810 */ /* 0x000fe20007ffe0ff */
[----:B----4-:R-:W-:Y:S01]  /*7790*/  FADD.FTZ R24, R5, R24 ;  /* 0x0000001805187221 */ /* 0x010fe20000010000 */
[----:B------:R-:W-:-:S02]  /*77a0*/  LEA R3, R0, UR4, 0x2 ;  /* 0x0000000400037c11 */ /* 0x000fc4000f8e10ff */
[----:B------:R-:W-:Y:S01]  /*77b0*/  ISETP.GT.U32.AND P3, PT, R2, 0x3e, PT ;  /* 0x0000003e0200780c */ /* 0x000fe20003f64070 */
[----:B-----5:R-:W-:Y:S01]  /*77c0*/  FADD.FTZ R23, R4, R23 ;  /* 0x0000001704177221 */ /* 0x020fe20000010000 */
[----:B------:R-:W-:Y:S01]  /*77d0*/  LOP3.LUT R2, R18, 0xffffffe0, RZ, 0xc0, !PT ;  /* 0xffffffe012027812 */ /* 0x000fe200078ec0ff */
[----:B-1----:R-:W-:-:S03]  /*77e0*/  FADD.FTZ R22, R9, R22 ;  /* 0x0000001609167221 */ /* 0x002fc60000010000 */
[----:B------:R-:W-:Y:S01]  /*77f0*/  ISETP.NE.OR P4, PT, R2, 0x20, P2 ;  /* 0x000000200200780c */ /* 0x000fe20001785670 */
        /* <DEDUP_REMOVED lines=17> */
.L_x_19838:
[----:B------:R-:W-:Y:S05]  /*7910*/  BSYNC B0 ;  /* 0x0000000000007941 */ /* 0x000fea0003800000 */
.L_x_19837:
        /* <DEDUP_REMOVED lines=19> */
.L_x_19840:
[----:B------:R-:W-:Y:S05]  /*7a50*/  BSYNC B0 ;  /* 0x0000000000007941 */ /* 0x000fea0003800000 */
.L_x_19839:
        /* <DEDUP_REMOVED lines=18> */
[C---:B01----:R-:W-:Y:S01]  /*7b80*/  IADD3 R3, P0, R11.reuse, UR4, RZ ;  /* 0x000000040b037c10 */ /* 0x043fe2000ff1e0ff */
[----:B------:R-:W-:Y:S01]  /*7b90*/  ULDC.64 UR8, c[0x0][0x210] ;  /* 0x0000840000087ab9 */ /* 0x000fe20000000a00 */
[----:B------:R-:W-:Y:S01]  /*7ba0*/  VIADD R0, R11, 0x10 ;  /* 0x000000100b007836 */ /* 0x000fe20000000000 */
[----:B------:R-:W-:Y:S01]  /*7bb0*/  F2FP.BF16.F32.PACK_AB R23, R23, R24 ;  /* 0x000000181717723e */ /* 0x000fe200000010ff */
[C---:B------:R-:W-:Y:S01]  /*7bc0*/  VIADD R9, R11.reuse, 0x30 ;  /* 0x000000300b097836 */ /* 0x040fe20000000000 */
[----:B------:R-:W-:Y:S02]  /*7bd0*/  LEA.HI.X.SX32 R8, R11, UR7, 0x1, P0 ;  /* 0x000000070b087c11 */ /* 0x000fe400080f0eff */
[C---:B------:R-:W-:Y:S02]  /*7be0*/  LEA R2, P0, R3.reuse, UR8, 0x1 ;  /* 0x0000000803027c11 */ /* 0x040fe4000f8008ff */
[C---:B------:R-:W-:Y:S02]  /*7bf0*/  IADD3 R5, P1, R0.reuse, UR4, RZ ;  /* 0x0000000400057c10 */ /* 0x040fe4000ff3e0ff */
[----:B------:R-:W-:Y:S01]  /*7c00*/  LEA.HI.X R3, R3, UR9, R8, 0x1, P0 ;  /* 0x0000000903037c11 */ /* 0x000fe200080f0c08 */
[C---:B------:R-:W-:Y:S01]  /*7c10*/  VIADD R8, R11.reuse, 0x20 ;  /* 0x000000200b087836 */ /* 0x040fe20000000000 */
[----:B------:R-:W-:Y:S01]  /*7c20*/  LEA.HI.X.SX32 R0, R0, UR7, 0x1, P1 ;  /* 0x0000000700007c11 */ /* 0x000fe200088f0eff */
[----:B------:R-:W-:Y:S01]  /*7c30*/  VIADD R11, R11, 0x40 ;  /* 0x000000400b0b7836 */ /* 0x000fe20000000000 */
[----:B------:R-:W-:-:S02]  /*7c40*/  LEA R4, P1, R5, UR8, 0x1 ;  /* 0x0000000805047c11 */ /* 0x000fc4000f8208ff */
[----:B------:R-:W-:Y:S02]  /*7c50*/  IADD3 R15, P0, R8, UR4, RZ ;  /* 0x00000004080f7c10 */ /* 0x000fe4000ff1e0ff */
[----:B------:R-:W-:Y:S02]  /*7c60*/  IADD3 R12, P2, R11, UR4, RZ ;  /* 0x000000040b0c7c10 */ /* 0x000fe4000ff5e0ff */
[----:B------:R-:W-:Y:S02]  /*7c70*/  LEA.HI.X R5, R5, UR9, R0, 0x1, P1 ;  /* 0x0000000905057c11 */ /* 0x000fe400088f0c00 */
[----:B------:R-:W-:Y:S02]  /*7c80*/  IADD3 R13, P1, R9, UR4, RZ ;  /* 0x00000004090d7c10 */ /* 0x000fe4000ff3e0ff */
[----:B------:R-:W-:Y:S02]  /*7c90*/  LEA.HI.X.SX32 R11, R11, UR7, 0x1, P2 ;  /* 0x000000070b0b7c11 */ /* 0x000fe400090f0eff */
[----:B------:R-:W-:-:S02]  /*7ca0*/  LEA R10, P2, R12, UR8, 0x1 ;  /* 0x000000080c0a7c11 */ /* 0x000fc4000f8408ff */
[----:B------:R-:W-:Y:S02]  /*7cb0*/  F2FP.BF16.F32.PACK_AB R0, R7, R6 ;  /* 0x000000060700723e */ /* 0x000fe400000010ff */
[----:B------:R-:W-:Y:S02]  /*7cc0*/  LEA.HI.X.SX32 R16, R8, UR7, 0x1, P0 ;  /* 0x0000000708107c11 */ /* 0x000fe400080f0eff */
[----:B------:R-:W-:Y:S01]  /*7cd0*/  LEA.HI.X.SX32 R14, R9, UR7, 0x1, P1 ;  /* 0x00000007090e7c11 */ /* 0x000fe200088f0eff */
[----:B------:R0:W-:Y:S01]  /*7ce0*/  STG.E.U16 desc[UR10][R2.64], R0 ;  /* 0x0000000002007986 */ /* 0x0001e2000c10150a */
[----:B------:R-:W-:Y:S02]  /*7cf0*/  LEA R6, P0, R15, UR8, 0x1 ;  /* 0x000000080f067c11 */ /* 0x000fe4000f8008ff */
[----:B------:R-:W-:Y:S02]  /*7d00*/  LEA R8, P1, R13, UR8, 0x1 ;  /* 0x000000080d087c11 */ /* 0x000fe4000f8208ff */
[----:B------:R-:W-:-:S02]  /*7d10*/  LEA.HI.X R11, R12, UR9, R11, 0x1, P2 ;  /* 0x000000090c0b7c11 */ /* 0x000fc400090f0c0b */
[----:B------:R-:W-:Y:S02]  /*7d20*/  PRMT R12, R0, 0x7632, R12 ;  /* 0x00007632000c7816 */ /* 0x000fe4000000000c */
[----:B------:R-:W-:Y:S02]  /*7d30*/  LEA.HI.X R7, R15, UR9, R16, 0x1, P0 ;  /* 0x000000090f077c11 */ /* 0x000fe400080f0c10 */
[----:B------:R-:W-:Y:S01]  /*7d40*/  LEA.HI.X R9, R13, UR9, R14, 0x1, P1 ;  /* 0x000000090d097c11 */ /* 0x000fe200088f0c0e */
[----:B------:R-:W-:Y:S01]  /*7d50*/  STG.E.U16 desc[UR10][R4.64], R12 ;  /* 0x0000000c04007986 */ /* 0x000fe2000c10150a */
[----:B0-----:R-:W-:Y:S02]  /*7d60*/  PRMT R3, R23, 0x7632, R3 ;  /* 0x0000763217037816 */ /* 0x001fe40000000003 */
[----:B------:R-:W-:Y:S01]  /*7d70*/  F2FP.BF16.F32.PACK_AB R22, RZ, R22 ;  /* 0x00000016ff16723e */ /* 0x000fe200000010ff */
[----:B------:R-:W-:Y:S04]  /*7d80*/  STG.E.U16 desc[UR10][R6.64], R23 ;  /* 0x0000001706007986 */ /* 0x000fe8000c10150a */
[----:B------:R-:W-:Y:S04]  /*7d90*/  STG.E.U16 desc[UR10][R8.64], R3 ;  /* 0x0000000308007986 */ /* 0x000fe8000c10150a */
[----:B------:R-:W-:Y:S01]  /*7da0*/  STG.E.U16 desc[UR10][R10.64], R22 ;  /* 0x000000160a007986 */ /* 0x000fe2000c10150a */
[----:B------:R-:W-:Y:S05]  /*7db0*/  EXIT ;  /* 0x000000000000794d */ /* 0x000fea0003800000 */
.L_x_19792:
[----:B------:R-:W-:Y:S01]  /*7dc0*/  BSSY B2, `(.L_x_19841) ;  /* 0x0000007000027945 */ /* 0x000fe20003800000 */
[----:B------:R-:W-:Y:S01]  /*7dd0*/  MOV R23, 0x1 ;  /* 0x0000000100177802 */ /* 0x000fe20000000f00 */
[----:B------:R-:W-:Y:S02]  /*7de0*/  IMAD.MOV.U32 R24, RZ, RZ, 0x1f ;  /* 0x0000001fff187424 */ /* 0x000fe400078e00ff */
[----:B------:R-:W-:-:S07]  /*7df0*/  IMAD.MOV.U32 R21, RZ, RZ, -0x1 ;  /* 0xffffffffff157424 */ /* 0x000fce00078e00ff */
[----:B------:R-:W-:Y:S05]  /*7e00*/  WARPSYNC.COLLECTIVE R21, `(.L_x_19842) ;  /* 0x0000000015087348 */ /* 0x000fea0003c00000 */
[----:B------:R0:W1:Y:S02]  /*7e10*/  SHFL.BFLY P2, R22, R20, R23, R24 ;  /* 0x0c00001714167389 */ /* 0x0000640000040018 */
[----:B01----:R-:W-:Y:S01]  /*7e20*/  ENDCOLLECTIVE ;  /* 0x000000000000791b */ /* 0x003fe20003800000 */
.L_x_19842:
[----:B------:R-:W-:Y:S05]  /*7e30*/  BSYNC B2 ;  /* 0x0000000000027941 */ /* 0x000fea0003800000 */
.L_x_19841:
[----:B------:R-:W-:Y:S01]  /*7e40*/  IMAD.MOV.U32 R21, RZ, RZ, R22 ;  /* 0x000000ffff157224 */ /* 0x000fe200078e0016 */
[----:B------:R-:W-:Y:S06]  /*7e50*/  BRA `(.L_x_19843) ;  /* 0xffffffa8004c7947 */ /* 0x000fec000383ffff */
.L_x_19797:
[----:B------:R-:W-:Y:S01]  /*7e60*/  HFMA2.MMA R24, -RZ, RZ, 0, 1.847743988037109375e-06 ;  /* 0x0000001fff187435 */ /* 0x000fe200000001ff */
[----:B------:R-:W-:Y:S01]  /*7e70*/  BSSY B2, `(.L_x_19844) ;  /* 0x0000006000027945 */ /* 0x000fe20003800000 */
[----:B------:R-:W-:Y:S02]  /*7e80*/  IMAD.MOV.U32 R23, RZ, RZ, 0x1 ;  /* 0x00000001ff177424 */ /* 0x000fe400078e00ff */
[----:B------:R-:W-:-:S07]  /*7e90*/  IMAD.MOV.U32 R21, RZ, RZ, -0x1 ;  /* 0xffffffffff157424 */ /* 0x000fce00078e00ff */
[----:B------:R-:W-:Y:S05]  /*7ea0*/  WARPSYNC.COLLECTIVE R21, `(.L_x_19845) ;  /* 0x0000000015087348 */ /* 0x000fea0003c00000 */
[----:B------:R0:W1:Y:S02]  /*7eb0*/  SHFL.BFLY P2, R22, R20, R23, R24 ;  /* 0x0c00001714167389 */ /* 0x0000640000040018 */
[----:B01----:R-:W-:Y:S01]  /*7ec0*/  ENDCOLLECTIVE ;  /* 0x000000000000791b */ /* 0x003fe20003800000 */
.L_x_19845:
[----:B------:R-:W-:Y:S05]  /*7ed0*/  BSYNC B2 ;  /* 0x0000000000027941 */ /* 0x000fea0003800000 */
.L_x_19844:
[----:B------:R-:W-:Y:S01]  /*7ee0*/  IMAD.MOV.U32 R21, RZ, RZ, R22 ;  /* 0x000000ffff157224 */ /* 0x000fe200078e0016 */
[----:B------:R-:W-:Y:S06]  /*7ef0*/  BRA `(.L_x_19846) ;  /* 0xffffffbc00507947 */ /* 0x000fec000383ffff */
.L_x_19800:
[----:B------:R-:W-:Y:S01]  /*7f00*/  BSSY B0, `(.L_x_19847) ;  /* 0x0000008000007945 */ /* 0x000fe20003800000 */
[----:B0-----:R-:W-:Y:S01]  /*7f10*/  IMAD.MOV.U32 R20, RZ, RZ, R49 ;  /* 0x000000ffff147224 */ /* 0x001fe200078e0031 */
[----:B------:R-:W-:Y:S01]  /*7f20*/  MOV R24, 0x1f ;  /* 0x0000001f00187802 */ /* 0x000fe20000000f00 */
[----:B------:R-:W-:Y:S02]  /*7f30*/  IMAD.MOV.U32 R23, RZ, RZ, 0x10 ;  /* 0x00000010ff177424 */ /* 0x000fe400078e00ff */
[----:B-1----:R-:W-:-:S07]  /*7f40*/  IMAD.MOV.U32 R21, RZ, RZ, -0x1 ;  /* 0xffffffffff157424 */ /* 0x002fce00078e00ff */
[----:B------:R-:W-:Y:S05]  /*7f50*/  WARPSYNC.COLLECTIVE R21, `(.L_x_19848) ;  /* 0x0000000015087348 */ /* 0x000fea0003c00000 */
[----:B------:R0:W1:Y:S02]  /*7f60*/  SHFL.BFLY P2, R22, R20, R23, R24 ;  /* 0x0c00001714167389 */ /* 0x0000640000040018 */
[----:B01----:R-:W-:Y:S01]  /*7f70*/  ENDCOLLECTIVE ;  /* 0x000000000000791b */ /* 0x003fe20003800000 */
.L_x_19848:
[----:B------:R-:W-:Y:S05]  /*7f80*/  BSYNC B0 ;  /* 0x0000000000007941 */ /* 0x000fea0003800000 */
.L_x_19847:
        /* <DEDUP_REMOVED lines=9> */
.L_x_19849:
[----:B------:R-:W-:Y:S02]  /*8020*/  IMAD.MOV.U32 R23, RZ, RZ, 0x4 ;  /* 0x00000004ff177424 */ /* 0x000fe400078e00ff */
[----:B------:R-:W-:-:S05]  /*8030*/  IMAD.MOV.U32 R3, RZ, RZ, R22 ;  /* 0x000000ffff037224 */ /* 0x000fca00078e0016 */
[----:B------:R-:W-:-:S05]  /*8040*/  FMNMX.FTZ R3, R2, R3, !PT ;  /* 0x0000000302037209 */ /* 0x000fca0007810000 */
[----:B------:R-:W-:-:S07]  /*8050*/  IMAD.MOV.U32 R20, RZ, RZ, R3 ;  /* 0x000000ffff147224 */ /* 0x000fce00078e0003 */
[----:B------:R-:W-:Y:S05]  /*8060*/  WARPSYNC.COLLECTIVE R21, `(.L_x_19850) ;  /* 0x0000000015087348 */ /* 0x000fea0003c00000 */
[----:B------:R0:W1:Y:S02]  /*8070*/  SHFL.BFLY P2, R22, R20, R23, R24 ;  /* 0x0c00001714167389 */ /* 0x0000640000040018 */
[----:B01----:R-:W-:Y:S01]  /*8080*/  ENDCOLLECTIVE ;  /* 0x000000000000791b */ /* 0x003fe20003800000 */
.L_x_19850:
[----:B------:R-:W-:Y:S01]  /*8090*/  IMAD.MOV.U32 R23, RZ, RZ, 0x2 ;  /* 0x00000002ff177424 */ /* 0x000fe200078e00ff */
[----:B------:R-:W-:-:S04]  /*80a0*/  MOV R4, R22 ;  /* 0x0000001600047202 */ /* 0x000fc80000000f00 */
[----:B------:R-:W-:-:S05]  /*80b0*/  FMNMX.FTZ R5, R3, R4, !PT ;  /* 0x0000000403057209 */ /* 0x000fca0007810000 */
[----:B------:R-:W-:-:S07]  /*80c0*/  IMAD.MOV.U32 R20, RZ, RZ, R5 ;  /* 0x000000ffff147224 */ /* 0x000fce00078e0005 */
[----:B------:R-:W-:Y:S05]  /*80d0*/  WARPSYNC.COLLECTIVE R21, `(.L_x_19851) ;  /* 0x0000000015087348 */ /* 0x000fea0003c00000 */
[----:B------:R0:W1:Y:S02]  /*80e0*/  SHFL.BFLY P2, R22, R20, R23, R24 ;  /* 0x0c00001714167389 */ /* 0x0000640000040018 */
[----:B01----:R-:W-:Y:S01]  /*80f0*/  ENDCOLLECTIVE ;  /* 0x000000000000791b */ /* 0x003fe20003800000 */
.L_x_19851:
[----:B------:R-:W-:Y:S01]  /*8100*/  IMAD.MOV.U32 R4, RZ, RZ, R22 ;  /* 0x000000ffff047224 */ /* 0x000fe200078e0016 */
[----:B------:R-:W-:Y:S06]  /*8110*/  BRA `(.L_x_19852) ;  /* 0xffffffbc00687947 */ /* 0x000fec000383ffff */
.L_x_19853:
        /* <DEDUP_REMOVED lines=14> */
.L_x_28383:


//--------------------- .text._ZN4vllm25paged_attention_v1_kernelI13__nv_bfloat16S1_Li64ELi16ELi128ELNS_18Fp8KVCacheDataTypeE0ELb1EEEvPT_PKS3_PKT0_S9_ifPKiSB_iPKfiiiSD_SD_iiiii --------------------------
	.section	.text._ZN4vllm25paged_attention_v1_kernelI13__nv_bfloat16S1_Li64ELi16ELi128ELNS_18Fp8KVCacheDataTypeE0ELb1EEEvPT_PKS3_PKT0_S9_ifPKiSB_iPKfiiiSD_SD_iiiii,"ax",@progbits
	.align	128
        .global         _ZN4vllm25paged_attention_v1_kernelI13__nv_bfloat16S1_Li64ELi16ELi128ELNS_18Fp8KVCacheDataTypeE0ELb1EEEvPT_PKS3_PKT0_S9_ifPKiSB_iPKfiiiSD_SD_iiiii
        .type           _ZN4vllm25paged_attention_v1_kernelI13__nv_bfloat16S1_Li64ELi16ELi128ELNS_18Fp8KVCacheDataTypeE0ELb1EEEvPT_PKS3_PKT0_S9_ifPKiSB_iPKfiiiSD_SD_iiiii,@function
        .size           _ZN4vllm25paged_attention_v1_kernelI13__nv_bfloat16S1_Li64ELi16ELi128ELNS_18Fp8KVCacheDataTypeE0ELb1EEEvPT_PKS3_PKT0_S9_ifPKiSB_iPKfiiiSD_SD_iiiii,(.L_x_28384 - _ZN4vllm25paged_attention_v1_kernelI13__nv_bfloat16S1_Li64ELi16ELi128ELNS_18Fp8KVCacheDataTypeE0ELb1EEEvPT_PKS3_PKT0_S9_ifPKiSB_iPKfiiiSD_SD_iiiii)
        .other          _ZN4vllm25paged_attention_v1_kernelI13__nv_bfloat16S1_Li64ELi16ELi128ELNS_18Fp8KVCacheDataTypeE0ELb1EEEvPT_PKS3_PKT0_S9_ifPKiSB_iPKfiiiSD_SD_iiiii,@"STO_CUDA_ENTRY STV_DEFAULT"
_ZN4vllm25paged_attention_v1_kernelI13__nv_bfloat16S1_Li64ELi16ELi128ELNS_18Fp8KVCacheDataTypeE0ELb1EEEvPT_PKS3_PKT0_S9_ifPKiSB_iPKfiiiSD_SD_iiiii:
.text._ZN4vllm25paged_attention_v1_kernelI13__nv_bfloat16S1_Li64ELi16ELi128ELNS_18Fp8KVCacheDataTypeE0ELb1EEEvPT_PKS3_PKT0_S9_ifPKiSB_iPKfiiiSD_SD_iiiii:
[----:B------:R-:W-:Y:S01]  /*0000*/  LDC R1, c[0x0][0x28] ;  /* 0x00000a00ff017b82 */ /* 0x000fe20000000800 */
[----:B------:R-:W0:Y:S07]  /*0010*/  S2R R7, SR_CTAID.Y ;  /* 0x0000000000077919 */ /* 0x000e2e0000002600 */
[----:B------:R-:W0:Y:S01]  /*0020*/  LDC.64 R40, c[0x0][0x240] ;  /* 0x00009000ff287b82 */ /* 0x000e220000000a00 */
[----:B------:R-:W-:Y:S01]  /*0030*/  ULDC.64 UR10, c[0x0][0x208] ;  /* 0x00008200000a7ab9 */ /* 0x000fe20000000a00 */
[----:B------:R-:W-:Y:S01]  /*0040*/  IMAD.MOV.U32 R48, RZ, RZ, RZ ;  /* 0x000000ffff307224 */ /* 0x000fe200078e00ff */
[----:B------:R-:W1:Y:S05]  /*0050*/  S2R R0, SR_CTAID.X ;  /* 0x0000000000007919 */ /* 0x000e6a0000002500 */
[----:B------:R-:W2:Y:S01]  /*0060*/  LDC.64 R2, c[0x0][0x250] ;  /* 0x00009400ff027b82 */ /* 0x000ea20000000a00 */
[----:B0-----:R-:W-:Y:S01]  /*0070*/  IMAD.WIDE R40, R7, 0x4, R40 ;  /* 0x0000000407287825 */ /* 0x001fe200078e0228 */
[----:B--2---:R-:W-:-:S04]  /*0080*/  ISETP.NE.U32.AND P0, PT, R2, RZ, PT ;  /* 0x000000ff0200720c */ /* 0x004fc80003f05070 */
[----:B------:R-:W-:Y:S01]  /*0090*/  ISETP.NE.AND.EX P0, PT, R3, RZ, PT, P0 ;  /* 0x000000ff0300720c */ /* 0x000fe20003f05300 */
[----:B------:R-:W5:Y:S01]  /*00a0*/  LDG.E.CONSTANT R40, desc[UR10][R40.64] ;  /* 0x0000000a28287981 */ /* 0x000f62000c1e9900 */
[----:B------:R-:W0:Y:S11]  /*00b0*/  LDC R3, c[0x0][0x230] ;  /* 0x00008c00ff037b82 */ /* 0x000e360000000800 */
[----:B------:R-:W1:Y:S01]  /*00c0*/  @P0 LDC.64 R4, c[0x0][0x250] ;  /* 0x00009400ff040b82 */ /* 0x000e620000000a00 */
[----:B0-----:R-:W-:-:S04]  /*00d0*/  IABS R11, R3 ;  /* 0x00000003000b7213 */ /* 0x001fc80000000000 */
[----:B------:R-:W0:Y:S03]  /*00e0*/  I2F.RP R6, R11 ;  /* 0x0000000b00067306 */ /* 0x000e260000209400 */
[----:B------:R-:W2:Y:S01]  /*00f0*/  LDC R2, c[0x0][0xc] ;  /* 0x00000300ff027b82 */ /* 0x000ea20000000800 */
[----:B-1----:R-:W-:-:S05]  /*0100*/  @P0 IMAD.WIDE R4, R0, 0x4, R4 ;  /* 0x0000000400040825 */ /* 0x002fca00078e0204 */
[----:B------:R2:W5:Y:S01]  /*0110*/  @P0 LDG.E.CONSTANT R48, desc[UR10][R4.64] ;  /* 0x0000000a04300981 */ /* 0x000562000c1e9900 */
[----:B0-----:R-:W0:Y:S02]  /*0120*/  MUFU.RCP R6, R6 ;  /* 0x0000000600067308 */ /* 0x001e240000001000 */
[----:B0-----:R-:W-:-:S06]  /*0130*/  VIADD R8, R6, 0xffffffe ;  /* 0x0ffffffe06087836 */ /* 0x001fcc0000000000 */
[----:B------:R0:W1:Y:S01]  /*0140*/  F2I.FTZ.U32.TRUNC.NTZ R9, R8 ;  /* 0x0000000800097305 */ /* 0x000062000021f000 */
[----:B--2---:R-:W-:Y:S01]  /*0150*/  IABS R4, R2 ;  /* 0x0000000200047213 */ /* 0x004fe20000000000 */
[----:B0-----:R-:W-:Y:S02]  /*0160*/  IMAD.MOV.U32 R8, RZ, RZ, RZ ;  /* 0x000000ffff087224 */ /* 0x001fe400078e00ff */
[----:B-1----:R-:W-:-:S04]  /*0170*/  IMAD.MOV R10, RZ, RZ, -R9 ;  /* 0x000000ffff0a7224 */ /* 0x002fc800078e0a09 */
        /* <DEDUP_REMOVED lines=67> */
[----:B------:R-:W-:Y:S02]  /*05b0*/  ULDC.64 UR6, c[0x0][0x218] ;  /* 0x0000860000067ab9 */ /* 0x000fe40000000a00 */
[----:B------:R-:W-:-:S05]  /*05c0*/  IMAD R5, R39, 0x4, R12 ;  /* 0x0000000427057824 */ /* 0x000fca00078e020c */
[----:B------:R-:W-:Y:S02]  /*05d0*/  IADD3 R20, P1, P2, R9, R5, R10 ;  /* 0x0000000509147210 */ /* 0x000fe40007a3e00a */
[----:B------:R-:W-:Y:S02]  /*05e0*/  SHF.R.S32.HI R5, RZ, 0x1f, R5 ;  /* 0x0000001fff057819 */ /* 0x000fe40000011405 */
[C---:B------:R-:W-:Y:S02]  /*05f0*/  LEA R17, P3, R20.reuse, UR6, 0x1 ;  /* 0x0000000614117c11 */ /* 0x040fe4000f8608ff */
[----:B------:R-:W-:Y:S02]  /*0600*/  IADD3.X R11, R15, R5, R18, P1, P2 ;  /* 0x000000050f0b7210 */ /* 0x000fe40000fe4412 */
[----:B------:R-:W-:Y:S02]  /*0610*/  IADD3 R17, P1, R17, 0x4, RZ ;  /* 0x0000000411117810 */ /* 0x000fe40007f3e0ff */
[----:B------:R-:W-:-:S02]  /*0620*/  LEA.HI.X R20, R20, UR7, R11, 0x1, P3 ;  /* 0x0000000714147c11 */ /* 0x000fc400098f0c0b */
[----:B------:R-:W-:Y:S01]  /*0630*/  MOV R11, R4 ;  /* 0x00000004000b7202 */ /* 0x000fe20000000f00 */
[----:B0-----:R-:W-:Y:S02]  /*0640*/  ULEA UR4, UR5, UR4, 0x18 ;  /* 0x0000000405047291 */ /* 0x001fe4000f8ec03f */
[----:B------:R-:W-:-:S04]  /*0650*/  IMAD.X R20, RZ, RZ, R20, P1 ;  /* 0x000000ffff147224 */ /* 0x000fc800008e0614 */
[----:B------:R-:W-:-:S04]  /*0660*/  LEA R5, R39, UR4, 0x6 ;  /* 0x0000000427057c11 */ /* 0x000fc8000f8e30ff */
[----:B------:R-:W-:Y:S01]  /*0670*/  IADD3 R13, R5, 0x4, R12 ;  /* 0x00000004050d7810 */ /* 0x000fe20007ffe00c */
[----:B------:R-:W-:-:S07]  /*0680*/  IMAD.MOV.U32 R12, RZ, RZ, R8 ;  /* 0x000000ffff0c7224 */ /* 0x000fce00078e0008 */
.L_x_19858:
        /* <DEDUP_REMOVED lines=13> */
.L_x_19857:
[----:B------:R-:W-:Y:S05]  /*0760*/  BSYNC B1 ;  /* 0x0000000000017941 */ /* 0x000fea0003800000 */
.L_x_19856:
[----:B------:R-:W-:Y:S05]  /*0770*/  @!P0 BRA `(.L_x_19855) ;  /* 0x0000000000888947 */ /* 0x000fea0003800000 */
[----:B------:R-:W0:Y:S01]  /*0780*/  S2UR UR5, SR_CgaCtaId ;  /* 0x00000000000579c3 */ /* 0x000e220000008800 */
[----:B------:R-:W-:Y:S01]  /*0790*/  UMOV UR4, 0x400 ;  /* 0x0000040000047882 */ /* 0x000fe20000000000 */
[----:B------:R-:W-:Y:S01]  /*07a0*/  IADD3 R9, P0, R9, R10, RZ ;  /* 0x0000000a09097210 */ /* 0x000fe20007f1e0ff */
[----:B------:R-:W-:-:S04]  /*07b0*/  IMAD.SHL.U32 R4, R12, 0x8, RZ ;  /* 0x000000080c047824 */ /* 0x000fc800078e00ff */
[----:B------:R-:W-:Y:S01]  /*07c0*/  IMAD.X R18, R15, 0x1, R18, P0 ;  /* 0x000000010f127824 */ /* 0x000fe200000e0612 */
[----:B------:R-:W1:Y:S01]  /*07d0*/  LDC.64 R16, c[0x0][0x218] ;  /* 0x00008600ff107b82 */ /* 0x000e620000000a00 */
[----:B------:R-:W-:Y:S01]  /*07e0*/  LEA R21, R39, R4, 0x2 ;  /* 0x0000000427157211 */ /* 0x000fe200078e10ff */
[----:B0-----:R-:W-:-:S06]  /*07f0*/  ULEA UR4, UR5, UR4, 0x18 ;  /* 0x0000000405047291 */ /* 0x001fcc000f8ec03f */
[----:B------:R-:W-:Y:S02]  /*0800*/  LEA R5, R39, UR4, 0x6 ;  /* 0x0000000427057c11 */ /* 0x000fe4000f8e30ff */
[----:B-1----:R-:W-:Y:S02]  /*0810*/  LEA R11, P0, R9, R16, 0x1 ;  /* 0x00000010090b7211 */ /* 0x002fe400078008ff */
[----:B------:R-:W-:Y:S02]  /*0820*/  IADD3 R10, R5, 0x400, R4 ;  /* 0x00000400050a7810 */ /* 0x000fe40007ffe004 */
[----:B------:R-:W-:Y:S01]  /*0830*/  LEA.HI.X R20, R9, R17, R18, 0x1, P0 ;  /* 0x0000001109147211 */ /* 0x000fe200000f0c12 */
[----:B------:R-:W-:-:S08]  /*0840*/  VIADD R9, R12, 0xffffff00 ;  /* 0xffffff000c097836 */ /* 0x000fd00000000000 */
.L_x_19859:
        /* <DEDUP_REMOVED lines=21> */
.L_x_19855:
[----:B------:R-:W-:Y:S05]  /*09a0*/  BSYNC B0 ;  /* 0x0000000000007941 */ /* 0x000fea0003800000 */
.L_x_19854:
        /* <DEDUP_REMOVED lines=11> */
[----:B0-----:R-:W-:-:S02]  /*0a60*/  IABS R5, R14 ;  /* 0x0000000e00057213 */ /* 0x001fc40000000000 */
[----:B------:R-:W-:Y:S02]  /*0a70*/  LOP3.LUT R9, R9, R14, RZ, 0x3c, !PT ;  /* 0x0000000e09097212 */ /* 0x000fe400078e3cff */
[----:B------:R-:W0:Y:S01]  /*0a80*/  I2F.RP R12, R5 ;  /* 0x00000005000c7306 */ /* 0x000e220000209400 */
[----:B------:R-:W-:Y:S01]  /*0a90*/  IMAD.MOV.U32 R37, RZ, RZ, R5 ;  /* 0x000000ffff257224 */ /* 0x000fe200078e0005 */
[----:B------:R-:W-:Y:S01]  /*0aa0*/  BAR.SYNC.DEFER_BLOCKING 0x0 ;  /* 0x0000000000007b1d */ /* 0x000fe20000010000 */
[----:B------:R-:W-:-:S05]  /*0ab0*/  ISETP.GE.AND P2, PT, R9, RZ, PT ;  /* 0x000000ff0900720c */ /* 0x000fca0003f46270 */
[----:B0-----:R-:W0:Y:S02]  /*0ac0*/  MUFU.RCP R12, R12 ;  /* 0x0000000c000c7308 */ /* 0x001e240000001000 */
[----:B0-----:R-:W-:-:S06]  /*0ad0*/  IADD3 R10, R12, 0xffffffe, RZ ;  /* 0x0ffffffe0c0a7810 */ /* 0x001fcc0007ffe0ff */
[----:B------:R0:W1:Y:S02]  /*0ae0*/  F2I.FTZ.U32.TRUNC.NTZ R11, R10 ;  /* 0x0000000a000b7305 */ /* 0x000064000021f000 */
[----:B0-----:R-:W-:Y:S02]  /*0af0*/  IMAD.MOV.U32 R10, RZ, RZ, RZ ;  /* 0x000000ffff0a7224 */ /* 0x001fe400078e00ff */
[----:B-1----:R-:W-:-:S04]  /*0b00*/  IMAD R4, R11, R5, RZ ;  /* 0x000000050b047224 */ /* 0x002fc800078e02ff */
[----:B------:R-:W-:-:S04]  /*0b10*/  IMAD.MOV R13, RZ, RZ, -R4 ;  /* 0x000000ffff0d7224 */ /* 0x000fc800078e0a04 */
[----:B------:R-:W-:-:S04]  /*0b20*/  IMAD.HI.U32 R4, R11, R13, R10 ;  /* 0x0000000d0b047227 */ /* 0x000fc800078e000a */
[----:B------:R-:W-:Y:S02]  /*0b30*/  IMAD.MOV.U32 R13, RZ, RZ, R15 ;  /* 0x000000ffff0d7224 */ /* 0x000fe400078e000f */
[----:B------:R-:W0:Y:S02]  /*0b40*/  LDC R15, c[0x0][0x288] ;  /* 0x0000a200ff0f7b82 */ /* 0x000e240000000800 */
[----:B------:R-:W-:-:S04]  /*0b50*/  IMAD.HI.U32 R11, R4, R13, RZ ;  /* 0x0000000d040b7227 */ /* 0x000fc800078e00ff */
[----:B------:R-:W-:-:S04]  /*0b60*/  IMAD.MOV R12, RZ, RZ, -R11 ;  /* 0x000000ffff0c7224 */ /* 0x000fc800078e0a0b */
[----:B------:R-:W-:-:S05]  /*0b70*/  IMAD R10, R5, R12, R13 ;  /* 0x0000000c050a7224 */ /* 0x000fca00078e020d */
[----:B------:R-:W-:Y:S02]  /*0b80*/  ISETP.GT.U32.AND P1, PT, R5, R10, PT ;  /* 0x0000000a0500720c */ /* 0x000fe40003f24070 */
[----:B0-----:R-:W-:-:S11]  /*0b90*/  ISETP.GT.AND P3, PT, R15, -0x1, PT ;  /* 0xffffffff0f00780c */ /* 0x001fd60003f64270 */
[-C--:B------:R-:W-:Y:S01]  /*0ba0*/  @!P1 IADD3 R10, R10, -R5.reuse, RZ ;  /* 0x800000050a0a9210 */ /* 0x080fe20007ffe0ff */
[----:B------:R-:W-:Y:S01]  /*0bb0*/  @!P1 VIADD R11, R11, 0x1 ;  /* 0x000000010b0b9836 */ /* 0x000fe20000000000 */
[----:B------:R-:W-:Y:S02]  /*0bc0*/  ISETP.NE.AND P1, PT, R14, RZ, PT ;  /* 0x000000ff0e00720c */ /* 0x000fe40003f25270 */
[----:B------:R-:W-:Y:S01]  /*0bd0*/  ISETP.GE.U32.AND P0, PT, R10, R5, PT ;  /* 0x000000050a00720c */ /* 0x000fe20003f06070 */
[----:B------:R-:W-:Y:S02]  /*0be0*/  @P3 IMAD R0, R2, UR4, R0 ;  /* 0x0000000402003c24 */ /* 0x000fe4000f8e0200 */
[----:B------:R-:W-:Y:S02]  /*0bf0*/  VIADD R2, R40, 0xf ;  /* 0x0000000f28027836 */ /* 0x000fe40000000000 */
[----:B------:R-:W-:Y:S01]  /*0c00*/  @!P3 IMAD R9, R3, UR4, R6 ;  /* 0x000000040309bc24 */ /* 0x000fe2000f8e0206 */
[----:B------:R-:W-:Y:S01]  /*0c10*/  ULDC UR4, c[0x0][0x248] ;  /* 0x0000920000047ab9 */ /* 0x000fe20000000800 */
[----:B------:R-:W-:-:S06]  /*0c20*/  @!P3 IMAD.MOV R10, RZ, RZ, -R15 ;  /* 0x000000ffff0ab224 */ /* 0x000fcc00078e0a0f */
[----:B------:R-:W-:Y:S02]  /*0c30*/  @P0 VIADD R11, R11, 0x1 ;  /* 0x000000010b0b0836 */ /* 0x000fe40000000000 */
[----:B------:R-:W-:Y:S02]  /*0c40*/  @!P3 IMAD R9, R9, R10, RZ ;  /* 0x0000000a0909b224 */ /* 0x000fe400078e02ff */
[----:B------:R-:W-:Y:S01]  /*0c50*/  IMAD.MOV.U32 R3, RZ, RZ, R11 ;  /* 0x000000ffff037224 */ /* 0x000fe200078e000b */
[----:B------:R-:W-:Y:S01]  /*0c60*/  SHF.R.S32.HI R11, RZ, 0x1f, R2 ;  /* 0x0000001fff0b7819 */ /* 0x000fe20000011402 */
[----:B------:R-:W-:Y:S02]  /*0c70*/  @P3 IMAD R9, R0, R15, RZ ;  /* 0x0000000f00093224 */ /* 0x000fe400078e02ff */
[----:B------:R-:W-:Y:S01]  /*0c80*/  IMAD R16, R7, UR4, RZ ;  /* 0x0000000407107c24 */ /* 0x000fe2000f8e02ff */
[----:B------:R-:W-:Y:S01]  /*0c90*/  LEA.HI R2, R11, R2, RZ, 0x4 ;  /* 0x000000020b027211 */ /* 0x000fe200078f20ff */
[----:B------:R-:W-:Y:S01]  /*0ca0*/  IMAD.MOV.U32 R0, RZ, RZ, -0x800001 ;  /* 0xff7fffffff007424 */ /* 0x000fe200078e00ff */
[----:B------:R-:W-:Y:S01]  /*0cb0*/  @!P2 IADD3 R3, RZ, -R3, RZ ;  /* 0x80000003ff03a210 */ /* 0x000fe20007ffe0ff */
[----:B------:R-:W-:Y:S01]  /*0cc0*/  VIADD R7, R9, 0x1 ;  /* 0x0000000109077836 */ /* 0x000fe20000000000 */
[----:B------:R-:W-:-:S02]  /*0cd0*/  SHF.R.S32.HI R2, RZ, 0x4, R2 ;  /* 0x00000004ff027819 */ /* 0x000fc40000011402 */
[----:B------:R-:W-:Y:S02]  /*0ce0*/  @!P1 LOP3.LUT R3, RZ, R14, RZ, 0x33, !PT ;  /* 0x0000000eff039212 */ /* 0x000fe400078e33ff */
[----:B------:R-:W-:-:S13]  /*0cf0*/  ISETP.GE.AND P0, PT, R53, R2, PT ;  /* 0x000000023500720c */ /* 0x000fda0003f06270 */
[----:B------:R-:W-:Y:S05]  /*0d00*/  @P0 BRA `(.L_x_19861) ;  /* 0x0000002800b00947 */ /* 0x000fea0003800000 */
[C---:B------:R-:W-:Y:S01]  /*0d10*/  IMAD.SHL.U32 R0, R39.reuse, 0x4, RZ ;  /* 0x0000000427007824 */ /* 0x040fe200078e00ff */
[----:B------:R-:W-:Y:S01]  /*0d20*/  SHF.R.S32.HI R5, RZ, 0x1f, R8 ;  /* 0x0000001fff057819 */ /* 0x000fe20000011408 */
[C---:B------:R-:W-:Y:S01]  /*0d30*/  VIADD R10, R39.reuse, 0x2 ;  /* 0x00000002270a7836 */ /* 0x040fe20000000000 */
[----:B------:R-:W0:Y:S01]  /*0d40*/  S2UR UR5, SR_CgaCtaId ;  /* 0x00000000000579c3 */ /* 0x000e220000008800 */
[----:B------:R-:W-:Y:S01]  /*0d50*/  VIADD R17, R39, 0x4 ;  /* 0x0000000427117836 */ /* 0x000fe20000000000 */
[----:B------:R-:W-:Y:S01]  /*0d60*/  SHF.R.S32.HI R9, RZ, 0x1f, R0 ;  /* 0x0000001fff097819 */ /* 0x000fe20000011400 */
[----:B------:R-:W-:Y:S01]  /*0d70*/  IMAD.SHL.U32 R10, R10, 0x4, RZ ;  /* 0x000000040a0a7824 */ /* 0x000fe200078e00ff */
[----:B------:R-:W-:Y:S01]  /*0d80*/  LEA.HI R5, R5, R8, RZ, 0x4 ;  /* 0x0000000805057211 */ /* 0x000fe200078f20ff */
[----:B------:R-:W-:Y:S01]  /*0d90*/  VIADD R21, R39, 0xa ;  /* 0x0000000a27157836 */ /* 0x000fe20000000000 */
[----:B------:R-:W-:Y:S01]  /*0da0*/  LEA.HI R9, R9, R0, RZ, 0x3 ;  /* 0x0000000009097211 */ /* 0x000fe200078f18ff */
[----:B------:R-:W-:Y:S01]  /*0db0*/  VIADD R22, R39, 0xc ;  /* 0x0000000c27167836 */ /* 0x000fe20000000000 */
[----:B------:R-:W-:Y:S01]  /*0dc0*/  LOP3.LUT R5, R5, 0xfffffff0, RZ, 0xc0, !PT ;  /* 0xfffffff005057812 */ /* 0x000fe200078ec0ff */
[----:B------:R-:W1:Y:S01]  /*0dd0*/  LDC R27, c[0x0][0x25c] ;  /* 0x00009700ff1b7b82 */ /* 0x000e620000000800 */
[----:B------:R-:W-:Y:S01]  /*0de0*/  LOP3.LUT R9, R9, 0xfffffff8, RZ, 0xc0, !PT ;  /* 0xfffffff809097812 */ /* 0x000fe200078ec0ff */
[C---:B------:R-:W-:Y:S01]  /*0df0*/  VIADD R23, R39.reuse, 0xe ;  /* 0x0000000e27177836 */ /* 0x040fe20000000000 */
[----:B------:R-:W-:Y:S01]  /*0e00*/  IADD3 R18, R8, -R5, RZ ;  /* 0x8000000508127210 */ /* 0x000fe20007ffe0ff */
[----:B------:R-:W-:Y:S01]  /*0e10*/  VIADD R5, R39, 0x6 ;  /* 0x0000000627057836 */ /* 0x000fe20000000000 */
[----:B------:R-:W-:Y:S01]  /*0e20*/  SHF.L.U32 R11, R17, 0x2, RZ ;  /* 0x00000002110b7819 */ /* 0x000fe200000006ff */
        /* <DEDUP_REMOVED lines=8> */
[----:B------:R-:W-:Y:S01]  /*0eb0*/  ULDC UR4, c[0x0][0x260] ;  /* 0x0000980000047ab9 */ /* 0x000fe20000000800 */
[----:B------:R-:W-:Y:S01]  /*0ec0*/  SHF.R.S32.HI R14, RZ, 0x1f, R13 ;  /* 0x0000001fff0e7819 */ /* 0x000fe2000001140d */
[----:B------:R-:W-:Y:S01]  /*0ed0*/  IMAD.SHL.U32 R42, R18, 0x8, RZ ;  /* 0x00000008122a7824 */ /* 0x000fe200078e00ff */
[----:B------:R-:W-:Y:S01]  /*0ee0*/  SHF.R.S32.HI R20, RZ, 0x1f, R15 ;  /* 0x0000001fff147819 */ /* 0x000fe2000001140f */
[----:B------:R-:W-:Y:S01]  /*0ef0*/  IMAD R19, R6, UR4, RZ ;  /* 0x0000000406137c24 */ /* 0x000fe2000f8e02ff */
[----:B------:R-:W-:Y:S01]  /*0f00*/  LEA.HI R14, R14, R13, RZ, 0x3 ;  /* 0x0000000d0e0e7211 */ /* 0x000fe200078f18ff */
[----:B------:R-:W-:Y:S01]  /*0f10*/  UMOV UR4, 0x400 ;  /* 0x0000040000047882 */ /* 0x000fe20000000000 */
[----:B------:R-:W-:Y:S01]  /*0f20*/  LEA.HI R20, R20, R15, RZ, 0x3 ;  /* 0x0000000f14147211 */ /* 0x000fe200078f18ff */
[----:B0-----:R-:W-:Y:S01]  /*0f30*/  ULEA UR7, UR5, UR4, 0x18 ;  /* 0x0000000405077291 */ /* 0x001fe2000f8ec03f */
[----:B------:R-:W-:Y:S01]  /*0f40*/  LOP3.LUT R9, R9, 0xfffffff8, RZ, 0xc0, !PT ;  /* 0xfffffff809097812 */ /* 0x000fe200078ec0ff */
[----:B------:R-:W-:Y:S01]  /*0f50*/  ULDC UR6, c[0x0][0x27c] ;  /* 0x00009f0000067ab9 */ /* 0x000fe20000000800 */
[----:B------:R-:W-:-:S02]  /*0f60*/  LOP3.LUT R12, R12, 0xfffffff8, RZ, 0xc0, !PT ;  /* 0xfffffff80c0c7812 */ /* 0x000fc400078ec0ff */
[----:B------:R-:W-:Y:S01]  /*0f70*/  LOP3.LUT R14, R14, 0xfffffff8, RZ, 0xc0, !PT ;  /* 0xfffffff80e0e7812 */ /* 0x000fe200078ec0ff */
[----:B------:R-:W-:Y:S01]  /*0f80*/  IMAD.IADD R9, R10, 0x1, -R9 ;  /* 0x000000010a097824 */ /* 0x000fe200078e0a09 */
[----:B------:R-:W-:Y:S01]  /*0f90*/  LOP3.LUT R20, R20, 0xfffffff8, RZ, 0xc0, !PT ;  /* 0xfffffff814147812 */ /* 0x000fe200078ec0ff */
[----:B------:R-:W-:Y:S01]  /*0fa0*/  IMAD.IADD R10, R11, 0x1, -R12 ;  /* 0x000000010b0a7824 */ /* 0x000fe200078e0a0c */
[----:B------:R-:W-:Y:S01]  /*0fb0*/  SHF.L.U32 R24, R23, 0x2, RZ ;  /* 0x0000000217187819 */ /* 0x000fe200000006ff */
[----:B------:R-:W-:Y:S01]  /*0fc0*/  IMAD.IADD R11, R13, 0x1, -R14 ;  /* 0x000000010d0b7824 */ /* 0x000fe200078e0a0e */
[----:B------:R-:W-:Y:S01]  /*0fd0*/  IADD3 R12, R15, -R20, RZ ;  /* 0x800000140f0c7210 */ /* 0x000fe20007ffe0ff */
[----:B------:R-:W-:Y:S01]  /*0fe0*/  IMAD.SHL.U32 R13, R21, 0x4, RZ ;  /* 0x00000004150d7824 */ /* 0x000fe200078e00ff */
[----:B------:R-:W-:Y:S01]  /*0ff0*/  SHF.R.S32.HI R26, RZ, 0x1f, R42 ;  /* 0x0000001fff1a7819 */ /* 0x000fe2000001142a */
[----:B------:R-:W-:Y:S01]  /*1000*/  IMAD.SHL.U32 R15, R22, 0x4, RZ ;  /* 0x00000004160f7824 */ /* 0x000fe200078e00ff */
[----:B------:R-:W-:-:S02]  /*1010*/  IADD3 R42, P0, R19, R42, RZ ;  /* 0x0000002a132a7210 */ /* 0x000fc40007f1e0ff */
[----:B------:R-:W-:Y:S02]  /*1020*/  SHF.R.S32.HI R14, RZ, 0x1f, R13 ;  /* 0x0000001fff0e7819 */ /* 0x000fe4000001140d */
[----:B------:R-:W-:Y:S02]  /*1030*/  SHF.R.S32.HI R20, RZ, 0x1f, R15 ;  /* 0x0000001fff147819 */ /* 0x000fe4000001140f */
[----:B------:R-:W-:Y:S02]  /*1040*/  SHF.R.S32.HI R25, RZ, 0x1f, R24 ;  /* 0x0000001fff197819 */ /* 0x000fe40000011418 */
[----:B------:R-:W-:Y:S02]  /*1050*/  LEA.HI R14, R14, R13, RZ, 0x3 ;  /* 0x0000000d0e0e7211 */ /* 0x000fe400078f18ff */
[----:B------:R-:W-:Y:S02]  /*1060*/  LEA.HI R20, R20, R15, RZ, 0x3 ;  /* 0x0000000f14147211 */ /* 0x000fe400078f18ff */
[----:B------:R-:W-:-:S02]  /*1070*/  LEA.HI.X.SX32 R43, R19, R26, 0x1, P0 ;  /* 0x0000001a132b7211 */ /* 0x000fc400000f0eff */
[----:B------:R-:W-:Y:S02]  /*1080*/  LEA.HI R25, R25, R24, RZ, 0x3 ;  /* 0x0000001819197211 */ /* 0x000fe400078f18ff */
[----:B------:R-:W-:Y:S02]  /*1090*/  FSETP.NEU.FTZ.AND P0, PT, R48, RZ, PT ;  /* 0x000000ff3000720b */ /* 0x000fe40003f1d000 */
[----:B------:R-:W-:Y:S02]  /*10a0*/  LEA.HI R0, R0, R0, RZ, 0x1 ;  /* 0x0000000000007211 */ /* 0x000fe400078f08ff */
[----:B------:R-:W-:Y:S02]  /*10b0*/  LEA.HI R21, R21, R21, RZ, 0x1 ;  /* 0x0000001515157211 */ /* 0x000fe400078f08ff */
        /* <DEDUP_REMOVED lines=10> */
[----:B------:R-:W-:Y:S01]  /*1160*/  LEA.HI R5, R5, R5, RZ, 0x1 ;  /* 0x0000000505057211 */ /* 0x000fe200078f08ff */
[----:B------:R-:W-:Y:S01]  /*1170*/  IMAD.IADD R14, R15, 0x1, -R20 ;  /* 0x000000010f0e7824 */ /* 0x000fe200078e0a14 */
[----:B------:R-:W-:Y:S01]  /*1180*/  LEA.HI R17, R17, R17, RZ, 0x1 ;  /* 0x0000001111117211 */ /* 0x000fe200078f08ff */
[----:B------:R-:W-:Y:S01]  /*1190*/  IMAD.IADD R15, R24, 0x1, -R25 ;  /* 0x00000001180f7824 */ /* 0x000fe200078e0a19 */
[----:B-1----:R-:W-:Y:S01]  /*11a0*/  SHF.R.S32.HI R25, RZ, 0x1f, R27 ;  /* 0x0000001fff197819 */ /* 0x002fe2000001141b */
[----:B------:R-:W-:Y:S01]  /*11b0*/  IMAD.SHL.U32 R5, R5, 0x40, RZ ;  /* 0x0000004005057824 */ /* 0x000fe200078e00ff */
[----:B------:R-:W-:Y:S01]  /*11c0*/  SHF.L.U32 R17, R17, 0x6, RZ ;  /* 0x0000000611117819 */ /* 0x000fe200000006ff */
[----:B------:R-:W-:Y:S01]  /*11d0*/  VIADD R24, R3, -UR6 ;  /* 0x8000000603187c36 */ /* 0x000fe20008000000 */
[----:B------:R-:W-:-:S02]  /*11e0*/  LOP3.LUT R47, R0, 0xffffff80, RZ, 0xc0, !PT ;  /* 0xffffff80002f7812 */ /* 0x000fc400078ec0ff */
[----:B------:R-:W-:Y:S02]  /*11f0*/  LOP3.LUT R28, R21, 0xffffff80, RZ, 0xc0, !PT ;  /* 0xffffff80151c7812 */ /* 0x000fe400078ec0ff */
[----:B------:R-:W-:Y:S02]  /*1200*/  LOP3.LUT R27, R22, 0xffffff80, RZ, 0xc0, !PT ;  /* 0xffffff80161b7812 */ /* 0x000fe400078ec0ff */
[----:B------:R-:W-:Y:S02]  /*1210*/  LOP3.LUT R30, R23, 0xffffff80, RZ, 0xc0, !PT ;  /* 0xffffff80171e7812 */ /* 0x000fe400078ec0ff */
[----:B------:R-:W-:Y:S02]  /*1220*/  LEA R26, R39, UR7, 0x6 ;  /* 0x00000007271a7c11 */ /* 0x000fe4000f8e30ff */
[----:B------:R-:W-:Y:S02]  /*1230*/  SHF.R.S32.HI R20, RZ, 0x1f, R16 ;  /* 0x0000001fff147819 */ /* 0x000fe40000011410 */
[----:B------:R-:W-:-:S02]  /*1240*/  LOP3.LUT R41, R17, 0xffffff80, RZ, 0xc0, !PT ;  /* 0xffffff8011297812 */ /* 0x000fc400078ec0ff */
        /* <DEDUP_REMOVED lines=13> */
[C---:B------:R-:W-:Y:S01]  /*1320*/  SHF.L.U32 R49, R53.reuse, 0x4, RZ ;  /* 0x0000000435317819 */ /* 0x040fe200000006ff */
[----:B------:R-:W-:Y:S01]  /*1330*/  ULEA UR4, UR5, UR4, 0x18 ;  /* 0x0000000405047291 */ /* 0x000fe2000f8ec03f */
[C---:B------:R-:W-:Y:S01]  /*1340*/  LEA.HI.X.SX32 R51, R53.reuse, R20, 0x1, P0 ;  /* 0x0000001435337211 */ /* 0x040fe200000f0eff */
[----:B------:R-:W-:Y:S01]  /*1350*/  IMAD R50, R53, 0x10, R18 ;  /* 0x0000001035327824 */ /* 0x000fe200078e0212 */
[----:B------:R-:W-:Y:S01]  /*1360*/  LEA R48, P0, R16, UR6, 0x2 ;  /* 0x0000000610307c11 */ /* 0x000fe2000f8010ff */
[----:B------:R-:W-:Y:S02]  /*1370*/  IMAD.MOV.U32 R0, RZ, RZ, -0x800001 ;  /* 0xff7fffffff007424 */ /* 0x000fe400078e00ff */
[----:B------:R-:W-:Y:S01]  /*1380*/  IMAD.IADD R55, R18, 0x1, R49 ;  /* 0x0000000112377824 */ /* 0x000fe200078e0231 */
[----:B------:R-:W-:-:S02]  /*1390*/  LEA.HI.X R51, R16, UR7, R51, 0x2, P0 ;  /* 0x0000000710337c11 */ /* 0x000fc400080f1433 */
[----:B------:R-:W-:-:S07]  /*13a0*/  LEA R50, R50, UR4, 0x2 ;  /* 0x0000000432327c11 */ /* 0x000fce000f8e10ff */
.L_x_19867:
        /* <DEDUP_REMOVED lines=21> */
[----:B------:R-:W-:-:S04]  /*1500*/  @P0 VIADD R16, R16, 0x1 ;  /* 0x0000000110100836 */ /* 0x000fc80000000000 */
[----:B------:R-:W-:Y:S02]  /*1510*/  IMAD.MOV.U32 R23, RZ, RZ, R16 ;  /* 0x000000ffff177224 */ /* 0x000fe400078e0010 */
[----:B------:R-:W-:Y:S02]  /*1520*/  IMAD.MOV.U32 R16, RZ, RZ, RZ ;  /* 0x000000ffff107224 */ /* 0x000fe400078e00ff */
[----:B0-----:R-:W-:Y:S01]  /*1530*/  IMAD.MOV R21, RZ, RZ, -R17 ;  /* 0x000000ffff157224 */ /* 0x001fe200078e0a11 */
[----:B------:R-:W-:Y:S02]  /*1540*/  @!P2 IADD3 R23, RZ, -R23, RZ ;  /* 0x80000017ff17a210 */ /* 0x000fe40007ffe0ff */
[----:B------:R-:W-:Y:S01]  /*1550*/  @!P1 LOP3.LUT R23, RZ, R44, RZ, 0x33, !PT ;  /* 0x0000002cff179212 */ /* 0x000fe200078e33ff */
[----:B------:R-:W-:-:S04]  /*1560*/  IMAD R21, R21, R18, RZ ;  /* 0x0000001215157224 */ /* 0x000fc800078e02ff */
[----:B------:R-:W-:Y:S02]  /*1570*/  IMAD.IADD R19, R7, 0x1, R23 ;  /* 0x0000000107137824 */ /* 0x000fe400078e0217 */
        /* <DEDUP_REMOVED lines=21> */
[----:B------:R-:W-:Y:S01]  /*16d0*/  VIADD R18, R39, 0x2 ;  /* 0x0000000227127836 */ /* 0x000fe20000000000 */
[----:B------:R-:W-:-:S04]  /*16e0*/  SHF.R.S32.HI R21, RZ, 0x1f, R9 ;  /* 0x0000001fff157819 */ /* 0x000fc80000011409 */
[----:B------:R-:W-:-:S05]  /*16f0*/  LEA.HI R19, R18, R18, RZ, 0x1 ;  /* 0x0000001212137211 */ /* 0x000fca00078f08ff */
[----:B------:R-:W-:-:S05]  /*1700*/  IMAD.SHL.U32 R19, R19, 0x40, RZ ;  /* 0x0000004013137824 */ /* 0x000fca00078e00ff */
[----:B------:R-:W-:Y:S02]  /*1710*/  LOP3.LUT R20, R19, 0xffffff80, RZ, 0xc0, !PT ;  /* 0xffffff8013147812 */ /* 0x000fe400078ec0ff */
[----:B--2---:R-:W-:Y:S01]  /*1720*/  SHF.R.S32.HI R18, RZ, 0x1f, R16 ;  /* 0x0000001fff127819 */ /* 0x004fe20000011410 */
[----:B------:R-:W-:-:S04]  /*1730*/  IMAD.WIDE.U32 R44, R16, UR13, R42 ;  /* 0x0000000d102c7c25 */ /* 0x000fc8000f8e002a */
[----:B------:R-:W-:-:S04]  /*1740*/  IMAD R18, R18, UR13, RZ ;  /* 0x0000000d12127c24 */ /* 0x000fc8000f8e02ff */
[----:B------:R-:W-:Y:S01]  /*1750*/  IMAD R19, R16, R25, R18 ;  /* 0x0000001910137224 */ /* 0x000fe200078e0212 */
[--C-:B------:R-:W-:Y:S02]  /*1760*/  SHF.R.S32.HI R18, RZ, 0x1f, R20.reuse ;  /* 0x0000001fff127819 */ /* 0x100fe40000011414 */
[-C--:B------:R-:W-:Y:S01]  /*1770*/  IADD3 R16, P1, P2, R9, R44.reuse, R20 ;  /* 0x0000002c09107210 */ /* 0x080fe20007a3e014 */
[----:B------:R-:W-:Y:S01]  /*1780*/  IMAD.IADD R45, R45, 0x1, R19 ;  /* 0x000000012d2d7824 */ /* 0x000fe200078e0213 */
[----:B------:R-:W-:Y:S02]  /*1790*/  SHF.R.S32.HI R20, RZ, 0x1f, R8 ;  /* 0x0000001fff147819 */ /* 0x000fe40000011408 */
[----:B------:R-:W-:Y:S02]  /*17a0*/  LEA R60, P3, R16, UR8, 0x1 ;  /* 0x00000008103c7c11 */ /* 0x000fe4000f8608ff */
[----:B------:R-:W-:Y:S02]  /*17b0*/  IADD3.X R17, R21, R45, R18, P1, P2 ;  /* 0x0000002d15117210 */ /* 0x000fe40000fe4412 */
[----:B------:R-:W-:-:S02]  /*17c0*/  IADD3 R18, P1, R8, R44, RZ ;  /* 0x0000002c08127210 */ /* 0x000fc40007f3e0ff */
[----:B------:R-:W-:Y:S02]  /*17d0*/  LEA.HI.X R61, R16, UR9, R17, 0x1, P3 ;  /* 0x00000009103d7c11 */ /* 0x000fe400098f0c11 */
[----:B------:R-:W-:Y:S02]  /*17e0*/  LEA R16, P2, R18, UR8, 0x1 ;  /* 0x0000000812107c11 */ /* 0x000fe4000f8408ff */
[----:B------:R-:W-:Y:S01]  /*17f0*/  IADD3.X R17, R20, R45, RZ, P1, !PT ;  /* 0x0000002d14117210 */ /* 0x000fe20000ffe4ff */
[----:B------:R-:W2:Y:S03]  /*1800*/  LDG.E.CONSTANT R19, desc[UR10][R60.64] ;  /* 0x0000000a3c137981 */ /* 0x000ea6000c1e9900 */
[----:B------:R-:W-:Y:S01]  /*1810*/  LEA.HI.X R17, R18, UR9, R17, 0x1, P2 ;  /* 0x0000000912117c11 */ /* 0x000fe200090f0c11 */
[----:B------:R-:W0:Y:S04]  /*1820*/  LDS.128 R20, [R26] ;  /* 0x000000001a147984 */ /* 0x000e280000000c00 */
[----:B------:R-:W3:Y:S04]  /*1830*/  LDG.E.CONSTANT R54, desc[UR10][R16.64] ;  /* 0x0000000a10367981 */ /* 0x000ee8000c1e9900 */
[----:B------:R1:W4:Y:S04]  /*1840*/  LDG.E.CONSTANT R18, desc[UR10][R60.64+0x4] ;  /* 0x0000040a3c127981 */ /* 0x000328000c1e9900 */
[----:B------:R5:W4:Y:S01]  /*1850*/  LDG.E.CONSTANT R58, desc[UR10][R16.64+0x4] ;  /* 0x0000040a103a7981 */ /* 0x000b22000c1e9900 */
[----:B------:R-:W-:Y:S01]  /*1860*/  SHF.R.S32.HI R59, RZ, 0x1f, R10 ;  /* 0x0000001fff3b7819 */ /* 0x000fe2000001140a */
[C---:B0-----:R-:W-:Y:S01]  /*1870*/  IMAD.U32 R52, R22.reuse, 0x10000, RZ ;  /* 0x0001000016347824 */ /* 0x041fe200078e00ff */
[----:B------:R-:W-:Y:S01]  /*1880*/  PRMT R22, R22, 0x7632, R22 ;  /* 0x0000763216167816 */ /* 0x000fe20000000016 */
[----:B--2---:R-:W-:-:S04]  /*1890*/  IMAD.U32 R57, R19, 0x10000, RZ ;  /* 0x0001000013397824 */ /* 0x004fc800078e00ff */
[----:B------:R-:W-:Y:S01]  /*18a0*/  FMUL.FTZ R56, R52, R57 ;  /* 0x0000003934387220 */ /* 0x000fe20000410000 */
[----:B------:R-:W-:Y:S02]  /*18b0*/  IMAD.U32 R57, R20, 0x10000, RZ ;  /* 0x0001000014397824 */ /* 0x000fe400078e00ff */
[----:B---3--:R-:W-:-:S04]  /*18c0*/  IMAD.U32 R52, R54, 0x10000, RZ ;  /* 0x0001000036347824 */ /* 0x008fc800078e00ff */
[----:B------:R-:W-:Y:S01]  /*18d0*/  FFMA.FTZ R57, R57, R52, R56 ;  /* 0x0000003439397223 */ /* 0x000fe20000010038 */
[--C-:B------:R-:W-:Y:S02]  /*18e0*/  SHF.R.S32.HI R56, RZ, 0x1f, R41.reuse ;  /* 0x0000001fff387819 */ /* 0x100fe40000011429 */
[----:B------:R-:W-:-:S04]  /*18f0*/  IADD3 R52, P1, P2, R10, R44, R41 ;  /* 0x0000002c0a347210 */ /* 0x000fc80007a3e029 */
[----:B------:R-:W-:Y:S02]  /*1900*/  IADD3.X R59, R59, R45, R56, P1, P2 ;  /* 0x0000002d3b3b7210 */ /* 0x000fe40000fe4438 */
[----:B-1----:R-:W-:-:S04]  /*1910*/  LEA R60, P1, R52, UR8, 0x1 ;  /* 0x00000008343c7c11 */ /* 0x002fc8000f8208ff */
[----:B------:R-:W-:-:S05]  /*1920*/  LEA.HI.X R61, R52, UR9, R59, 0x1, P1 ;  /* 0x00000009343d7c11 */ /* 0x000fca00088f0c3b */
[----:B------:R-:W2:Y:S01]  /*1930*/  LDG.E.CONSTANT R52, desc[UR10][R60.64] ;  /* 0x0000000a3c347981 */ /* 0x000ea2000c1e9900 */
[----:B------:R-:W-:Y:S01]  /*1940*/  PRMT R19, R19, 0x7632, R19 ;  /* 0x0000763213137816 */ /* 0x000fe20000000013 */
[----:B-----5:R-:W-:Y:S01]  /*1950*/  IMAD.U32 R16, R23, 0x10000, RZ ;  /* 0x0001000017107824 */ /* 0x020fe200078e00ff */
[----:B------:R-:W-:Y:S01]  /*1960*/  SHF.L.U32 R22, R22, 0x10, RZ ;  /* 0x0000001016167819 */ /* 0x000fe200000006ff */
[----:B------:R-:W-:Y:S01]  /*1970*/  IMAD.U32 R59, R21, 0x10000, RZ ;  /* 0x00010000153b7824 */ /* 0x000fe200078e00ff */
[----:B------:R-:W-:Y:S01]  /*1980*/  PRMT R20, R20, 0x7632, R20 ;  /* 0x0000763214147816 */ /* 0x000fe20000000014 */
[----:B------:R-:W-:Y:S01]  /*1990*/  IMAD.U32 R19, R19, 0x10000, RZ ;  /* 0x0001000013137824 */ /* 0x000fe200078e00ff */
[----:B------:R-:W-:Y:S02]  /*19a0*/  PRMT R54, R54, 0x7632, R54 ;  /* 0x0000763236367816 */ /* 0x000fe40000000036 */
[----:B------:R-:W-:Y:S01]  /*19b0*/  PRMT R23, R23, 0x7632, R23 ;  /* 0x0000763217177816 */ /* 0x000fe20000000017 */
[----:B------:R-:W-:Y:S01]  /*19c0*/  FMUL.FTZ R19, R22, R19 ;  /* 0x0000001316137220 */ /* 0x000fe20000410000 */
[----:B------:R-:W-:-:S02]  /*19d0*/  IMAD.U32 R20, R20, 0x10000, RZ ;  /* 0x0001000014147824 */ /* 0x000fc400078e00ff */
[----:B------:R-:W-:Y:S01]  /*19e0*/  IMAD.U32 R17, R54, 0x10000, RZ ;  /* 0x0001000036117824 */ /* 0x000fe200078e00ff */
[----:B------:R-:W-:Y:S01]  /*19f0*/  PRMT R21, R21, 0x7632, R21 ;  /* 0x0000763215157816 */ /* 0x000fe20000000015 */
[----:B------:R-:W3:Y:S02]  /*1a00*/  LDG.E.CONSTANT R54, desc[UR10][R60.64+0x4] ;  /* 0x0000040a3c367981 */ /* 0x000ee4000c1e9900 */
[----:B------:R-:W-:Y:S01]  /*1a10*/  FFMA.FTZ R56, R20, R17, R19 ;  /* 0x0000001114387223 */ /* 0x000fe20000010013 */
[C---:B----4-:R-:W-:Y:S02]  /*1a20*/  SHF.L.U32 R17, R18.reuse, 0x10, RZ ;  /* 0x0000001012117819 */ /* 0x050fe400000006ff */
[----:B------:R-:W-:-:S03]  /*1a30*/  PRMT R18, R18, 0x7632, R18 ;  /* 0x0000763212127816 */ /* 0x000fc60000000012 */
[----:B------:R-:W-:Y:S01]  /*1a40*/  FMUL.FTZ R20, R16, R17 ;  /* 0x0000001110147220 */ /* 0x000fe20000410000 */
[----:B------:R-:W-:Y:S02]  /*1a50*/  IMAD.U32 R16, R58, 0x10000, RZ ;  /* 0x000100003a107824 */ /* 0x000fe400078e00ff */
[----:B------:R-:W-:Y:S02]  /*1a60*/  IMAD.U32 R17, R18, 0x10000, RZ ;  /* 0x0001000012117824 */ /* 0x000fe400078e00ff */
[----:B------:R-:W-:Y:S01]  /*1a70*/  FFMA.FTZ R59, R59, R16, R20 ;  /* 0x000000103b3b7223 */ /* 0x000fe20000010014 */
[----:B------:R-:W-:-:S04]  /*1a80*/  IMAD.U32 R20, R23, 0x10000, RZ ;  /* 0x0001000017147824 */ /* 0x000fc800078e00ff */
[----:B------:R-:W-:Y:S02]  /*1a90*/  FMUL.FTZ R20, R20, R17 ;  /* 0x0000001114147220 */ /* 0x000fe40000410000 */
[----:B------:R-:W0:Y:S01]  /*1aa0*/  LDS.128 R16, [R26+0x10] ;  /* 0x000010001a107984 */ /* 0x000e220000000c00 */
[----:B------:R-:W-:Y:S02]  /*1ab0*/  PRMT R58, R58, 0x7632, R58 ;  /* 0x000076323a3a7816 */ /* 0x000fe4000000003a */
[----:B------:R-:W-:-:S03]  /*1ac0*/  SHF.L.U32 R21, R21, 0x10, RZ ;  /* 0x0000001015157819 */ /* 0x000fc600000006ff */
[----:B------:R-:W-:-:S04]  /*1ad0*/  IMAD.U32 R58, R58, 0x10000, RZ ;  /* 0x000100003a3a7824 */ /* 0x000fc800078e00ff */
[----:B------:R-:W-:Y:S01]  /*1ae0*/  FFMA.FTZ R58, R21, R58, R20 ;  /* 0x0000003a153a7223 */ /* 0x000fe20000010014 */
[----:B------:R-:W-:Y:S01]  /*1af0*/  SHF.R.S32.HI R22, RZ, 0x1f, R46 ;  /* 0x0000001fff167819 */ /* 0x000fe2000001142e */
[----:B0-----:R-:W-:Y:S02]  /*1b00*/  IMAD.U32 R20, R16, 0x10000, RZ ;  /* 0x0001000010147824 */ /* 0x001fe400078e00ff */
[----:B--2---:R-:W-:-:S04]  /*1b10*/  IMAD.U32 R21, R52, 0x10000, RZ ;  /* 0x0001000034157824 */ /* 0x004fc800078e00ff */
[----:B------:R-:W-:Y:S01]  /*1b20*/  FFMA.FTZ R57, R20, R21, R57 ;  /* 0x0000001514397223 */ /* 0x000fe20000010039 */
[----:B------:R-:W-:Y:S02]  /*1b30*/  SHF.R.S32.HI R20, RZ, 0x1f, R11 ;  /* 0x0000001fff147819 */ /* 0x000fe4000001140b */
[----:B------:R-:W-:-:S04]  /*1b40*/  IADD3 R21, P1, P2, R11, R44, R46 ;  /* 0x0000002c0b157210 */ /* 0x000fc80007a3e02e */
[----:B------:R-:W-:Y:S02]  /*1b50*/  IADD3.X R22, R20, R45, R22, P1, P2 ;  /* 0x0000002d14167210 */ /* 0x000fe40000fe4416 */
[----:B------:R-:W-:-:S04]  /*1b60*/  LEA R20, P1, R21, UR8, 0x1 ;  /* 0x0000000815147c11 */ /* 0x000fc8000f8208ff */
[----:B------:R-:W-:-:S05]  /*1b70*/  LEA.HI.X R21, R21, UR9, R22, 0x1, P1 ;  /* 0x0000000915157c11 */ /* 0x000fca00088f0c16 */
[----:B------:R-:W2:Y:S01]  /*1b80*/  LDG.E.CONSTANT R22, desc[UR10][R20.64] ;  /* 0x0000000a14167981 */ /* 0x000ea2000c1e9900 */
[----:B------:R-:W-:Y:S02]  /*1b90*/  PRMT R16, R16, 0x7632, R16 ;  /* 0x0000763210107816 */ /* 0x000fe40000000010 */
[----:B------:R-:W-:-:S03]  /*1ba0*/  PRMT R52, R52, 0x7632, R52 ;  /* 0x0000763234347816 */ /* 0x000fc60000000034 */
[----:B------:R-:W-:Y:S01]  /*1bb0*/  IMAD.U32 R23, R16, 0x10000, RZ ;  /* 0x0001000010177824 */ /* 0x000fe200078e00ff */
[----:B------:R-:W-:-:S05]  /*1bc0*/  SHF.L.U32 R52, R52, 0x10, RZ ;  /* 0x0000001034347819 */ /* 0x000fca00000006ff */
[----:B------:R-:W-:Y:S02]  /*1bd0*/  FFMA.FTZ R23, R23, R52, R56 ;  /* 0x0000003417177223 */ /* 0x000fe40000010038 */
[----:B------:R0:W4:Y:S01]  /*1be0*/  LDG.E.CONSTANT R56, desc[UR10][R20.64+0x4] ;  /* 0x0000040a14387981 */ /* 0x000122000c1e9900 */
[C---:B------:R-:W-:Y:S01]  /*1bf0*/  IMAD.U32 R16, R17.reuse, 0x10000, RZ ;  /* 0x0001000011107824 */ /* 0x040fe200078e00ff */
[----:B------:R-:W-:Y:S01]  /*1c00*/  PRMT R17, R17, 0x7632, R17 ;  /* 0x0000763211117816 */ /* 0x000fe20000000011 */
[C---:B---3--:R-:W-:Y:S01]  /*1c10*/  IMAD.U32 R52, R54.reuse, 0x10000, RZ ;  /* 0x0001000036347824 */ /* 0x048fe200078e00ff */
[----:B------:R-:W-:-:S03]  /*1c20*/  PRMT R54, R54, 0x7632, R54 ;  /* 0x0000763236367816 */ /* 0x000fc60000000036 */
[----:B------:R-:W-:Y:S02]  /*1c30*/  IMAD.U32 R17, R17, 0x10000, RZ ;  /* 0x0001000011117824 */ /* 0x000fe400078e00ff */
[----:B------:R-:W-:Y:S02]  /*1c40*/  IMAD.U32 R54, R54, 0x10000, RZ ;  /* 0x0001000036367824 */ /* 0x000fe400078e00ff */
[----:B------:R-:W-:Y:S01]  /*1c50*/  FFMA.FTZ R59, R16, R52, R59 ;  /* 0x00000034103b7223 */ /* 0x000fe2000001003b */
[C---:B------:R-:W-:Y:S01]  /*1c60*/  SHF.L.U32 R16, R18.reuse, 0x10, RZ ;  /* 0x0000001012107819 */ /* 0x040fe200000006ff */
[----:B------:R-:W-:Y:S01]  /*1c70*/  FFMA.FTZ R58, R17, R54, R58 ;  /* 0x00000036113a7223 */ /* 0x000fe2000001003a */
[----:B------:R-:W-:-:S05]  /*1c80*/  PRMT R18, R18, 0x7632, R18 ;  /* 0x0000763212127816 */ /* 0x000fca0000000012 */
[----:B------:R-:W-:Y:S02]  /*1c90*/  IMAD.U32 R18, R18, 0x10000, RZ ;  /* 0x0001000012127824 */ /* 0x000fe400078e00ff */
[----:B--2---:R-:W-:-:S04]  /*1ca0*/  IMAD.U32 R17, R22, 0x10000, RZ ;  /* 0x0001000016117824 */ /* 0x004fc800078e00ff */
[----:B------:R-:W-:Y:S01]  /*1cb0*/  FFMA.FTZ R57, R16, R17, R57 ;  /* 0x0000001110397223 */ /* 0x000fe20000010039 */
[----:B------:R-:W-:-:S04]  /*1cc0*/  IADD3 R17, P1, P2, R12, R44, R47 ;  /* 0x0000002c0c117210 */ /* 0x000fc80007a3e02f */
[----:B------:R-:W-:Y:S02]  /*1cd0*/  LEA R16, P3, R17, UR8, 0x1 ;  /* 0x0000000811107c11 */ /* 0x000fe4000f8608ff */
[----:B0-----:R-:W-:-:S04]  /*1ce0*/  IADD3.X R20, R34, R45, R29, P1, P2 ;  /* 0x0000002d22147210 */ /* 0x001fc80000fe441d */
[----:B------:R-:W-:-:S05]  /*1cf0*/  LEA.HI.X R17, R17, UR9, R20, 0x1, P3 ;  /* 0x0000000911117c11 */ /* 0x000fca00098f0c14 */
[----:B------:R-:W2:Y:S04]  /*1d00*/  LDG.E.CONSTANT R54, desc[UR10][R16.64] ;  /* 0x0000000a10367981 */ /* 0x000ea8000c1e9900 */
[----:B------:R0:W3:Y:S01]  /*1d10*/  LDG.E.CONSTANT R52, desc[UR10][R16.64+0x4] ;  /* 0x0000040a10347981 */ /* 0x0000e2000c1e9900 */
[----:B------:R-:W-:-:S05]  /*1d20*/  PRMT R22, R22, 0x7632, R22 ;  /* 0x0000763216167816 */ /* 0x000fca0000000016 */
        /* <DEDUP_REMOVED lines=11> */
[C---:B-1----:R-:W-:Y:S01]  /*1de0*/  IMAD.U32 R18, R20.reuse, 0x10000, RZ ;  /* 0x0001000014127824 */ /* 0x042fe200078e00ff */
[----:B------:R-:W-:-:S04]  /*1df0*/  PRMT R20, R20, 0x7632, R20 ;  /* 0x0000763214147816 */ /* 0x000fc80000000014 */
[----:B0-----:R-:W-:Y:S01]  /*1e00*/  SHF.L.U32 R17, R20, 0x10, RZ ;  /* 0x0000001014117819 */ /* 0x001fe200000006ff */
[----:B------:R-:W-:Y:S01]  /*1e10*/  IMAD.U32 R56, R21, 0x10000, RZ ;  /* 0x0001000015387824 */ /* 0x000fe200078e00ff */
[C---:B--2---:R-:W-:Y:S01]  /*1e20*/  PRMT R58, R54.reuse, 0x7632, R58 ;  /* 0x00007632363a7816 */ /* 0x044fe2000000003a */
[----:B------:R-:W-:-:S04]  /*1e30*/  IMAD.U32 R16, R54, 0x10000, RZ ;  /* 0x0001000036107824 */ /* 0x000fc800078e00ff */
[----:B------:R-:W-:Y:S02]  /*1e40*/  IMAD.U32 R58, R58, 0x10000, RZ ;  /* 0x000100003a3a7824 */ /* 0x000fe400078e00ff */
[----:B------:R-:W-:Y:S01]  /*1e50*/  FFMA.FTZ R18, R18, R16, R57 ;  /* 0x0000001012127223 */ /* 0x000fe20000010039 */
[----:B---3--:R-:W-:Y:S02]  /*1e60*/  IMAD.U32 R16, R52, 0x10000, RZ ;  /* 0x0001000034107824 */ /* 0x008fe400078e00ff */
        /* <DEDUP_REMOVED lines=11> */
[----:B------:R-:W-:Y:S02]  /*1f20*/  LEA.HI.X R61, R54, UR9, R61, 0x1, P3 ;  /* 0x00000009363d7c11 */ /* 0x000fe400098f0c3d */
[----:B------:R-:W-:-:S03]  /*1f30*/  IADD3 R59, P4, P5, R15, R44, R30 ;  /* 0x0000002c0f3b7210 */ /* 0x000fc60007d9e01e */
[----:B------:R-:W4:Y:S01]  /*1f40*/  LDG.E.CONSTANT R44, desc[UR10][R60.64] ;  /* 0x0000000a3c2c7981 */ /* 0x000f22000c1e9900 */
[----:B------:R-:W-:Y:S02]  /*1f50*/  IADD3.X R45, R38, R45, R33, P4, P5 ;  /* 0x0000002d262d7210 */ /* 0x000fe400027ea421 */
[C---:B0-----:R-:W-:Y:S01]  /*1f60*/  LEA R16, P1, R59.reuse, UR8, 0x1 ;  /* 0x000000083b107c11 */ /* 0x041fe2000f8208ff */
[----:B------:R-:W5:Y:S03]  /*1f70*/  LDG.E.CONSTANT R54, desc[UR10][R60.64+0x4] ;  /* 0x0000040a3c367981 */ /* 0x000f66000c1e9900 */
[----:B------:R-:W-:-:S05]  /*1f80*/  LEA.HI.X R17, R59, UR9, R45, 0x1, P1 ;  /* 0x000000093b117c11 */ /* 0x000fca00088f0c2d */
[----:B------:R-:W5:Y:S04]  /*1f90*/  LDG.E.CONSTANT R45, desc[UR10][R16.64] ;  /* 0x0000000a102d7981 */ /* 0x000f68000c1e9900 */
[----:B------:R0:W5:Y:S01]  /*1fa0*/  LDG.E.CONSTANT R59, desc[UR10][R16.64+0x4] ;  /* 0x0000040a103b7981 */ /* 0x000162000c1e9900 */
[----:B------:R-:W-:Y:S02]  /*1fb0*/  PRMT R21, R21, 0x7632, R21 ;  /* 0x0000763215157816 */ /* 0x000fe40000000015 */
[----:B0-----:R-:W-:-:S03]  /*1fc0*/  PRMT R16, R52, 0x7632, R16 ;  /* 0x0000763234107816 */ /* 0x001fc60000000010 */
        /* <DEDUP_REMOVED lines=8> */
[C---:B--2---:R-:W-:Y:S01]  /*2050*/  IMAD.U32 R52, R57.reuse, 0x10000, RZ ;  /* 0x0001000039347824 */ /* 0x044fe200078e00ff */
[----:B------:R-:W-:-:S05]  /*2060*/  PRMT R57, R57, 0x7632, R57 ;  /* 0x0000763239397816 */ /* 0x000fca0000000039 */
[----:B------:R-:W-:-:S04]  /*2070*/  IMAD.U32 R16, R57, 0x10000, RZ ;  /* 0x0001000039107824 */ /* 0x000fc800078e00ff */
[----:B------:R-:W-:Y:S01]  /*2080*/  FFMA.FTZ R58, R17, R16, R58 ;  /* 0x00000010113a7223 */ /* 0x000fe2000001003a */
[----:B------:R-:W-:Y:S01]  /*2090*/  SHF.L.U32 R17, R23, 0x10, RZ ;  /* 0x0000001017117819 */ /* 0x000fe200000006ff */
[C---:B---3--:R-:W-:Y:S02]  /*20a0*/  IMAD.U32 R16, R20.reuse, 0x10000, RZ ;  /* 0x0001000014107824 */ /* 0x048fe400078e00ff */
[----:B------:R-:W-:Y:S02]  /*20b0*/  FFMA.FTZ R52, R19, R52, R18 ;  /* 0x0000003413347223 */ /* 0x000fe40000010012 */
[----:B------:R-:W-:Y:S02]  /*20c0*/  FFMA.FTZ R56, R17, R16, R56 ;  /* 0x0000001011387223 */ /* 0x000fe40000010038 */
[----:B------:R-:W0:Y:S01]  /*20d0*/  LDS.128 R16, [R26+0x30] ;  /* 0x000030001a107984 */ /* 0x000e220000000c00 */
[----:B------:R-:W-:Y:S02]  /*20e0*/  PRMT R23, R23, 0x7632, R23 ;  /* 0x0000763217177816 */ /* 0x000fe40000000017 */
[----:B------:R-:W-:-:S03]  /*20f0*/  PRMT R22, R20, 0x7632, R22 ;  /* 0x0000763214167816 */ /* 0x000fc60000000016 */
[----:B------:R-:W-:Y:S02]  /*2100*/  IMAD.U32 R20, R23, 0x10000, RZ ;  /* 0x0001000017147824 */ /* 0x000fe400078e00ff */
[----:B------:R-:W-:-:S04]  /*2110*/  IMAD.U32 R22, R22, 0x10000, RZ ;  /* 0x0001000016167824 */ /* 0x000fc800078e00ff */
[----:B------:R-:W-:Y:S01]  /*2120*/  FFMA.FTZ R21, R20, R22, R21 ;  /* 0x0000001614157223 */ /* 0x000fe20000010015 */
[C---:B----4-:R-:W-:Y:S02]  /*2130*/  SHF.L.U32 R20, R44.reuse, 0x10, RZ ;  /* 0x000000102c147819 */ /* 0x050fe400000006ff */
[----:B------:R-:W-:Y:S02]  /*2140*/  PRMT R44, R44, 0x7632, R44 ;  /* 0x000076322c2c7816 */ /* 0x000fe4000000002c */
[----:B-----5:R-:W-:Y:S01]  /*2150*/  PRMT R22, R45, 0x7632, R22 ;  /* 0x000076322d167816 */ /* 0x020fe20000000016 */
[C---:B0-----:R-:W-:Y:S01]  /*2160*/  IMAD.U32 R23, R16.reuse, 0x10000, RZ ;  /* 0x0001000010177824 */ /* 0x041fe200078e00ff */
[----:B------:R-:W-:-:S03]  /*2170*/  PRMT R16, R16, 0x7632, R16 ;  /* 0x0000763210107816 */ /* 0x000fc60000000010 */
[----:B------:R-:W-:Y:S02]  /*2180*/  FFMA.FTZ R52, R23, R20, R52 ;  /* 0x0000001417347223 */ /* 0x000fe40000010034 */
[----:B------:R-:W-:Y:S02]  /*2190*/  IMAD.U32 R23, R16, 0x10000, RZ ;  /* 0x0001000010177824 */ /* 0x000fe400078e00ff */
[----:B------:R-:W-:Y:S01]  /*21a0*/  IMAD.U32 R16, R44, 0x10000, RZ ;  /* 0x000100002c107824 */ /* 0x000fe200078e00ff */
[----:B------:R-:W-:-:S03]  /*21b0*/  PRMT R20, R18, 0x7632, R20 ;  /* 0x0000763212147816 */ /* 0x000fc60000000014 */
[----:B------:R-:W-:Y:S01]  /*21c0*/  FFMA.FTZ R58, R23, R16, R58 ;  /* 0x00000010173a7223 */ /* 0x000fe2000001003a */
[----:B------:R-:W-:Y:S02]  /*21d0*/  IMAD.U32 R23, R18, 0x10000, RZ ;  /* 0x0001000012177824 */ /* 0x000fe400078e00ff */
[----:B------:R-:W-:Y:S02]  /*21e0*/  IMAD.U32 R16, R45, 0x10000, RZ ;  /* 0x000100002d107824 */ /* 0x000fe400078e00ff */
[----:B------:R-:W-:Y:S02]  /*21f0*/  IMAD.U32 R18, R54, 0x10000, RZ ;  /* 0x0001000036127824 */ /* 0x000fe400078e00ff */
[----:B------:R-:W-:Y:S01]  /*2200*/  FFMA.FTZ R16, R23, R16, R52 ;  /* 0x0000001017107223 */ /* 0x000fe20000010034 */
[C---:B------:R-:W-:Y:S01]  /*2210*/  SHF.L.U32 R23, R17.reuse, 0x10, RZ ;  /* 0x0000001011177819 */ /* 0x040fe200000006ff */
[----:B------:R-:W-:Y:S01]  /*2220*/  IMAD.U32 R45, R20, 0x10000, RZ ;  /* 0x00010000142d7824 */ /* 0x000fe200078e00ff */
[----:B------:R-:W-:Y:S01]  /*2230*/  PRMT R17, R17, 0x7632, R17 ;  /* 0x0000763211117816 */ /* 0x000fe20000000011 */
[----:B------:R-:W-:Y:S01]  /*2240*/  IMAD.U32 R20, R22, 0x10000, RZ ;  /* 0x0001000016147824 */ /* 0x000fe200078e00ff */
[----:B------:R-:W-:Y:S01]  /*2250*/  PRMT R54, R54, 0x7632, R54 ;  /* 0x0000763236367816 */ /* 0x000fe20000000036 */
[----:B------:R-:W-:Y:S01]  /*2260*/  FFMA.FTZ R56, R23, R18, R56 ;  /* 0x0000001217387223 */ /* 0x000fe20000010038 */
[----:B------:R-:W-:Y:S01]  /*2270*/  PRMT R22, R59, 0x7632, R22 ;  /* 0x000076323b167816 */ /* 0x000fe20000000016 */
[----:B------:R-:W-:Y:S01]  /*2280*/  FFMA.FTZ R45, R45, R20, R58 ;  /* 0x000000142d2d7223 */ /* 0x000fe2000001003a */
[----:B------:R-:W-:Y:S01]  /*2290*/  IMAD.U32 R18, R17, 0x10000, RZ ;  /* 0x0001000011127824 */ /* 0x000fe200078e00ff */
[C---:B------:R-:W-:Y:S01]  /*22a0*/  PRMT R20, R19.reuse, 0x7632, R20 ;  /* 0x0000763213147816 */ /* 0x040fe20000000014 */
[----:B------:R-:W-:Y:S01]  /*22b0*/  IMAD.U32 R19, R19, 0x10000, RZ ;  /* 0x0001000013137824 */ /* 0x000fe200078e00ff */
[----:B------:R-:W-:Y:S01]  /*22c0*/  SHF.L.U32 R17, R54, 0x10, RZ ;  /* 0x0000001036117819 */ /* 0x000fe200000006ff */
[----:B------:R-:W-:-:S02]  /*22d0*/  IMAD.U32 R59, R59, 0x10000, RZ ;  /* 0x000100003b3b7824 */ /* 0x000fc400078e00ff */
[----:B------:R-:W-:Y:S01]  /*22e0*/  FADD.FTZ R16, R16, R45 ;  /* 0x0000002d10107221 */ /* 0x000fe20000010000 */
[----:B------:R-:W-:Y:S02]  /*22f0*/  IMAD.U32 R20, R20, 0x10000, RZ ;  /* 0x0001000014147824 */ /* 0x000fe400078e00ff */
[----:B------:R-:W-:Y:S02]  /*2300*/  IMAD.U32 R22, R22, 0x10000, RZ ;  /* 0x0001000016167824 */ /* 0x000fe400078e00ff */
[----:B------:R-:W-:Y:S01]  /*2310*/  FFMA.FTZ R17, R18, R17, R21 ;  /* 0x0000001112117223 */ /* 0x000fe20000010015 */
[----:B------:R-:W-:-:S03]  /*2320*/  FFMA.FTZ R19, R19, R59, R56 ;  /* 0x0000003b13137223 */ /* 0x000fc60000010038 */
[----:B------:R-:W-:Y:S01]  /*2330*/  FFMA.FTZ R17, R20, R22, R17 ;  /* 0x0000001614117223 */ /* 0x000fe20000010011 */
[----:B------:R-:W-:-:S04]  /*2340*/  FADD.FTZ R16, R19, R16 ;  /* 0x0000001013107221 */ /* 0x000fc80000010000 */
[----:B------:R-:W-:Y:S01]  /*2350*/  FADD.FTZ R19, R17, R16 ;  /* 0x0000001011137221 */ /* 0x000fe20000010000 */
[----:B------:R-:W-:Y:S06]  /*2360*/  BRA.DIV UR4, `(.L_x_19865) ;  /* 0x0000004e04c07947 */ /* 0x000fec000b800000 */
[----:B------:R0:W1:Y:S02]  /*2370*/  SHFL.BFLY PT, R16, R19, 0x1, 0x1f ;  /* 0x0c201f0013107f89 */ /* 0x00006400000e0000 */
.L_x_19911:
[----:B-1----:R-:W-:-:S04]  /*2380*/  FADD.FTZ R16, R19, R16 ;  /* 0x0000001013107221 */ /* 0x002fc80000010000 */
[----:B0-----:R-:W-:Y:S01]  /*2390*/  FFMA.FTZ R19, R16, UR12, RZ ;  /* 0x0000000c10137c23 */ /* 0x001fe200080100ff */
[----:B------:R-:W-:Y:S06]  /*23a0*/  @P1 BRA `(.L_x_19866) ;  /* 0x0000000000241947 */ /* 0x000fec0003800000 */
[----:B------:R-:W-:-:S04]  /*23b0*/  ISETP.GE.AND P1, PT, R55, R40, PT ;  /* 0x000000283700720c */ /* 0x000fc80003f26270 */
[----:B------:R-:W-:-:S05]  /*23c0*/  FSEL R17, R19, RZ, !P1 ;  /* 0x000000ff13117208 */ /* 0x000fca0004800000 */
[----:B------:R1:W-:Y:S04]  /*23d0*/  STS [R50], R17 ;  /* 0x0000001132007388 */ /* 0x0003e80000000800 */
[----:B------:R-:W-:Y:S05]  /*23e0*/  @P1 BRA `(.L_x_19866) ;  /* 0x0000000000141947 */ /* 0x000fea0003800000 */
[----:B------:R-:W-:Y:S01]  /*23f0*/  FMNMX.FTZ R0, R0, R19, !PT ;  /* 0x0000001300007209 */ /* 0x000fe20007810000 */
[----:B------:R-:W-:Y:S06]  /*2400*/  BRA `(.L_x_19866) ;  /* 0x00000000000c7947 */ /* 0x000fec0003800000 */
.L_x_19864:
[----:B------:R-:W-:-:S13]  /*2410*/  ISETP.NE.AND P1, PT, R39, RZ, PT ;  /* 0x000000ff2700720c */ /* 0x000fda0003f25270 */
[----:B------:R-:W-:-:S05]  /*2420*/  @!P1 MOV R17, 0xff7fffff ;  /* 0xff7fffff00119802 */ /* 0x000fca0000000f00 */
[----:B------:R0:W-:Y:S02]  /*2430*/  @!P1 STS [R50], R17 ;  /* 0x0000001132009388 */ /* 0x0001e40000000800 */
.L_x_19866:
[----:B------:R-:W-:Y:S05]  /*2440*/  BSYNC B1 ;  /* 0x0000000000017941 */ /* 0x000fea0003800000 */
.L_x_19863:
[----:B------:R-:W-:Y:S01]  /*2450*/  IADD3 R48, P1, R48, 0x10, RZ ;  /* 0x0000001030307810 */ /* 0x000fe20007f3e0ff */
[----:B01----:R-:W-:Y:S02]  /*2460*/  VIADD R50, R50, 0x100 ;  /* 0x0000010032327836 */ /* 0x003fe40000000000 */
[----:B------:R-:W-:Y:S02]  /*2470*/  VIADD R55, R55, 0x40 ;  /* 0x0000004037377836 */ /* 0x000fe40000000000 */
[----:B------:R-:W-:Y:S02]  /*2480*/  VIADD R49, R49, 0x40 ;  /* 0x0000004031317836 */ /* 0x000fe40000000000 */
[----:B------:R-:W-:Y:S01]  /*2490*/  IMAD.X R51, RZ, RZ, R51, P1 ;  /* 0x000000ffff337224 */ /* 0x000fe200008e0633 */
[----:B------:R-:W-:Y:S06]  /*24a0*/  @!P0 BRA `(.L_x_19867) ;  /* 0xffffffec00c08947 */ /* 0x000fec000383ffff */
[----:B------:R-:W-:Y:S05]  /*24b0*/  BRA `(.L_x_19861) ;  /* 0x0000001000c47947 */ /* 0x000fea0003800000 */
.L_x_19862:
[----:B------:R-:W0:Y:S01]  /*24c0*/  S2R R0, SR_TID.X ;  /* 0x0000000000007919 */ /* 0x000e220000002100 */
[----:B------:R-:W-:Y:S01]  /*24d0*/  UIADD3 UR4, UR4, 0xa0, URZ ;  /* 0x000000a004047890 */ /* 0x000fe2000fffe03f */
[----:B------:R-:W-:-:S03]  /*24e0*/  ULDC.64 UR6, c[0x0][0x238] ;  /* 0x00008e0000067ab9 */ /* 0x000fc60000000a00 */
[----:B------:R-:W-:Y:S01]  /*24f0*/  ULEA UR4, UR5, UR4, 0x18 ;  /* 0x0000000405047291 */ /* 0x000fe2000f8ec03f */
[----:B0-----:R-:W-:-:S04]  /*2500*/  SHF.R.S32.HI R5, RZ, 0x1f, R0 ;  /* 0x0000001fff057819 */ /* 0x001fc80000011400 */
[----:B------:R-:W-:Y:S01]  /*2510*/  LEA.HI R5, R5, R0, RZ, 0x5 ;  /* 0x0000000005057211 */ /* 0x000fe200078f28ff */
[----:B------:R-:W-:-:S03]  /*2520*/  IMAD.MOV.U32 R0, RZ, RZ, -0x800001 ;  /* 0xff7fffffff007424 */ /* 0x000fc600078e00ff */
[----:B------:R-:W-:-:S04]  /*2530*/  SHF.R.S32.HI R41, RZ, 0x5, R5 ;  /* 0x00000005ff297819 */ /* 0x000fc80000011405 */
[C---:B------:R-:W-:Y:S01]  /*2540*/  SHF.L.U32 R46, R41.reuse, 0x4, RZ ;  /* 0x00000004292e7819 */ /* 0x040fe200000006ff */
[C---:B------:R-:W-:Y:S01]  /*2550*/  IMAD R49, R41.reuse, 0x10, R18 ;  /* 0x0000001029317824 */ /* 0x040fe200078e0212 */
[----:B------:R-:W-:-:S03]  /*2560*/  IADD3 R16, P0, R41, R16, RZ ;  /* 0x0000001029107210 */ /* 0x000fc60007f1e0ff */
[----:B------:R-:W-:Y:S01]  /*2570*/  IMAD.IADD R47, R18, 0x1, R46 ;  /* 0x00000001122f7824 */ /* 0x000fe200078e022e */
[----:B------:R-:W-:Y:S02]  /*2580*/  LEA.HI.X.SX32 R51, R41, R20, 0x1, P0 ;  /* 0x0000001429337211 */ /* 0x000fe400000f0eff */
[C---:B------:R-:W-:Y:S02]  /*2590*/  LEA R50, P0, R16.reuse, UR6, 0x2 ;  /* 0x0000000610327c11 */ /* 0x040fe4000f8010ff */
[----:B------:R-:W-:Y:S02]  /*25a0*/  LEA R49, R49, UR4, 0x2 ;  /* 0x0000000431317c11 */ /* 0x000fe4000f8e10ff */
[----:B------:R-:W-:Y:S02]  /*25b0*/  LEA.HI.X R51, R16, UR7, R51, 0x2, P0 ;  /* 0x0000000710337c11 */ /* 0x000fe400080f1433 */
[----:B------:R-:W-:-:S07]  /*25c0*/  IADD3 R52, -R40, 0x1, R47 ;  /* 0x0000000128347810 */ /* 0x000fce0007ffe12f */
.L_x_19872:
[----:B0-----:R-:W0:Y:S01]  /*25d0*/  LDC R22, c[0x0][0x280] ;  /* 0x0000a000ff167b82 */ /* 0x001e220000000800 */
[----:B------:R-:W-:Y:S01]  /*25e0*/  IABS R20, R46 ;  /* 0x0000002e00147213 */ /* 0x000fe20000000000 */
[----:B------:R-:W-:Y:S04]  /*25f0*/  BSSY B1, `(.L_x_19868) ;  /* 0x0000114000017945 */ /* 0x000fe80003800000 */
[----:B-1----:R-:W-:Y:S02]  /*2600*/  IMAD.HI.U32 R16, R4, R20, RZ ;  /* 0x0000001404107227 */ /* 0x002fe400078e00ff */
        /* <DEDUP_REMOVED lines=22> */
[----:B------:R-:W-:Y:S01]  /*2770*/  IMAD R21, R21, R18, RZ ;  /* 0x0000001215157224 */ /* 0x000fe200078e02ff */
[----:B------:R-:W-:-:S03]  /*2780*/  ISETP.NE.AND P2, PT, R22, RZ, PT ;  /* 0x000000ff1600720c */ /* 0x000fc60003f45270 */
        /* <DEDUP_REMOVED lines=18> */
[----:B------:R-:W-:Y:S01]  /*28b0*/  VIADD R17, R39, 0x2 ;  /* 0x0000000227117836 */ /* 0x000fe20000000000 */
[----:B------:R-:W-:Y:S01]  /*28c0*/  SHF.R.S32.HI R19, RZ, 0x1f, R9 ;  /* 0x0000001fff137819 */ /* 0x000fe20000011409 */
[----:B------:R-:W-:Y:S02]  /*28d0*/  IMAD.MOV.U32 R44, RZ, RZ, R42 ;  /* 0x000000ffff2c7224 */ /* 0x000fe400078e002a */
[----:B------:R-:W-:Y:S01]  /*28e0*/  IMAD.MOV.U32 R45, RZ, RZ, R43 ;  /* 0x000000ffff2d7224 */ /* 0x000fe200078e002b */
[----:B------:R-:W-:-:S04]  /*28f0*/  LEA.HI R18, R17, R17, RZ, 0x1 ;  /* 0x0000001111127211 */ /* 0x000fc800078f08ff */
[----:B------:R-:W-:-:S04]  /*2900*/  SHF.L.U32 R18, R18, 0x6, RZ ;  /* 0x0000000612127819 */ /* 0x000fc800000006ff */
[----:B------:R-:W-:-:S04]  /*2910*/  LOP3.LUT R18, R18, 0xffffff80, RZ, 0xc0, !PT ;  /* 0xffffff8012127812 */ /* 0x000fc800078ec0ff */
        /* <DEDUP_REMOVED lines=19> */
[----:B------:R-:W-:-:S04]  /*2a50*/  IADD3 R16, R39, 0x4, RZ ;  /* 0x0000000427107810 */ /* 0x000fc80007ffe0ff */
[----:B------:R-:W-:-:S05]  /*2a60*/  LEA.HI R16, R16, R16, RZ, 0x1 ;  /* 0x0000001010107211 */ /* 0x000fca00078f08ff */
[----:B------:R-:W-:-:S05]  /*2a70*/  IMAD.SHL.U32 R16, R16, 0x40, RZ ;  /* 0x0000004010107824 */ /* 0x000fca00078e00ff */
[----:B------:R-:W-:Y:S02]  /*2a80*/  LOP3.LUT R17, R16, 0xffffff80, RZ, 0xc0, !PT ;  /* 0xffffff8010117812 */ /* 0x000fe400078ec0ff */
[----:B------:R-:W-:Y:S02]  /*2a90*/  SHF.R.S32.HI R22, RZ, 0x1f, R10 ;  /* 0x0000001fff167819 */ /* 0x000fe4000001140a */
[--C-:B------:R-:W-:Y:S02]  /*2aa0*/  SHF.R.S32.HI R16, RZ, 0x1f, R17.reuse ;  /* 0x0000001fff107819 */ /* 0x100fe40000011411 */
[----:B------:R-:W-:-:S04]  /*2ab0*/  IADD3 R17, P0, P1, R10, R44, R17 ;  /* 0x0000002c0a117210 */ /* 0x000fc8000791e011 */
[----:B------:R-:W-:Y:S02]  /*2ac0*/  IADD3.X R22, R22, R45, R16, P0, P1 ;  /* 0x0000002d16167210 */ /* 0x000fe400007e2410 */
[----:B------:R-:W-:-:S04]  /*2ad0*/  LEA R16, P0, R17, UR16, 0x1 ;  /* 0x0000001011107c11 */ /* 0x000fc8000f8008ff */
[----:B------:R-:W-:Y:S02]  /*2ae0*/  LEA.HI.X R17, R17, UR17, R22, 0x1, P0 ;  /* 0x0000001111117c11 */ /* 0x000fe400080f0c16 */
[----:B0-----:R-:W1:Y:S04]  /*2af0*/  LDS.128 R20, [R26] ;  /* 0x000000001a147984 */ /* 0x001e680000000c00 */
[----:B------:R-:W5:Y:S04]  /*2b00*/  LDG.E.CONSTANT R54, desc[UR10][R16.64] ;  /* 0x0000000a10367981 */ /* 0x000f68000c1e9900 */
[----:B------:R0:W5:Y:S01]  /*2b10*/  LDG.E.CONSTANT R53, desc[UR10][R16.64+0x4] ;  /* 0x0000040a10357981 */ /* 0x000162000c1e9900 */
[C---:B-1----:R-:W-:Y:S01]  /*2b20*/  IMAD.U32 R18, R22.reuse, 0x10000, RZ ;  /* 0x0001000016127824 */ /* 0x042fe200078e00ff */
[----:B------:R-:W-:Y:S01]  /*2b30*/  PRMT R22, R22, 0x7632, R22 ;  /* 0x0000763216167816 */ /* 0x000fe20000000016 */
[C---:B------:R-:W-:Y:S01]  /*2b40*/  IMAD.U32 R55, R20.reuse, 0x10000, RZ ;  /* 0x0001000014377824 */ /* 0x040fe200078e00ff */
[----:B------:R-:W-:-:S03]  /*2b50*/  PRMT R20, R20, 0x7632, R20 ;  /* 0x0000763214147816 */ /* 0x000fc60000000014 */
[----:B------:R-:W-:Y:S01]  /*2b60*/  IMAD.U32 R22, R22, 0x10000, RZ ;  /* 0x0001000016167824 */ /* 0x000fe200078e00ff */
[C---:B0-----:R-:W-:Y:S01]  /*2b70*/  SHF.L.U32 R16, R23.reuse, 0x10, RZ ;  /* 0x0000001017107819 */ /* 0x041fe200000006ff */
[----:B------:R-:W-:Y:S01]  /*2b80*/  IMAD.U32 R20, R20, 0x10000, RZ ;  /* 0x0001000014147824 */ /* 0x000fe200078e00ff */
        /* <DEDUP_REMOVED lines=9> */
[----:B---3--:R-:W-:-:S03]  /*2c20*/  IMAD.U32 R17, R56, 0x10000, RZ ;  /* 0x0001000038117824 */ /* 0x008fc600078e00ff */
[----:B------:R-:W-:-:S04]  /*2c30*/  IMAD.U32 R59, R59, 0x10000, RZ ;  /* 0x000100003b3b7824 */ /* 0x000fc800078e00ff */
[----:B------:R-:W-:Y:S01]  /*2c40*/  FFMA.FTZ R58, R20, R59, R19 ;  /* 0x0000003b143a7223 */ /* 0x000fe20000010013 */
[----:B------:R-:W-:Y:S01]  /*2c50*/  FMUL.FTZ R19, R16, R17 ;  /* 0x0000001110137220 */ /* 0x000fe20000410000 */
[----:B-----5:R-:W-:Y:S02]  /*2c60*/  IMAD.U32 R17, R57, 0x10000, RZ ;  /* 0x0001000039117824 */ /* 0x020fe400078e00ff */
[----:B------:R-:W-:Y:S02]  /*2c70*/  IMAD.U32 R22, R21, 0x10000, RZ ;  /* 0x0001000015167824 */ /* 0x000fe400078e00ff */
[----:B------:R-:W-:Y:S02]  /*2c80*/  FFMA.FTZ R55, R55, R18, R60 ;  /* 0x0000001237377223 */ /* 0x000fe4000001003c */
[----:B------:R-:W-:Y:S02]  /*2c90*/  FFMA.FTZ R22, R22, R17, R19 ;  /* 0x0000001116167223 */ /* 0x000fe40000010013 */
[----:B------:R-:W0:Y:S01]  /*2ca0*/  LDS.128 R16, [R26+0x10] ;  /* 0x000010001a107984 */ /* 0x000e220000000c00 */
[----:B------:R-:W-:-:S02]  /*2cb0*/  PRMT R56, R56, 0x7632, R56 ;  /* 0x0000763238387816 */ /* 0x000fc40000000038 */
[----:B------:R-:W-:Y:S02]  /*2cc0*/  PRMT R21, R21, 0x7632, R21 ;  /* 0x0000763215157816 */ /* 0x000fe40000000015 */
[----:B------:R-:W-:Y:S02]  /*2cd0*/  SHF.L.U32 R56, R56, 0x10, RZ ;  /* 0x0000001038387819 */ /* 0x000fe400000006ff */
[----:B------:R-:W-:Y:S01]  /*2ce0*/  PRMT R57, R57, 0x7632, R57 ;  /* 0x0000763239397816 */ /* 0x000fe20000000039 */
[----:B------:R-:W-:Y:S02]  /*2cf0*/  IMAD.U32 R21, R21, 0x10000, RZ ;  /* 0x0001000015157824 */ /* 0x000fe400078e00ff */
[----:B------:R-:W-:Y:S02]  /*2d00*/  FMUL.FTZ R56, R23, R56 ;  /* 0x0000003817387220 */ /* 0x000fe40000410000 */
[----:B------:R-:W-:-:S04]  /*2d10*/  IMAD.U32 R20, R57, 0x10000, RZ ;  /* 0x0001000039147824 */ /* 0x000fc800078e00ff */
[----:B------:R-:W-:Y:S01]  /*2d20*/  FFMA.FTZ R57, R21, R20, R56 ;  /* 0x0000001415397223 */ /* 0x000fe20000010038 */
[----:B------:R-:W-:Y:S02]  /*2d30*/  IMAD.U32 R23, R54, 0x10000, RZ ;  /* 0x0001000036177824 */ /* 0x000fe400078e00ff */
[----:B0-----:R-:W-:-:S04]  /*2d40*/  IMAD.U32 R20, R16, 0x10000, RZ ;  /* 0x0001000010147824 */ /* 0x001fc800078e00ff */
[----:B------:R-:W-:Y:S01]  /*2d50*/  FFMA.FTZ R23, R20, R23, R55 ;  /* 0x0000001714177223 */ /* 0x000fe20000010037 */
[----:B------:R-:W-:-:S04]  /*2d60*/  IADD3 R20, R39, 0x6, RZ ;  /* 0x0000000627147810 */ /* 0x000fc80007ffe0ff */
[----:B------:R-:W-:-:S05]  /*2d70*/  LEA.HI R20, R20, R20, RZ, 0x1 ;  /* 0x0000001414147211 */ /* 0x000fca00078f08ff */
[----:B------:R-:W-:-:S05]  /*2d80*/  IMAD.SHL.U32 R20, R20, 0x40, RZ ;  /* 0x0000004014147824 */ /* 0x000fca00078e00ff */
        /* <DEDUP_REMOVED lines=12> */
[----:B------:R-:W-:Y:S02]  /*2e50*/  IMAD.U32 R16, R54, 0x10000, RZ ;  /* 0x0001000036107824 */ /* 0x000fe400078e00ff */
[----:B------:R-:W-:-:S05]  /*2e60*/  VIADD R54, R39, 0x8 ;  /* 0x0000000827367836 */ /* 0x000fca0000000000 */
[----:B------:R-:W-:Y:S01]  /*2e70*/  LEA.HI R54, R54, R54, RZ, 0x1 ;  /* 0x0000003636367211 */ /* 0x000fe200078f08ff */
[----:B------:R-:W-:-:S03]  /*2e80*/  FFMA.FTZ R16, R59, R16, R58 ;  /* 0x000000103b107223 */ /* 0x000fc6000001003a */
[----:B------:R-:W-:-:S04]  /*2e90*/  SHF.L.U32 R54, R54, 0x6, RZ ;  /* 0x0000000636367819 */ /* 0x000fc800000006ff */
[----:B------:R-:W-:-:S04]  /*2ea0*/  LOP3.LUT R59, R54, 0xffffff80, RZ, 0xc0, !PT ;  /* 0xffffff80363b7812 */ /* 0x000fc800078ec0ff */
[----:B------:R-:W-:-:S04]  /*2eb0*/  IADD3 R54, P0, P1, R12, R44, R59 ;  /* 0x0000002c0c367210 */ /* 0x000fc8000791e03b */
[----:B0-----:R-:W-:Y:S02]  /*2ec0*/  LEA R20, P2, R54, UR16, 0x1 ;  /* 0x0000001036147c11 */ /* 0x001fe4000f8408ff */
[----:B------:R-:W-:-:S04]  /*2ed0*/  IADD3.X R21, R34, R45, R29, P0, P1 ;  /* 0x0000002d22157210 */ /* 0x000fc800007e241d */
[----:B------:R-:W-:-:S05]  /*2ee0*/  LEA.HI.X R21, R54, UR17, R21, 0x1, P2 ;  /* 0x0000001136157c11 */ /* 0x000fca00090f0c15 */
[----:B------:R-:W4:Y:S01]  /*2ef0*/  LDG.E.CONSTANT R54, desc[UR10][R20.64] ;  /* 0x0000000a14367981 */ /* 0x000f22000c1e9900 */
[----:B------:R-:W-:Y:S02]  /*2f00*/  IMAD.U32 R58, R53, 0x10000, RZ ;  /* 0x00010000353a7824 */ /* 0x000fe400078e00ff */
[----:B------:R-:W-:-:S04]  /*2f10*/  IMAD.U32 R59, R17, 0x10000, RZ ;  /* 0x00010000113b7824 */ /* 0x000fc800078e00ff */
[----:B------:R-:W-:Y:S02]  /*2f20*/  FFMA.FTZ R22, R59, R58, R22 ;  /* 0x0000003a3b167223 */ /* 0x000fe40000010016 */
[----:B------:R0:W5:Y:S01]  /*2f30*/  LDG.E.CONSTANT R58, desc[UR10][R20.64+0x4] ;  /* 0x0000040a143a7981 */ /* 0x000162000c1e9900 */
[----:B------:R-:W-:Y:S02]  /*2f40*/  PRMT R17, R17, 0x7632, R17 ;  /* 0x0000763211117816 */ /* 0x000fe40000000011 */
[----:B------:R-:W-:-:S03]  /*2f50*/  PRMT R53, R53, 0x7632, R53 ;  /* 0x0000763235357816 */ /* 0x000fc60000000035 */
[----:B------:R-:W-:Y:S02]  /*2f60*/  IMAD.U32 R60, R17, 0x10000, RZ ;  /* 0x00010000113c7824 */ /* 0x000fe400078e00ff */
[----:B------:R-:W-:-:S04]  /*2f70*/  IMAD.U32 R53, R53, 0x10000, RZ ;  /* 0x0001000035357824 */ /* 0x000fc800078e00ff */
[----:B------:R-:W-:Y:S01]  /*2f80*/  FFMA.FTZ R57, R60, R53, R57 ;  /* 0x000000353c397223 */ /* 0x000fe20000010039 */
[C---:B------:R-:W-:Y:S02]  /*2f90*/  SHF.L.U32 R60, R18.reuse, 0x10, RZ ;  /* 0x00000010123c7819 */ /* 0x040fe400000006ff */
[----:B------:R-:W-:-:S05]  /*2fa0*/  PRMT R18, R18, 0x7632, R18 ;  /* 0x0000763212127816 */ /* 0x000fca0000000012 */
[----:B0-----:R-:W-:Y:S02]  /*2fb0*/  IMAD.U32 R21, R18, 0x10000, RZ ;  /* 0x0001000012157824 */ /* 0x001fe400078e00ff */
[C---:B------:R-:W-:Y:S01]  /*2fc0*/  IMAD.U32 R53, R19.reuse, 0x10000, RZ ;  /* 0x0001000013357824 */ /* 0x040fe200078e00ff */
[----:B------:R-:W-:Y:S01]  /*2fd0*/  PRMT R19, R19, 0x7632, R19 ;  /* 0x0000763213137816 */ /* 0x000fe20000000013 */
[C---:B--2---:R-:W-:Y:S01]  /*2fe0*/  IMAD.U32 R17, R56.reuse, 0x10000, RZ ;  /* 0x0001000038117824 */ /* 0x044fe200078e00ff */
[----:B------:R-:W-:-:S05]  /*2ff0*/  PRMT R56, R56, 0x7632, R56 ;  /* 0x0000763238387816 */ /* 0x000fca0000000038 */
[----:B------:R-:W-:-:S04]  /*3000*/  IMAD.U32 R18, R56, 0x10000, RZ ;  /* 0x0001000038127824 */ /* 0x000fc800078e00ff */
[----:B------:R-:W-:Y:S01]  /*3010*/  FFMA.FTZ R18, R21, R18, R16 ;  /* 0x0000001215127223 */ /* 0x000fe20000010010 */
[----:B---3--:R-:W-:Y:S01]  /*3020*/  SHF.L.U32 R16, R55, 0x10, RZ ;  /* 0x0000001037107819 */ /* 0x008fe200000006ff */
[----:B------:R-:W-:-:S04]  /*3030*/  FFMA.FTZ R17, R60, R17, R23 ;  /* 0x000000113c117223 */ /* 0x000fc80000010017 */
[----:B------:R-:W-:Y:S02]  /*3040*/  FFMA.FTZ R53, R53, R16, R22 ;  /* 0x0000001035357223 */ /* 0x000fe40000010016 */
[----:B------:R-:W0:Y:S01]  /*3050*/  LDS.128 R20, [R26+0x20] ;  /* 0x000020001a147984 */ /* 0x000e220000000c00 */
[----:B------:R-:W-:Y:S01]  /*3060*/  PRMT R55, R55, 0x7632, R55 ;  /* 0x0000763237377816 */ /* 0x000fe20000000037 */
[----:B------:R-:W-:-:S04]  /*3070*/  IMAD.U32 R16, R19, 0x10000, RZ ;  /* 0x0001000013107824 */ /* 0x000fc800078e00ff */
        /* <DEDUP_REMOVED lines=12> */
[----:B------:R-:W-:Y:S02]  /*3140*/  PRMT R54, R54, 0x7632, R54 ;  /* 0x0000763236367816 */ /* 0x000fe40000000036 */
[----:B------:R-:W-:-:S03]  /*3150*/  SHF.L.U32 R19, R20, 0x10, RZ ;  /* 0x0000001014137819 */ /* 0x000fc600000006ff */
[----:B------:R-:W-:-:S04]  /*3160*/  IMAD.U32 R54, R54, 0x10000, RZ ;  /* 0x0001000036367824 */ /* 0x000fc800078e00ff */
[----:B------:R-:W-:Y:S01]  /*3170*/  FFMA.FTZ R54, R19, R54, R18 ;  /* 0x0000003613367223 */ /* 0x000fe20000010012 */
[----:B------:R-:W-:Y:S02]  /*3180*/  IMAD.U32 R18, R21, 0x10000, RZ ;  /* 0x0001000015127824 */ /* 0x000fe400078e00ff */
        /* <DEDUP_REMOVED lines=9> */
[----:B------:R-:W-:-:S04]  /*3220*/  LEA R16, P0, R44, UR16, 0x1 ;  /* 0x000000102c107c11 */ /* 0x000fc8000f8008ff */
[----:B------:R-:W-:Y:S02]  /*3230*/  LEA.HI.X R17, R44, UR17, R45, 0x1, P0 ;  /* 0x000000112c117c11 */ /* 0x000fe400080f0c2d */
[----:B------:R0:W5:Y:S04]  /*3240*/  LDG.E.CONSTANT R44, desc[UR10][R18.64+0x4] ;  /* 0x0000040a122c7981 */ /* 0x000168000c1e9900 */
[----:B------:R-:W5:Y:S04]  /*3250*/  LDG.E.CONSTANT R45, desc[UR10][R16.64] ;  /* 0x0000000a102d7981 */ /* 0x000f68000c1e9900 */
[----:B------:R1:W5:Y:S01]  /*3260*/  LDG.E.CONSTANT R60, desc[UR10][R16.64+0x4] ;  /* 0x0000040a103c7981 */ /* 0x000362000c1e9900 */
[----:B------:R-:W-:-:S02]  /*3270*/  PRMT R21, R21, 0x7632, R21 ;  /* 0x0000763215157816 */ /* 0x000fc40000000015 */
[----:B------:R-:W-:-:S03]  /*3280*/  PRMT R58, R58, 0x7632, R58 ;  /* 0x000076323a3a7816 */ /* 0x000fc6000000003a */
[----:B------:R-:W-:Y:S01]  /*3290*/  IMAD.U32 R21, R21, 0x10000, RZ ;  /* 0x0001000015157824 */ /* 0x000fe200078e00ff */
[----:B------:R-:W-:-:S05]  /*32a0*/  SHF.L.U32 R58, R58, 0x10, RZ ;  /* 0x000000103a3a7819 */ /* 0x000fca00000006ff */
[----:B------:R-:W-:Y:S01]  /*32b0*/  FFMA.FTZ R57, R21, R58, R57 ;  /* 0x0000003a15397223 */ /* 0x000fe20000010039 */
[C---:B------:R-:W-:Y:S01]  /*32c0*/  IMAD.U32 R21, R22.reuse, 0x10000, RZ ;  /* 0x0001000016157824 */ /* 0x040fe200078e00ff */
[----:B------:R-:W-:Y:S02]  /*32d0*/  PRMT R22, R22, 0x7632, R22 ;  /* 0x0000763216167816 */ /* 0x000fe40000000016 */
[----:B0-----:R-:W-:-:S03]  /*32e0*/  SHF.L.U32 R18, R23, 0x10, RZ ;  /* 0x0000001017127819 */ /* 0x001fc600000006ff */
[----:B-1----:R-:W-:Y:S01]  /*32f0*/  IMAD.U32 R17, R22, 0x10000, RZ ;  /* 0x0001000016117824 */ /* 0x002fe200078e00ff */
[----:B------:R-:W-:-:S05]  /*3300*/  PRMT R23, R23, 0x7632, R23 ;  /* 0x0000763217177816 */ /* 0x000fca0000000017 */
[----:B------:R-:W-:Y:S01]  /*3310*/  IMAD.U32 R22, R23, 0x10000, RZ ;  /* 0x0001000017167824 */ /* 0x000fe200078e00ff */
[----:B------:R-:W-:Y:S01]  /*3320*/  UMOV UR4, 0xffffffff ;  /* 0xffffffff00047882 */ /* 0x000fe20000000000 */
[----:B------:R-:W-:Y:S01]  /*3330*/  ISETP.NE.AND P0, PT, R39, RZ, PT ;  /* 0x000000ff2700720c */ /* 0x000fe20003f05270 */
[C---:B--2---:R-:W-:Y:S01]  /*3340*/  IMAD.U32 R58, R59.reuse, 0x10000, RZ ;  /* 0x000100003b3a7824 */ /* 0x044fe200078e00ff */
[----:B------:R-:W-:Y:S01]  /*3350*/  PRMT R59, R59, 0x7632, R59 ;  /* 0x000076323b3b7816 */ /* 0x000fe2000000003b */
[----:B---3--:R-:W-:-:S04]  /*3360*/  IMAD.U32 R19, R55, 0x10000, RZ ;  /* 0x0001000037137824 */ /* 0x008fc800078e00ff */
[----:B------:R-:W-:Y:S02]  /*3370*/  IMAD.U32 R16, R59, 0x10000, RZ ;  /* 0x000100003b107824 */ /* 0x000fe400078e00ff */
[----:B------:R-:W-:Y:S02]  /*3380*/  FFMA.FTZ R53, R18, R19, R53 ;  /* 0x0000001312357223 */ /* 0x000fe40000010035 */
[----:B------:R-:W-:Y:S02]  /*3390*/  FFMA.FTZ R54, R17, R16, R54 ;  /* 0x0000001011367223 */ /* 0x000fe40000010036 */
[----:B------:R-:W0:Y:S01]  /*33a0*/  LDS.128 R16, [R26+0x30] ;  /* 0x000030001a107984 */ /* 0x000e220000000c00 */
[----:B------:R-:W-:Y:S01]  /*33b0*/  FFMA.FTZ R56, R21, R58, R56 ;  /* 0x0000003a15387223 */ /* 0x000fe20000010038 */
[----:B------:R-:W-:-:S05]  /*33c0*/  PRMT R21, R55, 0x7632, R21 ;  /* 0x0000763237157816 */ /* 0x000fca0000000015 */
[----:B------:R-:W-:-:S04]  /*33d0*/  IMAD.U32 R21, R21, 0x10000, RZ ;  /* 0x0001000015157824 */ /* 0x000fc800078e00ff */
[----:B------:R-:W-:Y:S01]  /*33e0*/  FFMA.FTZ R57, R22, R21, R57 ;  /* 0x0000001516397223 */ /* 0x000fe20000010039 */
[C---:B0-----:R-:W-:Y:S01]  /*33f0*/  PRMT R21, R16.reuse, 0x7632, R21 ;  /* 0x0000763210157816 */ /* 0x041fe20000000015 */
[----:B------:R-:W-:Y:S01]  /*3400*/  IMAD.U32 R23, R16, 0x10000, RZ ;  /* 0x0001000010177824 */ /* 0x000fe200078e00ff */
[C---:B----4-:R-:W-:Y:S02]  /*3410*/  PRMT R16, R20.reuse, 0x7632, R16 ;  /* 0x0000763214107816 */ /* 0x050fe40000000010 */
[----:B------:R-:W-:Y:S01]  /*3420*/  SHF.L.U32 R21, R21, 0x10, RZ ;  /* 0x0000001015157819 */ /* 0x000fe200000006ff */
[----:B------:R-:W-:Y:S02]  /*3430*/  IMAD.U32 R20, R20, 0x10000, RZ ;  /* 0x0001000014147824 */ /* 0x000fe400078e00ff */
[----:B------:R-:W-:Y:S02]  /*3440*/  IMAD.U32 R16, R16, 0x10000, RZ ;  /* 0x0001000010107824 */ /* 0x000fe400078e00ff */
[----:B------:R-:W-:-:S02]  /*3450*/  FFMA.FTZ R20, R23, R20, R56 ;  /* 0x0000001417147223 */ /* 0x000fc40000010038 */
[----:B------:R-:W-:Y:S01]  /*3460*/  FFMA.FTZ R54, R21, R16, R54 ;  /* 0x0000001015367223 */ /* 0x000fe20000010036 */
[----:B-----5:R-:W-:Y:S01]  /*3470*/  SHF.L.U32 R21, R44, 0x10, RZ ;  /* 0x000000102c157819 */ /* 0x020fe200000006ff */
[----:B------:R-:W-:Y:S02]  /*3480*/  IMAD.U32 R16, R17, 0x10000, RZ ;  /* 0x0001000011107824 */ /* 0x000fe400078e00ff */
[----:B------:R-:W-:Y:S02]  /*3490*/  IMAD.U32 R23, R18, 0x10000, RZ ;  /* 0x0001000012177824 */ /* 0x000fe400078e00ff */
[----:B------:R-:W-:Y:S02]  /*34a0*/  IMAD.U32 R22, R45, 0x10000, RZ ;  /* 0x000100002d167824 */ /* 0x000fe400078e00ff */
[----:B------:R-:W-:Y:S01]  /*34b0*/  FFMA.FTZ R53, R16, R21, R53 ;  /* 0x0000001510357223 */ /* 0x000fe20000010035 */
[----:B------:R-:W-:Y:S01]  /*34c0*/  PRMT R18, R18, 0x7632, R18 ;  /* 0x0000763212127816 */ /* 0x000fe20000000012 */
[----:B------:R-:W-:Y:S01]  /*34d0*/  FFMA.FTZ R16, R23, R22, R20 ;  /* 0x0000001617107223 */ /* 0x000fe20000010014 */
[----:B------:R-:W-:-:S02]  /*34e0*/  PRMT R22, R45, 0x7632, R22 ;  /* 0x000076322d167816 */ /* 0x000fc40000000016 */
        /* <DEDUP_REMOVED lines=21> */
.L_x_19914:
[----:B------:R-:W-:Y:S05]  /*3640*/  @P0 BRA.U `(.L_x_19871) ;  /* 0x0000000100380947 */ /* 0x000fea0003800000 */
[----:B-1----:R-:W-:Y:S01]  /*3650*/  FADD.FTZ R16, R19, R16 ;  /* 0x0000001013107221 */ /* 0x002fe20000010000 */
[----:B------:R-:W-:-:S03]  /*3660*/  I2FP.F32.S32 R18, R52 ;  /* 0x0000003400127245 */ /* 0x000fc60000201400 */
[----:B------:R-:W-:-:S04]  /*3670*/  FMUL.FTZ R17, R16, UR15 ;  /* 0x0000000f10117c20 */ /* 0x000fc80008410000 */
        /* <DEDUP_REMOVED lines=8> */
.L_x_19869:
[----:B------:R-:W-:-:S13]  /*3700*/  ISETP.NE.AND P0, PT, R39, RZ, PT ;  /* 0x000000ff2700720c */ /* 0x000fda0003f05270 */
[----:B------:R-:W-:-:S05]  /*3710*/  @!P0 MOV R16, 0xff7fffff ;  /* 0xff7fffff00108802 */ /* 0x000fca0000000f00 */
[----:B------:R3:W-:Y:S02]  /*3720*/  @!P0 STS [R49], R16 ;  /* 0x0000001031008388 */ /* 0x0007e40000000800 */
.L_x_19871:
[----:B------:R-:W-:Y:S05]  /*3730*/  BSYNC B1 ;  /* 0x0000000000017941 */ /* 0x000fea0003800000 */
.L_x_19868:
[----:B------:R-:W-:Y:S01]  /*3740*/  VIADD R41, R41, 0x4 ;  /* 0x0000000429297836 */ /* 0x000fe20000000000 */
[----:B------:R-:W-:Y:S01]  /*3750*/  IADD3 R50, P1, R50, 0x10, RZ ;  /* 0x0000001032327810 */ /* 0x000fe20007f3e0ff */
[----:B--23--:R-:W-:Y:S01]  /*3760*/  VIADD R49, R49, 0x100 ;  /* 0x0000010031317836 */ /* 0x00cfe20000000000 */
[----:B------:R-:W-:Y:S01]  /*3770*/  IADD3 R46, R46, 0x40, RZ ;  /* 0x000000402e2e7810 */ /* 0x000fe20007ffe0ff */
[----:B------:R-:W-:Y:S01]  /*3780*/  VIADD R47, R47, 0x40 ;  /* 0x000000402f2f7836 */ /* 0x000fe20000000000 */
[----:B------:R-:W-:Y:S01]  /*3790*/  ISETP.GE.AND P0, PT, R41, R2, PT ;  /* 0x000000022900720c */ /* 0x000fe20003f06270 */
[----:B------:R-:W-:Y:S02]  /*37a0*/  VIADD R52, R52, 0x40 ;  /* 0x0000004034347836 */ /* 0x000fe40000000000 */
[----:B------:R-:W-:-:S10]  /*37b0*/  IMAD.X R51, RZ, RZ, R51, P1 ;  /* 0x000000ffff337224 */ /* 0x000fd400008e0633 */
[----:B------:R-:W-:Y:S05]  /*37c0*/  @!P0 BRA `(.L_x_19872) ;  /* 0xffffffec00808947 */ /* 0x000fea000383ffff */
.L_x_19861:
[----:B------:R-:W-:Y:S05]  /*37d0*/  BSYNC B0 ;  /* 0x0000000000007941 */ /* 0x000fea0003800000 */
.L_x_19860:
[----:B------:R-:W2:Y:S01]  /*37e0*/  S2R R22, SR_TID.X ;  /* 0x0000000000167919 */ /* 0x000ea20000002100 */
[----:B------:R-:W-:Y:S01]  /*37f0*/  UMOV UR4, 0xffffffff ;  /* 0xffffffff00047882 */ /* 0x000fe20000000000 */
[----:B--2---:R-:W-:-:S04]  /*3800*/  SHF.R.S32.HI R9, RZ, 0x1f, R22 ;  /* 0x0000001fff097819 */ /* 0x004fc80000011416 */
        /* <DEDUP_REMOVED lines=12> */
.L_x_19920:
[----:B------:R-:W-:Y:S01]  /*38d0*/  ISETP.NE.AND P0, PT, R4, RZ, PT ;  /* 0x000000ff0400720c */ /* 0x000fe20003f05270 */
[----:B------:R-:W-:-:S12]  /*38e0*/  WARPSYNC.ALL ;  /* 0x0000000000007948 */ /* 0x000fd80003800000 */
[----:B------:R-:W4:Y:S01]  /*38f0*/  @!P0 S2R R9, SR_CgaCtaId ;  /* 0x0000000000098919 */ /* 0x000f220000008800 */
[----:B------:R-:W-:-:S05]  /*3900*/  @!P0 MOV R0, 0x400 ;  /* 0x0000040000008802 */ /* 0x000fca0000000f00 */
[----:B------:R-:W-:-:S05]  /*3910*/  @!P0 VIADD R0, R0, 0x80 ;  /* 0x0000008000008836 */ /* 0x000fca0000000000 */
[----:B----4-:R-:W-:Y:S02]  /*3920*/  @!P0 LEA R0, R9, R0, 0x18 ;  /* 0x0000000009008211 */ /* 0x010fe400078ec0ff */
[----:B---3--:R-:W-:-:S03]  /*3930*/  @!P0 FMNMX.FTZ R9, R11, R10, !PT ;  /* 0x0000000a0b098209 */ /* 0x008fc60007810000 */
[----:B------:R-:W-:-:S05]  /*3940*/  @!P0 IMAD R0, R23, 0x4, R0 ;  /* 0x0000000417008824 */ /* 0x000fca00078e0200 */
[----:B------:R3:W-:Y:S01]  /*3950*/  @!P0 STS [R0], R9 ;  /* 0x0000000900008388 */ /* 0x0007e20000000800 */
[----:B------:R-:W-:Y:S01]  /*3960*/  BAR.SYNC.DEFER_BLOCKING 0x0 ;  /* 0x0000000000007b1d */ /* 0x000fe20000010000 */
[----:B------:R-:W-:Y:S01]  /*3970*/  ISETP.GT.AND P0, PT, R4, 0x3, PT ;  /* 0x000000030400780c */ /* 0x000fe20003f04270 */
[----:B------:R-:W-:-:S04]  /*3980*/  IMAD.MOV.U32 R8, RZ, RZ, -0x800001 ;  /* 0xff7fffffff087424 */ /* 0x000fc800078e00ff */
[----:B------:R-:W-:Y:S08]  /*3990*/  BSSY B0, `(.L_x_19874) ;  /* 0x00000f5000007945 */ /* 0x000ff00003800000 */
[----:B---3--:R-:W3:Y:S01]  /*39a0*/  @!P0 S2R R9, SR_CgaCtaId ;  /* 0x0000000000098919 */ /* 0x008ee20000008800 */
[----:B------:R-:W-:-:S04]  /*39b0*/  @!P0 MOV R0, 0x400 ;  /* 0x0000040000008802 */ /* 0x000fc80000000f00 */
[----:B------:R-:W-:-:S04]  /*39c0*/  @!P0 IADD3 R0, R0, 0x80, RZ ;  /* 0x0000008000008810 */ /* 0x000fc80007ffe0ff */
[----:B---3--:R-:W-:-:S05]  /*39d0*/  @!P0 LEA R9, R9, R0, 0x18 ;  /* 0x0000000009098211 */ /* 0x008fca00078ec0ff */
[----:B------:R-:W-:-:S05]  /*39e0*/  @!P0 IMAD R10, R4, 0x4, R9 ;  /* 0x00000004040a8824 */ /* 0x000fca00078e0209 */
[----:B------:R-:W3:Y:S04]  /*39f0*/  @!P0 LDS R8, [R10] ;  /* 0x000000000a088984 */ /* 0x000ee80000000800 */
[----:B---3--:R-:W2:Y:S02]  /*3a00*/  SHFL.BFLY PT, R9, R8, 0x2, 0x1f ;  /* 0x0c401f0008097f89 */ /* 0x008ea400000e0000 */
[----:B--2---:R-:W-:Y:S01]  /*3a10*/  FMNMX.FTZ R11, R9, R8, !PT ;  /* 0x00000008090b7209 */ /* 0x004fe20007810000 */
[----:B------:R-:W-:Y:S02]  /*3a20*/  VIADD R9, R40, 0xf ;  /* 0x0000000f28097836 */ /* 0x000fe40000000000 */
[----:B------:R-:W-:Y:S02]  /*3a30*/  IMAD.MOV.U32 R8, RZ, RZ, RZ ;  /* 0x000000ffff087224 */ /* 0x000fe400078e00ff */
[----:B------:R-:W2:Y:S01]  /*3a40*/  SHFL.BFLY PT, R0, R11, 0x1, 0x1f ;  /* 0x0c201f000b007f89 */ /* 0x000ea200000e0000 */
[----:B------:R-:W-:-:S04]  /*3a50*/  SHF.R.S32.HI R12, RZ, 0x1f, R9 ;  /* 0x0000001fff0c7819 */ /* 0x000fc80000011409 */
[----:B------:R-:W-:-:S04]  /*3a60*/  LEA.HI R9, R12, R9, RZ, 0x4 ;  /* 0x000000090c097211 */ /* 0x000fc800078f20ff */
[----:B------:R-:W-:-:S04]  /*3a70*/  LOP3.LUT R9, R9, 0xfffffff0, RZ, 0xc0, !PT ;  /* 0xfffffff009097812 */ /* 0x000fc800078ec0ff */
[----:B------:R-:W-:-:S04]  /*3a80*/  VIMNMX R9, R40, R9, PT ;  /* 0x0000000928097248 */ /* 0x000fc80003fe0100 */
[----:B------:R-:W-:Y:S02]  /*3a90*/  ISETP.GE.AND P1, PT, R22, R9, PT ;  /* 0x000000091600720c */ /* 0x000fe40003f26270 */
[----:B--2---:R-:W-:-:S06]  /*3aa0*/  FMNMX.FTZ R0, R11, R0, !PT ;  /* 0x000000000b007209 */ /* 0x004fcc0007810000 */
[----:B------:R-:W2:Y:S05]  /*3ab0*/  SHFL.IDX PT, R0, R0, RZ, 0x1f ;  /* 0x00001fff00007589 */ /* 0x000eaa00000e0000 */
[----:B------:R-:W-:Y:S05]  /*3ac0*/  @P1 BRA `(.L_x_19875) ;  /* 0x0000000c00841947 */ /* 0x000fea0003800000 */
[----:B------:R-:W-:Y:S01]  /*3ad0*/  LOP3.LUT R8, RZ, R22, RZ, 0x33, !PT ;  /* 0x00000016ff087212 */ /* 0x000fe200078e33ff */
[----:B------:R-:W-:Y:S01]  /*3ae0*/  BSSY B1, `(.L_x_19876) ;  /* 0x000001a000017945 */ /* 0x000fe20003800000 */
[----:B------:R-:W-:Y:S02]  /*3af0*/  IMAD.MOV.U32 R12, RZ, RZ, R22 ;  /* 0x000000ffff0c7224 */ /* 0x000fe400078e0016 */
[----:B------:R-:W-:-:S04]  /*3b00*/  IADD3 R8, R8, R9, RZ ;  /* 0x0000000908087210 */ /* 0x000fc80007ffe0ff */
[C---:B------:R-:W-:Y:S02]  /*3b10*/  LEA.HI R10, R8.reuse, 0x1, RZ, 0x19 ;  /* 0x00000001080a7811 */ /* 0x040fe400078fc8ff */
[----:B------:R-:W-:Y:S01]  /*3b20*/  ISETP.GE.U32.AND P2, PT, R8, 0x180, PT ;  /* 0x000001800800780c */ /* 0x000fe20003f46070 */
[----:B------:R-:W-:Y:S01]  /*3b30*/  IMAD.MOV.U32 R8, RZ, RZ, RZ ;  /* 0x000000ffff087224 */ /* 0x000fe200078e00ff */
[----:B------:R-:W-:-:S13]  /*3b40*/  LOP3.LUT P0, R10, R10, 0x3, RZ, 0xc0, !PT ;  /* 0x000000030a0a7812 */ /* 0x000fda000780c0ff */
        /* <DEDUP_REMOVED lines=8> */
.L_x_19878:
[----:B------:R-:W2:Y:S01]  /*3bd0*/  LDS R13, [R11] ;  /* 0x000000000b0d7984 */ /* 0x000ea20000000800 */
[----:B------:R-:W-:Y:S01]  /*3be0*/  IADD3 R10, R10, -0x1, RZ ;  /* 0xffffffff0a0a7810 */ /* 0x000fe20007ffe0ff */
        /* <DEDUP_REMOVED lines=9> */
.L_x_19877:
[----:B------:R-:W-:Y:S05]  /*3c80*/  BSYNC B1 ;  /* 0x0000000000017941 */ /* 0x000fea0003800000 */
.L_x_19876:
        /* <DEDUP_REMOVED lines=14> */
.L_x_19881:
[----:B------:R-:W2:Y:S01]  /*3d70*/  LDS R13, [R10+-0x400] ;  /* 0xfffc00000a0d7984 */ /* 0x000ea20000000800 */
[----:B------:R-:W-:-:S03]  /*3d80*/  VIADD R12, R12, 0x800 ;  /* 0x000008000c0c7836 */ /* 0x000fc60000000000 */
[----:B------:R-:W3:Y:S02]  /*3d90*/  LDS R15, [R10+-0x200] ;  /* 0xfffe00000a0f7984 */ /* 0x000ee40000000800 */
[----:B------:R-:W-:Y:S02]  /*3da0*/  ISETP.GE.AND P2, PT, R12, R11, PT ;  /* 0x0000000b0c00720c */ /* 0x000fe40003f46270 */
[----:B------:R-:W4:Y:S04]  /*3db0*/  LDS R17, [R10] ;  /* 0x000000000a117984 */ /* 0x000f280000000800 */
[----:B0-----:R-:W0:Y:S04]  /*3dc0*/  LDS R19, [R10+0x200] ;  /* 0x000200000a137984 */ /* 0x001e280000000800 */
        /* <DEDUP_REMOVED lines=17> */
[----:B------:R-:W0:Y:S01]  /*3ee0*/  LDS R41, [R10+0x1600] ;  /* 0x001600000a297984 */ /* 0x000e220000000800 */
[----:B-----5:R-:W-:-:S02]  /*3ef0*/  FADD.FTZ R21, -R0, R21 ;  /* 0x0000001500157221 */ /* 0x020fc40000010100 */
[----:B------:R-:W-:Y:S01]  /*3f00*/  FMUL.FTZ R19, R19, 1.4426950216293334961 ;  /* 0x3fb8aa3b13137820 */ /* 0x000fe20000410000 */
[----:B------:R-:W5:Y:S01]  /*3f10*/  LDS R43, [R10+0x1800] ;  /* 0x001800000a2b7984 */ /* 0x000f620000000800 */
[----:B------:R-:W2:Y:S01]  /*3f20*/  MUFU.EX2 R15, R15 ;  /* 0x0000000f000f7308 */ /* 0x000ea20000000800 */
[----:B------:R-:W-:Y:S01]  /*3f30*/  FMUL.FTZ R21, R21, 1.4426950216293334961 ;  /* 0x3fb8aa3b15157820 */ /* 0x000fe20000410000 */
[C---:B-1----:R-:W-:Y:S01]  /*3f40*/  FADD.FTZ R25, -R0.reuse, R25 ;  /* 0x0000001900197221 */ /* 0x042fe20000010100 */
        /* <DEDUP_REMOVED lines=32> */
[C---:B-----5:R-:W-:Y:S01]  /*4150*/  FADD.FTZ R43, -R0.reuse, R43 ;  /* 0x0000002b002b7221 */ /* 0x060fe20000010100 */
[----:B-1----:R-:W-:Y:S01]  /*4160*/  FADD.FTZ R45, -R0, R45 ;  /* 0x0000002d002d7221 */ /* 0x002fe20000010100 */
        /* <DEDUP_REMOVED lines=36> */
.L_x_19880:
[----:B------:R-:W-:Y:S05]  /*43b0*/  BSYNC B1 ;  /* 0x0000000000017941 */ /* 0x000fea0003800000 */
.L_x_19879:
        /* <DEDUP_REMOVED lines=10> */
[----:B0-----:R-:W0:Y:S04]  /*4460*/  LDS R19, [R10+0x400] ;  /* 0x000400000a137984 */ /* 0x001e280000000800 */
        /* <DEDUP_REMOVED lines=11> */
[----:B0-----:R-:W-:-:S03]  /*4520*/  FADD.FTZ R19, -R0, R19 ;  /* 0x0000001300137221 */ /* 0x001fc60000010100 */
[----:B------:R-:W-:Y:S02]  /*4530*/  FMUL.FTZ R17, R17, 1.4426950216293334961 ;  /* 0x3fb8aa3b11117820 */ /* 0x000fe40000410000 */
[----:B------:R-:W0:Y:S01]  /*4540*/  MUFU.EX2 R13, R13 ;  /* 0x0000000d000d7308 */ /* 0x000e220000000800 */
[----:B------:R-:W-:Y:S01]  /*4550*/  FMUL.FTZ R19, R19, 1.4426950216293334961 ;  /* 0x3fb8aa3b13137820 */ /* 0x000fe20000410000 */
[C---:B-1----:R-:W-:Y:S01]  /*4560*/  FADD.FTZ R21, -R0.reuse, R21 ;  /* 0x0000001500157221 */ /* 0x042fe20000010100 */
        /* <DEDUP_REMOVED lines=27> */
[----:B0-----:R-:W-:-:S07]  /*4720*/  IADD3 R10, R10, 0x1000, RZ ;  /* 0x000010000a0a7810 */ /* 0x001fce0007ffe0ff */
.L_x_19883:
[----:B------:R-:W-:Y:S05]  /*4730*/  BSYNC B1 ;  /* 0x0000000000017941 */ /* 0x000fea0003800000 */
.L_x_19882:
        /* <DEDUP_REMOVED lines=26> */
.L_x_19875:
[----:B------:R-:W-:Y:S05]  /*48e0*/  BSYNC B0 ;  /* 0x0000000000007941 */ /* 0x000fea0003800000 */
.L_x_19874:
[----:B--2---:R-:W2:Y:S01]  /*48f0*/  SHFL.BFLY PT, R11, R8, 0x10, 0x1f ;  /* 0x0e001f00080b7f89 */ /* 0x004ea200000e0000 */
[----:B------:R-:W-:Y:S01]  /*4900*/  LOP3.LUT P0, R12, R22, 0x1f, RZ, 0xc0, !PT ;  /* 0x0000001f160c7812 */ /* 0x000fe2000780c0ff */
[----:B------:R-:W-:Y:S03]  /*4910*/  BSSY B0, `(.L_x_19884) ;  /* 0x00000aa000007945 */ /* 0x000fe60003800000 */
[----:B------:R-:W-:-:S09]  /*4920*/  ISETP.GT.U32.AND P2, PT, R12, 0x3, PT ;  /* 0x000000030c00780c */ /* 0x000fd20003f44070 */
[----:B------:R-:W3:Y:S04]  /*4930*/  @!P0 S2R R17, SR_CgaCtaId ;  /* 0x0000000000118919 */ /* 0x000ee80000008800 */
[----:B------:R-:W4:Y:S01]  /*4940*/  @!P2 S2R R14, SR_CgaCtaId ;  /* 0x00000000000ea919 */ /* 0x000f220000008800 */
[----:B--2---:R-:W-:Y:S01]  /*4950*/  FADD.FTZ R11, R11, R8 ;  /* 0x000000080b0b7221 */ /* 0x004fe20000010000 */
[----:B------:R-:W-:-:S04]  /*4960*/  @!P0 MOV R8, 0x400 ;  /* 0x0000040000088802 */ /* 0x000fc80000000f00 */
[----:B------:R-:W2:Y:S01]  /*4970*/  SHFL.BFLY PT, R0, R11, 0x8, 0x1f ;  /* 0x0d001f000b007f89 */ /* 0x000ea200000e0000 */
[----:B------:R-:W-:-:S05]  /*4980*/  @!P0 VIADD R8, R8, 0x80 ;  /* 0x0000008008088836 */ /* 0x000fca0000000000 */
[----:B---3--:R-:W-:Y:S01]  /*4990*/  @!P0 LEA R17, R17, R8, 0x18 ;  /* 0x0000000811118211 */ /* 0x008fe200078ec0ff */
[----:B--2---:R-:W-:Y:S01]  /*49a0*/  FADD.FTZ R0, R11, R0 ;  /* 0x000000000b007221 */ /* 0x004fe20000010000 */
[----:B------:R-:W-:-:S04]  /*49b0*/  @!P2 MOV R11, 0x400 ;  /* 0x00000400000ba802 */ /* 0x000fc80000000f00 */
[----:B------:R-:W2:Y:S01]  /*49c0*/  SHFL.BFLY PT, R13, R0, 0x4, 0x1f ;  /* 0x0c801f00000d7f89 */ /* 0x000ea200000e0000 */
[----:B------:R-:W-:-:S05]  /*49d0*/  @!P2 VIADD R11, R11, 0x80 ;  /* 0x000000800b0ba836 */ /* 0x000fca0000000000 */
[----:B----4-:R-:W-:-:S05]  /*49e0*/  @!P2 LEA R11, R14, R11, 0x18 ;  /* 0x0000000b0e0ba211 */ /* 0x010fca00078ec0ff */
[----:B------:R-:W-:Y:S02]  /*49f0*/  @!P2 IMAD R12, R12, 0x4, R11 ;  /* 0x000000040c0ca824 */ /* 0x000fe400078e020b */
[----:B--2---:R-:W-:Y:S01]  /*4a00*/  FADD.FTZ R13, R0, R13 ;  /* 0x0000000d000d7221 */ /* 0x004fe20000010000 */
[----:B------:R-:W-:-:S04]  /*4a10*/  @!P0 SHF.R.U32.HI R0, RZ, 0x3, R22 ;  /* 0x00000003ff008819 */ /* 0x000fc80000011616 */
[----:B------:R-:W2:Y:S01]  /*4a20*/  SHFL.BFLY PT, R10, R13, 0x2, 0x1f ;  /* 0x0c401f000d0a7f89 */ /* 0x000ea200000e0000 */
[----:B------:R-:W-:-:S05]  /*4a30*/  @!P0 LOP3.LUT R0, R0, 0x1ffffffc, RZ, 0xc0, !PT ;  /* 0x1ffffffc00008812 */ /* 0x000fca00078ec0ff */
        /* <DEDUP_REMOVED lines=14> */
[----:B------:R-:W-:Y:S01]  /*4b20*/  BSSY B1, `(.L_x_19886) ;  /* 0x0000017000017945 */ /* 0x000fe20003800000 */
[----:B------:R-:W-:Y:S02]  /*4b30*/  IMAD.MOV.U32 R10, RZ, RZ, R22 ;  /* 0x000000ffff0a7224 */ /* 0x000fe400078e0016 */
[----:B------:R-:W-:-:S04]  /*4b40*/  IADD3 R0, R0, R9, RZ ;  /* 0x0000000900007210 */ /* 0x000fc80007ffe0ff */
[C---:B------:R-:W-:Y:S02]  /*4b50*/  LEA.HI R8, R0.reuse, 0x1, RZ, 0x19 ;  /* 0x0000000100087811 */ /* 0x040fe400078fc8ff */
[----:B------:R-:W-:Y:S01]  /*4b60*/  ISETP.GE.U32.AND P1, PT, R0, 0x180, PT ;  /* 0x000001800000780c */ /* 0x000fe20003f26070 */
[----:B--2---:R-:W-:Y:S01]  /*4b70*/  FADD.FTZ R0, R11, 9.9999999747524270788e-07 ;  /* 0x358637bd0b007421 */ /* 0x004fe20000010000 */
[----:B------:R-:W-:-:S05]  /*4b80*/  LOP3.LUT P0, R8, R8, 0x3, RZ, 0xc0, !PT ;  /* 0x0000000308087812 */ /* 0x000fca000780c0ff */
[----:B------:R-:W2:Y:S08]  /*4b90*/  MUFU.RCP R0, R0 ;  /* 0x0000000000007308 */ /* 0x000eb00000001000 */
[----:B------:R-:W-:Y:S05]  /*4ba0*/  @!P0 BRA `(.L_x_19887) ;  /* 0x0000000000388947 */ /* 0x000fea0003800000 */
[----:B------:R-:W3:Y:S01]  /*4bb0*/  S2UR UR5, SR_CgaCtaId ;  /* 0x00000000000579c3 */ /* 0x000ee20000008800 */
[----:B------:R-:W-:Y:S01]  /*4bc0*/  UMOV UR4, 0x400 ;  /* 0x0000040000047882 */ /* 0x000fe20000000000 */
[----:B------:R-:W-:Y:S01]  /*4bd0*/  IMAD.MOV.U32 R10, RZ, RZ, R22 ;  /* 0x000000ffff0a7224 */ /* 0x000fe200078e0016 */
[----:B------:R-:W-:-:S04]  /*4be0*/  UIADD3 UR4, UR4, 0xa0, URZ ;  /* 0x000000a004047890 */ /* 0x000fc8000fffe03f */
[----:B---3--:R-:W-:-:S06]  /*4bf0*/  ULEA UR4, UR5, UR4, 0x18 ;  /* 0x0000000405047291 */ /* 0x008fcc000f8ec03f */
[----:B------:R-:W-:-:S07]  /*4c00*/  LEA R11, R22, UR4, 0x2 ;  /* 0x00000004160b7c11 */ /* 0x000fce000f8e10ff */
.L_x_19888:
[----:B------:R-:W2:Y:S01]  /*4c10*/  LDS R13, [R11] ;  /* 0x000000000b0d7984 */ /* 0x000ea20000000800 */
[----:B------:R-:W-:Y:S02]  /*4c20*/  VIADD R8, R8, 0xffffffff ;  /* 0xffffffff08087836 */ /* 0x000fe40000000000 */
[----:B------:R-:W-:-:S03]  /*4c30*/  VIADD R10, R10, 0x80 ;  /* 0x000000800a0a7836 */ /* 0x000fc60000000000 */
[----:B------:R-:W-:Y:S01]  /*4c40*/  ISETP.NE.AND P0, PT, R8, RZ, PT ;  /* 0x000000ff0800720c */ /* 0x000fe20003f05270 */
[----:B--2---:R-:W-:-:S05]  /*4c50*/  FMUL.FTZ R12, R13, R0 ;  /* 0x000000000d0c7220 */ /* 0x004fca0000410000 */
[----:B------:R2:W-:Y:S02]  /*4c60*/  STS [R11], R12 ;  /* 0x0000000c0b007388 */ /* 0x0005e40000000800 */
[----:B--2---:R-:W-:-:S05]  /*4c70*/  IADD3 R11, R11, 0x200, RZ ;  /* 0x000002000b0b7810 */ /* 0x004fca0007ffe0ff */
[----:B------:R-:W-:Y:S05]  /*4c80*/  @P0 BRA `(.L_x_19888) ;  /* 0xfffffffc00e00947 */ /* 0x000fea000383ffff */
.L_x_19887:
[----:B------:R-:W-:Y:S05]  /*4c90*/  BSYNC B1 ;  /* 0x0000000000017941 */ /* 0x000fea0003800000 */
.L_x_19886:
        /* <DEDUP_REMOVED lines=14> */
.L_x_19891:
[----:B------:R-:W2:Y:S01]  /*4d80*/  LDS R11, [R8+-0x400] ;  /* 0xfffc0000080b7984 */ /* 0x000ea20000000800 */
[----:B------:R-:W-:-:S03]  /*4d90*/  VIADD R10, R10, 0x800 ;  /* 0x000008000a0a7836 */ /* 0x000fc60000000000 */
[----:B------:R-:W3:Y:S02]  /*4da0*/  LDS R13, [R8+-0x200] ;  /* 0xfffe0000080d7984 */ /* 0x000ee40000000800 */
[----:B------:R-:W-:Y:S02]  /*4db0*/  ISETP.GE.AND P1, PT, R10, R45, PT ;  /* 0x0000002d0a00720c */ /* 0x000fe40003f26270 */
[----:B------:R-:W4:Y:S04]  /*4dc0*/  LDS R15, [R8] ;  /* 0x00000000080f7984 */ /* 0x000f280000000800 */
[----:B------:R-:W5:Y:S04]  /*4dd0*/  LDS R17, [R8+0x200] ;  /* 0x0002000008117984 */ /* 0x000f680000000800 */
[----:B0-----:R-:W0:Y:S04]  /*4de0*/  LDS R19, [R8+0x400] ;  /* 0x0004000008137984 */ /* 0x001e280000000800 */
[----:B------:R-:W1:Y:S04]  /*4df0*/  LDS R21, [R8+0x600] ;  /* 0x0006000008157984 */ /* 0x000e680000000800 */
[----:B------:R-:W1:Y:S04]  /*4e00*/  LDS R25, [R8+0x800] ;  /* 0x0008000008197984 */ /* 0x000e680000000800 */
[----:B------:R-:W1:Y:S04]  /*4e10*/  LDS R27, [R8+0xa00] ;  /* 0x000a0000081b7984 */ /* 0x000e680000000800 */
[----:B------:R-:W1:Y:S04]  /*4e20*/  LDS R29, [R8+0xc00] ;  /* 0x000c0000081d7984 */ /* 0x000e680000000800 */
        /* <DEDUP_REMOVED lines=11> */
[----:B------:R-:W0:Y:S01]  /*4ee0*/  LDS R43, [R8+0x1a00] ;  /* 0x001a0000082b7984 */ /* 0x000e220000000800 */
[C---:B-1----:R-:W-:Y:S01]  /*4ef0*/  FMUL.FTZ R21, R0.reuse, R21 ;  /* 0x0000001500157220 */ /* 0x042fe20000410000 */
        /* <DEDUP_REMOVED lines=28> */
.L_x_19890:
[----:B------:R-:W-:Y:S05]  /*50c0*/  BSYNC B1 ;  /* 0x0000000000017941 */ /* 0x000fea0003800000 */
.L_x_19889:
        /* <DEDUP_REMOVED lines=19> */
[----:B-----5:R-:W-:-:S03]  /*5200*/  FMUL.FTZ R17, R0, R17 ;  /* 0x0000001100117220 */ /* 0x020fc60000410000 */
[----:B------:R-:W-:Y:S01]  /*5210*/  STS [R8], R15 ;  /* 0x0000000f08007388 */ /* 0x000fe20000000800 */
[----:B0-----:R-:W-:-:S03]  /*5220*/  FMUL.FTZ R19, R0, R19 ;  /* 0x0000001300137220 */ /* 0x001fc60000410000 */
        /* <DEDUP_REMOVED lines=9> */
.L_x_19893:
[----:B------:R-:W-:Y:S05]  /*52c0*/  BSYNC B1 ;  /* 0x0000000000017941 */ /* 0x000fea0003800000 */
.L_x_19892:
        /* <DEDUP_REMOVED lines=14> */
.L_x_19885:
[----:B------:R-:W-:Y:S05]  /*53b0*/  BSYNC B0 ;  /* 0x0000000000007941 */ /* 0x000fea0003800000 */
.L_x_19884:
[----:B------:R-:W-:Y:S01]  /*53c0*/  BAR.SYNC.DEFER_BLOCKING 0x0 ;  /* 0x0000000000007b1d */ /* 0x000fe20000010000 */
[----:B------:R-:W-:-:S05]  /*53d0*/  ISETP.GE.AND P0, PT, R23, R2, PT ;  /* 0x000000021700720c */ /* 0x000fca0003f06270 */
[----:B------:R-:W-:Y:S01]  /*53e0*/  ULDC UR8, c[0x0][0x25c] ;  /* 0x0000970000087ab9 */ /* 0x000fe20000000800 */
[----:B------:R-:W-:Y:S07]  /*53f0*/  BSSY B1, `(.L_x_19894) ;  /* 0x000017e000017945 */ /* 0x000fee0003800000 */
[----:B------:R-:W-:Y:S02]  /*5400*/  @P0 CS2R R30, SRZ ;  /* 0x00000000001e0805 */ /* 0x000fe4000001ff00 */
[----:B------:R-:W-:Y:S01]  /*5410*/  @P0 CS2R R28, SRZ ;  /* 0x00000000001c0805 */ /* 0x000fe2000001ff00 */
[----:B------:R-:W-:Y:S06]  /*5420*/  @P0 BRA `(.L_x_19895) ;  /* 0x0000001400e80947 */ /* 0x000fec0003800000 */
[----:B---3--:R-:W3:Y:S01]  /*5430*/  I2F.RP R9, R5 ;  /* 0x0000000500097306 */ /* 0x008ee20000209400 */
[----:B------:R-:W4:Y:S01]  /*5440*/  S2UR UR4, SR_CTAID.Y ;  /* 0x00000000000479c3 */ /* 0x000f220000002600 */
[----:B------:R-:W-:Y:S01]  /*5450*/  ULDC.64 UR6, c[0x0][0x238] ;  /* 0x00008e0000067ab9 */ /* 0x000fe20000000a00 */
[----:B------:R-:W-:Y:S02]  /*5460*/  IADD3 R50, -R23, -0x1, R2 ;  /* 0xffffffff17327810 */ /* 0x000fe40007ffe102 */
[----:B------:R-:W-:Y:S02]  /*5470*/  CS2R R30, SRZ ;  /* 0x00000000001e7805 */ /* 0x000fe4000001ff00 */
[----:B------:R-:W-:Y:S02]  /*5480*/  CS2R R28, SRZ ;  /* 0x00000000001c7805 */ /* 0x000fe4000001ff00 */
[----:B--2---:R-:W4:Y:S01]  /*5490*/  LDC R0, c[0x0][0x248] ;  /* 0x00009200ff007b82 */ /* 0x004f220000000800 */
[----:B---3--:R-:W2:Y:S07]  /*54a0*/  MUFU.RCP R9, R9 ;  /* 0x0000000900097308 */ /* 0x008eae0000001000 */
[----:B------:R-:W3:Y:S08]  /*54b0*/  S2UR UR5, SR_CgaCtaId ;  /* 0x00000000000579c3 */ /* 0x000ef00000008800 */
[----:B------:R-:W5:Y:S01]  /*54c0*/  LDC R35, c[0x0][0x25c] ;  /* 0x00009700ff237b82 */ /* 0x000f620000000800 */
[----:B--2---:R-:W-:-:S02]  /*54d0*/  VIADD R24, R9, 0xffffffe ;  /* 0x0ffffffe09187836 */ /* 0x004fc40000000000 */
[----:B----4-:R-:W-:Y:S01]  /*54e0*/  IMAD R8, R0, UR4, RZ ;  /* 0x0000000400087c24 */ /* 0x010fe2000f8e02ff */
[----:B------:R-:W-:Y:S01]  /*54f0*/  SHF.R.S32.HI R0, RZ, 0x1f, R23 ;  /* 0x0000001fff007819 */ /* 0x000fe20000011417 */
[----:B------:R2:W4:Y:S01]  /*5500*/  F2I.FTZ.U32.TRUNC.NTZ R25, R24 ;  /* 0x0000001800197305 */ /* 0x000522000021f000 */
[----:B------:R-:W-:Y:S02]  /*5510*/  UMOV UR4, 0x400 ;  /* 0x0000040000047882 */ /* 0x000fe40000000000 */
[----:B------:R-:W-:Y:S01]  /*5520*/  IADD3 R27, P0, R23, R8, RZ ;  /* 0x00000008171b7210 */ /* 0x000fe20007f1e0ff */
[----:B------:R-:W-:-:S03]  /*5530*/  UIADD3 UR4, UR4, 0xa0, URZ ;  /* 0x000000a004047890 */ /* 0x000fc6000fffe03f */
[----:B------:R-:W-:Y:S01]  /*5540*/  LEA.HI.X.SX32 R0, R8, R0, 0x1, P0 ;  /* 0x0000000008007211 */ /* 0x000fe200000f0eff */
[----:B---3--:R-:W-:Y:S01]  /*5550*/  ULEA UR4, UR5, UR4, 0x18 ;  /* 0x0000000405047291 */ /* 0x008fe2000f8ec03f */
[----:B--2---:R-:W-:Y:S01]  /*5560*/  IMAD.MOV.U32 R24, RZ, RZ, RZ ;  /* 0x000000ffff187224 */ /* 0x004fe200078e00ff */
[----:B------:R-:W-:Y:S02]  /*5570*/  LEA.HI R8, R4, R4, RZ, 0x1 ;  /* 0x0000000404087211 */ /* 0x000fe400078f08ff */
[----:B------:R-:W-:Y:S01]  /*5580*/  LEA R26, P0, R27, UR6, 0x2 ;  /* 0x000000061b1a7c11 */ /* 0x000fe2000f8010ff */
[----:B------:R-:W-:Y:S01]  /*5590*/  ULDC UR6, c[0x0][0x27c] ;  /* 0x00009f0000067ab9 */ /* 0x000fe20000000800 */
[----:B-----5:R-:W-:Y:S01]  /*55a0*/  SHF.R.S32.HI R35, RZ, 0x1f, R35 ;  /* 0x0000001fff237819 */ /* 0x020fe20000011423 */
[----:B------:R-:W-:Y:S01]  /*55b0*/  VIADD R36, R3, -UR6 ;  /* 0x8000000603247c36 */ /* 0x000fe20008000000 */
[----:B----4-:R-:W-:Y:S02]  /*55c0*/  IADD3 R10, RZ, -R25, RZ ;  /* 0x80000019ff0a7210 */ /* 0x010fe40007ffe0ff */
[----:B------:R-:W-:Y:S01]  /*55d0*/  LEA.HI.X R27, R27, UR7, R0, 0x2, P0 ;  /* 0x000000071b1b7c11 */ /* 0x000fe200080f1400 */
[----:B------:R-:W-:Y:S01]  /*55e0*/  ULDC UR7, c[0x0][0x260] ;  /* 0x0000980000077ab9 */ /* 0x000fe20000000800 */
[----:B------:R-:W-:-:S02]  /*55f0*/  IMAD.SHL.U32 R0, R23, 0x10, RZ ;  /* 0x0000001017007824 */ /* 0x000fc400078e00ff */
[----:B------:R-:W-:Y:S02]  /*5600*/  IMAD R9, R10, R5, RZ ;  /* 0x000000050a097224 */ /* 0x000fe400078e02ff */
[----:B-1----:R-:W-:Y:S02]  /*5610*/  IMAD R16, R6, UR7, RZ ;  /* 0x0000000706107c24 */ /* 0x002fe4000f8e02ff */
[----:B------:R-:W-:Y:S01]  /*5620*/  IMAD.HI.U32 R24, R25, R9, R24 ;  /* 0x0000000919187227 */ /* 0x000fe200078e0018 */
[C---:B------:R-:W-:Y:S02]  /*5630*/  LOP3.LUT R9, R8.reuse, 0xfffffffe, RZ, 0xc0, !PT ;  /* 0xfffffffe08097812 */ /* 0x040fe400078ec0ff */
[----:B------:R-:W-:Y:S01]  /*5640*/  SHF.R.S32.HI R17, RZ, 0x1f, R16 ;  /* 0x0000001fff117819 */ /* 0x000fe20000011410 */
[----:B------:R-:W-:Y:S01]  /*5650*/  IMAD.SHL.U32 R8, R8, 0x8, RZ ;  /* 0x0000000808087824 */ /* 0x000fe200078e00ff */
[----:B------:R-:W-:Y:S01]  /*5660*/  IADD3 R9, R4, -R9, RZ ;  /* 0x8000000904097210 */ /* 0x000fe20007ffe0ff */
[----:B------:R-:W-:-:S03]  /*5670*/  IMAD.MOV.U32 R25, RZ, RZ, R23 ;  /* 0x000000ffff197224 */ /* 0x000fc600078e0017 */
[----:B------:R-:W-:Y:S01]  /*5680*/  LOP3.LUT R8, R8, 0xfffffff0, RZ, 0xc0, !PT ;  /* 0xfffffff008087812 */ /* 0x000fe200078ec0ff */
[----:B------:R-:W-:Y:S02]  /*5690*/  IMAD R3, R23, 0x2, R9 ;  /* 0x0000000217037824 */ /* 0x000fe400078e0209 */
[C---:B------:R-:W-:Y:S02]  /*56a0*/  IMAD R33, R9.reuse, 0x8, R0 ;  /* 0x0000000809217824 */ /* 0x040fe400078e0200 */
[----:B------:R-:W-:Y:S01]  /*56b0*/  IMAD R34, R9, 0x8, R8 ;  /* 0x0000000809227824 */ /* 0x000fe200078e0208 */
[----:B------:R-:W-:-:S03]  /*56c0*/  LEA R3, R3, UR4, 0x5 ;  /* 0x0000000403037c11 */ /* 0x000fc6000f8e28ff */
[C---:B------:R-:W-:Y:S01]  /*56d0*/  VIADD R6, R34.reuse, 0x300 ;  /* 0x0000030022067836 */ /* 0x040fe20000000000 */
[----:B------:R-:W-:Y:S01]  /*56e0*/  IADD3 R32, R34, 0x200, RZ ;  /* 0x0000020022207810 */ /* 0x000fe20007ffe0ff */
[----:B------:R-:W-:-:S07]  /*56f0*/  VIADD R3, R3, 0x10 ;  /* 0x0000001003037836 */ /* 0x000fce0000000000 */
.L_x_19906:
[----:B------:R-:W1:Y:S01]  /*5700*/  LDC R18, c[0x0][0x280] ;  /* 0x0000a000ff127b82 */ /* 0x000e620000000800 */
[----:B------:R-:W-:Y:S01]  /*5710*/  IABS R9, R0 ;  /* 0x0000000000097213 */ /* 0x000fe20000000000 */
[----:B------:R-:W-:Y:S04]  /*5720*/  BSSY B0, `(.L_x_19896) ;  /* 0x0000141000007945 */ /* 0x000fe80003800000 */
[----:B------:R-:W-:Y:S02]  /*5730*/  IMAD.HI.U32 R8, R24, R9, RZ ;  /* 0x0000000918087227 */ /* 0x000fe400078e00ff */
[----:B------:R-:W2:Y:S02]  /*5740*/  LDC R13, c[0x0][0x284] ;  /* 0x0000a100ff0d7b82 */ /* 0x000ea40000000800 */
[----:B------:R-:W-:Y:S01]  /*5750*/  IMAD.MOV R10, RZ, RZ, -R8 ;  /* 0x000000ffff0a7224 */ /* 0x000fe200078e0a08 */
[----:B-1----:R-:W-:-:S04]  /*5760*/  IABS R15, R18 ;  /* 0x00000012000f7213 */ /* 0x002fc80000000000 */
[----:B------:R-:W1:Y:S01]  /*5770*/  I2F.RP R12, R15 ;  /* 0x0000000f000c7306 */ /* 0x000e620000209400 */
[----:B--2---:R-:W-:-:S05]  /*5780*/  IABS R11, R13 ;  /* 0x0000000d000b7213 */ /* 0x004fca0000000000 */
[----:B------:R-:W-:Y:S01]  /*5790*/  IMAD R10, R10, R11, R9 ;  /* 0x0000000b0a0a7224 */ /* 0x000fe200078e0209 */
[----:B------:R-:W-:-:S04]  /*57a0*/  LOP3.LUT R9, R0, R13, RZ, 0x3c, !PT ;  /* 0x0000000d00097212 */ /* 0x000fc800078e3cff */
[----:B------:R-:W-:Y:S01]  /*57b0*/  ISETP.GT.U32.AND P1, PT, R5, R10, PT ;  /* 0x0000000a0500720c */ /* 0x000fe20003f24070 */
[----:B-1----:R-:W1:Y:S01]  /*57c0*/  MUFU.RCP R12, R12 ;  /* 0x0000000c000c7308 */ /* 0x002e620000001000 */
[----:B------:R-:W-:-:S11]  /*57d0*/  ISETP.GE.AND P2, PT, R9, RZ, PT ;  /* 0x000000ff0900720c */ /* 0x000fd60003f46270 */
[----:B------:R-:W-:Y:S02]  /*57e0*/  @!P1 IMAD.IADD R10, R10, 0x1, -R11 ;  /* 0x000000010a0a9824 */ /* 0x000fe400078e0a0b */
[----:B------:R-:W-:Y:S01]  /*57f0*/  @!P1 VIADD R8, R8, 0x1 ;  /* 0x0000000108089836 */ /* 0x000fe20000000000 */
[----:B------:R-:W-:Y:S02]  /*5800*/  ISETP.NE.AND P1, PT, R13, RZ, PT ;  /* 0x000000ff0d00720c */ /* 0x000fe40003f25270 */
[----:B------:R-:W-:Y:S02]  /*5810*/  ISETP.GE.U32.AND P0, PT, R10, R5, PT ;  /* 0x000000050a00720c */ /* 0x000fe40003f06070 */
[----:B-1----:R-:W-:-:S04]  /*5820*/  IADD3 R14, R12, 0xffffffe, RZ ;  /* 0x0ffffffe0c0e7810 */ /* 0x002fc80007ffe0ff */
[----:B------:R-:W1:Y:S07]  /*5830*/  F2I.FTZ.U32.TRUNC.NTZ R9, R14 ;  /* 0x0000000e00097305 */ /* 0x000e6e000021f000 */
[----:B------:R-:W-:-:S04]  /*5840*/  @P0 VIADD R8, R8, 0x1 ;  /* 0x0000000108080836 */ /* 0x000fc80000000000 */
[----:B------:R-:W-:-:S04]  /*5850*/  IMAD.MOV.U32 R11, RZ, RZ, R8 ;  /* 0x000000ffff0b7224 */ /* 0x000fc800078e0008 */
[----:B------:R-:W-:Y:S01]  /*5860*/  @!P2 IMAD.MOV R11, RZ, RZ, -R11 ;  /* 0x000000ffff0ba224 */ /* 0x000fe200078e0a0b */
[----:B------:R-:W-:Y:S02]  /*5870*/  @!P1 LOP3.LUT R11, RZ, R13, RZ, 0x33, !PT ;  /* 0x0000000dff0b9212 */ /* 0x000fe400078e33ff */
[----:B-1----:R-:W-:Y:S02]  /*5880*/  IADD3 R8, RZ, -R9, RZ ;  /* 0x80000009ff087210 */ /* 0x002fe40007ffe0ff */
        /* <DEDUP_REMOVED lines=21> */
[----:B------:R-:W1:Y:S01]  /*59e0*/  LDC.64 R20, c[0x0][0x228] ;  /* 0x00008a00ff147b82 */ /* 0x000e620000000a00 */
        /* <DEDUP_REMOVED lines=8> */
[-C--:B-1----:R-:W-:Y:S02]  /*5a70*/  LEA R8, P2, R11, R20.reuse, 0x1 ;  /* 0x000000140b087211 */ /* 0x082fe400078408ff */
[----:B------:R-:W-:Y:S02]  /*5a80*/  LEA.HI.X.SX32 R12, R32, R15, 0x1, P1 ;  /* 0x0000000f200c7211 */ /* 0x000fe400008f0eff */
[----:B------:R-:W-:-:S02]  /*5a90*/  LEA R18, P1, R13, R20, 0x1 ;  /* 0x000000140d127211 */ /* 0x000fc400078208ff */
[----:B------:R-:W-:Y:S02]  /*5aa0*/  LEA.HI.X R9, R11, R21, R12, 0x1, P2 ;  /* 0x000000150b097211 */ /* 0x000fe400010f0c0c */
[-C--:B------:R-:W-:Y:S02]  /*5ab0*/  LEA.HI.X.SX32 R12, R34, R15.reuse, 0x1, P0 ;  /* 0x0000000f220c7211 */ /* 0x080fe400000f0eff */
[----:B------:R-:W-:Y:S01]  /*5ac0*/  LEA R20, P4, R10, R20, 0x1 ;  /* 0x000000140a147211 */ /* 0x000fe200078808ff */
[----:B------:R-:W5:Y:S01]  /*5ad0*/  LDG.E.CONSTANT R39, desc[UR10][R8.64] ;  /* 0x0000000a08277981 */ /* 0x000f62000c1e9900 */
[----:B------:R-:W-:Y:S02]  /*5ae0*/  LEA.HI.X.SX32 R11, R6, R15, 0x1, P3 ;  /* 0x0000000f060b7211 */ /* 0x000fe400018f0eff */
[-C--:B0-----:R-:W-:Y:S01]  /*5af0*/  LEA.HI.X R19, R13, R21.reuse, R12, 0x1, P1 ;  /* 0x000000150d137211 */ /* 0x081fe200008f0c0c */
        /* <DEDUP_REMOVED lines=55> */
.L_x_19899:
[----:B------:R-:W-:Y:S05]  /*5e70*/  BSYNC B2 ;  /* 0x0000000000027941 */ /* 0x000fea0003800000 */
.L_x_19898:
        /* <DEDUP_REMOVED lines=9> */
[C---:B------:R-:W-:Y:S01]  /*5f10*/  PRMT R19, R18.reuse, 0x7632, R19 ;  /* 0x0000763212137816 */ /* 0x040fe20000000013 */
[----:B------:R-:W-:Y:S01]  /*5f20*/  IMAD.U32 R15, R15, 0x10000, RZ ;  /* 0x000100000f0f7824 */ /* 0x000fe200078e00ff */
[----:B------:R-:W-:Y:S01]  /*5f30*/  SHF.L.U32 R18, R18, 0x10, RZ ;  /* 0x0000001012127819 */ /* 0x000fe200000006ff */
[----:B------:R-:W-:Y:S02]  /*5f40*/  IMAD.U32 R13, R13, 0x10000, RZ ;  /* 0x000100000d0d7824 */ /* 0x000fe400078e00ff */
[----:B------:R-:W-:Y:S02]  /*5f50*/  IMAD.U32 R21, R19, 0x10000, RZ ;  /* 0x0001000013157824 */ /* 0x000fe400078e00ff */
[----:B------:R-:W-:Y:S01]  /*5f60*/  FADD.FTZ R19, R20, R15 ;  /* 0x0000000f14137221 */ /* 0x000fe20000010000 */
        /* <DEDUP_REMOVED lines=17> */
[-C--:B------:R-:W-:Y:S02]  /*6080*/  ISETP.GE.AND P6, PT, R21, R40.reuse, PT ;  /* 0x000000281500720c */ /* 0x080fe40003fc6270 */
[----:B------:R-:W-:-:S02]  /*6090*/  ISETP.GE.AND P4, PT, R19, R40, PT ;  /* 0x000000281300720c */ /* 0x000fc40003f86270 */
[C---:B------:R-:W-:Y:S02]  /*60a0*/  SEL R19, R48.reuse, RZ, !P1 ;  /* 0x000000ff30137207 */ /* 0x040fe40004800000 */
        /* <DEDUP_REMOVED lines=18> */
.L_x_19901:
[----:B------:R-:W-:Y:S05]  /*61d0*/  BSYNC B2 ;  /* 0x0000000000027941 */ /* 0x000fea0003800000 */
.L_x_19900:
[----:B------:R-:W-:Y:S01]  /*61e0*/  HFMA2.MMA.BF16_V2 R49, R8, R49, -RZ ;  /* 0x0000003108317235 */ /* 0x000fe200003000ff */
[----:B------:R-:W-:Y:S01]  /*61f0*/  HMUL2.BF16_V2 R18, R9, R48 ;  /* 0x0000003009127232 */ /* 0x000fe20000200000 */
[----:B------:R-:W-:Y:S01]  /*6200*/  HFMA2.MMA.BF16_V2 R20, R10, R47, -RZ ;  /* 0x0000002f0a147235 */ /* 0x000fe200003000ff */
[----:B------:R-:W-:Y:S01]  /*6210*/  FADD.FTZ R12, R12, R15 ;  /* 0x0000000f0c0c7221 */ /* 0x000fe20000010000 */
[----:B------:R-:W-:Y:S01]  /*6220*/  FADD.FTZ R13, R14, R13 ;  /* 0x0000000d0e0d7221 */ /* 0x000fe20000010000 */
        /* <DEDUP_REMOVED lines=15> */
[----:B------:R-:W-:Y:S01]  /*6320*/  PRMT R14, R46, 0x7610, R14 ;  /* 0x000076102e0e7816 */ /* 0x000fe2000000000e */
[----:B------:R-:W-:Y:S01]  /*6330*/  FADD.FTZ R15, R20, R21 ;  /* 0x00000015140f7221 */ /* 0x000fe20000010000 */
[----:B------:R-:W-:-:S02]  /*6340*/  IMAD.U32 R19, R19, 0x10000, RZ ;  /* 0x0001000013137824 */ /* 0x000fc400078e00ff */
        /* <DEDUP_REMOVED lines=33> */
.L_x_19903:
[----:B------:R-:W-:Y:S05]  /*6560*/  BSYNC B2 ;  /* 0x0000000000027941 */ /* 0x000fea0003800000 */
.L_x_19902:
        /* <DEDUP_REMOVED lines=41> */
.L_x_19905:
[----:B------:R-:W-:Y:S05]  /*6800*/  BSYNC B2 ;  /* 0x0000000000027941 */ /* 0x000fea0003800000 */
.L_x_19904:
[----:B------:R-:W-:Y:S01]  /*6810*/  HFMA2.MMA.BF16_V2 R42, R9, R42, -RZ ;  /* 0x0000002a092a7235 */ /* 0x000fe200003000ff */
[----:B------:R-:W-:Y:S01]  /*6820*/  SHF.L.U32 R21, R21, 0x10, RZ ;  /* 0x0000001015157819 */ /* 0x000fe200000006ff */
[----:B------:R-:W-:Y:S02]  /*6830*/  IMAD.U32 R20, R20, 0x10000, RZ ;  /* 0x0001000014147824 */ /* 0x000fe400078e00ff */
[----:B------:R-:W-:Y:S02]  /*6840*/  HMUL2.BF16_V2 R43, R8, R43 ;  /* 0x0000002b082b7232 */ /* 0x000fe40000200000 */
[----:B------:R-:W-:Y:S01]  /*6850*/  IMAD.U32 R19, R19, 0x10000, RZ ;  /* 0x0001000013137824 */ /* 0x000fe200078e00ff */
[----:B------:R-:W-:Y:S01]  /*6860*/  HFMA2.MMA.BF16_V2 R41, R10, R41, -RZ ;  /* 0x000000290a297235 */ /* 0x000fe200003000ff */
[----:B------:R-:W-:Y:S02]  /*6870*/  IMAD.U32 R18, R18, 0x10000, RZ ;  /* 0x0001000012127824 */ /* 0x000fe400078e00ff */
[----:B------:R-:W-:Y:S01]  /*6880*/  FADD.FTZ R20, R21, R20 ;  /* 0x0000001415147221 */ /* 0x000fe20000010000 */
[----:B------:R-:W-:Y:S01]  /*6890*/  IMAD.U32 R38, R38, 0x10000, RZ ;  /* 0x0001000026267824 */ /* 0x000fe200078e00ff */
[----:B------:R-:W-:Y:S01]  /*68a0*/  PRMT R9, R43, 0x7610, R9 ;  /* 0x000076102b097816 */ /* 0x000fe20000000009 */
[--C-:B------:R-:W-:Y:S01]  /*68b0*/  FADD.FTZ R8, R19, R18.reuse ;  /* 0x0000001213087221 */ /* 0x100fe20000010000 */
[----:B------:R-:W-:Y:S01]  /*68c0*/  IMAD.U32 R37, R37, 0x10000, RZ ;  /* 0x0001000025257824 */ /* 0x000fe200078e00ff */
[C---:B------:R-:W-:Y:S01]  /*68d0*/  PRMT R19, R42.reuse, 0x7610, R19 ;  /* 0x000076102a137816 */ /* 0x040fe20000000013 */
[----:B------:R-:W-:Y:S01]  /*68e0*/  HMUL2.BF16_V2 R44, R11, R44 ;  /* 0x0000002c0b2c7232 */ /* 0x000fe20000200000 */
        /* <DEDUP_REMOVED lines=10> */
[----:B------:R-:W-:Y:S02]  /*6990*/  HMUL2.BF16_V2 R19, R11, R45 ;  /* 0x0000002d0b137232 */ /* 0x000fe40000200000 */
[--C-:B------:R-:W-:Y:S01]  /*69a0*/  FADD.FTZ R21, R9, R18.reuse ;  /* 0x0000001209157221 */ /* 0x100fe20000010000 */
        /* <DEDUP_REMOVED lines=24> */
.L_x_19897:
[----:B------:R-:W-:Y:S05]  /*6b30*/  BSYNC B0 ;  /* 0x0000000000007941 */ /* 0x000fea0003800000 */
.L_x_19896:
        /* <DEDUP_REMOVED lines=9> */
.L_x_19895:
[----:B------:R-:W-:Y:S05]  /*6bd0*/  BSYNC B1 ;  /* 0x0000000000017941 */ /* 0x000fea0003800000 */
.L_x_19894:
[----:B------:R-:W4:Y:S01]  /*6be0*/  S2UR UR5, SR_CgaCtaId ;  /* 0x00000000000579c3 */ /* 0x000f220000008800 */
[----:B------:R-:W5:Y:S01]  /*6bf0*/  SHFL.BFLY PT, R3, R28, 0x1, 0x1f ;  /* 0x0c201f001c037f89 */ /* 0x000f6200000e0000 */
[C---:B------:R-:W-:Y:S01]  /*6c00*/  LOP3.LUT R6, R4.reuse, 0x1, RZ, 0xc0, !PT ;  /* 0x0000000104067812 */ /* 0x040fe200078ec0ff */
[----:B------:R-:W-:Y:S01]  /*6c10*/  UMOV UR4, 0x400 ;  /* 0x0000040000047882 */ /* 0x000fe20000000000 */
[----:B------:R-:W-:Y:S01]  /*6c20*/  LEA.HI R4, R4, R4, RZ, 0x1 ;  /* 0x0000000404047211 */ /* 0x000fe200078f08ff */
[----:B--2---:R-:W2:Y:S01]  /*6c30*/  SHFL.BFLY PT, R0, R29, 0x1, 0x1f ;  /* 0x0c201f001d007f89 */ /* 0x004ea200000e0000 */
[----:B------:R-:W-:Y:S01]  /*6c40*/  ISETP.NE.AND P2, PT, R6, RZ, PT ;  /* 0x000000ff0600720c */ /* 0x000fe20003f45270 */
[----:B------:R-:W-:Y:S01]  /*6c50*/  UIADD3 UR4, UR4, 0xa0, URZ ;  /* 0x000000a004047890 */ /* 0x000fe2000fffe03f */
[----:B------:R-:W-:Y:S01]  /*6c60*/  LOP3.LUT R6, R22, 0xffffffc0, RZ, 0xc0, !PT ;  /* 0xffffffc016067812 */ /* 0x000fe200078ec0ff */
[----:B------:R-:W0:Y:S01]  /*6c70*/  SHFL.BFLY PT, R5, R30, 0x1, 0x1f ;  /* 0x0c201f001e057f89 */ /* 0x000e2200000e0000 */
[----:B------:R-:W-:Y:S01]  /*6c80*/  SHF.R.S32.HI R4, RZ, 0x1, R4 ;  /* 0x00000001ff047819 */ /* 0x000fe20000011404 */
[----:B------:R-:W-:Y:S01]  /*6c90*/  BSSY B0, `(.L_x_19907) ;  /* 0x000002d000007945 */ /* 0x000fe20003800000 */
[----:B------:R-:W-:Y:S01]  /*6ca0*/  ISETP.NE.OR P1, PT, R6, 0x40, P2 ;  /* 0x000000400600780c */ /* 0x000fe20001725670 */
[----:B------:R-:W1:Y:S01]  /*6cb0*/  SHFL.BFLY PT, R2, R31, 0x1, 0x1f ;  /* 0x0c201f001f027f89 */ /* 0x000e6200000e0000 */
[----:B------:R-:W-:Y:S01]  /*6cc0*/  LEA R23, R23, R4, 0x6 ;  /* 0x0000000417177211 */ /* 0x000fe200078e30ff */
[----:B------:R-:W-:Y:S01]  /*6cd0*/  BAR.SYNC.DEFER_BLOCKING 0x0 ;  /* 0x0000000000007b1d */ /* 0x000fe20000010000 */
[----:B------:R-:W-:-:S02]  /*6ce0*/  ISETP.GT.OR P0, PT, R22, 0x3f, P2 ;  /* 0x0000003f1600780c */ /* 0x000fc40001704670 */
[----:B------:R-:W-:Y:S01]  /*6cf0*/  LOP3.LUT R6, R22, 0xffffffe0, RZ, 0xc0, !PT ;  /* 0xffffffe016067812 */ /* 0x000fe200078ec0ff */
[----:B----4-:R-:W-:Y:S01]  /*6d00*/  ULEA UR4, UR5, UR4, 0x18 ;  /* 0x0000000405047291 */ /* 0x010fe2000f8ec03f */
[----:B-----5:R-:W-:Y:S02]  /*6d10*/  FADD.FTZ R28, R3, R28 ;  /* 0x0000001c031c7221 */ /* 0x020fe40000010000 */
[----:B------:R-:W-:Y:S01]  /*6d20*/  ISETP.NE.OR P4, PT, R6, 0x20, P2 ;  /* 0x000000200600780c */ /* 0x000fe20001785670 */
[----:B------:R-:W-:Y:S02]  /*6d30*/  VIADD R6, R22, 0x1f ;  /* 0x0000001f16067836 */ /* 0x000fe40000000000 */
[----:B--2---:R-:W-:Y:S01]  /*6d40*/  FADD.FTZ R29, R0, R29 ;  /* 0x0000001d001d7221 */ /* 0x004fe20000010000 */
[----:B------:R-:W-:Y:S02]  /*6d50*/  LEA R23, R23, UR4, 0x2 ;  /* 0x0000000417177c11 */ /* 0x000fe4000f8e10ff */
[----:B------:R-:W-:Y:S01]  /*6d60*/  ISETP.GT.U32.AND P3, PT, R6, 0x3e, PT ;  /* 0x0000003e0600780c */ /* 0x000fe20003f64070 */
[----:B0-----:R-:W-:Y:S01]  /*6d70*/  FADD.FTZ R30, R5, R30 ;  /* 0x0000001e051e7221 */ /* 0x001fe20000010000 */
[----:B-1----:R-:W-:Y:S01]  /*6d80*/  FADD.FTZ R31, R2, R31 ;  /* 0x0000001f021f7221 */ /* 0x002fe20000010000 */
        /* <DEDUP_REMOVED lines=9> */
[----:B------:R-:W4:Y:S01]  /*6e20*/  @!P0 LDS R2, [R23+0xc0] ;  /* 0x0000c00017028984 */ /* 0x000f220000000800 */
[----:B0-----:R-:W-:Y:S01]  /*6e30*/  @!P0 FADD.FTZ R28, R28, R3 ;  /* 0x000000031c1c8221 */ /* 0x001fe20000010000 */
[----:B------:R-:W-:Y:S01]  /*6e40*/  BAR.SYNC.DEFER_BLOCKING 0x0 ;  /* 0x0000000000007b1d */ /* 0x000fe20000010000 */
[----:B-1----:R-:W-:Y:S01]  /*6e50*/  @!P0 FADD.FTZ R29, R29, R0 ;  /* 0x000000001d1d8221 */ /* 0x002fe20000010000 */
[----:B--2---:R-:W-:Y:S01]  /*6e60*/  @!P0 FADD.FTZ R30, R30, R5 ;  /* 0x000000051e1e8221 */ /* 0x004fe20000010000 */
[----:B----4-:R-:W-:-:S03]  /*6e70*/  @!P0 FADD.FTZ R31, R31, R2 ;  /* 0x000000021f1f8221 */ /* 0x010fc60000010000 */
        /* <DEDUP_REMOVED lines=9> */
[----:B------:R-:W4:Y:S01]  /*6f10*/  @!P2 LDS R2, [R23+0xc0] ;  /* 0x0000c0001702a984 */ /* 0x000f220000000800 */
[----:B0-----:R-:W-:Y:S01]  /*6f20*/  FADD.FTZ R28, R28, R3 ;  /* 0x000000031c1c7221 */ /* 0x001fe20000010000 */
[----:B-1----:R-:W-:Y:S01]  /*6f30*/  FADD.FTZ R29, R29, R0 ;  /* 0x000000001d1d7221 */ /* 0x002fe20000010000 */
[----:B--2---:R-:W-:Y:S01]  /*6f40*/  @!P2 FADD.FTZ R30, R30, R5 ;  /* 0x000000051e1ea221 */ /* 0x004fe20000010000 */
[----:B----4-:R-:W-:-:S07]  /*6f50*/  @!P2 FADD.FTZ R31, R31, R2 ;  /* 0x000000021f1fa221 */ /* 0x010fce0000010000 */
.L_x_19908:
[----:B------:R-:W-:Y:S05]  /*6f60*/  BSYNC B0 ;  /* 0x0000000000007941 */ /* 0x000fea0003800000 */
.L_x_19907:
[----:B------:R-:W-:Y:S06]  /*6f70*/  BAR.SYNC.DEFER_BLOCKING 0x0 ;  /* 0x0000000000007b1d */ /* 0x000fec0000010000 */
[----:B------:R-:W-:Y:S05]  /*6f80*/  @P3 EXIT ;  /* 0x000000000000394d */ /* 0x000fea0003800000 */
[----:B------:R-:W1:Y:S01]  /*6f90*/  S2UR UR5, SR_CTAID.Y ;  /* 0x00000000000579c3 */ /* 0x000e620000002600 */
[----:B------:R-:W-:-:S07]  /*6fa0*/  ULDC UR4, c[0x0][0xc] ;  /* 0x0000030000047ab9 */ /* 0x000fce0000000800 */
[----:B------:R-:W2:Y:S08]  /*6fb0*/  S2UR UR7, SR_CTAID.X ;  /* 0x00000000000779c3 */ /* 0x000eb00000002500 */
[----:B------:R-:W4:Y:S01]  /*6fc0*/  S2UR UR6, SR_CTAID.Z ;  /* 0x00000000000679c3 */ /* 0x000f220000002700 */
[----:B-1----:R-:W-:-:S03]  /*6fd0*/  UIMAD UR4, UR5, UR4, URZ ;  /* 0x00000004050472a4 */ /* 0x002fc6000f8e023f */
[----:B------:R-:W-:Y:S02]  /*6fe0*/  ULDC UR5, c[0x0][0x14] ;  /* 0x0000050000057ab9 */ /* 0x000fe40000000800 */
[----:B------:R-:W-:Y:S02]  /*6ff0*/  UIMAD UR4, UR4, UR5, URZ ;  /* 0x00000005040472a4 */ /* 0x000fe4000f8e023f */
[----:B--2---:R-:W-:Y:S02]  /*7000*/  UIMAD UR5, UR7, UR5, URZ ;  /* 0x00000005070572a4 */ /* 0x004fe4000f8e023f */
        /* <DEDUP_REMOVED lines=12> */
[----:B0-----:R-:W-:Y:S01]  /*70d0*/  F2FP.BF16.F32.PACK_AB R28, R29, R28 ;  /* 0x0000001c1d1c723e */ /* 0x001fe200000010ff */
[C---:B------:R-:W-:Y:S01]  /*70e0*/  VIADD R7, R4.reuse, 0x30 ;  /* 0x0000003004077836 */ /* 0x040fe20000000000 */
[C---:B------:R-:W-:Y:S01]  /*70f0*/  LEA.HI.X.SX32 R6, R4.reuse, UR7, 0x1, P0 ;  /* 0x0000000704067c11 */ /* 0x040fe200080f0eff */
[----:B------:R-:W-:Y:S01]  /*7100*/  VIADD R5, R4, 0x20 ;  /* 0x0000002004057836 */ /* 0x000fe20000000000 */
[----:B------:R-:W-:Y:S02]  /*7110*/  LEA R2, P0, R3, UR8, 0x1 ;  /* 0x0000000803027c11 */ /* 0x000fe4000f8008ff */
[----:B---3--:R-:W-:Y:S02]  /*7120*/  IADD3 R9, P2, R7, UR4, RZ ;  /* 0x0000000407097c10 */ /* 0x008fe4000ff5e0ff */
[----:B------:R-:W-:-:S02]  /*7130*/  LEA.HI.X R3, R3, UR9, R6, 0x1, P0 ;  /* 0x0000000903037c11 */ /* 0x000fc400080f0c06 */
[C---:B------:R-:W-:Y:S02]  /*7140*/  IADD3 R12, P0, R0.reuse, UR4, RZ ;  /* 0x00000004000c7c10 */ /* 0x040fe4000ff1e0ff */
[----:B------:R-:W-:Y:S01]  /*7150*/  IADD3 R10, P1, R5, UR4, RZ ;  /* 0x00000004050a7c10 */ /* 0x000fe2000ff3e0ff */
[----:B------:R0:W-:Y:S01]  /*7160*/  STG.E.U16 desc[UR10][R2.64], R28 ;  /* 0x0000001c02007986 */ /* 0x0001e2000c10150a */
[----:B------:R-:W-:Y:S02]  /*7170*/  LEA.HI.X.SX32 R13, R0, UR7, 0x1, P0 ;  /* 0x00000007000d7c11 */ /* 0x000fe400080f0eff */
[----:B------:R-:W-:Y:S02]  /*7180*/  LEA.HI.X.SX32 R0, R7, UR7, 0x1, P2 ;  /* 0x0000000707007c11 */ /* 0x000fe400090f0eff */
[----:B------:R-:W-:Y:S02]  /*7190*/  LEA R8, P2, R9, UR8, 0x1 ;  /* 0x0000000809087c11 */ /* 0x000fe4000f8408ff */
[----:B------:R-:W-:-:S02]  /*71a0*/  LEA.HI.X.SX32 R11, R5, UR7, 0x1, P1 ;  /* 0x00000007050b7c11 */ /* 0x000fc400088f0eff */
[----:B------:R-:W-:Y:S02]  /*71b0*/  LEA R4, P0, R12, UR8, 0x1 ;  /* 0x000000080c047c11 */ /* 0x000fe4000f8008ff */
[----:B------:R-:W-:Y:S02]  /*71c0*/  LEA R6, P1, R10, UR8, 0x1 ;  /* 0x000000080a067c11 */ /* 0x000fe4000f8208ff */
[----:B------:R-:W-:Y:S02]  /*71d0*/  F2FP.BF16.F32.PACK_AB R30, R31, R30 ;  /* 0x0000001e1f1e723e */ /* 0x000fe400000010ff */
[--C-:B------:R-:W-:Y:S02]  /*71e0*/  LEA.HI.X R9, R9, UR9, R0.reuse, 0x1, P2 ;  /* 0x0000000909097c11 */ /* 0x100fe400090f0c00 */
[----:B------:R-:W-:Y:S02]  /*71f0*/  LEA.HI.X R5, R12, UR9, R13, 0x1, P0 ;  /* 0x000000090c057c11 */ /* 0x000fe400080f0c0d */
[----:B------:R-:W-:-:S02]  /*7200*/  PRMT R0, R28, 0x7632, R0 ;  /* 0x000076321c007816 */ /* 0x000fc40000000000 */
[----:B------:R-:W-:Y:S02]  /*7210*/  LEA.HI.X R7, R10, UR9, R11, 0x1, P1 ;  /* 0x000000090a077c11 */ /* 0x000fe400088f0c0b */
[----:B0-----:R-:W-:Y:S01]  /*7220*/  PRMT R3, R30, 0x7632, R3 ;  /* 0x000076321e037816 */ /* 0x001fe20000000003 */
[----:B------:R-:W-:Y:S04]  /*7230*/  STG.E.U16 desc[UR10][R4.64], R0 ;  /* 0x0000000004007986 */ /* 0x000fe8000c10150a */
[----:B------:R-:W-:Y:S04]  /*7240*/  STG.E.U16 desc[UR10][R6.64], R30 ;  /* 0x0000001e06007986 */ /* 0x000fe8000c10150a */
[----:B------:R-:W-:Y:S01]  /*7250*/  STG.E.U16 desc[UR10][R8.64], R3 ;  /* 0x0000000308007986 */ /* 0x000fe2000c10150a */
[----:B------:R-:W-:Y:S05]  /*7260*/  EXIT ;  /* 0x000000000000794d */ /* 0x000fea0003800000 */
.L_x_19865:
[----:B------:R-:W-:Y:S01]  /*7270*/  BSSY B2, `(.L_x_19909) ;  /* 0x0000007000027945 */ /* 0x000fe20003800000 */
[----:B------:R-:W-:Y:S01]  /*7280*/  MOV R18, 0x1 ;  /* 0x0000000100127802 */ /* 0x000fe20000000f00 */
[----:B------:R-:W-:Y:S02]  /*7290*/  IMAD.MOV.U32 R17, RZ, RZ, 0x1f ;  /* 0x0000001fff117424 */ /* 0x000fe400078e00ff */
[----:B------:R-:W-:-:S07]  /*72a0*/  IMAD.MOV.U32 R16, RZ, RZ, -0x1 ;  /* 0xffffffffff107424 */ /* 0x000fce00078e00ff */
[----:B------:R-:W-:Y:S05]  /*72b0*/  WARPSYNC.COLLECTIVE R16, `(.L_x_19910) ;  /* 0x0000000010087348 */ /* 0x000fea0003c00000 */
[----:B------:R0:W1:Y:S02]  /*72c0*/  SHFL.BFLY P2, R20, R19, R18, R17 ;  /* 0x0c00001213147389 */ /* 0x0000640000040011 */
[----:B01----:R-:W-:Y:S01]  /*72d0*/  ENDCOLLECTIVE ;  /* 0x000000000000791b */ /* 0x003fe20003800000 */
.L_x_19910:
[----:B------:R-:W-:Y:S05]  /*72e0*/  BSYNC B2 ;  /* 0x0000000000027941 */ /* 0x000fea0003800000 */
.L_x_19909:
[----:B------:R-:W-:Y:S01]  /*72f0*/  IMAD.MOV.U32 R16, RZ, RZ, R20 ;  /* 0x000000ffff107224 */ /* 0x000fe200078e0014 */
[----:B------:R-:W-:Y:S06]  /*7300*/  BRA `(.L_x_19911) ;  /* 0xffffffb0001c7947 */ /* 0x000fec000383ffff */
.L_x_19870:
[----:B------:R-:W-:Y:S01]  /*7310*/  HFMA2.MMA R17, -RZ, RZ, 0, 1.847743988037109375e-06 ;  /* 0x0000001fff117435 */ /* 0x000fe200000001ff */
[----:B------:R-:W-:Y:S01]  /*7320*/  BSSY B2, `(.L_x_19912) ;  /* 0x0000006000027945 */ /* 0x000fe20003800000 */
[----:B------:R-:W-:Y:S02]  /*7330*/  IMAD.MOV.U32 R18, RZ, RZ, 0x1 ;  /* 0x00000001ff127424 */ /* 0x000fe400078e00ff */
[----:B------:R-:W-:-:S07]  /*7340*/  IMAD.MOV.U32 R16, RZ, RZ, -0x1 ;  /* 0xffffffffff107424 */ /* 0x000fce00078e00ff */
[----:B------:R-:W-:Y:S05]  /*7350*/  WARPSYNC.COLLECTIVE R16, `(.L_x_19913) ;  /* 0x0000000010087348 */ /* 0x000fea0003c00000 */
[----:B------:R0:W1:Y:S02]  /*7360*/  SHFL.BFLY P2, R20, R19, R18, R17 ;  /* 0x0c00001213147389 */ /* 0x0000640000040011 */
[----:B01----:R-:W-:Y:S01]  /*7370*/  ENDCOLLECTIVE ;  /* 0x000000000000791b */ /* 0x003fe20003800000 */
.L_x_19913:
[----:B------:R-:W-:Y:S05]  /*7380*/  BSYNC B2 ;  /* 0x0000000000027941 */ /* 0x000fea0003800000 */
.L_x_19912:
[----:B------:R-:W-:Y:S01]  /*7390*/  IMAD.MOV.U32 R16, RZ, RZ, R20 ;  /* 0x000000ffff107224 */ /* 0x000fe200078e0014 */
[----:B------:R-:W-:Y:S06]  /*73a0*/  BRA `(.L_x_19914) ;  /* 0xffffffc000a47947 */ /* 0x000fec000383ffff */
.L_x_19873:
        /* <DEDUP_REMOVED lines=8> */
.L_x_19916:
[----:B------:R-:W-:Y:S05]  /*7430*/  BSYNC B0 ;  /* 0x0000000000007941 */ /* 0x000fea0003800000 */
.L_x_19915:
        /* <DEDUP_REMOVED lines=9> */
.L_x_19917:
[----:B------:R-:W-:Y:S02]  /*74d0*/  IMAD.MOV.U32 R18, RZ, RZ, 0x4 ;  /* 0x00000004ff127424 */ /* 0x000fe400078e00ff */
[----:B------:R-:W-:-:S05]  /*74e0*/  IMAD.MOV.U32 R8, RZ, RZ, R20 ;  /* 0x000000ffff087224 */ /* 0x000fca00078e0014 */
[----:B------:R-:W-:-:S05]  /*74f0*/  FMNMX.FTZ R8, R9, R8, !PT ;  /* 0x0000000809087209 */ /* 0x000fca0007810000 */
[----:B------:R-:W-:-:S07]  /*7500*/  IMAD.MOV.U32 R19, RZ, RZ, R8 ;  /* 0x000000ffff137224 */ /* 0x000fce00078e0008 */
[----:B------:R-:W-:Y:S05]  /*7510*/  WARPSYNC.COLLECTIVE R16, `(.L_x_19918) ;  /* 0x0000000010087348 */ /* 0x000fea0003c00000 */
[----:B------:R0:W1:Y:S02]  /*7520*/  SHFL.BFLY P2, R20, R19, R18, R17 ;  /* 0x0c00001213147389 */ /* 0x0000640000040011 */
[----:B01----:R-:W-:Y:S01]  /*7530*/  ENDCOLLECTIVE ;  /* 0x000000000000791b */ /* 0x003fe20003800000 */
.L_x_19918:
[----:B------:R-:W-:Y:S01]  /*7540*/  IMAD.MOV.U32 R18, RZ, RZ, 0x2 ;  /* 0x00000002ff127424 */ /* 0x000fe200078e00ff */
[----:B------:R-:W-:-:S04]  /*7550*/  MOV R11, R20 ;  /* 0x00000014000b7202 */ /* 0x000fc80000000f00 */
[----:B------:R-:W-:-:S05]  /*7560*/  FMNMX.FTZ R11, R8, R11, !PT ;  /* 0x0000000b080b7209 */ /* 0x000fca0007810000 */
[----:B------:R-:W-:-:S07]  /*7570*/  IMAD.MOV.U32 R19, RZ, RZ, R11 ;  /* 0x000000ffff137224 */ /* 0x000fce00078e000b */
[----:B------:R-:W-:Y:S05]  /*7580*/  WARPSYNC.COLLECTIVE R16, `(.L_x_19919) ;  /* 0x0000000010087348 */ /* 0x000fea0003c00000 */
[----:B------:R0:W1:Y:S02]  /*7590*/  SHFL.BFLY P2, R20, R19, R18, R17 ;  /* 0x0c00001213147389 */ /* 0x0000640000040011 */
[----:B01----:R-:W-:Y:S01]  /*75a0*/  ENDCOLLECTIVE ;  /* 0x000000000000791b */ /* 0x003fe20003800000 */
.L_x_19919:
[----:B------:R-:W-:Y:S01]  /*75b0*/  IMAD.MOV.U32 R10, RZ, RZ, R20 ;  /* 0x000000ffff0a7224 */ /* 0x000fe200078e0014 */
[----:B------:R-:W-:Y:S06]  /*75c0*/  BRA `(.L_x_19920) ;  /* 0xffffffc000c07947 */ /* 0x000fec000383ffff */
.L_x_19921:
        /* <DEDUP_REMOVED lines=11> */
.L_x_28384:


//--------------------- .text._ZN4vllm25paged_attention_v1_kernelI13__nv_bfloat16S1_Li32ELi16ELi128ELNS_18Fp8KVCacheDataTypeE0ELb1EEEvPT_PKS3_PKT0_S9_ifPKiSB_iPKfiiiSD_SD_iiiii --------------------------
	.section	.text._ZN4vllm25paged_attention_v1_kernelI13__nv_bfloat16S1_Li32ELi16ELi128ELNS_18Fp8KVCacheDataTypeE0ELb1EEEvPT_PKS3_PKT0_S9_ifPKiSB_iPKfiiiSD_SD_iiiii,"ax",@progbits
	.align	128
        .global         _ZN4vllm25paged_attention_v1_kernelI13__nv_bfloat16S1_Li32ELi16ELi128ELNS_18Fp8KVCacheDataTypeE0ELb1EEEvPT_PKS3_PKT0_S9_ifPKiSB_iPKfiiiSD_SD_iiiii
        .type           _ZN4vllm25paged_attention_v1_kernelI13__nv_bfloat16S1_Li32ELi16ELi128ELNS_18Fp8KVCacheDataTypeE0ELb1EEEvPT_PKS3_PKT0_S9_ifPKiSB_iPKfiiiSD_SD_iiiii,@function
        .size           _ZN4vllm25paged_attention_v1_kernelI13__nv_bfloat16S1_Li32ELi16ELi128ELNS_18Fp8KVCacheDataTypeE0ELb1EEEvPT_PKS3_PKT0_S9_ifPKiSB_iPKfiiiSD_SD_iiiii,(.L_x_28385 - _ZN4vllm25paged_attention_v1_kernelI13__nv_bfloat16S1_Li32ELi16ELi128ELNS_18Fp8KVCacheDataTypeE0ELb1EEEvPT_PKS3_PKT0_S9_ifPKiSB_iPKfiiiSD_SD_iiiii)
        .other          _ZN4vllm25paged_attention_v1_kernelI13__nv_bfloat16S1_Li32ELi16ELi128ELNS_18Fp8KVCacheDataTypeE0ELb1EEEvPT_PKS3_PKT0_S9_ifPKiSB_iPKfiiiSD_SD_iiiii,@"STO_CUDA_ENTRY STV_DEFAULT"
_ZN4vllm25paged_attention_v1_kernelI13__nv_bfloat16S1_Li32ELi16ELi128ELNS_18Fp8KVCacheDataTypeE0ELb1EEEvPT_PKS3_PKT0_S9_ifPKiSB_iPKfiiiSD_SD_iiiii:
.text._ZN4vllm25paged_attention_v1_kernelI13__nv_bfloat16S1_Li32ELi16ELi128ELNS_18Fp8KVCacheDataTypeE0ELb1EEEvPT_PKS3_PKT0_S9_ifPKiSB_iPKfiiiSD_SD_iiiii:
[----:B------:R-:W-:Y:S08]  /*0000*/  LDC R1, c[0x0][0x28] ;  /* 0x00000a00ff017b82 */ /* 0x000ff00000000800 */
[----:B------:R-:W0:Y:S01]  /*0010*/  LDC R4, c[0x0][0x230] ;  /* 0x00008c00ff047b82 */ /* 0x000e220000000800 */
[----:B------:R-:W1:Y:S01]  /*0020*/  S2R R0, SR_CTAID.Y ;  /* 0x0000000000007919 */ /* 0x000e620000002600 */
[----:B------:R-:W-:Y:S01]  /*0030*/  ULDC.64 UR10, c[0x0][0x208] ;  /* 0x00008200000a7ab9 */ /* 0x000fe20000000a00 */
[----:B------:R-:W-:-:S05]  /*0040*/  IMAD.MOV.U32 R27, RZ, RZ, RZ ;  /* 0x000000ffff1b7224 */ /* 0x000fca00078e00ff */
[----:B------:R-:W2:Y:S08]  /*0050*/  LDC.64 R2, c[0x0][0x250] ;  /* 0x00009400ff027b82 */ /* 0x000eb00000000a00 */
[----:B------:R-:W1:Y:S01]  /*0060*/  LDC.64 R6, c[0x0][0x240] ;  /* 0x00009000ff067b82 */ /* 0x000e620000000a00 */
[----:B0-----:R-:W-:-:S04]  /*0070*/  IABS R12, R4 ;  /* 0x00000004000c7213 */ /* 0x001fc80000000000 */
[----:B------:R-:W0:Y:S01]  /*0080*/  I2F.RP R5, R12 ;  /* 0x0000000c00057306 */ /* 0x000e220000209400 */
[----:B--2---:R-:W-:Y:S02]  /*0090*/  ISETP.NE.U32.AND P0, PT, R2, RZ, PT ;  /* 0x000000ff0200720c */ /* 0x004fe40003f05070 */
[----:B------:R-:W2:Y:S02]  /*00a0*/  S2R R2, SR_CTAID.X ;  /* 0x0000000000027919 */ /* 0x000ea40000002500 */
[----:B------:R-:W-:Y:S01]  /*00b0*/  ISETP.NE.AND.EX P0, PT, R3, RZ, PT, P0 ;  /* 0x000000ff0300720c */ /* 0x000fe20003f05300 */
[----:B-1----:R-:W-:Y:S02]  /*00c0*/  IMAD.WIDE R6, R0, 0x4, R6 ;  /* 0x0000000400067825 */ /* 0x002fe400078e0206 */
[----:B0-----:R-:W0:Y:S01]  /*00d0*/  MUFU.RCP R5, R5 ;  /* 0x0000000500057308 */ /* 0x001e220000001000 */
[----:B------:R-:W1:Y:S02]  /*00e0*/  LDC R3, c[0x0][0xc] ;  /* 0x00000300ff037b82 */ /* 0x000e640000000800 */
[----:B------:R1:W5:Y:S07]  /*00f0*/  LDG.E.CONSTANT R26, desc[UR10][R6.64] ;  /* 0x0000000a061a7981 */ /* 0x00036e000c1e9900 */
[----:B------:R-:W2:Y:S01]  /*0100*/  @P0 LDC.64 R8, c[0x0][0x250] ;  /* 0x00009400ff080b82 */ /* 0x000ea20000000a00 */
[----:B0-----:R-:W-:-:S04]  /*0110*/  VIADD R10, R5, 0xffffffe ;  /* 0x0ffffffe050a7836 */ /* 0x001fc80000000000 */
[----:B------:R0:W3:Y:S01]  /*0120*/  F2I.FTZ.U32.TRUNC.NTZ R11, R10 ;  /* 0x0000000a000b7305 */ /* 0x0000e2000021f000 */
[----:B-1----:R-:W-:Y:S01]  /*0130*/  IABS R6, R3 ;  /* 0x0000000300067213 */ /* 0x002fe20000000000 */
[----:B0-----:R-:W-:Y:S02]  /*0140*/  IMAD.MOV.U32 R10, RZ, RZ, RZ ;  /* 0x000000ffff0a7224 */ /* 0x001fe400078e00ff */
[----:B--2---:R-:W-:-:S04]  /*0150*/  @P0 IMAD.WIDE R8, R2, 0x4, R8 ;  /* 0x0000000402080825 */ /* 0x004fc800078e0208 */
[----:B---3--:R-:W-:Y:S01]  /*0160*/  IMAD.MOV R13, RZ, RZ, -R11 ;  /* 0x000000ffff0d7224 */ /* 0x008fe200078e0a0b */
[----:B------:R0:W5:Y:S03]  /*0170*/  @P0 LDG.E.CONSTANT R27, desc[UR10][R8.64] ;  /* 0x0000000a081b0981 */ /* 0x000166000c1e9900 */
[----:B------:R-:W-:-:S04]  /*0180*/  IMAD R7, R13, R12, RZ ;  /* 0x0000000c0d077224 */ /* 0x000fc800078e02ff */
        /* <DEDUP_REMOVED lines=17> */
[----:B0-----:R-:W-:-:S06]  /*02a0*/  IADD3 R6, R5, 0xffffffe, RZ ;  /* 0x0ffffffe05067810 */ /* 0x001fcc0007ffe0ff */
        /* <DEDUP_REMOVED lines=21> */
[----:B------:R-:W-:Y:S01]  /*0400*/  SHF.R.S32.HI R5, RZ, 0x1f, R7 ;  /* 0x0000001fff057819 */ /* 0x000fe20000011407 */
[----:B------:R-:W-:Y:S01]  /*0410*/  BSSY B0, `(.L_x_19922) ;  /* 0x0000058000007945 */ /* 0x000fe20003800000 */
[----:B------:R-:W-:Y:S02]  /*0420*/  LOP3.LUT R24, R6, 0xfffffffe, RZ, 0xc0, !PT ;  /* 0xfffffffe06187812 */ /* 0x000fe400078ec0ff */
[-C--:B------:R-:W-:Y:S01]  /*0430*/  LEA.HI R30, R5, R7.reuse, RZ, 0x5 ;  /* 0x00000007051e7211 */ /* 0x080fe200078f28ff */
[----:B------:R-:W-:Y:S01]  /*0440*/  @!P2 IMAD.MOV R25, RZ, RZ, -R25 ;  /* 0x000000ffff19a224 */ /* 0x000fe200078e0a19 */
[----:B------:R-:W-:-:S02]  /*0450*/  IADD3 R24, -R24, R7, RZ ;  /* 0x0000000718187210 */ /* 0x000fc40007ffe1ff */
[----:B------:R-:W-:Y:S02]  /*0460*/  @!P1 LOP3.LUT R25, RZ, R11, RZ, 0x33, !PT ;  /* 0x0000000bff199212 */ /* 0x000fe400078e33ff */
[----:B------:R-:W-:Y:S02]  /*0470*/  SHF.R.S32.HI R5, RZ, 0x1, R6 ;  /* 0x00000001ff057819 */ /* 0x000fe40000011406 */
        /* <DEDUP_REMOVED lines=32> */
.L_x_19926:
[----:B------:R-:W-:Y:S01]  /*0680*/  MOV R6, R16 ;  /* 0x0000001000067202 */ /* 0x000fe20000000f00 */
        /* <DEDUP_REMOVED lines=12> */
.L_x_19925:
[----:B------:R-:W-:Y:S05]  /*0750*/  BSYNC B1 ;  /* 0x0000000000017941 */ /* 0x000fea0003800000 */
.L_x_19924:
        /* <DEDUP_REMOVED lines=12> */
[----:B------:R-:W-:Y:S02]  /*0820*/  LEA.HI.X R19, R8, R19, R14, 0x1, P0 ;  /* 0x0000001308137211 */ /* 0x000fe400000f0c0e */
[----:B------:R-:W-:-:S07]  /*0830*/  IADD3 R8, R11, -0x100, RZ ;  /* 0xffffff000b087810 */ /* 0x000fce0007ffe0ff */
.L_x_19927:
        /* <DEDUP_REMOVED lines=21> */
.L_x_19923:
[----:B------:R-:W-:Y:S05]  /*0990*/  BSYNC B0 ;  /* 0x0000000000007941 */ /* 0x000fea0003800000 */
.L_x_19922:
[----:B------:R-:W0:Y:S01]  /*09a0*/  LDC R13, c[0x0][0x284] ;  /* 0x0000a100ff0d7b82 */ /* 0x000e220000000800 */
[----:B-----5:R-:W-:Y:S01]  /*09b0*/  IADD3 R8, R26, -0x1, RZ ;  /* 0xffffffff1a087810 */ /* 0x020fe20007ffe0ff */
[----:B------:R-:W-:Y:S01]  /*09c0*/  ULDC UR4, c[0x0][0x278] ;  /* 0x00009e0000047ab9 */ /* 0x000fe20000000800 */
[----:B------:R-:W-:Y:S01]  /*09d0*/  ULDC UR13, c[0x0][0x25c] ;  /* 0x00009700000d7ab9 */ /* 0x000fe20000000800 */
[----:B------:R-:W-:Y:S01]  /*09e0*/  ULDC UR14, c[0x0][0x25c] ;  /* 0x00009700000e7ab9 */ /* 0x000fe20000000800 */
[----:B------:R-:W-:Y:S01]  /*09f0*/  ULDC UR12, c[0x0][0x234] ;  /* 0x00008d00000c7ab9 */ /* 0x000fe20000000800 */
[----:B------:R-:W-:Y:S01]  /*0a00*/  ULDC UR15, c[0x0][0x234] ;  /* 0x00008d00000f7ab9 */ /* 0x000fe20000000800 */
[----:B------:R-:W-:Y:S01]  /*0a10*/  ULDC.64 UR8, c[0x0][0x220] ;  /* 0x0000880000087ab9 */ /* 0x000fe20000000a00 */
[----:B------:R-:W-:Y:S01]  /*0a20*/  ULDC.64 UR16, c[0x0][0x220] ;  /* 0x0000880000107ab9 */ /* 0x000fe20000000a00 */
[----:B------:R-:W-:Y:S01]  /*0a30*/  BSSY B0, `(.L_x_19928) ;  /* 0x00001fa000007945 */ /* 0x000fe20003800000 */
[----:B0-----:R-:W-:-:S04]  /*0a40*/  IABS R21, R13 ;  /* 0x0000000d00157213 */ /* 0x001fc80000000000 */
[----:B------:R-:W0:Y:S08]  /*0a50*/  I2F.RP R9, R21 ;  /* 0x0000001500097306 */ /* 0x000e300000209400 */
[----:B0-----:R-:W0:Y:S02]  /*0a60*/  MUFU.RCP R9, R9 ;  /* 0x0000000900097308 */ /* 0x001e240000001000 */
[----:B0-----:R-:W-:-:S02]  /*0a70*/  VIADD R6, R9, 0xffffffe ;  /* 0x0ffffffe09067836 */ /* 0x001fc40000000000 */
[----:B------:R-:W0:Y:S04]  /*0a80*/  LDC R9, c[0x0][0x288] ;  /* 0x0000a200ff097b82 */ /* 0x000e280000000800 */
[----:B------:R1:W2:Y:S02]  /*0a90*/  F2I.FTZ.U32.TRUNC.NTZ R7, R6 ;  /* 0x0000000600077305 */ /* 0x0002a4000021f000 */
[----:B-1----:R-:W-:Y:S02]  /*0aa0*/  IMAD.MOV.U32 R6, RZ, RZ, RZ ;  /* 0x000000ffff067224 */ /* 0x002fe400078e00ff */
        /* <DEDUP_REMOVED lines=10> */
[----:B------:R-:W-:Y:S01]  /*0b50*/  @P3 IMAD R2, R3, UR4, R2 ;  /* 0x0000000403023c24 */ /* 0x000fe2000f8e0202 */
[----:B------:R-:W-:Y:S01]  /*0b60*/  IADD3 R10, RZ, -R11, RZ ;  /* 0x8000000bff0a7210 */ /* 0x000fe20007ffe0ff */
[----:B------:R-:W-:Y:S01]  /*0b70*/  @!P3 IMAD R4, R4, UR4, R25 ;  /* 0x000000040404bc24 */ /* 0x000fe2000f8e0219 */
[----:B------:R-:W-:Y:S01]  /*0b80*/  IADD3 R3, R26, 0xf, RZ ;  /* 0x0000000f1a037810 */ /* 0x000fe20007ffe0ff */
[----:B------:R-:W-:Y:S02]  /*0b90*/  ULDC UR4, c[0x0][0x248] ;  /* 0x0000920000047ab9 */ /* 0x000fe40000000800 */
[C---:B------:R-:W-:Y:S02]  /*0ba0*/  IMAD R6, R21.reuse, R10, R7 ;  /* 0x0000000a15067224 */ /* 0x040fe400078e0207 */
[----:B------:R-:W-:Y:S02]  /*0bb0*/  @!P3 IMAD.MOV R7, RZ, RZ, -R9 ;  /* 0x000000ffff07b224 */ /* 0x000fe400078e0a09 */
[----:B------:R-:W-:Y:S01]  /*0bc0*/  IMAD.MOV.U32 R10, RZ, RZ, -0x800001 ;  /* 0xff7fffffff0a7424 */ /* 0x000fe200078e00ff */
[----:B------:R-:W-:Y:S01]  /*0bd0*/  ISETP.GT.U32.AND P1, PT, R21, R6, PT ;  /* 0x000000061500720c */ /* 0x000fe20003f24070 */
[----:B------:R-:W-:-:S02]  /*0be0*/  @!P3 IMAD R8, R4, R7, RZ ;  /* 0x000000070408b224 */ /* 0x000fc400078e02ff */
[----:B------:R-:W-:Y:S01]  /*0bf0*/  @P3 IMAD R8, R2, R9, RZ ;  /* 0x0000000902083224 */ /* 0x000fe200078e02ff */
[----:B------:R-:W-:-:S03]  /*0c00*/  MOV R9, R21 ;  /* 0x0000001500097202 */ /* 0x000fc60000000f00 */
[----:B------:R-:W-:-:S06]  /*0c10*/  VIADD R8, R8, 0x1 ;  /* 0x0000000108087836 */ /* 0x000fcc0000000000 */
[----:B------:R-:W-:Y:S02]  /*0c20*/  @!P1 IMAD.IADD R6, R6, 0x1, -R21 ;  /* 0x0000000106069824 */ /* 0x000fe400078e0a15 */
        /* <DEDUP_REMOVED lines=9> */
[----:B------:R-:W-:Y:S01]  /*0cc0*/  @!P1 LOP3.LUT R11, RZ, R13, RZ, 0x33, !PT ;  /* 0x0000000dff0b9212 */ /* 0x000fe200078e33ff */
[----:B------:R-:W-:-:S08]  /*0cd0*/  IMAD R13, R0, UR4, RZ ;  /* 0x00000004000d7c24 */ /* 0x000fd0000f8e02ff */
[----:B------:R-:W-:Y:S05]  /*0ce0*/  @P0 BRA `(.L_x_19929) ;  /* 0x0000001c00380947 */ /* 0x000fea0003800000 */
[C---:B------:R-:W-:Y:S01]  /*0cf0*/  IMAD.SHL.U32 R7, R24.reuse, 0x4, RZ ;  /* 0x0000000418077824 */ /* 0x040fe200078e00ff */
[----:B------:R-:W-:Y:S01]  /*0d00*/  SHF.R.S32.HI R0, RZ, 0x1f, R5 ;  /* 0x0000001fff007819 */ /* 0x000fe20000011405 */
[----:B------:R-:W0:Y:S01]  /*0d10*/  S2UR UR5, SR_CgaCtaId ;  /* 0x00000000000579c3 */ /* 0x000e220000008800 */
[----:B------:R-:W-:Y:S01]  /*0d20*/  VIADD R3, R24, 0x2 ;  /* 0x0000000218037836 */ /* 0x000fe20000000000 */
[----:B------:R-:W-:Y:S01]  /*0d30*/  ULDC UR4, c[0x0][0x260] ;  /* 0x0000980000047ab9 */ /* 0x000fe20000000800 */
[----:B------:R-:W-:Y:S01]  /*0d40*/  SHF.R.S32.HI R2, RZ, 0x1f, R7 ;  /* 0x0000001fff027819 */ /* 0x000fe20000011407 */
[----:B------:R-:W-:Y:S01]  /*0d50*/  ULDC UR6, c[0x0][0x27c] ;  /* 0x00009f0000067ab9 */ /* 0x000fe20000000800 */
[----:B------:R-:W-:Y:S02]  /*0d60*/  LEA.HI R0, R0, R5, RZ, 0x4 ;  /* 0x0000000500007211 */ /* 0x000fe400078f20ff */
[----:B------:R-:W-:Y:S01]  /*0d70*/  LEA.HI R2, R2, R7, RZ, 0x3 ;  /* 0x0000000702027211 */ /* 0x000fe200078f18ff */
[----:B------:R-:W1:Y:S01]  /*0d80*/  LDC R12, c[0x0][0x25c] ;  /* 0x00009700ff0c7b82 */ /* 0x000e620000000800 */
[----:B------:R-:W-:-:S02]  /*0d90*/  LOP3.LUT R0, R0, 0xfffffff0, RZ, 0xc0, !PT ;  /* 0xfffffff000007812 */ /* 0x000fc400078ec0ff */
[----:B------:R-:W-:Y:S02]  /*0da0*/  LOP3.LUT R2, R2, 0xfffffff8, RZ, 0xc0, !PT ;  /* 0xfffffff802027812 */ /* 0x000fe400078ec0ff */
[----:B------:R-:W-:Y:S01]  /*0db0*/  IADD3 R31, R5, -R0, RZ ;  /* 0x80000000051f7210 */ /* 0x000fe20007ffe0ff */
[C---:B------:R-:W-:Y:S01]  /*0dc0*/  VIADD R0, R24.reuse, 0x4 ;  /* 0x0000000418007836 */ /* 0x040fe20000000000 */
[----:B------:R-:W-:Y:S01]  /*0dd0*/  SHF.L.U32 R3, R3, 0x2, RZ ;  /* 0x0000000203037819 */ /* 0x000fe200000006ff */
[----:B------:R-:W-:Y:S01]  /*0de0*/  IMAD.IADD R7, R7, 0x1, -R2 ;  /* 0x0000000107077824 */ /* 0x000fe200078e0a02 */
[----:B------:R-:W-:Y:S01]  /*0df0*/  FSETP.NEU.FTZ.AND P0, PT, R27, RZ, PT ;  /* 0x000000ff1b00720b */ /* 0x000fe20003f1d000 */
[----:B------:R-:W-:Y:S02]  /*0e00*/  VIADD R2, R24, 0x6 ;  /* 0x0000000618027836 */ /* 0x000fe40000000000 */
[----:B------:R-:W-:Y:S01]  /*0e10*/  IMAD.SHL.U32 R5, R0, 0x4, RZ ;  /* 0x0000000400057824 */ /* 0x000fe200078e00ff */
[----:B------:R-:W-:Y:S01]  /*0e20*/  SHF.R.S32.HI R0, RZ, 0x1f, R3 ;  /* 0x0000001fff007819 */ /* 0x000fe20000011403 */
[----:B------:R-:W-:-:S02]  /*0e30*/  IMAD.SHL.U32 R10, R2, 0x4, RZ ;  /* 0x00000004020a7824 */ /* 0x000fc400078e00ff */
[----:B------:R-:W-:Y:S01]  /*0e40*/  IMAD.SHL.U32 R23, R31, 0x8, RZ ;  /* 0x000000081f177824 */ /* 0x000fe200078e00ff */
[----:B------:R-:W-:Y:S01]  /*0e50*/  LEA.HI R2, R0, R3, RZ, 0x3 ;  /* 0x0000000300027211 */ /* 0x000fe200078f18ff */
[----:B------:R-:W-:Y:S01]  /*0e60*/  IMAD R0, R25, UR4, RZ ;  /* 0x0000000419007c24 */ /* 0x000fe2000f8e02ff */
[----:B------:R-:W-:Y:S01]  /*0e70*/  SHF.R.S32.HI R4, RZ, 0x1f, R5 ;  /* 0x0000001fff047819 */ /* 0x000fe20000011405 */
[----:B------:R-:W-:Y:S01]  /*0e80*/  UMOV UR4, 0x400 ;  /* 0x0000040000047882 */ /* 0x000fe20000000000 */
[----:B------:R-:W-:Y:S01]  /*0e90*/  SHF.R.S32.HI R15, RZ, 0x1f, R10 ;  /* 0x0000001fff0f7819 */ /* 0x000fe2000001140a */
[----:B0-----:R-:W-:Y:S01]  /*0ea0*/  ULEA UR7, UR5, UR4, 0x18 ;  /* 0x0000000405077291 */ /* 0x001fe2000f8ec03f */
[----:B------:R-:W-:Y:S02]  /*0eb0*/  LOP3.LUT R2, R2, 0xfffffff8, RZ, 0xc0, !PT ;  /* 0xfffffff802027812 */ /* 0x000fe400078ec0ff */
[----:B------:R-:W-:Y:S02]  /*0ec0*/  LEA.HI R4, R4, R5, RZ, 0x3 ;  /* 0x0000000504047211 */ /* 0x000fe400078f18ff */
[----:B------:R-:W-:-:S02]  /*0ed0*/  LEA.HI R15, R15, R10, RZ, 0x3 ;  /* 0x0000000a0f0f7211 */ /* 0x000fc400078f18ff */
[----:B------:R-:W-:Y:S02]  /*0ee0*/  IADD3 R6, R3, -R2, RZ ;  /* 0x8000000203067210 */ /* 0x000fe40007ffe0ff */
[----:B------:R-:W-:Y:S02]  /*0ef0*/  SHF.R.S32.HI R3, RZ, 0x1f, R23 ;  /* 0x0000001fff037819 */ /* 0x000fe40000011417 */
[----:B------:R-:W-:Y:S02]  /*0f00*/  IADD3 R22, P1, R0, R23, RZ ;  /* 0x0000001700167210 */ /* 0x000fe40007f3e0ff */
[----:B------:R-:W-:Y:S02]  /*0f10*/  LOP3.LUT R4, R4, 0xfffffff8, RZ, 0xc0, !PT ;  /* 0xfffffff804047812 */ /* 0x000fe400078ec0ff */
[----:B------:R-:W-:Y:S02]  /*0f20*/  LOP3.LUT R15, R15, 0xfffffff8, RZ, 0xc0, !PT ;  /* 0xfffffff80f0f7812 */ /* 0x000fe400078ec0ff */
[----:B------:R-:W-:Y:S01]  /*0f30*/  LEA.HI.X.SX32 R23, R0, R3, 0x1, P1 ;  /* 0x0000000300177211 */ /* 0x000fe200008f0eff */
[----:B------:R-:W-:Y:S01]  /*0f40*/  VIADD R3, R11, -UR6 ;  /* 0x800000060b037c36 */ /* 0x000fe20008000000 */
[----:B------:R-:W-:Y:S01]  /*0f50*/  LEA R0, R24, UR7, 0x5 ;  /* 0x0000000718007c11 */ /* 0x000fe2000f8e28ff */
[----:B------:R-:W-:Y:S01]  /*0f60*/  IMAD.IADD R5, R5, 0x1, -R4 ;  /* 0x0000000105057824 */ /* 0x000fe200078e0a04 */
[----:B-1----:R-:W-:Y:S01]  /*0f70*/  SHF.R.S32.HI R2, RZ, 0x1f, R12 ;  /* 0x0000001fff027819 */ /* 0x002fe2000001140c */
[----:B------:R-:W-:Y:S01]  /*0f80*/  IMAD.IADD R4, R10, 0x1, -R15 ;  /* 0x000000010a047824 */ /* 0x000fe200078e0a0f */
[----:B------:R-:W-:Y:S01]  /*0f90*/  SHF.R.S32.HI R15, RZ, 0x1f, R13 ;  /* 0x0000001fff0f7819 */ /* 0x000fe2000001140d */
[----:B------:R-:W-:Y:S06]  /*0fa0*/  @P0 BRA `(.L_x_19930) ;  /* 0x0000000c00240947 */ /* 0x000fec0003800000 */
[C---:B------:R-:W-:Y:S01]  /*0fb0*/  IADD3 R13, P0, R30.reuse, R13, RZ ;  /* 0x0000000d1e0d7210 */ /* 0x040fe20007f1e0ff */
[----:B------:R-:W-:Y:S01]  /*0fc0*/  UIADD3 UR4, UR4, 0x60, URZ ;  /* 0x0000006004047890 */ /* 0x000fe2000fffe03f */
[C---:B------:R-:W-:Y:S01]  /*0fd0*/  SHF.L.U32 R27, R30.reuse, 0x4, RZ ;  /* 0x000000041e1b7819 */ /* 0x040fe200000006ff */
[----:B------:R-:W-:Y:S01]  /*0fe0*/  ULDC.64 UR6, c[0x0][0x238] ;  /* 0x00008e0000067ab9 */ /* 0x000fe20000000a00 */
[C---:B------:R-:W-:Y:S01]  /*0ff0*/  LEA.HI.X.SX32 R10, R30.reuse, R15, 0x1, P0 ;  /* 0x0000000f1e0a7211 */ /* 0x040fe200000f0eff */
[----:B------:R-:W-:Y:S01]  /*1000*/  ULEA UR4, UR5, UR4, 0x18 ;  /* 0x0000000405047291 */ /* 0x000fe2000f8ec03f */
[----:B------:R-:W-:Y:S01]  /*1010*/  LEA R28, P0, R13, UR6, 0x2 ;  /* 0x000000060d1c7c11 */ /* 0x000fe2000f8010ff */
[----:B------:R-:W-:Y:S02]  /*1020*/  IMAD R32, R30, 0x10, R31 ;  /* 0x000000101e207824 */ /* 0x000fe400078e021f */
[----:B------:R-:W-:Y:S01]  /*1030*/  IMAD.IADD R31, R31, 0x1, R27 ;  /* 0x000000011f1f7824 */ /* 0x000fe200078e021b */
[----:B------:R-:W-:Y:S01]  /*1040*/  LEA.HI.X R29, R13, UR7, R10, 0x2, P0 ;  /* 0x000000070d1d7c11 */ /* 0x000fe200080f140a */
[----:B------:R-:W-:Y:S01]  /*1050*/  IMAD.MOV.U32 R10, RZ, RZ, -0x800001 ;  /* 0xff7fffffff0a7424 */ /* 0x000fe200078e00ff */
[----:B------:R-:W-:-:S07]  /*1060*/  LEA R32, R32, UR4, 0x2 ;  /* 0x0000000420207c11 */ /* 0x000fce000f8e10ff */
.L_x_19935:
        /* <DEDUP_REMOVED lines=26> */
[----:B------:R-:W-:Y:S02]  /*1210*/  IMAD R17, R17, R14, RZ ;  /* 0x0000000e11117224 */ /* 0x000fe400078e02ff */
        /* <DEDUP_REMOVED lines=10> */
[----:B------:R-:W-:Y:S02]  /*12c0*/  @!P0 IADD3 R13, R13, -R14, RZ ;  /* 0x8000000e0d0d8210 */ /* 0x000fe40007ffe0ff */
[----:B------:R-:W-:Y:S02]  /*12d0*/  ISETP.NE.AND P0, PT, R18, RZ, PT ;  /* 0x000000ff1200720c */ /* 0x000fe40003f05270 */
        /* <DEDUP_REMOVED lines=9> */
[----:B------:R-:W-:Y:S02]  /*1370*/  IADD3 R12, R24, 0x2, RZ ;  /* 0x00000002180c7810 */ /* 0x000fe40007ffe0ff */
[----:B------:R-:W-:Y:S02]  /*1380*/  SHF.R.S32.HI R18, RZ, 0x1f, R6 ;  /* 0x0000001fff127819 */ /* 0x000fe40000011406 */
[----:B------:R-:W-:-:S05]  /*1390*/  LEA.HI R13, R12, R12, RZ, 0x1 ;  /* 0x0000000c0c0d7211 */ /* 0x000fca00078f08ff */
[----:B------:R-:W-:-:S05]  /*13a0*/  IMAD.SHL.U32 R16, R13, 0x40, RZ ;  /* 0x000000400d107824 */ /* 0x000fca00078e00ff */
[----:B------:R-:W-:-:S04]  /*13b0*/  LOP3.LUT R19, R16, 0xffffff80, RZ, 0xc0, !PT ;  /* 0xffffff8010137812 */ /* 0x000fc800078ec0ff */
[----:B------:R-:W-:Y:S01]  /*13c0*/  SHF.R.S32.HI R16, RZ, 0x1f, R19 ;  /* 0x0000001fff107819 */ /* 0x000fe20000011413 */
[----:B------:R-:W-:Y:S01]  /*13d0*/  VIADD R39, R24, 0x6 ;  /* 0x0000000618277836 */ /* 0x000fe20000000000 */
[----:B------:R-:W-:-:S04]  /*13e0*/  SHF.R.S32.HI R38, RZ, 0x1f, R5 ;  /* 0x0000001fff267819 */ /* 0x000fc80000011405 */
[----:B------:R-:W-:-:S05]  /*13f0*/  LEA.HI R39, R39, R39, RZ, 0x1 ;  /* 0x0000002727277211 */ /* 0x000fca00078f08ff */
[----:B------:R-:W-:-:S05]  /*1400*/  IMAD.SHL.U32 R39, R39, 0x40, RZ ;  /* 0x0000004027277824 */ /* 0x000fca00078e00ff */
[----:B------:R-:W-:Y:S02]  /*1410*/  LOP3.LUT R39, R39, 0xffffff80, RZ, 0xc0, !PT ;  /* 0xffffff8027277812 */ /* 0x000fe400078ec0ff */
[----:B--2---:R-:W-:-:S05]  /*1420*/  SHF.R.S32.HI R12, RZ, 0x1f, R15 ;  /* 0x0000001fff0c7819 */ /* 0x004fca000001140f */
[----:B------:R-:W-:Y:S02]  /*1430*/  IMAD R14, R12, UR13, RZ ;  /* 0x0000000d0c0e7c24 */ /* 0x000fe4000f8e02ff */
[----:B------:R-:W-:-:S04]  /*1440*/  IMAD.WIDE.U32 R12, R15, UR13, R22 ;  /* 0x0000000d0f0c7c25 */ /* 0x000fc8000f8e0016 */
[----:B------:R-:W-:Y:S01]  /*1450*/  IMAD R17, R15, R2, R14 ;  /* 0x000000020f117224 */ /* 0x000fe200078e020e */
[----:B------:R-:W-:-:S03]  /*1460*/  IADD3 R15, P1, P2, R6, R12, R19 ;  /* 0x0000000c060f7210 */ /* 0x000fc60007a3e013 */
[----:B------:R-:W-:Y:S01]  /*1470*/  IMAD.IADD R13, R13, 0x1, R17 ;  /* 0x000000010d0d7824 */ /* 0x000fe200078e0211 */
[----:B------:R-:W-:-:S04]  /*1480*/  LEA R14, P3, R15, UR8, 0x1 ;  /* 0x000000080f0e7c11 */ /* 0x000fc8000f8608ff */
[----:B------:R-:W-:Y:S02]  /*1490*/  IADD3.X R16, R18, R13, R16, P1, P2 ;  /* 0x0000000d12107210 */ /* 0x000fe40000fe4410 */
[----:B------:R-:W-:Y:S02]  /*14a0*/  SHF.R.S32.HI R18, RZ, 0x1f, R7 ;  /* 0x0000001fff127819 */ /* 0x000fe40000011407 */
[----:B------:R-:W-:Y:S02]  /*14b0*/  IADD3 R17, P1, R7, R12, RZ ;  /* 0x0000000c07117210 */ /* 0x000fe40007f3e0ff */
[----:B------:R-:W-:Y:S02]  /*14c0*/  LEA.HI.X R15, R15, UR9, R16, 0x1, P3 ;  /* 0x000000090f0f7c11 */ /* 0x000fe400098f0c10 */
[C---:B------:R-:W-:Y:S01]  /*14d0*/  LEA R16, P2, R17.reuse, UR8, 0x1 ;  /* 0x0000000811107c11 */ /* 0x040fe2000f8408ff */
[----:B------:R-:W-:Y:S02]  /*14e0*/  IMAD.X R18, R18, 0x1, R13, P1 ;  /* 0x0000000112127824 */ /* 0x000fe400008e060d */
[----:B------:R-:W2:Y:S03]  /*14f0*/  LDG.E.CONSTANT R37, desc[UR10][R14.64] ;  /* 0x0000000a0e257981 */ /* 0x000ea6000c1e9900 */
[----:B------:R-:W-:Y:S01]  /*1500*/  LEA.HI.X R17, R17, UR9, R18, 0x1, P2 ;  /* 0x0000000911117c11 */ /* 0x000fe200090f0c12 */
[----:B------:R0:W3:Y:S04]  /*1510*/  LDG.E.CONSTANT R35, desc[UR10][R14.64+0x4] ;  /* 0x0000040a0e237981 */ /* 0x0000e8000c1e9900 */
[----:B------:R-:W4:Y:S01]  /*1520*/  LDG.E.CONSTANT R34, desc[UR10][R16.64] ;  /* 0x0000000a10227981 */ /* 0x000f22000c1e9900 */
[----:B------:R-:W-:-:S04]  /*1530*/  IADD3 R18, R24, 0x4, RZ ;  /* 0x0000000418127810 */ /* 0x000fc80007ffe0ff */
[----:B------:R-:W-:-:S05]  /*1540*/  LEA.HI R18, R18, R18, RZ, 0x1 ;  /* 0x0000001212127211 */ /* 0x000fca00078f08ff */
[----:B------:R-:W-:-:S05]  /*1550*/  IMAD.SHL.U32 R18, R18, 0x40, RZ ;  /* 0x0000004012127824 */ /* 0x000fca00078e00ff */
[----:B------:R-:W-:-:S04]  /*1560*/  LOP3.LUT R18, R18, 0xffffff80, RZ, 0xc0, !PT ;  /* 0xffffff8012127812 */ /* 0x000fc800078ec0ff */
[--C-:B------:R-:W-:Y:S02]  /*1570*/  SHF.R.S32.HI R36, RZ, 0x1f, R18.reuse ;  /* 0x0000001fff247819 */ /* 0x100fe40000011412 */
[----:B------:R-:W-:-:S04]  /*1580*/  IADD3 R19, P1, P2, R5, R12, R18 ;  /* 0x0000000c05137210 */ /* 0x000fc80007a3e012 */
[----:B------:R-:W-:Y:S02]  /*1590*/  IADD3.X R36, R38, R13, R36, P1, P2 ;  /* 0x0000000d26247210 */ /* 0x000fe40000fe4424 */
[----:B------:R1:W5:Y:S01]  /*15a0*/  LDG.E.CONSTANT R38, desc[UR10][R16.64+0x4] ;  /* 0x0000040a10267981 */ /* 0x000362000c1e9900 */
[----:B------:R-:W-:-:S04]  /*15b0*/  LEA R18, P1, R19, UR8, 0x1 ;  /* 0x0000000813127c11 */ /* 0x000fc8000f8208ff */
[----:B------:R-:W-:Y:S02]  /*15c0*/  LEA.HI.X R19, R19, UR9, R36, 0x1, P1 ;  /* 0x0000000913137c11 */ /* 0x000fe400088f0c24 */
[--C-:B------:R-:W-:Y:S02]  /*15d0*/  IADD3 R12, P1, P2, R4, R12, R39.reuse ;  /* 0x0000000c040c7210 */ /* 0x100fe40007a3e027 */
[----:B0-----:R-:W-:Y:S01]  /*15e0*/  SHF.R.S32.HI R15, RZ, 0x1f, R4 ;  /* 0x0000001fff0f7819 */ /* 0x001fe20000011404 */
[----:B------:R-:W5:Y:S01]  /*15f0*/  LDG.E.CONSTANT R36, desc[UR10][R18.64] ;  /* 0x0000000a12247981 */ /* 0x000f62000c1e9900 */
[----:B------:R-:W-:-:S03]  /*1600*/  SHF.R.S32.HI R14, RZ, 0x1f, R39 ;  /* 0x0000001fff0e7819 */ /* 0x000fc60000011427 */
[----:B------:R4:W5:Y:S01]  /*1610*/  LDG.E.CONSTANT R40, desc[UR10][R18.64+0x4] ;  /* 0x0000040a12287981 */ /* 0x000962000c1e9900 */
[----:B------:R-:W-:Y:S02]  /*1620*/  IADD3.X R13, R15, R13, R14, P1, P2 ;  /* 0x0000000d0f0d7210 */ /* 0x000fe40000fe440e */
[----:B-1----:R-:W-:-:S04]  /*1630*/  LEA R16, P1, R12, UR8, 0x1 ;  /* 0x000000080c107c11 */ /* 0x002fc8000f8208ff */
[----:B------:R-:W-:Y:S02]  /*1640*/  LEA.HI.X R17, R12, UR9, R13, 0x1, P1 ;  /* 0x000000090c117c11 */ /* 0x000fe400088f0c0d */
[----:B------:R-:W0:Y:S04]  /*1650*/  LDS.128 R12, [R0] ;  /* 0x00000000000c7984 */ /* 0x000e280000000c00 */
[----:B------:R-:W5:Y:S04]  /*1660*/  LDG.E.CONSTANT R39, desc[UR10][R16.64] ;  /* 0x0000000a10277981 */ /* 0x000f68000c1e9900 */
[----:B------:R1:W5:Y:S01]  /*1670*/  LDG.E.CONSTANT R41, desc[UR10][R16.64+0x4] ;  /* 0x0000040a10297981 */ /* 0x000362000c1e9900 */
[----:B0-----:R-:W-:-:S02]  /*1680*/  SHF.L.U32 R43, R14, 0x10, RZ ;  /* 0x000000100e2b7819 */ /* 0x001fc400000006ff */
[----:B------:R-:W-:Y:S01]  /*1690*/  PRMT R42, R14, 0x7632, R42 ;  /* 0x000076320e2a7816 */ /* 0x000fe2000000002a */
[C---:B------:R-:W-:Y:S01]  /*16a0*/  IMAD.U32 R14, R12.reuse, 0x10000, RZ ;  /* 0x000100000c0e7824 */ /* 0x040fe200078e00ff */
[----:B------:R-:W-:-:S03]  /*16b0*/  PRMT R12, R12, 0x7632, R12 ;  /* 0x000076320c0c7816 */ /* 0x000fc6000000000c */
[----:B------:R-:W-:Y:S02]  /*16c0*/  IMAD.U32 R42, R42, 0x10000, RZ ;  /* 0x000100002a2a7824 */ /* 0x000fe400078e00ff */
[----:B------:R-:W-:Y:S01]  /*16d0*/  IMAD.U32 R12, R12, 0x10000, RZ ;  /* 0x000100000c0c7824 */ /* 0x000fe200078e00ff */
[----:B------:R-:W-:Y:S01]  /*16e0*/  UMOV UR4, 0xffffffff ;  /* 0xffffffff00047882 */ /* 0x000fe20000000000 */
[----:B------:R-:W-:Y:S01]  /*16f0*/  ISETP.NE.AND P1, PT, R24, RZ, PT ;  /* 0x000000ff1800720c */ /* 0x000fe20003f25270 */
[----:B--2---:R-:W-:-:S04]  /*1700*/  IMAD.U32 R44, R37, 0x10000, RZ ;  /* 0x00010000252c7824 */ /* 0x004fc800078e00ff */
[----:B------:R-:W-:Y:S01]  /*1710*/  FMUL.FTZ R43, R43, R44 ;  /* 0x0000002c2b2b7220 */ /* 0x000fe20000410000 */
[----:B----4-:R-:W-:-:S04]  /*1720*/  IMAD.U32 R19, R34, 0x10000, RZ ;  /* 0x0001000022137824 */ /* 0x010fc800078e00ff */
[----:B------:R-:W-:Y:S02]  /*1730*/  FFMA.FTZ R14, R14, R19, R43 ;  /* 0x000000130e0e7223 */ /* 0x000fe4000001002b */
[----:B-1----:R-:W0:Y:S01]  /*1740*/  LDS.128 R16, [R0+0x10] ;  /* 0x0000100000107984 */ /* 0x002e220000000c00 */
[----:B------:R-:W-:Y:S02]  /*1750*/  PRMT R37, R37, 0x7632, R37 ;  /* 0x0000763225257816 */ /* 0x000fe40000000025 */
[----:B------:R-:W-:Y:S02]  /*1760*/  PRMT R34, R34, 0x7632, R34 ;  /* 0x0000763222227816 */ /* 0x000fe40000000022 */
[----:B------:R-:W-:-:S03]  /*1770*/  SHF.L.U32 R37, R37, 0x10, RZ ;  /* 0x0000001025257819 */ /* 0x000fc600000006ff */
[----:B------:R-:W-:Y:S02]  /*1780*/  IMAD.U32 R34, R34, 0x10000, RZ ;  /* 0x0001000022227824 */ /* 0x000fe400078e00ff */
[----:B------:R-:W-:-:S04]  /*1790*/  FMUL.FTZ R37, R42, R37 ;  /* 0x000000252a257220 */ /* 0x000fc80000410000 */
[----:B------:R-:W-:Y:S01]  /*17a0*/  FFMA.FTZ R12, R12, R34, R37 ;  /* 0x000000220c0c7223 */ /* 0x000fe20000010025 */
[C---:B------:R-:W-:Y:S02]  /*17b0*/  PRMT R34, R15.reuse, 0x7632, R34 ;  /* 0x000076320f227816 */ /* 0x040fe40000000022 */
[----:B------:R-:W-:-:S03]  /*17c0*/  SHF.L.U32 R37, R15, 0x10, RZ ;  /* 0x000000100f257819 */ /* 0x000fc600000006ff */
[----:B------:R-:W-:Y:S01]  /*17d0*/  IMAD.U32 R42, R34, 0x10000, RZ ;  /* 0x00010000222a7824 */ /* 0x000fe200078e00ff */
[C---:B---3--:R-:W-:Y:S01]  /*17e0*/  PRMT R15, R35.reuse, 0x7632, R15 ;  /* 0x00007632230f7816 */ /* 0x048fe2000000000f */
[----:B------:R-:W-:Y:S01]  /*17f0*/  IMAD.U32 R34, R35, 0x10000, RZ ;  /* 0x0001000023227824 */ /* 0x000fe200078e00ff */
[----:B------:R-:W-:-:S03]  /*1800*/  PRMT R35, R13, 0x7632, R35 ;  /* 0x000076320d237816 */ /* 0x000fc60000000023 */
[----:B------:R-:W-:Y:S01]  /*1810*/  FMUL.FTZ R34, R37, R34 ;  /* 0x0000002225227220 */ /* 0x000fe20000410000 */
[----:B------:R-:W-:Y:S01]  /*1820*/  SHF.L.U32 R37, R13, 0x10, RZ ;  /* 0x000000100d257819 */ /* 0x000fe200000006ff */
[----:B------:R-:W-:Y:S01]  /*1830*/  IMAD.U32 R15, R15, 0x10000, RZ ;  /* 0x000100000f0f7824 */ /* 0x000fe200078e00ff */
[----:B-----5:R-:W-:-:S03]  /*1840*/  PRMT R13, R38, 0x7632, R13 ;  /* 0x00007632260d7816 */ /* 0x020fc6000000000d */
[----:B------:R-:W-:Y:S01]  /*1850*/  FMUL.FTZ R15, R42, R15 ;  /* 0x0000000f2a0f7220 */ /* 0x000fe20000410000 */
[----:B------:R-:W-:Y:S02]  /*1860*/  IMAD.U32 R42, R35, 0x10000, RZ ;  /* 0x00010000232a7824 */ /* 0x000fe400078e00ff */
[----:B------:R-:W-:Y:S02]  /*1870*/  IMAD.U32 R13, R13, 0x10000, RZ ;  /* 0x000100000d0d7824 */ /* 0x000fe400078e00ff */
[----:B------:R-:W-:Y:S02]  /*1880*/  IMAD.U32 R35, R36, 0x10000, RZ ;  /* 0x0001000024237824 */ /* 0x000fe400078e00ff */
[----:B------:R-:W-:Y:S01]  /*1890*/  FFMA.FTZ R13, R42, R13, R15 ;  /* 0x0000000d2a0d7223 */ /* 0x000fe2000001000f */
[C---:B0-----:R-:W-:Y:S02]  /*18a0*/  SHF.L.U32 R15, R16.reuse, 0x10, RZ ;  /* 0x00000010100f7819 */ /* 0x041fe400000006ff */
[----:B------:R-:W-:Y:S01]  /*18b0*/  PRMT R16, R16, 0x7632, R16 ;  /* 0x0000763210107816 */ /* 0x000fe20000000010 */
[----:B------:R-:W-:-:S02]  /*18c0*/  IMAD.U32 R38, R38, 0x10000, RZ ;  /* 0x0001000026267824 */ /* 0x000fc400078e00ff */
[----:B------:R-:W-:Y:S02]  /*18d0*/  FFMA.FTZ R14, R15, R35, R14 ;  /* 0x000000230f0e7223 */ /* 0x000fe4000001000e */
[----:B------:R-:W-:Y:S01]  /*18e0*/  IMAD.U32 R15, R16, 0x10000, RZ ;  /* 0x00010000100f7824 */ /* 0x000fe200078e00ff */
[----:B------:R-:W-:Y:S01]  /*18f0*/  SHF.L.U32 R16, R40, 0x10, RZ ;  /* 0x0000001028107819 */ /* 0x000fe200000006ff */
        /* <DEDUP_REMOVED lines=8> */
[----:B------:R-:W-:Y:S01]  /*1980*/  PRMT R17, R17, 0x7632, R17 ;  /* 0x0000763211117816 */ /* 0x000fe20000000011 */
[----:B------:R-:W-:Y:S01]  /*1990*/  IMAD.U32 R39, R39, 0x10000, RZ ;  /* 0x0001000027277824 */ /* 0x000fe200078e00ff */
[----:B------:R-:W-:Y:S01]  /*19a0*/  PRMT R40, R40, 0x7632, R40 ;  /* 0x0000763228287816 */ /* 0x000fe20000000028 */
[----:B------:R-:W-:Y:S01]  /*19b0*/  FFMA.FTZ R12, R15, R36, R12 ;  /* 0x000000240f0c7223 */ /* 0x000fe2000001000c */
[----:B------:R-:W-:Y:S02]  /*19c0*/  IMAD.U32 R35, R35, 0x10000, RZ ;  /* 0x0001000023237824 */ /* 0x000fe400078e00ff */
[----:B------:R-:W-:Y:S01]  /*19d0*/  IMAD.U32 R18, R16, 0x10000, RZ ;  /* 0x0001000010127824 */ /* 0x000fe200078e00ff */
[----:B------:R-:W-:Y:S01]  /*19e0*/  PRMT R15, R19, 0x7632, R15 ;  /* 0x00007632130f7816 */ /* 0x000fe2000000000f */
[--C-:B------:R-:W-:Y:S01]  /*19f0*/  FFMA.FTZ R37, R37, R39, R14.reuse ;  /* 0x0000002725257223 */ /* 0x100fe2000001000e */
[----:B------:R-:W-:Y:S01]  /*1a00*/  SHF.L.U32 R19, R19, 0x10, RZ ;  /* 0x0000001013137819 */ /* 0x000fe200000006ff */
[----:B------:R-:W-:Y:S01]  /*1a10*/  IMAD.U32 R16, R17, 0x10000, RZ ;  /* 0x0001000011107824 */ /* 0x000fe200078e00ff */
[----:B------:R-:W-:Y:S01]  /*1a20*/  PRMT R14, R41, 0x7632, R14 ;  /* 0x00007632290e7816 */ /* 0x000fe2000000000e */
[----:B------:R-:W-:Y:S01]  /*1a30*/  FFMA.FTZ R12, R35, R18, R12 ;  /* 0x00000012230c7223 */ /* 0x000fe2000001000c */
[----:B------:R-:W-:Y:S01]  /*1a40*/  SHF.L.U32 R40, R40, 0x10, RZ ;  /* 0x0000001028287819 */ /* 0x000fe200000006ff */
[----:B------:R-:W-:-:S02]  /*1a50*/  IMAD.U32 R41, R41, 0x10000, RZ ;  /* 0x0001000029297824 */ /* 0x000fc400078e00ff */
[----:B------:R-:W-:Y:S02]  /*1a60*/  IMAD.U32 R18, R15, 0x10000, RZ ;  /* 0x000100000f127824 */ /* 0x000fe400078e00ff */
[----:B------:R-:W-:Y:S01]  /*1a70*/  FADD.FTZ R12, R37, R12 ;  /* 0x0000000c250c7221 */ /* 0x000fe20000010000 */
        /* <DEDUP_REMOVED lines=8> */
.L_x_19977:
        /* <DEDUP_REMOVED lines=9> */
.L_x_19932:
[----:B------:R-:W-:-:S13]  /*1b90*/  ISETP.NE.AND P1, PT, R24, RZ, PT ;  /* 0x000000ff1800720c */ /* 0x000fda0003f25270 */
[----:B------:R-:W-:-:S05]  /*1ba0*/  @!P1 MOV R13, 0xff7fffff ;  /* 0xff7fffff000d9802 */ /* 0x000fca0000000f00 */
[----:B------:R0:W-:Y:S02]  /*1bb0*/  @!P1 STS [R32], R13 ;  /* 0x0000000d20009388 */ /* 0x0001e40000000800 */
.L_x_19934:
[----:B------:R-:W-:Y:S05]  /*1bc0*/  BSYNC B1 ;  /* 0x0000000000017941 */ /* 0x000fea0003800000 */
.L_x_19931:
[----:B------:R-:W-:Y:S01]  /*1bd0*/  IADD3 R28, P1, R28, 0x10, RZ ;  /* 0x000000101c1c7810 */ /* 0x000fe20007f3e0ff */
[----:B01----:R-:W-:Y:S02]  /*1be0*/  VIADD R32, R32, 0x100 ;  /* 0x0000010020207836 */ /* 0x003fe40000000000 */
[----:B------:R-:W-:Y:S01]  /*1bf0*/  VIADD R31, R31, 0x40 ;  /* 0x000000401f1f7836 */ /* 0x000fe20000000000 */
[----:B------:R-:W-:Y:S01]  /*1c00*/  IADD3.X R29, RZ, R29, RZ, P1, !PT ;  /* 0x0000001dff1d7210 */ /* 0x000fe20000ffe4ff */
[----:B------:R-:W-:Y:S01]  /*1c10*/  VIADD R27, R27, 0x40 ;  /* 0x000000401b1b7836 */ /* 0x000fe20000000000 */
[----:B------:R-:W-:Y:S07]  /*1c20*/  @!P0 BRA `(.L_x_19935) ;  /* 0xfffffff400108947 */ /* 0x000fee000383ffff */
[----:B------:R-:W-:Y:S05]  /*1c30*/  BRA `(.L_x_19929) ;  /* 0x0000000c00647947 */ /* 0x000fea0003800000 */
.L_x_19930:
[----:B------:R-:W0:Y:S01]  /*1c40*/  S2R R10, SR_TID.X ;  /* 0x00000000000a7919 */ /* 0x000e220000002100 */
[----:B------:R-:W-:Y:S01]  /*1c50*/  UIADD3 UR4, UR4, 0x60, URZ ;  /* 0x0000006004047890 */ /* 0x000fe2000fffe03f */
[----:B------:R-:W-:-:S03]  /*1c60*/  ULDC.64 UR6, c[0x0][0x238] ;  /* 0x00008e0000067ab9 */ /* 0x000fc60000000a00 */
[----:B------:R-:W-:Y:S01]  /*1c70*/  ULEA UR4, UR5, UR4, 0x18 ;  /* 0x0000000405047291 */ /* 0x000fe2000f8ec03f */
        /* <DEDUP_REMOVED lines=9> */
[----:B------:R-:W-:Y:S02]  /*1d10*/  LEA R32, R32, UR4, 0x2 ;  /* 0x0000000420207c11 */ /* 0x000fe4000f8e10ff */
[----:B------:R-:W-:-:S02]  /*1d20*/  LEA.HI.X R33, R13, UR7, R10, 0x2, P0 ;  /* 0x000000070d217c11 */ /* 0x000fc400080f140a */
[----:B------:R-:W-:Y:S02]  /*1d30*/  MOV R10, 0xff7fffff ;  /* 0xff7fffff000a7802 */ /* 0x000fe40000000f00 */
[----:B------:R-:W-:-:S07]  /*1d40*/  IADD3 R34, -R26, 0x1, R31 ;  /* 0x000000011a227810 */ /* 0x000fce0007ffe11f */
.L_x_19940:
        /* <DEDUP_REMOVED lines=22> */
[----:B------:R-:W-:Y:S01]  /*1eb0*/  IMAD.MOV.U32 R12, RZ, RZ, RZ ;  /* 0x000000ffff0c7224 */ /* 0x000fe200078e00ff */
[----:B0-----:R-:W-:Y:S01]  /*1ec0*/  IADD3 R35, RZ, -R13, RZ ;  /* 0x8000000dff237210 */ /* 0x001fe20007ffe0ff */
[----:B------:R-:W-:Y:S01]  /*1ed0*/  @!P2 IMAD.MOV R16, RZ, RZ, -R16 ;  /* 0x000000ffff10a224 */ /* 0x000fe200078e0a10 */
[----:B------:R-:W-:Y:S02]  /*1ee0*/  @!P1 LOP3.LUT R16, RZ, R18, RZ, 0x33, !PT ;  /* 0x00000012ff109212 */ /* 0x000fe400078e33ff */
[----:B------:R-:W-:Y:S01]  /*1ef0*/  ISETP.NE.AND P2, PT, R17, RZ, PT ;  /* 0x000000ff1100720c */ /* 0x000fe20003f45270 */
[----:B------:R-:W-:Y:S01]  /*1f00*/  IMAD R35, R35, R14, RZ ;  /* 0x0000000e23237224 */ /* 0x000fe200078e02ff */
[----:B------:R-:W-:Y:S01]  /*1f10*/  ISETP.LE.AND P3, PT, R16, R3, PT ;  /* 0x000000031000720c */ /* 0x000fe20003f63270 */
[----:B------:R-:W-:-:S02]  /*1f20*/  IMAD.IADD R15, R8, 0x1, R16 ;  /* 0x00000001080f7824 */ /* 0x000fc400078e0210 */
[----:B------:R-:W-:-:S03]  /*1f30*/  IMAD.HI.U32 R12, R13, R35, R12 ;  /* 0x000000230d0c7227 */ /* 0x000fc600078e000c */
[----:B------:R-:W-:Y:S02]  /*1f40*/  IABS R18, R15 ;  /* 0x0000000f00127213 */ /* 0x000fe40000000000 */
[----:B------:R-:W-:Y:S01]  /*1f50*/  ISETP.GE.AND P1, PT, R15, RZ, PT ;  /* 0x000000ff0f00720c */ /* 0x000fe20003f26270 */
[----:B------:R-:W-:Y:S02]  /*1f60*/  VIADD R15, R24, 0x6 ;  /* 0x00000006180f7836 */ /* 0x000fe40000000000 */
[----:B------:R-:W-:-:S03]  /*1f70*/  IMAD.MOV.U32 R13, RZ, RZ, R18 ;  /* 0x000000ffff0d7224 */ /* 0x000fc600078e0012 */
[----:B------:R-:W-:Y:S01]  /*1f80*/  LEA.HI R15, R15, R15, RZ, 0x1 ;  /* 0x0000000f0f0f7211 */ /* 0x000fe200078f08ff */
[----:B------:R-:W-:-:S04]  /*1f90*/  IMAD.HI.U32 R12, R12, R13, RZ ;  /* 0x0000000d0c0c7227 */ /* 0x000fc800078e00ff */
[----:B------:R-:W-:Y:S01]  /*1fa0*/  IMAD.SHL.U32 R15, R15, 0x40, RZ ;  /* 0x000000400f0f7824 */ /* 0x000fe200078e00ff */
[----:B------:R-:W-:-:S04]  /*1fb0*/  IADD3 R12, RZ, -R12, RZ ;  /* 0x8000000cff0c7210 */ /* 0x000fc80007ffe0ff */
[----:B------:R-:W-:Y:S01]  /*1fc0*/  LOP3.LUT R41, R15, 0xffffff80, RZ, 0xc0, !PT ;  /* 0xffffff800f297812 */ /* 0x000fe200078ec0ff */
[----:B------:R-:W-:Y:S01]  /*1fd0*/  IMAD R13, R14, R12, R13 ;  /* 0x0000000c0e0d7224 */ /* 0x000fe200078e020d */
[----:B------:R-:W-:-:S04]  /*1fe0*/  IADD3 R12, R24, 0x2, RZ ;  /* 0x00000002180c7810 */ /* 0x000fc80007ffe0ff */
[----:B------:R-:W-:Y:S02]  /*1ff0*/  ISETP.GT.U32.AND P0, PT, R14, R13, PT ;  /* 0x0000000d0e00720c */ /* 0x000fe40003f04070 */
[----:B------:R-:W-:-:S05]  /*2000*/  LEA.HI R12, R12, R12, RZ, 0x1 ;  /* 0x0000000c0c0c7211 */ /* 0x000fca00078f08ff */
[----:B------:R-:W-:-:S05]  /*2010*/  IMAD.SHL.U32 R12, R12, 0x40, RZ ;  /* 0x000000400c0c7824 */ /* 0x000fca00078e00ff */
[----:B------:R-:W-:Y:S01]  /*2020*/  LOP3.LUT R35, R12, 0xffffff80, RZ, 0xc0, !PT ;  /* 0xffffff800c237812 */ /* 0x000fe200078ec0ff */
[----:B------:R-:W-:-:S05]  /*2030*/  @!P0 IMAD.IADD R13, R13, 0x1, -R14 ;  /* 0x000000010d0d8824 */ /* 0x000fca00078e0a0e */
[----:B------:R-:W-:-:S13]  /*2040*/  ISETP.GT.U32.AND P0, PT, R14, R13, PT ;  /* 0x0000000d0e00720c */ /* 0x000fda0003f04070 */
[----:B------:R-:W-:Y:S02]  /*2050*/  @!P0 IMAD.IADD R13, R13, 0x1, -R14 ;  /* 0x000000010d0d8824 */ /* 0x000fe400078e0a0e */
[----:B------:R-:W-:Y:S02]  /*2060*/  VIADD R14, R24, 0x4 ;  /* 0x00000004180e7836 */ /* 0x000fe40000000000 */
[----:B------:R-:W-:Y:S01]  /*2070*/  @!P1 IMAD.MOV R13, RZ, RZ, -R13 ;  /* 0x000000ffff0d9224 */ /* 0x000fe200078e0a0d */
[----:B------:R-:W-:Y:S02]  /*2080*/  @!P2 LOP3.LUT R13, RZ, R17, RZ, 0x33, !PT ;  /* 0x00000011ff0da212 */ /* 0x000fe400078e33ff */
[----:B------:R-:W-:Y:S02]  /*2090*/  LEA.HI R14, R14, R14, RZ, 0x1 ;  /* 0x0000000e0e0e7211 */ /* 0x000fe400078f08ff */
[----:B------:R-:W-:Y:S02]  /*20a0*/  ISETP.NE.AND P0, PT, R13, RZ, PT ;  /* 0x000000ff0d00720c */ /* 0x000fe40003f05270 */
[----:B------:R-:W-:-:S04]  /*20b0*/  SHF.L.U32 R14, R14, 0x6, RZ ;  /* 0x000000060e0e7819 */ /* 0x000fc800000006ff */
[----:B------:R-:W-:-:S07]  /*20c0*/  LOP3.LUT R18, R14, 0xffffff80, RZ, 0xc0, !PT ;  /* 0xffffff800e127812 */ /* 0x000fce00078ec0ff */
[----:B------:R-:W-:Y:S05]  /*20d0*/  @P0 BRA P3, `(.L_x_19937) ;  /* 0x0000000400f80947 */ /* 0x000fea0001800000 */
[----:B------:R-:W-:Y:S02]  /*20e0*/  IMAD.MOV.U32 R16, RZ, RZ, R30 ;  /* 0x000000ffff107224 */ /* 0x000fe400078e001e */
[----:B------:R-:W-:-:S05]  /*20f0*/  IMAD.MOV.U32 R17, RZ, RZ, R33 ;  /* 0x000000ffff117224 */ /* 0x000fca00078e0021 */
[----:B------:R-:W2:Y:S01]  /*2100*/  LDG.E.CONSTANT R15, desc[UR10][R16.64] ;  /* 0x0000000a100f7981 */ /* 0x000ea2000c1e9900 */
[----:B------:R-:W-:Y:S01]  /*2110*/  IMAD.MOV.U32 R13, RZ, RZ, R23 ;  /* 0x000000ffff0d7224 */ /* 0x000fe200078e0017 */
[----:B------:R-:W-:Y:S02]  /*2120*/  SHF.R.S32.HI R36, RZ, 0x1f, R6 ;  /* 0x0000001fff247819 */ /* 0x000fe40000011406 */
[----:B------:R-:W-:Y:S02]  /*2130*/  SHF.R.S32.HI R37, RZ, 0x1f, R35 ;  /* 0x0000001fff257819 */ /* 0x000fe40000011423 */
[----:B------:R-:W-:Y:S02]  /*2140*/  SHF.R.S32.HI R38, RZ, 0x1f, R18 ;  /* 0x0000001fff267819 */ /* 0x000fe40000011412 */
[----:B------:R-:W-:Y:S02]  /*2150*/  SHF.R.S32.HI R40, RZ, 0x1f, R5 ;  /* 0x0000001fff287819 */ /* 0x000fe40000011405 */
[----:B--2---:R-:W-:-:S05]  /*2160*/  SHF.R.S32.HI R12, RZ, 0x1f, R15 ;  /* 0x0000001fff0c7819 */ /* 0x004fca000001140f */
[----:B------:R-:W-:Y:S01]  /*2170*/  IMAD R14, R12, UR14, RZ ;  /* 0x0000000e0c0e7c24 */ /* 0x000fe2000f8e02ff */
[----:B------:R-:W-:-:S03]  /*2180*/  MOV R12, R22 ;  /* 0x00000016000c7202 */ /* 0x000fc60000000f00 */
[C---:B------:R-:W-:Y:S02]  /*2190*/  IMAD R19, R15.reuse, R2, R14 ;  /* 0x000000020f137224 */ /* 0x040fe400078e020e */
[----:B------:R-:W-:-:S04]  /*21a0*/  IMAD.WIDE.U32 R12, R15, UR14, R12 ;  /* 0x0000000e0f0c7c25 */ /* 0x000fc8000f8e000c */
[----:B------:R-:W-:Y:S01]  /*21b0*/  IMAD.IADD R13, R13, 0x1, R19 ;  /* 0x000000010d0d7824 */ /* 0x000fe200078e0213 */
[----:B------:R-:W-:-:S04]  /*21c0*/  IADD3 R15, P0, P1, R6, R12, R35 ;  /* 0x0000000c060f7210 */ /* 0x000fc8000791e023 */
[C---:B------:R-:W-:Y:S02]  /*21d0*/  LEA R14, P2, R15.reuse, UR16, 0x1 ;  /* 0x000000100f0e7c11 */ /* 0x040fe4000f8408ff */
[----:B------:R-:W-:Y:S02]  /*21e0*/  IADD3.X R16, R36, R13, R37, P0, P1 ;  /* 0x0000000d24107210 */ /* 0x000fe400007e2425 */
[----:B------:R-:W-:Y:S02]  /*21f0*/  SHF.R.S32.HI R36, RZ, 0x1f, R7 ;  /* 0x0000001fff247819 */ /* 0x000fe40000011407 */
[----:B------:R-:W-:Y:S02]  /*2200*/  LEA.HI.X R15, R15, UR17, R16, 0x1, P2 ;  /* 0x000000110f0f7c11 */ /* 0x000fe400090f0c10 */
[----:B------:R-:W-:-:S03]  /*2210*/  IADD3 R17, P0, R7, R12, RZ ;  /* 0x0000000c07117210 */ /* 0x000fc60007f1e0ff */
[----:B------:R-:W2:Y:S01]  /*2220*/  LDG.E.CONSTANT R37, desc[UR10][R14.64] ;  /* 0x0000000a0e257981 */ /* 0x000ea2000c1e9900 */
[C---:B------:R-:W-:Y:S01]  /*2230*/  LEA R16, P1, R17.reuse, UR16, 0x1 ;  /* 0x0000001011107c11 */ /* 0x040fe2000f8208ff */
[----:B------:R-:W-:Y:S02]  /*2240*/  IMAD.X R36, R36, 0x1, R13, P0 ;  /* 0x0000000124247824 */ /* 0x000fe400000e060d */
[----:B------:R0:W3:Y:S03]  /*2250*/  LDG.E.CONSTANT R35, desc[UR10][R14.64+0x4] ;  /* 0x0000040a0e237981 */ /* 0x0000e6000c1e9900 */
[----:B------:R-:W-:-:S05]  /*2260*/  LEA.HI.X R17, R17, UR17, R36, 0x1, P1 ;  /* 0x0000001111117c11 */ /* 0x000fca00088f0c24 */
[----:B------:R-:W4:Y:S04]  /*2270*/  LDG.E.CONSTANT R36, desc[UR10][R16.64] ;  /* 0x0000000a10247981 */ /* 0x000f28000c1e9900 */
[----:B------:R1:W5:Y:S01]  /*2280*/  LDG.E.CONSTANT R39, desc[UR10][R16.64+0x4] ;  /* 0x0000040a10277981 */ /* 0x000362000c1e9900 */
[----:B------:R-:W-:-:S04]  /*2290*/  IADD3 R19, P0, P1, R5, R12, R18 ;  /* 0x0000000c05137210 */ /* 0x000fc8000791e012 */
[----:B------:R-:W-:Y:S02]  /*22a0*/  IADD3.X R38, R40, R13, R38, P0, P1 ;  /* 0x0000000d28267210 */ /* 0x000fe400007e2426 */
[----:B------:R-:W-:-:S04]  /*22b0*/  LEA R18, P0, R19, UR16, 0x1 ;  /* 0x0000001013127c11 */ /* 0x000fc8000f8008ff */
[----:B------:R-:W-:Y:S02]  /*22c0*/  LEA.HI.X R19, R19, UR17, R38, 0x1, P0 ;  /* 0x0000001113137c11 */ /* 0x000fe400080f0c26 */
[--C-:B------:R-:W-:Y:S02]  /*22d0*/  IADD3 R12, P0, P1, R4, R12, R41.reuse ;  /* 0x0000000c040c7210 */ /* 0x100fe4000791e029 */
[----:B------:R-:W-:Y:S01]  /*22e0*/  SHF.R.S32.HI R40, RZ, 0x1f, R41 ;  /* 0x0000001fff287819 */ /* 0x000fe20000011429 */
[----:B------:R-:W5:Y:S01]  /*22f0*/  LDG.E.CONSTANT R38, desc[UR10][R18.64] ;  /* 0x0000000a12267981 */ /* 0x000f62000c1e9900 */
[----:B0-----:R-:W-:-:S03]  /*2300*/  SHF.R.S32.HI R14, RZ, 0x1f, R4 ;  /* 0x0000001fff0e7819 */ /* 0x001fc60000011404 */
[----:B------:R0:W5:Y:S01]  /*2310*/  LDG.E.CONSTANT R41, desc[UR10][R18.64+0x4] ;  /* 0x0000040a12297981 */ /* 0x000162000c1e9900 */
[----:B------:R-:W-:Y:S02]  /*2320*/  IADD3.X R13, R14, R13, R40, P0, P1 ;  /* 0x0000000d0e0d7210 */ /* 0x000fe400007e2428 */
[----:B-1----:R-:W-:-:S04]  /*2330*/  LEA R16, P0, R12, UR16, 0x1 ;  /* 0x000000100c107c11 */ /* 0x002fc8000f8008ff */
[----:B------:R-:W-:Y:S02]  /*2340*/  LEA.HI.X R17, R12, UR17, R13, 0x1, P0 ;  /* 0x000000110c117c11 */ /* 0x000fe400080f0c0d */
[----:B------:R-:W1:Y:S04]  /*2350*/  LDS.128 R12, [R0] ;  /* 0x00000000000c7984 */ /* 0x000e680000000c00 */
[----:B------:R-:W5:Y:S04]  /*2360*/  LDG.E.CONSTANT R40, desc[UR10][R16.64] ;  /* 0x0000000a10287981 */ /* 0x000f68000c1e9900 */
[----:B------:R0:W5:Y:S01]  /*2370*/  LDG.E.CONSTANT R42, desc[UR10][R16.64+0x4] ;  /* 0x0000040a102a7981 */ /* 0x000162000c1e9900 */
[----:B-1----:R-:W-:-:S02]  /*2380*/  SHF.L.U32 R43, R14, 0x10, RZ ;  /* 0x000000100e2b7819 */ /* 0x002fc400000006ff */
[----:B------:R-:W-:-:S05]  /*2390*/  PRMT R14, R14, 0x7632, R14 ;  /* 0x000076320e0e7816 */ /* 0x000fca000000000e */
[----:B0-----:R-:W-:Y:S01]  /*23a0*/  IMAD.U32 R18, R14, 0x10000, RZ ;  /* 0x000100000e127824 */ /* 0x001fe200078e00ff */
[C---:B------:R-:W-:Y:S01]  /*23b0*/  SHF.L.U32 R14, R12.reuse, 0x10, RZ ;  /* 0x000000100c0e7819 */ /* 0x040fe200000006ff */
[C---:B------:R-:W-:Y:S01]  /*23c0*/  IMAD.U32 R17, R15.reuse, 0x10000, RZ ;  /* 0x000100000f117824 */ /* 0x040fe200078e00ff */
[----:B------:R-:W-:Y:S02]  /*23d0*/  PRMT R12, R12, 0x7632, R12 ;  /* 0x000076320c0c7816 */ /* 0x000fe4000000000c */
[----:B------:R-:W-:-:S04]  /*23e0*/  PRMT R15, R15, 0x7632, R15 ;  /* 0x000076320f0f7816 */ /* 0x000fc8000000000f */
[----:B------:R-:W-:Y:S01]  /*23f0*/  SHF.L.U32 R15, R15, 0x10, RZ ;  /* 0x000000100f0f7819 */ /* 0x000fe200000006ff */
[----:B------:R-:W-:Y:S01]  /*2400*/  UMOV UR4, 0xffffffff ;  /* 0xffffffff00047882 */ /* 0x000fe20000000000 */
[----:B------:R-:W-:Y:S01]  /*2410*/  ISETP.NE.AND P0, PT, R24, RZ, PT ;  /* 0x000000ff1800720c */ /* 0x000fe20003f05270 */
[C---:B--2---:R-:W-:Y:S01]  /*2420*/  IMAD.U32 R44, R37.reuse, 0x10000, RZ ;  /* 0x00010000252c7824 */ /* 0x044fe200078e00ff */
[----:B------:R-:W-:-:S05]  /*2430*/  PRMT R37, R37, 0x7632, R37 ;  /* 0x0000763225257816 */ /* 0x000fca0000000025 */
[----:B------:R-:W-:Y:S02]  /*2440*/  IMAD.U32 R37, R37, 0x10000, RZ ;  /* 0x0001000025257824 */ /* 0x000fe400078e00ff */
[----:B------:R-:W-:Y:S02]  /*2450*/  FMUL.FTZ R43, R43, R44 ;  /* 0x0000002c2b2b7220 */ /* 0x000fe40000410000 */
[----:B------:R-:W-:Y:S01]  /*2460*/  FMUL.FTZ R16, R18, R37 ;  /* 0x0000002512107220 */ /* 0x000fe20000410000 */
[----:B---3--:R-:W-:Y:S02]  /*2470*/  IMAD.U32 R18, R35, 0x10000, RZ ;  /* 0x0001000023127824 */ /* 0x008fe400078e00ff */
[C---:B----4-:R-:W-:Y:S01]  /*2480*/  IMAD.U32 R19, R36.reuse, 0x10000, RZ ;  /* 0x0001000024137824 */ /* 0x050fe200078e00ff */
[----:B------:R-:W-:Y:S01]  /*2490*/  PRMT R36, R36, 0x7632, R36 ;  /* 0x0000763224247816 */ /* 0x000fe20000000024 */
[----:B------:R-:W-:Y:S01]  /*24a0*/  FMUL.FTZ R37, R17, R18 ;  /* 0x0000001211257220 */ /* 0x000fe20000410000 */
[----:B------:R-:W-:Y:S01]  /*24b0*/  SHF.L.U32 R17, R12, 0x10, RZ ;  /* 0x000000100c117819 */ /* 0x000fe200000006ff */
[----:B------:R-:W-:Y:S01]  /*24c0*/  FFMA.FTZ R14, R14, R19, R43 ;  /* 0x000000130e0e7223 */ /* 0x000fe2000001002b */
[----:B-----5:R-:W-:-:S02]  /*24d0*/  IMAD.U32 R19, R39, 0x10000, RZ ;  /* 0x0001000027137824 */ /* 0x020fc400078e00ff */
[----:B------:R-:W-:Y:S02]  /*24e0*/  IMAD.U32 R12, R36, 0x10000, RZ ;  /* 0x00010000240c7824 */ /* 0x000fe400078e00ff */
[----:B------:R-:W-:Y:S02]  /*24f0*/  IMAD.U32 R36, R13, 0x10000, RZ ;  /* 0x000100000d247824 */ /* 0x000fe400078e00ff */
[----:B------:R-:W-:Y:S02]  /*2500*/  FFMA.FTZ R12, R17, R12, R16 ;  /* 0x0000000c110c7223 */ /* 0x000fe40000010010 */
[----:B------:R-:W-:Y:S02]  /*2510*/  FFMA.FTZ R36, R36, R19, R37 ;  /* 0x0000001324247223 */ /* 0x000fe40000010025 */
[----:B------:R-:W0:Y:S01]  /*2520*/  LDS.128 R16, [R0+0x10] ;  /* 0x0000100000107984 */ /* 0x000e220000000c00 */
[----:B------:R-:W-:Y:S02]  /*2530*/  PRMT R35, R35, 0x7632, R35 ;  /* 0x0000763223237816 */ /* 0x000fe40000000023 */
[----:B------:R-:W-:-:S02]  /*2540*/  PRMT R13, R13, 0x7632, R13 ;  /* 0x000076320d0d7816 */ /* 0x000fc4000000000d */
[----:B------:R-:W-:Y:S01]  /*2550*/  PRMT R39, R39, 0x7632, R39 ;  /* 0x0000763227277816 */ /* 0x000fe20000000027 */
[----:B------:R-:W-:Y:S02]  /*2560*/  IMAD.U32 R44, R35, 0x10000, RZ ;  /* 0x00010000232c7824 */ /* 0x000fe400078e00ff */
[----:B------:R-:W-:Y:S02]  /*2570*/  IMAD.U32 R13, R13, 0x10000, RZ ;  /* 0x000100000d0d7824 */ /* 0x000fe400078e00ff */
[----:B------:R-:W-:Y:S01]  /*2580*/  FMUL.FTZ R15, R15, R44 ;  /* 0x0000002c0f0f7220 */ /* 0x000fe20000410000 */
[----:B------:R-:W-:Y:S02]  /*2590*/  IMAD.U32 R44, R39, 0x10000, RZ ;  /* 0x00010000272c7824 */ /* 0x000fe400078e00ff */
[C---:B------:R-:W-:Y:S02]  /*25a0*/  IMAD.U32 R35, R38.reuse, 0x10000, RZ ;  /* 0x0001000026237824 */ /* 0x040fe400078e00ff */
[----:B------:R-:W-:Y:S01]  /*25b0*/  FFMA.FTZ R13, R13, R44, R15 ;  /* 0x0000002c0d0d7223 */ /* 0x000fe2000001000f */
[----:B------:R-:W-:-:S05]  /*25c0*/  PRMT R38, R38, 0x7632, R38 ;  /* 0x0000763226267816 */ /* 0x000fca0000000026 */
[----:B------:R-:W-:Y:S01]  /*25d0*/  IMAD.U32 R38, R38, 0x10000, RZ ;  /* 0x0001000026267824 */ /* 0x000fe200078e00ff */
[C---:B0-----:R-:W-:Y:S02]  /*25e0*/  SHF.L.U32 R15, R16.reuse, 0x10, RZ ;  /* 0x00000010100f7819 */ /* 0x041fe400000006ff */
[----:B------:R-:W-:-:S03]  /*25f0*/  PRMT R16, R16, 0x7632, R16 ;  /* 0x0000763210107816 */ /* 0x000fc60000000010 */
[----:B------:R-:W-:Y:S02]  /*2600*/  FFMA.FTZ R14, R15, R35, R14 ;  /* 0x000000230f0e7223 */ /* 0x000fe4000001000e */
[----:B------:R-:W-:Y:S01]  /*2610*/  IMAD.U32 R15, R16, 0x10000, RZ ;  /* 0x00010000100f7824 */ /* 0x000fe200078e00ff */
[----:B------:R-:W-:Y:S01]  /*2620*/  SHF.L.U32 R16, R41, 0x10, RZ ;  /* 0x0000001029107819 */ /* 0x000fe200000006ff */
[----:B------:R-:W-:-:S04]  /*2630*/  IMAD.U32 R35, R17, 0x10000, RZ ;  /* 0x0001000011237824 */ /* 0x000fc800078e00ff */
[----:B------:R-:W-:Y:S01]  /*2640*/  FFMA.FTZ R36, R35, R16, R36 ;  /* 0x0000001023247223 */ /* 0x000fe20000010024 */
[----:B------:R-:W-:Y:S02]  /*2650*/  PRMT R35, R18, 0x7632, R35 ;  /* 0x0000763212237816 */ /* 0x000fe40000000023 */
        /* <DEDUP_REMOVED lines=12> */
[C---:B------:R-:W-:Y:S01]  /*2720*/  PRMT R14, R42.reuse, 0x7632, R14 ;  /* 0x000076322a0e7816 */ /* 0x040fe2000000000e */
        /* <DEDUP_REMOVED lines=13> */
.L_x_19980:
        /* <DEDUP_REMOVED lines=12> */
.L_x_19937:
[----:B------:R-:W-:-:S13]  /*28c0*/  ISETP.NE.AND P0, PT, R24, RZ, PT ;  /* 0x000000ff1800720c */ /* 0x000fda0003f05270 */
[----:B------:R-:W-:-:S05]  /*28d0*/  @!P0 MOV R13, 0xff7fffff ;  /* 0xff7fffff000d8802 */ /* 0x000fca0000000f00 */
[----:B------:R3:W-:Y:S02]  /*28e0*/  @!P0 STS [R32], R13 ;  /* 0x0000000d20008388 */ /* 0x0007e40000000800 */
.L_x_19939:
[----:B------:R-:W-:Y:S05]  /*28f0*/  BSYNC B1 ;  /* 0x0000000000017941 */ /* 0x000fea0003800000 */
.L_x_19936:
        /* <DEDUP_REMOVED lines=13> */
.L_x_19929:
[----:B------:R-:W-:Y:S05]  /*29d0*/  BSYNC B0 ;  /* 0x0000000000007941 */ /* 0x000fea0003800000 */
.L_x_19928:
[----:B------:R-:W0:Y:S01]  /*29e0*/  S2R R16, SR_TID.X ;  /* 0x0000000000107919 */ /* 0x000e220000002100 */
[----:B------:R-:W-:Y:S01]  /*29f0*/  UMOV UR4, 0xffffffff ;  /* 0xffffffff00047882 */ /* 0x000fe20000000000 */
[----:B0-----:R-:W-:-:S04]  /*2a00*/  SHF.R.S32.HI R3, RZ, 0x1f, R16 ;  /* 0x0000001fff037819 */ /* 0x001fc80000011410 */
        /* <DEDUP_REMOVED lines=12> */
.L_x_19986:
        /* <DEDUP_REMOVED lines=11> */
[----:B------:R-:W-:Y:S01]  /*2b80*/  VIADD R7, R26, 0xf ;  /* 0x0000000f1a077836 */ /* 0x000fe20000000000 */
[----:B------:R-:W-:-:S03]  /*2b90*/  MOV R4, 0xff7fffff ;  /* 0xff7fffff00047802 */ /* 0x000fc60000000f00 */
[----:B------:R-:W-:Y:S01]  /*2ba0*/  BSSY B0, `(.L_x_19942) ;  /* 0x00000f4000007945 */ /* 0x000fe20003800000 */
[----:B------:R-:W-:-:S07]  /*2bb0*/  SHF.R.S32.HI R10, RZ, 0x1f, R7 ;  /* 0x0000001fff0a7819 */ /* 0x000fce0000011407 */
[----:B-1----:R-:W1:Y:S01]  /*2bc0*/  @!P0 S2R R3, SR_CgaCtaId ;  /* 0x0000000000038919 */ /* 0x002e620000008800 */
[----:B------:R-:W-:-:S05]  /*2bd0*/  @!P0 MOV R2, 0x400 ;  /* 0x0000040000028802 */ /* 0x000fca0000000f00 */
[----:B------:R-:W-:-:S05]  /*2be0*/  @!P0 VIADD R2, R2, 0x40 ;  /* 0x0000004002028836 */ /* 0x000fca0000000000 */
[----:B-1----:R-:W-:-:S05]  /*2bf0*/  @!P0 LEA R3, R3, R2, 0x18 ;  /* 0x0000000203038211 */ /* 0x002fca00078ec0ff */
[----:B0-----:R-:W-:-:S05]  /*2c00*/  @!P0 IMAD R5, R0, 0x4, R3 ;  /* 0x0000000400058824 */ /* 0x001fca00078e0203 */
[----:B------:R-:W0:Y:S04]  /*2c10*/  @!P0 LDS R4, [R5] ;  /* 0x0000000005048984 */ /* 0x000e280000000800 */
[----:B0-----:R-:W0:Y:S02]  /*2c20*/  SHFL.BFLY PT, R3, R4, 0x2, 0x1f ;  /* 0x0c401f0004037f89 */ /* 0x001e2400000e0000 */
[----:B0-----:R-:W-:Y:S01]  /*2c30*/  FMNMX.FTZ R6, R3, R4, !PT ;  /* 0x0000000403067209 */ /* 0x001fe20007810000 */
[----:B------:R-:W-:-:S04]  /*2c40*/  IMAD.MOV.U32 R4, RZ, RZ, RZ ;  /* 0x000000ffff047224 */ /* 0x000fc800078e00ff */
        /* <DEDUP_REMOVED lines=24> */
.L_x_19946:
        /* <DEDUP_REMOVED lines=11> */
.L_x_19945:
[----:B------:R-:W-:Y:S05]  /*2e80*/  BSYNC B1 ;  /* 0x0000000000017941 */ /* 0x000fea0003800000 */
.L_x_19944:
        /* <DEDUP_REMOVED lines=14> */
.L_x_19949:
        /* <DEDUP_REMOVED lines=74> */
[----:B-1----:R-:W-:Y:S01]  /*3410*/  FADD.FTZ R17, R17, R30 ;  /* 0x0000001e11117221 */ /* 0x002fe20000010000 */
[----:B------:R-:W-:Y:S01]  /*3420*/  FADD.FTZ R15, -R2, R15 ;  /* 0x0000000f020f7221 */ /* 0x000fe20000010100 */
[----:B------:R-:W-:Y:S01]  /*3430*/  FMUL.FTZ R13, R13, 1.4426950216293334961 ;  /* 0x3fb8aa3b0d0d7820 */ /* 0x000fe20000410000 */
[----:B------:R-:W-:Y:S02]  /*3440*/  STS [R5+0xc00], R30 ;  /* 0x000c001e05007388 */ /* 0x000fe40000000800 */
[----:B------:R-:W-:Y:S02]  /*3450*/  FMUL.FTZ R15, R15, 1.4426950216293334961 ;  /* 0x3fb8aa3b0f0f7820 */ /* 0x000fe40000410000 */
        /* <DEDUP_REMOVED lines=21> */
.L_x_19948:
[----:B------:R-:W-:Y:S05]  /*35b0*/  BSYNC B1 ;  /* 0x0000000000017941 */ /* 0x000fea0003800000 */
.L_x_19947:
        /* <DEDUP_REMOVED lines=55> */
.L_x_19951:
[----:B------:R-:W-:Y:S05]  /*3930*/  BSYNC B1 ;  /* 0x0000000000017941 */ /* 0x000fea0003800000 */
.L_x_19950:
        /* <DEDUP_REMOVED lines=26> */
.L_x_19943:
[----:B------:R-:W-:Y:S05]  /*3ae0*/  BSYNC B0 ;  /* 0x0000000000007941 */ /* 0x000fea0003800000 */
.L_x_19942:
        /* <DEDUP_REMOVED lines=50> */
.L_x_19956:
        /* <DEDUP_REMOVED lines=8> */
.L_x_19955:
[----:B------:R-:W-:Y:S05]  /*3e90*/  BSYNC B1 ;  /* 0x0000000000017941 */ /* 0x000fea0003800000 */
.L_x_19954:
        /* <DEDUP_REMOVED lines=14> */
.L_x_19959:
        /* <DEDUP_REMOVED lines=52> */
.L_x_19958:
[----:B------:R-:W-:Y:S05]  /*42c0*/  BSYNC B1 ;  /* 0x0000000000017941 */ /* 0x000fea0003800000 */
.L_x_19957:
        /* <DEDUP_REMOVED lines=31> */
.L_x_19961:
[----:B------:R-:W-:Y:S05]  /*44c0*/  BSYNC B1 ;  /* 0x0000000000017941 */ /* 0x000fea0003800000 */
.L_x_19960:
        /* <DEDUP_REMOVED lines=14> */
.L_x_19953:
[----:B------:R-:W-:Y:S05]  /*45b0*/  BSYNC B0 ;  /* 0x0000000000007941 */ /* 0x000fea0003800000 */
.L_x_19952:
[----:B0-----:R-:W-:Y:S01]  /*45c0*/  VIADD R2, R26, 0xf ;  /* 0x0000000f1a027836 */ /* 0x001fe20000000000 */
[----:B------:R-:W-:Y:S04]  /*45d0*/  BAR.SYNC.DEFER_BLOCKING 0x0 ;  /* 0x0000000000007b1d */ /* 0x000fe80000010000 */
[----:B-1----:R-:W-:Y:S02]  /*45e0*/  SHF.R.S32.HI R3, RZ, 0x1f, R2 ;  /* 0x0000001fff037819 */ /* 0x002fe40000011402 */
        /* <DEDUP_REMOVED lines=9> */
[----:B------:R-:W0:Y:S01]  /*4680*/  I2F.RP R5, R21 ;  /* 0x0000001500057306 */ /* 0x000e220000209400 */
[----:B------:R-:W1:Y:S01]  /*4690*/  S2UR UR4, SR_CTAID.Y ;  /* 0x00000000000479c3 */ /* 0x000e620000002600 */
[----:B------:R-:W-:Y:S01]  /*46a0*/  ULDC.64 UR8, c[0x0][0x238] ;  /* 0x00008e0000087ab9 */ /* 0x000fe20000000a00 */
[C---:B------:R-:W-:Y:S01]  /*46b0*/  SHF.L.U32 R18, R9.reuse, 0x4, RZ ;  /* 0x0000000409127819 */ /* 0x040fe200000006ff */
[----:B------:R-:W-:Y:S01]  /*46c0*/  IMAD.MOV.U32 R24, RZ, RZ, RZ ;  /* 0x000000ffff187224 */ /* 0x000fe200078e00ff */
[----:B------:R-:W-:Y:S01]  /*46d0*/  IADD3 R37, -R9, -0x1, R28 ;  /* 0xffffffff09257810 */ /* 0x000fe20007ffe11c */
[----:B------:R-:W-:Y:S02]  /*46e0*/  IMAD.MOV.U32 R23, RZ, RZ, RZ ;  /* 0x000000ffff177224 */ /* 0x000fe400078e00ff */
[----:B------:R-:W-:Y:S01]  /*46f0*/  IMAD.MOV.U32 R17, RZ, RZ, R9 ;  /* 0x000000ffff117224 */ /* 0x000fe200078e0009 */
[----:B------:R-:W1:Y:S01]  /*4700*/  LDC R2, c[0x0][0x248] ;  /* 0x00009200ff027b82 */ /* 0x000e620000000800 */
[----:B0-----:R-:W0:Y:S07]  /*4710*/  MUFU.RCP R5, R5 ;  /* 0x0000000500057308 */ /* 0x001e2e0000001000 */
        /* <DEDUP_REMOVED lines=16> */
[----:B------:R-:W-:Y:S01]  /*4820*/  VIADD R32, R11, -UR8 ;  /* 0x800000080b207c36 */ /* 0x000fe20008000000 */
[----:B---3--:R-:W-:Y:S01]  /*4830*/  SHF.R.S32.HI R30, RZ, 0x1f, R30 ;  /* 0x0000001fff1e7819 */ /* 0x008fe2000001141e */
[----:B0-----:R-:W-:-:S04]  /*4840*/  IMAD.MOV R6, RZ, RZ, -R3 ;  /* 0x000000ffff067224 */ /* 0x001fc800078e0a03 */
[----:B------:R-:W-:-:S04]  /*4850*/  IMAD R5, R6, R21, RZ ;  /* 0x0000001506057224 */ /* 0x000fc800078e02ff */
[----:B------:R-:W-:Y:S01]  /*4860*/  IMAD.HI.U32 R20, R3, R5, R2 ;  /* 0x0000000503147227 */ /* 0x000fe200078e0002 */
[----:B------:R-:W-:-:S04]  /*4870*/  LEA.HI R2, R0, R0, RZ, 0x1 ;  /* 0x0000000000027211 */ /* 0x000fc800078f08ff */
[C---:B------:R-:W-:Y:S02]  /*4880*/  LOP3.LUT R3, R2.reuse, 0xfffffffe, RZ, 0xc0, !PT ;  /* 0xfffffffe02037812 */ /* 0x040fe400078ec0ff */
[----:B------:R-:W-:Y:S01]  /*4890*/  SHF.L.U32 R4, R2, 0x3, RZ ;  /* 0x0000000302047819 */ /* 0x000fe200000006ff */
[----:B------:R-:W-:Y:S02]  /*48a0*/  IMAD R2, R25, UR9, RZ ;  /* 0x0000000919027c24 */ /* 0x000fe4000f8e02ff */
[----:B------:R-:W-:Y:S01]  /*48b0*/  IMAD.IADD R29, R0, 0x1, -R3 ;  /* 0x00000001001d7824 */ /* 0x000fe200078e0a03 */
[----:B------:R-:W-:Y:S02]  /*48c0*/  LOP3.LUT R4, R4, 0xfffffff0, RZ, 0xc0, !PT ;  /* 0xfffffff004047812 */ /* 0x000fe400078ec0ff */
[----:B------:R-:W-:Y:S01]  /*48d0*/  SHF.R.S32.HI R3, RZ, 0x1f, R2 ;  /* 0x0000001fff037819 */ /* 0x000fe20000011402 */
[----:B------:R-:W-:Y:S01]  /*48e0*/  IMAD R25, R9, 0x2, R29 ;  /* 0x0000000209197824 */ /* 0x000fe200078e021d */
[C---:B------:R-:W-:Y:S01]  /*48f0*/  LEA R31, R29.reuse, R4, 0x3 ;  /* 0x000000041d1f7211 */ /* 0x040fe200078e18ff */
[----:B------:R-:W-:-:S03]  /*4900*/  IMAD R29, R29, 0x8, R18 ;  /* 0x000000081d1d7824 */ /* 0x000fc600078e0212 */
[----:B------:R-:W-:Y:S02]  /*4910*/  LEA R25, R25, UR4, 0x5 ;  /* 0x0000000419197c11 */ /* 0x000fe4000f8e28ff */
[----:B------:R-:W-:-:S03]  /*4920*/  SHF.R.S32.HI R27, RZ, 0x1f, R31 ;  /* 0x0000001fff1b7819 */ /* 0x000fc6000001141f */
[----:B------:R-:W-:-:S07]  /*4930*/  VIADD R25, R25, 0x10 ;  /* 0x0000001019197836 */ /* 0x000fce0000000000 */
.L_x_19970:
        /* <DEDUP_REMOVED lines=13> */
[----:B------:R-:W-:Y:S01]  /*4a10*/  @!P1 IADD3 R10, R10, -R11, RZ ;  /* 0x8000000b0a0a9210 */ /* 0x000fe20007ffe0ff */
[----:B------:R-:W-:Y:S01]  /*4a20*/  @!P1 VIADD R4, R4, 0x1 ;  /* 0x0000000104049836 */ /* 0x000fe20000000000 */
[----:B------:R-:W-:Y:S01]  /*4a30*/  ISETP.NE.AND P1, PT, R7, RZ, PT ;  /* 0x000000ff0700720c */ /* 0x000fe20003f25270 */
[----:B0-----:R-:W0:Y:S01]  /*4a40*/  MUFU.RCP R12, R12 ;  /* 0x0000000c000c7308 */ /* 0x001e220000001000 */
[----:B------:R-:W-:-:S13]  /*4a50*/  ISETP.GE.U32.AND P0, PT, R10, R21, PT ;  /* 0x000000150a00720c */ /* 0x000fda0003f06070 */
[----:B------:R-:W-:Y:S02]  /*4a60*/  @P0 VIADD R4, R4, 0x1 ;  /* 0x0000000104040836 */ /* 0x000fe40000000000 */
[----:B0-----:R-:W-:-:S03]  /*4a70*/  VIADD R10, R12, 0xffffffe ;  /* 0x0ffffffe0c0a7836 */ /* 0x001fc60000000000 */
[----:B------:R-:W-:Y:S01]  /*4a80*/  MOV R11, R4 ;  /* 0x00000004000b7202 */ /* 0x000fe20000000f00 */
[----:B------:R-:W-:Y:S01]  /*4a90*/  HFMA2.MMA R4, -RZ, RZ, 0, 0 ;  /* 0x00000000ff047435 */ /* 0x000fe200000001ff */
[----:B------:R0:W1:Y:S03]  /*4aa0*/  F2I.FTZ.U32.TRUNC.NTZ R5, R10 ;  /* 0x0000000a00057305 */ /* 0x000066000021f000 */
[----:B------:R-:W-:Y:S01]  /*4ab0*/  @!P2 IMAD.MOV R11, RZ, RZ, -R11 ;  /* 0x000000ffff0ba224 */ /* 0x000fe200078e0a0b */
[----:B------:R-:W-:Y:S02]  /*4ac0*/  @!P1 LOP3.LUT R11, RZ, R7, RZ, 0x33, !PT ;  /* 0x00000007ff0b9212 */ /* 0x000fe400078e33ff */
[----:B------:R-:W-:-:S03]  /*4ad0*/  ISETP.NE.AND P2, PT, R14, RZ, PT ;  /* 0x000000ff0e00720c */ /* 0x000fc60003f45270 */
[----:B------:R-:W-:-:S05]  /*4ae0*/  IMAD.IADD R7, R8, 0x1, R11 ;  /* 0x0000000108077824 */ /* 0x000fca00078e020b */
[----:B0-----:R-:W-:Y:S01]  /*4af0*/  IABS R10, R7 ;  /* 0x00000007000a7213 */ /* 0x001fe20000000000 */
[----:B-1----:R-:W-:Y:S01]  /*4b00*/  IMAD.MOV R13, RZ, RZ, -R5 ;  /* 0x000000ffff0d7224 */ /* 0x002fe200078e0a05 */
[----:B------:R-:W-:-:S03]  /*4b10*/  ISETP.GE.AND P1, PT, R7, RZ, PT ;  /* 0x000000ff0700720c */ /* 0x000fc60003f26270 */
[----:B------:R-:W-:-:S04]  /*4b20*/  IMAD R13, R13, R6, RZ ;  /* 0x000000060d0d7224 */ /* 0x000fc800078e02ff */
        /* <DEDUP_REMOVED lines=15> */
[----:B------:R-:W0:Y:S01]  /*4c20*/  LDS.128 R12, [R25] ;  /* 0x00000000190c7984 */ /* 0x000e220000000c00 */
[----:B------:R-:W-:-:S05]  /*4c30*/  IMAD.MOV.U32 R4, RZ, RZ, R22 ;  /* 0x000000ffff047224 */ /* 0x000fca00078e0016 */
[----:B------:R-:W2:Y:S02]  /*4c40*/  LDG.E.CONSTANT R5, desc[UR10][R4.64] ;  /* 0x0000000a04057981 */ /* 0x000ea4000c1e9900 */
        /* <DEDUP_REMOVED lines=8> */
[----:B------:R-:W1:Y:S04]  /*4cd0*/  LDS.128 R4, [R25+-0x10] ;  /* 0xfffff00019047984 */ /* 0x000e680000000c00 */
        /* <DEDUP_REMOVED lines=9> */
[----:B------:R-:W-:Y:S01]  /*4d70*/  BSSY B2, `(.L_x_19966) ;  /* 0x0000023000027945 */ /* 0x000fe20003800000 */
[----:B0-----:R-:W-:-:S02]  /*4d80*/  F2FP.BF16.F32.PACK_AB R12, R13, R12 ;  /* 0x0000000c0d0c723e */ /* 0x001fc400000010ff */
[----:B-1----:R-:W-:Y:S02]  /*4d90*/  F2FP.BF16.F32.PACK_AB R4, R5, R4 ;  /* 0x000000040504723e */ /* 0x002fe400000010ff */
[----:B------:R-:W-:-:S07]  /*4da0*/  F2FP.BF16.F32.PACK_AB R6, R7, R6 ;  /* 0x000000060706723e */ /* 0x000fce00000010ff */
[----:B--2---:R-:W-:Y:S05]  /*4db0*/  @P0 BRA `(.L_x_19967) ;  /* 0x0000000000780947 */ /* 0x004fea0003800000 */
[CC--:B------:R-:W-:Y:S01]  /*4dc0*/  ISETP.GE.AND P6, PT, R29.reuse, R26.reuse, PT ;  /* 0x0000001a1d00720c */ /* 0x0c0fe20003fc6270 */
[C---:B------:R-:W-:Y:S01]  /*4dd0*/  VIADD R7, R29.reuse, 0x3 ;  /* 0x000000031d077836 */ /* 0x040fe20000000000 */
[C---:B------:R-:W-:Y:S01]  /*4de0*/  IADD3 R5, R29.reuse, 0x2, RZ ;  /* 0x000000021d057810 */ /* 0x040fe20007ffe0ff */
[----:B------:R-:W-:Y:S01]  /*4df0*/  VIADD R11, R29, 0x5 ;  /* 0x000000051d0b7836 */ /* 0x000fe20000000000 */
[----:B-----5:R-:W-:Y:S02]  /*4e00*/  PRMT R10, R33, 0x7632, R10 ;  /* 0x00007632210a7816 */ /* 0x020fe4000000000a */
[-C--:B------:R-:W-:Y:S01]  /*4e10*/  ISETP.GE.AND P1, PT, R5, R26.reuse, PT ;  /* 0x0000001a0500720c */ /* 0x080fe20003f26270 */
[----:B------:R-:W-:Y:S01]  /*4e20*/  VIADD R5, R29, 0x4 ;  /* 0x000000041d057836 */ /* 0x000fe20000000000 */
[----:B------:R-:W-:Y:S02]  /*4e30*/  ISETP.GE.AND P5, PT, R7, R26, PT ;  /* 0x0000001a0700720c */ /* 0x000fe40003fa6270 */
[----:B------:R-:W-:-:S02]  /*4e40*/  IADD3 R7, R29, 0x6, RZ ;  /* 0x000000061d077810 */ /* 0x000fc40007ffe0ff */
[-C--:B------:R-:W-:Y:S01]  /*4e50*/  ISETP.GE.AND P3, PT, R11, R26.reuse, PT ;  /* 0x0000001a0b00720c */ /* 0x080fe20003f66270 */
[----:B------:R-:W-:Y:S01]  /*4e60*/  VIADD R11, R29, 0x7 ;  /* 0x000000071d0b7836 */ /* 0x000fe20000000000 */
[-C--:B------:R-:W-:Y:S01]  /*4e70*/  ISETP.GE.AND P2, PT, R7, R26.reuse, PT ;  /* 0x0000001a0700720c */ /* 0x080fe20003f46270 */
[----:B------:R-:W-:Y:S01]  /*4e80*/  VIADD R7, R29, 0x1 ;  /* 0x000000011d077836 */ /* 0x000fe20000000000 */
[-C--:B------:R-:W-:Y:S02]  /*4e90*/  ISETP.GE.AND P4, PT, R5, R26.reuse, PT ;  /* 0x0000001a0500720c */ /* 0x080fe40003f86270 */
[----:B------:R-:W-:Y:S02]  /*4ea0*/  SEL R5, R39, RZ, !P1 ;  /* 0x000000ff27057207 */ /* 0x000fe40004800000 */
[----:B------:R-:W-:Y:S02]  /*4eb0*/  ISETP.GE.AND P1, PT, R11, R26, PT ;  /* 0x0000001a0b00720c */ /* 0x000fe40003f26270 */
[----:B------:R-:W-:-:S02]  /*4ec0*/  @P6 PRMT R41, RZ, 0x7610, R41 ;  /* 0x00007610ff296816 */ /* 0x000fc40000000029 */
[----:B------:R-:W-:Y:S02]  /*4ed0*/  ISETP.GE.AND P6, PT, R7, R26, PT ;  /* 0x0000001a0700720c */ /* 0x000fe40003fc6270 */
[----:B------:R-:W-:Y:S02]  /*4ee0*/  PRMT R7, R41, 0x7632, R7 ;  /* 0x0000763229077816 */ /* 0x000fe40000000007 */
[----:B------:R-:W-:Y:S02]  /*4ef0*/  SEL R44, R33, RZ, !P4 ;  /* 0x000000ff212c7207 */ /* 0x000fe40006000000 */
[----:B------:R-:W-:Y:S02]  /*4f00*/  SEL R33, R10, RZ, !P3 ;  /* 0x000000ff0a217207 */ /* 0x000fe40005800000 */
[----:B------:R-:W-:Y:S02]  /*4f10*/  SEL R10, R7, RZ, !P6 ;  /* 0x000000ff070a7207 */ /* 0x000fe40007000000 */
[----:B------:R-:W-:-:S02]  /*4f20*/  PRMT R39, R39, 0x7632, R39 ;  /* 0x0000763227277816 */ /* 0x000fc40000000027 */
[----:B------:R-:W-:Y:S02]  /*4f30*/  SEL R7, R40, RZ, !P2 ;  /* 0x000000ff28077207 */ /* 0x000fe40005000000 */
[----:B------:R-:W-:Y:S02]  /*4f40*/  SEL R42, R39, RZ, !P5 ;  /* 0x000000ff272a7207 */ /* 0x000fe40006800000 */
[----:B------:R-:W-:Y:S02]  /*4f50*/  @P1 PRMT R40, R7, 0x5410, RZ ;  /* 0x0000541007281816 */ /* 0x000fe400000000ff */
[----:B------:R-:W-:Y:S02]  /*4f60*/  PRMT R39, R5, 0x5410, R42 ;  /* 0x0000541005277816 */ /* 0x000fe4000000002a */
[----:B------:R-:W-:Y:S02]  /*4f70*/  PRMT R33, R44, 0x5410, R33 ;  /* 0x000054102c217816 */ /* 0x000fe40000000021 */
[----:B------:R-:W-:-:S02]  /*4f80*/  @!P1 PRMT R40, R7, 0x7610, R40 ;  /* 0x0000761007289816 */ /* 0x000fc40000000028 */
[----:B------:R-:W-:-:S07]  /*4f90*/  PRMT R41, R41, 0x5410, R10 ;  /* 0x0000541029297816 */ /* 0x000fce000000000a */
.L_x_19967:
[----:B------:R-:W-:Y:S05]  /*4fa0*/  BSYNC B2 ;  /* 0x0000000000027941 */ /* 0x000fea0003800000 */
.L_x_19966:
[----:B-----5:R-:W-:Y:S01]  /*4fb0*/  HFMA2.MMA.BF16_V2 R10, R6, R39, -RZ ;  /* 0x00000027060a7235 */ /* 0x020fe200003000ff */
[----:B------:R-:W-:Y:S01]  /*4fc0*/  HMUL2.BF16_V2 R5, R4, R41 ;  /* 0x0000002904057232 */ /* 0x000fe20000200000 */
[----:B------:R-:W-:Y:S01]  /*4fd0*/  BSSY B2, `(.L_x_19968) ;  /* 0x000002d000027945 */ /* 0x000fe20003800000 */
[----:B------:R-:W-:-:S03]  /*4fe0*/  HMUL2.BF16_V2 R33, R12, R33 ;  /* 0x000000210c217232 */ /* 0x000fc60000200000 */
[C---:B------:R-:W-:Y:S01]  /*4ff0*/  PRMT R7, R5.reuse, 0x7632, R7 ;  /* 0x0000763205077816 */ /* 0x040fe20000000007 */
[----:B------:R-:W-:Y:S01]  /*5000*/  IMAD.U32 R5, R5, 0x10000, RZ ;  /* 0x0001000005057824 */ /* 0x000fe200078e00ff */
[----:B------:R-:W-:Y:S02]  /*5010*/  PRMT R42, R33, 0x7632, R42 ;  /* 0x00007632212a7816 */ /* 0x000fe4000000002a */
[C---:B------:R-:W-:Y:S01]  /*5020*/  PRMT R11, R10.reuse, 0x7632, R11 ;  /* 0x000076320a0b7816 */ /* 0x040fe2000000000b */
[----:B------:R-:W-:Y:S01]  /*5030*/  IMAD.U32 R10, R10, 0x10000, RZ ;  /* 0x000100000a0a7824 */ /* 0x000fe200078e00ff */
[----:B------:R-:W-:Y:S02]  /*5040*/  SHF.L.U32 R44, R7, 0x10, RZ ;  /* 0x00000010072c7819 */ /* 0x000fe400000006ff */
[----:B------:R-:W-:Y:S01]  /*5050*/  PRMT R7, R33, 0x7610, R7 ;  /* 0x0000761021077816 */ /* 0x000fe20000000007 */
[----:B------:R-:W-:Y:S01]  /*5060*/  IMAD.U32 R11, R11, 0x10000, RZ ;  /* 0x000100000b0b7824 */ /* 0x000fe200078e00ff */
[----:B------:R-:W-:Y:S01]  /*5070*/  SHF.L.U32 R42, R42, 0x10, RZ ;  /* 0x000000102a2a7819 */ /* 0x000fe200000006ff */
[----:B------:R-:W-:-:S02]  /*5080*/  FADD.FTZ R5, R5, R44 ;  /* 0x0000002c05057221 */ /* 0x000fc40000010000 */
[----:B------:R-:W-:Y:S01]  /*5090*/  FADD.FTZ R10, R10, R11 ;  /* 0x0000000b0a0a7221 */ /* 0x000fe20000010000 */
[----:B------:R-:W-:Y:S01]  /*50a0*/  IMAD.U32 R7, R7, 0x10000, RZ ;  /* 0x0001000007077824 */ /* 0x000fe200078e00ff */
[----:B------:R-:W-:Y:S06]  /*50b0*/  @P0 BRA `(.L_x_19969) ;  /* 0x0000000000780947 */ /* 0x000fec0003800000 */
[C---:B------:R-:W-:Y:S01]  /*50c0*/  VIADD R11, R29.reuse, 0x1 ;  /* 0x000000011d0b7836 */ /* 0x040fe20000000000 */
[CC--:B------:R-:W-:Y:S01]  /*50d0*/  ISETP.GE.AND P3, PT, R29.reuse, R26.reuse, PT ;  /* 0x0000001a1d00720c */ /* 0x0c0fe20003f66270 */
[C---:B------:R-:W-:Y:S02]  /*50e0*/  VIADD R13, R29.reuse, 0x2 ;  /* 0x000000021d0d7836 */ /* 0x040fe40000000000 */
[----:B------:R-:W-:Y:S01]  /*50f0*/  VIADD R33, R29, 0x3 ;  /* 0x000000031d217836 */ /* 0x000fe20000000000 */
[-C--:B------:R-:W-:Y:S02]  /*5100*/  ISETP.GE.AND P0, PT, R11, R26.reuse, PT ;  /* 0x0000001a0b00720c */ /* 0x080fe40003f06270 */
[----:B------:R-:W-:Y:S02]  /*5110*/  IADD3 R11, R29, 0x4, RZ ;  /* 0x000000041d0b7810 */ /* 0x000fe40007ffe0ff */
[-C--:B------:R-:W-:Y:S01]  /*5120*/  ISETP.GE.AND P4, PT, R13, R26.reuse, PT ;  /* 0x0000001a0d00720c */ /* 0x080fe20003f86270 */
[----:B------:R-:W-:Y:S01]  /*5130*/  VIADD R13, R29, 0x5 ;  /* 0x000000051d0d7836 */ /* 0x000fe20000000000 */
[-C--:B------:R-:W-:Y:S01]  /*5140*/  ISETP.GE.AND P5, PT, R33, R26.reuse, PT ;  /* 0x0000001a2100720c */ /* 0x080fe20003fa6270 */
[----:B------:R-:W-:Y:S01]  /*5150*/  VIADD R33, R29, 0x7 ;  /* 0x000000071d217836 */ /* 0x000fe20000000000 */
[----:B------:R-:W-:-:S02]  /*5160*/  ISETP.GE.AND P2, PT, R11, R26, PT ;  /* 0x0000001a0b00720c */ /* 0x000fc40003f46270 */
[C---:B------:R-:W-:Y:S02]  /*5170*/  PRMT R11, R36.reuse, 0x7632, R11 ;  /* 0x00007632240b7816 */ /* 0x040fe4000000000b */
[-C--:B------:R-:W-:Y:S01]  /*5180*/  ISETP.GE.AND P1, PT, R13, R26.reuse, PT ;  /* 0x0000001a0d00720c */ /* 0x080fe20003f26270 */
[----:B------:R-:W-:Y:S01]  /*5190*/  VIADD R13, R29, 0x6 ;  /* 0x000000061d0d7836 */ /* 0x000fe20000000000 */
[----:B------:R-:W-:Y:S02]  /*51a0*/  SEL R11, R11, RZ, !P5 ;  /* 0x000000ff0b0b7207 */ /* 0x000fe40006800000 */
[-C--:B------:R-:W-:Y:S02]  /*51b0*/  ISETP.GE.AND P5, PT, R33, R26.reuse, PT ;  /* 0x0000001a2100720c */ /* 0x080fe40003fa6270 */
[----:B------:R-:W-:Y:S02]  /*51c0*/  SEL R36, R36, RZ, !P4 ;  /* 0x000000ff24247207 */ /* 0x000fe40006000000 */
[----:B------:R-:W-:-:S02]  /*51d0*/  ISETP.GE.AND P4, PT, R13, R26, PT ;  /* 0x0000001a0d00720c */ /* 0x000fc40003f86270 */
[----:B------:R-:W-:Y:S02]  /*51e0*/  @P3 PRMT R38, RZ, 0x7610, R38 ;  /* 0x00007610ff263816 */ /* 0x000fe40000000026 */
[----:B------:R-:W-:Y:S02]  /*51f0*/  PRMT R36, R36, 0x5410, R11 ;  /* 0x0000541024247816 */ /* 0x000fe4000000000b */
[C---:B------:R-:W-:Y:S02]  /*5200*/  PRMT R13, R35.reuse, 0x7632, R13 ;  /* 0x00007632230d7816 */ /* 0x040fe4000000000d */
        /* <DEDUP_REMOVED lines=8> */
[----:B------:R-:W-:-:S07]  /*5290*/  @!P5 PRMT R34, R33, 0x7610, R34 ;  /* 0x000076102122d816 */ /* 0x000fce0000000022 */
.L_x_19969:
[----:B------:R-:W-:Y:S05]  /*52a0*/  BSYNC B2 ;  /* 0x0000000000027941 */ /* 0x000fea0003800000 */
.L_x_19968:
[----:B------:R-:W-:Y:S01]  /*52b0*/  HFMA2.MMA.BF16_V2 R4, R4, R38, -RZ ;  /* 0x0000002604047235 */ /* 0x000fe200003000ff */
[----:B------:R-:W-:Y:S01]  /*52c0*/  HMUL2.BF16_V2 R6, R6, R36 ;  /* 0x0000002406067232 */ /* 0x000fe20000200000 */
[----:B------:R-:W-:Y:S01]  /*52d0*/  F2FP.BF16.F32.PACK_AB R14, R15, R14 ;  /* 0x0000000e0f0e723e */ /* 0x000fe200000010ff */
[----:B------:R-:W-:Y:S01]  /*52e0*/  FADD.FTZ R10, R5, R10 ;  /* 0x0000000a050a7221 */ /* 0x000fe20000010000 */
[----:B------:R-:W-:Y:S02]  /*52f0*/  HMUL2.BF16_V2 R12, R12, R35 ;  /* 0x000000230c0c7232 */ /* 0x000fe40000200000 */
[----:B------:R-:W-:Y:S01]  /*5300*/  FADD.FTZ R7, R7, R42 ;  /* 0x0000002a07077221 */ /* 0x000fe20000010000 */
[C---:B------:R-:W-:Y:S01]  /*5310*/  PRMT R11, R6.reuse, 0x7632, R11 ;  /* 0x00007632060b7816 */ /* 0x040fe2000000000b */
[----:B------:R-:W-:Y:S01]  /*5320*/  IMAD.U32 R6, R6, 0x10000, RZ ;  /* 0x0001000006067824 */ /* 0x000fe200078e00ff */
[C---:B------:R-:W-:Y:S01]  /*5330*/  HFMA2.MMA.BF16_V2 R40, R14.reuse, R40, -RZ ;  /* 0x000000280e287235 */ /* 0x040fe200003000ff */
[----:B------:R-:W-:Y:S01]  /*5340*/  FADD.FTZ R7, R10, R7 ;  /* 0x000000070a077221 */ /* 0x000fe20000010000 */
[C---:B------:R-:W-:Y:S01]  /*5350*/  PRMT R5, R4.reuse, 0x7632, R5 ;  /* 0x0000763204057816 */ /* 0x040fe20000000005 */
[----:B------:R-:W-:Y:S01]  /*5360*/  IMAD.U32 R11, R11, 0x10000, RZ ;  /* 0x000100000b0b7824 */ /* 0x000fe200078e00ff */
[----:B------:R-:W-:Y:S01]  /*5370*/  HFMA2.MMA.BF16_V2 R13, R14, R34, -RZ ;  /* 0x000000220e0d7235 */ /* 0x000fe200003000ff */
[----:B------:R-:W-:-:S02]  /*5380*/  SHF.L.U32 R4, R4, 0x10, RZ ;  /* 0x0000001004047819 */ /* 0x000fc400000006ff */
[--C-:B------:R-:W-:Y:S01]  /*5390*/  FADD.FTZ R15, R6, R11.reuse ;  /* 0x0000000b060f7221 */ /* 0x100fe20000010000 */
[----:B------:R-:W-:Y:S01]  /*53a0*/  IMAD.U32 R5, R5, 0x10000, RZ ;  /* 0x0001000005057824 */ /* 0x000fe200078e00ff */
[C---:B------:R-:W-:Y:S02]  /*53b0*/  PRMT R11, R12.reuse, 0x7610, R11 ;  /* 0x000076100c0b7816 */ /* 0x040fe4000000000b */
[----:B------:R-:W-:Y:S01]  /*53c0*/  PRMT R12, R12, 0x7632, R12 ;  /* 0x000076320c0c7816 */ /* 0x000fe2000000000c */
[--C-:B------:R-:W-:Y:S01]  /*53d0*/  FADD.FTZ R4, R4, R5.reuse ;  /* 0x0000000504047221 */ /* 0x100fe20000010000 */
[C---:B------:R-:W-:Y:S02]  /*53e0*/  PRMT R5, R40.reuse, 0x7610, R5 ;  /* 0x0000761028057816 */ /* 0x040fe40000000005 */
        /* <DEDUP_REMOVED lines=17> */
.L_x_19965:
[----:B------:R-:W-:Y:S05]  /*5500*/  BSYNC B0 ;  /* 0x0000000000007941 */ /* 0x000fea0003800000 */
.L_x_19964:
        /* <DEDUP_REMOVED lines=9> */
.L_x_19963:
[----:B------:R-:W-:Y:S05]  /*55a0*/  BSYNC B1 ;  /* 0x0000000000017941 */ /* 0x000fea0003800000 */
.L_x_19962:
        /* <DEDUP_REMOVED lines=9> */
[----:B------:R-:W-:-:S02]  /*5640*/  LOP3.LUT R4, R16, 0xffffffc0, RZ, 0xc0, !PT ;  /* 0xffffffc010047812 */ /* 0x000fc400078ec0ff */
[----:B------:R-:W-:Y:S01]  /*5650*/  SHF.R.S32.HI R0, RZ, 0x1, R0 ;  /* 0x00000001ff007819 */ /* 0x000fe20000011400 */
[----:B------:R-:W-:Y:S01]  /*5660*/  BSSY B0, `(.L_x_19971) ;  /* 0x0000015000007945 */ /* 0x000fe20003800000 */
[----:B------:R-:W-:Y:S02]  /*5670*/  ISETP.NE.OR P5, PT, R4, 0x40, P2 ;  /* 0x000000400400780c */ /* 0x000fe400017a5670 */
[C---:B------:R-:W-:Y:S01]  /*5680*/  ISETP.GT.OR P0, PT, R16.reuse, 0x3f, P2 ;  /* 0x0000003f1000780c */ /* 0x040fe20001704670 */
[----:B------:R-:W-:Y:S01]  /*5690*/  IMAD R9, R9, 0x20, R0 ;  /* 0x0000002009097824 */ /* 0x000fe200078e0200 */
[C---:B------:R-:W-:Y:S02]  /*56a0*/  IADD3 R5, R16.reuse, 0x1f, RZ ;  /* 0x0000001f10057810 */ /* 0x040fe40007ffe0ff */
[----:B------:R-:W-:Y:S01]  /*56b0*/  LOP3.LUT R4, R16, 0xffffffe0, RZ, 0xc0, !PT ;  /* 0xffffffe010047812 */ /* 0x000fe200078ec0ff */
[----:B0-----:R-:W-:Y:S01]  /*56c0*/  ULEA UR4, UR5, UR4, 0x18 ;  /* 0x0000000405047291 */ /* 0x001fe2000f8ec03f */
[----:B-1----:R-:W-:Y:S01]  /*56d0*/  FADD.FTZ R2, R2, R23 ;  /* 0x0000001702027221 */ /* 0x002fe20000010000 */
[----:B------:R-:W-:-:S02]  /*56e0*/  ISETP.GT.U32.AND P3, PT, R5, 0x3e, PT ;  /* 0x0000003e0500780c */ /* 0x000fc40003f64070 */
[----:B------:R-:W-:Y:S01]  /*56f0*/  ISETP.GT.OR P1, PT, R16, 0x1f, P2 ;  /* 0x0000001f1000780c */ /* 0x000fe20001724670 */
[----:B--2---:R-:W-:Y:S01]  /*5700*/  FADD.FTZ R3, R3, R24 ;  /* 0x0000001803037221 */ /* 0x004fe20000010000 */
[----:B------:R-:W-:Y:S02]  /*5710*/  LEA R9, R9, UR4, 0x2 ;  /* 0x0000000409097c11 */ /* 0x000fe4000f8e10ff */
        /* <DEDUP_REMOVED lines=9> */
.L_x_19972:
[----:B------:R-:W-:Y:S05]  /*57b0*/  BSYNC B0 ;  /* 0x0000000000007941 */ /* 0x000fea0003800000 */
.L_x_19971:
        /* <DEDUP_REMOVED lines=10> */
.L_x_19974:
[----:B------:R-:W-:Y:S05]  /*5860*/  BSYNC B0 ;  /* 0x0000000000007941 */ /* 0x000fea0003800000 */
.L_x_19973:
        /* <DEDUP_REMOVED lines=20> */
[----:B------:R-:W-:Y:S01]  /*59b0*/  IADD3 R7, P0, R0, UR4, RZ ;  /* 0x0000000400077c10 */ /* 0x000fe2000ff1e0ff */
[----:B------:R-:W-:Y:S01]  /*59c0*/  ULDC.64 UR8, c[0x0][0x210] ;  /* 0x0000840000087ab9 */ /* 0x000fe20000000a00 */
[----:B------:R-:W-:Y:S02]  /*59d0*/  F2FP.BF16.F32.PACK_AB R6, R3, R2 ;  /* 0x000000020306723e */ /* 0x000fe400000010ff */
[----:B------:R-:W-:Y:S02]  /*59e0*/  IADD3 R5, P1, R4, UR4, RZ ;  /* 0x0000000404057c10 */ /* 0x000fe4000ff3e0ff */
[----:B------:R-:W-:Y:S02]  /*59f0*/  LEA.HI.X.SX32 R8, R0, UR7, 0x1, P0 ;  /* 0x0000000700087c11 */ /* 0x000fe400080f0eff */
[----:B------:R-:W-:Y:S02]  /*5a00*/  LEA.HI.X.SX32 R0, R4, UR7, 0x1, P1 ;  /* 0x0000000704007c11 */ /* 0x000fe400088f0eff */
[----:B01----:R-:W-:-:S02]  /*5a10*/  LEA R2, P0, R7, UR8, 0x1 ;  /* 0x0000000807027c11 */ /* 0x003fc4000f8008ff */
[----:B------:R-:W-:Y:S02]  /*5a20*/  LEA R4, P1, R5, UR8, 0x1 ;  /* 0x0000000805047c11 */ /* 0x000fe4000f8208ff */
[----:B------:R-:W-:Y:S02]  /*5a30*/  LEA.HI.X R3, R7, UR9, R8, 0x1, P0 ;  /* 0x0000000907037c11 */ /* 0x000fe400080f0c08 */
[--C-:B------:R-:W-:Y:S02]  /*5a40*/  LEA.HI.X R5, R5, UR9, R0.reuse, 0x1, P1 ;  /* 0x0000000905057c11 */ /* 0x100fe400088f0c00 */
[----:B------:R-:W-:Y:S01]  /*5a50*/  PRMT R0, R6, 0x7632, R0 ;  /* 0x0000763206007816 */ /* 0x000fe20000000000 */
[----:B------:R-:W-:Y:S04]  /*5a60*/  STG.E.U16 desc[UR10][R2.64], R6 ;  /* 0x0000000602007986 */ /* 0x000fe8000c10150a */
[----:B------:R-:W-:Y:S01]  /*5a70*/  STG.E.U16 desc[UR10][R4.64], R0 ;  /* 0x0000000004007986 */ /* 0x000fe2000c10150a */
[----:B------:R-:W-:Y:S05]  /*5a80*/  EXIT ;  /* 0x000000000000794d */ /* 0x000fea0003800000 */
.L_x_19933:
[----:B------:R-:W-:Y:S01]  /*5a90*/  BSSY B2, `(.L_x_19975) ;  /* 0x0000007000027945 */ /* 0x000fe20003800000 */
[----:B------:R-:W-:Y:S01]  /*5aa0*/  IMAD.MOV.U32 R15, RZ, RZ, 0x1 ;  /* 0x00000001ff0f7424 */ /* 0x000fe200078e00ff */
[----:B------:R-:W-:Y:S01]  /*5ab0*/  MOV R18, 0x1f ;  /* 0x0000001f00127802 */ /* 0x000fe20000000f00 */
[----:B------:R-:W-:-:S07]  /*5ac0*/  IMAD.MOV.U32 R13, RZ, RZ, -0x1 ;  /* 0xffffffffff0d7424 */ /* 0x000fce00078e00ff */
[----:B------:R-:W-:Y:S05]  /*5ad0*/  WARPSYNC.COLLECTIVE R13, `(.L_x_19976) ;  /* 0x000000000d087348 */ /* 0x000fea0003c00000 */
[----:B------:R0:W1:Y:S02]  /*5ae0*/  SHFL.BFLY P2, R14, R12, R15, R18 ;  /* 0x0c00000f0c0e7389 */ /* 0x0000640000040012 */
[----:B01----:R-:W-:Y:S01]  /*5af0*/  ENDCOLLECTIVE ;  /* 0x000000000000791b */ /* 0x003fe20003800000 */
.L_x_19976:
[----:B------:R-:W-:Y:S05]  /*5b00*/  BSYNC B2 ;  /* 0x0000000000027941 */ /* 0x000fea0003800000 */
.L_x_19975:
[----:B------:R-:W-:Y:S01]  /*5b10*/  IMAD.MOV.U32 R13, RZ, RZ, R14 ;  /* 0x000000ffff0d7224 */ /* 0x000fe200078e000e */
[----:B------:R-:W-:Y:S06]  /*5b20*/  BRA `(.L_x_19977) ;  /* 0xffffffbc00f47947 */ /* 0x000fec000383ffff */
.L_x_19938:
[----:B------:R-:W-:Y:S01]  /*5b30*/  HFMA2.MMA R18, -RZ, RZ, 0, 1.847743988037109375e-06 ;  /* 0x0000001fff127435 */ /* 0x000fe200000001ff */
[----:B------:R-:W-:Y:S01]  /*5b40*/  BSSY B2, `(.L_x_19978) ;  /* 0x0000006000027945 */ /* 0x000fe20003800000 */
[----:B------:R-:W-:Y:S02]  /*5b50*/  IMAD.MOV.U32 R15, RZ, RZ, 0x1 ;  /* 0x00000001ff0f7424 */ /* 0x000fe400078e00ff */
[----:B------:R-:W-:-:S07]  /*5b60*/  IMAD.MOV.U32 R13, RZ, RZ, -0x1 ;  /* 0xffffffffff0d7424 */ /* 0x000fce00078e00ff */
[----:B------:R-:W-:Y:S05]  /*5b70*/  WARPSYNC.COLLECTIVE R13, `(.L_x_19979) ;  /* 0x000000000d087348 */ /* 0x000fea0003c00000 */
[----:B------:R0:W1:Y:S02]  /*5b80*/  SHFL.BFLY P2, R14, R12, R15, R18 ;  /* 0x0c00000f0c0e7389 */ /* 0x0000640000040012 */
[----:B01----:R-:W-:Y:S01]  /*5b90*/  ENDCOLLECTIVE ;  /* 0x000000000000791b */ /* 0x003fe20003800000 */
.L_x_19979:
[----:B------:R-:W-:Y:S05]  /*5ba0*/  BSYNC B2 ;  /* 0x0000000000027941 */ /* 0x000fea0003800000 */
.L_x_19978:
[----:B------:R-:W-:Y:S01]  /*5bb0*/  IMAD.MOV.U32 R13, RZ, RZ, R14 ;  /* 0x000000ffff0d7224 */ /* 0x000fe200078e000e */
[----:B------:R-:W-:Y:S06]  /*5bc0*/  BRA `(.L_x_19980) ;  /* 0xffffffcc000c7947 */ /* 0x000fec000383ffff */
.L_x_19941:
        /* <DEDUP_REMOVED lines=8> */
.L_x_19982:
[----:B------:R-:W-:Y:S05]  /*5c50*/  BSYNC B0 ;  /* 0x0000000000007941 */ /* 0x000fea0003800000 */
.L_x_19981:
        /* <DEDUP_REMOVED lines=9> */
.L_x_19983:
[----:B------:R-:W-:Y:S01]  /*5cf0*/  IMAD.MOV.U32 R15, RZ, RZ, 0x4 ;  /* 0x00000004ff0f7424 */ /* 0x000fe200078e00ff */
[----:B------:R-:W-:-:S04]  /*5d00*/  MOV R2, R14 ;  /* 0x0000000e00027202 */ /* 0x000fc80000000f00 */
[----:B------:R-:W-:-:S05]  /*5d10*/  FMNMX.FTZ R2, R3, R2, !PT ;  /* 0x0000000203027209 */ /* 0x000fca0007810000 */
[----:B------:R-:W-:-:S07]  /*5d20*/  IMAD.MOV.U32 R12, RZ, RZ, R2 ;  /* 0x000000ffff0c7224 */ /* 0x000fce00078e0002 */
[----:B------:R-:W-:Y:S05]  /*5d30*/  WARPSYNC.COLLECTIVE R13, `(.L_x_19984) ;  /* 0x000000000d087348 */ /* 0x000fea0003c00000 */
[----:B------:R0:W1:Y:S02]  /*5d40*/  SHFL.BFLY P2, R14, R12, R15, R18 ;  /* 0x0c00000f0c0e7389 */ /* 0x0000640000040012 */
[----:B01----:R-:W-:Y:S01]  /*5d50*/  ENDCOLLECTIVE ;  /* 0x000000000000791b */ /* 0x003fe20003800000 */
.L_x_19984:
[----:B------:R-:W-:Y:S02]  /*5d60*/  IMAD.MOV.U32 R15, RZ, RZ, 0x2 ;  /* 0x00000002ff0f7424 */ /* 0x000fe400078e00ff */
[----:B------:R-:W-:-:S05]  /*5d70*/  IMAD.MOV.U32 R5, RZ, RZ, R14 ;  /* 0x000000ffff057224 */ /* 0x000fca00078e000e */
[----:B------:R-:W-:-:S04]  /*5d80*/  FMNMX.FTZ R5, R2, R5, !PT ;  /* 0x0000000502057209 */ /* 0x000fc80007810000 */
[----:B------:R-:W-:-:S07]  /*5d90*/  MOV R12, R5 ;  /* 0x00000005000c7202 */ /* 0x000fce0000000f00 */
[----:B------:R-:W-:Y:S05]  /*5da0*/  WARPSYNC.COLLECTIVE R13, `(.L_x_19985) ;  /* 0x000000000d087348 */ /* 0x000fea0003c00000 */
[----:B------:R0:W1:Y:S02]  /*5db0*/  SHFL.BFLY P2, R14, R12, R15, R18 ;  /* 0x0c00000f0c0e7389 */ /* 0x0000640000040012 */
[----:B01----:R-:W-:Y:S01]  /*5dc0*/  ENDCOLLECTIVE ;  /* 0x000000000000791b */ /* 0x003fe20003800000 */
.L_x_19985:
[----:B------:R-:W-:Y:S01]  /*5dd0*/  IMAD.MOV.U32 R4, RZ, RZ, R14 ;  /* 0x000000ffff047224 */ /* 0x000fe200078e000e */
[----:B------:R-:W-:Y:S06]  /*5de0*/  BRA `(.L_x_19986) ;  /* 0xffffffcc00387947 */ /* 0x000fec000383ffff */
.L_x_19987:
        /* <DEDUP_REMOVED lines=9> */
.L_x_28385:


//--------------------- .text._ZN4vllm25paged_attention_v1_kernelI13__nv_bfloat16S1_Li256ELi8ELi128ELNS_18Fp8KVCacheDataTypeE0ELb0EEEvPT_PKS3_PKT0_S9_ifPKiSB_iPKfiiiSD_SD_iiiii --------------------------
	.section	.text._ZN4vllm25paged_attention_v1_kernelI13__nv_bfloat16S1_Li256ELi8ELi128ELNS_18Fp8KVCacheDataTypeE0ELb0EEEvPT_PKS3_PKT0_S9_ifPKiSB_iPKfiiiSD_SD_iiiii,"ax",@progbits
	.align	128
        .global         _ZN4vllm25paged_attention_v1_kernelI13__nv_bfloat16S1_Li256ELi8ELi128ELNS_18Fp8KVCacheDataTypeE0ELb0EEEvPT_PKS3_PKT0_S9_ifPKiSB_iPKfiiiSD_SD_iiiii
        .type           _ZN4vllm25paged_attention_v1_kernelI13__nv_bfloat16S1_Li256ELi8ELi128ELNS_18Fp8KVCacheDataTypeE0ELb0EEEvPT_PKS3_PKT0_S9_ifPKiSB_iPKfiiiSD_SD_iiiii,@function
        .size           _ZN4vllm25paged_attention_v1_kernelI13__nv_bfloat16S1_Li256ELi8ELi128ELNS_18Fp8KVCacheDataTypeE0ELb0EEEvPT_PKS3_PKT0_S9_ifPKiSB_iPKfiiiSD_SD_iiiii,(.L_x_28386 - _ZN4vllm25paged_attention_v1_kernelI13__nv_bfloat16S1_Li256ELi8ELi128ELNS_18Fp8KVCacheDataTypeE0ELb0EEEvPT_PKS3_PKT0_S9_ifPKiSB_iPKfiiiSD_SD_iiiii)
        .other          _ZN4vllm25paged_attention_v1_kernelI13__nv_bfloat16S1_Li256ELi8ELi128ELNS_18Fp8KVCacheDataTypeE0ELb0EEEvPT_PKS3_PKT0_S9_ifPKiSB_iPKfiiiSD_SD_iiiii,@"STO_CUDA_ENTRY STV_DEFAULT"
_ZN4vllm25paged_attention_v1_kernelI13__nv_bfloat16S1_Li256ELi8ELi128ELNS_18Fp8KVCacheDataTypeE0ELb0EEEvPT_PKS3_PKT0_S9_ifPKiSB_iPKfiiiSD_SD_iiiii:
.text._ZN4vllm25paged_attention_v1_kernelI13__nv_bfloat16S1_Li256ELi8ELi128ELNS_18Fp8KVCacheDataTypeE0ELb0EEEvPT_PKS3_PKT0_S9_ifPKiSB_iPKfiiiSD_SD_iiiii:
        /* <DEDUP_REMOVED lines=63> */
[----:B------:R-:W-:Y:S02]  /*03f0*/  ISETP.GE.AND P2, PT, R0, RZ, PT ;  /* 0x000000ff0000720c */ /* 0x000fe40003f46270 */
[----:B0-----:R-:W-:-:S05]  /*0400*/  SHF.R.S32.HI R0, RZ, 0x1f, R35 ;  /* 0x0000001fff007819 */ /* 0x001fca0000011423 */
[----:B------:R-:W-:Y:S01]  /*0410*/  @P0 VIADD R34, R34, 0x1 ;  /* 0x0000000122220836 */ /* 0x000fe20000000000 */
[C---:B------:R-:W-:Y:S02]  /*0420*/  ISETP.GT.AND P0, PT, R35.reuse, 0x7f, PT ;  /* 0x0000007f2300780c */ /* 0x040fe40003f04270 */
[CC--:B------:R-:W-:Y:S01]  /*0430*/  LEA.HI R2, R0.reuse, R35.reuse, RZ, 0x2 ;  /* 0x0000002300027211 */ /* 0x0c0fe200078f10ff */
[----:B------:R-:W-:Y:S01]  /*0440*/  BSSY B0, `(.L_x_19988) ;  /* 0x0000057000007945 */ /* 0x000fe20003800000 */
[----:B------:R-:W-:Y:S02]  /*0450*/  LEA.HI R40, R0, R35, RZ, 0x5 ;  /* 0x0000002300287211 */ /* 0x000fe400078f28ff */
[----:B------:R-:W-:Y:S01]  /*0460*/  LOP3.LUT R4, R2, 0xfffffffc, RZ, 0xc0, !PT ;  /* 0xfffffffc02047812 */ /* 0x000fe200078ec0ff */
[----:B------:R-:W-:Y:S01]  /*0470*/  @!P2 IMAD.MOV R34, RZ, RZ, -R34 ;  /* 0x000000ffff22a224 */ /* 0x000fe200078e0a22 */
[----:B------:R-:W-:Y:S02]  /*0480*/  @!P1 LOP3.LUT R34, RZ, R6, RZ, 0x33, !PT ;  /* 0x00000006ff229212 */ /* 0x000fe400078e33ff */
[----:B------:R-:W-:Y:S01]  /*0490*/  SHF.R.S32.HI R40, RZ, 0x5, R40 ;  /* 0x00000005ff287819 */ /* 0x000fe20000011428 */
[----:B------:R-:W-:Y:S01]  /*04a0*/  IMAD.IADD R33, R35, 0x1, -R4 ;  /* 0x0000000123217824 */ /* 0x000fe200078e0a04 */
[----:B------:R-:W-:-:S02]  /*04b0*/  SHF.R.S32.HI R0, RZ, 0x2, R2 ;  /* 0x00000002ff007819 */ /* 0x000fc40000011402 */
[----:B----4-:R-:W-:-:S13]  /*04c0*/  R2UR UR9, R10 ;  /* 0x000000000a0972ca */ /* 0x010fda00000e0000 */
[----:B------:R-:W-:-:S04]  /*04d0*/  UIADD3 UR4, UR9, 0x7, URZ ;  /* 0x0000000709047890 */ /* 0x000fc8000fffe03f */
[----:B------:R-:W-:-:S04]  /*04e0*/  USHF.R.S32.HI UR5, URZ, 0x1f, UR4 ;  /* 0x0000001f3f057899 */ /* 0x000fc80008011404 */
[----:B------:R-:W-:-:S04]  /*04f0*/  ULEA.HI UR4, UR5, UR4, URZ, 0x3 ;  /* 0x0000000405047291 */ /* 0x000fc8000f8f183f */
[----:B------:R-:W-:Y:S01]  /*0500*/  USHF.R.S32.HI UR4, URZ, 0x3, UR4 ;  /* 0x000000033f047899 */ /* 0x000fe20008011404 */
[----:B------:R-:W-:Y:S11]  /*0510*/  @P0 BRA `(.L_x_19989) ;  /* 0x0000000400240947 */ /* 0x000ff60003800000 */
[----:B------:R-:W-:Y:S01]  /*0520*/  VIMNMX R3, RZ, R0, !PT ;  /* 0x00000000ff037248 */ /* 0x000fe20007fe0100 */
        /* <DEDUP_REMOVED lines=14> */
[----:B------:R-:W-:Y:S01]  /*0610*/  IMAD R3, R0, 0x4, R33 ;  /* 0x0000000400037824 */ /* 0x000fe200078e0221 */
[----:B------:R-:W-:Y:S01]  /*0620*/  UMOV UR5, 0x400 ;  /* 0x0000040000057882 */ /* 0x000fe20000000000 */
[----:B------:R-:W-:Y:S01]  /*0630*/  ULDC.64 UR12, c[0x0][0x218] ;  /* 0x00008600000c7ab9 */ /* 0x000fe20000000a00 */
[----:B------:R-:W-:Y:S02]  /*0640*/  IMAD.MOV.U32 R8, RZ, RZ, R0 ;  /* 0x000000ffff087224 */ /* 0x000fe400078e0000 */
[----:B------:R-:W-:-:S05]  /*0650*/  IMAD.SHL.U32 R3, R3, 0x2, RZ ;  /* 0x0000000203037824 */ /* 0x000fca00078e00ff */
[----:B------:R-:W-:Y:S02]  /*0660*/  SHF.R.S32.HI R6, RZ, 0x1f, R3 ;  /* 0x0000001fff067819 */ /* 0x000fe40000011403 */
[----:B------:R-:W-:-:S04]  /*0670*/  IADD3 R12, P0, P2, R3, R4, R5 ;  /* 0x00000004030c7210 */ /* 0x000fc80007a1e005 */
[----:B------:R-:W-:Y:S01]  /*0680*/  IADD3.X R7, R6, R9, R10, P0, P2 ;  /* 0x0000000906077210 */ /* 0x000fe200007e440a */
[----:B------:R-:W-:Y:S01]  /*0690*/  IMAD.MOV.U32 R6, RZ, RZ, R2 ;  /* 0x000000ffff067224 */ /* 0x000fe200078e0002 */
[----:B------:R-:W-:-:S04]  /*06a0*/  LEA R11, P0, R12, UR12, 0x1 ;  /* 0x0000000c0c0b7c11 */ /* 0x000fc8000f8008ff */
[----:B------:R-:W-:Y:S01]  /*06b0*/  LEA.HI.X R12, R12, UR13, R7, 0x1, P0 ;  /* 0x0000000d0c0c7c11 */ /* 0x000fe200080f0c07 */
[----:B0-----:R-:W-:-:S06]  /*06c0*/  ULEA UR5, UR6, UR5, 0x18 ;  /* 0x0000000506057291 */ /* 0x001fcc000f8ec03f */
[----:B------:R-:W-:-:S05]  /*06d0*/  LEA R3, R33, UR5, 0x7 ;  /* 0x0000000521037c11 */ /* 0x000fca000f8e38ff */
[----:B------:R-:W-:-:S07]  /*06e0*/  IMAD R7, R0, 0x4, R3 ;  /* 0x0000000400077824 */ /* 0x000fce00078e0203 */
.L_x_19992:
[----:B------:R-:W-:Y:S02]  /*06f0*/  IMAD.MOV.U32 R2, RZ, RZ, R11 ;  /* 0x000000ffff027224 */ /* 0x000fe400078e000b */
[----:B------:R-:W-:-:S05]  /*0700*/  IMAD.MOV.U32 R3, RZ, RZ, R12 ;  /* 0x000000ffff037224 */ /* 0x000fca00078e000c */
[----:B------:R-:W2:Y:S01]  /*0710*/  LDG.E.CONSTANT R2, desc[UR10][R2.64] ;  /* 0x0000000a02027981 */ /* 0x000ea2000c1e9900 */
[----:B------:R-:W-:Y:S01]  /*0720*/  VIADD R6, R6, 0xffffffff ;  /* 0xffffffff06067836 */ /* 0x000fe20000000000 */
[----:B------:R-:W-:Y:S01]  /*0730*/  IADD3 R11, P2, R11, 0x200, RZ ;  /* 0x000002000b0b7810 */ /* 0x000fe20007f5e0ff */
[----:B------:R-:W-:-:S03]  /*0740*/  VIADD R8, R8, 0x20 ;  /* 0x0000002008087836 */ /* 0x000fc60000000000 */
[----:B------:R-:W-:Y:S01]  /*0750*/  ISETP.NE.AND P0, PT, R6, RZ, PT ;  /* 0x000000ff0600720c */ /* 0x000fe20003f05270 */
[----:B------:R-:W-:Y:S01]  /*0760*/  IMAD.X R12, RZ, RZ, R12, P2 ;  /* 0x000000ffff0c7224 */ /* 0x000fe200010e060c */
[----:B--2---:R0:W-:Y:S02]  /*0770*/  STS [R7], R2 ;  /* 0x0000000207007388 */ /* 0x0041e40000000800 */
[----:B0-----:R-:W-:-:S09]  /*0780*/  VIADD R7, R7, 0x80 ;  /* 0x0000008007077836 */ /* 0x001fd20000000000 */
[----:B------:R-:W-:Y:S05]  /*0790*/  @P0 BRA `(.L_x_19992) ;  /* 0xfffffffc00d40947 */ /* 0x000fea000383ffff */
.L_x_19991:
[----:B------:R-:W-:Y:S05]  /*07a0*/  BSYNC B1 ;  /* 0x0000000000017941 */ /* 0x000fea0003800000 */
.L_x_19990:
        /* <DEDUP_REMOVED lines=9> */
[----:B-1----:R-:W-:-:S03]  /*0840*/  LEA R7, P0, R4, R12, 0x1 ;  /* 0x0000000c04077211 */ /* 0x002fc600078008ff */
[----:B------:R-:W-:Y:S01]  /*0850*/  IMAD R2, R8, 0x4, R5 ;  /* 0x0000000408027824 */ /* 0x000fe200078e0205 */
[----:B------:R-:W-:Y:S01]  /*0860*/  LEA.HI.X R14, R4, R13, R9, 0x1, P0 ;  /* 0x0000000d040e7211 */ /* 0x000fe200000f0c09 */
[----:B------:R-:W-:Y:S02]  /*0870*/  VIADD R4, R8, 0xffffff80 ;  /* 0xffffff8008047836 */ /* 0x000fe40000000000 */
[----:B------:R-:W-:Y:S02]  /*0880*/  IMAD.SHL.U32 R9, R3, 0x2, RZ ;  /* 0x0000000203097824 */ /* 0x000fe400078e00ff */
[----:B------:R-:W-:-:S07]  /*0890*/  VIADD R5, R2, 0x100 ;  /* 0x0000010002057836 */ /* 0x000fce0000000000 */
.L_x_19993:
[----:B------:R-:W-:Y:S02]  /*08a0*/  IMAD.MOV.U32 R2, RZ, RZ, R7 ;  /* 0x000000ffff027224 */ /* 0x000fe400078e0007 */
[----:B------:R-:W-:Y:S02]  /*08b0*/  IMAD.MOV.U32 R3, RZ, RZ, R14 ;  /* 0x000000ffff037224 */ /* 0x000fe400078e000e */
[----:B------:R-:W-:-:S05]  /*08c0*/  IMAD.WIDE R2, R9, 0x2, R2 ;  /* 0x0000000209027825 */ /* 0x000fca00078e0202 */
[----:B------:R-:W2:Y:S04]  /*08d0*/  LDG.E.CONSTANT R6, desc[UR10][R2.64] ;  /* 0x0000000a02067981 */ /* 0x000ea8000c1e9900 */
[----:B------:R-:W3:Y:S04]  /*08e0*/  LDG.E.CONSTANT R8, desc[UR10][R2.64+0x200] ;  /* 0x0002000a02087981 */ /* 0x000ee8000c1e9900 */
[----:B------:R-:W4:Y:S04]  /*08f0*/  LDG.E.CONSTANT R10, desc[UR10][R2.64+0x400] ;  /* 0x0004000a020a7981 */ /* 0x000f28000c1e9900 */
[----:B------:R-:W4:Y:S01]  /*0900*/  LDG.E.CONSTANT R12, desc[UR10][R2.64+0x600] ;  /* 0x0006000a020c7981 */ /* 0x000f22000c1e9900 */
[----:B------:R-:W-:Y:S01]  /*0910*/  VIADD R4, R4, 0x80 ;  /* 0x0000008004047836 */ /* 0x000fe20000000000 */
[----:B------:R-:W-:-:S04]  /*0920*/  IADD3 R7, P1, R7, 0x800, RZ ;  /* 0x0000080007077810 */ /* 0x000fc80007f3e0ff */
[----:B------:R-:W-:Y:S01]  /*0930*/  ISETP.GE.AND P0, PT, R4, -0x60, PT ;  /* 0xffffffa00400780c */ /* 0x000fe20003f06270 */
[----:B------:R-:W-:Y:S01]  /*0940*/  IMAD.X R14, RZ, RZ, R14, P1 ;  /* 0x000000ffff0e7224 */ /* 0x000fe200008e060e */
[----:B--2---:R-:W-:Y:S04]  /*0950*/  STS [R5+-0x100], R6 ;  /* 0xffff000605007388 */ /* 0x004fe80000000800 */
[----:B---3--:R-:W-:Y:S04]  /*0960*/  STS [R5+-0x80], R8 ;  /* 0xffff800805007388 */ /* 0x008fe80000000800 */
[----:B----4-:R-:W-:Y:S04]  /*0970*/  STS [R5], R10 ;  /* 0x0000000a05007388 */ /* 0x010fe80000000800 */
[----:B------:R0:W-:Y:S02]  /*0980*/  STS [R5+0x80], R12 ;  /* 0x0000800c05007388 */ /* 0x0001e40000000800 */
[----:B0-----:R-:W-:Y:S01]  /*0990*/  VIADD R5, R5, 0x200 ;  /* 0x0000020005057836 */ /* 0x001fe20000000000 */
[----:B------:R-:W-:Y:S06]  /*09a0*/  @!P0 BRA `(.L_x_19993) ;  /* 0xfffffffc00bc8947 */ /* 0x000fec000383ffff */
.L_x_19989:
[----:B------:R-:W-:Y:S05]  /*09b0*/  BSYNC B0 ;  /* 0x0000000000007941 */ /* 0x000fea0003800000 */
.L_x_19988:
        /* <DEDUP_REMOVED lines=19> */
[----:B------:R-:W0:Y:S01]  /*0af0*/  LDC R62, c[0x0][0x25c] ;  /* 0x00009700ff3e7b82 */ /* 0x000e220000000800 */
[----:B------:R-:W-:Y:S01]  /*0b00*/  VIADD R4, R33, 0xc ;  /* 0x0000000c21047836 */ /* 0x000fe20000000000 */
[----:B------:R-:W-:Y:S01]  /*0b10*/  LEA.HI R3, R3, R0, RZ, 0x3 ;  /* 0x0000000003037211 */ /* 0x000fe200078f18ff */
[----:B------:R-:W-:Y:S01]  /*0b20*/  VIADD R38, R33, 0x70 ;  /* 0x0000007021267836 */ /* 0x000fe20000000000 */
[----:B------:R-:W-:Y:S01]  /*0b30*/  SHF.R.S32.HI R5, RZ, 0x1f, R30 ;  /* 0x0000001fff057819 */ /* 0x000fe2000001141e */
[----:B------:R-:W-:Y:S01]  /*0b40*/  ULDC UR6, c[0x0][0x260] ;  /* 0x0000980000067ab9 */ /* 0x000fe20000000800 */
[----:B------:R-:W-:Y:S02]  /*0b50*/  LOP3.LUT R3, R3, 0xfffffff8, RZ, 0xc0, !PT ;  /* 0xfffffff803037812 */ /* 0x000fe400078ec0ff */
[----:B------:R-:W-:Y:S01]  /*0b60*/  LEA.HI R5, R5, R30, RZ, 0x3 ;  /* 0x0000001e05057211 */ /* 0x000fe200078f18ff */
[----:B------:R-:W1:Y:S02]  /*0b70*/  S2UR UR7, SR_CgaCtaId ;  /* 0x00000000000779c3 */ /* 0x000e640000008800 */
[----:B------:R-:W-:Y:S01]  /*0b80*/  IMAD.IADD R31, R0, 0x1, -R3 ;  /* 0x00000001001f7824 */ /* 0x000fe200078e0a03 */
[----:B------:R-:W-:Y:S01]  /*0b90*/  LOP3.LUT R5, R5, 0xfffffff8, RZ, 0xc0, !PT ;  /* 0xfffffff805057812 */ /* 0x000fe200078ec0ff */
[----:B------:R-:W-:Y:S01]  /*0ba0*/  VIADD R0, R33, 0x8 ;  /* 0x0000000821007836 */ /* 0x000fe20000000000 */
[----:B------:R-:W-:Y:S01]  /*0bb0*/  SHF.R.S32.HI R3, RZ, 0x1f, R2 ;  /* 0x0000001fff037819 */ /* 0x000fe20000011402 */
[----:B------:R-:W-:-:S02]  /*0bc0*/  IMAD.SHL.U32 R111, R31, 0x8, RZ ;  /* 0x000000081f6f7824 */ /* 0x000fc400078e00ff */
[----:B------:R-:W-:Y:S01]  /*0bd0*/  IMAD.IADD R30, R30, 0x1, -R5 ;  /* 0x000000011e1e7824 */ /* 0x000fe200078e0a05 */
[----:B------:R-:W-:Y:S01]  /*0be0*/  SHF.R.S32.HI R41, RZ, 0x1f, R0 ;  /* 0x0000001fff297819 */ /* 0x000fe20000011400 */
[----:B------:R-:W-:Y:S01]  /*0bf0*/  VIADD R5, R33, 0x10 ;  /* 0x0000001021057836 */ /* 0x000fe20000000000 */
[----:B------:R-:W-:Y:S01]  /*0c00*/  LEA.HI R32, R3, R2, RZ, 0x2 ;  /* 0x0000000203207211 */ /* 0x000fe200078f10ff */
[----:B------:R-:W-:Y:S01]  /*0c10*/  IMAD.SHL.U32 R2, R2, 0x2, RZ ;  /* 0x0000000202027824 */ /* 0x000fe200078e00ff */
[----:B------:R-:W-:Y:S01]  /*0c20*/  LEA.HI R41, R41, R0, RZ, 0x2 ;  /* 0x0000000029297211 */ /* 0x000fe200078f10ff */
[----:B------:R-:W-:Y:S01]  /*0c30*/  IMAD.SHL.U32 R0, R0, 0x2, RZ ;  /* 0x0000000200007824 */ /* 0x000fe200078e00ff */
[----:B------:R-:W-:Y:S01]  /*0c40*/  SHF.R.S32.HI R3, RZ, 0x1f, R4 ;  /* 0x0000001fff037819 */ /* 0x000fe20000011404 */
[----:B------:R-:W-:Y:S01]  /*0c50*/  IMAD.SHL.U32 R26, R5, 0x2, RZ ;  /* 0x00000002051a7824 */ /* 0x000fe200078e00ff */
[----:B------:R-:W-:Y:S01]  /*0c60*/  SHF.R.S32.HI R6, RZ, 0x1f, R5 ;  /* 0x0000001fff067819 */ /* 0x000fe20000011405 */
[----:B------:R-:W-:Y:S01]  /*0c70*/  IMAD.SHL.U32 R32, R32, 0x10, RZ ;  /* 0x0000001020207824 */ /* 0x000fe200078e00ff */
        /* <DEDUP_REMOVED lines=8> */
[----:B------:R-:W-:-:S02]  /*0d00*/  LEA.HI R5, R5, R0, RZ, 0x3 ;  /* 0x0000000005057211 */ /* 0x000fc400078f18ff */
[----:B------:R-:W-:Y:S02]  /*0d10*/  LEA.HI R3, R3, R2, RZ, 0x3 ;  /* 0x0000000203037211 */ /* 0x000fe400078f18ff */
[----:B------:R-:W-:Y:S02]  /*0d20*/  SHF.R.S32.HI R7, RZ, 0x1f, R4 ;  /* 0x0000001fff077819 */ /* 0x000fe40000011404 */
[----:B------:R-:W-:Y:S02]  /*0d30*/  LOP3.LUT R5, R5, 0xfffffff8, RZ, 0xc0, !PT ;  /* 0xfffffff805057812 */ /* 0x000fe400078ec0ff */
[----:B------:R-:W-:Y:S02]  /*0d40*/  LOP3.LUT R3, R3, 0xfffffff8, RZ, 0xc0, !PT ;  /* 0xfffffff803037812 */ /* 0x000fe400078ec0ff */
[----:B------:R-:W-:Y:S01]  /*0d50*/  LEA.HI R7, R7, R4, RZ, 0x3 ;  /* 0x0000000407077211 */ /* 0x000fe200078f18ff */
[----:B------:R-:W-:Y:S01]  /*0d60*/  IMAD.IADD R28, R0, 0x1, -R5 ;  /* 0x00000001001c7824 */ /* 0x000fe200078e0a05 */
[----:B------:R-:W-:Y:S01]  /*0d70*/  SHF.R.S32.HI R9, RZ, 0x1f, R26 ;  /* 0x0000001fff097819 */ /* 0x000fe2000001141a */
[----:B------:R-:W-:Y:S01]  /*0d80*/  IMAD.IADD R29, R2, 0x1, -R3 ;  /* 0x00000001021d7824 */ /* 0x000fe200078e0a03 */
[----:B------:R-:W-:Y:S01]  /*0d90*/  LOP3.LUT R7, R7, 0xfffffff8, RZ, 0xc0, !PT ;  /* 0xfffffff807077812 */ /* 0x000fe200078ec0ff */
[----:B------:R-:W-:Y:S01]  /*0da0*/  VIADD R0, R33, 0x14 ;  /* 0x0000001421007836 */ /* 0x000fe20000000000 */
[----:B------:R-:W-:Y:S01]  /*0db0*/  LEA.HI R9, R9, R26, RZ, 0x3 ;  /* 0x0000001a09097211 */ /* 0x000fe200078f18ff */
[----:B------:R-:W-:-:S02]  /*0dc0*/  VIADD R2, R33, 0x18 ;  /* 0x0000001821027836 */ /* 0x000fc40000000000 */
[----:B------:R-:W-:Y:S01]  /*0dd0*/  IMAD.IADD R27, R4, 0x1, -R7 ;  /* 0x00000001041b7824 */ /* 0x000fe200078e0a07 */
[----:B------:R-:W-:Y:S01]  /*0de0*/  SHF.R.S32.HI R3, RZ, 0x1f, R0 ;  /* 0x0000001fff037819 */ /* 0x000fe20000011400 */
[C---:B------:R-:W-:Y:S01]  /*0df0*/  VIADD R4, R33.reuse, 0x1c ;  /* 0x0000001c21047836 */ /* 0x040fe20000000000 */
[----:B------:R-:W-:Y:S01]  /*0e00*/  SHF.R.S32.HI R45, RZ, 0x1f, R2 ;  /* 0x0000001fff2d7819 */ /* 0x000fe20000011402 */
[----:B------:R-:W-:Y:S01]  /*0e10*/  VIADD R5, R33, 0x20 ;  /* 0x0000002021057836 */ /* 0x000fe20000000000 */
[----:B------:R-:W-:Y:S01]  /*0e20*/  LEA.HI R44, R3, R0, RZ, 0x2 ;  /* 0x00000000032c7211 */ /* 0x000fe200078f10ff */
[----:B------:R-:W-:Y:S01]  /*0e30*/  IMAD.SHL.U32 R0, R0, 0x2, RZ ;  /* 0x0000000200007824 */ /* 0x000fe200078e00ff */
[----:B------:R-:W-:Y:S01]  /*0e40*/  SHF.R.S32.HI R3, RZ, 0x1f, R4 ;  /* 0x0000001fff037819 */ /* 0x000fe20000011404 */
[----:B------:R-:W-:Y:S01]  /*0e50*/  IMAD.SHL.U32 R22, R5, 0x2, RZ ;  /* 0x0000000205167824 */ /* 0x000fe200078e00ff */
        /* <DEDUP_REMOVED lines=10> */
[----:B------:R-:W-:-:S02]  /*0f00*/  SHF.R.S32.HI R5, RZ, 0x1f, R2 ;  /* 0x0000001fff057819 */ /* 0x000fc40000011402 */
[----:B------:R-:W-:Y:S01]  /*0f10*/  LEA.HI R3, R3, R0, RZ, 0x3 ;  /* 0x0000000003037211 */ /* 0x000fe200078f18ff */
[----:B------:R-:W-:Y:S01]  /*0f20*/  IMAD.SHL.U32 R47, R47, 0x10, RZ ;  /* 0x000000102f2f7824 */ /* 0x000fe200078e00ff */
[----:B------:R-:W-:Y:S02]  /*0f30*/  SHF.R.S32.HI R7, RZ, 0x1f, R4 ;  /* 0x0000001fff077819 */ /* 0x000fe40000011404 */
[----:B------:R-:W-:Y:S02]  /*0f40*/  LEA.HI R5, R5, R2, RZ, 0x3 ;  /* 0x0000000205057211 */ /* 0x000fe400078f18ff */
[----:B------:R-:W-:Y:S02]  /*0f50*/  LOP3.LUT R3, R3, 0xfffffff8, RZ, 0xc0, !PT ;  /* 0xfffffff803037812 */ /* 0x000fe400078ec0ff */
[----:B------:R-:W-:Y:S02]  /*0f60*/  LEA.HI R7, R7, R4, RZ, 0x3 ;  /* 0x0000000407077211 */ /* 0x000fe400078f18ff */
[----:B------:R-:W-:Y:S01]  /*0f70*/  LOP3.LUT R5, R5, 0xfffffff8, RZ, 0xc0, !PT ;  /* 0xfffffff805057812 */ /* 0x000fe200078ec0ff */
[----:B------:R-:W-:Y:S01]  /*0f80*/  IMAD.IADD R25, R0, 0x1, -R3 ;  /* 0x0000000100197824 */ /* 0x000fe200078e0a03 */
[----:B------:R-:W-:Y:S01]  /*0f90*/  LOP3.LUT R7, R7, 0xfffffff8, RZ, 0xc0, !PT ;  /* 0xfffffff807077812 */ /* 0x000fe200078ec0ff */
[----:B------:R-:W-:Y:S01]  /*0fa0*/  VIADD R0, R33, 0x24 ;  /* 0x0000002421007836 */ /* 0x000fe20000000000 */
[----:B------:R-:W-:Y:S01]  /*0fb0*/  LOP3.LUT R9, R9, 0xfffffff8, RZ, 0xc0, !PT ;  /* 0xfffffff809097812 */ /* 0x000fe200078ec0ff */
[----:B------:R-:W-:-:S02]  /*0fc0*/  IMAD.IADD R24, R2, 0x1, -R5 ;  /* 0x0000000102187824 */ /* 0x000fc400078e0a05 */
[C---:B------:R-:W-:Y:S01]  /*0fd0*/  VIADD R2, R33.reuse, 0x28 ;  /* 0x0000002821027836 */ /* 0x040fe20000000000 */
[----:B------:R-:W-:Y:S01]  /*0fe0*/  SHF.R.S32.HI R3, RZ, 0x1f, R0 ;  /* 0x0000001fff037819 */ /* 0x000fe20000011400 */
[----:B------:R-:W-:Y:S02]  /*0ff0*/  IMAD.IADD R23, R4, 0x1, -R7 ;  /* 0x0000000104177824 */ /* 0x000fe400078e0a07 */
        /* <DEDUP_REMOVED lines=10> */
[----:B------:R-:W-:Y:S01]  /*10a0*/  IMAD.IADD R26, R26, 0x1, -R9 ;  /* 0x000000011a1a7824 */ /* 0x000fe200078e0a09 */
[----:B------:R-:W-:Y:S01]  /*10b0*/  LEA.HI R50, R3, R4, RZ, 0x2 ;  /* 0x0000000403327211 */ /* 0x000fe200078f10ff */
[----:B------:R-:W-:Y:S01]  /*10c0*/  IMAD.SHL.U32 R4, R4, 0x2, RZ ;  /* 0x0000000204047824 */ /* 0x000fe200078e00ff */
[----:B------:R-:W-:-:S02]  /*10d0*/  SHF.R.S32.HI R3, RZ, 0x1f, R0 ;  /* 0x0000001fff037819 */ /* 0x000fc40000011400 */
[----:B------:R-:W-:Y:S02]  /*10e0*/  LEA.HI R51, R6, R5, RZ, 0x2 ;  /* 0x0000000506337211 */ /* 0x000fe400078f10ff */
[----:B------:R-:W-:Y:S02]  /*10f0*/  SHF.R.S32.HI R5, RZ, 0x1f, R2 ;  /* 0x0000001fff057819 */ /* 0x000fe40000011402 */
[----:B------:R-:W-:Y:S01]  /*1100*/  LEA.HI R3, R3, R0, RZ, 0x3 ;  /* 0x0000000003037211 */ /* 0x000fe200078f18ff */
[----:B------:R-:W-:Y:S01]  /*1110*/  IMAD.SHL.U32 R63, R51, 0x10, RZ ;  /* 0x00000010333f7824 */ /* 0x000fe200078e00ff */
[----:B------:R-:W-:Y:S02]  /*1120*/  SHF.R.S32.HI R7, RZ, 0x1f, R4 ;  /* 0x0000001fff077819 */ /* 0x000fe40000011404 */
[----:B------:R-:W-:Y:S02]  /*1130*/  LEA.HI R5, R5, R2, RZ, 0x3 ;  /* 0x0000000205057211 */ /* 0x000fe400078f18ff */
[----:B------:R-:W-:-:S02]  /*1140*/  LOP3.LUT R3, R3, 0xfffffff8, RZ, 0xc0, !PT ;  /* 0xfffffff803037812 */ /* 0x000fc400078ec0ff */
[----:B------:R-:W-:Y:S02]  /*1150*/  LEA.HI R7, R7, R4, RZ, 0x3 ;  /* 0x0000000407077211 */ /* 0x000fe400078f18ff */
[----:B------:R-:W-:Y:S01]  /*1160*/  LOP3.LUT R5, R5, 0xfffffff8, RZ, 0xc0, !PT ;  /* 0xfffffff805057812 */ /* 0x000fe200078ec0ff */
[----:B------:R-:W-:Y:S01]  /*1170*/  IMAD.IADD R21, R0, 0x1, -R3 ;  /* 0x0000000100157824 */ /* 0x000fe200078e0a03 */
[----:B------:R-:W-:Y:S01]  /*1180*/  LOP3.LUT R7, R7, 0xfffffff8, RZ, 0xc0, !PT ;  /* 0xfffffff807077812 */ /* 0x000fe200078ec0ff */
[----:B------:R-:W-:Y:S01]  /*1190*/  VIADD R0, R33, 0x34 ;  /* 0x0000003421007836 */ /* 0x000fe20000000000 */
[----:B------:R-:W-:Y:S01]  /*11a0*/  SHF.R.S32.HI R9, RZ, 0x1f, R22 ;  /* 0x0000001fff097819 */ /* 0x000fe20000011416 */
[----:B------:R-:W-:Y:S01]  /*11b0*/  IMAD.IADD R20, R2, 0x1, -R5 ;  /* 0x0000000102147824 */ /* 0x000fe200078e0a05 */
[----:B------:R-:W-:Y:S01]  /*11c0*/  LOP3.LUT R51, R43, 0xffffffc0, RZ, 0xc0, !PT ;  /* 0xffffffc02b337812 */ /* 0x000fe200078ec0ff */
[----:B------:R-:W-:Y:S01]  /*11d0*/  VIADD R2, R33, 0x38 ;  /* 0x0000003821027836 */ /* 0x000fe20000000000 */
[----:B------:R-:W-:Y:S01]  /*11e0*/  SHF.R.S32.HI R3, RZ, 0x1f, R0 ;  /* 0x0000001fff037819 */ /* 0x000fe20000011400 */
[----:B------:R-:W-:Y:S01]  /*11f0*/  IMAD.IADD R19, R4, 0x1, -R7 ;  /* 0x0000000104137824 */ /* 0x000fe200078e0a07 */
[----:B------:R-:W-:Y:S01]  /*1200*/  LEA.HI R9, R9, R22, RZ, 0x3 ;  /* 0x0000001609097211 */ /* 0x000fe200078f18ff */
        /* <DEDUP_REMOVED lines=29> */
[----:B------:R-:W-:Y:S01]  /*13e0*/  IMAD.IADD R16, R2, 0x1, -R5 ;  /* 0x0000000102107824 */ /* 0x000fe200078e0a05 */
[----:B------:R-:W-:Y:S01]  /*13f0*/  LOP3.LUT R52, R44, 0xffffffc0, RZ, 0xc0, !PT ;  /* 0xffffffc02c347812 */ /* 0x000fe200078ec0ff */
[----:B------:R-:W-:Y:S01]  /*1400*/  VIADD R2, R33, 0x48 ;  /* 0x0000004821027836 */ /* 0x000fe20000000000 */
        /* <DEDUP_REMOVED lines=18> */
[----:B------:R-:W-:Y:S01]  /*1530*/  LEA.HI R58, R3, R4, RZ, 0x2 ;  /* 0x00000004033a7211 */ /* 0x000fe200078f10ff */
[----:B------:R-:W-:Y:S01]  /*1540*/  IMAD.SHL.U32 R4, R4, 0x2, RZ ;  /* 0x0000000204047824 */ /* 0x000fe200078e00ff */
[----:B------:R-:W-:-:S02]  /*1550*/  SHF.R.S32.HI R3, RZ, 0x1f, R0 ;  /* 0x0000001fff037819 */ /* 0x000fc40000011400 */
[----:B------:R-:W-:Y:S01]  /*1560*/  LEA.HI R59, R6, R5, RZ, 0x2 ;  /* 0x00000005063b7211 */ /* 0x000fe200078f10ff */
[----:B------:R-:W-:Y:S01]  /*1570*/  VIADD R6, R33, 0x60 ;  /* 0x0000006021067836 */ /* 0x000fe20000000000 */
[----:B------:R-:W-:Y:S01]  /*1580*/  LOP3.LUT R9, R9, 0xfffffff8, RZ, 0xc0, !PT ;  /* 0xfffffff809097812 */ /* 0x000fe200078ec0ff */
[----:B------:R-:W-:Y:S01]  /*1590*/  IMAD.SHL.U32 R70, R58, 0x10, RZ ;  /* 0x000000103a467824 */ /* 0x000fe200078e00ff */
[----:B------:R-:W-:Y:S01]  /*15a0*/  SHF.R.S32.HI R5, RZ, 0x1f, R2 ;  /* 0x0000001fff057819 */ /* 0x000fe20000011402 */
[----:B------:R-:W-:Y:S01]  /*15b0*/  IMAD.SHL.U32 R71, R59, 0x10, RZ ;  /* 0x000000103b477824 */ /* 0x000fe200078e00ff */
[----:B------:R-:W-:Y:S01]  /*15c0*/  LEA.HI R3, R3, R0, RZ, 0x3 ;  /* 0x0000000003037211 */ /* 0x000fe200078f18ff */
[----:B------:R-:W-:Y:S01]  /*15d0*/  IMAD.IADD R18, R18, 0x1, -R9 ;  /* 0x0000000112127824 */ /* 0x000fe200078e0a09 */
[----:B------:R-:W-:Y:S02]  /*15e0*/  SHF.R.S32.HI R7, RZ, 0x1f, R4 ;  /* 0x0000001fff077819 */ /* 0x000fe40000011404 */
[----:B------:R-:W-:-:S02]  /*15f0*/  LEA.HI R5, R5, R2, RZ, 0x3 ;  /* 0x0000000205057211 */ /* 0x000fc400078f18ff */
[----:B------:R-:W-:Y:S02]  /*1600*/  SHF.R.S32.HI R9, RZ, 0x1f, R14 ;  /* 0x0000001fff097819 */ /* 0x000fe4000001140e */
[----:B------:R-:W-:Y:S02]  /*1610*/  LOP3.LUT R3, R3, 0xfffffff8, RZ, 0xc0, !PT ;  /* 0xfffffff803037812 */ /* 0x000fe400078ec0ff */
[----:B------:R-:W-:Y:S02]  /*1620*/  LEA.HI R7, R7, R4, RZ, 0x3 ;  /* 0x0000000407077211 */ /* 0x000fe400078f18ff */
[----:B------:R-:W-:Y:S01]  /*1630*/  LOP3.LUT R5, R5, 0xfffffff8, RZ, 0xc0, !PT ;  /* 0xfffffff805057812 */ /* 0x000fe200078ec0ff */
[----:B------:R-:W-:Y:S01]  /*1640*/  IMAD.IADD R13, R0, 0x1, -R3 ;  /* 0x00000001000d7824 */ /* 0x000fe200078e0a03 */
[----:B------:R-:W-:Y:S01]  /*1650*/  LEA.HI R9, R9, R14, RZ, 0x3 ;  /* 0x0000000e09097211 */ /* 0x000fe200078f18ff */
        /* <DEDUP_REMOVED lines=11> */
[----:B------:R-:W-:-:S02]  /*1710*/  SHF.R.S32.HI R9, RZ, 0x1f, R10 ;  /* 0x0000001fff097819 */ /* 0x000fc4000001140a */
[----:B------:R-:W-:Y:S01]  /*1720*/  LEA.HI R72, R3, R0, RZ, 0x2 ;  /* 0x0000000003487211 */ /* 0x000fe200078f10ff */
[----:B------:R-:W-:Y:S01]  /*1730*/  IMAD.SHL.U32 R0, R0, 0x2, RZ ;  /* 0x0000000200007824 */ /* 0x000fe200078e00ff */
[----:B------:R-:W-:Y:S02]  /*1740*/  SHF.R.S32.HI R3, RZ, 0x1f, R4 ;  /* 0x0000001fff037819 */ /* 0x000fe40000011404 */
[----:B------:R-:W-:Y:S01]  /*1750*/  LEA.HI R73, R5, R2, RZ, 0x2 ;  /* 0x0000000205497211 */ /* 0x000fe200078f10ff */
[----:B------:R-:W-:Y:S01]  /*1760*/  IMAD.SHL.U32 R2, R2, 0x2, RZ ;  /* 0x0000000202027824 */ /* 0x000fe200078e00ff */
[----:B------:R-:W-:Y:S01]  /*1770*/  LEA.HI R9, R9, R10, RZ, 0x3 ;  /* 0x0000000a09097211 */ /* 0x000fe200078f18ff */
[----:B------:R-:W-:Y:S01]  /*1780*/  IMAD.SHL.U32 R72, R72, 0x10, RZ ;  /* 0x0000001048487824 */ /* 0x000fe200078e00ff */
[----:B------:R-:W-:Y:S01]  /*1790*/  SHF.R.S32.HI R5, RZ, 0x1f, R6 ;  /* 0x0000001fff057819 */ /* 0x000fe20000011406 */
[----:B------:R-:W-:Y:S01]  /*17a0*/  IMAD.SHL.U32 R73, R73, 0x10, RZ ;  /* 0x0000001049497824 */ /* 0x000fe200078e00ff */
[----:B------:R-:W-:Y:S01]  /*17b0*/  LEA.HI R74, R3, R4, RZ, 0x2 ;  /* 0x00000004034a7211 */ /* 0x000fe200078f10ff */
[----:B------:R-:W-:Y:S01]  /*17c0*/  IMAD.SHL.U32 R4, R4, 0x2, RZ ;  /* 0x0000000204047824 */ /* 0x000fe200078e00ff */
[----:B------:R-:W-:-:S02]  /*17d0*/  LOP3.LUT R9, R9, 0xfffffff8, RZ, 0xc0, !PT ;  /* 0xfffffff809097812 */ /* 0x000fc400078ec0ff */
[----:B------:R-:W-:Y:S01]  /*17e0*/  SHF.R.S32.HI R3, RZ, 0x1f, R0 ;  /* 0x0000001fff037819 */ /* 0x000fe20000011400 */
[----:B------:R-:W-:Y:S01]  /*17f0*/  IMAD.SHL.U32 R74, R74, 0x10, RZ ;  /* 0x000000104a4a7824 */ /* 0x000fe200078e00ff */
[----:B------:R-:W-:Y:S01]  /*1800*/  LEA.HI R75, R5, R6, RZ, 0x2 ;  /* 0x00000006054b7211 */ /* 0x000fe200078f10ff */
[----:B------:R-:W-:Y:S01]  /*1810*/  IMAD.SHL.U32 R6, R6, 0x2, RZ ;  /* 0x0000000206067824 */ /* 0x000fe200078e00ff */
[----:B------:R-:W-:Y:S01]  /*1820*/  LEA.HI R3, R3, R0, RZ, 0x3 ;  /* 0x0000000003037211 */ /* 0x000fe200078f18ff */
[----:B------:R-:W-:Y:S01]  /*1830*/  IMAD.IADD R10, R10, 0x1, -R9 ;  /* 0x000000010a0a7824 */ /* 0x000fe200078e0a09 */
[----:B------:R-:W-:Y:S01]  /*1840*/  SHF.R.S32.HI R5, RZ, 0x1f, R2 ;  /* 0x0000001fff057819 */ /* 0x000fe20000011402 */
[----:B------:R-:W-:Y:S01]  /*1850*/  IMAD.SHL.U32 R75, R75, 0x10, RZ ;  /* 0x000000104b4b7824 */ /* 0x000fe200078e00ff */
[----:B------:R-:W-:Y:S02]  /*1860*/  SHF.R.S32.HI R9, RZ, 0x1f, R6 ;  /* 0x0000001fff097819 */ /* 0x000fe40000011406 */
[----:B------:R-:W-:-:S02]  /*1870*/  LOP3.LUT R3, R3, 0xfffffff8, RZ, 0xc0, !PT ;  /* 0xfffffff803037812 */ /* 0x000fc400078ec0ff */
[----:B------:R-:W-:Y:S02]  /*1880*/  LEA.HI R8, R9, R6, RZ, 0x3 ;  /* 0x0000000609087211 */ /* 0x000fe400078f18ff */
[----:B------:R-:W-:Y:S01]  /*1890*/  LEA.HI R5, R5, R2, RZ, 0x3 ;  /* 0x0000000205057211 */ /* 0x000fe200078f18ff */
[----:B------:R-:W-:Y:S01]  /*18a0*/  IMAD.IADD R9, R0, 0x1, -R3 ;  /* 0x0000000100097824 */ /* 0x000fe200078e0a03 */
[----:B------:R-:W-:Y:S01]  /*18b0*/  LOP3.LUT R3, R8, 0xfffffff8, RZ, 0xc0, !PT ;  /* 0xfffffff808037812 */ /* 0x000fe200078ec0ff */
[----:B------:R-:W-:Y:S01]  /*18c0*/  VIADD R0, R33, 0x64 ;  /* 0x0000006421007836 */ /* 0x000fe20000000000 */
[----:B------:R-:W-:Y:S02]  /*18d0*/  LOP3.LUT R5, R5, 0xfffffff8, RZ, 0xc0, !PT ;  /* 0xfffffff805057812 */ /* 0x000fe400078ec0ff */
[----:B------:R-:W-:Y:S01]  /*18e0*/  SHF.R.S32.HI R7, RZ, 0x1f, R4 ;  /* 0x0000001fff077819 */ /* 0x000fe20000011404 */
[----:B------:R-:W-:Y:S01]  /*18f0*/  IMAD.IADD R6, R6, 0x1, -R3 ;  /* 0x0000000106067824 */ /* 0x000fe200078e0a03 */
[----:B------:R-:W-:Y:S01]  /*1900*/  SHF.R.S32.HI R3, RZ, 0x1f, R0 ;  /* 0x0000001fff037819 */ /* 0x000fe20000011400 */
[----:B------:R-:W-:Y:S01]  /*1910*/  IMAD.IADD R8, R2, 0x1, -R5 ;  /* 0x0000000102087824 */ /* 0x000fe200078e0a05 */
[----:B------:R-:W-:Y:S01]  /*1920*/  LEA.HI R7, R7, R4, RZ, 0x3 ;  /* 0x0000000407077211 */ /* 0x000fe200078f18ff */
[----:B------:R-:W-:Y:S01]  /*1930*/  VIADD R2, R33, 0x68 ;  /* 0x0000006821027836 */ /* 0x000fe20000000000 */
[----:B------:R-:W-:Y:S01]  /*1940*/  LEA.HI R76, R3, R0, RZ, 0x2 ;  /* 0x00000000034c7211 */ /* 0x000fe200078f10ff */
[----:B------:R-:W-:Y:S01]  /*1950*/  IMAD.SHL.U32 R0, R0, 0x2, RZ ;  /* 0x0000000200007824 */ /* 0x000fe200078e00ff */
[----:B------:R-:W-:-:S02]  /*1960*/  LOP3.LUT R7, R7, 0xfffffff8, RZ, 0xc0, !PT ;  /* 0xfffffff807077812 */ /* 0x000fc400078ec0ff */
[----:B------:R-:W-:Y:S01]  /*1970*/  SHF.R.S32.HI R5, RZ, 0x1f, R2 ;  /* 0x0000001fff057819 */ /* 0x000fe20000011402 */
[----:B------:R-:W-:Y:S01]  /*1980*/  IMAD.SHL.U32 R76, R76, 0x10, RZ ;  /* 0x000000104c4c7824 */ /* 0x000fe200078e00ff */
[----:B------:R-:W-:Y:S01]  /*1990*/  SHF.R.S32.HI R3, RZ, 0x1f, R0 ;  /* 0x0000001fff037819 */ /* 0x000fe20000011400 */
[----:B------:R-:W-:Y:S01]  /*19a0*/  IMAD.IADD R7, R4, 0x1, -R7 ;  /* 0x0000000104077824 */ /* 0x000fe200078e0a07 */
[----:B------:R-:W-:Y:S01]  /*19b0*/  LEA.HI R77, R5, R2, RZ, 0x2 ;  /* 0x00000002054d7211 */ /* 0x000fe200078f10ff */
[----:B------:R-:W-:Y:S01]  /*19c0*/  VIADD R4, R33, 0x6c ;  /* 0x0000006c21047836 */ /* 0x000fe20000000000 */
        /* <DEDUP_REMOVED lines=10> */
[----:B------:R-:W-:-:S02]  /*1a70*/  LOP3.LUT R3, R3, 0xfffffff8, RZ, 0xc0, !PT ;  /* 0xfffffff803037812 */ /* 0x000fc400078ec0ff */
[----:B------:R-:W-:Y:S02]  /*1a80*/  LEA.HI R78, R37, R4, RZ, 0x2 ;  /* 0x00000004254e7211 */ /* 0x000fe400078f10ff */
[----:B------:R-:W-:Y:S02]  /*1a90*/  SHF.R.S32.HI R39, RZ, 0x1f, R38 ;  /* 0x0000001fff277819 */ /* 0x000fe40000011426 */
[----:B------:R-:W-:Y:S01]  /*1aa0*/  LEA.HI R4, R5, R2, RZ, 0x3 ;  /* 0x0000000205047211 */ /* 0x000fe200078f18ff */
[----:B------:R-:W-:Y:S01]  /*1ab0*/  IMAD.IADD R5, R0, 0x1, -R3 ;  /* 0x0000000100057824 */ /* 0x000fe200078e0a03 */
[----:B------:R-:W-:Y:S01]  /*1ac0*/  SHF.R.S32.HI R37, RZ, 0x1f, R36 ;  /* 0x0000001fff257819 */ /* 0x000fe20000011424 */
[----:B------:R-:W-:Y:S01]  /*1ad0*/  VIADD R0, R33, 0x74 ;  /* 0x0000007421007836 */ /* 0x000fe20000000000 */
        /* <DEDUP_REMOVED lines=9> */
[----:B------:R-:W-:Y:S01]  /*1b70*/  LEA.HI R80, R61, R0, RZ, 0x2 ;  /* 0x000000003d507211 */ /* 0x000fe200078f10ff */
[----:B------:R-:W-:Y:S01]  /*1b80*/  IMAD.SHL.U32 R0, R0, 0x2, RZ ;  /* 0x0000000200007824 */ /* 0x000fe200078e00ff */
[----:B------:R-:W-:Y:S01]  /*1b90*/  LOP3.LUT R63, R67, 0xffffffc0, RZ, 0xc0, !PT ;  /* 0xffffffc0433f7812 */ /* 0x000fe200078ec0ff */
[----:B------:R-:W-:Y:S01]  /*1ba0*/  VIADD R38, R33, 0x7c ;  /* 0x0000007c21267836 */ /* 0x000fe20000000000 */
[----:B------:R-:W-:Y:S01]  /*1bb0*/  LOP3.LUT R67, R71, 0xffffffc0, RZ, 0xc0, !PT ;  /* 0xffffffc047437812 */ /* 0x000fe200078ec0ff */
[----:B------:R-:W-:Y:S01]  /*1bc0*/  IMAD.IADD R3, R36, 0x1, -R37 ;  /* 0x0000000124037824 */ /* 0x000fe200078e0a25 */
[----:B------:R-:W-:Y:S01]  /*1bd0*/  SHF.R.S32.HI R37, RZ, 0x1f, R0 ;  /* 0x0000001fff257819 */ /* 0x000fe20000011400 */
[----:B------:R-:W-:Y:S01]  /*1be0*/  IMAD.SHL.U32 R60, R38, 0x2, RZ ;  /* 0x00000002263c7824 */ /* 0x000fe200078e00ff */
[----:B------:R-:W-:Y:S01]  /*1bf0*/  SHF.R.S32.HI R61, RZ, 0x1f, R38 ;  /* 0x0000001fff3d7819 */ /* 0x000fe20000011426 */
[----:B------:R-:W-:Y:S01]  /*1c00*/  VIADD R36, R33, 0x78 ;  /* 0x0000007821247836 */ /* 0x000fe20000000000 */
[----:B------:R-:W-:Y:S01]  /*1c10*/  LEA.HI R37, R37, R0, RZ, 0x3 ;  /* 0x0000000025257211 */ /* 0x000fe200078f18ff */
[----:B------:R-:W-:Y:S01]  /*1c20*/  IMAD.SHL.U32 R80, R80, 0x10, RZ ;  /* 0x0000001050507824 */ /* 0x000fe200078e00ff */
[----:B------:R-:W-:Y:S01]  /*1c30*/  LEA.HI R82, R61, R38, RZ, 0x2 ;  /* 0x000000263d527211 */ /* 0x000fe200078f10ff */
[----:B------:R-:W-:Y:S01]  /*1c40*/  IMAD R38, R34, UR6, RZ ;  /* 0x0000000622267c24 */ /* 0x000fe2000f8e02ff */
[----:B------:R-:W-:Y:S01]  /*1c50*/  SHF.R.S32.HI R61, RZ, 0x1f, R60 ;  /* 0x0000001fff3d7819 */ /* 0x000fe2000001143c */
[----:B------:R-:W-:Y:S01]  /*1c60*/  UMOV UR6, 0x400 ;  /* 0x0000040000067882 */ /* 0x000fe20000000000 */
[----:B------:R-:W-:Y:S01]  /*1c70*/  SHF.R.S32.HI R39, RZ, 0x1f, R36 ;  /* 0x0000001fff277819 */ /* 0x000fe20000011424 */
[----:B-1----:R-:W-:Y:S01]  /*1c80*/  ULEA UR6, UR7, UR6, 0x18 ;  /* 0x0000000607067291 */ /* 0x002fe2000f8ec03f */
[----:B------:R-:W-:Y:S01]  /*1c90*/  LOP3.LUT R37, R37, 0xfffffff8, RZ, 0xc0, !PT ;  /* 0xfffffff825257812 */ /* 0x000fe200078ec0ff */
[----:B------:R-:W-:Y:S01]  /*1ca0*/  IMAD.SHL.U32 R82, R82, 0x10, RZ ;  /* 0x0000001052527824 */ /* 0x000fe200078e00ff */
[----:B------:R-:W-:-:S02]  /*1cb0*/  LEA.HI R61, R61, R60, RZ, 0x3 ;  /* 0x0000003c3d3d7211 */ /* 0x000fc400078f18ff */
[----:B------:R-:W-:Y:S01]  /*1cc0*/  LEA.HI R81, R39, R36, RZ, 0x2 ;  /* 0x0000002427517211 */ /* 0x000fe200078f10ff */
[----:B------:R-:W-:Y:S01]  /*1cd0*/  IMAD.SHL.U32 R36, R36, 0x2, RZ ;  /* 0x0000000224247824 */ /* 0x000fe200078e00ff */
[----:B------:R-:W-:Y:S01]  /*1ce0*/  IADD3 R110, P0, R38, R111, RZ ;  /* 0x0000006f266e7210 */ /* 0x000fe20007f1e0ff */
[----:B------:R-:W-:Y:S01]  /*1cf0*/  IMAD.IADD R0, R0, 0x1, -R37 ;  /* 0x0000000100007824 */ /* 0x000fe200078e0a25 */
[----:B------:R-:W-:Y:S01]  /*1d00*/  LOP3.LUT R37, R61, 0xfffffff8, RZ, 0xc0, !PT ;  /* 0xfffffff83d257812 */ /* 0x000fe200078ec0ff */
[----:B------:R-:W-:Y:S01]  /*1d10*/  IMAD.SHL.U32 R81, R81, 0x10, RZ ;  /* 0x0000001051517824 */ /* 0x000fe200078e00ff */
[----:B------:R-:W-:Y:S02]  /*1d20*/  SHF.R.S32.HI R61, RZ, 0x1f, R111 ;  /* 0x0000001fff3d7819 */ /* 0x000fe4000001146f */
[----:B------:R-:W-:Y:S01]  /*1d30*/  SHF.R.S32.HI R39, RZ, 0x1f, R36 ;  /* 0x0000001fff277819 */ /* 0x000fe20000011424 */
[----:B------:R-:W-:Y:S01]  /*1d40*/  IMAD.IADD R37, R60, 0x1, -R37 ;  /* 0x000000013c257824 */ /* 0x000fe200078e0a25 */
[----:B------:R-:W-:Y:S01]  /*1d50*/  LEA.HI.X.SX32 R111, R38, R61, 0x1, P0 ;  /* 0x0000003d266f7211 */ /* 0x000fe200000f0eff */
[----:B------:R-:W-:Y:S01]  /*1d60*/  IMAD.SHL.U32 R60, R48, 0x10, RZ ;  /* 0x00000010303c7824 */ /* 0x000fe200078e00ff */
[----:B-----5:R-:W-:Y:S01]  /*1d70*/  FSETP.NEU.FTZ.AND P0, PT, R122, RZ, PT ;  /* 0x000000ff7a00720b */ /* 0x020fe20003f1d000 */
[----:B------:R-:W-:Y:S01]  /*1d80*/  IMAD.SHL.U32 R61, R49, 0x10, RZ ;  /* 0x00000010313d7824 */ /* 0x000fe200078e00ff */
[----:B------:R-:W-:-:S02]  /*1d90*/  LEA.HI R39, R39, R36, RZ, 0x3 ;  /* 0x0000002427277211 */ /* 0x000fc400078f18ff */
[----:B0-----:R-:W-:Y:S01]  /*1da0*/  SHF.R.S32.HI R38, RZ, 0x1f, R62 ;  /* 0x0000001fff267819 */ /* 0x001fe2000001143e */
[----:B------:R-:W-:Y:S01]  /*1db0*/  IMAD.SHL.U32 R62, R50, 0x10, RZ ;  /* 0x00000010323e7824 */ /* 0x000fe200078e00ff */
[----:B------:R-:W-:Y:S02]  /*1dc0*/  LOP3.LUT R39, R39, 0xfffffff8, RZ, 0xc0, !PT ;  /* 0xfffffff827277812 */ /* 0x000fe400078ec0ff */
[----:B------:R-:W-:Y:S02]  /*1dd0*/  LOP3.LUT R56, R60, 0xffffffc0, RZ, 0xc0, !PT ;  /* 0xffffffc03c387812 */ /* 0x000fe400078ec0ff */
[----:B------:R-:W-:Y:S01]  /*1de0*/  LOP3.LUT R57, R61, 0xffffffc0, RZ, 0xc0, !PT ;  /* 0xffffffc03d397812 */ /* 0x000fe200078ec0ff */
[----:B------:R-:W-:Y:S01]  /*1df0*/  IMAD.IADD R36, R36, 0x1, -R39 ;  /* 0x0000000124247824 */ /* 0x000fe200078e0a27 */
        /* <DEDUP_REMOVED lines=18> */
[----:B------:R-:W-:Y:S02]  /*1f20*/  LEA R39, R33, UR6, 0x7 ;  /* 0x0000000621277c11 */ /* 0x000fe4000f8e38ff */
        /* <DEDUP_REMOVED lines=39> */
[----:B------:R-:W-:Y:S02]  /*21a0*/  IMAD.MOV.U32 R122, RZ, RZ, R40 ;  /* 0x000000ffff7a7224 */ /* 0x000fe400078e0028 */
[----:B------:R-:W-:-:S07]  /*21b0*/  IMAD.MOV.U32 R32, RZ, RZ, -0x800001 ;  /* 0xff7fffffff207424 */ /* 0x000fce00078e00ff */
.L_x_20000:
[----:B-1----:R-:W-:-:S04]  /*21c0*/  IADD3 R40, P0, R122, UR5, RZ ;  /* 0x000000057a287c10 */ /* 0x002fc8000ff1e0ff */
[----:B0-----:R-:W-:Y:S02]  /*21d0*/  LEA.HI.X.SX32 R41, R122, UR12, 0x1, P0 ;  /* 0x0000000c7a297c11 */ /* 0x001fe400080f0eff */
[----:B------:R-:W-:-:S04]  /*21e0*/  LEA R42, P0, R40, UR14, 0x2 ;  /* 0x0000000e282a7c11 */ /* 0x000fc8000f8010ff */
[----:B------:R-:W-:-:S06]  /*21f0*/  LEA.HI.X R43, R40, UR15, R41, 0x2, P0 ;  /* 0x0000000f282b7c11 */ /* 0x000fcc00080f1429 */
[----:B------:R-:W2:Y:S01]  /*2200*/  LDG.E.CONSTANT R43, desc[UR10][R42.64] ;  /* 0x0000000a2a2b7981 */ /* 0x000ea2000c1e9900 */
        /* <DEDUP_REMOVED lines=8> */
[----:B--2---:R-:W-:-:S05]  /*2290*/  SHF.R.S32.HI R40, RZ, 0x1f, R43 ;  /* 0x0000001fff287819 */ /* 0x004fca000001142b */
[----:B------:R-:W-:Y:S02]  /*22a0*/  IMAD R44, R40, UR13, RZ ;  /* 0x0000000d282c7c24 */ /* 0x000fe4000f8e02ff */
[----:B------:R-:W-:-:S04]  /*22b0*/  IMAD.WIDE.U32 R40, R43, UR13, R110 ;  /* 0x0000000d2b287c25 */ /* 0x000fc8000f8e006e */
[----:B------:R-:W-:Y:S01]  /*22c0*/  IMAD R47, R43, R38, R44 ;  /* 0x000000262b2f7224 */ /* 0x000fe200078e022c */
[----:B------:R-:W-:Y:S02]  /*22d0*/  SHF.R.S32.HI R44, RZ, 0x1f, R29 ;  /* 0x0000001fff2c7819 */ /* 0x000fe4000001141d */
[----:B------:R-:W-:Y:S01]  /*22e0*/  IADD3 R45, P0, P1, R29, R40, R48 ;  /* 0x000000281d2d7210 */ /* 0x000fe2000791e030 */
[----:B------:R-:W-:-:S03]  /*22f0*/  IMAD.IADD R41, R41, 0x1, R47 ;  /* 0x0000000129297824 */ /* 0x000fc600078e022f */
[C---:B------:R-:W-:Y:S02]  /*2300*/  LEA R42, P2, R45.reuse, UR16, 0x1 ;  /* 0x000000102d2a7c11 */ /* 0x040fe4000f8408ff */
[----:B------:R-:W-:Y:S02]  /*2310*/  IADD3.X R46, R44, R41, R46, P0, P1 ;  /* 0x000000292c2e7210 */ /* 0x000fe400007e242e */
[-C--:B------:R-:W-:Y:S02]  /*2320*/  IADD3 R47, P0, R30, R40.reuse, RZ ;  /* 0x000000281e2f7210 */ /* 0x080fe40007f1e0ff */
[----:B------:R-:W-:Y:S02]  /*2330*/  IADD3 R44, P3, P4, R28, R40, R49 ;  /* 0x000000281c2c7210 */ /* 0x000fe40007c7e031 */
[----:B------:R-:W-:Y:S01]  /*2340*/  LEA.HI.X R43, R45, UR17, R46, 0x1, P2 ;  /* 0x000000112d2b7c11 */ /* 0x000fe200090f0c2e */
[----:B------:R-:W-:Y:S01]  /*2350*/  IMAD.X R112, R112, 0x1, R41, P0 ;  /* 0x0000000170707824 */ /* 0x000fe200000e0629 */
[----:B------:R-:W-:-:S02]  /*2360*/  LEA R148, P1, R47, UR16, 0x1 ;  /* 0x000000102f947c11 */ /* 0x000fc4000f8208ff */
[----:B------:R-:W-:Y:S01]  /*2370*/  IADD3.X R45, R113, R41, R114, P3, P4 ;  /* 0x00000029712d7210 */ /* 0x000fe20001fe8472 */
[----:B------:R0:W2:Y:S01]  /*2380*/  LDG.E.CONSTANT R147, desc[UR10][R42.64] ;  /* 0x0000000a2a937981 */ /* 0x0000a2000c1e9900 */
[C---:B------:R-:W-:Y:S02]  /*2390*/  LEA R150, P0, R44.reuse, UR16, 0x1 ;  /* 0x000000102c967c11 */ /* 0x040fe4000f8008ff */
[----:B------:R-:W-:Y:S02]  /*23a0*/  LEA.HI.X R149, R47, UR17, R112, 0x1, P1 ;  /* 0x000000112f957c11 */ /* 0x000fe400088f0c70 */
[----:B------:R-:W-:Y:S02]  /*23b0*/  LEA.HI.X R151, R44, UR17, R45, 0x1, P0 ;  /* 0x000000112c977c11 */ /* 0x000fe400080f0c2d */
[----:B------:R-:W-:Y:S01]  /*23c0*/  SHF.R.S32.HI R112, RZ, 0x1f, R27 ;  /* 0x0000001fff707819 */ /* 0x000fe2000001141b */
[----:B------:R-:W3:Y:S01]  /*23d0*/  LDG.E.CONSTANT R148, desc[UR10][R148.64] ;  /* 0x0000000a94947981 */ /* 0x000ee2000c1e9900 */
[----:B------:R-:W-:-:S02]  /*23e0*/  SHF.R.S32.HI R44, RZ, 0x1f, R50 ;  /* 0x0000001fff2c7819 */ /* 0x000fc40000011432 */
[--C-:B------:R-:W-:Y:S01]  /*23f0*/  SHF.R.S32.HI R114, RZ, 0x1f, R51.reuse ;  /* 0x0000001fff727819 */ /* 0x100fe20000011433 */
[----:B------:R-:W4:Y:S01]  /*2400*/  LDG.E.CONSTANT R150, desc[UR10][R150.64] ;  /* 0x0000000a96967981 */ /* 0x000f22000c1e9900 */
[----:B------:R-:W-:Y:S02]  /*2410*/  SHF.R.S32.HI R46, RZ, 0x1f, R26 ;  /* 0x0000001fff2e7819 */ /* 0x000fe4000001141a */
[-C--:B------:R-:W-:Y:S02]  /*2420*/  IADD3 R47, P0, P1, R27, R40.reuse, R50 ;  /* 0x000000281b2f7210 */ /* 0x080fe4000791e032 */
[----:B------:R-:W-:Y:S02]  /*2430*/  IADD3 R45, P2, P3, R26, R40, R51 ;  /* 0x000000281a2d7210 */ /* 0x000fe40007b5e033 */
[-C--:B------:R-:W-:Y:S02]  /*2440*/  IADD3.X R112, R112, R41.reuse, R44, P0, P1 ;  /* 0x0000002970707210 */ /* 0x080fe400007e242c */
[----:B------:R-:W-:-:S02]  /*2450*/  IADD3.X R114, R46, R41, R114, P2, P3 ;  /* 0x000000292e727210 */ /* 0x000fc400017e6472 */
[----:B------:R-:W-:-:S04]  /*2460*/  LEA R46, P0, R47, UR16, 0x1 ;  /* 0x000000102f2e7c11 */ /* 0x000fc8000f8008ff */
[----:B------:R-:W-:Y:S02]  /*2470*/  LEA.HI.X R47, R47, UR17, R112, 0x1, P0 ;  /* 0x000000112f2f7c11 */ /* 0x000fe400080f0c70 */
[--C-:B0-----:R-:W-:Y:S02]  /*2480*/  SHF.R.S32.HI R42, RZ, 0x1f, R52.reuse ;  /* 0x0000001fff2a7819 */ /* 0x101fe40000011434 */
[----:B------:R-:W-:Y:S01]  /*2490*/  SHF.R.S32.HI R113, RZ, 0x1f, R25 ;  /* 0x0000001fff717819 */ /* 0x000fe20000011419 */
[----:B------:R-:W5:Y:S01]  /*24a0*/  LDG.E.CONSTANT R149, desc[UR10][R46.64] ;  /* 0x0000000a2e957981 */ /* 0x000f62000c1e9900 */
[----:B------:R-:W-:Y:S02]  /*24b0*/  IADD3 R43, P2, P3, R25, R40, R52 ;  /* 0x00000028192b7210 */ /* 0x000fe40007b5e034 */
[----:B------:R-:W-:Y:S02]  /*24c0*/  LEA R44, P1, R45, UR16, 0x1 ;  /* 0x000000102d2c7c11 */ /* 0x000fe4000f8208ff */
[----:B------:R-:W-:-:S02]  /*24d0*/  IADD3.X R112, R113, R41, R42, P2, P3 ;  /* 0x0000002971707210 */ /* 0x000fc400017e642a */
[----:B------:R-:W-:Y:S02]  /*24e0*/  LEA.HI.X R45, R45, UR17, R114, 0x1, P1 ;  /* 0x000000112d2d7c11 */ /* 0x000fe400088f0c72 */
[----:B------:R-:W-:-:S03]  /*24f0*/  LEA R42, P0, R43, UR16, 0x1 ;  /* 0x000000102b2a7c11 */ /* 0x000fc6000f8008ff */
[----:B------:R0:W5:Y:S01]  /*2500*/  LDG.E.CONSTANT R144, desc[UR10][R44.64] ;  /* 0x0000000a2c907981 */ /* 0x000162000c1e9900 */
[----:B------:R-:W-:Y:S02]  /*2510*/  LEA.HI.X R43, R43, UR17, R112, 0x1, P0 ;  /* 0x000000112b2b7c11 */ /* 0x000fe400080f0c70 */
[----:B------:R-:W-:Y:S02]  /*2520*/  SHF.R.S32.HI R112, RZ, 0x1f, R24 ;  /* 0x0000001fff707819 */ /* 0x000fe40000011418 */
[----:B------:R-:W-:Y:S01]  /*2530*/  IADD3 R113, P0, P1, R24, R40, R53 ;  /* 0x0000002818717210 */ /* 0x000fe2000791e035 */
[----:B------:R1:W5:Y:S03]  /*2540*/  LDG.E.CONSTANT R145, desc[UR10][R42.64] ;  /* 0x0000000a2a917981 */ /* 0x000366000c1e9900 */
[----:B------:R-:W-:Y:S02]  /*2550*/  IADD3.X R116, R112, R41, R116, P0, P1 ;  /* 0x0000002970747210 */ /* 0x000fe400007e2474 */
[----:B------:R-:W-:-:S02]  /*2560*/  LEA R112, P0, R113, UR16, 0x1 ;  /* 0x0000001071707c11 */ /* 0x000fc4000f8008ff */
[----:B------:R-:W-:Y:S02]  /*2570*/  IADD3 R114, P2, P3, R23, R40, R54 ;  /* 0x0000002817727210 */ /* 0x000fe40007b5e036 */
[----:B------:R-:W-:Y:S02]  /*2580*/  LEA.HI.X R113, R113, UR17, R116, 0x1, P0 ;  /* 0x0000001171717c11 */ /* 0x000fe400080f0c74 */
[----:B------:R-:W-:Y:S02]  /*2590*/  IADD3.X R117, R117, R41, R118, P2, P3 ;  /* 0x0000002975757210 */ /* 0x000fe400017e6476 */
[C---:B0-----:R-:W-:Y:S01]  /*25a0*/  LEA R44, P1, R114.reuse, UR16, 0x1 ;  /* 0x00000010722c7c11 */ /* 0x041fe2000f8208ff */
[----:B------:R-:W5:Y:S03]  /*25b0*/  LDG.E.CONSTANT R146, desc[UR10][R112.64] ;  /* 0x0000000a70927981 */ /* 0x000f66000c1e9900 */
[----:B------:R-:W-:-:S02]  /*25c0*/  LEA.HI.X R45, R114, UR17, R117, 0x1, P1 ;  /* 0x00000011722d7c11 */ /* 0x000fc400088f0c75 */
[----:B------:R-:W-:-:S03]  /*25d0*/  SHF.R.S32.HI R118, RZ, 0x1f, R55 ;  /* 0x0000001fff767819 */ /* 0x000fc60000011437 */
[----:B------:R0:W5:Y:S01]  /*25e0*/  LDG.E.CONSTANT R140, desc[UR10][R44.64] ;  /* 0x0000000a2c8c7981 */ /* 0x000162000c1e9900 */
[-C--:B------:R-:W-:Y:S02]  /*25f0*/  IADD3 R46, P2, P3, R22, R40.reuse, R55 ;  /* 0x00000028162e7210 */ /* 0x080fe40007b5e037 */
[----:B------:R-:W-:Y:S02]  /*2600*/  SHF.R.S32.HI R114, RZ, 0x1f, R56 ;  /* 0x0000001fff727819 */ /* 0x000fe40000011438 */
[----:B------:R-:W-:Y:S02]  /*2610*/  IADD3.X R115, R115, R41, R118, P2, P3 ;  /* 0x0000002973737210 */ /* 0x000fe400017e6476 */
[----:B-1----:R-:W-:Y:S02]  /*2620*/  LEA R42, P0, R46, UR16, 0x1 ;  /* 0x000000102e2a7c11 */ /* 0x002fe4000f8008ff */
[----:B------:R-:W-:Y:S02]  /*2630*/  SHF.R.S32.HI R116, RZ, 0x1f, R21 ;  /* 0x0000001fff747819 */ /* 0x000fe40000011415 */
[----:B------:R-:W-:-:S02]  /*2640*/  IADD3 R47, P1, P2, R21, R40, R56 ;  /* 0x00000028152f7210 */ /* 0x000fc40007a3e038 */
[----:B------:R-:W-:Y:S02]  /*2650*/  LEA.HI.X R43, R46, UR17, R115, 0x1, P0 ;  /* 0x000000112e2b7c11 */ /* 0x000fe400080f0c73 */
[----:B------:R-:W-:Y:S02]  /*2660*/  IADD3.X R114, R116, R41, R114, P1, P2 ;  /* 0x0000002974727210 */ /* 0x000fe40000fe4472 */
[C---:B------:R-:W-:Y:S01]  /*2670*/  LEA R46, P0, R47.reuse, UR16, 0x1 ;  /* 0x000000102f2e7c11 */ /* 0x040fe2000f8008ff */
[----:B------:R1:W5:Y:S01]  /*2680*/  LDG.E.CONSTANT R141, desc[UR10][R42.64] ;  /* 0x0000000a2a8d7981 */ /* 0x000362000c1e9900 */
[----:B------:R-:W-:Y:S02]  /*2690*/  SHF.R.S32.HI R116, RZ, 0x1f, R57 ;  /* 0x0000001fff747819 */ /* 0x000fe40000011439 */
[----:B------:R-:W-:Y:S02]  /*26a0*/  LEA.HI.X R47, R47, UR17, R114, 0x1, P0 ;  /* 0x000000112f2f7c11 */ /* 0x000fe400080f0c72 */
[----:B------:R-:W-:-:S02]  /*26b0*/  SHF.R.S32.HI R115, RZ, 0x1f, R20 ;  /* 0x0000001fff737819 */ /* 0x000fc40000011414 */
[-C--:B------:R-:W-:Y:S01]  /*26c0*/  IADD3 R114, P0, P1, R20, R40.reuse, R57 ;  /* 0x0000002814727210 */ /* 0x080fe2000791e039 */
[----:B------:R1:W5:Y:S01]  /*26d0*/  LDG.E.CONSTANT R142, desc[UR10][R46.64] ;  /* 0x0000000a2e8e7981 */ /* 0x000362000c1e9900 */
[----:B------:R-:W-:Y:S02]  /*26e0*/  SHF.R.S32.HI R118, RZ, 0x1f, R58 ;  /* 0x0000001fff767819 */ /* 0x000fe4000001143a */
[----:B------:R-:W-:Y:S02]  /*26f0*/  IADD3.X R115, R115, R41, R116, P0, P1 ;  /* 0x0000002973737210 */ /* 0x000fe400007e2474 */
[----:B0-----:R-:W-:Y:S02]  /*2700*/  LEA R44, P0, R114, UR16, 0x1 ;  /* 0x00000010722c7c11 */ /* 0x001fe4000f8008ff */
[----:B------:R-:W-:Y:S02]  /*2710*/  SHF.R.S32.HI R113, RZ, 0x1f, R19 ;  /* 0x0000001fff717819 */ /* 0x000fe40000011413 */
[----:B------:R-:W-:-:S02]  /*2720*/  IADD3 R112, P2, P3, R19, R40, R58 ;  /* 0x0000002813707210 */ /* 0x000fc40007b5e03a */
[----:B------:R-:W-:Y:S02]  /*2730*/  LEA.HI.X R45, R114, UR17, R115, 0x1, P0 ;  /* 0x00000011722d7c11 */ /* 0x000fe400080f0c73 */
[----:B------:R-:W-:Y:S02]  /*2740*/  IADD3.X R113, R113, R41, R118, P2, P3 ;  /* 0x0000002971717210 */ /* 0x000fe400017e6476 */
[C---:B-1----:R-:W-:Y:S01]  /*2750*/  LEA R42, P0, R112.reuse, UR16, 0x1 ;  /* 0x00000010702a7c11 */ /* 0x042fe2000f8008ff */
[----:B------:R0:W5:Y:S01]  /*2760*/  LDG.E.CONSTANT R143, desc[UR10][R44.64] ;  /* 0x0000000a2c8f7981 */ /* 0x000162000c1e9900 */
[----:B------:R-:W-:Y:S02]  /*2770*/  SHF.R.S32.HI R116, RZ, 0x1f, R59 ;  /* 0x0000001fff747819 */ /* 0x000fe4000001143b */
[----:B------:R-:W-:Y:S02]  /*2780*/  LEA.HI.X R43, R112, UR17, R113, 0x1, P0 ;  /* 0x00000011702b7c11 */ /* 0x000fe400080f0c71 */
[----:B------:R-:W-:-:S02]  /*2790*/  SHF.R.S32.HI R113, RZ, 0x1f, R18 ;  /* 0x0000001fff717819 */ /* 0x000fc40000011412 */
[-C--:B------:R-:W-:Y:S01]  /*27a0*/  IADD3 R114, P0, P1, R18, R40.reuse, R59 ;  /* 0x0000002812727210 */ /* 0x080fe2000791e03b */
[----:B------:R1:W5:Y:S01]  /*27b0*/  LDG.E.CONSTANT R136, desc[UR10][R42.64] ;  /* 0x0000000a2a887981 */ /* 0x000362000c1e9900 */
[--C-:B------:R-:W-:Y:S02]  /*27c0*/  SHF.R.S32.HI R118, RZ, 0x1f, R60.reuse ;  /* 0x0000001fff767819 */ /* 0x100fe4000001143c */
[----:B------:R-:W-:Y:S02]  /*27d0*/  SHF.R.S32.HI R115, RZ, 0x1f, R17 ;  /* 0x0000001fff737819 */ /* 0x000fe40000011411 */
[----:B------:R-:W-:Y:S02]  /*27e0*/  IADD3 R112, P2, P3, R17, R40, R60 ;  /* 0x0000002811707210 */ /* 0x000fe40007b5e03c */
[-C--:B------:R-:W-:Y:S02]  /*27f0*/  IADD3.X R47, R113, R41.reuse, R116, P0, P1 ;  /* 0x00000029712f7210 */ /* 0x080fe400007e2474 */
[----:B------:R-:W-:-:S02]  /*2800*/  IADD3.X R113, R115, R41, R118, P2, P3 ;  /* 0x0000002973717210 */ /* 0x000fc400017e6476 */
[----:B------:R-:W-:Y:S02]  /*2810*/  LEA R46, P0, R114, UR16, 0x1 ;  /* 0x00000010722e7c11 */ /* 0x000fe4000f8008ff */
[----:B0-----:R-:W-:Y:S02]  /*2820*/  LEA R44, P1, R112, UR16, 0x1 ;  /* 0x00000010702c7c11 */ /* 0x001fe4000f8208ff */
[----:B------:R-:W-:Y:S02]  /*2830*/  LEA.HI.X R47, R114, UR17, R47, 0x1, P0 ;  /* 0x00000011722f7c11 */ /* 0x000fe400080f0c2f */
[----:B------:R-:W-:Y:S02]  /*2840*/  LEA.HI.X R45, R112, UR17, R113, 0x1, P1 ;  /* 0x00000011702d7c11 */ /* 0x000fe400088f0c71 */
[----:B------:R-:W-:Y:S01]  /*2850*/  SHF.R.S32.HI R114, RZ, 0x1f, R61 ;  /* 0x0000001fff727819 */ /* 0x000fe2000001143d */
[----:B------:R0:W5:Y:S01]  /*2860*/  LDG.E.CONSTANT R137, desc[UR10][R46.64] ;  /* 0x0000000a2e897981 */ /* 0x000162000c1e9900 */
[----:B------:R-:W-:-:S02]  /*2870*/  SHF.R.S32.HI R113, RZ, 0x1f, R16 ;  /* 0x0000001fff717819 */ /* 0x000fc40000011410 */
[----:B------:R-:W-:Y:S01]  /*2880*/  IADD3 R112, P0, P1, R16, R40, R61 ;  /* 0x0000002810707210 */ /* 0x000fe2000791e03d */
[----:B------:R0:W5:Y:S03]  /*2890*/  LDG.E.CONSTANT R138, desc[UR10][R44.64] ;  /* 0x0000000a2c8a7981 */ /* 0x000166000c1e9900 */
[----:B------:R-:W-:Y:S02]  /*28a0*/  IADD3.X R113, R113, R41, R114, P0, P1 ;  /* 0x0000002971717210 */ /* 0x000fe400007e2472 */
[----:B-1----:R-:W-:-:S04]  /*28b0*/  LEA R42, P0, R112, UR16, 0x1 ;  /* 0x00000010702a7c11 */ /* 0x002fc8000f8008ff */
[----:B------:R-:W-:-:S05]  /*28c0*/  LEA.HI.X R43, R112, UR17, R113, 0x1, P0 ;  /* 0x00000011702b7c11 */ /* 0x000fca00080f0c71 */
[----:B------:R1:W5:Y:S01]  /*28d0*/  LDG.E.CONSTANT R139, desc[UR10][R42.64] ;  /* 0x0000000a2a8b7981 */ /* 0x000362000c1e9900 */
[--C-:B------:R-:W-:Y:S02]  /*28e0*/  SHF.R.S32.HI R116, RZ, 0x1f, R62.reuse ;  /* 0x0000001fff747819 */ /* 0x100fe4000001143e */
[-C--:B------:R-:W-:Y:S02]  /*28f0*/  IADD3 R113, P0, P1, R15, R40.reuse, R62 ;  /* 0x000000280f717210 */ /* 0x080fe4000791e03e */
[----:B------:R-:W-:Y:S02]  /*2900*/  IADD3 R112, P3, P4, R14, R40, R63 ;  /* 0x000000280e707210 */ /* 0x000fe40007c7e03f */
[----:B------:R-:W-:Y:S02]  /*2910*/  LEA R114, P2, R113, UR16, 0x1 ;  /* 0x0000001071727c11 */ /* 0x000fe4000f8408ff */
[----:B------:R-:W-:Y:S02]  /*2920*/  IADD3.X R116, R120, R41, R116, P0, P1 ;  /* 0x0000002978747210 */ /* 0x000fe400007e2474 */
[----:B0-----:R-:W-:-:S02]  /*2930*/  LEA R46, P0, R112, UR16, 0x1 ;  /* 0x00000010702e7c11 */ /* 0x001fc4000f8008ff */
[-C--:B------:R-:W-:Y:S02]  /*2940*/  IADD3.X R47, R121, R41.reuse, R108, P3, P4 ;  /* 0x00000029792f7210 */ /* 0x080fe40001fe846c */
[----:B------:R-:W-:Y:S02]  /*2950*/  LEA.HI.X R115, R113, UR17, R116, 0x1, P2 ;  /* 0x0000001171737c11 */ /* 0x000fe400090f0c74 */
[----:B------:R-:W-:Y:S02]  /*2960*/  LEA.HI.X R47, R112, UR17, R47, 0x1, P0 ;  /* 0x00000011702f7c11 */ /* 0x000fe400080f0c2f */
[----:B------:R-:W-:Y:S01]  /*2970*/  IADD3 R45, P0, P1, R13, R40, R64 ;  /* 0x000000280d2d7210 */ /* 0x000fe2000791e040 */
[----:B------:R0:W5:Y:S03]  /*2980*/  LDG.E.CONSTANT R131, desc[UR10][R114.64] ;  /* 0x0000000a72837981 */ /* 0x000166000c1e9900 */
[----:B------:R-:W-:Y:S01]  /*2990*/  LEA R44, P2, R45, UR16, 0x1 ;  /* 0x000000102d2c7c11 */ /* 0x000fe2000f8408ff */
[----:B------:R0:W5:Y:S01]  /*29a0*/  LDG.E.CONSTANT R134, desc[UR10][R46.64] ;  /* 0x0000000a2e867981 */ /* 0x000162000c1e9900 */
[----:B-1----:R-:W-:-:S02]  /*29b0*/  IADD3.X R42, R95, R41, R78, P0, P1 ;  /* 0x000000295f2a7210 */ /* 0x002fc400007e244e */
[-C--:B------:R-:W-:Y:S02]  /*29c0*/  IADD3 R113, P0, P1, R12, R40.reuse, R65 ;  /* 0x000000280c717210 */ /* 0x080fe4000791e041 */
[----:B------:R-:W-:Y:S02]  /*29d0*/  LEA.HI.X R45, R45, UR17, R42, 0x1, P2 ;  /* 0x000000112d2d7c11 */ /* 0x000fe400090f0c2a */
[----:B------:R-:W-:Y:S02]  /*29e0*/  IADD3 R43, P3, P4, R11, R40, R66 ;  /* 0x000000280b2b7210 */ /* 0x000fe40007c7e042 */
[----:B------:R-:W-:Y:S01]  /*29f0*/  LEA R112, P2, R113, UR16, 0x1 ;  /* 0x0000001071707c11 */ /* 0x000fe2000f8408ff */
[----:B------:R1:W5:Y:S01]  /*2a00*/  LDG.E.CONSTANT R135, desc[UR10][R44.64] ;  /* 0x0000000a2c877981 */ /* 0x000362000c1e9900 */
[----:B------:R-:W-:Y:S02]  /*2a10*/  IADD3.X R116, R97, R41, R80, P0, P1 ;  /* 0x0000002961747210 */ /* 0x000fe400007e2450 */
[----:B------:R-:W-:-:S02]  /*2a20*/  LEA R42, P0, R43, UR16, 0x1 ;  /* 0x000000102b2a7c11 */ /* 0x000fc4000f8008ff */
[-C--:B0-----:R-:W-:Y:S02]  /*2a30*/  IADD3.X R114, R94, R41.reuse, R81, P3, P4 ;  /* 0x000000295e727210 */ /* 0x081fe40001fe8451 */
[----:B------:R-:W-:Y:S02]  /*2a40*/  LEA.HI.X R113, R113, UR17, R116, 0x1, P2 ;  /* 0x0000001171717c11 */ /* 0x000fe400090f0c74 */
[----:B------:R-:W-:Y:S02]  /*2a50*/  LEA.HI.X R43, R43, UR17, R114, 0x1, P0 ;  /* 0x000000112b2b7c11 */ /* 0x000fe400080f0c72 */
[-C--:B------:R-:W-:Y:S01]  /*2a60*/  IADD3 R47, P0, P1, R10, R40.reuse, R67 ;  /* 0x000000280a2f7210 */ /* 0x080fe2000791e043 */
[----:B------:R0:W5:Y:S01]  /*2a70*/  LDG.E.CONSTANT R133, desc[UR10][R112.64] ;  /* 0x0000000a70857981 */ /* 0x000162000c1e9900 */
[----:B------:R-:W-:Y:S02]  /*2a80*/  IADD3 R114, P3, P4, R9, R40, R68 ;  /* 0x0000002809727210 */ /* 0x000fe40007c7e044 */
[----:B------:R-:W-:Y:S01]  /*2a90*/  LEA R46, P2, R47, UR16, 0x1 ;  /* 0x000000102f2e7c11 */ /* 0x000fe2000f8408ff */
[----:B------:R0:W5:Y:S01]  /*2aa0*/  LDG.E.CONSTANT R125, desc[UR10][R42.64] ;  /* 0x0000000a2a7d7981 */ /* 0x000162000c1e9900 */
[----:B-1----:R-:W-:-:S02]  /*2ab0*/  IADD3.X R44, R99, R41, R82, P0, P1 ;  /* 0x00000029632c7210 */ /* 0x002fc400007e2452 */
[----:B------:R-:W-:Y:S02]  /*2ac0*/  IADD3.X R45, R96, R41, R83, P3, P4 ;  /* 0x00000029602d7210 */ /* 0x000fe40001fe8453 */
[----:B------:R-:W-:Y:S02]  /*2ad0*/  LEA.HI.X R47, R47, UR17, R44, 0x1, P2 ;  /* 0x000000112f2f7c11 */ /* 0x000fe400090f0c2c */
[----:B------:R-:W-:-:S03]  /*2ae0*/  LEA R44, P0, R114, UR16, 0x1 ;  /* 0x00000010722c7c11 */ /* 0x000fc6000f8008ff */
[----:B------:R1:W5:Y:S01]  /*2af0*/  LDG.E.CONSTANT R126, desc[UR10][R46.64] ;  /* 0x0000000a2e7e7981 */ /* 0x000362000c1e9900 */
[----:B------:R-:W-:Y:S02]  /*2b00*/  LEA.HI.X R45, R114, UR17, R45, 0x1, P0 ;  /* 0x00000011722d7c11 */ /* 0x000fe400080f0c2d */
[----:B------:R-:W-:-:S03]  /*2b10*/  IADD3 R114, P0, P1, R8, R40, R69 ;  /* 0x0000002808727210 */ /* 0x000fc6000791e045 */
[----:B------:R1:W5:Y:S01]  /*2b20*/  LDG.E.CONSTANT R127, desc[UR10][R44.64] ;  /* 0x0000000a2c7f7981 */ /* 0x000362000c1e9900 */
[----:B------:R-:W-:Y:S02]  /*2b30*/  LEA R128, P2, R114, UR16, 0x1 ;  /* 0x0000001072807c11 */ /* 0x000fe4000f8408ff */
[----:B0-----:R-:W-:-:S04]  /*2b40*/  IADD3.X R113, R101, R41, R84, P0, P1 ;  /* 0x0000002965717210 */ /* 0x001fc800007e2454 */
[----:B------:R-:W-:Y:S02]  /*2b50*/  LEA.HI.X R129, R114, UR17, R113, 0x1, P2 ;  /* 0x0000001172817c11 */ /* 0x000fe400090f0c71 */
[----:B------:R-:W-:-:S03]  /*2b60*/  IADD3 R112, P0, P1, R7, R40, R70 ;  /* 0x0000002807707210 */ /* 0x000fc6000791e046 */
[----:B------:R-:W5:Y:S01]  /*2b70*/  LDG.E.CONSTANT R128, desc[UR10][R128.64] ;  /* 0x0000000a80807981 */ /* 0x000f62000c1e9900 */
[----:B------:R-:W-:Y:S02]  /*2b80*/  LEA R42, P2, R112, UR16, 0x1 ;  /* 0x00000010702a7c11 */ /* 0x000fe4000f8408ff */
[-C--:B------:R-:W-:Y:S02]  /*2b90*/  IADD3.X R43, R98, R41.reuse, R85, P0, P1 ;  /* 0x00000029622b7210 */ /* 0x080fe400007e2455 */
[-C--:B-1----:R-:W-:Y:S02]  /*2ba0*/  IADD3 R47, P0, P1, R6, R40.reuse, R71 ;  /* 0x00000028062f7210 */ /* 0x082fe4000791e047 */
[----:B------:R-:W-:Y:S02]  /*2bb0*/  LEA.HI.X R43, R112, UR17, R43, 0x1, P2 ;  /* 0x00000011702b7c11 */ /* 0x000fe400090f0c2b */
[----:B------:R-:W-:Y:S02]  /*2bc0*/  IADD3 R44, P3, P4, R5, R40, R72 ;  /* 0x00000028052c7210 */ /* 0x000fe40007c7e048 */
[----:B------:R-:W-:Y:S01]  /*2bd0*/  LEA R112, P2, R47, UR16, 0x1 ;  /* 0x000000102f707c11 */ /* 0x000fe2000f8408ff */
[----:B------:R0:W5:Y:S01]  /*2be0*/  LDG.E.CONSTANT R123, desc[UR10][R42.64] ;  /* 0x0000000a2a7b7981 */ /* 0x000162000c1e9900 */
[----:B------:R-:W-:-:S02]  /*2bf0*/  IADD3.X R114, R103, R41, R86, P0, P1 ;  /* 0x0000002967727210 */ /* 0x000fc400007e2456 */
[----:B------:R-:W-:Y:S02]  /*2c00*/  LEA R46, P0, R44, UR16, 0x1 ;  /* 0x000000102c2e7c11 */ /* 0x000fe4000f8008ff */
[----:B------:R-:W-:Y:S02]  /*2c10*/  IADD3.X R45, R100, R41, R87, P3, P4 ;  /* 0x00000029642d7210 */ /* 0x000fe40001fe8457 */
[----:B------:R-:W-:Y:S02]  /*2c20*/  LEA.HI.X R113, R47, UR17, R114, 0x1, P2 ;  /* 0x000000112f717c11 */ /* 0x000fe400090f0c72 */
[----:B------:R-:W-:Y:S02]  /*2c30*/  LEA.HI.X R47, R44, UR17, R45, 0x1, P0 ;  /* 0x000000112c2f7c11 */ /* 0x000fe400080f0c2d */
[-C--:B------:R-:W-:Y:S01]  /*2c40*/  IADD3 R45, P0, P1, R4, R40.reuse, R73 ;  /* 0x00000028042d7210 */ /* 0x080fe2000791e049 */
[----:B------:R1:W5:Y:S01]  /*2c50*/  LDG.E.CONSTANT R124, desc[UR10][R112.64] ;  /* 0x0000000a707c7981 */ /* 0x000362000c1e9900 */
[----:B0-----:R-:W-:-:S02]  /*2c60*/  IADD3 R43, P3, P4, R3, R40, R74 ;  /* 0x00000028032b7210 */ /* 0x001fc40007c7e04a */
[----:B------:R-:W-:Y:S01]  /*2c70*/  LEA R44, P2, R45, UR16, 0x1 ;  /* 0x000000102d2c7c11 */ /* 0x000fe2000f8408ff */
[----:B------:R0:W5:Y:S01]  /*2c80*/  LDG.E.CONSTANT R129, desc[UR10][R46.64] ;  /* 0x0000000a2e817981 */ /* 0x000162000c1e9900 */
[-C--:B------:R-:W-:Y:S02]  /*2c90*/  IADD3.X R116, R105, R41.reuse, R88, P0, P1 ;  /* 0x0000002969747210 */ /* 0x080fe400007e2458 */
[----:B------:R-:W-:Y:S02]  /*2ca0*/  LEA R42, P0, R43, UR16, 0x1 ;  /* 0x000000102b2a7c11 */ /* 0x000fe4000f8008ff */
[----:B------:R-:W-:Y:S02]  /*2cb0*/  IADD3.X R114, R102, R41, R89, P3, P4 ;  /* 0x0000002966727210 */ /* 0x000fe40001fe8459 */
[----:B------:R-:W-:Y:S02]  /*2cc0*/  LEA.HI.X R45, R45, UR17, R116, 0x1, P2 ;  /* 0x000000112d2d7c11 */ /* 0x000fe400090f0c74 */
[----:B------:R-:W-:-:S02]  /*2cd0*/  LEA.HI.X R43, R43, UR17, R114, 0x1, P0 ;  /* 0x000000112b2b7c11 */ /* 0x000fc400080f0c72 */
[-C--:B-1----:R-:W-:Y:S01]  /*2ce0*/  IADD3 R113, P0, P1, R2, R40.reuse, R75 ;  /* 0x0000002802717210 */ /* 0x082fe2000791e04b */
[----:B------:R1:W5:Y:S01]  /*2cf0*/  LDG.E.CONSTANT R130, desc[UR10][R44.64] ;  /* 0x0000000a2c827981 */ /* 0x000362000c1e9900 */
[----:B------:R-:W-:Y:S02]  /*2d00*/  IADD3 R112, P3, P4, R0, R40, R77 ;  /* 0x0000002800707210 */ /* 0x000fe40007c7e04d */
[----:B------:R-:W-:Y:S01]  /*2d10*/  LEA R118, P2, R113, UR16, 0x1 ;  /* 0x0000001071767c11 */ /* 0x000fe2000f8408ff */
[----:B------:R2:W5:Y:S01]  /*2d20*/  LDG.E.CONSTANT R132, desc[UR10][R42.64] ;  /* 0x0000000a2a847981 */ /* 0x000562000c1e9900 */
[----:B------:R-:W-:Y:S02]  /*2d30*/  IADD3.X R114, R107, R41, R90, P0, P1 ;  /* 0x000000296b727210 */ /* 0x000fe400007e245a */
[----:B------:R-:W-:Y:S02]  /*2d40*/  LEA R116, P0, R112, UR16, 0x1 ;  /* 0x0000001070747c11 */ /* 0x000fe4000f8008ff */
[----:B------:R-:W-:-:S02]  /*2d50*/  LEA.HI.X R119, R113, UR17, R114, 0x1, P2 ;  /* 0x0000001171777c11 */ /* 0x000fc400090f0c72 */
[-C--:B0-----:R-:W-:Y:S02]  /*2d60*/  IADD3.X R47, R104, R41.reuse, R91, P3, P4 ;  /* 0x00000029682f7210 */ /* 0x081fe40001fe845b */
[-C--:B------:R-:W-:Y:S01]  /*2d70*/  IADD3 R46, P5, P6, R36, R40.reuse, R79 ;  /* 0x00000028242e7210 */ /* 0x080fe20007ebe04f */
[----:B------:R-:W5:Y:S01]  /*2d80*/  LDG.E.CONSTANT R118, desc[UR10][R118.64] ;  /* 0x0000000a76767981 */ /* 0x000f62000c1e9900 */
[----:B------:R-:W-:Y:S02]  /*2d90*/  LEA.HI.X R117, R112, UR17, R47, 0x1, P0 ;  /* 0x0000001170757c11 */ /* 0x000fe400080f0c2f */
[----:B------:R-:W-:Y:S02]  /*2da0*/  LEA R114, P1, R46, UR16, 0x1 ;  /* 0x000000102e727c11 */ /* 0x000fe4000f8208ff */
[----:B-1----:R-:W-:Y:S01]  /*2db0*/  IADD3.X R45, R109, R41, R92, P5, P6 ;  /* 0x000000296d2d7210 */ /* 0x002fe20002fec45c */
[----:B------:R3:W5:Y:S01]  /*2dc0*/  LDG.E.CONSTANT R116, desc[UR10][R116.64] ;  /* 0x0000000a74747981 */ /* 0x000762000c1e9900 */
[----:B------:R-:W-:-:S02]  /*2dd0*/  IADD3 R40, P2, P3, R37, R40, R76 ;  /* 0x0000002825287210 */ /* 0x000fc40007b5e04c */
[----:B------:R-:W-:Y:S02]  /*2de0*/  LEA.HI.X R115, R46, UR17, R45, 0x1, P1 ;  /* 0x000000112e737c11 */ /* 0x000fe400088f0c2d */
[----:B------:R-:W-:Y:S01]  /*2df0*/  LEA R112, P0, R40, UR16, 0x1 ;  /* 0x0000001028707c11 */ /* 0x000fe2000f8008ff */
[----:B------:R-:W0:Y:S01]  /*2e00*/  LDS.128 R44, [R39] ;  /* 0x00000000272c7984 */ /* 0x000e220000000c00 */
[----:B------:R-:W-:-:S03]  /*2e10*/  IADD3.X R41, R106, R41, R93, P2, P3 ;  /* 0x000000296a297210 */ /* 0x000fc600017e645d */
[----:B------:R-:W5:Y:S01]  /*2e20*/  LDG.E.CONSTANT R114, desc[UR10][R114.64] ;  /* 0x0000000a72727981 */ /* 0x000f62000c1e9900 */
[----:B------:R-:W-:-:S03]  /*2e30*/  LEA.HI.X R113, R40, UR17, R41, 0x1, P0 ;  /* 0x0000001128717c11 */ /* 0x000fc600080f0c29 */
[----:B--2---:R-:W1:Y:S04]  /*2e40*/  LDS.128 R40, [R39+0x10] ;  /* 0x0000100027287984 */ /* 0x004e680000000c00 */
[----:B------:R2:W5:Y:S01]  /*2e50*/  LDG.E.CONSTANT R112, desc[UR10][R112.64] ;  /* 0x0000000a70707981 */ /* 0x000562000c1e9900 */
[----:B------:R-:W-:Y:S01]  /*2e60*/  IMAD.U32 R152, R147, 0x10000, RZ ;  /* 0x0001000093987824 */ /* 0x000fe200078e00ff */
[C---:B---3--:R-:W-:Y:S01]  /*2e70*/  PRMT R117, R148.reuse, 0x7632, R117 ;  /* 0x0000763294757816 */ /* 0x048fe20000000075 */
[----:B--2---:R-:W-:-:S04]  /*2e80*/  IMAD.U32 R113, R148, 0x10000, RZ ;  /* 0x0001000094717824 */ /* 0x004fc800078e00ff */
[----:B------:R-:W-:Y:S01]  /*2e90*/  IMAD.U32 R148, R117, 0x10000, RZ ;  /* 0x0001000075947824 */ /* 0x000fe200078e00ff */
[----:B----4-:R-:W-:Y:S01]  /*2ea0*/  PRMT R117, R150, 0x7632, R117 ;  /* 0x0000763296757816 */ /* 0x010fe20000000075 */
[C---:B0-----:R-:W-:Y:S01]  /*2eb0*/  IMAD.U32 R151, R45.reuse, 0x10000, RZ ;  /* 0x000100002d977824 */ /* 0x041fe200078e00ff */
[----:B------:R-:W-:-:S03]  /*2ec0*/  PRMT R119, R45, 0x7632, R119 ;  /* 0x000076322d777816 */ /* 0x000fc60000000077 */
[----:B------:R-:W-:Y:S01]  /*2ed0*/  FMUL.FTZ R151, R151, R152 ;  /* 0x0000009897977220 */ /* 0x000fe20000410000 */
[----:B------:R-:W-:Y:S02]  /*2ee0*/  PRMT R152, R147, 0x7632, R152 ;  /* 0x0000763293987816 */ /* 0x000fe40000000098 */
[C---:B------:R-:W-:Y:S01]  /*2ef0*/  PRMT R45, R44.reuse, 0x7632, R45 ;  /* 0x000076322c2d7816 */ /* 0x040fe2000000002d */
[----:B------:R-:W-:Y:S02]  /*2f00*/  IMAD.U32 R44, R44, 0x10000, RZ ;  /* 0x000100002c2c7824 */ /* 0x000fe400078e00ff */
[----:B------:R-:W-:Y:S02]  /*2f10*/  IMAD.U32 R119, R119, 0x10000, RZ ;  /* 0x0001000077777824 */ /* 0x000fe400078e00ff */
[----:B------:R-:W-:Y:S02]  /*2f20*/  IMAD.U32 R152, R152, 0x10000, RZ ;  /* 0x0001000098987824 */ /* 0x000fe400078e00ff */
[----:B------:R-:W-:Y:S01]  /*2f30*/  FFMA.FTZ R44, R44, R113, R151 ;  /* 0x000000712c2c7223 */ /* 0x000fe20000010097 */
[----:B------:R-:W-:Y:S01]  /*2f40*/  PRMT R113, R46, 0x7632, R113 ;  /* 0x000076322e717816 */ /* 0x000fe20000000071 */
[----:B------:R-:W-:-:S02]  /*2f50*/  IMAD.U32 R45, R45, 0x10000, RZ ;  /* 0x000100002d2d7824 */ /* 0x000fc400078e00ff */
[----:B------:R-:W-:Y:S01]  /*2f60*/  FMUL.FTZ R152, R119, R152 ;  /* 0x0000009877987220 */ /* 0x000fe20000410000 */
[----:B------:R-:W-:Y:S02]  /*2f70*/  IMAD.U32 R115, R46, 0x10000, RZ ;  /* 0x000100002e737824 */ /* 0x000fe400078e00ff */
[----:B------:R-:W-:Y:S02]  /*2f80*/  IMAD.U32 R150, R150, 0x10000, RZ ;  /* 0x0001000096967824 */ /* 0x000fe400078e00ff */
[----:B------:R-:W-:Y:S01]  /*2f90*/  FFMA.FTZ R45, R45, R148, R152 ;  /* 0x000000942d2d7223 */ /* 0x000fe20000010098 */
[----:B------:R-:W-:Y:S02]  /*2fa0*/  IMAD.U32 R46, R113, 0x10000, RZ ;  /* 0x00010000712e7824 */ /* 0x000fe400078e00ff */
[----:B------:R-:W-:Y:S01]  /*2fb0*/  IMAD.U32 R113, R117, 0x10000, RZ ;  /* 0x0001000075717824 */ /* 0x000fe200078e00ff */
[----:B------:R-:W-:Y:S01]  /*2fc0*/  PRMT R117, R47, 0x7632, R117 ;  /* 0x000076322f757816 */ /* 0x000fe20000000075 */
[----:B-----5:R-:W-:-:S02]  /*2fd0*/  IMAD.U32 R119, R149, 0x10000, RZ ;  /* 0x0001000095777824 */ /* 0x020fc400078e00ff */
[----:B------:R-:W-:Y:S01]  /*2fe0*/  FFMA.FTZ R115, R115, R150, R44 ;  /* 0x0000009673737223 */ /* 0x000fe2000001002c */
[----:B------:R-:W-:Y:S01]  /*2ff0*/  IMAD.U32 R148, R47, 0x10000, RZ ;  /* 0x000100002f947824 */ /* 0x000fe200078e00ff */
[----:B------:R-:W-:Y:S01]  /*3000*/  PRMT R149, R149, 0x7632, R149 ;  /* 0x0000763295957816 */ /* 0x000fe20000000095 */
[----:B------:R-:W-:Y:S02]  /*3010*/  FFMA.FTZ R113, R46, R113, R45 ;  /* 0x000000712e717223 */ /* 0x000fe4000001002d */
[----:B------:R-:W-:Y:S01]  /*3020*/  FFMA.FTZ R119, R148, R119, R115 ;  /* 0x0000007794777223 */ /* 0x000fe20000010073 */
[----:B------:R-:W-:Y:S01]  /*3030*/  IMAD.U32 R148, R117, 0x10000, RZ ;  /* 0x0001000075947824 */ /* 0x000fe200078e00ff */
[----:B------:R-:W0:Y:S01]  /*3040*/  LDS.128 R44, [R39+0x20] ;  /* 0x00002000272c7984 */ /* 0x000e220000000c00 */
[----:B------:R-:W-:Y:S02]  /*3050*/  IMAD.U32 R115, R149, 0x10000, RZ ;  /* 0x0001000095737824 */ /* 0x000fe400078e00ff */
[C---:B-1----:R-:W-:Y:S01]  /*3060*/  IMAD.U32 R150, R40.reuse, 0x10000, RZ ;  /* 0x0001000028967824 */ /* 0x042fe200078e00ff */
[----:B------:R-:W-:Y:S01]  /*3070*/  PRMT R40, R40, 0x7632, R40 ;  /* 0x0000763228287816 */ /* 0x000fe20000000028 */
[----:B------:R-:W-:-:S02]  /*3080*/  IMAD.U32 R117, R144, 0x10000, RZ ;  /* 0x0001000090757824 */ /* 0x000fc400078e00ff */
[----:B------:R-:W-:Y:S01]  /*3090*/  FFMA.FTZ R113, R148, R115, R113 ;  /* 0x0000007394717223 */ /* 0x000fe20000010071 */
[----:B------:R-:W-:Y:S01]  /*30a0*/  PRMT R115, R144, 0x7632, R115 ;  /* 0x0000763290737816 */ /* 0x000fe20000000073 */
[--C-:B------:R-:W-:Y:S01]  /*30b0*/  FFMA.FTZ R117, R150, R117, R119.reuse ;  /* 0x0000007596757223 */ /* 0x100fe20000010077 */
[----:B------:R-:W-:Y:S01]  /*30c0*/  PRMT R119, R41, 0x7632, R119 ;  /* 0x0000763229777816 */ /* 0x000fe20000000077 */
[----:B------:R-:W-:Y:S01]  /*30d0*/  IMAD.U32 R40, R40, 0x10000, RZ ;  /* 0x0001000028287824 */ /* 0x000fe200078e00ff */
[----:B------:R-:W-:Y:S01]  /*30e0*/  PRMT R147, R145, 0x7632, R147 ;  /* 0x0000763291937816 */ /* 0x000fe20000000093 */
[----:B------:R-:W-:Y:S02]  /*30f0*/  IMAD.U32 R115, R115, 0x10000, RZ ;  /* 0x0001000073737824 */ /* 0x000fe400078e00ff */
[----:B------:R-:W-:Y:S02]  /*3100*/  IMAD.U32 R144, R41, 0x10000, RZ ;  /* 0x0001000029907824 */ /* 0x000fe400078e00ff */
[----:B------:R-:W-:-:S02]  /*3110*/  IMAD.U32 R119, R119, 0x10000, RZ ;  /* 0x0001000077777824 */ /* 0x000fc400078e00ff */
[--C-:B------:R-:W-:Y:S01]  /*3120*/  FFMA.FTZ R40, R40, R115, R113.reuse ;  /* 0x0000007328287223 */ /* 0x100fe20000010071 */
[----:B------:R-:W-:Y:S02]  /*3130*/  IMAD.U32 R41, R147, 0x10000, RZ ;  /* 0x0001000093297824 */ /* 0x000fe400078e00ff */
[----:B------:R-:W-:Y:S01]  /*3140*/  IMAD.U32 R145, R145, 0x10000, RZ ;  /* 0x0001000091917824 */ /* 0x000fe200078e00ff */
[----:B------:R-:W-:Y:S01]  /*3150*/  PRMT R113, R146, 0x7632, R113 ;  /* 0x0000763292717816 */ /* 0x000fe20000000071 */
[----:B------:R-:W-:Y:S01]  /*3160*/  FFMA.FTZ R40, R119, R41, R40 ;  /* 0x0000002977287223 */ /* 0x000fe20000010028 */
[----:B------:R-:W-:Y:S01]  /*3170*/  PRMT R41, R42, 0x7632, R41 ;  /* 0x000076322a297816 */ /* 0x000fe20000000029 */
[----:B------:R-:W-:Y:S01]  /*3180*/  FFMA.FTZ R117, R144, R145, R117 ;  /* 0x0000009190757223 */ /* 0x000fe20000010075 */
[----:B------:R-:W-:Y:S02]  /*3190*/  IMAD.U32 R42, R42, 0x10000, RZ ;  /* 0x000100002a2a7824 */ /* 0x000fe400078e00ff */
[----:B------:R-:W-:-:S02]  /*31a0*/  IMAD.U32 R146, R146, 0x10000, RZ ;  /* 0x0001000092927824 */ /* 0x000fc400078e00ff */
[----:B------:R-:W-:Y:S02]  /*31b0*/  IMAD.U32 R41, R41, 0x10000, RZ ;  /* 0x0001000029297824 */ /* 0x000fe400078e00ff */
[--C-:B------:R-:W-:Y:S01]  /*31c0*/  FFMA.FTZ R42, R42, R146, R117.reuse ;  /* 0x000000922a2a7223 */ /* 0x100fe20000010075 */
[----:B------:R-:W-:Y:S02]  /*31d0*/  IMAD.U32 R119, R43, 0x10000, RZ ;  /* 0x000100002b777824 */ /* 0x000fe400078e00ff */
[----:B------:R-:W-:Y:S02]  /*31e0*/  IMAD.U32 R113, R113, 0x10000, RZ ;  /* 0x0001000071717824 */ /* 0x000fe400078e00ff */
[----:B------:R-:W-:Y:S01]  /*31f0*/  IMAD.U32 R144, R140, 0x10000, RZ ;  /* 0x000100008c907824 */ /* 0x000fe200078e00ff */
[----:B------:R-:W-:Y:S01]  /*3200*/  PRMT R117, R43, 0x7632, R117 ;  /* 0x000076322b757816 */ /* 0x000fe20000000075 */
[----:B------:R-:W-:Y:S02]  /*3210*/  FFMA.FTZ R115, R41, R113, R40 ;  /* 0x0000007129737223 */ /* 0x000fe40000010028 */
[----:B------:R-:W-:-:S02]  /*3220*/  FFMA.FTZ R119, R119, R144, R42 ;  /* 0x0000009077777223 */ /* 0x000fc4000001002a */
[----:B------:R-:W1:Y:S01]  /*3230*/  LDS.128 R40, [R39+0x30] ;  /* 0x0000300027287984 */ /* 0x000e620000000c00 */
[----:B------:R-:W-:Y:S01]  /*3240*/  PRMT R145, R140, 0x7632, R145 ;  /* 0x000076328c917816 */ /* 0x000fe20000000091 */
[----:B------:R-:W-:Y:S01]  /*3250*/  IMAD.U32 R140, R117, 0x10000, RZ ;  /* 0x00010000758c7824 */ /* 0x000fe200078e00ff */
[C---:B0-----:R-:W-:Y:S01]  /*3260*/  PRMT R144, R44.reuse, 0x7632, R144 ;  /* 0x000076322c907816 */ /* 0x041fe20000000090 */
[----:B------:R-:W-:Y:S01]  /*3270*/  IMAD.U32 R44, R44, 0x10000, RZ ;  /* 0x000100002c2c7824 */ /* 0x000fe200078e00ff */
[----:B------:R-:W-:Y:S01]  /*3280*/  PRMT R113, R141, 0x7632, R113 ;  /* 0x000076328d717816 */ /* 0x000fe20000000071 */
[----:B------:R-:W-:Y:S02]  /*3290*/  IMAD.U32 R117, R145, 0x10000, RZ ;  /* 0x0001000091757824 */ /* 0x000fe400078e00ff */
[----:B------:R-:W-:Y:S02]  /*32a0*/  IMAD.U32 R141, R141, 0x10000, RZ ;  /* 0x000100008d8d7824 */ /* 0x000fe400078e00ff */
[----:B------:R-:W-:Y:S01]  /*32b0*/  FFMA.FTZ R115, R140, R117, R115 ;  /* 0x000000758c737223 */ /* 0x000fe20000010073 */
[----:B------:R-:W-:-:S02]  /*32c0*/  IMAD.U32 R117, R45, 0x10000, RZ ;  /* 0x000100002d757824 */ /* 0x000fc400078e00ff */
[----:B------:R-:W-:Y:S01]  /*32d0*/  FFMA.FTZ R44, R44, R141, R119 ;  /* 0x0000008d2c2c7223 */ /* 0x000fe20000010077 */
[----:B------:R-:W-:Y:S01]  /*32e0*/  IMAD.U32 R144, R144, 0x10000, RZ ;  /* 0x0001000090907824 */ /* 0x000fe200078e00ff */
[----:B------:R-:W-:Y:S01]  /*32f0*/  PRMT R45, R45, 0x7632, R45 ;  /* 0x000076322d2d7816 */ /* 0x000fe2000000002d */
[----:B------:R-:W-:Y:S02]  /*3300*/  IMAD.U32 R113, R113, 0x10000, RZ ;  /* 0x0001000071717824 */ /* 0x000fe400078e00ff */
[C---:B------:R-:W-:Y:S01]  /*3310*/  IMAD.U32 R140, R142.reuse, 0x10000, RZ ;  /* 0x000100008e8c7824 */ /* 0x040fe200078e00ff */
[----:B------:R-:W-:Y:S01]  /*3320*/  PRMT R142, R142, 0x7632, R142 ;  /* 0x000076328e8e7816 */ /* 0x000fe2000000008e */
[--C-:B------:R-:W-:Y:S01]  /*3330*/  FFMA.FTZ R113, R144, R113, R115.reuse ;  /* 0x0000007190717223 */ /* 0x100fe20000010073 */
[----:B------:R-:W-:Y:S01]  /*3340*/  PRMT R115, R46, 0x7632, R115 ;  /* 0x000076322e737816 */ /* 0x000fe20000000073 */
[----:B------:R-:W-:Y:S01]  /*3350*/  FFMA.FTZ R117, R117, R140, R44 ;  /* 0x0000008c75757223 */ /* 0x000fe2000001002c */
[----:B------:R-:W-:-:S02]  /*3360*/  IMAD.U32 R44, R45, 0x10000, RZ ;  /* 0x000100002d2c7824 */ /* 0x000fc400078e00ff */
[----:B------:R-:W-:Y:S02]  /*3370*/  IMAD.U32 R142, R142, 0x10000, RZ ;  /* 0x000100008e8e7824 */ /* 0x000fe400078e00ff */
[----:B------:R-:W-:Y:S02]  /*3380*/  IMAD.U32 R46, R46, 0x10000, RZ ;  /* 0x000100002e2e7824 */ /* 0x000fe400078e00ff */
[C---:B------:R-:W-:Y:S01]  /*3390*/  IMAD.U32 R45, R143.reuse, 0x10000, RZ ;  /* 0x000100008f2d7824 */ /* 0x040fe200078e00ff */
[----:B------:R-:W-:Y:S01]  /*33a0*/  PRMT R143, R143, 0x7632, R143 ;  /* 0x000076328f8f7816 */ /* 0x000fe2000000008f */
[----:B------:R-:W-:Y:S01]  /*33b0*/  FFMA.FTZ R142, R44, R142, R113 ;  /* 0x0000008e2c8e7223 */ /* 0x000fe20000010071 */
[C---:B------:R-:W-:Y:S01]  /*33c0*/  PRMT R119, R47.reuse, 0x7632, R119 ;  /* 0x000076322f777816 */ /* 0x040fe20000000077 */
[----:B------:R-:W-:Y:S02]  /*33d0*/  IMAD.U32 R140, R47, 0x10000, RZ ;  /* 0x000100002f8c7824 */ /* 0x000fe400078e00ff */
[----:B------:R-:W-:Y:S01]  /*33e0*/  FFMA.FTZ R117, R46, R45, R117 ;  /* 0x0000002d2e757223 */ /* 0x000fe20000010075 */
[----:B------:R-:W-:Y:S01]  /*33f0*/  PRMT R113, R136, 0x7632, R113 ;  /* 0x0000763288717816 */ /* 0x000fe20000000071 */
[----:B------:R-:W-:Y:S01]  /*3400*/  IMAD.U32 R115, R115, 0x10000, RZ ;  /* 0x0001000073737824 */ /* 0x000fe200078e00ff */
[----:B------:R-:W0:Y:S01]  /*3410*/  LDS.128 R44, [R39+0x40] ;  /* 0x00004000272c7984 */ /* 0x000e220000000c00 */
[----:B------:R-:W-:-:S02]  /*3420*/  IMAD.U32 R143, R143, 0x10000, RZ ;  /* 0x000100008f8f7824 */ /* 0x000fc400078e00ff */
[----:B------:R-:W-:Y:S02]  /*3430*/  IMAD.U32 R144, R119, 0x10000, RZ ;  /* 0x0001000077907824 */ /* 0x000fe400078e00ff */
[----:B------:R-:W-:Y:S02]  /*3440*/  IMAD.U32 R113, R113, 0x10000, RZ ;  /* 0x0001000071717824 */ /* 0x000fe400078e00ff */
[----:B------:R-:W-:Y:S01]  /*3450*/  FFMA.FTZ R115, R115, R143, R142 ;  /* 0x0000008f73737223 */ /* 0x000fe2000001008e */
[----:B------:R-:W-:Y:S01]  /*3460*/  IMAD.U32 R136, R136, 0x10000, RZ ;  /* 0x0001000088887824 */ /* 0x000fe200078e00ff */
[----:B-1----:R-:W-:Y:S02]  /*3470*/  PRMT R119, R40, 0x7632, R119 ;  /* 0x0000763228777816 */ /* 0x002fe40000000077 */
[----:B------:R-:W-:Y:S01]  /*3480*/  FFMA.FTZ R115, R144, R113, R115 ;  /* 0x0000007190737223 */ /* 0x000fe20000010073 */
[----:B------:R-:W-:Y:S01]  /*3490*/  PRMT R113, R137, 0x7632, R113 ;  /* 0x0000763289717816 */ /* 0x000fe20000000071 */
[----:B------:R-:W-:Y:S01]  /*34a0*/  FFMA.FTZ R117, R140, R136, R117 ;  /* 0x000000888c757223 */ /* 0x000fe20000010075 */
[----:B------:R-:W-:-:S02]  /*34b0*/  IMAD.U32 R40, R40, 0x10000, RZ ;  /* 0x0001000028287824 */ /* 0x000fc400078e00ff */
[----:B------:R-:W-:Y:S02]  /*34c0*/  IMAD.U32 R137, R137, 0x10000, RZ ;  /* 0x0001000089897824 */ /* 0x000fe400078e00ff */
[----:B------:R-:W-:Y:S02]  /*34d0*/  IMAD.U32 R136, R119, 0x10000, RZ ;  /* 0x0001000077887824 */ /* 0x000fe400078e00ff */
[C---:B------:R-:W-:Y:S02]  /*34e0*/  IMAD.U32 R119, R41.reuse, 0x10000, RZ ;  /* 0x0001000029777824 */ /* 0x040fe400078e00ff */
[----:B------:R-:W-:Y:S01]  /*34f0*/  FFMA.FTZ R40, R40, R137, R117 ;  /* 0x0000008928287223 */ /* 0x000fe20000010075 */
[C---:B------:R-:W-:Y:S01]  /*3500*/  IMAD.U32 R140, R138.reuse, 0x10000, RZ ;  /* 0x000100008a8c7824 */ /* 0x040fe200078e00ff */
[----:B------:R-:W-:Y:S01]  /*3510*/  PRMT R41, R41, 0x7632, R41 ;  /* 0x0000763229297816 */ /* 0x000fe20000000029 */
        /* <DEDUP_REMOVED lines=9> */
[----:B------:R-:W-:Y:S02]  /*35b0*/  IMAD.U32 R40, R40, 0x10000, RZ ;  /* 0x0001000028287824 */ /* 0x000fe400078e00ff */
[----:B------:R-:W-:Y:S01]  /*35c0*/  FFMA.FTZ R113, R136, R138, R113 ;  /* 0x0000008a88717223 */ /* 0x000fe20000010071 */
[----:B------:R-:W-:Y:S02]  /*35d0*/  IMAD.U32 R140, R115, 0x10000, RZ ;  /* 0x00010000738c7824 */ /* 0x000fe400078e00ff */
[----:B------:R-:W-:Y:S01]  /*35e0*/  IMAD.U32 R139, R139, 0x10000, RZ ;  /* 0x000100008b8b7824 */ /* 0x000fe200078e00ff */
[C---:B------:R-:W-:Y:S01]  /*35f0*/  PRMT R115, R43.reuse, 0x7632, R115 ;  /* 0x000076322b737816 */ /* 0x040fe20000000073 */
[----:B------:R-:W-:-:S02]  /*3600*/  IMAD.U32 R136, R43, 0x10000, RZ ;  /* 0x000100002b887824 */ /* 0x000fc400078e00ff */
[----:B------:R-:W-:Y:S01]  /*3610*/  FFMA.FTZ R140, R140, R40, R113 ;  /* 0x000000288c8c7223 */ /* 0x000fe20000010071 */
[----:B------:R-:W-:Y:S02]  /*3620*/  FFMA.FTZ R119, R42, R139, R119 ;  /* 0x0000008b2a777223 */ /* 0x000fe40000010077 */
[----:B------:R-:W1:Y:S01]  /*3630*/  LDS.128 R40, [R39+0x50] ;  /* 0x0000500027287984 */ /* 0x000e620000000c00 */
[C---:B------:R-:W-:Y:S01]  /*3640*/  PRMT R113, R131.reuse, 0x7632, R113 ;  /* 0x0000763283717816 */ /* 0x040fe20000000071 */
[C---:B0-----:R-:W-:Y:S01]  /*3650*/  IMAD.U32 R138, R44.reuse, 0x10000, RZ ;  /* 0x000100002c8a7824 */ /* 0x041fe200078e00ff */
[----:B------:R-:W-:Y:S01]  /*3660*/  PRMT R44, R44, 0x7632, R44 ;  /* 0x000076322c2c7816 */ /* 0x000fe2000000002c */
[----:B------:R-:W-:Y:S02]  /*3670*/  IMAD.U32 R131, R131, 0x10000, RZ ;  /* 0x0001000083837824 */ /* 0x000fe400078e00ff */
[----:B------:R-:W-:Y:S02]  /*3680*/  IMAD.U32 R115, R115, 0x10000, RZ ;  /* 0x0001000073737824 */ /* 0x000fe400078e00ff */
[----:B------:R-:W-:-:S02]  /*3690*/  IMAD.U32 R113, R113, 0x10000, RZ ;  /* 0x0001000071717824 */ /* 0x000fc400078e00ff */
[C---:B------:R-:W-:Y:S01]  /*36a0*/  IMAD.U32 R117, R134.reuse, 0x10000, RZ ;  /* 0x0001000086757824 */ /* 0x040fe200078e00ff */
[----:B------:R-:W-:Y:S01]  /*36b0*/  PRMT R134, R134, 0x7632, R134 ;  /* 0x0000763286867816 */ /* 0x000fe20000000086 */
[----:B------:R-:W-:Y:S01]  /*36c0*/  FFMA.FTZ R119, R136, R131, R119 ;  /* 0x0000008388777223 */ /* 0x000fe20000010077 */
[----:B------:R-:W-:Y:S01]  /*36d0*/  FFMA.FTZ R113, R115, R113, R140 ;  /* 0x0000007173717223 */ /* 0x000fe2000001008c */
[----:B------:R-:W-:Y:S01]  /*36e0*/  IMAD.U32 R136, R44, 0x10000, RZ ;  /* 0x000100002c887824 */ /* 0x000fe200078e00ff */
[----:B------:R-:W-:Y:S01]  /*36f0*/  PRMT R115, R45, 0x7632, R115 ;  /* 0x000076322d737816 */ /* 0x000fe20000000073 */
[----:B------:R-:W-:Y:S01]  /*3700*/  IMAD.U32 R134, R134, 0x10000, RZ ;  /* 0x0001000086867824 */ /* 0x000fe200078e00ff */
[----:B------:R-:W-:Y:S01]  /*3710*/  PRMT R44, R135, 0x7632, R44 ;  /* 0x00007632872c7816 */ /* 0x000fe2000000002c */
[----:B------:R-:W-:Y:S02]  /*3720*/  FFMA.FTZ R117, R138, R117, R119 ;  /* 0x000000758a757223 */ /* 0x000fe40000010077 */
[----:B------:R-:W-:-:S02]  /*3730*/  IMAD.U32 R140, R115, 0x10000, RZ ;  /* 0x00010000738c7824 */ /* 0x000fc400078e00ff */
[----:B------:R-:W-:Y:S01]  /*3740*/  FFMA.FTZ R113, R136, R134, R113 ;  /* 0x0000008688717223 */ /* 0x000fe20000010071 */
[----:B------:R-:W-:Y:S02]  /*3750*/  IMAD.U32 R44, R44, 0x10000, RZ ;  /* 0x000100002c2c7824 */ /* 0x000fe400078e00ff */
[----:B------:R-:W-:Y:S02]  /*3760*/  IMAD.U32 R138, R45, 0x10000, RZ ;  /* 0x000100002d8a7824 */ /* 0x000fe400078e00ff */
[----:B------:R-:W-:Y:S02]  /*3770*/  IMAD.U32 R135, R135, 0x10000, RZ ;  /* 0x0001000087877824 */ /* 0x000fe400078e00ff */
[----:B------:R-:W-:Y:S01]  /*3780*/  FFMA.FTZ R113, R140, R44, R113 ;  /* 0x0000002c8c717223 */ /* 0x000fe20000010071 */
[C---:B------:R-:W-:Y:S01]  /*3790*/  PRMT R45, R46.reuse, 0x7632, R45 ;  /* 0x000076322e2d7816 */ /* 0x040fe2000000002d */
[----:B------:R-:W-:Y:S01]  /*37a0*/  IMAD.U32 R46, R46, 0x10000, RZ ;  /* 0x000100002e2e7824 */ /* 0x000fe200078e00ff */
[C---:B------:R-:W-:Y:S01]  /*37b0*/  PRMT R44, R133.reuse, 0x7632, R44 ;  /* 0x00007632852c7816 */ /* 0x040fe2000000002c */
[----:B------:R-:W-:Y:S01]  /*37c0*/  FFMA.FTZ R117, R138, R135, R117 ;  /* 0x000000878a757223 */ /* 0x000fe20000010075 */
[----:B------:R-:W-:-:S02]  /*37d0*/  IMAD.U32 R133, R133, 0x10000, RZ ;  /* 0x0001000085857824 */ /* 0x000fc400078e00ff */
[----:B------:R-:W-:Y:S02]  /*37e0*/  IMAD.U32 R134, R45, 0x10000, RZ ;  /* 0x000100002d867824 */ /* 0x000fe400078e00ff */
[----:B------:R-:W-:Y:S02]  /*37f0*/  IMAD.U32 R44, R44, 0x10000, RZ ;  /* 0x000100002c2c7824 */ /* 0x000fe400078e00ff */
[----:B------:R-:W-:Y:S01]  /*3800*/  FFMA.FTZ R46, R46, R133, R117 ;  /* 0x000000852e2e7223 */ /* 0x000fe20000010075 */
[----:B------:R-:W-:Y:S02]  /*3810*/  IMAD.U32 R45, R125, 0x10000, RZ ;  /* 0x000100007d2d7824 */ /* 0x000fe400078e00ff */
[C---:B------:R-:W-:Y:S01]  /*3820*/  IMAD.U32 R119, R47.reuse, 0x10000, RZ ;  /* 0x000100002f777824 */ /* 0x040fe200078e00ff */
[----:B------:R-:W-:Y:S01]  /*3830*/  PRMT R115, R47, 0x7632, R115 ;  /* 0x000076322f737816 */ /* 0x000fe20000000073 */
[----:B------:R-:W-:Y:S01]  /*3840*/  FFMA.FTZ R134, R134, R44, R113 ;  /* 0x0000002c86867223 */ /* 0x000fe20000010071 */
[----:B------:R-:W-:Y:S01]  /*3850*/  PRMT R125, R125, 0x7632, R125 ;  /* 0x000076327d7d7816 */ /* 0x000fe2000000007d */
[----:B------:R-:W-:-:S02]  /*3860*/  FFMA.FTZ R119, R119, R45, R46 ;  /* 0x0000002d77777223 */ /* 0x000fc4000001002e */
[----:B------:R-:W0:Y:S01]  /*3870*/  LDS.128 R44, [R39+0x60] ;  /* 0x00006000272c7984 */ /* 0x000e220000000c00 */
[----:B-1----:R-:W-:Y:S01]  /*3880*/  PRMT R117, R40, 0x7632, R117 ;  /* 0x0000763228757816 */ /* 0x002fe20000000075 */
[----:B------:R-:W-:Y:S01]  /*3890*/  IMAD.U32 R115, R115, 0x10000, RZ ;  /* 0x0001000073737824 */ /* 0x000fe200078e00ff */
[----:B------:R-:W-:Y:S01]  /*38a0*/  PRMT R113, R126, 0x7632, R113 ;  /* 0x000076327e717816 */ /* 0x000fe20000000071 */
[----:B------:R-:W-:Y:S02]  /*38b0*/  IMAD.U32 R125, R125, 0x10000, RZ ;  /* 0x000100007d7d7824 */ /* 0x000fe400078e00ff */
[----:B------:R-:W-:Y:S02]  /*38c0*/  IMAD.U32 R40, R40, 0x10000, RZ ;  /* 0x0001000028287824 */ /* 0x000fe400078e00ff */
[----:B------:R-:W-:Y:S02]  /*38d0*/  IMAD.U32 R126, R126, 0x10000, RZ ;  /* 0x000100007e7e7824 */ /* 0x000fe400078e00ff */
[----:B------:R-:W-:Y:S01]  /*38e0*/  FFMA.FTZ R115, R115, R125, R134 ;  /* 0x0000007d73737223 */ /* 0x000fe20000010086 */
[----:B------:R-:W-:-:S02]  /*38f0*/  IMAD.U32 R136, R117, 0x10000, RZ ;  /* 0x0001000075887824 */ /* 0x000fc400078e00ff */
[----:B------:R-:W-:Y:S02]  /*3900*/  IMAD.U32 R117, R41, 0x10000, RZ ;  /* 0x0001000029757824 */ /* 0x000fe400078e00ff */
[----:B------:R-:W-:Y:S01]  /*3910*/  FFMA.FTZ R40, R40, R126, R119 ;  /* 0x0000007e28287223 */ /* 0x000fe20000010077 */
[----:B------:R-:W-:Y:S01]  /*3920*/  IMAD.U32 R113, R113, 0x10000, RZ ;  /* 0x0001000071717824 */ /* 0x000fe200078e00ff */
[----:B------:R-:W-:Y:S01]  /*3930*/  PRMT R41, R41, 0x7632, R41 ;  /* 0x0000763229297816 */ /* 0x000fe20000000029 */
        /* <DEDUP_REMOVED lines=8> */
[----:B------:R-:W-:Y:S01]  /*39c0*/  IMAD.U32 R127, R127, 0x10000, RZ ;  /* 0x000100007f7f7824 */ /* 0x000fe200078e00ff */
[C---:B------:R-:W-:Y:S01]  /*39d0*/  PRMT R119, R43.reuse, 0x7632, R119 ;  /* 0x000076322b777816 */ /* 0x040fe20000000077 */
[----:B------:R-:W-:Y:S02]  /*39e0*/  IMAD.U32 R134, R43, 0x10000, RZ ;  /* 0x000100002b867824 */ /* 0x000fe400078e00ff */
[----:B------:R-:W-:Y:S01]  /*39f0*/  FFMA.FTZ R117, R42, R41, R117 ;  /* 0x000000292a757223 */ /* 0x000fe20000010075 */
[----:B------:R-:W-:Y:S02]  /*3a00*/  FFMA.FTZ R113, R40, R127, R113 ;  /* 0x0000007f28717223 */ /* 0x000fe40000010071 */
[----:B------:R-:W1:Y:S01]  /*3a10*/  LDS.128 R40, [R39+0x70] ;  /* 0x0000700027287984 */ /* 0x000e620000000c00 */
[----:B------:R-:W-:Y:S01]  /*3a20*/  PRMT R128, R128, 0x7632, R128 ;  /* 0x0000763280807816 */ /* 0x000fe20000000080 */
[----:B------:R-:W-:Y:S01]  /*3a30*/  IMAD.U32 R126, R115, 0x10000, RZ ;  /* 0x00010000737e7824 */ /* 0x000fe200078e00ff */
[----:B------:R-:W-:-:S03]  /*3a40*/  PRMT R115, R123, 0x7632, R115 ;  /* 0x000076327b737816 */ /* 0x000fc60000000073 */
[----:B------:R-:W-:Y:S02]  /*3a50*/  IMAD.U32 R128, R128, 0x10000, RZ ;  /* 0x0001000080807824 */ /* 0x000fe400078e00ff */
[----:B------:R-:W-:Y:S02]  /*3a60*/  IMAD.U32 R123, R123, 0x10000, RZ ;  /* 0x000100007b7b7824 */ /* 0x000fe400078e00ff */
[----:B------:R-:W-:Y:S02]  /*3a70*/  IMAD.U32 R136, R119, 0x10000, RZ ;  /* 0x0001000077887824 */ /* 0x000fe400078e00ff */
[----:B------:R-:W-:Y:S01]  /*3a80*/  FFMA.FTZ R113, R126, R128, R113 ;  /* 0x000000807e717223 */ /* 0x000fe20000010071 */
[----:B------:R-:W-:Y:S02]  /*3a90*/  IMAD.U32 R115, R115, 0x10000, RZ ;  /* 0x0001000073737824 */ /* 0x000fe400078e00ff */
[----:B------:R-:W-:Y:S01]  /*3aa0*/  FFMA.FTZ R117, R134, R123, R117 ;  /* 0x0000007b86757223 */ /* 0x000fe20000010075 */
[C---:B0-----:R-:W-:Y:S01]  /*3ab0*/  PRMT R119, R45.reuse, 0x7632, R119 ;  /* 0x000076322d777816 */ /* 0x041fe20000000077 */
[----:B------:R-:W-:-:S02]  /*3ac0*/  IMAD.U32 R123, R45, 0x10000, RZ ;  /* 0x000100002d7b7824 */ /* 0x000fc400078e00ff */
[----:B------:R-:W-:Y:S01]  /*3ad0*/  FFMA.FTZ R113, R136, R115, R113 ;  /* 0x0000007388717223 */ /* 0x000fe20000010071 */
[----:B------:R-:W-:Y:S02]  /*3ae0*/  PRMT R115, R44, 0x7632, R115 ;  /* 0x000076322c737816 */ /* 0x000fe40000000073 */
[----:B------:R-:W-:Y:S01]  /*3af0*/  PRMT R45, R124, 0x7632, R45 ;  /* 0x000076327c2d7816 */ /* 0x000fe2000000002d */
[C---:B------:R-:W-:Y:S01]  /*3b00*/  IMAD.U32 R127, R46.reuse, 0x10000, RZ ;  /* 0x000100002e7f7824 */ /* 0x040fe200078e00ff */
        /* <DEDUP_REMOVED lines=9> */
[----:B------:R-:W-:Y:S02]  /*3ba0*/  IMAD.U32 R129, R129, 0x10000, RZ ;  /* 0x0001000081817824 */ /* 0x000fe400078e00ff */
[--C-:B------:R-:W-:Y:S01]  /*3bb0*/  FFMA.FTZ R45, R46, R45, R113.reuse ;  /* 0x0000002d2e2d7223 */ /* 0x100fe20000010071 */
[----:B------:R-:W-:Y:S01]  /*3bc0*/  IMAD.U32 R124, R119, 0x10000, RZ ;  /* 0x00010000777c7824 */ /* 0x000fe200078e00ff */
[----:B------:R-:W-:Y:S01]  /*3bd0*/  PRMT R113, R130, 0x7632, R113 ;  /* 0x0000763282717816 */ /* 0x000fe20000000071 */
[----:B------:R-:W-:-:S02]  /*3be0*/  IMAD.U32 R47, R47, 0x10000, RZ ;  /* 0x000100002f2f7824 */ /* 0x000fc400078e00ff */
[----:B------:R-:W-:Y:S01]  /*3bf0*/  FFMA.FTZ R44, R123, R129, R44 ;  /* 0x000000817b2c7223 */ /* 0x000fe2000001002c */
[----:B------:R-:W-:Y:S01]  /*3c00*/  IMAD.U32 R130, R130, 0x10000, RZ ;  /* 0x0001000082827824 */ /* 0x000fe200078e00ff */
[----:B------:R-:W-:Y:S01]  /*3c10*/  PRMT R115, R132, 0x7632, R115 ;  /* 0x0000763284737816 */ /* 0x000fe20000000073 */
[----:B------:R-:W-:Y:S01]  /*3c20*/  FFMA.FTZ R45, R124, R47, R45 ;  /* 0x0000002f7c2d7223 */ /* 0x000fe2000001002d */
[----:B------:R-:W-:Y:S02]  /*3c30*/  IMAD.U32 R46, R125, 0x10000, RZ ;  /* 0x000100007d2e7824 */ /* 0x000fe400078e00ff */
[----:B------:R-:W-:Y:S02]  /*3c40*/  IMAD.U32 R47, R113, 0x10000, RZ ;  /* 0x00010000712f7824 */ /* 0x000fe400078e00ff */
[----:B------:R-:W-:Y:S01]  /*3c50*/  FFMA.FTZ R44, R127, R130, R44 ;  /* 0x000000827f2c7223 */ /* 0x000fe2000001002c */
[----:B------:R-:W-:Y:S02]  /*3c60*/  IMAD.U32 R132, R132, 0x10000, RZ ;  /* 0x0001000084847824 */ /* 0x000fe400078e00ff */
[----:B------:R-:W-:Y:S01]  /*3c70*/  FFMA.FTZ R45, R46, R47, R45 ;  /* 0x0000002f2e2d7223 */ /* 0x000fe2000001002d */
[----:B------:R-:W-:Y:S01]  /*3c80*/  IMAD.U32 R126, R126, 0x10000, RZ ;  /* 0x000100007e7e7824 */ /* 0x000fe200078e00ff */
[----:B-1----:R-:W-:Y:S01]  /*3c90*/  PRMT R46, R40, 0x7632, R46 ;  /* 0x00007632282e7816 */ /* 0x002fe2000000002e */
[----:B------:R-:W-:-:S02]  /*3ca0*/  IMAD.U32 R113, R115, 0x10000, RZ ;  /* 0x0001000073717824 */ /* 0x000fc400078e00ff */
[----:B------:R-:W-:Y:S01]  /*3cb0*/  IMAD.U32 R47, R40, 0x10000, RZ ;  /* 0x00010000282f7824 */ /* 0x000fe200078e00ff */
[C---:B------:R-:W-:Y:S01]  /*3cc0*/  PRMT R40, R118.reuse, 0x7632, R40 ;  /* 0x0000763276287816 */ /* 0x040fe20000000028 */
[----:B------:R-:W-:Y:S01]  /*3cd0*/  FFMA.FTZ R44, R131, R132, R44 ;  /* 0x00000084832c7223 */ /* 0x000fe2000001002c */
[----:B------:R-:W-:Y:S02]  /*3ce0*/  IMAD.U32 R118, R118, 0x10000, RZ ;  /* 0x0001000076767824 */ /* 0x000fe400078e00ff */
[----:B------:R-:W-:Y:S01]  /*3cf0*/  FFMA.FTZ R45, R126, R113, R45 ;  /* 0x000000717e2d7223 */ /* 0x000fe2000001002d */
[C---:B------:R-:W-:Y:S01]  /*3d00*/  PRMT R115, R42.reuse, 0x7632, R115 ;  /* 0x000076322a737816 */ /* 0x040fe20000000073 */
        /* <DEDUP_REMOVED lines=8> */
[--C-:B------:R-:W-:Y:S01]  /*3d90*/  FFMA.FTZ R41, R41, R116, R44.reuse ;  /* 0x0000007429297223 */ /* 0x100fe2000001002c */
[----:B------:R-:W-:Y:S01]  /*3da0*/  IMAD.U32 R113, R113, 0x10000, RZ ;  /* 0x0001000071717824 */ /* 0x000fe200078e00ff */
[----:B------:R-:W-:Y:S01]  /*3db0*/  PRMT R44, R114, 0x7632, R44 ;  /* 0x00007632722c7816 */ /* 0x000fe2000000002c */
[----:B------:R-:W-:Y:S02]  /*3dc0*/  IMAD.U32 R42, R42, 0x10000, RZ ;  /* 0x000100002a2a7824 */ /* 0x000fe400078e00ff */
[----:B------:R-:W-:Y:S01]  /*3dd0*/  FFMA.FTZ R40, R46, R40, R45 ;  /* 0x000000282e287223 */ /* 0x000fe2000001002d */
[C---:B------:R-:W-:Y:S01]  /*3de0*/  PRMT R117, R43.reuse, 0x7632, R117 ;  /* 0x000076322b757816 */ /* 0x040fe20000000075 */
[----:B------:R-:W-:Y:S01]  /*3df0*/  IMAD.U32 R126, R43, 0x10000, RZ ;  /* 0x000100002b7e7824 */ /* 0x000fe200078e00ff */
[----:B------:R-:W-:Y:S01]  /*3e00*/  PRMT R43, R112, 0x7632, R43 ;  /* 0x00007632702b7816 */ /* 0x000fe2000000002b */
[----:B------:R-:W-:Y:S01]  /*3e10*/  FFMA.FTZ R40, R113, R42, R40 ;  /* 0x0000002a71287223 */ /* 0x000fe20000010028 */
[----:B------:R-:W-:-:S02]  /*3e20*/  IMAD.U32 R114, R114, 0x10000, RZ ;  /* 0x0001000072727824 */ /* 0x000fc400078e00ff */
[----:B------:R-:W-:Y:S02]  /*3e30*/  IMAD.U32 R115, R115, 0x10000, RZ ;  /* 0x0001000073737824 */ /* 0x000fe400078e00ff */
[----:B------:R-:W-:Y:S02]  /*3e40*/  IMAD.U32 R42, R44, 0x10000, RZ ;  /* 0x000100002c2a7824 */ /* 0x000fe400078e00ff */
[----:B------:R-:W-:Y:S01]  /*3e50*/  FFMA.FTZ R41, R124, R114, R41 ;  /* 0x000000727c297223 */ /* 0x000fe20000010029 */
[----:B------:R-:W-:Y:S02]  /*3e60*/  IMAD.U32 R117, R117, 0x10000, RZ ;  /* 0x0001000075757824 */ /* 0x000fe400078e00ff */
[----:B------:R-:W-:Y:S02]  /*3e70*/  IMAD.U32 R112, R112, 0x10000, RZ ;  /* 0x0001000070707824 */ /* 0x000fe400078e00ff */
[----:B------:R-:W-:Y:S01]  /*3e80*/  FFMA.FTZ R40, R115, R42, R40 ;  /* 0x0000002a73287223 */ /* 0x000fe20000010028 */
[----:B------:R-:W-:Y:S01]  /*3e90*/  IMAD.U32 R43, R43, 0x10000, RZ ;  /* 0x000100002b2b7824 */ /* 0x000fe200078e00ff */
[----:B------:R-:W-:Y:S01]  /*3ea0*/  UMOV UR6, 0xffffffff ;  /* 0xffffffff00067882 */ /* 0x000fe20000000000 */
[----:B------:R-:W-:-:S02]  /*3eb0*/  FFMA.FTZ R41, R126, R112, R41 ;  /* 0x000000707e297223 */ /* 0x000fc40000010029 */
[----:B------:R-:W-:-:S04]  /*3ec0*/  FFMA.FTZ R40, R117, R43, R40 ;  /* 0x0000002b75287223 */ /* 0x000fc80000010028 */
[----:B------:R-:W-:Y:S01]  /*3ed0*/  FADD.FTZ R40, R41, R40 ;  /* 0x0000002829287221 */ /* 0x000fe20000010000 */
[----:B------:R-:W-:Y:S06]  /*3ee0*/  BRA.DIV UR6, `(.L_x_19997) ;  /* 0x0000006a06e47947 */ /* 0x000fec000b800000 */
[----:B------:R-:W0:Y:S02]  /*3ef0*/  SHFL.BFLY PT, R41, R40, 0x2, 0x1f ;  /* 0x0c401f0028297f89 */ /* 0x000e2400000e0000 */
[----:B0-----:R-:W-:-:S05]  /*3f00*/  FADD.FTZ R41, R40, R41 ;  /* 0x0000002928297221 */ /* 0x001fca0000010000 */
[----:B------:R0:W1:Y:S02]  /*3f10*/  SHFL.BFLY PT, R42, R41, 0x1, 0x1f ;  /* 0x0c201f00292a7f89 */ /* 0x00006400000e0000 */
.L_x_20052:
[----:B------:R-:W-:Y:S01]  /*3f20*/  ISETP.NE.AND P0, PT, R33, RZ, PT ;  /* 0x000000ff2100720c */ /* 0x000fe20003f05270 */
[----:B------:R-:W-:Y:S01]  /*3f30*/  BSSY B1, `(.L_x_19998) ;  /* 0x000000e000017945 */ /* 0x000fe20003800000 */
[----:B-1----:R-:W-:-:S11]  /*3f40*/  FADD.FTZ R40, R41, R42 ;  /* 0x0000002a29287221 */ /* 0x002fd60000010000 */
[----:B------:R-:W-:Y:S05]  /*3f50*/  @P0 BRA `(.L_x_19999) ;  /* 0x00000000002c0947 */ /* 0x000fea0003800000 */
[----:B------:R-:W1:Y:S01]  /*3f60*/  S2UR UR7, SR_CgaCtaId ;  /* 0x00000000000779c3 */ /* 0x000e620000008800 */
[----:B------:R-:W-:Y:S01]  /*3f70*/  UMOV UR6, 0x400 ;  /* 0x0000040000067882 */ /* 0x000fe20000000000 */
[----:B------:R-:W-:Y:S01]  /*3f80*/  IMAD R42, R122, 0x8, R31 ;  /* 0x000000087a2a7824 */ /* 0x000fe200078e021f */
[----:B------:R-:W-:Y:S01]  /*3f90*/  UIADD3 UR6, UR6, 0x220, URZ ;  /* 0x0000022006067890 */ /* 0x000fe2000fffe03f */
[----:B0-----:R-:W-:-:S03]  /*3fa0*/  FFMA.FTZ R41, R40, UR8, RZ ;  /* 0x0000000828297c23 */ /* 0x001fc600080100ff */
[----:B------:R-:W-:-:S04]  /*3fb0*/  ISETP.GE.AND P0, PT, R42, UR9, PT ;  /* 0x000000092a007c0c */ /* 0x000fc8000bf06270 */
[----:B------:R-:W-:-:S09]  /*3fc0*/  FSEL R40, R41, RZ, !P0 ;  /* 0x000000ff29287208 */ /* 0x000fd20004000000 */
[----:B------:R-:W-:Y:S01]  /*3fd0*/  @!P0 FMNMX.FTZ R32, R32, R41, !PT ;  /* 0x0000002920208209 */ /* 0x000fe20007810000 */
[----:B-1----:R-:W-:-:S06]  /*3fe0*/  ULEA UR6, UR7, UR6, 0x18 ;  /* 0x0000000607067291 */ /* 0x002fcc000f8ec03f */
[----:B------:R-:W-:-:S05]  /*3ff0*/  LEA R43, R42, UR6, 0x2 ;  /* 0x000000062a2b7c11 */ /* 0x000fca000f8e10ff */
[----:B------:R1:W-:Y:S02]  /*4000*/  STS [R43], R40 ;  /* 0x000000282b007388 */ /* 0x0003e40000000800 */
.L_x_19999:
[----:B------:R-:W-:Y:S05]  /*4010*/  BSYNC B1 ;  /* 0x0000000000017941 */ /* 0x000fea0003800000 */
.L_x_19998:
[----:B------:R-:W-:-:S05]  /*4020*/  VIADD R122, R122, 0x4 ;  /* 0x000000047a7a7836 */ /* 0x000fca0000000000 */
[----:B------:R-:W-:-:S13]  /*4030*/  ISETP.GE.AND P0, PT, R122, UR4, PT ;  /* 0x000000047a007c0c */ /* 0x000fda000bf06270 */
[----:B------:R-:W-:Y:S05]  /*4040*/  @!P0 BRA `(.L_x_20000) ;  /* 0xffffffe0005c8947 */ /* 0x000fea000383ffff */
[----:B------:R-:W-:Y:S05]  /*4050*/  BRA `(.L_x_19995) ;  /* 0x0000001c00dc7947 */ /* 0x000fea0003800000 */
.L_x_19996:
[----:B------:R-:W-:-:S04]  /*4060*/  SHF.R.S32.HI R32, RZ, 0x1f, R35 ;  /* 0x0000001fff207819 */ /* 0x000fc80000011423 */
[----:B------:R-:W-:Y:S01]  /*4070*/  LEA.HI R108, R32, R35, RZ, 0x5 ;  /* 0x00000023206c7211 */ /* 0x000fe200078f28ff */
[----:B------:R-:W-:-:S03]  /*4080*/  IMAD.MOV.U32 R32, RZ, RZ, -0x800001 ;  /* 0xff7fffffff207424 */ /* 0x000fc600078e00ff */
[----:B------:R-:W-:-:S07]  /*4090*/  SHF.R.S32.HI R108, RZ, 0x5, R108 ;  /* 0x00000005ff6c7819 */ /* 0x000fce000001146c */
.L_x_20004:
[----:B0-----:R-:W-:-:S04]  /*40a0*/  IADD3 R40, P0, R108, UR5, RZ ;  /* 0x000000056c287c10 */ /* 0x001fc8000ff1e0ff */
[----:B------:R-:W-:Y:S02]  /*40b0*/  LEA.HI.X.SX32 R41, R108, UR12, 0x1, P0 ;  /* 0x0000000c6c297c11 */ /* 0x000fe400080f0eff */
[----:B------:R-:W-:-:S04]  /*40c0*/  LEA R42, P0, R40, UR18, 0x2 ;  /* 0x00000012282a7c11 */ /* 0x000fc8000f8010ff */
[----:B------:R-:W-:-:S06]  /*40d0*/  LEA.HI.X R43, R40, UR19, R41, 0x2, P0 ;  /* 0x00000013282b7c11 */ /* 0x000fcc00080f1429 */
[----:B------:R-:W2:Y:S01]  /*40e0*/  LDG.E.CONSTANT R43, desc[UR10][R42.64] ;  /* 0x0000000a2a2b7981 */ /* 0x000ea2000c1e9900 */
[----:B------:R-:W-:Y:S01]  /*40f0*/  IMAD.MOV.U32 R41, RZ, RZ, R111 ;  /* 0x000000ffff297224 */ /* 0x000fe200078e006f */
        /* <DEDUP_REMOVED lines=8> */
[----:B--2---:R-:W-:-:S05]  /*4180*/  SHF.R.S32.HI R40, RZ, 0x1f, R43 ;  /* 0x0000001fff287819 */ /* 0x004fca000001142b */
[----:B------:R-:W-:Y:S02]  /*4190*/  IMAD R44, R40, UR20, RZ ;  /* 0x00000014282c7c24 */ /* 0x000fe4000f8e02ff */
[----:B------:R-:W-:Y:S02]  /*41a0*/  IMAD.MOV.U32 R40, RZ, RZ, R110 ;  /* 0x000000ffff287224 */ /* 0x000fe400078e006e */
[C---:B------:R-:W-:Y:S02]  /*41b0*/  IMAD R45, R43.reuse, R38, R44 ;  /* 0x000000262b2d7224 */ /* 0x040fe400078e022c */
[----:B------:R-:W-:-:S04]  /*41c0*/  IMAD.WIDE.U32 R40, R43, UR20, R40 ;  /* 0x000000142b287c25 */ /* 0x000fc8000f8e0028 */
[----:B------:R-:W-:Y:S01]  /*41d0*/  IMAD.IADD R41, R41, 0x1, R45 ;  /* 0x0000000129297824 */ /* 0x000fe200078e022d */
[-C--:B------:R-:W-:Y:S02]  /*41e0*/  IADD3 R44, P1, P2, R29, R40.reuse, R48 ;  /* 0x000000281d2c7210 */ /* 0x080fe40007a3e030 */
[----:B------:R-:W-:Y:S02]  /*41f0*/  IADD3 R45, P0, R30, R40, RZ ;  /* 0x000000281e2d7210 */ /* 0x000fe40007f1e0ff */
[----:B------:R-:W-:Y:S02]  /*4200*/  IADD3.X R43, R46, R41, R47, P1, P2 ;  /* 0x000000292e2b7210 */ /* 0x000fe40000fe442f */
[----:B------:R-:W-:Y:S01]  /*4210*/  LEA R42, P2, R44, UR22, 0x1 ;  /* 0x000000162c2a7c11 */ /* 0x000fe2000f8408ff */
[----:B------:R-:W-:Y:S01]  /*4220*/  IMAD.X R46, R112, 0x1, R41, P0 ;  /* 0x00000001702e7824 */ /* 0x000fe200000e0629 */
[----:B------:R-:W-:Y:S02]  /*4230*/  LEA R148, P1, R45, UR22, 0x1 ;  /* 0x000000162d947c11 */ /* 0x000fe4000f8208ff */
[----:B------:R-:W-:-:S02]  /*4240*/  LEA.HI.X R43, R44, UR23, R43, 0x1, P2 ;  /* 0x000000172c2b7c11 */ /* 0x000fc400090f0c2b */
[----:B------:R-:W-:Y:S02]  /*4250*/  LEA.HI.X R149, R45, UR23, R46, 0x1, P1 ;  /* 0x000000172d957c11 */ /* 0x000fe400088f0c2e */
[--C-:B------:R-:W-:Y:S01]  /*4260*/  SHF.R.S32.HI R112, RZ, 0x1f, R49.reuse ;  /* 0x0000001fff707819 */ /* 0x100fe20000011431 */
[----:B------:R0:W2:Y:S01]  /*4270*/  LDG.E.CONSTANT R147, desc[UR10][R42.64] ;  /* 0x0000000a2a937981 */ /* 0x0000a2000c1e9900 */
[----:B------:R-:W-:Y:S02]  /*4280*/  SHF.R.S32.HI R47, RZ, 0x1f, R28 ;  /* 0x0000001fff2f7819 */ /* 0x000fe4000001141c */
[----:B------:R-:W-:Y:S01]  /*4290*/  IADD3 R44, P0, P1, R28, R40, R49 ;  /* 0x000000281c2c7210 */ /* 0x000fe2000791e031 */
[----:B------:R-:W3:Y:S03]  /*42a0*/  LDG.E.CONSTANT R148, desc[UR10][R148.64] ;  /* 0x0000000a94947981 */ /* 0x000ee6000c1e9900 */
[----:B------:R-:W-:-:S02]  /*42b0*/  IADD3.X R47, R47, R41, R112, P0, P1 ;  /* 0x000000292f2f7210 */ /* 0x000fc400007e2470 */
[----:B------:R-:W-:Y:S02]  /*42c0*/  LEA R46, P0, R44, UR22, 0x1 ;  /* 0x000000162c2e7c11 */ /* 0x000fe4000f8008ff */
[--C-:B------:R-:W-:Y:S02]  /*42d0*/  SHF.R.S32.HI R112, RZ, 0x1f, R51.reuse ;  /* 0x0000001fff707819 */ /* 0x100fe40000011433 */
[-C--:B------:R-:W-:Y:S02]  /*42e0*/  IADD3 R45, P1, P2, R27, R40.reuse, R50 ;  /* 0x000000281b2d7210 */ /* 0x080fe40007a3e032 */
[----:B------:R-:W-:Y:S02]  /*42f0*/  IADD3 R114, P3, P4, R26, R40, R51 ;  /* 0x000000281a727210 */ /* 0x000fe40007c7e033 */
[----:B------:R-:W-:Y:S02]  /*4300*/  LEA.HI.X R47, R44, UR23, R47, 0x1, P0 ;  /* 0x000000172c2f7c11 */ /* 0x000fe400080f0c2f */
[----:B------:R-:W-:-:S02]  /*4310*/  IADD3.X R116, R115, R41, R116, P1, P2 ;  /* 0x0000002973747210 */ /* 0x000fc40000fe4474 */
[----:B0-----:R-:W-:Y:S01]  /*4320*/  IADD3.X R43, R113, R41, R112, P3, P4 ;  /* 0x00000029712b7210 */ /* 0x001fe20001fe8470 */
[----:B------:R0:W4:Y:S01]  /*4330*/  LDG.E.CONSTANT R146, desc[UR10][R46.64] ;  /* 0x0000000a2e927981 */ /* 0x000122000c1e9900 */
[----:B------:R-:W-:Y:S02]  /*4340*/  LEA R44, P0, R45, UR22, 0x1 ;  /* 0x000000162d2c7c11 */ /* 0x000fe4000f8008ff */
[----:B------:R-:W-:Y:S02]  /*4350*/  SHF.R.S32.HI R42, RZ, 0x1f, R25 ;  /* 0x0000001fff2a7819 */ /* 0x000fe40000011419 */
[--C-:B------:R-:W-:Y:S02]  /*4360*/  SHF.R.S32.HI R113, RZ, 0x1f, R52.reuse ;  /* 0x0000001fff717819 */ /* 0x100fe40000011434 */
[----:B------:R-:W-:Y:S02]  /*4370*/  IADD3 R112, P1, P2, R25, R40, R52 ;  /* 0x0000002819707210 */ /* 0x000fe40007a3e034 */
[----:B------:R-:W-:-:S02]  /*4380*/  LEA.HI.X R45, R45, UR23, R116, 0x1, P0 ;  /* 0x000000172d2d7c11 */ /* 0x000fc400080f0c74 */
[----:B------:R-:W-:Y:S02]  /*4390*/  IADD3.X R113, R42, R41, R113, P1, P2 ;  /* 0x000000292a717210 */ /* 0x000fe40000fe4471 */
[----:B------:R-:W-:Y:S01]  /*43a0*/  LEA R42, P1, R114, UR22, 0x1 ;  /* 0x00000016722a7c11 */ /* 0x000fe2000f8208ff */
[----:B------:R1:W5:Y:S01]  /*43b0*/  LDG.E.CONSTANT R142, desc[UR10][R44.64] ;  /* 0x0000000a2c8e7981 */ /* 0x000362000c1e9900 */
[----:B------:R-:W-:Y:S02]  /*43c0*/  LEA R144, P0, R112, UR22, 0x1 ;  /* 0x0000001670907c11 */ /* 0x000fe4000f8008ff */
[----:B------:R-:W-:Y:S02]  /*43d0*/  LEA.HI.X R43, R114, UR23, R43, 0x1, P1 ;  /* 0x00000017722b7c11 */ /* 0x000fe400088f0c2b */
[----:B------:R-:W-:Y:S02]  /*43e0*/  LEA.HI.X R145, R112, UR23, R113, 0x1, P0 ;  /* 0x0000001770917c11 */ /* 0x000fe400080f0c71 */
[----:B------:R-:W-:Y:S01]  /*43f0*/  SHF.R.S32.HI R116, RZ, 0x1f, R53 ;  /* 0x0000001fff747819 */ /* 0x000fe20000011435 */
[----:B------:R1:W5:Y:S01]  /*4400*/  LDG.E.CONSTANT R143, desc[UR10][R42.64] ;  /* 0x0000000a2a8f7981 */ /* 0x000362000c1e9900 */
[----:B------:R-:W-:-:S02]  /*4410*/  SHF.R.S32.HI R112, RZ, 0x1f, R24 ;  /* 0x0000001fff707819 */ /* 0x000fc40000011418 */
[-C--:B------:R-:W-:Y:S01]  /*4420*/  IADD3 R113, P0, P1, R24, R40.reuse, R53 ;  /* 0x0000002818717210 */ /* 0x080fe2000791e035 */
[----:B------:R-:W5:Y:S01]  /*4430*/  LDG.E.CONSTANT R144, desc[UR10][R144.64] ;  /* 0x0000000a90907981 */ /* 0x000f62000c1e9900 */
[----:B------:R-:W-:Y:S02]  /*4440*/  SHF.R.S32.HI R114, RZ, 0x1f, R23 ;  /* 0x0000001fff727819 */ /* 0x000fe40000011417 */
[----:B------:R-:W-:Y:S02]  /*4450*/  IADD3.X R116, R112, R41, R116, P0, P1 ;  /* 0x0000002970747210 */ /* 0x000fe400007e2474 */
[----:B------:R-:W-:Y:S02]  /*4460*/  LEA R112, P0, R113, UR22, 0x1 ;  /* 0x0000001671707c11 */ /* 0x000fe4000f8008ff */
[--C-:B0-----:R-:W-:Y:S02]  /*4470*/  SHF.R.S32.HI R46, RZ, 0x1f, R54.reuse ;  /* 0x0000001fff2e7819 */ /* 0x101fe40000011436 */
[----:B------:R-:W-:-:S02]  /*4480*/  IADD3 R47, P2, P3, R23, R40, R54 ;  /* 0x00000028172f7210 */ /* 0x000fc40007b5e036 */
[----:B------:R-:W-:Y:S02]  /*4490*/  LEA.HI.X R113, R113, UR23, R116, 0x1, P0 ;  /* 0x0000001771717c11 */ /* 0x000fe400080f0c74 */
[----:B------:R-:W-:Y:S02]  /*44a0*/  IADD3.X R114, R114, R41, R46, P2, P3 ;  /* 0x0000002972727210 */ /* 0x000fe400017e642e */
[C---:B------:R-:W-:Y:S01]  /*44b0*/  LEA R46, P1, R47.reuse, UR22, 0x1 ;  /* 0x000000162f2e7c11 */ /* 0x040fe2000f8208ff */
[----:B------:R0:W5:Y:S03]  /*44c0*/  LDG.E.CONSTANT R145, desc[UR10][R112.64] ;  /* 0x0000000a70917981 */ /* 0x000166000c1e9900 */
[----:B------:R-:W-:Y:S02]  /*44d0*/  LEA.HI.X R47, R47, UR23, R114, 0x1, P1 ;  /* 0x000000172f2f7c11 */ /* 0x000fe400088f0c72 */
[----:B-1----:R-:W-:-:S03]  /*44e0*/  SHF.R.S32.HI R44, RZ, 0x1f, R55 ;  /* 0x0000001fff2c7819 */ /* 0x002fc60000011437 */
[----:B------:R1:W5:Y:S01]  /*44f0*/  LDG.E.CONSTANT R138, desc[UR10][R46.64] ;  /* 0x0000000a2e8a7981 */ /* 0x000362000c1e9900 */
[----:B------:R-:W-:Y:S02]  /*4500*/  SHF.R.S32.HI R42, RZ, 0x1f, R22 ;  /* 0x0000001fff2a7819 */ /* 0x000fe40000011416 */
[----:B------:R-:W-:Y:S02]  /*4510*/  IADD3 R43, P2, P3, R22, R40, R55 ;  /* 0x00000028162b7210 */ /* 0x000fe40007b5e037 */
[----:B------:R-:W-:Y:S02]  /*4520*/  SHF.R.S32.HI R116, RZ, 0x1f, R56 ;  /* 0x0000001fff747819 */ /* 0x000fe40000011438 */
[----:B------:R-:W-:Y:S02]  /*4530*/  IADD3.X R44, R42, R41, R44, P2, P3 ;  /* 0x000000292a2c7210 */ /* 0x000fe400017e642c */
[----:B------:R-:W-:Y:S02]  /*4540*/  LEA R42, P0, R43, UR22, 0x1 ;  /* 0x000000162b2a7c11 */ /* 0x000fe4000f8008ff */
[----:B------:R-:W-:-:S02]  /*4550*/  SHF.R.S32.HI R114, RZ, 0x1f, R21 ;  /* 0x0000001fff727819 */ /* 0x000fc40000011415 */
[-C--:B------:R-:W-:Y:S02]  /*4560*/  IADD3 R45, P1, P2, R21, R40.reuse, R56 ;  /* 0x00000028152d7210 */ /* 0x080fe40007a3e038 */
[----:B------:R-:W-:Y:S02]  /*4570*/  LEA.HI.X R43, R43, UR23, R44, 0x1, P0 ;  /* 0x000000172b2b7c11 */ /* 0x000fe400080f0c2c */
[----:B------:R-:W-:Y:S02]  /*4580*/  IADD3.X R116, R114, R41, R116, P1, P2 ;  /* 0x0000002972747210 */ /* 0x000fe40000fe4474 */
[----:B------:R-:W-:Y:S01]  /*4590*/  LEA R44, P0, R45, UR22, 0x1 ;  /* 0x000000162d2c7c11 */ /* 0x000fe2000f8008ff */
[----:B------:R1:W5:Y:S01]  /*45a0*/  LDG.E.CONSTANT R139, desc[UR10][R42.64] ;  /* 0x0000000a2a8b7981 */ /* 0x000362000c1e9900 */
[----:B------:R-:W-:Y:S02]  /*45b0*/  SHF.R.S32.HI R115, RZ, 0x1f, R20 ;  /* 0x0000001fff737819 */ /* 0x000fe40000011414 */
[----:B------:R-:W-:-:S02]  /*45c0*/  IADD3 R114, P1, P2, R20, R40, R57 ;  /* 0x0000002814727210 */ /* 0x000fc40007a3e039 */
[----:B------:R-:W-:Y:S02]  /*45d0*/  LEA.HI.X R45, R45, UR23, R116, 0x1, P0 ;  /* 0x000000172d2d7c11 */ /* 0x000fe400080f0c74 */
[----:B------:R-:W-:Y:S02]  /*45e0*/  IADD3.X R115, R115, R41, R118, P1, P2 ;  /* 0x0000002973737210 */ /* 0x000fe40000fe4476 */
[C---:B0-----:R-:W-:Y:S01]  /*45f0*/  LEA R112, P0, R114.reuse, UR22, 0x1 ;  /* 0x0000001672707c11 */ /* 0x041fe2000f8008ff */
[----:B------:R0:W5:Y:S03]  /*4600*/  LDG.E.CONSTANT R140, desc[UR10][R44.64] ;  /* 0x0000000a2c8c7981 */ /* 0x000166000c1e9900 */
[----:B------:R-:W-:Y:S02]  /*4610*/  LEA.HI.X R113, R114, UR23, R115, 0x1, P0 ;  /* 0x0000001772717c11 */ /* 0x000fe400080f0c73 */
[----:B------:R-:W-:-:S02]  /*4620*/  SHF.R.S32.HI R114, RZ, 0x1f, R58 ;  /* 0x0000001fff727819 */ /* 0x000fc4000001143a */
[----:B------:R-:W-:Y:S01]  /*4630*/  SHF.R.S32.HI R115, RZ, 0x1f, R19 ;  /* 0x0000001fff737819 */ /* 0x000fe20000011413 */
[----:B------:R0:W5:Y:S01]  /*4640*/  LDG.E.CONSTANT R141, desc[UR10][R112.64] ;  /* 0x0000000a708d7981 */ /* 0x000162000c1e9900 */
[----:B-1----:R-:W-:-:S04]  /*4650*/  IADD3 R46, P0, P1, R19, R40, R58 ;  /* 0x00000028132e7210 */ /* 0x002fc8000791e03a */
[-C--:B------:R-:W-:Y:S02]  /*4660*/  IADD3.X R115, R115, R41.reuse, R114, P0, P1 ;  /* 0x0000002973737210 */ /* 0x080fe400007e2472 */
[C---:B------:R-:W-:Y:S02]  /*4670*/  LEA R42, P0, R46.reuse, UR22, 0x1 ;  /* 0x000000162e2a7c11 */ /* 0x040fe4000f8008ff */
[----:B------:R-:W-:Y:S02]  /*4680*/  SHF.R.S32.HI R116, RZ, 0x1f, R59 ;  /* 0x0000001fff747819 */ /* 0x000fe4000001143b */
[----:B------:R-:W-:Y:S02]  /*4690*/  LEA.HI.X R43, R46, UR23, R115, 0x1, P0 ;  /* 0x000000172e2b7c11 */ /* 0x000fe400080f0c73 */
[----:B------:R-:W-:Y:S02]  /*46a0*/  IADD3 R47, P2, P3, R18, R40, R59 ;  /* 0x00000028122f7210 */ /* 0x000fe40007b5e03b */
[----:B------:R-:W-:Y:S01]  /*46b0*/  SHF.R.S32.HI R114, RZ, 0x1f, R60 ;  /* 0x0000001fff727819 */ /* 0x000fe2000001143c */
[----:B------:R1:W5:Y:S01]  /*46c0*/  LDG.E.CONSTANT R134, desc[UR10][R42.64] ;  /* 0x0000000a2a867981 */ /* 0x000362000c1e9900 */
[----:B------:R-:W-:-:S02]  /*46d0*/  IADD3.X R116, R117, R41, R116, P2, P3 ;  /* 0x0000002975747210 */ /* 0x000fc400017e6474 */
[----:B0-----:R-:W-:Y:S02]  /*46e0*/  SHF.R.S32.HI R44, RZ, 0x1f, R17 ;  /* 0x0000001fff2c7819 */ /* 0x001fe40000011411 */
[----:B------:R-:W-:Y:S02]  /*46f0*/  IADD3 R45, P1, P2, R17, R40, R60 ;  /* 0x00000028112d7210 */ /* 0x000fe40007a3e03c */
[C---:B------:R-:W-:Y:S02]  /*4700*/  LEA R46, P0, R47.reuse, UR22, 0x1 ;  /* 0x000000162f2e7c11 */ /* 0x040fe4000f8008ff */
[----:B------:R-:W-:Y:S02]  /*4710*/  IADD3.X R114, R44, R41, R114, P1, P2 ;  /* 0x000000292c727210 */ /* 0x000fe40000fe4472 */
[----:B------:R-:W-:Y:S02]  /*4720*/  LEA.HI.X R47, R47, UR23, R116, 0x1, P0 ;  /* 0x000000172f2f7c11 */ /* 0x000fe400080f0c74 */
[----:B------:R-:W-:-:S02]  /*4730*/  LEA R44, P0, R45, UR22, 0x1 ;  /* 0x000000162d2c7c11 */ /* 0x000fc4000f8008ff */
[--C-:B------:R-:W-:Y:S01]  /*4740*/  SHF.R.S32.HI R116, RZ, 0x1f, R61.reuse ;  /* 0x0000001fff747819 */ /* 0x100fe2000001143d */
[----:B------:R-:W5:Y:S01]  /*4750*/  LDG.E.CONSTANT R135, desc[UR10][R46.64] ;  /* 0x0000000a2e877981 */ /* 0x000f62000c1e9900 */
[----:B------:R-:W-:Y:S02]  /*4760*/  SHF.R.S32.HI R115, RZ, 0x1f, R16 ;  /* 0x0000001fff737819 */ /* 0x000fe40000011410 */
[----:B------:R-:W-:Y:S02]  /*4770*/  IADD3 R112, P1, P2, R16, R40, R61 ;  /* 0x0000002810707210 */ /* 0x000fe40007a3e03d */
[----:B------:R-:W-:Y:S02]  /*4780*/  LEA.HI.X R45, R45, UR23, R114, 0x1, P0 ;  /* 0x000000172d2d7c11 */ /* 0x000fe400080f0c72 */
[----:B------:R-:W-:Y:S02]  /*4790*/  IADD3.X R115, R115, R41, R116, P1, P2 ;  /* 0x0000002973737210 */ /* 0x000fe40000fe4474 */
[C---:B-1----:R-:W-:Y:S01]  /*47a0*/  LEA R42, P0, R112.reuse, UR22, 0x1 ;  /* 0x00000016702a7c11 */ /* 0x042fe2000f8008ff */
[----:B------:R0:W5:Y:S03]  /*47b0*/  LDG.E.CONSTANT R136, desc[UR10][R44.64] ;  /* 0x0000000a2c887981 */ /* 0x000166000c1e9900 */
[----:B------:R-:W-:-:S02]  /*47c0*/  LEA.HI.X R43, R112, UR23, R115, 0x1, P0 ;  /* 0x00000017702b7c11 */ /* 0x000fc400080f0c73 */
[--C-:B------:R-:W-:Y:S02]  /*47d0*/  SHF.R.S32.HI R114, RZ, 0x1f, R62.reuse ;  /* 0x0000001fff727819 */ /* 0x100fe4000001143e */
[----:B------:R-:W-:Y:S01]  /*47e0*/  SHF.R.S32.HI R116, RZ, 0x1f, R15 ;  /* 0x0000001fff747819 */ /* 0x000fe2000001140f */
[----:B------:R1:W5:Y:S01]  /*47f0*/  LDG.E.CONSTANT R137, desc[UR10][R42.64] ;  /* 0x0000000a2a897981 */ /* 0x000362000c1e9900 */
[----:B------:R-:W-:Y:S02]  /*4800*/  IADD3 R113, P1, P2, R15, R40, R62 ;  /* 0x000000280f717210 */ /* 0x000fe40007a3e03e */
[----:B------:R-:W-:Y:S02]  /*4810*/  SHF.R.S32.HI R115, RZ, 0x1f, R14 ;  /* 0x0000001fff737819 */ /* 0x000fe4000001140e */
[----:B------:R-:W-:Y:S02]  /*4820*/  IADD3.X R114, R116, R41, R114, P1, P2 ;  /* 0x0000002974727210 */ /* 0x000fe40000fe4472 */
[----:B------:R-:W-:-:S02]  /*4830*/  SHF.R.S32.HI R116, RZ, 0x1f, R63 ;  /* 0x0000001fff747819 */ /* 0x000fc4000001143f */
[----:B------:R-:W-:Y:S02]  /*4840*/  IADD3 R112, P1, P2, R14, R40, R63 ;  /* 0x000000280e707210 */ /* 0x000fe40007a3e03f */
[----:B------:R-:W-:Y:S02]  /*4850*/  LEA R128, P0, R113, UR22, 0x1 ;  /* 0x0000001671807c11 */ /* 0x000fe4000f8008ff */
[----:B0-----:R-:W-:Y:S02]  /*4860*/  IADD3.X R45, R115, R41, R116, P1, P2 ;  /* 0x00000029732d7210 */ /* 0x001fe40000fe4474 */
[C---:B------:R-:W-:Y:S02]  /*4870*/  LEA R46, P1, R112.reuse, UR22, 0x1 ;  /* 0x00000016702e7c11 */ /* 0x040fe4000f8208ff */
[----:B------:R-:W-:Y:S02]  /*4880*/  LEA.HI.X R129, R113, UR23, R114, 0x1, P0 ;  /* 0x0000001771817c11 */ /* 0x000fe400080f0c72 */
[----:B------:R-:W-:-:S02]  /*4890*/  LEA.HI.X R47, R112, UR23, R45, 0x1, P1 ;  /* 0x00000017702f7c11 */ /* 0x000fc400088f0c2d */
[----:B------:R-:W-:Y:S01]  /*48a0*/  IADD3 R44, P0, P1, R13, R40, R64 ;  /* 0x000000280d2c7210 */ /* 0x000fe2000791e040 */
[----:B------:R-:W5:Y:S03]  /*48b0*/  LDG.E.CONSTANT R128, desc[UR10][R128.64] ;  /* 0x0000000a80807981 */ /* 0x000f66000c1e9900 */
[----:B------:R-:W-:Y:S01]  /*48c0*/  LEA R132, P2, R44, UR22, 0x1 ;  /* 0x000000162c847c11 */ /* 0x000fe2000f8408ff */
[----:B------:R0:W5:Y:S01]  /*48d0*/  LDG.E.CONSTANT R131, desc[UR10][R46.64] ;  /* 0x0000000a2e837981 */ /* 0x000162000c1e9900 */
[----:B------:R-:W-:-:S04]  /*48e0*/  IADD3.X R45, R95, R41, R78, P0, P1 ;  /* 0x000000295f2d7210 */ /* 0x000fc800007e244e */
[----:B------:R-:W-:Y:S02]  /*48f0*/  LEA.HI.X R133, R44, UR23, R45, 0x1, P2 ;  /* 0x000000172c857c11 */ /* 0x000fe400090f0c2d */
[-C--:B------:R-:W-:Y:S02]  /*4900*/  IADD3 R45, P0, P1, R12, R40.reuse, R65 ;  /* 0x000000280c2d7210 */ /* 0x080fe4000791e041 */
[----:B-1----:R-:W-:Y:S01]  /*4910*/  IADD3 R43, P3, P4, R11, R40, R66 ;  /* 0x000000280b2b7210 */ /* 0x002fe20007c7e042 */
[----:B------:R-:W5:Y:S01]  /*4920*/  LDG.E.CONSTANT R132, desc[UR10][R132.64] ;  /* 0x0000000a84847981 */ /* 0x000f62000c1e9900 */
[----:B------:R-:W-:Y:S02]  /*4930*/  LEA R44, P2, R45, UR22, 0x1 ;  /* 0x000000162d2c7c11 */ /* 0x000fe4000f8408ff */
[----:B------:R-:W-:Y:S02]  /*4940*/  IADD3.X R114, R97, R41, R80, P0, P1 ;  /* 0x0000002961727210 */ /* 0x000fe400007e2450 */
[----:B------:R-:W-:-:S02]  /*4950*/  LEA R42, P0, R43, UR22, 0x1 ;  /* 0x000000162b2a7c11 */ /* 0x000fc4000f8008ff */
[-C--:B------:R-:W-:Y:S02]  /*4960*/  IADD3.X R112, R94, R41.reuse, R81, P3, P4 ;  /* 0x000000295e707210 */ /* 0x080fe40001fe8451 */
[----:B------:R-:W-:Y:S02]  /*4970*/  LEA.HI.X R45, R45, UR23, R114, 0x1, P2 ;  /* 0x000000172d2d7c11 */ /* 0x000fe400090f0c72 */
[----:B------:R-:W-:Y:S02]  /*4980*/  LEA.HI.X R43, R43, UR23, R112, 0x1, P0 ;  /* 0x000000172b2b7c11 */ /* 0x000fe400080f0c70 */
[-C--:B0-----:R-:W-:Y:S01]  /*4990*/  IADD3 R46, P0, P1, R10, R40.reuse, R67 ;  /* 0x000000280a2e7210 */ /* 0x081fe2000791e043 */
[----:B------:R0:W5:Y:S01]  /*49a0*/  LDG.E.CONSTANT R130, desc[UR10][R44.64] ;  /* 0x0000000a2c827981 */ /* 0x000162000c1e9900 */
[----:B------:R-:W-:Y:S02]  /*49b0*/  IADD3 R47, P3, P4, R9, R40, R68 ;  /* 0x00000028092f7210 */ /* 0x000fe40007c7e044 */
[----:B------:R-:W-:Y:S01]  /*49c0*/  LEA R112, P2, R46, UR22, 0x1 ;  /* 0x000000162e707c11 */ /* 0x000fe2000f8408ff */
[----:B------:R1:W5:Y:S01]  /*49d0*/  LDG.E.CONSTANT R121, desc[UR10][R42.64] ;  /* 0x0000000a2a797981 */ /* 0x000362000c1e9900 */
[----:B------:R-:W-:-:S02]  /*49e0*/  IADD3.X R113, R99, R41, R82, P0, P1 ;  /* 0x0000002963717210 */ /* 0x000fc400007e2452 */
[----:B------:R-:W-:Y:S02]  /*49f0*/  IADD3.X R114, R96, R41, R83, P3, P4 ;  /* 0x0000002960727210 */ /* 0x000fe40001fe8453 */
[----:B------:R-:W-:Y:S02]  /*4a00*/  LEA.HI.X R113, R46, UR23, R113, 0x1, P2 ;  /* 0x000000172e717c11 */ /* 0x000fe400090f0c71 */
[----:B------:R-:W-:-:S03]  /*4a10*/  LEA R46, P0, R47, UR22, 0x1 ;  /* 0x000000162f2e7c11 */ /* 0x000fc6000f8008ff */
[----:B------:R1:W5:Y:S01]  /*4a20*/  LDG.E.CONSTANT R123, desc[UR10][R112.64] ;  /* 0x0000000a707b7981 */ /* 0x000362000c1e9900 */
[----:B------:R-:W-:Y:S02]  /*4a30*/  LEA.HI.X R47, R47, UR23, R114, 0x1, P0 ;  /* 0x000000172f2f7c11 */ /* 0x000fe400080f0c72 */
[----:B------:R-:W-:-:S03]  /*4a40*/  IADD3 R115, P0, P1, R8, R40, R69 ;  /* 0x0000002808737210 */ /* 0x000fc6000791e045 */
[----:B------:R1:W5:Y:S01]  /*4a50*/  LDG.E.CONSTANT R124, desc[UR10][R46.64] ;  /* 0x0000000a2e7c7981 */ /* 0x000362000c1e9900 */
[----:B0-----:R-:W-:Y:S02]  /*4a60*/  LEA R44, P2, R115, UR22, 0x1 ;  /* 0x00000016732c7c11 */ /* 0x001fe4000f8408ff */
[----:B------:R-:W-:-:S04]  /*4a70*/  IADD3.X R116, R101, R41, R84, P0, P1 ;  /* 0x0000002965747210 */ /* 0x000fc800007e2454 */
[----:B------:R-:W-:Y:S02]  /*4a80*/  LEA.HI.X R45, R115, UR23, R116, 0x1, P2 ;  /* 0x00000017732d7c11 */ /* 0x000fe400090f0c74 */
[----:B------:R-:W-:-:S03]  /*4a90*/  IADD3 R114, P0, P1, R7, R40, R70 ;  /* 0x0000002807727210 */ /* 0x000fc6000791e046 */
[----:B------:R0:W5:Y:S01]  /*4aa0*/  LDG.E.CONSTANT R125, desc[UR10][R44.64] ;  /* 0x0000000a2c7d7981 */ /* 0x000162000c1e9900 */
[----:B-1----:R-:W-:Y:S02]  /*4ab0*/  LEA R42, P2, R114, UR22, 0x1 ;  /* 0x00000016722a7c11 */ /* 0x002fe4000f8408ff */
[-C--:B------:R-:W-:Y:S02]  /*4ac0*/  IADD3.X R43, R98, R41.reuse, R85, P0, P1 ;  /* 0x00000029622b7210 */ /* 0x080fe400007e2455 */
[-C--:B------:R-:W-:Y:S02]  /*4ad0*/  IADD3 R113, P0, P1, R6, R40.reuse, R71 ;  /* 0x0000002806717210 */ /* 0x080fe4000791e047 */
        /* <DEDUP_REMOVED lines=9> */
[-C--:B0-----:R-:W-:Y:S01]  /*4b70*/  IADD3 R45, P0, P1, R4, R40.reuse, R73 ;  /* 0x00000028042d7210 */ /* 0x081fe2000791e049 */
[----:B------:R0:W5:Y:S01]  /*4b80*/  LDG.E.CONSTANT R126, desc[UR10][R112.64] ;  /* 0x0000000a707e7981 */ /* 0x000162000c1e9900 */
[----:B-1----:R-:W-:-:S02]  /*4b90*/  IADD3 R43, P3, P4, R3, R40, R74 ;  /* 0x00000028032b7210 */ /* 0x002fc40007c7e04a */
[----:B------:R-:W-:Y:S01]  /*4ba0*/  LEA R44, P2, R45, UR22, 0x1 ;  /* 0x000000162d2c7c11 */ /* 0x000fe2000f8408ff */
[----:B------:R1:W5:Y:S01]  /*4bb0*/  LDG.E.CONSTANT R127, desc[UR10][R46.64] ;  /* 0x0000000a2e7f7981 */ /* 0x000362000c1e9900 */
[-C--:B------:R-:W-:Y:S02]  /*4bc0*/  IADD3.X R116, R105, R41.reuse, R88, P0, P1 ;  /* 0x0000002969747210 */ /* 0x080fe400007e2458 */
[----:B------:R-:W-:Y:S02]  /*4bd0*/  LEA R42, P0, R43, UR22, 0x1 ;  /* 0x000000162b2a7c11 */ /* 0x000fe4000f8008ff */
[----:B------:R-:W-:Y:S02]  /*4be0*/  IADD3.X R114, R102, R41, R89, P3, P4 ;  /* 0x0000002966727210 */ /* 0x000fe40001fe8459 */
[----:B------:R-:W-:Y:S02]  /*4bf0*/  LEA.HI.X R45, R45, UR23, R116, 0x1, P2 ;  /* 0x000000172d2d7c11 */ /* 0x000fe400090f0c74 */
[----:B------:R-:W-:-:S02]  /*4c00*/  LEA.HI.X R43, R43, UR23, R114, 0x1, P0 ;  /* 0x000000172b2b7c11 */ /* 0x000fc400080f0c72 */
[-C--:B0-----:R-:W-:Y:S01]  /*4c10*/  IADD3 R113, P0, P1, R2, R40.reuse, R75 ;  /* 0x0000002802717210 */ /* 0x081fe2000791e04b */
[----:B------:R0:W5:Y:S01]  /*4c20*/  LDG.E.CONSTANT R129, desc[UR10][R44.64] ;  /* 0x0000000a2c817981 */ /* 0x000162000c1e9900 */
[----:B------:R-:W-:Y:S02]  /*4c30*/  IADD3 R112, P3, P4, R0, R40, R77 ;  /* 0x0000002800707210 */ /* 0x000fe40007c7e04d */
[----:B------:R-:W-:Y:S01]  /*4c40*/  LEA R118, P2, R113, UR22, 0x1 ;  /* 0x0000001671767c11 */ /* 0x000fe2000f8408ff */
[----:B------:R2:W5:Y:S01]  /*4c50*/  LDG.E.CONSTANT R133, desc[UR10][R42.64] ;  /* 0x0000000a2a857981 */ /* 0x000562000c1e9900 */
[----:B------:R-:W-:Y:S02]  /*4c60*/  IADD3.X R114, R107, R41, R90, P0, P1 ;  /* 0x000000296b727210 */ /* 0x000fe400007e245a */
[----:B------:R-:W-:Y:S02]  /*4c70*/  LEA R116, P0, R112, UR22, 0x1 ;  /* 0x0000001670747c11 */ /* 0x000fe4000f8008ff */
[----:B------:R-:W-:-:S02]  /*4c80*/  LEA.HI.X R119, R113, UR23, R114, 0x1, P2 ;  /* 0x0000001771777c11 */ /* 0x000fc400090f0c72 */
[-C--:B-1----:R-:W-:Y:S02]  /*4c90*/  IADD3.X R47, R104, R41.reuse, R91, P3, P4 ;  /* 0x00000029682f7210 */ /* 0x082fe40001fe845b */
[-C--:B------:R-:W-:Y:S01]  /*4ca0*/  IADD3 R46, P5, P6, R36, R40.reuse, R79 ;  /* 0x00000028242e7210 */ /* 0x080fe20007ebe04f */
[----:B------:R-:W5:Y:S01]  /*4cb0*/  LDG.E.CONSTANT R118, desc[UR10][R118.64] ;  /* 0x0000000a76767981 */ /* 0x000f62000c1e9900 */
[----:B------:R-:W-:Y:S02]  /*4cc0*/  LEA.HI.X R117, R112, UR23, R47, 0x1, P0 ;  /* 0x0000001770757c11 */ /* 0x000fe400080f0c2f */
[----:B------:R-:W-:Y:S02]  /*4cd0*/  LEA R114, P1, R46, UR22, 0x1 ;  /* 0x000000162e727c11 */ /* 0x000fe4000f8208ff */
[----:B0-----:R-:W-:Y:S01]  /*4ce0*/  IADD3.X R45, R109, R41, R92, P5, P6 ;  /* 0x000000296d2d7210 */ /* 0x001fe20002fec45c */
[----:B------:R4:W5:Y:S01]  /*4cf0*/  LDG.E.CONSTANT R116, desc[UR10][R116.64] ;  /* 0x0000000a74747981 */ /* 0x000962000c1e9900 */
[----:B------:R-:W-:-:S02]  /*4d00*/  IADD3 R40, P2, P3, R37, R40, R76 ;  /* 0x0000002825287210 */ /* 0x000fc40007b5e04c */
[----:B------:R-:W-:Y:S02]  /*4d10*/  LEA.HI.X R115, R46, UR23, R45, 0x1, P1 ;  /* 0x000000172e737c11 */ /* 0x000fe400088f0c2d */
[----:B------:R-:W-:Y:S01]  /*4d20*/  LEA R112, P0, R40, UR22, 0x1 ;  /* 0x0000001628707c11 */ /* 0x000fe2000f8008ff */
[----:B------:R-:W0:Y:S01]  /*4d30*/  LDS.128 R44, [R39] ;  /* 0x00000000272c7984 */ /* 0x000e220000000c00 */
[----:B------:R-:W-:-:S03]  /*4d40*/  IADD3.X R41, R106, R41, R93, P2, P3 ;  /* 0x000000296a297210 */ /* 0x000fc600017e645d */
[----:B------:R1:W5:Y:S01]  /*4d50*/  LDG.E.CONSTANT R114, desc[UR10][R114.64] ;  /* 0x0000000a72727981 */ /* 0x000362000c1e9900 */
[----:B------:R-:W-:-:S03]  /*4d60*/  LEA.HI.X R113, R40, UR23, R41, 0x1, P0 ;  /* 0x0000001728717c11 */ /* 0x000fc600080f0c29 */
[----:B--2---:R-:W2:Y:S04]  /*4d70*/  LDS.128 R40, [R39+0x10] ;  /* 0x0000100027287984 */ /* 0x004ea80000000c00 */
[----:B------:R1:W2:Y:S01]  /*4d80*/  LDG.E.CONSTANT R112, desc[UR10][R112.64] ;  /* 0x0000000a70707981 */ /* 0x0002a2000c1e9900 */
[C---:B------:R-:W-:Y:S01]  /*4d90*/  IMAD.U32 R150, R147.reuse, 0x10000, RZ ;  /* 0x0001000093967824 */ /* 0x040fe200078e00ff */
[----:B------:R-:W-:Y:S02]  /*4da0*/  PRMT R152, R147, 0x7632, R152 ;  /* 0x0000763293987816 */ /* 0x000fe40000000098 */
[C---:B----4-:R-:W-:Y:S01]  /*4db0*/  PRMT R117, R146.reuse, 0x7632, R117 ;  /* 0x0000763292757816 */ /* 0x050fe20000000075 */
[----:B------:R-:W-:Y:S02]  /*4dc0*/  IMAD.U32 R146, R146, 0x10000, RZ ;  /* 0x0001000092927824 */ /* 0x000fe400078e00ff */
[----:B------:R-:W-:-:S02]  /*4dd0*/  IMAD.U32 R152, R152, 0x10000, RZ ;  /* 0x0001000098987824 */ /* 0x000fc400078e00ff */
[C---:B0-----:R-:W-:Y:S01]  /*4de0*/  IMAD.U32 R149, R45.reuse, 0x10000, RZ ;  /* 0x000100002d957824 */ /* 0x041fe200078e00ff */
[----:B------:R-:W-:Y:S01]  /*4df0*/  PRMT R119, R45, 0x7632, R119 ;  /* 0x000076322d777816 */ /* 0x000fe20000000077 */
[----:B------:R-:W-:Y:S02]  /*4e00*/  IMAD.U32 R45, R44, 0x10000, RZ ;  /* 0x000100002c2d7824 */ /* 0x000fe400078e00ff */
[----:B------:R-:W-:Y:S01]  /*4e10*/  FMUL.FTZ R154, R149, R150 ;  /* 0x00000096959a7220 */ /* 0x000fe20000410000 */
[----:B---3--:R-:W-:Y:S01]  /*4e20*/  IMAD.U32 R150, R148, 0x10000, RZ ;  /* 0x0001000094967824 */ /* 0x008fe200078e00ff */
[----:B------:R-:W-:Y:S01]  /*4e30*/  PRMT R44, R44, 0x7632, R44 ;  /* 0x000076322c2c7816 */ /* 0x000fe2000000002c */
[----:B------:R-:W-:Y:S02]  /*4e40*/  IMAD.U32 R119, R119, 0x10000, RZ ;  /* 0x0001000077777824 */ /* 0x000fe400078e00ff */
[----:B------:R-:W-:Y:S01]  /*4e50*/  FFMA.FTZ R150, R45, R150, R154 ;  /* 0x000000962d967223 */ /* 0x000fe2000001009a */
[----:B------:R-:W-:Y:S01]  /*4e60*/  PRMT R45, R148, 0x7632, R45 ;  /* 0x00007632942d7816 */ /* 0x000fe2000000002d */
[----:B-1----:R-:W-:-:S02]  /*4e70*/  IMAD.U32 R115, R46, 0x10000, RZ ;  /* 0x000100002e737824 */ /* 0x002fc400078e00ff */
[----:B------:R-:W-:Y:S01]  /*4e80*/  FMUL.FTZ R119, R119, R152 ;  /* 0x0000009877777220 */ /* 0x000fe20000410000 */
[----:B------:R-:W-:Y:S01]  /*4e90*/  PRMT R113, R46, 0x7632, R113 ;  /* 0x000076322e717816 */ /* 0x000fe20000000071 */
[----:B------:R-:W-:Y:S02]  /*4ea0*/  IMAD.U32 R44, R44, 0x10000, RZ ;  /* 0x000100002c2c7824 */ /* 0x000fe400078e00ff */
[----:B------:R-:W-:Y:S02]  /*4eb0*/  IMAD.U32 R45, R45, 0x10000, RZ ;  /* 0x000100002d2d7824 */ /* 0x000fe400078e00ff */
[----:B------:R-:W-:Y:S01]  /*4ec0*/  FFMA.FTZ R115, R115, R146, R150 ;  /* 0x0000009273737223 */ /* 0x000fe20000010096 */
[----:B------:R-:W-:Y:S01]  /*4ed0*/  IMAD.U32 R46, R117, 0x10000, RZ ;  /* 0x00010000752e7824 */ /* 0x000fe200078e00ff */
[----:B------:R-:W-:Y:S01]  /*4ee0*/  PRMT R117, R47, 0x7632, R117 ;  /* 0x000076322f757816 */ /* 0x000fe20000000075 */
[----:B------:R-:W-:Y:S01]  /*4ef0*/  FFMA.FTZ R44, R44, R45, R119 ;  /* 0x0000002d2c2c7223 */ /* 0x000fe20000010077 */
[----:B-----5:R-:W-:Y:S01]  /*4f00*/  PRMT R146, R142, 0x7632, R146 ;  /* 0x000076328e927816 */ /* 0x020fe20000000092 */
[----:B------:R-:W-:-:S02]  /*4f10*/  IMAD.U32 R113, R113, 0x10000, RZ ;  /* 0x0001000071717824 */ /* 0x000fc400078e00ff */
[----:B------:R-:W-:Y:S02]  /*4f20*/  IMAD.U32 R148, R47, 0x10000, RZ ;  /* 0x000100002f947824 */ /* 0x000fe400078e00ff */
[----:B------:R-:W-:Y:S02]  /*4f30*/  IMAD.U32 R119, R142, 0x10000, RZ ;  /* 0x000100008e777824 */ /* 0x000fe400078e00ff */
[----:B------:R-:W-:Y:S02]  /*4f40*/  IMAD.U32 R142, R117, 0x10000, RZ ;  /* 0x00010000758e7824 */ /* 0x000fe400078e00ff */
[----:B------:R-:W-:Y:S01]  /*4f50*/  FFMA.FTZ R113, R113, R46, R44 ;  /* 0x0000002e71717223 */ /* 0x000fe2000001002c */
[----:B------:R-:W-:Y:S02]  /*4f60*/  IMAD.U32 R117, R146, 0x10000, RZ ;  /* 0x0001000092757824 */ /* 0x000fe400078e00ff */
[----:B------:R-:W-:Y:S01]  /*4f70*/  FFMA.FTZ R115, R148, R119, R115 ;  /* 0x0000007794737223 */ /* 0x000fe20000010073 */
[C---:B--2---:R-:W-:Y:S01]  /*4f80*/  IMAD.U32 R146, R40.reuse, 0x10000, RZ ;  /* 0x0001000028927824 */ /* 0x044fe200078e00ff */
[----:B------:R-:W0:Y:S01]  /*4f90*/  LDS.128 R44, [R39+0x20] ;  /* 0x00002000272c7984 */ /* 0x000e220000000c00 */
[----:B------:R-:W-:Y:S01]  /*4fa0*/  IMAD.U32 R147, R143, 0x10000, RZ ;  /* 0x000100008f937824 */ /* 0x000fe200078e00ff */
[----:B------:R-:W-:-:S03]  /*4fb0*/  PRMT R40, R40, 0x7632, R40 ;  /* 0x0000763228287816 */ /* 0x000fc60000000028 */
[--C-:B------:R-:W-:Y:S01]  /*4fc0*/  FFMA.FTZ R146, R146, R147, R115.reuse ;  /* 0x0000009392927223 */ /* 0x100fe20000010073 */
[----:B------:R-:W-:Y:S01]  /*4fd0*/  PRMT R115, R143, 0x7632, R115 ;  /* 0x000076328f737816 */ /* 0x000fe20000000073 */
[----:B------:R-:W-:Y:S01]  /*4fe0*/  FFMA.FTZ R113, R142, R117, R113 ;  /* 0x000000758e717223 */ /* 0x000fe20000010071 */
[----:B------:R-:W-:Y:S01]  /*4ff0*/  IMAD.U32 R40, R40, 0x10000, RZ ;  /* 0x0001000028287824 */ /* 0x000fe200078e00ff */
[----:B------:R-:W-:Y:S02]  /*5000*/  PRMT R117, R41, 0x7632, R117 ;  /* 0x0000763229757816 */ /* 0x000fe40000000075 */
[----:B------:R-:W-:Y:S01]  /*5010*/  IMAD.U32 R115, R115, 0x10000, RZ ;  /* 0x0001000073737824 */ /* 0x000fe200078e00ff */
[C---:B------:R-:W-:Y:S01]  /*5020*/  PRMT R119, R144.reuse, 0x7632, R119 ;  /* 0x0000763290777816 */ /* 0x040fe20000000077 */
[----:B------:R-:W-:Y:S02]  /*5030*/  IMAD.U32 R41, R41, 0x10000, RZ ;  /* 0x0001000029297824 */ /* 0x000fe400078e00ff */
[----:B------:R-:W-:-:S02]  /*5040*/  IMAD.U32 R144, R144, 0x10000, RZ ;  /* 0x0001000090907824 */ /* 0x000fc400078e00ff */
[--C-:B------:R-:W-:Y:S01]  /*5050*/  FFMA.FTZ R40, R40, R115, R113.reuse ;  /* 0x0000007328287223 */ /* 0x100fe20000010071 */
[C---:B------:R-:W-:Y:S01]  /*5060*/  PRMT R113, R42.reuse, 0x7632, R113 ;  /* 0x000076322a717816 */ /* 0x040fe20000000071 */
[----:B------:R-:W-:Y:S01]  /*5070*/  IMAD.U32 R117, R117, 0x10000, RZ ;  /* 0x0001000075757824 */ /* 0x000fe200078e00ff */
[----:B------:R-:W-:Y:S01]  /*5080*/  PRMT R115, R145, 0x7632, R115 ;  /* 0x0000763291737816 */ /* 0x000fe20000000073 */
[----:B------:R-:W-:Y:S02]  /*5090*/  IMAD.U32 R119, R119, 0x10000, RZ ;  /* 0x0001000077777824 */ /* 0x000fe400078e00ff */
[----:B------:R-:W-:Y:S01]  /*50a0*/  FFMA.FTZ R41, R41, R144, R146 ;  /* 0x0000009029297223 */ /* 0x000fe20000010092 */
[----:B------:R-:W-:Y:S02]  /*50b0*/  IMAD.U32 R42, R42, 0x10000, RZ ;  /* 0x000100002a2a7824 */ /* 0x000fe400078e00ff */
[----:B------:R-:W-:Y:S02]  /*50c0*/  IMAD.U32 R145, R145, 0x10000, RZ ;  /* 0x0001000091917824 */ /* 0x000fe400078e00ff */
[----:B------:R-:W-:Y:S01]  /*50d0*/  FFMA.FTZ R40, R117, R119, R40 ;  /* 0x0000007775287223 */ /* 0x000fe20000010028 */
[----:B------:R-:W-:-:S02]  /*50e0*/  IMAD.U32 R142, R43, 0x10000, RZ ;  /* 0x000100002b8e7824 */ /* 0x000fc400078e00ff */
[----:B------:R-:W-:Y:S01]  /*50f0*/  FFMA.FTZ R41, R42, R145, R41 ;  /* 0x000000912a297223 */ /* 0x000fe20000010029 */
[----:B------:R-:W-:Y:S02]  /*5100*/  IMAD.U32 R113, R113, 0x10000, RZ ;  /* 0x0001000071717824 */ /* 0x000fe400078e00ff */
[----:B------:R-:W-:Y:S02]  /*5110*/  IMAD.U32 R115, R115, 0x10000, RZ ;  /* 0x0001000073737824 */ /* 0x000fe400078e00ff */
[----:B------:R-:W-:Y:S01]  /*5120*/  IMAD.U32 R119, R138, 0x10000, RZ ;  /* 0x000100008a777824 */ /* 0x000fe200078e00ff */
[----:B------:R-:W-:Y:S01]  /*5130*/  PRMT R117, R43, 0x7632, R117 ;  /* 0x000076322b757816 */ /* 0x000fe20000000075 */
[----:B------:R-:W-:Y:S02]  /*5140*/  FFMA.FTZ R115, R113, R115, R40 ;  /* 0x0000007371737223 */ /* 0x000fe40000010028 */
[----:B------:R-:W-:Y:S02]  /*5150*/  FFMA.FTZ R119, R142, R119, R41 ;  /* 0x000000778e777223 */ /* 0x000fe40000010029 */
[----:B------:R-:W1:Y:S01]  /*5160*/  LDS.128 R40, [R39+0x30] ;  /* 0x0000300027287984 */ /* 0x000e620000000c00 */
[----:B------:R-:W-:Y:S01]  /*5170*/  PRMT R138, R138, 0x7632, R138 ;  /* 0x000076328a8a7816 */ /* 0x000fe2000000008a */
[----:B------:R-:W-:Y:S01]  /*5180*/  IMAD.U32 R142, R117, 0x10000, RZ ;  /* 0x00010000758e7824 */ /* 0x000fe200078e00ff */
[C---:B0-----:R-:W-:Y:S01]  /*5190*/  PRMT R143, R44.reuse, 0x7632, R143 ;  /* 0x000076322c8f7816 */ /* 0x041fe2000000008f */
[----:B------:R-:W-:Y:S01]  /*51a0*/  IMAD.U32 R44, R44, 0x10000, RZ ;  /* 0x000100002c2c7824 */ /* 0x000fe200078e00ff */
        /* <DEDUP_REMOVED lines=60> */
[----:B------:R-:W-:Y:S01]  /*5570*/  PRMT R113, R128, 0x7632, R113 ;  /* 0x0000763280717816 */ /* 0x000fe20000000071 */
        /* <DEDUP_REMOVED lines=35> */
[C---:B-1----:R-:W-:Y:S01]  /*57b0*/  PRMT R117, R40.reuse, 0x7632, R117 ;  /* 0x0000763228757816 */ /* 0x042fe20000000075 */
        /* <DEDUP_REMOVED lines=31> */
[--C-:B------:R-:W-:Y:S01]  /*59b0*/  FFMA.FTZ R115, R115, R125, R124.reuse ;  /* 0x0000007d73737223 */ /* 0x100fe2000001007c */
[C---:B0-----:R-:W-:Y:S01]  /*59c0*/  PRMT R119, R45.reuse, 0x7632, R119 ;  /* 0x000076322d777816 */ /* 0x041fe20000000077 */
[----:B------:R-:W-:Y:S01]  /*59d0*/  IMAD.U32 R121, R45, 0x10000, RZ ;  /* 0x000100002d797824 */ /* 0x000fe200078e00ff */
[----:B------:R-:W-:Y:S01]  /*59e0*/  PRMT R45, R126, 0x7632, R45 ;  /* 0x000076327e2d7816 */ /* 0x000fe2000000002d */
[--C-:B------:R-:W-:Y:S01]  /*59f0*/  FFMA.FTZ R113, R130, R113, R115.reuse ;  /* 0x0000007182717223 */ /* 0x100fe20000010073 */
[----:B------:R-:W-:Y:S01]  /*5a00*/  PRMT R115, R44, 0x7632, R115 ;  /* 0x000076322c737816 */ /* 0x000fe20000000073 */
[----:B------:R-:W-:Y:S01]  /*5a10*/  IMAD.U32 R120, R120, 0x10000, RZ ;  /* 0x0001000078787824 */ /* 0x000fe200078e00ff */
[C---:B------:R-:W-:Y:S01]  /*5a20*/  PRMT R123, R46.reuse, 0x7632, R123 ;  /* 0x000076322e7b7816 */ /* 0x040fe2000000007b */
[----:B------:R-:W-:Y:S01]  /*5a30*/  IMAD.U32 R125, R46, 0x10000, RZ ;  /* 0x000100002e7d7824 */ /* 0x000fe200078e00ff */
[C---:B------:R-:W-:Y:S01]  /*5a40*/  PRMT R124, R47.reuse, 0x7632, R124 ;  /* 0x000076322f7c7816 */ /* 0x040fe2000000007c */
[----:B------:R-:W-:Y:S01]  /*5a50*/  IMAD.U32 R131, R47, 0x10000, RZ ;  /* 0x000100002f837824 */ /* 0x000fe200078e00ff */
[----:B------:R-:W-:Y:S01]  /*5a60*/  PRMT R47, R127, 0x7632, R47 ;  /* 0x000076327f2f7816 */ /* 0x000fe2000000002f */
[----:B------:R-:W-:-:S02]  /*5a70*/  IMAD.U32 R46, R115, 0x10000, RZ ;  /* 0x00010000732e7824 */ /* 0x000fc400078e00ff */
[----:B------:R-:W-:Y:S01]  /*5a80*/  FFMA.FTZ R117, R128, R120, R117 ;  /* 0x0000007880757223 */ /* 0x000fe20000010075 */
[----:B------:R-:W-:Y:S02]  /*5a90*/  IMAD.U32 R45, R45, 0x10000, RZ ;  /* 0x000100002d2d7824 */ /* 0x000fe400078e00ff */
[----:B------:R-:W-:Y:S02]  /*5aa0*/  IMAD.U32 R44, R44, 0x10000, RZ ;  /* 0x000100002c2c7824 */ /* 0x000fe400078e00ff */
[----:B------:R-:W-:Y:S02]  /*5ab0*/  IMAD.U32 R126, R126, 0x10000, RZ ;  /* 0x000100007e7e7824 */ /* 0x000fe400078e00ff */
[--C-:B------:R-:W-:Y:S01]  /*5ac0*/  FFMA.FTZ R45, R46, R45, R113.reuse ;  /* 0x0000002d2e2d7223 */ /* 0x100fe20000010071 */
[----:B------:R-:W-:Y:S01]  /*5ad0*/  IMAD.U32 R127, R127, 0x10000, RZ ;  /* 0x000100007f7f7824 */ /* 0x000fe200078e00ff */
[----:B------:R-:W-:Y:S01]  /*5ae0*/  PRMT R113, R129, 0x7632, R113 ;  /* 0x0000763281717816 */ /* 0x000fe20000000071 */
[----:B------:R-:W-:Y:S01]  /*5af0*/  FFMA.FTZ R44, R44, R126, R117 ;  /* 0x0000007e2c2c7223 */ /* 0x000fe20000010075 */
[----:B------:R-:W-:-:S02]  /*5b00*/  IMAD.U32 R120, R119, 0x10000, RZ ;  /* 0x0001000077787824 */ /* 0x000fc400078e00ff */
[----:B------:R-:W-:Y:S02]  /*5b10*/  IMAD.U32 R47, R47, 0x10000, RZ ;  /* 0x000100002f2f7824 */ /* 0x000fe400078e00ff */
[----:B------:R-:W-:Y:S01]  /*5b20*/  FFMA.FTZ R44, R121, R127, R44 ;  /* 0x0000007f792c7223 */ /* 0x000fe2000001002c */
[----:B------:R-:W-:Y:S01]  /*5b30*/  IMAD.U32 R129, R129, 0x10000, RZ ;  /* 0x0001000081817824 */ /* 0x000fe200078e00ff */
[----:B------:R-:W-:Y:S01]  /*5b40*/  PRMT R115, R133, 0x7632, R115 ;  /* 0x0000763285737816 */ /* 0x000fe20000000073 */
[----:B------:R-:W-:Y:S01]  /*5b50*/  FFMA.FTZ R45, R120, R47, R45 ;  /* 0x0000002f782d7223 */ /* 0x000fe2000001002d */
[----:B------:R-:W-:Y:S02]  /*5b60*/  IMAD.U32 R46, R123, 0x10000, RZ ;  /* 0x000100007b2e7824 */ /* 0x000fe400078e00ff */
[----:B------:R-:W-:Y:S02]  /*5b70*/  IMAD.U32 R47, R113, 0x10000, RZ ;  /* 0x00010000712f7824 */ /* 0x000fe400078e00ff */
[----:B------:R-:W-:Y:S01]  /*5b80*/  FFMA.FTZ R44, R125, R129, R44 ;  /* 0x000000817d2c7223 */ /* 0x000fe2000001002c */
[----:B------:R-:W-:-:S02]  /*5b90*/  IMAD.U32 R133, R133, 0x10000, RZ ;  /* 0x0001000085857824 */ /* 0x000fc400078e00ff */
[----:B------:R-:W-:Y:S01]  /*5ba0*/  FFMA.FTZ R45, R46, R47, R45 ;  /* 0x0000002f2e2d7223 */ /* 0x000fe2000001002d */
[----:B------:R-:W-:Y:S01]  /*5bb0*/  IMAD.U32 R124, R124, 0x10000, RZ ;  /* 0x000100007c7c7824 */ /* 0x000fe200078e00ff */
[C---:B-1----:R-:W-:Y:S01]  /*5bc0*/  PRMT R46, R40.reuse, 0x7632, R46 ;  /* 0x00007632282e7816 */ /* 0x042fe2000000002e */
[----:B------:R-:W-:Y:S02]  /*5bd0*/  IMAD.U32 R113, R115, 0x10000, RZ ;  /* 0x0001000073717824 */ /* 0x000fe400078e00ff */
        /* <DEDUP_REMOVED lines=32> */
[----:B------:R-:W-:-:S02]  /*5de0*/  IMAD.U32 R44, RZ, RZ, UR9 ;  /* 0x00000009ff2c7e24 */ /* 0x000fc4000f8e00ff */
[----:B------:R-:W-:Y:S01]  /*5df0*/  FFMA.FTZ R41, R124, R112, R41 ;  /* 0x000000707c297223 */ /* 0x000fe20000010029 */
[----:B------:R-:W-:Y:S01]  /*5e00*/  FFMA.FTZ R40, R117, R43, R40 ;  /* 0x0000002b75287223 */ /* 0x000fe20000010028 */
[----:B------:R-:W-:Y:S01]  /*5e10*/  IMAD R43, R108, 0x8, R31 ;  /* 0x000000086c2b7824 */ /* 0x000fe200078e021f */
[----:B------:R-:W-:Y:S02]  /*5e20*/  IADD3 R44, -R44, 0x1, RZ ;  /* 0x000000012c2c7810 */ /* 0x000fe40007ffe1ff */
[----:B------:R-:W-:Y:S01]  /*5e30*/  FADD.FTZ R40, R41, R40 ;  /* 0x0000002829287221 */ /* 0x000fe20000010000 */
[----:B------:R-:W-:Y:S06]  /*5e40*/  BRA.DIV UR6, `(.L_x_20001) ;  /* 0x0000004e06547947 */ /* 0x000fec000b800000 */
[----:B------:R-:W0:Y:S02]  /*5e50*/  SHFL.BFLY PT, R41, R40, 0x2, 0x1f ;  /* 0x0c401f0028297f89 */ /* 0x000e2400000e0000 */
[----:B0-----:R-:W-:-:S05]  /*5e60*/  FADD.FTZ R41, R40, R41 ;  /* 0x0000002928297221 */ /* 0x001fca0000010000 */
[----:B------:R0:W1:Y:S02]  /*5e70*/  SHFL.BFLY PT, R42, R41, 0x1, 0x1f ;  /* 0x0c201f00292a7f89 */ /* 0x00006400000e0000 */
.L_x_20056:
[----:B------:R-:W-:Y:S01]  /*5e80*/  ISETP.NE.AND P0, PT, R33, RZ, PT ;  /* 0x000000ff2100720c */ /* 0x000fe20003f05270 */
[----:B------:R-:W-:Y:S02]  /*5e90*/  IMAD.IADD R40, R44, 0x1, R43 ;  /* 0x000000012c287824 */ /* 0x000fe400078e022b */
[----:B-1----:R-:W-:Y:S01]  /*5ea0*/  FADD.FTZ R42, R41, R42 ;  /* 0x0000002a292a7221 */ /* 0x002fe20000010000 */
[----:B------:R-:W-:Y:S01]  /*5eb0*/  VIADD R108, R108, 0x4 ;  /* 0x000000046c6c7836 */ /* 0x000fe20000000000 */
[----:B------:R-:W-:Y:S01]  /*5ec0*/  BSSY B1, `(.L_x_20002) ;  /* 0x000000f000017945 */ /* 0x000fe20003800000 */
[----:B------:R-:W-:Y:S01]  /*5ed0*/  I2FP.F32.S32 R40, R40 ;  /* 0x0000002800287245 */ /* 0x000fe20000201400 */
[----:B0-----:R-:W-:Y:S02]  /*5ee0*/  FMUL.FTZ R41, R42, UR21 ;  /* 0x000000152a297c20 */ /* 0x001fe40008410000 */
[----:B------:R-:W-:Y:S02]  /*5ef0*/  ISETP.GE.AND P1, PT, R108, UR4, PT ;  /* 0x000000046c007c0c */ /* 0x000fe4000bf26270 */
[----:B------:R-:W-:-:S02]  /*5f00*/  FFMA.FTZ R45, R40, R122, R41 ;  /* 0x0000007a282d7223 */ /* 0x000fc40000010029 */
[----:B------:R-:W-:Y:S09]  /*5f10*/  @P0 BRA `(.L_x_20003) ;  /* 0x0000000000240947 */ /* 0x000ff20003800000 */
        /* <DEDUP_REMOVED lines=9> */
.L_x_20003:
[----:B------:R-:W-:Y:S05]  /*5fb0*/  BSYNC B1 ;  /* 0x0000000000017941 */ /* 0x000fea0003800000 */
.L_x_20002:
[----:B------:R-:W-:Y:S05]  /*5fc0*/  @!P1 BRA `(.L_x_20004) ;  /* 0xffffffe000349947 */ /* 0x000fea000383ffff */
.L_x_19995:
[----:B------:R-:W-:Y:S05]  /*5fd0*/  BSYNC B0 ;  /* 0x0000000000007941 */ /* 0x000fea0003800000 */
.L_x_19994:
[----:B------:R-:W2:Y:S01]  /*5fe0*/  S2R R3, SR_TID.X ;  /* 0x0000000000037919 */ /* 0x000ea20000002100 */
[----:B------:R-:W-:Y:S01]  /*5ff0*/  SHF.R.S32.HI R0, RZ, 0x1f, R35 ;  /* 0x0000001fff007819 */ /* 0x000fe20000011423 */
[----:B------:R-:W-:-:S03]  /*6000*/  UMOV UR6, 0xffffffff ;  /* 0xffffffff00067882 */ /* 0x000fc60000000000 */
[----:B------:R-:W-:-:S04]  /*6010*/  LEA.HI R2, R0, R35, RZ, 0x5 ;  /* 0x0000002300027211 */ /* 0x000fc800078f28ff */
[----:B------:R-:W-:Y:S02]  /*6020*/  LOP3.LUT R0, R2, 0xffffffe0, RZ, 0xc0, !PT ;  /* 0xffffffe002007812 */ /* 0x000fe400078ec0ff */
[----:B------:R-:W-:-:S03]  /*6030*/  SHF.R.S32.HI R6, RZ, 0x5, R2 ;  /* 0x00000005ff067819 */ /* 0x000fc60000011402 */
[----:B--2---:R-:W-:Y:S01]  /*6040*/  IMAD.IADD R0, R3, 0x1, -R0 ;  /* 0x0000000103007824 */ /* 0x004fe200078e0a00 */
[----:B------:R-:W-:Y:S06]  /*6050*/  BRA.DIV UR6, `(.L_x_20005) ;  /* 0x0000004e06187947 */ /* 0x000fec000b800000 */
[----:B------:R-:W2:Y:S02]  /*6060*/  SHFL.BFLY PT, R3, R32, 0x10, 0x1f ;  /* 0x0e001f0020037f89 */ /* 0x000ea400000e0000 */
[----:B--2---:R-:W-:-:S05]  /*6070*/  FMNMX.FTZ R3, R3, R32, !PT ;  /* 0x0000002003037209 */ /* 0x004fca0007810000 */
[----:B------:R-:W2:Y:S02]  /*6080*/  SHFL.BFLY PT, R2, R3, 0x8, 0x1f ;  /* 0x0d001f0003027f89 */ /* 0x000ea400000e0000 */
[----:B--2---:R-:W-:-:S05]  /*6090*/  FMNMX.FTZ R5, R3, R2, !PT ;  /* 0x0000000203057209 */ /* 0x004fca0007810000 */
[----:B------:R2:W3:Y:S02]  /*60a0*/  SHFL.BFLY PT, R2, R5, 0x4, 0x1f ;  /* 0x0c801f0005027f89 */ /* 0x0004e400000e0000 */
.L_x_20061:
        /* <DEDUP_REMOVED lines=25> */
[----:B------:R-:W2:Y:S04]  /*6240*/  @!P0 LDS R2, [R3] ;  /* 0x0000000003028984 */ /* 0x000ea80000000800 */
[----:B--2---:R-:W2:Y:S02]  /*6250*/  SHFL.BFLY PT, R5, R2, 0x2, 0x1f ;  /* 0x0c401f0002057f89 */ /* 0x004ea400000e0000 */
[----:B--2---:R-:W-:Y:S01]  /*6260*/  FMNMX.FTZ R5, R5, R2, !PT ;  /* 0x0000000205057209 */ /* 0x004fe20007810000 */
[----:B------:R-:W-:-:S04]  /*6270*/  IMAD.MOV.U32 R2, RZ, RZ, RZ ;  /* 0x000000ffff027224 */ /* 0x000fc800078e00ff */
[----:B------:R-:W2:Y:S02]  /*6280*/  SHFL.BFLY PT, R4, R5, 0x1, 0x1f ;  /* 0x0c201f0005047f89 */ /* 0x000ea400000e0000 */
[----:B--2---:R-:W-:-:S05]  /*6290*/  FMNMX.FTZ R4, R5, R4, !PT ;  /* 0x0000000405047209 */ /* 0x004fca0007810000 */
[----:B------:R2:W3:Y:S01]  /*62a0*/  SHFL.IDX PT, R23, R4, RZ, 0x1f ;  /* 0x00001fff04177589 */ /* 0x0004e200000e0000 */
[----:B------:R-:W-:Y:S05]  /*62b0*/  @P1 BRA `(.L_x_20007) ;  /* 0x0000000c00881947 */ /* 0x000fea0003800000 */
[----:B------:R-:W-:Y:S01]  /*62c0*/  LOP3.LUT R2, RZ, R35, RZ, 0x33, !PT ;  /* 0x00000023ff027212 */ /* 0x000fe200078e33ff */
[----:B------:R-:W-:Y:S01]  /*62d0*/  BSSY B1, `(.L_x_20008) ;  /* 0x000001a000017945 */ /* 0x000fe20003800000 */
[----:B--2---:R-:W-:-:S03]  /*62e0*/  IMAD.MOV.U32 R4, RZ, RZ, R35 ;  /* 0x000000ffff047224 */ /* 0x004fc600078e0023 */
        /* <DEDUP_REMOVED lines=13> */
.L_x_20010:
[----:B------:R-:W3:Y:S01]  /*63c0*/  LDS R6, [R5] ;  /* 0x0000000005067984 */ /* 0x000ee20000000800 */
[----:B------:R-:W-:Y:S02]  /*63d0*/  VIADD R3, R3, 0xffffffff ;  /* 0xffffffff03037836 */ /* 0x000fe40000000000 */
[----:B------:R-:W-:-:S03]  /*63e0*/  VIADD R4, R4, 0x80 ;  /* 0x0000008004047836 */ /* 0x000fc60000000000 */
[----:B------:R-:W-:Y:S01]  /*63f0*/  ISETP.NE.AND P0, PT, R3, RZ, PT ;  /* 0x000000ff0300720c */ /* 0x000fe20003f05270 */
[----:B---3--:R-:W-:-:S04]  /*6400*/  FADD.FTZ R6, -R23, R6 ;  /* 0x0000000617067221 */ /* 0x008fc80000010100 */
[----:B------:R-:W-:-:S06]  /*6410*/  FMUL.FTZ R6, R6, 1.4426950216293334961 ;  /* 0x3fb8aa3b06067820 */ /* 0x000fcc0000410000 */
[----:B------:R-:W2:Y:S02]  /*6420*/  MUFU.EX2 R6, R6 ;  /* 0x0000000600067308 */ /* 0x000ea40000000800 */
[----:B--2---:R2:W-:Y:S01]  /*6430*/  STS [R5], R6 ;  /* 0x0000000605007388 */ /* 0x0045e20000000800 */
[----:B------:R-:W-:Y:S01]  /*6440*/  FADD.FTZ R2, R6, R2 ;  /* 0x0000000206027221 */ /* 0x000fe20000010000 */
[----:B--2---:R-:W-:Y:S01]  /*6450*/  VIADD R5, R5, 0x200 ;  /* 0x0000020005057836 */ /* 0x004fe20000000000 */
[----:B------:R-:W-:Y:S06]  /*6460*/  @P0 BRA `(.L_x_20010) ;  /* 0xfffffffc00d40947 */ /* 0x000fec000383ffff */
.L_x_20009:
[----:B------:R-:W-:Y:S05]  /*6470*/  BSYNC B1 ;  /* 0x0000000000017941 */ /* 0x000fea0003800000 */
.L_x_20008:
        /* <DEDUP_REMOVED lines=15> */
.L_x_20013:
[----:B------:R-:W3:Y:S01]  /*6570*/  LDS R5, [R3+-0x400] ;  /* 0xfffc000003057984 */ /* 0x000ee20000000800 */
[----:B------:R-:W-:-:S03]  /*6580*/  VIADD R4, R4, 0x800 ;  /* 0x0000080004047836 */ /* 0x000fc60000000000 */
[----:B------:R-:W2:Y:S02]  /*6590*/  LDS R6, [R3+-0x200] ;  /* 0xfffe000003067984 */ /* 0x000ea40000000800 */
        /* <DEDUP_REMOVED lines=9> */
[----:B---3--:R-:W-:-:S03]  /*6630*/  FADD.FTZ R5, -R23, R5 ;  /* 0x0000000517057221 */ /* 0x008fc60000010100 */
[----:B------:R-:W3:Y:S01]  /*6640*/  LDS R15, [R3+0x1000] ;  /* 0x00100000030f7984 */ /* 0x000ee20000000800 */
[----:B------:R-:W-:Y:S01]  /*6650*/  FMUL.FTZ R5, R5, 1.4426950216293334961 ;  /* 0x3fb8aa3b05057820 */ /* 0x000fe20000410000 */
[C---:B--2---:R-:W-:Y:S02]  /*6660*/  FADD.FTZ R6, -R23.reuse, R6 ;  /* 0x0000000617067221 */ /* 0x044fe40000010100 */
[----:B------:R-:W2:Y:S01]  /*6670*/  LDS R16, [R3+0x1200] ;  /* 0x0012000003107984 */ /* 0x000ea20000000800 */
[----:B----4-:R-:W-:Y:S01]  /*6680*/  FADD.FTZ R7, -R23, R7 ;  /* 0x0000000717077221 */ /* 0x010fe20000010100 */
[----:B------:R-:W-:Y:S02]  /*6690*/  FMUL.FTZ R6, R6, 1.4426950216293334961 ;  /* 0x3fb8aa3b06067820 */ /* 0x000fe40000410000 */
[----:B------:R-:W4:Y:S01]  /*66a0*/  LDS R17, [R3+0x1400] ;  /* 0x0014000003117984 */ /* 0x000f220000000800 */
[----:B------:R-:W1:Y:S01]  /*66b0*/  MUFU.EX2 R5, R5 ;  /* 0x0000000500057308 */ /* 0x000e620000000800 */
[----:B------:R-:W-:Y:S01]  /*66c0*/  FMUL.FTZ R7, R7, 1.4426950216293334961 ;  /* 0x3fb8aa3b07077820 */ /* 0x000fe20000410000 */
[C---:B0-----:R-:W-:Y:S01]  /*66d0*/  FADD.FTZ R8, -R23.reuse, R8 ;  /* 0x0000000817087221 */ /* 0x041fe20000010100 */
[----:B------:R-:W0:Y:S01]  /*66e0*/  LDS R18, [R3+0x1600] ;  /* 0x0016000003127984 */ /* 0x000e220000000800 */
[----:B-1----:R-:W-:-:S02]  /*66f0*/  FADD.FTZ R9, -R23, R9 ;  /* 0x0000000917097221 */ /* 0x002fc40000010100 */
[----:B------:R-:W-:Y:S01]  /*6700*/  FMUL.FTZ R8, R8, 1.4426950216293334961 ;  /* 0x3fb8aa3b08087820 */ /* 0x000fe20000410000 */
[----:B------:R-:W1:Y:S01]  /*6710*/  LDS R19, [R3+0x1800] ;  /* 0x0018000003137984 */ /* 0x000e620000000800 */
[----:B------:R-:W3:Y:S01]  /*6720*/  MUFU.EX2 R6, R6 ;  /* 0x0000000600067308 */ /* 0x000ee20000000800 */
[----:B------:R-:W-:Y:S01]  /*6730*/  FMUL.FTZ R9, R9, 1.4426950216293334961 ;  /* 0x3fb8aa3b09097820 */ /* 0x000fe20000410000 */
[C---:B------:R-:W-:Y:S01]  /*6740*/  FADD.FTZ R10, -R23.reuse, R10 ;  /* 0x0000000a170a7221 */ /* 0x040fe20000010100 */
[----:B------:R-:W1:Y:S01]  /*6750*/  LDS R20, [R3+0x1a00] ;  /* 0x001a000003147984 */ /* 0x000e620000000800 */
[----:B------:R-:W-:Y:S02]  /*6760*/  FADD.FTZ R11, -R23, R11 ;  /* 0x0000000b170b7221 */ /* 0x000fe40000010100 */
        /* <DEDUP_REMOVED lines=8> */
[----:B------:R-:W4:Y:S01]  /*67f0*/  MUFU.EX2 R8, R8 ;  /* 0x0000000800087308 */ /* 0x000f220000000800 */
[----:B---3--:R-:W-:Y:S01]  /*6800*/  FADD.FTZ R2, R2, R6 ;  /* 0x0000000602027221 */ /* 0x008fe20000010000 */
[----:B------:R-:W-:Y:S01]  /*6810*/  FMUL.FTZ R13, R13, 1.4426950216293334961 ;  /* 0x3fb8aa3b0d0d7820 */ /* 0x000fe20000410000 */
[C---:B------:R-:W-:Y:S01]  /*6820*/  FADD.FTZ R14, -R23.reuse, R14 ;  /* 0x0000000e170e7221 */ /* 0x040fe20000010100 */
[----:B------:R-:W-:Y:S01]  /*6830*/  STS [R3+-0x200], R6 ;  /* 0xfffe000603007388 */ /* 0x000fe20000000800 */
[----:B------:R-:W-:Y:S02]  /*6840*/  FADD.FTZ R15, -R23, R15 ;  /* 0x0000000f170f7221 */ /* 0x000fe40000010100 */
[----:B------:R-:W-:Y:S01]  /*6850*/  FMUL.FTZ R14, R14, 1.4426950216293334961 ;  /* 0x3fb8aa3b0e0e7820 */ /* 0x000fe20000410000 */
[----:B------:R-:W3:Y:S01]  /*6860*/  MUFU.EX2 R9, R9 ;  /* 0x0000000900097308 */ /* 0x000ee20000000800 */
[----:B--2---:R-:W-:Y:S01]  /*6870*/  FADD.FTZ R2, R2, R7 ;  /* 0x0000000702027221 */ /* 0x004fe20000010000 */
[----:B------:R-:W-:Y:S01]  /*6880*/  FMUL.FTZ R15, R15, 1.4426950216293334961 ;  /* 0x3fb8aa3b0f0f7820 */ /* 0x000fe20000410000 */
[C---:B------:R-:W-:Y:S01]  /*6890*/  FADD.FTZ R16, -R23.reuse, R16 ;  /* 0x0000001017107221 */ /* 0x040fe20000010100 */
[----:B------:R-:W-:Y:S03]  /*68a0*/  STS [R3], R7 ;  /* 0x0000000703007388 */ /* 0x000fe60000000800 */
[----:B------:R-:W-:Y:S01]  /*68b0*/  FMUL.FTZ R16, R16, 1.4426950216293334961 ;  /* 0x3fb8aa3b10107820 */ /* 0x000fe20000410000 */
[----:B------:R-:W2:Y:S01]  /*68c0*/  MUFU.EX2 R10, R10 ;  /* 0x0000000a000a7308 */ /* 0x000ea20000000800 */
[----:B----4-:R-:W-:Y:S01]  /*68d0*/  FADD.FTZ R2, R2, R8 ;  /* 0x0000000802027221 */ /* 0x010fe20000010000 */
[C---:B------:R-:W-:Y:S01]  /*68e0*/  FADD.FTZ R17, -R23.reuse, R17 ;  /* 0x0000001117117221 */ /* 0x040fe20000010100 */
[----:B0-----:R-:W-:Y:S01]  /*68f0*/  FADD.FTZ R18, -R23, R18 ;  /* 0x0000001217127221 */ /* 0x001fe20000010100 */
[----:B------:R-:W-:Y:S02]  /*6900*/  STS [R3+0x200], R8 ;  /* 0x0002000803007388 */ /* 0x000fe40000000800 */
[----:B------:R-:W-:Y:S01]  /*6910*/  FMUL.FTZ R17, R17, 1.4426950216293334961 ;  /* 0x3fb8aa3b11117820 */ /* 0x000fe20000410000 */
[----:B------:R-:W-:Y:S01]  /*6920*/  FMUL.FTZ R18, R18, 1.4426950216293334961 ;  /* 0x3fb8aa3b12127820 */ /* 0x000fe20000410000 */
[----:B------:R-:W0:Y:S01]  /*6930*/  MUFU.EX2 R11, R11 ;  /* 0x0000000b000b7308 */ /* 0x000e220000000800 */
[----:B---3--:R-:W-:Y:S01]  /*6940*/  FADD.FTZ R2, R2, R9 ;  /* 0x0000000902027221 */ /* 0x008fe20000010000 */
[C---:B-1----:R-:W-:Y:S01]  /*6950*/  FADD.FTZ R19, -R23.reuse, R19 ;  /* 0x0000001317137221 */ /* 0x042fe20000010100 */
[----:B------:R-:W-:Y:S01]  /*6960*/  FADD.FTZ R20, -R23, R20 ;  /* 0x0000001417147221 */ /* 0x000fe20000010100 */
[----:B------:R-:W-:Y:S02]  /*6970*/  STS [R3+0x400], R9 ;  /* 0x0004000903007388 */ /* 0x000fe40000000800 */
[----:B------:R-:W-:Y:S01]  /*6980*/  FMUL.FTZ R19, R19, 1.4426950216293334961 ;  /* 0x3fb8aa3b13137820 */ /* 0x000fe20000410000 */
[----:B------:R-:W-:Y:S01]  /*6990*/  FMUL.FTZ R20, R20, 1.4426950216293334961 ;  /* 0x3fb8aa3b14147820 */ /* 0x000fe20000410000 */
        /* <DEDUP_REMOVED lines=33> */
.L_x_20012:
[----:B------:R-:W-:Y:S05]  /*6bb0*/  BSYNC B1 ;  /* 0x0000000000017941 */ /* 0x000fea0003800000 */
.L_x_20011:
[----:B------:R-:W-:Y:S01]  /*6bc0*/  IADD3 R5, -R4, UR6, RZ ;  /* 0x0000000604057c10 */ /* 0x000fe2000fffe1ff */
[----:B------:R-:W-:Y:S03]  /*6bd0*/  BSSY B1, `(.L_x_20014) ;  /* 0x0000036000017945 */ /* 0x000fe60003800000 */
[----:B------:R-:W-:-:S13]  /*6be0*/  ISETP.GT.AND P2, PT, R5, 0x200, PT ;  /* 0x000002000500780c */ /* 0x000fda0003f44270 */
[----:B------:R-:W-:Y:S05]  /*6bf0*/  @!P2 BRA `(.L_x_20015) ;  /* 0x0000000000cca947 */ /* 0x000fea0003800000 */
[----:B------:R-:W3:Y:S01]  /*6c00*/  LDS R5, [R3+-0x400] ;  /* 0xfffc000003057984 */ /* 0x000ee20000000800 */
[----:B------:R-:W-:Y:S01]  /*6c10*/  PLOP3.LUT P0, PT, PT, PT, PT, 0x8, 0x0 ;  /* 0x000000000000781c */ /* 0x000fe20003f0e170 */
[----:B------:R-:W-:Y:S02]  /*6c20*/  VIADD R4, R4, 0x400 ;  /* 0x0000040004047836 */ /* 0x000fe40000000000 */
[----:B------:R-:W2:Y:S04]  /*6c30*/  LDS R6, [R3+-0x200] ;  /* 0xfffe000003067984 */ /* 0x000ea80000000800 */
[----:B------:R-:W4:Y:S04]  /*6c40*/  LDS R7, [R3] ;  /* 0x0000000003077984 */ /* 0x000f280000000800 */
[----:B------:R-:W0:Y:S04]  /*6c50*/  LDS R8, [R3+0x200] ;  /* 0x0002000003087984 */ /* 0x000e280000000800 */
[----:B------:R-:W1:Y:S04]  /*6c60*/  LDS R9, [R3+0x400] ;  /* 0x0004000003097984 */ /* 0x000e680000000800 */
[----:B------:R-:W1:Y:S04]  /*6c70*/  LDS R10, [R3+0x600] ;  /* 0x00060000030a7984 */ /* 0x000e680000000800 */
[----:B------:R-:W1:Y:S04]  /*6c80*/  LDS R11, [R3+0x800] ;  /* 0x00080000030b7984 */ /* 0x000e680000000800 */
[----:B------:R-:W1:Y:S01]  /*6c90*/  LDS R12, [R3+0xa00] ;  /* 0x000a0000030c7984 */ /* 0x000e620000000800 */
[----:B---3--:R-:W-:-:S04]  /*6ca0*/  FADD.FTZ R5, -R23, R5 ;  /* 0x0000000517057221 */ /* 0x008fc80000010100 */
[----:B------:R-:W-:Y:S01]  /*6cb0*/  FMUL.FTZ R5, R5, 1.4426950216293334961 ;  /* 0x3fb8aa3b05057820 */ /* 0x000fe20000410000 */
[C---:B--2---:R-:W-:Y:S01]  /*6cc0*/  FADD.FTZ R6, -R23.reuse, R6 ;  /* 0x0000000617067221 */ /* 0x044fe20000010100 */
        /* <DEDUP_REMOVED lines=38> */
.L_x_20015:
[----:B------:R-:W-:Y:S05]  /*6f30*/  BSYNC B1 ;  /* 0x0000000000017941 */ /* 0x000fea0003800000 */
.L_x_20014:
[----:B------:R-:W-:-:S13]  /*6f40*/  ISETP.LT.OR P0, PT, R4, UR6, P0 ;  /* 0x0000000604007c0c */ /* 0x000fda0008701670 */
[----:B------:R-:W-:Y:S05]  /*6f50*/  @!P0 BRA `(.L_x_20007) ;  /* 0x0000000000608947 */ /* 0x000fea0003800000 */
[----:B------:R-:W3:Y:S04]  /*6f60*/  LDS R4, [R3+-0x400] ;  /* 0xfffc000003047984 */ /* 0x000ee80000000800 */
[----:B------:R-:W2:Y:S04]  /*6f70*/  LDS R5, [R3+-0x200] ;  /* 0xfffe000003057984 */ /* 0x000ea80000000800 */
[----:B------:R-:W4:Y:S04]  /*6f80*/  LDS R6, [R3] ;  /* 0x0000000003067984 */ /* 0x000f280000000800 */
[----:B------:R-:W0:Y:S01]  /*6f90*/  LDS R7, [R3+0x200] ;  /* 0x0002000003077984 */ /* 0x000e220000000800 */
[C---:B---3--:R-:W-:Y:S01]  /*6fa0*/  FADD.FTZ R4, -R23.reuse, R4 ;  /* 0x0000000417047221 */ /* 0x048fe20000010100 */
[----:B--2---:R-:W-:-:S03]  /*6fb0*/  FADD.FTZ R5, -R23, R5 ;  /* 0x0000000517057221 */ /* 0x004fc60000010100 */
        /* <DEDUP_REMOVED lines=18> */
.L_x_20007:
[----:B------:R-:W-:Y:S05]  /*70e0*/  BSYNC B0 ;  /* 0x0000000000007941 */ /* 0x000fea0003800000 */
.L_x_20006:
[----:B----4-:R-:W4:Y:S01]  /*70f0*/  SHFL.BFLY PT, R3, R2, 0x10, 0x1f ;  /* 0x0e001f0002037f89 */ /* 0x010f2200000e0000 */
[----:B------:R-:W-:Y:S01]  /*7100*/  LOP3.LUT P0, R8, R35, 0x1f, RZ, 0xc0, !PT ;  /* 0x0000001f23087812 */ /* 0x000fe2000780c0ff */
[----:B------:R-:W-:Y:S03]  /*7110*/  BSSY B0, `(.L_x_20016) ;  /* 0x00000ac000007945 */ /* 0x000fe60003800000 */
[----:B------:R-:W-:-:S09]  /*7120*/  ISETP.GT.U32.AND P2, PT, R8, 0x3, PT ;  /* 0x000000030800780c */ /* 0x000fd20003f44070 */
[----:B------:R-:W0:Y:S04]  /*7130*/  @!P0 S2R R10, SR_CgaCtaId ;  /* 0x00000000000a8919 */ /* 0x000e280000008800 */
[----:B------:R-:W1:Y:S01]  /*7140*/  @!P2 S2R R9, SR_CgaCtaId ;  /* 0x000000000009a919 */ /* 0x000e620000008800 */
[----:B----4-:R-:W-:Y:S01]  /*7150*/  FADD.FTZ R3, R3, R2 ;  /* 0x0000000203037221 */ /* 0x010fe20000010000 */
[----:B------:R-:W-:-:S04]  /*7160*/  @!P0 MOV R2, 0x400 ;  /* 0x0000040000028802 */ /* 0x000fc80000000f00 */
[----:B--2---:R-:W2:Y:S02]  /*7170*/  SHFL.BFLY PT, R4, R3, 0x8, 0x1f ;  /* 0x0d001f0003047f89 */ /* 0x004ea400000e0000 */
        /* <DEDUP_REMOVED lines=11> */
[----:B-1----:R-:W-:-:S05]  /*7230*/  @!P2 LEA R9, R9, R4, 0x18 ;  /* 0x000000040909a211 */ /* 0x002fca00078ec0ff */
        /* <DEDUP_REMOVED lines=30> */
.L_x_20020:
        /* <DEDUP_REMOVED lines=8> */
.L_x_20019:
[----:B------:R-:W-:Y:S05]  /*74a0*/  BSYNC B1 ;  /* 0x0000000000017941 */ /* 0x000fea0003800000 */
.L_x_20018:
        /* <DEDUP_REMOVED lines=15> */
.L_x_20023:
[----:B------:R-:W0:Y:S01]  /*75a0*/  LDS R3, [R2+-0x400] ;  /* 0xfffc000002037984 */ /* 0x000e220000000800 */
[----:B------:R-:W-:-:S03]  /*75b0*/  VIADD R4, R4, 0x800 ;  /* 0x0000080004047836 */ /* 0x000fc60000000000 */
[----:B------:R-:W1:Y:S02]  /*75c0*/  LDS R5, [R2+-0x200] ;  /* 0xfffe000002057984 */ /* 0x000e640000000800 */
[----:B------:R-:W-:Y:S02]  /*75d0*/  ISETP.GE.AND P1, PT, R4, R29, PT ;  /* 0x0000001d0400720c */ /* 0x000fe40003f26270 */
[----:B------:R-:W2:Y:S04]  /*75e0*/  LDS R6, [R2] ;  /* 0x0000000002067984 */ /* 0x000ea80000000800 */
        /* <DEDUP_REMOVED lines=11> */
[----:B---3--:R-:W1:Y:S01]  /*76a0*/  LDS R23, [R2+0x1400] ;  /* 0x0014000002177984 */ /* 0x008e620000000800 */
[----:B--2---:R-:W-:-:S03]  /*76b0*/  FMUL.FTZ R7, R27, R6 ;  /* 0x000000061b077220 */ /* 0x004fc60000410000 */
        /* <DEDUP_REMOVED lines=34> */
.L_x_20022:
[----:B------:R-:W-:Y:S05]  /*78e0*/  BSYNC B1 ;  /* 0x0000000000017941 */ /* 0x000fea0003800000 */
.L_x_20021:
        /* <DEDUP_REMOVED lines=31> */
.L_x_20025:
[----:B------:R-:W-:Y:S05]  /*7ae0*/  BSYNC B1 ;  /* 0x0000000000017941 */ /* 0x000fea0003800000 */
.L_x_20024:
        /* <DEDUP_REMOVED lines=14> */
.L_x_20017:
[----:B------:R-:W-:Y:S05]  /*7bd0*/  BSYNC B0 ;  /* 0x0000000000007941 */ /* 0x000fea0003800000 */
.L_x_20016:
[----:B-1----:R-:W-:Y:S01]  /*7be0*/  SHF.R.S32.HI R2, RZ, 0x1f, R35 ;  /* 0x0000001fff027819 */ /* 0x002fe20000011423 */
[----:B------:R-:W-:Y:S01]  /*7bf0*/  BAR.SYNC.DEFER_BLOCKING 0x0 ;  /* 0x0000000000007b1d */ /* 0x000fe20000010000 */
[----:B------:R-:W-:Y:S02]  /*7c00*/  CS2R R12, SRZ ;  /* 0x00000000000c7805 */ /* 0x000fe4000001ff00 */
[----:B------:R-:W-:Y:S02]  /*7c10*/  CS2R R14, SRZ ;  /* 0x00000000000e7805 */ /* 0x000fe4000001ff00 */
[----:B------:R-:W-:Y:S02]  /*7c20*/  LEA.HI R2, R2, R35, RZ, 0x5 ;  /* 0x0000002302027211 */ /* 0x000fe400078f28ff */
[----:B------:R-:W-:Y:S02]  /*7c30*/  CS2R R16, SRZ ;  /* 0x0000000000107805 */ /* 0x000fe4000001ff00 */
[----:B------:R-:W-:Y:S01]  /*7c40*/  CS2R R18, SRZ ;  /* 0x0000000000127805 */ /* 0x000fe2000001ff00 */
[----:B------:R-:W-:Y:S01]  /*7c50*/  ULDC UR13, c[0x0][0x25c] ;  /* 0x00009700000d7ab9 */ /* 0x000fe20000000800 */
[----:B------:R-:W-:Y:S01]  /*7c60*/  SHF.R.S32.HI R21, RZ, 0x5, R2 ;  /* 0x00000005ff157819 */ /* 0x000fe20000011402 */
[----:B------:R-:W-:Y:S03]  /*7c70*/  BSSY B0, `(.L_x_20026) ;  /* 0x000024d000007945 */ /* 0x000fe60003800000 */
[----:B------:R-:W-:-:S13]  /*7c80*/  ISETP.GE.AND P0, PT, R21, UR4, PT ;  /* 0x0000000415007c0c */ /* 0x000fda000bf06270 */
[----:B------:R-:W-:Y:S05]  /*7c90*/  @P0 BRA `(.L_x_20027) ;  /* 0x0000002400280947 */ /* 0x000fea0003800000 */
[----:B------:R-:W1:Y:S01]  /*7ca0*/  S2UR UR7, SR_CgaCtaId ;  /* 0x00000000000779c3 */ /* 0x000e620000008800 */
[----:B------:R-:W-:Y:S01]  /*7cb0*/  UMOV UR6, 0x400 ;  /* 0x0000040000067882 */ /* 0x000fe20000000000 */
[C---:B---3--:R-:W-:Y:S01]  /*7cc0*/  IADD3 R23, P0, R21.reuse, UR5, RZ ;  /* 0x0000000515177c10 */ /* 0x048fe2000ff1e0ff */
[----:B------:R-:W-:Y:S01]  /*7cd0*/  UIADD3 UR6, UR6, 0x220, URZ ;  /* 0x0000022006067890 */ /* 0x000fe2000fffe03f */
[----:B------:R-:W-:Y:S01]  /*7ce0*/  IMAD.U32 R4, RZ, RZ, UR4 ;  /* 0x00000004ff047e24 */ /* 0x000fe2000f8e00ff */
[----:B------:R-:W-:Y:S01]  /*7cf0*/  ULDC.64 UR14, c[0x0][0x238] ;  /* 0x00008e00000e7ab9 */ /* 0x000fe20000000a00 */
[----:B------:R-:W-:Y:S01]  /*7d00*/  LEA.HI.X.SX32 R2, R21, UR12, 0x1, P0 ;  /* 0x0000000c15027c11 */ /* 0x000fe200080f0eff */
[----:B------:R-:W-:Y:S01]  /*7d10*/  ULDC UR8, c[0x0][0x260] ;  /* 0x0000980000087ab9 */ /* 0x000fe20000000800 */
[----:B------:R-:W2:Y:S01]  /*7d20*/  LDC R33, c[0x0][0x25c] ;  /* 0x00009700ff217b82 */ /* 0x000ea20000000800 */
[----:B------:R-:W-:Y:S01]  /*7d30*/  LEA R20, P0, R23, UR14, 0x2 ;  /* 0x0000000e17147c11 */ /* 0x000fe2000f8010ff */
[----:B------:R-:W-:Y:S01]  /*7d40*/  IMAD.SHL.U32 R22, R0, 0x8, RZ ;  /* 0x0000000800167824 */ /* 0x000fe200078e00ff */
[C---:B------:R-:W-:Y:S01]  /*7d50*/  IADD3 R25, -R21.reuse, -0x1, R4 ;  /* 0xffffffff15197810 */ /* 0x040fe20007ffe104 */
[----:B------:R-:W-:Y:S01]  /*7d60*/  IMAD.SHL.U32 R73, R21, 0x8, RZ ;  /* 0x0000000815497824 */ /* 0x000fe200078e00ff */
[----:B------:R-:W-:Y:S01]  /*7d70*/  LEA.HI.X R23, R23, UR15, R2, 0x2, P0 ;  /* 0x0000000f17177c11 */ /* 0x000fe200080f1402 */
[----:B------:R-:W-:-:S02]  /*7d80*/  IMAD R2, R34, UR8, RZ ;  /* 0x0000000822027c24 */ /* 0x000fc4000f8e02ff */
[----:B------:R-:W-:Y:S02]  /*7d90*/  IMAD.MOV.U32 R12, RZ, RZ, RZ ;  /* 0x000000ffff0c7224 */ /* 0x000fe400078e00ff */
[----:B------:R-:W-:Y:S01]  /*7da0*/  IMAD.MOV.U32 R24, RZ, RZ, R21 ;  /* 0x000000ffff187224 */ /* 0x000fe200078e0015 */
[----:B0-----:R-:W-:Y:S01]  /*7db0*/  SHF.R.S32.HI R3, RZ, 0x1f, R2 ;  /* 0x0000001fff037819 */ /* 0x001fe20000011402 */
[C---:B------:R-:W-:Y:S02]  /*7dc0*/  VIADD R26, R22.reuse, 0x100 ;  /* 0x00000100161a7836 */ /* 0x040fe40000000000 */
[C---:B------:R-:W-:Y:S01]  /*7dd0*/  VIADD R27, R22.reuse, 0x200 ;  /* 0x00000200161b7836 */ /* 0x040fe20000000000 */
[----:B-1----:R-:W-:Y:S01]  /*7de0*/  ULEA UR6, UR7, UR6, 0x18 ;  /* 0x0000000607067291 */ /* 0x002fe2000f8ec03f */
[C---:B------:R-:W-:Y:S02]  /*7df0*/  VIADD R28, R22.reuse, 0x300 ;  /* 0x00000300161c7836 */ /* 0x040fe40000000000 */
[----:B------:R-:W-:-:S02]  /*7e00*/  VIADD R29, R22, 0x400 ;  /* 0x00000400161d7836 */ /* 0x000fc40000000000 */
[C---:B------:R-:W-:Y:S01]  /*7e10*/  VIADD R30, R22.reuse, 0x500 ;  /* 0x00000500161e7836 */ /* 0x040fe20000000000 */
[----:B------:R-:W-:Y:S01]  /*7e20*/  LEA R34, R21, UR6, 0x5 ;  /* 0x0000000615227c11 */ /* 0x000fe2000f8e28ff */
[C---:B------:R-:W-:Y:S01]  /*7e30*/  VIADD R31, R22.reuse, 0x600 ;  /* 0x00000600161f7836 */ /* 0x040fe20000000000 */
[----:B--2---:R-:W-:Y:S01]  /*7e40*/  SHF.R.S32.HI R33, RZ, 0x1f, R33 ;  /* 0x0000001fff217819 */ /* 0x004fe20000011421 */
[----:B------:R-:W-:Y:S02]  /*7e50*/  VIADD R32, R22, 0x700 ;  /* 0x0000070016207836 */ /* 0x000fe40000000000 */
[----:B------:R-:W-:-:S07]  /*7e60*/  VIADD R34, R34, 0x10 ;  /* 0x0000001022227836 */ /* 0x000fce0000000000 */
.L_x_20044:
        /* <DEDUP_REMOVED lines=13> */
[-C--:B------:R-:W-:Y:S02]  /*7f40*/  LEA R10, P5, R11, R4.reuse, 0x1 ;  /* 0x000000040b0a7211 */ /* 0x080fe400078a08ff */
[----:B------:R-:W-:-:S02]  /*7f50*/  LEA R6, P1, R7, R4, 0x1 ;  /* 0x0000000407067211 */ /* 0x000fc400078208ff */
[-C--:B------:R-:W-:Y:S02]  /*7f60*/  LEA.HI.X.SX32 R38, R27, R63.reuse, 0x1, P2 ;  /* 0x0000003f1b267211 */ /* 0x080fe400010f0eff */
[-C--:B------:R-:W-:Y:S02]  /*7f70*/  LEA.HI.X.SX32 R36, R28, R63.reuse, 0x1, P4 ;  /* 0x0000003f1c247211 */ /* 0x080fe400020f0eff */
[----:B------:R-:W-:Y:S02]  /*7f80*/  LEA.HI.X.SX32 R40, R26, R63, 0x1, P0 ;  /* 0x0000003f1a287211 */ /* 0x000fe400000f0eff */
[-C--:B------:R-:W-:Y:S02]  /*7f90*/  LEA.HI.X R9, R37, R5.reuse, R38, 0x1, P3 ;  /* 0x0000000525097211 */ /* 0x080fe400018f0c26 */
[----:B------:R-:W-:Y:S02]  /*7fa0*/  LEA.HI.X R11, R11, R5, R36, 0x1, P5 ;  /* 0x000000050b0b7211 */ /* 0x000fe400028f0c24 */
[-C--:B------:R-:W-:Y:S01]  /*7fb0*/  IADD3 R42, P6, R29, R60.reuse, RZ ;  /* 0x0000003c1d2a7210 */ /* 0x080fe20007fde0ff */
[----:B-----5:R-:W5:Y:S01]  /*7fc0*/  LDG.E.CONSTANT R58, desc[UR10][R8.64] ;  /* 0x0000000a083a7981 */ /* 0x020f62000c1e9900 */
[----:B------:R-:W-:-:S02]  /*7fd0*/  IADD3 R36, P3, R32, R60, RZ ;  /* 0x0000003c20247210 */ /* 0x000fc40007f7e0ff */
[----:B------:R-:W-:Y:S01]  /*7fe0*/  LEA.HI.X R7, R7, R5, R40, 0x1, P1 ;  /* 0x0000000507077211 */ /* 0x000fe200008f0c28 */
[----:B------:R-:W5:Y:S01]  /*7ff0*/  LDG.E.CONSTANT R61, desc[UR10][R8.64+0x4] ;  /* 0x0000040a083d7981 */ /* 0x000f62000c1e9900 */
[----:B------:R-:W-:Y:S02]  /*8000*/  IADD3 R40, P5, R30, R60, RZ ;  /* 0x0000003c1e287210 */ /* 0x000fe40007fbe0ff */
[-C--:B------:R-:W-:Y:S01]  /*8010*/  LEA R54, P2, R42, R4.reuse, 0x1 ;  /* 0x000000042a367211 */ /* 0x080fe200078408ff */
[----:B------:R-:W5:Y:S01]  /*8020*/  LDG.E.CONSTANT R70, desc[UR10][R6.64] ;  /* 0x0000000a06467981 */ /* 0x000f62000c1e9900 */
[-C--:B------:R-:W-:Y:S02]  /*8030*/  LEA.HI.X.SX32 R43, R29, R63.reuse, 0x1, P6 ;  /* 0x0000003f1d2b7211 */ /* 0x080fe400030f0eff */
[----:B------:R-:W-:Y:S01]  /*8040*/  LEA R68, P6, R36, R4, 0x1 ;  /* 0x0000000424447211 */ /* 0x000fe200078c08ff */
[----:B------:R-:W5:Y:S01]  /*8050*/  LDG.E.CONSTANT R71, desc[UR10][R6.64+0x4] ;  /* 0x0000040a06477981 */ /* 0x000f62000c1e9900 */
[----:B------:R-:W-:-:S02]  /*8060*/  LEA.HI.X.SX32 R37, R32, R63, 0x1, P3 ;  /* 0x0000003f20257211 */ /* 0x000fc400018f0eff */
[----:B------:R-:W-:Y:S01]  /*8070*/  LEA.HI.X.SX32 R41, R30, R63, 0x1, P5 ;  /* 0x0000003f1e297211 */ /* 0x000fe200028f0eff */
[----:B------:R-:W5:Y:S01]  /*8080*/  LDG.E.CONSTANT R72, desc[UR10][R6.64+0x8] ;  /* 0x0000080a06487981 */ /* 0x000f62000c1e9900 */
[----:B------:R-:W-:Y:S02]  /*8090*/  LEA R64, P1, R40, R4, 0x1 ;  /* 0x0000000428407211 */ /* 0x000fe400078208ff */
[-C--:B------:R-:W-:Y:S01]  /*80a0*/  LEA.HI.X R55, R42, R5.reuse, R43, 0x1, P2 ;  /* 0x000000052a377211 */ /* 0x080fe200010f0c2b */
[----:B------:R0:W5:Y:S01]  /*80b0*/  LDG.E.CONSTANT R59, desc[UR10][R6.64+0xc] ;  /* 0x00000c0a063b7981 */ /* 0x000162000c1e9900 */
[-C--:B------:R-:W-:Y:S02]  /*80c0*/  LEA.HI.X R69, R36, R5.reuse, R37, 0x1, P6 ;  /* 0x0000000524457211 */ /* 0x080fe400030f0c25 */
[----:B------:R-:W-:Y:S01]  /*80d0*/  LEA.HI.X R65, R40, R5, R41, 0x1, P1 ;  /* 0x0000000528417211 */ /* 0x000fe200008f0c29 */
[----:B------:R-:W5:Y:S01]  /*80e0*/  LDG.E.CONSTANT R42, desc[UR10][R54.64+0x8] ;  /* 0x0000080a362a7981 */ /* 0x000f62000c1e9900 */
[----:B------:R-:W-:-:S03]  /*80f0*/  IADD3 R38, P4, R31, R60, RZ ;  /* 0x0000003c1f267210 */ /* 0x000fc60007f9e0ff */
[----:B------:R-:W5:Y:S01]  /*8100*/  LDG.E.CONSTANT R40, desc[UR10][R54.64] ;  /* 0x0000000a36287981 */ /* 0x000f62000c1e9900 */
[C---:B------:R-:W-:Y:S02]  /*8110*/  LEA R66, P0, R38.reuse, R4, 0x1 ;  /* 0x0000000426427211 */ /* 0x040fe400078008ff */
[----:B------:R-:W-:Y:S01]  /*8120*/  LEA.HI.X.SX32 R39, R31, R63, 0x1, P4 ;  /* 0x0000003f1f277211 */ /* 0x000fe200020f0eff */
[----:B------:R-:W5:Y:S03]  /*8130*/  LDG.E.CONSTANT R41, desc[UR10][R54.64+0x4] ;  /* 0x0000040a36297981 */ /* 0x000f66000c1e9900 */
[----:B------:R-:W-:Y:S01]  /*8140*/  LEA.HI.X R67, R38, R5, R39, 0x1, P0 ;  /* 0x0000000526437211 */ /* 0x000fe200000f0c27 */
[----:B------:R-:W5:Y:S04]  /*8150*/  LDG.E.CONSTANT R43, desc[UR10][R54.64+0xc] ;  /* 0x00000c0a362b7981 */ /* 0x000f68000c1e9900 */
[----:B------:R-:W5:Y:S04]  /*8160*/  LDG.E.CONSTANT R52, desc[UR10][R68.64] ;  /* 0x0000000a44347981 */ /* 0x000f68000c1e9900 */
[----:B------:R-:W5:Y:S04]  /*8170*/  LDG.E.CONSTANT R53, desc[UR10][R68.64+0x4] ;  /* 0x0000040a44357981 */ /* 0x000f68000c1e9900 */
[----:B------:R-:W5:Y:S04]  /*8180*/  LDG.E.CONSTANT R54, desc[UR10][R68.64+0x8] ;  /* 0x0000080a44367981 */ /* 0x000f68000c1e9900 */
[----:B------:R-:W5:Y:S01]  /*8190*/  LDG.E.CONSTANT R55, desc[UR10][R68.64+0xc] ;  /* 0x00000c0a44377981 */ /* 0x000f62000c1e9900 */
[----:B------:R-:W-:-:S03]  /*81a0*/  IADD3 R60, P0, R22, R60, RZ ;  /* 0x0000003c163c7210 */ /* 0x000fc60007f1e0ff */
[----:B------:R-:W5:Y:S01]  /*81b0*/  LDG.E.CONSTANT R56, desc[UR10][R8.64+0x8] ;  /* 0x0000080a08387981 */ /* 0x000f62000c1e9900 */
[----:B------:R-:W-:Y:S02]  /*81c0*/  LEA R62, P1, R60, R4, 0x1 ;  /* 0x000000043c3e7211 */ /* 0x000fe400078208ff */
[----:B------:R-:W-:Y:S01]  /*81d0*/  LEA.HI.X.SX32 R4, R22, R63, 0x1, P0 ;  /* 0x0000003f16047211 */ /* 0x000fe200000f0eff */
[----:B------:R-:W5:Y:S03]  /*81e0*/  LDG.E.CONSTANT R57, desc[UR10][R8.64+0xc] ;  /* 0x00000c0a08397981 */ /* 0x000f66000c1e9900 */
[----:B------:R-:W-:Y:S01]  /*81f0*/  LEA.HI.X R63, R60, R5, R4, 0x1, P1 ;  /* 0x000000053c3f7211 */ /* 0x000fe200008f0c04 */
        /* <DEDUP_REMOVED lines=17> */
[----:B0-----:R-:W-:-:S02]  /*8310*/  F2FP.BF16.F32.PACK_AB R5, R5, R4 ;  /* 0x000000040505723e */ /* 0x001fc400000010ff */
[----:B------:R-:W-:Y:S01]  /*8320*/  F2FP.BF16.F32.PACK_AB R4, R7, R6 ;  /* 0x000000060704723e */ /* 0x000fe200000010ff */
[----:B------:R-:W5:Y:S04]  /*8330*/  LDG.E.CONSTANT R65, desc[UR10][R62.64+0x4] ;  /* 0x0000040a3e417981 */ /* 0x000f68000c1e9900 */
[----:B------:R-:W5:Y:S01]  /*8340*/  LDG.E.CONSTANT R64, desc[UR10][R62.64+0x8] ;  /* 0x0000080a3e407981 */ /* 0x000f62000c1e9900 */
[----:B-1----:R-:W-:-:S03]  /*8350*/  F2FP.BF16.F32.PACK_AB R10, R11, R10 ;  /* 0x0000000a0b0a723e */ /* 0x002fc600000010ff */
[----:B------:R0:W5:Y:S02]  /*8360*/  LDG.E.CONSTANT R67, desc[UR10][R62.64+0xc] ;  /* 0x00000c0a3e437981 */ /* 0x000164000c1e9900 */
[----:B0-----:R-:W-:Y:S01]  /*8370*/  F2FP.BF16.F32.PACK_AB R63, R9, R8 ;  /* 0x00000008093f723e */ /* 0x001fe200000010ff */
        /* <DEDUP_REMOVED lines=31> */
.L_x_20029:
[----:B------:R-:W-:Y:S05]  /*8570*/  BSYNC B1 ;  /* 0x0000000000017941 */ /* 0x000fea0003800000 */
.L_x_20028:
        /* <DEDUP_REMOVED lines=11> */
[----:B------:R-:W-:Y:S01]  /*8630*/  PRMT R8, R63, 0x7632, R8 ;  /* 0x000076323f087816 */ /* 0x000fe20000000008 */
[----:B------:R-:W-:-:S02]  /*8640*/  IMAD.U32 R11, R11, 0x10000, RZ ;  /* 0x000100000b0b7824 */ /* 0x000fc400078e00ff */
[----:B------:R-:W-:Y:S01]  /*8650*/  PRMT R62, R60, 0x7632, R62 ;  /* 0x000076323c3e7816 */ /* 0x000fe2000000003e */
[----:B------:R-:W-:Y:S02]  /*8660*/  IMAD.U32 R9, R9, 0x10000, RZ ;  /* 0x0001000009097824 */ /* 0x000fe400078e00ff */
[----:B------:R-:W-:Y:S01]  /*8670*/  FADD.FTZ R10, R10, R11 ;  /* 0x0000000b0a0a7221 */ /* 0x000fe20000010000 */
[----:B------:R-:W-:Y:S02]  /*8680*/  IMAD.U32 R60, R60, 0x10000, RZ ;  /* 0x000100003c3c7824 */ /* 0x000fe400078e00ff */
[----:B------:R-:W-:Y:S02]  /*8690*/  IMAD.U32 R65, R62, 0x10000, RZ ;  /* 0x000100003e417824 */ /* 0x000fe400078e00ff */
[----:B------:R-:W-:Y:S01]  /*86a0*/  FADD.FTZ R9, R64, R9 ;  /* 0x0000000940097221 */ /* 0x000fe20000010000 */
        /* <DEDUP_REMOVED lines=37> */
.L_x_20031:
[----:B------:R-:W-:Y:S05]  /*8900*/  BSYNC B1 ;  /* 0x0000000000017941 */ /* 0x000fea0003800000 */
.L_x_20030:
        /* <DEDUP_REMOVED lines=40> */
.L_x_20033:
[----:B------:R-:W-:Y:S05]  /*8b90*/  BSYNC B1 ;  /* 0x0000000000017941 */ /* 0x000fea0003800000 */
.L_x_20032:
[----:B------:R-:W-:Y:S02]  /*8ba0*/  IMAD.U32 R9, R9, 0x10000, RZ ;  /* 0x0001000009097824 */ /* 0x000fe400078e00ff */
[----:B------:R-:W-:Y:S02]  /*8bb0*/  HMUL2.BF16_V2 R58, R5, R58 ;  /* 0x0000003a053a7232 */ /* 0x000fe40000200000 */
[----:B------:R-:W-:Y:S01]  /*8bc0*/  IMAD.U32 R10, R10, 0x10000, RZ ;  /* 0x000100000a0a7824 */ /* 0x000fe200078e00ff */
[----:B------:R-:W-:Y:S01]  /*8bd0*/  HFMA2.MMA.BF16_V2 R61, R4, R61, -RZ ;  /* 0x0000003d043d7235 */ /* 0x000fe200003000ff */
[----:B------:R-:W-:Y:S02]  /*8be0*/  IMAD.U32 R11, R11, 0x10000, RZ ;  /* 0x000100000b0b7824 */ /* 0x000fe400078e00ff */
[----:B------:R-:W-:Y:S02]  /*8bf0*/  HMUL2.BF16_V2 R57, R6, R57 ;  /* 0x0000003906397232 */ /* 0x000fe40000200000 */
[----:B------:R-:W-:-:S02]  /*8c00*/  IMAD.U32 R60, R60, 0x10000, RZ ;  /* 0x000100003c3c7824 */ /* 0x000fc400078e00ff */
[--C-:B------:R-:W-:Y:S01]  /*8c10*/  FADD.FTZ R9, R9, R10.reuse ;  /* 0x0000000a09097221 */ /* 0x100fe20000010000 */
[----:B------:R-:W-:Y:S01]  /*8c20*/  PRMT R10, R58, 0x7610, R10 ;  /* 0x000076103a0a7816 */ /* 0x000fe2000000000a */
[----:B------:R-:W-:Y:S02]  /*8c30*/  IMAD.U32 R62, R62, 0x10000, RZ ;  /* 0x000100003e3e7824 */ /* 0x000fe400078e00ff */
[----:B------:R-:W-:Y:S01]  /*8c40*/  FADD.FTZ R60, R11, R60 ;  /* 0x0000003c0b3c7221 */ /* 0x000fe20000010000 */
[----:B------:R-:W-:Y:S01]  /*8c50*/  PRMT R11, R58, 0x7632, R11 ;  /* 0x000076323a0b7816 */ /* 0x000fe2000000000b */
[----:B------:R-:W-:Y:S01]  /*8c60*/  IMAD.U32 R63, R63, 0x10000, RZ ;  /* 0x000100003f3f7824 */ /* 0x000fe200078e00ff */
[----:B------:R-:W-:Y:S01]  /*8c70*/  PRMT R58, R61, 0x7610, R58 ;  /* 0x000076103d3a7816 */ /* 0x000fe2000000003a */
[----:B------:R-:W-:Y:S02]  /*8c80*/  IMAD.U32 R10, R10, 0x10000, RZ ;  /* 0x000100000a0a7824 */ /* 0x000fe400078e00ff */
[----:B------:R-:W-:Y:S01]  /*8c90*/  FADD.FTZ R60, R9, R60 ;  /* 0x0000003c093c7221 */ /* 0x000fe20000010000 */
[----:B------:R-:W-:-:S02]  /*8ca0*/  IMAD.U32 R11, R11, 0x10000, RZ ;  /* 0x000100000b0b7824 */ /* 0x000fc400078e00ff */
[----:B------:R-:W-:Y:S01]  /*8cb0*/  HMUL2.BF16_V2 R9, R6, R59 ;  /* 0x0000003b06097232 */ /* 0x000fe20000200000 */
[----:B------:R-:W-:Y:S01]  /*8cc0*/  PRMT R61, R61, 0x7632, R61 ;  /* 0x000076323d3d7816 */ /* 0x000fe2000000003d */
[----:B------:R-:W-:Y:S02]  /*8cd0*/  IMAD.U32 R58, R58, 0x10000, RZ ;  /* 0x000100003a3a7824 */ /* 0x000fe400078e00ff */
[----:B------:R-:W-:Y:S01]  /*8ce0*/  FADD.FTZ R59, R10, R11 ;  /* 0x0000000b0a3b7221 */ /* 0x000fe20000010000 */
[----:B------:R-:W-:Y:S01]  /*8cf0*/  HFMA2.MMA.BF16_V2 R11, R7, R56, -RZ ;  /* 0x00000038070b7235 */ /* 0x000fe200003000ff */
[----:B------:R-:W-:Y:S01]  /*8d00*/  FADD.FTZ R63, R62, R63 ;  /* 0x0000003f3e3f7221 */ /* 0x000fe20000010000 */
[----:B------:R-:W-:Y:S01]  /*8d10*/  IMAD.U32 R61, R61, 0x10000, RZ ;  /* 0x000100003d3d7824 */ /* 0x000fe200078e00ff */
[C---:B------:R-:W-:Y:S01]  /*8d20*/  PRMT R10, R9.reuse, 0x7632, R10 ;  /* 0x00007632090a7816 */ /* 0x040fe2000000000a */
[----:B------:R-:W-:Y:S02]  /*8d30*/  IMAD.U32 R9, R9, 0x10000, RZ ;  /* 0x0001000009097824 */ /* 0x000fe400078e00ff */
[----:B------:R-:W-:Y:S01]  /*8d40*/  FADD.FTZ R60, R60, R63 ;  /* 0x0000003f3c3c7221 */ /* 0x000fe20000010000 */
[----:B------:R-:W-:Y:S01]  /*8d50*/  FADD.FTZ R62, R58, R61 ;  /* 0x0000003d3a3e7221 */ /* 0x000fe20000010000 */
[----:B------:R-:W-:Y:S01]  /*8d60*/  PRMT R58, R57, 0x7632, R58 ;  /* 0x00007632393a7816 */ /* 0x000fe2000000003a */
[----:B------:R-:W-:Y:S01]  /*8d70*/  IMAD.U32 R10, R10, 0x10000, RZ ;  /* 0x000100000a0a7824 */ /* 0x000fe200078e00ff */
[----:B------:R-:W-:Y:S01]  /*8d80*/  BSSY B1, `(.L_x_20034) ;  /* 0x000002d000017945 */ /* 0x000fe20003800000 */
        /* <DEDUP_REMOVED lines=44> */
.L_x_20035:
[----:B------:R-:W-:Y:S05]  /*9050*/  BSYNC B1 ;  /* 0x0000000000017941 */ /* 0x000fea0003800000 */
.L_x_20034:
        /* <DEDUP_REMOVED lines=17> */
[----:B------:R-:W-:Y:S01]  /*9170*/  PRMT R8, R39, 0x7610, R8 ;  /* 0x0000761027087816 */ /* 0x000fe20000000008 */
        /* <DEDUP_REMOVED lines=37> */
.L_x_20037:
[----:B------:R-:W-:Y:S05]  /*93d0*/  BSYNC B1 ;  /* 0x0000000000017941 */ /* 0x000fea0003800000 */
.L_x_20036:
[----:B------:R-:W-:Y:S01]  /*93e0*/  HFMA2.MMA.BF16_V2 R40, R5, R40, -RZ ;  /* 0x0000002805287235 */ /* 0x000fe200003000ff */
[----:B------:R-:W-:Y:S01]  /*93f0*/  HMUL2.BF16_V2 R36, R4, R41 ;  /* 0x0000002904247232 */ /* 0x000fe20000200000 */
[----:B------:R-:W-:Y:S01]  /*9400*/  HFMA2.MMA.BF16_V2 R38, R7, R42, -RZ ;  /* 0x0000002a07267235 */ /* 0x000fe200003000ff */
[----:B------:R-:W-:Y:S01]  /*9410*/  FADD.FTZ R9, R8, R9 ;  /* 0x0000000908097221 */ /* 0x000fe20000010000 */
[--C-:B------:R-:W-:Y:S01]  /*9420*/  FADD.FTZ R10, R10, R37.reuse ;  /* 0x000000250a0a7221 */ /* 0x100fe20000010000 */
[----:B------:R-:W-:Y:S01]  /*9430*/  HMUL2.BF16_V2 R43, R6, R43 ;  /* 0x0000002b062b7232 */ /* 0x000fe20000200000 */
[----:B------:R-:W-:Y:S01]  /*9440*/  PRMT R37, R36, 0x7632, R37 ;  /* 0x0000763224257816 */ /* 0x000fe20000000025 */
[----:B------:R-:W-:Y:S03]  /*9450*/  BSSY B1, `(.L_x_20038) ;  /* 0x0000031000017945 */ /* 0x000fe60003800000 */
[C---:B------:R-:W-:Y:S01]  /*9460*/  PRMT R8, R40.reuse, 0x7610, R8 ;  /* 0x0000761028087816 */ /* 0x040fe20000000008 */
[----:B------:R-:W-:Y:S01]  /*9470*/  IMAD.U32 R37, R37, 0x10000, RZ ;  /* 0x0001000025257824 */ /* 0x000fe200078e00ff */
[----:B------:R-:W-:Y:S01]  /*9480*/  PRMT R11, R40, 0x7632, R11 ;  /* 0x00007632280b7816 */ /* 0x000fe2000000000b */
[----:B------:R-:W-:Y:S01]  /*9490*/  IMAD.U32 R40, R36, 0x10000, RZ ;  /* 0x0001000024287824 */ /* 0x000fe200078e00ff */
[----:B------:R-:W-:Y:S01]  /*94a0*/  PRMT R39, R38, 0x7632, R39 ;  /* 0x0000763226277816 */ /* 0x000fe20000000027 */
[----:B------:R-:W-:-:S02]  /*94b0*/  IMAD.U32 R8, R8, 0x10000, RZ ;  /* 0x0001000008087824 */ /* 0x000fc400078e00ff */
[----:B------:R-:W-:Y:S02]  /*94c0*/  IMAD.U32 R11, R11, 0x10000, RZ ;  /* 0x000100000b0b7824 */ /* 0x000fe400078e00ff */
[----:B------:R-:W-:Y:S01]  /*94d0*/  FADD.FTZ R37, R40, R37 ;  /* 0x0000002528257221 */ /* 0x000fe20000010000 */
[----:B------:R-:W-:Y:S02]  /*94e0*/  IMAD.U32 R38, R38, 0x10000, RZ ;  /* 0x0001000026267824 */ /* 0x000fe400078e00ff */
        /* <DEDUP_REMOVED lines=39> */
.L_x_20039:
[----:B------:R-:W-:Y:S05]  /*9760*/  BSYNC B1 ;  /* 0x0000000000017941 */ /* 0x000fea0003800000 */
.L_x_20038:
        /* <DEDUP_REMOVED lines=41> */
.L_x_20041:
[----:B------:R-:W-:Y:S05]  /*9a00*/  BSYNC B1 ;  /* 0x0000000000017941 */ /* 0x000fea0003800000 */
.L_x_20040:
[----:B------:R-:W-:Y:S02]  /*9a10*/  IMAD.U32 R8, R8, 0x10000, RZ ;  /* 0x0001000008087824 */ /* 0x000fe400078e00ff */
[----:B------:R-:W-:Y:S02]  /*9a20*/  HMUL2.BF16_V2 R48, R5, R48 ;  /* 0x0000003005307232 */ /* 0x000fe40000200000 */
[----:B------:R-:W-:Y:S01]  /*9a30*/  IMAD.U32 R37, R37, 0x10000, RZ ;  /* 0x0001000025257824 */ /* 0x000fe200078e00ff */
[----:B------:R-:W-:Y:S01]  /*9a40*/  HFMA2.MMA.BF16_V2 R49, R4, R49, -RZ ;  /* 0x0000003104317235 */ /* 0x000fe200003000ff */
[----:B------:R-:W-:Y:S02]  /*9a50*/  IMAD.U32 R38, R38, 0x10000, RZ ;  /* 0x0001000026267824 */ /* 0x000fe400078e00ff */
[----:B------:R-:W-:Y:S01]  /*9a60*/  FADD.FTZ R9, R10, R9 ;  /* 0x000000090a097221 */ /* 0x000fe20000010000 */
        /* <DEDUP_REMOVED lines=20> */
[----:B------:R-:W-:Y:S01]  /*9bb0*/  BSSY B1, `(.L_x_20042) ;  /* 0x0000036000017945 */ /* 0x000fe20003800000 */
[----:B------:R-:W-:Y:S01]  /*9bc0*/  FADD.FTZ R45, R41, R42 ;  /* 0x0000002a292d7221 */ /* 0x000fe20000010000 */
[----:B------:R-:W-:Y:S01]  /*9bd0*/  HMUL2.BF16_V2 R42, R6, R51 ;  /* 0x00000033062a7232 */ /* 0x000fe20000200000 */
[C---:B------:R-:W-:Y:S01]  /*9be0*/  PRMT R37, R8.reuse, 0x7632, R37 ;  /* 0x0000763208257816 */ /* 0x040fe20000000025 */
[----:B------:R-:W-:Y:S01]  /*9bf0*/  IMAD.U32 R8, R8, 0x10000, RZ ;  /* 0x0001000008087824 */ /* 0x000fe200078e00ff */
[C---:B------:R-:W-:Y:S01]  /*9c00*/  PRMT R41, R38.reuse, 0x7632, R41 ;  /* 0x0000763226297816 */ /* 0x040fe20000000029 */
        /* <DEDUP_REMOVED lines=13> */
[----:B------:R-:W-:-:S02]  /*9ce0*/  FADD.FTZ R41, R44, R41 ;  /* 0x000000292c297221 */ /* 0x000fc40000010000 */
[----:B------:R-:W-:Y:S02]  /*9cf0*/  FADD.FTZ R14, R39, R14 ;  /* 0x0000000e270e7221 */ /* 0x000fe40000010000 */
        /* <DEDUP_REMOVED lines=18> */
[----:B------:R-:W-:Y:S02]  /*9e20*/  ISETP.GE.AND P1, PT, R8, UR9, PT ;  /* 0x0000000908007c0c */ /* 0x000fe4000bf26270 */
[C---:B------:R-:W-:Y:S02]  /*9e30*/  PRMT R8, R53.reuse, 0x7632, R8 ;  /* 0x0000763235087816 */ /* 0x040fe40000000008 */
        /* <DEDUP_REMOVED lines=13> */
.L_x_20043:
[----:B------:R-:W-:Y:S05]  /*9f10*/  BSYNC B1 ;  /* 0x0000000000017941 */ /* 0x000fea0003800000 */
.L_x_20042:
        /* <DEDUP_REMOVED lines=21> */
[----:B------:R-:W-:Y:S01]  /*a070*/  ISETP.GE.AND P0, PT, R24, UR4, PT ;  /* 0x0000000418007c0c */ /* 0x000fe2000bf06270 */
[----:B------:R-:W-:Y:S02]  /*a080*/  IMAD.U32 R9, R9, 0x10000, RZ ;  /* 0x0001000009097824 */ /* 0x000fe400078e00ff */
[----:B------:R-:W-:Y:S01]  /*a090*/  FADD.FTZ R11, R11, R36 ;  /* 0x000000240b0b7221 */ /* 0x000fe20000010000 */
[----:B------:R-:W-:Y:S02]  /*a0a0*/  IMAD.U32 R10, R10, 0x10000, RZ ;  /* 0x000100000a0a7824 */ /* 0x000fe400078e00ff */
        /* <DEDUP_REMOVED lines=9> */
.L_x_20027:
[----:B------:R-:W-:Y:S05]  /*a140*/  BSYNC B0 ;  /* 0x0000000000007941 */ /* 0x000fea0003800000 */
.L_x_20026:
[----:B------:R-:W1:Y:S08]  /*a150*/  S2UR UR5, SR_CgaCtaId ;  /* 0x00000000000579c3 */ /* 0x000e700000008800 */
[----:B------:R-:W-:Y:S01]  /*a160*/  BAR.SYNC.DEFER_BLOCKING 0x0 ;  /* 0x0000000000007b1d */ /* 0x000fe20000010000 */
[----:B------:R-:W-:Y:S01]  /*a170*/  LOP3.LUT R2, R35, 0xffffffc0, RZ, 0xc0, !PT ;  /* 0xffffffc023027812 */ /* 0x000fe200078ec0ff */
[----:B------:R-:W-:Y:S01]  /*a180*/  IMAD R21, R21, 0x100, R0 ;  /* 0x0000010015157824 */ /* 0x000fe200078e0200 */
[C---:B------:R-:W-:Y:S01]  /*a190*/  ISETP.GT.AND P1, PT, R35.reuse, 0x3f, PT ;  /* 0x0000003f2300780c */ /* 0x040fe20003f24270 */
[C---:B0-----:R-:W-:Y:S01]  /*a1a0*/  VIADD R3, R35.reuse, 0x1f ;  /* 0x0000001f23037836 */ /* 0x041fe20000000000 */
[----:B------:R-:W-:Y:S01]  /*a1b0*/  ISETP.NE.AND P0, PT, R2, 0x40, PT ;  /* 0x000000400200780c */ /* 0x000fe20003f05270 */
[----:B------:R-:W-:Y:S01]  /*a1c0*/  UMOV UR4, 0x400 ;  /* 0x0000040000047882 */ /* 0x000fe20000000000 */
[C---:B------:R-:W-:Y:S01]  /*a1d0*/  LOP3.LUT R2, R35.reuse, 0xffffffe0, RZ, 0xc0, !PT ;  /* 0xffffffe023027812 */ /* 0x040fe200078ec0ff */
[----:B------:R-:W-:Y:S01]  /*a1e0*/  UIADD3 UR4, UR4, 0x220, URZ ;  /* 0x0000022004047890 */ /* 0x000fe2000fffe03f */
[----:B------:R-:W-:Y:S01]  /*a1f0*/  BSSY B0, `(.L_x_20045) ;  /* 0x0000020000007945 */ /* 0x000fe20003800000 */
[----:B------:R-:W-:-:S02]  /*a200*/  ISETP.GT.AND P3, PT, R35, 0x1f, PT ;  /* 0x0000001f2300780c */ /* 0x000fc40003f64270 */
[----:B------:R-:W-:Y:S02]  /*a210*/  ISETP.NE.AND P2, PT, R2, 0x20, PT ;  /* 0x000000200200780c */ /* 0x000fe40003f45270 */
[----:B------:R-:W-:Y:S01]  /*a220*/  ISETP.GT.U32.AND P4, PT, R3, 0x3e, PT ;  /* 0x0000003e0300780c */ /* 0x000fe20003f84070 */
[----:B-1----:R-:W-:-:S06]  /*a230*/  ULEA UR4, UR5, UR4, 0x18 ;  /* 0x0000000405047291 */ /* 0x002fcc000f8ec03f */
        /* <DEDUP_REMOVED lines=14> */
[----:B------:R-:W4:Y:S04]  /*a320*/  LDS R5, [R21+0x180] ;  /* 0x0001800015057984 */ /* 0x000f280000000800 */
[----:B------:R-:W3:Y:S04]  /*a330*/  LDS R6, [R21+0x200] ;  /* 0x0002000015067984 */ /* 0x000ee80000000800 */
[----:B------:R-:W3:Y:S04]  /*a340*/  LDS R7, [R21+0x280] ;  /* 0x0002800015077984 */ /* 0x000ee80000000800 */
[----:B------:R-:W3:Y:S04]  /*a350*/  LDS R8, [R21+0x300] ;  /* 0x0003000015087984 */ /* 0x000ee80000000800 */
[----:B------:R-:W3:Y:S01]  /*a360*/  LDS R9, [R21+0x380] ;  /* 0x0003800015097984 */ /* 0x000ee20000000800 */
[----:B0-----:R-:W-:Y:S01]  /*a370*/  FADD.FTZ R19, R19, R2 ;  /* 0x0000000213137221 */ /* 0x001fe20000010000 */
[----:B-1----:R-:W-:Y:S01]  /*a380*/  FADD.FTZ R18, R18, R3 ;  /* 0x0000000312127221 */ /* 0x002fe20000010000 */
[----:B--2---:R-:W-:Y:S01]  /*a390*/  FADD.FTZ R17, R17, R4 ;  /* 0x0000000411117221 */ /* 0x004fe20000010000 */
[----:B----4-:R-:W-:Y:S01]  /*a3a0*/  FADD.FTZ R16, R16, R5 ;  /* 0x0000000510107221 */ /* 0x010fe20000010000 */
[----:B---3--:R-:W-:Y:S01]  /*a3b0*/  FADD.FTZ R15, R15, R6 ;  /* 0x000000060f0f7221 */ /* 0x008fe20000010000 */
[----:B------:R-:W-:Y:S01]  /*a3c0*/  FADD.FTZ R14, R14, R7 ;  /* 0x000000070e0e7221 */ /* 0x000fe20000010000 */
[----:B------:R-:W-:Y:S01]  /*a3d0*/  FADD.FTZ R13, R13, R8 ;  /* 0x000000080d0d7221 */ /* 0x000fe20000010000 */
[----:B------:R-:W-:-:S07]  /*a3e0*/  FADD.FTZ R12, R12, R9 ;  /* 0x000000090c0c7221 */ /* 0x000fce0000010000 */
.L_x_20046:
[----:B------:R-:W-:Y:S05]  /*a3f0*/  BSYNC B0 ;  /* 0x0000000000007941 */ /* 0x000fea0003800000 */
.L_x_20045:
        /* <DEDUP_REMOVED lines=14> */
[----:B------:R-:W4:Y:S04]  /*a4e0*/  LDS R4, [R21+0x100] ;  /* 0x0001000015047984 */ /* 0x000f280000000800 */
[----:B------:R-:W3:Y:S04]  /*a4f0*/  LDS R5, [R21+0x180] ;  /* 0x0001800015057984 */ /* 0x000ee80000000800 */
[----:B------:R-:W3:Y:S04]  /*a500*/  LDS R6, [R21+0x200] ;  /* 0x0002000015067984 */ /* 0x000ee80000000800 */
[----:B------:R-:W3:Y:S04]  /*a510*/  LDS R7, [R21+0x280] ;  /* 0x0002800015077984 */ /* 0x000ee80000000800 */
[----:B------:R-:W3:Y:S04]  /*a520*/  LDS R8, [R21+0x300] ;  /* 0x0003000015087984 */ /* 0x000ee80000000800 */
[----:B------:R-:W3:Y:S01]  /*a530*/  LDS R9, [R21+0x380] ;  /* 0x0003800015097984 */ /* 0x000ee20000000800 */
[----:B01----:R-:W-:Y:S01]  /*a540*/  FADD.FTZ R19, R19, R2 ;  /* 0x0000000213137221 */ /* 0x003fe20000010000 */
[----:B--2---:R-:W-:Y:S01]  /*a550*/  FADD.FTZ R18, R18, R3 ;  /* 0x0000000312127221 */ /* 0x004fe20000010000 */
[----:B----4-:R-:W-:Y:S01]  /*a560*/  FADD.FTZ R17, R17, R4 ;  /* 0x0000000411117221 */ /* 0x010fe20000010000 */
[----:B---3--:R-:W-:Y:S01]  /*a570*/  FADD.FTZ R16, R16, R5 ;  /* 0x0000000510107221 */ /* 0x008fe20000010000 */
[----:B------:R-:W-:Y:S01]  /*a580*/  FADD.FTZ R15, R15, R6 ;  /* 0x000000060f0f7221 */ /* 0x000fe20000010000 */
[----:B------:R-:W-:Y:S01]  /*a590*/  FADD.FTZ R14, R14, R7 ;  /* 0x000000070e0e7221 */ /* 0x000fe20000010000 */
[----:B------:R-:W-:Y:S01]  /*a5a0*/  FADD.FTZ R13, R13, R8 ;  /* 0x000000080d0d7221 */ /* 0x000fe20000010000 */
[----:B------:R-:W-:-:S07]  /*a5b0*/  FADD.FTZ R12, R12, R9 ;  /* 0x000000090c0c7221 */ /* 0x000fce0000010000 */
.L_x_20048:
[----:B------:R-:W-:Y:S05]  /*a5c0*/  BSYNC B0 ;  /* 0x0000000000007941 */ /* 0x000fea0003800000 */
.L_x_20047:
[----:B------:R-:W-:Y:S06]  /*a5d0*/  BAR.SYNC.DEFER_BLOCKING 0x0 ;  /* 0x0000000000007b1d */ /* 0x000fec0000010000 */
[----:B------:R-:W-:Y:S05]  /*a5e0*/  @P4 EXIT ;  /* 0x000000000000494d */ /* 0x000fea0003800000 */
[----:B------:R-:W2:Y:S01]  /*a5f0*/  S2UR UR5, SR_CTAID.Y ;  /* 0x00000000000579c3 */ /* 0x000ea20000002600 */
[----:B------:R-:W-:Y:S01]  /*a600*/  ULDC UR4, c[0x0][0xc] ;  /* 0x0000030000047ab9 */ /* 0x000fe20000000800 */
[----:B------:R-:W-:Y:S01]  /*a610*/  VIADD R3, R0, 0x20 ;  /* 0x0000002000037836 */ /* 0x000fe20000000000 */
[----:B01----:R-:W-:Y:S01]  /*a620*/  F2FP.BF16.F32.PACK_AB R16, R16, R17 ;  /* 0x000000111010723e */ /* 0x003fe200000010ff */
[----:B------:R-:W-:Y:S01]  /*a630*/  VIADD R6, R0, 0x40 ;  /* 0x0000004000067836 */ /* 0x000fe20000000000 */
[----:B------:R-:W-:Y:S01]  /*a640*/  F2FP.BF16.F32.PACK_AB R14, R14, R15 ;  /* 0x0000000f0e0e723e */ /* 0x000fe200000010ff */
[----:B------:R-:W-:Y:S01]  /*a650*/  VIADD R9, R0, 0x80 ;  /* 0x0000008000097836 */ /* 0x000fe20000000000 */
[----:B------:R-:W-:Y:S01]  /*a660*/  F2FP.BF16.F32.PACK_AB R12, R12, R13 ;  /* 0x0000000d0c0c723e */ /* 0x000fe200000010ff */
[----:B------:R-:W0:Y:S08]  /*a670*/  S2UR UR7, SR_CTAID.X ;  /* 0x00000000000779c3 */ /* 0x000e300000002500 */
[----:B------:R-:W1:Y:S01]  /*a680*/  S2UR UR6, SR_CTAID.Z ;  /* 0x00000000000679c3 */ /* 0x000e620000002700 */
[----:B--2---:R-:W-:-:S03]  /*a690*/  UIMAD UR4, UR5, UR4, URZ ;  /* 0x00000004050472a4 */ /* 0x004fc6000f8e023f */
[----:B------:R-:W-:Y:S02]  /*a6a0*/  ULDC UR5, c[0x0][0x14] ;  /* 0x0000050000057ab9 */ /* 0x000fe40000000800 */
[----:B------:R-:W-:Y:S02]  /*a6b0*/  UIMAD UR4, UR4, UR5, URZ ;  /* 0x00000005040472a4 */ /* 0x000fe4000f8e023f */
[----:B0-----:R-:W-:Y:S02]  /*a6c0*/  UIMAD UR5, UR7, UR5, URZ ;  /* 0x00000005070572a4 */ /* 0x001fe4000f8e023f */
[----:B------:R-:W-:Y:S02]  /*a6d0*/  USHF.L.U32 UR4, UR4, 0x8, URZ ;  /* 0x0000000804047899 */ /* 0x000fe4000800063f */
[----:B------:R-:W-:Y:S02]  /*a6e0*/  USHF.L.U32 UR5, UR5, 0x8, URZ ;  /* 0x0000000805057899 */ /* 0x000fe4000800063f */
[----:B------:R-:W-:-:S02]  /*a6f0*/  USHF.R.S32.HI UR7, URZ, 0x1f, UR4 ;  /* 0x0000001f3f077899 */ /* 0x000fc40008011404 */
[----:B-1----:R-:W-:Y:S02]  /*a700*/  USHF.L.U32 UR6, UR6, 0x8, URZ ;  /* 0x0000000806067899 */ /* 0x002fe4000800063f */
        /* <DEDUP_REMOVED lines=16> */
[----:B---3--:R-:W-:-:S02]  /*a810*/  LEA.HI.X.SX32 R23, R6, UR7, 0x1, P0 ;  /* 0x0000000706177c11 */ /* 0x008fc400080f0eff */
        /* <DEDUP_REMOVED lines=9> */
[----:B------:R-:W-:Y:S01]  /*a8b0*/  LEA.HI.X R11, R11, UR9, R22, 0x1, P0 ;  /* 0x000000090b0b7c11 */ /* 0x000fe200080f0c16 */
[C---:B------:R-:W-:Y:S02]  /*a8c0*/  VIADD R21, R0.reuse, 0xc0 ;  /* 0x000000c000157836 */ /* 0x040fe40000000000 */
[----:B------:R-:W-:Y:S01]  /*a8d0*/  VIADD R22, R0, 0xe0 ;  /* 0x000000e000167836 */ /* 0x000fe20000000000 */
[----:B------:R-:W-:Y:S02]  /*a8e0*/  F2FP.BF16.F32.PACK_AB R0, R18, R19 ;  /* 0x000000131200723e */ /* 0x000fe400000010ff */
[----:B------:R-:W-:-:S02]  /*a8f0*/  IADD3 R27, P0, R20, UR4, RZ ;  /* 0x00000004141b7c10 */ /* 0x000fc4000ff1e0ff */
[C---:B------:R-:W-:Y:S01]  /*a900*/  IADD3 R25, P1, R21.reuse, UR4, RZ ;  /* 0x0000000415197c10 */ /* 0x040fe2000ff3e0ff */
[----:B------:R0:W-:Y:S01]  /*a910*/  STG.E.U16 desc[UR10][R2.64], R0 ;  /* 0x0000000002007986 */ /* 0x0001e2000c10150a */
[----:B------:R-:W-:Y:S02]  /*a920*/  PRMT R17, R0, 0x7632, R17 ;  /* 0x0000763200117816 */ /* 0x000fe40000000011 */
[----:B------:R-:W-:Y:S02]  /*a930*/  IADD3 R23, P2, R22, UR4, RZ ;  /* 0x0000000416177c10 */ /* 0x000fe4000ff5e0ff */
[----:B------:R-:W-:Y:S01]  /*a940*/  LEA.HI.X.SX32 R28, R20, UR7, 0x1, P0 ;  /* 0x00000007141c7c11 */ /* 0x000fe200080f0eff */
[----:B------:R-:W-:Y:S01]  /*a950*/  STG.E.U16 desc[UR10][R4.64], R17 ;  /* 0x0000001104007986 */ /* 0x000fe2000c10150a */
[----:B------:R-:W-:Y:S02]  /*a960*/  LEA.HI.X.SX32 R26, R21, UR7, 0x1, P1 ;  /* 0x00000007151a7c11 */ /* 0x000fe400088f0eff */
[----:B------:R-:W-:Y:S01]  /*a970*/  LEA R18, P0, R27, UR8, 0x1 ;  /* 0x000000081b127c11 */ /* 0x000fe2000f8008ff */
[----:B------:R-:W-:Y:S01]  /*a980*/  STG.E.U16 desc[UR10][R6.64], R16 ;  /* 0x0000001006007986 */ /* 0x000fe2000c10150a */
[----:B------:R-:W-:-:S02]  /*a990*/  LEA R20, P1, R25, UR8, 0x1 ;  /* 0x0000000819147c11 */ /* 0x000fc4000f8208ff */
[----:B0-----:R-:W-:Y:S02]  /*a9a0*/  PRMT R3, R16, 0x7632, R3 ;  /* 0x0000763210037816 */ /* 0x001fe40000000003 */
[----:B------:R-:W-:Y:S02]  /*a9b0*/  LEA.HI.X.SX32 R24, R22, UR7, 0x1, P2 ;  /* 0x0000000716187c11 */ /* 0x000fe400090f0eff */
[----:B------:R-:W-:Y:S01]  /*a9c0*/  LEA R22, P2, R23, UR8, 0x1 ;  /* 0x0000000817167c11 */ /* 0x000fe2000f8408ff */
[----:B------:R0:W-:Y:S01]  /*a9d0*/  STG.E.U16 desc[UR10][R8.64], R3 ;  /* 0x0000000308007986 */ /* 0x0001e2000c10150a */
[----:B------:R-:W-:Y:S02]  /*a9e0*/  LEA.HI.X R19, R27, UR9, R28, 0x1, P0 ;  /* 0x000000091b137c11 */ /* 0x000fe400080f0c1c */
[----:B------:R-:W-:Y:S01]  /*a9f0*/  LEA.HI.X R21, R25, UR9, R26, 0x1, P1 ;  /* 0x0000000919157c11 */ /* 0x000fe200088f0c1a */
[----:B------:R1:W-:Y:S01]  /*aa00*/  STG.E.U16 desc[UR10][R10.64], R14 ;  /* 0x0000000e0a007986 */ /* 0x0003e2000c10150a */
[----:B------:R-:W-:-:S02]  /*aa10*/  LEA.HI.X R23, R23, UR9, R24, 0x1, P2 ;  /* 0x0000000917177c11 */ /* 0x000fc400090f0c18 */
[----:B0-----:R-:W-:Y:S02]  /*aa20*/  PRMT R9, R14, 0x7632, R9 ;  /* 0x000076320e097816 */ /* 0x001fe40000000009 */
[----:B-1----:R-:W-:-:S03]  /*aa30*/  PRMT R11, R12, 0x7632, R11 ;  /* 0x000076320c0b7816 */ /* 0x002fc6000000000b */
[----:B------:R-:W-:Y:S04]  /*aa40*/  STG.E.U16 desc[UR10][R18.64], R9 ;  /* 0x0000000912007986 */ /* 0x000fe8000c10150a */
[----:B------:R-:W-:Y:S04]  /*aa50*/  STG.E.U16 desc[UR10][R20.64], R12 ;  /* 0x0000000c14007986 */ /* 0x000fe8000c10150a */
[----:B------:R-:W-:Y:S01]  /*aa60*/  STG.E.U16 desc[UR10][R22.64], R11 ;  /* 0x0000000b16007986 */ /* 0x000fe2000c10150a */
[----:B------:R-:W-:Y:S05]  /*aa70*/  EXIT ;  /* 0x000000000000794d */ /* 0x000fea0003800000 */
.L_x_19997:
[----:B------:R-:W-:Y:S01]  /*aa80*/  BSSY B1, `(.L_x_20049) ;  /* 0x0000007000017945 */ /* 0x000fe20003800000 */
[----:B------:R-:W-:Y:S02]  /*aa90*/  IMAD.MOV.U32 R46, RZ, RZ, 0x2 ;  /* 0x00000002ff2e7424 */ /* 0x000fe400078e00ff */
[----:B------:R-:W-:Y:S02]  /*aaa0*/  IMAD.MOV.U32 R47, RZ, RZ, 0x1f ;  /* 0x0000001fff2f7424 */ /* 0x000fe400078e00ff */
[----:B------:R-:W-:-:S07]  /*aab0*/  IMAD.MOV.U32 R45, RZ, RZ, -0x1 ;  /* 0xffffffffff2d7424 */ /* 0x000fce00078e00ff */
[----:B------:R-:W-:Y:S05]  /*aac0*/  WARPSYNC.COLLECTIVE R45, `(.L_x_20050) ;  /* 0x000000002d087348 */ /* 0x000fea0003c00000 */
[----:B------:R0:W1:Y:S02]  /*aad0*/  SHFL.BFLY P0, R42, R40, R46, R47 ;  /* 0x0c00002e282a7389 */ /* 0x000064000000002f */
[----:B01----:R-:W-:Y:S01]  /*aae0*/  ENDCOLLECTIVE ;  /* 0x000000000000791b */ /* 0x003fe20003800000 */
.L_x_20050:
[----:B------:R-:W-:Y:S05]  /*aaf0*/  BSYNC B1 ;  /* 0x0000000000017941 */ /* 0x000fea0003800000 */
.L_x_20049:
[----:B------:R-:W-:Y:S02]  /*ab00*/  IMAD.MOV.U32 R41, RZ, RZ, R42 ;  /* 0x000000ffff297224 */ /* 0x000fe400078e002a */
[----:B------:R-:W-:Y:S02]  /*ab10*/  IMAD.MOV.U32 R46, RZ, RZ, 0x1 ;  /* 0x00000001ff2e7424 */ /* 0x000fe400078e00ff */
[----:B------:R-:W-:Y:S01]  /*ab20*/  FADD.FTZ R41, R40, R41 ;  /* 0x0000002928297221 */ /* 0x000fe20000010000 */
[----:B------:R-:W-:Y:S02]  /*ab30*/  IMAD.MOV.U32 R47, RZ, RZ, 0x1f ;  /* 0x0000001fff2f7424 */ /* 0x000fe400078e00ff */
[----:B------:R-:W-:Y:S02]  /*ab40*/  IMAD.MOV.U32 R45, RZ, RZ, -0x1 ;  /* 0xffffffffff2d7424 */ /* 0x000fe400078e00ff */
[----:B------:R-:W-:-:S07]  /*ab50*/  IMAD.MOV.U32 R40, RZ, RZ, R41 ;  /* 0x000000ffff287224 */ /* 0x000fce00078e0029 */
[----:B------:R-:W-:Y:S05]  /*ab60*/  WARPSYNC.COLLECTIVE R45, `(.L_x_20051) ;  /* 0x000000002d087348 */ /* 0x000fea0003c00000 */
[----:B------:R0:W1:Y:S02]  /*ab70*/  SHFL.BFLY P0, R42, R40, R46, R47 ;  /* 0x0c00002e282a7389 */ /* 0x000064000000002f */
[----:B01----:R-:W-:Y:S01]  /*ab80*/  ENDCOLLECTIVE ;  /* 0x000000000000791b */ /* 0x003fe20003800000 */
.L_x_20051:
[----:B------:R-:W-:Y:S05]  /*ab90*/  BRA `(.L_x_20052) ;  /* 0xffffff9000e07947 */ /* 0x000fea000383ffff */
.L_x_20001:
[----:B------:R-:W-:Y:S01]  /*aba0*/  BSSY B1, `(.L_x_20053) ;  /* 0x0000007000017945 */ /* 0x000fe20003800000 */
[----:B------:R-:W-:Y:S02]  /*abb0*/  IMAD.MOV.U32 R46, RZ, RZ, 0x2 ;  /* 0x00000002ff2e7424 */ /* 0x000fe400078e00ff */
[----:B------:R-:W-:Y:S02]  /*abc0*/  IMAD.MOV.U32 R47, RZ, RZ, 0x1f ;  /* 0x0000001fff2f7424 */ /* 0x000fe400078e00ff */
[----:B------:R-:W-:-:S07]  /*abd0*/  IMAD.MOV.U32 R45, RZ, RZ, -0x1 ;  /* 0xffffffffff2d7424 */ /* 0x000fce00078e00ff */
[----:B------:R-:W-:Y:S05]  /*abe0*/  WARPSYNC.COLLECTIVE R45, `(.L_x_20054) ;  /* 0x000000002d087348 */ /* 0x000fea0003c00000 */
[----:B------:R0:W1:Y:S02]  /*abf0*/  SHFL.BFLY P0, R42, R40, R46, R47 ;  /* 0x0c00002e282a7389 */ /* 0x000064000000002f */
[----:B01----:R-:W-:Y:S01]  /*ac00*/  ENDCOLLECTIVE ;  /* 0x000000000000791b */ /* 0x003fe20003800000 */
.L_x_20054:
[----:B------:R-:W-:Y:S05]  /*ac10*/  BSYNC B1 ;  /* 0x0000000000017941 */ /* 0x000fea0003800000 */
.L_x_20053:
        /* <DEDUP_REMOVED lines=9> */
.L_x_20055:
[----:B------:R-:W-:Y:S05]  /*acb0*/  BRA `(.L_x_20056) ;  /* 0xffffffb000707947 */ /* 0x000fea000383ffff */
.L_x_20005:
        /* <DEDUP_REMOVED lines=8> */
.L_x_20058:
[----:B------:R-:W-:Y:S05]  /*ad40*/  BSYNC B0 ;  /* 0x0000000000007941 */ /* 0x000fea0003800000 */
.L_x_20057:
        /* <DEDUP_REMOVED lines=9> */
.L_x_20059:
[----:B------:R-:W-:Y:S02]  /*ade0*/  IMAD.MOV.U32 R46, RZ, RZ, 0x4 ;  /* 0x00000004ff2e7424 */ /* 0x000fe400078e00ff */
[----:B------:R-:W-:-:S05]  /*adf0*/  IMAD.MOV.U32 R2, RZ, RZ, R42 ;  /* 0x000000ffff027224 */ /* 0x000fca00078e002a */
[----:B------:R-:W-:-:S05]  /*ae00*/  FMNMX.FTZ R5, R3, R2, !PT ;  /* 0x0000000203057209 */ /* 0x000fca0007810000 */
[----:B------:R-:W-:-:S07]  /*ae10*/  IMAD.MOV.U32 R40, RZ, RZ, R5 ;  /* 0x000000ffff287224 */ /* 0x000fce00078e0005 */
[----:B------:R-:W-:Y:S05]  /*ae20*/  WARPSYNC.COLLECTIVE R45, `(.L_x_20060) ;  /* 0x000000002d087348 */ /* 0x000fea0003c00000 */
[----:B------:R0:W1:Y:S02]  /*ae30*/  SHFL.BFLY P0, R42, R40, R46, R47 ;  /* 0x0c00002e282a7389 */ /* 0x000064000000002f */
[----:B01----:R-:W-:Y:S01]  /*ae40*/  ENDCOLLECTIVE ;  /* 0x000000000000791b */ /* 0x003fe20003800000 */
.L_x_20060:
[----:B------:R-:W-:Y:S01]  /*ae50*/  IMAD.MOV.U32 R2, RZ, RZ, R42 ;  /* 0x000000ffff027224 */ /* 0x000fe200078e002a */
[----:B------:R-:W-:Y:S06]  /*ae60*/  BRA `(.L_x_20061) ;  /* 0xffffffb000907947 */ /* 0x000fec000383ffff */
.L_x_20062:
        /* <DEDUP_REMOVED lines=9> */
.L_x_28386:


//--------------------- .text._ZN4vllm25paged_attention_v1_kernelI13__nv_bfloat16S1_Li192ELi8ELi128ELNS_18Fp8KVCacheDataTypeE0ELb0EEEvPT_PKS3_PKT0_S9_ifPKiSB_iPKfiiiSD_SD_iiiii --------------------------
	.section	.text._ZN4vllm25paged_attention_v1_kernelI13__nv_bfloat16S1_Li192ELi8ELi128ELNS_18Fp8KVCacheDataTypeE0ELb0EEEvPT_PKS3_PKT0_S9_ifPKiSB_iPKfiiiSD_SD_iiiii,"ax",@progbits
	.align	128
        .global         _ZN4vllm25paged_attention_v1_kernelI13__nv_bfloat16S1_Li192ELi8ELi128ELNS_18Fp8KVCacheDataTypeE0ELb0EEEvPT_PKS3_PKT0_S9_ifPKiSB_iPKfiiiSD_SD_iiiii
        .type           _ZN4vllm25paged_attention_v1_kernelI13__nv_bfloat16S1_Li192ELi8ELi128ELNS_18Fp8KVCacheDataTypeE0ELb0EEEvPT_PKS3_PKT0_S9_ifPKiSB_iPKfiiiSD_SD_iiiii,@function
        .size           _ZN4vllm25paged_attention_v1_kernelI13__nv_bfloat16S1_Li192ELi8ELi128ELNS_18Fp8KVCacheDataTypeE0ELb0EEEvPT_PKS3_PKT0_S9_ifPKiSB_iPKfiiiSD_SD_iiiii,(.L_x_28387 - _ZN4vllm25paged_attention_v1_kernelI13__nv_bfloat16S1_Li192ELi8ELi128ELNS_18Fp8KVCacheDataTypeE0ELb0EEEvPT_PKS3_PKT0_S9_ifPKiSB_iPKfiiiSD_SD_iiiii)
        .other          _ZN4vllm25paged_attention_v1_kernelI13__nv_bfloat16S1_Li192ELi8ELi128ELNS_18Fp8KVCacheDataTypeE0ELb0EEEvPT_PKS3_PKT0_S9_ifPKiSB_iPKfiiiSD_SD_iiiii,@"STO_CUDA_ENTRY STV_DEFAULT"
_ZN4vllm25paged_attention_v1_kernelI13__nv_bfloat16S1_Li192ELi8ELi128ELNS_18Fp8KVCacheDataTypeE0ELb0EEEvPT_PKS3_PKT0_S9_ifPKiSB_iPKfiiiSD_SD_iiiii:
.text._ZN4vllm25paged_attention_v1_kernelI13__nv_bfloat16S1_Li192ELi8ELi128ELNS_18Fp8KVCacheDataTypeE0ELb0EEEvPT_PKS3_PKT0_S9_ifPKiSB_iPKfiiiSD_SD_iiiii:
        /* <DEDUP_REMOVED lines=98> */
[----:B------:R-:W-:Y:S01]  /*0620*/  IADD3 R11, P0, P2, R4, R0, R5 ;  /* 0x00000000040b7210 */ /* 0x000fe20007a1e005 */
[----:B------:R-:W-:-:S03]  /*0630*/  IMAD.MOV.U32 R4, RZ, RZ, R2 ;  /* 0x000000ffff047224 */ /* 0x000fc600078e0002 */
[----:B------:R-:W-:Y:S01]  /*0640*/  IADD3.X R12, R7, R8, R9, P0, P2 ;  /* 0x00000008070c7210 */ /* 0x000fe200007e4409 */
[----:B------:R-:W-:Y:S01]  /*0650*/  IMAD.MOV.U32 R7, RZ, RZ, R35 ;  /* 0x000000ffff077224 */ /* 0x000fe200078e0023 */
[----:B------:R-:W-:-:S04]  /*0660*/  LEA R10, P0, R11, UR4, 0x1 ;  /* 0x000000040b0a7c11 */ /* 0x000fc8000f8008ff */
[----:B------:R-:W-:Y:S02]  /*0670*/  LEA.HI.X R11, R11, UR5, R12, 0x1, P0 ;  /* 0x000000050b0b7c11 */ /* 0x000fe400080f0c0c */
[----:B0-----:R-:W-:-:S05]  /*0680*/  LEA R3, R6, R3, 0x18 ;  /* 0x0000000306037211 */ /* 0x001fca00078ec0ff */
[----:B------:R-:W-:-:S04]  /*0690*/  IMAD R6, R102, 0x60, R3 ;  /* 0x0000006066067824 */ /* 0x000fc800078e0203 */
[----:B------:R-:W-:-:S07]  /*06a0*/  IMAD R6, R35, 0x4, R6 ;  /* 0x0000000423067824 */ /* 0x000fce00078e0206 */
.L_x_20067:
        /* <DEDUP_REMOVED lines=11> */
.L_x_20066:
[----:B------:R-:W-:Y:S05]  /*0760*/  BSYNC B1 ;  /* 0x0000000000017941 */ /* 0x000fea0003800000 */
.L_x_20065:
[----:B------:R-:W-:Y:S05]  /*0770*/  @!P1 BRA `(.L_x_20064) ;  /* 0x00000000007c9947 */ /* 0x000fea0003800000 */
[----:B------:R-:W0:Y:S01]  /*0780*/  S2R R3, SR_CgaCtaId ;  /* 0x0000000000037919 */ /* 0x000e220000008800 */
[----:B------:R-:W1:Y:S01]  /*0790*/  LDC.64 R12, c[0x0][0x218] ;  /* 0x00008600ff0c7b82 */ /* 0x000e620000000a00 */
[----:B------:R-:W-:Y:S01]  /*07a0*/  MOV R2, 0x400 ;  /* 0x0000040000027802 */ /* 0x000fe20000000f00 */
[----:B------:R-:W-:Y:S01]  /*07b0*/  VIADD R4, R7, 0xffffff80 ;  /* 0xffffff8007047836 */ /* 0x000fe20000000000 */
[----:B------:R-:W-:-:S05]  /*07c0*/  IADD3 R5, P0, R0, R5, RZ ;  /* 0x0000000500057210 */ /* 0x000fca0007f1e0ff */
[----:B------:R-:W-:Y:S01]  /*07d0*/  IMAD.X R8, R8, 0x1, R9, P0 ;  /* 0x0000000108087824 */ /* 0x000fe200000e0609 */
[----:B-1----:R-:W-:-:S04]  /*07e0*/  LEA R6, P0, R5, R12, 0x1 ;  /* 0x0000000c05067211 */ /* 0x002fc800078008ff */
[----:B------:R-:W-:Y:S02]  /*07f0*/  LEA.HI.X R13, R5, R13, R8, 0x1, P0 ;  /* 0x0000000d050d7211 */ /* 0x000fe400000f0c08 */
[----:B0-----:R-:W-:Y:S01]  /*0800*/  LEA R3, R3, R2, 0x18 ;  /* 0x0000000203037211 */ /* 0x001fe200078ec0ff */
[----:B------:R-:W-:-:S04]  /*0810*/  IMAD R2, R7, 0x4, R102 ;  /* 0x0000000407027824 */ /* 0x000fc800078e0266 */
[----:B------:R-:W-:Y:S02]  /*0820*/  IMAD R0, R102, 0x60, R3 ;  /* 0x0000006066007824 */ /* 0x000fe400078e0203 */
[----:B------:R-:W-:Y:S02]  /*0830*/  IMAD.SHL.U32 R15, R2, 0x2, RZ ;  /* 0x00000002020f7824 */ /* 0x000fe400078e00ff */
[----:B------:R-:W-:-:S04]  /*0840*/  IMAD R0, R7, 0x4, R0 ;  /* 0x0000000407007824 */ /* 0x000fc800078e0200 */
[----:B------:R-:W-:-:S07]  /*0850*/  VIADD R0, R0, 0x100 ;  /* 0x0000010000007836 */ /* 0x000fce0000000000 */
.L_x_20068:
        /* <DEDUP_REMOVED lines=17> */
.L_x_20064:
[----:B------:R-:W-:Y:S05]  /*0970*/  BSYNC B0 ;  /* 0x0000000000007941 */ /* 0x000fea0003800000 */
.L_x_20063:
        /* <DEDUP_REMOVED lines=16> */
[----:B------:R-:W0:Y:S01]  /*0a80*/  S2R R32, SR_CgaCtaId ;  /* 0x0000000000207919 */ /* 0x000e220000008800 */
[----:B------:R-:W-:Y:S01]  /*0a90*/  VIADD R4, R102, 0xc ;  /* 0x0000000c66047836 */ /* 0x000fe20000000000 */
[----:B------:R-:W-:Y:S01]  /*0aa0*/  LEA.HI R0, R0, R35, RZ, 0x3 ;  /* 0x0000002300007211 */ /* 0x000fe200078f18ff */
[----:B------:R-:W-:Y:S01]  /*0ab0*/  VIADD R5, R102, 0x10 ;  /* 0x0000001066057836 */ /* 0x000fe20000000000 */
[----:B------:R-:W-:Y:S01]  /*0ac0*/  SHF.R.S32.HI R3, RZ, 0x1f, R100 ;  /* 0x0000001fff037819 */ /* 0x000fe20000011464 */
[----:B------:R-:W-:Y:S01]  /*0ad0*/  ULDC UR4, c[0x0][0x260] ;  /* 0x0000980000047ab9 */ /* 0x000fe20000000800 */
[----:B------:R-:W-:Y:S01]  /*0ae0*/  LOP3.LUT R0, R0, 0xfffffff8, RZ, 0xc0, !PT ;  /* 0xfffffff800007812 */ /* 0x000fe200078ec0ff */
[----:B------:R-:W-:Y:S01]  /*0af0*/  IMAD.SHL.U32 R93, R5, 0x2, RZ ;  /* 0x00000002055d7824 */ /* 0x000fe200078e00ff */
[----:B------:R-:W-:Y:S01]  /*0b00*/  LEA.HI R3, R3, R100, RZ, 0x3 ;  /* 0x0000006403037211 */ /* 0x000fe200078f18ff */
[----:B------:R-:W1:Y:S01]  /*0b10*/  LDC R52, c[0x0][0x25c] ;  /* 0x00009700ff347b82 */ /* 0x000e620000000800 */
[----:B------:R-:W-:Y:S01]  /*0b20*/  SHF.R.S32.HI R6, RZ, 0x1f, R5 ;  /* 0x0000001fff067819 */ /* 0x000fe20000011405 */
[----:B------:R-:W-:Y:S01]  /*0b30*/  IMAD.IADD R35, R35, 0x1, -R0 ;  /* 0x0000000123237824 */ /* 0x000fe200078e0a00 */
[----:B------:R-:W-:Y:S01]  /*0b40*/  LOP3.LUT R3, R3, 0xfffffff8, RZ, 0xc0, !PT ;  /* 0xfffffff803037812 */ /* 0x000fe200078ec0ff */
[----:B------:R-:W-:Y:S01]  /*0b50*/  VIADD R0, R102, 0x8 ;  /* 0x0000000866007836 */ /* 0x000fe20000000000 */
[----:B------:R-:W-:Y:S01]  /*0b60*/  LEA.HI R25, R6, R5, RZ, 0x2 ;  /* 0x0000000506197211 */ /* 0x000fe200078f10ff */
[----:B------:R-:W-:Y:S01]  /*0b70*/  IMAD.SHL.U32 R115, R35, 0x8, RZ ;  /* 0x0000000823737824 */ /* 0x000fe200078e00ff */
[----:B------:R-:W-:Y:S01]  /*0b80*/  SHF.R.S32.HI R6, RZ, 0x1f, R93 ;  /* 0x0000001fff067819 */ /* 0x000fe2000001145d */
[----:B------:R-:W-:Y:S01]  /*0b90*/  IMAD.IADD R100, R100, 0x1, -R3 ;  /* 0x0000000164647824 */ /* 0x000fe200078e0a03 */
[----:B------:R-:W-:Y:S01]  /*0ba0*/  SHF.R.S32.HI R3, RZ, 0x1f, R2 ;  /* 0x0000001fff037819 */ /* 0x000fe20000011402 */
[----:B------:R-:W-:Y:S01]  /*0bb0*/  IMAD.SHL.U32 R25, R25, 0x10, RZ ;  /* 0x0000001019197824 */ /* 0x000fe200078e00ff */
[----:B------:R-:W-:-:S02]  /*0bc0*/  SHF.R.S32.HI R23, RZ, 0x1f, R0 ;  /* 0x0000001fff177819 */ /* 0x000fc40000011400 */
        /* <DEDUP_REMOVED lines=11> */
[----:B------:R-:W-:Y:S01]  /*0c80*/  SHF.R.S32.HI R3, RZ, 0x1f, R2 ;  /* 0x0000001fff037819 */ /* 0x000fe20000011402 */
[----:B------:R-:W-:Y:S01]  /*0c90*/  IMAD.SHL.U32 R24, R24, 0x10, RZ ;  /* 0x0000001018187824 */ /* 0x000fe200078e00ff */
[----:B------:R-:W-:Y:S02]  /*0ca0*/  LEA.HI R5, R5, R0, RZ, 0x3 ;  /* 0x0000000005057211 */ /* 0x000fe400078f18ff */
[----:B------:R-:W-:Y:S02]  /*0cb0*/  SHF.R.S32.HI R7, RZ, 0x1f, R4 ;  /* 0x0000001fff077819 */ /* 0x000fe40000011404 */
[----:B------:R-:W-:Y:S02]  /*0cc0*/  LOP3.LUT R5, R5, 0xfffffff8, RZ, 0xc0, !PT ;  /* 0xfffffff805057812 */ /* 0x000fe400078ec0ff */
[----:B------:R-:W-:Y:S02]  /*0cd0*/  LEA.HI R3, R3, R2, RZ, 0x3 ;  /* 0x0000000203037211 */ /* 0x000fe400078f18ff */
[----:B------:R-:W-:Y:S01]  /*0ce0*/  LEA.HI R7, R7, R4, RZ, 0x3 ;  /* 0x0000000407077211 */ /* 0x000fe200078f18ff */
[----:B------:R-:W-:Y:S01]  /*0cf0*/  IMAD.IADD R97, R0, 0x1, -R5 ;  /* 0x0000000100617824 */ /* 0x000fe200078e0a05 */
[----:B------:R-:W-:Y:S01]  /*0d00*/  LOP3.LUT R3, R3, 0xfffffff8, RZ, 0xc0, !PT ;  /* 0xfffffff803037812 */ /* 0x000fe200078ec0ff */
[C---:B------:R-:W-:Y:S01]  /*0d10*/  VIADD R0, R102.reuse, 0x14 ;  /* 0x0000001466007836 */ /* 0x040fe20000000000 */
[----:B------:R-:W-:Y:S01]  /*0d20*/  LOP3.LUT R7, R7, 0xfffffff8, RZ, 0xc0, !PT ;  /* 0xfffffff807077812 */ /* 0x000fe200078ec0ff */
[----:B------:R-:W-:Y:S01]  /*0d30*/  VIADD R5, R102, 0x20 ;  /* 0x0000002066057836 */ /* 0x000fe20000000000 */
[----:B------:R-:W-:Y:S01]  /*0d40*/  LOP3.LUT R6, R6, 0xfffffff8, RZ, 0xc0, !PT ;  /* 0xfffffff806067812 */ /* 0x000fe200078ec0ff */
[----:B------:R-:W-:Y:S01]  /*0d50*/  IMAD.IADD R99, R2, 0x1, -R3 ;  /* 0x0000000102637824 */ /* 0x000fe200078e0a03 */
[----:B------:R-:W-:Y:S01]  /*0d60*/  SHF.R.S32.HI R3, RZ, 0x1f, R0 ;  /* 0x0000001fff037819 */ /* 0x000fe20000011400 */
[----:B------:R-:W-:Y:S01]  /*0d70*/  IMAD.IADD R95, R4, 0x1, -R7 ;  /* 0x00000001045f7824 */ /* 0x000fe200078e0a07 */
[----:B------:R-:W-:Y:S01]  /*0d80*/  SHF.R.S32.HI R51, RZ, 0x1f, R115 ;  /* 0x0000001fff337819 */ /* 0x000fe20000011473 */
[C---:B------:R-:W-:Y:S01]  /*0d90*/  VIADD R2, R102.reuse, 0x18 ;  /* 0x0000001866027836 */ /* 0x040fe20000000000 */
[----:B------:R-:W-:Y:S01]  /*0da0*/  LEA.HI R26, R3, R0, RZ, 0x2 ;  /* 0x00000000031a7211 */ /* 0x000fe200078f10ff */
[----:B------:R-:W-:Y:S01]  /*0db0*/  VIADD R4, R102, 0x1c ;  /* 0x0000001c66047836 */ /* 0x000fe20000000000 */
[----:B------:R-:W-:Y:S01]  /*0dc0*/  LOP3.LUT R96, R23, 0xffffffc0, RZ, 0xc0, !PT ;  /* 0xffffffc017607812 */ /* 0x000fe200078ec0ff */
        /* <DEDUP_REMOVED lines=14> */
[----:B------:R-:W-:Y:S01]  /*0eb0*/  VIADD R6, R102, 0x40 ;  /* 0x0000004066067836 */ /* 0x000fe20000000000 */
[----:B------:R-:W-:Y:S01]  /*0ec0*/  LEA.HI R3, R3, R0, RZ, 0x3 ;  /* 0x0000000003037211 */ /* 0x000fe200078f18ff */
[----:B------:R-:W-:Y:S01]  /*0ed0*/  IMAD.SHL.U32 R27, R27, 0x10, RZ ;  /* 0x000000101b1b7824 */ /* 0x000fe200078e00ff */
[----:B------:R-:W-:Y:S01]  /*0ee0*/  SHF.R.S32.HI R5, RZ, 0x1f, R2 ;  /* 0x0000001fff057819 */ /* 0x000fe20000011402 */
[----:B------:R-:W-:Y:S01]  /*0ef0*/  IMAD.SHL.U32 R29, R29, 0x10, RZ ;  /* 0x000000101d1d7824 */ /* 0x000fe200078e00ff */
[----:B------:R-:W-:-:S02]  /*0f00*/  SHF.R.S32.HI R7, RZ, 0x1f, R4 ;  /* 0x0000001fff077819 */ /* 0x000fc40000011404 */
[----:B------:R-:W-:Y:S02]  /*0f10*/  LOP3.LUT R3, R3, 0xfffffff8, RZ, 0xc0, !PT ;  /* 0xfffffff803037812 */ /* 0x000fe400078ec0ff */
        /* <DEDUP_REMOVED lines=11> */
[C---:B------:R-:W-:Y:S01]  /*0fd0*/  VIADD R2, R102.reuse, 0x28 ;  /* 0x0000002866027836 */ /* 0x040fe20000000000 */
[----:B------:R-:W-:Y:S01]  /*0fe0*/  LEA.HI R30, R3, R0, RZ, 0x2 ;  /* 0x00000000031e7211 */ /* 0x000fe200078f10ff */
[C---:B------:R-:W-:Y:S01]  /*0ff0*/  VIADD R4, R102.reuse, 0x2c ;  /* 0x0000002c66047836 */ /* 0x040fe20000000000 */
[----:B------:R-:W-:Y:S01]  /*1000*/  LOP3.LUT R9, R9, 0xfffffff8, RZ, 0xc0, !PT ;  /* 0xfffffff809097812 */ /* 0x000fe200078ec0ff */
        /* <DEDUP_REMOVED lines=19> */
[----:B------:R-:W-:-:S02]  /*1140*/  LOP3.LUT R3, R3, 0xfffffff8, RZ, 0xc0, !PT ;  /* 0xfffffff803037812 */ /* 0x000fc400078ec0ff */
[----:B------:R-:W-:Y:S02]  /*1150*/  LEA.HI R5, R5, R2, RZ, 0x3 ;  /* 0x0000000205057211 */ /* 0x000fe400078f18ff */
[----:B------:R-:W-:Y:S01]  /*1160*/  SHF.R.S32.HI R7, RZ, 0x1f, R4 ;  /* 0x0000001fff077819 */ /* 0x000fe20000011404 */
[----:B------:R-:W-:Y:S01]  /*1170*/  IMAD.IADD R17, R0, 0x1, -R3 ;  /* 0x0000000100117824 */ /* 0x000fe200078e0a03 */
[----:B------:R-:W-:Y:S01]  /*1180*/  LOP3.LUT R5, R5, 0xfffffff8, RZ, 0xc0, !PT ;  /* 0xfffffff805057812 */ /* 0x000fe200078ec0ff */
[----:B------:R-:W-:Y:S01]  /*1190*/  VIADD R0, R102, 0x34 ;  /* 0x0000003466007836 */ /* 0x000fe20000000000 */
[----:B------:R-:W-:Y:S02]  /*11a0*/  LEA.HI R7, R7, R4, RZ, 0x3 ;  /* 0x0000000407077211 */ /* 0x000fe400078f18ff */
[----:B------:R-:W-:Y:S01]  /*11b0*/  SHF.R.S32.HI R9, RZ, 0x1f, R14 ;  /* 0x0000001fff097819 */ /* 0x000fe2000001140e */
[----:B------:R-:W-:Y:S01]  /*11c0*/  IMAD.IADD R16, R2, 0x1, -R5 ;  /* 0x0000000102107824 */ /* 0x000fe200078e0a05 */
[----:B------:R-:W-:Y:S01]  /*11d0*/  SHF.R.S32.HI R3, RZ, 0x1f, R0 ;  /* 0x0000001fff037819 */ /* 0x000fe20000011400 */
[----:B------:R-:W-:Y:S01]  /*11e0*/  VIADD R2, R102, 0x38 ;  /* 0x0000003866027836 */ /* 0x000fe20000000000 */
[----:B------:R-:W-:-:S02]  /*11f0*/  LOP3.LUT R7, R7, 0xfffffff8, RZ, 0xc0, !PT ;  /* 0xfffffff807077812 */ /* 0x000fc400078ec0ff */
[----:B------:R-:W-:Y:S01]  /*1200*/  LEA.HI R38, R3, R0, RZ, 0x2 ;  /* 0x0000000003267211 */ /* 0x000fe200078f10ff */
        /* <DEDUP_REMOVED lines=13> */
[----:B------:R-:W-:-:S02]  /*12e0*/  LEA.HI R3, R3, R0, RZ, 0x3 ;  /* 0x0000000003037211 */ /* 0x000fc400078f18ff */
[----:B------:R-:W-:Y:S01]  /*12f0*/  SHF.R.S32.HI R5, RZ, 0x1f, R2 ;  /* 0x0000001fff057819 */ /* 0x000fe20000011402 */
[----:B------:R-:W-:Y:S01]  /*1300*/  IMAD.SHL.U32 R42, R42, 0x10, RZ ;  /* 0x000000102a2a7824 */ /* 0x000fe200078e00ff */
        /* <DEDUP_REMOVED lines=8> */
[----:B------:R-:W-:-:S02]  /*1390*/  SHF.R.S32.HI R9, RZ, 0x1f, R6 ;  /* 0x0000001fff097819 */ /* 0x000fc40000011406 */
[----:B------:R-:W-:Y:S01]  /*13a0*/  LEA.HI R41, R41, R4, RZ, 0x2 ;  /* 0x0000000429297211 */ /* 0x000fe200078f10ff */
        /* <DEDUP_REMOVED lines=23> */
[----:B------:R-:W-:Y:S01]  /*1520*/  SHF.R.S32.HI R5, RZ, 0x1f, R2 ;  /* 0x0000001fff057819 */ /* 0x000fe20000011402 */
[----:B------:R-:W-:Y:S01]  /*1530*/  VIADD R4, R102, 0x4c ;  /* 0x0000004c66047836 */ /* 0x000fe20000000000 */
[----:B------:R-:W-:Y:S02]  /*1540*/  LOP3.LUT R3, R3, 0xfffffff8, RZ, 0xc0, !PT ;  /* 0xfffffff803037812 */ /* 0x000fe400078ec0ff */
[----:B------:R-:W-:Y:S01]  /*1550*/  LEA.HI R46, R9, R6, RZ, 0x2 ;  /* 0x00000006092e7211 */ /* 0x000fe200078f10ff */
[----:B------:R-:W-:Y:S01]  /*1560*/  IMAD.SHL.U32 R6, R6, 0x2, RZ ;  /* 0x0000000206067824 */ /* 0x000fe200078e00ff */
[----:B------:R-:W-:Y:S01]  /*1570*/  LEA.HI R5, R5, R2, RZ, 0x3 ;  /* 0x0000000205057211 */ /* 0x000fe200078f18ff */
[----:B------:R-:W-:Y:S01]  /*1580*/  IMAD.IADD R9, R0, 0x1, -R3 ;  /* 0x0000000100097824 */ /* 0x000fe200078e0a03 */
[----:B------:R-:W-:Y:S01]  /*1590*/  SHF.R.S32.HI R7, RZ, 0x1f, R4 ;  /* 0x0000001fff077819 */ /* 0x000fe20000011404 */
[----:B------:R-:W-:Y:S01]  /*15a0*/  VIADD R0, R102, 0x54 ;  /* 0x0000005466007836 */ /* 0x000fe20000000000 */
[----:B------:R-:W-:Y:S01]  /*15b0*/  LOP3.LUT R5, R5, 0xfffffff8, RZ, 0xc0, !PT ;  /* 0xfffffff805057812 */ /* 0x000fe200078ec0ff */
[----:B------:R-:W-:Y:S01]  /*15c0*/  IMAD.SHL.U32 R46, R46, 0x10, RZ ;  /* 0x000000102e2e7824 */ /* 0x000fe200078e00ff */
[----:B------:R-:W-:-:S02]  /*15d0*/  SHF.R.S32.HI R3, RZ, 0x1f, R6 ;  /* 0x0000001fff037819 */ /* 0x000fc40000011406 */
[----:B------:R-:W-:Y:S01]  /*15e0*/  LEA.HI R45, R7, R4, RZ, 0x2 ;  /* 0x00000004072d7211 */ /* 0x000fe200078f10ff */
[----:B------:R-:W-:Y:S01]  /*15f0*/  IMAD.IADD R8, R2, 0x1, -R5 ;  /* 0x0000000102087824 */ /* 0x000fe200078e0a05 */
[----:B------:R-:W-:Y:S01]  /*1600*/  LEA.HI R3, R3, R6, RZ, 0x3 ;  /* 0x0000000603037211 */ /* 0x000fe200078f18ff */
[----:B------:R-:W-:Y:S01]  /*1610*/  IMAD.SHL.U32 R4, R4, 0x2, RZ ;  /* 0x0000000204047824 */ /* 0x000fe200078e00ff */
        /* <DEDUP_REMOVED lines=8> */
[----:B------:R-:W-:Y:S01]  /*16a0*/  SHF.R.S32.HI R5, RZ, 0x1f, R2 ;  /* 0x0000001fff057819 */ /* 0x000fe20000011402 */
[----:B------:R-:W-:Y:S01]  /*16b0*/  IMAD.SHL.U32 R47, R47, 0x10, RZ ;  /* 0x000000102f2f7824 */ /* 0x000fe200078e00ff */
[----:B------:R-:W-:-:S02]  /*16c0*/  LEA.HI R7, R7, R4, RZ, 0x3 ;  /* 0x0000000407077211 */ /* 0x000fc400078f18ff */
[----:B------:R-:W-:Y:S02]  /*16d0*/  SHF.R.S32.HI R3, RZ, 0x1f, R0 ;  /* 0x0000001fff037819 */ /* 0x000fe40000011400 */
[----:B------:R-:W-:Y:S02]  /*16e0*/  LOP3.LUT R7, R7, 0xfffffff8, RZ, 0xc0, !PT ;  /* 0xfffffff807077812 */ /* 0x000fe400078ec0ff */
[----:B------:R-:W-:Y:S02]  /*16f0*/  LEA.HI R3, R3, R0, RZ, 0x3 ;  /* 0x0000000003037211 */ /* 0x000fe400078f18ff */
[----:B------:R-:W-:Y:S01]  /*1700*/  LEA.HI R48, R5, R2, RZ, 0x2 ;  /* 0x0000000205307211 */ /* 0x000fe200078f10ff */
[----:B------:R-:W-:Y:S01]  /*1710*/  IMAD.IADD R7, R4, 0x1, -R7 ;  /* 0x0000000104077824 */ /* 0x000fe200078e0a07 */
[----:B------:R-:W-:Y:S01]  /*1720*/  LOP3.LUT R3, R3, 0xfffffff8, RZ, 0xc0, !PT ;  /* 0xfffffff803037812 */ /* 0x000fe200078ec0ff */
[----:B------:R-:W-:Y:S01]  /*1730*/  VIADD R4, R102, 0x5c ;  /* 0x0000005c66047836 */ /* 0x000fe20000000000 */
[----:B------:R-:W-:Y:S01]  /*1740*/  LOP3.LUT R98, R22, 0xffffffc0, RZ, 0xc0, !PT ;  /* 0xffffffc016627812 */ /* 0x000fe200078ec0ff */
[----:B------:R-:W-:Y:S01]  /*1750*/  IMAD.SHL.U32 R2, R2, 0x2, RZ ;  /* 0x0000000202027824 */ /* 0x000fe200078e00ff */
[----:B------:R-:W-:Y:S01]  /*1760*/  LOP3.LUT R92, R25, 0xffffffc0, RZ, 0xc0, !PT ;  /* 0xffffffc0195c7812 */ /* 0x000fe200078ec0ff */
[----:B------:R-:W-:Y:S01]  /*1770*/  IMAD.IADD R5, R0, 0x1, -R3 ;  /* 0x0000000100057824 */ /* 0x000fe200078e0a03 */
[----:B------:R-:W-:Y:S01]  /*1780*/  SHF.R.S32.HI R37, RZ, 0x1f, R4 ;  /* 0x0000001fff257819 */ /* 0x000fe20000011404 */
[----:B------:R-:W-:Y:S01]  /*1790*/  IMAD R0, R20, UR4, RZ ;  /* 0x0000000414007c24 */ /* 0x000fe2000f8e02ff */
[----:B------:R-:W-:Y:S01]  /*17a0*/  LOP3.LUT R86, R28, 0xffffffc0, RZ, 0xc0, !PT ;  /* 0xffffffc01c567812 */ /* 0x000fe200078ec0ff */
[----:B------:R-:W-:Y:S01]  /*17b0*/  IMAD.SHL.U32 R39, R4, 0x2, RZ ;  /* 0x0000000204277824 */ /* 0x000fe200078e00ff */
[----:B------:R-:W-:Y:S01]  /*17c0*/  LEA.HI R49, R37, R4, RZ, 0x2 ;  /* 0x0000000425317211 */ /* 0x000fe200078f10ff */
[----:B------:R-:W-:Y:S01]  /*17d0*/  IMAD.SHL.U32 R48, R48, 0x10, RZ ;  /* 0x0000001030307824 */ /* 0x000fe200078e00ff */
[----:B------:R-:W-:-:S02]  /*17e0*/  IADD3 R114, P0, R0, R115, RZ ;  /* 0x0000007300727210 */ /* 0x000fc40007f1e0ff */
[----:B------:R-:W-:Y:S01]  /*17f0*/  SHF.R.S32.HI R37, RZ, 0x1f, R2 ;  /* 0x0000001fff257819 */ /* 0x000fe20000011402 */
[----:B------:R-:W-:Y:S01]  /*1800*/  IMAD.SHL.U32 R49, R49, 0x10, RZ ;  /* 0x0000001031317824 */ /* 0x000fe200078e00ff */
[----:B------:R-:W-:Y:S02]  /*1810*/  SHF.R.S32.HI R4, RZ, 0x1f, R39 ;  /* 0x0000001fff047819 */ /* 0x000fe40000011427 */
[----:B------:R-:W-:Y:S02]  /*1820*/  LEA.HI.X.SX32 R115, R0, R51, 0x1, P0 ;  /* 0x0000003300737211 */ /* 0x000fe400000f0eff */
[----:B------:R-:W-:Y:S02]  /*1830*/  LEA.HI R3, R37, R2, RZ, 0x3 ;  /* 0x0000000225037211 */ /* 0x000fe400078f18ff */
[----:B-----5:R-:W-:Y:S02]  /*1840*/  FSETP.NEU.FTZ.AND P0, PT, R104, RZ, PT ;  /* 0x000000ff6800720b */ /* 0x020fe40003f1d000 */
[----:B------:R-:W-:-:S02]  /*1850*/  LEA.HI R4, R4, R39, RZ, 0x3 ;  /* 0x0000002704047211 */ /* 0x000fc400078f18ff */
[----:B------:R-:W-:Y:S02]  /*1860*/  LOP3.LUT R3, R3, 0xfffffff8, RZ, 0xc0, !PT ;  /* 0xfffffff803037812 */ /* 0x000fe400078ec0ff */
[----:B------:R-:W-:Y:S02]  /*1870*/  MOV R37, 0x400 ;  /* 0x0000040000257802 */ /* 0x000fe40000000f00 */
[----:B------:R-:W-:Y:S01]  /*1880*/  LOP3.LUT R50, R4, 0xfffffff8, RZ, 0xc0, !PT ;  /* 0xfffffff804327812 */ /* 0x000fe200078ec0ff */
[----:B------:R-:W-:Y:S01]  /*1890*/  IMAD.IADD R4, R2, 0x1, -R3 ;  /* 0x0000000102047824 */ /* 0x000fe200078e0a03 */
[----:B------:R-:W-:Y:S02]  /*18a0*/  LOP3.LUT R23, R29, 0xffffffc0, RZ, 0xc0, !PT ;  /* 0xffffffc01d177812 */ /* 0x000fe400078ec0ff */
[----:B0-----:R-:W-:Y:S01]  /*18b0*/  LEA R53, R32, R37, 0x18 ;  /* 0x0000002520357211 */ /* 0x001fe200078ec0ff */
[----:B------:R-:W-:Y:S01]  /*18c0*/  IMAD.IADD R3, R39, 0x1, -R50 ;  /* 0x0000000127037824 */ /* 0x000fe200078e0a32 */
[----:B------:R-:W-:-:S02]  /*18d0*/  LOP3.LUT R22, R30, 0xffffffc0, RZ, 0xc0, !PT ;  /* 0xffffffc01e167812 */ /* 0x000fc400078ec0ff */
[----:B------:R-:W-:Y:S01]  /*18e0*/  LOP3.LUT R25, R31, 0xffffffc0, RZ, 0xc0, !PT ;  /* 0xffffffc01f197812 */ /* 0x000fe200078ec0ff */
[----:B------:R-:W-:Y:S01]  /*18f0*/  IMAD R0, R102, 0x60, R53 ;  /* 0x0000006066007824 */ /* 0x000fe200078e0235 */
        /* <DEDUP_REMOVED lines=72> */
.L_x_20075:
[----:B0-----:R-:W-:Y:S02]  /*1d80*/  IMAD.MOV.U32 R33, RZ, RZ, R107 ;  /* 0x000000ffff217224 */ /* 0x001fe400078e006b */
        /* <DEDUP_REMOVED lines=18> */
[----:B------:R-:W-:-:S05]  /*1eb0*/  LEA.HI.X R119, R32, UR7, R33, 0x1, P1 ;  /* 0x0000000720777c11 */ /* 0x000fca00088f0c21 */
[----:B------:R-:W3:Y:S01]  /*1ec0*/  LDG.E.CONSTANT R122, desc[UR10][R118.64] ;  /* 0x0000000a767a7981 */ /* 0x000ee2000c1e9900 */
[--C-:B------:R-:W-:Y:S02]  /*1ed0*/  IADD3 R32, P0, P1, R97, R116, R96.reuse ;  /* 0x0000007461207210 */ /* 0x100fe4000791e060 */
[----:B------:R-:W-:Y:S02]  /*1ee0*/  SHF.R.S32.HI R33, RZ, 0x1f, R96 ;  /* 0x0000001fff217819 */ /* 0x000fe40000011460 */
[----:B------:R-:W-:Y:S02]  /*1ef0*/  LEA R36, P2, R32, UR6, 0x1 ;  /* 0x0000000620247c11 */ /* 0x000fe4000f8408ff */
[----:B------:R-:W-:-:S04]  /*1f00*/  IADD3.X R33, R106, R111, R33, P0, P1 ;  /* 0x0000006f6a217210 */ /* 0x000fc800007e2421 */
[----:B------:R-:W-:Y:S02]  /*1f10*/  LEA.HI.X R37, R32, UR7, R33, 0x1, P2 ;  /* 0x0000000720257c11 */ /* 0x000fe400090f0c21 */
[----:B------:R-:W0:Y:S01]  /*1f20*/  LDS.128 R32, [R0] ;  /* 0x0000000000207984 */ /* 0x000e220000000c00 */
[----:B------:R-:W-:-:S03]  /*1f30*/  IADD3 R39, P0, P1, R95, R116, R94 ;  /* 0x000000745f277210 */ /* 0x000fc6000791e05e */
[----:B------:R1:W4:Y:S01]  /*1f40*/  LDG.E.CONSTANT R123, desc[UR10][R36.64] ;  /* 0x0000000a247b7981 */ /* 0x000322000c1e9900 */
[----:B------:R-:W-:Y:S02]  /*1f50*/  LEA R38, P2, R39, UR6, 0x1 ;  /* 0x0000000627267c11 */ /* 0x000fe4000f8408ff */
[----:B------:R-:W-:-:S04]  /*1f60*/  IADD3.X R124, R105, R111, R108, P0, P1 ;  /* 0x0000006f697c7210 */ /* 0x000fc800007e246c */
[----:B------:R-:W-:-:S05]  /*1f70*/  LEA.HI.X R39, R39, UR7, R124, 0x1, P2 ;  /* 0x0000000727277c11 */ /* 0x000fca00090f0c7c */
[----:B------:R5:W4:Y:S01]  /*1f80*/  LDG.E.CONSTANT R113, desc[UR10][R38.64] ;  /* 0x0000000a26717981 */ /* 0x000b22000c1e9900 */
[----:B-1----:R-:W-:-:S04]  /*1f90*/  IADD3 R37, P0, P1, R93, R116, R92 ;  /* 0x000000745d257210 */ /* 0x002fc8000791e05c */
[----:B------:R-:W-:Y:S01]  /*1fa0*/  LEA R36, P2, R37, UR6, 0x1 ;  /* 0x0000000625247c11 */ /* 0x000fe2000f8408ff */
[----:B0-----:R-:W-:Y:S02]  /*1fb0*/  IMAD.U32 R117, R33, 0x10000, RZ ;  /* 0x0001000021757824 */ /* 0x001fe400078e00ff */
[----:B------:R-:W-:Y:S02]  /*1fc0*/  IMAD.U32 R121, R32, 0x10000, RZ ;  /* 0x0001000020797824 */ /* 0x000fe400078e00ff */
[----:B--2---:R-:W-:-:S04]  /*1fd0*/  IMAD.U32 R118, R120, 0x10000, RZ ;  /* 0x0001000078767824 */ /* 0x004fc800078e00ff */
[----:B------:R-:W-:Y:S01]  /*1fe0*/  FMUL.FTZ R124, R117, R118 ;  /* 0x00000076757c7220 */ /* 0x000fe20000410000 */
[----:B---3--:R-:W-:-:S04]  /*1ff0*/  IMAD.U32 R118, R122, 0x10000, RZ ;  /* 0x000100007a767824 */ /* 0x008fc800078e00ff */
[----:B------:R-:W-:Y:S01]  /*2000*/  FFMA.FTZ R121, R121, R118, R124 ;  /* 0x0000007679797223 */ /* 0x000fe2000001007c */
[----:B------:R-:W-:-:S04]  /*2010*/  IADD3.X R118, R67, R111, R46, P0, P1 ;  /* 0x0000006f43767210 */ /* 0x000fc800007e242e */
[----:B------:R-:W-:-:S05]  /*2020*/  LEA.HI.X R37, R37, UR7, R118, 0x1, P2 ;  /* 0x0000000725257c11 */ /* 0x000fca00090f0c76 */
[----:B------:R0:W2:Y:S01]  /*2030*/  LDG.E.CONSTANT R117, desc[UR10][R36.64] ;  /* 0x0000000a24757981 */ /* 0x0000a2000c1e9900 */
[----:B-----5:R-:W-:-:S04]  /*2040*/  IADD3 R38, P0, P1, R91, R116, R90 ;  /* 0x000000745b267210 */ /* 0x020fc8000791e05a */
[----:B------:R-:W-:Y:S02]  /*2050*/  LEA R118, P2, R38, UR6, 0x1 ;  /* 0x0000000626767c11 */ /* 0x000fe4000f8408ff */
[----:B------:R-:W-:-:S04]  /*2060*/  IADD3.X R39, R66, R111, R47, P0, P1 ;  /* 0x0000006f42277210 */ /* 0x000fc800007e242f */
[----:B------:R-:W-:-:S05]  /*2070*/  LEA.HI.X R119, R38, UR7, R39, 0x1, P2 ;  /* 0x0000000726777c11 */ /* 0x000fca00090f0c27 */
[----:B------:R-:W3:Y:S01]  /*2080*/  LDG.E.CONSTANT R118, desc[UR10][R118.64] ;  /* 0x0000000a76767981 */ /* 0x000ee2000c1e9900 */
[----:B------:R-:W-:Y:S01]  /*2090*/  PRMT R33, R33, 0x7632, R33 ;  /* 0x0000763221217816 */ /* 0x000fe20000000021 */
[----:B0-----:R-:W-:Y:S01]  /*20a0*/  IMAD.U32 R36, R34, 0x10000, RZ ;  /* 0x0001000022247824 */ /* 0x001fe200078e00ff */
[----:B------:R-:W-:Y:S02]  /*20b0*/  PRMT R120, R120, 0x7632, R120 ;  /* 0x0000763278787816 */ /* 0x000fe40000000078 */
[----:B------:R-:W-:Y:S01]  /*20c0*/  PRMT R32, R32, 0x7632, R32 ;  /* 0x0000763220207816 */ /* 0x000fe20000000020 */
[----:B------:R-:W-:Y:S01]  /*20d0*/  IMAD.U32 R33, R33, 0x10000, RZ ;  /* 0x0001000021217824 */ /* 0x000fe200078e00ff */
[----:B------:R-:W-:Y:S01]  /*20e0*/  PRMT R122, R122, 0x7632, R122 ;  /* 0x000076327a7a7816 */ /* 0x000fe2000000007a */
[----:B------:R-:W-:Y:S01]  /*20f0*/  IMAD.U32 R120, R120, 0x10000, RZ ;  /* 0x0001000078787824 */ /* 0x000fe200078e00ff */
[----:B------:R-:W-:Y:S01]  /*2100*/  PRMT R34, R34, 0x7632, R34 ;  /* 0x0000763222227816 */ /* 0x000fe20000000022 */
[----:B------:R-:W-:-:S02]  /*2110*/  IMAD.U32 R32, R32, 0x10000, RZ ;  /* 0x0001000020207824 */ /* 0x000fc400078e00ff */
[----:B------:R-:W-:Y:S01]  /*2120*/  FMUL.FTZ R39, R33, R120 ;  /* 0x0000007821277220 */ /* 0x000fe20000410000 */
[----:B------:R-:W-:-:S04]  /*2130*/  IMAD.U32 R33, R122, 0x10000, RZ ;  /* 0x000100007a217824 */ /* 0x000fc800078e00ff */
[----:B------:R-:W-:Y:S01]  /*2140*/  FFMA.FTZ R32, R32, R33, R39 ;  /* 0x0000002120207223 */ /* 0x000fe20000010027 */
[C---:B----4-:R-:W-:Y:S01]  /*2150*/  IMAD.U32 R33, R123.reuse, 0x10000, RZ ;  /* 0x000100007b217824 */ /* 0x050fe200078e00ff */
[----:B------:R-:W-:-:S03]  /*2160*/  PRMT R123, R123, 0x7632, R123 ;  /* 0x000076327b7b7816 */ /* 0x000fc6000000007b */
[----:B------:R-:W-:Y:S01]  /*2170*/  FFMA.FTZ R121, R36, R33, R121 ;  /* 0x0000002124797223 */ /* 0x000fe20000010079 */
[----:B------:R-:W-:Y:S01]  /*2180*/  IMAD.U32 R33, R34, 0x10000, RZ ;  /* 0x0001000022217824 */ /* 0x000fe200078e00ff */
[----:B------:R-:W0:Y:S01]  /*2190*/  LDS.128 R36, [R0+0x10] ;  /* 0x0000100000247984 */ /* 0x000e220000000c00 */
[----:B------:R-:W-:-:S04]  /*21a0*/  IMAD.U32 R34, R123, 0x10000, RZ ;  /* 0x000100007b227824 */ /* 0x000fc800078e00ff */
        /* <DEDUP_REMOVED lines=8> */
[----:B------:R1:W4:Y:S01]  /*2230*/  LDG.E.CONSTANT R119, desc[UR10][R32.64] ;  /* 0x0000000a20777981 */ /* 0x000322000c1e9900 */
[----:B------:R-:W-:Y:S02]  /*2240*/  PRMT R35, R35, 0x7632, R35 ;  /* 0x0000763223237816 */ /* 0x000fe40000000023 */
[----:B------:R-:W-:-:S03]  /*2250*/  PRMT R113, R113, 0x7632, R113 ;  /* 0x0000763271717816 */ /* 0x000fc60000000071 */
[----:B------:R-:W-:Y:S02]  /*2260*/  IMAD.U32 R35, R35, 0x10000, RZ ;  /* 0x0001000023237824 */ /* 0x000fe400078e00ff */
[----:B------:R-:W-:-:S04]  /*2270*/  IMAD.U32 R113, R113, 0x10000, RZ ;  /* 0x0001000071717824 */ /* 0x000fc800078e00ff */
[----:B------:R-:W-:Y:S01]  /*2280*/  FFMA.FTZ R123, R35, R113, R34 ;  /* 0x00000071237b7223 */ /* 0x000fe20000010022 */
[----:B0-----:R-:W-:Y:S01]  /*2290*/  IMAD.U32 R122, R36, 0x10000, RZ ;  /* 0x00010000247a7824 */ /* 0x001fe200078e00ff */
[----:B------:R-:W-:-:S04]  /*22a0*/  IADD3 R35, P0, P1, R87, R116, R86 ;  /* 0x0000007457237210 */ /* 0x000fc8000791e056 */
[----:B-1----:R-:W-:Y:S02]  /*22b0*/  IADD3.X R32, R68, R111, R49, P0, P1 ;  /* 0x0000006f44207210 */ /* 0x002fe400007e2431 */
[----:B------:R-:W-:-:S05]  /*22c0*/  PRMT R36, R36, 0x7632, R36 ;  /* 0x0000763224247816 */ /* 0x000fca0000000024 */
[----:B------:R-:W-:Y:S02]  /*22d0*/  IMAD.U32 R36, R36, 0x10000, RZ ;  /* 0x0001000024247824 */ /* 0x000fe400078e00ff */
[----:B--2---:R-:W-:-:S04]  /*22e0*/  IMAD.U32 R34, R117, 0x10000, RZ ;  /* 0x0001000075227824 */ /* 0x004fc800078e00ff */
[----:B------:R-:W-:Y:S01]  /*22f0*/  FFMA.FTZ R122, R122, R34, R121 ;  /* 0x000000227a7a7223 */ /* 0x000fe20000010079 */
[----:B------:R-:W-:-:S04]  /*2300*/  LEA R34, P2, R35, UR6, 0x1 ;  /* 0x0000000623227c11 */ /* 0x000fc8000f8408ff */
[----:B------:R-:W-:-:S05]  /*2310*/  LEA.HI.X R35, R35, UR7, R32, 0x1, P2 ;  /* 0x0000000723237c11 */ /* 0x000fca00090f0c20 */
[----:B------:R0:W2:Y:S01]  /*2320*/  LDG.E.CONSTANT R113, desc[UR10][R34.64] ;  /* 0x0000000a22717981 */ /* 0x0000a2000c1e9900 */
[----:B------:R-:W-:-:S04]  /*2330*/  IADD3 R32, P0, P1, R18, R116, R23 ;  /* 0x0000007412207210 */ /* 0x000fc8000791e017 */
[----:B------:R-:W-:Y:S02]  /*2340*/  LEA R120, P2, R32, UR6, 0x1 ;  /* 0x0000000620787c11 */ /* 0x000fe4000f8408ff */
[----:B------:R-:W-:-:S04]  /*2350*/  IADD3.X R33, R71, R111, R50, P0, P1 ;  /* 0x0000006f47217210 */ /* 0x000fc800007e2432 */
[----:B------:R-:W-:-:S05]  /*2360*/  LEA.HI.X R121, R32, UR7, R33, 0x1, P2 ;  /* 0x0000000720797c11 */ /* 0x000fca00090f0c21 */
[----:B------:R1:W5:Y:S01]  /*2370*/  LDG.E.CONSTANT R120, desc[UR10][R120.64] ;  /* 0x0000000a78787981 */ /* 0x000362000c1e9900 */
[----:B------:R-:W-:Y:S01]  /*2380*/  IMAD.U32 R33, R37, 0x10000, RZ ;  /* 0x0001000025217824 */ /* 0x000fe200078e00ff */
[----:B------:R-:W-:Y:S01]  /*2390*/  PRMT R117, R117, 0x7632, R117 ;  /* 0x0000763275757816 */ /* 0x000fe20000000075 */
[----:B---3--:R-:W-:-:S04]  /*23a0*/  IMAD.U32 R32, R118, 0x10000, RZ ;  /* 0x0001000076207824 */ /* 0x008fc800078e00ff */
[----:B------:R-:W-:Y:S01]  /*23b0*/  FFMA.FTZ R122, R33, R32, R122 ;  /* 0x00000020217a7223 */ /* 0x000fe2000001007a */
[----:B------:R-:W-:Y:S01]  /*23c0*/  IADD3 R33, P0, P1, R17, R116, R22 ;  /* 0x0000007411217210 */ /* 0x000fe2000791e016 */
[----:B------:R-:W-:-:S03]  /*23d0*/  IMAD.U32 R117, R117, 0x10000, RZ ;  /* 0x0001000075757824 */ /* 0x000fc600078e00ff */
[----:B------:R-:W-:Y:S01]  /*23e0*/  LEA R32, P2, R33, UR6, 0x1 ;  /* 0x0000000621207c11 */ /* 0x000fe2000f8408ff */
[----:B------:R-:W-:Y:S01]  /*23f0*/  FFMA.FTZ R123, R36, R117, R123 ;  /* 0x00000075247b7223 */ /* 0x000fe2000001007b */
[----:B0-----:R-:W-:-:S04]  /*2400*/  IADD3.X R34, R70, R111, R51, P0, P1 ;  /* 0x0000006f46227210 */ /* 0x001fc800007e2433 */
[----:B------:R-:W-:-:S05]  /*2410*/  LEA.HI.X R33, R33, UR7, R34, 0x1, P2 ;  /* 0x0000000721217c11 */ /* 0x000fca00090f0c22 */
[----:B------:R0:W3:Y:S01]  /*2420*/  LDG.E.CONSTANT R117, desc[UR10][R32.64] ;  /* 0x0000000a20757981 */ /* 0x0000e2000c1e9900 */
[----:B------:R-:W-:Y:S01]  /*2430*/  PRMT R37, R37, 0x7632, R37 ;  /* 0x0000763225257816 */ /* 0x000fe20000000025 */
[----:B------:R-:W-:Y:S01]  /*2440*/  IMAD.U32 R35, R38, 0x10000, RZ ;  /* 0x0001000026237824 */ /* 0x000fe200078e00ff */
[----:B------:R-:W-:Y:S02]  /*2450*/  PRMT R118, R118, 0x7632, R118 ;  /* 0x0000763276767816 */ /* 0x000fe40000000076 */
[----:B------:R-:W-:Y:S01]  /*2460*/  PRMT R38, R38, 0x7632, R38 ;  /* 0x0000763226267816 */ /* 0x000fe20000000026 */
[----:B------:R-:W-:Y:S02]  /*2470*/  IMAD.U32 R34, R37, 0x10000, RZ ;  /* 0x0001000025227824 */ /* 0x000fe400078e00ff */
[----:B------:R-:W-:Y:S02]  /*2480*/  IMAD.U32 R118, R118, 0x10000, RZ ;  /* 0x0001000076767824 */ /* 0x000fe400078e00ff */
[----:B-1----:R-:W-:-:S02]  /*2490*/  IMAD.U32 R121, R38, 0x10000, RZ ;  /* 0x0001000026797824 */ /* 0x002fc400078e00ff */
[----:B------:R-:W-:Y:S01]  /*24a0*/  FFMA.FTZ R34, R34, R118, R123 ;  /* 0x0000007622227223 */ /* 0x000fe2000001007b */
[----:B------:R-:W-:Y:S02]  /*24b0*/  IMAD.U32 R37, R39, 0x10000, RZ ;  /* 0x0001000027257824 */ /* 0x000fe400078e00ff */
[C---:B----4-:R-:W-:Y:S01]  /*24c0*/  IMAD.U32 R36, R119.reuse, 0x10000, RZ ;  /* 0x0001000077247824 */ /* 0x050fe200078e00ff */
[----:B------:R-:W-:-:S03]  /*24d0*/  PRMT R119, R119, 0x7632, R119 ;  /* 0x0000763277777816 */ /* 0x000fc60000000077 */
[----:B------:R-:W-:Y:S02]  /*24e0*/  FFMA.FTZ R122, R35, R36, R122 ;  /* 0x00000024237a7223 */ /* 0x000fe4000001007a */
[----:B------:R-:W-:-:S04]  /*24f0*/  IMAD.U32 R119, R119, 0x10000, RZ ;  /* 0x0001000077777824 */ /* 0x000fc800078e00ff */
[----:B------:R-:W-:Y:S02]  /*2500*/  FFMA.FTZ R121, R121, R119, R34 ;  /* 0x0000007779797223 */ /* 0x000fe40000010022 */
[----:B0-----:R-:W0:Y:S01]  /*2510*/  LDS.128 R32, [R0+0x20] ;  /* 0x0000200000207984 */ /* 0x001e220000000c00 */
[C---:B--2---:R-:W-:Y:S01]  /*2520*/  IMAD.U32 R36, R113.reuse, 0x10000, RZ ;  /* 0x0001000071247824 */ /* 0x044fe200078e00ff */
[----:B------:R-:W-:-:S03]  /*2530*/  PRMT R113, R113, 0x7632, R113 ;  /* 0x0000763271717816 */ /* 0x000fc60000000071 */
[----:B------:R-:W-:Y:S01]  /*2540*/  FFMA.FTZ R122, R37, R36, R122 ;  /* 0x00000024257a7223 */ /* 0x000fe2000001007a */
[----:B------:R-:W-:Y:S01]  /*2550*/  IADD3 R37, P0, P1, R16, R116, R25 ;  /* 0x0000007410257210 */ /* 0x000fe2000791e019 */
[----:B------:R-:W-:Y:S01]  /*2560*/  IMAD.U32 R113, R113, 0x10000, RZ ;  /* 0x0001000071717824 */ /* 0x000fe200078e00ff */
[----:B------:R-:W-:Y:S02]  /*2570*/  PRMT R36, R39, 0x7632, R36 ;  /* 0x0000763227247816 */ /* 0x000fe40000000024 */
[----:B------:R-:W-:Y:S02]  /*2580*/  LEA R38, P2, R37, UR6, 0x1 ;  /* 0x0000000625267c11 */ /* 0x000fe4000f8408ff */
[----:B------:R-:W-:Y:S01]  /*2590*/  IADD3.X R118, R73, R111, R52, P0, P1 ;  /* 0x0000006f49767210 */ /* 0x000fe200007e2434 */
[----:B------:R-:W-:-:S03]  /*25a0*/  IMAD.U32 R36, R36, 0x10000, RZ ;  /* 0x0001000024247824 */ /* 0x000fc600078e00ff */
[----:B------:R-:W-:Y:S01]  /*25b0*/  LEA.HI.X R39, R37, UR7, R118, 0x1, P2 ;  /* 0x0000000725277c11 */ /* 0x000fe200090f0c76 */
[----:B------:R-:W-:Y:S01]  /*25c0*/  FFMA.FTZ R121, R36, R113, R121 ;  /* 0x0000007124797223 */ /* 0x000fe20000010079 */
[----:B0-----:R-:W-:-:S03]  /*25d0*/  IMAD.U32 R37, R32, 0x10000, RZ ;  /* 0x0001000020257824 */ /* 0x001fc600078e00ff */
[----:B------:R-:W2:Y:S01]  /*25e0*/  LDG.E.CONSTANT R38, desc[UR10][R38.64] ;  /* 0x0000000a26267981 */ /* 0x000ea2000c1e9900 */
[----:B-----5:R-:W-:-:S04]  /*25f0*/  IMAD.U32 R36, R120, 0x10000, RZ ;  /* 0x0001000078247824 */ /* 0x020fc800078e00ff */
[----:B------:R-:W-:Y:S01]  /*2600*/  FFMA.FTZ R122, R37, R36, R122 ;  /* 0x00000024257a7223 */ /* 0x000fe2000001007a */
[----:B------:R-:W-:-:S04]  /*2610*/  IADD3 R37, P0, P1, R15, R116, R24 ;  /* 0x000000740f257210 */ /* 0x000fc8000791e018 */
[----:B------:R-:W-:Y:S02]  /*2620*/  LEA R36, P2, R37, UR6, 0x1 ;  /* 0x0000000625247c11 */ /* 0x000fe4000f8408ff */
[----:B------:R-:W-:-:S04]  /*2630*/  IADD3.X R118, R72, R111, R53, P0, P1 ;  /* 0x0000006f48767210 */ /* 0x000fc800007e2435 */
[----:B------:R-:W-:-:S05]  /*2640*/  LEA.HI.X R37, R37, UR7, R118, 0x1, P2 ;  /* 0x0000000725257c11 */ /* 0x000fca00090f0c76 */
[----:B------:R0:W4:Y:S01]  /*2650*/  LDG.E.CONSTANT R113, desc[UR10][R36.64] ;  /* 0x0000000a24717981 */ /* 0x000122000c1e9900 */
[----:B------:R-:W-:-:S04]  /*2660*/  IADD3 R119, P0, P1, R14, R116, R27 ;  /* 0x000000740e777210 */ /* 0x000fc8000791e01b */
[----:B------:R-:W-:Y:S02]  /*2670*/  LEA R118, P2, R119, UR6, 0x1 ;  /* 0x0000000677767c11 */ /* 0x000fe4000f8408ff */
[----:B------:R-:W-:-:S04]  /*2680*/  IADD3.X R124, R75, R111, R54, P0, P1 ;  /* 0x0000006f4b7c7210 */ /* 0x000fc800007e2436 */
[----:B------:R-:W-:-:S05]  /*2690*/  LEA.HI.X R119, R119, UR7, R124, 0x1, P2 ;  /* 0x0000000777777c11 */ /* 0x000fca00090f0c7c */
[----:B------:R1:W5:Y:S01]  /*26a0*/  LDG.E.CONSTANT R118, desc[UR10][R118.64] ;  /* 0x0000000a76767981 */ /* 0x000362000c1e9900 */
[----:B------:R-:W-:Y:S01]  /*26b0*/  PRMT R32, R32, 0x7632, R32 ;  /* 0x0000763220207816 */ /* 0x000fe20000000020 */
[----:B0-----:R-:W-:Y:S01]  /*26c0*/  IMAD.U32 R37, R33, 0x10000, RZ ;  /* 0x0001000021257824 */ /* 0x001fe200078e00ff */
[----:B------:R-:W-:Y:S01]  /*26d0*/  PRMT R120, R120, 0x7632, R120 ;  /* 0x0000763278787816 */ /* 0x000fe20000000078 */
[----:B---3--:R-:W-:Y:S02]  /*26e0*/  IMAD.U32 R36, R117, 0x10000, RZ ;  /* 0x0001000075247824 */ /* 0x008fe400078e00ff */
[----:B------:R-:W-:Y:S02]  /*26f0*/  IMAD.U32 R32, R32, 0x10000, RZ ;  /* 0x0001000020207824 */ /* 0x000fe400078e00ff */
[----:B------:R-:W-:Y:S02]  /*2700*/  IMAD.U32 R120, R120, 0x10000, RZ ;  /* 0x0001000078787824 */ /* 0x000fe400078e00ff */
[----:B------:R-:W-:Y:S01]  /*2710*/  FFMA.FTZ R122, R37, R36, R122 ;  /* 0x00000024257a7223 */ /* 0x000fe2000001007a */
[----:B------:R-:W-:Y:S01]  /*2720*/  IADD3 R36, P0, P1, R13, R116, R26 ;  /* 0x000000740d247210 */ /* 0x000fe2000791e01a */
[----:B------:R-:W-:-:S03]  /*2730*/  FFMA.FTZ R32, R32, R120, R121 ;  /* 0x0000007820207223 */ /* 0x000fc60000010079 */
[----:B------:R-:W-:Y:S02]  /*2740*/  LEA R120, P2, R36, UR6, 0x1 ;  /* 0x0000000624787c11 */ /* 0x000fe4000f8408ff */
[----:B------:R-:W-:-:S04]  /*2750*/  IADD3.X R37, R74, R111, R55, P0, P1 ;  /* 0x0000006f4a257210 */ /* 0x000fc800007e2437 */
        /* <DEDUP_REMOVED lines=14> */
[----:B------:R-:W0:Y:S02]  /*2840*/  LDS.128 R36, [R0+0x30] ;  /* 0x0000300000247984 */ /* 0x000e240000000c00 */
[----:B------:R-:W-:Y:S01]  /*2850*/  FFMA.FTZ R34, R33, R34, R32 ;  /* 0x0000002221227223 */ /* 0x000fe20000010020 */
[----:B------:R-:W-:Y:S02]  /*2860*/  IMAD.U32 R33, R35, 0x10000, RZ ;  /* 0x0001000023217824 */ /* 0x000fe400078e00ff */
[----:B----4-:R-:W-:-:S04]  /*2870*/  IMAD.U32 R32, R113, 0x10000, RZ ;  /* 0x0001000071207824 */ /* 0x010fc800078e00ff */
[----:B------:R-:W-:Y:S01]  /*2880*/  FFMA.FTZ R122, R33, R32, R122 ;  /* 0x00000020217a7223 */ /* 0x000fe2000001007a */
[----:B------:R-:W-:-:S04]  /*2890*/  IADD3 R33, P0, P1, R12, R116, R29 ;  /* 0x000000740c217210 */ /* 0x000fc8000791e01d */
[----:B------:R-:W-:Y:S02]  /*28a0*/  LEA R32, P2, R33, UR6, 0x1 ;  /* 0x0000000621207c11 */ /* 0x000fe4000f8408ff */
[----:B------:R-:W-:-:S04]  /*28b0*/  IADD3.X R124, R77, R111, R56, P0, P1 ;  /* 0x0000006f4d7c7210 */ /* 0x000fc800007e2438 */
[----:B------:R-:W-:Y:S02]  /*28c0*/  LEA.HI.X R33, R33, UR7, R124, 0x1, P2 ;  /* 0x0000000721217c11 */ /* 0x000fe400090f0c7c */
[----:B------:R-:W-:Y:S02]  /*28d0*/  PRMT R35, R35, 0x7632, R35 ;  /* 0x0000763223237816 */ /* 0x000fe40000000023 */
[----:B-1----:R-:W-:Y:S01]  /*28e0*/  PRMT R119, R113, 0x7632, R119 ;  /* 0x0000763271777816 */ /* 0x002fe20000000077 */
[----:B------:R1:W2:Y:S02]  /*28f0*/  LDG.E.CONSTANT R121, desc[UR10][R32.64] ;  /* 0x0000000a20797981 */ /* 0x0002a4000c1e9900 */
        /* <DEDUP_REMOVED lines=26> */
[----:B-1----:R-:W-:-:S04]  /*2aa0*/  IADD3.X R33, R78, R111, R59, P0, P1 ;  /* 0x0000006f4e217210 */ /* 0x002fc800007e243b */
[----:B------:R-:W-:-:S05]  /*2ab0*/  LEA.HI.X R119, R34, UR7, R33, 0x1, P2 ;  /* 0x0000000722777c11 */ /* 0x000fca00090f0c21 */
[----:B------:R-:W3:Y:S01]  /*2ac0*/  LDG.E.CONSTANT R118, desc[UR10][R118.64] ;  /* 0x0000000a76767981 */ /* 0x000ee2000c1e9900 */
[----:B------:R-:W-:Y:S01]  /*2ad0*/  PRMT R37, R37, 0x7632, R37 ;  /* 0x0000763225257816 */ /* 0x000fe20000000025 */
[----:B------:R-:W-:Y:S01]  /*2ae0*/  IMAD.U32 R33, R38, 0x10000, RZ ;  /* 0x0001000026217824 */ /* 0x000fe200078e00ff */
[----:B------:R-:W-:Y:S02]  /*2af0*/  PRMT R32, R120, 0x7632, R32 ;  /* 0x0000763278207816 */ /* 0x000fe40000000020 */
[----:B------:R-:W-:Y:S01]  /*2b00*/  PRMT R38, R38, 0x7632, R38 ;  /* 0x0000763226267816 */ /* 0x000fe20000000026 */
[----:B------:R-:W-:Y:S02]  /*2b10*/  IMAD.U32 R37, R37, 0x10000, RZ ;  /* 0x0001000025257824 */ /* 0x000fe400078e00ff */
[----:B------:R-:W-:-:S04]  /*2b20*/  IMAD.U32 R32, R32, 0x10000, RZ ;  /* 0x0001000020207824 */ /* 0x000fc800078e00ff */
[----:B------:R-:W-:Y:S01]  /*2b30*/  FFMA.FTZ R36, R37, R32, R36 ;  /* 0x0000002025247223 */ /* 0x000fe20000010024 */
[----:B------:R-:W-:Y:S02]  /*2b40*/  IMAD.U32 R37, R38, 0x10000, RZ ;  /* 0x0001000026257824 */ /* 0x000fe400078e00ff */
[C---:B--2---:R-:W-:Y:S01]  /*2b50*/  IMAD.U32 R32, R121.reuse, 0x10000, RZ ;  /* 0x0001000079207824 */ /* 0x044fe200078e00ff */
[----:B------:R-:W-:-:S03]  /*2b60*/  PRMT R38, R121, 0x7632, R38 ;  /* 0x0000763279267816 */ /* 0x000fc60000000026 */
[----:B------:R-:W-:Y:S02]  /*2b70*/  FFMA.FTZ R122, R33, R32, R122 ;  /* 0x00000020217a7223 */ /* 0x000fe4000001007a */
[----:B------:R-:W0:Y:S01]  /*2b80*/  LDS.128 R32, [R0+0x40] ;  /* 0x0000400000207984 */ /* 0x000e220000000c00 */
[----:B------:R-:W-:-:S04]  /*2b90*/  IMAD.U32 R38, R38, 0x10000, RZ ;  /* 0x0001000026267824 */ /* 0x000fc800078e00ff */
[----:B------:R-:W-:Y:S01]  /*2ba0*/  FFMA.FTZ R36, R37, R38, R36 ;  /* 0x0000002625247223 */ /* 0x000fe20000010024 */
[C---:B------:R-:W-:Y:S01]  /*2bb0*/  IMAD.U32 R37, R39.reuse, 0x10000, RZ ;  /* 0x0001000027257824 */ /* 0x040fe200078e00ff */
[----:B------:R-:W-:-:S05]  /*2bc0*/  PRMT R39, R39, 0x7632, R39 ;  /* 0x0000763227277816 */ /* 0x000fca0000000027 */
[----:B------:R-:W-:Y:S02]  /*2bd0*/  IMAD.U32 R39, R39, 0x10000, RZ ;  /* 0x0001000027277824 */ /* 0x000fe400078e00ff */
[C---:B----4-:R-:W-:Y:S01]  /*2be0*/  IMAD.U32 R38, R113.reuse, 0x10000, RZ ;  /* 0x0001000071267824 */ /* 0x050fe200078e00ff */
[----:B------:R-:W-:-:S03]  /*2bf0*/  PRMT R113, R113, 0x7632, R113 ;  /* 0x0000763271717816 */ /* 0x000fc60000000071 */
[----:B------:R-:W-:Y:S01]  /*2c00*/  FFMA.FTZ R122, R37, R38, R122 ;  /* 0x00000026257a7223 */ /* 0x000fe2000001007a */
[----:B------:R-:W-:-:S04]  /*2c10*/  IADD3 R37, P0, P1, R8, R116, R41 ;  /* 0x0000007408257210 */ /* 0x000fc8000791e029 */
[----:B------:R-:W-:Y:S02]  /*2c20*/  LEA R120, P2, R37, UR6, 0x1 ;  /* 0x0000000625787c11 */ /* 0x000fe4000f8408ff */
[----:B------:R-:W-:-:S04]  /*2c30*/  IADD3.X R38, R81, R111, R60, P0, P1 ;  /* 0x0000006f51267210 */ /* 0x000fc800007e243c */
[----:B------:R-:W-:Y:S01]  /*2c40*/  LEA.HI.X R121, R37, UR7, R38, 0x1, P2 ;  /* 0x0000000725797c11 */ /* 0x000fe200090f0c26 */
[----:B------:R-:W-:Y:S02]  /*2c50*/  IMAD.U32 R38, R113, 0x10000, RZ ;  /* 0x0001000071267824 */ /* 0x000fe400078e00ff */
[----:B0-----:R-:W-:Y:S02]  /*2c60*/  IMAD.U32 R37, R32, 0x10000, RZ ;  /* 0x0001000020257824 */ /* 0x001fe400078e00ff */
[----:B------:R-:W-:Y:S01]  /*2c70*/  FFMA.FTZ R38, R39, R38, R36 ;  /* 0x0000002627267223 */ /* 0x000fe20000010024 */
[----:B-----5:R-:W-:Y:S01]  /*2c80*/  IMAD.U32 R36, R117, 0x10000, RZ ;  /* 0x0001000075247824 */ /* 0x020fe200078e00ff */
[----:B------:R0:W2:Y:S03]  /*2c90*/  LDG.E.CONSTANT R120, desc[UR10][R120.64] ;  /* 0x0000000a78787981 */ /* 0x0000a6000c1e9900 */
        /* <DEDUP_REMOVED lines=14> */
[----:B------:R-:W-:Y:S01]  /*2d80*/  LEA.HI.X R125, R32, UR7, R39, 0x1, P2 ;  /* 0x00000007207d7c11 */ /* 0x000fe200090f0c27 */
[----:B---3--:R-:W-:Y:S02]  /*2d90*/  IMAD.U32 R32, R118, 0x10000, RZ ;  /* 0x0001000076207824 */ /* 0x008fe400078e00ff */
[----:B------:R-:W-:Y:S01]  /*2da0*/  IMAD.U32 R39, R33, 0x10000, RZ ;  /* 0x0001000021277824 */ /* 0x000fe200078e00ff */
[----:B-1----:R-:W-:-:S03]  /*2db0*/  IADD3 R36, P0, P1, R5, R116, R42 ;  /* 0x0000007405247210 */ /* 0x002fc6000791e02a */
[----:B------:R-:W-:Y:S02]  /*2dc0*/  FFMA.FTZ R122, R39, R32, R122 ;  /* 0x00000020277a7223 */ /* 0x000fe4000001007a */
[----:B------:R0:W3:Y:S01]  /*2dd0*/  LDG.E.CONSTANT R32, desc[UR10][R124.64] ;  /* 0x0000000a7c207981 */ /* 0x0000e2000c1e9900 */
[----:B------:R-:W-:Y:S02]  /*2de0*/  LEA R38, P2, R36, UR6, 0x1 ;  /* 0x0000000624267c11 */ /* 0x000fe4000f8408ff */
[----:B------:R-:W-:-:S04]  /*2df0*/  IADD3.X R37, R82, R111, R63, P0, P1 ;  /* 0x0000006f52257210 */ /* 0x000fc800007e243f */
[----:B------:R-:W-:Y:S02]  /*2e00*/  LEA.HI.X R39, R36, UR7, R37, 0x1, P2 ;  /* 0x0000000724277c11 */ /* 0x000fe400090f0c25 */
[----:B------:R-:W-:-:S03]  /*2e10*/  IADD3 R37, P0, P1, R4, R116, R45 ;  /* 0x0000007404257210 */ /* 0x000fc6000791e02d */
[----:B------:R1:W5:Y:S01]  /*2e20*/  LDG.E.CONSTANT R119, desc[UR10][R38.64] ;  /* 0x0000000a26777981 */ /* 0x000362000c1e9900 */
[----:B------:R-:W-:Y:S02]  /*2e30*/  LEA R36, P2, R37, UR6, 0x1 ;  /* 0x0000000625247c11 */ /* 0x000fe4000f8408ff */
[----:B------:R-:W-:-:S04]  /*2e40*/  IADD3.X R117, R85, R111, R64, P0, P1 ;  /* 0x0000006f55757210 */ /* 0x000fc800007e2440 */
[----:B------:R-:W-:Y:S02]  /*2e50*/  LEA.HI.X R37, R37, UR7, R117, 0x1, P2 ;  /* 0x0000000725257c11 */ /* 0x000fe400090f0c75 */
[----:B------:R-:W-:-:S03]  /*2e60*/  IADD3 R117, P0, P1, R3, R116, R44 ;  /* 0x0000007403757210 */ /* 0x000fc6000791e02c */
[----:B------:R2:W5:Y:S01]  /*2e70*/  LDG.E.CONSTANT R123, desc[UR10][R36.64] ;  /* 0x0000000a247b7981 */ /* 0x000562000c1e9900 */
[----:B0-----:R-:W-:Y:S02]  /*2e80*/  IADD3.X R124, R84, R111, R65, P0, P1 ;  /* 0x0000006f547c7210 */ /* 0x001fe400007e2441 */
[----:B------:R-:W-:-:S04]  /*2e90*/  LEA R116, P0, R117, UR6, 0x1 ;  /* 0x0000000675747c11 */ /* 0x000fc8000f8008ff */
[----:B------:R-:W-:-:S05]  /*2ea0*/  LEA.HI.X R117, R117, UR7, R124, 0x1, P0 ;  /* 0x0000000775757c11 */ /* 0x000fca00080f0c7c */
[----:B------:R-:W5:Y:S01]  /*2eb0*/  LDG.E.CONSTANT R116, desc[UR10][R116.64] ;  /* 0x0000000a74747981 */ /* 0x000f62000c1e9900 */
[----:B------:R-:W-:Y:S01]  /*2ec0*/  PRMT R33, R33, 0x7632, R33 ;  /* 0x0000763221217816 */ /* 0x000fe20000000021 */
[----:B-1----:R-:W-:Y:S01]  /*2ed0*/  IMAD.U32 R39, R34, 0x10000, RZ ;  /* 0x0001000022277824 */ /* 0x002fe200078e00ff */
[----:B------:R-:W-:Y:S01]  /*2ee0*/  PRMT R118, R118, 0x7632, R118 ;  /* 0x0000763276767816 */ /* 0x000fe20000000076 */
[----:B------:R-:W-:Y:S01]  /*2ef0*/  UMOV UR4, 0xffffffff ;  /* 0xffffffff00047882 */ /* 0x000fe20000000000 */
[----:B------:R-:W-:Y:S01]  /*2f00*/  PRMT R34, R34, 0x7632, R34 ;  /* 0x0000763222227816 */ /* 0x000fe20000000022 */
[----:B------:R-:W-:Y:S02]  /*2f10*/  IMAD.U32 R38, R33, 0x10000, RZ ;  /* 0x0001000021267824 */ /* 0x000fe400078e00ff */
[----:B------:R-:W-:Y:S02]  /*2f20*/  IMAD.U32 R33, R118, 0x10000, RZ ;  /* 0x0001000076217824 */ /* 0x000fe400078e00ff */
[----:B------:R-:W-:-:S02]  /*2f30*/  IMAD.U32 R34, R34, 0x10000, RZ ;  /* 0x0001000022227824 */ /* 0x000fc400078e00ff */
[----:B------:R-:W-:Y:S01]  /*2f40*/  FFMA.FTZ R33, R38, R33, R121 ;  /* 0x0000002126217223 */ /* 0x000fe20000010079 */
[----:B--2---:R-:W-:-:S04]  /*2f50*/  IMAD.U32 R36, R120, 0x10000, RZ ;  /* 0x0001000078247824 */ /* 0x004fc800078e00ff */
[----:B------:R-:W-:Y:S01]  /*2f60*/  FFMA.FTZ R39, R39, R36, R122 ;  /* 0x0000002427277223 */ /* 0x000fe2000001007a */
[----:B------:R-:W-:-:S05]  /*2f70*/  PRMT R36, R120, 0x7632, R36 ;  /* 0x0000763278247816 */ /* 0x000fca0000000024 */
[----:B------:R-:W-:-:S04]  /*2f80*/  IMAD.U32 R36, R36, 0x10000, RZ ;  /* 0x0001000024247824 */ /* 0x000fc800078e00ff */
[----:B------:R-:W-:Y:S01]  /*2f90*/  FFMA.FTZ R33, R34, R36, R33 ;  /* 0x0000002422217223 */ /* 0x000fe20000010021 */
[C---:B------:R-:W-:Y:S01]  /*2fa0*/  IMAD.U32 R34, R35.reuse, 0x10000, RZ ;  /* 0x0001000023227824 */ /* 0x040fe200078e00ff */
[----:B------:R-:W-:Y:S01]  /*2fb0*/  PRMT R35, R35, 0x7632, R35 ;  /* 0x0000763223237816 */ /* 0x000fe20000000023 */
[C---:B----4-:R-:W-:Y:S01]  /*2fc0*/  IMAD.U32 R36, R113.reuse, 0x10000, RZ ;  /* 0x0001000071247824 */ /* 0x050fe200078e00ff */
[----:B------:R-:W-:-:S03]  /*2fd0*/  PRMT R113, R113, 0x7632, R113 ;  /* 0x0000763271717816 */ /* 0x000fc60000000071 */
[----:B------:R-:W-:Y:S01]  /*2fe0*/  FFMA.FTZ R111, R34, R36, R39 ;  /* 0x00000024226f7223 */ /* 0x000fe20000010027 */
[----:B------:R-:W-:Y:S01]  /*2ff0*/  IMAD.U32 R34, R35, 0x10000, RZ ;  /* 0x0001000023227824 */ /* 0x000fe200078e00ff */
[----:B------:R-:W0:Y:S01]  /*3000*/  LDS.128 R36, [R0+0x50] ;  /* 0x0000500000247984 */ /* 0x000e220000000c00 */
[----:B------:R-:W-:-:S04]  /*3010*/  IMAD.U32 R35, R113, 0x10000, RZ ;  /* 0x0001000071237824 */ /* 0x000fc800078e00ff */
[----:B------:R-:W-:Y:S01]  /*3020*/  FFMA.FTZ R34, R34, R35, R33 ;  /* 0x0000002322227223 */ /* 0x000fe20000010021 */
[C---:B---3--:R-:W-:Y:S01]  /*3030*/  IMAD.U32 R33, R32.reuse, 0x10000, RZ ;  /* 0x0001000020217824 */ /* 0x048fe200078e00ff */
[----:B------:R-:W-:-:S05]  /*3040*/  PRMT R32, R32, 0x7632, R32 ;  /* 0x0000763220207816 */ /* 0x000fca0000000020 */
[----:B------:R-:W-:Y:S02]  /*3050*/  IMAD.U32 R32, R32, 0x10000, RZ ;  /* 0x0001000020207824 */ /* 0x000fe400078e00ff */
[C---:B0-----:R-:W-:Y:S01]  /*3060*/  IMAD.U32 R118, R36.reuse, 0x10000, RZ ;  /* 0x0001000024767824 */ /* 0x041fe200078e00ff */
[----:B------:R-:W-:-:S03]  /*3070*/  PRMT R36, R36, 0x7632, R36 ;  /* 0x0000763224247816 */ /* 0x000fc60000000024 */
[----:B------:R-:W-:Y:S02]  /*3080*/  FFMA.FTZ R33, R118, R33, R111 ;  /* 0x0000002176217223 */ /* 0x000fe4000001006f */
[----:B------:R-:W-:Y:S02]  /*3090*/  IMAD.U32 R35, R36, 0x10000, RZ ;  /* 0x0001000024237824 */ /* 0x000fe400078e00ff */
[----:B------:R-:W-:Y:S02]  /*30a0*/  IMAD.U32 R36, R37, 0x10000, RZ ;  /* 0x0001000025247824 */ /* 0x000fe400078e00ff */
[--C-:B------:R-:W-:Y:S01]  /*30b0*/  FFMA.FTZ R32, R35, R32, R34.reuse ;  /* 0x0000002023207223 */ /* 0x100fe20000010022 */
[----:B------:R-:W-:Y:S02]  /*30c0*/  PRMT R34, R37, 0x7632, R34 ;  /* 0x0000763225227816 */ /* 0x000fe40000000022 */
[C---:B-----5:R-:W-:Y:S01]  /*30d0*/  PRMT R37, R119.reuse, 0x7632, R37 ;  /* 0x0000763277257816 */ /* 0x060fe20000000025 */
[----:B------:R-:W-:-:S02]  /*30e0*/  IMAD.U32 R119, R119, 0x10000, RZ ;  /* 0x0001000077777824 */ /* 0x000fc400078e00ff */
[----:B------:R-:W-:Y:S02]  /*30f0*/  IMAD.U32 R35, R34, 0x10000, RZ ;  /* 0x0001000022237824 */ /* 0x000fe400078e00ff */
[----:B------:R-:W-:Y:S02]  /*3100*/  IMAD.U32 R34, R37, 0x10000, RZ ;  /* 0x0001000025227824 */ /* 0x000fe400078e00ff */
[----:B------:R-:W-:Y:S01]  /*3110*/  FFMA.FTZ R33, R36, R119, R33 ;  /* 0x0000007724217223 */ /* 0x000fe20000010021 */
[----:B------:R-:W-:Y:S01]  /*3120*/  PRMT R36, R39, 0x7632, R36 ;  /* 0x0000763227247816 */ /* 0x000fe20000000024 */
[----:B------:R-:W-:Y:S01]  /*3130*/  FFMA.FTZ R32, R35, R34, R32 ;  /* 0x0000002223207223 */ /* 0x000fe20000010020 */
[C---:B------:R-:W-:Y:S01]  /*3140*/  IMAD.U32 R34, R38.reuse, 0x10000, RZ ;  /* 0x0001000026227824 */ /* 0x040fe200078e00ff */
[----:B------:R-:W-:Y:S01]  /*3150*/  PRMT R38, R38, 0x7632, R38 ;  /* 0x0000763226267816 */ /* 0x000fe20000000026 */
[----:B------:R-:W-:Y:S01]  /*3160*/  IMAD.U32 R35, R123, 0x10000, RZ ;  /* 0x000100007b237824 */ /* 0x000fe200078e00ff */
[----:B------:R-:W-:Y:S01]  /*3170*/  PRMT R111, R116, 0x7632, R111 ;  /* 0x00007632746f7816 */ /* 0x000fe2000000006f */
[----:B------:R-:W-:-:S02]  /*3180*/  IMAD.U32 R37, R36, 0x10000, RZ ;  /* 0x0001000024257824 */ /* 0x000fc400078e00ff */
[----:B------:R-:W-:Y:S01]  /*3190*/  FFMA.FTZ R35, R34, R35, R33 ;  /* 0x0000002322237223 */ /* 0x000fe20000010021 */
[----:B------:R-:W-:Y:S01]  /*31a0*/  PRMT R34, R123, 0x7632, R34 ;  /* 0x000076327b227816 */ /* 0x000fe20000000022 */
[----:B------:R-:W-:Y:S02]  /*31b0*/  IMAD.U32 R33, R38, 0x10000, RZ ;  /* 0x0001000026217824 */ /* 0x000fe400078e00ff */
[----:B------:R-:W-:Y:S02]  /*31c0*/  IMAD.U32 R38, R39, 0x10000, RZ ;  /* 0x0001000027267824 */ /* 0x000fe400078e00ff */
[----:B------:R-:W-:Y:S02]  /*31d0*/  IMAD.U32 R34, R34, 0x10000, RZ ;  /* 0x0001000022227824 */ /* 0x000fe400078e00ff */
[----:B------:R-:W-:Y:S02]  /*31e0*/  IMAD.U32 R116, R116, 0x10000, RZ ;  /* 0x0001000074747824 */ /* 0x000fe400078e00ff */
[----:B------:R-:W-:-:S02]  /*31f0*/  IMAD.U32 R36, R111, 0x10000, RZ ;  /* 0x000100006f247824 */ /* 0x000fc400078e00ff */
[----:B------:R-:W-:Y:S01]  /*3200*/  FFMA.FTZ R32, R33, R34, R32 ;  /* 0x0000002221207223 */ /* 0x000fe20000010020 */
[----:B------:R-:W-:-:S03]  /*3210*/  FFMA.FTZ R35, R38, R116, R35 ;  /* 0x0000007426237223 */ /* 0x000fc60000010023 */
[----:B------:R-:W-:-:S04]  /*3220*/  FFMA.FTZ R32, R37, R36, R32 ;  /* 0x0000002425207223 */ /* 0x000fc80000010020 */
[----:B------:R-:W-:Y:S01]  /*3230*/  FADD.FTZ R32, R35, R32 ;  /* 0x0000002023207221 */ /* 0x000fe20000010000 */
[----:B------:R-:W-:Y:S06]  /*3240*/  BRA.DIV UR4, `(.L_x_20072) ;  /* 0x0000005a04487947 */ /* 0x000fec000b800000 */
[----:B------:R-:W0:Y:S02]  /*3250*/  SHFL.BFLY PT, R33, R32, 0x2, 0x1f ;  /* 0x0c401f0020217f89 */ /* 0x000e2400000e0000 */
[----:B0-----:R-:W-:-:S05]  /*3260*/  FADD.FTZ R33, R32, R33 ;  /* 0x0000002120217221 */ /* 0x001fca0000010000 */
[----:B------:R0:W1:Y:S02]  /*3270*/  SHFL.BFLY PT, R34, R33, 0x1, 0x1f ;  /* 0x0c201f0021227f89 */ /* 0x00006400000e0000 */
.L_x_20123:
[----:B------:R-:W-:Y:S01]  /*3280*/  ISETP.NE.AND P0, PT, R102, RZ, PT ;  /* 0x000000ff6600720c */ /* 0x000fe20003f05270 */
[----:B------:R-:W-:Y:S01]  /*3290*/  VIADD R110, R110, 0x4 ;  /* 0x000000046e6e7836 */ /* 0x000fe20000000000 */
[----:B------:R-:W-:Y:S01]  /*32a0*/  BSSY B1, `(.L_x_20073) ;  /* 0x0000009000017945 */ /* 0x000fe20003800000 */
[----:B-1----:R-:W-:-:S03]  /*32b0*/  FADD.FTZ R32, R33, R34 ;  /* 0x0000002221207221 */ /* 0x002fc60000010000 */
[----:B------:R-:W-:-:S07]  /*32c0*/  ISETP.GE.AND P1, PT, R110, R19, PT ;  /* 0x000000136e00720c */ /* 0x000fce0003f26270 */
[----:B------:R-:W-:Y:S06]  /*32d0*/  @P0 BRA `(.L_x_20074) ;  /* 0x0000000000140947 */ /* 0x000fec0003800000 */
[----:B------:R-:W-:Y:S01]  /*32e0*/  FFMA.FTZ R32, R32, UR8, RZ ;  /* 0x0000000820207c23 */ /* 0x000fe200080100ff */
[----:B------:R-:W-:-:S04]  /*32f0*/  ISETP.GE.AND P0, PT, R112, R103, PT ;  /* 0x000000677000720c */ /* 0x000fc80003f06270 */
[----:B------:R-:W-:-:S05]  /*3300*/  FSEL R34, R32, RZ, !P0 ;  /* 0x000000ff20227208 */ /* 0x000fca0004000000 */
[----:B------:R1:W-:Y:S04]  /*3310*/  STS [R109], R34 ;  /* 0x000000226d007388 */ /* 0x0003e80000000800 */
[----:B------:R-:W-:-:S07]  /*3320*/  @!P0 FMNMX.FTZ R101, R101, R32, !PT ;  /* 0x0000002065658209 */ /* 0x000fce0007810000 */
.L_x_20074:
[----:B------:R-:W-:Y:S05]  /*3330*/  BSYNC B1 ;  /* 0x0000000000017941 */ /* 0x000fea0003800000 */
.L_x_20073:
[----:B------:R-:W-:Y:S01]  /*3340*/  IADD3 R104, P0, R104, 0x10, RZ ;  /* 0x0000001068687810 */ /* 0x000fe20007f1e0ff */
[----:B-1----:R-:W-:Y:S02]  /*3350*/  VIADD R109, R109, 0x80 ;  /* 0x000000806d6d7836 */ /* 0x002fe40000000000 */
[----:B------:R-:W-:Y:S02]  /*3360*/  VIADD R112, R112, 0x20 ;  /* 0x0000002070707836 */ /* 0x000fe40000000000 */
[----:B------:R-:W-:Y:S01]  /*3370*/  IMAD.X R107, RZ, RZ, R107, P0 ;  /* 0x000000ffff6b7224 */ /* 0x000fe200000e066b */
[----:B------:R-:W-:Y:S07]  /*3380*/  @!P1 BRA `(.L_x_20075) ;  /* 0xffffffe8007c9947 */ /* 0x000fee000383ffff */
[----:B------:R-:W-:Y:S05]  /*3390*/  BRA `(.L_x_20070) ;  /* 0x0000001400dc7947 */ /* 0x000fea0003800000 */
.L_x_20071:
        /* <DEDUP_REMOVED lines=14> */
.L_x_20079:
[----:B------:R-:W-:Y:S02]  /*3480*/  IMAD.MOV.U32 R33, RZ, RZ, R105 ;  /* 0x000000ffff217224 */ /* 0x000fe400078e0069 */
[----:B------:R-:W-:-:S05]  /*3490*/  IMAD.MOV.U32 R32, RZ, RZ, R106 ;  /* 0x000000ffff207224 */ /* 0x000fca00078e006a */
[----:B------:R-:W2:Y:S01]  /*34a0*/  LDG.E.CONSTANT R33, desc[UR10][R32.64] ;  /* 0x0000000a20217981 */ /* 0x000ea2000c1e9900 */
[----:B------:R-:W-:Y:S01]  /*34b0*/  IMAD.MOV.U32 R112, RZ, RZ, R114 ;  /* 0x000000ffff707224 */ /* 0x000fe200078e0072 */
[----:B------:R-:W-:Y:S01]  /*34c0*/  SHF.R.S32.HI R36, RZ, 0x1f, R99 ;  /* 0x0000001fff247819 */ /* 0x000fe20000011463 */
        /* <DEDUP_REMOVED lines=13> */
[----:B------:R0:W2:Y:S01]  /*35a0*/  LDG.E.CONSTANT R117, desc[UR10][R34.64] ;  /* 0x0000000a22757981 */ /* 0x0000a2000c1e9900 */
[----:B------:R-:W-:Y:S01]  /*35b0*/  LEA R36, P1, R32, UR14, 0x1 ;  /* 0x0000000e20247c11 */ /* 0x000fe2000f8208ff */
[----:B------:R-:W-:Y:S01]  /*35c0*/  IMAD.X R33, R38, 0x1, R111, P0 ;  /* 0x0000000126217824 */ /* 0x000fe200000e066f */
[----:B------:R-:W-:-:S04]  /*35d0*/  SHF.R.S32.HI R38, RZ, 0x1f, R96 ;  /* 0x0000001fff267819 */ /* 0x000fc80000011460 */
[----:B------:R-:W-:Y:S02]  /*35e0*/  LEA.HI.X R37, R32, UR15, R33, 0x1, P1 ;  /* 0x0000000f20257c11 */ /* 0x000fe400088f0c21 */
[----:B------:R-:W-:Y:S02]  /*35f0*/  SHF.R.S32.HI R32, RZ, 0x1f, R97 ;  /* 0x0000001fff207819 */ /* 0x000fe40000011461 */
[----:B------:R-:W-:Y:S01]  /*3600*/  IADD3 R33, P0, P1, R97, R112, R96 ;  /* 0x0000007061217210 */ /* 0x000fe2000791e060 */
[----:B------:R1:W3:Y:S03]  /*3610*/  LDG.E.CONSTANT R113, desc[UR10][R36.64] ;  /* 0x0000000a24717981 */ /* 0x0002e6000c1e9900 */
[----:B------:R-:W-:Y:S02]  /*3620*/  IADD3.X R38, R32, R111, R38, P0, P1 ;  /* 0x0000006f20267210 */ /* 0x000fe400007e2426 */
[----:B------:R-:W-:-:S04]  /*3630*/  LEA R32, P0, R33, UR14, 0x1 ;  /* 0x0000000e21207c11 */ /* 0x000fc8000f8008ff */
[----:B------:R-:W-:-:S05]  /*3640*/  LEA.HI.X R33, R33, UR15, R38, 0x1, P0 ;  /* 0x0000000f21217c11 */ /* 0x000fca00080f0c26 */
        /* <DEDUP_REMOVED lines=8> */
[----:B------:R-:W-:-:S04]  /*36d0*/  IADD3 R34, P0, P1, R93, R112, R92 ;  /* 0x000000705d227210 */ /* 0x000fc8000791e05c */
[----:B-1----:R-:W-:Y:S02]  /*36e0*/  LEA R36, P2, R34, UR14, 0x1 ;  /* 0x0000000e22247c11 */ /* 0x002fe4000f8408ff */
[----:B------:R-:W-:-:S04]  /*36f0*/  IADD3.X R35, R67, R111, R46, P0, P1 ;  /* 0x0000006f43237210 */ /* 0x000fc800007e242e */
[----:B------:R-:W-:Y:S02]  /*3700*/  LEA.HI.X R37, R34, UR15, R35, 0x1, P2 ;  /* 0x0000000f22257c11 */ /* 0x000fe400090f0c23 */
[----:B----4-:R-:W0:Y:S04]  /*3710*/  LDS.128 R32, [R0] ;  /* 0x0000000000207984 */ /* 0x010e280000000c00 */
[----:B------:R1:W4:Y:S02]  /*3720*/  LDG.E.CONSTANT R118, desc[UR10][R36.64] ;  /* 0x0000000a24767981 */ /* 0x000324000c1e9900 */
[----:B-1----:R-:W-:-:S04]  /*3730*/  IADD3 R37, P0, P1, R91, R112, R90 ;  /* 0x000000705b257210 */ /* 0x002fc8000791e05a */
[----:B------:R-:W-:Y:S01]  /*3740*/  LEA R36, P2, R37, UR14, 0x1 ;  /* 0x0000000e25247c11 */ /* 0x000fe2000f8408ff */
        /* <DEDUP_REMOVED lines=11> */
[C---:B---3--:R-:W-:Y:S01]  /*3800*/  IMAD.U32 R38, R113.reuse, 0x10000, RZ ;  /* 0x0001000071267824 */ /* 0x048fe200078e00ff */
[----:B------:R-:W-:-:S03]  /*3810*/  PRMT R113, R113, 0x7632, R113 ;  /* 0x0000763271717816 */ /* 0x000fc60000000071 */
[----:B------:R-:W-:Y:S01]  /*3820*/  FFMA.FTZ R33, R33, R38, R122 ;  /* 0x0000002621217223 */ /* 0x000fe2000001007a */
[----:B------:R-:W-:Y:S01]  /*3830*/  IADD3.X R38, R66, R111, R47, P0, P1 ;  /* 0x0000006f42267210 */ /* 0x000fe200007e242f */
[----:B------:R-:W-:-:S03]  /*3840*/  IMAD.U32 R113, R113, 0x10000, RZ ;  /* 0x0001000071717824 */ /* 0x000fc600078e00ff */
[----:B------:R-:W-:Y:S01]  /*3850*/  LEA.HI.X R37, R37, UR15, R38, 0x1, P2 ;  /* 0x0000000f25257c11 */ /* 0x000fe200090f0c26 */
[----:B------:R-:W-:Y:S01]  /*3860*/  FFMA.FTZ R38, R32, R113, R39 ;  /* 0x0000007120267223 */ /* 0x000fe20000010027 */
[----:B------:R-:W-:Y:S02]  /*3870*/  IMAD.U32 R32, R34, 0x10000, RZ ;  /* 0x0001000022207824 */ /* 0x000fe400078e00ff */
[----:B-----5:R-:W-:Y:S01]  /*3880*/  IMAD.U32 R39, R116, 0x10000, RZ ;  /* 0x0001000074277824 */ /* 0x020fe200078e00ff */
[----:B------:R0:W2:Y:S01]  /*3890*/  LDG.E.CONSTANT R113, desc[UR10][R36.64] ;  /* 0x0000000a24717981 */ /* 0x0000a2000c1e9900 */
[----:B------:R-:W-:Y:S02]  /*38a0*/  PRMT R34, R34, 0x7632, R34 ;  /* 0x0000763222227816 */ /* 0x000fe40000000022 */
[----:B------:R-:W-:Y:S01]  /*38b0*/  FFMA.FTZ R39, R32, R39, R33 ;  /* 0x0000002720277223 */ /* 0x000fe20000010021 */
[----:B------:R-:W-:Y:S02]  /*38c0*/  IADD3 R33, P0, P1, R89, R112, R88 ;  /* 0x0000007059217210 */ /* 0x000fe4000791e058 */
[----:B------:R-:W-:Y:S01]  /*38d0*/  PRMT R116, R116, 0x7632, R116 ;  /* 0x0000763274747816 */ /* 0x000fe20000000074 */
[----:B------:R-:W-:Y:S01]  /*38e0*/  IMAD.U32 R117, R34, 0x10000, RZ ;  /* 0x0001000022757824 */ /* 0x000fe200078e00ff */
[----:B------:R-:W-:-:S02]  /*38f0*/  LEA R32, P2, R33, UR14, 0x1 ;  /* 0x0000000e21207c11 */ /* 0x000fc4000f8408ff */
[-C--:B------:R-:W-:Y:S01]  /*3900*/  IADD3.X R120, R69, R111.reuse, R48, P0, P1 ;  /* 0x0000006f45787210 */ /* 0x080fe200007e2430 */
[----:B------:R-:W-:Y:S01]  /*3910*/  IMAD.U32 R116, R116, 0x10000, RZ ;  /* 0x0001000074747824 */ /* 0x000fe200078e00ff */
[----:B0-----:R-:W-:Y:S02]  /*3920*/  IADD3 R36, P0, P1, R87, R112, R86 ;  /* 0x0000007057247210 */ /* 0x001fe4000791e056 */
[----:B------:R-:W-:Y:S01]  /*3930*/  LEA.HI.X R33, R33, UR15, R120, 0x1, P2 ;  /* 0x0000000f21217c11 */ /* 0x000fe200090f0c78 */
[----:B------:R-:W-:Y:S01]  /*3940*/  FFMA.FTZ R120, R117, R116, R38 ;  /* 0x0000007475787223 */ /* 0x000fe20000010026 */
[----:B------:R-:W-:Y:S02]  /*3950*/  LEA R116, P2, R36, UR14, 0x1 ;  /* 0x0000000e24747c11 */ /* 0x000fe4000f8408ff */
[----:B------:R-:W-:Y:S01]  /*3960*/  IADD3.X R37, R68, R111, R49, P0, P1 ;  /* 0x0000006f44257210 */ /* 0x000fe200007e2431 */
[----:B------:R0:W3:Y:S01]  /*3970*/  LDG.E.CONSTANT R34, desc[UR10][R32.64] ;  /* 0x0000000a20227981 */ /* 0x0000e2000c1e9900 */
[----:B------:R-:W-:-:S02]  /*3980*/  IMAD.U32 R121, R119, 0x10000, RZ ;  /* 0x0001000077797824 */ /* 0x000fc400078e00ff */
[----:B------:R-:W-:Y:S01]  /*3990*/  LEA.HI.X R117, R36, UR15, R37, 0x1, P2 ;  /* 0x0000000f24757c11 */ /* 0x000fe200090f0c25 */
[----:B------:R-:W-:-:S04]  /*39a0*/  IMAD.U32 R36, R35, 0x10000, RZ ;  /* 0x0001000023247824 */ /* 0x000fc800078e00ff */
[----:B------:R-:W-:Y:S01]  /*39b0*/  FFMA.FTZ R121, R36, R121, R39 ;  /* 0x0000007924797223 */ /* 0x000fe20000010027 */
[----:B------:R1:W5:Y:S01]  /*39c0*/  LDG.E.CONSTANT R116, desc[UR10][R116.64] ;  /* 0x0000000a74747981 */ /* 0x000362000c1e9900 */
[----:B------:R-:W-:Y:S02]  /*39d0*/  PRMT R35, R35, 0x7632, R35 ;  /* 0x0000763223237816 */ /* 0x000fe40000000023 */
[----:B------:R-:W-:Y:S01]  /*39e0*/  PRMT R119, R119, 0x7632, R119 ;  /* 0x0000763277777816 */ /* 0x000fe20000000077 */
[----:B------:R-:W1:Y:S01]  /*39f0*/  LDS.128 R36, [R0+0x10] ;  /* 0x0000100000247984 */ /* 0x000e620000000c00 */
[----:B------:R-:W-:Y:S02]  /*3a00*/  SHF.L.U32 R35, R35, 0x10, RZ ;  /* 0x0000001023237819 */ /* 0x000fe400000006ff */
[----:B0-----:R-:W-:Y:S01]  /*3a10*/  IADD3 R33, P0, P1, R18, R112, R23 ;  /* 0x0000007012217210 */ /* 0x001fe2000791e017 */
[----:B------:R-:W-:-:S03]  /*3a20*/  IMAD.U32 R119, R119, 0x10000, RZ ;  /* 0x0001000077777824 */ /* 0x000fc600078e00ff */
[----:B------:R-:W-:Y:S01]  /*3a30*/  IADD3.X R122, R71, R111, R50, P0, P1 ;  /* 0x0000006f477a7210 */ /* 0x000fe200007e2432 */
[----:B------:R-:W-:Y:S01]  /*3a40*/  FFMA.FTZ R120, R35, R119, R120 ;  /* 0x0000007723787223 */ /* 0x000fe20000010078 */
[----:B----4-:R-:W-:Y:S02]  /*3a50*/  IMAD.U32 R35, R118, 0x10000, RZ ;  /* 0x0001000076237824 */ /* 0x010fe400078e00ff */
[----:B-1----:R-:W-:-:S04]  /*3a60*/  IMAD.U32 R32, R36, 0x10000, RZ ;  /* 0x0001000024207824 */ /* 0x002fc800078e00ff */
[----:B------:R-:W-:Y:S01]  /*3a70*/  FFMA.FTZ R35, R32, R35, R121 ;  /* 0x0000002320237223 */ /* 0x000fe20000010079 */
[----:B------:R-:W-:-:S04]  /*3a80*/  LEA R32, P2, R33, UR14, 0x1 ;  /* 0x0000000e21207c11 */ /* 0x000fc8000f8408ff */
[----:B------:R-:W-:-:S05]  /*3a90*/  LEA.HI.X R33, R33, UR15, R122, 0x1, P2 ;  /* 0x0000000f21217c11 */ /* 0x000fca00090f0c7a */
[----:B------:R0:W4:Y:S01]  /*3aa0*/  LDG.E.CONSTANT R119, desc[UR10][R32.64] ;  /* 0x0000000a20777981 */ /* 0x000122000c1e9900 */
        /* <DEDUP_REMOVED lines=8> */
[----:B------:R-:W-:Y:S01]  /*3b30*/  LEA.HI.X R121, R117, UR15, R118, 0x1, P2 ;  /* 0x0000000f75797c11 */ /* 0x000fe200090f0c76 */
[C---:B------:R-:W-:Y:S01]  /*3b40*/  IMAD.U32 R118, R37.reuse, 0x10000, RZ ;  /* 0x0001000025767824 */ /* 0x040fe200078e00ff */
[----:B------:R-:W-:Y:S02]  /*3b50*/  PRMT R37, R37, 0x7632, R37 ;  /* 0x0000763225257816 */ /* 0x000fe40000000025 */
[----:B0-----:R-:W-:Y:S01]  /*3b60*/  IADD3 R33, P0, P1, R16, R112, R25 ;  /* 0x0000007010217210 */ /* 0x001fe2000791e019 */
[----:B------:R-:W4:Y:S02]  /*3b70*/  LDG.E.CONSTANT R120, desc[UR10][R120.64] ;  /* 0x0000000a78787981 */ /* 0x000f24000c1e9900 */
[----:B------:R-:W-:Y:S02]  /*3b80*/  IMAD.U32 R37, R37, 0x10000, RZ ;  /* 0x0001000025257824 */ /* 0x000fe400078e00ff */
[C---:B--2---:R-:W-:Y:S01]  /*3b90*/  IMAD.U32 R32, R113.reuse, 0x10000, RZ ;  /* 0x0001000071207824 */ /* 0x044fe200078e00ff */
[----:B------:R-:W-:-:S03]  /*3ba0*/  PRMT R113, R113, 0x7632, R113 ;  /* 0x0000763271717816 */ /* 0x000fc60000000071 */
[----:B------:R-:W-:Y:S01]  /*3bb0*/  FFMA.FTZ R35, R118, R32, R35 ;  /* 0x0000002076237223 */ /* 0x000fe20000010023 */
[----:B------:R-:W-:Y:S01]  /*3bc0*/  LEA R32, P2, R33, UR14, 0x1 ;  /* 0x0000000e21207c11 */ /* 0x000fe2000f8408ff */
[----:B------:R-:W-:Y:S01]  /*3bd0*/  IMAD.U32 R113, R113, 0x10000, RZ ;  /* 0x0001000071717824 */ /* 0x000fe200078e00ff */
[----:B------:R-:W-:-:S03]  /*3be0*/  IADD3.X R118, R73, R111, R52, P0, P1 ;  /* 0x0000006f49767210 */ /* 0x000fc600007e2434 */
[----:B------:R-:W-:Y:S01]  /*3bf0*/  FFMA.FTZ R36, R37, R113, R36 ;  /* 0x0000007125247223 */ /* 0x000fe20000010024 */
[----:B------:R-:W-:Y:S01]  /*3c00*/  LEA.HI.X R33, R33, UR15, R118, 0x1, P2 ;  /* 0x0000000f21217c11 */ /* 0x000fe200090f0c76 */
[C---:B------:R-:W-:Y:S01]  /*3c10*/  IMAD.U32 R118, R38.reuse, 0x10000, RZ ;  /* 0x0001000026767824 */ /* 0x040fe200078e00ff */
[----:B------:R-:W-:Y:S01]  /*3c20*/  PRMT R38, R38, 0x7632, R38 ;  /* 0x0000763226267816 */ /* 0x000fe20000000026 */
[C---:B---3--:R-:W-:Y:S01]  /*3c30*/  IMAD.U32 R37, R34.reuse, 0x10000, RZ ;  /* 0x0001000022257824 */ /* 0x048fe200078e00ff */
[----:B------:R-:W-:-:S03]  /*3c40*/  PRMT R34, R34, 0x7632, R34 ;  /* 0x0000763222227816 */ /* 0x000fc60000000022 */
[----:B------:R-:W-:Y:S01]  /*3c50*/  FFMA.FTZ R37, R118, R37, R35 ;  /* 0x0000002576257223 */ /* 0x000fe20000010023 */
[----:B------:R-:W-:Y:S01]  /*3c60*/  IMAD.U32 R35, R38, 0x10000, RZ ;  /* 0x0001000026237824 */ /* 0x000fe200078e00ff */
[----:B------:R0:W2:Y:S01]  /*3c70*/  LDG.E.CONSTANT R118, desc[UR10][R32.64] ;  /* 0x0000000a20767981 */ /* 0x0000a2000c1e9900 */
[----:B------:R-:W-:Y:S02]  /*3c80*/  IMAD.U32 R34, R34, 0x10000, RZ ;  /* 0x0001000022227824 */ /* 0x000fe400078e00ff */
[----:B-----5:R-:W-:Y:S02]  /*3c90*/  IMAD.U32 R117, R116, 0x10000, RZ ;  /* 0x0001000074757824 */ /* 0x020fe400078e00ff */
[----:B------:R-:W-:Y:S01]  /*3ca0*/  FFMA.FTZ R38, R35, R34, R36 ;  /* 0x0000002223267223 */ /* 0x000fe20000010024 */
[----:B------:R-:W-:-:S04]  /*3cb0*/  IMAD.U32 R34, R39, 0x10000, RZ ;  /* 0x0001000027227824 */ /* 0x000fc800078e00ff */
[----:B------:R-:W-:Y:S01]  /*3cc0*/  FFMA.FTZ R117, R34, R117, R37 ;  /* 0x0000007522757223 */ /* 0x000fe20000010025 */
[----:B------:R-:W-:-:S04]  /*3cd0*/  IADD3 R34, P0, P1, R15, R112, R24 ;  /* 0x000000700f227210 */ /* 0x000fc8000791e018 */
[----:B0-----:R-:W-:Y:S02]  /*3ce0*/  IADD3.X R33, R72, R111, R53, P0, P1 ;  /* 0x0000006f48217210 */ /* 0x001fe400007e2435 */
[----:B------:R-:W-:-:S04]  /*3cf0*/  LEA R36, P2, R34, UR14, 0x1 ;  /* 0x0000000e22247c11 */ /* 0x000fc8000f8408ff */
[----:B------:R-:W-:Y:S02]  /*3d00*/  LEA.HI.X R37, R34, UR15, R33, 0x1, P2 ;  /* 0x0000000f22257c11 */ /* 0x000fe400090f0c21 */
[----:B------:R-:W0:Y:S04]  /*3d10*/  LDS.128 R32, [R0+0x20] ;  /* 0x0000200000207984 */ /* 0x000e280000000c00 */
        /* <DEDUP_REMOVED lines=32> */
[----:B------:R-:W-:-:S03]  /*3f20*/  PRMT R34, R34, 0x7632, R34 ;  /* 0x0000763222227816 */ /* 0x000fc60000000022 */
[----:B------:R0:W5:Y:S02]  /*3f30*/  LDG.E.CONSTANT R117, desc[UR10][R36.64] ;  /* 0x0000000a24757981 */ /* 0x000164000c1e9900 */
[----:B------:R-:W-:Y:S02]  /*3f40*/  IMAD.U32 R34, R34, 0x10000, RZ ;  /* 0x0001000022227824 */ /* 0x000fe400078e00ff */
[C---:B------:R-:W-:Y:S01]  /*3f50*/  IMAD.U32 R119, R35.reuse, 0x10000, RZ ;  /* 0x0001000023777824 */ /* 0x040fe200078e00ff */
[----:B------:R-:W-:-:S05]  /*3f60*/  PRMT R35, R35, 0x7632, R35 ;  /* 0x0000763223237816 */ /* 0x000fca0000000023 */
[----:B------:R-:W-:Y:S02]  /*3f70*/  IMAD.U32 R35, R35, 0x10000, RZ ;  /* 0x0001000023237824 */ /* 0x000fe400078e00ff */
[----:B--2---:R-:W-:-:S04]  /*3f80*/  IMAD.U32 R32, R118, 0x10000, RZ ;  /* 0x0001000076207824 */ /* 0x004fc800078e00ff */
[----:B------:R-:W-:Y:S01]  /*3f90*/  FFMA.FTZ R38, R33, R32, R38 ;  /* 0x0000002021267223 */ /* 0x000fe20000010026 */
[-C--:B------:R-:W-:Y:S02]  /*3fa0*/  IADD3 R33, P0, P1, R12, R112.reuse, R29 ;  /* 0x000000700c217210 */ /* 0x080fe4000791e01d */
[----:B------:R-:W-:Y:S02]  /*3fb0*/  PRMT R118, R118, 0x7632, R118 ;  /* 0x0000763276767816 */ /* 0x000fe40000000076 */
[----:B------:R-:W-:Y:S02]  /*3fc0*/  LEA R32, P2, R33, UR14, 0x1 ;  /* 0x0000000e21207c11 */ /* 0x000fe4000f8408ff */
[----:B------:R-:W-:Y:S02]  /*3fd0*/  IADD3.X R120, R77, R111, R56, P0, P1 ;  /* 0x0000006f4d787210 */ /* 0x000fe400007e2438 */
[----:B0-----:R-:W-:Y:S02]  /*3fe0*/  IADD3 R36, P0, P1, R11, R112, R28 ;  /* 0x000000700b247210 */ /* 0x001fe4000791e01c */
[----:B------:R-:W-:Y:S01]  /*3ff0*/  LEA.HI.X R33, R33, UR15, R120, 0x1, P2 ;  /* 0x0000000f21217c11 */ /* 0x000fe200090f0c78 */
[----:B------:R-:W-:Y:S01]  /*4000*/  IMAD.U32 R118, R118, 0x10000, RZ ;  /* 0x0001000076767824 */ /* 0x000fe200078e00ff */
[----:B------:R-:W-:-:S02]  /*4010*/  LEA R120, P2, R36, UR14, 0x1 ;  /* 0x0000000e24787c11 */ /* 0x000fc4000f8408ff */
[----:B------:R-:W-:Y:S01]  /*4020*/  IADD3.X R37, R76, R111, R57, P0, P1 ;  /* 0x0000006f4c257210 */ /* 0x000fe200007e2439 */
[----:B------:R-:W-:Y:S02]  /*4030*/  FFMA.FTZ R34, R34, R118, R39 ;  /* 0x0000007622227223 */ /* 0x000fe40000010027 */
[----:B------:R0:W2:Y:S01]  /*4040*/  LDG.E.CONSTANT R118, desc[UR10][R32.64] ;  /* 0x0000000a20767981 */ /* 0x0000a2000c1e9900 */
[----:B------:R-:W-:Y:S01]  /*4050*/  LEA.HI.X R121, R36, UR15, R37, 0x1, P2 ;  /* 0x0000000f24797c11 */ /* 0x000fe200090f0c25 */
[----:B---3--:R-:W-:-:S04]  /*4060*/  IMAD.U32 R36, R113, 0x10000, RZ ;  /* 0x0001000071247824 */ /* 0x008fc800078e00ff */
[----:B------:R-:W3:Y:S01]  /*4070*/  LDG.E.CONSTANT R120, desc[UR10][R120.64] ;  /* 0x0000000a78787981 */ /* 0x000ee2000c1e9900 */
[----:B------:R-:W-:-:S03]  /*4080*/  FFMA.FTZ R119, R119, R36, R38 ;  /* 0x0000002477777223 */ /* 0x000fc60000010026 */
[----:B------:R-:W0:Y:S01]  /*4090*/  LDS.128 R36, [R0+0x30] ;  /* 0x0000300000247984 */ /* 0x000e220000000c00 */
[----:B------:R-:W-:-:S05]  /*40a0*/  PRMT R122, R113, 0x7632, R122 ;  /* 0x00007632717a7816 */ /* 0x000fca000000007a */
        /* <DEDUP_REMOVED lines=14> */
[----:B------:R1:W4:Y:S01]  /*4190*/  LDG.E.CONSTANT R113, desc[UR10][R32.64] ;  /* 0x0000000a20717981 */ /* 0x000322000c1e9900 */
[----:B------:R-:W-:Y:S02]  /*41a0*/  PRMT R36, R36, 0x7632, R36 ;  /* 0x0000763224247816 */ /* 0x000fe40000000024 */
[----:B------:R-:W-:Y:S01]  /*41b0*/  PRMT R116, R116, 0x7632, R116 ;  /* 0x0000763274747816 */ /* 0x000fe20000000074 */
[----:B0-----:R-:W-:Y:S02]  /*41c0*/  IMAD.U32 R34, R37, 0x10000, RZ ;  /* 0x0001000025227824 */ /* 0x001fe400078e00ff */
[----:B-----5:R-:W-:Y:S01]  /*41d0*/  IMAD.U32 R35, R117, 0x10000, RZ ;  /* 0x0001000075237824 */ /* 0x020fe200078e00ff */
[----:B------:R-:W-:Y:S01]  /*41e0*/  PRMT R37, R37, 0x7632, R37 ;  /* 0x0000763225257816 */ /* 0x000fe20000000025 */
[----:B------:R-:W-:Y:S01]  /*41f0*/  IMAD.U32 R121, R36, 0x10000, RZ ;  /* 0x0001000024797824 */ /* 0x000fe200078e00ff */
[----:B------:R-:W-:Y:S01]  /*4200*/  PRMT R117, R117, 0x7632, R117 ;  /* 0x0000763275757816 */ /* 0x000fe20000000075 */
[----:B------:R-:W-:-:S02]  /*4210*/  IMAD.U32 R36, R116, 0x10000, RZ ;  /* 0x0001000074247824 */ /* 0x000fc400078e00ff */
[----:B------:R-:W-:Y:S01]  /*4220*/  FFMA.FTZ R34, R34, R35, R123 ;  /* 0x0000002322227223 */ /* 0x000fe2000001007b */
[C---:B-1----:R-:W-:Y:S01]  /*4230*/  IMAD.U32 R33, R38.reuse, 0x10000, RZ ;  /* 0x0001000026217824 */ /* 0x042fe200078e00ff */
[----:B------:R-:W-:Y:S01]  /*4240*/  PRMT R38, R38, 0x7632, R38 ;  /* 0x0000763226267816 */ /* 0x000fe20000000026 */
[----:B------:R-:W-:Y:S01]  /*4250*/  FFMA.FTZ R36, R121, R36, R122 ;  /* 0x0000002479247223 */ /* 0x000fe2000001007a */
[----:B------:R-:W-:Y:S02]  /*4260*/  IMAD.U32 R37, R37, 0x10000, RZ ;  /* 0x0001000025257824 */ /* 0x000fe400078e00ff */
[----:B------:R-:W-:-:S04]  /*4270*/  IMAD.U32 R32, R117, 0x10000, RZ ;  /* 0x0001000075207824 */ /* 0x000fc800078e00ff */
[----:B------:R-:W-:Y:S01]  /*4280*/  FFMA.FTZ R32, R37, R32, R36 ;  /* 0x0000002025207223 */ /* 0x000fe20000010024 */
[C---:B--2---:R-:W-:Y:S01]  /*4290*/  IMAD.U32 R35, R118.reuse, 0x10000, RZ ;  /* 0x0001000076237824 */ /* 0x044fe200078e00ff */
[----:B------:R-:W-:-:S03]  /*42a0*/  PRMT R118, R118, 0x7632, R118 ;  /* 0x0000763276767816 */ /* 0x000fc60000000076 */
[----:B------:R-:W-:Y:S01]  /*42b0*/  FFMA.FTZ R34, R33, R35, R34 ;  /* 0x0000002321227223 */ /* 0x000fe20000010022 */
[----:B------:R-:W-:Y:S02]  /*42c0*/  IMAD.U32 R33, R38, 0x10000, RZ ;  /* 0x0001000026217824 */ /* 0x000fe400078e00ff */
[----:B------:R-:W-:Y:S02]  /*42d0*/  IMAD.U32 R38, R118, 0x10000, RZ ;  /* 0x0001000076267824 */ /* 0x000fe400078e00ff */
[----:B---3--:R-:W-:Y:S02]  /*42e0*/  IMAD.U32 R122, R120, 0x10000, RZ ;  /* 0x00010000787a7824 */ /* 0x008fe400078e00ff */
[----:B------:R-:W-:Y:S01]  /*42f0*/  FFMA.FTZ R38, R33, R38, R32 ;  /* 0x0000002621267223 */ /* 0x000fe20000010020 */
[----:B------:R-:W-:Y:S01]  /*4300*/  IMAD.U32 R33, R39, 0x10000, RZ ;  /* 0x0001000027217824 */ /* 0x000fe200078e00ff */
[----:B------:R-:W-:-:S03]  /*4310*/  IADD3 R32, P0, P1, R8, R112, R41 ;  /* 0x0000007008207210 */ /* 0x000fc6000791e029 */
[----:B------:R-:W-:Y:S01]  /*4320*/  FFMA.FTZ R122, R33, R122, R34 ;  /* 0x0000007a217a7223 */ /* 0x000fe20000010022 */
[----:B------:R-:W-:Y:S02]  /*4330*/  IADD3.X R33, R81, R111, R60, P0, P1 ;  /* 0x0000006f51217210 */ /* 0x000fe400007e243c */
[----:B------:R-:W-:-:S04]  /*4340*/  LEA R116, P2, R32, UR14, 0x1 ;  /* 0x0000000e20747c11 */ /* 0x000fc8000f8408ff */
[----:B------:R-:W-:Y:S02]  /*4350*/  LEA.HI.X R117, R32, UR15, R33, 0x1, P2 ;  /* 0x0000000f20757c11 */ /* 0x000fe400090f0c21 */
[----:B------:R-:W0:Y:S01]  /*4360*/  LDS.128 R32, [R0+0x40] ;  /* 0x0000400000207984 */ /* 0x000e220000000c00 */
[----:B------:R-:W-:-:S03]  /*4370*/  IADD3 R37, P0, P1, R7, R112, R40 ;  /* 0x0000007007257210 */ /* 0x000fc6000791e028 */
[----:B------:R4:W2:Y:S01]  /*4380*/  LDG.E.CONSTANT R121, desc[UR10][R116.64] ;  /* 0x0000000a74797981 */ /* 0x0008a2000c1e9900 */
[----:B------:R-:W-:Y:S02]  /*4390*/  LEA R36, P2, R37, UR14, 0x1 ;  /* 0x0000000e25247c11 */ /* 0x000fe4000f8408ff */
[----:B------:R-:W-:-:S04]  /*43a0*/  IADD3.X R118, R80, R111, R61, P0, P1 ;  /* 0x0000006f50767210 */ /* 0x000fc800007e243d */
[----:B------:R-:W-:-:S05]  /*43b0*/  LEA.HI.X R37, R37, UR15, R118, 0x1, P2 ;  /* 0x0000000f25257c11 */ /* 0x000fca00090f0c76 */
[----:B------:R1:W3:Y:S01]  /*43c0*/  LDG.E.CONSTANT R118, desc[UR10][R36.64] ;  /* 0x0000000a24767981 */ /* 0x0002e2000c1e9900 */
[----:B------:R-:W-:Y:S02]  /*43d0*/  PRMT R39, R39, 0x7632, R39 ;  /* 0x0000763227277816 */ /* 0x000fe40000000027 */
[----:B------:R-:W-:-:S03]  /*43e0*/  PRMT R120, R120, 0x7632, R120 ;  /* 0x0000763278787816 */ /* 0x000fc60000000078 */
[----:B------:R-:W-:Y:S02]  /*43f0*/  IMAD.U32 R39, R39, 0x10000, RZ ;  /* 0x0001000027277824 */ /* 0x000fe400078e00ff */
[----:B------:R-:W-:-:S04]  /*4400*/  IMAD.U32 R120, R120, 0x10000, RZ ;  /* 0x0001000078787824 */ /* 0x000fc800078e00ff */
[----:B------:R-:W-:Y:S01]  /*4410*/  FFMA.FTZ R38, R39, R120, R38 ;  /* 0x0000007827267223 */ /* 0x000fe20000010026 */
[C---:B0-----:R-:W-:Y:S01]  /*4420*/  IMAD.U32 R39, R32.reuse, 0x10000, RZ ;  /* 0x0001000020277824 */ /* 0x041fe200078e00ff */
[----:B------:R-:W-:Y:S01]  /*4430*/  PRMT R32, R32, 0x7632, R32 ;  /* 0x0000763220207816 */ /* 0x000fe20000000020 */
[----:B----4-:R-:W-:-:S04]  /*4440*/  IMAD.U32 R116, R119, 0x10000, RZ ;  /* 0x0001000077747824 */ /* 0x010fc800078e00ff */
[----:B------:R-:W-:Y:S01]  /*4450*/  FFMA.FTZ R122, R39, R116, R122 ;  /* 0x00000074277a7223 */ /* 0x000fe2000001007a */
[----:B------:R-:W-:Y:S02]  /*4460*/  IADD3 R39, P0, P1, R6, R112, R43 ;  /* 0x0000007006277210 */ /* 0x000fe4000791e02b */
[----:B-1----:R-:W-:Y:S02]  /*4470*/  PRMT R37, R119, 0x7632, R37 ;  /* 0x0000763277257816 */ /* 0x002fe40000000025 */
[----:B------:R-:W-:Y:S02]  /*4480*/  LEA R116, P2, R39, UR14, 0x1 ;  /* 0x0000000e27747c11 */ /* 0x000fe4000f8408ff */
[----:B------:R-:W-:Y:S01]  /*4490*/  IADD3.X R36, R83, R111, R62, P0, P1 ;  /* 0x0000006f53247210 */ /* 0x000fe200007e243e */
[----:B------:R-:W-:Y:S02]  /*44a0*/  IMAD.U32 R119, R32, 0x10000, RZ ;  /* 0x0001000020777824 */ /* 0x000fe400078e00ff */
[----:B------:R-:W-:Y:S01]  /*44b0*/  IMAD.U32 R32, R37, 0x10000, RZ ;  /* 0x0001000025207824 */ /* 0x000fe200078e00ff */
[----:B------:R-:W-:-:S02]  /*44c0*/  LEA.HI.X R117, R39, UR15, R36, 0x1, P2 ;  /* 0x0000000f27757c11 */ /* 0x000fc400090f0c24 */
[----:B------:R-:W-:Y:S01]  /*44d0*/  IADD3 R36, P0, P1, R5, R112, R42 ;  /* 0x0000007005247210 */ /* 0x000fe2000791e02a */
[----:B------:R-:W-:Y:S02]  /*44e0*/  FFMA.FTZ R119, R119, R32, R38 ;  /* 0x0000002077777223 */ /* 0x000fe40000010026 */
[----:B------:R0:W4:Y:S01]  /*44f0*/  LDG.E.CONSTANT R32, desc[UR10][R116.64] ;  /* 0x0000000a74207981 */ /* 0x000122000c1e9900 */
[----:B------:R-:W-:Y:S02]  /*4500*/  LEA R38, P2, R36, UR14, 0x1 ;  /* 0x0000000e24267c11 */ /* 0x000fe4000f8408ff */
[----:B------:R-:W-:-:S04]  /*4510*/  IADD3.X R37, R82, R111, R63, P0, P1 ;  /* 0x0000006f52257210 */ /* 0x000fc800007e243f */
[----:B------:R-:W-:Y:S01]  /*4520*/  LEA.HI.X R39, R36, UR15, R37, 0x1, P2 ;  /* 0x0000000f24277c11 */ /* 0x000fe200090f0c25 */
[----:B------:R-:W-:Y:S02]  /*4530*/  IMAD.U32 R37, R33, 0x10000, RZ ;  /* 0x0001000021257824 */ /* 0x000fe400078e00ff */
[----:B------:R-:W-:Y:S02]  /*4540*/  IMAD.U32 R36, R113, 0x10000, RZ ;  /* 0x0001000071247824 */ /* 0x000fe400078e00ff */
[----:B------:R1:W5:Y:S02]  /*4550*/  LDG.E.CONSTANT R120, desc[UR10][R38.64] ;  /* 0x0000000a26787981 */ /* 0x000364000c1e9900 */
[----:B------:R-:W-:Y:S01]  /*4560*/  FFMA.FTZ R122, R37, R36, R122 ;  /* 0x00000024257a7223 */ /* 0x000fe2000001007a */
[----:B------:R-:W-:-:S04]  /*4570*/  IADD3 R37, P0, P1, R4, R112, R45 ;  /* 0x0000007004257210 */ /* 0x000fc8000791e02d */
[----:B------:R-:W-:Y:S02]  /*4580*/  LEA R36, P2, R37, UR14, 0x1 ;  /* 0x0000000e25247c11 */ /* 0x000fe4000f8408ff */
[-C--:B0-----:R-:W-:Y:S02]  /*4590*/  IADD3.X R116, R85, R111.reuse, R64, P0, P1 ;  /* 0x0000006f55747210 */ /* 0x081fe400007e2440 */
[----:B------:R-:W-:Y:S02]  /*45a0*/  IADD3 R117, P0, P1, R3, R112, R44 ;  /* 0x0000007003757210 */ /* 0x000fe4000791e02c */
[----:B------:R-:W-:Y:S02]  /*45b0*/  LEA.HI.X R37, R37, UR15, R116, 0x1, P2 ;  /* 0x0000000f25257c11 */ /* 0x000fe400090f0c74 */
[----:B------:R-:W-:Y:S02]  /*45c0*/  IADD3.X R124, R84, R111, R65, P0, P1 ;  /* 0x0000006f547c7210 */ /* 0x000fe400007e2441 */
[C---:B------:R-:W-:Y:S01]  /*45d0*/  LEA R116, P0, R117.reuse, UR14, 0x1 ;  /* 0x0000000e75747c11 */ /* 0x040fe2000f8008ff */
[----:B------:R2:W5:Y:S03]  /*45e0*/  LDG.E.CONSTANT R112, desc[UR10][R36.64] ;  /* 0x0000000a24707981 */ /* 0x000566000c1e9900 */
[----:B------:R-:W-:-:S05]  /*45f0*/  LEA.HI.X R117, R117, UR15, R124, 0x1, P0 ;  /* 0x0000000f75757c11 */ /* 0x000fca00080f0c7c */
[----:B------:R-:W5:Y:S01]  /*4600*/  LDG.E.CONSTANT R116, desc[UR10][R116.64] ;  /* 0x0000000a74747981 */ /* 0x000f62000c1e9900 */
[----:B------:R-:W-:Y:S01]  /*4610*/  PRMT R33, R33, 0x7632, R33 ;  /* 0x0000763221217816 */ /* 0x000fe20000000021 */
[C---:B-1----:R-:W-:Y:S01]  /*4620*/  IMAD.U32 R39, R34.reuse, 0x10000, RZ ;  /* 0x0001000022277824 */ /* 0x042fe200078e00ff */
[----:B------:R-:W-:Y:S02]  /*4630*/  PRMT R113, R113, 0x7632, R113 ;  /* 0x0000763271717816 */ /* 0x000fe40000000071 */
[----:B------:R-:W-:Y:S01]  /*4640*/  PRMT R34, R34, 0x7632, R34 ;  /* 0x0000763222227816 */ /* 0x000fe20000000022 */
[----:B------:R-:W-:Y:S02]  /*4650*/  IMAD.U32 R38, R33, 0x10000, RZ ;  /* 0x0001000021267824 */ /* 0x000fe400078e00ff */
[----:B------:R-:W-:Y:S02]  /*4660*/  IMAD.U32 R33, R113, 0x10000, RZ ;  /* 0x0001000071217824 */ /* 0x000fe400078e00ff */
[----:B------:R-:W-:-:S02]  /*4670*/  IMAD.U32 R34, R34, 0x10000, RZ ;  /* 0x0001000022227824 */ /* 0x000fc400078e00ff */
[----:B------:R-:W-:Y:S01]  /*4680*/  FFMA.FTZ R33, R38, R33, R119 ;  /* 0x0000002126217223 */ /* 0x000fe20000010077 */
[----:B------:R-:W-:Y:S01]  /*4690*/  UMOV UR4, 0xffffffff ;  /* 0xffffffff00047882 */ /* 0x000fe20000000000 */
[----:B--2---:R-:W-:-:S04]  /*46a0*/  IMAD.U32 R36, R121, 0x10000, RZ ;  /* 0x0001000079247824 */ /* 0x004fc800078e00ff */
[----:B------:R-:W-:Y:S01]  /*46b0*/  FFMA.FTZ R39, R39, R36, R122 ;  /* 0x0000002427277223 */ /* 0x000fe2000001007a */
[----:B------:R-:W-:-:S05]  /*46c0*/  PRMT R36, R121, 0x7632, R36 ;  /* 0x0000763279247816 */ /* 0x000fca0000000024 */
[----:B------:R-:W-:-:S04]  /*46d0*/  IMAD.U32 R36, R36, 0x10000, RZ ;  /* 0x0001000024247824 */ /* 0x000fc800078e00ff */
[----:B------:R-:W-:Y:S01]  /*46e0*/  FFMA.FTZ R33, R34, R36, R33 ;  /* 0x0000002422217223 */ /* 0x000fe20000010021 */
[----:B---3--:R-:W-:Y:S02]  /*46f0*/  IMAD.U32 R36, R118, 0x10000, RZ ;  /* 0x0001000076247824 */ /* 0x008fe400078e00ff */
        /* <DEDUP_REMOVED lines=9> */
[----:B------:R-:W-:Y:S01]  /*4790*/  PRMT R36, R36, 0x7632, R36 ;  /* 0x0000763224247816 */ /* 0x000fe20000000024 */
[C---:B----4-:R-:W-:Y:S01]  /*47a0*/  IMAD.U32 R35, R32.reuse, 0x10000, RZ ;  /* 0x0001000020237824 */ /* 0x050fe200078e00ff */
[----:B------:R-:W-:-:S03]  /*47b0*/  PRMT R32, R32, 0x7632, R32 ;  /* 0x0000763220207816 */ /* 0x000fc60000000020 */
[----:B------:R-:W-:Y:S02]  /*47c0*/  IMAD.U32 R36, R36, 0x10000, RZ ;  /* 0x0001000024247824 */ /* 0x000fe400078e00ff */
[----:B------:R-:W-:Y:S02]  /*47d0*/  IMAD.U32 R32, R32, 0x10000, RZ ;  /* 0x0001000020207824 */ /* 0x000fe400078e00ff */
[----:B------:R-:W-:Y:S02]  /*47e0*/  FFMA.FTZ R34, R34, R35, R111 ;  /* 0x0000002322227223 */ /* 0x000fe4000001006f */
[----:B------:R-:W-:Y:S01]  /*47f0*/  FFMA.FTZ R32, R36, R32, R33 ;  /* 0x0000002024207223 */ /* 0x000fe20000010021 */
[C---:B------:R-:W-:Y:S02]  /*4800*/  IMAD.U32 R33, R37.reuse, 0x10000, RZ ;  /* 0x0001000025217824 */ /* 0x040fe400078e00ff */
[----:B-----5:R-:W-:Y:S01]  /*4810*/  IMAD.U32 R35, R120, 0x10000, RZ ;  /* 0x0001000078237824 */ /* 0x020fe200078e00ff */
[----:B------:R-:W-:-:S02]  /*4820*/  PRMT R37, R37, 0x7632, R37 ;  /* 0x0000763225257816 */ /* 0x000fc40000000025 */
[----:B------:R-:W-:Y:S01]  /*4830*/  PRMT R120, R120, 0x7632, R120 ;  /* 0x0000763278787816 */ /* 0x000fe20000000078 */
[----:B------:R-:W-:Y:S01]  /*4840*/  FFMA.FTZ R34, R33, R35, R34 ;  /* 0x0000002321227223 */ /* 0x000fe20000010022 */
[C---:B------:R-:W-:Y:S01]  /*4850*/  IMAD.U32 R35, R38.reuse, 0x10000, RZ ;  /* 0x0001000026237824 */ /* 0x040fe200078e00ff */
[----:B------:R-:W-:Y:S01]  /*4860*/  PRMT R38, R38, 0x7632, R38 ;  /* 0x0000763226267816 */ /* 0x000fe20000000026 */
[----:B------:R-:W-:Y:S02]  /*4870*/  IMAD.U32 R37, R37, 0x10000, RZ ;  /* 0x0001000025257824 */ /* 0x000fe400078e00ff */
[----:B------:R-:W-:Y:S02]  /*4880*/  IMAD.U32 R33, R120, 0x10000, RZ ;  /* 0x0001000078217824 */ /* 0x000fe400078e00ff */
[----:B------:R-:W-:-:S04]  /*4890*/  IMAD.U32 R36, R112, 0x10000, RZ ;  /* 0x0001000070247824 */ /* 0x000fc800078e00ff */
[--C-:B------:R-:W-:Y:S01]  /*48a0*/  FFMA.FTZ R35, R35, R36, R34.reuse ;  /* 0x0000002423237223 */ /* 0x100fe20000010022 */
[----:B------:R-:W-:Y:S01]  /*48b0*/  PRMT R34, R112, 0x7632, R34 ;  /* 0x0000763270227816 */ /* 0x000fe20000000022 */
[----:B------:R-:W-:Y:S01]  /*48c0*/  FFMA.FTZ R32, R37, R33, R32 ;  /* 0x0000002125207223 */ /* 0x000fe20000010020 */
[C---:B------:R-:W-:Y:S01]  /*48d0*/  PRMT R36, R39.reuse, 0x7632, R36 ;  /* 0x0000763227247816 */ /* 0x040fe20000000024 */
[----:B------:R-:W-:Y:S01]  /*48e0*/  IMAD.U32 R33, R38, 0x10000, RZ ;  /* 0x0001000026217824 */ /* 0x000fe200078e00ff */
[----:B------:R-:W-:Y:S01]  /*48f0*/  PRMT R111, R116, 0x7632, R111 ;  /* 0x00007632746f7816 */ /* 0x000fe2000000006f */
[----:B------:R-:W-:Y:S02]  /*4900*/  IMAD.U32 R34, R34, 0x10000, RZ ;  /* 0x0001000022227824 */ /* 0x000fe400078e00ff */
[----:B------:R-:W-:Y:S02]  /*4910*/  IMAD.U32 R37, R36, 0x10000, RZ ;  /* 0x0001000024257824 */ /* 0x000fe400078e00ff */
[----:B------:R-:W-:-:S02]  /*4920*/  IMAD.U32 R38, R39, 0x10000, RZ ;  /* 0x0001000027267824 */ /* 0x000fc400078e00ff */
[----:B------:R-:W-:Y:S01]  /*4930*/  FFMA.FTZ R32, R33, R34, R32 ;  /* 0x0000002221207223 */ /* 0x000fe20000010020 */
[----:B------:R-:W-:Y:S02]  /*4940*/  IMAD.U32 R116, R116, 0x10000, RZ ;  /* 0x0001000074747824 */ /* 0x000fe400078e00ff */
[----:B------:R-:W-:Y:S02]  /*4950*/  IMAD.U32 R36, R111, 0x10000, RZ ;  /* 0x000100006f247824 */ /* 0x000fe400078e00ff */
[----:B------:R-:W-:Y:S02]  /*4960*/  FFMA.FTZ R35, R38, R116, R35 ;  /* 0x0000007426237223 */ /* 0x000fe40000010023 */
[----:B------:R-:W-:-:S04]  /*4970*/  FFMA.FTZ R32, R37, R36, R32 ;  /* 0x0000002425207223 */ /* 0x000fc80000010020 */
[----:B------:R-:W-:Y:S01]  /*4980*/  FADD.FTZ R32, R35, R32 ;  /* 0x0000002023207221 */ /* 0x000fe20000010000 */
[----:B------:R-:W-:Y:S06]  /*4990*/  BRA.DIV UR4, `(.L_x_20076) ;  /* 0x0000004204bc7947 */ /* 0x000fec000b800000 */
[----:B------:R-:W0:Y:S02]  /*49a0*/  SHFL.BFLY PT, R33, R32, 0x2, 0x1f ;  /* 0x0c401f0020217f89 */ /* 0x000e2400000e0000 */
[----:B0-----:R-:W-:-:S05]  /*49b0*/  FADD.FTZ R33, R32, R33 ;  /* 0x0000002120217221 */ /* 0x001fca0000010000 */
[----:B------:R0:W1:Y:S02]  /*49c0*/  SHFL.BFLY PT, R34, R33, 0x1, 0x1f ;  /* 0x0c201f0021227f89 */ /* 0x00006400000e0000 */
.L_x_20127:
        /* <DEDUP_REMOVED lines=13> */
.L_x_20078:
[----:B------:R-:W-:Y:S05]  /*4aa0*/  BSYNC B1 ;  /* 0x0000000000017941 */ /* 0x000fea0003800000 */
.L_x_20077:
[----:B------:R-:W-:Y:S01]  /*4ab0*/  IADD3 R106, P0, R106, 0x10, RZ ;  /* 0x000000106a6a7810 */ /* 0x000fe20007f1e0ff */
[----:B0-----:R-:W-:Y:S02]  /*4ac0*/  VIADD R109, R109, 0x80 ;  /* 0x000000806d6d7836 */ /* 0x001fe40000000000 */
[----:B------:R-:W-:Y:S02]  /*4ad0*/  VIADD R110, R110, 0x20 ;  /* 0x000000206e6e7836 */ /* 0x000fe40000000000 */
[----:B------:R-:W-:Y:S02]  /*4ae0*/  VIADD R107, R107, 0x20 ;  /* 0x000000206b6b7836 */ /* 0x000fe40000000000 */
[----:B------:R-:W-:Y:S01]  /*4af0*/  IMAD.X R105, RZ, RZ, R105, P0 ;  /* 0x000000ffff697224 */ /* 0x000fe200000e0669 */
[----:B------:R-:W-:Y:S06]  /*4b00*/  @!P1 BRA `(.L_x_20079) ;  /* 0xffffffe8005c9947 */ /* 0x000fec000383ffff */
.L_x_20070:
[----:B------:R-:W-:Y:S05]  /*4b10*/  BSYNC B0 ;  /* 0x0000000000007941 */ /* 0x000fea0003800000 */
.L_x_20069:
        /* <DEDUP_REMOVED lines=12> */
[----:B------:R1:W2:Y:S02]  /*4be0*/  SHFL.BFLY PT, R3, R4, 0x4, 0x1f ;  /* 0x0c801f0004037f89 */ /* 0x0002a400000e0000 */
.L_x_20132:
        /* <DEDUP_REMOVED lines=11> */
[----:B-1----:R-:W-:-:S04]  /*4ca0*/  IMAD.MOV.U32 R4, RZ, RZ, -0x800001 ;  /* 0xff7fffffff047424 */ /* 0x002fc800078e00ff */
[----:B------:R-:W-:Y:S08]  /*4cb0*/  BSSY B0, `(.L_x_20081) ;  /* 0x00000f5000007945 */ /* 0x000ff00003800000 */
[----:B--2---:R-:W1:Y:S01]  /*4cc0*/  @!P0 S2R R3, SR_CgaCtaId ;  /* 0x0000000000038919 */ /* 0x004e620000008800 */
[----:B------:R-:W-:-:S05]  /*4cd0*/  @!P0 MOV R2, 0x400 ;  /* 0x0000040000028802 */ /* 0x000fca0000000f00 */
[----:B------:R-:W-:-:S05]  /*4ce0*/  @!P0 VIADD R2, R2, 0x180 ;  /* 0x0000018002028836 */ /* 0x000fca0000000000 */
[----:B-1----:R-:W-:Y:S01]  /*4cf0*/  @!P0 LEA R3, R3, R2, 0x18 ;  /* 0x0000000203038211 */ /* 0x002fe200078ec0ff */
[----:B------:R-:W-:-:S04]  /*4d00*/  VIADD R2, R103, 0x7 ;  /* 0x0000000767027836 */ /* 0x000fc80000000000 */
        /* <DEDUP_REMOVED lines=30> */
.L_x_20085:
        /* <DEDUP_REMOVED lines=11> */
.L_x_20084:
[----:B------:R-:W-:Y:S05]  /*4fa0*/  BSYNC B1 ;  /* 0x0000000000017941 */ /* 0x000fea0003800000 */
.L_x_20083:
        /* <DEDUP_REMOVED lines=14> */
.L_x_20088:
        /* <DEDUP_REMOVED lines=50> */
[----:B------:R-:W-:Y:S01]  /*53b0*/  FADD.FTZ R30, -R3, R30 ;  /* 0x0000001e031e7221 */ /* 0x000fe20000010100 */
[----:B------:R-:W-:Y:S03]  /*53c0*/  STS [R4], R10 ;  /* 0x0000000a04007388 */ /* 0x000fe60000000800 */
[----:B------:R-:W-:Y:S01]  /*53d0*/  FMUL.FTZ R30, R30, 1.4426950216293334961 ;  /* 0x3fb8aa3b1e1e7820 */ /* 0x000fe20000410000 */
[----:B------:R-:W2:Y:S01]  /*53e0*/  MUFU.EX2 R16, R16 ;  /* 0x0000001000107308 */ /* 0x000ea20000000800 */
[----:B---3--:R-:W-:Y:S01]  /*53f0*/  FADD.FTZ R7, R7, R12 ;  /* 0x0000000c07077221 */ /* 0x008fe20000010000 */
[C---:B------:R-:W-:Y:S01]  /*5400*/  FADD.FTZ R32, -R3.reuse, R32 ;  /* 0x0000002003207221 */ /* 0x040fe20000010100 */
[----:B----4-:R-:W-:Y:S01]  /*5410*/  FADD.FTZ R34, -R3, R34 ;  /* 0x0000002203227221 */ /* 0x010fe20000010100 */
        /* <DEDUP_REMOVED lines=43> */
.L_x_20087:
[----:B------:R-:W-:Y:S05]  /*56d0*/  BSYNC B1 ;  /* 0x0000000000017941 */ /* 0x000fea0003800000 */
.L_x_20086:
        /* <DEDUP_REMOVED lines=55> */
.L_x_20090:
[----:B------:R-:W-:Y:S05]  /*5a50*/  BSYNC B1 ;  /* 0x0000000000017941 */ /* 0x000fea0003800000 */
.L_x_20089:
        /* <DEDUP_REMOVED lines=26> */
.L_x_20082:
[----:B------:R-:W-:Y:S05]  /*5c00*/  BSYNC B0 ;  /* 0x0000000000007941 */ /* 0x000fea0003800000 */
.L_x_20081:
        /* <DEDUP_REMOVED lines=40> */
[----:B------:R-:W-:Y:S02]  /*5e90*/  ISETP.GE.U32.AND P1, PT, R3, 0x180, PT ;  /* 0x000001800300780c */ /* 0x000fe40003f26070 */
[----:B------:R-:W-:Y:S01]  /*5ea0*/  LOP3.LUT P0, R6, R5, 0x3, RZ, 0xc0, !PT ;  /* 0x0000000305067812 */ /* 0x000fe2000780c0ff */
[----:B------:R-:W-:-:S12]  /*5eb0*/  IMAD.MOV.U32 R5, RZ, RZ, R21 ;  /* 0x000000ffff057224 */ /* 0x000fd800078e0015 */
[----:B-12---:R-:W-:Y:S05]  /*5ec0*/  @!P0 BRA `(.L_x_20094) ;  /* 0x00000000003c8947 */ /* 0x006fea0003800000 */
[----:B------:R-:W1:Y:S01]  /*5ed0*/  S2UR UR5, SR_CgaCtaId ;  /* 0x00000000000579c3 */ /* 0x000e620000008800 */
[----:B------:R-:W-:Y:S01]  /*5ee0*/  UMOV UR4, 0x400 ;  /* 0x0000040000047882 */ /* 0x000fe20000000000 */
[----:B------:R-:W-:Y:S01]  /*5ef0*/  IMAD.MOV.U32 R3, RZ, RZ, R6 ;  /* 0x000000ffff037224 */ /* 0x000fe200078e0006 */
[----:B------:R-:W-:Y:S01]  /*5f00*/  UIADD3 UR4, UR4, 0x1a0, URZ ;  /* 0x000001a004047890 */ /* 0x000fe2000fffe03f */
[----:B------:R-:W-:-:S03]  /*5f10*/  IMAD.MOV.U32 R5, RZ, RZ, R21 ;  /* 0x000000ffff057224 */ /* 0x000fc600078e0015 */
[----:B-1----:R-:W-:-:S06]  /*5f20*/  ULEA UR4, UR5, UR4, 0x18 ;  /* 0x0000000405047291 */ /* 0x002fcc000f8ec03f */
[----:B------:R-:W-:-:S07]  /*5f30*/  LEA R4, R21, UR4, 0x2 ;  /* 0x0000000415047c11 */ /* 0x000fce000f8e10ff */
.L_x_20095:
        /* <DEDUP_REMOVED lines=8> */
.L_x_20094:
[----:B------:R-:W-:Y:S05]  /*5fc0*/  BSYNC B1 ;  /* 0x0000000000017941 */ /* 0x000fea0003800000 */
.L_x_20093:
        /* <DEDUP_REMOVED lines=14> */
.L_x_20098:
        /* <DEDUP_REMOVED lines=52> */
.L_x_20097:
[----:B------:R-:W-:Y:S05]  /*63f0*/  BSYNC B1 ;  /* 0x0000000000017941 */ /* 0x000fea0003800000 */
.L_x_20096:
        /* <DEDUP_REMOVED lines=31> */
.L_x_20100:
[----:B------:R-:W-:Y:S05]  /*65f0*/  BSYNC B1 ;  /* 0x0000000000017941 */ /* 0x000fea0003800000 */
.L_x_20099:
        /* <DEDUP_REMOVED lines=14> */
.L_x_20092:
[----:B------:R-:W-:Y:S05]  /*66e0*/  BSYNC B0 ;  /* 0x0000000000007941 */ /* 0x000fea0003800000 */
.L_x_20091:
[----:B--2---:R-:W-:Y:S01]  /*66f0*/  SHF.R.S32.HI R2, RZ, 0x1f, R21 ;  /* 0x0000001fff027819 */ /* 0x004fe20000011415 */
[----:B------:R-:W-:Y:S01]  /*6700*/  BAR.SYNC.DEFER_BLOCKING 0x0 ;  /* 0x0000000000007b1d */ /* 0x000fe20000010000 */
[----:B------:R-:W-:Y:S02]  /*6710*/  CS2R R12, SRZ ;  /* 0x00000000000c7805 */ /* 0x000fe4000001ff00 */
[----:B------:R-:W-:Y:S02]  /*6720*/  CS2R R14, SRZ ;  /* 0x00000000000e7805 */ /* 0x000fe4000001ff00 */
[----:B------:R-:W-:Y:S02]  /*6730*/  LEA.HI R2, R2, R21, RZ, 0x5 ;  /* 0x0000001502027211 */ /* 0x000fe400078f28ff */
[----:B------:R-:W-:Y:S01]  /*6740*/  CS2R R16, SRZ ;  /* 0x0000000000107805 */ /* 0x000fe2000001ff00 */
[----:B------:R-:W-:Y:S01]  /*6750*/  ULDC UR8, c[0x0][0x25c] ;  /* 0x0000970000087ab9 */ /* 0x000fe20000000800 */
[----:B------:R-:W-:Y:S01]  /*6760*/  SHF.R.S32.HI R18, RZ, 0x5, R2 ;  /* 0x00000005ff127819 */ /* 0x000fe20000011402 */
[----:B------:R-:W-:Y:S03]  /*6770*/  BSSY B0, `(.L_x_20101) ;  /* 0x00001c7000007945 */ /* 0x000fe60003800000 */
[----:B------:R-:W-:-:S13]  /*6780*/  ISETP.GE.AND P0, PT, R18, R19, PT ;  /* 0x000000131200720c */ /* 0x000fda0003f06270 */
[----:B------:R-:W-:Y:S05]  /*6790*/  @P0 BRA `(.L_x_20102) ;  /* 0x0000001c00100947 */ /* 0x000fea0003800000 */
[----:B------:R-:W2:Y:S01]  /*67a0*/  S2UR UR4, SR_CTAID.Y ;  /* 0x00000000000479c3 */ /* 0x000ea20000002600 */
[----:B------:R-:W-:Y:S01]  /*67b0*/  ULDC.64 UR6, c[0x0][0x238] ;  /* 0x00008e0000067ab9 */ /* 0x000fe20000000a00 */
[----:B------:R-:W-:Y:S01]  /*67c0*/  IMAD.SHL.U32 R24, R0, 0x8, RZ ;  /* 0x0000000800187824 */ /* 0x000fe200078e00ff */
[C---:B------:R-:W-:Y:S01]  /*67d0*/  IADD3 R62, -R18.reuse, -0x1, R19 ;  /* 0xffffffff123e7810 */ /* 0x040fe20007ffe113 */
[----:B------:R-:W-:Y:S02]  /*67e0*/  IMAD.SHL.U32 R26, R18, 0x8, RZ ;  /* 0x00000008121a7824 */ /* 0x000fe400078e00ff */
[----:B------:R-:W-:Y:S01]  /*67f0*/  IMAD.MOV.U32 R12, RZ, RZ, RZ ;  /* 0x000000ffff0c7224 */ /* 0x000fe200078e00ff */
[C---:B------:R-:W-:Y:S01]  /*6800*/  IADD3 R29, R24.reuse, 0x400, RZ ;  /* 0x00000400181d7810 */ /* 0x040fe20007ffe0ff */
[----:B------:R-:W2:Y:S01]  /*6810*/  LDC R2, c[0x0][0x248] ;  /* 0x00009200ff027b82 */ /* 0x000ea20000000800 */
[----:B------:R-:W-:Y:S02]  /*6820*/  IMAD.MOV.U32 R28, RZ, RZ, R18 ;  /* 0x000000ffff1c7224 */ /* 0x000fe400078e0012 */
[----:B------:R-:W-:-:S02]  /*6830*/  VIADD R25, R24, 0x200 ;  /* 0x0000020018197836 */ /* 0x000fc40000000000 */
[C---:B------:R-:W-:Y:S02]  /*6840*/  VIADD R27, R24.reuse, 0x300 ;  /* 0x00000300181b7836 */ /* 0x040fe40000000000 */
[----:B------:R-:W-:Y:S01]  /*6850*/  VIADD R30, R24, 0x500 ;  /* 0x00000500181e7836 */ /* 0x000fe20000000000 */
[----:B------:R-:W3:Y:S08]  /*6860*/  S2UR UR5, SR_CgaCtaId ;  /* 0x00000000000579c3 */ /* 0x000ef00000008800 */
[----:B------:R-:W4:Y:S01]  /*6870*/  LDC R31, c[0x0][0x25c] ;  /* 0x00009700ff1f7b82 */ /* 0x000f220000000800 */
[----:B--2---:R-:W-:Y:S01]  /*6880*/  IMAD R3, R2, UR4, RZ ;  /* 0x0000000402037c24 */ /* 0x004fe2000f8e02ff */
[----:B------:R-:W-:Y:S01]  /*6890*/  UMOV UR4, 0x400 ;  /* 0x0000040000047882 */ /* 0x000fe20000000000 */
[----:B------:R-:W-:Y:S01]  /*68a0*/  SHF.R.S32.HI R2, RZ, 0x1f, R18 ;  /* 0x0000001fff027819 */ /* 0x000fe20000011412 */
[----:B------:R-:W-:-:S02]  /*68b0*/  UIADD3 UR4, UR4, 0x1a0, URZ ;  /* 0x000001a004047890 */ /* 0x000fc4000fffe03f */
[C---:B------:R-:W-:Y:S02]  /*68c0*/  IADD3 R23, P0, R18.reuse, R3, RZ ;  /* 0x0000000312177210 */ /* 0x040fe40007f1e0ff */
[----:B---3--:R-:W-:Y:S02]  /*68d0*/  ULEA UR4, UR5, UR4, 0x18 ;  /* 0x0000000405047291 */ /* 0x008fe4000f8ec03f */
[----:B------:R-:W-:Y:S02]  /*68e0*/  LEA.HI.X.SX32 R2, R3, R2, 0x1, P0 ;  /* 0x0000000203027211 */ /* 0x000fe400000f0eff */
[C---:B------:R-:W-:Y:S01]  /*68f0*/  LEA R22, P0, R23.reuse, UR6, 0x2 ;  /* 0x0000000617167c11 */ /* 0x040fe2000f8010ff */
[----:B------:R-:W-:Y:S01]  /*6900*/  ULDC UR6, c[0x0][0x260] ;  /* 0x0000980000067ab9 */ /* 0x000fe20000000800 */
[----:B------:R-:W-:Y:S02]  /*6910*/  LEA R32, R18, UR4, 0x5 ;  /* 0x0000000412207c11 */ /* 0x000fe4000f8e28ff */
[----:B------:R-:W-:Y:S01]  /*6920*/  LEA.HI.X R23, R23, UR7, R2, 0x2, P0 ;  /* 0x0000000717177c11 */ /* 0x000fe200080f1402 */
[----:B------:R-:W-:Y:S01]  /*6930*/  IMAD R2, R20, UR6, RZ ;  /* 0x0000000614027c24 */ /* 0x000fe2000f8e02ff */
[----:B----4-:R-:W-:Y:S01]  /*6940*/  SHF.R.S32.HI R31, RZ, 0x1f, R31 ;  /* 0x0000001fff1f7819 */ /* 0x010fe2000001141f */
[----:B------:R-:W-:-:S02]  /*6950*/  VIADD R20, R24, 0x100 ;  /* 0x0000010018147836 */ /* 0x000fc40000000000 */
[----:B------:R-:W-:Y:S01]  /*6960*/  VIADD R32, R32, 0x10 ;  /* 0x0000001020207836 */ /* 0x000fe20000000000 */
[----:B------:R-:W-:-:S07]  /*6970*/  SHF.R.S32.HI R3, RZ, 0x1f, R2 ;  /* 0x0000001fff037819 */ /* 0x000fce0000011402 */
.L_x_20115:
[----:B------:R-:W2:Y:S01]  /*6980*/  LDG.E.CONSTANT R8, desc[UR10][R22.64] ;  /* 0x0000000a16087981 */ /* 0x000ea2000c1e9900 */
[----:B-1----:R-:W1:Y:S01]  /*6990*/  LDC.64 R4, c[0x0][0x228] ;  /* 0x00008a00ff047b82 */ /* 0x002e620000000a00 */
        /* <DEDUP_REMOVED lines=8> */
[----:B-1----:R-:W-:Y:S02]  /*6a20*/  LEA R8, P2, R9, R4, 0x1 ;  /* 0x0000000409087211 */ /* 0x002fe400078408ff */
[----:B------:R-:W-:Y:S02]  /*6a30*/  LEA.HI.X.SX32 R10, R20, R52, 0x1, P0 ;  /* 0x00000034140a7211 */ /* 0x000fe400000f0eff */
[----:B------:R-:W-:-:S02]  /*6a40*/  IADD3 R11, P0, R25, R6, RZ ;  /* 0x00000006190b7210 */ /* 0x000fc40007f1e0ff */
[-C--:B------:R-:W-:Y:S02]  /*6a50*/  LEA.HI.X.SX32 R34, R30, R52.reuse, 0x1, P5 ;  /* 0x000000341e227211 */ /* 0x080fe400028f0eff */
[----:B------:R-:W-:Y:S02]  /*6a60*/  LEA.HI.X.SX32 R40, R25, R52, 0x1, P0 ;  /* 0x0000003419287211 */ /* 0x000fe400000f0eff */
[----:B------:R-:W-:Y:S02]  /*6a70*/  LEA R60, P0, R7, R4, 0x1 ;  /* 0x00000004073c7211 */ /* 0x000fe400078008ff */
[-C--:B0-----:R-:W-:Y:S02]  /*6a80*/  IADD3 R33, P6, R29, R6.reuse, RZ ;  /* 0x000000061d217210 */ /* 0x081fe40007fde0ff */
[----:B------:R-:W-:Y:S02]  /*6a90*/  LEA.HI.X R61, R7, R5, R34, 0x1, P0 ;  /* 0x00000005073d7211 */ /* 0x000fe400000f0c22 */
[----:B------:R-:W-:-:S02]  /*6aa0*/  IADD3 R6, P0, R24, R6, RZ ;  /* 0x0000000618067210 */ /* 0x000fc40007f1e0ff */
[----:B------:R-:W-:Y:S01]  /*6ab0*/  LEA.HI.X R9, R9, R5, R10, 0x1, P2 ;  /* 0x0000000509097211 */ /* 0x000fe200010f0c0a */
[----:B-----5:R-:W5:Y:S01]  /*6ac0*/  LDG.E.CONSTANT R46, desc[UR10][R60.64] ;  /* 0x0000000a3c2e7981 */ /* 0x020f62000c1e9900 */
[----:B------:R-:W-:Y:S02]  /*6ad0*/  LEA.HI.X.SX32 R38, R27, R52, 0x1, P1 ;  /* 0x000000341b267211 */ /* 0x000fe400008f0eff */
[-C--:B------:R-:W-:Y:S01]  /*6ae0*/  LEA R10, P4, R11, R4.reuse, 0x1 ;  /* 0x000000040b0a7211 */ /* 0x080fe200078808ff */
[----:B------:R-:W5:Y:S01]  /*6af0*/  LDG.E.CONSTANT R47, desc[UR10][R60.64+0x4] ;  /* 0x0000040a3c2f7981 */ /* 0x000f62000c1e9900 */
[-C--:B------:R-:W-:Y:S02]  /*6b00*/  LEA R56, P3, R35, R4.reuse, 0x1 ;  /* 0x0000000423387211 */ /* 0x080fe400078608ff */
[----:B------:R-:W-:Y:S01]  /*6b10*/  LEA R58, P2, R33, R4, 0x1 ;  /* 0x00000004213a7211 */ /* 0x000fe200078408ff */
        /* <DEDUP_REMOVED lines=29> */
[----:B------:R-:W1:Y:S04]  /*6cf0*/  LDS.128 R4, [R32+-0x10] ;  /* 0xfffff00020047984 */ /* 0x000e680000000c00 */
[----:B0-----:R-:W0:Y:S01]  /*6d00*/  LDS.128 R8, [R32] ;  /* 0x0000000020087984 */ /* 0x001e220000000c00 */
[----:B------:R-:W-:Y:S01]  /*6d10*/  ISETP.NE.AND P0, PT, R62, RZ, PT ;  /* 0x000000ff3e00720c */ /* 0x000fe20003f05270 */
[----:B------:R-:W-:Y:S01]  /*6d20*/  BSSY B1, `(.L_x_20103) ;  /* 0x0000024000017945 */ /* 0x000fe20003800000 */
[----:B-1----:R-:W-:-:S02]  /*6d30*/  F2FP.BF16.F32.PACK_AB R4, R5, R4 ;  /* 0x000000040504723e */ /* 0x002fc400000010ff */
[----:B------:R-:W-:Y:S02]  /*6d40*/  F2FP.BF16.F32.PACK_AB R5, R7, R6 ;  /* 0x000000060705723e */ /* 0x000fe400000010ff */
[----:B0-----:R-:W-:Y:S02]  /*6d50*/  F2FP.BF16.F32.PACK_AB R9, R9, R8 ;  /* 0x000000080909723e */ /* 0x001fe400000010ff */
        /* <DEDUP_REMOVED lines=32> */
.L_x_20104:
[----:B------:R-:W-:Y:S05]  /*6f60*/  BSYNC B1 ;  /* 0x0000000000017941 */ /* 0x000fea0003800000 */
.L_x_20103:
[----:B------:R-:W-:Y:S01]  /*6f70*/  IMAD.MOV.U32 R6, RZ, RZ, R9 ;  /* 0x000000ffff067224 */ /* 0x000fe200078e0009 */
[----:B-----5:R-:W-:Y:S01]  /*6f80*/  HFMA2.MMA.BF16_V2 R7, R4, R57, -RZ ;  /* 0x0000003904077235 */ /* 0x020fe200003000ff */
[----:B------:R-:W-:Y:S02]  /*6f90*/  HMUL2.BF16_V2 R10, R5, R52 ;  /* 0x00000034050a7232 */ /* 0x000fe40000200000 */
[--C-:B------:R-:W-:Y:S01]  /*6fa0*/  IMAD.MOV.U32 R8, RZ, RZ, R11.reuse ;  /* 0x000000ffff087224 */ /* 0x100fe200078e000b */
[----:B------:R-:W-:Y:S01]  /*6fb0*/  BSSY B1, `(.L_x_20105) ;  /* 0x0000035000017945 */ /* 0x000fe20003800000 */
[----:B------:R-:W-:Y:S01]  /*6fc0*/  HFMA2.MMA.BF16_V2 R52, R6, R59, -RZ ;  /* 0x0000003b06347235 */ /* 0x000fe200003000ff */
[C---:B------:R-:W-:Y:S02]  /*6fd0*/  PRMT R11, R10.reuse, 0x7632, R11 ;  /* 0x000076320a0b7816 */ /* 0x040fe4000000000b */
[----:B------:R-:W-:Y:S02]  /*6fe0*/  HMUL2.BF16_V2 R55, R8, R63 ;  /* 0x0000003f08377232 */ /* 0x000fe40000200000 */
[----:B------:R-:W-:Y:S01]  /*6ff0*/  IMAD.U32 R10, R10, 0x10000, RZ ;  /* 0x000100000a0a7824 */ /* 0x000fe200078e00ff */
[C---:B------:R-:W-:Y:S01]  /*7000*/  PRMT R9, R7.reuse, 0x7632, R9 ;  /* 0x0000763207097816 */ /* 0x040fe20000000009 */
[----:B------:R-:W-:Y:S01]  /*7010*/  IMAD.U32 R56, R7, 0x10000, RZ ;  /* 0x0001000007387824 */ /* 0x000fe200078e00ff */
[----:B------:R-:W-:Y:S01]  /*7020*/  PRMT R7, R55, 0x7632, R7 ;  /* 0x0000763237077816 */ /* 0x000fe20000000007 */
[----:B------:R-:W-:Y:S01]  /*7030*/  IMAD.U32 R11, R11, 0x10000, RZ ;  /* 0x000100000b0b7824 */ /* 0x000fe200078e00ff */
[----:B------:R-:W-:Y:S01]  /*7040*/  PRMT R54, R52, 0x7632, R54 ;  /* 0x0000763234367816 */ /* 0x000fe20000000036 */
[----:B------:R-:W-:-:S02]  /*7050*/  IMAD.U32 R9, R9, 0x10000, RZ ;  /* 0x0001000009097824 */ /* 0x000fc400078e00ff */
[----:B------:R-:W-:Y:S01]  /*7060*/  FADD.FTZ R10, R10, R11 ;  /* 0x0000000b0a0a7221 */ /* 0x000fe20000010000 */
[----:B------:R-:W-:Y:S02]  /*7070*/  IMAD.U32 R52, R52, 0x10000, RZ ;  /* 0x0001000034347824 */ /* 0x000fe400078e00ff */
[----:B------:R-:W-:Y:S02]  /*7080*/  IMAD.U32 R57, R54, 0x10000, RZ ;  /* 0x0001000036397824 */ /* 0x000fe400078e00ff */
[----:B------:R-:W-:Y:S01]  /*7090*/  FADD.FTZ R9, R56, R9 ;  /* 0x0000000938097221 */ /* 0x000fe20000010000 */
[----:B------:R-:W-:Y:S02]  /*70a0*/  IMAD.U32 R55, R55, 0x10000, RZ ;  /* 0x0001000037377824 */ /* 0x000fe400078e00ff */
        /* <DEDUP_REMOVED lines=37> */
.L_x_20106:
[----:B------:R-:W-:Y:S05]  /*7300*/  BSYNC B1 ;  /* 0x0000000000017941 */ /* 0x000fea0003800000 */
.L_x_20105:
[----:B------:R-:W-:Y:S01]  /*7310*/  HFMA2.MMA.BF16_V2 R7, R4, R51, -RZ ;  /* 0x0000003304077235 */ /* 0x000fe200003000ff */
[----:B------:R-:W-:Y:S01]  /*7320*/  HMUL2.BF16_V2 R10, R5, R50 ;  /* 0x00000032050a7232 */ /* 0x000fe20000200000 */
[----:B------:R-:W-:Y:S01]  /*7330*/  HFMA2.MMA.BF16_V2 R50, R6, R53, -RZ ;  /* 0x0000003506327235 */ /* 0x000fe200003000ff */
[----:B------:R-:W-:Y:S01]  /*7340*/  HMUL2.BF16_V2 R40, R8, R40 ;  /* 0x0000002808287232 */ /* 0x000fe20000200000 */
[----:B------:R-:W-:Y:S01]  /*7350*/  BSSY B1, `(.L_x_20107) ;  /* 0x0000032000017945 */ /* 0x000fe20003800000 */
[----:B------:R-:W-:Y:S01]  /*7360*/  FADD.FTZ R17, R54, R17 ;  /* 0x0000001136117221 */ /* 0x000fe20000010000 */
[C---:B------:R-:W-:Y:S01]  /*7370*/  PRMT R11, R10.reuse, 0x7632, R11 ;  /* 0x000076320a0b7816 */ /* 0x040fe2000000000b */
[----:B------:R-:W-:-:S03]  /*7380*/  IMAD.U32 R10, R10, 0x10000, RZ ;  /* 0x000100000a0a7824 */ /* 0x000fc600078e00ff */
[C---:B------:R-:W-:Y:S01]  /*7390*/  PRMT R9, R7.reuse, 0x7632, R9 ;  /* 0x0000763207097816 */ /* 0x040fe20000000009 */
[----:B------:R-:W-:Y:S01]  /*73a0*/  IMAD.U32 R7, R7, 0x10000, RZ ;  /* 0x0001000007077824 */ /* 0x000fe200078e00ff */
[----:B------:R-:W-:Y:S01]  /*73b0*/  PRMT R51, R50, 0x7632, R51 ;  /* 0x0000763232337816 */ /* 0x000fe20000000033 */
[----:B------:R-:W-:Y:S02]  /*73c0*/  IMAD.U32 R11, R11, 0x10000, RZ ;  /* 0x000100000b0b7824 */ /* 0x000fe400078e00ff */
[----:B------:R-:W-:Y:S01]  /*73d0*/  IMAD.U32 R52, R9, 0x10000, RZ ;  /* 0x0001000009347824 */ /* 0x000fe200078e00ff */
[----:B------:R-:W-:Y:S01]  /*73e0*/  PRMT R9, R40, 0x7632, R9 ;  /* 0x0000763228097816 */ /* 0x000fe20000000009 */
[----:B------:R-:W-:Y:S02]  /*73f0*/  IMAD.U32 R50, R50, 0x10000, RZ ;  /* 0x0001000032327824 */ /* 0x000fe400078e00ff */
[----:B------:R-:W-:Y:S01]  /*7400*/  FADD.FTZ R11, R10, R11 ;  /* 0x0000000b0a0b7221 */ /* 0x000fe20000010000 */
[----:B------:R-:W-:Y:S01]  /*7410*/  FADD.FTZ R52, R7, R52 ;  /* 0x0000003407347221 */ /* 0x000fe20000010000 */
[----:B------:R-:W-:Y:S01]  /*7420*/  PRMT R7, R40, 0x7610, R7 ;  /* 0x0000761028077816 */ /* 0x000fe20000000007 */
[----:B------:R-:W-:-:S02]  /*7430*/  IMAD.U32 R51, R51, 0x10000, RZ ;  /* 0x0001000033337824 */ /* 0x000fc400078e00ff */
        /* <DEDUP_REMOVED lines=35> */
.L_x_20108:
[----:B------:R-:W-:Y:S05]  /*7670*/  BSYNC B1 ;  /* 0x0000000000017941 */ /* 0x000fea0003800000 */
.L_x_20107:
[----:B------:R-:W-:Y:S01]  /*7680*/  HFMA2.MMA.BF16_V2 R9, R4, R35, -RZ ;  /* 0x0000002304097235 */ /* 0x000fe200003000ff */
[----:B------:R-:W-:Y:S01]  /*7690*/  HMUL2.BF16_V2 R34, R5, R34 ;  /* 0x0000002205227232 */ /* 0x000fe20000200000 */
[----:B------:R-:W-:Y:S01]  /*76a0*/  HFMA2.MMA.BF16_V2 R35, R6, R33, -RZ ;  /* 0x0000002106237235 */ /* 0x000fe200003000ff */
[----:B------:R-:W-:Y:S01]  /*76b0*/  FADD.FTZ R7, R7, R40 ;  /* 0x0000002807077221 */ /* 0x000fe20000010000 */
[----:B------:R-:W-:Y:S01]  /*76c0*/  HMUL2.BF16_V2 R36, R8, R36 ;  /* 0x0000002408247232 */ /* 0x000fe20000200000 */
[----:B------:R-:W-:Y:S01]  /*76d0*/  BSSY B1, `(.L_x_20109) ;  /* 0x0000033000017945 */ /* 0x000fe20003800000 */
[----:B------:R-:W-:Y:S01]  /*76e0*/  PRMT R33, R34, 0x7610, R33 ;  /* 0x0000761022217816 */ /* 0x000fe20000000021 */
[----:B------:R-:W-:Y:S01]  /*76f0*/  FADD.FTZ R10, R10, R51 ;  /* 0x000000330a0a7221 */ /* 0x000fe20000010000 */
[----:B------:R-:W-:Y:S02]  /*7700*/  PRMT R34, R34, 0x7632, R34 ;  /* 0x0000763222227816 */ /* 0x000fe40000000022 */
[C---:B------:R-:W-:Y:S01]  /*7710*/  PRMT R11, R9.reuse, 0x7632, R11 ;  /* 0x00007632090b7816 */ /* 0x040fe2000000000b */
[----:B------:R-:W-:Y:S01]  /*7720*/  IMAD.U32 R9, R9, 0x10000, RZ ;  /* 0x0001000009097824 */ /* 0x000fe200078e00ff */
[----:B------:R-:W-:Y:S01]  /*7730*/  PRMT R40, R35, 0x7632, R40 ;  /* 0x0000763223287816 */ /* 0x000fe20000000028 */
[----:B------:R-:W-:-:S02]  /*7740*/  IMAD.U32 R33, R33, 0x10000, RZ ;  /* 0x0001000021217824 */ /* 0x000fc400078e00ff */
[----:B------:R-:W-:Y:S01]  /*7750*/  IMAD.U32 R50, R11, 0x10000, RZ ;  /* 0x000100000b327824 */ /* 0x000fe200078e00ff */
[----:B------:R-:W-:Y:S01]  /*7760*/  PRMT R11, R36, 0x7632, R11 ;  /* 0x00007632240b7816 */ /* 0x000fe2000000000b */
[----:B------:R-:W-:Y:S02]  /*7770*/  IMAD.U32 R34, R34, 0x10000, RZ ;  /* 0x0001000022227824 */ /* 0x000fe400078e00ff */
[----:B------:R-:W-:Y:S01]  /*7780*/  FADD.FTZ R50, R9, R50 ;  /* 0x0000003209327221 */ /* 0x000fe20000010000 */
[----:B------:R-:W-:Y:S01]  /*7790*/  PRMT R9, R36, 0x7610, R9 ;  /* 0x0000761024097816 */ /* 0x000fe20000000009 */
[----:B------:R-:W-:Y:S02]  /*77a0*/  IMAD.U32 R35, R35, 0x10000, RZ ;  /* 0x0001000023237824 */ /* 0x000fe400078e00ff */
[----:B------:R-:W-:Y:S01]  /*77b0*/  FADD.FTZ R33, R33, R34 ;  /* 0x0000002221217221 */ /* 0x000fe20000010000 */
[----:B------:R-:W-:Y:S02]  /*77c0*/  IMAD.U32 R40, R40, 0x10000, RZ ;  /* 0x0001000028287824 */ /* 0x000fe400078e00ff */
[----:B------:R-:W-:-:S02]  /*77d0*/  IMAD.U32 R9, R9, 0x10000, RZ ;  /* 0x0001000009097824 */ /* 0x000fc400078e00ff */
[----:B------:R-:W-:Y:S01]  /*77e0*/  FADD.FTZ R33, R50, R33 ;  /* 0x0000002132217221 */ /* 0x000fe20000010000 */
        /* <DEDUP_REMOVED lines=33> */
.L_x_20110:
[----:B------:R-:W-:Y:S05]  /*7a00*/  BSYNC B1 ;  /* 0x0000000000017941 */ /* 0x000fea0003800000 */
.L_x_20109:
        /* <DEDUP_REMOVED lines=9> */
[C---:B------:R-:W-:Y:S02]  /*7aa0*/  PRMT R37, R39.reuse, 0x7610, R37 ;  /* 0x0000761027257816 */ /* 0x040fe40000000025 */
        /* <DEDUP_REMOVED lines=32> */
.L_x_20112:
[----:B------:R-:W-:Y:S05]  /*7cb0*/  BSYNC B1 ;  /* 0x0000000000017941 */ /* 0x000fea0003800000 */
.L_x_20111:
[----:B------:R-:W-:Y:S02]  /*7cc0*/  IMAD.U32 R40, R11, 0x10000, RZ ;  /* 0x000100000b287824 */ /* 0x000fe400078e00ff */
[----:B------:R-:W-:Y:S02]  /*7cd0*/  HMUL2.BF16_V2 R11, R4, R42 ;  /* 0x0000002a040b7232 */ /* 0x000fe40000200000 */
[----:B------:R-:W-:Y:S01]  /*7ce0*/  IMAD.U32 R35, R35, 0x10000, RZ ;  /* 0x0001000023237824 */ /* 0x000fe200078e00ff */
[----:B------:R-:W-:Y:S01]  /*7cf0*/  HFMA2.MMA.BF16_V2 R43, R5, R43, -RZ ;  /* 0x0000002b052b7235 */ /* 0x000fe200003000ff */
[----:B------:R-:W-:Y:S02]  /*7d00*/  IMAD.U32 R36, R36, 0x10000, RZ ;  /* 0x0001000024247824 */ /* 0x000fe400078e00ff */
[----:B------:R-:W-:Y:S01]  /*7d10*/  FADD.FTZ R7, R10, R7 ;  /* 0x000000070a077221 */ /* 0x000fe20000010000 */
[----:B------:R-:W-:Y:S02]  /*7d20*/  IMAD.U32 R9, R9, 0x10000, RZ ;  /* 0x0001000009097824 */ /* 0x000fe400078e00ff */
[----:B------:R-:W-:Y:S01]  /*7d30*/  FADD.FTZ R34, R33, R34 ;  /* 0x0000002221227221 */ /* 0x000fe20000010000 */
[----:B------:R-:W-:Y:S01]  /*7d40*/  FADD.FTZ R36, R35, R36 ;  /* 0x0000002423247221 */ /* 0x000fe20000010000 */
[----:B------:R-:W-:Y:S01]  /*7d50*/  IMAD.U32 R37, R37, 0x10000, RZ ;  /* 0x0001000025257824 */ /* 0x000fe200078e00ff */
        /* <DEDUP_REMOVED lines=8> */
[----:B------:R-:W-:Y:S01]  /*7de0*/  HFMA2.MMA.BF16_V2 R35, R6, R44, -RZ ;  /* 0x0000002c06237235 */ /* 0x000fe200003000ff */
[----:B------:R-:W-:Y:S02]  /*7df0*/  IMAD.U32 R39, R39, 0x10000, RZ ;  /* 0x0001000027277824 */ /* 0x000fe400078e00ff */
[----:B------:R-:W-:Y:S01]  /*7e00*/  FADD.FTZ R36, R9, R36 ;  /* 0x0000002409247221 */ /* 0x000fe20000010000 */
[----:B------:R-:W-:-:S02]  /*7e10*/  IMAD.U32 R38, R38, 0x10000, RZ ;  /* 0x0001000026267824 */ /* 0x000fc400078e00ff */
        /* <DEDUP_REMOVED lines=10> */
[----:B------:R-:W-:-:S02]  /*7ec0*/  IMAD.U32 R39, R39, 0x10000, RZ ;  /* 0x0001000027277824 */ /* 0x000fc400078e00ff */
[----:B------:R-:W-:Y:S01]  /*7ed0*/  FADD.FTZ R41, R41, R42 ;  /* 0x0000002a29297221 */ /* 0x000fe20000010000 */
[----:B------:R-:W-:Y:S01]  /*7ee0*/  IMAD.U32 R44, R38, 0x10000, RZ ;  /* 0x00010000262c7824 */ /* 0x000fe200078e00ff */
[----:B------:R-:W-:Y:S01]  /*7ef0*/  BSSY B1, `(.L_x_20113) ;  /* 0x000002c000017945 */ /* 0x000fe20003800000 */
        /* <DEDUP_REMOVED lines=22> */
[-C--:B------:R-:W-:Y:S02]  /*8060*/  ISETP.GE.AND P2, PT, R36, R103.reuse, PT ;  /* 0x000000672400720c */ /* 0x080fe40003f46270 */
[-C--:B------:R-:W-:Y:S01]  /*8070*/  ISETP.GE.AND P3, PT, R34, R103.reuse, PT ;  /* 0x000000672200720c */ /* 0x080fe20003f66270 */
[----:B------:R-:W-:Y:S01]  /*8080*/  VIADD R34, R26, 0x7 ;  /* 0x000000071a227836 */ /* 0x000fe20000000000 */
[----:B------:R-:W-:Y:S01]  /*8090*/  ISETP.GE.AND P4, PT, R10, R103, PT ;  /* 0x000000670a00720c */ /* 0x000fe20003f86270 */
[----:B------:R-:W-:Y:S01]  /*80a0*/  VIADD R10, R26, 0x6 ;  /* 0x000000061a0a7836 */ /* 0x000fe20000000000 */
[----:B------:R-:W-:-:S02]  /*80b0*/  @P6 PRMT R46, RZ, 0x7610, R46 ;  /* 0x00007610ff2e6816 */ /* 0x000fc4000000002e */
[-C--:B------:R-:W-:Y:S02]  /*80c0*/  ISETP.GE.AND P6, PT, R34, R103.reuse, PT ;  /* 0x000000672200720c */ /* 0x080fe40003fc6270 */
        /* <DEDUP_REMOVED lines=14> */
.L_x_20114:
[----:B------:R-:W-:Y:S05]  /*81b0*/  BSYNC B1 ;  /* 0x0000000000017941 */ /* 0x000fea0003800000 */
.L_x_20113:
        /* <DEDUP_REMOVED lines=10> */
[C---:B------:R-:W-:Y:S01]  /*8260*/  IMAD.U32 R11, R4.reuse, 0x10000, RZ ;  /* 0x00010000040b7824 */ /* 0x040fe200078e00ff */
        /* <DEDUP_REMOVED lines=10> */
[----:B------:R-:W-:Y:S01]  /*8310*/  FADD.FTZ R11, R11, R34 ;  /* 0x000000220b0b7221 */ /* 0x000fe20000010000 */
[----:B------:R-:W-:Y:S01]  /*8320*/  ISETP.GE.AND P0, PT, R28, R19, PT ;  /* 0x000000131c00720c */ /* 0x000fe20003f06270 */
[----:B------:R-:W-:Y:S02]  /*8330*/  IMAD.U32 R10, R10, 0x10000, RZ ;  /* 0x000100000a0a7824 */ /* 0x000fe400078e00ff */
[----:B------:R-:W-:Y:S01]  /*8340*/  FADD.FTZ R9, R8, R9 ;  /* 0x0000000908097221 */ /* 0x000fe20000010000 */
[----:B------:R-:W-:Y:S02]  /*8350*/  IMAD.U32 R5, R4, 0x10000, RZ ;  /* 0x0001000004057824 */ /* 0x000fe400078e00ff */
[----:B------:R-:W-:Y:S01]  /*8360*/  FADD.FTZ R6, R11, R6 ;  /* 0x000000060b067221 */ /* 0x000fe20000010000 */
[----:B------:R-:W-:-:S02]  /*8370*/  VIADD R32, R32, 0x80 ;  /* 0x0000008020207836 */ /* 0x000fc40000000000 */
[----:B------:R-:W-:Y:S01]  /*8380*/  FADD.FTZ R5, R10, R5 ;  /* 0x000000050a057221 */ /* 0x000fe20000010000 */
[----:B------:R-:W-:Y:S01]  /*8390*/  FADD.FTZ R6, R6, R9 ;  /* 0x0000000906067221 */ /* 0x000fe20000010000 */
[----:B------:R-:W-:-:S03]  /*83a0*/  IMAD.X R23, RZ, RZ, R23, P1 ;  /* 0x000000ffff177224 */ /* 0x000fc600008e0617 */
[----:B------:R-:W-:-:S04]  /*83b0*/  FADD.FTZ R5, R6, R5 ;  /* 0x0000000506057221 */ /* 0x000fc80000010000 */
[----:B------:R-:W-:Y:S01]  /*83c0*/  FADD.FTZ R12, R5, R12 ;  /* 0x0000000c050c7221 */ /* 0x000fe20000010000 */
[----:B------:R-:W-:Y:S06]  /*83d0*/  @!P0 BRA `(.L_x_20115) ;  /* 0xffffffe400688947 */ /* 0x000fec000383ffff */
.L_x_20102:
[----:B------:R-:W-:Y:S05]  /*83e0*/  BSYNC B0 ;  /* 0x0000000000007941 */ /* 0x000fea0003800000 */
.L_x_20101:
[----:B------:R-:W2:Y:S08]  /*83f0*/  S2UR UR5, SR_CgaCtaId ;  /* 0x00000000000579c3 */ /* 0x000eb00000008800 */
[----:B------:R-:W-:Y:S01]  /*8400*/  BAR.SYNC.DEFER_BLOCKING 0x0 ;  /* 0x0000000000007b1d */ /* 0x000fe20000010000 */
[C---:B------:R-:W-:Y:S01]  /*8410*/  LOP3.LUT R2, R21.reuse, 0xffffffc0, RZ, 0xc0, !PT ;  /* 0xffffffc015027812 */ /* 0x040fe200078ec0ff */
[----:B------:R-:W-:Y:S01]  /*8420*/  IMAD R18, R18, 0xc0, R0 ;  /* 0x000000c012127824 */ /* 0x000fe200078e0200 */
[C---:B------:R-:W-:Y:S01]  /*8430*/  ISETP.GT.AND P1, PT, R21.reuse, 0x3f, PT ;  /* 0x0000003f1500780c */ /* 0x040fe20003f24270 */
[C---:B------:R-:W-:Y:S01]  /*8440*/  VIADD R3, R21.reuse, 0x1f ;  /* 0x0000001f15037836 */ /* 0x040fe20000000000 */
        /* <DEDUP_REMOVED lines=8> */
[----:B--2---:R-:W-:-:S06]  /*84d0*/  ULEA UR4, UR5, UR4, 0x18 ;  /* 0x0000000405047291 */ /* 0x004fcc000f8ec03f */
        /* <DEDUP_REMOVED lines=9> */
[----:B------:R-:W2:Y:S04]  /*8570*/  LDS R2, [R18] ;  /* 0x0000000012027984 */ /* 0x000ea80000000800 */
[----:B------:R-:W3:Y:S04]  /*8580*/  LDS R3, [R18+0x80] ;  /* 0x0000800012037984 */ /* 0x000ee80000000800 */
[----:B-1----:R-:W1:Y:S04]  /*8590*/  LDS R4, [R18+0x100] ;  /* 0x0001000012047984 */ /* 0x002e680000000800 */
[----:B------:R-:W4:Y:S04]  /*85a0*/  LDS R5, [R18+0x180] ;  /* 0x0001800012057984 */ /* 0x000f280000000800 */
[----:B------:R-:W0:Y:S04]  /*85b0*/  LDS R6, [R18+0x200] ;  /* 0x0002000012067984 */ /* 0x000e280000000800 */
[----:B------:R-:W0:Y:S01]  /*85c0*/  LDS R7, [R18+0x280] ;  /* 0x0002800012077984 */ /* 0x000e220000000800 */
[----:B--2---:R-:W-:Y:S01]  /*85d0*/  FADD.FTZ R17, R17, R2 ;  /* 0x0000000211117221 */ /* 0x004fe20000010000 */
[----:B---3--:R-:W-:Y:S01]  /*85e0*/  FADD.FTZ R16, R16, R3 ;  /* 0x0000000310107221 */ /* 0x008fe20000010000 */
[----:B-1----:R-:W-:Y:S01]  /*85f0*/  FADD.FTZ R15, R15, R4 ;  /* 0x000000040f0f7221 */ /* 0x002fe20000010000 */
[----:B----4-:R-:W-:Y:S01]  /*8600*/  FADD.FTZ R14, R14, R5 ;  /* 0x000000050e0e7221 */ /* 0x010fe20000010000 */
[----:B0-----:R-:W-:Y:S01]  /*8610*/  FADD.FTZ R13, R13, R6 ;  /* 0x000000060d0d7221 */ /* 0x001fe20000010000 */
[----:B------:R-:W-:-:S07]  /*8620*/  FADD.FTZ R12, R12, R7 ;  /* 0x000000070c0c7221 */ /* 0x000fce0000010000 */
.L_x_20117:
[----:B------:R-:W-:Y:S05]  /*8630*/  BSYNC B0 ;  /* 0x0000000000007941 */ /* 0x000fea0003800000 */
.L_x_20116:
        /* <DEDUP_REMOVED lines=11> */
[----:B------:R-:W4:Y:S04]  /*86f0*/  LDS R3, [R18+0x80] ;  /* 0x0000800012037984 */ /* 0x000f280000000800 */
[----:B-1----:R-:W1:Y:S04]  /*8700*/  LDS R4, [R18+0x100] ;  /* 0x0001000012047984 */ /* 0x002e680000000800 */
[----:B------:R-:W0:Y:S04]  /*8710*/  LDS R5, [R18+0x180] ;  /* 0x0001800012057984 */ /* 0x000e280000000800 */
[----:B------:R-:W0:Y:S04]  /*8720*/  LDS R6, [R18+0x200] ;  /* 0x0002000012067984 */ /* 0x000e280000000800 */
[----:B------:R-:W0:Y:S01]  /*8730*/  LDS R7, [R18+0x280] ;  /* 0x0002800012077984 */ /* 0x000e220000000800 */
[----:B--23--:R-:W-:Y:S01]  /*8740*/  FADD.FTZ R17, R17, R2 ;  /* 0x0000000211117221 */ /* 0x00cfe20000010000 */
[----:B----4-:R-:W-:Y:S01]  /*8750*/  FADD.FTZ R16, R16, R3 ;  /* 0x0000000310107221 */ /* 0x010fe20000010000 */
[----:B-1----:R-:W-:Y:S01]  /*8760*/  FADD.FTZ R15, R15, R4 ;  /* 0x000000040f0f7221 */ /* 0x002fe20000010000 */
[----:B0-----:R-:W-:Y:S01]  /*8770*/  FADD.FTZ R14, R14, R5 ;  /* 0x000000050e0e7221 */ /* 0x001fe20000010000 */
[----:B------:R-:W-:Y:S01]  /*8780*/  FADD.FTZ R13, R13, R6 ;  /* 0x000000060d0d7221 */ /* 0x000fe20000010000 */
[----:B------:R-:W-:-:S07]  /*8790*/  FADD.FTZ R12, R12, R7 ;  /* 0x000000070c0c7221 */ /* 0x000fce0000010000 */
.L_x_20119:
[----:B------:R-:W-:Y:S05]  /*87a0*/  BSYNC B0 ;  /* 0x0000000000007941 */ /* 0x000fea0003800000 */
.L_x_20118:
[----:B------:R-:W-:Y:S06]  /*87b0*/  BAR.SYNC.DEFER_BLOCKING 0x0 ;  /* 0x0000000000007b1d */ /* 0x000fec0000010000 */
[----:B------:R-:W-:Y:S05]  /*87c0*/  @P4 EXIT ;  /* 0x000000000000494d */ /* 0x000fea0003800000 */
[----:B------:R-:W4:Y:S01]  /*87d0*/  S2UR UR8, SR_CTAID.Y ;  /* 0x00000000000879c3 */ /* 0x000f220000002600 */
[----:B------:R-:W-:Y:S01]  /*87e0*/  ULDC UR4, c[0x0][0xc] ;  /* 0x0000030000047ab9 */ /* 0x000fe20000000800 */
[----:B------:R-:W-:Y:S01]  /*87f0*/  ULDC UR5, c[0x0][0x14] ;  /* 0x0000050000057ab9 */ /* 0x000fe20000000800 */
[C---:B------:R-:W-:Y:S01]  /*8800*/  VIADD R3, R0.reuse, 0x20 ;  /* 0x0000002000037836 */ /* 0x040fe20000000000 */
[----:B------:R-:W-:Y:S01]  /*8810*/  UIMAD UR5, UR5, 0xc0, URZ ;  /* 0x000000c0050578a4 */ /* 0x000fe2000f8e023f */
[----:B------:R-:W-:Y:S01]  /*8820*/  VIADD R5, R0, 0x40 ;  /* 0x0000004000057836 */ /* 0x000fe20000000000 */
[----:B--23--:R-:W-:Y:S02]  /*8830*/  F2FP.BF16.F32.PACK_AB R14, R14, R15 ;  /* 0x0000000f0e0e723e */ /* 0x00cfe400000010ff */
[----:B------:R-:W2:Y:S01]  /*8840*/  S2UR UR6, SR_CTAID.Z ;  /* 0x00000000000679c3 */ /* 0x000ea20000002700 */
[----:B------:R-:W-:-:S07]  /*8850*/  F2FP.BF16.F32.PACK_AB R12, R12, R13 ;  /* 0x0000000d0c0c723e */ /* 0x000fce00000010ff */
[----:B------:R-:W3:Y:S01]  /*8860*/  S2UR UR7, SR_CTAID.X ;  /* 0x00000000000779c3 */ /* 0x000ee20000002500 */
[----:B----4-:R-:W-:-:S04]  /*8870*/  UIMAD UR4, UR8, UR4, URZ ;  /* 0x00000004080472a4 */ /* 0x010fc8000f8e023f */
[----:B------:R-:W-:Y:S02]  /*8880*/  UIMAD UR4, UR4, UR5, URZ ;  /* 0x00000005040472a4 */ /* 0x000fe4000f8e023f */
[----:B--2---:R-:W-:-:S04]  /*8890*/  UIMAD UR6, UR6, 0xc0, URZ ;  /* 0x000000c0060678a4 */ /* 0x004fc8000f8e023f */
[----:B------:R-:W-:Y:S02]  /*88a0*/  USHF.R.S32.HI UR9, URZ, 0x1f, UR6 ;  /* 0x0000001f3f097899 */ /* 0x000fe40008011406 */
        /* <DEDUP_REMOVED lines=9> */
[----:B------:R-:W-:Y:S02]  /*8940*/  IADD3 R7, P2, R5, UR4, RZ ;  /* 0x0000000405077c10 */ /* 0x000fe4000ff5e0ff */
[----:B------:R-:W-:-:S02]  /*8950*/  LEA.HI.X.SX32 R9, R3, UR7, 0x1, P1 ;  /* 0x0000000703097c11 */ /* 0x000fc400088f0eff */
[----:B------:R-:W-:Y:S02]  /*8960*/  LEA R2, P0, R6, UR8, 0x1 ;  /* 0x0000000806027c11 */ /* 0x000fe4000f8008ff */
[----:B-1----:R-:W-:Y:S02]  /*8970*/  LEA R4, P1, R8, UR8, 0x1 ;  /* 0x0000000808047c11 */ /* 0x002fe4000f8208ff */
[----:B------:R-:W-:Y:S02]  /*8980*/  LEA.HI.X.SX32 R10, R5, UR7, 0x1, P2 ;  /* 0x00000007050a7c11 */ /* 0x000fe400090f0eff */
[----:B------:R-:W-:Y:S01]  /*8990*/  LEA.HI.X R3, R6, UR9, R11, 0x1, P0 ;  /* 0x0000000906037c11 */ /* 0x000fe200080f0c0b */
[----:B------:R-:W-:Y:S01]  /*89a0*/  VIADD R11, R0, 0xa0 ;  /* 0x000000a0000b7836 */ /* 0x000fe20000000000 */
[----:B------:R-:W-:Y:S01]  /*89b0*/  LEA.HI.X R5, R8, UR9, R9, 0x1, P1 ;  /* 0x0000000908057c11 */ /* 0x000fe200088f0c09 */
[C---:B------:R-:W-:Y:S01]  /*89c0*/  VIADD R8, R0.reuse, 0x60 ;  /* 0x0000006000087836 */ /* 0x040fe20000000000 */
[----:B------:R-:W-:Y:S01]  /*89d0*/  LEA R6, P0, R7, UR8, 0x1 ;  /* 0x0000000807067c11 */ /* 0x000fe2000f8008ff */
[----:B------:R-:W-:Y:S01]  /*89e0*/  VIADD R9, R0, 0x80 ;  /* 0x0000008000097836 */ /* 0x000fe20000000000 */
[----:B------:R-:W-:-:S02]  /*89f0*/  F2FP.BF16.F32.PACK_AB R0, R16, R17 ;  /* 0x000000111000723e */ /* 0x000fc400000010ff */
[----:B------:R-:W-:Y:S02]  /*8a00*/  LEA.HI.X R7, R7, UR9, R10, 0x1, P0 ;  /* 0x0000000907077c11 */ /* 0x000fe400080f0c0a */
[C---:B------:R-:W-:Y:S01]  /*8a10*/  IADD3 R21, P0, R8.reuse, UR4, RZ ;  /* 0x0000000408157c10 */ /* 0x040fe2000ff1e0ff */
[----:B------:R1:W-:Y:S01]  /*8a20*/  STG.E.U16 desc[UR10][R2.64], R0 ;  /* 0x0000000002007986 */ /* 0x0003e2000c10150a */
[----:B------:R-:W-:Y:S02]  /*8a30*/  IADD3 R19, P1, R9, UR4, RZ ;  /* 0x0000000409137c10 */ /* 0x000fe4000ff3e0ff */
[----:B------:R-:W-:Y:S02]  /*8a40*/  IADD3 R17, P2, R11, UR4, RZ ;  /* 0x000000040b117c10 */ /* 0x000fe4000ff5e0ff */
[----:B------:R-:W-:Y:S02]  /*8a50*/  LEA.HI.X.SX32 R22, R8, UR7, 0x1, P0 ;  /* 0x0000000708167c11 */ /* 0x000fe400080f0eff */
[----:B------:R-:W-:-:S02]  /*8a60*/  LEA.HI.X.SX32 R20, R9, UR7, 0x1, P1 ;  /* 0x0000000709147c11 */ /* 0x000fc400088f0eff */
[----:B------:R-:W-:Y:S02]  /*8a70*/  LEA R8, P0, R21, UR8, 0x1 ;  /* 0x0000000815087c11 */ /* 0x000fe4000f8008ff */
[----:B------:R-:W-:Y:S02]  /*8a80*/  PRMT R15, R0, 0x7632, R15 ;  /* 0x00007632000f7816 */ /* 0x000fe4000000000f */
[----:B------:R-:W-:Y:S02]  /*8a90*/  LEA R10, P1, R19, UR8, 0x1 ;  /* 0x00000008130a7c11 */ /* 0x000fe4000f8208ff */
[----:B------:R-:W-:Y:S01]  /*8aa0*/  LEA.HI.X.SX32 R18, R11, UR7, 0x1, P2 ;  /* 0x000000070b127c11 */ /* 0x000fe200090f0eff */
[----:B------:R2:W-:Y:S01]  /*8ab0*/  STG.E.U16 desc[UR10][R4.64], R15 ;  /* 0x0000000f04007986 */ /* 0x0005e2000c10150a */
[----:B------:R-:W-:Y:S02]  /*8ac0*/  LEA R16, P2, R17, UR8, 0x1 ;  /* 0x0000000811107c11 */ /* 0x000fe4000f8408ff */
[----:B------:R-:W-:Y:S01]  /*8ad0*/  LEA.HI.X R9, R21, UR9, R22, 0x1, P0 ;  /* 0x0000000915097c11 */ /* 0x000fe200080f0c16 */
[----:B------:R-:W-:Y:S01]  /*8ae0*/  STG.E.U16 desc[UR10][R6.64], R14 ;  /* 0x0000000e06007986 */ /* 0x000fe2000c10150a */
[----:B-1----:R-:W-:-:S02]  /*8af0*/  PRMT R3, R14, 0x7632, R3 ;  /* 0x000076320e037816 */ /* 0x002fc40000000003 */
[----:B------:R-:W-:Y:S02]  /*8b00*/  LEA.HI.X R11, R19, UR9, R20, 0x1, P1 ;  /* 0x00000009130b7c11 */ /* 0x000fe400088f0c14 */
[----:B------:R-:W-:Y:S01]  /*8b10*/  LEA.HI.X R17, R17, UR9, R18, 0x1, P2 ;  /* 0x0000000911117c11 */ /* 0x000fe200090f0c12 */
[----:B------:R-:W-:Y:S01]  /*8b20*/  STG.E.U16 desc[UR10][R8.64], R3 ;  /* 0x0000000308007986 */ /* 0x000fe2000c10150a */
[----:B--2---:R-:W-:-:S03]  /*8b30*/  PRMT R5, R12, 0x7632, R5 ;  /* 0x000076320c057816 */ /* 0x004fc60000000005 */
[----:B------:R-:W-:Y:S04]  /*8b40*/  STG.E.U16 desc[UR10][R10.64], R12 ;  /* 0x0000000c0a007986 */ /* 0x000fe8000c10150a */
[----:B------:R-:W-:Y:S01]  /*8b50*/  STG.E.U16 desc[UR10][R16.64], R5 ;  /* 0x0000000510007986 */ /* 0x000fe2000c10150a */
[----:B------:R-:W-:Y:S05]  /*8b60*/  EXIT ;  /* 0x000000000000794d */ /* 0x000fea0003800000 */
.L_x_20072:
[----:B------:R-:W-:Y:S01]  /*8b70*/  BSSY B1, `(.L_x_20120) ;  /* 0x0000007000017945 */ /* 0x000fe20003800000 */
[----:B------:R-:W-:Y:S02]  /*8b80*/  IMAD.MOV.U32 R36, RZ, RZ, 0x2 ;  /* 0x00000002ff247424 */ /* 0x000fe400078e00ff */
[----:B------:R-:W-:Y:S02]  /*8b90*/  IMAD.MOV.U32 R37, RZ, RZ, 0x1f ;  /* 0x0000001fff257424 */ /* 0x000fe400078e00ff */
[----:B------:R-:W-:-:S07]  /*8ba0*/  IMAD.MOV.U32 R35, RZ, RZ, -0x1 ;  /* 0xffffffffff237424 */ /* 0x000fce00078e00ff */
[----:B------:R-:W-:Y:S05]  /*8bb0*/  WARPSYNC.COLLECTIVE R35, `(.L_x_20121) ;  /* 0x0000000023087348 */ /* 0x000fea0003c00000 */
[----:B------:R0:W1:Y:S02]  /*8bc0*/  SHFL.BFLY P0, R34, R32, R36, R37 ;  /* 0x0c00002420227389 */ /* 0x0000640000000025 */
[----:B01----:R-:W-:Y:S01]  /*8bd0*/  ENDCOLLECTIVE ;  /* 0x000000000000791b */ /* 0x003fe20003800000 */
.L_x_20121:
[----:B------:R-:W-:Y:S05]  /*8be0*/  BSYNC B1 ;  /* 0x0000000000017941 */ /* 0x000fea0003800000 */
.L_x_20120:
        /* <DEDUP_REMOVED lines=9> */
.L_x_20122:
[----:B------:R-:W-:Y:S05]  /*8c80*/  BRA `(.L_x_20123) ;  /* 0xffffffa4007c7947 */ /* 0x000fea000383ffff */
.L_x_20076:
[----:B------:R-:W-:Y:S01]  /*8c90*/  BSSY B1, `(.L_x_20124) ;  /* 0x0000007000017945 */ /* 0x000fe20003800000 */
[----:B------:R-:W-:Y:S02]  /*8ca0*/  IMAD.MOV.U32 R36, RZ, RZ, 0x2 ;  /* 0x00000002ff247424 */ /* 0x000fe400078e00ff */
[----:B------:R-:W-:Y:S02]  /*8cb0*/  IMAD.MOV.U32 R37, RZ, RZ, 0x1f ;  /* 0x0000001fff257424 */ /* 0x000fe400078e00ff */
[----:B------:R-:W-:-:S07]  /*8cc0*/  IMAD.MOV.U32 R35, RZ, RZ, -0x1 ;  /* 0xffffffffff237424 */ /* 0x000fce00078e00ff */
[----:B------:R-:W-:Y:S05]  /*8cd0*/  WARPSYNC.COLLECTIVE R35, `(.L_x_20125) ;  /* 0x0000000023087348 */ /* 0x000fea0003c00000 */
[----:B------:R0:W1:Y:S02]  /*8ce0*/  SHFL.BFLY P0, R34, R32, R36, R37 ;  /* 0x0c00002420227389 */ /* 0x0000640000000025 */
[----:B01----:R-:W-:Y:S01]  /*8cf0*/  ENDCOLLECTIVE ;  /* 0x000000000000791b */ /* 0x003fe20003800000 */
.L_x_20125:
[----:B------:R-:W-:Y:S05]  /*8d00*/  BSYNC B1 ;  /* 0x0000000000017941 */ /* 0x000fea0003800000 */
.L_x_20124:
        /* <DEDUP_REMOVED lines=9> */
.L_x_20126:
[----:B------:R-:W-:Y:S05]  /*8da0*/  BRA `(.L_x_20127) ;  /* 0xffffffbc00087947 */ /* 0x000fea000383ffff */
.L_x_20080:
[----:B------:R-:W-:Y:S01]  /*8db0*/  BSSY B0, `(.L_x_20128) ;  /* 0x0000008000007945 */ /* 0x000fe20003800000 */
[----:B------:R-:W-:Y:S02]  /*8dc0*/  IMAD.MOV.U32 R32, RZ, RZ, R101 ;  /* 0x000000ffff207224 */ /* 0x000fe400078e0065 */
[----:B------:R-:W-:Y:S02]  /*8dd0*/  IMAD.MOV.U32 R36, RZ, RZ, 0x10 ;  /* 0x00000010ff247424 */ /* 0x000fe400078e00ff */
[----:B------:R-:W-:Y:S02]  /*8de0*/  IMAD.MOV.U32 R37, RZ, RZ, 0x1f ;  /* 0x0000001fff257424 */ /* 0x000fe400078e00ff */
[----:B------:R-:W-:-:S07]  /*8df0*/  IMAD.MOV.U32 R35, RZ, RZ, -0x1 ;  /* 0xffffffffff237424 */ /* 0x000fce00078e00ff */
[----:B0----5:R-:W-:Y:S05]  /*8e00*/  WARPSYNC.COLLECTIVE R35, `(.L_x_20129) ;  /* 0x0000000023087348 */ /* 0x021fea0003c00000 */
[----:B------:R1:W2:Y:S02]  /*8e10*/  SHFL.BFLY P0, R34, R32, R36, R37 ;  /* 0x0c00002420227389 */ /* 0x0002a40000000025 */
[----:B012--5:R-:W-:Y:S01]  /*8e20*/  ENDCOLLECTIVE ;  /* 0x000000000000791b */ /* 0x027fe20003800000 */
.L_x_20129:
[----:B------:R-:W-:Y:S05]  /*8e30*/  BSYNC B0 ;  /* 0x0000000000007941 */ /* 0x000fea0003800000 */
.L_x_20128:
        /* <DEDUP_REMOVED lines=9> */
.L_x_20130:
[----:B------:R-:W-:Y:S02]  /*8ed0*/  IMAD.MOV.U32 R36, RZ, RZ, 0x4 ;  /* 0x00000004ff247424 */ /* 0x000fe400078e00ff */
[----:B------:R-:W-:-:S05]  /*8ee0*/  IMAD.MOV.U32 R3, RZ, RZ, R34 ;  /* 0x000000ffff037224 */ /* 0x000fca00078e0022 */
[----:B------:R-:W-:-:S05]  /*8ef0*/  FMNMX.FTZ R4, R2, R3, !PT ;  /* 0x0000000302047209 */ /* 0x000fca0007810000 */
[----:B------:R-:W-:-:S07]  /*8f00*/  IMAD.MOV.U32 R32, RZ, RZ, R4 ;  /* 0x000000ffff207224 */ /* 0x000fce00078e0004 */
[----:B------:R-:W-:Y:S05]  /*8f10*/  WARPSYNC.COLLECTIVE R35, `(.L_x_20131) ;  /* 0x0000000023087348 */ /* 0x000fea0003c00000 */
[----:B------:R0:W1:Y:S02]  /*8f20*/  SHFL.BFLY P0, R34, R32, R36, R37 ;  /* 0x0c00002420227389 */ /* 0x0000640000000025 */
[----:B01----:R-:W-:Y:S01]  /*8f30*/  ENDCOLLECTIVE ;  /* 0x000000000000791b */ /* 0x003fe20003800000 */
.L_x_20131:
[----:B------:R-:W-:Y:S01]  /*8f40*/  IMAD.MOV.U32 R3, RZ, RZ, R34 ;  /* 0x000000ffff037224 */ /* 0x000fe200078e0022 */
[----:B------:R-:W-:Y:S06]  /*8f50*/  BRA `(.L_x_20132) ;  /* 0xffffffbc00247947 */ /* 0x000fec000383ffff */
.L_x_20133:
        /* <DEDUP_REMOVED lines=10> */
.L_x_28387:


//--------------------- .text._ZN4vllm25paged_attention_v1_kernelI13__nv_bfloat16S1_Li128ELi8ELi128ELNS_18Fp8KVCacheDataTypeE0ELb0EEEvPT_PKS3_PKT0_S9_ifPKiSB_iPKfiiiSD_SD_iiiii --------------------------
	.section	.text._ZN4vllm25paged_attention_v1_kernelI13__nv_bfloat16S1_Li128ELi8ELi128ELNS_18Fp8KVCacheDataTypeE0ELb0EEEvPT_PKS3_PKT0_S9_ifPKiSB_iPKfiiiSD_SD_iiiii,"ax",@progbits
	.align	128
        .global         _ZN4vllm25paged_attention_v1_kernelI13__nv_bfloat16S1_Li128ELi8ELi128ELNS_18Fp8KVCacheDataTypeE0ELb0EEEvPT_PKS3_PKT0_S9_ifPKiSB_iPKfiiiSD_SD_iiiii
        .type           _ZN4vllm25paged_attention_v1_kernelI13__nv_bfloat16S1_Li128ELi8ELi128ELNS_18Fp8KVCacheDataTypeE0ELb0EEEvPT_PKS3_PKT0_S9_ifPKiSB_iPKfiiiSD_SD_iiiii,@function
        .size           _ZN4vllm25paged_attention_v1_kernelI13__nv_bfloat16S1_Li128ELi8ELi128ELNS_18Fp8KVCacheDataTypeE0ELb0EEEvPT_PKS3_PKT0_S9_ifPKiSB_iPKfiiiSD_SD_iiiii,(.L_x_28388 - _ZN4vllm25paged_attention_v1_kernelI13__nv_bfloat16S1_Li128ELi8ELi128ELNS_18Fp8KVCacheDataTypeE0ELb0EEEvPT_PKS3_PKT0_S9_ifPKiSB_iPKfiiiSD_SD_iiiii)
        .other          _ZN4vllm25paged_attention_v1_kernelI13__nv_bfloat16S1_Li128ELi8ELi128ELNS_18Fp8KVCacheDataTypeE0ELb0EEEvPT_PKS3_PKT0_S9_ifPKiSB_iPKfiiiSD_SD_iiiii,@"STO_CUDA_ENTRY STV_DEFAULT"
_ZN4vllm25paged_attention_v1_kernelI13__nv_bfloat16S1_Li128ELi8ELi128ELNS_18Fp8KVCacheDataTypeE0ELb0EEEvPT_PKS3_PKT0_S9_ifPKiSB_iPKfiiiSD_SD_iiiii:
.text._ZN4vllm25paged_attention_v1_kernelI13__nv_bfloat16S1_Li128ELi8ELi128ELNS_18Fp8KVCacheDataTypeE0ELb0EEEvPT_PKS3_PKT0_S9_ifPKiSB_iPKfiiiSD_SD_iiiii:
        /* <DEDUP_REMOVED lines=65> */
[----:B------:R-:W-:Y:S02]  /*0410*/  ISETP.GT.AND P0, PT, R6, 0x3f, PT ;  /* 0x0000003f0600780c */ /* 0x000fe40003f04270 */
        /* <DEDUP_REMOVED lines=30> */
[----:B------:R-:W-:Y:S02]  /*0600*/  ULDC.64 UR6, c[0x0][0x218] ;  /* 0x0000860000067ab9 */ /* 0x000fe40000000a00 */
[----:B------:R-:W-:-:S05]  /*0610*/  IMAD.SHL.U32 R5, R5, 0x2, RZ ;  /* 0x0000000205057824 */ /* 0x000fca00078e00ff */
[----:B------:R-:W-:Y:S02]  /*0620*/  SHF.R.S32.HI R9, RZ, 0x1f, R5 ;  /* 0x0000001fff097819 */ /* 0x000fe40000011405 */
[----:B------:R-:W-:-:S04]  /*0630*/  IADD3 R15, P0, P2, R5, R7, R8 ;  /* 0x00000007050f7210 */ /* 0x000fc80007a1e008 */
[----:B------:R-:W-:Y:S01]  /*0640*/  IADD3.X R10, R9, R12, R13, P0, P2 ;  /* 0x0000000c090a7210 */ /* 0x000fe200007e440d */
[----:B------:R-:W-:Y:S01]  /*0650*/  IMAD.MOV.U32 R9, RZ, RZ, R4 ;  /* 0x000000ffff097224 */ /* 0x000fe200078e0004 */
[----:B------:R-:W-:-:S04]  /*0660*/  LEA R14, P0, R15, UR6, 0x1 ;  /* 0x000000060f0e7c11 */ /* 0x000fc8000f8008ff */
[----:B------:R-:W-:Y:S01]  /*0670*/  LEA.HI.X R15, R15, UR7, R10, 0x1, P0 ;  /* 0x000000070f0f7c11 */ /* 0x000fe200080f0c0a */
[----:B------:R-:W-:Y:S01]  /*0680*/  IMAD.MOV.U32 R10, RZ, RZ, R6 ;  /* 0x000000ffff0a7224 */ /* 0x000fe200078e0006 */
[----:B0-----:R-:W-:-:S06]  /*0690*/  ULEA UR4, UR5, UR4, 0x18 ;  /* 0x0000000405047291 */ /* 0x001fcc000f8ec03f */
[----:B------:R-:W-:-:S04]  /*06a0*/  LEA R5, R3, UR4, 0x6 ;  /* 0x0000000403057c11 */ /* 0x000fc8000f8e30ff */
[----:B------:R-:W-:-:S07]  /*06b0*/  LEA R11, R6, R5, 0x2 ;  /* 0x00000005060b7211 */ /* 0x000fce00078e10ff */
.L_x_20138:
        /* <DEDUP_REMOVED lines=11> */
.L_x_20137:
[----:B------:R-:W-:Y:S05]  /*0770*/  BSYNC B1 ;  /* 0x0000000000017941 */ /* 0x000fea0003800000 */
.L_x_20136:
[----:B------:R-:W-:Y:S05]  /*0780*/  @!P1 BRA `(.L_x_20135) ;  /* 0x00000000007c9947 */ /* 0x000fea0003800000 */
[----:B------:R-:W0:Y:S01]  /*0790*/  S2UR UR5, SR_CgaCtaId ;  /* 0x00000000000579c3 */ /* 0x000e220000008800 */
[----:B------:R-:W-:Y:S01]  /*07a0*/  UMOV UR4, 0x400 ;  /* 0x0000040000047882 */ /* 0x000fe20000000000 */
[----:B------:R-:W-:Y:S01]  /*07b0*/  IADD3 R7, P0, R7, R8, RZ ;  /* 0x0000000807077210 */ /* 0x000fe20007f1e0ff */
[----:B------:R-:W-:-:S04]  /*07c0*/  IMAD R5, R10, 0x4, R3 ;  /* 0x000000040a057824 */ /* 0x000fc800078e0203 */
[----:B------:R-:W-:Y:S01]  /*07d0*/  IMAD.X R8, R12, 0x1, R13, P0 ;  /* 0x000000010c087824 */ /* 0x000fe200000e060d */
[----:B------:R-:W1:Y:S01]  /*07e0*/  LDC.64 R18, c[0x0][0x218] ;  /* 0x00008600ff127b82 */ /* 0x000e620000000a00 */
[----:B------:R-:W-:Y:S01]  /*07f0*/  IMAD.SHL.U32 R21, R5, 0x2, RZ ;  /* 0x0000000205157824 */ /* 0x000fe200078e00ff */
[----:B0-----:R-:W-:-:S06]  /*0800*/  ULEA UR4, UR5, UR4, 0x18 ;  /* 0x0000000405047291 */ /* 0x001fcc000f8ec03f */
[----:B------:R-:W-:Y:S02]  /*0810*/  LEA R9, R3, UR4, 0x6 ;  /* 0x0000000403097c11 */ /* 0x000fe4000f8e30ff */
[----:B-1----:R-:W-:-:S03]  /*0820*/  LEA R12, P0, R7, R18, 0x1 ;  /* 0x00000012070c7211 */ /* 0x002fc600078008ff */
[C---:B------:R-:W-:Y:S01]  /*0830*/  IMAD R4, R10.reuse, 0x4, R9 ;  /* 0x000000040a047824 */ /* 0x040fe200078e0209 */
[----:B------:R-:W-:Y:S01]  /*0840*/  LEA.HI.X R19, R7, R19, R8, 0x1, P0 ;  /* 0x0000001307137211 */ /* 0x000fe200000f0c08 */
[----:B------:R-:W-:Y:S02]  /*0850*/  VIADD R7, R10, 0xffffff80 ;  /* 0xffffff800a077836 */ /* 0x000fe40000000000 */
[----:B------:R-:W-:-:S07]  /*0860*/  VIADD R8, R4, 0x100 ;  /* 0x0000010004087836 */ /* 0x000fce0000000000 */
.L_x_20139:
        /* <DEDUP_REMOVED lines=17> */
.L_x_20135:
[----:B------:R-:W-:Y:S05]  /*0980*/  BSYNC B0 ;  /* 0x0000000000007941 */ /* 0x000fea0003800000 */
.L_x_20134:
        /* <DEDUP_REMOVED lines=13> */
[----:B------:R-:W-:Y:S01]  /*0a60*/  SHF.R.S32.HI R5, RZ, 0x1f, R6 ;  /* 0x0000001fff057819 */ /* 0x000fe20000011406 */
[C---:B------:R-:W-:Y:S01]  /*0a70*/  VIADD R10, R3.reuse, 0x10 ;  /* 0x00000010030a7836 */ /* 0x040fe20000000000 */
[----:B------:R-:W0:Y:S01]  /*0a80*/  LDC R37, c[0x0][0x25c] ;  /* 0x00009700ff257b82 */ /* 0x000e220000000800 */
[----:B------:R-:W-:Y:S01]  /*0a90*/  VIADD R8, R3, 0xc ;  /* 0x0000000c03087836 */ /* 0x000fe20000000000 */
[----:B------:R-:W-:Y:S01]  /*0aa0*/  LEA.HI R5, R5, R6, RZ, 0x3 ;  /* 0x0000000605057211 */ /* 0x000fe200078f18ff */
[C---:B------:R-:W-:Y:S01]  /*0ab0*/  VIADD R4, R3.reuse, 0x4 ;  /* 0x0000000403047836 */ /* 0x040fe20000000000 */
[----:B------:R-:W-:Y:S01]  /*0ac0*/  SHF.R.S32.HI R11, RZ, 0x1f, R10 ;  /* 0x0000001fff0b7819 */ /* 0x000fe2000001140a */
[----:B------:R-:W-:Y:S01]  /*0ad0*/  VIADD R13, R3, 0x14 ;  /* 0x00000014030d7836 */ /* 0x000fe20000000000 */
[----:B------:R-:W-:Y:S01]  /*0ae0*/  LOP3.LUT R5, R5, 0xfffffff8, RZ, 0xc0, !PT ;  /* 0xfffffff805057812 */ /* 0x000fe200078ec0ff */
[C---:B------:R-:W-:Y:S01]  /*0af0*/  VIADD R14, R3.reuse, 0x20 ;  /* 0x00000020030e7836 */ /* 0x040fe20000000000 */
[----:B------:R-:W-:Y:S01]  /*0b00*/  SHF.R.S32.HI R9, RZ, 0x1f, R8 ;  /* 0x0000001fff097819 */ /* 0x000fe20000011408 */
[----:B------:R-:W-:Y:S01]  /*0b10*/  VIADD R17, R3, 0x24 ;  /* 0x0000002403117836 */ /* 0x000fe20000000000 */
[----:B------:R-:W-:Y:S01]  /*0b20*/  LEA.HI R22, R11, R10, RZ, 0x2 ;  /* 0x0000000a0b167211 */ /* 0x000fe200078f10ff */
[----:B------:R-:W-:Y:S01]  /*0b30*/  IMAD.IADD R69, R6, 0x1, -R5 ;  /* 0x0000000106457824 */ /* 0x000fe200078e0a05 */
[----:B------:R-:W-:Y:S01]  /*0b40*/  SHF.R.S32.HI R27, RZ, 0x1f, R14 ;  /* 0x0000001fff1b7819 */ /* 0x000fe2000001140e */
[----:B------:R-:W-:Y:S01]  /*0b50*/  VIADD R6, R3, 0x8 ;  /* 0x0000000803067836 */ /* 0x000fe20000000000 */
[----:B------:R-:W1:Y:S01]  /*0b60*/  S2UR UR5, SR_CgaCtaId ;  /* 0x00000000000579c3 */ /* 0x000e620000008800 */
[----:B------:R-:W-:Y:S01]  /*0b70*/  IMAD.SHL.U32 R5, R4, 0x2, RZ ;  /* 0x0000000204057824 */ /* 0x000fe200078e00ff */
[----:B------:R-:W-:Y:S01]  /*0b80*/  LEA.HI R4, R9, R8, RZ, 0x2 ;  /* 0x0000000809047211 */ /* 0x000fe200078f10ff */
[----:B------:R-:W-:Y:S01]  /*0b90*/  IMAD.SHL.U32 R7, R6, 0x2, RZ ;  /* 0x0000000206077824 */ /* 0x000fe200078e00ff */
[----:B------:R-:W-:Y:S01]  /*0ba0*/  SHF.L.U32 R9, R8, 0x1, RZ ;  /* 0x0000000108097819 */ /* 0x000fe200000006ff */
[----:B------:R-:W-:Y:S01]  /*0bb0*/  IMAD.SHL.U32 R11, R10, 0x2, RZ ;  /* 0x000000020a0b7824 */ /* 0x000fe200078e00ff */
[----:B------:R-:W-:Y:S01]  /*0bc0*/  SHF.R.S32.HI R6, RZ, 0x1f, R5 ;  /* 0x0000001fff067819 */ /* 0x000fe20000011405 */
[----:B------:R-:W-:Y:S01]  /*0bd0*/  IMAD.SHL.U32 R15, R14, 0x2, RZ ;  /* 0x000000020e0f7824 */ /* 0x000fe200078e00ff */
[----:B------:R-:W-:Y:S01]  /*0be0*/  SHF.R.S32.HI R8, RZ, 0x1f, R7 ;  /* 0x0000001fff087819 */ /* 0x000fe20000011407 */
[C---:B------:R-:W-:Y:S01]  /*0bf0*/  VIADD R18, R3.reuse, 0x2c ;  /* 0x0000002c03127836 */ /* 0x040fe20000000000 */
[----:B------:R-:W-:Y:S01]  /*0c00*/  SHF.R.S32.HI R12, RZ, 0x1f, R11 ;  /* 0x0000001fff0c7819 */ /* 0x000fe2000001140b */
[C---:B------:R-:W-:Y:S01]  /*0c10*/  VIADD R19, R3.reuse, 0x30 ;  /* 0x0000003003137836 */ /* 0x040fe20000000000 */
[----:B------:R-:W-:Y:S01]  /*0c20*/  LEA.HI R6, R6, R5, RZ, 0x3 ;  /* 0x0000000506067211 */ /* 0x000fe200078f18ff */
[----:B------:R-:W-:Y:S01]  /*0c30*/  VIADD R21, R3, 0x34 ;  /* 0x0000003403157836 */ /* 0x000fe20000000000 */
[----:B------:R-:W-:Y:S01]  /*0c40*/  LEA.HI R8, R8, R7, RZ, 0x3 ;  /* 0x0000000708087211 */ /* 0x000fe200078f18ff */
[----:B------:R-:W-:Y:S01]  /*0c50*/  ULDC UR4, c[0x0][0x260] ;  /* 0x0000980000047ab9 */ /* 0x000fe20000000800 */
[----:B------:R-:W-:Y:S01]  /*0c60*/  SHF.R.S32.HI R10, RZ, 0x1f, R9 ;  /* 0x0000001fff0a7819 */ /* 0x000fe20000011409 */
[----:B------:R-:W-:Y:S01]  /*0c70*/  IMAD.SHL.U32 R39, R69, 0x8, RZ ;  /* 0x0000000845277824 */ /* 0x000fe200078e00ff */
[----:B------:R-:W-:Y:S01]  /*0c80*/  LEA.HI R12, R12, R11, RZ, 0x3 ;  /* 0x0000000b0c0c7211 */ /* 0x000fe200078f18ff */
[----:B------:R-:W-:Y:S01]  /*0c90*/  IMAD.SHL.U32 R4, R4, 0x10, RZ ;  /* 0x0000001004047824 */ /* 0x000fe200078e00ff */
[----:B------:R-:W-:-:S02]  /*0ca0*/  LOP3.LUT R6, R6, 0xfffffff8, RZ, 0xc0, !PT ;  /* 0xfffffff806067812 */ /* 0x000fc400078ec0ff */
[----:B------:R-:W-:Y:S02]  /*0cb0*/  LOP3.LUT R8, R8, 0xfffffff8, RZ, 0xc0, !PT ;  /* 0xfffffff808087812 */ /* 0x000fe400078ec0ff */
[----:B------:R-:W-:Y:S01]  /*0cc0*/  LEA.HI R10, R10, R9, RZ, 0x3 ;  /* 0x000000090a0a7211 */ /* 0x000fe200078f18ff */
[----:B------:R-:W-:Y:S01]  /*0cd0*/  IMAD.IADD R5, R5, 0x1, -R6 ;  /* 0x0000000105057824 */ /* 0x000fe200078e0a06 */
[----:B------:R-:W-:Y:S01]  /*0ce0*/  LOP3.LUT R12, R12, 0xfffffff8, RZ, 0xc0, !PT ;  /* 0xfffffff80c0c7812 */ /* 0x000fe200078ec0ff */
[----:B------:R-:W-:Y:S01]  /*0cf0*/  IMAD.IADD R6, R7, 0x1, -R8 ;  /* 0x0000000107067824 */ /* 0x000fe200078e0a08 */
[----:B------:R-:W-:Y:S02]  /*0d00*/  LOP3.LUT R10, R10, 0xfffffff8, RZ, 0xc0, !PT ;  /* 0xfffffff80a0a7812 */ /* 0x000fe400078ec0ff */
[----:B------:R-:W-:Y:S01]  /*0d10*/  SHF.R.S32.HI R16, RZ, 0x1f, R15 ;  /* 0x0000001fff107819 */ /* 0x000fe2000001140f */
[----:B------:R-:W-:Y:S01]  /*0d20*/  IMAD.IADD R8, R11, 0x1, -R12 ;  /* 0x000000010b087824 */ /* 0x000fe200078e0a0c */
[----:B------:R-:W-:Y:S01]  /*0d30*/  LEA.HI R27, R27, R14, RZ, 0x2 ;  /* 0x0000000e1b1b7211 */ /* 0x000fe200078f10ff */
[----:B------:R-:W-:Y:S01]  /*0d40*/  VIADD R11, R3, 0x18 ;  /* 0x00000018030b7836 */ /* 0x000fe20000000000 */
[----:B------:R-:W-:Y:S01]  /*0d50*/  LEA.HI R16, R16, R15, RZ, 0x3 ;  /* 0x0000000f10107211 */ /* 0x000fe200078f18ff */
[----:B------:R-:W-:Y:S01]  /*0d60*/  IMAD.IADD R7, R9, 0x1, -R10 ;  /* 0x0000000109077824 */ /* 0x000fe200078e0a0a */
[----:B------:R-:W-:Y:S01]  /*0d70*/  SHF.R.S32.HI R10, RZ, 0x1f, R13 ;  /* 0x0000001fff0a7819 */ /* 0x000fe2000001140d */
[----:B------:R-:W-:Y:S01]  /*0d80*/  VIADD R12, R3, 0x1c ;  /* 0x0000001c030c7836 */ /* 0x000fe20000000000 */
[----:B------:R-:W-:Y:S01]  /*0d90*/  SHF.R.S32.HI R24, RZ, 0x1f, R11 ;  /* 0x0000001fff187819 */ /* 0x000fe2000001140b */
[----:B------:R-:W-:Y:S01]  /*0da0*/  IMAD.SHL.U32 R9, R13, 0x2, RZ ;  /* 0x000000020d097824 */ /* 0x000fe200078e00ff */
[----:B------:R-:W-:Y:S01]  /*0db0*/  LEA.HI R23, R10, R13, RZ, 0x2 ;  /* 0x0000000d0a177211 */ /* 0x000fe200078f10ff */
        /* <DEDUP_REMOVED lines=13> */
[----:B------:R-:W-:Y:S02]  /*0e90*/  SHF.R.S32.HI R14, RZ, 0x1f, R13 ;  /* 0x0000001fff0e7819 */ /* 0x000fe4000001140d */
[----:B------:R-:W-:Y:S02]  /*0ea0*/  LOP3.LUT R10, R10, 0xfffffff8, RZ, 0xc0, !PT ;  /* 0xfffffff80a0a7812 */ /* 0x000fe400078ec0ff */
[----:B------:R-:W-:Y:S02]  /*0eb0*/  LOP3.LUT R12, R12, 0xfffffff8, RZ, 0xc0, !PT ;  /* 0xfffffff80c0c7812 */ /* 0x000fe400078ec0ff */
[----:B------:R-:W-:Y:S01]  /*0ec0*/  LOP3.LUT R16, R16, 0xfffffff8, RZ, 0xc0, !PT ;  /* 0xfffffff810107812 */ /* 0x000fe200078ec0ff */
[----:B------:R-:W-:Y:S01]  /*0ed0*/  IMAD.IADD R9, R9, 0x1, -R10 ;  /* 0x0000000109097824 */ /* 0x000fe200078e0a0a */
[----:B------:R-:W-:Y:S01]  /*0ee0*/  LEA.HI R14, R14, R13, RZ, 0x3 ;  /* 0x0000000d0e0e7211 */ /* 0x000fe200078f18ff */
[----:B------:R-:W-:Y:S01]  /*0ef0*/  IMAD.IADD R10, R11, 0x1, -R12 ;  /* 0x000000010b0a7824 */ /* 0x000fe200078e0a0c */
[----:B------:R-:W-:Y:S01]  /*0f00*/  SHF.R.S32.HI R29, RZ, 0x1f, R39 ;  /* 0x0000001fff1d7819 */ /* 0x000fe20000011427 */
[----:B------:R-:W-:Y:S01]  /*0f10*/  IMAD.IADD R12, R15, 0x1, -R16 ;  /* 0x000000010f0c7824 */ /* 0x000fe200078e0a10 */
[----:B------:R-:W-:Y:S01]  /*0f20*/  LOP3.LUT R14, R14, 0xfffffff8, RZ, 0xc0, !PT ;  /* 0xfffffff80e0e7812 */ /* 0x000fe200078ec0ff */
[----:B------:R-:W-:Y:S01]  /*0f30*/  VIADD R15, R3, 0x28 ;  /* 0x00000028030f7836 */ /* 0x000fe20000000000 */
[----:B------:R-:W-:-:S02]  /*0f40*/  LOP3.LUT R44, R23, 0xffffffc0, RZ, 0xc0, !PT ;  /* 0xffffffc0172c7812 */ /* 0x000fc400078ec0ff */
[----:B------:R-:W-:Y:S01]  /*0f50*/  LOP3.LUT R23, R24, 0xffffffc0, RZ, 0xc0, !PT ;  /* 0xffffffc018177812 */ /* 0x000fe200078ec0ff */
[----:B------:R-:W-:Y:S01]  /*0f60*/  IMAD.IADD R11, R13, 0x1, -R14 ;  /* 0x000000010d0b7824 */ /* 0x000fe200078e0a0e */
[----:B------:R-:W-:Y:S01]  /*0f70*/  SHF.R.S32.HI R14, RZ, 0x1f, R17 ;  /* 0x0000001fff0e7819 */ /* 0x000fe20000011411 */
[----:B------:R-:W-:Y:S01]  /*0f80*/  IMAD.SHL.U32 R13, R17, 0x2, RZ ;  /* 0x00000002110d7824 */ /* 0x000fe200078e00ff */
[----:B------:R-:W-:Y:S02]  /*0f90*/  SHF.R.S32.HI R16, RZ, 0x1f, R15 ;  /* 0x0000001fff107819 */ /* 0x000fe4000001140f */
[----:B------:R-:W-:Y:S02]  /*0fa0*/  LEA.HI R30, R14, R17, RZ, 0x2 ;  /* 0x000000110e1e7211 */ /* 0x000fe400078f10ff */
[----:B------:R-:W-:Y:S01]  /*0fb0*/  LEA.HI R31, R16, R15, RZ, 0x2 ;  /* 0x0000000f101f7211 */ /* 0x000fe200078f10ff */
[----:B------:R-:W-:Y:S01]  /*0fc0*/  IMAD.SHL.U32 R15, R15, 0x2, RZ ;  /* 0x000000020f0f7824 */ /* 0x000fe200078e00ff */
[----:B------:R-:W-:Y:S01]  /*0fd0*/  SHF.R.S32.HI R17, RZ, 0x1f, R18 ;  /* 0x0000001fff117819 */ /* 0x000fe20000011412 */
[----:B------:R-:W-:Y:S01]  /*0fe0*/  IMAD.SHL.U32 R30, R30, 0x10, RZ ;  /* 0x000000101e1e7824 */ /* 0x000fe200078e00ff */
[----:B------:R-:W-:Y:S01]  /*0ff0*/  SHF.R.S32.HI R16, RZ, 0x1f, R19 ;  /* 0x0000001fff107819 */ /* 0x000fe20000011413 */
[----:B------:R-:W-:Y:S01]  /*1000*/  IMAD.SHL.U32 R31, R31, 0x10, RZ ;  /* 0x000000101f1f7824 */ /* 0x000fe200078e00ff */
[----:B------:R-:W-:-:S02]  /*1010*/  SHF.R.S32.HI R14, RZ, 0x1f, R13 ;  /* 0x0000001fff0e7819 */ /* 0x000fc4000001140d */
[----:B------:R-:W-:Y:S01]  /*1020*/  LEA.HI R32, R17, R18, RZ, 0x2 ;  /* 0x0000001211207211 */ /* 0x000fe200078f10ff */
[----:B------:R-:W-:Y:S01]  /*1030*/  IMAD.SHL.U32 R18, R18, 0x2, RZ ;  /* 0x0000000212127824 */ /* 0x000fe200078e00ff */
[----:B------:R-:W-:Y:S01]  /*1040*/  LEA.HI R33, R16, R19, RZ, 0x2 ;  /* 0x0000001310217211 */ /* 0x000fe200078f10ff */
[----:B------:R-:W-:Y:S01]  /*1050*/  IMAD.SHL.U32 R19, R19, 0x2, RZ ;  /* 0x0000000213137824 */ /* 0x000fe200078e00ff */
[----:B------:R-:W-:Y:S02]  /*1060*/  LEA.HI R14, R14, R13, RZ, 0x3 ;  /* 0x0000000d0e0e7211 */ /* 0x000fe400078f18ff */
[----:B------:R-:W-:Y:S02]  /*1070*/  SHF.R.S32.HI R16, RZ, 0x1f, R15 ;  /* 0x0000001fff107819 */ /* 0x000fe4000001140f */
[----:B------:R-:W-:Y:S02]  /*1080*/  SHF.R.S32.HI R17, RZ, 0x1f, R18 ;  /* 0x0000001fff117819 */ /* 0x000fe40000011412 */
[----:B------:R-:W-:-:S02]  /*1090*/  SHF.R.S32.HI R20, RZ, 0x1f, R19 ;  /* 0x0000001fff147819 */ /* 0x000fc40000011413 */
[----:B------:R-:W-:Y:S02]  /*10a0*/  LOP3.LUT R14, R14, 0xfffffff8, RZ, 0xc0, !PT ;  /* 0xfffffff80e0e7812 */ /* 0x000fe400078ec0ff */
[----:B------:R-:W-:Y:S02]  /*10b0*/  LEA.HI R16, R16, R15, RZ, 0x3 ;  /* 0x0000000f10107211 */ /* 0x000fe400078f18ff */
[----:B------:R-:W-:Y:S02]  /*10c0*/  LEA.HI R17, R17, R18, RZ, 0x3 ;  /* 0x0000001211117211 */ /* 0x000fe400078f18ff */
[----:B------:R-:W-:Y:S02]  /*10d0*/  LEA.HI R20, R20, R19, RZ, 0x3 ;  /* 0x0000001314147211 */ /* 0x000fe400078f18ff */
[----:B------:R-:W-:Y:S02]  /*10e0*/  IADD3 R13, R13, -R14, RZ ;  /* 0x8000000e0d0d7210 */ /* 0x000fe40007ffe0ff */
[----:B------:R-:W-:-:S02]  /*10f0*/  LOP3.LUT R14, R16, 0xfffffff8, RZ, 0xc0, !PT ;  /* 0xfffffff8100e7812 */ /* 0x000fc400078ec0ff */
[----:B------:R-:W-:Y:S02]  /*1100*/  LOP3.LUT R17, R17, 0xfffffff8, RZ, 0xc0, !PT ;  /* 0xfffffff811117812 */ /* 0x000fe400078ec0ff */
        /* <DEDUP_REMOVED lines=10> */
[----:B------:R-:W-:Y:S01]  /*11b0*/  SHF.R.S32.HI R56, RZ, 0x1f, R8 ;  /* 0x0000001fff387819 */ /* 0x000fe20000011408 */
[----:B------:R-:W-:Y:S01]  /*11c0*/  VIADD R21, R3, 0x3c ;  /* 0x0000003c03157836 */ /* 0x000fe20000000000 */
[----:B------:R-:W-:Y:S01]  /*11d0*/  SHF.R.S32.HI R20, RZ, 0x1f, R19 ;  /* 0x0000001fff147819 */ /* 0x000fe20000011413 */
[----:B------:R-:W-:Y:S01]  /*11e0*/  IMAD.SHL.U32 R40, R34, 0x10, RZ ;  /* 0x0000001022287824 */ /* 0x000fe200078e00ff */
[----:B------:R-:W-:-:S02]  /*11f0*/  SHF.R.S32.HI R18, RZ, 0x1f, R17 ;  /* 0x0000001fff127819 */ /* 0x000fc40000011411 */
[----:B------:R-:W-:Y:S02]  /*1200*/  SHF.R.S32.HI R28, RZ, 0x1f, R21 ;  /* 0x0000001fff1c7819 */ /* 0x000fe40000011415 */
[----:B------:R-:W-:Y:S01]  /*1210*/  LEA.HI R35, R20, R19, RZ, 0x2 ;  /* 0x0000001314237211 */ /* 0x000fe200078f10ff */
[----:B------:R-:W-:Y:S01]  /*1220*/  IMAD.SHL.U32 R19, R19, 0x2, RZ ;  /* 0x0000000213137824 */ /* 0x000fe200078e00ff */
        /* <DEDUP_REMOVED lines=11> */
[----:B------:R-:W-:Y:S01]  /*12e0*/  IADD3 R38, P0, R20, R39, RZ ;  /* 0x0000002714267210 */ /* 0x000fe20007f1e0ff */
[----:B------:R-:W-:Y:S01]  /*12f0*/  IMAD.IADD R17, R17, 0x1, -R18 ;  /* 0x0000000111117824 */ /* 0x000fe200078e0a12 */
[----:B------:R-:W-:Y:S02]  /*1300*/  LEA.HI R36, R36, R21, RZ, 0x3 ;  /* 0x0000001524247211 */ /* 0x000fe400078f18ff */
[----:B------:R-:W-:Y:S01]  /*1310*/  LOP3.LUT R18, R28, 0xfffffff8, RZ, 0xc0, !PT ;  /* 0xfffffff81c127812 */ /* 0x000fe200078ec0ff */
[----:B------:R-:W-:Y:S01]  /*1320*/  IMAD.SHL.U32 R28, R22, 0x10, RZ ;  /* 0x00000010161c7824 */ /* 0x000fe200078e00ff */
[----:B------:R-:W-:Y:S02]  /*1330*/  LEA.HI.X.SX32 R39, R20, R29, 0x1, P0 ;  /* 0x0000001d14277211 */ /* 0x000fe400000f0eff */
[----:B------:R-:W-:Y:S01]  /*1340*/  LOP3.LUT R36, R36, 0xfffffff8, RZ, 0xc0, !PT ;  /* 0xfffffff824247812 */ /* 0x000fe200078ec0ff */
[----:B------:R-:W-:Y:S01]  /*1350*/  IMAD.IADD R18, R19, 0x1, -R18 ;  /* 0x0000000113127824 */ /* 0x000fe200078e0a12 */
[----:B-----5:R-:W-:-:S02]  /*1360*/  FSETP.NEU.FTZ.AND P0, PT, R67, RZ, PT ;  /* 0x000000ff4300720b */ /* 0x020fc40003f1d000 */
[----:B0-----:R-:W-:Y:S01]  /*1370*/  SHF.R.S32.HI R20, RZ, 0x1f, R37 ;  /* 0x0000001fff147819 */ /* 0x001fe20000011425 */
[----:B------:R-:W-:Y:S01]  /*1380*/  IMAD.IADD R19, R21, 0x1, -R36 ;  /* 0x0000000115137824 */ /* 0x000fe200078e0a24 */
[----:B------:R-:W-:Y:S01]  /*1390*/  SHF.L.U32 R42, R42, 0x4, RZ ;  /* 0x000000042a2a7819 */ /* 0x000fe200000006ff */
[----:B------:R-:W-:Y:S01]  /*13a0*/  IMAD.SHL.U32 R36, R32, 0x10, RZ ;  /* 0x0000001020247824 */ /* 0x000fe200078e00ff */
[----:B------:R-:W-:Y:S01]  /*13b0*/  LOP3.LUT R28, R28, 0xffffffc0, RZ, 0xc0, !PT ;  /* 0xffffffc01c1c7812 */ /* 0x000fe200078ec0ff */
[----:B------:R-:W-:Y:S01]  /*13c0*/  IMAD.SHL.U32 R37, R33, 0x10, RZ ;  /* 0x0000001021257824 */ /* 0x000fe200078e00ff */
        /* <DEDUP_REMOVED lines=10> */
[----:B------:R-:W-:Y:S02]  /*1470*/  SHF.R.S32.HI R29, RZ, 0x1f, R25 ;  /* 0x0000001fff1d7819 */ /* 0x000fe40000011419 */
[----:B------:R-:W-:Y:S02]  /*1480*/  LOP3.LUT R22, R4, 0xffffffc0, RZ, 0xc0, !PT ;  /* 0xffffffc004167812 */ /* 0x000fe400078ec0ff */
        /* <DEDUP_REMOVED lines=23> */
[----:B------:R-:W-:Y:S01]  /*1600*/  UIADD3 UR4, UR4, 0x120, URZ ;  /* 0x0000012004047890 */ /* 0x000fe2000fffe03f */
[C---:B------:R-:W-:Y:S01]  /*1610*/  IMAD R67, R72.reuse, 0x8, R69 ;  /* 0x0000000848437824 */ /* 0x040fe200078e0245 */
[----:B------:R-:W-:Y:S01]  /*1620*/  ULDC.64 UR6, c[0x0][0x238] ;  /* 0x00008e0000067ab9 */ /* 0x000fe20000000a00 */
[----:B------:R-:W-:Y:S01]  /*1630*/  LEA.HI.X.SX32 R4, R72, R29, 0x1, P0 ;  /* 0x0000001d48047211 */ /* 0x000fe200000f0eff */
[----:B------:R-:W-:Y:S01]  /*1640*/  ULEA UR4, UR5, UR4, 0x18 ;  /* 0x0000000405047291 */ /* 0x000fe2000f8ec03f */
[----:B------:R-:W-:-:S04]  /*1650*/  LEA R70, P0, R25, UR6, 0x2 ;  /* 0x0000000619467c11 */ /* 0x000fc8000f8010ff */
[----:B------:R-:W-:Y:S01]  /*1660*/  LEA.HI.X R71, R25, UR7, R4, 0x2, P0 ;  /* 0x0000000719477c11 */ /* 0x000fe200080f1404 */
[----:B------:R-:W-:Y:S01]  /*1670*/  IMAD.MOV.U32 R4, RZ, RZ, -0x800001 ;  /* 0xff7fffffff047424 */ /* 0x000fe200078e00ff */
[----:B------:R-:W-:-:S07]  /*1680*/  LEA R73, R67, UR4, 0x2 ;  /* 0x0000000443497c11 */ /* 0x000fce000f8e10ff */
.L_x_20146:
[----:B0-----:R-:W2:Y:S01]  /*1690*/  LDG.E.CONSTANT R25, desc[UR10][R70.64] ;  /* 0x0000000a46197981 */ /* 0x001ea2000c1e9900 */
[C---:B------:R-:W-:Y:S02]  /*16a0*/  VIADD R28, R3.reuse, 0x4 ;  /* 0x00000004031c7836 */ /* 0x040fe40000000000 */
[----:B------:R-:W-:-:S03]  /*16b0*/  IMAD.SHL.U32 R26, R3, 0x2, RZ ;  /* 0x00000002031a7824 */ /* 0x000fc600078e00ff */
[----:B------:R-:W-:Y:S02]  /*16c0*/  SHF.R.S32.HI R29, RZ, 0x1f, R28 ;  /* 0x0000001fff1d7819 */ /* 0x000fe4000001141c */
[----:B------:R-:W-:Y:S02]  /*16d0*/  SHF.R.S32.HI R27, RZ, 0x1f, R26 ;  /* 0x0000001fff1b7819 */ /* 0x000fe4000001141a */
[----:B------:R-:W-:Y:S02]  /*16e0*/  LEA.HI R29, R29, R28, RZ, 0x2 ;  /* 0x0000001c1d1d7211 */ /* 0x000fe400078f10ff */
[----:B------:R-:W-:-:S03]  /*16f0*/  LEA.HI R27, R27, R26, RZ, 0x3 ;  /* 0x0000001a1b1b7211 */ /* 0x000fc600078f18ff */
[----:B------:R-:W-:Y:S01]  /*1700*/  IMAD.SHL.U32 R29, R29, 0x10, RZ ;  /* 0x000000101d1d7824 */ /* 0x000fe200078e00ff */
[----:B------:R-:W-:-:S04]  /*1710*/  LOP3.LUT R27, R27, 0xfffffff8, RZ, 0xc0, !PT ;  /* 0xfffffff81b1b7812 */ /* 0x000fc800078ec0ff */
[----:B------:R-:W-:Y:S01]  /*1720*/  LOP3.LUT R29, R29, 0xffffffc0, RZ, 0xc0, !PT ;  /* 0xffffffc01d1d7812 */ /* 0x000fe200078ec0ff */
[----:B------:R-:W-:-:S03]  /*1730*/  IMAD.IADD R27, R26, 0x1, -R27 ;  /* 0x000000011a1b7824 */ /* 0x000fc600078e0a1b */
[----:B------:R-:W-:Y:S02]  /*1740*/  SHF.R.S32.HI R28, RZ, 0x1f, R29 ;  /* 0x0000001fff1c7819 */ /* 0x000fe4000001141d */
[----:B------:R-:W-:Y:S02]  /*1750*/  SHF.R.S32.HI R30, RZ, 0x1f, R27 ;  /* 0x0000001fff1e7819 */ /* 0x000fe4000001141b */
[----:B--2---:R-:W-:Y:S01]  /*1760*/  SHF.R.S32.HI R24, RZ, 0x1f, R25 ;  /* 0x0000001fff187819 */ /* 0x004fe20000011419 */
[----:B------:R-:W-:-:S04]  /*1770*/  IMAD.WIDE.U32 R68, R25, UR13, R38 ;  /* 0x0000000d19447c25 */ /* 0x000fc8000f8e0026 */
[----:B------:R-:W-:-:S04]  /*1780*/  IMAD R24, R24, UR13, RZ ;  /* 0x0000000d18187c24 */ /* 0x000fc8000f8e02ff */
[----:B------:R-:W-:Y:S01]  /*1790*/  IMAD R25, R25, R20, R24 ;  /* 0x0000001419197224 */ /* 0x000fe200078e0218 */
[----:B------:R-:W-:-:S03]  /*17a0*/  SHF.R.S32.HI R24, RZ, 0x1f, R5 ;  /* 0x0000001fff187819 */ /* 0x000fc60000011405 */
        /* <DEDUP_REMOVED lines=10> */
[----:B------:R0:W3:Y:S01]  /*1850*/  LDG.E.CONSTANT R89, desc[UR10][R24.64] ;  /* 0x0000000a18597981 */ /* 0x0000e2000c1e9900 */
[----:B------:R-:W-:Y:S01]  /*1860*/  VIADD R28, R3, 0x8 ;  /* 0x00000008031c7836 */ /* 0x000fe20000000000 */
[----:B------:R-:W-:-:S04]  /*1870*/  SHF.R.S32.HI R30, RZ, 0x1f, R6 ;  /* 0x0000001fff1e7819 */ /* 0x000fc80000011406 */
[----:B------:R-:W-:-:S04]  /*1880*/  SHF.R.S32.HI R29, RZ, 0x1f, R28 ;  /* 0x0000001fff1d7819 */ /* 0x000fc8000001141c */
        /* <DEDUP_REMOVED lines=8> */
[C---:B0-----:R-:W-:Y:S01]  /*1910*/  VIADD R24, R3.reuse, 0x10 ;  /* 0x0000001003187836 */ /* 0x041fe20000000000 */
[----:B------:R-:W-:Y:S01]  /*1920*/  SHF.R.S32.HI R26, RZ, 0x1f, R22 ;  /* 0x0000001fff1a7819 */ /* 0x000fe20000011416 */
[----:B------:R-:W-:Y:S01]  /*1930*/  VIADD R27, R3, 0x14 ;  /* 0x00000014031b7836 */ /* 0x000fe20000000000 */
[----:B------:R-:W0:Y:S04]  /*1940*/  LDS.128 R28, [R21] ;  /* 0x00000000151c7984 */ /* 0x000e280000000c00 */
[----:B------:R-:W4:Y:S01]  /*1950*/  LDG.E.CONSTANT R84, desc[UR10][R84.64] ;  /* 0x0000000a54547981 */ /* 0x000f22000c1e9900 */
[----:B------:R-:W-:-:S04]  /*1960*/  SHF.R.S32.HI R25, RZ, 0x1f, R24 ;  /* 0x0000001fff197819 */ /* 0x000fc80000011418 */
[----:B------:R-:W-:Y:S02]  /*1970*/  LEA.HI R74, R25, R24, RZ, 0x2 ;  /* 0x00000018194a7211 */ /* 0x000fe400078f10ff */
[----:B------:R-:W-:Y:S02]  /*1980*/  SHF.R.S32.HI R24, RZ, 0x1f, R7 ;  /* 0x0000001fff187819 */ /* 0x000fe40000011407 */
[----:B------:R-:W-:Y:S01]  /*1990*/  IADD3 R25, P0, P1, R7, R68, R22 ;  /* 0x0000004407197210 */ /* 0x000fe2000791e016 */
[----:B------:R-:W-:-:S03]  /*19a0*/  IMAD.SHL.U32 R74, R74, 0x10, RZ ;  /* 0x000000104a4a7824 */ /* 0x000fc600078e00ff */
[----:B------:R-:W-:Y:S02]  /*19b0*/  IADD3.X R26, R24, R69, R26, P0, P1 ;  /* 0x00000045181a7210 */ /* 0x000fe400007e241a */
[C---:B------:R-:W-:Y:S02]  /*19c0*/  LEA R86, P0, R25.reuse, UR8, 0x1 ;  /* 0x0000000819567c11 */ /* 0x040fe4000f8008ff */
[----:B------:R-:W-:Y:S02]  /*19d0*/  SHF.R.S32.HI R24, RZ, 0x1f, R27 ;  /* 0x0000001fff187819 */ /* 0x000fe4000001141b */
[----:B------:R-:W-:Y:S02]  /*19e0*/  LOP3.LUT R75, R74, 0xffffffc0, RZ, 0xc0, !PT ;  /* 0xffffffc04a4b7812 */ /* 0x000fe400078ec0ff */
[----:B------:R-:W-:Y:S02]  /*19f0*/  LEA.HI.X R87, R25, UR9, R26, 0x1, P0 ;  /* 0x0000000919577c11 */ /* 0x000fe400080f0c1a */
[----:B------:R-:W-:-:S02]  /*1a00*/  LEA.HI R27, R24, R27, RZ, 0x2 ;  /* 0x0000001b181b7211 */ /* 0x000fc400078f10ff */
[----:B------:R-:W-:Y:S01]  /*1a10*/  IADD3 R24, P1, P2, R8, R68, R75 ;  /* 0x0000004408187210 */ /* 0x000fe20007a3e04b */
[----:B------:R1:W5:Y:S02]  /*1a20*/  LDG.E.CONSTANT R86, desc[UR10][R86.64] ;  /* 0x0000000a56567981 */ /* 0x000364000c1e9900 */
[----:B------:R-:W-:Y:S01]  /*1a30*/  IMAD.SHL.U32 R27, R27, 0x10, RZ ;  /* 0x000000101b1b7824 */ /* 0x000fe200078e00ff */
[----:B------:R-:W-:Y:S02]  /*1a40*/  IADD3.X R25, R56, R69, R43, P1, P2 ;  /* 0x0000004538197210 */ /* 0x000fe40000fe442b */
[C---:B------:R-:W-:Y:S02]  /*1a50*/  LEA R74, P0, R24.reuse, UR8, 0x1 ;  /* 0x00000008184a7c11 */ /* 0x040fe4000f8008ff */
[----:B------:R-:W-:Y:S02]  /*1a60*/  LOP3.LUT R27, R27, 0xffffffc0, RZ, 0xc0, !PT ;  /* 0xffffffc01b1b7812 */ /* 0x000fe400078ec0ff */
[----:B------:R-:W-:-:S02]  /*1a70*/  LEA.HI.X R75, R24, UR9, R25, 0x1, P0 ;  /* 0x00000009184b7c11 */ /* 0x000fc400080f0c19 */
[----:B------:R-:W-:-:S03]  /*1a80*/  IADD3 R27, P0, P1, R9, R68, R27 ;  /* 0x00000044091b7210 */ /* 0x000fc6000791e01b */
[----:B------:R2:W5:Y:S01]  /*1a90*/  LDG.E.CONSTANT R85, desc[UR10][R74.64] ;  /* 0x0000000a4a557981 */ /* 0x000562000c1e9900 */
[-C--:B------:R-:W-:Y:S02]  /*1aa0*/  IADD3.X R78, R55, R69.reuse, R44, P0, P1 ;  /* 0x00000045374e7210 */ /* 0x080fe400007e242c */
[C---:B------:R-:W-:Y:S02]  /*1ab0*/  LEA R26, P0, R27.reuse, UR8, 0x1 ;  /* 0x000000081b1a7c11 */ /* 0x040fe4000f8008ff */
[----:B------:R-:W-:Y:S02]  /*1ac0*/  IADD3 R25, P2, P3, R10, R68, R23 ;  /* 0x000000440a197210 */ /* 0x000fe40007b5e017 */
[----:B------:R-:W-:Y:S02]  /*1ad0*/  LEA.HI.X R27, R27, UR9, R78, 0x1, P0 ;  /* 0x000000091b1b7c11 */ /* 0x000fe400080f0c4e */
[C---:B------:R-:W-:Y:S02]  /*1ae0*/  LEA R24, P1, R25.reuse, UR8, 0x1 ;  /* 0x0000000819187c11 */ /* 0x040fe4000f8208ff */
[----:B------:R-:W-:Y:S01]  /*1af0*/  IADD3.X R76, R58, R69, R45, P2, P3 ;  /* 0x000000453a4c7210 */ /* 0x000fe200017e642d */
[----:B------:R-:W5:Y:S03]  /*1b00*/  LDG.E.CONSTANT R80, desc[UR10][R26.64] ;  /* 0x0000000a1a507981 */ /* 0x000f66000c1e9900 */
[----:B------:R-:W-:-:S02]  /*1b10*/  LEA.HI.X R25, R25, UR9, R76, 0x1, P1 ;  /* 0x0000000919197c11 */ /* 0x000fc400088f0c4c */
[----:B------:R-:W-:Y:S01]  /*1b20*/  IADD3 R77, P0, P1, R11, R68, R32 ;  /* 0x000000440b4d7210 */ /* 0x000fe2000791e020 */
[----:B0-----:R-:W-:Y:S02]  /*1b30*/  IMAD.U32 R76, R29, 0x10000, RZ ;  /* 0x000100001d4c7824 */ /* 0x001fe400078e00ff */
[----:B------:R0:W5:Y:S01]  /*1b40*/  LDG.E.CONSTANT R81, desc[UR10][R24.64] ;  /* 0x0000000a18517981 */ /* 0x000162000c1e9900 */
[----:B------:R-:W-:Y:S02]  /*1b50*/  LEA R82, P2, R77, UR8, 0x1 ;  /* 0x000000084d527c11 */ /* 0x000fe4000f8408ff */
[----:B------:R-:W-:-:S04]  /*1b60*/  IADD3.X R78, R57, R69, R46, P0, P1 ;  /* 0x00000045394e7210 */ /* 0x000fc800007e242e */
[----:B------:R-:W-:-:S05]  /*1b70*/  LEA.HI.X R83, R77, UR9, R78, 0x1, P2 ;  /* 0x000000094d537c11 */ /* 0x000fca00090f0c4e */
[----:B------:R-:W5:Y:S01]  /*1b80*/  LDG.E.CONSTANT R82, desc[UR10][R82.64] ;  /* 0x0000000a52527981 */ /* 0x000f62000c1e9900 */
[----:B-1----:R-:W-:Y:S02]  /*1b90*/  IMAD.U32 R87, R28, 0x10000, RZ ;  /* 0x000100001c577824 */ /* 0x002fe400078e00ff */
[----:B--2---:R-:W-:-:S04]  /*1ba0*/  IMAD.U32 R75, R88, 0x10000, RZ ;  /* 0x00010000584b7824 */ /* 0x004fc800078e00ff */
[----:B------:R-:W-:Y:S01]  /*1bb0*/  FMUL.FTZ R76, R76, R75 ;  /* 0x0000004b4c4c7220 */ /* 0x000fe20000410000 */
[----:B------:R-:W-:Y:S01]  /*1bc0*/  IADD3 R75, P0, P1, R12, R68, R33 ;  /* 0x000000440c4b7210 */ /* 0x000fe2000791e021 */
[----:B---3--:R-:W-:-:S03]  /*1bd0*/  IMAD.U32 R74, R89, 0x10000, RZ ;  /* 0x00010000594a7824 */ /* 0x008fc600078e00ff */
[-C--:B0-----:R-:W-:Y:S02]  /*1be0*/  IADD3.X R24, R60, R69.reuse, R47, P0, P1 ;  /* 0x000000453c187210 */ /* 0x081fe400007e242f */
[----:B------:R-:W-:Y:S02]  /*1bf0*/  LEA R26, P2, R75, UR8, 0x1 ;  /* 0x000000084b1a7c11 */ /* 0x000fe4000f8408ff */
[----:B------:R-:W-:Y:S01]  /*1c00*/  IADD3 R25, P0, P1, R13, R68, R34 ;  /* 0x000000440d197210 */ /* 0x000fe2000791e022 */
[----:B------:R-:W-:Y:S01]  /*1c10*/  FFMA.FTZ R87, R87, R74, R76 ;  /* 0x0000004a57577223 */ /* 0x000fe2000001004c */
[----:B------:R-:W-:Y:S02]  /*1c20*/  LEA.HI.X R27, R75, UR9, R24, 0x1, P2 ;  /* 0x000000094b1b7c11 */ /* 0x000fe400090f0c18 */
[----:B------:R-:W-:Y:S02]  /*1c30*/  IADD3.X R74, R59, R69, R48, P0, P1 ;  /* 0x000000453b4a7210 */ /* 0x000fe400007e2430 */
[----:B------:R-:W-:-:S02]  /*1c40*/  LEA R24, P2, R25, UR8, 0x1 ;  /* 0x0000000819187c11 */ /* 0x000fc4000f8408ff */
[-C--:B------:R-:W-:Y:S02]  /*1c50*/  IADD3 R77, P0, P1, R14, R68.reuse, R35 ;  /* 0x000000440e4d7210 */ /* 0x080fe4000791e023 */
[----:B------:R-:W-:Y:S02]  /*1c60*/  LEA.HI.X R25, R25, UR9, R74, 0x1, P2 ;  /* 0x0000000919197c11 */ /* 0x000fe400090f0c4a */
[----:B------:R0:W2:Y:S01]  /*1c70*/  LDG.E.CONSTANT R74, desc[UR10][R26.64] ;  /* 0x0000000a1a4a7981 */ /* 0x0000a2000c1e9900 */
[----:B------:R-:W-:Y:S02]  /*1c80*/  LEA R76, P2, R77, UR8, 0x1 ;  /* 0x000000084d4c7c11 */ /* 0x000fe4000f8408ff */
[----:B------:R-:W-:Y:S01]  /*1c90*/  IADD3.X R90, R62, R69, R49, P0, P1 ;  /* 0x000000453e5a7210 */ /* 0x000fe200007e2431 */
[----:B------:R1:W3:Y:S01]  /*1ca0*/  LDG.E.CONSTANT R75, desc[UR10][R24.64] ;  /* 0x0000000a184b7981 */ /* 0x0002e2000c1e9900 */
[----:B------:R-:W-:Y:S02]  /*1cb0*/  IADD3 R78, P0, P1, R15, R68, R36 ;  /* 0x000000440f4e7210 */ /* 0x000fe4000791e024 */
[----:B------:R-:W-:-:S02]  /*1cc0*/  LEA.HI.X R77, R77, UR9, R90, 0x1, P2 ;  /* 0x000000094d4d7c11 */ /* 0x000fc400090f0c5a */
[C---:B------:R-:W-:Y:S02]  /*1cd0*/  LEA R92, P2, R78.reuse, UR8, 0x1 ;  /* 0x000000084e5c7c11 */ /* 0x040fe4000f8408ff */
[----:B------:R-:W-:Y:S01]  /*1ce0*/  IADD3.X R79, R61, R69, R50, P0, P1 ;  /* 0x000000453d4f7210 */ /* 0x000fe200007e2432 */
[----:B------:R-:W3:Y:S03]  /*1cf0*/  LDG.E.CONSTANT R76, desc[UR10][R76.64] ;  /* 0x0000000a4c4c7981 */ /* 0x000ee6000c1e9900 */
[----:B------:R-:W-:Y:S02]  /*1d00*/  LEA.HI.X R93, R78, UR9, R79, 0x1, P2 ;  /* 0x000000094e5d7c11 */ /* 0x000fe400090f0c4f */
[----:B------:R-:W-:-:S04]  /*1d10*/  IADD3 R78, P0, P1, R16, R68, R37 ;  /* 0x00000044104e7210 */ /* 0x000fc8000791e025 */
[----:B------:R-:W-:Y:S01]  /*1d20*/  LEA R90, P2, R78, UR8, 0x1 ;  /* 0x000000084e5a7c11 */ /* 0x000fe2000f8408ff */
[----:B------:R4:W3:Y:S01]  /*1d30*/  LDG.E.CONSTANT R77, desc[UR10][R92.64] ;  /* 0x0000000a5c4d7981 */ /* 0x0008e2000c1e9900 */
[-C--:B0-----:R-:W-:Y:S02]  /*1d40*/  IADD3.X R27, R64, R69.reuse, R51, P0, P1 ;  /* 0x00000045401b7210 */ /* 0x081fe400007e2433 */
[----:B-1----:R-:W-:Y:S02]  /*1d50*/  IADD3 R24, P0, P1, R17, R68, R40 ;  /* 0x0000004411187210 */ /* 0x002fe4000791e028 */
[----:B------:R-:W-:Y:S02]  /*1d60*/  LEA.HI.X R91, R78, UR9, R27, 0x1, P2 ;  /* 0x000000094e5b7c11 */ /* 0x000fe400090f0c1b */
[C---:B------:R-:W-:Y:S02]  /*1d70*/  LEA R26, P2, R24.reuse, UR8, 0x1 ;  /* 0x00000008181a7c11 */ /* 0x040fe4000f8408ff */
[----:B------:R-:W-:Y:S01]  /*1d80*/  IADD3.X R25, R63, R69, R52, P0, P1 ;  /* 0x000000453f197210 */ /* 0x000fe200007e2434 */
[----:B------:R-:W3:Y:S03]  /*1d90*/  LDG.E.CONSTANT R78, desc[UR10][R90.64] ;  /* 0x0000000a5a4e7981 */ /* 0x000ee6000c1e9900 */
[----:B------:R-:W-:-:S02]  /*1da0*/  LEA.HI.X R27, R24, UR9, R25, 0x1, P2 ;  /* 0x00000009181b7c11 */ /* 0x000fc400090f0c19 */
[----:B------:R-:W-:-:S04]  /*1db0*/  IADD3 R25, P0, P1, R18, R68, R41 ;  /* 0x0000004412197210 */ /* 0x000fc8000791e029 */
[-C--:B------:R-:W-:Y:S02]  /*1dc0*/  IADD3.X R79, R66, R69.reuse, R53, P0, P1 ;  /* 0x00000045424f7210 */ /* 0x080fe400007e2435 */
[----:B------:R-:W-:Y:S02]  /*1dd0*/  LEA R24, P2, R25, UR8, 0x1 ;  /* 0x0000000819187c11 */ /* 0x000fe4000f8408ff */
[----:B----4-:R-:W-:Y:S02]  /*1de0*/  IADD3 R92, P0, P1, R19, R68, R42 ;  /* 0x00000044135c7210 */ /* 0x010fe4000791e02a */
[----:B------:R-:W-:Y:S02]  /*1df0*/  LEA.HI.X R25, R25, UR9, R79, 0x1, P2 ;  /* 0x0000000919197c11 */ /* 0x000fe400090f0c4f */
[----:B------:R-:W4:Y:S01]  /*1e00*/  LDG.E.CONSTANT R79, desc[UR10][R26.64] ;  /* 0x0000000a1a4f7981 */ /* 0x000f22000c1e9900 */
[----:B------:R-:W-:Y:S02]  /*1e10*/  IADD3.X R69, R65, R69, R54, P0, P1 ;  /* 0x0000004541457210 */ /* 0x000fe400007e2436 */
[C---:B------:R-:W-:Y:S01]  /*1e20*/  LEA R68, P0, R92.reuse, UR8, 0x1 ;  /* 0x000000085c447c11 */ /* 0x040fe2000f8008ff */
[----:B------:R0:W4:Y:S03]  /*1e30*/  LDG.E.CONSTANT R83, desc[UR10][R24.64] ;  /* 0x0000000a18537981 */ /* 0x000126000c1e9900 */
[----:B------:R-:W-:-:S05]  /*1e40*/  LEA.HI.X R69, R92, UR9, R69, 0x1, P0 ;  /* 0x000000095c457c11 */ /* 0x000fca00080f0c45 */
[----:B------:R1:W4:Y:S01]  /*1e50*/  LDG.E.CONSTANT R68, desc[UR10][R68.64] ;  /* 0x0000000a44447981 */ /* 0x000322000c1e9900 */
[----:B0-----:R-:W-:Y:S02]  /*1e60*/  IMAD.U32 R24, R30, 0x10000, RZ ;  /* 0x000100001e187824 */ /* 0x001fe400078e00ff */
[----:B------:R-:W-:-:S04]  /*1e70*/  IMAD.U32 R25, R84, 0x10000, RZ ;  /* 0x0001000054197824 */ /* 0x000fc800078e00ff */
[----:B------:R-:W-:Y:S02]  /*1e80*/  FFMA.FTZ R87, R24, R25, R87 ;  /* 0x0000001918577223 */ /* 0x000fe40000010057 */
[----:B------:R-:W0:Y:S01]  /*1e90*/  LDS.128 R24, [R21+0x10] ;  /* 0x0000100015187984 */ /* 0x000e220000000c00 */
[----:B------:R-:W-:Y:S02]  /*1ea0*/  PRMT R29, R29, 0x7632, R29 ;  /* 0x000076321d1d7816 */ /* 0x000fe4000000001d */
        /* <DEDUP_REMOVED lines=8> */
[----:B------:R-:W-:Y:S01]  /*1f30*/  FMUL.FTZ R29, R29, R88 ;  /* 0x000000581d1d7220 */ /* 0x000fe20000410000 */
[----:B------:R-:W-:-:S02]  /*1f40*/  IMAD.U32 R89, R89, 0x10000, RZ ;  /* 0x0001000059597824 */ /* 0x000fc400078e00ff */
[----:B------:R-:W-:Y:S02]  /*1f50*/  SHF.L.U32 R84, R84, 0x10, RZ ;  /* 0x0000001054547819 */ /* 0x000fe400000006ff */
[----:B------:R-:W-:Y:S01]  /*1f60*/  FFMA.FTZ R28, R28, R89, R29 ;  /* 0x000000591c1c7223 */ /* 0x000fe2000001001d */
[----:B------:R-:W-:Y:S01]  /*1f70*/  IMAD.U32 R29, R30, 0x10000, RZ ;  /* 0x000100001e1d7824 */ /* 0x000fe200078e00ff */
[----:B------:R-:W-:-:S03]  /*1f80*/  PRMT R30, R31, 0x7632, R30 ;  /* 0x000076321f1e7816 */ /* 0x000fc6000000001e */
[--C-:B------:R-:W-:Y:S01]  /*1f90*/  FFMA.FTZ R29, R29, R84, R28.reuse ;  /* 0x000000541d1d7223 */ /* 0x100fe2000001001c */
[----:B-----5:R-:W-:Y:S01]  /*1fa0*/  PRMT R28, R86, 0x7632, R28 ;  /* 0x00007632561c7816 */ /* 0x020fe2000000001c */
[----:B------:R-:W-:Y:S02]  /*1fb0*/  IMAD.U32 R30, R30, 0x10000, RZ ;  /* 0x000100001e1e7824 */ /* 0x000fe400078e00ff */
[----:B------:R-:W-:Y:S02]  /*1fc0*/  IMAD.U32 R84, R31, 0x10000, RZ ;  /* 0x000100001f547824 */ /* 0x000fe400078e00ff */
[----:B------:R-:W-:Y:S02]  /*1fd0*/  IMAD.U32 R28, R28, 0x10000, RZ ;  /* 0x000100001c1c7824 */ /* 0x000fe400078e00ff */
[----:B------:R-:W-:Y:S02]  /*1fe0*/  IMAD.U32 R86, R86, 0x10000, RZ ;  /* 0x0001000056567824 */ /* 0x000fe400078e00ff */
[----:B-1----:R-:W-:Y:S01]  /*1ff0*/  FFMA.FTZ R69, R30, R28, R29 ;  /* 0x0000001c1e457223 */ /* 0x002fe2000001001d */
[----:B------:R-:W-:-:S02]  /*2000*/  IMAD.U32 R30, R85, 0x10000, RZ ;  /* 0x00010000551e7824 */ /* 0x000fc400078e00ff */
[----:B------:R-:W-:Y:S01]  /*2010*/  FFMA.FTZ R84, R84, R86, R87 ;  /* 0x0000005654547223 */ /* 0x000fe20000010057 */
[----:B------:R-:W-:Y:S01]  /*2020*/  PRMT R85, R85, 0x7632, R85 ;  /* 0x0000763255557816 */ /* 0x000fe20000000055 */
[C---:B0-----:R-:W-:Y:S01]  /*2030*/  IMAD.U32 R29, R24.reuse, 0x10000, RZ ;  /* 0x00010000181d7824 */ /* 0x041fe200078e00ff */
[----:B------:R-:W-:-:S03]  /*2040*/  PRMT R28, R24, 0x7632, R28 ;  /* 0x00007632181c7816 */ /* 0x000fc6000000001c */
[----:B------:R-:W-:Y:S02]  /*2050*/  FFMA.FTZ R24, R29, R30, R84 ;  /* 0x0000001e1d187223 */ /* 0x000fe40000010054 */
[----:B------:R-:W-:Y:S02]  /*2060*/  IMAD.U32 R84, R28, 0x10000, RZ ;  /* 0x000100001c547824 */ /* 0x000fe400078e00ff */
[----:B------:R-:W0:Y:S01]  /*2070*/  LDS.128 R28, [R21+0x20] ;  /* 0x00002000151c7984 */ /* 0x000e220000000c00 */
[----:B------:R-:W-:-:S04]  /*2080*/  IMAD.U32 R85, R85, 0x10000, RZ ;  /* 0x0001000055557824 */ /* 0x000fc800078e00ff */
[----:B------:R-:W-:Y:S01]  /*2090*/  FFMA.FTZ R69, R84, R85, R69 ;  /* 0x0000005554457223 */ /* 0x000fe20000010045 */
[C---:B------:R-:W-:Y:S01]  /*20a0*/  PRMT R84, R25.reuse, 0x7632, R84 ;  /* 0x0000763219547816 */ /* 0x040fe20000000054 */
[----:B------:R-:W-:Y:S01]  /*20b0*/  IMAD.U32 R85, R25, 0x10000, RZ ;  /* 0x0001000019557824 */ /* 0x000fe200078e00ff */
[C---:B------:R-:W-:Y:S01]  /*20c0*/  PRMT R25, R80.reuse, 0x7632, R25 ;  /* 0x0000763250197816 */ /* 0x040fe20000000019 */
[----:B------:R-:W-:Y:S02]  /*20d0*/  IMAD.U32 R80, R80, 0x10000, RZ ;  /* 0x0001000050507824 */ /* 0x000fe400078e00ff */
[----:B------:R-:W-:Y:S02]  /*20e0*/  IMAD.U32 R84, R84, 0x10000, RZ ;  /* 0x0001000054547824 */ /* 0x000fe400078e00ff */
[----:B------:R-:W-:Y:S02]  /*20f0*/  IMAD.U32 R25, R25, 0x10000, RZ ;  /* 0x0001000019197824 */ /* 0x000fe400078e00ff */
[----:B------:R-:W-:Y:S01]  /*2100*/  FFMA.FTZ R24, R85, R80, R24 ;  /* 0x0000005055187223 */ /* 0x000fe20000010018 */
[----:B------:R-:W-:-:S02]  /*2110*/  IMAD.U32 R80, R81, 0x10000, RZ ;  /* 0x0001000051507824 */ /* 0x000fc400078e00ff */
[----:B------:R-:W-:Y:S01]  /*2120*/  FFMA.FTZ R25, R84, R25, R69 ;  /* 0x0000001954197223 */ /* 0x000fe20000010045 */
[C---:B------:R-:W-:Y:S01]  /*2130*/  IMAD.U32 R69, R26.reuse, 0x10000, RZ ;  /* 0x000100001a457824 */ /* 0x040fe200078e00ff */
[----:B------:R-:W-:Y:S02]  /*2140*/  PRMT R26, R26, 0x7632, R26 ;  /* 0x000076321a1a7816 */ /* 0x000fe4000000001a */
[----:B------:R-:W-:Y:S01]  /*2150*/  PRMT R81, R81, 0x7632, R81 ;  /* 0x0000763251517816 */ /* 0x000fe20000000051 */
[----:B------:R-:W-:Y:S01]  /*2160*/  FFMA.FTZ R24, R69, R80, R24 ;  /* 0x0000005045187223 */ /* 0x000fe20000010018 */
[C---:B------:R-:W-:Y:S01]  /*2170*/  IMAD.U32 R85, R27.reuse, 0x10000, RZ ;  /* 0x000100001b557824 */ /* 0x040fe200078e00ff */
[----:B------:R-:W-:Y:S01]  /*2180*/  PRMT R27, R27, 0x7632, R27 ;  /* 0x000076321b1b7816 */ /* 0x000fe2000000001b */
[----:B------:R-:W-:Y:S02]  /*2190*/  IMAD.U32 R26, R26, 0x10000, RZ ;  /* 0x000100001a1a7824 */ /* 0x000fe400078e00ff */
[----:B------:R-:W-:-:S02]  /*21a0*/  IMAD.U32 R80, R82, 0x10000, RZ ;  /* 0x0001000052507824 */ /* 0x000fc400078e00ff */
[----:B------:R-:W-:Y:S01]  /*21b0*/  IMAD.U32 R81, R81, 0x10000, RZ ;  /* 0x0001000051517824 */ /* 0x000fe200078e00ff */
[----:B------:R-:W-:Y:S01]  /*21c0*/  PRMT R82, R82, 0x7632, R82 ;  /* 0x0000763252527816 */ /* 0x000fe20000000052 */
[----:B------:R-:W-:Y:S01]  /*21d0*/  FFMA.FTZ R85, R85, R80, R24 ;  /* 0x0000005055557223 */ /* 0x000fe20000010018 */
[----:B------:R-:W-:Y:S02]  /*21e0*/  IMAD.U32 R80, R27, 0x10000, RZ ;  /* 0x000100001b507824 */ /* 0x000fe400078e00ff */
[----:B------:R-:W-:Y:S02]  /*21f0*/  FFMA.FTZ R69, R26, R81, R25 ;  /* 0x000000511a457223 */ /* 0x000fe40000010019 */
[----:B------:R-:W1:Y:S01]  /*2200*/  LDS.128 R24, [R21+0x30] ;  /* 0x0000300015187984 */ /* 0x000e620000000c00 */
[----:B------:R-:W-:-:S04]  /*2210*/  IMAD.U32 R82, R82, 0x10000, RZ ;  /* 0x0001000052527824 */ /* 0x000fc800078e00ff */
[----:B------:R-:W-:Y:S01]  /*2220*/  FFMA.FTZ R69, R80, R82, R69 ;  /* 0x0000005250457223 */ /* 0x000fe20000010045 */
[C---:B0-----:R-:W-:Y:S01]  /*2230*/  IMAD.U32 R80, R28.reuse, 0x10000, RZ ;  /* 0x000100001c507824 */ /* 0x041fe200078e00ff */
[----:B------:R-:W-:Y:S02]  /*2240*/  PRMT R28, R28, 0x7632, R28 ;  /* 0x000076321c1c7816 */ /* 0x000fe4000000001c */
[C---:B------:R-:W-:Y:S01]  /*2250*/  PRMT R82, R29.reuse, 0x7632, R82 ;  /* 0x000076321d527816 */ /* 0x040fe20000000052 */
[----:B------:R-:W-:-:S03]  /*2260*/  IMAD.U32 R84, R29, 0x10000, RZ ;  /* 0x000100001d547824 */ /* 0x000fc600078e00ff */
[----:B------:R-:W-:Y:S02]  /*2270*/  SHF.L.U32 R82, R82, 0x10, RZ ;  /* 0x0000001052527819 */ /* 0x000fe400000006ff */
[C---:B------:R-:W-:Y:S01]  /*2280*/  PRMT R29, R30.reuse, 0x7632, R29 ;  /* 0x000076321e1d7816 */ /* 0x040fe2000000001d */
[----:B------:R-:W-:Y:S01]  /*2290*/  IMAD.U32 R30, R30, 0x10000, RZ ;  /* 0x000100001e1e7824 */ /* 0x000fe200078e00ff */
[----:B------:R-:W-:Y:S01]  /*22a0*/  UMOV UR4, 0xffffffff ;  /* 0xffffffff00047882 */ /* 0x000fe20000000000 */
[C---:B--2---:R-:W-:Y:S01]  /*22b0*/  IMAD.U32 R81, R74.reuse, 0x10000, RZ ;  /* 0x000100004a517824 */ /* 0x044fe200078e00ff */
[----:B------:R-:W-:-:S03]  /*22c0*/  PRMT R74, R74, 0x7632, R74 ;  /* 0x000076324a4a7816 */ /* 0x000fc6000000004a */
[----:B------:R-:W-:Y:S01]  /*22d0*/  FFMA.FTZ R81, R80, R81, R85 ;  /* 0x0000005150517223 */ /* 0x000fe20000010055 */
[----:B------:R-:W-:Y:S01]  /*22e0*/  IMAD.U32 R80, R28, 0x10000, RZ ;  /* 0x000100001c507824 */ /* 0x000fe200078e00ff */
[C---:B---3--:R-:W-:Y:S01]  /*22f0*/  PRMT R28, R75.reuse, 0x7632, R28 ;  /* 0x000076324b1c7816 */ /* 0x048fe2000000001c */
[----:B------:R-:W-:Y:S02]  /*2300*/  IMAD.U32 R74, R74, 0x10000, RZ ;  /* 0x000100004a4a7824 */ /* 0x000fe400078e00ff */
[----:B------:R-:W-:Y:S02]  /*2310*/  IMAD.U32 R75, R75, 0x10000, RZ ;  /* 0x000100004b4b7824 */ /* 0x000fe400078e00ff */
[----:B------:R-:W-:Y:S02]  /*2320*/  IMAD.U32 R28, R28, 0x10000, RZ ;  /* 0x000100001c1c7824 */ /* 0x000fe400078e00ff */
[----:B------:R-:W-:Y:S01]  /*2330*/  FFMA.FTZ R69, R80, R74, R69 ;  /* 0x0000004a50457223 */ /* 0x000fe20000010045 */
[----:B------:R-:W-:-:S03]  /*2340*/  FFMA.FTZ R75, R84, R75, R81 ;  /* 0x0000004b544b7223 */ /* 0x000fc60000010051 */
[----:B------:R-:W-:Y:S01]  /*2350*/  FFMA.FTZ R69, R82, R28, R69 ;  /* 0x0000001c52457223 */ /* 0x000fe20000010045 */
[C---:B------:R-:W-:Y:S01]  /*2360*/  PRMT R28, R76.reuse, 0x7632, R28 ;  /* 0x000076324c1c7816 */ /* 0x040fe2000000001c */
[----:B------:R-:W-:Y:S02]  /*2370*/  IMAD.U32 R76, R76, 0x10000, RZ ;  /* 0x000100004c4c7824 */ /* 0x000fe400078e00ff */
[----:B------:R-:W-:Y:S02]  /*2380*/  IMAD.U32 R74, R29, 0x10000, RZ ;  /* 0x000100001d4a7824 */ /* 0x000fe400078e00ff */
[----:B------:R-:W-:Y:S02]  /*2390*/  IMAD.U32 R81, R31, 0x10000, RZ ;  /* 0x000100001f517824 */ /* 0x000fe400078e00ff */
[----:B------:R-:W-:Y:S01]  /*23a0*/  FFMA.FTZ R30, R30, R76, R75 ;  /* 0x0000004c1e1e7223 */ /* 0x000fe2000001004b */
[----:B------:R-:W-:Y:S01]  /*23b0*/  IMAD.U32 R29, R77, 0x10000, RZ ;  /* 0x000100004d1d7824 */ /* 0x000fe200078e00ff */
[----:B------:R-:W-:Y:S01]  /*23c0*/  PRMT R31, R31, 0x7632, R31 ;  /* 0x000076321f1f7816 */ /* 0x000fe2000000001f */
[----:B------:R-:W-:-:S02]  /*23d0*/  IMAD.U32 R28, R28, 0x10000, RZ ;  /* 0x000100001c1c7824 */ /* 0x000fc400078e00ff */
[----:B------:R-:W-:Y:S01]  /*23e0*/  FFMA.FTZ R30, R81, R29, R30 ;  /* 0x0000001d511e7223 */ /* 0x000fe2000001001e */
[----:B------:R-:W-:Y:S01]  /*23f0*/  PRMT R29, R77, 0x7632, R29 ;  /* 0x000076324d1d7816 */ /* 0x000fe2000000001d */
[--C-:B------:R-:W-:Y:S01]  /*2400*/  FFMA.FTZ R28, R74, R28, R69.reuse ;  /* 0x0000001c4a1c7223 */ /* 0x100fe20000010045 */
[----:B-1----:R-:W-:Y:S01]  /*2410*/  PRMT R69, R24, 0x7632, R69 ;  /* 0x0000763218457816 */ /* 0x002fe20000000045 */
        /* <DEDUP_REMOVED lines=8> */
[----:B------:R-:W-:Y:S02]  /*24a0*/  IMAD.U32 R29, R25, 0x10000, RZ ;  /* 0x00010000191d7824 */ /* 0x000fe400078e00ff */
[----:B------:R-:W-:Y:S01]  /*24b0*/  FFMA.FTZ R30, R75, R78, R30 ;  /* 0x0000004e4b1e7223 */ /* 0x000fe2000001001e */
[--C-:B------:R-:W-:Y:S01]  /*24c0*/  FFMA.FTZ R24, R69, R24, R28.reuse ;  /* 0x0000001845187223 */ /* 0x100fe2000001001c */
[----:B------:R-:W-:Y:S01]  /*24d0*/  PRMT R25, R25, 0x7632, R25 ;  /* 0x0000763219197816 */ /* 0x000fe20000000019 */
[C---:B----4-:R-:W-:Y:S01]  /*24e0*/  IMAD.U32 R31, R79.reuse, 0x10000, RZ ;  /* 0x000100004f1f7824 */ /* 0x050fe200078e00ff */
[----:B------:R-:W-:-:S03]  /*24f0*/  PRMT R28, R79, 0x7632, R28 ;  /* 0x000076324f1c7816 */ /* 0x000fc6000000001c */
[--C-:B------:R-:W-:Y:S01]  /*2500*/  FFMA.FTZ R29, R29, R31, R30.reuse ;  /* 0x0000001f1d1d7223 */ /* 0x100fe2000001001e */
[----:B------:R-:W-:Y:S01]  /*2510*/  PRMT R30, R26, 0x7632, R30 ;  /* 0x000076321a1e7816 */ /* 0x000fe2000000001e */
[C---:B------:R-:W-:Y:S01]  /*2520*/  IMAD.U32 R31, R83.reuse, 0x10000, RZ ;  /* 0x00010000531f7824 */ /* 0x040fe200078e00ff */
[----:B------:R-:W-:Y:S01]  /*2530*/  PRMT R83, R83, 0x7632, R83 ;  /* 0x0000763253537816 */ /* 0x000fe20000000053 */
[----:B------:R-:W-:Y:S02]  /*2540*/  IMAD.U32 R25, R25, 0x10000, RZ ;  /* 0x0001000019197824 */ /* 0x000fe400078e00ff */
[----:B------:R-:W-:Y:S02]  /*2550*/  IMAD.U32 R28, R28, 0x10000, RZ ;  /* 0x000100001c1c7824 */ /* 0x000fe400078e00ff */
[----:B------:R-:W-:Y:S01]  /*2560*/  IMAD.U32 R26, R26, 0x10000, RZ ;  /* 0x000100001a1a7824 */ /* 0x000fe200078e00ff */
[C---:B------:R-:W-:Y:S01]  /*2570*/  PRMT R69, R27.reuse, 0x7632, R69 ;  /* 0x000076321b457816 */ /* 0x040fe20000000045 */
[----:B------:R-:W-:-:S02]  /*2580*/  IMAD.U32 R74, R27, 0x10000, RZ ;  /* 0x000100001b4a7824 */ /* 0x000fc400078e00ff */
[----:B------:R-:W-:Y:S01]  /*2590*/  FFMA.FTZ R24, R25, R28, R24 ;  /* 0x0000001c19187223 */ /* 0x000fe20000010018 */
[----:B------:R-:W-:Y:S01]  /*25a0*/  FFMA.FTZ R29, R26, R31, R29 ;  /* 0x0000001f1a1d7223 */ /* 0x000fe2000001001d */
[----:B------:R-:W-:Y:S01]  /*25b0*/  IMAD.U32 R25, R30, 0x10000, RZ ;  /* 0x000100001e197824 */ /* 0x000fe200078e00ff */
[----:B------:R-:W-:Y:S01]  /*25c0*/  PRMT R27, R68, 0x7632, R27 ;  /* 0x00007632441b7816 */ /* 0x000fe2000000001b */
[----:B------:R-:W-:Y:S02]  /*25d0*/  IMAD.U32 R26, R83, 0x10000, RZ ;  /* 0x00010000531a7824 */ /* 0x000fe400078e00ff */
[----:B------:R-:W-:Y:S01]  /*25e0*/  VIADD R28, R0, 0x7 ;  /* 0x00000007001c7836 */ /* 0x000fe20000000000 */
[----:B------:R-:W-:Y:S01]  /*25f0*/  SHF.L.U32 R68, R68, 0x10, RZ ;  /* 0x0000001044447819 */ /* 0x000fe200000006ff */
[----:B------:R-:W-:Y:S01]  /*2600*/  FFMA.FTZ R24, R25, R26, R24 ;  /* 0x0000001a19187223 */ /* 0x000fe20000010018 */
[----:B------:R-:W-:Y:S02]  /*2610*/  IMAD.U32 R69, R69, 0x10000, RZ ;  /* 0x0001000045457824 */ /* 0x000fe400078e00ff */
[----:B------:R-:W-:Y:S01]  /*2620*/  IMAD.U32 R27, R27, 0x10000, RZ ;  /* 0x000100001b1b7824 */ /* 0x000fe200078e00ff */
[----:B------:R-:W-:Y:S01]  /*2630*/  SHF.R.S32.HI R25, RZ, 0x1f, R28 ;  /* 0x0000001fff197819 */ /* 0x000fe2000001141c */
[----:B------:R-:W-:-:S02]  /*2640*/  FFMA.FTZ R29, R74, R68, R29 ;  /* 0x000000444a1d7223 */ /* 0x000fc4000001001d */
[----:B------:R-:W-:Y:S01]  /*2650*/  FFMA.FTZ R24, R69, R27, R24 ;  /* 0x0000001b45187223 */ /* 0x000fe20000010018 */
[----:B------:R-:W-:-:S03]  /*2660*/  LEA.HI R25, R25, R28, RZ, 0x3 ;  /* 0x0000001c19197211 */ /* 0x000fc600078f18ff */
[----:B------:R-:W-:Y:S01]  /*2670*/  FADD.FTZ R24, R29, R24 ;  /* 0x000000181d187221 */ /* 0x000fe20000010000 */
[----:B------:R-:W-:Y:S01]  /*2680*/  SHF.R.S32.HI R27, RZ, 0x3, R25 ;  /* 0x00000003ff1b7819 */ /* 0x000fe20000011419 */
[----:B------:R-:W-:Y:S06]  /*2690*/  BRA.DIV UR4, `(.L_x_20143) ;  /* 0x0000004a049c7947 */ /* 0x000fec000b800000 */
[----:B------:R-:W0:Y:S02]  /*26a0*/  SHFL.BFLY PT, R25, R24, 0x2, 0x1f ;  /* 0x0c401f0018197f89 */ /* 0x000e2400000e0000 */
[----:B0-----:R-:W-:-:S05]  /*26b0*/  FADD.FTZ R25, R24, R25 ;  /* 0x0000001918197221 */ /* 0x001fca0000010000 */
[----:B------:R0:W1:Y:S02]  /*26c0*/  SHFL.BFLY PT, R26, R25, 0x1, 0x1f ;  /* 0x0c201f00191a7f89 */ /* 0x00006400000e0000 */
.L_x_20186:
[----:B------:R-:W-:Y:S01]  /*26d0*/  ISETP.NE.AND P0, PT, R3, RZ, PT ;  /* 0x000000ff0300720c */ /* 0x000fe20003f05270 */
[----:B------:R-:W-:Y:S01]  /*26e0*/  VIADD R72, R72, 0x4 ;  /* 0x0000000448487836 */ /* 0x000fe20000000000 */
[----:B------:R-:W-:Y:S01]  /*26f0*/  BSSY B1, `(.L_x_20144) ;  /* 0x0000009000017945 */ /* 0x000fe20003800000 */
[----:B-1----:R-:W-:-:S03]  /*2700*/  FADD.FTZ R24, R25, R26 ;  /* 0x0000001a19187221 */ /* 0x002fc60000010000 */
[----:B------:R-:W-:-:S07]  /*2710*/  ISETP.GE.AND P1, PT, R72, R27, PT ;  /* 0x0000001b4800720c */ /* 0x000fce0003f26270 */
[----:B------:R-:W-:Y:S06]  /*2720*/  @P0 BRA `(.L_x_20145) ;  /* 0x0000000000140947 */ /* 0x000fec0003800000 */
[----:B0-----:R-:W-:Y:S01]  /*2730*/  FFMA.FTZ R25, R24, UR12, RZ ;  /* 0x0000000c18197c23 */ /* 0x001fe200080100ff */
[----:B------:R-:W-:-:S04]  /*2740*/  ISETP.GE.AND P0, PT, R67, R0, PT ;  /* 0x000000004300720c */ /* 0x000fc80003f06270 */
[----:B------:R-:W-:-:S05]  /*2750*/  FSEL R24, R25, RZ, !P0 ;  /* 0x000000ff19187208 */ /* 0x000fca0004000000 */
[----:B------:R1:W-:Y:S04]  /*2760*/  STS [R73], R24 ;  /* 0x0000001849007388 */ /* 0x0003e80000000800 */
[----:B------:R-:W-:-:S07]  /*2770*/  @!P0 FMNMX.FTZ R4, R4, R25, !PT ;  /* 0x0000001904048209 */ /* 0x000fce0007810000 */
.L_x_20145:
[----:B------:R-:W-:Y:S05]  /*2780*/  BSYNC B1 ;  /* 0x0000000000017941 */ /* 0x000fea0003800000 */
.L_x_20144:
[----:B------:R-:W-:Y:S01]  /*2790*/  IADD3 R70, P0, R70, 0x10, RZ ;  /* 0x0000001046467810 */ /* 0x000fe20007f1e0ff */
[----:B-1----:R-:W-:Y:S02]  /*27a0*/  VIADD R73, R73, 0x80 ;  /* 0x0000008049497836 */ /* 0x002fe40000000000 */
[----:B------:R-:W-:Y:S02]  /*27b0*/  VIADD R67, R67, 0x20 ;  /* 0x0000002043437836 */ /* 0x000fe40000000000 */
[----:B------:R-:W-:Y:S01]  /*27c0*/  IMAD.X R71, RZ, RZ, R71, P0 ;  /* 0x000000ffff477224 */ /* 0x000fe200000e0647 */
[----:B------:R-:W-:Y:S07]  /*27d0*/  @!P1 BRA `(.L_x_20146) ;  /* 0xffffffec00ac9947 */ /* 0x000fee000383ffff */
[----:B------:R-:W-:Y:S05]  /*27e0*/  BRA `(.L_x_20141) ;  /* 0x0000001000ac7947 */ /* 0x000fea0003800000 */
.L_x_20142:
        /* <DEDUP_REMOVED lines=15> */
.L_x_20150:
[----:B------:R-:W-:Y:S02]  /*28e0*/  IMAD.MOV.U32 R25, RZ, RZ, R73 ;  /* 0x000000ffff197224 */ /* 0x000fe400078e0049 */
[----:B------:R-:W-:-:S05]  /*28f0*/  IMAD.MOV.U32 R24, RZ, RZ, R70 ;  /* 0x000000ffff187224 */ /* 0x000fca00078e0046 */
[----:B------:R0:W2:Y:S01]  /*2900*/  LDG.E.CONSTANT R25, desc[UR10][R24.64] ;  /* 0x0000000a18197981 */ /* 0x0000a2000c1e9900 */
[C---:B------:R-:W-:Y:S02]  /*2910*/  VIADD R26, R3.reuse, 0x4 ;  /* 0x00000004031a7836 */ /* 0x040fe40000000000 */
[----:B------:R-:W-:-:S03]  /*2920*/  IMAD.SHL.U32 R29, R3, 0x2, RZ ;  /* 0x00000002031d7824 */ /* 0x000fc600078e00ff */
[----:B------:R-:W-:Y:S02]  /*2930*/  SHF.R.S32.HI R27, RZ, 0x1f, R26 ;  /* 0x0000001fff1b7819 */ /* 0x000fe4000001141a */
[----:B------:R-:W-:Y:S02]  /*2940*/  SHF.R.S32.HI R30, RZ, 0x1f, R29 ;  /* 0x0000001fff1e7819 */ /* 0x000fe4000001141d */
[----:B------:R-:W-:Y:S01]  /*2950*/  LEA.HI R31, R27, R26, RZ, 0x2 ;  /* 0x0000001a1b1f7211 */ /* 0x000fe200078f10ff */
[----:B------:R-:W-:Y:S01]  /*2960*/  IMAD.MOV.U32 R26, RZ, RZ, R38 ;  /* 0x000000ffff1a7224 */ /* 0x000fe200078e0026 */
[----:B------:R-:W-:Y:S01]  /*2970*/  LEA.HI R30, R30, R29, RZ, 0x3 ;  /* 0x0000001d1e1e7211 */ /* 0x000fe200078f18ff */
[----:B------:R-:W-:Y:S01]  /*2980*/  IMAD.MOV.U32 R27, RZ, RZ, R39 ;  /* 0x000000ffff1b7224 */ /* 0x000fe200078e0027 */
[----:B0-----:R-:W-:Y:S01]  /*2990*/  SHF.R.S32.HI R24, RZ, 0x1f, R5 ;  /* 0x0000001fff187819 */ /* 0x001fe20000011405 */
[----:B------:R-:W-:Y:S01]  /*29a0*/  IMAD.SHL.U32 R31, R31, 0x10, RZ ;  /* 0x000000101f1f7824 */ /* 0x000fe200078e00ff */
[----:B------:R-:W-:-:S04]  /*29b0*/  LOP3.LUT R30, R30, 0xfffffff8, RZ, 0xc0, !PT ;  /* 0xfffffff81e1e7812 */ /* 0x000fc800078ec0ff */
[----:B------:R-:W-:Y:S01]  /*29c0*/  LOP3.LUT R31, R31, 0xffffffc0, RZ, 0xc0, !PT ;  /* 0xffffffc01f1f7812 */ /* 0x000fe200078ec0ff */
[----:B------:R-:W-:-:S05]  /*29d0*/  IMAD.IADD R29, R29, 0x1, -R30 ;  /* 0x000000011d1d7824 */ /* 0x000fca00078e0a1e */
[----:B------:R-:W-:Y:S02]  /*29e0*/  SHF.R.S32.HI R30, RZ, 0x1f, R29 ;  /* 0x0000001fff1e7819 */ /* 0x000fe4000001141d */
[----:B--2---:R-:W-:Y:S01]  /*29f0*/  SHF.R.S32.HI R28, RZ, 0x1f, R25 ;  /* 0x0000001fff1c7819 */ /* 0x004fe20000011419 */
[----:B------:R-:W-:-:S04]  /*2a00*/  IMAD.WIDE.U32 R26, R25, UR14, R26 ;  /* 0x0000000e191a7c25 */ /* 0x000fc8000f8e001a */
[----:B------:R-:W-:Y:S01]  /*2a10*/  IMAD R28, R28, UR14, RZ ;  /* 0x0000000e1c1c7c24 */ /* 0x000fe2000f8e02ff */
[----:B------:R-:W-:-:S03]  /*2a20*/  IADD3 R29, P0, R29, R26, RZ ;  /* 0x0000001a1d1d7210 */ /* 0x000fc60007f1e0ff */
[----:B------:R-:W-:Y:S01]  /*2a30*/  IMAD R25, R25, R20, R28 ;  /* 0x0000001419197224 */ /* 0x000fe200078e021c */
[----:B------:R-:W-:-:S03]  /*2a40*/  SHF.R.S32.HI R28, RZ, 0x1f, R31 ;  /* 0x0000001fff1c7819 */ /* 0x000fc6000001141f */
[----:B------:R-:W-:Y:S01]  /*2a50*/  IMAD.IADD R27, R27, 0x1, R25 ;  /* 0x000000011b1b7824 */ /* 0x000fe200078e0219 */
[----:B------:R-:W-:-:S03]  /*2a60*/  IADD3 R25, P1, P2, R5, R26, R31 ;  /* 0x0000001a05197210 */ /* 0x000fc60007a3e01f */
[----:B------:R-:W-:Y:S01]  /*2a70*/  IMAD.X R30, R30, 0x1, R27, P0 ;  /* 0x000000011e1e7824 */ /* 0x000fe200000e061b */
[----:B------:R-:W-:Y:S02]  /*2a80*/  IADD3.X R28, R24, R27, R28, P1, P2 ;  /* 0x0000001b181c7210 */ /* 0x000fe40000fe441c */
[----:B------:R-:W-:Y:S02]  /*2a90*/  LEA R24, P1, R25, UR16, 0x1 ;  /* 0x0000001019187c11 */ /* 0x000fe4000f8208ff */
[----:B------:R-:W-:Y:S02]  /*2aa0*/  LEA R90, P0, R29, UR16, 0x1 ;  /* 0x000000101d5a7c11 */ /* 0x000fe4000f8008ff */
[----:B------:R-:W-:Y:S02]  /*2ab0*/  LEA.HI.X R25, R25, UR17, R28, 0x1, P1 ;  /* 0x0000001119197c11 */ /* 0x000fe400088f0c1c */
[----:B------:R-:W-:-:S03]  /*2ac0*/  LEA.HI.X R91, R29, UR17, R30, 0x1, P0 ;  /* 0x000000111d5b7c11 */ /* 0x000fc600080f0c1e */
[----:B------:R0:W2:Y:S04]  /*2ad0*/  LDG.E.CONSTANT R79, desc[UR10][R24.64] ;  /* 0x0000000a184f7981 */ /* 0x0000a8000c1e9900 */
[----:B------:R-:W3:Y:S01]  /*2ae0*/  LDG.E.CONSTANT R90, desc[UR10][R90.64] ;  /* 0x0000000a5a5a7981 */ /* 0x000ee2000c1e9900 */
[----:B------:R-:W-:Y:S01]  /*2af0*/  VIADD R28, R3, 0x8 ;  /* 0x00000008031c7836 */ /* 0x000fe20000000000 */
[----:B------:R-:W-:-:S04]  /*2b00*/  SHF.R.S32.HI R31, RZ, 0x1f, R6 ;  /* 0x0000001fff1f7819 */ /* 0x000fc80000011406 */
[----:B------:R-:W-:Y:S02]  /*2b10*/  SHF.R.S32.HI R29, RZ, 0x1f, R28 ;  /* 0x0000001fff1d7819 */ /* 0x000fe4000001141c */
[----:B0-----:R-:W-:Y:S02]  /*2b20*/  SHF.R.S32.HI R24, RZ, 0x1f, R22 ;  /* 0x0000001fff187819 */ /* 0x001fe40000011416 */
[----:B------:R-:W-:-:S05]  /*2b30*/  LEA.HI R29, R29, R28, RZ, 0x2 ;  /* 0x0000001c1d1d7211 */ /* 0x000fca00078f10ff */
[----:B------:R-:W-:-:S05]  /*2b40*/  IMAD.SHL.U32 R29, R29, 0x10, RZ ;  /* 0x000000101d1d7824 */ /* 0x000fca00078e00ff */
[----:B------:R-:W-:-:S04]  /*2b50*/  LOP3.LUT R29, R29, 0xffffffc0, RZ, 0xc0, !PT ;  /* 0xffffffc01d1d7812 */ /* 0x000fc800078ec0ff */
[--C-:B------:R-:W-:Y:S02]  /*2b60*/  SHF.R.S32.HI R30, RZ, 0x1f, R29.reuse ;  /* 0x0000001fff1e7819 */ /* 0x100fe4000001141d */
[----:B------:R-:W-:-:S04]  /*2b70*/  IADD3 R28, P0, P1, R6, R26, R29 ;  /* 0x0000001a061c7210 */ /* 0x000fc8000791e01d */
[----:B------:R-:W-:Y:S02]  /*2b80*/  IADD3.X R29, R31, R27, R30, P0, P1 ;  /* 0x0000001b1f1d7210 */ /* 0x000fe400007e241e */
[----:B------:R-:W-:-:S04]  /*2b90*/  LEA R88, P0, R28, UR16, 0x1 ;  /* 0x000000101c587c11 */ /* 0x000fc8000f8008ff */
[----:B------:R-:W-:Y:S02]  /*2ba0*/  LEA.HI.X R89, R28, UR17, R29, 0x1, P0 ;  /* 0x000000111c597c11 */ /* 0x000fe400080f0c1d */
[----:B------:R-:W-:Y:S02]  /*2bb0*/  SHF.R.S32.HI R28, RZ, 0x1f, R7 ;  /* 0x0000001fff1c7819 */ /* 0x000fe40000011407 */
[----:B------:R-:W-:Y:S01]  /*2bc0*/  IADD3 R25, P0, P1, R7, R26, R22 ;  /* 0x0000001a07197210 */ /* 0x000fe2000791e016 */
[----:B------:R-:W4:Y:S03]  /*2bd0*/  LDG.E.CONSTANT R88, desc[UR10][R88.64] ;  /* 0x0000000a58587981 */ /* 0x000f26000c1e9900 */
[----:B------:R-:W-:Y:S02]  /*2be0*/  IADD3.X R28, R28, R27, R24, P0, P1 ;  /* 0x0000001b1c1c7210 */ /* 0x000fe400007e2418 */
[----:B------:R-:W-:-:S04]  /*2bf0*/  LEA R24, P0, R25, UR16, 0x1 ;  /* 0x0000001019187c11 */ /* 0x000fc8000f8008ff */
[----:B------:R-:W-:Y:S02]  /*2c00*/  LEA.HI.X R25, R25, UR17, R28, 0x1, P0 ;  /* 0x0000001119197c11 */ /* 0x000fe400080f0c1c */
[----:B------:R-:W0:Y:S04]  /*2c10*/  LDS.128 R28, [R21] ;  /* 0x00000000151c7984 */ /* 0x000e280000000c00 */
[----:B------:R1:W5:Y:S01]  /*2c20*/  LDG.E.CONSTANT R87, desc[UR10][R24.64] ;  /* 0x0000000a18577981 */ /* 0x000362000c1e9900 */
[----:B------:R-:W-:-:S05]  /*2c30*/  VIADD R74, R3, 0x10 ;  /* 0x00000010034a7836 */ /* 0x000fca0000000000 */
[----:B------:R-:W-:-:S04]  /*2c40*/  SHF.R.S32.HI R75, RZ, 0x1f, R74 ;  /* 0x0000001fff4b7819 */ /* 0x000fc8000001144a */
[----:B------:R-:W-:Y:S01]  /*2c50*/  LEA.HI R75, R75, R74, RZ, 0x2 ;  /* 0x0000004a4b4b7211 */ /* 0x000fe200078f10ff */
[----:B------:R-:W-:-:S04]  /*2c60*/  VIADD R74, R3, 0x14 ;  /* 0x00000014034a7836 */ /* 0x000fc80000000000 */
[----:B------:R-:W-:Y:S01]  /*2c70*/  IMAD.SHL.U32 R75, R75, 0x10, RZ ;  /* 0x000000104b4b7824 */ /* 0x000fe200078e00ff */
[----:B------:R-:W-:-:S04]  /*2c80*/  SHF.R.S32.HI R77, RZ, 0x1f, R74 ;  /* 0x0000001fff4d7819 */ /* 0x000fc8000001144a */
[----:B------:R-:W-:Y:S02]  /*2c90*/  LOP3.LUT R75, R75, 0xffffffc0, RZ, 0xc0, !PT ;  /* 0xffffffc04b4b7812 */ /* 0x000fe400078ec0ff */
[----:B------:R-:W-:Y:S02]  /*2ca0*/  LEA.HI R77, R77, R74, RZ, 0x2 ;  /* 0x0000004a4d4d7211 */ /* 0x000fe400078f10ff */
[----:B------:R-:W-:-:S03]  /*2cb0*/  IADD3 R75, P0, P1, R8, R26, R75 ;  /* 0x0000001a084b7210 */ /* 0x000fc6000791e04b */
[----:B------:R-:W-:Y:S01]  /*2cc0*/  IMAD.SHL.U32 R77, R77, 0x10, RZ ;  /* 0x000000104d4d7824 */ /* 0x000fe200078e00ff */
[----:B-1----:R-:W-:Y:S02]  /*2cd0*/  IADD3.X R24, R56, R27, R43, P0, P1 ;  /* 0x0000001b38187210 */ /* 0x002fe400007e242b */
[----:B------:R-:W-:Y:S02]  /*2ce0*/  LEA R74, P0, R75, UR16, 0x1 ;  /* 0x000000104b4a7c11 */ /* 0x000fe4000f8008ff */
[----:B------:R-:W-:Y:S02]  /*2cf0*/  LOP3.LUT R77, R77, 0xffffffc0, RZ, 0xc0, !PT ;  /* 0xffffffc04d4d7812 */ /* 0x000fe400078ec0ff */
[----:B------:R-:W-:Y:S02]  /*2d00*/  LEA.HI.X R75, R75, UR17, R24, 0x1, P0 ;  /* 0x000000114b4b7c11 */ /* 0x000fe400080f0c18 */
[----:B------:R-:W-:Y:S01]  /*2d10*/  IADD3 R80, P0, P1, R9, R26, R77 ;  /* 0x0000001a09507210 */ /* 0x000fe2000791e04d */
[----:B0-----:R-:W-:-:S02]  /*2d20*/  IMAD.U32 R25, R29, 0x10000, RZ ;  /* 0x000100001d197824 */ /* 0x001fc400078e00ff */
[----:B------:R0:W5:Y:S01]  /*2d30*/  LDG.E.CONSTANT R86, desc[UR10][R74.64] ;  /* 0x0000000a4a567981 */ /* 0x000162000c1e9900 */
[----:B------:R-:W-:Y:S02]  /*2d40*/  IADD3.X R81, R55, R27, R44, P0, P1 ;  /* 0x0000001b37517210 */ /* 0x000fe400007e242c */
[----:B------:R-:W-:Y:S02]  /*2d50*/  LEA R24, P0, R80, UR16, 0x1 ;  /* 0x0000001050187c11 */ /* 0x000fe4000f8008ff */
[----:B------:R-:W-:Y:S02]  /*2d60*/  SHF.L.U32 R89, R28, 0x10, RZ ;  /* 0x000000101c597819 */ /* 0x000fe400000006ff */
[----:B------:R-:W-:Y:S02]  /*2d70*/  IADD3 R77, P1, P2, R10, R26, R23 ;  /* 0x0000001a0a4d7210 */ /* 0x000fe40007a3e017 */
[----:B------:R-:W-:-:S05]  /*2d80*/  PRMT R29, R29, 0x7632, R29 ;  /* 0x000076321d1d7816 */ /* 0x000fca000000001d */
[----:B------:R-:W-:Y:S02]  /*2d90*/  IMAD.U32 R29, R29, 0x10000, RZ ;  /* 0x000100001d1d7824 */ /* 0x000fe400078e00ff */
[----:B--2---:R-:W-:-:S04]  /*2da0*/  IMAD.U32 R78, R79, 0x10000, RZ ;  /* 0x000100004f4e7824 */ /* 0x004fc800078e00ff */
[----:B------:R-:W-:Y:S01]  /*2db0*/  FMUL.FTZ R78, R25, R78 ;  /* 0x0000004e194e7220 */ /* 0x000fe20000410000 */
[----:B------:R-:W-:Y:S01]  /*2dc0*/  LEA.HI.X R25, R80, UR17, R81, 0x1, P0 ;  /* 0x0000001150197c11 */ /* 0x000fe200080f0c51 */
[----:B---3--:R-:W-:-:S04]  /*2dd0*/  IMAD.U32 R76, R90, 0x10000, RZ ;  /* 0x000100005a4c7824 */ /* 0x008fc800078e00ff */
[----:B------:R1:W2:Y:S01]  /*2de0*/  LDG.E.CONSTANT R81, desc[UR10][R24.64] ;  /* 0x0000000a18517981 */ /* 0x0002a2000c1e9900 */
[----:B------:R-:W-:Y:S01]  /*2df0*/  FFMA.FTZ R89, R89, R76, R78 ;  /* 0x0000004c59597223 */ /* 0x000fe2000001004e */
[----:B------:R-:W-:Y:S02]  /*2e00*/  LEA R76, P0, R77, UR16, 0x1 ;  /* 0x000000104d4c7c11 */ /* 0x000fe4000f8008ff */
[----:B------:R-:W-:Y:S02]  /*2e10*/  IADD3.X R78, R58, R27, R45, P1, P2 ;  /* 0x0000001b3a4e7210 */ /* 0x000fe40000fe442d */
[----:B0-----:R-:W-:Y:S02]  /*2e20*/  IADD3 R74, P1, P2, R11, R26, R32 ;  /* 0x0000001a0b4a7210 */ /* 0x001fe40007a3e020 */
[----:B------:R-:W-:Y:S02]  /*2e30*/  LEA.HI.X R77, R77, UR17, R78, 0x1, P0 ;  /* 0x000000114d4d7c11 */ /* 0x000fe400080f0c4e */
[----:B------:R-:W-:-:S02]  /*2e40*/  LEA R82, P0, R74, UR16, 0x1 ;  /* 0x000000104a527c11 */ /* 0x000fc4000f8008ff */
[----:B------:R-:W-:Y:S01]  /*2e50*/  IADD3.X R75, R57, R27, R46, P1, P2 ;  /* 0x0000001b394b7210 */ /* 0x000fe20000fe442e */
[----:B------:R0:W3:Y:S03]  /*2e60*/  LDG.E.CONSTANT R80, desc[UR10][R76.64] ;  /* 0x0000000a4c507981 */ /* 0x0000e6000c1e9900 */
[----:B------:R-:W-:-:S05]  /*2e70*/  LEA.HI.X R83, R74, UR17, R75, 0x1, P0 ;  /* 0x000000114a537c11 */ /* 0x000fca00080f0c4b */
[----:B------:R-:W3:Y:S01]  /*2e80*/  LDG.E.CONSTANT R82, desc[UR10][R82.64] ;  /* 0x0000000a52527981 */ /* 0x000ee2000c1e9900 */
[----:B------:R-:W-:-:S04]  /*2e90*/  IADD3 R75, P0, P1, R12, R26, R33 ;  /* 0x0000001a0c4b7210 */ /* 0x000fc8000791e021 */
[----:B------:R-:W-:Y:S02]  /*2ea0*/  LEA R74, P2, R75, UR16, 0x1 ;  /* 0x000000104b4a7c11 */ /* 0x000fe4000f8408ff */
[-C--:B------:R-:W-:Y:S02]  /*2eb0*/  IADD3.X R84, R60, R27.reuse, R47, P0, P1 ;  /* 0x0000001b3c547210 */ /* 0x080fe400007e242f */
[----:B------:R-:W-:Y:S02]  /*2ec0*/  IADD3 R78, P0, P1, R13, R26, R34 ;  /* 0x0000001a0d4e7210 */ /* 0x000fe4000791e022 */
[----:B------:R-:W-:Y:S02]  /*2ed0*/  LEA.HI.X R75, R75, UR17, R84, 0x1, P2 ;  /* 0x000000114b4b7c11 */ /* 0x000fe400090f0c54 */
[C---:B-1----:R-:W-:Y:S02]  /*2ee0*/  LEA R24, P2, R78.reuse, UR16, 0x1 ;  /* 0x000000104e187c11 */ /* 0x042fe4000f8408ff */
[----:B------:R-:W-:Y:S01]  /*2ef0*/  IADD3.X R25, R59, R27, R48, P0, P1 ;  /* 0x0000001b3b197210 */ /* 0x000fe200007e2430 */
[----:B------:R-:W3:Y:S03]  /*2f00*/  LDG.E.CONSTANT R74, desc[UR10][R74.64] ;  /* 0x0000000a4a4a7981 */ /* 0x000ee6000c1e9900 */
[----:B------:R-:W-:-:S02]  /*2f10*/  LEA.HI.X R25, R78, UR17, R25, 0x1, P2 ;  /* 0x000000114e197c11 */ /* 0x000fc400090f0c19 */
[----:B------:R-:W-:-:S04]  /*2f20*/  IADD3 R78, P0, P1, R14, R26, R35 ;  /* 0x0000001a0e4e7210 */ /* 0x000fc8000791e023 */
[----:B------:R-:W-:Y:S01]  /*2f30*/  LEA R84, P2, R78, UR16, 0x1 ;  /* 0x000000104e547c11 */ /* 0x000fe2000f8408ff */
[----:B------:R1:W3:Y:S01]  /*2f40*/  LDG.E.CONSTANT R75, desc[UR10][R24.64] ;  /* 0x0000000a184b7981 */ /* 0x0002e2000c1e9900 */
[----:B0-----:R-:W-:-:S04]  /*2f50*/  IADD3.X R77, R62, R27, R49, P0, P1 ;  /* 0x0000001b3e4d7210 */ /* 0x001fc800007e2431 */
[----:B------:R-:W-:Y:S02]  /*2f60*/  LEA.HI.X R85, R78, UR17, R77, 0x1, P2 ;  /* 0x000000114e557c11 */ /* 0x000fe400090f0c4d */
[----:B------:R-:W-:-:S03]  /*2f70*/  IADD3 R77, P0, P1, R15, R26, R36 ;  /* 0x0000001a0f4d7210 */ /* 0x000fc6000791e024 */
[----:B------:R0:W3:Y:S01]  /*2f80*/  LDG.E.CONSTANT R76, desc[UR10][R84.64] ;  /* 0x0000000a544c7981 */ /* 0x0000e2000c1e9900 */
[----:B------:R-:W-:Y:S02]  /*2f90*/  LEA R92, P2, R77, UR16, 0x1 ;  /* 0x000000104d5c7c11 */ /* 0x000fe4000f8408ff */
[----:B------:R-:W-:-:S04]  /*2fa0*/  IADD3.X R78, R61, R27, R50, P0, P1 ;  /* 0x0000001b3d4e7210 */ /* 0x000fc800007e2432 */
[----:B------:R-:W-:Y:S02]  /*2fb0*/  LEA.HI.X R93, R77, UR17, R78, 0x1, P2 ;  /* 0x000000114d5d7c11 */ /* 0x000fe400090f0c4e */
[----:B------:R-:W-:-:S04]  /*2fc0*/  IADD3 R77, P0, P1, R16, R26, R37 ;  /* 0x0000001a104d7210 */ /* 0x000fc8000791e025 */
[----:B-1----:R-:W-:Y:S02]  /*2fd0*/  LEA R24, P2, R77, UR16, 0x1 ;  /* 0x000000104d187c11 */ /* 0x002fe4000f8408ff */
[-C--:B------:R-:W-:Y:S02]  /*2fe0*/  IADD3.X R78, R64, R27.reuse, R51, P0, P1 ;  /* 0x0000001b404e7210 */ /* 0x080fe400007e2433 */
[----:B------:R-:W-:Y:S02]  /*2ff0*/  IADD3 R83, P0, P1, R17, R26, R40 ;  /* 0x0000001a11537210 */ /* 0x000fe4000791e028 */
[----:B------:R-:W-:Y:S02]  /*3000*/  LEA.HI.X R25, R77, UR17, R78, 0x1, P2 ;  /* 0x000000114d197c11 */ /* 0x000fe400090f0c4e */
[----:B------:R-:W3:Y:S01]  /*3010*/  LDG.E.CONSTANT R77, desc[UR10][R92.64] ;  /* 0x0000000a5c4d7981 */ /* 0x000ee2000c1e9900 */
[----:B0-----:R-:W-:Y:S02]  /*3020*/  LEA R84, P2, R83, UR16, 0x1 ;  /* 0x0000001053547c11 */ /* 0x001fe4000f8408ff */
[----:B------:R-:W-:Y:S01]  /*3030*/  IADD3.X R85, R63, R27, R52, P0, P1 ;  /* 0x0000001b3f557210 */ /* 0x000fe200007e2434 */
[----:B------:R0:W3:Y:S01]  /*3040*/  LDG.E.CONSTANT R78, desc[UR10][R24.64] ;  /* 0x0000000a184e7981 */ /* 0x0000e2000c1e9900 */
[----:B------:R-:W-:-:S02]  /*3050*/  PRMT R79, R79, 0x7632, R79 ;  /* 0x000076324f4f7816 */ /* 0x000fc4000000004f */
[----:B------:R-:W-:-:S03]  /*3060*/  LEA.HI.X R85, R83, UR17, R85, 0x1, P2 ;  /* 0x0000001153557c11 */ /* 0x000fc600090f0c55 */
[----:B------:R-:W-:Y:S02]  /*3070*/  IMAD.U32 R83, R79, 0x10000, RZ ;  /* 0x000100004f537824 */ /* 0x000fe400078e00ff */
[----:B------:R-:W3:Y:S01]  /*3080*/  LDG.E.CONSTANT R79, desc[UR10][R84.64] ;  /* 0x0000000a544f7981 */ /* 0x000ee2000c1e9900 */
[----:B0-----:R-:W-:-:S04]  /*3090*/  IADD3 R25, P0, P1, R18, R26, R41 ;  /* 0x0000001a12197210 */ /* 0x001fc8000791e029 */
[----:B------:R-:W-:Y:S02]  /*30a0*/  LEA R24, P2, R25, UR16, 0x1 ;  /* 0x0000001019187c11 */ /* 0x000fe4000f8408ff */
[-C--:B------:R-:W-:Y:S02]  /*30b0*/  IADD3.X R92, R66, R27.reuse, R53, P0, P1 ;  /* 0x0000001b425c7210 */ /* 0x080fe400007e2435 */
[----:B------:R-:W-:Y:S02]  /*30c0*/  IADD3 R91, P0, P1, R19, R26, R42 ;  /* 0x0000001a135b7210 */ /* 0x000fe4000791e02a */
[----:B------:R-:W-:Y:S02]  /*30d0*/  LEA.HI.X R25, R25, UR17, R92, 0x1, P2 ;  /* 0x0000001119197c11 */ /* 0x000fe400090f0c5c */
[----:B------:R-:W-:Y:S02]  /*30e0*/  IADD3.X R92, R65, R27, R54, P0, P1 ;  /* 0x0000001b415c7210 */ /* 0x000fe400007e2436 */
[----:B------:R-:W-:Y:S01]  /*30f0*/  LEA R26, P0, R91, UR16, 0x1 ;  /* 0x000000105b1a7c11 */ /* 0x000fe2000f8008ff */
[----:B------:R-:W-:-:S02]  /*3100*/  FMUL.FTZ R29, R29, R83 ;  /* 0x000000531d1d7220 */ /* 0x000fc40000410000 */
[----:B------:R4:W3:Y:S01]  /*3110*/  LDG.E.CONSTANT R83, desc[UR10][R24.64] ;  /* 0x0000000a18537981 */ /* 0x0008e2000c1e9900 */
[----:B------:R-:W-:-:S05]  /*3120*/  LEA.HI.X R27, R91, UR17, R92, 0x1, P0 ;  /* 0x000000115b1b7c11 */ /* 0x000fca00080f0c5c */
[----:B------:R0:W3:Y:S01]  /*3130*/  LDG.E.CONSTANT R84, desc[UR10][R26.64] ;  /* 0x0000000a1a547981 */ /* 0x0000e2000c1e9900 */
[----:B------:R-:W-:Y:S02]  /*3140*/  PRMT R28, R28, 0x7632, R28 ;  /* 0x000076321c1c7816 */ /* 0x000fe4000000001c */
[----:B------:R-:W-:-:S03]  /*3150*/  PRMT R90, R90, 0x7632, R90 ;  /* 0x000076325a5a7816 */ /* 0x000fc6000000005a */
[----:B------:R-:W-:Y:S02]  /*3160*/  IMAD.U32 R28, R28, 0x10000, RZ ;  /* 0x000100001c1c7824 */ /* 0x000fe400078e00ff */
[----:B------:R-:W-:Y:S02]  /*3170*/  IMAD.U32 R90, R90, 0x10000, RZ ;  /* 0x000100005a5a7824 */ /* 0x000fe400078e00ff */
[----:B----4-:R-:W-:Y:S02]  /*3180*/  IMAD.U32 R24, R88, 0x10000, RZ ;  /* 0x0001000058187824 */ /* 0x010fe400078e00ff */
[----:B------:R-:W-:Y:S01]  /*3190*/  FFMA.FTZ R28, R28, R90, R29 ;  /* 0x0000005a1c1c7223 */ /* 0x000fe2000001001d */
[C---:B------:R-:W-:Y:S01]  /*31a0*/  IMAD.U32 R90, R30.reuse, 0x10000, RZ ;  /* 0x000100001e5a7824 */ /* 0x040fe200078e00ff */
[----:B------:R-:W-:Y:S02]  /*31b0*/  PRMT R30, R30, 0x7632, R30 ;  /* 0x000076321e1e7816 */ /* 0x000fe4000000001e */
[----:B------:R-:W-:Y:S01]  /*31c0*/  PRMT R88, R88, 0x7632, R88 ;  /* 0x0000763258587816 */ /* 0x000fe20000000058 */
[----:B------:R-:W-:Y:S01]  /*31d0*/  FFMA.FTZ R24, R90, R24, R89 ;  /* 0x000000185a187223 */ /* 0x000fe20000010059 */
[----:B0-----:R-:W-:-:S02]  /*31e0*/  IMAD.U32 R27, R31, 0x10000, RZ ;  /* 0x000100001f1b7824 */ /* 0x001fc400078e00ff */
[----:B------:R-:W-:Y:S02]  /*31f0*/  IMAD.U32 R25, R30, 0x10000, RZ ;  /* 0x000100001e197824 */ /* 0x000fe400078e00ff */
[----:B-----5:R-:W-:Y:S02]  /*3200*/  IMAD.U32 R26, R87, 0x10000, RZ ;  /* 0x00010000571a7824 */ /* 0x020fe400078e00ff */
[----:B------:R-:W-:Y:S02]  /*3210*/  IMAD.U32 R88, R88, 0x10000, RZ ;  /* 0x0001000058587824 */ /* 0x000fe400078e00ff */
        /* <DEDUP_REMOVED lines=8> */
[C---:B------:R-:W-:Y:S01]  /*32a0*/  IMAD.U32 R31, R86.reuse, 0x10000, RZ ;  /* 0x00010000561f7824 */ /* 0x040fe200078e00ff */
[----:B------:R-:W-:-:S05]  /*32b0*/  PRMT R86, R86, 0x7632, R86 ;  /* 0x0000763256567816 */ /* 0x000fca0000000056 */
[----:B------:R-:W-:Y:S02]  /*32c0*/  IMAD.U32 R86, R86, 0x10000, RZ ;  /* 0x0001000056567824 */ /* 0x000fe400078e00ff */
[C---:B0-----:R-:W-:Y:S01]  /*32d0*/  IMAD.U32 R30, R24.reuse, 0x10000, RZ ;  /* 0x00010000181e7824 */ /* 0x041fe200078e00ff */
[----:B------:R-:W-:-:S03]  /*32e0*/  PRMT R24, R24, 0x7632, R24 ;  /* 0x0000763218187816 */ /* 0x000fc60000000018 */
[----:B------:R-:W-:Y:S01]  /*32f0*/  FFMA.FTZ R30, R30, R31, R29 ;  /* 0x0000001f1e1e7223 */ /* 0x000fe2000001001d */
[C---:B------:R-:W-:Y:S02]  /*3300*/  IMAD.U32 R31, R25.reuse, 0x10000, RZ ;  /* 0x00010000191f7824 */ /* 0x040fe400078e00ff */
[----:B------:R-:W-:Y:S01]  /*3310*/  IMAD.U32 R29, R24, 0x10000, RZ ;  /* 0x00010000181d7824 */ /* 0x000fe200078e00ff */
[----:B------:R-:W-:-:S03]  /*3320*/  PRMT R25, R25, 0x7632, R25 ;  /* 0x0000763219197816 */ /* 0x000fc60000000019 */
[----:B------:R-:W-:Y:S02]  /*3330*/  FFMA.FTZ R86, R29, R86, R28 ;  /* 0x000000561d567223 */ /* 0x000fe4000001001c */
[----:B------:R-:W-:Y:S01]  /*3340*/  IMAD.U32 R25, R25, 0x10000, RZ ;  /* 0x0001000019197824 */ /* 0x000fe200078e00ff */
[C---:B------:R-:W-:Y:S01]  /*3350*/  PRMT R85, R26.reuse, 0x7632, R85 ;  /* 0x000076321a557816 */ /* 0x040fe20000000055 */
[----:B------:R-:W-:-:S04]  /*3360*/  IMAD.U32 R87, R26, 0x10000, RZ ;  /* 0x000100001a577824 */ /* 0x000fc800078e00ff */
[----:B------:R-:W-:Y:S02]  /*3370*/  IMAD.U32 R26, R85, 0x10000, RZ ;  /* 0x00010000551a7824 */ /* 0x000fe400078e00ff */
[C---:B--2---:R-:W-:Y:S01]  /*3380*/  IMAD.U32 R24, R81.reuse, 0x10000, RZ ;  /* 0x0001000051187824 */ /* 0x044fe200078e00ff */
[----:B------:R-:W-:-:S03]  /*3390*/  PRMT R81, R81, 0x7632, R81 ;  /* 0x0000763251517816 */ /* 0x000fc60000000051 */
[----:B------:R-:W-:Y:S02]  /*33a0*/  FFMA.FTZ R24, R31, R24, R30 ;  /* 0x000000181f187223 */ /* 0x000fe4000001001e */
[----:B------:R-:W0:Y:S01]  /*33b0*/  LDS.128 R28, [R21+0x20] ;  /* 0x00002000151c7984 */ /* 0x000e220000000c00 */
[----:B------:R-:W-:-:S04]  /*33c0*/  IMAD.U32 R81, R81, 0x10000, RZ ;  /* 0x0001000051517824 */ /* 0x000fc800078e00ff */
[----:B------:R-:W-:Y:S01]  /*33d0*/  FFMA.FTZ R81, R25, R81, R86 ;  /* 0x0000005119517223 */ /* 0x000fe20000010056 */
[C---:B---3--:R-:W-:Y:S01]  /*33e0*/  PRMT R25, R80.reuse, 0x7632, R25 ;  /* 0x0000763250197816 */ /* 0x048fe20000000019 */
[----:B------:R-:W-:-:S03]  /*33f0*/  IMAD.U32 R80, R80, 0x10000, RZ ;  /* 0x0001000050507824 */ /* 0x000fc600078e00ff */
[----:B------:R-:W-:Y:S01]  /*3400*/  SHF.L.U32 R25, R25, 0x10, RZ ;  /* 0x0000001019197819 */ /* 0x000fe200000006ff */
[--C-:B------:R-:W-:Y:S01]  /*3410*/  FFMA.FTZ R80, R87, R80, R24.reuse ;  /* 0x0000005057507223 */ /* 0x100fe20000010018 */
[----:B------:R-:W-:-:S03]  /*3420*/  PRMT R24, R82, 0x7632, R24 ;  /* 0x0000763252187816 */ /* 0x000fc60000000018 */
[----:B------:R-:W-:Y:S01]  /*3430*/  FFMA.FTZ R25, R26, R25, R81 ;  /* 0x000000191a197223 */ /* 0x000fe20000010051 */
[C---:B------:R-:W-:Y:S01]  /*3440*/  PRMT R26, R27.reuse, 0x7632, R26 ;  /* 0x000076321b1a7816 */ /* 0x040fe2000000001a */
[----:B------:R-:W-:Y:S02]  /*3450*/  IMAD.U32 R27, R27, 0x10000, RZ ;  /* 0x000100001b1b7824 */ /* 0x000fe400078e00ff */
[----:B------:R-:W-:Y:S02]  /*3460*/  IMAD.U32 R24, R24, 0x10000, RZ ;  /* 0x0001000018187824 */ /* 0x000fe400078e00ff */
[----:B------:R-:W-:Y:S02]  /*3470*/  IMAD.U32 R26, R26, 0x10000, RZ ;  /* 0x000100001a1a7824 */ /* 0x000fe400078e00ff */
[----:B------:R-:W-:Y:S02]  /*3480*/  IMAD.U32 R82, R82, 0x10000, RZ ;  /* 0x0001000052527824 */ /* 0x000fe400078e00ff */
[----:B------:R-:W-:-:S02]  /*3490*/  FFMA.FTZ R81, R26, R24, R25 ;  /* 0x000000181a517223 */ /* 0x000fc40000010019 */
[----:B------:R-:W-:Y:S02]  /*34a0*/  FFMA.FTZ R80, R27, R82, R80 ;  /* 0x000000521b507223 */ /* 0x000fe40000010050 */
[----:B------:R-:W1:Y:S01]  /*34b0*/  LDS.128 R24, [R21+0x30] ;  /* 0x0000300015187984 */ /* 0x000e620000000c00 */
[C---:B0-----:R-:W-:Y:S01]  /*34c0*/  PRMT R82, R28.reuse, 0x7632, R82 ;  /* 0x000076321c527816 */ /* 0x041fe20000000052 */
[----:B------:R-:W-:Y:S01]  /*34d0*/  IMAD.U32 R85, R28, 0x10000, RZ ;  /* 0x000100001c557824 */ /* 0x000fe200078e00ff */
[C---:B------:R-:W-:Y:S01]  /*34e0*/  PRMT R28, R74.reuse, 0x7632, R28 ;  /* 0x000076324a1c7816 */ /* 0x040fe2000000001c */
[----:B------:R-:W-:Y:S02]  /*34f0*/  IMAD.U32 R74, R74, 0x10000, RZ ;  /* 0x000100004a4a7824 */ /* 0x000fe400078e00ff */
[----:B------:R-:W-:Y:S02]  /*3500*/  IMAD.U32 R82, R82, 0x10000, RZ ;  /* 0x0001000052527824 */ /* 0x000fe400078e00ff */
[----:B------:R-:W-:-:S02]  /*3510*/  IMAD.U32 R28, R28, 0x10000, RZ ;  /* 0x000100001c1c7824 */ /* 0x000fc400078e00ff */
[--C-:B------:R-:W-:Y:S01]  /*3520*/  FFMA.FTZ R74, R85, R74, R80.reuse ;  /* 0x0000004a554a7223 */ /* 0x100fe20000010050 */
[----:B------:R-:W-:Y:S01]  /*3530*/  PRMT R80, R29, 0x7632, R80 ;  /* 0x000076321d507816 */ /* 0x000fe20000000050 */
[----:B------:R-:W-:Y:S01]  /*3540*/  FFMA.FTZ R81, R82, R28, R81 ;  /* 0x0000001c52517223 */ /* 0x000fe20000010051 */
[----:B------:R-:W-:Y:S01]  /*3550*/  PRMT R28, R75, 0x7632, R28 ;  /* 0x000076324b1c7816 */ /* 0x000fe2000000001c */
[----:B------:R-:W-:Y:S02]  /*3560*/  IMAD.U32 R29, R29, 0x10000, RZ ;  /* 0x000100001d1d7824 */ /* 0x000fe400078e00ff */
        /* <DEDUP_REMOVED lines=11> */
[----:B------:R-:W-:Y:S01]  /*3620*/  FFMA.FTZ R29, R30, R76, R29 ;  /* 0x0000004c1e1d7223 */ /* 0x000fe2000001001d */
[----:B------:R-:W-:Y:S01]  /*3630*/  IMAD.U32 R74, R77, 0x10000, RZ ;  /* 0x000100004d4a7824 */ /* 0x000fe200078e00ff */
[----:B------:R-:W-:Y:S01]  /*3640*/  PRMT R31, R31, 0x7632, R31 ;  /* 0x000076321f1f7816 */ /* 0x000fe2000000001f */
[----:B------:R-:W-:Y:S01]  /*3650*/  IMAD.U32 R28, R28, 0x10000, RZ ;  /* 0x000100001c1c7824 */ /* 0x000fe200078e00ff */
[----:B------:R-:W-:Y:S01]  /*3660*/  PRMT R77, R77, 0x7632, R77 ;  /* 0x000076324d4d7816 */ /* 0x000fe2000000004d */
[----:B------:R-:W-:Y:S01]  /*3670*/  FFMA.FTZ R29, R82, R74, R29 ;  /* 0x0000004a521d7223 */ /* 0x000fe2000001001d */
[----:B-1----:R-:W-:Y:S01]  /*3680*/  PRMT R30, R24, 0x7632, R30 ;  /* 0x00007632181e7816 */ /* 0x002fe2000000001e */
[----:B------:R-:W-:Y:S01]  /*3690*/  FFMA.FTZ R28, R75, R28, R80 ;  /* 0x0000001c4b1c7223 */ /* 0x000fe20000010050 */
[----:B------:R-:W-:Y:S01]  /*36a0*/  PRMT R74, R78, 0x7632, R74 ;  /* 0x000076324e4a7816 */ /* 0x000fe2000000004a */
[----:B------:R-:W-:Y:S02]  /*36b0*/  IMAD.U32 R31, R31, 0x10000, RZ ;  /* 0x000100001f1f7824 */ /* 0x000fe400078e00ff */
[----:B------:R-:W-:-:S02]  /*36c0*/  IMAD.U32 R77, R77, 0x10000, RZ ;  /* 0x000100004d4d7824 */ /* 0x000fc400078e00ff */
[----:B------:R-:W-:Y:S02]  /*36d0*/  IMAD.U32 R24, R24, 0x10000, RZ ;  /* 0x0001000018187824 */ /* 0x000fe400078e00ff */
[----:B------:R-:W-:Y:S02]  /*36e0*/  IMAD.U32 R78, R78, 0x10000, RZ ;  /* 0x000100004e4e7824 */ /* 0x000fe400078e00ff */
[----:B------:R-:W-:Y:S01]  /*36f0*/  FFMA.FTZ R28, R31, R77, R28 ;  /* 0x0000004d1f1c7223 */ /* 0x000fe2000001001c */
[----:B------:R-:W-:Y:S01]  /*3700*/  IMAD.U32 R75, R30, 0x10000, RZ ;  /* 0x000100001e4b7824 */ /* 0x000fe200078e00ff */
[----:B------:R-:W-:Y:S01]  /*3710*/  SHF.L.U32 R31, R25, 0x10, RZ ;  /* 0x00000010191f7819 */ /* 0x000fe200000006ff */
[----:B------:R-:W-:Y:S02]  /*3720*/  IMAD.U32 R30, R74, 0x10000, RZ ;  /* 0x000100004a1e7824 */ /* 0x000fe400078e00ff */
[----:B------:R-:W-:Y:S01]  /*3730*/  FFMA.FTZ R24, R24, R78, R29 ;  /* 0x0000004e18187223 */ /* 0x000fe2000001001d */
[----:B------:R-:W-:Y:S01]  /*3740*/  IMAD.U32 R74, R79, 0x10000, RZ ;  /* 0x000100004f4a7824 */ /* 0x000fe200078e00ff */
[----:B------:R-:W-:-:S02]  /*3750*/  PRMT R25, R25, 0x7632, R25 ;  /* 0x0000763219197816 */ /* 0x000fc40000000019 */
[----:B------:R-:W-:Y:S01]  /*3760*/  PRMT R79, R79, 0x7632, R79 ;  /* 0x000076324f4f7816 */ /* 0x000fe2000000004f */
[----:B------:R-:W-:Y:S01]  /*3770*/  FFMA.FTZ R31, R31, R74, R24 ;  /* 0x0000004a1f1f7223 */ /* 0x000fe20000010018 */
[----:B------:R-:W-:Y:S01]  /*3780*/  FFMA.FTZ R28, R75, R30, R28 ;  /* 0x0000001e4b1c7223 */ /* 0x000fe2000001001c */
[----:B------:R-:W-:Y:S02]  /*3790*/  IMAD.U32 R25, R25, 0x10000, RZ ;  /* 0x0001000019197824 */ /* 0x000fe400078e00ff */
[----:B------:R-:W-:Y:S01]  /*37a0*/  IMAD.U32 R24, R79, 0x10000, RZ ;  /* 0x000100004f187824 */ /* 0x000fe200078e00ff */
[C---:B------:R-:W-:Y:S01]  /*37b0*/  PRMT R29, R26.reuse, 0x7632, R29 ;  /* 0x000076321a1d7816 */ /* 0x040fe2000000001d */
[----:B------:R-:W-:Y:S02]  /*37c0*/  IMAD.U32 R26, R26, 0x10000, RZ ;  /* 0x000100001a1a7824 */ /* 0x000fe400078e00ff */
[----:B------:R-:W-:Y:S01]  /*37d0*/  FFMA.FTZ R24, R25, R24, R28 ;  /* 0x0000001819187223 */ /* 0x000fe2000001001c */
[C---:B------:R-:W-:Y:S01]  /*37e0*/  IMAD.U32 R30, R83.reuse, 0x10000, RZ ;  /* 0x00010000531e7824 */ /* 0x040fe200078e00ff */
[----:B------:R-:W-:Y:S01]  /*37f0*/  PRMT R25, R83, 0x7632, R25 ;  /* 0x0000763253197816 */ /* 0x000fe20000000019 */
[----:B------:R-:W-:Y:S01]  /*3800*/  IMAD.U32 R29, R29, 0x10000, RZ ;  /* 0x000100001d1d7824 */ /* 0x000fe200078e00ff */
[----:B------:R-:W-:Y:S01]  /*3810*/  PRMT R74, R27, 0x7632, R74 ;  /* 0x000076321b4a7816 */ /* 0x000fe2000000004a */
[----:B------:R-:W-:Y:S01]  /*3820*/  FFMA.FTZ R26, R26, R30, R31 ;  /* 0x0000001e1a1a7223 */ /* 0x000fe2000001001f */
[----:B------:R-:W-:Y:S01]  /*3830*/  PRMT R28, R84, 0x7632, R28 ;  /* 0x00007632541c7816 */ /* 0x000fe2000000001c */
[----:B------:R-:W-:-:S02]  /*3840*/  IMAD.U32 R25, R25, 0x10000, RZ ;  /* 0x0001000019197824 */ /* 0x000fc400078e00ff */
[----:B------:R-:W-:Y:S02]  /*3850*/  VIADD R30, R0, 0x7 ;  /* 0x00000007001e7836 */ /* 0x000fe40000000000 */
[----:B------:R-:W-:Y:S01]  /*3860*/  FFMA.FTZ R24, R29, R25, R24 ;  /* 0x000000191d187223 */ /* 0x000fe20000010018 */
[----:B------:R-:W-:Y:S02]  /*3870*/  IMAD.U32 R27, R27, 0x10000, RZ ;  /* 0x000100001b1b7824 */ /* 0x000fe400078e00ff */
[----:B------:R-:W-:Y:S01]  /*3880*/  IMAD.U32 R31, R74, 0x10000, RZ ;  /* 0x000100004a1f7824 */ /* 0x000fe200078e00ff */
[----:B------:R-:W-:Y:S01]  /*3890*/  SHF.R.S32.HI R25, RZ, 0x1f, R30 ;  /* 0x0000001fff197819 */ /* 0x000fe2000001141e */
[----:B------:R-:W-:Y:S02]  /*38a0*/  IMAD.U32 R84, R84, 0x10000, RZ ;  /* 0x0001000054547824 */ /* 0x000fe400078e00ff */
[----:B------:R-:W-:Y:S01]  /*38b0*/  IMAD.U32 R28, R28, 0x10000, RZ ;  /* 0x000100001c1c7824 */ /* 0x000fe200078e00ff */
[----:B------:R-:W-:Y:S01]  /*38c0*/  UMOV UR4, 0xffffffff ;  /* 0xffffffff00047882 */ /* 0x000fe20000000000 */
[----:B------:R-:W-:Y:S01]  /*38d0*/  FFMA.FTZ R26, R27, R84, R26 ;  /* 0x000000541b1a7223 */ /* 0x000fe2000001001a */
[----:B------:R-:W-:Y:S01]  /*38e0*/  LEA.HI R25, R25, R30, RZ, 0x3 ;  /* 0x0000001e19197211 */ /* 0x000fe200078f18ff */
[----:B------:R-:W-:-:S03]  /*38f0*/  FFMA.FTZ R31, R31, R28, R24 ;  /* 0x0000001c1f1f7223 */ /* 0x000fc60000010018 */
[----:B------:R-:W-:Y:S01]  /*3900*/  SHF.R.S32.HI R27, RZ, 0x3, R25 ;  /* 0x00000003ff1b7819 */ /* 0x000fe20000011419 */
[----:B------:R-:W-:Y:S01]  /*3910*/  FADD.FTZ R26, R26, R31 ;  /* 0x0000001f1a1a7221 */ /* 0x000fe20000010000 */
[----:B------:R-:W-:Y:S06]  /*3920*/  BRA.DIV UR4, `(.L_x_20147) ;  /* 0x0000003a04447947 */ /* 0x000fec000b800000 */
[----:B------:R-:W0:Y:S02]  /*3930*/  SHFL.BFLY PT, R25, R26, 0x2, 0x1f ;  /* 0x0c401f001a197f89 */ /* 0x000e2400000e0000 */
[----:B0-----:R-:W-:-:S05]  /*3940*/  FADD.FTZ R25, R26, R25 ;  /* 0x000000191a197221 */ /* 0x001fca0000010000 */
[----:B------:R0:W1:Y:S02]  /*3950*/  SHFL.BFLY PT, R24, R25, 0x1, 0x1f ;  /* 0x0c201f0019187f89 */ /* 0x00006400000e0000 */
.L_x_20190:
        /* <DEDUP_REMOVED lines=13> */
.L_x_20149:
[----:B------:R-:W-:Y:S05]  /*3a30*/  BSYNC B1 ;  /* 0x0000000000017941 */ /* 0x000fea0003800000 */
.L_x_20148:
[----:B------:R-:W-:Y:S01]  /*3a40*/  IADD3 R70, P0, R70, 0x10, RZ ;  /* 0x0000001046467810 */ /* 0x000fe20007f1e0ff */
[----:B0-----:R-:W-:Y:S02]  /*3a50*/  VIADD R71, R71, 0x80 ;  /* 0x0000008047477836 */ /* 0x001fe40000000000 */
[----:B------:R-:W-:Y:S02]  /*3a60*/  VIADD R69, R69, 0x20 ;  /* 0x0000002045457836 */ /* 0x000fe40000000000 */
[----:B------:R-:W-:Y:S02]  /*3a70*/  VIADD R72, R72, 0x20 ;  /* 0x0000002048487836 */ /* 0x000fe40000000000 */
[----:B------:R-:W-:Y:S01]  /*3a80*/  IMAD.X R73, RZ, RZ, R73, P0 ;  /* 0x000000ffff497224 */ /* 0x000fe200000e0649 */
[----:B------:R-:W-:Y:S06]  /*3a90*/  @!P1 BRA `(.L_x_20150) ;  /* 0xffffffec00909947 */ /* 0x000fec000383ffff */
.L_x_20141:
[----:B------:R-:W-:Y:S05]  /*3aa0*/  BSYNC B0 ;  /* 0x0000000000007941 */ /* 0x000fea0003800000 */
.L_x_20140:
        /* <DEDUP_REMOVED lines=13> */
.L_x_20195:
[----:B------:R-:W-:Y:S01]  /*3b80*/  ISETP.NE.AND P0, PT, R12, RZ, PT ;  /* 0x000000ff0c00720c */ /* 0x000fe20003f05270 */
[----:B------:R-:W-:-:S12]  /*3b90*/  WARPSYNC.ALL ;  /* 0x0000000000007948 */ /* 0x000fd80003800000 */
[----:B------:R-:W3:Y:S01]  /*3ba0*/  @!P0 S2R R4, SR_CgaCtaId ;  /* 0x0000000000048919 */ /* 0x000ee20000008800 */
[----:B------:R-:W-:-:S05]  /*3bb0*/  @!P0 MOV R3, 0x400 ;  /* 0x0000040000038802 */ /* 0x000fca0000000f00 */
[----:B------:R-:W-:-:S05]  /*3bc0*/  @!P0 VIADD R3, R3, 0x100 ;  /* 0x0000010003038836 */ /* 0x000fca0000000000 */
[----:B---3--:R-:W-:Y:S02]  /*3bd0*/  @!P0 LEA R3, R4, R3, 0x18 ;  /* 0x0000000304038211 */ /* 0x008fe400078ec0ff */
[----:B--2---:R-:W-:-:S03]  /*3be0*/  @!P0 FMNMX.FTZ R4, R6, R5, !PT ;  /* 0x0000000506048209 */ /* 0x004fc60007810000 */
        /* <DEDUP_REMOVED lines=10> */
[----:B------:R-:W-:Y:S02]  /*3c90*/  @!P0 MOV R3, 0x400 ;  /* 0x0000040000038802 */ /* 0x000fe40000000f00 */
[----:B------:R-:W-:-:S03]  /*3ca0*/  LOP3.LUT R9, R9, 0xfffffff8, RZ, 0xc0, !PT ;  /* 0xfffffff809097812 */ /* 0x000fc600078ec0ff */
        /* <DEDUP_REMOVED lines=29> */
.L_x_20156:
        /* <DEDUP_REMOVED lines=11> */
.L_x_20155:
[----:B------:R-:W-:Y:S05]  /*3f30*/  BSYNC B1 ;  /* 0x0000000000017941 */ /* 0x000fea0003800000 */
.L_x_20154:
        /* <DEDUP_REMOVED lines=14> */
.L_x_20159:
        /* <DEDUP_REMOVED lines=100> */
.L_x_20158:
[----:B------:R-:W-:Y:S05]  /*4660*/  BSYNC B1 ;  /* 0x0000000000017941 */ /* 0x000fea0003800000 */
.L_x_20157:
        /* <DEDUP_REMOVED lines=55> */
.L_x_20161:
[----:B------:R-:W-:Y:S05]  /*49e0*/  BSYNC B1 ;  /* 0x0000000000017941 */ /* 0x000fea0003800000 */
.L_x_20160:
        /* <DEDUP_REMOVED lines=26> */
.L_x_20153:
[----:B------:R-:W-:Y:S05]  /*4b90*/  BSYNC B0 ;  /* 0x0000000000007941 */ /* 0x000fea0003800000 */
.L_x_20152:
        /* <DEDUP_REMOVED lines=51> */
.L_x_20166:
[----:B------:R-:W1:Y:S01]  /*4ed0*/  LDS R7, [R6] ;  /* 0x0000000006077984 */ /* 0x000e620000000800 */
[----:B------:R-:W-:Y:S01]  /*4ee0*/  IADD3 R3, R3, -0x1, RZ ;  /* 0xffffffff03037810 */ /* 0x000fe20007ffe0ff */
[----:B------:R-:W-:-:S03]  /*4ef0*/  VIADD R5, R5, 0x80 ;  /* 0x0000008005057836 */ /* 0x000fc60000000000 */
[----:B------:R-:W-:Y:S01]  /*4f00*/  ISETP.NE.AND P0, PT, R3, RZ, PT ;  /* 0x000000ff0300720c */ /* 0x000fe20003f05270 */
[----:B-1----:R-:W-:-:S05]  /*4f10*/  FMUL.FTZ R7, R7, R32 ;  /* 0x0000002007077220 */ /* 0x002fca0000410000 */
[----:B------:R1:W-:Y:S02]  /*4f20*/  STS [R6], R7 ;  /* 0x0000000706007388 */ /* 0x0003e40000000800 */
[----:B-1----:R-:W-:-:S05]  /*4f30*/  VIADD R6, R6, 0x200 ;  /* 0x0000020006067836 */ /* 0x002fca0000000000 */
[----:B------:R-:W-:Y:S05]  /*4f40*/  @P0 BRA `(.L_x_20166) ;  /* 0xfffffffc00e00947 */ /* 0x000fea000383ffff */
.L_x_20165:
[----:B------:R-:W-:Y:S05]  /*4f50*/  BSYNC B1 ;  /* 0x0000000000017941 */ /* 0x000fea0003800000 */
.L_x_20164:
        /* <DEDUP_REMOVED lines=14> */
.L_x_20169:
[----:B------:R-:W1:Y:S01]  /*5040*/  LDS R6, [R3+-0x400] ;  /* 0xfffc000003067984 */ /* 0x000e620000000800 */
        /* <DEDUP_REMOVED lines=11> */
[----:B0-----:R-:W0:Y:S01]  /*5100*/  LDS R25, [R3+0x1000] ;  /* 0x0010000003197984 */ /* 0x001e220000000800 */
        /* <DEDUP_REMOVED lines=39> */
.L_x_20168:
[----:B------:R-:W-:Y:S05]  /*5380*/  BSYNC B1 ;  /* 0x0000000000017941 */ /* 0x000fea0003800000 */
.L_x_20167:
        /* <DEDUP_REMOVED lines=31> */
.L_x_20171:
[----:B------:R-:W-:Y:S05]  /*5580*/  BSYNC B1 ;  /* 0x0000000000017941 */ /* 0x000fea0003800000 */
.L_x_20170:
        /* <DEDUP_REMOVED lines=14> */
.L_x_20163:
[----:B------:R-:W-:Y:S05]  /*5670*/  BSYNC B0 ;  /* 0x0000000000007941 */ /* 0x000fea0003800000 */
.L_x_20162:
[----:B-12---:R-:W-:Y:S01]  /*5680*/  VIADD R3, R0, 0x7 ;  /* 0x0000000700037836 */ /* 0x006fe20000000000 */
[----:B------:R-:W-:Y:S01]  /*5690*/  SHF.R.S32.HI R4, RZ, 0x1f, R13 ;  /* 0x0000001fff047819 */ /* 0x000fe2000001140d */
[----:B------:R-:W-:Y:S01]  /*56a0*/  BAR.SYNC.DEFER_BLOCKING 0x0 ;  /* 0x0000000000007b1d */ /* 0x000fe20000010000 */
[----:B------:R-:W-:Y:S02]  /*56b0*/  CS2R R14, SRZ ;  /* 0x00000000000e7805 */ /* 0x000fe4000001ff00 */
[----:B------:R-:W-:Y:S02]  /*56c0*/  CS2R R16, SRZ ;  /* 0x0000000000107805 */ /* 0x000fe4000001ff00 */
[----:B------:R-:W-:Y:S02]  /*56d0*/  SHF.R.S32.HI R6, RZ, 0x1f, R3 ;  /* 0x0000001fff067819 */ /* 0x000fe40000011403 */
[----:B------:R-:W-:Y:S01]  /*56e0*/  LEA.HI R4, R4, R13, RZ, 0x5 ;  /* 0x0000000d04047211 */ /* 0x000fe200078f28ff */
[----:B------:R-:W-:Y:S01]  /*56f0*/  ULDC UR8, c[0x0][0x25c] ;  /* 0x0000970000087ab9 */ /* 0x000fe20000000800 */
[----:B------:R-:W-:Y:S01]  /*5700*/  LEA.HI R6, R6, R3, RZ, 0x3 ;  /* 0x0000000306067211 */ /* 0x000fe200078f18ff */
[----:B------:R-:W-:Y:S01]  /*5710*/  BSSY B0, `(.L_x_20172) ;  /* 0x0000146000007945 */ /* 0x000fe20003800000 */
[----:B------:R-:W-:-:S02]  /*5720*/  SHF.R.S32.HI R19, RZ, 0x5, R4 ;  /* 0x00000005ff137819 */ /* 0x000fc40000011404 */
[----:B------:R-:W-:-:S04]  /*5730*/  SHF.R.S32.HI R18, RZ, 0x3, R6 ;  /* 0x00000003ff127819 */ /* 0x000fc80000011406 */
[----:B------:R-:W-:-:S13]  /*5740*/  ISETP.GE.AND P0, PT, R19, R18, PT ;  /* 0x000000121300720c */ /* 0x000fda0003f06270 */
[----:B------:R-:W-:Y:S05]  /*5750*/  @P0 BRA `(.L_x_20173) ;  /* 0x0000001400040947 */ /* 0x000fea0003800000 */
[----:B------:R-:W1:Y:S01]  /*5760*/  S2UR UR4, SR_CTAID.Y ;  /* 0x00000000000479c3 */ /* 0x000e620000002600 */
[----:B------:R-:W-:Y:S01]  /*5770*/  ULDC.64 UR6, c[0x0][0x238] ;  /* 0x00008e0000067ab9 */ /* 0x000fe20000000a00 */
[----:B------:R-:W-:Y:S01]  /*5780*/  IMAD.SHL.U32 R22, R12, 0x8, RZ ;  /* 0x000000080c167824 */ /* 0x000fe200078e00ff */
[C---:B------:R-:W-:Y:S01]  /*5790*/  IADD3 R50, -R19.reuse, -0x1, R18 ;  /* 0xffffffff13327810 */ /* 0x040fe20007ffe112 */
[----:B------:R-:W-:Y:S02]  /*57a0*/  IMAD.SHL.U32 R23, R19, 0x8, RZ ;  /* 0x0000000813177824 */ /* 0x000fe400078e00ff */
[----:B------:R-:W-:Y:S02]  /*57b0*/  IMAD.MOV.U32 R14, RZ, RZ, RZ ;  /* 0x000000ffff0e7224 */ /* 0x000fe400078e00ff */
[----:B------:R-:W1:Y:S01]  /*57c0*/  LDC R3, c[0x0][0x248] ;  /* 0x00009200ff037b82 */ /* 0x000e620000000800 */
[----:B0-----:R-:W-:Y:S02]  /*57d0*/  IMAD.MOV.U32 R25, RZ, RZ, R19 ;  /* 0x000000ffff197224 */ /* 0x001fe400078e0013 */
[----:B------:R-:W-:-:S02]  /*57e0*/  VIADD R24, R22, 0x100 ;  /* 0x0000010016187836 */ /* 0x000fc40000000000 */
[C---:B------:R-:W-:Y:S02]  /*57f0*/  VIADD R26, R22.reuse, 0x200 ;  /* 0x00000200161a7836 */ /* 0x040fe40000000000 */
[----:B------:R-:W-:Y:S01]  /*5800*/  VIADD R27, R22, 0x300 ;  /* 0x00000300161b7836 */ /* 0x000fe20000000000 */
[----:B------:R-:W0:Y:S08]  /*5810*/  S2UR UR5, SR_CgaCtaId ;  /* 0x00000000000579c3 */ /* 0x000e300000008800 */
[----:B------:R-:W2:Y:S01]  /*5820*/  LDC R28, c[0x0][0x25c] ;  /* 0x00009700ff1c7b82 */ /* 0x000ea20000000800 */
[----:B-1----:R-:W-:Y:S01]  /*5830*/  IMAD R4, R3, UR4, RZ ;  /* 0x0000000403047c24 */ /* 0x002fe2000f8e02ff */
[----:B------:R-:W-:Y:S01]  /*5840*/  UMOV UR4, 0x400 ;  /* 0x0000040000047882 */ /* 0x000fe20000000000 */
[----:B------:R-:W-:Y:S01]  /*5850*/  SHF.R.S32.HI R3, RZ, 0x1f, R19 ;  /* 0x0000001fff037819 */ /* 0x000fe20000011413 */
[----:B------:R-:W-:-:S02]  /*5860*/  UIADD3 UR4, UR4, 0x120, URZ ;  /* 0x0000012004047890 */ /* 0x000fc4000fffe03f */
[C---:B------:R-:W-:Y:S02]  /*5870*/  IADD3 R6, P0, R19.reuse, R4, RZ ;  /* 0x0000000413067210 */ /* 0x040fe40007f1e0ff */
[----:B0-----:R-:W-:Y:S02]  /*5880*/  ULEA UR4, UR5, UR4, 0x18 ;  /* 0x0000000405047291 */ /* 0x001fe4000f8ec03f */
[----:B------:R-:W-:Y:S02]  /*5890*/  LEA.HI.X.SX32 R3, R4, R3, 0x1, P0 ;  /* 0x0000000304037211 */ /* 0x000fe400000f0eff */
[----:B------:R-:W-:Y:S01]  /*58a0*/  LEA R20, P0, R6, UR6, 0x2 ;  /* 0x0000000606147c11 */ /* 0x000fe2000f8010ff */
[----:B------:R-:W-:Y:S02]  /*58b0*/  ULDC UR6, c[0x0][0x260] ;  /* 0x0000980000067ab9 */ /* 0x000fe40000000800 */
[----:B------:R-:W-:Y:S01]  /*58c0*/  IMAD R2, R2, UR6, RZ ;  /* 0x0000000602027c24 */ /* 0x000fe2000f8e02ff */
[----:B------:R-:W-:-:S02]  /*58d0*/  LEA R29, R19, UR4, 0x5 ;  /* 0x00000004131d7c11 */ /* 0x000fc4000f8e28ff */
[----:B------:R-:W-:Y:S02]  /*58e0*/  LEA.HI.X R21, R6, UR7, R3, 0x2, P0 ;  /* 0x0000000706157c11 */ /* 0x000fe400080f1403 */
[----:B--2---:R-:W-:Y:S01]  /*58f0*/  SHF.R.S32.HI R28, RZ, 0x1f, R28 ;  /* 0x0000001fff1c7819 */ /* 0x004fe2000001141c */
[----:B------:R-:W-:Y:S01]  /*5900*/  VIADD R29, R29, 0x10 ;  /* 0x000000101d1d7836 */ /* 0x000fe20000000000 */
[----:B------:R-:W-:-:S07]  /*5910*/  SHF.R.S32.HI R3, RZ, 0x1f, R2 ;  /* 0x0000001fff037819 */ /* 0x000fce0000011402 */
.L_x_20182:
[----:B------:R-:W2:Y:S01]  /*5920*/  LDG.E.CONSTANT R9, desc[UR10][R20.64] ;  /* 0x0000000a14097981 */ /* 0x000ea2000c1e9900 */
[----:B------:R-:W0:Y:S01]  /*5930*/  LDC.64 R4, c[0x0][0x228] ;  /* 0x00008a00ff047b82 */ /* 0x000e220000000a00 */
[----:B--2---:R-:W-:-:S05]  /*5940*/  SHF.R.S32.HI R6, RZ, 0x1f, R9 ;  /* 0x0000001fff067819 */ /* 0x004fca0000011409 */
[----:B------:R-:W-:Y:S02]  /*5950*/  IMAD R8, R6, UR8, RZ ;  /* 0x0000000806087c24 */ /* 0x000fe4000f8e02ff */
[----:B------:R-:W-:-:S04]  /*5960*/  IMAD.WIDE.U32 R6, R9, UR8, R2 ;  /* 0x0000000809067c25 */ /* 0x000fc8000f8e0002 */
[----:B------:R-:W-:Y:S01]  /*5970*/  IMAD R11, R9, R28, R8 ;  /* 0x0000001c090b7224 */ /* 0x000fe200078e0208 */
[----:B------:R-:W-:-:S03]  /*5980*/  IADD3 R9, P0, R24, R6, RZ ;  /* 0x0000000618097210 */ /* 0x000fc60007f1e0ff */
[----:B------:R-:W-:Y:S01]  /*5990*/  IMAD.IADD R43, R7, 0x1, R11 ;  /* 0x00000001072b7824 */ /* 0x000fe200078e020b */
[-C--:B------:R-:W-:Y:S02]  /*59a0*/  IADD3 R11, P2, R26, R6.reuse, RZ ;  /* 0x000000061a0b7210 */ /* 0x080fe40007f5e0ff */
[----:B------:R-:W-:Y:S02]  /*59b0*/  IADD3 R7, P3, R27, R6, RZ ;  /* 0x000000061b077210 */ /* 0x000fe40007f7e0ff */
[-C--:B------:R-:W-:Y:S02]  /*59c0*/  LEA.HI.X.SX32 R30, R24, R43.reuse, 0x1, P0 ;  /* 0x0000002b181e7211 */ /* 0x080fe400000f0eff */
[-C--:B0-----:R-:W-:Y:S02]  /*59d0*/  LEA R10, P0, R11, R4.reuse, 0x1 ;  /* 0x000000040b0a7211 */ /* 0x081fe400078008ff */
[----:B------:R-:W-:Y:S02]  /*59e0*/  LEA.HI.X.SX32 R32, R26, R43, 0x1, P2 ;  /* 0x0000002b1a207211 */ /* 0x000fe400010f0eff */
[----:B------:R-:W-:-:S02]  /*59f0*/  LEA R8, P1, R9, R4, 0x1 ;  /* 0x0000000409087211 */ /* 0x000fc400078208ff */
[-C--:B------:R-:W-:Y:S02]  /*5a00*/  LEA.HI.X R11, R11, R5.reuse, R32, 0x1, P0 ;  /* 0x000000050b0b7211 */ /* 0x080fe400000f0c20 */
[----:B------:R-:W-:Y:S02]  /*5a10*/  IADD3 R6, P0, R22, R6, RZ ;  /* 0x0000000616067210 */ /* 0x000fe40007f1e0ff */
[----:B------:R-:W-:Y:S01]  /*5a20*/  LEA.HI.X R9, R9, R5, R30, 0x1, P1 ;  /* 0x0000000509097211 */ /* 0x000fe200008f0c1e */
[----:B-----5:R-:W5:Y:S01]  /*5a30*/  LDG.E.CONSTANT R34, desc[UR10][R10.64] ;  /* 0x0000000a0a227981 */ /* 0x020f62000c1e9900 */
[-C--:B------:R-:W-:Y:S02]  /*5a40*/  LEA R44, P4, R7, R4.reuse, 0x1 ;  /* 0x00000004072c7211 */ /* 0x080fe400078808ff */
[----:B------:R-:W-:Y:S01]  /*5a50*/  LEA R42, P1, R6, R4, 0x1 ;  /* 0x00000004062a7211 */ /* 0x000fe200078208ff */
[----:B------:R-:W5:Y:S01]  /*5a60*/  LDG.E.CONSTANT R32, desc[UR10][R8.64] ;  /* 0x0000000a08207981 */ /* 0x000f62000c1e9900 */
[----:B------:R-:W-:-:S02]  /*5a70*/  LEA.HI.X.SX32 R4, R22, R43, 0x1, P0 ;  /* 0x0000002b16047211 */ /* 0x000fc400000f0eff */
[----:B------:R-:W-:Y:S01]  /*5a80*/  LEA.HI.X.SX32 R30, R27, R43, 0x1, P3 ;  /* 0x0000002b1b1e7211 */ /* 0x000fe200018f0eff */
        /* <DEDUP_REMOVED lines=12> */
[----:B------:R-:W1:Y:S01]  /*5b50*/  LDS.128 R4, [R29+-0x10] ;  /* 0xfffff0001d047984 */ /* 0x000e620000000c00 */
[----:B------:R-:W-:Y:S01]  /*5b60*/  ISETP.NE.AND P0, PT, R50, RZ, PT ;  /* 0x000000ff3200720c */ /* 0x000fe20003f05270 */
[----:B------:R-:W-:Y:S02]  /*5b70*/  BSSY B1, `(.L_x_20174) ;  /* 0x0000029000017945 */ /* 0x000fe40003800000 */
[----:B------:R-:W5:Y:S04]  /*5b80*/  LDG.E.CONSTANT R39, desc[UR10][R44.64] ;  /* 0x0000000a2c277981 */ /* 0x000f68000c1e9900 */
[----:B0-----:R-:W0:Y:S04]  /*5b90*/  LDS.128 R8, [R29] ;  /* 0x000000001d087984 */ /* 0x001e280000000c00 */
[----:B------:R-:W5:Y:S04]  /*5ba0*/  LDG.E.CONSTANT R38, desc[UR10][R44.64+0x4] ;  /* 0x0000040a2c267981 */ /* 0x000f68000c1e9900 */
[----:B------:R-:W5:Y:S04]  /*5bb0*/  LDG.E.CONSTANT R37, desc[UR10][R44.64+0x8] ;  /* 0x0000080a2c257981 */ /* 0x000f68000c1e9900 */
[----:B------:R0:W5:Y:S01]  /*5bc0*/  LDG.E.CONSTANT R41, desc[UR10][R44.64+0xc] ;  /* 0x00000c0a2c297981 */ /* 0x000162000c1e9900 */
[----:B-1----:R-:W-:-:S02]  /*5bd0*/  F2FP.BF16.F32.PACK_AB R5, R5, R4 ;  /* 0x000000040505723e */ /* 0x002fc400000010ff */
[----:B------:R-:W-:Y:S02]  /*5be0*/  F2FP.BF16.F32.PACK_AB R4, R7, R6 ;  /* 0x000000060704723e */ /* 0x000fe400000010ff */
[----:B0-----:R-:W-:Y:S02]  /*5bf0*/  F2FP.BF16.F32.PACK_AB R44, R9, R8 ;  /* 0x00000008092c723e */ /* 0x001fe400000010ff */
[----:B------:R-:W-:Y:S01]  /*5c00*/  F2FP.BF16.F32.PACK_AB R10, R11, R10 ;  /* 0x0000000a0b0a723e */ /* 0x000fe200000010ff */
        /* <DEDUP_REMOVED lines=10> */
[C---:B-----5:R-:W-:Y:S02]  /*5cb0*/  PRMT R6, R47.reuse, 0x7632, R6 ;  /* 0x000076322f067816 */ /* 0x060fe40000000006 */
        /* <DEDUP_REMOVED lines=20> */
.L_x_20175:
[----:B------:R-:W-:Y:S05]  /*5e00*/  BSYNC B1 ;  /* 0x0000000000017941 */ /* 0x000fea0003800000 */
.L_x_20174:
[----:B-----5:R-:W-:Y:S01]  /*5e10*/  HFMA2.MMA.BF16_V2 R47, R4, R47, -RZ ;  /* 0x0000002f042f7235 */ /* 0x020fe200003000ff */
[----:B------:R-:W-:Y:S02]  /*5e20*/  IMAD.MOV.U32 R6, RZ, RZ, R10 ;  /* 0x000000ffff067224 */ /* 0x000fe400078e000a */
[----:B------:R-:W-:Y:S02]  /*5e30*/  HMUL2.BF16_V2 R8, R5, R46 ;  /* 0x0000002e05087232 */ /* 0x000fe40000200000 */
[----:B------:R-:W-:Y:S01]  /*5e40*/  IMAD.MOV.U32 R7, RZ, RZ, R44 ;  /* 0x000000ffff077224 */ /* 0x000fe200078e002c */
[----:B------:R-:W-:Y:S02]  /*5e50*/  BSSY B1, `(.L_x_20176) ;  /* 0x0000034000017945 */ /* 0x000fe40003800000 */
        /* <DEDUP_REMOVED lines=51> */
.L_x_20177:
[----:B------:R-:W-:Y:S05]  /*6190*/  BSYNC B1 ;  /* 0x0000000000017941 */ /* 0x000fea0003800000 */
.L_x_20176:
[----:B------:R-:W-:Y:S01]  /*61a0*/  HFMA2.MMA.BF16_V2 R31, R4, R31, -RZ ;  /* 0x0000001f041f7235 */ /* 0x000fe200003000ff */
[----:B------:R-:W-:Y:S02]  /*61b0*/  HMUL2.BF16_V2 R32, R5, R32 ;  /* 0x0000002005207232 */ /* 0x000fe40000200000 */
[----:B------:R-:W-:Y:S01]  /*61c0*/  FADD.FTZ R8, R8, R9 ;  /* 0x0000000908087221 */ /* 0x000fe20000010000 */
[----:B------:R-:W-:Y:S02]  /*61d0*/  HMUL2.BF16_V2 R42, R7, R30 ;  /* 0x0000001e072a7232 */ /* 0x000fe40000200000 */
[----:B------:R-:W-:Y:S01]  /*61e0*/  FADD.FTZ R9, R10, R43 ;  /* 0x0000002b0a097221 */ /* 0x000fe20000010000 */
[----:B------:R-:W-:Y:S01]  /*61f0*/  BSSY B1, `(.L_x_20178) ;  /* 0x0000026000017945 */ /* 0x000fe20003800000 */
[C---:B------:R-:W-:Y:S02]  /*6200*/  PRMT R10, R32.reuse, 0x7610, R10 ;  /* 0x00007610200a7816 */ /* 0x040fe4000000000a */
[----:B------:R-:W-:-:S02]  /*6210*/  PRMT R11, R32, 0x7632, R11 ;  /* 0x00007632200b7816 */ /* 0x000fc4000000000b */
[C---:B------:R-:W-:Y:S02]  /*6220*/  PRMT R30, R31.reuse, 0x7610, R30 ;  /* 0x000076101f1e7816 */ /* 0x040fe4000000001e */
[C---:B------:R-:W-:Y:S02]  /*6230*/  PRMT R32, R42.reuse, 0x7610, R32 ;  /* 0x000076102a207816 */ /* 0x040fe40000000020 */
        /* <DEDUP_REMOVED lines=16> */
[----:B------:R-:W-:Y:S01]  /*6340*/  ISETP.GE.AND P3, PT, R47, R0, PT ;  /* 0x000000002f00720c */ /* 0x000fe20003f66270 */
[----:B------:R-:W-:Y:S01]  /*6350*/  VIADD R47, R23, 0x1 ;  /* 0x00000001172f7836 */ /* 0x000fe20000000000 */
[----:B------:R-:W-:Y:S02]  /*6360*/  PRMT R43, R35, 0x7632, R43 ;  /* 0x00007632232b7816 */ /* 0x000fe4000000002b */
        /* <DEDUP_REMOVED lines=14> */
.L_x_20179:
[----:B------:R-:W-:Y:S05]  /*6450*/  BSYNC B1 ;  /* 0x0000000000017941 */ /* 0x000fea0003800000 */
.L_x_20178:
[----:B------:R-:W-:Y:S01]  /*6460*/  HFMA2.MMA.BF16_V2 R34, R5, R34, -RZ ;  /* 0x0000002205227235 */ /* 0x000fe200003000ff */
[----:B------:R-:W-:Y:S02]  /*6470*/  IMAD.U32 R10, R10, 0x10000, RZ ;  /* 0x000100000a0a7824 */ /* 0x000fe400078e00ff */
[----:B------:R-:W-:Y:S02]  /*6480*/  HMUL2.BF16_V2 R35, R4, R35 ;  /* 0x0000002304237232 */ /* 0x000fe40000200000 */
[----:B------:R-:W-:Y:S02]  /*6490*/  IMAD.U32 R11, R11, 0x10000, RZ ;  /* 0x000100000b0b7824 */ /* 0x000fe400078e00ff */
[----:B------:R-:W-:Y:S01]  /*64a0*/  FADD.FTZ R8, R9, R8 ;  /* 0x0000000809087221 */ /* 0x000fe20000010000 */
[----:B------:R-:W-:Y:S01]  /*64b0*/  IMAD.U32 R30, R30, 0x10000, RZ ;  /* 0x000100001e1e7824 */ /* 0x000fe200078e00ff */
[----:B------:R-:W-:Y:S01]  /*64c0*/  BSSY B1, `(.L_x_20180) ;  /* 0x0000048000017945 */ /* 0x000fe20003800000 */
[----:B------:R-:W-:-:S02]  /*64d0*/  IMAD.U32 R31, R31, 0x10000, RZ ;  /* 0x000100001f1f7824 */ /* 0x000fc400078e00ff */
[--C-:B------:R-:W-:Y:S01]  /*64e0*/  FADD.FTZ R10, R10, R11.reuse ;  /* 0x0000000b0a0a7221 */ /* 0x100fe20000010000 */
[----:B------:R-:W-:Y:S01]  /*64f0*/  IMAD.U32 R32, R32, 0x10000, RZ ;  /* 0x0001000020207824 */ /* 0x000fe200078e00ff */
[----:B------:R-:W-:Y:S01]  /*6500*/  PRMT R11, R34, 0x7610, R11 ;  /* 0x00007610220b7816 */ /* 0x000fe2000000000b */
[----:B------:R-:W-:Y:S01]  /*6510*/  FADD.FTZ R31, R30, R31 ;  /* 0x0000001f1e1f7221 */ /* 0x000fe20000010000 */
[----:B------:R-:W-:Y:S01]  /*6520*/  PRMT R30, R34, 0x7632, R30 ;  /* 0x00007632221e7816 */ /* 0x000fe2000000001e */
[----:B------:R-:W-:Y:S01]  /*6530*/  IMAD.U32 R43, R42, 0x10000, RZ ;  /* 0x000100002a2b7824 */ /* 0x000fe200078e00ff */
[----:B------:R-:W-:Y:S01]  /*6540*/  PRMT R34, R35, 0x7610, R34 ;  /* 0x0000761023227816 */ /* 0x000fe20000000022 */
[----:B------:R-:W-:Y:S01]  /*6550*/  IMAD.U32 R11, R11, 0x10000, RZ ;  /* 0x000100000b0b7824 */ /* 0x000fe200078e00ff */
[----:B------:R-:W-:Y:S01]  /*6560*/  PRMT R35, R35, 0x7632, R35 ;  /* 0x0000763223237816 */ /* 0x000fe20000000023 */
[----:B------:R-:W-:Y:S02]  /*6570*/  IMAD.U32 R30, R30, 0x10000, RZ ;  /* 0x000100001e1e7824 */ /* 0x000fe400078e00ff */
[----:B------:R-:W-:Y:S01]  /*6580*/  FADD.FTZ R32, R32, R43 ;  /* 0x0000002b20207221 */ /* 0x000fe20000010000 */
[----:B------:R-:W-:-:S02]  /*6590*/  IMAD.U32 R34, R34, 0x10000, RZ ;  /* 0x0001000022227824 */ /* 0x000fc400078e00ff */
[----:B------:R-:W-:Y:S01]  /*65a0*/  FADD.FTZ R31, R10, R31 ;  /* 0x0000001f0a1f7221 */ /* 0x000fe20000010000 */
[----:B------:R-:W-:Y:S01]  /*65b0*/  IMAD.U32 R35, R35, 0x10000, RZ ;  /* 0x0001000023237824 */ /* 0x000fe200078e00ff */
[C---:B------:R-:W-:Y:S01]  /*65c0*/  HFMA2.MMA.BF16_V2 R10, R6.reuse, R33, -RZ ;  /* 0x00000021060a7235 */ /* 0x040fe200003000ff */
[----:B------:R-:W-:Y:S01]  /*65d0*/  FADD.FTZ R42, R11, R30 ;  /* 0x0000001e0b2a7221 */ /* 0x000fe20000010000 */
[----:B------:R-:W-:Y:S02]  /*65e0*/  HMUL2.BF16_V2 R30, R7, R36 ;  /* 0x00000024071e7232 */ /* 0x000fe40000200000 */
[----:B------:R-:W-:Y:S01]  /*65f0*/  FADD.FTZ R43, R34, R35 ;  /* 0x00000023222b7221 */ /* 0x000fe20000010000 */
[----:B------:R-:W-:Y:S01]  /*6600*/  HFMA2.MMA.BF16_V2 R34, R6, R40, -RZ ;  /* 0x0000002806227235 */ /* 0x000fe200003000ff */
[----:B------:R-:W-:Y:S01]  /*6610*/  FADD.FTZ R31, R31, R32 ;  /* 0x000000201f1f7221 */ /* 0x000fe20000010000 */
[----:B------:R-:W-:Y:S01]  /*6620*/  FADD.FTZ R17, R8, R17 ;  /* 0x0000001108117221 */ /* 0x000fe20000010000 */
[C---:B------:R-:W-:Y:S01]  /*6630*/  PRMT R33, R30.reuse, 0x7632, R33 ;  /* 0x000076321e217816 */ /* 0x040fe20000000021 */
[----:B------:R-:W-:-:S02]  /*6640*/  IMAD.U32 R30, R30, 0x10000, RZ ;  /* 0x000100001e1e7824 */ /* 0x000fc400078e00ff */
[----:B------:R-:W-:Y:S01]  /*6650*/  FADD.FTZ R42, R42, R43 ;  /* 0x0000002b2a2a7221 */ /* 0x000fe20000010000 */
[C---:B------:R-:W-:Y:S01]  /*6660*/  PRMT R11, R10.reuse, 0x7632, R11 ;  /* 0x000076320a0b7816 */ /* 0x040fe2000000000b */
[----:B------:R-:W-:Y:S02]  /*6670*/  IMAD.U32 R10, R10, 0x10000, RZ ;  /* 0x000100000a0a7824 */ /* 0x000fe400078e00ff */
[----:B------:R-:W-:Y:S01]  /*6680*/  IMAD.U32 R33, R33, 0x10000, RZ ;  /* 0x0001000021217824 */ /* 0x000fe200078e00ff */
[C---:B------:R-:W-:Y:S01]  /*6690*/  PRMT R35, R34.reuse, 0x7632, R35 ;  /* 0x0000763222237816 */ /* 0x040fe20000000023 */
[----:B------:R-:W-:Y:S02]  /*66a0*/  IMAD.U32 R11, R11, 0x10000, RZ ;  /* 0x000100000b0b7824 */ /* 0x000fe400078e00ff */
[----:B------:R-:W-:Y:S02]  /*66b0*/  IMAD.U32 R34, R34, 0x10000, RZ ;  /* 0x0001000022227824 */ /* 0x000fe400078e00ff */
[----:B------:R-:W-:Y:S01]  /*66c0*/  FADD.FTZ R33, R30, R33 ;  /* 0x000000211e217221 */ /* 0x000fe20000010000 */
[----:B------:R-:W-:-:S02]  /*66d0*/  IMAD.U32 R35, R35, 0x10000, RZ ;  /* 0x0001000023237824 */ /* 0x000fc400078e00ff */
[----:B------:R-:W-:Y:S01]  /*66e0*/  FADD.FTZ R10, R10, R11 ;  /* 0x0000000b0a0a7221 */ /* 0x000fe20000010000 */
[----:B------:R-:W-:Y:S01]  /*66f0*/  FADD.FTZ R33, R42, R33 ;  /* 0x000000212a217221 */ /* 0x000fe20000010000 */
[----:B------:R-:W-:Y:S02]  /*6700*/  FADD.FTZ R34, R34, R35 ;  /* 0x0000002322227221 */ /* 0x000fe40000010000 */
[----:B------:R-:W-:Y:S02]  /*6710*/  FADD.FTZ R31, R31, R10 ;  /* 0x0000000a1f1f7221 */ /* 0x000fe40000010000 */
[----:B------:R-:W-:Y:S02]  /*6720*/  FADD.FTZ R34, R33, R34 ;  /* 0x0000002221227221 */ /* 0x000fe40000010000 */
        /* <DEDUP_REMOVED lines=33> */
.L_x_20181:
[----:B------:R-:W-:Y:S05]  /*6940*/  BSYNC B1 ;  /* 0x0000000000017941 */ /* 0x000fea0003800000 */
.L_x_20180:
        /* <DEDUP_REMOVED lines=10> */
[----:B------:R-:W-:Y:S01]  /*69f0*/  VIADD R29, R29, 0x80 ;  /* 0x000000801d1d7836 */ /* 0x000fe20000000000 */
[C---:B------:R-:W-:Y:S01]  /*6a00*/  PRMT R6, R38.reuse, 0x7610, R6 ;  /* 0x0000761026067816 */ /* 0x040fe20000000006 */
        /* <DEDUP_REMOVED lines=9> */
[----:B------:R-:W-:Y:S01]  /*6aa0*/  ISETP.GE.AND P0, PT, R25, R18, PT ;  /* 0x000000121900720c */ /* 0x000fe20003f06270 */
        /* <DEDUP_REMOVED lines=12> */
.L_x_20173:
[----:B------:R-:W-:Y:S05]  /*6b70*/  BSYNC B0 ;  /* 0x0000000000007941 */ /* 0x000fea0003800000 */
.L_x_20172:
[----:B------:R-:W1:Y:S08]  /*6b80*/  S2UR UR5, SR_CgaCtaId ;  /* 0x00000000000579c3 */ /* 0x000e700000008800 */
[----:B------:R-:W-:Y:S01]  /*6b90*/  BAR.SYNC.DEFER_BLOCKING 0x0 ;  /* 0x0000000000007b1d */ /* 0x000fe20000010000 */
[----:B------:R-:W-:Y:S01]  /*6ba0*/  LOP3.LUT R0, R13, 0xffffffc0, RZ, 0xc0, !PT ;  /* 0xffffffc00d007812 */ /* 0x000fe200078ec0ff */
[----:B------:R-:W-:Y:S01]  /*6bb0*/  IMAD R19, R19, 0x80, R12 ;  /* 0x0000008013137824 */ /* 0x000fe200078e020c */
[----:B------:R-:W-:-:S02]  /*6bc0*/  ISETP.GT.AND P3, PT, R13, 0x3f, PT ;  /* 0x0000003f0d00780c */ /* 0x000fc40003f64270 */
[----:B------:R-:W-:Y:S01]  /*6bd0*/  ISETP.NE.AND P0, PT, R0, 0x40, PT ;  /* 0x000000400000780c */ /* 0x000fe20003f05270 */
[----:B------:R-:W-:Y:S01]  /*6be0*/  UMOV UR4, 0x400 ;  /* 0x0000040000047882 */ /* 0x000fe20000000000 */
[C---:B------:R-:W-:Y:S01]  /*6bf0*/  LOP3.LUT R4, R13.reuse, 0xffffffe0, RZ, 0xc0, !PT ;  /* 0xffffffe00d047812 */ /* 0x040fe200078ec0ff */
[----:B------:R-:W-:Y:S01]  /*6c00*/  UIADD3 UR4, UR4, 0x120, URZ ;  /* 0x0000012004047890 */ /* 0x000fe2000fffe03f */
[----:B------:R-:W-:-:S03]  /*6c10*/  ISETP.GT.AND P1, PT, R13, 0x1f, PT ;  /* 0x0000001f0d00780c */ /* 0x000fc60003f24270 */
[----:B-1----:R-:W-:-:S06]  /*6c20*/  ULEA UR4, UR5, UR4, 0x18 ;  /* 0x0000000405047291 */ /* 0x002fcc000f8ec03f */
[----:B------:R-:W-:-:S05]  /*6c30*/  LEA R19, R19, UR4, 0x2 ;  /* 0x0000000413137c11 */ /* 0x000fca000f8e10ff */
[----:B------:R-:W-:Y:S04]  /*6c40*/  @!P0 STS [R19+-0x400], R17 ;  /* 0xfffc001113008388 */ /* 0x000fe80000000800 */
[----:B------:R-:W-:Y:S04]  /*6c50*/  @!P0 STS [R19+-0x380], R16 ;  /* 0xfffc801013008388 */ /* 0x000fe80000000800 */
[----:B------:R-:W-:Y:S04]  /*6c60*/  @!P0 STS [R19+-0x300], R15 ;  /* 0xfffd000f13008388 */ /* 0x000fe80000000800 */
[----:B------:R-:W-:Y:S01]  /*6c70*/  @!P0 STS [R19+-0x280], R14 ;  /* 0xfffd800e13008388 */ /* 0x000fe20000000800 */
[----:B------:R-:W-:Y:S01]  /*6c80*/  BAR.SYNC.DEFER_BLOCKING 0x0 ;  /* 0x0000000000007b1d */ /* 0x000fe20000010000 */
[----:B------:R-:W-:Y:S01]  /*6c90*/  ISETP.NE.AND P0, PT, R4, 0x20, PT ;  /* 0x000000200400780c */ /* 0x000fe20003f05270 */
[----:B------:R-:W-:-:S05]  /*6ca0*/  VIADD R4, R13, 0x1f ;  /* 0x0000001f0d047836 */ /* 0x000fca0000000000 */
[----:B------:R-:W-:Y:S01]  /*6cb0*/  ISETP.GT.U32.AND P2, PT, R4, 0x3e, PT ;  /* 0x0000003e0400780c */ /* 0x000fe20003f44070 */
        /* <DEDUP_REMOVED lines=14> */
[----:B------:R1:W2:Y:S04]  /*6da0*/  @!P1 LDS R0, [R19] ;  /* 0x0000000013009984 */ /* 0x0002a80000000800 */
[----:B------:R1:W3:Y:S04]  /*6db0*/  @!P1 LDS R3, [R19+0x80] ;  /* 0x0000800013039984 */ /* 0x0002e80000000800 */
[----:B------:R1:W4:Y:S04]  /*6dc0*/  @!P1 LDS R2, [R19+0x100] ;  /* 0x0001000013029984 */ /* 0x0003280000000800 */
[----:B------:R1:W0:Y:S01]  /*6dd0*/  @!P1 LDS R5, [R19+0x180] ;  /* 0x0001800013059984 */ /* 0x0002220000000800 */
[----:B------:R-:W-:Y:S06]  /*6de0*/  BAR.SYNC.DEFER_BLOCKING 0x0 ;  /* 0x0000000000007b1d */ /* 0x000fec0000010000 */
[----:B------:R-:W-:Y:S05]  /*6df0*/  @P2 EXIT ;  /* 0x000000000000294d */ /* 0x000fea0003800000 */
[----:B------:R-:W0:Y:S01]  /*6e00*/  S2UR UR5, SR_CTAID.Y ;  /* 0x00000000000579c3 */ /* 0x000e220000002600 */
[----:B------:R-:W-:Y:S01]  /*6e10*/  ULDC UR4, c[0x0][0xc] ;  /* 0x0000030000047ab9 */ /* 0x000fe20000000800 */
[----:B-1-3--:R-:W-:Y:S01]  /*6e20*/  @!P1 FADD.FTZ R16, R3, R16 ;  /* 0x0000001003109221 */ /* 0x00afe20000010000 */
[----:B--2---:R-:W-:Y:S01]  /*6e30*/  @!P1 FADD.FTZ R17, R0, R17 ;  /* 0x0000001100119221 */ /* 0x004fe20000010000 */
[----:B----4-:R-:W-:Y:S01]  /*6e40*/  @!P1 FADD.FTZ R15, R2, R15 ;  /* 0x0000000f020f9221 */ /* 0x010fe20000010000 */
[C---:B------:R-:W-:Y:S02]  /*6e50*/  VIADD R0, R12.reuse, 0x20 ;  /* 0x000000200c007836 */ /* 0x040fe40000000000 */
[----:B0-----:R-:W-:Y:S01]  /*6e60*/  @!P1 FADD.FTZ R14, R5, R14 ;  /* 0x0000000e050e9221 */ /* 0x001fe20000010000 */
[----:B------:R-:W-:Y:S01]  /*6e70*/  VIADD R4, R12, 0x40 ;  /* 0x000000400c047836 */ /* 0x000fe20000000000 */
[----:B------:R-:W0:Y:S01]  /*6e80*/  S2UR UR7, SR_CTAID.X ;  /* 0x00000000000779c3 */ /* 0x000e220000002500 */
[----:B------:R-:W-:-:S02]  /*6e90*/  F2FP.BF16.F32.PACK_AB R16, R16, R17 ;  /* 0x000000111010723e */ /* 0x000fc400000010ff */
[----:B------:R-:W-:-:S05]  /*6ea0*/  F2FP.BF16.F32.PACK_AB R14, R14, R15 ;  /* 0x0000000f0e0e723e */ /* 0x000fca00000010ff */
[----:B------:R-:W1:Y:S01]  /*6eb0*/  S2UR UR6, SR_CTAID.Z ;  /* 0x00000000000679c3 */ /* 0x000e620000002700 */
[----:B------:R-:W-:-:S03]  /*6ec0*/  UIMAD UR4, UR5, UR4, URZ ;  /* 0x00000004050472a4 */ /* 0x000fc6000f8e023f */
        /* <DEDUP_REMOVED lines=11> */
[----:B------:R-:W-:Y:S01]  /*6f80*/  IADD3 R6, P0, R12, UR4, RZ ;  /* 0x000000040c067c10 */ /* 0x000fe2000ff1e0ff */
[----:B------:R-:W-:Y:S01]  /*6f90*/  ULDC.64 UR8, c[0x0][0x210] ;  /* 0x0000840000087ab9 */ /* 0x000fe20000000a00 */
[----:B------:R-:W-:Y:S02]  /*6fa0*/  IADD3 R7, P1, R4, UR4, RZ ;  /* 0x0000000404077c10 */ /* 0x000fe4000ff3e0ff */
[C---:B------:R-:W-:Y:S01]  /*6fb0*/  LEA.HI.X.SX32 R3, R12.reuse, UR7, 0x1, P0 ;  /* 0x000000070c037c11 */ /* 0x040fe200080f0eff */
[----:B------:R-:W-:Y:S01]  /*6fc0*/  VIADD R12, R12, 0x60 ;  /* 0x000000600c0c7836 */ /* 0x000fe20000000000 */
[----:B------:R-:W-:-:S04]  /*6fd0*/  LEA R2, P0, R6, UR8, 0x1 ;  /* 0x0000000806027c11 */ /* 0x000fc8000f8008ff */
[----:B------:R-:W-:Y:S02]  /*6fe0*/  LEA.HI.X R3, R6, UR9, R3, 0x1, P0 ;  /* 0x0000000906037c11 */ /* 0x000fe400080f0c03 */
[----:B------:R-:W-:Y:S02]  /*6ff0*/  IADD3 R5, P0, R0, UR4, RZ ;  /* 0x0000000400057c10 */ /* 0x000fe4000ff1e0ff */
[----:B------:R-:W-:Y:S01]  /*7000*/  IADD3 R9, P2, R12, UR4, RZ ;  /* 0x000000040c097c10 */ /* 0x000fe2000ff5e0ff */
[----:B------:R0:W-:Y:S01]  /*7010*/  STG.E.U16 desc[UR10][R2.64], R16 ;  /* 0x0000001002007986 */ /* 0x0001e2000c10150a */
[----:B------:R-:W-:Y:S02]  /*7020*/  LEA.HI.X.SX32 R10, R0, UR7, 0x1, P0 ;  /* 0x00000007000a7c11 */ /* 0x000fe400080f0eff */
[----:B------:R-:W-:Y:S02]  /*7030*/  LEA.HI.X.SX32 R0, R4, UR7, 0x1, P1 ;  /* 0x0000000704007c11 */ /* 0x000fe400088f0eff */
[----:B------:R-:W-:-:S02]  /*7040*/  LEA R6, P1, R7, UR8, 0x1 ;  /* 0x0000000807067c11 */ /* 0x000fc4000f8208ff */
[----:B------:R-:W-:Y:S02]  /*7050*/  LEA R4, P0, R5, UR8, 0x1 ;  /* 0x0000000805047c11 */ /* 0x000fe4000f8008ff */
[----:B------:R-:W-:Y:S02]  /*7060*/  LEA.HI.X.SX32 R12, R12, UR7, 0x1, P2 ;  /* 0x000000070c0c7c11 */ /* 0x000fe400090f0eff */
[----:B------:R-:W-:Y:S02]  /*7070*/  LEA R8, P2, R9, UR8, 0x1 ;  /* 0x0000000809087c11 */ /* 0x000fe4000f8408ff */
[----:B------:R-:W-:Y:S02]  /*7080*/  LEA.HI.X R7, R7, UR9, R0, 0x1, P1 ;  /* 0x0000000907077c11 */ /* 0x000fe400088f0c00 */
        /* <DEDUP_REMOVED lines=8> */
.L_x_20143:
        /* <DEDUP_REMOVED lines=8> */
.L_x_20184:
[----:B------:R-:W-:Y:S05]  /*7190*/  BSYNC B1 ;  /* 0x0000000000017941 */ /* 0x000fea0003800000 */
.L_x_20183:
[----:B------:R-:W-:Y:S01]  /*71a0*/  IMAD.MOV.U32 R25, RZ, RZ, R29 ;  /* 0x000000ffff197224 */ /* 0x000fe200078e001d */
[----:B------:R-:W-:Y:S01]  /*71b0*/  MOV R28, 0xffffffff ;  /* 0xffffffff001c7802 */ /* 0x000fe20000000f00 */
[----:B------:R-:W-:Y:S02]  /*71c0*/  IMAD.MOV.U32 R30, RZ, RZ, 0x1 ;  /* 0x00000001ff1e7424 */ /* 0x000fe400078e00ff */
[----:B------:R-:W-:Y:S01]  /*71d0*/  FADD.FTZ R25, R24, R25 ;  /* 0x0000001918197221 */ /* 0x000fe20000010000 */
[----:B------:R-:W-:-:S07]  /*71e0*/  IMAD.MOV.U32 R31, RZ, RZ, 0x1f ;  /* 0x0000001fff1f7424 */ /* 0x000fce00078e00ff */
[----:B------:R-:W-:Y:S05]  /*71f0*/  WARPSYNC.COLLECTIVE R28, `(.L_x_20185) ;  /* 0x000000001c087348 */ /* 0x000fea0003c00000 */
[----:B------:R0:W1:Y:S02]  /*7200*/  SHFL.BFLY P0, R29, R25, R30, R31 ;  /* 0x0c00001e191d7389 */ /* 0x000064000000001f */
[----:B01----:R-:W-:Y:S01]  /*7210*/  ENDCOLLECTIVE ;  /* 0x000000000000791b */ /* 0x003fe20003800000 */
.L_x_20185:
[----:B------:R-:W-:Y:S01]  /*7220*/  IMAD.MOV.U32 R26, RZ, RZ, R29 ;  /* 0x000000ffff1a7224 */ /* 0x000fe200078e001d */
[----:B------:R-:W-:Y:S06]  /*7230*/  BRA `(.L_x_20186) ;  /* 0xffffffb400247947 */ /* 0x000fec000383ffff */
.L_x_20147:
        /* <DEDUP_REMOVED lines=8> */
.L_x_20188:
[----:B------:R-:W-:Y:S05]  /*72c0*/  BSYNC B1 ;  /* 0x0000000000017941 */ /* 0x000fea0003800000 */
.L_x_20187:
[----:B------:R-:W-:Y:S02]  /*72d0*/  IMAD.MOV.U32 R25, RZ, RZ, R29 ;  /* 0x000000ffff197224 */ /* 0x000fe400078e001d */
[----:B------:R-:W-:Y:S02]  /*72e0*/  IMAD.MOV.U32 R30, RZ, RZ, 0x1 ;  /* 0x00000001ff1e7424 */ /* 0x000fe400078e00ff */
[----:B------:R-:W-:Y:S01]  /*72f0*/  FADD.FTZ R25, R26, R25 ;  /* 0x000000191a197221 */ /* 0x000fe20000010000 */
[----:B------:R-:W-:Y:S02]  /*7300*/  IMAD.MOV.U32 R31, RZ, RZ, 0x1f ;  /* 0x0000001fff1f7424 */ /* 0x000fe400078e00ff */
[----:B------:R-:W-:-:S07]  /*7310*/  IMAD.MOV.U32 R28, RZ, RZ, -0x1 ;  /* 0xffffffffff1c7424 */ /* 0x000fce00078e00ff */
[----:B------:R-:W-:Y:S05]  /*7320*/  WARPSYNC.COLLECTIVE R28, `(.L_x_20189) ;  /* 0x000000001c087348 */ /* 0x000fea0003c00000 */
[----:B------:R0:W1:Y:S02]  /*7330*/  SHFL.BFLY P0, R29, R25, R30, R31 ;  /* 0x0c00001e191d7389 */ /* 0x000064000000001f */
[----:B01----:R-:W-:Y:S01]  /*7340*/  ENDCOLLECTIVE ;  /* 0x000000000000791b */ /* 0x003fe20003800000 */
.L_x_20189:
[----:B------:R-:W-:Y:S01]  /*7350*/  IMAD.MOV.U32 R24, RZ, RZ, R29 ;  /* 0x000000ffff187224 */ /* 0x000fe200078e001d */
[----:B------:R-:W-:Y:S06]  /*7360*/  BRA `(.L_x_20190) ;  /* 0xffffffc4007c7947 */ /* 0x000fec000383ffff */
.L_x_20151:
        /* <DEDUP_REMOVED lines=8> */
.L_x_20192:
[----:B------:R-:W-:Y:S05]  /*73f0*/  BSYNC B0 ;  /* 0x0000000000007941 */ /* 0x000fea0003800000 */
.L_x_20191:
        /* <DEDUP_REMOVED lines=9> */
.L_x_20193:
[----:B------:R-:W-:Y:S02]  /*7490*/  IMAD.MOV.U32 R30, RZ, RZ, 0x4 ;  /* 0x00000004ff1e7424 */ /* 0x000fe400078e00ff */
[----:B------:R-:W-:-:S05]  /*74a0*/  IMAD.MOV.U32 R6, RZ, RZ, R29 ;  /* 0x000000ffff067224 */ /* 0x000fca00078e001d */
[----:B------:R-:W-:-:S05]  /*74b0*/  FMNMX.FTZ R6, R3, R6, !PT ;  /* 0x0000000603067209 */ /* 0x000fca0007810000 */
[----:B------:R-:W-:-:S07]  /*74c0*/  IMAD.MOV.U32 R25, RZ, RZ, R6 ;  /* 0x000000ffff197224 */ /* 0x000fce00078e0006 */
[----:B------:R-:W-:Y:S05]  /*74d0*/  WARPSYNC.COLLECTIVE R28, `(.L_x_20194) ;  /* 0x000000001c087348 */ /* 0x000fea0003c00000 */
[----:B------:R0:W1:Y:S02]  /*74e0*/  SHFL.BFLY P0, R29, R25, R30, R31 ;  /* 0x0c00001e191d7389 */ /* 0x000064000000001f */
[----:B01----:R-:W-:Y:S01]  /*74f0*/  ENDCOLLECTIVE ;  /* 0x000000000000791b */ /* 0x003fe20003800000 */
.L_x_20194:
[----:B------:R-:W-:Y:S01]  /*7500*/  IMAD.MOV.U32 R5, RZ, RZ, R29 ;  /* 0x000000ffff057224 */ /* 0x000fe200078e001d */
[----:B------:R-:W-:Y:S06]  /*7510*/  BRA `(.L_x_20195) ;  /* 0xffffffc400987947 */ /* 0x000fec000383ffff */
.L_x_20196:
        /* <DEDUP_REMOVED lines=14> */
.L_x_28388:


//--------------------- .text._ZN4vllm25paged_attention_v1_kernelI13__nv_bfloat16S1_Li120ELi8ELi128ELNS_18Fp8KVCacheDataTypeE0ELb0EEEvPT_PKS3_PKT0_S9_ifPKiSB_iPKfiiiSD_SD_iiiii --------------------------
	.section	.text._ZN4vllm25paged_attention_v1_kernelI13__nv_bfloat16S1_Li120ELi8ELi128ELNS_18Fp8KVCacheDataTypeE0ELb0EEEvPT_PKS3_PKT0_S9_ifPKiSB_iPKfiiiSD_SD_iiiii,"ax",@progbits
	.align	128
        .global         _ZN4vllm25paged_attention_v1_kernelI13__nv_bfloat16S1_Li120ELi8ELi128ELNS_18Fp8KVCacheDataTypeE0ELb0EEEvPT_PKS3_PKT0_S9_ifPKiSB_iPKfiiiSD_SD_iiiii
        .type           _ZN4vllm25paged_attention_v1_kernelI13__nv_bfloat16S1_Li120ELi8ELi128ELNS_18Fp8KVCacheDataTypeE0ELb0EEEvPT_PKS3_PKT0_S9_ifPKiSB_iPKfiiiSD_SD_iiiii,@function
        .size           _ZN4vllm25paged_attention_v1_kernelI13__nv_bfloat16S1_Li120ELi8ELi128ELNS_18Fp8KVCacheDataTypeE0ELb0EEEvPT_PKS3_PKT0_S9_ifPKiSB_iPKfiiiSD_SD_iiiii,(.L_x_28389 - _ZN4vllm25paged_attention_v1_kernelI13__nv_bfloat16S1_Li120ELi8ELi128ELNS_18Fp8KVCacheDataTypeE0ELb0EEEvPT_PKS3_PKT0_S9_ifPKiSB_iPKfiiiSD_SD_iiiii)
        .other          _ZN4vllm25paged_attention_v1_kernelI13__nv_bfloat16S1_Li120ELi8ELi128ELNS_18Fp8KVCacheDataTypeE0ELb0EEEvPT_PKS3_PKT0_S9_ifPKiSB_iPKfiiiSD_SD_iiiii,@"STO_CUDA_ENTRY STV_DEFAULT"
_ZN4vllm25paged_attention_v1_kernelI13__nv_bfloat16S1_Li120ELi8ELi128ELNS_18Fp8KVCacheDataTypeE0ELb0EEEvPT_PKS3_PKT0_S9_ifPKiSB_iPKfiiiSD_SD_iiiii:
.text._ZN4vllm25paged_attention_v1_kernelI13__nv_bfloat16S1_Li120ELi8ELi128ELNS_18Fp8KVCacheDataTypeE0ELb0EEEvPT_PKS3_PKT0_S9_ifPKiSB_iPKfiiiSD_SD_iiiii:
        /* <DEDUP_REMOVED lines=65> */
[CC--:B------:R-:W-:Y:S02]  /*0410*/  LEA.HI R4, R5.reuse, R2.reuse, RZ, 0x2 ;  /* 0x0000000205047211 */ /* 0x0c0fe400078f10ff */
[----:B------:R-:W-:Y:S02]  /*0420*/  LEA.HI R66, R5, R2, RZ, 0x5 ;  /* 0x0000000205427211 */ /* 0x000fe400078f28ff */
[----:B------:R-:W-:Y:S01]  /*0430*/  LOP3.LUT R5, R4, 0xfffffffc, RZ, 0xc0, !PT ;  /* 0xfffffffc04057812 */ /* 0x000fe200078ec0ff */
[----:B------:R-:W-:Y:S01]  /*0440*/  BSSY B0, `(.L_x_20197) ;  /* 0x0000053000007945 */ /* 0x000fe20003800000 */
[----:B------:R-:W-:Y:S01]  /*0450*/  SHF.R.S32.HI R67, RZ, 0x2, R4 ;  /* 0x00000002ff437819 */ /* 0x000fe20000011404 */
[----:B------:R-:W-:Y:S01]  /*0460*/  @!P2 IMAD.MOV R3, RZ, RZ, -R3 ;  /* 0x000000ffff03a224 */ /* 0x000fe200078e0a03 */
[----:B------:R-:W-:Y:S01]  /*0470*/  @!P1 LOP3.LUT R3, RZ, R8, RZ, 0x33, !PT ;  /* 0x00000008ff039212 */ /* 0x000fe200078e33ff */
        /* <DEDUP_REMOVED lines=21> */
[----:B------:R-:W-:Y:S01]  /*05d0*/  IMAD R10, R67, 0x4, R4 ;  /* 0x00000004430a7824 */ /* 0x000fe200078e0204 */
[----:B------:R-:W-:Y:S01]  /*05e0*/  MOV R6, 0x400 ;  /* 0x0000040000067802 */ /* 0x000fe20000000f00 */
[----:B------:R-:W-:-:S03]  /*05f0*/  ULDC.64 UR4, c[0x0][0x218] ;  /* 0x0000860000047ab9 */ /* 0x000fc60000000a00 */
[----:B------:R-:W-:-:S04]  /*0600*/  SHF.L.U32 R10, R10, 0x1, RZ ;  /* 0x000000010a0a7819 */ /* 0x000fc800000006ff */
[----:B------:R-:W-:Y:S02]  /*0610*/  SHF.R.S32.HI R12, RZ, 0x1f, R10 ;  /* 0x0000001fff0c7819 */ /* 0x000fe4000001140a */
[----:B------:R-:W-:Y:S01]  /*0620*/  IADD3 R16, P0, P2, R10, R8, R9 ;  /* 0x000000080a107210 */ /* 0x000fe20007a1e009 */
[----:B------:R-:W-:-:S03]  /*0630*/  IMAD.MOV.U32 R10, RZ, RZ, R7 ;  /* 0x000000ffff0a7224 */ /* 0x000fc600078e0007 */
[----:B------:R-:W-:Y:S02]  /*0640*/  IADD3.X R17, R12, R13, R14, P0, P2 ;  /* 0x0000000d0c117210 */ /* 0x000fe400007e440e */
[----:B------:R-:W-:-:S04]  /*0650*/  LEA R15, P0, R16, UR4, 0x1 ;  /* 0x00000004100f7c11 */ /* 0x000fc8000f8008ff */
[----:B------:R-:W-:Y:S02]  /*0660*/  LEA.HI.X R16, R16, UR5, R17, 0x1, P0 ;  /* 0x0000000510107c11 */ /* 0x000fe400080f0c11 */
[----:B0-----:R-:W-:-:S05]  /*0670*/  LEA R11, R11, R6, 0x18 ;  /* 0x000000060b0b7211 */ /* 0x001fca00078ec0ff */
[----:B------:R-:W-:Y:S02]  /*0680*/  IMAD R6, R4, 0x3c, R11 ;  /* 0x0000003c04067824 */ /* 0x000fe400078e020b */
[----:B------:R-:W-:Y:S02]  /*0690*/  IMAD.MOV.U32 R11, RZ, RZ, R67 ;  /* 0x000000ffff0b7224 */ /* 0x000fe400078e0043 */
[----:B------:R-:W-:-:S07]  /*06a0*/  IMAD R12, R67, 0x4, R6 ;  /* 0x00000004430c7824 */ /* 0x000fce00078e0206 */
.L_x_20201:
        /* <DEDUP_REMOVED lines=11> */
.L_x_20200:
[----:B------:R-:W-:Y:S05]  /*0760*/  BSYNC B1 ;  /* 0x0000000000017941 */ /* 0x000fea0003800000 */
.L_x_20199:
        /* <DEDUP_REMOVED lines=11> */
[C---:B------:R-:W-:Y:S02]  /*0820*/  IMAD R7, R11.reuse, 0x4, R4 ;  /* 0x000000040b077824 */ /* 0x040fe400078e0204 */
[----:B------:R-:W-:Y:S02]  /*0830*/  IMAD R6, R11, 0x4, R6 ;  /* 0x000000040b067824 */ /* 0x000fe400078e0206 */
[----:B------:R-:W-:Y:S02]  /*0840*/  IMAD.SHL.U32 R11, R7, 0x2, RZ ;  /* 0x00000002070b7824 */ /* 0x000fe400078e00ff */
[----:B------:R-:W-:-:S07]  /*0850*/  VIADD R9, R6, 0x100 ;  /* 0x0000010006097836 */ /* 0x000fce0000000000 */
.L_x_20202:
        /* <DEDUP_REMOVED lines=17> */
.L_x_20198:
[----:B------:R-:W-:Y:S05]  /*0970*/  BSYNC B0 ;  /* 0x0000000000007941 */ /* 0x000fea0003800000 */
.L_x_20197:
        /* <DEDUP_REMOVED lines=15> */
[C---:B------:R-:W-:Y:S01]  /*0a70*/  IADD3 R8, R4.reuse, 0x4, RZ ;  /* 0x0000000404087810 */ /* 0x040fe20007ffe0ff */
[----:B------:R-:W-:Y:S01]  /*0a80*/  VIADD R11, R4, 0xc ;  /* 0x0000000c040b7836 */ /* 0x000fe20000000000 */
[----:B------:R-:W-:Y:S01]  /*0a90*/  LEA.HI R6, R6, R67, RZ, 0x3 ;  /* 0x0000004306067211 */ /* 0x000fe200078f18ff */
[C---:B------:R-:W-:Y:S01]  /*0aa0*/  IMAD.SHL.U32 R7, R4.reuse, 0x2, RZ ;  /* 0x0000000204077824 */ /* 0x040fe200078e00ff */
[----:B------:R-:W-:Y:S01]  /*0ab0*/  SHF.R.S32.HI R9, RZ, 0x1f, R8 ;  /* 0x0000001fff097819 */ /* 0x000fe20000011408 */
[----:B------:R-:W-:Y:S01]  /*0ac0*/  IMAD.SHL.U32 R12, R11, 0x2, RZ ;  /* 0x000000020b0c7824 */ /* 0x000fe200078e00ff */
[----:B------:R-:W-:Y:S01]  /*0ad0*/  SHF.R.S32.HI R25, RZ, 0x1f, R10 ;  /* 0x0000001fff197819 */ /* 0x000fe2000001140a */
[----:B------:R-:W-:Y:S01]  /*0ae0*/  VIADD R15, R4, 0x1c ;  /* 0x0000001c040f7836 */ /* 0x000fe20000000000 */
[----:B------:R-:W-:Y:S01]  /*0af0*/  LOP3.LUT R6, R6, 0xfffffff8, RZ, 0xc0, !PT ;  /* 0xfffffff806067812 */ /* 0x000fe200078ec0ff */
[----:B------:R-:W-:Y:S01]  /*0b00*/  VIADD R20, R4, 0x2c ;  /* 0x0000002c04147836 */ /* 0x000fe20000000000 */
        /* <DEDUP_REMOVED lines=9> */
[----:B------:R-:W0:Y:S01]  /*0ba0*/  S2R R39, SR_CgaCtaId ;  /* 0x0000000000277919 */ /* 0x000e220000008800 */
[----:B------:R-:W-:Y:S01]  /*0bb0*/  SHF.R.S32.HI R9, RZ, 0x1f, R8 ;  /* 0x0000001fff097819 */ /* 0x000fe20000011408 */
[C---:B------:R-:W-:Y:S01]  /*0bc0*/  VIADD R23, R4.reuse, 0x38 ;  /* 0x0000003804177836 */ /* 0x040fe20000000000 */
[----:B------:R-:W-:Y:S01]  /*0bd0*/  SHF.R.S32.HI R11, RZ, 0x1f, R10 ;  /* 0x0000001fff0b7819 */ /* 0x000fe2000001140a */
[----:B------:R-:W-:Y:S01]  /*0be0*/  VIADD R22, R4, 0x34 ;  /* 0x0000003404167836 */ /* 0x000fe20000000000 */
[----:B------:R-:W-:Y:S01]  /*0bf0*/  LEA.HI R6, R6, R7, RZ, 0x3 ;  /* 0x0000000706067211 */ /* 0x000fe200078f18ff */
[----:B------:R-:W1:Y:S01]  /*0c00*/  LDC R42, c[0x0][0x25c] ;  /* 0x00009700ff2a7b82 */ /* 0x000e620000000800 */
[----:B------:R-:W-:Y:S01]  /*0c10*/  SHF.R.S32.HI R13, RZ, 0x1f, R12 ;  /* 0x0000001fff0d7819 */ /* 0x000fe2000001140c */
[----:B------:R-:W-:Y:S01]  /*0c20*/  ULDC UR4, c[0x0][0x260] ;  /* 0x0000980000047ab9 */ /* 0x000fe20000000800 */
[----:B------:R-:W-:Y:S01]  /*0c30*/  LEA.HI R9, R9, R8, RZ, 0x3 ;  /* 0x0000000809097211 */ /* 0x000fe200078f18ff */
[----:B------:R-:W-:Y:S01]  /*0c40*/  IMAD.SHL.U32 R37, R67, 0x8, RZ ;  /* 0x0000000843257824 */ /* 0x000fe200078e00ff */
[----:B------:R-:W-:Y:S01]  /*0c50*/  LEA.HI R11, R11, R10, RZ, 0x3 ;  /* 0x0000000a0b0b7211 */ /* 0x000fe200078f18ff */
[----:B------:R-:W-:Y:S01]  /*0c60*/  IMAD.SHL.U32 R24, R24, 0x10, RZ ;  /* 0x0000001018187824 */ /* 0x000fe200078e00ff */
[----:B------:R-:W-:Y:S01]  /*0c70*/  LOP3.LUT R6, R6, 0xfffffff8, RZ, 0xc0, !PT ;  /* 0xfffffff806067812 */ /* 0x000fe200078ec0ff */
[----:B------:R-:W-:Y:S01]  /*0c80*/  IMAD.SHL.U32 R26, R26, 0x10, RZ ;  /* 0x000000101a1a7824 */ /* 0x000fe200078e00ff */
[----:B------:R-:W-:-:S02]  /*0c90*/  LEA.HI R13, R13, R12, RZ, 0x3 ;  /* 0x0000000c0d0d7211 */ /* 0x000fc400078f18ff */
[----:B------:R-:W-:Y:S01]  /*0ca0*/  LOP3.LUT R9, R9, 0xfffffff8, RZ, 0xc0, !PT ;  /* 0xfffffff809097812 */ /* 0x000fe200078ec0ff */
[----:B------:R-:W-:Y:S01]  /*0cb0*/  IMAD.IADD R7, R7, 0x1, -R6 ;  /* 0x0000000107077824 */ /* 0x000fe200078e0a06 */
[----:B------:R-:W-:Y:S01]  /*0cc0*/  LOP3.LUT R11, R11, 0xfffffff8, RZ, 0xc0, !PT ;  /* 0xfffffff80b0b7812 */ /* 0x000fe200078ec0ff */
[----:B------:R-:W-:Y:S01]  /*0cd0*/  VIADD R6, R4, 0x10 ;  /* 0x0000001004067836 */ /* 0x000fe20000000000 */
[----:B------:R-:W-:Y:S01]  /*0ce0*/  LOP3.LUT R13, R13, 0xfffffff8, RZ, 0xc0, !PT ;  /* 0xfffffff80d0d7812 */ /* 0x000fe200078ec0ff */
[----:B------:R-:W-:Y:S01]  /*0cf0*/  IMAD.IADD R8, R8, 0x1, -R9 ;  /* 0x0000000108087824 */ /* 0x000fe200078e0a09 */
[----:B------:R-:W-:Y:S01]  /*0d00*/  SHF.R.S32.HI R30, RZ, 0x1f, R15 ;  /* 0x0000001fff1e7819 */ /* 0x000fe2000001140f */
[----:B------:R-:W-:Y:S01]  /*0d10*/  IMAD.IADD R9, R10, 0x1, -R11 ;  /* 0x000000010a097824 */ /* 0x000fe200078e0a0b */
[----:B------:R-:W-:Y:S01]  /*0d20*/  SHF.R.S32.HI R27, RZ, 0x1f, R6 ;  /* 0x0000001fff1b7819 */ /* 0x000fe20000011406 */
[----:B------:R-:W-:Y:S01]  /*0d30*/  IMAD.IADD R10, R12, 0x1, -R13 ;  /* 0x000000010c0a7824 */ /* 0x000fe200078e0a0d */
[----:B------:R-:W-:Y:S01]  /*0d40*/  LEA.HI R30, R30, R15, RZ, 0x2 ;  /* 0x0000000f1e1e7211 */ /* 0x000fe200078f10ff */
[C---:B------:R-:W-:Y:S01]  /*0d50*/  VIADD R13, R4.reuse, 0x18 ;  /* 0x00000018040d7836 */ /* 0x040fe20000000000 */
[----:B------:R-:W-:Y:S01]  /*0d60*/  LEA.HI R27, R27, R6, RZ, 0x2 ;  /* 0x000000061b1b7211 */ /* 0x000fe200078f10ff */
[----:B------:R-:W-:Y:S01]  /*0d70*/  VIADD R11, R4, 0x14 ;  /* 0x00000014040b7836 */ /* 0x000fe20000000000 */
[----:B------:R-:W-:Y:S01]  /*0d80*/  SHF.R.S32.HI R17, RZ, 0x1f, R16 ;  /* 0x0000001fff117819 */ /* 0x000fe20000011410 */
        /* <DEDUP_REMOVED lines=10> */
[----:B------:R-:W-:Y:S01]  /*0e30*/  SHF.R.S32.HI R13, RZ, 0x1f, R12 ;  /* 0x0000001fff0d7819 */ /* 0x000fe2000001140c */
[----:B------:R-:W-:Y:S01]  /*0e40*/  IMAD.SHL.U32 R28, R28, 0x10, RZ ;  /* 0x000000101c1c7824 */ /* 0x000fe200078e00ff */
[----:B------:R-:W-:Y:S02]  /*0e50*/  LEA.HI R11, R11, R6, RZ, 0x3 ;  /* 0x000000060b0b7211 */ /* 0x000fe400078f18ff */
[----:B------:R-:W-:Y:S02]  /*0e60*/  SHF.R.S32.HI R15, RZ, 0x1f, R14 ;  /* 0x0000001fff0f7819 */ /* 0x000fe4000001140e */
[----:B------:R-:W-:Y:S02]  /*0e70*/  LEA.HI R13, R13, R12, RZ, 0x3 ;  /* 0x0000000c0d0d7211 */ /* 0x000fe400078f18ff */
[----:B------:R-:W-:-:S02]  /*0e80*/  LOP3.LUT R11, R11, 0xfffffff8, RZ, 0xc0, !PT ;  /* 0xfffffff80b0b7812 */ /* 0x000fc400078ec0ff */
[----:B------:R-:W-:Y:S02]  /*0e90*/  LEA.HI R15, R15, R14, RZ, 0x3 ;  /* 0x0000000e0f0f7211 */ /* 0x000fe400078f18ff */
[----:B------:R-:W-:Y:S01]  /*0ea0*/  LOP3.LUT R13, R13, 0xfffffff8, RZ, 0xc0, !PT ;  /* 0xfffffff80d0d7812 */ /* 0x000fe200078ec0ff */
[----:B------:R-:W-:Y:S01]  /*0eb0*/  IMAD.IADD R11, R6, 0x1, -R11 ;  /* 0x00000001060b7824 */ /* 0x000fe200078e0a0b */
[----:B------:R-:W-:Y:S02]  /*0ec0*/  LOP3.LUT R15, R15, 0xfffffff8, RZ, 0xc0, !PT ;  /* 0xfffffff80f0f7812 */ /* 0x000fe400078ec0ff */
[----:B------:R-:W-:Y:S01]  /*0ed0*/  IADD3 R6, R4, 0x20, RZ ;  /* 0x0000002004067810 */ /* 0x000fe20007ffe0ff */
[----:B------:R-:W-:Y:S01]  /*0ee0*/  IMAD.IADD R12, R12, 0x1, -R13 ;  /* 0x000000010c0c7824 */ /* 0x000fe200078e0a0d */
[----:B------:R-:W-:Y:S01]  /*0ef0*/  LEA.HI R17, R17, R16, RZ, 0x3 ;  /* 0x0000001011117211 */ /* 0x000fe200078f18ff */
        /* <DEDUP_REMOVED lines=8> */
[----:B------:R-:W-:Y:S01]  /*0f80*/  SHF.R.S32.HI R19, RZ, 0x1f, R20 ;  /* 0x0000001fff137819 */ /* 0x000fe20000011414 */
[----:B------:R-:W-:Y:S01]  /*0f90*/  IMAD.SHL.U32 R16, R15, 0x2, RZ ;  /* 0x000000020f107824 */ /* 0x000fe200078e00ff */
        /* <DEDUP_REMOVED lines=11> */
[----:B------:R-:W-:Y:S01]  /*1050*/  LEA.HI R33, R18, R17, RZ, 0x2 ;  /* 0x0000001112217211 */ /* 0x000fe200078f10ff */
[----:B------:R-:W-:Y:S01]  /*1060*/  IMAD.SHL.U32 R18, R17, 0x2, RZ ;  /* 0x0000000211127824 */ /* 0x000fe200078e00ff */
[----:B------:R-:W-:Y:S01]  /*1070*/  SHF.R.S32.HI R17, RZ, 0x1f, R16 ;  /* 0x0000001fff117819 */ /* 0x000fe20000011410 */
[----:B------:R-:W-:Y:S01]  /*1080*/  IMAD.IADD R15, R6, 0x1, -R15 ;  /* 0x00000001060f7824 */ /* 0x000fe200078e0a0f */
[----:B------:R-:W-:Y:S01]  /*1090*/  SHF.R.S32.HI R21, RZ, 0x1f, R20 ;  /* 0x0000001fff157819 */ /* 0x000fe20000011414 */
[----:B------:R-:W-:Y:S01]  /*10a0*/  VIADD R6, R4, 0x30 ;  /* 0x0000003004067836 */ /* 0x000fe20000000000 */
[----:B------:R-:W-:Y:S01]  /*10b0*/  SHF.R.S32.HI R19, RZ, 0x1f, R18 ;  /* 0x0000001fff137819 */ /* 0x000fe20000011412 */
[----:B------:R-:W-:Y:S01]  /*10c0*/  IMAD.SHL.U32 R45, R33, 0x10, RZ ;  /* 0x00000010212d7824 */ /* 0x000fe200078e00ff */
[----:B------:R-:W-:Y:S02]  /*10d0*/  LEA.HI R17, R17, R16, RZ, 0x3 ;  /* 0x0000001011117211 */ /* 0x000fe400078f18ff */
[----:B------:R-:W-:-:S02]  /*10e0*/  LEA.HI R19, R19, R18, RZ, 0x3 ;  /* 0x0000001213137211 */ /* 0x000fc400078f18ff */
[----:B------:R-:W-:Y:S02]  /*10f0*/  SHF.R.S32.HI R35, RZ, 0x1f, R6 ;  /* 0x0000001fff237819 */ /* 0x000fe40000011406 */
[----:B------:R-:W-:Y:S02]  /*1100*/  LOP3.LUT R17, R17, 0xfffffff8, RZ, 0xc0, !PT ;  /* 0xfffffff811117812 */ /* 0x000fe400078ec0ff */
[----:B------:R-:W-:Y:S02]  /*1110*/  LOP3.LUT R19, R19, 0xfffffff8, RZ, 0xc0, !PT ;  /* 0xfffffff813137812 */ /* 0x000fe400078ec0ff */
[----:B------:R-:W-:Y:S01]  /*1120*/  LEA.HI R35, R35, R6, RZ, 0x2 ;  /* 0x0000000623237211 */ /* 0x000fe200078f10ff */
[----:B------:R-:W-:Y:S01]  /*1130*/  IMAD.SHL.U32 R6, R6, 0x2, RZ ;  /* 0x0000000206067824 */ /* 0x000fe200078e00ff */
[----:B------:R-:W-:Y:S01]  /*1140*/  LEA.HI R21, R21, R20, RZ, 0x3 ;  /* 0x0000001415157211 */ /* 0x000fe200078f18ff */
[----:B------:R-:W-:Y:S01]  /*1150*/  IMAD.IADD R16, R16, 0x1, -R17 ;  /* 0x0000000110107824 */ /* 0x000fe200078e0a11 */
[----:B------:R-:W-:Y:S01]  /*1160*/  SHF.R.S32.HI R36, RZ, 0x1f, R23 ;  /* 0x0000001fff247819 */ /* 0x000fe20000011417 */
[----:B------:R-:W-:Y:S01]  /*1170*/  IMAD.IADD R17, R18, 0x1, -R19 ;  /* 0x0000000112117824 */ /* 0x000fe200078e0a13 */
[----:B------:R-:W-:Y:S01]  /*1180*/  SHF.R.S32.HI R19, RZ, 0x1f, R6 ;  /* 0x0000001fff137819 */ /* 0x000fe20000011406 */
[----:B------:R-:W-:Y:S01]  /*1190*/  IMAD.SHL.U32 R46, R35, 0x10, RZ ;  /* 0x00000010232e7824 */ /* 0x000fe200078e00ff */
[----:B------:R-:W-:-:S02]  /*11a0*/  LOP3.LUT R21, R21, 0xfffffff8, RZ, 0xc0, !PT ;  /* 0xfffffff815157812 */ /* 0x000fc400078ec0ff */
[----:B------:R-:W-:Y:S02]  /*11b0*/  LEA.HI R19, R19, R6, RZ, 0x3 ;  /* 0x0000000613137211 */ /* 0x000fe400078f18ff */
[----:B------:R-:W-:Y:S01]  /*11c0*/  LEA.HI R48, R36, R23, RZ, 0x2 ;  /* 0x0000001724307211 */ /* 0x000fe200078f10ff */
[----:B------:R-:W-:Y:S01]  /*11d0*/  IMAD.IADD R18, R20, 0x1, -R21 ;  /* 0x0000000114127824 */ /* 0x000fe200078e0a15 */
[----:B------:R-:W-:Y:S01]  /*11e0*/  LOP3.LUT R19, R19, 0xfffffff8, RZ, 0xc0, !PT ;  /* 0xfffffff813137812 */ /* 0x000fe200078ec0ff */
[----:B------:R-:W-:Y:S01]  /*11f0*/  IMAD.SHL.U32 R20, R22, 0x2, RZ ;  /* 0x0000000216147824 */ /* 0x000fe200078e00ff */
[----:B------:R-:W-:Y:S01]  /*1200*/  SHF.R.S32.HI R21, RZ, 0x1f, R22 ;  /* 0x0000001fff157819 */ /* 0x000fe20000011416 */
[----:B------:R-:W-:Y:S01]  /*1210*/  IMAD.SHL.U32 R23, R23, 0x2, RZ ;  /* 0x0000000217177824 */ /* 0x000fe200078e00ff */
[----:B------:R-:W-:Y:S01]  /*1220*/  SHF.R.S32.HI R41, RZ, 0x1f, R37 ;  /* 0x0000001fff297819 */ /* 0x000fe20000011425 */
[----:B------:R-:W-:Y:S01]  /*1230*/  IMAD.IADD R19, R6, 0x1, -R19 ;  /* 0x0000000106137824 */ /* 0x000fe200078e0a13 */
[----:B------:R-:W-:Y:S01]  /*1240*/  LEA.HI R47, R21, R22, RZ, 0x2 ;  /* 0x00000016152f7211 */ /* 0x000fe200078f10ff */
[----:B------:R-:W-:Y:S01]  /*1250*/  IMAD R6, R3, UR4, RZ ;  /* 0x0000000403067c24 */ /* 0x000fe2000f8e02ff */
[----:B------:R-:W-:Y:S01]  /*1260*/  SHF.R.S32.HI R21, RZ, 0x1f, R20 ;  /* 0x0000001fff157819 */ /* 0x000fe20000011414 */
[----:B------:R-:W-:Y:S01]  /*1270*/  IMAD.SHL.U32 R48, R48, 0x10, RZ ;  /* 0x0000001030307824 */ /* 0x000fe200078e00ff */
[----:B------:R-:W-:Y:S01]  /*1280*/  SHF.R.S32.HI R22, RZ, 0x1f, R23 ;  /* 0x0000001fff167819 */ /* 0x000fe20000011417 */
[----:B------:R-:W-:Y:S01]  /*1290*/  IMAD.SHL.U32 R47, R47, 0x10, RZ ;  /* 0x000000102f2f7824 */ /* 0x000fe200078e00ff */
[----:B------:R-:W-:-:S02]  /*12a0*/  IADD3 R36, P0, R6, R37, RZ ;  /* 0x0000002506247210 */ /* 0x000fc40007f1e0ff */
[----:B------:R-:W-:Y:S02]  /*12b0*/  LEA.HI R21, R21, R20, RZ, 0x3 ;  /* 0x0000001415157211 */ /* 0x000fe400078f18ff */
[----:B------:R-:W-:Y:S02]  /*12c0*/  LEA.HI R22, R22, R23, RZ, 0x3 ;  /* 0x0000001716167211 */ /* 0x000fe400078f18ff */
[----:B------:R-:W-:Y:S01]  /*12d0*/  LEA.HI.X.SX32 R37, R6, R41, 0x1, P0 ;  /* 0x0000002906257211 */ /* 0x000fe200000f0eff */
[----:B------:R-:W-:Y:S01]  /*12e0*/  IMAD.SHL.U32 R41, R25, 0x10, RZ ;  /* 0x0000001019297824 */ /* 0x000fe200078e00ff */
[----:B-----5:R-:W-:Y:S02]  /*12f0*/  FSETP.NEU.FTZ.AND P0, PT, R64, RZ, PT ;  /* 0x000000ff4000720b */ /* 0x020fe40003f1d000 */
[----:B------:R-:W-:Y:S02]  /*1300*/  LOP3.LUT R21, R21, 0xfffffff8, RZ, 0xc0, !PT ;  /* 0xfffffff815157812 */ /* 0x000fe400078ec0ff */
[----:B------:R-:W-:-:S02]  /*1310*/  LOP3.LUT R22, R22, 0xfffffff8, RZ, 0xc0, !PT ;  /* 0xfffffff816167812 */ /* 0x000fc400078ec0ff */
[----:B------:R-:W-:Y:S02]  /*1320*/  MOV R40, 0x400 ;  /* 0x0000040000287802 */ /* 0x000fe40000000f00 */
[----:B------:R-:W-:Y:S01]  /*1330*/  IADD3 R20, R20, -R21, RZ ;  /* 0x8000001514147210 */ /* 0x000fe20007ffe0ff */
[----:B------:R-:W-:Y:S01]  /*1340*/  IMAD.IADD R21, R23, 0x1, -R22 ;  /* 0x0000000117157824 */ /* 0x000fe200078e0a16 */
[----:B-1----:R-:W-:Y:S01]  /*1350*/  SHF.R.S32.HI R22, RZ, 0x1f, R42 ;  /* 0x0000001fff167819 */ /* 0x002fe2000001142a */
[----:B------:R-:W-:Y:S01]  /*1360*/  IMAD.SHL.U32 R42, R27, 0x10, RZ ;  /* 0x000000101b2a7824 */ /* 0x000fe200078e00ff */
[----:B------:R-:W-:Y:S02]  /*1370*/  LOP3.LUT R31, R30, 0xffffffc0, RZ, 0xc0, !PT ;  /* 0xffffffc01e1f7812 */ /* 0x000fe400078ec0ff */
[----:B------:R-:W-:Y:S02]  /*1380*/  LOP3.LUT R33, R32, 0xffffffc0, RZ, 0xc0, !PT ;  /* 0xffffffc020217812 */ /* 0x000fe400078ec0ff */
        /* <DEDUP_REMOVED lines=45> */
.L_x_20209:
[----:B------:R-:W-:Y:S01]  /*1660*/  IMAD.MOV.U32 R42, RZ, RZ, R64 ;  /* 0x000000ffff2a7224 */ /* 0x000fe200078e0040 */
[----:B0-----:R-:W-:Y:S01]  /*1670*/  MOV R43, R69 ;  /* 0x00000045002b7202 */ /* 0x001fe20000000f00 */
[----:B------:R-:W0:Y:S04]  /*1680*/  LDS R76, [R23+0x4] ;  /* 0x00000400174c7984 */ /* 0x000e280000000800 */
[----:B------:R-:W2:Y:S01]  /*1690*/  LDG.E.CONSTANT R41, desc[UR10][R42.64] ;  /* 0x0000000a2a297981 */ /* 0x000ea2000c1e9900 */
        /* <DEDUP_REMOVED lines=8> */
[----:B------:R-:W-:-:S04]  /*1720*/  IMAD R41, R41, R22, R40 ;  /* 0x0000001629297224 */ /* 0x000fc800078e0228 */
[----:B------:R-:W-:Y:S01]  /*1730*/  IMAD.IADD R70, R39, 0x1, R41 ;  /* 0x0000000127467824 */ /* 0x000fe200078e0229 */
[----:B------:R-:W-:-:S04]  /*1740*/  IADD3 R39, P0, P1, R8, R38, R25 ;  /* 0x0000002608277210 */ /* 0x000fc8000791e019 */
[----:B------:R-:W-:Y:S02]  /*1750*/  IADD3.X R72, R72, R70, R71, P0, P1 ;  /* 0x0000004648487210 */ /* 0x000fe400007e2447 */
[----:B------:R-:W-:-:S04]  /*1760*/  LEA R40, P0, R39, UR6, 0x1 ;  /* 0x0000000627287c11 */ /* 0x000fc8000f8008ff */
[----:B------:R-:W-:Y:S02]  /*1770*/  LEA.HI.X R41, R39, UR7, R72, 0x1, P0 ;  /* 0x0000000727297c11 */ /* 0x000fe400080f0c48 */
[--C-:B------:R-:W-:Y:S02]  /*1780*/  SHF.R.S32.HI R71, RZ, 0x1f, R24.reuse ;  /* 0x0000001fff477819 */ /* 0x100fe40000011418 */
[----:B------:R-:W-:Y:S01]  /*1790*/  SHF.R.S32.HI R72, RZ, 0x1f, R9 ;  /* 0x0000001fff487819 */ /* 0x000fe20000011409 */
[----:B------:R1:W2:Y:S01]  /*17a0*/  LDG.E.CONSTANT R39, desc[UR10][R40.64] ;  /* 0x0000000a28277981 */ /* 0x0002a2000c1e9900 */
[----:B------:R-:W-:-:S04]  /*17b0*/  IADD3 R43, P0, P1, R9, R38, R24 ;  /* 0x00000026092b7210 */ /* 0x000fc8000791e018 */
[----:B------:R-:W-:Y:S02]  /*17c0*/  IADD3.X R72, R72, R70, R71, P0, P1 ;  /* 0x0000004648487210 */ /* 0x000fe400007e2447 */
[----:B------:R-:W-:-:S04]  /*17d0*/  LEA R42, P0, R43, UR6, 0x1 ;  /* 0x000000062b2a7c11 */ /* 0x000fc8000f8008ff */
[----:B------:R-:W-:Y:S02]  /*17e0*/  LEA.HI.X R43, R43, UR7, R72, 0x1, P0 ;  /* 0x000000072b2b7c11 */ /* 0x000fe400080f0c48 */
[----:B------:R-:W-:-:S03]  /*17f0*/  IADD3 R72, P0, P1, R10, R38, R27 ;  /* 0x000000260a487210 */ /* 0x000fc6000791e01b */
[----:B------:R3:W4:Y:S01]  /*1800*/  LDG.E.CONSTANT R71, desc[UR10][R42.64] ;  /* 0x0000000a2a477981 */ /* 0x000722000c1e9900 */
[----:B-1----:R-:W-:Y:S02]  /*1810*/  IADD3.X R41, R74, R70, R73, P0, P1 ;  /* 0x000000464a297210 */ /* 0x002fe400007e2449 */
[C---:B------:R-:W-:Y:S02]  /*1820*/  LEA R40, P0, R72.reuse, UR6, 0x1 ;  /* 0x0000000648287c11 */ /* 0x040fe4000f8008ff */
[--C-:B------:R-:W-:Y:S02]  /*1830*/  SHF.R.S32.HI R73, RZ, 0x1f, R26.reuse ;  /* 0x0000001fff497819 */ /* 0x100fe4000001141a */
[----:B------:R-:W-:Y:S02]  /*1840*/  LEA.HI.X R41, R72, UR7, R41, 0x1, P0 ;  /* 0x0000000748297c11 */ /* 0x000fe400080f0c29 */
[----:B------:R-:W-:Y:S02]  /*1850*/  SHF.R.S32.HI R74, RZ, 0x1f, R11 ;  /* 0x0000001fff4a7819 */ /* 0x000fe4000001140b */
[----:B------:R-:W-:Y:S01]  /*1860*/  IADD3 R72, P0, P1, R11, R38, R26 ;  /* 0x000000260b487210 */ /* 0x000fe2000791e01a */
[----:B------:R-:W5:Y:S03]  /*1870*/  LDG.E.CONSTANT R40, desc[UR10][R40.64] ;  /* 0x0000000a28287981 */ /* 0x000f66000c1e9900 */
[----:B------:R-:W-:-:S02]  /*1880*/  IADD3.X R73, R74, R70, R73, P0, P1 ;  /* 0x000000464a497210 */ /* 0x000fc400007e2449 */
[----:B---3--:R-:W-:-:S04]  /*1890*/  LEA R42, P0, R72, UR6, 0x1 ;  /* 0x00000006482a7c11 */ /* 0x008fc8000f8008ff */
[----:B------:R-:W-:Y:S02]  /*18a0*/  LEA.HI.X R43, R72, UR7, R73, 0x1, P0 ;  /* 0x00000007482b7c11 */ /* 0x000fe400080f0c49 */
[----:B------:R-:W-:-:S03]  /*18b0*/  IADD3 R73, P0, R7, R38, RZ ;  /* 0x0000002607497210 */ /* 0x000fc60007f1e0ff */
[----:B------:R-:W3:Y:S02]  /*18c0*/  LDG.E.CONSTANT R42, desc[UR10][R42.64] ;  /* 0x0000000a2a2a7981 */ /* 0x000ee4000c1e9900 */
[----:B------:R-:W-:Y:S01]  /*18d0*/  IMAD.X R74, R75, 0x1, R70, P0 ;  /* 0x000000014b4a7824 */ /* 0x000fe200000e0646 */
[----:B------:R-:W-:-:S04]  /*18e0*/  LEA R72, P0, R73, UR6, 0x1 ;  /* 0x0000000649487c11 */ /* 0x000fc8000f8008ff */
[----:B------:R-:W-:-:S05]  /*18f0*/  LEA.HI.X R73, R73, UR7, R74, 0x1, P0 ;  /* 0x0000000749497c11 */ /* 0x000fca00080f0c4a */
[----:B------:R1:W4:Y:S01]  /*1900*/  LDG.E.CONSTANT R72, desc[UR10][R72.64] ;  /* 0x0000000a48487981 */ /* 0x000322000c1e9900 */
[----:B0-----:R-:W-:-:S03]  /*1910*/  IMAD.U32 R74, R76, 0x10000, RZ ;  /* 0x000100004c4a7824 */ /* 0x001fc600078e00ff */
[----:B-1----:R-:W-:Y:S01]  /*1920*/  LDS R73, [R23+0x8] ;  /* 0x0000080017497984 */ /* 0x002fe20000000800 */
[----:B------:R-:W-:-:S05]  /*1930*/  PRMT R43, R76, 0x7632, R43 ;  /* 0x000076324c2b7816 */ /* 0x000fca000000002b */
[----:B------:R-:W-:Y:S02]  /*1940*/  IMAD.U32 R43, R43, 0x10000, RZ ;  /* 0x000100002b2b7824 */ /* 0x000fe400078e00ff */
[----:B--2---:R-:W-:-:S04]  /*1950*/  IMAD.U32 R75, R39, 0x10000, RZ ;  /* 0x00010000274b7824 */ /* 0x004fc800078e00ff */
[----:B------:R-:W-:Y:S02]  /*1960*/  FMUL.FTZ R41, R74, R75 ;  /* 0x0000004b4a297220 */ /* 0x000fe40000410000 */
[----:B------:R-:W0:Y:S01]  /*1970*/  LDS R75, [R23] ;  /* 0x00000000174b7984 */ /* 0x000e220000000800 */
[----:B------:R-:W-:-:S05]  /*1980*/  PRMT R39, R39, 0x7632, R39 ;  /* 0x0000763227277816 */ /* 0x000fca0000000027 */
[----:B------:R-:W-:-:S04]  /*1990*/  IMAD.U32 R74, R39, 0x10000, RZ ;  /* 0x00010000274a7824 */ /* 0x000fc800078e00ff */
[----:B------:R-:W-:Y:S01]  /*19a0*/  FMUL.FTZ R39, R43, R74 ;  /* 0x0000004a2b277220 */ /* 0x000fe20000410000 */
[----:B0-----:R-:W-:Y:S02]  /*19b0*/  IMAD.U32 R74, R75, 0x10000, RZ ;  /* 0x000100004b4a7824 */ /* 0x001fe400078e00ff */
[C---:B----4-:R-:W-:Y:S01]  /*19c0*/  IMAD.U32 R43, R72.reuse, 0x10000, RZ ;  /* 0x00010000482b7824 */ /* 0x050fe200078e00ff */
[----:B------:R-:W-:-:S03]  /*19d0*/  PRMT R72, R72, 0x7632, R72 ;  /* 0x0000763248487816 */ /* 0x000fc60000000048 */
[----:B------:R-:W-:Y:S01]  /*19e0*/  FFMA.FTZ R41, R74, R43, R41 ;  /* 0x0000002b4a297223 */ /* 0x000fe20000010029 */
[----:B------:R-:W-:Y:S01]  /*19f0*/  PRMT R43, R75, 0x7632, R43 ;  /* 0x000076324b2b7816 */ /* 0x000fe2000000002b */
[----:B------:R-:W-:-:S04]  /*1a00*/  IMAD.U32 R72, R72, 0x10000, RZ ;  /* 0x0001000048487824 */ /* 0x000fc800078e00ff */
[----:B------:R-:W-:Y:S02]  /*1a10*/  IMAD.U32 R74, R43, 0x10000, RZ ;  /* 0x000100002b4a7824 */ /* 0x000fe400078e00ff */
[----:B------:R-:W-:Y:S02]  /*1a20*/  IMAD.U32 R43, R71, 0x10000, RZ ;  /* 0x00010000472b7824 */ /* 0x000fe400078e00ff */
[----:B------:R-:W-:Y:S01]  /*1a30*/  FFMA.FTZ R39, R74, R72, R39 ;  /* 0x000000484a277223 */ /* 0x000fe20000010027 */
[----:B------:R-:W-:-:S04]  /*1a40*/  IMAD.U32 R72, R73, 0x10000, RZ ;  /* 0x0001000049487824 */ /* 0x000fc800078e00ff */
[----:B------:R-:W-:Y:S02]  /*1a50*/  FFMA.FTZ R43, R72, R43, R41 ;  /* 0x0000002b482b7223 */ /* 0x000fe40000010029 */
[----:B------:R-:W0:Y:S01]  /*1a60*/  LDS R41, [R23+0xc] ;  /* 0x00000c0017297984 */ /* 0x000e220000000800 */
[----:B------:R-:W-:Y:S02]  /*1a70*/  PRMT R72, R73, 0x7632, R72 ;  /* 0x0000763249487816 */ /* 0x000fe40000000048 */
[----:B------:R-:W-:-:S03]  /*1a80*/  PRMT R71, R71, 0x7632, R71 ;  /* 0x0000763247477816 */ /* 0x000fc60000000047 */
[----:B------:R-:W-:Y:S02]  /*1a90*/  IMAD.U32 R72, R72, 0x10000, RZ ;  /* 0x0001000048487824 */ /* 0x000fe400078e00ff */
[----:B------:R-:W-:-:S04]  /*1aa0*/  IMAD.U32 R71, R71, 0x10000, RZ ;  /* 0x0001000047477824 */ /* 0x000fc800078e00ff */
[----:B------:R-:W-:Y:S01]  /*1ab0*/  FFMA.FTZ R71, R72, R71, R39 ;  /* 0x0000004748477223 */ /* 0x000fe20000010027 */
[----:B-----5:R-:W-:Y:S02]  /*1ac0*/  IMAD.U32 R39, R40, 0x10000, RZ ;  /* 0x0001000028277824 */ /* 0x020fe400078e00ff */
[----:B0-----:R-:W-:-:S04]  /*1ad0*/  IMAD.U32 R72, R41, 0x10000, RZ ;  /* 0x0001000029487824 */ /* 0x001fc800078e00ff */
[----:B------:R-:W-:Y:S02]  /*1ae0*/  FFMA.FTZ R43, R72, R39, R43 ;  /* 0x00000027482b7223 */ /* 0x000fe4000001002b */
[----:B------:R-:W0:Y:S01]  /*1af0*/  LDS R39, [R23+0x10] ;  /* 0x0000100017277984 */ /* 0x000e220000000800 */
[----:B------:R-:W-:Y:S02]  /*1b00*/  PRMT R41, R41, 0x7632, R41 ;  /* 0x0000763229297816 */ /* 0x000fe40000000029 */
[----:B------:R-:W-:-:S03]  /*1b10*/  PRMT R40, R40, 0x7632, R40 ;  /* 0x0000763228287816 */ /* 0x000fc60000000028 */
[----:B------:R-:W-:Y:S02]  /*1b20*/  IMAD.U32 R72, R41, 0x10000, RZ ;  /* 0x0001000029487824 */ /* 0x000fe400078e00ff */
[----:B------:R-:W-:Y:S01]  /*1b30*/  IMAD.U32 R40, R40, 0x10000, RZ ;  /* 0x0001000028287824 */ /* 0x000fe200078e00ff */
[--C-:B------:R-:W-:Y:S01]  /*1b40*/  SHF.R.S32.HI R74, RZ, 0x1f, R29.reuse ;  /* 0x0000001fff4a7819 */ /* 0x100fe2000001141d */
[----:B---3--:R-:W-:Y:S01]  /*1b50*/  IMAD.U32 R73, R42, 0x10000, RZ ;  /* 0x000100002a497824 */ /* 0x008fe200078e00ff */
[----:B------:R-:W-:Y:S01]  /*1b60*/  IADD3 R41, P0, P1, R12, R38, R29 ;  /* 0x000000260c297210 */ /* 0x000fe2000791e01d */
[----:B------:R-:W-:-:S03]  /*1b70*/  FFMA.FTZ R72, R72, R40, R71 ;  /* 0x0000002848487223 */ /* 0x000fc60000010047 */
[----:B------:R-:W-:Y:S01]  /*1b80*/  IADD3.X R74, R55, R70, R74, P0, P1 ;  /* 0x00000046374a7210 */ /* 0x000fe200007e244a */
[----:B0-----:R-:W-:-:S04]  /*1b90*/  IMAD.U32 R40, R39, 0x10000, RZ ;  /* 0x0001000027287824 */ /* 0x001fc800078e00ff */
[----:B------:R-:W-:Y:S01]  /*1ba0*/  FFMA.FTZ R73, R40, R73, R43 ;  /* 0x0000004928497223 */ /* 0x000fe2000001002b */
[C---:B------:R-:W-:Y:S01]  /*1bb0*/  LEA R40, P0, R41.reuse, UR6, 0x1 ;  /* 0x0000000629287c11 */ /* 0x040fe2000f8008ff */
[----:B------:R-:W0:Y:S03]  /*1bc0*/  LDS R43, [R23+0x14] ;  /* 0x00001400172b7984 */ /* 0x000e260000000800 */
[----:B------:R-:W-:-:S05]  /*1bd0*/  LEA.HI.X R41, R41, UR7, R74, 0x1, P0 ;  /* 0x0000000729297c11 */ /* 0x000fca00080f0c4a */
[----:B------:R-:W2:Y:S01]  /*1be0*/  LDG.E.CONSTANT R71, desc[UR10][R40.64] ;  /* 0x0000000a28477981 */ /* 0x000ea2000c1e9900 */
        /* <DEDUP_REMOVED lines=11> */
[----:B------:R-:W-:Y:S02]  /*1ca0*/  LEA.HI.X R41, R39, UR7, R42, 0x1, P2 ;  /* 0x0000000727297c11 */ /* 0x000fe400090f0c2a */
[----:B------:R-:W0:Y:S04]  /*1cb0*/  LDS R39, [R23+0x18] ;  /* 0x0000180017277984 */ /* 0x000e280000000800 */
[----:B------:R-:W2:Y:S01]  /*1cc0*/  LDG.E.CONSTANT R42, desc[UR10][R40.64] ;  /* 0x0000000a282a7981 */ /* 0x000ea2000c1e9900 */
        /* <DEDUP_REMOVED lines=58> */
[----:B------:R-:W-:Y:S01]  /*2070*/  IMAD.U32 R43, R43, 0x10000, RZ ;  /* 0x000100002b2b7824 */ /* 0x000fe200078e00ff */
[----:B------:R-:W-:-:S05]  /*2080*/  SHF.L.U32 R71, R71, 0x10, RZ ;  /* 0x0000001047477819 */ /* 0x000fca00000006ff */
        /* <DEDUP_REMOVED lines=18> */
[----:B------:R-:W-:Y:S01]  /*21b0*/  IADD3 R42, P0, P1, R19, R38, R34 ;  /* 0x00000026132a7210 */ /* 0x000fe2000791e022 */
[----:B------:R-:W0:Y:S03]  /*21c0*/  LDS R72, [R23+0x30] ;  /* 0x0000300017487984 */ /* 0x000e260000000800 */
[----:B------:R-:W-:Y:S02]  /*21d0*/  LEA R40, P2, R42, UR6, 0x1 ;  /* 0x000000062a287c11 */ /* 0x000fe4000f8408ff */
[----:B------:R-:W-:-:S04]  /*21e0*/  IADD3.X R41, R63, R70, R52, P0, P1 ;  /* 0x000000463f297210 */ /* 0x000fc800007e2434 */
[----:B------:R-:W-:-:S05]  /*21f0*/  LEA.HI.X R41, R42, UR7, R41, 0x1, P2 ;  /* 0x000000072a297c11 */ /* 0x000fca00090f0c29 */
[----:B------:R1:W2:Y:S01]  /*2200*/  LDG.E.CONSTANT R42, desc[UR10][R40.64] ;  /* 0x0000000a282a7981 */ /* 0x0002a2000c1e9900 */
[----:B------:R-:W-:Y:S02]  /*2210*/  PRMT R43, R43, 0x7632, R43 ;  /* 0x000076322b2b7816 */ /* 0x000fe4000000002b */
[----:B------:R-:W-:-:S03]  /*2220*/  PRMT R71, R71, 0x7632, R71 ;  /* 0x0000763247477816 */ /* 0x000fc60000000047 */
[----:B------:R-:W-:Y:S02]  /*2230*/  IMAD.U32 R74, R43, 0x10000, RZ ;  /* 0x000100002b4a7824 */ /* 0x000fe400078e00ff */
[----:B------:R-:W-:-:S04]  /*2240*/  IMAD.U32 R43, R71, 0x10000, RZ ;  /* 0x00010000472b7824 */ /* 0x000fc800078e00ff */
[----:B------:R-:W-:Y:S01]  /*2250*/  FFMA.FTZ R43, R74, R43, R39 ;  /* 0x0000002b4a2b7223 */ /* 0x000fe20000010027 */
[----:B------:R-:W-:-:S04]  /*2260*/  IADD3 R39, P0, P1, R20, R38, R45 ;  /* 0x0000002614277210 */ /* 0x000fc8000791e02d */
[----:B-1----:R-:W-:Y:S01]  /*2270*/  LEA R40, P2, R39, UR6, 0x1 ;  /* 0x0000000627287c11 */ /* 0x002fe2000f8408ff */
[----:B0-----:R-:W-:Y:S02]  /*2280*/  IMAD.U32 R74, R72, 0x10000, RZ ;  /* 0x00010000484a7824 */ /* 0x001fe400078e00ff */
[----:B--2---:R-:W-:-:S04]  /*2290*/  IMAD.U32 R71, R42, 0x10000, RZ ;  /* 0x000100002a477824 */ /* 0x004fc800078e00ff */
[----:B------:R-:W-:Y:S01]  /*22a0*/  FFMA.FTZ R71, R74, R71, R73 ;  /* 0x000000474a477223 */ /* 0x000fe20000010049 */
[----:B------:R-:W-:Y:S01]  /*22b0*/  IADD3.X R74, R62, R70, R53, P0, P1 ;  /* 0x000000463e4a7210 */ /* 0x000fe200007e2435 */
[----:B------:R-:W0:Y:S03]  /*22c0*/  LDS R73, [R23+0x34] ;  /* 0x0000340017497984 */ /* 0x000e260000000800 */
[----:B------:R-:W-:Y:S02]  /*22d0*/  LEA.HI.X R41, R39, UR7, R74, 0x1, P2 ;  /* 0x0000000727297c11 */ /* 0x000fe400090f0c4a */
[----:B------:R-:W-:-:S03]  /*22e0*/  IADD3 R39, P0, P1, R21, R38, R44 ;  /* 0x0000002615277210 */ /* 0x000fc6000791e02c */
[----:B------:R1:W2:Y:S01]  /*22f0*/  LDG.E.CONSTANT R40, desc[UR10][R40.64] ;  /* 0x0000000a28287981 */ /* 0x0002a2000c1e9900 */
[----:B------:R-:W-:Y:S02]  /*2300*/  IADD3.X R70, R65, R70, R54, P0, P1 ;  /* 0x0000004641467210 */ /* 0x000fe400007e2436 */
[----:B------:R-:W-:-:S04]  /*2310*/  LEA R38, P0, R39, UR6, 0x1 ;  /* 0x0000000627267c11 */ /* 0x000fc8000f8008ff */
[----:B------:R-:W-:Y:S02]  /*2320*/  LEA.HI.X R39, R39, UR7, R70, 0x1, P0 ;  /* 0x0000000727277c11 */ /* 0x000fe400080f0c46 */
[----:B------:R-:W3:Y:S04]  /*2330*/  LDS R70, [R23+0x38] ;  /* 0x0000380017467984 */ /* 0x000ee80000000800 */
[----:B------:R-:W4:Y:S01]  /*2340*/  LDG.E.CONSTANT R38, desc[UR10][R38.64] ;  /* 0x0000000a26267981 */ /* 0x000f22000c1e9900 */
[----:B------:R-:W-:Y:S02]  /*2350*/  PRMT R72, R72, 0x7632, R72 ;  /* 0x0000763248487816 */ /* 0x000fe40000000048 */
[----:B------:R-:W-:-:S03]  /*2360*/  PRMT R42, R42, 0x7632, R42 ;  /* 0x000076322a2a7816 */ /* 0x000fc6000000002a */
[----:B------:R-:W-:Y:S02]  /*2370*/  IMAD.U32 R72, R72, 0x10000, RZ ;  /* 0x0001000048487824 */ /* 0x000fe400078e00ff */
[----:B-1----:R-:W-:-:S04]  /*2380*/  IMAD.U32 R41, R42, 0x10000, RZ ;  /* 0x000100002a297824 */ /* 0x002fc800078e00ff */
[----:B------:R-:W-:Y:S01]  /*2390*/  FFMA.FTZ R41, R72, R41, R43 ;  /* 0x0000002948297223 */ /* 0x000fe2000001002b */
[C---:B0-----:R-:W-:Y:S01]  /*23a0*/  IMAD.U32 R42, R73.reuse, 0x10000, RZ ;  /* 0x00010000492a7824 */ /* 0x041fe200078e00ff */
[----:B------:R-:W-:Y:S01]  /*23b0*/  PRMT R73, R73, 0x7632, R73 ;  /* 0x0000763249497816 */ /* 0x000fe20000000049 */
[----:B------:R-:W-:Y:S01]  /*23c0*/  UMOV UR4, 0xffffffff ;  /* 0xffffffff00047882 */ /* 0x000fe20000000000 */
[C---:B--2---:R-:W-:Y:S01]  /*23d0*/  IMAD.U32 R43, R40.reuse, 0x10000, RZ ;  /* 0x00010000282b7824 */ /* 0x044fe200078e00ff */
[----:B------:R-:W-:-:S03]  /*23e0*/  PRMT R40, R40, 0x7632, R40 ;  /* 0x0000763228287816 */ /* 0x000fc60000000028 */
[----:B------:R-:W-:Y:S01]  /*23f0*/  FFMA.FTZ R71, R42, R43, R71 ;  /* 0x0000002b2a477223 */ /* 0x000fe20000010047 */
[----:B------:R-:W-:Y:S02]  /*2400*/  IMAD.U32 R42, R73, 0x10000, RZ ;  /* 0x00010000492a7824 */ /* 0x000fe400078e00ff */
[----:B------:R-:W-:-:S04]  /*2410*/  IMAD.U32 R40, R40, 0x10000, RZ ;  /* 0x0001000028287824 */ /* 0x000fc800078e00ff */
[--C-:B------:R-:W-:Y:S01]  /*2420*/  FFMA.FTZ R40, R42, R40, R41.reuse ;  /* 0x000000282a287223 */ /* 0x100fe20000010029 */
[----:B---3--:R-:W-:Y:S02]  /*2430*/  PRMT R41, R70, 0x7632, R41 ;  /* 0x0000763246297816 */ /* 0x008fe40000000029 */
[----:B----4-:R-:W-:Y:S01]  /*2440*/  PRMT R39, R38, 0x7632, R39 ;  /* 0x0000763226277816 */ /* 0x010fe20000000027 */
[----:B------:R-:W-:Y:S02]  /*2450*/  IMAD.U32 R70, R70, 0x10000, RZ ;  /* 0x0001000046467824 */ /* 0x000fe400078e00ff */
[----:B------:R-:W-:Y:S02]  /*2460*/  IMAD.U32 R41, R41, 0x10000, RZ ;  /* 0x0001000029297824 */ /* 0x000fe400078e00ff */
[----:B------:R-:W-:Y:S02]  /*2470*/  IMAD.U32 R38, R38, 0x10000, RZ ;  /* 0x0001000026267824 */ /* 0x000fe400078e00ff */
[----:B------:R-:W-:-:S02]  /*2480*/  IMAD.U32 R39, R39, 0x10000, RZ ;  /* 0x0001000027277824 */ /* 0x000fc400078e00ff */
[----:B------:R-:W-:Y:S02]  /*2490*/  FFMA.FTZ R38, R70, R38, R71 ;  /* 0x0000002646267223 */ /* 0x000fe40000010047 */
[----:B------:R-:W-:-:S04]  /*24a0*/  FFMA.FTZ R39, R41, R39, R40 ;  /* 0x0000002729277223 */ /* 0x000fc80000010028 */
[----:B------:R-:W-:Y:S01]  /*24b0*/  FADD.FTZ R42, R38, R39 ;  /* 0x00000027262a7221 */ /* 0x000fe20000010000 */
[----:B------:R-:W-:Y:S06]  /*24c0*/  BRA.DIV UR4, `(.L_x_20206) ;  /* 0x0000004a048c7947 */ /* 0x000fec000b800000 */
[----:B------:R-:W0:Y:S02]  /*24d0*/  SHFL.BFLY PT, R41, R42, 0x2, 0x1f ;  /* 0x0c401f002a297f89 */ /* 0x000e2400000e0000 */
[----:B0-----:R-:W-:-:S05]  /*24e0*/  FADD.FTZ R43, R42, R41 ;  /* 0x000000292a2b7221 */ /* 0x001fca0000010000 */
[----:B------:R0:W1:Y:S02]  /*24f0*/  SHFL.BFLY PT, R41, R43, 0x1, 0x1f ;  /* 0x0c201f002b297f89 */ /* 0x00006400000e0000 */
.L_x_20259:
[----:B------:R-:W-:Y:S01]  /*2500*/  ISETP.NE.AND P0, PT, R4, RZ, PT ;  /* 0x000000ff0400720c */ /* 0x000fe20003f05270 */
[----:B------:R-:W-:Y:S01]  /*2510*/  BSSY B1, `(.L_x_20207) ;  /* 0x000000a000017945 */ /* 0x000fe20003800000 */
[----:B------:R-:W-:Y:S01]  /*2520*/  IADD3 R66, R66, 0x4, RZ ;  /* 0x0000000442427810 */ /* 0x000fe20007ffe0ff */
        /* <DEDUP_REMOVED lines=8> */
.L_x_20208:
[----:B------:R-:W-:Y:S05]  /*25b0*/  BSYNC B1 ;  /* 0x0000000000017941 */ /* 0x000fea0003800000 */
.L_x_20207:
[----:B------:R-:W-:Y:S01]  /*25c0*/  IADD3 R64, P0, R64, 0x10, RZ ;  /* 0x0000001040407810 */ /* 0x000fe20007f1e0ff */
[----:B-1----:R-:W-:Y:S02]  /*25d0*/  VIADD R68, R68, 0x80 ;  /* 0x0000008044447836 */ /* 0x002fe40000000000 */
[----:B------:R-:W-:Y:S02]  /*25e0*/  VIADD R67, R67, 0x20 ;  /* 0x0000002043437836 */ /* 0x000fe40000000000 */
[----:B------:R-:W-:Y:S01]  /*25f0*/  IMAD.X R69, RZ, RZ, R69, P0 ;  /* 0x000000ffff457224 */ /* 0x000fe200000e0645 */
[----:B------:R-:W-:Y:S07]  /*2600*/  @!P1 BRA `(.L_x_20209) ;  /* 0xfffffff000149947 */ /* 0x000fee000383ffff */
[----:B------:R-:W-:Y:S05]  /*2610*/  BRA `(.L_x_20204) ;  /* 0x0000001000587947 */ /* 0x000fea0003800000 */
.L_x_20205:
[----:B------:R-:W-:Y:S01]  /*2620*/  SHF.R.S32.HI R5, RZ, 0x1f, R2 ;  /* 0x0000001fff057819 */ /* 0x000fe20000011402 */
[----:B------:R-:W-:Y:S01]  /*2630*/  VIADD R40, R40, 0x110 ;  /* 0x0000011028287836 */ /* 0x000fe20000000000 */
[----:B------:R-:W-:Y:S02]  /*2640*/  ULDC.64 UR4, c[0x0][0x238] ;  /* 0x00008e0000047ab9 */ /* 0x000fe40000000a00 */
[----:B------:R-:W-:Y:S02]  /*2650*/  LEA.HI R5, R5, R2, RZ, 0x5 ;  /* 0x0000000205057211 */ /* 0x000fe400078f28ff */
[----:B------:R-:W-:Y:S02]  /*2660*/  LEA R40, R39, R40, 0x18 ;  /* 0x0000002827287211 */ /* 0x000fe400078ec0ff */
[----:B------:R-:W-:-:S04]  /*2670*/  SHF.R.S32.HI R5, RZ, 0x5, R5 ;  /* 0x00000005ff057819 */ /* 0x000fc80000011405 */
[C---:B------:R-:W-:Y:S01]  /*2680*/  IADD3 R38, P0, R5.reuse, R38, RZ ;  /* 0x0000002605267210 */ /* 0x040fe20007f1e0ff */
[----:B------:R-:W-:-:S03]  /*2690*/  IMAD R7, R5, 0x8, R67 ;  /* 0x0000000805077824 */ /* 0x000fc600078e0243 */
[----:B------:R-:W-:Y:S01]  /*26a0*/  LEA R68, P1, R38, UR4, 0x2 ;  /* 0x0000000426447c11 */ /* 0x000fe2000f8210ff */
[----:B------:R-:W-:Y:S01]  /*26b0*/  IMAD.U32 R55, R7, 0x4, R40 ;  /* 0x0000000407377824 */ /* 0x000fe200078e0028 */
[----:B------:R-:W-:Y:S01]  /*26c0*/  LEA.HI.X.SX32 R69, R5, R6, 0x1, P0 ;  /* 0x0000000605457211 */ /* 0x000fe200000f0eff */
[----:B------:R-:W-:Y:S01]  /*26d0*/  IMAD.MOV.U32 R6, RZ, RZ, -0x800001 ;  /* 0xff7fffffff067424 */ /* 0x000fe200078e00ff */
[----:B------:R-:W-:Y:S02]  /*26e0*/  IADD3 R70, -R0, 0x1, R7 ;  /* 0x0000000100467810 */ /* 0x000fe40007ffe107 */
[----:B------:R-:W-:-:S07]  /*26f0*/  LEA.HI.X R69, R38, UR5, R69, 0x2, P1 ;  /* 0x0000000526457c11 */ /* 0x000fce00088f1445 */
.L_x_20213:
[----:B------:R-:W2:Y:S01]  /*2700*/  LDG.E.CONSTANT R39, desc[UR10][R68.64] ;  /* 0x0000000a44277981 */ /* 0x000ea2000c1e9900 */
[----:B------:R-:W-:Y:S01]  /*2710*/  IMAD.MOV.U32 R66, RZ, RZ, R36 ;  /* 0x000000ffff427224 */ /* 0x000fe200078e0024 */
[----:B------:R-:W-:Y:S01]  /*2720*/  SHF.R.S32.HI R40, RZ, 0x1f, R25 ;  /* 0x0000001fff287819 */ /* 0x000fe20000011419 */
[----:B------:R-:W-:Y:S01]  /*2730*/  IMAD.MOV.U32 R67, RZ, RZ, R37 ;  /* 0x000000ffff437224 */ /* 0x000fe200078e0025 */
[----:B------:R-:W-:Y:S02]  /*2740*/  SHF.R.S32.HI R42, RZ, 0x1f, R9 ;  /* 0x0000001fff2a7819 */ /* 0x000fe40000011409 */
[----:B0-----:R-:W-:Y:S02]  /*2750*/  SHF.R.S32.HI R43, RZ, 0x1f, R24 ;  /* 0x0000001fff2b7819 */ /* 0x001fe40000011418 */
[----:B------:R-:W-:Y:S02]  /*2760*/  SHF.R.S32.HI R72, RZ, 0x1f, R27 ;  /* 0x0000001fff487819 */ /* 0x000fe4000001141b */
[----:B------:R-:W-:Y:S01]  /*2770*/  SHF.R.S32.HI R76, RZ, 0x1f, R29 ;  /* 0x0000001fff4c7819 */ /* 0x000fe2000001141d */
[----:B------:R-:W-:Y:S01]  /*2780*/  IMAD.SHL.U32 R75, R4, 0x2, RZ ;  /* 0x00000002044b7824 */ /* 0x000fe200078e00ff */
[----:B--2---:R-:W-:Y:S01]  /*2790*/  SHF.R.S32.HI R38, RZ, 0x1f, R39 ;  /* 0x0000001fff267819 */ /* 0x004fe20000011427 */
[----:B------:R-:W-:-:S04]  /*27a0*/  IMAD.WIDE.U32 R66, R39, UR12, R66 ;  /* 0x0000000c27427c25 */ /* 0x000fc8000f8e0042 */
[----:B------:R-:W-:-:S04]  /*27b0*/  IMAD R38, R38, UR12, RZ ;  /* 0x0000000c26267c24 */ /* 0x000fc8000f8e02ff */
[----:B------:R-:W-:Y:S01]  /*27c0*/  IMAD R41, R39, R22, R38 ;  /* 0x0000001627297224 */ /* 0x000fe200078e0226 */
[----:B------:R-:W-:Y:S02]  /*27d0*/  SHF.R.S32.HI R38, RZ, 0x1f, R8 ;  /* 0x0000001fff267819 */ /* 0x000fe40000011408 */
[----:B------:R-:W-:Y:S01]  /*27e0*/  IADD3 R39, P0, P1, R8, R66, R25 ;  /* 0x0000004208277210 */ /* 0x000fe2000791e019 */
[----:B------:R-:W-:-:S05]  /*27f0*/  IMAD.IADD R67, R67, 0x1, R41 ;  /* 0x0000000143437824 */ /* 0x000fca00078e0229 */
[----:B------:R-:W-:Y:S02]  /*2800*/  IADD3.X R40, R38, R67, R40, P0, P1 ;  /* 0x0000004326287210 */ /* 0x000fe400007e2428 */
[----:B------:R-:W-:-:S04]  /*2810*/  LEA R38, P0, R39, UR14, 0x1 ;  /* 0x0000000e27267c11 */ /* 0x000fc8000f8008ff */
[----:B------:R-:W-:Y:S02]  /*2820*/  LEA.HI.X R39, R39, UR15, R40, 0x1, P0 ;  /* 0x0000000f27277c11 */ /* 0x000fe400080f0c28 */
[----:B------:R-:W-:-:S03]  /*2830*/  IADD3 R40, P0, P1, R9, R66, R24 ;  /* 0x0000004209287210 */ /* 0x000fc6000791e018 */
[----:B------:R0:W2:Y:S01]  /*2840*/  LDG.E.CONSTANT R71, desc[UR10][R38.64] ;  /* 0x0000000a26477981 */ /* 0x0000a2000c1e9900 */
[----:B------:R-:W-:Y:S02]  /*2850*/  IADD3.X R43, R42, R67, R43, P0, P1 ;  /* 0x000000432a2b7210 */ /* 0x000fe400007e242b */
[----:B------:R-:W-:Y:S02]  /*2860*/  SHF.R.S32.HI R42, RZ, 0x1f, R10 ;  /* 0x0000001fff2a7819 */ /* 0x000fe4000001140a */
[----:B------:R-:W-:-:S04]  /*2870*/  IADD3 R41, P0, P1, R10, R66, R27 ;  /* 0x000000420a297210 */ /* 0x000fc8000791e01b */
[----:B------:R-:W-:Y:S02]  /*2880*/  IADD3.X R72, R42, R67, R72, P0, P1 ;  /* 0x000000432a487210 */ /* 0x000fe400007e2448 */
[C---:B------:R-:W-:Y:S02]  /*2890*/  LEA R42, P0, R40.reuse, UR14, 0x1 ;  /* 0x0000000e282a7c11 */ /* 0x040fe4000f8008ff */
[----:B0-----:R-:W-:Y:S02]  /*28a0*/  SHF.R.S32.HI R38, RZ, 0x1f, R11 ;  /* 0x0000001fff267819 */ /* 0x001fe4000001140b */
[----:B------:R-:W-:Y:S02]  /*28b0*/  LEA.HI.X R43, R40, UR15, R43, 0x1, P0 ;  /* 0x0000000f282b7c11 */ /* 0x000fe400080f0c2b */
[----:B------:R-:W-:-:S03]  /*28c0*/  LEA R40, P0, R41, UR14, 0x1 ;  /* 0x0000000e29287c11 */ /* 0x000fc6000f8008ff */
[----:B------:R-:W3:Y:S01]  /*28d0*/  LDG.E.CONSTANT R42, desc[UR10][R42.64] ;  /* 0x0000000a2a2a7981 */ /* 0x000ee2000c1e9900 */
[----:B------:R-:W-:Y:S02]  /*28e0*/  LEA.HI.X R41, R41, UR15, R72, 0x1, P0 ;  /* 0x0000000f29297c11 */ /* 0x000fe400080f0c48 */
[--C-:B------:R-:W-:Y:S02]  /*28f0*/  SHF.R.S32.HI R72, RZ, 0x1f, R26.reuse ;  /* 0x0000001fff487819 */ /* 0x100fe4000001141a */
[----:B------:R-:W-:Y:S01]  /*2900*/  IADD3 R39, P0, P1, R11, R66, R26 ;  /* 0x000000420b277210 */ /* 0x000fe2000791e01a */
[----:B------:R0:W4:Y:S03]  /*2910*/  LDG.E.CONSTANT R40, desc[UR10][R40.64] ;  /* 0x0000000a28287981 */ /* 0x000126000c1e9900 */
[----:B------:R-:W-:Y:S02]  /*2920*/  IADD3.X R72, R38, R67, R72, P0, P1 ;  /* 0x0000004326487210 */ /* 0x000fe400007e2448 */
[----:B------:R-:W-:-:S04]  /*2930*/  LEA R38, P0, R39, UR14, 0x1 ;  /* 0x0000000e27267c11 */ /* 0x000fc8000f8008ff */
[----:B------:R-:W-:Y:S01]  /*2940*/  LEA.HI.X R39, R39, UR15, R72, 0x1, P0 ;  /* 0x0000000f27277c11 */ /* 0x000fe200080f0c48 */
[----:B0-----:R-:W0:Y:S01]  /*2950*/  LDS R41, [R23+0x4] ;  /* 0x0000040017297984 */ /* 0x001e220000000800 */
[----:B------:R-:W-:Y:S02]  /*2960*/  SHF.R.S32.HI R72, RZ, 0x1f, R12 ;  /* 0x0000001fff487819 */ /* 0x000fe4000001140c */
[----:B------:R-:W-:Y:S01]  /*2970*/  IADD3 R73, P0, P1, R12, R66, R29 ;  /* 0x000000420c497210 */ /* 0x000fe2000791e01d */
[----:B------:R1:W5:Y:S03]  /*2980*/  LDG.E.CONSTANT R74, desc[UR10][R38.64] ;  /* 0x0000000a264a7981 */ /* 0x000366000c1e9900 */
[----:B------:R-:W-:Y:S02]  /*2990*/  IADD3.X R76, R72, R67, R76, P0, P1 ;  /* 0x00000043484c7210 */ /* 0x000fe400007e244c */
[----:B------:R-:W-:-:S04]  /*29a0*/  LEA R72, P0, R73, UR14, 0x1 ;  /* 0x0000000e49487c11 */ /* 0x000fc8000f8008ff */
[----:B------:R-:W-:Y:S02]  /*29b0*/  LEA.HI.X R73, R73, UR15, R76, 0x1, P0 ;  /* 0x0000000f49497c11 */ /* 0x000fe400080f0c4c */
[----:B------:R-:W-:-:S03]  /*29c0*/  SHF.R.S32.HI R76, RZ, 0x1f, R75 ;  /* 0x0000001fff4c7819 */ /* 0x000fc6000001144b */
[----:B------:R-:W5:Y:S01]  /*29d0*/  LDG.E.CONSTANT R72, desc[UR10][R72.64] ;  /* 0x0000000a48487981 */ /* 0x000f62000c1e9900 */
[----:B------:R-:W-:-:S04]  /*29e0*/  LEA.HI R76, R76, R75, RZ, 0x3 ;  /* 0x0000004b4c4c7211 */ /* 0x000fc800078f18ff */
[----:B------:R-:W-:-:S05]  /*29f0*/  LOP3.LUT R76, R76, 0xfffffff8, RZ, 0xc0, !PT ;  /* 0xfffffff84c4c7812 */ /* 0x000fca00078ec0ff */
[----:B-1----:R-:W-:-:S05]  /*2a00*/  IMAD.IADD R39, R75, 0x1, -R76 ;  /* 0x000000014b277824 */ /* 0x002fca00078e0a4c */
[----:B------:R-:W-:Y:S02]  /*2a10*/  SHF.R.S32.HI R76, RZ, 0x1f, R39 ;  /* 0x0000001fff4c7819 */ /* 0x000fe40000011427 */
[----:B------:R-:W-:-:S05]  /*2a20*/  IADD3 R39, P0, R39, R66, RZ ;  /* 0x0000004227277210 */ /* 0x000fca0007f1e0ff */
[----:B------:R-:W-:Y:S01]  /*2a30*/  IMAD.X R76, R76, 0x1, R67, P0 ;  /* 0x000000014c4c7824 */ /* 0x000fe200000e0643 */
[----:B------:R-:W-:-:S04]  /*2a40*/  LEA R38, P0, R39, UR14, 0x1 ;  /* 0x0000000e27267c11 */ /* 0x000fc8000f8008ff */
[----:B------:R-:W-:-:S05]  /*2a50*/  LEA.HI.X R39, R39, UR15, R76, 0x1, P0 ;  /* 0x0000000f27277c11 */ /* 0x000fca00080f0c4c */
[----:B------:R-:W3:Y:S01]  /*2a60*/  LDG.E.CONSTANT R38, desc[UR10][R38.64] ;  /* 0x0000000a26267981 */ /* 0x000ee2000c1e9900 */
[C---:B0-----:R-:W-:Y:S01]  /*2a70*/  IMAD.U32 R43, R41.reuse, 0x10000, RZ ;  /* 0x00010000292b7824 */ /* 0x041fe200078e00ff */
[----:B------:R-:W-:-:S05]  /*2a80*/  PRMT R41, R41, 0x7632, R41 ;  /* 0x0000763229297816 */ /* 0x000fca0000000029 */
[----:B------:R-:W-:Y:S02]  /*2a90*/  IMAD.U32 R41, R41, 0x10000, RZ ;  /* 0x0001000029297824 */ /* 0x000fe400078e00ff */
[C---:B--2---:R-:W-:Y:S01]  /*2aa0*/  IMAD.U32 R76, R71.reuse, 0x10000, RZ ;  /* 0x00010000474c7824 */ /* 0x044fe200078e00ff */
[----:B------:R-:W-:-:S03]  /*2ab0*/  PRMT R71, R71, 0x7632, R71 ;  /* 0x0000763247477816 */ /* 0x000fc60000000047 */
[----:B------:R-:W-:Y:S02]  /*2ac0*/  FMUL.FTZ R43, R43, R76 ;  /* 0x0000004c2b2b7220 */ /* 0x000fe40000410000 */
[----:B------:R-:W-:Y:S02]  /*2ad0*/  IMAD.U32 R76, R71, 0x10000, RZ ;  /* 0x00010000474c7824 */ /* 0x000fe400078e00ff */
[----:B------:R-:W0:Y:S02]  /*2ae0*/  LDS R71, [R23] ;  /* 0x0000000017477984 */ /* 0x000e240000000800 */
[----:B------:R-:W-:Y:S01]  /*2af0*/  FMUL.FTZ R41, R41, R76 ;  /* 0x0000004c29297220 */ /* 0x000fe20000410000 */
[----:B0-----:R-:W-:Y:S02]  /*2b00*/  IMAD.U32 R76, R71, 0x10000, RZ ;  /* 0x00010000474c7824 */ /* 0x001fe400078e00ff */
[----:B---3--:R-:W-:-:S04]  /*2b10*/  IMAD.U32 R39, R38, 0x10000, RZ ;  /* 0x0001000026277824 */ /* 0x008fc800078e00ff */
[----:B------:R-:W-:Y:S01]  /*2b20*/  FFMA.FTZ R43, R76, R39, R43 ;  /* 0x000000274c2b7223 */ /* 0x000fe2000001002b */
[----:B------:R-:W-:Y:S02]  /*2b30*/  PRMT R39, R71, 0x7632, R39 ;  /* 0x0000763247277816 */ /* 0x000fe40000000027 */
[----:B------:R-:W0:Y:S01]  /*2b40*/  LDS R71, [R23+0x8] ;  /* 0x0000080017477984 */ /* 0x000e220000000800 */
[----:B------:R-:W-:Y:S02]  /*2b50*/  PRMT R38, R38, 0x7632, R38 ;  /* 0x0000763226267816 */ /* 0x000fe40000000026 */
[----:B------:R-:W-:Y:S02]  /*2b60*/  IMAD.U32 R76, R39, 0x10000, RZ ;  /* 0x00010000274c7824 */ /* 0x000fe400078e00ff */
[----:B------:R-:W-:Y:S01]  /*2b70*/  SHF.L.U32 R38, R38, 0x10, RZ ;  /* 0x0000001026267819 */ /* 0x000fe200000006ff */
[----:B------:R-:W-:-:S04]  /*2b80*/  IMAD.U32 R39, R42, 0x10000, RZ ;  /* 0x000100002a277824 */ /* 0x000fc800078e00ff */
[----:B------:R-:W-:Y:S01]  /*2b90*/  FFMA.FTZ R41, R76, R38, R41 ;  /* 0x000000264c297223 */ /* 0x000fe20000010029 */
[----:B0-----:R-:W-:-:S04]  /*2ba0*/  IMAD.U32 R38, R71, 0x10000, RZ ;  /* 0x0001000047267824 */ /* 0x001fc800078e00ff */
[----:B------:R-:W-:Y:S02]  /*2bb0*/  FFMA.FTZ R43, R38, R39, R43 ;  /* 0x00000027262b7223 */ /* 0x000fe4000001002b */
[----:B------:R-:W0:Y:S01]  /*2bc0*/  LDS R38, [R23+0xc] ;  /* 0x00000c0017267984 */ /* 0x000e220000000800 */
[----:B------:R-:W-:Y:S02]  /*2bd0*/  PRMT R39, R71, 0x7632, R39 ;  /* 0x0000763247277816 */ /* 0x000fe40000000027 */
[----:B------:R-:W-:-:S03]  /*2be0*/  PRMT R42, R42, 0x7632, R42 ;  /* 0x000076322a2a7816 */ /* 0x000fc6000000002a */
[----:B------:R-:W-:Y:S02]  /*2bf0*/  IMAD.U32 R76, R39, 0x10000, RZ ;  /* 0x00010000274c7824 */ /* 0x000fe400078e00ff */
[----:B------:R-:W-:Y:S02]  /*2c00*/  IMAD.U32 R42, R42, 0x10000, RZ ;  /* 0x000100002a2a7824 */ /* 0x000fe400078e00ff */
[----:B----4-:R-:W-:Y:S02]  /*2c10*/  IMAD.U32 R39, R40, 0x10000, RZ ;  /* 0x0001000028277824 */ /* 0x010fe400078e00ff */
[----:B------:R-:W-:Y:S02]  /*2c20*/  FFMA.FTZ R42, R76, R42, R41 ;  /* 0x0000002a4c2a7223 */ /* 0x000fe40000010029 */
[----:B------:R-:W1:Y:S01]  /*2c30*/  LDS R41, [R23+0x14] ;  /* 0x0000140017297984 */ /* 0x000e620000000800 */
[----:B0-----:R-:W-:-:S04]  /*2c40*/  IMAD.U32 R76, R38, 0x10000, RZ ;  /* 0x00010000264c7824 */ /* 0x001fc800078e00ff */
[----:B------:R-:W-:Y:S02]  /*2c50*/  FFMA.FTZ R43, R76, R39, R43 ;  /* 0x000000274c2b7223 */ /* 0x000fe4000001002b */
[----:B------:R-:W0:Y:S01]  /*2c60*/  LDS R39, [R23+0x10] ;  /* 0x0000100017277984 */ /* 0x000e220000000800 */
[----:B------:R-:W-:Y:S02]  /*2c70*/  PRMT R38, R38, 0x7632, R38 ;  /* 0x0000763226267816 */ /* 0x000fe40000000026 */
[----:B------:R-:W-:-:S03]  /*2c80*/  PRMT R40, R40, 0x7632, R40 ;  /* 0x0000763228287816 */ /* 0x000fc60000000028 */
[----:B------:R-:W-:Y:S02]  /*2c90*/  IMAD.U32 R71, R38, 0x10000, RZ ;  /* 0x0001000026477824 */ /* 0x000fe400078e00ff */
[----:B------:R-:W-:-:S04]  /*2ca0*/  IMAD.U32 R40, R40, 0x10000, RZ ;  /* 0x0001000028287824 */ /* 0x000fc800078e00ff */
[----:B------:R-:W-:Y:S01]  /*2cb0*/  FFMA.FTZ R42, R71, R40, R42 ;  /* 0x00000028472a7223 */ /* 0x000fe2000001002a */
[C---:B-----5:R-:W-:Y:S01]  /*2cc0*/  IMAD.U32 R40, R74.reuse, 0x10000, RZ ;  /* 0x000100004a287824 */ /* 0x060fe200078e00ff */
[----:B------:R-:W-:Y:S01]  /*2cd0*/  PRMT R74, R74, 0x7632, R74 ;  /* 0x000076324a4a7816 */ /* 0x000fe2000000004a */
[----:B-1----:R-:W-:Y:S02]  /*2ce0*/  IMAD.U32 R71, R41, 0x10000, RZ ;  /* 0x0001000029477824 */ /* 0x002fe400078e00ff */
[C---:B0-----:R-:W-:Y:S01]  /*2cf0*/  IMAD.U32 R38, R39.reuse, 0x10000, RZ ;  /* 0x0001000027267824 */ /* 0x041fe200078e00ff */
[----:B------:R-:W-:-:S03]  /*2d00*/  PRMT R39, R39, 0x7632, R39 ;  /* 0x0000763227277816 */ /* 0x000fc60000000027 */
[----:B------:R-:W-:Y:S01]  /*2d10*/  FFMA.FTZ R38, R38, R40, R43 ;  /* 0x0000002826267223 */ /* 0x000fe2000001002b */
[----:B------:R-:W-:Y:S02]  /*2d20*/  IMAD.U32 R43, R74, 0x10000, RZ ;  /* 0x000100004a2b7824 */ /* 0x000fe400078e00ff */
[----:B------:R-:W-:-:S04]  /*2d30*/  IMAD.U32 R39, R39, 0x10000, RZ ;  /* 0x0001000027277824 */ /* 0x000fc800078e00ff */
[----:B------:R-:W-:Y:S01]  /*2d40*/  FFMA.FTZ R43, R39, R43, R42 ;  /* 0x0000002b272b7223 */ /* 0x000fe2000001002a */
[----:B------:R-:W-:Y:S01]  /*2d50*/  IMAD.U32 R39, R72, 0x10000, RZ ;  /* 0x0001000048277824 */ /* 0x000fe200078e00ff */
[----:B------:R-:W0:Y:S03]  /*2d60*/  LDS R42, [R23+0x18] ;  /* 0x00001800172a7984 */ /* 0x000e260000000800 */
        /* <DEDUP_REMOVED lines=9> */
[----:B------:R-:W-:-:S04]  /*2e00*/  IMAD.U32 R72, R72, 0x10000, RZ ;  /* 0x0001000048487824 */ /* 0x000fc800078e00ff */
[----:B------:R-:W-:Y:S02]  /*2e10*/  FFMA.FTZ R72, R74, R72, R43 ;  /* 0x000000484a487223 */ /* 0x000fe4000001002b */
[----:B------:R-:W1:Y:S01]  /*2e20*/  LDS R43, [R23+0x1c] ;  /* 0x00001c00172b7984 */ /* 0x000e620000000800 */
        /* <DEDUP_REMOVED lines=12> */
[----:B------:R-:W-:Y:S01]  /*2ef0*/  FFMA.FTZ R72, R73, R40, R72 ;  /* 0x0000002849487223 */ /* 0x000fe20000010048 */
[----:B-1----:R-:W-:Y:S01]  /*2f00*/  SHF.L.U32 R40, R43, 0x10, RZ ;  /* 0x000000102b287819 */ /* 0x002fe200000006ff */
[----:B--2---:R-:W-:-:S04]  /*2f10*/  IMAD.U32 R42, R41, 0x10000, RZ ;  /* 0x00010000292a7824 */ /* 0x004fc800078e00ff */
[----:B------:R-:W-:Y:S01]  /*2f20*/  FFMA.FTZ R71, R40, R42, R71 ;  /* 0x0000002a28477223 */ /* 0x000fe20000010047 */
[----:B------:R-:W-:Y:S01]  /*2f30*/  IADD3 R40, P0, P1, R15, R66, R30 ;  /* 0x000000420f287210 */ /* 0x000fe2000791e01e */
[----:B------:R-:W0:Y:S03]  /*2f40*/  LDS R42, [R23+0x20] ;  /* 0x00002000172a7984 */ /* 0x000e260000000800 */
        /* <DEDUP_REMOVED lines=44> */
[----:B------:R-:W-:-:S05]  /*3210*/  LEA.HI.X R39, R41, UR15, R74, 0x1, P2 ;  /* 0x0000000f29277c11 */ /* 0x000fca00090f0c4a */
        /* <DEDUP_REMOVED lines=20> */
[----:B0-----:R-:W-:Y:S01]  /*3360*/  IMAD.U32 R71, R43, 0x10000, RZ ;  /* 0x000100002b477824 */ /* 0x001fe200078e00ff */
[----:B--2---:R-:W-:-:S05]  /*3370*/  SHF.L.U32 R41, R42, 0x10, RZ ;  /* 0x000000102a297819 */ /* 0x004fca00000006ff */
[----:B------:R-:W-:Y:S01]  /*3380*/  FFMA.FTZ R71, R71, R41, R40 ;  /* 0x0000002947477223 */ /* 0x000fe20000010028 */
[----:B------:R-:W-:-:S04]  /*3390*/  IADD3 R40, P0, P1, R20, R66, R45 ;  /* 0x0000004214287210 */ /* 0x000fc8000791e02d */
[----:B------:R-:W-:Y:S02]  /*33a0*/  LEA R38, P2, R40, UR14, 0x1 ;  /* 0x0000000e28267c11 */ /* 0x000fe4000f8408ff */
[-C--:B------:R-:W-:Y:S02]  /*33b0*/  IADD3.X R39, R62, R67.reuse, R53, P0, P1 ;  /* 0x000000433e277210 */ /* 0x080fe400007e2435 */
[----:B------:R-:W-:Y:S02]  /*33c0*/  IADD3 R66, P0, P1, R21, R66, R44 ;  /* 0x0000004215427210 */ /* 0x000fe4000791e02c */
[----:B------:R-:W-:Y:S02]  /*33d0*/  LEA.HI.X R39, R40, UR15, R39, 0x1, P2 ;  /* 0x0000000f28277c11 */ /* 0x000fe400090f0c27 */
[----:B------:R-:W-:Y:S02]  /*33e0*/  IADD3.X R67, R65, R67, R54, P0, P1 ;  /* 0x0000004341437210 */ /* 0x000fe400007e2436 */
[C---:B------:R-:W-:Y:S01]  /*33f0*/  LEA R40, P0, R66.reuse, UR14, 0x1 ;  /* 0x0000000e42287c11 */ /* 0x040fe2000f8008ff */
[----:B------:R-:W2:Y:S03]  /*3400*/  LDG.E.CONSTANT R38, desc[UR10][R38.64] ;  /* 0x0000000a26267981 */ /* 0x000ea6000c1e9900 */
[----:B------:R-:W-:-:S02]  /*3410*/  LEA.HI.X R41, R66, UR15, R67, 0x1, P0 ;  /* 0x0000000f42297c11 */ /* 0x000fc400080f0c43 */
[----:B------:R-:W0:Y:S04]  /*3420*/  LDS R67, [R23+0x34] ;  /* 0x0000340017437984 */ /* 0x000e280000000800 */
[----:B------:R1:W3:Y:S04]  /*3430*/  LDG.E.CONSTANT R40, desc[UR10][R40.64] ;  /* 0x0000000a28287981 */ /* 0x0002e8000c1e9900 */
[----:B------:R-:W1:Y:S01]  /*3440*/  LDS R66, [R23+0x38] ;  /* 0x0000380017427984 */ /* 0x000e620000000800 */
[----:B------:R-:W-:Y:S02]  /*3450*/  PRMT R43, R43, 0x7632, R43 ;  /* 0x000076322b2b7816 */ /* 0x000fe4000000002b */
[----:B------:R-:W-:-:S03]  /*3460*/  PRMT R42, R42, 0x7632, R42 ;  /* 0x000076322a2a7816 */ /* 0x000fc6000000002a */
[----:B------:R-:W-:Y:S02]  /*3470*/  IMAD.U32 R43, R43, 0x10000, RZ ;  /* 0x000100002b2b7824 */ /* 0x000fe400078e00ff */
[----:B------:R-:W-:-:S04]  /*3480*/  IMAD.U32 R42, R42, 0x10000, RZ ;  /* 0x000100002a2a7824 */ /* 0x000fc800078e00ff */
[----:B------:R-:W-:Y:S01]  /*3490*/  FFMA.FTZ R42, R43, R42, R72 ;  /* 0x0000002a2b2a7223 */ /* 0x000fe20000010048 */
[C---:B0-----:R-:W-:Y:S01]  /*34a0*/  PRMT R43, R67.reuse, 0x7632, R43 ;  /* 0x00007632432b7816 */ /* 0x041fe2000000002b */
[----:B------:R-:W-:-:S04]  /*34b0*/  IMAD.U32 R72, R67, 0x10000, RZ ;  /* 0x0001000043487824 */ /* 0x000fc800078e00ff */
[----:B------:R-:W-:Y:S01]  /*34c0*/  IMAD.U32 R43, R43, 0x10000, RZ ;  /* 0x000100002b2b7824 */ /* 0x000fe200078e00ff */
[C---:B-1----:R-:W-:Y:S01]  /*34d0*/  PRMT R41, R66.reuse, 0x7632, R41 ;  /* 0x0000763242297816 */ /* 0x042fe20000000029 */
[----:B------:R-:W-:Y:S01]  /*34e0*/  IMAD.U32 R66, R66, 0x10000, RZ ;  /* 0x0001000042427824 */ /* 0x000fe200078e00ff */
[----:B------:R-:W-:Y:S01]  /*34f0*/  UMOV UR4, 0xffffffff ;  /* 0xffffffff00047882 */ /* 0x000fe20000000000 */
[C---:B--2---:R-:W-:Y:S01]  /*3500*/  PRMT R39, R38.reuse, 0x7632, R39 ;  /* 0x0000763226277816 */ /* 0x044fe20000000027 */
[----:B------:R-:W-:-:S04]  /*3510*/  IMAD.U32 R38, R38, 0x10000, RZ ;  /* 0x0001000026267824 */ /* 0x000fc800078e00ff */
[----:B------:R-:W-:Y:S02]  /*3520*/  IMAD.U32 R39, R39, 0x10000, RZ ;  /* 0x0001000027277824 */ /* 0x000fe400078e00ff */
[----:B------:R-:W-:Y:S02]  /*3530*/  FFMA.FTZ R71, R72, R38, R71 ;  /* 0x0000002648477223 */ /* 0x000fe40000010047 */
[----:B------:R-:W-:Y:S01]  /*3540*/  FFMA.FTZ R39, R43, R39, R42 ;  /* 0x000000272b277223 */ /* 0x000fe2000001002a */
[C---:B---3--:R-:W-:Y:S01]  /*3550*/  PRMT R38, R40.reuse, 0x7632, R38 ;  /* 0x0000763228267816 */ /* 0x048fe20000000026 */
[----:B------:R-:W-:Y:S02]  /*3560*/  IMAD.U32 R42, R40, 0x10000, RZ ;  /* 0x00010000282a7824 */ /* 0x000fe400078e00ff */
[----:B------:R-:W-:Y:S02]  /*3570*/  IMAD.U32 R40, R41, 0x10000, RZ ;  /* 0x0001000029287824 */ /* 0x000fe400078e00ff */
[----:B------:R-:W-:-:S02]  /*3580*/  VIADD R41, R0, 0x7 ;  /* 0x0000000700297836 */ /* 0x000fc40000000000 */
[----:B------:R-:W-:Y:S01]  /*3590*/  FFMA.FTZ R42, R66, R42, R71 ;  /* 0x0000002a422a7223 */ /* 0x000fe20000010047 */
[----:B------:R-:W-:Y:S02]  /*35a0*/  IMAD.U32 R38, R38, 0x10000, RZ ;  /* 0x0001000026267824 */ /* 0x000fe400078e00ff */
[----:B------:R-:W-:Y:S02]  /*35b0*/  SHF.R.S32.HI R66, RZ, 0x1f, R41 ;  /* 0x0000001fff427819 */ /* 0x000fe40000011429 */
[----:B------:R-:W-:Y:S02]  /*35c0*/  FFMA.FTZ R39, R40, R38, R39 ;  /* 0x0000002628277223 */ /* 0x000fe40000010027 */
[----:B------:R-:W-:Y:S02]  /*35d0*/  LEA.HI R66, R66, R41, RZ, 0x3 ;  /* 0x0000002942427211 */ /* 0x000fe400078f18ff */
[----:B------:R-:W-:Y:S02]  /*35e0*/  FADD.FTZ R42, R42, R39 ;  /* 0x000000272a2a7221 */ /* 0x000fe40000010000 */
[----:B------:R-:W-:Y:S01]  /*35f0*/  SHF.R.S32.HI R66, RZ, 0x3, R66 ;  /* 0x00000003ff427819 */ /* 0x000fe20000011442 */
[----:B------:R-:W-:Y:S06]  /*3600*/  BRA.DIV UR4, `(.L_x_20210) ;  /* 0x0000003a04807947 */ /* 0x000fec000b800000 */
[----:B------:R-:W0:Y:S02]  /*3610*/  SHFL.BFLY PT, R41, R42, 0x2, 0x1f ;  /* 0x0c401f002a297f89 */ /* 0x000e2400000e0000 */
[----:B0-----:R-:W-:-:S05]  /*3620*/  FADD.FTZ R43, R42, R41 ;  /* 0x000000292a2b7221 */ /* 0x001fca0000010000 */
[----:B------:R0:W1:Y:S02]  /*3630*/  SHFL.BFLY PT, R41, R43, 0x1, 0x1f ;  /* 0x0c201f002b297f89 */ /* 0x00006400000e0000 */
.L_x_20263:
        /* <DEDUP_REMOVED lines=13> */
.L_x_20212:
[----:B------:R-:W-:Y:S05]  /*3710*/  BSYNC B1 ;  /* 0x0000000000017941 */ /* 0x000fea0003800000 */
.L_x_20211:
[----:B------:R-:W-:Y:S01]  /*3720*/  IADD3 R68, P0, R68, 0x10, RZ ;  /* 0x0000001044447810 */ /* 0x000fe20007f1e0ff */
[----:B-1----:R-:W-:Y:S02]  /*3730*/  VIADD R55, R55, 0x80 ;  /* 0x0000008037377836 */ /* 0x002fe40000000000 */
[----:B------:R-:W-:Y:S02]  /*3740*/  VIADD R7, R7, 0x20 ;  /* 0x0000002007077836 */ /* 0x000fe40000000000 */
[----:B------:R-:W-:Y:S02]  /*3750*/  VIADD R70, R70, 0x20 ;  /* 0x0000002046467836 */ /* 0x000fe40000000000 */
[----:B------:R-:W-:Y:S01]  /*3760*/  IMAD.X R69, RZ, RZ, R69, P0 ;  /* 0x000000ffff457224 */ /* 0x000fe200000e0645 */
[----:B------:R-:W-:Y:S06]  /*3770*/  @!P1 BRA `(.L_x_20213) ;  /* 0xffffffec00e09947 */ /* 0x000fec000383ffff */
.L_x_20204:
[----:B------:R-:W-:Y:S05]  /*3780*/  BSYNC B0 ;  /* 0x0000000000007941 */ /* 0x000fea0003800000 */
.L_x_20203:
[----:B------:R-:W1:Y:S01]  /*3790*/  S2R R18, SR_TID.X ;  /* 0x0000000000127919 */ /* 0x000e620000002100 */
[----:B------:R-:W-:Y:S01]  /*37a0*/  SHF.R.S32.HI R5, RZ, 0x1f, R2 ;  /* 0x0000001fff057819 */ /* 0x000fe20000011402 */
[----:B------:R-:W-:-:S03]  /*37b0*/  UMOV UR4, 0xffffffff ;  /* 0xffffffff00047882 */ /* 0x000fc60000000000 */
[----:B------:R-:W-:-:S04]  /*37c0*/  LEA.HI R5, R5, R2, RZ, 0x5 ;  /* 0x0000000205057211 */ /* 0x000fc800078f28ff */
[----:B------:R-:W-:-:S05]  /*37d0*/  LOP3.LUT R7, R5, 0xffffffe0, RZ, 0xc0, !PT ;  /* 0xffffffe005077812 */ /* 0x000fca00078ec0ff */
[----:B-1----:R-:W-:Y:S01]  /*37e0*/  IMAD.IADD R18, R18, 0x1, -R7 ;  /* 0x0000000112127824 */ /* 0x002fe200078e0a07 */
[----:B------:R-:W-:Y:S01]  /*37f0*/  SHF.R.S32.HI R7, RZ, 0x5, R5 ;  /* 0x00000005ff077819 */ /* 0x000fe20000011405 */
[----:B------:R-:W-:Y:S06]  /*3800*/  BRA.DIV UR4, `(.L_x_20214) ;  /* 0x0000003a04447947 */ /* 0x000fec000b800000 */
[----:B------:R-:W1:Y:S02]  /*3810*/  SHFL.BFLY PT, R41, R6, 0x10, 0x1f ;  /* 0x0e001f0006297f89 */ /* 0x000e6400000e0000 */
[----:B-1----:R-:W-:-:S05]  /*3820*/  FMNMX.FTZ R4, R41, R6, !PT ;  /* 0x0000000629047209 */ /* 0x002fca0007810000 */
[----:B------:R-:W1:Y:S02]  /*3830*/  SHFL.BFLY PT, R41, R4, 0x8, 0x1f ;  /* 0x0d001f0004297f89 */ /* 0x000e6400000e0000 */
[----:B-1----:R-:W-:-:S05]  /*3840*/  FMNMX.FTZ R8, R4, R41, !PT ;  /* 0x0000002904087209 */ /* 0x002fca0007810000 */
[----:B------:R1:W2:Y:S02]  /*3850*/  SHFL.BFLY PT, R41, R8, 0x4, 0x1f ;  /* 0x0c801f0008297f89 */ /* 0x0002a400000e0000 */
.L_x_20268:
        /* <DEDUP_REMOVED lines=15> */
[----:B------:R-:W3:Y:S01]  /*3950*/  @!P0 S2R R5, SR_CgaCtaId ;  /* 0x0000000000058919 */ /* 0x000ee20000008800 */
[----:B--2---:R-:W-:-:S05]  /*3960*/  @!P0 MOV R4, 0x400 ;  /* 0x0000040000048802 */ /* 0x004fca0000000f00 */
[----:B------:R-:W-:-:S05]  /*3970*/  @!P0 VIADD R4, R4, 0xf0 ;  /* 0x000000f004048836 */ /* 0x000fca0000000000 */
[----:B---3--:R-:W-:-:S05]  /*3980*/  @!P0 LEA R5, R5, R4, 0x18 ;  /* 0x0000000405058211 */ /* 0x008fca00078ec0ff */
[----:B------:R-:W-:-:S05]  /*3990*/  @!P0 IMAD R7, R18, 0x4, R5 ;  /* 0x0000000412078824 */ /* 0x000fca00078e0205 */
[----:B------:R2:W3:Y:S02]  /*39a0*/  @!P0 LDS R6, [R7] ;  /* 0x0000000007068984 */ /* 0x0004e40000000800 */
[----:B--2---:R-:W-:Y:S02]  /*39b0*/  IMAD.MOV.U32 R7, RZ, RZ, RZ ;  /* 0x000000ffff077224 */ /* 0x004fe400078e00ff */
[----:B---3--:R-:W1:Y:S02]  /*39c0*/  SHFL.BFLY PT, R5, R6, 0x2, 0x1f ;  /* 0x0c401f0006057f89 */ /* 0x008e6400000e0000 */
        /* <DEDUP_REMOVED lines=25> */
.L_x_20219:
        /* <DEDUP_REMOVED lines=11> */
.L_x_20218:
[----:B------:R-:W-:Y:S05]  /*3c10*/  BSYNC B1 ;  /* 0x0000000000017941 */ /* 0x000fea0003800000 */
.L_x_20217:
        /* <DEDUP_REMOVED lines=14> */
.L_x_20222:
        /* <DEDUP_REMOVED lines=100> */
.L_x_20221:
[----:B------:R-:W-:Y:S05]  /*4340*/  BSYNC B1 ;  /* 0x0000000000017941 */ /* 0x000fea0003800000 */
.L_x_20220:
        /* <DEDUP_REMOVED lines=55> */
.L_x_20224:
[----:B------:R-:W-:Y:S05]  /*46c0*/  BSYNC B1 ;  /* 0x0000000000017941 */ /* 0x000fea0003800000 */
.L_x_20223:
        /* <DEDUP_REMOVED lines=26> */
.L_x_20216:
[----:B------:R-:W-:Y:S05]  /*4870*/  BSYNC B0 ;  /* 0x0000000000007941 */ /* 0x000fea0003800000 */
.L_x_20215:
        /* <DEDUP_REMOVED lines=19> */
[----:B------:R-:W-:-:S04]  /*49b0*/  @!P2 IADD3 R9, R9, 0xf0, RZ ;  /* 0x000000f00909a810 */ /* 0x000fc80007ffe0ff */
        /* <DEDUP_REMOVED lines=31> */
.L_x_20229:
        /* <DEDUP_REMOVED lines=8> */
.L_x_20228:
[----:B------:R-:W-:Y:S05]  /*4c30*/  BSYNC B1 ;  /* 0x0000000000017941 */ /* 0x000fea0003800000 */
.L_x_20227:
        /* <DEDUP_REMOVED lines=14> */
.L_x_20232:
        /* <DEDUP_REMOVED lines=9> */
[----:B------:R-:W-:Y:S04]  /*4db0*/  LDS R20, [R4+0xa00] ;  /* 0x000a000004147984 */ /* 0x000fe80000000800 */
        /* <DEDUP_REMOVED lines=14> */
[----:B------:R1:W-:Y:S01]  /*4ea0*/  STS [R4+-0x400], R7 ;  /* 0xfffc000704007388 */ /* 0x0003e20000000800 */
[----:B------:R-:W-:-:S03]  /*4eb0*/  FMUL.FTZ R19, R31, R19 ;  /* 0x000000131f137220 */ /* 0x000fc60000410000 */
[----:B------:R1:W-:Y:S04]  /*4ec0*/  STS [R4+-0x200], R9 ;  /* 0xfffe000904007388 */ /* 0x0003e80000000800 */
[----:B------:R3:W-:Y:S01]  /*4ed0*/  STS [R4], R11 ;  /* 0x0000000b04007388 */ /* 0x0007e20000000800 */
[C---:B------:R-:W-:Y:S01]  /*4ee0*/  FMUL.FTZ R21, R31.reuse, R21 ;  /* 0x000000151f157220 */ /* 0x040fe20000410000 */
[C---:B-1----:R-:W-:Y:S02]  /*4ef0*/  FMUL.FTZ R7, R31.reuse, R20 ;  /* 0x000000141f077220 */ /* 0x042fe40000410000 */
[----:B------:R0:W-:Y:S01]  /*4f00*/  STS [R4+0x200], R13 ;  /* 0x0002000d04007388 */ /* 0x0001e20000000800 */
[C---:B------:R-:W-:Y:S01]  /*4f10*/  FMUL.FTZ R23, R31.reuse, R22 ;  /* 0x000000161f177220 */ /* 0x040fe20000410000 */
[----:B------:R-:W-:-:S02]  /*4f20*/  FMUL.FTZ R25, R31, R24 ;  /* 0x000000181f197220 */ /* 0x000fc40000410000 */
        /* <DEDUP_REMOVED lines=19> */
.L_x_20231:
[----:B------:R-:W-:Y:S05]  /*5060*/  BSYNC B1 ;  /* 0x0000000000017941 */ /* 0x000fea0003800000 */
.L_x_20230:
        /* <DEDUP_REMOVED lines=31> */
.L_x_20234:
[----:B------:R-:W-:Y:S05]  /*5260*/  BSYNC B1 ;  /* 0x0000000000017941 */ /* 0x000fea0003800000 */
.L_x_20233:
        /* <DEDUP_REMOVED lines=14> */
.L_x_20226:
[----:B------:R-:W-:Y:S05]  /*5350*/  BSYNC B0 ;  /* 0x0000000000007941 */ /* 0x000fea0003800000 */
.L_x_20225:
[----:B-12---:R-:W-:Y:S01]  /*5360*/  VIADD R4, R0, 0x7 ;  /* 0x0000000700047836 */ /* 0x006fe20000000000 */
[----:B------:R-:W-:Y:S01]  /*5370*/  SHF.R.S32.HI R5, RZ, 0x1f, R2 ;  /* 0x0000001fff057819 */ /* 0x000fe20000011402 */
[----:B------:R-:W-:Y:S01]  /*5380*/  BAR.SYNC.DEFER_BLOCKING 0x0 ;  /* 0x0000000000007b1d */ /* 0x000fe20000010000 */
[----:B------:R-:W-:Y:S01]  /*5390*/  IMAD.MOV.U32 R24, RZ, RZ, RZ ;  /* 0x000000ffff187224 */ /* 0x000fe200078e00ff */
[----:B------:R-:W-:Y:S02]  /*53a0*/  CS2R R20, SRZ ;  /* 0x0000000000147805 */ /* 0x000fe4000001ff00 */
[----:B------:R-:W-:Y:S01]  /*53b0*/  SHF.R.S32.HI R7, RZ, 0x1f, R4 ;  /* 0x0000001fff077819 */ /* 0x000fe20000011404 */
[----:B------:R-:W-:Y:S01]  /*53c0*/  IMAD.MOV.U32 R19, RZ, RZ, RZ ;  /* 0x000000ffff137224 */ /* 0x000fe200078e00ff */
        /* <DEDUP_REMOVED lines=10> */
[----:B------:R-:W-:Y:S01]  /*5470*/  SHF.L.U32 R25, R18, 0x3, RZ ;  /* 0x0000000312197819 */ /* 0x000fe200000006ff */
[C---:B------:R-:W-:Y:S01]  /*5480*/  IMAD.SHL.U32 R29, R23.reuse, 0x8, RZ ;  /* 0x00000008171d7824 */ /* 0x040fe200078e00ff */
[----:B------:R-:W-:Y:S01]  /*5490*/  IADD3 R51, -R23, -0x1, R22 ;  /* 0xffffffff17337810 */ /* 0x000fe20007ffe116 */
[----:B------:R-:W-:Y:S02]  /*54a0*/  IMAD.MOV.U32 R24, RZ, RZ, RZ ;  /* 0x000000ffff187224 */ /* 0x000fe400078e00ff */
[----:B------:R-:W-:Y:S01]  /*54b0*/  IMAD.MOV.U32 R31, RZ, RZ, R23 ;  /* 0x000000ffff1f7224 */ /* 0x000fe200078e0017 */
[----:B------:R-:W1:Y:S01]  /*54c0*/  LDC R4, c[0x0][0x248] ;  /* 0x00009200ff047b82 */ /* 0x000e620000000800 */
[C---:B------:R-:W-:Y:S02]  /*54d0*/  VIADD R33, R25.reuse, 0x200 ;  /* 0x0000020019217836 */ /* 0x040fe40000000000 */
[----:B------:R-:W-:-:S05]  /*54e0*/  VIADD R35, R25, 0x300 ;  /* 0x0000030019237836 */ /* 0x000fca0000000000 */
[----:B------:R-:W2:Y:S08]  /*54f0*/  S2UR UR5, SR_CgaCtaId ;  /* 0x00000000000579c3 */ /* 0x000eb00000008800 */
[----:B------:R-:W3:Y:S01]  /*5500*/  LDC R28, c[0x0][0x25c] ;  /* 0x00009700ff1c7b82 */ /* 0x000ee20000000800 */
[----:B-1----:R-:W-:Y:S01]  /*5510*/  IMAD R5, R4, UR4, RZ ;  /* 0x0000000404057c24 */ /* 0x002fe2000f8e02ff */
[----:B------:R-:W-:Y:S01]  /*5520*/  UMOV UR4, 0x400 ;  /* 0x0000040000047882 */ /* 0x000fe20000000000 */
[----:B------:R-:W-:Y:S01]  /*5530*/  SHF.R.S32.HI R4, RZ, 0x1f, R23 ;  /* 0x0000001fff047819 */ /* 0x000fe20000011417 */
[----:B------:R-:W-:-:S02]  /*5540*/  UIADD3 UR4, UR4, 0x110, URZ ;  /* 0x0000011004047890 */ /* 0x000fc4000fffe03f */
[----:B------:R-:W-:Y:S02]  /*5550*/  IADD3 R27, P0, R23, R5, RZ ;  /* 0x00000005171b7210 */ /* 0x000fe40007f1e0ff */
[----:B--2---:R-:W-:Y:S02]  /*5560*/  ULEA UR4, UR5, UR4, 0x18 ;  /* 0x0000000405047291 */ /* 0x004fe4000f8ec03f */
[----:B------:R-:W-:Y:S02]  /*5570*/  LEA.HI.X.SX32 R4, R5, R4, 0x1, P0 ;  /* 0x0000000405047211 */ /* 0x000fe400000f0eff */
[----:B------:R-:W-:Y:S01]  /*5580*/  LEA R26, P0, R27, UR6, 0x2 ;  /* 0x000000061b1a7c11 */ /* 0x000fe2000f8010ff */
[----:B------:R-:W-:Y:S02]  /*5590*/  ULDC UR6, c[0x0][0x260] ;  /* 0x0000980000067ab9 */ /* 0x000fe40000000800 */
[----:B------:R-:W-:Y:S01]  /*55a0*/  IMAD R16, R3, UR6, RZ ;  /* 0x0000000603107c24 */ /* 0x000fe2000f8e02ff */
[----:B------:R-:W-:Y:S01]  /*55b0*/  LEA R30, R23, UR4, 0x5 ;  /* 0x00000004171e7c11 */ /* 0x000fe2000f8e28ff */
[----:B------:R-:W-:Y:S01]  /*55c0*/  VIADD R3, R25, 0x100 ;  /* 0x0000010019037836 */ /* 0x000fe20000000000 */
[----:B------:R-:W-:-:S02]  /*55d0*/  LEA.HI.X R27, R27, UR7, R4, 0x2, P0 ;  /* 0x000000071b1b7c11 */ /* 0x000fc400080f1404 */
[----:B---3--:R-:W-:Y:S01]  /*55e0*/  SHF.R.S32.HI R28, RZ, 0x1f, R28 ;  /* 0x0000001fff1c7819 */ /* 0x008fe2000001141c */
[----:B------:R-:W-:Y:S01]  /*55f0*/  VIADD R30, R30, 0x10 ;  /* 0x000000101e1e7836 */ /* 0x000fe20000000000 */
[----:B------:R-:W-:-:S07]  /*5600*/  SHF.R.S32.HI R17, RZ, 0x1f, R16 ;  /* 0x0000001fff117819 */ /* 0x000fce0000011410 */
.L_x_20247:
[----:B------:R-:W2:Y:S01]  /*5610*/  LDG.E.CONSTANT R5, desc[UR10][R26.64] ;  /* 0x0000000a1a057981 */ /* 0x000ea2000c1e9900 */
[----:B0-----:R-:W1:Y:S01]  /*5620*/  LDC.64 R14, c[0x0][0x228] ;  /* 0x00008a00ff0e7b82 */ /* 0x001e620000000a00 */
[----:B--2---:R-:W-:Y:S01]  /*5630*/  SHF.R.S32.HI R4, RZ, 0x1f, R5 ;  /* 0x0000001fff047819 */ /* 0x004fe20000011405 */
[----:B------:R-:W-:-:S04]  /*5640*/  IMAD.WIDE.U32 R12, R5, UR8, R16 ;  /* 0x00000008050c7c25 */ /* 0x000fc8000f8e0010 */
[----:B------:R-:W-:Y:S01]  /*5650*/  IMAD R4, R4, UR8, RZ ;  /* 0x0000000804047c24 */ /* 0x000fe2000f8e02ff */
[----:B------:R-:W-:-:S03]  /*5660*/  IADD3 R6, P2, R33, R12, RZ ;  /* 0x0000000c21067210 */ /* 0x000fc60007f5e0ff */
[----:B------:R-:W-:Y:S01]  /*5670*/  IMAD R7, R5, R28, R4 ;  /* 0x0000001c05077224 */ /* 0x000fe200078e0204 */
[----:B------:R-:W-:-:S03]  /*5680*/  IADD3 R5, P0, R3, R12, RZ ;  /* 0x0000000c03057210 */ /* 0x000fc60007f1e0ff */
[----:B------:R-:W-:Y:S01]  /*5690*/  IMAD.IADD R32, R13, 0x1, R7 ;  /* 0x000000010d207824 */ /* 0x000fe200078e0207 */
[----:B-1----:R-:W-:-:S04]  /*56a0*/  LEA R4, P1, R5, R14, 0x1 ;  /* 0x0000000e05047211 */ /* 0x002fc800078208ff */
[----:B------:R-:W-:Y:S02]  /*56b0*/  LEA.HI.X.SX32 R8, R3, R32, 0x1, P0 ;  /* 0x0000002003087211 */ /* 0x000fe400000f0eff */
[C---:B------:R-:W-:Y:S02]  /*56c0*/  LEA R46, P0, R6.reuse, R14, 0x1 ;  /* 0x0000000e062e7211 */ /* 0x040fe400078008ff */
[----:B------:R-:W-:Y:S02]  /*56d0*/  LEA.HI.X.SX32 R7, R33, R32, 0x1, P2 ;  /* 0x0000002021077211 */ /* 0x000fe400010f0eff */
[-C--:B------:R-:W-:Y:S02]  /*56e0*/  LEA.HI.X R5, R5, R15.reuse, R8, 0x1, P1 ;  /* 0x0000000f05057211 */ /* 0x080fe400008f0c08 */
[----:B------:R-:W-:Y:S01]  /*56f0*/  LEA.HI.X R47, R6, R15, R7, 0x1, P0 ;  /* 0x0000000f062f7211 */ /* 0x000fe200000f0c07 */
[----:B------:R-:W1:Y:S01]  /*5700*/  LDS.128 R8, [R30] ;  /* 0x000000001e087984 */ /* 0x000e620000000c00 */
[----:B------:R-:W-:-:S03]  /*5710*/  IADD3 R6, P0, R25, R12, RZ ;  /* 0x0000000c19067210 */ /* 0x000fc60007f1e0ff */
[----:B-----5:R-:W5:Y:S01]  /*5720*/  LDG.E.CONSTANT R36, desc[UR10][R4.64] ;  /* 0x0000000a04247981 */ /* 0x020f62000c1e9900 */
[C---:B------:R-:W-:Y:S02]  /*5730*/  LEA R44, P1, R6.reuse, R14, 0x1 ;  /* 0x0000000e062c7211 */ /* 0x040fe400078208ff */
[----:B------:R-:W-:Y:S01]  /*5740*/  LEA.HI.X.SX32 R7, R25, R32, 0x1, P0 ;  /* 0x0000002019077211 */ /* 0x000fe200000f0eff */
[----:B------:R-:W5:Y:S03]  /*5750*/  LDG.E.CONSTANT R37, desc[UR10][R4.64+0x4] ;  /* 0x0000040a04257981 */ /* 0x000f66000c1e9900 */
[----:B------:R-:W-:Y:S01]  /*5760*/  LEA.HI.X R45, R6, R15, R7, 0x1, P1 ;  /* 0x0000000f062d7211 */ /* 0x000fe200008f0c07 */
[----:B------:R-:W5:Y:S04]  /*5770*/  LDG.E.CONSTANT R34, desc[UR10][R4.64+0x8] ;  /* 0x0000080a04227981 */ /* 0x000f68000c1e9900 */
[----:B------:R-:W5:Y:S04]  /*5780*/  LDG.E.CONSTANT R48, desc[UR10][R44.64] ;  /* 0x0000000a2c307981 */ /* 0x000f68000c1e9900 */
[----:B0-----:R-:W5:Y:S04]  /*5790*/  LDG.E.CONSTANT R43, desc[UR10][R44.64+0x4] ;  /* 0x0000040a2c2b7981 */ /* 0x001f68000c1e9900 */
[----:B------:R-:W5:Y:S04]  /*57a0*/  LDG.E.CONSTANT R50, desc[UR10][R44.64+0x8] ;  /* 0x0000080a2c327981 */ /* 0x000f68000c1e9900 */
[----:B------:R-:W5:Y:S04]  /*57b0*/  LDG.E.CONSTANT R49, desc[UR10][R44.64+0xc] ;  /* 0x00000c0a2c317981 */ /* 0x000f68000c1e9900 */
[----:B------:R0:W5:Y:S01]  /*57c0*/  LDG.E.CONSTANT R41, desc[UR10][R4.64+0xc] ;  /* 0x00000c0a04297981 */ /* 0x000162000c1e9900 */
[----:B------:R-:W-:Y:S03]  /*57d0*/  BSSY B1, `(.L_x_20237) ;  /* 0x000002a000017945 */ /* 0x000fe60003800000 */
[----:B------:R-:W5:Y:S04]  /*57e0*/  LDG.E.CONSTANT R38, desc[UR10][R46.64] ;  /* 0x0000000a2e267981 */ /* 0x000f68000c1e9900 */
[----:B------:R-:W5:Y:S04]  /*57f0*/  LDG.E.CONSTANT R39, desc[UR10][R46.64+0x4] ;  /* 0x0000040a2e277981 */ /* 0x000f68000c1e9900 */
[----:B0-----:R-:W0:Y:S01]  /*5800*/  LDS.128 R4, [R30+-0x10] ;  /* 0xfffff0001e047984 */ /* 0x001e220000000c00 */
[----:B------:R-:W-:-:S02]  /*5810*/  ISETP.NE.AND P0, PT, R51, RZ, PT ;  /* 0x000000ff3300720c */ /* 0x000fc40003f05270 */
[----:B-1----:R-:W-:Y:S01]  /*5820*/  F2FP.BF16.F32.PACK_AB R10, R11, R10 ;  /* 0x0000000a0b0a723e */ /* 0x002fe200000010ff */
[----:B------:R-:W5:Y:S04]  /*5830*/  LDG.E.CONSTANT R40, desc[UR10][R46.64+0x8] ;  /* 0x0000080a2e287981 */ /* 0x000f68000c1e9900 */
[----:B------:R1:W5:Y:S02]  /*5840*/  LDG.E.CONSTANT R42, desc[UR10][R46.64+0xc] ;  /* 0x00000c0a2e2a7981 */ /* 0x000364000c1e9900 */
[----:B-1----:R-:W-:Y:S02]  /*5850*/  F2FP.BF16.F32.PACK_AB R46, R9, R8 ;  /* 0x00000008092e723e */ /* 0x002fe400000010ff */
[----:B0-----:R-:W-:Y:S02]  /*5860*/  F2FP.BF16.F32.PACK_AB R5, R5, R4 ;  /* 0x000000040505723e */ /* 0x001fe400000010ff */
        /* <DEDUP_REMOVED lines=32> */
.L_x_20238:
[----:B------:R-:W-:Y:S05]  /*5a70*/  BSYNC B1 ;  /* 0x0000000000017941 */ /* 0x000fea0003800000 */
.L_x_20237:
        /* <DEDUP_REMOVED lines=11> */
[----:B------:R-:W-:-:S02]  /*5b30*/  SHF.L.U32 R11, R11, 0x10, RZ ;  /* 0x000000100b0b7819 */ /* 0x000fc400000006ff */
[----:B------:R-:W-:Y:S01]  /*5b40*/  PRMT R8, R45, 0x7632, R8 ;  /* 0x000076322d087816 */ /* 0x000fe20000000008 */
[----:B------:R-:W-:Y:S01]  /*5b50*/  IMAD.U32 R9, R9, 0x10000, RZ ;  /* 0x0001000009097824 */ /* 0x000fe200078e00ff */
[C---:B------:R-:W-:Y:S01]  /*5b60*/  PRMT R44, R43.reuse, 0x7632, R44 ;  /* 0x000076322b2c7816 */ /* 0x040fe2000000002c */
[----:B------:R-:W-:Y:S02]  /*5b70*/  IMAD.U32 R43, R43, 0x10000, RZ ;  /* 0x000100002b2b7824 */ /* 0x000fe400078e00ff */
[----:B------:R-:W-:Y:S01]  /*5b80*/  FADD.FTZ R10, R10, R11 ;  /* 0x0000000b0a0a7221 */ /* 0x000fe20000010000 */
[----:B------:R-:W-:Y:S01]  /*5b90*/  FADD.FTZ R9, R46, R9 ;  /* 0x000000092e097221 */ /* 0x000fe20000010000 */
[----:B------:R-:W-:Y:S02]  /*5ba0*/  IMAD.U32 R45, R45, 0x10000, RZ ;  /* 0x000100002d2d7824 */ /* 0x000fe400078e00ff */
[----:B------:R-:W-:Y:S02]  /*5bb0*/  IMAD.U32 R44, R44, 0x10000, RZ ;  /* 0x000100002c2c7824 */ /* 0x000fe400078e00ff */
        /* <DEDUP_REMOVED lines=36> */
.L_x_20240:
[----:B------:R-:W-:Y:S05]  /*5e00*/  BSYNC B1 ;  /* 0x0000000000017941 */ /* 0x000fea0003800000 */
.L_x_20239:
        /* <DEDUP_REMOVED lines=8> */
[----:B------:R-:W-:Y:S02]  /*5e90*/  PRMT R11, R43, 0x7632, R11 ;  /* 0x000076322b0b7816 */ /* 0x000fe4000000000b */
        /* <DEDUP_REMOVED lines=9> */
[----:B------:R-:W-:Y:S02]  /*5f30*/  IMAD.U32 R37, R37, 0x10000, RZ ;  /* 0x0001000025257824 */ /* 0x000fe400078e00ff */
        /* <DEDUP_REMOVED lines=34> */
.L_x_20242:
[----:B------:R-:W-:Y:S05]  /*6160*/  BSYNC B1 ;  /* 0x0000000000017941 */ /* 0x000fea0003800000 */
.L_x_20241:
[----:B------:R-:W-:Y:S01]  /*6170*/  HFMA2.MMA.BF16_V2 R38, R5, R38, -RZ ;  /* 0x0000002605267235 */ /* 0x000fe200003000ff */
[----:B------:R-:W-:Y:S01]  /*6180*/  HMUL2.BF16_V2 R37, R4, R39 ;  /* 0x0000002704257232 */ /* 0x000fe20000200000 */
[----:B------:R-:W-:Y:S01]  /*6190*/  HFMA2.MMA.BF16_V2 R39, R7, R40, -RZ ;  /* 0x0000002807277235 */ /* 0x000fe200003000ff */
[----:B------:R-:W-:Y:S01]  /*61a0*/  FADD.FTZ R10, R10, R11 ;  /* 0x0000000b0a0a7221 */ /* 0x000fe20000010000 */
[----:B------:R-:W-:Y:S01]  /*61b0*/  FADD.FTZ R34, R34, R41 ;  /* 0x0000002922227221 */ /* 0x000fe20000010000 */
[----:B------:R-:W-:Y:S01]  /*61c0*/  HMUL2.BF16_V2 R41, R6, R42 ;  /* 0x0000002a06297232 */ /* 0x000fe20000200000 */
[----:B------:R-:W-:Y:S01]  /*61d0*/  ISETP.GT.AND P2, PT, R18, 0x17, PT ;  /* 0x000000171200780c */ /* 0x000fe20003f44270 */
[----:B------:R-:W-:Y:S02]  /*61e0*/  VIADD R31, R31, 0x4 ;  /* 0x000000041f1f7836 */ /* 0x000fe40000000000 */
[----:B------:R-:W-:Y:S01]  /*61f0*/  FADD.FTZ R9, R34, R9 ;  /* 0x0000000922097221 */ /* 0x000fe20000010000 */
[----:B------:R-:W-:Y:S01]  /*6200*/  BSSY B1, `(.L_x_20243) ;  /* 0x000005e000017945 */ /* 0x000fe20003800000 */
        /* <DEDUP_REMOVED lines=10> */
[----:B------:R-:W-:Y:S01]  /*62b0*/  ISETP.GE.AND P1, PT, R31, R22, PT ;  /* 0x000000161f00720c */ /* 0x000fe20003f26270 */
[----:B------:R-:W-:-:S02]  /*62c0*/  IMAD.U32 R38, R38, 0x10000, RZ ;  /* 0x0001000026267824 */ /* 0x000fc400078e00ff */
[----:B------:R-:W-:Y:S01]  /*62d0*/  FADD.FTZ R42, R42, R43 ;  /* 0x0000002b2a2a7221 */ /* 0x000fe20000010000 */
[----:B------:R-:W-:Y:S02]  /*62e0*/  IMAD.U32 R39, R39, 0x10000, RZ ;  /* 0x0001000027277824 */ /* 0x000fe400078e00ff */
[----:B------:R-:W-:Y:S01]  /*62f0*/  FADD.FTZ R20, R9, R20 ;  /* 0x0000001409147221 */ /* 0x000fe20000010000 */
        /* <DEDUP_REMOVED lines=23> */
[----:B------:R-:W-:Y:S01]  /*6470*/  VIADD R13, R29, 0x2 ;  /* 0x000000021d0d7836 */ /* 0x000fe20000000000 */
[----:B-----5:R-:W-:Y:S01]  /*6480*/  PRMT R12, R9, 0x7632, R12 ;  /* 0x00007632090c7816 */ /* 0x020fe2000000000c */
[----:B0-----:R-:W-:Y:S01]  /*6490*/  VIADD R15, R29, 0x3 ;  /* 0x000000031d0f7836 */ /* 0x001fe20000000000 */
        /* <DEDUP_REMOVED lines=25> */
.L_x_20246:
[----:B------:R-:W-:Y:S05]  /*6630*/  BSYNC B2 ;  /* 0x0000000000027941 */ /* 0x000fea0003800000 */
.L_x_20245:
[----:B-----5:R-:W-:Y:S01]  /*6640*/  HFMA2.MMA.BF16_V2 R5, R5, R8, -RZ ;  /* 0x0000000805057235 */ /* 0x020fe200003000ff */
[----:B------:R-:W-:Y:S01]  /*6650*/  HMUL2.BF16_V2 R9, R4, R9 ;  /* 0x0000000904097232 */ /* 0x000fe20000200000 */
[----:B------:R-:W-:Y:S01]  /*6660*/  HFMA2.MMA.BF16_V2 R8, R7, R10, -RZ ;  /* 0x0000000a07087235 */ /* 0x000fe200003000ff */
[----:B------:R-:W-:-:S03]  /*6670*/  HMUL2.BF16_V2 R10, R6, R11 ;  /* 0x0000000b060a7232 */ /* 0x000fc60000200000 */
[C---:B------:R-:W-:Y:S02]  /*6680*/  PRMT R6, R9.reuse, 0x7610, R6 ;  /* 0x0000761009067816 */ /* 0x040fe40000000006 */
        /* <DEDUP_REMOVED lines=20> */
[----:B------:R-:W-:-:S07]  /*67d0*/  FADD.FTZ R24, R24, R5 ;  /* 0x0000000518187221 */ /* 0x000fce0000010000 */
.L_x_20244:
[----:B------:R-:W-:Y:S05]  /*67e0*/  BSYNC B1 ;  /* 0x0000000000017941 */ /* 0x000fea0003800000 */
.L_x_20243:
[----:B------:R-:W-:Y:S01]  /*67f0*/  IADD3 R26, P0, R26, 0x10, RZ ;  /* 0x000000101a1a7810 */ /* 0x000fe20007f1e0ff */
[----:B------:R-:W-:Y:S02]  /*6800*/  VIADD R29, R29, 0x20 ;  /* 0x000000201d1d7836 */ /* 0x000fe40000000000 */
[----:B------:R-:W-:Y:S02]  /*6810*/  VIADD R51, R51, 0xfffffffc ;  /* 0xfffffffc33337836 */ /* 0x000fe40000000000 */
[----:B------:R-:W-:Y:S02]  /*6820*/  VIADD R30, R30, 0x80 ;  /* 0x000000801e1e7836 */ /* 0x000fe40000000000 */
[----:B------:R-:W-:Y:S01]  /*6830*/  IMAD.X R27, RZ, RZ, R27, P0 ;  /* 0x000000ffff1b7224 */ /* 0x000fe200000e061b */
[----:B------:R-:W-:Y:S06]  /*6840*/  @!P1 BRA `(.L_x_20247) ;  /* 0xffffffec00709947 */ /* 0x000fec000383ffff */
.L_x_20236:
[----:B------:R-:W-:Y:S05]  /*6850*/  BSYNC B0 ;  /* 0x0000000000007941 */ /* 0x000fea0003800000 */
.L_x_20235:
[----:B------:R-:W1:Y:S01]  /*6860*/  S2UR UR5, SR_CgaCtaId ;  /* 0x00000000000579c3 */ /* 0x000e620000008800 */
[----:B------:R-:W-:Y:S01]  /*6870*/  LOP3.LUT R0, R2, 0xffffffc0, RZ, 0xc0, !PT ;  /* 0xffffffc002007812 */ /* 0x000fe200078ec0ff */
[----:B------:R-:W-:Y:S01]  /*6880*/  UMOV UR4, 0x400 ;  /* 0x0000040000047882 */ /* 0x000fe20000000000 */
[----:B------:R-:W-:Y:S01]  /*6890*/  IMAD R23, R23, 0x78, R18 ;  /* 0x0000007817177824 */ /* 0x000fe200078e0212 */
[----:B------:R-:W-:-:S04]  /*68a0*/  UIADD3 UR4, UR4, 0x110, URZ ;  /* 0x0000011004047890 */ /* 0x000fc8000fffe03f */
[----:B------:R-:W-:Y:S01]  /*68b0*/  BAR.SYNC.DEFER_BLOCKING 0x0 ;  /* 0x0000000000007b1d */ /* 0x000fe20000010000 */
[----:B------:R-:W-:Y:S02]  /*68c0*/  ISETP.NE.AND P2, PT, R0, 0x40, PT ;  /* 0x000000400000780c */ /* 0x000fe40003f45270 */
[C---:B------:R-:W-:Y:S02]  /*68d0*/  ISETP.GT.AND P3, PT, R2.reuse, 0x3f, PT ;  /* 0x0000003f0200780c */ /* 0x040fe40003f64270 */
[C---:B------:R-:W-:Y:S01]  /*68e0*/  ISETP.GT.AND P0, PT, R2.reuse, 0x1f, PT ;  /* 0x0000001f0200780c */ /* 0x040fe20003f04270 */
[----:B------:R-:W-:Y:S01]  /*68f0*/  BSSY B0, `(.L_x_20248) ;  /* 0x000000d000007945 */ /* 0x000fe20003800000 */
[C---:B------:R-:W-:Y:S01]  /*6900*/  LOP3.LUT R3, R2.reuse, 0xffffffe0, RZ, 0xc0, !PT ;  /* 0xffffffe002037812 */ /* 0x040fe200078ec0ff */
[----:B------:R-:W-:-:S03]  /*6910*/  VIADD R2, R2, 0x1f ;  /* 0x0000001f02027836 */ /* 0x000fc60000000000 */
[----:B------:R-:W-:Y:S02]  /*6920*/  ISETP.NE.AND P4, PT, R3, 0x20, PT ;  /* 0x000000200300780c */ /* 0x000fe40003f85270 */
[----:B------:R-:W-:Y:S01]  /*6930*/  ISETP.GT.U32.AND P1, PT, R2, 0x3e, PT ;  /* 0x0000003e0200780c */ /* 0x000fe20003f24070 */
[----:B-1----:R-:W-:-:S06]  /*6940*/  ULEA UR4, UR5, UR4, 0x18 ;  /* 0x0000000405047291 */ /* 0x002fcc000f8ec03f */
[----:B------:R-:W-:Y:S01]  /*6950*/  LEA R0, R23, UR4, 0x2 ;  /* 0x0000000417007c11 */ /* 0x000fe2000f8e10ff */
[----:B------:R-:W-:Y:S06]  /*6960*/  @P2 BRA `(.L_x_20249) ;  /* 0x0000000000142947 */ /* 0x000fec0003800000 */
[----:B------:R-:W-:Y:S01]  /*6970*/  ISETP.GT.AND P2, PT, R18, 0x17, PT ;  /* 0x000000171200780c */ /* 0x000fe20003f44270 */
[----:B------:R1:W-:Y:S04]  /*6980*/  STS [R0+-0x3c0], R21 ;  /* 0xfffc401500007388 */ /* 0x0003e80000000800 */
[----:B------:R1:W-:Y:S04]  /*6990*/  STS [R0+-0x340], R20 ;  /* 0xfffcc01400007388 */ /* 0x0003e80000000800 */
[----:B------:R1:W-:Y:S04]  /*69a0*/  STS [R0+-0x2c0], R19 ;  /* 0xfffd401300007388 */ /* 0x0003e80000000800 */
[----:B------:R1:W-:Y:S02]  /*69b0*/  @!P2 STS [R0+-0x240], R24 ;  /* 0xfffdc0180000a388 */ /* 0x0003e40000000800 */
.L_x_20249:
[----:B------:R-:W-:Y:S05]  /*69c0*/  BSYNC B0 ;  /* 0x0000000000007941 */ /* 0x000fea0003800000 */
.L_x_20248:
        /* <DEDUP_REMOVED lines=12> */
.L_x_20251:
[----:B------:R-:W-:Y:S05]  /*6a90*/  BSYNC B0 ;  /* 0x0000000000007941 */ /* 0x000fea0003800000 */
.L_x_20250:
        /* <DEDUP_REMOVED lines=8> */
.L_x_20253:
[----:B------:R-:W-:Y:S05]  /*6b20*/  BSYNC B0 ;  /* 0x0000000000007941 */ /* 0x000fea0003800000 */
.L_x_20252:
[----:B------:R-:W-:Y:S06]  /*6b30*/  BAR.SYNC.DEFER_BLOCKING 0x0 ;  /* 0x0000000000007b1d */ /* 0x000fec0000010000 */
[----:B------:R-:W-:Y:S04]  /*6b40*/  BSSY B0, `(.L_x_20254) ;  /* 0x000000b000007945 */ /* 0x000fe80003800000 */
[----:B------:R-:W-:Y:S05]  /*6b50*/  @P0 BRA `(.L_x_20255) ;  /* 0x0000000000240947 */ /* 0x000fea0003800000 */
[----:B------:R-:W-:Y:S01]  /*6b60*/  ISETP.GT.AND P0, PT, R18, 0x17, PT ;  /* 0x000000171200780c */ /* 0x000fe20003f04270 */
[----:B------:R-:W1:Y:S04]  /*6b70*/  LDS R2, [R0] ;  /* 0x0000000000027984 */ /* 0x000e680000000800 */
[----:B------:R-:W3:Y:S04]  /*6b80*/  LDS R3, [R0+0x80] ;  /* 0x0000800000037984 */ /* 0x000ee80000000800 */
[----:B------:R-:W4:Y:S04]  /*6b90*/  LDS R4, [R0+0x100] ;  /* 0x0001000000047984 */ /* 0x000f280000000800 */
[----:B------:R-:W0:Y:S01]  /*6ba0*/  @!P0 LDS R5, [R0+0x180] ;  /* 0x0001800000058984 */ /* 0x000e220000000800 */
[----:B-12---:R-:W-:Y:S01]  /*6bb0*/  FADD.FTZ R21, R21, R2 ;  /* 0x0000000215157221 */ /* 0x006fe20000010000 */
[----:B---3--:R-:W-:Y:S01]  /*6bc0*/  FADD.FTZ R20, R20, R3 ;  /* 0x0000000314147221 */ /* 0x008fe20000010000 */
[----:B----4-:R-:W-:Y:S01]  /*6bd0*/  FADD.FTZ R19, R19, R4 ;  /* 0x0000000413137221 */ /* 0x010fe20000010000 */
[----:B0-----:R-:W-:-:S07]  /*6be0*/  @!P0 FADD.FTZ R24, R5, R24 ;  /* 0x0000001805188221 */ /* 0x001fce0000010000 */
.L_x_20255:
[----:B------:R-:W-:Y:S05]  /*6bf0*/  BSYNC B0 ;  /* 0x0000000000007941 */ /* 0x000fea0003800000 */
.L_x_20254:
[----:B------:R-:W-:Y:S06]  /*6c00*/  BAR.SYNC.DEFER_BLOCKING 0x0 ;  /* 0x0000000000007b1d */ /* 0x000fec0000010000 */
[----:B------:R-:W-:Y:S05]  /*6c10*/  @P1 EXIT ;  /* 0x000000000000194d */ /* 0x000fea0003800000 */
[----:B------:R-:W3:Y:S01]  /*6c20*/  S2UR UR8, SR_CTAID.Y ;  /* 0x00000000000879c3 */ /* 0x000ee20000002600 */
[----:B------:R-:W-:Y:S01]  /*6c30*/  ULDC UR4, c[0x0][0xc] ;  /* 0x0000030000047ab9 */ /* 0x000fe20000000800 */
[----:B------:R-:W-:Y:S01]  /*6c40*/  ULDC UR5, c[0x0][0x14] ;  /* 0x0000050000057ab9 */ /* 0x000fe20000000800 */
[C---:B-12---:R-:W-:Y:S01]  /*6c50*/  VIADD R0, R18.reuse, 0x20 ;  /* 0x0000002012007836 */ /* 0x046fe20000000000 */
[----:B------:R-:W-:Y:S01]  /*6c60*/  UIMAD UR5, UR5, 0x78, URZ ;  /* 0x00000078050578a4 */ /* 0x000fe2000f8e023f */
[----:B------:R-:W-:Y:S01]  /*6c70*/  VIADD R3, R18, 0x40 ;  /* 0x0000004012037836 */ /* 0x000fe20000000000 */
[----:B------:R-:W-:Y:S02]  /*6c80*/  F2FP.BF16.F32.PACK_AB R20, R20, R21 ;  /* 0x000000151414723e */ /* 0x000fe400000010ff */
[----:B------:R-:W1:Y:S01]  /*6c90*/  S2UR UR6, SR_CTAID.Z ;  /* 0x00000000000679c3 */ /* 0x000e620000002700 */
[----:B------:R-:W-:-:S07]  /*6ca0*/  F2FP.BF16.F32.PACK_AB R19, RZ, R19 ;  /* 0x00000013ff13723e */ /* 0x000fce00000010ff */
[----:B------:R-:W2:Y:S01]  /*6cb0*/  S2UR UR7, SR_CTAID.X ;  /* 0x00000000000779c3 */ /* 0x000ea20000002500 */
[----:B---3--:R-:W-:-:S04]  /*6cc0*/  UIMAD UR4, UR8, UR4, URZ ;  /* 0x00000004080472a4 */ /* 0x008fc8000f8e023f */
[----:B------:R-:W-:Y:S02]  /*6cd0*/  UIMAD UR4, UR4, UR5, URZ ;  /* 0x00000005040472a4 */ /* 0x000fe4000f8e023f */
[----:B-1----:R-:W-:-:S04]  /*6ce0*/  UIMAD UR6, UR6, 0x78, URZ ;  /* 0x00000078060678a4 */ /* 0x002fc8000f8e023f */
[----:B------:R-:W-:Y:S02]  /*6cf0*/  USHF.R.S32.HI UR9, URZ, 0x1f, UR6 ;  /* 0x0000001f3f097899 */ /* 0x000fe40008011406 */
[----:B--2---:R-:W-:Y:S02]  /*6d00*/  UIMAD UR5, UR7, UR5, URZ ;  /* 0x00000005070572a4 */ /* 0x004fe4000f8e023f */
[----:B------:R-:W-:Y:S02]  /*6d10*/  USHF.R.S32.HI UR7, URZ, 0x1f, UR4 ;  /* 0x0000001f3f077899 */ /* 0x000fe40008011404 */
[----:B------:R-:W-:Y:S02]  /*6d20*/  USHF.R.S32.HI UR8, URZ, 0x1f, UR5 ;  /* 0x0000001f3f087899 */ /* 0x000fe40008011405 */
[----:B------:R-:W-:-:S04]  /*6d30*/  UIADD3 UR4, UP0, UP1, UR4, UR5, UR6 ;  /* 0x0000000504047290 */ /* 0x000fc8000f91e006 */
[----:B------:R-:W-:Y:S02]  /*6d40*/  UIADD3.X UR7, UR7, UR8, UR9, UP0, UP1 ;  /* 0x0000000807077290 */ /* 0x000fe400087e2409 */
[----:B------:R-:W-:Y:S01]  /*6d50*/  IADD3 R9, P0, R18, UR4, RZ ;  /* 0x0000000412097c10 */ /* 0x000fe2000ff1e0ff */
[----:B------:R-:W-:Y:S01]  /*6d60*/  ULDC.64 UR8, c[0x0][0x210] ;  /* 0x0000840000087ab9 */ /* 0x000fe20000000a00 */
[----:B------:R-:W-:Y:S02]  /*6d70*/  IADD3 R5, P1, R0, UR4, RZ ;  /* 0x0000000400057c10 */ /* 0x000fe4000ff3e0ff */
[----:B------:R-:W-:Y:S02]  /*6d80*/  IADD3 R7, P2, R3, UR4, RZ ;  /* 0x0000000403077c10 */ /* 0x000fe4000ff5e0ff */
[----:B------:R-:W-:Y:S02]  /*6d90*/  LEA.HI.X.SX32 R10, R18, UR7, 0x1, P0 ;  /* 0x00000007120a7c11 */ /* 0x000fe400080f0eff */
[----:B------:R-:W-:-:S02]  /*6da0*/  LEA R2, P0, R9, UR8, 0x1 ;  /* 0x0000000809027c11 */ /* 0x000fc4000f8008ff */
[----:B------:R-:W-:Y:S02]  /*6db0*/  LEA.HI.X.SX32 R8, R0, UR7, 0x1, P1 ;  /* 0x0000000700087c11 */ /* 0x000fe400088f0eff */
[----:B------:R-:W-:Y:S02]  /*6dc0*/  LEA.HI.X.SX32 R0, R3, UR7, 0x1, P2 ;  /* 0x0000000703007c11 */ /* 0x000fe400090f0eff */
[----:B------:R-:W-:Y:S02]  /*6dd0*/  LEA.HI.X R3, R9, UR9, R10, 0x1, P0 ;  /* 0x0000000909037c11 */ /* 0x000fe400080f0c0a */
[----:B------:R-:W-:Y:S02]  /*6de0*/  ISETP.GT.AND P0, PT, R18, 0x17, PT ;  /* 0x000000171200780c */ /* 0x000fe40003f04270 */
[----:B------:R-:W-:Y:S01]  /*6df0*/  LEA R6, P2, R7, UR8, 0x1 ;  /* 0x0000000807067c11 */ /* 0x000fe2000f8408ff */
[----:B------:R1:W-:Y:S01]  /*6e00*/  STG.E.U16 desc[UR10][R2.64], R20 ;  /* 0x0000001402007986 */ /* 0x0003e2000c10150a */
[----:B------:R-:W-:-:S02]  /*6e10*/  LEA R4, P1, R5, UR8, 0x1 ;  /* 0x0000000805047c11 */ /* 0x000fc4000f8208ff */
[----:B------:R-:W-:Y:S02]  /*6e20*/  LEA.HI.X R7, R7, UR9, R0, 0x1, P2 ;  /* 0x0000000907077c11 */ /* 0x000fe400090f0c00 */
[----:B------:R-:W-:Y:S02]  /*6e30*/  LEA.HI.X R5, R5, UR9, R8, 0x1, P1 ;  /* 0x0000000905057c11 */ /* 0x000fe400088f0c08 */
[----:B------:R-:W-:-:S05]  /*6e40*/  PRMT R0, R20, 0x7632, R0 ;  /* 0x0000763214007816 */ /* 0x000fca0000000000 */
[----:B------:R1:W-:Y:S04]  /*6e50*/  STG.E.U16 desc[UR10][R4.64], R0 ;  /* 0x0000000004007986 */ /* 0x0003e8000c10150a */
[----:B------:R1:W-:Y:S01]  /*6e60*/  STG.E.U16 desc[UR10][R6.64], R19 ;  /* 0x0000001306007986 */ /* 0x0003e2000c10150a */
[----:B------:R-:W-:Y:S05]  /*6e70*/  @P0 EXIT ;  /* 0x000000000000094d */ /* 0x000fea0003800000 */
[----:B------:R-:W-:Y:S01]  /*6e80*/  VIADD R18, R18, 0x60 ;  /* 0x0000006012127836 */ /* 0x000fe20000000000 */
[----:B-1----:R-:W-:-:S04]  /*6e90*/  F2FP.BF16.F32.PACK_AB R0, RZ, R24 ;  /* 0x00000018ff00723e */ /* 0x002fc800000010ff */
[----:B------:R-:W-:-:S04]  /*6ea0*/  IADD3 R3, P0, R18, UR4, RZ ;  /* 0x0000000412037c10 */ /* 0x000fc8000ff1e0ff */
[----:B------:R-:W-:Y:S02]  /*6eb0*/  LEA.HI.X.SX32 R18, R18, UR7, 0x1, P0 ;  /* 0x0000000712127c11 */ /* 0x000fe400080f0eff */
[----:B------:R-:W-:-:S04]  /*6ec0*/  LEA R2, P0, R3, UR8, 0x1 ;  /* 0x0000000803027c11 */ /* 0x000fc8000f8008ff */
[----:B------:R-:W-:-:S05]  /*6ed0*/  LEA.HI.X R3, R3, UR9, R18, 0x1, P0 ;  /* 0x0000000903037c11 */ /* 0x000fca00080f0c12 */
[----:B------:R-:W-:Y:S01]  /*6ee0*/  STG.E.U16 desc[UR10][R2.64], R0 ;  /* 0x0000000002007986 */ /* 0x000fe2000c10150a */
[----:B------:R-:W-:Y:S05]  /*6ef0*/  EXIT ;  /* 0x000000000000794d */ /* 0x000fea0003800000 */
.L_x_20206:
        /* <DEDUP_REMOVED lines=8> */
.L_x_20257:
[----:B------:R-:W-:Y:S05]  /*6f80*/  BSYNC B1 ;  /* 0x0000000000017941 */ /* 0x000fea0003800000 */
.L_x_20256:
[----:B------:R-:W-:Y:S01]  /*6f90*/  FADD.FTZ R43, R42, R41 ;  /* 0x000000292a2b7221 */ /* 0x000fe20000010000 */
[----:B------:R-:W-:Y:S01]  /*6fa0*/  MOV R40, 0x1 ;  /* 0x0000000100287802 */ /* 0x000fe20000000f00 */
[----:B------:R-:W-:Y:S02]  /*6fb0*/  IMAD.MOV.U32 R39, RZ, RZ, 0x1f ;  /* 0x0000001fff277424 */ /* 0x000fe400078e00ff */
[----:B------:R-:W-:-:S07]  /*6fc0*/  IMAD.MOV.U32 R38, RZ, RZ, -0x1 ;  /* 0xffffffffff267424 */ /* 0x000fce00078e00ff */
[----:B------:R-:W-:Y:S05]  /*6fd0*/  WARPSYNC.COLLECTIVE R38, `(.L_x_20258) ;  /* 0x0000000026087348 */ /* 0x000fea0003c00000 */
[----:B------:R0:W1:Y:S02]  /*6fe0*/  SHFL.BFLY P0, R41, R43, R40, R39 ;  /* 0x0c0000282b297389 */ /* 0x0000640000000027 */
[----:B01----:R-:W-:Y:S01]  /*6ff0*/  ENDCOLLECTIVE ;  /* 0x000000000000791b */ /* 0x003fe20003800000 */
.L_x_20258:
[----:B------:R-:W-:Y:S05]  /*7000*/  BRA `(.L_x_20259) ;  /* 0xffffffb4003c7947 */ /* 0x000fea000383ffff */
.L_x_20210:
        /* <DEDUP_REMOVED lines=8> */
.L_x_20261:
[----:B------:R-:W-:Y:S05]  /*7090*/  BSYNC B1 ;  /* 0x0000000000017941 */ /* 0x000fea0003800000 */
.L_x_20260:
[----:B------:R-:W-:Y:S01]  /*70a0*/  FADD.FTZ R43, R42, R41 ;  /* 0x000000292a2b7221 */ /* 0x000fe20000010000 */
[----:B------:R-:W-:Y:S02]  /*70b0*/  IMAD.MOV.U32 R40, RZ, RZ, 0x1 ;  /* 0x00000001ff287424 */ /* 0x000fe400078e00ff */
[----:B------:R-:W-:Y:S02]  /*70c0*/  IMAD.MOV.U32 R39, RZ, RZ, 0x1f ;  /* 0x0000001fff277424 */ /* 0x000fe400078e00ff */
[----:B------:R-:W-:-:S07]  /*70d0*/  IMAD.MOV.U32 R38, RZ, RZ, -0x1 ;  /* 0xffffffffff267424 */ /* 0x000fce00078e00ff */
[----:B------:R-:W-:Y:S05]  /*70e0*/  WARPSYNC.COLLECTIVE R38, `(.L_x_20262) ;  /* 0x0000000026087348 */ /* 0x000fea0003c00000 */
[----:B------:R0:W1:Y:S02]  /*70f0*/  SHFL.BFLY P0, R41, R43, R40, R39 ;  /* 0x0c0000282b297389 */ /* 0x0000640000000027 */
[----:B01----:R-:W-:Y:S01]  /*7100*/  ENDCOLLECTIVE ;  /* 0x000000000000791b */ /* 0x003fe20003800000 */
.L_x_20262:
[----:B------:R-:W-:Y:S05]  /*7110*/  BRA `(.L_x_20263) ;  /* 0xffffffc400487947 */ /* 0x000fea000383ffff */
.L_x_20214:
        /* <DEDUP_REMOVED lines=8> */
.L_x_20265:
[----:B------:R-:W-:Y:S05]  /*71a0*/  BSYNC B0 ;  /* 0x0000000000007941 */ /* 0x000fea0003800000 */
.L_x_20264:
[----:B------:R-:W-:Y:S01]  /*71b0*/  FMNMX.FTZ R4, R41, R6, !PT ;  /* 0x0000000629047209 */ /* 0x000fe20007810000 */
[----:B------:R-:W-:Y:S02]  /*71c0*/  IMAD.MOV.U32 R40, RZ, RZ, 0x8 ;  /* 0x00000008ff287424 */ /* 0x000fe400078e00ff */
[----:B------:R-:W-:Y:S02]  /*71d0*/  IMAD.MOV.U32 R39, RZ, RZ, 0x1f ;  /* 0x0000001fff277424 */ /* 0x000fe400078e00ff */
[----:B------:R-:W-:Y:S02]  /*71e0*/  IMAD.MOV.U32 R43, RZ, RZ, R4 ;  /* 0x000000ffff2b7224 */ /* 0x000fe400078e0004 */
[----:B------:R-:W-:-:S07]  /*71f0*/  IMAD.MOV.U32 R38, RZ, RZ, -0x1 ;  /* 0xffffffffff267424 */ /* 0x000fce00078e00ff */
[----:B------:R-:W-:Y:S05]  /*7200*/  WARPSYNC.COLLECTIVE R38, `(.L_x_20266) ;  /* 0x0000000026087348 */ /* 0x000fea0003c00000 */
[----:B------:R0:W1:Y:S02]  /*7210*/  SHFL.BFLY P0, R41, R43, R40, R39 ;  /* 0x0c0000282b297389 */ /* 0x0000640000000027 */
[----:B01----:R-:W-:Y:S01]  /*7220*/  ENDCOLLECTIVE ;  /* 0x000000000000791b */ /* 0x003fe20003800000 */
.L_x_20266:
[----:B------:R-:W-:Y:S01]  /*7230*/  IMAD.MOV.U32 R40, RZ, RZ, 0x4 ;  /* 0x00000004ff287424 */ /* 0x000fe200078e00ff */
[----:B------:R-:W-:-:S05]  /*7240*/  FMNMX.FTZ R8, R4, R41, !PT ;  /* 0x0000002904087209 */ /* 0x000fca0007810000 */
[----:B------:R-:W-:-:S07]  /*7250*/  IMAD.MOV.U32 R43, RZ, RZ, R8 ;  /* 0x000000ffff2b7224 */ /* 0x000fce00078e0008 */
[----:B------:R-:W-:Y:S05]  /*7260*/  WARPSYNC.COLLECTIVE R38, `(.L_x_20267) ;  /* 0x0000000026087348 */ /* 0x000fea0003c00000 */
[----:B------:R0:W1:Y:S02]  /*7270*/  SHFL.BFLY P0, R41, R43, R40, R39 ;  /* 0x0c0000282b297389 */ /* 0x0000640000000027 */
[----:B01----:R-:W-:Y:S01]  /*7280*/  ENDCOLLECTIVE ;  /* 0x000000000000791b */ /* 0x003fe20003800000 */
.L_x_20267:
[----:B------:R-:W-:Y:S05]  /*7290*/  BRA `(.L_x_20268) ;  /* 0xffffffc400707947 */ /* 0x000fea000383ffff */
.L_x_20269:
        /* <DEDUP_REMOVED lines=14> */
.L_x_28389:


//--------------------- .text._ZN4vllm25paged_attention_v1_kernelI13__nv_bfloat16S1_Li112ELi8ELi128ELNS_18Fp8KVCacheDataTypeE0ELb0EEEvPT_PKS3_PKT0_S9_ifPKiSB_iPKfiiiSD_SD_iiiii --------------------------
	.section	.text._ZN4vllm25paged_attention_v1_kernelI13__nv_bfloat16S1_Li112ELi8ELi128ELNS_18Fp8KVCacheDataTypeE0ELb0EEEvPT_PKS3_PKT0_S9_ifPKiSB_iPKfiiiSD_SD_iiiii,"ax",@progbits
	.align	128
        .global         _ZN4vllm25paged_attention_v1_kernelI13__nv_bfloat16S1_Li112ELi8ELi128ELNS_18Fp8KVCacheDataTypeE0ELb0EEEvPT_PKS3_PKT0_S9_ifPKiSB_iPKfiiiSD_SD_iiiii
        .type           _ZN4vllm25paged_attention_v1_kernelI13__nv_bfloat16S1_Li112ELi8ELi128ELNS_18Fp8KVCacheDataTypeE0ELb0EEEvPT_PKS3_PKT0_S9_ifPKiSB_iPKfiiiSD_SD_iiiii,@function
        .size           _ZN4vllm25paged_attention_v1_kernelI13__nv_bfloat16S1_Li112ELi8ELi128ELNS_18Fp8KVCacheDataTypeE0ELb0EEEvPT_PKS3_PKT0_S9_ifPKiSB_iPKfiiiSD_SD_iiiii,(.L_x_28390 - _ZN4vllm25paged_attention_v1_kernelI13__nv_bfloat16S1_Li112ELi8ELi128ELNS_18Fp8KVCacheDataTypeE0ELb0EEEvPT_PKS3_PKT0_S9_ifPKiSB_iPKfiiiSD_SD_iiiii)
        .other          _ZN4vllm25paged_attention_v1_kernelI13__nv_bfloat16S1_Li112ELi8ELi128ELNS_18Fp8KVCacheDataTypeE0ELb0EEEvPT_PKS3_PKT0_S9_ifPKiSB_iPKfiiiSD_SD_iiiii,@"STO_CUDA_ENTRY STV_DEFAULT"
_ZN4vllm25paged_attention_v1_kernelI13__nv_bfloat16S1_Li112ELi8ELi128ELNS_18Fp8KVCacheDataTypeE0ELb0EEEvPT_PKS3_PKT0_S9_ifPKiSB_iPKfiiiSD_SD_iiiii:
.text._ZN4vllm25paged_attention_v1_kernelI13__nv_bfloat16S1_Li112ELi8ELi128ELNS_18Fp8KVCacheDataTypeE0ELb0EEEvPT_PKS3_PKT0_S9_ifPKiSB_iPKfiiiSD_SD_iiiii:
        /* <DEDUP_REMOVED lines=65> */
[CC--:B------:R-:W-:Y:S01]  /*0410*/  LEA.HI R40, R3.reuse, R38.reuse, RZ, 0x2 ;  /* 0x0000002603287211 */ /* 0x0c0fe200078f10ff */
[----:B------:R-:W-:Y:S01]  /*0420*/  BSSY B0, `(.L_x_20270) ;  /* 0x0000055000007945 */ /* 0x000fe20003800000 */
[----:B------:R-:W-:Y:S02]  /*0430*/  LEA.HI R67, R3, R38, RZ, 0x5 ;  /* 0x0000002603437211 */ /* 0x000fe400078f28ff */
[----:B------:R-:W-:Y:S01]  /*0440*/  LOP3.LUT R63, R40, 0xfffffffc, RZ, 0xc0, !PT ;  /* 0xfffffffc283f7812 */ /* 0x000fe200078ec0ff */
[----:B------:R-:W-:Y:S01]  /*0450*/  @!P2 IMAD.MOV R0, RZ, RZ, -R0 ;  /* 0x000000ffff00a224 */ /* 0x000fe200078e0a00 */
[----:B------:R-:W-:Y:S02]  /*0460*/  @!P1 LOP3.LUT R0, RZ, R6, RZ, 0x33, !PT ;  /* 0x00000006ff009212 */ /* 0x000fe400078e33ff */
[----:B------:R-:W-:Y:S02]  /*0470*/  SHF.R.S32.HI R67, RZ, 0x5, R67 ;  /* 0x00000005ff437819 */ /* 0x000fe40000011443 */
[----:B------:R-:W-:-:S02]  /*0480*/  SHF.R.S32.HI R40, RZ, 0x2, R40 ;  /* 0x00000002ff287819 */ /* 0x000fc40000011428 */
[----:B------:R-:W-:Y:S01]  /*0490*/  IADD3 R63, -R63, R38, RZ ;  /* 0x000000263f3f7210 */ /* 0x000fe20007ffe1ff */
        /* <DEDUP_REMOVED lines=28> */
[----:B0-----:R-:W-:Y:S01]  /*0660*/  LEA R6, R8, R3, 0x18 ;  /* 0x0000000308067211 */ /* 0x001fe200078ec0ff */
[----:B------:R-:W-:-:S04]  /*0670*/  IMAD.MOV.U32 R8, RZ, RZ, R40 ;  /* 0x000000ffff087224 */ /* 0x000fc800078e0028 */
[----:B------:R-:W-:Y:S02]  /*0680*/  IMAD R3, R63, 0x38, R6 ;  /* 0x000000383f037824 */ /* 0x000fe400078e0206 */
[----:B------:R-:W-:Y:S02]  /*0690*/  IMAD.MOV.U32 R6, RZ, RZ, R2 ;  /* 0x000000ffff067224 */ /* 0x000fe400078e0002 */
[----:B------:R-:W-:-:S07]  /*06a0*/  IMAD R7, R40, 0x4, R3 ;  /* 0x0000000428077824 */ /* 0x000fce00078e0203 */
.L_x_20274:
        /* <DEDUP_REMOVED lines=11> */
.L_x_20273:
[----:B------:R-:W-:Y:S05]  /*0760*/  BSYNC B1 ;  /* 0x0000000000017941 */ /* 0x000fea0003800000 */
.L_x_20272:
        /* <DEDUP_REMOVED lines=8> */
[C---:B------:R-:W-:Y:S01]  /*07f0*/  VIADD R4, R8.reuse, 0xffffff80 ;  /* 0xffffff8008047836 */ /* 0x040fe20000000000 */
[----:B0-----:R-:W-:Y:S01]  /*0800*/  LEA R2, R3, R2, 0x18 ;  /* 0x0000000203027211 */ /* 0x001fe200078ec0ff */
[----:B------:R-:W-:-:S04]  /*0810*/  IMAD R3, R8, 0x4, R63 ;  /* 0x0000000408037824 */ /* 0x000fc800078e023f */
[----:B------:R-:W-:Y:S02]  /*0820*/  IMAD R5, R63, 0x38, R2 ;  /* 0x000000383f057824 */ /* 0x000fe400078e0202 */
[----:B------:R-:W-:Y:S02]  /*0830*/  IMAD.SHL.U32 R9, R3, 0x2, RZ ;  /* 0x0000000203097824 */ /* 0x000fe400078e00ff */
[----:B------:R-:W-:-:S04]  /*0840*/  IMAD R2, R8, 0x4, R5 ;  /* 0x0000000408027824 */ /* 0x000fc800078e0205 */
[----:B------:R-:W-:-:S07]  /*0850*/  VIADD R5, R2, 0x100 ;  /* 0x0000010002057836 */ /* 0x000fce0000000000 */
.L_x_20275:
        /* <DEDUP_REMOVED lines=17> */
.L_x_20271:
[----:B------:R-:W-:Y:S05]  /*0970*/  BSYNC B0 ;  /* 0x0000000000007941 */ /* 0x000fea0003800000 */
.L_x_20270:
        /* <DEDUP_REMOVED lines=16> */
[----:B------:R-:W0:Y:S01]  /*0a80*/  S2R R41, SR_CgaCtaId ;  /* 0x0000000000297919 */ /* 0x000e220000008800 */
[C---:B------:R-:W-:Y:S01]  /*0a90*/  IMAD.SHL.U32 R54, R63.reuse, 0x2, RZ ;  /* 0x000000023f367824 */ /* 0x040fe200078e00ff */
[----:B------:R-:W-:Y:S01]  /*0aa0*/  SHF.R.S32.HI R17, RZ, 0x1f, R2 ;  /* 0x0000001fff117819 */ /* 0x000fe20000011402 */
[C---:B------:R-:W-:Y:S01]  /*0ab0*/  VIADD R6, R63.reuse, 0x10 ;  /* 0x000000103f067836 */ /* 0x040fe20000000000 */
[----:B------:R-:W-:Y:S01]  /*0ac0*/  SHF.R.S32.HI R5, RZ, 0x1f, R4 ;  /* 0x0000001fff057819 */ /* 0x000fe20000011404 */
[----:B------:R-:W-:Y:S01]  /*0ad0*/  VIADD R8, R63, 0x14 ;  /* 0x000000143f087836 */ /* 0x000fe20000000000 */
[----:B------:R-:W-:Y:S01]  /*0ae0*/  LEA.HI R17, R17, R2, RZ, 0x2 ;  /* 0x0000000211117211 */ /* 0x000fe200078f10ff */
[----:B------:R-:W-:Y:S01]  /*0af0*/  IMAD.SHL.U32 R2, R2, 0x2, RZ ;  /* 0x0000000202027824 */ /* 0x000fe200078e00ff */
[----:B------:R-:W-:Y:S01]  /*0b00*/  LEA.HI R18, R5, R4, RZ, 0x2 ;  /* 0x0000000405127211 */ /* 0x000fe200078f10ff */
[----:B------:R-:W-:Y:S01]  /*0b10*/  IMAD.SHL.U32 R4, R4, 0x2, RZ ;  /* 0x0000000204047824 */ /* 0x000fe200078e00ff */
[----:B------:R-:W-:Y:S01]  /*0b20*/  SHF.R.S32.HI R5, RZ, 0x1f, R54 ;  /* 0x0000001fff057819 */ /* 0x000fe20000011436 */
[----:B------:R-:W-:Y:S01]  /*0b30*/  VIADD R12, R63, 0x1c ;  /* 0x0000001c3f0c7836 */ /* 0x000fe20000000000 */
[----:B------:R-:W-:Y:S01]  /*0b40*/  LEA.HI R3, R3, R40, RZ, 0x3 ;  /* 0x0000002803037211 */ /* 0x000fe200078f18ff */
[----:B------:R-:W-:Y:S01]  /*0b50*/  VIADD R14, R63, 0x28 ;  /* 0x000000283f0e7836 */ /* 0x000fe20000000000 */
[----:B------:R-:W-:Y:S01]  /*0b60*/  LEA.HI R5, R5, R54, RZ, 0x3 ;  /* 0x0000003605057211 */ /* 0x000fe200078f18ff */
[C---:B------:R-:W-:Y:S01]  /*0b70*/  VIADD R15, R63.reuse, 0x2c ;  /* 0x0000002c3f0f7836 */ /* 0x040fe20000000000 */
[----:B------:R-:W-:Y:S01]  /*0b80*/  SHF.R.S32.HI R7, RZ, 0x1f, R2 ;  /* 0x0000001fff077819 */ /* 0x000fe20000011402 */
[----:B------:R-:W-:Y:S01]  /*0b90*/  VIADD R16, R63, 0x30 ;  /* 0x000000303f107836 */ /* 0x000fe20000000000 */
[----:B------:R-:W-:Y:S01]  /*0ba0*/  SHF.R.S32.HI R9, RZ, 0x1f, R4 ;  /* 0x0000001fff097819 */ /* 0x000fe20000011404 */
[----:B------:R-:W-:Y:S01]  /*0bb0*/  ULDC UR4, c[0x0][0x260] ;  /* 0x0000980000047ab9 */ /* 0x000fe20000000800 */
[----:B------:R-:W-:Y:S01]  /*0bc0*/  LOP3.LUT R3, R3, 0xfffffff8, RZ, 0xc0, !PT ;  /* 0xfffffff803037812 */ /* 0x000fe200078ec0ff */
[----:B------:R-:W1:Y:S01]  /*0bd0*/  LDC R33, c[0x0][0x25c] ;  /* 0x00009700ff217b82 */ /* 0x000e620000000800 */
[----:B------:R-:W-:Y:S01]  /*0be0*/  LOP3.LUT R5, R5, 0xfffffff8, RZ, 0xc0, !PT ;  /* 0xfffffff805057812 */ /* 0x000fe200078ec0ff */
[----:B------:R-:W-:Y:S01]  /*0bf0*/  IMAD.SHL.U32 R17, R17, 0x10, RZ ;  /* 0x0000001011117824 */ /* 0x000fe200078e00ff */
[----:B------:R-:W-:Y:S01]  /*0c00*/  LEA.HI R7, R7, R2, RZ, 0x3 ;  /* 0x0000000207077211 */ /* 0x000fe200078f18ff */
[----:B------:R-:W-:Y:S01]  /*0c10*/  IMAD.IADD R40, R40, 0x1, -R3 ;  /* 0x0000000128287824 */ /* 0x000fe200078e0a03 */
[----:B------:R-:W-:Y:S01]  /*0c20*/  LEA.HI R9, R9, R4, RZ, 0x3 ;  /* 0x0000000409097211 */ /* 0x000fe200078f18ff */
[----:B------:R-:W-:Y:S01]  /*0c30*/  IMAD.IADD R54, R54, 0x1, -R5 ;  /* 0x0000000136367824 */ /* 0x000fe200078e0a05 */
[----:B------:R-:W-:Y:S01]  /*0c40*/  LOP3.LUT R7, R7, 0xfffffff8, RZ, 0xc0, !PT ;  /* 0xfffffff807077812 */ /* 0x000fe200078ec0ff */
[----:B------:R-:W-:Y:S01]  /*0c50*/  VIADD R5, R63, 0xc ;  /* 0x0000000c3f057836 */ /* 0x000fe20000000000 */
[----:B------:R-:W-:Y:S01]  /*0c60*/  LOP3.LUT R3, R9, 0xfffffff8, RZ, 0xc0, !PT ;  /* 0xfffffff809037812 */ /* 0x000fe200078ec0ff */
[----:B------:R-:W-:Y:S01]  /*0c70*/  VIADD R9, R63, 0x18 ;  /* 0x000000183f097836 */ /* 0x000fe20000000000 */
[----:B------:R-:W-:Y:S01]  /*0c80*/  SHF.R.S32.HI R21, RZ, 0x1f, R8 ;  /* 0x0000001fff157819 */ /* 0x000fe20000011408 */
[----:B------:R-:W-:Y:S01]  /*0c90*/  IMAD.IADD R2, R2, 0x1, -R7 ;  /* 0x0000000102027824 */ /* 0x000fe200078e0a07 */
        /* <DEDUP_REMOVED lines=8> */
[----:B------:R-:W-:Y:S01]  /*0d20*/  SHF.L.U32 R4, R5, 0x1, RZ ;  /* 0x0000000105047819 */ /* 0x000fe200000006ff */
        /* <DEDUP_REMOVED lines=9> */
[----:B------:R-:W-:-:S02]  /*0dc0*/  SHF.R.S32.HI R7, RZ, 0x1f, R6 ;  /* 0x0000001fff077819 */ /* 0x000fc40000011406 */
[----:B------:R-:W-:Y:S01]  /*0dd0*/  SHF.R.S32.HI R9, RZ, 0x1f, R8 ;  /* 0x0000001fff097819 */ /* 0x000fe20000011408 */
[----:B------:R-:W-:Y:S01]  /*0de0*/  IMAD.SHL.U32 R22, R22, 0x10, RZ ;  /* 0x0000001016167824 */ /* 0x000fe200078e00ff */
[----:B------:R-:W-:Y:S02]  /*0df0*/  LEA.HI R5, R5, R4, RZ, 0x3 ;  /* 0x0000000405057211 */ /* 0x000fe400078f18ff */
[----:B------:R-:W-:Y:S02]  /*0e00*/  LEA.HI R7, R7, R6, RZ, 0x3 ;  /* 0x0000000607077211 */ /* 0x000fe400078f18ff */
[----:B------:R-:W-:Y:S02]  /*0e10*/  LEA.HI R9, R9, R8, RZ, 0x3 ;  /* 0x0000000809097211 */ /* 0x000fe400078f18ff */
[----:B------:R-:W-:Y:S02]  /*0e20*/  SHF.R.S32.HI R11, RZ, 0x1f, R10 ;  /* 0x0000001fff0b7819 */ /* 0x000fe4000001140a */
[----:B------:R-:W-:-:S02]  /*0e30*/  LOP3.LUT R5, R5, 0xfffffff8, RZ, 0xc0, !PT ;  /* 0xfffffff805057812 */ /* 0x000fc400078ec0ff */
        /* <DEDUP_REMOVED lines=28> */
[----:B------:R-:W-:Y:S02]  /*1000*/  LOP3.LUT R9, R9, 0xfffffff8, RZ, 0xc0, !PT ;  /* 0xfffffff809097812 */ /* 0x000fe400078ec0ff */
[----:B------:R-:W-:Y:S02]  /*1010*/  LEA.HI R11, R11, R10, RZ, 0x3 ;  /* 0x0000000a0b0b7211 */ /* 0x000fe400078f18ff */
[----:B------:R-:W-:Y:S01]  /*1020*/  SHF.R.S32.HI R13, RZ, 0x1f, R12 ;  /* 0x0000001fff0d7819 */ /* 0x000fe2000001140c */
[----:B------:R-:W-:Y:S01]  /*1030*/  IMAD.IADD R8, R8, 0x1, -R9 ;  /* 0x0000000108087824 */ /* 0x000fe200078e0a09 */
[----:B------:R-:W-:Y:S02]  /*1040*/  LOP3.LUT R9, R11, 0xfffffff8, RZ, 0xc0, !PT ;  /* 0xfffffff80b097812 */ /* 0x000fe400078ec0ff */
[----:B------:R-:W-:Y:S02]  /*1050*/  SHF.R.S32.HI R11, RZ, 0x1f, R14 ;  /* 0x0000001fff0b7819 */ /* 0x000fe4000001140e */
[----:B------:R-:W-:Y:S01]  /*1060*/  LEA.HI R13, R13, R12, RZ, 0x3 ;  /* 0x0000000c0d0d7211 */ /* 0x000fe200078f18ff */
[----:B------:R-:W-:Y:S01]  /*1070*/  IMAD.IADD R9, R10, 0x1, -R9 ;  /* 0x000000010a097824 */ /* 0x000fe200078e0a09 */
[----:B------:R-:W-:-:S02]  /*1080*/  LEA.HI R11, R11, R14, RZ, 0x3 ;  /* 0x0000000e0b0b7211 */ /* 0x000fc400078f18ff */
[----:B------:R-:W-:Y:S02]  /*1090*/  LOP3.LUT R13, R13, 0xfffffff8, RZ, 0xc0, !PT ;  /* 0xfffffff80d0d7812 */ /* 0x000fe400078ec0ff */
[----:B------:R-:W-:Y:S02]  /*10a0*/  LOP3.LUT R11, R11, 0xfffffff8, RZ, 0xc0, !PT ;  /* 0xfffffff80b0b7812 */ /* 0x000fe400078ec0ff */
[----:B------:R-:W-:Y:S02]  /*10b0*/  IADD3 R10, R12, -R13, RZ ;  /* 0x8000000d0c0a7210 */ /* 0x000fe40007ffe0ff */
[----:B------:R-:W-:Y:S01]  /*10c0*/  SHF.R.S32.HI R12, RZ, 0x1f, R15 ;  /* 0x0000001fff0c7819 */ /* 0x000fe2000001140f */
[----:B------:R-:W-:Y:S01]  /*10d0*/  IMAD.IADD R11, R14, 0x1, -R11 ;  /* 0x000000010e0b7824 */ /* 0x000fe200078e0a0b */
[----:B------:R-:W-:Y:S01]  /*10e0*/  SHF.R.S32.HI R32, RZ, 0x1f, R58 ;  /* 0x0000001fff207819 */ /* 0x000fe2000001143a */
[----:B------:R-:W-:Y:S01]  /*10f0*/  VIADD R14, R63, 0x34 ;  /* 0x000000343f0e7836 */ /* 0x000fe20000000000 */
[----:B------:R-:W-:Y:S01]  /*1100*/  LEA.HI R27, R12, R15, RZ, 0x2 ;  /* 0x0000000f0c1b7211 */ /* 0x000fe200078f10ff */
[----:B------:R-:W-:Y:S01]  /*1110*/  IMAD.SHL.U32 R12, R15, 0x2, RZ ;  /* 0x000000020f0c7824 */ /* 0x000fe200078e00ff */
[----:B------:R-:W-:-:S02]  /*1120*/  SHF.R.S32.HI R15, RZ, 0x1f, R16 ;  /* 0x0000001fff0f7819 */ /* 0x000fc40000011410 */
[----:B------:R-:W-:Y:S01]  /*1130*/  SHF.R.S32.HI R29, RZ, 0x1f, R14 ;  /* 0x0000001fff1d7819 */ /* 0x000fe2000001140e */
[----:B------:R-:W-:Y:S01]  /*1140*/  IMAD.SHL.U32 R27, R27, 0x10, RZ ;  /* 0x000000101b1b7824 */ /* 0x000fe200078e00ff */
[----:B------:R-:W-:Y:S01]  /*1150*/  LEA.HI R28, R15, R16, RZ, 0x2 ;  /* 0x000000100f1c7211 */ /* 0x000fe200078f10ff */
[----:B------:R-:W-:Y:S01]  /*1160*/  IMAD R15, R0, UR4, RZ ;  /* 0x00000004000f7c24 */ /* 0x000fe2000f8e02ff */
[----:B------:R-:W-:Y:S01]  /*1170*/  SHF.R.S32.HI R13, RZ, 0x1f, R12 ;  /* 0x0000001fff0d7819 */ /* 0x000fe2000001140c */
[----:B------:R-:W-:Y:S01]  /*1180*/  IMAD.SHL.U32 R16, R16, 0x2, RZ ;  /* 0x0000000210107824 */ /* 0x000fe200078e00ff */
[----:B------:R-:W-:Y:S01]  /*1190*/  LEA.HI R30, R29, R14, RZ, 0x2 ;  /* 0x0000000e1d1e7211 */ /* 0x000fe200078f10ff */
[----:B------:R-:W-:Y:S01]  /*11a0*/  IMAD.SHL.U32 R14, R14, 0x2, RZ ;  /* 0x000000020e0e7824 */ /* 0x000fe200078e00ff */
[----:B------:R-:W-:Y:S01]  /*11b0*/  LEA.HI R13, R13, R12, RZ, 0x3 ;  /* 0x0000000c0d0d7211 */ /* 0x000fe200078f18ff */
[----:B------:R-:W-:Y:S01]  /*11c0*/  IMAD.SHL.U32 R28, R28, 0x10, RZ ;  /* 0x000000101c1c7824 */ /* 0x000fe200078e00ff */
[----:B------:R-:W-:-:S02]  /*11d0*/  IADD3 R58, P0, R15, R58, RZ ;  /* 0x0000003a0f3a7210 */ /* 0x000fc40007f1e0ff */
[----:B------:R-:W-:Y:S02]  /*11e0*/  SHF.R.S32.HI R29, RZ, 0x1f, R16 ;  /* 0x0000001fff1d7819 */ /* 0x000fe40000011410 */
[----:B------:R-:W-:Y:S02]  /*11f0*/  SHF.R.S32.HI R31, RZ, 0x1f, R14 ;  /* 0x0000001fff1f7819 */ /* 0x000fe4000001140e */
[----:B------:R-:W-:Y:S02]  /*1200*/  LOP3.LUT R13, R13, 0xfffffff8, RZ, 0xc0, !PT ;  /* 0xfffffff80d0d7812 */ /* 0x000fe400078ec0ff */
[----:B------:R-:W-:Y:S02]  /*1210*/  LEA.HI.X.SX32 R59, R15, R32, 0x1, P0 ;  /* 0x000000200f3b7211 */ /* 0x000fe400000f0eff */
[----:B------:R-:W-:Y:S01]  /*1220*/  LEA.HI R29, R29, R16, RZ, 0x3 ;  /* 0x000000101d1d7211 */ /* 0x000fe200078f18ff */
[----:B------:R-:W-:Y:S01]  /*1230*/  IMAD.IADD R12, R12, 0x1, -R13 ;  /* 0x000000010c0c7824 */ /* 0x000fe200078e0a0d */
[----:B-----5:R-:W-:-:S02]  /*1240*/  FSETP.NEU.FTZ.AND P0, PT, R57, RZ, PT ;  /* 0x000000ff3900720b */ /* 0x020fc40003f1d000 */
[----:B------:R-:W-:Y:S02]  /*1250*/  LEA.HI R31, R31, R14, RZ, 0x3 ;  /* 0x0000000e1f1f7211 */ /* 0x000fe400078f18ff */
[----:B------:R-:W-:Y:S01]  /*1260*/  LOP3.LUT R13, R29, 0xfffffff8, RZ, 0xc0, !PT ;  /* 0xfffffff81d0d7812 */ /* 0x000fe200078ec0ff */
[----:B------:R-:W-:Y:S01]  /*1270*/  IMAD.SHL.U32 R29, R30, 0x10, RZ ;  /* 0x000000101e1d7824 */ /* 0x000fe200078e00ff */
[----:B------:R-:W-:Y:S02]  /*1280*/  LOP3.LUT R31, R31, 0xfffffff8, RZ, 0xc0, !PT ;  /* 0xfffffff81f1f7812 */ /* 0x000fe400078ec0ff */
[----:B------:R-:W-:Y:S01]  /*1290*/  MOV R60, 0x400 ;  /* 0x00000400003c7802 */ /* 0x000fe20000000f00 */
[----:B------:R-:W-:Y:S01]  /*12a0*/  IMAD.IADD R13, R16, 0x1, -R13 ;  /* 0x00000001100d7824 */ /* 0x000fe200078e0a0d */
        /* <DEDUP_REMOVED lines=16> */
[----:B------:R-:W-:Y:S02]  /*13b0*/  LOP3.LUT R17, R17, 0xffffffc0, RZ, 0xc0, !PT ;  /* 0xffffffc011117812 */ /* 0x000fe400078ec0ff */
[----:B------:R-:W-:Y:S02]  /*13c0*/  LOP3.LUT R18, R18, 0xffffffc0, RZ, 0xc0, !PT ;  /* 0xffffffc012127812 */ /* 0x000fe400078ec0ff */
        /* <DEDUP_REMOVED lines=32> */
.L_x_20282:
[----:B------:R-:W2:Y:S01]  /*15d0*/  LDG.E.CONSTANT R38, desc[UR10][R64.64] ;  /* 0x0000000a40267981 */ /* 0x000ea2000c1e9900 */
[----:B------:R-:W-:Y:S02]  /*15e0*/  SHF.R.S32.HI R68, RZ, 0x1f, R17 ;  /* 0x0000001fff447819 */ /* 0x000fe40000011411 */
[----:B------:R-:W-:Y:S02]  /*15f0*/  SHF.R.S32.HI R41, RZ, 0x1f, R2 ;  /* 0x0000001fff297819 */ /* 0x000fe40000011402 */
[----:B------:R-:W-:Y:S02]  /*1600*/  SHF.R.S32.HI R70, RZ, 0x1f, R54 ;  /* 0x0000001fff467819 */ /* 0x000fe40000011436 */
[----:B------:R-:W-:Y:S02]  /*1610*/  SHF.R.S32.HI R72, RZ, 0x1f, R18 ;  /* 0x0000001fff487819 */ /* 0x000fe40000011412 */
[----:B--2---:R-:W-:Y:S01]  /*1620*/  SHF.R.S32.HI R39, RZ, 0x1f, R38 ;  /* 0x0000001fff277819 */ /* 0x004fe20000011426 */
[----:B0-----:R-:W-:-:S04]  /*1630*/  IMAD.WIDE.U32 R60, R38, UR9, R58 ;  /* 0x00000009263c7c25 */ /* 0x001fc8000f8e003a */
        /* <DEDUP_REMOVED lines=8> */
[----:B------:R0:W2:Y:S01]  /*16c0*/  LDG.E.CONSTANT R71, desc[UR10][R40.64] ;  /* 0x0000000a28477981 */ /* 0x0000a2000c1e9900 */
[----:B------:R-:W-:Y:S01]  /*16d0*/  LEA R68, P1, R38, UR6, 0x1 ;  /* 0x0000000626447c11 */ /* 0x000fe2000f8208ff */
[----:B------:R-:W-:-:S05]  /*16e0*/  IMAD.X R39, R70, 0x1, R61, P0 ;  /* 0x0000000146277824 */ /* 0x000fca00000e063d */
[----:B------:R-:W-:Y:S01]  /*16f0*/  LEA.HI.X R69, R38, UR7, R39, 0x1, P1 ;  /* 0x0000000726457c11 */ /* 0x000fe200088f0c27 */
[----:B0-----:R-:W0:Y:S04]  /*1700*/  LDS.64 R40, [R16] ;  /* 0x0000000010287984 */ /* 0x001e280000000a00 */
[----:B------:R1:W3:Y:S01]  /*1710*/  LDG.E.CONSTANT R70, desc[UR10][R68.64] ;  /* 0x0000000a44467981 */ /* 0x0002e2000c1e9900 */
[----:B------:R-:W-:Y:S02]  /*1720*/  SHF.R.S32.HI R38, RZ, 0x1f, R3 ;  /* 0x0000001fff267819 */ /* 0x000fe40000011403 */
[----:B------:R-:W-:-:S04]  /*1730*/  IADD3 R39, P0, P1, R3, R60, R18 ;  /* 0x0000003c03277210 */ /* 0x000fc8000791e012 */
[----:B------:R-:W-:Y:S02]  /*1740*/  IADD3.X R72, R38, R61, R72, P0, P1 ;  /* 0x0000003d26487210 */ /* 0x000fe400007e2448 */
[----:B------:R-:W-:-:S04]  /*1750*/  LEA R38, P0, R39, UR6, 0x1 ;  /* 0x0000000627267c11 */ /* 0x000fc8000f8008ff */
[----:B------:R-:W-:-:S05]  /*1760*/  LEA.HI.X R39, R39, UR7, R72, 0x1, P0 ;  /* 0x0000000727277c11 */ /* 0x000fca00080f0c48 */
[----:B------:R3:W4:Y:S01]  /*1770*/  LDG.E.CONSTANT R73, desc[UR10][R38.64] ;  /* 0x0000000a26497981 */ /* 0x000722000c1e9900 */
[--C-:B------:R-:W-:Y:S02]  /*1780*/  SHF.R.S32.HI R72, RZ, 0x1f, R19.reuse ;  /* 0x0000001fff487819 */ /* 0x100fe40000011413 */
[----:B------:R-:W-:Y:S02]  /*1790*/  SHF.R.S32.HI R74, RZ, 0x1f, R4 ;  /* 0x0000001fff4a7819 */ /* 0x000fe40000011404 */
[----:B-1----:R-:W-:-:S04]  /*17a0*/  IADD3 R69, P0, P1, R4, R60, R19 ;  /* 0x0000003c04457210 */ /* 0x002fc8000791e013 */
[----:B------:R-:W-:Y:S02]  /*17b0*/  IADD3.X R72, R74, R61, R72, P0, P1 ;  /* 0x0000003d4a487210 */ /* 0x000fe400007e2448 */
[----:B------:R-:W-:-:S04]  /*17c0*/  LEA R68, P0, R69, UR6, 0x1 ;  /* 0x0000000645447c11 */ /* 0x000fc8000f8008ff */
[--C-:B------:R-:W-:Y:S02]  /*17d0*/  LEA.HI.X R69, R69, UR7, R72.reuse, 0x1, P0 ;  /* 0x0000000745457c11 */ /* 0x100fe400080f0c48 */
[C---:B0-----:R-:W-:Y:S01]  /*17e0*/  PRMT R72, R41.reuse, 0x7632, R72 ;  /* 0x0000763229487816 */ /* 0x041fe20000000048 */
[----:B------:R-:W-:Y:S02]  /*17f0*/  IMAD.U32 R74, R41, 0x10000, RZ ;  /* 0x00010000294a7824 */ /* 0x000fe400078e00ff */
[----:B------:R0:W5:Y:S02]  /*1800*/  LDG.E.CONSTANT R68, desc[UR10][R68.64] ;  /* 0x0000000a44447981 */ /* 0x000164000c1e9900 */
[----:B------:R-:W-:Y:S01]  /*1810*/  IMAD.U32 R72, R72, 0x10000, RZ ;  /* 0x0001000048487824 */ /* 0x000fe200078e00ff */
[C---:B--2---:R-:W-:Y:S01]  /*1820*/  PRMT R41, R71.reuse, 0x7632, R41 ;  /* 0x0000763247297816 */ /* 0x044fe20000000029 */
[----:B------:R-:W-:-:S04]  /*1830*/  IMAD.U32 R71, R71, 0x10000, RZ ;  /* 0x0001000047477824 */ /* 0x000fc800078e00ff */
[----:B------:R-:W-:Y:S02]  /*1840*/  IMAD.U32 R41, R41, 0x10000, RZ ;  /* 0x0001000029297824 */ /* 0x000fe400078e00ff */
[----:B------:R-:W-:Y:S02]  /*1850*/  FMUL.FTZ R76, R74, R71 ;  /* 0x000000474a4c7220 */ /* 0x000fe40000410000 */
[----:B------:R-:W-:Y:S01]  /*1860*/  FMUL.FTZ R74, R72, R41 ;  /* 0x00000029484a7220 */ /* 0x000fe20000410000 */
[C---:B------:R-:W-:Y:S01]  /*1870*/  IMAD.U32 R41, R40.reuse, 0x10000, RZ ;  /* 0x0001000028297824 */ /* 0x040fe200078e00ff */
[----:B------:R-:W-:Y:S01]  /*1880*/  PRMT R40, R40, 0x7632, R40 ;  /* 0x0000763228287816 */ /* 0x000fe20000000028 */
[C---:B---3--:R-:W-:Y:S01]  /*1890*/  IMAD.U32 R38, R70.reuse, 0x10000, RZ ;  /* 0x0001000046267824 */ /* 0x048fe200078e00ff */
[----:B------:R-:W-:-:S03]  /*18a0*/  PRMT R70, R70, 0x7632, R70 ;  /* 0x0000763246467816 */ /* 0x000fc60000000046 */
[----:B------:R-:W-:Y:S02]  /*18b0*/  IMAD.U32 R71, R40, 0x10000, RZ ;  /* 0x0001000028477824 */ /* 0x000fe400078e00ff */
[----:B------:R-:W-:Y:S02]  /*18c0*/  FFMA.FTZ R41, R41, R38, R76 ;  /* 0x0000002629297223 */ /* 0x000fe4000001004c */
[----:B------:R-:W1:Y:S01]  /*18d0*/  LDS.64 R38, [R16+0x8] ;  /* 0x0000080010267984 */ /* 0x000e620000000a00 */
[----:B------:R-:W-:-:S04]  /*18e0*/  IMAD.U32 R70, R70, 0x10000, RZ ;  /* 0x0001000046467824 */ /* 0x000fc800078e00ff */
[----:B------:R-:W-:Y:S01]  /*18f0*/  FFMA.FTZ R74, R71, R70, R74 ;  /* 0x00000046474a7223 */ /* 0x000fe2000001004a */
[----:B----4-:R-:W-:Y:S01]  /*1900*/  IMAD.U32 R75, R73, 0x10000, RZ ;  /* 0x00010000494b7824 */ /* 0x010fe200078e00ff */
[----:B-1----:R-:W-:-:S05]  /*1910*/  SHF.L.U32 R40, R38, 0x10, RZ ;  /* 0x0000001026287819 */ /* 0x002fca00000006ff */
[----:B------:R-:W-:Y:S01]  /*1920*/  FFMA.FTZ R75, R40, R75, R41 ;  /* 0x0000004b284b7223 */ /* 0x000fe20000010029 */
[----:B------:R-:W-:-:S04]  /*1930*/  IADD3 R40, P0, P1, R5, R60, R20 ;  /* 0x0000003c05287210 */ /* 0x000fc8000791e014 */
[----:B------:R-:W-:Y:S02]  /*1940*/  LEA R70, P2, R40, UR6, 0x1 ;  /* 0x0000000628467c11 */ /* 0x000fe4000f8408ff */
[----:B------:R-:W-:-:S04]  /*1950*/  IADD3.X R41, R45, R61, R30, P0, P1 ;  /* 0x0000003d2d297210 */ /* 0x000fc800007e241e */
[----:B------:R-:W-:Y:S02]  /*1960*/  LEA.HI.X R71, R40, UR7, R41, 0x1, P2 ;  /* 0x0000000728477c11 */ /* 0x000fe400090f0c29 */
[----:B------:R-:W1:Y:S04]  /*1970*/  LDS.64 R40, [R16+0x10] ;  /* 0x0000100010287984 */ /* 0x000e680000000a00 */
[----:B------:R-:W2:Y:S01]  /*1980*/  LDG.E.CONSTANT R72, desc[UR10][R70.64] ;  /* 0x0000000a46487981 */ /* 0x000ea2000c1e9900 */
[----:B------:R-:W-:Y:S02]  /*1990*/  PRMT R38, R38, 0x7632, R38 ;  /* 0x0000763226267816 */ /* 0x000fe40000000026 */
[----:B------:R-:W-:-:S03]  /*19a0*/  PRMT R73, R73, 0x7632, R73 ;  /* 0x0000763249497816 */ /* 0x000fc60000000049 */
[----:B0-----:R-:W-:Y:S02]  /*19b0*/  IMAD.U32 R69, R38, 0x10000, RZ ;  /* 0x0001000026457824 */ /* 0x001fe400078e00ff */
[----:B------:R-:W-:Y:S02]  /*19c0*/  IMAD.U32 R73, R73, 0x10000, RZ ;  /* 0x0001000049497824 */ /* 0x000fe400078e00ff */
[----:B------:R-:W-:Y:S02]  /*19d0*/  IMAD.U32 R38, R39, 0x10000, RZ ;  /* 0x0001000027267824 */ /* 0x000fe400078e00ff */
[----:B------:R-:W-:Y:S01]  /*19e0*/  FFMA.FTZ R74, R69, R73, R74 ;  /* 0x00000049454a7223 */ /* 0x000fe2000001004a */
[C---:B-----5:R-:W-:Y:S01]  /*19f0*/  IMAD.U32 R69, R68.reuse, 0x10000, RZ ;  /* 0x0001000044457824 */ /* 0x060fe200078e00ff */
[----:B------:R-:W-:Y:S02]  /*1a00*/  PRMT R39, R39, 0x7632, R39 ;  /* 0x0000763227277816 */ /* 0x000fe40000000027 */
[----:B------:R-:W-:-:S03]  /*1a10*/  PRMT R68, R68, 0x7632, R68 ;  /* 0x0000763244447816 */ /* 0x000fc60000000044 */
[----:B------:R-:W-:Y:S02]  /*1a20*/  IMAD.U32 R39, R39, 0x10000, RZ ;  /* 0x0001000027277824 */ /* 0x000fe400078e00ff */
[----:B------:R-:W-:Y:S02]  /*1a30*/  IMAD.U32 R68, R68, 0x10000, RZ ;  /* 0x0001000044447824 */ /* 0x000fe400078e00ff */
[----:B------:R-:W-:Y:S02]  /*1a40*/  FFMA.FTZ R75, R38, R69, R75 ;  /* 0x00000045264b7223 */ /* 0x000fe4000001004b */
[----:B------:R-:W-:Y:S01]  /*1a50*/  FFMA.FTZ R74, R39, R68, R74 ;  /* 0x00000044274a7223 */ /* 0x000fe2000001004a */
[----:B-1----:R-:W-:Y:S02]  /*1a60*/  IMAD.U32 R38, R40, 0x10000, RZ ;  /* 0x0001000028267824 */ /* 0x002fe400078e00ff */
[----:B--2---:R-:W-:-:S04]  /*1a70*/  IMAD.U32 R39, R72, 0x10000, RZ ;  /* 0x0001000048277824 */ /* 0x004fc800078e00ff */
[----:B------:R-:W-:Y:S01]  /*1a80*/  FFMA.FTZ R75, R38, R39, R75 ;  /* 0x00000027264b7223 */ /* 0x000fe2000001004b */
[----:B------:R-:W-:-:S04]  /*1a90*/  IADD3 R38, P0, P1, R6, R60, R21 ;  /* 0x0000003c06267210 */ /* 0x000fc8000791e015 */
[----:B------:R-:W-:Y:S02]  /*1aa0*/  LEA R70, P2, R38, UR6, 0x1 ;  /* 0x0000000626467c11 */ /* 0x000fe4000f8408ff */
[----:B------:R-:W-:-:S04]  /*1ab0*/  IADD3.X R39, R44, R61, R31, P0, P1 ;  /* 0x0000003d2c277210 */ /* 0x000fc800007e241f */
[----:B------:R-:W-:Y:S02]  /*1ac0*/  LEA.HI.X R71, R38, UR7, R39, 0x1, P2 ;  /* 0x0000000726477c11 */ /* 0x000fe400090f0c27 */
[----:B------:R-:W-:-:S03]  /*1ad0*/  IADD3 R38, P0, P1, R7, R60, R22 ;  /* 0x0000003c07267210 */ /* 0x000fc6000791e016 */
[----:B------:R-:W2:Y:S01]  /*1ae0*/  LDG.E.CONSTANT R70, desc[UR10][R70.64] ;  /* 0x0000000a46467981 */ /* 0x000ea2000c1e9900 */
[----:B------:R-:W-:Y:S02]  /*1af0*/  LEA R68, P2, R38, UR6, 0x1 ;  /* 0x0000000626447c11 */ /* 0x000fe4000f8408ff */
[----:B------:R-:W-:-:S04]  /*1b00*/  IADD3.X R39, R47, R61, R32, P0, P1 ;  /* 0x0000003d2f277210 */ /* 0x000fc800007e2420 */
[----:B------:R-:W-:Y:S02]  /*1b10*/  LEA.HI.X R69, R38, UR7, R39, 0x1, P2 ;  /* 0x0000000726457c11 */ /* 0x000fe400090f0c27 */
[----:B------:R-:W0:Y:S04]  /*1b20*/  LDS.64 R38, [R16+0x18] ;  /* 0x0000180010267984 */ /* 0x000e280000000a00 */
[----:B------:R-:W3:Y:S01]  /*1b30*/  LDG.E.CONSTANT R73, desc[UR10][R68.64] ;  /* 0x0000000a44497981 */ /* 0x000ee2000c1e9900 */
[----:B------:R-:W-:Y:S02]  /*1b40*/  PRMT R40, R40, 0x7632, R40 ;  /* 0x0000763228287816 */ /* 0x000fe40000000028 */
[----:B------:R-:W-:-:S03]  /*1b50*/  PRMT R72, R72, 0x7632, R72 ;  /* 0x0000763248487816 */ /* 0x000fc60000000048 */
[----:B------:R-:W-:Y:S02]  /*1b60*/  IMAD.U32 R77, R40, 0x10000, RZ ;  /* 0x00010000284d7824 */ /* 0x000fe400078e00ff */
[C---:B------:R-:W-:Y:S01]  /*1b70*/  IMAD.U32 R40, R41.reuse, 0x10000, RZ ;  /* 0x0001000029287824 */ /* 0x040fe200078e00ff */
[----:B------:R-:W-:Y:S01]  /*1b80*/  PRMT R41, R41, 0x7632, R41 ;  /* 0x0000763229297816 */ /* 0x000fe20000000029 */
[----:B------:R-:W-:-:S04]  /*1b90*/  IMAD.U32 R72, R72, 0x10000, RZ ;  /* 0x0001000048487824 */ /* 0x000fc800078e00ff */
[----:B------:R-:W-:Y:S01]  /*1ba0*/  FFMA.FTZ R72, R77, R72, R74 ;  /* 0x000000484d487223 */ /* 0x000fe2000001004a */
[----:B------:R-:W-:Y:S02]  /*1bb0*/  IMAD.U32 R41, R41, 0x10000, RZ ;  /* 0x0001000029297824 */ /* 0x000fe400078e00ff */
[C---:B--2---:R-:W-:Y:S01]  /*1bc0*/  IMAD.U32 R71, R70.reuse, 0x10000, RZ ;  /* 0x0001000046477824 */ /* 0x044fe200078e00ff */
[----:B------:R-:W-:-:S05]  /*1bd0*/  PRMT R70, R70, 0x7632, R70 ;  /* 0x0000763246467816 */ /* 0x000fca0000000046 */
[----:B------:R-:W-:Y:S02]  /*1be0*/  IMAD.U32 R70, R70, 0x10000, RZ ;  /* 0x0001000046467824 */ /* 0x000fe400078e00ff */
[----:B------:R-:W-:Y:S01]  /*1bf0*/  FFMA.FTZ R75, R40, R71, R75 ;  /* 0x00000047284b7223 */ /* 0x000fe2000001004b */
[----:B0-----:R-:W-:Y:S02]  /*1c00*/  IMAD.U32 R40, R38, 0x10000, RZ ;  /* 0x0001000026287824 */ /* 0x001fe400078e00ff */
[----:B------:R-:W-:Y:S01]  /*1c10*/  FFMA.FTZ R72, R41, R70, R72 ;  /* 0x0000004629487223 */ /* 0x000fe20000010048 */
[----:B---3--:R-:W-:-:S04]  /*1c20*/  IMAD.U32 R41, R73, 0x10000, RZ ;  /* 0x0001000049297824 */ /* 0x008fc800078e00ff */
        /* <DEDUP_REMOVED lines=46> */
[----:B--2---:R-:W-:-:S04]  /*1f10*/  IMAD.U32 R71, R70, 0x10000, RZ ;  /* 0x0001000046477824 */ /* 0x004fc800078e00ff */
[----:B------:R-:W-:Y:S01]  /*1f20*/  FFMA.FTZ R71, R40, R71, R75 ;  /* 0x0000004728477223 */ /* 0x000fe2000001004b */
[----:B------:R-:W-:Y:S01]  /*1f30*/  PRMT R40, R70, 0x7632, R40 ;  /* 0x0000763246287816 */ /* 0x000fe20000000028 */
[----:B------:R-:W-:-:S04]  /*1f40*/  IMAD.U32 R70, R41, 0x10000, RZ ;  /* 0x0001000029467824 */ /* 0x000fc800078e00ff */
[----:B------:R-:W-:Y:S02]  /*1f50*/  IMAD.U32 R40, R40, 0x10000, RZ ;  /* 0x0001000028287824 */ /* 0x000fe400078e00ff */
[----:B---3--:R-:W-:Y:S02]  /*1f60*/  IMAD.U32 R41, R72, 0x10000, RZ ;  /* 0x0001000048297824 */ /* 0x008fe400078e00ff */
[----:B------:R-:W-:Y:S01]  /*1f70*/  FFMA.FTZ R70, R70, R40, R73 ;  /* 0x0000002846467223 */ /* 0x000fe20000010049 */
[----:B0-----:R-:W-:-:S04]  /*1f80*/  IMAD.U32 R40, R38, 0x10000, RZ ;  /* 0x0001000026287824 */ /* 0x001fc800078e00ff */
[----:B------:R-:W-:Y:S01]  /*1f90*/  FFMA.FTZ R71, R40, R41, R71 ;  /* 0x0000002928477223 */ /* 0x000fe20000010047 */
[----:B------:R-:W-:-:S04]  /*1fa0*/  IADD3 R41, P0, P1, R12, R60, R27 ;  /* 0x0000003c0c297210 */ /* 0x000fc8000791e01b */
[----:B------:R-:W-:Y:S02]  /*1fb0*/  LEA R40, P2, R41, UR6, 0x1 ;  /* 0x0000000629287c11 */ /* 0x000fe4000f8408ff */
[-C--:B------:R-:W-:Y:S02]  /*1fc0*/  IADD3.X R68, R50, R61.reuse, R37, P0, P1 ;  /* 0x0000003d32447210 */ /* 0x080fe400007e2425 */
[----:B------:R-:W-:Y:S02]  /*1fd0*/  IADD3 R69, P0, P1, R13, R60, R28 ;  /* 0x0000003c0d457210 */ /* 0x000fe4000791e01c */
[----:B------:R-:W-:Y:S02]  /*1fe0*/  LEA.HI.X R41, R41, UR7, R68, 0x1, P2 ;  /* 0x0000000729297c11 */ /* 0x000fe400090f0c44 */
[----:B------:R-:W-:Y:S02]  /*1ff0*/  LEA R68, P2, R69, UR6, 0x1 ;  /* 0x0000000645447c11 */ /* 0x000fe4000f8408ff */
[----:B------:R-:W-:Y:S01]  /*2000*/  IADD3.X R74, R53, R61, R42, P0, P1 ;  /* 0x0000003d354a7210 */ /* 0x000fe200007e242a */
[----:B------:R0:W2:Y:S03]  /*2010*/  LDG.E.CONSTANT R73, desc[UR10][R40.64] ;  /* 0x0000000a28497981 */ /* 0x0000a6000c1e9900 */
[----:B------:R-:W-:-:S02]  /*2020*/  LEA.HI.X R69, R69, UR7, R74, 0x1, P2 ;  /* 0x0000000745457c11 */ /* 0x000fc400090f0c4a */
[----:B------:R-:W-:-:S03]  /*2030*/  IADD3 R74, P0, P1, R14, R60, R29 ;  /* 0x0000003c0e4a7210 */ /* 0x000fc6000791e01d */
[----:B------:R-:W3:Y:S01]  /*2040*/  LDG.E.CONSTANT R68, desc[UR10][R68.64] ;  /* 0x0000000a44447981 */ /* 0x000ee2000c1e9900 */
[----:B------:R-:W-:Y:S02]  /*2050*/  IADD3.X R61, R52, R61, R43, P0, P1 ;  /* 0x0000003d343d7210 */ /* 0x000fe400007e242b */
[C---:B------:R-:W-:Y:S01]  /*2060*/  LEA R60, P0, R74.reuse, UR6, 0x1 ;  /* 0x000000064a3c7c11 */ /* 0x040fe2000f8008ff */
[----:B0-----:R-:W0:Y:S03]  /*2070*/  LDS.64 R40, [R16+0x30] ;  /* 0x0000300010287984 */ /* 0x001e260000000a00 */
[----:B------:R-:W-:-:S05]  /*2080*/  LEA.HI.X R61, R74, UR7, R61, 0x1, P0 ;  /* 0x000000074a3d7c11 */ /* 0x000fca00080f0c3d */
[----:B------:R2:W4:Y:S01]  /*2090*/  LDG.E.CONSTANT R60, desc[UR10][R60.64] ;  /* 0x0000000a3c3c7981 */ /* 0x000522000c1e9900 */
[----:B------:R-:W-:Y:S02]  /*20a0*/  PRMT R38, R38, 0x7632, R38 ;  /* 0x0000763226267816 */ /* 0x000fe40000000026 */
[----:B------:R-:W-:-:S03]  /*20b0*/  PRMT R72, R72, 0x7632, R72 ;  /* 0x0000763248487816 */ /* 0x000fc60000000048 */
[----:B------:R-:W-:Y:S02]  /*20c0*/  IMAD.U32 R75, R38, 0x10000, RZ ;  /* 0x00010000264b7824 */ /* 0x000fe400078e00ff */
[----:B------:R-:W-:-:S04]  /*20d0*/  IMAD.U32 R38, R72, 0x10000, RZ ;  /* 0x0001000048267824 */ /* 0x000fc800078e00ff */
[----:B------:R-:W-:Y:S01]  /*20e0*/  FFMA.FTZ R38, R75, R38, R70 ;  /* 0x000000264b267223 */ /* 0x000fe20000010046 */
[C---:B------:R-:W-:Y:S01]  /*20f0*/  IMAD.U32 R70, R39.reuse, 0x10000, RZ ;  /* 0x0001000027467824 */ /* 0x040fe200078e00ff */
[----:B------:R-:W-:-:S04]  /*2100*/  PRMT R39, R39, 0x7632, R39 ;  /* 0x0000763227277816 */ /* 0x000fc80000000027 */
[----:B------:R-:W-:Y:S01]  /*2110*/  SHF.L.U32 R39, R39, 0x10, RZ ;  /* 0x0000001027277819 */ /* 0x000fe200000006ff */
[----:B------:R-:W-:Y:S01]  /*2120*/  UMOV UR4, 0xffffffff ;  /* 0xffffffff00047882 */ /* 0x000fe20000000000 */
[C---:B--2---:R-:W-:Y:S01]  /*2130*/  PRMT R61, R73.reuse, 0x7632, R61 ;  /* 0x00007632493d7816 */ /* 0x044fe2000000003d */
[----:B------:R-:W-:-:S04]  /*2140*/  IMAD.U32 R69, R73, 0x10000, RZ ;  /* 0x0001000049457824 */ /* 0x000fc800078e00ff */
[----:B------:R-:W-:-:S04]  /*2150*/  IMAD.U32 R61, R61, 0x10000, RZ ;  /* 0x000100003d3d7824 */ /* 0x000fc800078e00ff */
[--C-:B------:R-:W-:Y:S01]  /*2160*/  FFMA.FTZ R39, R39, R61, R38.reuse ;  /* 0x0000003d27277223 */ /* 0x100fe20000010026 */
[----:B0-----:R-:W-:Y:S02]  /*2170*/  PRMT R61, R40, 0x7632, R61 ;  /* 0x00007632283d7816 */ /* 0x001fe4000000003d */
[----:B---3--:R-:W-:Y:S01]  /*2180*/  PRMT R38, R68, 0x7632, R38 ;  /* 0x0000763244267816 */ /* 0x008fe20000000026 */
[----:B------:R-:W-:Y:S01]  /*2190*/  FFMA.FTZ R71, R70, R69, R71 ;  /* 0x0000004546477223 */ /* 0x000fe20000010047 */
[----:B------:R-:W-:Y:S02]  /*21a0*/  IMAD.U32 R69, R68, 0x10000, RZ ;  /* 0x0001000044457824 */ /* 0x000fe400078e00ff */
[----:B------:R-:W-:Y:S02]  /*21b0*/  IMAD.U32 R68, R61, 0x10000, RZ ;  /* 0x000100003d447824 */ /* 0x000fe400078e00ff */
[----:B------:R-:W-:Y:S01]  /*21c0*/  IMAD.U32 R38, R38, 0x10000, RZ ;  /* 0x0001000026267824 */ /* 0x000fe200078e00ff */
[----:B------:R-:W-:Y:S01]  /*21d0*/  PRMT R61, R41, 0x7632, R61 ;  /* 0x00007632293d7816 */ /* 0x000fe2000000003d */
[----:B------:R-:W-:-:S02]  /*21e0*/  IMAD.U32 R40, R40, 0x10000, RZ ;  /* 0x0001000028287824 */ /* 0x000fc400078e00ff */
[----:B------:R-:W-:Y:S01]  /*21f0*/  FFMA.FTZ R39, R68, R38, R39 ;  /* 0x0000002644277223 */ /* 0x000fe20000010027 */
[----:B----4-:R-:W-:Y:S01]  /*2200*/  PRMT R38, R60, 0x7632, R38 ;  /* 0x000076323c267816 */ /* 0x010fe20000000026 */
[----:B------:R-:W-:Y:S01]  /*2210*/  FFMA.FTZ R40, R40, R69, R71 ;  /* 0x0000004528287223 */ /* 0x000fe20000010047 */
[----:B------:R-:W-:Y:S02]  /*2220*/  IMAD.U32 R41, R41, 0x10000, RZ ;  /* 0x0001000029297824 */ /* 0x000fe400078e00ff */
[----:B------:R-:W-:Y:S02]  /*2230*/  IMAD.U32 R68, R61, 0x10000, RZ ;  /* 0x000100003d447824 */ /* 0x000fe400078e00ff */
[----:B------:R-:W-:Y:S02]  /*2240*/  IMAD.U32 R60, R60, 0x10000, RZ ;  /* 0x000100003c3c7824 */ /* 0x000fe400078e00ff */
[----:B------:R-:W-:Y:S02]  /*2250*/  IMAD.U32 R38, R38, 0x10000, RZ ;  /* 0x0001000026267824 */ /* 0x000fe400078e00ff */
[----:B------:R-:W-:-:S02]  /*2260*/  FFMA.FTZ R40, R41, R60, R40 ;  /* 0x0000003c29287223 */ /* 0x000fc40000010028 */
[----:B------:R-:W-:-:S04]  /*2270*/  FFMA.FTZ R39, R68, R38, R39 ;  /* 0x0000002644277223 */ /* 0x000fc80000010027 */
[----:B------:R-:W-:Y:S01]  /*2280*/  FADD.FTZ R60, R40, R39 ;  /* 0x00000027283c7221 */ /* 0x000fe20000010000 */
[----:B------:R-:W-:Y:S06]  /*2290*/  BRA.DIV UR4, `(.L_x_20279) ;  /* 0x0000004a04407947 */ /* 0x000fec000b800000 */
[----:B------:R-:W0:Y:S02]  /*22a0*/  SHFL.BFLY PT, R41, R60, 0x2, 0x1f ;  /* 0x0c401f003c297f89 */ /* 0x000e2400000e0000 */
[----:B0-----:R-:W-:-:S05]  /*22b0*/  FADD.FTZ R61, R60, R41 ;  /* 0x000000293c3d7221 */ /* 0x001fca0000010000 */
[----:B------:R0:W1:Y:S02]  /*22c0*/  SHFL.BFLY PT, R41, R61, 0x1, 0x1f ;  /* 0x0c201f003d297f89 */ /* 0x00006400000e0000 */
.L_x_20332:
        /* <DEDUP_REMOVED lines=11> */
.L_x_20281:
[----:B------:R-:W-:Y:S05]  /*2380*/  BSYNC B1 ;  /* 0x0000000000017941 */ /* 0x000fea0003800000 */
.L_x_20280:
[----:B------:R-:W-:Y:S01]  /*2390*/  IADD3 R64, P0, R64, 0x10, RZ ;  /* 0x0000001040407810 */ /* 0x000fe20007f1e0ff */
[----:B-1----:R-:W-:Y:S02]  /*23a0*/  VIADD R66, R66, 0x80 ;  /* 0x0000008042427836 */ /* 0x002fe40000000000 */
[----:B------:R-:W-:Y:S02]  /*23b0*/  VIADD R57, R57, 0x20 ;  /* 0x0000002039397836 */ /* 0x000fe40000000000 */
[----:B------:R-:W-:Y:S01]  /*23c0*/  IMAD.X R65, RZ, RZ, R65, P0 ;  /* 0x000000ffff417224 */ /* 0x000fe200000e0641 */
[----:B------:R-:W-:Y:S07]  /*23d0*/  @!P1 BRA `(.L_x_20282) ;  /* 0xfffffff0007c9947 */ /* 0x000fee000383ffff */
[----:B------:R-:W-:Y:S05]  /*23e0*/  BRA `(.L_x_20277) ;  /* 0x0000000c00fc7947 */ /* 0x000fea0003800000 */
.L_x_20278:
        /* <DEDUP_REMOVED lines=14> */
.L_x_20286:
[----:B------:R-:W-:Y:S01]  /*24d0*/  IMAD.MOV.U32 R38, RZ, RZ, R64 ;  /* 0x000000ffff267224 */ /* 0x000fe200078e0040 */
[----:B------:R-:W-:-:S05]  /*24e0*/  MOV R39, R67 ;  /* 0x0000004300277202 */ /* 0x000fca0000000f00 */
[----:B------:R-:W2:Y:S01]  /*24f0*/  LDG.E.CONSTANT R38, desc[UR10][R38.64] ;  /* 0x0000000a26267981 */ /* 0x000ea2000c1e9900 */
[----:B0-----:R-:W-:Y:S01]  /*2500*/  IMAD.MOV.U32 R60, RZ, RZ, R58 ;  /* 0x000000ffff3c7224 */ /* 0x001fe200078e003a */
        /* <DEDUP_REMOVED lines=12> */
[----:B------:R-:W-:Y:S02]  /*25d0*/  SHF.R.S32.HI R70, RZ, 0x1f, R54 ;  /* 0x0000001fff467819 */ /* 0x000fe40000011436 */
        /* <DEDUP_REMOVED lines=8> */
[--C-:B------:R-:W-:Y:S02]  /*2660*/  SHF.R.S32.HI R38, RZ, 0x1f, R18.reuse ;  /* 0x0000001fff267819 */ /* 0x100fe40000011412 */
        /* <DEDUP_REMOVED lines=29> */
[----:B----4-:R-:W-:Y:S02]  /*2840*/  IMAD.U32 R75, R73, 0x10000, RZ ;  /* 0x00010000494b7824 */ /* 0x010fe400078e00ff */
[----:B-1----:R-:W-:-:S04]  /*2850*/  IMAD.U32 R40, R38, 0x10000, RZ ;  /* 0x0001000026287824 */ /* 0x002fc800078e00ff */
        /* <DEDUP_REMOVED lines=15> */
[----:B------:R-:W-:-:S02]  /*2950*/  PRMT R68, R68, 0x7632, R68 ;  /* 0x0000763244447816 */ /* 0x000fc40000000044 */
[----:B------:R-:W-:-:S03]  /*2960*/  SHF.L.U32 R39, R39, 0x10, RZ ;  /* 0x0000001027277819 */ /* 0x000fc600000006ff */
        /* <DEDUP_REMOVED lines=58> */
[----:B---3--:R-:W-:-:S05]  /*2d10*/  SHF.L.U32 R39, R74, 0x10, RZ ;  /* 0x000000104a277819 */ /* 0x008fca00000006ff */
        /* <DEDUP_REMOVED lines=31> */
[----:B------:R-:W-:-:S05]  /*2f10*/  LEA.HI.X R41, R41, UR15, R68, 0x1, P2 ;  /* 0x0000000f29297c11 */ /* 0x000fca00090f0c44 */
[----:B------:R0:W2:Y:S01]  /*2f20*/  LDG.E.CONSTANT R73, desc[UR10][R40.64] ;  /* 0x0000000a28497981 */ /* 0x0000a2000c1e9900 */
[----:B------:R-:W-:-:S04]  /*2f30*/  IADD3 R69, P0, P1, R13, R60, R28 ;  /* 0x0000003c0d457210 */ /* 0x000fc8000791e01c */
[----:B------:R-:W-:Y:S02]  /*2f40*/  LEA R68, P2, R69, UR14, 0x1 ;  /* 0x0000000e45447c11 */ /* 0x000fe4000f8408ff */
[----:B------:R-:W-:Y:S01]  /*2f50*/  IADD3.X R74, R53, R61, R42, P0, P1 ;  /* 0x0000003d354a7210 */ /* 0x000fe200007e242a */
[----:B0-----:R-:W0:Y:S03]  /*2f60*/  LDS.64 R40, [R16+0x30] ;  /* 0x0000300010287984 */ /* 0x001e260000000a00 */
[----:B------:R-:W-:Y:S02]  /*2f70*/  LEA.HI.X R69, R69, UR15, R74, 0x1, P2 ;  /* 0x0000000f45457c11 */ /* 0x000fe400090f0c4a */
[----:B------:R-:W-:-:S03]  /*2f80*/  IADD3 R74, P0, P1, R14, R60, R29 ;  /* 0x0000003c0e4a7210 */ /* 0x000fc6000791e01d */
[----:B------:R2:W3:Y:S01]  /*2f90*/  LDG.E.CONSTANT R68, desc[UR10][R68.64] ;  /* 0x0000000a44447981 */ /* 0x0004e2000c1e9900 */
[----:B------:R-:W-:Y:S02]  /*2fa0*/  IADD3.X R61, R52, R61, R43, P0, P1 ;  /* 0x0000003d343d7210 */ /* 0x000fe400007e242b */
        /* <DEDUP_REMOVED lines=9> */
[----:B------:R-:W-:-:S05]  /*3040*/  PRMT R39, R39, 0x7632, R39 ;  /* 0x0000763227277816 */ /* 0x000fca0000000027 */
[----:B------:R-:W-:Y:S01]  /*3050*/  IMAD.U32 R39, R39, 0x10000, RZ ;  /* 0x0001000027277824 */ /* 0x000fe200078e00ff */
[----:B------:R-:W-:Y:S01]  /*3060*/  UMOV UR4, 0xffffffff ;  /* 0xffffffff00047882 */ /* 0x000fe20000000000 */
[----:B--2---:R-:W-:-:S04]  /*3070*/  IMAD.U32 R69, R73, 0x10000, RZ ;  /* 0x0001000049457824 */ /* 0x004fc800078e00ff */
[----:B------:R-:W-:Y:S02]  /*3080*/  FFMA.FTZ R71, R38, R69, R71 ;  /* 0x0000004526477223 */ /* 0x000fe40000010047 */
[----:B------:R-:W2:Y:S01]  /*3090*/  S2R R38, SR_TID.X ;  /* 0x0000000000267919 */ /* 0x000ea20000002100 */
[----:B-1----:R-:W-:-:S05]  /*30a0*/  PRMT R61, R73, 0x7632, R61 ;  /* 0x00007632493d7816 */ /* 0x002fca000000003d */
[----:B------:R-:W-:-:S04]  /*30b0*/  IMAD.U32 R61, R61, 0x10000, RZ ;  /* 0x000100003d3d7824 */ /* 0x000fc800078e00ff */
[----:B------:R-:W-:Y:S01]  /*30c0*/  FFMA.FTZ R39, R39, R61, R70 ;  /* 0x0000003d27277223 */ /* 0x000fe20000010046 */
[----:B0-----:R-:W-:Y:S02]  /*30d0*/  PRMT R61, R40, 0x7632, R61 ;  /* 0x00007632283d7816 */ /* 0x001fe4000000003d */
[----:B---3--:R-:W-:Y:S01]  /*30e0*/  PRMT R69, R68, 0x7632, R69 ;  /* 0x0000763244457816 */ /* 0x008fe20000000045 */
[----:B------:R-:W-:Y:S02]  /*30f0*/  IMAD.U32 R40, R40, 0x10000, RZ ;  /* 0x0001000028287824 */ /* 0x000fe400078e00ff */
[----:B------:R-:W-:Y:S02]  /*3100*/  IMAD.U32 R70, R61, 0x10000, RZ ;  /* 0x000100003d467824 */ /* 0x000fe400078e00ff */
[----:B------:R-:W-:Y:S02]  /*3110*/  IMAD.U32 R61, R69, 0x10000, RZ ;  /* 0x00010000453d7824 */ /* 0x000fe400078e00ff */
[----:B------:R-:W-:-:S02]  /*3120*/  IMAD.U32 R68, R68, 0x10000, RZ ;  /* 0x0001000044447824 */ /* 0x000fc400078e00ff */
[----:B------:R-:W-:Y:S01]  /*3130*/  FFMA.FTZ R39, R70, R61, R39 ;  /* 0x0000003d46277223 */ /* 0x000fe20000010027 */
[C---:B------:R-:W-:Y:S01]  /*3140*/  SHF.L.U32 R61, R41.reuse, 0x10, RZ ;  /* 0x00000010293d7819 */ /* 0x040fe200000006ff */
[----:B------:R-:W-:Y:S01]  /*3150*/  FFMA.FTZ R40, R40, R68, R71 ;  /* 0x0000004428287223 */ /* 0x000fe20000010047 */
[C---:B----4-:R-:W-:Y:S01]  /*3160*/  IMAD.U32 R68, R60.reuse, 0x10000, RZ ;  /* 0x000100003c447824 */ /* 0x050fe200078e00ff */
[----:B------:R-:W-:Y:S02]  /*3170*/  PRMT R41, R41, 0x7632, R41 ;  /* 0x0000763229297816 */ /* 0x000fe40000000029 */
[----:B------:R-:W-:Y:S01]  /*3180*/  PRMT R60, R60, 0x7632, R60 ;  /* 0x000076323c3c7816 */ /* 0x000fe2000000003c */
[----:B------:R-:W-:Y:S02]  /*3190*/  FFMA.FTZ R61, R61, R68, R40 ;  /* 0x000000443d3d7223 */ /* 0x000fe40000010028 */
[----:B------:R-:W-:Y:S01]  /*31a0*/  IMAD.U32 R40, R41, 0x10000, RZ ;  /* 0x0001000029287824 */ /* 0x000fe200078e00ff */
[----:B--2---:R-:W-:Y:S01]  /*31b0*/  SHF.R.S32.HI R69, RZ, 0x1f, R38 ;  /* 0x0000001fff457819 */ /* 0x004fe20000011426 */
[----:B------:R-:W-:-:S02]  /*31c0*/  IMAD.U32 R41, R60, 0x10000, RZ ;  /* 0x000100003c297824 */ /* 0x000fc400078e00ff */
[----:B------:R-:W-:Y:S01]  /*31d0*/  VIADD R60, R56, 0x7 ;  /* 0x00000007383c7836 */ /* 0x000fe20000000000 */
[----:B------:R-:W-:Y:S01]  /*31e0*/  LEA.HI R69, R69, R38, RZ, 0x2 ;  /* 0x0000002645457211 */ /* 0x000fe200078f10ff */
[----:B------:R-:W-:-:S03]  /*31f0*/  FFMA.FTZ R40, R40, R41, R39 ;  /* 0x0000002928287223 */ /* 0x000fc60000010027 */
[----:B------:R-:W-:Y:S02]  /*3200*/  SHF.R.S32.HI R39, RZ, 0x1f, R60 ;  /* 0x0000001fff277819 */ /* 0x000fe4000001143c */
[----:B------:R-:W-:Y:S02]  /*3210*/  LOP3.LUT R69, R69, 0xfffffffc, RZ, 0xc0, !PT ;  /* 0xfffffffc45457812 */ /* 0x000fe400078ec0ff */
[----:B------:R-:W-:Y:S01]  /*3220*/  LEA.HI R39, R39, R60, RZ, 0x3 ;  /* 0x0000003c27277211 */ /* 0x000fe200078f18ff */
[----:B------:R-:W-:Y:S02]  /*3230*/  FADD.FTZ R61, R61, R40 ;  /* 0x000000283d3d7221 */ /* 0x000fe40000010000 */
[----:B------:R-:W-:Y:S01]  /*3240*/  IMAD.IADD R69, R38, 0x1, -R69 ;  /* 0x0000000126457824 */ /* 0x000fe200078e0a45 */
[----:B------:R-:W-:Y:S01]  /*3250*/  SHF.R.S32.HI R71, RZ, 0x3, R39 ;  /* 0x00000003ff477819 */ /* 0x000fe20000011427 */
[----:B------:R-:W-:Y:S06]  /*3260*/  BRA.DIV UR4, `(.L_x_20283) ;  /* 0x0000003a04907947 */ /* 0x000fec000b800000 */
[----:B------:R-:W0:Y:S02]  /*3270*/  SHFL.BFLY PT, R41, R61, 0x2, 0x1f ;  /* 0x0c401f003d297f89 */ /* 0x000e2400000e0000 */
[----:B0-----:R-:W-:-:S05]  /*3280*/  FADD.FTZ R60, R61, R41 ;  /* 0x000000293d3c7221 */ /* 0x001fca0000010000 */
[----:B------:R0:W1:Y:S02]  /*3290*/  SHFL.BFLY PT, R41, R60, 0x1, 0x1f ;  /* 0x0c201f003c297f89 */ /* 0x00006400000e0000 */
.L_x_20336:
        /* <DEDUP_REMOVED lines=13> */
.L_x_20285:
[----:B------:R-:W-:Y:S05]  /*3370*/  BSYNC B1 ;  /* 0x0000000000017941 */ /* 0x000fea0003800000 */
.L_x_20284:
[----:B------:R-:W-:Y:S01]  /*3380*/  IADD3 R64, P0, R64, 0x10, RZ ;  /* 0x0000001040407810 */ /* 0x000fe20007f1e0ff */
[----:B-1----:R-:W-:Y:S02]  /*3390*/  VIADD R65, R65, 0x80 ;  /* 0x0000008041417836 */ /* 0x002fe40000000000 */
[----:B------:R-:W-:Y:S02]  /*33a0*/  VIADD R63, R63, 0x20 ;  /* 0x000000203f3f7836 */ /* 0x000fe40000000000 */
[----:B------:R-:W-:Y:S02]  /*33b0*/  VIADD R66, R66, 0x20 ;  /* 0x0000002042427836 */ /* 0x000fe40000000000 */
[----:B------:R-:W-:Y:S01]  /*33c0*/  IMAD.X R67, RZ, RZ, R67, P0 ;  /* 0x000000ffff437224 */ /* 0x000fe200000e0643 */
[----:B------:R-:W-:Y:S06]  /*33d0*/  @!P1 BRA `(.L_x_20286) ;  /* 0xfffffff0003c9947 */ /* 0x000fec000383ffff */
.L_x_20277:
[----:B------:R-:W-:Y:S05]  /*33e0*/  BSYNC B0 ;  /* 0x0000000000007941 */ /* 0x000fea0003800000 */
.L_x_20276:
        /* <DEDUP_REMOVED lines=13> */
.L_x_20341:
        /* <DEDUP_REMOVED lines=13> */
[----:B------:R-:W1:Y:S01]  /*3590*/  @!P0 S2R R3, SR_CgaCtaId ;  /* 0x0000000000038919 */ /* 0x000e620000008800 */
[----:B--2---:R-:W-:-:S05]  /*35a0*/  @!P0 MOV R2, 0x400 ;  /* 0x0000040000028802 */ /* 0x004fca0000000f00 */
[----:B------:R-:W-:-:S05]  /*35b0*/  @!P0 VIADD R2, R2, 0xe0 ;  /* 0x000000e002028836 */ /* 0x000fca0000000000 */
[----:B-1----:R-:W-:Y:S01]  /*35c0*/  @!P0 LEA R3, R3, R2, 0x18 ;  /* 0x0000000203038211 */ /* 0x002fe200078ec0ff */
[----:B------:R-:W-:-:S04]  /*35d0*/  VIADD R2, R56, 0x7 ;  /* 0x0000000738027836 */ /* 0x000fc80000000000 */
[----:B------:R-:W-:Y:S01]  /*35e0*/  @!P0 IMAD R5, R16, 0x4, R3 ;  /* 0x0000000410058824 */ /* 0x000fe200078e0203 */
[----:B------:R-:W-:-:S04]  /*35f0*/  SHF.R.S32.HI R7, RZ, 0x1f, R2 ;  /* 0x0000001fff077819 */ /* 0x000fc80000011402 */
[----:B------:R1:W2:Y:S01]  /*3600*/  @!P0 LDS R4, [R5] ;  /* 0x0000000005048984 */ /* 0x0002a20000000800 */
[----:B------:R-:W-:-:S04]  /*3610*/  LEA.HI R7, R7, R2, RZ, 0x3 ;  /* 0x0000000207077211 */ /* 0x000fc800078f18ff */
[----:B------:R-:W-:Y:S01]  /*3620*/  LOP3.LUT R7, R7, 0xfffffff8, RZ, 0xc0, !PT ;  /* 0xfffffff807077812 */ /* 0x000fe200078ec0ff */
[----:B-1----:R-:W-:-:S03]  /*3630*/  HFMA2.MMA R5, -RZ, RZ, 0, 0 ;  /* 0x00000000ff057435 */ /* 0x002fc600000001ff */
[----:B------:R-:W-:-:S04]  /*3640*/  VIMNMX R2, R56, R7, PT ;  /* 0x0000000738027248 */ /* 0x000fc80003fe0100 */
[----:B------:R-:W-:Y:S01]  /*3650*/  ISETP.GE.AND P1, PT, R17, R2, PT ;  /* 0x000000021100720c */ /* 0x000fe20003f26270 */
[----:B--2---:R-:W1:Y:S02]  /*3660*/  SHFL.BFLY PT, R3, R4, 0x2, 0x1f ;  /* 0x0c401f0004037f89 */ /* 0x004e6400000e0000 */
[----:B-1----:R-:W-:-:S05]  /*3670*/  FMNMX.FTZ R6, R3, R4, !PT ;  /* 0x0000000403067209 */ /* 0x002fca0007810000 */
[----:B------:R-:W1:Y:S02]  /*3680*/  SHFL.BFLY PT, R3, R6, 0x1, 0x1f ;  /* 0x0c201f0006037f89 */ /* 0x000e6400000e0000 */
[----:B-1----:R-:W-:-:S06]  /*3690*/  FMNMX.FTZ R3, R6, R3, !PT ;  /* 0x0000000306037209 */ /* 0x002fcc0007810000 */
        /* <DEDUP_REMOVED lines=18> */
.L_x_20292:
        /* <DEDUP_REMOVED lines=11> */
.L_x_20291:
[----:B------:R-:W-:Y:S05]  /*3870*/  BSYNC B1 ;  /* 0x0000000000017941 */ /* 0x000fea0003800000 */
.L_x_20290:
        /* <DEDUP_REMOVED lines=14> */
.L_x_20295:
        /* <DEDUP_REMOVED lines=100> */
.L_x_20294:
[----:B------:R-:W-:Y:S05]  /*3fa0*/  BSYNC B1 ;  /* 0x0000000000017941 */ /* 0x000fea0003800000 */
.L_x_20293:
        /* <DEDUP_REMOVED lines=55> */
.L_x_20297:
[----:B------:R-:W-:Y:S05]  /*4320*/  BSYNC B1 ;  /* 0x0000000000017941 */ /* 0x000fea0003800000 */
.L_x_20296:
        /* <DEDUP_REMOVED lines=26> */
.L_x_20289:
[----:B------:R-:W-:Y:S05]  /*44d0*/  BSYNC B0 ;  /* 0x0000000000007941 */ /* 0x000fea0003800000 */
.L_x_20288:
        /* <DEDUP_REMOVED lines=51> */
.L_x_20302:
        /* <DEDUP_REMOVED lines=8> */
.L_x_20301:
[----:B------:R-:W-:Y:S05]  /*4890*/  BSYNC B1 ;  /* 0x0000000000017941 */ /* 0x000fea0003800000 */
.L_x_20300:
        /* <DEDUP_REMOVED lines=14> */
.L_x_20305:
        /* <DEDUP_REMOVED lines=52> */
.L_x_20304:
[----:B------:R-:W-:Y:S05]  /*4cc0*/  BSYNC B1 ;  /* 0x0000000000017941 */ /* 0x000fea0003800000 */
.L_x_20303:
        /* <DEDUP_REMOVED lines=31> */
.L_x_20307:
[----:B------:R-:W-:Y:S05]  /*4ec0*/  BSYNC B1 ;  /* 0x0000000000017941 */ /* 0x000fea0003800000 */
.L_x_20306:
        /* <DEDUP_REMOVED lines=14> */
.L_x_20299:
[----:B------:R-:W-:Y:S05]  /*4fb0*/  BSYNC B0 ;  /* 0x0000000000007941 */ /* 0x000fea0003800000 */
.L_x_20298:
[----:B--2---:R-:W-:Y:S01]  /*4fc0*/  IADD3 R3, R56, 0x7, RZ ;  /* 0x0000000738037810 */ /* 0x004fe20007ffe0ff */
[----:B------:R-:W-:Y:S01]  /*4fd0*/  BAR.SYNC.DEFER_BLOCKING 0x0 ;  /* 0x0000000000007b1d */ /* 0x000fe20000010000 */
[----:B------:R-:W-:Y:S01]  /*4fe0*/  SHF.R.S32.HI R2, RZ, 0x1f, R17 ;  /* 0x0000001fff027819 */ /* 0x000fe20000011411 */
[----:B------:R-:W-:Y:S01]  /*4ff0*/  IMAD.MOV.U32 R23, RZ, RZ, RZ ;  /* 0x000000ffff177224 */ /* 0x000fe200078e00ff */
[----:B-1----:R-:W-:Y:S02]  /*5000*/  SHF.R.S32.HI R4, RZ, 0x1f, R3 ;  /* 0x0000001fff047819 */ /* 0x002fe40000011403 */
[----:B------:R-:W-:Y:S02]  /*5010*/  CS2R R18, SRZ ;  /* 0x0000000000127805 */ /* 0x000fe4000001ff00 */
[----:B------:R-:W-:Y:S01]  /*5020*/  LEA.HI R2, R2, R17, RZ, 0x5 ;  /* 0x0000001102027211 */ /* 0x000fe200078f28ff */
[----:B------:R-:W-:Y:S01]  /*5030*/  ULDC UR8, c[0x0][0x25c] ;  /* 0x0000970000087ab9 */ /* 0x000fe20000000800 */
[----:B------:R-:W-:Y:S01]  /*5040*/  LEA.HI R4, R4, R3, RZ, 0x3 ;  /* 0x0000000304047211 */ /* 0x000fe200078f18ff */
[----:B------:R-:W-:Y:S01]  /*5050*/  BSSY B0, `(.L_x_20308) ;  /* 0x000014a000007945 */ /* 0x000fe20003800000 */
[----:B------:R-:W-:Y:S01]  /*5060*/  SHF.R.S32.HI R21, RZ, 0x5, R2 ;  /* 0x00000005ff157819 */ /* 0x000fe20000011402 */
[----:B------:R-:W-:Y:S01]  /*5070*/  IMAD.MOV.U32 R20, RZ, RZ, RZ ;  /* 0x000000ffff147224 */ /* 0x000fe200078e00ff */
        /* <DEDUP_REMOVED lines=10> */
[----:B------:R-:W-:Y:S02]  /*5120*/  IMAD.MOV.U32 R31, RZ, RZ, R21 ;  /* 0x000000ffff1f7224 */ /* 0x000fe400078e0015 */
[----:B------:R-:W-:-:S02]  /*5130*/  VIADD R33, R27, 0x100 ;  /* 0x000001001b217836 */ /* 0x000fc40000000000 */
[C---:B------:R-:W-:Y:S02]  /*5140*/  VIADD R35, R27.reuse, 0x200 ;  /* 0x000002001b237836 */ /* 0x040fe40000000000 */
[----:B------:R-:W-:Y:S01]  /*5150*/  VIADD R37, R27, 0x300 ;  /* 0x000003001b257836 */ /* 0x000fe20000000000 */
        /* <DEDUP_REMOVED lines=12> */
[----:B------:R-:W-:-:S02]  /*5220*/  LEA R26, R21, UR4, 0x5 ;  /* 0x00000004151a7c11 */ /* 0x000fc4000f8e28ff */
[----:B------:R-:W-:Y:S02]  /*5230*/  LEA.HI.X R25, R25, UR7, R2, 0x2, P0 ;  /* 0x0000000719197c11 */ /* 0x000fe400080f1402 */
[----:B---3--:R-:W-:Y:S01]  /*5240*/  SHF.R.S32.HI R0, RZ, 0x1f, R4 ;  /* 0x0000001fff007819 */ /* 0x008fe20000011404 */
[----:B------:R-:W-:Y:S01]  /*5250*/  VIADD R26, R26, 0x10 ;  /* 0x000000101a1a7836 */ /* 0x000fe20000000000 */
[----:B------:R-:W-:-:S07]  /*5260*/  SHF.R.S32.HI R15, RZ, 0x1f, R14 ;  /* 0x0000001fff0f7819 */ /* 0x000fce000001140e */
.L_x_20320:
[----:B------:R-:W2:Y:S01]  /*5270*/  LDG.E.CONSTANT R5, desc[UR10][R24.64] ;  /* 0x0000000a18057981 */ /* 0x000ea2000c1e9900 */
[----:B-1----:R-:W1:Y:S01]  /*5280*/  LDC.64 R12, c[0x0][0x228] ;  /* 0x00008a00ff0c7b82 */ /* 0x002e620000000a00 */
[----:B--2---:R-:W-:-:S05]  /*5290*/  SHF.R.S32.HI R2, RZ, 0x1f, R5 ;  /* 0x0000001fff027819 */ /* 0x004fca0000011405 */
[----:B------:R-:W-:Y:S02]  /*52a0*/  IMAD R4, R2, UR8, RZ ;  /* 0x0000000802047c24 */ /* 0x000fe4000f8e02ff */
[----:B------:R-:W-:-:S04]  /*52b0*/  IMAD.WIDE.U32 R2, R5, UR8, R14 ;  /* 0x0000000805027c25 */ /* 0x000fc8000f8e000e */
[----:B------:R-:W-:Y:S01]  /*52c0*/  IMAD R7, R5, R0, R4 ;  /* 0x0000000005077224 */ /* 0x000fe200078e0204 */
[-C--:B------:R-:W-:Y:S02]  /*52d0*/  IADD3 R5, P0, R33, R2.reuse, RZ ;  /* 0x0000000221057210 */ /* 0x080fe40007f1e0ff */
[----:B------:R-:W-:Y:S01]  /*52e0*/  IADD3 R6, P2, R35, R2, RZ ;  /* 0x0000000223067210 */ /* 0x000fe20007f5e0ff */
        /* <DEDUP_REMOVED lines=24> */
[----:B--2---:R-:W2:Y:S01]  /*5470*/  LDS.128 R4, [R26+-0x10] ;  /* 0xfffff0001a047984 */ /* 0x004ea20000000c00 */
[----:B------:R-:W-:Y:S01]  /*5480*/  ISETP.NE.AND P0, PT, R50, RZ, PT ;  /* 0x000000ff3200720c */ /* 0x000fe20003f05270 */
[----:B------:R-:W-:Y:S01]  /*5490*/  BSSY B1, `(.L_x_20310) ;  /* 0x0000024000017945 */ /* 0x000fe20003800000 */
[----:B-1----:R-:W-:-:S02]  /*54a0*/  F2FP.BF16.F32.PACK_AB R8, R9, R8 ;  /* 0x000000080908723e */ /* 0x002fc400000010ff */
[----:B------:R-:W-:Y:S02]  /*54b0*/  F2FP.BF16.F32.PACK_AB R10, R11, R10 ;  /* 0x0000000a0b0a723e */ /* 0x000fe400000010ff */
[----:B--2---:R-:W-:Y:S02]  /*54c0*/  F2FP.BF16.F32.PACK_AB R5, R5, R4 ;  /* 0x000000040505723e */ /* 0x004fe400000010ff */
[----:B------:R-:W-:-:S05]  /*54d0*/  F2FP.BF16.F32.PACK_AB R7, R7, R6 ;  /* 0x000000060707723e */ /* 0x000fca00000010ff */
[----:B------:R-:W-:Y:S05]  /*54e0*/  @P0 BRA `(.L_x_20311) ;  /* 0x0000000000780947 */ /* 0x000fea0003800000 */
[C---:B------:R-:W-:Y:S01]  /*54f0*/  VIADD R43, R29.reuse, 0x5 ;  /* 0x000000051d2b7836 */ /* 0x040fe20000000000 */
        /* <DEDUP_REMOVED lines=14> */
[----:B------:R-:W-:Y:S02]  /*55e0*/  IADD3 R9, R29, 0x1, RZ ;  /* 0x000000011d097810 */ /* 0x000fe40007ffe0ff */
        /* <DEDUP_REMOVED lines=14> */
.L_x_20311:
[----:B------:R-:W-:Y:S05]  /*56d0*/  BSYNC B1 ;  /* 0x0000000000017941 */ /* 0x000fea0003800000 */
.L_x_20310:
[----:B------:R-:W-:Y:S01]  /*56e0*/  IMAD.MOV.U32 R6, RZ, RZ, R10 ;  /* 0x000000ffff067224 */ /* 0x000fe200078e000a */
[----:B-----5:R-:W-:Y:S01]  /*56f0*/  HFMA2.MMA.BF16_V2 R10, R7, R48, -RZ ;  /* 0x00000030070a7235 */ /* 0x020fe200003000ff */
[--C-:B------:R-:W-:Y:S02]  /*5700*/  IMAD.MOV.U32 R4, RZ, RZ, R8.reuse ;  /* 0x000000ffff047224 */ /* 0x100fe400078e0008 */
[----:B------:R-:W-:Y:S01]  /*5710*/  HMUL2.BF16_V2 R46, R5, R46 ;  /* 0x0000002e052e7232 */ /* 0x000fe20000200000 */
[----:B------:R-:W-:Y:S01]  /*5720*/  BSSY B1, `(.L_x_20312) ;  /* 0x0000035000017945 */ /* 0x000fe20003800000 */
[----:B------:R-:W-:Y:S01]  /*5730*/  HFMA2.MMA.BF16_V2 R44, R6, R49, -RZ ;  /* 0x00000031062c7235 */ /* 0x000fe200003000ff */
[----:B------:R-:W-:Y:S02]  /*5740*/  HMUL2.BF16_V2 R42, R4, R47 ;  /* 0x0000002f042a7232 */ /* 0x000fe40000200000 */
[C---:B------:R-:W-:Y:S02]  /*5750*/  PRMT R8, R46.reuse, 0x7610, R8 ;  /* 0x000076102e087816 */ /* 0x040fe40000000008 */
[----:B------:R-:W-:-:S02]  /*5760*/  PRMT R9, R46, 0x7632, R9 ;  /* 0x000076322e097816 */ /* 0x000fc40000000009 */
[----:B------:R-:W-:Y:S01]  /*5770*/  PRMT R11, R10, 0x7632, R11 ;  /* 0x000076320a0b7816 */ /* 0x000fe2000000000b */
[----:B------:R-:W-:Y:S01]  /*5780*/  IMAD.U32 R45, R8, 0x10000, RZ ;  /* 0x00010000082d7824 */ /* 0x000fe200078e00ff */
[----:B------:R-:W-:Y:S01]  /*5790*/  PRMT R43, R42, 0x7632, R43 ;  /* 0x000076322a2b7816 */ /* 0x000fe2000000002b */
[----:B------:R-:W-:Y:S01]  /*57a0*/  IMAD.U32 R46, R9, 0x10000, RZ ;  /* 0x00010000092e7824 */ /* 0x000fe200078e00ff */
[----:B------:R-:W-:Y:S01]  /*57b0*/  PRMT R8, R44, 0x7632, R8 ;  /* 0x000076322c087816 */ /* 0x000fe20000000008 */
[----:B------:R-:W-:Y:S02]  /*57c0*/  IMAD.U32 R10, R10, 0x10000, RZ ;  /* 0x000100000a0a7824 */ /* 0x000fe400078e00ff */
[----:B------:R-:W-:Y:S02]  /*57d0*/  IMAD.U32 R11, R11, 0x10000, RZ ;  /* 0x000100000b0b7824 */ /* 0x000fe400078e00ff */
[----:B------:R-:W-:Y:S01]  /*57e0*/  FADD.FTZ R45, R45, R46 ;  /* 0x0000002e2d2d7221 */ /* 0x000fe20000010000 */
[----:B------:R-:W-:-:S02]  /*57f0*/  IMAD.U32 R42, R42, 0x10000, RZ ;  /* 0x000100002a2a7824 */ /* 0x000fc400078e00ff */
[----:B------:R-:W-:Y:S02]  /*5800*/  IMAD.U32 R43, R43, 0x10000, RZ ;  /* 0x000100002b2b7824 */ /* 0x000fe400078e00ff */
[----:B------:R-:W-:Y:S01]  /*5810*/  FADD.FTZ R10, R10, R11 ;  /* 0x0000000b0a0a7221 */ /* 0x000fe20000010000 */
[----:B------:R-:W-:Y:S02]  /*5820*/  IMAD.U32 R44, R44, 0x10000, RZ ;  /* 0x000100002c2c7824 */ /* 0x000fe400078e00ff */
[----:B------:R-:W-:Y:S02]  /*5830*/  IMAD.U32 R9, R8, 0x10000, RZ ;  /* 0x0001000008097824 */ /* 0x000fe400078e00ff */
        /* <DEDUP_REMOVED lines=35> */
.L_x_20313:
[----:B------:R-:W-:Y:S05]  /*5a70*/  BSYNC B1 ;  /* 0x0000000000017941 */ /* 0x000fea0003800000 */
.L_x_20312:
[----:B------:R-:W-:Y:S01]  /*5a80*/  HFMA2.MMA.BF16_V2 R11, R7, R34, -RZ ;  /* 0x00000022070b7235 */ /* 0x000fe200003000ff */
[----:B------:R-:W-:Y:S01]  /*5a90*/  HMUL2.BF16_V2 R8, R5, R32 ;  /* 0x0000002005087232 */ /* 0x000fe20000200000 */
[----:B------:R-:W-:Y:S01]  /*5aa0*/  HFMA2.MMA.BF16_V2 R42, R6, R40, -RZ ;  /* 0x00000028062a7235 */ /* 0x000fe200003000ff */
[----:B------:R-:W-:Y:S01]  /*5ab0*/  HMUL2.BF16_V2 R32, R4, R30 ;  /* 0x0000001e04207232 */ /* 0x000fe20000200000 */
[----:B------:R-:W-:Y:S01]  /*5ac0*/  BSSY B1, `(.L_x_20314) ;  /* 0x0000031000017945 */ /* 0x000fe20003800000 */
[----:B------:R-:W-:Y:S01]  /*5ad0*/  FADD.FTZ R9, R9, R44 ;  /* 0x0000002c09097221 */ /* 0x000fe20000010000 */
[----:B------:R-:W-:Y:S02]  /*5ae0*/  PRMT R10, R8, 0x7632, R10 ;  /* 0x00007632080a7816 */ /* 0x000fe4000000000a */
        /* <DEDUP_REMOVED lines=9> */
[----:B------:R-:W-:-:S02]  /*5b80*/  IMAD.U32 R47, R34, 0x10000, RZ ;  /* 0x00010000222f7824 */ /* 0x000fc400078e00ff */
        /* <DEDUP_REMOVED lines=36> */
.L_x_20315:
[----:B------:R-:W-:Y:S05]  /*5dd0*/  BSYNC B1 ;  /* 0x0000000000017941 */ /* 0x000fea0003800000 */
.L_x_20314:
[----:B------:R-:W-:Y:S01]  /*5de0*/  HFMA2.MMA.BF16_V2 R32, R7, R38, -RZ ;  /* 0x0000002607207235 */ /* 0x000fe200003000ff */
[----:B------:R-:W-:Y:S01]  /*5df0*/  HMUL2.BF16_V2 R36, R5, R36 ;  /* 0x0000002405247232 */ /* 0x000fe20000200000 */
[----:B------:R-:W-:Y:S01]  /*5e00*/  HFMA2.MMA.BF16_V2 R42, R6, R41, -RZ ;  /* 0x00000029062a7235 */ /* 0x000fe200003000ff */
[----:B------:R-:W-:Y:S01]  /*5e10*/  FADD.FTZ R11, R10, R11 ;  /* 0x0000000b0a0b7221 */ /* 0x000fe20000010000 */
[----:B------:R-:W-:Y:S02]  /*5e20*/  HMUL2.BF16_V2 R39, R4, R39 ;  /* 0x0000002704277232 */ /* 0x000fe40000200000 */
[----:B------:R-:W-:Y:S01]  /*5e30*/  FADD.FTZ R43, R43, R40 ;  /* 0x000000282b2b7221 */ /* 0x000fe20000010000 */
[C---:B------:R-:W-:Y:S01]  /*5e40*/  PRMT R10, R36.reuse, 0x7610, R10 ;  /* 0x00007610240a7816 */ /* 0x040fe2000000000a */
[----:B------:R-:W-:Y:S01]  /*5e50*/  VIADD R31, R31, 0x4 ;  /* 0x000000041f1f7836 */ /* 0x000fe20000000000 */
[----:B------:R-:W-:Y:S01]  /*5e60*/  PRMT R30, R36, 0x7632, R30 ;  /* 0x00007632241e7816 */ /* 0x000fe2000000001e */
[----:B------:R-:W-:Y:S01]  /*5e70*/  FADD.FTZ R8, R43, R8 ;  /* 0x000000082b087221 */ /* 0x000fe20000010000 */
[----:B------:R-:W-:Y:S01]  /*5e80*/  PRMT R34, R32, 0x7632, R34 ;  /* 0x0000763220227816 */ /* 0x000fe20000000022 */
        /* <DEDUP_REMOVED lines=10> */
[----:B------:R-:W-:Y:S01]  /*5f30*/  FADD.FTZ R40, R40, R41 ;  /* 0x0000002928287221 */ /* 0x000fe20000010000 */
[----:B------:R-:W-:Y:S01]  /*5f40*/  FADD.FTZ R45, R32, R45 ;  /* 0x0000002d202d7221 */ /* 0x000fe20000010000 */
[----:B------:R-:W-:Y:S01]  /*5f50*/  ISETP.GT.AND P2, PT, R16, 0xf, PT ;  /* 0x0000000f1000780c */ /* 0x000fe20003f44270 */
        /* <DEDUP_REMOVED lines=26> */
[C---:B------:R-:W-:Y:S01]  /*6100*/  VIADD R11, R29.reuse, 0x2 ;  /* 0x000000021d0b7836 */ /* 0x040fe20000000000 */
[C---:B-----5:R-:W-:Y:S01]  /*6110*/  PRMT R10, R8.reuse, 0x7632, R10 ;  /* 0x00007632080a7816 */ /* 0x060fe2000000000a */
        /* <DEDUP_REMOVED lines=26> */
.L_x_20319:
[----:B------:R-:W-:Y:S05]  /*62c0*/  BSYNC B2 ;  /* 0x0000000000027941 */ /* 0x000fea0003800000 */
.L_x_20318:
[----:B-----5:R-:W-:Y:S01]  /*62d0*/  HFMA2.MMA.BF16_V2 R7, R7, R8, -RZ ;  /* 0x0000000807077235 */ /* 0x020fe200003000ff */
[----:B------:R-:W-:Y:S01]  /*62e0*/  HMUL2.BF16_V2 R2, R5, R2 ;  /* 0x0000000205027232 */ /* 0x000fe20000200000 */
[----:B------:R-:W-:Y:S01]  /*62f0*/  HFMA2.MMA.BF16_V2 R11, R6, R9, -RZ ;  /* 0x00000009060b7235 */ /* 0x000fe200003000ff */
        /* <DEDUP_REMOVED lines=23> */
[----:B------:R-:W-:-:S07]  /*6470*/  FADD.FTZ R23, R23, R4 ;  /* 0x0000000417177221 */ /* 0x000fce0000010000 */
.L_x_20317:
[----:B------:R-:W-:Y:S05]  /*6480*/  BSYNC B1 ;  /* 0x0000000000017941 */ /* 0x000fea0003800000 */
.L_x_20316:
[----:B------:R-:W-:Y:S01]  /*6490*/  IADD3 R24, P0, R24, 0x10, RZ ;  /* 0x0000001018187810 */ /* 0x000fe20007f1e0ff */
[----:B------:R-:W-:Y:S02]  /*64a0*/  VIADD R29, R29, 0x20 ;  /* 0x000000201d1d7836 */ /* 0x000fe40000000000 */
[----:B------:R-:W-:Y:S02]  /*64b0*/  VIADD R50, R50, 0xfffffffc ;  /* 0xfffffffc32327836 */ /* 0x000fe40000000000 */
[----:B------:R-:W-:Y:S02]  /*64c0*/  VIADD R26, R26, 0x80 ;  /* 0x000000801a1a7836 */ /* 0x000fe40000000000 */
[----:B------:R-:W-:Y:S01]  /*64d0*/  IMAD.X R25, RZ, RZ, R25, P0 ;  /* 0x000000ffff197224 */ /* 0x000fe200000e0619 */
[----:B------:R-:W-:Y:S06]  /*64e0*/  @!P1 BRA `(.L_x_20320) ;  /* 0xffffffec00609947 */ /* 0x000fec000383ffff */
.L_x_20309:
[----:B------:R-:W-:Y:S05]  /*64f0*/  BSYNC B0 ;  /* 0x0000000000007941 */ /* 0x000fea0003800000 */
.L_x_20308:
[----:B------:R-:W2:Y:S01]  /*6500*/  S2UR UR5, SR_CgaCtaId ;  /* 0x00000000000579c3 */ /* 0x000ea20000008800 */
        /* <DEDUP_REMOVED lines=13> */
[----:B--2---:R-:W-:-:S06]  /*65e0*/  ULEA UR4, UR5, UR4, 0x18 ;  /* 0x0000000405047291 */ /* 0x004fcc000f8ec03f */
[----:B------:R-:W-:Y:S01]  /*65f0*/  LEA R21, R21, UR4, 0x2 ;  /* 0x0000000415157c11 */ /* 0x000fe2000f8e10ff */
[----:B------:R-:W-:Y:S06]  /*6600*/  @P2 BRA `(.L_x_20322) ;  /* 0x0000000000142947 */ /* 0x000fec0003800000 */
[----:B------:R-:W-:Y:S01]  /*6610*/  ISETP.GT.AND P2, PT, R16, 0xf, PT ;  /* 0x0000000f1000780c */ /* 0x000fe20003f44270 */
[----:B------:R2:W-:Y:S04]  /*6620*/  STS [R21+-0x380], R20 ;  /* 0xfffc801415007388 */ /* 0x0005e80000000800 */
[----:B------:R2:W-:Y:S04]  /*6630*/  STS [R21+-0x300], R19 ;  /* 0xfffd001315007388 */ /* 0x0005e80000000800 */
[----:B------:R2:W-:Y:S04]  /*6640*/  STS [R21+-0x280], R18 ;  /* 0xfffd801215007388 */ /* 0x0005e80000000800 */
[----:B------:R2:W-:Y:S02]  /*6650*/  @!P2 STS [R21+-0x200], R23 ;  /* 0xfffe00171500a388 */ /* 0x0005e40000000800 */
.L_x_20322:
[----:B------:R-:W-:Y:S05]  /*6660*/  BSYNC B0 ;  /* 0x0000000000007941 */ /* 0x000fea0003800000 */
.L_x_20321:
[----:B------:R-:W-:Y:S06]  /*6670*/  BAR.SYNC.DEFER_BLOCKING 0x0 ;  /* 0x0000000000007b1d */ /* 0x000fec0000010000 */
[----:B------:R-:W-:Y:S04]  /*6680*/  BSSY B0, `(.L_x_20323) ;  /* 0x000000b000007945 */ /* 0x000fe80003800000 */
[----:B------:R-:W-:Y:S05]  /*6690*/  @P3 BRA `(.L_x_20324) ;  /* 0x0000000000243947 */ /* 0x000fea0003800000 */
[----:B------:R-:W-:Y:S01]  /*66a0*/  ISETP.GT.AND P2, PT, R16, 0xf, PT ;  /* 0x0000000f1000780c */ /* 0x000fe20003f44270 */
[----:B------:R-:W2:Y:S04]  /*66b0*/  LDS R3, [R21] ;  /* 0x0000000015037984 */ /* 0x000ea80000000800 */
[----:B------:R-:W3:Y:S04]  /*66c0*/  LDS R0, [R21+0x80] ;  /* 0x0000800015007984 */ /* 0x000ee80000000800 */
[----:B------:R-:W4:Y:S04]  /*66d0*/  LDS R5, [R21+0x100] ;  /* 0x0001000015057984 */ /* 0x000f280000000800 */
[----:B------:R-:W0:Y:S01]  /*66e0*/  @!P2 LDS R2, [R21+0x180] ;  /* 0x000180001502a984 */ /* 0x000e220000000800 */
[----:B--2---:R-:W-:Y:S01]  /*66f0*/  FADD.FTZ R20, R20, R3 ;  /* 0x0000000314147221 */ /* 0x004fe20000010000 */
[----:B---3--:R-:W-:Y:S01]  /*6700*/  FADD.FTZ R19, R19, R0 ;  /* 0x0000000013137221 */ /* 0x008fe20000010000 */
[----:B----4-:R-:W-:Y:S01]  /*6710*/  FADD.FTZ R18, R18, R5 ;  /* 0x0000000512127221 */ /* 0x010fe20000010000 */
[----:B0-----:R-:W-:-:S07]  /*6720*/  @!P2 FADD.FTZ R23, R2, R23 ;  /* 0x000000170217a221 */ /* 0x001fce0000010000 */
.L_x_20324:
[----:B------:R-:W-:Y:S05]  /*6730*/  BSYNC B0 ;  /* 0x0000000000007941 */ /* 0x000fea0003800000 */
.L_x_20323:
        /* <DEDUP_REMOVED lines=8> */
.L_x_20326:
[----:B------:R-:W-:Y:S05]  /*67c0*/  BSYNC B0 ;  /* 0x0000000000007941 */ /* 0x000fea0003800000 */
.L_x_20325:
[----:B------:R-:W-:Y:S06]  /*67d0*/  BAR.SYNC.DEFER_BLOCKING 0x0 ;  /* 0x0000000000007b1d */ /* 0x000fec0000010000 */
[----:B------:R-:W-:Y:S04]  /*67e0*/  BSSY B0, `(.L_x_20327) ;  /* 0x000000b000007945 */ /* 0x000fe80003800000 */
[----:B------:R-:W-:Y:S05]  /*67f0*/  @P0 BRA `(.L_x_20328) ;  /* 0x0000000000240947 */ /* 0x000fea0003800000 */
[----:B------:R-:W-:Y:S01]  /*6800*/  ISETP.GT.AND P0, PT, R16, 0xf, PT ;  /* 0x0000000f1000780c */ /* 0x000fe20003f04270 */
[----:B------:R-:W2:Y:S04]  /*6810*/  LDS R3, [R21] ;  /* 0x0000000015037984 */ /* 0x000ea80000000800 */
[----:B------:R-:W4:Y:S04]  /*6820*/  LDS R0, [R21+0x80] ;  /* 0x0000800015007984 */ /* 0x000f280000000800 */
[----:B------:R-:W0:Y:S04]  /*6830*/  LDS R5, [R21+0x100] ;  /* 0x0001000015057984 */ /* 0x000e280000000800 */
[----:B------:R-:W1:Y:S01]  /*6840*/  @!P0 LDS R2, [R21+0x180] ;  /* 0x0001800015028984 */ /* 0x000e620000000800 */
[----:B--23--:R-:W-:Y:S01]  /*6850*/  FADD.FTZ R20, R20, R3 ;  /* 0x0000000314147221 */ /* 0x00cfe20000010000 */
[----:B----4-:R-:W-:Y:S01]  /*6860*/  FADD.FTZ R19, R19, R0 ;  /* 0x0000000013137221 */ /* 0x010fe20000010000 */
[----:B0-----:R-:W-:Y:S01]  /*6870*/  FADD.FTZ R18, R18, R5 ;  /* 0x0000000512127221 */ /* 0x001fe20000010000 */
[----:B-1----:R-:W-:-:S07]  /*6880*/  @!P0 FADD.FTZ R23, R2, R23 ;  /* 0x0000001702178221 */ /* 0x002fce0000010000 */
.L_x_20328:
[----:B------:R-:W-:Y:S05]  /*6890*/  BSYNC B0 ;  /* 0x0000000000007941 */ /* 0x000fea0003800000 */
.L_x_20327:
        /* <DEDUP_REMOVED lines=10> */
[----:B------:R-:W-:-:S07]  /*6940*/  F2FP.BF16.F32.PACK_AB R18, RZ, R18 ;  /* 0x00000012ff12723e */ /* 0x000fce00000010ff */
        /* <DEDUP_REMOVED lines=30> */
[----:B--2---:R-:W-:-:S04]  /*6b30*/  F2FP.BF16.F32.PACK_AB R0, RZ, R23 ;  /* 0x00000017ff00723e */ /* 0x004fc800000010ff */
[----:B------:R-:W-:-:S04]  /*6b40*/  IADD3 R3, P0, R16, UR4, RZ ;  /* 0x0000000410037c10 */ /* 0x000fc8000ff1e0ff */
[----:B------:R-:W-:Y:S02]  /*6b50*/  LEA.HI.X.SX32 R16, R16, UR7, 0x1, P0 ;  /* 0x0000000710107c11 */ /* 0x000fe400080f0eff */
[----:B------:R-:W-:-:S04]  /*6b60*/  LEA R2, P0, R3, UR8, 0x1 ;  /* 0x0000000803027c11 */ /* 0x000fc8000f8008ff */
[----:B------:R-:W-:-:S05]  /*6b70*/  LEA.HI.X R3, R3, UR9, R16, 0x1, P0 ;  /* 0x0000000903037c11 */ /* 0x000fca00080f0c10 */
[----:B------:R-:W-:Y:S01]  /*6b80*/  STG.E.U16 desc[UR10][R2.64], R0 ;  /* 0x0000000002007986 */ /* 0x000fe2000c10150a */
[----:B------:R-:W-:Y:S05]  /*6b90*/  EXIT ;  /* 0x000000000000794d */ /* 0x000fea0003800000 */
.L_x_20279:
        /* <DEDUP_REMOVED lines=8> */
.L_x_20330:
[----:B------:R-:W-:Y:S05]  /*6c20*/  BSYNC B1 ;  /* 0x0000000000017941 */ /* 0x000fea0003800000 */
.L_x_20329:
[----:B------:R-:W-:Y:S01]  /*6c30*/  FADD.FTZ R61, R60, R41 ;  /* 0x000000293c3d7221 */ /* 0x000fe20000010000 */
[----:B------:R-:W-:Y:S02]  /*6c40*/  IMAD.MOV.U32 R40, RZ, RZ, 0x1 ;  /* 0x00000001ff287424 */ /* 0x000fe400078e00ff */
[----:B------:R-:W-:Y:S02]  /*6c50*/  IMAD.MOV.U32 R39, RZ, RZ, 0x1f ;  /* 0x0000001fff277424 */ /* 0x000fe400078e00ff */
[----:B------:R-:W-:-:S07]  /*6c60*/  IMAD.MOV.U32 R38, RZ, RZ, -0x1 ;  /* 0xffffffffff267424 */ /* 0x000fce00078e00ff */
[----:B------:R-:W-:Y:S05]  /*6c70*/  WARPSYNC.COLLECTIVE R38, `(.L_x_20331) ;  /* 0x0000000026087348 */ /* 0x000fea0003c00000 */
[----:B------:R0:W1:Y:S02]  /*6c80*/  SHFL.BFLY P0, R41, R61, R40, R39 ;  /* 0x0c0000283d297389 */ /* 0x0000640000000027 */
[----:B01----:R-:W-:Y:S01]  /*6c90*/  ENDCOLLECTIVE ;  /* 0x000000000000791b */ /* 0x003fe20003800000 */
.L_x_20331:
[----:B------:R-:W-:Y:S05]  /*6ca0*/  BRA `(.L_x_20332) ;  /* 0xffffffb400887947 */ /* 0x000fea000383ffff */
.L_x_20283:
[----:B------:R-:W-:Y:S01]  /*6cb0*/  BSSY B1, `(.L_x_20333) ;  /* 0x0000007000017945 */ /* 0x000fe20003800000 */
[----:B------:R-:W-:Y:S01]  /*6cc0*/  MOV R40, 0x2 ;  /* 0x0000000200287802 */ /* 0x000fe20000000f00 */
[----:B------:R-:W-:Y:S02]  /*6cd0*/  IMAD.MOV.U32 R39, RZ, RZ, 0x1f ;  /* 0x0000001fff277424 */ /* 0x000fe400078e00ff */
[----:B------:R-:W-:-:S07]  /*6ce0*/  IMAD.MOV.U32 R38, RZ, RZ, -0x1 ;  /* 0xffffffffff267424 */ /* 0x000fce00078e00ff */
[----:B------:R-:W-:Y:S05]  /*6cf0*/  WARPSYNC.COLLECTIVE R38, `(.L_x_20334) ;  /* 0x0000000026087348 */ /* 0x000fea0003c00000 */
[----:B------:R0:W1:Y:S02]  /*6d00*/  SHFL.BFLY P0, R41, R61, R40, R39 ;  /* 0x0c0000283d297389 */ /* 0x0000640000000027 */
[----:B01----:R-:W-:Y:S01]  /*6d10*/  ENDCOLLECTIVE ;  /* 0x000000000000791b */ /* 0x003fe20003800000 */
.L_x_20334:
[----:B------:R-:W-:Y:S05]  /*6d20*/  BSYNC B1 ;  /* 0x0000000000017941 */ /* 0x000fea0003800000 */
.L_x_20333:
[----:B------:R-:W-:Y:S01]  /*6d30*/  FADD.FTZ R60, R61, R41 ;  /* 0x000000293d3c7221 */ /* 0x000fe20000010000 */
[----:B------:R-:W-:Y:S02]  /*6d40*/  IMAD.MOV.U32 R40, RZ, RZ, 0x1 ;  /* 0x00000001ff287424 */ /* 0x000fe400078e00ff */
[----:B------:R-:W-:Y:S02]  /*6d50*/  IMAD.MOV.U32 R39, RZ, RZ, 0x1f ;  /* 0x0000001fff277424 */ /* 0x000fe400078e00ff */
[----:B------:R-:W-:Y:S02]  /*6d60*/  IMAD.MOV.U32 R61, RZ, RZ, R60 ;  /* 0x000000ffff3d7224 */ /* 0x000fe400078e003c */
[----:B------:R-:W-:-:S07]  /*6d70*/  IMAD.MOV.U32 R38, RZ, RZ, -0x1 ;  /* 0xffffffffff267424 */ /* 0x000fce00078e00ff */
[----:B------:R-:W-:Y:S05]  /*6d80*/  WARPSYNC.COLLECTIVE R38, `(.L_x_20335) ;  /* 0x0000000026087348 */ /* 0x000fea0003c00000 */
[----:B------:R0:W1:Y:S02]  /*6d90*/  SHFL.BFLY P0, R41, R61, R40, R39 ;  /* 0x0c0000283d297389 */ /* 0x0000640000000027 */
[----:B01----:R-:W-:Y:S01]  /*6da0*/  ENDCOLLECTIVE ;  /* 0x000000000000791b */ /* 0x003fe20003800000 */
.L_x_20335:
[----:B------:R-:W-:Y:S05]  /*6db0*/  BRA `(.L_x_20336) ;  /* 0xffffffc400387947 */ /* 0x000fea000383ffff */
.L_x_20287:
        /* <DEDUP_REMOVED lines=8> */
.L_x_20338:
[----:B------:R-:W-:Y:S05]  /*6e40*/  BSYNC B0 ;  /* 0x0000000000007941 */ /* 0x000fea0003800000 */
.L_x_20337:
        /* <DEDUP_REMOVED lines=8> */
.L_x_20339:
[----:B------:R-:W-:Y:S01]  /*6ed0*/  IMAD.MOV.U32 R40, RZ, RZ, 0x4 ;  /* 0x00000004ff287424 */ /* 0x000fe200078e00ff */
[----:B------:R-:W-:-:S05]  /*6ee0*/  FMNMX.FTZ R4, R2, R41, !PT ;  /* 0x0000002902047209 */ /* 0x000fca0007810000 */
[----:B------:R-:W-:-:S07]  /*6ef0*/  IMAD.MOV.U32 R61, RZ, RZ, R4 ;  /* 0x000000ffff3d7224 */ /* 0x000fce00078e0004 */
[----:B------:R-:W-:Y:S05]  /*6f00*/  WARPSYNC.COLLECTIVE R38, `(.L_x_20340) ;  /* 0x0000000026087348 */ /* 0x000fea0003c00000 */
[----:B------:R0:W1:Y:S02]  /*6f10*/  SHFL.BFLY P0, R41, R61, R40, R39 ;  /* 0x0c0000283d297389 */ /* 0x0000640000000027 */
[----:B01----:R-:W-:Y:S01]  /*6f20*/  ENDCOLLECTIVE ;  /* 0x000000000000791b */ /* 0x003fe20003800000 */
.L_x_20340:
[----:B------:R-:W-:Y:S05]  /*6f30*/  BRA `(.L_x_20341) ;  /* 0xffffffc400607947 */ /* 0x000fea000383ffff */
.L_x_20342:
        /* <DEDUP_REMOVED lines=12> */
.L_x_28390:


//--------------------- .text._ZN4vllm25paged_attention_v1_kernelI13__nv_bfloat16S1_Li96ELi8ELi128ELNS_18Fp8KVCacheDataTypeE0ELb0EEEvPT_PKS3_PKT0_S9_ifPKiSB_iPKfiiiSD_SD_iiiii --------------------------
	.section	.text._ZN4vllm25paged_attention_v1_kernelI13__nv_bfloat16S1_Li96ELi8ELi128ELNS_18Fp8KVCacheDataTypeE0ELb0EEEvPT_PKS3_PKT0_S9_ifPKiSB_iPKfiiiSD_SD_iiiii,"ax",@progbits
	.align	128
        .global         _ZN4vllm25paged_attention_v1_kernelI13__nv_bfloat16S1_Li96ELi8ELi128ELNS_18Fp8KVCacheDataTypeE0ELb0EEEvPT_PKS3_PKT0_S9_ifPKiSB_iPKfiiiSD_SD_iiiii
        .type           _ZN4vllm25paged_attention_v1_kernelI13__nv_bfloat16S1_Li96ELi8ELi128ELNS_18Fp8KVCacheDataTypeE0ELb0EEEvPT_PKS3_PKT0_S9_ifPKiSB_iPKfiiiSD_SD_iiiii,@function
        .size           _ZN4vllm25paged_attention_v1_kernelI13__nv_bfloat16S1_Li96ELi8ELi128ELNS_18Fp8KVCacheDataTypeE0ELb0EEEvPT_PKS3_PKT0_S9_ifPKiSB_iPKfiiiSD_SD_iiiii,(.L_x_28391 - _ZN4vllm25paged_attention_v1_kernelI13__nv_bfloat16S1_Li96ELi8ELi128ELNS_18Fp8KVCacheDataTypeE0ELb0EEEvPT_PKS3_PKT0_S9_ifPKiSB_iPKfiiiSD_SD_iiiii)
        .other          _ZN4vllm25paged_attention_v1_kernelI13__nv_bfloat16S1_Li96ELi8ELi128ELNS_18Fp8KVCacheDataTypeE0ELb0EEEvPT_PKS3_PKT0_S9_ifPKiSB_iPKfiiiSD_SD_iiiii,@"STO_CUDA_ENTRY STV_DEFAULT"
_ZN4vllm25paged_attention_v1_kernelI13__nv_bfloat16S1_Li96ELi8ELi128ELNS_18Fp8KVCacheDataTypeE0ELb0EEEvPT_PKS3_PKT0_S9_ifPKiSB_iPKfiiiSD_SD_iiiii:
.text._ZN4vllm25paged_attention_v1_kernelI13__nv_bfloat16S1_Li96ELi8ELi128ELNS_18Fp8KVCacheDataTypeE0ELb0EEEvPT_PKS3_PKT0_S9_ifPKiSB_iPKfiiiSD_SD_iiiii:
        /* <DEDUP_REMOVED lines=104> */
[----:B------:R-:W-:-:S04]  /*0680*/  IMAD R4, R54, 0x30, R5 ;  /* 0x0000003036047824 */ /* 0x000fc800078e0205 */
[----:B------:R-:W-:-:S07]  /*0690*/  IMAD R6, R3, 0x4, R4 ;  /* 0x0000000403067824 */ /* 0x000fce00078e0204 */
.L_x_20347:
        /* <DEDUP_REMOVED lines=11> */
.L_x_20346:
[----:B------:R-:W-:Y:S05]  /*0750*/  BSYNC B1 ;  /* 0x0000000000017941 */ /* 0x000fea0003800000 */
.L_x_20345:
[----:B------:R-:W-:Y:S05]  /*0760*/  @!P1 BRA `(.L_x_20344) ;  /* 0x00000000007c9947 */ /* 0x000fea0003800000 */
[----:B------:R-:W0:Y:S01]  /*0770*/  S2R R5, SR_CgaCtaId ;  /* 0x0000000000057919 */ /* 0x000e220000008800 */
[----:B------:R-:W1:Y:S01]  /*0780*/  LDC.64 R18, c[0x0][0x218] ;  /* 0x00008600ff127b82 */ /* 0x000e620000000a00 */
[----:B------:R-:W-:Y:S01]  /*0790*/  MOV R2, 0x400 ;  /* 0x0000040000027802 */ /* 0x000fe20000000f00 */
[----:B------:R-:W-:Y:S01]  /*07a0*/  IMAD R4, R9, 0x4, R54 ;  /* 0x0000000409047824 */ /* 0x000fe200078e0236 */
[----:B------:R-:W-:-:S04]  /*07b0*/  IADD3 R7, P0, R0, R7, RZ ;  /* 0x0000000700077210 */ /* 0x000fc80007f1e0ff */
[----:B------:R-:W-:Y:S01]  /*07c0*/  SHF.L.U32 R21, R4, 0x1, RZ ;  /* 0x0000000104157819 */ /* 0x000fe200000006ff */
[----:B------:R-:W-:Y:S01]  /*07d0*/  IMAD.X R8, R8, 0x1, R11, P0 ;  /* 0x0000000108087824 */ /* 0x000fe200000e060b */
[----:B-1----:R-:W-:-:S04]  /*07e0*/  LEA R6, P0, R7, R18, 0x1 ;  /* 0x0000001207067211 */ /* 0x002fc800078008ff */
[----:B------:R-:W-:Y:S02]  /*07f0*/  LEA.HI.X R19, R7, R19, R8, 0x1, P0 ;  /* 0x0000001307137211 */ /* 0x000fe400000f0c08 */
[----:B0-----:R-:W-:Y:S01]  /*0800*/  LEA R5, R5, R2, 0x18 ;  /* 0x0000000205057211 */ /* 0x001fe200078ec0ff */
[----:B------:R-:W-:-:S04]  /*0810*/  VIADD R2, R9, 0xffffff80 ;  /* 0xffffff8009027836 */ /* 0x000fc80000000000 */
[----:B------:R-:W-:-:S04]  /*0820*/  IMAD R0, R54, 0x30, R5 ;  /* 0x0000003036007824 */ /* 0x000fc800078e0205 */
[----:B------:R-:W-:-:S04]  /*0830*/  IMAD R0, R9, 0x4, R0 ;  /* 0x0000000409007824 */ /* 0x000fc800078e0200 */
[----:B------:R-:W-:-:S07]  /*0840*/  VIADD R0, R0, 0x100 ;  /* 0x0000010000007836 */ /* 0x000fce0000000000 */
.L_x_20348:
        /* <DEDUP_REMOVED lines=17> */
.L_x_20344:
[----:B------:R-:W-:Y:S05]  /*0960*/  BSYNC B0 ;  /* 0x0000000000007941 */ /* 0x000fea0003800000 */
.L_x_20343:
        /* <DEDUP_REMOVED lines=17> */
[C---:B------:R-:W-:Y:S01]  /*0a80*/  VIADD R4, R54.reuse, 0xc ;  /* 0x0000000c36047836 */ /* 0x040fe20000000000 */
[----:B------:R-:W-:Y:S01]  /*0a90*/  SHF.R.S32.HI R5, RZ, 0x1f, R10 ;  /* 0x0000001fff057819 */ /* 0x000fe2000001140a */
[----:B------:R-:W-:Y:S01]  /*0aa0*/  VIADD R18, R54, 0x20 ;  /* 0x0000002036127836 */ /* 0x000fe20000000000 */
[----:B------:R-:W-:Y:S01]  /*0ab0*/  LEA.HI R0, R0, R3, RZ, 0x3 ;  /* 0x0000000300007211 */ /* 0x000fe200078f18ff */
[----:B------:R-:W-:Y:S01]  /*0ac0*/  VIADD R20, R54, 0x24 ;  /* 0x0000002436147836 */ /* 0x000fe20000000000 */
[----:B------:R-:W-:Y:S01]  /*0ad0*/  LEA.HI R5, R5, R10, RZ, 0x3 ;  /* 0x0000000a05057211 */ /* 0x000fe200078f18ff */
[----:B------:R-:W-:Y:S01]  /*0ae0*/  IMAD.SHL.U32 R19, R18, 0x2, RZ ;  /* 0x0000000212137824 */ /* 0x000fe200078e00ff */
[----:B------:R-:W-:Y:S01]  /*0af0*/  LOP3.LUT R0, R0, 0xfffffff8, RZ, 0xc0, !PT ;  /* 0xfffffff800007812 */ /* 0x000fe200078ec0ff */
[----:B------:R-:W0:Y:S01]  /*0b00*/  LDC R35, c[0x0][0x25c] ;  /* 0x00009700ff237b82 */ /* 0x000e220000000800 */
[----:B------:R-:W-:-:S02]  /*0b10*/  LOP3.LUT R5, R5, 0xfffffff8, RZ, 0xc0, !PT ;  /* 0xfffffff805057812 */ /* 0x000fc400078ec0ff */
[----:B------:R-:W-:Y:S01]  /*0b20*/  SHF.R.S32.HI R29, RZ, 0x1f, R18 ;  /* 0x0000001fff1d7819 */ /* 0x000fe20000011412 */
[----:B------:R-:W-:Y:S01]  /*0b30*/  IMAD.IADD R11, R3, 0x1, -R0 ;  /* 0x00000001030b7824 */ /* 0x000fe200078e0a00 */
[----:B------:R-:W-:Y:S01]  /*0b40*/  IADD3 R0, R54, 0x8, RZ ;  /* 0x0000000836007810 */ /* 0x000fe20007ffe0ff */
        /* <DEDUP_REMOVED lines=20> */
[----:B------:R-:W-:-:S02]  /*0c90*/  LEA.HI R3, R3, R2, RZ, 0x3 ;  /* 0x0000000203037211 */ /* 0x000fc400078f18ff */
[----:B------:R-:W-:Y:S02]  /*0ca0*/  SHF.R.S32.HI R9, RZ, 0x1f, R6 ;  /* 0x0000001fff097819 */ /* 0x000fe40000011406 */
[----:B------:R-:W-:Y:S02]  /*0cb0*/  LEA.HI R5, R5, R0, RZ, 0x3 ;  /* 0x0000000005057211 */ /* 0x000fe400078f18ff */
[----:B------:R-:W-:Y:S02]  /*0cc0*/  LOP3.LUT R3, R3, 0xfffffff8, RZ, 0xc0, !PT ;  /* 0xfffffff803037812 */ /* 0x000fe400078ec0ff */
[----:B------:R-:W-:Y:S02]  /*0cd0*/  LEA.HI R8, R9, R6, RZ, 0x3 ;  /* 0x0000000609087211 */ /* 0x000fe400078f18ff */
[----:B------:R-:W-:Y:S01]  /*0ce0*/  LOP3.LUT R5, R5, 0xfffffff8, RZ, 0xc0, !PT ;  /* 0xfffffff805057812 */ /* 0x000fe200078ec0ff */
[----:B------:R-:W-:Y:S01]  /*0cf0*/  IMAD.IADD R9, R2, 0x1, -R3 ;  /* 0x0000000102097824 */ /* 0x000fe200078e0a03 */
[----:B------:R-:W-:-:S02]  /*0d00*/  SHF.R.S32.HI R7, RZ, 0x1f, R4 ;  /* 0x0000001fff077819 */ /* 0x000fc40000011404 */
[----:B------:R-:W-:Y:S01]  /*0d10*/  LOP3.LUT R3, R8, 0xfffffff8, RZ, 0xc0, !PT ;  /* 0xfffffff808037812 */ /* 0x000fe200078ec0ff */
[----:B------:R-:W-:Y:S01]  /*0d20*/  IMAD.IADD R8, R0, 0x1, -R5 ;  /* 0x0000000100087824 */ /* 0x000fe200078e0a05 */
[----:B------:R-:W-:Y:S01]  /*0d30*/  LEA.HI R7, R7, R4, RZ, 0x3 ;  /* 0x0000000407077211 */ /* 0x000fe200078f18ff */
[C---:B------:R-:W-:Y:S01]  /*0d40*/  VIADD R0, R54.reuse, 0x14 ;  /* 0x0000001436007836 */ /* 0x040fe20000000000 */
[----:B------:R-:W-:Y:S01]  /*0d50*/  IADD3 R2, R54, 0x18, RZ ;  /* 0x0000001836027810 */ /* 0x000fe20007ffe0ff */
[----:B------:R-:W-:Y:S01]  /*0d60*/  IMAD.IADD R6, R6, 0x1, -R3 ;  /* 0x0000000106067824 */ /* 0x000fe200078e0a03 */
[----:B------:R-:W-:Y:S02]  /*0d70*/  LOP3.LUT R7, R7, 0xfffffff8, RZ, 0xc0, !PT ;  /* 0xfffffff807077812 */ /* 0x000fe400078ec0ff */
[----:B------:R-:W-:Y:S02]  /*0d80*/  SHF.R.S32.HI R3, RZ, 0x1f, R0 ;  /* 0x0000001fff037819 */ /* 0x000fe40000011400 */
[----:B------:R-:W-:Y:S01]  /*0d90*/  SHF.R.S32.HI R27, RZ, 0x1f, R2 ;  /* 0x0000001fff1b7819 */ /* 0x000fe20000011402 */
[----:B------:R-:W-:Y:S01]  /*0da0*/  IMAD.IADD R7, R4, 0x1, -R7 ;  /* 0x0000000104077824 */ /* 0x000fe200078e0a07 */
[----:B------:R-:W-:Y:S01]  /*0db0*/  LEA.HI R26, R3, R0, RZ, 0x2 ;  /* 0x00000000031a7211 */ /* 0x000fe200078f10ff */
[----:B------:R-:W-:Y:S01]  /*0dc0*/  IMAD.SHL.U32 R0, R0, 0x2, RZ ;  /* 0x0000000200007824 */ /* 0x000fe200078e00ff */
[----:B------:R-:W-:Y:S01]  /*0dd0*/  LEA.HI R27, R27, R2, RZ, 0x2 ;  /* 0x000000021b1b7211 */ /* 0x000fe200078f10ff */
[----:B------:R-:W-:Y:S01]  /*0de0*/  VIADD R4, R54, 0x1c ;  /* 0x0000001c36047836 */ /* 0x000fe20000000000 */
[----:B------:R-:W-:Y:S01]  /*0df0*/  LEA.HI R29, R29, R18, RZ, 0x2 ;  /* 0x000000121d1d7211 */ /* 0x000fe200078f10ff */
[----:B------:R-:W-:Y:S01]  /*0e00*/  IMAD.SHL.U32 R2, R2, 0x2, RZ ;  /* 0x0000000202027824 */ /* 0x000fe200078e00ff */
[----:B------:R-:W-:Y:S01]  /*0e10*/  SHF.R.S32.HI R3, RZ, 0x1f, R0 ;  /* 0x0000001fff037819 */ /* 0x000fe20000011400 */
[----:B------:R-:W-:Y:S01]  /*0e20*/  IMAD.SHL.U32 R14, R4, 0x2, RZ ;  /* 0x00000002040e7824 */ /* 0x000fe200078e00ff */
[----:B------:R-:W-:Y:S01]  /*0e30*/  SHF.R.S32.HI R5, RZ, 0x1f, R4 ;  /* 0x0000001fff057819 */ /* 0x000fe20000011404 */
[----:B------:R-:W1:Y:S01]  /*0e40*/  S2R R18, SR_CgaCtaId ;  /* 0x0000000000127919 */ /* 0x000e620000008800 */
        /* <DEDUP_REMOVED lines=18> */
[----:B------:R-:W-:Y:S01]  /*0f70*/  SHF.R.S32.HI R15, RZ, 0x1f, R20 ;  /* 0x0000001fff0f7819 */ /* 0x000fe20000011414 */
[----:B------:R-:W-:Y:S01]  /*0f80*/  VIADD R14, R54, 0x28 ;  /* 0x00000028360e7836 */ /* 0x000fe20000000000 */
[----:B------:R-:W-:-:S02]  /*0f90*/  LEA.HI R0, R0, R19, RZ, 0x3 ;  /* 0x0000001300007211 */ /* 0x000fc400078f18ff */
[----:B------:R-:W-:Y:S02]  /*0fa0*/  LEA.HI R30, R15, R20, RZ, 0x2 ;  /* 0x000000140f1e7211 */ /* 0x000fe400078f10ff */
[----:B------:R-:W-:Y:S02]  /*0fb0*/  LOP3.LUT R0, R0, 0xfffffff8, RZ, 0xc0, !PT ;  /* 0xfffffff800007812 */ /* 0x000fe400078ec0ff */
[----:B------:R-:W-:Y:S01]  /*0fc0*/  SHF.L.U32 R20, R20, 0x1, RZ ;  /* 0x0000000114147819 */ /* 0x000fe200000006ff */
[----:B------:R-:W-:Y:S01]  /*0fd0*/  IMAD.SHL.U32 R30, R30, 0x10, RZ ;  /* 0x000000101e1e7824 */ /* 0x000fe200078e00ff */
[----:B------:R-:W-:Y:S01]  /*0fe0*/  SHF.L.U32 R25, R25, 0x4, RZ ;  /* 0x0000000419197819 */ /* 0x000fe200000006ff */
[----:B------:R-:W-:Y:S01]  /*0ff0*/  IMAD.IADD R2, R19, 0x1, -R0 ;  /* 0x0000000113027824 */ /* 0x000fe200078e0a00 */
[----:B------:R-:W-:Y:S01]  /*1000*/  SHF.R.S32.HI R15, RZ, 0x1f, R20 ;  /* 0x0000001fff0f7819 */ /* 0x000fe20000011414 */
[----:B------:R-:W-:Y:S01]  /*1010*/  VIADD R0, R54, 0x2c ;  /* 0x0000002c36007836 */ /* 0x000fe20000000000 */
[----:B------:R-:W-:-:S02]  /*1020*/  SHF.R.S32.HI R19, RZ, 0x1f, R14 ;  /* 0x0000001fff137819 */ /* 0x000fc4000001140e */
[----:B------:R-:W-:Y:S02]  /*1030*/  LEA.HI R15, R15, R20, RZ, 0x3 ;  /* 0x000000140f0f7211 */ /* 0x000fe400078f18ff */
[----:B------:R-:W-:Y:S02]  /*1040*/  SHF.R.S32.HI R21, RZ, 0x1f, R0 ;  /* 0x0000001fff157819 */ /* 0x000fe40000011400 */
[----:B------:R-:W-:Y:S02]  /*1050*/  LOP3.LUT R15, R15, 0xfffffff8, RZ, 0xc0, !PT ;  /* 0xfffffff80f0f7812 */ /* 0x000fe400078ec0ff */
[----:B------:R-:W-:Y:S01]  /*1060*/  LEA.HI R32, R21, R0, RZ, 0x2 ;  /* 0x0000000015207211 */ /* 0x000fe200078f10ff */
[----:B------:R-:W-:Y:S01]  /*1070*/  IMAD.SHL.U32 R21, R0, 0x2, RZ ;  /* 0x0000000200157824 */ /* 0x000fe200078e00ff */
[----:B------:R-:W-:Y:S01]  /*1080*/  LEA.HI R31, R19, R14, RZ, 0x2 ;  /* 0x0000000e131f7211 */ /* 0x000fe200078f10ff */
[----:B------:R-:W-:Y:S01]  /*1090*/  IMAD.IADD R0, R20, 0x1, -R15 ;  /* 0x0000000114007824 */ /* 0x000fe200078e0a0f */
[----:B------:R-:W-:Y:S01]  /*10a0*/  LOP3.LUT R25, R25, 0xffffffc0, RZ, 0xc0, !PT ;  /* 0xffffffc019197812 */ /* 0x000fe200078ec0ff */
[----:B------:R-:W-:Y:S01]  /*10b0*/  IMAD.SHL.U32 R14, R14, 0x2, RZ ;  /* 0x000000020e0e7824 */ /* 0x000fe200078e00ff */
[----:B------:R-:W-:Y:S01]  /*10c0*/  SHF.R.S32.HI R34, RZ, 0x1f, R21 ;  /* 0x0000001fff227819 */ /* 0x000fe20000011415 */
[----:B------:R-:W-:Y:S01]  /*10d0*/  IMAD R20, R12, UR4, RZ ;  /* 0x000000040c147c24 */ /* 0x000fe2000f8e02ff */
[----:B------:R-:W-:Y:S01]  /*10e0*/  LOP3.LUT R26, R26, 0xffffffc0, RZ, 0xc0, !PT ;  /* 0xffffffc01a1a7812 */ /* 0x000fe200078ec0ff */
[----:B------:R-:W-:Y:S01]  /*10f0*/  IMAD.SHL.U32 R32, R32, 0x10, RZ ;  /* 0x0000001020207824 */ /* 0x000fe200078e00ff */
[----:B------:R-:W-:-:S02]  /*1100*/  SHF.R.S32.HI R19, RZ, 0x1f, R14 ;  /* 0x0000001fff137819 */ /* 0x000fc4000001140e */
[C---:B------:R-:W-:Y:S02]  /*1110*/  IADD3 R50, P0, R20.reuse, R51, RZ ;  /* 0x0000003314327210 */ /* 0x040fe40007f1e0ff */
[----:B------:R-:W-:Y:S02]  /*1120*/  LEA.HI R15, R19, R14, RZ, 0x3 ;  /* 0x0000000e130f7211 */ /* 0x000fe400078f18ff */
[----:B------:R-:W-:Y:S01]  /*1130*/  LEA.HI.X.SX32 R51, R20, R33, 0x1, P0 ;  /* 0x0000002114337211 */ /* 0x000fe200000f0eff */
[----:B------:R-:W-:Y:S01]  /*1140*/  IMAD.SHL.U32 R33, R31, 0x10, RZ ;  /* 0x000000101f217824 */ /* 0x000fe200078e00ff */
[----:B------:R-:W-:Y:S02]  /*1150*/  LEA.HI R34, R34, R21, RZ, 0x3 ;  /* 0x0000001522227211 */ /* 0x000fe400078f18ff */
[----:B-----5:R-:W-:Y:S02]  /*1160*/  FSETP.NEU.FTZ.AND P0, PT, R48, RZ, PT ;  /* 0x000000ff3000720b */ /* 0x020fe40003f1d000 */
[----:B------:R-:W-:-:S02]  /*1170*/  LOP3.LUT R15, R15, 0xfffffff8, RZ, 0xc0, !PT ;  /* 0xfffffff80f0f7812 */ /* 0x000fc400078ec0ff */
[----:B------:R-:W-:Y:S02]  /*1180*/  LOP3.LUT R34, R34, 0xfffffff8, RZ, 0xc0, !PT ;  /* 0xfffffff822227812 */ /* 0x000fe400078ec0ff */
[----:B------:R-:W-:Y:S01]  /*1190*/  MOV R19, 0x400 ;  /* 0x0000040000137802 */ /* 0x000fe20000000f00 */
[----:B------:R-:W-:Y:S01]  /*11a0*/  IMAD.IADD R14, R14, 0x1, -R15 ;  /* 0x000000010e0e7824 */ /* 0x000fe200078e0a0f */
[----:B------:R-:W-:Y:S01]  /*11b0*/  LOP3.LUT R31, R30, 0xffffffc0, RZ, 0xc0, !PT ;  /* 0xffffffc01e1f7812 */ /* 0x000fe200078ec0ff */
[----:B------:R-:W-:Y:S01]  /*11c0*/  IMAD.IADD R15, R21, 0x1, -R34 ;  /* 0x00000001150f7824 */ /* 0x000fe200078e0a22 */
[----:B-1----:R-:W-:Y:S02]  /*11d0*/  LEA R21, R18, R19, 0x18 ;  /* 0x0000001312157211 */ /* 0x002fe400078ec0ff */
[----:B------:R-:W-:Y:S02]  /*11e0*/  LOP3.LUT R27, R27, 0xffffffc0, RZ, 0xc0, !PT ;  /* 0xffffffc01b1b7812 */ /* 0x000fe400078ec0ff */
[----:B------:R-:W-:Y:S01]  /*11f0*/  LOP3.LUT R28, R28, 0xffffffc0, RZ, 0xc0, !PT ;  /* 0xffffffc01c1c7812 */ /* 0x000fe200078ec0ff */
[----:B------:R-:W-:Y:S01]  /*1200*/  IMAD R21, R54, 0x30, R21 ;  /* 0x0000003036157824 */ /* 0x000fe200078e0215 */
[----:B------:R-:W-:-:S02]  /*1210*/  LOP3.LUT R29, R29, 0xffffffc0, RZ, 0xc0, !PT ;  /* 0xffffffc01d1d7812 */ /* 0x000fc400078ec0ff */
[----:B------:R-:W-:Y:S02]  /*1220*/  LOP3.LUT R33, R33, 0xffffffc0, RZ, 0xc0, !PT ;  /* 0xffffffc021217812 */ /* 0x000fe400078ec0ff */
[----:B------:R-:W-:Y:S02]  /*1230*/  LOP3.LUT R30, R32, 0xffffffc0, RZ, 0xc0, !PT ;  /* 0xffffffc0201e7812 */ /* 0x000fe400078ec0ff */
[----:B0-----:R-:W-:Y:S02]  /*1240*/  SHF.R.S32.HI R20, RZ, 0x1f, R35 ;  /* 0x0000001fff147819 */ /* 0x001fe40000011423 */
[----:B------:R-:W-:Y:S02]  /*1250*/  SHF.R.S32.HI R53, RZ, 0x1f, R17 ;  /* 0x0000001fff357819 */ /* 0x000fe40000011411 */
[----:B------:R-:W-:Y:S02]  /*1260*/  LOP3.LUT R22, R22, 0xffffffc0, RZ, 0xc0, !PT ;  /* 0xffffffc016167812 */ /* 0x000fe400078ec0ff */
        /* <DEDUP_REMOVED lines=29> */
.L_x_20355:
[----:B------:R-:W-:Y:S01]  /*1440*/  MOV R18, R48 ;  /* 0x0000003000127202 */ /* 0x000fe20000000f00 */
[----:B------:R-:W-:-:S05]  /*1450*/  IMAD.MOV.U32 R19, RZ, RZ, R57 ;  /* 0x000000ffff137224 */ /* 0x000fca00078e0039 */
[----:B------:R-:W2:Y:S01]  /*1460*/  LDG.E.CONSTANT R17, desc[UR10][R18.64] ;  /* 0x0000000a12117981 */ /* 0x000ea2000c1e9900 */
        /* <DEDUP_REMOVED lines=12> */
[----:B------:R-:W-:-:S03]  /*1530*/  SHF.R.S32.HI R60, RZ, 0x1f, R10 ;  /* 0x0000001fff3c7819 */ /* 0x000fc6000001140a */
        /* <DEDUP_REMOVED lines=10> */
[----:B------:R-:W-:Y:S02]  /*15e0*/  LEA.HI.X R63, R60, UR7, R61, 0x1, P0 ;  /* 0x000000073c3f7c11 */ /* 0x000fe400080f0c3d */
[----:B------:R-:W-:Y:S02]  /*15f0*/  SHF.R.S32.HI R60, RZ, 0x1f, R7 ;  /* 0x0000001fff3c7819 */ /* 0x000fe40000011407 */
[--C-:B0-----:R-:W-:Y:S01]  /*1600*/  SHF.R.S32.HI R17, RZ, 0x1f, R24.reuse ;  /* 0x0000001fff117819 */ /* 0x101fe20000011418 */
[----:B------:R0:W4:Y:S01]  /*1610*/  LDG.E.CONSTANT R62, desc[UR10][R62.64] ;  /* 0x0000000a3e3e7981 */ /* 0x000122000c1e9900 */
[----:B------:R-:W-:-:S04]  /*1620*/  IADD3 R16, P0, P1, R7, R52, R24 ;  /* 0x0000003407107210 */ /* 0x000fc8000791e018 */
[----:B------:R-:W-:Y:S02]  /*1630*/  IADD3.X R17, R60, R53, R17, P0, P1 ;  /* 0x000000353c117210 */ /* 0x000fe400007e2411 */
[----:B------:R-:W-:-:S04]  /*1640*/  LEA R60, P0, R16, UR6, 0x1 ;  /* 0x00000006103c7c11 */ /* 0x000fc8000f8008ff */
[----:B------:R-:W-:Y:S02]  /*1650*/  LEA.HI.X R61, R16, UR7, R17, 0x1, P0 ;  /* 0x00000007103d7c11 */ /* 0x000fe400080f0c11 */
[----:B-1----:R-:W1:Y:S04]  /*1660*/  LDS.128 R16, [R21] ;  /* 0x0000000015107984 */ /* 0x002e680000000c00 */
[----:B------:R3:W5:Y:S01]  /*1670*/  LDG.E.CONSTANT R65, desc[UR10][R60.64] ;  /* 0x0000000a3c417981 */ /* 0x000762000c1e9900 */
[C---:B-1----:R-:W-:Y:S01]  /*1680*/  IMAD.U32 R67, R17.reuse, 0x10000, RZ ;  /* 0x0001000011437824 */ /* 0x042fe200078e00ff */
[----:B------:R-:W-:-:S05]  /*1690*/  PRMT R17, R17, 0x7632, R17 ;  /* 0x0000763211117816 */ /* 0x000fca0000000011 */
[----:B------:R-:W-:Y:S02]  /*16a0*/  IMAD.U32 R17, R17, 0x10000, RZ ;  /* 0x0001000011117824 */ /* 0x000fe400078e00ff */
[C---:B--2---:R-:W-:Y:S01]  /*16b0*/  IMAD.U32 R68, R64.reuse, 0x10000, RZ ;  /* 0x0001000040447824 */ /* 0x044fe200078e00ff */
[----:B------:R-:W-:-:S03]  /*16c0*/  PRMT R64, R64, 0x7632, R64 ;  /* 0x0000763240407816 */ /* 0x000fc60000000040 */
[----:B0-----:R-:W-:Y:S02]  /*16d0*/  FMUL.FTZ R63, R67, R68 ;  /* 0x00000044433f7220 */ /* 0x001fe40000410000 */
[----:B------:R-:W-:-:S04]  /*16e0*/  IMAD.U32 R64, R64, 0x10000, RZ ;  /* 0x0001000040407824 */ /* 0x000fc800078e00ff */
[----:B------:R-:W-:Y:S01]  /*16f0*/  FMUL.FTZ R17, R17, R64 ;  /* 0x0000004011117220 */ /* 0x000fe20000410000 */
        /* <DEDUP_REMOVED lines=8> */
[----:B------:R-:W-:Y:S01]  /*1780*/  SHF.L.U32 R16, R18, 0x10, RZ ;  /* 0x0000001012107819 */ /* 0x000fe200000006ff */
[----:B----4-:R-:W-:Y:S01]  /*1790*/  IMAD.U32 R17, R62, 0x10000, RZ ;  /* 0x000100003e117824 */ /* 0x010fe200078e00ff */
[----:B------:R-:W-:Y:S02]  /*17a0*/  PRMT R18, R18, 0x7632, R18 ;  /* 0x0000763212127816 */ /* 0x000fe40000000012 */
[----:B------:R-:W-:Y:S01]  /*17b0*/  PRMT R62, R62, 0x7632, R62 ;  /* 0x000076323e3e7816 */ /* 0x000fe2000000003e */
[----:B------:R-:W-:Y:S01]  /*17c0*/  FFMA.FTZ R63, R16, R17, R63 ;  /* 0x00000011103f7223 */ /* 0x000fe2000001003f */
[----:B------:R-:W-:Y:S01]  /*17d0*/  IADD3 R17, P0, P1, R6, R52, R25 ;  /* 0x0000003406117210 */ /* 0x000fe2000791e019 */
[----:B------:R-:W-:Y:S02]  /*17e0*/  IMAD.U32 R61, R18, 0x10000, RZ ;  /* 0x00010000123d7824 */ /* 0x000fe400078e00ff */
[----:B------:R-:W-:Y:S01]  /*17f0*/  IMAD.U32 R18, R62, 0x10000, RZ ;  /* 0x000100003e127824 */ /* 0x000fe200078e00ff */
[----:B------:R-:W-:-:S02]  /*1800*/  LEA R16, P2, R17, UR6, 0x1 ;  /* 0x0000000611107c11 */ /* 0x000fc4000f8408ff */
[----:B------:R-:W-:Y:S01]  /*1810*/  IADD3.X R64, R41, R53, R32, P0, P1 ;  /* 0x0000003529407210 */ /* 0x000fe200007e2420 */
[----:B------:R-:W-:-:S03]  /*1820*/  FFMA.FTZ R18, R61, R18, R60 ;  /* 0x000000123d127223 */ /* 0x000fc6000001003c */
[----:B------:R-:W-:Y:S01]  /*1830*/  LEA.HI.X R17, R17, UR7, R64, 0x1, P2 ;  /* 0x0000000711117c11 */ /* 0x000fe200090f0c40 */
[----:B------:R-:W-:Y:S01]  /*1840*/  IMAD.U32 R64, R19, 0x10000, RZ ;  /* 0x0001000013407824 */ /* 0x000fe200078e00ff */
[----:B------:R-:W-:Y:S01]  /*1850*/  IADD3 R61, P0, P1, R5, R52, R26 ;  /* 0x00000034053d7210 */ /* 0x000fe2000791e01a */
[----:B-----5:R-:W-:Y:S02]  /*1860*/  IMAD.U32 R60, R65, 0x10000, RZ ;  /* 0x00010000413c7824 */ /* 0x020fe400078e00ff */
[----:B------:R0:W2:Y:S01]  /*1870*/  LDG.E.CONSTANT R62, desc[UR10][R16.64] ;  /* 0x0000000a103e7981 */ /* 0x0000a2000c1e9900 */
[----:B------:R-:W-:Y:S01]  /*1880*/  IADD3.X R66, R43, R53, R34, P0, P1 ;  /* 0x000000352b427210 */ /* 0x000fe200007e2422 */
[----:B------:R-:W-:Y:S01]  /*1890*/  FFMA.FTZ R64, R64, R60, R63 ;  /* 0x0000003c40407223 */ /* 0x000fe2000001003f */
[----:B------:R-:W-:-:S04]  /*18a0*/  LEA R60, P2, R61, UR6, 0x1 ;  /* 0x000000063d3c7c11 */ /* 0x000fc8000f8408ff */
[----:B------:R-:W-:-:S05]  /*18b0*/  LEA.HI.X R61, R61, UR7, R66, 0x1, P2 ;  /* 0x000000073d3d7c11 */ /* 0x000fca00090f0c42 */
[----:B------:R1:W3:Y:S01]  /*18c0*/  LDG.E.CONSTANT R63, desc[UR10][R60.64] ;  /* 0x0000000a3c3f7981 */ /* 0x0002e2000c1e9900 */
[----:B------:R-:W-:Y:S02]  /*18d0*/  PRMT R19, R19, 0x7632, R19 ;  /* 0x0000763213137816 */ /* 0x000fe40000000013 */
[----:B------:R-:W-:-:S03]  /*18e0*/  PRMT R65, R65, 0x7632, R65 ;  /* 0x0000763241417816 */ /* 0x000fc60000000041 */
[----:B------:R-:W-:Y:S02]  /*18f0*/  IMAD.U32 R19, R19, 0x10000, RZ ;  /* 0x0001000013137824 */ /* 0x000fe400078e00ff */
[----:B------:R-:W-:-:S04]  /*1900*/  IMAD.U32 R65, R65, 0x10000, RZ ;  /* 0x0001000041417824 */ /* 0x000fc800078e00ff */
[----:B------:R-:W-:Y:S02]  /*1910*/  FFMA.FTZ R65, R19, R65, R18 ;  /* 0x0000004113417223 */ /* 0x000fe40000010012 */
[----:B0-----:R-:W0:Y:S02]  /*1920*/  LDS.128 R16, [R21+0x10] ;  /* 0x0000100015107984 */ /* 0x001e240000000c00 */
[C---:B0-----:R-:W-:Y:S01]  /*1930*/  IMAD.U32 R67, R16.reuse, 0x10000, RZ ;  /* 0x0001000010437824 */ /* 0x041fe200078e00ff */
[----:B------:R-:W-:Y:S02]  /*1940*/  PRMT R16, R16, 0x7632, R16 ;  /* 0x0000763210107816 */ /* 0x000fe40000000010 */
[----:B-1----:R-:W-:-:S03]  /*1950*/  SHF.L.U32 R61, R17, 0x10, RZ ;  /* 0x00000010113d7819 */ /* 0x002fc600000006ff */
[----:B------:R-:W-:Y:S02]  /*1960*/  IMAD.U32 R16, R16, 0x10000, RZ ;  /* 0x0001000010107824 */ /* 0x000fe400078e00ff */
[C---:B--2---:R-:W-:Y:S01]  /*1970*/  IMAD.U32 R66, R62.reuse, 0x10000, RZ ;  /* 0x000100003e427824 */ /* 0x044fe200078e00ff */
[----:B------:R-:W-:-:S03]  /*1980*/  PRMT R62, R62, 0x7632, R62 ;  /* 0x000076323e3e7816 */ /* 0x000fc6000000003e */
[----:B------:R-:W-:Y:S02]  /*1990*/  FFMA.FTZ R64, R67, R66, R64 ;  /* 0x0000004243407223 */ /* 0x000fe40000010040 */
[----:B------:R-:W-:-:S04]  /*19a0*/  IMAD.U32 R62, R62, 0x10000, RZ ;  /* 0x000100003e3e7824 */ /* 0x000fc800078e00ff */
[----:B------:R-:W-:Y:S01]  /*19b0*/  FFMA.FTZ R65, R16, R62, R65 ;  /* 0x0000003e10417223 */ /* 0x000fe20000010041 */
[----:B---3--:R-:W-:-:S04]  /*19c0*/  IMAD.U32 R16, R63, 0x10000, RZ ;  /* 0x000100003f107824 */ /* 0x008fc800078e00ff */
        /* <DEDUP_REMOVED lines=11> */
[----:B------:R-:W-:Y:S02]  /*1a80*/  IMAD.U32 R65, R18, 0x10000, RZ ;  /* 0x0001000012417824 */ /* 0x000fe400078e00ff */
        /* <DEDUP_REMOVED lines=9> */
[----:B------:R-:W-:Y:S01]  /*1b20*/  IADD3 R17, P0, P1, R2, R52, R29 ;  /* 0x0000003402117210 */ /* 0x000fe2000791e01d */
[----:B------:R-:W-:Y:S02]  /*1b30*/  IMAD.U32 R61, R18, 0x10000, RZ ;  /* 0x00010000123d7824 */ /* 0x000fe400078e00ff */
[----:B------:R-:W-:Y:S01]  /*1b40*/  IMAD.U32 R60, R60, 0x10000, RZ ;  /* 0x000100003c3c7824 */ /* 0x000fe200078e00ff */
[----:B------:R-:W-:Y:S02]  /*1b50*/  LEA R16, P2, R17, UR6, 0x1 ;  /* 0x0000000611107c11 */ /* 0x000fe4000f8408ff */
[----:B------:R-:W-:Y:S01]  /*1b60*/  IADD3.X R64, R44, R53, R37, P0, P1 ;  /* 0x000000352c407210 */ /* 0x000fe200007e2425 */
[----:B------:R-:W-:Y:S01]  /*1b70*/  FFMA.FTZ R66, R61, R60, R66 ;  /* 0x0000003c3d427223 */ /* 0x000fe20000010042 */
[----:B------:R-:W-:-:S02]  /*1b80*/  IMAD.U32 R18, R19, 0x10000, RZ ;  /* 0x0001000013127824 */ /* 0x000fc400078e00ff */
[----:B------:R-:W-:-:S05]  /*1b90*/  LEA.HI.X R17, R17, UR7, R64, 0x1, P2 ;  /* 0x0000000711117c11 */ /* 0x000fca00090f0c40 */
[----:B------:R-:W3:Y:S01]  /*1ba0*/  LDG.E.CONSTANT R64, desc[UR10][R16.64] ;  /* 0x0000000a10407981 */ /* 0x000ee2000c1e9900 */
[----:B------:R-:W-:-:S05]  /*1bb0*/  PRMT R19, R19, 0x7632, R19 ;  /* 0x0000763213137816 */ /* 0x000fca0000000013 */
[----:B------:R-:W-:Y:S02]  /*1bc0*/  IMAD.U32 R19, R19, 0x10000, RZ ;  /* 0x0001000013137824 */ /* 0x000fe400078e00ff */
[----:B--2---:R-:W-:-:S04]  /*1bd0*/  IMAD.U32 R60, R62, 0x10000, RZ ;  /* 0x000100003e3c7824 */ /* 0x004fc800078e00ff */
[----:B------:R-:W-:Y:S01]  /*1be0*/  FFMA.FTZ R65, R18, R60, R65 ;  /* 0x0000003c12417223 */ /* 0x000fe20000010041 */
[----:B------:R-:W-:-:S04]  /*1bf0*/  IADD3 R18, P0, P1, R0, R52, R31 ;  /* 0x0000003400127210 */ /* 0x000fc8000791e01f */
[----:B------:R-:W-:Y:S02]  /*1c00*/  LEA R60, P2, R18, UR6, 0x1 ;  /* 0x00000006123c7c11 */ /* 0x000fe4000f8408ff */
[----:B------:R-:W-:-:S04]  /*1c10*/  IADD3.X R61, R47, R53, R38, P0, P1 ;  /* 0x000000352f3d7210 */ /* 0x000fc800007e2426 */
[----:B------:R-:W-:-:S05]  /*1c20*/  LEA.HI.X R61, R18, UR7, R61, 0x1, P2 ;  /* 0x00000007123d7c11 */ /* 0x000fca00090f0c3d */
[----:B------:R0:W2:Y:S01]  /*1c30*/  LDG.E.CONSTANT R63, desc[UR10][R60.64] ;  /* 0x0000000a3c3f7981 */ /* 0x0000a2000c1e9900 */
[----:B------:R-:W-:Y:S01]  /*1c40*/  PRMT R62, R62, 0x7632, R62 ;  /* 0x000076323e3e7816 */ /* 0x000fe2000000003e */
[C---:B---3--:R-:W-:Y:S01]  /*1c50*/  IMAD.U32 R67, R64.reuse, 0x10000, RZ ;  /* 0x0001000040437824 */ /* 0x048fe200078e00ff */
[----:B------:R-:W-:-:S03]  /*1c60*/  PRMT R64, R64, 0x7632, R64 ;  /* 0x0000763240407816 */ /* 0x000fc60000000040 */
[----:B------:R-:W-:-:S04]  /*1c70*/  IMAD.U32 R16, R62, 0x10000, RZ ;  /* 0x000100003e107824 */ /* 0x000fc800078e00ff */
[----:B------:R-:W-:Y:S02]  /*1c80*/  FFMA.FTZ R66, R19, R16, R66 ;  /* 0x0000001013427223 */ /* 0x000fe40000010042 */
[----:B------:R-:W1:Y:S02]  /*1c90*/  LDS.128 R16, [R21+0x20] ;  /* 0x0000200015107984 */ /* 0x000e640000000c00 */
[C---:B-1----:R-:W-:Y:S02]  /*1ca0*/  SHF.L.U32 R62, R16.reuse, 0x10, RZ ;  /* 0x00000010103e7819 */ /* 0x042fe400000006ff */
[----:B------:R-:W-:-:S03]  /*1cb0*/  PRMT R16, R16, 0x7632, R16 ;  /* 0x0000763210107816 */ /* 0x000fc60000000010 */
[----:B------:R-:W-:Y:S02]  /*1cc0*/  FFMA.FTZ R65, R62, R67, R65 ;  /* 0x000000433e417223 */ /* 0x000fe40000010041 */
[----:B0-----:R-:W-:Y:S02]  /*1cd0*/  IMAD.U32 R61, R16, 0x10000, RZ ;  /* 0x00010000103d7824 */ /* 0x001fe400078e00ff */
[----:B------:R-:W-:-:S04]  /*1ce0*/  IMAD.U32 R16, R64, 0x10000, RZ ;  /* 0x0001000040107824 */ /* 0x000fc800078e00ff */
[----:B------:R-:W-:Y:S01]  /*1cf0*/  FFMA.FTZ R66, R61, R16, R66 ;  /* 0x000000103d427223 */ /* 0x000fe20000010042 */
[----:B------:R-:W-:Y:S01]  /*1d00*/  IMAD.U32 R16, R17, 0x10000, RZ ;  /* 0x0001000011107824 */ /* 0x000fe200078e00ff */
[----:B------:R-:W-:-:S04]  /*1d10*/  IADD3 R61, P0, P1, R14, R52, R33 ;  /* 0x000000340e3d7210 */ /* 0x000fc8000791e021 */
[----:B------:R-:W-:Y:S01]  /*1d20*/  IADD3.X R62, R46, R53, R39, P0, P1 ;  /* 0x000000352e3e7210 */ /* 0x000fe200007e2427 */
[----:B--2---:R-:W-:-:S04]  /*1d30*/  IMAD.U32 R60, R63, 0x10000, RZ ;  /* 0x000100003f3c7824 */ /* 0x004fc800078e00ff */
[----:B------:R-:W-:Y:S01]  /*1d40*/  FFMA.FTZ R16, R16, R60, R65 ;  /* 0x0000003c10107223 */ /* 0x000fe20000010041 */
[----:B------:R-:W-:-:S04]  /*1d50*/  LEA R60, P2, R61, UR6, 0x1 ;  /* 0x000000063d3c7c11 */ /* 0x000fc8000f8408ff */
[----:B------:R-:W-:Y:S02]  /*1d60*/  LEA.HI.X R61, R61, UR7, R62, 0x1, P2 ;  /* 0x000000073d3d7c11 */ /* 0x000fe400090f0c3e */
[----:B------:R-:W-:-:S03]  /*1d70*/  IADD3 R62, P0, P1, R15, R52, R30 ;  /* 0x000000340f3e7210 */ /* 0x000fc6000791e01e */
[----:B------:R0:W2:Y:S01]  /*1d80*/  LDG.E.CONSTANT R60, desc[UR10][R60.64] ;  /* 0x0000000a3c3c7981 */ /* 0x0000a2000c1e9900 */
[----:B------:R-:W-:Y:S02]  /*1d90*/  IADD3.X R53, R49, R53, R40, P0, P1 ;  /* 0x0000003531357210 */ /* 0x000fe400007e2428 */
[----:B------:R-:W-:-:S04]  /*1da0*/  LEA R52, P0, R62, UR6, 0x1 ;  /* 0x000000063e347c11 */ /* 0x000fc8000f8008ff */
[----:B------:R-:W-:-:S05]  /*1db0*/  LEA.HI.X R53, R62, UR7, R53, 0x1, P0 ;  /* 0x000000073e357c11 */ /* 0x000fca00080f0c35 */
[----:B------:R1:W3:Y:S01]  /*1dc0*/  LDG.E.CONSTANT R52, desc[UR10][R52.64] ;  /* 0x0000000a34347981 */ /* 0x0002e2000c1e9900 */
[----:B------:R-:W-:Y:S01]  /*1dd0*/  PRMT R17, R17, 0x7632, R17 ;  /* 0x0000763211117816 */ /* 0x000fe20000000011 */
[----:B0-----:R-:W-:Y:S01]  /*1de0*/  IMAD.U32 R61, R18, 0x10000, RZ ;  /* 0x00010000123d7824 */ /* 0x001fe200078e00ff */
[----:B------:R-:W-:Y:S01]  /*1df0*/  PRMT R62, R63, 0x7632, R62 ;  /* 0x000076323f3e7816 */ /* 0x000fe2000000003e */
[----:B------:R-:W-:Y:S02]  /*1e00*/  UMOV UR4, 0xffffffff ;  /* 0xffffffff00047882 */ /* 0x000fe40000000000 */
[----:B------:R-:W-:Y:S02]  /*1e10*/  IMAD.U32 R17, R17, 0x10000, RZ ;  /* 0x0001000011117824 */ /* 0x000fe400078e00ff */
[----:B------:R-:W-:Y:S01]  /*1e20*/  IMAD.U32 R62, R62, 0x10000, RZ ;  /* 0x000100003e3e7824 */ /* 0x000fe200078e00ff */
[----:B-1----:R-:W-:-:S03]  /*1e30*/  PRMT R53, R19, 0x7632, R53 ;  /* 0x0000763213357816 */ /* 0x002fc60000000035 */
[----:B------:R-:W-:Y:S01]  /*1e40*/  FFMA.FTZ R17, R17, R62, R66 ;  /* 0x0000003e11117223 */ /* 0x000fe20000010042 */
[----:B------:R-:W-:Y:S02]  /*1e50*/  PRMT R62, R18, 0x7632, R62 ;  /* 0x00007632123e7816 */ /* 0x000fe4000000003e */
[----:B------:R-:W-:-:S03]  /*1e60*/  SHF.L.U32 R19, R19, 0x10, RZ ;  /* 0x0000001013137819 */ /* 0x000fc600000006ff */
[----:B------:R-:W-:Y:S01]  /*1e70*/  IMAD.U32 R62, R62, 0x10000, RZ ;  /* 0x000100003e3e7824 */ /* 0x000fe200078e00ff */
[C---:B--2---:R-:W-:Y:S01]  /*1e80*/  PRMT R63, R60.reuse, 0x7632, R63 ;  /* 0x000076323c3f7816 */ /* 0x044fe2000000003f */
[----:B------:R-:W-:-:S04]  /*1e90*/  IMAD.U32 R60, R60, 0x10000, RZ ;  /* 0x000100003c3c7824 */ /* 0x000fc800078e00ff */
[----:B------:R-:W-:Y:S02]  /*1ea0*/  IMAD.U32 R18, R63, 0x10000, RZ ;  /* 0x000100003f127824 */ /* 0x000fe400078e00ff */
[----:B------:R-:W-:Y:S02]  /*1eb0*/  FFMA.FTZ R16, R61, R60, R16 ;  /* 0x0000003c3d107223 */ /* 0x000fe40000010010 */
[----:B------:R-:W-:Y:S01]  /*1ec0*/  FFMA.FTZ R17, R62, R18, R17 ;  /* 0x000000123e117223 */ /* 0x000fe20000010011 */
[----:B------:R-:W-:Y:S01]  /*1ed0*/  IMAD.U32 R18, R53, 0x10000, RZ ;  /* 0x0001000035127824 */ /* 0x000fe200078e00ff */
[C---:B---3--:R-:W-:Y:S01]  /*1ee0*/  PRMT R60, R52.reuse, 0x7632, R60 ;  /* 0x00007632343c7816 */ /* 0x048fe2000000003c */
[----:B------:R-:W-:-:S04]  /*1ef0*/  IMAD.U32 R52, R52, 0x10000, RZ ;  /* 0x0001000034347824 */ /* 0x000fc800078e00ff */
        /* <DEDUP_REMOVED lines=8> */
.L_x_20393:
        /* <DEDUP_REMOVED lines=11> */
.L_x_20354:
[----:B------:R-:W-:Y:S05]  /*2030*/  BSYNC B1 ;  /* 0x0000000000017941 */ /* 0x000fea0003800000 */
.L_x_20353:
[----:B------:R-:W-:Y:S01]  /*2040*/  IADD3 R48, P0, R48, 0x10, RZ ;  /* 0x0000001030307810 */ /* 0x000fe20007f1e0ff */
[----:B-1----:R-:W-:Y:S02]  /*2050*/  VIADD R59, R59, 0x80 ;  /* 0x000000803b3b7836 */ /* 0x002fe40000000000 */
[----:B------:R-:W-:Y:S02]  /*2060*/  VIADD R56, R56, 0x20 ;  /* 0x0000002038387836 */ /* 0x000fe40000000000 */
[----:B------:R-:W-:Y:S01]  /*2070*/  IMAD.X R57, RZ, RZ, R57, P0 ;  /* 0x000000ffff397224 */ /* 0x000fe200000e0639 */
[----:B------:R-:W-:Y:S07]  /*2080*/  @!P1 BRA `(.L_x_20355) ;  /* 0xfffffff000ec9947 */ /* 0x000fee000383ffff */
[----:B------:R-:W-:Y:S05]  /*2090*/  BRA `(.L_x_20350) ;  /* 0x0000000c007c7947 */ /* 0x000fea0003800000 */
.L_x_20351:
[----:B------:R-:W-:Y:S01]  /*20a0*/  SHF.R.S32.HI R55, RZ, 0x1f, R16 ;  /* 0x0000001fff377819 */ /* 0x000fe20000011410 */
[----:B------:R-:W-:Y:S01]  /*20b0*/  VIADD R19, R19, 0xe0 ;  /* 0x000000e013137836 */ /* 0x000fe20000000000 */
[----:B------:R-:W-:Y:S02]  /*20c0*/  ULDC.64 UR4, c[0x0][0x238] ;  /* 0x00008e0000047ab9 */ /* 0x000fe40000000a00 */
[----:B------:R-:W-:Y:S02]  /*20d0*/  LEA.HI R55, R55, R16, RZ, 0x5 ;  /* 0x0000001037377211 */ /* 0x000fe400078f28ff */
[----:B------:R-:W-:Y:S02]  /*20e0*/  LEA R19, R18, R19, 0x18 ;  /* 0x0000001312137211 */ /* 0x000fe400078ec0ff */
[----:B------:R-:W-:-:S04]  /*20f0*/  SHF.R.S32.HI R54, RZ, 0x5, R55 ;  /* 0x00000005ff367819 */ /* 0x000fc80000011437 */
[C---:B------:R-:W-:Y:S01]  /*2100*/  IADD3 R17, P0, R54.reuse, R17, RZ ;  /* 0x0000001136117210 */ /* 0x040fe20007f1e0ff */
[----:B------:R-:W-:Y:S02]  /*2110*/  IMAD R56, R54, 0x8, R11 ;  /* 0x0000000836387824 */ /* 0x000fe400078e020b */
[----:B------:R-:W-:Y:S01]  /*2120*/  IMAD.MOV.U32 R11, RZ, RZ, -0x800001 ;  /* 0xff7fffffff0b7424 */ /* 0x000fe200078e00ff */
[----:B------:R-:W-:Y:S01]  /*2130*/  LEA R58, P1, R17, UR4, 0x2 ;  /* 0x00000004113a7c11 */ /* 0x000fe2000f8210ff */
[----:B------:R-:W-:Y:S01]  /*2140*/  IMAD.U32 R55, R56, 0x4, R19 ;  /* 0x0000000438377824 */ /* 0x000fe200078e0013 */
[----:B------:R-:W-:Y:S02]  /*2150*/  LEA.HI.X.SX32 R16, R54, R53, 0x1, P0 ;  /* 0x0000003536107211 */ /* 0x000fe400000f0eff */
[----:B------:R-:W-:Y:S02]  /*2160*/  IADD3 R57, -R13, 0x1, R56 ;  /* 0x000000010d397810 */ /* 0x000fe40007ffe138 */
[----:B------:R-:W-:-:S07]  /*2170*/  LEA.HI.X R59, R17, UR5, R16, 0x2, P1 ;  /* 0x00000005113b7c11 */ /* 0x000fce00088f1410 */
.L_x_20359:
[----:B------:R-:W2:Y:S01]  /*2180*/  LDG.E.CONSTANT R17, desc[UR10][R58.64] ;  /* 0x0000000a3a117981 */ /* 0x000ea2000c1e9900 */
[----:B------:R-:W-:Y:S01]  /*2190*/  MOV R52, R50 ;  /* 0x0000003200347202 */ /* 0x000fe20000000f00 */
[----:B0-----:R-:W-:Y:S01]  /*21a0*/  IMAD.MOV.U32 R53, RZ, RZ, R51 ;  /* 0x000000ffff357224 */ /* 0x001fe200078e0033 */
        /* <DEDUP_REMOVED lines=17> */
[----:B------:R-:W-:-:S05]  /*22c0*/  IMAD.X R60, R60, 0x1, R53, P0 ;  /* 0x000000013c3c7824 */ /* 0x000fca00000e0635 */
[----:B------:R-:W-:Y:S02]  /*22d0*/  LEA.HI.X R19, R19, UR15, R60, 0x1, P1 ;  /* 0x0000000f13137c11 */ /* 0x000fe400088f0c3c */
[----:B------:R-:W-:-:S03]  /*22e0*/  IADD3 R60, P0, P1, R8, R52, R23 ;  /* 0x00000034083c7210 */ /* 0x000fc6000791e017 */
[----:B------:R1:W3:Y:S01]  /*22f0*/  LDG.E.CONSTANT R66, desc[UR10][R18.64] ;  /* 0x0000000a12427981 */ /* 0x0002e2000c1e9900 */
[-C--:B------:R-:W-:Y:S02]  /*2300*/  IADD3.X R61, R62, R53.reuse, R61, P0, P1 ;  /* 0x000000353e3d7210 */ /* 0x080fe400007e243d */
[C---:B------:R-:W-:Y:S02]  /*2310*/  LEA R62, P0, R60.reuse, UR14, 0x1 ;  /* 0x0000000e3c3e7c11 */ /* 0x040fe4000f8008ff */
[--C-:B0-----:R-:W-:Y:S02]  /*2320*/  SHF.R.S32.HI R17, RZ, 0x1f, R24.reuse ;  /* 0x0000001fff117819 */ /* 0x101fe40000011418 */
[----:B------:R-:W-:Y:S02]  /*2330*/  LEA.HI.X R63, R60, UR15, R61, 0x1, P0 ;  /* 0x0000000f3c3f7c11 */ /* 0x000fe400080f0c3d */
[----:B------:R-:W-:Y:S02]  /*2340*/  SHF.R.S32.HI R60, RZ, 0x1f, R7 ;  /* 0x0000001fff3c7819 */ /* 0x000fe40000011407 */
[----:B------:R-:W-:Y:S01]  /*2350*/  IADD3 R16, P0, P1, R7, R52, R24 ;  /* 0x0000003407107210 */ /* 0x000fe2000791e018 */
[----:B------:R0:W4:Y:S03]  /*2360*/  LDG.E.CONSTANT R62, desc[UR10][R62.64] ;  /* 0x0000000a3e3e7981 */ /* 0x000126000c1e9900 */
[----:B------:R-:W-:-:S02]  /*2370*/  IADD3.X R17, R60, R53, R17, P0, P1 ;  /* 0x000000353c117210 */ /* 0x000fc400007e2411 */
        /* <DEDUP_REMOVED lines=17> */
[----:B------:R-:W-:Y:S01]  /*2490*/  IMAD.U32 R16, R16, 0x10000, RZ ;  /* 0x0001000010107824 */ /* 0x000fe200078e00ff */
[----:B------:R-:W-:Y:S01]  /*24a0*/  SHF.L.U32 R64, R18, 0x10, RZ ;  /* 0x0000001012407819 */ /* 0x000fe200000006ff */
[----:B------:R-:W-:Y:S01]  /*24b0*/  IMAD.U32 R60, R66, 0x10000, RZ ;  /* 0x00010000423c7824 */ /* 0x000fe200078e00ff */
[----:B------:R-:W-:-:S03]  /*24c0*/  PRMT R18, R18, 0x7632, R18 ;  /* 0x0000763212127816 */ /* 0x000fc60000000012 */
[----:B------:R-:W-:Y:S01]  /*24d0*/  FFMA.FTZ R60, R16, R60, R17 ;  /* 0x0000003c103c7223 */ /* 0x000fe20000010011 */
[C---:B----4-:R-:W-:Y:S01]  /*24e0*/  IMAD.U32 R16, R62.reuse, 0x10000, RZ ;  /* 0x000100003e107824 */ /* 0x050fe200078e00ff */
[----:B------:R-:W-:Y:S01]  /*24f0*/  PRMT R62, R62, 0x7632, R62 ;  /* 0x000076323e3e7816 */ /* 0x000fe2000000003e */
[----:B------:R-:W-:Y:S01]  /*2500*/  IMAD.U32 R61, R18, 0x10000, RZ ;  /* 0x00010000123d7824 */ /* 0x000fe200078e00ff */
[----:B------:R-:W-:Y:S01]  /*2510*/  IADD3 R17, P0, P1, R6, R52, R25 ;  /* 0x0000003406117210 */ /* 0x000fe2000791e019 */
[----:B------:R-:W-:Y:S02]  /*2520*/  FFMA.FTZ R64, R64, R16, R63 ;  /* 0x0000001040407223 */ /* 0x000fe4000001003f */
[----:B------:R-:W-:Y:S01]  /*2530*/  IMAD.U32 R18, R62, 0x10000, RZ ;  /* 0x000100003e127824 */ /* 0x000fe200078e00ff */
[----:B------:R-:W-:Y:S02]  /*2540*/  LEA R16, P2, R17, UR14, 0x1 ;  /* 0x0000000e11107c11 */ /* 0x000fe4000f8408ff */
[----:B------:R-:W-:Y:S01]  /*2550*/  IADD3.X R66, R41, R53, R32, P0, P1 ;  /* 0x0000003529427210 */ /* 0x000fe200007e2420 */
[----:B------:R-:W-:Y:S01]  /*2560*/  FFMA.FTZ R18, R61, R18, R60 ;  /* 0x000000123d127223 */ /* 0x000fe2000001003c */
[----:B------:R-:W-:-:S02]  /*2570*/  IMAD.U32 R61, R19, 0x10000, RZ ;  /* 0x00010000133d7824 */ /* 0x000fc400078e00ff */
[----:B------:R-:W-:Y:S01]  /*2580*/  LEA.HI.X R17, R17, UR15, R66, 0x1, P2 ;  /* 0x0000000f11117c11 */ /* 0x000fe200090f0c42 */
[----:B-----5:R-:W-:-:S04]  /*2590*/  IMAD.U32 R60, R65, 0x10000, RZ ;  /* 0x00010000413c7824 */ /* 0x020fc800078e00ff */
[----:B------:R-:W-:Y:S01]  /*25a0*/  FFMA.FTZ R64, R61, R60, R64 ;  /* 0x0000003c3d407223 */ /* 0x000fe20000010040 */
[----:B------:R-:W-:Y:S01]  /*25b0*/  IADD3 R61, P0, P1, R5, R52, R26 ;  /* 0x00000034053d7210 */ /* 0x000fe2000791e01a */
[----:B------:R0:W2:Y:S03]  /*25c0*/  LDG.E.CONSTANT R63, desc[UR10][R16.64] ;  /* 0x0000000a103f7981 */ /* 0x0000a6000c1e9900 */
        /* <DEDUP_REMOVED lines=37> */
[----:B------:R-:W-:-:S06]  /*2820*/  LEA.HI.X R63, R16, UR15, R17, 0x1, P2 ;  /* 0x0000000f103f7c11 */ /* 0x000fcc00090f0c11 */
        /* <DEDUP_REMOVED lines=21> */
[----:B------:R-:W-:-:S05]  /*2980*/  PRMT R63, R63, 0x7632, R63 ;  /* 0x000076323f3f7816 */ /* 0x000fca000000003f */
[----:B------:R-:W-:-:S04]  /*2990*/  IMAD.U32 R63, R63, 0x10000, RZ ;  /* 0x000100003f3f7824 */ /* 0x000fc800078e00ff */
[----:B------:R-:W-:Y:S01]  /*29a0*/  FFMA.FTZ R66, R19, R63, R66 ;  /* 0x0000003f13427223 */ /* 0x000fe20000010042 */
[C---:B---3--:R-:W-:Y:S01]  /*29b0*/  IMAD.U32 R63, R64.reuse, 0x10000, RZ ;  /* 0x00010000403f7824 */ /* 0x048fe200078e00ff */
[----:B------:R-:W1:Y:S01]  /*29c0*/  LDS.128 R16, [R21+0x20] ;  /* 0x0000200015107984 */ /* 0x000e620000000c00 */
[----:B------:R-:W-:Y:S02]  /*29d0*/  PRMT R64, R64, 0x7632, R64 ;  /* 0x0000763240407816 */ /* 0x000fe40000000040 */
[C---:B-1----:R-:W-:Y:S01]  /*29e0*/  SHF.L.U32 R68, R16.reuse, 0x10, RZ ;  /* 0x0000001010447819 */ /* 0x042fe200000006ff */
[----:B0-----:R-:W-:Y:S01]  /*29f0*/  IMAD.U32 R60, R17, 0x10000, RZ ;  /* 0x00010000113c7824 */ /* 0x001fe200078e00ff */
[----:B------:R-:W-:-:S03]  /*2a00*/  PRMT R16, R16, 0x7632, R16 ;  /* 0x0000763210107816 */ /* 0x000fc60000000010 */
[----:B------:R-:W-:Y:S02]  /*2a10*/  FFMA.FTZ R63, R68, R63, R65 ;  /* 0x0000003f443f7223 */ /* 0x000fe40000010041 */
[----:B------:R-:W-:Y:S02]  /*2a20*/  IMAD.U32 R61, R16, 0x10000, RZ ;  /* 0x00010000103d7824 */ /* 0x000fe400078e00ff */
[----:B------:R-:W-:-:S04]  /*2a30*/  IMAD.U32 R16, R64, 0x10000, RZ ;  /* 0x0001000040107824 */ /* 0x000fc800078e00ff */
[----:B------:R-:W-:Y:S01]  /*2a40*/  FFMA.FTZ R16, R61, R16, R66 ;  /* 0x000000103d107223 */ /* 0x000fe20000010042 */
        /* <DEDUP_REMOVED lines=8> */
[----:B------:R-:W-:Y:S02]  /*2ad0*/  IADD3.X R53, R49, R53, R40, P0, P1 ;  /* 0x0000003531357210 */ /* 0x000fe400007e2428 */
[----:B------:R-:W-:-:S04]  /*2ae0*/  LEA R52, P0, R64, UR14, 0x1 ;  /* 0x0000000e40347c11 */ /* 0x000fc8000f8008ff */
[----:B------:R-:W-:-:S05]  /*2af0*/  LEA.HI.X R53, R64, UR15, R53, 0x1, P0 ;  /* 0x0000000f40357c11 */ /* 0x000fca00080f0c35 */
[----:B------:R0:W3:Y:S01]  /*2b00*/  LDG.E.CONSTANT R52, desc[UR10][R52.64] ;  /* 0x0000000a34347981 */ /* 0x0000e2000c1e9900 */
[----:B------:R-:W-:Y:S01]  /*2b10*/  PRMT R17, R17, 0x7632, R17 ;  /* 0x0000763211117816 */ /* 0x000fe20000000011 */
[----:B------:R-:W-:Y:S01]  /*2b20*/  UMOV UR4, 0xffffffff ;  /* 0xffffffff00047882 */ /* 0x000fe20000000000 */
[----:B------:R-:W-:Y:S01]  /*2b30*/  PRMT R62, R62, 0x7632, R62 ;  /* 0x000076323e3e7816 */ /* 0x000fe2000000003e */
[----:B------:R-:W1:Y:S02]  /*2b40*/  S2R R64, SR_TID.X ;  /* 0x0000000000407919 */ /* 0x000e640000002100 */
[----:B------:R-:W-:Y:S02]  /*2b50*/  IMAD.U32 R17, R17, 0x10000, RZ ;  /* 0x0001000011117824 */ /* 0x000fe400078e00ff */
[----:B------:R-:W-:-:S04]  /*2b60*/  IMAD.U32 R62, R62, 0x10000, RZ ;  /* 0x000100003e3e7824 */ /* 0x000fc800078e00ff */
[----:B------:R-:W-:Y:S01]  /*2b70*/  FFMA.FTZ R16, R17, R62, R16 ;  /* 0x0000003e11107223 */ /* 0x000fe20000010010 */
[C---:B------:R-:W-:Y:S01]  /*2b80*/  PRMT R17, R18.reuse, 0x7632, R17 ;  /* 0x0000763212117816 */ /* 0x040fe20000000011 */
[----:B------:R-:W-:-:S04]  /*2b90*/  IMAD.U32 R18, R18, 0x10000, RZ ;  /* 0x0001000012127824 */ /* 0x000fc800078e00ff */
[----:B------:R-:W-:Y:S01]  /*2ba0*/  IMAD.U32 R17, R17, 0x10000, RZ ;  /* 0x0001000011117824 */ /* 0x000fe200078e00ff */
[C---:B--2---:R-:W-:Y:S01]  /*2bb0*/  PRMT R61, R60.reuse, 0x7632, R61 ;  /* 0x000076323c3d7816 */ /* 0x044fe2000000003d */
[----:B------:R-:W-:-:S04]  /*2bc0*/  IMAD.U32 R60, R60, 0x10000, RZ ;  /* 0x000100003c3c7824 */ /* 0x000fc800078e00ff */
[----:B0-----:R-:W-:Y:S02]  /*2bd0*/  IMAD.U32 R53, R61, 0x10000, RZ ;  /* 0x000100003d357824 */ /* 0x001fe400078e00ff */
[----:B------:R-:W-:Y:S02]  /*2be0*/  FFMA.FTZ R18, R18, R60, R63 ;  /* 0x0000003c12127223 */ /* 0x000fe4000001003f */
[----:B------:R-:W-:Y:S01]  /*2bf0*/  FFMA.FTZ R16, R17, R53, R16 ;  /* 0x0000003511107223 */ /* 0x000fe20000010010 */
[C---:B------:R-:W-:Y:S01]  /*2c00*/  SHF.L.U32 R17, R19.reuse, 0x10, RZ ;  /* 0x0000001013117819 */ /* 0x040fe200000006ff */
[C---:B---3--:R-:W-:Y:S01]  /*2c10*/  IMAD.U32 R53, R52.reuse, 0x10000, RZ ;  /* 0x0001000034357824 */ /* 0x048fe200078e00ff */
[----:B------:R-:W-:Y:S02]  /*2c20*/  PRMT R52, R52, 0x7632, R52 ;  /* 0x0000763234347816 */ /* 0x000fe40000000034 */
[----:B------:R-:W-:Y:S01]  /*2c30*/  PRMT R19, R19, 0x7632, R19 ;  /* 0x0000763213137816 */ /* 0x000fe20000000013 */
[----:B------:R-:W-:Y:S01]  /*2c40*/  FFMA.FTZ R18, R17, R53, R18 ;  /* 0x0000003511127223 */ /* 0x000fe20000010012 */
[----:B-1----:R-:W-:Y:S01]  /*2c50*/  SHF.R.S32.HI R53, RZ, 0x1f, R64 ;  /* 0x0000001fff357819 */ /* 0x002fe20000011440 */
[----:B------:R-:W-:-:S02]  /*2c60*/  IMAD.U32 R17, R52, 0x10000, RZ ;  /* 0x0001000034117824 */ /* 0x000fc400078e00ff */
[----:B------:R-:W-:Y:S01]  /*2c70*/  IMAD.U32 R19, R19, 0x10000, RZ ;  /* 0x0001000013137824 */ /* 0x000fe200078e00ff */
[----:B------:R-:W-:Y:S01]  /*2c80*/  LEA.HI R53, R53, R64, RZ, 0x2 ;  /* 0x0000004035357211 */ /* 0x000fe200078f10ff */
[----:B------:R-:W-:Y:S02]  /*2c90*/  VIADD R52, R13, 0x7 ;  /* 0x000000070d347836 */ /* 0x000fe40000000000 */
[----:B------:R-:W-:Y:S01]  /*2ca0*/  FFMA.FTZ R17, R19, R17, R16 ;  /* 0x0000001113117223 */ /* 0x000fe20000010010 */
[----:B------:R-:W-:Y:S02]  /*2cb0*/  LOP3.LUT R53, R53, 0xfffffffc, RZ, 0xc0, !PT ;  /* 0xfffffffc35357812 */ /* 0x000fe400078ec0ff */
[----:B------:R-:W-:-:S03]  /*2cc0*/  SHF.R.S32.HI R19, RZ, 0x1f, R52 ;  /* 0x0000001fff137819 */ /* 0x000fc60000011434 */
[----:B------:R-:W-:Y:S01]  /*2cd0*/  IMAD.IADD R64, R64, 0x1, -R53 ;  /* 0x0000000140407824 */ /* 0x000fe200078e0a35 */
[----:B------:R-:W-:Y:S01]  /*2ce0*/  LEA.HI R19, R19, R52, RZ, 0x3 ;  /* 0x0000003413137211 */ /* 0x000fe200078f18ff */
[----:B------:R-:W-:-:S03]  /*2cf0*/  FADD.FTZ R52, R18, R17 ;  /* 0x0000001112347221 */ /* 0x000fc60000010000 */
[----:B------:R-:W-:Y:S01]  /*2d00*/  SHF.R.S32.HI R61, RZ, 0x3, R19 ;  /* 0x00000003ff3d7819 */ /* 0x000fe20000011413 */
[----:B------:R-:W-:Y:S06]  /*2d10*/  BRA.DIV UR4, `(.L_x_20356) ;  /* 0x0000003204f47947 */ /* 0x000fec000b800000 */
[----:B------:R-:W0:Y:S02]  /*2d20*/  SHFL.BFLY PT, R19, R52, 0x2, 0x1f ;  /* 0x0c401f0034137f89 */ /* 0x000e2400000e0000 */
[----:B0-----:R-:W-:-:S05]  /*2d30*/  FADD.FTZ R53, R52, R19 ;  /* 0x0000001334357221 */ /* 0x001fca0000010000 */
[----:B------:R0:W1:Y:S02]  /*2d40*/  SHFL.BFLY PT, R19, R53, 0x1, 0x1f ;  /* 0x0c201f0035137f89 */ /* 0x00006400000e0000 */
.L_x_20397:
        /* <DEDUP_REMOVED lines=13> */
.L_x_20358:
[----:B------:R-:W-:Y:S05]  /*2e20*/  BSYNC B1 ;  /* 0x0000000000017941 */ /* 0x000fea0003800000 */
.L_x_20357:
[----:B------:R-:W-:Y:S01]  /*2e30*/  IADD3 R58, P0, R58, 0x10, RZ ;  /* 0x000000103a3a7810 */ /* 0x000fe20007f1e0ff */
[----:B-1----:R-:W-:Y:S02]  /*2e40*/  VIADD R55, R55, 0x80 ;  /* 0x0000008037377836 */ /* 0x002fe40000000000 */
[----:B------:R-:W-:Y:S02]  /*2e50*/  VIADD R56, R56, 0x20 ;  /* 0x0000002038387836 */ /* 0x000fe40000000000 */
[----:B------:R-:W-:Y:S02]  /*2e60*/  VIADD R57, R57, 0x20 ;  /* 0x0000002039397836 */ /* 0x000fe40000000000 */
[----:B------:R-:W-:Y:S01]  /*2e70*/  IMAD.X R59, RZ, RZ, R59, P0 ;  /* 0x000000ffff3b7224 */ /* 0x000fe200000e063b */
[----:B------:R-:W-:Y:S06]  /*2e80*/  @!P1 BRA `(.L_x_20359) ;  /* 0xfffffff000bc9947 */ /* 0x000fec000383ffff */
.L_x_20350:
[----:B------:R-:W-:Y:S05]  /*2e90*/  BSYNC B0 ;  /* 0x0000000000007941 */ /* 0x000fea0003800000 */
.L_x_20349:
        /* <DEDUP_REMOVED lines=13> */
.L_x_20402:
[----:B------:R-:W-:Y:S01]  /*2f70*/  ISETP.NE.AND P0, PT, R0, RZ, PT ;  /* 0x000000ff0000720c */ /* 0x000fe20003f05270 */
[----:B------:R-:W-:-:S12]  /*2f80*/  WARPSYNC.ALL ;  /* 0x0000000000007948 */ /* 0x000fd80003800000 */
[----:B------:R-:W3:Y:S01]  /*2f90*/  @!P0 S2R R3, SR_CgaCtaId ;  /* 0x0000000000038919 */ /* 0x000ee20000008800 */
[----:B------:R-:W-:Y:S02]  /*2fa0*/  @!P0 MOV R2, 0x400 ;  /* 0x0000040000028802 */ /* 0x000fe40000000f00 */
[----:B--2---:R-:W-:Y:S02]  /*2fb0*/  @!P0 FMNMX.FTZ R19, R4, R19, !PT ;  /* 0x0000001304138209 */ /* 0x004fe40007810000 */
[----:B------:R-:W-:-:S04]  /*2fc0*/  @!P0 IADD3 R2, R2, 0xc0, RZ ;  /* 0x000000c002028810 */ /* 0x000fc80007ffe0ff */
[----:B---3--:R-:W-:-:S05]  /*2fd0*/  @!P0 LEA R2, R3, R2, 0x18 ;  /* 0x0000000203028211 */ /* 0x008fca00078ec0ff */
        /* <DEDUP_REMOVED lines=10> */
[----:B--2---:R-:W-:Y:S02]  /*3080*/  @!P0 MOV R2, 0x400 ;  /* 0x0000040000028802 */ /* 0x004fe40000000f00 */
[----:B------:R-:W-:-:S03]  /*3090*/  LOP3.LUT R8, R8, 0xfffffff8, RZ, 0xc0, !PT ;  /* 0xfffffff808087812 */ /* 0x000fc600078ec0ff */
[----:B------:R-:W-:-:S05]  /*30a0*/  @!P0 VIADD R2, R2, 0xc0 ;  /* 0x000000c002028836 */ /* 0x000fca0000000000 */
[----:B-1----:R-:W-:-:S05]  /*30b0*/  @!P0 LEA R3, R3, R2, 0x18 ;  /* 0x0000000203038211 */ /* 0x002fca00078ec0ff */
[----:B------:R-:W-:-:S05]  /*30c0*/  @!P0 IMAD R5, R0, 0x4, R3 ;  /* 0x0000000400058824 */ /* 0x000fca00078e0203 */
[----:B------:R-:W1:Y:S04]  /*30d0*/  @!P0 LDS R4, [R5] ;  /* 0x0000000005048984 */ /* 0x000e680000000800 */
[----:B-1----:R-:W1:Y:S02]  /*30e0*/  SHFL.BFLY PT, R3, R4, 0x2, 0x1f ;  /* 0x0c401f0004037f89 */ /* 0x002e6400000e0000 */
[----:B-1----:R-:W-:Y:S01]  /*30f0*/  FMNMX.FTZ R6, R3, R4, !PT ;  /* 0x0000000403067209 */ /* 0x002fe20007810000 */
[----:B------:R-:W-:-:S04]  /*3100*/  IMAD.MOV.U32 R4, RZ, RZ, RZ ;  /* 0x000000ffff047224 */ /* 0x000fc800078e00ff */
        /* <DEDUP_REMOVED lines=22> */
.L_x_20365:
        /* <DEDUP_REMOVED lines=11> */
.L_x_20364:
[----:B------:R-:W-:Y:S05]  /*3320*/  BSYNC B1 ;  /* 0x0000000000017941 */ /* 0x000fea0003800000 */
.L_x_20363:
        /* <DEDUP_REMOVED lines=14> */
.L_x_20368:
        /* <DEDUP_REMOVED lines=21> */
[----:B------:R-:W-:Y:S01]  /*3560*/  FMUL.FTZ R15, R15, 1.4426950216293334961 ;  /* 0x3fb8aa3b0f0f7820 */ /* 0x000fe20000410000 */
[C---:B----4-:R-:W-:Y:S01]  /*3570*/  FADD.FTZ R17, -R2.reuse, R17 ;  /* 0x0000001102117221 */ /* 0x050fe20000010100 */
[----:B0-----:R-:W-:-:S03]  /*3580*/  FADD.FTZ R19, -R2, R19 ;  /* 0x0000001302137221 */ /* 0x001fc60000010100 */
[----:B------:R-:W-:Y:S01]  /*3590*/  FMUL.FTZ R17, R17, 1.4426950216293334961 ;  /* 0x3fb8aa3b11117820 */ /* 0x000fe20000410000 */
[----:B------:R0:W4:Y:S01]  /*35a0*/  MUFU.EX2 R16, R15 ;  /* 0x0000000f00107308 */ /* 0x0001220000000800 */
[----:B------:R-:W-:Y:S01]  /*35b0*/  FMUL.FTZ R19, R19, 1.4426950216293334961 ;  /* 0x3fb8aa3b13137820 */ /* 0x000fe20000410000 */
[C---:B------:R-:W-:Y:S01]  /*35c0*/  FADD.FTZ R21, -R2.reuse, R21 ;  /* 0x0000001502157221 */ /* 0x040fe20000010100 */
[----:B------:R-:W-:-:S03]  /*35d0*/  FADD.FTZ R23, -R2, R23 ;  /* 0x0000001702177221 */ /* 0x000fc60000010100 */
[----:B------:R-:W-:Y:S02]  /*35e0*/  FMUL.FTZ R21, R21, 1.4426950216293334961 ;  /* 0x3fb8aa3b15157820 */ /* 0x000fe40000410000 */
[----:B------:R-:W2:Y:S01]  /*35f0*/  MUFU.EX2 R10, R10 ;  /* 0x0000000a000a7308 */ /* 0x000ea20000000800 */
[----:B0-----:R-:W0:Y:S01]  /*3600*/  LDS R15, [R5+0x1600] ;  /* 0x00160000050f7984 */ /* 0x001e220000000800 */
[----:B------:R-:W-:Y:S01]  /*3610*/  FMUL.FTZ R23, R23, 1.4426950216293334961 ;  /* 0x3fb8aa3b17177820 */ /* 0x000fe20000410000 */
[C---:B------:R-:W-:Y:S02]  /*3620*/  FADD.FTZ R25, -R2.reuse, R25 ;  /* 0x0000001902197221 */ /* 0x040fe40000010100 */
[----:B---3--:R-:W-:Y:S01]  /*3630*/  STS [R5+-0x400], R8 ;  /* 0xfffc000805007388 */ /* 0x008fe20000000800 */
[C---:B------:R-:W-:Y:S01]  /*3640*/  FADD.FTZ R27, -R2.reuse, R27 ;  /* 0x0000001b021b7221 */ /* 0x040fe20000010100 */
[----:B------:R-:W-:Y:S01]  /*3650*/  FMUL.FTZ R25, R25, 1.4426950216293334961 ;  /* 0x3fb8aa3b19197820 */ /* 0x000fe20000410000 */
[----:B------:R3:W2:Y:S01]  /*3660*/  MUFU.EX2 R18, R17 ;  /* 0x0000001100127308 */ /* 0x0006a20000000800 */
[----:B----4-:R-:W-:Y:S01]  /*3670*/  STS [R5], R16 ;  /* 0x0000001005007388 */ /* 0x010fe20000000800 */
[----:B------:R-:W-:Y:S01]  /*3680*/  FMUL.FTZ R27, R27, 1.4426950216293334961 ;  /* 0x3fb8aa3b1b1b7820 */ /* 0x000fe20000410000 */
[----:B------:R-:W-:-:S04]  /*3690*/  FADD.FTZ R29, -R2, R29 ;  /* 0x0000001d021d7221 */ /* 0x000fc80000010100 */
[----:B------:R-:W-:Y:S01]  /*36a0*/  FMUL.FTZ R29, R29, 1.4426950216293334961 ;  /* 0x3fb8aa3b1d1d7820 */ /* 0x000fe20000410000 */
[----:B------:R4:W0:Y:S01]  /*36b0*/  MUFU.EX2 R20, R19 ;  /* 0x0000001300147308 */ /* 0x0008220000000800 */
[----:B---3--:R-:W3:Y:S01]  /*36c0*/  LDS R17, [R5+0x1800] ;  /* 0x0018000005117984 */ /* 0x008ee20000000800 */
[C---:B-1----:R-:W-:Y:S01]  /*36d0*/  FADD.FTZ R31, -R2.reuse, R31 ;  /* 0x0000001f021f7221 */ /* 0x042fe20000010100 */
[C---:B--2---:R-:W-:Y:S02]  /*36e0*/  FADD.FTZ R9, -R2.reuse, R9 ;  /* 0x0000000902097221 */ /* 0x044fe40000010100 */
[----:B------:R-:W-:Y:S01]  /*36f0*/  STS [R5+-0x200], R10 ;  /* 0xfffe000a05007388 */ /* 0x000fe20000000800 */
[----:B------:R-:W-:Y:S01]  /*3700*/  FMUL.FTZ R31, R31, 1.4426950216293334961 ;  /* 0x3fb8aa3b1f1f7820 */ /* 0x000fe20000410000 */
[----:B------:R-:W-:Y:S02]  /*3710*/  FMUL.FTZ R9, R9, 1.4426950216293334961 ;  /* 0x3fb8aa3b09097820 */ /* 0x000fe40000410000 */
[----:B----4-:R-:W1:Y:S01]  /*3720*/  LDS R19, [R5+0x1a00] ;  /* 0x001a000005137984 */ /* 0x010e620000000800 */
[----:B------:R-:W2:Y:S01]  /*3730*/  MUFU.EX2 R22, R21 ;  /* 0x0000001500167308 */ /* 0x000ea20000000800 */
[----:B------:R-:W-:-:S02]  /*3740*/  FADD.FTZ R11, -R2, R11 ;  /* 0x0000000b020b7221 */ /* 0x000fc40000010100 */
[----:B------:R-:W-:Y:S02]  /*3750*/  STS [R5+0x200], R18 ;  /* 0x0002001205007388 */ /* 0x000fe40000000800 */
[----:B------:R-:W-:Y:S02]  /*3760*/  FMUL.FTZ R11, R11, 1.4426950216293334961 ;  /* 0x3fb8aa3b0b0b7820 */ /* 0x000fe40000410000 */
[----:B0-----:R-:W-:Y:S01]  /*3770*/  STS [R5+0x400], R20 ;  /* 0x0004001405007388 */ /* 0x001fe20000000800 */
[----:B------:R0:W4:Y:S01]  /*3780*/  MUFU.EX2 R28, R9 ;  /* 0x00000009001c7308 */ /* 0x0001220000000800 */
[----:B------:R-:W-:-:S07]  /*3790*/  FADD.FTZ R15, -R2, R15 ;  /* 0x0000000f020f7221 */ /* 0x000fce0000010100 */
[----:B------:R-:W1:Y:S01]  /*37a0*/  MUFU.EX2 R24, R23 ;  /* 0x0000001700187308 */ /* 0x000e620000000800 */
[----:B0-----:R-:W-:Y:S01]  /*37b0*/  FADD.FTZ R9, R8, R4 ;  /* 0x0000000408097221 */ /* 0x001fe20000010000 */
[----:B--2---:R-:W-:Y:S01]  /*37c0*/  STS [R5+0x600], R22 ;  /* 0x0006001605007388 */ /* 0x004fe20000000800 */
[----:B------:R-:W-:Y:S02]  /*37d0*/  FMUL.FTZ R15, R15, 1.4426950216293334961 ;  /* 0x3fb8aa3b0f0f7820 */ /* 0x000fe40000410000 */
[----:B------:R-:W-:-:S03]  /*37e0*/  FADD.FTZ R9, R9, R10 ;  /* 0x0000000a09097221 */ /* 0x000fc60000010000 */
[----:B------:R-:W0:Y:S01]  /*37f0*/  MUFU.EX2 R26, R25 ;  /* 0x00000019001a7308 */ /* 0x000e220000000800 */
[----:B------:R-:W-:Y:S01]  /*3800*/  FADD.FTZ R9, R9, R16 ;  /* 0x0000001009097221 */ /* 0x000fe20000010000 */
[----:B----4-:R-:W-:Y:S03]  /*3810*/  STS [R5+0xc00], R28 ;  /* 0x000c001c05007388 */ /* 0x010fe60000000800 */
[----:B------:R-:W-:Y:S01]  /*3820*/  FADD.FTZ R9, R9, R18 ;  /* 0x0000001209097221 */ /* 0x000fe20000010000 */
[----:B---3--:R-:W-:Y:S02]  /*3830*/  FADD.FTZ R17, -R2, R17 ;  /* 0x0000001102117221 */ /* 0x008fe40000010100 */
[----:B------:R-:W2:Y:S01]  /*3840*/  MUFU.EX2 R30, R11 ;  /* 0x0000000b001e7308 */ /* 0x000ea20000000800 */
[----:B------:R-:W-:Y:S01]  /*3850*/  FADD.FTZ R9, R9, R20 ;  /* 0x0000001409097221 */ /* 0x000fe20000010000 */
[----:B-1----:R-:W-:Y:S01]  /*3860*/  STS [R5+0x800], R24 ;  /* 0x0008001805007388 */ /* 0x002fe20000000800 */
[----:B------:R-:W-:-:S02]  /*3870*/  FMUL.FTZ R17, R17, 1.4426950216293334961 ;  /* 0x3fb8aa3b11117820 */ /* 0x000fc40000410000 */
[----:B------:R-:W-:Y:S01]  /*3880*/  FADD.FTZ R9, R9, R22 ;  /* 0x0000001609097221 */ /* 0x000fe20000010000 */
[----:B------:R-:W-:Y:S02]  /*3890*/  FADD.FTZ R19, -R2, R19 ;  /* 0x0000001302137221 */ /* 0x000fe40000010100 */
[----:B------:R-:W1:Y:S01]  /*38a0*/  MUFU.EX2 R32, R27 ;  /* 0x0000001b00207308 */ /* 0x000e620000000800 */
[----:B------:R-:W-:Y:S01]  /*38b0*/  FADD.FTZ R9, R9, R24 ;  /* 0x0000001809097221 */ /* 0x000fe20000010000 */
[----:B0-----:R-:W-:Y:S01]  /*38c0*/  STS [R5+0xa00], R26 ;  /* 0x000a001a05007388 */ /* 0x001fe20000000800 */
[----:B------:R-:W-:Y:S02]  /*38d0*/  FMUL.FTZ R19, R19, 1.4426950216293334961 ;  /* 0x3fb8aa3b13137820 */ /* 0x000fe40000410000 */
        /* <DEDUP_REMOVED lines=23> */
.L_x_20367:
[----:B------:R-:W-:Y:S05]  /*3a50*/  BSYNC B1 ;  /* 0x0000000000017941 */ /* 0x000fea0003800000 */
.L_x_20366:
        /* <DEDUP_REMOVED lines=55> */
.L_x_20370:
[----:B------:R-:W-:Y:S05]  /*3dd0*/  BSYNC B1 ;  /* 0x0000000000017941 */ /* 0x000fea0003800000 */
.L_x_20369:
        /* <DEDUP_REMOVED lines=26> */
.L_x_20362:
[----:B------:R-:W-:Y:S05]  /*3f80*/  BSYNC B0 ;  /* 0x0000000000007941 */ /* 0x000fea0003800000 */
.L_x_20361:
        /* <DEDUP_REMOVED lines=15> */
[----:B----4-:R-:W-:-:S05]  /*4080*/  @!P2 LEA R5, R10, R5, 0x18 ;  /* 0x000000050a05a211 */ /* 0x010fca00078ec0ff */
[----:B------:R-:W-:Y:S02]  /*4090*/  @!P2 IMAD R8, R8, 0x4, R5 ;  /* 0x000000040808a824 */ /* 0x000fe400078e0205 */
        /* <DEDUP_REMOVED lines=33> */
.L_x_20375:
        /* <DEDUP_REMOVED lines=8> */
.L_x_20374:
[----:B------:R-:W-:Y:S05]  /*4330*/  BSYNC B1 ;  /* 0x0000000000017941 */ /* 0x000fea0003800000 */
.L_x_20373:
        /* <DEDUP_REMOVED lines=14> */
.L_x_20378:
        /* <DEDUP_REMOVED lines=52> */
.L_x_20377:
[----:B------:R-:W-:Y:S05]  /*4760*/  BSYNC B1 ;  /* 0x0000000000017941 */ /* 0x000fea0003800000 */
.L_x_20376:
        /* <DEDUP_REMOVED lines=31> */
.L_x_20380:
[----:B------:R-:W-:Y:S05]  /*4960*/  BSYNC B1 ;  /* 0x0000000000017941 */ /* 0x000fea0003800000 */
.L_x_20379:
        /* <DEDUP_REMOVED lines=14> */
.L_x_20372:
[----:B------:R-:W-:Y:S05]  /*4a50*/  BSYNC B0 ;  /* 0x0000000000007941 */ /* 0x000fea0003800000 */
.L_x_20371:
[----:B-1----:R-:W-:Y:S01]  /*4a60*/  VIADD R2, R13, 0x7 ;  /* 0x000000070d027836 */ /* 0x002fe20000000000 */
[----:B--2---:R-:W-:Y:S01]  /*4a70*/  SHF.R.S32.HI R3, RZ, 0x1f, R14 ;  /* 0x0000001fff037819 */ /* 0x004fe2000001140e */
[----:B------:R-:W-:Y:S01]  /*4a80*/  BAR.SYNC.DEFER_BLOCKING 0x0 ;  /* 0x0000000000007b1d */ /* 0x000fe20000010000 */
[----:B------:R-:W-:Y:S01]  /*4a90*/  IMAD.MOV.U32 R15, RZ, RZ, RZ ;  /* 0x000000ffff0f7224 */ /* 0x000fe200078e00ff */
        /* <DEDUP_REMOVED lines=13> */
[C---:B------:R-:W-:Y:S01]  /*4b70*/  SHF.L.U32 R24, R19.reuse, 0x3, RZ ;  /* 0x0000000313187819 */ /* 0x040fe200000006ff */
[----:B------:R-:W-:Y:S01]  /*4b80*/  IMAD.MOV.U32 R15, RZ, RZ, RZ ;  /* 0x000000ffff0f7224 */ /* 0x000fe200078e00ff */
[----:B------:R-:W-:Y:S01]  /*4b90*/  IADD3 R43, -R19, -0x1, R18 ;  /* 0xffffffff132b7810 */ /* 0x000fe20007ffe112 */
[----:B------:R-:W-:Y:S02]  /*4ba0*/  IMAD.MOV.U32 R23, RZ, RZ, R19 ;  /* 0x000000ffff177224 */ /* 0x000fe400078e0013 */
[----:B------:R-:W1:Y:S01]  /*4bb0*/  LDC R2, c[0x0][0x248] ;  /* 0x00009200ff027b82 */ /* 0x000e620000000800 */
[----:B------:R-:W-:-:S07]  /*4bc0*/  VIADD R25, R22, 0x200 ;  /* 0x0000020016197836 */ /* 0x000fce0000000000 */
        /* <DEDUP_REMOVED lines=10> */
[----:B------:R-:W-:Y:S01]  /*4c70*/  ULDC UR6, c[0x0][0x260] ;  /* 0x0000980000067ab9 */ /* 0x000fe20000000800 */
[----:B------:R-:W-:Y:S02]  /*4c80*/  LEA R27, R19, UR4, 0x5 ;  /* 0x00000004131b7c11 */ /* 0x000fe4000f8e28ff */
[----:B------:R-:W-:Y:S01]  /*4c90*/  LEA.HI.X R21, R21, UR7, R2, 0x2, P0 ;  /* 0x0000000715157c11 */ /* 0x000fe200080f1402 */
[----:B------:R-:W-:Y:S01]  /*4ca0*/  IMAD R2, R12, UR6, RZ ;  /* 0x000000060c027c24 */ /* 0x000fe2000f8e02ff */
[----:B---3--:R-:W-:Y:S01]  /*4cb0*/  SHF.R.S32.HI R26, RZ, 0x1f, R26 ;  /* 0x0000001fff1a7819 */ /* 0x008fe2000001141a */
[----:B------:R-:W-:-:S02]  /*4cc0*/  VIADD R12, R22, 0x100 ;  /* 0x00000100160c7836 */ /* 0x000fc40000000000 */
[----:B------:R-:W-:Y:S01]  /*4cd0*/  VIADD R27, R27, 0x10 ;  /* 0x000000101b1b7836 */ /* 0x000fe20000000000 */
[----:B------:R-:W-:-:S07]  /*4ce0*/  SHF.R.S32.HI R3, RZ, 0x1f, R2 ;  /* 0x0000001fff037819 */ /* 0x000fce0000011402 */
.L_x_20389:
[----:B------:R-:W2:Y:S01]  /*4cf0*/  LDG.E.CONSTANT R9, desc[UR10][R20.64] ;  /* 0x0000000a14097981 */ /* 0x000ea2000c1e9900 */
[----:B------:R-:W1:Y:S01]  /*4d00*/  LDC.64 R4, c[0x0][0x228] ;  /* 0x00008a00ff047b82 */ /* 0x000e620000000a00 */
[----:B------:R-:W-:Y:S01]  /*4d10*/  BSSY B1, `(.L_x_20383) ;  /* 0x0000043000017945 */ /* 0x000fe20003800000 */
[----:B--2---:R-:W-:-:S05]  /*4d20*/  SHF.R.S32.HI R6, RZ, 0x1f, R9 ;  /* 0x0000001fff067819 */ /* 0x004fca0000011409 */
[----:B------:R-:W-:Y:S02]  /*4d30*/  IMAD R8, R6, UR8, RZ ;  /* 0x0000000806087c24 */ /* 0x000fe4000f8e02ff */
[----:B------:R-:W-:-:S04]  /*4d40*/  IMAD.WIDE.U32 R6, R9, UR8, R2 ;  /* 0x0000000809067c25 */ /* 0x000fc8000f8e0002 */
[----:B------:R-:W-:Y:S01]  /*4d50*/  IMAD R11, R9, R26, R8 ;  /* 0x0000001a090b7224 */ /* 0x000fe200078e0208 */
[----:B------:R-:W-:-:S03]  /*4d60*/  IADD3 R9, P0, R12, R6, RZ ;  /* 0x000000060c097210 */ /* 0x000fc60007f1e0ff */
[----:B------:R-:W-:Y:S01]  /*4d70*/  IMAD.IADD R11, R7, 0x1, R11 ;  /* 0x00000001070b7824 */ /* 0x000fe200078e020b */
[----:B------:R-:W-:Y:S02]  /*4d80*/  IADD3 R7, P2, R25, R6, RZ ;  /* 0x0000000619077210 */ /* 0x000fe40007f5e0ff */
[-C--:B-1----:R-:W-:Y:S02]  /*4d90*/  LEA R8, P1, R9, R4.reuse, 0x1 ;  /* 0x0000000409087211 */ /* 0x082fe400078208ff */
[-C--:B------:R-:W-:Y:S02]  /*4da0*/  LEA.HI.X.SX32 R28, R12, R11.reuse, 0x1, P0 ;  /* 0x0000000b0c1c7211 */ /* 0x080fe400000f0eff */
[----:B------:R-:W-:Y:S02]  /*4db0*/  LEA R38, P0, R7, R4, 0x1 ;  /* 0x0000000407267211 */ /* 0x000fe400078008ff */
[----:B------:R-:W-:Y:S02]  /*4dc0*/  LEA.HI.X.SX32 R10, R25, R11, 0x1, P2 ;  /* 0x0000000b190a7211 */ /* 0x000fe400010f0eff */
[----:B------:R-:W-:-:S02]  /*4dd0*/  LEA.HI.X R9, R9, R5, R28, 0x1, P1 ;  /* 0x0000000509097211 */ /* 0x000fc400008f0c1c */
[----:B------:R-:W-:Y:S02]  /*4de0*/  LEA.HI.X R39, R7, R5, R10, 0x1, P0 ;  /* 0x0000000507277211 */ /* 0x000fe400000f0c0a */
[----:B------:R-:W-:Y:S01]  /*4df0*/  IADD3 R6, P0, R22, R6, RZ ;  /* 0x0000000616067210 */ /* 0x000fe20007f1e0ff */
[----:B-----5:R-:W5:Y:S03]  /*4e00*/  LDG.E.CONSTANT R29, desc[UR10][R8.64] ;  /* 0x0000000a081d7981 */ /* 0x020f66000c1e9900 */
[----:B------:R-:W-:Y:S01]  /*4e10*/  LEA R40, P1, R6, R4, 0x1 ;  /* 0x0000000406287211 */ /* 0x000fe200078208ff */
[----:B------:R-:W5:Y:S01]  /*4e20*/  LDG.E.CONSTANT R30, desc[UR10][R8.64+0x4] ;  /* 0x0000040a081e7981 */ /* 0x000f62000c1e9900 */
[----:B------:R-:W-:-:S03]  /*4e30*/  LEA.HI.X.SX32 R4, R22, R11, 0x1, P0 ;  /* 0x0000000b16047211 */ /* 0x000fc600000f0eff */
[----:B------:R-:W5:Y:S01]  /*4e40*/  LDG.E.CONSTANT R28, desc[UR10][R8.64+0x8] ;  /* 0x0000080a081c7981 */ /* 0x000f62000c1e9900 */
[----:B------:R-:W-:-:S03]  /*4e50*/  LEA.HI.X R41, R6, R5, R4, 0x1, P1 ;  /* 0x0000000506297211 */ /* 0x000fc600008f0c04 */
[----:B------:R1:W5:Y:S04]  /*4e60*/  LDG.E.CONSTANT R31, desc[UR10][R8.64+0xc] ;  /* 0x00000c0a081f7981 */ /* 0x000368000c1e9900 */
[----:B------:R-:W2:Y:S01]  /*4e70*/  LDS.128 R4, [R27+-0x10] ;  /* 0xfffff0001b047984 */ /* 0x000ea20000000c00 */
[----:B------:R-:W-:-:S03]  /*4e80*/  ISETP.NE.AND P0, PT, R43, RZ, PT ;  /* 0x000000ff2b00720c */ /* 0x000fc60003f05270 */
        /* <DEDUP_REMOVED lines=9> */
[----:B--2---:R-:W-:-:S02]  /*4f20*/  F2FP.BF16.F32.PACK_AB R4, R5, R4 ;  /* 0x000000040504723e */ /* 0x004fc400000010ff */
[----:B---3--:R-:W-:Y:S02]  /*4f30*/  F2FP.BF16.F32.PACK_AB R39, R7, R6 ;  /* 0x000000060727723e */ /* 0x008fe400000010ff */
[----:B-1----:R-:W-:Y:S01]  /*4f40*/  F2FP.BF16.F32.PACK_AB R41, R9, R8 ;  /* 0x000000080929723e */ /* 0x002fe200000010ff */
        /* <DEDUP_REMOVED lines=31> */
.L_x_20384:
[----:B------:R-:W-:Y:S05]  /*5140*/  BSYNC B1 ;  /* 0x0000000000017941 */ /* 0x000fea0003800000 */
.L_x_20383:
[----:B-----5:R-:W-:Y:S01]  /*5150*/  HFMA2.MMA.BF16_V2 R6, R4, R37, -RZ ;  /* 0x0000002504067235 */ /* 0x020fe200003000ff */
[----:B------:R-:W-:Y:S01]  /*5160*/  IMAD.MOV.U32 R7, RZ, RZ, R41 ;  /* 0x000000ffff077224 */ /* 0x000fe200078e0029 */
[----:B------:R-:W-:Y:S01]  /*5170*/  BSSY B1, `(.L_x_20385) ;  /* 0x000002f000017945 */ /* 0x000fe20003800000 */
[----:B------:R-:W-:-:S04]  /*5180*/  IMAD.MOV.U32 R5, RZ, RZ, R39 ;  /* 0x000000ffff057224 */ /* 0x000fc800078e0027 */
[----:B------:R-:W-:Y:S01]  /*5190*/  HFMA2.MMA.BF16_V2 R44, R7, R44, -RZ ;  /* 0x0000002c072c7235 */ /* 0x000fe200003000ff */
[----:B------:R-:W-:Y:S02]  /*51a0*/  HMUL2.BF16_V2 R9, R5, R42 ;  /* 0x0000002a05097232 */ /* 0x000fe40000200000 */
[C---:B------:R-:W-:Y:S01]  /*51b0*/  PRMT R8, R6.reuse, 0x7632, R8 ;  /* 0x0000763206087816 */ /* 0x040fe20000000008 */
[----:B------:R-:W-:Y:S02]  /*51c0*/  IMAD.U32 R38, R6, 0x10000, RZ ;  /* 0x0001000006267824 */ /* 0x000fe400078e00ff */
[C---:B------:R-:W-:Y:S01]  /*51d0*/  PRMT R37, R9.reuse, 0x7632, R37 ;  /* 0x0000763209257816 */ /* 0x040fe20000000025 */
[----:B------:R-:W-:Y:S02]  /*51e0*/  IMAD.U32 R9, R9, 0x10000, RZ ;  /* 0x0001000009097824 */ /* 0x000fe400078e00ff */
[----:B------:R-:W-:Y:S01]  /*51f0*/  IMAD.U32 R39, R8, 0x10000, RZ ;  /* 0x0001000008277824 */ /* 0x000fe200078e00ff */
[C---:B------:R-:W-:Y:S01]  /*5200*/  PRMT R6, R44.reuse, 0x7610, R6 ;  /* 0x000076102c067816 */ /* 0x040fe20000000006 */
        /* <DEDUP_REMOVED lines=37> */
.L_x_20386:
[----:B------:R-:W-:Y:S05]  /*5460*/  BSYNC B1 ;  /* 0x0000000000017941 */ /* 0x000fea0003800000 */
.L_x_20385:
[----:B------:R-:W-:Y:S01]  /*5470*/  HFMA2.MMA.BF16_V2 R30, R5, R30, -RZ ;  /* 0x0000001e051e7235 */ /* 0x000fe200003000ff */
[----:B------:R-:W-:Y:S02]  /*5480*/  HMUL2.BF16_V2 R8, R4, R29 ;  /* 0x0000001d04087232 */ /* 0x000fe40000200000 */
[----:B------:R-:W-:Y:S01]  /*5490*/  FADD.FTZ R37, R6, R37 ;  /* 0x0000002506257221 */ /* 0x000fe20000010000 */
[----:B------:R-:W-:Y:S01]  /*54a0*/  F2FP.BF16.F32.PACK_AB R29, R11, R10 ;  /* 0x0000000a0b1d723e */ /* 0x000fe200000010ff */
[----:B------:R-:W-:Y:S01]  /*54b0*/  FADD.FTZ R38, R38, R9 ;  /* 0x0000000926267221 */ /* 0x000fe20000010000 */
[----:B------:R-:W-:Y:S01]  /*54c0*/  HFMA2.MMA.BF16_V2 R28, R7, R28, -RZ ;  /* 0x0000001c071c7235 */ /* 0x000fe200003000ff */
        /* <DEDUP_REMOVED lines=8> */
[----:B------:R-:W-:Y:S01]  /*5550*/  MOV R6, R29 ;  /* 0x0000001d00067202 */ /* 0x000fe20000000f00 */
[----:B------:R-:W-:-:S02]  /*5560*/  IMAD.U32 R9, R9, 0x10000, RZ ;  /* 0x0001000009097824 */ /* 0x000fc400078e00ff */
[----:B------:R-:W-:Y:S02]  /*5570*/  IMAD.U32 R10, R10, 0x10000, RZ ;  /* 0x000100000a0a7824 */ /* 0x000fe400078e00ff */
[----:B------:R-:W-:Y:S01]  /*5580*/  FADD.FTZ R30, R11, R8 ;  /* 0x000000080b1e7221 */ /* 0x000fe20000010000 */
[C---:B------:R-:W-:Y:S01]  /*5590*/  HMUL2.BF16_V2 R36, R6.reuse, R36 ;  /* 0x0000002406247232 */ /* 0x040fe20000200000 */
[C---:B------:R-:W-:Y:S01]  /*55a0*/  PRMT R11, R28.reuse, 0x7632, R11 ;  /* 0x000076321c0b7816 */ /* 0x040fe2000000000b */
[--C-:B------:R-:W-:Y:S01]  /*55b0*/  FADD.FTZ R39, R9, R10.reuse ;  /* 0x0000000a09277221 */ /* 0x100fe20000010000 */
[----:B------:R-:W-:Y:S01]  /*55c0*/  HMUL2.BF16_V2 R31, R6, R31 ;  /* 0x0000001f061f7232 */ /* 0x000fe20000200000 */
[----:B------:R-:W-:Y:S02]  /*55d0*/  PRMT R10, R28, 0x7610, R10 ;  /* 0x000076101c0a7816 */ /* 0x000fe4000000000a */
[C---:B------:R-:W-:Y:S01]  /*55e0*/  PRMT R8, R36.reuse, 0x7610, R8 ;  /* 0x0000761024087816 */ /* 0x040fe20000000008 */
[----:B------:R-:W-:Y:S01]  /*55f0*/  IMAD.U32 R11, R11, 0x10000, RZ ;  /* 0x000100000b0b7824 */ /* 0x000fe200078e00ff */
[----:B------:R-:W-:Y:S01]  /*5600*/  PRMT R9, R36, 0x7632, R9 ;  /* 0x0000763224097816 */ /* 0x000fe20000000009 */
        /* <DEDUP_REMOVED lines=12> */
[----:B------:R-:W-:-:S02]  /*56d0*/  FADD.FTZ R8, R37, R8 ;  /* 0x0000000825087221 */ /* 0x000fc40000010000 */
        /* <DEDUP_REMOVED lines=34> */
.L_x_20388:
[----:B------:R-:W-:Y:S05]  /*5900*/  BSYNC B1 ;  /* 0x0000000000017941 */ /* 0x000fea0003800000 */
.L_x_20387:
[----:B------:R-:W-:Y:S01]  /*5910*/  HFMA2.MMA.BF16_V2 R4, R4, R32, -RZ ;  /* 0x0000002004047235 */ /* 0x000fe200003000ff */
[----:B------:R-:W-:Y:S01]  /*5920*/  HMUL2.BF16_V2 R33, R5, R33 ;  /* 0x0000002105217232 */ /* 0x000fe20000200000 */
[----:B------:R-:W-:Y:S01]  /*5930*/  HFMA2.MMA.BF16_V2 R8, R7, R34, -RZ ;  /* 0x0000002207087235 */ /* 0x000fe200003000ff */
[----:B------:R-:W-:Y:S01]  /*5940*/  HMUL2.BF16_V2 R10, R6, R35 ;  /* 0x00000023060a7232 */ /* 0x000fe20000200000 */
[----:B------:R-:W-:Y:S01]  /*5950*/  IADD3 R23, R23, 0x4, RZ ;  /* 0x0000000417177810 */ /* 0x000fe20007ffe0ff */
        /* <DEDUP_REMOVED lines=11> */
[----:B------:R-:W-:Y:S01]  /*5a10*/  ISETP.GE.AND P0, PT, R23, R18, PT ;  /* 0x000000121700720c */ /* 0x000fe20003f06270 */
[----:B------:R-:W-:Y:S01]  /*5a20*/  IMAD.U32 R7, R7, 0x10000, RZ ;  /* 0x0001000007077824 */ /* 0x000fe200078e00ff */
[----:B------:R-:W-:Y:S01]  /*5a30*/  IADD3 R20, P1, R20, 0x10, RZ ;  /* 0x0000001014147810 */ /* 0x000fe20007f3e0ff */
[----:B------:R-:W-:-:S02]  /*5a40*/  IMAD.U32 R8, R8, 0x10000, RZ ;  /* 0x0001000008087824 */ /* 0x000fc400078e00ff */
[----:B------:R-:W-:Y:S01]  /*5a50*/  FADD.FTZ R11, R11, R28 ;  /* 0x0000001c0b0b7221 */ /* 0x000fe20000010000 */
        /* <DEDUP_REMOVED lines=12> */
.L_x_20382:
[----:B------:R-:W-:Y:S05]  /*5b20*/  BSYNC B0 ;  /* 0x0000000000007941 */ /* 0x000fea0003800000 */
.L_x_20381:
[----:B------:R-:W1:Y:S08]  /*5b30*/  S2UR UR5, SR_CgaCtaId ;  /* 0x00000000000579c3 */ /* 0x000e700000008800 */
[----:B------:R-:W-:Y:S01]  /*5b40*/  BAR.SYNC.DEFER_BLOCKING 0x0 ;  /* 0x0000000000007b1d */ /* 0x000fe20000010000 */
[C---:B------:R-:W-:Y:S01]  /*5b50*/  LOP3.LUT R2, R14.reuse, 0xffffffc0, RZ, 0xc0, !PT ;  /* 0xffffffc00e027812 */ /* 0x040fe200078ec0ff */
[----:B------:R-:W-:Y:S01]  /*5b60*/  IMAD R19, R19, 0x60, R0 ;  /* 0x0000006013137824 */ /* 0x000fe200078e0200 */
[----:B------:R-:W-:-:S02]  /*5b70*/  ISETP.GT.AND P1, PT, R14, 0x3f, PT ;  /* 0x0000003f0e00780c */ /* 0x000fc40003f24270 */
[----:B------:R-:W-:Y:S01]  /*5b80*/  ISETP.NE.AND P0, PT, R2, 0x40, PT ;  /* 0x000000400200780c */ /* 0x000fe20003f05270 */
[----:B------:R-:W-:Y:S01]  /*5b90*/  UMOV UR4, 0x400 ;  /* 0x0000040000047882 */ /* 0x000fe20000000000 */
[C---:B------:R-:W-:Y:S01]  /*5ba0*/  LOP3.LUT R5, R14.reuse, 0xffffffe0, RZ, 0xc0, !PT ;  /* 0xffffffe00e057812 */ /* 0x040fe200078ec0ff */
[----:B------:R-:W-:Y:S01]  /*5bb0*/  UIADD3 UR4, UR4, 0xe0, URZ ;  /* 0x000000e004047890 */ /* 0x000fe2000fffe03f */
[C---:B------:R-:W-:Y:S01]  /*5bc0*/  ISETP.GT.AND P2, PT, R14.reuse, 0x1f, PT ;  /* 0x0000001f0e00780c */ /* 0x040fe20003f44270 */
[----:B------:R-:W-:Y:S02]  /*5bd0*/  VIADD R14, R14, 0x1f ;  /* 0x0000001f0e0e7836 */ /* 0x000fe40000000000 */
[----:B-1----:R-:W-:-:S06]  /*5be0*/  ULEA UR4, UR5, UR4, 0x18 ;  /* 0x0000000405047291 */ /* 0x002fcc000f8ec03f */
[----:B------:R-:W-:-:S05]  /*5bf0*/  LEA R2, R19, UR4, 0x2 ;  /* 0x0000000413027c11 */ /* 0x000fca000f8e10ff */
[----:B------:R-:W-:Y:S04]  /*5c00*/  @!P0 STS [R2+-0x300], R17 ;  /* 0xfffd001102008388 */ /* 0x000fe80000000800 */
[----:B------:R-:W-:Y:S04]  /*5c10*/  @!P0 STS [R2+-0x280], R16 ;  /* 0xfffd801002008388 */ /* 0x000fe80000000800 */
[----:B------:R-:W-:Y:S01]  /*5c20*/  @!P0 STS [R2+-0x200], R15 ;  /* 0xfffe000f02008388 */ /* 0x000fe20000000800 */
[----:B------:R-:W-:Y:S01]  /*5c30*/  BAR.SYNC.DEFER_BLOCKING 0x0 ;  /* 0x0000000000007b1d */ /* 0x000fe20000010000 */
[----:B------:R-:W-:-:S05]  /*5c40*/  ISETP.NE.AND P0, PT, R5, 0x20, PT ;  /* 0x000000200500780c */ /* 0x000fca0003f05270 */
[----:B------:R-:W1:Y:S04]  /*5c50*/  @!P1 LDS R4, [R2] ;  /* 0x0000000002049984 */ /* 0x000e680000000800 */
[----:B------:R-:W2:Y:S04]  /*5c60*/  @!P1 LDS R3, [R2+0x80] ;  /* 0x0000800002039984 */ /* 0x000ea80000000800 */
[----:B------:R-:W3:Y:S01]  /*5c70*/  @!P1 LDS R6, [R2+0x100] ;  /* 0x0001000002069984 */ /* 0x000ee20000000800 */
[----:B-1----:R-:W-:Y:S01]  /*5c80*/  @!P1 FADD.FTZ R17, R4, R17 ;  /* 0x0000001104119221 */ /* 0x002fe20000010000 */
[----:B------:R-:W-:Y:S01]  /*5c90*/  BAR.SYNC.DEFER_BLOCKING 0x0 ;  /* 0x0000000000007b1d */ /* 0x000fe20000010000 */
[----:B--2---:R-:W-:Y:S01]  /*5ca0*/  @!P1 FADD.FTZ R16, R3, R16 ;  /* 0x0000001003109221 */ /* 0x004fe20000010000 */
[----:B---3--:R-:W-:Y:S01]  /*5cb0*/  @!P1 FADD.FTZ R15, R6, R15 ;  /* 0x0000000f060f9221 */ /* 0x008fe20000010000 */
[----:B------:R-:W-:-:S03]  /*5cc0*/  ISETP.GT.U32.AND P1, PT, R14, 0x3e, PT ;  /* 0x0000003e0e00780c */ /* 0x000fc60003f24070 */
[----:B------:R1:W-:Y:S04]  /*5cd0*/  @!P0 STS [R2+-0x180], R17 ;  /* 0xfffe801102008388 */ /* 0x0003e80000000800 */
[----:B------:R1:W-:Y:S04]  /*5ce0*/  @!P0 STS [R2+-0x100], R16 ;  /* 0xffff001002008388 */ /* 0x0003e80000000800 */
[----:B------:R1:W-:Y:S01]  /*5cf0*/  @!P0 STS [R2+-0x80], R15 ;  /* 0xffff800f02008388 */ /* 0x0003e20000000800 */
[----:B------:R-:W-:Y:S06]  /*5d00*/  BAR.SYNC.DEFER_BLOCKING 0x0 ;  /* 0x0000000000007b1d */ /* 0x000fec0000010000 */
[----:B------:R1:W2:Y:S04]  /*5d10*/  @!P2 LDS R4, [R2] ;  /* 0x000000000204a984 */ /* 0x0002a80000000800 */
[----:B------:R1:W3:Y:S04]  /*5d20*/  @!P2 LDS R3, [R2+0x80] ;  /* 0x000080000203a984 */ /* 0x0002e80000000800 */
[----:B------:R1:W4:Y:S01]  /*5d30*/  @!P2 LDS R6, [R2+0x100] ;  /* 0x000100000206a984 */ /* 0x0003220000000800 */
[----:B------:R-:W-:Y:S06]  /*5d40*/  BAR.SYNC.DEFER_BLOCKING 0x0 ;  /* 0x0000000000007b1d */ /* 0x000fec0000010000 */
[----:B------:R-:W-:Y:S05]  /*5d50*/  @P1 EXIT ;  /* 0x000000000000194d */ /* 0x000fea0003800000 */
[----:B------:R-:W0:Y:S01]  /*5d60*/  S2UR UR8, SR_CTAID.Y ;  /* 0x00000000000879c3 */ /* 0x000e220000002600 */
[----:B------:R-:W-:Y:S01]  /*5d70*/  ULDC UR4, c[0x0][0xc] ;  /* 0x0000030000047ab9 */ /* 0x000fe20000000800 */
[----:B------:R-:W-:Y:S01]  /*5d80*/  ULDC UR5, c[0x0][0x14] ;  /* 0x0000050000057ab9 */ /* 0x000fe20000000800 */
[----:B-12---:R-:W-:Y:S01]  /*5d90*/  @!P2 FADD.FTZ R17, R4, R17 ;  /* 0x000000110411a221 */ /* 0x006fe20000010000 */
[----:B------:R-:W-:Y:S01]  /*5da0*/  UIMAD UR5, UR5, 0x60, URZ ;  /* 0x00000060050578a4 */ /* 0x000fe2000f8e023f */
[----:B------:R-:W-:Y:S02]  /*5db0*/  VIADD R4, R0, 0x20 ;  /* 0x0000002000047836 */ /* 0x000fe40000000000 */
[----:B---3--:R-:W-:Y:S01]  /*5dc0*/  @!P2 FADD.FTZ R16, R3, R16 ;  /* 0x000000100310a221 */ /* 0x008fe20000010000 */
[----:B----4-:R-:W-:Y:S01]  /*5dd0*/  @!P2 FADD.FTZ R15, R6, R15 ;  /* 0x0000000f060fa221 */ /* 0x010fe20000010000 */
[----:B------:R-:W1:Y:S03]  /*5de0*/  S2UR UR6, SR_CTAID.Z ;  /* 0x00000000000679c3 */ /* 0x000e660000002700 */
[----:B------:R-:W-:-:S02]  /*5df0*/  F2FP.BF16.F32.PACK_AB R16, R16, R17 ;  /* 0x000000111010723e */ /* 0x000fc400000010ff */
[----:B------:R-:W-:-:S03]  /*5e00*/  F2FP.BF16.F32.PACK_AB R15, RZ, R15 ;  /* 0x0000000fff0f723e */ /* 0x000fc600000010ff */
[----:B------:R-:W2:Y:S01]  /*5e10*/  S2UR UR7, SR_CTAID.X ;  /* 0x00000000000779c3 */ /* 0x000ea20000002500 */
[----:B0-----:R-:W-:-:S04]  /*5e20*/  UIMAD UR4, UR8, UR4, URZ ;  /* 0x00000004080472a4 */ /* 0x001fc8000f8e023f */
        /* <DEDUP_REMOVED lines=16> */
[----:B------:R-:W-:Y:S01]  /*5f30*/  LEA.HI.X.SX32 R8, R4, UR7, 0x1, P1 ;  /* 0x0000000704087c11 */ /* 0x000fe200088f0eff */
[----:B------:R-:W-:Y:S01]  /*5f40*/  STG.E.U16 desc[UR10][R2.64], R16 ;  /* 0x0000001002007986 */ /* 0x000fe2000c10150a */
[----:B------:R-:W-:Y:S02]  /*5f50*/  LEA.HI.X.SX32 R0, R0, UR7, 0x1, P2 ;  /* 0x0000000700007c11 */ /* 0x000fe400090f0eff */
[----:B------:R-:W-:Y:S02]  /*5f60*/  LEA R6, P1, R7, UR8, 0x1 ;  /* 0x0000000807067c11 */ /* 0x000fe4000f8208ff */
[----:B------:R-:W-:-:S02]  /*5f70*/  LEA R4, P0, R5, UR8, 0x1 ;  /* 0x0000000805047c11 */ /* 0x000fc4000f8008ff */
[----:B------:R-:W-:Y:S02]  /*5f80*/  LEA.HI.X R7, R7, UR9, R0, 0x1, P1 ;  /* 0x0000000907077c11 */ /* 0x000fe400088f0c00 */
[----:B------:R-:W-:Y:S02]  /*5f90*/  LEA.HI.X R5, R5, UR9, R8, 0x1, P0 ;  /* 0x0000000905057c11 */ /* 0x000fe400080f0c08 */
[----:B------:R-:W-:-:S05]  /*5fa0*/  PRMT R0, R16, 0x7632, R0 ;  /* 0x0000763210007816 */ /* 0x000fca0000000000 */
[----:B------:R-:W-:Y:S04]  /*5fb0*/  STG.E.U16 desc[UR10][R4.64], R0 ;  /* 0x0000000004007986 */ /* 0x000fe8000c10150a */
[----:B------:R-:W-:Y:S01]  /*5fc0*/  STG.E.U16 desc[UR10][R6.64], R15 ;  /* 0x0000000f06007986 */ /* 0x000fe2000c10150a */
[----:B------:R-:W-:Y:S05]  /*5fd0*/  EXIT ;  /* 0x000000000000794d */ /* 0x000fea0003800000 */
.L_x_20352:
        /* <DEDUP_REMOVED lines=8> */
.L_x_20391:
[----:B------:R-:W-:Y:S05]  /*6060*/  BSYNC B1 ;  /* 0x0000000000017941 */ /* 0x000fea0003800000 */
.L_x_20390:
[----:B------:R-:W-:Y:S01]  /*6070*/  FADD.FTZ R53, R52, R19 ;  /* 0x0000001334357221 */ /* 0x000fe20000010000 */
[----:B------:R-:W-:Y:S02]  /*6080*/  IMAD.MOV.U32 R18, RZ, RZ, 0x1 ;  /* 0x00000001ff127424 */ /* 0x000fe400078e00ff */
[----:B------:R-:W-:Y:S02]  /*6090*/  IMAD.MOV.U32 R17, RZ, RZ, 0x1f ;  /* 0x0000001fff117424 */ /* 0x000fe400078e00ff */
[----:B------:R-:W-:-:S07]  /*60a0*/  IMAD.MOV.U32 R16, RZ, RZ, -0x1 ;  /* 0xffffffffff107424 */ /* 0x000fce00078e00ff */
[----:B------:R-:W-:Y:S05]  /*60b0*/  WARPSYNC.COLLECTIVE R16, `(.L_x_20392) ;  /* 0x0000000010087348 */ /* 0x000fea0003c00000 */
[----:B------:R0:W1:Y:S02]  /*60c0*/  SHFL.BFLY P0, R19, R53, R18, R17 ;  /* 0x0c00001235137389 */ /* 0x0000640000000011 */
[----:B01----:R-:W-:Y:S01]  /*60d0*/  ENDCOLLECTIVE ;  /* 0x000000000000791b */ /* 0x003fe20003800000 */
.L_x_20392:
[----:B------:R-:W-:Y:S05]  /*60e0*/  BRA `(.L_x_20393) ;  /* 0xffffffbc00a47947 */ /* 0x000fea000383ffff */
.L_x_20356:
        /* <DEDUP_REMOVED lines=8> */
.L_x_20395:
[----:B------:R-:W-:Y:S05]  /*6170*/  BSYNC B1 ;  /* 0x0000000000017941 */ /* 0x000fea0003800000 */
.L_x_20394:
[----:B------:R-:W-:Y:S01]  /*6180*/  FADD.FTZ R53, R52, R19 ;  /* 0x0000001334357221 */ /* 0x000fe20000010000 */
[----:B------:R-:W-:Y:S02]  /*6190*/  IMAD.MOV.U32 R18, RZ, RZ, 0x1 ;  /* 0x00000001ff127424 */ /* 0x000fe400078e00ff */
[----:B------:R-:W-:Y:S02]  /*61a0*/  IMAD.MOV.U32 R17, RZ, RZ, 0x1f ;  /* 0x0000001fff117424 */ /* 0x000fe400078e00ff */
[----:B------:R-:W-:-:S07]  /*61b0*/  IMAD.MOV.U32 R16, RZ, RZ, -0x1 ;  /* 0xffffffffff107424 */ /* 0x000fce00078e00ff */
[----:B------:R-:W-:Y:S05]  /*61c0*/  WARPSYNC.COLLECTIVE R16, `(.L_x_20396) ;  /* 0x0000000010087348 */ /* 0x000fea0003c00000 */
[----:B------:R0:W1:Y:S02]  /*61d0*/  SHFL.BFLY P0, R19, R53, R18, R17 ;  /* 0x0c00001235137389 */ /* 0x0000640000000011 */
[----:B01----:R-:W-:Y:S01]  /*61e0*/  ENDCOLLECTIVE ;  /* 0x000000000000791b */ /* 0x003fe20003800000 */
.L_x_20396:
[----:B------:R-:W-:Y:S05]  /*61f0*/  BRA `(.L_x_20397) ;  /* 0xffffffc800d47947 */ /* 0x000fea000383ffff */
.L_x_20360:
[----:B------:R-:W-:Y:S01]  /*6200*/  BSSY B0, `(.L_x_20398) ;  /* 0x0000008000007945 */ /* 0x000fe20003800000 */
[----:B0-----:R-:W-:Y:S01]  /*6210*/  MOV R53, R11 ;  /* 0x0000000b00357202 */ /* 0x001fe20000000f00 */
[----:B------:R-:W-:Y:S02]  /*6220*/  IMAD.MOV.U32 R18, RZ, RZ, 0x10 ;  /* 0x00000010ff127424 */ /* 0x000fe400078e00ff */
[----:B------:R-:W-:Y:S02]  /*6230*/  IMAD.MOV.U32 R17, RZ, RZ, 0x1f ;  /* 0x0000001fff117424 */ /* 0x000fe400078e00ff */
[----:B------:R-:W-:-:S07]  /*6240*/  IMAD.MOV.U32 R16, RZ, RZ, -0x1 ;  /* 0xffffffffff107424 */ /* 0x000fce00078e00ff */
[----:B-----5:R-:W-:Y:S05]  /*6250*/  WARPSYNC.COLLECTIVE R16, `(.L_x_20399) ;  /* 0x0000000010087348 */ /* 0x020fea0003c00000 */
[----:B------:R0:W1:Y:S02]  /*6260*/  SHFL.BFLY P0, R19, R53, R18, R17 ;  /* 0x0c00001235137389 */ /* 0x0000640000000011 */
[----:B01---5:R-:W-:Y:S01]  /*6270*/  ENDCOLLECTIVE ;  /* 0x000000000000791b */ /* 0x023fe20003800000 */
.L_x_20399:
[----:B------:R-:W-:Y:S05]  /*6280*/  BSYNC B0 ;  /* 0x0000000000007941 */ /* 0x000fea0003800000 */
.L_x_20398:
        /* <DEDUP_REMOVED lines=8> */
.L_x_20400:
[----:B------:R-:W-:Y:S01]  /*6310*/  IMAD.MOV.U32 R18, RZ, RZ, 0x4 ;  /* 0x00000004ff127424 */ /* 0x000fe200078e00ff */
[----:B------:R-:W-:-:S05]  /*6320*/  FMNMX.FTZ R4, R2, R19, !PT ;  /* 0x0000001302047209 */ /* 0x000fca0007810000 */
[----:B------:R-:W-:-:S07]  /*6330*/  IMAD.MOV.U32 R53, RZ, RZ, R4 ;  /* 0x000000ffff357224 */ /* 0x000fce00078e0004 */
[----:B------:R-:W-:Y:S05]  /*6340*/  WARPSYNC.COLLECTIVE R16, `(.L_x_20401) ;  /* 0x0000000010087348 */ /* 0x000fea0003c00000 */
[----:B------:R0:W1:Y:S02]  /*6350*/  SHFL.BFLY P0, R19, R53, R18, R17 ;  /* 0x0c00001235137389 */ /* 0x0000640000000011 */
[----:B01----:R-:W-:Y:S01]  /*6360*/  ENDCOLLECTIVE ;  /* 0x000000000000791b */ /* 0x003fe20003800000 */
.L_x_20401:
[----:B------:R-:W-:Y:S05]  /*6370*/  BRA `(.L_x_20402) ;  /* 0xffffffc800fc7947 */ /* 0x000fea000383ffff */
.L_x_20403:
        /* <DEDUP_REMOVED lines=16> */
.L_x_28391:


//--------------------- .text._ZN4vllm25paged_attention_v1_kernelI13__nv_bfloat16S1_Li80ELi8ELi128ELNS_18Fp8KVCacheDataTypeE0ELb0EEEvPT_PKS3_PKT0_S9_ifPKiSB_iPKfiiiSD_SD_iiiii --------------------------
	.section	.text._ZN4vllm25paged_attention_v1_kernelI13__nv_bfloat16S1_Li80ELi8ELi128ELNS_18Fp8KVCacheDataTypeE0ELb0EEEvPT_PKS3_PKT0_S9_ifPKiSB_iPKfiiiSD_SD_iiiii,"ax",@progbits
	.align	128
        .global         _ZN4vllm25paged_attention_v1_kernelI13__nv_bfloat16S1_Li80ELi8ELi128ELNS_18Fp8KVCacheDataTypeE0ELb0EEEvPT_PKS3_PKT0_S9_ifPKiSB_iPKfiiiSD_SD_iiiii
        .type           _ZN4vllm25paged_attention_v1_kernelI13__nv_bfloat16S1_Li80ELi8ELi128ELNS_18Fp8KVCacheDataTypeE0ELb0EEEvPT_PKS3_PKT0_S9_ifPKiSB_iPKfiiiSD_SD_iiiii,@function
        .size           _ZN4vllm25paged_attention_v1_kernelI13__nv_bfloat16S1_Li80ELi8ELi128ELNS_18Fp8KVCacheDataTypeE0ELb0EEEvPT_PKS3_PKT0_S9_ifPKiSB_iPKfiiiSD_SD_iiiii,(.L_x_28392 - _ZN4vllm25paged_attention_v1_kernelI13__nv_bfloat16S1_Li80ELi8ELi128ELNS_18Fp8KVCacheDataTypeE0ELb0EEEvPT_PKS3_PKT0_S9_ifPKiSB_iPKfiiiSD_SD_iiiii)
        .other          _ZN4vllm25paged_attention_v1_kernelI13__nv_bfloat16S1_Li80ELi8ELi128ELNS_18Fp8KVCacheDataTypeE0ELb0EEEvPT_PKS3_PKT0_S9_ifPKiSB_iPKfiiiSD_SD_iiiii,@"STO_CUDA_ENTRY STV_DEFAULT"
_ZN4vllm25paged_attention_v1_kernelI13__nv_bfloat16S1_Li80ELi8ELi128ELNS_18Fp8KVCacheDataTypeE0ELb0EEEvPT_PKS3_PKT0_S9_ifPKiSB_iPKfiiiSD_SD_iiiii:
.text._ZN4vllm25paged_attention_v1_kernelI13__nv_bfloat16S1_Li80ELi8ELi128ELNS_18Fp8KVCacheDataTypeE0ELb0EEEvPT_PKS3_PKT0_S9_ifPKiSB_iPKfiiiSD_SD_iiiii:
        /* <DEDUP_REMOVED lines=46> */
[----:B0-----:R-:W-:Y:S01]  /*02e0*/  IMAD.MOV.U32 R2, RZ, RZ, RZ ;  /* 0x000000ffff027224 */ /* 0x001fe200078e00ff */
[----:B-1----:R-:W-:-:S05]  /*02f0*/  IADD3 R7, RZ, -R3, RZ ;  /* 0x80000003ff077210 */ /* 0x002fca0007ffe0ff */
        /* <DEDUP_REMOVED lines=21> */
[----:B------:R-:W-:Y:S01]  /*0450*/  @!P2 IMAD.MOV R2, RZ, RZ, -R2 ;  /* 0x000000ffff02a224 */ /* 0x000fe200078e0a02 */
[----:B------:R-:W-:-:S02]  /*0460*/  @!P1 LOP3.LUT R2, RZ, R9, RZ, 0x33, !PT ;  /* 0x00000009ff029212 */ /* 0x000fc400078e33ff */
[----:B------:R-:W-:Y:S01]  /*0470*/  IMAD.IADD R48, R30, 0x1, -R3 ;  /* 0x000000011e307824 */ /* 0x000fe200078e0a03 */
        /* <DEDUP_REMOVED lines=21> */
[----:B------:R-:W-:Y:S01]  /*05d0*/  LEA R8, R47, R48, 0x2 ;  /* 0x000000302f087211 */ /* 0x000fe200078e10ff */
[----:B------:R-:W-:Y:S01]  /*05e0*/  ULDC.64 UR4, c[0x0][0x218] ;  /* 0x0000860000047ab9 */ /* 0x000fe20000000a00 */
[----:B------:R-:W-:-:S03]  /*05f0*/  MOV R6, 0x400 ;  /* 0x0000040000067802 */ /* 0x000fc60000000f00 */
[----:B------:R-:W-:-:S05]  /*0600*/  IMAD.SHL.U32 R8, R8, 0x2, RZ ;  /* 0x0000000208087824 */ /* 0x000fca00078e00ff */
        /* <DEDUP_REMOVED lines=10> */
.L_x_20408:
        /* <DEDUP_REMOVED lines=11> */
.L_x_20407:
[----:B------:R-:W-:Y:S05]  /*0760*/  BSYNC B1 ;  /* 0x0000000000017941 */ /* 0x000fea0003800000 */
.L_x_20406:
[----:B------:R-:W-:Y:S05]  /*0770*/  @!P1 BRA `(.L_x_20405) ;  /* 0x00000000007c9947 */ /* 0x000fea0003800000 */
[----:B------:R-:W0:Y:S01]  /*0780*/  S2R R7, SR_CgaCtaId ;  /* 0x0000000000077919 */ /* 0x000e220000008800 */
[----:B------:R-:W1:Y:S01]  /*0790*/  LDC.64 R16, c[0x0][0x218] ;  /* 0x00008600ff107b82 */ /* 0x000e620000000a00 */
[----:B------:R-:W-:Y:S01]  /*07a0*/  MOV R6, 0x400 ;  /* 0x0000040000067802 */ /* 0x000fe20000000f00 */
[----:B------:R-:W-:Y:S01]  /*07b0*/  VIADD R8, R11, 0xffffff80 ;  /* 0xffffff800b087836 */ /* 0x000fe20000000000 */
[----:B------:R-:W-:-:S04]  /*07c0*/  IADD3 R9, P0, R4, R9, RZ ;  /* 0x0000000904097210 */ /* 0x000fc80007f1e0ff */
[----:B------:R-:W-:Y:S02]  /*07d0*/  IADD3.X R12, R12, R13, RZ, P0, !PT ;  /* 0x0000000d0c0c7210 */ /* 0x000fe400007fe4ff */
        /* <DEDUP_REMOVED lines=8> */
.L_x_20409:
        /* <DEDUP_REMOVED lines=17> */
.L_x_20405:
[----:B------:R-:W-:Y:S05]  /*0970*/  BSYNC B0 ;  /* 0x0000000000007941 */ /* 0x000fea0003800000 */
.L_x_20404:
        /* <DEDUP_REMOVED lines=15> */
[C---:B------:R-:W-:Y:S01]  /*0a70*/  VIADD R8, R48.reuse, 0x8 ;  /* 0x0000000830087836 */ /* 0x040fe20000000000 */
[C---:B------:R-:W-:Y:S01]  /*0a80*/  IADD3 R16, R48.reuse, 0x20, RZ ;  /* 0x0000002030107810 */ /* 0x040fe20007ffe0ff */
[----:B------:R-:W-:Y:S01]  /*0a90*/  IMAD.SHL.U32 R5, R48, 0x2, RZ ;  /* 0x0000000230057824 */ /* 0x000fe200078e00ff */
[----:B------:R-:W-:Y:S01]  /*0aa0*/  SHF.R.S32.HI R17, RZ, 0x1f, R6 ;  /* 0x0000001fff117819 */ /* 0x000fe20000011406 */
[----:B------:R-:W-:Y:S01]  /*0ab0*/  IMAD.SHL.U32 R7, R6, 0x2, RZ ;  /* 0x0000000206077824 */ /* 0x000fe200078e00ff */
[----:B------:R-:W-:Y:S01]  /*0ac0*/  SHF.R.S32.HI R9, RZ, 0x1f, R8 ;  /* 0x0000001fff097819 */ /* 0x000fe20000011408 */
[C---:B------:R-:W-:Y:S01]  /*0ad0*/  VIADD R11, R48.reuse, 0x14 ;  /* 0x00000014300b7836 */ /* 0x040fe20000000000 */
[----:B------:R-:W-:Y:S01]  /*0ae0*/  LEA.HI R17, R17, R6, RZ, 0x2 ;  /* 0x0000000611117211 */ /* 0x000fe200078f10ff */
[----:B------:R-:W-:Y:S01]  /*0af0*/  VIADD R14, R48, 0x18 ;  /* 0x00000018300e7836 */ /* 0x000fe20000000000 */
[----:B------:R-:W-:Y:S01]  /*0b00*/  LEA.HI R18, R9, R8, RZ, 0x2 ;  /* 0x0000000809127211 */ /* 0x000fe200078f10ff */
[----:B------:R-:W-:Y:S01]  /*0b10*/  IMAD.SHL.U32 R9, R8, 0x2, RZ ;  /* 0x0000000208097824 */ /* 0x000fe200078e00ff */
[----:B------:R-:W-:Y:S01]  /*0b20*/  LEA.HI R4, R4, R47, RZ, 0x3 ;  /* 0x0000002f04047211 */ /* 0x000fe200078f18ff */
[----:B------:R-:W-:Y:S01]  /*0b30*/  VIADD R15, R48, 0x1c ;  /* 0x0000001c300f7836 */ /* 0x000fe20000000000 */
[----:B------:R-:W-:Y:S01]  /*0b40*/  SHF.R.S32.HI R6, RZ, 0x1f, R5 ;  /* 0x0000001fff067819 */ /* 0x000fe20000011405 */
[----:B------:R-:W-:Y:S01]  /*0b50*/  ULDC UR4, c[0x0][0x260] ;  /* 0x0000980000047ab9 */ /* 0x000fe20000000800 */
[----:B------:R-:W-:Y:S01]  /*0b60*/  SHF.R.S32.HI R8, RZ, 0x1f, R7 ;  /* 0x0000001fff087819 */ /* 0x000fe20000011407 */
[----:B------:R-:W0:Y:S01]  /*0b70*/  LDC R34, c[0x0][0x25c] ;  /* 0x00009700ff227b82 */ /* 0x000e220000000800 */
[----:B------:R-:W-:Y:S01]  /*0b80*/  LOP3.LUT R4, R4, 0xfffffff8, RZ, 0xc0, !PT ;  /* 0xfffffff804047812 */ /* 0x000fe200078ec0ff */
[----:B------:R-:W-:Y:S01]  /*0b90*/  IMAD.SHL.U32 R17, R17, 0x10, RZ ;  /* 0x0000001011117824 */ /* 0x000fe200078e00ff */
[----:B------:R-:W-:-:S02]  /*0ba0*/  LEA.HI R6, R6, R5, RZ, 0x3 ;  /* 0x0000000506067211 */ /* 0x000fc400078f18ff */
[----:B------:R-:W-:Y:S01]  /*0bb0*/  SHF.R.S32.HI R10, RZ, 0x1f, R9 ;  /* 0x0000001fff0a7819 */ /* 0x000fe20000011409 */
[----:B------:R-:W-:Y:S01]  /*0bc0*/  IMAD.IADD R47, R47, 0x1, -R4 ;  /* 0x000000012f2f7824 */ /* 0x000fe200078e0a04 */
[----:B------:R-:W-:Y:S01]  /*0bd0*/  LEA.HI R8, R8, R7, RZ, 0x3 ;  /* 0x0000000708087211 */ /* 0x000fe200078f18ff */
[----:B------:R-:W-:Y:S01]  /*0be0*/  VIADD R4, R48, 0xc ;  /* 0x0000000c30047836 */ /* 0x000fe20000000000 */
[----:B------:R-:W-:Y:S01]  /*0bf0*/  LOP3.LUT R6, R6, 0xfffffff8, RZ, 0xc0, !PT ;  /* 0xfffffff806067812 */ /* 0x000fe200078ec0ff */
[----:B------:R-:W-:Y:S01]  /*0c00*/  IMAD.SHL.U32 R28, R47, 0x8, RZ ;  /* 0x000000082f1c7824 */ /* 0x000fe200078e00ff */
[----:B------:R-:W-:Y:S02]  /*0c10*/  LEA.HI R10, R10, R9, RZ, 0x3 ;  /* 0x000000090a0a7211 */ /* 0x000fe400078f18ff */
[----:B------:R-:W-:Y:S01]  /*0c20*/  LOP3.LUT R8, R8, 0xfffffff8, RZ, 0xc0, !PT ;  /* 0xfffffff808087812 */ /* 0x000fe200078ec0ff */
[----:B------:R-:W-:Y:S01]  /*0c30*/  IMAD.IADD R5, R5, 0x1, -R6 ;  /* 0x0000000105057824 */ /* 0x000fe200078e0a06 */
[----:B------:R-:W-:-:S02]  /*0c40*/  LOP3.LUT R10, R10, 0xfffffff8, RZ, 0xc0, !PT ;  /* 0xfffffff80a0a7812 */ /* 0x000fc400078ec0ff */
[----:B------:R-:W-:Y:S01]  /*0c50*/  SHF.R.S32.HI R19, RZ, 0x1f, R4 ;  /* 0x0000001fff137819 */ /* 0x000fe20000011404 */
[----:B------:R-:W-:Y:S01]  /*0c60*/  IMAD.IADD R6, R7, 0x1, -R8 ;  /* 0x0000000107067824 */ /* 0x000fe200078e0a08 */
[----:B------:R-:W-:Y:S01]  /*0c70*/  IADD3 R8, R48, 0x10, RZ ;  /* 0x0000001030087810 */ /* 0x000fe20007ffe0ff */
[----:B------:R-:W-:Y:S01]  /*0c80*/  IMAD.IADD R7, R9, 0x1, -R10 ;  /* 0x0000000109077824 */ /* 0x000fe200078e0a0a */
[----:B------:R-:W-:Y:S01]  /*0c90*/  LEA.HI R19, R19, R4, RZ, 0x2 ;  /* 0x0000000413137211 */ /* 0x000fe200078f10ff */
[----:B------:R-:W-:Y:S01]  /*0ca0*/  IMAD.SHL.U32 R4, R4, 0x2, RZ ;  /* 0x0000000204047824 */ /* 0x000fe200078e00ff */
[----:B------:R-:W-:Y:S01]  /*0cb0*/  SHF.R.S32.HI R9, RZ, 0x1f, R8 ;  /* 0x0000001fff097819 */ /* 0x000fe20000011408 */
[----:B------:R-:W-:Y:S01]  /*0cc0*/  IMAD.SHL.U32 R10, R8, 0x2, RZ ;  /* 0x00000002080a7824 */ /* 0x000fe200078e00ff */
[----:B------:R-:W-:Y:S01]  /*0cd0*/  SHF.R.S32.HI R12, RZ, 0x1f, R11 ;  /* 0x0000001fff0c7819 */ /* 0x000fe2000001140b */
[----:B------:R-:W-:Y:S01]  /*0ce0*/  IMAD.SHL.U32 R19, R19, 0x10, RZ ;  /* 0x0000001013137824 */ /* 0x000fe200078e00ff */
[----:B------:R-:W-:-:S02]  /*0cf0*/  LEA.HI R20, R9, R8, RZ, 0x2 ;  /* 0x0000000809147211 */ /* 0x000fc400078f10ff */
[----:B------:R-:W-:Y:S02]  /*0d00*/  SHF.R.S32.HI R9, RZ, 0x1f, R4 ;  /* 0x0000001fff097819 */ /* 0x000fe40000011404 */
[----:B------:R-:W-:Y:S01]  /*0d10*/  LEA.HI R21, R12, R11, RZ, 0x2 ;  /* 0x0000000b0c157211 */ /* 0x000fe200078f10ff */
[----:B------:R-:W-:Y:S01]  /*0d20*/  IMAD.SHL.U32 R12, R11, 0x2, RZ ;  /* 0x000000020b0c7824 */ /* 0x000fe200078e00ff */
[----:B------:R-:W-:Y:S01]  /*0d30*/  SHF.R.S32.HI R13, RZ, 0x1f, R14 ;  /* 0x0000001fff0d7819 */ /* 0x000fe2000001140e */
[----:B------:R-:W-:Y:S01]  /*0d40*/  IMAD.SHL.U32 R20, R20, 0x10, RZ ;  /* 0x0000001014147824 */ /* 0x000fe200078e00ff */
[----:B------:R-:W-:Y:S01]  /*0d50*/  LEA.HI R9, R9, R4, RZ, 0x3 ;  /* 0x0000000409097211 */ /* 0x000fe200078f18ff */
[----:B------:R-:W-:Y:S01]  /*0d60*/  IMAD.SHL.U32 R21, R21, 0x10, RZ ;  /* 0x0000001015157824 */ /* 0x000fe200078e00ff */
[----:B------:R-:W-:Y:S02]  /*0d70*/  SHF.R.S32.HI R11, RZ, 0x1f, R10 ;  /* 0x0000001fff0b7819 */ /* 0x000fe4000001140a */
[----:B------:R-:W-:Y:S01]  /*0d80*/  LEA.HI R22, R13, R14, RZ, 0x2 ;  /* 0x0000000e0d167211 */ /* 0x000fe200078f10ff */
[----:B------:R-:W-:Y:S01]  /*0d90*/  IMAD.SHL.U32 R14, R14, 0x2, RZ ;  /* 0x000000020e0e7824 */ /* 0x000fe200078e00ff */
[----:B------:R-:W-:-:S02]  /*0da0*/  LOP3.LUT R9, R9, 0xfffffff8, RZ, 0xc0, !PT ;  /* 0xfffffff809097812 */ /* 0x000fc400078ec0ff */
[----:B------:R-:W-:Y:S01]  /*0db0*/  SHF.R.S32.HI R13, RZ, 0x1f, R12 ;  /* 0x0000001fff0d7819 */ /* 0x000fe2000001140c */
[----:B------:R-:W-:Y:S01]  /*0dc0*/  IMAD.SHL.U32 R22, R22, 0x10, RZ ;  /* 0x0000001016167824 */ /* 0x000fe200078e00ff */
[----:B------:R-:W-:Y:S01]  /*0dd0*/  LEA.HI R11, R11, R10, RZ, 0x3 ;  /* 0x0000000a0b0b7211 */ /* 0x000fe200078f18ff */
[----:B------:R-:W-:Y:S01]  /*0de0*/  IMAD.IADD R8, R4, 0x1, -R9 ;  /* 0x0000000104087824 */ /* 0x000fe200078e0a09 */
[----:B------:R-:W-:Y:S01]  /*0df0*/  LEA.HI R13, R13, R12, RZ, 0x3 ;  /* 0x0000000c0d0d7211 */ /* 0x000fe200078f18ff */
[----:B------:R-:W1:Y:S01]  /*0e00*/  S2R R4, SR_CgaCtaId ;  /* 0x0000000000047919 */ /* 0x000e620000008800 */
[----:B------:R-:W-:Y:S02]  /*0e10*/  LOP3.LUT R9, R11, 0xfffffff8, RZ, 0xc0, !PT ;  /* 0xfffffff80b097812 */ /* 0x000fe400078ec0ff */
[----:B------:R-:W-:Y:S02]  /*0e20*/  SHF.R.S32.HI R11, RZ, 0x1f, R14 ;  /* 0x0000001fff0b7819 */ /* 0x000fe4000001140e */
[----:B------:R-:W-:Y:S01]  /*0e30*/  LOP3.LUT R13, R13, 0xfffffff8, RZ, 0xc0, !PT ;  /* 0xfffffff80d0d7812 */ /* 0x000fe200078ec0ff */
[----:B------:R-:W-:Y:S01]  /*0e40*/  IMAD.IADD R9, R10, 0x1, -R9 ;  /* 0x000000010a097824 */ /* 0x000fe200078e0a09 */
[----:B------:R-:W-:-:S02]  /*0e50*/  LEA.HI R11, R11, R14, RZ, 0x3 ;  /* 0x0000000e0b0b7211 */ /* 0x000fc400078f18ff */
[----:B------:R-:W-:Y:S01]  /*0e60*/  SHF.R.S32.HI R32, RZ, 0x1f, R28 ;  /* 0x0000001fff207819 */ /* 0x000fe2000001141c */
[----:B------:R-:W-:Y:S01]  /*0e70*/  IMAD.IADD R10, R12, 0x1, -R13 ;  /* 0x000000010c0a7824 */ /* 0x000fe200078e0a0d */
[----:B------:R-:W-:Y:S02]  /*0e80*/  SHF.R.S32.HI R12, RZ, 0x1f, R15 ;  /* 0x0000001fff0c7819 */ /* 0x000fe4000001140f */
[----:B------:R-:W-:Y:S02]  /*0e90*/  LOP3.LUT R11, R11, 0xfffffff8, RZ, 0xc0, !PT ;  /* 0xfffffff80b0b7812 */ /* 0x000fe400078ec0ff */
[----:B------:R-:W-:Y:S01]  /*0ea0*/  LEA.HI R23, R12, R15, RZ, 0x2 ;  /* 0x0000000f0c177211 */ /* 0x000fe200078f10ff */
[----:B------:R-:W-:Y:S01]  /*0eb0*/  IMAD.SHL.U32 R12, R15, 0x2, RZ ;  /* 0x000000020f0c7824 */ /* 0x000fe200078e00ff */
[----:B------:R-:W-:Y:S01]  /*0ec0*/  SHF.R.S32.HI R15, RZ, 0x1f, R16 ;  /* 0x0000001fff0f7819 */ /* 0x000fe20000011410 */
[----:B------:R-:W-:Y:S01]  /*0ed0*/  IMAD.IADD R11, R14, 0x1, -R11 ;  /* 0x000000010e0b7824 */ /* 0x000fe200078e0a0b */
[----:B------:R-:W-:Y:S01]  /*0ee0*/  MOV R33, 0x400 ;  /* 0x0000040000217802 */ /* 0x000fe20000000f00 */
[----:B------:R-:W-:Y:S01]  /*0ef0*/  VIADD R14, R48, 0x24 ;  /* 0x00000024300e7836 */ /* 0x000fe20000000000 */
[----:B------:R-:W-:Y:S01]  /*0f00*/  SHF.R.S32.HI R13, RZ, 0x1f, R12 ;  /* 0x0000001fff0d7819 */ /* 0x000fe2000001140c */
[----:B------:R-:W-:Y:S01]  /*0f10*/  IMAD.SHL.U32 R23, R23, 0x10, RZ ;  /* 0x0000001017177824 */ /* 0x000fe200078e00ff */
[----:B------:R-:W-:Y:S01]  /*0f20*/  LEA.HI R24, R15, R16, RZ, 0x2 ;  /* 0x000000100f187211 */ /* 0x000fe200078f10ff */
[----:B------:R-:W-:Y:S01]  /*0f30*/  IMAD.SHL.U32 R16, R16, 0x2, RZ ;  /* 0x0000000210107824 */ /* 0x000fe200078e00ff */
[----:B------:R-:W-:Y:S01]  /*0f40*/  SHF.R.S32.HI R25, RZ, 0x1f, R14 ;  /* 0x0000001fff197819 */ /* 0x000fe2000001140e */
[----:B------:R-:W-:Y:S01]  /*0f50*/  IMAD R15, R2, UR4, RZ ;  /* 0x00000004020f7c24 */ /* 0x000fe2000f8e02ff */
[----:B------:R-:W-:Y:S01]  /*0f60*/  LEA.HI R13, R13, R12, RZ, 0x3 ;  /* 0x0000000c0d0d7211 */ /* 0x000fe200078f18ff */
[----:B------:R-:W-:Y:S01]  /*0f70*/  IMAD.SHL.U32 R24, R24, 0x10, RZ ;  /* 0x0000001018187824 */ /* 0x000fe200078e00ff */
[----:B------:R-:W-:Y:S01]  /*0f80*/  LEA.HI R26, R25, R14, RZ, 0x2 ;  /* 0x0000000e191a7211 */ /* 0x000fe200078f10ff */
[----:B------:R-:W-:Y:S01]  /*0f90*/  IMAD.SHL.U32 R14, R14, 0x2, RZ ;  /* 0x000000020e0e7824 */ /* 0x000fe200078e00ff */
[----:B------:R-:W-:-:S02]  /*0fa0*/  SHF.R.S32.HI R25, RZ, 0x1f, R16 ;  /* 0x0000001fff197819 */ /* 0x000fc40000011410 */
[----:B------:R-:W-:Y:S02]  /*0fb0*/  LOP3.LUT R13, R13, 0xfffffff8, RZ, 0xc0, !PT ;  /* 0xfffffff80d0d7812 */ /* 0x000fe400078ec0ff */
[----:B------:R-:W-:Y:S02]  /*0fc0*/  LEA.HI R25, R25, R16, RZ, 0x3 ;  /* 0x0000001019197211 */ /* 0x000fe400078f18ff */
[----:B------:R-:W-:Y:S01]  /*0fd0*/  IADD3 R28, P0, R15, R28, RZ ;  /* 0x0000001c0f1c7210 */ /* 0x000fe20007f1e0ff */
[----:B------:R-:W-:Y:S01]  /*0fe0*/  IMAD.IADD R12, R12, 0x1, -R13 ;  /* 0x000000010c0c7824 */ /* 0x000fe200078e0a0d */
[----:B------:R-:W-:Y:S02]  /*0ff0*/  SHF.R.S32.HI R27, RZ, 0x1f, R14 ;  /* 0x0000001fff1b7819 */ /* 0x000fe4000001140e */
[----:B------:R-:W-:Y:S02]  /*1000*/  LOP3.LUT R13, R25, 0xfffffff8, RZ, 0xc0, !PT ;  /* 0xfffffff8190d7812 */ /* 0x000fe400078ec0ff */
[----:B------:R-:W-:-:S02]  /*1010*/  LEA.HI.X.SX32 R29, R15, R32, 0x1, P0 ;  /* 0x000000200f1d7211 */ /* 0x000fc400000f0eff */
[----:B-1----:R-:W-:Y:S01]  /*1020*/  LEA R25, R4, R33, 0x18 ;  /* 0x0000002104197211 */ /* 0x002fe200078ec0ff */
[----:B------:R-:W-:Y:S01]  /*1030*/  IMAD.IADD R13, R16, 0x1, -R13 ;  /* 0x00000001100d7824 */ /* 0x000fe200078e0a0d */
[----:B-----5:R-:W-:Y:S02]  /*1040*/  FSETP.NEU.FTZ.AND P0, PT, R46, RZ, PT ;  /* 0x000000ff2e00720b */ /* 0x020fe40003f1d000 */
[----:B------:R-:W-:Y:S01]  /*1050*/  LEA.HI R27, R27, R14, RZ, 0x3 ;  /* 0x0000000e1b1b7211 */ /* 0x000fe200078f18ff */
[----:B------:R-:W-:Y:S01]  /*1060*/  IMAD R16, R48, 0x28, R25 ;  /* 0x0000002830107824 */ /* 0x000fe200078e0219 */
[----:B------:R-:W-:Y:S01]  /*1070*/  SHF.L.U32 R18, R18, 0x4, RZ ;  /* 0x0000000412127819 */ /* 0x000fe200000006ff */
[----:B------:R-:W-:Y:S01]  /*1080*/  IMAD.SHL.U32 R25, R26, 0x10, RZ ;  /* 0x000000101a197824 */ /* 0x000fe200078e00ff */
[----:B------:R-:W-:Y:S02]  /*1090*/  LOP3.LUT R27, R27, 0xfffffff8, RZ, 0xc0, !PT ;  /* 0xfffffff81b1b7812 */ /* 0x000fe400078ec0ff */
[----:B------:R-:W-:-:S02]  /*10a0*/  LOP3.LUT R20, R20, 0xffffffc0, RZ, 0xc0, !PT ;  /* 0xffffffc014147812 */ /* 0x000fc400078ec0ff */
[----:B------:R-:W-:Y:S01]  /*10b0*/  LOP3.LUT R21, R21, 0xffffffc0, RZ, 0xc0, !PT ;  /* 0xffffffc015157812 */ /* 0x000fe200078ec0ff */
[----:B------:R-:W-:Y:S01]  /*10c0*/  IMAD.IADD R14, R14, 0x1, -R27 ;  /* 0x000000010e0e7824 */ /* 0x000fe200078e0a1b */
[----:B------:R-:W-:Y:S02]  /*10d0*/  LOP3.LUT R22, R22, 0xffffffc0, RZ, 0xc0, !PT ;  /* 0xffffffc016167812 */ /* 0x000fe400078ec0ff */
[----:B------:R-:W-:Y:S02]  /*10e0*/  LOP3.LUT R23, R23, 0xffffffc0, RZ, 0xc0, !PT ;  /* 0xffffffc017177812 */ /* 0x000fe400078ec0ff */
[----:B------:R-:W-:Y:S02]  /*10f0*/  LOP3.LUT R24, R24, 0xffffffc0, RZ, 0xc0, !PT ;  /* 0xffffffc018187812 */ /* 0x000fe400078ec0ff */
[----:B------:R-:W-:Y:S02]  /*1100*/  LOP3.LUT R25, R25, 0xffffffc0, RZ, 0xc0, !PT ;  /* 0xffffffc019197812 */ /* 0x000fe400078ec0ff */
[----:B------:R-:W-:-:S02]  /*1110*/  SHF.R.S32.HI R35, RZ, 0x1f, R31 ;  /* 0x0000001fff237819 */ /* 0x000fc4000001141f */
[----:B0-----:R-:W-:Y:S02]  /*1120*/  SHF.R.S32.HI R15, RZ, 0x1f, R34 ;  /* 0x0000001fff0f7819 */ /* 0x001fe40000011422 */
        /* <DEDUP_REMOVED lines=17> */
[C---:B------:R-:W-:Y:S01]  /*1240*/  IADD3 R31, P0, R52.reuse, R31, RZ ;  /* 0x0000001f341f7210 */ /* 0x040fe20007f1e0ff */
[----:B------:R-:W-:Y:S01]  /*1250*/  VIADD R33, R33, 0xc0 ;  /* 0x000000c021217836 */ /* 0x000fe20000000000 */
[----:B------:R-:W-:Y:S01]  /*1260*/  ULDC.64 UR4, c[0x0][0x238] ;  /* 0x00008e0000047ab9 */ /* 0x000fe20000000a00 */
[C---:B------:R-:W-:Y:S01]  /*1270*/  IMAD R51, R52.reuse, 0x8, R47 ;  /* 0x0000000834337824 */ /* 0x040fe200078e022f */
[----:B------:R-:W-:Y:S02]  /*1280*/  LEA.HI.X.SX32 R30, R52, R35, 0x1, P0 ;  /* 0x00000023341e7211 */ /* 0x000fe400000f0eff */
[C---:B------:R-:W-:Y:S02]  /*1290*/  LEA R50, P0, R31.reuse, UR4, 0x2 ;  /* 0x000000041f327c11 */ /* 0x040fe4000f8010ff */
[----:B------:R-:W-:Y:S01]  /*12a0*/  LEA R54, R4, R33, 0x18 ;  /* 0x0000002104367211 */ /* 0x000fe200078ec0ff */
[----:B------:R-:W-:Y:S01]  /*12b0*/  IMAD.MOV.U32 R4, RZ, RZ, -0x800001 ;  /* 0xff7fffffff047424 */ /* 0x000fe200078e00ff */
[----:B------:R-:W-:-:S02]  /*12c0*/  LEA.HI.X R53, R31, UR5, R30, 0x2, P0 ;  /* 0x000000051f357c11 */ /* 0x000fc400080f141e */
[----:B------:R-:W-:-:S07]  /*12d0*/  LEA R54, R51, R54, 0x2 ;  /* 0x0000003633367211 */ /* 0x000fce00078e10ff */
.L_x_20416:
[----:B------:R-:W-:Y:S02]  /*12e0*/  IMAD.MOV.U32 R30, RZ, RZ, R50 ;  /* 0x000000ffff1e7224 */ /* 0x000fe400078e0032 */
[----:B------:R-:W-:-:S05]  /*12f0*/  IMAD.MOV.U32 R31, RZ, RZ, R53 ;  /* 0x000000ffff1f7224 */ /* 0x000fca00078e0035 */
[----:B0-----:R0:W2:Y:S01]  /*1300*/  LDG.E.CONSTANT R30, desc[UR10][R30.64] ;  /* 0x0000000a1e1e7981 */ /* 0x0010a2000c1e9900 */
[----:B------:R-:W-:Y:S02]  /*1310*/  SHF.R.S32.HI R55, RZ, 0x1f, R17 ;  /* 0x0000001fff377819 */ /* 0x000fe40000011411 */
[----:B------:R-:W-:Y:S02]  /*1320*/  SHF.R.S32.HI R46, RZ, 0x1f, R6 ;  /* 0x0000001fff2e7819 */ /* 0x000fe40000011406 */
[----:B0-----:R-:W-:Y:S02]  /*1330*/  SHF.R.S32.HI R31, RZ, 0x1f, R5 ;  /* 0x0000001fff1f7819 */ /* 0x001fe40000011405 */
        /* <DEDUP_REMOVED lines=10> */
[C---:B------:R-:W-:Y:S01]  /*13e0*/  LEA R46, P1, R30.reuse, UR6, 0x1 ;  /* 0x000000061e2e7c11 */ /* 0x040fe2000f8208ff */
[----:B------:R-:W-:Y:S02]  /*13f0*/  IMAD.X R31, R31, 0x1, R56, P0 ;  /* 0x000000011f1f7824 */ /* 0x000fe400000e0638 */
[----:B------:R0:W2:Y:S03]  /*1400*/  LDG.E.CONSTANT R55, desc[UR10][R32.64] ;  /* 0x0000000a20377981 */ /* 0x0000a6000c1e9900 */
[----:B------:R-:W-:-:S05]  /*1410*/  LEA.HI.X R47, R30, UR7, R31, 0x1, P1 ;  /* 0x000000071e2f7c11 */ /* 0x000fca00088f0c1f */
[----:B------:R1:W3:Y:S01]  /*1420*/  LDG.E.CONSTANT R46, desc[UR10][R46.64] ;  /* 0x0000000a2e2e7981 */ /* 0x0002e2000c1e9900 */
[--C-:B------:R-:W-:Y:S02]  /*1430*/  SHF.R.S32.HI R31, RZ, 0x1f, R18.reuse ;  /* 0x0000001fff1f7819 */ /* 0x100fe40000011412 */
[----:B------:R-:W-:Y:S02]  /*1440*/  SHF.R.S32.HI R35, RZ, 0x1f, R7 ;  /* 0x0000001fff237819 */ /* 0x000fe40000011407 */
[----:B------:R-:W-:-:S04]  /*1450*/  IADD3 R30, P0, P1, R7, R34, R18 ;  /* 0x00000022071e7210 */ /* 0x000fc8000791e012 */
[----:B------:R-:W-:Y:S02]  /*1460*/  IADD3.X R31, R35, R56, R31, P0, P1 ;  /* 0x00000038231f7210 */ /* 0x000fe400007e241f */
[----:B------:R-:W-:-:S04]  /*1470*/  LEA R58, P0, R30, UR6, 0x1 ;  /* 0x000000061e3a7c11 */ /* 0x000fc8000f8008ff */
[----:B------:R-:W-:Y:S02]  /*1480*/  LEA.HI.X R59, R30, UR7, R31, 0x1, P0 ;  /* 0x000000071e3b7c11 */ /* 0x000fe400080f0c1f */
[----:B------:R-:W0:Y:S04]  /*1490*/  LDS.64 R30, [R16] ;  /* 0x00000000101e7984 */ /* 0x000e280000000a00 */
[----:B------:R4:W5:Y:S01]  /*14a0*/  LDG.E.CONSTANT R35, desc[UR10][R58.64] ;  /* 0x0000000a3a237981 */ /* 0x000962000c1e9900 */
[C---:B0-----:R-:W-:Y:S01]  /*14b0*/  IMAD.U32 R32, R31.reuse, 0x10000, RZ ;  /* 0x000100001f207824 */ /* 0x041fe200078e00ff */
[----:B------:R-:W-:Y:S01]  /*14c0*/  PRMT R31, R31, 0x7632, R31 ;  /* 0x000076321f1f7816 */ /* 0x000fe2000000001f */
[C---:B------:R-:W-:Y:S01]  /*14d0*/  IMAD.U32 R60, R30.reuse, 0x10000, RZ ;  /* 0x000100001e3c7824 */ /* 0x040fe200078e00ff */
[----:B------:R-:W-:-:S03]  /*14e0*/  PRMT R30, R30, 0x7632, R30 ;  /* 0x000076321e1e7816 */ /* 0x000fc6000000001e */
[----:B------:R-:W-:Y:S01]  /*14f0*/  IMAD.U32 R31, R31, 0x10000, RZ ;  /* 0x000100001f1f7824 */ /* 0x000fe200078e00ff */
[----:B------:R-:W-:Y:S01]  /*1500*/  SHF.L.U32 R30, R30, 0x10, RZ ;  /* 0x000000101e1e7819 */ /* 0x000fe200000006ff */
[C---:B--2---:R-:W-:Y:S01]  /*1510*/  IMAD.U32 R33, R55.reuse, 0x10000, RZ ;  /* 0x0001000037217824 */ /* 0x044fe200078e00ff */
[----:B------:R-:W-:-:S03]  /*1520*/  PRMT R55, R55, 0x7632, R55 ;  /* 0x0000763237377816 */ /* 0x000fc60000000037 */
[----:B-1----:R-:W-:Y:S02]  /*1530*/  FMUL.FTZ R47, R32, R33 ;  /* 0x00000021202f7220 */ /* 0x002fe40000410000 */
[----:B----4-:R-:W-:Y:S02]  /*1540*/  IMAD.U32 R58, R55, 0x10000, RZ ;  /* 0x00010000373a7824 */ /* 0x010fe400078e00ff */
[C---:B---3--:R-:W-:Y:S01]  /*1550*/  IMAD.U32 R33, R46.reuse, 0x10000, RZ ;  /* 0x000100002e217824 */ /* 0x048fe200078e00ff */
[----:B------:R-:W-:Y:S01]  /*1560*/  PRMT R46, R46, 0x7632, R46 ;  /* 0x000076322e2e7816 */ /* 0x000fe2000000002e */
[----:B------:R-:W-:Y:S02]  /*1570*/  FMUL.FTZ R31, R31, R58 ;  /* 0x0000003a1f1f7220 */ /* 0x000fe40000410000 */
[----:B------:R-:W-:Y:S02]  /*1580*/  FFMA.FTZ R60, R60, R33, R47 ;  /* 0x000000213c3c7223 */ /* 0x000fe4000001002f */
[----:B------:R-:W0:Y:S01]  /*1590*/  LDS.64 R32, [R16+0x8] ;  /* 0x0000080010207984 */ /* 0x000e220000000a00 */
[----:B------:R-:W-:-:S04]  /*15a0*/  IMAD.U32 R57, R46, 0x10000, RZ ;  /* 0x000100002e397824 */ /* 0x000fc800078e00ff */
[----:B------:R-:W-:Y:S01]  /*15b0*/  FFMA.FTZ R57, R30, R57, R31 ;  /* 0x000000391e397223 */ /* 0x000fe2000001001f */
[----:B-----5:R-:W-:Y:S02]  /*15c0*/  IMAD.U32 R30, R35, 0x10000, RZ ;  /* 0x00010000231e7824 */ /* 0x020fe400078e00ff */
[----:B0-----:R-:W-:-:S04]  /*15d0*/  IMAD.U32 R31, R32, 0x10000, RZ ;  /* 0x00010000201f7824 */ /* 0x001fc800078e00ff */
[----:B------:R-:W-:Y:S01]  /*15e0*/  FFMA.FTZ R60, R31, R30, R60 ;  /* 0x0000001e1f3c7223 */ /* 0x000fe2000001003c */
[--C-:B------:R-:W-:Y:S02]  /*15f0*/  SHF.R.S32.HI R31, RZ, 0x1f, R19.reuse ;  /* 0x0000001fff1f7819 */ /* 0x100fe40000011413 */
[----:B------:R-:W-:-:S04]  /*1600*/  IADD3 R30, P0, P1, R8, R34, R19 ;  /* 0x00000022081e7210 */ /* 0x000fc8000791e013 */
[----:B------:R-:W-:Y:S02]  /*1610*/  IADD3.X R31, R49, R56, R31, P0, P1 ;  /* 0x00000038311f7210 */ /* 0x000fe400007e241f */
[----:B------:R-:W-:-:S04]  /*1620*/  LEA R58, P0, R30, UR6, 0x1 ;  /* 0x000000061e3a7c11 */ /* 0x000fc8000f8008ff */
        /* <DEDUP_REMOVED lines=53> */
[----:B------:R-:W-:Y:S02]  /*1980*/  IADD3.X R46, R42, R56, R37, P0, P1 ;  /* 0x000000382a2e7210 */ /* 0x000fe400007e2425 */
[----:B------:R-:W-:Y:S02]  /*1990*/  IADD3 R47, P0, P1, R13, R34, R24 ;  /* 0x000000220d2f7210 */ /* 0x000fe4000791e018 */
[----:B------:R-:W-:Y:S02]  /*19a0*/  LEA.HI.X R31, R31, UR7, R46, 0x1, P2 ;  /* 0x000000071f1f7c11 */ /* 0x000fe400090f0c2e */
[----:B------:R-:W-:Y:S02]  /*19b0*/  LEA R46, P2, R47, UR6, 0x1 ;  /* 0x000000062f2e7c11 */ /* 0x000fe4000f8408ff */
[----:B------:R-:W-:Y:S01]  /*19c0*/  IADD3.X R58, R45, R56, R38, P0, P1 ;  /* 0x000000382d3a7210 */ /* 0x000fe200007e2426 */
[----:B------:R0:W2:Y:S01]  /*19d0*/  LDG.E.CONSTANT R60, desc[UR10][R30.64] ;  /* 0x0000000a1e3c7981 */ /* 0x0000a2000c1e9900 */
[----:B------:R-:W-:-:S02]  /*19e0*/  IADD3 R34, P0, P1, R14, R34, R25 ;  /* 0x000000220e227210 */ /* 0x000fc4000791e019 */
[----:B------:R-:W-:Y:S02]  /*19f0*/  LEA.HI.X R47, R47, UR7, R58, 0x1, P2 ;  /* 0x000000072f2f7c11 */ /* 0x000fe400090f0c3a */
[----:B------:R-:W-:Y:S02]  /*1a00*/  IADD3.X R59, R44, R56, R39, P0, P1 ;  /* 0x000000382c3b7210 */ /* 0x000fe400007e2427 */
[C---:B------:R-:W-:Y:S01]  /*1a10*/  LEA R58, P0, R34.reuse, UR6, 0x1 ;  /* 0x00000006223a7c11 */ /* 0x040fe2000f8008ff */
[----:B------:R-:W3:Y:S03]  /*1a20*/  LDG.E.CONSTANT R46, desc[UR10][R46.64] ;  /* 0x0000000a2e2e7981 */ /* 0x000ee6000c1e9900 */
[----:B------:R-:W-:Y:S01]  /*1a30*/  LEA.HI.X R59, R34, UR7, R59, 0x1, P0 ;  /* 0x00000007223b7c11 */ /* 0x000fe200080f0c3b */
[----:B0-----:R-:W0:Y:S04]  /*1a40*/  LDS.64 R30, [R16+0x20] ;  /* 0x00002000101e7984 */ /* 0x001e280000000a00 */
[----:B------:R-:W4:Y:S01]  /*1a50*/  LDG.E.CONSTANT R58, desc[UR10][R58.64] ;  /* 0x0000000a3a3a7981 */ /* 0x000f22000c1e9900 */
[----:B------:R-:W-:Y:S01]  /*1a60*/  PRMT R32, R32, 0x7632, R32 ;  /* 0x0000763220207816 */ /* 0x000fe20000000020 */
[----:B------:R-:W-:Y:S01]  /*1a70*/  UMOV UR4, 0xffffffff ;  /* 0xffffffff00047882 */ /* 0x000fe20000000000 */
[----:B------:R-:W-:-:S02]  /*1a80*/  PRMT R34, R35, 0x7632, R34 ;  /* 0x0000763223227816 */ /* 0x000fc40000000022 */
[----:B------:R-:W-:Y:S01]  /*1a90*/  SHF.L.U32 R56, R33, 0x10, RZ ;  /* 0x0000001021387819 */ /* 0x000fe200000006ff */
[----:B------:R-:W-:Y:S02]  /*1aa0*/  IMAD.U32 R32, R32, 0x10000, RZ ;  /* 0x0001000020207824 */ /* 0x000fe400078e00ff */
[----:B------:R-:W-:-:S04]  /*1ab0*/  IMAD.U32 R34, R34, 0x10000, RZ ;  /* 0x0001000022227824 */ /* 0x000fc800078e00ff */
[----:B------:R-:W-:Y:S01]  /*1ac0*/  FFMA.FTZ R32, R32, R34, R55 ;  /* 0x0000002220207223 */ /* 0x000fe20000010037 */
[----:B------:R-:W-:-:S05]  /*1ad0*/  PRMT R34, R33, 0x7632, R34 ;  /* 0x0000763221227816 */ /* 0x000fca0000000022 */
[----:B------:R-:W-:Y:S01]  /*1ae0*/  IMAD.U32 R33, R34, 0x10000, RZ ;  /* 0x0001000022217824 */ /* 0x000fe200078e00ff */
[C---:B--2---:R-:W-:Y:S01]  /*1af0*/  PRMT R35, R60.reuse, 0x7632, R35 ;  /* 0x000076323c237816 */ /* 0x044fe20000000023 */
[----:B------:R-:W-:-:S04]  /*1b00*/  IMAD.U32 R60, R60, 0x10000, RZ ;  /* 0x000100003c3c7824 */ /* 0x000fc800078e00ff */
[----:B------:R-:W-:Y:S02]  /*1b10*/  IMAD.U32 R34, R35, 0x10000, RZ ;  /* 0x0001000023227824 */ /* 0x000fe400078e00ff */
[----:B------:R-:W-:Y:S01]  /*1b20*/  FFMA.FTZ R56, R56, R60, R57 ;  /* 0x0000003c38387223 */ /* 0x000fe20000010039 */
[----:B0-----:R-:W-:Y:S02]  /*1b30*/  IMAD.U32 R35, R30, 0x10000, RZ ;  /* 0x000100001e237824 */ /* 0x001fe400078e00ff */
[----:B------:R-:W-:Y:S01]  /*1b40*/  FFMA.FTZ R32, R33, R34, R32 ;  /* 0x0000002221207223 */ /* 0x000fe20000010020 */
[----:B---3--:R-:W-:Y:S01]  /*1b50*/  IMAD.U32 R34, R46, 0x10000, RZ ;  /* 0x000100002e227824 */ /* 0x008fe200078e00ff */
[----:B------:R-:W-:Y:S02]  /*1b60*/  PRMT R33, R30, 0x7632, R33 ;  /* 0x000076321e217816 */ /* 0x000fe40000000021 */
[----:B------:R-:W-:Y:S01]  /*1b70*/  PRMT R46, R46, 0x7632, R46 ;  /* 0x000076322e2e7816 */ /* 0x000fe2000000002e */
[----:B------:R-:W-:Y:S01]  /*1b80*/  FFMA.FTZ R30, R35, R34, R56 ;  /* 0x00000022231e7223 */ /* 0x000fe20000010038 */
[----:B------:R-:W-:Y:S01]  /*1b90*/  PRMT R34, R31, 0x7632, R34 ;  /* 0x000076321f227816 */ /* 0x000fe20000000022 */
[----:B------:R-:W-:Y:S01]  /*1ba0*/  IMAD.U32 R35, R33, 0x10000, RZ ;  /* 0x0001000021237824 */ /* 0x000fe200078e00ff */
[----:B----4-:R-:W-:Y:S01]  /*1bb0*/  PRMT R33, R58, 0x7632, R33 ;  /* 0x000076323a217816 */ /* 0x010fe20000000021 */
[----:B------:R-:W-:-:S02]  /*1bc0*/  IMAD.U32 R46, R46, 0x10000, RZ ;  /* 0x000100002e2e7824 */ /* 0x000fc400078e00ff */
[----:B------:R-:W-:Y:S01]  /*1bd0*/  IMAD.U32 R31, R31, 0x10000, RZ ;  /* 0x000100001f1f7824 */ /* 0x000fe200078e00ff */
[----:B------:R-:W-:Y:S01]  /*1be0*/  SHF.L.U32 R33, R33, 0x10, RZ ;  /* 0x0000001021217819 */ /* 0x000fe200000006ff */
[----:B------:R-:W-:Y:S02]  /*1bf0*/  IMAD.U32 R47, R34, 0x10000, RZ ;  /* 0x00010000222f7824 */ /* 0x000fe400078e00ff */
[----:B------:R-:W-:Y:S01]  /*1c00*/  FFMA.FTZ R32, R35, R46, R32 ;  /* 0x0000002e23207223 */ /* 0x000fe20000010020 */
[----:B------:R-:W-:-:S03]  /*1c10*/  IMAD.U32 R58, R58, 0x10000, RZ ;  /* 0x000100003a3a7824 */ /* 0x000fc600078e00ff */
[----:B------:R-:W-:Y:S01]  /*1c20*/  FFMA.FTZ R33, R47, R33, R32 ;  /* 0x000000212f217223 */ /* 0x000fe20000010020 */
[----:B------:R-:W-:-:S04]  /*1c30*/  FFMA.FTZ R30, R31, R58, R30 ;  /* 0x0000003a1f1e7223 */ /* 0x000fc8000001001e */
[----:B------:R-:W-:Y:S01]  /*1c40*/  FADD.FTZ R34, R30, R33 ;  /* 0x000000211e227221 */ /* 0x000fe20000010000 */
[----:B------:R-:W-:Y:S06]  /*1c50*/  BRA.DIV UR4, `(.L_x_20413) ;  /* 0x0000004204047947 */ /* 0x000fec000b800000 */
[----:B------:R-:W0:Y:S02]  /*1c60*/  SHFL.BFLY PT, R33, R34, 0x2, 0x1f ;  /* 0x0c401f0022217f89 */ /* 0x000e2400000e0000 */
[----:B0-----:R-:W-:-:S05]  /*1c70*/  FADD.FTZ R35, R34, R33 ;  /* 0x0000002122237221 */ /* 0x001fca0000010000 */
[----:B------:R0:W1:Y:S02]  /*1c80*/  SHFL.BFLY PT, R33, R35, 0x1, 0x1f ;  /* 0x0c201f0023217f89 */ /* 0x00006400000e0000 */
.L_x_20464:
        /* <DEDUP_REMOVED lines=11> */
.L_x_20415:
[----:B------:R-:W-:Y:S05]  /*1d40*/  BSYNC B1 ;  /* 0x0000000000017941 */ /* 0x000fea0003800000 */
.L_x_20414:
[----:B------:R-:W-:Y:S01]  /*1d50*/  IADD3 R50, P0, R50, 0x10, RZ ;  /* 0x0000001032327810 */ /* 0x000fe20007f1e0ff */
[----:B-1----:R-:W-:Y:S02]  /*1d60*/  VIADD R54, R54, 0x80 ;  /* 0x0000008036367836 */ /* 0x002fe40000000000 */
[----:B------:R-:W-:Y:S02]  /*1d70*/  VIADD R51, R51, 0x20 ;  /* 0x0000002033337836 */ /* 0x000fe40000000000 */
[----:B------:R-:W-:Y:S01]  /*1d80*/  IMAD.X R53, RZ, RZ, R53, P0 ;  /* 0x000000ffff357224 */ /* 0x000fe200000e0635 */
[----:B------:R-:W-:Y:S07]  /*1d90*/  @!P1 BRA `(.L_x_20416) ;  /* 0xfffffff400509947 */ /* 0x000fee000383ffff */
[----:B------:R-:W-:Y:S05]  /*1da0*/  BRA `(.L_x_20411) ;  /* 0x0000000c000c7947 */ /* 0x000fea0003800000 */
.L_x_20412:
[----:B------:R-:W-:Y:S01]  /*1db0*/  SHF.R.S32.HI R49, RZ, 0x1f, R30 ;  /* 0x0000001fff317819 */ /* 0x000fe2000001141e */
[----:B------:R-:W-:Y:S01]  /*1dc0*/  VIADD R33, R33, 0xc0 ;  /* 0x000000c021217836 */ /* 0x000fe20000000000 */
[----:B------:R-:W-:Y:S02]  /*1dd0*/  ULDC.64 UR4, c[0x0][0x238] ;  /* 0x00008e0000047ab9 */ /* 0x000fe40000000a00 */
[----:B------:R-:W-:Y:S02]  /*1de0*/  LEA.HI R49, R49, R30, RZ, 0x5 ;  /* 0x0000001e31317211 */ /* 0x000fe400078f28ff */
[----:B------:R-:W-:Y:S01]  /*1df0*/  LEA R30, R4, R33, 0x18 ;  /* 0x00000021041e7211 */ /* 0x000fe200078ec0ff */
[----:B------:R-:W-:Y:S01]  /*1e00*/  IMAD.MOV.U32 R4, RZ, RZ, -0x800001 ;  /* 0xff7fffffff047424 */ /* 0x000fe200078e00ff */
        /* <DEDUP_REMOVED lines=8> */
.L_x_20420:
[----:B------:R-:W2:Y:S01]  /*1e90*/  LDG.E.CONSTANT R32, desc[UR10][R50.64] ;  /* 0x0000000a32207981 */ /* 0x000ea2000c1e9900 */
[----:B------:R-:W-:Y:S02]  /*1ea0*/  MOV R31, R29 ;  /* 0x0000001d001f7202 */ /* 0x000fe40000000f00 */
[----:B------:R-:W-:Y:S02]  /*1eb0*/  SHF.R.S32.HI R34, RZ, 0x1f, R6 ;  /* 0x0000001fff227819 */ /* 0x000fe40000011406 */
[----:B------:R-:W-:Y:S02]  /*1ec0*/  SHF.R.S32.HI R53, RZ, 0x1f, R17 ;  /* 0x0000001fff357819 */ /* 0x000fe40000011411 */
[----:B------:R-:W-:Y:S02]  /*1ed0*/  SHF.R.S32.HI R56, RZ, 0x1f, R18 ;  /* 0x0000001fff387819 */ /* 0x000fe40000011412 */
[----:B--2---:R-:W-:-:S05]  /*1ee0*/  SHF.R.S32.HI R30, RZ, 0x1f, R32 ;  /* 0x0000001fff1e7819 */ /* 0x004fca0000011420 */
[----:B------:R-:W-:Y:S02]  /*1ef0*/  IMAD R33, R30, UR12, RZ ;  /* 0x0000000c1e217c24 */ /* 0x000fe4000f8e02ff */
[----:B------:R-:W-:Y:S02]  /*1f00*/  IMAD.MOV.U32 R30, RZ, RZ, R28 ;  /* 0x000000ffff1e7224 */ /* 0x000fe400078e001c */
[C---:B0-----:R-:W-:Y:S02]  /*1f10*/  IMAD R35, R32.reuse, R15, R33 ;  /* 0x0000000f20237224 */ /* 0x041fe400078e0221 */
[----:B------:R-:W-:-:S04]  /*1f20*/  IMAD.WIDE.U32 R30, R32, UR12, R30 ;  /* 0x0000000c201e7c25 */ /* 0x000fc8000f8e001e */
[----:B------:R-:W-:Y:S01]  /*1f30*/  IMAD.IADD R31, R31, 0x1, R35 ;  /* 0x000000011f1f7824 */ /* 0x000fe200078e0223 */
[----:B------:R-:W-:-:S04]  /*1f40*/  IADD3 R33, P0, P1, R6, R30, R17 ;  /* 0x0000001e06217210 */ /* 0x000fc8000791e011 */
[----:B------:R-:W-:Y:S02]  /*1f50*/  LEA R32, P2, R33, UR14, 0x1 ;  /* 0x0000000e21207c11 */ /* 0x000fe4000f8408ff */
[----:B------:R-:W-:Y:S02]  /*1f60*/  IADD3.X R34, R34, R31, R53, P0, P1 ;  /* 0x0000001f22227210 */ /* 0x000fe400007e2435 */
[----:B------:R-:W-:Y:S02]  /*1f70*/  IADD3 R35, P0, R5, R30, RZ ;  /* 0x0000001e05237210 */ /* 0x000fe40007f1e0ff */
[----:B------:R-:W-:Y:S02]  /*1f80*/  LEA.HI.X R33, R33, UR15, R34, 0x1, P2 ;  /* 0x0000000f21217c11 */ /* 0x000fe400090f0c22 */
[----:B------:R-:W-:Y:S02]  /*1f90*/  SHF.R.S32.HI R34, RZ, 0x1f, R5 ;  /* 0x0000001fff227819 */ /* 0x000fe40000011405 */
[----:B------:R-:W-:Y:S01]  /*1fa0*/  LEA R54, P1, R35, UR14, 0x1 ;  /* 0x0000000e23367c11 */ /* 0x000fe2000f8208ff */
[----:B------:R0:W2:Y:S02]  /*1fb0*/  LDG.E.CONSTANT R32, desc[UR10][R32.64] ;  /* 0x0000000a20207981 */ /* 0x0000a4000c1e9900 */
[----:B------:R-:W-:-:S05]  /*1fc0*/  IMAD.X R34, R34, 0x1, R31, P0 ;  /* 0x0000000122227824 */ /* 0x000fca00000e061f */
[----:B------:R-:W-:-:S05]  /*1fd0*/  LEA.HI.X R55, R35, UR15, R34, 0x1, P1 ;  /* 0x0000000f23377c11 */ /* 0x000fca00088f0c22 */
[----:B------:R1:W3:Y:S01]  /*1fe0*/  LDG.E.CONSTANT R58, desc[UR10][R54.64] ;  /* 0x0000000a363a7981 */ /* 0x0002e2000c1e9900 */
[----:B------:R-:W-:Y:S02]  /*1ff0*/  SHF.R.S32.HI R35, RZ, 0x1f, R7 ;  /* 0x0000001fff237819 */ /* 0x000fe40000011407 */
[----:B------:R-:W-:-:S04]  /*2000*/  IADD3 R34, P0, P1, R7, R30, R18 ;  /* 0x0000001e07227210 */ /* 0x000fc8000791e012 */
[----:B------:R-:W-:Y:S02]  /*2010*/  IADD3.X R35, R35, R31, R56, P0, P1 ;  /* 0x0000001f23237210 */ /* 0x000fe400007e2438 */
[----:B------:R-:W-:-:S04]  /*2020*/  LEA R56, P0, R34, UR14, 0x1 ;  /* 0x0000000e22387c11 */ /* 0x000fc8000f8008ff */
[----:B------:R-:W-:Y:S02]  /*2030*/  LEA.HI.X R57, R34, UR15, R35, 0x1, P0 ;  /* 0x0000000f22397c11 */ /* 0x000fe400080f0c23 */
[----:B------:R-:W4:Y:S04]  /*2040*/  LDS.64 R34, [R16] ;  /* 0x0000000010227984 */ /* 0x000f280000000a00 */
[----:B------:R5:W3:Y:S01]  /*2050*/  LDG.E.CONSTANT R53, desc[UR10][R56.64] ;  /* 0x0000000a38357981 */ /* 0x000ae2000c1e9900 */
[----:B------:R-:W-:Y:S02]  /*2060*/  SHF.R.S32.HI R60, RZ, 0x1f, R8 ;  /* 0x0000001fff3c7819 */ /* 0x000fe40000011408 */
[--C-:B------:R-:W-:Y:S02]  /*2070*/  SHF.R.S32.HI R59, RZ, 0x1f, R19.reuse ;  /* 0x0000001fff3b7819 */ /* 0x100fe40000011413 */
[----:B0-----:R-:W-:-:S04]  /*2080*/  IADD3 R33, P0, P1, R8, R30, R19 ;  /* 0x0000001e08217210 */ /* 0x001fc8000791e013 */
[----:B------:R-:W-:Y:S02]  /*2090*/  IADD3.X R60, R60, R31, R59, P0, P1 ;  /* 0x0000001f3c3c7210 */ /* 0x000fe400007e243b */
[----:B-1----:R-:W-:-:S04]  /*20a0*/  LEA R54, P0, R33, UR14, 0x1 ;  /* 0x0000000e21367c11 */ /* 0x002fc8000f8008ff */
[----:B------:R-:W-:-:S05]  /*20b0*/  LEA.HI.X R55, R33, UR15, R60, 0x1, P0 ;  /* 0x0000000f21377c11 */ /* 0x000fca00080f0c3c */
[----:B------:R-:W3:Y:S01]  /*20c0*/  LDG.E.CONSTANT R54, desc[UR10][R54.64] ;  /* 0x0000000a36367981 */ /* 0x000ee2000c1e9900 */
[C---:B----4-:R-:W-:Y:S01]  /*20d0*/  PRMT R59, R35.reuse, 0x7632, R59 ;  /* 0x00007632233b7816 */ /* 0x050fe2000000003b */
[----:B------:R-:W-:Y:S02]  /*20e0*/  IMAD.U32 R35, R35, 0x10000, RZ ;  /* 0x0001000023237824 */ /* 0x000fe400078e00ff */
[C---:B------:R-:W-:Y:S01]  /*20f0*/  IMAD.U32 R60, R34.reuse, 0x10000, RZ ;  /* 0x00010000223c7824 */ /* 0x040fe200078e00ff */
[----:B------:R-:W-:Y:S01]  /*2100*/  PRMT R34, R34, 0x7632, R34 ;  /* 0x0000763222227816 */ /* 0x000fe20000000022 */
[----:B------:R-:W-:-:S04]  /*2110*/  IMAD.U32 R59, R59, 0x10000, RZ ;  /* 0x000100003b3b7824 */ /* 0x000fc800078e00ff */
[----:B------:R-:W-:Y:S01]  /*2120*/  IMAD.U32 R34, R34, 0x10000, RZ ;  /* 0x0001000022227824 */ /* 0x000fe200078e00ff */
[C---:B--2---:R-:W-:Y:S01]  /*2130*/  PRMT R33, R32.reuse, 0x7632, R33 ;  /* 0x0000763220217816 */ /* 0x044fe20000000021 */
[----:B------:R-:W-:-:S04]  /*2140*/  IMAD.U32 R32, R32, 0x10000, RZ ;  /* 0x0001000020207824 */ /* 0x000fc800078e00ff */
[----:B-----5:R-:W-:Y:S02]  /*2150*/  IMAD.U32 R56, R33, 0x10000, RZ ;  /* 0x0001000021387824 */ /* 0x020fe400078e00ff */
[----:B------:R-:W-:Y:S02]  /*2160*/  FMUL.FTZ R35, R35, R32 ;  /* 0x0000002023237220 */ /* 0x000fe40000410000 */
[----:B------:R-:W-:Y:S01]  /*2170*/  FMUL.FTZ R59, R59, R56 ;  /* 0x000000383b3b7220 */ /* 0x000fe20000410000 */
[C---:B---3--:R-:W-:Y:S01]  /*2180*/  IMAD.U32 R33, R58.reuse, 0x10000, RZ ;  /* 0x000100003a217824 */ /* 0x048fe200078e00ff */
[----:B------:R-:W-:-:S03]  /*2190*/  PRMT R58, R58, 0x7632, R58 ;  /* 0x000076323a3a7816 */ /* 0x000fc6000000003a */
[----:B------:R-:W-:Y:S01]  /*21a0*/  FFMA.FTZ R60, R60, R33, R35 ;  /* 0x000000213c3c7223 */ /* 0x000fe20000010023 */
[----:B------:R-:W-:Y:S01]  /*21b0*/  SHF.L.U32 R58, R58, 0x10, RZ ;  /* 0x000000103a3a7819 */ /* 0x000fe200000006ff */
[----:B------:R-:W0:Y:S04]  /*21c0*/  LDS.64 R32, [R16+0x8] ;  /* 0x0000080010207984 */ /* 0x000e280000000a00 */
[----:B------:R-:W-:Y:S01]  /*21d0*/  FFMA.FTZ R59, R34, R58, R59 ;  /* 0x0000003a223b7223 */ /* 0x000fe2000001003b */
[----:B------:R-:W-:Y:S02]  /*21e0*/  IMAD.U32 R34, R53, 0x10000, RZ ;  /* 0x0001000035227824 */ /* 0x000fe400078e00ff */
[----:B0-----:R-:W-:-:S04]  /*21f0*/  IMAD.U32 R35, R32, 0x10000, RZ ;  /* 0x0001000020237824 */ /* 0x001fc800078e00ff */
[----:B------:R-:W-:Y:S01]  /*2200*/  FFMA.FTZ R60, R35, R34, R60 ;  /* 0x00000022233c7223 */ /* 0x000fe2000001003c */
[----:B------:R-:W-:-:S04]  /*2210*/  IADD3 R34, P0, P1, R9, R30, R20 ;  /* 0x0000001e09227210 */ /* 0x000fc8000791e014 */
[----:B------:R-:W-:Y:S02]  /*2220*/  LEA R56, P2, R34, UR14, 0x1 ;  /* 0x0000000e22387c11 */ /* 0x000fe4000f8408ff */
[----:B------:R-:W-:-:S04]  /*2230*/  IADD3.X R35, R41, R31, R26, P0, P1 ;  /* 0x0000001f29237210 */ /* 0x000fc800007e241a */
[----:B------:R-:W-:Y:S02]  /*2240*/  LEA.HI.X R57, R34, UR15, R35, 0x1, P2 ;  /* 0x0000000f22397c11 */ /* 0x000fe400090f0c23 */
[----:B------:R-:W0:Y:S04]  /*2250*/  LDS.64 R34, [R16+0x10] ;  /* 0x0000100010227984 */ /* 0x000e280000000a00 */
[----:B------:R-:W2:Y:S01]  /*2260*/  LDG.E.CONSTANT R58, desc[UR10][R56.64] ;  /* 0x0000000a383a7981 */ /* 0x000ea2000c1e9900 */
        /* <DEDUP_REMOVED lines=18> */
[----:B------:R-:W-:-:S04]  /*2390*/  IADD3.X R33, R40, R31, R27, P0, P1 ;  /* 0x0000001f28217210 */ /* 0x000fc800007e241b */
[----:B------:R-:W-:Y:S02]  /*23a0*/  LEA.HI.X R57, R32, UR15, R33, 0x1, P2 ;  /* 0x0000000f20397c11 */ /* 0x000fe400090f0c21 */
[----:B------:R-:W-:-:S03]  /*23b0*/  IADD3 R32, P0, P1, R11, R30, R22 ;  /* 0x0000001e0b207210 */ /* 0x000fc6000791e016 */
[----:B------:R0:W2:Y:S01]  /*23c0*/  LDG.E.CONSTANT R56, desc[UR10][R56.64] ;  /* 0x0000000a38387981 */ /* 0x0000a2000c1e9900 */
[----:B------:R-:W-:Y:S02]  /*23d0*/  LEA R54, P2, R32, UR14, 0x1 ;  /* 0x0000000e20367c11 */ /* 0x000fe4000f8408ff */
[----:B------:R-:W-:-:S04]  /*23e0*/  IADD3.X R33, R43, R31, R36, P0, P1 ;  /* 0x0000001f2b217210 */ /* 0x000fc800007e2424 */
[----:B------:R-:W-:Y:S02]  /*23f0*/  LEA.HI.X R55, R32, UR15, R33, 0x1, P2 ;  /* 0x0000000f20377c11 */ /* 0x000fe400090f0c21 */
[----:B------:R-:W1:Y:S04]  /*2400*/  LDS.64 R32, [R16+0x18] ;  /* 0x0000180010207984 */ /* 0x000e680000000a00 */
[----:B------:R-:W3:Y:S01]  /*2410*/  LDG.E.CONSTANT R53, desc[UR10][R54.64] ;  /* 0x0000000a36357981 */ /* 0x000ee2000c1e9900 */
[----:B------:R-:W-:Y:S02]  /*2420*/  PRMT R34, R34, 0x7632, R34 ;  /* 0x0000763222227816 */ /* 0x000fe40000000022 */
[----:B------:R-:W-:-:S03]  /*2430*/  PRMT R58, R58, 0x7632, R58 ;  /* 0x000076323a3a7816 */ /* 0x000fc6000000003a */
[----:B------:R-:W-:Y:S02]  /*2440*/  IMAD.U32 R34, R34, 0x10000, RZ ;  /* 0x0001000022227824 */ /* 0x000fe400078e00ff */
[----:B------:R-:W-:-:S04]  /*2450*/  IMAD.U32 R58, R58, 0x10000, RZ ;  /* 0x000100003a3a7824 */ /* 0x000fc800078e00ff */
[----:B0-----:R-:W-:Y:S01]  /*2460*/  FFMA.FTZ R57, R34, R58, R59 ;  /* 0x0000003a22397223 */ /* 0x001fe2000001003b */
[C---:B------:R-:W-:Y:S01]  /*2470*/  IMAD.U32 R59, R35.reuse, 0x10000, RZ ;  /* 0x00010000233b7824 */ /* 0x040fe200078e00ff */
[----:B------:R-:W-:Y:S01]  /*2480*/  PRMT R35, R35, 0x7632, R35 ;  /* 0x0000763223237816 */ /* 0x000fe20000000023 */
[C---:B--2---:R-:W-:Y:S01]  /*2490*/  IMAD.U32 R34, R56.reuse, 0x10000, RZ ;  /* 0x0001000038227824 */ /* 0x044fe200078e00ff */
[----:B------:R-:W-:-:S03]  /*24a0*/  PRMT R56, R56, 0x7632, R56 ;  /* 0x0000763238387816 */ /* 0x000fc60000000038 */
[----:B------:R-:W-:Y:S01]  /*24b0*/  FFMA.FTZ R60, R59, R34, R60 ;  /* 0x000000223b3c7223 */ /* 0x000fe2000001003c */
[----:B------:R-:W-:Y:S02]  /*24c0*/  IMAD.U32 R34, R35, 0x10000, RZ ;  /* 0x0001000023227824 */ /* 0x000fe400078e00ff */
[----:B------:R-:W-:Y:S02]  /*24d0*/  IMAD.U32 R56, R56, 0x10000, RZ ;  /* 0x0001000038387824 */ /* 0x000fe400078e00ff */
[----:B-1----:R-:W-:Y:S02]  /*24e0*/  IMAD.U32 R35, R32, 0x10000, RZ ;  /* 0x0001000020237824 */ /* 0x002fe400078e00ff */
[----:B------:R-:W-:Y:S01]  /*24f0*/  FFMA.FTZ R57, R34, R56, R57 ;  /* 0x0000003822397223 */ /* 0x000fe20000010039 */
[----:B------:R-:W-:Y:S01]  /*2500*/  IADD3 R34, P0, P1, R12, R30, R23 ;  /* 0x0000001e0c227210 */ /* 0x000fe2000791e017 */
[----:B---3--:R-:W-:-:S03]  /*2510*/  IMAD.U32 R56, R53, 0x10000, RZ ;  /* 0x0001000035387824 */ /* 0x008fc600078e00ff */
[----:B------:R-:W-:Y:S01]  /*2520*/  LEA R54, P2, R34, UR14, 0x1 ;  /* 0x0000000e22367c11 */ /* 0x000fe2000f8408ff */
[----:B------:R-:W-:Y:S01]  /*2530*/  FFMA.FTZ R56, R35, R56, R60 ;  /* 0x0000003823387223 */ /* 0x000fe2000001003c */
[----:B------:R-:W-:-:S04]  /*2540*/  IADD3.X R35, R42, R31, R37, P0, P1 ;  /* 0x0000001f2a237210 */ /* 0x000fc800007e2425 */
[----:B------:R-:W-:Y:S02]  /*2550*/  LEA.HI.X R55, R34, UR15, R35, 0x1, P2 ;  /* 0x0000000f22377c11 */ /* 0x000fe400090f0c23 */
[----:B------:R-:W-:-:S03]  /*2560*/  IADD3 R35, P0, P1, R13, R30, R24 ;  /* 0x0000001e0d237210 */ /* 0x000fc6000791e018 */
[----:B------:R-:W2:Y:S01]  /*2570*/  LDG.E.CONSTANT R54, desc[UR10][R54.64] ;  /* 0x0000000a36367981 */ /* 0x000ea2000c1e9900 */
[----:B------:R-:W-:Y:S02]  /*2580*/  LEA R34, P2, R35, UR14, 0x1 ;  /* 0x0000000e23227c11 */ /* 0x000fe4000f8408ff */
[-C--:B------:R-:W-:Y:S02]  /*2590*/  IADD3.X R58, R45, R31.reuse, R38, P0, P1 ;  /* 0x0000001f2d3a7210 */ /* 0x080fe400007e2426 */
[----:B------:R-:W-:Y:S02]  /*25a0*/  IADD3 R30, P0, P1, R14, R30, R25 ;  /* 0x0000001e0e1e7210 */ /* 0x000fe4000791e019 */
[----:B------:R-:W-:Y:S02]  /*25b0*/  LEA.HI.X R35, R35, UR15, R58, 0x1, P2 ;  /* 0x0000000f23237c11 */ /* 0x000fe400090f0c3a */
[----:B------:R-:W-:Y:S02]  /*25c0*/  IADD3.X R31, R44, R31, R39, P0, P1 ;  /* 0x0000001f2c1f7210 */ /* 0x000fe400007e2427 */
[C---:B------:R-:W-:Y:S01]  /*25d0*/  LEA R58, P0, R30.reuse, UR14, 0x1 ;  /* 0x0000000e1e3a7c11 */ /* 0x040fe2000f8008ff */
[----:B------:R0:W3:Y:S03]  /*25e0*/  LDG.E.CONSTANT R34, desc[UR10][R34.64] ;  /* 0x0000000a22227981 */ /* 0x0000e6000c1e9900 */
[----:B------:R-:W-:-:S02]  /*25f0*/  LEA.HI.X R59, R30, UR15, R31, 0x1, P0 ;  /* 0x0000000f1e3b7c11 */ /* 0x000fc400080f0c1f */
[----:B------:R-:W1:Y:S04]  /*2600*/  LDS.64 R30, [R16+0x20] ;  /* 0x00002000101e7984 */ /* 0x000e680000000a00 */
[----:B------:R-:W4:Y:S01]  /*2610*/  LDG.E.CONSTANT R58, desc[UR10][R58.64] ;  /* 0x0000000a3a3a7981 */ /* 0x000f22000c1e9900 */
[----:B------:R-:W-:Y:S02]  /*2620*/  PRMT R32, R32, 0x7632, R32 ;  /* 0x0000763220207816 */ /* 0x000fe40000000020 */
[----:B------:R-:W-:-:S03]  /*2630*/  PRMT R53, R53, 0x7632, R53 ;  /* 0x0000763235357816 */ /* 0x000fc60000000035 */
[----:B------:R-:W-:Y:S01]  /*2640*/  IMAD.U32 R32, R32, 0x10000, RZ ;  /* 0x0001000020207824 */ /* 0x000fe200078e00ff */
[----:B------:R-:W-:-:S05]  /*2650*/  SHF.L.U32 R53, R53, 0x10, RZ ;  /* 0x0000001035357819 */ /* 0x000fca00000006ff */
[----:B------:R-:W-:Y:S02]  /*2660*/  FFMA.FTZ R57, R32, R53, R57 ;  /* 0x0000003520397223 */ /* 0x000fe40000010039 */
[----:B------:R-:W5:Y:S01]  /*2670*/  S2R R32, SR_TID.X ;  /* 0x0000000000207919 */ /* 0x000f620000002100 */
[C---:B0-----:R-:W-:Y:S01]  /*2680*/  IMAD.U32 R35, R33.reuse, 0x10000, RZ ;  /* 0x0001000021237824 */ /* 0x041fe200078e00ff */
[----:B------:R-:W-:Y:S01]  /*2690*/  PRMT R33, R33, 0x7632, R33 ;  /* 0x0000763221217816 */ /* 0x000fe20000000021 */
[----:B------:R-:W-:Y:S01]  /*26a0*/  UMOV UR4, 0xffffffff ;  /* 0xffffffff00047882 */ /* 0x000fe20000000000 */
[----:B--2---:R-:W-:-:S04]  /*26b0*/  IMAD.U32 R53, R54, 0x10000, RZ ;  /* 0x0001000036357824 */ /* 0x004fc800078e00ff */
[----:B------:R-:W-:Y:S01]  /*26c0*/  FFMA.FTZ R56, R35, R53, R56 ;  /* 0x0000003523387223 */ /* 0x000fe20000010038 */
[----:B------:R-:W-:Y:S01]  /*26d0*/  PRMT R35, R54, 0x7632, R35 ;  /* 0x0000763236237816 */ /* 0x000fe20000000023 */
[----:B------:R-:W-:-:S04]  /*26e0*/  IMAD.U32 R54, R33, 0x10000, RZ ;  /* 0x0001000021367824 */ /* 0x000fc800078e00ff */
[----:B------:R-:W-:Y:S01]  /*26f0*/  IMAD.U32 R33, R35, 0x10000, RZ ;  /* 0x0001000023217824 */ /* 0x000fe200078e00ff */
[----:B-1----:R-:W-:-:S03]  /*2700*/  PRMT R35, R30, 0x7632, R35 ;  /* 0x000076321e237816 */ /* 0x002fc60000000023 */
[----:B------:R-:W-:Y:S01]  /*2710*/  FFMA.FTZ R33, R54, R33, R57 ;  /* 0x0000002136217223 */ /* 0x000fe20000010039 */
[----:B---3--:R-:W-:Y:S01]  /*2720*/  PRMT R54, R34, 0x7632, R54 ;  /* 0x0000763222367816 */ /* 0x008fe20000000036 */
[----:B------:R-:W-:Y:S02]  /*2730*/  IMAD.U32 R53, R30, 0x10000, RZ ;  /* 0x000100001e357824 */ /* 0x000fe400078e00ff */
[----:B------:R-:W-:Y:S02]  /*2740*/  IMAD.U32 R30, R35, 0x10000, RZ ;  /* 0x00010000231e7824 */ /* 0x000fe400078e00ff */
[----:B------:R-:W-:Y:S02]  /*2750*/  IMAD.U32 R34, R34, 0x10000, RZ ;  /* 0x0001000022227824 */ /* 0x000fe400078e00ff */
[----:B------:R-:W-:Y:S02]  /*2760*/  IMAD.U32 R35, R54, 0x10000, RZ ;  /* 0x0001000036237824 */ /* 0x000fe400078e00ff */
[----:B------:R-:W-:Y:S01]  /*2770*/  FFMA.FTZ R56, R53, R34, R56 ;  /* 0x0000002235387223 */ /* 0x000fe20000010038 */
[----:B----4-:R-:W-:Y:S01]  /*2780*/  PRMT R34, R58, 0x7632, R34 ;  /* 0x000076323a227816 */ /* 0x010fe20000000022 */
[----:B------:R-:W-:Y:S01]  /*2790*/  FFMA.FTZ R30, R30, R35, R33 ;  /* 0x000000231e1e7223 */ /* 0x000fe20000010021 */
[----:B-----5:R-:W-:-:S02]  /*27a0*/  SHF.R.S32.HI R35, RZ, 0x1f, R32 ;  /* 0x0000001fff237819 */ /* 0x020fc40000011420 */
[C---:B------:R-:W-:Y:S01]  /*27b0*/  PRMT R33, R31.reuse, 0x7632, R33 ;  /* 0x000076321f217816 */ /* 0x040fe20000000021 */
[----:B------:R-:W-:Y:S01]  /*27c0*/  IMAD.U32 R31, R31, 0x10000, RZ ;  /* 0x000100001f1f7824 */ /* 0x000fe200078e00ff */
[----:B------:R-:W-:Y:S01]  /*27d0*/  LEA.HI R35, R35, R32, RZ, 0x2 ;  /* 0x0000002023237211 */ /* 0x000fe200078f10ff */
[----:B------:R-:W-:Y:S01]  /*27e0*/  IMAD.U32 R58, R58, 0x10000, RZ ;  /* 0x000100003a3a7824 */ /* 0x000fe200078e00ff */
[----:B------:R-:W-:Y:S01]  /*27f0*/  SHF.L.U32 R33, R33, 0x10, RZ ;  /* 0x0000001021217819 */ /* 0x000fe200000006ff */
[----:B------:R-:W-:Y:S01]  /*2800*/  IMAD.U32 R34, R34, 0x10000, RZ ;  /* 0x0001000022227824 */ /* 0x000fe200078e00ff */
[----:B------:R-:W-:Y:S01]  /*2810*/  LOP3.LUT R35, R35, 0xfffffffc, RZ, 0xc0, !PT ;  /* 0xfffffffc23237812 */ /* 0x000fe200078ec0ff */
[----:B------:R-:W-:Y:S02]  /*2820*/  FFMA.FTZ R31, R31, R58, R56 ;  /* 0x0000003a1f1f7223 */ /* 0x000fe40000010038 */
[----:B------:R-:W-:Y:S02]  /*2830*/  FFMA.FTZ R30, R33, R34, R30 ;  /* 0x00000022211e7223 */ /* 0x000fe4000001001e */
[----:B------:R-:W-:-:S02]  /*2840*/  IMAD.IADD R53, R32, 0x1, -R35 ;  /* 0x0000000120357824 */ /* 0x000fc400078e0a23 */
[----:B------:R-:W-:Y:S01]  /*2850*/  FADD.FTZ R34, R31, R30 ;  /* 0x0000001e1f227221 */ /* 0x000fe20000010000 */
[----:B------:R-:W-:Y:S06]  /*2860*/  BRA.DIV UR4, `(.L_x_20417) ;  /* 0x0000003604447947 */ /* 0x000fec000b800000 */
[----:B------:R-:W0:Y:S02]  /*2870*/  SHFL.BFLY PT, R33, R34, 0x2, 0x1f ;  /* 0x0c401f0022217f89 */ /* 0x000e2400000e0000 */
[----:B0-----:R-:W-:-:S05]  /*2880*/  FADD.FTZ R35, R34, R33 ;  /* 0x0000002122237221 */ /* 0x001fca0000010000 */
[----:B------:R0:W1:Y:S02]  /*2890*/  SHFL.BFLY PT, R33, R35, 0x1, 0x1f ;  /* 0x0c201f0023217f89 */ /* 0x00006400000e0000 */
.L_x_20468:
        /* <DEDUP_REMOVED lines=13> */
.L_x_20419:
[----:B------:R-:W-:Y:S05]  /*2970*/  BSYNC B1 ;  /* 0x0000000000017941 */ /* 0x000fea0003800000 */
.L_x_20418:
[----:B------:R-:W-:Y:S01]  /*2980*/  IADD3 R50, P0, R50, 0x10, RZ ;  /* 0x0000001032327810 */ /* 0x000fe20007f1e0ff */
[----:B-1----:R-:W-:Y:S02]  /*2990*/  VIADD R49, R49, 0x80 ;  /* 0x0000008031317836 */ /* 0x002fe40000000000 */
[----:B------:R-:W-:Y:S02]  /*29a0*/  VIADD R47, R47, 0x20 ;  /* 0x000000202f2f7836 */ /* 0x000fe40000000000 */
[----:B------:R-:W-:Y:S02]  /*29b0*/  VIADD R52, R52, 0x20 ;  /* 0x0000002034347836 */ /* 0x000fe40000000000 */
[----:B------:R-:W-:Y:S01]  /*29c0*/  IMAD.X R51, RZ, RZ, R51, P0 ;  /* 0x000000ffff337224 */ /* 0x000fe200000e0633 */
[----:B------:R-:W-:Y:S06]  /*29d0*/  @!P1 BRA `(.L_x_20420) ;  /* 0xfffffff4002c9947 */ /* 0x000fec000383ffff */
.L_x_20411:
[----:B------:R-:W-:Y:S05]  /*29e0*/  BSYNC B0 ;  /* 0x0000000000007941 */ /* 0x000fea0003800000 */
.L_x_20410:
        /* <DEDUP_REMOVED lines=13> */
.L_x_20473:
        /* <DEDUP_REMOVED lines=14> */
[----:B------:R-:W-:-:S05]  /*2ba0*/  SHF.R.S32.HI R10, RZ, 0x1f, R9 ;  /* 0x0000001fff0a7819 */ /* 0x000fca0000011409 */
[----:B------:R-:W1:Y:S01]  /*2bb0*/  @!P0 S2R R5, SR_CgaCtaId ;  /* 0x0000000000058919 */ /* 0x000e620000008800 */
[----:B--2---:R-:W-:-:S05]  /*2bc0*/  @!P0 MOV R4, 0x400 ;  /* 0x0000040000048802 */ /* 0x004fca0000000f00 */
        /* <DEDUP_REMOVED lines=31> */
.L_x_20426:
        /* <DEDUP_REMOVED lines=11> */
.L_x_20425:
[----:B------:R-:W-:Y:S05]  /*2e70*/  BSYNC B1 ;  /* 0x0000000000017941 */ /* 0x000fea0003800000 */
.L_x_20424:
        /* <DEDUP_REMOVED lines=14> */
.L_x_20429:
        /* <DEDUP_REMOVED lines=10> */
[----:B------:R-:W0:Y:S01]  /*3000*/  LDS R29, [R7+0x1a00] ;  /* 0x001a0000071d7984 */ /* 0x000e220000000800 */
[----:B-1----:R-:W-:-:S04]  /*3010*/  FADD.FTZ R11, -R4, R11 ;  /* 0x0000000b040b7221 */ /* 0x002fc80000010100 */
[----:B------:R-:W-:Y:S01]  /*3020*/  FMUL.FTZ R10, R11, 1.4426950216293334961 ;  /* 0x3fb8aa3b0b0a7820 */ /* 0x000fe20000410000 */
[C---:B--2---:R-:W-:Y:S01]  /*3030*/  FADD.FTZ R13, -R4.reuse, R13 ;  /* 0x0000000d040d7221 */ /* 0x044fe20000010100 */
[----:B------:R-:W1:Y:S01]  /*3040*/  LDS R11, [R7+0xc00] ;  /* 0x000c0000070b7984 */ /* 0x000e620000000800 */
[C---:B---3--:R-:W-:Y:S02]  /*3050*/  FADD.FTZ R15, -R4.reuse, R15 ;  /* 0x0000000f040f7221 */ /* 0x048fe40000010100 */
[----:B------:R-:W-:Y:S01]  /*3060*/  FMUL.FTZ R12, R13, 1.4426950216293334961 ;  /* 0x3fb8aa3b0d0c7820 */ /* 0x000fe20000410000 */
[----:B------:R-:W2:Y:S01]  /*3070*/  MUFU.EX2 R10, R10 ;  /* 0x0000000a000a7308 */ /* 0x000ea20000000800 */
[----:B------:R-:W3:Y:S01]  /*3080*/  LDS R13, [R7+0xe00] ;  /* 0x000e0000070d7984 */ /* 0x000ee20000000800 */
[C---:B----4-:R-:W-:Y:S01]  /*3090*/  FADD.FTZ R17, -R4.reuse, R17 ;  /* 0x0000001104117221 */ /* 0x050fe20000010100 */
[----:B------:R-:W-:Y:S02]  /*30a0*/  FMUL.FTZ R14, R15, 1.4426950216293334961 ;  /* 0x3fb8aa3b0f0e7820 */ /* 0x000fe40000410000 */
[----:B------:R-:W4:Y:S01]  /*30b0*/  LDS R15, [R7+0x1000] ;  /* 0x00100000070f7984 */ /* 0x000f220000000800 */
[C---:B0-----:R-:W-:Y:S01]  /*30c0*/  FADD.FTZ R21, -R4.reuse, R21 ;  /* 0x0000001504157221 */ /* 0x041fe20000010100 */
[----:B------:R-:W-:Y:S01]  /*30d0*/  FMUL.FTZ R16, R17, 1.4426950216293334961 ;  /* 0x3fb8aa3b11107820 */ /* 0x000fe20000410000 */
[----:B------:R-:W0:Y:S01]  /*30e0*/  MUFU.EX2 R12, R12 ;  /* 0x0000000c000c7308 */ /* 0x000e220000000800 */
[----:B------:R-:W4:Y:S01]  /*30f0*/  LDS R17, [R7+0x1200] ;  /* 0x0012000007117984 */ /* 0x000f220000000800 */
[----:B------:R-:W-:Y:S01]  /*3100*/  FADD.FTZ R23, -R4, R23 ;  /* 0x0000001704177221 */ /* 0x000fe20000010100 */
[----:B------:R-:W-:-:S02]  /*3110*/  FMUL.FTZ R20, R21, 1.4426950216293334961 ;  /* 0x3fb8aa3b15147820 */ /* 0x000fc40000410000 */
[----:B------:R-:W4:Y:S01]  /*3120*/  LDS R21, [R7+0x1400] ;  /* 0x0014000007157984 */ /* 0x000f220000000800 */
[C---:B------:R-:W-:Y:S01]  /*3130*/  FADD.FTZ R25, -R4.reuse, R25 ;  /* 0x0000001904197221 */ /* 0x040fe20000010100 */
[----:B------:R-:W-:Y:S01]  /*3140*/  FMUL.FTZ R22, R23, 1.4426950216293334961 ;  /* 0x3fb8aa3b17167820 */ /* 0x000fe20000410000 */
[----:B------:R-:W1:Y:S01]  /*3150*/  MUFU.EX2 R14, R14 ;  /* 0x0000000e000e7308 */ /* 0x000e620000000800 */
[----:B------:R-:W4:Y:S01]  /*3160*/  LDS R23, [R7+0x1600] ;  /* 0x0016000007177984 */ /* 0x000f220000000800 */
[----:B------:R-:W-:Y:S01]  /*3170*/  FMUL.FTZ R24, R25, 1.4426950216293334961 ;  /* 0x3fb8aa3b19187820 */ /* 0x000fe20000410000 */
[C---:B------:R-:W-:Y:S02]  /*3180*/  FADD.FTZ R27, -R4.reuse, R27 ;  /* 0x0000001b041b7221 */ /* 0x040fe40000010100 */
[----:B------:R-:W4:Y:S01]  /*3190*/  LDS R25, [R7+0x1800] ;  /* 0x0018000007197984 */ /* 0x000f220000000800 */
[----:B------:R-:W-:Y:S01]  /*31a0*/  FADD.FTZ R29, -R4, R29 ;  /* 0x0000001d041d7221 */ /* 0x000fe20000010100 */
[----:B------:R-:W-:Y:S01]  /*31b0*/  FMUL.FTZ R27, R27, 1.4426950216293334961 ;  /* 0x3fb8aa3b1b1b7820 */ /* 0x000fe20000410000 */
[----:B------:R-:W3:Y:S01]  /*31c0*/  MUFU.EX2 R16, R16 ;  /* 0x0000001000107308 */ /* 0x000ee20000000800 */
[----:B--2---:R-:W-:Y:S01]  /*31d0*/  STS [R7+-0x400], R10 ;  /* 0xfffc000a07007388 */ /* 0x004fe20000000800 */
[----:B------:R-:W-:-:S03]  /*31e0*/  FMUL.FTZ R29, R29, 1.4426950216293334961 ;  /* 0x3fb8aa3b1d1d7820 */ /* 0x000fc60000410000 */
[----:B0-----:R-:W-:Y:S03]  /*31f0*/  STS [R7+-0x200], R12 ;  /* 0xfffe000c07007388 */ /* 0x001fe60000000800 */
[----:B------:R-:W0:Y:S01]  /*3200*/  MUFU.EX2 R20, R20 ;  /* 0x0000001400147308 */ /* 0x000e220000000800 */
[----:B-1----:R-:W-:Y:S01]  /*3210*/  STS [R7], R14 ;  /* 0x0000000e07007388 */ /* 0x002fe20000000800 */
[----:B------:R-:W-:-:S04]  /*3220*/  FADD.FTZ R11, -R4, R11 ;  /* 0x0000000b040b7221 */ /* 0x000fc80000010100 */
[----:B------:R-:W-:Y:S02]  /*3230*/  FMUL.FTZ R11, R11, 1.4426950216293334961 ;  /* 0x3fb8aa3b0b0b7820 */ /* 0x000fe40000410000 */
[----:B------:R-:W1:Y:S01]  /*3240*/  MUFU.EX2 R22, R22 ;  /* 0x0000001600167308 */ /* 0x000e620000000800 */
[C---:B---3--:R-:W-:Y:S01]  /*3250*/  FADD.FTZ R13, -R4.reuse, R13 ;  /* 0x0000000d040d7221 */ /* 0x048fe20000010100 */
[----:B------:R-:W-:Y:S01]  /*3260*/  STS [R7+0x200], R16 ;  /* 0x0002001007007388 */ /* 0x000fe20000000800 */
[----:B----4-:R-:W-:Y:S02]  /*3270*/  FADD.FTZ R15, -R4, R15 ;  /* 0x0000000f040f7221 */ /* 0x010fe40000010100 */
        /* <DEDUP_REMOVED lines=10> */
[C---:B------:R-:W-:Y:S01]  /*3320*/  FADD.FTZ R23, -R4.reuse, R23 ;  /* 0x0000001704177221 */ /* 0x040fe20000010100 */
[----:B------:R-:W-:Y:S01]  /*3330*/  FADD.FTZ R25, -R4, R25 ;  /* 0x0000001904197221 */ /* 0x000fe20000010100 */
[----:B------:R-:W-:Y:S01]  /*3340*/  FADD.FTZ R11, R11, R12 ;  /* 0x0000000c0b0b7221 */ /* 0x000fe20000010000 */
[----:B-1----:R-:W-:Y:S01]  /*3350*/  STS [R7+0x600], R22 ;  /* 0x0006001607007388 */ /* 0x002fe20000000800 */
[----:B------:R-:W-:Y:S01]  /*3360*/  FMUL.FTZ R23, R23, 1.4426950216293334961 ;  /* 0x3fb8aa3b17177820 */ /* 0x000fe20000410000 */
[----:B------:R-:W1:Y:S01]  /*3370*/  MUFU.EX2 R26, R27 ;  /* 0x0000001b001a7308 */ /* 0x000e620000000800 */
[----:B------:R-:W-:Y:S01]  /*3380*/  FADD.FTZ R11, R11, R14 ;  /* 0x0000000e0b0b7221 */ /* 0x000fe20000010000 */
[----:B------:R-:W-:Y:S01]  /*3390*/  FMUL.FTZ R25, R25, 1.4426950216293334961 ;  /* 0x3fb8aa3b19197820 */ /* 0x000fe20000410000 */
[----:B---3--:R-:W-:Y:S02]  /*33a0*/  STS [R7+0xc00], R28 ;  /* 0x000c001c07007388 */ /* 0x008fe40000000800 */
        /* <DEDUP_REMOVED lines=31> */
.L_x_20428:
[----:B------:R-:W-:Y:S05]  /*35a0*/  BSYNC B1 ;  /* 0x0000000000017941 */ /* 0x000fea0003800000 */
.L_x_20427:
        /* <DEDUP_REMOVED lines=55> */
.L_x_20431:
[----:B------:R-:W-:Y:S05]  /*3920*/  BSYNC B1 ;  /* 0x0000000000017941 */ /* 0x000fea0003800000 */
.L_x_20430:
        /* <DEDUP_REMOVED lines=26> */
.L_x_20423:
[----:B------:R-:W-:Y:S05]  /*3ad0*/  BSYNC B0 ;  /* 0x0000000000007941 */ /* 0x000fea0003800000 */
.L_x_20422:
        /* <DEDUP_REMOVED lines=50> */
.L_x_20436:
        /* <DEDUP_REMOVED lines=8> */
.L_x_20435:
[----:B------:R-:W-:Y:S05]  /*3e80*/  BSYNC B1 ;  /* 0x0000000000017941 */ /* 0x000fea0003800000 */
.L_x_20434:
        /* <DEDUP_REMOVED lines=14> */
.L_x_20439:
        /* <DEDUP_REMOVED lines=8> */
[----:B------:R-:W4:Y:S04]  /*3ff0*/  LDS R21, [R6+0x800] ;  /* 0x0008000006157984 */ /* 0x000f280000000800 */
[----:B------:R-:W4:Y:S04]  /*4000*/  LDS R23, [R6+0xa00] ;  /* 0x000a000006177984 */ /* 0x000f280000000800 */
[----:B------:R-:W4:Y:S04]  /*4010*/  LDS R25, [R6+0xc00] ;  /* 0x000c000006197984 */ /* 0x000f280000000800 */
[----:B------:R-:W4:Y:S04]  /*4020*/  LDS R27, [R6+0xe00] ;  /* 0x000e0000061b7984 */ /* 0x000f280000000800 */
[----:B------:R-:W4:Y:S01]  /*4030*/  LDS R29, [R6+0x1000] ;  /* 0x00100000061d7984 */ /* 0x000f220000000800 */
[----:B-1----:R-:W-:-:S03]  /*4040*/  FMUL.FTZ R7, R4, R7 ;  /* 0x0000000704077220 */ /* 0x002fc60000410000 */
[----:B------:R-:W1:Y:S01]  /*4050*/  LDS R31, [R6+0x1200] ;  /* 0x00120000061f7984 */ /* 0x000e620000000800 */
[----:B--2---:R-:W-:-:S03]  /*4060*/  FMUL.FTZ R9, R4, R9 ;  /* 0x0000000904097220 */ /* 0x004fc60000410000 */
[----:B------:R-:W2:Y:S01]  /*4070*/  LDS R33, [R6+0x1400] ;  /* 0x0014000006217984 */ /* 0x000ea20000000800 */
[----:B---3--:R-:W-:-:S03]  /*4080*/  FMUL.FTZ R11, R4, R11 ;  /* 0x0000000b040b7220 */ /* 0x008fc60000410000 */
[----:B0-----:R-:W0:Y:S01]  /*4090*/  LDS R35, [R6+0x1600] ;  /* 0x0016000006237984 */ /* 0x001e220000000800 */
[----:B----4-:R-:W-:-:S03]  /*40a0*/  FMUL.FTZ R13, R4, R13 ;  /* 0x0000000d040d7220 */ /* 0x010fc60000410000 */
[----:B------:R-:W3:Y:S01]  /*40b0*/  LDS R37, [R6+0x1800] ;  /* 0x0018000006257984 */ /* 0x000ee20000000800 */
[----:B------:R-:W-:-:S03]  /*40c0*/  FMUL.FTZ R15, R4, R15 ;  /* 0x0000000f040f7220 */ /* 0x000fc60000410000 */
        /* <DEDUP_REMOVED lines=16> */
[----:B0-----:R-:W-:-:S03]  /*41d0*/  FMUL.FTZ R35, R4, R35 ;  /* 0x0000002304237220 */ /* 0x001fc60000410000 */
        /* <DEDUP_REMOVED lines=13> */
.L_x_20438:
[----:B------:R-:W-:Y:S05]  /*42b0*/  BSYNC B1 ;  /* 0x0000000000017941 */ /* 0x000fea0003800000 */
.L_x_20437:
        /* <DEDUP_REMOVED lines=31> */
.L_x_20441:
[----:B------:R-:W-:Y:S05]  /*44b0*/  BSYNC B1 ;  /* 0x0000000000017941 */ /* 0x000fea0003800000 */
.L_x_20440:
        /* <DEDUP_REMOVED lines=14> */
.L_x_20433:
[----:B------:R-:W-:Y:S05]  /*45a0*/  BSYNC B0 ;  /* 0x0000000000007941 */ /* 0x000fea0003800000 */
.L_x_20432:
[----:B--2---:R-:W-:Y:S01]  /*45b0*/  SHF.R.S32.HI R5, RZ, 0x1f, R18 ;  /* 0x0000001fff057819 */ /* 0x004fe20000011412 */
[----:B------:R-:W-:Y:S01]  /*45c0*/  BAR.SYNC.DEFER_BLOCKING 0x0 ;  /* 0x0000000000007b1d */ /* 0x000fe20000010000 */
[----:B------:R-:W-:Y:S01]  /*45d0*/  IMAD.MOV.U32 R23, RZ, RZ, RZ ;  /* 0x000000ffff177224 */ /* 0x000fe200078e00ff */
[----:B------:R-:W-:Y:S02]  /*45e0*/  CS2R R20, SRZ ;  /* 0x0000000000147805 */ /* 0x000fe4000001ff00 */
[----:B------:R-:W-:Y:S02]  /*45f0*/  LEA.HI R5, R5, R18, RZ, 0x5 ;  /* 0x0000001205057211 */ /* 0x000fe400078f28ff */
[----:B------:R-:W-:Y:S02]  /*4600*/  ULDC UR8, c[0x0][0x25c] ;  /* 0x0000970000087ab9 */ /* 0x000fe40000000800 */
        /* <DEDUP_REMOVED lines=9> */
[----:B------:R-:W-:Y:S02]  /*46a0*/  IMAD.MOV.U32 R23, RZ, RZ, RZ ;  /* 0x000000ffff177224 */ /* 0x000fe400078e00ff */
[----:B-1----:R-:W2:Y:S01]  /*46b0*/  LDC R4, c[0x0][0x248] ;  /* 0x00009200ff047b82 */ /* 0x002ea20000000800 */
[----:B------:R-:W-:Y:S02]  /*46c0*/  IMAD.MOV.U32 R26, RZ, RZ, R22 ;  /* 0x000000ffff1a7224 */ /* 0x000fe400078e0016 */
[----:B------:R-:W-:-:S02]  /*46d0*/  VIADD R31, R27, 0x100 ;  /* 0x000001001b1f7836 */ /* 0x000fc40000000000 */
[----:B------:R-:W-:-:S03]  /*46e0*/  VIADD R33, R27, 0x200 ;  /* 0x000002001b217836 */ /* 0x000fc60000000000 */
[----:B------:R-:W1:Y:S08]  /*46f0*/  S2UR UR5, SR_CgaCtaId ;  /* 0x00000000000579c3 */ /* 0x000e700000008800 */
[----:B------:R-:W3:Y:S01]  /*4700*/  LDC R6, c[0x0][0x25c] ;  /* 0x00009700ff067b82 */ /* 0x000ee20000000800 */
[----:B--2---:R-:W-:Y:S01]  /*4710*/  IMAD R5, R4, UR4, RZ ;  /* 0x0000000404057c24 */ /* 0x004fe2000f8e02ff */
[----:B------:R-:W-:Y:S01]  /*4720*/  UMOV UR4, 0x400 ;  /* 0x0000040000047882 */ /* 0x000fe20000000000 */
[----:B------:R-:W-:Y:S01]  /*4730*/  SHF.R.S32.HI R4, RZ, 0x1f, R22 ;  /* 0x0000001fff047819 */ /* 0x000fe20000011416 */
[----:B------:R-:W-:-:S02]  /*4740*/  UIADD3 UR4, UR4, 0xc0, URZ ;  /* 0x000000c004047890 */ /* 0x000fc4000fffe03f */
[----:B------:R-:W-:Y:S02]  /*4750*/  IADD3 R25, P0, R22, R5, RZ ;  /* 0x0000000516197210 */ /* 0x000fe40007f1e0ff */
[----:B-1----:R-:W-:Y:S02]  /*4760*/  ULEA UR4, UR5, UR4, 0x18 ;  /* 0x0000000405047291 */ /* 0x002fe4000f8ec03f */
        /* <DEDUP_REMOVED lines=9> */
.L_x_20452:
[----:B------:R-:W2:Y:S01]  /*4800*/  LDG.E.CONSTANT R5, desc[UR10][R24.64] ;  /* 0x0000000a18057981 */ /* 0x000ea2000c1e9900 */
[----:B0-----:R-:W1:Y:S03]  /*4810*/  LDC.64 R14, c[0x0][0x228] ;  /* 0x00008a00ff0e7b82 */ /* 0x001e660000000a00 */
[----:B------:R-:W3:Y:S01]  /*4820*/  LDS.128 R8, [R28] ;  /* 0x000000001c087984 */ /* 0x000ee20000000c00 */
[----:B--2---:R-:W-:Y:S01]  /*4830*/  SHF.R.S32.HI R4, RZ, 0x1f, R5 ;  /* 0x0000001fff047819 */ /* 0x004fe20000011405 */
[----:B------:R-:W-:-:S04]  /*4840*/  IMAD.WIDE.U32 R12, R5, UR8, R16 ;  /* 0x00000008050c7c25 */ /* 0x000fc8000f8e0010 */
[----:B------:R-:W-:-:S04]  /*4850*/  IMAD R4, R4, UR8, RZ ;  /* 0x0000000804047c24 */ /* 0x000fc8000f8e02ff */
[----:B------:R-:W-:Y:S01]  /*4860*/  IMAD R5, R5, R2, R4 ;  /* 0x0000000205057224 */ /* 0x000fe200078e0204 */
[----:B------:R-:W-:-:S03]  /*4870*/  IADD3 R4, P0, R31, R12, RZ ;  /* 0x0000000c1f047210 */ /* 0x000fc60007f1e0ff */
[----:B------:R-:W-:Y:S01]  /*4880*/  IMAD.IADD R30, R13, 0x1, R5 ;  /* 0x000000010d1e7824 */ /* 0x000fe200078e0205 */
[----:B-1----:R-:W-:-:S04]  /*4890*/  LEA R44, P1, R4, R14, 0x1 ;  /* 0x0000000e042c7211 */ /* 0x002fc800078208ff */
[----:B------:R-:W-:-:S04]  /*48a0*/  LEA.HI.X.SX32 R5, R31, R30, 0x1, P0 ;  /* 0x0000001e1f057211 */ /* 0x000fc800000f0eff */
[----:B------:R-:W-:Y:S02]  /*48b0*/  LEA.HI.X R45, R4, R15, R5, 0x1, P1 ;  /* 0x0000000f042d7211 */ /* 0x000fe400008f0c05 */
[----:B------:R-:W-:-:S03]  /*48c0*/  IADD3 R4, P0, R27, R12, RZ ;  /* 0x0000000c1b047210 */ /* 0x000fc60007f1e0ff */
[----:B0----5:R0:W5:Y:S01]  /*48d0*/  LDG.E.CONSTANT R35, desc[UR10][R44.64] ;  /* 0x0000000a2c237981 */ /* 0x021162000c1e9900 */
[C---:B------:R-:W-:Y:S02]  /*48e0*/  LEA R38, P1, R4.reuse, R14, 0x1 ;  /* 0x0000000e04267211 */ /* 0x040fe400078208ff */
[----:B------:R-:W-:Y:S01]  /*48f0*/  LEA.HI.X.SX32 R5, R27, R30, 0x1, P0 ;  /* 0x0000001e1b057211 */ /* 0x000fe200000f0eff */
[----:B------:R0:W5:Y:S03]  /*4900*/  LDG.E.CONSTANT R32, desc[UR10][R44.64+0x4] ;  /* 0x0000040a2c207981 */ /* 0x000166000c1e9900 */
[----:B------:R-:W-:Y:S01]  /*4910*/  LEA.HI.X R39, R4, R15, R5, 0x1, P1 ;  /* 0x0000000f04277211 */ /* 0x000fe200008f0c05 */
        /* <DEDUP_REMOVED lines=8> */
[----:B---3--:R-:W-:Y:S01]  /*49a0*/  F2FP.BF16.F32.PACK_AB R8, R9, R8 ;  /* 0x000000080908723e */ /* 0x008fe200000010ff */
[----:B------:R-:W1:Y:S01]  /*49b0*/  LDS.128 R4, [R28+-0x10] ;  /* 0xfffff0001c047984 */ /* 0x000e620000000c00 */
[----:B------:R-:W-:-:S02]  /*49c0*/  F2FP.BF16.F32.PACK_AB R10, R11, R10 ;  /* 0x0000000a0b0a723e */ /* 0x000fc400000010ff */
[----:B-1----:R-:W-:Y:S02]  /*49d0*/  F2FP.BF16.F32.PACK_AB R4, R5, R4 ;  /* 0x000000040504723e */ /* 0x002fe400000010ff */
[----:B------:R-:W-:-:S05]  /*49e0*/  F2FP.BF16.F32.PACK_AB R5, R7, R6 ;  /* 0x000000060705723e */ /* 0x000fca00000010ff */
[----:B0-----:R-:W-:Y:S05]  /*49f0*/  @P0 BRA `(.L_x_20445) ;  /* 0x0000000000780947 */ /* 0x001fea0003800000 */
        /* <DEDUP_REMOVED lines=30> */
.L_x_20445:
[----:B------:R-:W-:Y:S05]  /*4be0*/  BSYNC B1 ;  /* 0x0000000000017941 */ /* 0x000fea0003800000 */
.L_x_20444:
[----:B-----5:R-:W-:Y:S01]  /*4bf0*/  HMUL2.BF16_V2 R41, R4, R41 ;  /* 0x0000002904297232 */ /* 0x020fe20000200000 */
[----:B------:R-:W-:Y:S01]  /*4c00*/  HFMA2.MMA.BF16_V2 R42, R5, R42, -RZ ;  /* 0x0000002a052a7235 */ /* 0x000fe200003000ff */
[----:B------:R-:W-:Y:S01]  /*4c10*/  IMAD.MOV.U32 R6, RZ, RZ, R10 ;  /* 0x000000ffff067224 */ /* 0x000fe200078e000a */
[----:B------:R-:W-:Y:S01]  /*4c20*/  BSSY B1, `(.L_x_20446) ;  /* 0x0000035000017945 */ /* 0x000fe20003800000 */
[--C-:B------:R-:W-:Y:S01]  /*4c30*/  IMAD.MOV.U32 R7, RZ, RZ, R8.reuse ;  /* 0x000000ffff077224 */ /* 0x100fe200078e0008 */
[C---:B------:R-:W-:Y:S02]  /*4c40*/  PRMT R8, R41.reuse, 0x7610, R8 ;  /* 0x0000761029087816 */ /* 0x040fe40000000008 */
[----:B------:R-:W-:Y:S01]  /*4c50*/  PRMT R9, R41, 0x7632, R9 ;  /* 0x0000763229097816 */ /* 0x000fe20000000009 */
[----:B------:R-:W-:Y:S01]  /*4c60*/  HFMA2.MMA.BF16_V2 R41, R6, R37, -RZ ;  /* 0x0000002506297235 */ /* 0x000fe200003000ff */
[----:B------:R-:W-:Y:S02]  /*4c70*/  HMUL2.BF16_V2 R38, R7, R40 ;  /* 0x0000002807267232 */ /* 0x000fe40000200000 */
[----:B------:R-:W-:Y:S01]  /*4c80*/  IMAD.U32 R8, R8, 0x10000, RZ ;  /* 0x0001000008087824 */ /* 0x000fe200078e00ff */
[----:B------:R-:W-:-:S02]  /*4c90*/  PRMT R10, R42, 0x7610, R10 ;  /* 0x000076102a0a7816 */ /* 0x000fc4000000000a */
[----:B------:R-:W-:Y:S02]  /*4ca0*/  PRMT R11, R42, 0x7632, R11 ;  /* 0x000076322a0b7816 */ /* 0x000fe4000000000b */
[----:B------:R-:W-:Y:S01]  /*4cb0*/  PRMT R39, R38, 0x7632, R39 ;  /* 0x0000763226277816 */ /* 0x000fe20000000027 */
[----:B------:R-:W-:Y:S01]  /*4cc0*/  IMAD.U32 R37, R10, 0x10000, RZ ;  /* 0x000100000a257824 */ /* 0x000fe200078e00ff */
[----:B------:R-:W-:Y:S01]  /*4cd0*/  SHF.L.U32 R9, R9, 0x10, RZ ;  /* 0x0000001009097819 */ /* 0x000fe200000006ff */
[----:B------:R-:W-:Y:S01]  /*4ce0*/  IMAD.U32 R40, R11, 0x10000, RZ ;  /* 0x000100000b287824 */ /* 0x000fe200078e00ff */
[C---:B------:R-:W-:Y:S01]  /*4cf0*/  PRMT R10, R41.reuse, 0x7610, R10 ;  /* 0x00007610290a7816 */ /* 0x040fe2000000000a */
[----:B------:R-:W-:Y:S01]  /*4d00*/  IMAD.U32 R38, R38, 0x10000, RZ ;  /* 0x0001000026267824 */ /* 0x000fe200078e00ff */
[----:B------:R-:W-:Y:S01]  /*4d10*/  PRMT R11, R41, 0x7632, R11 ;  /* 0x00007632290b7816 */ /* 0x000fe2000000000b */
[----:B------:R-:W-:Y:S02]  /*4d20*/  IMAD.U32 R39, R39, 0x10000, RZ ;  /* 0x0001000027277824 */ /* 0x000fe400078e00ff */
[----:B------:R-:W-:Y:S01]  /*4d30*/  FADD.FTZ R9, R8, R9 ;  /* 0x0000000908097221 */ /* 0x000fe20000010000 */
[----:B------:R-:W-:Y:S01]  /*4d40*/  FADD.FTZ R40, R37, R40 ;  /* 0x0000002825287221 */ /* 0x000fe20000010000 */
[----:B------:R-:W-:-:S02]  /*4d50*/  IMAD.U32 R10, R10, 0x10000, RZ ;  /* 0x000100000a0a7824 */ /* 0x000fc400078e00ff */
        /* <DEDUP_REMOVED lines=33> */
.L_x_20447:
[----:B------:R-:W-:Y:S05]  /*4f70*/  BSYNC B1 ;  /* 0x0000000000017941 */ /* 0x000fea0003800000 */
.L_x_20446:
[----:B------:R-:W-:Y:S01]  /*4f80*/  HFMA2.MMA.BF16_V2 R37, R5, R32, -RZ ;  /* 0x0000002005257235 */ /* 0x000fe200003000ff */
[----:B------:R-:W-:Y:S02]  /*4f90*/  HMUL2.BF16_V2 R35, R4, R35 ;  /* 0x0000002304237232 */ /* 0x000fe40000200000 */
[----:B------:R-:W-:Y:S01]  /*4fa0*/  FADD.FTZ R9, R9, R40 ;  /* 0x0000002809097221 */ /* 0x000fe20000010000 */
[--C-:B------:R-:W-:Y:S01]  /*4fb0*/  FADD.FTZ R10, R10, R11.reuse ;  /* 0x0000000b0a0a7221 */ /* 0x100fe20000010000 */
[----:B------:R-:W-:Y:S01]  /*4fc0*/  HFMA2.MMA.BF16_V2 R40, R6, R36, -RZ ;  /* 0x0000002406287235 */ /* 0x000fe200003000ff */
[----:B------:R-:W-:Y:S01]  /*4fd0*/  HMUL2.BF16_V2 R38, R7, R34 ;  /* 0x0000002207267232 */ /* 0x000fe20000200000 */
[----:B------:R-:W-:Y:S01]  /*4fe0*/  PRMT R11, R35, 0x7610, R11 ;  /* 0x00007610230b7816 */ /* 0x000fe2000000000b */
[----:B------:R-:W-:Y:S01]  /*4ff0*/  FADD.FTZ R9, R9, R8 ;  /* 0x0000000809097221 */ /* 0x000fe20000010000 */
[----:B------:R-:W-:Y:S01]  /*5000*/  PRMT R32, R35, 0x7632, R32 ;  /* 0x0000763223207816 */ /* 0x000fe20000000020 */
[----:B------:R-:W-:Y:S01]  /*5010*/  VIADD R26, R26, 0x4 ;  /* 0x000000041a1a7836 */ /* 0x000fe20000000000 */
        /* <DEDUP_REMOVED lines=13> */
[----:B------:R-:W-:Y:S01]  /*50f0*/  FADD.FTZ R35, R34, R35 ;  /* 0x0000002322237221 */ /* 0x000fe20000010000 */
[----:B------:R-:W-:Y:S01]  /*5100*/  ISETP.GT.AND P2, PT, R19, 0xf, PT ;  /* 0x0000000f1300780c */ /* 0x000fe20003f44270 */
[----:B------:R-:W-:Y:S01]  /*5110*/  IMAD.U32 R11, R11, 0x10000, RZ ;  /* 0x000100000b0b7824 */ /* 0x000fe200078e00ff */
[----:B------:R-:W-:Y:S01]  /*5120*/  SHF.L.U32 R38, R38, 0x10, RZ ;  /* 0x0000001026267819 */ /* 0x000fe200000006ff */
[----:B------:R-:W-:Y:S01]  /*5130*/  FADD.FTZ R37, R36, R37 ;  /* 0x0000002524257221 */ /* 0x000fe20000010000 */
[----:B------:R-:W-:Y:S01]  /*5140*/  FADD.FTZ R32, R32, R35 ;  /* 0x0000002320207221 */ /* 0x000fe20000010000 */
[----:B------:R-:W-:Y:S01]  /*5150*/  FADD.FTZ R10, R9, R10 ;  /* 0x0000000a090a7221 */ /* 0x000fe20000010000 */
[----:B------:R-:W-:Y:S01]  /*5160*/  BSSY B1, `(.L_x_20448) ;  /* 0x000004c000017945 */ /* 0x000fe20003800000 */
[----:B------:R-:W-:Y:S01]  /*5170*/  FADD.FTZ R11, R38, R11 ;  /* 0x0000000b260b7221 */ /* 0x000fe20000010000 */
[----:B------:R-:W-:Y:S01]  /*5180*/  FADD.FTZ R32, R32, R37 ;  /* 0x0000002520207221 */ /* 0x000fe20000010000 */
[----:B------:R-:W-:Y:S01]  /*5190*/  ISETP.GE.AND P1, PT, R26, R3, PT ;  /* 0x000000031a00720c */ /* 0x000fe20003f26270 */
[----:B------:R-:W-:-:S02]  /*51a0*/  FADD.FTZ R21, R10, R21 ;  /* 0x000000150a157221 */ /* 0x000fc40000010000 */
        /* <DEDUP_REMOVED lines=21> */
[C---:B------:R-:W-:Y:S01]  /*5300*/  VIADD R35, R29.reuse, 0x5 ;  /* 0x000000051d237836 */ /* 0x040fe20000000000 */
[----:B------:R-:W-:Y:S01]  /*5310*/  SEL R14, R8, RZ, !P0 ;  /* 0x000000ff080e7207 */ /* 0x000fe20004000000 */
[----:B------:R-:W-:Y:S01]  /*5320*/  VIADD R15, R29, 0x1 ;  /* 0x000000011d0f7836 */ /* 0x000fe20000000000 */
[-C--:B------:R-:W-:Y:S01]  /*5330*/  ISETP.GE.AND P4, PT, R13, R0.reuse, PT ;  /* 0x000000000d00720c */ /* 0x080fe20003f86270 */
[----:B------:R-:W-:Y:S01]  /*5340*/  VIADD R13, R29, 0x7 ;  /* 0x000000071d0d7836 */ /* 0x000fe20000000000 */
[----:B------:R-:W-:-:S02]  /*5350*/  ISETP.GE.AND P2, PT, R37, R0, PT ;  /* 0x000000002500720c */ /* 0x000fc40003f46270 */
[----:B------:R-:W-:Y:S02]  /*5360*/  @P5 PRMT R9, RZ, 0x7610, R9 ;  /* 0x00007610ff095816 */ /* 0x000fe40000000009 */
[-C--:B------:R-:W-:Y:S02]  /*5370*/  ISETP.GE.AND P0, PT, R13, R0.reuse, PT ;  /* 0x000000000d00720c */ /* 0x080fe40003f06270 */
[----:B------:R-:W-:Y:S02]  /*5380*/  SEL R13, R12, RZ, !P6 ;  /* 0x000000ff0c0d7207 */ /* 0x000fe40007000000 */
[-C--:B------:R-:W-:Y:S02]  /*5390*/  ISETP.GE.AND P3, PT, R35, R0.reuse, PT ;  /* 0x000000002300720c */ /* 0x080fe40003f66270 */
[----:B------:R-:W-:Y:S02]  /*53a0*/  PRMT R12, R10, 0x7632, R12 ;  /* 0x000076320a0c7816 */ /* 0x000fe4000000000c */
        /* <DEDUP_REMOVED lines=11> */
.L_x_20451:
[----:B------:R-:W-:Y:S05]  /*5460*/  BSYNC B2 ;  /* 0x0000000000027941 */ /* 0x000fea0003800000 */
.L_x_20450:
        /* <DEDUP_REMOVED lines=17> */
[----:B------:R-:W-:Y:S01]  /*5580*/  FADD.FTZ R11, R11, R12 ;  /* 0x0000000c0b0b7221 */ /* 0x000fe20000010000 */
[----:B------:R-:W-:Y:S01]  /*5590*/  FADD.FTZ R6, R6, R7 ;  /* 0x0000000706067221 */ /* 0x000fe20000010000 */
[----:B------:R-:W-:-:S02]  /*55a0*/  IMAD.U32 R10, R10, 0x10000, RZ ;  /* 0x000100000a0a7824 */ /* 0x000fc400078e00ff */
[----:B------:R-:W-:Y:S01]  /*55b0*/  FADD.FTZ R9, R8, R9 ;  /* 0x0000000908097221 */ /* 0x000fe20000010000 */
[----:B------:R-:W-:Y:S02]  /*55c0*/  IMAD.U32 R5, R4, 0x10000, RZ ;  /* 0x0001000004057824 */ /* 0x000fe400078e00ff */
[----:B------:R-:W-:Y:S02]  /*55d0*/  FADD.FTZ R6, R11, R6 ;  /* 0x000000060b067221 */ /* 0x000fe40000010000 */
[----:B------:R-:W-:Y:S02]  /*55e0*/  FADD.FTZ R5, R10, R5 ;  /* 0x000000050a057221 */ /* 0x000fe40000010000 */
[----:B------:R-:W-:-:S04]  /*55f0*/  FADD.FTZ R6, R6, R9 ;  /* 0x0000000906067221 */ /* 0x000fc80000010000 */
[----:B------:R-:W-:-:S04]  /*5600*/  FADD.FTZ R6, R6, R5 ;  /* 0x0000000506067221 */ /* 0x000fc80000010000 */
[----:B------:R-:W-:-:S07]  /*5610*/  FADD.FTZ R23, R23, R6 ;  /* 0x0000000617177221 */ /* 0x000fce0000010000 */
.L_x_20449:
[----:B------:R-:W-:Y:S05]  /*5620*/  BSYNC B1 ;  /* 0x0000000000017941 */ /* 0x000fea0003800000 */
.L_x_20448:
[----:B------:R-:W-:Y:S01]  /*5630*/  IADD3 R24, P0, R24, 0x10, RZ ;  /* 0x0000001018187810 */ /* 0x000fe20007f1e0ff */
[----:B------:R-:W-:Y:S01]  /*5640*/  VIADD R29, R29, 0x20 ;  /* 0x000000201d1d7836 */ /* 0x000fe20000000000 */
[----:B------:R-:W-:Y:S01]  /*5650*/  IADD3 R28, R28, 0x80, RZ ;  /* 0x000000801c1c7810 */ /* 0x000fe20007ffe0ff */
[----:B------:R-:W-:Y:S02]  /*5660*/  VIADD R43, R43, 0xfffffffc ;  /* 0xfffffffc2b2b7836 */ /* 0x000fe40000000000 */
[----:B------:R-:W-:Y:S01]  /*5670*/  IMAD.X R25, RZ, RZ, R25, P0 ;  /* 0x000000ffff197224 */ /* 0x000fe200000e0619 */
[----:B------:R-:W-:Y:S07]  /*5680*/  @!P1 BRA `(.L_x_20452) ;  /* 0xfffffff0005c9947 */ /* 0x000fee000383ffff */
.L_x_20443:
[----:B------:R-:W-:Y:S05]  /*5690*/  BSYNC B0 ;  /* 0x0000000000007941 */ /* 0x000fea0003800000 */
.L_x_20442:
        /* <DEDUP_REMOVED lines=19> */
[----:B------:R2:W-:Y:S08]  /*57d0*/  STS [R22+-0x200], R20 ;  /* 0xfffe001416007388 */ /* 0x0005f00000000800 */
[----:B------:R2:W-:Y:S02]  /*57e0*/  @!P2 STS [R22+-0x180], R23 ;  /* 0xfffe80171600a388 */ /* 0x0005e40000000800 */
.L_x_20454:
[----:B------:R-:W-:Y:S05]  /*57f0*/  BSYNC B0 ;  /* 0x0000000000007941 */ /* 0x000fea0003800000 */
.L_x_20453:
[----:B------:R-:W-:Y:S06]  /*5800*/  BAR.SYNC.DEFER_BLOCKING 0x0 ;  /* 0x0000000000007b1d */ /* 0x000fec0000010000 */
[----:B------:R-:W-:Y:S04]  /*5810*/  BSSY B0, `(.L_x_20455) ;  /* 0x0000009000007945 */ /* 0x000fe80003800000 */
[----:B------:R-:W-:Y:S05]  /*5820*/  @P3 BRA `(.L_x_20456) ;  /* 0x00000000001c3947 */ /* 0x000fea0003800000 */
[----:B------:R-:W-:Y:S01]  /*5830*/  ISETP.GT.AND P2, PT, R19, 0xf, PT ;  /* 0x0000000f1300780c */ /* 0x000fe20003f44270 */
[----:B------:R-:W2:Y:S04]  /*5840*/  LDS R0, [R22] ;  /* 0x0000000016007984 */ /* 0x000ea80000000800 */
[----:B------:R-:W3:Y:S08]  /*5850*/  LDS R3, [R22+0x80] ;  /* 0x0000800016037984 */ /* 0x000ef00000000800 */
[----:B------:R-:W4:Y:S01]  /*5860*/  @!P2 LDS R2, [R22+0x100] ;  /* 0x000100001602a984 */ /* 0x000f220000000800 */
[----:B--2---:R-:W-:Y:S01]  /*5870*/  FADD.FTZ R21, R21, R0 ;  /* 0x0000000015157221 */ /* 0x004fe20000010000 */
[----:B---3--:R-:W-:Y:S01]  /*5880*/  FADD.FTZ R20, R20, R3 ;  /* 0x0000000314147221 */ /* 0x008fe20000010000 */
[----:B----4-:R-:W-:-:S07]  /*5890*/  @!P2 FADD.FTZ R23, R2, R23 ;  /* 0x000000170217a221 */ /* 0x010fce0000010000 */
.L_x_20456:
[----:B------:R-:W-:Y:S05]  /*58a0*/  BSYNC B0 ;  /* 0x0000000000007941 */ /* 0x000fea0003800000 */
.L_x_20455:
[----:B------:R-:W-:Y:S06]  /*58b0*/  BAR.SYNC.DEFER_BLOCKING 0x0 ;  /* 0x0000000000007b1d */ /* 0x000fec0000010000 */
[----:B------:R-:W-:Y:S04]  /*58c0*/  BSSY B0, `(.L_x_20457) ;  /* 0x0000006000007945 */ /* 0x000fe80003800000 */
[----:B------:R-:W-:Y:S05]  /*58d0*/  @P4 BRA `(.L_x_20458) ;  /* 0x0000000000104947 */ /* 0x000fea0003800000 */
[----:B------:R-:W-:Y:S01]  /*58e0*/  ISETP.GT.AND P2, PT, R19, 0xf, PT ;  /* 0x0000000f1300780c */ /* 0x000fe20003f44270 */
[----:B------:R3:W-:Y:S04]  /*58f0*/  STS [R22+-0x140], R21 ;  /* 0xfffec01516007388 */ /* 0x0007e80000000800 */
[----:B------:R3:W-:Y:S08]  /*5900*/  STS [R22+-0xc0], R20 ;  /* 0xffff401416007388 */ /* 0x0007f00000000800 */
[----:B------:R3:W-:Y:S02]  /*5910*/  @!P2 STS [R22+-0x40], R23 ;  /* 0xffffc0171600a388 */ /* 0x0007e40000000800 */
.L_x_20458:
[----:B------:R-:W-:Y:S05]  /*5920*/  BSYNC B0 ;  /* 0x0000000000007941 */ /* 0x000fea0003800000 */
.L_x_20457:
[----:B------:R-:W-:Y:S06]  /*5930*/  BAR.SYNC.DEFER_BLOCKING 0x0 ;  /* 0x0000000000007b1d */ /* 0x000fec0000010000 */
[----:B------:R-:W-:Y:S04]  /*5940*/  BSSY B0, `(.L_x_20459) ;  /* 0x0000009000007945 */ /* 0x000fe80003800000 */
[----:B------:R-:W-:Y:S05]  /*5950*/  @P0 BRA `(.L_x_20460) ;  /* 0x00000000001c0947 */ /* 0x000fea0003800000 */
[----:B------:R-:W-:Y:S01]  /*5960*/  ISETP.GT.AND P0, PT, R19, 0xf, PT ;  /* 0x0000000f1300780c */ /* 0x000fe20003f04270 */
[----:B------:R-:W2:Y:S04]  /*5970*/  LDS R0, [R22] ;  /* 0x0000000016007984 */ /* 0x000ea80000000800 */
[----:B------:R-:W4:Y:S08]  /*5980*/  LDS R3, [R22+0x80] ;  /* 0x0000800016037984 */ /* 0x000f300000000800 */
[----:B------:R-:W0:Y:S01]  /*5990*/  @!P0 LDS R2, [R22+0x100] ;  /* 0x0001000016028984 */ /* 0x000e220000000800 */
[----:B--23--:R-:W-:Y:S01]  /*59a0*/  FADD.FTZ R21, R21, R0 ;  /* 0x0000000015157221 */ /* 0x00cfe20000010000 */
[----:B----4-:R-:W-:Y:S01]  /*59b0*/  FADD.FTZ R20, R20, R3 ;  /* 0x0000000314147221 */ /* 0x010fe20000010000 */
[----:B0-----:R-:W-:-:S07]  /*59c0*/  @!P0 FADD.FTZ R23, R2, R23 ;  /* 0x0000001702178221 */ /* 0x001fce0000010000 */
.L_x_20460:
[----:B------:R-:W-:Y:S05]  /*59d0*/  BSYNC B0 ;  /* 0x0000000000007941 */ /* 0x000fea0003800000 */
.L_x_20459:
[----:B------:R-:W-:Y:S06]  /*59e0*/  BAR.SYNC.DEFER_BLOCKING 0x0 ;  /* 0x0000000000007b1d */ /* 0x000fec0000010000 */
[----:B------:R-:W-:Y:S05]  /*59f0*/  @P1 EXIT ;  /* 0x000000000000194d */ /* 0x000fea0003800000 */
[----:B------:R-:W4:Y:S01]  /*5a00*/  S2UR UR8, SR_CTAID.Y ;  /* 0x00000000000879c3 */ /* 0x000f220000002600 */
[----:B------:R-:W-:Y:S01]  /*5a10*/  ULDC UR4, c[0x0][0xc] ;  /* 0x0000030000047ab9 */ /* 0x000fe20000000800 */
[----:B------:R-:W-:Y:S01]  /*5a20*/  ULDC UR5, c[0x0][0x14] ;  /* 0x0000050000057ab9 */ /* 0x000fe20000000800 */
[----:B------:R-:W-:Y:S01]  /*5a30*/  VIADD R0, R19, 0x20 ;  /* 0x0000002013007836 */ /* 0x000fe20000000000 */
[----:B------:R-:W-:Y:S01]  /*5a40*/  UIMAD UR5, UR5, 0x50, URZ ;  /* 0x00000050050578a4 */ /* 0x000fe2000f8e023f */
[----:B--23--:R-:W-:-:S03]  /*5a50*/  F2FP.BF16.F32.PACK_AB R20, R20, R21 ;  /* 0x000000151414723e */ /* 0x00cfc600000010ff */
[----:B------:R-:W2:Y:S08]  /*5a60*/  S2UR UR6, SR_CTAID.Z ;  /* 0x00000000000679c3 */ /* 0x000eb00000002700 */
        /* <DEDUP_REMOVED lines=17> */
[----:B------:R-:W-:Y:S02]  /*5b80*/  ISETP.GT.AND P0, PT, R19, 0xf, PT ;  /* 0x0000000f1300780c */ /* 0x000fe40003f04270 */
[C---:B-1----:R-:W-:Y:S01]  /*5b90*/  LEA R4, P1, R5.reuse, UR8, 0x1 ;  /* 0x0000000805047c11 */ /* 0x042fe2000f8208ff */
[----:B------:R1:W-:Y:S03]  /*5ba0*/  STG.E.U16 desc[UR10][R2.64], R20 ;  /* 0x0000001402007986 */ /* 0x0003e6000c10150a */
[--C-:B------:R-:W-:Y:S02]  /*5bb0*/  LEA.HI.X R5, R5, UR9, R0.reuse, 0x1, P1 ;  /* 0x0000000905057c11 */ /* 0x100fe400088f0c00 */
[----:B------:R-:W-:-:S05]  /*5bc0*/  PRMT R0, R20, 0x7632, R0 ;  /* 0x0000763214007816 */ /* 0x000fca0000000000 */
        /* <DEDUP_REMOVED lines=10> */
.L_x_20413:
        /* <DEDUP_REMOVED lines=8> */
.L_x_20462:
[----:B------:R-:W-:Y:S05]  /*5cf0*/  BSYNC B1 ;  /* 0x0000000000017941 */ /* 0x000fea0003800000 */
.L_x_20461:
[----:B------:R-:W-:Y:S01]  /*5d00*/  FADD.FTZ R35, R34, R33 ;  /* 0x0000002122237221 */ /* 0x000fe20000010000 */
[----:B------:R-:W-:Y:S01]  /*5d10*/  IMAD.MOV.U32 R32, RZ, RZ, 0x1 ;  /* 0x00000001ff207424 */ /* 0x000fe200078e00ff */
[----:B------:R-:W-:Y:S01]  /*5d20*/  MOV R31, 0x1f ;  /* 0x0000001f001f7802 */ /* 0x000fe20000000f00 */
[----:B------:R-:W-:-:S07]  /*5d30*/  IMAD.MOV.U32 R30, RZ, RZ, -0x1 ;  /* 0xffffffffff1e7424 */ /* 0x000fce00078e00ff */
[----:B------:R-:W-:Y:S05]  /*5d40*/  WARPSYNC.COLLECTIVE R30, `(.L_x_20463) ;  /* 0x000000001e087348 */ /* 0x000fea0003c00000 */
[----:B------:R0:W1:Y:S02]  /*5d50*/  SHFL.BFLY P0, R33, R35, R32, R31 ;  /* 0x0c00002023217389 */ /* 0x000064000000001f */
[----:B01----:R-:W-:Y:S01]  /*5d60*/  ENDCOLLECTIVE ;  /* 0x000000000000791b */ /* 0x003fe20003800000 */
.L_x_20463:
[----:B------:R-:W-:Y:S05]  /*5d70*/  BRA `(.L_x_20464) ;  /* 0xffffffbc00c47947 */ /* 0x000fea000383ffff */
.L_x_20417:
        /* <DEDUP_REMOVED lines=8> */
.L_x_20466:
[----:B------:R-:W-:Y:S05]  /*5e00*/  BSYNC B1 ;  /* 0x0000000000017941 */ /* 0x000fea0003800000 */
.L_x_20465:
[----:B------:R-:W-:Y:S01]  /*5e10*/  FADD.FTZ R35, R34, R33 ;  /* 0x0000002122237221 */ /* 0x000fe20000010000 */
[----:B------:R-:W-:Y:S02]  /*5e20*/  IMAD.MOV.U32 R32, RZ, RZ, 0x1 ;  /* 0x00000001ff207424 */ /* 0x000fe400078e00ff */
[----:B------:R-:W-:Y:S02]  /*5e30*/  IMAD.MOV.U32 R31, RZ, RZ, 0x1f ;  /* 0x0000001fff1f7424 */ /* 0x000fe400078e00ff */
[----:B------:R-:W-:-:S07]  /*5e40*/  IMAD.MOV.U32 R30, RZ, RZ, -0x1 ;  /* 0xffffffffff1e7424 */ /* 0x000fce00078e00ff */
[----:B------:R-:W-:Y:S05]  /*5e50*/  WARPSYNC.COLLECTIVE R30, `(.L_x_20467) ;  /* 0x000000001e087348 */ /* 0x000fea0003c00000 */
[----:B------:R0:W1:Y:S02]  /*5e60*/  SHFL.BFLY P0, R33, R35, R32, R31 ;  /* 0x0c00002023217389 */ /* 0x000064000000001f */
[----:B01----:R-:W-:Y:S01]  /*5e70*/  ENDCOLLECTIVE ;  /* 0x000000000000791b */ /* 0x003fe20003800000 */
.L_x_20467:
[----:B------:R-:W-:Y:S05]  /*5e80*/  BRA `(.L_x_20468) ;  /* 0xffffffc800847947 */ /* 0x000fea000383ffff */
.L_x_20421:
[----:B------:R-:W-:Y:S01]  /*5e90*/  HFMA2.MMA R32, -RZ, RZ, 0, 9.5367431640625e-07 ;  /* 0x00000010ff207435 */ /* 0x000fe200000001ff */
[----:B------:R-:W-:Y:S01]  /*5ea0*/  BSSY B0, `(.L_x_20469) ;  /* 0x0000007000007945 */ /* 0x000fe20003800000 */
[----:B0-----:R-:W-:Y:S02]  /*5eb0*/  IMAD.MOV.U32 R35, RZ, RZ, R4 ;  /* 0x000000ffff237224 */ /* 0x001fe400078e0004 */
[----:B------:R-:W-:Y:S02]  /*5ec0*/  IMAD.MOV.U32 R31, RZ, RZ, 0x1f ;  /* 0x0000001fff1f7424 */ /* 0x000fe400078e00ff */
[----:B------:R-:W-:-:S07]  /*5ed0*/  IMAD.MOV.U32 R30, RZ, RZ, -0x1 ;  /* 0xffffffffff1e7424 */ /* 0x000fce00078e00ff */
[----:B-----5:R-:W-:Y:S05]  /*5ee0*/  WARPSYNC.COLLECTIVE R30, `(.L_x_20470) ;  /* 0x000000001e087348 */ /* 0x020fea0003c00000 */
[----:B------:R0:W1:Y:S02]  /*5ef0*/  SHFL.BFLY P0, R33, R35, R32, R31 ;  /* 0x0c00002023217389 */ /* 0x000064000000001f */
[----:B01---5:R-:W-:Y:S01]  /*5f00*/  ENDCOLLECTIVE ;  /* 0x000000000000791b */ /* 0x023fe20003800000 */
.L_x_20470:
[----:B------:R-:W-:Y:S05]  /*5f10*/  BSYNC B0 ;  /* 0x0000000000007941 */ /* 0x000fea0003800000 */
.L_x_20469:
        /* <DEDUP_REMOVED lines=8> */
.L_x_20471:
[----:B------:R-:W-:Y:S01]  /*5fa0*/  IMAD.MOV.U32 R32, RZ, RZ, 0x4 ;  /* 0x00000004ff207424 */ /* 0x000fe200078e00ff */
[----:B------:R-:W-:-:S05]  /*5fb0*/  FMNMX.FTZ R6, R5, R33, !PT ;  /* 0x0000002105067209 */ /* 0x000fca0007810000 */
[----:B------:R-:W-:-:S07]  /*5fc0*/  IMAD.MOV.U32 R35, RZ, RZ, R6 ;  /* 0x000000ffff237224 */ /* 0x000fce00078e0006 */
[----:B------:R-:W-:Y:S05]  /*5fd0*/  WARPSYNC.COLLECTIVE R30, `(.L_x_20472) ;  /* 0x000000001e087348 */ /* 0x000fea0003c00000 */
[----:B------:R0:W1:Y:S02]  /*5fe0*/  SHFL.BFLY P0, R33, R35, R32, R31 ;  /* 0x0c00002023217389 */ /* 0x000064000000001f */
[----:B01----:R-:W-:Y:S01]  /*5ff0*/  ENDCOLLECTIVE ;  /* 0x000000000000791b */ /* 0x003fe20003800000 */
.L_x_20472:
[----:B------:R-:W-:Y:S05]  /*6000*/  BRA `(.L_x_20473) ;  /* 0xffffffc800ac7947 */ /* 0x000fea000383ffff */
.L_x_20474:
        /* <DEDUP_REMOVED lines=15> */
.L_x_28392:


//--------------------- .text._ZN4vllm25paged_attention_v1_kernelI13__nv_bfloat16S1_Li64ELi8ELi128ELNS_18Fp8KVCacheDataTypeE0ELb0EEEvPT_PKS3_PKT0_S9_ifPKiSB_iPKfiiiSD_SD_iiiii --------------------------
	.section	.text._ZN4vllm25paged_attention_v1_kernelI13__nv_bfloat16S1_Li64ELi8ELi128ELNS_18Fp8KVCacheDataTypeE0ELb0EEEvPT_PKS3_PKT0_S9_ifPKiSB_iPKfiiiSD_SD_iiiii,"ax",@progbits
	.align	128
        .global         _ZN4vllm25paged_attention_v1_kernelI13__nv_bfloat16S1_Li64ELi8ELi128ELNS_18Fp8KVCacheDataTypeE0ELb0EEEvPT_PKS3_PKT0_S9_ifPKiSB_iPKfiiiSD_SD_iiiii
        .type           _ZN4vllm25paged_attention_v1_kernelI13__nv_bfloat16S1_Li64ELi8ELi128ELNS_18Fp8KVCacheDataTypeE0ELb0EEEvPT_PKS3_PKT0_S9_ifPKiSB_iPKfiiiSD_SD_iiiii,@function
        .size           _ZN4vllm25paged_attention_v1_kernelI13__nv_bfloat16S1_Li64ELi8ELi128ELNS_18Fp8KVCacheDataTypeE0ELb0EEEvPT_PKS3_PKT0_S9_ifPKiSB_iPKfiiiSD_SD_iiiii,(.L_x_28393 - _ZN4vllm25paged_attention_v1_kernelI13__nv_bfloat16S1_Li64ELi8ELi128ELNS_18Fp8KVCacheDataTypeE0ELb0EEEvPT_PKS3_PKT0_S9_ifPKiSB_iPKfiiiSD_SD_iiiii)
        .other          _ZN4vllm25paged_attention_v1_kernelI13__nv_bfloat16S1_Li64ELi8ELi128ELNS_18Fp8KVCacheDataTypeE0ELb0EEEvPT_PKS3_PKT0_S9_ifPKiSB_iPKfiiiSD_SD_iiiii,@"STO_CUDA_ENTRY STV_DEFAULT"
_ZN4vllm25paged_attention_v1_kernelI13__nv_bfloat16S1_Li64ELi8ELi128ELNS_18Fp8KVCacheDataTypeE0ELb0EEEvPT_PKS3_PKT0_S9_ifPKiSB_iPKfiiiSD_SD_iiiii:
.text._ZN4vllm25paged_attention_v1_kernelI13__nv_bfloat16S1_Li64ELi8ELi128ELNS_18Fp8KVCacheDataTypeE0ELb0EEEvPT_PKS3_PKT0_S9_ifPKiSB_iPKfiiiSD_SD_iiiii:
        /* <DEDUP_REMOVED lines=16> */
[----:B------:R-:W1:Y:S01]  /*0100*/  @P0 LDC.64 R2, c[0x0][0x250] ;  /* 0x00009400ff020b82 */ /* 0x000e620000000a00 */
[----:B--2---:R-:W-:-:S04]  /*0110*/  VIADD R7, R6, 0xffffffe ;  /* 0x0ffffffe06077836 */ /* 0x004fc80000000000 */
[----:B0-----:R-:W0:Y:S03]  /*0120*/  F2I.FTZ.U32.TRUNC.NTZ R5, R7 ;  /* 0x0000000700057305 */ /* 0x001e26000021f000 */
[----:B------:R-:W2:Y:S01]  /*0130*/  LDC R8, c[0x0][0xc] ;  /* 0x00000300ff087b82 */ /* 0x000ea20000000800 */
[----:B------:R-:W-:Y:S02]  /*0140*/  IMAD.MOV.U32 R48, RZ, RZ, RZ ;  /* 0x000000ffff307224 */ /* 0x000fe400078e00ff */
[----:B-1----:R-:W-:-:S05]  /*0150*/  @P0 IMAD.WIDE R2, R0, 0x4, R2 ;  /* 0x0000000400020825 */ /* 0x002fca00078e0202 */
[----:B------:R2:W5:Y:S01]  /*0160*/  @P0 LDG.E.CONSTANT R48, desc[UR10][R2.64] ;  /* 0x0000000a02300981 */ /* 0x000562000c1e9900 */
[----:B0-----:R-:W-:-:S04]  /*0170*/  IMAD.MOV R4, RZ, RZ, -R5 ;  /* 0x000000ffff047224 */ /* 0x001fc800078e0a05 */
[----:B------:R-:W-:Y:S01]  /*0180*/  IMAD R13, R4, R9, RZ ;  /* 0x00000009040d7224 */ /* 0x000fe200078e02ff */
[----:B------:R-:W-:Y:S01]  /*0190*/  HFMA2.MMA R4, -RZ, RZ, 0, 0 ;  /* 0x00000000ff047435 */ /* 0x000fe200000001ff */
[----:B--2---:R-:W-:-:S09]  /*01a0*/  IABS R2, R8 ;  /* 0x0000000800027213 */ /* 0x004fd20000000000 */
        /* <DEDUP_REMOVED lines=85> */
.L_x_20479:
        /* <DEDUP_REMOVED lines=9> */
[----:B0-----:R-:W-:-:S09]  /*0790*/  IADD3 R7, R7, 0x80, RZ ;  /* 0x0000008007077810 */ /* 0x001fd20007ffe0ff */
[----:B------:R-:W-:Y:S05]  /*07a0*/  @P0 BRA `(.L_x_20479) ;  /* 0xfffffffc00d40947 */ /* 0x000fea000383ffff */
.L_x_20478:
[----:B------:R-:W-:Y:S05]  /*07b0*/  BSYNC B1 ;  /* 0x0000000000017941 */ /* 0x000fea0003800000 */
.L_x_20477:
        /* <DEDUP_REMOVED lines=13> */
[----:B------:R-:W-:-:S03]  /*0890*/  VIADD R5, R8, 0xffffff80 ;  /* 0xffffff8008057836 */ /* 0x000fc60000000000 */
[----:B------:R-:W-:-:S07]  /*08a0*/  IADD3 R0, R0, 0x100, RZ ;  /* 0x0000010000007810 */ /* 0x000fce0007ffe0ff */
.L_x_20480:
        /* <DEDUP_REMOVED lines=17> */
.L_x_20476:
[----:B------:R-:W-:Y:S05]  /*09c0*/  BSYNC B0 ;  /* 0x0000000000007941 */ /* 0x000fea0003800000 */
.L_x_20475:
[----:B------:R-:W-:Y:S01]  /*09d0*/  ISETP.GE.AND P0, PT, R50, UR4, PT ;  /* 0x0000000432007c0c */ /* 0x000fe2000bf06270 */
[----:B------:R-:W-:Y:S01]  /*09e0*/  ULDC UR5, c[0x0][0x248] ;  /* 0x0000920000057ab9 */ /* 0x000fe20000000800 */
[----:B------:R-:W-:Y:S01]  /*09f0*/  ULDC UR17, c[0x0][0x25c] ;  /* 0x0000970000117ab9 */ /* 0x000fe20000000800 */
[----:B------:R-:W-:Y:S01]  /*0a00*/  UIMAD UR5, UR7, UR5, URZ ;  /* 0x00000005070572a4 */ /* 0x000fe2000f8e023f */
[----:B------:R-:W-:Y:S01]  /*0a10*/  BSSY B0, `(.L_x_20481) ;  /* 0x00001a9000007945 */ /* 0x000fe20003800000 */
[----:B------:R-:W-:Y:S01]  /*0a20*/  ULDC UR18, c[0x0][0x25c] ;  /* 0x0000970000127ab9 */ /* 0x000fe20000000800 */
[----:B------:R-:W-:Y:S01]  /*0a30*/  ULDC UR16, c[0x0][0x234] ;  /* 0x00008d0000107ab9 */ /* 0x000fe20000000800 */
[----:B------:R-:W-:Y:S01]  /*0a40*/  ULDC UR19, c[0x0][0x234] ;  /* 0x00008d0000137ab9 */ /* 0x000fe20000000800 */
[----:B------:R-:W-:Y:S01]  /*0a50*/  ULDC.64 UR14, c[0x0][0x220] ;  /* 0x00008800000e7ab9 */ /* 0x000fe20000000a00 */
[----:B------:R-:W-:Y:S01]  /*0a60*/  ULDC.64 UR20, c[0x0][0x220] ;  /* 0x0000880000147ab9 */ /* 0x000fe20000000a00 */
[----:B------:R-:W-:Y:S01]  /*0a70*/  MOV R26, 0xff7fffff ;  /* 0xff7fffff001a7802 */ /* 0x000fe20000000f00 */
[----:B------:R-:W-:Y:S06]  /*0a80*/  BAR.SYNC.DEFER_BLOCKING 0x0 ;  /* 0x0000000000007b1d */ /* 0x000fec0000010000 */
[----:B------:R-:W-:Y:S05]  /*0a90*/  @P0 BRA `(.L_x_20482) ;  /* 0x0000001800800947 */ /* 0x000fea0003800000 */
[C---:B------:R-:W-:Y:S01]  /*0aa0*/  IMAD.SHL.U32 R24, R27.reuse, 0x2, RZ ;  /* 0x000000021b187824 */ /* 0x040fe200078e00ff */
[----:B------:R-:W-:Y:S01]  /*0ab0*/  SHF.R.S32.HI R3, RZ, 0x1f, R4 ;  /* 0x0000001fff037819 */ /* 0x000fe20000011404 */
[C---:B------:R-:W-:Y:S01]  /*0ac0*/  VIADD R2, R27.reuse, 0x4 ;  /* 0x000000041b027836 */ /* 0x040fe20000000000 */
[C---:B------:R-:W-:Y:S01]  /*0ad0*/  IADD3 R6, R27.reuse, 0xc, RZ ;  /* 0x0000000c1b067810 */ /* 0x040fe20007ffe0ff */
[----:B------:R-:W-:Y:S01]  /*0ae0*/  VIADD R7, R27, 0x10 ;  /* 0x000000101b077836 */ /* 0x000fe20000000000 */
[----:B------:R-:W-:Y:S01]  /*0af0*/  LEA.HI R3, R3, R4, RZ, 0x3 ;  /* 0x0000000403037211 */ /* 0x000fe200078f18ff */
[----:B------:R-:W-:Y:S01]  /*0b00*/  IMAD.SHL.U32 R14, R2, 0x2, RZ ;  /* 0x00000002020e7824 */ /* 0x000fe200078e00ff */
[----:B------:R-:W-:Y:S01]  /*0b10*/  SHF.R.S32.HI R5, RZ, 0x1f, R24 ;  /* 0x0000001fff057819 */ /* 0x000fe20000011418 */
[----:B------:R-:W-:Y:S01]  /*0b20*/  IMAD.SHL.U32 R12, R6, 0x2, RZ ;  /* 0x00000002060c7824 */ /* 0x000fe200078e00ff */
[----:B------:R-:W-:Y:S01]  /*0b30*/  LOP3.LUT R3, R3, 0xfffffff8, RZ, 0xc0, !PT ;  /* 0xfffffff803037812 */ /* 0x000fe200078ec0ff */
[----:B------:R-:W-:Y:S01]  /*0b40*/  IMAD.SHL.U32 R15, R7, 0x2, RZ ;  /* 0x00000002070f7824 */ /* 0x000fe200078e00ff */
[----:B------:R-:W-:Y:S01]  /*0b50*/  LEA.HI R5, R5, R24, RZ, 0x3 ;  /* 0x0000001805057211 */ /* 0x000fe200078f18ff */
[----:B------:R-:W0:Y:S01]  /*0b60*/  S2UR UR7, SR_CgaCtaId ;  /* 0x00000000000779c3 */ /* 0x000e220000008800 */
[----:B------:R-:W-:Y:S01]  /*0b70*/  VIADD R9, R27, 0x1c ;  /* 0x0000001c1b097836 */ /* 0x000fe20000000000 */
[----:B------:R-:W-:Y:S01]  /*0b80*/  ULDC UR6, c[0x0][0x260] ;  /* 0x0000980000067ab9 */ /* 0x000fe20000000800 */
        /* <DEDUP_REMOVED lines=8> */
[----:B------:R-:W-:Y:S01]  /*0c10*/  SHF.R.S32.HI R5, RZ, 0x1f, R4 ;  /* 0x0000001fff057819 */ /* 0x000fe20000011404 */
[----:B------:R-:W-:Y:S01]  /*0c20*/  IMAD.SHL.U32 R30, R49, 0x8, RZ ;  /* 0x00000008311e7824 */ /* 0x000fe200078e00ff */
[----:B------:R-:W-:Y:S01]  /*0c30*/  SHF.R.S32.HI R3, RZ, 0x1f, R6 ;  /* 0x0000001fff037819 */ /* 0x000fe20000011406 */
[----:B------:R-:W1:Y:S01]  /*0c40*/  LDC R19, c[0x0][0x25c] ;  /* 0x00009700ff137b82 */ /* 0x000e620000000800 */
[----:B------:R-:W-:Y:S01]  /*0c50*/  LEA.HI R2, R5, R4, RZ, 0x2 ;  /* 0x0000000405027211 */ /* 0x000fe200078f10ff */
[----:B------:R-:W-:Y:S01]  /*0c60*/  IMAD.SHL.U32 R0, R0, 0x10, RZ ;  /* 0x0000001000007824 */ /* 0x000fe200078e00ff */
[----:B------:R-:W-:Y:S01]  /*0c70*/  SHF.R.S32.HI R5, RZ, 0x1f, R14 ;  /* 0x0000001fff057819 */ /* 0x000fe2000001140e */
[----:B------:R-:W-:Y:S01]  /*0c80*/  USHF.R.S32.HI UR9, URZ, 0x1f, UR5 ;  /* 0x0000001f3f097899 */ /* 0x000fe20008011405 */
[----:B------:R-:W-:Y:S01]  /*0c90*/  LEA.HI R3, R3, R6, RZ, 0x2 ;  /* 0x0000000603037211 */ /* 0x000fe200078f10ff */
[----:B------:R-:W-:Y:S01]  /*0ca0*/  IMAD.SHL.U32 R2, R2, 0x10, RZ ;  /* 0x0000001002027824 */ /* 0x000fe200078e00ff */
[----:B------:R-:W-:-:S02]  /*0cb0*/  LEA.HI R5, R5, R14, RZ, 0x3 ;  /* 0x0000000e05057211 */ /* 0x000fc400078f18ff */
[----:B------:R-:W-:Y:S01]  /*0cc0*/  SHF.R.S32.HI R6, RZ, 0x1f, R25 ;  /* 0x0000001fff067819 */ /* 0x000fe20000011419 */
[----:B------:R-:W-:Y:S01]  /*0cd0*/  IMAD.SHL.U32 R3, R3, 0x10, RZ ;  /* 0x0000001003037824 */ /* 0x000fe200078e00ff */
[----:B------:R-:W-:Y:S02]  /*0ce0*/  LOP3.LUT R5, R5, 0xfffffff8, RZ, 0xc0, !PT ;  /* 0xfffffff805057812 */ /* 0x000fe400078ec0ff */
[----:B------:R-:W-:Y:S02]  /*0cf0*/  LEA.HI R6, R6, R25, RZ, 0x3 ;  /* 0x0000001906067211 */ /* 0x000fe400078f18ff */
[----:B------:R-:W-:Y:S02]  /*0d00*/  SHF.R.S32.HI R4, RZ, 0x1f, R7 ;  /* 0x0000001fff047819 */ /* 0x000fe40000011407 */
[----:B------:R-:W-:Y:S01]  /*0d10*/  IADD3 R14, R14, -R5, RZ ;  /* 0x800000050e0e7210 */ /* 0x000fe20007ffe0ff */
[----:B------:R-:W-:Y:S01]  /*0d20*/  VIADD R5, R27, 0x14 ;  /* 0x000000141b057836 */ /* 0x000fe20000000000 */
[----:B------:R-:W-:-:S02]  /*0d30*/  LOP3.LUT R6, R6, 0xfffffff8, RZ, 0xc0, !PT ;  /* 0xfffffff806067812 */ /* 0x000fc400078ec0ff */
[----:B------:R-:W-:Y:S02]  /*0d40*/  LEA.HI R4, R4, R7, RZ, 0x2 ;  /* 0x0000000704047211 */ /* 0x000fe400078f10ff */
[----:B------:R-:W-:Y:S01]  /*0d50*/  SHF.R.S32.HI R7, RZ, 0x1f, R12 ;  /* 0x0000001fff077819 */ /* 0x000fe2000001140c */
[----:B------:R-:W-:Y:S01]  /*0d60*/  IMAD.IADD R25, R25, 0x1, -R6 ;  /* 0x0000000119197824 */ /* 0x000fe200078e0a06 */
[----:B------:R-:W-:Y:S01]  /*0d70*/  LEA.HI R8, R8, R15, RZ, 0x3 ;  /* 0x0000000f08087211 */ /* 0x000fe200078f18ff */
[----:B------:R-:W-:Y:S01]  /*0d80*/  IMAD.SHL.U32 R4, R4, 0x10, RZ ;  /* 0x0000001004047824 */ /* 0x000fe200078e00ff */
[----:B------:R-:W-:Y:S02]  /*0d90*/  SHF.R.S32.HI R6, RZ, 0x1f, R5 ;  /* 0x0000001fff067819 */ /* 0x000fe40000011405 */
[----:B------:R-:W-:Y:S02]  /*0da0*/  LEA.HI R7, R7, R12, RZ, 0x3 ;  /* 0x0000000c07077211 */ /* 0x000fe400078f18ff */
[----:B------:R-:W-:-:S02]  /*0db0*/  LOP3.LUT R8, R8, 0xfffffff8, RZ, 0xc0, !PT ;  /* 0xfffffff808087812 */ /* 0x000fc400078ec0ff */
[----:B------:R-:W-:Y:S02]  /*0dc0*/  LEA.HI R6, R6, R5, RZ, 0x2 ;  /* 0x0000000506067211 */ /* 0x000fe400078f10ff */
[----:B------:R-:W-:Y:S01]  /*0dd0*/  SHF.L.U32 R5, R5, 0x1, RZ ;  /* 0x0000000105057819 */ /* 0x000fe200000006ff */
[----:B------:R-:W-:Y:S01]  /*0de0*/  IMAD.IADD R15, R15, 0x1, -R8 ;  /* 0x000000010f0f7824 */ /* 0x000fe200078e0a08 */
[----:B------:R-:W-:Y:S02]  /*0df0*/  LOP3.LUT R7, R7, 0xfffffff8, RZ, 0xc0, !PT ;  /* 0xfffffff807077812 */ /* 0x000fe400078ec0ff */
[----:B------:R-:W-:Y:S02]  /*0e00*/  SHF.R.S32.HI R8, RZ, 0x1f, R5 ;  /* 0x0000001fff087819 */ /* 0x000fe40000011405 */
        /* <DEDUP_REMOVED lines=9> */
[----:B------:R-:W-:Y:S02]  /*0ea0*/  SHF.R.S32.HI R20, RZ, 0x1f, R9 ;  /* 0x0000001fff147819 */ /* 0x000fe40000011409 */
[----:B------:R-:W-:Y:S01]  /*0eb0*/  LEA.HI R17, R10, R7, RZ, 0x2 ;  /* 0x000000070a117211 */ /* 0x000fe200078f10ff */
[----:B------:R-:W-:Y:S01]  /*0ec0*/  IMAD.SHL.U32 R7, R7, 0x2, RZ ;  /* 0x0000000207077824 */ /* 0x000fe200078e00ff */
[----:B------:R-:W-:Y:S01]  /*0ed0*/  LEA.HI R20, R20, R9, RZ, 0x3 ;  /* 0x0000000914147211 */ /* 0x000fe200078f18ff */
[----:B------:R-:W-:Y:S01]  /*0ee0*/  IMAD.IADD R10, R5, 0x1, -R8 ;  /* 0x00000001050a7824 */ /* 0x000fe200078e0a08 */
[----:B------:R-:W-:Y:S01]  /*0ef0*/  SHF.R.S32.HI R8, RZ, 0x1f, R30 ;  /* 0x0000001fff087819 */ /* 0x000fe2000001141e */
[----:B------:R-:W-:Y:S01]  /*0f00*/  IMAD R5, R28, UR6, RZ ;  /* 0x000000061c057c24 */ /* 0x000fe2000f8e02ff */
[----:B------:R-:W-:Y:S01]  /*0f10*/  SHF.R.S32.HI R16, RZ, 0x1f, R7 ;  /* 0x0000001fff107819 */ /* 0x000fe20000011407 */
[----:B------:R-:W-:Y:S01]  /*0f20*/  UMOV UR6, 0x400 ;  /* 0x0000040000067882 */ /* 0x000fe20000000000 */
[----:B------:R-:W-:Y:S01]  /*0f30*/  LOP3.LUT R20, R20, 0xfffffff8, RZ, 0xc0, !PT ;  /* 0xfffffff814147812 */ /* 0x000fe200078ec0ff */
[----:B0-----:R-:W-:Y:S01]  /*0f40*/  ULEA UR12, UR7, UR6, 0x18 ;  /* 0x00000006070c7291 */ /* 0x001fe2000f8ec03f */
[----:B------:R-:W-:Y:S01]  /*0f50*/  IADD3 R30, P0, R5, R30, RZ ;  /* 0x0000001e051e7210 */ /* 0x000fe20007f1e0ff */
[----:B------:R-:W-:Y:S01]  /*0f60*/  IMAD.SHL.U32 R17, R17, 0x10, RZ ;  /* 0x0000001011117824 */ /* 0x000fe200078e00ff */
[----:B------:R-:W-:Y:S01]  /*0f70*/  LEA.HI R16, R16, R7, RZ, 0x3 ;  /* 0x0000000710107211 */ /* 0x000fe200078f18ff */
[----:B------:R-:W-:Y:S01]  /*0f80*/  IMAD.IADD R11, R9, 0x1, -R20 ;  /* 0x00000001090b7824 */ /* 0x000fe200078e0a14 */
[----:B------:R-:W-:-:S02]  /*0f90*/  LEA.HI.X.SX32 R31, R5, R8, 0x1, P0 ;  /* 0x00000008051f7211 */ /* 0x000fc400000f0eff */
[----:B-----5:R-:W-:Y:S02]  /*0fa0*/  FSETP.NEU.FTZ.AND P0, PT, R48, RZ, PT ;  /* 0x000000ff3000720b */ /* 0x020fe40003f1d000 */
[----:B------:R-:W-:Y:S02]  /*0fb0*/  LOP3.LUT R16, R16, 0xfffffff8, RZ, 0xc0, !PT ;  /* 0xfffffff810107812 */ /* 0x000fe400078ec0ff */
[----:B------:R-:W-:Y:S02]  /*0fc0*/  LOP3.LUT R5, R3, 0xffffffc0, RZ, 0xc0, !PT ;  /* 0xffffffc003057812 */ /* 0x000fe400078ec0ff */
[----:B------:R-:W-:Y:S02]  /*0fd0*/  IADD3 R13, R7, -R16, RZ ;  /* 0x80000010070d7210 */ /* 0x000fe40007ffe0ff */
[----:B------:R-:W-:Y:S02]  /*0fe0*/  SHF.L.U32 R16, R6, 0x4, RZ ;  /* 0x0000000406107819 */ /* 0x000fe400000006ff */
[----:B------:R-:W-:-:S02]  /*0ff0*/  LOP3.LUT R7, R0, 0xffffffc0, RZ, 0xc0, !PT ;  /* 0xffffffc000077812 */ /* 0x000fc400078ec0ff */
[----:B------:R-:W-:Y:S02]  /*1000*/  LOP3.LUT R6, R2, 0xffffffc0, RZ, 0xc0, !PT ;  /* 0xffffffc002067812 */ /* 0x000fe400078ec0ff */
[----:B------:R-:W-:Y:S02]  /*1010*/  LOP3.LUT R4, R4, 0xffffffc0, RZ, 0xc0, !PT ;  /* 0xffffffc004047812 */ /* 0x000fe400078ec0ff */
[----:B------:R-:W-:Y:S02]  /*1020*/  LOP3.LUT R3, R16, 0xffffffc0, RZ, 0xc0, !PT ;  /* 0xffffffc010037812 */ /* 0x000fe400078ec0ff */
[----:B------:R-:W-:Y:S02]  /*1030*/  LOP3.LUT R2, R17, 0xffffffc0, RZ, 0xc0, !PT ;  /* 0xffffffc011027812 */ /* 0x000fe400078ec0ff */
[----:B------:R-:W-:Y:S02]  /*1040*/  LOP3.LUT R0, R18, 0xffffffc0, RZ, 0xc0, !PT ;  /* 0xffffffc012007812 */ /* 0x000fe400078ec0ff */
[----:B------:R-:W-:-:S02]  /*1050*/  LEA R8, R27, UR12, 0x5 ;  /* 0x0000000c1b087c11 */ /* 0x000fc4000f8e28ff */
        /* <DEDUP_REMOVED lines=17> */
[----:B------:R-:W-:Y:S01]  /*1170*/  UIADD3 UR6, UR6, 0xa0, URZ ;  /* 0x000000a006067890 */ /* 0x000fe2000fffe03f */
[C---:B------:R-:W-:Y:S01]  /*1180*/  IADD3 R51, P0, R50.reuse, UR5, RZ ;  /* 0x0000000532337c10 */ /* 0x040fe2000ff1e0ff */
[----:B------:R-:W-:Y:S01]  /*1190*/  ULDC.64 UR12, c[0x0][0x238] ;  /* 0x00008e00000c7ab9 */ /* 0x000fe20000000a00 */
[C---:B------:R-:W-:Y:S01]  /*11a0*/  IMAD R49, R50.reuse, 0x8, R49 ;  /* 0x0000000832317824 */ /* 0x040fe200078e0231 */
[----:B------:R-:W-:Y:S01]  /*11b0*/  ULEA UR6, UR7, UR6, 0x18 ;  /* 0x0000000607067291 */ /* 0x000fe2000f8ec03f */
[----:B------:R-:W-:Y:S01]  /*11c0*/  LEA.HI.X.SX32 R16, R50, UR9, 0x1, P0 ;  /* 0x0000000932107c11 */ /* 0x000fe200080f0eff */
[----:B------:R-:W-:Y:S01]  /*11d0*/  IMAD.MOV.U32 R26, RZ, RZ, -0x800001 ;  /* 0xff7fffffff1a7424 */ /* 0x000fe200078e00ff */
[----:B------:R-:W-:-:S03]  /*11e0*/  LEA R48, P0, R51, UR12, 0x2 ;  /* 0x0000000c33307c11 */ /* 0x000fc6000f8010ff */
[----:B------:R-:W-:Y:S02]  /*11f0*/  LEA R52, R49, UR6, 0x2 ;  /* 0x0000000631347c11 */ /* 0x000fe4000f8e10ff */
[----:B------:R-:W-:-:S08]  /*1200*/  LEA.HI.X R51, R51, UR13, R16, 0x2, P0 ;  /* 0x0000000d33337c11 */ /* 0x000fd000080f1410 */
.L_x_20487:
        /* <DEDUP_REMOVED lines=16> */
[----:B------:R-:W-:-:S02]  /*1310*/  LEA.HI.X R55, R21, UR15, R16, 0x1, P1 ;  /* 0x0000000f15377c11 */ /* 0x000fc400088f0c10 */
[----:B------:R-:W0:Y:S04]  /*1320*/  LDS.128 R16, [R8] ;  /* 0x0000000008107984 */ /* 0x000e280000000c00 */
[----:B------:R2:W3:Y:S01]  /*1330*/  LDG.E.CONSTANT R55, desc[UR10][R54.64] ;  /* 0x0000000a36377981 */ /* 0x0004e2000c1e9900 */
[----:B------:R-:W-:-:S04]  /*1340*/  IADD3 R21, P0, P1, R25, R20, R6 ;  /* 0x0000001419157210 */ /* 0x000fc8000791e006 */
[----:B------:R-:W-:Y:S02]  /*1350*/  LEA R22, P2, R21, UR14, 0x1 ;  /* 0x0000000e15167c11 */ /* 0x000fe4000f8408ff */
[----:B------:R-:W-:-:S04]  /*1360*/  IADD3.X R36, R40, R58, R29, P0, P1 ;  /* 0x0000003a28247210 */ /* 0x000fc800007e241d */
[----:B------:R-:W-:Y:S02]  /*1370*/  LEA.HI.X R23, R21, UR15, R36, 0x1, P2 ;  /* 0x0000000f15177c11 */ /* 0x000fe400090f0c24 */
[----:B------:R-:W-:-:S03]  /*1380*/  IADD3 R21, P0, P1, R12, R20, R5 ;  /* 0x000000140c157210 */ /* 0x000fc6000791e005 */
[----:B------:R1:W4:Y:S01]  /*1390*/  LDG.E.CONSTANT R56, desc[UR10][R22.64] ;  /* 0x0000000a16387981 */ /* 0x000322000c1e9900 */
[----:B------:R-:W-:Y:S02]  /*13a0*/  LEA R36, P2, R21, UR14, 0x1 ;  /* 0x0000000e15247c11 */ /* 0x000fe4000f8408ff */
[----:B------:R-:W-:-:S04]  /*13b0*/  IADD3.X R37, R39, R58, R32, P0, P1 ;  /* 0x0000003a27257210 */ /* 0x000fc800007e2420 */
[----:B------:R-:W-:-:S05]  /*13c0*/  LEA.HI.X R37, R21, UR15, R37, 0x1, P2 ;  /* 0x0000000f15257c11 */ /* 0x000fca00090f0c25 */
[----:B------:R5:W4:Y:S01]  /*13d0*/  LDG.E.CONSTANT R53, desc[UR10][R36.64] ;  /* 0x0000000a24357981 */ /* 0x000b22000c1e9900 */
[----:B0-----:R-:W-:Y:S02]  /*13e0*/  IMAD.U32 R21, R17, 0x10000, RZ ;  /* 0x0001000011157824 */ /* 0x001fe400078e00ff */
[----:B------:R-:W-:Y:S01]  /*13f0*/  IMAD.U32 R57, R16, 0x10000, RZ ;  /* 0x0001000010397824 */ /* 0x000fe200078e00ff */
[----:B------:R-:W-:Y:S02]  /*1400*/  IADD3 R59, P3, P4, R11, R20, R0 ;  /* 0x000000140b3b7210 */ /* 0x000fe40007c7e000 */
[----:B------:R-:W-:-:S05]  /*1410*/  PRMT R17, R17, 0x7632, R17 ;  /* 0x0000763211117816 */ /* 0x000fca0000000011 */
[----:B------:R-:W-:Y:S02]  /*1420*/  IMAD.U32 R17, R17, 0x10000, RZ ;  /* 0x0001000011117824 */ /* 0x000fe400078e00ff */
[----:B--2---:R-:W-:-:S04]  /*1430*/  IMAD.U32 R54, R60, 0x10000, RZ ;  /* 0x000100003c367824 */ /* 0x004fc800078e00ff */
[----:B------:R-:W-:Y:S01]  /*1440*/  FMUL.FTZ R21, R21, R54 ;  /* 0x0000003615157220 */ /* 0x000fe20000410000 */
[----:B---3--:R-:W-:-:S05]  /*1450*/  SHF.L.U32 R54, R55, 0x10, RZ ;  /* 0x0000001037367819 */ /* 0x008fca00000006ff */
[----:B------:R-:W-:Y:S01]  /*1460*/  FFMA.FTZ R57, R57, R54, R21 ;  /* 0x0000003639397223 */ /* 0x000fe20000010015 */
[----:B------:R-:W-:-:S04]  /*1470*/  IADD3 R21, P0, P1, R15, R20, R4 ;  /* 0x000000140f157210 */ /* 0x000fc8000791e004 */
[----:B-1----:R-:W-:Y:S02]  /*1480*/  LEA R22, P2, R21, UR14, 0x1 ;  /* 0x0000000e15167c11 */ /* 0x002fe4000f8408ff */
[----:B------:R-:W-:-:S04]  /*1490*/  IADD3.X R54, R42, R58, R33, P0, P1 ;  /* 0x0000003a2a367210 */ /* 0x000fc800007e2421 */
[----:B------:R-:W-:Y:S02]  /*14a0*/  LEA.HI.X R23, R21, UR15, R54, 0x1, P2 ;  /* 0x0000000f15177c11 */ /* 0x000fe400090f0c36 */
[----:B------:R-:W-:-:S03]  /*14b0*/  IADD3 R21, P0, P1, R10, R20, R3 ;  /* 0x000000140a157210 */ /* 0x000fc6000791e003 */
[----:B------:R0:W2:Y:S01]  /*14c0*/  LDG.E.CONSTANT R54, desc[UR10][R22.64] ;  /* 0x0000000a16367981 */ /* 0x0000a2000c1e9900 */
[----:B-----5:R-:W-:Y:S02]  /*14d0*/  LEA R36, P2, R21, UR14, 0x1 ;  /* 0x0000000e15247c11 */ /* 0x020fe4000f8408ff */
[----:B------:R-:W-:Y:S02]  /*14e0*/  IADD3.X R37, R41, R58, R34, P0, P1 ;  /* 0x0000003a29257210 */ /* 0x000fe400007e2422 */
[----:B------:R-:W-:Y:S02]  /*14f0*/  PRMT R60, R60, 0x7632, R60 ;  /* 0x000076323c3c7816 */ /* 0x000fe4000000003c */
[----:B------:R-:W-:Y:S02]  /*1500*/  LEA.HI.X R37, R21, UR15, R37, 0x1, P2 ;  /* 0x0000000f15257c11 */ /* 0x000fe400090f0c25 */
[----:B------:R-:W-:Y:S01]  /*1510*/  IADD3 R21, P0, P1, R13, R20, R2 ;  /* 0x000000140d157210 */ /* 0x000fe2000791e002 */
[----:B------:R-:W-:-:S02]  /*1520*/  IMAD.U32 R60, R60, 0x10000, RZ ;  /* 0x000100003c3c7824 */ /* 0x000fc400078e00ff */
[----:B------:R1:W3:Y:S01]  /*1530*/  LDG.E.CONSTANT R36, desc[UR10][R36.64] ;  /* 0x0000000a24247981 */ /* 0x0002e2000c1e9900 */
[----:B------:R-:W-:Y:S01]  /*1540*/  LEA R20, P2, R21, UR14, 0x1 ;  /* 0x0000000e15147c11 */ /* 0x000fe2000f8408ff */
[----:B------:R-:W-:Y:S01]  /*1550*/  FMUL.FTZ R60, R17, R60 ;  /* 0x0000003c113c7220 */ /* 0x000fe20000410000 */
[-C--:B0-----:R-:W-:Y:S02]  /*1560*/  IADD3.X R22, R44, R58.reuse, R35, P0, P1 ;  /* 0x0000003a2c167210 */ /* 0x081fe400007e2423 */
[----:B------:R-:W-:Y:S02]  /*1570*/  IADD3.X R58, R43, R58, R38, P3, P4 ;  /* 0x0000003a2b3a7210 */ /* 0x000fe40001fe8426 */
[----:B------:R-:W-:Y:S02]  /*1580*/  LEA.HI.X R21, R21, UR15, R22, 0x1, P2 ;  /* 0x0000000f15157c11 */ /* 0x000fe400090f0c16 */
[----:B------:R-:W-:-:S03]  /*1590*/  LEA R22, P0, R59, UR14, 0x1 ;  /* 0x0000000e3b167c11 */ /* 0x000fc6000f8008ff */
[----:B------:R0:W5:Y:S01]  /*15a0*/  LDG.E.CONSTANT R17, desc[UR10][R20.64] ;  /* 0x0000000a14117981 */ /* 0x000162000c1e9900 */
[----:B------:R-:W-:-:S05]  /*15b0*/  LEA.HI.X R23, R59, UR15, R58, 0x1, P0 ;  /* 0x0000000f3b177c11 */ /* 0x000fca00080f0c3a */
[----:B------:R0:W5:Y:S01]  /*15c0*/  LDG.E.CONSTANT R58, desc[UR10][R22.64] ;  /* 0x0000000a163a7981 */ /* 0x000162000c1e9900 */
[----:B------:R-:W-:Y:S02]  /*15d0*/  PRMT R16, R16, 0x7632, R16 ;  /* 0x0000763210107816 */ /* 0x000fe40000000010 */
[----:B------:R-:W-:-:S03]  /*15e0*/  PRMT R55, R55, 0x7632, R55 ;  /* 0x0000763237377816 */ /* 0x000fc60000000037 */
[----:B-1----:R-:W-:Y:S02]  /*15f0*/  IMAD.U32 R37, R16, 0x10000, RZ ;  /* 0x0001000010257824 */ /* 0x002fe400078e00ff */
[----:B------:R-:W-:Y:S02]  /*1600*/  IMAD.U32 R55, R55, 0x10000, RZ ;  /* 0x0001000037377824 */ /* 0x000fe400078e00ff */
[----:B------:R-:W-:Y:S02]  /*1610*/  IMAD.U32 R16, R18, 0x10000, RZ ;  /* 0x0001000012107824 */ /* 0x000fe400078e00ff */
[----:B------:R-:W-:Y:S01]  /*1620*/  FFMA.FTZ R37, R37, R55, R60 ;  /* 0x0000003725257223 */ /* 0x000fe2000001003c */
[----:B----4-:R-:W-:Y:S01]  /*1630*/  SHF.L.U32 R55, R56, 0x10, RZ ;  /* 0x0000001038377819 */ /* 0x010fe200000006ff */
[----:B0-----:R-:W-:Y:S02]  /*1640*/  IMAD.U32 R21, R19, 0x10000, RZ ;  /* 0x0001000013157824 */ /* 0x001fe400078e00ff */
[----:B------:R-:W-:-:S02]  /*1650*/  IMAD.U32 R20, R53, 0x10000, RZ ;  /* 0x0001000035147824 */ /* 0x000fc400078e00ff */
[----:B------:R-:W-:-:S04]  /*1660*/  FFMA.FTZ R16, R16, R55, R57 ;  /* 0x0000003710107223 */ /* 0x000fc80000010039 */
[----:B------:R-:W-:Y:S02]  /*1670*/  FFMA.FTZ R16, R21, R20, R16 ;  /* 0x0000001415107223 */ /* 0x000fe40000010010 */
[----:B------:R-:W0:Y:S01]  /*1680*/  LDS.128 R20, [R8+0x10] ;  /* 0x0000100008147984 */ /* 0x000e220000000c00 */
[----:B------:R-:W-:Y:S02]  /*1690*/  PRMT R18, R18, 0x7632, R18 ;  /* 0x0000763212127816 */ /* 0x000fe40000000012 */
[----:B------:R-:W-:-:S03]  /*16a0*/  PRMT R56, R56, 0x7632, R56 ;  /* 0x0000763238387816 */ /* 0x000fc60000000038 */
[----:B------:R-:W-:Y:S02]  /*16b0*/  IMAD.U32 R18, R18, 0x10000, RZ ;  /* 0x0001000012127824 */ /* 0x000fe400078e00ff */
[----:B------:R-:W-:Y:S01]  /*16c0*/  IMAD.U32 R56, R56, 0x10000, RZ ;  /* 0x0001000038387824 */ /* 0x000fe200078e00ff */
[----:B------:R-:W-:-:S03]  /*16d0*/  PRMT R19, R19, 0x7632, R19 ;  /* 0x0000763213137816 */ /* 0x000fc60000000013 */
[--C-:B------:R-:W-:Y:S01]  /*16e0*/  FFMA.FTZ R18, R18, R56, R37.reuse ;  /* 0x0000003812127223 */ /* 0x100fe20000010025 */
[----:B------:R-:W-:Y:S01]  /*16f0*/  PRMT R37, R53, 0x7632, R37 ;  /* 0x0000763235257816 */ /* 0x000fe20000000025 */
[----:B------:R-:W-:-:S03]  /*1700*/  IMAD.U32 R19, R19, 0x10000, RZ ;  /* 0x0001000013137824 */ /* 0x000fc600078e00ff */
[----:B------:R-:W-:-:S05]  /*1710*/  SHF.L.U32 R37, R37, 0x10, RZ ;  /* 0x0000001025257819 */ /* 0x000fca00000006ff */
[----:B------:R-:W-:Y:S01]  /*1720*/  FFMA.FTZ R18, R19, R37, R18 ;  /* 0x0000002513127223 */ /* 0x000fe20000010012 */
[C---:B0-----:R-:W-:Y:S01]  /*1730*/  IMAD.U32 R37, R20.reuse, 0x10000, RZ ;  /* 0x0001000014257824 */ /* 0x041fe200078e00ff */
[----:B------:R-:W-:-:S05]  /*1740*/  PRMT R19, R20, 0x7632, R19 ;  /* 0x0000763214137816 */ /* 0x000fca0000000013 */
[----:B------:R-:W-:Y:S01]  /*1750*/  IMAD.U32 R19, R19, 0x10000, RZ ;  /* 0x0001000013137824 */ /* 0x000fe200078e00ff */
[----:B------:R-:W-:Y:S01]  /*1760*/  UMOV UR6, 0xffffffff ;  /* 0xffffffff00067882 */ /* 0x000fe20000000000 */
[C---:B--2---:R-:W-:Y:S01]  /*1770*/  PRMT R53, R54.reuse, 0x7632, R53 ;  /* 0x0000763236357816 */ /* 0x044fe20000000035 */
[----:B------:R-:W-:-:S04]  /*1780*/  IMAD.U32 R54, R54, 0x10000, RZ ;  /* 0x0001000036367824 */ /* 0x000fc800078e00ff */
[----:B------:R-:W-:Y:S02]  /*1790*/  IMAD.U32 R20, R53, 0x10000, RZ ;  /* 0x0001000035147824 */ /* 0x000fe400078e00ff */
[----:B------:R-:W-:Y:S01]  /*17a0*/  FFMA.FTZ R16, R37, R54, R16 ;  /* 0x0000003625107223 */ /* 0x000fe20000010010 */
[C---:B------:R-:W-:Y:S01]  /*17b0*/  PRMT R37, R21.reuse, 0x7632, R37 ;  /* 0x0000763215257816 */ /* 0x040fe20000000025 */
[----:B------:R-:W-:Y:S01]  /*17c0*/  IMAD.U32 R21, R21, 0x10000, RZ ;  /* 0x0001000015157824 */ /* 0x000fe200078e00ff */
[C---:B---3--:R-:W-:Y:S01]  /*17d0*/  PRMT R53, R36.reuse, 0x7632, R53 ;  /* 0x0000763224357816 */ /* 0x048fe20000000035 */
[----:B------:R-:W-:Y:S02]  /*17e0*/  IMAD.U32 R36, R36, 0x10000, RZ ;  /* 0x0001000024247824 */ /* 0x000fe400078e00ff */
[----:B------:R-:W-:Y:S01]  /*17f0*/  FFMA.FTZ R20, R19, R20, R18 ;  /* 0x0000001413147223 */ /* 0x000fe20000010012 */
[C---:B------:R-:W-:Y:S01]  /*1800*/  PRMT R19, R22.reuse, 0x7632, R19 ;  /* 0x0000763216137816 */ /* 0x040fe20000000013 */
[----:B------:R-:W-:Y:S01]  /*1810*/  FFMA.FTZ R21, R21, R36, R16 ;  /* 0x0000002415157223 */ /* 0x000fe20000010010 */
[----:B------:R-:W-:Y:S01]  /*1820*/  IMAD.U32 R37, R37, 0x10000, RZ ;  /* 0x0001000025257824 */ /* 0x000fe200078e00ff */
[----:B------:R-:W-:Y:S01]  /*1830*/  SHF.L.U32 R22, R22, 0x10, RZ ;  /* 0x0000001016167819 */ /* 0x000fe200000006ff */
[----:B------:R-:W-:Y:S01]  /*1840*/  IMAD.U32 R53, R53, 0x10000, RZ ;  /* 0x0001000035357824 */ /* 0x000fe200078e00ff */
[----:B------:R-:W-:-:S02]  /*1850*/  PRMT R18, R23, 0x7632, R18 ;  /* 0x0000763217127816 */ /* 0x000fc40000000012 */
[C---:B-----5:R-:W-:Y:S01]  /*1860*/  PRMT R16, R17.reuse, 0x7632, R16 ;  /* 0x0000763211107816 */ /* 0x060fe20000000010 */
[----:B------:R-:W-:Y:S01]  /*1870*/  IMAD.U32 R17, R17, 0x10000, RZ ;  /* 0x0001000011117824 */ /* 0x000fe200078e00ff */
[----:B------:R-:W-:Y:S01]  /*1880*/  SHF.L.U32 R19, R19, 0x10, RZ ;  /* 0x0000001013137819 */ /* 0x000fe200000006ff */
[----:B------:R-:W-:Y:S02]  /*1890*/  FFMA.FTZ R20, R37, R53, R20 ;  /* 0x0000003525147223 */ /* 0x000fe40000010014 */
[----:B------:R-:W-:Y:S01]  /*18a0*/  IMAD.U32 R16, R16, 0x10000, RZ ;  /* 0x0001000010107824 */ /* 0x000fe200078e00ff */
[----:B------:R-:W-:Y:S01]  /*18b0*/  PRMT R36, R58, 0x7632, R36 ;  /* 0x000076323a247816 */ /* 0x000fe20000000024 */
[----:B------:R-:W-:Y:S01]  /*18c0*/  FFMA.FTZ R22, R22, R17, R21 ;  /* 0x0000001116167223 */ /* 0x000fe20000010015 */
[----:B------:R-:W-:Y:S02]  /*18d0*/  IMAD.U32 R17, R18, 0x10000, RZ ;  /* 0x0001000012117824 */ /* 0x000fe400078e00ff */
[----:B------:R-:W-:Y:S01]  /*18e0*/  FFMA.FTZ R16, R19, R16, R20 ;  /* 0x0000001013107223 */ /* 0x000fe20000010014 */
[----:B------:R-:W-:-:S02]  /*18f0*/  IMAD.U32 R23, R23, 0x10000, RZ ;  /* 0x0001000017177824 */ /* 0x000fc400078e00ff */
        /* <DEDUP_REMOVED lines=9> */
.L_x_20523:
[----:B------:R-:W-:Y:S01]  /*1990*/  ISETP.NE.AND P0, PT, R27, RZ, PT ;  /* 0x000000ff1b00720c */ /* 0x000fe20003f05270 */
[----:B------:R-:W-:Y:S02]  /*19a0*/  VIADD R50, R50, 0x4 ;  /* 0x0000000432327836 */ /* 0x000fe40000000000 */
[----:B-1----:R-:W-:Y:S01]  /*19b0*/  FADD.FTZ R16, R19, R20 ;  /* 0x0000001413107221 */ /* 0x002fe20000010000 */
[----:B------:R-:W-:Y:S02]  /*19c0*/  BSSY B1, `(.L_x_20485) ;  /* 0x0000008000017945 */ /* 0x000fe40003800000 */
[----:B------:R-:W-:Y:S01]  /*19d0*/  ISETP.GE.AND P1, PT, R50, UR4, PT ;  /* 0x0000000432007c0c */ /* 0x000fe2000bf26270 */
[----:B0-----:R-:W-:-:S06]  /*19e0*/  FFMA.FTZ R19, R16, UR16, RZ ;  /* 0x0000001010137c23 */ /* 0x001fcc00080100ff */
[----:B------:R-:W-:Y:S06]  /*19f0*/  @P0 BRA `(.L_x_20486) ;  /* 0x0000000000100947 */ /* 0x000fec0003800000 */
[----:B------:R-:W-:-:S04]  /*1a00*/  ISETP.GE.AND P0, PT, R49, UR8, PT ;  /* 0x0000000831007c0c */ /* 0x000fc8000bf06270 */
[----:B------:R-:W-:-:S05]  /*1a10*/  FSEL R17, R19, RZ, !P0 ;  /* 0x000000ff13117208 */ /* 0x000fca0004000000 */
[----:B------:R0:W-:Y:S04]  /*1a20*/  STS [R52], R17 ;  /* 0x0000001134007388 */ /* 0x0001e80000000800 */
[----:B------:R-:W-:-:S07]  /*1a30*/  @!P0 FMNMX.FTZ R26, R26, R19, !PT ;  /* 0x000000131a1a8209 */ /* 0x000fce0007810000 */
.L_x_20486:
[----:B------:R-:W-:Y:S05]  /*1a40*/  BSYNC B1 ;  /* 0x0000000000017941 */ /* 0x000fea0003800000 */
.L_x_20485:
[----:B------:R-:W-:Y:S01]  /*1a50*/  IADD3 R48, P0, R48, 0x10, RZ ;  /* 0x0000001030307810 */ /* 0x000fe20007f1e0ff */
[----:B------:R-:W-:Y:S01]  /*1a60*/  VIADD R49, R49, 0x20 ;  /* 0x0000002031317836 */ /* 0x000fe20000000000 */
[----:B0-----:R-:W-:-:S03]  /*1a70*/  IADD3 R52, R52, 0x80, RZ ;  /* 0x0000008034347810 */ /* 0x001fc60007ffe0ff */
[----:B------:R-:W-:Y:S01]  /*1a80*/  IMAD.X R51, RZ, RZ, R51, P0 ;  /* 0x000000ffff337224 */ /* 0x000fe200000e0633 */
[----:B------:R-:W-:Y:S07]  /*1a90*/  @!P1 BRA `(.L_x_20487) ;  /* 0xfffffff400dc9947 */ /* 0x000fee000383ffff */
[----:B------:R-:W-:Y:S05]  /*1aa0*/  BRA `(.L_x_20482) ;  /* 0x00000008007c7947 */ /* 0x000fea0003800000 */
.L_x_20483:
[----:B------:R-:W0:Y:S01]  /*1ab0*/  S2R R16, SR_TID.X ;  /* 0x0000000000107919 */ /* 0x000e220000002100 */
[----:B------:R-:W-:Y:S01]  /*1ac0*/  UIADD3 UR6, UR6, 0xa0, URZ ;  /* 0x000000a006067890 */ /* 0x000fe2000fffe03f */
[----:B------:R-:W-:Y:S01]  /*1ad0*/  IMAD.U32 R52, RZ, RZ, UR8 ;  /* 0x00000008ff347e24 */ /* 0x000fe2000f8e00ff */
[----:B------:R-:W-:Y:S01]  /*1ae0*/  ULDC.64 UR12, c[0x0][0x238] ;  /* 0x00008e00000c7ab9 */ /* 0x000fe20000000a00 */
[----:B------:R-:W-:Y:S01]  /*1af0*/  IMAD.MOV.U32 R26, RZ, RZ, -0x800001 ;  /* 0xff7fffffff1a7424 */ /* 0x000fe200078e00ff */
[----:B------:R-:W-:Y:S01]  /*1b00*/  ULEA UR6, UR7, UR6, 0x18 ;  /* 0x0000000607067291 */ /* 0x000fe2000f8ec03f */
[----:B0-----:R-:W-:-:S04]  /*1b10*/  SHF.R.S32.HI R17, RZ, 0x1f, R16 ;  /* 0x0000001fff117819 */ /* 0x001fc80000011410 */
[----:B------:R-:W-:-:S04]  /*1b20*/  LEA.HI R17, R17, R16, RZ, 0x5 ;  /* 0x0000001011117211 */ /* 0x000fc800078f28ff */
[----:B------:R-:W-:-:S04]  /*1b30*/  SHF.R.S32.HI R45, RZ, 0x5, R17 ;  /* 0x00000005ff2d7819 */ /* 0x000fc80000011411 */
[C---:B------:R-:W-:Y:S01]  /*1b40*/  IADD3 R51, P0, R45.reuse, UR5, RZ ;  /* 0x000000052d337c10 */ /* 0x040fe2000ff1e0ff */
[----:B------:R-:W-:-:S03]  /*1b50*/  IMAD R49, R45, 0x8, R49 ;  /* 0x000000082d317824 */ /* 0x000fc600078e0231 */
[----:B------:R-:W-:Y:S02]  /*1b60*/  LEA.HI.X.SX32 R16, R45, UR9, 0x1, P0 ;  /* 0x000000092d107c11 */ /* 0x000fe400080f0eff */
[C---:B------:R-:W-:Y:S02]  /*1b70*/  LEA R50, P0, R51.reuse, UR12, 0x2 ;  /* 0x0000000c33327c11 */ /* 0x040fe4000f8010ff */
[----:B------:R-:W-:Y:S02]  /*1b80*/  IADD3 R52, -R52, 0x1, R49 ;  /* 0x0000000134347810 */ /* 0x000fe40007ffe131 */
[----:B------:R-:W-:Y:S02]  /*1b90*/  LEA.HI.X R51, R51, UR13, R16, 0x2, P0 ;  /* 0x0000000d33337c11 */ /* 0x000fe400080f1410 */
[----:B------:R-:W-:-:S07]  /*1ba0*/  LEA R53, R49, UR6, 0x2 ;  /* 0x0000000631357c11 */ /* 0x000fce000f8e10ff */
.L_x_20491:
[----:B------:R-:W2:Y:S01]  /*1bb0*/  LDG.E.CONSTANT R16, desc[UR10][R50.64] ;  /* 0x0000000a32107981 */ /* 0x000ea2000c1e9900 */
[----:B------:R-:W-:Y:S01]  /*1bc0*/  MOV R20, R30 ;  /* 0x0000001e00147202 */ /* 0x000fe20000000f00 */
[----:B------:R-:W-:Y:S01]  /*1bd0*/  IMAD.MOV.U32 R21, RZ, RZ, R31 ;  /* 0x000000ffff157224 */ /* 0x000fe200078e001f */
[----:B------:R-:W-:Y:S02]  /*1be0*/  SHF.R.S32.HI R18, RZ, 0x1f, R7 ;  /* 0x0000001fff127819 */ /* 0x000fe40000011407 */
[----:B0-----:R-:W-:Y:S02]  /*1bf0*/  SHF.R.S32.HI R19, RZ, 0x1f, R14 ;  /* 0x0000001fff137819 */ /* 0x001fe4000001140e */
        /* <DEDUP_REMOVED lines=12> */
[----:B------:R-:W-:-:S03]  /*1cc0*/  IMAD.X R17, R22, 0x1, R21, P0 ;  /* 0x0000000116117824 */ /* 0x000fc600000e0615 */
[----:B------:R0:W2:Y:S02]  /*1cd0*/  LDG.E.CONSTANT R55, desc[UR10][R54.64] ;  /* 0x0000000a36377981 */ /* 0x0000a4000c1e9900 */
[----:B------:R-:W-:-:S05]  /*1ce0*/  LEA.HI.X R47, R18, UR21, R17, 0x1, P1 ;  /* 0x00000015122f7c11 */ /* 0x000fca00088f0c11 */
[----:B------:R1:W3:Y:S01]  /*1cf0*/  LDG.E.CONSTANT R56, desc[UR10][R46.64] ;  /* 0x0000000a2e387981 */ /* 0x0002e2000c1e9900 */
[----:B------:R-:W-:-:S04]  /*1d00*/  IADD3 R16, P0, P1, R25, R20, R6 ;  /* 0x0000001419107210 */ /* 0x000fc8000791e006 */
[----:B------:R-:W-:Y:S02]  /*1d10*/  LEA R36, P2, R16, UR20, 0x1 ;  /* 0x0000001410247c11 */ /* 0x000fe4000f8408ff */
[-C--:B------:R-:W-:Y:S02]  /*1d20*/  IADD3.X R17, R40, R21.reuse, R29, P0, P1 ;  /* 0x0000001528117210 */ /* 0x080fe400007e241d */
[----:B------:R-:W-:Y:S02]  /*1d30*/  IADD3 R23, P0, P1, R12, R20, R5 ;  /* 0x000000140c177210 */ /* 0x000fe4000791e005 */
[----:B------:R-:W-:Y:S02]  /*1d40*/  LEA.HI.X R37, R16, UR21, R17, 0x1, P2 ;  /* 0x0000001510257c11 */ /* 0x000fe400090f0c11 */
[----:B------:R-:W-:Y:S01]  /*1d50*/  LEA R22, P2, R23, UR20, 0x1 ;  /* 0x0000001417167c11 */ /* 0x000fe2000f8408ff */
[----:B------:R-:W4:Y:S01]  /*1d60*/  LDS.128 R16, [R8] ;  /* 0x0000000008107984 */ /* 0x000f220000000c00 */
[----:B0-----:R-:W-:-:S03]  /*1d70*/  IADD3.X R54, R39, R21, R32, P0, P1 ;  /* 0x0000001527367210 */ /* 0x001fc600007e2420 */
[----:B------:R-:W5:Y:S01]  /*1d80*/  LDG.E.CONSTANT R57, desc[UR10][R36.64] ;  /* 0x0000000a24397981 */ /* 0x000f62000c1e9900 */
[----:B------:R-:W-:-:S05]  /*1d90*/  LEA.HI.X R23, R23, UR21, R54, 0x1, P2 ;  /* 0x0000001517177c11 */ /* 0x000fca00090f0c36 */
[----:B------:R0:W5:Y:S01]  /*1da0*/  LDG.E.CONSTANT R54, desc[UR10][R22.64] ;  /* 0x0000000a16367981 */ /* 0x000162000c1e9900 */
[----:B-1----:R-:W-:-:S04]  /*1db0*/  IADD3 R47, P0, P1, R15, R20, R4 ;  /* 0x000000140f2f7210 */ /* 0x002fc8000791e004 */
[C---:B------:R-:W-:Y:S02]  /*1dc0*/  LEA R46, P2, R47.reuse, UR20, 0x1 ;  /* 0x000000142f2e7c11 */ /* 0x040fe4000f8408ff */
[-C--:B------:R-:W-:Y:S02]  /*1dd0*/  IADD3.X R60, R42, R21.reuse, R33, P0, P1 ;  /* 0x000000152a3c7210 */ /* 0x080fe400007e2421 */
[----:B0-----:R-:W-:Y:S02]  /*1de0*/  IADD3 R22, P0, P1, R10, R20, R3 ;  /* 0x000000140a167210 */ /* 0x001fe4000791e003 */
[----:B------:R-:W-:Y:S02]  /*1df0*/  LEA.HI.X R47, R47, UR21, R60, 0x1, P2 ;  /* 0x000000152f2f7c11 */ /* 0x000fe400090f0c3c */
[----:B------:R-:W-:Y:S02]  /*1e00*/  LEA R36, P2, R22, UR20, 0x1 ;  /* 0x0000001416247c11 */ /* 0x000fe4000f8408ff */
[----:B------:R-:W-:Y:S01]  /*1e10*/  IADD3.X R23, R41, R21, R34, P0, P1 ;  /* 0x0000001529177210 */ /* 0x000fe200007e2422 */
[----:B------:R-:W5:Y:S01]  /*1e20*/  LDG.E.CONSTANT R46, desc[UR10][R46.64] ;  /* 0x0000000a2e2e7981 */ /* 0x000f62000c1e9900 */
[----:B----4-:R-:W-:-:S02]  /*1e30*/  IMAD.U32 R58, R17, 0x10000, RZ ;  /* 0x00010000113a7824 */ /* 0x010fc400078e00ff */
[----:B--2---:R-:W-:-:S04]  /*1e40*/  IMAD.U32 R59, R55, 0x10000, RZ ;  /* 0x00010000373b7824 */ /* 0x004fc800078e00ff */
[----:B------:R-:W-:Y:S01]  /*1e50*/  FMUL.FTZ R59, R58, R59 ;  /* 0x0000003b3a3b7220 */ /* 0x000fe20000410000 */
[----:B------:R-:W-:Y:S01]  /*1e60*/  SHF.L.U32 R58, R16, 0x10, RZ ;  /* 0x00000010103a7819 */ /* 0x000fe200000006ff */
[----:B---3--:R-:W-:-:S04]  /*1e70*/  IMAD.U32 R37, R56, 0x10000, RZ ;  /* 0x0001000038257824 */ /* 0x008fc800078e00ff */
[----:B------:R-:W-:Y:S01]  /*1e80*/  FFMA.FTZ R58, R58, R37, R59 ;  /* 0x000000253a3a7223 */ /* 0x000fe2000001003b */
[----:B------:R-:W-:Y:S02]  /*1e90*/  LEA.HI.X R37, R22, UR21, R23, 0x1, P2 ;  /* 0x0000001516257c11 */ /* 0x000fe400090f0c17 */
[-C--:B------:R-:W-:Y:S02]  /*1ea0*/  IADD3 R23, P0, P1, R13, R20.reuse, R2 ;  /* 0x000000140d177210 */ /* 0x080fe4000791e002 */
[----:B------:R-:W-:Y:S01]  /*1eb0*/  IADD3 R59, P3, P4, R11, R20, R0 ;  /* 0x000000140b3b7210 */ /* 0x000fe20007c7e000 */
[----:B------:R0:W2:Y:S01]  /*1ec0*/  LDG.E.CONSTANT R36, desc[UR10][R36.64] ;  /* 0x0000000a24247981 */ /* 0x0000a2000c1e9900 */
[----:B------:R-:W-:Y:S02]  /*1ed0*/  LEA R22, P2, R23, UR20, 0x1 ;  /* 0x0000001417167c11 */ /* 0x000fe4000f8408ff */
[-C--:B------:R-:W-:Y:S02]  /*1ee0*/  IADD3.X R20, R44, R21.reuse, R35, P0, P1 ;  /* 0x000000152c147210 */ /* 0x080fe400007e2423 */
[----:B------:R-:W-:-:S02]  /*1ef0*/  IADD3.X R60, R43, R21, R38, P3, P4 ;  /* 0x000000152b3c7210 */ /* 0x000fc40001fe8426 */
[----:B------:R-:W-:Y:S02]  /*1f00*/  LEA.HI.X R23, R23, UR21, R20, 0x1, P2 ;  /* 0x0000001517177c11 */ /* 0x000fe400090f0c14 */
[----:B------:R-:W-:-:S03]  /*1f10*/  LEA R20, P0, R59, UR20, 0x1 ;  /* 0x000000143b147c11 */ /* 0x000fc6000f8008ff */
[----:B------:R-:W3:Y:S01]  /*1f20*/  LDG.E.CONSTANT R47, desc[UR10][R22.64] ;  /* 0x0000000a162f7981 */ /* 0x000ee2000c1e9900 */
[----:B------:R-:W-:-:S05]  /*1f30*/  LEA.HI.X R21, R59, UR21, R60, 0x1, P0 ;  /* 0x000000153b157c11 */ /* 0x000fca00080f0c3c */
[----:B------:R5:W4:Y:S01]  /*1f40*/  LDG.E.CONSTANT R59, desc[UR10][R20.64] ;  /* 0x0000000a143b7981 */ /* 0x000b22000c1e9900 */
[----:B------:R-:W-:Y:S02]  /*1f50*/  PRMT R17, R17, 0x7632, R17 ;  /* 0x0000763211117816 */ /* 0x000fe40000000011 */
[----:B------:R-:W-:Y:S02]  /*1f60*/  PRMT R55, R55, 0x7632, R55 ;  /* 0x0000763237377816 */ /* 0x000fe40000000037 */
[----:B------:R-:W-:Y:S01]  /*1f70*/  PRMT R16, R16, 0x7632, R16 ;  /* 0x0000763210107816 */ /* 0x000fe20000000010 */
[----:B0-----:R-:W-:Y:S01]  /*1f80*/  IMAD.U32 R37, R17, 0x10000, RZ ;  /* 0x0001000011257824 */ /* 0x001fe200078e00ff */
[----:B------:R-:W-:Y:S01]  /*1f90*/  PRMT R56, R56, 0x7632, R56 ;  /* 0x0000763238387816 */ /* 0x000fe20000000038 */
[----:B------:R-:W-:Y:S02]  /*1fa0*/  IMAD.U32 R60, R55, 0x10000, RZ ;  /* 0x00010000373c7824 */ /* 0x000fe400078e00ff */
[----:B------:R-:W-:-:S02]  /*1fb0*/  IMAD.U32 R16, R16, 0x10000, RZ ;  /* 0x0001000010107824 */ /* 0x000fc400078e00ff */
[----:B------:R-:W-:Y:S02]  /*1fc0*/  IMAD.U32 R17, R56, 0x10000, RZ ;  /* 0x0001000038117824 */ /* 0x000fe400078e00ff */
[----:B------:R-:W-:Y:S01]  /*1fd0*/  FMUL.FTZ R37, R37, R60 ;  /* 0x0000003c25257220 */ /* 0x000fe20000410000 */
[C---:B-----5:R-:W-:Y:S01]  /*1fe0*/  IMAD.U32 R20, R57.reuse, 0x10000, RZ ;  /* 0x0001000039147824 */ /* 0x060fe200078e00ff */
[----:B------:R-:W-:Y:S02]  /*1ff0*/  PRMT R57, R57, 0x7632, R57 ;  /* 0x0000763239397816 */ /* 0x000fe40000000039 */
[----:B------:R-:W-:Y:S01]  /*2000*/  FFMA.FTZ R16, R16, R17, R37 ;  /* 0x0000001110107223 */ /* 0x000fe20000010025 */
[C---:B------:R-:W-:Y:S02]  /*2010*/  SHF.L.U32 R17, R18.reuse, 0x10, RZ ;  /* 0x0000001012117819 */ /* 0x040fe400000006ff */
[----:B------:R-:W-:Y:S01]  /*2020*/  PRMT R18, R18, 0x7632, R18 ;  /* 0x0000763212127816 */ /* 0x000fe20000000012 */
[----:B------:R-:W-:-:S02]  /*2030*/  IMAD.U32 R21, R19, 0x10000, RZ ;  /* 0x0001000013157824 */ /* 0x000fc400078e00ff */
[----:B------:R-:W-:Y:S01]  /*2040*/  FFMA.FTZ R20, R17, R20, R58 ;  /* 0x0000001411147223 */ /* 0x000fe2000001003a */
[----:B------:R-:W-:Y:S02]  /*2050*/  IMAD.U32 R57, R57, 0x10000, RZ ;  /* 0x0001000039397824 */ /* 0x000fe400078e00ff */
[----:B------:R-:W-:Y:S02]  /*2060*/  IMAD.U32 R17, R18, 0x10000, RZ ;  /* 0x0001000012117824 */ /* 0x000fe400078e00ff */
        /* <DEDUP_REMOVED lines=9> */
[----:B------:R-:W-:Y:S02]  /*2100*/  IMAD.U32 R46, R46, 0x10000, RZ ;  /* 0x000100002e2e7824 */ /* 0x000fe400078e00ff */
[----:B------:R-:W-:Y:S01]  /*2110*/  FFMA.FTZ R18, R18, R54, R17 ;  /* 0x0000003612127223 */ /* 0x000fe20000010011 */
[C---:B0-----:R-:W-:Y:S01]  /*2120*/  PRMT R19, R20.reuse, 0x7632, R19 ;  /* 0x0000763214137816 */ /* 0x041fe20000000013 */
[----:B------:R-:W-:-:S02]  /*2130*/  IMAD.U32 R17, R20, 0x10000, RZ ;  /* 0x0001000014117824 */ /* 0x000fc400078e00ff */
[----:B------:R-:W-:Y:S02]  /*2140*/  IMAD.U32 R20, R37, 0x10000, RZ ;  /* 0x0001000025147824 */ /* 0x000fe400078e00ff */
[----:B------:R-:W-:Y:S02]  /*2150*/  IMAD.U32 R19, R19, 0x10000, RZ ;  /* 0x0001000013137824 */ /* 0x000fe400078e00ff */
[----:B------:R-:W-:Y:S01]  /*2160*/  FFMA.FTZ R17, R17, R46, R16 ;  /* 0x0000002e11117223 */ /* 0x000fe20000010010 */
[----:B------:R-:W-:Y:S01]  /*2170*/  SHF.L.U32 R46, R21, 0x10, RZ ;  /* 0x00000010152e7819 */ /* 0x000fe200000006ff */
[----:B------:R-:W-:Y:S01]  /*2180*/  FFMA.FTZ R19, R19, R20, R18 ;  /* 0x0000001413137223 */ /* 0x000fe20000010012 */
[----:B------:R-:W-:Y:S02]  /*2190*/  PRMT R20, R21, 0x7632, R20 ;  /* 0x0000763215147816 */ /* 0x000fe40000000014 */
[----:B------:R-:W-:-:S03]  /*21a0*/  PRMT R18, R22, 0x7632, R18 ;  /* 0x0000763216127816 */ /* 0x000fc60000000012 */
[----:B------:R-:W-:Y:S01]  /*21b0*/  IMAD.U32 R20, R20, 0x10000, RZ ;  /* 0x0001000014147824 */ /* 0x000fe200078e00ff */
[C---:B------:R-:W-:Y:S01]  /*21c0*/  PRMT R16, R23.reuse, 0x7632, R16 ;  /* 0x0000763217107816 */ /* 0x040fe20000000010 */
[----:B------:R-:W-:Y:S02]  /*21d0*/  IMAD.U32 R22, R22, 0x10000, RZ ;  /* 0x0001000016167824 */ /* 0x000fe400078e00ff */
[----:B------:R-:W-:Y:S02]  /*21e0*/  IMAD.U32 R18, R18, 0x10000, RZ ;  /* 0x0001000012127824 */ /* 0x000fe400078e00ff */
[----:B------:R-:W-:Y:S01]  /*21f0*/  IMAD.U32 R23, R23, 0x10000, RZ ;  /* 0x0001000017177824 */ /* 0x000fe200078e00ff */
[----:B------:R-:W-:Y:S01]  /*2200*/  UMOV UR6, 0xffffffff ;  /* 0xffffffff00067882 */ /* 0x000fe20000000000 */
[C---:B--2---:R-:W-:Y:S01]  /*2210*/  PRMT R21, R36.reuse, 0x7632, R21 ;  /* 0x0000763224157816 */ /* 0x044fe20000000015 */
[----:B------:R-:W-:-:S04]  /*2220*/  IMAD.U32 R36, R36, 0x10000, RZ ;  /* 0x0001000024247824 */ /* 0x000fc800078e00ff */
[----:B------:R-:W-:Y:S02]  /*2230*/  IMAD.U32 R21, R21, 0x10000, RZ ;  /* 0x0001000015157824 */ /* 0x000fe400078e00ff */
[----:B------:R-:W-:Y:S02]  /*2240*/  FFMA.FTZ R17, R46, R36, R17 ;  /* 0x000000242e117223 */ /* 0x000fe40000010011 */
[----:B------:R-:W-:Y:S01]  /*2250*/  FFMA.FTZ R19, R20, R21, R19 ;  /* 0x0000001514137223 */ /* 0x000fe20000010013 */
[C---:B---3--:R-:W-:Y:S02]  /*2260*/  PRMT R36, R47.reuse, 0x7632, R36 ;  /* 0x000076322f247816 */ /* 0x048fe40000000024 */
[----:B------:R-:W-:-:S03]  /*2270*/  SHF.L.U32 R47, R47, 0x10, RZ ;  /* 0x000000102f2f7819 */ /* 0x000fc600000006ff */
[----:B------:R-:W-:Y:S01]  /*2280*/  IMAD.U32 R20, R36, 0x10000, RZ ;  /* 0x0001000024147824 */ /* 0x000fe200078e00ff */
[C---:B----4-:R-:W-:Y:S01]  /*2290*/  PRMT R21, R59.reuse, 0x7632, R21 ;  /* 0x000076323b157816 */ /* 0x050fe20000000015 */
[----:B------:R-:W-:Y:S01]  /*22a0*/  FFMA.FTZ R22, R22, R47, R17 ;  /* 0x0000002f16167223 */ /* 0x000fe20000010011 */
[----:B------:R-:W-:Y:S02]  /*22b0*/  IMAD.U32 R17, R16, 0x10000, RZ ;  /* 0x0001000010117824 */ /* 0x000fe400078e00ff */
[----:B------:R-:W-:Y:S01]  /*22c0*/  FFMA.FTZ R18, R18, R20, R19 ;  /* 0x0000001412127223 */ /* 0x000fe20000010013 */
        /* <DEDUP_REMOVED lines=9> */
.L_x_20527:
[----:B------:R-:W-:Y:S01]  /*2360*/  ISETP.NE.AND P0, PT, R27, RZ, PT ;  /* 0x000000ff1b00720c */ /* 0x000fe20003f05270 */
[----:B-1----:R-:W-:Y:S01]  /*2370*/  FADD.FTZ R20, R19, R20 ;  /* 0x0000001413147221 */ /* 0x002fe20000010000 */
[----:B------:R-:W-:Y:S01]  /*2380*/  I2FP.F32.S32 R16, R52 ;  /* 0x0000003400107245 */ /* 0x000fe20000201400 */
[----:B------:R-:W-:Y:S01]  /*2390*/  BSSY B1, `(.L_x_20489) ;  /* 0x000000a000017945 */ /* 0x000fe20003800000 */
[----:B------:R-:W-:Y:S01]  /*23a0*/  IADD3 R45, R45, 0x4, RZ ;  /* 0x000000042d2d7810 */ /* 0x000fe20007ffe0ff */
[----:B------:R-:W-:-:S03]  /*23b0*/  FMUL.FTZ R17, R20, UR19 ;  /* 0x0000001314117c20 */ /* 0x000fc60008410000 */
[----:B------:R-:W-:Y:S01]  /*23c0*/  ISETP.GE.AND P1, PT, R45, UR4, PT ;  /* 0x000000042d007c0c */ /* 0x000fe2000bf26270 */
[----:B------:R-:W-:-:S04]  /*23d0*/  FFMA.FTZ R17, R16, R48, R17 ;  /* 0x0000003010117223 */ /* 0x000fc80000010011 */
[----:B------:R-:W-:Y:S08]  /*23e0*/  @P0 BRA `(.L_x_20490) ;  /* 0x0000000000100947 */ /* 0x000ff00003800000 */
[----:B------:R-:W-:-:S04]  /*23f0*/  ISETP.GE.AND P0, PT, R49, UR8, PT ;  /* 0x0000000831007c0c */ /* 0x000fc8000bf06270 */
[----:B------:R-:W-:-:S05]  /*2400*/  FSEL R16, R17, RZ, !P0 ;  /* 0x000000ff11107208 */ /* 0x000fca0004000000 */
[----:B------:R1:W-:Y:S04]  /*2410*/  STS [R53], R16 ;  /* 0x0000001035007388 */ /* 0x0003e80000000800 */
[----:B------:R-:W-:-:S07]  /*2420*/  @!P0 FMNMX.FTZ R26, R26, R17, !PT ;  /* 0x000000111a1a8209 */ /* 0x000fce0007810000 */
.L_x_20490:
[----:B------:R-:W-:Y:S05]  /*2430*/  BSYNC B1 ;  /* 0x0000000000017941 */ /* 0x000fea0003800000 */
.L_x_20489:
[----:B------:R-:W-:Y:S01]  /*2440*/  IADD3 R50, P0, R50, 0x10, RZ ;  /* 0x0000001032327810 */ /* 0x000fe20007f1e0ff */
[----:B-1----:R-:W-:Y:S02]  /*2450*/  VIADD R53, R53, 0x80 ;  /* 0x0000008035357836 */ /* 0x002fe40000000000 */
[----:B------:R-:W-:Y:S02]  /*2460*/  VIADD R49, R49, 0x20 ;  /* 0x0000002031317836 */ /* 0x000fe40000000000 */
[----:B------:R-:W-:Y:S02]  /*2470*/  VIADD R52, R52, 0x20 ;  /* 0x0000002034347836 */ /* 0x000fe40000000000 */
[----:B------:R-:W-:Y:S01]  /*2480*/  IMAD.X R51, RZ, RZ, R51, P0 ;  /* 0x000000ffff337224 */ /* 0x000fe200000e0633 */
[----:B------:R-:W-:Y:S06]  /*2490*/  @!P1 BRA `(.L_x_20491) ;  /* 0xfffffff400c49947 */ /* 0x000fec000383ffff */
.L_x_20482:
[----:B------:R-:W-:Y:S05]  /*24a0*/  BSYNC B0 ;  /* 0x0000000000007941 */ /* 0x000fea0003800000 */
.L_x_20481:
        /* <DEDUP_REMOVED lines=13> */
.L_x_20532:
        /* <DEDUP_REMOVED lines=24> */
[----:B-1----:R-:W-:-:S05]  /*2700*/  @!P0 IMAD R5, R0, 0x4, R3 ;  /* 0x0000000400058824 */ /* 0x002fca00078e0203 */
[----:B------:R-:W1:Y:S04]  /*2710*/  @!P0 LDS R4, [R5] ;  /* 0x0000000005048984 */ /* 0x000e680000000800 */
[----:B-1----:R-:W1:Y:S02]  /*2720*/  SHFL.BFLY PT, R3, R4, 0x2, 0x1f ;  /* 0x0c401f0004037f89 */ /* 0x002e6400000e0000 */
[----:B-1----:R-:W-:Y:S01]  /*2730*/  FMNMX.FTZ R6, R3, R4, !PT ;  /* 0x0000000403067209 */ /* 0x002fe20007810000 */
[----:B------:R-:W-:-:S04]  /*2740*/  IMAD.MOV.U32 R4, RZ, RZ, RZ ;  /* 0x000000ffff047224 */ /* 0x000fc800078e00ff */
[----:B------:R-:W1:Y:S02]  /*2750*/  SHFL.BFLY PT, R3, R6, 0x1, 0x1f ;  /* 0x0c201f0006037f89 */ /* 0x000e6400000e0000 */
[----:B-1----:R-:W-:-:S06]  /*2760*/  FMNMX.FTZ R3, R6, R3, !PT ;  /* 0x0000000306037209 */ /* 0x002fcc0007810000 */
[----:B------:R-:W1:Y:S01]  /*2770*/  SHFL.IDX PT, R3, R3, RZ, 0x1f ;  /* 0x00001fff03037589 */ /* 0x000e6200000e0000 */
[----:B------:R-:W-:Y:S05]  /*2780*/  @P1 BRA `(.L_x_20494) ;  /* 0x0000000c00881947 */ /* 0x000fea0003800000 */
[----:B------:R-:W-:Y:S01]  /*2790*/  LOP3.LUT R4, RZ, R2, RZ, 0x33, !PT ;  /* 0x00000002ff047212 */ /* 0x000fe200078e33ff */
[----:B------:R-:W-:Y:S01]  /*27a0*/  BSSY B1, `(.L_x_20495) ;  /* 0x000001a000017945 */ /* 0x000fe20003800000 */
[----:B------:R-:W-:Y:S02]  /*27b0*/  IMAD.MOV.U32 R6, RZ, RZ, R2 ;  /* 0x000000ffff067224 */ /* 0x000fe400078e0002 */
[----:B------:R-:W-:-:S04]  /*27c0*/  IADD3 R4, R4, UR5, RZ ;  /* 0x0000000504047c10 */ /* 0x000fc8000fffe0ff */
        /* <DEDUP_REMOVED lines=12> */
.L_x_20497:
        /* <DEDUP_REMOVED lines=11> */
.L_x_20496:
[----:B------:R-:W-:Y:S05]  /*2940*/  BSYNC B1 ;  /* 0x0000000000017941 */ /* 0x000fea0003800000 */
.L_x_20495:
        /* <DEDUP_REMOVED lines=15> */
.L_x_20500:
        /* <DEDUP_REMOVED lines=100> */
.L_x_20499:
[----:B------:R-:W-:Y:S05]  /*3080*/  BSYNC B1 ;  /* 0x0000000000017941 */ /* 0x000fea0003800000 */
.L_x_20498:
[----:B------:R-:W-:Y:S01]  /*3090*/  IADD3 R7, -R6, UR5, RZ ;  /* 0x0000000506077c10 */ /* 0x000fe2000fffe1ff */
        /* <DEDUP_REMOVED lines=54> */
.L_x_20502:
[----:B------:R-:W-:Y:S05]  /*3400*/  BSYNC B1 ;  /* 0x0000000000017941 */ /* 0x000fea0003800000 */
.L_x_20501:
[----:B------:R-:W-:-:S13]  /*3410*/  ISETP.LT.OR P0, PT, R6, UR5, P0 ;  /* 0x0000000506007c0c */ /* 0x000fda0008701670 */
        /* <DEDUP_REMOVED lines=25> */
.L_x_20494:
[----:B------:R-:W-:Y:S05]  /*35b0*/  BSYNC B0 ;  /* 0x0000000000007941 */ /* 0x000fea0003800000 */
.L_x_20493:
        /* <DEDUP_REMOVED lines=20> */
[----:B---3--:R-:W-:-:S04]  /*3700*/  @!P2 LEA R6, R13, R6, 0x18 ;  /* 0x000000060d06a211 */ /* 0x008fc800078ec0ff */
[----:B------:R-:W-:Y:S01]  /*3710*/  @!P2 LEA R9, R9, R6, 0x2 ;  /* 0x000000060909a211 */ /* 0x000fe200078e10ff */
        /* <DEDUP_REMOVED lines=15> */
[----:B------:R-:W-:Y:S02]  /*3810*/  VIADD R4, R4, UR5 ;  /* 0x0000000504047c36 */ /* 0x000fe40008000000 */
[----:B------:R-:W1:Y:S03]  /*3820*/  MUFU.RCP R3, R3 ;  /* 0x0000000300037308 */ /* 0x000e660000001000 */
[----:B------:R-:W-:-:S02]  /*3830*/  LEA.HI R5, R4, 0x1, RZ, 0x19 ;  /* 0x0000000104057811 */ /* 0x000fc400078fc8ff */
[----:B------:R-:W-:Y:S02]  /*3840*/  ISETP.GE.U32.AND P1, PT, R4, 0x180, PT ;  /* 0x000001800400780c */ /* 0x000fe40003f26070 */
[----:B------:R-:W-:Y:S01]  /*3850*/  LOP3.LUT P0, R6, R5, 0x3, RZ, 0xc0, !PT ;  /* 0x0000000305067812 */ /* 0x000fe2000780c0ff */
[----:B------:R-:W-:-:S12]  /*3860*/  IMAD.MOV.U32 R5, RZ, RZ, R2 ;  /* 0x000000ffff057224 */ /* 0x000fd800078e0002 */
[----:B-1----:R-:W-:Y:S05]  /*3870*/  @!P0 BRA `(.L_x_20506) ;  /* 0x00000000003c8947 */ /* 0x002fea0003800000 */
[----:B------:R-:W1:Y:S01]  /*3880*/  S2UR UR7, SR_CgaCtaId ;  /* 0x00000000000779c3 */ /* 0x000e620000008800 */
[----:B------:R-:W-:Y:S01]  /*3890*/  UMOV UR6, 0x400 ;  /* 0x0000040000067882 */ /* 0x000fe20000000000 */
[----:B------:R-:W-:Y:S01]  /*38a0*/  IMAD.MOV.U32 R4, RZ, RZ, R6 ;  /* 0x000000ffff047224 */ /* 0x000fe200078e0006 */
[----:B------:R-:W-:Y:S01]  /*38b0*/  UIADD3 UR6, UR6, 0xa0, URZ ;  /* 0x000000a006067890 */ /* 0x000fe2000fffe03f */
[----:B------:R-:W-:-:S03]  /*38c0*/  IMAD.MOV.U32 R5, RZ, RZ, R2 ;  /* 0x000000ffff057224 */ /* 0x000fc600078e0002 */
[----:B-1----:R-:W-:-:S06]  /*38d0*/  ULEA UR6, UR7, UR6, 0x18 ;  /* 0x0000000607067291 */ /* 0x002fcc000f8ec03f */
[----:B------:R-:W-:-:S07]  /*38e0*/  LEA R6, R2, UR6, 0x2 ;  /* 0x0000000602067c11 */ /* 0x000fce000f8e10ff */
.L_x_20507:
        /* <DEDUP_REMOVED lines=8> */
.L_x_20506:
[----:B------:R-:W-:Y:S05]  /*3970*/  BSYNC B1 ;  /* 0x0000000000017941 */ /* 0x000fea0003800000 */
.L_x_20505:
        /* <DEDUP_REMOVED lines=13> */
[----:B------:R-:W-:-:S04]  /*3a50*/  PLOP3.LUT P0, PT, PT, PT, PT, 0x8, 0x0 ;  /* 0x000000000000781c */ /* 0x000fc80003f0e170 */
[----:B------:R-:W-:-:S09]  /*3a60*/  IADD3 R40, R40, -0x600, RZ ;  /* 0xfffffa0028287810 */ /* 0x000fd20007ffe0ff */
.L_x_20510:
        /* <DEDUP_REMOVED lines=31> */
[----:B------:R-:W-:-:S03]  /*3c60*/  FMUL.FTZ R23, R3, R24 ;  /* 0x0000001803177220 */ /* 0x000fc60000410000 */
[----:B------:R4:W-:Y:S01]  /*3c70*/  STS [R4+0x400], R15 ;  /* 0x0004000f04007388 */ /* 0x0009e20000000800 */
[----:B------:R-:W-:-:S03]  /*3c80*/  FMUL.FTZ R25, R3, R26 ;  /* 0x0000001a03197220 */ /* 0x000fc60000410000 */
[----:B------:R0:W-:Y:S01]  /*3c90*/  STS [R4+0x600], R17 ;  /* 0x0006001104007388 */ /* 0x0001e20000000800 */
[C---:B--2---:R-:W-:Y:S01]  /*3ca0*/  FMUL.FTZ R9, R3.reuse, R30 ;  /* 0x0000001e03097220 */ /* 0x044fe20000410000 */
[C---:B------:R-:W-:Y:S02]  /*3cb0*/  FMUL.FTZ R11, R3.reuse, R32 ;  /* 0x00000020030b7220 */ /* 0x040fe40000410000 */
        /* <DEDUP_REMOVED lines=15> */
.L_x_20509:
[----:B------:R-:W-:Y:S05]  /*3db0*/  BSYNC B1 ;  /* 0x0000000000017941 */ /* 0x000fea0003800000 */
.L_x_20508:
        /* <DEDUP_REMOVED lines=31> */
.L_x_20512:
[----:B------:R-:W-:Y:S05]  /*3fb0*/  BSYNC B1 ;  /* 0x0000000000017941 */ /* 0x000fea0003800000 */
.L_x_20511:
[----:B------:R-:W-:-:S13]  /*3fc0*/  ISETP.LT.OR P0, PT, R5, UR5, P0 ;  /* 0x0000000505007c0c */ /* 0x000fda0008701670 */
        /* <DEDUP_REMOVED lines=13> */
.L_x_20504:
[----:B------:R-:W-:Y:S05]  /*40a0*/  BSYNC B0 ;  /* 0x0000000000007941 */ /* 0x000fea0003800000 */
.L_x_20503:
[----:B-12---:R-:W-:Y:S01]  /*40b0*/  SHF.R.S32.HI R3, RZ, 0x1f, R2 ;  /* 0x0000001fff037819 */ /* 0x006fe20000011402 */
[----:B------:R-:W-:Y:S01]  /*40c0*/  BAR.SYNC.DEFER_BLOCKING 0x0 ;  /* 0x0000000000007b1d */ /* 0x000fe20000010000 */
[----:B------:R-:W-:Y:S02]  /*40d0*/  IMAD.MOV.U32 R12, RZ, RZ, RZ ;  /* 0x000000ffff0c7224 */ /* 0x000fe400078e00ff */
[----:B------:R-:W-:-:S03]  /*40e0*/  LEA.HI R3, R3, R2, RZ, 0x5 ;  /* 0x0000000203037211 */ /* 0x000fc600078f28ff */
[----:B------:R-:W-:Y:S01]  /*40f0*/  ULDC UR9, c[0x0][0x25c] ;  /* 0x0000970000097ab9 */ /* 0x000fe20000000800 */
[----:B------:R-:W-:Y:S01]  /*4100*/  SHF.R.S32.HI R13, RZ, 0x5, R3 ;  /* 0x00000005ff0d7819 */ /* 0x000fe20000011403 */
[----:B------:R-:W-:Y:S01]  /*4110*/  BSSY B0, `(.L_x_20513) ;  /* 0x00000bb000007945 */ /* 0x000fe20003800000 */
[----:B------:R-:W-:Y:S02]  /*4120*/  HFMA2.MMA R3, -RZ, RZ, 0, 0 ;  /* 0x00000000ff037435 */ /* 0x000fe400000001ff */
[----:B------:R-:W-:-:S13]  /*4130*/  ISETP.GE.AND P0, PT, R13, UR4, PT ;  /* 0x000000040d007c0c */ /* 0x000fda000bf06270 */
[----:B------:R-:W-:Y:S05]  /*4140*/  @P0 BRA `(.L_x_20514) ;  /* 0x0000000800dc0947 */ /* 0x000fea0003800000 */
[----:B------:R-:W1:Y:S01]  /*4150*/  S2UR UR5, SR_CTAID.Y ;  /* 0x00000000000579c3 */ /* 0x000e620000002600 */
[----:B------:R-:W-:Y:S01]  /*4160*/  ULDC.64 UR12, c[0x0][0x238] ;  /* 0x00008e00000c7ab9 */ /* 0x000fe20000000a00 */
[----:B------:R-:W-:Y:S01]  /*4170*/  ULDC UR7, c[0x0][0x260] ;  /* 0x0000980000077ab9 */ /* 0x000fe20000000800 */
[----:B------:R-:W-:Y:S02]  /*4180*/  IMAD.U32 R18, RZ, RZ, UR4 ;  /* 0x00000004ff127e24 */ /* 0x000fe4000f8e00ff */
[----:B------:R-:W-:Y:S02]  /*4190*/  IMAD R28, R28, UR7, RZ ;  /* 0x000000071c1c7c24 */ /* 0x000fe4000f8e02ff */
[----:B------:R-:W-:Y:S01]  /*41a0*/  IMAD.SHL.U32 R16, R0, 0x8, RZ ;  /* 0x0000000800107824 */ /* 0x000fe200078e00ff */
[----:B------:R-:W1:Y:S01]  /*41b0*/  LDC R3, c[0x0][0x248] ;  /* 0x00009200ff037b82 */ /* 0x000e620000000800 */
[C---:B------:R-:W-:Y:S01]  /*41c0*/  IMAD.SHL.U32 R36, R13.reuse, 0x8, RZ ;  /* 0x000000080d247824 */ /* 0x040fe200078e00ff */
[----:B------:R-:W-:Y:S01]  /*41d0*/  IADD3 R18, -R13, -0x1, R18 ;  /* 0xffffffff0d127810 */ /* 0x000fe20007ffe112 */
[----:B------:R-:W-:Y:S01]  /*41e0*/  IMAD.MOV.U32 R17, RZ, RZ, R13 ;  /* 0x000000ffff117224 */ /* 0x000fe200078e000d */
[----:B------:R-:W-:Y:S01]  /*41f0*/  SHF.R.S32.HI R29, RZ, 0x1f, R28 ;  /* 0x0000001fff1d7819 */ /* 0x000fe2000001141c */
[----:B0-----:R-:W-:-:S03]  /*4200*/  VIADD R19, R16, 0x100 ;  /* 0x0000010010137836 */ /* 0x001fc60000000000 */
        /* <DEDUP_REMOVED lines=9> */
[C---:B------:R-:W-:Y:S02]  /*42a0*/  LEA R14, P0, R6.reuse, UR12, 0x2 ;  /* 0x0000000c060e7c11 */ /* 0x040fe4000f8010ff */
[----:B------:R-:W-:Y:S02]  /*42b0*/  LEA R21, R13, UR5, 0x5 ;  /* 0x000000050d157c11 */ /* 0x000fe4000f8e28ff */
[----:B------:R-:W-:-:S02]  /*42c0*/  LEA.HI.X R15, R6, UR13, R3, 0x2, P0 ;  /* 0x0000000d060f7c11 */ /* 0x000fc400080f1403 */
[----:B------:R-:W-:Y:S01]  /*42d0*/  MOV R3, RZ ;  /* 0x000000ff00037202 */ /* 0x000fe20000000f00 */
[----:B------:R-:W-:Y:S01]  /*42e0*/  VIADD R21, R21, 0x10 ;  /* 0x0000001015157836 */ /* 0x000fe20000000000 */
[----:B--2---:R-:W-:-:S07]  /*42f0*/  SHF.R.S32.HI R20, RZ, 0x1f, R20 ;  /* 0x0000001fff147819 */ /* 0x004fce0000011414 */
.L_x_20519:
        /* <DEDUP_REMOVED lines=8> */
[----:B0-----:R-:W-:-:S04]  /*4380*/  LEA R30, P1, R8, R4, 0x1 ;  /* 0x00000004081e7211 */ /* 0x001fc800078208ff */
[----:B------:R-:W-:-:S04]  /*4390*/  LEA.HI.X.SX32 R7, R19, R9, 0x1, P0 ;  /* 0x0000000913077211 */ /* 0x000fc800000f0eff */
[----:B------:R-:W-:-:S05]  /*43a0*/  LEA.HI.X R31, R8, R5, R7, 0x1, P1 ;  /* 0x00000005081f7211 */ /* 0x000fca00008f0c07 */
[----:B-----5:R-:W5:Y:S04]  /*43b0*/  LDG.E.CONSTANT R22, desc[UR10][R30.64] ;  /* 0x0000000a1e167981 */ /* 0x020f68000c1e9900 */
[----:B------:R-:W5:Y:S04]  /*43c0*/  LDG.E.CONSTANT R23, desc[UR10][R30.64+0x4] ;  /* 0x0000040a1e177981 */ /* 0x000f68000c1e9900 */
[----:B------:R-:W5:Y:S04]  /*43d0*/  LDG.E.CONSTANT R24, desc[UR10][R30.64+0x8] ;  /* 0x0000080a1e187981 */ /* 0x000f68000c1e9900 */
[----:B------:R-:W5:Y:S01]  /*43e0*/  LDG.E.CONSTANT R25, desc[UR10][R30.64+0xc] ;  /* 0x00000c0a1e197981 */ /* 0x000f62000c1e9900 */
[----:B------:R-:W-:-:S04]  /*43f0*/  IADD3 R6, P0, R16, R6, RZ ;  /* 0x0000000610067210 */ /* 0x000fc80007f1e0ff */
[----:B------:R-:W-:Y:S02]  /*4400*/  LEA R26, P1, R6, R4, 0x1 ;  /* 0x00000004061a7211 */ /* 0x000fe400078208ff */
[----:B------:R-:W-:Y:S02]  /*4410*/  LEA.HI.X.SX32 R4, R16, R9, 0x1, P0 ;  /* 0x0000000910047211 */ /* 0x000fe400000f0eff */
[----:B------:R-:W0:Y:S02]  /*4420*/  LDS.128 R8, [R21] ;  /* 0x0000000015087984 */ /* 0x000e240000000c00 */
[----:B------:R-:W-:Y:S02]  /*4430*/  LEA.HI.X R27, R6, R5, R4, 0x1, P1 ;  /* 0x00000005061b7211 */ /* 0x000fe400008f0c04 */
[----:B------:R-:W1:Y:S01]  /*4440*/  LDS.128 R4, [R21+-0x10] ;  /* 0xfffff00015047984 */ /* 0x000e620000000c00 */
[----:B------:R-:W-:Y:S01]  /*4450*/  ISETP.NE.AND P0, PT, R18, RZ, PT ;  /* 0x000000ff1200720c */ /* 0x000fe20003f05270 */
[----:B------:R-:W-:Y:S02]  /*4460*/  BSSY B1, `(.L_x_20515) ;  /* 0x0000028000017945 */ /* 0x000fe40003800000 */
[----:B------:R-:W5:Y:S04]  /*4470*/  LDG.E.CONSTANT R32, desc[UR10][R26.64] ;  /* 0x0000000a1a207981 */ /* 0x000f68000c1e9900 */
[----:B------:R-:W5:Y:S04]  /*4480*/  LDG.E.CONSTANT R33, desc[UR10][R26.64+0x4] ;  /* 0x0000040a1a217981 */ /* 0x000f68000c1e9900 */
[----:B------:R-:W5:Y:S04]  /*4490*/  LDG.E.CONSTANT R34, desc[UR10][R26.64+0x8] ;  /* 0x0000080a1a227981 */ /* 0x000f68000c1e9900 */
[----:B------:R0:W5:Y:S02]  /*44a0*/  LDG.E.CONSTANT R35, desc[UR10][R26.64+0xc] ;  /* 0x00000c0a1a237981 */ /* 0x000164000c1e9900 */
[----:B0-----:R-:W-:-:S02]  /*44b0*/  F2FP.BF16.F32.PACK_AB R27, R9, R8 ;  /* 0x00000008091b723e */ /* 0x001fc400000010ff */
[----:B------:R-:W-:Y:S02]  /*44c0*/  F2FP.BF16.F32.PACK_AB R10, R11, R10 ;  /* 0x0000000a0b0a723e */ /* 0x000fe400000010ff */
[----:B-1----:R-:W-:Y:S02]  /*44d0*/  F2FP.BF16.F32.PACK_AB R5, R5, R4 ;  /* 0x000000040505723e */ /* 0x002fe400000010ff */
[----:B------:R-:W-:Y:S01]  /*44e0*/  F2FP.BF16.F32.PACK_AB R4, R7, R6 ;  /* 0x000000060704723e */ /* 0x000fe200000010ff */
        /* <DEDUP_REMOVED lines=31> */
.L_x_20516:
[----:B------:R-:W-:Y:S05]  /*46e0*/  BSYNC B1 ;  /* 0x0000000000017941 */ /* 0x000fea0003800000 */
.L_x_20515:
        /* <DEDUP_REMOVED lines=23> */
[----:B------:R-:W-:-:S03]  /*4860*/  FADD.FTZ R9, R30, R9 ;  /* 0x000000091e097221 */ /* 0x000fc60000010000 */
[----:B------:R-:W-:-:S04]  /*4870*/  FADD.FTZ R10, R10, R27 ;  /* 0x0000001b0a0a7221 */ /* 0x000fc80000010000 */
[----:B------:R-:W-:-:S04]  /*4880*/  FADD.FTZ R9, R10, R9 ;  /* 0x000000090a097221 */ /* 0x000fc80000010000 */
[----:B------:R-:W-:Y:S01]  /*4890*/  FADD.FTZ R12, R9, R12 ;  /* 0x0000000c090c7221 */ /* 0x000fe20000010000 */
[----:B------:R-:W-:Y:S06]  /*48a0*/  @P0 BRA `(.L_x_20518) ;  /* 0x0000000000780947 */ /* 0x000fec0003800000 */
[C---:B------:R-:W-:Y:S01]  /*48b0*/  VIADD R9, R36.reuse, 0x2 ;  /* 0x0000000224097836 */ /* 0x040fe20000000000 */
[C---:B------:R-:W-:Y:S01]  /*48c0*/  ISETP.GE.AND P6, PT, R36.reuse, UR8, PT ;  /* 0x0000000824007c0c */ /* 0x040fe2000bfc6270 */
[C---:B------:R-:W-:Y:S02]  /*48d0*/  VIADD R8, R36.reuse, 0x1 ;  /* 0x0000000124087836 */ /* 0x040fe40000000000 */
[C---:B------:R-:W-:Y:S01]  /*48e0*/  VIADD R10, R36.reuse, 0x5 ;  /* 0x00000005240a7836 */ /* 0x040fe20000000000 */
[----:B------:R-:W-:Y:S02]  /*48f0*/  ISETP.GE.AND P5, PT, R9, UR8, PT ;  /* 0x0000000809007c0c */ /* 0x000fe4000bfa6270 */
[----:B------:R-:W-:Y:S02]  /*4900*/  IADD3 R9, R36, 0x4, RZ ;  /* 0x0000000424097810 */ /* 0x000fe40007ffe0ff */
[----:B------:R-:W-:Y:S01]  /*4910*/  ISETP.GE.AND P0, PT, R8, UR8, PT ;  /* 0x0000000808007c0c */ /* 0x000fe2000bf06270 */
[C---:B------:R-:W-:Y:S01]  /*4920*/  VIADD R8, R36.reuse, 0x3 ;  /* 0x0000000324087836 */ /* 0x040fe20000000000 */
[----:B------:R-:W-:Y:S01]  /*4930*/  ISETP.GE.AND P3, PT, R9, UR8, PT ;  /* 0x0000000809007c0c */ /* 0x000fe2000bf66270 */
[----:B------:R-:W-:Y:S01]  /*4940*/  VIADD R9, R36, 0x7 ;  /* 0x0000000724097836 */ /* 0x000fe20000000000 */
[----:B------:R-:W-:-:S02]  /*4950*/  ISETP.GE.AND P2, PT, R10, UR8, PT ;  /* 0x000000080a007c0c */ /* 0x000fc4000bf46270 */
[----:B------:R-:W-:Y:S01]  /*4960*/  ISETP.GE.AND P4, PT, R8, UR8, PT ;  /* 0x0000000808007c0c */ /* 0x000fe2000bf86270 */
[----:B------:R-:W-:Y:S01]  /*4970*/  VIADD R8, R36, 0x6 ;  /* 0x0000000624087836 */ /* 0x000fe20000000000 */
[----:B------:R-:W-:Y:S02]  /*4980*/  @P6 PRMT R22, RZ, 0x7610, R22 ;  /* 0x00007610ff166816 */ /* 0x000fe40000000016 */
[----:B------:R-:W-:Y:S02]  /*4990*/  ISETP.GE.AND P6, PT, R9, UR8, PT ;  /* 0x0000000809007c0c */ /* 0x000fe4000bfc6270 */
[----:B------:R-:W-:Y:S02]  /*49a0*/  ISETP.GE.AND P1, PT, R8, UR8, PT ;  /* 0x0000000808007c0c */ /* 0x000fe4000bf26270 */
[C---:B------:R-:W-:Y:S02]  /*49b0*/  PRMT R8, R23.reuse, 0x7632, R8 ;  /* 0x0000763217087816 */ /* 0x040fe40000000008 */
        /* <DEDUP_REMOVED lines=13> */
.L_x_20518:
[----:B------:R-:W-:Y:S05]  /*4a90*/  BSYNC B1 ;  /* 0x0000000000017941 */ /* 0x000fea0003800000 */
.L_x_20517:
        /* <DEDUP_REMOVED lines=18> */
[----:B------:R-:W-:Y:S01]  /*4bc0*/  PRMT R4, R10, 0x7632, R4 ;  /* 0x000076320a047816 */ /* 0x000fe20000000004 */
[----:B------:R-:W-:Y:S01]  /*4bd0*/  IMAD.U32 R8, R8, 0x10000, RZ ;  /* 0x0001000008087824 */ /* 0x000fe200078e00ff */
[----:B------:R-:W-:Y:S01]  /*4be0*/  ISETP.GE.AND P0, PT, R17, UR4, PT ;  /* 0x0000000411007c0c */ /* 0x000fe2000bf06270 */
        /* <DEDUP_REMOVED lines=13> */
.L_x_20514:
[----:B------:R-:W-:Y:S05]  /*4cc0*/  BSYNC B0 ;  /* 0x0000000000007941 */ /* 0x000fea0003800000 */
.L_x_20513:
        /* <DEDUP_REMOVED lines=14> */
[----:B------:R-:W-:Y:S01]  /*4db0*/  @!P0 STS [R13+-0x180], R3 ;  /* 0xfffe80030d008388 */ /* 0x000fe20000000800 */
[----:B------:R-:W-:Y:S01]  /*4dc0*/  BAR.SYNC.DEFER_BLOCKING 0x0 ;  /* 0x0000000000007b1d */ /* 0x000fe20000010000 */
[----:B------:R-:W-:-:S05]  /*4dd0*/  ISETP.NE.AND P0, PT, R6, 0x20, PT ;  /* 0x000000200600780c */ /* 0x000fca0003f05270 */
[----:B------:R-:W1:Y:S04]  /*4de0*/  @!P1 LDS R5, [R13] ;  /* 0x000000000d059984 */ /* 0x000e680000000800 */
[----:B------:R-:W2:Y:S01]  /*4df0*/  @!P1 LDS R4, [R13+0x80] ;  /* 0x000080000d049984 */ /* 0x000ea20000000800 */
[----:B-1----:R-:W-:Y:S01]  /*4e00*/  @!P1 FADD.FTZ R12, R5, R12 ;  /* 0x0000000c050c9221 */ /* 0x002fe20000010000 */
[----:B------:R-:W-:Y:S01]  /*4e10*/  BAR.SYNC.DEFER_BLOCKING 0x0 ;  /* 0x0000000000007b1d */ /* 0x000fe20000010000 */
[----:B--2---:R-:W-:Y:S01]  /*4e20*/  @!P1 FADD.FTZ R3, R4, R3 ;  /* 0x0000000304039221 */ /* 0x004fe20000010000 */
[----:B------:R-:W-:-:S04]  /*4e30*/  ISETP.GT.U32.AND P1, PT, R2, 0x3e, PT ;  /* 0x0000003e0200780c */ /* 0x000fc80003f24070 */
[----:B------:R1:W-:Y:S04]  /*4e40*/  @!P0 STS [R13+-0x100], R12 ;  /* 0xffff000c0d008388 */ /* 0x0003e80000000800 */
[----:B------:R1:W-:Y:S01]  /*4e50*/  @!P0 STS [R13+-0x80], R3 ;  /* 0xffff80030d008388 */ /* 0x0003e20000000800 */
[----:B------:R-:W-:Y:S06]  /*4e60*/  BAR.SYNC.DEFER_BLOCKING 0x0 ;  /* 0x0000000000007b1d */ /* 0x000fec0000010000 */
[----:B------:R1:W2:Y:S04]  /*4e70*/  @!P2 LDS R5, [R13] ;  /* 0x000000000d05a984 */ /* 0x0002a80000000800 */
[----:B------:R1:W3:Y:S01]  /*4e80*/  @!P2 LDS R2, [R13+0x80] ;  /* 0x000080000d02a984 */ /* 0x0002e20000000800 */
[----:B------:R-:W-:Y:S06]  /*4e90*/  BAR.SYNC.DEFER_BLOCKING 0x0 ;  /* 0x0000000000007b1d */ /* 0x000fec0000010000 */
[----:B------:R-:W-:Y:S05]  /*4ea0*/  @P1 EXIT ;  /* 0x000000000000194d */ /* 0x000fea0003800000 */
[----:B------:R-:W4:Y:S01]  /*4eb0*/  S2UR UR5, SR_CTAID.Y ;  /* 0x00000000000579c3 */ /* 0x000f220000002600 */
[----:B------:R-:W-:Y:S01]  /*4ec0*/  ULDC UR4, c[0x0][0xc] ;  /* 0x0000030000047ab9 */ /* 0x000fe20000000800 */
[----:B------:R-:W-:Y:S02]  /*4ed0*/  VIADD R4, R0, 0x20 ;  /* 0x0000002000047836 */ /* 0x000fe40000000000 */
[----:B-12---:R-:W-:Y:S01]  /*4ee0*/  @!P2 FADD.FTZ R12, R5, R12 ;  /* 0x0000000c050ca221 */ /* 0x006fe20000010000 */
[----:B---3--:R-:W-:-:S03]  /*4ef0*/  @!P2 FADD.FTZ R3, R2, R3 ;  /* 0x000000030203a221 */ /* 0x008fc60000010000 */
[----:B------:R-:W1:Y:S02]  /*4f00*/  S2UR UR7, SR_CTAID.X ;  /* 0x00000000000779c3 */ /* 0x000e640000002500 */
[----:B------:R-:W-:-:S06]  /*4f10*/  F2FP.BF16.F32.PACK_AB R12, R3, R12 ;  /* 0x0000000c030c723e */ /* 0x000fcc00000010ff */
[----:B------:R-:W2:Y:S01]  /*4f20*/  S2UR UR6, SR_CTAID.Z ;  /* 0x00000000000679c3 */ /* 0x000ea20000002700 */
[----:B----4-:R-:W-:-:S03]  /*4f30*/  UIMAD UR4, UR5, UR4, URZ ;  /* 0x00000004050472a4 */ /* 0x010fc6000f8e023f */
[----:B------:R-:W-:Y:S02]  /*4f40*/  ULDC UR5, c[0x0][0x14] ;  /* 0x0000050000057ab9 */ /* 0x000fe40000000800 */
[----:B------:R-:W-:Y:S02]  /*4f50*/  UIMAD UR4, UR4, UR5, URZ ;  /* 0x00000005040472a4 */ /* 0x000fe4000f8e023f */
[----:B-1----:R-:W-:Y:S02]  /*4f60*/  UIMAD UR5, UR7, UR5, URZ ;  /* 0x00000005070572a4 */ /* 0x002fe4000f8e023f */
[----:B------:R-:W-:Y:S02]  /*4f70*/  USHF.L.U32 UR4, UR4, 0x6, URZ ;  /* 0x0000000604047899 */ /* 0x000fe4000800063f */
[----:B------:R-:W-:Y:S02]  /*4f80*/  USHF.L.U32 UR5, UR5, 0x6, URZ ;  /* 0x0000000605057899 */ /* 0x000fe4000800063f */
[----:B------:R-:W-:-:S02]  /*4f90*/  USHF.R.S32.HI UR7, URZ, 0x1f, UR4 ;  /* 0x0000001f3f077899 */ /* 0x000fc40008011404 */
[----:B--2---:R-:W-:Y:S02]  /*4fa0*/  USHF.L.U32 UR6, UR6, 0x6, URZ ;  /* 0x0000000606067899 */ /* 0x004fe4000800063f */
[----:B------:R-:W-:Y:S02]  /*4fb0*/  USHF.R.S32.HI UR8, URZ, 0x1f, UR5 ;  /* 0x0000001f3f087899 */ /* 0x000fe40008011405 */
[----:B------:R-:W-:Y:S02]  /*4fc0*/  USHF.R.S32.HI UR9, URZ, 0x1f, UR6 ;  /* 0x0000001f3f097899 */ /* 0x000fe40008011406 */
[----:B------:R-:W-:-:S04]  /*4fd0*/  UIADD3 UR4, UP0, UP1, UR4, UR5, UR6 ;  /* 0x0000000504047290 */ /* 0x000fc8000f91e006 */
[----:B------:R-:W-:Y:S02]  /*4fe0*/  UIADD3.X UR7, UR7, UR8, UR9, UP0, UP1 ;  /* 0x0000000807077290 */ /* 0x000fe400087e2409 */
[----:B------:R-:W-:Y:S02]  /*4ff0*/  IADD3 R6, P0, R0, UR4, RZ ;  /* 0x0000000400067c10 */ /* 0x000fe4000ff1e0ff */
[----:B------:R-:W-:Y:S01]  /*5000*/  IADD3 R5, P1, R4, UR4, RZ ;  /* 0x0000000404057c10 */ /* 0x000fe2000ff3e0ff */
[----:B------:R-:W-:Y:S01]  /*5010*/  ULDC.64 UR4, c[0x0][0x210] ;  /* 0x0000840000047ab9 */ /* 0x000fe20000000a00 */
        /* <DEDUP_REMOVED lines=10> */
.L_x_20484:
[----:B------:R-:W-:Y:S01]  /*50c0*/  BSSY B1, `(.L_x_20520) ;  /* 0x0000008000017945 */ /* 0x000fe20003800000 */
[----:B------:R-:W-:Y:S01]  /*50d0*/  MOV R19, R22 ;  /* 0x0000001600137202 */ /* 0x000fe20000000f00 */
[----:B------:R-:W-:Y:S02]  /*50e0*/  IMAD.MOV.U32 R16, RZ, RZ, 0x2 ;  /* 0x00000002ff107424 */ /* 0x000fe400078e00ff */
[----:B------:R-:W-:Y:S02]  /*50f0*/  IMAD.MOV.U32 R17, RZ, RZ, 0x1f ;  /* 0x0000001fff117424 */ /* 0x000fe400078e00ff */
[----:B------:R-:W-:-:S07]  /*5100*/  IMAD.MOV.U32 R18, RZ, RZ, -0x1 ;  /* 0xffffffffff127424 */ /* 0x000fce00078e00ff */
[----:B------:R-:W-:Y:S05]  /*5110*/  WARPSYNC.COLLECTIVE R18, `(.L_x_20521) ;  /* 0x0000000012087348 */ /* 0x000fea0003c00000 */
[----:B------:R0:W1:Y:S02]  /*5120*/  SHFL.BFLY P0, R20, R19, R16, R17 ;  /* 0x0c00001013147389 */ /* 0x0000640000000011 */
[----:B01----:R-:W-:Y:S01]  /*5130*/  ENDCOLLECTIVE ;  /* 0x000000000000791b */ /* 0x003fe20003800000 */
.L_x_20521:
[----:B------:R-:W-:Y:S05]  /*5140*/  BSYNC B1 ;  /* 0x0000000000017941 */ /* 0x000fea0003800000 */
.L_x_20520:
[----:B------:R-:W-:Y:S01]  /*5150*/  IMAD.MOV.U32 R17, RZ, RZ, R20 ;  /* 0x000000ffff117224 */ /* 0x000fe200078e0014 */
[----:B------:R-:W-:Y:S01]  /*5160*/  HFMA2.MMA R16, -RZ, RZ, 0, 5.9604644775390625e-08 ;  /* 0x00000001ff107435 */ /* 0x000fe200000001ff */
[----:B------:R-:W-:Y:S02]  /*5170*/  IMAD.MOV.U32 R18, RZ, RZ, -0x1 ;  /* 0xffffffffff127424 */ /* 0x000fe400078e00ff */
[----:B------:R-:W-:Y:S01]  /*5180*/  FADD.FTZ R19, R22, R17 ;  /* 0x0000001116137221 */ /* 0x000fe20000010000 */
[----:B------:R-:W-:-:S07]  /*5190*/  IMAD.MOV.U32 R17, RZ, RZ, 0x1f ;  /* 0x0000001fff117424 */ /* 0x000fce00078e00ff */
[----:B------:R-:W-:Y:S05]  /*51a0*/  WARPSYNC.COLLECTIVE R18, `(.L_x_20522) ;  /* 0x0000000012087348 */ /* 0x000fea0003c00000 */
[----:B------:R0:W1:Y:S02]  /*51b0*/  SHFL.BFLY P0, R20, R19, R16, R17 ;  /* 0x0c00001013147389 */ /* 0x0000640000000011 */
[----:B01----:R-:W-:Y:S01]  /*51c0*/  ENDCOLLECTIVE ;  /* 0x000000000000791b */ /* 0x003fe20003800000 */
.L_x_20522:
[----:B------:R-:W-:Y:S05]  /*51d0*/  BRA `(.L_x_20523) ;  /* 0xffffffc400ec7947 */ /* 0x000fea000383ffff */
.L_x_20488:
        /* <DEDUP_REMOVED lines=8> */
.L_x_20525:
[----:B------:R-:W-:Y:S05]  /*5260*/  BSYNC B1 ;  /* 0x0000000000017941 */ /* 0x000fea0003800000 */
.L_x_20524:
        /* <DEDUP_REMOVED lines=8> */
.L_x_20526:
[----:B------:R-:W-:Y:S05]  /*52f0*/  BRA `(.L_x_20527) ;  /* 0xffffffd000187947 */ /* 0x000fea000383ffff */
.L_x_20492:
        /* <DEDUP_REMOVED lines=8> */
.L_x_20529:
[----:B------:R-:W-:Y:S05]  /*5380*/  BSYNC B0 ;  /* 0x0000000000007941 */ /* 0x000fea0003800000 */
.L_x_20528:
[----:B------:R-:W-:Y:S01]  /*5390*/  MOV R3, R20 ;  /* 0x0000001400037202 */ /* 0x000fe20000000f00 */
        /* <DEDUP_REMOVED lines=8> */
.L_x_20530:
[----:B------:R-:W-:Y:S01]  /*5420*/  IMAD.MOV.U32 R16, RZ, RZ, 0x4 ;  /* 0x00000004ff107424 */ /* 0x000fe200078e00ff */
[----:B------:R-:W-:-:S04]  /*5430*/  MOV R4, R20 ;  /* 0x0000001400047202 */ /* 0x000fc80000000f00 */
[----:B------:R-:W-:-:S05]  /*5440*/  FMNMX.FTZ R5, R3, R4, !PT ;  /* 0x0000000403057209 */ /* 0x000fca0007810000 */
[----:B------:R-:W-:-:S07]  /*5450*/  IMAD.MOV.U32 R19, RZ, RZ, R5 ;  /* 0x000000ffff137224 */ /* 0x000fce00078e0005 */
[----:B------:R-:W-:Y:S05]  /*5460*/  WARPSYNC.COLLECTIVE R18, `(.L_x_20531) ;  /* 0x0000000012087348 */ /* 0x000fea0003c00000 */
[----:B------:R0:W1:Y:S02]  /*5470*/  SHFL.BFLY P0, R20, R19, R16, R17 ;  /* 0x0c00001013147389 */ /* 0x0000640000000011 */
[----:B01----:R-:W-:Y:S01]  /*5480*/  ENDCOLLECTIVE ;  /* 0x000000000000791b */ /* 0x003fe20003800000 */
.L_x_20531:
[----:B------:R-:W-:Y:S01]  /*5490*/  IMAD.MOV.U32 R4, RZ, RZ, R20 ;  /* 0x000000ffff047224 */ /* 0x000fe200078e0014 */
[----:B------:R-:W-:Y:S06]  /*54a0*/  BRA `(.L_x_20532) ;  /* 0xffffffd000347947 */ /* 0x000fec000383ffff */
.L_x_20533:
        /* <DEDUP_REMOVED lines=13> */
.L_x_28393:


//--------------------- .text._ZN4vllm25paged_attention_v1_kernelI13__nv_bfloat16S1_Li32ELi8ELi128ELNS_18Fp8KVCacheDataTypeE0ELb0EEEvPT_PKS3_PKT0_S9_ifPKiSB_iPKfiiiSD_SD_iiiii --------------------------
	.section	.text._ZN4vllm25paged_attention_v1_kernelI13__nv_bfloat16S1_Li32ELi8ELi128ELNS_18Fp8KVCacheDataTypeE0ELb0EEEvPT_PKS3_PKT0_S9_ifPKiSB_iPKfiiiSD_SD_iiiii,"ax",@progbits
	.align	128
        .global         _ZN4vllm25paged_attention_v1_kernelI13__nv_bfloat16S1_Li32ELi8ELi128ELNS_18Fp8KVCacheDataTypeE0ELb0EEEvPT_PKS3_PKT0_S9_ifPKiSB_iPKfiiiSD_SD_iiiii
        .type           _ZN4vllm25paged_attention_v1_kernelI13__nv_bfloat16S1_Li32ELi8ELi128ELNS_18Fp8KVCacheDataTypeE0ELb0EEEvPT_PKS3_PKT0_S9_ifPKiSB_iPKfiiiSD_SD_iiiii,@function
        .size           _ZN4vllm25paged_attention_v1_kernelI13__nv_bfloat16S1_Li32ELi8ELi128ELNS_18Fp8KVCacheDataTypeE0ELb0EEEvPT_PKS3_PKT0_S9_ifPKiSB_iPKfiiiSD_SD_iiiii,(.L_x_28394 - _ZN4vllm25paged_attention_v1_kernelI13__nv_bfloat16S1_Li32ELi8ELi128ELNS_18Fp8KVCacheDataTypeE0ELb0EEEvPT_PKS3_PKT0_S9_ifPKiSB_iPKfiiiSD_SD_iiiii)
        .other          _ZN4vllm25paged_attention_v1_kernelI13__nv_bfloat16S1_Li32ELi8ELi128ELNS_18Fp8KVCacheDataTypeE0ELb0EEEvPT_PKS3_PKT0_S9_ifPKiSB_iPKfiiiSD_SD_iiiii,@"STO_CUDA_ENTRY STV_DEFAULT"
_ZN4vllm25paged_attention_v1_kernelI13__nv_bfloat16S1_Li32ELi8ELi128ELNS_18Fp8KVCacheDataTypeE0ELb0EEEvPT_PKS3_PKT0_S9_ifPKiSB_iPKfiiiSD_SD_iiiii:
.text._ZN4vllm25paged_attention_v1_kernelI13__nv_bfloat16S1_Li32ELi8ELi128ELNS_18Fp8KVCacheDataTypeE0ELb0EEEvPT_PKS3_PKT0_S9_ifPKiSB_iPKfiiiSD_SD_iiiii:
        /* <DEDUP_REMOVED lines=27> */
[----:B------:R-:W-:-:S05]  /*01b0*/  IADD3 R3, -R7, RZ, RZ ;  /* 0x000000ff07037210 */ /* 0x000fca0007ffe1ff */
        /* <DEDUP_REMOVED lines=10> */
[----:B------:R-:W-:Y:S02]  /*0260*/  @!P2 IADD3 R11, -R11, RZ, RZ ;  /* 0x000000ff0b0ba210 */ /* 0x000fe40007ffe1ff */
        /* <DEDUP_REMOVED lines=20> */
[----:B------:R-:W-:-:S03]  /*03b0*/  @!P1 VIADD R6, R6, 0x1 ;  /* 0x0000000106069836 */ /* 0x000fc60000000000 */
[----:B------:R-:W-:Y:S02]  /*03c0*/  ISETP.GE.AND P2, PT, R2, RZ, PT ;  /* 0x000000ff0200720c */ /* 0x000fe40003f46270 */
[----:B------:R-:W-:Y:S02]  /*03d0*/  ISETP.NE.AND P1, PT, R11, RZ, PT ;  /* 0x000000ff0b00720c */ /* 0x000fe40003f25270 */
[----:B0-----:R-:W-:-:S03]  /*03e0*/  SHF.R.S32.HI R2, RZ, 0x1f, R5 ;  /* 0x0000001fff027819 */ /* 0x001fc60000011405 */
[----:B------:R-:W-:Y:S01]  /*03f0*/  @P0 VIADD R6, R6, 0x1 ;  /* 0x0000000106060836 */ /* 0x000fe20000000000 */
[----:B------:R-:W-:Y:S02]  /*0400*/  ISETP.GT.AND P0, PT, R5, 0xf, PT ;  /* 0x0000000f0500780c */ /* 0x000fe40003f04270 */
[----:B------:R-:W-:-:S04]  /*0410*/  LEA.HI R3, R2, R5, RZ, 0x2 ;  /* 0x0000000502037211 */ /* 0x000fc800078f10ff */
[----:B------:R-:W-:Y:S02]  /*0420*/  LOP3.LUT R16, R3, 0xfffffffc, RZ, 0xc0, !PT ;  /* 0xfffffffc03107812 */ /* 0x000fe400078ec0ff */
[-C--:B------:R-:W-:Y:S02]  /*0430*/  LEA.HI R28, R2, R5.reuse, RZ, 0x5 ;  /* 0x00000005021c7211 */ /* 0x080fe400078f28ff */
[----:B------:R-:W-:Y:S01]  /*0440*/  IADD3 R16, -R16, R5, RZ ;  /* 0x0000000510107210 */ /* 0x000fe20007ffe1ff */
[----:B------:R-:W-:Y:S01]  /*0450*/  BSSY B0, `(.L_x_20534) ;  /* 0x0000052000007945 */ /* 0x000fe20003800000 */
[----:B------:R-:W-:Y:S01]  /*0460*/  @!P2 IMAD.MOV R6, RZ, RZ, -R6 ;  /* 0x000000ffff06a224 */ /* 0x000fe200078e0a06 */
[----:B------:R-:W-:Y:S02]  /*0470*/  @!P1 LOP3.LUT R6, RZ, R11, RZ, 0x33, !PT ;  /* 0x0000000bff069212 */ /* 0x000fe400078e33ff */
        /* <DEDUP_REMOVED lines=13> */
[----:B------:R-:W-:Y:S02]  /*0550*/  ISETP.GE.U32.AND P1, PT, R2, 0x60, PT ;  /* 0x000000600200780c */ /* 0x000fe40003f26070 */
[----:B------:R-:W-:Y:S01]  /*0560*/  LOP3.LUT P0, R8, R7, 0x3, RZ, 0xc0, !PT ;  /* 0x0000000307087812 */ /* 0x000fe2000780c0ff */
[----:B------:R-:W-:Y:S02]  /*0570*/  IMAD.SHL.U32 R7, R0, 0x20, RZ ;  /* 0x0000002000077824 */ /* 0x000fe400078e00ff */
[----:B------:R-:W-:-:S03]  /*0580*/  IMAD R0, R21, UR4, RZ ;  /* 0x0000000415007c24 */ /* 0x000fc6000f8e02ff */
[----:B------:R-:W-:Y:S02]  /*0590*/  SHF.R.S32.HI R13, RZ, 0x1f, R7 ;  /* 0x0000001fff0d7819 */ /* 0x000fe40000011407 */
[----:B------:R-:W-:-:S05]  /*05a0*/  SHF.R.S32.HI R12, RZ, 0x1f, R0 ;  /* 0x0000001fff0c7819 */ /* 0x000fca0000011400 */
        /* <DEDUP_REMOVED lines=8> */
[----:B------:R-:W-:Y:S02]  /*0630*/  IADD3 R15, P0, P2, R2, R0, R7 ;  /* 0x00000000020f7210 */ /* 0x000fe40007a1e007 */
[----:B------:R-:W-:Y:S02]  /*0640*/  MOV R2, R8 ;  /* 0x0000000800027202 */ /* 0x000fe40000000f00 */
[----:B------:R-:W-:Y:S02]  /*0650*/  IADD3.X R20, R9, R12, R13, P0, P2 ;  /* 0x0000000c09147210 */ /* 0x000fe400007e440d */
[----:B------:R-:W-:-:S04]  /*0660*/  LEA R14, P0, R15, UR8, 0x1 ;  /* 0x000000080f0e7c11 */ /* 0x000fc8000f8008ff */
[----:B------:R-:W-:Y:S01]  /*0670*/  LEA.HI.X R15, R15, UR9, R20, 0x1, P0 ;  /* 0x000000090f0f7c11 */ /* 0x000fe200080f0c14 */
[----:B0-----:R-:W-:-:S06]  /*0680*/  ULEA UR4, UR5, UR4, 0x18 ;  /* 0x0000000405047291 */ /* 0x001fcc000f8ec03f */
[----:B------:R-:W-:-:S05]  /*0690*/  LEA R10, R16, UR4, 0x4 ;  /* 0x00000004100a7c11 */ /* 0x000fca000f8e20ff */
[----:B------:R-:W-:-:S07]  /*06a0*/  IMAD R10, R3, 0x4, R10 ;  /* 0x00000004030a7824 */ /* 0x000fce00078e020a */
.L_x_20538:
        /* <DEDUP_REMOVED lines=9> */
[----:B0-----:R-:W-:-:S07]  /*0740*/  VIADD R10, R10, 0x80 ;  /* 0x000000800a0a7836 */ /* 0x001fce0000000000 */
[----:B------:R-:W-:Y:S05]  /*0750*/  @P0 BRA `(.L_x_20538) ;  /* 0xfffffffc00d40947 */ /* 0x000fea000383ffff */
.L_x_20537:
[----:B------:R-:W-:Y:S05]  /*0760*/  BSYNC B1 ;  /* 0x0000000000017941 */ /* 0x000fea0003800000 */
.L_x_20536:
[----:B------:R-:W-:Y:S05]  /*0770*/  @!P1 BRA `(.L_x_20535) ;  /* 0x00000000007c9947 */ /* 0x000fea0003800000 */
[----:B------:R-:W0:Y:S01]  /*0780*/  S2UR UR5, SR_CgaCtaId ;  /* 0x00000000000579c3 */ /* 0x000e220000008800 */
[----:B------:R-:W-:Y:S01]  /*0790*/  UMOV UR4, 0x400 ;  /* 0x0000040000047882 */ /* 0x000fe20000000000 */
[----:B------:R-:W-:Y:S01]  /*07a0*/  IADD3 R17, P0, R0, R7, RZ ;  /* 0x0000000700117210 */ /* 0x000fe20007f1e0ff */
[C---:B------:R-:W-:Y:S01]  /*07b0*/  VIADD R2, R11.reuse, 0xffffff80 ;  /* 0xffffff800b027836 */ /* 0x040fe20000000000 */
[----:B------:R-:W-:-:S03]  /*07c0*/  LEA R7, R11, R16, 0x2 ;  /* 0x000000100b077211 */ /* 0x000fc600078e10ff */
[----:B------:R-:W-:Y:S01]  /*07d0*/  IMAD.X R12, R12, 0x1, R13, P0 ;  /* 0x000000010c0c7824 */ /* 0x000fe200000e060d */
[----:B------:R-:W1:Y:S01]  /*07e0*/  LDC.64 R8, c[0x0][0x218] ;  /* 0x00008600ff087b82 */ /* 0x000e620000000a00 */
[----:B------:R-:W-:Y:S01]  /*07f0*/  IMAD.SHL.U32 R19, R7, 0x2, RZ ;  /* 0x0000000207137824 */ /* 0x000fe200078e00ff */
[----:B0-----:R-:W-:-:S06]  /*0800*/  ULEA UR4, UR5, UR4, 0x18 ;  /* 0x0000000405047291 */ /* 0x001fcc000f8ec03f */
[----:B------:R-:W-:Y:S02]  /*0810*/  LEA R0, R16, UR4, 0x4 ;  /* 0x0000000410007c11 */ /* 0x000fe4000f8e20ff */
[----:B-1----:R-:W-:-:S03]  /*0820*/  LEA R10, P0, R17, R8, 0x1 ;  /* 0x00000008110a7211 */ /* 0x002fc600078008ff */
[----:B------:R-:W-:Y:S01]  /*0830*/  IMAD R0, R11, 0x4, R0 ;  /* 0x000000040b007824 */ /* 0x000fe200078e0200 */
[----:B------:R-:W-:-:S03]  /*0840*/  LEA.HI.X R17, R17, R9, R12, 0x1, P0 ;  /* 0x0000000911117211 */ /* 0x000fc600000f0c0c */
[----:B------:R-:W-:-:S07]  /*0850*/  VIADD R0, R0, 0x100 ;  /* 0x0000010000007836 */ /* 0x000fce0000000000 */
.L_x_20539:
        /* <DEDUP_REMOVED lines=17> */
.L_x_20535:
[----:B------:R-:W-:Y:S05]  /*0970*/  BSYNC B0 ;  /* 0x0000000000007941 */ /* 0x000fea0003800000 */
.L_x_20534:
        /* <DEDUP_REMOVED lines=10> */
[----:B------:R-:W-:-:S02]  /*0a20*/  MOV R0, 0xff7fffff ;  /* 0xff7fffff00007802 */ /* 0x000fc40000000f00 */
[----:B------:R-:W-:Y:S01]  /*0a30*/  SHF.R.S32.HI R19, RZ, 0x1f, R21 ;  /* 0x0000001fff137819 */ /* 0x000fe20000011415 */
[----:B------:R-:W-:Y:S06]  /*0a40*/  BAR.SYNC.DEFER_BLOCKING 0x0 ;  /* 0x0000000000007b1d */ /* 0x000fec0000010000 */
[----:B------:R-:W-:Y:S05]  /*0a50*/  @P0 BRA `(.L_x_20541) ;  /* 0x0000001000240947 */ /* 0x000fea0003800000 */
[C---:B------:R-:W-:Y:S01]  /*0a60*/  IMAD.SHL.U32 R29, R16.reuse, 0x2, RZ ;  /* 0x00000002101d7824 */ /* 0x040fe200078e00ff */
[----:B------:R-:W-:Y:S01]  /*0a70*/  SHF.R.S32.HI R0, RZ, 0x1f, R3 ;  /* 0x0000001fff007819 */ /* 0x000fe20000011403 */
[----:B------:R-:W0:Y:S01]  /*0a80*/  S2UR UR5, SR_CgaCtaId ;  /* 0x00000000000579c3 */ /* 0x000e220000008800 */
[C---:B------:R-:W-:Y:S01]  /*0a90*/  VIADD R7, R16.reuse, 0x4 ;  /* 0x0000000410077836 */ /* 0x040fe20000000000 */
[----:B------:R-:W-:Y:S01]  /*0aa0*/  ULDC UR4, c[0x0][0x260] ;  /* 0x0000980000047ab9 */ /* 0x000fe20000000800 */
[----:B------:R-:W-:Y:S01]  /*0ab0*/  SHF.R.S32.HI R2, RZ, 0x1f, R29 ;  /* 0x0000001fff027819 */ /* 0x000fe2000001141d */
[----:B------:R-:W-:Y:S01]  /*0ac0*/  VIADD R8, R16, 0xc ;  /* 0x0000000c10087836 */ /* 0x000fe20000000000 */
[----:B------:R-:W-:Y:S02]  /*0ad0*/  LEA.HI R0, R0, R3, RZ, 0x3 ;  /* 0x0000000300007211 */ /* 0x000fe400078f18ff */
[----:B------:R-:W-:Y:S01]  /*0ae0*/  LEA.HI R2, R2, R29, RZ, 0x3 ;  /* 0x0000001d02027211 */ /* 0x000fe200078f18ff */
[----:B------:R-:W1:Y:S01]  /*0af0*/  LDC R13, c[0x0][0x25c] ;  /* 0x00009700ff0d7b82 */ /* 0x000e620000000800 */
[----:B------:R-:W-:Y:S01]  /*0b00*/  LOP3.LUT R0, R0, 0xfffffff8, RZ, 0xc0, !PT ;  /* 0xfffffff800007812 */ /* 0x000fe200078ec0ff */
[----:B------:R-:W-:Y:S01]  /*0b10*/  IMAD.SHL.U32 R15, R8, 0x2, RZ ;  /* 0x00000002080f7824 */ /* 0x000fe200078e00ff */
[----:B------:R-:W-:-:S02]  /*0b20*/  LOP3.LUT R2, R2, 0xfffffff8, RZ, 0xc0, !PT ;  /* 0xfffffff802027812 */ /* 0x000fc400078ec0ff */
[----:B------:R-:W-:Y:S01]  /*0b30*/  SHF.R.S32.HI R9, RZ, 0x1f, R8 ;  /* 0x0000001fff097819 */ /* 0x000fe20000011408 */
[----:B------:R-:W-:Y:S01]  /*0b40*/  IMAD.IADD R33, R3, 0x1, -R0 ;  /* 0x0000000103217824 */ /* 0x000fe200078e0a00 */
[----:B------:R-:W-:Y:S01]  /*0b50*/  IADD3 R3, R16, 0x8, RZ ;  /* 0x0000000810037810 */ /* 0x000fe20007ffe0ff */
[----:B------:R-:W-:Y:S01]  /*0b60*/  IMAD.IADD R29, R29, 0x1, -R2 ;  /* 0x000000011d1d7824 */ /* 0x000fe200078e0a02 */
[----:B------:R-:W-:Y:S02]  /*0b70*/  SHF.R.S32.HI R0, RZ, 0x1f, R7 ;  /* 0x0000001fff007819 */ /* 0x000fe40000011407 */
[----:B------:R-:W-:Y:S01]  /*0b80*/  SHF.R.S32.HI R2, RZ, 0x1f, R3 ;  /* 0x0000001fff027819 */ /* 0x000fe20000011403 */
[----:B------:R-:W-:Y:S01]  /*0b90*/  IMAD.SHL.U32 R17, R3, 0x2, RZ ;  /* 0x0000000203117824 */ /* 0x000fe200078e00ff */
[----:B------:R-:W-:Y:S02]  /*0ba0*/  SHF.L.U32 R22, R33, 0x3, RZ ;  /* 0x0000000321167819 */ /* 0x000fe400000006ff */
[----:B------:R-:W-:Y:S01]  /*0bb0*/  LEA.HI R2, R2, R3, RZ, 0x2 ;  /* 0x0000000302027211 */ /* 0x000fe200078f10ff */
[----:B------:R-:W-:Y:S01]  /*0bc0*/  IMAD R3, R6, UR4, RZ ;  /* 0x0000000406037c24 */ /* 0x000fe2000f8e02ff */
[----:B------:R-:W-:Y:S01]  /*0bd0*/  LEA.HI R0, R0, R7, RZ, 0x2 ;  /* 0x0000000700007211 */ /* 0x000fe200078f10ff */
[----:B------:R-:W-:Y:S01]  /*0be0*/  IMAD.SHL.U32 R7, R7, 0x2, RZ ;  /* 0x0000000207077824 */ /* 0x000fe200078e00ff */
[----:B------:R-:W-:Y:S01]  /*0bf0*/  SHF.R.S32.HI R20, RZ, 0x1f, R22 ;  /* 0x0000001fff147819 */ /* 0x000fe20000011416 */
[----:B------:R-:W-:Y:S01]  /*0c00*/  UMOV UR4, 0x400 ;  /* 0x0000040000047882 */ /* 0x000fe20000000000 */
[----:B------:R-:W-:Y:S01]  /*0c10*/  IADD3 R22, P0, R3, R22, RZ ;  /* 0x0000001603167210 */ /* 0x000fe20007f1e0ff */
[----:B0-----:R-:W-:Y:S01]  /*0c20*/  ULEA UR8, UR5, UR4, 0x18 ;  /* 0x0000000405087291 */ /* 0x001fe2000f8ec03f */
[----:B------:R-:W-:Y:S01]  /*0c30*/  LEA.HI R9, R9, R8, RZ, 0x2 ;  /* 0x0000000809097211 */ /* 0x000fe200078f10ff */
[----:B------:R-:W-:Y:S01]  /*0c40*/  IMAD.SHL.U32 R2, R2, 0x10, RZ ;  /* 0x0000001002027824 */ /* 0x000fe200078e00ff */
[----:B------:R-:W-:-:S02]  /*0c50*/  SHF.R.S32.HI R12, RZ, 0x1f, R15 ;  /* 0x0000001fff0c7819 */ /* 0x000fc4000001140f */
[----:B------:R-:W-:Y:S01]  /*0c60*/  SHF.R.S32.HI R8, RZ, 0x1f, R7 ;  /* 0x0000001fff087819 */ /* 0x000fe20000011407 */
[----:B------:R-:W-:Y:S01]  /*0c70*/  IMAD.SHL.U32 R9, R9, 0x10, RZ ;  /* 0x0000001009097824 */ /* 0x000fe200078e00ff */
[----:B------:R-:W-:Y:S02]  /*0c80*/  LEA.HI.X.SX32 R23, R3, R20, 0x1, P0 ;  /* 0x0000001403177211 */ /* 0x000fe400000f0eff */
[----:B-----5:R-:W-:Y:S02]  /*0c90*/  FSETP.NEU.FTZ.AND P0, PT, R18, RZ, PT ;  /* 0x000000ff1200720b */ /* 0x020fe40003f1d000 */
[----:B------:R-:W-:Y:S02]  /*0ca0*/  LEA.HI R12, R12, R15, RZ, 0x3 ;  /* 0x0000000f0c0c7211 */ /* 0x000fe400078f18ff */
[----:B------:R-:W-:Y:S02]  /*0cb0*/  SHF.R.S32.HI R10, RZ, 0x1f, R17 ;  /* 0x0000001fff0a7819 */ /* 0x000fe40000011411 */
[----:B------:R-:W-:-:S02]  /*0cc0*/  LEA.HI R8, R8, R7, RZ, 0x3 ;  /* 0x0000000708087211 */ /* 0x000fc400078f18ff */
[----:B------:R-:W-:Y:S02]  /*0cd0*/  LOP3.LUT R12, R12, 0xfffffff8, RZ, 0xc0, !PT ;  /* 0xfffffff80c0c7812 */ /* 0x000fe400078ec0ff */
[----:B------:R-:W-:Y:S02]  /*0ce0*/  LEA.HI R10, R10, R17, RZ, 0x3 ;  /* 0x000000110a0a7211 */ /* 0x000fe400078f18ff */
[----:B------:R-:W-:Y:S01]  /*0cf0*/  LOP3.LUT R8, R8, 0xfffffff8, RZ, 0xc0, !PT ;  /* 0xfffffff808087812 */ /* 0x000fe200078ec0ff */
[----:B------:R-:W-:Y:S01]  /*0d00*/  IMAD.IADD R15, R15, 0x1, -R12 ;  /* 0x000000010f0f7824 */ /* 0x000fe200078e0a0c */
[----:B------:R-:W-:Y:S02]  /*0d10*/  LOP3.LUT R10, R10, 0xfffffff8, RZ, 0xc0, !PT ;  /* 0xfffffff80a0a7812 */ /* 0x000fe400078ec0ff */
[----:B------:R-:W-:Y:S01]  /*0d20*/  SHF.L.U32 R0, R0, 0x4, RZ ;  /* 0x0000000400007819 */ /* 0x000fe200000006ff */
[----:B------:R-:W-:Y:S01]  /*0d30*/  IMAD.IADD R14, R7, 0x1, -R8 ;  /* 0x00000001070e7824 */ /* 0x000fe200078e0a08 */
[----:B------:R-:W-:Y:S01]  /*0d40*/  LOP3.LUT R12, R9, 0xffffffc0, RZ, 0xc0, !PT ;  /* 0xffffffc0090c7812 */ /* 0x000fe200078ec0ff */
[----:B------:R-:W-:Y:S01]  /*0d50*/  IMAD.IADD R17, R17, 0x1, -R10 ;  /* 0x0000000111117824 */ /* 0x000fe200078e0a0a */
[----:B------:R-:W-:-:S02]  /*0d60*/  LEA R7, R16, UR8, 0x4 ;  /* 0x0000000810077c11 */ /* 0x000fc4000f8e20ff */
[----:B-1----:R-:W-:Y:S02]  /*0d70*/  SHF.R.S32.HI R13, RZ, 0x1f, R13 ;  /* 0x0000001fff0d7819 */ /* 0x002fe4000001140d */
[----:B------:R-:W-:Y:S02]  /*0d80*/  LOP3.LUT R3, R0, 0xffffffc0, RZ, 0xc0, !PT ;  /* 0xffffffc000037812 */ /* 0x000fe400078ec0ff */
[----:B------:R-:W-:Y:S02]  /*0d90*/  LOP3.LUT R2, R2, 0xffffffc0, RZ, 0xc0, !PT ;  /* 0xffffffc002027812 */ /* 0x000fe400078ec0ff */
        /* <DEDUP_REMOVED lines=13> */
.L_x_20546:
[----:B------:R-:W-:-:S05]  /*0e70*/  IMAD.MOV.U32 R34, RZ, RZ, R18 ;  /* 0x000000ffff227224 */ /* 0x000fca00078e0012 */
[----:B------:R-:W2:Y:S01]  /*0e80*/  LDG.E.CONSTANT R10, desc[UR6][R34.64] ;  /* 0x00000006220a7981 */ /* 0x000ea2000c1e9900 */
[----:B------:R-:W-:Y:S02]  /*0e90*/  SHF.R.S32.HI R27, RZ, 0x1f, R3 ;  /* 0x0000001fff1b7819 */ /* 0x000fe40000011403 */
[----:B------:R-:W-:Y:S02]  /*0ea0*/  SHF.R.S32.HI R24, RZ, 0x1f, R14 ;  /* 0x0000001fff187819 */ /* 0x000fe4000001140e */
[----:B------:R-:W-:Y:S02]  /*0eb0*/  SHF.R.S32.HI R26, RZ, 0x1f, R17 ;  /* 0x0000001fff1a7819 */ /* 0x000fe40000011411 */
[----:B--2---:R-:W-:-:S05]  /*0ec0*/  SHF.R.S32.HI R8, RZ, 0x1f, R10 ;  /* 0x0000001fff087819 */ /* 0x004fca000001140a */
[----:B------:R-:W-:Y:S02]  /*0ed0*/  IMAD R11, R8, UR13, RZ ;  /* 0x0000000d080b7c24 */ /* 0x000fe4000f8e02ff */
[----:B------:R-:W-:-:S04]  /*0ee0*/  IMAD.WIDE.U32 R8, R10, UR13, R22 ;  /* 0x0000000d0a087c25 */ /* 0x000fc8000f8e0016 */
[----:B------:R-:W-:Y:S01]  /*0ef0*/  IMAD R25, R10, R13, R11 ;  /* 0x0000000d0a197224 */ /* 0x000fe200078e020b */
[----:B------:R-:W-:-:S04]  /*0f00*/  IADD3 R11, P0, P1, R14, R8, R3 ;  /* 0x000000080e0b7210 */ /* 0x000fc8000791e003 */
[----:B------:R-:W-:Y:S02]  /*0f10*/  IADD3 R32, R9, R25, RZ ;  /* 0x0000001909207210 */ /* 0x000fe40007ffe0ff */
[----:B------:R-:W-:Y:S02]  /*0f20*/  SHF.R.S32.HI R25, RZ, 0x1f, R2 ;  /* 0x0000001fff197819 */ /* 0x000fe40000011402 */
[----:B------:R-:W-:Y:S02]  /*0f30*/  IADD3.X R24, R24, R32, R27, P0, P1 ;  /* 0x0000002018187210 */ /* 0x000fe400007e241b */
[----:B------:R-:W-:-:S04]  /*0f40*/  LEA R10, P0, R11, UR10, 0x1 ;  /* 0x0000000a0b0a7c11 */ /* 0x000fc8000f8008ff */
[----:B------:R-:W-:Y:S02]  /*0f50*/  LEA.HI.X R11, R11, UR11, R24, 0x1, P0 ;  /* 0x0000000b0b0b7c11 */ /* 0x000fe400080f0c18 */
[----:B------:R-:W-:Y:S02]  /*0f60*/  IADD3 R9, P0, P1, R17, R8, R2 ;  /* 0x0000000811097210 */ /* 0x000fe4000791e002 */
[----:B------:R-:W-:Y:S01]  /*0f70*/  SHF.R.S32.HI R27, RZ, 0x1f, R29 ;  /* 0x0000001fff1b7819 */ /* 0x000fe2000001141d */
[----:B------:R0:W2:Y:S01]  /*0f80*/  LDG.E.CONSTANT R34, desc[UR6][R10.64] ;  /* 0x000000060a227981 */ /* 0x0000a2000c1e9900 */
[----:B------:R-:W-:Y:S02]  /*0f90*/  IADD3.X R26, R26, R32, R25, P0, P1 ;  /* 0x000000201a1a7210 */ /* 0x000fe400007e2419 */
[----:B------:R-:W-:-:S04]  /*0fa0*/  LEA R24, P0, R9, UR10, 0x1 ;  /* 0x0000000a09187c11 */ /* 0x000fc8000f8008ff */
[----:B------:R-:W-:Y:S02]  /*0fb0*/  LEA.HI.X R25, R9, UR11, R26, 0x1, P0 ;  /* 0x0000000b09197c11 */ /* 0x000fe400080f0c1a */
[----:B------:R-:W-:-:S03]  /*0fc0*/  IADD3 R9, P0, R29, R8, RZ ;  /* 0x000000081d097210 */ /* 0x000fc60007f1e0ff */
[----:B------:R2:W3:Y:S02]  /*0fd0*/  LDG.E.CONSTANT R24, desc[UR6][R24.64] ;  /* 0x0000000618187981 */ /* 0x0004e4000c1e9900 */
[----:B------:R-:W-:Y:S01]  /*0fe0*/  IMAD.X R36, R27, 0x1, R32, P0 ;  /* 0x000000011b247824 */ /* 0x000fe200000e0620 */
[----:B------:R-:W-:-:S04]  /*0ff0*/  LEA R26, P0, R9, UR10, 0x1 ;  /* 0x0000000a091a7c11 */ /* 0x000fc8000f8008ff */
[----:B------:R-:W-:-:S05]  /*1000*/  LEA.HI.X R27, R9, UR11, R36, 0x1, P0 ;  /* 0x0000000b091b7c11 */ /* 0x000fca00080f0c24 */
[----:B------:R-:W4:Y:S01]  /*1010*/  LDG.E.CONSTANT R26, desc[UR6][R26.64] ;  /* 0x000000061a1a7981 */ /* 0x000f22000c1e9900 */
[----:B------:R-:W-:-:S03]  /*1020*/  IADD3 R36, P0, P1, R15, R8, R12 ;  /* 0x000000080f247210 */ /* 0x000fc6000791e00c */
[----:B0-----:R-:W0:Y:S02]  /*1030*/  LDS.128 R8, [R7] ;  /* 0x0000000007087984 */ /* 0x001e240000000c00 */
[C---:B0-----:R-:W-:Y:S01]  /*1040*/  IMAD.U32 R37, R9.reuse, 0x10000, RZ ;  /* 0x0001000009257824 */ /* 0x041fe200078e00ff */
[----:B------:R-:W-:-:S05]  /*1050*/  PRMT R9, R9, 0x7632, R9 ;  /* 0x0000763209097816 */ /* 0x000fca0000000009 */
[----:B------:R-:W-:Y:S02]  /*1060*/  IMAD.U32 R9, R9, 0x10000, RZ ;  /* 0x0001000009097824 */ /* 0x000fe400078e00ff */
[C---:B--2---:R-:W-:Y:S01]  /*1070*/  IMAD.U32 R25, R34.reuse, 0x10000, RZ ;  /* 0x0001000022197824 */ /* 0x044fe200078e00ff */
[----:B------:R-:W-:-:S04]  /*1080*/  PRMT R34, R34, 0x7632, R34 ;  /* 0x0000763222227816 */ /* 0x000fc80000000022 */
[----:B------:R-:W-:Y:S01]  /*1090*/  SHF.L.U32 R34, R34, 0x10, RZ ;  /* 0x0000001022227819 */ /* 0x000fe200000006ff */
[----:B------:R-:W-:-:S04]  /*10a0*/  FMUL.FTZ R37, R37, R25 ;  /* 0x0000001925257220 */ /* 0x000fc80000410000 */
[----:B------:R-:W-:Y:S01]  /*10b0*/  FMUL.FTZ R9, R9, R34 ;  /* 0x0000002209097220 */ /* 0x000fe20000410000 */
[C---:B------:R-:W-:Y:S01]  /*10c0*/  IMAD.U32 R34, R8.reuse, 0x10000, RZ ;  /* 0x0001000008227824 */ /* 0x040fe200078e00ff */
[----:B------:R-:W-:-:S05]  /*10d0*/  PRMT R8, R8, 0x7632, R8 ;  /* 0x0000763208087816 */ /* 0x000fca0000000008 */
[----:B------:R-:W-:Y:S02]  /*10e0*/  IMAD.U32 R8, R8, 0x10000, RZ ;  /* 0x0001000008087824 */ /* 0x000fe400078e00ff */
[C---:B----4-:R-:W-:Y:S01]  /*10f0*/  IMAD.U32 R25, R26.reuse, 0x10000, RZ ;  /* 0x000100001a197824 */ /* 0x050fe200078e00ff */
[----:B------:R-:W-:-:S03]  /*1100*/  PRMT R26, R26, 0x7632, R26 ;  /* 0x000076321a1a7816 */ /* 0x000fc6000000001a */
[----:B------:R-:W-:Y:S02]  /*1110*/  FFMA.FTZ R37, R34, R25, R37 ;  /* 0x0000001922257223 */ /* 0x000fe40000010025 */
[----:B------:R-:W-:-:S04]  /*1120*/  IMAD.U32 R25, R26, 0x10000, RZ ;  /* 0x000100001a197824 */ /* 0x000fc800078e00ff */
[----:B------:R-:W-:Y:S01]  /*1130*/  FFMA.FTZ R25, R8, R25, R9 ;  /* 0x0000001908197223 */ /* 0x000fe20000010009 */
[----:B------:R-:W-:Y:S01]  /*1140*/  SHF.L.U32 R8, R10, 0x10, RZ ;  /* 0x000000100a087819 */ /* 0x000fe200000006ff */
[----:B---3--:R-:W-:-:S04]  /*1150*/  IMAD.U32 R9, R24, 0x10000, RZ ;  /* 0x0001000018097824 */ /* 0x008fc800078e00ff */
[----:B------:R-:W-:Y:S01]  /*1160*/  FFMA.FTZ R37, R8, R9, R37 ;  /* 0x0000000908257223 */ /* 0x000fe20000010025 */
[----:B------:R-:W-:Y:S02]  /*1170*/  IADD3.X R9, R20, R32, R31, P0, P1 ;  /* 0x0000002014097210 */ /* 0x000fe400007e241f */
[----:B------:R-:W-:-:S04]  /*1180*/  LEA R8, P0, R36, UR10, 0x1 ;  /* 0x0000000a24087c11 */ /* 0x000fc8000f8008ff */
[----:B------:R-:W-:-:S05]  /*1190*/  LEA.HI.X R9, R36, UR11, R9, 0x1, P0 ;  /* 0x0000000b24097c11 */ /* 0x000fca00080f0c09 */
[----:B------:R-:W2:Y:S01]  /*11a0*/  LDG.E.CONSTANT R8, desc[UR6][R8.64] ;  /* 0x0000000608087981 */ /* 0x000ea2000c1e9900 */
[----:B------:R-:W-:Y:S02]  /*11b0*/  PRMT R10, R10, 0x7632, R10 ;  /* 0x000076320a0a7816 */ /* 0x000fe4000000000a */
[----:B------:R-:W-:-:S03]  /*11c0*/  PRMT R24, R24, 0x7632, R24 ;  /* 0x0000763218187816 */ /* 0x000fc60000000018 */
[----:B------:R-:W-:Y:S02]  /*11d0*/  IMAD.U32 R10, R10, 0x10000, RZ ;  /* 0x000100000a0a7824 */ /* 0x000fe400078e00ff */
[----:B------:R-:W-:-:S04]  /*11e0*/  IMAD.U32 R24, R24, 0x10000, RZ ;  /* 0x0001000018187824 */ /* 0x000fc800078e00ff */
[--C-:B------:R-:W-:Y:S01]  /*11f0*/  FFMA.FTZ R24, R10, R24, R25.reuse ;  /* 0x000000180a187223 */ /* 0x100fe20000010019 */
[C---:B------:R-:W-:Y:S01]  /*1200*/  PRMT R25, R11.reuse, 0x7632, R25 ;  /* 0x000076320b197816 */ /* 0x040fe20000000019 */
[----:B------:R-:W-:-:S03]  /*1210*/  IMAD.U32 R26, R11, 0x10000, RZ ;  /* 0x000100000b1a7824 */ /* 0x000fc600078e00ff */
[----:B------:R-:W-:Y:S01]  /*1220*/  SHF.L.U32 R25, R25, 0x10, RZ ;  /* 0x0000001019197819 */ /* 0x000fe200000006ff */
[----:B------:R-:W-:Y:S01]  /*1230*/  UMOV UR4, 0xffffffff ;  /* 0xffffffff00047882 */ /* 0x000fe20000000000 */
[C---:B--2---:R-:W-:Y:S01]  /*1240*/  PRMT R10, R8.reuse, 0x7632, R10 ;  /* 0x00007632080a7816 */ /* 0x044fe2000000000a */
        /* <DEDUP_REMOVED lines=9> */
.L_x_20586:
        /* <DEDUP_REMOVED lines=11> */
.L_x_20545:
[----:B------:R-:W-:Y:S05]  /*1390*/  BSYNC B1 ;  /* 0x0000000000017941 */ /* 0x000fea0003800000 */
.L_x_20544:
[----:B------:R-:W-:Y:S01]  /*13a0*/  IADD3 R18, P0, R18, 0x10, RZ ;  /* 0x0000001012127810 */ /* 0x000fe20007f1e0ff */
[----:B0-----:R-:W-:Y:S01]  /*13b0*/  VIADD R30, R30, 0x80 ;  /* 0x000000801e1e7836 */ /* 0x001fe20000000000 */
[----:B------:R-:W-:-:S03]  /*13c0*/  IADD3 R33, R33, 0x20, RZ ;  /* 0x0000002021217810 */ /* 0x000fc60007ffe0ff */
[----:B------:R-:W-:Y:S01]  /*13d0*/  IMAD.X R35, RZ, RZ, R35, P0 ;  /* 0x000000ffff237224 */ /* 0x000fe200000e0623 */
[----:B------:R-:W-:Y:S07]  /*13e0*/  @!P1 BRA `(.L_x_20546) ;  /* 0xfffffff800a09947 */ /* 0x000fee000383ffff */
[----:B------:R-:W-:Y:S05]  /*13f0*/  BRA `(.L_x_20541) ;  /* 0x0000000400bc7947 */ /* 0x000fea0003800000 */
.L_x_20542:
        /* <DEDUP_REMOVED lines=15> */
.L_x_20550:
[----:B------:R-:W-:Y:S01]  /*14f0*/  IMAD.MOV.U32 R10, RZ, RZ, R28 ;  /* 0x000000ffff0a7224 */ /* 0x000fe200078e001c */
[----:B------:R-:W-:-:S05]  /*1500*/  MOV R11, R33 ;  /* 0x00000021000b7202 */ /* 0x000fca0000000f00 */
[----:B------:R-:W2:Y:S01]  /*1510*/  LDG.E.CONSTANT R10, desc[UR6][R10.64] ;  /* 0x000000060a0a7981 */ /* 0x000ea2000c1e9900 */
[----:B------:R-:W-:Y:S01]  /*1520*/  IMAD.MOV.U32 R9, RZ, RZ, R23 ;  /* 0x000000ffff097224 */ /* 0x000fe200078e0017 */
        /* <DEDUP_REMOVED lines=9> */
[----:B------:R-:W-:-:S04]  /*15c0*/  IADD3 R24, P0, P1, R14, R8, R3 ;  /* 0x000000080e187210 */ /* 0x000fc8000791e003 */
[-C--:B------:R-:W-:Y:S02]  /*15d0*/  IADD3.X R25, R27, R9.reuse, R26, P0, P1 ;  /* 0x000000091b197210 */ /* 0x080fe400007e241a */
[C---:B------:R-:W-:Y:S02]  /*15e0*/  LEA R10, P0, R24.reuse, UR16, 0x1 ;  /* 0x00000010180a7c11 */ /* 0x040fe4000f8008ff */
[--C-:B------:R-:W-:Y:S02]  /*15f0*/  SHF.R.S32.HI R26, RZ, 0x1f, R2.reuse ;  /* 0x0000001fff1a7819 */ /* 0x100fe40000011402 */
[----:B------:R-:W-:Y:S02]  /*1600*/  LEA.HI.X R11, R24, UR17, R25, 0x1, P0 ;  /* 0x00000011180b7c11 */ /* 0x000fe400080f0c19 */
[----:B------:R-:W-:Y:S02]  /*1610*/  SHF.R.S32.HI R24, RZ, 0x1f, R17 ;  /* 0x0000001fff187819 */ /* 0x000fe40000011411 */
[----:B------:R-:W-:Y:S01]  /*1620*/  IADD3 R25, P0, P1, R17, R8, R2 ;  /* 0x0000000811197210 */ /* 0x000fe2000791e002 */
[----:B------:R0:W2:Y:S03]  /*1630*/  LDG.E.CONSTANT R34, desc[UR6][R10.64] ;  /* 0x000000060a227981 */ /* 0x0000a6000c1e9900 */
[----:B------:R-:W-:-:S02]  /*1640*/  IADD3.X R26, R24, R9, R26, P0, P1 ;  /* 0x00000009181a7210 */ /* 0x000fc400007e241a */
        /* <DEDUP_REMOVED lines=8> */
[--C-:B------:R-:W-:Y:S02]  /*16d0*/  IADD3 R35, P0, P1, R15, R8, R12.reuse ;  /* 0x000000080f237210 */ /* 0x100fe4000791e00c */
[----:B------:R-:W-:Y:S02]  /*16e0*/  SHF.R.S32.HI R8, RZ, 0x1f, R12 ;  /* 0x0000001fff087819 */ /* 0x000fe4000001140c */
[----:B------:R-:W-:-:S04]  /*16f0*/  SHF.R.S32.HI R36, RZ, 0x1f, R15 ;  /* 0x0000001fff247819 */ /* 0x000fc8000001140f */
[----:B------:R-:W-:Y:S02]  /*1700*/  IADD3.X R36, R36, R9, R8, P0, P1 ;  /* 0x0000000924247210 */ /* 0x000fe400007e2408 */
[----:B0-----:R-:W0:Y:S02]  /*1710*/  LDS.128 R8, [R7] ;  /* 0x0000000007087984 */ /* 0x001e240000000c00 */
[C---:B0-----:R-:W-:Y:S02]  /*1720*/  SHF.L.U32 R37, R9.reuse, 0x10, RZ ;  /* 0x0000001009257819 */ /* 0x041fe400000006ff */
[----:B------:R-:W-:-:S05]  /*1730*/  PRMT R9, R9, 0x7632, R9 ;  /* 0x0000763209097816 */ /* 0x000fca0000000009 */
[----:B------:R-:W-:Y:S02]  /*1740*/  IMAD.U32 R9, R9, 0x10000, RZ ;  /* 0x0001000009097824 */ /* 0x000fe400078e00ff */
[C---:B--2---:R-:W-:Y:S01]  /*1750*/  IMAD.U32 R25, R34.reuse, 0x10000, RZ ;  /* 0x0001000022197824 */ /* 0x044fe200078e00ff */
[----:B------:R-:W-:-:S05]  /*1760*/  PRMT R34, R34, 0x7632, R34 ;  /* 0x0000763222227816 */ /* 0x000fca0000000022 */
[----:B------:R-:W-:Y:S02]  /*1770*/  IMAD.U32 R34, R34, 0x10000, RZ ;  /* 0x0001000022227824 */ /* 0x000fe400078e00ff */
[----:B------:R-:W-:Y:S02]  /*1780*/  FMUL.FTZ R37, R37, R25 ;  /* 0x0000001925257220 */ /* 0x000fe40000410000 */
[----:B------:R-:W-:Y:S01]  /*1790*/  FMUL.FTZ R9, R9, R34 ;  /* 0x0000002209097220 */ /* 0x000fe20000410000 */
[C---:B------:R-:W-:Y:S01]  /*17a0*/  IMAD.U32 R34, R8.reuse, 0x10000, RZ ;  /* 0x0001000008227824 */ /* 0x040fe200078e00ff */
[----:B------:R-:W-:-:S05]  /*17b0*/  PRMT R8, R8, 0x7632, R8 ;  /* 0x0000763208087816 */ /* 0x000fca0000000008 */
[----:B------:R-:W-:Y:S01]  /*17c0*/  IMAD.U32 R8, R8, 0x10000, RZ ;  /* 0x0001000008087824 */ /* 0x000fe200078e00ff */
[C---:B----4-:R-:W-:Y:S02]  /*17d0*/  SHF.L.U32 R25, R26.reuse, 0x10, RZ ;  /* 0x000000101a197819 */ /* 0x050fe400000006ff */
[----:B------:R-:W-:-:S03]  /*17e0*/  PRMT R26, R26, 0x7632, R26 ;  /* 0x000076321a1a7816 */ /* 0x000fc6000000001a */
[----:B------:R-:W-:Y:S02]  /*17f0*/  FFMA.FTZ R37, R34, R25, R37 ;  /* 0x0000001922257223 */ /* 0x000fe40000010025 */
[----:B------:R-:W-:-:S04]  /*1800*/  IMAD.U32 R25, R26, 0x10000, RZ ;  /* 0x000100001a197824 */ /* 0x000fc800078e00ff */
[----:B------:R-:W-:Y:S01]  /*1810*/  FFMA.FTZ R25, R8, R25, R9 ;  /* 0x0000001908197223 */ /* 0x000fe20000010009 */
[----:B------:R-:W-:Y:S02]  /*1820*/  IMAD.U32 R8, R10, 0x10000, RZ ;  /* 0x000100000a087824 */ /* 0x000fe400078e00ff */
[----:B---3--:R-:W-:-:S04]  /*1830*/  IMAD.U32 R9, R24, 0x10000, RZ ;  /* 0x0001000018097824 */ /* 0x008fc800078e00ff */
[----:B------:R-:W-:Y:S01]  /*1840*/  FFMA.FTZ R37, R8, R9, R37 ;  /* 0x0000000908257223 */ /* 0x000fe20000010025 */
[----:B------:R-:W-:-:S04]  /*1850*/  LEA R8, P0, R35, UR16, 0x1 ;  /* 0x0000001023087c11 */ /* 0x000fc8000f8008ff */
[----:B------:R-:W-:-:S05]  /*1860*/  LEA.HI.X R9, R35, UR17, R36, 0x1, P0 ;  /* 0x0000001123097c11 */ /* 0x000fca00080f0c24 */
[----:B------:R-:W2:Y:S01]  /*1870*/  LDG.E.CONSTANT R8, desc[UR6][R8.64] ;  /* 0x0000000608087981 */ /* 0x000ea2000c1e9900 */
[----:B------:R-:W-:Y:S02]  /*1880*/  PRMT R10, R10, 0x7632, R10 ;  /* 0x000076320a0a7816 */ /* 0x000fe4000000000a */
[----:B------:R-:W-:Y:S02]  /*1890*/  PRMT R24, R24, 0x7632, R24 ;  /* 0x0000763218187816 */ /* 0x000fe40000000018 */
[----:B------:R-:W-:-:S03]  /*18a0*/  SHF.L.U32 R10, R10, 0x10, RZ ;  /* 0x000000100a0a7819 */ /* 0x000fc600000006ff */
[----:B------:R-:W-:-:S04]  /*18b0*/  IMAD.U32 R24, R24, 0x10000, RZ ;  /* 0x0001000018187824 */ /* 0x000fc800078e00ff */
[--C-:B------:R-:W-:Y:S01]  /*18c0*/  FFMA.FTZ R24, R10, R24, R25.reuse ;  /* 0x000000180a187223 */ /* 0x100fe20000010019 */
[C---:B------:R-:W-:Y:S01]  /*18d0*/  PRMT R25, R11.reuse, 0x7632, R25 ;  /* 0x000076320b197816 */ /* 0x040fe20000000019 */
[----:B------:R-:W-:Y:S01]  /*18e0*/  IMAD.U32 R26, R11, 0x10000, RZ ;  /* 0x000100000b1a7824 */ /* 0x000fe200078e00ff */
[----:B------:R-:W-:-:S03]  /*18f0*/  UMOV UR4, 0xffffffff ;  /* 0xffffffff00047882 */ /* 0x000fc60000000000 */
[----:B------:R-:W-:Y:S01]  /*1900*/  IMAD.U32 R25, R25, 0x10000, RZ ;  /* 0x0001000019197824 */ /* 0x000fe200078e00ff */
[C---:B--2---:R-:W-:Y:S01]  /*1910*/  PRMT R10, R8.reuse, 0x7632, R10 ;  /* 0x00007632080a7816 */ /* 0x044fe2000000000a */
[----:B------:R-:W-:-:S03]  /*1920*/  IMAD.U32 R11, R8, 0x10000, RZ ;  /* 0x00010000080b7824 */ /* 0x000fc600078e00ff */
[----:B------:R-:W-:Y:S01]  /*1930*/  SHF.L.U32 R10, R10, 0x10, RZ ;  /* 0x000000100a0a7819 */ /* 0x000fe200000006ff */
[----:B------:R-:W-:-:S04]  /*1940*/  FFMA.FTZ R11, R26, R11, R37 ;  /* 0x0000000b1a0b7223 */ /* 0x000fc80000010025 */
[----:B------:R-:W-:-:S04]  /*1950*/  FFMA.FTZ R10, R25, R10, R24 ;  /* 0x0000000a190a7223 */ /* 0x000fc80000010018 */
[----:B------:R-:W-:Y:S01]  /*1960*/  FADD.FTZ R8, R11, R10 ;  /* 0x0000000a0b087221 */ /* 0x000fe20000010000 */
[----:B------:R-:W-:Y:S06]  /*1970*/  BRA.DIV UR4, `(.L_x_20547) ;  /* 0x0000003604007947 */ /* 0x000fec000b800000 */
[----:B------:R-:W0:Y:S02]  /*1980*/  SHFL.BFLY PT, R24, R8, 0x2, 0x1f ;  /* 0x0c401f0008187f89 */ /* 0x000e2400000e0000 */
[----:B0-----:R-:W-:-:S05]  /*1990*/  FADD.FTZ R8, R8, R24 ;  /* 0x0000001808087221 */ /* 0x001fca0000010000 */
[----:B------:R0:W1:Y:S02]  /*19a0*/  SHFL.BFLY PT, R24, R8, 0x1, 0x1f ;  /* 0x0c201f0008187f89 */ /* 0x00006400000e0000 */
.L_x_20590:
        /* <DEDUP_REMOVED lines=13> */
.L_x_20549:
[----:B------:R-:W-:Y:S05]  /*1a80*/  BSYNC B1 ;  /* 0x0000000000017941 */ /* 0x000fea0003800000 */
.L_x_20548:
[----:B------:R-:W-:Y:S01]  /*1a90*/  IADD3 R28, P0, R28, 0x10, RZ ;  /* 0x000000101c1c7810 */ /* 0x000fe20007f1e0ff */
[----:B0-----:R-:W-:Y:S02]  /*1aa0*/  VIADD R30, R30, 0x80 ;  /* 0x000000801e1e7836 */ /* 0x001fe40000000000 */
[----:B------:R-:W-:Y:S01]  /*1ab0*/  VIADD R31, R31, 0x20 ;  /* 0x000000201f1f7836 */ /* 0x000fe20000000000 */
[----:B------:R-:W-:Y:S01]  /*1ac0*/  IADD3.X R33, RZ, R33, RZ, P0, !PT ;  /* 0x00000021ff217210 */ /* 0x000fe200007fe4ff */
[----:B------:R-:W-:Y:S01]  /*1ad0*/  VIADD R32, R32, 0x20 ;  /* 0x0000002020207836 */ /* 0x000fe20000000000 */
[----:B------:R-:W-:Y:S07]  /*1ae0*/  @!P1 BRA `(.L_x_20550) ;  /* 0xfffffff800809947 */ /* 0x000fee000383ffff */
.L_x_20541:
[----:B------:R-:W-:Y:S05]  /*1af0*/  BSYNC B0 ;  /* 0x0000000000007941 */ /* 0x000fea0003800000 */
.L_x_20540:
        /* <DEDUP_REMOVED lines=12> */
[----:B------:R0:W1:Y:S02]  /*1bc0*/  SHFL.BFLY PT, R24, R7, 0x4, 0x1f ;  /* 0x0c801f0007187f89 */ /* 0x00006400000e0000 */
.L_x_20595:
        /* <DEDUP_REMOVED lines=10> */
[----:B------:R-:W-:Y:S01]  /*1c70*/  ISETP.GT.AND P0, PT, R3, 0x3, PT ;  /* 0x000000030300780c */ /* 0x000fe20003f04270 */
[----:B------:R-:W-:Y:S02]  /*1c80*/  VIADD R11, R4, 0x7 ;  /* 0x00000007040b7836 */ /* 0x000fe40000000000 */
[----:B------:R-:W-:Y:S02]  /*1c90*/  IMAD.MOV.U32 R13, RZ, RZ, RZ ;  /* 0x000000ffff0d7224 */ /* 0x000fe400078e00ff */
[----:B------:R-:W-:Y:S01]  /*1ca0*/  BSSY B0, `(.L_x_20552) ;  /* 0x00000f4000007945 */ /* 0x000fe20003800000 */
[----:B------:R-:W-:-:S07]  /*1cb0*/  SHF.R.S32.HI R12, RZ, 0x1f, R11 ;  /* 0x0000001fff0c7819 */ /* 0x000fce000001140b */
[----:B0-----:R-:W0:Y:S01]  /*1cc0*/  @!P0 S2R R7, SR_CgaCtaId ;  /* 0x0000000000078919 */ /* 0x001e220000008800 */
[----:B------:R-:W-:-:S05]  /*1cd0*/  @!P0 MOV R0, 0x400 ;  /* 0x0000040000008802 */ /* 0x000fca0000000f00 */
[----:B------:R-:W-:-:S05]  /*1ce0*/  @!P0 VIADD R0, R0, 0x40 ;  /* 0x0000004000008836 */ /* 0x000fca0000000000 */
[----:B0-----:R-:W-:Y:S02]  /*1cf0*/  @!P0 LEA R8, R7, R0, 0x18 ;  /* 0x0000000007088211 */ /* 0x001fe400078ec0ff */
[----:B------:R-:W-:-:S03]  /*1d00*/  MOV R0, 0xff7fffff ;  /* 0xff7fffff00007802 */ /* 0x000fc60000000f00 */
[----:B------:R-:W-:-:S05]  /*1d10*/  @!P0 IMAD R9, R3, 0x4, R8 ;  /* 0x0000000403098824 */ /* 0x000fca00078e0208 */
[----:B------:R-:W0:Y:S04]  /*1d20*/  @!P0 LDS R0, [R9] ;  /* 0x0000000009008984 */ /* 0x000e280000000800 */
[----:B0-----:R-:W0:Y:S02]  /*1d30*/  SHFL.BFLY PT, R7, R0, 0x2, 0x1f ;  /* 0x0c401f0000077f89 */ /* 0x001e2400000e0000 */
        /* <DEDUP_REMOVED lines=25> */
.L_x_20556:
        /* <DEDUP_REMOVED lines=11> */
.L_x_20555:
[----:B------:R-:W-:Y:S05]  /*1f80*/  BSYNC B1 ;  /* 0x0000000000017941 */ /* 0x000fea0003800000 */
.L_x_20554:
        /* <DEDUP_REMOVED lines=14> */
.L_x_20559:
[----:B------:R-:W0:Y:S01]  /*2070*/  LDS R15, [R11+-0x400] ;  /* 0xfffc00000b0f7984 */ /* 0x000e220000000800 */
[----:B------:R-:W-:-:S03]  /*2080*/  IADD3 R0, R0, 0x800, RZ ;  /* 0x0000080000007810 */ /* 0x000fc60007ffe0ff */
[----:B------:R-:W1:Y:S01]  /*2090*/  LDS R23, [R11+-0x200] ;  /* 0xfffe00000b177984 */ /* 0x000e620000000800 */
[----:B------:R-:W-:-:S03]  /*20a0*/  ISETP.GE.AND P2, PT, R0, R9, PT ;  /* 0x000000090000720c */ /* 0x000fc60003f46270 */
[----:B------:R-:W2:Y:S04]  /*20b0*/  LDS R29, [R11+0x200] ;  /* 0x000200000b1d7984 */ /* 0x000ea80000000800 */
[----:B------:R-:W3:Y:S04]  /*20c0*/  LDS R25, [R11] ;  /* 0x000000000b197984 */ /* 0x000ee80000000800 */
[----:B------:R-:W4:Y:S04]  /*20d0*/  LDS R31, [R11+0x400] ;  /* 0x000400000b1f7984 */ /* 0x000f280000000800 */
[----:B------:R-:W4:Y:S04]  /*20e0*/  LDS R27, [R11+0x600] ;  /* 0x000600000b1b7984 */ /* 0x000f280000000800 */
[----:B------:R-:W4:Y:S04]  /*20f0*/  LDS R17, [R11+0x800] ;  /* 0x000800000b117984 */ /* 0x000f280000000800 */
[----:B------:R-:W4:Y:S01]  /*2100*/  LDS R33, [R11+0x1800] ;  /* 0x001800000b217984 */ /* 0x000f220000000800 */
[----:B0-----:R-:W-:-:S03]  /*2110*/  FADD.FTZ R10, -R8, R15 ;  /* 0x0000000f080a7221 */ /* 0x001fc60000010100 */
[----:B------:R-:W0:Y:S01]  /*2120*/  LDS R15, [R11+0xa00] ;  /* 0x000a00000b0f7984 */ /* 0x000e220000000800 */
[----:B-1----:R-:W-:Y:S01]  /*2130*/  FADD.FTZ R23, -R8, R23 ;  /* 0x0000001708177221 */ /* 0x002fe20000010100 */
[----:B------:R-:W-:-:S03]  /*2140*/  FMUL.FTZ R10, R10, 1.4426950216293334961 ;  /* 0x3fb8aa3b0a0a7820 */ /* 0x000fc60000410000 */
[----:B------:R-:W-:Y:S01]  /*2150*/  FMUL.FTZ R16, R23, 1.4426950216293334961 ;  /* 0x3fb8aa3b17107820 */ /* 0x000fe20000410000 */
[C---:B--2---:R-:W-:Y:S01]  /*2160*/  FADD.FTZ R29, -R8.reuse, R29 ;  /* 0x0000001d081d7221 */ /* 0x044fe20000010100 */
[----:B------:R-:W1:Y:S01]  /*2170*/  LDS R23, [R11+0xc00] ;  /* 0x000c00000b177984 */ /* 0x000e620000000800 */
[----:B------:R-:W2:Y:S01]  /*2180*/  MUFU.EX2 R10, R10 ;  /* 0x0000000a000a7308 */ /* 0x000ea20000000800 */
[C---:B---3--:R-:W-:Y:S01]  /*2190*/  FADD.FTZ R12, -R8.reuse, R25 ;  /* 0x00000019080c7221 */ /* 0x048fe20000010100 */
[----:B------:R-:W-:Y:S01]  /*21a0*/  FMUL.FTZ R14, R29, 1.4426950216293334961 ;  /* 0x3fb8aa3b1d0e7820 */ /* 0x000fe20000410000 */
[----:B------:R-:W3:Y:S01]  /*21b0*/  LDS R25, [R11+0xe00] ;  /* 0x000e00000b197984 */ /* 0x000ee20000000800 */
[----:B----45:R-:W-:Y:S01]  /*21c0*/  FADD.FTZ R18, -R8, R31 ;  /* 0x0000001f08127221 */ /* 0x030fe20000010100 */
[----:B------:R-:W-:Y:S02]  /*21d0*/  FMUL.FTZ R12, R12, 1.4426950216293334961 ;  /* 0x3fb8aa3b0c0c7820 */ /* 0x000fe40000410000 */
[----:B------:R-:W4:Y:S01]  /*21e0*/  LDS R29, [R11+0x1000] ;  /* 0x001000000b1d7984 */ /* 0x000f220000000800 */
[----:B------:R-:W0:Y:S01]  /*21f0*/  MUFU.EX2 R16, R16 ;  /* 0x0000001000107308 */ /* 0x000e220000000800 */
[----:B------:R-:W-:Y:S01]  /*2200*/  FADD.FTZ R20, -R8, R27 ;  /* 0x0000001b08147221 */ /* 0x000fe20000010100 */
[----:B------:R-:W-:Y:S01]  /*2210*/  FMUL.FTZ R18, R18, 1.4426950216293334961 ;  /* 0x3fb8aa3b12127820 */ /* 0x000fe20000410000 */
[----:B------:R-:W4:Y:S01]  /*2220*/  LDS R31, [R11+0x1200] ;  /* 0x001200000b1f7984 */ /* 0x000f220000000800 */
[----:B------:R-:W-:Y:S01]  /*2230*/  FADD.FTZ R22, -R8, R17 ;  /* 0x0000001108167221 */ /* 0x000fe20000010100 */
[----:B------:R-:W-:-:S02]  /*2240*/  FMUL.FTZ R20, R20, 1.4426950216293334961 ;  /* 0x3fb8aa3b14147820 */ /* 0x000fc40000410000 */
[----:B------:R-:W4:Y:S01]  /*2250*/  LDS R27, [R11+0x1400] ;  /* 0x001400000b1b7984 */ /* 0x000f220000000800 */
[----:B------:R-:W1:Y:S01]  /*2260*/  MUFU.EX2 R12, R12 ;  /* 0x0000000c000c7308 */ /* 0x000e620000000800 */
[----:B--2---:R-:W-:Y:S01]  /*2270*/  FADD.FTZ R13, R10, R13 ;  /* 0x0000000d0a0d7221 */ /* 0x004fe20000010000 */
[----:B------:R-:W-:Y:S01]  /*2280*/  FMUL.FTZ R22, R22, 1.4426950216293334961 ;  /* 0x3fb8aa3b16167820 */ /* 0x000fe20000410000 */
[----:B------:R-:W2:Y:S01]  /*2290*/  LDS R17, [R11+0x1600] ;  /* 0x001600000b117984 */ /* 0x000ea20000000800 */
[----:B------:R-:W-:-:S03]  /*22a0*/  FADD.FTZ R33, -R8, R33 ;  /* 0x0000002108217221 */ /* 0x000fc60000010100 */
[----:B------:R-:W-:Y:S01]  /*22b0*/  STS [R11+-0x400], R10 ;  /* 0xfffc000a0b007388 */ /* 0x000fe20000000800 */
[----:B------:R-:W3:Y:S01]  /*22c0*/  MUFU.EX2 R14, R14 ;  /* 0x0000000e000e7308 */ /* 0x000ee20000000800 */
[----:B0-----:R-:W-:Y:S01]  /*22d0*/  FADD.FTZ R13, R13, R16 ;  /* 0x000000100d0d7221 */ /* 0x001fe20000010000 */
[----:B------:R-:W-:Y:S01]  /*22e0*/  FMUL.FTZ R33, R33, 1.4426950216293334961 ;  /* 0x3fb8aa3b21217820 */ /* 0x000fe20000410000 */
[----:B------:R-:W-:Y:S01]  /*22f0*/  STS [R11+-0x200], R16 ;  /* 0xfffe00100b007388 */ /* 0x000fe20000000800 */
[----:B------:R-:W-:-:S04]  /*2300*/  FADD.FTZ R15, -R8, R15 ;  /* 0x0000000f080f7221 */ /* 0x000fc80000010100 */
[----:B------:R-:W0:Y:S01]  /*2310*/  MUFU.EX2 R18, R18 ;  /* 0x0000001200127308 */ /* 0x000e220000000800 */
[----:B-1----:R-:W-:Y:S01]  /*2320*/  FADD.FTZ R13, R13, R12 ;  /* 0x0000000c0d0d7221 */ /* 0x002fe20000010000 */
[----:B------:R-:W-:Y:S01]  /*2330*/  STS [R11], R12 ;  /* 0x0000000c0b007388 */ /* 0x000fe20000000800 */
[----:B------:R-:W-:-:S03]  /*2340*/  FMUL.FTZ R24, R15, 1.4426950216293334961 ;  /* 0x3fb8aa3b0f187820 */ /* 0x000fc60000410000 */
[----:B------:R-:W1:Y:S01]  /*2350*/  LDS R15, [R11+0x1a00] ;  /* 0x001a00000b0f7984 */ /* 0x000e620000000800 */
[C---:B------:R-:W-:Y:S01]  /*2360*/  FADD.FTZ R23, -R8.reuse, R23 ;  /* 0x0000001708177221 */ /* 0x040fe20000010100 */
[----:B------:R-:W2:Y:S01]  /*2370*/  MUFU.EX2 R20, R20 ;  /* 0x0000001400147308 */ /* 0x000ea20000000800 */
[----:B---3--:R-:W-:Y:S01]  /*2380*/  FADD.FTZ R13, R13, R14 ;  /* 0x0000000e0d0d7221 */ /* 0x008fe20000010000 */
[----:B------:R-:W-:Y:S01]  /*2390*/  STS [R11+0x200], R14 ;  /* 0x0002000e0b007388 */ /* 0x000fe20000000800 */
[----:B------:R-:W-:Y:S01]  /*23a0*/  FMUL.FTZ R23, R23, 1.4426950216293334961 ;  /* 0x3fb8aa3b17177820 */ /* 0x000fe20000410000 */
[C---:B------:R-:W-:Y:S01]  /*23b0*/  FADD.FTZ R25, -R8.reuse, R25 ;  /* 0x0000001908197221 */ /* 0x040fe20000010100 */
[----:B----4-:R-:W-:-:S03]  /*23c0*/  FADD.FTZ R29, -R8, R29 ;  /* 0x0000001d081d7221 */ /* 0x010fc60000010100 */
[----:B------:R-:W3:Y:S01]  /*23d0*/  MUFU.EX2 R22, R22 ;  /* 0x0000001600167308 */ /* 0x000ee20000000800 */
[----:B------:R-:W-:Y:S01]  /*23e0*/  FMUL.FTZ R25, R25, 1.4426950216293334961 ;  /* 0x3fb8aa3b19197820 */ /* 0x000fe20000410000 */
[----:B0-----:R-:W-:Y:S01]  /*23f0*/  FADD.FTZ R13, R13, R18 ;  /* 0x000000120d0d7221 */ /* 0x001fe20000010000 */
[----:B------:R-:W-:Y:S01]  /*2400*/  FMUL.FTZ R29, R29, 1.4426950216293334961 ;  /* 0x3fb8aa3b1d1d7820 */ /* 0x000fe20000410000 */
[C---:B------:R-:W-:Y:S01]  /*2410*/  FADD.FTZ R31, -R8.reuse, R31 ;  /* 0x0000001f081f7221 */ /* 0x040fe20000010100 */
[----:B------:R-:W-:Y:S01]  /*2420*/  STS [R11+0x400], R18 ;  /* 0x000400120b007388 */ /* 0x000fe20000000800 */
[C---:B------:R-:W-:Y:S02]  /*2430*/  FADD.FTZ R27, -R8.reuse, R27 ;  /* 0x0000001b081b7221 */ /* 0x040fe40000010100 */
[----:B------:R-:W0:Y:S01]  /*2440*/  MUFU.EX2 R24, R24 ;  /* 0x0000001800187308 */ /* 0x000e220000000800 */
[----:B--2---:R-:W-:Y:S01]  /*2450*/  FADD.FTZ R13, R13, R20 ;  /* 0x000000140d0d7221 */ /* 0x004fe20000010000 */
[----:B------:R-:W-:Y:S01]  /*2460*/  FMUL.FTZ R31, R31, 1.4426950216293334961 ;  /* 0x3fb8aa3b1f1f7820 */ /* 0x000fe20000410000 */
[----:B------:R-:W-:Y:S01]  /*2470*/  FMUL.FTZ R27, R27, 1.4426950216293334961 ;  /* 0x3fb8aa3b1b1b7820 */ /* 0x000fe20000410000 */
[C---:B------:R-:W-:Y:S01]  /*2480*/  FADD.FTZ R17, -R8.reuse, R17 ;  /* 0x0000001108117221 */ /* 0x040fe20000010100 */
[----:B------:R-:W-:Y:S03]  /*2490*/  STS [R11+0x600], R20 ;  /* 0x000600140b007388 */ /* 0x000fe60000000800 */
[----:B------:R1:W2:Y:S01]  /*24a0*/  MUFU.EX2 R26, R23 ;  /* 0x00000017001a7308 */ /* 0x0002a20000000800 */
[----:B---3--:R-:W-:Y:S01]  /*24b0*/  FADD.FTZ R13, R13, R22 ;  /* 0x000000160d0d7221 */ /* 0x008fe20000010000 */
[----:B------:R-:W-:Y:S01]  /*24c0*/  FMUL.FTZ R17, R17, 1.4426950216293334961 ;  /* 0x3fb8aa3b11117820 */ /* 0x000fe20000410000 */
[----:B------:R-:W-:Y:S05]  /*24d0*/  STS [R11+0x800], R22 ;  /* 0x000800160b007388 */ /* 0x000fea0000000800 */
[----:B------:R-:W3:Y:S01]  /*24e0*/  MUFU.EX2 R28, R25 ;  /* 0x00000019001c7308 */ /* 0x000ee20000000800 */
[----:B0-----:R-:W-:Y:S01]  /*24f0*/  FADD.FTZ R13, R13, R24 ;  /* 0x000000180d0d7221 */ /* 0x001fe20000010000 */
[----:B------:R-:W-:Y:S01]  /*2500*/  STS [R11+0xa00], R24 ;  /* 0x000a00180b007388 */ /* 0x000fe20000000800 */
[----:B-1----:R-:W-:-:S05]  /*2510*/  FADD.FTZ R23, -R8, R15 ;  /* 0x0000000f08177221 */ /* 0x002fca0000010100 */
[----:B------:R-:W0:Y:S01]  /*2520*/  MUFU.EX2 R30, R29 ;  /* 0x0000001d001e7308 */ /* 0x000e220000000800 */
[----:B--2---:R-:W-:Y:S01]  /*2530*/  FADD.FTZ R13, R13, R26 ;  /* 0x0000001a0d0d7221 */ /* 0x004fe20000010000 */
[----:B------:R-:W-:Y:S01]  /*2540*/  FMUL.FTZ R23, R23, 1.4426950216293334961 ;  /* 0x3fb8aa3b17177820 */ /* 0x000fe20000410000 */
[----:B------:R-:W-:Y:S05]  /*2550*/  STS [R11+0xc00], R26 ;  /* 0x000c001a0b007388 */ /* 0x000fea0000000800 */
        /* <DEDUP_REMOVED lines=21> */
.L_x_20558:
[----:B------:R-:W-:Y:S05]  /*26b0*/  BSYNC B1 ;  /* 0x0000000000017941 */ /* 0x000fea0003800000 */
.L_x_20557:
        /* <DEDUP_REMOVED lines=38> */
[----:B-----5:R-:W1:Y:S01]  /*2920*/  MUFU.EX2 R18, R27 ;  /* 0x0000001b00127308 */ /* 0x020e620000000800 */
        /* <DEDUP_REMOVED lines=16> */
.L_x_20561:
[----:B------:R-:W-:Y:S05]  /*2a30*/  BSYNC B1 ;  /* 0x0000000000017941 */ /* 0x000fea0003800000 */
.L_x_20560:
        /* <DEDUP_REMOVED lines=26> */
.L_x_20553:
[----:B------:R-:W-:Y:S05]  /*2be0*/  BSYNC B0 ;  /* 0x0000000000007941 */ /* 0x000fea0003800000 */
.L_x_20552:
        /* <DEDUP_REMOVED lines=14> */
[----:B0-----:R-:W0:Y:S01]  /*2cd0*/  SHFL.BFLY PT, R8, R9, 0x4, 0x1f ;  /* 0x0c801f0009087f89 */ /* 0x001e2200000e0000 */
[----:B------:R-:W-:Y:S02]  /*2ce0*/  @!P0 IADD3 R13, R0, 0x40, RZ ;  /* 0x00000040000d8810 */ /* 0x000fe40007ffe0ff */
[----:B------:R-:W-:-:S04]  /*2cf0*/  @!P0 SHF.R.U32.HI R0, RZ, 0x3, R2 ;  /* 0x00000003ff008819 */ /* 0x000fc80000011602 */
[----:B------:R-:W-:Y:S01]  /*2d00*/  @!P0 LOP3.LUT R0, R0, 0x1ffffffc, RZ, 0xc0, !PT ;  /* 0x1ffffffc00008812 */ /* 0x000fe200078ec0ff */
[----:B0-----:R-:W-:Y:S01]  /*2d10*/  FADD.FTZ R8, R9, R8 ;  /* 0x0000000809087221 */ /* 0x001fe20000010000 */
[----:B--2---:R-:W-:-:S04]  /*2d20*/  @!P0 LEA R9, R14, R13, 0x18 ;  /* 0x0000000d0e098211 */ /* 0x004fc800078ec0ff */
        /* <DEDUP_REMOVED lines=31> */
.L_x_20566:
        /* <DEDUP_REMOVED lines=8> */
.L_x_20565:
[----:B------:R-:W-:Y:S05]  /*2fa0*/  BSYNC B1 ;  /* 0x0000000000017941 */ /* 0x000fea0003800000 */
.L_x_20564:
        /* <DEDUP_REMOVED lines=14> */
.L_x_20569:
        /* <DEDUP_REMOVED lines=11> */
[----:B-----5:R-:W4:Y:S04]  /*3140*/  LDS R18, [R8+0xe00] ;  /* 0x000e000008127984 */ /* 0x020f280000000800 */
        /* <DEDUP_REMOVED lines=14> */
[----:B------:R-:W-:Y:S01]  /*3230*/  STS [R8+-0x200], R29 ;  /* 0xfffe001d08007388 */ /* 0x000fe20000000800 */
[----:B------:R-:W-:-:S03]  /*3240*/  FMUL.FTZ R16, R0, R16 ;  /* 0x0000001000107220 */ /* 0x000fc60000410000 */
[----:B------:R-:W-:Y:S01]  /*3250*/  STS [R8], R31 ;  /* 0x0000001f08007388 */ /* 0x000fe20000000800 */
[C---:B0-----:R-:W-:Y:S01]  /*3260*/  FMUL.FTZ R27, R0.reuse, R12 ;  /* 0x0000000c001b7220 */ /* 0x041fe20000410000 */
[C---:B------:R-:W-:Y:S02]  /*3270*/  FMUL.FTZ R18, R0.reuse, R18 ;  /* 0x0000001200127220 */ /* 0x040fe40000410000 */
        /* <DEDUP_REMOVED lines=21> */
.L_x_20568:
[----:B------:R-:W-:Y:S05]  /*33d0*/  BSYNC B1 ;  /* 0x0000000000017941 */ /* 0x000fea0003800000 */
.L_x_20567:
        /* <DEDUP_REMOVED lines=31> */
.L_x_20571:
[----:B------:R-:W-:Y:S05]  /*35d0*/  BSYNC B1 ;  /* 0x0000000000017941 */ /* 0x000fea0003800000 */
.L_x_20570:
        /* <DEDUP_REMOVED lines=14> */
.L_x_20563:
[----:B------:R-:W-:Y:S05]  /*36c0*/  BSYNC B0 ;  /* 0x0000000000007941 */ /* 0x000fea0003800000 */
.L_x_20562:
[----:B-1----:R-:W-:Y:S01]  /*36d0*/  SHF.R.S32.HI R7, RZ, 0x1f, R2 ;  /* 0x0000001fff077819 */ /* 0x002fe20000011402 */
[----:B------:R-:W-:Y:S01]  /*36e0*/  BAR.SYNC.DEFER_BLOCKING 0x0 ;  /* 0x0000000000007b1d */ /* 0x000fe20000010000 */
[----:B------:R-:W-:Y:S02]  /*36f0*/  IMAD.MOV.U32 R22, RZ, RZ, RZ ;  /* 0x000000ffff167224 */ /* 0x000fe400078e00ff */
[----:B0-----:R-:W-:-:S03]  /*3700*/  LEA.HI R0, R7, R2, RZ, 0x5 ;  /* 0x0000000207007211 */ /* 0x001fc600078f28ff */
[----:B------:R-:W-:Y:S01]  /*3710*/  BSSY B0, `(.L_x_20572) ;  /* 0x0000124000007945 */ /* 0x000fe20003800000 */
[----:B------:R-:W-:-:S04]  /*3720*/  SHF.R.S32.HI R0, RZ, 0x5, R0 ;  /* 0x00000005ff007819 */ /* 0x000fc80000011400 */
[----:B------:R-:W-:-:S13]  /*3730*/  ISETP.GE.AND P0, PT, R0, R5, PT ;  /* 0x000000050000720c */ /* 0x000fda0003f06270 */
[----:B------:R-:W-:Y:S05]  /*3740*/  @P0 BRA `(.L_x_20573) ;  /* 0x0000001000800947 */ /* 0x000fea0003800000 */
[----:B-----5:R-:W-:Y:S01]  /*3750*/  LOP3.LUT R18, RZ, R0, RZ, 0x33, !PT ;  /* 0x00000000ff127212 */ /* 0x020fe200078e33ff */
[----:B------:R-:W0:Y:S01]  /*3760*/  LDC R11, c[0x0][0x25c] ;  /* 0x00009700ff0b7b82 */ /* 0x000e220000000800 */
[----:B------:R-:W-:Y:S01]  /*3770*/  ULDC UR4, c[0x0][0x260] ;  /* 0x0000980000047ab9 */ /* 0x000fe20000000800 */
[----:B------:R-:W-:Y:S01]  /*3780*/  SHF.L.U32 R7, R3, 0x3, RZ ;  /* 0x0000000303077819 */ /* 0x000fe200000006ff */
[----:B------:R-:W-:Y:S01]  /*3790*/  IMAD R9, R6, UR4, RZ ;  /* 0x0000000406097c24 */ /* 0x000fe2000f8e02ff */
[----:B------:R-:W-:Y:S01]  /*37a0*/  BSSY B1, `(.L_x_20574) ;  /* 0x0000064000017945 */ /* 0x000fe20003800000 */
[----:B------:R-:W-:Y:S01]  /*37b0*/  IMAD.IADD R18, R18, 0x1, R5 ;  /* 0x0000000112127824 */ /* 0x000fe200078e0205 */
[----:B------:R-:W-:Y:S01]  /*37c0*/  SHF.R.S32.HI R8, RZ, 0x1f, R7 ;  /* 0x0000001fff087819 */ /* 0x000fe20000011407 */
[----:B------:R-:W-:Y:S01]  /*37d0*/  VIADD R17, R5, 0xffffffff ;  /* 0xffffffff05117836 */ /* 0x000fe20000000000 */
[C---:B------:R-:W-:Y:S01]  /*37e0*/  IADD3 R6, P1, R9.reuse, R7, RZ ;  /* 0x0000000709067210 */ /* 0x040fe20007f3e0ff */
[----:B------:R-:W-:Y:S01]  /*37f0*/  IMAD.MOV.U32 R22, RZ, RZ, RZ ;  /* 0x000000ffff167224 */ /* 0x000fe200078e00ff */
[----:B------:R-:W-:Y:S01]  /*3800*/  LOP3.LUT P0, RZ, R18, 0x4, RZ, 0xc0, !PT ;  /* 0x0000000412ff7812 */ /* 0x000fe2000780c0ff */
[----:B------:R-:W-:Y:S01]  /*3810*/  IMAD.MOV.U32 R20, RZ, RZ, R0 ;  /* 0x000000ffff147224 */ /* 0x000fe200078e0000 */
[----:B------:R-:W-:-:S02]  /*3820*/  LEA.HI.X.SX32 R7, R9, R8, 0x1, P1 ;  /* 0x0000000809077211 */ /* 0x000fc400008f0eff */
[----:B0-----:R-:W-:-:S09]  /*3830*/  SHF.R.S32.HI R16, RZ, 0x1f, R11 ;  /* 0x0000001fff107819 */ /* 0x001fd2000001140b */
[----:B------:R-:W-:Y:S05]  /*3840*/  @P0 BRA `(.L_x_20575) ;  /* 0x0000000400640947 */ /* 0x000fea0003800000 */
[----:B------:R-:W-:Y:S01]  /*3850*/  IADD3 R9, P0, R0, R21, RZ ;  /* 0x0000001500097210 */ /* 0x000fe20007f1e0ff */
[----:B------:R-:W-:-:S03]  /*3860*/  ULDC.64 UR4, c[0x0][0x238] ;  /* 0x00008e0000047ab9 */ /* 0x000fc60000000a00 */
[----:B------:R-:W-:Y:S02]  /*3870*/  LEA.HI.X.SX32 R10, R0, R19, 0x1, P0 ;  /* 0x00000013000a7211 */ /* 0x000fe400000f0eff */
[----:B------:R-:W-:-:S04]  /*3880*/  LEA R8, P0, R9, UR4, 0x2 ;  /* 0x0000000409087c11 */ /* 0x000fc8000f8010ff */
[----:B------:R-:W-:Y:S01]  /*3890*/  LEA.HI.X R9, R9, UR5, R10, 0x2, P0 ;  /* 0x0000000509097c11 */ /* 0x000fe200080f140a */
[----:B------:R-:W-:-:S05]  /*38a0*/  ULDC.64 UR4, c[0x0][0x228] ;  /* 0x00008a0000047ab9 */ /* 0x000fca0000000a00 */
[----:B------:R-:W2:Y:S02]  /*38b0*/  LDG.E.CONSTANT R9, desc[UR6][R8.64] ;  /* 0x0000000608097981 */ /* 0x000ea4000c1e9900 */
[----:B--2---:R-:W-:-:S05]  /*38c0*/  SHF.R.S32.HI R10, RZ, 0x1f, R9 ;  /* 0x0000001fff0a7819 */ /* 0x004fca0000011409 */
[-C--:B------:R-:W-:Y:S02]  /*38d0*/  IMAD R12, R10, R11.reuse, RZ ;  /* 0x0000000b0a0c7224 */ /* 0x080fe400078e02ff */
[----:B------:R-:W-:-:S04]  /*38e0*/  IMAD.WIDE.U32 R10, R9, R11, R6 ;  /* 0x0000000b090a7225 */ /* 0x000fc800078e0006 */
[----:B------:R-:W-:Y:S01]  /*38f0*/  IMAD R13, R9, R16, R12 ;  /* 0x00000010090d7224 */ /* 0x000fe200078e020c */
[----:B------:R-:W-:-:S04]  /*3900*/  LEA R26, P0, R10, UR4, 0x1 ;  /* 0x000000040a1a7c11 */ /* 0x000fc8000f8008ff */
[----:B------:R-:W-:-:S04]  /*3910*/  IADD3 R11, R11, R13, RZ ;  /* 0x0000000d0b0b7210 */ /* 0x000fc80007ffe0ff */
[----:B------:R-:W-:-:S05]  /*3920*/  LEA.HI.X R27, R10, UR5, R11, 0x1, P0 ;  /* 0x000000050a1b7c11 */ /* 0x000fca00080f0c0b */
[----:B------:R0:W5:Y:S04]  /*3930*/  LDG.E.CONSTANT R22, desc[UR6][R26.64] ;  /* 0x000000061a167981 */ /* 0x000168000c1e9900 */
[----:B------:R0:W5:Y:S04]  /*3940*/  LDG.E.CONSTANT R24, desc[UR6][R26.64+0x4] ;  /* 0x000004061a187981 */ /* 0x000168000c1e9900 */
[----:B------:R0:W5:Y:S04]  /*3950*/  LDG.E.CONSTANT R20, desc[UR6][R26.64+0x8] ;  /* 0x000008061a147981 */ /* 0x000168000c1e9900 */
[----:B------:R0:W5:Y:S01]  /*3960*/  LDG.E.CONSTANT R23, desc[UR6][R26.64+0xc] ;  /* 0x00000c061a177981 */ /* 0x000162000c1e9900 */
[----:B------:R-:W1:Y:S01]  /*3970*/  S2UR UR5, SR_CgaCtaId ;  /* 0x00000000000579c3 */ /* 0x000e620000008800 */
[----:B------:R-:W-:Y:S01]  /*3980*/  UMOV UR4, 0x400 ;  /* 0x0000040000047882 */ /* 0x000fe20000000000 */
[----:B------:R-:W-:Y:S01]  /*3990*/  ISETP.NE.AND P0, PT, R0, R17, PT ;  /* 0x000000110000720c */ /* 0x000fe20003f05270 */
[----:B------:R-:W-:Y:S01]  /*39a0*/  UIADD3 UR4, UR4, 0x60, URZ ;  /* 0x0000006004047890 */ /* 0x000fe2000fffe03f */
[----:B------:R-:W-:Y:S03]  /*39b0*/  BSSY B2, `(.L_x_20576) ;  /* 0x0000029000027945 */ /* 0x000fe60003800000 */
[----:B-1----:R-:W-:-:S06]  /*39c0*/  ULEA UR4, UR5, UR4, 0x18 ;  /* 0x0000000405047291 */ /* 0x002fcc000f8ec03f */
[----:B------:R-:W-:-:S05]  /*39d0*/  LEA R25, R0, UR4, 0x5 ;  /* 0x0000000400197c11 */ /* 0x000fca000f8e28ff */
[----:B------:R-:W1:Y:S04]  /*39e0*/  LDS.128 R8, [R25] ;  /* 0x0000000019087984 */ /* 0x000e680000000c00 */
[----:B------:R-:W2:Y:S01]  /*39f0*/  LDS.128 R12, [R25+0x10] ;  /* 0x00001000190c7984 */ /* 0x000ea20000000c00 */
[----:B-1----:R-:W-:Y:S02]  /*3a00*/  F2FP.BF16.F32.PACK_AB R8, R9, R8 ;  /* 0x000000080908723e */ /* 0x002fe400000010ff */
[----:B------:R-:W-:Y:S02]  /*3a10*/  F2FP.BF16.F32.PACK_AB R10, R11, R10 ;  /* 0x0000000a0b0a723e */ /* 0x000fe400000010ff */
[----:B--2---:R-:W-:Y:S02]  /*3a20*/  F2FP.BF16.F32.PACK_AB R12, R13, R12 ;  /* 0x0000000c0d0c723e */ /* 0x004fe400000010ff */
[----:B------:R-:W-:Y:S01]  /*3a30*/  F2FP.BF16.F32.PACK_AB R14, R15, R14 ;  /* 0x0000000e0f0e723e */ /* 0x000fe200000010ff */
[----:B0-----:R-:W-:Y:S06]  /*3a40*/  @P0 BRA `(.L_x_20577) ;  /* 0x00000000007c0947 */ /* 0x001fec0003800000 */
[----:B------:R-:W-:-:S04]  /*3a50*/  IMAD.SHL.U32 R9, R0, 0x8, RZ ;  /* 0x0000000800097824 */ /* 0x000fc800078e00ff */
        /* <DEDUP_REMOVED lines=11> */
[-C--:B------:R-:W-:Y:S01]  /*3b10*/  ISETP.GE.AND P4, PT, R11, R4.reuse, PT ;  /* 0x000000040b00720c */ /* 0x080fe20003f86270 */
[----:B------:R-:W-:Y:S01]  /*3b20*/  VIADD R11, R9, 0x6 ;  /* 0x00000006090b7836 */ /* 0x000fe20000000000 */
[----:B-----5:R-:W-:Y:S02]  /*3b30*/  @P6 PRMT R22, RZ, 0x7610, R22 ;  /* 0x00007610ff166816 */ /* 0x020fe40000000016 */
[-C--:B------:R-:W-:Y:S02]  /*3b40*/  ISETP.GE.AND P6, PT, R13, R4.reuse, PT ;  /* 0x000000040d00720c */ /* 0x080fe40003fc6270 */
[C---:B------:R-:W-:Y:S02]  /*3b50*/  PRMT R9, R24.reuse, 0x7632, R9 ;  /* 0x0000763218097816 */ /* 0x040fe40000000009 */
        /* <DEDUP_REMOVED lines=14> */
.L_x_20577:
[----:B------:R-:W-:Y:S05]  /*3c40*/  BSYNC B2 ;  /* 0x0000000000027941 */ /* 0x000fea0003800000 */
.L_x_20576:
[----:B-----5:R-:W-:Y:S01]  /*3c50*/  HFMA2.MMA.BF16_V2 R10, R10, R24, -RZ ;  /* 0x000000180a0a7235 */ /* 0x020fe200003000ff */
[----:B------:R-:W-:Y:S01]  /*3c60*/  HMUL2.BF16_V2 R8, R8, R22 ;  /* 0x0000001608087232 */ /* 0x000fe20000200000 */
[----:B------:R-:W-:Y:S01]  /*3c70*/  HFMA2.MMA.BF16_V2 R14, R14, R23, -RZ ;  /* 0x000000170e0e7235 */ /* 0x000fe200003000ff */
[----:B------:R-:W-:-:S03]  /*3c80*/  HMUL2.BF16_V2 R12, R12, R20 ;  /* 0x000000140c0c7232 */ /* 0x000fc60000200000 */
        /* <DEDUP_REMOVED lines=13> */
[----:B------:R-:W-:Y:S01]  /*3d60*/  FADD.FTZ R10, R10, R11 ;  /* 0x0000000b0a0a7221 */ /* 0x000fe20000010000 */
[----:B------:R-:W-:-:S02]  /*3d70*/  IMAD.U32 R9, R8, 0x10000, RZ ;  /* 0x0001000008097824 */ /* 0x000fc400078e00ff */
[----:B------:R-:W-:Y:S02]  /*3d80*/  VIADD R20, R0, 0x4 ;  /* 0x0000000400147836 */ /* 0x000fe40000000000 */
[----:B------:R-:W-:Y:S01]  /*3d90*/  FADD.FTZ R10, R15, R10 ;  /* 0x0000000a0f0a7221 */ /* 0x000fe20000010000 */
[----:B------:R-:W-:-:S03]  /*3da0*/  FADD.FTZ R9, R14, R9 ;  /* 0x000000090e097221 */ /* 0x000fc60000010000 */
[----:B------:R-:W-:-:S04]  /*3db0*/  FADD.FTZ R10, R10, R13 ;  /* 0x0000000d0a0a7221 */ /* 0x000fc80000010000 */
[----:B------:R-:W-:-:S04]  /*3dc0*/  FADD.FTZ R9, R10, R9 ;  /* 0x000000090a097221 */ /* 0x000fc80000010000 */
[----:B------:R-:W-:-:S07]  /*3dd0*/  FADD.FTZ R22, RZ, R9 ;  /* 0x00000009ff167221 */ /* 0x000fce0000010000 */
.L_x_20575:
[----:B------:R-:W-:Y:S05]  /*3de0*/  BSYNC B1 ;  /* 0x0000000000017941 */ /* 0x000fea0003800000 */
.L_x_20574:
[----:B------:R-:W-:-:S13]  /*3df0*/  LOP3.LUT P0, RZ, R18, 0xfffffffc, RZ, 0xc0, !PT ;  /* 0xfffffffc12ff7812 */ /* 0x000fda000780c0ff */
[----:B------:R-:W-:Y:S05]  /*3e00*/  @!P0 BRA `(.L_x_20573) ;  /* 0x0000000800d08947 */ /* 0x000fea0003800000 */
[----:B------:R-:W0:Y:S01]  /*3e10*/  S2UR UR5, SR_CgaCtaId ;  /* 0x00000000000579c3 */ /* 0x000e220000008800 */
[----:B------:R-:W-:Y:S01]  /*3e20*/  UMOV UR4, 0x400 ;  /* 0x0000040000047882 */ /* 0x000fe20000000000 */
[----:B------:R-:W-:Y:S01]  /*3e30*/  IADD3 R29, P0, R21, R20, RZ ;  /* 0x00000014151d7210 */ /* 0x000fe20007f1e0ff */
[----:B------:R-:W-:Y:S01]  /*3e40*/  UIADD3 UR4, UR4, 0x60, URZ ;  /* 0x0000006004047890 */ /* 0x000fe2000fffe03f */
[C---:B------:R-:W-:Y:S01]  /*3e50*/  IMAD.SHL.U32 R21, R20.reuse, 0x8, RZ ;  /* 0x0000000814157824 */ /* 0x040fe200078e00ff */
[----:B------:R-:W-:Y:S01]  /*3e60*/  ULDC.64 UR8, c[0x0][0x238] ;  /* 0x00008e0000087ab9 */ /* 0x000fe20000000a00 */
[----:B------:R-:W-:Y:S01]  /*3e70*/  LEA.HI.X.SX32 R8, R20, R19, 0x1, P0 ;  /* 0x0000001314087211 */ /* 0x000fe200000f0eff */
[----:B------:R-:W-:Y:S01]  /*3e80*/  IMAD.IADD R19, R17, 0x1, -R20 ;  /* 0x0000000111137824 */ /* 0x000fe200078e0a14 */
[----:B------:R-:W-:-:S04]  /*3e90*/  LEA R28, P0, R29, UR8, 0x2 ;  /* 0x000000081d1c7c11 */ /* 0x000fc8000f8010ff */
[----:B------:R-:W-:Y:S01]  /*3ea0*/  LEA.HI.X R29, R29, UR9, R8, 0x2, P0 ;  /* 0x000000091d1d7c11 */ /* 0x000fe200080f1408 */
[----:B0-----:R-:W-:-:S06]  /*3eb0*/  ULEA UR4, UR5, UR4, 0x18 ;  /* 0x0000000405047291 */ /* 0x001fcc000f8ec03f */
[----:B------:R-:W-:-:S04]  /*3ec0*/  LEA R18, R20, UR4, 0x5 ;  /* 0x0000000414127c11 */ /* 0x000fc8000f8e28ff */
[----:B------:R-:W-:-:S07]  /*3ed0*/  IADD3 R18, R18, 0x80, RZ ;  /* 0x0000008012127810 */ /* 0x000fce0007ffe0ff */
.L_x_20582:
[----:B------:R-:W2:Y:S01]  /*3ee0*/  LDG.E.CONSTANT R13, desc[UR6][R28.64+0x10] ;  /* 0x000010061c0d7981 */ /* 0x000ea2000c1e9900 */
[----:B------:R-:W0:Y:S03]  /*3ef0*/  LDC R31, c[0x0][0x25c] ;  /* 0x00009700ff1f7b82 */ /* 0x000e260000000800 */
[----:B------:R-:W3:Y:S01]  /*3f00*/  LDG.E.CONSTANT R27, desc[UR6][R28.64] ;  /* 0x000000061c1b7981 */ /* 0x000ee2000c1e9900 */
[----:B------:R-:W-:-:S04]  /*3f10*/  IMAD.MOV.U32 R11, RZ, RZ, R7 ;  /* 0x000000ffff0b7224 */ /* 0x000fc800078e0007 */
[----:B------:R-:W1:Y:S01]  /*3f20*/  LDC.64 R8, c[0x0][0x228] ;  /* 0x00008a00ff087b82 */ /* 0x000e620000000a00 */
[----:B--2---:R-:W-:-:S05]  /*3f30*/  SHF.R.S32.HI R10, RZ, 0x1f, R13 ;  /* 0x0000001fff0a7819 */ /* 0x004fca000001140d */
[----:B0-----:R-:W-:Y:S02]  /*3f40*/  IMAD R12, R10, R31, RZ ;  /* 0x0000001f0a0c7224 */ /* 0x001fe400078e02ff */
[----:B------:R-:W-:-:S04]  /*3f50*/  IMAD.MOV.U32 R10, RZ, RZ, R6 ;  /* 0x000000ffff0a7224 */ /* 0x000fc800078e0006 */
[----:B------:R-:W-:-:S04]  /*3f60*/  IMAD.WIDE.U32 R14, R13, R31, R10 ;  /* 0x0000001f0d0e7225 */ /* 0x000fc800078e000a */
[----:B------:R-:W-:Y:S01]  /*3f70*/  IMAD R13, R13, R16, R12 ;  /* 0x000000100d0d7224 */ /* 0x000fe200078e020c */
[----:B-1----:R-:W-:-:S03]  /*3f80*/  LEA R12, P0, R14, R8, 0x1 ;  /* 0x000000080e0c7211 */ /* 0x002fc600078008ff */
[----:B------:R-:W-:-:S05]  /*3f90*/  IMAD.IADD R13, R15, 0x1, R13 ;  /* 0x000000010f0d7824 */ /* 0x000fca00078e020d */
[----:B------:R-:W-:Y:S02]  /*3fa0*/  LEA.HI.X R13, R14, R9, R13, 0x1, P0 ;  /* 0x000000090e0d7211 */ /* 0x000fe400000f0c0d */
[----:B---3--:R-:W-:Y:S01]  /*3fb0*/  SHF.R.S32.HI R14, RZ, 0x1f, R27 ;  /* 0x0000001fff0e7819 */ /* 0x008fe2000001141b */
[CC--:B------:R-:W-:Y:S02]  /*3fc0*/  IMAD.WIDE.U32 R10, R27.reuse, R31.reuse, R10 ;  /* 0x0000001f1b0a7225 */ /* 0x0c0fe400078e000a */
[----:B------:R-:W5:Y:S02]  /*3fd0*/  LDG.E.CONSTANT R23, desc[UR6][R12.64] ;  /* 0x000000060c177981 */ /* 0x000f64000c1e9900 */
[----:B------:R-:W-:Y:S01]  /*3fe0*/  IMAD R14, R14, R31, RZ ;  /* 0x0000001f0e0e7224 */ /* 0x000fe200078e02ff */
[----:B------:R-:W-:Y:S01]  /*3ff0*/  LEA R30, P0, R10, R8, 0x1 ;  /* 0x000000080a1e7211 */ /* 0x000fe200078008ff */
[----:B------:R-:W5:Y:S02]  /*4000*/  LDG.E.CONSTANT R24, desc[UR6][R12.64+0x4] ;  /* 0x000004060c187981 */ /* 0x000f64000c1e9900 */
[----:B------:R-:W-:-:S02]  /*4010*/  IMAD R27, R27, R16, R14 ;  /* 0x000000101b1b7224 */ /* 0x000fc400078e020e */
[----:B------:R-:W5:Y:S02]  /*4020*/  LDG.E.CONSTANT R25, desc[UR6][R12.64+0x8] ;  /* 0x000008060c197981 */ /* 0x000f64000c1e9900 */
[----:B------:R-:W-:Y:S02]  /*4030*/  IMAD.IADD R8, R11, 0x1, R27 ;  /* 0x000000010b087824 */ /* 0x000fe400078e021b */
[----:B------:R0:W5:Y:S03]  /*4040*/  LDG.E.CONSTANT R26, desc[UR6][R12.64+0xc] ;  /* 0x00000c060c1a7981 */ /* 0x000166000c1e9900 */
[----:B------:R-:W-:Y:S02]  /*4050*/  LEA.HI.X R31, R10, R9, R8, 0x1, P0 ;  /* 0x000000090a1f7211 */ /* 0x000fe400000f0c08 */
[----:B------:R-:W-:Y:S04]  /*4060*/  LDS.128 R8, [R18+-0x70] ;  /* 0xffff900012087984 */ /* 0x000fe80000000c00 */
[----:B------:R1:W5:Y:S04]  /*4070*/  LDG.E.CONSTANT R33, desc[UR6][R30.64] ;  /* 0x000000061e217981 */ /* 0x000368000c1e9900 */
[----:B------:R1:W5:Y:S04]  /*4080*/  LDG.E.CONSTANT R34, desc[UR6][R30.64+0x4] ;  /* 0x000004061e227981 */ /* 0x000368000c1e9900 */
[----:B------:R1:W5:Y:S04]  /*4090*/  LDG.E.CONSTANT R32, desc[UR6][R30.64+0x8] ;  /* 0x000008061e207981 */ /* 0x000368000c1e9900 */
[----:B------:R1:W5:Y:S01]  /*40a0*/  LDG.E.CONSTANT R27, desc[UR6][R30.64+0xc] ;  /* 0x00000c061e1b7981 */ /* 0x000362000c1e9900 */
[----:B------:R-:W-:Y:S01]  /*40b0*/  ISETP.NE.AND P0, PT, R19, RZ, PT ;  /* 0x000000ff1300720c */ /* 0x000fe20003f05270 */
[----:B------:R-:W-:Y:S02]  /*40c0*/  BSSY B1, `(.L_x_20578) ;  /* 0x0000023000017945 */ /* 0x000fe40003800000 */
[----:B0-----:R-:W0:Y:S02]  /*40d0*/  LDS.128 R12, [R18+-0x80] ;  /* 0xffff8000120c7984 */ /* 0x001e240000000c00 */
[----:B0-----:R-:W-:-:S02]  /*40e0*/  F2FP.BF16.F32.PACK_AB R12, R13, R12 ;  /* 0x0000000c0d0c723e */ /* 0x001fc400000010ff */
[----:B------:R-:W-:-:S06]  /*40f0*/  F2FP.BF16.F32.PACK_AB R14, R15, R14 ;  /* 0x0000000e0f0e723e */ /* 0x000fcc00000010ff */
[----:B-1----:R-:W-:Y:S05]  /*4100*/  @P0 BRA `(.L_x_20579) ;  /* 0x0000000000780947 */ /* 0x002fea0003800000 */
[C---:B------:R-:W-:Y:S01]  /*4110*/  VIADD R15, R21.reuse, 0x2 ;  /* 0x00000002150f7836 */ /* 0x040fe20000000000 */
[C---:B------:R-:W-:Y:S01]  /*4120*/  IADD3 R13, R21.reuse, 0x1, RZ ;  /* 0x00000001150d7810 */ /* 0x040fe20007ffe0ff */
[C---:B------:R-:W-:Y:S01]  /*4130*/  VIADD R31, R21.reuse, 0x7 ;  /* 0x00000007151f7836 */ /* 0x040fe20000000000 */
[-C--:B------:R-:W-:Y:S02]  /*4140*/  ISETP.GE.AND P3, PT, R21, R4.reuse, PT ;  /* 0x000000041500720c */ /* 0x080fe40003f66270 */
[-C--:B------:R-:W-:Y:S01]  /*4150*/  ISETP.GE.AND P0, PT, R13, R4.reuse, PT ;  /* 0x000000040d00720c */ /* 0x080fe20003f06270 */
[----:B------:R-:W-:Y:S01]  /*4160*/  VIADD R13, R21, 0x4 ;  /* 0x00000004150d7836 */ /* 0x000fe20000000000 */
[----:B------:R-:W-:Y:S01]  /*4170*/  ISETP.GE.AND P4, PT, R15, R4, PT ;  /* 0x000000040f00720c */ /* 0x000fe20003f86270 */
[----:B------:R-:W-:-:S03]  /*4180*/  VIADD R15, R21, 0x3 ;  /* 0x00000003150f7836 */ /* 0x000fc60000000000 */
[-C--:B------:R-:W-:Y:S02]  /*4190*/  ISETP.GE.AND P2, PT, R13, R4.reuse, PT ;  /* 0x000000040d00720c */ /* 0x080fe40003f46270 */
[-C--:B------:R-:W-:Y:S01]  /*41a0*/  ISETP.GE.AND P5, PT, R15, R4.reuse, PT ;  /* 0x000000040f00720c */ /* 0x080fe20003fa6270 */
[----:B------:R-:W-:Y:S01]  /*41b0*/  VIADD R15, R21, 0x5 ;  /* 0x00000005150f7836 */ /* 0x000fe20000000000 */
[C---:B-----5:R-:W-:Y:S02]  /*41c0*/  PRMT R13, R34.reuse, 0x7632, R13 ;  /* 0x00007632220d7816 */ /* 0x060fe4000000000d */
[----:B------:R-:W-:Y:S02]  /*41d0*/  SEL R34, R34, RZ, !P4 ;  /* 0x000000ff22227207 */ /* 0x000fe40006000000 */
[----:B------:R-:W-:Y:S02]  /*41e0*/  SEL R13, R13, RZ, !P5 ;  /* 0x000000ff0d0d7207 */ /* 0x000fe40006800000 */
[----:B------:R-:W-:-:S02]  /*41f0*/  ISETP.GE.AND P1, PT, R15, R4, PT ;  /* 0x000000040f00720c */ /* 0x000fc40003f26270 */
[-C--:B------:R-:W-:Y:S02]  /*4200*/  ISETP.GE.AND P5, PT, R31, R4.reuse, PT ;  /* 0x000000041f00720c */ /* 0x080fe40003fa6270 */
[----:B------:R-:W-:Y:S02]  /*4210*/  IADD3 R15, R21, 0x6, RZ ;  /* 0x00000006150f7810 */ /* 0x000fe40007ffe0ff */
[----:B------:R-:W-:Y:S02]  /*4220*/  @P3 PRMT R33, RZ, 0x7610, R33 ;  /* 0x00007610ff213816 */ /* 0x000fe40000000021 */
[----:B------:R-:W-:Y:S02]  /*4230*/  ISETP.GE.AND P4, PT, R15, R4, PT ;  /* 0x000000040f00720c */ /* 0x000fe40003f86270 */
[----:B------:R-:W-:Y:S02]  /*4240*/  PRMT R34, R34, 0x5410, R13 ;  /* 0x0000541022227816 */ /* 0x000fe4000000000d */
        /* <DEDUP_REMOVED lines=9> */
[----:B------:R-:W-:-:S07]  /*42e0*/  @!P5 PRMT R27, R36, 0x7610, R27 ;  /* 0x00007610241bd816 */ /* 0x000fce000000001b */
.L_x_20579:
[----:B------:R-:W-:Y:S05]  /*42f0*/  BSYNC B1 ;  /* 0x0000000000017941 */ /* 0x000fea0003800000 */
.L_x_20578:
[----:B-----5:R-:W-:Y:S01]  /*4300*/  HMUL2.BF16_V2 R12, R12, R33 ;  /* 0x000000210c0c7232 */ /* 0x020fe20000200000 */
[----:B------:R-:W-:Y:S01]  /*4310*/  HFMA2.MMA.BF16_V2 R14, R14, R34, -RZ ;  /* 0x000000220e0e7235 */ /* 0x000fe200003000ff */
[----:B------:R-:W-:Y:S01]  /*4320*/  F2FP.BF16.F32.PACK_AB R8, R9, R8 ;  /* 0x000000080908723e */ /* 0x000fe200000010ff */
[----:B------:R-:W-:Y:S01]  /*4330*/  BSSY B1, `(.L_x_20580) ;  /* 0x0000041000017945 */ /* 0x000fe20003800000 */
[----:B------:R-:W-:Y:S02]  /*4340*/  F2FP.BF16.F32.PACK_AB R33, R11, R10 ;  /* 0x0000000a0b21723e */ /* 0x000fe400000010ff */
[C---:B------:R-:W-:Y:S01]  /*4350*/  PRMT R13, R12.reuse, 0x7632, R13 ;  /* 0x000076320c0d7816 */ /* 0x040fe2000000000d */
[----:B------:R-:W-:-:S03]  /*4360*/  IMAD.U32 R12, R12, 0x10000, RZ ;  /* 0x000100000c0c7824 */ /* 0x000fc600078e00ff */
[----:B------:R-:W-:Y:S01]  /*4370*/  HFMA2.MMA.BF16_V2 R27, R33, R27, -RZ ;  /* 0x0000001b211b7235 */ /* 0x000fe200003000ff */
[----:B------:R-:W-:Y:S01]  /*4380*/  IMAD.U32 R13, R13, 0x10000, RZ ;  /* 0x000100000d0d7824 */ /* 0x000fe200078e00ff */
[C---:B------:R-:W-:Y:S01]  /*4390*/  PRMT R15, R14.reuse, 0x7632, R15 ;  /* 0x000076320e0f7816 */ /* 0x040fe2000000000f */
[----:B------:R-:W-:Y:S02]  /*43a0*/  IMAD.U32 R14, R14, 0x10000, RZ ;  /* 0x000100000e0e7824 */ /* 0x000fe400078e00ff */
[----:B------:R-:W-:Y:S01]  /*43b0*/  FADD.FTZ R30, R12, R13 ;  /* 0x0000000d0c1e7221 */ /* 0x000fe20000010000 */
[----:B------:R-:W-:Y:S01]  /*43c0*/  SHF.L.U32 R15, R15, 0x10, RZ ;  /* 0x000000100f0f7819 */ /* 0x000fe200000006ff */
[----:B------:R-:W-:Y:S02]  /*43d0*/  IMAD.MOV.U32 R13, RZ, RZ, R8 ;  /* 0x000000ffff0d7224 */ /* 0x000fe400078e0008 */
[----:B------:R-:W0:Y:S02]  /*43e0*/  LDS.128 R8, [R18] ;  /* 0x0000000012087984 */ /* 0x000e240000000c00 */
[----:B------:R-:W-:Y:S01]  /*43f0*/  FADD.FTZ R31, R14, R15 ;  /* 0x0000000f0e1f7221 */ /* 0x000fe20000010000 */
[----:B------:R-:W-:-:S02]  /*4400*/  HMUL2.BF16_V2 R32, R13, R32 ;  /* 0x000000200d207232 */ /* 0x000fc40000200000 */
[----:B------:R-:W1:Y:S01]  /*4410*/  LDS.128 R12, [R18+0x10] ;  /* 0x00001000120c7984 */ /* 0x000e620000000c00 */
[----:B------:R-:W-:Y:S01]  /*4420*/  FADD.FTZ R31, R30, R31 ;  /* 0x0000001f1e1f7221 */ /* 0x000fe20000010000 */
[C---:B------:R-:W-:Y:S01]  /*4430*/  PRMT R30, R27.reuse, 0x7632, R30 ;  /* 0x000076321b1e7816 */ /* 0x040fe2000000001e */
[----:B------:R-:W-:Y:S01]  /*4440*/  IMAD.U32 R27, R27, 0x10000, RZ ;  /* 0x000100001b1b7824 */ /* 0x000fe200078e00ff */
[C---:B------:R-:W-:Y:S01]  /*4450*/  PRMT R33, R32.reuse, 0x7632, R33 ;  /* 0x0000763220217816 */ /* 0x040fe20000000021 */
[----:B------:R-:W-:Y:S01]  /*4460*/  IMAD.U32 R32, R32, 0x10000, RZ ;  /* 0x0001000020207824 */ /* 0x000fe200078e00ff */
[----:B------:R-:W-:-:S03]  /*4470*/  SHF.L.U32 R30, R30, 0x10, RZ ;  /* 0x000000101e1e7819 */ /* 0x000fc600000006ff */
[----:B------:R-:W-:Y:S02]  /*4480*/  IMAD.U32 R33, R33, 0x10000, RZ ;  /* 0x0001000021217824 */ /* 0x000fe400078e00ff */
[----:B------:R-:W-:Y:S02]  /*4490*/  FADD.FTZ R30, R27, R30 ;  /* 0x0000001e1b1e7221 */ /* 0x000fe40000010000 */
[----:B------:R-:W-:-:S04]  /*44a0*/  FADD.FTZ R32, R32, R33 ;  /* 0x0000002120207221 */ /* 0x000fc80000010000 */
[----:B------:R-:W-:Y:S01]  /*44b0*/  FADD.FTZ R31, R31, R32 ;  /* 0x000000201f1f7221 */ /* 0x000fe20000010000 */
[----:B------:R-:W-:-:S03]  /*44c0*/  VIADD R32, R20, 0x4 ;  /* 0x0000000414207836 */ /* 0x000fc60000000000 */
[----:B------:R-:W-:Y:S02]  /*44d0*/  FADD.FTZ R31, R31, R30 ;  /* 0x0000001e1f1f7221 */ /* 0x000fe40000010000 */
[----:B------:R-:W-:Y:S02]  /*44e0*/  ISETP.NE.AND P0, PT, R32, R17, PT ;  /* 0x000000112000720c */ /* 0x000fe40003f05270 */
[----:B------:R-:W-:Y:S01]  /*44f0*/  FADD.FTZ R22, R31, R22 ;  /* 0x000000161f167221 */ /* 0x000fe20000010000 */
[----:B0-----:R-:W-:Y:S02]  /*4500*/  F2FP.BF16.F32.PACK_AB R8, R9, R8 ;  /* 0x000000080908723e */ /* 0x001fe400000010ff */
[----:B------:R-:W-:Y:S02]  /*4510*/  F2FP.BF16.F32.PACK_AB R10, R11, R10 ;  /* 0x0000000a0b0a723e */ /* 0x000fe400000010ff */
[----:B-1----:R-:W-:Y:S02]  /*4520*/  F2FP.BF16.F32.PACK_AB R12, R13, R12 ;  /* 0x0000000c0d0c723e */ /* 0x002fe400000010ff */
[----:B------:R-:W-:-:S04]  /*4530*/  F2FP.BF16.F32.PACK_AB R14, R15, R14 ;  /* 0x0000000e0f0e723e */ /* 0x000fc800000010ff */
[----:B------:R-:W-:Y:S05]  /*4540*/  @P0 BRA `(.L_x_20581) ;  /* 0x00000000007c0947 */ /* 0x000fea0003800000 */
[C---:B------:R-:W-:Y:S02]  /*4550*/  VIADD R9, R21.reuse, 0x20 ;  /* 0x0000002015097836 */ /* 0x040fe40000000000 */
[C---:B------:R-:W-:Y:S02]  /*4560*/  VIADD R11, R21.reuse, 0x21 ;  /* 0x00000021150b7836 */ /* 0x040fe40000000000 */
[----:B------:R-:W-:Y:S01]  /*4570*/  VIADD R13, R21, 0x22 ;  /* 0x00000022150d7836 */ /* 0x000fe20000000000 */
[-C--:B------:R-:W-:Y:S02]  /*4580*/  ISETP.GE.AND P6, PT, R9, R4.reuse, PT ;  /* 0x000000040900720c */ /* 0x080fe40003fc6270 */
[-C--:B------:R-:W-:Y:S01]  /*4590*/  ISETP.GE.AND P0, PT, R11, R4.reuse, PT ;  /* 0x000000040b00720c */ /* 0x080fe20003f06270 */
        /* <DEDUP_REMOVED lines=11> */
[----:B------:R-:W-:Y:S02]  /*4650*/  ISETP.GE.AND P1, PT, R9, R4, PT ;  /* 0x000000040900720c */ /* 0x000fe40003f26270 */
[C---:B------:R-:W-:Y:S02]  /*4660*/  PRMT R9, R24.reuse, 0x7632, R9 ;  /* 0x0000763218097816 */ /* 0x040fe40000000009 */
        /* <DEDUP_REMOVED lines=13> */
.L_x_20581:
[----:B------:R-:W-:Y:S05]  /*4740*/  BSYNC B1 ;  /* 0x0000000000017941 */ /* 0x000fea0003800000 */
.L_x_20580:
        /* <DEDUP_REMOVED lines=25> */
[----:B------:R-:W-:Y:S01]  /*48e0*/  IMAD.X R29, RZ, RZ, R29, P1 ;  /* 0x000000ffff1d7224 */ /* 0x000fe200008e061d */
[----:B------:R-:W-:Y:S01]  /*48f0*/  IADD3 R19, R19, -0x8, RZ ;  /* 0xfffffff813137810 */ /* 0x000fe20007ffe0ff */
[----:B------:R-:W-:Y:S01]  /*4900*/  FADD.FTZ R9, R14, R9 ;  /* 0x000000090e097221 */ /* 0x000fe20000010000 */
[----:B------:R-:W-:-:S04]  /*4910*/  FADD.FTZ R10, R10, R13 ;  /* 0x0000000d0a0a7221 */ /* 0x000fc80000010000 */
[----:B------:R-:W-:-:S04]  /*4920*/  FADD.FTZ R9, R10, R9 ;  /* 0x000000090a097221 */ /* 0x000fc80000010000 */
[----:B------:R-:W-:Y:S01]  /*4930*/  FADD.FTZ R22, R22, R9 ;  /* 0x0000000916167221 */ /* 0x000fe20000010000 */
[----:B------:R-:W-:Y:S06]  /*4940*/  @!P0 BRA `(.L_x_20582) ;  /* 0xfffffff400648947 */ /* 0x000fec000383ffff */
.L_x_20573:
[----:B------:R-:W-:Y:S05]  /*4950*/  BSYNC B0 ;  /* 0x0000000000007941 */ /* 0x000fea0003800000 */
.L_x_20572:
[----:B------:R-:W0:Y:S08]  /*4960*/  S2UR UR5, SR_CgaCtaId ;  /* 0x00000000000579c3 */ /* 0x000e300000008800 */
[----:B------:R-:W-:Y:S01]  /*4970*/  BAR.SYNC.DEFER_BLOCKING 0x0 ;  /* 0x0000000000007b1d */ /* 0x000fe20000010000 */
[----:B------:R-:W-:Y:S01]  /*4980*/  LOP3.LUT R4, R2, 0xffffffc0, RZ, 0xc0, !PT ;  /* 0xffffffc002047812 */ /* 0x000fe200078ec0ff */
[----:B------:R-:W-:Y:S01]  /*4990*/  IMAD R0, R0, 0x20, R3 ;  /* 0x0000002000007824 */ /* 0x000fe200078e0203 */
[----:B------:R-:W-:-:S02]  /*49a0*/  ISETP.GT.AND P1, PT, R2, 0x3f, PT ;  /* 0x0000003f0200780c */ /* 0x000fc40003f24270 */
[----:B------:R-:W-:Y:S01]  /*49b0*/  ISETP.NE.AND P0, PT, R4, 0x40, PT ;  /* 0x000000400400780c */ /* 0x000fe20003f05270 */
[----:B------:R-:W-:Y:S01]  /*49c0*/  UMOV UR4, 0x400 ;  /* 0x0000040000047882 */ /* 0x000fe20000000000 */
[----:B------:R-:W-:Y:S01]  /*49d0*/  ISETP.GT.AND P2, PT, R2, 0x1f, PT ;  /* 0x0000001f0200780c */ /* 0x000fe20003f44270 */
[----:B------:R-:W-:-:S04]  /*49e0*/  UIADD3 UR4, UR4, 0x60, URZ ;  /* 0x0000006004047890 */ /* 0x000fc8000fffe03f */
[----:B0-----:R-:W-:-:S06]  /*49f0*/  ULEA UR4, UR5, UR4, 0x18 ;  /* 0x0000000405047291 */ /* 0x001fcc000f8ec03f */
[----:B------:R-:W-:Y:S02]  /*4a00*/  LEA R5, R0, UR4, 0x2 ;  /* 0x0000000400057c11 */ /* 0x000fe4000f8e10ff */
[C---:B------:R-:W-:Y:S01]  /*4a10*/  LOP3.LUT R0, R2.reuse, 0xffffffe0, RZ, 0xc0, !PT ;  /* 0xffffffe002007812 */ /* 0x040fe200078ec0ff */
[----:B------:R-:W-:Y:S02]  /*4a20*/  VIADD R2, R2, 0x1f ;  /* 0x0000001f02027836 */ /* 0x000fe40000000000 */
[----:B------:R-:W-:Y:S01]  /*4a30*/  @!P0 STS [R5+-0x100], R22 ;  /* 0xffff001605008388 */ /* 0x000fe20000000800 */
[----:B------:R-:W-:Y:S01]  /*4a40*/  BAR.SYNC.DEFER_BLOCKING 0x0 ;  /* 0x0000000000007b1d */ /* 0x000fe20000010000 */
[----:B------:R-:W-:-:S05]  /*4a50*/  ISETP.NE.AND P0, PT, R0, 0x20, PT ;  /* 0x000000200000780c */ /* 0x000fca0003f05270 */
[----:B------:R-:W0:Y:S02]  /*4a60*/  @!P1 LDS R7, [R5] ;  /* 0x0000000005079984 */ /* 0x000e240000000800 */
[----:B0-----:R-:W-:Y:S01]  /*4a70*/  @!P1 FADD.FTZ R22, R22, R7 ;  /* 0x0000000716169221 */ /* 0x001fe20000010000 */
[----:B------:R-:W-:Y:S01]  /*4a80*/  BAR.SYNC.DEFER_BLOCKING 0x0 ;  /* 0x0000000000007b1d */ /* 0x000fe20000010000 */
[----:B------:R-:W-:-:S05]  /*4a90*/  ISETP.GT.U32.AND P1, PT, R2, 0x3e, PT ;  /* 0x0000003e0200780c */ /* 0x000fca0003f24070 */
[----:B------:R0:W-:Y:S02]  /*4aa0*/  @!P0 STS [R5+-0x80], R22 ;  /* 0xffff801605008388 */ /* 0x0001e40000000800 */
[----:B------:R-:W-:Y:S06]  /*4ab0*/  BAR.SYNC.DEFER_BLOCKING 0x0 ;  /* 0x0000000000007b1d */ /* 0x000fec0000010000 */
[----:B------:R0:W1:Y:S02]  /*4ac0*/  @!P2 LDS R7, [R5] ;  /* 0x000000000507a984 */ /* 0x0000640000000800 */
[----:B------:R-:W-:Y:S06]  /*4ad0*/  BAR.SYNC.DEFER_BLOCKING 0x0 ;  /* 0x0000000000007b1d */ /* 0x000fec0000010000 */
[----:B------:R-:W-:Y:S05]  /*4ae0*/  @P1 EXIT ;  /* 0x000000000000194d */ /* 0x000fea0003800000 */
[----:B------:R-:W-:Y:S01]  /*4af0*/  ULDC UR4, c[0x0][0xc] ;  /* 0x0000030000047ab9 */ /* 0x000fe20000000800 */
[----:B------:R-:W2:Y:S01]  /*4b00*/  S2UR UR8, SR_CTAID.Y ;  /* 0x00000000000879c3 */ /* 0x000ea20000002600 */
[----:B0-----:R-:W-:Y:S01]  /*4b10*/  SHF.R.S32.HI R5, RZ, 0x1f, R3 ;  /* 0x0000001fff057819 */ /* 0x001fe20000011403 */
[----:B-1----:R-:W-:-:S05]  /*4b20*/  @!P2 FADD.FTZ R22, R22, R7 ;  /* 0x000000071616a221 */ /* 0x002fca0000010000 */
[----:B------:R-:W-:Y:S01]  /*4b30*/  F2FP.BF16.F32.PACK_AB R22, RZ, R22 ;  /* 0x00000016ff16723e */ /* 0x000fe200000010ff */
[----:B------:R-:W0:Y:S08]  /*4b40*/  S2UR UR9, SR_CTAID.X ;  /* 0x00000000000979c3 */ /* 0x000e300000002500 */
[----:B------:R-:W0:Y:S08]  /*4b50*/  LDC R4, c[0x0][0x14] ;  /* 0x00000500ff047b82 */ /* 0x000e300000000800 */
[----:B------:R-:W1:Y:S01]  /*4b60*/  S2UR UR5, SR_CTAID.Z ;  /* 0x00000000000579c3 */ /* 0x000e620000002700 */
[----:B--2---:R-:W-:Y:S01]  /*4b70*/  UIMAD UR4, UR8, UR4, URZ ;  /* 0x00000004080472a4 */ /* 0x004fe2000f8e023f */
[----:B0-----:R-:W-:-:S05]  /*4b80*/  IMAD R0, R4, UR9, RZ ;  /* 0x0000000904007c24 */ /* 0x001fca000f8e02ff */
[----:B------:R-:W-:Y:S01]  /*4b90*/  SHF.L.U32 R2, R0, 0x5, RZ ;  /* 0x0000000500027819 */ /* 0x000fe200000006ff */
[----:B------:R-:W-:Y:S01]  /*4ba0*/  IMAD R0, R4, UR4, RZ ;  /* 0x0000000404007c24 */ /* 0x000fe2000f8e02ff */
[----:B-1----:R-:W-:-:S03]  /*4bb0*/  USHF.L.U32 UR5, UR5, 0x5, URZ ;  /* 0x0000000505057899 */ /* 0x002fc6000800063f */
[----:B------:R-:W-:Y:S01]  /*4bc0*/  IMAD.SHL.U32 R0, R0, 0x20, RZ ;  /* 0x0000002000007824 */ /* 0x000fe200078e00ff */
        /* <DEDUP_REMOVED lines=11> */
.L_x_20543:
[----:B------:R-:W-:Y:S01]  /*4c80*/  BSSY B1, `(.L_x_20583) ;  /* 0x0000007000017945 */ /* 0x000fe20003800000 */
[----:B------:R-:W-:Y:S01]  /*4c90*/  IMAD.MOV.U32 R9, RZ, RZ, 0x2 ;  /* 0x00000002ff097424 */ /* 0x000fe200078e00ff */
[----:B------:R-:W-:Y:S01]  /*4ca0*/  MOV R11, 0xffffffff ;  /* 0xffffffff000b7802 */ /* 0x000fe20000000f00 */
[----:B------:R-:W-:-:S07]  /*4cb0*/  IMAD.MOV.U32 R10, RZ, RZ, 0x1f ;  /* 0x0000001fff0a7424 */ /* 0x000fce00078e00ff */
[----:B------:R-:W-:Y:S05]  /*4cc0*/  WARPSYNC.COLLECTIVE R11, `(.L_x_20584) ;  /* 0x000000000b087348 */ /* 0x000fea0003c00000 */
[----:B------:R0:W1:Y:S02]  /*4cd0*/  SHFL.BFLY P0, R24, R8, R9, R10 ;  /* 0x0c00000908187389 */ /* 0x000064000000000a */
[----:B01----:R-:W-:Y:S01]  /*4ce0*/  ENDCOLLECTIVE ;  /* 0x000000000000791b */ /* 0x003fe20003800000 */
.L_x_20584:
[----:B------:R-:W-:Y:S05]  /*4cf0*/  BSYNC B1 ;  /* 0x0000000000017941 */ /* 0x000fea0003800000 */
.L_x_20583:
[----:B------:R-:W-:Y:S01]  /*4d00*/  FADD.FTZ R8, R8, R24 ;  /* 0x0000001808087221 */ /* 0x000fe20000010000 */
[----:B------:R-:W-:Y:S02]  /*4d10*/  IMAD.MOV.U32 R9, RZ, RZ, 0x1 ;  /* 0x00000001ff097424 */ /* 0x000fe400078e00ff */
[----:B------:R-:W-:Y:S02]  /*4d20*/  IMAD.MOV.U32 R10, RZ, RZ, 0x1f ;  /* 0x0000001fff0a7424 */ /* 0x000fe400078e00ff */
[----:B------:R-:W-:-:S07]  /*4d30*/  IMAD.MOV.U32 R11, RZ, RZ, -0x1 ;  /* 0xffffffffff0b7424 */ /* 0x000fce00078e00ff */
[----:B------:R-:W-:Y:S05]  /*4d40*/  WARPSYNC.COLLECTIVE R11, `(.L_x_20585) ;  /* 0x000000000b087348 */ /* 0x000fea0003c00000 */
[----:B------:R0:W1:Y:S02]  /*4d50*/  SHFL.BFLY P0, R24, R8, R9, R10 ;  /* 0x0c00000908187389 */ /* 0x000064000000000a */
[----:B01----:R-:W-:Y:S01]  /*4d60*/  ENDCOLLECTIVE ;  /* 0x000000000000791b */ /* 0x003fe20003800000 */
.L_x_20585:
[----:B------:R-:W-:Y:S05]  /*4d70*/  BRA `(.L_x_20586) ;  /* 0xffffffc400587947 */ /* 0x000fea000383ffff */
.L_x_20547:
[----:B------:R-:W-:Y:S01]  /*4d80*/  HFMA2.MMA R9, -RZ, RZ, 0, 1.1920928955078125e-07 ;  /* 0x00000002ff097435 */ /* 0x000fe200000001ff */
[----:B------:R-:W-:Y:S01]  /*4d90*/  BSSY B1, `(.L_x_20587) ;  /* 0x0000006000017945 */ /* 0x000fe20003800000 */
[----:B------:R-:W-:Y:S02]  /*4da0*/  IMAD.MOV.U32 R10, RZ, RZ, 0x1f ;  /* 0x0000001fff0a7424 */ /* 0x000fe400078e00ff */
[----:B------:R-:W-:-:S07]  /*4db0*/  IMAD.MOV.U32 R11, RZ, RZ, -0x1 ;  /* 0xffffffffff0b7424 */ /* 0x000fce00078e00ff */
[----:B------:R-:W-:Y:S05]  /*4dc0*/  WARPSYNC.COLLECTIVE R11, `(.L_x_20588) ;  /* 0x000000000b087348 */ /* 0x000fea0003c00000 */
[----:B------:R0:W1:Y:S02]  /*4dd0*/  SHFL.BFLY P0, R24, R8, R9, R10 ;  /* 0x0c00000908187389 */ /* 0x000064000000000a */
[----:B01----:R-:W-:Y:S01]  /*4de0*/  ENDCOLLECTIVE ;  /* 0x000000000000791b */ /* 0x003fe20003800000 */
.L_x_20588:
[----:B------:R-:W-:Y:S05]  /*4df0*/  BSYNC B1 ;  /* 0x0000000000017941 */ /* 0x000fea0003800000 */
.L_x_20587:
[----:B------:R-:W-:Y:S01]  /*4e00*/  FADD.FTZ R8, R8, R24 ;  /* 0x0000001808087221 */ /* 0x000fe20000010000 */
[----:B------:R-:W-:Y:S01]  /*4e10*/  IMAD.MOV.U32 R9, RZ, RZ, 0x1 ;  /* 0x00000001ff097424 */ /* 0x000fe200078e00ff */
[----:B------:R-:W-:Y:S01]  /*4e20*/  MOV R10, 0x1f ;  /* 0x0000001f000a7802 */ /* 0x000fe20000000f00 */
[----:B------:R-:W-:-:S07]  /*4e30*/  IMAD.MOV.U32 R11, RZ, RZ, -0x1 ;  /* 0xffffffffff0b7424 */ /* 0x000fce00078e00ff */
[----:B------:R-:W-:Y:S05]  /*4e40*/  WARPSYNC.COLLECTIVE R11, `(.L_x_20589) ;  /* 0x000000000b087348 */ /* 0x000fea0003c00000 */
[----:B------:R0:W1:Y:S02]  /*4e50*/  SHFL.BFLY P0, R24, R8, R9, R10 ;  /* 0x0c00000908187389 */ /* 0x000064000000000a */
[----:B01----:R-:W-:Y:S01]  /*4e60*/  ENDCOLLECTIVE ;  /* 0x000000000000791b */ /* 0x003fe20003800000 */
.L_x_20589:
[----:B------:R-:W-:Y:S05]  /*4e70*/  BRA `(.L_x_20590) ;  /* 0xffffffc800cc7947 */ /* 0x000fea000383ffff */
.L_x_20551:
[----:B------:R-:W-:Y:S01]  /*4e80*/  HFMA2.MMA R10, -RZ, RZ, 0, 1.847743988037109375e-06 ;  /* 0x0000001fff0a7435 */ /* 0x000fe200000001ff */
[----:B------:R-:W-:Y:S01]  /*4e90*/  BSSY B0, `(.L_x_20591) ;  /* 0x0000007000007945 */ /* 0x000fe20003800000 */
[----:B------:R-:W-:Y:S02]  /*4ea0*/  IMAD.MOV.U32 R8, RZ, RZ, R0 ;  /* 0x000000ffff087224 */ /* 0x000fe400078e0000 */
[----:B------:R-:W-:Y:S02]  /*4eb0*/  IMAD.MOV.U32 R9, RZ, RZ, 0x10 ;  /* 0x00000010ff097424 */ /* 0x000fe400078e00ff */
[----:B------:R-:W-:-:S07]  /*4ec0*/  IMAD.MOV.U32 R11, RZ, RZ, -0x1 ;  /* 0xffffffffff0b7424 */ /* 0x000fce00078e00ff */
[----:B-----5:R-:W-:Y:S05]  /*4ed0*/  WARPSYNC.COLLECTIVE R11, `(.L_x_20592) ;  /* 0x000000000b087348 */ /* 0x020fea0003c00000 */
[----:B------:R0:W1:Y:S02]  /*4ee0*/  SHFL.BFLY P0, R24, R8, R9, R10 ;  /* 0x0c00000908187389 */ /* 0x000064000000000a */
[----:B01---5:R-:W-:Y:S01]  /*4ef0*/  ENDCOLLECTIVE ;  /* 0x000000000000791b */ /* 0x023fe20003800000 */
.L_x_20592:
[----:B------:R-:W-:Y:S05]  /*4f00*/  BSYNC B0 ;  /* 0x0000000000007941 */ /* 0x000fea0003800000 */
.L_x_20591:
[----:B------:R-:W-:Y:S01]  /*4f10*/  FMNMX.FTZ R8, R24, R0, !PT ;  /* 0x0000000018087209 */ /* 0x000fe20007810000 */
[----:B------:R-:W-:Y:S01]  /*4f20*/  IMAD.MOV.U32 R9, RZ, RZ, 0x8 ;  /* 0x00000008ff097424 */ /* 0x000fe200078e00ff */
[----:B------:R-:W-:Y:S01]  /*4f30*/  MOV R11, 0xffffffff ;  /* 0xffffffff000b7802 */ /* 0x000fe20000000f00 */
[----:B------:R-:W-:-:S07]  /*4f40*/  IMAD.MOV.U32 R10, RZ, RZ, 0x1f ;  /* 0x0000001fff0a7424 */ /* 0x000fce00078e00ff */
[----:B------:R-:W-:Y:S05]  /*4f50*/  WARPSYNC.COLLECTIVE R11, `(.L_x_20593) ;  /* 0x000000000b087348 */ /* 0x000fea0003c00000 */
[----:B------:R0:W1:Y:S02]  /*4f60*/  SHFL.BFLY P0, R24, R8, R9, R10 ;  /* 0x0c00000908187389 */ /* 0x000064000000000a */
[----:B01----:R-:W-:Y:S01]  /*4f70*/  ENDCOLLECTIVE ;  /* 0x000000000000791b */ /* 0x003fe20003800000 */
.L_x_20593:
[----:B------:R-:W-:Y:S01]  /*4f80*/  IMAD.MOV.U32 R9, RZ, RZ, 0x4 ;  /* 0x00000004ff097424 */ /* 0x000fe200078e00ff */
[----:B------:R-:W-:-:S05]  /*4f90*/  FMNMX.FTZ R7, R8, R24, !PT ;  /* 0x0000001808077209 */ /* 0x000fca0007810000 */
[----:B------:R-:W-:-:S07]  /*4fa0*/  IMAD.MOV.U32 R8, RZ, RZ, R7 ;  /* 0x000000ffff087224 */ /* 0x000fce00078e0007 */
[----:B------:R-:W-:Y:S05]  /*4fb0*/  WARPSYNC.COLLECTIVE R11, `(.L_x_20594) ;  /* 0x000000000b087348 */ /* 0x000fea0003c00000 */
[----:B------:R0:W1:Y:S02]  /*4fc0*/  SHFL.BFLY P0, R24, R8, R9, R10 ;  /* 0x0c00000908187389 */ /* 0x000064000000000a */
[----:B01----:R-:W-:Y:S01]  /*4fd0*/  ENDCOLLECTIVE ;  /* 0x000000000000791b */ /* 0x003fe20003800000 */
.L_x_20594:
[----:B------:R-:W-:Y:S05]  /*4fe0*/  BRA `(.L_x_20595) ;  /* 0xffffffc800f87947 */ /* 0x000fea000383ffff */
.L_x_20596:
        /* <DEDUP_REMOVED lines=9> */
.L_x_28394:


//--------------------- .text._ZN4vllm25paged_attention_v1_kernelI13__nv_bfloat16S1_Li256ELi8ELi128ELNS_18Fp8KVCacheDataTypeE0ELb1EEEvPT_PKS3_PKT0_S9_ifPKiSB_iPKfiiiSD_SD_iiiii --------------------------
	.section	.text._ZN4vllm25paged_attention_v1_kernelI13__nv_bfloat16S1_Li256ELi8ELi128ELNS_18Fp8KVCacheDataTypeE0ELb1EEEvPT_PKS3_PKT0_S9_ifPKiSB_iPKfiiiSD_SD_iiiii,"ax",@progbits
	.align	128
        .global         _ZN4vllm25paged_attention_v1_kernelI13__nv_bfloat16S1_Li256ELi8ELi128ELNS_18Fp8KVCacheDataTypeE0ELb1EEEvPT_PKS3_PKT0_S9_ifPKiSB_iPKfiiiSD_SD_iiiii
        .type           _ZN4vllm25paged_attention_v1_kernelI13__nv_bfloat16S1_Li256ELi8ELi128ELNS_18Fp8KVCacheDataTypeE0ELb1EEEvPT_PKS3_PKT0_S9_ifPKiSB_iPKfiiiSD_SD_iiiii,@function
        .size           _ZN4vllm25paged_attention_v1_kernelI13__nv_bfloat16S1_Li256ELi8ELi128ELNS_18Fp8KVCacheDataTypeE0ELb1EEEvPT_PKS3_PKT0_S9_ifPKiSB_iPKfiiiSD_SD_iiiii,(.L_x_28395 - _ZN4vllm25paged_attention_v1_kernelI13__nv_bfloat16S1_Li256ELi8ELi128ELNS_18Fp8KVCacheDataTypeE0ELb1EEEvPT_PKS3_PKT0_S9_ifPKiSB_iPKfiiiSD_SD_iiiii)
        .other          _ZN4vllm25paged_attention_v1_kernelI13__nv_bfloat16S1_Li256ELi8ELi128ELNS_18Fp8KVCacheDataTypeE0ELb1EEEvPT_PKS3_PKT0_S9_ifPKiSB_iPKfiiiSD_SD_iiiii,@"STO_CUDA_ENTRY STV_DEFAULT"
_ZN4vllm25paged_attention_v1_kernelI13__nv_bfloat16S1_Li256ELi8ELi128ELNS_18Fp8KVCacheDataTypeE0ELb1EEEvPT_PKS3_PKT0_S9_ifPKiSB_iPKfiiiSD_SD_iiiii:
.text._ZN4vllm25paged_attention_v1_kernelI13__nv_bfloat16S1_Li256ELi8ELi128ELNS_18Fp8KVCacheDataTypeE0ELb1EEEvPT_PKS3_PKT0_S9_ifPKiSB_iPKfiiiSD_SD_iiiii:
[----:B------:R-:W-:Y:S08]  /*0000*/  LDC R1, c[0x0][0x28] ;  /* 0x00000a00ff017b82 */ /* 0x000ff00000000800 */
[----:B------:R-:W0:Y:S01]  /*0010*/  LDC R24, c[0x0][0x230] ;  /* 0x00008c00ff187b82 */ /* 0x000e220000000800 */
[----:B------:R-:W1:Y:S01]  /*0020*/  S2R R9, SR_CTAID.Y ;  /* 0x0000000000097919 */ /* 0x000e620000002600 */
[----:B------:R-:W-:Y:S01]  /*0030*/  ULDC.64 UR10, c[0x0][0x208] ;  /* 0x00008200000a7ab9 */ /* 0x000fe20000000a00 */
[----:B------:R-:W-:Y:S01]  /*0040*/  IMAD.MOV.U32 R131, RZ, RZ, RZ ;  /* 0x000000ffff837224 */ /* 0x000fe200078e00ff */
[----:B------:R-:W2:Y:S04]  /*0050*/  S2R R13, SR_CTAID.X ;  /* 0x00000000000d7919 */ /* 0x000ea80000002500 */
[----:B------:R-:W3:Y:S01]  /*0060*/  LDC.64 R2, c[0x0][0x250] ;  /* 0x00009400ff027b82 */ /* 0x000ee20000000a00 */
[----:B0-----:R-:W-:-:S04]  /*0070*/  IABS R15, R24 ;  /* 0x00000018000f7213 */ /* 0x001fc80000000000 */
[----:B------:R-:W0:Y:S01]  /*0080*/  I2F.RP R0, R15 ;  /* 0x0000000f00007306 */ /* 0x000e220000209400 */
[----:B---3--:R-:W-:-:S04]  /*0090*/  ISETP.NE.U32.AND P0, PT, R2, RZ, PT ;  /* 0x000000ff0200720c */ /* 0x008fc80003f05070 */
[----:B------:R-:W-:Y:S02]  /*00a0*/  ISETP.NE.AND.EX P0, PT, R3, RZ, PT, P0 ;  /* 0x000000ff0300720c */ /* 0x000fe40003f05300 */
[----:B------:R-:W1:Y:S01]  /*00b0*/  LDC.64 R2, c[0x0][0x240] ;  /* 0x00009000ff027b82 */ /* 0x000e620000000a00 */
[----:B0-----:R-:W0:Y:S07]  /*00c0*/  MUFU.RCP R0, R0 ;  /* 0x0000000000007308 */ /* 0x001e2e0000001000 */
[----:B------:R-:W3:Y:S08]  /*00d0*/  LDC R11, c[0x0][0xc] ;  /* 0x00000300ff0b7b82 */ /* 0x000ef00000000800 */
[----:B------:R-:W2:Y:S01]  /*00e0*/  @P0 LDC.64 R4, c[0x0][0x250] ;  /* 0x00009400ff040b82 */ /* 0x000ea20000000a00 */
[----:B0-----:R-:W-:-:S02]  /*00f0*/  VIADD R6, R0, 0xffffffe ;  /* 0x0ffffffe00067836 */ /* 0x001fc40000000000 */
[----:B-1----:R-:W-:Y:S02]  /*0100*/  IMAD.WIDE R2, R9, 0x4, R2 ;  /* 0x0000000409027825 */ /* 0x002fe400078e0202 */
[----:B------:R0:W1:Y:S03]  /*0110*/  F2I.FTZ.U32.TRUNC.NTZ R7, R6 ;  /* 0x0000000600077305 */ /* 0x000066000021f000 */
[----:B------:R3:W5:Y:S01]  /*0120*/  LDG.E.CONSTANT R130, desc[UR10][R2.64] ;  /* 0x0000000a02827981 */ /* 0x000762000c1e9900 */
[----:B0-----:R-:W-:Y:S02]  /*0130*/  IMAD.MOV.U32 R6, RZ, RZ, RZ ;  /* 0x000000ffff067224 */ /* 0x001fe400078e00ff */
[----:B--2---:R-:W-:-:S04]  /*0140*/  @P0 IMAD.WIDE R4, R13, 0x4, R4 ;  /* 0x000000040d040825 */ /* 0x004fc800078e0204 */
[----:B-1----:R-:W-:Y:S01]  /*0150*/  IMAD.MOV R8, RZ, RZ, -R7 ;  /* 0x000000ffff087224 */ /* 0x002fe200078e0a07 */
[----:B---3--:R-:W-:Y:S01]  /*0160*/  IABS R2, R11 ;  /* 0x0000000b00027213 */ /* 0x008fe20000000000 */
[----:B------:R0:W5:Y:S02]  /*0170*/  @P0 LDG.E.CONSTANT R131, desc[UR10][R4.64] ;  /* 0x0000000a04830981 */ /* 0x000164000c1e9900 */
        /* <DEDUP_REMOVED lines=50> */
[----:B------:R-:W-:Y:S06]  /*04a0*/  @P0 BRA `(.L_x_20598) ;  /* 0x0000000400200947 */ /* 0x000fec0003800000 */
[----:B------:R-:W-:Y:S01]  /*04b0*/  VIMNMX R3, RZ, R0, !PT ;  /* 0x00000000ff037248 */ /* 0x000fe20007fe0100 */
        /* <DEDUP_REMOVED lines=25> */
[----:B------:R-:W-:-:S05]  /*0650*/  LEA R3, R129, UR4, 0x7 ;  /* 0x0000000481037c11 */ /* 0x000fca000f8e38ff */
[----:B------:R-:W-:-:S07]  /*0660*/  IMAD R7, R0, 0x4, R3 ;  /* 0x0000000400077824 */ /* 0x000fce00078e0203 */
.L_x_20601:
        /* <DEDUP_REMOVED lines=11> */
.L_x_20600:
[----:B------:R-:W-:Y:S05]  /*0720*/  BSYNC B1 ;  /* 0x0000000000017941 */ /* 0x000fea0003800000 */
.L_x_20599:
        /* <DEDUP_REMOVED lines=11> */
[----:B------:R-:W-:Y:S01]  /*07e0*/  IMAD R2, R8, 0x4, R5 ;  /* 0x0000000408027824 */ /* 0x000fe200078e0205 */
[----:B------:R-:W-:Y:S01]  /*07f0*/  LEA.HI.X R14, R4, R17, R10, 0x1, P0 ;  /* 0x00000011040e7211 */ /* 0x000fe200000f0c0a */
[----:B------:R-:W-:Y:S02]  /*0800*/  VIADD R4, R8, 0xffffff80 ;  /* 0xffffff8008047836 */ /* 0x000fe40000000000 */
[----:B------:R-:W-:-:S07]  /*0810*/  VIADD R5, R2, 0x100 ;  /* 0x0000010002057836 */ /* 0x000fce0000000000 */
.L_x_20602:
        /* <DEDUP_REMOVED lines=17> */
.L_x_20598:
[----:B------:R-:W-:Y:S05]  /*0930*/  BSYNC B0 ;  /* 0x0000000000007941 */ /* 0x000fea0003800000 */
.L_x_20597:
        /* <DEDUP_REMOVED lines=10> */
[----:B------:R-:W-:Y:S01]  /*09e0*/  ULDC.64 UR8, c[0x0][0x220] ;  /* 0x0000880000087ab9 */ /* 0x000fe20000000a00 */
        /* <DEDUP_REMOVED lines=9> */
[----:B------:R-:W-:Y:S02]  /*0a80*/  @!P3 IMAD R24, R24, UR4, R29 ;  /* 0x000000041818bc24 */ /* 0x000fe4000f8e021d */
        /* <DEDUP_REMOVED lines=10> */
[----:B------:R-:W-:Y:S02]  /*0b30*/  VIADD R2, R130, 0x7 ;  /* 0x0000000782027836 */ /* 0x000fe40000000000 */
[----:B------:R-:W-:-:S04]  /*0b40*/  IMAD.HI.U32 R26, R27, R3, RZ ;  /* 0x000000031b1a7227 */ /* 0x000fc800078e00ff */
[----:B------:R-:W-:-:S04]  /*0b50*/  IMAD.MOV R5, RZ, RZ, -R26 ;  /* 0x000000ffff057224 */ /* 0x000fc800078e0a1a */
[----:B------:R-:W-:Y:S02]  /*0b60*/  IMAD R3, R28, R5, R3 ;  /* 0x000000051c037224 */ /* 0x000fe400078e0203 */
[----:B------:R-:W-:-:S03]  /*0b70*/  @!P3 IMAD.MOV R5, RZ, RZ, -R15 ;  /* 0x000000ffff05b224 */ /* 0x000fc600078e0a0f */
[----:B------:R-:W-:Y:S01]  /*0b80*/  ISETP.GT.U32.AND P1, PT, R28, R3, PT ;  /* 0x000000031c00720c */ /* 0x000fe20003f24070 */
[----:B------:R-:W-:-:S12]  /*0b90*/  @!P3 IMAD R24, R24, R5, RZ ;  /* 0x000000051818b224 */ /* 0x000fd800078e02ff */
[----:B------:R-:W-:Y:S02]  /*0ba0*/  @!P1 IMAD.IADD R3, R3, 0x1, -R28 ;  /* 0x0000000103039824 */ /* 0x000fe400078e0a1c */
[----:B------:R-:W-:Y:S01]  /*0bb0*/  @!P1 VIADD R26, R26, 0x1 ;  /* 0x000000011a1a9836 */ /* 0x000fe20000000000 */
[----:B------:R-:W-:Y:S02]  /*0bc0*/  ISETP.NE.AND P1, PT, R7, RZ, PT ;  /* 0x000000ff0700720c */ /* 0x000fe40003f25270 */
[----:B------:R-:W-:Y:S02]  /*0bd0*/  ISETP.GE.U32.AND P0, PT, R3, R28, PT ;  /* 0x0000001c0300720c */ /* 0x000fe40003f06070 */
[----:B------:R-:W-:-:S04]  /*0be0*/  SHF.R.S32.HI R3, RZ, 0x1f, R2 ;  /* 0x0000001fff037819 */ /* 0x000fc80000011402 */
[----:B------:R-:W-:Y:S01]  /*0bf0*/  LEA.HI R3, R3, R2, RZ, 0x3 ;  /* 0x0000000203037211 */ /* 0x000fe200078f18ff */
[----:B------:R-:W-:Y:S01]  /*0c00*/  @P3 IMAD R2, R11, UR4, R13 ;  /* 0x000000040b023c24 */ /* 0x000fe2000f8e020d */
[----:B------:R-:W-:Y:S02]  /*0c10*/  ULDC UR4, c[0x0][0x248] ;  /* 0x0000920000047ab9 */ /* 0x000fe40000000800 */
[----:B------:R-:W-:Y:S01]  /*0c20*/  SHF.R.S32.HI R3, RZ, 0x3, R3 ;  /* 0x00000003ff037819 */ /* 0x000fe20000011403 */
[----:B------:R-:W-:Y:S02]  /*0c30*/  IMAD R128, R9, UR4, RZ ;  /* 0x0000000409807c24 */ /* 0x000fe4000f8e02ff */
[----:B------:R-:W-:Y:S01]  /*0c40*/  @P0 VIADD R26, R26, 0x1 ;  /* 0x000000011a1a0836 */ /* 0x000fe20000000000 */
[----:B------:R-:W-:Y:S01]  /*0c50*/  ISETP.GE.AND P0, PT, R136, R3, PT ;  /* 0x000000038800720c */ /* 0x000fe20003f06270 */
[----:B------:R-:W-:Y:S01]  /*0c60*/  @P3 IMAD R24, R2, R15, RZ ;  /* 0x0000000f02183224 */ /* 0x000fe200078e02ff */
[----:B------:R-:W-:Y:S01]  /*0c70*/  SHF.R.S32.HI R25, RZ, 0x1f, R128 ;  /* 0x0000001fff197819 */ /* 0x000fe20000011480 */
[----:B------:R-:W-:Y:S01]  /*0c80*/  @!P2 IMAD.MOV R26, RZ, RZ, -R26 ;  /* 0x000000ffff1aa224 */ /* 0x000fe200078e0a1a */
[----:B------:R-:W-:Y:S01]  /*0c90*/  @!P1 LOP3.LUT R26, RZ, R7, RZ, 0x33, !PT ;  /* 0x00000007ff1a9212 */ /* 0x000fe200078e33ff */
[----:B------:R-:W-:-:S08]  /*0ca0*/  VIADD R24, R24, 0x1 ;  /* 0x0000000118187836 */ /* 0x000fd00000000000 */
[----:B------:R-:W-:Y:S05]  /*0cb0*/  @P0 BRA `(.L_x_20604) ;  /* 0x0000005c00980947 */ /* 0x000fea0003800000 */
[C---:B------:R-:W-:Y:S01]  /*0cc0*/  VIADD R2, R129.reuse, 0x8 ;  /* 0x0000000881027836 */ /* 0x040fe20000000000 */
[----:B------:R-:W0:Y:S01]  /*0cd0*/  LDC R52, c[0x0][0x25c] ;  /* 0x00009700ff347b82 */ /* 0x000e220000000800 */
[C---:B------:R-:W-:Y:S01]  /*0ce0*/  VIADD R3, R129.reuse, 0xc ;  /* 0x0000000c81037836 */ /* 0x040fe20000000000 */
[----:B------:R-:W-:Y:S01]  /*0cf0*/  ULDC UR4, c[0x0][0x260] ;  /* 0x0000980000047ab9 */ /* 0x000fe20000000800 */
[----:B------:R-:W-:Y:S02]  /*0d00*/  IMAD.SHL.U32 R2, R2, 0x2, RZ ;  /* 0x0000000202027824 */ /* 0x000fe400078e00ff */
[----:B------:R-:W-:Y:S02]  /*0d10*/  VIADD R4, R129, 0x10 ;  /* 0x0000001081047836 */ /* 0x000fe40000000000 */
[----:B------:R-:W-:Y:S01]  /*0d20*/  IMAD.SHL.U32 R123, R3, 0x2, RZ ;  /* 0x00000002037b7824 */ /* 0x000fe200078e00ff */
[----:B------:R-:W-:Y:S01]  /*0d30*/  SHF.R.S32.HI R5, RZ, 0x1f, R2 ;  /* 0x0000001fff057819 */ /* 0x000fe20000011402 */
[----:B------:R-:W-:Y:S01]  /*0d40*/  IMAD.SHL.U32 R122, R4, 0x2, RZ ;  /* 0x00000002047a7824 */ /* 0x000fe200078e00ff */
[----:B------:R-:W-:Y:S01]  /*0d50*/  SHF.R.S32.HI R3, RZ, 0x1f, R0 ;  /* 0x0000001fff037819 */ /* 0x000fe20000011400 */
[----:B------:R-:W-:Y:S01]  /*0d60*/  VIADD R6, R129, 0x20 ;  /* 0x0000002081067836 */ /* 0x000fe20000000000 */
[----:B------:R-:W-:Y:S01]  /*0d70*/  SHF.R.S32.HI R4, RZ, 0x1f, R123 ;  /* 0x0000001fff047819 */ /* 0x000fe2000001147b */
[----:B------:R-:W1:Y:S01]  /*0d80*/  S2UR UR5, SR_CgaCtaId ;  /* 0x00000000000579c3 */ /* 0x000e620000008800 */
[----:B------:R-:W-:-:S02]  /*0d90*/  LEA.HI R5, R5, R2, RZ, 0x3 ;  /* 0x0000000205057211 */ /* 0x000fc400078f18ff */
[----:B------:R-:W-:Y:S02]  /*0da0*/  LEA.HI R4, R4, R123, RZ, 0x3 ;  /* 0x0000007b04047211 */ /* 0x000fe400078f18ff */
[----:B------:R-:W-:Y:S02]  /*0db0*/  LOP3.LUT R5, R5, 0xfffffff8, RZ, 0xc0, !PT ;  /* 0xfffffff805057812 */ /* 0x000fe400078ec0ff */
[----:B------:R-:W-:Y:S02]  /*0dc0*/  LEA.HI R3, R3, R0, RZ, 0x3 ;  /* 0x0000000003037211 */ /* 0x000fe400078f18ff */
[----:B------:R-:W-:Y:S01]  /*0dd0*/  LOP3.LUT R4, R4, 0xfffffff8, RZ, 0xc0, !PT ;  /* 0xfffffff804047812 */ /* 0x000fe200078ec0ff */
[----:B------:R-:W-:Y:S01]  /*0de0*/  IMAD.IADD R124, R2, 0x1, -R5 ;  /* 0x00000001027c7824 */ /* 0x000fe200078e0a05 */
[----:B------:R-:W-:Y:S01]  /*0df0*/  LOP3.LUT R3, R3, 0xfffffff8, RZ, 0xc0, !PT ;  /* 0xfffffff803037812 */ /* 0x000fe200078ec0ff */
[----:B------:R-:W-:Y:S01]  /*0e00*/  VIADD R2, R129, 0x18 ;  /* 0x0000001881027836 */ /* 0x000fe20000000000 */
        /* <DEDUP_REMOVED lines=26> */
[----:B------:R-:W-:Y:S01]  /*0fb0*/  IMAD.SHL.U32 R31, R31, 0x10, RZ ;  /* 0x000000101f1f7824 */ /* 0x000fe200078e00ff */
[----:B------:R-:W-:Y:S02]  /*0fc0*/  LOP3.LUT R3, R3, 0xfffffff8, RZ, 0xc0, !PT ;  /* 0xfffffff803037812 */ /* 0x000fe400078ec0ff */
[----:B------:R-:W-:Y:S02]  /*0fd0*/  LEA.HI R7, R7, R4, RZ, 0x3 ;  /* 0x0000000407077211 */ /* 0x000fe400078f18ff */
[----:B------:R-:W-:Y:S01]  /*0fe0*/  LOP3.LUT R5, R5, 0xfffffff8, RZ, 0xc0, !PT ;  /* 0xfffffff805057812 */ /* 0x000fe200078ec0ff */
[----:B------:R-:W-:Y:S01]  /*0ff0*/  IMAD.IADD R121, R0, 0x1, -R3 ;  /* 0x0000000100797824 */ /* 0x000fe200078e0a03 */
[----:B------:R-:W-:Y:S01]  /*1000*/  SHF.R.S32.HI R9, RZ, 0x1f, R6 ;  /* 0x0000001fff097819 */ /* 0x000fe20000011406 */
[----:B------:R-:W-:Y:S01]  /*1010*/  VIADD R0, R129, 0x24 ;  /* 0x0000002481007836 */ /* 0x000fe20000000000 */
        /* <DEDUP_REMOVED lines=29> */
[----:B------:R-:W-:Y:S02]  /*11f0*/  LEA.HI R5, R5, R2, RZ, 0x3 ;  /* 0x0000000205057211 */ /* 0x000fe400078f18ff */
        /* <DEDUP_REMOVED lines=9> */
[C---:B------:R-:W-:Y:S01]  /*1290*/  VIADD R2, R129.reuse, 0x38 ;  /* 0x0000003881027836 */ /* 0x040fe20000000000 */
        /* <DEDUP_REMOVED lines=137> */
[----:B------:R-:W-:Y:S01]  /*1b30*/  SHF.R.S32.HI R5, RZ, 0x1f, R2 ;  /* 0x0000001fff057819 */ /* 0x000fe20000011402 */
[----:B------:R-:W-:Y:S01]  /*1b40*/  VIADD R0, R129, 0x74 ;  /* 0x0000007481007836 */ /* 0x000fe20000000000 */
[----:B------:R-:W-:Y:S02]  /*1b50*/  LOP3.LUT R7, R7, 0xfffffff8, RZ, 0xc0, !PT ;  /* 0xfffffff807077812 */ /* 0x000fe400078ec0ff */
[----:B------:R-:W-:-:S02]  /*1b60*/  LOP3.LUT R3, R9, 0xfffffff8, RZ, 0xc0, !PT ;  /* 0xfffffff809037812 */ /* 0x000fc400078ec0ff */
[----:B------:R-:W-:Y:S01]  /*1b70*/  LEA.HI R5, R5, R2, RZ, 0x3 ;  /* 0x0000000205057211 */ /* 0x000fe200078f18ff */
[----:B------:R-:W-:Y:S01]  /*1b80*/  IMAD.IADD R8, R4, 0x1, -R7 ;  /* 0x0000000104087824 */ /* 0x000fe200078e0a07 */
[----:B------:R-:W-:Y:S01]  /*1b90*/  LOP3.LUT R114, R32, 0xffffffc0, RZ, 0xc0, !PT ;  /* 0xffffffc020727812 */ /* 0x000fe200078ec0ff */
[----:B------:R-:W-:Y:S01]  /*1ba0*/  IMAD.IADD R7, R6, 0x1, -R3 ;  /* 0x0000000106077824 */ /* 0x000fe200078e0a03 */
[----:B------:R-:W-:Y:S01]  /*1bb0*/  LOP3.LUT R5, R5, 0xfffffff8, RZ, 0xc0, !PT ;  /* 0xfffffff805057812 */ /* 0x000fe200078ec0ff */
[----:B------:R-:W-:Y:S01]  /*1bc0*/  VIADD R4, R129, 0x7c ;  /* 0x0000007c81047836 */ /* 0x000fe20000000000 */
[----:B------:R-:W-:Y:S01]  /*1bd0*/  SHF.R.S32.HI R3, RZ, 0x1f, R0 ;  /* 0x0000001fff037819 */ /* 0x000fe20000011400 */
[----:B------:R-:W-:Y:S01]  /*1be0*/  IMAD.SHL.U32 R6, R0, 0x2, RZ ;  /* 0x0000000200067824 */ /* 0x000fe200078e00ff */
[----:B------:R-:W-:Y:S01]  /*1bf0*/  LOP3.LUT R112, R33, 0xffffffc0, RZ, 0xc0, !PT ;  /* 0xffffffc021707812 */ /* 0x000fe200078ec0ff */
[----:B------:R-:W-:Y:S01]  /*1c00*/  IMAD.IADD R9, R2, 0x1, -R5 ;  /* 0x0000000102097824 */ /* 0x000fe200078e0a05 */
[----:B------:R-:W-:Y:S01]  /*1c10*/  LEA.HI R55, R3, R0, RZ, 0x2 ;  /* 0x0000000003377211 */ /* 0x000fe200078f10ff */
[----:B------:R-:W-:Y:S01]  /*1c20*/  VIADD R2, R129, 0x78 ;  /* 0x0000007881027836 */ /* 0x000fe20000000000 */
[----:B------:R-:W-:Y:S01]  /*1c30*/  SHF.R.S32.HI R3, RZ, 0x1f, R4 ;  /* 0x0000001fff037819 */ /* 0x000fe20000011404 */
[----:B------:R-:W-:Y:S01]  /*1c40*/  IMAD R0, R29, UR4, RZ ;  /* 0x000000041d007c24 */ /* 0x000fe2000f8e02ff */
[----:B------:R-:W-:Y:S01]  /*1c50*/  UMOV UR4, 0x400 ;  /* 0x0000040000047882 */ /* 0x000fe20000000000 */
[----:B------:R-:W-:Y:S01]  /*1c60*/  IMAD.SHL.U32 R55, R55, 0x10, RZ ;  /* 0x0000001037377824 */ /* 0x000fe200078e00ff */
[----:B------:R-:W-:Y:S01]  /*1c70*/  LEA.HI R57, R3, R4, RZ, 0x2 ;  /* 0x0000000403397211 */ /* 0x000fe200078f10ff */
[----:B------:R-:W-:Y:S01]  /*1c80*/  IMAD.SHL.U32 R4, R4, 0x2, RZ ;  /* 0x0000000204047824 */ /* 0x000fe200078e00ff */
[----:B------:R-:W-:Y:S01]  /*1c90*/  SHF.R.S32.HI R5, RZ, 0x1f, R2 ;  /* 0x0000001fff057819 */ /* 0x000fe20000011402 */
[----:B-1----:R-:W-:Y:S01]  /*1ca0*/  ULEA UR4, UR5, UR4, 0x18 ;  /* 0x0000000405047291 */ /* 0x002fe2000f8ec03f */
        /* <DEDUP_REMOVED lines=8> */
[----:B------:R-:W-:-:S02]  /*1d30*/  LOP3.LUT R3, R3, 0xfffffff8, RZ, 0xc0, !PT ;  /* 0xfffffff803037812 */ /* 0x000fc400078ec0ff */
[----:B------:R-:W-:Y:S02]  /*1d40*/  SHF.R.S32.HI R5, RZ, 0x1f, R2 ;  /* 0x0000001fff057819 */ /* 0x000fe40000011402 */
[----:B------:R-:W-:Y:S01]  /*1d50*/  IADD3 R132, P0, R0, R133, RZ ;  /* 0x0000008500847210 */ /* 0x000fe20007f1e0ff */
[----:B------:R-:W-:Y:S01]  /*1d60*/  IMAD.IADD R6, R6, 0x1, -R3 ;  /* 0x0000000106067824 */ /* 0x000fe200078e0a03 */
[----:B------:R-:W-:Y:S02]  /*1d70*/  LEA.HI R5, R5, R2, RZ, 0x3 ;  /* 0x0000000205057211 */ /* 0x000fe400078f18ff */
[----:B------:R-:W-:Y:S02]  /*1d80*/  SHF.R.S32.HI R3, RZ, 0x1f, R133 ;  /* 0x0000001fff037819 */ /* 0x000fe40000011485 */
[----:B------:R-:W-:Y:S02]  /*1d90*/  LEA.HI R51, R51, R4, RZ, 0x3 ;  /* 0x0000000433337211 */ /* 0x000fe400078f18ff */
[----:B------:R-:W-:-:S02]  /*1da0*/  LOP3.LUT R5, R5, 0xfffffff8, RZ, 0xc0, !PT ;  /* 0xfffffff805057812 */ /* 0x000fc400078ec0ff */
[----:B------:R-:W-:Y:S01]  /*1db0*/  LEA.HI.X.SX32 R133, R0, R3, 0x1, P0 ;  /* 0x0000000300857211 */ /* 0x000fe200000f0eff */
[----:B------:R-:W-:Y:S01]  /*1dc0*/  VIADD R3, R26, -UR5 ;  /* 0x800000051a037c36 */ /* 0x000fe20008000000 */
[----:B------:R-:W-:Y:S01]  /*1dd0*/  LOP3.LUT R51, R51, 0xfffffff8, RZ, 0xc0, !PT ;  /* 0xfffffff833337812 */ /* 0x000fe200078ec0ff */
[----:B------:R-:W-:Y:S01]  /*1de0*/  IMAD.IADD R5, R2, 0x1, -R5 ;  /* 0x0000000102057824 */ /* 0x000fe200078e0a05 */
[----:B------:R-:W-:Y:S02]  /*1df0*/  FSETP.NEU.FTZ.AND P0, PT, R131, RZ, PT ;  /* 0x000000ff8300720b */ /* 0x000fe40003f1d000 */
[----:B0-----:R-:W-:Y:S01]  /*1e00*/  SHF.R.S32.HI R2, RZ, 0x1f, R52 ;  /* 0x0000001fff027819 */ /* 0x001fe20000011434 */
[----:B------:R-:W-:Y:S01]  /*1e10*/  IMAD.IADD R4, R4, 0x1, -R51 ;  /* 0x0000000104047824 */ /* 0x000fe200078e0a33 */
[----:B------:R-:W-:Y:S01]  /*1e20*/  LOP3.LUT R110, R34, 0xffffffc0, RZ, 0xc0, !PT ;  /* 0xffffffc0226e7812 */ /* 0x000fe200078ec0ff */
[----:B------:R-:W-:Y:S01]  /*1e30*/  IMAD.SHL.U32 R51, R48, 0x10, RZ ;  /* 0x0000001030337824 */ /* 0x000fe200078e00ff */
[----:B------:R-:W-:Y:S01]  /*1e40*/  LOP3.LUT R30, R35, 0xffffffc0, RZ, 0xc0, !PT ;  /* 0xffffffc0231e7812 */ /* 0x000fe200078ec0ff */
[----:B------:R-:W-:Y:S01]  /*1e50*/  IMAD.SHL.U32 R52, R49, 0x10, RZ ;  /* 0x0000001031347824 */ /* 0x000fe200078e00ff */
        /* <DEDUP_REMOVED lines=75> */
.L_x_20610:
        /* <DEDUP_REMOVED lines=35> */
[----:B------:R-:W-:Y:S02]  /*2540*/  IMAD R40, R45, R40, R41 ;  /* 0x000000282d287224 */ /* 0x000fe400078e0229 */
[----:B------:R-:W-:-:S03]  /*2550*/  VIADD R41, R129, 0x14 ;  /* 0x0000001481297836 */ /* 0x000fc60000000000 */
[----:B------:R-:W-:Y:S02]  /*2560*/  ISETP.GT.U32.AND P0, PT, R45, R40, PT ;  /* 0x000000282d00720c */ /* 0x000fe40003f04070 */
[----:B------:R-:W-:-:S04]  /*2570*/  SHF.R.S32.HI R42, RZ, 0x1f, R41 ;  /* 0x0000001fff2a7819 */ /* 0x000fc80000011429 */
[----:B------:R-:W-:-:S05]  /*2580*/  LEA.HI R42, R42, R41, RZ, 0x2 ;  /* 0x000000292a2a7211 */ /* 0x000fca00078f10ff */
[----:B------:R-:W-:Y:S02]  /*2590*/  IMAD.SHL.U32 R42, R42, 0x10, RZ ;  /* 0x000000102a2a7824 */ /* 0x000fe400078e00ff */
[----:B------:R-:W-:Y:S01]  /*25a0*/  @!P0 IMAD.IADD R40, R40, 0x1, -R45 ;  /* 0x0000000128288824 */ /* 0x000fe200078e0a2d */
[----:B------:R-:W-:Y:S02]  /*25b0*/  ISETP.NE.AND P0, PT, R131, RZ, PT ;  /* 0x000000ff8300720c */ /* 0x000fe40003f05270 */
[----:B------:R-:W-:Y:S02]  /*25c0*/  LOP3.LUT R46, R42, 0xffffffc0, RZ, 0xc0, !PT ;  /* 0xffffffc02a2e7812 */ /* 0x000fe400078ec0ff */
        /* <DEDUP_REMOVED lines=13> */
[----:B------:R-:W-:Y:S02]  /*26a0*/  VIADD R131, R129, 0x8 ;  /* 0x0000000881837836 */ /* 0x000fe40000000000 */
[----:B------:R-:W-:Y:S01]  /*26b0*/  IMAD.SHL.U32 R45, R42, 0x2, RZ ;  /* 0x000000022a2d7824 */ /* 0x000fe200078e00ff */
[----:B------:R-:W-:Y:S02]  /*26c0*/  SHF.R.S32.HI R43, RZ, 0x1f, R42 ;  /* 0x0000001fff2b7819 */ /* 0x000fe4000001142a */
[----:B------:R-:W-:Y:S02]  /*26d0*/  SHF.R.S32.HI R138, RZ, 0x1f, R131 ;  /* 0x0000001fff8a7819 */ /* 0x000fe40000011483 */
[----:B------:R-:W-:-:S02]  /*26e0*/  SHF.R.S32.HI R44, RZ, 0x1f, R45 ;  /* 0x0000001fff2c7819 */ /* 0x000fc4000001142d */
[----:B------:R-:W-:Y:S02]  /*26f0*/  LEA.HI R131, R138, R131, RZ, 0x2 ;  /* 0x000000838a837211 */ /* 0x000fe400078f10ff */
[----:B------:R-:W-:-:S03]  /*2700*/  LEA.HI R44, R44, R45, RZ, 0x3 ;  /* 0x0000002d2c2c7211 */ /* 0x000fc600078f18ff */
[----:B------:R-:W-:Y:S01]  /*2710*/  IMAD.SHL.U32 R131, R131, 0x10, RZ ;  /* 0x0000001083837824 */ /* 0x000fe200078e00ff */
[----:B------:R-:W-:Y:S02]  /*2720*/  LOP3.LUT R134, R44, 0xfffffff8, RZ, 0xc0, !PT ;  /* 0xfffffff82c867812 */ /* 0x000fe400078ec0ff */
[----:B------:R-:W-:Y:S01]  /*2730*/  LEA.HI R44, R43, R42, RZ, 0x2 ;  /* 0x0000002a2b2c7211 */ /* 0x000fe200078f10ff */
[----:B------:R-:W-:Y:S02]  /*2740*/  IMAD.SHL.U32 R43, R129, 0x2, RZ ;  /* 0x00000002812b7824 */ /* 0x000fe400078e00ff */
[----:B------:R-:W-:Y:S02]  /*2750*/  IMAD.IADD R47, R45, 0x1, -R134 ;  /* 0x000000012d2f7824 */ /* 0x000fe400078e0a86 */
[----:B------:R-:W-:Y:S01]  /*2760*/  IMAD.SHL.U32 R44, R44, 0x10, RZ ;  /* 0x000000102c2c7824 */ /* 0x000fe200078e00ff */
[----:B0-----:R-:W-:-:S04]  /*2770*/  SHF.R.S32.HI R40, RZ, 0x1f, R43 ;  /* 0x0000001fff287819 */ /* 0x001fc8000001142b */
[----:B------:R-:W-:Y:S02]  /*2780*/  LOP3.LUT R45, R44, 0xffffffc0, RZ, 0xc0, !PT ;  /* 0xffffffc02c2d7812 */ /* 0x000fe400078ec0ff */
[----:B------:R-:W-:-:S04]  /*2790*/  LEA.HI R40, R40, R43, RZ, 0x3 ;  /* 0x0000002b28287211 */ /* 0x000fc800078f18ff */
[----:B------:R-:W-:-:S05]  /*27a0*/  LOP3.LUT R44, R40, 0xfffffff8, RZ, 0xc0, !PT ;  /* 0xfffffff8282c7812 */ /* 0x000fca00078ec0ff */
[----:B------:R-:W-:-:S05]  /*27b0*/  IMAD.IADD R43, R43, 0x1, -R44 ;  /* 0x000000012b2b7824 */ /* 0x000fca00078e0a2c */
[----:B------:R-:W-:Y:S02]  /*27c0*/  SHF.R.S32.HI R138, RZ, 0x1f, R43 ;  /* 0x0000001fff8a7819 */ /* 0x000fe4000001142b */
[----:B------:R-:W-:Y:S02]  /*27d0*/  LOP3.LUT R131, R131, 0xffffffc0, RZ, 0xc0, !PT ;  /* 0xffffffc083837812 */ /* 0x000fe400078ec0ff */
[----:B--2---:R-:W-:Y:S01]  /*27e0*/  SHF.R.S32.HI R42, RZ, 0x1f, R41 ;  /* 0x0000001fff2a7819 */ /* 0x004fe20000011429 */
[----:B------:R-:W-:-:S04]  /*27f0*/  IMAD.WIDE.U32 R134, R41, UR13, R132 ;  /* 0x0000000d29867c25 */ /* 0x000fc8000f8e0084 */
[----:B------:R-:W-:-:S04]  /*2800*/  IMAD R42, R42, UR13, RZ ;  /* 0x0000000d2a2a7c24 */ /* 0x000fc8000f8e02ff */
[----:B------:R-:W-:Y:S01]  /*2810*/  IMAD R145, R41, R2, R42 ;  /* 0x0000000229917224 */ /* 0x000fe200078e022a */
[--C-:B------:R-:W-:Y:S02]  /*2820*/  IADD3 R41, P0, P1, R47, R134, R45.reuse ;  /* 0x000000862f297210 */ /* 0x100fe4000791e02d */
[----:B------:R-:W-:Y:S01]  /*2830*/  SHF.R.S32.HI R42, RZ, 0x1f, R45 ;  /* 0x0000001fff2a7819 */ /* 0x000fe2000001142d */
[----:B------:R-:W-:Y:S01]  /*2840*/  IMAD.IADD R145, R135, 0x1, R145 ;  /* 0x0000000187917824 */ /* 0x000fe200078e0291 */
[----:B------:R-:W-:Y:S01]  /*2850*/  SHF.R.S32.HI R47, RZ, 0x1f, R47 ;  /* 0x0000001fff2f7819 */ /* 0x000fe2000001142f */
[----:B------:R-:W-:-:S03]  /*2860*/  VIADD R45, R129, 0xc ;  /* 0x0000000c812d7836 */ /* 0x000fc60000000000 */
[----:B------:R-:W-:Y:S02]  /*2870*/  IADD3.X R42, R47, R145, R42, P0, P1 ;  /* 0x000000912f2a7210 */ /* 0x000fe400007e242a */
[C---:B------:R-:W-:Y:S02]  /*2880*/  LEA R40, P0, R41.reuse, UR8, 0x1 ;  /* 0x0000000829287c11 */ /* 0x040fe4000f8008ff */
[----:B------:R-:W-:Y:S02]  /*2890*/  SHF.R.S32.HI R140, RZ, 0x1f, R45 ;  /* 0x0000001fff8c7819 */ /* 0x000fe4000001142d */
[----:B------:R-:W-:Y:S02]  /*28a0*/  LEA.HI.X R41, R41, UR9, R42, 0x1, P0 ;  /* 0x0000000929297c11 */ /* 0x000fe400080f0c2a */
[----:B------:R-:W-:Y:S02]  /*28b0*/  IADD3 R42, P0, R43, R134, RZ ;  /* 0x000000862b2a7210 */ /* 0x000fe40007f1e0ff */
[----:B------:R-:W-:Y:S01]  /*28c0*/  LEA.HI R140, R140, R45, RZ, 0x2 ;  /* 0x0000002d8c8c7211 */ /* 0x000fe200078f10ff */
[----:B------:R0:W2:Y:S01]  /*28d0*/  LDG.E.CONSTANT R144, desc[UR10][R40.64] ;  /* 0x0000000a28907981 */ /* 0x0000a2000c1e9900 */
[----:B------:R-:W-:Y:S01]  /*28e0*/  LEA R44, P1, R42, UR8, 0x1 ;  /* 0x000000082a2c7c11 */ /* 0x000fe2000f8208ff */
[----:B------:R-:W-:Y:S01]  /*28f0*/  IMAD.X R43, R138, 0x1, R145, P0 ;  /* 0x000000018a2b7824 */ /* 0x000fe200000e0691 */
[----:B------:R-:W-:Y:S01]  /*2900*/  SHF.R.S32.HI R138, RZ, 0x1f, R131 ;  /* 0x0000001fff8a7819 */ /* 0x000fe20000011483 */
[----:B------:R-:W-:-:S03]  /*2910*/  IMAD.SHL.U32 R140, R140, 0x10, RZ ;  /* 0x000000108c8c7824 */ /* 0x000fc600078e00ff */
[----:B------:R-:W-:Y:S02]  /*2920*/  LEA.HI.X R45, R42, UR9, R43, 0x1, P1 ;  /* 0x000000092a2d7c11 */ /* 0x000fe400088f0c2b */
[----:B------:R-:W-:Y:S02]  /*2930*/  SHF.R.S32.HI R42, RZ, 0x1f, R124 ;  /* 0x0000001fff2a7819 */ /* 0x000fe4000001147c */
[----:B------:R-:W-:Y:S01]  /*2940*/  IADD3 R43, P0, P1, R124, R134, R131 ;  /* 0x000000867c2b7210 */ /* 0x000fe2000791e083 */
[----:B------:R1:W3:Y:S01]  /*2950*/  LDG.E.CONSTANT R143, desc[UR10][R44.64] ;  /* 0x0000000a2c8f7981 */ /* 0x0002e2000c1e9900 */
[----:B------:R-:W-:Y:S02]  /*2960*/  LOP3.LUT R140, R140, 0xffffffc0, RZ, 0xc0, !PT ;  /* 0xffffffc08c8c7812 */ /* 0x000fe400078ec0ff */
[----:B------:R-:W-:Y:S02]  /*2970*/  IADD3.X R138, R42, R145, R138, P0, P1 ;  /* 0x000000912a8a7210 */ /* 0x000fe400007e248a */
[----:B------:R-:W-:Y:S01]  /*2980*/  LEA R42, P0, R43, UR8, 0x1 ;  /* 0x000000082b2a7c11 */ /* 0x000fe2000f8008ff */
[----:B------:R-:W-:Y:S01]  /*2990*/  VIADD R131, R129, 0x10 ;  /* 0x0000001081837836 */ /* 0x000fe20000000000 */
[----:B------:R-:W-:-:S02]  /*29a0*/  SHF.R.S32.HI R47, RZ, 0x1f, R123 ;  /* 0x0000001fff2f7819 */ /* 0x000fc4000001147b */
[----:B------:R-:W-:Y:S02]  /*29b0*/  LEA.HI.X R43, R43, UR9, R138, 0x1, P0 ;  /* 0x000000092b2b7c11 */ /* 0x000fe400080f0c8a */
[--C-:B0-----:R-:W-:Y:S02]  /*29c0*/  SHF.R.S32.HI R40, RZ, 0x1f, R140.reuse ;  /* 0x0000001fff287819 */ /* 0x101fe4000001148c */
[----:B------:R-:W-:Y:S01]  /*29d0*/  IADD3 R41, P1, P2, R123, R134, R140 ;  /* 0x000000867b297210 */ /* 0x000fe20007a3e08c */
[----:B------:R0:W4:Y:S01]  /*29e0*/  LDG.E.CONSTANT R141, desc[UR10][R42.64] ;  /* 0x0000000a2a8d7981 */ /* 0x000122000c1e9900 */
[----:B------:R-:W-:Y:S02]  /*29f0*/  SHF.R.S32.HI R140, RZ, 0x1f, R131 ;  /* 0x0000001fff8c7819 */ /* 0x000fe40000011483 */
[----:B------:R-:W-:Y:S02]  /*2a00*/  IADD3.X R138, R47, R145, R40, P1, P2 ;  /* 0x000000912f8a7210 */ /* 0x000fe40000fe4428 */
[----:B------:R-:W-:-:S02]  /*2a10*/  LEA R40, P0, R41, UR8, 0x1 ;  /* 0x0000000829287c11 */ /* 0x000fc4000f8008ff */
[----:B------:R-:W-:Y:S02]  /*2a20*/  LEA.HI R140, R140, R131, RZ, 0x2 ;  /* 0x000000838c8c7211 */ /* 0x000fe400078f10ff */
[----:B------:R-:W-:-:S03]  /*2a30*/  LEA.HI.X R41, R41, UR9, R138, 0x1, P0 ;  /* 0x0000000929297c11 */ /* 0x000fc600080f0c8a */
[----:B------:R-:W-:Y:S02]  /*2a40*/  IMAD.SHL.U32 R140, R140, 0x10, RZ ;  /* 0x000000108c8c7824 */ /* 0x000fe400078e00ff */
[----:B------:R5:W4:Y:S01]  /*2a50*/  LDG.E.CONSTANT R142, desc[UR10][R40.64] ;  /* 0x0000000a288e7981 */ /* 0x000b22000c1e9900 */
[----:B------:R-:W-:Y:S02]  /*2a60*/  VIADD R47, R129, 0x18 ;  /* 0x00000018812f7836 */ /* 0x000fe40000000000 */
[----:B-1----:R-:W-:-:S03]  /*2a70*/  LOP3.LUT R45, R140, 0xffffffc0, RZ, 0xc0, !PT ;  /* 0xffffffc08c2d7812 */ /* 0x002fc600078ec0ff */
[----:B0-----:R-:W-:Y:S02]  /*2a80*/  SHF.R.S32.HI R42, RZ, 0x1f, R47 ;  /* 0x0000001fff2a7819 */ /* 0x001fe4000001142f */
[--C-:B------:R-:W-:Y:S02]  /*2a90*/  SHF.R.S32.HI R138, RZ, 0x1f, R45.reuse ;  /* 0x0000001fff8a7819 */ /* 0x100fe4000001142d */
[----:B------:R-:W-:Y:S02]  /*2aa0*/  SHF.R.S32.HI R44, RZ, 0x1f, R122 ;  /* 0x0000001fff2c7819 */ /* 0x000fe4000001147a */
[----:B------:R-:W-:Y:S02]  /*2ab0*/  IADD3 R45, P0, P1, R122, R134, R45 ;  /* 0x000000867a2d7210 */ /* 0x000fe4000791e02d */
[----:B------:R-:W-:Y:S02]  /*2ac0*/  LEA.HI R42, R42, R47, RZ, 0x2 ;  /* 0x0000002f2a2a7211 */ /* 0x000fe400078f10ff */
[----:B------:R-:W-:-:S02]  /*2ad0*/  IADD3.X R138, R44, R145, R138, P0, P1 ;  /* 0x000000912c8a7210 */ /* 0x000fc400007e248a */
[C---:B------:R-:W-:Y:S01]  /*2ae0*/  LEA R44, P0, R45.reuse, UR8, 0x1 ;  /* 0x000000082d2c7c11 */ /* 0x040fe2000f8008ff */
[----:B------:R-:W-:Y:S01]  /*2af0*/  IMAD.SHL.U32 R42, R42, 0x10, RZ ;  /* 0x000000102a2a7824 */ /* 0x000fe200078e00ff */
[----:B-----5:R-:W-:Y:S02]  /*2b00*/  SHF.R.S32.HI R40, RZ, 0x1f, R46 ;  /* 0x0000001fff287819 */ /* 0x020fe4000001142e */
[----:B------:R-:W-:Y:S02]  /*2b10*/  LEA.HI.X R45, R45, UR9, R138, 0x1, P0 ;  /* 0x000000092d2d7c11 */ /* 0x000fe400080f0c8a */
[----:B------:R-:W-:Y:S02]  /*2b20*/  SHF.R.S32.HI R41, RZ, 0x1f, R121 ;  /* 0x0000001fff297819 */ /* 0x000fe40000011479 */
[----:B------:R-:W-:Y:S01]  /*2b30*/  IADD3 R46, P0, P1, R121, R134, R46 ;  /* 0x00000086792e7210 */ /* 0x000fe2000791e02e */
[----:B------:R0:W5:Y:S01]  /*2b40*/  LDG.E.CONSTANT R135, desc[UR10][R44.64] ;  /* 0x0000000a2c877981 */ /* 0x000162000c1e9900 */
[----:B------:R-:W-:-:S02]  /*2b50*/  LOP3.LUT R43, R42, 0xffffffc0, RZ, 0xc0, !PT ;  /* 0xffffffc02a2b7812 */ /* 0x000fc400078ec0ff */
[-C--:B------:R-:W-:Y:S02]  /*2b60*/  IADD3.X R41, R41, R145.reuse, R40, P0, P1 ;  /* 0x0000009129297210 */ /* 0x080fe400007e2428 */
[----:B------:R-:W-:Y:S02]  /*2b70*/  LEA R40, P0, R46, UR8, 0x1 ;  /* 0x000000082e287c11 */ /* 0x000fe4000f8008ff */
[----:B------:R-:W-:Y:S02]  /*2b80*/  IADD3 R42, P1, P2, R120, R134, R43 ;  /* 0x00000086782a7210 */ /* 0x000fe40007a3e02b */
[----:B------:R-:W-:Y:S02]  /*2b90*/  LEA.HI.X R41, R46, UR9, R41, 0x1, P0 ;  /* 0x000000092e297c11 */ /* 0x000fe400080f0c29 */
[C---:B------:R-:W-:Y:S02]  /*2ba0*/  LEA R138, P0, R42.reuse, UR8, 0x1 ;  /* 0x000000082a8a7c11 */ /* 0x040fe4000f8008ff */
[----:B------:R-:W-:Y:S01]  /*2bb0*/  IADD3.X R47, R85, R145, R58, P1, P2 ;  /* 0x00000091552f7210 */ /* 0x000fe20000fe443a */
[----:B------:R1:W5:Y:S03]  /*2bc0*/  LDG.E.CONSTANT R137, desc[UR10][R40.64] ;  /* 0x0000000a28897981 */ /* 0x000366000c1e9900 */
[----:B------:R-:W-:-:S05]  /*2bd0*/  LEA.HI.X R139, R42, UR9, R47, 0x1, P0 ;  /* 0x000000092a8b7c11 */ /* 0x000fca00080f0c2f */
[----:B------:R1:W5:Y:S01]  /*2be0*/  LDG.E.CONSTANT R140, desc[UR10][R138.64] ;  /* 0x0000000a8a8c7981 */ /* 0x000362000c1e9900 */
[----:B------:R-:W-:-:S04]  /*2bf0*/  IADD3 R43, P1, P2, R119, R134, R118 ;  /* 0x00000086772b7210 */ /* 0x000fc80007a3e076 */
[----:B------:R-:W-:Y:S02]  /*2c00*/  LEA R42, P0, R43, UR8, 0x1 ;  /* 0x000000082b2a7c11 */ /* 0x000fe4000f8008ff */
[----:B------:R-:W-:-:S04]  /*2c10*/  IADD3.X R46, R84, R145, R59, P1, P2 ;  /* 0x00000091542e7210 */ /* 0x000fc80000fe443b */
[----:B------:R-:W-:-:S05]  /*2c20*/  LEA.HI.X R43, R43, UR9, R46, 0x1, P0 ;  /* 0x000000092b2b7c11 */ /* 0x000fca00080f0c2e */
[----:B------:R1:W5:Y:S01]  /*2c30*/  LDG.E.CONSTANT R131, desc[UR10][R42.64] ;  /* 0x0000000a2a837981 */ /* 0x000362000c1e9900 */
[----:B0-----:R-:W-:-:S04]  /*2c40*/  IADD3 R44, P0, P1, R117, R134, R116 ;  /* 0x00000086752c7210 */ /* 0x001fc8000791e074 */
[----:B------:R-:W-:Y:S02]  /*2c50*/  LEA R156, P2, R44, UR8, 0x1 ;  /* 0x000000082c9c7c11 */ /* 0x000fe4000f8408ff */
[----:B------:R-:W-:-:S04]  /*2c60*/  IADD3.X R45, R87, R145, R60, P0, P1 ;  /* 0x00000091572d7210 */ /* 0x000fc800007e243c */
[----:B------:R-:W-:Y:S02]  /*2c70*/  LEA.HI.X R157, R44, UR9, R45, 0x1, P2 ;  /* 0x000000092c9d7c11 */ /* 0x000fe400090f0c2d */
[----:B------:R-:W0:Y:S04]  /*2c80*/  LDS.128 R44, [R0] ;  /* 0x00000000002c7984 */ /* 0x000e280000000c00 */
[----:B------:R-:W5:Y:S01]  /*2c90*/  LDG.E.CONSTANT R156, desc[UR10][R156.64] ;  /* 0x0000000a9c9c7981 */ /* 0x000f62000c1e9900 */
[----:B-1----:R-:W-:-:S04]  /*2ca0*/  IADD3 R41, P0, P1, R115, R134, R114 ;  /* 0x0000008673297210 */ /* 0x002fc8000791e072 */
[----:B------:R-:W-:Y:S02]  /*2cb0*/  LEA R40, P2, R41, UR8, 0x1 ;  /* 0x0000000829287c11 */ /* 0x000fe4000f8408ff */
[-C--:B------:R-:W-:Y:S02]  /*2cc0*/  IADD3.X R138, R86, R145.reuse, R61, P0, P1 ;  /* 0x00000091568a7210 */ /* 0x080fe400007e243d */
[----:B------:R-:W-:Y:S02]  /*2cd0*/  IADD3 R42, P0, P1, R113, R134, R112 ;  /* 0x00000086712a7210 */ /* 0x000fe4000791e070 */
[----:B------:R-:W-:Y:S02]  /*2ce0*/  LEA.HI.X R41, R41, UR9, R138, 0x1, P2 ;  /* 0x0000000929297c11 */ /* 0x000fe400090f0c8a */
[C---:B------:R-:W-:Y:S02]  /*2cf0*/  LEA R138, P2, R42.reuse, UR8, 0x1 ;  /* 0x000000082a8a7c11 */ /* 0x040fe4000f8408ff */
[----:B------:R-:W-:Y:S01]  /*2d00*/  IADD3.X R43, R89, R145, R62, P0, P1 ;  /* 0x00000091592b7210 */ /* 0x000fe200007e243e */
[----:B------:R1:W5:Y:S03]  /*2d10*/  LDG.E.CONSTANT R155, desc[UR10][R40.64] ;  /* 0x0000000a289b7981 */ /* 0x000366000c1e9900 */
[----:B------:R-:W-:-:S05]  /*2d20*/  LEA.HI.X R139, R42, UR9, R43, 0x1, P2 ;  /* 0x000000092a8b7c11 */ /* 0x000fca00090f0c2b */
[----:B------:R1:W5:Y:S01]  /*2d30*/  LDG.E.CONSTANT R149, desc[UR10][R138.64] ;  /* 0x0000000a8a957981 */ /* 0x000362000c1e9900 */
[C---:B0-----:R-:W-:Y:S01]  /*2d40*/  PRMT R42, R45.reuse, 0x7632, R42 ;  /* 0x000076322d2a7816 */ /* 0x041fe2000000002a */
[----:B------:R-:W-:Y:S01]  /*2d50*/  IMAD.U32 R45, R45, 0x10000, RZ ;  /* 0x000100002d2d7824 */ /* 0x000fe200078e00ff */
[----:B-1----:R-:W-:-:S03]  /*2d60*/  PRMT R40, R44, 0x7632, R40 ;  /* 0x000076322c287816 */ /* 0x002fc60000000028 */
[----:B------:R-:W-:Y:S02]  /*2d70*/  IMAD.U32 R42, R42, 0x10000, RZ ;  /* 0x000100002a2a7824 */ /* 0x000fe400078e00ff */
[----:B------:R-:W-:Y:S01]  /*2d80*/  IMAD.U32 R44, R44, 0x10000, RZ ;  /* 0x000100002c2c7824 */ /* 0x000fe200078e00ff */
[----:B------:R-:W-:Y:S01]  /*2d90*/  IADD3 R148, P0, P1, R111, R134, R110 ;  /* 0x000000866f947210 */ /* 0x000fe2000791e06e */
[C---:B------:R-:W-:Y:S01]  /*2da0*/  IMAD.U32 R138, R46.reuse, 0x10000, RZ ;  /* 0x000100002e8a7824 */ /* 0x040fe200078e00ff */
[----:B------:R-:W-:Y:S02]  /*2db0*/  PRMT R46, R46, 0x7632, R46 ;  /* 0x000076322e2e7816 */ /* 0x000fe4000000002e */
[C---:B--2---:R-:W-:Y:S01]  /*2dc0*/  PRMT R43, R144.reuse, 0x7632, R43 ;  /* 0x00007632902b7816 */ /* 0x044fe2000000002b */
[----:B------:R-:W-:-:S04]  /*2dd0*/  IMAD.U32 R144, R144, 0x10000, RZ ;  /* 0x0001000090907824 */ /* 0x000fc800078e00ff */
[----:B------:R-:W-:Y:S01]  /*2de0*/  FMUL.FTZ R147, R45, R144 ;  /* 0x000000902d937220 */ /* 0x000fe20000410000 */
[----:B------:R-:W-:Y:S01]  /*2df0*/  IMAD.U32 R43, R43, 0x10000, RZ ;  /* 0x000100002b2b7824 */ /* 0x000fe200078e00ff */
[----:B---3--:R-:W-:-:S03]  /*2e00*/  PRMT R144, R143, 0x7632, R144 ;  /* 0x000076328f907816 */ /* 0x008fc60000000090 */
[----:B------:R-:W-:Y:S01]  /*2e10*/  FMUL.FTZ R146, R42, R43 ;  /* 0x0000002b2a927220 */ /* 0x000fe20000410000 */
[----:B------:R-:W-:Y:S02]  /*2e20*/  IMAD.U32 R45, R40, 0x10000, RZ ;  /* 0x00010000282d7824 */ /* 0x000fe400078e00ff */
[----:B------:R-:W-:Y:S01]  /*2e30*/  IMAD.U32 R143, R143, 0x10000, RZ ;  /* 0x000100008f8f7824 */ /* 0x000fe200078e00ff */
[----:B------:R-:W0:Y:S01]  /*2e40*/  LDS.128 R40, [R0+0x10] ;  /* 0x0000100000287984 */ /* 0x000e220000000c00 */
[----:B------:R-:W-:Y:S02]  /*2e50*/  IMAD.U32 R144, R144, 0x10000, RZ ;  /* 0x0001000090907824 */ /* 0x000fe400078e00ff */
[----:B------:R-:W-:Y:S02]  /*2e60*/  FFMA.FTZ R143, R44, R143, R147 ;  /* 0x0000008f2c8f7223 */ /* 0x000fe40000010093 */
[--C-:B------:R-:W-:Y:S01]  /*2e70*/  FFMA.FTZ R144, R45, R144, R146.reuse ;  /* 0x000000902d907223 */ /* 0x100fe20000010092 */
[C---:B----4-:R-:W-:Y:S01]  /*2e80*/  IMAD.U32 R139, R141.reuse, 0x10000, RZ ;  /* 0x000100008d8b7824 */ /* 0x050fe200078e00ff */
[----:B------:R-:W-:-:S02]  /*2e90*/  PRMT R146, R141, 0x7632, R146 ;  /* 0x000076328d927816 */ /* 0x000fc40000000092 */
[----:B------:R-:W-:Y:S01]  /*2ea0*/  LEA R44, P2, R148, UR8, 0x1 ;  /* 0x00000008942c7c11 */ /* 0x000fe2000f8408ff */
[----:B------:R-:W-:Y:S01]  /*2eb0*/  FFMA.FTZ R138, R138, R139, R143 ;  /* 0x0000008b8a8a7223 */ /* 0x000fe2000001008f */
[-C--:B------:R-:W-:Y:S01]  /*2ec0*/  IADD3.X R45, R88, R145.reuse, R63, P0, P1 ;  /* 0x00000091582d7210 */ /* 0x080fe200007e243f */
[----:B------:R-:W-:Y:S02]  /*2ed0*/  IMAD.U32 R139, R46, 0x10000, RZ ;  /* 0x000100002e8b7824 */ /* 0x000fe400078e00ff */
[----:B------:R-:W-:Y:S01]  /*2ee0*/  IMAD.U32 R46, R146, 0x10000, RZ ;  /* 0x00010000922e7824 */ /* 0x000fe200078e00ff */
[----:B------:R-:W-:Y:S01]  /*2ef0*/  LEA.HI.X R45, R148, UR9, R45, 0x1, P2 ;  /* 0x00000009942d7c11 */ /* 0x000fe200090f0c2d */
[----:B------:R-:W-:Y:S02]  /*2f00*/  IMAD.U32 R141, R47, 0x10000, RZ ;  /* 0x000100002f8d7824 */ /* 0x000fe400078e00ff */
[----:B------:R-:W-:Y:S01]  /*2f10*/  FFMA.FTZ R144, R139, R46, R144 ;  /* 0x0000002e8b907223 */ /* 0x000fe20000010090 */
[----:B------:R-:W-:Y:S01]  /*2f20*/  IADD3 R139, P0, P1, R23, R134, R30 ;  /* 0x00000086178b7210 */ /* 0x000fe2000791e01e */
[----:B------:R-:W-:Y:S01]  /*2f30*/  IMAD.U32 R143, R142, 0x10000, RZ ;  /* 0x000100008e8f7824 */ /* 0x000fe200078e00ff */
[----:B------:R1:W2:Y:S02]  /*2f40*/  LDG.E.CONSTANT R151, desc[UR10][R44.64] ;  /* 0x0000000a2c977981 */ /* 0x0002a4000c1e9900 */
[----:B------:R-:W-:Y:S01]  /*2f50*/  IADD3.X R146, R91, R145, R64, P0, P1 ;  /* 0x000000915b927210 */ /* 0x000fe200007e2440 */
[----:B------:R-:W-:Y:S01]  /*2f60*/  FFMA.FTZ R141, R141, R143, R138 ;  /* 0x0000008f8d8d7223 */ /* 0x000fe2000001008a */
[----:B------:R-:W-:-:S02]  /*2f70*/  LEA R138, P2, R139, UR8, 0x1 ;  /* 0x000000088b8a7c11 */ /* 0x000fc4000f8408ff */
[----:B------:R-:W-:Y:S02]  /*2f80*/  PRMT R47, R47, 0x7632, R47 ;  /* 0x000076322f2f7816 */ /* 0x000fe4000000002f */
[----:B------:R-:W-:Y:S02]  /*2f90*/  LEA.HI.X R139, R139, UR9, R146, 0x1, P2 ;  /* 0x000000098b8b7c11 */ /* 0x000fe400090f0c92 */
[----:B------:R-:W-:Y:S01]  /*2fa0*/  PRMT R142, R142, 0x7632, R142 ;  /* 0x000076328e8e7816 */ /* 0x000fe2000000008e */
[----:B------:R-:W-:Y:S01]  /*2fb0*/  IMAD.U32 R143, R47, 0x10000, RZ ;  /* 0x000100002f8f7824 */ /* 0x000fe200078e00ff */
[----:B------:R-:W-:Y:S01]  /*2fc0*/  IADD3 R47, P3, P4, R22, R134, R31 ;  /* 0x00000086162f7210 */ /* 0x000fe20007c7e01f */
[----:B------:R3:W4:Y:S02]  /*2fd0*/  LDG.E.CONSTANT R154, desc[UR10][R138.64] ;  /* 0x0000000a8a9a7981 */ /* 0x000724000c1e9900 */
[----:B-1----:R-:W-:Y:S01]  /*2fe0*/  IMAD.U32 R44, R142, 0x10000, RZ ;  /* 0x000100008e2c7824 */ /* 0x002fe200078e00ff */
[----:B------:R-:W-:-:S02]  /*2ff0*/  LEA R46, P0, R47, UR8, 0x1 ;  /* 0x000000082f2e7c11 */ /* 0x000fc4000f8008ff */
[-C--:B------:R-:W-:Y:S02]  /*3000*/  IADD3.X R142, R90, R145.reuse, R65, P3, P4 ;  /* 0x000000915a8e7210 */ /* 0x080fe40001fe8441 */
[----:B------:R-:W-:Y:S01]  /*3010*/  IADD3 R45, P1, P2, R21, R134, R32 ;  /* 0x00000086152d7210 */ /* 0x000fe20007a3e020 */
[----:B------:R-:W-:Y:S01]  /*3020*/  FFMA.FTZ R143, R143, R44, R144 ;  /* 0x0000002c8f8f7223 */ /* 0x000fe20000010090 */
[----:B------:R-:W-:Y:S02]  /*3030*/  LEA.HI.X R47, R47, UR9, R142, 0x1, P0 ;  /* 0x000000092f2f7c11 */ /* 0x000fe400080f0c8e */
[----:B------:R-:W-:Y:S02]  /*3040*/  LEA R44, P0, R45, UR8, 0x1 ;  /* 0x000000082d2c7c11 */ /* 0x000fe4000f8008ff */
[----:B------:R-:W-:Y:S01]  /*3050*/  IADD3.X R144, R93, R145, R66, P1, P2 ;  /* 0x000000915d907210 */ /* 0x000fe20000fe4442 */
[----:B------:R-:W4:Y:S01]  /*3060*/  LDG.E.CONSTANT R157, desc[UR10][R46.64] ;  /* 0x0000000a2e9d7981 */ /* 0x000f22000c1e9900 */
[----:B0-----:R-:W-:-:S02]  /*3070*/  PRMT R142, R40, 0x7632, R142 ;  /* 0x00007632288e7816 */ /* 0x001fc4000000008e */
[--C-:B------:R-:W-:Y:S02]  /*3080*/  LEA.HI.X R45, R45, UR9, R144.reuse, 0x1, P0 ;  /* 0x000000092d2d7c11 */ /* 0x100fe400080f0c90 */
[C---:B-----5:R-:W-:Y:S01]  /*3090*/  PRMT R144, R135.reuse, 0x7632, R144 ;  /* 0x0000763287907816 */ /* 0x060fe20000000090 */
[----:B------:R-:W-:Y:S02]  /*30a0*/  IMAD.U32 R40, R40, 0x10000, RZ ;  /* 0x0001000028287824 */ /* 0x000fe400078e00ff */
[----:B------:R-:W-:Y:S01]  /*30b0*/  IMAD.U32 R135, R135, 0x10000, RZ ;  /* 0x0001000087877824 */ /* 0x000fe200078e00ff */
[----:B---3--:R-:W-:Y:S01]  /*30c0*/  PRMT R138, R41, 0x7632, R138 ;  /* 0x00007632298a7816 */ /* 0x008fe2000000008a */
[----:B------:R-:W-:Y:S01]  /*30d0*/  IMAD.U32 R142, R142, 0x10000, RZ ;  /* 0x000100008e8e7824 */ /* 0x000fe200078e00ff */
[----:B------:R-:W-:Y:S01]  /*30e0*/  PRMT R139, R42, 0x7632, R139 ;  /* 0x000076322a8b7816 */ /* 0x000fe2000000008b */
[----:B------:R-:W-:Y:S02]  /*30f0*/  IMAD.U32 R144, R144, 0x10000, RZ ;  /* 0x0001000090907824 */ /* 0x000fe400078e00ff */
[----:B------:R-:W-:Y:S01]  /*3100*/  FFMA.FTZ R135, R40, R135, R141 ;  /* 0x0000008728877223 */ /* 0x000fe2000001008d */
[----:B------:R-:W-:Y:S01]  /*3110*/  PRMT R40, R137, 0x7632, R40 ;  /* 0x0000763289287816 */ /* 0x000fe20000000028 */
[----:B------:R-:W-:-:S02]  /*3120*/  IMAD.U32 R141, R42, 0x10000, RZ ;  /* 0x000100002a8d7824 */ /* 0x000fc400078e00ff */
[----:B------:R-:W-:Y:S01]  /*3130*/  FFMA.FTZ R142, R142, R144, R143 ;  /* 0x000000908e8e7223 */ /* 0x000fe2000001008f */
[----:B------:R-:W-:Y:S01]  /*3140*/  IMAD.U32 R144, R41, 0x10000, RZ ;  /* 0x0001000029907824 */ /* 0x000fe200078e00ff */
[----:B------:R0:W3:Y:S01]  /*3150*/  LDG.E.CONSTANT R150, desc[UR10][R44.64] ;  /* 0x0000000a2c967981 */ /* 0x0000e2000c1e9900 */
[----:B------:R-:W-:Y:S01]  /*3160*/  IMAD.U32 R42, R137, 0x10000, RZ ;  /* 0x00010000892a7824 */ /* 0x000fe200078e00ff */
[----:B------:R-:W-:Y:S01]  /*3170*/  PRMT R41, R140, 0x7632, R41 ;  /* 0x000076328c297816 */ /* 0x000fe20000000029 */
[----:B------:R-:W-:Y:S02]  /*3180*/  IMAD.U32 R137, R138, 0x10000, RZ ;  /* 0x000100008a897824 */ /* 0x000fe400078e00ff */
[----:B------:R-:W-:Y:S02]  /*3190*/  IMAD.U32 R40, R40, 0x10000, RZ ;  /* 0x0001000028287824 */ /* 0x000fe400078e00ff */
[----:B------:R-:W-:Y:S02]  /*31a0*/  IMAD.U32 R139, R139, 0x10000, RZ ;  /* 0x000100008b8b7824 */ /* 0x000fe400078e00ff */
[----:B------:R-:W-:-:S02]  /*31b0*/  IMAD.U32 R41, R41, 0x10000, RZ ;  /* 0x0001000029297824 */ /* 0x000fc400078e00ff */
[----:B------:R-:W-:Y:S01]  /*31c0*/  FFMA.FTZ R40, R137, R40, R142 ;  /* 0x0000002889287223 */ /* 0x000fe2000001008e */
[----:B0-----:R-:W0:Y:S03]  /*31d0*/  LDS.128 R44, [R0+0x20] ;  /* 0x00002000002c7984 */ /* 0x001e260000000c00 */
[----:B------:R-:W-:Y:S01]  /*31e0*/  FFMA.FTZ R161, R139, R41, R40 ;  /* 0x000000298ba17223 */ /* 0x000fe20000010028 */
[----:B------:R-:W-:Y:S01]  /*31f0*/  IADD3 R41, P1, P2, R20, R134, R33 ;  /* 0x0000008614297210 */ /* 0x000fe20007a3e021 */
[----:B------:R-:W-:Y:S02]  /*3200*/  IMAD.U32 R140, R140, 0x10000, RZ ;  /* 0x000100008c8c7824 */ /* 0x000fe400078e00ff */
[----:B------:R-:W-:Y:S01]  /*3210*/  FFMA.FTZ R42, R144, R42, R135 ;  /* 0x0000002a902a7223 */ /* 0x000fe20000010087 */
[----:B------:R-:W-:Y:S02]  /*3220*/  LEA R40, P0, R41, UR8, 0x1 ;  /* 0x0000000829287c11 */ /* 0x000fe4000f8008ff */
[----:B------:R-:W-:Y:S01]  /*3230*/  IADD3.X R138, R92, R145, R67, P1, P2 ;  /* 0x000000915c8a7210 */ /* 0x000fe20000fe4443 */
[----:B------:R-:W-:Y:S01]  /*3240*/  FFMA.FTZ R42, R141, R140, R42 ;  /* 0x0000008c8d2a7223 */ /* 0x000fe2000001002a */
[----:B------:R-:W-:-:S02]  /*3250*/  IMAD.U32 R135, R43, 0x10000, RZ ;  /* 0x000100002b877824 */ /* 0x000fc400078e00ff */
[----:B------:R-:W-:Y:S01]  /*3260*/  LEA.HI.X R41, R41, UR9, R138, 0x1, P0 ;  /* 0x0000000929297c11 */ /* 0x000fe200080f0c8a */
[----:B------:R-:W-:Y:S01]  /*3270*/  IMAD.U32 R160, R131, 0x10000, RZ ;  /* 0x0001000083a07824 */ /* 0x000fe200078e00ff */
[----:B------:R-:W-:-:S03]  /*3280*/  IADD3 R137, P3, P4, R19, R134, R34 ;  /* 0x0000008613897210 */ /* 0x000fc60007c7e022 */
[----:B------:R-:W-:Y:S01]  /*3290*/  FFMA.FTZ R160, R135, R160, R42 ;  /* 0x000000a087a07223 */ /* 0x000fe2000001002a */
[----:B------:R1:W5:Y:S01]  /*32a0*/  LDG.E.CONSTANT R152, desc[UR10][R40.64] ;  /* 0x0000000a28987981 */ /* 0x000362000c1e9900 */
[----:B------:R-:W-:Y:S02]  /*32b0*/  LEA R142, P1, R137, UR8, 0x1 ;  /* 0x00000008898e7c11 */ /* 0x000fe4000f8208ff */
[----:B------:R-:W-:-:S04]  /*32c0*/  IADD3.X R42, R95, R145, R68, P3, P4 ;  /* 0x000000915f2a7210 */ /* 0x000fc80001fe8444 */
[----:B------:R-:W-:-:S05]  /*32d0*/  LEA.HI.X R143, R137, UR9, R42, 0x1, P1 ;  /* 0x00000009898f7c11 */ /* 0x000fca00088f0c2a */
[----:B------:R0:W5:Y:S01]  /*32e0*/  LDG.E.CONSTANT R153, desc[UR10][R142.64] ;  /* 0x0000000a8e997981 */ /* 0x000162000c1e9900 */
[----:B------:R-:W-:-:S04]  /*32f0*/  IADD3 R135, P2, P3, R18, R134, R35 ;  /* 0x0000008612877210 */ /* 0x000fc80007b5e023 */
[----:B------:R-:W-:Y:S02]  /*3300*/  LEA R140, P0, R135, UR8, 0x1 ;  /* 0x00000008878c7c11 */ /* 0x000fe4000f8008ff */
[-C--:B------:R-:W-:Y:S02]  /*3310*/  IADD3.X R138, R94, R145.reuse, R69, P2, P3 ;  /* 0x000000915e8a7210 */ /* 0x080fe400017e6445 */
[----:B------:R-:W-:Y:S02]  /*3320*/  IADD3 R42, P1, P2, R17, R134, R36 ;  /* 0x00000086112a7210 */ /* 0x000fe40007a3e024 */
[----:B------:R-:W-:Y:S02]  /*3330*/  LEA.HI.X R141, R135, UR9, R138, 0x1, P0 ;  /* 0x00000009878d7c11 */ /* 0x000fe400080f0c8a */
[----:B------:R-:W-:Y:S02]  /*3340*/  LEA R138, P0, R42, UR8, 0x1 ;  /* 0x000000082a8a7c11 */ /* 0x000fe4000f8008ff */
[----:B------:R-:W-:Y:S01]  /*3350*/  IADD3.X R135, R97, R145, R70, P1, P2 ;  /* 0x0000009161877210 */ /* 0x000fe20000fe4446 */
[----:B------:R-:W5:Y:S01]  /*3360*/  LDG.E.CONSTANT R146, desc[UR10][R140.64] ;  /* 0x0000000a8c927981 */ /* 0x000f62000c1e9900 */
[----:B------:R-:W-:-:S02]  /*3370*/  PRMT R43, R43, 0x7632, R43 ;  /* 0x000076322b2b7816 */ /* 0x000fc4000000002b */
[----:B------:R-:W-:Y:S02]  /*3380*/  LEA.HI.X R139, R42, UR9, R135, 0x1, P0 ;  /* 0x000000092a8b7c11 */ /* 0x000fe400080f0c87 */
[----:B------:R-:W-:Y:S02]  /*3390*/  IADD3 R135, P0, P1, R16, R134, R37 ;  /* 0x0000008610877210 */ /* 0x000fe4000791e025 */
[----:B------:R-:W-:Y:S01]  /*33a0*/  PRMT R131, R131, 0x7632, R131 ;  /* 0x0000763283837816 */ /* 0x000fe20000000083 */
[----:B------:R-:W-:Y:S01]  /*33b0*/  IMAD.U32 R42, R43, 0x10000, RZ ;  /* 0x000100002b2a7824 */ /* 0x000fe200078e00ff */
[----:B-1----:R-:W-:Y:S01]  /*33c0*/  LEA R40, P2, R135, UR8, 0x1 ;  /* 0x0000000887287c11 */ /* 0x002fe2000f8408ff */
[----:B------:R1:W5:Y:S01]  /*33d0*/  LDG.E.CONSTANT R147, desc[UR10][R138.64] ;  /* 0x0000000a8a937981 */ /* 0x000362000c1e9900 */
[----:B0-----:R-:W-:Y:S01]  /*33e0*/  IADD3.X R142, R96, R145, R71, P0, P1 ;  /* 0x00000091608e7210 */ /* 0x001fe200007e2447 */
[----:B------:R-:W-:-:S03]  /*33f0*/  IMAD.U32 R131, R131, 0x10000, RZ ;  /* 0x0001000083837824 */ /* 0x000fc600078e00ff */
[----:B------:R-:W-:Y:S01]  /*3400*/  LEA.HI.X R41, R135, UR9, R142, 0x1, P2 ;  /* 0x0000000987297c11 */ /* 0x000fe200090f0c8e */
[----:B------:R-:W-:Y:S01]  /*3410*/  FFMA.FTZ R161, R42, R131, R161 ;  /* 0x000000832aa17223 */ /* 0x000fe200000100a1 */
[----:B------:R-:W-:Y:S01]  /*3420*/  IMAD.U32 R43, R44, 0x10000, RZ ;  /* 0x000100002c2b7824 */ /* 0x000fe200078e00ff */
[----:B------:R-:W-:Y:S01]  /*3430*/  IADD3 R131, P0, P1, R15, R134, R38 ;  /* 0x000000860f837210 */ /* 0x000fe2000791e026 */
[----:B------:R-:W-:Y:S01]  /*3440*/  IMAD.U32 R42, R156, 0x10000, RZ ;  /* 0x000100009c2a7824 */ /* 0x000fe200078e00ff */
[----:B------:R0:W5:Y:S02]  /*3450*/  LDG.E.CONSTANT R148, desc[UR10][R40.64] ;  /* 0x0000000a28947981 */ /* 0x000164000c1e9900 */
[----:B-1----:R-:W-:Y:S01]  /*3460*/  LEA R138, P2, R131, UR8, 0x1 ;  /* 0x00000008838a7c11 */ /* 0x002fe2000f8408ff */
[----:B------:R-:W-:Y:S01]  /*3470*/  FFMA.FTZ R160, R43, R42, R160 ;  /* 0x0000002a2ba07223 */ /* 0x000fe200000100a0 */
[----:B------:R-:W-:Y:S02]  /*3480*/  IADD3.X R42, R99, R145, R72, P0, P1 ;  /* 0x00000091632a7210 */ /* 0x000fe400007e2448 */
[----:B------:R-:W-:-:S02]  /*3490*/  IADD3 R43, P0, P1, R14, R134, R39 ;  /* 0x000000860e2b7210 */ /* 0x000fc4000791e027 */
[----:B------:R-:W-:Y:S02]  /*34a0*/  LEA.HI.X R139, R131, UR9, R42, 0x1, P2 ;  /* 0x00000009838b7c11 */ /* 0x000fe400090f0c2a */
[----:B------:R-:W-:Y:S02]  /*34b0*/  LEA R42, P2, R43, UR8, 0x1 ;  /* 0x000000082b2a7c11 */ /* 0x000fe4000f8408ff */
[----:B------:R-:W-:Y:S01]  /*34c0*/  IADD3.X R140, R98, R145, R73, P0, P1 ;  /* 0x00000091628c7210 */ /* 0x000fe200007e2449 */
[----:B------:R1:W5:Y:S01]  /*34d0*/  LDG.E.CONSTANT R142, desc[UR10][R138.64] ;  /* 0x0000000a8a8e7981 */ /* 0x000362000c1e9900 */
[----:B------:R-:W-:Y:S02]  /*34e0*/  IADD3 R131, P0, P1, R13, R134, R48 ;  /* 0x000000860d837210 */ /* 0x000fe4000791e030 */
[----:B------:R-:W-:Y:S02]  /*34f0*/  LEA.HI.X R43, R43, UR9, R140, 0x1, P2 ;  /* 0x000000092b2b7c11 */ /* 0x000fe400090f0c8c */
[----:B------:R-:W-:-:S02]  /*3500*/  LEA R158, P2, R131, UR8, 0x1 ;  /* 0x00000008839e7c11 */ /* 0x000fc4000f8408ff */
[-C--:B0-----:R-:W-:Y:S01]  /*3510*/  IADD3.X R40, R101, R145.reuse, R74, P0, P1 ;  /* 0x0000009165287210 */ /* 0x081fe200007e244a */
[----:B------:R0:W5:Y:S01]  /*3520*/  LDG.E.CONSTANT R143, desc[UR10][R42.64] ;  /* 0x0000000a2a8f7981 */ /* 0x000162000c1e9900 */
[-C--:B------:R-:W-:Y:S02]  /*3530*/  IADD3 R41, P0, P1, R12, R134.reuse, R49 ;  /* 0x000000860c297210 */ /* 0x080fe4000791e031 */
[----:B------:R-:W-:Y:S02]  /*3540*/  LEA.HI.X R159, R131, UR9, R40, 0x1, P2 ;  /* 0x00000009839f7c11 */ /* 0x000fe400090f0c28 */
[----:B------:R-:W-:Y:S02]  /*3550*/  LEA R40, P2, R41, UR8, 0x1 ;  /* 0x0000000829287c11 */ /* 0x000fe4000f8408ff */
[----:B------:R-:W-:Y:S01]  /*3560*/  IADD3.X R140, R100, R145, R75, P0, P1 ;  /* 0x00000091648c7210 */ /* 0x000fe200007e244b */
[----:B------:R-:W5:Y:S01]  /*3570*/  LDG.E.CONSTANT R144, desc[UR10][R158.64] ;  /* 0x0000000a9e907981 */ /* 0x000f62000c1e9900 */
[----:B------:R-:W-:-:S02]  /*3580*/  IADD3 R131, P0, P1, R11, R134, R50 ;  /* 0x000000860b837210 */ /* 0x000fc4000791e032 */
[----:B------:R-:W-:Y:S02]  /*3590*/  LEA.HI.X R41, R41, UR9, R140, 0x1, P2 ;  /* 0x0000000929297c11 */ /* 0x000fe400090f0c8c */
[----:B-1----:R-:W-:Y:S02]  /*35a0*/  LEA R138, P2, R131, UR8, 0x1 ;  /* 0x00000008838a7c11 */ /* 0x002fe4000f8408ff */
[-C--:B------:R-:W-:Y:S02]  /*35b0*/  IADD3.X R140, R103, R145.reuse, R76, P0, P1 ;  /* 0x00000091678c7210 */ /* 0x080fe400007e244c */
[----:B0-----:R-:W-:Y:S02]  /*35c0*/  IADD3 R42, P0, P1, R10, R134, R51 ;  /* 0x000000860a2a7210 */ /* 0x001fe4000791e033 */
[----:B------:R-:W-:Y:S02]  /*35d0*/  LEA.HI.X R139, R131, UR9, R140, 0x1, P2 ;  /* 0x00000009838b7c11 */ /* 0x000fe400090f0c8c */
[----:B------:R-:W-:Y:S01]  /*35e0*/  LEA R140, P2, R42, UR8, 0x1 ;  /* 0x000000082a8c7c11 */ /* 0x000fe2000f8408ff */
[----:B------:R0:W5:Y:S01]  /*35f0*/  LDG.E.CONSTANT R131, desc[UR10][R40.64] ;  /* 0x0000000a28837981 */ /* 0x000162000c1e9900 */
[----:B------:R-:W-:-:S03]  /*3600*/  IADD3.X R43, R102, R145, R77, P0, P1 ;  /* 0x00000091662b7210 */ /* 0x000fc600007e244d */
[----:B------:R1:W5:Y:S01]  /*3610*/  LDG.E.CONSTANT R135, desc[UR10][R138.64] ;  /* 0x0000000a8a877981 */ /* 0x000362000c1e9900 */
[----:B------:R-:W-:Y:S02]  /*3620*/  LEA.HI.X R141, R42, UR9, R43, 0x1, P2 ;  /* 0x000000092a8d7c11 */ /* 0x000fe400090f0c2b */
[----:B------:R-:W-:-:S04]  /*3630*/  IADD3 R43, P0, P1, R9, R134, R52 ;  /* 0x00000086092b7210 */ /* 0x000fc8000791e034 */
[----:B------:R-:W-:Y:S02]  /*3640*/  LEA R42, P2, R43, UR8, 0x1 ;  /* 0x000000082b2a7c11 */ /* 0x000fe4000f8408ff */
[-C--:B------:R-:W-:Y:S02]  /*3650*/  IADD3.X R162, R105, R145.reuse, R78, P0, P1 ;  /* 0x0000009169a27210 */ /* 0x080fe400007e244e */
[----:B------:R-:W-:Y:S02]  /*3660*/  IADD3 R137, P0, P1, R8, R134, R53 ;  /* 0x0000008608897210 */ /* 0x000fe4000791e035 */
[----:B------:R-:W-:Y:S02]  /*3670*/  LEA.HI.X R43, R43, UR9, R162, 0x1, P2 ;  /* 0x000000092b2b7c11 */ /* 0x000fe400090f0ca2 */
[----:B0-----:R-:W-:Y:S02]  /*3680*/  LEA R40, P2, R137, UR8, 0x1 ;  /* 0x0000000889287c11 */ /* 0x001fe4000f8408ff */
[----:B-1----:R-:W-:-:S02]  /*3690*/  IADD3.X R138, R104, R145, R79, P0, P1 ;  /* 0x00000091688a7210 */ /* 0x002fc400007e244f */
[-C--:B------:R-:W-:Y:S02]  /*36a0*/  IADD3 R158, P0, P1, R7, R134.reuse, R54 ;  /* 0x00000086079e7210 */ /* 0x080fe4000791e036 */
[----:B------:R-:W-:Y:S02]  /*36b0*/  LEA.HI.X R41, R137, UR9, R138, 0x1, P2 ;  /* 0x0000000989297c11 */ /* 0x000fe400090f0c8a */
[----:B------:R-:W5:Y:S01]  /*36c0*/  LDG.E.CONSTANT R137, desc[UR10][R140.64] ;  /* 0x0000000a8c897981 */ /* 0x000f62000c1e9900 */
[C---:B------:R-:W-:Y:S02]  /*36d0*/  LEA R162, P2, R158.reuse, UR8, 0x1 ;  /* 0x000000089ea27c11 */ /* 0x040fe4000f8408ff */
[----:B------:R-:W-:Y:S01]  /*36e0*/  IADD3.X R159, R107, R145, R80, P0, P1 ;  /* 0x000000916b9f7210 */ /* 0x000fe200007e2450 */
[----:B------:R-:W5:Y:S03]  /*36f0*/  LDG.E.CONSTANT R138, desc[UR10][R42.64] ;  /* 0x0000000a2a8a7981 */ /* 0x000f66000c1e9900 */
[----:B------:R-:W-:Y:S01]  /*3700*/  LEA.HI.X R163, R158, UR9, R159, 0x1, P2 ;  /* 0x000000099ea37c11 */ /* 0x000fe200090f0c9f */
[----:B------:R0:W5:Y:S01]  /*3710*/  LDG.E.CONSTANT R139, desc[UR10][R40.64] ;  /* 0x0000000a288b7981 */ /* 0x000162000c1e9900 */
[----:B------:R-:W-:-:S03]  /*3720*/  IADD3 R159, P0, P1, R6, R134, R55 ;  /* 0x00000086069f7210 */ /* 0x000fc6000791e037 */
[----:B------:R-:W5:Y:S01]  /*3730*/  LDG.E.CONSTANT R140, desc[UR10][R162.64] ;  /* 0x0000000aa28c7981 */ /* 0x000f62000c1e9900 */
[----:B------:R-:W-:Y:S02]  /*3740*/  LEA R158, P2, R159, UR8, 0x1 ;  /* 0x000000089f9e7c11 */ /* 0x000fe4000f8408ff */
[-C--:B------:R-:W-:Y:S02]  /*3750*/  IADD3.X R164, R106, R145.reuse, R81, P0, P1 ;  /* 0x000000916aa47210 */ /* 0x080fe400007e2451 */
[-C--:B0-----:R-:W-:Y:S02]  /*3760*/  IADD3 R40, P0, P1, R5, R134.reuse, R56 ;  /* 0x0000008605287210 */ /* 0x081fe4000791e038 */
[----:B------:R-:W-:Y:S02]  /*3770*/  LEA.HI.X R159, R159, UR9, R164, 0x1, P2 ;  /* 0x000000099f9f7c11 */ /* 0x000fe400090f0ca4 */
[----:B------:R-:W-:Y:S02]  /*3780*/  LEA R42, P2, R40, UR8, 0x1 ;  /* 0x00000008282a7c11 */ /* 0x000fe4000f8408ff */
[----:B------:R-:W-:Y:S01]  /*3790*/  IADD3.X R41, R109, R145, R82, P0, P1 ;  /* 0x000000916d297210 */ /* 0x000fe200007e2452 */
[----:B------:R0:W5:Y:S01]  /*37a0*/  LDG.E.CONSTANT R141, desc[UR10][R158.64] ;  /* 0x0000000a9e8d7981 */ /* 0x000162000c1e9900 */
[----:B------:R-:W-:-:S02]  /*37b0*/  IADD3 R134, P3, P4, R4, R134, R57 ;  /* 0x0000008604867210 */ /* 0x000fc40007c7e039 */
[----:B------:R-:W-:Y:S02]  /*37c0*/  LEA.HI.X R43, R40, UR9, R41, 0x1, P2 ;  /* 0x00000009282b7c11 */ /* 0x000fe400090f0c29 */
[----:B------:R-:W-:Y:S02]  /*37d0*/  IADD3.X R145, R108, R145, R83, P3, P4 ;  /* 0x000000916c917210 */ /* 0x000fe40001fe8453 */
[----:B------:R-:W-:-:S04]  /*37e0*/  LEA R40, P0, R134, UR8, 0x1 ;  /* 0x0000000886287c11 */ /* 0x000fc8000f8008ff */
[----:B------:R-:W-:Y:S02]  /*37f0*/  LEA.HI.X R41, R134, UR9, R145, 0x1, P0 ;  /* 0x0000000986297c11 */ /* 0x000fe400080f0c91 */
[----:B------:R-:W5:Y:S04]  /*3800*/  LDG.E.CONSTANT R134, desc[UR10][R42.64] ;  /* 0x0000000a2a867981 */ /* 0x000f68000c1e9900 */
[----:B------:R1:W5:Y:S01]  /*3810*/  LDG.E.CONSTANT R145, desc[UR10][R40.64] ;  /* 0x0000000a28917981 */ /* 0x000362000c1e9900 */
[----:B------:R-:W-:Y:S02]  /*3820*/  PRMT R44, R44, 0x7632, R44 ;  /* 0x000076322c2c7816 */ /* 0x000fe4000000002c */
[----:B------:R-:W-:-:S03]  /*3830*/  PRMT R156, R156, 0x7632, R156 ;  /* 0x000076329c9c7816 */ /* 0x000fc6000000009c */
[----:B------:R-:W-:Y:S02]  /*3840*/  IMAD.U32 R44, R44, 0x10000, RZ ;  /* 0x000100002c2c7824 */ /* 0x000fe400078e00ff */
[----:B------:R-:W-:Y:S02]  /*3850*/  IMAD.U32 R156, R156, 0x10000, RZ ;  /* 0x000100009c9c7824 */ /* 0x000fe400078e00ff */
[----:B0-----:R-:W-:Y:S02]  /*3860*/  IMAD.U32 R159, R45, 0x10000, RZ ;  /* 0x000100002d9f7824 */ /* 0x001fe400078e00ff */
[----:B------:R-:W-:Y:S01]  /*3870*/  FFMA.FTZ R44, R44, R156, R161 ;  /* 0x0000009c2c2c7223 */ /* 0x000fe200000100a1 */
[----:B------:R-:W-:Y:S02]  /*3880*/  IMAD.U32 R156, R155, 0x10000, RZ ;  /* 0x000100009b9c7824 */ /* 0x000fe400078e00ff */
[----:B-1----:R-:W-:Y:S02]  /*3890*/  IMAD.U32 R41, R46, 0x10000, RZ ;  /* 0x000100002e297824 */ /* 0x002fe400078e00ff */
[----:B------:R-:W-:-:S02]  /*38a0*/  IMAD.U32 R40, R149, 0x10000, RZ ;  /* 0x0001000095287824 */ /* 0x000fc400078e00ff */
[----:B------:R-:W-:-:S04]  /*38b0*/  FFMA.FTZ R156, R159, R156, R160 ;  /* 0x0000009c9f9c7223 */ /* 0x000fc800000100a0 */
[----:B------:R-:W-:Y:S02]  /*38c0*/  FFMA.FTZ R156, R41, R40, R156 ;  /* 0x00000028299c7223 */ /* 0x000fe4000001009c */
[----:B------:R-:W0:Y:S01]  /*38d0*/  LDS.128 R40, [R0+0x30] ;  /* 0x0000300000287984 */ /* 0x000e220000000c00 */
[----:B------:R-:W-:Y:S02]  /*38e0*/  PRMT R45, R45, 0x7632, R45 ;  /* 0x000076322d2d7816 */ /* 0x000fe4000000002d */
[----:B------:R-:W-:Y:S02]  /*38f0*/  PRMT R155, R155, 0x7632, R155 ;  /* 0x000076329b9b7816 */ /* 0x000fe4000000009b */
[----:B------:R-:W-:Y:S01]  /*3900*/  PRMT R46, R46, 0x7632, R46 ;  /* 0x000076322e2e7816 */ /* 0x000fe2000000002e */
[----:B------:R-:W-:Y:S01]  /*3910*/  IMAD.U32 R45, R45, 0x10000, RZ ;  /* 0x000100002d2d7824 */ /* 0x000fe200078e00ff */
[----:B------:R-:W-:Y:S01]  /*3920*/  PRMT R149, R149, 0x7632, R149 ;  /* 0x0000763295957816 */ /* 0x000fe20000000095 */
[----:B------:R-:W-:-:S04]  /*3930*/  IMAD.U32 R155, R155, 0x10000, RZ ;  /* 0x000100009b9b7824 */ /* 0x000fc800078e00ff */
[----:B------:R-:W-:Y:S01]  /*3940*/  FFMA.FTZ R44, R45, R155, R44 ;  /* 0x0000009b2d2c7223 */ /* 0x000fe2000001002c */
[----:B------:R-:W-:Y:S02]  /*3950*/  IMAD.U32 R45, R46, 0x10000, RZ ;  /* 0x000100002e2d7824 */ /* 0x000fe400078e00ff */
[----:B------:R-:W-:-:S04]  /*3960*/  IMAD.U32 R149, R149, 0x10000, RZ ;  /* 0x0001000095957824 */ /* 0x000fc800078e00ff */
[----:B------:R-:W-:Y:S01]  /*3970*/  FFMA.FTZ R44, R45, R149, R44 ;  /* 0x000000952d2c7223 */ /* 0x000fe2000001002c */
[C---:B------:R-:W-:Y:S01]  /*3980*/  IMAD.U32 R45, R47.reuse, 0x10000, RZ ;  /* 0x000100002f2d7824 */ /* 0x040fe200078e00ff */
[----:B------:R-:W-:-:S05]  /*3990*/  PRMT R47, R47, 0x7632, R47 ;  /* 0x000076322f2f7816 */ /* 0x000fca000000002f */
[----:B------:R-:W-:Y:S02]  /*39a0*/  IMAD.U32 R47, R47, 0x10000, RZ ;  /* 0x000100002f2f7824 */ /* 0x000fe400078e00ff */
[C---:B--2---:R-:W-:Y:S01]  /*39b0*/  IMAD.U32 R46, R151.reuse, 0x10000, RZ ;  /* 0x00010000972e7824 */ /* 0x044fe200078e00ff */
[----:B------:R-:W-:-:S05]  /*39c0*/  PRMT R151, R151, 0x7632, R151 ;  /* 0x0000763297977816 */ /* 0x000fca0000000097 */
[----:B------:R-:W-:Y:S02]  /*39d0*/  IMAD.U32 R151, R151, 0x10000, RZ ;  /* 0x0001000097977824 */ /* 0x000fe400078e00ff */
[----:B------:R-:W-:Y:S01]  /*39e0*/  FFMA.FTZ R45, R45, R46, R156 ;  /* 0x0000002e2d2d7223 */ /* 0x000fe2000001009c */
[C---:B0-----:R-:W-:Y:S02]  /*39f0*/  IMAD.U32 R46, R40.reuse, 0x10000, RZ ;  /* 0x00010000282e7824 */ /* 0x041fe400078e00ff */
[----:B------:R-:W-:Y:S01]  /*3a00*/  FFMA.FTZ R44, R47, R151, R44 ;  /* 0x000000972f2c7223 */ /* 0x000fe2000001002c */
[----:B------:R-:W-:Y:S01]  /*3a10*/  PRMT R40, R40, 0x7632, R40 ;  /* 0x0000763228287816 */ /* 0x000fe20000000028 */
[C---:B----4-:R-:W-:Y:S01]  /*3a20*/  IMAD.U32 R47, R154.reuse, 0x10000, RZ ;  /* 0x000100009a2f7824 */ /* 0x050fe200078e00ff */
[----:B------:R-:W-:-:S03]  /*3a30*/  PRMT R154, R154, 0x7632, R154 ;  /* 0x000076329a9a7816 */ /* 0x000fc6000000009a */
[----:B------:R-:W-:Y:S01]  /*3a40*/  FFMA.FTZ R46, R46, R47, R45 ;  /* 0x0000002f2e2e7223 */ /* 0x000fe2000001002d */
[----:B------:R-:W-:Y:S02]  /*3a50*/  IMAD.U32 R45, R40, 0x10000, RZ ;  /* 0x00010000282d7824 */ /* 0x000fe400078e00ff */
[----:B------:R-:W-:-:S04]  /*3a60*/  IMAD.U32 R154, R154, 0x10000, RZ ;  /* 0x000100009a9a7824 */ /* 0x000fc800078e00ff */
[----:B------:R-:W-:Y:S01]  /*3a70*/  FFMA.FTZ R154, R45, R154, R44 ;  /* 0x0000009a2d9a7223 */ /* 0x000fe2000001002c */
[----:B------:R-:W-:Y:S02]  /*3a80*/  IMAD.U32 R45, R41, 0x10000, RZ ;  /* 0x00010000292d7824 */ /* 0x000fe400078e00ff */
[----:B------:R-:W-:-:S04]  /*3a90*/  IMAD.U32 R40, R157, 0x10000, RZ ;  /* 0x000100009d287824 */ /* 0x000fc800078e00ff */
[----:B------:R-:W-:Y:S02]  /*3aa0*/  FFMA.FTZ R40, R45, R40, R46 ;  /* 0x000000282d287223 */ /* 0x000fe4000001002e */
[----:B------:R-:W0:Y:S01]  /*3ab0*/  LDS.128 R44, [R0+0x40] ;  /* 0x00004000002c7984 */ /* 0x000e220000000c00 */
[----:B------:R-:W-:Y:S02]  /*3ac0*/  PRMT R41, R41, 0x7632, R41 ;  /* 0x0000763229297816 */ /* 0x000fe40000000029 */
[----:B------:R-:W-:Y:S01]  /*3ad0*/  PRMT R157, R157, 0x7632, R157 ;  /* 0x000076329d9d7816 */ /* 0x000fe2000000009d */
[C---:B------:R-:W-:Y:S01]  /*3ae0*/  IMAD.U32 R149, R42.reuse, 0x10000, RZ ;  /* 0x000100002a957824 */ /* 0x040fe200078e00ff */
[----:B------:R-:W-:Y:S01]  /*3af0*/  PRMT R42, R42, 0x7632, R42 ;  /* 0x000076322a2a7816 */ /* 0x000fe2000000002a */
[----:B------:R-:W-:Y:S02]  /*3b00*/  IMAD.U32 R41, R41, 0x10000, RZ ;  /* 0x0001000029297824 */ /* 0x000fe400078e00ff */
[----:B------:R-:W-:-:S02]  /*3b10*/  IMAD.U32 R157, R157, 0x10000, RZ ;  /* 0x000100009d9d7824 */ /* 0x000fc400078e00ff */
[C---:B---3--:R-:W-:Y:S01]  /*3b20*/  IMAD.U32 R151, R150.reuse, 0x10000, RZ ;  /* 0x0001000096977824 */ /* 0x048fe200078e00ff */
[----:B------:R-:W-:Y:S01]  /*3b30*/  PRMT R150, R150, 0x7632, R150 ;  /* 0x0000763296967816 */ /* 0x000fe20000000096 */
[----:B------:R-:W-:Y:S01]  /*3b40*/  FFMA.FTZ R41, R41, R157, R154 ;  /* 0x0000009d29297223 */ /* 0x000fe2000001009a */
[----:B------:R-:W-:-:S03]  /*3b50*/  IMAD.U32 R42, R42, 0x10000, RZ ;  /* 0x000100002a2a7824 */ /* 0x000fc600078e00ff */
[----:B------:R-:W-:Y:S02]  /*3b60*/  IMAD.U32 R150, R150, 0x10000, RZ ;  /* 0x0001000096967824 */ /* 0x000fe400078e00ff */
[----:B------:R-:W-:Y:S02]  /*3b70*/  FFMA.FTZ R149, R149, R151, R40 ;  /* 0x0000009795957223 */ /* 0x000fe40000010028 */
[----:B------:R-:W-:Y:S01]  /*3b80*/  FFMA.FTZ R41, R42, R150, R41 ;  /* 0x000000962a297223 */ /* 0x000fe20000010029 */
[C---:B------:R-:W-:Y:S01]  /*3b90*/  PRMT R42, R43.reuse, 0x7632, R42 ;  /* 0x000076322b2a7816 */ /* 0x040fe2000000002a */
[----:B------:R-:W-:-:S04]  /*3ba0*/  IMAD.U32 R150, R43, 0x10000, RZ ;  /* 0x000100002b967824 */ /* 0x000fc800078e00ff */
[----:B------:R-:W-:Y:S01]  /*3bb0*/  IMAD.U32 R42, R42, 0x10000, RZ ;  /* 0x000100002a2a7824 */ /* 0x000fe200078e00ff */
[C---:B-----5:R-:W-:Y:S01]  /*3bc0*/  PRMT R40, R152.reuse, 0x7632, R40 ;  /* 0x0000763298287816 */ /* 0x060fe20000000028 */
[----:B------:R-:W-:-:S04]  /*3bd0*/  IMAD.U32 R152, R152, 0x10000, RZ ;  /* 0x0001000098987824 */ /* 0x000fc800078e00ff */
[----:B------:R-:W-:Y:S02]  /*3be0*/  IMAD.U32 R40, R40, 0x10000, RZ ;  /* 0x0001000028287824 */ /* 0x000fe400078e00ff */
[----:B------:R-:W-:Y:S02]  /*3bf0*/  FFMA.FTZ R149, R150, R152, R149 ;  /* 0x0000009896957223 */ /* 0x000fe40000010095 */
[----:B------:R-:W-:Y:S01]  /*3c00*/  FFMA.FTZ R150, R42, R40, R41 ;  /* 0x000000282a967223 */ /* 0x000fe20000010029 */
[----:B0-----:R-:W-:Y:S02]  /*3c10*/  IMAD.U32 R40, R44, 0x10000, RZ ;  /* 0x000100002c287824 */ /* 0x001fe400078e00ff */
[----:B------:R-:W-:-:S04]  /*3c20*/  IMAD.U32 R41, R153, 0x10000, RZ ;  /* 0x0001000099297824 */ /* 0x000fc800078e00ff */
        /* <DEDUP_REMOVED lines=8> */
[C---:B------:R-:W-:Y:S01]  /*3cb0*/  PRMT R150, R45.reuse, 0x7632, R150 ;  /* 0x000076322d967816 */ /* 0x040fe20000000096 */
[----:B------:R-:W-:Y:S02]  /*3cc0*/  IMAD.U32 R152, R45, 0x10000, RZ ;  /* 0x000100002d987824 */ /* 0x000fe400078e00ff */
        /* <DEDUP_REMOVED lines=10> */
[----:B------:R-:W-:Y:S01]  /*3d70*/  PRMT R44, R148, 0x7632, R44 ;  /* 0x00007632942c7816 */ /* 0x000fe2000000002c */
[----:B------:R-:W-:Y:S01]  /*3d80*/  IMAD.U32 R46, R46, 0x10000, RZ ;  /* 0x000100002e2e7824 */ /* 0x000fe200078e00ff */
[----:B------:R-:W-:Y:S01]  /*3d90*/  PRMT R146, R47, 0x7632, R146 ;  /* 0x000076322f927816 */ /* 0x000fe20000000092 */
[----:B------:R-:W-:Y:S02]  /*3da0*/  IMAD.U32 R147, R147, 0x10000, RZ ;  /* 0x0001000093937824 */ /* 0x000fe400078e00ff */
[----:B------:R-:W-:-:S02]  /*3db0*/  IMAD.U32 R150, R47, 0x10000, RZ ;  /* 0x000100002f967824 */ /* 0x000fc400078e00ff */
[----:B------:R-:W-:Y:S02]  /*3dc0*/  IMAD.U32 R148, R148, 0x10000, RZ ;  /* 0x0001000094947824 */ /* 0x000fe400078e00ff */
[----:B------:R-:W-:Y:S01]  /*3dd0*/  FFMA.FTZ R147, R46, R147, R149 ;  /* 0x000000932e937223 */ /* 0x000fe20000010095 */
[----:B------:R-:W-:Y:S02]  /*3de0*/  IMAD.U32 R151, R44, 0x10000, RZ ;  /* 0x000100002c977824 */ /* 0x000fe400078e00ff */
[----:B------:R-:W-:Y:S01]  /*3df0*/  FFMA.FTZ R148, R150, R148, R45 ;  /* 0x0000009496947223 */ /* 0x000fe2000001002d */
[----:B------:R-:W-:Y:S01]  /*3e00*/  IMAD.U32 R146, R146, 0x10000, RZ ;  /* 0x0001000092927824 */ /* 0x000fe200078e00ff */
[----:B------:R-:W1:Y:S01]  /*3e10*/  LDS.128 R44, [R0+0x60] ;  /* 0x00006000002c7984 */ /* 0x000e620000000c00 */
[----:B0-----:R-:W-:Y:S02]  /*3e20*/  IMAD.U32 R149, R40, 0x10000, RZ ;  /* 0x0001000028957824 */ /* 0x001fe400078e00ff */
[--C-:B------:R-:W-:Y:S01]  /*3e30*/  FFMA.FTZ R146, R146, R151, R147.reuse ;  /* 0x0000009792927223 */ /* 0x100fe20000010093 */
[----:B------:R-:W-:-:S02]  /*3e40*/  PRMT R147, R40, 0x7632, R147 ;  /* 0x0000763228937816 */ /* 0x000fc40000000093 */
[C---:B------:R-:W-:Y:S01]  /*3e50*/  PRMT R40, R142.reuse, 0x7632, R40 ;  /* 0x000076328e287816 */ /* 0x040fe20000000028 */
[----:B------:R-:W-:Y:S02]  /*3e60*/  IMAD.U32 R142, R142, 0x10000, RZ ;  /* 0x000100008e8e7824 */ /* 0x000fe400078e00ff */
[----:B------:R-:W-:Y:S02]  /*3e70*/  IMAD.U32 R147, R147, 0x10000, RZ ;  /* 0x0001000093937824 */ /* 0x000fe400078e00ff */
[----:B------:R-:W-:Y:S01]  /*3e80*/  FFMA.FTZ R142, R149, R142, R148 ;  /* 0x0000008e958e7223 */ /* 0x000fe20000010094 */
[----:B------:R-:W-:Y:S02]  /*3e90*/  IMAD.U32 R40, R40, 0x10000, RZ ;  /* 0x0001000028287824 */ /* 0x000fe400078e00ff */
[C---:B------:R-:W-:Y:S01]  /*3ea0*/  IMAD.U32 R149, R41.reuse, 0x10000, RZ ;  /* 0x0001000029957824 */ /* 0x040fe200078e00ff */
[----:B------:R-:W-:Y:S01]  /*3eb0*/  PRMT R41, R41, 0x7632, R41 ;  /* 0x0000763229297816 */ /* 0x000fe20000000029 */
[C---:B------:R-:W-:Y:S01]  /*3ec0*/  IMAD.U32 R148, R143.reuse, 0x10000, RZ ;  /* 0x000100008f947824 */ /* 0x040fe200078e00ff */
[----:B------:R-:W-:Y:S01]  /*3ed0*/  PRMT R143, R143, 0x7632, R143 ;  /* 0x000076328f8f7816 */ /* 0x000fe2000000008f */
[--C-:B------:R-:W-:Y:S01]  /*3ee0*/  FFMA.FTZ R40, R147, R40, R146.reuse ;  /* 0x0000002893287223 */ /* 0x100fe20000010092 */
[C---:B------:R-:W-:Y:S01]  /*3ef0*/  PRMT R146, R42.reuse, 0x7632, R146 ;  /* 0x000076322a927816 */ /* 0x040fe20000000092 */
[----:B------:R-:W-:-:S02]  /*3f00*/  IMAD.U32 R147, R42, 0x10000, RZ ;  /* 0x000100002a937824 */ /* 0x000fc400078e00ff */
[----:B------:R-:W-:Y:S01]  /*3f10*/  FFMA.FTZ R142, R149, R148, R142 ;  /* 0x00000094958e7223 */ /* 0x000fe2000001008e */
[----:B------:R-:W-:Y:S02]  /*3f20*/  IMAD.U32 R41, R41, 0x10000, RZ ;  /* 0x0001000029297824 */ /* 0x000fe400078e00ff */
[----:B------:R-:W-:Y:S02]  /*3f30*/  IMAD.U32 R42, R144, 0x10000, RZ ;  /* 0x00010000902a7824 */ /* 0x000fe400078e00ff */
[----:B------:R-:W-:Y:S01]  /*3f40*/  IMAD.U32 R143, R143, 0x10000, RZ ;  /* 0x000100008f8f7824 */ /* 0x000fe200078e00ff */
[C---:B------:R-:W-:Y:S01]  /*3f50*/  PRMT R148, R43.reuse, 0x7632, R148 ;  /* 0x000076322b947816 */ /* 0x040fe20000000094 */
[----:B------:R-:W-:Y:S02]  /*3f60*/  IMAD.U32 R150, R43, 0x10000, RZ ;  /* 0x000100002b967824 */ /* 0x000fe400078e00ff */
[----:B------:R-:W-:Y:S01]  /*3f70*/  FFMA.FTZ R147, R147, R42, R142 ;  /* 0x0000002a93937223 */ /* 0x000fe2000001008e */
[----:B------:R-:W-:-:S02]  /*3f80*/  FFMA.FTZ R143, R41, R143, R40 ;  /* 0x0000008f298f7223 */ /* 0x000fc40000010028 */
[----:B------:R-:W0:Y:S01]  /*3f90*/  LDS.128 R40, [R0+0x70] ;  /* 0x0000700000287984 */ /* 0x000e220000000c00 */
[----:B------:R-:W-:Y:S01]  /*3fa0*/  PRMT R144, R144, 0x7632, R144 ;  /* 0x0000763290907816 */ /* 0x000fe20000000090 */
[----:B------:R-:W-:Y:S01]  /*3fb0*/  IMAD.U32 R146, R146, 0x10000, RZ ;  /* 0x0001000092927824 */ /* 0x000fe200078e00ff */
[----:B------:R-:W-:-:S03]  /*3fc0*/  PRMT R142, R131, 0x7632, R142 ;  /* 0x00007632838e7816 */ /* 0x000fc6000000008e */
[----:B------:R-:W-:Y:S02]  /*3fd0*/  IMAD.U32 R144, R144, 0x10000, RZ ;  /* 0x0001000090907824 */ /* 0x000fe400078e00ff */
[----:B------:R-:W-:Y:S02]  /*3fe0*/  IMAD.U32 R148, R148, 0x10000, RZ ;  /* 0x0001000094947824 */ /* 0x000fe400078e00ff */
[----:B------:R-:W-:Y:S02]  /*3ff0*/  IMAD.U32 R142, R142, 0x10000, RZ ;  /* 0x000100008e8e7824 */ /* 0x000fe400078e00ff */
[----:B------:R-:W-:Y:S01]  /*4000*/  FFMA.FTZ R143, R146, R144, R143 ;  /* 0x00000090928f7223 */ /* 0x000fe2000001008f */
[----:B------:R-:W-:Y:S01]  /*4010*/  IMAD.U32 R131, R131, 0x10000, RZ ;  /* 0x0001000083837824 */ /* 0x000fe200078e00ff */
[C---:B-1----:R-:W-:Y:S02]  /*4020*/  PRMT R146, R45.reuse, 0x7632, R146 ;  /* 0x000076322d927816 */ /* 0x042fe40000000092 */
[--C-:B------:R-:W-:Y:S01]  /*4030*/  FFMA.FTZ R142, R148, R142, R143.reuse ;  /* 0x0000008e948e7223 */ /* 0x100fe2000001008f */
[----:B------:R-:W-:Y:S01]  /*4040*/  IMAD.U32 R148, R45, 0x10000, RZ ;  /* 0x000100002d947824 */ /* 0x000fe200078e00ff */
[----:B------:R-:W-:-:S02]  /*4050*/  PRMT R143, R44, 0x7632, R143 ;  /* 0x000076322c8f7816 */ /* 0x000fc4000000008f */
[----:B------:R-:W-:Y:S01]  /*4060*/  PRMT R45, R135, 0x7632, R45 ;  /* 0x00007632872d7816 */ /* 0x000fe2000000002d */
[--C-:B------:R-:W-:Y:S01]  /*4070*/  FFMA.FTZ R131, R150, R131, R147.reuse ;  /* 0x0000008396837223 */ /* 0x100fe20000010093 */
[C---:B------:R-:W-:Y:S01]  /*4080*/  PRMT R147, R46.reuse, 0x7632, R147 ;  /* 0x000076322e937816 */ /* 0x040fe20000000093 */
[----:B------:R-:W-:Y:S02]  /*4090*/  IMAD.U32 R150, R46, 0x10000, RZ ;  /* 0x000100002e967824 */ /* 0x000fe400078e00ff */
[----:B------:R-:W-:Y:S01]  /*40a0*/  IMAD.U32 R144, R44, 0x10000, RZ ;  /* 0x000100002c907824 */ /* 0x000fe200078e00ff */
[----:B------:R-:W-:Y:S01]  /*40b0*/  PRMT R46, R137, 0x7632, R46 ;  /* 0x00007632892e7816 */ /* 0x000fe2000000002e */
[----:B------:R-:W-:Y:S02]  /*40c0*/  IMAD.U32 R135, R135, 0x10000, RZ ;  /* 0x0001000087877824 */ /* 0x000fe400078e00ff */
[----:B------:R-:W-:Y:S02]  /*40d0*/  IMAD.U32 R143, R143, 0x10000, RZ ;  /* 0x000100008f8f7824 */ /* 0x000fe400078e00ff */
[----:B------:R-:W-:-:S02]  /*40e0*/  IMAD.U32 R45, R45, 0x10000, RZ ;  /* 0x000100002d2d7824 */ /* 0x000fc400078e00ff */
[----:B------:R-:W-:Y:S01]  /*40f0*/  FFMA.FTZ R131, R144, R135, R131 ;  /* 0x0000008790837223 */ /* 0x000fe20000010083 */
[----:B------:R-:W-:Y:S01]  /*4100*/  IMAD.U32 R137, R137, 0x10000, RZ ;  /* 0x0001000089897824 */ /* 0x000fe200078e00ff */
[----:B------:R-:W-:Y:S01]  /*4110*/  PRMT R135, R138, 0x7632, R135 ;  /* 0x000076328a877816 */ /* 0x000fe20000000087 */
[----:B------:R-:W-:Y:S02]  /*4120*/  IMAD.U32 R146, R146, 0x10000, RZ ;  /* 0x0001000092927824 */ /* 0x000fe400078e00ff */
[----:B------:R-:W-:Y:S01]  /*4130*/  FFMA.FTZ R45, R143, R45, R142 ;  /* 0x0000002d8f2d7223 */ /* 0x000fe2000001008e */
[----:B------:R-:W-:Y:S02]  /*4140*/  IMAD.U32 R46, R46, 0x10000, RZ ;  /* 0x000100002e2e7824 */ /* 0x000fe400078e00ff */
[----:B------:R-:W-:Y:S01]  /*4150*/  FFMA.FTZ R131, R148, R137, R131 ;  /* 0x0000008994837223 */ /* 0x000fe20000010083 */
[----:B------:R-:W-:Y:S01]  /*4160*/  PRMT R44, R47, 0x7632, R44 ;  /* 0x000076322f2c7816 */ /* 0x000fe2000000002c */
[----:B------:R-:W-:-:S02]  /*4170*/  IMAD.U32 R138, R138, 0x10000, RZ ;  /* 0x000100008a8a7824 */ /* 0x000fc400078e00ff */
[----:B------:R-:W-:Y:S01]  /*4180*/  FFMA.FTZ R45, R146, R46, R45 ;  /* 0x0000002e922d7223 */ /* 0x000fe2000001002d */
[----:B------:R-:W-:Y:S01]  /*4190*/  PRMT R137, R139, 0x7632, R137 ;  /* 0x000076328b897816 */ /* 0x000fe20000000089 */
[----:B------:R-:W-:Y:S02]  /*41a0*/  IMAD.U32 R46, R147, 0x10000, RZ ;  /* 0x00010000932e7824 */ /* 0x000fe400078e00ff */
[----:B------:R-:W-:Y:S02]  /*41b0*/  IMAD.U32 R135, R135, 0x10000, RZ ;  /* 0x0001000087877824 */ /* 0x000fe400078e00ff */
[----:B------:R-:W-:Y:S01]  /*41c0*/  FFMA.FTZ R138, R150, R138, R131 ;  /* 0x0000008a968a7223 */ /* 0x000fe20000010083 */
[----:B------:R-:W-:Y:S02]  /*41d0*/  IMAD.U32 R44, R44, 0x10000, RZ ;  /* 0x000100002c2c7824 */ /* 0x000fe400078e00ff */
[----:B------:R-:W-:Y:S02]  /*41e0*/  IMAD.U32 R131, R137, 0x10000, RZ ;  /* 0x0001000089837824 */ /* 0x000fe400078e00ff */
[----:B------:R-:W-:Y:S01]  /*41f0*/  FFMA.FTZ R45, R46, R135, R45 ;  /* 0x000000872e2d7223 */ /* 0x000fe2000001002d */
[----:B0-----:R-:W-:-:S03]  /*4200*/  PRMT R46, R41, 0x7632, R46 ;  /* 0x00007632292e7816 */ /* 0x001fc6000000002e */
[--C-:B------:R-:W-:Y:S01]  /*4210*/  FFMA.FTZ R44, R44, R131, R45.reuse ;  /* 0x000000832c2c7223 */ /* 0x100fe2000001002d */
[----:B------:R-:W-:Y:S01]  /*4220*/  IMAD.U32 R131, R41, 0x10000, RZ ;  /* 0x0001000029837824 */ /* 0x000fe200078e00ff */
[----:B------:R-:W-:Y:S02]  /*4230*/  PRMT R45, R40, 0x7632, R45 ;  /* 0x00007632282d7816 */ /* 0x000fe4000000002d */
[----:B------:R-:W-:Y:S01]  /*4240*/  PRMT R41, R140, 0x7632, R41 ;  /* 0x000076328c297816 */ /* 0x000fe20000000029 */
[----:B------:R-:W-:Y:S01]  /*4250*/  IMAD.U32 R47, R47, 0x10000, RZ ;  /* 0x000100002f2f7824 */ /* 0x000fe200078e00ff */
[C---:B------:R-:W-:Y:S01]  /*4260*/  PRMT R135, R42.reuse, 0x7632, R135 ;  /* 0x000076322a877816 */ /* 0x040fe20000000087 */
[----:B------:R-:W-:Y:S02]  /*4270*/  IMAD.U32 R139, R139, 0x10000, RZ ;  /* 0x000100008b8b7824 */ /* 0x000fe400078e00ff */
[----:B------:R-:W-:Y:S01]  /*4280*/  IMAD.U32 R137, R42, 0x10000, RZ ;  /* 0x000100002a897824 */ /* 0x000fe200078e00ff */
[----:B------:R-:W-:Y:S01]  /*4290*/  PRMT R42, R141, 0x7632, R42 ;  /* 0x000076328d2a7816 */ /* 0x000fe2000000002a */
[----:B------:R-:W-:-:S02]  /*42a0*/  IMAD.U32 R45, R45, 0x10000, RZ ;  /* 0x000100002d2d7824 */ /* 0x000fc400078e00ff */
[--C-:B------:R-:W-:Y:S01]  /*42b0*/  FFMA.FTZ R47, R47, R139, R138.reuse ;  /* 0x0000008b2f2f7223 */ /* 0x100fe2000001008a */
[----:B------:R-:W-:Y:S02]  /*42c0*/  IMAD.U32 R41, R41, 0x10000, RZ ;  /* 0x0001000029297824 */ /* 0x000fe400078e00ff */
[----:B------:R-:W-:Y:S02]  /*42d0*/  IMAD.U32 R40, R40, 0x10000, RZ ;  /* 0x0001000028287824 */ /* 0x000fe400078e00ff */
[----:B------:R-:W-:Y:S01]  /*42e0*/  IMAD.U32 R140, R140, 0x10000, RZ ;  /* 0x000100008c8c7824 */ /* 0x000fe200078e00ff */
[C---:B------:R-:W-:Y:S01]  /*42f0*/  PRMT R138, R43.reuse, 0x7632, R138 ;  /* 0x000076322b8a7816 */ /* 0x040fe2000000008a */
[----:B------:R-:W-:Y:S02]  /*4300*/  IMAD.U32 R139, R43, 0x10000, RZ ;  /* 0x000100002b8b7824 */ /* 0x000fe400078e00ff */
[----:B------:R-:W-:Y:S01]  /*4310*/  FFMA.FTZ R41, R45, R41, R44 ;  /* 0x000000292d297223 */ /* 0x000fe2000001002c */
        /* <DEDUP_REMOVED lines=8> */
[----:B------:R-:W-:Y:S01]  /*43a0*/  FFMA.FTZ R40, R131, R141, R40 ;  /* 0x0000008d83287223 */ /* 0x000fe20000010028 */
[----:B------:R-:W-:Y:S02]  /*43b0*/  IMAD.U32 R42, R135, 0x10000, RZ ;  /* 0x00010000872a7824 */ /* 0x000fe400078e00ff */
[----:B------:R-:W-:Y:S02]  /*43c0*/  IMAD.U32 R43, R43, 0x10000, RZ ;  /* 0x000100002b2b7824 */ /* 0x000fe400078e00ff */
[----:B------:R-:W-:Y:S01]  /*43d0*/  FFMA.FTZ R40, R137, R134, R40 ;  /* 0x0000008689287223 */ /* 0x000fe20000010028 */
[----:B------:R-:W-:-:S02]  /*43e0*/  IMAD.U32 R138, R138, 0x10000, RZ ;  /* 0x000100008a8a7824 */ /* 0x000fc400078e00ff */
[----:B------:R-:W-:Y:S02]  /*43f0*/  IMAD.U32 R145, R145, 0x10000, RZ ;  /* 0x0001000091917824 */ /* 0x000fe400078e00ff */
[----:B------:R-:W-:Y:S01]  /*4400*/  FFMA.FTZ R41, R42, R43, R41 ;  /* 0x0000002b2a297223 */ /* 0x000fe20000010029 */
[----:B------:R-:W-:Y:S01]  /*4410*/  IMAD.U32 R44, R44, 0x10000, RZ ;  /* 0x000100002c2c7824 */ /* 0x000fe200078e00ff */
[----:B------:R-:W-:Y:S01]  /*4420*/  UMOV UR4, 0xffffffff ;  /* 0xffffffff00047882 */ /* 0x000fe20000000000 */
[----:B------:R-:W-:Y:S02]  /*4430*/  FFMA.FTZ R40, R139, R145, R40 ;  /* 0x000000918b287223 */ /* 0x000fe40000010028 */
[----:B------:R-:W-:Y:S01]  /*4440*/  FFMA.FTZ R41, R138, R44, R41 ;  /* 0x0000002c8a297223 */ /* 0x000fe20000010029 */
[----:B------:R-:W-:-:S03]  /*4450*/  ISETP.NE.AND P0, PT, R129, RZ, PT ;  /* 0x000000ff8100720c */ /* 0x000fc60003f05270 */
[----:B------:R-:W-:Y:S01]  /*4460*/  FADD.FTZ R40, R40, R41 ;  /* 0x0000002928287221 */ /* 0x000fe20000010000 */
[----:B------:R-:W-:Y:S09]  /*4470*/  BRA.DIV UR4, `(.L_x_20608) ;  /* 0x0000007604587947 */ /* 0x000ff2000b800000 */
[----:B------:R-:W0:Y:S02]  /*4480*/  SHFL.BFLY PT, R41, R40, 0x2, 0x1f ;  /* 0x0c401f0028297f89 */ /* 0x000e2400000e0000 */
[----:B0-----:R-:W-:-:S05]  /*4490*/  FADD.FTZ R41, R40, R41 ;  /* 0x0000002928297221 */ /* 0x001fca0000010000 */
[----:B------:R0:W1:Y:S02]  /*44a0*/  SHFL.BFLY PT, R42, R41, 0x1, 0x1f ;  /* 0x0c201f00292a7f89 */ /* 0x00006400000e0000 */
.L_x_20665:
[----:B-1----:R-:W-:-:S04]  /*44b0*/  FADD.FTZ R40, R41, R42 ;  /* 0x0000002a29287221 */ /* 0x002fc80000010000 */
[----:B------:R-:W-:Y:S01]  /*44c0*/  FFMA.FTZ R43, R40, UR12, RZ ;  /* 0x0000000c282b7c23 */ /* 0x000fe200080100ff */
[----:B------:R-:W-:Y:S06]  /*44d0*/  @P0 BRA `(.L_x_20609) ;  /* 0x0000000000540947 */ /* 0x000fec0003800000 */
[----:B------:R-:W1:Y:S01]  /*44e0*/  S2UR UR5, SR_CgaCtaId ;  /* 0x00000000000579c3 */ /* 0x000e620000008800 */
[----:B------:R-:W-:Y:S01]  /*44f0*/  UMOV UR4, 0x400 ;  /* 0x0000040000047882 */ /* 0x000fe20000000000 */
[----:B0-----:R-:W-:Y:S01]  /*4500*/  IMAD R41, R136, 0x8, R125 ;  /* 0x0000000888297824 */ /* 0x001fe200078e027d */
[----:B------:R-:W-:-:S04]  /*4510*/  UIADD3 UR4, UR4, 0x220, URZ ;  /* 0x0000022004047890 */ /* 0x000fc8000fffe03f */
[----:B------:R-:W-:-:S04]  /*4520*/  ISETP.GE.AND P0, PT, R41, R130, PT ;  /* 0x000000822900720c */ /* 0x000fc80003f06270 */
[----:B------:R-:W-:Y:S01]  /*4530*/  FSEL R40, R43, RZ, !P0 ;  /* 0x000000ff2b287208 */ /* 0x000fe20004000000 */
[----:B-1----:R-:W-:-:S06]  /*4540*/  ULEA UR4, UR5, UR4, 0x18 ;  /* 0x0000000405047291 */ /* 0x002fcc000f8ec03f */
[----:B------:R-:W-:-:S05]  /*4550*/  LEA R41, R41, UR4, 0x2 ;  /* 0x0000000429297c11 */ /* 0x000fca000f8e10ff */
[----:B------:R1:W-:Y:S01]  /*4560*/  STS [R41], R40 ;  /* 0x0000002829007388 */ /* 0x0003e20000000800 */
[----:B------:R-:W-:Y:S05]  /*4570*/  @P0 BRA `(.L_x_20609) ;  /* 0x00000000002c0947 */ /* 0x000fea0003800000 */
[----:B------:R-:W-:Y:S01]  /*4580*/  FMNMX.FTZ R126, R126, R43, !PT ;  /* 0x0000002b7e7e7209 */ /* 0x000fe20007810000 */
[----:B------:R-:W-:Y:S06]  /*4590*/  BRA `(.L_x_20609) ;  /* 0x0000000000247947 */ /* 0x000fec0003800000 */
.L_x_20607:
        /* <DEDUP_REMOVED lines=9> */
.L_x_20609:
[----:B------:R-:W-:Y:S05]  /*4630*/  BSYNC B1 ;  /* 0x0000000000017941 */ /* 0x000fea0003800000 */
.L_x_20606:
[----:B01----:R-:W-:Y:S02]  /*4640*/  VIADD R40, R130, 0x7 ;  /* 0x0000000782287836 */ /* 0x003fe40000000000 */
[----:B------:R-:W-:-:S03]  /*4650*/  VIADD R136, R136, 0x4 ;  /* 0x0000000488887836 */ /* 0x000fc60000000000 */
[----:B------:R-:W-:-:S04]  /*4660*/  SHF.R.S32.HI R41, RZ, 0x1f, R40 ;  /* 0x0000001fff297819 */ /* 0x000fc80000011428 */
[----:B------:R-:W-:-:S04]  /*4670*/  LEA.HI R41, R41, R40, RZ, 0x3 ;  /* 0x0000002829297211 */ /* 0x000fc800078f18ff */
[----:B------:R-:W-:-:S04]  /*4680*/  SHF.R.S32.HI R41, RZ, 0x3, R41 ;  /* 0x00000003ff297819 */ /* 0x000fc80000011429 */
[----:B------:R-:W-:-:S13]  /*4690*/  ISETP.GE.AND P0, PT, R136, R41, PT ;  /* 0x000000298800720c */ /* 0x000fda0003f06270 */
[----:B------:R-:W-:Y:S05]  /*46a0*/  @!P0 BRA `(.L_x_20610) ;  /* 0xffffffdc00188947 */ /* 0x000fea000383ffff */
[----:B------:R-:W-:Y:S05]  /*46b0*/  BRA `(.L_x_20604) ;  /* 0x0000002400187947 */ /* 0x000fea0003800000 */
.L_x_20605:
[----:B------:R-:W0:Y:S01]  /*46c0*/  S2R R28, SR_TID.X ;  /* 0x00000000001c7919 */ /* 0x000e220000002100 */
[----:B------:R-:W-:Y:S01]  /*46d0*/  IMAD.MOV.U32 R126, RZ, RZ, -0x800001 ;  /* 0xff7fffffff7e7424 */ /* 0x000fe200078e00ff */
[----:B0-----:R-:W-:-:S04]  /*46e0*/  SHF.R.S32.HI R41, RZ, 0x1f, R28 ;  /* 0x0000001fff297819 */ /* 0x001fc8000001141c */
[----:B------:R-:W-:-:S04]  /*46f0*/  LEA.HI R41, R41, R28, RZ, 0x5 ;  /* 0x0000001c29297211 */ /* 0x000fc800078f28ff */
[----:B------:R-:W-:-:S07]  /*4700*/  SHF.R.S32.HI R136, RZ, 0x5, R41 ;  /* 0x00000005ff887819 */ /* 0x000fce0000011429 */
.L_x_20615:
[----:B------:R-:W0:Y:S01]  /*4710*/  LDC R134, c[0x0][0x280] ;  /* 0x0000a000ff867b82 */ /* 0x000e220000000800 */
[----:B------:R-:W-:Y:S01]  /*4720*/  IMAD.SHL.U32 R40, R136, 0x8, RZ ;  /* 0x0000000888287824 */ /* 0x000fe200078e00ff */
[----:B------:R-:W-:Y:S04]  /*4730*/  BSSY B1, `(.L_x_20611) ;  /* 0x0000237000017945 */ /* 0x000fe80003800000 */
[----:B------:R-:W-:Y:S02]  /*4740*/  IABS R44, R40 ;  /* 0x00000028002c7213 */ /* 0x000fe40000000000 */
[----:B-1----:R-:W1:Y:S03]  /*4750*/  LDC R45, c[0x0][0x284] ;  /* 0x0000a100ff2d7b82 */ /* 0x002e660000000800 */
        /* <DEDUP_REMOVED lines=20> */
[----:B0-----:R-:W-:Y:S01]  /*48a0*/  IMAD.MOV R40, RZ, RZ, -R41 ;  /* 0x000000ffff287224 */ /* 0x001fe200078e0a29 */
[----:B------:R-:W-:-:S03]  /*48b0*/  ISETP.NE.AND P2, PT, R134, RZ, PT ;  /* 0x000000ff8600720c */ /* 0x000fc60003f45270 */
        /* <DEDUP_REMOVED lines=24> */
[----:B------:R-:W-:Y:S02]  /*4a40*/  VIADD R42, R129, 0x4 ;  /* 0x00000004812a7836 */ /* 0x000fe40000000000 */
[----:B------:R-:W-:Y:S02]  /*4a50*/  IMAD.MOV.U32 R134, RZ, RZ, R132 ;  /* 0x000000ffff867224 */ /* 0x000fe400078e0084 */
[----:B------:R-:W-:Y:S01]  /*4a60*/  IMAD.SHL.U32 R45, R42, 0x2, RZ ;  /* 0x000000022a2d7824 */ /* 0x000fe200078e00ff */
[----:B------:R-:W-:Y:S01]  /*4a70*/  SHF.R.S32.HI R43, RZ, 0x1f, R42 ;  /* 0x0000001fff2b7819 */ /* 0x000fe2000001142a */
[----:B------:R-:W-:-:S03]  /*4a80*/  IMAD.MOV.U32 R135, RZ, RZ, R133 ;  /* 0x000000ffff877224 */ /* 0x000fc600078e0085 */
[----:B------:R-:W-:Y:S02]  /*4a90*/  SHF.R.S32.HI R44, RZ, 0x1f, R45 ;  /* 0x0000001fff2c7819 */ /* 0x000fe4000001142d */
[----:B------:R-:W-:Y:S02]  /*4aa0*/  LEA.HI R43, R43, R42, RZ, 0x2 ;  /* 0x0000002a2b2b7211 */ /* 0x000fe400078f10ff */
[----:B------:R-:W-:Y:S01]  /*4ab0*/  LEA.HI R46, R44, R45, RZ, 0x3 ;  /* 0x0000002d2c2e7211 */ /* 0x000fe200078f18ff */
[----:B------:R-:W-:Y:S02]  /*4ac0*/  IMAD.SHL.U32 R44, R129, 0x2, RZ ;  /* 0x00000002812c7824 */ /* 0x000fe400078e00ff */
[----:B------:R-:W-:Y:S01]  /*4ad0*/  IMAD.SHL.U32 R43, R43, 0x10, RZ ;  /* 0x000000102b2b7824 */ /* 0x000fe200078e00ff */
[----:B------:R-:W-:-:S04]  /*4ae0*/  LOP3.LUT R46, R46, 0xfffffff8, RZ, 0xc0, !PT ;  /* 0xfffffff82e2e7812 */ /* 0x000fc800078ec0ff */
[----:B------:R-:W-:Y:S01]  /*4af0*/  LOP3.LUT R47, R43, 0xffffffc0, RZ, 0xc0, !PT ;  /* 0xffffffc02b2f7812 */ /* 0x000fe200078ec0ff */
[----:B------:R-:W-:Y:S01]  /*4b00*/  IMAD.IADD R46, R45, 0x1, -R46 ;  /* 0x000000012d2e7824 */ /* 0x000fe200078e0a2e */
[----:B------:R-:W-:Y:S02]  /*4b10*/  SHF.R.S32.HI R45, RZ, 0x1f, R44 ;  /* 0x0000001fff2d7819 */ /* 0x000fe4000001142c */
[----:B------:R-:W-:Y:S02]  /*4b20*/  SHF.R.S32.HI R137, RZ, 0x1f, R47 ;  /* 0x0000001fff897819 */ /* 0x000fe4000001142f */
[----:B------:R-:W-:-:S04]  /*4b30*/  LEA.HI R45, R45, R44, RZ, 0x3 ;  /* 0x0000002c2d2d7211 */ /* 0x000fc800078f18ff */
[----:B------:R-:W-:-:S05]  /*4b40*/  LOP3.LUT R45, R45, 0xfffffff8, RZ, 0xc0, !PT ;  /* 0xfffffff82d2d7812 */ /* 0x000fca00078ec0ff */
[----:B------:R-:W-:Y:S01]  /*4b50*/  IMAD.IADD R45, R44, 0x1, -R45 ;  /* 0x000000012c2d7824 */ /* 0x000fe200078e0a2d */
[----:B--2---:R-:W-:Y:S01]  /*4b60*/  SHF.R.S32.HI R42, RZ, 0x1f, R41 ;  /* 0x0000001fff2a7819 */ /* 0x004fe20000011429 */
[----:B------:R-:W-:-:S04]  /*4b70*/  IMAD.WIDE.U32 R134, R41, UR16, R134 ;  /* 0x0000001029867c25 */ /* 0x000fc8000f8e0086 */
[----:B------:R-:W-:-:S04]  /*4b80*/  IMAD R42, R42, UR16, RZ ;  /* 0x000000102a2a7c24 */ /* 0x000fc8000f8e02ff */
[----:B------:R-:W-:Y:S01]  /*4b90*/  IMAD R43, R41, R2, R42 ;  /* 0x00000002292b7224 */ /* 0x000fe200078e022a */
[----:B------:R-:W-:Y:S02]  /*4ba0*/  IADD3 R41, P0, P1, R46, R134, R47 ;  /* 0x000000862e297210 */ /* 0x000fe4000791e02f */
[----:B------:R-:W-:Y:S01]  /*4bb0*/  SHF.R.S32.HI R42, RZ, 0x1f, R46 ;  /* 0x0000001fff2a7819 */ /* 0x000fe2000001142e */
[----:B------:R-:W-:Y:S02]  /*4bc0*/  IMAD.IADD R146, R135, 0x1, R43 ;  /* 0x0000000187927824 */ /* 0x000fe400078e022b */
[----:B------:R-:W-:-:S03]  /*4bd0*/  VIADD R43, R129, 0x8 ;  /* 0x00000008812b7836 */ /* 0x000fc60000000000 */
[----:B------:R-:W-:Y:S02]  /*4be0*/  IADD3.X R42, R42, R146, R137, P0, P1 ;  /* 0x000000922a2a7210 */ /* 0x000fe400007e2489 */
[----:B------:R-:W-:Y:S02]  /*4bf0*/  SHF.R.S32.HI R46, RZ, 0x1f, R43 ;  /* 0x0000001fff2e7819 */ /* 0x000fe4000001142b */
[C---:B------:R-:W-:Y:S02]  /*4c00*/  LEA R40, P0, R41.reuse, UR18, 0x1 ;  /* 0x0000001229287c11 */ /* 0x040fe4000f8008ff */
[----:B------:R-:W-:Y:S02]  /*4c10*/  LEA.HI R46, R46, R43, RZ, 0x2 ;  /* 0x0000002b2e2e7211 */ /* 0x000fe400078f10ff */
[----:B------:R-:W-:Y:S02]  /*4c20*/  LEA.HI.X R41, R41, UR19, R42, 0x1, P0 ;  /* 0x0000001329297c11 */ /* 0x000fe400080f0c2a */
[----:B------:R-:W-:-:S02]  /*4c30*/  IADD3 R43, P0, R45, R134, RZ ;  /* 0x000000862d2b7210 */ /* 0x000fc40007f1e0ff */
[----:B------:R-:W-:Y:S01]  /*4c40*/  SHF.R.S32.HI R135, RZ, 0x1f, R45 ;  /* 0x0000001fff877819 */ /* 0x000fe2000001142d */
[----:B------:R-:W-:Y:S01]  /*4c50*/  IMAD.SHL.U32 R46, R46, 0x10, RZ ;  /* 0x000000102e2e7824 */ /* 0x000fe200078e00ff */
[----:B------:R0:W2:Y:S01]  /*4c60*/  LDG.E.CONSTANT R147, desc[UR10][R40.64] ;  /* 0x0000000a28937981 */ /* 0x0000a2000c1e9900 */
[----:B------:R-:W-:Y:S01]  /*4c70*/  VIADD R45, R129, 0xc ;  /* 0x0000000c812d7836 */ /* 0x000fe20000000000 */
[----:B------:R-:W-:Y:S01]  /*4c80*/  LEA R42, P1, R43, UR18, 0x1 ;  /* 0x000000122b2a7c11 */ /* 0x000fe2000f8208ff */
[----:B------:R-:W-:Y:S01]  /*4c90*/  IMAD.X R44, R135, 0x1, R146, P0 ;  /* 0x00000001872c7824 */ /* 0x000fe200000e0692 */
[----:B------:R-:W-:Y:S02]  /*4ca0*/  LOP3.LUT R47, R46, 0xffffffc0, RZ, 0xc0, !PT ;  /* 0xffffffc02e2f7812 */ /* 0x000fe400078ec0ff */
[----:B------:R-:W-:Y:S02]  /*4cb0*/  SHF.R.S32.HI R46, RZ, 0x1f, R45 ;  /* 0x0000001fff2e7819 */ /* 0x000fe4000001142d */
[----:B------:R-:W-:-:S02]  /*4cc0*/  LEA.HI.X R43, R43, UR19, R44, 0x1, P1 ;  /* 0x000000132b2b7c11 */ /* 0x000fc400088f0c2c */
[----:B------:R-:W-:Y:S02]  /*4cd0*/  LEA.HI R46, R46, R45, RZ, 0x2 ;  /* 0x0000002d2e2e7211 */ /* 0x000fe400078f10ff */
[----:B------:R-:W-:Y:S01]  /*4ce0*/  SHF.R.S32.HI R137, RZ, 0x1f, R124 ;  /* 0x0000001fff897819 */ /* 0x000fe2000001147c */
[----:B------:R1:W3:Y:S01]  /*4cf0*/  LDG.E.CONSTANT R145, desc[UR10][R42.64] ;  /* 0x0000000a2a917981 */ /* 0x0002e2000c1e9900 */
[--C-:B------:R-:W-:Y:S01]  /*4d00*/  SHF.R.S32.HI R135, RZ, 0x1f, R47.reuse ;  /* 0x0000001fff877819 */ /* 0x100fe2000001142f */
[----:B------:R-:W-:Y:S01]  /*4d10*/  IMAD.SHL.U32 R46, R46, 0x10, RZ ;  /* 0x000000102e2e7824 */ /* 0x000fe200078e00ff */
[----:B0-----:R-:W-:-:S04]  /*4d20*/  IADD3 R41, P0, P2, R124, R134, R47 ;  /* 0x000000867c297210 */ /* 0x001fc80007a1e02f */
[----:B------:R-:W-:Y:S02]  /*4d30*/  IADD3.X R44, R137, R146, R135, P0, P2 ;  /* 0x00000092892c7210 */ /* 0x000fe400007e4487 */
[----:B------:R-:W-:Y:S01]  /*4d40*/  LEA R40, P0, R41, UR18, 0x1 ;  /* 0x0000001229287c11 */ /* 0x000fe2000f8008ff */
[----:B------:R-:W-:Y:S01]  /*4d50*/  VIADD R135, R129, 0x10 ;  /* 0x0000001081877836 */ /* 0x000fe20000000000 */
[----:B------:R-:W-:Y:S02]  /*4d60*/  LOP3.LUT R46, R46, 0xffffffc0, RZ, 0xc0, !PT ;  /* 0xffffffc02e2e7812 */ /* 0x000fe400078ec0ff */
[----:B------:R-:W-:Y:S02]  /*4d70*/  LEA.HI.X R41, R41, UR19, R44, 0x1, P0 ;  /* 0x0000001329297c11 */ /* 0x000fe400080f0c2c */
[----:B------:R-:W-:Y:S02]  /*4d80*/  SHF.R.S32.HI R47, RZ, 0x1f, R123 ;  /* 0x0000001fff2f7819 */ /* 0x000fe4000001147b */
[--C-:B------:R-:W-:Y:S01]  /*4d90*/  SHF.R.S32.HI R45, RZ, 0x1f, R46.reuse ;  /* 0x0000001fff2d7819 */ /* 0x100fe2000001142e */
[----:B------:R0:W4:Y:S01]  /*4da0*/  LDG.E.CONSTANT R144, desc[UR10][R40.64] ;  /* 0x0000000a28907981 */ /* 0x000122000c1e9900 */
[----:B------:R-:W-:-:S02]  /*4db0*/  IADD3 R44, P0, P1, R123, R134, R46 ;  /* 0x000000867b2c7210 */ /* 0x000fc4000791e02e */
[----:B------:R-:W-:Y:S02]  /*4dc0*/  SHF.R.S32.HI R46, RZ, 0x1f, R135 ;  /* 0x0000001fff2e7819 */ /* 0x000fe40000011487 */
[----:B------:R-:W-:Y:S02]  /*4dd0*/  IADD3.X R45, R47, R146, R45, P0, P1 ;  /* 0x000000922f2d7210 */ /* 0x000fe400007e242d */
[----:B-1----:R-:W-:Y:S02]  /*4de0*/  LEA R42, P0, R44, UR18, 0x1 ;  /* 0x000000122c2a7c11 */ /* 0x002fe4000f8008ff */
[----:B------:R-:W-:Y:S02]  /*4df0*/  LEA.HI R46, R46, R135, RZ, 0x2 ;  /* 0x000000872e2e7211 */ /* 0x000fe400078f10ff */
[----:B------:R-:W-:Y:S01]  /*4e00*/  LEA.HI.X R43, R44, UR19, R45, 0x1, P0 ;  /* 0x000000132c2b7c11 */ /* 0x000fe200080f0c2d */
[----:B------:R-:W-:Y:S02]  /*4e10*/  VIADD R44, R129, 0x14 ;  /* 0x00000014812c7836 */ /* 0x000fe40000000000 */
[----:B------:R-:W-:-:S02]  /*4e20*/  IMAD.SHL.U32 R46, R46, 0x10, RZ ;  /* 0x000000102e2e7824 */ /* 0x000fc400078e00ff */
[----:B------:R1:W5:Y:S01]  /*4e30*/  LDG.E.CONSTANT R143, desc[UR10][R42.64] ;  /* 0x0000000a2a8f7981 */ /* 0x000362000c1e9900 */
[----:B0-----:R-:W-:Y:S02]  /*4e40*/  SHF.R.S32.HI R41, RZ, 0x1f, R44 ;  /* 0x0000001fff297819 */ /* 0x001fe4000001142c */
[----:B------:R-:W-:Y:S02]  /*4e50*/  LOP3.LUT R45, R46, 0xffffffc0, RZ, 0xc0, !PT ;  /* 0xffffffc02e2d7812 */ /* 0x000fe400078ec0ff */
[----:B------:R-:W-:Y:S02]  /*4e60*/  LEA.HI R44, R41, R44, RZ, 0x2 ;  /* 0x0000002c292c7211 */ /* 0x000fe400078f10ff */
[--C-:B------:R-:W-:Y:S02]  /*4e70*/  SHF.R.S32.HI R47, RZ, 0x1f, R45.reuse ;  /* 0x0000001fff2f7819 */ /* 0x100fe4000001142d */
[----:B------:R-:W-:Y:S01]  /*4e80*/  IADD3 R41, P0, P1, R122, R134, R45 ;  /* 0x000000867a297210 */ /* 0x000fe2000791e02d */
[----:B------:R-:W-:Y:S01]  /*4e90*/  VIADD R45, R129, 0x18 ;  /* 0x00000018812d7836 */ /* 0x000fe20000000000 */
[----:B------:R-:W-:Y:S01]  /*4ea0*/  SHF.R.S32.HI R46, RZ, 0x1f, R122 ;  /* 0x0000001fff2e7819 */ /* 0x000fe2000001147a */
[----:B------:R-:W-:-:S03]  /*4eb0*/  IMAD.SHL.U32 R40, R44, 0x10, RZ ;  /* 0x000000102c287824 */ /* 0x000fc600078e00ff */
[----:B------:R-:W-:Y:S02]  /*4ec0*/  IADD3.X R44, R46, R146, R47, P0, P1 ;  /* 0x000000922e2c7210 */ /* 0x000fe400007e242f */
[----:B------:R-:W-:Y:S02]  /*4ed0*/  SHF.R.S32.HI R46, RZ, 0x1f, R45 ;  /* 0x0000001fff2e7819 */ /* 0x000fe4000001142d */
[----:B------:R-:W-:Y:S02]  /*4ee0*/  LOP3.LUT R40, R40, 0xffffffc0, RZ, 0xc0, !PT ;  /* 0xffffffc028287812 */ /* 0x000fe400078ec0ff */
[----:B------:R-:W-:Y:S02]  /*4ef0*/  LEA.HI R46, R46, R45, RZ, 0x2 ;  /* 0x0000002d2e2e7211 */ /* 0x000fe400078f10ff */
[----:B-1----:R-:W-:Y:S02]  /*4f00*/  LEA R42, P0, R41, UR18, 0x1 ;  /* 0x00000012292a7c11 */ /* 0x002fe4000f8008ff */
[----:B------:R-:W-:Y:S01]  /*4f10*/  SHF.R.S32.HI R135, RZ, 0x1f, R40 ;  /* 0x0000001fff877819 */ /* 0x000fe20000011428 */
[----:B------:R-:W-:Y:S01]  /*4f20*/  IMAD.SHL.U32 R46, R46, 0x10, RZ ;  /* 0x000000102e2e7824 */ /* 0x000fe200078e00ff */
[----:B------:R-:W-:-:S02]  /*4f30*/  SHF.R.S32.HI R47, RZ, 0x1f, R121 ;  /* 0x0000001fff2f7819 */ /* 0x000fc40000011479 */
[----:B------:R-:W-:Y:S02]  /*4f40*/  IADD3 R40, P1, P2, R121, R134, R40 ;  /* 0x0000008679287210 */ /* 0x000fe40007a3e028 */
[----:B------:R-:W-:Y:S02]  /*4f50*/  LEA.HI.X R43, R41, UR19, R44, 0x1, P0 ;  /* 0x00000013292b7c11 */ /* 0x000fe400080f0c2c */
[----:B------:R-:W-:Y:S02]  /*4f60*/  IADD3.X R41, R47, R146, R135, P1, P2 ;  /* 0x000000922f297210 */ /* 0x000fe40000fe4487 */
[----:B------:R-:W-:Y:S01]  /*4f70*/  LEA R44, P0, R40, UR18, 0x1 ;  /* 0x00000012282c7c11 */ /* 0x000fe2000f8008ff */
[----:B------:R0:W5:Y:S01]  /*4f80*/  LDG.E.CONSTANT R140, desc[UR10][R42.64] ;  /* 0x0000000a2a8c7981 */ /* 0x000162000c1e9900 */
[----:B------:R-:W-:Y:S02]  /*4f90*/  LOP3.LUT R47, R46, 0xffffffc0, RZ, 0xc0, !PT ;  /* 0xffffffc02e2f7812 */ /* 0x000fe400078ec0ff */
[----:B------:R-:W-:-:S02]  /*4fa0*/  LEA.HI.X R45, R40, UR19, R41, 0x1, P0 ;  /* 0x00000013282d7c11 */ /* 0x000fc400080f0c29 */
[----:B------:R-:W-:-:S03]  /*4fb0*/  IADD3 R41, P0, P1, R120, R134, R47 ;  /* 0x0000008678297210 */ /* 0x000fc6000791e02f */
[----:B------:R1:W5:Y:S01]  /*4fc0*/  LDG.E.CONSTANT R142, desc[UR10][R44.64] ;  /* 0x0000000a2c8e7981 */ /* 0x000362000c1e9900 */
[----:B------:R-:W-:Y:S02]  /*4fd0*/  LEA R40, P2, R41, UR18, 0x1 ;  /* 0x0000001229287c11 */ /* 0x000fe4000f8408ff */
[----:B------:R-:W-:-:S04]  /*4fe0*/  IADD3.X R46, R85, R146, R58, P0, P1 ;  /* 0x00000092552e7210 */ /* 0x000fc800007e243a */
[----:B------:R-:W-:-:S05]  /*4ff0*/  LEA.HI.X R41, R41, UR19, R46, 0x1, P2 ;  /* 0x0000001329297c11 */ /* 0x000fca00090f0c2e */
[----:B------:R1:W5:Y:S01]  /*5000*/  LDG.E.CONSTANT R141, desc[UR10][R40.64] ;  /* 0x0000000a288d7981 */ /* 0x000362000c1e9900 */
[----:B------:R-:W-:-:S04]  /*5010*/  IADD3 R46, P0, P1, R119, R134, R118 ;  /* 0x00000086772e7210 */ /* 0x000fc8000791e076 */
[----:B------:R-:W-:Y:S02]  /*5020*/  LEA R138, P2, R46, UR18, 0x1 ;  /* 0x000000122e8a7c11 */ /* 0x000fe4000f8408ff */
[----:B------:R-:W-:Y:S02]  /*5030*/  IADD3.X R47, R84, R146, R59, P0, P1 ;  /* 0x00000092542f7210 */ /* 0x000fe400007e243b */
[----:B0-----:R-:W-:Y:S02]  /*5040*/  IADD3 R43, P0, P1, R117, R134, R116 ;  /* 0x00000086752b7210 */ /* 0x001fe4000791e074 */
[----:B------:R-:W-:Y:S02]  /*5050*/  LEA.HI.X R139, R46, UR19, R47, 0x1, P2 ;  /* 0x000000132e8b7c11 */ /* 0x000fe400090f0c2f */
[----:B------:R-:W-:Y:S02]  /*5060*/  LEA R42, P2, R43, UR18, 0x1 ;  /* 0x000000122b2a7c11 */ /* 0x000fe4000f8408ff */
[----:B-1----:R-:W-:Y:S01]  /*5070*/  IADD3.X R44, R87, R146, R60, P0, P1 ;  /* 0x00000092572c7210 */ /* 0x002fe200007e243c */
[----:B------:R0:W5:Y:S03]  /*5080*/  LDG.E.CONSTANT R137, desc[UR10][R138.64] ;  /* 0x0000000a8a897981 */ /* 0x000166000c1e9900 */
[----:B------:R-:W-:-:S02]  /*5090*/  LEA.HI.X R43, R43, UR19, R44, 0x1, P2 ;  /* 0x000000132b2b7c11 */ /* 0x000fc400090f0c2c */
[----:B------:R-:W1:Y:S04]  /*50a0*/  LDS.128 R44, [R0] ;  /* 0x00000000002c7984 */ /* 0x000e680000000c00 */
[----:B------:R1:W5:Y:S01]  /*50b0*/  LDG.E.CONSTANT R135, desc[UR10][R42.64] ;  /* 0x0000000a2a877981 */ /* 0x000362000c1e9900 */
[----:B------:R-:W-:-:S04]  /*50c0*/  IADD3 R41, P0, P1, R115, R134, R114 ;  /* 0x0000008673297210 */ /* 0x000fc8000791e072 */
[----:B------:R-:W-:Y:S02]  /*50d0*/  LEA R40, P2, R41, UR18, 0x1 ;  /* 0x0000001229287c11 */ /* 0x000fe4000f8408ff */
[----:B------:R-:W-:Y:S02]  /*50e0*/  IADD3.X R148, R86, R146, R61, P0, P1 ;  /* 0x0000009256947210 */ /* 0x000fe400007e243d */
[----:B------:R-:W-:Y:S02]  /*50f0*/  IADD3 R149, P0, P1, R113, R134, R112 ;  /* 0x0000008671957210 */ /* 0x000fe4000791e070 */
[----:B------:R-:W-:Y:S02]  /*5100*/  LEA.HI.X R41, R41, UR19, R148, 0x1, P2 ;  /* 0x0000001329297c11 */ /* 0x000fe400090f0c94 */
[----:B------:R-:W-:Y:S02]  /*5110*/  LEA R148, P2, R149, UR18, 0x1 ;  /* 0x0000001295947c11 */ /* 0x000fe4000f8408ff */
[----:B0-----:R-:W-:Y:S01]  /*5120*/  IADD3.X R138, R89, R146, R62, P0, P1 ;  /* 0x00000092598a7210 */ /* 0x001fe200007e243e */
[----:B------:R0:W5:Y:S03]  /*5130*/  LDG.E.CONSTANT R157, desc[UR10][R40.64] ;  /* 0x0000000a289d7981 */ /* 0x000166000c1e9900 */
[----:B------:R-:W-:-:S05]  /*5140*/  LEA.HI.X R149, R149, UR19, R138, 0x1, P2 ;  /* 0x0000001395957c11 */ /* 0x000fca00090f0c8a */
[----:B------:R3:W5:Y:S01]  /*5150*/  LDG.E.CONSTANT R148, desc[UR10][R148.64] ;  /* 0x0000000a94947981 */ /* 0x000762000c1e9900 */
[C---:B-1----:R-:W-:Y:S01]  /*5160*/  PRMT R42, R45.reuse, 0x7632, R42 ;  /* 0x000076322d2a7816 */ /* 0x042fe2000000002a */
[----:B------:R-:W-:Y:S01]  /*5170*/  IMAD.U32 R45, R45, 0x10000, RZ ;  /* 0x000100002d2d7824 */ /* 0x000fe200078e00ff */
[----:B0-----:R-:W-:-:S03]  /*5180*/  PRMT R40, R44, 0x7632, R40 ;  /* 0x000076322c287816 */ /* 0x001fc60000000028 */
[----:B------:R-:W-:Y:S02]  /*5190*/  IMAD.U32 R42, R42, 0x10000, RZ ;  /* 0x000100002a2a7824 */ /* 0x000fe400078e00ff */
[----:B------:R-:W-:Y:S01]  /*51a0*/  IMAD.U32 R40, R40, 0x10000, RZ ;  /* 0x0001000028287824 */ /* 0x000fe200078e00ff */
[C---:B--2---:R-:W-:Y:S01]  /*51b0*/  PRMT R43, R147.reuse, 0x7632, R43 ;  /* 0x00007632932b7816 */ /* 0x044fe2000000002b */
[----:B------:R-:W-:-:S04]  /*51c0*/  IMAD.U32 R138, R147, 0x10000, RZ ;  /* 0x00010000938a7824 */ /* 0x000fc800078e00ff */
[----:B------:R-:W-:Y:S02]  /*51d0*/  IMAD.U32 R41, R43, 0x10000, RZ ;  /* 0x000100002b297824 */ /* 0x000fe400078e00ff */
[----:B------:R-:W-:Y:S01]  /*51e0*/  FMUL.FTZ R138, R45, R138 ;  /* 0x0000008a2d8a7220 */ /* 0x000fe20000410000 */
[----:B------:R-:W-:Y:S01]  /*51f0*/  IADD3 R45, P0, P1, R111, R134, R110 ;  /* 0x000000866f2d7210 */ /* 0x000fe2000791e06e */
[----:B------:R-:W-:Y:S01]  /*5200*/  FMUL.FTZ R139, R42, R41 ;  /* 0x000000292a8b7220 */ /* 0x000fe20000410000 */
[C---:B---3--:R-:W-:Y:S01]  /*5210*/  PRMT R43, R145.reuse, 0x7632, R43 ;  /* 0x00007632912b7816 */ /* 0x048fe2000000002b */
[----:B------:R-:W-:Y:S02]  /*5220*/  IMAD.U32 R41, R44, 0x10000, RZ ;  /* 0x000100002c297824 */ /* 0x000fe400078e00ff */
[----:B------:R-:W-:Y:S02]  /*5230*/  IMAD.U32 R42, R145, 0x10000, RZ ;  /* 0x00010000912a7824 */ /* 0x000fe400078e00ff */
[----:B------:R-:W-:Y:S01]  /*5240*/  IMAD.U32 R43, R43, 0x10000, RZ ;  /* 0x000100002b2b7824 */ /* 0x000fe200078e00ff */
[----:B------:R-:W-:Y:S01]  /*5250*/  LEA R44, P2, R45, UR18, 0x1 ;  /* 0x000000122d2c7c11 */ /* 0x000fe2000f8408ff */
[----:B------:R-:W-:Y:S01]  /*5260*/  FFMA.FTZ R138, R41, R42, R138 ;  /* 0x0000002a298a7223 */ /* 0x000fe2000001008a */
[----:B------:R-:W-:Y:S01]  /*5270*/  IADD3.X R150, R88, R146, R63, P0, P1 ;  /* 0x0000009258967210 */ /* 0x000fe200007e243f */
[----:B------:R-:W-:-:S02]  /*5280*/  FFMA.FTZ R145, R40, R43, R139 ;  /* 0x0000002b28917223 */ /* 0x000fc4000001008b */
[----:B------:R-:W0:Y:S01]  /*5290*/  LDS.128 R40, [R0+0x10] ;  /* 0x0000100000287984 */ /* 0x000e220000000c00 */
[----:B------:R-:W-:Y:S01]  /*52a0*/  LEA.HI.X R45, R45, UR19, R150, 0x1, P2 ;  /* 0x000000132d2d7c11 */ /* 0x000fe200090f0c96 */
[C---:B------:R-:W-:Y:S01]  /*52b0*/  IMAD.U32 R139, R46.reuse, 0x10000, RZ ;  /* 0x000100002e8b7824 */ /* 0x040fe200078e00ff */
[----:B------:R-:W-:Y:S02]  /*52c0*/  IADD3 R149, P0, P1, R23, R134, R30 ;  /* 0x0000008617957210 */ /* 0x000fe4000791e01e */
[----:B------:R-:W-:Y:S01]  /*52d0*/  PRMT R46, R46, 0x7632, R46 ;  /* 0x000076322e2e7816 */ /* 0x000fe2000000002e */
[----:B------:R1:W2:Y:S01]  /*52e0*/  LDG.E.CONSTANT R151, desc[UR10][R44.64] ;  /* 0x0000000a2c977981 */ /* 0x0002a2000c1e9900 */
[C---:B----4-:R-:W-:Y:S01]  /*52f0*/  IMAD.U32 R147, R144.reuse, 0x10000, RZ ;  /* 0x0001000090937824 */ /* 0x050fe200078e00ff */
[----:B------:R-:W-:Y:S02]  /*5300*/  PRMT R144, R144, 0x7632, R144 ;  /* 0x0000763290907816 */ /* 0x000fe40000000090 */
[----:B------:R-:W-:Y:S01]  /*5310*/  IADD3.X R150, R91, R146, R64, P0, P1 ;  /* 0x000000925b967210 */ /* 0x000fe200007e2440 */
[----:B------:R-:W-:Y:S01]  /*5320*/  FFMA.FTZ R147, R139, R147, R138 ;  /* 0x000000938b937223 */ /* 0x000fe2000001008a */
[----:B------:R-:W-:Y:S01]  /*5330*/  LEA R138, P2, R149, UR18, 0x1 ;  /* 0x00000012958a7c11 */ /* 0x000fe2000f8408ff */
[----:B------:R-:W-:-:S02]  /*5340*/  IMAD.U32 R46, R46, 0x10000, RZ ;  /* 0x000100002e2e7824 */ /* 0x000fc400078e00ff */
[----:B------:R-:W-:Y:S01]  /*5350*/  IMAD.U32 R144, R144, 0x10000, RZ ;  /* 0x0001000090907824 */ /* 0x000fe200078e00ff */
[----:B------:R-:W-:Y:S01]  /*5360*/  LEA.HI.X R139, R149, UR19, R150, 0x1, P2 ;  /* 0x00000013958b7c11 */ /* 0x000fe200090f0c96 */
[----:B-1----:R-:W-:Y:S02]  /*5370*/  IMAD.U32 R44, R47, 0x10000, RZ ;  /* 0x000100002f2c7824 */ /* 0x002fe400078e00ff */
[----:B------:R-:W-:Y:S01]  /*5380*/  FFMA.FTZ R46, R46, R144, R145 ;  /* 0x000000902e2e7223 */ /* 0x000fe20000010091 */
[----:B------:R-:W-:Y:S01]  /*5390*/  IADD3 R144, P0, P1, R22, R134, R31 ;  /* 0x0000008616907210 */ /* 0x000fe2000791e01f */
[----:B------:R-:W3:Y:S01]  /*53a0*/  LDG.E.CONSTANT R153, desc[UR10][R138.64] ;  /* 0x0000000a8a997981 */ /* 0x000ee2000c1e9900 */
[----:B-----5:R-:W-:-:S04]  /*53b0*/  IMAD.U32 R45, R143, 0x10000, RZ ;  /* 0x000100008f2d7824 */ /* 0x020fc800078e00ff */
[----:B------:R-:W-:Y:S01]  /*53c0*/  FFMA.FTZ R147, R44, R45, R147 ;  /* 0x0000002d2c937223 */ /* 0x000fe20000010093 */
[----:B------:R-:W-:Y:S02]  /*53d0*/  LEA R44, P2, R144, UR18, 0x1 ;  /* 0x00000012902c7c11 */ /* 0x000fe4000f8408ff */
[----:B------:R-:W-:-:S04]  /*53e0*/  IADD3.X R45, R90, R146, R65, P0, P1 ;  /* 0x000000925a2d7210 */ /* 0x000fc800007e2441 */
[----:B------:R-:W-:Y:S02]  /*53f0*/  LEA.HI.X R45, R144, UR19, R45, 0x1, P2 ;  /* 0x00000013902d7c11 */ /* 0x000fe400090f0c2d */
[----:B------:R-:W-:-:S03]  /*5400*/  PRMT R47, R47, 0x7632, R47 ;  /* 0x000076322f2f7816 */ /* 0x000fc6000000002f */
[----:B------:R1:W4:Y:S01]  /*5410*/  LDG.E.CONSTANT R156, desc[UR10][R44.64] ;  /* 0x0000000a2c9c7981 */ /* 0x000322000c1e9900 */
[----:B------:R-:W-:Y:S01]  /*5420*/  PRMT R143, R143, 0x7632, R143 ;  /* 0x000076328f8f7816 */ /* 0x000fe2000000008f */
[----:B------:R-:W-:-:S04]  /*5430*/  IMAD.U32 R47, R47, 0x10000, RZ ;  /* 0x000100002f2f7824 */ /* 0x000fc800078e00ff */
[----:B------:R-:W-:Y:S02]  /*5440*/  IMAD.U32 R143, R143, 0x10000, RZ ;  /* 0x000100008f8f7824 */ /* 0x000fe400078e00ff */
[C---:B0-----:R-:W-:Y:S01]  /*5450*/  IMAD.U32 R144, R40.reuse, 0x10000, RZ ;  /* 0x0001000028907824 */ /* 0x041fe200078e00ff */
[----:B------:R-:W-:Y:S01]  /*5460*/  PRMT R40, R40, 0x7632, R40 ;  /* 0x0000763228287816 */ /* 0x000fe20000000028 */
[----:B------:R-:W-:Y:S01]  /*5470*/  FFMA.FTZ R46, R47, R143, R46 ;  /* 0x0000008f2f2e7223 */ /* 0x000fe2000001002e */
[----:B------:R-:W-:Y:S02]  /*5480*/  IADD3 R145, P0, P1, R21, R134, R32 ;  /* 0x0000008615917210 */ /* 0x000fe4000791e020 */
[----:B------:R-:W-:Y:S01]  /*5490*/  PRMT R143, R41, 0x7632, R143 ;  /* 0x00007632298f7816 */ /* 0x000fe2000000008f */
[----:B-1----:R-:W-:Y:S02]  /*54a0*/  IMAD.U32 R45, R40, 0x10000, RZ ;  /* 0x00010000282d7824 */ /* 0x002fe400078e00ff */
[C---:B------:R-:W-:Y:S01]  /*54b0*/  IMAD.U32 R47, R140.reuse, 0x10000, RZ ;  /* 0x000100008c2f7824 */ /* 0x040fe200078e00ff */
[----:B------:R-:W-:-:S02]  /*54c0*/  PRMT R140, R140, 0x7632, R140 ;  /* 0x000076328c8c7816 */ /* 0x000fc4000000008c */
[----:B------:R-:W-:Y:S02]  /*54d0*/  LEA R138, P2, R145, UR18, 0x1 ;  /* 0x00000012918a7c11 */ /* 0x000fe4000f8408ff */
[----:B------:R-:W-:Y:S01]  /*54e0*/  IADD3.X R150, R93, R146, R66, P0, P1 ;  /* 0x000000925d967210 */ /* 0x000fe200007e2442 */
[----:B------:R-:W-:Y:S01]  /*54f0*/  IMAD.U32 R140, R140, 0x10000, RZ ;  /* 0x000100008c8c7824 */ /* 0x000fe200078e00ff */
[----:B------:R-:W-:Y:S01]  /*5500*/  PRMT R40, R142, 0x7632, R40 ;  /* 0x000076328e287816 */ /* 0x000fe20000000028 */
[----:B------:R-:W-:Y:S01]  /*5510*/  FFMA.FTZ R47, R144, R47, R147 ;  /* 0x0000002f902f7223 */ /* 0x000fe20000010093 */
[----:B------:R-:W-:Y:S02]  /*5520*/  IMAD.U32 R144, R143, 0x10000, RZ ;  /* 0x000100008f907824 */ /* 0x000fe400078e00ff */
[----:B------:R-:W-:Y:S01]  /*5530*/  FFMA.FTZ R45, R45, R140, R46 ;  /* 0x0000008c2d2d7223 */ /* 0x000fe2000001002e */
[----:B------:R-:W-:Y:S01]  /*5540*/  LEA.HI.X R139, R145, UR19, R150, 0x1, P2 ;  /* 0x00000013918b7c11 */ /* 0x000fe200090f0c96 */
[----:B------:R-:W-:-:S02]  /*5550*/  IMAD.U32 R40, R40, 0x10000, RZ ;  /* 0x0001000028287824 */ /* 0x000fc400078e00ff */
[----:B------:R-:W-:Y:S02]  /*5560*/  IMAD.U32 R44, R41, 0x10000, RZ ;  /* 0x00010000292c7824 */ /* 0x000fe400078e00ff */
[----:B------:R-:W-:Y:S02]  /*5570*/  IMAD.U32 R142, R142, 0x10000, RZ ;  /* 0x000100008e8e7824 */ /* 0x000fe400078e00ff */
[----:B------:R-:W-:Y:S01]  /*5580*/  FFMA.FTZ R144, R144, R40, R45 ;  /* 0x0000002890907223 */ /* 0x000fe2000001002d */
[----:B------:R-:W-:Y:S01]  /*5590*/  IADD3 R143, P0, P1, R20, R134, R33 ;  /* 0x00000086148f7210 */ /* 0x000fe2000791e021 */
[----:B------:R-:W-:Y:S02]  /*55a0*/  IMAD.U32 R41, R42, 0x10000, RZ ;  /* 0x000100002a297824 */ /* 0x000fe400078e00ff */
[----:B------:R-:W-:Y:S01]  /*55b0*/  FFMA.FTZ R142, R44, R142, R47 ;  /* 0x0000008e2c8e7223 */ /* 0x000fe2000001002f */
[----:B------:R-:W-:Y:S01]  /*55c0*/  IMAD.U32 R40, R141, 0x10000, RZ ;  /* 0x000100008d287824 */ /* 0x000fe200078e00ff */
[----:B------:R0:W5:Y:S01]  /*55d0*/  LDG.E.CONSTANT R152, desc[UR10][R138.64] ;  /* 0x0000000a8a987981 */ /* 0x000162000c1e9900 */
[----:B------:R-:W-:-:S02]  /*55e0*/  LEA R140, P2, R143, UR18, 0x1 ;  /* 0x000000128f8c7c11 */ /* 0x000fc4000f8408ff */
[----:B------:R-:W-:Y:S01]  /*55f0*/  IADD3.X R150, R92, R146, R67, P0, P1 ;  /* 0x000000925c967210 */ /* 0x000fe200007e2443 */
[----:B------:R-:W1:Y:S01]  /*5600*/  LDS.128 R44, [R0+0x20] ;  /* 0x00002000002c7984 */ /* 0x000e620000000c00 */
[----:B------:R-:W-:Y:S01]  /*5610*/  FFMA.FTZ R142, R41, R40, R142 ;  /* 0x00000028298e7223 */ /* 0x000fe2000001008e */
[----:B------:R-:W-:Y:S02]  /*5620*/  PRMT R42, R42, 0x7632, R42 ;  /* 0x000076322a2a7816 */ /* 0x000fe4000000002a */
[----:B------:R-:W-:Y:S02]  /*5630*/  PRMT R40, R141, 0x7632, R40 ;  /* 0x000076328d287816 */ /* 0x000fe40000000028 */
[----:B------:R-:W-:Y:S01]  /*5640*/  LEA.HI.X R141, R143, UR19, R150, 0x1, P2 ;  /* 0x000000138f8d7c11 */ /* 0x000fe200090f0c96 */
[----:B------:R-:W-:Y:S01]  /*5650*/  IMAD.U32 R41, R42, 0x10000, RZ ;  /* 0x000100002a297824 */ /* 0x000fe200078e00ff */
[----:B0-----:R-:W-:Y:S01]  /*5660*/  IADD3 R139, P0, P1, R19, R134, R34 ;  /* 0x00000086138b7210 */ /* 0x001fe2000791e022 */
[----:B------:R-:W-:-:S02]  /*5670*/  IMAD.U32 R40, R40, 0x10000, RZ ;  /* 0x0001000028287824 */ /* 0x000fc400078e00ff */
[----:B------:R0:W5:Y:S01]  /*5680*/  LDG.E.CONSTANT R154, desc[UR10][R140.64] ;  /* 0x0000000a8c9a7981 */ /* 0x000162000c1e9900 */
[----:B------:R-:W-:Y:S01]  /*5690*/  LEA R138, P2, R139, UR18, 0x1 ;  /* 0x000000128b8a7c11 */ /* 0x000fe2000f8408ff */
[----:B------:R-:W-:Y:S01]  /*56a0*/  FFMA.FTZ R42, R41, R40, R144 ;  /* 0x00000028292a7223 */ /* 0x000fe20000010090 */
[----:B------:R-:W-:Y:S02]  /*56b0*/  IADD3.X R40, R95, R146, R68, P0, P1 ;  /* 0x000000925f287210 */ /* 0x000fe400007e2444 */
[----:B------:R-:W-:Y:S02]  /*56c0*/  IADD3 R41, P0, P1, R18, R134, R35 ;  /* 0x0000008612297210 */ /* 0x000fe4000791e023 */
[----:B------:R-:W-:Y:S02]  /*56d0*/  LEA.HI.X R139, R139, UR19, R40, 0x1, P2 ;  /* 0x000000138b8b7c11 */ /* 0x000fe400090f0c28 */
[C---:B------:R-:W-:Y:S02]  /*56e0*/  LEA R40, P2, R41.reuse, UR18, 0x1 ;  /* 0x0000001229287c11 */ /* 0x040fe4000f8408ff */
[----:B------:R-:W-:Y:S01]  /*56f0*/  IADD3.X R144, R94, R146, R69, P0, P1 ;  /* 0x000000925e907210 */ /* 0x000fe200007e2445 */
[----:B------:R1:W5:Y:S03]  /*5700*/  LDG.E.CONSTANT R155, desc[UR10][R138.64] ;  /* 0x0000000a8a9b7981 */ /* 0x000366000c1e9900 */
[----:B------:R-:W-:Y:S01]  /*5710*/  LEA.HI.X R41, R41, UR19, R144, 0x1, P2 ;  /* 0x0000001329297c11 */ /* 0x000fe200090f0c90 */
[----:B------:R-:W-:-:S04]  /*5720*/  IMAD.U32 R143, R43, 0x10000, RZ ;  /* 0x000100002b8f7824 */ /* 0x000fc800078e00ff */
[----:B------:R1:W5:Y:S01]  /*5730*/  LDG.E.CONSTANT R147, desc[UR10][R40.64] ;  /* 0x0000000a28937981 */ /* 0x000362000c1e9900 */
[----:B0-----:R-:W-:Y:S01]  /*5740*/  IMAD.U32 R140, R137, 0x10000, RZ ;  /* 0x00010000898c7824 */ /* 0x001fe200078e00ff */
[----:B------:R-:W-:Y:S02]  /*5750*/  PRMT R43, R43, 0x7632, R43 ;  /* 0x000076322b2b7816 */ /* 0x000fe4000000002b */
[----:B------:R-:W-:Y:S01]  /*5760*/  PRMT R137, R137, 0x7632, R137 ;  /* 0x0000763289897816 */ /* 0x000fe20000000089 */
[--C-:B------:R-:W-:Y:S02]  /*5770*/  FFMA.FTZ R140, R143, R140, R142.reuse ;  /* 0x0000008c8f8c7223 */ /* 0x100fe4000001008e */
[----:B------:R-:W-:Y:S02]  /*5780*/  IMAD.U32 R141, R43, 0x10000, RZ ;  /* 0x000100002b8d7824 */ /* 0x000fe400078e00ff */
[----:B------:R-:W-:Y:S01]  /*5790*/  IMAD.U32 R137, R137, 0x10000, RZ ;  /* 0x0001000089897824 */ /* 0x000fe200078e00ff */
[C---:B-1----:R-:W-:Y:S01]  /*57a0*/  PRMT R142, R44.reuse, 0x7632, R142 ;  /* 0x000076322c8e7816 */ /* 0x042fe2000000008e */
[----:B------:R-:W-:-:S02]  /*57b0*/  IMAD.U32 R139, R44, 0x10000, RZ ;  /* 0x000100002c8b7824 */ /* 0x000fc400078e00ff */
[----:B------:R-:W-:Y:S02]  /*57c0*/  IMAD.U32 R44, R135, 0x10000, RZ ;  /* 0x00010000872c7824 */ /* 0x000fe400078e00ff */
[----:B------:R-:W-:Y:S01]  /*57d0*/  FFMA.FTZ R42, R141, R137, R42 ;  /* 0x000000898d2a7223 */ /* 0x000fe2000001002a */
[----:B------:R-:W-:Y:S02]  /*57e0*/  IADD3 R137, P1, P2, R17, R134, R36 ;  /* 0x0000008611897210 */ /* 0x000fe40007a3e024 */
[----:B------:R-:W-:Y:S01]  /*57f0*/  PRMT R43, R135, 0x7632, R43 ;  /* 0x00007632872b7816 */ /* 0x000fe2000000002b */
[----:B------:R-:W-:Y:S02]  /*5800*/  IMAD.U32 R135, R142, 0x10000, RZ ;  /* 0x000100008e877824 */ /* 0x000fe400078e00ff */
[----:B------:R-:W-:Y:S01]  /*5810*/  FFMA.FTZ R44, R139, R44, R140 ;  /* 0x0000002c8b2c7223 */ /* 0x000fe2000001008c */
[----:B------:R-:W-:Y:S02]  /*5820*/  LEA R140, P0, R137, UR18, 0x1 ;  /* 0x00000012898c7c11 */ /* 0x000fe4000f8008ff */
[----:B------:R-:W-:-:S02]  /*5830*/  IADD3.X R142, R97, R146, R70, P1, P2 ;  /* 0x00000092618e7210 */ /* 0x000fc40000fe4446 */
[----:B------:R-:W-:Y:S01]  /*5840*/  IADD3 R41, P3, P4, R16, R134, R37 ;  /* 0x0000008610297210 */ /* 0x000fe20007c7e025 */
[----:B------:R-:W-:Y:S01]  /*5850*/  IMAD.U32 R43, R43, 0x10000, RZ ;  /* 0x000100002b2b7824 */ /* 0x000fe200078e00ff */
[----:B------:R-:W-:Y:S02]  /*5860*/  LEA.HI.X R141, R137, UR19, R142, 0x1, P0 ;  /* 0x00000013898d7c11 */ /* 0x000fe400080f0c8e */
[----:B------:R-:W-:Y:S02]  /*5870*/  LEA R40, P1, R41, UR18, 0x1 ;  /* 0x0000001229287c11 */ /* 0x000fe4000f8208ff */
[----:B------:R-:W-:Y:S01]  /*5880*/  IADD3.X R138, R96, R146, R71, P3, P4 ;  /* 0x00000092608a7210 */ /* 0x000fe20001fe8447 */
[----:B------:R-:W-:Y:S01]  /*5890*/  FFMA.FTZ R162, R135, R43, R42 ;  /* 0x0000002b87a27223 */ /* 0x000fe2000001002a */
[----:B------:R0:W5:Y:S01]  /*58a0*/  LDG.E.CONSTANT R149, desc[UR10][R140.64] ;  /* 0x0000000a8c957981 */ /* 0x000162000c1e9900 */
[----:B------:R-:W-:Y:S02]  /*58b0*/  IADD3 R42, P2, P3, R15, R134, R38 ;  /* 0x000000860f2a7210 */ /* 0x000fe40007b5e026 */
[----:B------:R-:W-:-:S02]  /*58c0*/  LEA.HI.X R41, R41, UR19, R138, 0x1, P1 ;  /* 0x0000001329297c11 */ /* 0x000fc400088f0c8a */
[----:B------:R-:W-:Y:S02]  /*58d0*/  IADD3.X R135, R99, R146, R72, P2, P3 ;  /* 0x0000009263877210 */ /* 0x000fe400017e6448 */
[----:B------:R-:W-:Y:S01]  /*58e0*/  LEA R138, P0, R42, UR18, 0x1 ;  /* 0x000000122a8a7c11 */ /* 0x000fe2000f8008ff */
[----:B------:R1:W5:Y:S01]  /*58f0*/  LDG.E.CONSTANT R150, desc[UR10][R40.64] ;  /* 0x0000000a28967981 */ /* 0x000362000c1e9900 */
[----:B------:R-:W-:Y:S02]  /*5900*/  IADD3 R43, P1, P2, R14, R134, R39 ;  /* 0x000000860e2b7210 */ /* 0x000fe40007a3e027 */
[----:B------:R-:W-:Y:S02]  /*5910*/  LEA.HI.X R139, R42, UR19, R135, 0x1, P0 ;  /* 0x000000132a8b7c11 */ /* 0x000fe400080f0c87 */
[----:B------:R-:W-:Y:S02]  /*5920*/  IADD3.X R142, R98, R146, R73, P1, P2 ;  /* 0x00000092628e7210 */ /* 0x000fe40000fe4449 */
[----:B------:R-:W-:-:S04]  /*5930*/  LEA R42, P0, R43, UR18, 0x1 ;  /* 0x000000122b2a7c11 */ /* 0x000fc8000f8008ff */
[----:B------:R-:W-:Y:S02]  /*5940*/  LEA.HI.X R43, R43, UR19, R142, 0x1, P0 ;  /* 0x000000132b2b7c11 */ /* 0x000fe400080f0c8e */
[----:B------:R1:W5:Y:S01]  /*5950*/  LDG.E.CONSTANT R142, desc[UR10][R138.64] ;  /* 0x0000000a8a8e7981 */ /* 0x000362000c1e9900 */
[----:B------:R-:W-:-:S03]  /*5960*/  IADD3 R137, P0, P1, R13, R134, R48 ;  /* 0x000000860d897210 */ /* 0x000fc6000791e030 */
[----:B------:R1:W5:Y:S01]  /*5970*/  LDG.E.CONSTANT R143, desc[UR10][R42.64] ;  /* 0x0000000a2a8f7981 */ /* 0x000362000c1e9900 */
[----:B------:R-:W-:Y:S02]  /*5980*/  LEA R158, P2, R137, UR18, 0x1 ;  /* 0x00000012899e7c11 */ /* 0x000fe4000f8408ff */
[----:B0-----:R-:W-:Y:S02]  /*5990*/  IADD3.X R140, R101, R146, R74, P0, P1 ;  /* 0x00000092658c7210 */ /* 0x001fe400007e244a */
[----:B------:R-:W-:Y:S02]  /*59a0*/  IADD3 R135, P0, P1, R12, R134, R49 ;  /* 0x000000860c877210 */ /* 0x000fe4000791e031 */
[----:B------:R-:W-:Y:S02]  /*59b0*/  LEA.HI.X R159, R137, UR19, R140, 0x1, P2 ;  /* 0x00000013899f7c11 */ /* 0x000fe400090f0c8c */
[C---:B-1----:R-:W-:Y:S02]  /*59c0*/  LEA R40, P2, R135.reuse, UR18, 0x1 ;  /* 0x0000001287287c11 */ /* 0x042fe4000f8408ff */
[----:B------:R-:W-:Y:S01]  /*59d0*/  IADD3.X R140, R100, R146, R75, P0, P1 ;  /* 0x00000092648c7210 */ /* 0x000fe200007e244b */
[----:B------:R-:W5:Y:S03]  /*59e0*/  LDG.E.CONSTANT R144, desc[UR10][R158.64] ;  /* 0x0000000a9e907981 */ /* 0x000f66000c1e9900 */
[----:B------:R-:W-:-:S02]  /*59f0*/  LEA.HI.X R41, R135, UR19, R140, 0x1, P2 ;  /* 0x0000001387297c11 */ /* 0x000fc400090f0c8c */
[----:B------:R-:W-:-:S03]  /*5a00*/  IADD3 R135, P0, P1, R11, R134, R50 ;  /* 0x000000860b877210 */ /* 0x000fc6000791e032 */
[----:B------:R0:W5:Y:S01]  /*5a10*/  LDG.E.CONSTANT R145, desc[UR10][R40.64] ;  /* 0x0000000a28917981 */ /* 0x000162000c1e9900 */
[----:B------:R-:W-:Y:S02]  /*5a20*/  LEA R138, P2, R135, UR18, 0x1 ;  /* 0x00000012878a7c11 */ /* 0x000fe4000f8408ff */
[----:B------:R-:W-:Y:S02]  /*5a30*/  IADD3.X R140, R103, R146, R76, P0, P1 ;  /* 0x00000092678c7210 */ /* 0x000fe400007e244c */
[----:B------:R-:W-:Y:S02]  /*5a40*/  IADD3 R42, P0, P1, R10, R134, R51 ;  /* 0x000000860a2a7210 */ /* 0x000fe4000791e033 */
[----:B------:R-:W-:Y:S02]  /*5a50*/  LEA.HI.X R139, R135, UR19, R140, 0x1, P2 ;  /* 0x00000013878b7c11 */ /* 0x000fe400090f0c8c */
[----:B------:R-:W-:Y:S02]  /*5a60*/  LEA R140, P2, R42, UR18, 0x1 ;  /* 0x000000122a8c7c11 */ /* 0x000fe4000f8408ff */
[----:B------:R-:W-:Y:S01]  /*5a70*/  IADD3.X R43, R102, R146, R77, P0, P1 ;  /* 0x00000092662b7210 */ /* 0x000fe200007e244d */
[----:B------:R1:W5:Y:S03]  /*5a80*/  LDG.E.CONSTANT R135, desc[UR10][R138.64] ;  /* 0x0000000a8a877981 */ /* 0x000366000c1e9900 */
[----:B------:R-:W-:-:S02]  /*5a90*/  LEA.HI.X R141, R42, UR19, R43, 0x1, P2 ;  /* 0x000000132a8d7c11 */ /* 0x000fc400090f0c2b */
[----:B------:R-:W-:-:S04]  /*5aa0*/  IADD3 R43, P0, P1, R9, R134, R52 ;  /* 0x00000086092b7210 */ /* 0x000fc8000791e034 */
[----:B------:R-:W-:Y:S02]  /*5ab0*/  LEA R42, P2, R43, UR18, 0x1 ;  /* 0x000000122b2a7c11 */ /* 0x000fe4000f8408ff */
[----:B------:R-:W-:Y:S02]  /*5ac0*/  IADD3.X R160, R105, R146, R78, P0, P1 ;  /* 0x0000009269a07210 */ /* 0x000fe400007e244e */
[----:B------:R-:W-:Y:S02]  /*5ad0*/  IADD3 R137, P0, P1, R8, R134, R53 ;  /* 0x0000008608897210 */ /* 0x000fe4000791e035 */
[----:B------:R-:W-:Y:S02]  /*5ae0*/  LEA.HI.X R43, R43, UR19, R160, 0x1, P2 ;  /* 0x000000132b2b7c11 */ /* 0x000fe400090f0ca0 */
[----:B0-----:R-:W-:Y:S02]  /*5af0*/  LEA R40, P2, R137, UR18, 0x1 ;  /* 0x0000001289287c11 */ /* 0x001fe4000f8408ff */
[----:B-1----:R-:W-:-:S04]  /*5b00*/  IADD3.X R138, R104, R146, R79, P0, P1 ;  /* 0x00000092688a7210 */ /* 0x002fc800007e244f */
[----:B------:R-:W-:Y:S02]  /*5b10*/  LEA.HI.X R41, R137, UR19, R138, 0x1, P2 ;  /* 0x0000001389297c11 */ /* 0x000fe400090f0c8a */
[----:B------:R-:W5:Y:S01]  /*5b20*/  LDG.E.CONSTANT R137, desc[UR10][R140.64] ;  /* 0x0000000a8c897981 */ /* 0x000f62000c1e9900 */
[----:B------:R-:W-:-:S03]  /*5b30*/  IADD3 R158, P0, P1, R7, R134, R54 ;  /* 0x00000086079e7210 */ /* 0x000fc6000791e036 */
[----:B------:R-:W5:Y:S01]  /*5b40*/  LDG.E.CONSTANT R138, desc[UR10][R42.64] ;  /* 0x0000000a2a8a7981 */ /* 0x000f62000c1e9900 */
[C---:B------:R-:W-:Y:S02]  /*5b50*/  LEA R160, P2, R158.reuse, UR18, 0x1 ;  /* 0x000000129ea07c11 */ /* 0x040fe4000f8408ff */
[----:B------:R-:W-:Y:S01]  /*5b60*/  IADD3.X R159, R107, R146, R80, P0, P1 ;  /* 0x000000926b9f7210 */ /* 0x000fe200007e2450 */
[----:B------:R0:W5:Y:S03]  /*5b70*/  LDG.E.CONSTANT R139, desc[UR10][R40.64] ;  /* 0x0000000a288b7981 */ /* 0x000166000c1e9900 */
[----:B------:R-:W-:Y:S02]  /*5b80*/  LEA.HI.X R161, R158, UR19, R159, 0x1, P2 ;  /* 0x000000139ea17c11 */ /* 0x000fe400090f0c9f */
[----:B------:R-:W-:-:S03]  /*5b90*/  IADD3 R159, P0, P1, R6, R134, R55 ;  /* 0x00000086069f7210 */ /* 0x000fc6000791e037 */
[----:B------:R-:W5:Y:S01]  /*5ba0*/  LDG.E.CONSTANT R140, desc[UR10][R160.64] ;  /* 0x0000000aa08c7981 */ /* 0x000f62000c1e9900 */
[----:B------:R-:W-:Y:S02]  /*5bb0*/  LEA R158, P2, R159, UR18, 0x1 ;  /* 0x000000129f9e7c11 */ /* 0x000fe4000f8408ff */
[----:B------:R-:W-:Y:S02]  /*5bc0*/  IADD3.X R164, R106, R146, R81, P0, P1 ;  /* 0x000000926aa47210 */ /* 0x000fe400007e2451 */
[----:B0-----:R-:W-:Y:S02]  /*5bd0*/  IADD3 R40, P0, P1, R5, R134, R56 ;  /* 0x0000008605287210 */ /* 0x001fe4000791e038 */
        /* <DEDUP_REMOVED lines=9> */
[----:B------:R1:W5:Y:S04]  /*5c70*/  LDG.E.CONSTANT R134, desc[UR10][R42.64] ;  /* 0x0000000a2a867981 */ /* 0x000368000c1e9900 */
[----:B------:R1:W5:Y:S01]  /*5c80*/  LDG.E.CONSTANT R146, desc[UR10][R40.64] ;  /* 0x0000000a28927981 */ /* 0x000362000c1e9900 */
[C---:B0-----:R-:W-:Y:S01]  /*5c90*/  IMAD.U32 R159, R45.reuse, 0x10000, RZ ;  /* 0x000100002d9f7824 */ /* 0x041fe200078e00ff */
[----:B------:R-:W-:Y:S01]  /*5ca0*/  PRMT R45, R45, 0x7632, R45 ;  /* 0x000076322d2d7816 */ /* 0x000fe2000000002d */
[C---:B------:R-:W-:Y:S01]  /*5cb0*/  IMAD.U32 R158, R157.reuse, 0x10000, RZ ;  /* 0x000100009d9e7824 */ /* 0x040fe200078e00ff */
[----:B------:R-:W-:-:S03]  /*5cc0*/  PRMT R157, R157, 0x7632, R157 ;  /* 0x000076329d9d7816 */ /* 0x000fc6000000009d */
[----:B------:R-:W-:Y:S02]  /*5cd0*/  IMAD.U32 R45, R45, 0x10000, RZ ;  /* 0x000100002d2d7824 */ /* 0x000fe400078e00ff */
[----:B------:R-:W-:Y:S02]  /*5ce0*/  IMAD.U32 R157, R157, 0x10000, RZ ;  /* 0x000100009d9d7824 */ /* 0x000fe400078e00ff */
[----:B------:R-:W-:Y:S01]  /*5cf0*/  FFMA.FTZ R44, R159, R158, R44 ;  /* 0x0000009e9f2c7223 */ /* 0x000fe2000001002c */
[----:B-1----:R-:W-:Y:S02]  /*5d00*/  IMAD.U32 R42, R148, 0x10000, RZ ;  /* 0x00010000942a7824 */ /* 0x002fe400078e00ff */
        /* <DEDUP_REMOVED lines=10> */
[----:B--2---:R-:W-:Y:S01]  /*5db0*/  IMAD.U32 R46, R151, 0x10000, RZ ;  /* 0x00010000972e7824 */ /* 0x004fe200078e00ff */
[----:B------:R-:W-:Y:S02]  /*5dc0*/  PRMT R47, R47, 0x7632, R47 ;  /* 0x000076322f2f7816 */ /* 0x000fe4000000002f */
[----:B------:R-:W-:Y:S01]  /*5dd0*/  PRMT R151, R151, 0x7632, R151 ;  /* 0x0000763297977816 */ /* 0x000fe20000000097 */
[----:B------:R-:W-:-:S02]  /*5de0*/  FFMA.FTZ R46, R157, R46, R44 ;  /* 0x0000002e9d2e7223 */ /* 0x000fc4000001002c */
[----:B------:R-:W-:Y:S02]  /*5df0*/  IMAD.U32 R44, R47, 0x10000, RZ ;  /* 0x000100002f2c7824 */ /* 0x000fe400078e00ff */
        /* <DEDUP_REMOVED lines=9> */
[C---:B----4-:R-:W-:Y:S02]  /*5e90*/  IMAD.U32 R40, R156.reuse, 0x10000, RZ ;  /* 0x000100009c287824 */ /* 0x050fe400078e00ff */
[----:B------:R-:W-:Y:S01]  /*5ea0*/  FFMA.FTZ R44, R45, R153, R44 ;  /* 0x000000992d2c7223 */ /* 0x000fe2000001002c */
[C---:B------:R-:W-:Y:S01]  /*5eb0*/  IMAD.U32 R45, R41.reuse, 0x10000, RZ ;  /* 0x00010000292d7824 */ /* 0x040fe200078e00ff */
[----:B------:R-:W-:Y:S02]  /*5ec0*/  PRMT R41, R41, 0x7632, R41 ;  /* 0x0000763229297816 */ /* 0x000fe40000000029 */
[----:B------:R-:W-:-:S03]  /*5ed0*/  PRMT R156, R156, 0x7632, R156 ;  /* 0x000076329c9c7816 */ /* 0x000fc6000000009c */
[----:B------:R-:W-:Y:S02]  /*5ee0*/  IMAD.U32 R41, R41, 0x10000, RZ ;  /* 0x0001000029297824 */ /* 0x000fe400078e00ff */
[----:B------:R-:W-:Y:S02]  /*5ef0*/  IMAD.U32 R156, R156, 0x10000, RZ ;  /* 0x000100009c9c7824 */ /* 0x000fe400078e00ff */
[----:B------:R-:W-:Y:S02]  /*5f00*/  FFMA.FTZ R40, R45, R40, R46 ;  /* 0x000000282d287223 */ /* 0x000fe4000001002e */
[----:B------:R-:W-:Y:S02]  /*5f10*/  FFMA.FTZ R41, R41, R156, R44 ;  /* 0x0000009c29297223 */ /* 0x000fe4000001002c */
[----:B------:R-:W0:Y:S01]  /*5f20*/  LDS.128 R44, [R0+0x40] ;  /* 0x00004000002c7984 */ /* 0x000e220000000c00 */
[C---:B------:R-:W-:Y:S01]  /*5f30*/  IMAD.U32 R151, R42.reuse, 0x10000, RZ ;  /* 0x000100002a977824 */ /* 0x040fe200078e00ff */
[----:B------:R-:W-:-:S05]  /*5f40*/  PRMT R42, R42, 0x7632, R42 ;  /* 0x000076322a2a7816 */ /* 0x000fca000000002a */
[----:B------:R-:W-:Y:S02]  /*5f50*/  IMAD.U32 R42, R42, 0x10000, RZ ;  /* 0x000100002a2a7824 */ /* 0x000fe400078e00ff */
[C---:B-----5:R-:W-:Y:S01]  /*5f60*/  IMAD.U32 R148, R152.reuse, 0x10000, RZ ;  /* 0x0001000098947824 */ /* 0x060fe200078e00ff */
[----:B------:R-:W-:-:S05]  /*5f70*/  PRMT R152, R152, 0x7632, R152 ;  /* 0x0000763298987816 */ /* 0x000fca0000000098 */
[----:B------:R-:W-:Y:S02]  /*5f80*/  IMAD.U32 R152, R152, 0x10000, RZ ;  /* 0x0001000098987824 */ /* 0x000fe400078e00ff */
[----:B------:R-:W-:Y:S01]  /*5f90*/  FFMA.FTZ R40, R151, R148, R40 ;  /* 0x0000009497287223 */ /* 0x000fe20000010028 */
[C---:B------:R-:W-:Y:S02]  /*5fa0*/  IMAD.U32 R151, R43.reuse, 0x10000, RZ ;  /* 0x000100002b977824 */ /* 0x040fe400078e00ff */
[----:B------:R-:W-:Y:S01]  /*5fb0*/  FFMA.FTZ R41, R42, R152, R41 ;  /* 0x000000982a297223 */ /* 0x000fe20000010029 */
[----:B------:R-:W-:Y:S01]  /*5fc0*/  PRMT R43, R43, 0x7632, R43 ;  /* 0x000076322b2b7816 */ /* 0x000fe2000000002b */
[C---:B------:R-:W-:Y:S01]  /*5fd0*/  IMAD.U32 R42, R154.reuse, 0x10000, RZ ;  /* 0x000100009a2a7824 */ /* 0x040fe200078e00ff */
[----:B------:R-:W-:-:S03]  /*5fe0*/  PRMT R154, R154, 0x7632, R154 ;  /* 0x000076329a9a7816 */ /* 0x000fc6000000009a */
[----:B------:R-:W-:Y:S01]  /*5ff0*/  FFMA.FTZ R42, R151, R42, R40 ;  /* 0x0000002a972a7223 */ /* 0x000fe20000010028 */
[----:B------:R-:W-:Y:S02]  /*6000*/  IMAD.U32 R40, R43, 0x10000, RZ ;  /* 0x000100002b287824 */ /* 0x000fe400078e00ff */
[----:B------:R-:W-:-:S04]  /*6010*/  IMAD.U32 R154, R154, 0x10000, RZ ;  /* 0x000100009a9a7824 */ /* 0x000fc800078e00ff */
[----:B------:R-:W-:Y:S01]  /*6020*/  FFMA.FTZ R40, R40, R154, R41 ;  /* 0x0000009a28287223 */ /* 0x000fe20000010029 */
        /* <DEDUP_REMOVED lines=11> */
[----:B------:R-:W0:Y:S01]  /*60e0*/  LDS.128 R40, [R0+0x50] ;  /* 0x0000500000287984 */ /* 0x000e220000000c00 */
[----:B------:R-:W-:Y:S02]  /*60f0*/  PRMT R45, R45, 0x7632, R45 ;  /* 0x000076322d2d7816 */ /* 0x000fe4000000002d */
[----:B------:R-:W-:-:S03]  /*6100*/  PRMT R147, R147, 0x7632, R147 ;  /* 0x0000763293937816 */ /* 0x000fc60000000093 */
[----:B------:R-:W-:Y:S02]  /*6110*/  IMAD.U32 R44, R45, 0x10000, RZ ;  /* 0x000100002d2c7824 */ /* 0x000fe400078e00ff */
[----:B------:R-:W-:Y:S02]  /*6120*/  IMAD.U32 R147, R147, 0x10000, RZ ;  /* 0x0001000093937824 */ /* 0x000fe400078e00ff */
[----:B------:R-:W-:Y:S02]  /*6130*/  IMAD.U32 R45, R46, 0x10000, RZ ;  /* 0x000100002e2d7824 */ /* 0x000fe400078e00ff */
[----:B------:R-:W-:Y:S01]  /*6140*/  FFMA.FTZ R147, R44, R147, R155 ;  /* 0x000000932c937223 */ /* 0x000fe2000001009b */
[----:B------:R-:W-:Y:S01]  /*6150*/  PRMT R46, R46, 0x7632, R46 ;  /* 0x000076322e2e7816 */ /* 0x000fe2000000002e */
[C---:B------:R-:W-:Y:S01]  /*6160*/  IMAD.U32 R44, R149.reuse, 0x10000, RZ ;  /* 0x00010000952c7824 */ /* 0x040fe200078e00ff */
[----:B------:R-:W-:-:S03]  /*6170*/  PRMT R149, R149, 0x7632, R149 ;  /* 0x0000763295957816 */ /* 0x000fc60000000095 */
[----:B------:R-:W-:Y:S02]  /*6180*/  IMAD.U32 R46, R46, 0x10000, RZ ;  /* 0x000100002e2e7824 */ /* 0x000fe400078e00ff */
[--C-:B------:R-:W-:Y:S01]  /*6190*/  FFMA.FTZ R45, R45, R44, R148.reuse ;  /* 0x0000002c2d2d7223 */ /* 0x100fe20000010094 */
[----:B------:R-:W-:Y:S01]  /*61a0*/  PRMT R148, R47, 0x7632, R148 ;  /* 0x000076322f947816 */ /* 0x000fe20000000094 */
[----:B------:R-:W-:Y:S01]  /*61b0*/  IMAD.U32 R149, R149, 0x10000, RZ ;  /* 0x0001000095957824 */ /* 0x000fe200078e00ff */
[----:B------:R-:W-:Y:S01]  /*61c0*/  PRMT R44, R150, 0x7632, R44 ;  /* 0x00007632962c7816 */ /* 0x000fe2000000002c */
[----:B------:R-:W-:Y:S02]  /*61d0*/  IMAD.U32 R152, R47, 0x10000, RZ ;  /* 0x000100002f987824 */ /* 0x000fe400078e00ff */
[----:B------:R-:W-:Y:S01]  /*61e0*/  FFMA.FTZ R147, R46, R149, R147 ;  /* 0x000000952e937223 */ /* 0x000fe20000010093 */
[----:B------:R-:W-:Y:S02]  /*61f0*/  IMAD.U32 R150, R150, 0x10000, RZ ;  /* 0x0001000096967824 */ /* 0x000fe400078e00ff */
[----:B------:R-:W-:-:S02]  /*6200*/  IMAD.U32 R148, R148, 0x10000, RZ ;  /* 0x0001000094947824 */ /* 0x000fc400078e00ff */
[----:B------:R-:W-:Y:S02]  /*6210*/  IMAD.U32 R149, R44, 0x10000, RZ ;  /* 0x000100002c957824 */ /* 0x000fe400078e00ff */
[----:B------:R-:W-:Y:S02]  /*6220*/  FFMA.FTZ R150, R152, R150, R45 ;  /* 0x0000009698967223 */ /* 0x000fe4000001002d */
[----:B------:R-:W1:Y:S01]  /*6230*/  LDS.128 R44, [R0+0x60] ;  /* 0x00006000002c7984 */ /* 0x000e620000000c00 */
[--C-:B------:R-:W-:Y:S01]  /*6240*/  FFMA.FTZ R148, R148, R149, R147.reuse ;  /* 0x0000009594947223 */ /* 0x100fe20000010093 */
[----:B0-----:R-:W-:Y:S01]  /*6250*/  IMAD.U32 R151, R40, 0x10000, RZ ;  /* 0x0001000028977824 */ /* 0x001fe200078e00ff */
[C---:B------:R-:W-:Y:S01]  /*6260*/  PRMT R147, R142.reuse, 0x7632, R147 ;  /* 0x000076328e937816 */ /* 0x040fe20000000093 */
[----:B------:R-:W-:Y:S01]  /*6270*/  IMAD.U32 R142, R142, 0x10000, RZ ;  /* 0x000100008e8e7824 */ /* 0x000fe200078e00ff */
[----:B------:R-:W-:Y:S02]  /*6280*/  PRMT R149, R40, 0x7632, R149 ;  /* 0x0000763228957816 */ /* 0x000fe40000000095 */
[----:B------:R-:W-:Y:S01]  /*6290*/  PRMT R40, R143, 0x7632, R40 ;  /* 0x000076328f287816 */ /* 0x000fe20000000028 */
[--C-:B------:R-:W-:Y:S01]  /*62a0*/  FFMA.FTZ R142, R151, R142, R150.reuse ;  /* 0x0000008e978e7223 */ /* 0x100fe20000010096 */
[----:B------:R-:W-:Y:S01]  /*62b0*/  PRMT R150, R41, 0x7632, R150 ;  /* 0x0000763229967816 */ /* 0x000fe20000000096 */
[----:B------:R-:W-:-:S02]  /*62c0*/  IMAD.U32 R149, R149, 0x10000, RZ ;  /* 0x0001000095957824 */ /* 0x000fc400078e00ff */
[----:B------:R-:W-:Y:S02]  /*62d0*/  IMAD.U32 R147, R147, 0x10000, RZ ;  /* 0x0001000093937824 */ /* 0x000fe400078e00ff */
[----:B------:R-:W-:Y:S02]  /*62e0*/  IMAD.U32 R41, R41, 0x10000, RZ ;  /* 0x0001000029297824 */ /* 0x000fe400078e00ff */
[----:B------:R-:W-:Y:S01]  /*62f0*/  FFMA.FTZ R147, R149, R147, R148 ;  /* 0x0000009395937223 */ /* 0x000fe20000010094 */
[----:B------:R-:W-:Y:S02]  /*6300*/  IMAD.U32 R150, R150, 0x10000, RZ ;  /* 0x0001000096967824 */ /* 0x000fe400078e00ff */
[----:B------:R-:W-:Y:S02]  /*6310*/  IMAD.U32 R143, R143, 0x10000, RZ ;  /* 0x000100008f8f7824 */ /* 0x000fe400078e00ff */
[----:B------:R-:W-:Y:S02]  /*6320*/  IMAD.U32 R40, R40, 0x10000, RZ ;  /* 0x0001000028287824 */ /* 0x000fe400078e00ff */
[--C-:B------:R-:W-:Y:S01]  /*6330*/  FFMA.FTZ R41, R41, R143, R142.reuse ;  /* 0x0000008f29297223 */ /* 0x100fe2000001008e */
[----:B------:R-:W-:Y:S01]  /*6340*/  PRMT R142, R42, 0x7632, R142 ;  /* 0x000076322a8e7816 */ /* 0x000fe2000000008e */
[----:B------:R-:W-:Y:S01]  /*6350*/  FFMA.FTZ R147, R150, R40, R147 ;  /* 0x0000002896937223 */ /* 0x000fe20000010093 */
[----:B------:R-:W-:Y:S01]  /*6360*/  PRMT R40, R144, 0x7632, R40 ;  /* 0x0000763290287816 */ /* 0x000fe20000000028 */
[----:B------:R-:W-:-:S02]  /*6370*/  IMAD.U32 R42, R42, 0x10000, RZ ;  /* 0x000100002a2a7824 */ /* 0x000fc400078e00ff */
[----:B------:R-:W-:Y:S02]  /*6380*/  IMAD.U32 R144, R144, 0x10000, RZ ;  /* 0x0001000090907824 */ /* 0x000fe400078e00ff */
[----:B------:R-:W-:Y:S02]  /*6390*/  IMAD.U32 R40, R40, 0x10000, RZ ;  /* 0x0001000028287824 */ /* 0x000fe400078e00ff */
[----:B------:R-:W-:Y:S01]  /*63a0*/  FFMA.FTZ R41, R42, R144, R41 ;  /* 0x000000902a297223 */ /* 0x000fe20000010029 */
[----:B------:R-:W-:Y:S02]  /*63b0*/  IMAD.U32 R148, R43, 0x10000, RZ ;  /* 0x000100002b947824 */ /* 0x000fe400078e00ff */
[----:B------:R-:W-:Y:S02]  /*63c0*/  IMAD.U32 R142, R142, 0x10000, RZ ;  /* 0x000100008e8e7824 */ /* 0x000fe400078e00ff */
[----:B------:R-:W-:Y:S01]  /*63d0*/  IMAD.U32 R149, R145, 0x10000, RZ ;  /* 0x0001000091957824 */ /* 0x000fe200078e00ff */
[----:B------:R-:W-:Y:S01]  /*63e0*/  PRMT R143, R43, 0x7632, R143 ;  /* 0x000076322b8f7816 */ /* 0x000fe2000000008f */
[----:B------:R-:W-:-:S02]  /*63f0*/  FFMA.FTZ R142, R142, R40, R147 ;  /* 0x000000288e8e7223 */ /* 0x000fc40000010093 */
[----:B------:R-:W-:Y:S02]  /*6400*/  FFMA.FTZ R148, R148, R149, R41 ;  /* 0x0000009594947223 */ /* 0x000fe40000010029 */
[----:B------:R-:W0:Y:S01]  /*6410*/  LDS.128 R40, [R0+0x70] ;  /* 0x0000700000287984 */ /* 0x000e220000000c00 */
[----:B------:R-:W-:Y:S01]  /*6420*/  PRMT R145, R145, 0x7632, R145 ;  /* 0x0000763291917816 */ /* 0x000fe20000000091 */
[C---:B-1----:R-:W-:Y:S01]  /*6430*/  IMAD.U32 R147, R44.reuse, 0x10000, RZ ;  /* 0x000100002c937824 */ /* 0x042fe200078e00ff */
[----:B------:R-:W-:Y:S01]  /*6440*/  PRMT R44, R44, 0x7632, R44 ;  /* 0x000076322c2c7816 */ /* 0x000fe2000000002c */
[----:B------:R-:W-:Y:S02]  /*6450*/  IMAD.U32 R143, R143, 0x10000, RZ ;  /* 0x000100008f8f7824 */ /* 0x000fe400078e00ff */
[----:B------:R-:W-:Y:S02]  /*6460*/  IMAD.U32 R145, R145, 0x10000, RZ ;  /* 0x0001000091917824 */ /* 0x000fe400078e00ff */
[C---:B------:R-:W-:Y:S01]  /*6470*/  IMAD.U32 R144, R135.reuse, 0x10000, RZ ;  /* 0x0001000087907824 */ /* 0x040fe200078e00ff */
[----:B------:R-:W-:Y:S01]  /*6480*/  PRMT R135, R135, 0x7632, R135 ;  /* 0x0000763287877816 */ /* 0x000fe20000000087 */
[----:B------:R-:W-:Y:S01]  /*6490*/  FFMA.FTZ R142, R143, R145, R142 ;  /* 0x000000918f8e7223 */ /* 0x000fe2000001008e */
[C---:B------:R-:W-:Y:S01]  /*64a0*/  PRMT R143, R45.reuse, 0x7632, R143 ;  /* 0x000076322d8f7816 */ /* 0x040fe2000000008f */
[----:B------:R-:W-:-:S02]  /*64b0*/  IMAD.U32 R145, R45, 0x10000, RZ ;  /* 0x000100002d917824 */ /* 0x000fc400078e00ff */
[----:B------:R-:W-:Y:S02]  /*64c0*/  IMAD.U32 R45, R44, 0x10000, RZ ;  /* 0x000100002c2d7824 */ /* 0x000fe400078e00ff */
[----:B------:R-:W-:Y:S02]  /*64d0*/  IMAD.U32 R135, R135, 0x10000, RZ ;  /* 0x0001000087877824 */ /* 0x000fe400078e00ff */
[----:B------:R-:W-:Y:S01]  /*64e0*/  FFMA.FTZ R144, R147, R144, R148 ;  /* 0x0000009093907223 */ /* 0x000fe20000010094 */
[----:B------:R-:W-:Y:S01]  /*64f0*/  PRMT R44, R137, 0x7632, R44 ;  /* 0x00007632892c7816 */ /* 0x000fe2000000002c */
[C---:B------:R-:W-:Y:S01]  /*6500*/  IMAD.U32 R148, R46.reuse, 0x10000, RZ ;  /* 0x000100002e947824 */ /* 0x040fe200078e00ff */
[----:B------:R-:W-:Y:S01]  /*6510*/  PRMT R147, R46, 0x7632, R147 ;  /* 0x000076322e937816 */ /* 0x000fe20000000093 */
        /* <DEDUP_REMOVED lines=8> */
[----:B------:R-:W-:Y:S01]  /*65a0*/  PRMT R47, R139, 0x7632, R47 ;  /* 0x000076328b2f7816 */ /* 0x000fe2000000002f */
[----:B------:R-:W-:Y:S02]  /*65b0*/  IMAD.U32 R46, R147, 0x10000, RZ ;  /* 0x00010000932e7824 */ /* 0x000fe400078e00ff */
[----:B------:R-:W-:Y:S02]  /*65c0*/  IMAD.U32 R44, R44, 0x10000, RZ ;  /* 0x000100002c2c7824 */ /* 0x000fe400078e00ff */
[----:B------:R-:W-:Y:S01]  /*65d0*/  FFMA.FTZ R137, R145, R137, R144 ;  /* 0x0000008991897223 */ /* 0x000fe20000010090 */
[----:B------:R-:W-:-:S02]  /*65e0*/  IMAD.U32 R138, R138, 0x10000, RZ ;  /* 0x000100008a8a7824 */ /* 0x000fc400078e00ff */
[----:B------:R-:W-:Y:S02]  /*65f0*/  IMAD.U32 R149, R149, 0x10000, RZ ;  /* 0x0001000095957824 */ /* 0x000fe400078e00ff */
[----:B------:R-:W-:Y:S01]  /*6600*/  FFMA.FTZ R44, R46, R44, R45 ;  /* 0x0000002c2e2c7223 */ /* 0x000fe2000001002d */
[----:B------:R-:W-:Y:S02]  /*6610*/  IMAD.U32 R47, R47, 0x10000, RZ ;  /* 0x000100002f2f7824 */ /* 0x000fe400078e00ff */
[----:B------:R-:W-:Y:S01]  /*6620*/  FFMA.FTZ R137, R148, R138, R137 ;  /* 0x0000008a94897223 */ /* 0x000fe20000010089 */
[----:B------:R-:W-:Y:S01]  /*6630*/  IMAD.U32 R139, R139, 0x10000, RZ ;  /* 0x000100008b8b7824 */ /* 0x000fe200078e00ff */
[----:B0-----:R-:W-:Y:S01]  /*6640*/  PRMT R46, R41, 0x7632, R46 ;  /* 0x00007632292e7816 */ /* 0x001fe2000000002e */
[----:B------:R-:W-:Y:S01]  /*6650*/  FFMA.FTZ R44, R149, R47, R44 ;  /* 0x0000002f952c7223 */ /* 0x000fe2000001002c */
[----:B------:R-:W-:Y:S01]  /*6660*/  IMAD.U32 R47, R41, 0x10000, RZ ;  /* 0x00010000292f7824 */ /* 0x000fe200078e00ff */
[----:B------:R-:W-:-:S02]  /*6670*/  PRMT R45, R40, 0x7632, R45 ;  /* 0x00007632282d7816 */ /* 0x000fc4000000002d */
[----:B------:R-:W-:Y:S01]  /*6680*/  PRMT R41, R140, 0x7632, R41 ;  /* 0x000076328c297816 */ /* 0x000fe20000000029 */
[----:B------:R-:W-:Y:S01]  /*6690*/  FFMA.FTZ R137, R150, R139, R137 ;  /* 0x0000008b96897223 */ /* 0x000fe20000010089 */
[C---:B------:R-:W-:Y:S01]  /*66a0*/  PRMT R135, R42.reuse, 0x7632, R135 ;  /* 0x000076322a877816 */ /* 0x040fe20000000087 */
[----:B------:R-:W-:Y:S01]  /*66b0*/  IMAD.U32 R139, R42, 0x10000, RZ ;  /* 0x000100002a8b7824 */ /* 0x000fe200078e00ff */
[----:B------:R-:W-:Y:S01]  /*66c0*/  PRMT R42, R141, 0x7632, R42 ;  /* 0x000076328d2a7816 */ /* 0x000fe2000000002a */
[----:B------:R-:W-:Y:S02]  /*66d0*/  IMAD.U32 R45, R45, 0x10000, RZ ;  /* 0x000100002d2d7824 */ /* 0x000fe400078e00ff */
[----:B------:R-:W-:Y:S02]  /*66e0*/  IMAD.U32 R41, R41, 0x10000, RZ ;  /* 0x0001000029297824 */ /* 0x000fe400078e00ff */
[----:B------:R-:W-:Y:S02]  /*66f0*/  IMAD.U32 R40, R40, 0x10000, RZ ;  /* 0x0001000028287824 */ /* 0x000fe400078e00ff */
[----:B------:R-:W-:Y:S01]  /*6700*/  IMAD.U32 R140, R140, 0x10000, RZ ;  /* 0x000100008c8c7824 */ /* 0x000fe200078e00ff */
[C---:B------:R-:W-:Y:S01]  /*6710*/  PRMT R138, R43.reuse, 0x7632, R138 ;  /* 0x000076322b8a7816 */ /* 0x040fe2000000008a */
[----:B------:R-:W-:-:S02]  /*6720*/  IMAD.U32 R143, R43, 0x10000, RZ ;  /* 0x000100002b8f7824 */ /* 0x000fc400078e00ff */
[--C-:B------:R-:W-:Y:S01]  /*6730*/  FFMA.FTZ R41, R45, R41, R44.reuse ;  /* 0x000000292d297223 */ /* 0x100fe2000001002c */
[----:B------:R-:W-:Y:S01]  /*6740*/  IMAD.U32 R46, R46, 0x10000, RZ ;  /* 0x000100002e2e7824 */ /* 0x000fe200078e00ff */
[----:B------:R-:W-:Y:S01]  /*6750*/  PRMT R43, R134, 0x7632, R43 ;  /* 0x00007632862b7816 */ /* 0x000fe2000000002b */
[----:B------:R-:W-:Y:S02]  /*6760*/  IMAD.U32 R42, R42, 0x10000, RZ ;  /* 0x000100002a2a7824 */ /* 0x000fe400078e00ff */
[----:B------:R-:W-:Y:S01]  /*6770*/  FFMA.FTZ R40, R40, R140, R137 ;  /* 0x0000008c28287223 */ /* 0x000fe20000010089 */
[----:B------:R-:W-:Y:S01]  /*6780*/  IMAD.U32 R141, R141, 0x10000, RZ ;  /* 0x000100008d8d7824 */ /* 0x000fe200078e00ff */
[----:B------:R-:W-:Y:S01]  /*6790*/  PRMT R44, R146, 0x7632, R44 ;  /* 0x00007632922c7816 */ /* 0x000fe2000000002c */
[----:B------:R-:W-:Y:S01]  /*67a0*/  FFMA.FTZ R41, R46, R42, R41 ;  /* 0x0000002a2e297223 */ /* 0x000fe20000010029 */
[----:B------:R-:W-:Y:S02]  /*67b0*/  IMAD.U32 R134, R134, 0x10000, RZ ;  /* 0x0001000086867824 */ /* 0x000fe400078e00ff */
[----:B------:R-:W-:Y:S01]  /*67c0*/  FFMA.FTZ R40, R47, R141, R40 ;  /* 0x0000008d2f287223 */ /* 0x000fe20000010028 */
[----:B------:R-:W-:-:S02]  /*67d0*/  IMAD.U32 R42, R135, 0x10000, RZ ;  /* 0x00010000872a7824 */ /* 0x000fc400078e00ff */
        /* <DEDUP_REMOVED lines=8> */
[----:B------:R-:W-:Y:S01]  /*6860*/  FFMA.FTZ R41, R138, R44, R41 ;  /* 0x0000002c8a297223 */ /* 0x000fe20000010029 */
[----:B------:R-:W-:-:S03]  /*6870*/  ISETP.NE.AND P0, PT, R129, RZ, PT ;  /* 0x000000ff8100720c */ /* 0x000fc60003f05270 */
[----:B------:R-:W-:Y:S01]  /*6880*/  FADD.FTZ R40, R40, R41 ;  /* 0x0000002928287221 */ /* 0x000fe20000010000 */
[----:B------:R-:W-:Y:S09]  /*6890*/  BRA.DIV UR4, `(.L_x_20613) ;  /* 0x0000005204987947 */ /* 0x000ff2000b800000 */
[----:B------:R-:W0:Y:S02]  /*68a0*/  SHFL.BFLY PT, R41, R40, 0x2, 0x1f ;  /* 0x0c401f0028297f89 */ /* 0x000e2400000e0000 */
[----:B0-----:R-:W-:-:S05]  /*68b0*/  FADD.FTZ R41, R40, R41 ;  /* 0x0000002928297221 */ /* 0x001fca0000010000 */
[----:B------:R0:W1:Y:S02]  /*68c0*/  SHFL.BFLY PT, R42, R41, 0x1, 0x1f ;  /* 0x0c201f00292a7f89 */ /* 0x00006400000e0000 */
.L_x_20669:
[----:B------:R-:W-:Y:S05]  /*68d0*/  @P0 BRA.U `(.L_x_20614) ;  /* 0x0000000100700947 */ /* 0x000fea0003800000 */
[----:B------:R-:W-:Y:S01]  /*68e0*/  IADD3 R40, -R130, 0x1, RZ ;  /* 0x0000000182287810 */ /* 0x000fe20007ffe1ff */
[----:B------:R-:W-:Y:S02]  /*68f0*/  IMAD R45, R136, 0x8, R125 ;  /* 0x00000008882d7824 */ /* 0x000fe400078e027d */
[----:B-1----:R-:W-:Y:S02]  /*6900*/  FADD.FTZ R42, R41, R42 ;  /* 0x0000002a292a7221 */ /* 0x002fe40000010000 */
[----:B------:R-:W-:Y:S02]  /*6910*/  IMAD.IADD R40, R40, 0x1, R45 ;  /* 0x0000000128287824 */ /* 0x000fe400078e022d */
[----:B------:R-:W-:-:S03]  /*6920*/  FMUL.FTZ R42, R42, UR17 ;  /* 0x000000112a2a7c20 */ /* 0x000fc60008410000 */
[----:B0-----:R-:W-:-:S05]  /*6930*/  I2FP.F32.S32 R41, R40 ;  /* 0x0000002800297245 */ /* 0x001fca0000201400 */
        /* <DEDUP_REMOVED lines=13> */
.L_x_20612:
        /* <DEDUP_REMOVED lines=9> */
.L_x_20614:
[----:B------:R-:W-:Y:S05]  /*6aa0*/  BSYNC B1 ;  /* 0x0000000000017941 */ /* 0x000fea0003800000 */
.L_x_20611:
[----:B--23--:R-:W-:Y:S02]  /*6ab0*/  VIADD R40, R130, 0x7 ;  /* 0x0000000782287836 */ /* 0x00cfe40000000000 */
[----:B------:R-:W-:-:S03]  /*6ac0*/  VIADD R136, R136, 0x4 ;  /* 0x0000000488887836 */ /* 0x000fc60000000000 */
[----:B0-----:R-:W-:-:S04]  /*6ad0*/  SHF.R.S32.HI R41, RZ, 0x1f, R40 ;  /* 0x0000001fff297819 */ /* 0x001fc80000011428 */
[----:B------:R-:W-:-:S04]  /*6ae0*/  LEA.HI R41, R41, R40, RZ, 0x3 ;  /* 0x0000002829297211 */ /* 0x000fc800078f18ff */
[----:B------:R-:W-:-:S04]  /*6af0*/  SHF.R.S32.HI R41, RZ, 0x3, R41 ;  /* 0x00000003ff297819 */ /* 0x000fc80000011429 */
[----:B------:R-:W-:-:S13]  /*6b00*/  ISETP.GE.AND P0, PT, R136, R41, PT ;  /* 0x000000298800720c */ /* 0x000fda0003f06270 */
[----:B------:R-:W-:Y:S05]  /*6b10*/  @!P0 BRA `(.L_x_20615) ;  /* 0xffffffd800fc8947 */ /* 0x000fea000383ffff */
.L_x_20604:
[----:B------:R-:W-:Y:S05]  /*6b20*/  BSYNC B0 ;  /* 0x0000000000007941 */ /* 0x000fea0003800000 */
.L_x_20603:
        /* <DEDUP_REMOVED lines=12> */
[----:B------:R0:W2:Y:S02]  /*6bf0*/  SHFL.BFLY PT, R4, R5, 0x4, 0x1f ;  /* 0x0c801f0005047f89 */ /* 0x0000a400000e0000 */
.L_x_20674:
        /* <DEDUP_REMOVED lines=11> */
[----:B------:R-:W-:-:S04]  /*6cb0*/  VIADD R8, R130, 0x7 ;  /* 0x0000000782087836 */ /* 0x000fc80000000000 */
[----:B------:R-:W-:Y:S01]  /*6cc0*/  BSSY B0, `(.L_x_20617) ;  /* 0x00000f5000007945 */ /* 0x000fe20003800000 */
[----:B------:R-:W-:-:S07]  /*6cd0*/  SHF.R.S32.HI R9, RZ, 0x1f, R8 ;  /* 0x0000001fff097819 */ /* 0x000fce0000011408 */
[----:B--2---:R-:W2:Y:S01]  /*6ce0*/  @!P0 S2R R4, SR_CgaCtaId ;  /* 0x0000000000048919 */ /* 0x004ea20000008800 */
[----:B------:R-:W-:-:S05]  /*6cf0*/  @!P0 MOV R3, 0x400 ;  /* 0x0000040000038802 */ /* 0x000fca0000000f00 */
[----:B------:R-:W-:-:S05]  /*6d00*/  @!P0 VIADD R3, R3, 0x200 ;  /* 0x0000020003038836 */ /* 0x000fca0000000000 */
[----:B--2---:R-:W-:Y:S01]  /*6d10*/  @!P0 LEA R3, R4, R3, 0x18 ;  /* 0x0000000304038211 */ /* 0x004fe200078ec0ff */
[----:B------:R-:W-:-:S04]  /*6d20*/  IMAD.MOV.U32 R4, RZ, RZ, -0x800001 ;  /* 0xff7fffffff047424 */ /* 0x000fc800078e00ff */
[----:B0-----:R-:W-:-:S05]  /*6d30*/  @!P0 IMAD R5, R0, 0x4, R3 ;  /* 0x0000000400058824 */ /* 0x001fca00078e0203 */
[----:B------:R-:W0:Y:S04]  /*6d40*/  @!P0 LDS R4, [R5] ;  /* 0x0000000005048984 */ /* 0x000e280000000800 */
[----:B0-----:R-:W0:Y:S02]  /*6d50*/  SHFL.BFLY PT, R3, R4, 0x2, 0x1f ;  /* 0x0c401f0004037f89 */ /* 0x001e2400000e0000 */
[----:B0-----:R-:W-:Y:S01]  /*6d60*/  FMNMX.FTZ R6, R3, R4, !PT ;  /* 0x0000000403067209 */ /* 0x001fe20007810000 */
[----:B------:R-:W-:-:S04]  /*6d70*/  IMAD.MOV.U32 R4, RZ, RZ, RZ ;  /* 0x000000ffff047224 */ /* 0x000fc800078e00ff */
[----:B------:R-:W0:Y:S02]  /*6d80*/  SHFL.BFLY PT, R3, R6, 0x1, 0x1f ;  /* 0x0c201f0006037f89 */ /* 0x000e2400000e0000 */
[----:B0-----:R-:W-:Y:S02]  /*6d90*/  FMNMX.FTZ R7, R6, R3, !PT ;  /* 0x0000000306077209 */ /* 0x001fe40007810000 */
[----:B------:R-:W-:-:S03]  /*6da0*/  LEA.HI R3, R9, R8, RZ, 0x3 ;  /* 0x0000000809037211 */ /* 0x000fc600078f18ff */
[----:B------:R0:W2:Y:S01]  /*6db0*/  SHFL.IDX PT, R27, R7, RZ, 0x1f ;  /* 0x00001fff071b7589 */ /* 0x0000a200000e0000 */
[----:B------:R-:W-:-:S04]  /*6dc0*/  LOP3.LUT R3, R3, 0xfffffff8, RZ, 0xc0, !PT ;  /* 0xfffffff803037812 */ /* 0x000fc800078ec0ff */
[----:B------:R-:W-:-:S04]  /*6dd0*/  VIMNMX R3, R130, R3, PT ;  /* 0x0000000382037248 */ /* 0x000fc80003fe0100 */
[----:B------:R-:W-:-:S13]  /*6de0*/  ISETP.GE.AND P1, PT, R2, R3, PT ;  /* 0x000000030200720c */ /* 0x000fda0003f26270 */
[----:B0-----:R-:W-:Y:S05]  /*6df0*/  @P1 BRA `(.L_x_20618) ;  /* 0x0000000c00841947 */ /* 0x001fea0003800000 */
        /* <DEDUP_REMOVED lines=16> */
.L_x_20621:
[----:B------:R-:W2:Y:S01]  /*6f00*/  LDS R8, [R7] ;  /* 0x0000000007087984 */ /* 0x000ea20000000800 */
[----:B------:R-:W-:Y:S02]  /*6f10*/  VIADD R5, R5, 0xffffffff ;  /* 0xffffffff05057836 */ /* 0x000fe40000000000 */
[----:B------:R-:W-:-:S03]  /*6f20*/  VIADD R6, R6, 0x80 ;  /* 0x0000008006067836 */ /* 0x000fc60000000000 */
        /* <DEDUP_REMOVED lines=8> */
.L_x_20620:
[----:B------:R-:W-:Y:S05]  /*6fb0*/  BSYNC B1 ;  /* 0x0000000000017941 */ /* 0x000fea0003800000 */
.L_x_20619:
        /* <DEDUP_REMOVED lines=14> */
.L_x_20624:
[----:B------:R-:W2:Y:S01]  /*70a0*/  LDS R7, [R5+-0x400] ;  /* 0xfffc000005077984 */ /* 0x000ea20000000800 */
[----:B------:R-:W-:-:S03]  /*70b0*/  VIADD R6, R6, 0x800 ;  /* 0x0000080006067836 */ /* 0x000fc60000000000 */
[----:B------:R-:W0:Y:S02]  /*70c0*/  LDS R8, [R5+-0x200] ;  /* 0xfffe000005087984 */ /* 0x000e240000000800 */
[----:B------:R-:W-:Y:S02]  /*70d0*/  ISETP.GE.AND P2, PT, R6, R23, PT ;  /* 0x000000170600720c */ /* 0x000fe40003f46270 */
        /* <DEDUP_REMOVED lines=96> */
.L_x_20623:
[----:B------:R-:W-:Y:S05]  /*76e0*/  BSYNC B1 ;  /* 0x0000000000017941 */ /* 0x000fea0003800000 */
.L_x_20622:
[----:B------:R-:W-:Y:S01]  /*76f0*/  IMAD.IADD R7, R3, 0x1, -R6 ;  /* 0x0000000103077824 */ /* 0x000fe200078e0a06 */
[----:B------:R-:W-:Y:S04]  /*7700*/  BSSY B1, `(.L_x_20625) ;  /* 0x0000036000017945 */ /* 0x000fe80003800000 */
[----:B------:R-:W-:-:S13]  /*7710*/  ISETP.GT.AND P2, PT, R7, 0x200, PT ;  /* 0x000002000700780c */ /* 0x000fda0003f44270 */
[----:B------:R-:W-:Y:S05]  /*7720*/  @!P2 BRA `(.L_x_20626) ;  /* 0x0000000000cca947 */ /* 0x000fea0003800000 */
[----:B------:R-:W2:Y:S01]  /*7730*/  LDS R7, [R5+-0x400] ;  /* 0xfffc000005077984 */ /* 0x000ea20000000800 */
[----:B------:R-:W-:Y:S01]  /*7740*/  PLOP3.LUT P0, PT, PT, PT, PT, 0x8, 0x0 ;  /* 0x000000000000781c */ /* 0x000fe20003f0e170 */
[----:B------:R-:W-:Y:S02]  /*7750*/  VIADD R6, R6, 0x400 ;  /* 0x0000040006067836 */ /* 0x000fe40000000000 */
[----:B------:R-:W0:Y:S04]  /*7760*/  LDS R8, [R5+-0x200] ;  /* 0xfffe000005087984 */ /* 0x000e280000000800 */
        /* <DEDUP_REMOVED lines=47> */
.L_x_20626:
[----:B------:R-:W-:Y:S05]  /*7a60*/  BSYNC B1 ;  /* 0x0000000000017941 */ /* 0x000fea0003800000 */
.L_x_20625:
[----:B------:R-:W-:-:S13]  /*7a70*/  ISETP.LT.OR P0, PT, R6, R3, P0 ;  /* 0x000000030600720c */ /* 0x000fda0000701670 */
[----:B------:R-:W-:Y:S05]  /*7a80*/  @!P0 BRA `(.L_x_20618) ;  /* 0x0000000000608947 */ /* 0x000fea0003800000 */
[----:B------:R-:W2:Y:S04]  /*7a90*/  LDS R6, [R5+-0x400] ;  /* 0xfffc000005067984 */ /* 0x000ea80000000800 */
[----:B------:R-:W0:Y:S04]  /*7aa0*/  LDS R7, [R5+-0x200] ;  /* 0xfffe000005077984 */ /* 0x000e280000000800 */
[----:B------:R-:W3:Y:S04]  /*7ab0*/  LDS R8, [R5] ;  /* 0x0000000005087984 */ /* 0x000ee80000000800 */
[----:B------:R-:W4:Y:S01]  /*7ac0*/  LDS R9, [R5+0x200] ;  /* 0x0002000005097984 */ /* 0x000f220000000800 */
[C---:B--2---:R-:W-:Y:S01]  /*7ad0*/  FADD.FTZ R6, -R27.reuse, R6 ;  /* 0x000000061b067221 */ /* 0x044fe20000010100 */
[----:B0-----:R-:W-:-:S03]  /*7ae0*/  FADD.FTZ R7, -R27, R7 ;  /* 0x000000071b077221 */ /* 0x001fc60000010100 */
[----:B------:R-:W-:Y:S01]  /*7af0*/  FMUL.FTZ R6, R6, 1.4426950216293334961 ;  /* 0x3fb8aa3b06067820 */ /* 0x000fe20000410000 */
[----:B---3--:R-:W-:Y:S01]  /*7b00*/  FADD.FTZ R8, -R27, R8 ;  /* 0x000000081b087221 */ /* 0x008fe20000010100 */
        /* <DEDUP_REMOVED lines=9> */
[----:B------:R-:W4:Y:S01]  /*7ba0*/  MUFU.EX2 R9, R9 ;  /* 0x0000000900097308 */ /* 0x000f220000000800 */
[----:B--2---:R0:W-:Y:S01]  /*7bb0*/  STS [R5+-0x200], R7 ;  /* 0xfffe000705007388 */ /* 0x0041e20000000800 */
[----:B------:R-:W-:-:S03]  /*7bc0*/  FADD.FTZ R4, R4, R7 ;  /* 0x0000000704047221 */ /* 0x000fc60000010000 */
[----:B---3--:R0:W-:Y:S01]  /*7bd0*/  STS [R5], R8 ;  /* 0x0000000805007388 */ /* 0x0081e20000000800 */
[----:B------:R-:W-:-:S03]  /*7be0*/  FADD.FTZ R4, R4, R8 ;  /* 0x0000000804047221 */ /* 0x000fc60000010000 */
[----:B----4-:R0:W-:Y:S01]  /*7bf0*/  STS [R5+0x200], R9 ;  /* 0x0002000905007388 */ /* 0x0101e20000000800 */
[----:B------:R-:W-:-:S07]  /*7c00*/  FADD.FTZ R4, R4, R9 ;  /* 0x0000000904047221 */ /* 0x000fce0000010000 */
.L_x_20618:
[----:B------:R-:W-:Y:S05]  /*7c10*/  BSYNC B0 ;  /* 0x0000000000007941 */ /* 0x000fea0003800000 */
.L_x_20617:
[----:B0-----:R-:W0:Y:S01]  /*7c20*/  SHFL.BFLY PT, R5, R4, 0x10, 0x1f ;  /* 0x0e001f0004057f89 */ /* 0x001e2200000e0000 */
[----:B------:R-:W-:Y:S01]  /*7c30*/  LOP3.LUT P0, R10, R2, 0x1f, RZ, 0xc0, !PT ;  /* 0x0000001f020a7812 */ /* 0x000fe2000780c0ff */
[----:B------:R-:W-:Y:S03]  /*7c40*/  BSSY B0, `(.L_x_20627) ;  /* 0x00000ab000007945 */ /* 0x000fe60003800000 */
[----:B------:R-:W-:-:S09]  /*7c50*/  ISETP.GT.U32.AND P2, PT, R10, 0x3, PT ;  /* 0x000000030a00780c */ /* 0x000fd20003f44070 */
[----:B------:R-:W3:Y:S04]  /*7c60*/  @!P0 S2R R12, SR_CgaCtaId ;  /* 0x00000000000c8919 */ /* 0x000ee80000008800 */
[----:B------:R-:W4:Y:S01]  /*7c70*/  @!P2 S2R R11, SR_CgaCtaId ;  /* 0x00000000000ba919 */ /* 0x000f220000008800 */
[----:B0-----:R-:W-:Y:S01]  /*7c80*/  FADD.FTZ R5, R5, R4 ;  /* 0x0000000405057221 */ /* 0x001fe20000010000 */
[----:B------:R-:W-:-:S04]  /*7c90*/  @!P0 MOV R4, 0x400 ;  /* 0x0000040000048802 */ /* 0x000fc80000000f00 */
[----:B------:R-:W0:Y:S02]  /*7ca0*/  SHFL.BFLY PT, R6, R5, 0x8, 0x1f ;  /* 0x0d001f0005067f89 */ /* 0x000e2400000e0000 */
        /* <DEDUP_REMOVED lines=37> */
[----:B------:R-:W-:Y:S01]  /*7f00*/  IMAD.MOV.U32 R4, RZ, RZ, R7 ;  /* 0x000000ffff047224 */ /* 0x000fe200078e0007 */
[----:B------:R-:W-:Y:S01]  /*7f10*/  UIADD3 UR4, UR4, 0x220, URZ ;  /* 0x0000022004047890 */ /* 0x000fe2000fffe03f */
[----:B------:R-:W-:-:S03]  /*7f20*/  IMAD.MOV.U32 R6, RZ, RZ, R2 ;  /* 0x000000ffff067224 */ /* 0x000fc600078e0002 */
[----:B0-----:R-:W-:-:S06]  /*7f30*/  ULEA UR4, UR5, UR4, 0x18 ;  /* 0x0000000405047291 */ /* 0x001fcc000f8ec03f */
[----:B------:R-:W-:-:S07]  /*7f40*/  LEA R5, R2, UR4, 0x2 ;  /* 0x0000000402057c11 */ /* 0x000fce000f8e10ff */
.L_x_20631:
        /* <DEDUP_REMOVED lines=8> */
.L_x_20630:
[----:B------:R-:W-:Y:S05]  /*7fd0*/  BSYNC B1 ;  /* 0x0000000000017941 */ /* 0x000fea0003800000 */
.L_x_20629:
        /* <DEDUP_REMOVED lines=14> */
.L_x_20634:
        /* <DEDUP_REMOVED lines=14> */
[----:B--2---:R-:W0:Y:S01]  /*81a0*/  LDS R27, [R4+0x1200] ;  /* 0x00120000041b7984 */ /* 0x004e220000000800 */
[----:B---3--:R-:W-:-:S03]  /*81b0*/  FMUL.FTZ R7, R35, R7 ;  /* 0x0000000723077220 */ /* 0x008fc60000410000 */
[----:B------:R-:W2:Y:S01]  /*81c0*/  LDS R30, [R4+0x1400] ;  /* 0x00140000041e7984 */ /* 0x000ea20000000800 */
        /* <DEDUP_REMOVED lines=35> */
.L_x_20633:
[----:B------:R-:W-:Y:S05]  /*8400*/  BSYNC B1 ;  /* 0x0000000000017941 */ /* 0x000fea0003800000 */
.L_x_20632:
[----:B------:R-:W-:Y:S01]  /*8410*/  IMAD.IADD R5, R3, 0x1, -R6 ;  /* 0x0000000103057824 */ /* 0x000fe200078e0a06 */
[----:B------:R-:W-:Y:S04]  /*8420*/  BSSY B1, `(.L_x_20635) ;  /* 0x000001e000017945 */ /* 0x000fe80003800000 */
[----:B------:R-:W-:-:S13]  /*8430*/  ISETP.GT.AND P1, PT, R5, 0x200, PT ;  /* 0x000002000500780c */ /* 0x000fda0003f24270 */
[----:B------:R-:W-:Y:S05]  /*8440*/  @!P1 BRA `(.L_x_20636) ;  /* 0x00000000006c9947 */ /* 0x000fea0003800000 */
[----:B------:R-:W0:Y:S01]  /*8450*/  LDS R5, [R4+-0x400] ;  /* 0xfffc000004057984 */ /* 0x000e220000000800 */
[----:B------:R-:W-:Y:S01]  /*8460*/  PLOP3.LUT P0, PT, PT, PT, PT, 0x8, 0x0 ;  /* 0x000000000000781c */ /* 0x000fe20003f0e170 */
[----:B------:R-:W-:Y:S02]  /*8470*/  VIADD R6, R6, 0x400 ;  /* 0x0000040006067836 */ /* 0x000fe40000000000 */
        /* <DEDUP_REMOVED lines=24> */
.L_x_20636:
[----:B------:R-:W-:Y:S05]  /*8600*/  BSYNC B1 ;  /* 0x0000000000017941 */ /* 0x000fea0003800000 */
.L_x_20635:
[----:B------:R-:W-:-:S13]  /*8610*/  ISETP.LT.OR P0, PT, R6, R3, P0 ;  /* 0x000000030600720c */ /* 0x000fda0000701670 */
        /* <DEDUP_REMOVED lines=13> */
.L_x_20628:
[----:B------:R-:W-:Y:S05]  /*86f0*/  BSYNC B0 ;  /* 0x0000000000007941 */ /* 0x000fea0003800000 */
.L_x_20627:
[----:B---3--:R-:W-:Y:S01]  /*8700*/  VIADD R4, R130, 0x7 ;  /* 0x0000000782047836 */ /* 0x008fe20000000000 */
[----:B------:R-:W-:Y:S01]  /*8710*/  SHF.R.S32.HI R3, RZ, 0x1f, R2 ;  /* 0x0000001fff037819 */ /* 0x000fe20000011402 */
[----:B------:R-:W-:Y:S01]  /*8720*/  BAR.SYNC.DEFER_BLOCKING 0x0 ;  /* 0x0000000000007b1d */ /* 0x000fe20000010000 */
[----:B------:R-:W-:Y:S01]  /*8730*/  IMAD.MOV.U32 R22, RZ, RZ, RZ ;  /* 0x000000ffff167224 */ /* 0x000fe200078e00ff */
[----:B------:R-:W-:Y:S02]  /*8740*/  CS2R R16, SRZ ;  /* 0x0000000000107805 */ /* 0x000fe4000001ff00 */
[----:B0-----:R-:W-:Y:S01]  /*8750*/  SHF.R.S32.HI R5, RZ, 0x1f, R4 ;  /* 0x0000001fff057819 */ /* 0x001fe20000011404 */
[----:B------:R-:W-:Y:S01]  /*8760*/  IMAD.MOV.U32 R15, RZ, RZ, RZ ;  /* 0x000000ffff0f7224 */ /* 0x000fe200078e00ff */
[----:B------:R-:W-:Y:S01]  /*8770*/  LEA.HI R3, R3, R2, RZ, 0x5 ;  /* 0x0000000203037211 */ /* 0x000fe200078f28ff */
[----:B------:R-:W-:Y:S01]  /*8780*/  ULDC UR8, c[0x0][0x25c] ;  /* 0x0000970000087ab9 */ /* 0x000fe20000000800 */
[----:B------:R-:W-:Y:S01]  /*8790*/  LEA.HI R5, R5, R4, RZ, 0x3 ;  /* 0x0000000405057211 */ /* 0x000fe200078f18ff */
[----:B------:R-:W-:Y:S01]  /*87a0*/  BSSY B1, `(.L_x_20637) ;  /* 0x000028b000017945 */ /* 0x000fe20003800000 */
[----:B------:R-:W-:-:S02]  /*87b0*/  SHF.R.S32.HI R3, RZ, 0x5, R3 ;  /* 0x00000005ff037819 */ /* 0x000fc40000011403 */
[----:B------:R-:W-:Y:S02]  /*87c0*/  CS2R R18, SRZ ;  /* 0x0000000000127805 */ /* 0x000fe4000001ff00 */
[----:B------:R-:W-:Y:S02]  /*87d0*/  SHF.R.S32.HI R14, RZ, 0x3, R5 ;  /* 0x00000003ff0e7819 */ /* 0x000fe40000011405 */
[----:B------:R-:W-:Y:S02]  /*87e0*/  CS2R R20, SRZ ;  /* 0x0000000000147805 */ /* 0x000fe4000001ff00 */
[----:B------:R-:W-:-:S13]  /*87f0*/  ISETP.GE.AND P0, PT, R3, R14, PT ;  /* 0x0000000e0300720c */ /* 0x000fda0003f06270 */
[----:B------:R-:W-:Y:S05]  /*8800*/  @P0 BRA `(.L_x_20638) ;  /* 0x0000002800100947 */ /* 0x000fea0003800000 */
[----:B------:R-:W0:Y:S01]  /*8810*/  I2F.RP R6, R28 ;  /* 0x0000001c00067306 */ /* 0x000e220000209400 */
[----:B------:R-:W3:Y:S01]  /*8820*/  S2UR UR5, SR_CgaCtaId ;  /* 0x00000000000579c3 */ /* 0x000ee20000008800 */
[C---:B------:R-:W-:Y:S01]  /*8830*/  IADD3 R31, P0, R3.reuse, R128, RZ ;  /* 0x00000080031f7210 */ /* 0x040fe20007f1e0ff */
[----:B------:R-:W-:Y:S01]  /*8840*/  UMOV UR4, 0x400 ;  /* 0x0000040000047882 */ /* 0x000fe20000000000 */
[----:B------:R-:W-:Y:S01]  /*8850*/  ULDC.64 UR6, c[0x0][0x238] ;  /* 0x00008e0000067ab9 */ /* 0x000fe20000000a00 */
[----:B------:R-:W-:Y:S01]  /*8860*/  UIADD3 UR4, UR4, 0x220, URZ ;  /* 0x0000022004047890 */ /* 0x000fe2000fffe03f */
[----:B------:R-:W-:Y:S01]  /*8870*/  LEA.HI.X.SX32 R4, R3, R25, 0x1, P0 ;  /* 0x0000001903047211 */ /* 0x000fe200000f0eff */
[----:B------:R-:W-:Y:S01]  /*8880*/  IMAD.SHL.U32 R25, R0, 0x8, RZ ;  /* 0x0000000800197824 */ /* 0x000fe200078e00ff */
[----:B------:R-:W-:Y:S01]  /*8890*/  LEA R30, P0, R31, UR6, 0x2 ;  /* 0x000000061f1e7c11 */ /* 0x000fe2000f8010ff */
[----:B------:R-:W4:Y:S01]  /*88a0*/  LDC R40, c[0x0][0x25c] ;  /* 0x00009700ff287b82 */ /* 0x000f220000000800 */
[----:B------:R-:W-:Y:S01]  /*88b0*/  ULDC UR6, c[0x0][0x27c] ;  /* 0x00009f0000067ab9 */ /* 0x000fe20000000800 */
[----:B--2---:R-:W-:Y:S01]  /*88c0*/  IMAD.SHL.U32 R27, R3, 0x8, RZ ;  /* 0x00000008031b7824 */ /* 0x004fe200078e00ff */
[----:B------:R-:W-:Y:S01]  /*88d0*/  LEA.HI.X R31, R31, UR7, R4, 0x2, P0 ;  /* 0x000000071f1f7c11 */ /* 0x000fe200080f1404 */
[----:B------:R-:W-:Y:S01]  /*88e0*/  ULDC UR7, c[0x0][0x260] ;  /* 0x0000980000077ab9 */ /* 0x000fe20000000800 */
[----:B------:R-:W-:Y:S01]  /*88f0*/  IMAD.MOV.U32 R4, RZ, RZ, RZ ;  /* 0x000000ffff047224 */ /* 0x000fe200078e00ff */
[----:B0-----:R-:W0:Y:S01]  /*8900*/  MUFU.RCP R6, R6 ;  /* 0x0000000600067308 */ /* 0x001e220000001000 */
[----:B------:R-:W-:Y:S01]  /*8910*/  IMAD R12, R29, UR7, RZ ;  /* 0x000000071d0c7c24 */ /* 0x000fe2000f8e02ff */
[----:B------:R-:W-:Y:S01]  /*8920*/  IADD3 R32, -R14, 0x1, RZ ;  /* 0x000000010e207810 */ /* 0x000fe20007ffe1ff */
[----:B------:R-:W-:-:S02]  /*8930*/  IMAD.MOV.U32 R22, RZ, RZ, RZ ;  /* 0x000000ffff167224 */ /* 0x000fc400078e00ff */
[----:B------:R-:W-:Y:S01]  /*8940*/  IMAD.MOV.U32 R33, RZ, RZ, R3 ;  /* 0x000000ffff217224 */ /* 0x000fe200078e0003 */
[----:B------:R-:W-:Y:S01]  /*8950*/  SHF.R.S32.HI R13, RZ, 0x1f, R12 ;  /* 0x0000001fff0d7819 */ /* 0x000fe2000001140c */
[----:B------:R-:W-:Y:S02]  /*8960*/  VIADD R26, R26, -UR6 ;  /* 0x800000061a1a7c36 */ /* 0x000fe40008000000 */
[C---:B------:R-:W-:Y:S01]  /*8970*/  VIADD R29, R25.reuse, 0x100 ;  /* 0x00000100191d7836 */ /* 0x040fe20000000000 */
[----:B---3--:R-:W-:Y:S01]  /*8980*/  ULEA UR4, UR5, UR4, 0x18 ;  /* 0x0000000405047291 */ /* 0x008fe2000f8ec03f */
[C---:B------:R-:W-:Y:S02]  /*8990*/  VIADD R34, R25.reuse, 0x200 ;  /* 0x0000020019227836 */ /* 0x040fe40000000000 */
[C---:B------:R-:W-:Y:S02]  /*89a0*/  VIADD R35, R25.reuse, 0x300 ;  /* 0x0000030019237836 */ /* 0x040fe40000000000 */
[----:B------:R-:W-:Y:S01]  /*89b0*/  VIADD R36, R25, 0x400 ;  /* 0x0000040019247836 */ /* 0x000fe20000000000 */
[----:B------:R-:W-:Y:S01]  /*89c0*/  LEA R41, R3, UR4, 0x5 ;  /* 0x0000000403297c11 */ /* 0x000fe2000f8e28ff */
[----:B0-----:R-:W-:Y:S01]  /*89d0*/  VIADD R5, R6, 0xffffffe ;  /* 0x0ffffffe06057836 */ /* 0x001fe20000000000 */
[----:B----4-:R-:W-:Y:S01]  /*89e0*/  SHF.R.S32.HI R40, RZ, 0x1f, R40 ;  /* 0x0000001fff287819 */ /* 0x010fe20000011428 */
[----:B------:R-:W-:-:S02]  /*89f0*/  VIADD R37, R25, 0x500 ;  /* 0x0000050019257836 */ /* 0x000fc40000000000 */
[C---:B------:R-:W-:Y:S02]  /*8a00*/  VIADD R38, R25.reuse, 0x600 ;  /* 0x0000060019267836 */ /* 0x040fe40000000000 */
[----:B------:R-:W0:Y:S01]  /*8a10*/  F2I.FTZ.U32.TRUNC.NTZ R5, R5 ;  /* 0x0000000500057305 */ /* 0x000e22000021f000 */
[----:B------:R-:W-:Y:S02]  /*8a20*/  VIADD R39, R25, 0x700 ;  /* 0x0000070019277836 */ /* 0x000fe40000000000 */
[----:B------:R-:W-:Y:S02]  /*8a30*/  VIADD R41, R41, 0x10 ;  /* 0x0000001029297836 */ /* 0x000fe40000000000 */
[----:B0-----:R-:W-:-:S04]  /*8a40*/  IMAD.MOV R23, RZ, RZ, -R5 ;  /* 0x000000ffff177224 */ /* 0x001fc800078e0a05 */
[----:B------:R-:W-:-:S04]  /*8a50*/  IMAD R23, R23, R28, RZ ;  /* 0x0000001c17177224 */ /* 0x000fc800078e02ff */
[----:B------:R-:W-:-:S07]  /*8a60*/  IMAD.HI.U32 R23, R5, R23, R4 ;  /* 0x0000001705177227 */ /* 0x000fce00078e0004 */
.L_x_20657:
[----:B-1----:R-:W0:Y:S01]  /*8a70*/  LDC R42, c[0x0][0x280] ;  /* 0x0000a000ff2a7b82 */ /* 0x002e220000000800 */
[----:B------:R-:W-:Y:S01]  /*8a80*/  IABS R6, R27 ;  /* 0x0000001b00067213 */ /* 0x000fe20000000000 */
[----:B------:R-:W-:Y:S01]  /*8a90*/  IMAD.IADD R81, R32, 0x1, R33 ;  /* 0x0000000120517824 */ /* 0x000fe200078e0221 */
[----:B------:R-:W-:Y:S01]  /*8aa0*/  BSSY B0, `(.L_x_20639) ;  /* 0x0000255000007945 */ /* 0x000fe20003800000 */
[----:B------:R-:W-:Y:S02]  /*8ab0*/  VIADD R33, R33, 0x4 ;  /* 0x0000000421217836 */ /* 0x000fe40000000000 */
        /* <DEDUP_REMOVED lines=37> */
[----:B------:R-:W-:-:S03]  /*8d10*/  ISETP.GE.AND P0, PT, R33, R14, PT ;  /* 0x0000000e2100720c */ /* 0x000fc60003f06270 */
        /* <DEDUP_REMOVED lines=16> */
[-C--:B------:R-:W-:Y:S02]  /*8e20*/  LEA R8, P6, R9, R66.reuse, 0x1 ;  /* 0x0000004209087211 */ /* 0x080fe400078c08ff */
[----:B------:R-:W-:-:S02]  /*8e30*/  LEA R4, P2, R5, R66, 0x1 ;  /* 0x0000004205047211 */ /* 0x000fc400078408ff */
[-C--:B------:R-:W-:Y:S02]  /*8e40*/  LEA.HI.X.SX32 R42, R34, R80.reuse, 0x1, P3 ;  /* 0x00000050222a7211 */ /* 0x080fe400018f0eff */
[----:B------:R-:W-:Y:S02]  /*8e50*/  LEA.HI.X.SX32 R44, R29, R80, 0x1, P1 ;  /* 0x000000501d2c7211 */ /* 0x000fe400008f0eff */
[----:B------:R-:W-:Y:S02]  /*8e60*/  LEA.HI.X R7, R7, R67, R42, 0x1, P4 ;  /* 0x0000004307077211 */ /* 0x000fe400020f0c2a */
[-C--:B------:R-:W-:Y:S02]  /*8e70*/  IADD3 R46, P1, R37, R68.reuse, RZ ;  /* 0x00000044252e7210 */ /* 0x080fe40007f3e0ff */
[----:B------:R-:W-:Y:S02]  /*8e80*/  IADD3 R42, P3, R39, R68, RZ ;  /* 0x00000044272a7210 */ /* 0x000fe40007f7e0ff */
[----:B------:R-:W-:-:S02]  /*8e90*/  LEA.HI.X.SX32 R10, R35, R80, 0x1, P5 ;  /* 0x00000050230a7211 */ /* 0x000fc400028f0eff */
        /* <DEDUP_REMOVED lines=8> */
[----:B------:R-:W-:Y:S01]  /*8f20*/  LEA.HI.X R77, R42, R67, R43, 0x1, P1 ;  /* 0x000000432a4d7211 */ /* 0x000fe200008f0c2b */
[----:B------:R-:W5:Y:S01]  /*8f30*/  LDG.E.CONSTANT R78, desc[UR10][R4.64] ;  /* 0x0000000a044e7981 */ /* 0x000f62000c1e9900 */
[----:B------:R-:W-:Y:S02]  /*8f40*/  IADD3 R68, P1, R25, R68, RZ ;  /* 0x0000004419447210 */ /* 0x000fe40007f3e0ff */
[----:B------:R-:W-:Y:S01]  /*8f50*/  LEA.HI.X.SX32 R48, R36, R80, 0x1, P6 ;  /* 0x0000005024307211 */ /* 0x000fe200030f0eff */
[----:B------:R-:W5:Y:S01]  /*8f60*/  LDG.E.CONSTANT R62, desc[UR10][R76.64] ;  /* 0x0000000a4c3e7981 */ /* 0x000f62000c1e9900 */
[-C--:B------:R-:W-:Y:S02]  /*8f70*/  LEA R10, P4, R11, R66.reuse, 0x1 ;  /* 0x000000420b0a7211 */ /* 0x080fe400078808ff */
        /* <DEDUP_REMOVED lines=43> */
[----:B--2---:R-:W-:Y:S02]  /*9230*/  F2FP.BF16.F32.PACK_AB R74, R7, R6 ;  /* 0x00000006074a723e */ /* 0x004fe400000010ff */
[----:B-1----:R-:W-:Y:S01]  /*9240*/  F2FP.BF16.F32.PACK_AB R8, R9, R8 ;  /* 0x000000080908723e */ /* 0x002fe200000010ff */
        /* <DEDUP_REMOVED lines=9> */
[----:B------:R-:W-:Y:S01]  /*92e0*/  VIADD R9, R27, 0x7 ;  /* 0x000000071b097836 */ /* 0x000fe20000000000 */
[----:B------:R-:W-:Y:S01]  /*92f0*/  SEL R6, R71, RZ, !P5 ;  /* 0x000000ff47067207 */ /* 0x000fe20006800000 */
[----:B------:R-:W-:Y:S01]  /*9300*/  VIADD R75, R27, 0x5 ;  /* 0x000000051b4b7836 */ /* 0x000fe20000000000 */
[----:B------:R-:W-:-:S02]  /*9310*/  SEL R71, R4, RZ, !P6 ;  /* 0x000000ff04477207 */ /* 0x000fc40007000000 */
[-C--:B------:R-:W-:Y:S02]  /*9320*/  ISETP.GE.AND P6, PT, R9, R130.reuse, PT ;  /* 0x000000820900720c */ /* 0x080fe40003fc6270 */
[-C--:B------:R-:W-:Y:S01]  /*9330*/  ISETP.GE.AND P5, PT, R7, R130.reuse, PT ;  /* 0x000000820700720c */ /* 0x080fe20003fa6270 */
[----:B------:R-:W-:Y:S01]  /*9340*/  VIADD R7, R27, 0x1 ;  /* 0x000000011b077836 */ /* 0x000fe20000000000 */
[----:B------:R-:W-:Y:S02]  /*9350*/  @P2 PRMT R68, RZ, 0x7610, R68 ;  /* 0x00007610ff442816 */ /* 0x000fe40000000044 */
[-C--:B------:R-:W-:Y:S02]  /*9360*/  ISETP.GE.AND P3, PT, R67, R130.reuse, PT ;  /* 0x000000824300720c */ /* 0x080fe40003f66270 */
        /* <DEDUP_REMOVED lines=13> */
.L_x_20642:
[----:B------:R-:W-:Y:S05]  /*9440*/  BSYNC B2 ;  /* 0x0000000000027941 */ /* 0x000fea0003800000 */
.L_x_20641:
        /* <DEDUP_REMOVED lines=49> */
.L_x_20644:
[----:B------:R-:W-:Y:S05]  /*9760*/  BSYNC B2 ;  /* 0x0000000000027941 */ /* 0x000fea0003800000 */
.L_x_20643:
[----:B------:R-:W-:Y:S01]  /*9770*/  HMUL2.BF16_V2 R78, R5, R78 ;  /* 0x0000004e054e7232 */ /* 0x000fe20000200000 */
[----:B------:R-:W-:Y:S01]  /*9780*/  F2FP.BF16.F32.PACK_AB R68, R11, R10 ;  /* 0x0000000a0b44723e */ /* 0x000fe200000010ff */
[----:B------:R-:W-:Y:S01]  /*9790*/  FADD.FTZ R11, R6, R9 ;  /* 0x00000009060b7221 */ /* 0x000fe20000010000 */
[----:B------:R-:W-:Y:S01]  /*97a0*/  HFMA2.MMA.BF16_V2 R79, R4, R79, -RZ ;  /* 0x0000004f044f7235 */ /* 0x000fe200003000ff */
[----:B------:R-:W-:Y:S01]  /*97b0*/  FADD.FTZ R66, R67, R66 ;  /* 0x0000004243427221 */ /* 0x000fe20000010000 */
[C---:B------:R-:W-:Y:S01]  /*97c0*/  PRMT R6, R78.reuse, 0x7610, R6 ;  /* 0x000076104e067816 */ /* 0x040fe20000000006 */
[----:B------:R-:W-:Y:S01]  /*97d0*/  BSSY B2, `(.L_x_20645) ;  /* 0x000003e000027945 */ /* 0x000fe20003800000 */
[----:B------:R-:W-:Y:S01]  /*97e0*/  PRMT R8, R78, 0x7632, R8 ;  /* 0x000076324e087816 */ /* 0x000fe20000000008 */
[----:B------:R-:W-:Y:S02]  /*97f0*/  FADD.FTZ R11, R66, R11 ;  /* 0x0000000b420b7221 */ /* 0x000fe40000010000 */
[----:B------:R-:W-:-:S02]  /*9800*/  IMAD.U32 R67, R6, 0x10000, RZ ;  /* 0x0001000006437824 */ /* 0x000fc400078e00ff */
[----:B------:R-:W-:Y:S01]  /*9810*/  IMAD.U32 R8, R8, 0x10000, RZ ;  /* 0x0001000008087824 */ /* 0x000fe200078e00ff */
[C---:B------:R-:W-:Y:S01]  /*9820*/  PRMT R9, R79.reuse, 0x7610, R9 ;  /* 0x000076104f097816 */ /* 0x040fe20000000009 */
[----:B------:R-:W-:Y:S01]  /*9830*/  IMAD.MOV.U32 R6, RZ, RZ, R68 ;  /* 0x000000ffff067224 */ /* 0x000fe200078e0044 */
[----:B------:R-:W-:Y:S01]  /*9840*/  PRMT R10, R79, 0x7632, R10 ;  /* 0x000076324f0a7816 */ /* 0x000fe2000000000a */
[----:B------:R-:W-:Y:S01]  /*9850*/  FADD.FTZ R71, R67, R8 ;  /* 0x0000000843477221 */ /* 0x000fe20000010000 */
[----:B------:R-:W-:Y:S01]  /*9860*/  HFMA2.MMA.BF16_V2 R67, R7, R70, -RZ ;  /* 0x0000004607437235 */ /* 0x000fe200003000ff */
[----:B------:R-:W-:Y:S02]  /*9870*/  IMAD.U32 R9, R9, 0x10000, RZ ;  /* 0x0001000009097824 */ /* 0x000fe400078e00ff */
[----:B------:R-:W-:Y:S02]  /*9880*/  HMUL2.BF16_V2 R73, R6, R73 ;  /* 0x0000004906497232 */ /* 0x000fe40000200000 */
[----:B------:R-:W-:-:S02]  /*9890*/  IMAD.U32 R10, R10, 0x10000, RZ ;  /* 0x000100000a0a7824 */ /* 0x000fc400078e00ff */
[----:B------:R-:W-:Y:S02]  /*98a0*/  HMUL2.BF16_V2 R68, R6, R69 ;  /* 0x0000004506447232 */ /* 0x000fe40000200000 */
[----:B------:R-:W-:Y:S01]  /*98b0*/  FADD.FTZ R70, R9, R10 ;  /* 0x0000000a09467221 */ /* 0x000fe20000010000 */
[----:B------:R-:W-:Y:S02]  /*98c0*/  PRMT R8, R73, 0x7610, R8 ;  /* 0x0000761049087816 */ /* 0x000fe40000000008 */
        /* <DEDUP_REMOVED lines=8> */
[----:B------:R-:W-:Y:S02]  /*9950*/  IMAD.U32 R9, R9, 0x10000, RZ ;  /* 0x0001000009097824 */ /* 0x000fe400078e00ff */
[----:B------:R-:W-:Y:S02]  /*9960*/  IMAD.U32 R68, R68, 0x10000, RZ ;  /* 0x0001000044447824 */ /* 0x000fe400078e00ff */
[----:B------:R-:W-:Y:S01]  /*9970*/  FADD.FTZ R67, R10, R67 ;  /* 0x000000430a437221 */ /* 0x000fe20000010000 */
[----:B------:R-:W-:Y:S02]  /*9980*/  IMAD.U32 R69, R69, 0x10000, RZ ;  /* 0x0001000045457824 */ /* 0x000fe400078e00ff */
[----:B------:R-:W-:Y:S01]  /*9990*/  FADD.FTZ R8, R8, R9 ;  /* 0x0000000908087221 */ /* 0x000fe20000010000 */
[----:B------:R-:W-:Y:S01]  /*99a0*/  FADD.FTZ R67, R70, R67 ;  /* 0x0000004346437221 */ /* 0x000fe20000010000 */
        /* <DEDUP_REMOVED lines=12> */
[----:B------:R-:W-:-:S02]  /*9a70*/  PRMT R9, R48, 0x7632, R9 ;  /* 0x0000763230097816 */ /* 0x000fc40000000009 */
[-C--:B------:R-:W-:Y:S01]  /*9a80*/  ISETP.GE.AND P3, PT, R71, R130.reuse, PT ;  /* 0x000000824700720c */ /* 0x080fe20003f66270 */
[----:B------:R-:W-:Y:S01]  /*9a90*/  VIADD R71, R27, 0x6 ;  /* 0x000000061b477836 */ /* 0x000fe20000000000 */
[----:B------:R-:W-:Y:S02]  /*9aa0*/  SEL R69, R48, RZ, !P5 ;  /* 0x000000ff30457207 */ /* 0x000fe40006800000 */
[----:B------:R-:W-:Y:S02]  /*9ab0*/  SEL R48, R9, RZ, !P6 ;  /* 0x000000ff09307207 */ /* 0x000fe40007000000 */
[-C--:B------:R-:W-:Y:S02]  /*9ac0*/  ISETP.GE.AND P6, PT, R73, R130.reuse, PT ;  /* 0x000000824900720c */ /* 0x080fe40003fc6270 */
[----:B------:R-:W-:Y:S01]  /*9ad0*/  ISETP.GE.AND P5, PT, R71, R130, PT ;  /* 0x000000824700720c */ /* 0x000fe20003fa6270 */
[----:B------:R-:W-:Y:S01]  /*9ae0*/  VIADD R71, R27, 0x1 ;  /* 0x000000011b477836 */ /* 0x000fe20000000000 */
[----:B------:R-:W-:-:S02]  /*9af0*/  @P2 PRMT R43, RZ, 0x7610, R43 ;  /* 0x00007610ff2b2816 */ /* 0x000fc4000000002b */
[----:B------:R-:W-:Y:S02]  /*9b00*/  SEL R73, R44, RZ, !P5 ;  /* 0x000000ff2c497207 */ /* 0x000fe40006800000 */
[----:B------:R-:W-:Y:S02]  /*9b10*/  ISETP.GE.AND P2, PT, R71, R130, PT ;  /* 0x000000824700720c */ /* 0x000fe40003f46270 */
        /* <DEDUP_REMOVED lines=9> */
.L_x_20646:
[----:B------:R-:W-:Y:S05]  /*9bb0*/  BSYNC B2 ;  /* 0x0000000000027941 */ /* 0x000fea0003800000 */
.L_x_20645:
        /* <DEDUP_REMOVED lines=25> */
[-C--:B------:R-:W-:Y:S01]  /*9d50*/  ISETP.GE.AND P5, PT, R71, R130.reuse, PT ;  /* 0x000000824700720c */ /* 0x080fe20003fa6270 */
[----:B------:R-:W-:Y:S01]  /*9d60*/  VIADD R71, R27, 0x1 ;  /* 0x000000011b477836 */ /* 0x000fe20000000000 */
[----:B------:R-:W-:Y:S02]  /*9d70*/  @P2 PRMT R45, RZ, 0x7610, R45 ;  /* 0x00007610ff2d2816 */ /* 0x000fe4000000002d */
[----:B------:R-:W-:Y:S02]  /*9d80*/  ISETP.GE.AND P4, PT, R75, R130, PT ;  /* 0x000000824b00720c */ /* 0x000fe40003f86270 */
[----:B------:R-:W-:-:S02]  /*9d90*/  PRMT R48, R47, 0x7632, R48 ;  /* 0x000076322f307816 */ /* 0x000fc40000000030 */
[----:B------:R-:W-:Y:S02]  /*9da0*/  ISETP.GE.AND P2, PT, R71, R130, PT ;  /* 0x000000824700720c */ /* 0x000fe40003f46270 */
        /* <DEDUP_REMOVED lines=10> */
.L_x_20648:
[----:B------:R-:W-:Y:S05]  /*9e50*/  BSYNC B2 ;  /* 0x0000000000027941 */ /* 0x000fea0003800000 */
.L_x_20647:
        /* <DEDUP_REMOVED lines=24> */
[----:B------:R-:W-:Y:S02]  /*9fe0*/  HMUL2.BF16_V2 R44, R6, R49 ;  /* 0x00000031062c7232 */ /* 0x000fe40000200000 */
        /* <DEDUP_REMOVED lines=16> */
[----:B------:R-:W-:-:S02]  /*a0f0*/  FADD.FTZ R44, R44, R45 ;  /* 0x0000002d2c2c7221 */ /* 0x000fc40000010000 */
        /* <DEDUP_REMOVED lines=34> */
.L_x_20650:
[----:B------:R-:W-:Y:S05]  /*a320*/  BSYNC B2 ;  /* 0x0000000000027941 */ /* 0x000fea0003800000 */
.L_x_20649:
[----:B------:R-:W-:Y:S01]  /*a330*/  HFMA2.MMA.BF16_V2 R8, R5, R50, -RZ ;  /* 0x0000003205087235 */ /* 0x000fe200003000ff */
[----:B------:R-:W-:Y:S01]  /*a340*/  FADD.FTZ R19, R19, R42 ;  /* 0x0000002a13137221 */ /* 0x000fe20000010000 */
[----:B------:R-:W-:Y:S01]  /*a350*/  HFMA2.MMA.BF16_V2 R42, R7, R52, -RZ ;  /* 0x00000034072a7235 */ /* 0x000fe200003000ff */
[----:B------:R-:W-:Y:S02]  /*a360*/  HMUL2.BF16_V2 R10, R4, R51 ;  /* 0x00000033040a7232 */ /* 0x000fe40000200000 */
[----:B------:R-:W-:Y:S01]  /*a370*/  FADD.FTZ R18, R18, R43 ;  /* 0x0000002b12127221 */ /* 0x000fe20000010000 */
[----:B------:R-:W-:Y:S01]  /*a380*/  HMUL2.BF16_V2 R53, R6, R53 ;  /* 0x0000003506357232 */ /* 0x000fe20000200000 */
[----:B------:R-:W-:Y:S01]  /*a390*/  BSSY B2, `(.L_x_20651) ;  /* 0x0000031000027945 */ /* 0x000fe20003800000 */
[C---:B------:R-:W-:Y:S01]  /*a3a0*/  PRMT R11, R10.reuse, 0x7632, R11 ;  /* 0x000076320a0b7816 */ /* 0x040fe2000000000b */
[----:B------:R-:W-:Y:S01]  /*a3b0*/  IMAD.U32 R44, R10, 0x10000, RZ ;  /* 0x000100000a2c7824 */ /* 0x000fe200078e00ff */
        /* <DEDUP_REMOVED lines=46> */
.L_x_20652:
[----:B------:R-:W-:Y:S05]  /*a6a0*/  BSYNC B2 ;  /* 0x0000000000027941 */ /* 0x000fea0003800000 */
.L_x_20651:
        /* <DEDUP_REMOVED lines=56> */
.L_x_20654:
[----:B------:R-:W-:Y:S05]  /*aa30*/  BSYNC B2 ;  /* 0x0000000000027941 */ /* 0x000fea0003800000 */
.L_x_20653:
        /* <DEDUP_REMOVED lines=41> */
.L_x_20656:
[----:B------:R-:W-:Y:S05]  /*acd0*/  BSYNC B2 ;  /* 0x0000000000027941 */ /* 0x000fea0003800000 */
.L_x_20655:
[----:B------:R-:W-:Y:S02]  /*ace0*/  IMAD.U32 R8, R8, 0x10000, RZ ;  /* 0x0001000008087824 */ /* 0x000fe400078e00ff */
[----:B------:R-:W-:Y:S02]  /*acf0*/  HMUL2.BF16_V2 R5, R5, R62 ;  /* 0x0000003e05057232 */ /* 0x000fe40000200000 */
[----:B------:R-:W-:Y:S01]  /*ad00*/  IMAD.U32 R43, R43, 0x10000, RZ ;  /* 0x000100002b2b7824 */ /* 0x000fe200078e00ff */
[----:B------:R-:W-:Y:S01]  /*ad10*/  HFMA2.MMA.BF16_V2 R7, R7, R64, -RZ ;  /* 0x0000004007077235 */ /* 0x000fe200003000ff */
[----:B------:R-:W-:Y:S02]  /*ad20*/  IMAD.U32 R44, R44, 0x10000, RZ ;  /* 0x000100002c2c7824 */ /* 0x000fe400078e00ff */
[----:B------:R-:W-:Y:S02]  /*ad30*/  HMUL2.BF16_V2 R61, R6, R61 ;  /* 0x0000003d063d7232 */ /* 0x000fe40000200000 */
[----:B------:R-:W-:Y:S01]  /*ad40*/  FADD.FTZ R8, R8, R43 ;  /* 0x0000002b08087221 */ /* 0x000fe20000010000 */
[----:B------:R-:W-:Y:S01]  /*ad50*/  HFMA2.MMA.BF16_V2 R43, R4, R63, -RZ ;  /* 0x0000003f042b7235 */ /* 0x000fe200003000ff */
[----:B------:R-:W-:Y:S01]  /*ad60*/  IMAD.U32 R45, R45, 0x10000, RZ ;  /* 0x000100002d2d7824 */ /* 0x000fe200078e00ff */
[C---:B------:R-:W-:Y:S01]  /*ad70*/  PRMT R4, R5.reuse, 0x7610, R4 ;  /* 0x0000761005047816 */ /* 0x040fe20000000004 */
[----:B------:R-:W-:Y:S01]  /*ad80*/  IMAD.U32 R46, R46, 0x10000, RZ ;  /* 0x000100002e2e7824 */ /* 0x000fe200078e00ff */
[----:B------:R-:W-:Y:S01]  /*ad90*/  PRMT R5, R5, 0x7632, R5 ;  /* 0x0000763205057816 */ /* 0x000fe20000000005 */
[----:B------:R-:W-:Y:S01]  /*ada0*/  FADD.FTZ R45, R44, R45 ;  /* 0x0000002d2c2d7221 */ /* 0x000fe20000010000 */
[----:B------:R-:W-:-:S02]  /*adb0*/  IMAD.U32 R47, R47, 0x10000, RZ ;  /* 0x000100002f2f7824 */ /* 0x000fc400078e00ff */
[----:B------:R-:W-:Y:S01]  /*adc0*/  FADD.FTZ R10, R10, R9 ;  /* 0x000000090a0a7221 */ /* 0x000fe20000010000 */
[----:B------:R-:W-:Y:S02]  /*add0*/  IMAD.U32 R4, R4, 0x10000, RZ ;  /* 0x0001000004047824 */ /* 0x000fe400078e00ff */
[----:B------:R-:W-:Y:S01]  /*ade0*/  FADD.FTZ R8, R8, R45 ;  /* 0x0000002d08087221 */ /* 0x000fe20000010000 */
[C---:B------:R-:W-:Y:S01]  /*adf0*/  PRMT R44, R43.reuse, 0x7632, R44 ;  /* 0x000076322b2c7816 */ /* 0x040fe2000000002c */
[----:B------:R-:W-:Y:S02]  /*ae00*/  IMAD.U32 R43, R43, 0x10000, RZ ;  /* 0x000100002b2b7824 */ /* 0x000fe400078e00ff */
[----:B------:R-:W-:Y:S01]  /*ae10*/  FADD.FTZ R47, R46, R47 ;  /* 0x0000002f2e2f7221 */ /* 0x000fe20000010000 */
[----:B------:R-:W-:Y:S02]  /*ae20*/  IMAD.U32 R5, R5, 0x10000, RZ ;  /* 0x0001000005057824 */ /* 0x000fe400078e00ff */
[----:B------:R-:W-:Y:S01]  /*ae30*/  FADD.FTZ R11, R42, R11 ;  /* 0x0000000b2a0b7221 */ /* 0x000fe20000010000 */
[----:B------:R-:W-:-:S02]  /*ae40*/  IMAD.U32 R44, R44, 0x10000, RZ ;  /* 0x000100002c2c7824 */ /* 0x000fc400078e00ff */
[----:B------:R-:W-:Y:S01]  /*ae50*/  FADD.FTZ R8, R8, R47 ;  /* 0x0000002f08087221 */ /* 0x000fe20000010000 */
[----:B------:R-:W-:Y:S01]  /*ae60*/  FADD.FTZ R45, R4, R5 ;  /* 0x00000005042d7221 */ /* 0x000fe20000010000 */
[----:B------:R-:W-:Y:S01]  /*ae70*/  PRMT R4, R61, 0x7610, R4 ;  /* 0x000076103d047816 */ /* 0x000fe20000000004 */
[----:B------:R-:W-:Y:S01]  /*ae80*/  FADD.FTZ R46, R43, R44 ;  /* 0x0000002c2b2e7221 */ /* 0x000fe20000010000 */
[----:B------:R-:W-:Y:S01]  /*ae90*/  HMUL2.BF16_V2 R43, R6, R65 ;  /* 0x00000041062b7232 */ /* 0x000fe20000200000 */
        /* <DEDUP_REMOVED lines=16> */
[----:B------:R-:W-:-:S02]  /*afa0*/  FADD.FTZ R43, R43, R44 ;  /* 0x0000002c2b2b7221 */ /* 0x000fc40000010000 */
[----:B------:R-:W-:Y:S02]  /*afb0*/  FADD.FTZ R8, R8, R5 ;  /* 0x0000000508087221 */ /* 0x000fe40000010000 */
[----:B------:R-:W-:Y:S02]  /*afc0*/  FADD.FTZ R43, R6, R43 ;  /* 0x0000002b062b7221 */ /* 0x000fe40000010000 */
[----:B------:R-:W-:Y:S02]  /*afd0*/  FADD.FTZ R15, R15, R8 ;  /* 0x000000080f0f7221 */ /* 0x000fe40000010000 */
[----:B------:R-:W-:-:S07]  /*afe0*/  FADD.FTZ R22, R22, R43 ;  /* 0x0000002b16167221 */ /* 0x000fce0000010000 */
.L_x_20640:
[----:B------:R-:W-:Y:S05]  /*aff0*/  BSYNC B0 ;  /* 0x0000000000007941 */ /* 0x000fea0003800000 */
.L_x_20639:
[----:B------:R-:W-:Y:S01]  /*b000*/  IADD3 R30, P1, R30, 0x10, RZ ;  /* 0x000000101e1e7810 */ /* 0x000fe20007f3e0ff */
[----:B------:R-:W-:Y:S02]  /*b010*/  VIADD R27, R27, 0x20 ;  /* 0x000000201b1b7836 */ /* 0x000fe40000000000 */
[----:B------:R-:W-:Y:S02]  /*b020*/  VIADD R41, R41, 0x80 ;  /* 0x0000008029297836 */ /* 0x000fe40000000000 */
[----:B------:R-:W-:Y:S01]  /*b030*/  IMAD.X R31, RZ, RZ, R31, P1 ;  /* 0x000000ffff1f7224 */ /* 0x000fe200008e061f */
[----:B------:R-:W-:Y:S07]  /*b040*/  @!P0 BRA `(.L_x_20657) ;  /* 0xffffffd800888947 */ /* 0x000fee000383ffff */
.L_x_20638:
[----:B------:R-:W-:Y:S05]  /*b050*/  BSYNC B1 ;  /* 0x0000000000017941 */ /* 0x000fea0003800000 */
.L_x_20637:
[----:B------:R-:W0:Y:S08]  /*b060*/  S2UR UR5, SR_CgaCtaId ;  /* 0x00000000000579c3 */ /* 0x000e300000008800 */
[----:B------:R-:W-:Y:S01]  /*b070*/  BAR.SYNC.DEFER_BLOCKING 0x0 ;  /* 0x0000000000007b1d */ /* 0x000fe20000010000 */
[C---:B------:R-:W-:Y:S01]  /*b080*/  LOP3.LUT R4, R2.reuse, 0xffffffc0, RZ, 0xc0, !PT ;  /* 0xffffffc002047812 */ /* 0x040fe200078ec0ff */
[----:B------:R-:W-:Y:S01]  /*b090*/  IMAD R3, R3, 0x100, R0 ;  /* 0x0000010003037824 */ /* 0x000fe200078e0200 */
[----:B------:R-:W-:Y:S01]  /*b0a0*/  ISETP.GT.AND P1, PT, R2, 0x3f, PT ;  /* 0x0000003f0200780c */ /* 0x000fe20003f24270 */
[----:B------:R-:W-:Y:S01]  /*b0b0*/  IMAD.MOV.U32 R25, RZ, RZ, R22 ;  /* 0x000000ffff197224 */ /* 0x000fe200078e0016 */
[----:B------:R-:W-:Y:S01]  /*b0c0*/  ISETP.NE.AND P0, PT, R4, 0x40, PT ;  /* 0x000000400400780c */ /* 0x000fe20003f05270 */
[----:B------:R-:W-:Y:S01]  /*b0d0*/  UMOV UR4, 0x400 ;  /* 0x0000040000047882 */ /* 0x000fe20000000000 */
[----:B------:R-:W-:Y:S01]  /*b0e0*/  IMAD.MOV.U32 R24, RZ, RZ, R15 ;  /* 0x000000ffff187224 */ /* 0x000fe200078e000f */
[----:B------:R-:W-:Y:S01]  /*b0f0*/  UIADD3 UR4, UR4, 0x220, URZ ;  /* 0x0000022004047890 */ /* 0x000fe2000fffe03f */
[----:B------:R-:W-:Y:S01]  /*b100*/  IMAD.MOV.U32 R23, RZ, RZ, R16 ;  /* 0x000000ffff177224 */ /* 0x000fe200078e0010 */
[C---:B------:R-:W-:Y:S01]  /*b110*/  ISETP.GT.AND P3, PT, R2.reuse, 0x1f, PT ;  /* 0x0000001f0200780c */ /* 0x040fe20003f64270 */
[----:B------:R-:W-:Y:S01]  /*b120*/  IMAD.MOV.U32 R22, RZ, RZ, R17 ;  /* 0x000000ffff167224 */ /* 0x000fe200078e0011 */
[C---:B------:R-:W-:Y:S01]  /*b130*/  LOP3.LUT R5, R2.reuse, 0xffffffe0, RZ, 0xc0, !PT ;  /* 0xffffffe002057812 */ /* 0x040fe200078ec0ff */
[----:B------:R-:W-:Y:S01]  /*b140*/  VIADD R2, R2, 0x1f ;  /* 0x0000001f02027836 */ /* 0x000fe20000000000 */
[----:B------:R-:W-:Y:S02]  /*b150*/  BSSY B0, `(.L_x_20658) ;  /* 0x000001f000007945 */ /* 0x000fe40003800000 */
[----:B------:R-:W-:-:S02]  /*b160*/  ISETP.NE.AND P2, PT, R5, 0x20, PT ;  /* 0x000000200500780c */ /* 0x000fc40003f45270 */
[----:B------:R-:W-:Y:S01]  /*b170*/  ISETP.GT.U32.AND P4, PT, R2, 0x3e, PT ;  /* 0x0000003e0200780c */ /* 0x000fe20003f84070 */
        /* <DEDUP_REMOVED lines=13> */
[----:B------:R-:W3:Y:S04]  /*b250*/  LDS R4, [R3+0x80] ;  /* 0x0000800003047984 */ /* 0x000ee80000000800 */
[----:B------:R-:W4:Y:S04]  /*b260*/  LDS R5, [R3+0x100] ;  /* 0x0001000003057984 */ /* 0x000f280000000800 */
[----:B------:R-:W5:Y:S04]  /*b270*/  LDS R6, [R3+0x180] ;  /* 0x0001800003067984 */ /* 0x000f680000000800 */
[----:B------:R-:W1:Y:S04]  /*b280*/  LDS R7, [R3+0x200] ;  /* 0x0002000003077984 */ /* 0x000e680000000800 */
[----:B------:R-:W2:Y:S04]  /*b290*/  LDS R8, [R3+0x280] ;  /* 0x0002800003087984 */ /* 0x000ea80000000800 */
        /* <DEDUP_REMOVED lines=8> */
[----:B------:R-:W-:Y:S01]  /*b320*/  FADD.FTZ R24, R9, R24 ;  /* 0x0000001809187221 */ /* 0x000fe20000010000 */
[----:B------:R-:W-:-:S07]  /*b330*/  FADD.FTZ R25, R10, R25 ;  /* 0x000000190a197221 */ /* 0x000fce0000010000 */
.L_x_20659:
[----:B------:R-:W-:Y:S05]  /*b340*/  BSYNC B0 ;  /* 0x0000000000007941 */ /* 0x000fea0003800000 */
.L_x_20658:
        /* <DEDUP_REMOVED lines=13> */
[----:B------:R-:W4:Y:S04]  /*b420*/  LDS R4, [R3+0x80] ;  /* 0x0000800003047984 */ /* 0x000f280000000800 */
[----:B------:R-:W5:Y:S04]  /*b430*/  LDS R5, [R3+0x100] ;  /* 0x0001000003057984 */ /* 0x000f680000000800 */
[----:B------:R-:W1:Y:S04]  /*b440*/  LDS R6, [R3+0x180] ;  /* 0x0001800003067984 */ /* 0x000e680000000800 */
[----:B------:R-:W2:Y:S04]  /*b450*/  LDS R7, [R3+0x200] ;  /* 0x0002000003077984 */ /* 0x000ea80000000800 */
[----:B------:R-:W2:Y:S04]  /*b460*/  LDS R8, [R3+0x280] ;  /* 0x0002800003087984 */ /* 0x000ea80000000800 */
[----:B------:R-:W2:Y:S04]  /*b470*/  LDS R9, [R3+0x300] ;  /* 0x0003000003097984 */ /* 0x000ea80000000800 */
[----:B------:R-:W2:Y:S01]  /*b480*/  LDS R10, [R3+0x380] ;  /* 0x00038000030a7984 */ /* 0x000ea20000000800 */
[----:B0--3--:R-:W-:Y:S01]  /*b490*/  FADD.FTZ R21, R2, R21 ;  /* 0x0000001502157221 */ /* 0x009fe20000010000 */
[----:B----4-:R-:W-:Y:S01]  /*b4a0*/  FADD.FTZ R20, R4, R20 ;  /* 0x0000001404147221 */ /* 0x010fe20000010000 */
[----:B-----5:R-:W-:Y:S01]  /*b4b0*/  FADD.FTZ R19, R5, R19 ;  /* 0x0000001305137221 */ /* 0x020fe20000010000 */
[----:B-1----:R-:W-:Y:S01]  /*b4c0*/  FADD.FTZ R18, R6, R18 ;  /* 0x0000001206127221 */ /* 0x002fe20000010000 */
[----:B--2---:R-:W-:Y:S01]  /*b4d0*/  FADD.FTZ R22, R7, R22 ;  /* 0x0000001607167221 */ /* 0x004fe20000010000 */
[----:B------:R-:W-:Y:S01]  /*b4e0*/  FADD.FTZ R23, R8, R23 ;  /* 0x0000001708177221 */ /* 0x000fe20000010000 */
[----:B------:R-:W-:Y:S01]  /*b4f0*/  FADD.FTZ R24, R9, R24 ;  /* 0x0000001809187221 */ /* 0x000fe20000010000 */
[----:B------:R-:W-:-:S07]  /*b500*/  FADD.FTZ R25, R10, R25 ;  /* 0x000000190a197221 */ /* 0x000fce0000010000 */
.L_x_20661:
[----:B------:R-:W-:Y:S05]  /*b510*/  BSYNC B0 ;  /* 0x0000000000007941 */ /* 0x000fea0003800000 */
.L_x_20660:
[----:B------:R-:W-:Y:S06]  /*b520*/  BAR.SYNC.DEFER_BLOCKING 0x0 ;  /* 0x0000000000007b1d */ /* 0x000fec0000010000 */
[----:B------:R-:W-:Y:S05]  /*b530*/  @P4 EXIT ;  /* 0x000000000000494d */ /* 0x000fea0003800000 */
[----:B------:R-:W4:Y:S01]  /*b540*/  S2UR UR5, SR_CTAID.Y ;  /* 0x00000000000579c3 */ /* 0x000f220000002600 */
[----:B------:R-:W-:Y:S01]  /*b550*/  ULDC UR4, c[0x0][0xc] ;  /* 0x0000030000047ab9 */ /* 0x000fe20000000800 */
[----:B0--3--:R-:W-:Y:S01]  /*b560*/  VIADD R3, R0, 0x20 ;  /* 0x0000002000037836 */ /* 0x009fe20000000000 */
[----:B------:R-:W-:Y:S01]  /*b570*/  F2FP.BF16.F32.PACK_AB R18, R18, R19 ;  /* 0x000000131212723e */ /* 0x000fe200000010ff */
[C---:B------:R-:W-:Y:S02]  /*b580*/  VIADD R6, R0.reuse, 0x40 ;  /* 0x0000004000067836 */ /* 0x040fe40000000000 */
[----:B------:R-:W-:Y:S02]  /*b590*/  VIADD R9, R0, 0x80 ;  /* 0x0000008000097836 */ /* 0x000fe40000000000 */
[----:B------:R-:W0:Y:S08]  /*b5a0*/  S2UR UR7, SR_CTAID.X ;  /* 0x00000000000779c3 */ /* 0x000e300000002500 */
[----:B------:R-:W3:Y:S01]  /*b5b0*/  S2UR UR6, SR_CTAID.Z ;  /* 0x00000000000679c3 */ /* 0x000ee20000002700 */
[----:B----4-:R-:W-:-:S03]  /*b5c0*/  UIMAD UR4, UR5, UR4, URZ ;  /* 0x00000004050472a4 */ /* 0x010fc6000f8e023f */
[----:B------:R-:W-:Y:S02]  /*b5d0*/  ULDC UR5, c[0x0][0x14] ;  /* 0x0000050000057ab9 */ /* 0x000fe40000000800 */
[----:B------:R-:W-:Y:S02]  /*b5e0*/  UIMAD UR4, UR4, UR5, URZ ;  /* 0x00000005040472a4 */ /* 0x000fe4000f8e023f */
[----:B0-----:R-:W-:Y:S02]  /*b5f0*/  UIMAD UR5, UR7, UR5, URZ ;  /* 0x00000005070572a4 */ /* 0x001fe4000f8e023f */
[----:B------:R-:W-:Y:S02]  /*b600*/  USHF.L.U32 UR4, UR4, 0x8, URZ ;  /* 0x0000000804047899 */ /* 0x000fe4000800063f */
[----:B------:R-:W-:Y:S02]  /*b610*/  USHF.L.U32 UR5, UR5, 0x8, URZ ;  /* 0x0000000805057899 */ /* 0x000fe4000800063f */
[----:B------:R-:W-:-:S02]  /*b620*/  USHF.R.S32.HI UR7, URZ, 0x1f, UR4 ;  /* 0x0000001f3f077899 */ /* 0x000fc40008011404 */
[----:B---3--:R-:W-:Y:S02]  /*b630*/  USHF.L.U32 UR6, UR6, 0x8, URZ ;  /* 0x0000000806067899 */ /* 0x008fe4000800063f */
        /* <DEDUP_REMOVED lines=13> */
[----:B------:R-:W-:Y:S02]  /*b710*/  IADD3 R10, P0, R6, UR4, RZ ;  /* 0x00000004060a7c10 */ /* 0x000fe4000ff1e0ff */
[----:B------:R-:W-:Y:S02]  /*b720*/  LEA.HI.X R5, R5, UR9, R8, 0x1, P1 ;  /* 0x0000000905057c11 */ /* 0x000fe400088f0c08 */
[----:B------:R-:W-:Y:S02]  /*b730*/  IADD3 R12, P1, R7, UR4, RZ ;  /* 0x00000004070c7c10 */ /* 0x000fe4000ff3e0ff */
[----:B------:R-:W-:-:S02]  /*b740*/  IADD3 R11, P2, R9, UR4, RZ ;  /* 0x00000004090b7c10 */ /* 0x000fc4000ff5e0ff */
[----:B------:R-:W-:Y:S02]  /*b750*/  LEA.HI.X.SX32 R13, R7, UR7, 0x1, P1 ;  /* 0x00000007070d7c11 */ /* 0x000fe400088f0eff */
[----:B------:R-:W-:Y:S02]  /*b760*/  LEA R8, P1, R12, UR8, 0x1 ;  /* 0x000000080c087c11 */ /* 0x000fe4000f8208ff */
[----:B------:R-:W-:Y:S02]  /*b770*/  LEA.HI.X.SX32 R15, R6, UR7, 0x1, P0 ;  /* 0x00000007060f7c11 */ /* 0x000fe400080f0eff */
[----:B------:R-:W-:Y:S02]  /*b780*/  LEA.HI.X.SX32 R14, R9, UR7, 0x1, P2 ;  /* 0x00000007090e7c11 */ /* 0x000fe400090f0eff */
[----:B------:R-:W-:Y:S02]  /*b790*/  LEA R6, P0, R10, UR8, 0x1 ;  /* 0x000000080a067c11 */ /* 0x000fe4000f8008ff */
[----:B------:R-:W-:Y:S01]  /*b7a0*/  LEA.HI.X R9, R12, UR9, R13, 0x1, P1 ;  /* 0x000000090c097c11 */ /* 0x000fe200088f0c0d */
[----:B------:R-:W-:Y:S01]  /*b7b0*/  VIADD R13, R0, 0xc0 ;  /* 0x000000c0000d7836 */ /* 0x000fe20000000000 */
[----:B------:R-:W-:Y:S01]  /*b7c0*/  LEA.HI.X R7, R10, UR9, R15, 0x1, P0 ;  /* 0x000000090a077c11 */ /* 0x000fe200080f0c0f */
[C---:B------:R-:W-:Y:S01]  /*b7d0*/  VIADD R15, R0.reuse, 0xe0 ;  /* 0x000000e0000f7836 */ /* 0x040fe20000000000 */
[----:B------:R-:W-:Y:S01]  /*b7e0*/  LEA R10, P0, R11, UR8, 0x1 ;  /* 0x000000080b0a7c11 */ /* 0x000fe2000f8008ff */
[----:B------:R-:W-:Y:S01]  /*b7f0*/  VIADD R12, R0, 0xa0 ;  /* 0x000000a0000c7836 */ /* 0x000fe20000000000 */
[----:B------:R-:W-:-:S02]  /*b800*/  IADD3 R26, P1, R13, UR4, RZ ;  /* 0x000000040d1a7c10 */ /* 0x000fc4000ff3e0ff */
[----:B------:R-:W-:Y:S02]  /*b810*/  F2FP.BF16.F32.PACK_AB R0, R20, R21 ;  /* 0x000000151400723e */ /* 0x000fe400000010ff */
[----:B------:R-:W-:Y:S02]  /*b820*/  LEA.HI.X R11, R11, UR9, R14, 0x1, P0 ;  /* 0x000000090b0b7c11 */ /* 0x000fe400080f0c0e */
[----:B------:R-:W-:Y:S02]  /*b830*/  IADD3 R17, P2, R15, UR4, RZ ;  /* 0x000000040f117c10 */ /* 0x000fe4000ff5e0ff */
[----:B------:R-:W-:Y:S02]  /*b840*/  LEA.HI.X.SX32 R21, R13, UR7, 0x1, P1 ;  /* 0x000000070d157c11 */ /* 0x000fe400088f0eff */
[----:B------:R-:W-:Y:S02]  /*b850*/  LEA R14, P1, R26, UR8, 0x1 ;  /* 0x000000081a0e7c11 */ /* 0x000fe4000f8208ff */
[----:B------:R-:W-:-:S02]  /*b860*/  LEA.HI.X.SX32 R20, R15, UR7, 0x1, P2 ;  /* 0x000000070f147c11 */ /* 0x000fc400090f0eff */
[--C-:B------:R-:W-:Y:S02]  /*b870*/  LEA.HI.X R15, R26, UR9, R21.reuse, 0x1, P1 ;  /* 0x000000091a0f7c11 */ /* 0x100fe400088f0c15 */
[----:B--2---:R-:W-:Y:S02]  /*b880*/  IADD3 R27, P0, R12, UR4, RZ ;  /* 0x000000040c1b7c10 */ /* 0x004fe4000ff1e0ff */
[C---:B------:R-:W-:Y:S02]  /*b890*/  PRMT R21, R0.reuse, 0x7610, R21 ;  /* 0x0000761000157816 */ /* 0x040fe40000000015 */
[----:B------:R-:W-:Y:S02]  /*b8a0*/  PRMT R19, R0, 0x7632, R19 ;  /* 0x0000763200137816 */ /* 0x000fe40000000013 */
[----:B------:R-:W-:Y:S01]  /*b8b0*/  LEA.HI.X.SX32 R28, R12, UR7, 0x1, P0 ;  /* 0x000000070c1c7c11 */ /* 0x000fe200080f0eff */
[----:B------:R0:W-:Y:S01]  /*b8c0*/  STG.E.U16 desc[UR10][R2.64], R21 ;  /* 0x0000001502007986 */ /* 0x0001e2000c10150a */
[----:B------:R-:W-:-:S02]  /*b8d0*/  LEA R12, P0, R27, UR8, 0x1 ;  /* 0x000000081b0c7c11 */ /* 0x000fc4000f8008ff */
[----:B------:R-:W-:Y:S01]  /*b8e0*/  F2FP.BF16.F32.PACK_AB R0, R23, R22 ;  /* 0x000000161700723e */ /* 0x000fe200000010ff */
[----:B------:R2:W-:Y:S01]  /*b8f0*/  STG.E.U16 desc[UR10][R4.64], R19 ;  /* 0x0000001304007986 */ /* 0x0005e2000c10150a */
[----:B------:R-:W-:Y:S02]  /*b900*/  LEA R16, P2, R17, UR8, 0x1 ;  /* 0x0000000811107c11 */ /* 0x000fe4000f8408ff */
[----:B------:R-:W-:Y:S01]  /*b910*/  LEA.HI.X R13, R27, UR9, R28, 0x1, P0 ;  /* 0x000000091b0d7c11 */ /* 0x000fe200080f0c1c */
[----:B------:R3:W-:Y:S01]  /*b920*/  STG.E.U16 desc[UR10][R6.64], R18 ;  /* 0x0000001206007986 */ /* 0x0007e2000c10150a */
[----:B------:R-:W-:Y:S02]  /*b930*/  LEA.HI.X R17, R17, UR9, R20, 0x1, P2 ;  /* 0x0000000911117c11 */ /* 0x000fe400090f0c14 */
[----:B0-----:R-:W-:Y:S02]  /*b940*/  F2FP.BF16.F32.PACK_AB R3, R25, R24 ;  /* 0x000000181903723e */ /* 0x001fe400000010ff */
[----:B--2---:R-:W-:-:S02]  /*b950*/  PRMT R5, R18, 0x7632, R5 ;  /* 0x0000763212057816 */ /* 0x004fc40000000005 */
[----:B------:R-:W-:Y:S02]  /*b960*/  PRMT R2, R3, 0x7632, R2 ;  /* 0x0000763203027816 */ /* 0x000fe40000000002 */
[----:B---3--:R-:W-:Y:S01]  /*b970*/  PRMT R7, R0, 0x7632, R7 ;  /* 0x0000763200077816 */ /* 0x008fe20000000007 */
[----:B------:R-:W-:Y:S04]  /*b980*/  STG.E.U16 desc[UR10][R8.64], R5 ;  /* 0x0000000508007986 */ /* 0x000fe8000c10150a */
[----:B------:R-:W-:Y:S04]  /*b990*/  STG.E.U16 desc[UR10][R10.64], R0 ;  /* 0x000000000a007986 */ /* 0x000fe8000c10150a */
[----:B------:R-:W-:Y:S04]  /*b9a0*/  STG.E.U16 desc[UR10][R12.64], R7 ;  /* 0x000000070c007986 */ /* 0x000fe8000c10150a */
[----:B------:R-:W-:Y:S04]  /*b9b0*/  STG.E.U16 desc[UR10][R14.64], R3 ;  /* 0x000000030e007986 */ /* 0x000fe8000c10150a */
[----:B------:R-:W-:Y:S01]  /*b9c0*/  STG.E.U16 desc[UR10][R16.64], R2 ;  /* 0x0000000210007986 */ /* 0x000fe2000c10150a */
[----:B------:R-:W-:Y:S05]  /*b9d0*/  EXIT ;  /* 0x000000000000794d */ /* 0x000fea0003800000 */
.L_x_20608:
[----:B------:R-:W-:Y:S01]  /*b9e0*/  BSSY B2, `(.L_x_20662) ;  /* 0x0000007000027945 */ /* 0x000fe20003800000 */
[----:B------:R-:W-:Y:S02]  /*b9f0*/  IMAD.MOV.U32 R44, RZ, RZ, 0x2 ;  /* 0x00000002ff2c7424 */ /* 0x000fe400078e00ff */
[----:B------:R-:W-:Y:S02]  /*ba00*/  IMAD.MOV.U32 R45, RZ, RZ, 0x1f ;  /* 0x0000001fff2d7424 */ /* 0x000fe400078e00ff */
[----:B------:R-:W-:-:S07]  /*ba10*/  IMAD.MOV.U32 R43, RZ, RZ, -0x1 ;  /* 0xffffffffff2b7424 */ /* 0x000fce00078e00ff */
[----:B------:R-:W-:Y:S05]  /*ba20*/  WARPSYNC.COLLECTIVE R43, `(.L_x_20663) ;  /* 0x000000002b087348 */ /* 0x000fea0003c00000 */
[----:B------:R0:W1:Y:S02]  /*ba30*/  SHFL.BFLY P1, R42, R40, R44, R45 ;  /* 0x0c00002c282a7389 */ /* 0x000064000002002d */
[----:B01----:R-:W-:Y:S01]  /*ba40*/  ENDCOLLECTIVE ;  /* 0x000000000000791b */ /* 0x003fe20003800000 */
.L_x_20663:
[----:B------:R-:W-:Y:S05]  /*ba50*/  BSYNC B2 ;  /* 0x0000000000027941 */ /* 0x000fea0003800000 */
.L_x_20662:
        /* <DEDUP_REMOVED lines=9> */
.L_x_20664:
[----:B------:R-:W-:Y:S05]  /*baf0*/  BRA `(.L_x_20665) ;  /* 0xffffff88006c7947 */ /* 0x000fea000383ffff */
.L_x_20613:
[----:B------:R-:W-:Y:S01]  /*bb00*/  BSSY B2, `(.L_x_20666) ;  /* 0x0000007000027945 */ /* 0x000fe20003800000 */
[----:B------:R-:W-:Y:S02]  /*bb10*/  IMAD.MOV.U32 R44, RZ, RZ, 0x2 ;  /* 0x00000002ff2c7424 */ /* 0x000fe400078e00ff */
[----:B------:R-:W-:Y:S02]  /*bb20*/  IMAD.MOV.U32 R45, RZ, RZ, 0x1f ;  /* 0x0000001fff2d7424 */ /* 0x000fe400078e00ff */
[----:B------:R-:W-:-:S07]  /*bb30*/  IMAD.MOV.U32 R43, RZ, RZ, -0x1 ;  /* 0xffffffffff2b7424 */ /* 0x000fce00078e00ff */
[----:B------:R-:W-:Y:S05]  /*bb40*/  WARPSYNC.COLLECTIVE R43, `(.L_x_20667) ;  /* 0x000000002b087348 */ /* 0x000fea0003c00000 */
[----:B------:R0:W1:Y:S02]  /*bb50*/  SHFL.BFLY P1, R42, R40, R44, R45 ;  /* 0x0c00002c282a7389 */ /* 0x000064000002002d */
[----:B01----:R-:W-:Y:S01]  /*bb60*/  ENDCOLLECTIVE ;  /* 0x000000000000791b */ /* 0x003fe20003800000 */
.L_x_20667:
[----:B------:R-:W-:Y:S05]  /*bb70*/  BSYNC B2 ;  /* 0x0000000000027941 */ /* 0x000fea0003800000 */
.L_x_20666:
        /* <DEDUP_REMOVED lines=9> */
.L_x_20668:
[----:B------:R-:W-:Y:S05]  /*bc10*/  BRA `(.L_x_20669) ;  /* 0xffffffac002c7947 */ /* 0x000fea000383ffff */
.L_x_20616:
[----:B------:R-:W-:Y:S01]  /*bc20*/  BSSY B0, `(.L_x_20670) ;  /* 0x0000008000007945 */ /* 0x000fe20003800000 */
[----:B------:R-:W-:Y:S02]  /*bc30*/  IMAD.MOV.U32 R40, RZ, RZ, R126 ;  /* 0x000000ffff287224 */ /* 0x000fe400078e007e */
[----:B------:R-:W-:Y:S02]  /*bc40*/  IMAD.MOV.U32 R44, RZ, RZ, 0x10 ;  /* 0x00000010ff2c7424 */ /* 0x000fe400078e00ff */
[----:B------:R-:W-:Y:S02]  /*bc50*/  IMAD.MOV.U32 R45, RZ, RZ, 0x1f ;  /* 0x0000001fff2d7424 */ /* 0x000fe400078e00ff */
[----:B------:R-:W-:-:S07]  /*bc60*/  IMAD.MOV.U32 R43, RZ, RZ, -0x1 ;  /* 0xffffffffff2b7424 */ /* 0x000fce00078e00ff */
[----:B-1----:R-:W-:Y:S05]  /*bc70*/  WARPSYNC.COLLECTIVE R43, `(.L_x_20671) ;  /* 0x000000002b087348 */ /* 0x002fea0003c00000 */
[----:B-1----:R0:W1:Y:S02]  /*bc80*/  SHFL.BFLY P1, R42, R40, R44, R45 ;  /* 0x0c00002c282a7389 */ /* 0x002064000002002d */
[----:B01----:R-:W-:Y:S01]  /*bc90*/  ENDCOLLECTIVE ;  /* 0x000000000000791b */ /* 0x003fe20003800000 */
.L_x_20671:
[----:B------:R-:W-:Y:S05]  /*bca0*/  BSYNC B0 ;  /* 0x0000000000007941 */ /* 0x000fea0003800000 */
.L_x_20670:
        /* <DEDUP_REMOVED lines=9> */
.L_x_20672:
[----:B------:R-:W-:Y:S02]  /*bd40*/  IMAD.MOV.U32 R44, RZ, RZ, 0x4 ;  /* 0x00000004ff2c7424 */ /* 0x000fe400078e00ff */
[----:B------:R-:W-:-:S05]  /*bd50*/  IMAD.MOV.U32 R4, RZ, RZ, R42 ;  /* 0x000000ffff047224 */ /* 0x000fca00078e002a */
[----:B------:R-:W-:-:S05]  /*bd60*/  FMNMX.FTZ R5, R3, R4, !PT ;  /* 0x0000000403057209 */ /* 0x000fca0007810000 */
[----:B------:R-:W-:-:S07]  /*bd70*/  IMAD.MOV.U32 R40, RZ, RZ, R5 ;  /* 0x000000ffff287224 */ /* 0x000fce00078e0005 */
[----:B------:R-:W-:Y:S05]  /*bd80*/  WARPSYNC.COLLECTIVE R43, `(.L_x_20673) ;  /* 0x000000002b087348 */ /* 0x000fea0003c00000 */
[----:B------:R0:W1:Y:S02]  /*bd90*/  SHFL.BFLY P1, R42, R40, R44, R45 ;  /* 0x0c00002c282a7389 */ /* 0x000064000002002d */
[----:B01----:R-:W-:Y:S01]  /*bda0*/  ENDCOLLECTIVE ;  /* 0x000000000000791b */ /* 0x003fe20003800000 */
.L_x_20673:
[----:B------:R-:W-:Y:S01]  /*bdb0*/  IMAD.MOV.U32 R4, RZ, RZ, R42 ;  /* 0x000000ffff047224 */ /* 0x000fe200078e002a */
[----:B------:R-:W-:Y:S06]  /*bdc0*/  BRA `(.L_x_20674) ;  /* 0xffffffac008c7947 */ /* 0x000fec000383ffff */
.L_x_20675:
        /* <DEDUP_REMOVED lines=11> */
.L_x_28395:


//--------------------- .text._ZN4vllm25paged_attention_v1_kernelI13__nv_bfloat16S1_Li192ELi8ELi128ELNS_18Fp8KVCacheDataTypeE0ELb1EEEvPT_PKS3_PKT0_S9_ifPKiSB_iPKfiiiSD_SD_iiiii --------------------------
	.section	.text._ZN4vllm25paged_attention_v1_kernelI13__nv_bfloat16S1_Li192ELi8ELi128ELNS_18Fp8KVCacheDataTypeE0ELb1EEEvPT_PKS3_PKT0_S9_ifPKiSB_iPKfiiiSD_SD_iiiii,"ax",@progbits
	.align	128
        .global         _ZN4vllm25paged_attention_v1_kernelI13__nv_bfloat16S1_Li192ELi8ELi128ELNS_18Fp8KVCacheDataTypeE0ELb1EEEvPT_PKS3_PKT0_S9_ifPKiSB_iPKfiiiSD_SD_iiiii
        .type           _ZN4vllm25paged_attention_v1_kernelI13__nv_bfloat16S1_Li192ELi8ELi128ELNS_18Fp8KVCacheDataTypeE0ELb1EEEvPT_PKS3_PKT0_S9_ifPKiSB_iPKfiiiSD_SD_iiiii,@function
        .size           _ZN4vllm25paged_attention_v1_kernelI13__nv_bfloat16S1_Li192ELi8ELi128ELNS_18Fp8KVCacheDataTypeE0ELb1EEEvPT_PKS3_PKT0_S9_ifPKiSB_iPKfiiiSD_SD_iiiii,(.L_x_28396 - _ZN4vllm25paged_attention_v1_kernelI13__nv_bfloat16S1_Li192ELi8ELi128ELNS_18Fp8KVCacheDataTypeE0ELb1EEEvPT_PKS3_PKT0_S9_ifPKiSB_iPKfiiiSD_SD_iiiii)
        .other          _ZN4vllm25paged_attention_v1_kernelI13__nv_bfloat16S1_Li192ELi8ELi128ELNS_18Fp8KVCacheDataTypeE0ELb1EEEvPT_PKS3_PKT0_S9_ifPKiSB_iPKfiiiSD_SD_iiiii,@"STO_CUDA_ENTRY STV_DEFAULT"
_ZN4vllm25paged_attention_v1_kernelI13__nv_bfloat16S1_Li192ELi8ELi128ELNS_18Fp8KVCacheDataTypeE0ELb1EEEvPT_PKS3_PKT0_S9_ifPKiSB_iPKfiiiSD_SD_iiiii:
.text._ZN4vllm25paged_attention_v1_kernelI13__nv_bfloat16S1_Li192ELi8ELi128ELNS_18Fp8KVCacheDataTypeE0ELb1EEEvPT_PKS3_PKT0_S9_ifPKiSB_iPKfiiiSD_SD_iiiii:
        /* <DEDUP_REMOVED lines=40> */
[----:B0-----:R-:W0:Y:S08]  /*0280*/  I2F.RP R4, R10 ;  /* 0x0000000a00047306 */ /* 0x001e300000209400 */
        /* <DEDUP_REMOVED lines=62> */
.L_x_20680:
        /* <DEDUP_REMOVED lines=11> */
.L_x_20679:
[----:B------:R-:W-:Y:S05]  /*0720*/  BSYNC B1 ;  /* 0x0000000000017941 */ /* 0x000fea0003800000 */
.L_x_20678:
        /* <DEDUP_REMOVED lines=15> */
.L_x_20681:
        /* <DEDUP_REMOVED lines=17> */
.L_x_20677:
[----:B------:R-:W-:Y:S05]  /*0930*/  BSYNC B0 ;  /* 0x0000000000007941 */ /* 0x000fea0003800000 */
.L_x_20676:
        /* <DEDUP_REMOVED lines=12> */
[----:B0-----:R-:W-:-:S02]  /*0a00*/  IABS R4, R15 ;  /* 0x0000000f00047213 */ /* 0x001fc40000000000 */
[----:B------:R-:W-:Y:S02]  /*0a10*/  LOP3.LUT R10, R10, R15, RZ, 0x3c, !PT ;  /* 0x0000000f0a0a7212 */ /* 0x000fe400078e3cff */
[----:B------:R-:W0:Y:S01]  /*0a20*/  I2F.RP R11, R4 ;  /* 0x00000004000b7306 */ /* 0x000e220000209400 */
[----:B------:R-:W-:Y:S01]  /*0a30*/  BAR.SYNC.DEFER_BLOCKING 0x0 ;  /* 0x0000000000007b1d */ /* 0x000fe20000010000 */
[----:B------:R-:W-:Y:S02]  /*0a40*/  ISETP.GE.AND P2, PT, R10, RZ, PT ;  /* 0x000000ff0a00720c */ /* 0x000fe40003f46270 */
[----:B-1----:R-:W-:-:S04]  /*0a50*/  ISETP.GT.AND P3, PT, R17, -0x1, PT ;  /* 0xffffffff1100780c */ /* 0x002fc80003f64270 */
[----:B0-----:R-:W0:Y:S09]  /*0a60*/  MUFU.RCP R11, R11 ;  /* 0x0000000b000b7308 */ /* 0x001e320000001000 */
[----:B------:R-:W-:Y:S02]  /*0a70*/  @!P3 IMAD.MOV R10, RZ, RZ, -R17 ;  /* 0x000000ffff0ab224 */ /* 0x000fe400078e0a11 */
[----:B------:R-:W-:-:S04]  /*0a80*/  @!P3 IMAD R7, R7, UR4, R2 ;  /* 0x000000040707bc24 */ /* 0x000fc8000f8e0202 */
[----:B------:R-:W-:Y:S02]  /*0a90*/  @!P3 IMAD R10, R7, R10, RZ ;  /* 0x0000000a070ab224 */ /* 0x000fe400078e02ff */
[----:B0-----:R-:W-:-:S04]  /*0aa0*/  VIADD R8, R11, 0xffffffe ;  /* 0x0ffffffe0b087836 */ /* 0x001fc80000000000 */
[----:B------:R0:W1:Y:S02]  /*0ab0*/  F2I.FTZ.U32.TRUNC.NTZ R9, R8 ;  /* 0x0000000800097305 */ /* 0x000064000021f000 */
[----:B0-----:R-:W-:Y:S02]  /*0ac0*/  IMAD.MOV.U32 R8, RZ, RZ, RZ ;  /* 0x000000ffff087224 */ /* 0x001fe400078e00ff */
[----:B-1----:R-:W-:-:S04]  /*0ad0*/  IMAD R5, R9, R4, RZ ;  /* 0x0000000409057224 */ /* 0x002fc800078e02ff */
[----:B------:R-:W-:-:S04]  /*0ae0*/  IMAD.MOV R5, RZ, RZ, -R5 ;  /* 0x000000ffff057224 */ /* 0x000fc800078e0a05 */
[----:B------:R-:W-:-:S04]  /*0af0*/  IMAD.HI.U32 R5, R9, R5, R8 ;  /* 0x0000000509057227 */ /* 0x000fc800078e0008 */
[----:B------:R-:W-:Y:S01]  /*0b00*/  @P3 IMAD R8, R13, UR4, R6 ;  /* 0x000000040d083c24 */ /* 0x000fe2000f8e0206 */
[----:B------:R-:W-:Y:S01]  /*0b10*/  ULDC UR4, c[0x0][0x248] ;  /* 0x0000920000047ab9 */ /* 0x000fe20000000800 */
[----:B------:R-:W-:-:S04]  /*0b20*/  IMAD.HI.U32 R9, R5, R14, RZ ;  /* 0x0000000e05097227 */ /* 0x000fc800078e00ff */
[----:B------:R-:W-:Y:S02]  /*0b30*/  IMAD.MOV R11, RZ, RZ, -R9 ;  /* 0x000000ffff0b7224 */ /* 0x000fe400078e0a09 */
[----:B------:R-:W-:Y:S02]  /*0b40*/  @P3 IMAD R10, R8, R17, RZ ;  /* 0x00000011080a3224 */ /* 0x000fe400078e02ff */
[C---:B------:R-:W-:Y:S02]  /*0b50*/  IMAD R11, R4.reuse, R11, R14 ;  /* 0x0000000b040b7224 */ /* 0x040fe400078e020e */
[----:B------:R-:W-:Y:S02]  /*0b60*/  IMAD R33, R33, UR4, RZ ;  /* 0x0000000421217c24 */ /* 0x000fe4000f8e02ff */
[----:B------:R-:W-:Y:S01]  /*0b70*/  IMAD.MOV.U32 R8, RZ, RZ, -0x800001 ;  /* 0xff7fffffff087424 */ /* 0x000fe200078e00ff */
        /* <DEDUP_REMOVED lines=11> */
[----:B------:R-:W-:Y:S01]  /*0c30*/  IMAD.MOV.U32 R6, RZ, RZ, R9 ;  /* 0x000000ffff067224 */ /* 0x000fe200078e0009 */
[----:B------:R-:W-:Y:S01]  /*0c40*/  ISETP.GE.AND P0, PT, R84, R7, PT ;  /* 0x000000075400720c */ /* 0x000fe20003f06270 */
[----:B------:R-:W-:Y:S02]  /*0c50*/  IMAD.MOV.U32 R9, RZ, RZ, R4 ;  /* 0x000000ffff097224 */ /* 0x000fe400078e0004 */
[----:B------:R-:W-:Y:S01]  /*0c60*/  @!P2 IMAD.MOV R6, RZ, RZ, -R6 ;  /* 0x000000ffff06a224 */ /* 0x000fe200078e0a06 */
[----:B------:R-:W-:-:S09]  /*0c70*/  @!P1 LOP3.LUT R6, RZ, R15, RZ, 0x33, !PT ;  /* 0x0000000fff069212 */ /* 0x000fd200078e33ff */
[----:B------:R-:W-:Y:S05]  /*0c80*/  @P0 BRA `(.L_x_20683) ;  /* 0x0000004800800947 */ /* 0x000fea0003800000 */
[C---:B------:R-:W-:Y:S01]  /*0c90*/  IMAD.SHL.U32 R4, R3.reuse, 0x2, RZ ;  /* 0x0000000203047824 */ /* 0x040fe200078e00ff */
[----:B------:R-:W-:Y:S01]  /*0ca0*/  SHF.R.S32.HI R11, RZ, 0x1f, R12 ;  /* 0x0000001fff0b7819 */ /* 0x000fe2000001140c */
[C---:B------:R-:W-:Y:S01]  /*0cb0*/  VIADD R8, R3.reuse, 0x4 ;  /* 0x0000000403087836 */ /* 0x040fe20000000000 */
[----:B------:R-:W0:Y:S01]  /*0cc0*/  S2R R68, SR_CgaCtaId ;  /* 0x0000000000447919 */ /* 0x000e220000008800 */
[C---:B------:R-:W-:Y:S01]  /*0cd0*/  VIADD R14, R3.reuse, 0x8 ;  /* 0x00000008030e7836 */ /* 0x040fe20000000000 */
[----:B------:R-:W-:Y:S01]  /*0ce0*/  SHF.R.S32.HI R13, RZ, 0x1f, R4 ;  /* 0x0000001fff0d7819 */ /* 0x000fe20000011404 */
[----:B------:R-:W-:Y:S01]  /*0cf0*/  VIADD R16, R3, 0xc ;  /* 0x0000000c03107836 */ /* 0x000fe20000000000 */
[----:B------:R-:W-:Y:S01]  /*0d00*/  LEA.HI R11, R11, R12, RZ, 0x3 ;  /* 0x0000000c0b0b7211 */ /* 0x000fe200078f18ff */
[----:B------:R-:W-:Y:S01]  /*0d10*/  VIADD R17, R3, 0x10 ;  /* 0x0000001003117836 */ /* 0x000fe20000000000 */
[----:B------:R-:W-:Y:S01]  /*0d20*/  LEA.HI R13, R13, R4, RZ, 0x3 ;  /* 0x000000040d0d7211 */ /* 0x000fe200078f18ff */
[----:B------:R-:W-:Y:S01]  /*0d30*/  VIADD R20, R3, 0x14 ;  /* 0x0000001403147836 */ /* 0x000fe20000000000 */
[----:B------:R-:W-:Y:S01]  /*0d40*/  LOP3.LUT R11, R11, 0xfffffff8, RZ, 0xc0, !PT ;  /* 0xfffffff80b0b7812 */ /* 0x000fe200078ec0ff */
[----:B------:R-:W-:Y:S01]  /*0d50*/  IMAD.SHL.U32 R18, R17, 0x2, RZ ;  /* 0x0000000211127824 */ /* 0x000fe200078e00ff */
        /* <DEDUP_REMOVED lines=21> */
[C---:B------:R-:W-:Y:S01]  /*0eb0*/  VIADD R28, R3.reuse, 0x34 ;  /* 0x00000034031c7836 */ /* 0x040fe20000000000 */
[----:B------:R-:W-:Y:S01]  /*0ec0*/  SHF.R.S32.HI R17, RZ, 0x1f, R16 ;  /* 0x0000001fff117819 */ /* 0x000fe20000011410 */
[C---:B------:R-:W-:Y:S01]  /*0ed0*/  VIADD R29, R3.reuse, 0x40 ;  /* 0x00000040031d7836 */ /* 0x040fe20000000000 */
[----:B------:R-:W-:Y:S01]  /*0ee0*/  SHF.R.S32.HI R19, RZ, 0x1f, R18 ;  /* 0x0000001fff137819 */ /* 0x000fe20000011412 */
[----:B------:R-:W-:Y:S01]  /*0ef0*/  VIADD R40, R3, 0x44 ;  /* 0x0000004403287836 */ /* 0x000fe20000000000 */
[----:B------:R-:W-:Y:S01]  /*0f00*/  LEA.HI R13, R13, R12, RZ, 0x3 ;  /* 0x0000000c0d0d7211 */ /* 0x000fe200078f18ff */
[----:B------:R-:W-:Y:S01]  /*0f10*/  IMAD.SHL.U32 R30, R29, 0x2, RZ ;  /* 0x000000021d1e7824 */ /* 0x000fe200078e00ff */
[----:B------:R-:W-:Y:S01]  /*0f20*/  LEA.HI R15, R15, R14, RZ, 0x3 ;  /* 0x0000000e0f0f7211 */ /* 0x000fe200078f18ff */
[----:B------:R-:W-:Y:S01]  /*0f30*/  VIADD R41, R3, 0x50 ;  /* 0x0000005003297836 */ /* 0x000fe20000000000 */
[----:B------:R-:W-:Y:S01]  /*0f40*/  LEA.HI R17, R17, R16, RZ, 0x3 ;  /* 0x0000001011117211 */ /* 0x000fe200078f18ff */
[----:B------:R-:W-:Y:S01]  /*0f50*/  VIADD R44, R3, 0x5c ;  /* 0x0000005c032c7836 */ /* 0x000fe20000000000 */
[----:B------:R-:W-:Y:S01]  /*0f60*/  LEA.HI R19, R19, R18, RZ, 0x3 ;  /* 0x0000001213137211 */ /* 0x000fe200078f18ff */
[----:B------:R-:W-:Y:S01]  /*0f70*/  IMAD.SHL.U32 R42, R41, 0x2, RZ ;  /* 0x00000002292a7824 */ /* 0x000fe200078e00ff */
[----:B------:R-:W-:Y:S01]  /*0f80*/  LOP3.LUT R13, R13, 0xfffffff8, RZ, 0xc0, !PT ;  /* 0xfffffff80d0d7812 */ /* 0x000fe200078ec0ff */
[----:B------:R-:W1:Y:S01]  /*0f90*/  LDC R59, c[0x0][0x25c] ;  /* 0x00009700ff3b7b82 */ /* 0x000e620000000800 */
[----:B------:R-:W-:Y:S01]  /*0fa0*/  LOP3.LUT R15, R15, 0xfffffff8, RZ, 0xc0, !PT ;  /* 0xfffffff80f0f7812 */ /* 0x000fe200078ec0ff */
[----:B------:R-:W-:Y:S01]  /*0fb0*/  ULDC UR4, c[0x0][0x260] ;  /* 0x0000980000047ab9 */ /* 0x000fe20000000800 */
        /* <DEDUP_REMOVED lines=39> */
[----:B------:R-:W-:Y:S02]  /*1230*/  LOP3.LUT R23, R23, 0xfffffff8, RZ, 0xc0, !PT ;  /* 0xfffffff817177812 */ /* 0x000fe400078ec0ff */
        /* <DEDUP_REMOVED lines=57> */
[----:B------:R-:W-:Y:S02]  /*15d0*/  LEA.HI R27, R27, R26, RZ, 0x3 ;  /* 0x0000001a1b1b7211 */ /* 0x000fe400078f18ff */
[----:B------:R-:W-:Y:S02]  /*15e0*/  LEA.HI R31, R31, R30, RZ, 0x3 ;  /* 0x0000001e1f1f7211 */ /* 0x000fe400078f18ff */
[----:B------:R-:W-:Y:S02]  /*15f0*/  LOP3.LUT R25, R25, 0xfffffff8, RZ, 0xc0, !PT ;  /* 0xfffffff819197812 */ /* 0x000fe400078ec0ff */
[----:B------:R-:W-:Y:S02]  /*1600*/  LEA.HI R29, R29, R28, RZ, 0x3 ;  /* 0x0000001c1d1d7211 */ /* 0x000fe400078f18ff */
[----:B------:R-:W-:Y:S01]  /*1610*/  LOP3.LUT R27, R27, 0xfffffff8, RZ, 0xc0, !PT ;  /* 0xfffffff81b1b7812 */ /* 0x000fe200078ec0ff */
[----:B------:R-:W-:Y:S01]  /*1620*/  IMAD.IADD R24, R24, 0x1, -R25 ;  /* 0x0000000118187824 */ /* 0x000fe200078e0a19 */
[----:B------:R-:W-:-:S02]  /*1630*/  LOP3.LUT R31, R31, 0xfffffff8, RZ, 0xc0, !PT ;  /* 0xfffffff81f1f7812 */ /* 0x000fc400078ec0ff */
        /* <DEDUP_REMOVED lines=24> */
[----:B------:R-:W-:-:S02]  /*17c0*/  SHF.R.S32.HI R41, RZ, 0x1f, R40 ;  /* 0x0000001fff297819 */ /* 0x000fc40000011428 */
[----:B------:R-:W-:Y:S02]  /*17d0*/  LEA.HI R29, R29, R28, RZ, 0x3 ;  /* 0x0000001c1d1d7211 */ /* 0x000fe400078f18ff */
[----:B------:R-:W-:Y:S02]  /*17e0*/  LEA.HI R31, R31, R30, RZ, 0x3 ;  /* 0x0000001e1f1f7211 */ /* 0x000fe400078f18ff */
[----:B------:R-:W-:Y:S02]  /*17f0*/  LEA.HI R41, R41, R40, RZ, 0x3 ;  /* 0x0000002829297211 */ /* 0x000fe400078f18ff */
        /* <DEDUP_REMOVED lines=26> */
[----:B------:R-:W-:Y:S01]  /*19a0*/  IMAD R43, R2, UR4, RZ ;  /* 0x00000004022b7c24 */ /* 0x000fe2000f8e02ff */
[----:B------:R-:W-:Y:S01]  /*19b0*/  LOP3.LUT R47, R47, 0xfffffff8, RZ, 0xc0, !PT ;  /* 0xfffffff82f2f7812 */ /* 0x000fe200078ec0ff */
[----:B------:R-:W-:Y:S01]  /*19c0*/  ULDC UR4, c[0x0][0x27c] ;  /* 0x00009f0000047ab9 */ /* 0x000fe20000000800 */
[----:B------:R-:W-:Y:S01]  /*19d0*/  LEA.HI R41, R41, R40, RZ, 0x3 ;  /* 0x0000002829297211 */ /* 0x000fe200078f18ff */
[----:B------:R-:W-:Y:S01]  /*19e0*/  IMAD.SHL.U32 R73, R73, 0x10, RZ ;  /* 0x0000001049497824 */ /* 0x000fe200078e00ff */
[----:B------:R-:W-:-:S02]  /*19f0*/  SHF.R.S32.HI R45, RZ, 0x1f, R42 ;  /* 0x0000001fff2d7819 */ /* 0x000fc4000001142a */
[----:B------:R-:W-:Y:S02]  /*1a00*/  LOP3.LUT R41, R41, 0xfffffff8, RZ, 0xc0, !PT ;  /* 0xfffffff829297812 */ /* 0x000fe400078ec0ff */
[----:B------:R-:W-:Y:S02]  /*1a10*/  LEA.HI R45, R45, R42, RZ, 0x3 ;  /* 0x0000002a2d2d7211 */ /* 0x000fe400078f18ff */
[----:B------:R-:W-:Y:S01]  /*1a20*/  IADD3 R46, P0, R43, R46, RZ ;  /* 0x0000002e2b2e7210 */ /* 0x000fe20007f1e0ff */
[----:B------:R-:W-:Y:S01]  /*1a30*/  IMAD.IADD R40, R40, 0x1, -R41 ;  /* 0x0000000128287824 */ /* 0x000fe200078e0a29 */
[----:B------:R-:W-:Y:S02]  /*1a40*/  LOP3.LUT R41, R45, 0xfffffff8, RZ, 0xc0, !PT ;  /* 0xfffffff82d297812 */ /* 0x000fe400078ec0ff */
[----:B------:R-:W-:Y:S02]  /*1a50*/  MOV R77, 0x400 ;  /* 0x00000400004d7802 */ /* 0x000fe40000000f00 */
[----:B------:R-:W-:Y:S01]  /*1a60*/  LOP3.LUT R58, R61, 0xffffffc0, RZ, 0xc0, !PT ;  /* 0xffffffc03d3a7812 */ /* 0x000fe200078ec0ff */
[----:B------:R-:W-:Y:S01]  /*1a70*/  IMAD.IADD R41, R42, 0x1, -R41 ;  /* 0x000000012a297824 */ /* 0x000fe200078e0a29 */
[----:B------:R-:W-:Y:S01]  /*1a80*/  LOP3.LUT R61, R62, 0xffffffc0, RZ, 0xc0, !PT ;  /* 0xffffffc03e3d7812 */ /* 0x000fe200078ec0ff */
[----:B------:R-:W-:Y:S01]  /*1a90*/  IMAD.IADD R42, R44, 0x1, -R47 ;  /* 0x000000012c2a7824 */ /* 0x000fe200078e0a2f */
[----:B------:R-:W-:Y:S01]  /*1aa0*/  LEA.HI.X.SX32 R47, R43, R60, 0x1, P0 ;  /* 0x0000003c2b2f7211 */ /* 0x000fe200000f0eff */
[----:B------:R-:W-:Y:S01]  /*1ab0*/  VIADD R43, R6, -UR4 ;  /* 0x80000004062b7c36 */ /* 0x000fe20008000000 */
[----:B0-----:R-:W-:-:S02]  /*1ac0*/  LEA R60, R68, R77, 0x18 ;  /* 0x0000004d443c7211 */ /* 0x001fc400078ec0ff */
[----:B------:R-:W-:Y:S02]  /*1ad0*/  FSETP.NEU.FTZ.AND P0, PT, R74, RZ, PT ;  /* 0x000000ff4a00720b */ /* 0x000fe40003f1d000 */
[----:B-1----:R-:W-:Y:S01]  /*1ae0*/  SHF.R.S32.HI R44, RZ, 0x1f, R59 ;  /* 0x0000001fff2c7819 */ /* 0x002fe2000001143b */
[----:B------:R-:W-:Y:S01]  /*1af0*/  IMAD R45, R3, 0x60, R60 ;  /* 0x00000060032d7824 */ /* 0x000fe200078e023c */
[----:B------:R-:W-:Y:S01]  /*1b00*/  LOP3.LUT R62, R65, 0xffffffc0, RZ, 0xc0, !PT ;  /* 0xffffffc0413e7812 */ /* 0x000fe200078ec0ff */
[----:B------:R-:W-:Y:S01]  /*1b10*/  IMAD.SHL.U32 R59, R48, 0x10, RZ ;  /* 0x00000010303b7824 */ /* 0x000fe200078e00ff */
[----:B------:R-:W-:Y:S01]  /*1b20*/  LOP3.LUT R65, R66, 0xffffffc0, RZ, 0xc0, !PT ;  /* 0xffffffc042417812 */ /* 0x000fe200078ec0ff */
[----:B------:R-:W-:Y:S01]  /*1b30*/  IMAD.SHL.U32 R60, R49, 0x10, RZ ;  /* 0x00000010313c7824 */ /* 0x000fe200078e00ff */
[----:B------:R-:W-:Y:S02]  /*1b40*/  LOP3.LUT R66, R71, 0xffffffc0, RZ, 0xc0, !PT ;  /* 0xffffffc047427812 */ /* 0x000fe400078ec0ff */
[----:B------:R-:W-:-:S02]  /*1b50*/  LOP3.LUT R56, R59, 0xffffffc0, RZ, 0xc0, !PT ;  /* 0xffffffc03b387812 */ /* 0x000fc400078ec0ff */
[----:B------:R-:W-:Y:S02]  /*1b60*/  LOP3.LUT R59, R60, 0xffffffc0, RZ, 0xc0, !PT ;  /* 0xffffffc03c3b7812 */ /* 0x000fe400078ec0ff */
[----:B------:R-:W-:Y:S02]  /*1b70*/  LOP3.LUT R60, R63, 0xffffffc0, RZ, 0xc0, !PT ;  /* 0xffffffc03f3c7812 */ /* 0x000fe400078ec0ff */
[----:B------:R-:W-:Y:S02]  /*1b80*/  LOP3.LUT R63, R64, 0xffffffc0, RZ, 0xc0, !PT ;  /* 0xffffffc0403f7812 */ /* 0x000fe400078ec0ff */
[----:B------:R-:W-:Y:S02]  /*1b90*/  LOP3.LUT R64, R67, 0xffffffc0, RZ, 0xc0, !PT ;  /* 0xffffffc043407812 */ /* 0x000fe400078ec0ff */
[----:B------:R-:W-:Y:S02]  /*1ba0*/  LOP3.LUT R67, R70, 0xffffffc0, RZ, 0xc0, !PT ;  /* 0xffffffc046437812 */ /* 0x000fe400078ec0ff */
[----:B------:R-:W-:-:S02]  /*1bb0*/  SHF.R.S32.HI R69, RZ, 0x1f, R33 ;  /* 0x0000001fff457819 */ /* 0x000fc40000011421 */
        /* <DEDUP_REMOVED lines=12> */
[----:B------:R-:W-:Y:S01]  /*1c80*/  SHF.R.S32.HI R80, RZ, 0x1f, R42 ;  /* 0x0000001fff507819 */ /* 0x000fe2000001142a */
[----:B------:R-:W-:Y:S06]  /*1c90*/  @P0 BRA `(.L_x_20684) ;  /* 0x0000001c00280947 */ /* 0x000fec0003800000 */
[----:B------:R-:W-:Y:S01]  /*1ca0*/  VIADD R35, R77, 0x1a0 ;  /* 0x000001a04d237836 */ /* 0x000fe20000000000 */
[C---:B------:R-:W-:Y:S01]  /*1cb0*/  IADD3 R33, P0, R84.reuse, R33, RZ ;  /* 0x0000002154217210 */ /* 0x040fe20007f1e0ff */
[----:B------:R-:W-:Y:S01]  /*1cc0*/  ULDC.64 UR4, c[0x0][0x238] ;  /* 0x00008e0000047ab9 */ /* 0x000fe20000000a00 */
[C---:B------:R-:W-:Y:S02]  /*1cd0*/  IMAD R4, R84.reuse, 0x8, R85 ;  /* 0x0000000854047824 */ /* 0x040fe400078e0255 */
[C---:B------:R-:W-:Y:S01]  /*1ce0*/  LEA.HI.X.SX32 R8, R84.reuse, R69, 0x1, P0 ;  /* 0x0000004554087211 */ /* 0x040fe200000f0eff */
[----:B------:R-:W-:Y:S01]  /*1cf0*/  IMAD.SHL.U32 R82, R84, 0x8, RZ ;  /* 0x0000000854527824 */ /* 0x000fe200078e00ff */
[----:B------:R-:W-:Y:S02]  /*1d00*/  LEA R35, R68, R35, 0x18 ;  /* 0x0000002344237211 */ /* 0x000fe400078ec0ff */
[----:B------:R-:W-:Y:S01]  /*1d10*/  LEA R74, P0, R33, UR4, 0x2 ;  /* 0x00000004214a7c11 */ /* 0x000fe2000f8010ff */
[----:B------:R-:W-:-:S02]  /*1d20*/  IMAD.IADD R85, R85, 0x1, R82 ;  /* 0x0000000155557824 */ /* 0x000fc400078e0252 */
[----:B------:R-:W-:Y:S01]  /*1d30*/  IMAD.U32 R81, R4, 0x4, R35 ;  /* 0x0000000404517824 */ /* 0x000fe200078e0023 */
[----:B------:R-:W-:Y:S01]  /*1d40*/  LEA.HI.X R83, R33, UR5, R8, 0x2, P0 ;  /* 0x0000000521537c11 */ /* 0x000fe200080f1408 */
[----:B------:R-:W-:-:S08]  /*1d50*/  IMAD.MOV.U32 R8, RZ, RZ, -0x800001 ;  /* 0xff7fffffff087424 */ /* 0x000fd000078e00ff */
.L_x_20689:
        /* <DEDUP_REMOVED lines=26> */
[----:B------:R-:W-:Y:S02]  /*1f00*/  IMAD R35, R32, R37, RZ ;  /* 0x0000002520237224 */ /* 0x000fe400078e02ff */
[----:B------:R-:W-:Y:S02]  /*1f10*/  IMAD.MOV.U32 R32, RZ, RZ, RZ ;  /* 0x000000ffff207224 */ /* 0x000fe400078e00ff */
[----:B------:R-:W-:-:S02]  /*1f20*/  IMAD.IADD R34, R10, 0x1, R38 ;  /* 0x000000010a227824 */ /* 0x000fc400078e0226 */
        /* <DEDUP_REMOVED lines=37> */
[----:B------:R-:W-:Y:S01]  /*2180*/  IMAD.IADD R39, R39, 0x1, R37 ;  /* 0x0000000127277824 */ /* 0x000fe200078e0225 */
[----:B------:R-:W-:-:S04]  /*2190*/  IADD3 R37, P5, P6, R14, R38, R51 ;  /* 0x000000260e257210 */ /* 0x000fc80007ebe033 */
[----:B------:R-:W-:Y:S02]  /*21a0*/  IADD3.X R36, R68, R39, R36, P1, P2 ;  /* 0x0000002744247210 */ /* 0x000fe40000fe4424 */
[-C--:B------:R-:W-:Y:S02]  /*21b0*/  IADD3 R33, P1, R11, R38.reuse, RZ ;  /* 0x000000260b217210 */ /* 0x080fe40007f3e0ff */
[----:B------:R-:W-:Y:S02]  /*21c0*/  SHF.R.S32.HI R68, RZ, 0x1f, R11 ;  /* 0x0000001fff447819 */ /* 0x000fe4000001140b */
[----:B------:R-:W-:Y:S02]  /*21d0*/  LEA.HI.X R35, R35, UR7, R36, 0x1, P3 ;  /* 0x0000000723237c11 */ /* 0x000fe400098f0c24 */
[----:B------:R-:W-:Y:S01]  /*21e0*/  LEA R32, P2, R33, UR6, 0x1 ;  /* 0x0000000621207c11 */ /* 0x000fe2000f8408ff */
[----:B------:R-:W-:Y:S01]  /*21f0*/  IMAD.X R68, R68, 0x1, R39, P1 ;  /* 0x0000000144447824 */ /* 0x000fe200008e0627 */
[----:B------:R-:W-:Y:S01]  /*2200*/  IADD3 R36, P3, P4, R13, R38, R48 ;  /* 0x000000260d247210 */ /* 0x000fe20007c7e030 */
[----:B------:R0:W2:Y:S03]  /*2210*/  LDG.E.CONSTANT R100, desc[UR10][R34.64] ;  /* 0x0000000a22647981 */ /* 0x0000a6000c1e9900 */
[----:B------:R-:W-:-:S02]  /*2220*/  LEA.HI.X R33, R33, UR7, R68, 0x1, P2 ;  /* 0x0000000721217c11 */ /* 0x000fc400090f0c44 */
[-C--:B------:R-:W-:Y:S02]  /*2230*/  IADD3.X R69, R69, R39.reuse, R72, P3, P4 ;  /* 0x0000002745457210 */ /* 0x080fe40001fe8448 */
[C---:B------:R-:W-:Y:S01]  /*2240*/  LEA R102, P1, R36.reuse, UR6, 0x1 ;  /* 0x0000000624667c11 */ /* 0x040fe2000f8208ff */
[----:B------:R1:W3:Y:S01]  /*2250*/  LDG.E.CONSTANT R101, desc[UR10][R32.64] ;  /* 0x0000000a20657981 */ /* 0x0002e2000c1e9900 */
[----:B------:R-:W-:Y:S02]  /*2260*/  IADD3.X R68, R73, R39, R76, P5, P6 ;  /* 0x0000002749447210 */ /* 0x000fe40002fec44c */
[----:B------:R-:W-:Y:S02]  /*2270*/  LEA.HI.X R103, R36, UR7, R69, 0x1, P1 ;  /* 0x0000000724677c11 */ /* 0x000fe400088f0c45 */
[----:B------:R-:W-:-:S03]  /*2280*/  LEA R36, P1, R37, UR6, 0x1 ;  /* 0x0000000625247c11 */ /* 0x000fc6000f8208ff */
[----:B------:R-:W4:Y:S01]  /*2290*/  LDG.E.CONSTANT R102, desc[UR10][R102.64] ;  /* 0x0000000a66667981 */ /* 0x000f22000c1e9900 */
[--C-:B------:R-:W-:Y:S02]  /*22a0*/  SHF.R.S32.HI R72, RZ, 0x1f, R50.reuse ;  /* 0x0000001fff487819 */ /* 0x100fe40000011432 */
[----:B------:R-:W-:Y:S02]  /*22b0*/  SHF.R.S32.HI R73, RZ, 0x1f, R15 ;  /* 0x0000001fff497819 */ /* 0x000fe4000001140f */
[----:B------:R-:W-:Y:S02]  /*22c0*/  IADD3 R69, P2, P3, R15, R38, R50 ;  /* 0x000000260f457210 */ /* 0x000fe40007b5e032 */
[----:B------:R-:W-:Y:S02]  /*22d0*/  LEA.HI.X R37, R37, UR7, R68, 0x1, P1 ;  /* 0x0000000725257c11 */ /* 0x000fe400088f0c44 */
[----:B------:R-:W-:Y:S02]  /*22e0*/  IADD3.X R72, R73, R39, R72, P2, P3 ;  /* 0x0000002749487210 */ /* 0x000fe400017e6448 */
[----:B------:R-:W-:Y:S01]  /*22f0*/  SHF.R.S32.HI R76, RZ, 0x1f, R53 ;  /* 0x0000001fff4c7819 */ /* 0x000fe20000011435 */
[----:B------:R5:W4:Y:S01]  /*2300*/  LDG.E.CONSTANT R92, desc[UR10][R36.64] ;  /* 0x0000000a245c7981 */ /* 0x000b22000c1e9900 */
[----:B0-----:R-:W-:-:S02]  /*2310*/  SHF.R.S32.HI R35, RZ, 0x1f, R16 ;  /* 0x0000001fff237819 */ /* 0x001fc40000011410 */
[----:B------:R-:W-:Y:S02]  /*2320*/  IADD3 R68, P2, P3, R16, R38, R53 ;  /* 0x0000002610447210 */ /* 0x000fe40007b5e035 */
[----:B------:R-:W-:Y:S02]  /*2330*/  LEA R34, P1, R69, UR6, 0x1 ;  /* 0x0000000645227c11 */ /* 0x000fe4000f8208ff */
[----:B-1----:R-:W-:Y:S02]  /*2340*/  IADD3.X R33, R35, R39, R76, P2, P3 ;  /* 0x0000002723217210 */ /* 0x002fe400017e644c */
[----:B------:R-:W-:Y:S02]  /*2350*/  LEA.HI.X R35, R69, UR7, R72, 0x1, P1 ;  /* 0x0000000745237c11 */ /* 0x000fe400088f0c48 */
[----:B------:R-:W-:Y:S02]  /*2360*/  LEA R32, P1, R68, UR6, 0x1 ;  /* 0x0000000644207c11 */ /* 0x000fe4000f8208ff */
[----:B------:R-:W-:Y:S01]  /*2370*/  SHF.R.S32.HI R72, RZ, 0x1f, R52 ;  /* 0x0000001fff487819 */ /* 0x000fe20000011434 */
[----:B------:R0:W4:Y:S01]  /*2380*/  LDG.E.CONSTANT R93, desc[UR10][R34.64] ;  /* 0x0000000a225d7981 */ /* 0x000122000c1e9900 */
[----:B------:R-:W-:-:S02]  /*2390*/  SHF.R.S32.HI R73, RZ, 0x1f, R17 ;  /* 0x0000001fff497819 */ /* 0x000fc40000011411 */
[----:B------:R-:W-:Y:S02]  /*23a0*/  IADD3 R69, P2, P3, R17, R38, R52 ;  /* 0x0000002611457210 */ /* 0x000fe40007b5e034 */
[----:B------:R-:W-:Y:S02]  /*23b0*/  LEA.HI.X R33, R68, UR7, R33, 0x1, P1 ;  /* 0x0000000744217c11 */ /* 0x000fe400088f0c21 */
[----:B------:R-:W-:Y:S02]  /*23c0*/  IADD3.X R72, R73, R39, R72, P2, P3 ;  /* 0x0000002749487210 */ /* 0x000fe400017e6448 */
[C---:B------:R-:W-:Y:S01]  /*23d0*/  LEA R68, P1, R69.reuse, UR6, 0x1 ;  /* 0x0000000645447c11 */ /* 0x040fe2000f8208ff */
[----:B------:R1:W4:Y:S03]  /*23e0*/  LDG.E.CONSTANT R94, desc[UR10][R32.64] ;  /* 0x0000000a205e7981 */ /* 0x000326000c1e9900 */
[----:B------:R-:W-:-:S02]  /*23f0*/  LEA.HI.X R69, R69, UR7, R72, 0x1, P1 ;  /* 0x0000000745457c11 */ /* 0x000fc400088f0c48 */
[----:B------:R-:W-:Y:S02]  /*2400*/  SHF.R.S32.HI R73, RZ, 0x1f, R18 ;  /* 0x0000001fff497819 */ /* 0x000fe40000011412 */
[-C--:B-----5:R-:W-:Y:S01]  /*2410*/  IADD3 R37, P2, P3, R18, R38.reuse, R55 ;  /* 0x0000002612257210 */ /* 0x0a0fe20007b5e037 */
[----:B------:R5:W4:Y:S01]  /*2420*/  LDG.E.CONSTANT R95, desc[UR10][R68.64] ;  /* 0x0000000a445f7981 */ /* 0x000b22000c1e9900 */
[--C-:B0-----:R-:W-:Y:S02]  /*2430*/  SHF.R.S32.HI R34, RZ, 0x1f, R57.reuse ;  /* 0x0000001fff227819 */ /* 0x101fe40000011439 */
[----:B------:R-:W-:Y:S02]  /*2440*/  IADD3.X R78, R73, R39, R78, P2, P3 ;  /* 0x00000027494e7210 */ /* 0x000fe400017e644e */
[----:B------:R-:W-:Y:S02]  /*2450*/  SHF.R.S32.HI R73, RZ, 0x1f, R20 ;  /* 0x0000001fff497819 */ /* 0x000fe40000011414 */
[----:B------:R-:W-:-:S02]  /*2460*/  IADD3 R72, P2, P3, R20, R38, R57 ;  /* 0x0000002614487210 */ /* 0x000fc40007b5e039 */
[----:B------:R-:W-:Y:S02]  /*2470*/  LEA R36, P1, R37, UR6, 0x1 ;  /* 0x0000000625247c11 */ /* 0x000fe4000f8208ff */
[----:B------:R-:W-:Y:S02]  /*2480*/  IADD3 R76, P4, P5, R19, R38, R54 ;  /* 0x00000026134c7210 */ /* 0x000fe40007d9e036 */
[-C--:B------:R-:W-:Y:S02]  /*2490*/  IADD3.X R73, R73, R39.reuse, R34, P2, P3 ;  /* 0x0000002749497210 */ /* 0x080fe400017e6422 */
[----:B------:R-:W-:Y:S02]  /*24a0*/  LEA.HI.X R37, R37, UR7, R78, 0x1, P1 ;  /* 0x0000000725257c11 */ /* 0x000fe400088f0c4e */
[----:B------:R-:W-:Y:S02]  /*24b0*/  IADD3.X R77, R77, R39, R86, P4, P5 ;  /* 0x000000274d4d7210 */ /* 0x000fe400027ea456 */
[----:B------:R-:W-:Y:S01]  /*24c0*/  LEA R34, P2, R76, UR6, 0x1 ;  /* 0x000000064c227c11 */ /* 0x000fe2000f8408ff */
[----:B------:R0:W4:Y:S01]  /*24d0*/  LDG.E.CONSTANT R86, desc[UR10][R36.64] ;  /* 0x0000000a24567981 */ /* 0x000122000c1e9900 */
[----:B-1----:R-:W-:-:S02]  /*24e0*/  LEA R32, P1, R72, UR6, 0x1 ;  /* 0x0000000648207c11 */ /* 0x002fc4000f8208ff */
[----:B------:R-:W-:Y:S02]  /*24f0*/  LEA.HI.X R35, R76, UR7, R77, 0x1, P2 ;  /* 0x000000074c237c11 */ /* 0x000fe400090f0c4d */
[----:B------:R-:W-:Y:S02]  /*2500*/  LEA.HI.X R33, R72, UR7, R73, 0x1, P1 ;  /* 0x0000000748217c11 */ /* 0x000fe400088f0c49 */
[--C-:B------:R-:W-:Y:S01]  /*2510*/  SHF.R.S32.HI R78, RZ, 0x1f, R56.reuse ;  /* 0x0000001fff4e7819 */ /* 0x100fe20000011438 */
[----:B------:R1:W4:Y:S01]  /*2520*/  LDG.E.CONSTANT R89, desc[UR10][R34.64] ;  /* 0x0000000a22597981 */ /* 0x000322000c1e9900 */
[----:B------:R-:W-:Y:S02]  /*2530*/  SHF.R.S32.HI R73, RZ, 0x1f, R21 ;  /* 0x0000001fff497819 */ /* 0x000fe40000011415 */
[----:B-----5:R-:W-:Y:S01]  /*2540*/  IADD3 R69, P1, P2, R21, R38, R56 ;  /* 0x0000002615457210 */ /* 0x020fe20007a3e038 */
[----:B------:R5:W4:Y:S01]  /*2550*/  LDG.E.CONSTANT R87, desc[UR10][R32.64] ;  /* 0x0000000a20577981 */ /* 0x000b22000c1e9900 */
[----:B------:R-:W-:-:S02]  /*2560*/  SHF.R.S32.HI R68, RZ, 0x1f, R22 ;  /* 0x0000001fff447819 */ /* 0x000fc40000011416 */
[--C-:B------:R-:W-:Y:S02]  /*2570*/  SHF.R.S32.HI R76, RZ, 0x1f, R59.reuse ;  /* 0x0000001fff4c7819 */ /* 0x100fe4000001143b */
[----:B------:R-:W-:Y:S02]  /*2580*/  IADD3 R72, P3, P4, R22, R38, R59 ;  /* 0x0000002616487210 */ /* 0x000fe40007c7e03b */
[-C--:B------:R-:W-:Y:S02]  /*2590*/  IADD3.X R78, R73, R39.reuse, R78, P1, P2 ;  /* 0x00000027494e7210 */ /* 0x080fe40000fe444e */
[----:B------:R-:W-:Y:S02]  /*25a0*/  IADD3.X R73, R68, R39, R76, P3, P4 ;  /* 0x0000002744497210 */ /* 0x000fe40001fe844c */
[----:B------:R-:W-:Y:S02]  /*25b0*/  LEA R68, P1, R69, UR6, 0x1 ;  /* 0x0000000645447c11 */ /* 0x000fe4000f8208ff */
[----:B0-----:R-:W-:-:S02]  /*25c0*/  LEA R36, P2, R72, UR6, 0x1 ;  /* 0x0000000648247c11 */ /* 0x001fc4000f8408ff */
[----:B------:R-:W-:Y:S02]  /*25d0*/  LEA.HI.X R69, R69, UR7, R78, 0x1, P1 ;  /* 0x0000000745457c11 */ /* 0x000fe400088f0c4e */
[----:B------:R-:W-:Y:S02]  /*25e0*/  LEA.HI.X R37, R72, UR7, R73, 0x1, P2 ;  /* 0x0000000748257c11 */ /* 0x000fe400090f0c49 */
[--C-:B------:R-:W-:Y:S01]  /*25f0*/  SHF.R.S32.HI R76, RZ, 0x1f, R58.reuse ;  /* 0x0000001fff4c7819 */ /* 0x100fe2000001143a */
[----:B------:R-:W4:Y:S01]  /*2600*/  LDG.E.CONSTANT R91, desc[UR10][R68.64] ;  /* 0x0000000a445b7981 */ /* 0x000f22000c1e9900 */
[----:B-1----:R-:W-:Y:S02]  /*2610*/  SHF.R.S32.HI R34, RZ, 0x1f, R23 ;  /* 0x0000001fff227819 */ /* 0x002fe40000011417 */
[----:B------:R-:W-:Y:S01]  /*2620*/  IADD3 R35, P3, P4, R23, R38, R58 ;  /* 0x0000002617237210 */ /* 0x000fe20007c7e03a */
[----:B------:R0:W4:Y:S01]  /*2630*/  LDG.E.CONSTANT R88, desc[UR10][R36.64] ;  /* 0x0000000a24587981 */ /* 0x000122000c1e9900 */
[----:B------:R-:W-:-:S02]  /*2640*/  SHF.R.S32.HI R72, RZ, 0x1f, R61 ;  /* 0x0000001fff487819 */ /* 0x000fc4000001143d */
[-C--:B------:R-:W-:Y:S02]  /*2650*/  IADD3.X R76, R34, R39.reuse, R76, P3, P4 ;  /* 0x00000027224c7210 */ /* 0x080fe40001fe844c */
[C---:B------:R-:W-:Y:S02]  /*2660*/  LEA R34, P1, R35.reuse, UR6, 0x1 ;  /* 0x0000000623227c11 */ /* 0x040fe4000f8208ff */
[----:B------:R-:W-:Y:S02]  /*2670*/  SHF.R.S32.HI R73, RZ, 0x1f, R24 ;  /* 0x0000001fff497819 */ /* 0x000fe40000011418 */
[----:B-----5:R-:W-:Y:S02]  /*2680*/  IADD3 R33, P2, P3, R24, R38, R61 ;  /* 0x0000002618217210 */ /* 0x020fe40007b5e03d */
[----:B------:R-:W-:Y:S02]  /*2690*/  LEA.HI.X R35, R35, UR7, R76, 0x1, P1 ;  /* 0x0000000723237c11 */ /* 0x000fe400088f0c4c */
[----:B------:R-:W-:-:S02]  /*26a0*/  IADD3.X R72, R73, R39, R72, P2, P3 ;  /* 0x0000002749487210 */ /* 0x000fc400017e6448 */
[C---:B------:R-:W-:Y:S01]  /*26b0*/  LEA R32, P1, R33.reuse, UR6, 0x1 ;  /* 0x0000000621207c11 */ /* 0x040fe2000f8208ff */
[----:B------:R1:W5:Y:S01]  /*26c0*/  LDG.E.CONSTANT R90, desc[UR10][R34.64] ;  /* 0x0000000a225a7981 */ /* 0x000362000c1e9900 */
[----:B------:R-:W-:Y:S02]  /*26d0*/  SHF.R.S32.HI R76, RZ, 0x1f, R60 ;  /* 0x0000001fff4c7819 */ /* 0x000fe4000001143c */
[----:B------:R-:W-:Y:S02]  /*26e0*/  LEA.HI.X R33, R33, UR7, R72, 0x1, P1 ;  /* 0x0000000721217c11 */ /* 0x000fe400088f0c48 */
[----:B------:R-:W-:Y:S02]  /*26f0*/  SHF.R.S32.HI R73, RZ, 0x1f, R25 ;  /* 0x0000001fff497819 */ /* 0x000fe40000011419 */
[----:B------:R-:W-:Y:S01]  /*2700*/  IADD3 R72, P1, P2, R25, R38, R60 ;  /* 0x0000002619487210 */ /* 0x000fe20007a3e03c */
[----:B------:R1:W5:Y:S03]  /*2710*/  LDG.E.CONSTANT R96, desc[UR10][R32.64] ;  /* 0x0000000a20607981 */ /* 0x000366000c1e9900 */
[----:B------:R-:W-:-:S02]  /*2720*/  IADD3.X R73, R73, R39, R76, P1, P2 ;  /* 0x0000002749497210 */ /* 0x000fc40000fe444c */
[----:B0-----:R-:W-:-:S04]  /*2730*/  LEA R36, P1, R72, UR6, 0x1 ;  /* 0x0000000648247c11 */ /* 0x001fc8000f8208ff */
[----:B------:R-:W-:Y:S02]  /*2740*/  LEA.HI.X R37, R72, UR7, R73, 0x1, P1 ;  /* 0x0000000748257c11 */ /* 0x000fe400088f0c49 */
[--C-:B------:R-:W-:Y:S02]  /*2750*/  SHF.R.S32.HI R78, RZ, 0x1f, R63.reuse ;  /* 0x0000001fff4e7819 */ /* 0x100fe4000001143f */
[----:B------:R-:W-:Y:S01]  /*2760*/  SHF.R.S32.HI R77, RZ, 0x1f, R26 ;  /* 0x0000001fff4d7819 */ /* 0x000fe2000001141a */
[----:B------:R0:W5:Y:S01]  /*2770*/  LDG.E.CONSTANT R98, desc[UR10][R36.64] ;  /* 0x0000000a24627981 */ /* 0x000162000c1e9900 */
[----:B------:R-:W-:-:S04]  /*2780*/  IADD3 R68, P3, P4, R26, R38, R63 ;  /* 0x000000261a447210 */ /* 0x000fc80007c7e03f */
[----:B------:R-:W-:Y:S02]  /*2790*/  IADD3.X R69, R77, R39, R78, P3, P4 ;  /* 0x000000274d457210 */ /* 0x000fe40001fe844e */
[C---:B-1----:R-:W-:Y:S02]  /*27a0*/  LEA R34, P2, R68.reuse, UR6, 0x1 ;  /* 0x0000000644227c11 */ /* 0x042fe4000f8408ff */
[--C-:B------:R-:W-:Y:S02]  /*27b0*/  SHF.R.S32.HI R72, RZ, 0x1f, R62.reuse ;  /* 0x0000001fff487819 */ /* 0x100fe4000001143e */
[----:B------:R-:W-:Y:S02]  /*27c0*/  LEA.HI.X R35, R68, UR7, R69, 0x1, P2 ;  /* 0x0000000744237c11 */ /* 0x000fe400090f0c45 */
[----:B------:R-:W-:Y:S02]  /*27d0*/  SHF.R.S32.HI R68, RZ, 0x1f, R27 ;  /* 0x0000001fff447819 */ /* 0x000fe4000001141b */
[----:B------:R-:W-:Y:S01]  /*27e0*/  IADD3 R69, P1, P2, R27, R38, R62 ;  /* 0x000000261b457210 */ /* 0x000fe20007a3e03e */
[----:B------:R1:W5:Y:S01]  /*27f0*/  LDG.E.CONSTANT R97, desc[UR10][R34.64] ;  /* 0x0000000a22617981 */ /* 0x000362000c1e9900 */
[----:B------:R-:W-:-:S02]  /*2800*/  SHF.R.S32.HI R78, RZ, 0x1f, R65 ;  /* 0x0000001fff4e7819 */ /* 0x000fc40000011441 */
[----:B------:R-:W-:Y:S02]  /*2810*/  IADD3.X R72, R68, R39, R72, P1, P2 ;  /* 0x0000002744487210 */ /* 0x000fe40000fe4448 */
[----:B------:R-:W-:Y:S02]  /*2820*/  LEA R68, P1, R69, UR6, 0x1 ;  /* 0x0000000645447c11 */ /* 0x000fe4000f8208ff */
[----:B------:R-:W-:Y:S02]  /*2830*/  SHF.R.S32.HI R77, RZ, 0x1f, R28 ;  /* 0x0000001fff4d7819 */ /* 0x000fe4000001141c */
[-C--:B------:R-:W-:Y:S02]  /*2840*/  IADD3 R76, P2, P3, R28, R38.reuse, R65 ;  /* 0x000000261c4c7210 */ /* 0x080fe40007b5e041 */
[----:B------:R-:W-:Y:S02]  /*2850*/  SHF.R.S32.HI R73, RZ, 0x1f, R29 ;  /* 0x0000001fff497819 */ /* 0x000fe4000001141d */
[----:B------:R-:W-:-:S02]  /*2860*/  IADD3 R32, P4, P5, R29, R38, R64 ;  /* 0x000000261d207210 */ /* 0x000fc40007d9e040 */
[----:B------:R-:W-:Y:S02]  /*2870*/  LEA.HI.X R69, R69, UR7, R72, 0x1, P1 ;  /* 0x0000000745457c11 */ /* 0x000fe400088f0c48 */
[-C--:B------:R-:W-:Y:S02]  /*2880*/  IADD3.X R77, R77, R39.reuse, R78, P2, P3 ;  /* 0x000000274d4d7210 */ /* 0x080fe400017e644e */
[----:B0-----:R-:W-:Y:S01]  /*2890*/  LEA R36, P1, R76, UR6, 0x1 ;  /* 0x000000064c247c11 */ /* 0x001fe2000f8208ff */
[----:B------:R0:W5:Y:S01]  /*28a0*/  LDG.E.CONSTANT R99, desc[UR10][R68.64] ;  /* 0x0000000a44637981 */ /* 0x000162000c1e9900 */
[----:B------:R-:W-:Y:S02]  /*28b0*/  IADD3.X R73, R73, R39, R104, P4, P5 ;  /* 0x0000002749497210 */ /* 0x000fe400027ea468 */
[----:B------:R-:W-:Y:S02]  /*28c0*/  SHF.R.S32.HI R72, RZ, 0x1f, R67 ;  /* 0x0000001fff487819 */ /* 0x000fe40000011443 */
[----:B-1----:R-:W-:-:S02]  /*28d0*/  SHF.R.S32.HI R35, RZ, 0x1f, R30 ;  /* 0x0000001fff237819 */ /* 0x002fc4000001141e */
[----:B------:R-:W-:Y:S02]  /*28e0*/  IADD3 R33, P3, P4, R30, R38, R67 ;  /* 0x000000261e217210 */ /* 0x000fe40007c7e043 */
[----:B------:R-:W-:Y:S02]  /*28f0*/  LEA.HI.X R37, R76, UR7, R77, 0x1, P1 ;  /* 0x000000074c257c11 */ /* 0x000fe400088f0c4d */
[C---:B------:R-:W-:Y:S02]  /*2900*/  LEA R34, P2, R32.reuse, UR6, 0x1 ;  /* 0x0000000620227c11 */ /* 0x040fe4000f8408ff */
[----:B------:R-:W-:Y:S01]  /*2910*/  IADD3.X R72, R35, R39, R72, P3, P4 ;  /* 0x0000002723487210 */ /* 0x000fe20001fe8448 */
[----:B------:R1:W5:Y:S01]  /*2920*/  LDG.E.CONSTANT R103, desc[UR10][R36.64] ;  /* 0x0000000a24677981 */ /* 0x000362000c1e9900 */
[----:B------:R-:W-:Y:S02]  /*2930*/  LEA.HI.X R35, R32, UR7, R73, 0x1, P2 ;  /* 0x0000000720237c11 */ /* 0x000fe400090f0c49 */
[----:B------:R-:W-:-:S03]  /*2940*/  LEA R32, P1, R33, UR6, 0x1 ;  /* 0x0000000621207c11 */ /* 0x000fc6000f8208ff */
[----:B------:R-:W5:Y:S01]  /*2950*/  LDG.E.CONSTANT R104, desc[UR10][R34.64] ;  /* 0x0000000a22687981 */ /* 0x000f62000c1e9900 */
[----:B------:R-:W-:Y:S02]  /*2960*/  LEA.HI.X R33, R33, UR7, R72, 0x1, P1 ;  /* 0x0000000721217c11 */ /* 0x000fe400088f0c48 */
[--C-:B------:R-:W-:Y:S02]  /*2970*/  SHF.R.S32.HI R76, RZ, 0x1f, R66.reuse ;  /* 0x0000001fff4c7819 */ /* 0x100fe40000011442 */
[----:B------:R-:W-:Y:S01]  /*2980*/  SHF.R.S32.HI R72, RZ, 0x1f, R31 ;  /* 0x0000001fff487819 */ /* 0x000fe2000001141f */
[----:B------:R1:W5:Y:S01]  /*2990*/  LDG.E.CONSTANT R105, desc[UR10][R32.64] ;  /* 0x0000000a20697981 */ /* 0x000362000c1e9900 */
[----:B------:R-:W-:Y:S02]  /*29a0*/  IADD3 R73, P1, P2, R31, R38, R66 ;  /* 0x000000261f497210 */ /* 0x000fe40007a3e042 */
[----:B------:R-:W-:Y:S02]  /*29b0*/  SHF.R.S32.HI R78, RZ, 0x1f, R71 ;  /* 0x0000001fff4e7819 */ /* 0x000fe40000011447 */
[----:B------:R-:W-:-:S02]  /*29c0*/  IADD3.X R76, R72, R39, R76, P1, P2 ;  /* 0x00000027484c7210 */ /* 0x000fc40000fe444c */
[----:B------:R-:W-:Y:S02]  /*29d0*/  SHF.R.S32.HI R77, RZ, 0x1f, R40 ;  /* 0x0000001fff4d7819 */ /* 0x000fe40000011428 */
[----:B0-----:R-:W-:Y:S02]  /*29e0*/  IADD3 R69, P3, P4, R40, R38, R71 ;  /* 0x0000002628457210 */ /* 0x001fe40007c7e047 */
[----:B------:R-:W-:Y:S02]  /*29f0*/  LEA R72, P1, R73, UR6, 0x1 ;  /* 0x0000000649487c11 */ /* 0x000fe4000f8208ff */
[----:B-1----:R-:W-:Y:S02]  /*2a00*/  IADD3.X R36, R77, R39, R78, P3, P4 ;  /* 0x000000274d247210 */ /* 0x002fe40001fe844e */
[----:B------:R-:W-:Y:S02]  /*2a10*/  LEA R68, P2, R69, UR6, 0x1 ;  /* 0x0000000645447c11 */ /* 0x000fe4000f8408ff */
[----:B------:R-:W-:-:S02]  /*2a20*/  LEA.HI.X R73, R73, UR7, R76, 0x1, P1 ;  /* 0x0000000749497c11 */ /* 0x000fc400088f0c4c */
[--C-:B------:R-:W-:Y:S02]  /*2a30*/  SHF.R.S32.HI R78, RZ, 0x1f, R70.reuse ;  /* 0x0000001fff4e7819 */ /* 0x100fe40000011446 */
[----:B------:R-:W-:Y:S01]  /*2a40*/  SHF.R.S32.HI R33, RZ, 0x1f, R41 ;  /* 0x0000001fff217819 */ /* 0x000fe20000011429 */
[----:B------:R0:W5:Y:S01]  /*2a50*/  LDG.E.CONSTANT R72, desc[UR10][R72.64] ;  /* 0x0000000a48487981 */ /* 0x000162000c1e9900 */
[-C--:B------:R-:W-:Y:S02]  /*2a60*/  IADD3 R32, P3, P4, R41, R38.reuse, R70 ;  /* 0x0000002629207210 */ /* 0x080fe40007c7e046 */
[----:B------:R-:W-:Y:S02]  /*2a70*/  LEA.HI.X R69, R69, UR7, R36, 0x1, P2 ;  /* 0x0000000745457c11 */ /* 0x000fe400090f0c24 */
[----:B------:R-:W-:Y:S02]  /*2a80*/  IADD3.X R33, R33, R39, R78, P3, P4 ;  /* 0x0000002721217210 */ /* 0x000fe40001fe844e */
[----:B------:R-:W-:Y:S01]  /*2a90*/  LEA R76, P1, R32, UR6, 0x1 ;  /* 0x00000006204c7c11 */ /* 0x000fe2000f8208ff */
[----:B------:R1:W5:Y:S01]  /*2aa0*/  LDG.E.CONSTANT R68, desc[UR10][R68.64] ;  /* 0x0000000a44447981 */ /* 0x000362000c1e9900 */
[----:B------:R-:W-:-:S02]  /*2ab0*/  IADD3 R38, P5, P6, R42, R38, R75 ;  /* 0x000000262a267210 */ /* 0x000fc40007ebe04b */
[----:B------:R-:W-:Y:S02]  /*2ac0*/  SHF.R.S32.HI R34, RZ, 0x1f, R75 ;  /* 0x0000001fff227819 */ /* 0x000fe4000001144b */
[----:B------:R-:W-:Y:S02]  /*2ad0*/  LEA.HI.X R77, R32, UR7, R33, 0x1, P1 ;  /* 0x00000007204d7c11 */ /* 0x000fe400088f0c21 */
[----:B------:R-:W-:Y:S02]  /*2ae0*/  IADD3.X R39, R80, R39, R34, P5, P6 ;  /* 0x0000002750277210 */ /* 0x000fe40002fec422 */
[C---:B------:R-:W-:Y:S01]  /*2af0*/  LEA R78, P1, R38.reuse, UR6, 0x1 ;  /* 0x00000006264e7c11 */ /* 0x040fe2000f8208ff */
[----:B------:R4:W5:Y:S03]  /*2b00*/  LDG.E.CONSTANT R76, desc[UR10][R76.64] ;  /* 0x0000000a4c4c7981 */ /* 0x000966000c1e9900 */
[----:B------:R-:W-:Y:S01]  /*2b10*/  LEA.HI.X R79, R38, UR7, R39, 0x1, P1 ;  /* 0x00000007264f7c11 */ /* 0x000fe200088f0c27 */
[----:B------:R-:W0:Y:S04]  /*2b20*/  LDS.128 R32, [R45] ;  /* 0x000000002d207984 */ /* 0x000e280000000c00 */
[----:B------:R4:W5:Y:S04]  /*2b30*/  LDG.E.CONSTANT R78, desc[UR10][R78.64] ;  /* 0x0000000a4e4e7981 */ /* 0x000968000c1e9900 */
[----:B------:R-:W4:Y:S01]  /*2b40*/  LDS.128 R36, [R45+0x10] ;  /* 0x000010002d247984 */ /* 0x000f220000000c00 */
[C---:B--2---:R-:W-:Y:S01]  /*2b50*/  IMAD.U32 R108, R100.reuse, 0x10000, RZ ;  /* 0x00010000646c7824 */ /* 0x044fe200078e00ff */
[C---:B0-----:R-:W-:Y:S01]  /*2b60*/  PRMT R73, R33.reuse, 0x7632, R73 ;  /* 0x0000763221497816 */ /* 0x041fe20000000049 */
[----:B------:R-:W-:Y:S01]  /*2b70*/  IMAD.U32 R107, R33, 0x10000, RZ ;  /* 0x00010000216b7824 */ /* 0x000fe200078e00ff */
[----:B------:R-:W-:Y:S01]  /*2b80*/  PRMT R100, R100, 0x7632, R100 ;  /* 0x0000763264647816 */ /* 0x000fe20000000064 */
[C---:B------:R-:W-:Y:S01]  /*2b90*/  IMAD.U32 R33, R32.reuse, 0x10000, RZ ;  /* 0x0001000020217824 */ /* 0x040fe200078e00ff */
[----:B------:R-:W-:Y:S01]  /*2ba0*/  PRMT R32, R32, 0x7632, R32 ;  /* 0x0000763220207816 */ /* 0x000fe20000000020 */
[----:B------:R-:W-:Y:S01]  /*2bb0*/  FMUL.FTZ R108, R107, R108 ;  /* 0x0000006c6b6c7220 */ /* 0x000fe20000410000 */
[C---:B---3--:R-:W-:Y:S01]  /*2bc0*/  IMAD.U32 R106, R101.reuse, 0x10000, RZ ;  /* 0x00010000656a7824 */ /* 0x048fe200078e00ff */
[----:B------:R-:W-:Y:S01]  /*2bd0*/  PRMT R101, R101, 0x7632, R101 ;  /* 0x0000763265657816 */ /* 0x000fe20000000065 */
[----:B------:R-:W-:-:S02]  /*2be0*/  IMAD.U32 R73, R73, 0x10000, RZ ;  /* 0x0001000049497824 */ /* 0x000fc400078e00ff */
[----:B------:R-:W-:Y:S01]  /*2bf0*/  IMAD.U32 R100, R100, 0x10000, RZ ;  /* 0x0001000064647824 */ /* 0x000fe200078e00ff */
[----:B-1----:R-:W-:Y:S01]  /*2c00*/  PRMT R69, R34, 0x7632, R69 ;  /* 0x0000763222457816 */ /* 0x002fe20000000045 */
[----:B------:R-:W-:Y:S01]  /*2c10*/  FFMA.FTZ R33, R33, R106, R108 ;  /* 0x0000006a21217223 */ /* 0x000fe2000001006c */
[----:B------:R-:W-:Y:S02]  /*2c20*/  IMAD.U32 R32, R32, 0x10000, RZ ;  /* 0x0001000020207824 */ /* 0x000fe400078e00ff */
[----:B------:R-:W-:Y:S01]  /*2c30*/  FMUL.FTZ R73, R73, R100 ;  /* 0x0000006449497220 */ /* 0x000fe20000410000 */
[----:B------:R-:W-:Y:S02]  /*2c40*/  IMAD.U32 R34, R34, 0x10000, RZ ;  /* 0x0001000022227824 */ /* 0x000fe400078e00ff */
[----:B------:R-:W-:Y:S02]  /*2c50*/  IMAD.U32 R101, R101, 0x10000, RZ ;  /* 0x0001000065657824 */ /* 0x000fe400078e00ff */
[----:B----4-:R-:W-:Y:S01]  /*2c60*/  IMAD.U32 R77, R102, 0x10000, RZ ;  /* 0x00010000664d7824 */ /* 0x010fe200078e00ff */
[C---:B------:R-:W-:Y:S01]  /*2c70*/  PRMT R79, R35.reuse, 0x7632, R79 ;  /* 0x00007632234f7816 */ /* 0x040fe2000000004f */
[----:B------:R-:W-:-:S02]  /*2c80*/  IMAD.U32 R106, R35, 0x10000, RZ ;  /* 0x00010000236a7824 */ /* 0x000fc400078e00ff */
[----:B------:R-:W-:Y:S01]  /*2c90*/  FFMA.FTZ R73, R32, R101, R73 ;  /* 0x0000006520497223 */ /* 0x000fe20000010049 */
[----:B------:R-:W-:Y:S01]  /*2ca0*/  PRMT R102, R102, 0x7632, R102 ;  /* 0x0000763266667816 */ /* 0x000fe20000000066 */
[----:B------:R-:W-:Y:S02]  /*2cb0*/  FFMA.FTZ R77, R34, R77, R33 ;  /* 0x0000004d224d7223 */ /* 0x000fe40000010021 */
[----:B------:R-:W0:Y:S01]  /*2cc0*/  LDS.128 R32, [R45+0x20] ;  /* 0x000020002d207984 */ /* 0x000e220000000c00 */
[----:B------:R-:W-:Y:S01]  /*2cd0*/  IMAD.U32 R100, R69, 0x10000, RZ ;  /* 0x0001000045647824 */ /* 0x000fe200078e00ff */
[----:B------:R-:W-:Y:S01]  /*2ce0*/  PRMT R69, R92, 0x7632, R69 ;  /* 0x000076325c457816 */ /* 0x000fe20000000045 */
[----:B------:R-:W-:Y:S02]  /*2cf0*/  IMAD.U32 R102, R102, 0x10000, RZ ;  /* 0x0001000066667824 */ /* 0x000fe400078e00ff */
[----:B------:R-:W-:Y:S02]  /*2d00*/  IMAD.U32 R108, R79, 0x10000, RZ ;  /* 0x000100004f6c7824 */ /* 0x000fe400078e00ff */
[----:B------:R-:W-:-:S02]  /*2d10*/  IMAD.U32 R69, R69, 0x10000, RZ ;  /* 0x0001000045457824 */ /* 0x000fc400078e00ff */
[----:B------:R-:W-:Y:S01]  /*2d20*/  FFMA.FTZ R73, R100, R102, R73 ;  /* 0x0000006664497223 */ /* 0x000fe20000010049 */
[----:B------:R-:W-:Y:S01]  /*2d30*/  IMAD.U32 R92, R92, 0x10000, RZ ;  /* 0x000100005c5c7824 */ /* 0x000fe200078e00ff */
[----:B------:R-:W-:Y:S02]  /*2d40*/  PRMT R79, R36, 0x7632, R79 ;  /* 0x00007632244f7816 */ /* 0x000fe4000000004f */
[----:B------:R-:W-:Y:S01]  /*2d50*/  FFMA.FTZ R73, R108, R69, R73 ;  /* 0x000000456c497223 */ /* 0x000fe20000010049 */
[----:B------:R-:W-:Y:S01]  /*2d60*/  FFMA.FTZ R77, R106, R92, R77 ;  /* 0x0000005c6a4d7223 */ /* 0x000fe2000001004d */
[C---:B------:R-:W-:Y:S01]  /*2d70*/  PRMT R69, R93.reuse, 0x7632, R69 ;  /* 0x000076325d457816 */ /* 0x040fe20000000045 */
[----:B------:R-:W-:Y:S02]  /*2d80*/  IMAD.U32 R36, R36, 0x10000, RZ ;  /* 0x0001000024247824 */ /* 0x000fe400078e00ff */
[----:B------:R-:W-:Y:S02]  /*2d90*/  IMAD.U32 R93, R93, 0x10000, RZ ;  /* 0x000100005d5d7824 */ /* 0x000fe400078e00ff */
[----:B------:R-:W-:-:S02]  /*2da0*/  IMAD.U32 R92, R79, 0x10000, RZ ;  /* 0x000100004f5c7824 */ /* 0x000fc400078e00ff */
[----:B------:R-:W-:Y:S02]  /*2db0*/  IMAD.U32 R79, R37, 0x10000, RZ ;  /* 0x00010000254f7824 */ /* 0x000fe400078e00ff */
[----:B------:R-:W-:Y:S01]  /*2dc0*/  FFMA.FTZ R36, R36, R93, R77 ;  /* 0x0000005d24247223 */ /* 0x000fe2000001004d */
[----:B------:R-:W-:Y:S02]  /*2dd0*/  IMAD.U32 R69, R69, 0x10000, RZ ;  /* 0x0001000045457824 */ /* 0x000fe400078e00ff */
[C---:B------:R-:W-:Y:S01]  /*2de0*/  IMAD.U32 R100, R94.reuse, 0x10000, RZ ;  /* 0x000100005e647824 */ /* 0x040fe200078e00ff */
[----:B------:R-:W-:Y:S02]  /*2df0*/  PRMT R37, R37, 0x7632, R37 ;  /* 0x0000763225257816 */ /* 0x000fe40000000025 */
[----:B------:R-:W-:Y:S01]  /*2e00*/  PRMT R94, R94, 0x7632, R94 ;  /* 0x000076325e5e7816 */ /* 0x000fe2000000005e */
[----:B------:R-:W-:Y:S01]  /*2e10*/  FFMA.FTZ R79, R79, R100, R36 ;  /* 0x000000644f4f7223 */ /* 0x000fe20000010024 */
[--C-:B------:R-:W-:Y:S01]  /*2e20*/  FFMA.FTZ R69, R92, R69, R73.reuse ;  /* 0x000000455c457223 */ /* 0x100fe20000010049 */
[----:B------:R-:W-:-:S02]  /*2e30*/  PRMT R73, R38, 0x7632, R73 ;  /* 0x0000763226497816 */ /* 0x000fc40000000049 */
[----:B------:R-:W-:Y:S01]  /*2e40*/  PRMT R36, R95, 0x7632, R36 ;  /* 0x000076325f247816 */ /* 0x000fe20000000024 */
[----:B------:R-:W-:Y:S02]  /*2e50*/  IMAD.U32 R92, R37, 0x10000, RZ ;  /* 0x00010000255c7824 */ /* 0x000fe400078e00ff */
[----:B------:R-:W-:Y:S02]  /*2e60*/  IMAD.U32 R94, R94, 0x10000, RZ ;  /* 0x000100005e5e7824 */ /* 0x000fe400078e00ff */
[----:B------:R-:W-:Y:S02]  /*2e70*/  IMAD.U32 R38, R38, 0x10000, RZ ;  /* 0x0001000026267824 */ /* 0x000fe400078e00ff */
[----:B------:R-:W-:Y:S02]  /*2e80*/  IMAD.U32 R36, R36, 0x10000, RZ ;  /* 0x0001000024247824 */ /* 0x000fe400078e00ff */
[----:B------:R-:W-:Y:S01]  /*2e90*/  FFMA.FTZ R69, R92, R94, R69 ;  /* 0x0000005e5c457223 */ /* 0x000fe20000010045 */
[----:B------:R-:W-:-:S02]  /*2ea0*/  IMAD.U32 R100, R73, 0x10000, RZ ;  /* 0x0001000049647824 */ /* 0x000fc400078e00ff */
[----:B------:R-:W-:Y:S01]  /*2eb0*/  IMAD.U32 R95, R95, 0x10000, RZ ;  /* 0x000100005f5f7824 */ /* 0x000fe200078e00ff */
[C---:B------:R-:W-:Y:S01]  /*2ec0*/  PRMT R73, R39.reuse, 0x7632, R73 ;  /* 0x0000763227497816 */ /* 0x040fe20000000049 */
[----:B------:R-:W-:Y:S02]  /*2ed0*/  IMAD.U32 R92, R39, 0x10000, RZ ;  /* 0x00010000275c7824 */ /* 0x000fe400078e00ff */
[----:B------:R-:W-:Y:S01]  /*2ee0*/  FFMA.FTZ R100, R100, R36, R69 ;  /* 0x0000002464647223 */ /* 0x000fe20000010045 */
[----:B------:R-:W-:Y:S02]  /*2ef0*/  FFMA.FTZ R79, R38, R95, R79 ;  /* 0x0000005f264f7223 */ /* 0x000fe4000001004f */
[----:B------:R-:W1:Y:S01]  /*2f00*/  LDS.128 R36, [R45+0x30] ;  /* 0x000030002d247984 */ /* 0x000e620000000c00 */
[----:B------:R-:W-:Y:S01]  /*2f10*/  PRMT R69, R86, 0x7632, R69 ;  /* 0x0000763256457816 */ /* 0x000fe20000000045 */
[C---:B0-----:R-:W-:Y:S01]  /*2f20*/  IMAD.U32 R94, R32.reuse, 0x10000, RZ ;  /* 0x00010000205e7824 */ /* 0x041fe200078e00ff */
[----:B------:R-:W-:Y:S01]  /*2f30*/  PRMT R32, R32, 0x7632, R32 ;  /* 0x0000763220207816 */ /* 0x000fe20000000020 */
[----:B------:R-:W-:-:S02]  /*2f40*/  IMAD.U32 R86, R86, 0x10000, RZ ;  /* 0x0001000056567824 */ /* 0x000fc400078e00ff */
[----:B------:R-:W-:Y:S02]  /*2f50*/  IMAD.U32 R73, R73, 0x10000, RZ ;  /* 0x0001000049497824 */ /* 0x000fe400078e00ff */
[----:B------:R-:W-:Y:S02]  /*2f60*/  IMAD.U32 R69, R69, 0x10000, RZ ;  /* 0x0001000045457824 */ /* 0x000fe400078e00ff */
        /* <DEDUP_REMOVED lines=8> */
[----:B------:R-:W-:-:S02]  /*2ff0*/  FFMA.FTZ R77, R94, R77, R79 ;  /* 0x0000004d5e4d7223 */ /* 0x000fc4000001004f */
[----:B------:R-:W-:Y:S02]  /*3000*/  IMAD.U32 R94, R73, 0x10000, RZ ;  /* 0x00010000495e7824 */ /* 0x000fe400078e00ff */
[----:B------:R-:W-:Y:S01]  /*3010*/  FFMA.FTZ R69, R86, R89, R69 ;  /* 0x0000005956457223 */ /* 0x000fe20000010045 */
[----:B------:R-:W-:Y:S02]  /*3020*/  IMAD.U32 R32, R32, 0x10000, RZ ;  /* 0x0001000020207824 */ /* 0x000fe400078e00ff */
[----:B------:R-:W-:Y:S02]  /*3030*/  IMAD.U32 R92, R33, 0x10000, RZ ;  /* 0x00010000215c7824 */ /* 0x000fe400078e00ff */
[----:B------:R-:W-:Y:S02]  /*3040*/  IMAD.U32 R87, R87, 0x10000, RZ ;  /* 0x0001000057577824 */ /* 0x000fe400078e00ff */
[----:B------:R-:W-:Y:S01]  /*3050*/  FFMA.FTZ R69, R94, R32, R69 ;  /* 0x000000205e457223 */ /* 0x000fe20000010045 */
[C---:B------:R-:W-:Y:S01]  /*3060*/  PRMT R33, R34.reuse, 0x7632, R33 ;  /* 0x0000763222217816 */ /* 0x040fe20000000021 */
[----:B------:R-:W-:-:S02]  /*3070*/  IMAD.U32 R34, R34, 0x10000, RZ ;  /* 0x0001000022227824 */ /* 0x000fc400078e00ff */
[----:B------:R-:W-:Y:S01]  /*3080*/  FFMA.FTZ R77, R92, R87, R77 ;  /* 0x000000575c4d7223 */ /* 0x000fe2000001004d */
[C---:B------:R-:W-:Y:S01]  /*3090*/  PRMT R32, R91.reuse, 0x7632, R32 ;  /* 0x000076325b207816 */ /* 0x040fe20000000020 */
[----:B------:R-:W-:Y:S02]  /*30a0*/  IMAD.U32 R91, R91, 0x10000, RZ ;  /* 0x000100005b5b7824 */ /* 0x000fe400078e00ff */
[----:B------:R-:W-:Y:S02]  /*30b0*/  IMAD.U32 R86, R33, 0x10000, RZ ;  /* 0x0001000021567824 */ /* 0x000fe400078e00ff */
[----:B------:R-:W-:Y:S02]  /*30c0*/  IMAD.U32 R32, R32, 0x10000, RZ ;  /* 0x0001000020207824 */ /* 0x000fe400078e00ff */
[----:B------:R-:W-:Y:S01]  /*30d0*/  FFMA.FTZ R34, R34, R91, R77 ;  /* 0x0000005b22227223 */ /* 0x000fe2000001004d */
[----:B------:R-:W-:Y:S02]  /*30e0*/  IMAD.U32 R33, R88, 0x10000, RZ ;  /* 0x0001000058217824 */ /* 0x000fe400078e00ff */
[C---:B------:R-:W-:Y:S01]  /*30f0*/  IMAD.U32 R79, R35.reuse, 0x10000, RZ ;  /* 0x00010000234f7824 */ /* 0x040fe200078e00ff */
[----:B------:R-:W-:Y:S01]  /*3100*/  PRMT R73, R35, 0x7632, R73 ;  /* 0x0000763223497816 */ /* 0x000fe20000000049 */
[----:B------:R-:W-:-:S02]  /*3110*/  FFMA.FTZ R86, R86, R32, R69 ;  /* 0x0000002056567223 */ /* 0x000fc40000010045 */
[----:B------:R-:W-:Y:S02]  /*3120*/  FFMA.FTZ R79, R79, R33, R34 ;  /* 0x000000214f4f7223 */ /* 0x000fe40000010022 */
[----:B------:R-:W0:Y:S01]  /*3130*/  LDS.128 R32, [R45+0x40] ;  /* 0x000040002d207984 */ /* 0x000e220000000c00 */
[----:B------:R-:W-:Y:S02]  /*3140*/  PRMT R88, R88, 0x7632, R88 ;  /* 0x0000763258587816 */ /* 0x000fe40000000058 */
[----:B-1----:R-:W-:Y:S01]  /*3150*/  PRMT R77, R36, 0x7632, R77 ;  /* 0x00007632244d7816 */ /* 0x002fe2000000004d */
[----:B------:R-:W-:Y:S01]  /*3160*/  IMAD.U32 R73, R73, 0x10000, RZ ;  /* 0x0001000049497824 */ /* 0x000fe200078e00ff */
[----:B-----5:R-:W-:Y:S01]  /*3170*/  PRMT R69, R90, 0x7632, R69 ;  /* 0x000076325a457816 */ /* 0x020fe20000000045 */
[----:B------:R-:W-:Y:S02]  /*3180*/  IMAD.U32 R88, R88, 0x10000, RZ ;  /* 0x0001000058587824 */ /* 0x000fe400078e00ff */
[----:B------:R-:W-:-:S02]  /*3190*/  IMAD.U32 R36, R36, 0x10000, RZ ;  /* 0x0001000024247824 */ /* 0x000fc400078e00ff */
[----:B------:R-:W-:Y:S02]  /*31a0*/  IMAD.U32 R90, R90, 0x10000, RZ ;  /* 0x000100005a5a7824 */ /* 0x000fe400078e00ff */
[----:B------:R-:W-:Y:S01]  /*31b0*/  FFMA.FTZ R73, R73, R88, R86 ;  /* 0x0000005849497223 */ /* 0x000fe20000010056 */
[----:B------:R-:W-:Y:S02]  /*31c0*/  IMAD.U32 R92, R77, 0x10000, RZ ;  /* 0x000100004d5c7824 */ /* 0x000fe400078e00ff */
        /* <DEDUP_REMOVED lines=16> */
[----:B------:R-:W-:Y:S01]  /*32d0*/  FFMA.FTZ R96, R36, R96, R69 ;  /* 0x0000006024607223 */ /* 0x000fe20000010045 */
[----:B------:R-:W-:Y:S01]  /*32e0*/  PRMT R98, R98, 0x7632, R98 ;  /* 0x0000763262627816 */ /* 0x000fe20000000062 */
[----:B------:R-:W1:Y:S01]  /*32f0*/  LDS.128 R36, [R45+0x50] ;  /* 0x000050002d247984 */ /* 0x000e620000000c00 */
[----:B------:R-:W-:-:S03]  /*3300*/  IMAD.U32 R73, R73, 0x10000, RZ ;  /* 0x0001000049497824 */ /* 0x000fc600078e00ff */
[----:B------:R-:W-:Y:S01]  /*3310*/  IMAD.U32 R98, R98, 0x10000, RZ ;  /* 0x0001000062627824 */ /* 0x000fe200078e00ff */
[----:B------:R-:W-:Y:S01]  /*3320*/  PRMT R69, R97, 0x7632, R69 ;  /* 0x0000763261457816 */ /* 0x000fe20000000045 */
[----:B------:R-:W-:Y:S02]  /*3330*/  IMAD.U32 R88, R79, 0x10000, RZ ;  /* 0x000100004f587824 */ /* 0x000fe400078e00ff */
[----:B------:R-:W-:Y:S01]  /*3340*/  FFMA.FTZ R73, R73, R98, R96 ;  /* 0x0000006249497223 */ /* 0x000fe20000010060 */
[----:B------:R-:W-:Y:S02]  /*3350*/  IMAD.U32 R97, R97, 0x10000, RZ ;  /* 0x0001000061617824 */ /* 0x000fe400078e00ff */
[----:B------:R-:W-:Y:S02]  /*3360*/  IMAD.U32 R69, R69, 0x10000, RZ ;  /* 0x0001000045457824 */ /* 0x000fe400078e00ff */
[----:B------:R-:W-:Y:S01]  /*3370*/  FFMA.FTZ R77, R86, R97, R77 ;  /* 0x00000061564d7223 */ /* 0x000fe2000001004d */
[----:B0-----:R-:W-:-:S02]  /*3380*/  IMAD.U32 R86, R32, 0x10000, RZ ;  /* 0x0001000020567824 */ /* 0x001fc400078e00ff */
[--C-:B------:R-:W-:Y:S01]  /*3390*/  FFMA.FTZ R69, R88, R69, R73.reuse ;  /* 0x0000004558457223 */ /* 0x100fe20000010049 */
[----:B------:R-:W-:Y:S01]  /*33a0*/  PRMT R73, R32, 0x7632, R73 ;  /* 0x0000763220497816 */ /* 0x000fe20000000049 */
[C---:B------:R-:W-:Y:S01]  /*33b0*/  IMAD.U32 R88, R33.reuse, 0x10000, RZ ;  /* 0x0001000021587824 */ /* 0x040fe200078e00ff */
[----:B------:R-:W-:Y:S01]  /*33c0*/  PRMT R79, R33, 0x7632, R79 ;  /* 0x00007632214f7816 */ /* 0x000fe2000000004f */
[C---:B------:R-:W-:Y:S01]  /*33d0*/  IMAD.U32 R90, R34.reuse, 0x10000, RZ ;  /* 0x00010000225a7824 */ /* 0x040fe200078e00ff */
[----:B------:R-:W-:Y:S01]  /*33e0*/  PRMT R87, R34, 0x7632, R87 ;  /* 0x0000763222577816 */ /* 0x000fe20000000057 */
[----:B------:R-:W-:Y:S01]  /*33f0*/  IMAD.U32 R34, R73, 0x10000, RZ ;  /* 0x0001000049227824 */ /* 0x000fe200078e00ff */
[----:B------:R-:W-:Y:S01]  /*3400*/  PRMT R32, R99, 0x7632, R32 ;  /* 0x0000763263207816 */ /* 0x000fe20000000020 */
[----:B------:R-:W-:-:S04]  /*3410*/  IMAD.U32 R79, R79, 0x10000, RZ ;  /* 0x000100004f4f7824 */ /* 0x000fc800078e00ff */
[----:B------:R-:W-:-:S04]  /*3420*/  IMAD.U32 R32, R32, 0x10000, RZ ;  /* 0x0001000020207824 */ /* 0x000fc800078e00ff */
[----:B------:R-:W-:Y:S01]  /*3430*/  FFMA.FTZ R34, R34, R32, R69 ;  /* 0x0000002022227223 */ /* 0x000fe20000010045 */
[----:B------:R-:W-:-:S05]  /*3440*/  PRMT R33, R103, 0x7632, R33 ;  /* 0x0000763267217816 */ /* 0x000fca0000000021 */
[----:B------:R-:W-:Y:S01]  /*3450*/  IMAD.U32 R33, R33, 0x10000, RZ ;  /* 0x0001000021217824 */ /* 0x000fe200078e00ff */
[----:B------:R-:W-:Y:S01]  /*3460*/  PRMT R32, R104, 0x7632, R32 ;  /* 0x0000763268207816 */ /* 0x000fe20000000020 */
[----:B------:R-:W-:Y:S01]  /*3470*/  IMAD.U32 R87, R87, 0x10000, RZ ;  /* 0x0001000057577824 */ /* 0x000fe200078e00ff */
[----:B------:R-:W-:Y:S01]  /*3480*/  PRMT R89, R35, 0x7632, R89 ;  /* 0x0000763223597816 */ /* 0x000fe20000000059 */
[----:B------:R-:W-:Y:S02]  /*3490*/  FFMA.FTZ R34, R79, R33, R34 ;  /* 0x000000214f227223 */ /* 0x000fe40000010022 */
[----:B------:R-:W-:Y:S01]  /*34a0*/  IMAD.U32 R32, R32, 0x10000, RZ ;  /* 0x0001000020207824 */ /* 0x000fe200078e00ff */
[----:B------:R-:W-:Y:S01]  /*34b0*/  PRMT R33, R105, 0x7632, R33 ;  /* 0x0000763269217816 */ /* 0x000fe20000000021 */
[----:B------:R-:W-:Y:S02]  /*34c0*/  IMAD.U32 R99, R99, 0x10000, RZ ;  /* 0x0001000063637824 */ /* 0x000fe400078e00ff */
[----:B------:R-:W-:-:S02]  /*34d0*/  IMAD.U32 R89, R89, 0x10000, RZ ;  /* 0x0001000059597824 */ /* 0x000fc400078e00ff */
[----:B------:R-:W-:Y:S01]  /*34e0*/  FFMA.FTZ R32, R87, R32, R34 ;  /* 0x0000002057207223 */ /* 0x000fe20000010022 */
[----:B------:R-:W-:Y:S02]  /*34f0*/  IMAD.U32 R33, R33, 0x10000, RZ ;  /* 0x0001000021217824 */ /* 0x000fe400078e00ff */
[----:B------:R-:W-:Y:S01]  /*3500*/  FFMA.FTZ R77, R86, R99, R77 ;  /* 0x00000063564d7223 */ /* 0x000fe2000001004d */
[----:B------:R-:W-:Y:S02]  /*3510*/  IMAD.U32 R103, R103, 0x10000, RZ ;  /* 0x0001000067677824 */ /* 0x000fe400078e00ff */
[----:B------:R-:W-:Y:S01]  /*3520*/  FFMA.FTZ R89, R89, R33, R32 ;  /* 0x0000002159597223 */ /* 0x000fe20000010020 */
[----:B-1----:R-:W-:Y:S01]  /*3530*/  PRMT R33, R36, 0x7632, R33 ;  /* 0x0000763224217816 */ /* 0x002fe20000000021 */
[----:B------:R-:W-:Y:S01]  /*3540*/  FFMA.FTZ R77, R88, R103, R77 ;  /* 0x00000067584d7223 */ /* 0x000fe2000001004d */
[----:B------:R-:W-:Y:S02]  /*3550*/  IMAD.U32 R104, R104, 0x10000, RZ ;  /* 0x0001000068687824 */ /* 0x000fe400078e00ff */
[----:B------:R-:W-:Y:S01]  /*3560*/  IMAD.U32 R92, R35, 0x10000, RZ ;  /* 0x00010000235c7824 */ /* 0x000fe200078e00ff */
[----:B------:R-:W-:Y:S01]  /*3570*/  PRMT R35, R37, 0x7632, R35 ;  /* 0x0000763225237816 */ /* 0x000fe20000000023 */
[----:B------:R-:W-:Y:S01]  /*3580*/  FFMA.FTZ R77, R90, R104, R77 ;  /* 0x000000685a4d7223 */ /* 0x000fe2000001004d */
[----:B------:R-:W-:-:S02]  /*3590*/  IMAD.U32 R105, R105, 0x10000, RZ ;  /* 0x0001000069697824 */ /* 0x000fc400078e00ff */
[----:B------:R-:W-:Y:S01]  /*35a0*/  IMAD.U32 R34, R33, 0x10000, RZ ;  /* 0x0001000021227824 */ /* 0x000fe200078e00ff */
[----:B------:R-:W-:Y:S01]  /*35b0*/  PRMT R32, R72, 0x7632, R32 ;  /* 0x0000763248207816 */ /* 0x000fe20000000020 */
[----:B------:R-:W-:Y:S01]  /*35c0*/  FFMA.FTZ R77, R92, R105, R77 ;  /* 0x000000695c4d7223 */ /* 0x000fe2000001004d */
[----:B------:R-:W-:-:S03]  /*35d0*/  IMAD.U32 R36, R36, 0x10000, RZ ;  /* 0x0001000024247824 */ /* 0x000fc600078e00ff */
[----:B------:R-:W-:Y:S01]  /*35e0*/  IMAD.U32 R32, R32, 0x10000, RZ ;  /* 0x0001000020207824 */ /* 0x000fe200078e00ff */
[----:B------:R-:W-:Y:S01]  /*35f0*/  PRMT R33, R68, 0x7632, R33 ;  /* 0x0000763244217816 */ /* 0x000fe20000000021 */
[----:B------:R-:W-:Y:S02]  /*3600*/  IMAD.U32 R72, R72, 0x10000, RZ ;  /* 0x0001000048487824 */ /* 0x000fe400078e00ff */
[----:B------:R-:W-:Y:S01]  /*3610*/  FFMA.FTZ R34, R34, R32, R89 ;  /* 0x0000002022227223 */ /* 0x000fe20000010059 */
[----:B------:R-:W-:Y:S01]  /*3620*/  IMAD.U32 R35, R35, 0x10000, RZ ;  /* 0x0001000023237824 */ /* 0x000fe200078e00ff */
[----:B------:R-:W-:Y:S01]  /*3630*/  PRMT R69, R38, 0x7632, R69 ;  /* 0x0000763226457816 */ /* 0x000fe20000000045 */
[----:B------:R-:W-:Y:S02]  /*3640*/  IMAD.U32 R33, R33, 0x10000, RZ ;  /* 0x0001000021217824 */ /* 0x000fe400078e00ff */
[----:B------:R-:W-:Y:S01]  /*3650*/  FFMA.FTZ R36, R36, R72, R77 ;  /* 0x0000004824247223 */ /* 0x000fe2000001004d */
[----:B------:R-:W-:-:S02]  /*3660*/  IMAD.U32 R37, R37, 0x10000, RZ ;  /* 0x0001000025257824 */ /* 0x000fc400078e00ff */
[----:B------:R-:W-:Y:S01]  /*3670*/  IMAD.U32 R68, R68, 0x10000, RZ ;  /* 0x0001000044447824 */ /* 0x000fe200078e00ff */
[----:B------:R-:W-:Y:S01]  /*3680*/  PRMT R32, R76, 0x7632, R32 ;  /* 0x000076324c207816 */ /* 0x000fe20000000020 */
[----:B------:R-:W-:Y:S02]  /*3690*/  IMAD.U32 R73, R38, 0x10000, RZ ;  /* 0x0001000026497824 */ /* 0x000fe400078e00ff */
[----:B------:R-:W-:Y:S01]  /*36a0*/  FFMA.FTZ R34, R35, R33, R34 ;  /* 0x0000002123227223 */ /* 0x000fe20000010022 */
[----:B------:R-:W-:Y:S01]  /*36b0*/  PRMT R38, R39, 0x7632, R38 ;  /* 0x0000763227267816 */ /* 0x000fe20000000026 */
[----:B------:R-:W-:Y:S01]  /*36c0*/  FFMA.FTZ R36, R37, R68, R36 ;  /* 0x0000004425247223 */ /* 0x000fe20000010024 */
[----:B------:R-:W-:Y:S02]  /*36d0*/  IMAD.U32 R76, R76, 0x10000, RZ ;  /* 0x000100004c4c7824 */ /* 0x000fe400078e00ff */
[----:B------:R-:W-:Y:S01]  /*36e0*/  IMAD.U32 R69, R69, 0x10000, RZ ;  /* 0x0001000045457824 */ /* 0x000fe200078e00ff */
[----:B------:R-:W-:Y:S01]  /*36f0*/  PRMT R33, R78, 0x7632, R33 ;  /* 0x000076324e217816 */ /* 0x000fe20000000021 */
[----:B------:R-:W-:-:S02]  /*3700*/  IMAD.U32 R32, R32, 0x10000, RZ ;  /* 0x0001000020207824 */ /* 0x000fc400078e00ff */
[----:B------:R-:W-:Y:S01]  /*3710*/  FFMA.FTZ R36, R73, R76, R36 ;  /* 0x0000004c49247223 */ /* 0x000fe20000010024 */
[----:B------:R-:W-:Y:S02]  /*3720*/  IMAD.U32 R39, R39, 0x10000, RZ ;  /* 0x0001000027277824 */ /* 0x000fe400078e00ff */
[----:B------:R-:W-:Y:S02]  /*3730*/  IMAD.U32 R78, R78, 0x10000, RZ ;  /* 0x000100004e4e7824 */ /* 0x000fe400078e00ff */
[----:B------:R-:W-:Y:S01]  /*3740*/  FFMA.FTZ R32, R69, R32, R34 ;  /* 0x0000002045207223 */ /* 0x000fe20000010022 */
[----:B------:R-:W-:Y:S02]  /*3750*/  IMAD.U32 R35, R38, 0x10000, RZ ;  /* 0x0001000026237824 */ /* 0x000fe400078e00ff */
        /* <DEDUP_REMOVED lines=10> */
.L_x_20740:
        /* <DEDUP_REMOVED lines=9> */
.L_x_20686:
[----:B------:R-:W-:-:S13]  /*3890*/  ISETP.NE.AND P1, PT, R3, RZ, PT ;  /* 0x000000ff0300720c */ /* 0x000fda0003f25270 */
[----:B------:R-:W-:-:S05]  /*38a0*/  @!P1 IMAD.MOV.U32 R32, RZ, RZ, -0x800001 ;  /* 0xff7fffffff209424 */ /* 0x000fca00078e00ff */
[----:B------:R0:W-:Y:S02]  /*38b0*/  @!P1 STS [R81], R32 ;  /* 0x0000002051009388 */ /* 0x0001e40000000800 */
.L_x_20688:
[----:B------:R-:W-:Y:S05]  /*38c0*/  BSYNC B1 ;  /* 0x0000000000017941 */ /* 0x000fea0003800000 */
.L_x_20685:
[----:B------:R-:W-:Y:S01]  /*38d0*/  IADD3 R74, P1, R74, 0x10, RZ ;  /* 0x000000104a4a7810 */ /* 0x000fe20007f3e0ff */
[----:B01----:R-:W-:Y:S02]  /*38e0*/  VIADD R81, R81, 0x80 ;  /* 0x0000008051517836 */ /* 0x003fe40000000000 */
[----:B------:R-:W-:Y:S02]  /*38f0*/  VIADD R85, R85, 0x20 ;  /* 0x0000002055557836 */ /* 0x000fe40000000000 */
[----:B------:R-:W-:Y:S02]  /*3900*/  VIADD R82, R82, 0x20 ;  /* 0x0000002052527836 */ /* 0x000fe40000000000 */
[----:B------:R-:W-:Y:S01]  /*3910*/  IMAD.X R83, RZ, RZ, R83, P1 ;  /* 0x000000ffff537224 */ /* 0x000fe200008e0653 */
[----:B------:R-:W-:Y:S06]  /*3920*/  @!P0 BRA `(.L_x_20689) ;  /* 0xffffffe4000c8947 */ /* 0x000fec000383ffff */
[----:B------:R-:W-:Y:S05]  /*3930*/  BRA `(.L_x_20683) ;  /* 0x0000001c00547947 */ /* 0x000fea0003800000 */
.L_x_20684:
        /* <DEDUP_REMOVED lines=17> */
.L_x_20694:
        /* <DEDUP_REMOVED lines=60> */
[C---:B------:R-:W-:Y:S01]  /*3e10*/  IMAD R39, R33.reuse, R44, R36 ;  /* 0x0000002c21277224 */ /* 0x040fe200078e0224 */
[----:B------:R-:W-:Y:S01]  /*3e20*/  SHF.R.S32.HI R36, RZ, 0x1f, R49 ;  /* 0x0000001fff247819 */ /* 0x000fe20000011431 */
[----:B------:R-:W-:-:S04]  /*3e30*/  IMAD.WIDE.U32 R34, R33, UR12, R34 ;  /* 0x0000000c21227c25 */ /* 0x000fc8000f8e0022 */
[----:B------:R-:W-:Y:S01]  /*3e40*/  IMAD.IADD R35, R35, 0x1, R39 ;  /* 0x0000000123237824 */ /* 0x000fe200078e0227 */
[----:B------:R-:W-:-:S04]  /*3e50*/  IADD3 R37, P0, P1, R12, R34, R49 ;  /* 0x000000220c257210 */ /* 0x000fc8000791e031 */
[----:B------:R-:W-:Y:S02]  /*3e60*/  IADD3.X R68, R68, R35, R36, P0, P1 ;  /* 0x0000002344447210 */ /* 0x000fe400007e2424 */
[-C--:B------:R-:W-:Y:S02]  /*3e70*/  IADD3 R33, P0, R11, R34.reuse, RZ ;  /* 0x000000220b217210 */ /* 0x080fe40007f1e0ff */
[----:B------:R-:W-:Y:S02]  /*3e80*/  LEA R38, P2, R37, UR14, 0x1 ;  /* 0x0000000e25267c11 */ /* 0x000fe4000f8408ff */
[----:B------:R-:W-:Y:S01]  /*3e90*/  LEA R32, P1, R33, UR14, 0x1 ;  /* 0x0000000e21207c11 */ /* 0x000fe2000f8208ff */
[----:B------:R-:W-:Y:S01]  /*3ea0*/  IMAD.X R72, R72, 0x1, R35, P0 ;  /* 0x0000000148487824 */ /* 0x000fe200000e0623 */
[----:B------:R-:W-:Y:S02]  /*3eb0*/  LEA.HI.X R39, R37, UR15, R68, 0x1, P2 ;  /* 0x0000000f25277c11 */ /* 0x000fe400090f0c44 */
[----:B------:R-:W-:-:S02]  /*3ec0*/  IADD3 R36, P3, P4, R13, R34, R48 ;  /* 0x000000220d247210 */ /* 0x000fc40007c7e030 */
[----:B------:R-:W-:Y:S01]  /*3ed0*/  LEA.HI.X R33, R33, UR15, R72, 0x1, P1 ;  /* 0x0000000f21217c11 */ /* 0x000fe200088f0c48 */
[----:B------:R0:W2:Y:S01]  /*3ee0*/  LDG.E.CONSTANT R102, desc[UR10][R38.64] ;  /* 0x0000000a26667981 */ /* 0x0000a2000c1e9900 */
[----:B------:R-:W-:Y:S02]  /*3ef0*/  IADD3.X R69, R69, R35, R76, P3, P4 ;  /* 0x0000002345457210 */ /* 0x000fe40001fe844c */
[C---:B------:R-:W-:Y:S01]  /*3f00*/  LEA R104, P0, R36.reuse, UR14, 0x1 ;  /* 0x0000000e24687c11 */ /* 0x040fe2000f8008ff */
[----:B------:R1:W3:Y:S01]  /*3f10*/  LDG.E.CONSTANT R103, desc[UR10][R32.64] ;  /* 0x0000000a20677981 */ /* 0x0002e2000c1e9900 */
[----:B------:R-:W-:Y:S02]  /*3f20*/  SHF.R.S32.HI R68, RZ, 0x1f, R51 ;  /* 0x0000001fff447819 */ /* 0x000fe40000011433 */
[----:B------:R-:W-:Y:S02]  /*3f30*/  LEA.HI.X R105, R36, UR15, R69, 0x1, P0 ;  /* 0x0000000f24697c11 */ /* 0x000fe400080f0c45 */
[----:B------:R-:W-:-:S02]  /*3f40*/  SHF.R.S32.HI R72, RZ, 0x1f, R14 ;  /* 0x0000001fff487819 */ /* 0x000fc4000001140e */
[----:B------:R-:W-:Y:S01]  /*3f50*/  IADD3 R37, P1, P2, R14, R34, R51 ;  /* 0x000000220e257210 */ /* 0x000fe20007a3e033 */
[----:B------:R-:W4:Y:S03]  /*3f60*/  LDG.E.CONSTANT R104, desc[UR10][R104.64] ;  /* 0x0000000a68687981 */ /* 0x000f26000c1e9900 */
[----:B------:R-:W-:Y:S02]  /*3f70*/  IADD3.X R68, R72, R35, R68, P1, P2 ;  /* 0x0000002348447210 */ /* 0x000fe40000fe4444 */
[C---:B------:R-:W-:Y:S02]  /*3f80*/  LEA R36, P0, R37.reuse, UR14, 0x1 ;  /* 0x0000000e25247c11 */ /* 0x040fe4000f8008ff */
[----:B------:R-:W-:Y:S02]  /*3f90*/  SHF.R.S32.HI R76, RZ, 0x1f, R50 ;  /* 0x0000001fff4c7819 */ /* 0x000fe40000011432 */
[----:B------:R-:W-:-:S02]  /*3fa0*/  LEA.HI.X R37, R37, UR15, R68, 0x1, P0 ;  /* 0x0000000f25257c11 */ /* 0x000fc400080f0c44 */
[-C--:B0-----:R-:W-:Y:S02]  /*3fb0*/  IADD3 R39, P0, P1, R15, R34.reuse, R50 ;  /* 0x000000220f277210 */ /* 0x081fe4000791e032 */
[--C-:B------:R-:W-:Y:S01]  /*3fc0*/  SHF.R.S32.HI R68, RZ, 0x1f, R53.reuse ;  /* 0x0000001fff447819 */ /* 0x100fe20000011435 */
[----:B------:R0:W5:Y:S01]  /*3fd0*/  LDG.E.CONSTANT R95, desc[UR10][R36.64] ;  /* 0x0000000a245f7981 */ /* 0x000162000c1e9900 */
[----:B------:R-:W-:Y:S02]  /*3fe0*/  IADD3.X R76, R73, R35, R76, P0, P1 ;  /* 0x00000023494c7210 */ /* 0x000fe400007e244c */
[----:B------:R-:W-:Y:S02]  /*3ff0*/  SHF.R.S32.HI R69, RZ, 0x1f, R16 ;  /* 0x0000001fff457819 */ /* 0x000fe40000011410 */
[----:B------:R-:W-:Y:S02]  /*4000*/  IADD3 R72, P2, P3, R16, R34, R53 ;  /* 0x0000002210487210 */ /* 0x000fe40007b5e035 */
[----:B------:R-:W-:-:S02]  /*4010*/  LEA R38, P0, R39, UR14, 0x1 ;  /* 0x0000000e27267c11 */ /* 0x000fc4000f8008ff */
[----:B-1----:R-:W-:Y:S02]  /*4020*/  IADD3.X R33, R69, R35, R68, P2, P3 ;  /* 0x0000002345217210 */ /* 0x002fe400017e6444 */
[C---:B------:R-:W-:Y:S02]  /*4030*/  LEA R32, P1, R72.reuse, UR14, 0x1 ;  /* 0x0000000e48207c11 */ /* 0x040fe4000f8208ff */
[----:B------:R-:W-:Y:S02]  /*4040*/  LEA.HI.X R39, R39, UR15, R76, 0x1, P0 ;  /* 0x0000000f27277c11 */ /* 0x000fe400080f0c4c */
[----:B------:R-:W-:Y:S02]  /*4050*/  SHF.R.S32.HI R69, RZ, 0x1f, R17 ;  /* 0x0000001fff457819 */ /* 0x000fe40000011411 */
[----:B------:R-:W-:Y:S01]  /*4060*/  IADD3 R68, P2, P3, R17, R34, R52 ;  /* 0x0000002211447210 */ /* 0x000fe20007b5e034 */
[----:B------:R1:W5:Y:S01]  /*4070*/  LDG.E.CONSTANT R96, desc[UR10][R38.64] ;  /* 0x0000000a26607981 */ /* 0x000362000c1e9900 */
[----:B------:R-:W-:-:S02]  /*4080*/  LEA.HI.X R33, R72, UR15, R33, 0x1, P1 ;  /* 0x0000000f48217c11 */ /* 0x000fc400088f0c21 */
[----:B------:R-:W-:Y:S02]  /*4090*/  IADD3.X R69, R69, R35, R78, P2, P3 ;  /* 0x0000002345457210 */ /* 0x000fe400017e644e */
[C---:B------:R-:W-:Y:S01]  /*40a0*/  LEA R98, P0, R68.reuse, UR14, 0x1 ;  /* 0x0000000e44627c11 */ /* 0x040fe2000f8008ff */
[----:B------:R1:W5:Y:S03]  /*40b0*/  LDG.E.CONSTANT R97, desc[UR10][R32.64] ;  /* 0x0000000a20617981 */ /* 0x000366000c1e9900 */
[----:B------:R-:W-:Y:S02]  /*40c0*/  LEA.HI.X R99, R68, UR15, R69, 0x1, P0 ;  /* 0x0000000f44637c11 */ /* 0x000fe400080f0c45 */
[--C-:B------:R-:W-:Y:S02]  /*40d0*/  SHF.R.S32.HI R68, RZ, 0x1f, R55.reuse ;  /* 0x0000001fff447819 */ /* 0x100fe40000011437 */
[----:B0-----:R-:W-:Y:S01]  /*40e0*/  SHF.R.S32.HI R36, RZ, 0x1f, R18 ;  /* 0x0000001fff247819 */ /* 0x001fe20000011412 */
[----:B------:R-:W5:Y:S01]  /*40f0*/  LDG.E.CONSTANT R98, desc[UR10][R98.64] ;  /* 0x0000000a62627981 */ /* 0x000f62000c1e9900 */
[----:B------:R-:W-:-:S02]  /*4100*/  IADD3 R37, P0, P1, R18, R34, R55 ;  /* 0x0000002212257210 */ /* 0x000fc4000791e037 */
[----:B------:R-:W-:Y:S02]  /*4110*/  SHF.R.S32.HI R72, RZ, 0x1f, R54 ;  /* 0x0000001fff487819 */ /* 0x000fe40000011436 */
[-C--:B------:R-:W-:Y:S02]  /*4120*/  IADD3.X R68, R36, R35.reuse, R68, P0, P1 ;  /* 0x0000002324447210 */ /* 0x080fe400007e2444 */
[----:B------:R-:W-:Y:S02]  /*4130*/  SHF.R.S32.HI R73, RZ, 0x1f, R19 ;  /* 0x0000001fff497819 */ /* 0x000fe40000011413 */
[----:B------:R-:W-:Y:S02]  /*4140*/  IADD3 R69, P2, P3, R19, R34, R54 ;  /* 0x0000002213457210 */ /* 0x000fe40007b5e036 */
[----:B------:R-:W-:Y:S02]  /*4150*/  LEA R36, P0, R37, UR14, 0x1 ;  /* 0x0000000e25247c11 */ /* 0x000fe4000f8008ff */
[----:B-1----:R-:W-:-:S02]  /*4160*/  IADD3.X R38, R73, R35, R72, P2, P3 ;  /* 0x0000002349267210 */ /* 0x002fc400017e6448 */
[----:B------:R-:W-:Y:S02]  /*4170*/  LEA.HI.X R37, R37, UR15, R68, 0x1, P0 ;  /* 0x0000000f25257c11 */ /* 0x000fe400080f0c44 */
[--C-:B------:R-:W-:Y:S02]  /*4180*/  SHF.R.S32.HI R68, RZ, 0x1f, R57.reuse ;  /* 0x0000001fff447819 */ /* 0x100fe40000011439 */
[----:B------:R-:W-:Y:S01]  /*4190*/  SHF.R.S32.HI R33, RZ, 0x1f, R20 ;  /* 0x0000001fff217819 */ /* 0x000fe20000011414 */
[----:B------:R0:W5:Y:S01]  /*41a0*/  LDG.E.CONSTANT R88, desc[UR10][R36.64] ;  /* 0x0000000a24587981 */ /* 0x000162000c1e9900 */
[----:B------:R-:W-:Y:S02]  /*41b0*/  IADD3 R39, P1, P2, R20, R34, R57 ;  /* 0x0000002214277210 */ /* 0x000fe40007a3e039 */
[----:B------:R-:W-:Y:S02]  /*41c0*/  LEA R32, P0, R69, UR14, 0x1 ;  /* 0x0000000e45207c11 */ /* 0x000fe4000f8008ff */
[----:B------:R-:W-:-:S02]  /*41d0*/  IADD3.X R68, R33, R35, R68, P1, P2 ;  /* 0x0000002321447210 */ /* 0x000fc40000fe4444 */
[----:B------:R-:W-:Y:S02]  /*41e0*/  LEA.HI.X R33, R69, UR15, R38, 0x1, P0 ;  /* 0x0000000f45217c11 */ /* 0x000fe400080f0c26 */
[----:B------:R-:W-:-:S03]  /*41f0*/  LEA R38, P0, R39, UR14, 0x1 ;  /* 0x0000000e27267c11 */ /* 0x000fc6000f8008ff */
[----:B------:R1:W5:Y:S01]  /*4200*/  LDG.E.CONSTANT R89, desc[UR10][R32.64] ;  /* 0x0000000a20597981 */ /* 0x000362000c1e9900 */
[----:B------:R-:W-:Y:S02]  /*4210*/  LEA.HI.X R39, R39, UR15, R68, 0x1, P0 ;  /* 0x0000000f27277c11 */ /* 0x000fe400080f0c44 */
[--C-:B------:R-:W-:Y:S02]  /*4220*/  SHF.R.S32.HI R72, RZ, 0x1f, R56.reuse ;  /* 0x0000001fff487819 */ /* 0x100fe40000011438 */
[----:B------:R-:W-:Y:S01]  /*4230*/  SHF.R.S32.HI R73, RZ, 0x1f, R21 ;  /* 0x0000001fff497819 */ /* 0x000fe20000011415 */
[----:B------:R1:W5:Y:S01]  /*4240*/  LDG.E.CONSTANT R90, desc[UR10][R38.64] ;  /* 0x0000000a265a7981 */ /* 0x000362000c1e9900 */
[----:B------:R-:W-:Y:S02]  /*4250*/  IADD3 R69, P1, P2, R21, R34, R56 ;  /* 0x0000002215457210 */ /* 0x000fe40007a3e038 */
[----:B------:R-:W-:Y:S02]  /*4260*/  SHF.R.S32.HI R76, RZ, 0x1f, R59 ;  /* 0x0000001fff4c7819 */ /* 0x000fe4000001143b */
[----:B------:R-:W-:-:S02]  /*4270*/  IADD3.X R72, R73, R35, R72, P1, P2 ;  /* 0x0000002349487210 */ /* 0x000fc40000fe4448 */
[C---:B0-----:R-:W-:Y:S02]  /*4280*/  LEA R36, P0, R69.reuse, UR14, 0x1 ;  /* 0x0000000e45247c11 */ /* 0x041fe4000f8008ff */
[----:B------:R-:W-:Y:S02]  /*4290*/  SHF.R.S32.HI R73, RZ, 0x1f, R22 ;  /* 0x0000001fff497819 */ /* 0x000fe40000011416 */
[----:B------:R-:W-:Y:S02]  /*42a0*/  IADD3 R68, P1, P2, R22, R34, R59 ;  /* 0x0000002216447210 */ /* 0x000fe40007a3e03b */
[----:B------:R-:W-:Y:S02]  /*42b0*/  LEA.HI.X R37, R69, UR15, R72, 0x1, P0 ;  /* 0x0000000f45257c11 */ /* 0x000fe400080f0c48 */
[----:B------:R-:W-:Y:S02]  /*42c0*/  IADD3.X R73, R73, R35, R76, P1, P2 ;  /* 0x0000002349497210 */ /* 0x000fe40000fe444c */
[C---:B-1----:R-:W-:Y:S01]  /*42d0*/  LEA R32, P0, R68.reuse, UR14, 0x1 ;  /* 0x0000000e44207c11 */ /* 0x042fe2000f8008ff */
[----:B------:R-:W5:Y:S03]  /*42e0*/  LDG.E.CONSTANT R91, desc[UR10][R36.64] ;  /* 0x0000000a245b7981 */ /* 0x000f66000c1e9900 */
        /* <DEDUP_REMOVED lines=8> */
[-C--:B------:R-:W-:Y:S02]  /*4370*/  IADD3 R39, P1, P2, R24, R34.reuse, R61 ;  /* 0x0000002218277210 */ /* 0x080fe40007a3e03d */
[C---:B------:R-:W-:Y:S02]  /*4380*/  LEA R68, P0, R69.reuse, UR14, 0x1 ;  /* 0x0000000e45447c11 */ /* 0x040fe4000f8008ff */
[----:B------:R-:W-:Y:S02]  /*4390*/  IADD3.X R72, R38, R35, R72, P1, P2 ;  /* 0x0000002326487210 */ /* 0x000fe40000fe4448 */
[----:B------:R-:W-:Y:S02]  /*43a0*/  LEA.HI.X R69, R69, UR15, R76, 0x1, P0 ;  /* 0x0000000f45457c11 */ /* 0x000fe400080f0c4c */
[--C-:B------:R-:W-:Y:S02]  /*43b0*/  SHF.R.S32.HI R76, RZ, 0x1f, R60.reuse ;  /* 0x0000001fff4c7819 */ /* 0x100fe4000001143c */
[----:B------:R-:W-:Y:S01]  /*43c0*/  IADD3 R73, P1, P2, R25, R34, R60 ;  /* 0x0000002219497210 */ /* 0x000fe20007a3e03c */
[----:B------:R1:W5:Y:S01]  /*43d0*/  LDG.E.CONSTANT R92, desc[UR10][R68.64] ;  /* 0x0000000a445c7981 */ /* 0x000362000c1e9900 */
[----:B------:R-:W-:-:S02]  /*43e0*/  LEA R38, P0, R39, UR14, 0x1 ;  /* 0x0000000e27267c11 */ /* 0x000fc4000f8008ff */
[----:B0-----:R-:W-:Y:S02]  /*43f0*/  IADD3.X R32, R77, R35, R76, P1, P2 ;  /* 0x000000234d207210 */ /* 0x001fe40000fe444c */
[----:B------:R-:W-:Y:S02]  /*4400*/  LEA.HI.X R39, R39, UR15, R72, 0x1, P0 ;  /* 0x0000000f27277c11 */ /* 0x000fe400080f0c48 */
[--C-:B------:R-:W-:Y:S02]  /*4410*/  SHF.R.S32.HI R72, RZ, 0x1f, R63.reuse ;  /* 0x0000001fff487819 */ /* 0x100fe4000001143f */
[----:B------:R-:W-:Y:S01]  /*4420*/  SHF.R.S32.HI R37, RZ, 0x1f, R26 ;  /* 0x0000001fff257819 */ /* 0x000fe2000001141a */
[----:B------:R0:W5:Y:S01]  /*4430*/  LDG.E.CONSTANT R93, desc[UR10][R38.64] ;  /* 0x0000000a265d7981 */ /* 0x000162000c1e9900 */
[----:B------:R-:W-:Y:S02]  /*4440*/  IADD3 R33, P1, P2, R26, R34, R63 ;  /* 0x000000221a217210 */ /* 0x000fe40007a3e03f */
[----:B------:R-:W-:-:S02]  /*4450*/  LEA R36, P0, R73, UR14, 0x1 ;  /* 0x0000000e49247c11 */ /* 0x000fc4000f8008ff */
[----:B------:R-:W-:Y:S02]  /*4460*/  IADD3.X R72, R37, R35, R72, P1, P2 ;  /* 0x0000002325487210 */ /* 0x000fe40000fe4448 */
[----:B------:R-:W-:Y:S02]  /*4470*/  LEA.HI.X R37, R73, UR15, R32, 0x1, P0 ;  /* 0x0000000f49257c11 */ /* 0x000fe400080f0c20 */
[----:B------:R-:W-:-:S03]  /*4480*/  LEA R32, P0, R33, UR14, 0x1 ;  /* 0x0000000e21207c11 */ /* 0x000fc6000f8008ff */
[----:B------:R0:W5:Y:S01]  /*4490*/  LDG.E.CONSTANT R99, desc[UR10][R36.64] ;  /* 0x0000000a24637981 */ /* 0x000162000c1e9900 */
[----:B------:R-:W-:Y:S02]  /*44a0*/  LEA.HI.X R33, R33, UR15, R72, 0x1, P0 ;  /* 0x0000000f21217c11 */ /* 0x000fe400080f0c48 */
[--C-:B------:R-:W-:Y:S02]  /*44b0*/  SHF.R.S32.HI R76, RZ, 0x1f, R62.reuse ;  /* 0x0000001fff4c7819 */ /* 0x100fe4000001143e */
[----:B-1----:R-:W-:Y:S01]  /*44c0*/  SHF.R.S32.HI R69, RZ, 0x1f, R27 ;  /* 0x0000001fff457819 */ /* 0x002fe2000001141b */
[----:B------:R1:W5:Y:S01]  /*44d0*/  LDG.E.CONSTANT R94, desc[UR10][R32.64] ;  /* 0x0000000a205e7981 */ /* 0x000362000c1e9900 */
[----:B------:R-:W-:Y:S02]  /*44e0*/  IADD3 R72, P0, P1, R27, R34, R62 ;  /* 0x000000221b487210 */ /* 0x000fe4000791e03e */
[----:B------:R-:W-:Y:S02]  /*44f0*/  SHF.R.S32.HI R78, RZ, 0x1f, R65 ;  /* 0x0000001fff4e7819 */ /* 0x000fe40000011441 */
[----:B------:R-:W-:-:S02]  /*4500*/  SHF.R.S32.HI R77, RZ, 0x1f, R28 ;  /* 0x0000001fff4d7819 */ /* 0x000fc4000001141c */
[----:B------:R-:W-:Y:S02]  /*4510*/  IADD3 R68, P2, P3, R28, R34, R65 ;  /* 0x000000221c447210 */ /* 0x000fe40007b5e041 */
[-C--:B0-----:R-:W-:Y:S02]  /*4520*/  IADD3.X R39, R69, R35.reuse, R76, P0, P1 ;  /* 0x0000002345277210 */ /* 0x081fe400007e244c */
[----:B------:R-:W-:Y:S02]  /*4530*/  LEA R38, P0, R72, UR14, 0x1 ;  /* 0x0000000e48267c11 */ /* 0x000fe4000f8008ff */
[----:B------:R-:W-:Y:S02]  /*4540*/  IADD3.X R77, R77, R35, R78, P2, P3 ;  /* 0x000000234d4d7210 */ /* 0x000fe400017e644e */
[----:B------:R-:W-:Y:S02]  /*4550*/  SHF.R.S32.HI R76, RZ, 0x1f, R64 ;  /* 0x0000001fff4c7819 */ /* 0x000fe40000011440 */
[----:B------:R-:W-:-:S02]  /*4560*/  SHF.R.S32.HI R37, RZ, 0x1f, R29 ;  /* 0x0000001fff257819 */ /* 0x000fc4000001141d */
[----:B------:R-:W-:Y:S02]  /*4570*/  IADD3 R73, P2, P3, R29, R34, R64 ;  /* 0x000000221d497210 */ /* 0x000fe40007b5e040 */
[----:B------:R-:W-:Y:S02]  /*4580*/  LEA R36, P1, R68, UR14, 0x1 ;  /* 0x0000000e44247c11 */ /* 0x000fe4000f8208ff */
[----:B------:R-:W-:Y:S02]  /*4590*/  LEA.HI.X R39, R72, UR15, R39, 0x1, P0 ;  /* 0x0000000f48277c11 */ /* 0x000fe400080f0c27 */
[----:B------:R-:W-:Y:S02]  /*45a0*/  IADD3.X R76, R37, R35, R76, P2, P3 ;  /* 0x00000023254c7210 */ /* 0x000fe400017e644c */
[----:B------:R-:W-:Y:S01]  /*45b0*/  LEA.HI.X R37, R68, UR15, R77, 0x1, P1 ;  /* 0x0000000f44257c11 */ /* 0x000fe200088f0c4d */
[----:B------:R0:W5:Y:S01]  /*45c0*/  LDG.E.CONSTANT R100, desc[UR10][R38.64] ;  /* 0x0000000a26647981 */ /* 0x000162000c1e9900 */
[----:B------:R-:W-:-:S02]  /*45d0*/  SHF.R.S32.HI R78, RZ, 0x1f, R67 ;  /* 0x0000001fff4e7819 */ /* 0x000fc40000011443 */
[----:B------:R-:W-:Y:S01]  /*45e0*/  IADD3 R69, P4, P5, R30, R34, R67 ;  /* 0x000000221e457210 */ /* 0x000fe20007d9e043 */
[----:B------:R-:W5:Y:S01]  /*45f0*/  LDG.E.CONSTANT R101, desc[UR10][R36.64] ;  /* 0x0000000a24657981 */ /* 0x000f62000c1e9900 */
[----:B-1----:R-:W-:Y:S02]  /*4600*/  LEA R32, P0, R73, UR14, 0x1 ;  /* 0x0000000e49207c11 */ /* 0x002fe4000f8008ff */
[----:B------:R-:W-:Y:S02]  /*4610*/  IADD3.X R72, R79, R35, R78, P4, P5 ;  /* 0x000000234f487210 */ /* 0x000fe400027ea44e */
[----:B------:R-:W-:Y:S02]  /*4620*/  LEA R68, P1, R69, UR14, 0x1 ;  /* 0x0000000e45447c11 */ /* 0x000fe4000f8208ff */
[----:B------:R-:W-:Y:S02]  /*4630*/  LEA.HI.X R33, R73, UR15, R76, 0x1, P0 ;  /* 0x0000000f49217c11 */ /* 0x000fe400080f0c4c */
[----:B------:R-:W-:-:S03]  /*4640*/  LEA.HI.X R69, R69, UR15, R72, 0x1, P1 ;  /* 0x0000000f45457c11 */ /* 0x000fc600088f0c48 */
[----:B------:R-:W5:Y:S01]  /*4650*/  LDG.E.CONSTANT R105, desc[UR10][R32.64] ;  /* 0x0000000a20697981 */ /* 0x000f62000c1e9900 */
[--C-:B------:R-:W-:Y:S02]  /*4660*/  SHF.R.S32.HI R76, RZ, 0x1f, R66.reuse ;  /* 0x0000001fff4c7819 */ /* 0x100fe40000011442 */
[----:B------:R-:W-:Y:S01]  /*4670*/  SHF.R.S32.HI R72, RZ, 0x1f, R31 ;  /* 0x0000001fff487819 */ /* 0x000fe2000001141f */
[----:B------:R1:W5:Y:S01]  /*4680*/  LDG.E.CONSTANT R106, desc[UR10][R68.64] ;  /* 0x0000000a446a7981 */ /* 0x000362000c1e9900 */
[----:B0-----:R-:W-:Y:S02]  /*4690*/  IADD3 R39, P0, P1, R31, R34, R66 ;  /* 0x000000221f277210 */ /* 0x001fe4000791e042 */
[----:B------:R-:W-:Y:S02]  /*46a0*/  SHF.R.S32.HI R78, RZ, 0x1f, R71 ;  /* 0x0000001fff4e7819 */ /* 0x000fe40000011447 */
[----:B------:R-:W-:Y:S02]  /*46b0*/  IADD3.X R76, R72, R35, R76, P0, P1 ;  /* 0x00000023484c7210 */ /* 0x000fe400007e244c */
[----:B------:R-:W-:-:S02]  /*46c0*/  SHF.R.S32.HI R73, RZ, 0x1f, R40 ;  /* 0x0000001fff497819 */ /* 0x000fc40000011428 */
[----:B------:R-:W-:Y:S02]  /*46d0*/  IADD3 R38, P2, P3, R40, R34, R71 ;  /* 0x0000002228267210 */ /* 0x000fe40007b5e047 */
[----:B-1----:R-:W-:Y:S02]  /*46e0*/  LEA R68, P0, R39, UR14, 0x1 ;  /* 0x0000000e27447c11 */ /* 0x002fe4000f8008ff */
[----:B------:R-:W-:Y:S02]  /*46f0*/  IADD3.X R37, R73, R35, R78, P2, P3 ;  /* 0x0000002349257210 */ /* 0x000fe400017e644e */
[----:B------:R-:W-:Y:S02]  /*4700*/  LEA R72, P1, R38, UR14, 0x1 ;  /* 0x0000000e26487c11 */ /* 0x000fe4000f8208ff */
[----:B------:R-:W-:Y:S02]  /*4710*/  LEA.HI.X R69, R39, UR15, R76, 0x1, P0 ;  /* 0x0000000f27457c11 */ /* 0x000fe400080f0c4c */
[----:B------:R-:W-:-:S02]  /*4720*/  SHF.R.S32.HI R36, RZ, 0x1f, R70 ;  /* 0x0000001fff247819 */ /* 0x000fc40000011446 */
        /* <DEDUP_REMOVED lines=9> */
[----:B------:R-:W-:Y:S02]  /*47c0*/  SHF.R.S32.HI R37, RZ, 0x1f, R75 ;  /* 0x0000001fff257819 */ /* 0x000fe4000001144b */
[----:B------:R-:W-:Y:S02]  /*47d0*/  LEA.HI.X R77, R32, UR15, R33, 0x1, P0 ;  /* 0x0000000f204d7c11 */ /* 0x000fe400080f0c21 */
[----:B------:R-:W-:Y:S02]  /*47e0*/  IADD3.X R35, R36, R35, R37, P4, P5 ;  /* 0x0000002324237210 */ /* 0x000fe400027ea425 */
[C---:B------:R-:W-:Y:S01]  /*47f0*/  LEA R78, P0, R34.reuse, UR14, 0x1 ;  /* 0x0000000e224e7c11 */ /* 0x040fe2000f8008ff */
[----:B------:R4:W5:Y:S03]  /*4800*/  LDG.E.CONSTANT R76, desc[UR10][R76.64] ;  /* 0x0000000a4c4c7981 */ /* 0x000966000c1e9900 */
[----:B------:R-:W-:Y:S01]  /*4810*/  LEA.HI.X R79, R34, UR15, R35, 0x1, P0 ;  /* 0x0000000f224f7c11 */ /* 0x000fe200080f0c23 */
[----:B------:R-:W-:Y:S04]  /*4820*/  LDS.128 R36, [R45+0x10] ;  /* 0x000010002d247984 */ /* 0x000fe80000000c00 */
[----:B------:R4:W5:Y:S04]  /*4830*/  LDG.E.CONSTANT R78, desc[UR10][R78.64] ;  /* 0x0000000a4e4e7981 */ /* 0x000968000c1e9900 */
[----:B------:R-:W0:Y:S01]  /*4840*/  LDS.128 R32, [R45] ;  /* 0x000000002d207984 */ /* 0x000e220000000c00 */
[C---:B--2---:R-:W-:Y:S01]  /*4850*/  IMAD.U32 R110, R102.reuse, 0x10000, RZ ;  /* 0x00010000666e7824 */ /* 0x044fe200078e00ff */
[----:B------:R-:W-:-:S02]  /*4860*/  PRMT R102, R102, 0x7632, R102 ;  /* 0x0000763266667816 */ /* 0x000fc40000000066 */
[C---:B---3--:R-:W-:Y:S02]  /*4870*/  SHF.L.U32 R108, R103.reuse, 0x10, RZ ;  /* 0x00000010676c7819 */ /* 0x048fe400000006ff */
[----:B------:R-:W-:Y:S01]  /*4880*/  PRMT R103, R103, 0x7632, R103 ;  /* 0x0000763267677816 */ /* 0x000fe20000000067 */
[----:B------:R-:W-:Y:S02]  /*4890*/  IMAD.U32 R102, R102, 0x10000, RZ ;  /* 0x0001000066667824 */ /* 0x000fe400078e00ff */
[C---:B0-----:R-:W-:Y:S01]  /*48a0*/  IMAD.U32 R107, R33.reuse, 0x10000, RZ ;  /* 0x00010000216b7824 */ /* 0x041fe200078e00ff */
[----:B------:R-:W-:Y:S01]  /*48b0*/  PRMT R69, R33, 0x7632, R69 ;  /* 0x0000763221457816 */ /* 0x000fe20000000045 */
[C---:B------:R-:W-:Y:S01]  /*48c0*/  IMAD.U32 R33, R32.reuse, 0x10000, RZ ;  /* 0x0001000020217824 */ /* 0x040fe200078e00ff */
[----:B------:R-:W-:Y:S01]  /*48d0*/  PRMT R32, R32, 0x7632, R32 ;  /* 0x0000763220207816 */ /* 0x000fe20000000020 */
[----:B------:R-:W-:Y:S02]  /*48e0*/  FMUL.FTZ R110, R107, R110 ;  /* 0x0000006e6b6e7220 */ /* 0x000fe40000410000 */
[----:B------:R-:W-:Y:S01]  /*48f0*/  IMAD.U32 R69, R69, 0x10000, RZ ;  /* 0x0001000045457824 */ /* 0x000fe200078e00ff */
[----:B-1----:R-:W-:Y:S01]  /*4900*/  PRMT R73, R34, 0x7632, R73 ;  /* 0x0000763222497816 */ /* 0x002fe20000000049 */
[----:B------:R-:W-:Y:S01]  /*4910*/  FFMA.FTZ R33, R33, R108, R110 ;  /* 0x0000006c21217223 */ /* 0x000fe2000001006e */
[----:B------:R-:W-:-:S02]  /*4920*/  IMAD.U32 R32, R32, 0x10000, RZ ;  /* 0x0001000020207824 */ /* 0x000fc400078e00ff */
[----:B------:R-:W-:Y:S01]  /*4930*/  FMUL.FTZ R69, R69, R102 ;  /* 0x0000006645457220 */ /* 0x000fe20000410000 */
[----:B------:R-:W-:Y:S02]  /*4940*/  IMAD.U32 R34, R34, 0x10000, RZ ;  /* 0x0001000022227824 */ /* 0x000fe400078e00ff */
[----:B------:R-:W-:Y:S02]  /*4950*/  IMAD.U32 R103, R103, 0x10000, RZ ;  /* 0x0001000067677824 */ /* 0x000fe400078e00ff */
[----:B----4-:R-:W-:Y:S01]  /*4960*/  IMAD.U32 R77, R104, 0x10000, RZ ;  /* 0x00010000684d7824 */ /* 0x010fe200078e00ff */
[C---:B------:R-:W-:Y:S01]  /*4970*/  PRMT R79, R35.reuse, 0x7632, R79 ;  /* 0x00007632234f7816 */ /* 0x040fe2000000004f */
[----:B------:R-:W-:Y:S02]  /*4980*/  IMAD.U32 R108, R35, 0x10000, RZ ;  /* 0x00010000236c7824 */ /* 0x000fe400078e00ff */
[----:B------:R-:W-:Y:S01]  /*4990*/  FFMA.FTZ R103, R32, R103, R69 ;  /* 0x0000006720677223 */ /* 0x000fe20000010045 */
[----:B------:R-:W-:Y:S01]  /*49a0*/  FFMA.FTZ R77, R34, R77, R33 ;  /* 0x0000004d224d7223 */ /* 0x000fe20000010021 */
[----:B------:R-:W-:Y:S01]  /*49b0*/  PRMT R104, R104, 0x7632, R104 ;  /* 0x0000763268687816 */ /* 0x000fe20000000068 */
[----:B------:R-:W0:Y:S01]  /*49c0*/  LDS.128 R32, [R45+0x20] ;  /* 0x000020002d207984 */ /* 0x000e220000000c00 */
[----:B-----5:R-:W-:Y:S01]  /*49d0*/  PRMT R69, R95, 0x7632, R69 ;  /* 0x000076325f457816 */ /* 0x020fe20000000045 */
[----:B------:R-:W-:-:S02]  /*49e0*/  IMAD.U32 R102, R73, 0x10000, RZ ;  /* 0x0001000049667824 */ /* 0x000fc400078e00ff */
[----:B------:R-:W-:Y:S02]  /*49f0*/  IMAD.U32 R104, R104, 0x10000, RZ ;  /* 0x0001000068687824 */ /* 0x000fe400078e00ff */
[----:B------:R-:W-:Y:S02]  /*4a00*/  IMAD.U32 R95, R95, 0x10000, RZ ;  /* 0x000100005f5f7824 */ /* 0x000fe400078e00ff */
[----:B------:R-:W-:Y:S02]  /*4a10*/  IMAD.U32 R79, R79, 0x10000, RZ ;  /* 0x000100004f4f7824 */ /* 0x000fe400078e00ff */
[----:B------:R-:W-:Y:S01]  /*4a20*/  FFMA.FTZ R102, R102, R104, R103 ;  /* 0x0000006866667223 */ /* 0x000fe20000010067 */
[----:B------:R-:W-:Y:S01]  /*4a30*/  IMAD.U32 R69, R69, 0x10000, RZ ;  /* 0x0001000045457824 */ /* 0x000fe200078e00ff */
[----:B------:R-:W-:Y:S01]  /*4a40*/  PRMT R73, R36, 0x7632, R73 ;  /* 0x0000763224497816 */ /* 0x000fe20000000049 */
[----:B------:R-:W-:Y:S01]  /*4a50*/  FFMA.FTZ R77, R108, R95, R77 ;  /* 0x0000005f6c4d7223 */ /* 0x000fe2000001004d */
[----:B------:R-:W-:-:S02]  /*4a60*/  IMAD.U32 R36, R36, 0x10000, RZ ;  /* 0x0001000024247824 */ /* 0x000fc400078e00ff */
[----:B------:R-:W-:Y:S01]  /*4a70*/  FFMA.FTZ R79, R79, R69, R102 ;  /* 0x000000454f4f7223 */ /* 0x000fe20000010066 */
[C---:B------:R-:W-:Y:S01]  /*4a80*/  IMAD.U32 R95, R96.reuse, 0x10000, RZ ;  /* 0x00010000605f7824 */ /* 0x040fe200078e00ff */
[----:B------:R-:W-:Y:S01]  /*4a90*/  PRMT R69, R96, 0x7632, R69 ;  /* 0x0000763260457816 */ /* 0x000fe20000000045 */
[----:B------:R-:W-:Y:S02]  /*4aa0*/  IMAD.U32 R96, R73, 0x10000, RZ ;  /* 0x0001000049607824 */ /* 0x000fe400078e00ff */
[----:B------:R-:W-:Y:S02]  /*4ab0*/  IMAD.U32 R73, R37, 0x10000, RZ ;  /* 0x0001000025497824 */ /* 0x000fe400078e00ff */
[----:B------:R-:W-:Y:S01]  /*4ac0*/  FFMA.FTZ R36, R36, R95, R77 ;  /* 0x0000005f24247223 */ /* 0x000fe2000001004d */
[----:B------:R-:W-:Y:S01]  /*4ad0*/  IMAD.U32 R102, R97, 0x10000, RZ ;  /* 0x0001000061667824 */ /* 0x000fe200078e00ff */
[----:B------:R-:W-:Y:S01]  /*4ae0*/  PRMT R37, R37, 0x7632, R37 ;  /* 0x0000763225257816 */ /* 0x000fe20000000025 */
[----:B------:R-:W-:Y:S01]  /*4af0*/  IMAD.U32 R69, R69, 0x10000, RZ ;  /* 0x0001000045457824 */ /* 0x000fe200078e00ff */
[----:B------:R-:W-:Y:S01]  /*4b00*/  PRMT R97, R97, 0x7632, R97 ;  /* 0x0000763261617816 */ /* 0x000fe20000000061 */
[--C-:B------:R-:W-:Y:S01]  /*4b10*/  FFMA.FTZ R73, R73, R102, R36.reuse ;  /* 0x0000006649497223 */ /* 0x100fe20000010024 */
[----:B------:R-:W-:Y:S01]  /*4b20*/  PRMT R36, R98, 0x7632, R36 ;  /* 0x0000763262247816 */ /* 0x000fe20000000024 */
[----:B------:R-:W-:Y:S01]  /*4b30*/  FFMA.FTZ R69, R96, R69, R79 ;  /* 0x0000004560457223 */ /* 0x000fe2000001004f */
        /* <DEDUP_REMOVED lines=19> */
[----:B------:R-:W-:Y:S01]  /*4c70*/  FFMA.FTZ R73, R96, R88, R73 ;  /* 0x0000005860497223 */ /* 0x000fe20000010049 */
[C---:B------:R-:W-:Y:S01]  /*4c80*/  IMAD.U32 R79, R89.reuse, 0x10000, RZ ;  /* 0x00010000594f7824 */ /* 0x040fe200078e00ff */
[----:B------:R-:W-:Y:S01]  /*4c90*/  PRMT R89, R89, 0x7632, R89 ;  /* 0x0000763259597816 */ /* 0x000fe20000000059 */
[----:B------:R-:W-:Y:S01]  /*4ca0*/  FFMA.FTZ R69, R77, R69, R102 ;  /* 0x000000454d457223 */ /* 0x000fe20000010066 */
[----:B------:R-:W-:Y:S01]  /*4cb0*/  IMAD.U32 R88, R32, 0x10000, RZ ;  /* 0x0001000020587824 */ /* 0x000fe200078e00ff */
[----:B------:R-:W-:Y:S02]  /*4cc0*/  PRMT R77, R33, 0x7632, R77 ;  /* 0x00007632214d7816 */ /* 0x000fe4000000004d */
[----:B------:R-:W-:Y:S01]  /*4cd0*/  PRMT R32, R90, 0x7632, R32 ;  /* 0x000076325a207816 */ /* 0x000fe20000000020 */
        /* <DEDUP_REMOVED lines=8> */
[C---:B------:R-:W-:Y:S01]  /*4d60*/  PRMT R33, R34.reuse, 0x7632, R33 ;  /* 0x0000763222217816 */ /* 0x040fe20000000021 */
[----:B------:R-:W-:Y:S02]  /*4d70*/  IMAD.U32 R34, R34, 0x10000, RZ ;  /* 0x0001000022227824 */ /* 0x000fe400078e00ff */
[----:B------:R-:W-:Y:S01]  /*4d80*/  FFMA.FTZ R73, R96, R90, R73 ;  /* 0x0000005a60497223 */ /* 0x000fe20000010049 */
[C---:B------:R-:W-:Y:S01]  /*4d90*/  PRMT R32, R91.reuse, 0x7632, R32 ;  /* 0x000076325b207816 */ /* 0x040fe20000000020 */
[----:B------:R-:W-:-:S02]  /*4da0*/  IMAD.U32 R91, R91, 0x10000, RZ ;  /* 0x000100005b5b7824 */ /* 0x000fc400078e00ff */
[----:B------:R-:W-:Y:S02]  /*4db0*/  IMAD.U32 R88, R33, 0x10000, RZ ;  /* 0x0001000021587824 */ /* 0x000fe400078e00ff */
[----:B------:R-:W-:Y:S02]  /*4dc0*/  IMAD.U32 R32, R32, 0x10000, RZ ;  /* 0x0001000020207824 */ /* 0x000fe400078e00ff */
[--C-:B------:R-:W-:Y:S01]  /*4dd0*/  FFMA.FTZ R34, R34, R91, R73.reuse ;  /* 0x0000005b22227223 */ /* 0x100fe20000010049 */
[----:B------:R-:W-:Y:S02]  /*4de0*/  IMAD.U32 R77, R35, 0x10000, RZ ;  /* 0x00010000234d7824 */ /* 0x000fe400078e00ff */
[----:B------:R-:W-:Y:S01]  /*4df0*/  IMAD.U32 R33, R87, 0x10000, RZ ;  /* 0x0001000057217824 */ /* 0x000fe200078e00ff */
[----:B------:R-:W-:Y:S01]  /*4e00*/  PRMT R73, R35, 0x7632, R73 ;  /* 0x0000763223497816 */ /* 0x000fe20000000049 */
[----:B------:R-:W-:Y:S02]  /*4e10*/  FFMA.FTZ R88, R88, R32, R69 ;  /* 0x0000002058587223 */ /* 0x000fe40000010045 */
[----:B------:R-:W-:-:S02]  /*4e20*/  FFMA.FTZ R77, R77, R33, R34 ;  /* 0x000000214d4d7223 */ /* 0x000fc40000010022 */
[----:B------:R-:W0:Y:S01]  /*4e30*/  LDS.128 R32, [R45+0x40] ;  /* 0x000040002d207984 */ /* 0x000e220000000c00 */
[----:B------:R-:W-:Y:S02]  /*4e40*/  PRMT R87, R87, 0x7632, R87 ;  /* 0x0000763257577816 */ /* 0x000fe40000000057 */
[C---:B-1----:R-:W-:Y:S01]  /*4e50*/  PRMT R79, R36.reuse, 0x7632, R79 ;  /* 0x00007632244f7816 */ /* 0x042fe2000000004f */
[----:B------:R-:W-:Y:S02]  /*4e60*/  IMAD.U32 R73, R73, 0x10000, RZ ;  /* 0x0001000049497824 */ /* 0x000fe400078e00ff */
[----:B------:R-:W-:Y:S02]  /*4e70*/  IMAD.U32 R87, R87, 0x10000, RZ ;  /* 0x0001000057577824 */ /* 0x000fe400078e00ff */
[----:B------:R-:W-:Y:S02]  /*4e80*/  IMAD.U32 R36, R36, 0x10000, RZ ;  /* 0x0001000024247824 */ /* 0x000fe400078e00ff */
[----:B------:R-:W-:Y:S01]  /*4e90*/  IMAD.U32 R90, R79, 0x10000, RZ ;  /* 0x000100004f5a7824 */ /* 0x000fe200078e00ff */
[C---:B------:R-:W-:Y:S01]  /*4ea0*/  PRMT R69, R92.reuse, 0x7632, R69 ;  /* 0x000076325c457816 */ /* 0x040fe20000000045 */
[----:B------:R-:W-:-:S02]  /*4eb0*/  IMAD.U32 R92, R92, 0x10000, RZ ;  /* 0x000100005c5c7824 */ /* 0x000fc400078e00ff */
[----:B------:R-:W-:Y:S01]  /*4ec0*/  FFMA.FTZ R73, R73, R87, R88 ;  /* 0x0000005749497223 */ /* 0x000fe20000010058 */
[C---:B------:R-:W-:Y:S01]  /*4ed0*/  IMAD.U32 R79, R37.reuse, 0x10000, RZ ;  /* 0x00010000254f7824 */ /* 0x040fe200078e00ff */
[----:B------:R-:W-:Y:S01]  /*4ee0*/  PRMT R37, R37, 0x7632, R37 ;  /* 0x0000763225257816 */ /* 0x000fe20000000025 */
[----:B------:R-:W-:Y:S02]  /*4ef0*/  IMAD.U32 R69, R69, 0x10000, RZ ;  /* 0x0001000045457824 */ /* 0x000fe400078e00ff */
[----:B------:R-:W-:Y:S01]  /*4f00*/  FFMA.FTZ R36, R36, R92, R77 ;  /* 0x0000005c24247223 */ /* 0x000fe2000001004d */
        /* <DEDUP_REMOVED lines=15> */
[----:B------:R-:W-:Y:S01]  /*5000*/  PRMT R69, R94, 0x7632, R69 ;  /* 0x000076325e457816 */ /* 0x000fe20000000045 */
[----:B------:R-:W-:-:S02]  /*5010*/  IMAD.U32 R88, R73, 0x10000, RZ ;  /* 0x0001000049587824 */ /* 0x000fc400078e00ff */
[----:B------:R-:W-:Y:S02]  /*5020*/  IMAD.U32 R99, R99, 0x10000, RZ ;  /* 0x0001000063637824 */ /* 0x000fe400078e00ff */
[----:B------:R-:W-:Y:S02]  /*5030*/  IMAD.U32 R77, R77, 0x10000, RZ ;  /* 0x000100004d4d7824 */ /* 0x000fe400078e00ff */
[----:B------:R-:W-:Y:S02]  /*5040*/  IMAD.U32 R69, R69, 0x10000, RZ ;  /* 0x0001000045457824 */ /* 0x000fe400078e00ff */
[----:B------:R-:W-:Y:S01]  /*5050*/  FFMA.FTZ R88, R88, R99, R93 ;  /* 0x0000006358587223 */ /* 0x000fe2000001005d */
[----:B------:R-:W-:Y:S01]  /*5060*/  IMAD.U32 R94, R94, 0x10000, RZ ;  /* 0x000100005e5e7824 */ /* 0x000fe200078e00ff */
[C---:B0-----:R-:W-:Y:S02]  /*5070*/  PRMT R73, R32.reuse, 0x7632, R73 ;  /* 0x0000763220497816 */ /* 0x041fe40000000049 */
[----:B------:R-:W-:Y:S01]  /*5080*/  FFMA.FTZ R69, R77, R69, R88 ;  /* 0x000000454d457223 */ /* 0x000fe20000010058 */
[----:B------:R-:W-:-:S02]  /*5090*/  IMAD.U32 R88, R32, 0x10000, RZ ;  /* 0x0001000020587824 */ /* 0x000fc400078e00ff */
[----:B------:R-:W-:Y:S01]  /*50a0*/  FFMA.FTZ R79, R90, R94, R79 ;  /* 0x0000005e5a4f7223 */ /* 0x000fe2000001004f */
[C---:B------:R-:W-:Y:S01]  /*50b0*/  PRMT R77, R33.reuse, 0x7632, R77 ;  /* 0x00007632214d7816 */ /* 0x040fe2000000004d */
[----:B------:R-:W-:Y:S01]  /*50c0*/  IMAD.U32 R90, R33, 0x10000, RZ ;  /* 0x00010000215a7824 */ /* 0x000fe200078e00ff */
[C---:B------:R-:W-:Y:S01]  /*50d0*/  PRMT R87, R34.reuse, 0x7632, R87 ;  /* 0x0000763222577816 */ /* 0x040fe20000000057 */
[----:B------:R-:W-:Y:S02]  /*50e0*/  IMAD.U32 R92, R34, 0x10000, RZ ;  /* 0x00010000225c7824 */ /* 0x000fe400078e00ff */
[----:B------:R-:W-:Y:S01]  /*50f0*/  IMAD.U32 R34, R73, 0x10000, RZ ;  /* 0x0001000049227824 */ /* 0x000fe200078e00ff */
[----:B------:R-:W-:Y:S02]  /*5100*/  PRMT R32, R100, 0x7632, R32 ;  /* 0x0000763264207816 */ /* 0x000fe40000000020 */
[----:B------:R-:W-:-:S03]  /*5110*/  PRMT R33, R101, 0x7632, R33 ;  /* 0x0000763265217816 */ /* 0x000fc60000000021 */
[----:B------:R-:W-:Y:S02]  /*5120*/  IMAD.U32 R32, R32, 0x10000, RZ ;  /* 0x0001000020207824 */ /* 0x000fe400078e00ff */
[----:B------:R-:W-:Y:S02]  /*5130*/  IMAD.U32 R77, R77, 0x10000, RZ ;  /* 0x000100004d4d7824 */ /* 0x000fe400078e00ff */
[----:B------:R-:W-:Y:S02]  /*5140*/  IMAD.U32 R33, R33, 0x10000, RZ ;  /* 0x0001000021217824 */ /* 0x000fe400078e00ff */
[----:B------:R-:W-:Y:S01]  /*5150*/  FFMA.FTZ R34, R34, R32, R69 ;  /* 0x0000002022227223 */ /* 0x000fe20000010045 */
[----:B------:R-:W-:Y:S02]  /*5160*/  PRMT R89, R35, 0x7632, R89 ;  /* 0x0000763223597816 */ /* 0x000fe40000000059 */
[----:B------:R-:W-:Y:S01]  /*5170*/  PRMT R32, R105, 0x7632, R32 ;  /* 0x0000763269207816 */ /* 0x000fe20000000020 */
[----:B------:R-:W-:Y:S01]  /*5180*/  FFMA.FTZ R34, R77, R33, R34 ;  /* 0x000000214d227223 */ /* 0x000fe20000010022 */
[----:B------:R-:W-:Y:S01]  /*5190*/  IMAD.U32 R87, R87, 0x10000, RZ ;  /* 0x0001000057577824 */ /* 0x000fe200078e00ff */
[----:B------:R-:W-:-:S02]  /*51a0*/  PRMT R33, R106, 0x7632, R33 ;  /* 0x000076326a217816 */ /* 0x000fc40000000021 */
[----:B------:R-:W-:Y:S02]  /*51b0*/  IMAD.U32 R32, R32, 0x10000, RZ ;  /* 0x0001000020207824 */ /* 0x000fe400078e00ff */
[----:B------:R-:W-:Y:S02]  /*51c0*/  IMAD.U32 R100, R100, 0x10000, RZ ;  /* 0x0001000064647824 */ /* 0x000fe400078e00ff */
[----:B------:R-:W-:Y:S02]  /*51d0*/  IMAD.U32 R89, R89, 0x10000, RZ ;  /* 0x0001000059597824 */ /* 0x000fe400078e00ff */
[----:B------:R-:W-:Y:S01]  /*51e0*/  FFMA.FTZ R32, R87, R32, R34 ;  /* 0x0000002057207223 */ /* 0x000fe20000010022 */
[----:B------:R-:W-:Y:S02]  /*51f0*/  IMAD.U32 R33, R33, 0x10000, RZ ;  /* 0x0001000021217824 */ /* 0x000fe400078e00ff */
[----:B------:R-:W-:Y:S01]  /*5200*/  FFMA.FTZ R79, R88, R100, R79 ;  /* 0x00000064584f7223 */ /* 0x000fe2000001004f */
[----:B------:R-:W-:-:S02]  /*5210*/  IMAD.U32 R101, R101, 0x10000, RZ ;  /* 0x0001000065657824 */ /* 0x000fc400078e00ff */
[--C-:B------:R-:W-:Y:S01]  /*5220*/  FFMA.FTZ R89, R89, R33, R32.reuse ;  /* 0x0000002159597223 */ /* 0x100fe20000010020 */
[----:B-1----:R-:W-:Y:S01]  /*5230*/  PRMT R33, R36, 0x7632, R33 ;  /* 0x0000763224217816 */ /* 0x002fe20000000021 */
[----:B------:R-:W-:Y:S01]  /*5240*/  FFMA.FTZ R79, R90, R101, R79 ;  /* 0x000000655a4f7223 */ /* 0x000fe2000001004f */
[----:B------:R-:W-:Y:S02]  /*5250*/  IMAD.U32 R105, R105, 0x10000, RZ ;  /* 0x0001000069697824 */ /* 0x000fe400078e00ff */
[----:B------:R-:W-:Y:S01]  /*5260*/  IMAD.U32 R94, R35, 0x10000, RZ ;  /* 0x00010000235e7824 */ /* 0x000fe200078e00ff */
[----:B------:R-:W-:Y:S01]  /*5270*/  PRMT R35, R37, 0x7632, R35 ;  /* 0x0000763225237816 */ /* 0x000fe20000000023 */
[----:B------:R-:W-:Y:S01]  /*5280*/  FFMA.FTZ R79, R92, R105, R79 ;  /* 0x000000695c4f7223 */ /* 0x000fe2000001004f */
[----:B------:R-:W-:Y:S01]  /*5290*/  IMAD.U32 R106, R106, 0x10000, RZ ;  /* 0x000100006a6a7824 */ /* 0x000fe200078e00ff */
[----:B------:R-:W-:Y:S01]  /*52a0*/  PRMT R32, R68, 0x7632, R32 ;  /* 0x0000763244207816 */ /* 0x000fe20000000020 */
[----:B------:R-:W-:-:S02]  /*52b0*/  IMAD.U32 R34, R33, 0x10000, RZ ;  /* 0x0001000021227824 */ /* 0x000fc400078e00ff */
[----:B------:R-:W-:Y:S01]  /*52c0*/  FFMA.FTZ R79, R94, R106, R79 ;  /* 0x0000006a5e4f7223 */ /* 0x000fe2000001004f */
[----:B------:R-:W-:Y:S02]  /*52d0*/  IMAD.U32 R36, R36, 0x10000, RZ ;  /* 0x0001000024247824 */ /* 0x000fe400078e00ff */
[----:B------:R-:W-:Y:S01]  /*52e0*/  IMAD.U32 R32, R32, 0x10000, RZ ;  /* 0x0001000020207824 */ /* 0x000fe200078e00ff */
[----:B------:R-:W-:Y:S01]  /*52f0*/  PRMT R33, R72, 0x7632, R33 ;  /* 0x0000763248217816 */ /* 0x000fe20000000021 */
[----:B------:R-:W-:Y:S02]  /*5300*/  IMAD.U32 R68, R68, 0x10000, RZ ;  /* 0x0001000044447824 */ /* 0x000fe400078e00ff */
        /* <DEDUP_REMOVED lines=10> */
[----:B------:R-:W-:Y:S01]  /*53b0*/  PRMT R38, R39, 0x7632, R38 ;  /* 0x0000763227267816 */ /* 0x000fe20000000026 */
[----:B------:R-:W-:Y:S01]  /*53c0*/  FFMA.FTZ R36, R37, R72, R36 ;  /* 0x0000004825247223 */ /* 0x000fe20000010024 */
[----:B------:R-:W-:-:S02]  /*53d0*/  IMAD.U32 R76, R76, 0x10000, RZ ;  /* 0x000100004c4c7824 */ /* 0x000fc400078e00ff */
        /* <DEDUP_REMOVED lines=18> */
.L_x_20744:
[----:B------:R-:W-:Y:S05]  /*5500*/  @P0 BRA.U `(.L_x_20693) ;  /* 0x0000000100380947 */ /* 0x000fea0003800000 */
[----:B-1----:R-:W-:Y:S01]  /*5510*/  FADD.FTZ R35, R32, R35 ;  /* 0x0000002320237221 */ /* 0x002fe20000010000 */
[----:B0-----:R-:W-:-:S03]  /*5520*/  I2FP.F32.S32 R32, R86 ;  /* 0x0000005600207245 */ /* 0x001fc60000201400 */
        /* <DEDUP_REMOVED lines=9> */
.L_x_20691:
[----:B------:R-:W-:-:S13]  /*55c0*/  ISETP.NE.AND P0, PT, R3, RZ, PT ;  /* 0x000000ff0300720c */ /* 0x000fda0003f05270 */
[----:B------:R-:W-:-:S05]  /*55d0*/  @!P0 IMAD.MOV.U32 R33, RZ, RZ, -0x800001 ;  /* 0xff7fffffff218424 */ /* 0x000fca00078e00ff */
[----:B------:R3:W-:Y:S02]  /*55e0*/  @!P0 STS [R84], R33 ;  /* 0x0000002154008388 */ /* 0x0007e40000000800 */
.L_x_20693:
[----:B------:R-:W-:Y:S05]  /*55f0*/  BSYNC B1 ;  /* 0x0000000000017941 */ /* 0x000fea0003800000 */
.L_x_20690:
[----:B------:R-:W-:Y:S01]  /*5600*/  VIADD R80, R80, 0x4 ;  /* 0x0000000450507836 */ /* 0x000fe20000000000 */
[----:B------:R-:W-:Y:S01]  /*5610*/  IADD3 R82, P1, R82, 0x10, RZ ;  /* 0x0000001052527810 */ /* 0x000fe20007f3e0ff */
[----:B--23--:R-:W-:Y:S02]  /*5620*/  VIADD R84, R84, 0x80 ;  /* 0x0000008054547836 */ /* 0x00cfe40000000000 */
[----:B------:R-:W-:Y:S01]  /*5630*/  VIADD R83, R83, 0x20 ;  /* 0x0000002053537836 */ /* 0x000fe20000000000 */
[----:B------:R-:W-:Y:S01]  /*5640*/  ISETP.GE.AND P0, PT, R80, R7, PT ;  /* 0x000000075000720c */ /* 0x000fe20003f06270 */
[----:B------:R-:W-:Y:S02]  /*5650*/  VIADD R86, R86, 0x20 ;  /* 0x0000002056567836 */ /* 0x000fe40000000000 */
[----:B------:R-:W-:Y:S02]  /*5660*/  VIADD R81, R81, 0x20 ;  /* 0x0000002051517836 */ /* 0x000fe40000000000 */
[----:B------:R-:W-:-:S08]  /*5670*/  IMAD.X R85, RZ, RZ, R85, P1 ;  /* 0x000000ffff557224 */ /* 0x000fd000008e0655 */
[----:B------:R-:W-:Y:S05]  /*5680*/  @!P0 BRA `(.L_x_20694) ;  /* 0xffffffe000f08947 */ /* 0x000fea000383ffff */
.L_x_20683:
[----:B------:R-:W-:Y:S05]  /*5690*/  BSYNC B0 ;  /* 0x0000000000007941 */ /* 0x000fea0003800000 */
.L_x_20682:
        /* <DEDUP_REMOVED lines=12> */
[----:B------:R2:W3:Y:S02]  /*5760*/  SHFL.BFLY PT, R11, R12, 0x4, 0x1f ;  /* 0x0c801f000c0b7f89 */ /* 0x0004e400000e0000 */
.L_x_20749:
        /* <DEDUP_REMOVED lines=16> */
[----:B---3--:R-:W3:Y:S01]  /*5870*/  @!P0 S2R R8, SR_CgaCtaId ;  /* 0x0000000000088919 */ /* 0x008ee20000008800 */
[----:B------:R-:W-:Y:S02]  /*5880*/  @!P0 MOV R3, 0x400 ;  /* 0x0000040000038802 */ /* 0x000fe40000000f00 */
[----:B------:R-:W-:-:S03]  /*5890*/  LOP3.LUT R15, R15, 0xfffffff8, RZ, 0xc0, !PT ;  /* 0xfffffff80f0f7812 */ /* 0x000fc600078ec0ff */
        /* <DEDUP_REMOVED lines=9> */
[----:B------:R-:W-:-:S04]  /*5930*/  VIMNMX R8, R0, R15, PT ;  /* 0x0000000f00087248 */ /* 0x000fc80003fe0100 */
[----:B------:R-:W-:Y:S01]  /*5940*/  ISETP.GE.AND P1, PT, R9, R8, PT ;  /* 0x000000080900720c */ /* 0x000fe20003f26270 */
[----:B------:R-:W2:-:S12]  /*5950*/  SHFL.IDX PT, R3, R3, RZ, 0x1f ;  /* 0x00001fff03037589 */ /* 0x000e9800000e0000 */
        /* <DEDUP_REMOVED lines=17> */
.L_x_20700:
        /* <DEDUP_REMOVED lines=11> */
.L_x_20699:
[----:B------:R-:W-:Y:S05]  /*5b20*/  BSYNC B1 ;  /* 0x0000000000017941 */ /* 0x000fea0003800000 */
.L_x_20698:
        /* <DEDUP_REMOVED lines=14> */
.L_x_20703:
[----:B------:R-:W2:Y:S01]  /*5c10*/  LDS R14, [R11+-0x400] ;  /* 0xfffc00000b0e7984 */ /* 0x000ea20000000800 */
[----:B------:R-:W-:-:S03]  /*5c20*/  VIADD R13, R13, 0x800 ;  /* 0x000008000d0d7836 */ /* 0x000fc60000000000 */
[----:B------:R-:W3:Y:S02]  /*5c30*/  LDS R16, [R11+-0x200] ;  /* 0xfffe00000b107984 */ /* 0x000ee40000000800 */
[----:B------:R-:W-:Y:S02]  /*5c40*/  ISETP.GE.AND P2, PT, R13, R46, PT ;  /* 0x0000002e0d00720c */ /* 0x000fe40003f46270 */
[----:B------:R-:W4:Y:S04]  /*5c50*/  LDS R18, [R11] ;  /* 0x000000000b127984 */ /* 0x000f280000000800 */
[----:B------:R-:W5:Y:S04]  /*5c60*/  LDS R20, [R11+0x200] ;  /* 0x000200000b147984 */ /* 0x000f680000000800 */
[----:B------:R-:W1:Y:S04]  /*5c70*/  LDS R22, [R11+0x400] ;  /* 0x000400000b167984 */ /* 0x000e680000000800 */
[----:B------:R-:W1:Y:S04]  /*5c80*/  LDS R24, [R11+0x600] ;  /* 0x000600000b187984 */ /* 0x000e680000000800 */
[----:B------:R-:W1:Y:S04]  /*5c90*/  LDS R26, [R11+0x800] ;  /* 0x000800000b1a7984 */ /* 0x000e680000000800 */
[----:B------:R-:W1:Y:S04]  /*5ca0*/  LDS R28, [R11+0xa00] ;  /* 0x000a00000b1c7984 */ /* 0x000e680000000800 */
[----:B------:R-:W1:Y:S04]  /*5cb0*/  LDS R30, [R11+0xc00] ;  /* 0x000c00000b1e7984 */ /* 0x000e680000000800 */
[----:B0-----:R-:W0:Y:S01]  /*5cc0*/  LDS R32, [R11+0xe00] ;  /* 0x000e00000b207984 */ /* 0x001e220000000800 */
        /* <DEDUP_REMOVED lines=8> */
[----:B------:R-:W0:Y:S01]  /*5d50*/  MUFU.EX2 R14, R14 ;  /* 0x0000000e000e7308 */ /* 0x000e220000000800 */
[----:B------:R-:W-:Y:S01]  /*5d60*/  FMUL.FTZ R18, R18, 1.4426950216293334961 ;  /* 0x3fb8aa3b12127820 */ /* 0x000fe20000410000 */
[C---:B-----5:R-:W-:Y:S01]  /*5d70*/  FADD.FTZ R20, -R3.reuse, R20 ;  /* 0x0000001403147221 */ /* 0x060fe20000010100 */
[----:B------:R-:W5:Y:S01]  /*5d80*/  LDS R40, [R11+0x1600] ;  /* 0x001600000b287984 */ /* 0x000f620000000800 */
[----:B-1----:R-:W-:-:S02]  /*5d90*/  FADD.FTZ R22, -R3, R22 ;  /* 0x0000001603167221 */ /* 0x002fc40000010100 */
        /* <DEDUP_REMOVED lines=9> */
[----:B0-----:R-:W-:Y:S01]  /*5e30*/  FADD.FTZ R12, R14, R12 ;  /* 0x0000000c0e0c7221 */ /* 0x001fe20000010000 */
        /* <DEDUP_REMOVED lines=10> */
[C---:B------:R-:W-:Y:S02]  /*5ee0*/  FADD.FTZ R34, -R3.reuse, R34 ;  /* 0x0000002203227221 */ /* 0x040fe40000010100 */
[----:B------:R-:W-:Y:S01]  /*5ef0*/  FMUL.FTZ R32, R32, 1.4426950216293334961 ;  /* 0x3fb8aa3b20207820 */ /* 0x000fe20000410000 */
[----:B------:R-:W2:Y:S01]  /*5f00*/  MUFU.EX2 R22, R22 ;  /* 0x0000001600167308 */ /* 0x000ea20000000800 */
[----:B---3--:R-:W-:Y:S01]  /*5f10*/  FADD.FTZ R12, R12, R18 ;  /* 0x000000120c0c7221 */ /* 0x008fe20000010000 */
[----:B------:R-:W-:Y:S01]  /*5f20*/  FMUL.FTZ R34, R34, 1.4426950216293334961 ;  /* 0x3fb8aa3b22227820 */ /* 0x000fe20000410000 */
[C---:B------:R-:W-:Y:S01]  /*5f30*/  FADD.FTZ R36, -R3.reuse, R36 ;  /* 0x0000002403247221 */ /* 0x040fe20000010100 */
[----:B------:R-:W-:Y:S03]  /*5f40*/  STS [R11], R18 ;  /* 0x000000120b007388 */ /* 0x000fe60000000800 */
[----:B------:R-:W-:Y:S01]  /*5f50*/  FMUL.FTZ R36, R36, 1.4426950216293334961 ;  /* 0x3fb8aa3b24247820 */ /* 0x000fe20000410000 */
[----:B------:R-:W3:Y:S01]  /*5f60*/  MUFU.EX2 R24, R24 ;  /* 0x0000001800187308 */ /* 0x000ee20000000800 */
[----:B0-----:R-:W-:Y:S01]  /*5f70*/  FADD.FTZ R12, R12, R20 ;  /* 0x000000140c0c7221 */ /* 0x001fe20000010000 */
[C---:B----4-:R-:W-:Y:S01]  /*5f80*/  FADD.FTZ R38, -R3.reuse, R38 ;  /* 0x0000002603267221 */ /* 0x050fe20000010100 */
[C---:B-----5:R-:W-:Y:S01]  /*5f90*/  FADD.FTZ R40, -R3.reuse, R40 ;  /* 0x0000002803287221 */ /* 0x060fe20000010100 */
        /* <DEDUP_REMOVED lines=43> */
.L_x_20702:
[----:B------:R-:W-:Y:S05]  /*6250*/  BSYNC B1 ;  /* 0x0000000000017941 */ /* 0x000fea0003800000 */
.L_x_20701:
        /* <DEDUP_REMOVED lines=10> */
[----:B------:R-:W0:Y:S04]  /*6300*/  LDS R22, [R11+0x400] ;  /* 0x000400000b167984 */ /* 0x000e280000000800 */
        /* <DEDUP_REMOVED lines=44> */
.L_x_20705:
[----:B------:R-:W-:Y:S05]  /*65d0*/  BSYNC B1 ;  /* 0x0000000000017941 */ /* 0x000fea0003800000 */
.L_x_20704:
        /* <DEDUP_REMOVED lines=26> */
.L_x_20697:
[----:B------:R-:W-:Y:S05]  /*6780*/  BSYNC B0 ;  /* 0x0000000000007941 */ /* 0x000fea0003800000 */
.L_x_20696:
[----:B--2---:R-:W2:Y:S01]  /*6790*/  SHFL.BFLY PT, R3, R12, 0x10, 0x1f ;  /* 0x0e001f000c037f89 */ /* 0x004ea200000e0000 */
[----:B------:R-:W-:Y:S01]  /*67a0*/  LOP3.LUT P0, R15, R9, 0x1f, RZ, 0xc0, !PT ;  /* 0x0000001f090f7812 */ /* 0x000fe2000780c0ff */
[----:B------:R-:W-:Y:S03]  /*67b0*/  BSSY B0, `(.L_x_20706) ;  /* 0x00000ab000007945 */ /* 0x000fe60003800000 */
[----:B------:R-:W-:-:S09]  /*67c0*/  ISETP.GT.U32.AND P2, PT, R15, 0x3, PT ;  /* 0x000000030f00780c */ /* 0x000fd20003f44070 */
[----:B------:R-:W3:Y:S04]  /*67d0*/  @!P0 S2R R17, SR_CgaCtaId ;  /* 0x0000000000118919 */ /* 0x000ee80000008800 */
[----:B------:R-:W4:Y:S01]  /*67e0*/  @!P2 S2R R19, SR_CgaCtaId ;  /* 0x000000000013a919 */ /* 0x000f220000008800 */
[----:B--2---:R-:W-:-:S05]  /*67f0*/  FADD.FTZ R3, R3, R12 ;  /* 0x0000000c03037221 */ /* 0x004fca0000010000 */
[----:B------:R-:W2:Y:S02]  /*6800*/  SHFL.BFLY PT, R14, R3, 0x8, 0x1f ;  /* 0x0d001f00030e7f89 */ /* 0x000ea400000e0000 */
[----:B--2---:R-:W-:Y:S01]  /*6810*/  FADD.FTZ R14, R3, R14 ;  /* 0x0000000e030e7221 */ /* 0x004fe20000010000 */
[----:B------:R-:W-:-:S04]  /*6820*/  @!P0 MOV R3, 0x400 ;  /* 0x0000040000038802 */ /* 0x000fc80000000f00 */
[----:B------:R-:W2:Y:S01]  /*6830*/  SHFL.BFLY PT, R11, R14, 0x4, 0x1f ;  /* 0x0c801f000e0b7f89 */ /* 0x000ea200000e0000 */
[----:B------:R-:W-:Y:S01]  /*6840*/  @!P0 VIADD R12, R3, 0x180 ;  /* 0x00000180030c8836 */ /* 0x000fe20000000000 */
[----:B------:R-:W-:-:S04]  /*6850*/  @!P0 SHF.R.U32.HI R3, RZ, 0x3, R9 ;  /* 0x00000003ff038819 */ /* 0x000fc80000011609 */
[----:B---3--:R-:W-:Y:S02]  /*6860*/  @!P0 LEA R12, R17, R12, 0x18 ;  /* 0x0000000c110c8211 */ /* 0x008fe400078ec0ff */
[----:B------:R-:W-:-:S05]  /*6870*/  @!P0 LOP3.LUT R3, R3, 0x1ffffffc, RZ, 0xc0, !PT ;  /* 0x1ffffffc03038812 */ /* 0x000fca00078ec0ff */
[----:B------:R-:W-:Y:S02]  /*6880*/  @!P0 IMAD.IADD R12, R3, 0x1, R12 ;  /* 0x00000001030c8824 */ /* 0x000fe400078e020c */
[----:B--2---:R-:W-:Y:S01]  /*6890*/  FADD.FTZ R11, R14, R11 ;  /* 0x0000000b0e0b7221 */ /* 0x004fe20000010000 */
[----:B------:R-:W-:-:S04]  /*68a0*/  @!P2 MOV R14, 0x400 ;  /* 0x00000400000ea802 */ /* 0x000fc80000000f00 */
[----:B------:R-:W2:Y:S01]  /*68b0*/  SHFL.BFLY PT, R16, R11, 0x2, 0x1f ;  /* 0x0c401f000b107f89 */ /* 0x000ea200000e0000 */
[----:B------:R-:W-:-:S05]  /*68c0*/  @!P2 VIADD R14, R14, 0x180 ;  /* 0x000001800e0ea836 */ /* 0x000fca0000000000 */
[----:B----4-:R-:W-:-:S05]  /*68d0*/  @!P2 LEA R14, R19, R14, 0x18 ;  /* 0x0000000e130ea211 */ /* 0x010fca00078ec0ff */
[----:B------:R-:W-:Y:S02]  /*68e0*/  @!P2 IMAD R15, R15, 0x4, R14 ;  /* 0x000000040f0fa824 */ /* 0x000fe400078e020e */
        /* <DEDUP_REMOVED lines=29> */
.L_x_20710:
        /* <DEDUP_REMOVED lines=8> */
.L_x_20709:
[----:B------:R-:W-:Y:S05]  /*6b40*/  BSYNC B1 ;  /* 0x0000000000017941 */ /* 0x000fea0003800000 */
.L_x_20708:
        /* <DEDUP_REMOVED lines=14> */
.L_x_20713:
        /* <DEDUP_REMOVED lines=13> */
[----:B--2---:R-:W-:-:S03]  /*6d00*/  FMUL.FTZ R12, R36, R12 ;  /* 0x0000000c240c7220 */ /* 0x004fc60000410000 */
[----:B------:R-:W2:Y:S01]  /*6d10*/  LDS R31, [R3+0x1200] ;  /* 0x00120000031f7984 */ /* 0x000ea20000000800 */
[----:B---3--:R-:W-:-:S03]  /*6d20*/  FMUL.FTZ R14, R36, R13 ;  /* 0x0000000d240e7220 */ /* 0x008fc60000410000 */
[----:B0-----:R-:W0:Y:S01]  /*6d30*/  LDS R32, [R3+0x1400] ;  /* 0x0014000003207984 */ /* 0x001e220000000800 */
        /* <DEDUP_REMOVED lines=35> */
.L_x_20712:
[----:B------:R-:W-:Y:S05]  /*6f70*/  BSYNC B1 ;  /* 0x0000000000017941 */ /* 0x000fea0003800000 */
.L_x_20711:
        /* <DEDUP_REMOVED lines=31> */
.L_x_20715:
[----:B------:R-:W-:Y:S05]  /*7170*/  BSYNC B1 ;  /* 0x0000000000017941 */ /* 0x000fea0003800000 */
.L_x_20714:
        /* <DEDUP_REMOVED lines=14> */
.L_x_20707:
[----:B------:R-:W-:Y:S05]  /*7260*/  BSYNC B0 ;  /* 0x0000000000007941 */ /* 0x000fea0003800000 */
.L_x_20706:
[----:B---3--:R-:W-:Y:S01]  /*7270*/  SHF.R.S32.HI R8, RZ, 0x1f, R9 ;  /* 0x0000001fff087819 */ /* 0x008fe20000011409 */
[----:B------:R-:W-:Y:S01]  /*7280*/  BAR.SYNC.DEFER_BLOCKING 0x0 ;  /* 0x0000000000007b1d */ /* 0x000fe20000010000 */
[----:B------:R-:W-:Y:S01]  /*7290*/  IMAD.MOV.U32 R25, RZ, RZ, RZ ;  /* 0x000000ffff197224 */ /* 0x000fe200078e00ff */
[----:B------:R-:W-:Y:S02]  /*72a0*/  CS2R R20, SRZ ;  /* 0x0000000000147805 */ /* 0x000fe4000001ff00 */
[----:B------:R-:W-:Y:S01]  /*72b0*/  LEA.HI R8, R8, R9, RZ, 0x5 ;  /* 0x0000000908087211 */ /* 0x000fe200078f28ff */
[----:B------:R-:W-:Y:S01]  /*72c0*/  IMAD.MOV.U32 R11, RZ, RZ, RZ ;  /* 0x000000ffff0b7224 */ /* 0x000fe200078e00ff */
[----:B------:R-:W-:Y:S01]  /*72d0*/  CS2R R22, SRZ ;  /* 0x0000000000167805 */ /* 0x000fe2000001ff00 */
[----:B------:R-:W-:Y:S01]  /*72e0*/  ULDC UR8, c[0x0][0x25c] ;  /* 0x0000970000087ab9 */ /* 0x000fe20000000800 */
[----:B------:R-:W-:Y:S01]  /*72f0*/  SHF.R.S32.HI R8, RZ, 0x5, R8 ;  /* 0x00000005ff087819 */ /* 0x000fe20000011408 */
[----:B------:R-:W-:Y:S03]  /*7300*/  BSSY B1, `(.L_x_20716) ;  /* 0x0000205000017945 */ /* 0x000fe60003800000 */
[----:B------:R-:W-:-:S13]  /*7310*/  ISETP.GE.AND P0, PT, R8, R7, PT ;  /* 0x000000070800720c */ /* 0x000fda0003f06270 */
[----:B------:R-:W-:Y:S05]  /*7320*/  @P0 BRA `(.L_x_20717) ;  /* 0x0000002000080947 */ /* 0x000fea0003800000 */
[----:B------:R-:W3:Y:S01]  /*7330*/  I2F.RP R13, R4 ;  /* 0x00000004000d7306 */ /* 0x000ee20000209400 */
[----:B------:R-:W4:Y:S01]  /*7340*/  S2UR UR4, SR_CTAID.Y ;  /* 0x00000000000479c3 */ /* 0x000f220000002600 */
[----:B------:R-:W-:Y:S01]  /*7350*/  ULDC.64 UR6, c[0x0][0x238] ;  /* 0x00008e0000067ab9 */ /* 0x000fe20000000a00 */
[----:B------:R-:W-:Y:S01]  /*7360*/  IMAD.SHL.U32 R28, R5, 0x8, RZ ;  /* 0x00000008051c7824 */ /* 0x000fe200078e00ff */
[----:B------:R-:W-:Y:S01]  /*7370*/  IADD3 R30, -R7, 0x1, RZ ;  /* 0x00000001071e7810 */ /* 0x000fe20007ffe1ff */
[----:B------:R-:W-:Y:S02]  /*7380*/  IMAD.SHL.U32 R29, R8, 0x8, RZ ;  /* 0x00000008081d7824 */ /* 0x000fe400078e00ff */
[----:B------:R-:W-:Y:S01]  /*7390*/  IMAD.MOV.U32 R25, RZ, RZ, RZ ;  /* 0x000000ffff197224 */ /* 0x000fe200078e00ff */
[----:B------:R-:W-:Y:S01]  /*73a0*/  IADD3 R34, R28, 0x400, RZ ;  /* 0x000004001c227810 */ /* 0x000fe20007ffe0ff */
[----:B--2---:R-:W4:Y:S01]  /*73b0*/  LDC R3, c[0x0][0x248] ;  /* 0x00009200ff037b82 */ /* 0x004f220000000800 */
[----:B------:R-:W-:-:S02]  /*73c0*/  IMAD.MOV.U32 R31, RZ, RZ, R8 ;  /* 0x000000ffff1f7224 */ /* 0x000fc400078e0008 */
[C---:B------:R-:W-:Y:S02]  /*73d0*/  VIADD R37, R28.reuse, 0x100 ;  /* 0x000001001c257836 */ /* 0x040fe40000000000 */
[C---:B------:R-:W-:Y:S01]  /*73e0*/  VIADD R36, R28.reuse, 0x200 ;  /* 0x000002001c247836 */ /* 0x040fe20000000000 */
[----:B---3--:R-:W2:Y:S01]  /*73f0*/  MUFU.RCP R13, R13 ;  /* 0x0000000d000d7308 */ /* 0x008ea20000001000 */
[C---:B-1----:R-:W-:Y:S01]  /*7400*/  VIADD R35, R28.reuse, 0x300 ;  /* 0x000003001c237836 */ /* 0x042fe20000000000 */
[----:B------:R-:W1:Y:S01]  /*7410*/  S2UR UR5, SR_CgaCtaId ;  /* 0x00000000000579c3 */ /* 0x000e620000008800 */
[----:B------:R-:W-:-:S07]  /*7420*/  VIADD R33, R28, 0x500 ;  /* 0x000005001c217836 */ /* 0x000fce0000000000 */
[----:B0-----:R-:W0:Y:S01]  /*7430*/  LDC R32, c[0x0][0x25c] ;  /* 0x00009700ff207b82 */ /* 0x001e220000000800 */
[----:B--2---:R-:W-:Y:S02]  /*7440*/  VIADD R26, R13, 0xffffffe ;  /* 0x0ffffffe0d1a7836 */ /* 0x004fe40000000000 */
[----:B----4-:R-:W-:Y:S01]  /*7450*/  IMAD R12, R3, UR4, RZ ;  /* 0x00000004030c7c24 */ /* 0x010fe2000f8e02ff */
[----:B------:R-:W-:Y:S01]  /*7460*/  SHF.R.S32.HI R3, RZ, 0x1f, R8 ;  /* 0x0000001fff037819 */ /* 0x000fe20000011408 */
[----:B------:R2:W3:Y:S01]  /*7470*/  F2I.FTZ.U32.TRUNC.NTZ R27, R26 ;  /* 0x0000001a001b7305 */ /* 0x0004e2000021f000 */
[----:B------:R-:W-:Y:S02]  /*7480*/  UMOV UR4, 0x400 ;  /* 0x0000040000047882 */ /* 0x000fe40000000000 */
[----:B------:R-:W-:Y:S01]  /*7490*/  IADD3 R14, P0, R8, R12, RZ ;  /* 0x0000000c080e7210 */ /* 0x000fe20007f1e0ff */
[----:B------:R-:W-:-:S03]  /*74a0*/  UIADD3 UR4, UR4, 0x1a0, URZ ;  /* 0x000001a004047890 */ /* 0x000fc6000fffe03f */
[----:B------:R-:W-:Y:S01]  /*74b0*/  LEA.HI.X.SX32 R3, R12, R3, 0x1, P0 ;  /* 0x000000030c037211 */ /* 0x000fe200000f0eff */
[----:B-1----:R-:W-:Y:S01]  /*74c0*/  ULEA UR4, UR5, UR4, 0x18 ;  /* 0x0000000405047291 */ /* 0x002fe2000f8ec03f */
[----:B--2---:R-:W-:Y:S01]  /*74d0*/  IMAD.MOV.U32 R26, RZ, RZ, RZ ;  /* 0x000000ffff1a7224 */ /* 0x004fe200078e00ff */
[----:B------:R-:W-:Y:S01]  /*74e0*/  LEA R24, P0, R14, UR6, 0x2 ;  /* 0x000000060e187c11 */ /* 0x000fe2000f8010ff */
[----:B------:R-:W-:Y:S02]  /*74f0*/  ULDC UR6, c[0x0][0x27c] ;  /* 0x00009f0000067ab9 */ /* 0x000fe40000000800 */
[----:B------:R-:W-:Y:S01]  /*7500*/  VIADD R6, R6, -UR6 ;  /* 0x8000000606067c36 */ /* 0x000fe20008000000 */
[----:B------:R-:W-:Y:S01]  /*7510*/  LEA R38, R8, UR4, 0x5 ;  /* 0x0000000408267c11 */ /* 0x000fe2000f8e28ff */
[----:B---3--:R-:W-:Y:S01]  /*7520*/  IMAD.MOV R15, RZ, RZ, -R27 ;  /* 0x000000ffff0f7224 */ /* 0x008fe200078e0a1b */
[----:B0-----:R-:W-:-:S03]  /*7530*/  SHF.R.S32.HI R32, RZ, 0x1f, R32 ;  /* 0x0000001fff207819 */ /* 0x001fc60000011420 */
[----:B------:R-:W-:Y:S02]  /*7540*/  IMAD R13, R15, R4, RZ ;  /* 0x000000040f0d7224 */ /* 0x000fe400078e02ff */
[----:B------:R-:W-:Y:S02]  /*7550*/  VIADD R38, R38, 0x10 ;  /* 0x0000001026267836 */ /* 0x000fe40000000000 */
[----:B------:R-:W-:Y:S01]  /*7560*/  IMAD.HI.U32 R26, R27, R13, R26 ;  /* 0x0000000d1b1a7227 */ /* 0x000fe200078e001a */
[----:B------:R-:W-:Y:S01]  /*7570*/  LEA.HI.X R27, R14, UR7, R3, 0x2, P0 ;  /* 0x000000070e1b7c11 */ /* 0x000fe200080f1403 */
[----:B------:R-:W-:Y:S02]  /*7580*/  ULDC UR7, c[0x0][0x260] ;  /* 0x0000980000077ab9 */ /* 0x000fe40000000800 */
[----:B------:R-:W-:-:S05]  /*7590*/  IMAD R2, R2, UR7, RZ ;  /* 0x0000000702027c24 */ /* 0x000fca000f8e02ff */
[----:B------:R-:W-:-:S07]  /*75a0*/  SHF.R.S32.HI R3, RZ, 0x1f, R2 ;  /* 0x0000001fff037819 */ /* 0x000fce0000011402 */
.L_x_20732:
[----:B------:R-:W0:Y:S01]  /*75b0*/  LDC R39, c[0x0][0x280] ;  /* 0x0000a000ff277b82 */ /* 0x000e220000000800 */
        /* <DEDUP_REMOVED lines=62> */
[-C--:B------:R-:W-:Y:S02]  /*79a0*/  LEA.HI.X.SX32 R46, R36, R61.reuse, 0x1, P6 ;  /* 0x0000003d242e7211 */ /* 0x080fe400030f0eff */
[----:B------:R-:W-:Y:S02]  /*79b0*/  LEA R66, P6, R39, R12, 0x1 ;  /* 0x0000000c27427211 */ /* 0x000fe400078c08ff */
[----:B------:R-:W-:Y:S02]  /*79c0*/  LEA.HI.X.SX32 R42, R34, R61, 0x1, P1 ;  /* 0x0000003d222a7211 */ /* 0x000fe400008f0eff */
[-C--:B------:R-:W-:Y:S02]  /*79d0*/  LEA.HI.X R17, R17, R13.reuse, R40, 0x1, P2 ;  /* 0x0000000d11117211 */ /* 0x080fe400010f0c28 */
[----:B------:R-:W-:Y:S02]  /*79e0*/  LEA.HI.X R67, R39, R13, R42, 0x1, P6 ;  /* 0x0000000d27437211 */ /* 0x000fe400030f0c2a */
[----:B------:R-:W-:Y:S01]  /*79f0*/  IADD3 R15, P4, R33, R14, RZ ;  /* 0x0000000e210f7210 */ /* 0x000fe20007f9e0ff */
[----:B------:R-:W5:Y:S01]  /*7a00*/  LDG.E.CONSTANT R57, desc[UR10][R16.64] ;  /* 0x0000000a10397981 */ /* 0x000f62000c1e9900 */
[----:B------:R-:W-:-:S02]  /*7a10*/  LEA R62, P2, R41, R12, 0x1 ;  /* 0x0000000c293e7211 */ /* 0x000fc400078408ff */
[----:B------:R-:W-:Y:S01]  /*7a20*/  LEA.HI.X.SX32 R44, R35, R61, 0x1, P5 ;  /* 0x0000003d232c7211 */ /* 0x000fe200028f0eff */
[----:B------:R-:W5:Y:S01]  /*7a30*/  LDG.E.CONSTANT R47, desc[UR10][R66.64] ;  /* 0x0000000a422f7981 */ /* 0x000f62000c1e9900 */
[----:B------:R-:W-:-:S03]  /*7a40*/  LEA R18, P3, R43, R12, 0x1 ;  /* 0x0000000c2b127211 */ /* 0x000fc600078608ff */
[----:B------:R-:W5:Y:S04]  /*7a50*/  LDG.E.CONSTANT R48, desc[UR10][R66.64+0x4] ;  /* 0x0000040a42307981 */ /* 0x000f68000c1e9900 */
[----:B------:R-:W5:Y:S04]  /*7a60*/  LDG.E.CONSTANT R49, desc[UR10][R66.64+0x8] ;  /* 0x0000080a42317981 */ /* 0x000f68000c1e9900 */
[----:B------:R-:W5:Y:S01]  /*7a70*/  LDG.E.CONSTANT R50, desc[UR10][R66.64+0xc] ;  /* 0x00000c0a42327981 */ /* 0x000f62000c1e9900 */
[----:B------:R-:W-:Y:S02]  /*7a80*/  IADD3 R14, P1, R28, R14, RZ ;  /* 0x0000000e1c0e7210 */ /* 0x000fe40007f3e0ff */
[----:B------:R-:W-:Y:S01]  /*7a90*/  LEA.HI.X R63, R41, R13, R44, 0x1, P2 ;  /* 0x0000000d293f7211 */ /* 0x000fe200010f0c2c */
[----:B------:R-:W5:Y:S01]  /*7aa0*/  LDG.E.CONSTANT R60, desc[UR10][R16.64+0x4] ;  /* 0x0000040a103c7981 */ /* 0x000f62000c1e9900 */
[----:B------:R-:W-:-:S02]  /*7ab0*/  LEA R58, P5, R15, R12, 0x1 ;  /* 0x0000000c0f3a7211 */ /* 0x000fc400078a08ff */
[----:B------:R-:W-:Y:S01]  /*7ac0*/  LEA.HI.X.SX32 R40, R33, R61, 0x1, P4 ;  /* 0x0000003d21287211 */ /* 0x000fe200020f0eff */
[----:B------:R-:W5:Y:S01]  /*7ad0*/  LDG.E.CONSTANT R56, desc[UR10][R16.64+0x8] ;  /* 0x0000080a10387981 */ /* 0x000f62000c1e9900 */
[----:B------:R-:W-:Y:S02]  /*7ae0*/  LEA R64, P2, R14, R12, 0x1 ;  /* 0x0000000c0e407211 */ /* 0x000fe400078408ff */
[----:B------:R-:W-:Y:S01]  /*7af0*/  LEA.HI.X R19, R43, R13, R46, 0x1, P3 ;  /* 0x0000000d2b137211 */ /* 0x000fe200018f0c2e */
[----:B------:R-:W5:Y:S01]  /*7b00*/  LDG.E.CONSTANT R55, desc[UR10][R16.64+0xc] ;  /* 0x00000c0a10377981 */ /* 0x000f62000c1e9900 */
[----:B------:R-:W-:Y:S02]  /*7b10*/  LEA.HI.X.SX32 R12, R28, R61, 0x1, P1 ;  /* 0x0000003d1c0c7211 */ /* 0x000fe400008f0eff */
[-C--:B------:R-:W-:Y:S01]  /*7b20*/  LEA.HI.X R59, R15, R13.reuse, R40, 0x1, P5 ;  /* 0x0000000d0f3b7211 */ /* 0x080fe200028f0c28 */
[----:B------:R-:W5:Y:S01]  /*7b30*/  LDG.E.CONSTANT R39, desc[UR10][R18.64] ;  /* 0x0000000a12277981 */ /* 0x000f62000c1e9900 */
[----:B------:R-:W-:-:S03]  /*7b40*/  LEA.HI.X R65, R14, R13, R12, 0x1, P2 ;  /* 0x0000000d0e417211 */ /* 0x000fc600010f0c0c */
        /* <DEDUP_REMOVED lines=10> */
[----:B------:R-:W5:Y:S04]  /*7bf0*/  LDG.E.CONSTANT R46, desc[UR10][R62.64+0xc] ;  /* 0x00000c0a3e2e7981 */ /* 0x000f68000c1e9900 */
[----:B------:R-:W5:Y:S04]  /*7c00*/  LDG.E.CONSTANT R51, desc[UR10][R58.64] ;  /* 0x0000000a3a337981 */ /* 0x000f68000c1e9900 */
[----:B------:R-:W5:Y:S04]  /*7c10*/  LDG.E.CONSTANT R52, desc[UR10][R58.64+0x4] ;  /* 0x0000040a3a347981 */ /* 0x000f68000c1e9900 */
[----:B------:R-:W5:Y:S04]  /*7c20*/  LDG.E.CONSTANT R53, desc[UR10][R58.64+0x8] ;  /* 0x0000080a3a357981 */ /* 0x000f68000c1e9900 */
[----:B------:R2:W5:Y:S04]  /*7c30*/  LDG.E.CONSTANT R54, desc[UR10][R58.64+0xc] ;  /* 0x00000c0a3a367981 */ /* 0x000568000c1e9900 */
[----:B------:R-:W5:Y:S01]  /*7c40*/  LDG.E.CONSTANT R61, desc[UR10][R64.64] ;  /* 0x0000000a403d7981 */ /* 0x000f62000c1e9900 */
[----:B-1----:R-:W-:-:S03]  /*7c50*/  F2FP.BF16.F32.PACK_AB R12, R13, R12 ;  /* 0x0000000c0d0c723e */ /* 0x002fc600000010ff */
[----:B------:R-:W5:Y:S01]  /*7c60*/  LDG.E.CONSTANT R68, desc[UR10][R64.64+0x4] ;  /* 0x0000040a40447981 */ /* 0x000f62000c1e9900 */
[----:B--2---:R-:W-:-:S03]  /*7c70*/  F2FP.BF16.F32.PACK_AB R58, R15, R14 ;  /* 0x0000000e0f3a723e */ /* 0x004fc600000010ff */
[----:B------:R-:W5:Y:S04]  /*7c80*/  LDG.E.CONSTANT R63, desc[UR10][R64.64+0x8] ;  /* 0x0000080a403f7981 */ /* 0x000f68000c1e9900 */
[----:B------:R0:W5:Y:S02]  /*7c90*/  LDG.E.CONSTANT R62, desc[UR10][R64.64+0xc] ;  /* 0x00000c0a403e7981 */ /* 0x000164000c1e9900 */
[----:B0-----:R-:W-:Y:S01]  /*7ca0*/  F2FP.BF16.F32.PACK_AB R65, R17, R16 ;  /* 0x000000101141723e */ /* 0x001fe200000010ff */
[----:B------:R-:W-:Y:S06]  /*7cb0*/  @P1 BRA `(.L_x_20721) ;  /* 0x0000000000781947 */ /* 0x000fec0003800000 */
        /* <DEDUP_REMOVED lines=30> */
.L_x_20721:
[----:B------:R-:W-:Y:S05]  /*7ea0*/  BSYNC B2 ;  /* 0x0000000000027941 */ /* 0x000fea0003800000 */
.L_x_20720:
        /* <DEDUP_REMOVED lines=49> */
.L_x_20723:
[----:B------:R-:W-:Y:S05]  /*81c0*/  BSYNC B2 ;  /* 0x0000000000027941 */ /* 0x000fea0003800000 */
.L_x_20722:
[----:B------:R-:W-:Y:S01]  /*81d0*/  HFMA2.MMA.BF16_V2 R17, R13, R60, -RZ ;  /* 0x0000003c0d117235 */ /* 0x000fe200003000ff */
        /* <DEDUP_REMOVED lines=8> */
[----:B------:R-:W-:Y:S01]  /*8260*/  FADD.FTZ R19, R58, R19 ;  /* 0x000000133a137221 */ /* 0x000fe20000010000 */
[----:B------:R-:W-:Y:S01]  /*8270*/  PRMT R18, R17, 0x7632, R18 ;  /* 0x0000763211127816 */ /* 0x000fe20000000012 */
[----:B------:R-:W-:-:S02]  /*8280*/  IMAD.U32 R57, R15, 0x10000, RZ ;  /* 0x000100000f397824 */ /* 0x000fc400078e00ff */
[----:B------:R-:W-:Y:S02]  /*8290*/  IMAD.U32 R16, R16, 0x10000, RZ ;  /* 0x0001000010107824 */ /* 0x000fe400078e00ff */
[----:B------:R-:W-:Y:S02]  /*82a0*/  IMAD.MOV.U32 R15, RZ, RZ, R61 ;  /* 0x000000ffff0f7224 */ /* 0x000fe400078e003d */
[----:B------:R-:W-:Y:S02]  /*82b0*/  IMAD.U32 R17, R17, 0x10000, RZ ;  /* 0x0001000011117824 */ /* 0x000fe400078e00ff */
[----:B------:R-:W-:Y:S01]  /*82c0*/  FADD.FTZ R59, R57, R16 ;  /* 0x00000010393b7221 */ /* 0x000fe20000010000 */
[----:B------:R-:W-:Y:S02]  /*82d0*/  IMAD.U32 R18, R18, 0x10000, RZ ;  /* 0x0001000012127824 */ /* 0x000fe400078e00ff */
[C---:B------:R-:W-:Y:S01]  /*82e0*/  HMUL2.BF16_V2 R57, R15.reuse, R55 ;  /* 0x000000370f397232 */ /* 0x040fe20000200000 */
[----:B------:R-:W-:Y:S01]  /*82f0*/  PRMT R55, R56, 0x7632, R55 ;  /* 0x0000763238377816 */ /* 0x000fe20000000037 */
[----:B------:R-:W-:-:S02]  /*8300*/  HMUL2.BF16_V2 R62, R15, R62 ;  /* 0x0000003e0f3e7232 */ /* 0x000fc40000200000 */
[--C-:B------:R-:W-:Y:S01]  /*8310*/  FADD.FTZ R60, R17, R18.reuse ;  /* 0x00000012113c7221 */ /* 0x100fe20000010000 */
        /* <DEDUP_REMOVED lines=49> */
.L_x_20725:
[----:B------:R-:W-:Y:S05]  /*8630*/  BSYNC B2 ;  /* 0x0000000000027941 */ /* 0x000fea0003800000 */
.L_x_20724:
[----:B------:R-:W-:Y:S01]  /*8640*/  HFMA2.MMA.BF16_V2 R16, R12, R39, -RZ ;  /* 0x000000270c107235 */ /* 0x000fe200003000ff */
[----:B------:R-:W-:Y:S01]  /*8650*/  HMUL2.BF16_V2 R18, R13, R40 ;  /* 0x000000280d127232 */ /* 0x000fe20000200000 */
[----:B------:R-:W-:Y:S01]  /*8660*/  HFMA2.MMA.BF16_V2 R39, R14, R41, -RZ ;  /* 0x000000290e277235 */ /* 0x000fe200003000ff */
[----:B------:R-:W-:Y:S02]  /*8670*/  HMUL2.BF16_V2 R44, R15, R44 ;  /* 0x0000002c0f2c7232 */ /* 0x000fe40000200000 */
[----:B------:R-:W-:Y:S01]  /*8680*/  FADD.FTZ R23, R23, R56 ;  /* 0x0000003817177221 */ /* 0x000fe20000010000 */
        /* <DEDUP_REMOVED lines=50> */
.L_x_20727:
[----:B------:R-:W-:Y:S05]  /*89b0*/  BSYNC B2 ;  /* 0x0000000000027941 */ /* 0x000fea0003800000 */
.L_x_20726:
[----:B------:R-:W-:Y:S01]  /*89c0*/  HFMA2.MMA.BF16_V2 R45, R12, R45, -RZ ;  /* 0x0000002d0c2d7235 */ /* 0x000fe200003000ff */
[----:B------:R-:W-:Y:S01]  /*89d0*/  HMUL2.BF16_V2 R43, R13, R43 ;  /* 0x0000002b0d2b7232 */ /* 0x000fe20000200000 */
[----:B------:R-:W-:Y:S01]  /*89e0*/  HFMA2.MMA.BF16_V2 R41, R14, R42, -RZ ;  /* 0x0000002a0e297235 */ /* 0x000fe200003000ff */
[----:B------:R-:W-:Y:S01]  /*89f0*/  FADD.FTZ R16, R16, R17 ;  /* 0x0000001110107221 */ /* 0x000fe20000010000 */
[--C-:B------:R-:W-:Y:S01]  /*8a00*/  FADD.FTZ R17, R18, R39.reuse ;  /* 0x0000002712117221 */ /* 0x100fe20000010000 */
        /* <DEDUP_REMOVED lines=52> */
.L_x_20729:
[----:B------:R-:W-:Y:S05]  /*8d50*/  BSYNC B2 ;  /* 0x0000000000027941 */ /* 0x000fea0003800000 */
.L_x_20728:
        /* <DEDUP_REMOVED lines=41> */
.L_x_20731:
[----:B------:R-:W-:Y:S05]  /*8ff0*/  BSYNC B2 ;  /* 0x0000000000027941 */ /* 0x000fea0003800000 */
.L_x_20730:
        /* <DEDUP_REMOVED lines=17> */
[C---:B------:R-:W-:Y:S01]  /*9110*/  PRMT R41, R40.reuse, 0x7632, R41 ;  /* 0x0000763228297816 */ /* 0x040fe20000000029 */
[----:B------:R-:W-:Y:S02]  /*9120*/  IMAD.U32 R40, R40, 0x10000, RZ ;  /* 0x0001000028287824 */ /* 0x000fe400078e00ff */
[----:B------:R-:W-:Y:S01]  /*9130*/  FADD.FTZ R44, R43, R44 ;  /* 0x0000002c2b2c7221 */ /* 0x000fe20000010000 */
[----:B------:R-:W-:-:S02]  /*9140*/  IMAD.U32 R13, R13, 0x10000, RZ ;  /* 0x000100000d0d7824 */ /* 0x000fc400078e00ff */
[----:B------:R-:W-:Y:S01]  /*9150*/  FADD.FTZ R21, R21, R16 ;  /* 0x0000001015157221 */ /* 0x000fe20000010000 */
[----:B------:R-:W-:Y:S02]  /*9160*/  IMAD.U32 R41, R41, 0x10000, RZ ;  /* 0x0001000029297824 */ /* 0x000fe400078e00ff */
[----:B------:R-:W-:Y:S01]  /*9170*/  FADD.FTZ R19, R19, R44 ;  /* 0x0000002c13137221 */ /* 0x000fe20000010000 */
[----:B------:R-:W-:Y:S01]  /*9180*/  FADD.FTZ R42, R12, R13 ;  /* 0x0000000d0c2a7221 */ /* 0x000fe20000010000 */
[----:B------:R-:W-:Y:S01]  /*9190*/  PRMT R12, R50, 0x7610, R12 ;  /* 0x00007610320c7816 */ /* 0x000fe2000000000c */
[----:B------:R-:W-:Y:S01]  /*91a0*/  FADD.FTZ R43, R40, R41 ;  /* 0x00000029282b7221 */ /* 0x000fe20000010000 */
[----:B------:R-:W-:Y:S01]  /*91b0*/  HMUL2.BF16_V2 R40, R15, R54 ;  /* 0x000000360f287232 */ /* 0x000fe20000200000 */
        /* <DEDUP_REMOVED lines=19> */
.L_x_20719:
[----:B------:R-:W-:Y:S05]  /*92f0*/  BSYNC B0 ;  /* 0x0000000000007941 */ /* 0x000fea0003800000 */
.L_x_20718:
[----:B------:R-:W-:Y:S01]  /*9300*/  IADD3 R24, P1, R24, 0x10, RZ ;  /* 0x0000001018187810 */ /* 0x000fe20007f3e0ff */
[----:B------:R-:W-:Y:S02]  /*9310*/  VIADD R29, R29, 0x20 ;  /* 0x000000201d1d7836 */ /* 0x000fe40000000000 */
[----:B------:R-:W-:Y:S02]  /*9320*/  VIADD R38, R38, 0x80 ;  /* 0x0000008026267836 */ /* 0x000fe40000000000 */
[----:B------:R-:W-:Y:S01]  /*9330*/  IMAD.X R27, RZ, RZ, R27, P1 ;  /* 0x000000ffff1b7224 */ /* 0x000fe200008e061b */
[----:B------:R-:W-:Y:S07]  /*9340*/  @!P0 BRA `(.L_x_20732) ;  /* 0xffffffe000988947 */ /* 0x000fee000383ffff */
.L_x_20717:
[----:B------:R-:W-:Y:S05]  /*9350*/  BSYNC B1 ;  /* 0x0000000000017941 */ /* 0x000fea0003800000 */
.L_x_20716:
[----:B------:R-:W3:Y:S08]  /*9360*/  S2UR UR5, SR_CgaCtaId ;  /* 0x00000000000579c3 */ /* 0x000ef00000008800 */
[----:B------:R-:W-:Y:S01]  /*9370*/  BAR.SYNC.DEFER_BLOCKING 0x0 ;  /* 0x0000000000007b1d */ /* 0x000fe20000010000 */
[C---:B------:R-:W-:Y:S01]  /*9380*/  LOP3.LUT R0, R9.reuse, 0xffffffc0, RZ, 0xc0, !PT ;  /* 0xffffffc009007812 */ /* 0x040fe200078ec0ff */
[----:B------:R-:W-:Y:S01]  /*9390*/  IMAD R8, R8, 0xc0, R5 ;  /* 0x000000c008087824 */ /* 0x000fe200078e0205 */
[C---:B------:R-:W-:Y:S01]  /*93a0*/  ISETP.GT.AND P1, PT, R9.reuse, 0x3f, PT ;  /* 0x0000003f0900780c */ /* 0x040fe20003f24270 */
[----:B------:R-:W-:Y:S01]  /*93b0*/  IMAD.MOV.U32 R15, RZ, RZ, R11 ;  /* 0x000000ffff0f7224 */ /* 0x000fe200078e000b */
[----:B------:R-:W-:Y:S01]  /*93c0*/  ISETP.NE.AND P0, PT, R0, 0x40, PT ;  /* 0x000000400000780c */ /* 0x000fe20003f05270 */
[----:B------:R-:W-:Y:S01]  /*93d0*/  UMOV UR4, 0x400 ;  /* 0x0000040000047882 */ /* 0x000fe20000000000 */
[C---:B------:R-:W-:Y:S01]  /*93e0*/  LOP3.LUT R0, R9.reuse, 0xffffffe0, RZ, 0xc0, !PT ;  /* 0xffffffe009007812 */ /* 0x040fe200078ec0ff */
[----:B------:R-:W-:Y:S01]  /*93f0*/  UIADD3 UR4, UR4, 0x1a0, URZ ;  /* 0x000001a004047890 */ /* 0x000fe2000fffe03f */
[C---:B------:R-:W-:Y:S01]  /*9400*/  ISETP.GT.AND P3, PT, R9.reuse, 0x1f, PT ;  /* 0x0000001f0900780c */ /* 0x040fe20003f64270 */
[----:B------:R-:W-:Y:S01]  /*9410*/  VIADD R9, R9, 0x1f ;  /* 0x0000001f09097836 */ /* 0x000fe20000000000 */
[----:B------:R-:W-:Y:S01]  /*9420*/  BSSY B0, `(.L_x_20733) ;  /* 0x0000019000007945 */ /* 0x000fe20003800000 */
[----:B------:R-:W-:-:S03]  /*9430*/  ISETP.NE.AND P2, PT, R0, 0x20, PT ;  /* 0x000000200000780c */ /* 0x000fc60003f45270 */
[----:B------:R-:W-:Y:S01]  /*9440*/  ISETP.GT.U32.AND P4, PT, R9, 0x3e, PT ;  /* 0x0000003e0900780c */ /* 0x000fe20003f84070 */
[----:B---3--:R-:W-:-:S06]  /*9450*/  ULEA UR4, UR5, UR4, 0x18 ;  /* 0x0000000405047291 */ /* 0x008fcc000f8ec03f */
        /* <DEDUP_REMOVED lines=9> */
[----:B------:R-:W3:Y:S04]  /*94f0*/  LDS R0, [R8] ;  /* 0x0000000008007984 */ /* 0x000ee80000000800 */
[----:B------:R-:W4:Y:S04]  /*9500*/  LDS R2, [R8+0x80] ;  /* 0x0000800008027984 */ /* 0x000f280000000800 */
[----:B--2---:R-:W2:Y:S04]  /*9510*/  LDS R3, [R8+0x100] ;  /* 0x0001000008037984 */ /* 0x004ea80000000800 */
[----:B------:R-:W5:Y:S04]  /*9520*/  LDS R4, [R8+0x180] ;  /* 0x0001800008047984 */ /* 0x000f680000000800 */
[----:B------:R-:W0:Y:S04]  /*9530*/  LDS R6, [R8+0x200] ;  /* 0x0002000008067984 */ /* 0x000e280000000800 */
[----:B------:R-:W1:Y:S01]  /*9540*/  LDS R7, [R8+0x280] ;  /* 0x0002800008077984 */ /* 0x000e620000000800 */
[----:B---3--:R-:W-:Y:S01]  /*9550*/  FADD.FTZ R23, R0, R23 ;  /* 0x0000001700177221 */ /* 0x008fe20000010000 */
[----:B----4-:R-:W-:Y:S01]  /*9560*/  FADD.FTZ R22, R2, R22 ;  /* 0x0000001602167221 */ /* 0x010fe20000010000 */
[----:B--2---:R-:W-:Y:S01]  /*9570*/  FADD.FTZ R21, R3, R21 ;  /* 0x0000001503157221 */ /* 0x004fe20000010000 */
[----:B-----5:R-:W-:Y:S01]  /*9580*/  FADD.FTZ R20, R4, R20 ;  /* 0x0000001404147221 */ /* 0x020fe20000010000 */
[----:B0-----:R-:W-:Y:S01]  /*9590*/  FADD.FTZ R15, R6, R15 ;  /* 0x0000000f060f7221 */ /* 0x001fe20000010000 */
[----:B-1----:R-:W-:-:S07]  /*95a0*/  FADD.FTZ R25, R7, R25 ;  /* 0x0000001907197221 */ /* 0x002fce0000010000 */
.L_x_20734:
[----:B------:R-:W-:Y:S05]  /*95b0*/  BSYNC B0 ;  /* 0x0000000000007941 */ /* 0x000fea0003800000 */
.L_x_20733:
        /* <DEDUP_REMOVED lines=11> */
[----:B------:R-:W5:Y:S04]  /*9670*/  LDS R2, [R8+0x80] ;  /* 0x0000800008027984 */ /* 0x000f680000000800 */
[----:B--2---:R-:W2:Y:S04]  /*9680*/  LDS R3, [R8+0x100] ;  /* 0x0001000008037984 */ /* 0x004ea80000000800 */
[----:B------:R-:W0:Y:S04]  /*9690*/  LDS R4, [R8+0x180] ;  /* 0x0001800008047984 */ /* 0x000e280000000800 */
[----:B------:R-:W1:Y:S04]  /*96a0*/  LDS R6, [R8+0x200] ;  /* 0x0002000008067984 */ /* 0x000e680000000800 */
[----:B------:R-:W1:Y:S01]  /*96b0*/  LDS R7, [R8+0x280] ;  /* 0x0002800008077984 */ /* 0x000e620000000800 */
[----:B---34-:R-:W-:Y:S01]  /*96c0*/  FADD.FTZ R23, R0, R23 ;  /* 0x0000001700177221 */ /* 0x018fe20000010000 */
[----:B-----5:R-:W-:Y:S01]  /*96d0*/  FADD.FTZ R22, R2, R22 ;  /* 0x0000001602167221 */ /* 0x020fe20000010000 */
[----:B--2---:R-:W-:Y:S01]  /*96e0*/  FADD.FTZ R21, R3, R21 ;  /* 0x0000001503157221 */ /* 0x004fe20000010000 */
[----:B0-----:R-:W-:Y:S01]  /*96f0*/  FADD.FTZ R20, R4, R20 ;  /* 0x0000001404147221 */ /* 0x001fe20000010000 */
[----:B-1----:R-:W-:Y:S01]  /*9700*/  FADD.FTZ R15, R6, R15 ;  /* 0x0000000f060f7221 */ /* 0x002fe20000010000 */
[----:B------:R-:W-:-:S07]  /*9710*/  FADD.FTZ R25, R7, R25 ;  /* 0x0000001907197221 */ /* 0x000fce0000010000 */
.L_x_20736:
[----:B------:R-:W-:Y:S05]  /*9720*/  BSYNC B0 ;  /* 0x0000000000007941 */ /* 0x000fea0003800000 */
.L_x_20735:
[----:B------:R-:W-:Y:S06]  /*9730*/  BAR.SYNC.DEFER_BLOCKING 0x0 ;  /* 0x0000000000007b1d */ /* 0x000fec0000010000 */
[----:B------:R-:W-:Y:S05]  /*9740*/  @P4 EXIT ;  /* 0x000000000000494d */ /* 0x000fea0003800000 */
[----:B------:R-:W5:Y:S01]  /*9750*/  S2UR UR8, SR_CTAID.Y ;  /* 0x00000000000879c3 */ /* 0x000f620000002600 */
[----:B------:R-:W-:Y:S01]  /*9760*/  ULDC UR4, c[0x0][0xc] ;  /* 0x0000030000047ab9 */ /* 0x000fe20000000800 */
[----:B------:R-:W-:Y:S01]  /*9770*/  ULDC UR5, c[0x0][0x14] ;  /* 0x0000050000057ab9 */ /* 0x000fe20000000800 */
[C---:B------:R-:W-:Y:S01]  /*9780*/  VIADD R0, R5.reuse, 0x20 ;  /* 0x0000002005007836 */ /* 0x040fe20000000000 */
[----:B------:R-:W-:Y:S01]  /*9790*/  UIMAD UR5, UR5, 0xc0, URZ ;  /* 0x000000c0050578a4 */ /* 0x000fe2000f8e023f */
[----:B------:R-:W-:-:S03]  /*97a0*/  VIADD R4, R5, 0x40 ;  /* 0x0000004005047836 */ /* 0x000fc60000000000 */
[----:B------:R-:W0:Y:S08]  /*97b0*/  S2UR UR6, SR_CTAID.Z ;  /* 0x00000000000679c3 */ /* 0x000e300000002700 */
[----:B------:R-:W1:Y:S01]  /*97c0*/  S2UR UR7, SR_CTAID.X ;  /* 0x00000000000779c3 */ /* 0x000e620000002500 */
[----:B-----5:R-:W-:-:S04]  /*97d0*/  UIMAD UR4, UR8, UR4, URZ ;  /* 0x00000004080472a4 */ /* 0x020fc8000f8e023f */
[----:B------:R-:W-:Y:S02]  /*97e0*/  UIMAD UR4, UR4, UR5, URZ ;  /* 0x00000005040472a4 */ /* 0x000fe4000f8e023f */
[----:B0-----:R-:W-:-:S04]  /*97f0*/  UIMAD UR6, UR6, 0xc0, URZ ;  /* 0x000000c0060678a4 */ /* 0x001fc8000f8e023f */
[----:B------:R-:W-:Y:S02]  /*9800*/  USHF.R.S32.HI UR9, URZ, 0x1f, UR6 ;  /* 0x0000001f3f097899 */ /* 0x000fe40008011406 */
[----:B-1----:R-:W-:Y:S02]  /*9810*/  UIMAD UR5, UR7, UR5, URZ ;  /* 0x00000005070572a4 */ /* 0x002fe4000f8e023f */
[----:B------:R-:W-:Y:S02]  /*9820*/  USHF.R.S32.HI UR7, URZ, 0x1f, UR4 ;  /* 0x0000001f3f077899 */ /* 0x000fe40008011404 */
[----:B------:R-:W-:Y:S02]  /*9830*/  USHF.R.S32.HI UR8, URZ, 0x1f, UR5 ;  /* 0x0000001f3f087899 */ /* 0x000fe40008011405 */
[----:B------:R-:W-:-:S04]  /*9840*/  UIADD3 UR4, UP0, UP1, UR4, UR5, UR6 ;  /* 0x0000000504047290 */ /* 0x000fc8000f91e006 */
[----:B------:R-:W-:Y:S02]  /*9850*/  UIADD3.X UR7, UR7, UR8, UR9, UP0, UP1 ;  /* 0x0000000807077290 */ /* 0x000fe400087e2409 */
[C---:B------:R-:W-:Y:S01]  /*9860*/  IADD3 R7, P1, R0.reuse, UR4, RZ ;  /* 0x0000000400077c10 */ /* 0x040fe2000ff3e0ff */
[----:B------:R-:W-:Y:S01]  /*9870*/  ULDC.64 UR8, c[0x0][0x210] ;  /* 0x0000840000087ab9 */ /* 0x000fe20000000a00 */
[----:B--2---:R-:W-:Y:S02]  /*9880*/  IADD3 R3, P0, R5, UR4, RZ ;  /* 0x0000000405037c10 */ /* 0x004fe4000ff1e0ff */
[----:B------:R-:W-:Y:S02]  /*9890*/  LEA.HI.X.SX32 R10, R0, UR7, 0x1, P1 ;  /* 0x00000007000a7c11 */ /* 0x000fe400088f0eff */
[----:B------:R-:W-:Y:S02]  /*98a0*/  LEA R6, P1, R7, UR8, 0x1 ;  /* 0x0000000807067c11 */ /* 0x000fe4000f8208ff */
[----:B---34-:R-:W-:-:S02]  /*98b0*/  LEA.HI.X.SX32 R8, R5, UR7, 0x1, P0 ;  /* 0x0000000705087c11 */ /* 0x018fc400080f0eff */
[C---:B------:R-:W-:Y:S02]  /*98c0*/  IADD3 R9, P2, R4.reuse, UR4, RZ ;  /* 0x0000000404097c10 */ /* 0x040fe4000ff5e0ff */
[----:B------:R-:W-:Y:S02]  /*98d0*/  LEA R2, P0, R3, UR8, 0x1 ;  /* 0x0000000803027c11 */ /* 0x000fe4000f8008ff */
[----:B------:R-:W-:Y:S01]  /*98e0*/  LEA.HI.X R7, R7, UR9, R10, 0x1, P1 ;  /* 0x0000000907077c11 */ /* 0x000fe200088f0c0a */
[C---:B------:R-:W-:Y:S01]  /*98f0*/  VIADD R10, R5.reuse, 0x80 ;  /* 0x00000080050a7836 */ /* 0x040fe20000000000 */
[----:B------:R-:W-:Y:S01]  /*9900*/  LEA.HI.X.SX32 R0, R4, UR7, 0x1, P2 ;  /* 0x0000000704007c11 */ /* 0x000fe200090f0eff */
[----:B------:R-:W-:Y:S01]  /*9910*/  VIADD R4, R5, 0x60 ;  /* 0x0000006005047836 */ /* 0x000fe20000000000 */
[----:B------:R-:W-:Y:S01]  /*9920*/  LEA.HI.X R3, R3, UR9, R8, 0x1, P0 ;  /* 0x0000000903037c11 */ /* 0x000fe200080f0c08 */
[----:B------:R-:W-:Y:S01]  /*9930*/  VIADD R5, R5, 0xa0 ;  /* 0x000000a005057836 */ /* 0x000fe20000000000 */
[----:B------:R-:W-:-:S02]  /*9940*/  LEA R8, P0, R9, UR8, 0x1 ;  /* 0x0000000809087c11 */ /* 0x000fc4000f8008ff */
[----:B------:R-:W-:Y:S02]  /*9950*/  IADD3 R11, P1, R10, UR4, RZ ;  /* 0x000000040a0b7c10 */ /* 0x000fe4000ff3e0ff */
[----:B------:R-:W-:Y:S02]  /*9960*/  LEA.HI.X R9, R9, UR9, R0, 0x1, P0 ;  /* 0x0000000909097c11 */ /* 0x000fe400080f0c00 */
[----:B------:R-:W-:Y:S02]  /*9970*/  IADD3 R17, P0, R4, UR4, RZ ;  /* 0x0000000404117c10 */ /* 0x000fe4000ff1e0ff */
[----:B------:R-:W-:Y:S02]  /*9980*/  IADD3 R13, P2, R5, UR4, RZ ;  /* 0x00000004050d7c10 */ /* 0x000fe4000ff5e0ff */
[----:B------:R-:W-:Y:S02]  /*9990*/  LEA.HI.X.SX32 R16, R10, UR7, 0x1, P1 ;  /* 0x000000070a107c11 */ /* 0x000fe400088f0eff */
[----:B------:R-:W-:-:S02]  /*99a0*/  LEA R10, P1, R11, UR8, 0x1 ;  /* 0x000000080b0a7c11 */ /* 0x000fc4000f8208ff */
[----:B------:R-:W-:Y:S02]  /*99b0*/  F2FP.BF16.F32.PACK_AB R0, R22, R23 ;  /* 0x000000171600723e */ /* 0x000fe400000010ff */
[----:B------:R-:W-:Y:S02]  /*99c0*/  LEA.HI.X.SX32 R18, R4, UR7, 0x1, P0 ;  /* 0x0000000704127c11 */ /* 0x000fe400080f0eff */
[----:B------:R-:W-:Y:S02]  /*99d0*/  LEA.HI.X.SX32 R14, R5, UR7, 0x1, P2 ;  /* 0x00000007050e7c11 */ /* 0x000fe400090f0eff */
[----:B------:R-:W-:Y:S02]  /*99e0*/  LEA R4, P0, R17, UR8, 0x1 ;  /* 0x0000000811047c11 */ /* 0x000fe4000f8008ff */
[----:B------:R-:W-:Y:S02]  /*99f0*/  LEA R12, P2, R13, UR8, 0x1 ;  /* 0x000000080d0c7c11 */ /* 0x000fe4000f8408ff */
[----:B------:R-:W-:-:S02]  /*9a00*/  LEA.HI.X R11, R11, UR9, R16, 0x1, P1 ;  /* 0x000000090b0b7c11 */ /* 0x000fc400088f0c10 */
[----:B------:R-:W-:Y:S02]  /*9a10*/  PRMT R16, R0, 0x7610, R16 ;  /* 0x0000761000107816 */ /* 0x000fe40000000010 */
[----:B------:R-:W-:Y:S02]  /*9a20*/  LEA.HI.X R5, R17, UR9, R18, 0x1, P0 ;  /* 0x0000000911057c11 */ /* 0x000fe400080f0c12 */
[----:B------:R-:W-:Y:S01]  /*9a30*/  LEA.HI.X R13, R13, UR9, R14, 0x1, P2 ;  /* 0x000000090d0d7c11 */ /* 0x000fe200090f0c0e */
[----:B------:R0:W-:Y:S01]  /*9a40*/  STG.E.U16 desc[UR10][R2.64], R16 ;  /* 0x0000001002007986 */ /* 0x0001e2000c10150a */
[----:B------:R-:W-:Y:S02]  /*9a50*/  F2FP.BF16.F32.PACK_AB R14, R20, R21 ;  /* 0x00000015140e723e */ /* 0x000fe400000010ff */
[----:B------:R-:W-:Y:S02]  /*9a60*/  PRMT R17, R0, 0x7632, R17 ;  /* 0x0000763200117816 */ /* 0x000fe40000000011 */
[----:B------:R-:W-:-:S03]  /*9a70*/  F2FP.BF16.F32.PACK_AB R0, R25, R15 ;  /* 0x0000000f1900723e */ /* 0x000fc600000010ff */
[----:B------:R1:W-:Y:S01]  /*9a80*/  STG.E.U16 desc[UR10][R6.64], R17 ;  /* 0x0000001106007986 */ /* 0x0003e2000c10150a */
[----:B0-----:R-:W-:-:S03]  /*9a90*/  PRMT R3, R14, 0x7632, R3 ;  /* 0x000076320e037816 */ /* 0x001fc60000000003 */
[----:B------:R-:W-:Y:S04]  /*9aa0*/  STG.E.U16 desc[UR10][R8.64], R14 ;  /* 0x0000000e08007986 */ /* 0x000fe8000c10150a */
[----:B------:R-:W-:Y:S01]  /*9ab0*/  STG.E.U16 desc[UR10][R4.64], R3 ;  /* 0x0000000304007986 */ /* 0x000fe2000c10150a */
[----:B-1----:R-:W-:-:S03]  /*9ac0*/  PRMT R7, R0, 0x7632, R7 ;  /* 0x0000763200077816 */ /* 0x002fc60000000007 */
[----:B------:R-:W-:Y:S04]  /*9ad0*/  STG.E.U16 desc[UR10][R10.64], R0 ;  /* 0x000000000a007986 */ /* 0x000fe8000c10150a */
[----:B------:R-:W-:Y:S01]  /*9ae0*/  STG.E.U16 desc[UR10][R12.64], R7 ;  /* 0x000000070c007986 */ /* 0x000fe2000c10150a */
[----:B------:R-:W-:Y:S05]  /*9af0*/  EXIT ;  /* 0x000000000000794d */ /* 0x000fea0003800000 */
.L_x_20687:
[----:B------:R-:W-:Y:S01]  /*9b00*/  BSSY B2, `(.L_x_20737) ;  /* 0x0000007000027945 */ /* 0x000fe20003800000 */
[----:B------:R-:W-:Y:S02]  /*9b10*/  IMAD.MOV.U32 R36, RZ, RZ, 0x2 ;  /* 0x00000002ff247424 */ /* 0x000fe400078e00ff */
[----:B------:R-:W-:Y:S02]  /*9b20*/  IMAD.MOV.U32 R37, RZ, RZ, 0x1f ;  /* 0x0000001fff257424 */ /* 0x000fe400078e00ff */
[----:B------:R-:W-:-:S07]  /*9b30*/  IMAD.MOV.U32 R34, RZ, RZ, -0x1 ;  /* 0xffffffffff227424 */ /* 0x000fce00078e00ff */
[----:B------:R-:W-:Y:S05]  /*9b40*/  WARPSYNC.COLLECTIVE R34, `(.L_x_20738) ;  /* 0x0000000022087348 */ /* 0x000fea0003c00000 */
[----:B------:R0:W1:Y:S02]  /*9b50*/  SHFL.BFLY P2, R35, R33, R36, R37 ;  /* 0x0c00002421237389 */ /* 0x0000640000040025 */
[----:B01----:R-:W-:Y:S01]  /*9b60*/  ENDCOLLECTIVE ;  /* 0x000000000000791b */ /* 0x003fe20003800000 */
.L_x_20738:
[----:B------:R-:W-:Y:S05]  /*9b70*/  BSYNC B2 ;  /* 0x0000000000027941 */ /* 0x000fea0003800000 */
.L_x_20737:
        /* <DEDUP_REMOVED lines=9> */
.L_x_20739:
[----:B------:R-:W-:Y:S05]  /*9c10*/  BRA `(.L_x_20740) ;  /* 0xffffff9800f87947 */ /* 0x000fea000383ffff */
.L_x_20692:
[----:B------:R-:W-:Y:S01]  /*9c20*/  BSSY B2, `(.L_x_20741) ;  /* 0x0000007000027945 */ /* 0x000fe20003800000 */
[----:B------:R-:W-:Y:S02]  /*9c30*/  IMAD.MOV.U32 R36, RZ, RZ, 0x2 ;  /* 0x00000002ff247424 */ /* 0x000fe400078e00ff */
[----:B------:R-:W-:Y:S02]  /*9c40*/  IMAD.MOV.U32 R37, RZ, RZ, 0x1f ;  /* 0x0000001fff257424 */ /* 0x000fe400078e00ff */
[----:B------:R-:W-:-:S07]  /*9c50*/  IMAD.MOV.U32 R34, RZ, RZ, -0x1 ;  /* 0xffffffffff227424 */ /* 0x000fce00078e00ff */
[----:B------:R-:W-:Y:S05]  /*9c60*/  WARPSYNC.COLLECTIVE R34, `(.L_x_20742) ;  /* 0x0000000022087348 */ /* 0x000fea0003c00000 */
[----:B------:R0:W1:Y:S02]  /*9c70*/  SHFL.BFLY P2, R35, R33, R36, R37 ;  /* 0x0c00002421237389 */ /* 0x0000640000040025 */
[----:B01----:R-:W-:Y:S01]  /*9c80*/  ENDCOLLECTIVE ;  /* 0x000000000000791b */ /* 0x003fe20003800000 */
.L_x_20742:
[----:B------:R-:W-:Y:S05]  /*9c90*/  BSYNC B2 ;  /* 0x0000000000027941 */ /* 0x000fea0003800000 */
.L_x_20741:
        /* <DEDUP_REMOVED lines=9> */
.L_x_20743:
[----:B------:R-:W-:Y:S05]  /*9d30*/  BRA `(.L_x_20744) ;  /* 0xffffffb400f07947 */ /* 0x000fea000383ffff */
.L_x_20695:
[----:B------:R-:W-:Y:S01]  /*9d40*/  BSSY B0, `(.L_x_20745) ;  /* 0x0000008000007945 */ /* 0x000fe20003800000 */
[----:B------:R-:W-:Y:S02]  /*9d50*/  IMAD.MOV.U32 R33, RZ, RZ, R8 ;  /* 0x000000ffff217224 */ /* 0x000fe400078e0008 */
[----:B------:R-:W-:Y:S02]  /*9d60*/  IMAD.MOV.U32 R36, RZ, RZ, 0x10 ;  /* 0x00000010ff247424 */ /* 0x000fe400078e00ff */
[----:B------:R-:W-:Y:S02]  /*9d70*/  IMAD.MOV.U32 R37, RZ, RZ, 0x1f ;  /* 0x0000001fff257424 */ /* 0x000fe400078e00ff */
[----:B------:R-:W-:-:S07]  /*9d80*/  IMAD.MOV.U32 R34, RZ, RZ, -0x1 ;  /* 0xffffffffff227424 */ /* 0x000fce00078e00ff */
[----:B01----:R-:W-:Y:S05]  /*9d90*/  WARPSYNC.COLLECTIVE R34, `(.L_x_20746) ;  /* 0x0000000022087348 */ /* 0x003fea0003c00000 */
[----:B-1----:R1:W2:Y:S02]  /*9da0*/  SHFL.BFLY P2, R35, R33, R36, R37 ;  /* 0x0c00002421237389 */ /* 0x0022a40000040025 */
[----:B012---:R-:W-:Y:S01]  /*9db0*/  ENDCOLLECTIVE ;  /* 0x000000000000791b */ /* 0x007fe20003800000 */
.L_x_20746:
[----:B------:R-:W-:Y:S05]  /*9dc0*/  BSYNC B0 ;  /* 0x0000000000007941 */ /* 0x000fea0003800000 */
.L_x_20745:
        /* <DEDUP_REMOVED lines=9> */
.L_x_20747:
[----:B------:R-:W-:Y:S02]  /*9e60*/  IMAD.MOV.U32 R36, RZ, RZ, 0x4 ;  /* 0x00000004ff247424 */ /* 0x000fe400078e00ff */
[----:B------:R-:W-:-:S05]  /*9e70*/  IMAD.MOV.U32 R12, RZ, RZ, R35 ;  /* 0x000000ffff0c7224 */ /* 0x000fca00078e0023 */
[----:B------:R-:W-:-:S05]  /*9e80*/  FMNMX.FTZ R12, R3, R12, !PT ;  /* 0x0000000c030c7209 */ /* 0x000fca0007810000 */
[----:B------:R-:W-:-:S07]  /*9e90*/  IMAD.MOV.U32 R33, RZ, RZ, R12 ;  /* 0x000000ffff217224 */ /* 0x000fce00078e000c */
[----:B------:R-:W-:Y:S05]  /*9ea0*/  WARPSYNC.COLLECTIVE R34, `(.L_x_20748) ;  /* 0x0000000022087348 */ /* 0x000fea0003c00000 */
[----:B------:R0:W1:Y:S02]  /*9eb0*/  SHFL.BFLY P2, R35, R33, R36, R37 ;  /* 0x0c00002421237389 */ /* 0x0000640000040025 */
[----:B01----:R-:W-:Y:S01]  /*9ec0*/  ENDCOLLECTIVE ;  /* 0x000000000000791b */ /* 0x003fe20003800000 */
.L_x_20748:
[----:B------:R-:W-:Y:S01]  /*9ed0*/  IMAD.MOV.U32 R11, RZ, RZ, R35 ;  /* 0x000000ffff0b7224 */ /* 0x000fe200078e0023 */
[----:B------:R-:W-:Y:S06]  /*9ee0*/  BRA `(.L_x_20749) ;  /* 0xffffffb800207947 */ /* 0x000fec000383ffff */
.L_x_20750:
        /* <DEDUP_REMOVED lines=9> */
.L_x_28396:


//--------------------- .text._ZN4vllm25paged_attention_v1_kernelI13__nv_bfloat16S1_Li128ELi8ELi128ELNS_18Fp8KVCacheDataTypeE0ELb1EEEvPT_PKS3_PKT0_S9_ifPKiSB_iPKfiiiSD_SD_iiiii --------------------------
	.section	.text._ZN4vllm25paged_attention_v1_kernelI13__nv_bfloat16S1_Li128ELi8ELi128ELNS_18Fp8KVCacheDataTypeE0ELb1EEEvPT_PKS3_PKT0_S9_ifPKiSB_iPKfiiiSD_SD_iiiii,"ax",@progbits
	.align	128
        .global         _ZN4vllm25paged_attention_v1_kernelI13__nv_bfloat16S1_Li128ELi8ELi128ELNS_18Fp8KVCacheDataTypeE0ELb1EEEvPT_PKS3_PKT0_S9_ifPKiSB_iPKfiiiSD_SD_iiiii
        .type           _ZN4vllm25paged_attention_v1_kernelI13__nv_bfloat16S1_Li128ELi8ELi128ELNS_18Fp8KVCacheDataTypeE0ELb1EEEvPT_PKS3_PKT0_S9_ifPKiSB_iPKfiiiSD_SD_iiiii,@function
        .size           _ZN4vllm25paged_attention_v1_kernelI13__nv_bfloat16S1_Li128ELi8ELi128ELNS_18Fp8KVCacheDataTypeE0ELb1EEEvPT_PKS3_PKT0_S9_ifPKiSB_iPKfiiiSD_SD_iiiii,(.L_x_28397 - _ZN4vllm25paged_attention_v1_kernelI13__nv_bfloat16S1_Li128ELi8ELi128ELNS_18Fp8KVCacheDataTypeE0ELb1EEEvPT_PKS3_PKT0_S9_ifPKiSB_iPKfiiiSD_SD_iiiii)
        .other          _ZN4vllm25paged_attention_v1_kernelI13__nv_bfloat16S1_Li128ELi8ELi128ELNS_18Fp8KVCacheDataTypeE0ELb1EEEvPT_PKS3_PKT0_S9_ifPKiSB_iPKfiiiSD_SD_iiiii,@"STO_CUDA_ENTRY STV_DEFAULT"
_ZN4vllm25paged_attention_v1_kernelI13__nv_bfloat16S1_Li128ELi8ELi128ELNS_18Fp8KVCacheDataTypeE0ELb1EEEvPT_PKS3_PKT0_S9_ifPKiSB_iPKfiiiSD_SD_iiiii:
.text._ZN4vllm25paged_attention_v1_kernelI13__nv_bfloat16S1_Li128ELi8ELi128ELNS_18Fp8KVCacheDataTypeE0ELb1EEEvPT_PKS3_PKT0_S9_ifPKiSB_iPKfiiiSD_SD_iiiii:
[----:B------:R-:W-:Y:S01]  /*0000*/  LDC R1, c[0x0][0x28] ;  /* 0x00000a00ff017b82 */ /* 0x000fe20000000800 */
[----:B------:R-:W0:Y:S07]  /*0010*/  S2R R0, SR_CTAID.Y ;  /* 0x0000000000007919 */ /* 0x000e2e0000002600 */
[----:B------:R-:W0:Y:S01]  /*0020*/  LDC.64 R32, c[0x0][0x240] ;  /* 0x00009000ff207b82 */ /* 0x000e220000000a00 */
[----:B------:R-:W-:Y:S01]  /*0030*/  ULDC.64 UR10, c[0x0][0x208] ;  /* 0x00008200000a7ab9 */ /* 0x000fe20000000a00 */
[----:B------:R-:W-:-:S06]  /*0040*/  IMAD.MOV.U32 R52, RZ, RZ, RZ ;  /* 0x000000ffff347224 */ /* 0x000fcc00078e00ff */
[----:B------:R-:W1:Y:S08]  /*0050*/  LDC.64 R2, c[0x0][0x250] ;  /* 0x00009400ff027b82 */ /* 0x000e700000000a00 */
[----:B------:R-:W2:Y:S01]  /*0060*/  LDC R4, c[0x0][0x230] ;  /* 0x00008c00ff047b82 */ /* 0x000ea20000000800 */
[----:B0-----:R-:W-:Y:S01]  /*0070*/  IMAD.WIDE R32, R0, 0x4, R32 ;  /* 0x0000000400207825 */ /* 0x001fe200078e0220 */
[----:B-1----:R-:W-:-:S02]  /*0080*/  ISETP.NE.U32.AND P0, PT, R2, RZ, PT ;  /* 0x000000ff0200720c */ /* 0x002fc40003f05070 */
[----:B------:R-:W0:Y:S02]  /*0090*/  S2R R2, SR_CTAID.X ;  /* 0x0000000000027919 */ /* 0x000e240000002500 */
[----:B------:R-:W-:Y:S01]  /*00a0*/  ISETP.NE.AND.EX P0, PT, R3, RZ, PT, P0 ;  /* 0x000000ff0300720c */ /* 0x000fe20003f05300 */
[----:B------:R-:W5:Y:S01]  /*00b0*/  LDG.E.CONSTANT R32, desc[UR10][R32.64] ;  /* 0x0000000a20207981 */ /* 0x000f62000c1e9900 */
[----:B--2---:R-:W-:-:S04]  /*00c0*/  IABS R10, R4 ;  /* 0x00000004000a7213 */ /* 0x004fc80000000000 */
[----:B------:R-:W1:Y:S07]  /*00d0*/  I2F.RP R3, R10 ;  /* 0x0000000a00037306 */ /* 0x000e6e0000209400 */
[----:B------:R-:W0:Y:S01]  /*00e0*/  @P0 LDC.64 R6, c[0x0][0x250] ;  /* 0x00009400ff060b82 */ /* 0x000e220000000a00 */
[----:B-1----:R-:W1:Y:S07]  /*00f0*/  MUFU.RCP R3, R3 ;  /* 0x0000000300037308 */ /* 0x002e6e0000001000 */
[----:B------:R-:W2:Y:S01]  /*0100*/  LDC R5, c[0x0][0xc] ;  /* 0x00000300ff057b82 */ /* 0x000ea20000000800 */
[----:B0-----:R-:W-:-:S04]  /*0110*/  @P0 IMAD.WIDE R6, R2, 0x4, R6 ;  /* 0x0000000402060825 */ /* 0x001fc800078e0206 */
[----:B-1----:R-:W-:Y:S01]  /*0120*/  VIADD R8, R3, 0xffffffe ;  /* 0x0ffffffe03087836 */ /* 0x002fe20000000000 */
[----:B------:R2:W5:Y:S03]  /*0130*/  @P0 LDG.E.CONSTANT R52, desc[UR10][R6.64] ;  /* 0x0000000a06340981 */ /* 0x000566000c1e9900 */
[----:B------:R0:W1:Y:S02]  /*0140*/  F2I.FTZ.U32.TRUNC.NTZ R9, R8 ;  /* 0x0000000800097305 */ /* 0x000064000021f000 */
[----:B0-----:R-:W-:Y:S02]  /*0150*/  IMAD.MOV.U32 R8, RZ, RZ, RZ ;  /* 0x000000ffff087224 */ /* 0x001fe400078e00ff */
[----:B-1----:R-:W-:-:S04]  /*0160*/  IMAD.MOV R11, RZ, RZ, -R9 ;  /* 0x000000ffff0b7224 */ /* 0x002fc800078e0a09 */
        /* <DEDUP_REMOVED lines=80> */
.L_x_20755:
[----:B------:R-:W-:Y:S02]  /*0670*/  IMAD.MOV.U32 R7, RZ, RZ, R16 ;  /* 0x000000ffff077224 */ /* 0x000fe400078e0010 */
[----:B------:R-:W-:-:S05]  /*0680*/  IMAD.MOV.U32 R6, RZ, RZ, R15 ;  /* 0x000000ffff067224 */ /* 0x000fca00078e000f */
        /* <DEDUP_REMOVED lines=9> */
.L_x_20754:
[----:B------:R-:W-:Y:S05]  /*0720*/  BSYNC B1 ;  /* 0x0000000000017941 */ /* 0x000fea0003800000 */
.L_x_20753:
        /* <DEDUP_REMOVED lines=10> */
[C---:B------:R-:W-:Y:S01]  /*07d0*/  IMAD R6, R11.reuse, 0x4, R6 ;  /* 0x000000040b067824 */ /* 0x040fe200078e0206 */
[----:B------:R-:W-:Y:S01]  /*07e0*/  LEA.HI.X R18, R8, R17, R14, 0x1, P0 ;  /* 0x0000001108127211 */ /* 0x000fe200000f0c0e */
[----:B------:R-:W-:Y:S02]  /*07f0*/  VIADD R8, R11, 0xffffff80 ;  /* 0xffffff800b087836 */ /* 0x000fe40000000000 */
[----:B------:R-:W-:Y:S02]  /*0800*/  IMAD.SHL.U32 R11, R7, 0x2, RZ ;  /* 0x00000002070b7824 */ /* 0x000fe400078e00ff */
[----:B------:R-:W-:-:S07]  /*0810*/  VIADD R9, R6, 0x100 ;  /* 0x0000010006097836 */ /* 0x000fce0000000000 */
.L_x_20756:
        /* <DEDUP_REMOVED lines=17> */
.L_x_20752:
[----:B------:R-:W-:Y:S05]  /*0930*/  BSYNC B0 ;  /* 0x0000000000007941 */ /* 0x000fea0003800000 */
.L_x_20751:
        /* <DEDUP_REMOVED lines=29> */
[----:B------:R-:W-:Y:S02]  /*0b10*/  IMAD.MOV R10, RZ, RZ, -R19 ;  /* 0x000000ffff0a7224 */ /* 0x000fe400078e0a13 */
[----:B------:R-:W-:Y:S02]  /*0b20*/  @P3 IMAD R2, R5, UR4, R2 ;  /* 0x0000000405023c24 */ /* 0x000fe4000f8e0202 */
[C---:B------:R-:W-:Y:S02]  /*0b30*/  IMAD R6, R29.reuse, R10, R7 ;  /* 0x0000000a1d067224 */ /* 0x040fe400078e0207 */
[----:B------:R-:W-:Y:S02]  /*0b40*/  VIADD R5, R32, 0x7 ;  /* 0x0000000720057836 */ /* 0x000fe40000000000 */
[----:B------:R-:W-:Y:S01]  /*0b50*/  @!P3 IMAD.MOV R15, RZ, RZ, -R9 ;  /* 0x000000ffff0fb224 */ /* 0x000fe200078e0a09 */
[----:B------:R-:W-:Y:S01]  /*0b60*/  ISETP.GT.U32.AND P1, PT, R29, R6, PT ;  /* 0x000000061d00720c */ /* 0x000fe20003f24070 */
[----:B------:R-:W-:Y:S01]  /*0b70*/  @!P3 IMAD R4, R4, UR4, R31 ;  /* 0x000000040404bc24 */ /* 0x000fe2000f8e021f */
[----:B------:R-:W-:-:S02]  /*0b80*/  ULDC UR4, c[0x0][0x248] ;  /* 0x0000920000047ab9 */ /* 0x000fc40000000800 */
[----:B------:R-:W-:Y:S02]  /*0b90*/  IMAD R20, R0, UR4, RZ ;  /* 0x0000000400147c24 */ /* 0x000fe4000f8e02ff */
[----:B------:R-:W-:Y:S02]  /*0ba0*/  @!P3 IMAD R15, R4, R15, RZ ;  /* 0x0000000f040fb224 */ /* 0x000fe400078e02ff */
[----:B------:R-:W-:-:S04]  /*0bb0*/  @P3 IMAD R15, R2, R9, RZ ;  /* 0x00000009020f3224 */ /* 0x000fc800078e02ff */
[----:B------:R-:W-:Y:S02]  /*0bc0*/  VIADD R15, R15, 0x1 ;  /* 0x000000010f0f7836 */ /* 0x000fe40000000000 */
        /* <DEDUP_REMOVED lines=12> */
[C---:B------:R-:W-:Y:S01]  /*0c90*/  IMAD.SHL.U32 R14, R30.reuse, 0x2, RZ ;  /* 0x000000021e0e7824 */ /* 0x040fe200078e00ff */
[----:B------:R-:W-:Y:S01]  /*0ca0*/  SHF.R.S32.HI R0, RZ, 0x1f, R3 ;  /* 0x0000001fff007819 */ /* 0x000fe20000011403 */
[----:B------:R-:W0:Y:S01]  /*0cb0*/  S2UR UR5, SR_CgaCtaId ;  /* 0x00000000000579c3 */ /* 0x000e220000008800 */
[----:B------:R-:W-:Y:S01]  /*0cc0*/  IADD3 R2, R30, 0x4, RZ ;  /* 0x000000041e027810 */ /* 0x000fe20007ffe0ff */
[----:B------:R-:W-:Y:S01]  /*0cd0*/  ULDC UR4, c[0x0][0x260] ;  /* 0x0000980000047ab9 */ /* 0x000fe20000000800 */
[----:B------:R-:W-:Y:S01]  /*0ce0*/  LEA.HI R0, R0, R3, RZ, 0x3 ;  /* 0x0000000300007211 */ /* 0x000fe200078f18ff */
[----:B------:R-:W-:Y:S01]  /*0cf0*/  ULDC UR6, c[0x0][0x27c] ;  /* 0x00009f0000067ab9 */ /* 0x000fe20000000800 */
[----:B------:R-:W-:Y:S02]  /*0d00*/  SHF.R.S32.HI R5, RZ, 0x1f, R14 ;  /* 0x0000001fff057819 */ /* 0x000fe4000001140e */
[----:B------:R-:W-:Y:S01]  /*0d10*/  LOP3.LUT R0, R0, 0xfffffff8, RZ, 0xc0, !PT ;  /* 0xfffffff800007812 */ /* 0x000fe200078ec0ff */
[----:B------:R-:W1:Y:S01]  /*0d20*/  LDC R47, c[0x0][0x25c] ;  /* 0x00009700ff2f7b82 */ /* 0x000e620000000800 */
[----:B------:R-:W-:-:S02]  /*0d30*/  LEA.HI R5, R5, R14, RZ, 0x3 ;  /* 0x0000000e05057211 */ /* 0x000fc400078f18ff */
        /* <DEDUP_REMOVED lines=28> */
[----:B------:R-:W-:-:S02]  /*0f00*/  LOP3.LUT R5, R5, 0xfffffff8, RZ, 0xc0, !PT ;  /* 0xfffffff805057812 */ /* 0x000fc400078ec0ff */
[----:B------:R-:W-:Y:S02]  /*0f10*/  LEA.HI R3, R3, R2, RZ, 0x3 ;  /* 0x0000000203037211 */ /* 0x000fe400078f18ff */
        /* <DEDUP_REMOVED lines=10> */
[C---:B------:R-:W-:Y:S01]  /*0fc0*/  IADD3 R2, R30.reuse, 0x18, RZ ;  /* 0x000000181e027810 */ /* 0x040fe20007ffe0ff */
[----:B------:R-:W-:Y:S01]  /*0fd0*/  VIADD R4, R30, 0x1c ;  /* 0x0000001c1e047836 */ /* 0x000fe20000000000 */
[----:B------:R-:W-:Y:S01]  /*0fe0*/  LEA.HI R25, R25, R0, RZ, 0x2 ;  /* 0x0000000019197211 */ /* 0x000fe200078f10ff */
[----:B------:R-:W-:Y:S01]  /*0ff0*/  IMAD.SHL.U32 R0, R0, 0x2, RZ ;  /* 0x0000000200007824 */ /* 0x000fe200078e00ff */
[----:B------:R-:W-:-:S02]  /*1000*/  SHF.R.S32.HI R3, RZ, 0x1f, R2 ;  /* 0x0000001fff037819 */ /* 0x000fc40000011402 */
[----:B------:R-:W-:Y:S01]  /*1010*/  LEA.HI R7, R7, R10, RZ, 0x3 ;  /* 0x0000000a07077211 */ /* 0x000fe200078f18ff */
[----:B------:R-:W-:Y:S01]  /*1020*/  IMAD.SHL.U32 R25, R25, 0x10, RZ ;  /* 0x0000001019197824 */ /* 0x000fe200078e00ff */
[----:B------:R-:W-:Y:S02]  /*1030*/  SHF.R.S32.HI R27, RZ, 0x1f, R4 ;  /* 0x0000001fff1b7819 */ /* 0x000fe40000011404 */
[----:B------:R-:W-:Y:S02]  /*1040*/  SHF.R.S32.HI R6, RZ, 0x1f, R5 ;  /* 0x0000001fff067819 */ /* 0x000fe40000011405 */
[----:B------:R-:W-:Y:S01]  /*1050*/  LEA.HI R26, R3, R2, RZ, 0x2 ;  /* 0x00000002031a7211 */ /* 0x000fe200078f10ff */
[----:B------:R-:W-:Y:S01]  /*1060*/  IMAD.SHL.U32 R2, R2, 0x2, RZ ;  /* 0x0000000202027824 */ /* 0x000fe200078e00ff */
[----:B------:R-:W-:Y:S02]  /*1070*/  LOP3.LUT R7, R7, 0xfffffff8, RZ, 0xc0, !PT ;  /* 0xfffffff807077812 */ /* 0x000fe400078ec0ff */
[----:B------:R-:W-:Y:S01]  /*1080*/  LEA.HI R27, R27, R4, RZ, 0x2 ;  /* 0x000000041b1b7211 */ /* 0x000fe200078f10ff */
[----:B------:R-:W-:Y:S01]  /*1090*/  IMAD.SHL.U32 R4, R4, 0x2, RZ ;  /* 0x0000000204047824 */ /* 0x000fe200078e00ff */
[----:B------:R-:W-:Y:S01]  /*10a0*/  SHF.R.S32.HI R3, RZ, 0x1f, R0 ;  /* 0x0000001fff037819 */ /* 0x000fe20000011400 */
[----:B------:R-:W-:Y:S01]  /*10b0*/  IMAD.IADD R10, R10, 0x1, -R7 ;  /* 0x000000010a0a7824 */ /* 0x000fe200078e0a07 */
        /* <DEDUP_REMOVED lines=9> */
[----:B------:R-:W-:Y:S02]  /*1150*/  LOP3.LUT R3, R3, 0xfffffff8, RZ, 0xc0, !PT ;  /* 0xfffffff803037812 */ /* 0x000fe400078ec0ff */
[----:B------:R-:W-:Y:S02]  /*1160*/  LEA.HI R5, R5, R2, RZ, 0x3 ;  /* 0x0000000205057211 */ /* 0x000fe400078f18ff */
[----:B------:R-:W-:Y:S02]  /*1170*/  LEA.HI R7, R7, R4, RZ, 0x3 ;  /* 0x0000000407077211 */ /* 0x000fe400078f18ff */
[----:B------:R-:W-:Y:S01]  /*1180*/  LEA.HI R8, R9, R6, RZ, 0x3 ;  /* 0x0000000609087211 */ /* 0x000fe200078f18ff */
[----:B------:R-:W-:Y:S01]  /*1190*/  IMAD.IADD R9, R0, 0x1, -R3 ;  /* 0x0000000100097824 */ /* 0x000fe200078e0a03 */
[----:B------:R-:W-:Y:S01]  /*11a0*/  LOP3.LUT R5, R5, 0xfffffff8, RZ, 0xc0, !PT ;  /* 0xfffffff805057812 */ /* 0x000fe200078ec0ff */
[----:B------:R-:W-:Y:S01]  /*11b0*/  VIADD R0, R30, 0x24 ;  /* 0x000000241e007836 */ /* 0x000fe20000000000 */
[----:B------:R-:W-:-:S02]  /*11c0*/  LOP3.LUT R7, R7, 0xfffffff8, RZ, 0xc0, !PT ;  /* 0xfffffff807077812 */ /* 0x000fc400078ec0ff */
[----:B------:R-:W-:Y:S01]  /*11d0*/  LOP3.LUT R3, R8, 0xfffffff8, RZ, 0xc0, !PT ;  /* 0xfffffff808037812 */ /* 0x000fe200078ec0ff */
[----:B------:R-:W-:Y:S01]  /*11e0*/  IMAD.IADD R8, R2, 0x1, -R5 ;  /* 0x0000000102087824 */ /* 0x000fe200078e0a05 */
[----:B------:R-:W-:Y:S01]  /*11f0*/  SHF.R.S32.HI R46, RZ, 0x1f, R54 ;  /* 0x0000001fff2e7819 */ /* 0x000fe20000011436 */
[----:B------:R-:W-:Y:S02]  /*1200*/  IMAD.IADD R7, R4, 0x1, -R7 ;  /* 0x0000000104077824 */ /* 0x000fe400078e0a07 */
[----:B------:R-:W-:Y:S01]  /*1210*/  IMAD.IADD R6, R6, 0x1, -R3 ;  /* 0x0000000106067824 */ /* 0x000fe200078e0a03 */
[----:B------:R-:W-:Y:S01]  /*1220*/  SHF.R.S32.HI R3, RZ, 0x1f, R0 ;  /* 0x0000001fff037819 */ /* 0x000fe20000011400 */
[C---:B------:R-:W-:Y:S02]  /*1230*/  VIADD R2, R30.reuse, 0x28 ;  /* 0x000000281e027836 */ /* 0x040fe40000000000 */
[C---:B------:R-:W-:Y:S01]  /*1240*/  VIADD R4, R30.reuse, 0x2c ;  /* 0x0000002c1e047836 */ /* 0x040fe20000000000 */
[----:B------:R-:W-:Y:S01]  /*1250*/  LEA.HI R38, R3, R0, RZ, 0x2 ;  /* 0x0000000003267211 */ /* 0x000fe200078f10ff */
[----:B------:R-:W-:Y:S01]  /*1260*/  VIADD R5, R30, 0x30 ;  /* 0x000000301e057836 */ /* 0x000fe20000000000 */
[----:B------:R-:W-:Y:S01]  /*1270*/  SHF.R.S32.HI R39, RZ, 0x1f, R2 ;  /* 0x0000001fff277819 */ /* 0x000fe20000011402 */
[----:B------:R-:W-:Y:S01]  /*1280*/  IMAD.SHL.U32 R34, R4, 0x2, RZ ;  /* 0x0000000204227824 */ /* 0x000fe200078e00ff */
[----:B------:R-:W-:-:S02]  /*1290*/  SHF.R.S32.HI R3, RZ, 0x1f, R4 ;  /* 0x0000001fff037819 */ /* 0x000fc40000011404 */
[----:B------:R-:W-:Y:S02]  /*12a0*/  SHF.L.U32 R0, R0, 0x1, RZ ;  /* 0x0000000100007819 */ /* 0x000fe400000006ff */
[----:B------:R-:W-:Y:S02]  /*12b0*/  SHF.R.S32.HI R36, RZ, 0x1f, R5 ;  /* 0x0000001fff247819 */ /* 0x000fe40000011405 */
[----:B------:R-:W-:Y:S01]  /*12c0*/  LEA.HI R39, R39, R2, RZ, 0x2 ;  /* 0x0000000227277211 */ /* 0x000fe200078f10ff */
[----:B------:R-:W-:Y:S01]  /*12d0*/  IMAD.SHL.U32 R2, R2, 0x2, RZ ;  /* 0x0000000202027824 */ /* 0x000fe200078e00ff */
[----:B------:R-:W-:Y:S02]  /*12e0*/  LEA.HI R40, R3, R4, RZ, 0x2 ;  /* 0x0000000403287211 */ /* 0x000fe400078f10ff */
[----:B------:R-:W-:Y:S02]  /*12f0*/  SHF.R.S32.HI R3, RZ, 0x1f, R0 ;  /* 0x0000001fff037819 */ /* 0x000fe40000011400 */
[----:B------:R-:W-:Y:S01]  /*1300*/  LEA.HI R41, R36, R5, RZ, 0x2 ;  /* 0x0000000524297211 */ /* 0x000fe200078f10ff */
[----:B------:R-:W-:Y:S01]  /*1310*/  IMAD.SHL.U32 R36, R5, 0x2, RZ ;  /* 0x0000000205247824 */ /* 0x000fe200078e00ff */
[----:B------:R-:W-:Y:S01]  /*1320*/  SHF.R.S32.HI R5, RZ, 0x1f, R2 ;  /* 0x0000001fff057819 */ /* 0x000fe20000011402 */
[----:B------:R-:W-:Y:S01]  /*1330*/  IMAD.SHL.U32 R48, R40, 0x10, RZ ;  /* 0x0000001028307824 */ /* 0x000fe200078e00ff */
[----:B------:R-:W-:-:S02]  /*1340*/  LEA.HI R3, R3, R0, RZ, 0x3 ;  /* 0x0000000003037211 */ /* 0x000fc400078f18ff */
[----:B------:R-:W-:Y:S02]  /*1350*/  SHF.R.S32.HI R33, RZ, 0x1f, R34 ;  /* 0x0000001fff217819 */ /* 0x000fe40000011422 */
[----:B------:R-:W-:Y:S02]  /*1360*/  SHF.R.S32.HI R35, RZ, 0x1f, R36 ;  /* 0x0000001fff237819 */ /* 0x000fe40000011424 */
[----:B------:R-:W-:Y:S02]  /*1370*/  LEA.HI R5, R5, R2, RZ, 0x3 ;  /* 0x0000000205057211 */ /* 0x000fe400078f18ff */
[----:B------:R-:W-:Y:S02]  /*1380*/  LOP3.LUT R3, R3, 0xfffffff8, RZ, 0xc0, !PT ;  /* 0xfffffff803037812 */ /* 0x000fe400078ec0ff */
[----:B------:R-:W-:Y:S02]  /*1390*/  LEA.HI R4, R33, R34, RZ, 0x3 ;  /* 0x0000002221047211 */ /* 0x000fe400078f18ff */
[----:B------:R-:W-:-:S02]  /*13a0*/  LEA.HI R37, R35, R36, RZ, 0x3 ;  /* 0x0000002423257211 */ /* 0x000fc400078f18ff */
[----:B------:R-:W-:Y:S01]  /*13b0*/  LOP3.LUT R33, R5, 0xfffffff8, RZ, 0xc0, !PT ;  /* 0xfffffff805217812 */ /* 0x000fe200078ec0ff */
[----:B------:R-:W-:Y:S01]  /*13c0*/  IMAD.IADD R5, R0, 0x1, -R3 ;  /* 0x0000000100057824 */ /* 0x000fe200078e0a03 */
[----:B------:R-:W-:Y:S01]  /*13d0*/  LOP3.LUT R35, R4, 0xfffffff8, RZ, 0xc0, !PT ;  /* 0xfffffff804237812 */ /* 0x000fe200078ec0ff */
[----:B------:R-:W-:Y:S01]  /*13e0*/  VIADD R0, R30, 0x34 ;  /* 0x000000341e007836 */ /* 0x000fe20000000000 */
[----:B------:R-:W-:Y:S01]  /*13f0*/  LOP3.LUT R37, R37, 0xfffffff8, RZ, 0xc0, !PT ;  /* 0xfffffff825257812 */ /* 0x000fe200078ec0ff */
[----:B------:R-:W-:Y:S01]  /*1400*/  IMAD.IADD R4, R2, 0x1, -R33 ;  /* 0x0000000102047824 */ /* 0x000fe200078e0a21 */
[----:B------:R-:W-:Y:S01]  /*1410*/  SHF.L.U32 R49, R41, 0x4, RZ ;  /* 0x0000000429317819 */ /* 0x000fe200000006ff */
[----:B------:R-:W-:Y:S01]  /*1420*/  IMAD.IADD R3, R34, 0x1, -R35 ;  /* 0x0000000122037824 */ /* 0x000fe200078e0a23 */
[----:B------:R-:W-:Y:S01]  /*1430*/  SHF.R.S32.HI R33, RZ, 0x1f, R0 ;  /* 0x0000001fff217819 */ /* 0x000fe20000011400 */
[C---:B------:R-:W-:Y:S01]  /*1440*/  VIADD R34, R30.reuse, 0x38 ;  /* 0x000000381e227836 */ /* 0x040fe20000000000 */
        /* <DEDUP_REMOVED lines=13> */
[----:B------:R-:W-:Y:S01]  /*1520*/  IMAD R35, R31, UR4, RZ ;  /* 0x000000041f237c24 */ /* 0x000fe2000f8e02ff */
[----:B------:R-:W-:Y:S01]  /*1530*/  LEA.HI R33, R33, R0, RZ, 0x3 ;  /* 0x0000000021217211 */ /* 0x000fe200078f18ff */
[----:B------:R-:W-:Y:S01]  /*1540*/  UMOV UR4, 0x400 ;  /* 0x0000040000047882 */ /* 0x000fe20000000000 */
[----:B------:R-:W-:Y:S01]  /*1550*/  SHF.R.S32.HI R37, RZ, 0x1f, R34 ;  /* 0x0000001fff257819 */ /* 0x000fe20000011422 */
[----:B0-----:R-:W-:Y:S01]  /*1560*/  ULEA UR7, UR5, UR4, 0x18 ;  /* 0x0000000405077291 */ /* 0x001fe2000f8ec03f */
[----:B------:R-:W-:Y:S01]  /*1570*/  SHF.R.S32.HI R45, RZ, 0x1f, R36 ;  /* 0x0000001fff2d7819 */ /* 0x000fe20000011424 */
[----:B------:R-:W-:Y:S01]  /*1580*/  IMAD.SHL.U32 R50, R43, 0x10, RZ ;  /* 0x000000102b327824 */ /* 0x000fe200078e00ff */
[----:B------:R-:W-:Y:S01]  /*1590*/  IADD3 R54, P0, R35, R54, RZ ;  /* 0x0000003623367210 */ /* 0x000fe20007f1e0ff */
[----:B------:R-:W-:Y:S01]  /*15a0*/  IMAD.SHL.U32 R53, R44, 0x10, RZ ;  /* 0x000000102c357824 */ /* 0x000fe200078e00ff */
[----:B------:R-:W-:-:S02]  /*15b0*/  LOP3.LUT R33, R33, 0xfffffff8, RZ, 0xc0, !PT ;  /* 0xfffffff821217812 */ /* 0x000fc400078ec0ff */
[----:B------:R-:W-:Y:S02]  /*15c0*/  LEA.HI R37, R37, R34, RZ, 0x3 ;  /* 0x0000002225257211 */ /* 0x000fe400078f18ff */
[----:B------:R-:W-:Y:S02]  /*15d0*/  LEA.HI R45, R45, R36, RZ, 0x3 ;  /* 0x000000242d2d7211 */ /* 0x000fe400078f18ff */
[----:B------:R-:W-:Y:S01]  /*15e0*/  LEA.HI.X.SX32 R55, R35, R46, 0x1, P0 ;  /* 0x0000002e23377211 */ /* 0x000fe200000f0eff */
[----:B------:R-:W-:Y:S01]  /*15f0*/  IMAD.SHL.U32 R46, R38, 0x10, RZ ;  /* 0x00000010262e7824 */ /* 0x000fe200078e00ff */
[----:B------:R-:W-:Y:S01]  /*1600*/  FSETP.NEU.FTZ.AND P0, PT, R52, RZ, PT ;  /* 0x000000ff3400720b */ /* 0x000fe20003f1d000 */
[----:B------:R-:W-:Y:S01]  /*1610*/  VIADD R35, R19, -UR6 ;  /* 0x8000000613237c36 */ /* 0x000fe20008000000 */
[----:B------:R-:W-:Y:S02]  /*1620*/  IADD3 R0, R0, -R33, RZ ;  /* 0x8000002100007210 */ /* 0x000fe40007ffe0ff */
[----:B------:R-:W-:-:S02]  /*1630*/  LOP3.LUT R33, R37, 0xfffffff8, RZ, 0xc0, !PT ;  /* 0xfffffff825217812 */ /* 0x000fc400078ec0ff */
[----:B------:R-:W-:Y:S02]  /*1640*/  LOP3.LUT R45, R45, 0xfffffff8, RZ, 0xc0, !PT ;  /* 0xfffffff82d2d7812 */ /* 0x000fe400078ec0ff */
[----:B------:R-:W-:Y:S01]  /*1650*/  LEA R37, R30, UR7, 0x6 ;  /* 0x000000071e257c11 */ /* 0x000fe2000f8e30ff */
[----:B------:R-:W-:Y:S01]  /*1660*/  IMAD.IADD R33, R34, 0x1, -R33 ;  /* 0x0000000122217824 */ /* 0x000fe200078e0a21 */
[----:B------:R-:W-:Y:S01]  /*1670*/  LOP3.LUT R38, R17, 0xffffffc0, RZ, 0xc0, !PT ;  /* 0xffffffc011267812 */ /* 0x000fe200078ec0ff */
[----:B------:R-:W-:Y:S01]  /*1680*/  IMAD.IADD R34, R36, 0x1, -R45 ;  /* 0x0000000124227824 */ /* 0x000fe200078e0a2d */
[----:B-1----:R-:W-:Y:S01]  /*1690*/  SHF.R.S32.HI R36, RZ, 0x1f, R47 ;  /* 0x0000001fff247819 */ /* 0x002fe2000001142f */
        /* <DEDUP_REMOVED lines=14> */
[----:B------:R-:W-:Y:S01]  /*1780*/  SHF.R.S32.HI R56, RZ, 0x1f, R34 ;  /* 0x0000001fff387819 */ /* 0x000fe20000011422 */
[----:B------:R-:W-:Y:S06]  /*1790*/  @P0 BRA `(.L_x_20759) ;  /* 0x0000001400400947 */ /* 0x000fec0003800000 */
[C---:B------:R-:W-:Y:S01]  /*17a0*/  IADD3 R20, P0, R61.reuse, R20, RZ ;  /* 0x000000143d147210 */ /* 0x040fe20007f1e0ff */
[----:B------:R-:W-:Y:S01]  /*17b0*/  UIADD3 UR4, UR4, 0x120, URZ ;  /* 0x0000012004047890 */ /* 0x000fe2000fffe03f */
[C---:B------:R-:W-:Y:S01]  /*17c0*/  IMAD.SHL.U32 R57, R61.reuse, 0x8, RZ ;  /* 0x000000083d397824 */ /* 0x040fe200078e00ff */
[----:B------:R-:W-:Y:S01]  /*17d0*/  ULDC.64 UR6, c[0x0][0x238] ;  /* 0x00008e0000067ab9 */ /* 0x000fe20000000a00 */
[C---:B------:R-:W-:Y:S01]  /*17e0*/  LEA.HI.X.SX32 R59, R61.reuse, R58, 0x1, P0 ;  /* 0x0000003a3d3b7211 */ /* 0x040fe200000f0eff */
[----:B------:R-:W-:Y:S01]  /*17f0*/  ULEA UR4, UR5, UR4, 0x18 ;  /* 0x0000000405047291 */ /* 0x000fe2000f8ec03f */
[----:B------:R-:W-:Y:S01]  /*1800*/  IMAD R58, R61, 0x8, R22 ;  /* 0x000000083d3a7824 */ /* 0x000fe200078e0216 */
[----:B------:R-:W-:Y:S01]  /*1810*/  LEA R52, P0, R20, UR6, 0x2 ;  /* 0x0000000614347c11 */ /* 0x000fe2000f8010ff */
[----:B------:R-:W-:Y:S02]  /*1820*/  IMAD.MOV.U32 R17, RZ, RZ, -0x800001 ;  /* 0xff7fffffff117424 */ /* 0x000fe400078e00ff */
[----:B------:R-:W-:Y:S01]  /*1830*/  IMAD.IADD R63, R22, 0x1, R57 ;  /* 0x00000001163f7824 */ /* 0x000fe200078e0239 */
[----:B------:R-:W-:-:S02]  /*1840*/  LEA.HI.X R59, R20, UR7, R59, 0x2, P0 ;  /* 0x00000007143b7c11 */ /* 0x000fc400080f143b */
[----:B------:R-:W-:-:S07]  /*1850*/  LEA R58, R58, UR4, 0x2 ;  /* 0x000000043a3a7c11 */ /* 0x000fce000f8e10ff */
.L_x_20764:
        /* <DEDUP_REMOVED lines=22> */
[----:B------:R-:W-:Y:S02]  /*19c0*/  IMAD.MOV.U32 R26, RZ, RZ, R20 ;  /* 0x000000ffff1a7224 */ /* 0x000fe400078e0014 */
[----:B------:R-:W-:Y:S02]  /*19d0*/  IMAD.MOV.U32 R20, RZ, RZ, RZ ;  /* 0x000000ffff147224 */ /* 0x000fe400078e00ff */
[----:B------:R-:W-:Y:S01]  /*19e0*/  @!P2 IMAD.MOV R26, RZ, RZ, -R26 ;  /* 0x000000ffff1aa224 */ /* 0x000fe200078e0a1a */
[----:B------:R-:W-:Y:S02]  /*19f0*/  @!P1 LOP3.LUT R26, RZ, R60, RZ, 0x33, !PT ;  /* 0x0000003cff1a9212 */ /* 0x000fe400078e33ff */
[----:B0-----:R-:W-:-:S03]  /*1a00*/  IADD3 R25, RZ, -R21, RZ ;  /* 0x80000015ff197210 */ /* 0x001fc60007ffe0ff */
[----:B------:R-:W-:Y:S02]  /*1a10*/  IMAD.IADD R23, R15, 0x1, R26 ;  /* 0x000000010f177824 */ /* 0x000fe400078e021a */
        /* <DEDUP_REMOVED lines=34> */
[----:B--2---:R-:W-:-:S05]  /*1c40*/  SHF.R.S32.HI R20, RZ, 0x1f, R23 ;  /* 0x0000001fff147819 */ /* 0x004fca0000011417 */
[----:B------:R-:W-:Y:S02]  /*1c50*/  IMAD R24, R20, UR13, RZ ;  /* 0x0000000d14187c24 */ /* 0x000fe4000f8e02ff */
[----:B------:R-:W-:-:S04]  /*1c60*/  IMAD.WIDE.U32 R20, R23, UR13, R54 ;  /* 0x0000000d17147c25 */ /* 0x000fc8000f8e0036 */
[----:B------:R-:W-:Y:S01]  /*1c70*/  IMAD R25, R23, R36, R24 ;  /* 0x0000002417197224 */ /* 0x000fe200078e0218 */
[--C-:B------:R-:W-:Y:S02]  /*1c80*/  SHF.R.S32.HI R24, RZ, 0x1f, R38.reuse ;  /* 0x0000001fff187819 */ /* 0x100fe40000011426 */
[-C--:B------:R-:W-:Y:S01]  /*1c90*/  IADD3 R26, P1, P2, R13, R20.reuse, R38 ;  /* 0x000000140d1a7210 */ /* 0x080fe20007a3e026 */
[----:B------:R-:W-:Y:S01]  /*1ca0*/  IMAD.IADD R21, R21, 0x1, R25 ;  /* 0x0000000115157824 */ /* 0x000fe200078e0219 */
[----:B------:R-:W-:-:S04]  /*1cb0*/  IADD3 R25, P4, P5, R11, R20, R40 ;  /* 0x000000140b197210 */ /* 0x000fc80007d9e028 */
[-C--:B------:R-:W-:Y:S02]  /*1cc0*/  IADD3.X R23, R27, R21.reuse, R24, P1, P2 ;  /* 0x000000151b177210 */ /* 0x080fe40000fe4418 */
[----:B------:R-:W-:Y:S02]  /*1cd0*/  IADD3 R24, P2, P3, R12, R20, R39 ;  /* 0x000000140c187210 */ /* 0x000fe40007b5e027 */
[----:B------:R-:W-:Y:S02]  /*1ce0*/  LEA R22, P1, R26, UR8, 0x1 ;  /* 0x000000081a167c11 */ /* 0x000fe4000f8208ff */
[-C--:B------:R-:W-:Y:S02]  /*1cf0*/  IADD3.X R27, R62, R21.reuse, R60, P2, P3 ;  /* 0x000000153e1b7210 */ /* 0x080fe400017e643c */
[----:B------:R-:W-:Y:S02]  /*1d00*/  IADD3.X R66, R64, R21, R66, P4, P5 ;  /* 0x0000001540427210 */ /* 0x000fe400027ea442 */
[----:B------:R-:W-:-:S02]  /*1d10*/  LEA.HI.X R23, R26, UR9, R23, 0x1, P1 ;  /* 0x000000091a177c11 */ /* 0x000fc400088f0c17 */
[--C-:B------:R-:W-:Y:S02]  /*1d20*/  SHF.R.S32.HI R26, RZ, 0x1f, R41.reuse ;  /* 0x0000001fff1a7819 */ /* 0x100fe40000011429 */
[--C-:B------:R-:W-:Y:S02]  /*1d30*/  SHF.R.S32.HI R60, RZ, 0x1f, R42.reuse ;  /* 0x0000001fff3c7819 */ /* 0x100fe4000001142a */
[----:B------:R-:W-:Y:S02]  /*1d40*/  LEA R64, P1, R24, UR8, 0x1 ;  /* 0x0000000818407c11 */ /* 0x000fe4000f8208ff */
[-C--:B------:R-:W-:Y:S02]  /*1d50*/  IADD3 R68, P2, P3, R10, R20.reuse, R41 ;  /* 0x000000140a447210 */ /* 0x080fe40007b5e029 */
[----:B------:R-:W-:Y:S02]  /*1d60*/  IADD3 R62, P4, P5, R9, R20, R42 ;  /* 0x00000014093e7210 */ /* 0x000fe40007d9e02a */
[----:B------:R-:W-:-:S02]  /*1d70*/  LEA.HI.X R65, R24, UR9, R27, 0x1, P1 ;  /* 0x0000000918417c11 */ /* 0x000fc400088f0c1b */
[-C--:B------:R-:W-:Y:S02]  /*1d80*/  IADD3.X R71, R71, R21.reuse, R26, P2, P3 ;  /* 0x0000001547477210 */ /* 0x080fe400017e641a */
[-C--:B------:R-:W-:Y:S01]  /*1d90*/  IADD3.X R69, R69, R21.reuse, R60, P4, P5 ;  /* 0x0000001545457210 */ /* 0x080fe200027ea43c */
[----:B------:R0:W2:Y:S01]  /*1da0*/  LDG.E.CONSTANT R26, desc[UR10][R22.64] ;  /* 0x0000000a161a7981 */ /* 0x0000a2000c1e9900 */
[----:B------:R-:W-:Y:S02]  /*1db0*/  SHF.R.S32.HI R24, RZ, 0x1f, R7 ;  /* 0x0000001fff187819 */ /* 0x000fe40000011407 */
[-C--:B------:R-:W-:Y:S01]  /*1dc0*/  IADD3 R70, P1, P2, R8, R20.reuse, R43 ;  /* 0x0000001408467210 */ /* 0x080fe20007a3e02b */
[----:B------:R1:W3:Y:S01]  /*1dd0*/  LDG.E.CONSTANT R27, desc[UR10][R64.64] ;  /* 0x0000000a401b7981 */ /* 0x0002e2000c1e9900 */
[----:B------:R-:W-:Y:S02]  /*1de0*/  IADD3 R60, P3, P4, R7, R20, R44 ;  /* 0x00000014073c7210 */ /* 0x000fe40007c7e02c */
[----:B------:R-:W-:-:S02]  /*1df0*/  IADD3.X R75, R75, R21, R72, P1, P2 ;  /* 0x000000154b4b7210 */ /* 0x000fc40000fe4448 */
[----:B------:R-:W-:Y:S02]  /*1e00*/  IADD3.X R67, R24, R21, R67, P3, P4 ;  /* 0x0000001518437210 */ /* 0x000fe40001fe8443 */
[C---:B------:R-:W-:Y:S02]  /*1e10*/  LEA R24, P1, R25.reuse, UR8, 0x1 ;  /* 0x0000000819187c11 */ /* 0x040fe4000f8208ff */
[C---:B0-----:R-:W-:Y:S02]  /*1e20*/  LEA R22, P2, R68.reuse, UR8, 0x1 ;  /* 0x0000000844167c11 */ /* 0x041fe4000f8408ff */
[----:B------:R-:W-:Y:S02]  /*1e30*/  LEA.HI.X R25, R25, UR9, R66, 0x1, P1 ;  /* 0x0000000919197c11 */ /* 0x000fe400088f0c42 */
[----:B------:R-:W-:Y:S02]  /*1e40*/  LEA.HI.X R23, R68, UR9, R71, 0x1, P2 ;  /* 0x0000000944177c11 */ /* 0x000fe400090f0c47 */
[----:B------:R-:W-:-:S02]  /*1e50*/  LEA R72, P1, R62, UR8, 0x1 ;  /* 0x000000083e487c11 */ /* 0x000fc4000f8208ff */
[----:B------:R-:W-:Y:S01]  /*1e60*/  LEA R68, P2, R70, UR8, 0x1 ;  /* 0x0000000846447c11 */ /* 0x000fe2000f8408ff */
[----:B------:R-:W4:Y:S01]  /*1e70*/  LDG.E.CONSTANT R71, desc[UR10][R22.64] ;  /* 0x0000000a16477981 */ /* 0x000f22000c1e9900 */
[----:B------:R-:W-:Y:S02]  /*1e80*/  LEA.HI.X R73, R62, UR9, R69, 0x1, P1 ;  /* 0x000000093e497c11 */ /* 0x000fe400088f0c45 */
[----:B------:R-:W-:Y:S02]  /*1e90*/  LEA.HI.X R69, R70, UR9, R75, 0x1, P2 ;  /* 0x0000000946457c11 */ /* 0x000fe400090f0c4b */
[--C-:B------:R-:W-:Y:S01]  /*1ea0*/  SHF.R.S32.HI R70, RZ, 0x1f, R45.reuse ;  /* 0x0000001fff467819 */ /* 0x100fe2000001142d */
[----:B------:R0:W5:Y:S01]  /*1eb0*/  LDG.E.CONSTANT R75, desc[UR10][R24.64] ;  /* 0x0000000a184b7981 */ /* 0x000162000c1e9900 */
[----:B-1----:R-:W-:Y:S02]  /*1ec0*/  SHF.R.S32.HI R64, RZ, 0x1f, R6 ;  /* 0x0000001fff407819 */ /* 0x002fe40000011406 */
[-C--:B------:R-:W-:Y:S01]  /*1ed0*/  IADD3 R66, P1, P2, R6, R20.reuse, R45 ;  /* 0x0000001406427210 */ /* 0x080fe20007a3e02d */
[----:B------:R1:W4:Y:S01]  /*1ee0*/  LDG.E.CONSTANT R72, desc[UR10][R72.64] ;  /* 0x0000000a48487981 */ /* 0x000322000c1e9900 */
[----:B------:R-:W-:-:S02]  /*1ef0*/  IADD3 R62, P3, P4, R5, R20, R46 ;  /* 0x00000014053e7210 */ /* 0x000fc40007c7e02e */
[-C--:B------:R-:W-:Y:S01]  /*1f00*/  IADD3.X R70, R64, R21.reuse, R70, P1, P2 ;  /* 0x0000001540467210 */ /* 0x080fe20000fe4446 */
[----:B------:R-:W4:Y:S01]  /*1f10*/  LDG.E.CONSTANT R68, desc[UR10][R68.64] ;  /* 0x0000000a44447981 */ /* 0x000f22000c1e9900 */
[C---:B------:R-:W-:Y:S02]  /*1f20*/  LEA R64, P1, R60.reuse, UR8, 0x1 ;  /* 0x000000083c407c11 */ /* 0x040fe4000f8208ff */
[----:B------:R-:W-:Y:S02]  /*1f30*/  IADD3.X R77, R77, R21, R74, P3, P4 ;  /* 0x000000154d4d7210 */ /* 0x000fe40001fe844a */
[----:B------:R-:W-:Y:S02]  /*1f40*/  LEA.HI.X R65, R60, UR9, R67, 0x1, P1 ;  /* 0x000000093c417c11 */ /* 0x000fe400088f0c43 */
[----:B0-----:R-:W-:Y:S02]  /*1f50*/  LEA R24, P2, R66, UR8, 0x1 ;  /* 0x0000000842187c11 */ /* 0x001fe4000f8408ff */
[----:B------:R-:W-:Y:S01]  /*1f60*/  LEA R22, P1, R62, UR8, 0x1 ;  /* 0x000000083e167c11 */ /* 0x000fe2000f8208ff */
[----:B------:R0:W4:Y:S01]  /*1f70*/  LDG.E.CONSTANT R69, desc[UR10][R64.64] ;  /* 0x0000000a40457981 */ /* 0x000122000c1e9900 */
[----:B------:R-:W-:-:S02]  /*1f80*/  LEA.HI.X R25, R66, UR9, R70, 0x1, P2 ;  /* 0x0000000942197c11 */ /* 0x000fc400090f0c46 */
[----:B------:R-:W-:Y:S02]  /*1f90*/  LEA.HI.X R23, R62, UR9, R77, 0x1, P1 ;  /* 0x000000093e177c11 */ /* 0x000fe400088f0c4d */
[--C-:B------:R-:W-:Y:S01]  /*1fa0*/  SHF.R.S32.HI R60, RZ, 0x1f, R47.reuse ;  /* 0x0000001fff3c7819 */ /* 0x100fe2000001142f */
[----:B------:R0:W4:Y:S01]  /*1fb0*/  LDG.E.CONSTANT R70, desc[UR10][R24.64] ;  /* 0x0000000a18467981 */ /* 0x000122000c1e9900 */
[----:B------:R-:W-:Y:S02]  /*1fc0*/  SHF.R.S32.HI R67, RZ, 0x1f, R4 ;  /* 0x0000001fff437819 */ /* 0x000fe40000011404 */
[----:B------:R-:W-:Y:S02]  /*1fd0*/  IADD3 R62, P1, P2, R4, R20, R47 ;  /* 0x00000014043e7210 */ /* 0x000fe40007a3e02f */
[----:B------:R-:W-:Y:S02]  /*1fe0*/  SHF.R.S32.HI R74, RZ, 0x1f, R48 ;  /* 0x0000001fff4a7819 */ /* 0x000fe40000011430 */
[----:B------:R-:W-:-:S02]  /*1ff0*/  IADD3.X R67, R67, R21, R60, P1, P2 ;  /* 0x0000001543437210 */ /* 0x000fc40000fe443c */
[----:B------:R-:W-:Y:S01]  /*2000*/  SHF.R.S32.HI R66, RZ, 0x1f, R3 ;  /* 0x0000001fff427819 */ /* 0x000fe20000011403 */
[----:B------:R0:W4:Y:S01]  /*2010*/  LDG.E.CONSTANT R60, desc[UR10][R22.64] ;  /* 0x0000000a163c7981 */ /* 0x000122000c1e9900 */
[-C--:B-1----:R-:W-:Y:S02]  /*2020*/  IADD3 R73, P1, P2, R3, R20.reuse, R48 ;  /* 0x0000001403497210 */ /* 0x082fe40007a3e030 */
[--C-:B0-----:R-:W-:Y:S02]  /*2030*/  SHF.R.S32.HI R64, RZ, 0x1f, R49.reuse ;  /* 0x0000001fff407819 */ /* 0x101fe40000011431 */
[----:B------:R-:W-:Y:S02]  /*2040*/  IADD3.X R74, R66, R21, R74, P1, P2 ;  /* 0x00000015424a7210 */ /* 0x000fe40000fe444a */
[----:B------:R-:W-:Y:S02]  /*2050*/  SHF.R.S32.HI R24, RZ, 0x1f, R2 ;  /* 0x0000001fff187819 */ /* 0x000fe40000011402 */
[----:B------:R-:W-:-:S04]  /*2060*/  IADD3 R25, P1, P2, R2, R20, R49 ;  /* 0x0000001402197210 */ /* 0x000fc80007a3e031 */
[----:B------:R-:W-:Y:S02]  /*2070*/  IADD3.X R64, R24, R21, R64, P1, P2 ;  /* 0x0000001518407210 */ /* 0x000fe40000fe4440 */
[----:B------:R-:W-:-:S04]  /*2080*/  LEA R76, P1, R62, UR8, 0x1 ;  /* 0x000000083e4c7c11 */ /* 0x000fc8000f8208ff */
[----:B------:R-:W-:Y:S02]  /*2090*/  LEA.HI.X R77, R62, UR9, R67, 0x1, P1 ;  /* 0x000000093e4d7c11 */ /* 0x000fe400088f0c43 */
[C---:B------:R-:W-:Y:S02]  /*20a0*/  LEA R66, P1, R73.reuse, UR8, 0x1 ;  /* 0x0000000849427c11 */ /* 0x040fe4000f8208ff */
[----:B------:R-:W-:Y:S01]  /*20b0*/  SHF.R.S32.HI R22, RZ, 0x1f, R0 ;  /* 0x0000001fff167819 */ /* 0x000fe20000011400 */
[----:B------:R-:W4:Y:S01]  /*20c0*/  LDG.E.CONSTANT R62, desc[UR10][R76.64] ;  /* 0x0000000a4c3e7981 */ /* 0x000f22000c1e9900 */
[----:B------:R-:W-:Y:S02]  /*20d0*/  LEA.HI.X R67, R73, UR9, R74, 0x1, P1 ;  /* 0x0000000949437c11 */ /* 0x000fe400088f0c4a */
[----:B------:R-:W-:Y:S02]  /*20e0*/  LEA R24, P1, R25, UR8, 0x1 ;  /* 0x0000000819187c11 */ /* 0x000fe4000f8208ff */
[----:B------:R-:W-:-:S02]  /*20f0*/  SHF.R.S32.HI R74, RZ, 0x1f, R51 ;  /* 0x0000001fff4a7819 */ /* 0x000fc40000011433 */
[----:B------:R-:W-:Y:S02]  /*2100*/  LEA.HI.X R25, R25, UR9, R64, 0x1, P1 ;  /* 0x0000000919197c11 */ /* 0x000fe400088f0c40 */
[----:B------:R-:W-:Y:S01]  /*2110*/  IADD3 R23, P1, P2, R0, R20, R51 ;  /* 0x0000001400177210 */ /* 0x000fe20007a3e033 */
[----:B------:R0:W4:Y:S03]  /*2120*/  LDG.E.CONSTANT R64, desc[UR10][R66.64] ;  /* 0x0000000a42407981 */ /* 0x000126000c1e9900 */
[----:B------:R-:W-:Y:S01]  /*2130*/  IADD3.X R74, R22, R21, R74, P1, P2 ;  /* 0x00000015164a7210 */ /* 0x000fe20000fe444a */
[----:B------:R1:W4:Y:S01]  /*2140*/  LDG.E.CONSTANT R65, desc[UR10][R24.64] ;  /* 0x0000000a18417981 */ /* 0x000322000c1e9900 */
[----:B------:R-:W-:-:S04]  /*2150*/  LEA R22, P1, R23, UR8, 0x1 ;  /* 0x0000000817167c11 */ /* 0x000fc8000f8208ff */
[----:B------:R-:W-:Y:S02]  /*2160*/  LEA.HI.X R23, R23, UR9, R74, 0x1, P1 ;  /* 0x0000000917177c11 */ /* 0x000fe400088f0c4a */
[--C-:B------:R-:W-:Y:S02]  /*2170*/  SHF.R.S32.HI R74, RZ, 0x1f, R50.reuse ;  /* 0x0000001fff4a7819 */ /* 0x100fe40000011432 */
[----:B0-----:R-:W-:Y:S02]  /*2180*/  SHF.R.S32.HI R66, RZ, 0x1f, R33 ;  /* 0x0000001fff427819 */ /* 0x001fe40000011421 */
[----:B------:R-:W-:-:S04]  /*2190*/  IADD3 R73, P1, P2, R33, R20, R50 ;  /* 0x0000001421497210 */ /* 0x000fc80007a3e032 */
[----:B------:R-:W-:Y:S02]  /*21a0*/  IADD3.X R66, R66, R21, R74, P1, P2 ;  /* 0x0000001542427210 */ /* 0x000fe40000fe444a */
[C---:B------:R-:W-:Y:S02]  /*21b0*/  LEA R76, P1, R73.reuse, UR8, 0x1 ;  /* 0x00000008494c7c11 */ /* 0x040fe4000f8208ff */
[----:B------:R-:W-:Y:S02]  /*21c0*/  SHF.R.S32.HI R74, RZ, 0x1f, R14 ;  /* 0x0000001fff4a7819 */ /* 0x000fe4000001140e */
[----:B------:R-:W-:Y:S02]  /*21d0*/  LEA.HI.X R77, R73, UR9, R66, 0x1, P1 ;  /* 0x00000009494d7c11 */ /* 0x000fe400088f0c42 */
[----:B-1----:R-:W-:Y:S01]  /*21e0*/  IADD3 R25, P1, R14, R20, RZ ;  /* 0x000000140e197210 */ /* 0x002fe20007f3e0ff */
[----:B------:R0:W4:Y:S04]  /*21f0*/  LDG.E.CONSTANT R66, desc[UR10][R22.64] ;  /* 0x0000000a16427981 */ /* 0x000128000c1e9900 */
[----:B------:R-:W-:Y:S01]  /*2200*/  IMAD.X R74, R74, 0x1, R21, P1 ;  /* 0x000000014a4a7824 */ /* 0x000fe200008e0615 */
[C---:B------:R-:W-:Y:S01]  /*2210*/  LEA R24, P1, R25.reuse, UR8, 0x1 ;  /* 0x0000000819187c11 */ /* 0x040fe2000f8208ff */
[----:B------:R1:W4:Y:S03]  /*2220*/  LDG.E.CONSTANT R67, desc[UR10][R76.64] ;  /* 0x0000000a4c437981 */ /* 0x000326000c1e9900 */
[----:B------:R-:W-:-:S05]  /*2230*/  LEA.HI.X R25, R25, UR9, R74, 0x1, P1 ;  /* 0x0000000919197c11 */ /* 0x000fca00088f0c4a */
[----:B------:R1:W3:Y:S01]  /*2240*/  LDG.E.CONSTANT R24, desc[UR10][R24.64] ;  /* 0x0000000a18187981 */ /* 0x0002e2000c1e9900 */
[--C-:B------:R-:W-:Y:S02]  /*2250*/  IADD3 R73, P1, P2, R34, R20, R53.reuse ;  /* 0x0000001422497210 */ /* 0x100fe40007a3e035 */
[----:B------:R-:W-:-:S04]  /*2260*/  SHF.R.S32.HI R74, RZ, 0x1f, R53 ;  /* 0x0000001fff4a7819 */ /* 0x000fc80000011435 */
[----:B------:R-:W-:Y:S02]  /*2270*/  IADD3.X R74, R56, R21, R74, P1, P2 ;  /* 0x00000015384a7210 */ /* 0x000fe40000fe444a */
[----:B0-----:R-:W1:Y:S02]  /*2280*/  LDS.128 R20, [R37] ;  /* 0x0000000025147984 */ /* 0x001e640000000c00 */
[C---:B-1----:R-:W-:Y:S01]  /*2290*/  IMAD.U32 R76, R21.reuse, 0x10000, RZ ;  /* 0x00010000154c7824 */ /* 0x042fe200078e00ff */
[----:B------:R-:W-:-:S04]  /*22a0*/  PRMT R21, R21, 0x7632, R21 ;  /* 0x0000763215157816 */ /* 0x000fc80000000015 */
[----:B------:R-:W-:Y:S01]  /*22b0*/  SHF.L.U32 R21, R21, 0x10, RZ ;  /* 0x0000001015157819 */ /* 0x000fe200000006ff */
[C---:B------:R-:W-:Y:S01]  /*22c0*/  IMAD.U32 R25, R20.reuse, 0x10000, RZ ;  /* 0x0001000014197824 */ /* 0x040fe200078e00ff */
[----:B------:R-:W-:-:S05]  /*22d0*/  PRMT R20, R20, 0x7632, R20 ;  /* 0x0000763214147816 */ /* 0x000fca0000000014 */
[----:B------:R-:W-:Y:S02]  /*22e0*/  IMAD.U32 R20, R20, 0x10000, RZ ;  /* 0x0001000014147824 */ /* 0x000fe400078e00ff */
[C---:B--2---:R-:W-:Y:S01]  /*22f0*/  IMAD.U32 R77, R26.reuse, 0x10000, RZ ;  /* 0x000100001a4d7824 */ /* 0x044fe200078e00ff */
[----:B------:R-:W-:-:S05]  /*2300*/  PRMT R26, R26, 0x7632, R26 ;  /* 0x000076321a1a7816 */ /* 0x000fca000000001a */
[----:B------:R-:W-:-:S04]  /*2310*/  IMAD.U32 R26, R26, 0x10000, RZ ;  /* 0x000100001a1a7824 */ /* 0x000fc800078e00ff */
[----:B------:R-:W-:Y:S01]  /*2320*/  FMUL.FTZ R21, R21, R26 ;  /* 0x0000001a15157220 */ /* 0x000fe20000410000 */
[----:B------:R-:W-:Y:S01]  /*2330*/  FMUL.FTZ R76, R76, R77 ;  /* 0x0000004d4c4c7220 */ /* 0x000fe20000410000 */
[C---:B---3--:R-:W-:Y:S01]  /*2340*/  IMAD.U32 R26, R24.reuse, 0x10000, RZ ;  /* 0x00010000181a7824 */ /* 0x048fe200078e00ff */
[----:B------:R-:W-:-:S05]  /*2350*/  PRMT R24, R24, 0x7632, R24 ;  /* 0x0000763218187816 */ /* 0x000fca0000000018 */
[----:B------:R-:W-:Y:S02]  /*2360*/  IMAD.U32 R24, R24, 0x10000, RZ ;  /* 0x0001000018187824 */ /* 0x000fe400078e00ff */
[----:B------:R-:W-:Y:S01]  /*2370*/  FFMA.FTZ R76, R25, R26, R76 ;  /* 0x0000001a194c7223 */ /* 0x000fe2000001004c */
[----:B------:R-:W-:Y:S02]  /*2380*/  IMAD.U32 R25, R22, 0x10000, RZ ;  /* 0x0001000016197824 */ /* 0x000fe400078e00ff */
        /* <DEDUP_REMOVED lines=9> */
[----:B------:R-:W-:Y:S02]  /*2420*/  IMAD.U32 R21, R23, 0x10000, RZ ;  /* 0x0001000017157824 */ /* 0x000fe400078e00ff */
[----:B-----5:R-:W-:-:S04]  /*2430*/  IMAD.U32 R20, R75, 0x10000, RZ ;  /* 0x000100004b147824 */ /* 0x020fc800078e00ff */
[----:B------:R-:W-:Y:S01]  /*2440*/  FFMA.FTZ R76, R21, R20, R76 ;  /* 0x00000014154c7223 */ /* 0x000fe2000001004c */
[----:B----4-:R-:W-:Y:S01]  /*2450*/  SHF.L.U32 R20, R71, 0x10, RZ ;  /* 0x0000001047147819 */ /* 0x010fe200000006ff */
[----:B0-----:R-:W-:-:S04]  /*2460*/  IMAD.U32 R21, R24, 0x10000, RZ ;  /* 0x0001000018157824 */ /* 0x001fc800078e00ff */
[----:B------:R-:W-:Y:S01]  /*2470*/  FFMA.FTZ R76, R21, R20, R76 ;  /* 0x00000014154c7223 */ /* 0x000fe2000001004c */
[----:B------:R-:W-:-:S04]  /*2480*/  LEA R20, P1, R73, UR8, 0x1 ;  /* 0x0000000849147c11 */ /* 0x000fc8000f8208ff */
[----:B------:R-:W-:-:S05]  /*2490*/  LEA.HI.X R21, R73, UR9, R74, 0x1, P1 ;  /* 0x0000000949157c11 */ /* 0x000fca00088f0c4a */
[----:B------:R0:W2:Y:S01]  /*24a0*/  LDG.E.CONSTANT R73, desc[UR10][R20.64] ;  /* 0x0000000a14497981 */ /* 0x0000a2000c1e9900 */
        /* <DEDUP_REMOVED lines=33> */
[----:B------:R-:W-:Y:S02]  /*26c0*/  FFMA.FTZ R25, R26, R68, R25 ;  /* 0x000000441a197223 */ /* 0x000fe40000010019 */
[--C-:B------:R-:W-:Y:S01]  /*26d0*/  FFMA.FTZ R27, R27, R69, R24.reuse ;  /* 0x000000451b1b7223 */ /* 0x100fe20000010018 */
[C---:B------:R-:W-:Y:S01]  /*26e0*/  PRMT R24, R70.reuse, 0x7632, R24 ;  /* 0x0000763246187816 */ /* 0x040fe20000000018 */
[----:B------:R-:W-:-:S04]  /*26f0*/  IMAD.U32 R70, R70, 0x10000, RZ ;  /* 0x0001000046467824 */ /* 0x000fc800078e00ff */
[----:B------:R-:W-:Y:S01]  /*2700*/  IMAD.U32 R24, R24, 0x10000, RZ ;  /* 0x0001000018187824 */ /* 0x000fe200078e00ff */
[C---:B0-----:R-:W-:Y:S02]  /*2710*/  PRMT R26, R20.reuse, 0x7632, R26 ;  /* 0x00007632141a7816 */ /* 0x041fe4000000001a */
[----:B------:R-:W-:-:S03]  /*2720*/  SHF.L.U32 R20, R20, 0x10, RZ ;  /* 0x0000001014147819 */ /* 0x000fc600000006ff */
[----:B------:R-:W-:Y:S02]  /*2730*/  IMAD.U32 R26, R26, 0x10000, RZ ;  /* 0x000100001a1a7824 */ /* 0x000fe400078e00ff */
[----:B------:R-:W-:Y:S02]  /*2740*/  FFMA.FTZ R20, R20, R70, R25 ;  /* 0x0000004614147223 */ /* 0x000fe40000010019 */
[----:B------:R-:W-:Y:S02]  /*2750*/  FFMA.FTZ R68, R26, R24, R27 ;  /* 0x000000181a447223 */ /* 0x000fe4000001001b */
[----:B------:R-:W0:Y:S01]  /*2760*/  LDS.128 R24, [R37+0x30] ;  /* 0x0000300025187984 */ /* 0x000e220000000c00 */
        /* <DEDUP_REMOVED lines=9> */
[----:B------:R-:W-:Y:S01]  /*2800*/  IMAD.U32 R60, R62, 0x10000, RZ ;  /* 0x000100003e3c7824 */ /* 0x000fe200078e00ff */
[----:B------:R-:W-:Y:S02]  /*2810*/  PRMT R22, R22, 0x7632, R22 ;  /* 0x0000763216167816 */ /* 0x000fe40000000016 */
[----:B------:R-:W-:Y:S01]  /*2820*/  PRMT R62, R62, 0x7632, R62 ;  /* 0x000076323e3e7816 */ /* 0x000fe2000000003e */
[----:B------:R-:W-:Y:S01]  /*2830*/  FFMA.FTZ R20, R69, R60, R20 ;  /* 0x0000003c45147223 */ /* 0x000fe20000010014 */
[C---:B------:R-:W-:Y:S01]  /*2840*/  IMAD.U32 R69, R23.reuse, 0x10000, RZ ;  /* 0x0001000017457824 */ /* 0x040fe200078e00ff */
[----:B------:R-:W-:Y:S01]  /*2850*/  PRMT R23, R23, 0x7632, R23 ;  /* 0x0000763217177816 */ /* 0x000fe20000000017 */
[C---:B------:R-:W-:Y:S01]  /*2860*/  IMAD.U32 R60, R64.reuse, 0x10000, RZ ;  /* 0x00010000403c7824 */ /* 0x040fe200078e00ff */
[----:B------:R-:W-:Y:S01]  /*2870*/  PRMT R64, R64, 0x7632, R64 ;  /* 0x0000763240407816 */ /* 0x000fe20000000040 */
[----:B------:R-:W-:-:S02]  /*2880*/  IMAD.U32 R22, R22, 0x10000, RZ ;  /* 0x0001000016167824 */ /* 0x000fc400078e00ff */
[----:B------:R-:W-:Y:S02]  /*2890*/  IMAD.U32 R62, R62, 0x10000, RZ ;  /* 0x000100003e3e7824 */ /* 0x000fe400078e00ff */
[----:B------:R-:W-:Y:S01]  /*28a0*/  FFMA.FTZ R60, R69, R60, R20 ;  /* 0x0000003c453c7223 */ /* 0x000fe20000010014 */
[----:B------:R-:W-:Y:S01]  /*28b0*/  SHF.L.U32 R20, R23, 0x10, RZ ;  /* 0x0000001017147819 */ /* 0x000fe200000006ff */
[----:B------:R-:W-:Y:S02]  /*28c0*/  IMAD.U32 R64, R64, 0x10000, RZ ;  /* 0x0001000040407824 */ /* 0x000fe400078e00ff */
[----:B------:R-:W-:Y:S01]  /*28d0*/  FFMA.FTZ R21, R22, R62, R21 ;  /* 0x0000003e16157223 */ /* 0x000fe20000010015 */
[C---:B------:R-:W-:Y:S01]  /*28e0*/  IMAD.U32 R22, R65.reuse, 0x10000, RZ ;  /* 0x0001000041167824 */ /* 0x040fe200078e00ff */
[----:B------:R-:W-:Y:S02]  /*28f0*/  PRMT R65, R65, 0x7632, R65 ;  /* 0x0000763241417816 */ /* 0x000fe40000000041 */
[----:B------:R-:W-:Y:S01]  /*2900*/  FFMA.FTZ R20, R20, R64, R21 ;  /* 0x0000004014147223 */ /* 0x000fe20000010015 */
[C---:B0-----:R-:W-:Y:S01]  /*2910*/  IMAD.U32 R69, R24.reuse, 0x10000, RZ ;  /* 0x0001000018457824 */ /* 0x041fe200078e00ff */
[----:B------:R-:W-:Y:S01]  /*2920*/  PRMT R24, R24, 0x7632, R24 ;  /* 0x0000763218187816 */ /* 0x000fe20000000018 */
[----:B------:R-:W-:-:S02]  /*2930*/  IMAD.U32 R62, R25, 0x10000, RZ ;  /* 0x00010000193e7824 */ /* 0x000fc400078e00ff */
[--C-:B------:R-:W-:Y:S01]  /*2940*/  FFMA.FTZ R21, R69, R22, R60.reuse ;  /* 0x0000001645157223 */ /* 0x100fe2000001003c */
[----:B------:R-:W-:Y:S01]  /*2950*/  PRMT R60, R25, 0x7632, R60 ;  /* 0x00007632193c7816 */ /* 0x000fe2000000003c */
[----:B------:R-:W-:Y:S01]  /*2960*/  IMAD.U32 R25, R24, 0x10000, RZ ;  /* 0x0001000018197824 */ /* 0x000fe200078e00ff */
[----:B------:R-:W-:Y:S01]  /*2970*/  PRMT R24, R66, 0x7632, R24 ;  /* 0x0000763242187816 */ /* 0x000fe20000000018 */
[----:B------:R-:W-:Y:S01]  /*2980*/  IMAD.U32 R65, R65, 0x10000, RZ ;  /* 0x0001000041417824 */ /* 0x000fe200078e00ff */
[----:B------:R-:W-:Y:S01]  /*2990*/  PRMT R23, R26, 0x7632, R23 ;  /* 0x000076321a177816 */ /* 0x000fe20000000017 */
[----:B------:R-:W-:Y:S02]  /*29a0*/  IMAD.U32 R66, R66, 0x10000, RZ ;  /* 0x0001000042427824 */ /* 0x000fe400078e00ff */
[--C-:B------:R-:W-:Y:S01]  /*29b0*/  FFMA.FTZ R25, R25, R65, R20.reuse ;  /* 0x0000004119197223 */ /* 0x100fe20000010014 */
[----:B------:R-:W-:Y:S01]  /*29c0*/  PRMT R20, R67, 0x7632, R20 ;  /* 0x0000763243147816 */ /* 0x000fe20000000014 */
[----:B------:R-:W-:-:S02]  /*29d0*/  IMAD.U32 R60, R60, 0x10000, RZ ;  /* 0x000100003c3c7824 */ /* 0x000fc400078e00ff */
[----:B------:R-:W-:Y:S02]  /*29e0*/  IMAD.U32 R24, R24, 0x10000, RZ ;  /* 0x0001000018187824 */ /* 0x000fe400078e00ff */
[----:B------:R-:W-:Y:S01]  /*29f0*/  FFMA.FTZ R65, R62, R66, R21 ;  /* 0x000000423e417223 */ /* 0x000fe20000010015 */
[----:B------:R-:W-:Y:S01]  /*2a00*/  PRMT R22, R27, 0x7632, R22 ;  /* 0x000076321b167816 */ /* 0x000fe20000000016 */
[----:B------:R-:W-:Y:S02]  /*2a10*/  IMAD.U32 R26, R26, 0x10000, RZ ;  /* 0x000100001a1a7824 */ /* 0x000fe400078e00ff */
[----:B------:R-:W-:Y:S01]  /*2a20*/  FFMA.FTZ R24, R60, R24, R25 ;  /* 0x000000183c187223 */ /* 0x000fe20000010019 */
[----:B------:R-:W-:Y:S02]  /*2a30*/  IMAD.U32 R67, R67, 0x10000, RZ ;  /* 0x0001000043437824 */ /* 0x000fe400078e00ff */
[----:B------:R-:W-:Y:S02]  /*2a40*/  IMAD.U32 R23, R23, 0x10000, RZ ;  /* 0x0001000017177824 */ /* 0x000fe400078e00ff */
[----:B------:R-:W-:Y:S01]  /*2a50*/  IMAD.U32 R20, R20, 0x10000, RZ ;  /* 0x0001000014147824 */ /* 0x000fe200078e00ff */
[----:B------:R-:W-:Y:S01]  /*2a60*/  SHF.L.U32 R25, R22, 0x10, RZ ;  /* 0x0000001016197819 */ /* 0x000fe200000006ff */
[----:B------:R-:W-:-:S02]  /*2a70*/  IMAD.U32 R27, R27, 0x10000, RZ ;  /* 0x000100001b1b7824 */ /* 0x000fc400078e00ff */
[----:B------:R-:W-:Y:S01]  /*2a80*/  FFMA.FTZ R26, R26, R67, R65 ;  /* 0x000000431a1a7223 */ /* 0x000fe20000010041 */
[----:B------:R-:W-:Y:S01]  /*2a90*/  FFMA.FTZ R20, R23, R20, R24 ;  /* 0x0000001417147223 */ /* 0x000fe20000010018 */
[----:B------:R-:W-:Y:S01]  /*2aa0*/  UMOV UR4, 0xffffffff ;  /* 0xffffffff00047882 */ /* 0x000fe20000000000 */
[----:B------:R-:W-:Y:S02]  /*2ab0*/  ISETP.NE.AND P1, PT, R30, RZ, PT ;  /* 0x000000ff1e00720c */ /* 0x000fe40003f25270 */
        /* <DEDUP_REMOVED lines=10> */
.L_x_20807:
        /* <DEDUP_REMOVED lines=9> */
.L_x_20761:
[----:B------:R-:W-:-:S13]  /*2bf0*/  ISETP.NE.AND P1, PT, R30, RZ, PT ;  /* 0x000000ff1e00720c */ /* 0x000fda0003f25270 */
[----:B------:R-:W-:-:S05]  /*2c00*/  @!P1 IMAD.MOV.U32 R21, RZ, RZ, -0x800001 ;  /* 0xff7fffffff159424 */ /* 0x000fca00078e00ff */
[----:B------:R0:W-:Y:S02]  /*2c10*/  @!P1 STS [R58], R21 ;  /* 0x000000153a009388 */ /* 0x0001e40000000800 */
.L_x_20763:
[----:B------:R-:W-:Y:S05]  /*2c20*/  BSYNC B1 ;  /* 0x0000000000017941 */ /* 0x000fea0003800000 */
.L_x_20760:
[----:B------:R-:W-:Y:S01]  /*2c30*/  IADD3 R52, P1, R52, 0x10, RZ ;  /* 0x0000001034347810 */ /* 0x000fe20007f3e0ff */
[----:B01----:R-:W-:Y:S02]  /*2c40*/  VIADD R58, R58, 0x80 ;  /* 0x000000803a3a7836 */ /* 0x003fe40000000000 */
[----:B------:R-:W-:Y:S02]  /*2c50*/  VIADD R63, R63, 0x20 ;  /* 0x000000203f3f7836 */ /* 0x000fe40000000000 */
[----:B------:R-:W-:Y:S02]  /*2c60*/  VIADD R57, R57, 0x20 ;  /* 0x0000002039397836 */ /* 0x000fe40000000000 */
[----:B------:R-:W-:Y:S01]  /*2c70*/  IMAD.X R59, RZ, RZ, R59, P1 ;  /* 0x000000ffff3b7224 */ /* 0x000fe200008e063b */
[----:B------:R-:W-:Y:S06]  /*2c80*/  @!P0 BRA `(.L_x_20764) ;  /* 0xffffffe800f48947 */ /* 0x000fec000383ffff */
[----:B------:R-:W-:Y:S05]  /*2c90*/  BRA `(.L_x_20758) ;  /* 0x00000014006c7947 */ /* 0x000fea0003800000 */
.L_x_20759:
        /* <DEDUP_REMOVED lines=9> */
[C---:B------:R-:W-:Y:S02]  /*2d30*/  IMAD.SHL.U32 R56, R57.reuse, 0x8, RZ ;  /* 0x0000000839387824 */ /* 0x040fe400078e00ff */
[C---:B------:R-:W-:Y:S01]  /*2d40*/  IMAD R60, R57.reuse, 0x8, R22 ;  /* 0x00000008393c7824 */ /* 0x040fe200078e0216 */
[----:B------:R-:W-:Y:S01]  /*2d50*/  LEA.HI.X.SX32 R61, R57, R58, 0x1, P0 ;  /* 0x0000003a393d7211 */ /* 0x000fe200000f0eff */
[----:B------:R-:W-:Y:S01]  /*2d60*/  IMAD.IADD R59, R22, 0x1, R56 ;  /* 0x00000001163b7824 */ /* 0x000fe200078e0238 */
[----:B------:R-:W-:Y:S02]  /*2d70*/  LEA R58, P0, R20, UR6, 0x2 ;  /* 0x00000006143a7c11 */ /* 0x000fe4000f8010ff */
[----:B------:R-:W-:Y:S02]  /*2d80*/  LEA R60, R60, UR4, 0x2 ;  /* 0x000000043c3c7c11 */ /* 0x000fe4000f8e10ff */
[----:B------:R-:W-:-:S02]  /*2d90*/  LEA.HI.X R61, R20, UR7, R61, 0x2, P0 ;  /* 0x00000007143d7c11 */ /* 0x000fc400080f143d */
[----:B------:R-:W-:-:S07]  /*2da0*/  IADD3 R62, -R32, 0x1, R59 ;  /* 0x00000001203e7810 */ /* 0x000fce0007ffe13b */
.L_x_20769:
        /* <DEDUP_REMOVED lines=24> */
[----:B------:R-:W-:Y:S01]  /*2f30*/  @!P1 LOP3.LUT R24, RZ, R23, RZ, 0x33, !PT ;  /* 0x00000017ff189212 */ /* 0x000fe200078e33ff */
[----:B0-----:R-:W-:Y:S01]  /*2f40*/  IMAD.MOV R25, RZ, RZ, -R21 ;  /* 0x000000ffff197224 */ /* 0x001fe200078e0a15 */
[----:B------:R-:W-:-:S03]  /*2f50*/  ISETP.NE.AND P2, PT, R27, RZ, PT ;  /* 0x000000ff1b00720c */ /* 0x000fc60003f45270 */
        /* <DEDUP_REMOVED lines=25> */
[----:B------:R-:W-:Y:S02]  /*30f0*/  SHF.R.S32.HI R64, RZ, 0x1f, R39 ;  /* 0x0000001fff407819 */ /* 0x000fe40000011427 */
[----:B------:R-:W-:Y:S02]  /*3100*/  SHF.R.S32.HI R68, RZ, 0x1f, R42 ;  /* 0x0000001fff447819 */ /* 0x000fe4000001142a */
        /* <DEDUP_REMOVED lines=8> */
[----:B------:R-:W-:Y:S02]  /*3190*/  LEA R26, P2, R22, UR16, 0x1 ;  /* 0x00000010161a7c11 */ /* 0x000fe4000f8408ff */
[----:B------:R-:W-:Y:S02]  /*31a0*/  SHF.R.S32.HI R23, RZ, 0x1f, R12 ;  /* 0x0000001fff177819 */ /* 0x000fe4000001140c */
[----:B------:R-:W-:Y:S02]  /*31b0*/  IADD3.X R21, R24, R75, R25, P0, P1 ;  /* 0x0000004b18157210 */ /* 0x000fe400007e2419 */
[----:B------:R-:W-:Y:S02]  /*31c0*/  IADD3 R20, P0, P1, R12, R74, R39 ;  /* 0x0000004a0c147210 */ /* 0x000fe4000791e027 */
[----:B------:R-:W-:Y:S02]  /*31d0*/  LEA.HI.X R27, R22, UR17, R21, 0x1, P2 ;  /* 0x00000011161b7c11 */ /* 0x000fe400090f0c15 */
[----:B------:R-:W-:-:S02]  /*31e0*/  SHF.R.S32.HI R22, RZ, 0x1f, R41 ;  /* 0x0000001fff167819 */ /* 0x000fc40000011429 */
[----:B------:R-:W-:Y:S01]  /*31f0*/  SHF.R.S32.HI R21, RZ, 0x1f, R10 ;  /* 0x0000001fff157819 */ /* 0x000fe2000001140a */
[----:B------:R-:W2:Y:S01]  /*3200*/  LDG.E.CONSTANT R26, desc[UR10][R26.64] ;  /* 0x0000000a1a1a7981 */ /* 0x000ea2000c1e9900 */
[-C--:B------:R-:W-:Y:S02]  /*3210*/  IADD3 R24, P4, P5, R10, R74.reuse, R41 ;  /* 0x0000004a0a187210 */ /* 0x080fe40007d9e029 */
[-C--:B------:R-:W-:Y:S02]  /*3220*/  IADD3.X R23, R23, R75.reuse, R64, P0, P1 ;  /* 0x0000004b17177210 */ /* 0x080fe400007e2440 */
[----:B------:R-:W-:Y:S02]  /*3230*/  IADD3.X R21, R21, R75, R22, P4, P5 ;  /* 0x0000004b15157210 */ /* 0x000fe400027ea416 */
[----:B------:R-:W-:Y:S02]  /*3240*/  SHF.R.S32.HI R22, RZ, 0x1f, R9 ;  /* 0x0000001fff167819 */ /* 0x000fe40000011409 */
[----:B------:R-:W-:-:S02]  /*3250*/  IADD3 R65, P0, P1, R9, R74, R42 ;  /* 0x0000004a09417210 */ /* 0x000fc4000791e02a */
[--C-:B------:R-:W-:Y:S02]  /*3260*/  SHF.R.S32.HI R25, RZ, 0x1f, R40.reuse ;  /* 0x0000001fff197819 */ /* 0x100fe40000011428 */
[----:B------:R-:W-:Y:S02]  /*3270*/  IADD3 R63, P2, P3, R11, R74, R40 ;  /* 0x0000004a0b3f7210 */ /* 0x000fe40007b5e028 */
[-C--:B------:R-:W-:Y:S02]  /*3280*/  IADD3.X R68, R22, R75.reuse, R68, P0, P1 ;  /* 0x0000004b16447210 */ /* 0x080fe400007e2444 */
[----:B------:R-:W-:Y:S02]  /*3290*/  IADD3.X R66, R66, R75, R25, P2, P3 ;  /* 0x0000004b42427210 */ /* 0x000fe400017e6419 */
[----:B------:R-:W-:Y:S02]  /*32a0*/  LEA R22, P0, R20, UR16, 0x1 ;  /* 0x0000001014167c11 */ /* 0x000fe4000f8008ff */
[----:B------:R-:W-:-:S02]  /*32b0*/  LEA R76, P1, R63, UR16, 0x1 ;  /* 0x000000103f4c7c11 */ /* 0x000fc4000f8208ff */
[----:B------:R-:W-:Y:S02]  /*32c0*/  LEA.HI.X R23, R20, UR17, R23, 0x1, P0 ;  /* 0x0000001114177c11 */ /* 0x000fe400080f0c17 */
[----:B------:R-:W-:Y:S02]  /*32d0*/  LEA.HI.X R77, R63, UR17, R66, 0x1, P1 ;  /* 0x000000113f4d7c11 */ /* 0x000fe400088f0c42 */
[--C-:B------:R-:W-:Y:S01]  /*32e0*/  SHF.R.S32.HI R64, RZ, 0x1f, R43.reuse ;  /* 0x0000001fff407819 */ /* 0x100fe2000001142b */
[----:B------:R0:W3:Y:S01]  /*32f0*/  LDG.E.CONSTANT R27, desc[UR10][R22.64] ;  /* 0x0000000a161b7981 */ /* 0x0000e2000c1e9900 */
[----:B------:R-:W-:Y:S02]  /*3300*/  IADD3 R25, P2, P3, R8, R74, R43 ;  /* 0x0000004a08197210 */ /* 0x000fe40007b5e02b */
[----:B------:R-:W-:Y:S01]  /*3310*/  LEA R20, P0, R24, UR16, 0x1 ;  /* 0x0000001018147c11 */ /* 0x000fe2000f8008ff */
[----:B------:R-:W4:Y:S01]  /*3320*/  LDG.E.CONSTANT R76, desc[UR10][R76.64] ;  /* 0x0000000a4c4c7981 */ /* 0x000f22000c1e9900 */
[----:B------:R-:W-:-:S02]  /*3330*/  LEA R72, P1, R65, UR16, 0x1 ;  /* 0x0000001041487c11 */ /* 0x000fc4000f8208ff */
[----:B------:R-:W-:Y:S02]  /*3340*/  IADD3.X R64, R67, R75, R64, P2, P3 ;  /* 0x0000004b43407210 */ /* 0x000fe400017e6440 */
[----:B------:R-:W-:Y:S02]  /*3350*/  LEA.HI.X R21, R24, UR17, R21, 0x1, P0 ;  /* 0x0000001118157c11 */ /* 0x000fe400080f0c15 */
[----:B------:R-:W-:Y:S02]  /*3360*/  LEA.HI.X R73, R65, UR17, R68, 0x1, P1 ;  /* 0x0000001141497c11 */ /* 0x000fe400088f0c44 */
[----:B------:R-:W-:Y:S01]  /*3370*/  SHF.R.S32.HI R68, RZ, 0x1f, R7 ;  /* 0x0000001fff447819 */ /* 0x000fe20000011407 */
[----:B------:R1:W5:Y:S01]  /*3380*/  LDG.E.CONSTANT R71, desc[UR10][R20.64] ;  /* 0x0000000a14477981 */ /* 0x000362000c1e9900 */
[----:B------:R-:W-:Y:S02]  /*3390*/  SHF.R.S32.HI R67, RZ, 0x1f, R44 ;  /* 0x0000001fff437819 */ /* 0x000fe4000001142c */
[----:B------:R-:W-:Y:S01]  /*33a0*/  SHF.R.S32.HI R66, RZ, 0x1f, R45 ;  /* 0x0000001fff427819 */ /* 0x000fe2000001142d */
[----:B------:R-:W5:Y:S01]  /*33b0*/  LDG.E.CONSTANT R72, desc[UR10][R72.64] ;  /* 0x0000000a48487981 */ /* 0x000f62000c1e9900 */
[----:B------:R-:W-:-:S02]  /*33c0*/  SHF.R.S32.HI R24, RZ, 0x1f, R6 ;  /* 0x0000001fff187819 */ /* 0x000fc40000011406 */
[-C--:B------:R-:W-:Y:S02]  /*33d0*/  IADD3 R65, P0, P1, R7, R74.reuse, R44 ;  /* 0x0000004a07417210 */ /* 0x080fe4000791e02c */
[----:B------:R-:W-:Y:S02]  /*33e0*/  IADD3 R63, P2, P3, R6, R74, R45 ;  /* 0x0000004a063f7210 */ /* 0x000fe40007b5e02d */
[-C--:B------:R-:W-:Y:S02]  /*33f0*/  IADD3.X R68, R68, R75.reuse, R67, P0, P1 ;  /* 0x0000004b44447210 */ /* 0x080fe400007e2443 */
[----:B------:R-:W-:Y:S02]  /*3400*/  IADD3.X R66, R24, R75, R66, P2, P3 ;  /* 0x0000004b18427210 */ /* 0x000fe400017e6442 */
[----:B------:R-:W-:Y:S02]  /*3410*/  LEA R24, P0, R25, UR16, 0x1 ;  /* 0x0000001019187c11 */ /* 0x000fe4000f8008ff */
[----:B0-----:R-:W-:-:S02]  /*3420*/  LEA R22, P1, R65, UR16, 0x1 ;  /* 0x0000001041167c11 */ /* 0x001fc4000f8208ff */
[----:B------:R-:W-:Y:S02]  /*3430*/  LEA.HI.X R25, R25, UR17, R64, 0x1, P0 ;  /* 0x0000001119197c11 */ /* 0x000fe400080f0c40 */
[----:B-1----:R-:W-:Y:S02]  /*3440*/  LEA R20, P0, R63, UR16, 0x1 ;  /* 0x000000103f147c11 */ /* 0x002fe4000f8008ff */
[----:B------:R-:W-:Y:S01]  /*3450*/  LEA.HI.X R23, R65, UR17, R68, 0x1, P1 ;  /* 0x0000001141177c11 */ /* 0x000fe200088f0c44 */
[----:B------:R0:W5:Y:S01]  /*3460*/  LDG.E.CONSTANT R73, desc[UR10][R24.64] ;  /* 0x0000000a18497981 */ /* 0x000162000c1e9900 */
[----:B------:R-:W-:Y:S02]  /*3470*/  LEA.HI.X R21, R63, UR17, R66, 0x1, P0 ;  /* 0x000000113f157c11 */ /* 0x000fe400080f0c42 */
[----:B------:R-:W-:Y:S01]  /*3480*/  SHF.R.S32.HI R64, RZ, 0x1f, R46 ;  /* 0x0000001fff407819 */ /* 0x000fe2000001142e */
[----:B------:R1:W5:Y:S01]  /*3490*/  LDG.E.CONSTANT R69, desc[UR10][R22.64] ;  /* 0x0000000a16457981 */ /* 0x000362000c1e9900 */
[----:B------:R-:W-:-:S02]  /*34a0*/  SHF.R.S32.HI R65, RZ, 0x1f, R5 ;  /* 0x0000001fff417819 */ /* 0x000fc40000011405 */
[-C--:B------:R-:W-:Y:S01]  /*34b0*/  IADD3 R63, P0, P1, R5, R74.reuse, R46 ;  /* 0x0000004a053f7210 */ /* 0x080fe2000791e02e */
[----:B------:R1:W5:Y:S01]  /*34c0*/  LDG.E.CONSTANT R70, desc[UR10][R20.64] ;  /* 0x0000000a14467981 */ /* 0x000362000c1e9900 */
[--C-:B------:R-:W-:Y:S02]  /*34d0*/  SHF.R.S32.HI R68, RZ, 0x1f, R47.reuse ;  /* 0x0000001fff447819 */ /* 0x100fe4000001142f */
[----:B------:R-:W-:Y:S02]  /*34e0*/  IADD3.X R64, R65, R75, R64, P0, P1 ;  /* 0x0000004b41407210 */ /* 0x000fe400007e2440 */
[----:B------:R-:W-:Y:S02]  /*34f0*/  SHF.R.S32.HI R66, RZ, 0x1f, R4 ;  /* 0x0000001fff427819 */ /* 0x000fe40000011404 */
[----:B------:R-:W-:Y:S02]  /*3500*/  IADD3 R65, P0, P1, R4, R74, R47 ;  /* 0x0000004a04417210 */ /* 0x000fe4000791e02f */
[----:B0-----:R-:W-:-:S02]  /*3510*/  SHF.R.S32.HI R25, RZ, 0x1f, R3 ;  /* 0x0000001fff197819 */ /* 0x001fc40000011403 */
[----:B------:R-:W-:Y:S02]  /*3520*/  IADD3.X R68, R66, R75, R68, P0, P1 ;  /* 0x0000004b42447210 */ /* 0x000fe400007e2444 */
[--C-:B------:R-:W-:Y:S02]  /*3530*/  SHF.R.S32.HI R66, RZ, 0x1f, R48.reuse ;  /* 0x0000001fff427819 */ /* 0x100fe40000011430 */
[----:B------:R-:W-:-:S04]  /*3540*/  IADD3 R24, P0, P1, R3, R74, R48 ;  /* 0x0000004a03187210 */ /* 0x000fc8000791e030 */
[----:B------:R-:W-:Y:S02]  /*3550*/  IADD3.X R25, R25, R75, R66, P0, P1 ;  /* 0x0000004b19197210 */ /* 0x000fe400007e2442 */
[----:B------:R-:W-:-:S04]  /*3560*/  LEA R66, P0, R63, UR16, 0x1 ;  /* 0x000000103f427c11 */ /* 0x000fc8000f8008ff */
[----:B------:R-:W-:Y:S02]  /*3570*/  LEA.HI.X R67, R63, UR17, R64, 0x1, P0 ;  /* 0x000000113f437c11 */ /* 0x000fe400080f0c40 */
[C---:B-1----:R-:W-:Y:S02]  /*3580*/  LEA R22, P0, R65.reuse, UR16, 0x1 ;  /* 0x0000001041167c11 */ /* 0x042fe4000f8008ff */
[----:B------:R-:W-:Y:S01]  /*3590*/  SHF.R.S32.HI R63, RZ, 0x1f, R2 ;  /* 0x0000001fff3f7819 */ /* 0x000fe20000011402 */
[----:B------:R0:W5:Y:S01]  /*35a0*/  LDG.E.CONSTANT R64, desc[UR10][R66.64] ;  /* 0x0000000a42407981 */ /* 0x000162000c1e9900 */
[----:B------:R-:W-:Y:S02]  /*35b0*/  LEA.HI.X R23, R65, UR17, R68, 0x1, P0 ;  /* 0x0000001141177c11 */ /* 0x000fe400080f0c44 */
[C---:B------:R-:W-:Y:S02]  /*35c0*/  LEA R20, P0, R24.reuse, UR16, 0x1 ;  /* 0x0000001018147c11 */ /* 0x040fe4000f8008ff */
[----:B------:R-:W-:Y:S01]  /*35d0*/  SHF.R.S32.HI R77, RZ, 0x1f, R51 ;  /* 0x0000001fff4d7819 */ /* 0x000fe20000011433 */
[----:B------:R1:W5:Y:S01]  /*35e0*/  LDG.E.CONSTANT R65, desc[UR10][R22.64] ;  /* 0x0000000a16417981 */ /* 0x000362000c1e9900 */
[----:B------:R-:W-:-:S02]  /*35f0*/  LEA.HI.X R21, R24, UR17, R25, 0x1, P0 ;  /* 0x0000001118157c11 */ /* 0x000fc400080f0c19 */
[--C-:B------:R-:W-:Y:S02]  /*3600*/  SHF.R.S32.HI R24, RZ, 0x1f, R49.reuse ;  /* 0x0000001fff187819 */ /* 0x100fe40000011431 */
[----:B------:R-:W-:Y:S01]  /*3610*/  IADD3 R25, P0, P1, R2, R74, R49 ;  /* 0x0000004a02197210 */ /* 0x000fe2000791e031 */
[----:B------:R1:W5:Y:S03]  /*3620*/  LDG.E.CONSTANT R68, desc[UR10][R20.64] ;  /* 0x0000000a14447981 */ /* 0x000366000c1e9900 */
[----:B------:R-:W-:Y:S02]  /*3630*/  IADD3.X R63, R63, R75, R24, P0, P1 ;  /* 0x0000004b3f3f7210 */ /* 0x000fe400007e2418 */
[----:B------:R-:W-:Y:S02]  /*3640*/  LEA R24, P0, R25, UR16, 0x1 ;  /* 0x0000001019187c11 */ /* 0x000fe4000f8008ff */
[----:B0-----:R-:W-:-:S02]  /*3650*/  SHF.R.S32.HI R66, RZ, 0x1f, R0 ;  /* 0x0000001fff427819 */ /* 0x001fc40000011400 */
[----:B------:R-:W-:Y:S02]  /*3660*/  LEA.HI.X R25, R25, UR17, R63, 0x1, P0 ;  /* 0x0000001119197c11 */ /* 0x000fe400080f0c3f */
[----:B------:R-:W-:-:S04]  /*3670*/  IADD3 R63, P0, P1, R0, R74, R51 ;  /* 0x0000004a003f7210 */ /* 0x000fc8000791e033 */
[----:B------:R-:W-:Y:S02]  /*3680*/  IADD3.X R66, R66, R75, R77, P0, P1 ;  /* 0x0000004b42427210 */ /* 0x000fe400007e244d */
[C---:B-1----:R-:W-:Y:S02]  /*3690*/  LEA R22, P0, R63.reuse, UR16, 0x1 ;  /* 0x000000103f167c11 */ /* 0x042fe4000f8008ff */
[----:B------:R-:W-:Y:S02]  /*36a0*/  SHF.R.S32.HI R20, RZ, 0x1f, R50 ;  /* 0x0000001fff147819 */ /* 0x000fe40000011432 */
[----:B------:R-:W-:Y:S02]  /*36b0*/  LEA.HI.X R23, R63, UR17, R66, 0x1, P0 ;  /* 0x000000113f177c11 */ /* 0x000fe400080f0c42 */
[----:B------:R-:W-:Y:S01]  /*36c0*/  SHF.R.S32.HI R63, RZ, 0x1f, R33 ;  /* 0x0000001fff3f7819 */ /* 0x000fe20000011421 */
[----:B------:R-:W5:Y:S01]  /*36d0*/  LDG.E.CONSTANT R66, desc[UR10][R24.64] ;  /* 0x0000000a18427981 */ /* 0x000f62000c1e9900 */
[----:B------:R-:W-:-:S03]  /*36e0*/  IADD3 R21, P0, P1, R33, R74, R50 ;  /* 0x0000004a21157210 */ /* 0x000fc6000791e032 */
[----:B------:R-:W5:Y:S01]  /*36f0*/  LDG.E.CONSTANT R67, desc[UR10][R22.64] ;  /* 0x0000000a16437981 */ /* 0x000f62000c1e9900 */
[----:B------:R-:W-:Y:S02]  /*3700*/  IADD3.X R63, R63, R75, R20, P0, P1 ;  /* 0x0000004b3f3f7210 */ /* 0x000fe400007e2414 */
[----:B------:R-:W-:-:S04]  /*3710*/  LEA R20, P0, R21, UR16, 0x1 ;  /* 0x0000001015147c11 */ /* 0x000fc8000f8008ff */
[----:B------:R-:W-:Y:S02]  /*3720*/  LEA.HI.X R21, R21, UR17, R63, 0x1, P0 ;  /* 0x0000001115157c11 */ /* 0x000fe400080f0c3f */
[----:B------:R-:W-:-:S03]  /*3730*/  IADD3 R77, P0, R14, R74, RZ ;  /* 0x0000004a0e4d7210 */ /* 0x000fc60007f1e0ff */
[----:B------:R0:W5:Y:S02]  /*3740*/  LDG.E.CONSTANT R63, desc[UR10][R20.64] ;  /* 0x0000000a143f7981 */ /* 0x000164000c1e9900 */
[----:B0-----:R-:W-:-:S05]  /*3750*/  SHF.R.S32.HI R20, RZ, 0x1f, R14 ;  /* 0x0000001fff147819 */ /* 0x001fca000001140e */
[----:B------:R-:W-:Y:S01]  /*3760*/  IMAD.X R25, R20, 0x1, R75, P0 ;  /* 0x0000000114197824 */ /* 0x000fe200000e064b */
[----:B------:R-:W-:-:S04]  /*3770*/  LEA R24, P0, R77, UR16, 0x1 ;  /* 0x000000104d187c11 */ /* 0x000fc8000f8008ff */
[----:B------:R-:W-:-:S05]  /*3780*/  LEA.HI.X R25, R77, UR17, R25, 0x1, P0 ;  /* 0x000000114d197c11 */ /* 0x000fca00080f0c19 */
[----:B------:R2:W3:Y:S01]  /*3790*/  LDG.E.CONSTANT R24, desc[UR10][R24.64] ;  /* 0x0000000a18187981 */ /* 0x0004e2000c1e9900 */
[--C-:B------:R-:W-:Y:S02]  /*37a0*/  SHF.R.S32.HI R22, RZ, 0x1f, R53.reuse ;  /* 0x0000001fff167819 */ /* 0x100fe40000011435 */
[----:B------:R-:W-:Y:S02]  /*37b0*/  SHF.R.S32.HI R23, RZ, 0x1f, R34 ;  /* 0x0000001fff177819 */ /* 0x000fe40000011422 */
[----:B------:R-:W-:-:S04]  /*37c0*/  IADD3 R74, P0, P1, R34, R74, R53 ;  /* 0x0000004a224a7210 */ /* 0x000fc8000791e035 */
[----:B------:R-:W-:Y:S02]  /*37d0*/  IADD3.X R75, R23, R75, R22, P0, P1 ;  /* 0x0000004b174b7210 */ /* 0x000fe400007e2416 */
[----:B------:R-:W0:Y:S02]  /*37e0*/  LDS.128 R20, [R37] ;  /* 0x0000000025147984 */ /* 0x000e240000000c00 */
[C---:B0-----:R-:W-:Y:S01]  /*37f0*/  IMAD.U32 R77, R21.reuse, 0x10000, RZ ;  /* 0x00010000154d7824 */ /* 0x041fe200078e00ff */
        /* <DEDUP_REMOVED lines=9> */
[----:B------:R-:W-:Y:S02]  /*3890*/  IMAD.U32 R20, R20, 0x10000, RZ ;  /* 0x0001000014147824 */ /* 0x000fe400078e00ff */
[C---:B---3--:R-:W-:Y:S01]  /*38a0*/  IMAD.U32 R25, R24.reuse, 0x10000, RZ ;  /* 0x0001000018197824 */ /* 0x048fe200078e00ff */
[----:B------:R-:W-:-:S05]  /*38b0*/  PRMT R24, R24, 0x7632, R24 ;  /* 0x0000763218187816 */ /* 0x000fca0000000018 */
[----:B------:R-:W-:-:S04]  /*38c0*/  IMAD.U32 R24, R24, 0x10000, RZ ;  /* 0x0001000018187824 */ /* 0x000fc800078e00ff */
[----:B------:R-:W-:Y:S01]  /*38d0*/  FFMA.FTZ R21, R20, R24, R21 ;  /* 0x0000001814157223 */ /* 0x000fe20000010015 */
[C---:B------:R-:W-:Y:S01]  /*38e0*/  IMAD.U32 R24, R27.reuse, 0x10000, RZ ;  /* 0x000100001b187824 */ /* 0x040fe200078e00ff */
[----:B------:R-:W-:Y:S01]  /*38f0*/  PRMT R27, R27, 0x7632, R27 ;  /* 0x000076321b1b7816 */ /* 0x000fe2000000001b */
[C---:B------:R-:W-:Y:S01]  /*3900*/  IMAD.U32 R20, R22.reuse, 0x10000, RZ ;  /* 0x0001000016147824 */ /* 0x040fe200078e00ff */
[----:B------:R-:W-:Y:S01]  /*3910*/  PRMT R22, R22, 0x7632, R22 ;  /* 0x0000763216167816 */ /* 0x000fe20000000016 */
[----:B------:R-:W-:Y:S02]  /*3920*/  FFMA.FTZ R77, R26, R25, R77 ;  /* 0x000000191a4d7223 */ /* 0x000fe4000001004d */
[----:B------:R-:W-:Y:S01]  /*3930*/  IMAD.U32 R27, R27, 0x10000, RZ ;  /* 0x000100001b1b7824 */ /* 0x000fe200078e00ff */
[----:B------:R-:W-:Y:S01]  /*3940*/  SHF.L.U32 R22, R22, 0x10, RZ ;  /* 0x0000001016167819 */ /* 0x000fe200000006ff */
[----:B------:R-:W-:-:S04]  /*3950*/  FFMA.FTZ R77, R20, R24, R77 ;  /* 0x00000018144d7223 */ /* 0x000fc8000001004d */
[----:B------:R-:W-:Y:S02]  /*3960*/  FFMA.FTZ R21, R22, R27, R21 ;  /* 0x0000001b16157223 */ /* 0x000fe40000010015 */
[----:B------:R-:W0:Y:S01]  /*3970*/  LDS.128 R24, [R37+0x10] ;  /* 0x0000100025187984 */ /* 0x000e220000000c00 */
[C---:B------:R-:W-:Y:S01]  /*3980*/  IMAD.U32 R20, R23.reuse, 0x10000, RZ ;  /* 0x0001000017147824 */ /* 0x040fe200078e00ff */
[----:B------:R-:W-:Y:S01]  /*3990*/  PRMT R23, R23, 0x7632, R23 ;  /* 0x0000763217177816 */ /* 0x000fe20000000017 */
[C---:B----4-:R-:W-:Y:S01]  /*39a0*/  IMAD.U32 R22, R76.reuse, 0x10000, RZ ;  /* 0x000100004c167824 */ /* 0x050fe200078e00ff */
[----:B------:R-:W-:-:S03]  /*39b0*/  PRMT R76, R76, 0x7632, R76 ;  /* 0x000076324c4c7816 */ /* 0x000fc6000000004c */
[----:B------:R-:W-:Y:S01]  /*39c0*/  FFMA.FTZ R77, R20, R22, R77 ;  /* 0x00000016144d7223 */ /* 0x000fe2000001004d */
[----:B------:R-:W-:Y:S02]  /*39d0*/  IMAD.U32 R20, R23, 0x10000, RZ ;  /* 0x0001000017147824 */ /* 0x000fe400078e00ff */
[----:B------:R-:W-:Y:S02]  /*39e0*/  IMAD.U32 R76, R76, 0x10000, RZ ;  /* 0x000100004c4c7824 */ /* 0x000fe400078e00ff */
[C---:B-----5:R-:W-:Y:S02]  /*39f0*/  IMAD.U32 R22, R71.reuse, 0x10000, RZ ;  /* 0x0001000047167824 */ /* 0x060fe400078e00ff */
[----:B------:R-:W-:Y:S01]  /*3a00*/  FFMA.FTZ R21, R20, R76, R21 ;  /* 0x0000004c14157223 */ /* 0x000fe20000010015 */
[----:B------:R-:W-:-:S05]  /*3a10*/  PRMT R71, R71, 0x7632, R71 ;  /* 0x0000763247477816 */ /* 0x000fca0000000047 */
[----:B------:R-:W-:Y:S02]  /*3a20*/  IMAD.U32 R71, R71, 0x10000, RZ ;  /* 0x0001000047477824 */ /* 0x000fe400078e00ff */
[C---:B0-----:R-:W-:Y:S01]  /*3a30*/  IMAD.U32 R20, R24.reuse, 0x10000, RZ ;  /* 0x0001000018147824 */ /* 0x041fe200078e00ff */
[----:B------:R-:W-:-:S03]  /*3a40*/  PRMT R24, R24, 0x7632, R24 ;  /* 0x0000763218187816 */ /* 0x000fc60000000018 */
[----:B------:R-:W-:Y:S02]  /*3a50*/  FFMA.FTZ R77, R20, R22, R77 ;  /* 0x00000016144d7223 */ /* 0x000fe4000001004d */
[----:B------:R-:W-:Y:S02]  /*3a60*/  IMAD.U32 R22, R24, 0x10000, RZ ;  /* 0x0001000018167824 */ /* 0x000fe400078e00ff */
[----:B------:R-:W-:Y:S02]  /*3a70*/  IMAD.U32 R20, R25, 0x10000, RZ ;  /* 0x0001000019147824 */ /* 0x000fe400078e00ff */
[----:B------:R-:W-:Y:S01]  /*3a80*/  FFMA.FTZ R22, R22, R71, R21 ;  /* 0x0000004716167223 */ /* 0x000fe20000010015 */
[----:B------:R-:W-:-:S04]  /*3a90*/  IMAD.U32 R21, R72, 0x10000, RZ ;  /* 0x0001000048157824 */ /* 0x000fc800078e00ff */
[----:B------:R-:W-:Y:S01]  /*3aa0*/  FFMA.FTZ R77, R20, R21, R77 ;  /* 0x00000015144d7223 */ /* 0x000fe2000001004d */
[----:B------:R-:W-:-:S04]  /*3ab0*/  LEA R20, P0, R74, UR16, 0x1 ;  /* 0x000000104a147c11 */ /* 0x000fc8000f8008ff */
[----:B------:R-:W-:-:S05]  /*3ac0*/  LEA.HI.X R21, R74, UR17, R75, 0x1, P0 ;  /* 0x000000114a157c11 */ /* 0x000fca00080f0c4b */
[----:B------:R0:W2:Y:S01]  /*3ad0*/  LDG.E.CONSTANT R71, desc[UR10][R20.64] ;  /* 0x0000000a14477981 */ /* 0x0000a2000c1e9900 */
[----:B------:R-:W-:Y:S02]  /*3ae0*/  PRMT R25, R25, 0x7632, R25 ;  /* 0x0000763219197816 */ /* 0x000fe40000000019 */
[----:B------:R-:W-:Y:S01]  /*3af0*/  PRMT R72, R72, 0x7632, R72 ;  /* 0x0000763248487816 */ /* 0x000fe20000000048 */
[----:B------:R-:W-:Y:S01]  /*3b00*/  IMAD.U32 R23, R73, 0x10000, RZ ;  /* 0x0001000049177824 */ /* 0x000fe200078e00ff */
[C---:B------:R-:W-:Y:S01]  /*3b10*/  SHF.L.U32 R24, R26.reuse, 0x10, RZ ;  /* 0x000000101a187819 */ /* 0x040fe200000006ff */
[----:B------:R-:W-:Y:S01]  /*3b20*/  IMAD.U32 R25, R25, 0x10000, RZ ;  /* 0x0001000019197824 */ /* 0x000fe200078e00ff */
[----:B------:R-:W-:Y:S01]  /*3b30*/  PRMT R26, R26, 0x7632, R26 ;  /* 0x000076321a1a7816 */ /* 0x000fe2000000001a */
[----:B------:R-:W-:Y:S01]  /*3b40*/  IMAD.U32 R72, R72, 0x10000, RZ ;  /* 0x0001000048487824 */ /* 0x000fe200078e00ff */
[----:B------:R-:W-:Y:S01]  /*3b50*/  PRMT R73, R73, 0x7632, R73 ;  /* 0x0000763249497816 */ /* 0x000fe20000000049 */
[----:B------:R-:W-:Y:S01]  /*3b60*/  FFMA.FTZ R23, R24, R23, R77 ;  /* 0x0000001718177223 */ /* 0x000fe2000001004d */
[----:B0-----:R-:W-:-:S02]  /*3b70*/  IMAD.U32 R20, R27, 0x10000, RZ ;  /* 0x000100001b147824 */ /* 0x001fc400078e00ff */
        /* <DEDUP_REMOVED lines=8> */
[----:B------:R-:W-:-:S03]  /*3c00*/  PRMT R69, R69, 0x7632, R69 ;  /* 0x0000763245457816 */ /* 0x000fc60000000045 */
[----:B------:R-:W-:Y:S02]  /*3c10*/  IMAD.U32 R24, R27, 0x10000, RZ ;  /* 0x000100001b187824 */ /* 0x000fe400078e00ff */
[C---:B------:R-:W-:Y:S01]  /*3c20*/  IMAD.U32 R27, R70.reuse, 0x10000, RZ ;  /* 0x00010000461b7824 */ /* 0x040fe200078e00ff */
[----:B------:R-:W-:Y:S01]  /*3c30*/  PRMT R70, R70, 0x7632, R70 ;  /* 0x0000763246467816 */ /* 0x000fe20000000046 */
[----:B------:R-:W-:-:S04]  /*3c40*/  IMAD.U32 R69, R69, 0x10000, RZ ;  /* 0x0001000045457824 */ /* 0x000fc800078e00ff */
[----:B------:R-:W-:Y:S01]  /*3c50*/  FFMA.FTZ R24, R24, R69, R73 ;  /* 0x0000004518187223 */ /* 0x000fe20000010049 */
[----:B------:R-:W-:Y:S02]  /*3c60*/  IMAD.U32 R70, R70, 0x10000, RZ ;  /* 0x0001000046467824 */ /* 0x000fe400078e00ff */
[C---:B0-----:R-:W-:Y:S01]  /*3c70*/  IMAD.U32 R26, R20.reuse, 0x10000, RZ ;  /* 0x00010000141a7824 */ /* 0x041fe200078e00ff */
[----:B------:R-:W-:-:S03]  /*3c80*/  PRMT R20, R20, 0x7632, R20 ;  /* 0x0000763214147816 */ /* 0x000fc60000000014 */
        /* <DEDUP_REMOVED lines=9> */
[----:B------:R-:W-:-:S03]  /*3d20*/  SHF.L.U32 R21, R21, 0x10, RZ ;  /* 0x0000001015157819 */ /* 0x000fc600000006ff */
[----:B------:R-:W-:Y:S02]  /*3d30*/  IMAD.U32 R64, R64, 0x10000, RZ ;  /* 0x0001000040407824 */ /* 0x000fe400078e00ff */
[C---:B------:R-:W-:Y:S02]  /*3d40*/  IMAD.U32 R73, R22.reuse, 0x10000, RZ ;  /* 0x0001000016497824 */ /* 0x040fe400078e00ff */
[----:B------:R-:W-:Y:S01]  /*3d50*/  FFMA.FTZ R64, R21, R64, R70 ;  /* 0x0000004015407223 */ /* 0x000fe20000010046 */
[C---:B------:R-:W-:Y:S01]  /*3d60*/  PRMT R21, R65.reuse, 0x7632, R21 ;  /* 0x0000763241157816 */ /* 0x040fe20000000015 */
[----:B------:R-:W-:Y:S01]  /*3d70*/  IMAD.U32 R65, R65, 0x10000, RZ ;  /* 0x0001000041417824 */ /* 0x000fe200078e00ff */
[----:B------:R-:W-:Y:S01]  /*3d80*/  PRMT R69, R22, 0x7632, R69 ;  /* 0x0000763216457816 */ /* 0x000fe20000000045 */
[C---:B------:R-:W-:Y:S02]  /*3d90*/  IMAD.U32 R22, R68.reuse, 0x10000, RZ ;  /* 0x0001000044167824 */ /* 0x040fe400078e00ff */
[----:B------:R-:W-:Y:S01]  /*3da0*/  FFMA.FTZ R20, R73, R65, R20 ;  /* 0x0000004149147223 */ /* 0x000fe20000010014 */
[C---:B------:R-:W-:Y:S01]  /*3db0*/  IMAD.U32 R65, R23.reuse, 0x10000, RZ ;  /* 0x0001000017417824 */ /* 0x040fe200078e00ff */
[----:B------:R-:W-:Y:S01]  /*3dc0*/  PRMT R23, R23, 0x7632, R23 ;  /* 0x0000763217177816 */ /* 0x000fe20000000017 */
[----:B------:R-:W-:Y:S01]  /*3dd0*/  IMAD.U32 R69, R69, 0x10000, RZ ;  /* 0x0001000045457824 */ /* 0x000fe200078e00ff */
[----:B------:R-:W-:Y:S01]  /*3de0*/  PRMT R68, R68, 0x7632, R68 ;  /* 0x0000763244447816 */ /* 0x000fe20000000044 */
[----:B------:R-:W-:-:S02]  /*3df0*/  IMAD.U32 R21, R21, 0x10000, RZ ;  /* 0x0001000015157824 */ /* 0x000fc400078e00ff */
[----:B------:R-:W-:Y:S01]  /*3e00*/  FFMA.FTZ R22, R65, R22, R20 ;  /* 0x0000001641167223 */ /* 0x000fe20000010014 */
[----:B------:R-:W-:Y:S02]  /*3e10*/  IMAD.U32 R20, R23, 0x10000, RZ ;  /* 0x0001000017147824 */ /* 0x000fe400078e00ff */
[----:B------:R-:W-:Y:S01]  /*3e20*/  FFMA.FTZ R21, R69, R21, R64 ;  /* 0x0000001545157223 */ /* 0x000fe20000010040 */
[----:B------:R-:W-:Y:S02]  /*3e30*/  IMAD.U32 R68, R68, 0x10000, RZ ;  /* 0x0001000044447824 */ /* 0x000fe400078e00ff */
[C---:B------:R-:W-:Y:S01]  /*3e40*/  IMAD.U32 R23, R66.reuse, 0x10000, RZ ;  /* 0x0001000042177824 */ /* 0x040fe200078e00ff */
[----:B------:R-:W-:Y:S01]  /*3e50*/  PRMT R66, R66, 0x7632, R66 ;  /* 0x0000763242427816 */ /* 0x000fe20000000042 */
[----:B------:R-:W-:Y:S01]  /*3e60*/  FFMA.FTZ R20, R20, R68, R21 ;  /* 0x0000004414147223 */ /* 0x000fe20000010015 */
[C---:B0-----:R-:W-:Y:S01]  /*3e70*/  IMAD.U32 R65, R24.reuse, 0x10000, RZ ;  /* 0x0001000018417824 */ /* 0x041fe200078e00ff */
[----:B------:R-:W-:Y:S01]  /*3e80*/  PRMT R24, R24, 0x7632, R24 ;  /* 0x0000763218187816 */ /* 0x000fe20000000018 */
[C---:B------:R-:W-:Y:S01]  /*3e90*/  IMAD.U32 R68, R25.reuse, 0x10000, RZ ;  /* 0x0001000019447824 */ /* 0x040fe200078e00ff */
[----:B------:R-:W-:Y:S01]  /*3ea0*/  PRMT R64, R25, 0x7632, R64 ;  /* 0x0000763219407816 */ /* 0x000fe20000000040 */
[----:B------:R-:W-:Y:S01]  /*3eb0*/  IMAD.U32 R66, R66, 0x10000, RZ ;  /* 0x0001000042427824 */ /* 0x000fe200078e00ff */
[----:B------:R-:W-:-:S02]  /*3ec0*/  SHF.L.U32 R25, R24, 0x10, RZ ;  /* 0x0000001018197819 */ /* 0x000fc400000006ff */
[----:B------:R-:W-:Y:S01]  /*3ed0*/  PRMT R24, R67, 0x7632, R24 ;  /* 0x0000763243187816 */ /* 0x000fe20000000018 */
[----:B------:R-:W-:Y:S01]  /*3ee0*/  FFMA.FTZ R21, R65, R23, R22 ;  /* 0x0000001741157223 */ /* 0x000fe20000010016 */
[----:B------:R-:W-:Y:S02]  /*3ef0*/  IMAD.U32 R67, R67, 0x10000, RZ ;  /* 0x0001000043437824 */ /* 0x000fe400078e00ff */
[----:B------:R-:W-:Y:S01]  /*3f00*/  FFMA.FTZ R25, R25, R66, R20 ;  /* 0x0000004219197223 */ /* 0x000fe20000010014 */
[----:B------:R-:W-:Y:S01]  /*3f10*/  PRMT R22, R26, 0x7632, R22 ;  /* 0x000076321a167816 */ /* 0x000fe20000000016 */
[----:B------:R-:W-:Y:S01]  /*3f20*/  IMAD.U32 R64, R64, 0x10000, RZ ;  /* 0x0001000040407824 */ /* 0x000fe200078e00ff */
[----:B------:R-:W-:Y:S01]  /*3f30*/  PRMT R20, R63, 0x7632, R20 ;  /* 0x000076323f147816 */ /* 0x000fe20000000014 */
[----:B------:R-:W-:Y:S02]  /*3f40*/  IMAD.U32 R24, R24, 0x10000, RZ ;  /* 0x0001000018187824 */ /* 0x000fe400078e00ff */
[----:B------:R-:W-:Y:S01]  /*3f50*/  FFMA.FTZ R67, R68, R67, R21 ;  /* 0x0000004344437223 */ /* 0x000fe20000010015 */
[----:B------:R-:W-:Y:S01]  /*3f60*/  PRMT R23, R27, 0x7632, R23 ;  /* 0x000076321b177816 */ /* 0x000fe20000000017 */
[----:B------:R-:W-:-:S02]  /*3f70*/  IMAD.U32 R26, R26, 0x10000, RZ ;  /* 0x000100001a1a7824 */ /* 0x000fc400078e00ff */
[----:B------:R-:W-:Y:S01]  /*3f80*/  FFMA.FTZ R24, R64, R24, R25 ;  /* 0x0000001840187223 */ /* 0x000fe20000010019 */
[----:B------:R-:W-:Y:S02]  /*3f90*/  IMAD.U32 R63, R63, 0x10000, RZ ;  /* 0x000100003f3f7824 */ /* 0x000fe400078e00ff */
[----:B------:R-:W-:Y:S02]  /*3fa0*/  IMAD.U32 R25, R22, 0x10000, RZ ;  /* 0x0001000016197824 */ /* 0x000fe400078e00ff */
[----:B------:R-:W-:Y:S02]  /*3fb0*/  IMAD.U32 R20, R20, 0x10000, RZ ;  /* 0x0001000014147824 */ /* 0x000fe400078e00ff */
[----:B------:R-:W-:Y:S01]  /*3fc0*/  FFMA.FTZ R26, R26, R63, R67 ;  /* 0x0000003f1a1a7223 */ /* 0x000fe20000010043 */
[----:B------:R-:W-:Y:S02]  /*3fd0*/  IMAD.U32 R27, R27, 0x10000, RZ ;  /* 0x000100001b1b7824 */ /* 0x000fe400078e00ff */
[----:B------:R-:W-:-:S02]  /*3fe0*/  IMAD.U32 R23, R23, 0x10000, RZ ;  /* 0x0001000017177824 */ /* 0x000fc400078e00ff */
        /* <DEDUP_REMOVED lines=13> */
.L_x_20811:
        /* <DEDUP_REMOVED lines=12> */
.L_x_20766:
[----:B------:R-:W-:-:S13]  /*4180*/  ISETP.NE.AND P0, PT, R30, RZ, PT ;  /* 0x000000ff1e00720c */ /* 0x000fda0003f05270 */
[----:B------:R-:W-:-:S05]  /*4190*/  @!P0 IMAD.MOV.U32 R21, RZ, RZ, -0x800001 ;  /* 0xff7fffffff158424 */ /* 0x000fca00078e00ff */
[----:B------:R3:W-:Y:S02]  /*41a0*/  @!P0 STS [R60], R21 ;  /* 0x000000153c008388 */ /* 0x0007e40000000800 */
.L_x_20768:
[----:B------:R-:W-:Y:S05]  /*41b0*/  BSYNC B1 ;  /* 0x0000000000017941 */ /* 0x000fea0003800000 */
.L_x_20765:
        /* <DEDUP_REMOVED lines=9> */
.L_x_20758:
[----:B------:R-:W-:Y:S05]  /*4250*/  BSYNC B0 ;  /* 0x0000000000007941 */ /* 0x000fea0003800000 */
.L_x_20757:
        /* <DEDUP_REMOVED lines=13> */
.L_x_20816:
        /* <DEDUP_REMOVED lines=15> */
[----:B---3--:R-:W2:Y:S01]  /*4420*/  @!P0 S2R R3, SR_CgaCtaId ;  /* 0x0000000000038919 */ /* 0x008ea20000008800 */
[----:B------:R-:W-:-:S05]  /*4430*/  @!P0 MOV R2, 0x400 ;  /* 0x0000040000028802 */ /* 0x000fca0000000f00 */
[----:B------:R-:W-:-:S05]  /*4440*/  @!P0 VIADD R2, R2, 0x100 ;  /* 0x0000010002028836 */ /* 0x000fca0000000000 */
[----:B--2---:R-:W-:-:S05]  /*4450*/  @!P0 LEA R3, R3, R2, 0x18 ;  /* 0x0000000203038211 */ /* 0x004fca00078ec0ff */
[----:B------:R-:W-:-:S05]  /*4460*/  @!P0 IMAD R5, R14, 0x4, R3 ;  /* 0x000000040e058824 */ /* 0x000fca00078e0203 */
        /* <DEDUP_REMOVED lines=28> */
.L_x_20775:
        /* <DEDUP_REMOVED lines=11> */
.L_x_20774:
[----:B------:R-:W-:Y:S05]  /*46e0*/  BSYNC B1 ;  /* 0x0000000000017941 */ /* 0x000fea0003800000 */
.L_x_20773:
        /* <DEDUP_REMOVED lines=14> */
.L_x_20778:
[----:B------:R-:W2:Y:S01]  /*47d0*/  LDS R9, [R4+-0x400] ;  /* 0xfffc000004097984 */ /* 0x000ea20000000800 */
[----:B------:R-:W-:-:S03]  /*47e0*/  VIADD R6, R6, 0x800 ;  /* 0x0000080006067836 */ /* 0x000fc60000000000 */
[----:B------:R-:W3:Y:S02]  /*47f0*/  LDS R11, [R4+-0x200] ;  /* 0xfffe0000040b7984 */ /* 0x000ee40000000800 */
[----:B------:R-:W-:Y:S02]  /*4800*/  ISETP.GE.AND P2, PT, R6, R7, PT ;  /* 0x000000070600720c */ /* 0x000fe40003f46270 */
[----:B------:R-:W4:Y:S04]  /*4810*/  LDS R13, [R4] ;  /* 0x00000000040d7984 */ /* 0x000f280000000800 */
[----:B------:R-:W5:Y:S04]  /*4820*/  LDS R17, [R4+0x200] ;  /* 0x0002000004117984 */ /* 0x000f680000000800 */
[----:B------:R-:W0:Y:S04]  /*4830*/  LDS R21, [R4+0x400] ;  /* 0x0004000004157984 */ /* 0x000e280000000800 */
[----:B-1----:R-:W1:Y:S04]  /*4840*/  LDS R23, [R4+0x600] ;  /* 0x0006000004177984 */ /* 0x002e680000000800 */
        /* <DEDUP_REMOVED lines=14> */
[C---:B-----5:R-:W-:Y:S01]  /*4930*/  FADD.FTZ R17, -R2.reuse, R17 ;  /* 0x0000001102117221 */ /* 0x060fe20000010100 */
[----:B------:R-:W5:Y:S01]  /*4940*/  LDS R41, [R4+0x1600] ;  /* 0x0016000004297984 */ /* 0x000f620000000800 */
[----:B0-----:R-:W-:-:S02]  /*4950*/  FADD.FTZ R21, -R2, R21 ;  /* 0x0000001502157221 */ /* 0x001fc40000010100 */
[----:B------:R-:W-:Y:S01]  /*4960*/  FMUL.FTZ R17, R17, 1.4426950216293334961 ;  /* 0x3fb8aa3b11117820 */ /* 0x000fe20000410000 */
[----:B------:R-:W0:Y:S01]  /*4970*/  LDS R43, [R4+0x1800] ;  /* 0x00180000042b7984 */ /* 0x000e220000000800 */
[----:B------:R-:W2:Y:S01]  /*4980*/  MUFU.EX2 R11, R11 ;  /* 0x0000000b000b7308 */ /* 0x000ea20000000800 */
[----:B------:R-:W-:Y:S01]  /*4990*/  FMUL.FTZ R21, R21, 1.4426950216293334961 ;  /* 0x3fb8aa3b15157820 */ /* 0x000fe20000410000 */
[C---:B-1----:R-:W-:Y:S01]  /*49a0*/  FADD.FTZ R23, -R2.reuse, R23 ;  /* 0x0000001702177221 */ /* 0x042fe20000010100 */
[----:B------:R-:W1:Y:S01]  /*49b0*/  LDS R45, [R4+0x1a00] ;  /* 0x001a0000042d7984 */ /* 0x000e620000000800 */
[----:B------:R-:W-:Y:S02]  /*49c0*/  FADD.FTZ R25, -R2, R25 ;  /* 0x0000001902197221 */ /* 0x000fe40000010100 */
        /* <DEDUP_REMOVED lines=22> */
[----:B----4-:R-:W-:Y:S01]  /*4b30*/  FADD.FTZ R5, R5, R17 ;  /* 0x0000001105057221 */ /* 0x010fe20000010000 */
[C---:B------:R-:W-:Y:S01]  /*4b40*/  FADD.FTZ R39, -R2.reuse, R39 ;  /* 0x0000002702277221 */ /* 0x040fe20000010100 */
[C---:B-----5:R-:W-:Y:S01]  /*4b50*/  FADD.FTZ R41, -R2.reuse, R41 ;  /* 0x0000002902297221 */ /* 0x060fe20000010100 */
[----:B------:R-:W-:Y:S02]  /*4b60*/  STS [R4+0x200], R17 ;  /* 0x0002001104007388 */ /* 0x000fe40000000800 */
[----:B------:R-:W-:Y:S01]  /*4b70*/  FMUL.FTZ R39, R39, 1.4426950216293334961 ;  /* 0x3fb8aa3b27277820 */ /* 0x000fe20000410000 */
[----:B------:R-:W-:Y:S01]  /*4b80*/  FMUL.FTZ R41, R41, 1.4426950216293334961 ;  /* 0x3fb8aa3b29297820 */ /* 0x000fe20000410000 */
[----:B------:R-:W4:Y:S01]  /*4b90*/  MUFU.EX2 R25, R25 ;  /* 0x0000001900197308 */ /* 0x000f220000000800 */
[----:B--2---:R-:W-:Y:S01]  /*4ba0*/  FADD.FTZ R5, R5, R21 ;  /* 0x0000001505057221 */ /* 0x004fe20000010000 */
[C---:B0-----:R-:W-:Y:S01]  /*4bb0*/  FADD.FTZ R43, -R2.reuse, R43 ;  /* 0x0000002b022b7221 */ /* 0x041fe20000010100 */
[----:B-1----:R-:W-:Y:S01]  /*4bc0*/  FADD.FTZ R45, -R2, R45 ;  /* 0x0000002d022d7221 */ /* 0x002fe20000010100 */
[----:B------:R-:W-:Y:S02]  /*4bd0*/  STS [R4+0x400], R21 ;  /* 0x0004001504007388 */ /* 0x000fe40000000800 */
[----:B------:R-:W-:Y:S01]  /*4be0*/  FMUL.FTZ R43, R43, 1.4426950216293334961 ;  /* 0x3fb8aa3b2b2b7820 */ /* 0x000fe20000410000 */
[----:B------:R-:W-:Y:S01]  /*4bf0*/  FMUL.FTZ R45, R45, 1.4426950216293334961 ;  /* 0x3fb8aa3b2d2d7820 */ /* 0x000fe20000410000 */
[----:B------:R-:W0:Y:S01]  /*4c00*/  MUFU.EX2 R27, R27 ;  /* 0x0000001b001b7308 */ /* 0x000e220000000800 */
[----:B---3--:R-:W-:Y:S01]  /*4c10*/  FADD.FTZ R5, R5, R23 ;  /* 0x0000001705057221 */ /* 0x008fe20000010000 */
[----:B------:R-:W-:Y:S06]  /*4c20*/  STS [R4+0x600], R23 ;  /* 0x0006001704007388 */ /* 0x000fec0000000800 */
        /* <DEDUP_REMOVED lines=30> */
.L_x_20777:
[----:B------:R-:W-:Y:S05]  /*4e10*/  BSYNC B1 ;  /* 0x0000000000017941 */ /* 0x000fea0003800000 */
.L_x_20776:
        /* <DEDUP_REMOVED lines=11> */
[----:B------:R-:W0:Y:S04]  /*4ed0*/  LDS R21, [R4+0x600] ;  /* 0x0006000004157984 */ /* 0x000e280000000800 */
[----:B-1----:R-:W1:Y:S04]  /*4ee0*/  LDS R23, [R4+0x800] ;  /* 0x0008000004177984 */ /* 0x002e680000000800 */
        /* <DEDUP_REMOVED lines=14> */
[----:B-1----:R-:W-:-:S03]  /*4fd0*/  FADD.FTZ R23, -R2, R23 ;  /* 0x0000001702177221 */ /* 0x002fc60000010100 */
        /* <DEDUP_REMOVED lines=27> */
.L_x_20780:
[----:B------:R-:W-:Y:S05]  /*5190*/  BSYNC B1 ;  /* 0x0000000000017941 */ /* 0x000fea0003800000 */
.L_x_20779:
        /* <DEDUP_REMOVED lines=26> */
.L_x_20772:
[----:B------:R-:W-:Y:S05]  /*5340*/  BSYNC B0 ;  /* 0x0000000000007941 */ /* 0x000fea0003800000 */
.L_x_20771:
        /* <DEDUP_REMOVED lines=51> */
.L_x_20785:
        /* <DEDUP_REMOVED lines=8> */
.L_x_20784:
[----:B------:R-:W-:Y:S05]  /*5700*/  BSYNC B1 ;  /* 0x0000000000017941 */ /* 0x000fea0003800000 */
.L_x_20783:
        /* <DEDUP_REMOVED lines=14> */
.L_x_20788:
        /* <DEDUP_REMOVED lines=8> */
[----:B0-----:R-:W-:Y:S04]  /*5870*/  LDS R20, [R2+0x800] ;  /* 0x0008000002147984 */ /* 0x001fe80000000800 */
[----:B------:R-:W0:Y:S04]  /*5880*/  LDS R21, [R2+0xa00] ;  /* 0x000a000002157984 */ /* 0x000e280000000800 */
[----:B------:R-:W0:Y:S04]  /*5890*/  LDS R22, [R2+0xc00] ;  /* 0x000c000002167984 */ /* 0x000e280000000800 */
[----:B------:R-:W0:Y:S04]  /*58a0*/  LDS R24, [R2+0xe00] ;  /* 0x000e000002187984 */ /* 0x000e280000000800 */
        /* <DEDUP_REMOVED lines=10> */
[----:B------:R-:W1:Y:S01]  /*5950*/  LDS R35, [R2+0x1a00] ;  /* 0x001a000002237984 */ /* 0x000e620000000800 */
[----:B------:R-:W-:-:S03]  /*5960*/  FMUL.FTZ R17, R37, R16 ;  /* 0x0000001025117220 */ /* 0x000fc60000410000 */
[----:B------:R0:W-:Y:S04]  /*5970*/  STS [R2+-0x400], R5 ;  /* 0xfffc000502007388 */ /* 0x0001e80000000800 */
[----:B------:R2:W-:Y:S01]  /*5980*/  STS [R2+-0x200], R7 ;  /* 0xfffe000702007388 */ /* 0x0005e20000000800 */
[----:B0-----:R-:W-:-:S03]  /*5990*/  FMUL.FTZ R21, R37, R21 ;  /* 0x0000001525157220 */ /* 0x001fc60000410000 */
[----:B------:R3:W-:Y:S01]  /*59a0*/  STS [R2], R9 ;  /* 0x0000000902007388 */ /* 0x0007e20000000800 */
[C---:B------:R-:W-:Y:S01]  /*59b0*/  FMUL.FTZ R23, R37.reuse, R22 ;  /* 0x0000001625177220 */ /* 0x040fe20000410000 */
        /* <DEDUP_REMOVED lines=23> */
.L_x_20787:
[----:B------:R-:W-:Y:S05]  /*5b30*/  BSYNC B1 ;  /* 0x0000000000017941 */ /* 0x000fea0003800000 */
.L_x_20786:
        /* <DEDUP_REMOVED lines=10> */
[----:B------:R-:W1:Y:S04]  /*5be0*/  LDS R12, [R2+0x400] ;  /* 0x00040000020c7984 */ /* 0x000e680000000800 */
[----:B------:R-:W1:Y:S04]  /*5bf0*/  LDS R16, [R2+0x600] ;  /* 0x0006000002107984 */ /* 0x000e680000000800 */
[----:B0-----:R-:W0:Y:S04]  /*5c00*/  LDS R20, [R2+0x800] ;  /* 0x0008000002147984 */ /* 0x001e280000000800 */
[----:B------:R-:W0:Y:S01]  /*5c10*/  LDS R22, [R2+0xa00] ;  /* 0x000a000002167984 */ /* 0x000e220000000800 */
[C---:B--2---:R-:W-:Y:S01]  /*5c20*/  FMUL.FTZ R5, R37.reuse, R5 ;  /* 0x0000000525057220 */ /* 0x044fe20000410000 */
        /* <DEDUP_REMOVED lines=8> */
[----:B------:R-:W-:-:S03]  /*5cb0*/  FMUL.FTZ R17, R37, R16 ;  /* 0x0000001025117220 */ /* 0x000fc60000410000 */
[----:B------:R-:W-:Y:S01]  /*5cc0*/  STS [R2+0x400], R13 ;  /* 0x0004000d02007388 */ /* 0x000fe20000000800 */
[----:B0-----:R-:W-:-:S03]  /*5cd0*/  FMUL.FTZ R21, R37, R20 ;  /* 0x0000001425157220 */ /* 0x001fc60000410000 */
[----:B------:R-:W-:Y:S01]  /*5ce0*/  STS [R2+0x600], R17 ;  /* 0x0006001102007388 */ /* 0x000fe20000000800 */
[----:B------:R-:W-:-:S03]  /*5cf0*/  FMUL.FTZ R23, R37, R22 ;  /* 0x0000001625177220 */ /* 0x000fc60000410000 */
[----:B------:R-:W-:Y:S04]  /*5d00*/  STS [R2+0x800], R21 ;  /* 0x0008001502007388 */ /* 0x000fe80000000800 */
[----:B------:R0:W-:Y:S02]  /*5d10*/  STS [R2+0xa00], R23 ;  /* 0x000a001702007388 */ /* 0x0001e40000000800 */
[----:B0-----:R-:W-:-:S07]  /*5d20*/  VIADD R2, R2, 0x1000 ;  /* 0x0000100002027836 */ /* 0x001fce0000000000 */
.L_x_20790:
[----:B------:R-:W-:Y:S05]  /*5d30*/  BSYNC B1 ;  /* 0x0000000000017941 */ /* 0x000fea0003800000 */
.L_x_20789:
        /* <DEDUP_REMOVED lines=14> */
.L_x_20782:
[----:B------:R-:W-:Y:S05]  /*5e20*/  BSYNC B0 ;  /* 0x0000000000007941 */ /* 0x000fea0003800000 */
.L_x_20781:
[----:B---3--:R-:W-:Y:S01]  /*5e30*/  SHF.R.S32.HI R3, RZ, 0x1f, R0 ;  /* 0x0000001fff037819 */ /* 0x008fe20000011400 */
[----:B------:R-:W-:Y:S01]  /*5e40*/  BAR.SYNC.DEFER_BLOCKING 0x0 ;  /* 0x0000000000007b1d */ /* 0x000fe20000010000 */
[----:B------:R-:W-:Y:S01]  /*5e50*/  IMAD.MOV.U32 R25, RZ, RZ, RZ ;  /* 0x000000ffff197224 */ /* 0x000fe200078e00ff */
[----:B-1----:R-:W-:Y:S02]  /*5e60*/  CS2R R22, SRZ ;  /* 0x0000000000167805 */ /* 0x002fe4000001ff00 */
[----:B------:R-:W-:Y:S01]  /*5e70*/  LEA.HI R3, R3, R0, RZ, 0x5 ;  /* 0x0000000003037211 */ /* 0x000fe200078f28ff */
[----:B0-----:R-:W-:Y:S01]  /*5e80*/  IMAD.MOV.U32 R20, RZ, RZ, RZ ;  /* 0x000000ffff147224 */ /* 0x001fe200078e00ff */
[----:B------:R-:W-:Y:S02]  /*5e90*/  ULDC UR8, c[0x0][0x25c] ;  /* 0x0000970000087ab9 */ /* 0x000fe40000000800 */
[----:B------:R-:W-:Y:S01]  /*5ea0*/  SHF.R.S32.HI R21, RZ, 0x5, R3 ;  /* 0x00000005ff157819 */ /* 0x000fe20000011403 */
[----:B------:R-:W-:Y:S03]  /*5eb0*/  BSSY B1, `(.L_x_20791) ;  /* 0x0000179000017945 */ /* 0x000fe60003800000 */
[----:B------:R-:W-:-:S13]  /*5ec0*/  ISETP.GE.AND P0, PT, R21, R18, PT ;  /* 0x000000121500720c */ /* 0x000fda0003f06270 */
[----:B------:R-:W-:Y:S05]  /*5ed0*/  @P0 BRA `(.L_x_20792) ;  /* 0x0000001400d80947 */ /* 0x000fea0003800000 */
[----:B------:R-:W0:Y:S01]  /*5ee0*/  I2F.RP R4, R29 ;  /* 0x0000001d00047306 */ /* 0x000e220000209400 */
[----:B------:R-:W1:Y:S01]  /*5ef0*/  S2UR UR4, SR_CTAID.Y ;  /* 0x00000000000479c3 */ /* 0x000e620000002600 */
[----:B------:R-:W-:Y:S01]  /*5f00*/  ULDC.64 UR6, c[0x0][0x238] ;  /* 0x00008e0000067ab9 */ /* 0x000fe20000000a00 */
[----:B------:R-:W-:Y:S01]  /*5f10*/  IMAD.SHL.U32 R33, R14, 0x8, RZ ;  /* 0x000000080e217824 */ /* 0x000fe200078e00ff */
[----:B------:R-:W-:Y:S01]  /*5f20*/  IADD3 R28, -R18, 0x1, RZ ;  /* 0x00000001121c7810 */ /* 0x000fe20007ffe1ff */
[----:B------:R-:W-:Y:S01]  /*5f30*/  IMAD.SHL.U32 R35, R21, 0x8, RZ ;  /* 0x0000000815237824 */ /* 0x000fe200078e00ff */
[----:B------:R-:W-:Y:S01]  /*5f40*/  MOV R37, R21 ;  /* 0x0000001500257202 */ /* 0x000fe20000000f00 */
[----:B------:R-:W-:Y:S02]  /*5f50*/  IMAD.MOV.U32 R25, RZ, RZ, RZ ;  /* 0x000000ffff197224 */ /* 0x000fe400078e00ff */
[----:B--2---:R-:W1:Y:S01]  /*5f60*/  LDC R2, c[0x0][0x248] ;  /* 0x00009200ff027b82 */ /* 0x004e620000000800 */
[----:B------:R-:W-:-:S02]  /*5f70*/  VIADD R41, R33, 0x100 ;  /* 0x0000010021297836 */ /* 0x000fc40000000000 */
[----:B------:R-:W-:Y:S01]  /*5f80*/  VIADD R39, R33, 0x200 ;  /* 0x0000020021277836 */ /* 0x000fe20000000000 */
[----:B0-----:R-:W0:Y:S04]  /*5f90*/  MUFU.RCP R4, R4 ;  /* 0x0000000400047308 */ /* 0x001e280000001000 */
        /* <DEDUP_REMOVED lines=11> */
[----:B0-----:R-:W-:Y:S01]  /*6050*/  IMAD.MOV.U32 R26, RZ, RZ, RZ ;  /* 0x000000ffff1a7224 */ /* 0x001fe200078e00ff */
[----:B------:R-:W-:Y:S01]  /*6060*/  LEA R24, P0, R5, UR6, 0x2 ;  /* 0x0000000605187c11 */ /* 0x000fe2000f8010ff */
[----:B------:R-:W-:Y:S02]  /*6070*/  ULDC UR6, c[0x0][0x27c] ;  /* 0x00009f0000067ab9 */ /* 0x000fe40000000800 */
[----:B------:R-:W-:Y:S01]  /*6080*/  VIADD R19, R19, -UR6 ;  /* 0x8000000613137c36 */ /* 0x000fe20008000000 */
[----:B------:R-:W-:Y:S01]  /*6090*/  LEA R34, R21, UR4, 0x5 ;  /* 0x0000000415227c11 */ /* 0x000fe2000f8e28ff */
[----:B-1----:R-:W-:Y:S01]  /*60a0*/  IMAD.MOV R6, RZ, RZ, -R27 ;  /* 0x000000ffff067224 */ /* 0x002fe200078e0a1b */
[----:B---3--:R-:W-:-:S03]  /*60b0*/  SHF.R.S32.HI R30, RZ, 0x1f, R30 ;  /* 0x0000001fff1e7819 */ /* 0x008fc6000001141e */
[----:B------:R-:W-:Y:S02]  /*60c0*/  IMAD R3, R6, R29, RZ ;  /* 0x0000001d06037224 */ /* 0x000fe400078e02ff */
[----:B------:R-:W-:Y:S02]  /*60d0*/  VIADD R34, R34, 0x10 ;  /* 0x0000001022227836 */ /* 0x000fe40000000000 */
[----:B------:R-:W-:Y:S01]  /*60e0*/  IMAD.HI.U32 R26, R27, R3, R26 ;  /* 0x000000031b1a7227 */ /* 0x000fe200078e001a */
[----:B------:R-:W-:Y:S01]  /*60f0*/  LEA.HI.X R27, R5, UR7, R2, 0x2, P0 ;  /* 0x00000007051b7c11 */ /* 0x000fe200080f1402 */
[----:B------:R-:W-:Y:S02]  /*6100*/  ULDC UR7, c[0x0][0x260] ;  /* 0x0000980000077ab9 */ /* 0x000fe40000000800 */
[----:B------:R-:W-:Y:S02]  /*6110*/  IMAD R2, R31, UR7, RZ ;  /* 0x000000071f027c24 */ /* 0x000fe4000f8e02ff */
[----:B------:R-:W-:-:S03]  /*6120*/  VIADD R31, R33, 0x300 ;  /* 0x00000300211f7836 */ /* 0x000fc60000000000 */
[----:B------:R-:W-:-:S07]  /*6130*/  SHF.R.S32.HI R3, RZ, 0x1f, R2 ;  /* 0x0000001fff037819 */ /* 0x000fce0000011402 */
.L_x_20803:
        /* <DEDUP_REMOVED lines=56> */
[----:B------:R-:W-:-:S03]  /*64c0*/  IADD3 R11, P1, R41, R6, RZ ;  /* 0x00000006290b7210 */ /* 0x000fc60007f3e0ff */
[----:B------:R-:W-:Y:S01]  /*64d0*/  IMAD.IADD R52, R7, 0x1, R13 ;  /* 0x0000000107347824 */ /* 0x000fe200078e020d */
[----:B------:R-:W-:Y:S02]  /*64e0*/  IADD3 R13, P3, R39, R6, RZ ;  /* 0x00000006270d7210 */ /* 0x000fe40007f7e0ff */
[----:B0-----:R-:W-:Y:S02]  /*64f0*/  LEA R10, P2, R11, R4, 0x1 ;  /* 0x000000040b0a7211 */ /* 0x001fe400078408ff */
[----:B------:R-:W-:Y:S02]  /*6500*/  LEA.HI.X.SX32 R16, R41, R52, 0x1, P1 ;  /* 0x0000003429107211 */ /* 0x000fe400008f0eff */
[----:B------:R-:W-:Y:S02]  /*6510*/  IADD3 R7, P4, R31, R6, RZ ;  /* 0x000000061f077210 */ /* 0x000fe40007f9e0ff */
[----:B------:R-:W-:Y:S02]  /*6520*/  LEA R8, P1, R13, R4, 0x1 ;  /* 0x000000040d087211 */ /* 0x000fe400078208ff */
[----:B------:R-:W-:-:S02]  /*6530*/  LEA.HI.X.SX32 R36, R39, R52, 0x1, P3 ;  /* 0x0000003427247211 */ /* 0x000fc400018f0eff */
[-C--:B------:R-:W-:Y:S02]  /*6540*/  LEA.HI.X R11, R11, R5.reuse, R16, 0x1, P2 ;  /* 0x000000050b0b7211 */ /* 0x080fe400010f0c10 */
[----:B------:R-:W-:Y:S02]  /*6550*/  LEA R12, P5, R7, R4, 0x1 ;  /* 0x00000004070c7211 */ /* 0x000fe400078a08ff */
[----:B------:R-:W-:Y:S01]  /*6560*/  LEA.HI.X.SX32 R16, R31, R52, 0x1, P4 ;  /* 0x000000341f107211 */ /* 0x000fe200020f0eff */
[----:B------:R-:W5:Y:S01]  /*6570*/  LDG.E.CONSTANT R43, desc[UR10][R10.64] ;  /* 0x0000000a0a2b7981 */ /* 0x000f62000c1e9900 */
[-C--:B------:R-:W-:Y:S02]  /*6580*/  LEA.HI.X R9, R13, R5.reuse, R36, 0x1, P1 ;  /* 0x000000050d097211 */ /* 0x080fe400008f0c24 */
[----:B------:R-:W-:Y:S01]  /*6590*/  IADD3 R6, P1, R33, R6, RZ ;  /* 0x0000000621067210 */ /* 0x000fe20007f3e0ff */
[----:B------:R-:W5:Y:S01]  /*65a0*/  LDG.E.CONSTANT R40, desc[UR10][R10.64+0x4] ;  /* 0x0000040a0a287981 */ /* 0x000f62000c1e9900 */
[----:B------:R-:W-:-:S02]  /*65b0*/  LEA.HI.X R13, R7, R5, R16, 0x1, P5 ;  /* 0x00000005070d7211 */ /* 0x000fc400028f0c10 */
        /* <DEDUP_REMOVED lines=56> */
.L_x_20796:
[----:B------:R-:W-:Y:S05]  /*6940*/  BSYNC B2 ;  /* 0x0000000000027941 */ /* 0x000fea0003800000 */
.L_x_20795:
[----:B-----5:R-:W-:Y:S01]  /*6950*/  HFMA2.MMA.BF16_V2 R52, R5, R52, -RZ ;  /* 0x0000003405347235 */ /* 0x020fe200003000ff */
[----:B------:R-:W-:Y:S02]  /*6960*/  IMAD.MOV.U32 R9, RZ, RZ, R10 ;  /* 0x000000ffff097224 */ /* 0x000fe400078e000a */
[----:B------:R-:W-:Y:S02]  /*6970*/  HMUL2.BF16_V2 R6, R4, R53 ;  /* 0x0000003504067232 */ /* 0x000fe40000200000 */
[--C-:B------:R-:W-:Y:S01]  /*6980*/  IMAD.MOV.U32 R7, RZ, RZ, R8.reuse ;  /* 0x000000ffff077224 */ /* 0x100fe200078e0008 */
[----:B------:R-:W-:Y:S02]  /*6990*/  BSSY B2, `(.L_x_20797) ;  /* 0x0000034000027945 */ /* 0x000fe40003800000 */
[----:B------:R-:W-:Y:S02]  /*69a0*/  PRMT R8, R6, 0x7632, R8 ;  /* 0x0000763206087816 */ /* 0x000fe40000000008 */
[----:B------:R-:W-:Y:S01]  /*69b0*/  HMUL2.BF16_V2 R12, R7, R54 ;  /* 0x00000036070c7232 */ /* 0x000fe20000200000 */
[----:B------:R-:W-:Y:S01]  /*69c0*/  HFMA2.MMA.BF16_V2 R51, R9, R51, -RZ ;  /* 0x0000003309337235 */ /* 0x000fe200003000ff */
        /* <DEDUP_REMOVED lines=8> */
[----:B------:R-:W-:Y:S01]  /*6a50*/  IMAD.U32 R12, R12, 0x10000, RZ ;  /* 0x000100000c0c7824 */ /* 0x000fe200078e00ff */
[----:B------:R-:W-:Y:S01]  /*6a60*/  PRMT R6, R51, 0x7610, R6 ;  /* 0x0000761033067816 */ /* 0x000fe20000000006 */
[----:B------:R-:W-:Y:S02]  /*6a70*/  IMAD.U32 R13, R13, 0x10000, RZ ;  /* 0x000100000d0d7824 */ /* 0x000fe400078e00ff */
        /* <DEDUP_REMOVED lines=37> */
.L_x_20798:
[----:B------:R-:W-:Y:S05]  /*6cd0*/  BSYNC B2 ;  /* 0x0000000000027941 */ /* 0x000fea0003800000 */
.L_x_20797:
[----:B------:R-:W-:Y:S01]  /*6ce0*/  HFMA2.MMA.BF16_V2 R12, R5, R40, -RZ ;  /* 0x00000028050c7235 */ /* 0x000fe200003000ff */
[----:B------:R-:W-:Y:S02]  /*6cf0*/  HMUL2.BF16_V2 R8, R4, R43 ;  /* 0x0000002b04087232 */ /* 0x000fe40000200000 */
[----:B------:R-:W-:Y:S01]  /*6d00*/  FADD.FTZ R11, R10, R11 ;  /* 0x0000000b0a0b7221 */ /* 0x000fe20000010000 */
[----:B------:R-:W-:Y:S01]  /*6d10*/  HMUL2.BF16_V2 R16, R7, R36 ;  /* 0x0000002407107232 */ /* 0x000fe20000200000 */
[----:B------:R-:W-:Y:S01]  /*6d20*/  HFMA2.MMA.BF16_V2 R44, R9, R44, -RZ ;  /* 0x0000002c092c7235 */ /* 0x000fe200003000ff */
[----:B------:R-:W-:Y:S01]  /*6d30*/  FADD.FTZ R6, R6, R13 ;  /* 0x0000000d06067221 */ /* 0x000fe20000010000 */
[C---:B------:R-:W-:Y:S01]  /*6d40*/  PRMT R10, R8.reuse, 0x7632, R10 ;  /* 0x00007632080a7816 */ /* 0x040fe2000000000a */
[----:B------:R-:W-:Y:S01]  /*6d50*/  IMAD.U32 R8, R8, 0x10000, RZ ;  /* 0x0001000008087824 */ /* 0x000fe200078e00ff */
[C---:B------:R-:W-:Y:S01]  /*6d60*/  PRMT R17, R16.reuse, 0x7632, R17 ;  /* 0x0000763210117816 */ /* 0x040fe20000000011 */
[----:B------:R-:W-:Y:S01]  /*6d70*/  IMAD.U32 R16, R16, 0x10000, RZ ;  /* 0x0001000010107824 */ /* 0x000fe200078e00ff */
[----:B------:R-:W-:Y:S01]  /*6d80*/  PRMT R13, R12, 0x7632, R13 ;  /* 0x000076320c0d7816 */ /* 0x000fe2000000000d */
[----:B------:R-:W-:Y:S01]  /*6d90*/  IMAD.U32 R43, R10, 0x10000, RZ ;  /* 0x000100000a2b7824 */ /* 0x000fe200078e00ff */
[----:B------:R-:W-:Y:S01]  /*6da0*/  BSSY B2, `(.L_x_20799) ;  /* 0x000002b000027945 */ /* 0x000fe20003800000 */
[----:B------:R-:W-:Y:S01]  /*6db0*/  IMAD.U32 R12, R12, 0x10000, RZ ;  /* 0x000100000c0c7824 */ /* 0x000fe200078e00ff */
[----:B------:R-:W-:Y:S01]  /*6dc0*/  PRMT R10, R44, 0x7632, R10 ;  /* 0x000076322c0a7816 */ /* 0x000fe2000000000a */
[----:B------:R-:W-:-:S02]  /*6dd0*/  IMAD.U32 R13, R13, 0x10000, RZ ;  /* 0x000100000d0d7824 */ /* 0x000fc400078e00ff */
[----:B------:R-:W-:Y:S01]  /*6de0*/  FADD.FTZ R43, R8, R43 ;  /* 0x0000002b082b7221 */ /* 0x000fe20000010000 */
[----:B------:R-:W-:Y:S01]  /*6df0*/  IMAD.U32 R17, R17, 0x10000, RZ ;  /* 0x0001000011117824 */ /* 0x000fe200078e00ff */
[----:B------:R-:W-:Y:S01]  /*6e00*/  PRMT R8, R44, 0x7610, R8 ;  /* 0x000076102c087816 */ /* 0x000fe20000000008 */
[----:B------:R-:W-:Y:S02]  /*6e10*/  FADD.FTZ R12, R12, R13 ;  /* 0x0000000d0c0c7221 */ /* 0x000fe40000010000 */
        /* <DEDUP_REMOVED lines=35> */
.L_x_20800:
[----:B------:R-:W-:Y:S05]  /*7050*/  BSYNC B2 ;  /* 0x0000000000027941 */ /* 0x000fea0003800000 */
.L_x_20799:
        /* <DEDUP_REMOVED lines=40> */
.L_x_20802:
[----:B------:R-:W-:Y:S05]  /*72e0*/  BSYNC B2 ;  /* 0x0000000000027941 */ /* 0x000fea0003800000 */
.L_x_20801:
[----:B------:R-:W-:Y:S02]  /*72f0*/  IMAD.U32 R43, R12, 0x10000, RZ ;  /* 0x000100000c2b7824 */ /* 0x000fe400078e00ff */
[----:B------:R-:W-:Y:S02]  /*7300*/  HMUL2.BF16_V2 R12, R5, R48 ;  /* 0x00000030050c7232 */ /* 0x000fe40000200000 */
[----:B------:R-:W-:Y:S01]  /*7310*/  IMAD.U32 R16, R16, 0x10000, RZ ;  /* 0x0001000010107824 */ /* 0x000fe200078e00ff */
[----:B------:R-:W-:Y:S01]  /*7320*/  HFMA2.MMA.BF16_V2 R4, R4, R47, -RZ ;  /* 0x0000002f04047235 */ /* 0x000fe200003000ff */
[----:B------:R-:W-:Y:S01]  /*7330*/  IMAD.U32 R17, R17, 0x10000, RZ ;  /* 0x0001000011117824 */ /* 0x000fe200078e00ff */
[----:B------:R-:W-:Y:S01]  /*7340*/  HFMA2.MMA.BF16_V2 R46, R9, R46, -RZ ;  /* 0x0000002e092e7235 */ /* 0x000fe200003000ff */
[----:B------:R-:W-:Y:S02]  /*7350*/  IMAD.U32 R10, R10, 0x10000, RZ ;  /* 0x000100000a0a7824 */ /* 0x000fe400078e00ff */
[----:B------:R-:W-:-:S02]  /*7360*/  HMUL2.BF16_V2 R7, R7, R49 ;  /* 0x0000003107077232 */ /* 0x000fc40000200000 */
        /* <DEDUP_REMOVED lines=39> */
.L_x_20794:
[----:B------:R-:W-:Y:S05]  /*75e0*/  BSYNC B0 ;  /* 0x0000000000007941 */ /* 0x000fea0003800000 */
.L_x_20793:
[----:B------:R-:W-:Y:S01]  /*75f0*/  IADD3 R24, P1, R24, 0x10, RZ ;  /* 0x0000001018187810 */ /* 0x000fe20007f3e0ff */
[----:B------:R-:W-:Y:S02]  /*7600*/  VIADD R35, R35, 0x20 ;  /* 0x0000002023237836 */ /* 0x000fe40000000000 */
[----:B------:R-:W-:Y:S02]  /*7610*/  VIADD R34, R34, 0x80 ;  /* 0x0000008022227836 */ /* 0x000fe40000000000 */
[----:B------:R-:W-:Y:S01]  /*7620*/  IMAD.X R27, RZ, RZ, R27, P1 ;  /* 0x000000ffff1b7224 */ /* 0x000fe200008e061b */
[----:B------:R-:W-:Y:S07]  /*7630*/  @!P0 BRA `(.L_x_20803) ;  /* 0xffffffe800c08947 */ /* 0x000fee000383ffff */
.L_x_20792:
[----:B------:R-:W-:Y:S05]  /*7640*/  BSYNC B1 ;  /* 0x0000000000017941 */ /* 0x000fea0003800000 */
.L_x_20791:
[----:B------:R-:W0:Y:S08]  /*7650*/  S2UR UR5, SR_CgaCtaId ;  /* 0x00000000000579c3 */ /* 0x000e300000008800 */
[----:B------:R-:W-:Y:S01]  /*7660*/  BAR.SYNC.DEFER_BLOCKING 0x0 ;  /* 0x0000000000007b1d */ /* 0x000fe20000010000 */
[C---:B--2---:R-:W-:Y:S01]  /*7670*/  LOP3.LUT R2, R0.reuse, 0xffffffc0, RZ, 0xc0, !PT ;  /* 0xffffffc000027812 */ /* 0x044fe200078ec0ff */
[----:B------:R-:W-:Y:S01]  /*7680*/  IMAD R21, R21, 0x80, R14 ;  /* 0x0000008015157824 */ /* 0x000fe200078e020e */
[----:B------:R-:W-:-:S02]  /*7690*/  ISETP.GT.AND P3, PT, R0, 0x3f, PT ;  /* 0x0000003f0000780c */ /* 0x000fc40003f64270 */
[----:B------:R-:W-:Y:S01]  /*76a0*/  ISETP.NE.AND P0, PT, R2, 0x40, PT ;  /* 0x000000400200780c */ /* 0x000fe20003f05270 */
[----:B------:R-:W-:Y:S01]  /*76b0*/  UMOV UR4, 0x400 ;  /* 0x0000040000047882 */ /* 0x000fe20000000000 */
[C---:B------:R-:W-:Y:S01]  /*76c0*/  LOP3.LUT R6, R0.reuse, 0xffffffe0, RZ, 0xc0, !PT ;  /* 0xffffffe000067812 */ /* 0x040fe200078ec0ff */
[----:B------:R-:W-:Y:S01]  /*76d0*/  UIADD3 UR4, UR4, 0x120, URZ ;  /* 0x0000012004047890 */ /* 0x000fe2000fffe03f */
[----:B------:R-:W-:-:S03]  /*76e0*/  ISETP.GT.AND P1, PT, R0, 0x1f, PT ;  /* 0x0000001f0000780c */ /* 0x000fc60003f24270 */
[----:B0-----:R-:W-:-:S06]  /*76f0*/  ULEA UR4, UR5, UR4, 0x18 ;  /* 0x0000000405047291 */ /* 0x001fcc000f8ec03f */
        /* <DEDUP_REMOVED lines=29> */
[----:B------:R-:W5:Y:S01]  /*78d0*/  S2UR UR5, SR_CTAID.Y ;  /* 0x00000000000579c3 */ /* 0x000f620000002600 */
[----:B------:R-:W-:Y:S01]  /*78e0*/  ULDC UR4, c[0x0][0xc] ;  /* 0x0000030000047ab9 */ /* 0x000fe20000000800 */
[----:B01----:R-:W-:Y:S01]  /*78f0*/  @!P1 FADD.FTZ R23, R0, R23 ;  /* 0x0000001700179221 */ /* 0x003fe20000010000 */
[----:B---3--:R-:W-:Y:S01]  /*7900*/  @!P1 FADD.FTZ R20, R3, R20 ;  /* 0x0000001403149221 */ /* 0x008fe20000010000 */
[----:B------:R-:W-:Y:S02]  /*7910*/  VIADD R5, R14, 0x40 ;  /* 0x000000400e057836 */ /* 0x000fe40000000000 */
[----:B--2---:R-:W-:Y:S01]  /*7920*/  @!P1 FADD.FTZ R22, R2, R22 ;  /* 0x0000001602169221 */ /* 0x004fe20000010000 */
[----:B----4-:R-:W-:Y:S01]  /*7930*/  @!P1 FADD.FTZ R25, R4, R25 ;  /* 0x0000001904199221 */ /* 0x010fe20000010000 */
[----:B------:R-:W-:Y:S01]  /*7940*/  VIADD R4, R14, 0x20 ;  /* 0x000000200e047836 */ /* 0x000fe20000000000 */
[----:B------:R-:W0:Y:S08]  /*7950*/  S2UR UR7, SR_CTAID.X ;  /* 0x00000000000779c3 */ /* 0x000e300000002500 */
[----:B------:R-:W1:Y:S01]  /*7960*/  S2UR UR6, SR_CTAID.Z ;  /* 0x00000000000679c3 */ /* 0x000e620000002700 */
[----:B-----5:R-:W-:-:S03]  /*7970*/  UIMAD UR4, UR5, UR4, URZ ;  /* 0x00000004050472a4 */ /* 0x020fc6000f8e023f */
        /* <DEDUP_REMOVED lines=13> */
[C---:B------:R-:W-:Y:S02]  /*7a50*/  IADD3 R7, P1, R5.reuse, UR4, RZ ;  /* 0x0000000405077c10 */ /* 0x040fe4000ff3e0ff */
[C---:B------:R-:W-:Y:S01]  /*7a60*/  LEA.HI.X.SX32 R3, R14.reuse, UR7, 0x1, P0 ;  /* 0x000000070e037c11 */ /* 0x040fe200080f0eff */
[----:B------:R-:W-:Y:S01]  /*7a70*/  VIADD R14, R14, 0x60 ;  /* 0x000000600e0e7836 */ /* 0x000fe20000000000 */
[----:B------:R-:W-:Y:S02]  /*7a80*/  LEA R2, P0, R0, UR8, 0x1 ;  /* 0x0000000800027c11 */ /* 0x000fe4000f8008ff */
[----:B------:R-:W-:-:S02]  /*7a90*/  LEA.HI.X.SX32 R10, R5, UR7, 0x1, P1 ;  /* 0x00000007050a7c11 */ /* 0x000fc400088f0eff */
[----:B------:R-:W-:Y:S02]  /*7aa0*/  LEA.HI.X R3, R0, UR9, R3, 0x1, P0 ;  /* 0x0000000900037c11 */ /* 0x000fe400080f0c03 */
[----:B------:R-:W-:Y:S02]  /*7ab0*/  IADD3 R11, P0, R4, UR4, RZ ;  /* 0x00000004040b7c10 */ /* 0x000fe4000ff1e0ff */
[----:B------:R-:W-:Y:S02]  /*7ac0*/  IADD3 R9, P2, R14, UR4, RZ ;  /* 0x000000040e097c10 */ /* 0x000fe4000ff5e0ff */
[----:B------:R-:W-:Y:S02]  /*7ad0*/  LEA R6, P1, R7, UR8, 0x1 ;  /* 0x0000000807067c11 */ /* 0x000fe4000f8208ff */
[----:B------:R-:W-:Y:S02]  /*7ae0*/  LEA.HI.X.SX32 R12, R4, UR7, 0x1, P0 ;  /* 0x00000007040c7c11 */ /* 0x000fe400080f0eff */
[----:B------:R-:W-:-:S02]  /*7af0*/  LEA R4, P0, R11, UR8, 0x1 ;  /* 0x000000080b047c11 */ /* 0x000fc4000f8008ff */
[----:B------:R-:W-:Y:S02]  /*7b00*/  F2FP.BF16.F32.PACK_AB R0, R22, R23 ;  /* 0x000000171600723e */ /* 0x000fe400000010ff */
[----:B------:R-:W-:Y:S02]  /*7b10*/  LEA.HI.X.SX32 R14, R14, UR7, 0x1, P2 ;  /* 0x000000070e0e7c11 */ /* 0x000fe400090f0eff */
[----:B------:R-:W-:Y:S01]  /*7b20*/  LEA.HI.X R7, R7, UR9, R10, 0x1, P1 ;  /* 0x0000000907077c11 */ /* 0x000fe200088f0c0a */
[----:B------:R0:W-:Y:S01]  /*7b30*/  STG.E.U16 desc[UR10][R2.64], R0 ;  /* 0x0000000002007986 */ /* 0x0001e2000c10150a */
[----:B------:R-:W-:Y:S02]  /*7b40*/  LEA R8, P2, R9, UR8, 0x1 ;  /* 0x0000000809087c11 */ /* 0x000fe4000f8408ff */
[----:B------:R-:W-:Y:S02]  /*7b50*/  F2FP.BF16.F32.PACK_AB R10, R25, R20 ;  /* 0x00000014190a723e */ /* 0x000fe400000010ff */
        /* <DEDUP_REMOVED lines=8> */
.L_x_20762:
[----:B------:R-:W-:Y:S01]  /*7be0*/  BSSY B2, `(.L_x_20804) ;  /* 0x0000007000027945 */ /* 0x000fe20003800000 */
[----:B------:R-:W-:Y:S01]  /*7bf0*/  IMAD.MOV.U32 R24, RZ, RZ, 0x2 ;  /* 0x00000002ff187424 */ /* 0x000fe200078e00ff */
[----:B------:R-:W-:Y:S01]  /*7c00*/  MOV R22, 0xffffffff ;  /* 0xffffffff00167802 */ /* 0x000fe20000000f00 */
[----:B------:R-:W-:-:S07]  /*7c10*/  IMAD.MOV.U32 R25, RZ, RZ, 0x1f ;  /* 0x0000001fff197424 */ /* 0x000fce00078e00ff */
[----:B------:R-:W-:Y:S05]  /*7c20*/  WARPSYNC.COLLECTIVE R22, `(.L_x_20805) ;  /* 0x0000000016087348 */ /* 0x000fea0003c00000 */
[----:B------:R0:W1:Y:S02]  /*7c30*/  SHFL.BFLY P2, R23, R21, R24, R25 ;  /* 0x0c00001815177389 */ /* 0x0000640000040019 */
[----:B01----:R-:W-:Y:S01]  /*7c40*/  ENDCOLLECTIVE ;  /* 0x000000000000791b */ /* 0x003fe20003800000 */
.L_x_20805:
[----:B------:R-:W-:Y:S05]  /*7c50*/  BSYNC B2 ;  /* 0x0000000000027941 */ /* 0x000fea0003800000 */
.L_x_20804:
        /* <DEDUP_REMOVED lines=9> */
.L_x_20806:
[----:B------:R-:W-:Y:S05]  /*7cf0*/  BRA `(.L_x_20807) ;  /* 0xffffffac00987947 */ /* 0x000fea000383ffff */
.L_x_20767:
[----:B------:R-:W-:Y:S01]  /*7d00*/  BSSY B2, `(.L_x_20808) ;  /* 0x0000007000027945 */ /* 0x000fe20003800000 */
[----:B------:R-:W-:Y:S02]  /*7d10*/  IMAD.MOV.U32 R24, RZ, RZ, 0x2 ;  /* 0x00000002ff187424 */ /* 0x000fe400078e00ff */
[----:B------:R-:W-:Y:S02]  /*7d20*/  IMAD.MOV.U32 R25, RZ, RZ, 0x1f ;  /* 0x0000001fff197424 */ /* 0x000fe400078e00ff */
[----:B------:R-:W-:-:S07]  /*7d30*/  IMAD.MOV.U32 R22, RZ, RZ, -0x1 ;  /* 0xffffffffff167424 */ /* 0x000fce00078e00ff */
[----:B------:R-:W-:Y:S05]  /*7d40*/  WARPSYNC.COLLECTIVE R22, `(.L_x_20809) ;  /* 0x0000000016087348 */ /* 0x000fea0003c00000 */
[----:B------:R0:W1:Y:S02]  /*7d50*/  SHFL.BFLY P2, R23, R21, R24, R25 ;  /* 0x0c00001815177389 */ /* 0x0000640000040019 */
[----:B01----:R-:W-:Y:S01]  /*7d60*/  ENDCOLLECTIVE ;  /* 0x000000000000791b */ /* 0x003fe20003800000 */
.L_x_20809:
[----:B------:R-:W-:Y:S05]  /*7d70*/  BSYNC B2 ;  /* 0x0000000000027941 */ /* 0x000fea0003800000 */
.L_x_20808:
        /* <DEDUP_REMOVED lines=9> */
.L_x_20810:
[----:B------:R-:W-:Y:S05]  /*7e10*/  BRA `(.L_x_20811) ;  /* 0xffffffc000a87947 */ /* 0x000fea000383ffff */
.L_x_20770:
[----:B------:R-:W-:Y:S01]  /*7e20*/  BSSY B0, `(.L_x_20812) ;  /* 0x0000008000007945 */ /* 0x000fe20003800000 */
[----:B------:R-:W-:Y:S01]  /*7e30*/  MOV R21, R17 ;  /* 0x0000001100157202 */ /* 0x000fe20000000f00 */
[----:B------:R-:W-:Y:S02]  /*7e40*/  IMAD.MOV.U32 R24, RZ, RZ, 0x10 ;  /* 0x00000010ff187424 */ /* 0x000fe400078e00ff */
[----:B------:R-:W-:Y:S02]  /*7e50*/  IMAD.MOV.U32 R25, RZ, RZ, 0x1f ;  /* 0x0000001fff197424 */ /* 0x000fe400078e00ff */
[----:B------:R-:W-:-:S07]  /*7e60*/  IMAD.MOV.U32 R22, RZ, RZ, -0x1 ;  /* 0xffffffffff167424 */ /* 0x000fce00078e00ff */
[----:B01----:R-:W-:Y:S05]  /*7e70*/  WARPSYNC.COLLECTIVE R22, `(.L_x_20813) ;  /* 0x0000000016087348 */ /* 0x003fea0003c00000 */
[----:B-1----:R1:W2:Y:S02]  /*7e80*/  SHFL.BFLY P2, R23, R21, R24, R25 ;  /* 0x0c00001815177389 */ /* 0x0022a40000040019 */
[----:B012---:R-:W-:Y:S01]  /*7e90*/  ENDCOLLECTIVE ;  /* 0x000000000000791b */ /* 0x007fe20003800000 */
.L_x_20813:
[----:B------:R-:W-:Y:S05]  /*7ea0*/  BSYNC B0 ;  /* 0x0000000000007941 */ /* 0x000fea0003800000 */
.L_x_20812:
        /* <DEDUP_REMOVED lines=9> */
.L_x_20814:
[----:B------:R-:W-:Y:S02]  /*7f40*/  IMAD.MOV.U32 R24, RZ, RZ, 0x4 ;  /* 0x00000004ff187424 */ /* 0x000fe400078e00ff */
[----:B------:R-:W-:-:S05]  /*7f50*/  IMAD.MOV.U32 R3, RZ, RZ, R23 ;  /* 0x000000ffff037224 */ /* 0x000fca00078e0017 */
[----:B------:R-:W-:-:S05]  /*7f60*/  FMNMX.FTZ R4, R2, R3, !PT ;  /* 0x0000000302047209 */ /* 0x000fca0007810000 */
[----:B------:R-:W-:-:S07]  /*7f70*/  IMAD.MOV.U32 R21, RZ, RZ, R4 ;  /* 0x000000ffff157224 */ /* 0x000fce00078e0004 */
[----:B------:R-:W-:Y:S05]  /*7f80*/  WARPSYNC.COLLECTIVE R22, `(.L_x_20815) ;  /* 0x0000000016087348 */ /* 0x000fea0003c00000 */
[----:B------:R0:W1:Y:S02]  /*7f90*/  SHFL.BFLY P2, R23, R21, R24, R25 ;  /* 0x0c00001815177389 */ /* 0x0000640000040019 */
[----:B01----:R-:W-:Y:S01]  /*7fa0*/  ENDCOLLECTIVE ;  /* 0x000000000000791b */ /* 0x003fe20003800000 */
.L_x_20815:
[----:B------:R-:W-:Y:S01]  /*7fb0*/  IMAD.MOV.U32 R3, RZ, RZ, R23 ;  /* 0x000000ffff037224 */ /* 0x000fe200078e0017 */
[----:B------:R-:W-:Y:S06]  /*7fc0*/  BRA `(.L_x_20816) ;  /* 0xffffffc000d87947 */ /* 0x000fec000383ffff */
.L_x_20817:
        /* <DEDUP_REMOVED lines=11> */
.L_x_28397:


//--------------------- .text._ZN4vllm25paged_attention_v1_kernelI13__nv_bfloat16S1_Li120ELi8ELi128ELNS_18Fp8KVCacheDataTypeE0ELb1EEEvPT_PKS3_PKT0_S9_ifPKiSB_iPKfiiiSD_SD_iiiii --------------------------
	.section	.text._ZN4vllm25paged_attention_v1_kernelI13__nv_bfloat16S1_Li120ELi8ELi128ELNS_18Fp8KVCacheDataTypeE0ELb1EEEvPT_PKS3_PKT0_S9_ifPKiSB_iPKfiiiSD_SD_iiiii,"ax",@progbits
	.align	128
        .global         _ZN4vllm25paged_attention_v1_kernelI13__nv_bfloat16S1_Li120ELi8ELi128ELNS_18Fp8KVCacheDataTypeE0ELb1EEEvPT_PKS3_PKT0_S9_ifPKiSB_iPKfiiiSD_SD_iiiii
        .type           _ZN4vllm25paged_attention_v1_kernelI13__nv_bfloat16S1_Li120ELi8ELi128ELNS_18Fp8KVCacheDataTypeE0ELb1EEEvPT_PKS3_PKT0_S9_ifPKiSB_iPKfiiiSD_SD_iiiii,@function
        .size           _ZN4vllm25paged_attention_v1_kernelI13__nv_bfloat16S1_Li120ELi8ELi128ELNS_18Fp8KVCacheDataTypeE0ELb1EEEvPT_PKS3_PKT0_S9_ifPKiSB_iPKfiiiSD_SD_iiiii,(.L_x_28398 - _ZN4vllm25paged_attention_v1_kernelI13__nv_bfloat16S1_Li120ELi8ELi128ELNS_18Fp8KVCacheDataTypeE0ELb1EEEvPT_PKS3_PKT0_S9_ifPKiSB_iPKfiiiSD_SD_iiiii)
        .other          _ZN4vllm25paged_attention_v1_kernelI13__nv_bfloat16S1_Li120ELi8ELi128ELNS_18Fp8KVCacheDataTypeE0ELb1EEEvPT_PKS3_PKT0_S9_ifPKiSB_iPKfiiiSD_SD_iiiii,@"STO_CUDA_ENTRY STV_DEFAULT"
_ZN4vllm25paged_attention_v1_kernelI13__nv_bfloat16S1_Li120ELi8ELi128ELNS_18Fp8KVCacheDataTypeE0ELb1EEEvPT_PKS3_PKT0_S9_ifPKiSB_iPKfiiiSD_SD_iiiii:
.text._ZN4vllm25paged_attention_v1_kernelI13__nv_bfloat16S1_Li120ELi8ELi128ELNS_18Fp8KVCacheDataTypeE0ELb1EEEvPT_PKS3_PKT0_S9_ifPKiSB_iPKfiiiSD_SD_iiiii:
[----:B------:R-:W-:Y:S08]  /*0000*/  LDC R1, c[0x0][0x28] ;  /* 0x00000a00ff017b82 */ /* 0x000ff00000000800 */
[----:B------:R-:W0:Y:S01]  /*0010*/  LDC R9, c[0x0][0x230] ;  /* 0x00008c00ff097b82 */ /* 0x000e220000000800 */
[----:B------:R-:W1:Y:S01]  /*0020*/  S2R R47, SR_CTAID.Y ;  /* 0x00000000002f7919 */ /* 0x000e620000002600 */
[----:B------:R-:W-:Y:S01]  /*0030*/  IMAD.MOV.U32 R0, RZ, RZ, RZ ;  /* 0x000000ffff007224 */ /* 0x000fe200078e00ff */
[----:B------:R-:W-:Y:S01]  /*0040*/  ULDC.64 UR10, c[0x0][0x208] ;  /* 0x00008200000a7ab9 */ /* 0x000fe20000000a00 */
[----:B------:R-:W2:Y:S04]  /*0050*/  S2R R8, SR_CTAID.X ;  /* 0x0000000000087919 */ /* 0x000ea80000002500 */
[----:B------:R-:W3:Y:S01]  /*0060*/  LDC.64 R2, c[0x0][0x250] ;  /* 0x00009400ff027b82 */ /* 0x000ee20000000a00 */
[----:B0-----:R-:W-:-:S04]  /*0070*/  IABS R12, R9 ;  /* 0x00000009000c7213 */ /* 0x001fc80000000000 */
[----:B------:R-:W0:Y:S01]  /*0080*/  I2F.RP R11, R12 ;  /* 0x0000000c000b7306 */ /* 0x000e220000209400 */
[----:B---3--:R-:W-:-:S04]  /*0090*/  ISETP.NE.U32.AND P0, PT, R2, RZ, PT ;  /* 0x000000ff0200720c */ /* 0x008fc80003f05070 */
[----:B------:R-:W-:Y:S02]  /*00a0*/  ISETP.NE.AND.EX P0, PT, R3, RZ, PT, P0 ;  /* 0x000000ff0300720c */ /* 0x000fe40003f05300 */
[----:B------:R-:W1:Y:S01]  /*00b0*/  LDC.64 R2, c[0x0][0x240] ;  /* 0x00009000ff027b82 */ /* 0x000e620000000a00 */
[----:B0-----:R-:W0:Y:S10]  /*00c0*/  MUFU.RCP R11, R11 ;  /* 0x0000000b000b7308 */ /* 0x001e340000001000 */
[----:B------:R-:W2:Y:S08]  /*00d0*/  @P0 LDC.64 R4, c[0x0][0x250] ;  /* 0x00009400ff040b82 */ /* 0x000eb00000000a00 */
[----:B------:R-:W3:Y:S01]  /*00e0*/  LDC R10, c[0x0][0xc] ;  /* 0x00000300ff0a7b82 */ /* 0x000ee20000000800 */
[----:B0-----:R-:W-:-:S02]  /*00f0*/  VIADD R6, R11, 0xffffffe ;  /* 0x0ffffffe0b067836 */ /* 0x001fc40000000000 */
[----:B-1----:R-:W-:Y:S02]  /*0100*/  IMAD.WIDE R2, R47, 0x4, R2 ;  /* 0x000000042f027825 */ /* 0x002fe400078e0202 */
[----:B------:R0:W1:Y:S04]  /*0110*/  F2I.FTZ.U32.TRUNC.NTZ R7, R6 ;  /* 0x0000000600077305 */ /* 0x000068000021f000 */
[----:B------:R4:W5:Y:S01]  /*0120*/  LDG.E.CONSTANT R2, desc[UR10][R2.64] ;  /* 0x0000000a02027981 */ /* 0x000962000c1e9900 */
[----:B--2---:R-:W-:-:S04]  /*0130*/  @P0 IMAD.WIDE R4, R8, 0x4, R4 ;  /* 0x0000000408040825 */ /* 0x004fc800078e0204 */
[----:B0-----:R-:W-:Y:S01]  /*0140*/  IMAD.MOV.U32 R6, RZ, RZ, RZ ;  /* 0x000000ffff067224 */ /* 0x001fe200078e00ff */
[----:B------:R3:W5:Y:S01]  /*0150*/  @P0 LDG.E.CONSTANT R0, desc[UR10][R4.64] ;  /* 0x0000000a04000981 */ /* 0x000762000c1e9900 */
[----:B-1----:R-:W-:-:S04]  /*0160*/  IMAD.MOV R13, RZ, RZ, -R7 ;  /* 0x000000ffff0d7224 */ /* 0x002fc800078e0a07 */
[----:B----4-:R-:W-:Y:S01]  /*0170*/  IMAD R3, R13, R12, RZ ;  /* 0x0000000c0d037224 */ /* 0x010fe200078e02ff */
[----:B---3--:R-:W-:-:S03]  /*0180*/  IABS R4, R10 ;  /* 0x0000000a00047213 */ /* 0x008fc60000000000 */
[----:B------:R-:W-:-:S04]  /*0190*/  IMAD.HI.U32 R7, R7, R3, R6 ;  /* 0x0000000307077227 */ /* 0x000fc800078e0006 */
[----:B------:R-:W-:-:S04]  /*01a0*/  IMAD.MOV.U32 R3, RZ, RZ, R4 ;  /* 0x000000ffff037224 */ /* 0x000fc800078e0004 */
        /* <DEDUP_REMOVED lines=40> */
[CC--:B------:R-:W-:Y:S02]  /*0430*/  LEA.HI R14, R6.reuse, R3.reuse, RZ, 0x2 ;  /* 0x00000003060e7211 */ /* 0x0c0fe400078f10ff */
[----:B------:R-:W-:Y:S02]  /*0440*/  LEA.HI R82, R6, R3, RZ, 0x5 ;  /* 0x0000000306527211 */ /* 0x000fe400078f28ff */
[----:B------:R-:W-:Y:S01]  /*0450*/  LOP3.LUT R6, R14, 0xfffffffc, RZ, 0xc0, !PT ;  /* 0xfffffffc0e067812 */ /* 0x000fe200078ec0ff */
[----:B------:R-:W-:Y:S01]  /*0460*/  BSSY B0, `(.L_x_20818) ;  /* 0x000004f000007945 */ /* 0x000fe20003800000 */
        /* <DEDUP_REMOVED lines=34> */
.L_x_20822:
        /* <DEDUP_REMOVED lines=11> */
.L_x_20821:
[----:B------:R-:W-:Y:S05]  /*0740*/  BSYNC B1 ;  /* 0x0000000000017941 */ /* 0x000fea0003800000 */
.L_x_20820:
        /* <DEDUP_REMOVED lines=15> */
.L_x_20823:
        /* <DEDUP_REMOVED lines=15> */
[----:B0-----:R-:W-:Y:S01]  /*0930*/  IADD3 R12, R12, 0x200, RZ ;  /* 0x000002000c0c7810 */ /* 0x001fe20007ffe0ff */
[----:B------:R-:W-:Y:S06]  /*0940*/  @!P0 BRA `(.L_x_20823) ;  /* 0xfffffffc00bc8947 */ /* 0x000fec000383ffff */
.L_x_20819:
[----:B------:R-:W-:Y:S05]  /*0950*/  BSYNC B0 ;  /* 0x0000000000007941 */ /* 0x000fea0003800000 */
.L_x_20818:
        /* <DEDUP_REMOVED lines=16> */
[----:B------:R-:W-:Y:S01]  /*0a60*/  ISETP.GE.AND P2, PT, R11, RZ, PT ;  /* 0x000000ff0b00720c */ /* 0x000fe20003f46270 */
[----:B------:R-:W-:Y:S01]  /*0a70*/  VIADD R11, R2, 0x7 ;  /* 0x00000007020b7836 */ /* 0x000fe20000000000 */
[----:B-1----:R-:W-:-:S04]  /*0a80*/  ISETP.GT.AND P3, PT, R17, -0x1, PT ;  /* 0xffffffff1100780c */ /* 0x002fc80003f64270 */
[----:B0-----:R-:W0:Y:S09]  /*0a90*/  MUFU.RCP R15, R15 ;  /* 0x0000000f000f7308 */ /* 0x001e320000001000 */
[----:B------:R-:W-:Y:S02]  /*0aa0*/  @!P3 IMAD R9, R9, UR4, R4 ;  /* 0x000000040909bc24 */ /* 0x000fe4000f8e0204 */
[----:B------:R-:W-:Y:S01]  /*0ab0*/  @P3 IMAD R10, R10, UR4, R8 ;  /* 0x000000040a0a3c24 */ /* 0x000fe2000f8e0208 */
[----:B------:R-:W-:-:S02]  /*0ac0*/  ULDC UR4, c[0x0][0x248] ;  /* 0x0000920000047ab9 */ /* 0x000fc40000000800 */
[----:B------:R-:W-:Y:S02]  /*0ad0*/  IMAD R47, R47, UR4, RZ ;  /* 0x000000042f2f7c24 */ /* 0x000fe4000f8e02ff */
[----:B0-----:R-:W-:-:S04]  /*0ae0*/  VIADD R12, R15, 0xffffffe ;  /* 0x0ffffffe0f0c7836 */ /* 0x001fc80000000000 */
[----:B------:R0:W1:Y:S02]  /*0af0*/  F2I.FTZ.U32.TRUNC.NTZ R13, R12 ;  /* 0x0000000c000d7305 */ /* 0x000064000021f000 */
[----:B0-----:R-:W-:Y:S02]  /*0b00*/  IMAD.MOV.U32 R12, RZ, RZ, RZ ;  /* 0x000000ffff0c7224 */ /* 0x001fe400078e00ff */
[----:B-1----:R-:W-:-:S04]  /*0b10*/  IMAD R7, R13, R6, RZ ;  /* 0x000000060d077224 */ /* 0x002fc800078e02ff */
[----:B------:R-:W-:-:S04]  /*0b20*/  IMAD.MOV R7, RZ, RZ, -R7 ;  /* 0x000000ffff077224 */ /* 0x000fc800078e0a07 */
[----:B------:R-:W-:-:S04]  /*0b30*/  IMAD.HI.U32 R7, R13, R7, R12 ;  /* 0x000000070d077227 */ /* 0x000fc800078e000c */
[----:B------:R-:W-:Y:S02]  /*0b40*/  @!P3 IMAD.MOV R12, RZ, RZ, -R17 ;  /* 0x000000ffff0cb224 */ /* 0x000fe400078e0a11 */
[----:B------:R-:W-:-:S04]  /*0b50*/  IMAD.HI.U32 R13, R7, R16, RZ ;  /* 0x00000010070d7227 */ /* 0x000fc800078e00ff */
[----:B------:R-:W-:Y:S02]  /*0b60*/  IMAD.MOV R15, RZ, RZ, -R13 ;  /* 0x000000ffff0f7224 */ /* 0x000fe400078e0a0d */
[----:B------:R-:W-:Y:S02]  /*0b70*/  @!P3 IMAD R12, R9, R12, RZ ;  /* 0x0000000c090cb224 */ /* 0x000fe400078e02ff */
[----:B------:R-:W-:Y:S01]  /*0b80*/  IMAD R15, R6, R15, R16 ;  /* 0x0000000f060f7224 */ /* 0x000fe200078e0210 */
[----:B------:R-:W-:Y:S01]  /*0b90*/  SHF.R.S32.HI R16, RZ, 0x1f, R11 ;  /* 0x0000001fff107819 */ /* 0x000fe2000001140b */
[----:B------:R-:W-:Y:S02]  /*0ba0*/  @P3 IMAD R12, R10, R17, RZ ;  /* 0x000000110a0c3224 */ /* 0x000fe400078e02ff */
[----:B------:R-:W-:Y:S01]  /*0bb0*/  IMAD.MOV.U32 R10, RZ, RZ, -0x800001 ;  /* 0xff7fffffff0a7424 */ /* 0x000fe200078e00ff */
[----:B------:R-:W-:Y:S01]  /*0bc0*/  ISETP.GT.U32.AND P1, PT, R6, R15, PT ;  /* 0x0000000f0600720c */ /* 0x000fe20003f24070 */
[----:B------:R-:W-:Y:S01]  /*0bd0*/  VIADD R12, R12, 0x1 ;  /* 0x000000010c0c7836 */ /* 0x000fe20000000000 */
[----:B------:R-:W-:Y:S01]  /*0be0*/  LEA.HI R9, R16, R11, RZ, 0x3 ;  /* 0x0000000b10097211 */ /* 0x000fe200078f18ff */
[----:B------:R-:W-:-:S03]  /*0bf0*/  IMAD.MOV.U32 R11, RZ, RZ, R6 ;  /* 0x000000ffff0b7224 */ /* 0x000fc600078e0006 */
[----:B------:R-:W-:-:S07]  /*0c00*/  SHF.R.S32.HI R9, RZ, 0x3, R9 ;  /* 0x00000003ff097819 */ /* 0x000fce0000011409 */
[----:B------:R-:W-:Y:S02]  /*0c10*/  @!P1 IMAD.IADD R15, R15, 0x1, -R6 ;  /* 0x000000010f0f9824 */ /* 0x000fe400078e0a06 */
[----:B------:R-:W-:Y:S01]  /*0c20*/  @!P1 VIADD R13, R13, 0x1 ;  /* 0x000000010d0d9836 */ /* 0x000fe20000000000 */
[----:B------:R-:W-:Y:S02]  /*0c30*/  ISETP.NE.AND P1, PT, R18, RZ, PT ;  /* 0x000000ff1200720c */ /* 0x000fe40003f25270 */
[----:B------:R-:W-:-:S13]  /*0c40*/  ISETP.GE.U32.AND P0, PT, R15, R6, PT ;  /* 0x000000060f00720c */ /* 0x000fda0003f06070 */
[----:B------:R-:W-:Y:S01]  /*0c50*/  @P0 VIADD R13, R13, 0x1 ;  /* 0x000000010d0d0836 */ /* 0x000fe20000000000 */
[----:B------:R-:W-:-:S04]  /*0c60*/  ISETP.GE.AND P0, PT, R82, R9, PT ;  /* 0x000000095200720c */ /* 0x000fc80003f06270 */
[----:B------:R-:W-:-:S05]  /*0c70*/  MOV R8, R13 ;  /* 0x0000000d00087202 */ /* 0x000fca0000000f00 */
[----:B------:R-:W-:Y:S01]  /*0c80*/  @!P2 IMAD.MOV R8, RZ, RZ, -R8 ;  /* 0x000000ffff08a224 */ /* 0x000fe200078e0a08 */
[----:B------:R-:W-:-:S03]  /*0c90*/  @!P1 LOP3.LUT R8, RZ, R18, RZ, 0x33, !PT ;  /* 0x00000012ff089212 */ /* 0x000fc600078e33ff */
[----:B------:R-:W-:Y:S05]  /*0ca0*/  @P0 BRA `(.L_x_20825) ;  /* 0x0000003000a00947 */ /* 0x000fea0003800000 */
[----:B------:R-:W-:Y:S01]  /*0cb0*/  SHF.R.S32.HI R13, RZ, 0x1f, R14 ;  /* 0x0000001fff0d7819 */ /* 0x000fe2000001140e */
[C---:B------:R-:W-:Y:S01]  /*0cc0*/  VIADD R17, R5.reuse, 0xc ;  /* 0x0000000c05117836 */ /* 0x040fe20000000000 */
[----:B------:R-:W-:Y:S01]  /*0cd0*/  ULDC UR4, c[0x0][0x260] ;  /* 0x0000980000047ab9 */ /* 0x000fe20000000800 */
        /* <DEDUP_REMOVED lines=19> */
[----:B------:R-:W-:Y:S01]  /*0e10*/  SHF.R.S32.HI R19, RZ, 0x1f, R18 ;  /* 0x0000001fff137819 */ /* 0x000fe20000011412 */
[----:B------:R-:W0:Y:S01]  /*0e20*/  LDC R48, c[0x0][0x25c] ;  /* 0x00009700ff307b82 */ /* 0x000e220000000800 */
        /* <DEDUP_REMOVED lines=26> */
[----:B------:R-:W-:Y:S02]  /*0fd0*/  LOP3.LUT R10, R10, 0xfffffff8, RZ, 0xc0, !PT ;  /* 0xfffffff80a0a7812 */ /* 0x000fe400078ec0ff */
[----:B------:R-:W-:Y:S01]  /*0fe0*/  SHF.L.U32 R18, R18, 0x1, RZ ;  /* 0x0000000112127819 */ /* 0x000fe200000006ff */
[----:B------:R-:W-:Y:S01]  /*0ff0*/  IMAD.SHL.U32 R35, R35, 0x10, RZ ;  /* 0x0000001023237824 */ /* 0x000fe200078e00ff */
[----:B------:R-:W-:Y:S01]  /*1000*/  LEA.HI R36, R36, R19, RZ, 0x2 ;  /* 0x0000001324247211 */ /* 0x000fe200078f10ff */
[----:B------:R-:W-:Y:S01]  /*1010*/  IMAD.IADD R13, R13, 0x1, -R10 ;  /* 0x000000010d0d7824 */ /* 0x000fe200078e0a0a */
[----:B------:R-:W-:Y:S01]  /*1020*/  SHF.R.S32.HI R19, RZ, 0x1f, R18 ;  /* 0x0000001fff137819 */ /* 0x000fe20000011412 */
[----:B------:R-:W-:Y:S01]  /*1030*/  VIADD R10, R5, 0x10 ;  /* 0x00000010050a7836 */ /* 0x000fe20000000000 */
[----:B------:R-:W-:Y:S01]  /*1040*/  SHF.R.S32.HI R21, RZ, 0x1f, R20 ;  /* 0x0000001fff157819 */ /* 0x000fe20000011414 */
[----:B------:R-:W-:Y:S01]  /*1050*/  IMAD.SHL.U32 R36, R36, 0x10, RZ ;  /* 0x0000001024247824 */ /* 0x000fe200078e00ff */
[----:B------:R-:W-:-:S02]  /*1060*/  SHF.R.S32.HI R23, RZ, 0x1f, R22 ;  /* 0x0000001fff177819 */ /* 0x000fc40000011416 */
[----:B------:R-:W-:Y:S02]  /*1070*/  LEA.HI R19, R19, R18, RZ, 0x3 ;  /* 0x0000001213137211 */ /* 0x000fe400078f18ff */
[----:B------:R-:W-:Y:S02]  /*1080*/  LEA.HI R21, R21, R20, RZ, 0x3 ;  /* 0x0000001415157211 */ /* 0x000fe400078f18ff */
[----:B------:R-:W-:Y:S02]  /*1090*/  LEA.HI R23, R23, R22, RZ, 0x3 ;  /* 0x0000001617177211 */ /* 0x000fe400078f18ff */
[----:B------:R-:W-:Y:S02]  /*10a0*/  SHF.R.S32.HI R17, RZ, 0x1f, R10 ;  /* 0x0000001fff117819 */ /* 0x000fe4000001140a */
[----:B------:R-:W-:Y:S02]  /*10b0*/  LOP3.LUT R19, R19, 0xfffffff8, RZ, 0xc0, !PT ;  /* 0xfffffff813137812 */ /* 0x000fe400078ec0ff */
[----:B------:R-:W-:-:S02]  /*10c0*/  LOP3.LUT R21, R21, 0xfffffff8, RZ, 0xc0, !PT ;  /* 0xfffffff815157812 */ /* 0x000fc400078ec0ff */
[----:B------:R-:W-:Y:S01]  /*10d0*/  LOP3.LUT R23, R23, 0xfffffff8, RZ, 0xc0, !PT ;  /* 0xfffffff817177812 */ /* 0x000fe200078ec0ff */
[----:B------:R-:W-:Y:S01]  /*10e0*/  IMAD.IADD R18, R18, 0x1, -R19 ;  /* 0x0000000112127824 */ /* 0x000fe200078e0a13 */
[----:B------:R-:W-:Y:S01]  /*10f0*/  LEA.HI R34, R17, R10, RZ, 0x2 ;  /* 0x0000000a11227211 */ /* 0x000fe200078f10ff */
[----:B------:R-:W-:Y:S01]  /*1100*/  IMAD.SHL.U32 R10, R10, 0x2, RZ ;  /* 0x000000020a0a7824 */ /* 0x000fe200078e00ff */
[----:B------:R-:W-:Y:S01]  /*1110*/  SHF.R.S32.HI R26, RZ, 0x1f, R25 ;  /* 0x0000001fff1a7819 */ /* 0x000fe20000011419 */
[----:B------:R-:W-:Y:S01]  /*1120*/  IMAD.IADD R19, R20, 0x1, -R21 ;  /* 0x0000000114137824 */ /* 0x000fe200078e0a15 */
[----:B------:R-:W-:Y:S01]  /*1130*/  SHF.R.S32.HI R30, RZ, 0x1f, R29 ;  /* 0x0000001fff1e7819 */ /* 0x000fe2000001141d */
[----:B------:R-:W-:Y:S01]  /*1140*/  IMAD.IADD R20, R22, 0x1, -R23 ;  /* 0x0000000116147824 */ /* 0x000fe200078e0a17 */
[----:B------:R-:W-:Y:S01]  /*1150*/  SHF.R.S32.HI R17, RZ, 0x1f, R10 ;  /* 0x0000001fff117819 */ /* 0x000fe2000001140a */
[C---:B------:R-:W-:Y:S01]  /*1160*/  VIADD R22, R5.reuse, 0x24 ;  /* 0x0000002405167836 */ /* 0x040fe20000000000 */
        /* <DEDUP_REMOVED lines=19> */
[----:B------:R-:W-:Y:S02]  /*12a0*/  LEA.HI R23, R23, R22, RZ, 0x3 ;  /* 0x0000001617177211 */ /* 0x000fe400078f18ff */
[----:B------:R-:W-:Y:S02]  /*12b0*/  LEA.HI R25, R25, R24, RZ, 0x3 ;  /* 0x0000001819197211 */ /* 0x000fe400078f18ff */
[----:B------:R-:W-:Y:S02]  /*12c0*/  SHF.R.S32.HI R27, RZ, 0x1f, R26 ;  /* 0x0000001fff1b7819 */ /* 0x000fe4000001141a */
[----:B------:R-:W-:Y:S02]  /*12d0*/  LOP3.LUT R23, R23, 0xfffffff8, RZ, 0xc0, !PT ;  /* 0xfffffff817177812 */ /* 0x000fe400078ec0ff */
[----:B------:R-:W-:-:S02]  /*12e0*/  LEA.HI R38, R21, R10, RZ, 0x2 ;  /* 0x0000000a15267211 */ /* 0x000fc400078f10ff */
[----:B------:R-:W-:Y:S01]  /*12f0*/  LOP3.LUT R25, R25, 0xfffffff8, RZ, 0xc0, !PT ;  /* 0xfffffff819197812 */ /* 0x000fe200078ec0ff */
[----:B------:R-:W-:Y:S01]  /*1300*/  IMAD.IADD R22, R22, 0x1, -R23 ;  /* 0x0000000116167824 */ /* 0x000fe200078e0a17 */
[----:B------:R-:W-:Y:S01]  /*1310*/  SHF.L.U32 R10, R10, 0x1, RZ ;  /* 0x000000010a0a7819 */ /* 0x000fe200000006ff */
[----:B------:R-:W-:Y:S01]  /*1320*/  IMAD.SHL.U32 R38, R38, 0x10, RZ ;  /* 0x0000001026267824 */ /* 0x000fe200078e00ff */
[----:B------:R-:W-:Y:S01]  /*1330*/  LEA.HI R27, R27, R26, RZ, 0x3 ;  /* 0x0000001a1b1b7211 */ /* 0x000fe200078f18ff */
[----:B------:R-:W-:Y:S01]  /*1340*/  IMAD.IADD R23, R24, 0x1, -R25 ;  /* 0x0000000118177824 */ /* 0x000fe200078e0a19 */
[----:B------:R-:W-:Y:S01]  /*1350*/  SHF.R.S32.HI R21, RZ, 0x1f, R10 ;  /* 0x0000001fff157819 */ /* 0x000fe2000001140a */
[----:B------:R-:W-:Y:S01]  /*1360*/  VIADD R25, R5, 0x30 ;  /* 0x0000003005197836 */ /* 0x000fe20000000000 */
[----:B------:R-:W-:Y:S02]  /*1370*/  LOP3.LUT R27, R27, 0xfffffff8, RZ, 0xc0, !PT ;  /* 0xfffffff81b1b7812 */ /* 0x000fe400078ec0ff */
[----:B------:R-:W-:-:S02]  /*1380*/  LEA.HI R21, R21, R10, RZ, 0x3 ;  /* 0x0000000a15157211 */ /* 0x000fc400078f18ff */
        /* <DEDUP_REMOVED lines=10> */
[----:B------:R-:W-:Y:S01]  /*1430*/  SHF.L.U32 R25, R25, 0x1, RZ ;  /* 0x0000000119197819 */ /* 0x000fe200000006ff */
[----:B------:R-:W1:Y:S01]  /*1440*/  S2R R10, SR_CgaCtaId ;  /* 0x00000000000a7919 */ /* 0x000e620000008800 */
[----:B------:R-:W-:Y:S01]  /*1450*/  LEA.HI R43, R28, R27, RZ, 0x2 ;  /* 0x0000001b1c2b7211 */ /* 0x000fe200078f10ff */
[----:B------:R-:W-:Y:S01]  /*1460*/  IMAD.SHL.U32 R27, R27, 0x2, RZ ;  /* 0x000000021b1b7824 */ /* 0x000fe200078e00ff */
[----:B------:R-:W-:Y:S01]  /*1470*/  SHF.R.S32.HI R26, RZ, 0x1f, R25 ;  /* 0x0000001fff1a7819 */ /* 0x000fe20000011419 */
[----:B------:R-:W-:Y:S01]  /*1480*/  IMAD R28, R4, UR4, RZ ;  /* 0x00000004041c7c24 */ /* 0x000fe2000f8e02ff */
[----:B------:R-:W-:Y:S01]  /*1490*/  SHF.R.S32.HI R44, RZ, 0x1f, R29 ;  /* 0x0000001fff2c7819 */ /* 0x000fe2000001141d */
[----:B------:R-:W-:Y:S01]  /*14a0*/  IMAD.SHL.U32 R42, R42, 0x10, RZ ;  /* 0x000000102a2a7824 */ /* 0x000fe200078e00ff */
[----:B------:R-:W-:Y:S01]  /*14b0*/  LEA.HI R26, R26, R25, RZ, 0x3 ;  /* 0x000000191a1a7211 */ /* 0x000fe200078f18ff */
[----:B------:R-:W-:Y:S01]  /*14c0*/  IMAD.SHL.U32 R43, R43, 0x10, RZ ;  /* 0x000000102b2b7824 */ /* 0x000fe200078e00ff */
[----:B------:R-:W-:Y:S01]  /*14d0*/  SHF.R.S32.HI R30, RZ, 0x1f, R27 ;  /* 0x0000001fff1e7819 */ /* 0x000fe2000001141b */
[----:B------:R-:W-:Y:S01]  /*14e0*/  ULDC UR4, c[0x0][0x27c] ;  /* 0x00009f0000047ab9 */ /* 0x000fe20000000800 */
        /* <DEDUP_REMOVED lines=8> */
[----:B------:R-:W-:Y:S01]  /*1570*/  IADD3 R44, P0, R28, R45, RZ ;  /* 0x0000002d1c2c7210 */ /* 0x000fe20007f1e0ff */
[----:B------:R-:W-:Y:S01]  /*1580*/  IMAD.IADD R27, R29, 0x1, -R30 ;  /* 0x000000011d1b7824 */ /* 0x000fe200078e0a1e */
[----:B------:R-:W-:-:S02]  /*1590*/  MOV R49, 0x400 ;  /* 0x0000040000317802 */ /* 0x000fc40000000f00 */
[----:B------:R-:W-:Y:S01]  /*15a0*/  LEA.HI.X.SX32 R45, R28, R51, 0x1, P0 ;  /* 0x000000331c2d7211 */ /* 0x000fe200000f0eff */
[----:B------:R-:W-:Y:S01]  /*15b0*/  VIADD R28, R8, -UR4 ;  /* 0x80000004081c7c36 */ /* 0x000fe20008000000 */
[----:B------:R-:W-:Y:S02]  /*15c0*/  FSETP.NEU.FTZ.AND P0, PT, R0, RZ, PT ;  /* 0x000000ff0000720b */ /* 0x000fe40003f1d000 */
[----:B------:R-:W-:Y:S02]  /*15d0*/  SHF.L.U32 R34, R34, 0x4, RZ ;  /* 0x0000000422227819 */ /* 0x000fe400000006ff */
[----:B-1----:R-:W-:Y:S02]  /*15e0*/  LEA R30, R10, R49, 0x18 ;  /* 0x000000310a1e7211 */ /* 0x002fe400078ec0ff */
        /* <DEDUP_REMOVED lines=16> */
[----:B0-----:R-:W-:Y:S02]  /*16f0*/  SHF.R.S32.HI R29, RZ, 0x1f, R48 ;  /* 0x0000001fff1d7819 */ /* 0x001fe40000011430 */
        /* <DEDUP_REMOVED lines=36> */
[----:B------:R-:W-:Y:S02]  /*1940*/  LEA.HI.X.SX32 R10, R82, R83, 0x1, P0 ;  /* 0x00000053520a7211 */ /* 0x000fe400000f0eff */
[C---:B------:R-:W-:Y:S01]  /*1950*/  LEA R0, P0, R47.reuse, UR4, 0x2 ;  /* 0x000000042f007c11 */ /* 0x040fe2000f8010ff */
[----:B------:R-:W-:Y:S02]  /*1960*/  IMAD.U32 R80, R80, 0x4, R49 ;  /* 0x0000000450507824 */ /* 0x000fe400078e0031 */
[----:B------:R-:W-:Y:S01]  /*1970*/  IMAD.IADD R85, R6, 0x1, R81 ;  /* 0x0000000106557824 */ /* 0x000fe200078e0251 */
[----:B------:R-:W-:Y:S01]  /*1980*/  LEA.HI.X R83, R47, UR5, R10, 0x2, P0 ;  /* 0x000000052f537c11 */ /* 0x000fe200080f140a */
[----:B------:R-:W-:-:S08]  /*1990*/  IMAD.MOV.U32 R10, RZ, RZ, -0x800001 ;  /* 0xff7fffffff0a7424 */ /* 0x000fd000078e00ff */
.L_x_20831:
        /* <DEDUP_REMOVED lines=15> */
[----:B------:R-:W-:Y:S01]  /*1a90*/  ISETP.NE.AND P1, PT, R84, RZ, PT ;  /* 0x000000ff5400720c */ /* 0x000fe20003f25270 */
[----:B0-----:R-:W-:Y:S01]  /*1aa0*/  VIADD R46, R87, 0xffffffe ;  /* 0x0ffffffe572e7836 */ /* 0x001fe20000000000 */
[----:B------:R-:W-:-:S03]  /*1ab0*/  ISETP.GE.U32.AND P0, PT, R86, R11, PT ;  /* 0x0000000b5600720c */ /* 0x000fc60003f06070 */
[----:B------:R0:W1:Y:S02]  /*1ac0*/  F2I.FTZ.U32.TRUNC.NTZ R47, R46 ;  /* 0x0000002e002f7305 */ /* 0x000064000021f000 */
[----:B0-----:R-:W-:-:S08]  /*1ad0*/  IMAD.MOV.U32 R46, RZ, RZ, RZ ;  /* 0x000000ffff2e7224 */ /* 0x001fd000078e00ff */
[----:B------:R-:W-:Y:S02]  /*1ae0*/  @P0 VIADD R49, R49, 0x1 ;  /* 0x0000000131310836 */ /* 0x000fe40000000000 */
[----:B-1----:R-:W-:-:S04]  /*1af0*/  IMAD.MOV R87, RZ, RZ, -R47 ;  /* 0x000000ffff577224 */ /* 0x002fc800078e0a2f */
[----:B------:R-:W-:-:S04]  /*1b00*/  IMAD R87, R87, R48, RZ ;  /* 0x0000003057577224 */ /* 0x000fc800078e02ff */
[----:B------:R-:W-:Y:S01]  /*1b10*/  IMAD.HI.U32 R46, R47, R87, R46 ;  /* 0x000000572f2e7227 */ /* 0x000fe200078e002e */
[----:B------:R-:W-:-:S04]  /*1b20*/  LOP3.LUT R47, R81, R84, RZ, 0x3c, !PT ;  /* 0x00000054512f7212 */ /* 0x000fc800078e3cff */
[----:B------:R-:W-:-:S13]  /*1b30*/  ISETP.GE.AND P2, PT, R47, RZ, PT ;  /* 0x000000ff2f00720c */ /* 0x000fda0003f46270 */
[----:B------:R-:W-:Y:S01]  /*1b40*/  @!P2 IMAD.MOV R49, RZ, RZ, -R49 ;  /* 0x000000ffff31a224 */ /* 0x000fe200078e0a31 */
[----:B------:R-:W-:-:S04]  /*1b50*/  @!P1 LOP3.LUT R49, RZ, R84, RZ, 0x33, !PT ;  /* 0x00000054ff319212 */ /* 0x000fc800078e33ff */
[----:B------:R-:W-:Y:S01]  /*1b60*/  ISETP.LE.AND P2, PT, R49, R28, PT ;  /* 0x0000001c3100720c */ /* 0x000fe20003f43270 */
        /* <DEDUP_REMOVED lines=9> */
[----:B------:R-:W-:Y:S01]  /*1c00*/  @!P0 IMAD.IADD R47, R47, 0x1, -R48 ;  /* 0x000000012f2f8824 */ /* 0x000fe200078e0a30 */
[----:B------:R-:W-:-:S03]  /*1c10*/  ISETP.NE.AND P0, PT, R88, RZ, PT ;  /* 0x000000ff5800720c */ /* 0x000fc60003f05270 */
[----:B------:R-:W-:-:S10]  /*1c20*/  @!P1 IMAD.MOV R47, RZ, RZ, -R47 ;  /* 0x000000ffff2f9224 */ /* 0x000fd400078e0a2f */
[----:B------:R-:W-:Y:S02]  /*1c30*/  @!P0 LOP3.LUT R47, RZ, R88, RZ, 0x33, !PT ;  /* 0x00000058ff2f8212 */ /* 0x000fe400078e33ff */
[----:B------:R-:W-:Y:S02]  /*1c40*/  ISETP.GE.AND P0, PT, R82, R9, PT ;  /* 0x000000095200720c */ /* 0x000fe40003f06270 */
[----:B------:R-:W-:-:S13]  /*1c50*/  ISETP.NE.AND P1, PT, R47, RZ, PT ;  /* 0x000000ff2f00720c */ /* 0x000fda0003f25270 */
[----:B------:R-:W-:Y:S05]  /*1c60*/  @P1 BRA P2, `(.L_x_20828) ;  /* 0x0000000c00a81947 */ /* 0x000fea0001000000 */
[----:B------:R-:W-:Y:S01]  /*1c70*/  IMAD.MOV.U32 R86, RZ, RZ, R0 ;  /* 0x000000ffff567224 */ /* 0x000fe200078e0000 */
[----:B------:R-:W0:Y:S01]  /*1c80*/  LDS R90, [R30+0x4] ;  /* 0x000004001e5a7984 */ /* 0x000e220000000800 */
        /* <DEDUP_REMOVED lines=15> */
[----:B------:R-:W-:Y:S02]  /*1d80*/  LEA.HI.X R87, R49, UR7, R88, 0x1, P2 ;  /* 0x0000000731577c11 */ /* 0x000fe400090f0c58 */
[----:B------:R-:W1:Y:S04]  /*1d90*/  LDS R88, [R30] ;  /* 0x000000001e587984 */ /* 0x000e680000000800 */
[----:B------:R-:W3:Y:S01]  /*1da0*/  LDG.E.CONSTANT R86, desc[UR10][R86.64] ;  /* 0x0000000a56567981 */ /* 0x000ee2000c1e9900 */
[C---:B0-----:R-:W-:Y:S01]  /*1db0*/  PRMT R89, R90.reuse, 0x7632, R89 ;  /* 0x000076325a597816 */ /* 0x041fe20000000059 */
[----:B------:R-:W-:-:S04]  /*1dc0*/  IMAD.U32 R90, R90, 0x10000, RZ ;  /* 0x000100005a5a7824 */ /* 0x000fc800078e00ff */
[----:B------:R-:W-:Y:S01]  /*1dd0*/  IMAD.U32 R89, R89, 0x10000, RZ ;  /* 0x0001000059597824 */ /* 0x000fe200078e00ff */
[C---:B--2---:R-:W-:Y:S01]  /*1de0*/  PRMT R49, R46.reuse, 0x7632, R49 ;  /* 0x000076322e317816 */ /* 0x044fe20000000031 */
[----:B------:R-:W-:-:S04]  /*1df0*/  IMAD.U32 R47, R46, 0x10000, RZ ;  /* 0x000100002e2f7824 */ /* 0x000fc800078e00ff */
[----:B------:R-:W-:Y:S02]  /*1e00*/  IMAD.U32 R46, R49, 0x10000, RZ ;  /* 0x00010000312e7824 */ /* 0x000fe400078e00ff */
[----:B------:R-:W-:Y:S01]  /*1e10*/  FMUL.FTZ R92, R90, R47 ;  /* 0x0000002f5a5c7220 */ /* 0x000fe20000410000 */
[C---:B-1----:R-:W-:Y:S01]  /*1e20*/  IMAD.U32 R49, R88.reuse, 0x10000, RZ ;  /* 0x0001000058317824 */ /* 0x042fe200078e00ff */
[----:B------:R-:W-:Y:S01]  /*1e30*/  PRMT R88, R88, 0x7632, R88 ;  /* 0x0000763258587816 */ /* 0x000fe20000000058 */
[C---:B---3--:R-:W-:Y:S01]  /*1e40*/  IMAD.U32 R90, R86.reuse, 0x10000, RZ ;  /* 0x00010000565a7824 */ /* 0x048fe200078e00ff */
[----:B------:R-:W-:Y:S01]  /*1e50*/  PRMT R86, R86, 0x7632, R86 ;  /* 0x0000763256567816 */ /* 0x000fe20000000056 */
[----:B------:R-:W-:Y:S02]  /*1e60*/  FMUL.FTZ R46, R89, R46 ;  /* 0x0000002e592e7220 */ /* 0x000fe40000410000 */
[----:B------:R-:W-:Y:S01]  /*1e70*/  IMAD.U32 R47, R88, 0x10000, RZ ;  /* 0x00010000582f7824 */ /* 0x000fe200078e00ff */
[----:B------:R-:W0:Y:S01]  /*1e80*/  LDS R89, [R30+0x8] ;  /* 0x000008001e597984 */ /* 0x000e220000000800 */
[----:B------:R-:W-:-:S02]  /*1e90*/  IMAD.U32 R86, R86, 0x10000, RZ ;  /* 0x0001000056567824 */ /* 0x000fc400078e00ff */
[----:B------:R-:W-:Y:S02]  /*1ea0*/  FFMA.FTZ R49, R49, R90, R92 ;  /* 0x0000005a31317223 */ /* 0x000fe4000001005c */
[----:B------:R-:W-:Y:S01]  /*1eb0*/  LDS R90, [R30+0x34] ;  /* 0x000034001e5a7984 */ /* 0x000fe20000000800 */
[----:B------:R-:W-:Y:S01]  /*1ec0*/  FFMA.FTZ R86, R47, R86, R46 ;  /* 0x000000562f567223 */ /* 0x000fe2000001002e */
[----:B------:R-:W-:-:S04]  /*1ed0*/  IADD3 R47, P1, P2, R15, R48, R32 ;  /* 0x000000300f2f7210 */ /* 0x000fc80007a3e020 */
[----:B------:R-:W-:Y:S02]  /*1ee0*/  LEA R46, P3, R47, UR6, 0x1 ;  /* 0x000000062f2e7c11 */ /* 0x000fe4000f8608ff */
[----:B------:R-:W-:-:S04]  /*1ef0*/  IADD3.X R88, R66, R84, R53, P1, P2 ;  /* 0x0000005442587210 */ /* 0x000fc80000fe4435 */
[----:B------:R-:W-:-:S05]  /*1f00*/  LEA.HI.X R47, R47, UR7, R88, 0x1, P3 ;  /* 0x000000072f2f7c11 */ /* 0x000fca00098f0c58 */
[----:B------:R-:W2:Y:S01]  /*1f10*/  LDG.E.CONSTANT R46, desc[UR10][R46.64] ;  /* 0x0000000a2e2e7981 */ /* 0x000ea2000c1e9900 */
[----:B0-----:R-:W-:Y:S01]  /*1f20*/  IMAD.U32 R88, R89, 0x10000, RZ ;  /* 0x0001000059587824 */ /* 0x001fe200078e00ff */
[----:B--2---:R-:W-:-:S05]  /*1f30*/  SHF.L.U32 R87, R46, 0x10, RZ ;  /* 0x000000102e577819 */ /* 0x004fca00000006ff */
[----:B------:R-:W-:Y:S01]  /*1f40*/  FFMA.FTZ R49, R88, R87, R49 ;  /* 0x0000005758317223 */ /* 0x000fe20000010031 */
[----:B------:R-:W-:Y:S02]  /*1f50*/  PRMT R88, R89, 0x7632, R88 ;  /* 0x0000763259587816 */ /* 0x000fe40000000058 */
[----:B------:R-:W-:-:S03]  /*1f60*/  PRMT R87, R46, 0x7632, R87 ;  /* 0x000076322e577816 */ /* 0x000fc60000000057 */
[----:B------:R-:W-:Y:S02]  /*1f70*/  IMAD.U32 R89, R88, 0x10000, RZ ;  /* 0x0001000058597824 */ /* 0x000fe400078e00ff */
[----:B------:R-:W-:-:S04]  /*1f80*/  IMAD.U32 R87, R87, 0x10000, RZ ;  /* 0x0001000057577824 */ /* 0x000fc800078e00ff */
[----:B------:R-:W-:Y:S01]  /*1f90*/  FFMA.FTZ R86, R89, R87, R86 ;  /* 0x0000005759567223 */ /* 0x000fe20000010056 */
[----:B------:R-:W-:Y:S01]  /*1fa0*/  IADD3 R87, P1, P2, R16, R48, R33 ;  /* 0x0000003010577210 */ /* 0x000fe20007a3e021 */
[----:B------:R-:W0:Y:S03]  /*1fb0*/  LDS R89, [R30+0xc] ;  /* 0x00000c001e597984 */ /* 0x000e260000000800 */
[----:B------:R-:W-:Y:S02]  /*1fc0*/  LEA R46, P3, R87, UR6, 0x1 ;  /* 0x00000006572e7c11 */ /* 0x000fe4000f8608ff */
[----:B------:R-:W-:-:S04]  /*1fd0*/  IADD3.X R88, R69, R84, R54, P1, P2 ;  /* 0x0000005445587210 */ /* 0x000fc80000fe4436 */
[----:B------:R-:W-:-:S05]  /*1fe0*/  LEA.HI.X R47, R87, UR7, R88, 0x1, P3 ;  /* 0x00000007572f7c11 */ /* 0x000fca00098f0c58 */
[----:B------:R-:W2:Y:S01]  /*1ff0*/  LDG.E.CONSTANT R46, desc[UR10][R46.64] ;  /* 0x0000000a2e2e7981 */ /* 0x000ea2000c1e9900 */
[----:B0-----:R-:W-:Y:S02]  /*2000*/  IMAD.U32 R88, R89, 0x10000, RZ ;  /* 0x0001000059587824 */ /* 0x001fe400078e00ff */
[----:B--2---:R-:W-:-:S04]  /*2010*/  IMAD.U32 R87, R46, 0x10000, RZ ;  /* 0x000100002e577824 */ /* 0x004fc800078e00ff */
        /* <DEDUP_REMOVED lines=26> */
[----:B0-----:R-:W-:Y:S01]  /*21c0*/  SHF.L.U32 R88, R89, 0x10, RZ ;  /* 0x0000001059587819 */ /* 0x001fe200000006ff */
        /* <DEDUP_REMOVED lines=32> */
[----:B------:R-:W-:Y:S01]  /*23d0*/  IMAD.U32 R89, R88, 0x10000, RZ ;  /* 0x0001000058597824 */ /* 0x000fe200078e00ff */
[----:B------:R-:W-:-:S05]  /*23e0*/  SHF.L.U32 R87, R87, 0x10, RZ ;  /* 0x0000001057577819 */ /* 0x000fca00000006ff */
        /* <DEDUP_REMOVED lines=39> */
[----:B------:R-:W-:Y:S02]  /*2660*/  PRMT R87, R46, 0x7632, R87 ;  /* 0x000076322e577816 */ /* 0x000fe40000000057 */
[----:B------:R-:W-:-:S03]  /*2670*/  SHF.L.U32 R89, R88, 0x10, RZ ;  /* 0x0000001058597819 */ /* 0x000fc600000006ff */
        /* <DEDUP_REMOVED lines=24> */
[--C-:B------:R-:W-:Y:S01]  /*2800*/  FFMA.FTZ R86, R86, R88, R49.reuse ;  /* 0x0000005856567223 */ /* 0x100fe20000010031 */
        /* <DEDUP_REMOVED lines=8> */
[----:B------:R-:W-:Y:S02]  /*2890*/  LEA.HI.X R47, R49, UR7, R88, 0x1, P3 ;  /* 0x00000007312f7c11 */ /* 0x000fe400098f0c58 */
[----:B------:R-:W-:-:S03]  /*28a0*/  IADD3 R49, P1, P2, R27, R48, R50 ;  /* 0x000000301b317210 */ /* 0x000fc60007a3e032 */
[----:B------:R0:W2:Y:S01]  /*28b0*/  LDG.E.CONSTANT R46, desc[UR10][R46.64] ;  /* 0x0000000a2e2e7981 */ /* 0x0000a2000c1e9900 */
[----:B------:R-:W-:Y:S02]  /*28c0*/  IADD3.X R84, R78, R84, R65, P1, P2 ;  /* 0x000000544e547210 */ /* 0x000fe40000fe4441 */
[----:B------:R-:W-:-:S04]  /*28d0*/  LEA R48, P1, R49, UR6, 0x1 ;  /* 0x0000000631307c11 */ /* 0x000fc8000f8208ff */
[----:B------:R-:W-:Y:S02]  /*28e0*/  LEA.HI.X R49, R49, UR7, R84, 0x1, P1 ;  /* 0x0000000731317c11 */ /* 0x000fe400088f0c54 */
[----:B------:R-:W1:Y:S04]  /*28f0*/  LDS R84, [R30+0x38] ;  /* 0x000038001e547984 */ /* 0x000e680000000800 */
[----:B------:R-:W3:Y:S01]  /*2900*/  LDG.E.CONSTANT R48, desc[UR10][R48.64] ;  /* 0x0000000a30307981 */ /* 0x000ee2000c1e9900 */
[C---:B------:R-:W-:Y:S01]  /*2910*/  IMAD.U32 R89, R90.reuse, 0x10000, RZ ;  /* 0x000100005a597824 */ /* 0x040fe200078e00ff */
[----:B0-----:R-:W-:Y:S01]  /*2920*/  PRMT R47, R90, 0x7632, R47 ;  /* 0x000076325a2f7816 */ /* 0x001fe2000000002f */
[----:B------:R-:W-:Y:S01]  /*2930*/  UMOV UR4, 0xffffffff ;  /* 0xffffffff00047882 */ /* 0x000fe20000000000 */
[----:B------:R-:W-:-:S02]  /*2940*/  ISETP.NE.AND P1, PT, R5, RZ, PT ;  /* 0x000000ff0500720c */ /* 0x000fc40003f25270 */
[C---:B--2---:R-:W-:Y:S02]  /*2950*/  SHF.L.U32 R88, R46.reuse, 0x10, RZ ;  /* 0x000000102e587819 */ /* 0x044fe400000006ff */
[----:B------:R-:W-:-:S03]  /*2960*/  PRMT R46, R46, 0x7632, R46 ;  /* 0x000076322e2e7816 */ /* 0x000fc6000000002e */
[----:B------:R-:W-:Y:S01]  /*2970*/  FFMA.FTZ R88, R89, R88, R86 ;  /* 0x0000005859587223 */ /* 0x000fe20000010056 */
[----:B------:R-:W-:Y:S02]  /*2980*/  IMAD.U32 R86, R47, 0x10000, RZ ;  /* 0x000100002f567824 */ /* 0x000fe400078e00ff */
[C---:B-1----:R-:W-:Y:S01]  /*2990*/  IMAD.U32 R47, R84.reuse, 0x10000, RZ ;  /* 0x00010000542f7824 */ /* 0x042fe200078e00ff */
[----:B------:R-:W-:Y:S01]  /*29a0*/  PRMT R84, R84, 0x7632, R84 ;  /* 0x0000763254547816 */ /* 0x000fe20000000054 */
[----:B------:R-:W-:Y:S02]  /*29b0*/  IMAD.U32 R46, R46, 0x10000, RZ ;  /* 0x000100002e2e7824 */ /* 0x000fe400078e00ff */
[C---:B---3--:R-:W-:Y:S01]  /*29c0*/  IMAD.U32 R49, R48.reuse, 0x10000, RZ ;  /* 0x0001000030317824 */ /* 0x048fe200078e00ff */
[----:B------:R-:W-:Y:S01]  /*29d0*/  PRMT R48, R48, 0x7632, R48 ;  /* 0x0000763230307816 */ /* 0x000fe20000000030 */
[----:B------:R-:W-:Y:S02]  /*29e0*/  FFMA.FTZ R46, R86, R46, R87 ;  /* 0x0000002e562e7223 */ /* 0x000fe40000010057 */
[----:B------:R-:W-:Y:S01]  /*29f0*/  FFMA.FTZ R49, R47, R49, R88 ;  /* 0x000000312f317223 */ /* 0x000fe20000010058 */
[----:B------:R-:W-:-:S02]  /*2a00*/  IMAD.U32 R47, R84, 0x10000, RZ ;  /* 0x00010000542f7824 */ /* 0x000fc400078e00ff */
[----:B------:R-:W-:-:S04]  /*2a10*/  IMAD.U32 R48, R48, 0x10000, RZ ;  /* 0x0001000030307824 */ /* 0x000fc800078e00ff */
[----:B------:R-:W-:-:S04]  /*2a20*/  FFMA.FTZ R46, R47, R48, R46 ;  /* 0x000000302f2e7223 */ /* 0x000fc8000001002e */
[----:B------:R-:W-:Y:S01]  /*2a30*/  FADD.FTZ R87, R49, R46 ;  /* 0x0000002e31577221 */ /* 0x000fe20000010000 */
[----:B------:R-:W-:Y:S06]  /*2a40*/  BRA.DIV UR4, `(.L_x_20829) ;  /* 0x0000004e04f07947 */ /* 0x000fec000b800000 */
[----:B------:R-:W0:Y:S02]  /*2a50*/  SHFL.BFLY PT, R49, R87, 0x2, 0x1f ;  /* 0x0c401f0057317f89 */ /* 0x000e2400000e0000 */
[----:B0-----:R-:W-:-:S05]  /*2a60*/  FADD.FTZ R87, R87, R49 ;  /* 0x0000003157577221 */ /* 0x001fca0000010000 */
[----:B------:R0:W1:Y:S02]  /*2a70*/  SHFL.BFLY PT, R49, R87, 0x1, 0x1f ;  /* 0x0c201f0057317f89 */ /* 0x00006400000e0000 */
.L_x_20882:
[----:B-1----:R-:W-:-:S04]  /*2a80*/  FADD.FTZ R46, R87, R49 ;  /* 0x00000031572e7221 */ /* 0x002fc80000010000 */
        /* <DEDUP_REMOVED lines=8> */
.L_x_20828:
[----:B------:R-:W-:-:S13]  /*2b10*/  ISETP.NE.AND P1, PT, R5, RZ, PT ;  /* 0x000000ff0500720c */ /* 0x000fda0003f25270 */
[----:B------:R-:W-:-:S05]  /*2b20*/  @!P1 IMAD.MOV.U32 R47, RZ, RZ, -0x800001 ;  /* 0xff7fffffff2f9424 */ /* 0x000fca00078e00ff */
[----:B------:R0:W-:Y:S02]  /*2b30*/  @!P1 STS [R80], R47 ;  /* 0x0000002f50009388 */ /* 0x0001e40000000800 */
.L_x_20830:
[----:B------:R-:W-:Y:S05]  /*2b40*/  BSYNC B1 ;  /* 0x0000000000017941 */ /* 0x000fea0003800000 */
.L_x_20827:
[----:B------:R-:W-:Y:S01]  /*2b50*/  IADD3 R0, P1, R0, 0x10, RZ ;  /* 0x0000001000007810 */ /* 0x000fe20007f3e0ff */
[----:B01----:R-:W-:Y:S02]  /*2b60*/  VIADD R80, R80, 0x80 ;  /* 0x0000008050507836 */ /* 0x003fe40000000000 */
[----:B------:R-:W-:Y:S01]  /*2b70*/  VIADD R85, R85, 0x20 ;  /* 0x0000002055557836 */ /* 0x000fe20000000000 */
[----:B------:R-:W-:Y:S01]  /*2b80*/  IADD3.X R83, RZ, R83, RZ, P1, !PT ;  /* 0x00000053ff537210 */ /* 0x000fe20000ffe4ff */
[----:B------:R-:W-:Y:S01]  /*2b90*/  VIADD R81, R81, 0x20 ;  /* 0x0000002051517836 */ /* 0x000fe20000000000 */
[----:B------:R-:W-:Y:S07]  /*2ba0*/  @!P0 BRA `(.L_x_20831) ;  /* 0xffffffec007c8947 */ /* 0x000fee000383ffff */
[----:B------:R-:W-:Y:S05]  /*2bb0*/  BRA `(.L_x_20825) ;  /* 0x0000001000dc7947 */ /* 0x000fea0003800000 */
.L_x_20826:
[----:B------:R-:W-:Y:S01]  /*2bc0*/  SHF.R.S32.HI R46, RZ, 0x1f, R3 ;  /* 0x0000001fff2e7819 */ /* 0x000fe20000011403 */
[----:B------:R-:W-:Y:S01]  /*2bd0*/  VIADD R49, R49, 0x110 ;  /* 0x0000011031317836 */ /* 0x000fe20000000000 */
[----:B------:R-:W-:Y:S02]  /*2be0*/  ULDC.64 UR4, c[0x0][0x238] ;  /* 0x00008e0000047ab9 */ /* 0x000fe40000000a00 */
[----:B------:R-:W-:Y:S02]  /*2bf0*/  LEA.HI R46, R46, R3, RZ, 0x5 ;  /* 0x000000032e2e7211 */ /* 0x000fe400078f28ff */
[----:B------:R-:W-:Y:S02]  /*2c00*/  LEA R49, R10, R49, 0x18 ;  /* 0x000000310a317211 */ /* 0x000fe400078ec0ff */
        /* <DEDUP_REMOVED lines=8> */
[----:B------:R-:W-:Y:S01]  /*2c90*/  LEA.HI.X R85, R47, UR5, R10, 0x2, P0 ;  /* 0x000000052f557c11 */ /* 0x000fe200080f140a */
[----:B------:R-:W-:Y:S01]  /*2ca0*/  IMAD.MOV.U32 R10, RZ, RZ, -0x800001 ;  /* 0xff7fffffff0a7424 */ /* 0x000fe200078e00ff */
[----:B------:R-:W-:-:S07]  /*2cb0*/  IADD3 R86, -R2, 0x1, R83 ;  /* 0x0000000102567810 */ /* 0x000fce0007ffe153 */
.L_x_20836:
        /* <DEDUP_REMOVED lines=21> */
[----:B------:R-:W-:Y:S02]  /*2e10*/  @!P2 IMAD.MOV R49, RZ, RZ, -R49 ;  /* 0x000000ffff31a224 */ /* 0x000fe400078e0a31 */
[----:B0-----:R-:W-:-:S04]  /*2e20*/  IMAD.MOV R87, RZ, RZ, -R47 ;  /* 0x000000ffff577224 */ /* 0x001fc800078e0a2f */
[----:B------:R-:W-:-:S04]  /*2e30*/  IMAD R87, R87, R48, RZ ;  /* 0x0000003057577224 */ /* 0x000fc800078e02ff */
[----:B------:R-:W-:Y:S01]  /*2e40*/  @!P0 LOP3.LUT R49, RZ, R46, RZ, 0x33, !PT ;  /* 0x0000002eff318212 */ /* 0x000fe200078e33ff */
[----:B------:R-:W-:-:S04]  /*2e50*/  IMAD.MOV.U32 R46, RZ, RZ, RZ ;  /* 0x000000ffff2e7224 */ /* 0x000fc800078e00ff */
        /* <DEDUP_REMOVED lines=12> */
[----:B------:R-:W-:Y:S01]  /*2f20*/  @!P1 IMAD.MOV R47, RZ, RZ, -R47 ;  /* 0x000000ffff2f9224 */ /* 0x000fe200078e0a2f */
[----:B------:R-:W-:-:S09]  /*2f30*/  ISETP.LE.AND P1, PT, R49, R28, PT ;  /* 0x0000001c3100720c */ /* 0x000fd20003f23270 */
[----:B------:R-:W-:-:S04]  /*2f40*/  @!P0 LOP3.LUT R47, RZ, R89, RZ, 0x33, !PT ;  /* 0x00000059ff2f8212 */ /* 0x000fc800078e33ff */
[----:B------:R-:W-:-:S13]  /*2f50*/  ISETP.NE.AND P0, PT, R47, RZ, PT ;  /* 0x000000ff2f00720c */ /* 0x000fda0003f05270 */
[----:B------:R-:W-:Y:S05]  /*2f60*/  @P0 BRA P1, `(.L_x_20833) ;  /* 0x0000000c00bc0947 */ /* 0x000fea0000800000 */
[----:B------:R-:W-:Y:S01]  /*2f70*/  IMAD.MOV.U32 R90, RZ, RZ, R82 ;  /* 0x000000ffff5a7224 */ /* 0x000fe200078e0052 */
[----:B------:R-:W0:Y:S01]  /*2f80*/  LDS R87, [R30+0x4] ;  /* 0x000004001e577984 */ /* 0x000e220000000800 */
[----:B------:R-:W-:-:S05]  /*2f90*/  IMAD.MOV.U32 R91, RZ, RZ, R85 ;  /* 0x000000ffff5b7224 */ /* 0x000fca00078e0055 */
[----:B------:R-:W2:Y:S01]  /*2fa0*/  LDG.E.CONSTANT R48, desc[UR10][R90.64] ;  /* 0x0000000a5a307981 */ /* 0x000ea2000c1e9900 */
[----:B------:R-:W-:Y:S01]  /*2fb0*/  IMAD.MOV.U32 R47, RZ, RZ, R45 ;  /* 0x000000ffff2f7224 */ /* 0x000fe200078e002d */
[----:B--2---:R-:W-:-:S05]  /*2fc0*/  SHF.R.S32.HI R46, RZ, 0x1f, R48 ;  /* 0x0000001fff2e7819 */ /* 0x004fca0000011430 */
[----:B------:R-:W-:-:S04]  /*2fd0*/  IMAD R46, R46, UR12, RZ ;  /* 0x0000000c2e2e7c24 */ /* 0x000fc8000f8e02ff */
[----:B------:R-:W-:Y:S01]  /*2fe0*/  IMAD R49, R48, R29, R46 ;  /* 0x0000001d30317224 */ /* 0x000fe200078e022e */
[----:B------:R-:W-:-:S05]  /*2ff0*/  MOV R46, R44 ;  /* 0x0000002c002e7202 */ /* 0x000fca0000000f00 */
[----:B------:R-:W-:-:S04]  /*3000*/  IMAD.WIDE.U32 R46, R48, UR12, R46 ;  /* 0x0000000c302e7c25 */ /* 0x000fc8000f8e002e */
[----:B------:R-:W-:Y:S01]  /*3010*/  IMAD.IADD R88, R47, 0x1, R49 ;  /* 0x000000012f587824 */ /* 0x000fe200078e0231 */
[----:B------:R-:W-:-:S04]  /*3020*/  IADD3 R47, P0, P1, R14, R46, R31 ;  /* 0x0000002e0e2f7210 */ /* 0x000fc8000791e01f */
[----:B------:R-:W-:Y:S02]  /*3030*/  LEA R48, P2, R47, UR14, 0x1 ;  /* 0x0000000e2f307c11 */ /* 0x000fe4000f8408ff */
[----:B------:R-:W-:-:S04]  /*3040*/  IADD3.X R92, R67, R88, R52, P0, P1 ;  /* 0x00000058435c7210 */ /* 0x000fc800007e2434 */
[----:B------:R-:W-:-:S05]  /*3050*/  LEA.HI.X R49, R47, UR15, R92, 0x1, P2 ;  /* 0x0000000f2f317c11 */ /* 0x000fca00090f0c5c */
[----:B------:R-:W2:Y:S01]  /*3060*/  LDG.E.CONSTANT R48, desc[UR10][R48.64] ;  /* 0x0000000a30307981 */ /* 0x000ea2000c1e9900 */
[----:B------:R-:W-:-:S04]  /*3070*/  IADD3 R47, P0, R13, R46, RZ ;  /* 0x0000002e0d2f7210 */ /* 0x000fc80007f1e0ff */
[----:B------:R-:W-:Y:S01]  /*3080*/  LEA R90, P1, R47, UR14, 0x1 ;  /* 0x0000000e2f5a7c11 */ /* 0x000fe2000f8208ff */
[----:B------:R-:W-:-:S05]  /*3090*/  IMAD.X R92, R51, 0x1, R88, P0 ;  /* 0x00000001335c7824 */ /* 0x000fca00000e0658 */
[----:B------:R-:W-:-:S05]  /*30a0*/  LEA.HI.X R91, R47, UR15, R92, 0x1, P1 ;  /* 0x0000000f2f5b7c11 */ /* 0x000fca00088f0c5c */
[----:B------:R1:W3:Y:S01]  /*30b0*/  LDG.E.CONSTANT R90, desc[UR10][R90.64] ;  /* 0x0000000a5a5a7981 */ /* 0x0002e2000c1e9900 */
[C---:B0-----:R-:W-:Y:S01]  /*30c0*/  IMAD.U32 R47, R87.reuse, 0x10000, RZ ;  /* 0x00010000572f7824 */ /* 0x041fe200078e00ff */
[----:B------:R-:W-:-:S05]  /*30d0*/  PRMT R87, R87, 0x7632, R87 ;  /* 0x0000763257577816 */ /* 0x000fca0000000057 */
[----:B------:R-:W-:Y:S01]  /*30e0*/  IMAD.U32 R87, R87, 0x10000, RZ ;  /* 0x0001000057577824 */ /* 0x000fe200078e00ff */
[----:B-1----:R-:W-:Y:S01]  /*30f0*/  LDS R91, [R30+0x8] ;  /* 0x000008001e5b7984 */ /* 0x002fe20000000800 */
[C---:B--2---:R-:W-:Y:S01]  /*3100*/  IMAD.U32 R92, R48.reuse, 0x10000, RZ ;  /* 0x00010000305c7824 */ /* 0x044fe200078e00ff */
[----:B------:R-:W-:-:S03]  /*3110*/  PRMT R48, R48, 0x7632, R48 ;  /* 0x0000763230307816 */ /* 0x000fc60000000030 */
[----:B------:R-:W-:Y:S02]  /*3120*/  FMUL.FTZ R47, R47, R92 ;  /* 0x0000005c2f2f7220 */ /* 0x000fe40000410000 */
[----:B------:R-:W-:-:S04]  /*3130*/  IMAD.U32 R48, R48, 0x10000, RZ ;  /* 0x0001000030307824 */ /* 0x000fc800078e00ff */
[----:B------:R-:W-:Y:S02]  /*3140*/  FMUL.FTZ R48, R87, R48 ;  /* 0x0000003057307220 */ /* 0x000fe40000410000 */
[----:B------:R-:W0:Y:S01]  /*3150*/  LDS R87, [R30] ;  /* 0x000000001e577984 */ /* 0x000e220000000800 */
[C---:B---3--:R-:W-:Y:S01]  /*3160*/  IMAD.U32 R49, R90.reuse, 0x10000, RZ ;  /* 0x000100005a317824 */ /* 0x048fe200078e00ff */
[----:B------:R-:W-:Y:S01]  /*3170*/  PRMT R90, R90, 0x7632, R90 ;  /* 0x000076325a5a7816 */ /* 0x000fe2000000005a */
[----:B0-----:R-:W-:-:S04]  /*3180*/  IMAD.U32 R92, R87, 0x10000, RZ ;  /* 0x00010000575c7824 */ /* 0x001fc800078e00ff */
[----:B------:R-:W-:Y:S01]  /*3190*/  FFMA.FTZ R47, R92, R49, R47 ;  /* 0x000000315c2f7223 */ /* 0x000fe2000001002f */
[----:B------:R-:W-:Y:S02]  /*31a0*/  PRMT R49, R87, 0x7632, R49 ;  /* 0x0000763257317816 */ /* 0x000fe40000000031 */
[----:B------:R-:W-:-:S03]  /*31b0*/  SHF.L.U32 R87, R90, 0x10, RZ ;  /* 0x000000105a577819 */ /* 0x000fc600000006ff */
[----:B------:R-:W-:-:S04]  /*31c0*/  IMAD.U32 R49, R49, 0x10000, RZ ;  /* 0x0001000031317824 */ /* 0x000fc800078e00ff */
[----:B------:R-:W-:Y:S01]  /*31d0*/  FFMA.FTZ R87, R49, R87, R48 ;  /* 0x0000005731577223 */ /* 0x000fe20000010030 */
[----:B------:R-:W-:-:S04]  /*31e0*/  IADD3 R49, P0, P1, R15, R46, R32 ;  /* 0x0000002e0f317210 */ /* 0x000fc8000791e020 */
[----:B------:R-:W-:Y:S02]  /*31f0*/  LEA R48, P2, R49, UR14, 0x1 ;  /* 0x0000000e31307c11 */ /* 0x000fe4000f8408ff */
[----:B------:R-:W-:-:S04]  /*3200*/  IADD3.X R90, R66, R88, R53, P0, P1 ;  /* 0x00000058425a7210 */ /* 0x000fc800007e2435 */
[----:B------:R-:W-:-:S05]  /*3210*/  LEA.HI.X R49, R49, UR15, R90, 0x1, P2 ;  /* 0x0000000f31317c11 */ /* 0x000fca00090f0c5a */
[----:B------:R-:W2:Y:S01]  /*3220*/  LDG.E.CONSTANT R48, desc[UR10][R48.64] ;  /* 0x0000000a30307981 */ /* 0x000ea2000c1e9900 */
[----:B------:R-:W-:Y:S02]  /*3230*/  IMAD.U32 R90, R91, 0x10000, RZ ;  /* 0x000100005b5a7824 */ /* 0x000fe400078e00ff */
[----:B--2---:R-:W-:-:S04]  /*3240*/  IMAD.U32 R89, R48, 0x10000, RZ ;  /* 0x0001000030597824 */ /* 0x004fc800078e00ff */
[----:B------:R-:W-:Y:S01]  /*3250*/  FFMA.FTZ R47, R90, R89, R47 ;  /* 0x000000595a2f7223 */ /* 0x000fe2000001002f */
[----:B------:R-:W-:Y:S02]  /*3260*/  PRMT R90, R91, 0x7632, R90 ;  /* 0x000076325b5a7816 */ /* 0x000fe4000000005a */
[----:B------:R-:W-:Y:S01]  /*3270*/  PRMT R89, R48, 0x7632, R89 ;  /* 0x0000763230597816 */ /* 0x000fe20000000059 */
[----:B------:R-:W0:Y:S02]  /*3280*/  LDS R91, [R30+0xc] ;  /* 0x00000c001e5b7984 */ /* 0x000e240000000800 */
[----:B------:R-:W-:Y:S02]  /*3290*/  IMAD.U32 R90, R90, 0x10000, RZ ;  /* 0x000100005a5a7824 */ /* 0x000fe400078e00ff */
[----:B------:R-:W-:-:S04]  /*32a0*/  IMAD.U32 R89, R89, 0x10000, RZ ;  /* 0x0001000059597824 */ /* 0x000fc800078e00ff */
[----:B------:R-:W-:Y:S01]  /*32b0*/  FFMA.FTZ R87, R90, R89, R87 ;  /* 0x000000595a577223 */ /* 0x000fe20000010057 */
[----:B------:R-:W-:-:S04]  /*32c0*/  IADD3 R89, P0, P1, R16, R46, R33 ;  /* 0x0000002e10597210 */ /* 0x000fc8000791e021 */
        /* <DEDUP_REMOVED lines=23> */
[----:B------:R-:W0:Y:S01]  /*3440*/  LDS R91, [R30+0x14] ;  /* 0x000014001e5b7984 */ /* 0x000e220000000800 */
        /* <DEDUP_REMOVED lines=114> */
[----:B------:R-:W-:-:S04]  /*3b70*/  IADD3 R89, P0, P1, R26, R46, R43 ;  /* 0x0000002e1a597210 */ /* 0x000fc8000791e02b */
[----:B------:R-:W-:Y:S02]  /*3b80*/  LEA R48, P2, R89, UR14, 0x1 ;  /* 0x0000000e59307c11 */ /* 0x000fe4000f8408ff */
[----:B------:R-:W-:-:S04]  /*3b90*/  IADD3.X R90, R79, R88, R64, P0, P1 ;  /* 0x000000584f5a7210 */ /* 0x000fc800007e2440 */
[----:B------:R-:W-:Y:S02]  /*3ba0*/  LEA.HI.X R49, R89, UR15, R90, 0x1, P2 ;  /* 0x0000000f59317c11 */ /* 0x000fe400090f0c5a */
[----:B------:R-:W0:Y:S04]  /*3bb0*/  LDS R89, [R30+0x34] ;  /* 0x000034001e597984 */ /* 0x000e280000000800 */
[----:B------:R-:W2:Y:S01]  /*3bc0*/  LDG.E.CONSTANT R48, desc[UR10][R48.64] ;  /* 0x0000000a30307981 */ /* 0x000ea2000c1e9900 */
[----:B------:R-:W-:-:S04]  /*3bd0*/  IADD3 R91, P0, P1, R27, R46, R50 ;  /* 0x0000002e1b5b7210 */ /* 0x000fc8000791e032 */
[----:B------:R-:W-:Y:S01]  /*3be0*/  IADD3.X R88, R78, R88, R65, P0, P1 ;  /* 0x000000584e587210 */ /* 0x000fe200007e2441 */
[----:B0-----:R-:W-:Y:S02]  /*3bf0*/  IMAD.U32 R90, R89, 0x10000, RZ ;  /* 0x00010000595a7824 */ /* 0x001fe400078e00ff */
[----:B--2---:R-:W-:-:S04]  /*3c00*/  IMAD.U32 R46, R48, 0x10000, RZ ;  /* 0x00010000302e7824 */ /* 0x004fc800078e00ff */
[----:B------:R-:W-:Y:S01]  /*3c10*/  FFMA.FTZ R90, R90, R46, R47 ;  /* 0x0000002e5a5a7223 */ /* 0x000fe2000001002f */
[----:B------:R-:W-:-:S04]  /*3c20*/  LEA R46, P0, R91, UR14, 0x1 ;  /* 0x0000000e5b2e7c11 */ /* 0x000fc8000f8008ff */
[----:B------:R-:W-:Y:S02]  /*3c30*/  LEA.HI.X R47, R91, UR15, R88, 0x1, P0 ;  /* 0x0000000f5b2f7c11 */ /* 0x000fe400080f0c58 */
[----:B------:R-:W0:Y:S04]  /*3c40*/  LDS R88, [R30+0x38] ;  /* 0x000038001e587984 */ /* 0x000e280000000800 */
[----:B------:R1:W2:Y:S01]  /*3c50*/  LDG.E.CONSTANT R46, desc[UR10][R46.64] ;  /* 0x0000000a2e2e7981 */ /* 0x0002a2000c1e9900 */
[----:B------:R-:W-:Y:S01]  /*3c60*/  PRMT R89, R89, 0x7632, R89 ;  /* 0x0000763259597816 */ /* 0x000fe20000000059 */
[----:B------:R-:W-:Y:S01]  /*3c70*/  UMOV UR4, 0xffffffff ;  /* 0xffffffff00047882 */ /* 0x000fe20000000000 */
[----:B------:R-:W-:Y:S02]  /*3c80*/  PRMT R48, R48, 0x7632, R48 ;  /* 0x0000763230307816 */ /* 0x000fe40000000030 */
[----:B------:R-:W-:Y:S01]  /*3c90*/  ISETP.NE.AND P0, PT, R5, RZ, PT ;  /* 0x000000ff0500720c */ /* 0x000fe20003f05270 */
[----:B------:R-:W-:-:S02]  /*3ca0*/  IMAD.U32 R92, R89, 0x10000, RZ ;  /* 0x00010000595c7824 */ /* 0x000fc400078e00ff */
[----:B------:R-:W-:-:S04]  /*3cb0*/  IMAD.U32 R48, R48, 0x10000, RZ ;  /* 0x0001000030307824 */ /* 0x000fc800078e00ff */
[----:B------:R-:W-:Y:S01]  /*3cc0*/  FFMA.FTZ R48, R92, R48, R87 ;  /* 0x000000305c307223 */ /* 0x000fe20000010057 */
[C---:B0-----:R-:W-:Y:S01]  /*3cd0*/  IMAD.U32 R49, R88.reuse, 0x10000, RZ ;  /* 0x0001000058317824 */ /* 0x041fe200078e00ff */
[----:B------:R-:W-:-:S05]  /*3ce0*/  PRMT R88, R88, 0x7632, R88 ;  /* 0x0000763258587816 */ /* 0x000fca0000000058 */
[----:B-1----:R-:W-:Y:S02]  /*3cf0*/  IMAD.U32 R47, R88, 0x10000, RZ ;  /* 0x00010000582f7824 */ /* 0x002fe400078e00ff */
[C---:B--2---:R-:W-:Y:S01]  /*3d00*/  IMAD.U32 R87, R46.reuse, 0x10000, RZ ;  /* 0x000100002e577824 */ /* 0x044fe200078e00ff */
[----:B------:R-:W-:-:S03]  /*3d10*/  PRMT R46, R46, 0x7632, R46 ;  /* 0x000076322e2e7816 */ /* 0x000fc6000000002e */
[----:B------:R-:W-:Y:S02]  /*3d20*/  FFMA.FTZ R49, R49, R87, R90 ;  /* 0x0000005731317223 */ /* 0x000fe4000001005a */
[----:B------:R-:W-:-:S04]  /*3d30*/  IMAD.U32 R46, R46, 0x10000, RZ ;  /* 0x000100002e2e7824 */ /* 0x000fc800078e00ff */
[----:B------:R-:W-:-:S04]  /*3d40*/  FFMA.FTZ R46, R47, R46, R48 ;  /* 0x0000002e2f2e7223 */ /* 0x000fc80000010030 */
[----:B------:R-:W-:Y:S01]  /*3d50*/  FADD.FTZ R87, R49, R46 ;  /* 0x0000002e31577221 */ /* 0x000fe20000010000 */
[----:B------:R-:W-:Y:S06]  /*3d60*/  BRA.DIV UR4, `(.L_x_20834) ;  /* 0x0000003e04687947 */ /* 0x000fec000b800000 */
[----:B------:R-:W0:Y:S02]  /*3d70*/  SHFL.BFLY PT, R49, R87, 0x2, 0x1f ;  /* 0x0c401f0057317f89 */ /* 0x000e2400000e0000 */
[----:B0-----:R-:W-:-:S05]  /*3d80*/  FADD.FTZ R87, R87, R49 ;  /* 0x0000003157577221 */ /* 0x001fca0000010000 */
[----:B------:R0:W1:Y:S02]  /*3d90*/  SHFL.BFLY PT, R49, R87, 0x1, 0x1f ;  /* 0x0c201f0057317f89 */ /* 0x00006400000e0000 */
.L_x_20886:
        /* <DEDUP_REMOVED lines=12> */
.L_x_20833:
[----:B------:R-:W-:-:S13]  /*3e60*/  ISETP.NE.AND P0, PT, R5, RZ, PT ;  /* 0x000000ff0500720c */ /* 0x000fda0003f05270 */
[----:B------:R-:W-:-:S05]  /*3e70*/  @!P0 IMAD.MOV.U32 R47, RZ, RZ, -0x800001 ;  /* 0xff7fffffff2f8424 */ /* 0x000fca00078e00ff */
[----:B------:R3:W-:Y:S02]  /*3e80*/  @!P0 STS [R84], R47 ;  /* 0x0000002f54008388 */ /* 0x0007e40000000800 */
.L_x_20835:
[----:B------:R-:W-:Y:S05]  /*3e90*/  BSYNC B1 ;  /* 0x0000000000017941 */ /* 0x000fea0003800000 */
.L_x_20832:
        /* <DEDUP_REMOVED lines=9> */
.L_x_20825:
[----:B------:R-:W-:Y:S05]  /*3f30*/  BSYNC B0 ;  /* 0x0000000000007941 */ /* 0x000fea0003800000 */
.L_x_20824:
        /* <DEDUP_REMOVED lines=8> */
[----:B-1----:R-:W0:Y:S02]  /*3fc0*/  SHFL.BFLY PT, R49, R10, 0x10, 0x1f ;  /* 0x0e001f000a317f89 */ /* 0x002e2400000e0000 */
[----:B0-----:R-:W-:-:S05]  /*3fd0*/  FMNMX.FTZ R87, R49, R10, !PT ;  /* 0x0000000a31577209 */ /* 0x001fca0007810000 */
[----:B------:R-:W0:Y:S02]  /*3fe0*/  SHFL.BFLY PT, R49, R87, 0x8, 0x1f ;  /* 0x0d001f0057317f89 */ /* 0x000e2400000e0000 */
[----:B0-----:R-:W-:-:S05]  /*3ff0*/  FMNMX.FTZ R14, R87, R49, !PT ;  /* 0x00000031570e7209 */ /* 0x001fca0007810000 */
[----:B------:R0:W1:Y:S02]  /*4000*/  SHFL.BFLY PT, R49, R14, 0x4, 0x1f ;  /* 0x0c801f000e317f89 */ /* 0x00006400000e0000 */
.L_x_20891:
        /* <DEDUP_REMOVED lines=11> */
[----:B------:R-:W-:-:S04]  /*40c0*/  IMAD.MOV.U32 R7, RZ, RZ, -0x800001 ;  /* 0xff7fffffff077424 */ /* 0x000fc800078e00ff */
        /* <DEDUP_REMOVED lines=8> */
[----:B0-----:R-:W-:Y:S02]  /*4150*/  FMNMX.FTZ R14, R10, R7, !PT ;  /* 0x000000070a0e7209 */ /* 0x001fe40007810000 */
[----:B------:R-:W-:-:S03]  /*4160*/  IADD3 R10, R2, 0x7, RZ ;  /* 0x00000007020a7810 */ /* 0x000fc60007ffe0ff */
[----:B------:R-:W0:Y:S01]  /*4170*/  SHFL.BFLY PT, R5, R14, 0x1, 0x1f ;  /* 0x0c201f000e057f89 */ /* 0x000e2200000e0000 */
[----:B------:R-:W-:-:S04]  /*4180*/  SHF.R.S32.HI R13, RZ, 0x1f, R10 ;  /* 0x0000001fff0d7819 */ /* 0x000fc8000001140a */
[----:B------:R-:W-:-:S04]  /*4190*/  LEA.HI R13, R13, R10, RZ, 0x3 ;  /* 0x0000000a0d0d7211 */ /* 0x000fc800078f18ff */
[----:B------:R-:W-:-:S04]  /*41a0*/  LOP3.LUT R13, R13, 0xfffffff8, RZ, 0xc0, !PT ;  /* 0xfffffff80d0d7812 */ /* 0x000fc800078ec0ff */
[----:B------:R-:W-:Y:S01]  /*41b0*/  VIMNMX R10, R2, R13, PT ;  /* 0x0000000d020a7248 */ /* 0x000fe20003fe0100 */
[----:B------:R-:W-:-:S03]  /*41c0*/  IMAD.MOV.U32 R13, RZ, RZ, RZ ;  /* 0x000000ffff0d7224 */ /* 0x000fc600078e00ff */
[----:B------:R-:W-:Y:S02]  /*41d0*/  ISETP.GE.AND P1, PT, R3, R10, PT ;  /* 0x0000000a0300720c */ /* 0x000fe40003f26270 */
[----:B0-----:R-:W-:-:S06]  /*41e0*/  FMNMX.FTZ R5, R14, R5, !PT ;  /* 0x000000050e057209 */ /* 0x001fcc0007810000 */
[----:B------:R-:W0:Y:S05]  /*41f0*/  SHFL.IDX PT, R5, R5, RZ, 0x1f ;  /* 0x00001fff05057589 */ /* 0x000e2a00000e0000 */
[----:B------:R-:W-:Y:S05]  /*4200*/  @P1 BRA `(.L_x_20839) ;  /* 0x0000000c00841947 */ /* 0x000fea0003800000 */
[----:B------:R-:W-:Y:S01]  /*4210*/  LOP3.LUT R7, RZ, R3, RZ, 0x33, !PT ;  /* 0x00000003ff077212 */ /* 0x000fe200078e33ff */
[----:B------:R-:W-:Y:S01]  /*4220*/  BSSY B1, `(.L_x_20840) ;  /* 0x000001a000017945 */ /* 0x000fe20003800000 */
[----:B------:R-:W-:-:S03]  /*4230*/  IMAD.MOV.U32 R13, RZ, RZ, RZ ;  /* 0x000000ffff0d7224 */ /* 0x000fc600078e00ff */
[----:B------:R-:W-:-:S05]  /*4240*/  IMAD.IADD R7, R7, 0x1, R10 ;  /* 0x0000000107077824 */ /* 0x000fca00078e020a */
[C---:B------:R-:W-:Y:S02]  /*4250*/  LEA.HI R11, R7.reuse, 0x1, RZ, 0x19 ;  /* 0x00000001070b7811 */ /* 0x040fe400078fc8ff */
[----:B------:R-:W-:Y:S02]  /*4260*/  ISETP.GE.U32.AND P2, PT, R7, 0x180, PT ;  /* 0x000001800700780c */ /* 0x000fe40003f46070 */
[----:B------:R-:W-:Y:S01]  /*4270*/  LOP3.LUT P0, R14, R11, 0x3, RZ, 0xc0, !PT ;  /* 0x000000030b0e7812 */ /* 0x000fe2000780c0ff */
[----:B------:R-:W-:-:S12]  /*4280*/  IMAD.MOV.U32 R11, RZ, RZ, R3 ;  /* 0x000000ffff0b7224 */ /* 0x000fd800078e0003 */
        /* <DEDUP_REMOVED lines=8> */
.L_x_20842:
        /* <DEDUP_REMOVED lines=11> */
.L_x_20841:
[----:B------:R-:W-:Y:S05]  /*43c0*/  BSYNC B1 ;  /* 0x0000000000017941 */ /* 0x000fea0003800000 */
.L_x_20840:
        /* <DEDUP_REMOVED lines=14> */
.L_x_20845:
        /* <DEDUP_REMOVED lines=100> */
.L_x_20844:
[----:B------:R-:W-:Y:S05]  /*4af0*/  BSYNC B1 ;  /* 0x0000000000017941 */ /* 0x000fea0003800000 */
.L_x_20843:
        /* <DEDUP_REMOVED lines=55> */
.L_x_20847:
[----:B------:R-:W-:Y:S05]  /*4e70*/  BSYNC B1 ;  /* 0x0000000000017941 */ /* 0x000fea0003800000 */
.L_x_20846:
        /* <DEDUP_REMOVED lines=26> */
.L_x_20839:
[----:B------:R-:W-:Y:S05]  /*5020*/  BSYNC B0 ;  /* 0x0000000000007941 */ /* 0x000fea0003800000 */
.L_x_20838:
        /* <DEDUP_REMOVED lines=51> */
.L_x_20852:
        /* <DEDUP_REMOVED lines=8> */
.L_x_20851:
[----:B------:R-:W-:Y:S05]  /*53e0*/  BSYNC B1 ;  /* 0x0000000000017941 */ /* 0x000fea0003800000 */
.L_x_20850:
        /* <DEDUP_REMOVED lines=14> */
.L_x_20855:
        /* <DEDUP_REMOVED lines=52> */
.L_x_20854:
[----:B------:R-:W-:Y:S05]  /*5810*/  BSYNC B1 ;  /* 0x0000000000017941 */ /* 0x000fea0003800000 */
.L_x_20853:
        /* <DEDUP_REMOVED lines=31> */
.L_x_20857:
[----:B------:R-:W-:Y:S05]  /*5a10*/  BSYNC B1 ;  /* 0x0000000000017941 */ /* 0x000fea0003800000 */
.L_x_20856:
        /* <DEDUP_REMOVED lines=14> */
.L_x_20849:
[----:B------:R-:W-:Y:S05]  /*5b00*/  BSYNC B0 ;  /* 0x0000000000007941 */ /* 0x000fea0003800000 */
.L_x_20848:
[----:B-1----:R-:W-:Y:S01]  /*5b10*/  SHF.R.S32.HI R10, RZ, 0x1f, R3 ;  /* 0x0000001fff0a7819 */ /* 0x002fe20000011403 */
[----:B------:R-:W-:Y:S01]  /*5b20*/  BAR.SYNC.DEFER_BLOCKING 0x0 ;  /* 0x0000000000007b1d */ /* 0x000fe20000010000 */
[----:B------:R-:W-:Y:S01]  /*5b30*/  IMAD.MOV.U32 R27, RZ, RZ, RZ ;  /* 0x000000ffff1b7224 */ /* 0x000fe200078e00ff */
[----:B------:R-:W-:Y:S02]  /*5b40*/  CS2R R24, SRZ ;  /* 0x0000000000187805 */ /* 0x000fe4000001ff00 */
[----:B------:R-:W-:Y:S01]  /*5b50*/  LEA.HI R7, R10, R3, RZ, 0x5 ;  /* 0x000000030a077211 */ /* 0x000fe200078f28ff */
[----:B------:R-:W-:Y:S01]  /*5b60*/  IMAD.MOV.U32 R13, RZ, RZ, RZ ;  /* 0x000000ffff0d7224 */ /* 0x000fe200078e00ff */
[----:B------:R-:W-:Y:S02]  /*5b70*/  ULDC UR8, c[0x0][0x25c] ;  /* 0x0000970000087ab9 */ /* 0x000fe40000000800 */
[----:B------:R-:W-:Y:S01]  /*5b80*/  SHF.R.S32.HI R7, RZ, 0x5, R7 ;  /* 0x00000005ff077819 */ /* 0x000fe20000011407 */
[----:B------:R-:W-:Y:S03]  /*5b90*/  BSSY B1, `(.L_x_20858) ;  /* 0x000017d000017945 */ /* 0x000fe60003800000 */
[----:B------:R-:W-:-:S13]  /*5ba0*/  ISETP.GE.AND P0, PT, R7, R9, PT ;  /* 0x000000090700720c */ /* 0x000fda0003f06270 */
[----:B------:R-:W-:Y:S05]  /*5bb0*/  @P0 BRA `(.L_x_20859) ;  /* 0x0000001400e80947 */ /* 0x000fea0003800000 */
[----:B------:R-:W1:Y:S01]  /*5bc0*/  I2F.RP R11, R6 ;  /* 0x00000006000b7306 */ /* 0x000e620000209400 */
[----:B------:R-:W2:Y:S01]  /*5bd0*/  S2UR UR4, SR_CTAID.Y ;  /* 0x00000000000479c3 */ /* 0x000ea20000002600 */
[----:B------:R-:W-:Y:S01]  /*5be0*/  ULDC.64 UR6, c[0x0][0x238] ;  /* 0x00008e0000067ab9 */ /* 0x000fe20000000a00 */
[----:B------:R-:W-:Y:S01]  /*5bf0*/  SHF.L.U32 R31, R0, 0x3, RZ ;  /* 0x00000003001f7819 */ /* 0x000fe200000006ff */
[----:B------:R-:W-:Y:S01]  /*5c00*/  IMAD.SHL.U32 R33, R7, 0x8, RZ ;  /* 0x0000000807217824 */ /* 0x000fe200078e00ff */
[----:B------:R-:W-:Y:S01]  /*5c10*/  IADD3 R30, -R9, 0x1, RZ ;  /* 0x00000001091e7810 */ /* 0x000fe20007ffe1ff */
[----:B------:R-:W-:Y:S02]  /*5c20*/  IMAD.MOV.U32 R27, RZ, RZ, RZ ;  /* 0x000000ffff1b7224 */ /* 0x000fe400078e00ff */
[----:B------:R-:W-:Y:S01]  /*5c30*/  IMAD.MOV.U32 R32, RZ, RZ, R7 ;  /* 0x000000ffff207224 */ /* 0x000fe200078e0007 */
[----:B------:R-:W2:Y:S01]  /*5c40*/  LDC R5, c[0x0][0x248] ;  /* 0x00009200ff057b82 */ /* 0x000ea20000000800 */
[----:B------:R-:W-:-:S02]  /*5c50*/  VIADD R35, R31, 0x100 ;  /* 0x000001001f237836 */ /* 0x000fc40000000000 */
[C---:B------:R-:W-:Y:S02]  /*5c60*/  VIADD R37, R31.reuse, 0x200 ;  /* 0x000002001f257836 */ /* 0x040fe40000000000 */
[----:B------:R-:W-:Y:S01]  /*5c70*/  VIADD R39, R31, 0x300 ;  /* 0x000003001f277836 */ /* 0x000fe20000000000 */
[----:B-1----:R-:W1:Y:S02]  /*5c80*/  MUFU.RCP R11, R11 ;  /* 0x0000000b000b7308 */ /* 0x002e640000001000 */
[----:B------:R-:W3:Y:S08]  /*5c90*/  S2UR UR5, SR_CgaCtaId ;  /* 0x00000000000579c3 */ /* 0x000ef00000008800 */
[----:B------:R-:W4:Y:S01]  /*5ca0*/  LDC R34, c[0x0][0x25c] ;  /* 0x00009700ff227b82 */ /* 0x000f220000000800 */
[----:B-1----:R-:W-:-:S02]  /*5cb0*/  VIADD R28, R11, 0xffffffe ;  /* 0x0ffffffe0b1c7836 */ /* 0x002fc40000000000 */
[----:B--2---:R-:W-:Y:S01]  /*5cc0*/  IMAD R10, R5, UR4, RZ ;  /* 0x00000004050a7c24 */ /* 0x004fe2000f8e02ff */
[----:B------:R-:W-:Y:S01]  /*5cd0*/  SHF.R.S32.HI R5, RZ, 0x1f, R7 ;  /* 0x0000001fff057819 */ /* 0x000fe20000011407 */
[----:B------:R1:W2:Y:S01]  /*5ce0*/  F2I.FTZ.U32.TRUNC.NTZ R29, R28 ;  /* 0x0000001c001d7305 */ /* 0x0002a2000021f000 */
[----:B------:R-:W-:Y:S02]  /*5cf0*/  UMOV UR4, 0x400 ;  /* 0x0000040000047882 */ /* 0x000fe40000000000 */
[----:B0-----:R-:W-:Y:S01]  /*5d00*/  IADD3 R14, P0, R7, R10, RZ ;  /* 0x0000000a070e7210 */ /* 0x001fe20007f1e0ff */
[----:B------:R-:W-:-:S03]  /*5d10*/  UIADD3 UR4, UR4, 0x110, URZ ;  /* 0x0000011004047890 */ /* 0x000fc6000fffe03f */
[----:B------:R-:W-:Y:S01]  /*5d20*/  LEA.HI.X.SX32 R5, R10, R5, 0x1, P0 ;  /* 0x000000050a057211 */ /* 0x000fe200000f0eff */
[----:B---3--:R-:W-:Y:S01]  /*5d30*/  ULEA UR4, UR5, UR4, 0x18 ;  /* 0x0000000405047291 */ /* 0x008fe2000f8ec03f */
[----:B-1----:R-:W-:Y:S01]  /*5d40*/  IMAD.MOV.U32 R28, RZ, RZ, RZ ;  /* 0x000000ffff1c7224 */ /* 0x002fe200078e00ff */
[----:B------:R-:W-:Y:S01]  /*5d50*/  LEA R26, P0, R14, UR6, 0x2 ;  /* 0x000000060e1a7c11 */ /* 0x000fe2000f8010ff */
[----:B------:R-:W-:Y:S02]  /*5d60*/  ULDC UR6, c[0x0][0x27c] ;  /* 0x00009f0000067ab9 */ /* 0x000fe40000000800 */
[----:B------:R-:W-:Y:S01]  /*5d70*/  VIADD R8, R8, -UR6 ;  /* 0x8000000608087c36 */ /* 0x000fe20008000000 */
[----:B------:R-:W-:Y:S01]  /*5d80*/  LEA R36, R7, UR4, 0x5 ;  /* 0x0000000407247c11 */ /* 0x000fe2000f8e28ff */
[----:B--2---:R-:W-:Y:S01]  /*5d90*/  IMAD.MOV R15, RZ, RZ, -R29 ;  /* 0x000000ffff0f7224 */ /* 0x004fe200078e0a1d */
[----:B----4-:R-:W-:-:S03]  /*5da0*/  SHF.R.S32.HI R34, RZ, 0x1f, R34 ;  /* 0x0000001fff227819 */ /* 0x010fc60000011422 */
[----:B------:R-:W-:Y:S02]  /*5db0*/  IMAD R11, R15, R6, RZ ;  /* 0x000000060f0b7224 */ /* 0x000fe400078e02ff */
[----:B------:R-:W-:Y:S02]  /*5dc0*/  VIADD R36, R36, 0x10 ;  /* 0x0000001024247836 */ /* 0x000fe40000000000 */
[----:B------:R-:W-:Y:S01]  /*5dd0*/  IMAD.HI.U32 R28, R29, R11, R28 ;  /* 0x0000000b1d1c7227 */ /* 0x000fe200078e001c */
[----:B------:R-:W-:Y:S01]  /*5de0*/  LEA.HI.X R29, R14, UR7, R5, 0x2, P0 ;  /* 0x000000070e1d7c11 */ /* 0x000fe200080f1405 */
[----:B------:R-:W-:Y:S02]  /*5df0*/  ULDC UR7, c[0x0][0x260] ;  /* 0x0000980000077ab9 */ /* 0x000fe40000000800 */
[----:B------:R-:W-:-:S05]  /*5e00*/  IMAD R4, R4, UR7, RZ ;  /* 0x0000000704047c24 */ /* 0x000fca000f8e02ff */
[----:B------:R-:W-:-:S07]  /*5e10*/  SHF.R.S32.HI R5, RZ, 0x1f, R4 ;  /* 0x0000001fff057819 */ /* 0x000fce0000011404 */
.L_x_20870:
        /* <DEDUP_REMOVED lines=59> */
[----:B0-----:R-:W-:-:S04]  /*61d0*/  LEA R16, P2, R17, R10, 0x1 ;  /* 0x0000000a11107211 */ /* 0x001fc800078408ff */
[----:B------:R-:W-:Y:S02]  /*61e0*/  LEA.HI.X.SX32 R22, R35, R38, 0x1, P1 ;  /* 0x0000002623167211 */ /* 0x000fe400008f0eff */
[C---:B------:R-:W-:Y:S02]  /*61f0*/  LEA R50, P1, R20.reuse, R10, 0x1 ;  /* 0x0000000a14327211 */ /* 0x040fe400078208ff */
[----:B------:R-:W-:Y:S02]  /*6200*/  LEA.HI.X.SX32 R18, R37, R38, 0x1, P3 ;  /* 0x0000002625127211 */ /* 0x000fe400018f0eff */
[-C--:B------:R-:W-:Y:S02]  /*6210*/  LEA.HI.X R17, R17, R11.reuse, R22, 0x1, P2 ;  /* 0x0000000b11117211 */ /* 0x080fe400010f0c16 */
[----:B------:R-:W-:Y:S02]  /*6220*/  LEA.HI.X R51, R20, R11, R18, 0x1, P1 ;  /* 0x0000000b14337211 */ /* 0x000fe400008f0c12 */
[C---:B------:R-:W-:Y:S01]  /*6230*/  IADD3 R18, P1, R31.reuse, R14, RZ ;  /* 0x0000000e1f127210 */ /* 0x040fe20007f3e0ff */
[----:B------:R-:W5:Y:S03]  /*6240*/  LDG.E.CONSTANT R46, desc[UR10][R16.64] ;  /* 0x0000000a102e7981 */ /* 0x000f66000c1e9900 */
[----:B------:R-:W-:Y:S01]  /*6250*/  LEA R48, P2, R18, R10, 0x1 ;  /* 0x0000000a12307211 */ /* 0x000fe200078408ff */
[----:B------:R-:W5:Y:S01]  /*6260*/  LDG.E.CONSTANT R41, desc[UR10][R16.64+0x4] ;  /* 0x0000040a10297981 */ /* 0x000f62000c1e9900 */
[----:B------:R-:W-:-:S03]  /*6270*/  LEA.HI.X.SX32 R19, R31, R38, 0x1, P1 ;  /* 0x000000261f137211 */ /* 0x000fc600008f0eff */
[----:B------:R-:W5:Y:S01]  /*6280*/  LDG.E.CONSTANT R40, desc[UR10][R16.64+0x8] ;  /* 0x0000080a10287981 */ /* 0x000f62000c1e9900 */
[----:B------:R-:W-:-:S03]  /*6290*/  LEA.HI.X R49, R18, R11, R19, 0x1, P2 ;  /* 0x0000000b12317211 */ /* 0x000fc600010f0c13 */
[----:B------:R0:W5:Y:S04]  /*62a0*/  LDG.E.CONSTANT R45, desc[UR10][R16.64+0xc] ;  /* 0x00000c0a102d7981 */ /* 0x000168000c1e9900 */
[----:B------:R-:W5:Y:S04]  /*62b0*/  LDG.E.CONSTANT R52, desc[UR10][R48.64] ;  /* 0x0000000a30347981 */ /* 0x000f68000c1e9900 */
[----:B------:R-:W5:Y:S04]  /*62c0*/  LDG.E.CONSTANT R53, desc[UR10][R48.64+0x4] ;  /* 0x0000040a30357981 */ /* 0x000f68000c1e9900 */
[----:B------:R-:W5:Y:S04]  /*62d0*/  LDG.E.CONSTANT R54, desc[UR10][R48.64+0x8] ;  /* 0x0000080a30367981 */ /* 0x000f68000c1e9900 */
[----:B------:R-:W5:Y:S04]  /*62e0*/  LDG.E.CONSTANT R55, desc[UR10][R48.64+0xc] ;  /* 0x00000c0a30377981 */ /* 0x000f68000c1e9900 */
[----:B0-----:R-:W0:Y:S04]  /*62f0*/  LDS.128 R16, [R36+-0x10] ;  /* 0xfffff00024107984 */ /* 0x001e280000000c00 */
[----:B------:R-:W1:Y:S01]  /*6300*/  LDS.128 R20, [R36] ;  /* 0x0000000024147984 */ /* 0x000e620000000c00 */
[----:B------:R-:W-:Y:S01]  /*6310*/  ISETP.NE.AND P1, PT, R56, RZ, PT ;  /* 0x000000ff3800720c */ /* 0x000fe20003f25270 */
[----:B------:R-:W-:Y:S02]  /*6320*/  BSSY B2, `(.L_x_20862) ;  /* 0x0000028000027945 */ /* 0x000fe40003800000 */
        /* <DEDUP_REMOVED lines=18> */
[C---:B-----5:R-:W-:Y:S02]  /*6450*/  PRMT R18, R53.reuse, 0x7632, R18 ;  /* 0x0000763235127816 */ /* 0x060fe40000000012 */
        /* <DEDUP_REMOVED lines=20> */
.L_x_20863:
[----:B------:R-:W-:Y:S05]  /*65a0*/  BSYNC B2 ;  /* 0x0000000000027941 */ /* 0x000fea0003800000 */
.L_x_20862:
[----:B-----5:R-:W-:Y:S01]  /*65b0*/  HFMA2.MMA.BF16_V2 R20, R17, R52, -RZ ;  /* 0x0000003411147235 */ /* 0x020fe200003000ff */
[----:B------:R-:W-:Y:S02]  /*65c0*/  IMAD.MOV.U32 R19, RZ, RZ, R50 ;  /* 0x000000ffff137224 */ /* 0x000fe400078e0032 */
[----:B------:R-:W-:Y:S02]  /*65d0*/  HMUL2.BF16_V2 R53, R16, R53 ;  /* 0x0000003510357232 */ /* 0x000fe40000200000 */
[--C-:B------:R-:W-:Y:S01]  /*65e0*/  IMAD.MOV.U32 R18, RZ, RZ, R22.reuse ;  /* 0x000000ffff127224 */ /* 0x100fe200078e0016 */
[----:B------:R-:W-:Y:S01]  /*65f0*/  BSSY B2, `(.L_x_20864) ;  /* 0x0000034000027945 */ /* 0x000fe20003800000 */
[----:B------:R-:W-:Y:S01]  /*6600*/  HFMA2.MMA.BF16_V2 R48, R19, R54, -RZ ;  /* 0x0000003613307235 */ /* 0x000fe200003000ff */
[C---:B------:R-:W-:Y:S02]  /*6610*/  PRMT R22, R53.reuse, 0x7610, R22 ;  /* 0x0000761035167816 */ /* 0x040fe40000000016 */
[----:B------:R-:W-:Y:S01]  /*6620*/  HMUL2.BF16_V2 R55, R18, R55 ;  /* 0x0000003712377232 */ /* 0x000fe20000200000 */
[C---:B------:R-:W-:Y:S01]  /*6630*/  PRMT R21, R20.reuse, 0x7632, R21 ;  /* 0x0000763214157816 */ /* 0x040fe20000000015 */
[----:B------:R-:W-:Y:S01]  /*6640*/  IMAD.U32 R20, R20, 0x10000, RZ ;  /* 0x0001000014147824 */ /* 0x000fe200078e00ff */
[----:B------:R-:W-:-:S02]  /*6650*/  PRMT R23, R53, 0x7632, R23 ;  /* 0x0000763235177816 */ /* 0x000fc40000000017 */
        /* <DEDUP_REMOVED lines=26> */
[----:B------:R-:W-:Y:S02]  /*6800*/  SEL R48, R41, RZ, !P5 ;  /* 0x000000ff29307207 */ /* 0x000fe40006800000 */
[----:B------:R-:W-:Y:S02]  /*6810*/  IADD3 R51, R33, 0x6, RZ ;  /* 0x0000000621337810 */ /* 0x000fe40007ffe0ff */
        /* <DEDUP_REMOVED lines=17> */
.L_x_20865:
[----:B------:R-:W-:Y:S05]  /*6930*/  BSYNC B2 ;  /* 0x0000000000027941 */ /* 0x000fea0003800000 */
.L_x_20864:
[----:B------:R-:W-:Y:S01]  /*6940*/  HFMA2.MMA.BF16_V2 R46, R17, R46, -RZ ;  /* 0x0000002e112e7235 */ /* 0x000fe200003000ff */
[----:B------:R-:W-:Y:S01]  /*6950*/  HMUL2.BF16_V2 R41, R16, R41 ;  /* 0x0000002910297232 */ /* 0x000fe20000200000 */
[----:B------:R-:W-:Y:S01]  /*6960*/  HFMA2.MMA.BF16_V2 R48, R19, R40, -RZ ;  /* 0x0000002813307235 */ /* 0x000fe200003000ff */
[----:B------:R-:W-:Y:S01]  /*6970*/  FADD.FTZ R20, R20, R21 ;  /* 0x0000001514147221 */ /* 0x000fe20000010000 */
[----:B------:R-:W-:Y:S01]  /*6980*/  FADD.FTZ R21, R22, R49 ;  /* 0x0000003116157221 */ /* 0x000fe20000010000 */
[----:B------:R-:W-:Y:S01]  /*6990*/  BSSY B2, `(.L_x_20866) ;  /* 0x0000026000027945 */ /* 0x000fe20003800000 */
[C---:B------:R-:W-:Y:S02]  /*69a0*/  PRMT R40, R41.reuse, 0x7610, R40 ;  /* 0x0000761029287816 */ /* 0x040fe40000000028 */
[----:B------:R-:W-:Y:S02]  /*69b0*/  PRMT R41, R41, 0x7632, R41 ;  /* 0x0000763229297816 */ /* 0x000fe40000000029 */
[----:B------:R-:W-:-:S02]  /*69c0*/  PRMT R22, R46, 0x7610, R22 ;  /* 0x000076102e167816 */ /* 0x000fc40000000016 */
[----:B------:R-:W-:Y:S02]  /*69d0*/  PRMT R23, R46, 0x7632, R23 ;  /* 0x000076322e177816 */ /* 0x000fe40000000017 */
[C---:B------:R-:W-:Y:S02]  /*69e0*/  PRMT R46, R48.reuse, 0x7610, R46 ;  /* 0x00007610302e7816 */ /* 0x040fe4000000002e */
        /* <DEDUP_REMOVED lines=15> */
[-C--:B------:R-:W-:Y:S02]  /*6ae0*/  ISETP.GE.AND P6, PT, R55, R2.reuse, PT ;  /* 0x000000023700720c */ /* 0x080fe40003fc6270 */
[----:B------:R-:W-:Y:S01]  /*6af0*/  SEL R51, R43, RZ, !P5 ;  /* 0x000000ff2b337207 */ /* 0x000fe20006800000 */
[----:B------:R-:W-:Y:S01]  /*6b00*/  VIADD R43, R33, 0x1 ;  /* 0x00000001212b7836 */ /* 0x000fe20000000000 */
[----:B------:R-:W-:Y:S02]  /*6b10*/  ISETP.GE.AND P5, PT, R53, R2, PT ;  /* 0x000000023500720c */ /* 0x000fe40003fa6270 */
[----:B------:R-:W-:-:S02]  /*6b20*/  @P2 PRMT R44, RZ, 0x7610, R44 ;  /* 0x00007610ff2c2816 */ /* 0x000fc4000000002c */
        /* <DEDUP_REMOVED lines=12> */
.L_x_20867:
[----:B------:R-:W-:Y:S05]  /*6bf0*/  BSYNC B2 ;  /* 0x0000000000027941 */ /* 0x000fea0003800000 */
.L_x_20866:
        /* <DEDUP_REMOVED lines=12> */
[----:B------:R-:W-:Y:S01]  /*6cc0*/  ISETP.GT.AND P2, PT, R0, 0x17, PT ;  /* 0x000000170000780c */ /* 0x000fe20003f44270 */
[----:B------:R-:W-:Y:S02]  /*6cd0*/  IMAD.U32 R23, R23, 0x10000, RZ ;  /* 0x0001000017177824 */ /* 0x000fe400078e00ff */
[----:B------:R-:W-:Y:S01]  /*6ce0*/  FADD.FTZ R41, R22, R41 ;  /* 0x0000002916297221 */ /* 0x000fe20000010000 */
[----:B------:R-:W-:Y:S02]  /*6cf0*/  IMAD.U32 R40, R40, 0x10000, RZ ;  /* 0x0001000028287824 */ /* 0x000fe400078e00ff */
[----:B------:R-:W-:Y:S01]  /*6d00*/  HMUL2.BF16_V2 R22, R18, R45 ;  /* 0x0000002d12167232 */ /* 0x000fe20000200000 */
[C---:B------:R-:W-:Y:S01]  /*6d10*/  PRMT R44, R43.reuse, 0x7632, R44 ;  /* 0x000076322b2c7816 */ /* 0x040fe2000000002c */
[----:B------:R-:W-:-:S02]  /*6d20*/  IMAD.U32 R43, R43, 0x10000, RZ ;  /* 0x000100002b2b7824 */ /* 0x000fc400078e00ff */
[----:B------:R-:W-:Y:S01]  /*6d30*/  FADD.FTZ R45, R23, R40 ;  /* 0x00000028172d7221 */ /* 0x000fe20000010000 */
[----:B------:R-:W-:Y:S01]  /*6d40*/  HFMA2.MMA.BF16_V2 R40, R19, R42, -RZ ;  /* 0x0000002a13287235 */ /* 0x000fe200003000ff */
[----:B------:R-:W-:Y:S01]  /*6d50*/  PRMT R23, R22, 0x7632, R23 ;  /* 0x0000763216177816 */ /* 0x000fe20000000017 */
[----:B------:R-:W-:Y:S02]  /*6d60*/  IMAD.U32 R44, R44, 0x10000, RZ ;  /* 0x000100002c2c7824 */ /* 0x000fe400078e00ff */
[----:B------:R-:W-:Y:S01]  /*6d70*/  FADD.FTZ R46, R46, R49 ;  /* 0x000000312e2e7221 */ /* 0x000fe20000010000 */
[----:B------:R-:W-:Y:S02]  /*6d80*/  IMAD.U32 R22, R22, 0x10000, RZ ;  /* 0x0001000016167824 */ /* 0x000fe400078e00ff */
[----:B------:R-:W-:Y:S01]  /*6d90*/  FADD.FTZ R20, R21, R20 ;  /* 0x0000001415147221 */ /* 0x000fe20000010000 */
[----:B------:R-:W-:Y:S01]  /*6da0*/  FADD.FTZ R48, R43, R44 ;  /* 0x0000002c2b307221 */ /* 0x000fe20000010000 */
[----:B------:R-:W-:-:S02]  /*6db0*/  HMUL2.BF16_V2 R43, R18, R47 ;  /* 0x0000002f122b7232 */ /* 0x000fc40000200000 */
[----:B------:R-:W-:Y:S02]  /*6dc0*/  IMAD.U32 R23, R23, 0x10000, RZ ;  /* 0x0001000017177824 */ /* 0x000fe400078e00ff */
[----:B------:R-:W-:Y:S01]  /*6dd0*/  FADD.FTZ R41, R41, R46 ;  /* 0x0000002e29297221 */ /* 0x000fe20000010000 */
[C---:B------:R-:W-:Y:S01]  /*6de0*/  PRMT R42, R40.reuse, 0x7632, R42 ;  /* 0x00007632282a7816 */ /* 0x040fe2000000002a */
[----:B------:R-:W-:Y:S01]  /*6df0*/  FADD.FTZ R45, R45, R48 ;  /* 0x000000302d2d7221 */ /* 0x000fe20000010000 */
        /* <DEDUP_REMOVED lines=55> */
.L_x_20869:
[----:B------:R-:W-:Y:S05]  /*7170*/  BSYNC B2 ;  /* 0x0000000000027941 */ /* 0x000fea0003800000 */
.L_x_20868:
[----:B0----5:R-:W-:Y:S01]  /*7180*/  HFMA2.MMA.BF16_V2 R10, R17, R14, -RZ ;  /* 0x0000000e110a7235 */ /* 0x021fe200003000ff */
[----:B------:R-:W-:Y:S01]  /*7190*/  HMUL2.BF16_V2 R14, R16, R15 ;  /* 0x0000000f100e7232 */ /* 0x000fe20000200000 */
[----:B------:R-:W-:Y:S01]  /*71a0*/  HFMA2.MMA.BF16_V2 R16, R19, R20, -RZ ;  /* 0x0000001413107235 */ /* 0x000fe200003000ff */
[----:B------:R-:W-:-:S03]  /*71b0*/  HMUL2.BF16_V2 R18, R18, R21 ;  /* 0x0000001512127232 */ /* 0x000fc60000200000 */
[C---:B------:R-:W-:Y:S01]  /*71c0*/  PRMT R15, R14.reuse, 0x7632, R15 ;  /* 0x000076320e0f7816 */ /* 0x040fe2000000000f */
[----:B------:R-:W-:-:S03]  /*71d0*/  IMAD.U32 R14, R14, 0x10000, RZ ;  /* 0x000100000e0e7824 */ /* 0x000fc600078e00ff */
[C---:B------:R-:W-:Y:S01]  /*71e0*/  PRMT R11, R10.reuse, 0x7632, R11 ;  /* 0x000076320a0b7816 */ /* 0x040fe2000000000b */
        /* <DEDUP_REMOVED lines=8> */
[----:B------:R-:W-:Y:S01]  /*7270*/  FADD.FTZ R19, R19, R20 ;  /* 0x0000001413137221 */ /* 0x000fe20000010000 */
[----:B------:R-:W-:Y:S01]  /*7280*/  SHF.L.U32 R11, R10, 0x10, RZ ;  /* 0x000000100a0b7819 */ /* 0x000fe200000006ff */
[----:B------:R-:W-:Y:S02]  /*7290*/  IMAD.U32 R18, R18, 0x10000, RZ ;  /* 0x0001000012127824 */ /* 0x000fe400078e00ff */
[----:B------:R-:W-:Y:S01]  /*72a0*/  FADD.FTZ R17, R16, R17 ;  /* 0x0000001110117221 */ /* 0x000fe20000010000 */
[----:B------:R-:W-:Y:S01]  /*72b0*/  FADD.FTZ R14, R19, R14 ;  /* 0x0000000e130e7221 */ /* 0x000fe20000010000 */
[----:B------:R-:W-:-:S03]  /*72c0*/  FADD.FTZ R11, R18, R11 ;  /* 0x0000000b120b7221 */ /* 0x000fc60000010000 */
[----:B------:R-:W-:-:S04]  /*72d0*/  FADD.FTZ R14, R14, R17 ;  /* 0x000000110e0e7221 */ /* 0x000fc80000010000 */
[----:B------:R-:W-:-:S04]  /*72e0*/  FADD.FTZ R14, R14, R11 ;  /* 0x0000000b0e0e7221 */ /* 0x000fc80000010000 */
[----:B------:R-:W-:-:S07]  /*72f0*/  FADD.FTZ R27, R27, R14 ;  /* 0x0000000e1b1b7221 */ /* 0x000fce0000010000 */
.L_x_20861:
[----:B------:R-:W-:Y:S05]  /*7300*/  BSYNC B0 ;  /* 0x0000000000007941 */ /* 0x000fea0003800000 */
.L_x_20860:
[----:B------:R-:W-:Y:S01]  /*7310*/  IADD3 R26, P1, R26, 0x10, RZ ;  /* 0x000000101a1a7810 */ /* 0x000fe20007f3e0ff */
[----:B------:R-:W-:Y:S02]  /*7320*/  VIADD R33, R33, 0x20 ;  /* 0x0000002021217836 */ /* 0x000fe40000000000 */
[----:B------:R-:W-:Y:S02]  /*7330*/  VIADD R36, R36, 0x80 ;  /* 0x0000008024247836 */ /* 0x000fe40000000000 */
[----:B------:R-:W-:Y:S01]  /*7340*/  IMAD.X R29, RZ, RZ, R29, P1 ;  /* 0x000000ffff1d7224 */ /* 0x000fe200008e061d */
[----:B------:R-:W-:Y:S07]  /*7350*/  @!P0 BRA `(.L_x_20870) ;  /* 0xffffffe800b08947 */ /* 0x000fee000383ffff */
.L_x_20859:
[----:B------:R-:W-:Y:S05]  /*7360*/  BSYNC B1 ;  /* 0x0000000000017941 */ /* 0x000fea0003800000 */
.L_x_20858:
        /* <DEDUP_REMOVED lines=22> */
.L_x_20872:
[----:B------:R-:W-:Y:S05]  /*74d0*/  BSYNC B0 ;  /* 0x0000000000007941 */ /* 0x000fea0003800000 */
.L_x_20871:
        /* <DEDUP_REMOVED lines=12> */
.L_x_20874:
[----:B------:R-:W-:Y:S05]  /*75a0*/  BSYNC B0 ;  /* 0x0000000000007941 */ /* 0x000fea0003800000 */
.L_x_20873:
        /* <DEDUP_REMOVED lines=8> */
.L_x_20876:
[----:B------:R-:W-:Y:S05]  /*7630*/  BSYNC B0 ;  /* 0x0000000000007941 */ /* 0x000fea0003800000 */
.L_x_20875:
[----:B------:R-:W-:Y:S06]  /*7640*/  BAR.SYNC.DEFER_BLOCKING 0x0 ;  /* 0x0000000000007b1d */ /* 0x000fec0000010000 */
[----:B------:R-:W-:Y:S04]  /*7650*/  BSSY B0, `(.L_x_20877) ;  /* 0x000000b000007945 */ /* 0x000fe80003800000 */
[----:B------:R-:W-:Y:S05]  /*7660*/  @P0 BRA `(.L_x_20878) ;  /* 0x0000000000240947 */ /* 0x000fea0003800000 */
[----:B------:R-:W-:Y:S01]  /*7670*/  ISETP.GT.AND P0, PT, R0, 0x17, PT ;  /* 0x000000170000780c */ /* 0x000fe20003f04270 */
[----:B------:R-:W1:Y:S04]  /*7680*/  LDS R2, [R7] ;  /* 0x0000000007027984 */ /* 0x000e680000000800 */
[----:B------:R-:W3:Y:S04]  /*7690*/  LDS R3, [R7+0x80] ;  /* 0x0000800007037984 */ /* 0x000ee80000000800 */
[----:B------:R-:W4:Y:S04]  /*76a0*/  LDS R4, [R7+0x100] ;  /* 0x0001000007047984 */ /* 0x000f280000000800 */
[----:B------:R-:W5:Y:S01]  /*76b0*/  @!P0 LDS R5, [R7+0x180] ;  /* 0x0001800007058984 */ /* 0x000f620000000800 */
[----:B-12---:R-:W-:Y:S01]  /*76c0*/  FADD.FTZ R25, R2, R25 ;  /* 0x0000001902197221 */ /* 0x006fe20000010000 */
[----:B---3--:R-:W-:Y:S01]  /*76d0*/  FADD.FTZ R24, R3, R24 ;  /* 0x0000001803187221 */ /* 0x008fe20000010000 */
[----:B----4-:R-:W-:Y:S01]  /*76e0*/  FADD.FTZ R13, R4, R13 ;  /* 0x0000000d040d7221 */ /* 0x010fe20000010000 */
[----:B-----5:R-:W-:-:S07]  /*76f0*/  @!P0 FADD.FTZ R27, R5, R27 ;  /* 0x0000001b051b8221 */ /* 0x020fce0000010000 */
.L_x_20878:
[----:B------:R-:W-:Y:S05]  /*7700*/  BSYNC B0 ;  /* 0x0000000000007941 */ /* 0x000fea0003800000 */
.L_x_20877:
[----:B------:R-:W-:Y:S06]  /*7710*/  BAR.SYNC.DEFER_BLOCKING 0x0 ;  /* 0x0000000000007b1d */ /* 0x000fec0000010000 */
[----:B------:R-:W-:Y:S05]  /*7720*/  @P1 EXIT ;  /* 0x000000000000194d */ /* 0x000fea0003800000 */
[----:B------:R-:W3:Y:S01]  /*7730*/  S2UR UR8, SR_CTAID.Y ;  /* 0x00000000000879c3 */ /* 0x000ee20000002600 */
[----:B------:R-:W-:Y:S01]  /*7740*/  ULDC UR4, c[0x0][0xc] ;  /* 0x0000030000047ab9 */ /* 0x000fe20000000800 */
[----:B------:R-:W-:Y:S01]  /*7750*/  ULDC UR5, c[0x0][0x14] ;  /* 0x0000050000057ab9 */ /* 0x000fe20000000800 */
[C---:B------:R-:W-:Y:S01]  /*7760*/  VIADD R2, R0.reuse, 0x20 ;  /* 0x0000002000027836 */ /* 0x040fe20000000000 */
[----:B------:R-:W-:Y:S01]  /*7770*/  UIMAD UR5, UR5, 0x78, URZ ;  /* 0x00000078050578a4 */ /* 0x000fe2000f8e023f */
[----:B------:R-:W-:-:S03]  /*7780*/  VIADD R3, R0, 0x40 ;  /* 0x0000004000037836 */ /* 0x000fc60000000000 */
[----:B------:R-:W4:Y:S08]  /*7790*/  S2UR UR6, SR_CTAID.Z ;  /* 0x00000000000679c3 */ /* 0x000f300000002700 */
[----:B------:R-:W5:Y:S01]  /*77a0*/  S2UR UR7, SR_CTAID.X ;  /* 0x00000000000779c3 */ /* 0x000f620000002500 */
[----:B---3--:R-:W-:-:S04]  /*77b0*/  UIMAD UR4, UR8, UR4, URZ ;  /* 0x00000004080472a4 */ /* 0x008fc8000f8e023f */
[----:B------:R-:W-:Y:S02]  /*77c0*/  UIMAD UR4, UR4, UR5, URZ ;  /* 0x00000005040472a4 */ /* 0x000fe4000f8e023f */
[----:B----4-:R-:W-:-:S04]  /*77d0*/  UIMAD UR6, UR6, 0x78, URZ ;  /* 0x00000078060678a4 */ /* 0x010fc8000f8e023f */
[----:B------:R-:W-:Y:S02]  /*77e0*/  USHF.R.S32.HI UR9, URZ, 0x1f, UR6 ;  /* 0x0000001f3f097899 */ /* 0x000fe40008011406 */
[----:B-----5:R-:W-:Y:S02]  /*77f0*/  UIMAD UR5, UR7, UR5, URZ ;  /* 0x00000005070572a4 */ /* 0x020fe4000f8e023f */
[----:B------:R-:W-:Y:S02]  /*7800*/  USHF.R.S32.HI UR7, URZ, 0x1f, UR4 ;  /* 0x0000001f3f077899 */ /* 0x000fe40008011404 */
[----:B------:R-:W-:Y:S02]  /*7810*/  USHF.R.S32.HI UR8, URZ, 0x1f, UR5 ;  /* 0x0000001f3f087899 */ /* 0x000fe40008011405 */
[----:B------:R-:W-:-:S04]  /*7820*/  UIADD3 UR4, UP0, UP1, UR4, UR5, UR6 ;  /* 0x0000000504047290 */ /* 0x000fc8000f91e006 */
[----:B------:R-:W-:Y:S02]  /*7830*/  UIADD3.X UR7, UR7, UR8, UR9, UP0, UP1 ;  /* 0x0000000807077290 */ /* 0x000fe400087e2409 */
[----:B------:R-:W-:Y:S01]  /*7840*/  IADD3 R5, P1, R2, UR4, RZ ;  /* 0x0000000402057c10 */ /* 0x000fe2000ff3e0ff */
[----:B------:R-:W-:Y:S01]  /*7850*/  ULDC.64 UR8, c[0x0][0x210] ;  /* 0x0000840000087ab9 */ /* 0x000fe20000000a00 */
[----:B------:R-:W-:Y:S02]  /*7860*/  IADD3 R8, P0, R0, UR4, RZ ;  /* 0x0000000400087c10 */ /* 0x000fe4000ff1e0ff */
[----:B-12---:R-:W-:Y:S02]  /*7870*/  IADD3 R7, P2, R3, UR4, RZ ;  /* 0x0000000403077c10 */ /* 0x006fe4000ff5e0ff */
[----:B------:R-:W-:Y:S02]  /*7880*/  LEA.HI.X.SX32 R12, R2, UR7, 0x1, P1 ;  /* 0x00000007020c7c11 */ /* 0x000fe400088f0eff */
[----:B------:R-:W-:-:S02]  /*7890*/  LEA.HI.X.SX32 R9, R0, UR7, 0x1, P0 ;  /* 0x0000000700097c11 */ /* 0x000fc400080f0eff */
[C---:B------:R-:W-:Y:S02]  /*78a0*/  LEA R2, P0, R8.reuse, UR8, 0x1 ;  /* 0x0000000808027c11 */ /* 0x040fe4000f8008ff */
[----:B------:R-:W-:Y:S02]  /*78b0*/  LEA.HI.X.SX32 R10, R3, UR7, 0x1, P2 ;  /* 0x00000007030a7c11 */ /* 0x000fe400090f0eff */
[----:B------:R-:W-:Y:S02]  /*78c0*/  LEA.HI.X R3, R8, UR9, R9, 0x1, P0 ;  /* 0x0000000908037c11 */ /* 0x000fe400080f0c09 */
[----:B------:R-:W-:Y:S02]  /*78d0*/  ISETP.GT.AND P0, PT, R0, 0x17, PT ;  /* 0x000000170000780c */ /* 0x000fe40003f04270 */
[----:B------:R-:W-:Y:S02]  /*78e0*/  LEA R6, P2, R7, UR8, 0x1 ;  /* 0x0000000807067c11 */ /* 0x000fe4000f8408ff */
[----:B------:R-:W-:-:S02]  /*78f0*/  LEA R4, P1, R5, UR8, 0x1 ;  /* 0x0000000805047c11 */ /* 0x000fc4000f8208ff */
[----:B------:R-:W-:Y:S02]  /*7900*/  F2FP.BF16.F32.PACK_AB R8, R24, R25 ;  /* 0x000000191808723e */ /* 0x000fe400000010ff */
[----:B------:R-:W-:Y:S02]  /*7910*/  LEA.HI.X R7, R7, UR9, R10, 0x1, P2 ;  /* 0x0000000907077c11 */ /* 0x000fe400090f0c0a */
[----:B------:R-:W-:Y:S01]  /*7920*/  LEA.HI.X R5, R5, UR9, R12, 0x1, P1 ;  /* 0x0000000905057c11 */ /* 0x000fe200088f0c0c */
[----:B------:R1:W-:Y:S01]  /*7930*/  STG.E.U16 desc[UR10][R2.64], R8 ;  /* 0x0000000802007986 */ /* 0x0003e2000c10150a */
[----:B------:R-:W-:Y:S02]  /*7940*/  PRMT R10, R8, 0x7632, R10 ;  /* 0x00007632080a7816 */ /* 0x000fe4000000000a */
[----:B------:R-:W-:-:S03]  /*7950*/  F2FP.BF16.F32.PACK_AB R9, RZ, R13 ;  /* 0x0000000dff09723e */ /* 0x000fc600000010ff */
[----:B------:R1:W-:Y:S04]  /*7960*/  STG.E.U16 desc[UR10][R4.64], R10 ;  /* 0x0000000a04007986 */ /* 0x0003e8000c10150a */
[----:B------:R1:W-:Y:S01]  /*7970*/  STG.E.U16 desc[UR10][R6.64], R9 ;  /* 0x0000000906007986 */ /* 0x0003e2000c10150a */
[----:B------:R-:W-:Y:S05]  /*7980*/  @P0 EXIT ;  /* 0x000000000000094d */ /* 0x000fea0003800000 */
[----:B------:R-:W-:-:S05]  /*7990*/  VIADD R0, R0, 0x60 ;  /* 0x0000006000007836 */ /* 0x000fca0000000000 */
[----:B-1----:R-:W-:-:S04]  /*79a0*/  IADD3 R3, P0, R0, UR4, RZ ;  /* 0x0000000400037c10 */ /* 0x002fc8000ff1e0ff */
[----:B------:R-:W-:Y:S02]  /*79b0*/  LEA.HI.X.SX32 R4, R0, UR7, 0x1, P0 ;  /* 0x0000000700047c11 */ /* 0x000fe400080f0eff */
[C---:B------:R-:W-:Y:S02]  /*79c0*/  LEA R2, P0, R3.reuse, UR8, 0x1 ;  /* 0x0000000803027c11 */ /* 0x040fe4000f8008ff */
[----:B------:R-:W-:Y:S02]  /*79d0*/  F2FP.BF16.F32.PACK_AB R0, RZ, R27 ;  /* 0x0000001bff00723e */ /* 0x000fe400000010ff */
[----:B------:R-:W-:-:S05]  /*79e0*/  LEA.HI.X R3, R3, UR9, R4, 0x1, P0 ;  /* 0x0000000903037c11 */ /* 0x000fca00080f0c04 */
[----:B------:R-:W-:Y:S01]  /*79f0*/  STG.E.U16 desc[UR10][R2.64], R0 ;  /* 0x0000000002007986 */ /* 0x000fe2000c10150a */
[----:B------:R-:W-:Y:S05]  /*7a00*/  EXIT ;  /* 0x000000000000794d */ /* 0x000fea0003800000 */
.L_x_20829:
[----:B------:R-:W-:Y:S01]  /*7a10*/  BSSY B2, `(.L_x_20879) ;  /* 0x0000007000027945 */ /* 0x000fe20003800000 */
[----:B------:R-:W-:Y:S01]  /*7a20*/  IMAD.MOV.U32 R48, RZ, RZ, 0x2 ;  /* 0x00000002ff307424 */ /* 0x000fe200078e00ff */
[----:B------:R-:W-:Y:S01]  /*7a30*/  MOV R46, 0xffffffff ;  /* 0xffffffff002e7802 */ /* 0x000fe20000000f00 */
[----:B------:R-:W-:-:S07]  /*7a40*/  IMAD.MOV.U32 R47, RZ, RZ, 0x1f ;  /* 0x0000001fff2f7424 */ /* 0x000fce00078e00ff */
[----:B------:R-:W-:Y:S05]  /*7a50*/  WARPSYNC.COLLECTIVE R46, `(.L_x_20880) ;  /* 0x000000002e087348 */ /* 0x000fea0003c00000 */
[----:B------:R0:W1:Y:S02]  /*7a60*/  SHFL.BFLY P2, R49, R87, R48, R47 ;  /* 0x0c00003057317389 */ /* 0x000064000004002f */
[----:B01----:R-:W-:Y:S01]  /*7a70*/  ENDCOLLECTIVE ;  /* 0x000000000000791b */ /* 0x003fe20003800000 */
.L_x_20880:
[----:B------:R-:W-:Y:S05]  /*7a80*/  BSYNC B2 ;  /* 0x0000000000027941 */ /* 0x000fea0003800000 */
.L_x_20879:
[----:B------:R-:W-:Y:S01]  /*7a90*/  FADD.FTZ R87, R87, R49 ;  /* 0x0000003157577221 */ /* 0x000fe20000010000 */
[----:B------:R-:W-:Y:S02]  /*7aa0*/  IMAD.MOV.U32 R48, RZ, RZ, 0x1 ;  /* 0x00000001ff307424 */ /* 0x000fe400078e00ff */
[----:B------:R-:W-:Y:S02]  /*7ab0*/  IMAD.MOV.U32 R47, RZ, RZ, 0x1f ;  /* 0x0000001fff2f7424 */ /* 0x000fe400078e00ff */
[----:B------:R-:W-:-:S07]  /*7ac0*/  IMAD.MOV.U32 R46, RZ, RZ, -0x1 ;  /* 0xffffffffff2e7424 */ /* 0x000fce00078e00ff */
[----:B------:R-:W-:Y:S05]  /*7ad0*/  WARPSYNC.COLLECTIVE R46, `(.L_x_20881) ;  /* 0x000000002e087348 */ /* 0x000fea0003c00000 */
[----:B------:R0:W1:Y:S02]  /*7ae0*/  SHFL.BFLY P2, R49, R87, R48, R47 ;  /* 0x0c00003057317389 */ /* 0x000064000004002f */
[----:B01----:R-:W-:Y:S01]  /*7af0*/  ENDCOLLECTIVE ;  /* 0x000000000000791b */ /* 0x003fe20003800000 */
.L_x_20881:
[----:B------:R-:W-:Y:S05]  /*7b00*/  BRA `(.L_x_20882) ;  /* 0xffffffac00dc7947 */ /* 0x000fea000383ffff */
.L_x_20834:
[----:B------:R-:W-:Y:S01]  /*7b10*/  BSSY B2, `(.L_x_20883) ;  /* 0x0000007000027945 */ /* 0x000fe20003800000 */
[----:B------:R-:W-:Y:S02]  /*7b20*/  IMAD.MOV.U32 R48, RZ, RZ, 0x2 ;  /* 0x00000002ff307424 */ /* 0x000fe400078e00ff */
[----:B------:R-:W-:Y:S02]  /*7b30*/  IMAD.MOV.U32 R47, RZ, RZ, 0x1f ;  /* 0x0000001fff2f7424 */ /* 0x000fe400078e00ff */
[----:B------:R-:W-:-:S07]  /*7b40*/  IMAD.MOV.U32 R46, RZ, RZ, -0x1 ;  /* 0xffffffffff2e7424 */ /* 0x000fce00078e00ff */
[----:B------:R-:W-:Y:S05]  /*7b50*/  WARPSYNC.COLLECTIVE R46, `(.L_x_20884) ;  /* 0x000000002e087348 */ /* 0x000fea0003c00000 */
[----:B------:R0:W1:Y:S02]  /*7b60*/  SHFL.BFLY P2, R49, R87, R48, R47 ;  /* 0x0c00003057317389 */ /* 0x000064000004002f */
[----:B01----:R-:W-:Y:S01]  /*7b70*/  ENDCOLLECTIVE ;  /* 0x000000000000791b */ /* 0x003fe20003800000 */
.L_x_20884:
[----:B------:R-:W-:Y:S05]  /*7b80*/  BSYNC B2 ;  /* 0x0000000000027941 */ /* 0x000fea0003800000 */
.L_x_20883:
[----:B------:R-:W-:Y:S01]  /*7b90*/  FADD.FTZ R87, R87, R49 ;  /* 0x0000003157577221 */ /* 0x000fe20000010000 */
[----:B------:R-:W-:Y:S02]  /*7ba0*/  IMAD.MOV.U32 R48, RZ, RZ, 0x1 ;  /* 0x00000001ff307424 */ /* 0x000fe400078e00ff */
[----:B------:R-:W-:Y:S02]  /*7bb0*/  IMAD.MOV.U32 R47, RZ, RZ, 0x1f ;  /* 0x0000001fff2f7424 */ /* 0x000fe400078e00ff */
[----:B------:R-:W-:-:S07]  /*7bc0*/  IMAD.MOV.U32 R46, RZ, RZ, -0x1 ;  /* 0xffffffffff2e7424 */ /* 0x000fce00078e00ff */
[----:B------:R-:W-:Y:S05]  /*7bd0*/  WARPSYNC.COLLECTIVE R46, `(.L_x_20885) ;  /* 0x000000002e087348 */ /* 0x000fea0003c00000 */
[----:B------:R0:W1:Y:S02]  /*7be0*/  SHFL.BFLY P2, R49, R87, R48, R47 ;  /* 0x0c00003057317389 */ /* 0x000064000004002f */
[----:B01----:R-:W-:Y:S01]  /*7bf0*/  ENDCOLLECTIVE ;  /* 0x000000000000791b */ /* 0x003fe20003800000 */
.L_x_20885:
[----:B------:R-:W-:Y:S05]  /*7c00*/  BRA `(.L_x_20886) ;  /* 0xffffffc000647947 */ /* 0x000fea000383ffff */
.L_x_20837:
[----:B------:R-:W-:Y:S01]  /*7c10*/  BSSY B0, `(.L_x_20887) ;  /* 0x0000008000007945 */ /* 0x000fe20003800000 */
[----:B0-----:R-:W-:Y:S01]  /*7c20*/  MOV R87, R10 ;  /* 0x0000000a00577202 */ /* 0x001fe20000000f00 */
[----:B------:R-:W-:Y:S02]  /*7c30*/  IMAD.MOV.U32 R48, RZ, RZ, 0x10 ;  /* 0x00000010ff307424 */ /* 0x000fe400078e00ff */
[----:B------:R-:W-:Y:S02]  /*7c40*/  IMAD.MOV.U32 R47, RZ, RZ, 0x1f ;  /* 0x0000001fff2f7424 */ /* 0x000fe400078e00ff */
[----:B------:R-:W-:-:S07]  /*7c50*/  IMAD.MOV.U32 R46, RZ, RZ, -0x1 ;  /* 0xffffffffff2e7424 */ /* 0x000fce00078e00ff */
[----:B-1----:R-:W-:Y:S05]  /*7c60*/  WARPSYNC.COLLECTIVE R46, `(.L_x_20888) ;  /* 0x000000002e087348 */ /* 0x002fea0003c00000 */
[----:B-1----:R0:W1:Y:S02]  /*7c70*/  SHFL.BFLY P2, R49, R87, R48, R47 ;  /* 0x0c00003057317389 */ /* 0x002064000004002f */
[----:B01----:R-:W-:Y:S01]  /*7c80*/  ENDCOLLECTIVE ;  /* 0x000000000000791b */ /* 0x003fe20003800000 */
.L_x_20888:
[----:B------:R-:W-:Y:S05]  /*7c90*/  BSYNC B0 ;  /* 0x0000000000007941 */ /* 0x000fea0003800000 */
.L_x_20887:
[----:B------:R-:W-:Y:S01]  /*7ca0*/  FMNMX.FTZ R87, R49, R10, !PT ;  /* 0x0000000a31577209 */ /* 0x000fe20007810000 */
[----:B------:R-:W-:Y:S02]  /*7cb0*/  IMAD.MOV.U32 R48, RZ, RZ, 0x8 ;  /* 0x00000008ff307424 */ /* 0x000fe400078e00ff */
[----:B------:R-:W-:Y:S02]  /*7cc0*/  IMAD.MOV.U32 R47, RZ, RZ, 0x1f ;  /* 0x0000001fff2f7424 */ /* 0x000fe400078e00ff */
[----:B------:R-:W-:-:S07]  /*7cd0*/  IMAD.MOV.U32 R46, RZ, RZ, -0x1 ;  /* 0xffffffffff2e7424 */ /* 0x000fce00078e00ff */
[----:B------:R-:W-:Y:S05]  /*7ce0*/  WARPSYNC.COLLECTIVE R46, `(.L_x_20889) ;  /* 0x000000002e087348 */ /* 0x000fea0003c00000 */
[----:B------:R0:W1:Y:S02]  /*7cf0*/  SHFL.BFLY P2, R49, R87, R48, R47 ;  /* 0x0c00003057317389 */ /* 0x000064000004002f */
[----:B01----:R-:W-:Y:S01]  /*7d00*/  ENDCOLLECTIVE ;  /* 0x000000000000791b */ /* 0x003fe20003800000 */
.L_x_20889:
[----:B------:R-:W-:Y:S01]  /*7d10*/  IMAD.MOV.U32 R48, RZ, RZ, 0x4 ;  /* 0x00000004ff307424 */ /* 0x000fe200078e00ff */
[----:B------:R-:W-:-:S05]  /*7d20*/  FMNMX.FTZ R14, R87, R49, !PT ;  /* 0x00000031570e7209 */ /* 0x000fca0007810000 */
[----:B------:R-:W-:-:S07]  /*7d30*/  IMAD.MOV.U32 R87, RZ, RZ, R14 ;  /* 0x000000ffff577224 */ /* 0x000fce00078e000e */
[----:B------:R-:W-:Y:S05]  /*7d40*/  WARPSYNC.COLLECTIVE R46, `(.L_x_20890) ;  /* 0x000000002e087348 */ /* 0x000fea0003c00000 */
[----:B------:R0:W1:Y:S02]  /*7d50*/  SHFL.BFLY P2, R49, R87, R48, R47 ;  /* 0x0c00003057317389 */ /* 0x000064000004002f */
[----:B01----:R-:W-:Y:S01]  /*7d60*/  ENDCOLLECTIVE ;  /* 0x000000000000791b */ /* 0x003fe20003800000 */
.L_x_20890:
[----:B------:R-:W-:Y:S05]  /*7d70*/  BRA `(.L_x_20891) ;  /* 0xffffffc000a47947 */ /* 0x000fea000383ffff */
.L_x_20892:
        /* <DEDUP_REMOVED lines=16> */
.L_x_28398:


//--------------------- .text._ZN4vllm25paged_attention_v1_kernelI13__nv_bfloat16S1_Li112ELi8ELi128ELNS_18Fp8KVCacheDataTypeE0ELb1EEEvPT_PKS3_PKT0_S9_ifPKiSB_iPKfiiiSD_SD_iiiii --------------------------
	.section	.text._ZN4vllm25paged_attention_v1_kernelI13__nv_bfloat16S1_Li112ELi8ELi128ELNS_18Fp8KVCacheDataTypeE0ELb1EEEvPT_PKS3_PKT0_S9_ifPKiSB_iPKfiiiSD_SD_iiiii,"ax",@progbits
	.align	128
        .global         _ZN4vllm25paged_attention_v1_kernelI13__nv_bfloat16S1_Li112ELi8ELi128ELNS_18Fp8KVCacheDataTypeE0ELb1EEEvPT_PKS3_PKT0_S9_ifPKiSB_iPKfiiiSD_SD_iiiii
        .type           _ZN4vllm25paged_attention_v1_kernelI13__nv_bfloat16S1_Li112ELi8ELi128ELNS_18Fp8KVCacheDataTypeE0ELb1EEEvPT_PKS3_PKT0_S9_ifPKiSB_iPKfiiiSD_SD_iiiii,@function
        .size           _ZN4vllm25paged_attention_v1_kernelI13__nv_bfloat16S1_Li112ELi8ELi128ELNS_18Fp8KVCacheDataTypeE0ELb1EEEvPT_PKS3_PKT0_S9_ifPKiSB_iPKfiiiSD_SD_iiiii,(.L_x_28399 - _ZN4vllm25paged_attention_v1_kernelI13__nv_bfloat16S1_Li112ELi8ELi128ELNS_18Fp8KVCacheDataTypeE0ELb1EEEvPT_PKS3_PKT0_S9_ifPKiSB_iPKfiiiSD_SD_iiiii)
        .other          _ZN4vllm25paged_attention_v1_kernelI13__nv_bfloat16S1_Li112ELi8ELi128ELNS_18Fp8KVCacheDataTypeE0ELb1EEEvPT_PKS3_PKT0_S9_ifPKiSB_iPKfiiiSD_SD_iiiii,@"STO_CUDA_ENTRY STV_DEFAULT"
_ZN4vllm25paged_attention_v1_kernelI13__nv_bfloat16S1_Li112ELi8ELi128ELNS_18Fp8KVCacheDataTypeE0ELb1EEEvPT_PKS3_PKT0_S9_ifPKiSB_iPKfiiiSD_SD_iiiii:
.text._ZN4vllm25paged_attention_v1_kernelI13__nv_bfloat16S1_Li112ELi8ELi128ELNS_18Fp8KVCacheDataTypeE0ELb1EEEvPT_PKS3_PKT0_S9_ifPKiSB_iPKfiiiSD_SD_iiiii:
        /* <DEDUP_REMOVED lines=70> */
[----:B------:R-:W-:Y:S02]  /*0460*/  @!P2 IADD3 R6, RZ, -R6, RZ ;  /* 0x80000006ff06a210 */ /* 0x000fe40007ffe0ff */
[----:B------:R-:W-:Y:S01]  /*0470*/  @!P1 LOP3.LUT R6, RZ, R11, RZ, 0x33, !PT ;  /* 0x0000000bff069212 */ /* 0x000fe200078e33ff */
[----:B------:R-:W-:Y:S01]  /*0480*/  IMAD.IADD R71, R7, 0x1, -R4 ;  /* 0x0000000107477824 */ /* 0x000fe200078e0a04 */
[----:B------:R-:W-:-:S02]  /*0490*/  SHF.R.S32.HI R83, RZ, 0x5, R83 ;  /* 0x00000005ff537819 */ /* 0x000fc40000011453 */
        /* <DEDUP_REMOVED lines=30> */
.L_x_20897:
[----:B------:R-:W-:Y:S01]  /*0680*/  IMAD.MOV.U32 R4, RZ, RZ, R15 ;  /* 0x000000ffff047224 */ /* 0x000fe200078e000f */
[----:B------:R-:W-:-:S05]  /*0690*/  MOV R5, R16 ;  /* 0x0000001000057202 */ /* 0x000fca0000000f00 */
        /* <DEDUP_REMOVED lines=9> */
.L_x_20896:
[----:B------:R-:W-:Y:S05]  /*0730*/  BSYNC B1 ;  /* 0x0000000000017941 */ /* 0x000fea0003800000 */
.L_x_20895:
        /* <DEDUP_REMOVED lines=11> */
[----:B------:R-:W-:Y:S01]  /*07f0*/  IMAD R9, R71, 0x38, R4 ;  /* 0x0000003847097824 */ /* 0x000fe200078e0204 */
[----:B------:R-:W-:-:S03]  /*0800*/  SHF.L.U32 R13, R5, 0x1, RZ ;  /* 0x00000001050d7819 */ /* 0x000fc600000006ff */
[----:B------:R-:W-:-:S04]  /*0810*/  IMAD R4, R12, 0x4, R9 ;  /* 0x000000040c047824 */ /* 0x000fc800078e0209 */
[----:B------:R-:W-:-:S07]  /*0820*/  VIADD R9, R4, 0x100 ;  /* 0x0000010004097836 */ /* 0x000fce0000000000 */
.L_x_20898:
        /* <DEDUP_REMOVED lines=17> */
.L_x_20894:
[----:B------:R-:W-:Y:S05]  /*0940*/  BSYNC B0 ;  /* 0x0000000000007941 */ /* 0x000fea0003800000 */
.L_x_20893:
        /* <DEDUP_REMOVED lines=21> */
[----:B-1----:R-:W-:-:S05]  /*0aa0*/  IMAD R4, R9, R5, RZ ;  /* 0x0000000509047224 */ /* 0x002fca00078e02ff */
[----:B------:R-:W-:-:S05]  /*0ab0*/  IADD3 R15, RZ, -R4, RZ ;  /* 0x80000004ff0f7210 */ /* 0x000fca0007ffe0ff */
[----:B------:R-:W-:Y:S02]  /*0ac0*/  IMAD.HI.U32 R4, R9, R15, R8 ;  /* 0x0000000f09047227 */ /* 0x000fe400078e0008 */
[----:B------:R-:W0:Y:S04]  /*0ad0*/  LDC R15, c[0x0][0x288] ;  /* 0x0000a200ff0f7b82 */ /* 0x000e280000000800 */
[----:B------:R-:W-:-:S04]  /*0ae0*/  IMAD.HI.U32 R9, R4, R12, RZ ;  /* 0x0000000c04097227 */ /* 0x000fc800078e00ff */
[----:B------:R-:W-:-:S04]  /*0af0*/  IMAD.MOV R11, RZ, RZ, -R9 ;  /* 0x000000ffff0b7224 */ /* 0x000fc800078e0a09 */
        /* <DEDUP_REMOVED lines=18> */
[----:B------:R-:W-:-:S02]  /*0c20*/  IMAD.MOV.U32 R0, RZ, RZ, -0x800001 ;  /* 0xff7fffffff007424 */ /* 0x000fc400078e00ff */
[----:B------:R-:W-:Y:S01]  /*0c30*/  VIADD R8, R8, 0x1 ;  /* 0x0000000108087836 */ /* 0x000fe20000000000 */
[----:B------:R-:W-:Y:S02]  /*0c40*/  LEA.HI R2, R9, R2, RZ, 0x3 ;  /* 0x0000000209027211 */ /* 0x000fe400078f18ff */
[----:B------:R-:W-:Y:S02]  /*0c50*/  @!P2 IADD3 R3, RZ, -R3, RZ ;  /* 0x80000003ff03a210 */ /* 0x000fe40007ffe0ff */
[----:B------:R-:W-:Y:S02]  /*0c60*/  SHF.R.S32.HI R2, RZ, 0x3, R2 ;  /* 0x00000003ff027819 */ /* 0x000fe40000011402 */
[----:B------:R-:W-:Y:S02]  /*0c70*/  @!P1 LOP3.LUT R3, RZ, R13, RZ, 0x33, !PT ;  /* 0x0000000dff039212 */ /* 0x000fe400078e33ff */
[----:B------:R-:W-:-:S13]  /*0c80*/  ISETP.GE.AND P0, PT, R83, R2, PT ;  /* 0x000000025300720c */ /* 0x000fda0003f06270 */
[----:B------:R-:W-:Y:S05]  /*0c90*/  @P0 BRA `(.L_x_20900) ;  /* 0x0000002c00c80947 */ /* 0x000fea0003800000 */
[C---:B------:R-:W-:Y:S01]  /*0ca0*/  VIADD R11, R71.reuse, 0x8 ;  /* 0x00000008470b7836 */ /* 0x040fe20000000000 */
[----:B------:R-:W-:Y:S01]  /*0cb0*/  SHF.R.S32.HI R9, RZ, 0x1f, R46 ;  /* 0x0000001fff097819 */ /* 0x000fe2000001142e */
[C---:B------:R-:W-:Y:S01]  /*0cc0*/  VIADD R10, R71.reuse, 0x4 ;  /* 0x00000004470a7836 */ /* 0x040fe20000000000 */
[----:B------:R-:W0:Y:S01]  /*0cd0*/  LDC R37, c[0x0][0x25c] ;  /* 0x00009700ff257b82 */ /* 0x000e220000000800 */
[----:B------:R-:W-:Y:S01]  /*0ce0*/  IMAD.SHL.U32 R0, R71, 0x2, RZ ;  /* 0x0000000247007824 */ /* 0x000fe200078e00ff */
[----:B------:R-:W-:Y:S01]  /*0cf0*/  SHF.R.S32.HI R26, RZ, 0x1f, R11 ;  /* 0x0000001fff1a7819 */ /* 0x000fe2000001140b */
[----:B------:R-:W-:Y:S01]  /*0d00*/  IMAD.SHL.U32 R12, R11, 0x2, RZ ;  /* 0x000000020b0c7824 */ /* 0x000fe200078e00ff */
[----:B------:R-:W-:Y:S01]  /*0d10*/  SHF.R.S32.HI R5, RZ, 0x1f, R10 ;  /* 0x0000001fff057819 */ /* 0x000fe2000001140a */
[C---:B------:R-:W-:Y:S01]  /*0d20*/  VIADD R17, R71.reuse, 0x18 ;  /* 0x0000001847117836 */ /* 0x040fe20000000000 */
        /* <DEDUP_REMOVED lines=8> */
[----:B------:R-:W-:Y:S01]  /*0db0*/  LEA.HI R11, R11, R0, RZ, 0x3 ;  /* 0x000000000b0b7211 */ /* 0x000fe200078f18ff */
[----:B------:R-:W-:Y:S01]  /*0dc0*/  VIADD R24, R71, 0x34 ;  /* 0x0000003447187836 */ /* 0x000fe20000000000 */
[----:B------:R-:W-:Y:S01]  /*0dd0*/  SHF.R.S32.HI R15, RZ, 0x1f, R12 ;  /* 0x0000001fff0f7819 */ /* 0x000fe2000001140c */
[----:B------:R-:W-:Y:S01]  /*0de0*/  ULDC UR4, c[0x0][0x260] ;  /* 0x0000980000047ab9 */ /* 0x000fe20000000800 */
[----:B------:R-:W-:Y:S01]  /*0df0*/  LOP3.LUT R9, R9, 0xfffffff8, RZ, 0xc0, !PT ;  /* 0xfffffff809097812 */ /* 0x000fe200078ec0ff */
[----:B------:R-:W-:Y:S01]  /*0e00*/  IMAD.SHL.U32 R5, R5, 0x10, RZ ;  /* 0x0000001005057824 */ /* 0x000fe200078e00ff */
[----:B------:R-:W-:Y:S01]  /*0e10*/  LOP3.LUT R11, R11, 0xfffffff8, RZ, 0xc0, !PT ;  /* 0xfffffff80b0b7812 */ /* 0x000fe200078ec0ff */
[----:B------:R-:W-:Y:S01]  /*0e20*/  IMAD.SHL.U32 R26, R26, 0x10, RZ ;  /* 0x000000101a1a7824 */ /* 0x000fe200078e00ff */
[----:B------:R-:W-:-:S02]  /*0e30*/  LEA.HI R15, R15, R12, RZ, 0x3 ;  /* 0x0000000c0f0f7211 */ /* 0x000fc400078f18ff */
[----:B------:R-:W-:Y:S02]  /*0e40*/  SHF.R.S32.HI R13, RZ, 0x1f, R10 ;  /* 0x0000001fff0d7819 */ /* 0x000fe4000001140a */
[----:B------:R-:W-:Y:S01]  /*0e50*/  IADD3 R46, R46, -R9, RZ ;  /* 0x800000092e2e7210 */ /* 0x000fe20007ffe0ff */
[----:B------:R-:W-:Y:S01]  /*0e60*/  IMAD.IADD R9, R0, 0x1, -R11 ;  /* 0x0000000100097824 */ /* 0x000fe200078e0a0b */
[----:B------:R-:W-:Y:S01]  /*0e70*/  LOP3.LUT R15, R15, 0xfffffff8, RZ, 0xc0, !PT ;  /* 0xfffffff80f0f7812 */ /* 0x000fe200078ec0ff */
[----:B------:R-:W-:Y:S01]  /*0e80*/  VIADD R0, R71, 0xc ;  /* 0x0000000c47007836 */ /* 0x000fe20000000000 */
        /* <DEDUP_REMOVED lines=12> */
[----:B------:R-:W-:Y:S01]  /*0f50*/  SHF.R.S32.HI R13, RZ, 0x1f, R12 ;  /* 0x0000001fff0d7819 */ /* 0x000fe2000001140c */
[----:B------:R-:W-:Y:S01]  /*0f60*/  IMAD.SHL.U32 R30, R30, 0x10, RZ ;  /* 0x000000101e1e7824 */ /* 0x000fe200078e00ff */
[----:B------:R-:W-:-:S02]  /*0f70*/  SHF.R.S32.HI R16, RZ, 0x1f, R15 ;  /* 0x0000001fff107819 */ /* 0x000fc4000001140f */
[----:B------:R-:W-:Y:S02]  /*0f80*/  LEA.HI R28, R13, R12, RZ, 0x2 ;  /* 0x0000000c0d1c7211 */ /* 0x000fe400078f10ff */
[----:B------:R-:W-:Y:S02]  /*0f90*/  SHF.L.U32 R14, R12, 0x1, RZ ;  /* 0x000000010c0e7819 */ /* 0x000fe400000006ff */
[----:B------:R-:W-:Y:S01]  /*0fa0*/  LEA.HI R29, R16, R15, RZ, 0x2 ;  /* 0x0000000f101d7211 */ /* 0x000fe200078f10ff */
[----:B------:R-:W-:Y:S01]  /*0fb0*/  IMAD.SHL.U32 R16, R15, 0x2, RZ ;  /* 0x000000020f107824 */ /* 0x000fe200078e00ff */
[----:B------:R-:W-:Y:S01]  /*0fc0*/  SHF.R.S32.HI R13, RZ, 0x1f, R0 ;  /* 0x0000001fff0d7819 */ /* 0x000fe20000011400 */
[----:B------:R-:W-:Y:S01]  /*0fd0*/  IMAD.SHL.U32 R28, R28, 0x10, RZ ;  /* 0x000000101c1c7824 */ /* 0x000fe200078e00ff */
[----:B------:R-:W-:Y:S02]  /*0fe0*/  SHF.R.S32.HI R15, RZ, 0x1f, R14 ;  /* 0x0000001fff0f7819 */ /* 0x000fe4000001140e */
[----:B------:R-:W-:-:S02]  /*0ff0*/  LEA.HI R13, R13, R0, RZ, 0x3 ;  /* 0x000000000d0d7211 */ /* 0x000fc400078f18ff */
[----:B------:R-:W-:Y:S02]  /*1000*/  SHF.R.S32.HI R19, RZ, 0x1f, R18 ;  /* 0x0000001fff137819 */ /* 0x000fe40000011412 */
[----:B------:R-:W-:Y:S02]  /*1010*/  SHF.R.S32.HI R17, RZ, 0x1f, R16 ;  /* 0x0000001fff117819 */ /* 0x000fe40000011410 */
[----:B------:R-:W-:Y:S02]  /*1020*/  LEA.HI R15, R15, R14, RZ, 0x3 ;  /* 0x0000000e0f0f7211 */ /* 0x000fe400078f18ff */
[----:B------:R-:W-:Y:S02]  /*1030*/  LOP3.LUT R13, R13, 0xfffffff8, RZ, 0xc0, !PT ;  /* 0xfffffff80d0d7812 */ /* 0x000fe400078ec0ff */
        /* <DEDUP_REMOVED lines=16> */
[----:B------:R-:W-:Y:S01]  /*1140*/  SHF.R.S32.HI R34, RZ, 0x1f, R21 ;  /* 0x0000001fff227819 */ /* 0x000fe20000011415 */
[----:B------:R-:W-:Y:S01]  /*1150*/  IMAD.SHL.U32 R18, R16, 0x2, RZ ;  /* 0x0000000210127824 */ /* 0x000fe200078e00ff */
[----:B------:R-:W-:-:S02]  /*1160*/  SHF.R.S32.HI R17, RZ, 0x1f, R16 ;  /* 0x0000001fff117819 */ /* 0x000fc40000011410 */
[----:B------:R-:W-:Y:S01]  /*1170*/  LEA.HI R33, R20, R19, RZ, 0x2 ;  /* 0x0000001314217211 */ /* 0x000fe200078f10ff */
[----:B------:R-:W-:Y:S01]  /*1180*/  IMAD.SHL.U32 R20, R19, 0x2, RZ ;  /* 0x0000000213147824 */ /* 0x000fe200078e00ff */
[----:B------:R-:W-:Y:S02]  /*1190*/  LEA.HI R32, R17, R16, RZ, 0x2 ;  /* 0x0000001011207211 */ /* 0x000fe400078f10ff */
[----:B------:R-:W-:Y:S01]  /*11a0*/  SHF.R.S32.HI R17, RZ, 0x1f, R0 ;  /* 0x0000001fff117819 */ /* 0x000fe20000011400 */
[----:B------:R-:W-:Y:S01]  /*11b0*/  IMAD.SHL.U32 R38, R33, 0x10, RZ ;  /* 0x0000001021267824 */ /* 0x000fe200078e00ff */
[----:B------:R-:W-:Y:S01]  /*11c0*/  LEA.HI R34, R34, R21, RZ, 0x2 ;  /* 0x0000001522227211 */ /* 0x000fe200078f10ff */
[----:B------:R-:W-:Y:S01]  /*11d0*/  IMAD.SHL.U32 R32, R32, 0x10, RZ ;  /* 0x0000001020207824 */ /* 0x000fe200078e00ff */
[----:B------:R-:W-:Y:S02]  /*11e0*/  SHF.R.S32.HI R19, RZ, 0x1f, R18 ;  /* 0x0000001fff137819 */ /* 0x000fe40000011412 */
[----:B------:R-:W-:Y:S01]  /*11f0*/  SHF.R.S32.HI R21, RZ, 0x1f, R20 ;  /* 0x0000001fff157819 */ /* 0x000fe20000011414 */
[----:B------:R-:W-:Y:S01]  /*1200*/  IMAD.SHL.U32 R34, R34, 0x10, RZ ;  /* 0x0000001022227824 */ /* 0x000fe200078e00ff */
[----:B------:R-:W-:-:S02]  /*1210*/  LEA.HI R17, R17, R0, RZ, 0x3 ;  /* 0x0000000011117211 */ /* 0x000fc400078f18ff */
[----:B------:R-:W-:Y:S02]  /*1220*/  LEA.HI R19, R19, R18, RZ, 0x3 ;  /* 0x0000001213137211 */ /* 0x000fe400078f18ff */
[----:B------:R-:W-:Y:S02]  /*1230*/  LEA.HI R21, R21, R20, RZ, 0x3 ;  /* 0x0000001415157211 */ /* 0x000fe400078f18ff */
[----:B------:R-:W-:Y:S02]  /*1240*/  SHF.R.S32.HI R23, RZ, 0x1f, R22 ;  /* 0x0000001fff177819 */ /* 0x000fe40000011416 */
[----:B------:R-:W-:Y:S02]  /*1250*/  LOP3.LUT R17, R17, 0xfffffff8, RZ, 0xc0, !PT ;  /* 0xfffffff811117812 */ /* 0x000fe400078ec0ff */
[----:B------:R-:W-:Y:S02]  /*1260*/  LOP3.LUT R19, R19, 0xfffffff8, RZ, 0xc0, !PT ;  /* 0xfffffff813137812 */ /* 0x000fe400078ec0ff */
[----:B------:R-:W-:Y:S01]  /*1270*/  LOP3.LUT R21, R21, 0xfffffff8, RZ, 0xc0, !PT ;  /* 0xfffffff815157812 */ /* 0x000fe200078ec0ff */
[----:B------:R-:W-:Y:S01]  /*1280*/  IMAD.IADD R16, R0, 0x1, -R17 ;  /* 0x0000000100107824 */ /* 0x000fe200078e0a11 */
[----:B------:R-:W-:Y:S01]  /*1290*/  LEA.HI R23, R23, R22, RZ, 0x3 ;  /* 0x0000001617177211 */ /* 0x000fe200078f18ff */
[----:B------:R-:W1:Y:S01]  /*12a0*/  S2R R0, SR_CgaCtaId ;  /* 0x0000000000007919 */ /* 0x000e620000008800 */
[----:B------:R-:W-:Y:S01]  /*12b0*/  IMAD.IADD R17, R18, 0x1, -R19 ;  /* 0x0000000112117824 */ /* 0x000fe200078e0a13 */
[----:B------:R-:W-:Y:S01]  /*12c0*/  SHF.R.S32.HI R25, RZ, 0x1f, R24 ;  /* 0x0000001fff197819 */ /* 0x000fe20000011418 */
[----:B------:R-:W-:Y:S01]  /*12d0*/  IMAD.IADD R18, R20, 0x1, -R21 ;  /* 0x0000000114127824 */ /* 0x000fe200078e0a15 */
[----:B------:R-:W-:-:S02]  /*12e0*/  LOP3.LUT R23, R23, 0xfffffff8, RZ, 0xc0, !PT ;  /* 0xfffffff817177812 */ /* 0x000fc400078ec0ff */
[----:B------:R-:W-:Y:S02]  /*12f0*/  IADD3 R20, R71, 0x2c, RZ ;  /* 0x0000002c47147810 */ /* 0x000fe40007ffe0ff */
        /* <DEDUP_REMOVED lines=19> */
[----:B------:R-:W-:Y:S01]  /*1430*/  ULDC UR4, c[0x0][0x27c] ;  /* 0x00009f0000047ab9 */ /* 0x000fe20000000800 */
[----:B------:R-:W-:-:S02]  /*1440*/  SHF.R.S32.HI R25, RZ, 0x1f, R22 ;  /* 0x0000001fff197819 */ /* 0x000fc40000011416 */
[----:B------:R-:W-:Y:S02]  /*1450*/  LOP3.LUT R21, R21, 0xfffffff8, RZ, 0xc0, !PT ;  /* 0xfffffff815157812 */ /* 0x000fe400078ec0ff */
[----:B------:R-:W-:Y:S02]  /*1460*/  LEA.HI R25, R25, R22, RZ, 0x3 ;  /* 0x0000001619197211 */ /* 0x000fe400078f18ff */
[----:B------:R-:W-:Y:S01]  /*1470*/  IADD3 R74, P0, R23, R74, RZ ;  /* 0x0000004a174a7210 */ /* 0x000fe20007f1e0ff */
[----:B------:R-:W-:Y:S01]  /*1480*/  IMAD.IADD R20, R20, 0x1, -R21 ;  /* 0x0000000114147824 */ /* 0x000fe200078e0a15 */
[----:B------:R-:W-:Y:S02]  /*1490*/  MOV R47, 0x400 ;  /* 0x00000400002f7802 */ /* 0x000fe40000000f00 */
[----:B------:R-:W-:Y:S02]  /*14a0*/  LOP3.LUT R21, R25, 0xfffffff8, RZ, 0xc0, !PT ;  /* 0xfffffff819157812 */ /* 0x000fe400078ec0ff */
[----:B------:R-:W-:-:S02]  /*14b0*/  LOP3.LUT R35, R35, 0xfffffff8, RZ, 0xc0, !PT ;  /* 0xfffffff823237812 */ /* 0x000fc400078ec0ff */
[----:B------:R-:W-:Y:S01]  /*14c0*/  LEA.HI.X.SX32 R75, R23, R36, 0x1, P0 ;  /* 0x00000024174b7211 */ /* 0x000fe200000f0eff */
[----:B------:R-:W-:Y:S01]  /*14d0*/  VIADD R23, R3, -UR4 ;  /* 0x8000000403177c36 */ /* 0x000fe20008000000 */
[----:B-1----:R-:W-:Y:S02]  /*14e0*/  LEA R36, R0, R47, 0x18 ;  /* 0x0000002f00247211 */ /* 0x002fe400078ec0ff */
[----:B------:R-:W-:Y:S02]  /*14f0*/  FSETP.NEU.FTZ.AND P0, PT, R73, RZ, PT ;  /* 0x000000ff4900720b */ /* 0x000fe40003f1d000 */
[----:B------:R-:W-:Y:S01]  /*1500*/  IADD3 R21, R22, -R21, RZ ;  /* 0x8000001516157210 */ /* 0x000fe20007ffe0ff */
[----:B------:R-:W-:Y:S01]  /*1510*/  IMAD.IADD R22, R24, 0x1, -R35 ;  /* 0x0000000118167824 */ /* 0x000fe200078e0a23 */
[----:B0-----:R-:W-:Y:S01]  /*1520*/  SHF.R.S32.HI R24, RZ, 0x1f, R37 ;  /* 0x0000001fff187819 */ /* 0x001fe20000011425 */
[----:B------:R-:W-:Y:S01]  /*1530*/  IMAD R25, R71, 0x38, R36 ;  /* 0x0000003847197824 */ /* 0x000fe200078e0224 */
[----:B------:R-:W-:Y:S01]  /*1540*/  SHF.L.U32 R37, R31, 0x4, RZ ;  /* 0x000000041f257819 */ /* 0x000fe200000006ff */
        /* <DEDUP_REMOVED lines=48> */
[----:B------:R-:W-:Y:S01]  /*1850*/  LEA R47, R0, R47, 0x18 ;  /* 0x0000002f002f7211 */ /* 0x000fe200078ec0ff */
[C---:B------:R-:W-:Y:S01]  /*1860*/  IMAD.SHL.U32 R79, R83.reuse, 0x8, RZ ;  /* 0x00000008534f7824 */ /* 0x040fe200078e00ff */
[----:B------:R-:W-:Y:S02]  /*1870*/  LEA.HI.X.SX32 R0, R83, R78, 0x1, P0 ;  /* 0x0000004e53007211 */ /* 0x000fe400000f0eff */
[----:B------:R-:W-:Y:S01]  /*1880*/  LEA R78, P0, R81, UR4, 0x2 ;  /* 0x00000004514e7c11 */ /* 0x000fe2000f8010ff */
[----:B------:R-:W-:Y:S01]  /*1890*/  IMAD.IADD R85, R46, 0x1, R79 ;  /* 0x000000012e557824 */ /* 0x000fe200078e024f */
[----:B------:R-:W-:-:S02]  /*18a0*/  LEA R73, R48, R47, 0x2 ;  /* 0x0000002f30497211 */ /* 0x000fc400078e10ff */
[----:B------:R-:W-:Y:S01]  /*18b0*/  LEA.HI.X R81, R81, UR5, R0, 0x2, P0 ;  /* 0x0000000551517c11 */ /* 0x000fe200080f1400 */
[----:B------:R-:W-:-:S08]  /*18c0*/  IMAD.MOV.U32 R0, RZ, RZ, -0x800001 ;  /* 0xff7fffffff007424 */ /* 0x000fd000078e00ff */
.L_x_20906:
[----:B------:R-:W0:Y:S01]  /*18d0*/  LDC R82, c[0x0][0x280] ;  /* 0x0000a000ff527b82 */ /* 0x000e220000000800 */
[----:B------:R-:W-:Y:S01]  /*18e0*/  IABS R47, R79 ;  /* 0x0000004f002f7213 */ /* 0x000fe20000000000 */
[----:B------:R-:W-:Y:S01]  /*18f0*/  BSSY B1, `(.L_x_20902) ;  /* 0x0000103000017945 */ /* 0x000fe20003800000 */
[----:B------:R-:W-:-:S03]  /*1900*/  IADD3 R83, R83, 0x4, RZ ;  /* 0x0000000453537810 */ /* 0x000fc60007ffe0ff */
        /* <DEDUP_REMOVED lines=22> */
[----:B------:R-:W-:Y:S02]  /*1a70*/  IMAD R49, R49, R48, RZ ;  /* 0x0000003031317224 */ /* 0x000fe400078e02ff */
[----:B------:R-:W-:Y:S02]  /*1a80*/  IMAD.MOV.U32 R46, RZ, RZ, RZ ;  /* 0x000000ffff2e7224 */ /* 0x000fe400078e00ff */
        /* <DEDUP_REMOVED lines=18> */
[----:B------:R-:W-:-:S05]  /*1bb0*/  IMAD.MOV.U32 R80, RZ, RZ, R78 ;  /* 0x000000ffff507224 */ /* 0x000fca00078e004e */
        /* <DEDUP_REMOVED lines=14> */
[----:B------:R-:W-:-:S05]  /*1ca0*/  LEA.HI.X R89, R48, UR7, R49, 0x1, P2 ;  /* 0x0000000730597c11 */ /* 0x000fca00090f0c31 */
[----:B------:R1:W3:Y:S01]  /*1cb0*/  LDG.E.CONSTANT R88, desc[UR10][R88.64] ;  /* 0x0000000a58587981 */ /* 0x0002e2000c1e9900 */
[----:B------:R-:W-:-:S04]  /*1cc0*/  IADD3 R48, P1, P2, R11, R76, R26 ;  /* 0x0000004c0b307210 */ /* 0x000fc80007a3e01a */
[----:B------:R-:W-:Y:S02]  /*1cd0*/  LEA R86, P3, R48, UR6, 0x1 ;  /* 0x0000000630567c11 */ /* 0x000fe4000f8608ff */
[----:B------:R-:W-:-:S04]  /*1ce0*/  IADD3.X R49, R58, R77, R41, P1, P2 ;  /* 0x0000004d3a317210 */ /* 0x000fc80000fe4429 */
[----:B------:R-:W-:Y:S02]  /*1cf0*/  LEA.HI.X R87, R48, UR7, R49, 0x1, P3 ;  /* 0x0000000730577c11 */ /* 0x000fe400098f0c31 */
[----:B------:R-:W0:Y:S04]  /*1d00*/  LDS.64 R48, [R25] ;  /* 0x0000000019307984 */ /* 0x000e280000000a00 */
[----:B------:R4:W5:Y:S01]  /*1d10*/  LDG.E.CONSTANT R82, desc[UR10][R86.64] ;  /* 0x0000000a56527981 */ /* 0x000962000c1e9900 */
[C---:B0-----:R-:W-:Y:S01]  /*1d20*/  IMAD.U32 R47, R49.reuse, 0x10000, RZ ;  /* 0x00010000312f7824 */ /* 0x041fe200078e00ff */
[----:B------:R-:W-:-:S05]  /*1d30*/  PRMT R49, R49, 0x7632, R49 ;  /* 0x0000763231317816 */ /* 0x000fca0000000031 */
[----:B------:R-:W-:Y:S02]  /*1d40*/  IMAD.U32 R84, R49, 0x10000, RZ ;  /* 0x0001000031547824 */ /* 0x000fe400078e00ff */
[C---:B--2---:R-:W-:Y:S01]  /*1d50*/  IMAD.U32 R80, R46.reuse, 0x10000, RZ ;  /* 0x000100002e507824 */ /* 0x044fe200078e00ff */
[----:B------:R-:W-:-:S03]  /*1d60*/  PRMT R49, R46, 0x7632, R49 ;  /* 0x000076322e317816 */ /* 0x000fc60000000031 */
[----:B------:R-:W-:Y:S02]  /*1d70*/  FMUL.FTZ R90, R47, R80 ;  /* 0x000000502f5a7220 */ /* 0x000fe40000410000 */
[----:B------:R-:W0:Y:S01]  /*1d80*/  LDS.64 R46, [R25+0x8] ;  /* 0x00000800192e7984 */ /* 0x000e220000000a00 */
[----:B-1----:R-:W-:Y:S02]  /*1d90*/  IMAD.U32 R89, R49, 0x10000, RZ ;  /* 0x0001000031597824 */ /* 0x002fe400078e00ff */
[----:B------:R-:W-:Y:S01]  /*1da0*/  IMAD.U32 R49, R48, 0x10000, RZ ;  /* 0x0001000030317824 */ /* 0x000fe200078e00ff */
[----:B---3--:R-:W-:Y:S01]  /*1db0*/  SHF.L.U32 R80, R88, 0x10, RZ ;  /* 0x0000001058507819 */ /* 0x008fe200000006ff */
[----:B------:R-:W-:-:S04]  /*1dc0*/  FMUL.FTZ R84, R84, R89 ;  /* 0x0000005954547220 */ /* 0x000fc80000410000 */
[----:B------:R-:W-:Y:S01]  /*1dd0*/  FFMA.FTZ R49, R49, R80, R90 ;  /* 0x0000005031317223 */ /* 0x000fe2000001005a */
[----:B------:R-:W-:Y:S02]  /*1de0*/  IADD3 R80, P1, P2, R12, R76, R29 ;  /* 0x0000004c0c507210 */ /* 0x000fe40007a3e01d */
[----:B------:R-:W-:Y:S02]  /*1df0*/  PRMT R48, R48, 0x7632, R48 ;  /* 0x0000763230307816 */ /* 0x000fe40000000030 */
[----:B----4-:R-:W-:Y:S02]  /*1e00*/  LEA R86, P3, R80, UR6, 0x1 ;  /* 0x0000000650567c11 */ /* 0x010fe4000f8608ff */
[----:B------:R-:W-:Y:S02]  /*1e10*/  IADD3.X R87, R59, R77, R42, P1, P2 ;  /* 0x0000004d3b577210 */ /* 0x000fe40000fe442a */
[----:B------:R-:W-:Y:S01]  /*1e20*/  PRMT R88, R88, 0x7632, R88 ;  /* 0x0000763258587816 */ /* 0x000fe20000000058 */
[----:B------:R-:W-:Y:S01]  /*1e30*/  IMAD.U32 R89, R48, 0x10000, RZ ;  /* 0x0001000030597824 */ /* 0x000fe200078e00ff */
[----:B------:R-:W-:-:S03]  /*1e40*/  LEA.HI.X R87, R80, UR7, R87, 0x1, P3 ;  /* 0x0000000750577c11 */ /* 0x000fc600098f0c57 */
[----:B------:R-:W-:Y:S02]  /*1e50*/  IMAD.U32 R48, R88, 0x10000, RZ ;  /* 0x0001000058307824 */ /* 0x000fe400078e00ff */
[----:B------:R1:W2:Y:S02]  /*1e60*/  LDG.E.CONSTANT R80, desc[UR10][R86.64] ;  /* 0x0000000a56507981 */ /* 0x0002a4000c1e9900 */
        /* <DEDUP_REMOVED lines=8> */
[----:B------:R-:W3:Y:S01]  /*1ef0*/  LDG.E.CONSTANT R84, desc[UR10][R88.64] ;  /* 0x0000000a58547981 */ /* 0x000ee2000c1e9900 */
[----:B------:R-:W-:Y:S01]  /*1f00*/  PRMT R46, R46, 0x7632, R46 ;  /* 0x000076322e2e7816 */ /* 0x000fe2000000002e */
[----:B-1----:R-:W-:Y:S01]  /*1f10*/  IMAD.U32 R87, R47, 0x10000, RZ ;  /* 0x000100002f577824 */ /* 0x002fe200078e00ff */
[----:B------:R-:W-:-:S03]  /*1f20*/  PRMT R82, R82, 0x7632, R82 ;  /* 0x0000763252527816 */ /* 0x000fc60000000052 */
[----:B------:R-:W-:Y:S02]  /*1f30*/  IMAD.U32 R49, R46, 0x10000, RZ ;  /* 0x000100002e317824 */ /* 0x000fe400078e00ff */
[----:B------:R-:W-:-:S04]  /*1f40*/  IMAD.U32 R46, R82, 0x10000, RZ ;  /* 0x00010000522e7824 */ /* 0x000fc800078e00ff */
[----:B------:R-:W-:Y:S02]  /*1f50*/  FFMA.FTZ R46, R49, R46, R48 ;  /* 0x0000002e312e7223 */ /* 0x000fe40000010030 */
[----:B------:R-:W0:Y:S01]  /*1f60*/  LDS.64 R48, [R25+0x10] ;  /* 0x0000100019307984 */ /* 0x000e220000000a00 */
[----:B------:R-:W-:-:S04]  /*1f70*/  PRMT R47, R47, 0x7632, R47 ;  /* 0x000076322f2f7816 */ /* 0x000fc8000000002f */
[----:B------:R-:W-:Y:S01]  /*1f80*/  SHF.L.U32 R47, R47, 0x10, RZ ;  /* 0x000000102f2f7819 */ /* 0x000fe200000006ff */
        /* <DEDUP_REMOVED lines=8> */
[----:B------:R-:W-:Y:S01]  /*2010*/  FFMA.FTZ R46, R47, R80, R46 ;  /* 0x000000502f2e7223 */ /* 0x000fe2000001002e */
[----:B0-----:R-:W-:-:S03]  /*2020*/  IMAD.U32 R47, R48, 0x10000, RZ ;  /* 0x00010000302f7824 */ /* 0x001fc600078e00ff */
[----:B------:R0:W2:Y:S01]  /*2030*/  LDG.E.CONSTANT R82, desc[UR10][R86.64] ;  /* 0x0000000a56527981 */ /* 0x0000a2000c1e9900 */
[----:B---3--:R-:W-:-:S04]  /*2040*/  IMAD.U32 R80, R84, 0x10000, RZ ;  /* 0x0001000054507824 */ /* 0x008fc800078e00ff */
[----:B------:R-:W-:Y:S01]  /*2050*/  FFMA.FTZ R80, R47, R80, R90 ;  /* 0x000000502f507223 */ /* 0x000fe2000001005a */
[----:B------:R-:W-:-:S04]  /*2060*/  IADD3 R47, P1, P2, R15, R76, R30 ;  /* 0x0000004c0f2f7210 */ /* 0x000fc80007a3e01e */
[----:B------:R-:W-:Y:S02]  /*2070*/  LEA R88, P3, R47, UR6, 0x1 ;  /* 0x000000062f587c11 */ /* 0x000fe4000f8608ff */
[----:B0-----:R-:W-:-:S04]  /*2080*/  IADD3.X R86, R62, R77, R45, P1, P2 ;  /* 0x0000004d3e567210 */ /* 0x001fc80000fe442d */
[----:B------:R-:W-:-:S05]  /*2090*/  LEA.HI.X R89, R47, UR7, R86, 0x1, P3 ;  /* 0x000000072f597c11 */ /* 0x000fca00098f0c56 */
[----:B------:R-:W3:Y:S01]  /*20a0*/  LDG.E.CONSTANT R90, desc[UR10][R88.64] ;  /* 0x0000000a585a7981 */ /* 0x000ee2000c1e9900 */
[----:B------:R-:W-:Y:S01]  /*20b0*/  PRMT R48, R48, 0x7632, R48 ;  /* 0x0000763230307816 */ /* 0x000fe20000000030 */
[----:B------:R-:W-:Y:S01]  /*20c0*/  IMAD.U32 R87, R49, 0x10000, RZ ;  /* 0x0001000031577824 */ /* 0x000fe200078e00ff */
[----:B------:R-:W-:-:S03]  /*20d0*/  PRMT R84, R84, 0x7632, R84 ;  /* 0x0000763254547816 */ /* 0x000fc60000000054 */
[----:B------:R-:W-:Y:S02]  /*20e0*/  IMAD.U32 R47, R48, 0x10000, RZ ;  /* 0x00010000302f7824 */ /* 0x000fe400078e00ff */
[----:B------:R-:W-:-:S04]  /*20f0*/  IMAD.U32 R48, R84, 0x10000, RZ ;  /* 0x0001000054307824 */ /* 0x000fc800078e00ff */
[----:B------:R-:W-:Y:S02]  /*2100*/  FFMA.FTZ R48, R47, R48, R46 ;  /* 0x000000302f307223 */ /* 0x000fe4000001002e */
[----:B------:R-:W0:Y:S01]  /*2110*/  LDS.64 R46, [R25+0x18] ;  /* 0x00001800192e7984 */ /* 0x000e220000000a00 */
[----:B------:R-:W-:-:S05]  /*2120*/  PRMT R49, R49, 0x7632, R49 ;  /* 0x0000763231317816 */ /* 0x000fca0000000031 */
[----:B------:R-:W-:Y:S02]  /*2130*/  IMAD.U32 R49, R49, 0x10000, RZ ;  /* 0x0001000031317824 */ /* 0x000fe400078e00ff */
[----:B--2---:R-:W-:-:S04]  /*2140*/  IMAD.U32 R84, R82, 0x10000, RZ ;  /* 0x0001000052547824 */ /* 0x004fc800078e00ff */
[----:B------:R-:W-:Y:S01]  /*2150*/  FFMA.FTZ R80, R87, R84, R80 ;  /* 0x0000005457507223 */ /* 0x000fe20000010050 */
[----:B------:R-:W-:Y:S02]  /*2160*/  IADD3 R84, P1, P2, R16, R76, R33 ;  /* 0x0000004c10547210 */ /* 0x000fe40007a3e021 */
[----:B------:R-:W-:Y:S02]  /*2170*/  PRMT R82, R82, 0x7632, R82 ;  /* 0x0000763252527816 */ /* 0x000fe40000000052 */
[----:B------:R-:W-:Y:S02]  /*2180*/  LEA R86, P3, R84, UR6, 0x1 ;  /* 0x0000000654567c11 */ /* 0x000fe4000f8608ff */
[----:B------:R-:W-:Y:S02]  /*2190*/  IADD3.X R87, R63, R77, R50, P1, P2 ;  /* 0x0000004d3f577210 */ /* 0x000fe40000fe4432 */
[----:B------:R-:W-:Y:S02]  /*21a0*/  SHF.L.U32 R82, R82, 0x10, RZ ;  /* 0x0000001052527819 */ /* 0x000fe400000006ff */
[----:B------:R-:W-:-:S03]  /*21b0*/  LEA.HI.X R87, R84, UR7, R87, 0x1, P3 ;  /* 0x0000000754577c11 */ /* 0x000fc600098f0c57 */
[----:B------:R-:W-:Y:S01]  /*21c0*/  FFMA.FTZ R48, R49, R82, R48 ;  /* 0x0000005231307223 */ /* 0x000fe20000010030 */
[----:B0-----:R-:W-:Y:S01]  /*21d0*/  IMAD.U32 R49, R46, 0x10000, RZ ;  /* 0x000100002e317824 */ /* 0x001fe200078e00ff */
[----:B------:R0:W2:Y:S01]  /*21e0*/  LDG.E.CONSTANT R84, desc[UR10][R86.64] ;  /* 0x0000000a56547981 */ /* 0x0000a2000c1e9900 */
[----:B---3--:R-:W-:-:S04]  /*21f0*/  IMAD.U32 R82, R90, 0x10000, RZ ;  /* 0x000100005a527824 */ /* 0x008fc800078e00ff */
[----:B------:R-:W-:Y:S01]  /*2200*/  FFMA.FTZ R82, R49, R82, R80 ;  /* 0x0000005231527223 */ /* 0x000fe20000010050 */
[----:B------:R-:W-:-:S04]  /*2210*/  IADD3 R49, P1, P2, R17, R76, R32 ;  /* 0x0000004c11317210 */ /* 0x000fc80007a3e020 */
[----:B------:R-:W-:Y:S02]  /*2220*/  LEA R88, P3, R49, UR6, 0x1 ;  /* 0x0000000631587c11 */ /* 0x000fe4000f8608ff */
[----:B------:R-:W-:-:S04]  /*2230*/  IADD3.X R80, R64, R77, R51, P1, P2 ;  /* 0x0000004d40507210 */ /* 0x000fc80000fe4433 */
[----:B------:R-:W-:-:S05]  /*2240*/  LEA.HI.X R89, R49, UR7, R80, 0x1, P3 ;  /* 0x0000000731597c11 */ /* 0x000fca00098f0c50 */
[----:B------:R1:W3:Y:S01]  /*2250*/  LDG.E.CONSTANT R80, desc[UR10][R88.64] ;  /* 0x0000000a58507981 */ /* 0x0002e2000c1e9900 */
[----:B------:R-:W-:Y:S01]  /*2260*/  PRMT R46, R46, 0x7632, R46 ;  /* 0x000076322e2e7816 */ /* 0x000fe2000000002e */
[----:B0-----:R-:W-:Y:S01]  /*2270*/  IMAD.U32 R87, R47, 0x10000, RZ ;  /* 0x000100002f577824 */ /* 0x001fe200078e00ff */
        /* <DEDUP_REMOVED lines=12> */
[----:B-1----:R-:W-:Y:S01]  /*2340*/  IADD3.X R88, R65, R77, R52, P1, P2 ;  /* 0x0000004d41587210 */ /* 0x002fe20000fe4434 */
[----:B------:R-:W-:-:S03]  /*2350*/  IMAD.U32 R84, R84, 0x10000, RZ ;  /* 0x0001000054547824 */ /* 0x000fc600078e00ff */
[----:B------:R-:W-:Y:S01]  /*2360*/  LEA.HI.X R87, R87, UR7, R88, 0x1, P3 ;  /* 0x0000000757577c11 */ /* 0x000fe200098f0c58 */
[----:B------:R-:W-:Y:S01]  /*2370*/  FFMA.FTZ R84, R47, R84, R46 ;  /* 0x000000542f547223 */ /* 0x000fe2000001002e */
[----:B0-----:R-:W-:-:S03]  /*2380*/  SHF.L.U32 R47, R48, 0x10, RZ ;  /* 0x00000010302f7819 */ /* 0x001fc600000006ff */
[----:B------:R0:W2:Y:S01]  /*2390*/  LDG.E.CONSTANT R86, desc[UR10][R86.64] ;  /* 0x0000000a56567981 */ /* 0x0000a2000c1e9900 */
[----:B---3--:R-:W-:-:S04]  /*23a0*/  IMAD.U32 R46, R80, 0x10000, RZ ;  /* 0x00010000502e7824 */ /* 0x008fc800078e00ff */
[----:B------:R-:W-:Y:S01]  /*23b0*/  FFMA.FTZ R82, R47, R46, R82 ;  /* 0x0000002e2f527223 */ /* 0x000fe20000010052 */
[----:B------:R-:W-:-:S04]  /*23c0*/  IADD3 R46, P1, P2, R19, R76, R34 ;  /* 0x0000004c132e7210 */ /* 0x000fc80007a3e022 */
[----:B------:R-:W-:Y:S02]  /*23d0*/  LEA R88, P3, R46, UR6, 0x1 ;  /* 0x000000062e587c11 */ /* 0x000fe4000f8608ff */
[----:B------:R-:W-:-:S04]  /*23e0*/  IADD3.X R47, R66, R77, R53, P1, P2 ;  /* 0x0000004d422f7210 */ /* 0x000fc80000fe4435 */
[----:B------:R-:W-:Y:S02]  /*23f0*/  LEA.HI.X R89, R46, UR7, R47, 0x1, P3 ;  /* 0x000000072e597c11 */ /* 0x000fe400098f0c2f */
[----:B------:R-:W1:Y:S04]  /*2400*/  LDS.64 R46, [R25+0x28] ;  /* 0x00002800192e7984 */ /* 0x000e680000000a00 */
[----:B------:R-:W3:Y:S01]  /*2410*/  LDG.E.CONSTANT R88, desc[UR10][R88.64] ;  /* 0x0000000a58587981 */ /* 0x000ee2000c1e9900 */
[----:B------:R-:W-:Y:S02]  /*2420*/  PRMT R48, R48, 0x7632, R48 ;  /* 0x0000763230307816 */ /* 0x000fe40000000030 */
[----:B------:R-:W-:-:S03]  /*2430*/  PRMT R80, R80, 0x7632, R80 ;  /* 0x0000763250507816 */ /* 0x000fc60000000050 */
[----:B0-----:R-:W-:Y:S02]  /*2440*/  IMAD.U32 R87, R48, 0x10000, RZ ;  /* 0x0001000030577824 */ /* 0x001fe400078e00ff */
[----:B------:R-:W-:-:S04]  /*2450*/  IMAD.U32 R80, R80, 0x10000, RZ ;  /* 0x0001000050507824 */ /* 0x000fc800078e00ff */
[----:B------:R-:W-:Y:S01]  /*2460*/  FFMA.FTZ R80, R87, R80, R84 ;  /* 0x0000005057507223 */ /* 0x000fe20000010054 */
[----:B------:R-:W-:Y:S02]  /*2470*/  IMAD.U32 R87, R49, 0x10000, RZ ;  /* 0x0001000031577824 */ /* 0x000fe400078e00ff */
[C---:B--2---:R-:W-:Y:S01]  /*2480*/  IMAD.U32 R84, R86.reuse, 0x10000, RZ ;  /* 0x0001000056547824 */ /* 0x044fe200078e00ff */
[----:B------:R-:W-:-:S03]  /*2490*/  PRMT R86, R86, 0x7632, R86 ;  /* 0x0000763256567816 */ /* 0x000fc60000000056 */
[--C-:B------:R-:W-:Y:S01]  /*24a0*/  FFMA.FTZ R84, R87, R84, R82.reuse ;  /* 0x0000005457547223 */ /* 0x100fe20000010052 */
[----:B------:R-:W-:Y:S01]  /*24b0*/  IADD3 R87, P1, P2, R20, R76, R37 ;  /* 0x0000004c14577210 */ /* 0x000fe20007a3e025 */
[----:B------:R-:W-:Y:S01]  /*24c0*/  IMAD.U32 R86, R86, 0x10000, RZ ;  /* 0x0001000056567824 */ /* 0x000fe200078e00ff */
[----:B------:R-:W-:Y:S02]  /*24d0*/  PRMT R82, R49, 0x7632, R82 ;  /* 0x0000763231527816 */ /* 0x000fe40000000052 */
[----:B------:R-:W-:Y:S02]  /*24e0*/  LEA R48, P3, R87, UR6, 0x1 ;  /* 0x0000000657307c11 */ /* 0x000fe4000f8608ff */
[----:B------:R-:W-:-:S04]  /*24f0*/  IADD3.X R90, R67, R77, R54, P1, P2 ;  /* 0x0000004d435a7210 */ /* 0x000fc80000fe4436 */
[----:B------:R-:W-:Y:S01]  /*2500*/  LEA.HI.X R49, R87, UR7, R90, 0x1, P3 ;  /* 0x0000000757317c11 */ /* 0x000fe200098f0c5a */
[----:B------:R-:W-:-:S04]  /*2510*/  IMAD.U32 R87, R82, 0x10000, RZ ;  /* 0x0001000052577824 */ /* 0x000fc800078e00ff */
[----:B------:R-:W-:Y:S01]  /*2520*/  FFMA.FTZ R80, R87, R86, R80 ;  /* 0x0000005657507223 */ /* 0x000fe20000010050 */
[----:B-1----:R-:W-:Y:S01]  /*2530*/  IMAD.U32 R87, R46, 0x10000, RZ ;  /* 0x000100002e577824 */ /* 0x002fe200078e00ff */
[----:B------:R0:W2:Y:S04]  /*2540*/  LDG.E.CONSTANT R82, desc[UR10][R48.64] ;  /* 0x0000000a30527981 */ /* 0x0000a8000c1e9900 */
[----:B0-----:R-:W0:Y:S01]  /*2550*/  LDS.64 R48, [R25+0x30] ;  /* 0x0000300019307984 */ /* 0x001e220000000a00 */
[----:B---3--:R-:W-:-:S05]  /*2560*/  SHF.L.U32 R86, R88, 0x10, RZ ;  /* 0x0000001058567819 */ /* 0x008fca00000006ff */
[----:B------:R-:W-:Y:S01]  /*2570*/  FFMA.FTZ R84, R87, R86, R84 ;  /* 0x0000005657547223 */ /* 0x000fe20000010054 */
[----:B------:R-:W-:-:S04]  /*2580*/  IADD3 R87, P1, P2, R21, R76, R36 ;  /* 0x0000004c15577210 */ /* 0x000fc80007a3e024 */
[C---:B------:R-:W-:Y:S02]  /*2590*/  LEA R86, P3, R87.reuse, UR6, 0x1 ;  /* 0x0000000657567c11 */ /* 0x040fe4000f8608ff */
[-C--:B------:R-:W-:Y:S02]  /*25a0*/  IADD3.X R90, R68, R77.reuse, R55, P1, P2 ;  /* 0x0000004d445a7210 */ /* 0x080fe40000fe4437 */
[----:B------:R-:W-:Y:S02]  /*25b0*/  IADD3 R89, P1, P2, R22, R76, R39 ;  /* 0x0000004c16597210 */ /* 0x000fe40007a3e027 */
[----:B------:R-:W-:Y:S02]  /*25c0*/  LEA.HI.X R87, R87, UR7, R90, 0x1, P3 ;  /* 0x0000000757577c11 */ /* 0x000fe400098f0c5a */
[----:B------:R-:W-:Y:S02]  /*25d0*/  IADD3.X R90, R69, R77, R56, P1, P2 ;  /* 0x0000004d455a7210 */ /* 0x000fe40000fe4438 */
[C---:B------:R-:W-:Y:S01]  /*25e0*/  LEA R76, P1, R89.reuse, UR6, 0x1 ;  /* 0x00000006594c7c11 */ /* 0x040fe2000f8208ff */
[----:B------:R1:W3:Y:S03]  /*25f0*/  LDG.E.CONSTANT R86, desc[UR10][R86.64] ;  /* 0x0000000a56567981 */ /* 0x0002e6000c1e9900 */
[----:B------:R-:W-:-:S05]  /*2600*/  LEA.HI.X R77, R89, UR7, R90, 0x1, P1 ;  /* 0x00000007594d7c11 */ /* 0x000fca00088f0c5a */
[----:B------:R0:W4:Y:S01]  /*2610*/  LDG.E.CONSTANT R76, desc[UR10][R76.64] ;  /* 0x0000000a4c4c7981 */ /* 0x000122000c1e9900 */
[----:B------:R-:W-:Y:S01]  /*2620*/  PRMT R46, R46, 0x7632, R46 ;  /* 0x000076322e2e7816 */ /* 0x000fe2000000002e */
[C---:B-1----:R-:W-:Y:S01]  /*2630*/  IMAD.U32 R87, R47.reuse, 0x10000, RZ ;  /* 0x000100002f577824 */ /* 0x042fe200078e00ff */
[----:B------:R-:W-:Y:S01]  /*2640*/  PRMT R88, R88, 0x7632, R88 ;  /* 0x0000763258587816 */ /* 0x000fe20000000058 */
[----:B------:R-:W-:Y:S01]  /*2650*/  UMOV UR4, 0xffffffff ;  /* 0xffffffff00047882 */ /* 0x000fe20000000000 */
[----:B------:R-:W-:Y:S01]  /*2660*/  PRMT R47, R47, 0x7632, R47 ;  /* 0x000076322f2f7816 */ /* 0x000fe2000000002f */
[----:B------:R-:W-:Y:S01]  /*2670*/  IMAD.U32 R89, R46, 0x10000, RZ ;  /* 0x000100002e597824 */ /* 0x000fe200078e00ff */
[----:B------:R-:W-:Y:S01]  /*2680*/  ISETP.NE.AND P1, PT, R71, RZ, PT ;  /* 0x000000ff4700720c */ /* 0x000fe20003f25270 */
[----:B------:R-:W-:Y:S01]  /*2690*/  IMAD.U32 R88, R88, 0x10000, RZ ;  /* 0x0001000058587824 */ /* 0x000fe200078e00ff */
[----:B0-----:R-:W-:Y:S01]  /*26a0*/  PRMT R77, R48, 0x7632, R77 ;  /* 0x00007632304d7816 */ /* 0x001fe2000000004d */
[----:B------:R-:W-:-:S02]  /*26b0*/  IMAD.U32 R47, R47, 0x10000, RZ ;  /* 0x000100002f2f7824 */ /* 0x000fc400078e00ff */
[----:B------:R-:W-:Y:S01]  /*26c0*/  FFMA.FTZ R80, R89, R88, R80 ;  /* 0x0000005859507223 */ /* 0x000fe20000010050 */
[C---:B--2---:R-:W-:Y:S01]  /*26d0*/  IMAD.U32 R46, R82.reuse, 0x10000, RZ ;  /* 0x00010000522e7824 */ /* 0x044fe200078e00ff */
[----:B------:R-:W-:-:S03]  /*26e0*/  PRMT R82, R82, 0x7632, R82 ;  /* 0x0000763252527816 */ /* 0x000fc60000000052 */
[----:B------:R-:W-:Y:S01]  /*26f0*/  FFMA.FTZ R84, R87, R46, R84 ;  /* 0x0000002e57547223 */ /* 0x000fe20000010054 */
[----:B------:R-:W-:Y:S02]  /*2700*/  IMAD.U32 R87, R48, 0x10000, RZ ;  /* 0x0001000030577824 */ /* 0x000fe400078e00ff */
[----:B------:R-:W-:Y:S02]  /*2710*/  IMAD.U32 R82, R82, 0x10000, RZ ;  /* 0x0001000052527824 */ /* 0x000fe400078e00ff */
[----:B------:R-:W-:Y:S02]  /*2720*/  IMAD.U32 R48, R77, 0x10000, RZ ;  /* 0x000100004d307824 */ /* 0x000fe400078e00ff */
[----:B------:R-:W-:Y:S01]  /*2730*/  FFMA.FTZ R47, R47, R82, R80 ;  /* 0x000000522f2f7223 */ /* 0x000fe20000010050 */
[C---:B---3--:R-:W-:Y:S02]  /*2740*/  PRMT R46, R86.reuse, 0x7632, R46 ;  /* 0x00007632562e7816 */ /* 0x048fe4000000002e */
[----:B------:R-:W-:-:S03]  /*2750*/  SHF.L.U32 R86, R86, 0x10, RZ ;  /* 0x0000001056567819 */ /* 0x000fc600000006ff */
[----:B------:R-:W-:Y:S02]  /*2760*/  IMAD.U32 R46, R46, 0x10000, RZ ;  /* 0x000100002e2e7824 */ /* 0x000fe400078e00ff */
[----:B------:R-:W-:Y:S02]  /*2770*/  FFMA.FTZ R84, R87, R86, R84 ;  /* 0x0000005657547223 */ /* 0x000fe40000010054 */
[----:B------:R-:W-:Y:S01]  /*2780*/  FFMA.FTZ R47, R48, R46, R47 ;  /* 0x0000002e302f7223 */ /* 0x000fe2000001002f */
[C---:B------:R-:W-:Y:S01]  /*2790*/  PRMT R48, R49.reuse, 0x7632, R48 ;  /* 0x0000763231307816 */ /* 0x040fe20000000030 */
[----:B------:R-:W-:Y:S01]  /*27a0*/  IMAD.U32 R49, R49, 0x10000, RZ ;  /* 0x0001000031317824 */ /* 0x000fe200078e00ff */
[C---:B----4-:R-:W-:Y:S01]  /*27b0*/  PRMT R46, R76.reuse, 0x7632, R46 ;  /* 0x000076324c2e7816 */ /* 0x050fe2000000002e */
[----:B------:R-:W-:Y:S02]  /*27c0*/  IMAD.U32 R76, R76, 0x10000, RZ ;  /* 0x000100004c4c7824 */ /* 0x000fe400078e00ff */
[----:B------:R-:W-:-:S02]  /*27d0*/  IMAD.U32 R48, R48, 0x10000, RZ ;  /* 0x0001000030307824 */ /* 0x000fc400078e00ff */
        /* <DEDUP_REMOVED lines=8> */
.L_x_20957:
        /* <DEDUP_REMOVED lines=9> */
.L_x_20903:
[----:B------:R-:W-:-:S13]  /*28f0*/  ISETP.NE.AND P1, PT, R71, RZ, PT ;  /* 0x000000ff4700720c */ /* 0x000fda0003f25270 */
[----:B------:R-:W-:-:S05]  /*2900*/  @!P1 IMAD.MOV.U32 R46, RZ, RZ, -0x800001 ;  /* 0xff7fffffff2e9424 */ /* 0x000fca00078e00ff */
[----:B------:R0:W-:Y:S02]  /*2910*/  @!P1 STS [R73], R46 ;  /* 0x0000002e49009388 */ /* 0x0001e40000000800 */
.L_x_20905:
[----:B------:R-:W-:Y:S05]  /*2920*/  BSYNC B1 ;  /* 0x0000000000017941 */ /* 0x000fea0003800000 */
.L_x_20902:
[----:B------:R-:W-:Y:S01]  /*2930*/  IADD3 R78, P1, R78, 0x10, RZ ;  /* 0x000000104e4e7810 */ /* 0x000fe20007f3e0ff */
[----:B01----:R-:W-:Y:S01]  /*2940*/  VIADD R73, R73, 0x80 ;  /* 0x0000008049497836 */ /* 0x003fe20000000000 */
[----:B------:R-:W-:Y:S01]  /*2950*/  IADD3 R79, R79, 0x20, RZ ;  /* 0x000000204f4f7810 */ /* 0x000fe20007ffe0ff */
[----:B------:R-:W-:Y:S02]  /*2960*/  VIADD R85, R85, 0x20 ;  /* 0x0000002055557836 */ /* 0x000fe40000000000 */
[----:B------:R-:W-:Y:S01]  /*2970*/  IMAD.X R81, RZ, RZ, R81, P1 ;  /* 0x000000ffff517224 */ /* 0x000fe200008e0651 */
[----:B------:R-:W-:Y:S07]  /*2980*/  @!P0 BRA `(.L_x_20906) ;  /* 0xffffffec00d08947 */ /* 0x000fee000383ffff */
[----:B------:R-:W-:Y:S05]  /*2990*/  BRA `(.L_x_20900) ;  /* 0x0000001000887947 */ /* 0x000fea0003800000 */
.L_x_20901:
        /* <DEDUP_REMOVED lines=16> */
.L_x_20911:
[----:B0-----:R-:W0:Y:S01]  /*2aa0*/  LDC R84, c[0x0][0x280] ;  /* 0x0000a000ff547b82 */ /* 0x001e220000000800 */
[----:B------:R-:W-:Y:S01]  /*2ab0*/  IABS R85, R76 ;  /* 0x0000004c00557213 */ /* 0x000fe20000000000 */
[----:B------:R-:W-:Y:S04]  /*2ac0*/  BSSY B1, `(.L_x_20907) ;  /* 0x0000106000017945 */ /* 0x000fe80003800000 */
[----:B------:R-:W-:Y:S02]  /*2ad0*/  IMAD.HI.U32 R83, R4, R85, RZ ;  /* 0x0000005504537227 */ /* 0x000fe400078e00ff */
[----:B-1----:R-:W1:Y:S03]  /*2ae0*/  LDC R49, c[0x0][0x284] ;  /* 0x0000a100ff317b82 */ /* 0x002e660000000800 */
[----:B------:R-:W-:-:S02]  /*2af0*/  IADD3 R46, RZ, -R83, RZ ;  /* 0x80000053ff2e7210 */ /* 0x000fc40007ffe0ff */
[----:B0-----:R-:W-:-:S04]  /*2b00*/  IABS R48, R84 ;  /* 0x0000005400307213 */ /* 0x001fc80000000000 */
[----:B------:R-:W0:Y:S01]  /*2b10*/  I2F.RP R86, R48 ;  /* 0x0000003000567306 */ /* 0x000e220000209400 */
[----:B-1----:R-:W-:-:S05]  /*2b20*/  IABS R5, R49 ;  /* 0x0000003100057213 */ /* 0x002fca0000000000 */
[----:B------:R-:W-:Y:S02]  /*2b30*/  IMAD R85, R5, R46, R85 ;  /* 0x0000002e05557224 */ /* 0x000fe400078e0255 */
[----:B------:R-:W-:-:S03]  /*2b40*/  IMAD.MOV.U32 R46, RZ, RZ, RZ ;  /* 0x000000ffff2e7224 */ /* 0x000fc600078e00ff */
        /* <DEDUP_REMOVED lines=8> */
[----:B------:R-:W-:Y:S02]  /*2bd0*/  @P0 VIADD R83, R83, 0x1 ;  /* 0x0000000153530836 */ /* 0x000fe40000000000 */
[----:B0-----:R-:W-:-:S04]  /*2be0*/  IMAD.MOV R87, RZ, RZ, -R47 ;  /* 0x000000ffff577224 */ /* 0x001fc800078e0a2f */
[----:B------:R-:W-:-:S04]  /*2bf0*/  IMAD R87, R87, R48, RZ ;  /* 0x0000003057577224 */ /* 0x000fc800078e02ff */
[----:B------:R-:W-:Y:S01]  /*2c00*/  IMAD.HI.U32 R46, R47, R87, R46 ;  /* 0x000000572f2e7227 */ /* 0x000fe200078e002e */
[----:B------:R-:W-:-:S04]  /*2c10*/  LOP3.LUT R47, R76, R49, RZ, 0x3c, !PT ;  /* 0x000000314c2f7212 */ /* 0x000fc800078e3cff */
[----:B------:R-:W-:-:S13]  /*2c20*/  ISETP.GE.AND P2, PT, R47, RZ, PT ;  /* 0x000000ff2f00720c */ /* 0x000fda0003f46270 */
[----:B------:R-:W-:Y:S01]  /*2c30*/  @!P2 IMAD.MOV R83, RZ, RZ, -R83 ;  /* 0x000000ffff53a224 */ /* 0x000fe200078e0a53 */
[----:B------:R-:W-:Y:S02]  /*2c40*/  @!P1 LOP3.LUT R83, RZ, R49, RZ, 0x33, !PT ;  /* 0x00000031ff539212 */ /* 0x000fe400078e33ff */
[----:B------:R-:W-:-:S03]  /*2c50*/  ISETP.NE.AND P2, PT, R84, RZ, PT ;  /* 0x000000ff5400720c */ /* 0x000fc60003f45270 */
        /* <DEDUP_REMOVED lines=32> */
[----:B------:R0:W2:Y:S03]  /*2e60*/  LDG.E.CONSTANT R90, desc[UR10][R46.64] ;  /* 0x0000000a2e5a7981 */ /* 0x0000a6000c1e9900 */
[----:B------:R-:W-:-:S02]  /*2e70*/  LEA.HI.X R89, R48, UR15, R49, 0x1, P1 ;  /* 0x0000000f30597c11 */ /* 0x000fc400088f0c31 */
[----:B------:R-:W1:Y:S04]  /*2e80*/  LDS.64 R48, [R25] ;  /* 0x0000000019307984 */ /* 0x000e680000000a00 */
[----:B------:R-:W3:Y:S01]  /*2e90*/  LDG.E.CONSTANT R88, desc[UR10][R88.64] ;  /* 0x0000000a58587981 */ /* 0x000ee2000c1e9900 */
[----:B0-----:R-:W-:-:S04]  /*2ea0*/  IADD3 R46, P0, P1, R11, R84, R26 ;  /* 0x000000540b2e7210 */ /* 0x001fc8000791e01a */
[----:B------:R-:W-:Y:S02]  /*2eb0*/  IADD3.X R47, R58, R83, R41, P0, P1 ;  /* 0x000000533a2f7210 */ /* 0x000fe400007e2429 */
[----:B-1----:R-:W-:Y:S01]  /*2ec0*/  SHF.L.U32 R85, R49, 0x10, RZ ;  /* 0x0000001031557819 */ /* 0x002fe200000006ff */
[----:B--2---:R-:W-:-:S04]  /*2ed0*/  IMAD.U32 R86, R90, 0x10000, RZ ;  /* 0x000100005a567824 */ /* 0x004fc800078e00ff */
[----:B------:R-:W-:Y:S01]  /*2ee0*/  FMUL.FTZ R92, R85, R86 ;  /* 0x00000056555c7220 */ /* 0x000fe20000410000 */
[----:B------:R-:W-:Y:S02]  /*2ef0*/  IMAD.U32 R85, R48, 0x10000, RZ ;  /* 0x0001000030557824 */ /* 0x000fe400078e00ff */
[----:B---3--:R-:W-:-:S04]  /*2f00*/  IMAD.U32 R86, R88, 0x10000, RZ ;  /* 0x0001000058567824 */ /* 0x008fc800078e00ff */
[----:B------:R-:W-:Y:S01]  /*2f10*/  FFMA.FTZ R85, R85, R86, R92 ;  /* 0x0000005655557223 */ /* 0x000fe2000001005c */
[----:B------:R-:W-:-:S04]  /*2f20*/  LEA R86, P2, R46, UR14, 0x1 ;  /* 0x0000000e2e567c11 */ /* 0x000fc8000f8408ff */
[----:B------:R-:W-:Y:S02]  /*2f30*/  LEA.HI.X R87, R46, UR15, R47, 0x1, P2 ;  /* 0x0000000f2e577c11 */ /* 0x000fe400090f0c2f */
[----:B------:R-:W0:Y:S04]  /*2f40*/  LDS.64 R46, [R25+0x8] ;  /* 0x00000800192e7984 */ /* 0x000e280000000a00 */
[----:B------:R1:W2:Y:S01]  /*2f50*/  LDG.E.CONSTANT R86, desc[UR10][R86.64] ;  /* 0x0000000a56567981 */ /* 0x0002a2000c1e9900 */
        /* <DEDUP_REMOVED lines=9> */
[----:B-1----:R-:W-:Y:S01]  /*2ff0*/  FFMA.FTZ R87, R48, R49, R89 ;  /* 0x0000003130577223 */ /* 0x002fe20000010059 */
[----:B------:R-:W-:-:S04]  /*3000*/  IADD3 R49, P0, P1, R12, R84, R29 ;  /* 0x000000540c317210 */ /* 0x000fc8000791e01d */
[----:B------:R-:W-:Y:S01]  /*3010*/  IADD3.X R90, R59, R83, R42, P0, P1 ;  /* 0x000000533b5a7210 */ /* 0x000fe200007e242a */
[----:B0-----:R-:W-:Y:S01]  /*3020*/  IMAD.U32 R88, R46, 0x10000, RZ ;  /* 0x000100002e587824 */ /* 0x001fe200078e00ff */
[----:B--2---:R-:W-:-:S05]  /*3030*/  SHF.L.U32 R48, R86, 0x10, RZ ;  /* 0x0000001056307819 */ /* 0x004fca00000006ff */
[----:B------:R-:W-:Y:S01]  /*3040*/  FFMA.FTZ R88, R88, R48, R85 ;  /* 0x0000003058587223 */ /* 0x000fe20000010055 */
[----:B------:R-:W-:-:S04]  /*3050*/  LEA R48, P2, R49, UR14, 0x1 ;  /* 0x0000000e31307c11 */ /* 0x000fc8000f8408ff */
        /* <DEDUP_REMOVED lines=29> */
[----:B------:R-:W-:Y:S01]  /*3230*/  PRMT R48, R48, 0x7632, R48 ;  /* 0x0000763230307816 */ /* 0x000fe20000000030 */
[----:B------:R-:W-:Y:S01]  /*3240*/  IMAD.U32 R87, R49, 0x10000, RZ ;  /* 0x0001000031577824 */ /* 0x000fe200078e00ff */
[----:B------:R-:W-:Y:S02]  /*3250*/  PRMT R86, R86, 0x7632, R86 ;  /* 0x0000763256567816 */ /* 0x000fe40000000056 */
[----:B------:R-:W-:-:S03]  /*3260*/  SHF.L.U32 R48, R48, 0x10, RZ ;  /* 0x0000001030307819 */ /* 0x000fc600000006ff */
        /* <DEDUP_REMOVED lines=25> */
[----:B------:R-:W-:-:S03]  /*3400*/  PRMT R86, R86, 0x7632, R86 ;  /* 0x0000763256567816 */ /* 0x000fc60000000056 */
[----:B------:R-:W-:Y:S01]  /*3410*/  IMAD.U32 R46, R46, 0x10000, RZ ;  /* 0x000100002e2e7824 */ /* 0x000fe200078e00ff */
[----:B------:R-:W-:-:S05]  /*3420*/  SHF.L.U32 R86, R86, 0x10, RZ ;  /* 0x0000001056567819 */ /* 0x000fca00000006ff */
        /* <DEDUP_REMOVED lines=24> */
[----:B------:R-:W-:Y:S01]  /*35b0*/  SHF.L.U32 R87, R49, 0x10, RZ ;  /* 0x0000001031577819 */ /* 0x000fe200000006ff */
        /* <DEDUP_REMOVED lines=13> */
[----:B------:R-:W-:Y:S01]  /*3690*/  IMAD.U32 R48, R49, 0x10000, RZ ;  /* 0x0001000031307824 */ /* 0x000fe200078e00ff */
[----:B------:R-:W-:Y:S01]  /*36a0*/  IADD3 R49, P0, P1, R20, R84, R37 ;  /* 0x0000005414317210 */ /* 0x000fe2000791e025 */
[----:B------:R-:W-:-:S04]  /*36b0*/  IMAD.U32 R85, R85, 0x10000, RZ ;  /* 0x0001000055557824 */ /* 0x000fc800078e00ff */
[----:B------:R-:W-:Y:S01]  /*36c0*/  FFMA.FTZ R89, R48, R85, R89 ;  /* 0x0000005530597223 */ /* 0x000fe20000010059 */
[----:B0-----:R-:W-:Y:S02]  /*36d0*/  IMAD.U32 R85, R46, 0x10000, RZ ;  /* 0x000100002e557824 */ /* 0x001fe400078e00ff */
[----:B--2---:R-:W-:-:S04]  /*36e0*/  IMAD.U32 R48, R86, 0x10000, RZ ;  /* 0x0001000056307824 */ /* 0x004fc800078e00ff */
[----:B------:R-:W-:Y:S01]  /*36f0*/  FFMA.FTZ R85, R85, R48, R88 ;  /* 0x0000003055557223 */ /* 0x000fe20000010058 */
        /* <DEDUP_REMOVED lines=9> */
[----:B------:R-:W-:Y:S01]  /*3790*/  IMAD.U32 R86, R47, 0x10000, RZ ;  /* 0x000100002f567824 */ /* 0x000fe200078e00ff */
[----:B--2---:R-:W-:-:S05]  /*37a0*/  SHF.L.U32 R89, R88, 0x10, RZ ;  /* 0x0000001058597819 */ /* 0x004fca00000006ff */
        /* <DEDUP_REMOVED lines=9> */
[----:B------:R-:W-:Y:S02]  /*3840*/  LEA.HI.X R85, R85, UR15, R48, 0x1, P0 ;  /* 0x0000000f55557c11 */ /* 0x000fe400080f0c30 */
[----:B------:R-:W0:Y:S04]  /*3850*/  LDS.64 R48, [R25+0x30] ;  /* 0x0000300019307984 */ /* 0x000e280000000a00 */
[----:B------:R-:W3:Y:S01]  /*3860*/  LDG.E.CONSTANT R84, desc[UR10][R84.64] ;  /* 0x0000000a54547981 */ /* 0x000ee2000c1e9900 */
        /* <DEDUP_REMOVED lines=8> */
[----:B------:R-:W-:Y:S01]  /*38f0*/  PRMT R48, R48, 0x7632, R48 ;  /* 0x0000763230307816 */ /* 0x000fe20000000030 */
[C---:B--2---:R-:W-:Y:S01]  /*3900*/  IMAD.U32 R47, R86.reuse, 0x10000, RZ ;  /* 0x00010000562f7824 */ /* 0x044fe200078e00ff */
[----:B------:R-:W-:-:S03]  /*3910*/  PRMT R86, R86, 0x7632, R86 ;  /* 0x0000763256567816 */ /* 0x000fc60000000056 */
[----:B------:R-:W-:Y:S01]  /*3920*/  FFMA.FTZ R89, R88, R47, R89 ;  /* 0x0000002f58597223 */ /* 0x000fe20000010059 */
[----:B------:R-:W-:Y:S01]  /*3930*/  IMAD.U32 R47, R48, 0x10000, RZ ;  /* 0x00010000302f7824 */ /* 0x000fe200078e00ff */
[----:B------:R-:W-:Y:S01]  /*3940*/  PRMT R48, R49, 0x7632, R48 ;  /* 0x0000763231307816 */ /* 0x000fe20000000030 */
[----:B------:R-:W-:-:S03]  /*3950*/  IMAD.U32 R86, R86, 0x10000, RZ ;  /* 0x0001000056567824 */ /* 0x000fc600078e00ff */
[----:B------:R-:W-:Y:S01]  /*3960*/  SHF.L.U32 R48, R48, 0x10, RZ ;  /* 0x0000001030307819 */ /* 0x000fe200000006ff */
[--C-:B------:R-:W-:Y:S01]  /*3970*/  FFMA.FTZ R47, R47, R86, R46.reuse ;  /* 0x000000562f2f7223 */ /* 0x100fe2000001002e */
        /* <DEDUP_REMOVED lines=11> */
.L_x_20961:
[----:B------:R-:W-:Y:S05]  /*3a30*/  @P0 BRA.U `(.L_x_20910) ;  /* 0x0000000100380947 */ /* 0x000fea0003800000 */
[----:B-1----:R-:W-:Y:S01]  /*3a40*/  FADD.FTZ R86, R49, R86 ;  /* 0x0000005631567221 */ /* 0x002fe20000010000 */
[----:B------:R-:W-:-:S03]  /*3a50*/  I2FP.F32.S32 R47, R82 ;  /* 0x00000052002f7245 */ /* 0x000fc60000201400 */
[----:B------:R-:W-:-:S04]  /*3a60*/  FMUL.FTZ R86, R86, UR13 ;  /* 0x0000000d56567c20 */ /* 0x000fc80008410000 */
[----:B0-----:R-:W-:Y:S01]  /*3a70*/  FFMA.FTZ R49, R47, R73, R86 ;  /* 0x000000492f317223 */ /* 0x001fe20000010056 */
[----:B------:R-:W-:Y:S06]  /*3a80*/  @P0 BRA `(.L_x_20910) ;  /* 0x0000000000240947 */ /* 0x000fec0003800000 */
[----:B------:R-:W-:-:S04]  /*3a90*/  ISETP.GE.AND P0, PT, R79, R72, PT ;  /* 0x000000484f00720c */ /* 0x000fc80003f06270 */
[----:B------:R-:W-:-:S05]  /*3aa0*/  FSEL R47, R49, RZ, !P0 ;  /* 0x000000ff312f7208 */ /* 0x000fca0004000000 */
[----:B------:R2:W-:Y:S04]  /*3ab0*/  STS [R80], R47 ;  /* 0x0000002f50007388 */ /* 0x0005e80000000800 */
[----:B------:R-:W-:Y:S05]  /*3ac0*/  @P0 BRA `(.L_x_20910) ;  /* 0x0000000000140947 */ /* 0x000fea0003800000 */
[----:B------:R-:W-:Y:S01]  /*3ad0*/  FMNMX.FTZ R0, R0, R49, !PT ;  /* 0x0000003100007209 */ /* 0x000fe20007810000 */
[----:B------:R-:W-:Y:S06]  /*3ae0*/  BRA `(.L_x_20910) ;  /* 0x00000000000c7947 */ /* 0x000fec0003800000 */
.L_x_20908:
[----:B------:R-:W-:-:S13]  /*3af0*/  ISETP.NE.AND P0, PT, R71, RZ, PT ;  /* 0x000000ff4700720c */ /* 0x000fda0003f05270 */
[----:B------:R-:W-:-:S05]  /*3b00*/  @!P0 IMAD.MOV.U32 R47, RZ, RZ, -0x800001 ;  /* 0xff7fffffff2f8424 */ /* 0x000fca00078e00ff */
[----:B------:R3:W-:Y:S02]  /*3b10*/  @!P0 STS [R80], R47 ;  /* 0x0000002f50008388 */ /* 0x0007e40000000800 */
.L_x_20910:
[----:B------:R-:W-:Y:S05]  /*3b20*/  BSYNC B1 ;  /* 0x0000000000017941 */ /* 0x000fea0003800000 */
.L_x_20907:
        /* <DEDUP_REMOVED lines=9> */
.L_x_20900:
[----:B------:R-:W-:Y:S05]  /*3bc0*/  BSYNC B0 ;  /* 0x0000000000007941 */ /* 0x000fea0003800000 */
.L_x_20899:
[----:B------:R-:W2:Y:S01]  /*3bd0*/  S2R R10, SR_TID.X ;  /* 0x00000000000a7919 */ /* 0x000ea20000002100 */
[----:B------:R-:W-:Y:S01]  /*3be0*/  SHF.R.S32.HI R4, RZ, 0x1f, R7 ;  /* 0x0000001fff047819 */ /* 0x000fe20000011407 */
[----:B------:R-:W-:-:S03]  /*3bf0*/  UMOV UR4, 0xffffffff ;  /* 0xffffffff00047882 */ /* 0x000fc60000000000 */
[----:B------:R-:W-:-:S04]  /*3c00*/  LEA.HI R9, R4, R7, RZ, 0x5 ;  /* 0x0000000704097211 */ /* 0x000fc800078f28ff */
[----:B------:R-:W-:Y:S02]  /*3c10*/  LOP3.LUT R11, R9, 0xffffffe0, RZ, 0xc0, !PT ;  /* 0xffffffe0090b7812 */ /* 0x000fe400078ec0ff */
[----:B------:R-:W-:Y:S02]  /*3c20*/  SHF.R.S32.HI R13, RZ, 0x5, R9 ;  /* 0x00000005ff0d7819 */ /* 0x000fe40000011409 */
[----:B--2---:R-:W-:Y:S01]  /*3c30*/  IADD3 R4, -R11, R10, RZ ;  /* 0x0000000a0b047210 */ /* 0x004fe20007ffe1ff */
[----:B------:R-:W-:Y:S06]  /*3c40*/  BRA.DIV UR4, `(.L_x_20912) ;  /* 0x0000003e04247947 */ /* 0x000fec000b800000 */
[----:B------:R-:W2:Y:S02]  /*3c50*/  SHFL.BFLY PT, R9, R0, 0x10, 0x1f ;  /* 0x0e001f0000097f89 */ /* 0x000ea400000e0000 */
[----:B--2---:R-:W-:-:S05]  /*3c60*/  FMNMX.FTZ R9, R9, R0, !PT ;  /* 0x0000000009097209 */ /* 0x004fca0007810000 */
[----:B------:R-:W2:Y:S02]  /*3c70*/  SHFL.BFLY PT, R10, R9, 0x8, 0x1f ;  /* 0x0d001f00090a7f89 */ /* 0x000ea400000e0000 */
[----:B--2---:R-:W-:-:S05]  /*3c80*/  FMNMX.FTZ R11, R9, R10, !PT ;  /* 0x0000000a090b7209 */ /* 0x004fca0007810000 */
[----:B------:R2:W3:Y:S02]  /*3c90*/  SHFL.BFLY PT, R10, R11, 0x4, 0x1f ;  /* 0x0c801f000b0a7f89 */ /* 0x0004e400000e0000 */
.L_x_20966:
        /* <DEDUP_REMOVED lines=17> */
[----:B------:R-:W-:Y:S01]  /*3db0*/  @!P0 MOV R0, 0x400 ;  /* 0x0000040000008802 */ /* 0x000fe20000000f00 */
[----:B------:R-:W-:Y:S01]  /*3dc0*/  IMAD.MOV.U32 R12, RZ, RZ, RZ ;  /* 0x000000ffff0c7224 */ /* 0x000fe200078e00ff */
[----:B------:R-:W-:-:S03]  /*3dd0*/  LOP3.LUT R15, R15, 0xfffffff8, RZ, 0xc0, !PT ;  /* 0xfffffff80f0f7812 */ /* 0x000fc600078ec0ff */
[----:B------:R-:W-:-:S05]  /*3de0*/  @!P0 VIADD R0, R0, 0xe0 ;  /* 0x000000e000008836 */ /* 0x000fca0000000000 */
[----:B---3--:R-:W-:-:S05]  /*3df0*/  @!P0 LEA R9, R9, R0, 0x18 ;  /* 0x0000000009098211 */ /* 0x008fca00078ec0ff */
[----:B--2---:R-:W-:-:S05]  /*3e00*/  @!P0 IMAD R11, R4, 0x4, R9 ;  /* 0x00000004040b8824 */ /* 0x004fca00078e0209 */
[----:B------:R-:W2:Y:S04]  /*3e10*/  @!P0 LDS R10, [R11] ;  /* 0x000000000b0a8984 */ /* 0x000ea80000000800 */
[----:B--2---:R-:W2:Y:S02]  /*3e20*/  SHFL.BFLY PT, R9, R10, 0x2, 0x1f ;  /* 0x0c401f000a097f89 */ /* 0x004ea400000e0000 */
        /* <DEDUP_REMOVED lines=23> */
.L_x_20917:
        /* <DEDUP_REMOVED lines=11> */
.L_x_20916:
[----:B------:R-:W-:Y:S05]  /*4050*/  BSYNC B1 ;  /* 0x0000000000017941 */ /* 0x000fea0003800000 */
.L_x_20915:
        /* <DEDUP_REMOVED lines=14> */
.L_x_20920:
[----:B------:R-:W2:Y:S01]  /*4140*/  LDS R14, [R10+-0x400] ;  /* 0xfffc00000a0e7984 */ /* 0x000ea20000000800 */
[----:B------:R-:W-:-:S03]  /*4150*/  VIADD R11, R11, 0x800 ;  /* 0x000008000b0b7836 */ /* 0x000fc60000000000 */
[----:B------:R-:W3:Y:S02]  /*4160*/  LDS R16, [R10+-0x200] ;  /* 0xfffe00000a107984 */ /* 0x000ee40000000800 */
[----:B------:R-:W-:Y:S02]  /*4170*/  ISETP.GE.AND P2, PT, R11, R36, PT ;  /* 0x000000240b00720c */ /* 0x000fe40003f46270 */
[----:B------:R-:W4:Y:S04]  /*4180*/  LDS R18, [R10] ;  /* 0x000000000a127984 */ /* 0x000f280000000800 */
[----:B------:R-:W5:Y:S04]  /*4190*/  LDS R20, [R10+0x200] ;  /* 0x000200000a147984 */ /* 0x000f680000000800 */
[----:B------:R-:W0:Y:S04]  /*41a0*/  LDS R22, [R10+0x400] ;  /* 0x000400000a167984 */ /* 0x000e280000000800 */
        /* <DEDUP_REMOVED lines=13> */
[C---:B-----5:R-:W-:Y:S01]  /*4280*/  FADD.FTZ R20, -R9.reuse, R20 ;  /* 0x0000001409147221 */ /* 0x060fe20000010100 */
[----:B0-----:R-:W-:-:S03]  /*4290*/  FADD.FTZ R22, -R9, R22 ;  /* 0x0000001609167221 */ /* 0x001fc60000010100 */
[----:B------:R-:W-:Y:S02]  /*42a0*/  FMUL.FTZ R20, R20, 1.4426950216293334961 ;  /* 0x3fb8aa3b14147820 */ /* 0x000fe40000410000 */
[----:B------:R0:W5:Y:S01]  /*42b0*/  MUFU.EX2 R15, R16 ;  /* 0x00000010000f7308 */ /* 0x0001620000000800 */
[----:B---3--:R-:W3:Y:S01]  /*42c0*/  LDS R14, [R10+0x1200] ;  /* 0x001200000a0e7984 */ /* 0x008ee20000000800 */
[----:B------:R-:W-:Y:S01]  /*42d0*/  FMUL.FTZ R22, R22, 1.4426950216293334961 ;  /* 0x3fb8aa3b16167820 */ /* 0x000fe20000410000 */
[C---:B-1----:R-:W-:Y:S01]  /*42e0*/  FADD.FTZ R24, -R9.reuse, R24 ;  /* 0x0000001809187221 */ /* 0x042fe20000010100 */
[----:B------:R-:W-:-:S03]  /*42f0*/  FADD.FTZ R26, -R9, R26 ;  /* 0x0000001a091a7221 */ /* 0x000fc60000010100 */
[----:B------:R-:W-:Y:S01]  /*4300*/  FMUL.FTZ R24, R24, 1.4426950216293334961 ;  /* 0x3fb8aa3b18187820 */ /* 0x000fe20000410000 */
[----:B------:R1:W2:Y:S01]  /*4310*/  MUFU.EX2 R17, R18 ;  /* 0x0000001200117308 */ /* 0x0002a20000000800 */
[----:B0-----:R-:W0:Y:S01]  /*4320*/  LDS R16, [R10+0x1400] ;  /* 0x001400000a107984 */ /* 0x001e220000000800 */
[----:B----4-:R-:W-:Y:S01]  /*4330*/  FADD.FTZ R12, R13, R12 ;  /* 0x0000000c0d0c7221 */ /* 0x010fe20000010000 */
[----:B------:R-:W-:Y:S01]  /*4340*/  FMUL.FTZ R26, R26, 1.4426950216293334961 ;  /* 0x3fb8aa3b1a1a7820 */ /* 0x000fe20000410000 */
[C---:B------:R-:W-:Y:S01]  /*4350*/  FADD.FTZ R28, -R9.reuse, R28 ;  /* 0x0000001c091c7221 */ /* 0x040fe20000010100 */
[----:B------:R-:W-:Y:S01]  /*4360*/  STS [R10+-0x400], R13 ;  /* 0xfffc000d0a007388 */ /* 0x000fe20000000800 */
[C---:B------:R-:W-:Y:S02]  /*4370*/  FADD.FTZ R30, -R9.reuse, R30 ;  /* 0x0000001e091e7221 */ /* 0x040fe40000010100 */
[----:B------:R4:W4:Y:S01]  /*4380*/  MUFU.EX2 R19, R20 ;  /* 0x0000001400137308 */ /* 0x0009220000000800 */
[----:B-1----:R-:W1:Y:S01]  /*4390*/  LDS R18, [R10+0x1600] ;  /* 0x001600000a127984 */ /* 0x002e620000000800 */
[----:B-----5:R-:W-:Y:S01]  /*43a0*/  FADD.FTZ R12, R12, R15 ;  /* 0x0000000f0c0c7221 */ /* 0x020fe20000010000 */
[----:B------:R-:W-:Y:S01]  /*43b0*/  FMUL.FTZ R28, R28, 1.4426950216293334961 ;  /* 0x3fb8aa3b1c1c7820 */ /* 0x000fe20000410000 */
[----:B------:R-:W-:Y:S01]  /*43c0*/  FMUL.FTZ R30, R30, 1.4426950216293334961 ;  /* 0x3fb8aa3b1e1e7820 */ /* 0x000fe20000410000 */
[C---:B------:R-:W-:Y:S01]  /*43d0*/  FADD.FTZ R32, -R9.reuse, R32 ;  /* 0x0000002009207221 */ /* 0x040fe20000010100 */
[----:B------:R-:W-:Y:S01]  /*43e0*/  STS [R10+-0x200], R15 ;  /* 0xfffe000f0a007388 */ /* 0x000fe20000000800 */
[----:B--2---:R-:W-:Y:S01]  /*43f0*/  FADD.FTZ R34, -R9, R34 ;  /* 0x0000002209227221 */ /* 0x004fe20000010100 */
[----:B------:R2:W5:Y:S01]  /*4400*/  MUFU.EX2 R21, R22 ;  /* 0x0000001600157308 */ /* 0x0005620000000800 */
[----:B------:R-:W-:Y:S01]  /*4410*/  FADD.FTZ R12, R12, R17 ;  /* 0x000000110c0c7221 */ /* 0x000fe20000010000 */
[----:B----4-:R-:W4:Y:S01]  /*4420*/  LDS R20, [R10+0x1800] ;  /* 0x001800000a147984 */ /* 0x010f220000000800 */
[----:B------:R-:W-:Y:S01]  /*4430*/  FMUL.FTZ R32, R32, 1.4426950216293334961 ;  /* 0x3fb8aa3b20207820 */ /* 0x000fe20000410000 */
[----:B------:R-:W-:-:S02]  /*4440*/  FMUL.FTZ R34, R34, 1.4426950216293334961 ;  /* 0x3fb8aa3b22227820 */ /* 0x000fc40000410000 */
[----:B------:R-:W-:Y:S02]  /*4450*/  STS [R10], R17 ;  /* 0x000000110a007388 */ /* 0x000fe40000000800 */
[----:B------:R-:W0:Y:S01]  /*4460*/  MUFU.EX2 R23, R24 ;  /* 0x0000001800177308 */ /* 0x000e220000000800 */
[----:B------:R-:W-:Y:S01]  /*4470*/  FADD.FTZ R12, R12, R19 ;  /* 0x000000130c0c7221 */ /* 0x000fe20000010000 */
[----:B--2---:R-:W2:Y:S04]  /*4480*/  LDS R22, [R10+0x1a00] ;  /* 0x001a00000a167984 */ /* 0x004ea80000000800 */
[----:B------:R-:W-:Y:S02]  /*4490*/  STS [R10+0x200], R19 ;  /* 0x000200130a007388 */ /* 0x000fe40000000800 */
[----:B------:R-:W1:Y:S01]  /*44a0*/  MUFU.EX2 R25, R26 ;  /* 0x0000001a00197308 */ /* 0x000e620000000800 */
[----:B-----5:R-:W-:Y:S01]  /*44b0*/  FADD.FTZ R12, R12, R21 ;  /* 0x000000150c0c7221 */ /* 0x020fe20000010000 */
[----:B---3--:R-:W-:Y:S01]  /*44c0*/  FADD.FTZ R14, -R9, R14 ;  /* 0x0000000e090e7221 */ /* 0x008fe20000010100 */
[----:B------:R-:W-:Y:S03]  /*44d0*/  STS [R10+0x400], R21 ;  /* 0x000400150a007388 */ /* 0x000fe60000000800 */
[----:B------:R-:W-:-:S02]  /*44e0*/  FMUL.FTZ R14, R14, 1.4426950216293334961 ;  /* 0x3fb8aa3b0e0e7820 */ /* 0x000fc40000410000 */
[----:B------:R-:W3:Y:S01]  /*44f0*/  MUFU.EX2 R27, R28 ;  /* 0x0000001c001b7308 */ /* 0x000ee20000000800 */
[----:B0-----:R-:W-:Y:S01]  /*4500*/  FADD.FTZ R12, R12, R23 ;  /* 0x000000170c0c7221 */ /* 0x001fe20000010000 */
[C---:B------:R-:W-:Y:S01]  /*4510*/  FADD.FTZ R16, -R9.reuse, R16 ;  /* 0x0000001009107221 */ /* 0x040fe20000010100 */
[----:B------:R-:W-:Y:S03]  /*4520*/  STS [R10+0x600], R23 ;  /* 0x000600170a007388 */ /* 0x000fe60000000800 */
[----:B------:R-:W-:Y:S02]  /*4530*/  FMUL.FTZ R16, R16, 1.4426950216293334961 ;  /* 0x3fb8aa3b10107820 */ /* 0x000fe40000410000 */
[----:B------:R-:W0:Y:S01]  /*4540*/  MUFU.EX2 R29, R30 ;  /* 0x0000001e001d7308 */ /* 0x000e220000000800 */
[----:B-1----:R-:W-:Y:S01]  /*4550*/  FADD.FTZ R12, R12, R25 ;  /* 0x000000190c0c7221 */ /* 0x002fe20000010000 */
[----:B------:R-:W-:Y:S01]  /*4560*/  FADD.FTZ R18, -R9, R18 ;  /* 0x0000001209127221 */ /* 0x000fe20000010100 */
[----:B------:R-:W-:Y:S03]  /*4570*/  STS [R10+0x800], R25 ;  /* 0x000800190a007388 */ /* 0x000fe60000000800 */
[----:B------:R-:W-:-:S02]  /*4580*/  FMUL.FTZ R18, R18, 1.4426950216293334961 ;  /* 0x3fb8aa3b12127820 */ /* 0x000fc40000410000 */
[----:B------:R-:W1:Y:S01]  /*4590*/  MUFU.EX2 R31, R32 ;  /* 0x00000020001f7308 */ /* 0x000e620000000800 */
[----:B---3--:R-:W-:Y:S01]  /*45a0*/  FADD.FTZ R12, R12, R27 ;  /* 0x0000001b0c0c7221 */ /* 0x008fe20000010000 */
[C---:B----4-:R-:W-:Y:S01]  /*45b0*/  FADD.FTZ R20, -R9.reuse, R20 ;  /* 0x0000001409147221 */ /* 0x050fe20000010100 */
[----:B------:R-:W-:Y:S03]  /*45c0*/  STS [R10+0xa00], R27 ;  /* 0x000a001b0a007388 */ /* 0x000fe60000000800 */
[----:B------:R-:W-:Y:S02]  /*45d0*/  FMUL.FTZ R20, R20, 1.4426950216293334961 ;  /* 0x3fb8aa3b14147820 */ /* 0x000fe40000410000 */
[----:B------:R-:W3:Y:S01]  /*45e0*/  MUFU.EX2 R33, R34 ;  /* 0x0000002200217308 */ /* 0x000ee20000000800 */
[----:B0-----:R-:W-:Y:S01]  /*45f0*/  FADD.FTZ R12, R12, R29 ;  /* 0x0000001d0c0c7221 */ /* 0x001fe20000010000 */
[----:B--2---:R-:W-:Y:S01]  /*4600*/  FADD.FTZ R22, -R9, R22 ;  /* 0x0000001609167221 */ /* 0x004fe20000010100 */
        /* <DEDUP_REMOVED lines=23> */
.L_x_20919:
[----:B------:R-:W-:Y:S05]  /*4780*/  BSYNC B1 ;  /* 0x0000000000017941 */ /* 0x000fea0003800000 */
.L_x_20918:
        /* <DEDUP_REMOVED lines=16> */
[----:B---3--:R-:W-:-:S03]  /*4890*/  FADD.FTZ R16, -R9, R16 ;  /* 0x0000001009107221 */ /* 0x008fc60000010100 */
[----:B------:R-:W2:Y:S01]  /*48a0*/  MUFU.EX2 R13, R14 ;  /* 0x0000000e000d7308 */ /* 0x000ea20000000800 */
[----:B------:R-:W-:Y:S01]  /*48b0*/  FMUL.FTZ R16, R16, 1.4426950216293334961 ;  /* 0x3fb8aa3b10107820 */ /* 0x000fe20000410000 */
[C---:B----4-:R-:W-:Y:S01]  /*48c0*/  FADD.FTZ R18, -R9.reuse, R18 ;  /* 0x0000001209127221 */ /* 0x050fe20000010100 */
[----:B-----5:R-:W-:-:S03]  /*48d0*/  FADD.FTZ R20, -R9, R20 ;  /* 0x0000001409147221 */ /* 0x020fc60000010100 */
[----:B------:R-:W-:Y:S02]  /*48e0*/  FMUL.FTZ R18, R18, 1.4426950216293334961 ;  /* 0x3fb8aa3b12127820 */ /* 0x000fe40000410000 */
[----:B------:R-:W3:Y:S01]  /*48f0*/  MUFU.EX2 R15, R16 ;  /* 0x00000010000f7308 */ /* 0x000ee20000000800 */
[----:B------:R-:W-:Y:S01]  /*4900*/  FMUL.FTZ R20, R20, 1.4426950216293334961 ;  /* 0x3fb8aa3b14147820 */ /* 0x000fe20000410000 */
[C---:B0-----:R-:W-:Y:S01]  /*4910*/  FADD.FTZ R22, -R9.reuse, R22 ;  /* 0x0000001609167221 */ /* 0x041fe20000010100 */
[----:B-1----:R-:W-:-:S03]  /*4920*/  FADD.FTZ R24, -R9, R24 ;  /* 0x0000001809187221 */ /* 0x002fc60000010100 */
        /* <DEDUP_REMOVED lines=8> */
[----:B------:R-:W1:Y:S01]  /*49b0*/  MUFU.EX2 R19, R20 ;  /* 0x0000001400137308 */ /* 0x000e620000000800 */
[----:B---3--:R-:W-:Y:S01]  /*49c0*/  FADD.FTZ R12, R12, R15 ;  /* 0x0000000f0c0c7221 */ /* 0x008fe20000010000 */
        /* <DEDUP_REMOVED lines=18> */
[----:B0-----:R-:W-:-:S07]  /*4af0*/  VIADD R10, R10, 0x1000 ;  /* 0x000010000a0a7836 */ /* 0x001fce0000000000 */
.L_x_20922:
[----:B------:R-:W-:Y:S05]  /*4b00*/  BSYNC B1 ;  /* 0x0000000000017941 */ /* 0x000fea0003800000 */
.L_x_20921:
        /* <DEDUP_REMOVED lines=9> */
[C---:B----4-:R-:W-:Y:S01]  /*4ba0*/  FADD.FTZ R18, -R9.reuse, R18 ;  /* 0x0000001209127221 */ /* 0x050fe20000010100 */
[----:B------:R-:W-:Y:S02]  /*4bb0*/  FMUL.FTZ R16, R16, 1.4426950216293334961 ;  /* 0x3fb8aa3b10107820 */ /* 0x000fe40000410000 */
        /* <DEDUP_REMOVED lines=15> */
.L_x_20914:
[----:B------:R-:W-:Y:S05]  /*4cb0*/  BSYNC B0 ;  /* 0x0000000000007941 */ /* 0x000fea0003800000 */
.L_x_20913:
[----:B--2---:R-:W2:Y:S01]  /*4cc0*/  SHFL.BFLY PT, R9, R12, 0x10, 0x1f ;  /* 0x0e001f000c097f89 */ /* 0x004ea200000e0000 */
        /* <DEDUP_REMOVED lines=50> */
.L_x_20927:
        /* <DEDUP_REMOVED lines=8> */
.L_x_20926:
[----:B------:R-:W-:Y:S05]  /*5070*/  BSYNC B1 ;  /* 0x0000000000017941 */ /* 0x000fea0003800000 */
.L_x_20925:
        /* <DEDUP_REMOVED lines=14> */
.L_x_20930:
        /* <DEDUP_REMOVED lines=52> */
.L_x_20929:
[----:B------:R-:W-:Y:S05]  /*54a0*/  BSYNC B1 ;  /* 0x0000000000017941 */ /* 0x000fea0003800000 */
.L_x_20928:
        /* <DEDUP_REMOVED lines=31> */
.L_x_20932:
[----:B------:R-:W-:Y:S05]  /*56a0*/  BSYNC B1 ;  /* 0x0000000000017941 */ /* 0x000fea0003800000 */
.L_x_20931:
        /* <DEDUP_REMOVED lines=14> */
.L_x_20924:
[----:B------:R-:W-:Y:S05]  /*5790*/  BSYNC B0 ;  /* 0x0000000000007941 */ /* 0x000fea0003800000 */
.L_x_20923:
[----:B---3--:R-:W-:Y:S01]  /*57a0*/  SHF.R.S32.HI R0, RZ, 0x1f, R7 ;  /* 0x0000001fff007819 */ /* 0x008fe20000011407 */
[----:B------:R-:W-:Y:S01]  /*57b0*/  BAR.SYNC.DEFER_BLOCKING 0x0 ;  /* 0x0000000000007b1d */ /* 0x000fe20000010000 */
[----:B------:R-:W-:Y:S01]  /*57c0*/  IMAD.MOV.U32 R27, RZ, RZ, RZ ;  /* 0x000000ffff1b7224 */ /* 0x000fe200078e00ff */
[----:B------:R-:W-:Y:S02]  /*57d0*/  CS2R R24, SRZ ;  /* 0x0000000000187805 */ /* 0x000fe4000001ff00 */
[----:B------:R-:W-:Y:S02]  /*57e0*/  LEA.HI R0, R0, R7, RZ, 0x5 ;  /* 0x0000000700007211 */ /* 0x000fe400078f28ff */
[----:B------:R-:W-:Y:S02]  /*57f0*/  ULDC UR8, c[0x0][0x25c] ;  /* 0x0000970000087ab9 */ /* 0x000fe40000000800 */
[----:B--2---:R-:W-:Y:S01]  /*5800*/  SHF.R.S32.HI R9, RZ, 0x5, R0 ;  /* 0x00000005ff097819 */ /* 0x004fe20000011400 */
[----:B------:R-:W-:Y:S01]  /*5810*/  BSSY B1, `(.L_x_20933) ;  /* 0x000017c000017945 */ /* 0x000fe20003800000 */
[----:B------:R-:W-:-:S02]  /*5820*/  IMAD.MOV.U32 R0, RZ, RZ, RZ ;  /* 0x000000ffff007224 */ /* 0x000fc400078e00ff */
[----:B------:R-:W-:-:S13]  /*5830*/  ISETP.GE.AND P0, PT, R9, R2, PT ;  /* 0x000000020900720c */ /* 0x000fda0003f06270 */
[----:B------:R-:W-:Y:S05]  /*5840*/  @P0 BRA `(.L_x_20934) ;  /* 0x0000001400e00947 */ /* 0x000fea0003800000 */
[----:B------:R-:W2:Y:S01]  /*5850*/  I2F.RP R12, R5 ;  /* 0x00000005000c7306 */ /* 0x000ea20000209400 */
[----:B------:R-:W3:Y:S01]  /*5860*/  S2UR UR4, SR_CTAID.Y ;  /* 0x00000000000479c3 */ /* 0x000ee20000002600 */
[----:B------:R-:W-:Y:S01]  /*5870*/  ULDC.64 UR6, c[0x0][0x238] ;  /* 0x00008e0000067ab9 */ /* 0x000fe20000000a00 */
[----:B------:R-:W-:Y:S01]  /*5880*/  IMAD.SHL.U32 R31, R4, 0x8, RZ ;  /* 0x00000008041f7824 */ /* 0x000fe200078e00ff */
[----:B------:R-:W-:Y:S01]  /*5890*/  IADD3 R30, -R2, 0x1, RZ ;  /* 0x00000001021e7810 */ /* 0x000fe20007ffe1ff */
[----:B------:R-:W-:Y:S02]  /*58a0*/  IMAD.SHL.U32 R33, R9, 0x8, RZ ;  /* 0x0000000809217824 */ /* 0x000fe400078e00ff */
[----:B------:R-:W-:Y:S01]  /*58b0*/  IMAD.MOV.U32 R27, RZ, RZ, RZ ;  /* 0x000000ffff1b7224 */ /* 0x000fe200078e00ff */
[----:B------:R-:W-:Y:S01]  /*58c0*/  IADD3 R39, R31, 0x200, RZ ;  /* 0x000002001f277810 */ /* 0x000fe20007ffe0ff */
[----:B------:R-:W3:Y:S01]  /*58d0*/  LDC R10, c[0x0][0x248] ;  /* 0x00009200ff0a7b82 */ /* 0x000ee20000000800 */
[----:B------:R-:W-:-:S02]  /*58e0*/  IMAD.MOV.U32 R35, RZ, RZ, R9 ;  /* 0x000000ffff237224 */ /* 0x000fc400078e0009 */
[C---:B------:R-:W-:Y:S02]  /*58f0*/  VIADD R37, R31.reuse, 0x100 ;  /* 0x000001001f257836 */ /* 0x040fe40000000000 */
[----:B------:R-:W-:Y:S01]  /*5900*/  VIADD R41, R31, 0x300 ;  /* 0x000003001f297836 */ /* 0x000fe20000000000 */
[----:B--2---:R-:W2:Y:S02]  /*5910*/  MUFU.RCP R12, R12 ;  /* 0x0000000c000c7308 */ /* 0x004ea40000001000 */
[----:B------:R-:W4:Y:S01]  /*5920*/  S2UR UR5, SR_CgaCtaId ;  /* 0x00000000000579c3 */ /* 0x000f220000008800 */
[----:B--2---:R-:W-:Y:S01]  /*5930*/  IADD3 R28, R12, 0xffffffe, RZ ;  /* 0x0ffffffe0c1c7810 */ /* 0x004fe20007ffe0ff */
[----:B---3--:R-:W-:-:S06]  /*5940*/  IMAD R11, R10, UR4, RZ ;  /* 0x000000040a0b7c24 */ /* 0x008fcc000f8e02ff */
[----:B------:R-:W2:Y:S01]  /*5950*/  LDC R12, c[0x0][0x25c] ;  /* 0x00009700ff0c7b82 */ /* 0x000ea20000000800 */
[----:B------:R-:W-:Y:S01]  /*5960*/  SHF.R.S32.HI R10, RZ, 0x1f, R9 ;  /* 0x0000001fff0a7819 */ /* 0x000fe20000011409 */
[----:B------:R3:W5:Y:S01]  /*5970*/  F2I.FTZ.U32.TRUNC.NTZ R29, R28 ;  /* 0x0000001c001d7305 */ /* 0x000762000021f000 */
[----:B------:R-:W-:Y:S01]  /*5980*/  UMOV UR4, 0x400 ;  /* 0x0000040000047882 */ /* 0x000fe20000000000 */
[----:B------:R-:W-:Y:S01]  /*5990*/  IADD3 R13, P0, R9, R11, RZ ;  /* 0x0000000b090d7210 */ /* 0x000fe20007f1e0ff */
[----:B------:R-:W-:-:S03]  /*59a0*/  UIADD3 UR4, UR4, 0x100, URZ ;  /* 0x0000010004047890 */ /* 0x000fc6000fffe03f */
[----:B------:R-:W-:Y:S01]  /*59b0*/  LEA.HI.X.SX32 R10, R11, R10, 0x1, P0 ;  /* 0x0000000a0b0a7211 */ /* 0x000fe200000f0eff */
[----:B----4-:R-:W-:Y:S01]  /*59c0*/  ULEA UR4, UR5, UR4, 0x18 ;  /* 0x0000000405047291 */ /* 0x010fe2000f8ec03f */
[----:B------:R-:W-:Y:S01]  /*59d0*/  LEA R26, P0, R13, UR6, 0x2 ;  /* 0x000000060d1a7c11 */ /* 0x000fe2000f8010ff */
[----:B---3--:R-:W-:Y:S01]  /*59e0*/  IMAD.MOV.U32 R28, RZ, RZ, RZ ;  /* 0x000000ffff1c7224 */ /* 0x008fe200078e00ff */
[----:B------:R-:W-:Y:S02]  /*59f0*/  ULDC UR6, c[0x0][0x27c] ;  /* 0x00009f0000067ab9 */ /* 0x000fe40000000800 */
[----:B------:R-:W-:Y:S01]  /*5a00*/  VIADD R3, R3, -UR6 ;  /* 0x8000000603037c36 */ /* 0x000fe20008000000 */
[----:B------:R-:W-:Y:S01]  /*5a10*/  LEA R32, R9, UR4, 0x5 ;  /* 0x0000000409207c11 */ /* 0x000fe2000f8e28ff */
[----:B-----5:R-:W-:-:S04]  /*5a20*/  IMAD.MOV R14, RZ, RZ, -R29 ;  /* 0x000000ffff0e7224 */ /* 0x020fc800078e0a1d */
[----:B------:R-:W-:Y:S02]  /*5a30*/  VIADD R32, R32, 0x10 ;  /* 0x0000001020207836 */ /* 0x000fe40000000000 */
[----:B------:R-:W-:-:S04]  /*5a40*/  IMAD R11, R14, R5, RZ ;  /* 0x000000050e0b7224 */ /* 0x000fc800078e02ff */
[----:B------:R-:W-:Y:S01]  /*5a50*/  IMAD.HI.U32 R28, R29, R11, R28 ;  /* 0x0000000b1d1c7227 */ /* 0x000fe200078e001c */
[----:B------:R-:W-:Y:S01]  /*5a60*/  LEA.HI.X R29, R13, UR7, R10, 0x2, P0 ;  /* 0x000000070d1d7c11 */ /* 0x000fe200080f140a */
[----:B------:R-:W-:Y:S02]  /*5a70*/  ULDC UR7, c[0x0][0x260] ;  /* 0x0000980000077ab9 */ /* 0x000fe40000000800 */
[----:B------:R-:W-:Y:S01]  /*5a80*/  IMAD R10, R6, UR7, RZ ;  /* 0x00000007060a7c24 */ /* 0x000fe2000f8e02ff */
[----:B--2---:R-:W-:-:S04]  /*5a90*/  SHF.R.S32.HI R6, RZ, 0x1f, R12 ;  /* 0x0000001fff067819 */ /* 0x004fc8000001140c */
[----:B------:R-:W-:-:S07]  /*5aa0*/  SHF.R.S32.HI R11, RZ, 0x1f, R10 ;  /* 0x0000001fff0b7819 */ /* 0x000fce000001140a */
.L_x_20945:
[----:B------:R-:W2:Y:S01]  /*5ab0*/  LDC R20, c[0x0][0x280] ;  /* 0x0000a000ff147b82 */ /* 0x000ea20000000800 */
[----:B------:R-:W-:Y:S01]  /*5ac0*/  IABS R13, R33 ;  /* 0x00000021000d7213 */ /* 0x000fe20000000000 */
[----:B------:R-:W-:Y:S01]  /*5ad0*/  BSSY B0, `(.L_x_20935) ;  /* 0x000014a000007945 */ /* 0x000fe20003800000 */
[----:B------:R-:W-:Y:S01]  /*5ae0*/  IADD3 R53, R30, R35, RZ ;  /* 0x000000231e357210 */ /* 0x000fe20007ffe0ff */
[----:B------:R-:W-:Y:S02]  /*5af0*/  VIADD R35, R35, 0x4 ;  /* 0x0000000423237836 */ /* 0x000fe40000000000 */
[----:B------:R-:W-:Y:S02]  /*5b00*/  IMAD.HI.U32 R12, R28, R13, RZ ;  /* 0x0000000d1c0c7227 */ /* 0x000fe400078e00ff */
[----:B------:R-:W3:Y:S02]  /*5b10*/  LDC R16, c[0x0][0x284] ;  /* 0x0000a100ff107b82 */ /* 0x000ee40000000800 */
[----:B------:R-:W-:Y:S01]  /*5b20*/  IMAD.MOV R14, RZ, RZ, -R12 ;  /* 0x000000ffff0e7224 */ /* 0x000fe200078e0a0c */
        /* <DEDUP_REMOVED lines=14> */
[----:B------:R-:W-:-:S04]  /*5c10*/  @P0 VIADD R12, R12, 0x1 ;  /* 0x000000010c0c0836 */ /* 0x000fc80000000000 */
[----:B------:R-:W-:Y:S02]  /*5c20*/  IMAD.MOV.U32 R15, RZ, RZ, R12 ;  /* 0x000000ffff0f7224 */ /* 0x000fe400078e000c */
[----:B--2---:R-:W-:-:S03]  /*5c30*/  IMAD.MOV R12, RZ, RZ, -R13 ;  /* 0x000000ffff0c7224 */ /* 0x004fc600078e0a0d */
        /* <DEDUP_REMOVED lines=24> */
[----:B------:R-:W2:Y:S01]  /*5dc0*/  LDC.64 R20, c[0x0][0x228] ;  /* 0x00008a00ff147b82 */ /* 0x000ea20000000a00 */
[----:B------:R-:W-:-:S05]  /*5dd0*/  IMAD.MOV.U32 R15, RZ, RZ, R29 ;  /* 0x000000ffff0f7224 */ /* 0x000fca00078e001d */
[----:B------:R-:W3:Y:S02]  /*5de0*/  LDG.E.CONSTANT R13, desc[UR10][R14.64] ;  /* 0x0000000a0e0d7981 */ /* 0x000ee4000c1e9900 */
[----:B---3--:R-:W-:Y:S01]  /*5df0*/  SHF.R.S32.HI R12, RZ, 0x1f, R13 ;  /* 0x0000001fff0c7819 */ /* 0x008fe2000001140d */
[----:B------:R-:W-:-:S04]  /*5e00*/  IMAD.WIDE.U32 R22, R13, UR8, R10 ;  /* 0x000000080d167c25 */ /* 0x000fc8000f8e000a */
[----:B------:R-:W-:Y:S01]  /*5e10*/  IMAD R12, R12, UR8, RZ ;  /* 0x000000080c0c7c24 */ /* 0x000fe2000f8e02ff */
[----:B------:R-:W-:-:S03]  /*5e20*/  IADD3 R16, P3, R39, R22, RZ ;  /* 0x0000001627107210 */ /* 0x000fc60007f7e0ff */
[----:B------:R-:W-:Y:S01]  /*5e30*/  IMAD R17, R13, R6, R12 ;  /* 0x000000060d117224 */ /* 0x000fe200078e020c */
[----:B------:R-:W-:-:S03]  /*5e40*/  IADD3 R13, P1, R37, R22, RZ ;  /* 0x00000016250d7210 */ /* 0x000fc60007f3e0ff */
[----:B------:R-:W-:Y:S01]  /*5e50*/  IMAD.IADD R34, R23, 0x1, R17 ;  /* 0x0000000117227824 */ /* 0x000fe200078e0211 */
[----:B--2---:R-:W-:-:S04]  /*5e60*/  LEA R12, P2, R13, R20, 0x1 ;  /* 0x000000140d0c7211 */ /* 0x004fc800078408ff */
        /* <DEDUP_REMOVED lines=11> */
[----:B0-----:R-:W-:-:S03]  /*5f20*/  LEA.HI.X R49, R14, R21, R15, 0x1, P2 ;  /* 0x000000150e317211 */ /* 0x001fc600010f0c0f */
        /* <DEDUP_REMOVED lines=9> */
[----:B------:R-:W2:Y:S04]  /*5fc0*/  LDS.128 R16, [R32] ;  /* 0x0000000020107984 */ /* 0x000ea80000000c00 */
[----:B0-----:R-:W0:Y:S01]  /*5fd0*/  LDS.128 R12, [R32+-0x10] ;  /* 0xfffff000200c7984 */ /* 0x001e220000000c00 */
[----:B------:R-:W-:Y:S01]  /*5fe0*/  ISETP.NE.AND P1, PT, R53, RZ, PT ;  /* 0x000000ff3500720c */ /* 0x000fe20003f25270 */
[----:B------:R-:W-:Y:S01]  /*5ff0*/  BSSY B2, `(.L_x_20937) ;  /* 0x0000024000027945 */ /* 0x000fe20003800000 */
[----:B--2---:R-:W-:-:S02]  /*6000*/  F2FP.BF16.F32.PACK_AB R16, R17, R16 ;  /* 0x000000101110723e */ /* 0x004fc400000010ff */
[----:B------:R-:W-:Y:S02]  /*6010*/  F2FP.BF16.F32.PACK_AB R18, R19, R18 ;  /* 0x000000121312723e */ /* 0x000fe400000010ff */
[----:B0-----:R-:W-:Y:S02]  /*6020*/  F2FP.BF16.F32.PACK_AB R12, R13, R12 ;  /* 0x0000000c0d0c723e */ /* 0x001fe400000010ff */
        /* <DEDUP_REMOVED lines=32> */
.L_x_20938:
[----:B------:R-:W-:Y:S05]  /*6230*/  BSYNC B2 ;  /* 0x0000000000027941 */ /* 0x000fea0003800000 */
.L_x_20937:
        /* <DEDUP_REMOVED lines=56> */
.L_x_20940:
[----:B------:R-:W-:Y:S05]  /*65c0*/  BSYNC B2 ;  /* 0x0000000000027941 */ /* 0x000fea0003800000 */
.L_x_20939:
        /* <DEDUP_REMOVED lines=21> */
[C---:B------:R-:W-:Y:S01]  /*6720*/  VIADD R55, R33.reuse, 0x5 ;  /* 0x0000000521377836 */ /* 0x040fe20000000000 */
[----:B------:R-:W-:Y:S01]  /*6730*/  SEL R50, R42, RZ, !P5 ;  /* 0x000000ff2a327207 */ /* 0x000fe20006800000 */
[----:B------:R-:W-:Y:S01]  /*6740*/  VIADD R51, R33, 0x1 ;  /* 0x0000000121337836 */ /* 0x000fe20000000000 */
[----:B------:R-:W-:-:S02]  /*6750*/  ISETP.GE.AND P5, PT, R49, R72, PT ;  /* 0x000000483100720c */ /* 0x000fc40003fa6270 */
[----:B------:R-:W-:Y:S02]  /*6760*/  SEL R49, R48, RZ, !P6 ;  /* 0x000000ff30317207 */ /* 0x000fe40007000000 */
[-C--:B------:R-:W-:Y:S02]  /*6770*/  ISETP.GE.AND P6, PT, R53, R72.reuse, PT ;  /* 0x000000483500720c */ /* 0x080fe40003fc6270 */
[----:B------:R-:W-:Y:S02]  /*6780*/  @P2 PRMT R43, RZ, 0x7610, R43 ;  /* 0x00007610ff2b2816 */ /* 0x000fe4000000002b */
        /* <DEDUP_REMOVED lines=13> */
.L_x_20942:
[----:B------:R-:W-:Y:S05]  /*6860*/  BSYNC B2 ;  /* 0x0000000000027941 */ /* 0x000fea0003800000 */
.L_x_20941:
[----:B------:R-:W-:Y:S01]  /*6870*/  HFMA2.MMA.BF16_V2 R43, R12, R43, -RZ ;  /* 0x0000002b0c2b7235 */ /* 0x000fe200003000ff */
[----:B------:R-:W-:Y:S02]  /*6880*/  IMAD.U32 R49, R18, 0x10000, RZ ;  /* 0x0001000012317824 */ /* 0x000fe400078e00ff */
[----:B------:R-:W-:Y:S02]  /*6890*/  HMUL2.BF16_V2 R42, R13, R42 ;  /* 0x0000002a0d2a7232 */ /* 0x000fe40000200000 */
[----:B------:R-:W-:Y:S01]  /*68a0*/  IMAD.U32 R36, R36, 0x10000, RZ ;  /* 0x0001000024247824 */ /* 0x000fe200078e00ff */
[----:B------:R-:W-:Y:S01]  /*68b0*/  SHF.L.U32 R16, R16, 0x10, RZ ;  /* 0x0000001010107819 */ /* 0x000fe200000006ff */
[----:B------:R-:W-:Y:S01]  /*68c0*/  IMAD.U32 R51, R38, 0x10000, RZ ;  /* 0x0001000026337824 */ /* 0x000fe200078e00ff */
[----:B------:R-:W-:Y:S01]  /*68d0*/  ISETP.GT.AND P2, PT, R4, 0xf, PT ;  /* 0x0000000f0400780c */ /* 0x000fe20003f44270 */
[----:B------:R-:W-:Y:S02]  /*68e0*/  IMAD.U32 R45, R45, 0x10000, RZ ;  /* 0x000100002d2d7824 */ /* 0x000fe400078e00ff */
[----:B------:R-:W-:Y:S01]  /*68f0*/  FADD.FTZ R14, R19, R14 ;  /* 0x0000000e130e7221 */ /* 0x000fe20000010000 */
[----:B------:R-:W-:-:S02]  /*6900*/  IMAD.U32 R18, R47, 0x10000, RZ ;  /* 0x000100002f127824 */ /* 0x000fc400078e00ff */
[----:B------:R-:W-:Y:S01]  /*6910*/  FADD.FTZ R51, R36, R51 ;  /* 0x0000003324337221 */ /* 0x000fe20000010000 */
[----:B------:R-:W-:Y:S01]  /*6920*/  PRMT R38, R43, 0x7632, R38 ;  /* 0x000076322b267816 */ /* 0x000fe20000000026 */
[----:B------:R-:W-:Y:S01]  /*6930*/  FADD.FTZ R16, R16, R49 ;  /* 0x0000003110107221 */ /* 0x000fe20000010000 */
[--C-:B------:R-:W-:Y:S01]  /*6940*/  FADD.FTZ R36, R45, R18.reuse ;  /* 0x000000122d247221 */ /* 0x100fe20000010000 */
[----:B------:R-:W-:Y:S01]  /*6950*/  PRMT R18, R43, 0x7610, R18 ;  /* 0x000076102b127816 */ /* 0x000fe20000000012 */
[----:B------:R-:W-:Y:S01]  /*6960*/  FADD.FTZ R25, R25, R14 ;  /* 0x0000000e19197221 */ /* 0x000fe20000010000 */
[C---:B------:R-:W-:Y:S01]  /*6970*/  PRMT R43, R42.reuse, 0x7632, R43 ;  /* 0x000076322a2b7816 */ /* 0x040fe2000000002b */
[----:B------:R-:W-:Y:S02]  /*6980*/  IMAD.U32 R42, R42, 0x10000, RZ ;  /* 0x000100002a2a7824 */ /* 0x000fe400078e00ff */
[----:B------:R-:W-:Y:S01]  /*6990*/  FADD.FTZ R51, R16, R51 ;  /* 0x0000003310337221 */ /* 0x000fe20000010000 */
[----:B------:R-:W-:Y:S01]  /*69a0*/  IMAD.U32 R45, R38, 0x10000, RZ ;  /* 0x00010000262d7824 */ /* 0x000fe200078e00ff */
[----:B------:R-:W-:Y:S01]  /*69b0*/  SHF.L.U32 R43, R43, 0x10, RZ ;  /* 0x000000102b2b7819 */ /* 0x000fe200000006ff */
[----:B------:R-:W-:Y:S01]  /*69c0*/  HFMA2.MMA.BF16_V2 R16, R17, R44, -RZ ;  /* 0x0000002c11107235 */ /* 0x000fe200003000ff */
[----:B------:R-:W-:-:S02]  /*69d0*/  HMUL2.BF16_V2 R38, R15, R40 ;  /* 0x000000280f267232 */ /* 0x000fc40000200000 */
[----:B------:R-:W-:Y:S02]  /*69e0*/  IMAD.U32 R18, R18, 0x10000, RZ ;  /* 0x0001000012127824 */ /* 0x000fe400078e00ff */
[----:B------:R-:W-:Y:S01]  /*69f0*/  FADD.FTZ R36, R51, R36 ;  /* 0x0000002433247221 */ /* 0x000fe20000010000 */
[----:B------:R-:W-:Y:S01]  /*6a00*/  FADD.FTZ R48, R42, R43 ;  /* 0x0000002b2a307221 */ /* 0x000fe20000010000 */
[----:B------:R-:W-:Y:S01]  /*6a10*/  HFMA2.MMA.BF16_V2 R42, R17, R46, -RZ ;  /* 0x0000002e112a7235 */ /* 0x000fe200003000ff */
[----:B------:R-:W-:Y:S01]  /*6a20*/  PRMT R40, R38, 0x7632, R40 ;  /* 0x0000763226287816 */ /* 0x000fe20000000028 */
[----:B------:R-:W-:Y:S01]  /*6a30*/  FADD.FTZ R45, R18, R45 ;  /* 0x0000002d122d7221 */ /* 0x000fe20000010000 */
[----:B------:R-:W-:Y:S01]  /*6a40*/  IMAD.U32 R38, R38, 0x10000, RZ ;  /* 0x0001000026267824 */ /* 0x000fe200078e00ff */
[----:B------:R-:W-:Y:S02]  /*6a50*/  PRMT R18, R16, 0x7632, R18 ;  /* 0x0000763210127816 */ /* 0x000fe40000000012 */
[----:B------:R-:W-:-:S02]  /*6a60*/  IMAD.U32 R47, R40, 0x10000, RZ ;  /* 0x00010000282f7824 */ /* 0x000fc400078e00ff */
[----:B------:R-:W-:Y:S01]  /*6a70*/  FADD.FTZ R45, R45, R48 ;  /* 0x000000302d2d7221 */ /* 0x000fe20000010000 */
[----:B------:R-:W-:Y:S01]  /*6a80*/  IMAD.U32 R16, R16, 0x10000, RZ ;  /* 0x0001000010107824 */ /* 0x000fe200078e00ff */
[----:B------:R-:W-:Y:S01]  /*6a90*/  PRMT R44, R42, 0x7632, R44 ;  /* 0x000076322a2c7816 */ /* 0x000fe2000000002c */
[----:B------:R-:W-:Y:S02]  /*6aa0*/  IMAD.U32 R43, R18, 0x10000, RZ ;  /* 0x00010000122b7824 */ /* 0x000fe400078e00ff */
[----:B------:R-:W-:Y:S01]  /*6ab0*/  FADD.FTZ R38, R38, R47 ;  /* 0x0000002f26267221 */ /* 0x000fe20000010000 */
[----:B------:R-:W-:Y:S02]  /*6ac0*/  IMAD.U32 R42, R42, 0x10000, RZ ;  /* 0x000100002a2a7824 */ /* 0x000fe400078e00ff */
[----:B------:R-:W-:Y:S02]  /*6ad0*/  IMAD.U32 R49, R44, 0x10000, RZ ;  /* 0x000100002c317824 */ /* 0x000fe400078e00ff */
[----:B------:R-:W-:Y:S01]  /*6ae0*/  FADD.FTZ R43, R16, R43 ;  /* 0x0000002b102b7221 */ /* 0x000fe20000010000 */
[----:B------:R-:W-:Y:S01]  /*6af0*/  FADD.FTZ R38, R45, R38 ;  /* 0x000000262d267221 */ /* 0x000fe20000010000 */
[----:B------:R-:W-:-:S02]  /*6b00*/  FADD.FTZ R49, R42, R49 ;  /* 0x000000312a317221 */ /* 0x000fc40000010000 */
[----:B------:R-:W-:Y:S02]  /*6b10*/  FADD.FTZ R43, R36, R43 ;  /* 0x0000002b242b7221 */ /* 0x000fe40000010000 */
[----:B------:R-:W-:Y:S02]  /*6b20*/  FADD.FTZ R49, R38, R49 ;  /* 0x0000003126317221 */ /* 0x000fe40000010000 */
[----:B------:R-:W-:Y:S02]  /*6b30*/  FADD.FTZ R24, R24, R43 ;  /* 0x0000002b18187221 */ /* 0x000fe40000010000 */
        /* <DEDUP_REMOVED lines=12> */
[C---:B0-----:R-:W-:Y:S01]  /*6c00*/  VIADD R21, R33.reuse, 0x2 ;  /* 0x0000000221157836 */ /* 0x041fe20000000000 */
[CC--:B------:R-:W-:Y:S01]  /*6c10*/  ISETP.GE.AND P5, PT, R33.reuse, R72.reuse, PT ;  /* 0x000000482100720c */ /* 0x0c0fe20003fa6270 */
[C---:B------:R-:W-:Y:S01]  /*6c20*/  VIADD R23, R33.reuse, 0x3 ;  /* 0x0000000321177836 */ /* 0x040fe20000000000 */
[C---:B-----5:R-:W-:Y:S01]  /*6c30*/  PRMT R20, R14.reuse, 0x7632, R20 ;  /* 0x000076320e147816 */ /* 0x060fe20000000014 */
[----:B------:R-:W-:Y:S01]  /*6c40*/  VIADD R45, R33, 0x6 ;  /* 0x00000006212d7836 */ /* 0x000fe20000000000 */
[-C--:B------:R-:W-:Y:S01]  /*6c50*/  ISETP.GE.AND P1, PT, R21, R72.reuse, PT ;  /* 0x000000481500720c */ /* 0x080fe20003f26270 */
[C---:B------:R-:W-:Y:S01]  /*6c60*/  VIADD R43, R33.reuse, 0x5 ;  /* 0x00000005212b7836 */ /* 0x040fe20000000000 */
[----:B------:R-:W-:Y:S02]  /*6c70*/  IADD3 R21, R33, 0x4, RZ ;  /* 0x0000000421157810 */ /* 0x000fe40007ffe0ff */
[----:B------:R-:W-:Y:S02]  /*6c80*/  SEL R22, R14, RZ, !P1 ;  /* 0x000000ff0e167207 */ /* 0x000fe40004800000 */
[-C--:B------:R-:W-:Y:S01]  /*6c90*/  ISETP.GE.AND P4, PT, R21, R72.reuse, PT ;  /* 0x000000481500720c */ /* 0x080fe20003f86270 */
[----:B------:R-:W-:Y:S01]  /*6ca0*/  VIADD R21, R33, 0x7 ;  /* 0x0000000721157836 */ /* 0x000fe20000000000 */
[-C--:B------:R-:W-:Y:S01]  /*6cb0*/  ISETP.GE.AND P6, PT, R23, R72.reuse, PT ;  /* 0x000000481700720c */ /* 0x080fe20003fc6270 */
[----:B------:R-:W-:Y:S01]  /*6cc0*/  VIADD R23, R33, 0x1 ;  /* 0x0000000121177836 */ /* 0x000fe20000000000 */
[----:B------:R-:W-:-:S02]  /*6cd0*/  ISETP.GE.AND P2, PT, R45, R72, PT ;  /* 0x000000482d00720c */ /* 0x000fc40003f46270 */
[-C--:B------:R-:W-:Y:S02]  /*6ce0*/  ISETP.GE.AND P1, PT, R21, R72.reuse, PT ;  /* 0x000000481500720c */ /* 0x080fe40003f26270 */
[----:B------:R-:W-:Y:S02]  /*6cf0*/  @P5 PRMT R19, RZ, 0x7610, R19 ;  /* 0x00007610ff135816 */ /* 0x000fe40000000013 */
        /* <DEDUP_REMOVED lines=14> */
.L_x_20944:
[----:B------:R-:W-:Y:S05]  /*6de0*/  BSYNC B2 ;  /* 0x0000000000027941 */ /* 0x000fea0003800000 */
.L_x_20943:
        /* <DEDUP_REMOVED lines=8> */
[----:B0-----:R-:W-:Y:S01]  /*6e70*/  IMAD.U32 R20, R13, 0x10000, RZ ;  /* 0x000100000d147824 */ /* 0x001fe200078e00ff */
        /* <DEDUP_REMOVED lines=15> */
.L_x_20936:
[----:B------:R-:W-:Y:S05]  /*6f70*/  BSYNC B0 ;  /* 0x0000000000007941 */ /* 0x000fea0003800000 */
.L_x_20935:
[----:B------:R-:W-:Y:S01]  /*6f80*/  IADD3 R26, P1, R26, 0x10, RZ ;  /* 0x000000101a1a7810 */ /* 0x000fe20007f3e0ff */
[----:B------:R-:W-:Y:S02]  /*6f90*/  VIADD R33, R33, 0x20 ;  /* 0x0000002021217836 */ /* 0x000fe40000000000 */
[----:B------:R-:W-:Y:S02]  /*6fa0*/  VIADD R32, R32, 0x80 ;  /* 0x0000008020207836 */ /* 0x000fe40000000000 */
[----:B------:R-:W-:Y:S01]  /*6fb0*/  IMAD.X R29, RZ, RZ, R29, P1 ;  /* 0x000000ffff1d7224 */ /* 0x000fe200008e061d */
[----:B------:R-:W-:Y:S07]  /*6fc0*/  @!P0 BRA `(.L_x_20945) ;  /* 0xffffffe800b88947 */ /* 0x000fee000383ffff */
.L_x_20934:
[----:B------:R-:W-:Y:S05]  /*6fd0*/  BSYNC B1 ;  /* 0x0000000000017941 */ /* 0x000fea0003800000 */
.L_x_20933:
[----:B------:R-:W2:Y:S01]  /*6fe0*/  S2UR UR5, SR_CgaCtaId ;  /* 0x00000000000579c3 */ /* 0x000ea20000008800 */
[----:B------:R-:W-:Y:S01]  /*6ff0*/  LOP3.LUT R2, R7, 0xffffffc0, RZ, 0xc0, !PT ;  /* 0xffffffc007027812 */ /* 0x000fe200078ec0ff */
[----:B------:R-:W-:Y:S01]  /*7000*/  UMOV UR4, 0x400 ;  /* 0x0000040000047882 */ /* 0x000fe20000000000 */
[----:B------:R-:W-:Y:S01]  /*7010*/  IMAD R9, R9, 0x70, R4 ;  /* 0x0000007009097824 */ /* 0x000fe200078e0204 */
[----:B------:R-:W-:-:S04]  /*7020*/  UIADD3 UR4, UR4, 0x100, URZ ;  /* 0x0000010004047890 */ /* 0x000fc8000fffe03f */
[----:B------:R-:W-:Y:S01]  /*7030*/  BAR.SYNC.DEFER_BLOCKING 0x0 ;  /* 0x0000000000007b1d */ /* 0x000fe20000010000 */
[----:B------:R-:W-:Y:S01]  /*7040*/  ISETP.NE.AND P2, PT, R2, 0x40, PT ;  /* 0x000000400200780c */ /* 0x000fe20003f45270 */
[----:B------:R-:W-:Y:S01]  /*7050*/  IMAD.MOV.U32 R10, RZ, RZ, R0 ;  /* 0x000000ffff0a7224 */ /* 0x000fe200078e0000 */
        /* <DEDUP_REMOVED lines=15> */
.L_x_20947:
[----:B------:R-:W-:Y:S05]  /*7150*/  BSYNC B0 ;  /* 0x0000000000007941 */ /* 0x000fea0003800000 */
.L_x_20946:
[----:B------:R-:W-:Y:S06]  /*7160*/  BAR.SYNC.DEFER_BLOCKING 0x0 ;  /* 0x0000000000007b1d */ /* 0x000fec0000010000 */
[----:B------:R-:W-:Y:S04]  /*7170*/  BSSY B0, `(.L_x_20948) ;  /* 0x000000b000007945 */ /* 0x000fe80003800000 */
[----:B------:R-:W-:Y:S05]  /*7180*/  @P3 BRA `(.L_x_20949) ;  /* 0x0000000000243947 */ /* 0x000fea0003800000 */
[----:B------:R-:W-:Y:S01]  /*7190*/  ISETP.GT.AND P2, PT, R4, 0xf, PT ;  /* 0x0000000f0400780c */ /* 0x000fe20003f44270 */
[----:B------:R-:W2:Y:S04]  /*71a0*/  LDS R0, [R9] ;  /* 0x0000000009007984 */ /* 0x000ea80000000800 */
[----:B------:R-:W3:Y:S04]  /*71b0*/  LDS R2, [R9+0x80] ;  /* 0x0000800009027984 */ /* 0x000ee80000000800 */
[----:B------:R-:W4:Y:S04]  /*71c0*/  LDS R3, [R9+0x100] ;  /* 0x0001000009037984 */ /* 0x000f280000000800 */
[----:B------:R-:W5:Y:S01]  /*71d0*/  @!P2 LDS R5, [R9+0x180] ;  /* 0x000180000905a984 */ /* 0x000f620000000800 */
[----:B--2---:R-:W-:Y:S01]  /*71e0*/  FADD.FTZ R25, R0, R25 ;  /* 0x0000001900197221 */ /* 0x004fe20000010000 */
[----:B---3--:R-:W-:Y:S01]  /*71f0*/  FADD.FTZ R24, R2, R24 ;  /* 0x0000001802187221 */ /* 0x008fe20000010000 */
[----:B----4-:R-:W-:Y:S01]  /*7200*/  FADD.FTZ R10, R3, R10 ;  /* 0x0000000a030a7221 */ /* 0x010fe20000010000 */
[----:B-----5:R-:W-:-:S07]  /*7210*/  @!P2 FADD.FTZ R27, R5, R27 ;  /* 0x0000001b051ba221 */ /* 0x020fce0000010000 */
.L_x_20949:
[----:B------:R-:W-:Y:S05]  /*7220*/  BSYNC B0 ;  /* 0x0000000000007941 */ /* 0x000fea0003800000 */
.L_x_20948:
        /* <DEDUP_REMOVED lines=8> */
.L_x_20951:
[----:B------:R-:W-:Y:S05]  /*72b0*/  BSYNC B0 ;  /* 0x0000000000007941 */ /* 0x000fea0003800000 */
.L_x_20950:
[----:B------:R-:W-:Y:S06]  /*72c0*/  BAR.SYNC.DEFER_BLOCKING 0x0 ;  /* 0x0000000000007b1d */ /* 0x000fec0000010000 */
[----:B------:R-:W-:Y:S04]  /*72d0*/  BSSY B0, `(.L_x_20952) ;  /* 0x000000b000007945 */ /* 0x000fe80003800000 */
[----:B------:R-:W-:Y:S05]  /*72e0*/  @P0 BRA `(.L_x_20953) ;  /* 0x0000000000240947 */ /* 0x000fea0003800000 */
[----:B------:R-:W-:Y:S01]  /*72f0*/  ISETP.GT.AND P0, PT, R4, 0xf, PT ;  /* 0x0000000f0400780c */ /* 0x000fe20003f04270 */
[----:B------:R-:W2:Y:S04]  /*7300*/  LDS R0, [R9] ;  /* 0x0000000009007984 */ /* 0x000ea80000000800 */
[----:B------:R-:W4:Y:S04]  /*7310*/  LDS R2, [R9+0x80] ;  /* 0x0000800009027984 */ /* 0x000f280000000800 */
[----:B------:R-:W5:Y:S04]  /*7320*/  LDS R3, [R9+0x100] ;  /* 0x0001000009037984 */ /* 0x000f680000000800 */
[----:B------:R-:W0:Y:S01]  /*7330*/  @!P0 LDS R5, [R9+0x180] ;  /* 0x0001800009058984 */ /* 0x000e220000000800 */
[----:B--23--:R-:W-:Y:S01]  /*7340*/  FADD.FTZ R25, R0, R25 ;  /* 0x0000001900197221 */ /* 0x00cfe20000010000 */
[----:B----4-:R-:W-:Y:S01]  /*7350*/  FADD.FTZ R24, R2, R24 ;  /* 0x0000001802187221 */ /* 0x010fe20000010000 */
[----:B-----5:R-:W-:Y:S01]  /*7360*/  FADD.FTZ R10, R3, R10 ;  /* 0x0000000a030a7221 */ /* 0x020fe20000010000 */
[----:B0-----:R-:W-:-:S07]  /*7370*/  @!P0 FADD.FTZ R27, R5, R27 ;  /* 0x0000001b051b8221 */ /* 0x001fce0000010000 */
.L_x_20953:
[----:B------:R-:W-:Y:S05]  /*7380*/  BSYNC B0 ;  /* 0x0000000000007941 */ /* 0x000fea0003800000 */
.L_x_20952:
[----:B------:R-:W-:Y:S06]  /*7390*/  BAR.SYNC.DEFER_BLOCKING 0x0 ;  /* 0x0000000000007b1d */ /* 0x000fec0000010000 */
[----:B------:R-:W-:Y:S05]  /*73a0*/  @P1 EXIT ;  /* 0x000000000000194d */ /* 0x000fea0003800000 */
[----:B------:R-:W4:Y:S01]  /*73b0*/  S2UR UR8, SR_CTAID.Y ;  /* 0x00000000000879c3 */ /* 0x000f220000002600 */
[----:B------:R-:W-:Y:S01]  /*73c0*/  ULDC UR4, c[0x0][0xc] ;  /* 0x0000030000047ab9 */ /* 0x000fe20000000800 */
[----:B------:R-:W-:Y:S01]  /*73d0*/  ULDC UR5, c[0x0][0x14] ;  /* 0x0000050000057ab9 */ /* 0x000fe20000000800 */
[C---:B------:R-:W-:Y:S01]  /*73e0*/  IADD3 R0, R4.reuse, 0x20, RZ ;  /* 0x0000002004007810 */ /* 0x040fe20007ffe0ff */
[----:B------:R-:W-:Y:S01]  /*73f0*/  UIMAD UR5, UR5, 0x70, URZ ;  /* 0x00000070050578a4 */ /* 0x000fe2000f8e023f */
[----:B------:R-:W-:-:S03]  /*7400*/  VIADD R3, R4, 0x40 ;  /* 0x0000004004037836 */ /* 0x000fc60000000000 */
[----:B------:R-:W5:Y:S08]  /*7410*/  S2UR UR6, SR_CTAID.Z ;  /* 0x00000000000679c3 */ /* 0x000f700000002700 */
[----:B------:R-:W0:Y:S01]  /*7420*/  S2UR UR7, SR_CTAID.X ;  /* 0x00000000000779c3 */ /* 0x000e220000002500 */
[----:B----4-:R-:W-:-:S04]  /*7430*/  UIMAD UR4, UR8, UR4, URZ ;  /* 0x00000004080472a4 */ /* 0x010fc8000f8e023f */
[----:B------:R-:W-:Y:S02]  /*7440*/  UIMAD UR4, UR4, UR5, URZ ;  /* 0x00000005040472a4 */ /* 0x000fe4000f8e023f */
[----:B-----5:R-:W-:-:S04]  /*7450*/  UIMAD UR6, UR6, 0x70, URZ ;  /* 0x00000070060678a4 */ /* 0x020fc8000f8e023f */
[----:B------:R-:W-:Y:S02]  /*7460*/  USHF.R.S32.HI UR9, URZ, 0x1f, UR6 ;  /* 0x0000001f3f097899 */ /* 0x000fe40008011406 */
[----:B0-----:R-:W-:Y:S02]  /*7470*/  UIMAD UR5, UR7, UR5, URZ ;  /* 0x00000005070572a4 */ /* 0x001fe4000f8e023f */
[----:B------:R-:W-:Y:S02]  /*7480*/  USHF.R.S32.HI UR7, URZ, 0x1f, UR4 ;  /* 0x0000001f3f077899 */ /* 0x000fe40008011404 */
[----:B------:R-:W-:Y:S02]  /*7490*/  USHF.R.S32.HI UR8, URZ, 0x1f, UR5 ;  /* 0x0000001f3f087899 */ /* 0x000fe40008011405 */
[----:B------:R-:W-:-:S04]  /*74a0*/  UIADD3 UR4, UP0, UP1, UR4, UR5, UR6 ;  /* 0x0000000504047290 */ /* 0x000fc8000f91e006 */
[----:B------:R-:W-:Y:S02]  /*74b0*/  UIADD3.X UR7, UR7, UR8, UR9, UP0, UP1 ;  /* 0x0000000807077290 */ /* 0x000fe400087e2409 */
[----:B------:R-:W-:Y:S01]  /*74c0*/  IADD3 R7, P1, R0, UR4, RZ ;  /* 0x0000000400077c10 */ /* 0x000fe2000ff3e0ff */
[----:B------:R-:W-:Y:S01]  /*74d0*/  ULDC.64 UR8, c[0x0][0x210] ;  /* 0x0000840000087ab9 */ /* 0x000fe20000000a00 */
[----:B--23--:R-:W-:Y:S02]  /*74e0*/  IADD3 R9, P0, R4, UR4, RZ ;  /* 0x0000000404097c10 */ /* 0x00cfe4000ff1e0ff */
[----:B------:R-:W-:Y:S02]  /*74f0*/  LEA.HI.X.SX32 R14, R0, UR7, 0x1, P1 ;  /* 0x00000007000e7c11 */ /* 0x000fe400088f0eff */
[----:B------:R-:W-:Y:S02]  /*7500*/  IADD3 R5, P2, R3, UR4, RZ ;  /* 0x0000000403057c10 */ /* 0x000fe4000ff5e0ff */
[----:B------:R-:W-:-:S02]  /*7510*/  LEA.HI.X.SX32 R0, R4, UR7, 0x1, P0 ;  /* 0x0000000704007c11 */ /* 0x000fc400080f0eff */
[----:B------:R-:W-:Y:S02]  /*7520*/  LEA R2, P0, R9, UR8, 0x1 ;  /* 0x0000000809027c11 */ /* 0x000fe4000f8008ff */
[----:B------:R-:W-:Y:S02]  /*7530*/  LEA.HI.X.SX32 R12, R3, UR7, 0x1, P2 ;  /* 0x00000007030c7c11 */ /* 0x000fe400090f0eff */
[----:B------:R-:W-:Y:S02]  /*7540*/  LEA.HI.X R3, R9, UR9, R0, 0x1, P0 ;  /* 0x0000000909037c11 */ /* 0x000fe400080f0c00 */
[----:B------:R-:W-:Y:S02]  /*7550*/  LEA R8, P2, R5, UR8, 0x1 ;  /* 0x0000000805087c11 */ /* 0x000fe4000f8408ff */
[----:B------:R-:W-:Y:S02]  /*7560*/  ISETP.GT.AND P0, PT, R4, 0xf, PT ;  /* 0x0000000f0400780c */ /* 0x000fe40003f04270 */
[----:B------:R-:W-:-:S02]  /*7570*/  LEA R6, P1, R7, UR8, 0x1 ;  /* 0x0000000807067c11 */ /* 0x000fc4000f8208ff */
[----:B------:R-:W-:Y:S02]  /*7580*/  F2FP.BF16.F32.PACK_AB R0, R24, R25 ;  /* 0x000000191800723e */ /* 0x000fe400000010ff */
[----:B------:R-:W-:Y:S02]  /*7590*/  LEA.HI.X R9, R5, UR9, R12, 0x1, P2 ;  /* 0x0000000905097c11 */ /* 0x000fe400090f0c0c */
[----:B------:R-:W-:Y:S01]  /*75a0*/  F2FP.BF16.F32.PACK_AB R5, RZ, R10 ;  /* 0x0000000aff05723e */ /* 0x000fe200000010ff */
[----:B------:R0:W-:Y:S01]  /*75b0*/  STG.E.U16 desc[UR10][R2.64], R0 ;  /* 0x0000000002007986 */ /* 0x0001e2000c10150a */
[----:B------:R-:W-:Y:S02]  /*75c0*/  LEA.HI.X R7, R7, UR9, R14, 0x1, P1 ;  /* 0x0000000907077c11 */ /* 0x000fe400088f0c0e */
[----:B------:R-:W-:-:S05]  /*75d0*/  PRMT R10, R0, 0x7632, R10 ;  /* 0x00007632000a7816 */ /* 0x000fca000000000a */
[----:B------:R0:W-:Y:S04]  /*75e0*/  STG.E.U16 desc[UR10][R6.64], R10 ;  /* 0x0000000a06007986 */ /* 0x0001e8000c10150a */
[----:B------:R0:W-:Y:S01]  /*75f0*/  STG.E.U16 desc[UR10][R8.64], R5 ;  /* 0x0000000508007986 */ /* 0x0001e2000c10150a */
[----:B------:R-:W-:Y:S05]  /*7600*/  @P0 EXIT ;  /* 0x000000000000094d */ /* 0x000fea0003800000 */
[----:B------:R-:W-:Y:S01]  /*7610*/  VIADD R4, R4, 0x60 ;  /* 0x0000006004047836 */ /* 0x000fe20000000000 */
[----:B0-----:R-:W-:-:S04]  /*7620*/  F2FP.BF16.F32.PACK_AB R0, RZ, R27 ;  /* 0x0000001bff00723e */ /* 0x001fc800000010ff */
[----:B------:R-:W-:-:S04]  /*7630*/  IADD3 R3, P0, R4, UR4, RZ ;  /* 0x0000000404037c10 */ /* 0x000fc8000ff1e0ff */
[----:B------:R-:W-:Y:S02]  /*7640*/  LEA.HI.X.SX32 R4, R4, UR7, 0x1, P0 ;  /* 0x0000000704047c11 */ /* 0x000fe400080f0eff */
[----:B------:R-:W-:-:S04]  /*7650*/  LEA R2, P0, R3, UR8, 0x1 ;  /* 0x0000000803027c11 */ /* 0x000fc8000f8008ff */
[----:B------:R-:W-:-:S05]  /*7660*/  LEA.HI.X R3, R3, UR9, R4, 0x1, P0 ;  /* 0x0000000903037c11 */ /* 0x000fca00080f0c04 */
[----:B------:R-:W-:Y:S01]  /*7670*/  STG.E.U16 desc[UR10][R2.64], R0 ;  /* 0x0000000002007986 */ /* 0x000fe2000c10150a */
[----:B------:R-:W-:Y:S05]  /*7680*/  EXIT ;  /* 0x000000000000794d */ /* 0x000fea0003800000 */
.L_x_20904:
[----:B------:R-:W-:Y:S01]  /*7690*/  BSSY B2, `(.L_x_20954) ;  /* 0x0000007000027945 */ /* 0x000fe20003800000 */
[----:B------:R-:W-:Y:S02]  /*76a0*/  IMAD.MOV.U32 R48, RZ, RZ, 0x2 ;  /* 0x00000002ff307424 */ /* 0x000fe400078e00ff */
[----:B------:R-:W-:Y:S02]  /*76b0*/  IMAD.MOV.U32 R47, RZ, RZ, 0x1f ;  /* 0x0000001fff2f7424 */ /* 0x000fe400078e00ff */
[----:B------:R-:W-:-:S07]  /*76c0*/  IMAD.MOV.U32 R46, RZ, RZ, -0x1 ;  /* 0xffffffffff2e7424 */ /* 0x000fce00078e00ff */
[----:B------:R-:W-:Y:S05]  /*76d0*/  WARPSYNC.COLLECTIVE R46, `(.L_x_20955) ;  /* 0x000000002e087348 */ /* 0x000fea0003c00000 */
[----:B------:R0:W1:Y:S02]  /*76e0*/  SHFL.BFLY P2, R86, R49, R48, R47 ;  /* 0x0c00003031567389 */ /* 0x000064000004002f */
[----:B01----:R-:W-:Y:S01]  /*76f0*/  ENDCOLLECTIVE ;  /* 0x000000000000791b */ /* 0x003fe20003800000 */
.L_x_20955:
[----:B------:R-:W-:Y:S05]  /*7700*/  BSYNC B2 ;  /* 0x0000000000027941 */ /* 0x000fea0003800000 */
.L_x_20954:
[----:B------:R-:W-:Y:S01]  /*7710*/  IMAD.MOV.U32 R46, RZ, RZ, R86 ;  /* 0x000000ffff2e7224 */ /* 0x000fe200078e0056 */
[----:B------:R-:W-:Y:S01]  /*7720*/  MOV R47, 0x1f ;  /* 0x0000001f002f7802 */ /* 0x000fe20000000f00 */
[----:B------:R-:W-:Y:S02]  /*7730*/  IMAD.MOV.U32 R48, RZ, RZ, 0x1 ;  /* 0x00000001ff307424 */ /* 0x000fe400078e00ff */
[----:B------:R-:W-:Y:S01]  /*7740*/  FADD.FTZ R76, R49, R46 ;  /* 0x0000002e314c7221 */ /* 0x000fe20000010000 */
[----:B------:R-:W-:-:S03]  /*7750*/  IMAD.MOV.U32 R46, RZ, RZ, -0x1 ;  /* 0xffffffffff2e7424 */ /* 0x000fc600078e00ff */
[----:B------:R-:W-:-:S07]  /*7760*/  IMAD.MOV.U32 R49, RZ, RZ, R76 ;  /* 0x000000ffff317224 */ /* 0x000fce00078e004c */
[----:B------:R-:W-:Y:S05]  /*7770*/  WARPSYNC.COLLECTIVE R46, `(.L_x_20956) ;  /* 0x000000002e087348 */ /* 0x000fea0003c00000 */
[----:B------:R0:W1:Y:S02]  /*7780*/  SHFL.BFLY P2, R86, R49, R48, R47 ;  /* 0x0c00003031567389 */ /* 0x000064000004002f */
[----:B01----:R-:W-:Y:S01]  /*7790*/  ENDCOLLECTIVE ;  /* 0x000000000000791b */ /* 0x003fe20003800000 */
.L_x_20956:
[----:B------:R-:W-:Y:S01]  /*77a0*/  IMAD.MOV.U32 R77, RZ, RZ, R86 ;  /* 0x000000ffff4d7224 */ /* 0x000fe200078e0056 */
[----:B------:R-:W-:Y:S06]  /*77b0*/  BRA `(.L_x_20957) ;  /* 0xffffffb000287947 */ /* 0x000fec000383ffff */
.L_x_20909:
        /* <DEDUP_REMOVED lines=8> */
.L_x_20959:
[----:B------:R-:W-:Y:S05]  /*7840*/  BSYNC B2 ;  /* 0x0000000000027941 */ /* 0x000fea0003800000 */
.L_x_20958:
[----:B------:R-:W-:Y:S02]  /*7850*/  IMAD.MOV.U32 R47, RZ, RZ, R86 ;  /* 0x000000ffff2f7224 */ /* 0x000fe400078e0056 */
[----:B------:R-:W-:Y:S02]  /*7860*/  IMAD.MOV.U32 R48, RZ, RZ, 0x1 ;  /* 0x00000001ff307424 */ /* 0x000fe400078e00ff */
[----:B------:R-:W-:Y:S01]  /*7870*/  FADD.FTZ R49, R84, R47 ;  /* 0x0000002f54317221 */ /* 0x000fe20000010000 */
[----:B------:R-:W-:Y:S01]  /*7880*/  HFMA2.MMA R47, -RZ, RZ, 0, 1.847743988037109375e-06 ;  /* 0x0000001fff2f7435 */ /* 0x000fe200000001ff */
[----:B------:R-:W-:-:S10]  /*7890*/  IMAD.MOV.U32 R46, RZ, RZ, -0x1 ;  /* 0xffffffffff2e7424 */ /* 0x000fd400078e00ff */
[----:B------:R-:W-:Y:S05]  /*78a0*/  WARPSYNC.COLLECTIVE R46, `(.L_x_20960) ;  /* 0x000000002e087348 */ /* 0x000fea0003c00000 */
[----:B------:R0:W1:Y:S02]  /*78b0*/  SHFL.BFLY P2, R86, R49, R48, R47 ;  /* 0x0c00003031567389 */ /* 0x000064000004002f */
[----:B01----:R-:W-:Y:S01]  /*78c0*/  ENDCOLLECTIVE ;  /* 0x000000000000791b */ /* 0x003fe20003800000 */
.L_x_20960:
[----:B------:R-:W-:Y:S05]  /*78d0*/  BRA `(.L_x_20961) ;  /* 0xffffffc000547947 */ /* 0x000fea000383ffff */
.L_x_20912:
[----:B------:R-:W-:Y:S01]  /*78e0*/  BSSY B0, `(.L_x_20962) ;  /* 0x0000008000007945 */ /* 0x000fe20003800000 */
[----:B0-----:R-:W-:Y:S02]  /*78f0*/  IMAD.MOV.U32 R49, RZ, RZ, R0 ;  /* 0x000000ffff317224 */ /* 0x001fe400078e0000 */
[----:B------:R-:W-:Y:S02]  /*7900*/  IMAD.MOV.U32 R48, RZ, RZ, 0x10 ;  /* 0x00000010ff307424 */ /* 0x000fe400078e00ff */
[----:B------:R-:W-:Y:S02]  /*7910*/  IMAD.MOV.U32 R47, RZ, RZ, 0x1f ;  /* 0x0000001fff2f7424 */ /* 0x000fe400078e00ff */
[----:B------:R-:W-:-:S07]  /*7920*/  IMAD.MOV.U32 R46, RZ, RZ, -0x1 ;  /* 0xffffffffff2e7424 */ /* 0x000fce00078e00ff */
[----:B-1----:R-:W-:Y:S05]  /*7930*/  WARPSYNC.COLLECTIVE R46, `(.L_x_20963) ;  /* 0x000000002e087348 */ /* 0x002fea0003c00000 */
[----:B-1----:R0:W1:Y:S02]  /*7940*/  SHFL.BFLY P2, R86, R49, R48, R47 ;  /* 0x0c00003031567389 */ /* 0x002064000004002f */
[----:B01----:R-:W-:Y:S01]  /*7950*/  ENDCOLLECTIVE ;  /* 0x000000000000791b */ /* 0x003fe20003800000 */
.L_x_20963:
[----:B------:R-:W-:Y:S05]  /*7960*/  BSYNC B0 ;  /* 0x0000000000007941 */ /* 0x000fea0003800000 */
.L_x_20962:
[----:B------:R-:W-:Y:S01]  /*7970*/  IMAD.MOV.U32 R9, RZ, RZ, R86 ;  /* 0x000000ffff097224 */ /* 0x000fe200078e0056 */
[----:B------:R-:W-:Y:S01]  /*7980*/  MOV R48, 0x8 ;  /* 0x0000000800307802 */ /* 0x000fe20000000f00 */
[----:B------:R-:W-:Y:S02]  /*7990*/  IMAD.MOV.U32 R47, RZ, RZ, 0x1f ;  /* 0x0000001fff2f7424 */ /* 0x000fe400078e00ff */
[----:B------:R-:W-:Y:S01]  /*79a0*/  IMAD.MOV.U32 R46, RZ, RZ, -0x1 ;  /* 0xffffffffff2e7424 */ /* 0x000fe200078e00ff */
[----:B------:R-:W-:-:S05]  /*79b0*/  FMNMX.FTZ R9, R9, R0, !PT ;  /* 0x0000000009097209 */ /* 0x000fca0007810000 */
[----:B------:R-:W-:-:S07]  /*79c0*/  IMAD.MOV.U32 R49, RZ, RZ, R9 ;  /* 0x000000ffff317224 */ /* 0x000fce00078e0009 */
[----:B------:R-:W-:Y:S05]  /*79d0*/  WARPSYNC.COLLECTIVE R46, `(.L_x_20964) ;  /* 0x000000002e087348 */ /* 0x000fea0003c00000 */
[----:B------:R0:W1:Y:S02]  /*79e0*/  SHFL.BFLY P2, R86, R49, R48, R47 ;  /* 0x0c00003031567389 */ /* 0x000064000004002f */
[----:B01----:R-:W-:Y:S01]  /*79f0*/  ENDCOLLECTIVE ;  /* 0x000000000000791b */ /* 0x003fe20003800000 */
.L_x_20964:
[----:B------:R-:W-:Y:S02]  /*7a00*/  IMAD.MOV.U32 R48, RZ, RZ, 0x4 ;  /* 0x00000004ff307424 */ /* 0x000fe400078e00ff */
[----:B------:R-:W-:-:S05]  /*7a10*/  IMAD.MOV.U32 R10, RZ, RZ, R86 ;  /* 0x000000ffff0a7224 */ /* 0x000fca00078e0056 */
[----:B------:R-:W-:-:S05]  /*7a20*/  FMNMX.FTZ R11, R9, R10, !PT ;  /* 0x0000000a090b7209 */ /* 0x000fca0007810000 */
[----:B------:R-:W-:-:S07]  /*7a30*/  IMAD.MOV.U32 R49, RZ, RZ, R11 ;  /* 0x000000ffff317224 */ /* 0x000fce00078e000b */
[----:B------:R-:W-:Y:S05]  /*7a40*/  WARPSYNC.COLLECTIVE R46, `(.L_x_20965) ;  /* 0x000000002e087348 */ /* 0x000fea0003c00000 */
[----:B------:R0:W1:Y:S02]  /*7a50*/  SHFL.BFLY P2, R86, R49, R48, R47 ;  /* 0x0c00003031567389 */ /* 0x000064000004002f */
[----:B01----:R-:W-:Y:S01]  /*7a60*/  ENDCOLLECTIVE ;  /* 0x000000000000791b */ /* 0x003fe20003800000 */
.L_x_20965:
[----:B------:R-:W-:Y:S01]  /*7a70*/  IMAD.MOV.U32 R10, RZ, RZ, R86 ;  /* 0x000000ffff0a7224 */ /* 0x000fe200078e0056 */
[----:B------:R-:W-:Y:S06]  /*7a80*/  BRA `(.L_x_20966) ;  /* 0xffffffc000847947 */ /* 0x000fec000383ffff */
.L_x_20967:
        /* <DEDUP_REMOVED lines=15> */
.L_x_28399:


//--------------------- .text._ZN4vllm25paged_attention_v1_kernelI13__nv_bfloat16S1_Li96ELi8ELi128ELNS_18Fp8KVCacheDataTypeE0ELb1EEEvPT_PKS3_PKT0_S9_ifPKiSB_iPKfiiiSD_SD_iiiii --------------------------
	.section	.text._ZN4vllm25paged_attention_v1_kernelI13__nv_bfloat16S1_Li96ELi8ELi128ELNS_18Fp8KVCacheDataTypeE0ELb1EEEvPT_PKS3_PKT0_S9_ifPKiSB_iPKfiiiSD_SD_iiiii,"ax",@progbits
	.align	128
        .global         _ZN4vllm25paged_attention_v1_kernelI13__nv_bfloat16S1_Li96ELi8ELi128ELNS_18Fp8KVCacheDataTypeE0ELb1EEEvPT_PKS3_PKT0_S9_ifPKiSB_iPKfiiiSD_SD_iiiii
        .type           _ZN4vllm25paged_attention_v1_kernelI13__nv_bfloat16S1_Li96ELi8ELi128ELNS_18Fp8KVCacheDataTypeE0ELb1EEEvPT_PKS3_PKT0_S9_ifPKiSB_iPKfiiiSD_SD_iiiii,@function
        .size           _ZN4vllm25paged_attention_v1_kernelI13__nv_bfloat16S1_Li96ELi8ELi128ELNS_18Fp8KVCacheDataTypeE0ELb1EEEvPT_PKS3_PKT0_S9_ifPKiSB_iPKfiiiSD_SD_iiiii,(.L_x_28400 - _ZN4vllm25paged_attention_v1_kernelI13__nv_bfloat16S1_Li96ELi8ELi128ELNS_18Fp8KVCacheDataTypeE0ELb1EEEvPT_PKS3_PKT0_S9_ifPKiSB_iPKfiiiSD_SD_iiiii)
        .other          _ZN4vllm25paged_attention_v1_kernelI13__nv_bfloat16S1_Li96ELi8ELi128ELNS_18Fp8KVCacheDataTypeE0ELb1EEEvPT_PKS3_PKT0_S9_ifPKiSB_iPKfiiiSD_SD_iiiii,@"STO_CUDA_ENTRY STV_DEFAULT"
_ZN4vllm25paged_attention_v1_kernelI13__nv_bfloat16S1_Li96ELi8ELi128ELNS_18Fp8KVCacheDataTypeE0ELb1EEEvPT_PKS3_PKT0_S9_ifPKiSB_iPKfiiiSD_SD_iiiii:
.text._ZN4vllm25paged_attention_v1_kernelI13__nv_bfloat16S1_Li96ELi8ELi128ELNS_18Fp8KVCacheDataTypeE0ELb1EEEvPT_PKS3_PKT0_S9_ifPKiSB_iPKfiiiSD_SD_iiiii:
        /* <DEDUP_REMOVED lines=41> */
[----:B------:R-:W1:Y:S08]  /*0290*/  I2F.RP R0, R13 ;  /* 0x0000000d00007306 */ /* 0x000e700000209400 */
[----:B-1----:R-:W1:Y:S02]  /*02a0*/  MUFU.RCP R0, R0 ;  /* 0x0000000000007308 */ /* 0x002e640000001000 */
[----:B-1----:R-:W-:-:S06]  /*02b0*/  VIADD R2, R0, 0xffffffe ;  /* 0x0ffffffe00027836 */ /* 0x002fcc0000000000 */
[----:B------:R1:W2:Y:S01]  /*02c0*/  F2I.FTZ.U32.TRUNC.NTZ R3, R2 ;  /* 0x0000000200037305 */ /* 0x0002a2000021f000 */
[----:B0-----:R-:W-:Y:S01]  /*02d0*/  IABS R10, R8 ;  /* 0x00000008000a7213 */ /* 0x001fe20000000000 */
[----:B-1----:R-:W-:Y:S02]  /*02e0*/  IMAD.MOV.U32 R2, RZ, RZ, RZ ;  /* 0x000000ffff027224 */ /* 0x002fe400078e00ff */
[----:B--2---:R-:W-:-:S04]  /*02f0*/  IMAD.MOV R4, RZ, RZ, -R3 ;  /* 0x000000ffff047224 */ /* 0x004fc800078e0a03 */
        /* <DEDUP_REMOVED lines=20> */
[----:B------:R-:W-:Y:S02]  /*0440*/  LOP3.LUT R3, R55, 0xfffffffc, RZ, 0xc0, !PT ;  /* 0xfffffffc37037812 */ /* 0x000fe400078ec0ff */
[----:B------:R-:W-:Y:S02]  /*0450*/  @!P2 IADD3 R0, RZ, -R0, RZ ;  /* 0x80000000ff00a210 */ /* 0x000fe40007ffe0ff */
        /* <DEDUP_REMOVED lines=31> */
[----:B------:R-:W-:-:S04]  /*0650*/  IMAD R10, R2, 0x30, R11 ;  /* 0x00000030020a7824 */ /* 0x000fc800078e020b */
[----:B------:R-:W-:-:S07]  /*0660*/  IMAD R12, R55, 0x4, R10 ;  /* 0x00000004370c7824 */ /* 0x000fce00078e020a */
.L_x_20972:
        /* <DEDUP_REMOVED lines=11> */
.L_x_20971:
[----:B------:R-:W-:Y:S05]  /*0720*/  BSYNC B1 ;  /* 0x0000000000017941 */ /* 0x000fea0003800000 */
.L_x_20970:
        /* <DEDUP_REMOVED lines=9> */
[----:B0-----:R-:W-:Y:S01]  /*07c0*/  LEA R17, R17, R8, 0x18 ;  /* 0x0000000811117211 */ /* 0x001fe200078ec0ff */
[----:B------:R-:W-:-:S04]  /*07d0*/  IMAD R8, R13, 0x4, R2 ;  /* 0x000000040d087824 */ /* 0x000fc800078e0202 */
[----:B------:R-:W-:-:S04]  /*07e0*/  IMAD R12, R2, 0x30, R17 ;  /* 0x00000030020c7824 */ /* 0x000fc800078e0211 */
[----:B------:R-:W-:Y:S02]  /*07f0*/  IMAD R3, R13, 0x4, R12 ;  /* 0x000000040d037824 */ /* 0x000fe400078e020c */
[----:B------:R-:W-:-:S03]  /*0800*/  IMAD.SHL.U32 R13, R8, 0x2, RZ ;  /* 0x00000002080d7824 */ /* 0x000fc600078e00ff */
[----:B------:R-:W-:-:S07]  /*0810*/  IADD3 R3, R3, 0x100, RZ ;  /* 0x0000010003037810 */ /* 0x000fce0007ffe0ff */
.L_x_20973:
        /* <DEDUP_REMOVED lines=17> */
.L_x_20969:
[----:B------:R-:W-:Y:S05]  /*0930*/  BSYNC B0 ;  /* 0x0000000000007941 */ /* 0x000fea0003800000 */
.L_x_20968:
        /* <DEDUP_REMOVED lines=8> */
[----:B------:R-:W-:Y:S01]  /*09c0*/  ULDC UR18, c[0x0][0x234] ;  /* 0x00008d0000127ab9 */ /* 0x000fe20000000800 */
[----:B------:R-:W-:Y:S01]  /*09d0*/  ULDC.64 UR12, c[0x0][0x220] ;  /* 0x00008800000c7ab9 */ /* 0x000fe20000000a00 */
[----:B------:R-:W-:-:S02]  /*09e0*/  ULDC.64 UR16, c[0x0][0x220] ;  /* 0x0000880000107ab9 */ /* 0x000fc40000000a00 */
[----:B------:R-:W-:Y:S02]  /*09f0*/  IABS R12, R12 ;  /* 0x0000000c000c7213 */ /* 0x000fe40000000000 */
[----:B0-----:R-:W-:-:S04]  /*0a00*/  IABS R3, R14 ;  /* 0x0000000e00037213 */ /* 0x001fc80000000000 */
[----:B------:R-:W0:Y:S08]  /*0a10*/  I2F.RP R8, R3 ;  /* 0x0000000300087306 */ /* 0x000e300000209400 */
[----:B0-----:R-:W0:Y:S02]  /*0a20*/  MUFU.RCP R8, R8 ;  /* 0x0000000800087308 */ /* 0x001e240000001000 */
[----:B0-----:R-:W-:-:S06]  /*0a30*/  VIADD R10, R8, 0xffffffe ;  /* 0x0ffffffe080a7836 */ /* 0x001fcc0000000000 */
[----:B------:R0:W1:Y:S02]  /*0a40*/  F2I.FTZ.U32.TRUNC.NTZ R11, R10 ;  /* 0x0000000a000b7305 */ /* 0x000064000021f000 */
[----:B0-----:R-:W-:Y:S01]  /*0a50*/  HFMA2.MMA R10, -RZ, RZ, 0, 0 ;  /* 0x00000000ff0a7435 */ /* 0x001fe200000001ff */
[----:B-1----:R-:W-:-:S04]  /*0a60*/  IMAD R4, R11, R3, RZ ;  /* 0x000000030b047224 */ /* 0x002fc800078e02ff */
[----:B------:R-:W-:-:S05]  /*0a70*/  IMAD.MOV R13, RZ, RZ, -R4 ;  /* 0x000000ffff0d7224 */ /* 0x000fca00078e0a04 */
[----:B------:R-:W-:Y:S02]  /*0a80*/  IMAD.HI.U32 R4, R11, R13, R10 ;  /* 0x0000000d0b047227 */ /* 0x000fe400078e000a */
[----:B------:R-:W0:Y:S02]  /*0a90*/  LDC R13, c[0x0][0x288] ;  /* 0x0000a200ff0d7b82 */ /* 0x000e240000000800 */
[----:B------:R-:W-:-:S04]  /*0aa0*/  IMAD.MOV.U32 R11, RZ, RZ, R12 ;  /* 0x000000ffff0b7224 */ /* 0x000fc800078e000c */
[----:B------:R-:W-:-:S04]  /*0ab0*/  IMAD.HI.U32 R8, R4, R11, RZ ;  /* 0x0000000b04087227 */ /* 0x000fc800078e00ff */
[----:B------:R-:W-:-:S04]  /*0ac0*/  IMAD.MOV R12, RZ, RZ, -R8 ;  /* 0x000000ffff0c7224 */ /* 0x000fc800078e0a08 */
[C---:B------:R-:W-:Y:S01]  /*0ad0*/  IMAD R10, R3.reuse, R12, R11 ;  /* 0x0000000c030a7224 */ /* 0x040fe200078e020b */
[----:B------:R-:W-:Y:S04]  /*0ae0*/  BAR.SYNC.DEFER_BLOCKING 0x0 ;  /* 0x0000000000007b1d */ /* 0x000fe80000010000 */
[----:B------:R-:W-:Y:S02]  /*0af0*/  ISETP.GT.U32.AND P1, PT, R3, R10, PT ;  /* 0x0000000a0300720c */ /* 0x000fe40003f24070 */
[----:B0-----:R-:W-:-:S11]  /*0b00*/  ISETP.GT.AND P3, PT, R13, -0x1, PT ;  /* 0xffffffff0d00780c */ /* 0x001fd60003f64270 */
[----:B------:R-:W-:Y:S02]  /*0b10*/  @!P1 IMAD.IADD R10, R10, 0x1, -R3 ;  /* 0x000000010a0a9824 */ /* 0x000fe400078e0a03 */
[----:B------:R-:W-:Y:S01]  /*0b20*/  @!P1 VIADD R8, R8, 0x1 ;  /* 0x0000000108089836 */ /* 0x000fe20000000000 */
[----:B------:R-:W-:Y:S02]  /*0b30*/  ISETP.NE.AND P1, PT, R14, RZ, PT ;  /* 0x000000ff0e00720c */ /* 0x000fe40003f25270 */
[----:B------:R-:W-:Y:S01]  /*0b40*/  ISETP.GE.U32.AND P0, PT, R10, R3, PT ;  /* 0x000000030a00720c */ /* 0x000fe20003f06070 */
[----:B------:R-:W-:Y:S01]  /*0b50*/  @!P3 IMAD R9, R9, UR6, R0 ;  /* 0x000000060909bc24 */ /* 0x000fe2000f8e0200 */
[----:B------:R-:W-:Y:S01]  /*0b60*/  LOP3.LUT R10, R14, UR4, RZ, 0x3c, !PT ;  /* 0x000000040e0a7c12 */ /* 0x000fe2000f8e3cff */
[----:B------:R-:W-:Y:S01]  /*0b70*/  UIADD3 UR4, UR8, 0x7, URZ ;  /* 0x0000000708047890 */ /* 0x000fe2000fffe03f */
[----:B------:R-:W-:Y:S02]  /*0b80*/  @P3 IMAD R6, R6, UR6, R5 ;  /* 0x0000000606063c24 */ /* 0x000fe4000f8e0205 */
[----:B------:R-:W-:Y:S01]  /*0b90*/  ISETP.GE.AND P2, PT, R10, RZ, PT ;  /* 0x000000ff0a00720c */ /* 0x000fe20003f46270 */
[----:B------:R-:W-:Y:S01]  /*0ba0*/  USHF.R.S32.HI UR5, URZ, 0x1f, UR4 ;  /* 0x0000001f3f057899 */ /* 0x000fe20008011404 */
[----:B------:R-:W-:-:S03]  /*0bb0*/  @!P3 IMAD.MOV R10, RZ, RZ, -R13 ;  /* 0x000000ffff0ab224 */ /* 0x000fc600078e0a0d */
[----:B------:R-:W-:Y:S02]  /*0bc0*/  ULEA.HI UR5, UR5, UR4, URZ, 0x3 ;  /* 0x0000000405057291 */ /* 0x000fe4000f8f183f */
[----:B------:R-:W-:Y:S01]  /*0bd0*/  @P0 VIADD R8, R8, 0x1 ;  /* 0x0000000108080836 */ /* 0x000fe20000000000 */
[----:B------:R-:W-:Y:S01]  /*0be0*/  ULDC UR4, c[0x0][0x248] ;  /* 0x0000920000047ab9 */ /* 0x000fe20000000800 */
[----:B------:R-:W-:Y:S01]  /*0bf0*/  USHF.R.S32.HI UR5, URZ, 0x3, UR5 ;  /* 0x000000033f057899 */ /* 0x000fe20008011405 */
[----:B------:R-:W-:Y:S02]  /*0c00*/  IMAD R17, R7, UR4, RZ ;  /* 0x0000000407117c24 */ /* 0x000fe4000f8e02ff */
[----:B------:R-:W-:Y:S02]  /*0c10*/  IMAD.MOV.U32 R5, RZ, RZ, R8 ;  /* 0x000000ffff057224 */ /* 0x000fe400078e0008 */
[----:B------:R-:W-:Y:S01]  /*0c20*/  @!P3 IMAD R8, R9, R10, RZ ;  /* 0x0000000a0908b224 */ /* 0x000fe200078e02ff */
[----:B------:R-:W-:Y:S01]  /*0c30*/  ISETP.GE.AND P0, PT, R54, UR5, PT ;  /* 0x0000000536007c0c */ /* 0x000fe2000bf06270 */
[----:B------:R-:W-:Y:S01]  /*0c40*/  @P3 IMAD R8, R6, R13, RZ ;  /* 0x0000000d06083224 */ /* 0x000fe200078e02ff */
[----:B------:R-:W-:Y:S01]  /*0c50*/  MOV R6, 0xff7fffff ;  /* 0xff7fffff00067802 */ /* 0x000fe20000000f00 */
[----:B------:R-:W-:Y:S01]  /*0c60*/  @!P2 IMAD.MOV R5, RZ, RZ, -R5 ;  /* 0x000000ffff05a224 */ /* 0x000fe200078e0a05 */
[----:B------:R-:W-:Y:S01]  /*0c70*/  @!P1 LOP3.LUT R5, RZ, R14, RZ, 0x33, !PT ;  /* 0x0000000eff059212 */ /* 0x000fe200078e33ff */
[----:B------:R-:W-:-:S02]  /*0c80*/  IMAD.MOV.U32 R7, RZ, RZ, R3 ;  /* 0x000000ffff077224 */ /* 0x000fc400078e0003 */
[----:B------:R-:W-:-:S06]  /*0c90*/  VIADD R8, R8, 0x1 ;  /* 0x0000000108087836 */ /* 0x000fcc0000000000 */
[----:B------:R-:W-:Y:S05]  /*0ca0*/  @P0 BRA `(.L_x_20975) ;  /* 0x0000002800ec0947 */ /* 0x000fea0003800000 */
[C---:B------:R-:W-:Y:S01]  /*0cb0*/  IMAD.SHL.U32 R9, R2.reuse, 0x2, RZ ;  /* 0x0000000202097824 */ /* 0x040fe200078e00ff */
[----:B------:R-:W-:Y:S01]  /*0cc0*/  SHF.R.S32.HI R6, RZ, 0x1f, R55 ;  /* 0x0000001fff067819 */ /* 0x000fe20000011437 */
[C---:B------:R-:W-:Y:S01]  /*0cd0*/  VIADD R11, R2.reuse, 0x4 ;  /* 0x00000004020b7836 */ /* 0x040fe20000000000 */
[C---:B------:R-:W-:Y:S01]  /*0ce0*/  IADD3 R15, R2.reuse, 0x10, RZ ;  /* 0x00000010020f7810 */ /* 0x040fe20007ffe0ff */
        /* <DEDUP_REMOVED lines=19> */
[----:B------:R-:W-:Y:S01]  /*0e20*/  SHF.R.S32.HI R11, RZ, 0x1f, R14 ;  /* 0x0000001fff0b7819 */ /* 0x000fe2000001140e */
[----:B------:R-:W-:Y:S01]  /*0e30*/  VIADD R29, R2, 0x2c ;  /* 0x0000002c021d7836 */ /* 0x000fe20000000000 */
[----:B------:R-:W-:Y:S01]  /*0e40*/  LEA.HI R6, R13, R12, RZ, 0x2 ;  /* 0x0000000c0d067211 */ /* 0x000fe200078f10ff */
[----:B------:R-:W-:Y:S01]  /*0e50*/  IMAD.SHL.U32 R12, R12, 0x2, RZ ;  /* 0x000000020c0c7824 */ /* 0x000fe200078e00ff */
[----:B------:R-:W-:Y:S01]  /*0e60*/  LEA.HI R16, R11, R14, RZ, 0x2 ;  /* 0x0000000e0b107211 */ /* 0x000fe200078f10ff */
[----:B------:R-:W-:Y:S01]  /*0e70*/  IMAD.SHL.U32 R14, R14, 0x2, RZ ;  /* 0x000000020e0e7824 */ /* 0x000fe200078e00ff */
[----:B------:R-:W-:Y:S01]  /*0e80*/  SHF.R.S32.HI R11, RZ, 0x1f, R10 ;  /* 0x0000001fff0b7819 */ /* 0x000fe2000001140a */
[----:B------:R-:W-:Y:S01]  /*0e90*/  ULDC UR4, c[0x0][0x260] ;  /* 0x0000980000047ab9 */ /* 0x000fe20000000800 */
[----:B------:R-:W-:Y:S01]  /*0ea0*/  LEA.HI R18, R18, R15, RZ, 0x2 ;  /* 0x0000000f12127211 */ /* 0x000fe200078f10ff */
[----:B------:R-:W-:Y:S01]  /*0eb0*/  IMAD.SHL.U32 R32, R29, 0x2, RZ ;  /* 0x000000021d207824 */ /* 0x000fe200078e00ff */
[----:B------:R-:W-:Y:S01]  /*0ec0*/  SHF.R.S32.HI R13, RZ, 0x1f, R12 ;  /* 0x0000001fff0d7819 */ /* 0x000fe2000001140c */
[----:B------:R-:W0:Y:S01]  /*0ed0*/  LDC R37, c[0x0][0x25c] ;  /* 0x00009700ff257b82 */ /* 0x000e220000000800 */
[----:B------:R-:W-:Y:S01]  /*0ee0*/  SHF.R.S32.HI R15, RZ, 0x1f, R14 ;  /* 0x0000001fff0f7819 */ /* 0x000fe2000001140e */
[----:B------:R-:W-:Y:S01]  /*0ef0*/  IMAD.SHL.U32 R3, R3, 0x10, RZ ;  /* 0x0000001003037824 */ /* 0x000fe200078e00ff */
[----:B------:R-:W-:Y:S01]  /*0f00*/  LEA.HI R11, R11, R10, RZ, 0x3 ;  /* 0x0000000a0b0b7211 */ /* 0x000fe200078f18ff */
[----:B------:R-:W-:Y:S01]  /*0f10*/  IMAD.SHL.U32 R6, R6, 0x10, RZ ;  /* 0x0000001006067824 */ /* 0x000fe200078e00ff */
[----:B------:R-:W-:Y:S01]  /*0f20*/  LEA.HI R13, R13, R12, RZ, 0x3 ;  /* 0x0000000c0d0d7211 */ /* 0x000fe200078f18ff */
[----:B------:R-:W-:Y:S01]  /*0f30*/  IMAD.SHL.U32 R16, R16, 0x10, RZ ;  /* 0x0000001010107824 */ /* 0x000fe200078e00ff */
[----:B------:R-:W-:Y:S01]  /*0f40*/  LEA.HI R15, R15, R14, RZ, 0x3 ;  /* 0x0000000e0f0f7211 */ /* 0x000fe200078f18ff */
[----:B------:R-:W-:Y:S01]  /*0f50*/  IMAD.SHL.U32 R18, R18, 0x10, RZ ;  /* 0x0000001012127824 */ /* 0x000fe200078e00ff */
[----:B------:R-:W-:-:S02]  /*0f60*/  SHF.R.S32.HI R20, RZ, 0x1f, R19 ;  /* 0x0000001fff147819 */ /* 0x000fc40000011413 */
        /* <DEDUP_REMOVED lines=10> */
[----:B------:R-:W-:-:S02]  /*1010*/  SHF.R.S32.HI R14, RZ, 0x1f, R21 ;  /* 0x0000001fff0e7819 */ /* 0x000fc40000011415 */
[----:B------:R-:W-:Y:S01]  /*1020*/  IADD3 R13, R19, -R20, RZ ;  /* 0x80000014130d7210 */ /* 0x000fe20007ffe0ff */
[----:B------:R-:W-:Y:S01]  /*1030*/  IMAD.SHL.U32 R23, R15, 0x2, RZ ;  /* 0x000000020f177824 */ /* 0x000fe200078e00ff */
[----:B------:R-:W-:Y:S01]  /*1040*/  LEA.HI R19, R14, R21, RZ, 0x2 ;  /* 0x000000150e137211 */ /* 0x000fe200078f10ff */
[----:B------:R-:W-:Y:S01]  /*1050*/  IMAD.SHL.U32 R14, R21, 0x2, RZ ;  /* 0x00000002150e7824 */ /* 0x000fe200078e00ff */
[----:B------:R-:W-:Y:S02]  /*1060*/  SHF.R.S32.HI R20, RZ, 0x1f, R15 ;  /* 0x0000001fff147819 */ /* 0x000fe4000001140f */
[----:B------:R-:W-:Y:S02]  /*1070*/  SHF.R.S32.HI R21, RZ, 0x1f, R22 ;  /* 0x0000001fff157819 */ /* 0x000fe40000011416 */
[----:B------:R-:W-:Y:S02]  /*1080*/  LEA.HI R20, R20, R15, RZ, 0x2 ;  /* 0x0000000f14147211 */ /* 0x000fe400078f10ff */
[----:B------:R-:W-:-:S02]  /*1090*/  LEA.HI R21, R21, R22, RZ, 0x2 ;  /* 0x0000001615157211 */ /* 0x000fc400078f10ff */
[----:B------:R-:W-:Y:S01]  /*10a0*/  LEA.HI R22, R27, R24, RZ, 0x2 ;  /* 0x000000181b167211 */ /* 0x000fe200078f10ff */
[----:B------:R-:W-:Y:S01]  /*10b0*/  IMAD.SHL.U32 R27, R24, 0x2, RZ ;  /* 0x00000002181b7824 */ /* 0x000fe200078e00ff */
[----:B------:R-:W-:Y:S01]  /*10c0*/  SHF.R.S32.HI R15, RZ, 0x1f, R14 ;  /* 0x0000001fff0f7819 */ /* 0x000fe2000001140e */
[----:B------:R-:W-:Y:S01]  /*10d0*/  IMAD.SHL.U32 R20, R20, 0x10, RZ ;  /* 0x0000001014147824 */ /* 0x000fe200078e00ff */
[----:B------:R-:W-:Y:S01]  /*10e0*/  SHF.R.S32.HI R24, RZ, 0x1f, R23 ;  /* 0x0000001fff187819 */ /* 0x000fe20000011417 */
[----:B------:R-:W-:Y:S01]  /*10f0*/  IMAD.SHL.U32 R21, R21, 0x10, RZ ;  /* 0x0000001015157824 */ /* 0x000fe200078e00ff */
[----:B------:R-:W-:Y:S01]  /*1100*/  SHF.R.S32.HI R26, RZ, 0x1f, R25 ;  /* 0x0000001fff1a7819 */ /* 0x000fe20000011419 */
[----:B------:R-:W-:Y:S01]  /*1110*/  IMAD.SHL.U32 R22, R22, 0x10, RZ ;  /* 0x0000001016167824 */ /* 0x000fe200078e00ff */
[----:B------:R-:W-:Y:S02]  /*1120*/  LEA.HI R15, R15, R14, RZ, 0x3 ;  /* 0x0000000e0f0f7211 */ /* 0x000fe400078f18ff */
[----:B------:R-:W-:-:S02]  /*1130*/  LEA.HI R24, R24, R23, RZ, 0x3 ;  /* 0x0000001718187211 */ /* 0x000fc400078f18ff */
[----:B------:R-:W-:Y:S02]  /*1140*/  LEA.HI R26, R26, R25, RZ, 0x3 ;  /* 0x000000191a1a7211 */ /* 0x000fe400078f18ff */
[----:B------:R-:W-:Y:S02]  /*1150*/  SHF.R.S32.HI R28, RZ, 0x1f, R27 ;  /* 0x0000001fff1c7819 */ /* 0x000fe4000001141b */
[----:B------:R-:W-:Y:S02]  /*1160*/  LOP3.LUT R15, R15, 0xfffffff8, RZ, 0xc0, !PT ;  /* 0xfffffff80f0f7812 */ /* 0x000fe400078ec0ff */
[----:B------:R-:W-:Y:S02]  /*1170*/  LOP3.LUT R24, R24, 0xfffffff8, RZ, 0xc0, !PT ;  /* 0xfffffff818187812 */ /* 0x000fe400078ec0ff */
[----:B------:R-:W-:Y:S01]  /*1180*/  LOP3.LUT R26, R26, 0xfffffff8, RZ, 0xc0, !PT ;  /* 0xfffffff81a1a7812 */ /* 0x000fe200078ec0ff */
[----:B------:R-:W-:Y:S01]  /*1190*/  IMAD.IADD R14, R14, 0x1, -R15 ;  /* 0x000000010e0e7824 */ /* 0x000fe200078e0a0f */
[----:B------:R-:W-:-:S02]  /*11a0*/  LEA.HI R28, R28, R27, RZ, 0x3 ;  /* 0x0000001b1c1c7211 */ /* 0x000fc400078f18ff */
[----:B------:R-:W-:Y:S01]  /*11b0*/  IADD3 R15, R23, -R24, RZ ;  /* 0x80000018170f7210 */ /* 0x000fe20007ffe0ff */
[----:B------:R-:W-:Y:S01]  /*11c0*/  IMAD.IADD R24, R25, 0x1, -R26 ;  /* 0x0000000119187824 */ /* 0x000fe200078e0a1a */
[----:B------:R-:W-:Y:S01]  /*11d0*/  LOP3.LUT R28, R28, 0xfffffff8, RZ, 0xc0, !PT ;  /* 0xfffffff81c1c7812 */ /* 0x000fe200078ec0ff */
[C---:B------:R-:W-:Y:S01]  /*11e0*/  VIADD R26, R2.reuse, 0x24 ;  /* 0x00000024021a7836 */ /* 0x040fe20000000000 */
[----:B------:R-:W1:Y:S01]  /*11f0*/  S2R R23, SR_CgaCtaId ;  /* 0x0000000000177919 */ /* 0x000e620000008800 */
[----:B------:R-:W-:Y:S02]  /*1200*/  SHF.R.S32.HI R30, RZ, 0x1f, R29 ;  /* 0x0000001fff1e7819 */ /* 0x000fe4000001141d */
[----:B------:R-:W-:Y:S01]  /*1210*/  IMAD.IADD R25, R27, 0x1, -R28 ;  /* 0x000000011b197824 */ /* 0x000fe200078e0a1c */
[----:B------:R-:W-:Y:S01]  /*1220*/  SHF.R.S32.HI R27, RZ, 0x1f, R26 ;  /* 0x0000001fff1b7819 */ /* 0x000fe2000001141a */
[----:B------:R-:W-:Y:S01]  /*1230*/  VIADD R28, R2, 0x28 ;  /* 0x00000028021c7836 */ /* 0x000fe20000000000 */
[----:B------:R-:W-:Y:S01]  /*1240*/  LEA.HI R36, R30, R29, RZ, 0x2 ;  /* 0x0000001d1e247211 */ /* 0x000fe200078f10ff */
[----:B------:R-:W-:Y:S01]  /*1250*/  IMAD R29, R0, UR4, RZ ;  /* 0x00000004001d7c24 */ /* 0x000fe2000f8e02ff */
[----:B------:R-:W-:Y:S01]  /*1260*/  LEA.HI R34, R27, R26, RZ, 0x2 ;  /* 0x0000001a1b227211 */ /* 0x000fe200078f10ff */
[----:B------:R-:W-:Y:S01]  /*1270*/  IMAD.SHL.U32 R26, R26, 0x2, RZ ;  /* 0x000000021a1a7824 */ /* 0x000fe200078e00ff */
[----:B------:R-:W-:Y:S01]  /*1280*/  SHF.R.S32.HI R35, RZ, 0x1f, R28 ;  /* 0x0000001fff237819 */ /* 0x000fe2000001141c */
[----:B------:R-:W-:Y:S01]  /*1290*/  ULDC UR4, c[0x0][0x27c] ;  /* 0x00009f0000047ab9 */ /* 0x000fe20000000800 */
        /* <DEDUP_REMOVED lines=10> */
[----:B------:R-:W-:Y:S02]  /*1340*/  LOP3.LUT R27, R27, 0xfffffff8, RZ, 0xc0, !PT ;  /* 0xfffffff81b1b7812 */ /* 0x000fe400078ec0ff */
[----:B------:R-:W-:Y:S02]  /*1350*/  LEA.HI R31, R31, R28, RZ, 0x3 ;  /* 0x0000001c1f1f7211 */ /* 0x000fe400078f18ff */
[----:B------:R-:W-:Y:S01]  /*1360*/  IADD3 R30, P0, R29, R30, RZ ;  /* 0x0000001e1d1e7210 */ /* 0x000fe20007f1e0ff */
[----:B------:R-:W-:Y:S01]  /*1370*/  IMAD.IADD R26, R26, 0x1, -R27 ;  /* 0x000000011a1a7824 */ /* 0x000fe200078e0a1b */
[----:B------:R-:W-:Y:S02]  /*1380*/  SHF.R.S32.HI R33, RZ, 0x1f, R32 ;  /* 0x0000001fff217819 */ /* 0x000fe40000011420 */
[----:B------:R-:W-:-:S02]  /*1390*/  LOP3.LUT R27, R31, 0xfffffff8, RZ, 0xc0, !PT ;  /* 0xfffffff81f1b7812 */ /* 0x000fc400078ec0ff */
[----:B------:R-:W-:Y:S01]  /*13a0*/  LEA.HI.X.SX32 R31, R29, R38, 0x1, P0 ;  /* 0x000000261d1f7211 */ /* 0x000fe200000f0eff */
[----:B------:R-:W-:Y:S01]  /*13b0*/  VIADD R29, R5, -UR4 ;  /* 0x80000004051d7c36 */ /* 0x000fe20008000000 */
[----:B------:R-:W-:Y:S01]  /*13c0*/  LEA.HI R33, R33, R32, RZ, 0x3 ;  /* 0x0000002021217211 */ /* 0x000fe200078f18ff */
[----:B------:R-:W-:Y:S01]  /*13d0*/  IMAD.IADD R27, R28, 0x1, -R27 ;  /* 0x000000011c1b7824 */ /* 0x000fe200078e0a1b */
[----:B-----5:R-:W-:Y:S02]  /*13e0*/  FSETP.NEU.FTZ.AND P0, PT, R48, RZ, PT ;  /* 0x000000ff3000720b */ /* 0x020fe40003f1d000 */
[----:B------:R-:W-:Y:S02]  /*13f0*/  LOP3.LUT R33, R33, 0xfffffff8, RZ, 0xc0, !PT ;  /* 0xfffffff821217812 */ /* 0x000fe400078ec0ff */
[----:B------:R-:W-:Y:S02]  /*1400*/  MOV R42, 0x400 ;  /* 0x00000400002a7802 */ /* 0x000fe40000000f00 */
[----:B------:R-:W-:Y:S01]  /*1410*/  SHF.L.U32 R19, R19, 0x4, RZ ;  /* 0x0000000413137819 */ /* 0x000fe200000006ff */
[----:B------:R-:W-:Y:S01]  /*1420*/  IMAD.IADD R28, R32, 0x1, -R33 ;  /* 0x00000001201c7824 */ /* 0x000fe200078e0a21 */
[----:B-1----:R-:W-:-:S02]  /*1430*/  LEA R33, R23, R42, 0x18 ;  /* 0x0000002a17217211 */ /* 0x002fc400078ec0ff */
[----:B0-----:R-:W-:Y:S02]  /*1440*/  SHF.R.S32.HI R32, RZ, 0x1f, R37 ;  /* 0x0000001fff207819 */ /* 0x001fe40000011425 */
[----:B------:R-:W-:Y:S01]  /*1450*/  SHF.R.S32.HI R43, RZ, 0x1f, R17 ;  /* 0x0000001fff2b7819 */ /* 0x000fe20000011411 */
        /* <DEDUP_REMOVED lines=12> */
[----:B------:R-:W-:Y:S01]  /*1520*/  SHF.R.S32.HI R50, RZ, 0x1f, R28 ;  /* 0x0000001fff327819 */ /* 0x000fe2000001141c */
[----:B------:R-:W-:Y:S06]  /*1530*/  @P0 BRA `(.L_x_20976) ;  /* 0x00000010004c0947 */ /* 0x000fec0003800000 */
[----:B------:R-:W-:Y:S01]  /*1540*/  IADD3 R17, P0, R54, R17, RZ ;  /* 0x0000001136117210 */ /* 0x000fe20007f1e0ff */
[----:B------:R-:W-:Y:S01]  /*1550*/  VIADD R42, R42, 0xe0 ;  /* 0x000000e02a2a7836 */ /* 0x000fe20000000000 */
[----:B------:R-:W-:Y:S01]  /*1560*/  ULDC.64 UR6, c[0x0][0x238] ;  /* 0x00008e0000067ab9 */ /* 0x000fe20000000a00 */
[C---:B------:R-:W-:Y:S01]  /*1570*/  IMAD R51, R54.reuse, 0x8, R55 ;  /* 0x0000000836337824 */ /* 0x040fe200078e0237 */
[C---:B------:R-:W-:Y:S01]  /*1580*/  LEA.HI.X.SX32 R6, R54.reuse, R43, 0x1, P0 ;  /* 0x0000002b36067211 */ /* 0x040fe200000f0eff */
[----:B------:R-:W-:Y:S01]  /*1590*/  IMAD.SHL.U32 R52, R54, 0x8, RZ ;  /* 0x0000000836347824 */ /* 0x000fe200078e00ff */
[----:B------:R-:W-:Y:S02]  /*15a0*/  LEA R48, P0, R17, UR6, 0x2 ;  /* 0x0000000611307c11 */ /* 0x000fe4000f8010ff */
[----:B------:R-:W-:Y:S01]  /*15b0*/  LEA R42, R23, R42, 0x18 ;  /* 0x0000002a172a7211 */ /* 0x000fe200078ec0ff */
[----:B------:R-:W-:Y:S01]  /*15c0*/  IMAD.IADD R55, R55, 0x1, R52 ;  /* 0x0000000137377824 */ /* 0x000fe200078e0234 */
[----:B------:R-:W-:Y:S01]  /*15d0*/  LEA.HI.X R53, R17, UR7, R6, 0x2, P0 ;  /* 0x0000000711357c11 */ /* 0x000fe200080f1406 */
[----:B------:R-:W-:Y:S01]  /*15e0*/  IMAD.MOV.U32 R6, RZ, RZ, -0x800001 ;  /* 0xff7fffffff067424 */ /* 0x000fe200078e00ff */
[----:B------:R-:W-:-:S07]  /*15f0*/  LEA R51, R51, R42, 0x2 ;  /* 0x0000002a33337211 */ /* 0x000fce00078e10ff */
.L_x_20981:
        /* <DEDUP_REMOVED lines=22> */
[----:B------:R0:W1:Y:S04]  /*1760*/  F2I.FTZ.U32.TRUNC.NTZ R17, R20 ;  /* 0x0000001400117305 */ /* 0x000068000021f000 */
[----:B------:R-:W-:Y:S01]  /*1770*/  @!P2 IMAD.MOV R22, RZ, RZ, -R22 ;  /* 0x000000ffff16a224 */ /* 0x000fe200078e0a16 */
[----:B------:R-:W-:-:S05]  /*1780*/  @!P1 LOP3.LUT R22, RZ, R23, RZ, 0x33, !PT ;  /* 0x00000017ff169212 */ /* 0x000fca00078e33ff */
        /* <DEDUP_REMOVED lines=15> */
[----:B------:R-:W-:-:S05]  /*1880*/  @!P1 IMAD.IADD R16, R16, 0x1, -R21 ;  /* 0x0000000110109824 */ /* 0x000fca00078e0a15 */
[----:B------:R-:W-:Y:S02]  /*1890*/  @!P2 IADD3 R16, RZ, -R16, RZ ;  /* 0x80000010ff10a210 */ /* 0x000fe40007ffe0ff */
[----:B------:R-:W-:Y:S02]  /*18a0*/  @!P0 LOP3.LUT R16, RZ, R42, RZ, 0x33, !PT ;  /* 0x0000002aff108212 */ /* 0x000fe400078e33ff */
[----:B------:R-:W-:Y:S02]  /*18b0*/  ISETP.LE.AND P2, PT, R22, R29, PT ;  /* 0x0000001d1600720c */ /* 0x000fe40003f43270 */
[----:B------:R-:W-:Y:S02]  /*18c0*/  ISETP.NE.AND P1, PT, R16, RZ, PT ;  /* 0x000000ff1000720c */ /* 0x000fe40003f25270 */
[----:B------:R-:W-:-:S11]  /*18d0*/  ISETP.GE.AND P0, PT, R54, UR5, PT ;  /* 0x0000000536007c0c */ /* 0x000fd6000bf06270 */
        /* <DEDUP_REMOVED lines=32> */
[--C-:B------:R-:W-:Y:S02]  /*1ae0*/  SHF.R.S32.HI R42, RZ, 0x1f, R37.reuse ;  /* 0x0000001fff2a7819 */ /* 0x100fe40000011425 */
[----:B0-----:R-:W-:Y:S01]  /*1af0*/  IADD3 R21, P1, P2, R12, R16, R37 ;  /* 0x000000100c157210 */ /* 0x001fe20007a3e025 */
[----:B------:R0:W4:Y:S03]  /*1b00*/  LDG.E.CONSTANT R61, desc[UR10][R22.64] ;  /* 0x0000000a163d7981 */ /* 0x000126000c1e9900 */
[----:B-1----:R-:W-:Y:S02]  /*1b10*/  IADD3.X R18, R43, R17, R42, P1, P2 ;  /* 0x000000112b127210 */ /* 0x002fe40000fe442a */
[----:B------:R-:W-:-:S02]  /*1b20*/  LEA R20, P1, R21, UR12, 0x1 ;  /* 0x0000000c15147c11 */ /* 0x000fc4000f8208ff */
[----:B------:R-:W-:Y:S02]  /*1b30*/  SHF.R.S32.HI R42, RZ, 0x1f, R36 ;  /* 0x0000001fff2a7819 */ /* 0x000fe40000011424 */
[----:B------:R-:W-:Y:S02]  /*1b40*/  LEA.HI.X R21, R21, UR13, R18, 0x1, P1 ;  /* 0x0000000d15157c11 */ /* 0x000fe400088f0c12 */
[----:B------:R-:W-:Y:S02]  /*1b50*/  SHF.R.S32.HI R18, RZ, 0x1f, R13 ;  /* 0x0000001fff127819 */ /* 0x000fe4000001140d */
[----:B------:R-:W-:Y:S01]  /*1b60*/  IADD3 R19, P1, P2, R13, R16, R36 ;  /* 0x000000100d137210 */ /* 0x000fe20007a3e024 */
[----:B------:R-:W5:Y:S03]  /*1b70*/  LDG.E.CONSTANT R59, desc[UR10][R20.64] ;  /* 0x0000000a143b7981 */ /* 0x000f66000c1e9900 */
[----:B------:R-:W-:-:S02]  /*1b80*/  IADD3.X R42, R18, R17, R42, P1, P2 ;  /* 0x00000011122a7210 */ /* 0x000fc40000fe442a */
[----:B------:R-:W-:-:S04]  /*1b90*/  LEA R18, P1, R19, UR12, 0x1 ;  /* 0x0000000c13127c11 */ /* 0x000fc8000f8208ff */
[----:B------:R-:W-:-:S05]  /*1ba0*/  LEA.HI.X R19, R19, UR13, R42, 0x1, P1 ;  /* 0x0000000d13137c11 */ /* 0x000fca00088f0c2a */
[----:B------:R1:W5:Y:S01]  /*1bb0*/  LDG.E.CONSTANT R60, desc[UR10][R18.64] ;  /* 0x0000000a123c7981 */ /* 0x000362000c1e9900 */
[--C-:B------:R-:W-:Y:S02]  /*1bc0*/  SHF.R.S32.HI R42, RZ, 0x1f, R39.reuse ;  /* 0x0000001fff2a7819 */ /* 0x100fe40000011427 */
[----:B0-----:R-:W-:Y:S02]  /*1bd0*/  SHF.R.S32.HI R22, RZ, 0x1f, R14 ;  /* 0x0000001fff167819 */ /* 0x001fe4000001140e */
[----:B------:R-:W-:-:S04]  /*1be0*/  IADD3 R23, P1, P2, R14, R16, R39 ;  /* 0x000000100e177210 */ /* 0x000fc80007a3e027 */
[-C--:B------:R-:W-:Y:S02]  /*1bf0*/  IADD3.X R42, R22, R17.reuse, R42, P1, P2 ;  /* 0x00000011162a7210 */ /* 0x080fe40000fe442a */
[----:B------:R-:W-:Y:S02]  /*1c00*/  IADD3 R43, P2, P3, R15, R16, R38 ;  /* 0x000000100f2b7210 */ /* 0x000fe40007b5e026 */
[----:B------:R-:W-:Y:S02]  /*1c10*/  LEA R22, P1, R23, UR12, 0x1 ;  /* 0x0000000c17167c11 */ /* 0x000fe4000f8208ff */
[----:B------:R-:W-:Y:S02]  /*1c20*/  IADD3.X R44, R45, R17, R44, P2, P3 ;  /* 0x000000112d2c7210 */ /* 0x000fe400017e642c */
[----:B------:R-:W-:Y:S02]  /*1c30*/  LEA.HI.X R23, R23, UR13, R42, 0x1, P1 ;  /* 0x0000000d17177c11 */ /* 0x000fe400088f0c2a */
[----:B------:R-:W-:-:S02]  /*1c40*/  SHF.R.S32.HI R42, RZ, 0x1f, R41 ;  /* 0x0000001fff2a7819 */ /* 0x000fc40000011429 */
[----:B-1----:R-:W-:Y:S01]  /*1c50*/  SHF.R.S32.HI R18, RZ, 0x1f, R24 ;  /* 0x0000001fff127819 */ /* 0x002fe20000011418 */
[----:B------:R0:W5:Y:S01]  /*1c60*/  LDG.E.CONSTANT R56, desc[UR10][R22.64] ;  /* 0x0000000a16387981 */ /* 0x000162000c1e9900 */
[----:B------:R-:W-:Y:S02]  /*1c70*/  IADD3 R19, P2, P3, R24, R16, R41 ;  /* 0x0000001018137210 */ /* 0x000fe40007b5e029 */
[C---:B------:R-:W-:Y:S02]  /*1c80*/  LEA R20, P1, R43.reuse, UR12, 0x1 ;  /* 0x0000000c2b147c11 */ /* 0x040fe4000f8208ff */
[----:B------:R-:W-:Y:S02]  /*1c90*/  IADD3.X R42, R18, R17, R42, P2, P3 ;  /* 0x00000011122a7210 */ /* 0x000fe400017e642a */
[----:B------:R-:W-:Y:S02]  /*1ca0*/  LEA.HI.X R21, R43, UR13, R44, 0x1, P1 ;  /* 0x0000000d2b157c11 */ /* 0x000fe400088f0c2c */
[----:B------:R-:W-:-:S02]  /*1cb0*/  LEA R18, P1, R19, UR12, 0x1 ;  /* 0x0000000c13127c11 */ /* 0x000fc4000f8208ff */
[----:B------:R-:W-:Y:S01]  /*1cc0*/  SHF.R.S32.HI R44, RZ, 0x1f, R40 ;  /* 0x0000001fff2c7819 */ /* 0x000fe20000011428 */
[----:B------:R1:W5:Y:S01]  /*1cd0*/  LDG.E.CONSTANT R57, desc[UR10][R20.64] ;  /* 0x0000000a14397981 */ /* 0x000362000c1e9900 */
[----:B------:R-:W-:Y:S02]  /*1ce0*/  LEA.HI.X R19, R19, UR13, R42, 0x1, P1 ;  /* 0x0000000d13137c11 */ /* 0x000fe400088f0c2a */
[----:B------:R-:W-:Y:S02]  /*1cf0*/  SHF.R.S32.HI R43, RZ, 0x1f, R25 ;  /* 0x0000001fff2b7819 */ /* 0x000fe40000011419 */
[----:B------:R-:W-:Y:S01]  /*1d00*/  IADD3 R42, P1, P2, R25, R16, R40 ;  /* 0x00000010192a7210 */ /* 0x000fe20007a3e028 */
[----:B------:R1:W5:Y:S01]  /*1d10*/  LDG.E.CONSTANT R58, desc[UR10][R18.64] ;  /* 0x0000000a123a7981 */ /* 0x000362000c1e9900 */
[----:B0-----:R-:W-:Y:S02]  /*1d20*/  SHF.R.S32.HI R23, RZ, 0x1f, R26 ;  /* 0x0000001fff177819 */ /* 0x001fe4000001141a */
[----:B------:R-:W-:-:S02]  /*1d30*/  IADD3.X R43, R43, R17, R44, P1, P2 ;  /* 0x000000112b2b7210 */ /* 0x000fc40000fe442c */
[-C--:B------:R-:W-:Y:S02]  /*1d40*/  IADD3 R22, P3, P4, R26, R16.reuse, R47 ;  /* 0x000000101a167210 */ /* 0x080fe40007c7e02f */
[C---:B------:R-:W-:Y:S02]  /*1d50*/  LEA R44, P1, R42.reuse, UR12, 0x1 ;  /* 0x0000000c2a2c7c11 */ /* 0x040fe4000f8208ff */
[----:B------:R-:W-:Y:S02]  /*1d60*/  IADD3.X R23, R23, R17, R64, P3, P4 ;  /* 0x0000001117177210 */ /* 0x000fe40001fe8440 */
[----:B------:R-:W-:Y:S02]  /*1d70*/  LEA.HI.X R45, R42, UR13, R43, 0x1, P1 ;  /* 0x0000000d2a2d7c11 */ /* 0x000fe400088f0c2b */
[-C--:B-1----:R-:W-:Y:S02]  /*1d80*/  IADD3 R20, P4, P5, R27, R16.reuse, R46 ;  /* 0x000000101b147210 */ /* 0x082fe40007d9e02e */
[----:B------:R-:W-:Y:S01]  /*1d90*/  IADD3 R21, P2, P3, R28, R16, R49 ;  /* 0x000000101c157210 */ /* 0x000fe20007b5e031 */
[----:B------:R-:W5:Y:S01]  /*1da0*/  LDG.E.CONSTANT R44, desc[UR10][R44.64] ;  /* 0x0000000a2c2c7981 */ /* 0x000f62000c1e9900 */
[----:B------:R-:W-:-:S02]  /*1db0*/  LEA R42, P1, R22, UR12, 0x1 ;  /* 0x0000000c162a7c11 */ /* 0x000fc4000f8208ff */
[----:B------:R-:W-:Y:S02]  /*1dc0*/  SHF.R.S32.HI R16, RZ, 0x1f, R46 ;  /* 0x0000001fff107819 */ /* 0x000fe4000001142e */
[----:B------:R-:W-:Y:S02]  /*1dd0*/  SHF.R.S32.HI R19, RZ, 0x1f, R27 ;  /* 0x0000001fff137819 */ /* 0x000fe4000001141b */
[----:B------:R-:W-:Y:S02]  /*1de0*/  LEA.HI.X R43, R22, UR13, R23, 0x1, P1 ;  /* 0x0000000d162b7c11 */ /* 0x000fe400088f0c17 */
[----:B------:R-:W-:Y:S02]  /*1df0*/  IADD3.X R19, R19, R17, R16, P4, P5 ;  /* 0x0000001113137210 */ /* 0x000fe400027ea410 */
[----:B------:R-:W-:Y:S01]  /*1e00*/  LEA R18, P1, R20, UR12, 0x1 ;  /* 0x0000000c14127c11 */ /* 0x000fe2000f8208ff */
[----:B------:R0:W5:Y:S01]  /*1e10*/  LDG.E.CONSTANT R42, desc[UR10][R42.64] ;  /* 0x0000000a2a2a7981 */ /* 0x000162000c1e9900 */
[----:B------:R-:W-:-:S02]  /*1e20*/  SHF.R.S32.HI R22, RZ, 0x1f, R49 ;  /* 0x0000001fff167819 */ /* 0x000fc40000011431 */
[----:B------:R-:W-:Y:S02]  /*1e30*/  LEA.HI.X R19, R20, UR13, R19, 0x1, P1 ;  /* 0x0000000d14137c11 */ /* 0x000fe400088f0c13 */
[----:B------:R-:W-:Y:S02]  /*1e40*/  IADD3.X R22, R50, R17, R22, P2, P3 ;  /* 0x0000001132167210 */ /* 0x000fe400017e6416 */
[C---:B------:R-:W-:Y:S01]  /*1e50*/  LEA R16, P1, R21.reuse, UR12, 0x1 ;  /* 0x0000000c15107c11 */ /* 0x040fe2000f8208ff */
[----:B------:R3:W5:Y:S03]  /*1e60*/  LDG.E.CONSTANT R64, desc[UR10][R18.64] ;  /* 0x0000000a12407981 */ /* 0x000766000c1e9900 */
[----:B------:R-:W-:Y:S02]  /*1e70*/  LEA.HI.X R17, R21, UR13, R22, 0x1, P1 ;  /* 0x0000000d15117c11 */ /* 0x000fe400088f0c16 */
[----:B------:R-:W1:Y:S04]  /*1e80*/  LDS.128 R20, [R33] ;  /* 0x0000000021147984 */ /* 0x000e680000000c00 */
[----:B------:R3:W5:Y:S01]  /*1e90*/  LDG.E.CONSTANT R65, desc[UR10][R16.64] ;  /* 0x0000000a10417981 */ /* 0x000762000c1e9900 */
[C---:B-1----:R-:W-:Y:S01]  /*1ea0*/  IMAD.U32 R66, R21.reuse, 0x10000, RZ ;  /* 0x0001000015427824 */ /* 0x042fe200078e00ff */
[----:B------:R-:W-:-:S05]  /*1eb0*/  PRMT R21, R21, 0x7632, R21 ;  /* 0x0000763215157816 */ /* 0x000fca0000000015 */
[----:B0-----:R-:W-:Y:S02]  /*1ec0*/  IMAD.U32 R43, R21, 0x10000, RZ ;  /* 0x00010000152b7824 */ /* 0x001fe400078e00ff */
[C---:B------:R-:W-:Y:S01]  /*1ed0*/  IMAD.U32 R21, R20.reuse, 0x10000, RZ ;  /* 0x0001000014157824 */ /* 0x040fe200078e00ff */
[----:B------:R-:W-:-:S05]  /*1ee0*/  PRMT R20, R20, 0x7632, R20 ;  /* 0x0000763214147816 */ /* 0x000fca0000000014 */
[----:B------:R-:W-:Y:S02]  /*1ef0*/  IMAD.U32 R20, R20, 0x10000, RZ ;  /* 0x0001000014147824 */ /* 0x000fe400078e00ff */
[----:B--2---:R-:W-:-:S04]  /*1f00*/  IMAD.U32 R45, R63, 0x10000, RZ ;  /* 0x000100003f2d7824 */ /* 0x004fc800078e00ff */
[----:B------:R-:W-:Y:S01]  /*1f10*/  FMUL.FTZ R68, R66, R45 ;  /* 0x0000002d42447220 */ /* 0x000fe20000410000 */
[----:B---3--:R-:W-:-:S04]  /*1f20*/  IMAD.U32 R18, R62, 0x10000, RZ ;  /* 0x000100003e127824 */ /* 0x008fc800078e00ff */
[----:B------:R-:W-:Y:S02]  /*1f30*/  FFMA.FTZ R21, R21, R18, R68 ;  /* 0x0000001215157223 */ /* 0x000fe40000010044 */
[----:B------:R-:W0:Y:S01]  /*1f40*/  LDS.128 R16, [R33+0x10] ;  /* 0x0000100021107984 */ /* 0x000e220000000c00 */
[----:B------:R-:W-:Y:S02]  /*1f50*/  PRMT R63, R63, 0x7632, R63 ;  /* 0x000076323f3f7816 */ /* 0x000fe4000000003f */
[----:B------:R-:W-:Y:S02]  /*1f60*/  PRMT R62, R62, 0x7632, R62 ;  /* 0x000076323e3e7816 */ /* 0x000fe4000000003e */
[----:B------:R-:W-:-:S05]  /*1f70*/  SHF.L.U32 R66, R63, 0x10, RZ ;  /* 0x000000103f427819 */ /* 0x000fca00000006ff */
[----:B------:R-:W-:Y:S01]  /*1f80*/  FMUL.FTZ R45, R43, R66 ;  /* 0x000000422b2d7220 */ /* 0x000fe20000410000 */
[----:B------:R-:W-:Y:S02]  /*1f90*/  IMAD.U32 R43, R62, 0x10000, RZ ;  /* 0x000100003e2b7824 */ /* 0x000fe400078e00ff */
[----:B------:R-:W-:Y:S02]  /*1fa0*/  IMAD.U32 R62, R22, 0x10000, RZ ;  /* 0x00010000163e7824 */ /* 0x000fe400078e00ff */
[----:B------:R-:W-:Y:S01]  /*1fb0*/  FFMA.FTZ R20, R20, R43, R45 ;  /* 0x0000002b14147223 */ /* 0x000fe2000001002d */
[C---:B----4-:R-:W-:Y:S01]  /*1fc0*/  IMAD.U32 R43, R61.reuse, 0x10000, RZ ;  /* 0x000100003d2b7824 */ /* 0x050fe200078e00ff */
[----:B------:R-:W-:Y:S02]  /*1fd0*/  PRMT R22, R22, 0x7632, R22 ;  /* 0x0000763216167816 */ /* 0x000fe40000000016 */
[----:B------:R-:W-:Y:S01]  /*1fe0*/  PRMT R61, R61, 0x7632, R61 ;  /* 0x000076323d3d7816 */ /* 0x000fe2000000003d */
[----:B------:R-:W-:-:S02]  /*1ff0*/  FFMA.FTZ R43, R62, R43, R21 ;  /* 0x0000002b3e2b7223 */ /* 0x000fc40000010015 */
[----:B------:R-:W-:Y:S02]  /*2000*/  IMAD.U32 R21, R22, 0x10000, RZ ;  /* 0x0001000016157824 */ /* 0x000fe400078e00ff */
[----:B------:R-:W-:Y:S01]  /*2010*/  IMAD.U32 R61, R61, 0x10000, RZ ;  /* 0x000100003d3d7824 */ /* 0x000fe200078e00ff */
[C---:B------:R-:W-:Y:S02]  /*2020*/  SHF.L.U32 R22, R23.reuse, 0x10, RZ ;  /* 0x0000001017167819 */ /* 0x040fe400000006ff */
[----:B------:R-:W-:Y:S01]  /*2030*/  PRMT R23, R23, 0x7632, R23 ;  /* 0x0000763217177816 */ /* 0x000fe20000000017 */
[----:B------:R-:W-:Y:S01]  /*2040*/  FFMA.FTZ R20, R21, R61, R20 ;  /* 0x0000003d15147223 */ /* 0x000fe20000010014 */
[C---:B-----5:R-:W-:Y:S01]  /*2050*/  IMAD.U32 R21, R59.reuse, 0x10000, RZ ;  /* 0x000100003b157824 */ /* 0x060fe200078e00ff */
[----:B------:R-:W-:Y:S02]  /*2060*/  PRMT R59, R59, 0x7632, R59 ;  /* 0x000076323b3b7816 */ /* 0x000fe4000000003b */
[----:B------:R-:W-:-:S02]  /*2070*/  IMAD.U32 R23, R23, 0x10000, RZ ;  /* 0x0001000017177824 */ /* 0x000fc400078e00ff */
[----:B------:R-:W-:Y:S01]  /*2080*/  FFMA.FTZ R43, R22, R21, R43 ;  /* 0x00000015162b7223 */ /* 0x000fe2000001002b */
[----:B------:R-:W-:Y:S02]  /*2090*/  IMAD.U32 R59, R59, 0x10000, RZ ;  /* 0x000100003b3b7824 */ /* 0x000fe400078e00ff */
[----:B0-----:R-:W-:Y:S02]  /*20a0*/  IMAD.U32 R22, R16, 0x10000, RZ ;  /* 0x0001000010167824 */ /* 0x001fe400078e00ff */
        /* <DEDUP_REMOVED lines=10> */
[----:B------:R-:W-:Y:S02]  /*2150*/  PRMT R17, R17, 0x7632, R17 ;  /* 0x0000763211117816 */ /* 0x000fe40000000011 */
[C---:B------:R-:W-:Y:S02]  /*2160*/  SHF.L.U32 R45, R56.reuse, 0x10, RZ ;  /* 0x00000010382d7819 */ /* 0x040fe400000006ff */
[----:B------:R-:W-:Y:S01]  /*2170*/  PRMT R56, R56, 0x7632, R56 ;  /* 0x0000763238387816 */ /* 0x000fe20000000038 */
[----:B------:R-:W-:Y:S02]  /*2180*/  IMAD.U32 R17, R17, 0x10000, RZ ;  /* 0x0001000011117824 */ /* 0x000fe400078e00ff */
[----:B------:R-:W-:Y:S01]  /*2190*/  FFMA.FTZ R43, R60, R45, R43 ;  /* 0x0000002d3c2b7223 */ /* 0x000fe2000001002b */
[C---:B------:R-:W-:Y:S01]  /*21a0*/  IMAD.U32 R60, R18.reuse, 0x10000, RZ ;  /* 0x00010000123c7824 */ /* 0x040fe200078e00ff */
[----:B------:R-:W-:Y:S01]  /*21b0*/  PRMT R18, R18, 0x7632, R18 ;  /* 0x0000763212127816 */ /* 0x000fe20000000012 */
[----:B------:R-:W-:-:S02]  /*21c0*/  IMAD.U32 R56, R56, 0x10000, RZ ;  /* 0x0001000038387824 */ /* 0x000fc400078e00ff */
[C---:B------:R-:W-:Y:S01]  /*21d0*/  IMAD.U32 R45, R57.reuse, 0x10000, RZ ;  /* 0x00010000392d7824 */ /* 0x040fe200078e00ff */
        /* <DEDUP_REMOVED lines=8> */
[----:B------:R-:W-:Y:S02]  /*2260*/  IMAD.U32 R18, R19, 0x10000, RZ ;  /* 0x0001000013127824 */ /* 0x000fe400078e00ff */
[----:B------:R-:W-:-:S02]  /*2270*/  IMAD.U32 R56, R56, 0x10000, RZ ;  /* 0x0001000038387824 */ /* 0x000fc400078e00ff */
[----:B------:R-:W-:Y:S01]  /*2280*/  FFMA.FTZ R19, R43, R57, R16 ;  /* 0x000000392b137223 */ /* 0x000fe20000010010 */
[----:B------:R-:W-:Y:S01]  /*2290*/  IMAD.U32 R17, R17, 0x10000, RZ ;  /* 0x0001000011117824 */ /* 0x000fe200078e00ff */
[----:B0-----:R-:W-:Y:S01]  /*22a0*/  PRMT R43, R20, 0x7632, R43 ;  /* 0x00007632142b7816 */ /* 0x001fe2000000002b */
[----:B------:R-:W-:Y:S01]  /*22b0*/  FFMA.FTZ R16, R18, R58, R45 ;  /* 0x0000003a12107223 */ /* 0x000fe2000001002d */
[----:B------:R-:W-:Y:S02]  /*22c0*/  IMAD.U32 R45, R20, 0x10000, RZ ;  /* 0x00010000142d7824 */ /* 0x000fe400078e00ff */
[----:B------:R-:W-:Y:S01]  /*22d0*/  FFMA.FTZ R19, R56, R17, R19 ;  /* 0x0000001138137223 */ /* 0x000fe20000010013 */
[----:B------:R-:W-:Y:S01]  /*22e0*/  PRMT R57, R21, 0x7632, R57 ;  /* 0x0000763215397816 */ /* 0x000fe20000000039 */
[C---:B------:R-:W-:Y:S01]  /*22f0*/  IMAD.U32 R56, R44.reuse, 0x10000, RZ ;  /* 0x000100002c387824 */ /* 0x040fe200078e00ff */
[----:B------:R-:W-:Y:S01]  /*2300*/  PRMT R20, R44, 0x7632, R20 ;  /* 0x000076322c147816 */ /* 0x000fe20000000014 */
[----:B------:R-:W-:-:S02]  /*2310*/  IMAD.U32 R44, R43, 0x10000, RZ ;  /* 0x000100002b2c7824 */ /* 0x000fc400078e00ff */
[----:B------:R-:W-:Y:S02]  /*2320*/  IMAD.U32 R59, R21, 0x10000, RZ ;  /* 0x00010000153b7824 */ /* 0x000fe400078e00ff */
[----:B------:R-:W-:Y:S01]  /*2330*/  FFMA.FTZ R16, R45, R56, R16 ;  /* 0x000000382d107223 */ /* 0x000fe20000010010 */
[----:B------:R-:W-:Y:S01]  /*2340*/  IMAD.U32 R20, R20, 0x10000, RZ ;  /* 0x0001000014147824 */ /* 0x000fe200078e00ff */
[----:B------:R-:W-:Y:S02]  /*2350*/  PRMT R17, R22, 0x7632, R17 ;  /* 0x0000763216117816 */ /* 0x000fe40000000011 */
[C---:B------:R-:W-:Y:S02]  /*2360*/  SHF.L.U32 R43, R42.reuse, 0x10, RZ ;  /* 0x000000102a2b7819 */ /* 0x040fe400000006ff */
[----:B------:R-:W-:Y:S01]  /*2370*/  PRMT R21, R42, 0x7632, R21 ;  /* 0x000076322a157816 */ /* 0x000fe20000000015 */
[----:B------:R-:W-:Y:S02]  /*2380*/  IMAD.U32 R42, R57, 0x10000, RZ ;  /* 0x00010000392a7824 */ /* 0x000fe400078e00ff */
[--C-:B------:R-:W-:Y:S01]  /*2390*/  FFMA.FTZ R43, R59, R43, R16.reuse ;  /* 0x0000002b3b2b7223 */ /* 0x100fe20000010010 */
        /* <DEDUP_REMOVED lines=25> */
.L_x_21022:
        /* <DEDUP_REMOVED lines=9> */
.L_x_20978:
[----:B------:R-:W-:-:S13]  /*25c0*/  ISETP.NE.AND P1, PT, R2, RZ, PT ;  /* 0x000000ff0200720c */ /* 0x000fda0003f25270 */
[----:B------:R-:W-:-:S05]  /*25d0*/  @!P1 MOV R16, 0xff7fffff ;  /* 0xff7fffff00109802 */ /* 0x000fca0000000f00 */
[----:B------:R0:W-:Y:S02]  /*25e0*/  @!P1 STS [R51], R16 ;  /* 0x0000001033009388 */ /* 0x0001e40000000800 */
.L_x_20980:
[----:B------:R-:W-:Y:S05]  /*25f0*/  BSYNC B1 ;  /* 0x0000000000017941 */ /* 0x000fea0003800000 */
.L_x_20977:
[----:B------:R-:W-:Y:S01]  /*2600*/  IADD3 R48, P1, R48, 0x10, RZ ;  /* 0x0000001030307810 */ /* 0x000fe20007f3e0ff */
[----:B01----:R-:W-:Y:S02]  /*2610*/  VIADD R51, R51, 0x80 ;  /* 0x0000008033337836 */ /* 0x003fe40000000000 */
[----:B------:R-:W-:Y:S02]  /*2620*/  VIADD R55, R55, 0x20 ;  /* 0x0000002037377836 */ /* 0x000fe40000000000 */
[----:B------:R-:W-:Y:S02]  /*2630*/  VIADD R52, R52, 0x20 ;  /* 0x0000002034347836 */ /* 0x000fe40000000000 */
[----:B------:R-:W-:Y:S01]  /*2640*/  IMAD.X R53, RZ, RZ, R53, P1 ;  /* 0x000000ffff357224 */ /* 0x000fe200008e0635 */
[----:B------:R-:W-:Y:S06]  /*2650*/  @!P0 BRA `(.L_x_20981) ;  /* 0xffffffec00e88947 */ /* 0x000fec000383ffff */
[----:B------:R-:W-:Y:S05]  /*2660*/  BRA `(.L_x_20975) ;  /* 0x00000010007c7947 */ /* 0x000fea0003800000 */
.L_x_20976:
[----:B------:R-:W0:Y:S01]  /*2670*/  S2R R3, SR_TID.X ;  /* 0x0000000000037919 */ /* 0x000e220000002100 */
[----:B------:R-:W-:Y:S01]  /*2680*/  VIADD R42, R42, 0xe0 ;  /* 0x000000e02a2a7836 */ /* 0x000fe20000000000 */
[----:B------:R-:W-:Y:S01]  /*2690*/  ULDC.64 UR6, c[0x0][0x238] ;  /* 0x00008e0000067ab9 */ /* 0x000fe20000000a00 */
[----:B------:R-:W-:-:S03]  /*26a0*/  IMAD.U32 R56, RZ, RZ, UR8 ;  /* 0x00000008ff387e24 */ /* 0x000fc6000f8e00ff */
[----:B------:R-:W-:Y:S02]  /*26b0*/  LEA R23, R23, R42, 0x18 ;  /* 0x0000002a17177211 */ /* 0x000fe400078ec0ff */
[----:B0-----:R-:W-:-:S04]  /*26c0*/  SHF.R.S32.HI R6, RZ, 0x1f, R3 ;  /* 0x0000001fff067819 */ /* 0x001fc80000011403 */
[----:B------:R-:W-:-:S04]  /*26d0*/  LEA.HI R6, R6, R3, RZ, 0x5 ;  /* 0x0000000306067211 */ /* 0x000fc800078f28ff */
        /* <DEDUP_REMOVED lines=8> */
[----:B------:R-:W-:Y:S01]  /*2760*/  LEA.HI.X R55, R17, UR7, R6, 0x2, P0 ;  /* 0x0000000711377c11 */ /* 0x000fe200080f1406 */
[----:B------:R-:W-:Y:S01]  /*2770*/  IMAD.MOV.U32 R6, RZ, RZ, -0x800001 ;  /* 0xff7fffffff067424 */ /* 0x000fe200078e00ff */
[----:B------:R-:W-:-:S07]  /*2780*/  IADD3 R56, -R56, 0x1, R53 ;  /* 0x0000000138387810 */ /* 0x000fce0007ffe135 */
.L_x_20986:
        /* <DEDUP_REMOVED lines=47> */
[----:B------:R-:W2:Y:S01]  /*2a80*/  LDG.E.CONSTANT R17, desc[UR10][R16.64] ;  /* 0x0000000a10117981 */ /* 0x000ea2000c1e9900 */
[----:B------:R-:W-:Y:S01]  /*2a90*/  IMAD.MOV.U32 R20, RZ, RZ, R30 ;  /* 0x000000ffff147224 */ /* 0x000fe200078e001e */
[----:B------:R-:W-:Y:S01]  /*2aa0*/  SHF.R.S32.HI R22, RZ, 0x1f, R10 ;  /* 0x0000001fff167819 */ /* 0x000fe2000001140a */
[----:B------:R-:W-:Y:S01]  /*2ab0*/  IMAD.MOV.U32 R21, RZ, RZ, R31 ;  /* 0x000000ffff157224 */ /* 0x000fe200078e001f */
[----:B------:R-:W-:Y:S02]  /*2ac0*/  SHF.R.S32.HI R42, RZ, 0x1f, R35 ;  /* 0x0000001fff2a7819 */ /* 0x000fe40000011423 */
[----:B------:R-:W-:Y:S02]  /*2ad0*/  SHF.R.S32.HI R44, RZ, 0x1f, R14 ;  /* 0x0000001fff2c7819 */ /* 0x000fe4000001140e */
[----:B------:R-:W-:Y:S02]  /*2ae0*/  SHF.R.S32.HI R58, RZ, 0x1f, R38 ;  /* 0x0000001fff3a7819 */ /* 0x000fe40000011426 */
[----:B------:R-:W-:-:S02]  /*2af0*/  SHF.R.S32.HI R45, RZ, 0x1f, R15 ;  /* 0x0000001fff2d7819 */ /* 0x000fc4000001140f */
        /* <DEDUP_REMOVED lines=13> */
[----:B------:R-:W-:Y:S01]  /*2bd0*/  LEA R16, P1, R17, UR16, 0x1 ;  /* 0x0000001011107c11 */ /* 0x000fe2000f8208ff */
[----:B------:R-:W-:Y:S01]  /*2be0*/  IMAD.X R22, R22, 0x1, R21, P0 ;  /* 0x0000000116167824 */ /* 0x000fe200000e0615 */
[----:B------:R-:W-:Y:S01]  /*2bf0*/  SHF.R.S32.HI R42, RZ, 0x1f, R34 ;  /* 0x0000001fff2a7819 */ /* 0x000fe20000011422 */
[----:B------:R0:W2:Y:S01]  /*2c00*/  LDG.E.CONSTANT R65, desc[UR10][R18.64] ;  /* 0x0000000a12417981 */ /* 0x0000a2000c1e9900 */
[----:B------:R-:W-:-:S02]  /*2c10*/  SHF.R.S32.HI R23, RZ, 0x1f, R11 ;  /* 0x0000001fff177819 */ /* 0x000fc4000001140b */
[----:B------:R-:W-:Y:S02]  /*2c20*/  LEA.HI.X R17, R17, UR17, R22, 0x1, P1 ;  /* 0x0000001111117c11 */ /* 0x000fe400088f0c16 */
[----:B------:R-:W-:-:S03]  /*2c30*/  IADD3 R22, P0, P1, R11, R20, R34 ;  /* 0x000000140b167210 */ /* 0x000fc6000791e022 */
[----:B------:R1:W3:Y:S01]  /*2c40*/  LDG.E.CONSTANT R64, desc[UR10][R16.64] ;  /* 0x0000000a10407981 */ /* 0x0002e2000c1e9900 */
[----:B------:R-:W-:Y:S02]  /*2c50*/  IADD3.X R23, R23, R21, R42, P0, P1 ;  /* 0x0000001517177210 */ /* 0x000fe400007e242a */
[----:B------:R-:W-:-:S04]  /*2c60*/  LEA R62, P0, R22, UR16, 0x1 ;  /* 0x00000010163e7c11 */ /* 0x000fc8000f8008ff */
[----:B------:R-:W-:-:S05]  /*2c70*/  LEA.HI.X R63, R22, UR17, R23, 0x1, P0 ;  /* 0x00000011163f7c11 */ /* 0x000fca00080f0c17 */
[----:B------:R-:W4:Y:S01]  /*2c80*/  LDG.E.CONSTANT R62, desc[UR10][R62.64] ;  /* 0x0000000a3e3e7981 */ /* 0x000f22000c1e9900 */
[--C-:B------:R-:W-:Y:S02]  /*2c90*/  SHF.R.S32.HI R22, RZ, 0x1f, R37.reuse ;  /* 0x0000001fff167819 */ /* 0x100fe40000011425 */
[----:B0-----:R-:W-:Y:S02]  /*2ca0*/  SHF.R.S32.HI R18, RZ, 0x1f, R12 ;  /* 0x0000001fff127819 */ /* 0x001fe4000001140c */
[----:B------:R-:W-:Y:S02]  /*2cb0*/  IADD3 R19, P0, P1, R12, R20, R37 ;  /* 0x000000140c137210 */ /* 0x000fe4000791e025 */
[----:B------:R-:W-:Y:S02]  /*2cc0*/  SHF.R.S32.HI R23, RZ, 0x1f, R13 ;  /* 0x0000001fff177819 */ /* 0x000fe4000001140d */
[----:B-1----:R-:W-:Y:S02]  /*2cd0*/  IADD3.X R16, R18, R21, R22, P0, P1 ;  /* 0x0000001512107210 */ /* 0x002fe400007e2416 */
[----:B------:R-:W-:-:S02]  /*2ce0*/  LEA R18, P0, R19, UR16, 0x1 ;  /* 0x0000001013127c11 */ /* 0x000fc4000f8008ff */
[----:B------:R-:W-:Y:S02]  /*2cf0*/  SHF.R.S32.HI R22, RZ, 0x1f, R36 ;  /* 0x0000001fff167819 */ /* 0x000fe40000011424 */
[----:B------:R-:W-:Y:S02]  /*2d00*/  LEA.HI.X R19, R19, UR17, R16, 0x1, P0 ;  /* 0x0000001113137c11 */ /* 0x000fe400080f0c10 */
[----:B------:R-:W-:-:S03]  /*2d10*/  IADD3 R17, P1, P2, R13, R20, R36 ;  /* 0x000000140d117210 */ /* 0x000fc60007a3e024 */
[----:B------:R0:W5:Y:S01]  /*2d20*/  LDG.E.CONSTANT R60, desc[UR10][R18.64] ;  /* 0x0000000a123c7981 */ /* 0x000162000c1e9900 */
[----:B------:R-:W-:Y:S02]  /*2d30*/  IADD3.X R22, R23, R21, R22, P1, P2 ;  /* 0x0000001517167210 */ /* 0x000fe40000fe4416 */
[----:B------:R-:W-:-:S04]  /*2d40*/  LEA R16, P0, R17, UR16, 0x1 ;  /* 0x0000001011107c11 */ /* 0x000fc8000f8008ff */
[----:B------:R-:W-:-:S05]  /*2d50*/  LEA.HI.X R17, R17, UR17, R22, 0x1, P0 ;  /* 0x0000001111117c11 */ /* 0x000fca00080f0c16 */
[----:B------:R1:W5:Y:S01]  /*2d60*/  LDG.E.CONSTANT R61, desc[UR10][R16.64] ;  /* 0x0000000a103d7981 */ /* 0x000362000c1e9900 */
[--C-:B------:R-:W-:Y:S02]  /*2d70*/  SHF.R.S32.HI R22, RZ, 0x1f, R39.reuse ;  /* 0x0000001fff167819 */ /* 0x100fe40000011427 */
[----:B------:R-:W-:-:S04]  /*2d80*/  IADD3 R23, P0, P1, R14, R20, R39 ;  /* 0x000000140e177210 */ /* 0x000fc8000791e027 */
[-C--:B------:R-:W-:Y:S02]  /*2d90*/  IADD3.X R44, R44, R21.reuse, R22, P0, P1 ;  /* 0x000000152c2c7210 */ /* 0x080fe400007e2416 */
[----:B------:R-:W-:Y:S02]  /*2da0*/  IADD3 R42, P1, P2, R15, R20, R38 ;  /* 0x000000140f2a7210 */ /* 0x000fe40007a3e026 */
[----:B------:R-:W-:Y:S02]  /*2db0*/  LEA R22, P0, R23, UR16, 0x1 ;  /* 0x0000001017167c11 */ /* 0x000fe4000f8008ff */
[----:B------:R-:W-:Y:S02]  /*2dc0*/  IADD3.X R45, R45, R21, R58, P1, P2 ;  /* 0x000000152d2d7210 */ /* 0x000fe40000fe443a */
[----:B------:R-:W-:Y:S02]  /*2dd0*/  LEA.HI.X R23, R23, UR17, R44, 0x1, P0 ;  /* 0x0000001117177c11 */ /* 0x000fe400080f0c2c */
[----:B------:R-:W-:-:S02]  /*2de0*/  SHF.R.S32.HI R44, RZ, 0x1f, R41 ;  /* 0x0000001fff2c7819 */ /* 0x000fc40000011429 */
[----:B0-----:R-:W-:Y:S01]  /*2df0*/  SHF.R.S32.HI R18, RZ, 0x1f, R24 ;  /* 0x0000001fff127819 */ /* 0x001fe20000011418 */
[----:B------:R0:W5:Y:S01]  /*2e00*/  LDG.E.CONSTANT R57, desc[UR10][R22.64] ;  /* 0x0000000a16397981 */ /* 0x000162000c1e9900 */
[-C--:B-1----:R-:W-:Y:S02]  /*2e10*/  IADD3 R17, P0, P1, R24, R20.reuse, R41 ;  /* 0x0000001418117210 */ /* 0x082fe4000791e029 */
[----:B------:R-:W-:Y:S02]  /*2e20*/  SHF.R.S32.HI R19, RZ, 0x1f, R25 ;  /* 0x0000001fff137819 */ /* 0x000fe40000011419 */
[----:B------:R-:W-:Y:S02]  /*2e30*/  IADD3 R43, P2, P3, R25, R20, R40 ;  /* 0x00000014192b7210 */ /* 0x000fe40007b5e028 */
[----:B------:R-:W-:Y:S02]  /*2e40*/  IADD3.X R44, R18, R21, R44, P0, P1 ;  /* 0x00000015122c7210 */ /* 0x000fe400007e242c */
[----:B------:R-:W-:-:S02]  /*2e50*/  LEA R18, P0, R42, UR16, 0x1 ;  /* 0x000000102a127c11 */ /* 0x000fc4000f8008ff */
[----:B------:R-:W-:Y:S02]  /*2e60*/  LEA R16, P1, R17, UR16, 0x1 ;  /* 0x0000001011107c11 */ /* 0x000fe4000f8208ff */
[----:B------:R-:W-:Y:S02]  /*2e70*/  IADD3.X R66, R19, R21, R66, P2, P3 ;  /* 0x0000001513427210 */ /* 0x000fe400017e6442 */
[----:B------:R-:W-:Y:S02]  /*2e80*/  LEA.HI.X R19, R42, UR17, R45, 0x1, P0 ;  /* 0x000000112a137c11 */ /* 0x000fe400080f0c2d */
[----:B------:R-:W-:Y:S02]  /*2e90*/  LEA.HI.X R17, R17, UR17, R44, 0x1, P1 ;  /* 0x0000001111117c11 */ /* 0x000fe400088f0c2c */
[--C-:B------:R-:W-:Y:S01]  /*2ea0*/  IADD3 R45, P0, P1, R26, R20, R47.reuse ;  /* 0x000000141a2d7210 */ /* 0x100fe2000791e02f */
[----:B------:R-:W5:Y:S01]  /*2eb0*/  LDG.E.CONSTANT R58, desc[UR10][R18.64] ;  /* 0x0000000a123a7981 */ /* 0x000f62000c1e9900 */
[----:B------:R-:W-:-:S02]  /*2ec0*/  SHF.R.S32.HI R42, RZ, 0x1f, R47 ;  /* 0x0000001fff2a7819 */ /* 0x000fc4000001142f */
[----:B0-----:R-:W-:Y:S01]  /*2ed0*/  SHF.R.S32.HI R22, RZ, 0x1f, R26 ;  /* 0x0000001fff167819 */ /* 0x001fe2000001141a */
[----:B------:R0:W5:Y:S01]  /*2ee0*/  LDG.E.CONSTANT R59, desc[UR10][R16.64] ;  /* 0x0000000a103b7981 */ /* 0x000162000c1e9900 */
[-C--:B------:R-:W-:Y:S02]  /*2ef0*/  IADD3 R44, P2, P3, R27, R20.reuse, R46 ;  /* 0x000000141b2c7210 */ /* 0x080fe40007b5e02e */
[----:B------:R-:W-:Y:S02]  /*2f00*/  SHF.R.S32.HI R23, RZ, 0x1f, R27 ;  /* 0x0000001fff177819 */ /* 0x000fe4000001141b */
[----:B------:R-:W-:Y:S02]  /*2f10*/  IADD3.X R22, R22, R21, R42, P0, P1 ;  /* 0x0000001516167210 */ /* 0x000fe400007e242a */
[--C-:B------:R-:W-:Y:S02]  /*2f20*/  IADD3 R20, P4, P5, R28, R20, R49.reuse ;  /* 0x000000141c147210 */ /* 0x100fe40007d9e031 */
[----:B------:R-:W-:-:S02]  /*2f30*/  SHF.R.S32.HI R42, RZ, 0x1f, R49 ;  /* 0x0000001fff2a7819 */ /* 0x000fc40000011431 */
[----:B------:R-:W-:Y:S02]  /*2f40*/  SHF.R.S32.HI R63, RZ, 0x1f, R28 ;  /* 0x0000001fff3f7819 */ /* 0x000fe4000001141c */
[-C--:B------:R-:W-:Y:S02]  /*2f50*/  IADD3.X R23, R23, R21.reuse, R68, P2, P3 ;  /* 0x0000001517177210 */ /* 0x080fe400017e6444 */
[----:B------:R-:W-:Y:S02]  /*2f60*/  IADD3.X R21, R63, R21, R42, P4, P5 ;  /* 0x000000153f157210 */ /* 0x000fe400027ea42a */
[----:B------:R-:W-:-:S04]  /*2f70*/  LEA R42, P0, R43, UR16, 0x1 ;  /* 0x000000102b2a7c11 */ /* 0x000fc8000f8008ff */
[----:B------:R-:W-:Y:S02]  /*2f80*/  LEA.HI.X R43, R43, UR17, R66, 0x1, P0 ;  /* 0x000000112b2b7c11 */ /* 0x000fe400080f0c42 */
[----:B0-----:R-:W-:-:S03]  /*2f90*/  LEA R16, P0, R45, UR16, 0x1 ;  /* 0x000000102d107c11 */ /* 0x001fc6000f8008ff */
[----:B------:R0:W5:Y:S01]  /*2fa0*/  LDG.E.CONSTANT R42, desc[UR10][R42.64] ;  /* 0x0000000a2a2a7981 */ /* 0x000162000c1e9900 */
[----:B------:R-:W-:Y:S02]  /*2fb0*/  LEA.HI.X R17, R45, UR17, R22, 0x1, P0 ;  /* 0x000000112d117c11 */ /* 0x000fe400080f0c16 */
[----:B------:R-:W-:-:S03]  /*2fc0*/  LEA R18, P0, R44, UR16, 0x1 ;  /* 0x000000102c127c11 */ /* 0x000fc6000f8008ff */
[----:B------:R-:W5:Y:S01]  /*2fd0*/  LDG.E.CONSTANT R63, desc[UR10][R16.64] ;  /* 0x0000000a103f7981 */ /* 0x000f62000c1e9900 */
[----:B------:R-:W-:Y:S02]  /*2fe0*/  LEA.HI.X R19, R44, UR17, R23, 0x1, P0 ;  /* 0x000000112c137c11 */ /* 0x000fe400080f0c17 */
[----:B------:R-:W-:-:S03]  /*2ff0*/  LEA R44, P0, R20, UR16, 0x1 ;  /* 0x00000010142c7c11 */ /* 0x000fc6000f8008ff */
[----:B------:R1:W5:Y:S01]  /*3000*/  LDG.E.CONSTANT R66, desc[UR10][R18.64] ;  /* 0x0000000a12427981 */ /* 0x000362000c1e9900 */
[----:B------:R-:W-:-:S03]  /*3010*/  LEA.HI.X R45, R20, UR17, R21, 0x1, P0 ;  /* 0x00000011142d7c11 */ /* 0x000fc600080f0c15 */
[----:B------:R-:W0:Y:S04]  /*3020*/  LDS.128 R20, [R33] ;  /* 0x0000000021147984 */ /* 0x000e280000000c00 */
[----:B------:R5:W5:Y:S01]  /*3030*/  LDG.E.CONSTANT R44, desc[UR10][R44.64] ;  /* 0x0000000a2c2c7981 */ /* 0x000b62000c1e9900 */
[C---:B0-----:R-:W-:Y:S01]  /*3040*/  IMAD.U32 R67, R21.reuse, 0x10000, RZ ;  /* 0x0001000015437824 */ /* 0x041fe200078e00ff */
[----:B------:R-:W-:Y:S01]  /*3050*/  PRMT R21, R21, 0x7632, R21 ;  /* 0x0000763215157816 */ /* 0x000fe20000000015 */
[C---:B------:R-:W-:Y:S01]  /*3060*/  IMAD.U32 R43, R20.reuse, 0x10000, RZ ;  /* 0x00010000142b7824 */ /* 0x040fe200078e00ff */
[----:B------:R-:W-:-:S03]  /*3070*/  PRMT R20, R20, 0x7632, R20 ;  /* 0x0000763214147816 */ /* 0x000fc60000000014 */
[----:B------:R-:W-:Y:S02]  /*3080*/  IMAD.U32 R21, R21, 0x10000, RZ ;  /* 0x0001000015157824 */ /* 0x000fe400078e00ff */
[----:B------:R-:W-:Y:S02]  /*3090*/  IMAD.U32 R20, R20, 0x10000, RZ ;  /* 0x0001000014147824 */ /* 0x000fe400078e00ff */
[C---:B-1----:R-:W-:Y:S01]  /*30a0*/  IMAD.U32 R19, R22.reuse, 0x10000, RZ ;  /* 0x0001000016137824 */ /* 0x042fe200078e00ff */
[----:B------:R-:W-:-:S05]  /*30b0*/  PRMT R22, R22, 0x7632, R22 ;  /* 0x0000763216167816 */ /* 0x000fca0000000016 */
[----:B------:R-:W-:Y:S02]  /*30c0*/  IMAD.U32 R22, R22, 0x10000, RZ ;  /* 0x0001000016167824 */ /* 0x000fe400078e00ff */
[C---:B--2---:R-:W-:Y:S01]  /*30d0*/  IMAD.U32 R68, R65.reuse, 0x10000, RZ ;  /* 0x0001000041447824 */ /* 0x044fe200078e00ff */
[----:B------:R-:W-:-:S03]  /*30e0*/  PRMT R65, R65, 0x7632, R65 ;  /* 0x0000763241417816 */ /* 0x000fc60000000041 */
[----:B------:R-:W-:Y:S02]  /*30f0*/  FMUL.FTZ R68, R67, R68 ;  /* 0x0000004443447220 */ /* 0x000fe40000410000 */
[----:B------:R-:W-:Y:S01]  /*3100*/  IMAD.U32 R18, R65, 0x10000, RZ ;  /* 0x0001000041127824 */ /* 0x000fe200078e00ff */
[C---:B---3--:R-:W-:Y:S02]  /*3110*/  SHF.L.U32 R16, R64.reuse, 0x10, RZ ;  /* 0x0000001040107819 */ /* 0x048fe400000006ff */
[----:B------:R-:W-:Y:S01]  /*3120*/  PRMT R64, R64, 0x7632, R64 ;  /* 0x0000763240407816 */ /* 0x000fe20000000040 */
[----:B------:R-:W-:Y:S02]  /*3130*/  FMUL.FTZ R21, R21, R18 ;  /* 0x0000001215157220 */ /* 0x000fe40000410000 */
[----:B------:R-:W-:Y:S02]  /*3140*/  FFMA.FTZ R16, R43, R16, R68 ;  /* 0x000000102b107223 */ /* 0x000fe40000010044 */
[----:B------:R-:W-:-:S02]  /*3150*/  IMAD.U32 R17, R64, 0x10000, RZ ;  /* 0x0001000040117824 */ /* 0x000fc400078e00ff */
[----:B----4-:R-:W-:Y:S02]  /*3160*/  IMAD.U32 R18, R62, 0x10000, RZ ;  /* 0x000100003e127824 */ /* 0x010fe400078e00ff */
[----:B------:R-:W-:Y:S02]  /*3170*/  FFMA.FTZ R21, R20, R17, R21 ;  /* 0x0000001114157223 */ /* 0x000fe40000010015 */
[----:B------:R-:W-:Y:S02]  /*3180*/  FFMA.FTZ R20, R19, R18, R16 ;  /* 0x0000001213147223 */ /* 0x000fe40000010010 */
[----:B------:R-:W0:Y:S01]  /*3190*/  LDS.128 R16, [R33+0x10] ;  /* 0x0000100021107984 */ /* 0x000e220000000c00 */
[----:B------:R-:W-:-:S05]  /*31a0*/  PRMT R62, R62, 0x7632, R62 ;  /* 0x000076323e3e7816 */ /* 0x000fca000000003e */
[----:B------:R-:W-:Y:S01]  /*31b0*/  IMAD.U32 R62, R62, 0x10000, RZ ;  /* 0x000100003e3e7824 */ /* 0x000fe200078e00ff */
[----:B------:R-:W-:-:S03]  /*31c0*/  PRMT R43, R23, 0x7632, R43 ;  /* 0x00007632172b7816 */ /* 0x000fc6000000002b */
[--C-:B------:R-:W-:Y:S01]  /*31d0*/  FFMA.FTZ R22, R22, R62, R21.reuse ;  /* 0x0000003e16167223 */ /* 0x100fe20000010015 */
[C---:B-----5:R-:W-:Y:S01]  /*31e0*/  PRMT R21, R60.reuse, 0x7632, R21 ;  /* 0x000076323c157816 */ /* 0x060fe20000000015 */
[----:B------:R-:W-:Y:S01]  /*31f0*/  IMAD.U32 R43, R43, 0x10000, RZ ;  /* 0x000100002b2b7824 */ /* 0x000fe200078e00ff */
[----:B------:R-:W-:Y:S01]  /*3200*/  SHF.L.U32 R23, R23, 0x10, RZ ;  /* 0x0000001017177819 */ /* 0x000fe200000006ff */
        /* <DEDUP_REMOVED lines=8> */
[----:B------:R-:W-:Y:S02]  /*3290*/  FFMA.FTZ R16, R23, R22, R20 ;  /* 0x0000001617107223 */ /* 0x000fe40000010014 */
[----:B------:R-:W-:Y:S02]  /*32a0*/  IMAD.U32 R60, R21, 0x10000, RZ ;  /* 0x00010000153c7824 */ /* 0x000fe400078e00ff */
[----:B------:R-:W0:Y:S01]  /*32b0*/  LDS.128 R20, [R33+0x20] ;  /* 0x0000200021147984 */ /* 0x000e220000000c00 */
[----:B------:R-:W-:Y:S01]  /*32c0*/  IMAD.U32 R61, R61, 0x10000, RZ ;  /* 0x000100003d3d7824 */ /* 0x000fe200078e00ff */
[----:B------:R-:W-:-:S03]  /*32d0*/  PRMT R45, R17, 0x7632, R45 ;  /* 0x00007632112d7816 */ /* 0x000fc6000000002d */
[----:B------:R-:W-:Y:S01]  /*32e0*/  FFMA.FTZ R43, R60, R61, R43 ;  /* 0x0000003d3c2b7223 */ /* 0x000fe2000001002b */
[----:B------:R-:W-:Y:S01]  /*32f0*/  IMAD.U32 R61, R17, 0x10000, RZ ;  /* 0x00010000113d7824 */ /* 0x000fe200078e00ff */
[C---:B------:R-:W-:Y:S01]  /*3300*/  PRMT R17, R57.reuse, 0x7632, R17 ;  /* 0x0000763239117816 */ /* 0x040fe20000000011 */
[----:B------:R-:W-:Y:S01]  /*3310*/  IMAD.U32 R57, R57, 0x10000, RZ ;  /* 0x0001000039397824 */ /* 0x000fe200078e00ff */
[----:B------:R-:W-:-:S03]  /*3320*/  SHF.L.U32 R60, R45, 0x10, RZ ;  /* 0x000000102d3c7819 */ /* 0x000fc600000006ff */
[----:B------:R-:W-:Y:S02]  /*3330*/  IMAD.U32 R17, R17, 0x10000, RZ ;  /* 0x0001000011117824 */ /* 0x000fe400078e00ff */
[----:B------:R-:W-:Y:S02]  /*3340*/  FFMA.FTZ R57, R61, R57, R16 ;  /* 0x000000393d397223 */ /* 0x000fe40000010010 */
[----:B------:R-:W-:Y:S01]  /*3350*/  FFMA.FTZ R16, R60, R17, R43 ;  /* 0x000000113c107223 */ /* 0x000fe2000001002b */
[C---:B------:R-:W-:Y:S01]  /*3360*/  IMAD.U32 R60, R18.reuse, 0x10000, RZ ;  /* 0x00010000123c7824 */ /* 0x040fe200078e00ff */
[----:B------:R-:W-:Y:S01]  /*3370*/  PRMT R18, R18, 0x7632, R18 ;  /* 0x0000763212127816 */ /* 0x000fe20000000012 */
[C---:B------:R-:W-:Y:S01]  /*3380*/  IMAD.U32 R17, R58.reuse, 0x10000, RZ ;  /* 0x000100003a117824 */ /* 0x040fe200078e00ff */
[----:B------:R-:W-:-:S03]  /*3390*/  PRMT R58, R58, 0x7632, R58 ;  /* 0x000076323a3a7816 */ /* 0x000fc6000000003a */
[----:B------:R-:W-:Y:S01]  /*33a0*/  FFMA.FTZ R57, R60, R17, R57 ;  /* 0x000000113c397223 */ /* 0x000fe20000010039 */
[----:B------:R-:W-:Y:S01]  /*33b0*/  PRMT R17, R59, 0x7632, R17 ;  /* 0x000076323b117816 */ /* 0x000fe20000000011 */
[----:B------:R-:W-:Y:S01]  /*33c0*/  IMAD.U32 R43, R18, 0x10000, RZ ;  /* 0x00010000122b7824 */ /* 0x000fe200078e00ff */
[----:B------:R-:W-:Y:S01]  /*33d0*/  PRMT R45, R19, 0x7632, R45 ;  /* 0x00007632132d7816 */ /* 0x000fe2000000002d */
[----:B------:R-:W-:Y:S01]  /*33e0*/  IMAD.U32 R58, R58, 0x10000, RZ ;  /* 0x000100003a3a7824 */ /* 0x000fe200078e00ff */
[----:B------:R-:W-:Y:S01]  /*33f0*/  SHF.L.U32 R59, R59, 0x10, RZ ;  /* 0x000000103b3b7819 */ /* 0x000fe200000006ff */
[----:B------:R-:W-:Y:S02]  /*3400*/  IMAD.U32 R18, R19, 0x10000, RZ ;  /* 0x0001000013127824 */ /* 0x000fe400078e00ff */
[----:B------:R-:W-:Y:S01]  /*3410*/  FFMA.FTZ R19, R43, R58, R16 ;  /* 0x0000003a2b137223 */ /* 0x000fe20000010010 */
[----:B------:R-:W-:Y:S02]  /*3420*/  IMAD.U32 R60, R45, 0x10000, RZ ;  /* 0x000100002d3c7824 */ /* 0x000fe400078e00ff */
[----:B------:R-:W-:Y:S01]  /*3430*/  FFMA.FTZ R16, R18, R59, R57 ;  /* 0x0000003b12107223 */ /* 0x000fe20000010039 */
[----:B------:R-:W-:Y:S01]  /*3440*/  IMAD.U32 R17, R17, 0x10000, RZ ;  /* 0x0001000011117824 */ /* 0x000fe200078e00ff */
[C---:B0-----:R-:W-:Y:S01]  /*3450*/  PRMT R43, R20.reuse, 0x7632, R43 ;  /* 0x00007632142b7816 */ /* 0x041fe2000000002b */
[----:B------:R-:W-:Y:S01]  /*3460*/  IMAD.U32 R45, R20, 0x10000, RZ ;  /* 0x00010000142d7824 */ /* 0x000fe200078e00ff */
[C---:B------:R-:W-:Y:S01]  /*3470*/  PRMT R59, R21.reuse, 0x7632, R59 ;  /* 0x00007632153b7816 */ /* 0x040fe2000000003b */
[----:B------:R-:W-:-:S02]  /*3480*/  IMAD.U32 R21, R21, 0x10000, RZ ;  /* 0x0001000015157824 */ /* 0x000fc400078e00ff */
[C---:B------:R-:W-:Y:S01]  /*3490*/  IMAD.U32 R57, R42.reuse, 0x10000, RZ ;  /* 0x000100002a397824 */ /* 0x040fe200078e00ff */
[----:B------:R-:W-:Y:S01]  /*34a0*/  PRMT R20, R42, 0x7632, R20 ;  /* 0x000076322a147816 */ /* 0x000fe20000000014 */
[----:B------:R-:W-:Y:S02]  /*34b0*/  FFMA.FTZ R19, R60, R17, R19 ;  /* 0x000000113c137223 */ /* 0x000fe40000010013 */
[----:B------:R-:W-:Y:S01]  /*34c0*/  FFMA.FTZ R16, R45, R57, R16 ;  /* 0x000000392d107223 */ /* 0x000fe20000010010 */
[C---:B------:R-:W-:Y:S02]  /*34d0*/  PRMT R42, R63.reuse, 0x7632, R42 ;  /* 0x000076323f2a7816 */ /* 0x040fe4000000002a */
[----:B------:R-:W-:Y:S01]  /*34e0*/  SHF.L.U32 R63, R63, 0x10, RZ ;  /* 0x000000103f3f7819 */ /* 0x000fe200000006ff */
[----:B------:R-:W-:Y:S01]  /*34f0*/  IMAD.U32 R58, R43, 0x10000, RZ ;  /* 0x000100002b3a7824 */ /* 0x000fe200078e00ff */
[----:B------:R-:W-:Y:S01]  /*3500*/  PRMT R17, R22, 0x7632, R17 ;  /* 0x0000763216117816 */ /* 0x000fe20000000011 */
[----:B------:R-:W-:-:S02]  /*3510*/  IMAD.U32 R20, R20, 0x10000, RZ ;  /* 0x0001000014147824 */ /* 0x000fc400078e00ff */
[--C-:B------:R-:W-:Y:S01]  /*3520*/  FFMA.FTZ R21, R21, R63, R16.reuse ;  /* 0x0000003f15157223 */ /* 0x100fe20000010010 */
[----:B------:R-:W-:Y:S01]  /*3530*/  PRMT R16, R66, 0x7632, R16 ;  /* 0x0000763242107816 */ /* 0x000fe20000000010 */
[----:B------:R-:W-:Y:S02]  /*3540*/  IMAD.U32 R60, R59, 0x10000, RZ ;  /* 0x000100003b3c7824 */ /* 0x000fe400078e00ff */
[----:B------:R-:W-:Y:S01]  /*3550*/  FFMA.FTZ R19, R58, R20, R19 ;  /* 0x000000143a137223 */ /* 0x000fe20000010013 */
[----:B------:R-:W-:Y:S01]  /*3560*/  IMAD.U32 R42, R42, 0x10000, RZ ;  /* 0x000100002a2a7824 */ /* 0x000fe200078e00ff */
[----:B------:R-:W-:Y:S01]  /*3570*/  PRMT R18, R23, 0x7632, R18 ;  /* 0x0000763217127816 */ /* 0x000fe20000000012 */
        /* <DEDUP_REMOVED lines=8> */
[----:B------:R-:W-:Y:S01]  /*3600*/  FFMA.FTZ R16, R20, R16, R19 ;  /* 0x0000001014107223 */ /* 0x000fe20000010013 */
[----:B------:R-:W-:Y:S02]  /*3610*/  IMAD.U32 R44, R44, 0x10000, RZ ;  /* 0x000100002c2c7824 */ /* 0x000fe400078e00ff */
        /* <DEDUP_REMOVED lines=11> */
.L_x_21026:
[----:B------:R-:W-:Y:S05]  /*36d0*/  @P0 BRA.U `(.L_x_20985) ;  /* 0x0000000100380947 */ /* 0x000fea0003800000 */
[----:B-1----:R-:W-:Y:S01]  /*36e0*/  FADD.FTZ R19, R16, R19 ;  /* 0x0000001310137221 */ /* 0x002fe20000010000 */
[----:B0-----:R-:W-:-:S03]  /*36f0*/  I2FP.F32.S32 R16, R56 ;  /* 0x0000003800107245 */ /* 0x001fc60000201400 */
[----:B------:R-:W-:-:S04]  /*3700*/  FMUL.FTZ R19, R19, UR18 ;  /* 0x0000001213137c20 */ /* 0x000fc80008410000 */
        /* <DEDUP_REMOVED lines=8> */
.L_x_20983:
[----:B------:R-:W-:-:S13]  /*3790*/  ISETP.NE.AND P0, PT, R2, RZ, PT ;  /* 0x000000ff0200720c */ /* 0x000fda0003f05270 */
[----:B------:R-:W-:-:S05]  /*37a0*/  @!P0 MOV R17, 0xff7fffff ;  /* 0xff7fffff00118802 */ /* 0x000fca0000000f00 */
[----:B------:R3:W-:Y:S02]  /*37b0*/  @!P0 STS [R54], R17 ;  /* 0x0000001136008388 */ /* 0x0007e40000000800 */
.L_x_20985:
[----:B------:R-:W-:Y:S05]  /*37c0*/  BSYNC B1 ;  /* 0x0000000000017941 */ /* 0x000fea0003800000 */
.L_x_20982:
[----:B------:R-:W-:Y:S01]  /*37d0*/  VIADD R50, R50, 0x4 ;  /* 0x0000000432327836 */ /* 0x000fe20000000000 */
[----:B------:R-:W-:Y:S01]  /*37e0*/  IADD3 R52, P1, R52, 0x10, RZ ;  /* 0x0000001034347810 */ /* 0x000fe20007f3e0ff */
[----:B--23--:R-:W-:Y:S02]  /*37f0*/  VIADD R54, R54, 0x80 ;  /* 0x0000008036367836 */ /* 0x00cfe40000000000 */
[----:B------:R-:W-:Y:S01]  /*3800*/  VIADD R53, R53, 0x20 ;  /* 0x0000002035357836 */ /* 0x000fe20000000000 */
[----:B------:R-:W-:Y:S01]  /*3810*/  ISETP.GE.AND P0, PT, R50, UR5, PT ;  /* 0x0000000532007c0c */ /* 0x000fe2000bf06270 */
[----:B------:R-:W-:Y:S02]  /*3820*/  VIADD R56, R56, 0x20 ;  /* 0x0000002038387836 */ /* 0x000fe40000000000 */
[----:B------:R-:W-:Y:S02]  /*3830*/  VIADD R51, R51, 0x20 ;  /* 0x0000002033337836 */ /* 0x000fe40000000000 */
[----:B------:R-:W-:-:S08]  /*3840*/  IMAD.X R55, RZ, RZ, R55, P1 ;  /* 0x000000ffff377224 */ /* 0x000fd000008e0637 */
[----:B------:R-:W-:Y:S05]  /*3850*/  @!P0 BRA `(.L_x_20986) ;  /* 0xffffffec00cc8947 */ /* 0x000fea000383ffff */
.L_x_20975:
[----:B------:R-:W-:Y:S05]  /*3860*/  BSYNC B0 ;  /* 0x0000000000007941 */ /* 0x000fea0003800000 */
.L_x_20974:
        /* <DEDUP_REMOVED lines=13> */
.L_x_21031:
[----:B------:R-:W-:Y:S01]  /*3940*/  ISETP.NE.AND P0, PT, R9, RZ, PT ;  /* 0x000000ff0900720c */ /* 0x000fe20003f05270 */
[----:B------:R-:W-:-:S12]  /*3950*/  WARPSYNC.ALL ;  /* 0x0000000000007948 */ /* 0x000fd80003800000 */
[----:B------:R-:W4:Y:S01]  /*3960*/  @!P0 S2R R7, SR_CgaCtaId ;  /* 0x0000000000078919 */ /* 0x000f220000008800 */
[----:B------:R-:W-:-:S05]  /*3970*/  @!P0 MOV R6, 0x400 ;  /* 0x0000040000068802 */ /* 0x000fca0000000f00 */
[----:B------:R-:W-:-:S05]  /*3980*/  @!P0 VIADD R6, R6, 0xc0 ;  /* 0x000000c006068836 */ /* 0x000fca0000000000 */
[----:B----4-:R-:W-:Y:S02]  /*3990*/  @!P0 LEA R6, R7, R6, 0x18 ;  /* 0x0000000607068211 */ /* 0x010fe400078ec0ff */
[----:B---3--:R-:W-:Y:S02]  /*39a0*/  @!P0 FMNMX.FTZ R7, R11, R4, !PT ;  /* 0x000000040b078209 */ /* 0x008fe40007810000 */
[----:B------:R-:W-:-:S05]  /*39b0*/  @!P0 LEA R6, R13, R6, 0x2 ;  /* 0x000000060d068211 */ /* 0x000fca00078e10ff */
[----:B------:R3:W-:Y:S01]  /*39c0*/  @!P0 STS [R6], R7 ;  /* 0x0000000706008388 */ /* 0x0007e20000000800 */
[----:B------:R-:W-:Y:S01]  /*39d0*/  BAR.SYNC.DEFER_BLOCKING 0x0 ;  /* 0x0000000000007b1d */ /* 0x000fe20000010000 */
[----:B------:R-:W-:Y:S01]  /*39e0*/  ISETP.GT.AND P0, PT, R9, 0x3, PT ;  /* 0x000000030900780c */ /* 0x000fe20003f04270 */
[----:B---3--:R-:W-:Y:S01]  /*39f0*/  IMAD.MOV.U32 R6, RZ, RZ, -0x800001 ;  /* 0xff7fffffff067424 */ /* 0x008fe200078e00ff */
[----:B------:R-:W-:-:S03]  /*3a00*/  UIADD3 UR4, UR8, 0x7, URZ ;  /* 0x0000000708047890 */ /* 0x000fc6000fffe03f */
[----:B------:R-:W-:Y:S01]  /*3a10*/  BSSY B0, `(.L_x_20988) ;  /* 0x00000f6000007945 */ /* 0x000fe20003800000 */
[----:B------:R-:W-:-:S04]  /*3a20*/  USHF.R.S32.HI UR6, URZ, 0x1f, UR4 ;  /* 0x0000001f3f067899 */ /* 0x000fc80008011404 */
[----:B------:R-:W-:-:S03]  /*3a30*/  ULEA.HI UR4, UR6, UR4, URZ, 0x3 ;  /* 0x0000000406047291 */ /* 0x000fc6000f8f183f */
[----:B------:R-:W3:Y:S01]  /*3a40*/  @!P0 S2R R7, SR_CgaCtaId ;  /* 0x0000000000078919 */ /* 0x000ee20000008800 */
[----:B------:R-:W-:Y:S01]  /*3a50*/  @!P0 MOV R4, 0x400 ;  /* 0x0000040000048802 */ /* 0x000fe20000000f00 */
[----:B------:R-:W-:-:S04]  /*3a60*/  ULOP3.LUT UR4, UR4, 0xfffffff8, URZ, 0xc0, !UPT ;  /* 0xfffffff804047892 */ /* 0x000fc8000f8ec03f */
[----:B------:R-:W-:Y:S01]  /*3a70*/  @!P0 VIADD R4, R4, 0xc0 ;  /* 0x000000c004048836 */ /* 0x000fe20000000000 */
[----:B------:R-:W-:-:S04]  /*3a80*/  UISETP.LT.AND UP0, UPT, UR8, UR4, UPT ;  /* 0x000000040800728c */ /* 0x000fc8000bf01270 */
[----:B------:R-:W-:-:S06]  /*3a90*/  USEL UR4, UR8, UR4, UP0 ;  /* 0x0000000408047287 */ /* 0x000fcc0008000000 */
[----:B------:R-:W-:Y:S02]  /*3aa0*/  ISETP.GE.AND P1, PT, R2, UR4, PT ;  /* 0x0000000402007c0c */ /* 0x000fe4000bf26270 */
[----:B---3--:R-:W-:-:S05]  /*3ab0*/  @!P0 LEA R4, R7, R4, 0x18 ;  /* 0x0000000407048211 */ /* 0x008fca00078ec0ff */
[----:B------:R-:W-:-:S05]  /*3ac0*/  @!P0 IMAD R7, R9, 0x4, R4 ;  /* 0x0000000409078824 */ /* 0x000fca00078e0204 */
[----:B------:R-:W2:Y:S04]  /*3ad0*/  @!P0 LDS R6, [R7] ;  /* 0x0000000007068984 */ /* 0x000ea80000000800 */
[----:B--2---:R-:W2:Y:S02]  /*3ae0*/  SHFL.BFLY PT, R11, R6, 0x2, 0x1f ;  /* 0x0c401f00060b7f89 */ /* 0x004ea400000e0000 */
[----:B--2---:R-:W-:Y:S01]  /*3af0*/  FMNMX.FTZ R11, R11, R6, !PT ;  /* 0x000000060b0b7209 */ /* 0x004fe20007810000 */
[----:B------:R-:W-:-:S04]  /*3b00*/  IMAD.MOV.U32 R6, RZ, RZ, RZ ;  /* 0x000000ffff067224 */ /* 0x000fc800078e00ff */
[----:B------:R-:W2:Y:S02]  /*3b10*/  SHFL.BFLY PT, R4, R11, 0x1, 0x1f ;  /* 0x0c201f000b047f89 */ /* 0x000ea400000e0000 */
[----:B--2---:R-:W-:-:S06]  /*3b20*/  FMNMX.FTZ R4, R11, R4, !PT ;  /* 0x000000040b047209 */ /* 0x004fcc0007810000 */
[----:B------:R-:W2:Y:S01]  /*3b30*/  SHFL.IDX PT, R4, R4, RZ, 0x1f ;  /* 0x00001fff04047589 */ /* 0x000ea200000e0000 */
        /* <DEDUP_REMOVED lines=14> */
[----:B------:R-:W-:-:S03]  /*3c20*/  MOV R10, R2 ;  /* 0x00000002000a7202 */ /* 0x000fc60000000f00 */
[----:B---3--:R-:W-:-:S06]  /*3c30*/  ULEA UR6, UR7, UR6, 0x18 ;  /* 0x0000000607067291 */ /* 0x008fcc000f8ec03f */
[----:B------:R-:W-:-:S07]  /*3c40*/  LEA R11, R2, UR6, 0x2 ;  /* 0x00000006020b7c11 */ /* 0x000fce000f8e10ff */
.L_x_20992:
        /* <DEDUP_REMOVED lines=11> */
.L_x_20991:
[----:B------:R-:W-:Y:S05]  /*3d00*/  BSYNC B1 ;  /* 0x0000000000017941 */ /* 0x000fea0003800000 */
.L_x_20990:
        /* <DEDUP_REMOVED lines=15> */
.L_x_20995:
[----:B------:R-:W2:Y:S01]  /*3e00*/  LDS R13, [R7+-0x400] ;  /* 0xfffc0000070d7984 */ /* 0x000ea20000000800 */
[----:B------:R-:W-:-:S03]  /*3e10*/  VIADD R10, R10, 0x800 ;  /* 0x000008000a0a7836 */ /* 0x000fc60000000000 */
[----:B------:R-:W3:Y:S02]  /*3e20*/  LDS R15, [R7+-0x200] ;  /* 0xfffe0000070f7984 */ /* 0x000ee40000000800 */
[----:B------:R-:W-:Y:S02]  /*3e30*/  ISETP.GE.AND P2, PT, R10, R11, PT ;  /* 0x0000000b0a00720c */ /* 0x000fe40003f46270 */
[----:B------:R-:W4:Y:S04]  /*3e40*/  LDS R17, [R7] ;  /* 0x0000000007117984 */ /* 0x000f280000000800 */
[----:B-1----:R-:W1:Y:S04]  /*3e50*/  LDS R19, [R7+0x200] ;  /* 0x0002000007137984 */ /* 0x002e680000000800 */
        /* <DEDUP_REMOVED lines=15> */
[----:B-1----:R-:W-:Y:S01]  /*3f50*/  FADD.FTZ R19, -R4, R19 ;  /* 0x0000001304137221 */ /* 0x002fe20000010100 */
[----:B0-----:R-:W-:-:S02]  /*3f60*/  FMUL.FTZ R16, R17, 1.4426950216293334961 ;  /* 0x3fb8aa3b11107820 */ /* 0x001fc40000410000 */
[----:B------:R-:W0:Y:S01]  /*3f70*/  LDS R17, [R7+0x1000] ;  /* 0x0010000007117984 */ /* 0x000e220000000800 */
[----:B------:R-:W-:Y:S01]  /*3f80*/  FMUL.FTZ R18, R19, 1.4426950216293334961 ;  /* 0x3fb8aa3b13127820 */ /* 0x000fe20000410000 */
[C---:B------:R-:W-:Y:S01]  /*3f90*/  FADD.FTZ R21, -R4.reuse, R21 ;  /* 0x0000001504157221 */ /* 0x040fe20000010100 */
[----:B------:R-:W1:Y:S01]  /*3fa0*/  MUFU.EX2 R14, R14 ;  /* 0x0000000e000e7308 */ /* 0x000e620000000800 */
[----:B------:R-:W0:Y:S01]  /*3fb0*/  LDS R19, [R7+0x1200] ;  /* 0x0012000007137984 */ /* 0x000e220000000800 */
[----:B------:R-:W-:Y:S01]  /*3fc0*/  FADD.FTZ R23, -R4, R23 ;  /* 0x0000001704177221 */ /* 0x000fe20000010100 */
[----:B------:R-:W-:-:S03]  /*3fd0*/  FMUL.FTZ R21, R21, 1.4426950216293334961 ;  /* 0x3fb8aa3b15157820 */ /* 0x000fc60000410000 */
[----:B------:R-:W-:Y:S01]  /*3fe0*/  FMUL.FTZ R23, R23, 1.4426950216293334961 ;  /* 0x3fb8aa3b17177820 */ /* 0x000fe20000410000 */
[C---:B------:R-:W-:Y:S01]  /*3ff0*/  FADD.FTZ R25, -R4.reuse, R25 ;  /* 0x0000001904197221 */ /* 0x040fe20000010100 */
[----:B------:R-:W3:Y:S01]  /*4000*/  MUFU.EX2 R16, R16 ;  /* 0x0000001000107308 */ /* 0x000ee20000000800 */
[----:B----4-:R-:W-:Y:S01]  /*4010*/  STS [R7+-0x400], R12 ;  /* 0xfffc000c07007388 */ /* 0x010fe20000000800 */
[----:B------:R-:W-:Y:S01]  /*4020*/  FADD.FTZ R27, -R4, R27 ;  /* 0x0000001b041b7221 */ /* 0x000fe20000010100 */
[----:B------:R-:W-:-:S03]  /*4030*/  FMUL.FTZ R25, R25, 1.4426950216293334961 ;  /* 0x3fb8aa3b19197820 */ /* 0x000fc60000410000 */
[----:B------:R-:W-:Y:S01]  /*4040*/  FMUL.FTZ R27, R27, 1.4426950216293334961 ;  /* 0x3fb8aa3b1b1b7820 */ /* 0x000fe20000410000 */
[C---:B------:R-:W-:Y:S01]  /*4050*/  FADD.FTZ R29, -R4.reuse, R29 ;  /* 0x0000001d041d7221 */ /* 0x040fe20000010100 */
[----:B------:R4:W0:Y:S01]  /*4060*/  MUFU.EX2 R20, R21 ;  /* 0x0000001500147308 */ /* 0x0008220000000800 */
[----:B-1----:R-:W-:Y:S01]  /*4070*/  STS [R7+-0x200], R14 ;  /* 0xfffe000e07007388 */ /* 0x002fe20000000800 */
[----:B------:R-:W-:Y:S01]  /*4080*/  FADD.FTZ R31, -R4, R31 ;  /* 0x0000001f041f7221 */ /* 0x000fe20000010100 */
[----:B------:R-:W-:-:S03]  /*4090*/  FMUL.FTZ R29, R29, 1.4426950216293334961 ;  /* 0x3fb8aa3b1d1d7820 */ /* 0x000fc60000410000 */
[----:B------:R-:W-:Y:S01]  /*40a0*/  FMUL.FTZ R31, R31, 1.4426950216293334961 ;  /* 0x3fb8aa3b1f1f7820 */ /* 0x000fe20000410000 */
[C---:B--2---:R-:W-:Y:S01]  /*40b0*/  FADD.FTZ R33, -R4.reuse, R33 ;  /* 0x0000002104217221 */ /* 0x044fe20000010100 */
[----:B------:R-:W1:Y:S01]  /*40c0*/  MUFU.EX2 R18, R18 ;  /* 0x0000001200127308 */ /* 0x000e620000000800 */
[----:B----4-:R-:W2:Y:S02]  /*40d0*/  LDS R21, [R7+0x1a00] ;  /* 0x001a000007157984 */ /* 0x010ea40000000800 */
[----:B------:R-:W-:Y:S01]  /*40e0*/  FMUL.FTZ R33, R33, 1.4426950216293334961 ;  /* 0x3fb8aa3b21217820 */ /* 0x000fe20000410000 */
[C---:B---3--:R-:W-:Y:S01]  /*40f0*/  FADD.FTZ R13, -R4.reuse, R13 ;  /* 0x0000000d040d7221 */ /* 0x048fe20000010100 */
[----:B------:R-:W-:Y:S03]  /*4100*/  STS [R7], R16 ;  /* 0x0000001007007388 */ /* 0x000fe60000000800 */
[----:B------:R-:W-:Y:S01]  /*4110*/  FMUL.FTZ R13, R13, 1.4426950216293334961 ;  /* 0x3fb8aa3b0d0d7820 */ /* 0x000fe20000410000 */
[----:B------:R-:W3:Y:S01]  /*4120*/  MUFU.EX2 R22, R23 ;  /* 0x0000001700167308 */ /* 0x000ee20000000800 */
[C---:B------:R-:W-:Y:S01]  /*4130*/  FADD.FTZ R15, -R4.reuse, R15 ;  /* 0x0000000f040f7221 */ /* 0x040fe20000010100 */
[----:B0-----:R-:W-:Y:S01]  /*4140*/  STS [R7+0x400], R20 ;  /* 0x0004001407007388 */ /* 0x001fe20000000800 */
        /* <DEDUP_REMOVED lines=8> */
[----:B0-----:R-:W-:Y:S01]  /*41d0*/  FADD.FTZ R13, R12, R6 ;  /* 0x000000060c0d7221 */ /* 0x001fe20000010000 */
[----:B---3--:R-:W-:Y:S03]  /*41e0*/  STS [R7+0x600], R22 ;  /* 0x0006001607007388 */ /* 0x008fe60000000800 */
[----:B------:R-:W-:-:S03]  /*41f0*/  FADD.FTZ R13, R13, R14 ;  /* 0x0000000e0d0d7221 */ /* 0x000fc60000010000 */
[----:B------:R-:W0:Y:S01]  /*4200*/  MUFU.EX2 R26, R27 ;  /* 0x0000001b001a7308 */ /* 0x000e220000000800 */
[----:B------:R-:W-:Y:S01]  /*4210*/  FADD.FTZ R13, R13, R16 ;  /* 0x000000100d0d7221 */ /* 0x000fe20000010000 */
[----:B----4-:R-:W-:Y:S03]  /*4220*/  STS [R7+0xc00], R28 ;  /* 0x000c001c07007388 */ /* 0x010fe60000000800 */
[----:B------:R-:W-:-:S03]  /*4230*/  FADD.FTZ R13, R13, R18 ;  /* 0x000000120d0d7221 */ /* 0x000fc60000010000 */
[----:B------:R-:W3:Y:S01]  /*4240*/  MUFU.EX2 R30, R15 ;  /* 0x0000000f001e7308 */ /* 0x000ee20000000800 */
[----:B------:R-:W-:Y:S01]  /*4250*/  FADD.FTZ R13, R13, R20 ;  /* 0x000000140d0d7221 */ /* 0x000fe20000010000 */
[----:B--2---:R-:W-:Y:S01]  /*4260*/  FADD.FTZ R21, -R4, R21 ;  /* 0x0000001504157221 */ /* 0x004fe20000010100 */
        /* <DEDUP_REMOVED lines=9> */
[----:B---3--:R-:W-:Y:S03]  /*4300*/  STS [R7+0xe00], R30 ;  /* 0x000e001e07007388 */ /* 0x008fe60000000800 */
        /* <DEDUP_REMOVED lines=19> */
.L_x_20994:
[----:B------:R-:W-:Y:S05]  /*4440*/  BSYNC B1 ;  /* 0x0000000000017941 */ /* 0x000fea0003800000 */
.L_x_20993:
[----:B------:R-:W-:Y:S01]  /*4450*/  IADD3 R11, -R10, UR4, RZ ;  /* 0x000000040a0b7c10 */ /* 0x000fe2000fffe1ff */
[----:B------:R-:W-:Y:S03]  /*4460*/  BSSY B1, `(.L_x_20996) ;  /* 0x0000036000017945 */ /* 0x000fe60003800000 */
[----:B------:R-:W-:-:S13]  /*4470*/  ISETP.GT.AND P2, PT, R11, 0x200, PT ;  /* 0x000002000b00780c */ /* 0x000fda0003f44270 */
[----:B------:R-:W-:Y:S05]  /*4480*/  @!P2 BRA `(.L_x_20997) ;  /* 0x0000000000cca947 */ /* 0x000fea0003800000 */
[----:B------:R-:W2:Y:S01]  /*4490*/  LDS R11, [R7+-0x400] ;  /* 0xfffc0000070b7984 */ /* 0x000ea20000000800 */
[----:B------:R-:W-:Y:S02]  /*44a0*/  PLOP3.LUT P0, PT, PT, PT, PT, 0x8, 0x0 ;  /* 0x000000000000781c */ /* 0x000fe40003f0e170 */
[----:B------:R-:W-:Y:S01]  /*44b0*/  IADD3 R10, R10, 0x400, RZ ;  /* 0x000004000a0a7810 */ /* 0x000fe20007ffe0ff */
[----:B------:R-:W3:Y:S04]  /*44c0*/  LDS R13, [R7+-0x200] ;  /* 0xfffe0000070d7984 */ /* 0x000ee80000000800 */
[----:B------:R-:W4:Y:S04]  /*44d0*/  LDS R15, [R7] ;  /* 0x00000000070f7984 */ /* 0x000f280000000800 */
[----:B------:R-:W0:Y:S04]  /*44e0*/  LDS R17, [R7+0x200] ;  /* 0x0002000007117984 */ /* 0x000e280000000800 */
[----:B-1----:R-:W1:Y:S04]  /*44f0*/  LDS R19, [R7+0x400] ;  /* 0x0004000007137984 */ /* 0x002e680000000800 */
        /* <DEDUP_REMOVED lines=44> */
.L_x_20997:
[----:B------:R-:W-:Y:S05]  /*47c0*/  BSYNC B1 ;  /* 0x0000000000017941 */ /* 0x000fea0003800000 */
.L_x_20996:
        /* <DEDUP_REMOVED lines=26> */
.L_x_20989:
[----:B------:R-:W-:Y:S05]  /*4970*/  BSYNC B0 ;  /* 0x0000000000007941 */ /* 0x000fea0003800000 */
.L_x_20988:
        /* <DEDUP_REMOVED lines=10> */
[----:B----4-:R-:W-:Y:S01]  /*4a20*/  @!P0 LEA R15, R15, R6, 0x18 ;  /* 0x000000060f0f8211 */ /* 0x010fe200078ec0ff */
[----:B--2---:R-:W-:Y:S01]  /*4a30*/  FADD.FTZ R4, R7, R4 ;  /* 0x0000000407047221 */ /* 0x004fe20000010000 */
[----:B------:R-:W-:-:S04]  /*4a40*/  @!P2 MOV R7, 0x400 ;  /* 0x000004000007a802 */ /* 0x000fc80000000f00 */
[----:B------:R-:W2:Y:S01]  /*4a50*/  SHFL.BFLY PT, R11, R4, 0x4, 0x1f ;  /* 0x0c801f00040b7f89 */ /* 0x000ea200000e0000 */
[----:B------:R-:W-:-:S05]  /*4a60*/  @!P2 VIADD R7, R7, 0xc0 ;  /* 0x000000c00707a836 */ /* 0x000fca0000000000 */
[----:B0-----:R-:W-:-:S05]  /*4a70*/  @!P2 LEA R7, R14, R7, 0x18 ;  /* 0x000000070e07a211 */ /* 0x001fca00078ec0ff */
[----:B------:R-:W-:Y:S02]  /*4a80*/  @!P2 IMAD R12, R12, 0x4, R7 ;  /* 0x000000040c0ca824 */ /* 0x000fe400078e0207 */
[----:B--2---:R-:W-:Y:S01]  /*4a90*/  FADD.FTZ R11, R4, R11 ;  /* 0x0000000b040b7221 */ /* 0x004fe20000010000 */
        /* <DEDUP_REMOVED lines=22> */
[----:B------:R-:W-:Y:S01]  /*4c00*/  LOP3.LUT P0, R6, R6, 0x3, RZ, 0xc0, !PT ;  /* 0x0000000306067812 */ /* 0x000fe2000780c0ff */
[----:B------:R-:W-:-:S04]  /*4c10*/  IMAD.MOV.U32 R7, RZ, RZ, R2 ;  /* 0x000000ffff077224 */ /* 0x000fc800078e0002 */
[----:B------:R-:W0:Y:S08]  /*4c20*/  MUFU.RCP R4, R4 ;  /* 0x0000000400047308 */ /* 0x000e300000001000 */
[----:B------:R-:W-:Y:S05]  /*4c30*/  @!P0 BRA `(.L_x_21001) ;  /* 0x0000000000388947 */ /* 0x000fea0003800000 */
[----:B------:R-:W2:Y:S01]  /*4c40*/  S2UR UR7, SR_CgaCtaId ;  /* 0x00000000000779c3 */ /* 0x000ea20000008800 */
[----:B------:R-:W-:Y:S01]  /*4c50*/  UMOV UR6, 0x400 ;  /* 0x0000040000067882 */ /* 0x000fe20000000000 */
[----:B------:R-:W-:Y:S01]  /*4c60*/  IMAD.MOV.U32 R7, RZ, RZ, R2 ;  /* 0x000000ffff077224 */ /* 0x000fe200078e0002 */
[----:B------:R-:W-:-:S04]  /*4c70*/  UIADD3 UR6, UR6, 0xe0, URZ ;  /* 0x000000e006067890 */ /* 0x000fc8000fffe03f */
[----:B--2---:R-:W-:-:S06]  /*4c80*/  ULEA UR6, UR7, UR6, 0x18 ;  /* 0x0000000607067291 */ /* 0x004fcc000f8ec03f */
[----:B------:R-:W-:-:S07]  /*4c90*/  LEA R10, R2, UR6, 0x2 ;  /* 0x00000006020a7c11 */ /* 0x000fce000f8e10ff */
.L_x_21002:
        /* <DEDUP_REMOVED lines=8> */
.L_x_21001:
[----:B------:R-:W-:Y:S05]  /*4d20*/  BSYNC B1 ;  /* 0x0000000000017941 */ /* 0x000fea0003800000 */
.L_x_21000:
        /* <DEDUP_REMOVED lines=15> */
.L_x_21005:
[----:B------:R-:W0:Y:S01]  /*4e20*/  LDS R11, [R6+-0x400] ;  /* 0xfffc0000060b7984 */ /* 0x000e220000000800 */
[----:B------:R-:W-:-:S03]  /*4e30*/  VIADD R7, R7, 0x800 ;  /* 0x0000080007077836 */ /* 0x000fc60000000000 */
[----:B------:R-:W2:Y:S02]  /*4e40*/  LDS R13, [R6+-0x200] ;  /* 0xfffe0000060d7984 */ /* 0x000ea40000000800 */
[----:B------:R-:W-:Y:S02]  /*4e50*/  ISETP.GE.AND P1, PT, R7, R10, PT ;  /* 0x0000000a0700720c */ /* 0x000fe40003f26270 */
[----:B------:R-:W3:Y:S04]  /*4e60*/  LDS R15, [R6] ;  /* 0x00000000060f7984 */ /* 0x000ee80000000800 */
[----:B------:R-:W4:Y:S04]  /*4e70*/  LDS R17, [R6+0x200] ;  /* 0x0002000006117984 */ /* 0x000f280000000800 */
[----:B-1----:R-:W1:Y:S04]  /*4e80*/  LDS R19, [R6+0x400] ;  /* 0x0004000006137984 */ /* 0x002e680000000800 */
[----:B------:R-:W1:Y:S04]  /*4e90*/  LDS R21, [R6+0x600] ;  /* 0x0006000006157984 */ /* 0x000e680000000800 */
[----:B------:R-:W1:Y:S04]  /*4ea0*/  LDS R23, [R6+0x800] ;  /* 0x0008000006177984 */ /* 0x000e680000000800 */
        /* <DEDUP_REMOVED lines=43> */
.L_x_21004:
[----:B------:R-:W-:Y:S05]  /*5160*/  BSYNC B1 ;  /* 0x0000000000017941 */ /* 0x000fea0003800000 */
.L_x_21003:
        /* <DEDUP_REMOVED lines=10> */
[----:B-1----:R-:W1:Y:S04]  /*5210*/  LDS R19, [R6+0x400] ;  /* 0x0004000006137984 */ /* 0x002e680000000800 */
        /* <DEDUP_REMOVED lines=20> */
.L_x_21007:
[----:B------:R-:W-:Y:S05]  /*5360*/  BSYNC B1 ;  /* 0x0000000000017941 */ /* 0x000fea0003800000 */
.L_x_21006:
        /* <DEDUP_REMOVED lines=14> */
.L_x_20999:
[----:B------:R-:W-:Y:S05]  /*5450*/  BSYNC B0 ;  /* 0x0000000000007941 */ /* 0x000fea0003800000 */
.L_x_20998:
[----:B0-2---:R-:W-:Y:S01]  /*5460*/  SHF.R.S32.HI R7, RZ, 0x1f, R2 ;  /* 0x0000001fff077819 */ /* 0x005fe20000011402 */
[----:B------:R-:W-:Y:S01]  /*5470*/  BAR.SYNC.DEFER_BLOCKING 0x0 ;  /* 0x0000000000007b1d */ /* 0x000fe20000010000 */
[----:B-1----:R-:W-:Y:S01]  /*5480*/  CS2R R18, SRZ ;  /* 0x0000000000127805 */ /* 0x002fe2000001ff00 */
[----:B------:R-:W-:Y:S01]  /*5490*/  IMAD.MOV.U32 R17, RZ, RZ, RZ ;  /* 0x000000ffff117224 */ /* 0x000fe200078e00ff */
[----:B------:R-:W-:-:S03]  /*54a0*/  LEA.HI R7, R7, R2, RZ, 0x5 ;  /* 0x0000000207077211 */ /* 0x000fc600078f28ff */
[----:B------:R-:W-:Y:S01]  /*54b0*/  ULDC UR14, c[0x0][0x25c] ;  /* 0x00009700000e7ab9 */ /* 0x000fe20000000800 */
[----:B------:R-:W-:Y:S01]  /*54c0*/  SHF.R.S32.HI R20, RZ, 0x5, R7 ;  /* 0x00000005ff147819 */ /* 0x000fe20000011407 */
[----:B------:R-:W-:Y:S03]  /*54d0*/  BSSY B1, `(.L_x_21008) ;  /* 0x000013a000017945 */ /* 0x000fe60003800000 */
[----:B------:R-:W-:-:S13]  /*54e0*/  ISETP.GE.AND P0, PT, R20, UR5, PT ;  /* 0x0000000514007c0c */ /* 0x000fda000bf06270 */
[----:B------:R-:W-:Y:S05]  /*54f0*/  @P0 BRA `(.L_x_21009) ;  /* 0x0000001000dc0947 */ /* 0x000fea0003800000 */
[----:B------:R-:W0:Y:S01]  /*5500*/  I2F.RP R10, R3 ;  /* 0x00000003000a7306 */ /* 0x000e220000209400 */
[----:B------:R-:W1:Y:S01]  /*5510*/  S2UR UR4, SR_CTAID.Y ;  /* 0x00000000000479c3 */ /* 0x000e620000002600 */
[----:B------:R-:W-:Y:S01]  /*5520*/  ULDC UR9, c[0x0][0x260] ;  /* 0x0000980000097ab9 */ /* 0x000fe20000000800 */
[----:B------:R-:W-:Y:S01]  /*5530*/  ULDC.64 UR12, c[0x0][0x238] ;  /* 0x00008e00000c7ab9 */ /* 0x000fe20000000a00 */
[----:B------:R-:W-:Y:S01]  /*5540*/  IMAD.U32 R30, RZ, RZ, UR5 ;  /* 0x00000005ff1e7e24 */ /* 0x000fe2000f8e00ff */
[----:B------:R-:W-:Y:S01]  /*5550*/  ULDC UR7, c[0x0][0x27c] ;  /* 0x00009f0000077ab9 */ /* 0x000fe20000000800 */
[----:B------:R-:W-:Y:S01]  /*5560*/  IMAD.SHL.U32 R22, R9, 0x8, RZ ;  /* 0x0000000809167824 */ /* 0x000fe200078e00ff */
[----:B------:R-:W-:Y:S01]  /*5570*/  MOV R25, R20 ;  /* 0x0000001400197202 */ /* 0x000fe20000000f00 */
[----:B------:R-:W-:Y:S01]  /*5580*/  IMAD.SHL.U32 R24, R20, 0x8, RZ ;  /* 0x0000000814187824 */ /* 0x000fe200078e00ff */
[----:B------:R-:W1:Y:S01]  /*5590*/  LDC R4, c[0x0][0x248] ;  /* 0x00009200ff047b82 */ /* 0x000e620000000800 */
[----:B------:R-:W-:Y:S01]  /*55a0*/  IMAD.MOV.U32 R19, RZ, RZ, RZ ;  /* 0x000000ffff137224 */ /* 0x000fe200078e00ff */
[----:B------:R-:W-:Y:S01]  /*55b0*/  IADD3 R30, -R30, 0x1, RZ ;  /* 0x000000011e1e7810 */ /* 0x000fe20007ffe1ff */
[----:B------:R-:W-:-:S02]  /*55c0*/  VIADD R26, R5, -UR7 ;  /* 0x80000007051a7c36 */ /* 0x000fc40008000000 */
[C---:B------:R-:W-:Y:S01]  /*55d0*/  VIADD R28, R22.reuse, 0x100 ;  /* 0x00000100161c7836 */ /* 0x040fe20000000000 */
[----:B0-----:R-:W0:Y:S01]  /*55e0*/  MUFU.RCP R10, R10 ;  /* 0x0000000a000a7308 */ /* 0x001e220000001000 */
[----:B------:R-:W-:Y:S01]  /*55f0*/  VIADD R27, R22, 0x200 ;  /* 0x00000200161b7836 */ /* 0x000fe20000000000 */
[----:B------:R-:W2:Y:S01]  /*5600*/  S2UR UR6, SR_CgaCtaId ;  /* 0x00000000000679c3 */ /* 0x000ea20000008800 */
[----:B0-----:R-:W-:Y:S02]  /*5610*/  VIADD R6, R10, 0xffffffe ;  /* 0x0ffffffe0a067836 */ /* 0x001fe40000000000 */
[----:B-1----:R-:W-:Y:S01]  /*5620*/  IMAD R11, R4, UR4, RZ ;  /* 0x00000004040b7c24 */ /* 0x002fe2000f8e02ff */
[----:B------:R-:W-:Y:S02]  /*5630*/  SHF.R.S32.HI R4, RZ, 0x1f, R20 ;  /* 0x0000001fff047819 */ /* 0x000fe40000011414 */
[----:B------:R0:W1:Y:S01]  /*5640*/  F2I.FTZ.U32.TRUNC.NTZ R7, R6 ;  /* 0x0000000600077305 */ /* 0x000062000021f000 */
[----:B------:R-:W-:Y:S01]  /*5650*/  UMOV UR4, 0x400 ;  /* 0x0000040000047882 */ /* 0x000fe20000000000 */
[----:B------:R-:W-:Y:S01]  /*5660*/  IMAD R10, R0, UR9, RZ ;  /* 0x00000009000a7c24 */ /* 0x000fe2000f8e02ff */
[----:B------:R-:W-:Y:S01]  /*5670*/  IADD3 R23, P0, R20, R11, RZ ;  /* 0x0000000b14177210 */ /* 0x000fe20007f1e0ff */
[----:B------:R-:W-:-:S03]  /*5680*/  UIADD3 UR4, UR4, 0xe0, URZ ;  /* 0x000000e004047890 */ /* 0x000fc6000fffe03f */
[----:B------:R-:W-:Y:S01]  /*5690*/  LEA.HI.X.SX32 R4, R11, R4, 0x1, P0 ;  /* 0x000000040b047211 */ /* 0x000fe200000f0eff */
[----:B--2---:R-:W-:Y:S01]  /*56a0*/  ULEA UR4, UR6, UR4, 0x18 ;  /* 0x0000000406047291 */ /* 0x004fe2000f8ec03f */
[----:B------:R-:W2:Y:S01]  /*56b0*/  LDC R11, c[0x0][0x25c] ;  /* 0x00009700ff0b7b82 */ /* 0x000ea20000000800 */
[----:B------:R-:W-:Y:S01]  /*56c0*/  LEA R16, P0, R23, UR12, 0x2 ;  /* 0x0000000c17107c11 */ /* 0x000fe2000f8010ff */
[----:B0-----:R-:W-:-:S03]  /*56d0*/  IMAD.MOV.U32 R6, RZ, RZ, RZ ;  /* 0x000000ffff067224 */ /* 0x001fc600078e00ff */
[----:B------:R-:W-:Y:S01]  /*56e0*/  LEA R29, R20, UR4, 0x5 ;  /* 0x00000004141d7c11 */ /* 0x000fe2000f8e28ff */
[----:B-1----:R-:W-:Y:S01]  /*56f0*/  IMAD.MOV R12, RZ, RZ, -R7 ;  /* 0x000000ffff0c7224 */ /* 0x002fe200078e0a07 */
[----:B------:R-:W-:-:S03]  /*5700*/  LEA.HI.X R23, R23, UR13, R4, 0x2, P0 ;  /* 0x0000000d17177c11 */ /* 0x000fc600080f1404 */
[----:B------:R-:W-:Y:S02]  /*5710*/  IMAD R21, R12, R3, RZ ;  /* 0x000000030c157224 */ /* 0x000fe400078e02ff */
[----:B------:R-:W-:Y:S02]  /*5720*/  VIADD R29, R29, 0x10 ;  /* 0x000000101d1d7836 */ /* 0x000fe40000000000 */
[----:B------:R-:W-:Y:S01]  /*5730*/  IMAD.HI.U32 R21, R7, R21, R6 ;  /* 0x0000001507157227 */ /* 0x000fe200078e0006 */
[----:B--2---:R-:W-:Y:S02]  /*5740*/  SHF.R.S32.HI R0, RZ, 0x1f, R11 ;  /* 0x0000001fff007819 */ /* 0x004fe4000001140b */
[----:B------:R-:W-:-:S07]  /*5750*/  SHF.R.S32.HI R11, RZ, 0x1f, R10 ;  /* 0x0000001fff0b7819 */ /* 0x000fce000001140a */
.L_x_21018:
        /* <DEDUP_REMOVED lines=41> */
[----:B------:R-:W-:Y:S02]  /*59f0*/  @!P0 IADD3 R4, R4, -R15, RZ ;  /* 0x8000000f04048210 */ /* 0x000fe40007ffe0ff */
[----:B------:R-:W-:-:S03]  /*5a00*/  ISETP.GE.AND P0, PT, R25, UR5, PT ;  /* 0x0000000519007c0c */ /* 0x000fc6000bf06270 */
        /* <DEDUP_REMOVED lines=16> */
[-C--:B0-----:R-:W-:Y:S02]  /*5b10*/  LEA R12, P2, R13, R4.reuse, 0x1 ;  /* 0x000000040d0c7211 */ /* 0x081fe400078408ff */
[-C--:B------:R-:W-:Y:S02]  /*5b20*/  LEA.HI.X.SX32 R32, R28, R39.reuse, 0x1, P1 ;  /* 0x000000271c207211 */ /* 0x080fe400008f0eff */
[----:B------:R-:W-:Y:S02]  /*5b30*/  LEA R40, P1, R7, R4, 0x1 ;  /* 0x0000000407287211 */ /* 0x000fe400078208ff */
[----:B------:R-:W-:Y:S02]  /*5b40*/  LEA.HI.X.SX32 R14, R27, R39, 0x1, P3 ;  /* 0x000000271b0e7211 */ /* 0x000fe400018f0eff */
[----:B------:R-:W-:-:S02]  /*5b50*/  LEA.HI.X R13, R13, R5, R32, 0x1, P2 ;  /* 0x000000050d0d7211 */ /* 0x000fc400010f0c20 */
[----:B------:R-:W-:Y:S02]  /*5b60*/  LEA.HI.X R41, R7, R5, R14, 0x1, P1 ;  /* 0x0000000507297211 */ /* 0x000fe400008f0c0e */
[----:B------:R-:W-:Y:S01]  /*5b70*/  IADD3 R6, P1, R22, R6, RZ ;  /* 0x0000000616067210 */ /* 0x000fe20007f3e0ff */
[----:B------:R-:W5:Y:S03]  /*5b80*/  LDG.E.CONSTANT R33, desc[UR10][R12.64] ;  /* 0x0000000a0c217981 */ /* 0x000f66000c1e9900 */
        /* <DEDUP_REMOVED lines=24> */
[C---:B------:R-:W-:Y:S01]  /*5d10*/  ISETP.GE.AND P2, PT, R24.reuse, UR8, PT ;  /* 0x0000000818007c0c */ /* 0x040fe2000bf46270 */
[C---:B------:R-:W-:Y:S01]  /*5d20*/  VIADD R15, R24.reuse, 0x5 ;  /* 0x00000005180f7836 */ /* 0x040fe20000000000 */
[C---:B------:R-:W-:Y:S01]  /*5d30*/  IADD3 R12, R24.reuse, 0x4, RZ ;  /* 0x00000004180c7810 */ /* 0x040fe20007ffe0ff */
[----:B------:R-:W-:Y:S01]  /*5d40*/  VIADD R7, R24, 0x3 ;  /* 0x0000000318077836 */ /* 0x000fe20000000000 */
[----:B------:R-:W-:Y:S02]  /*5d50*/  ISETP.GE.AND P5, PT, R6, UR8, PT ;  /* 0x0000000806007c0c */ /* 0x000fe4000bfa6270 */
[----:B------:R-:W-:Y:S01]  /*5d60*/  ISETP.GE.AND P4, PT, R15, UR8, PT ;  /* 0x000000080f007c0c */ /* 0x000fe2000bf86270 */
[----:B------:R-:W-:Y:S01]  /*5d70*/  VIADD R15, R24, 0x7 ;  /* 0x00000007180f7836 */ /* 0x000fe20000000000 */
[----:B------:R-:W-:Y:S02]  /*5d80*/  ISETP.GE.AND P6, PT, R7, UR8, PT ;  /* 0x0000000807007c0c */ /* 0x000fe4000bfc6270 */
[----:B-----5:R-:W-:-:S02]  /*5d90*/  PRMT R6, R46, 0x7632, R6 ;  /* 0x000076322e067816 */ /* 0x020fc40000000006 */
[----:B------:R-:W-:Y:S01]  /*5da0*/  ISETP.GE.AND P3, PT, R12, UR8, PT ;  /* 0x000000080c007c0c */ /* 0x000fe2000bf66270 */
[----:B------:R-:W-:Y:S01]  /*5db0*/  VIADD R12, R24, 0x6 ;  /* 0x00000006180c7836 */ /* 0x000fe20000000000 */
        /* <DEDUP_REMOVED lines=18> */
.L_x_21013:
[----:B------:R-:W-:Y:S05]  /*5ee0*/  BSYNC B2 ;  /* 0x0000000000027941 */ /* 0x000fea0003800000 */
.L_x_21012:
[----:B-----5:R-:W-:Y:S01]  /*5ef0*/  HFMA2.MMA.BF16_V2 R46, R5, R46, -RZ ;  /* 0x0000002e052e7235 */ /* 0x020fe200003000ff */
[--C-:B------:R-:W-:Y:S02]  /*5f00*/  IMAD.MOV.U32 R7, RZ, RZ, R14.reuse ;  /* 0x000000ffff077224 */ /* 0x100fe400078e000e */
[----:B------:R-:W-:Y:S02]  /*5f10*/  HMUL2.BF16_V2 R12, R4, R39 ;  /* 0x00000027040c7232 */ /* 0x000fe40000200000 */
[--C-:B------:R-:W-:Y:S01]  /*5f20*/  IMAD.MOV.U32 R6, RZ, RZ, R13.reuse ;  /* 0x000000ffff067224 */ /* 0x100fe200078e000d */
[----:B------:R-:W-:Y:S02]  /*5f30*/  BSSY B2, `(.L_x_21014) ;  /* 0x0000034000027945 */ /* 0x000fe40003800000 */
[----:B------:R-:W-:Y:S01]  /*5f40*/  PRMT R13, R12, 0x7632, R13 ;  /* 0x000076320c0d7816 */ /* 0x000fe2000000000d */
[----:B------:R-:W-:Y:S01]  /*5f50*/  HFMA2.MMA.BF16_V2 R44, R7, R44, -RZ ;  /* 0x0000002c072c7235 */ /* 0x000fe200003000ff */
[----:B------:R-:W-:Y:S01]  /*5f60*/  HMUL2.BF16_V2 R39, R6, R45 ;  /* 0x0000002d06277232 */ /* 0x000fe20000200000 */
        /* <DEDUP_REMOVED lines=26> */
[----:B------:R-:W-:Y:S01]  /*6110*/  ISETP.GE.AND P6, PT, R40, UR8, PT ;  /* 0x0000000828007c0c */ /* 0x000fe2000bfc6270 */
[----:B------:R-:W-:Y:S01]  /*6120*/  VIADD R40, R24, 0x6 ;  /* 0x0000000618287836 */ /* 0x000fe20000000000 */
[----:B------:R-:W-:-:S02]  /*6130*/  PRMT R15, R32, 0x7632, R15 ;  /* 0x00007632200f7816 */ /* 0x000fc4000000000f */
        /* <DEDUP_REMOVED lines=19> */
.L_x_21015:
[----:B------:R-:W-:Y:S05]  /*6270*/  BSYNC B2 ;  /* 0x0000000000027941 */ /* 0x000fea0003800000 */
.L_x_21014:
[----:B------:R-:W-:Y:S01]  /*6280*/  HFMA2.MMA.BF16_V2 R32, R5, R32, -RZ ;  /* 0x0000002005207235 */ /* 0x000fe200003000ff */
[----:B------:R-:W-:Y:S01]  /*6290*/  FADD.FTZ R12, R12, R13 ;  /* 0x0000000d0c0c7221 */ /* 0x000fe20000010000 */
[----:B------:R-:W-:Y:S02]  /*62a0*/  HMUL2.BF16_V2 R33, R4, R33 ;  /* 0x0000002104217232 */ /* 0x000fe40000200000 */
[----:B------:R-:W-:Y:S01]  /*62b0*/  FADD.FTZ R13, R14, R39 ;  /* 0x000000270e0d7221 */ /* 0x000fe20000010000 */
[----:B------:R-:W-:Y:S01]  /*62c0*/  HMUL2.BF16_V2 R39, R6, R31 ;  /* 0x0000001f06277232 */ /* 0x000fe20000200000 */
[----:B------:R-:W-:Y:S01]  /*62d0*/  BSSY B2, `(.L_x_21016) ;  /* 0x0000026000027945 */ /* 0x000fe20003800000 */
[C---:B------:R-:W-:Y:S02]  /*62e0*/  PRMT R14, R33.reuse, 0x7610, R14 ;  /* 0x00007610210e7816 */ /* 0x040fe4000000000e */
[----:B------:R-:W-:Y:S02]  /*62f0*/  PRMT R15, R33, 0x7632, R15 ;  /* 0x00007632210f7816 */ /* 0x000fe4000000000f */
[----:B------:R-:W-:-:S02]  /*6300*/  PRMT R31, R32, 0x7610, R31 ;  /* 0x00007610201f7816 */ /* 0x000fc4000000001f */
[C---:B------:R-:W-:Y:S02]  /*6310*/  PRMT R33, R39.reuse, 0x7610, R33 ;  /* 0x0000761027217816 */ /* 0x040fe40000000021 */
[----:B------:R-:W-:Y:S02]  /*6320*/  PRMT R32, R32, 0x7632, R32 ;  /* 0x0000763220207816 */ /* 0x000fe40000000020 */
        /* <DEDUP_REMOVED lines=32> */
.L_x_21017:
[----:B------:R-:W-:Y:S05]  /*6530*/  BSYNC B2 ;  /* 0x0000000000027941 */ /* 0x000fea0003800000 */
.L_x_21016:
[----:B------:R-:W-:Y:S01]  /*6540*/  IMAD.U32 R14, R14, 0x10000, RZ ;  /* 0x000100000e0e7824 */ /* 0x000fe200078e00ff */
[----:B------:R-:W-:Y:S01]  /*6550*/  HFMA2.MMA.BF16_V2 R4, R4, R35, -RZ ;  /* 0x0000002304047235 */ /* 0x000fe200003000ff */
        /* <DEDUP_REMOVED lines=8> */
[----:B------:R-:W-:-:S02]  /*65e0*/  IMAD.U32 R40, R39, 0x10000, RZ ;  /* 0x0001000027287824 */ /* 0x000fc400078e00ff */
[--C-:B------:R-:W-:Y:S01]  /*65f0*/  FADD.FTZ R31, R31, R32.reuse ;  /* 0x000000201f1f7221 */ /* 0x100fe20000010000 */
[C---:B------:R-:W-:Y:S01]  /*6600*/  PRMT R5, R4.reuse, 0x7632, R5 ;  /* 0x0000763204057816 */ /* 0x040fe20000000005 */
[----:B------:R-:W-:Y:S01]  /*6610*/  IMAD.U32 R4, R4, 0x10000, RZ ;  /* 0x0001000004047824 */ /* 0x000fe200078e00ff */
        /* <DEDUP_REMOVED lines=10> */
[----:B------:R-:W-:Y:S01]  /*66c0*/  HFMA2.MMA.BF16_V2 R15, R7, R38, -RZ ;  /* 0x00000026070f7235 */ /* 0x000fe200003000ff */
[C---:B------:R-:W-:Y:S01]  /*66d0*/  PRMT R7, R6.reuse, 0x7632, R7 ;  /* 0x0000763206077816 */ /* 0x040fe20000000007 */
[----:B------:R-:W-:Y:S01]  /*66e0*/  IMAD.U32 R6, R6, 0x10000, RZ ;  /* 0x0001000006067824 */ /* 0x000fe200078e00ff */
[----:B------:R-:W-:Y:S01]  /*66f0*/  PRMT R5, R34, 0x7632, R5 ;  /* 0x0000763222057816 */ /* 0x000fe20000000005 */
[----:B------:R-:W-:Y:S01]  /*6700*/  FADD.FTZ R32, R32, R35 ;  /* 0x0000002320207221 */ /* 0x000fe20000010000 */
[----:B------:R-:W-:Y:S01]  /*6710*/  SHF.L.U32 R4, R4, 0x10, RZ ;  /* 0x0000001004047819 */ /* 0x000fe200000006ff */
[----:B------:R-:W-:-:S02]  /*6720*/  IMAD.U32 R7, R7, 0x10000, RZ ;  /* 0x0001000007077824 */ /* 0x000fc400078e00ff */
[----:B------:R-:W-:Y:S01]  /*6730*/  FADD.FTZ R14, R14, R33 ;  /* 0x000000210e0e7221 */ /* 0x000fe20000010000 */
[----:B------:R-:W-:Y:S02]  /*6740*/  IMAD.U32 R5, R5, 0x10000, RZ ;  /* 0x0001000005057824 */ /* 0x000fe400078e00ff */
[----:B------:R-:W-:Y:S01]  /*6750*/  FADD.FTZ R17, R17, R12 ;  /* 0x0000000c11117221 */ /* 0x000fe20000010000 */
        /* <DEDUP_REMOVED lines=11> */
.L_x_21011:
[----:B------:R-:W-:Y:S05]  /*6810*/  BSYNC B0 ;  /* 0x0000000000007941 */ /* 0x000fea0003800000 */
.L_x_21010:
[----:B------:R-:W-:Y:S01]  /*6820*/  IADD3 R16, P1, R16, 0x10, RZ ;  /* 0x0000001010107810 */ /* 0x000fe20007f3e0ff */
[----:B------:R-:W-:Y:S02]  /*6830*/  VIADD R24, R24, 0x20 ;  /* 0x0000002018187836 */ /* 0x000fe40000000000 */
[----:B------:R-:W-:Y:S02]  /*6840*/  VIADD R29, R29, 0x80 ;  /* 0x000000801d1d7836 */ /* 0x000fe40000000000 */
[----:B------:R-:W-:Y:S01]  /*6850*/  IMAD.X R23, RZ, RZ, R23, P1 ;  /* 0x000000ffff177224 */ /* 0x000fe200008e0617 */
[----:B------:R-:W-:Y:S07]  /*6860*/  @!P0 BRA `(.L_x_21018) ;  /* 0xffffffec00bc8947 */ /* 0x000fee000383ffff */
.L_x_21009:
[----:B------:R-:W-:Y:S05]  /*6870*/  BSYNC B1 ;  /* 0x0000000000017941 */ /* 0x000fea0003800000 */
.L_x_21008:
[----:B------:R-:W0:Y:S08]  /*6880*/  S2UR UR6, SR_CgaCtaId ;  /* 0x00000000000679c3 */ /* 0x000e300000008800 */
        /* <DEDUP_REMOVED lines=10> */
[----:B0-----:R-:W-:-:S06]  /*6930*/  ULEA UR4, UR6, UR4, 0x18 ;  /* 0x0000000406047291 */ /* 0x001fcc000f8ec03f */
[----:B------:R-:W-:-:S05]  /*6940*/  LEA R20, R20, UR4, 0x2 ;  /* 0x0000000414147c11 */ /* 0x000fca000f8e10ff */
[----:B------:R-:W-:Y:S04]  /*6950*/  @!P0 STS [R20+-0x300], R17 ;  /* 0xfffd001114008388 */ /* 0x000fe80000000800 */
[----:B------:R-:W-:Y:S04]  /*6960*/  @!P0 STS [R20+-0x280], R18 ;  /* 0xfffd801214008388 */ /* 0x000fe80000000800 */
[----:B------:R-:W-:Y:S01]  /*6970*/  @!P0 STS [R20+-0x200], R19 ;  /* 0xfffe001314008388 */ /* 0x000fe20000000800 */
[----:B------:R-:W-:Y:S01]  /*6980*/  BAR.SYNC.DEFER_BLOCKING 0x0 ;  /* 0x0000000000007b1d */ /* 0x000fe20000010000 */
[----:B------:R-:W-:-:S05]  /*6990*/  ISETP.NE.AND P0, PT, R5, 0x20, PT ;  /* 0x000000200500780c */ /* 0x000fca0003f05270 */
[----:B------:R-:W0:Y:S04]  /*69a0*/  @!P1 LDS R0, [R20] ;  /* 0x0000000014009984 */ /* 0x000e280000000800 */
[----:B------:R-:W1:Y:S04]  /*69b0*/  @!P1 LDS R3, [R20+0x80] ;  /* 0x0000800014039984 */ /* 0x000e680000000800 */
[----:B------:R-:W2:Y:S01]  /*69c0*/  @!P1 LDS R4, [R20+0x100] ;  /* 0x0001000014049984 */ /* 0x000ea20000000800 */
[----:B0-----:R-:W-:Y:S01]  /*69d0*/  @!P1 FADD.FTZ R17, R0, R17 ;  /* 0x0000001100119221 */ /* 0x001fe20000010000 */
[----:B------:R-:W-:Y:S01]  /*69e0*/  BAR.SYNC.DEFER_BLOCKING 0x0 ;  /* 0x0000000000007b1d */ /* 0x000fe20000010000 */
[----:B-1----:R-:W-:Y:S01]  /*69f0*/  @!P1 FADD.FTZ R18, R3, R18 ;  /* 0x0000001203129221 */ /* 0x002fe20000010000 */
[----:B--2---:R-:W-:Y:S01]  /*6a00*/  @!P1 FADD.FTZ R19, R4, R19 ;  /* 0x0000001304139221 */ /* 0x004fe20000010000 */
        /* <DEDUP_REMOVED lines=10> */
[----:B------:R-:W4:Y:S01]  /*6ab0*/  S2UR UR8, SR_CTAID.Y ;  /* 0x00000000000879c3 */ /* 0x000f220000002600 */
[----:B------:R-:W-:Y:S01]  /*6ac0*/  ULDC UR4, c[0x0][0xc] ;  /* 0x0000030000047ab9 */ /* 0x000fe20000000800 */
[----:B------:R-:W-:Y:S01]  /*6ad0*/  ULDC UR5, c[0x0][0x14] ;  /* 0x0000050000057ab9 */ /* 0x000fe20000000800 */
[----:B01----:R-:W-:Y:S01]  /*6ae0*/  @!P2 FADD.FTZ R17, R0, R17 ;  /* 0x000000110011a221 */ /* 0x003fe20000010000 */
[----:B------:R-:W-:Y:S01]  /*6af0*/  UIMAD UR5, UR5, 0x60, URZ ;  /* 0x00000060050578a4 */ /* 0x000fe2000f8e023f */
[----:B--2---:R-:W-:Y:S01]  /*6b00*/  @!P2 FADD.FTZ R18, R2, R18 ;  /* 0x000000120212a221 */ /* 0x004fe20000010000 */
[----:B------:R-:W-:Y:S01]  /*6b10*/  IADD3 R0, R9, 0x20, RZ ;  /* 0x0000002009007810 */ /* 0x000fe20007ffe0ff */
[----:B---3--:R-:W-:Y:S01]  /*6b20*/  @!P2 FADD.FTZ R19, R3, R19 ;  /* 0x000000130313a221 */ /* 0x008fe20000010000 */
[----:B------:R-:W0:Y:S08]  /*6b30*/  S2UR UR6, SR_CTAID.Z ;  /* 0x00000000000679c3 */ /* 0x000e300000002700 */
        /* <DEDUP_REMOVED lines=12> */
[----:B------:R-:W-:Y:S02]  /*6c00*/  IADD3 R5, P1, R0, UR4, RZ ;  /* 0x0000000400057c10 */ /* 0x000fe4000ff3e0ff */
[C---:B------:R-:W-:Y:S01]  /*6c10*/  LEA.HI.X.SX32 R7, R9.reuse, UR7, 0x1, P0 ;  /* 0x0000000709077c11 */ /* 0x040fe200080f0eff */
[----:B------:R-:W-:Y:S01]  /*6c20*/  VIADD R9, R9, 0x40 ;  /* 0x0000004009097836 */ /* 0x000fe20000000000 */
[----:B------:R-:W-:Y:S02]  /*6c30*/  LEA R2, P0, R4, UR8, 0x1 ;  /* 0x0000000804027c11 */ /* 0x000fe4000f8008ff */
[----:B------:R-:W-:-:S02]  /*6c40*/  LEA.HI.X.SX32 R8, R0, UR7, 0x1, P1 ;  /* 0x0000000700087c11 */ /* 0x000fc400088f0eff */
[----:B------:R-:W-:Y:S02]  /*6c50*/  LEA.HI.X R3, R4, UR9, R7, 0x1, P0 ;  /* 0x0000000904037c11 */ /* 0x000fe400080f0c07 */
[----:B------:R-:W-:Y:S02]  /*6c60*/  IADD3 R7, P2, R9, UR4, RZ ;  /* 0x0000000409077c10 */ /* 0x000fe4000ff5e0ff */
[----:B------:R-:W-:Y:S02]  /*6c70*/  LEA R4, P0, R5, UR8, 0x1 ;  /* 0x0000000805047c11 */ /* 0x000fe4000f8008ff */
[----:B------:R-:W-:Y:S02]  /*6c80*/  F2FP.BF16.F32.PACK_AB R0, R18, R17 ;  /* 0x000000111200723e */ /* 0x000fe400000010ff */
[----:B------:R-:W-:Y:S02]  /*6c90*/  LEA.HI.X.SX32 R10, R9, UR7, 0x1, P2 ;  /* 0x00000007090a7c11 */ /* 0x000fe400090f0eff */
[----:B------:R-:W-:Y:S01]  /*6ca0*/  LEA R6, P1, R7, UR8, 0x1 ;  /* 0x0000000807067c11 */ /* 0x000fe2000f8208ff */
[----:B------:R-:W-:Y:S01]  /*6cb0*/  STG.E.U16 desc[UR10][R2.64], R0 ;  /* 0x0000000002007986 */ /* 0x000fe2000c10150a */
[----:B------:R-:W-:-:S02]  /*6cc0*/  LEA.HI.X R5, R5, UR9, R8, 0x1, P0 ;  /* 0x0000000905057c11 */ /* 0x000fc400080f0c08 */
[----:B------:R-:W-:Y:S02]  /*6cd0*/  PRMT R9, R0, 0x7632, R9 ;  /* 0x0000763200097816 */ /* 0x000fe40000000009 */
[----:B------:R-:W-:Y:S02]  /*6ce0*/  F2FP.BF16.F32.PACK_AB R8, RZ, R19 ;  /* 0x00000013ff08723e */ /* 0x000fe400000010ff */
[----:B------:R-:W-:Y:S01]  /*6cf0*/  LEA.HI.X R7, R7, UR9, R10, 0x1, P1 ;  /* 0x0000000907077c11 */ /* 0x000fe200088f0c0a */
[----:B------:R-:W-:Y:S04]  /*6d00*/  STG.E.U16 desc[UR10][R4.64], R9 ;  /* 0x0000000904007986 */ /* 0x000fe8000c10150a */
[----:B------:R-:W-:Y:S01]  /*6d10*/  STG.E.U16 desc[UR10][R6.64], R8 ;  /* 0x0000000806007986 */ /* 0x000fe2000c10150a */
[----:B------:R-:W-:Y:S05]  /*6d20*/  EXIT ;  /* 0x000000000000794d */ /* 0x000fea0003800000 */
.L_x_20979:
[----:B------:R-:W-:Y:S01]  /*6d30*/  BSSY B2, `(.L_x_21019) ;  /* 0x0000007000027945 */ /* 0x000fe20003800000 */
[----:B------:R-:W-:Y:S02]  /*6d40*/  IMAD.MOV.U32 R20, RZ, RZ, 0x2 ;  /* 0x00000002ff147424 */ /* 0x000fe400078e00ff */
[----:B------:R-:W-:Y:S02]  /*6d50*/  IMAD.MOV.U32 R21, RZ, RZ, 0x1f ;  /* 0x0000001fff157424 */ /* 0x000fe400078e00ff */
[----:B------:R-:W-:-:S07]  /*6d60*/  IMAD.MOV.U32 R18, RZ, RZ, -0x1 ;  /* 0xffffffffff127424 */ /* 0x000fce00078e00ff */
[----:B------:R-:W-:Y:S05]  /*6d70*/  WARPSYNC.COLLECTIVE R18, `(.L_x_21020) ;  /* 0x0000000012087348 */ /* 0x000fea0003c00000 */
[----:B------:R0:W1:Y:S02]  /*6d80*/  SHFL.BFLY P2, R19, R17, R20, R21 ;  /* 0x0c00001411137389 */ /* 0x0000640000040015 */
[----:B01----:R-:W-:Y:S01]  /*6d90*/  ENDCOLLECTIVE ;  /* 0x000000000000791b */ /* 0x003fe20003800000 */
.L_x_21020:
[----:B------:R-:W-:Y:S05]  /*6da0*/  BSYNC B2 ;  /* 0x0000000000027941 */ /* 0x000fea0003800000 */
.L_x_21019:
        /* <DEDUP_REMOVED lines=9> */
.L_x_21021:
[----:B------:R-:W-:Y:S05]  /*6e40*/  BRA `(.L_x_21022) ;  /* 0xffffffb400b87947 */ /* 0x000fea000383ffff */
.L_x_20984:
[----:B------:R-:W-:Y:S01]  /*6e50*/  BSSY B2, `(.L_x_21023) ;  /* 0x0000007000027945 */ /* 0x000fe20003800000 */
[----:B------:R-:W-:Y:S02]  /*6e60*/  IMAD.MOV.U32 R20, RZ, RZ, 0x2 ;  /* 0x00000002ff147424 */ /* 0x000fe400078e00ff */
[----:B------:R-:W-:Y:S02]  /*6e70*/  IMAD.MOV.U32 R21, RZ, RZ, 0x1f ;  /* 0x0000001fff157424 */ /* 0x000fe400078e00ff */
[----:B------:R-:W-:-:S07]  /*6e80*/  IMAD.MOV.U32 R18, RZ, RZ, -0x1 ;  /* 0xffffffffff127424 */ /* 0x000fce00078e00ff */
[----:B------:R-:W-:Y:S05]  /*6e90*/  WARPSYNC.COLLECTIVE R18, `(.L_x_21024) ;  /* 0x0000000012087348 */ /* 0x000fea0003c00000 */
[----:B------:R0:W1:Y:S02]  /*6ea0*/  SHFL.BFLY P2, R19, R17, R20, R21 ;  /* 0x0c00001411137389 */ /* 0x0000640000040015 */
[----:B01----:R-:W-:Y:S01]  /*6eb0*/  ENDCOLLECTIVE ;  /* 0x000000000000791b */ /* 0x003fe20003800000 */
.L_x_21024:
[----:B------:R-:W-:Y:S05]  /*6ec0*/  BSYNC B2 ;  /* 0x0000000000027941 */ /* 0x000fea0003800000 */
.L_x_21023:
[----:B------:R-:W-:Y:S01]  /*6ed0*/  IMAD.MOV.U32 R16, RZ, RZ, R19 ;  /* 0x000000ffff107224 */ /* 0x000fe200078e0013 */
[----:B------:R-:W-:Y:S01]  /*6ee0*/  HFMA2.MMA R21, -RZ, RZ, 0, 1.847743988037109375e-06 ;  /* 0x0000001fff157435 */ /* 0x000fe200000001ff */
[----:B------:R-:W-:Y:S02]  /*6ef0*/  IMAD.MOV.U32 R20, RZ, RZ, 0x1 ;  /* 0x00000001ff147424 */ /* 0x000fe400078e00ff */
[----:B------:R-:W-:Y:S01]  /*6f00*/  FADD.FTZ R16, R17, R16 ;  /* 0x0000001011107221 */ /* 0x000fe20000010000 */
[----:B------:R-:W-:-:S03]  /*6f10*/  IMAD.MOV.U32 R18, RZ, RZ, -0x1 ;  /* 0xffffffffff127424 */ /* 0x000fc600078e00ff */
[----:B------:R-:W-:-:S07]  /*6f20*/  IMAD.MOV.U32 R17, RZ, RZ, R16 ;  /* 0x000000ffff117224 */ /* 0x000fce00078e0010 */
[----:B------:R-:W-:Y:S05]  /*6f30*/  WARPSYNC.COLLECTIVE R18, `(.L_x_21025) ;  /* 0x0000000012087348 */ /* 0x000fea0003c00000 */
[----:B------:R0:W1:Y:S02]  /*6f40*/  SHFL.BFLY P2, R19, R17, R20, R21 ;  /* 0x0c00001411137389 */ /* 0x0000640000040015 */
[----:B01----:R-:W-:Y:S01]  /*6f50*/  ENDCOLLECTIVE ;  /* 0x000000000000791b */ /* 0x003fe20003800000 */
.L_x_21025:
[----:B------:R-:W-:Y:S05]  /*6f60*/  BRA `(.L_x_21026) ;  /* 0xffffffc400d87947 */ /* 0x000fea000383ffff */
.L_x_20987:
[----:B------:R-:W-:Y:S01]  /*6f70*/  BSSY B0, `(.L_x_21027) ;  /* 0x0000008000007945 */ /* 0x000fe20003800000 */
[----:B------:R-:W-:Y:S02]  /*6f80*/  IMAD.MOV.U32 R17, RZ, RZ, R6 ;  /* 0x000000ffff117224 */ /* 0x000fe400078e0006 */
[----:B------:R-:W-:Y:S02]  /*6f90*/  IMAD.MOV.U32 R20, RZ, RZ, 0x10 ;  /* 0x00000010ff147424 */ /* 0x000fe400078e00ff */
[----:B------:R-:W-:Y:S02]  /*6fa0*/  IMAD.MOV.U32 R21, RZ, RZ, 0x1f ;  /* 0x0000001fff157424 */ /* 0x000fe400078e00ff */
[----:B------:R-:W-:-:S07]  /*6fb0*/  IMAD.MOV.U32 R18, RZ, RZ, -0x1 ;  /* 0xffffffffff127424 */ /* 0x000fce00078e00ff */
[----:B01---5:R-:W-:Y:S05]  /*6fc0*/  WARPSYNC.COLLECTIVE R18, `(.L_x_21028) ;  /* 0x0000000012087348 */ /* 0x023fea0003c00000 */
[----:B-1----:R1:W2:Y:S02]  /*6fd0*/  SHFL.BFLY P2, R19, R17, R20, R21 ;  /* 0x0c00001411137389 */ /* 0x0022a40000040015 */
[----:B012--5:R-:W-:Y:S01]  /*6fe0*/  ENDCOLLECTIVE ;  /* 0x000000000000791b */ /* 0x027fe20003800000 */
.L_x_21028:
[----:B------:R-:W-:Y:S05]  /*6ff0*/  BSYNC B0 ;  /* 0x0000000000007941 */ /* 0x000fea0003800000 */
.L_x_21027:
        /* <DEDUP_REMOVED lines=9> */
.L_x_21029:
[----:B------:R-:W-:Y:S02]  /*7090*/  IMAD.MOV.U32 R20, RZ, RZ, 0x4 ;  /* 0x00000004ff147424 */ /* 0x000fe400078e00ff */
[----:B------:R-:W-:-:S05]  /*70a0*/  IMAD.MOV.U32 R4, RZ, RZ, R19 ;  /* 0x000000ffff047224 */ /* 0x000fca00078e0013 */
[----:B------:R-:W-:-:S05]  /*70b0*/  FMNMX.FTZ R11, R7, R4, !PT ;  /* 0x00000004070b7209 */ /* 0x000fca0007810000 */
[----:B------:R-:W-:-:S07]  /*70c0*/  IMAD.MOV.U32 R17, RZ, RZ, R11 ;  /* 0x000000ffff117224 */ /* 0x000fce00078e000b */
[----:B------:R-:W-:Y:S05]  /*70d0*/  WARPSYNC.COLLECTIVE R18, `(.L_x_21030) ;  /* 0x0000000012087348 */ /* 0x000fea0003c00000 */
[----:B------:R0:W1:Y:S02]  /*70e0*/  SHFL.BFLY P2, R19, R17, R20, R21 ;  /* 0x0c00001411137389 */ /* 0x0000640000040015 */
[----:B01----:R-:W-:Y:S01]  /*70f0*/  ENDCOLLECTIVE ;  /* 0x000000000000791b */ /* 0x003fe20003800000 */
.L_x_21030:
[----:B------:R-:W-:Y:S01]  /*7100*/  IMAD.MOV.U32 R4, RZ, RZ, R19 ;  /* 0x000000ffff047224 */ /* 0x000fe200078e0013 */
[----:B------:R-:W-:Y:S06]  /*7110*/  BRA `(.L_x_21031) ;  /* 0xffffffc800087947 */ /* 0x000fec000383ffff */
.L_x_21032:
        /* <DEDUP_REMOVED lines=14> */
.L_x_28400:


//--------------------- .text._ZN4vllm25paged_attention_v1_kernelI13__nv_bfloat16S1_Li80ELi8ELi128ELNS_18Fp8KVCacheDataTypeE0ELb1EEEvPT_PKS3_PKT0_S9_ifPKiSB_iPKfiiiSD_SD_iiiii --------------------------
	.section	.text._ZN4vllm25paged_attention_v1_kernelI13__nv_bfloat16S1_Li80ELi8ELi128ELNS_18Fp8KVCacheDataTypeE0ELb1EEEvPT_PKS3_PKT0_S9_ifPKiSB_iPKfiiiSD_SD_iiiii,"ax",@progbits
	.align	128
        .global         _ZN4vllm25paged_attention_v1_kernelI13__nv_bfloat16S1_Li80ELi8ELi128ELNS_18Fp8KVCacheDataTypeE0ELb1EEEvPT_PKS3_PKT0_S9_ifPKiSB_iPKfiiiSD_SD_iiiii
        .type           _ZN4vllm25paged_attention_v1_kernelI13__nv_bfloat16S1_Li80ELi8ELi128ELNS_18Fp8KVCacheDataTypeE0ELb1EEEvPT_PKS3_PKT0_S9_ifPKiSB_iPKfiiiSD_SD_iiiii,@function
        .size           _ZN4vllm25paged_attention_v1_kernelI13__nv_bfloat16S1_Li80ELi8ELi128ELNS_18Fp8KVCacheDataTypeE0ELb1EEEvPT_PKS3_PKT0_S9_ifPKiSB_iPKfiiiSD_SD_iiiii,(.L_x_28401 - _ZN4vllm25paged_attention_v1_kernelI13__nv_bfloat16S1_Li80ELi8ELi128ELNS_18Fp8KVCacheDataTypeE0ELb1EEEvPT_PKS3_PKT0_S9_ifPKiSB_iPKfiiiSD_SD_iiiii)
        .other          _ZN4vllm25paged_attention_v1_kernelI13__nv_bfloat16S1_Li80ELi8ELi128ELNS_18Fp8KVCacheDataTypeE0ELb1EEEvPT_PKS3_PKT0_S9_ifPKiSB_iPKfiiiSD_SD_iiiii,@"STO_CUDA_ENTRY STV_DEFAULT"
_ZN4vllm25paged_attention_v1_kernelI13__nv_bfloat16S1_Li80ELi8ELi128ELNS_18Fp8KVCacheDataTypeE0ELb1EEEvPT_PKS3_PKT0_S9_ifPKiSB_iPKfiiiSD_SD_iiiii:
.text._ZN4vllm25paged_attention_v1_kernelI13__nv_bfloat16S1_Li80ELi8ELi128ELNS_18Fp8KVCacheDataTypeE0ELb1EEEvPT_PKS3_PKT0_S9_ifPKiSB_iPKfiiiSD_SD_iiiii:
        /* <DEDUP_REMOVED lines=8> */
[----:B-1----:R-:W-:Y:S02]  /*0080*/  IABS R12, R4 ;  /* 0x00000004000c7213 */ /* 0x002fe40000000000 */
[----:B--2---:R-:W-:Y:S02]  /*0090*/  ISETP.NE.U32.AND P0, PT, R2, RZ, PT ;  /* 0x000000ff0200720c */ /* 0x004fe40003f05070 */
[----:B------:R-:W1:Y:S01]  /*00a0*/  I2F.RP R5, R12 ;  /* 0x0000000c00057306 */ /* 0x000e620000209400 */
[----:B------:R-:W2:Y:S01]  /*00b0*/  S2R R2, SR_CTAID.X ;  /* 0x0000000000027919 */ /* 0x000ea20000002500 */
[----:B------:R-:W-:-:S06]  /*00c0*/  ISETP.NE.AND.EX P0, PT, R3, RZ, PT, P0 ;  /* 0x000000ff0300720c */ /* 0x000fcc0003f05300 */
[----:B-1----:R-:W1:Y:S01]  /*00d0*/  MUFU.RCP R5, R5 ;  /* 0x0000000500057308 */ /* 0x002e620000001000 */
[----:B------:R-:W0:Y:S08]  /*00e0*/  LDC R3, c[0x0][0xc] ;  /* 0x00000300ff037b82 */ /* 0x000e300000000800 */
[----:B------:R-:W2:Y:S01]  /*00f0*/  @P0 LDC.64 R8, c[0x0][0x250] ;  /* 0x00009400ff080b82 */ /* 0x000ea20000000a00 */
[----:B-1----:R-:W-:-:S04]  /*0100*/  VIADD R10, R5, 0xffffffe ;  /* 0x0ffffffe050a7836 */ /* 0x002fc80000000000 */
[----:B------:R1:W4:Y:S01]  /*0110*/  F2I.FTZ.U32.TRUNC.NTZ R11, R10 ;  /* 0x0000000a000b7305 */ /* 0x000322000021f000 */
[----:B0-----:R-:W-:Y:S01]  /*0120*/  IABS R6, R3 ;  /* 0x0000000300067213 */ /* 0x001fe20000000000 */
[----:B-1----:R-:W-:Y:S02]  /*0130*/  IMAD.MOV.U32 R10, RZ, RZ, RZ ;  /* 0x000000ffff0a7224 */ /* 0x002fe400078e00ff */
        /* <DEDUP_REMOVED lines=8> */
[----:B--2---:R-:W-:-:S05]  /*01c0*/  @P0 IMAD.WIDE R8, R2, 0x4, R8 ;  /* 0x0000000402080825 */ /* 0x004fca00078e0208 */
[----:B------:R0:W5:Y:S05]  /*01d0*/  @P0 LDG.E.CONSTANT R42, desc[UR10][R8.64] ;  /* 0x0000000a082a0981 */ /* 0x00016a000c1e9900 */
[----:B------:R-:W-:-:S05]  /*01e0*/  @!P1 IMAD.IADD R5, R5, 0x1, -R12 ;  /* 0x0000000105059824 */ /* 0x000fca00078e0a0c */
[----:B------:R-:W-:Y:S02]  /*01f0*/  ISETP.GE.U32.AND P0, PT, R5, R12, PT ;  /* 0x0000000c0500720c */ /* 0x000fe40003f06070 */
[----:B------:R-:W-:Y:S01]  /*0200*/  LOP3.LUT R5, R3, R4, RZ, 0x3c, !PT ;  /* 0x0000000403057212 */ /* 0x000fe200078e3cff */
[----:B------:R-:W-:Y:S01]  /*0210*/  @!P1 VIADD R11, R11, 0x1 ;  /* 0x000000010b0b9836 */ /* 0x000fe20000000000 */
[----:B------:R-:W-:Y:S02]  /*0220*/  ISETP.NE.AND P1, PT, R4, RZ, PT ;  /* 0x000000ff0400720c */ /* 0x000fe40003f25270 */
[----:B------:R-:W-:-:S07]  /*0230*/  ISETP.GE.AND P2, PT, R5, RZ, PT ;  /* 0x000000ff0500720c */ /* 0x000fce0003f46270 */
[----:B------:R-:W-:-:S06]  /*0240*/  @P0 IADD3 R11, R11, 0x1, RZ ;  /* 0x000000010b0b0810 */ /* 0x000fcc0007ffe0ff */
[----:B------:R-:W-:Y:S01]  /*0250*/  @!P2 IMAD.MOV R11, RZ, RZ, -R11 ;  /* 0x000000ffff0ba224 */ /* 0x000fe200078e0a0b */
[----:B------:R-:W-:-:S04]  /*0260*/  @!P1 LOP3.LUT R11, RZ, R4, RZ, 0x33, !PT ;  /* 0x00000004ff0b9212 */ /* 0x000fc800078e33ff */
[----:B------:R-:W-:-:S04]  /*0270*/  IABS R10, R11 ;  /* 0x0000000b000a7213 */ /* 0x000fc80000000000 */
[----:B------:R-:W1:Y:S08]  /*0280*/  I2F.RP R5, R10 ;  /* 0x0000000a00057306 */ /* 0x000e700000209400 */
[----:B-1----:R-:W1:Y:S02]  /*0290*/  MUFU.RCP R5, R5 ;  /* 0x0000000500057308 */ /* 0x002e640000001000 */
[----:B-1----:R-:W-:-:S06]  /*02a0*/  VIADD R6, R5, 0xffffffe ;  /* 0x0ffffffe05067836 */ /* 0x002fcc0000000000 */
[----:B------:R1:W2:Y:S01]  /*02b0*/  F2I.FTZ.U32.TRUNC.NTZ R7, R6 ;  /* 0x0000000600077305 */ /* 0x0002a2000021f000 */
[----:B0-----:R-:W-:Y:S02]  /*02c0*/  IABS R8, R2 ;  /* 0x0000000200087213 */ /* 0x001fe40000000000 */
[----:B------:R-:W-:Y:S01]  /*02d0*/  IABS R12, R11 ;  /* 0x0000000b000c7213 */ /* 0x000fe20000000000 */
[----:B-1----:R-:W-:Y:S02]  /*02e0*/  IMAD.MOV.U32 R6, RZ, RZ, RZ ;  /* 0x000000ffff067224 */ /* 0x002fe400078e00ff */
[----:B--2---:R-:W-:-:S04]  /*02f0*/  IMAD.MOV R9, RZ, RZ, -R7 ;  /* 0x000000ffff097224 */ /* 0x004fc800078e0a07 */
[----:B------:R-:W-:-:S04]  /*0300*/  IMAD R9, R9, R10, RZ ;  /* 0x0000000a09097224 */ /* 0x000fc800078e02ff */
        /* <DEDUP_REMOVED lines=24> */
[----:B---3--:R-:W-:Y:S01]  /*0490*/  R2UR UR8, R13 ;  /* 0x000000000d0872ca */ /* 0x008fe200000e0000 */
[----:B------:R-:W-:-:S14]  /*04a0*/  @P0 BRA `(.L_x_21034) ;  /* 0x0000000400200947 */ /* 0x000fdc0003800000 */
        /* <DEDUP_REMOVED lines=26> */
[----:B------:R-:W-:-:S03]  /*0650*/  IMAD.MOV.U32 R11, RZ, RZ, R5 ;  /* 0x000000ffff0b7224 */ /* 0x000fc600078e0005 */
[----:B------:R-:W-:-:S07]  /*0660*/  LEA R12, R5, R6, 0x2 ;  /* 0x00000006050c7211 */ /* 0x000fce00078e10ff */
.L_x_21037:
        /* <DEDUP_REMOVED lines=11> */
.L_x_21036:
[----:B------:R-:W-:Y:S05]  /*0720*/  BSYNC B1 ;  /* 0x0000000000017941 */ /* 0x000fea0003800000 */
.L_x_21035:
        /* <DEDUP_REMOVED lines=11> */
[----:B------:R-:W-:-:S03]  /*07e0*/  LEA R7, R11, R40, 0x2 ;  /* 0x000000280b077211 */ /* 0x000fc600078e10ff */
[----:B------:R-:W-:Y:S02]  /*07f0*/  IMAD R6, R11, 0x4, R6 ;  /* 0x000000040b067824 */ /* 0x000fe400078e0206 */
[----:B------:R-:W-:Y:S02]  /*0800*/  IMAD.SHL.U32 R11, R7, 0x2, RZ ;  /* 0x00000002070b7824 */ /* 0x000fe400078e00ff */
[----:B------:R-:W-:-:S07]  /*0810*/  VIADD R9, R6, 0x100 ;  /* 0x0000010006097836 */ /* 0x000fce0000000000 */
.L_x_21038:
        /* <DEDUP_REMOVED lines=17> */
.L_x_21034:
[----:B------:R-:W-:Y:S05]  /*0930*/  BSYNC B0 ;  /* 0x0000000000007941 */ /* 0x000fea0003800000 */
.L_x_21033:
        /* <DEDUP_REMOVED lines=10> */
[----:B------:R-:W-:Y:S01]  /*09e0*/  ULDC.64 UR16, c[0x0][0x220] ;  /* 0x0000880000107ab9 */ /* 0x000fe20000000a00 */
[----:B------:R-:W-:Y:S01]  /*09f0*/  IMAD.MOV.U32 R26, RZ, RZ, -0x800001 ;  /* 0xff7fffffff1a7424 */ /* 0x000fe200078e00ff */
[----:B------:R-:W-:-:S02]  /*0a00*/  IABS R10, R10 ;  /* 0x0000000a000a7213 */ /* 0x000fc40000000000 */
[----:B0-----:R-:W-:-:S04]  /*0a10*/  IABS R39, R11 ;  /* 0x0000000b00277213 */ /* 0x001fc80000000000 */
[----:B------:R-:W0:Y:S01]  /*0a20*/  I2F.RP R8, R39 ;  /* 0x0000002700087306 */ /* 0x000e220000209400 */
[----:B------:R-:W-:-:S07]  /*0a30*/  IMAD.MOV.U32 R25, RZ, RZ, R39 ;  /* 0x000000ffff197224 */ /* 0x000fce00078e0027 */
[----:B0-----:R-:W0:Y:S02]  /*0a40*/  MUFU.RCP R8, R8 ;  /* 0x0000000800087308 */ /* 0x001e240000001000 */
[----:B0-----:R-:W-:-:S06]  /*0a50*/  VIADD R6, R8, 0xffffffe ;  /* 0x0ffffffe08067836 */ /* 0x001fcc0000000000 */
[----:B------:R0:W1:Y:S02]  /*0a60*/  F2I.FTZ.U32.TRUNC.NTZ R7, R6 ;  /* 0x0000000600077305 */ /* 0x000064000021f000 */
[----:B0-----:R-:W-:Y:S02]  /*0a70*/  IMAD.MOV.U32 R6, RZ, RZ, RZ ;  /* 0x000000ffff067224 */ /* 0x001fe400078e00ff */
[----:B-1----:R-:W-:-:S04]  /*0a80*/  IMAD R9, R7, R39, RZ ;  /* 0x0000002707097224 */ /* 0x002fc800078e02ff */
[----:B------:R-:W-:-:S04]  /*0a90*/  IMAD.MOV R9, RZ, RZ, -R9 ;  /* 0x000000ffff097224 */ /* 0x000fc800078e0a09 */
        /* <DEDUP_REMOVED lines=9> */
[-C--:B------:R-:W-:Y:S01]  /*0b30*/  @!P1 IADD3 R6, R6, -R39.reuse, RZ ;  /* 0x8000002706069210 */ /* 0x080fe20007ffe0ff */
[----:B------:R-:W-:Y:S01]  /*0b40*/  @!P1 VIADD R27, R27, 0x1 ;  /* 0x000000011b1b9836 */ /* 0x000fe20000000000 */
[----:B------:R-:W-:Y:S02]  /*0b50*/  ISETP.NE.AND P1, PT, R11, RZ, PT ;  /* 0x000000ff0b00720c */ /* 0x000fe40003f25270 */
[----:B------:R-:W-:Y:S01]  /*0b60*/  ISETP.GE.U32.AND P0, PT, R6, R39, PT ;  /* 0x000000270600720c */ /* 0x000fe20003f06070 */
[----:B------:R-:W-:Y:S01]  /*0b70*/  @P3 IMAD R2, R3, UR6, R2 ;  /* 0x0000000603023c24 */ /* 0x000fe2000f8e0202 */
[----:B------:R-:W-:Y:S01]  /*0b80*/  LOP3.LUT R6, R11, UR4, RZ, 0x3c, !PT ;  /* 0x000000040b067c12 */ /* 0x000fe2000f8e3cff */
[----:B------:R-:W-:Y:S01]  /*0b90*/  UIADD3 UR4, UR8, 0x7, URZ ;  /* 0x0000000708047890 */ /* 0x000fe2000fffe03f */
[----:B------:R-:W-:Y:S02]  /*0ba0*/  @!P3 IMAD.MOV R3, RZ, RZ, -R9 ;  /* 0x000000ffff03b224 */ /* 0x000fe400078e0a09 */
[----:B------:R-:W-:Y:S01]  /*0bb0*/  ISETP.GE.AND P2, PT, R6, RZ, PT ;  /* 0x000000ff0600720c */ /* 0x000fe20003f46270 */
[----:B------:R-:W-:Y:S01]  /*0bc0*/  USHF.R.S32.HI UR5, URZ, 0x1f, UR4 ;  /* 0x0000001f3f057899 */ /* 0x000fe20008011404 */
[----:B------:R-:W-:-:S03]  /*0bd0*/  @!P3 IMAD R4, R4, UR6, R41 ;  /* 0x000000060404bc24 */ /* 0x000fc6000f8e0229 */
[----:B------:R-:W-:Y:S01]  /*0be0*/  ULEA.HI UR5, UR5, UR4, URZ, 0x3 ;  /* 0x0000000405057291 */ /* 0x000fe2000f8f183f */
[----:B------:R-:W-:Y:S02]  /*0bf0*/  @!P3 IMAD R24, R4, R3, RZ ;  /* 0x000000030418b224 */ /* 0x000fe400078e02ff */
[----:B------:R-:W-:Y:S01]  /*0c00*/  @P0 VIADD R27, R27, 0x1 ;  /* 0x000000011b1b0836 */ /* 0x000fe20000000000 */
[----:B------:R-:W-:Y:S01]  /*0c10*/  USHF.R.S32.HI UR5, URZ, 0x3, UR5 ;  /* 0x000000033f057899 */ /* 0x000fe20008011405 */
[----:B------:R-:W-:Y:S01]  /*0c20*/  @P3 IMAD R24, R2, R9, RZ ;  /* 0x0000000902183224 */ /* 0x000fe200078e02ff */
[----:B------:R-:W-:Y:S02]  /*0c30*/  ULDC UR4, c[0x0][0x248] ;  /* 0x0000920000047ab9 */ /* 0x000fe40000000800 */
[----:B------:R-:W-:Y:S02]  /*0c40*/  IMAD R30, R0, UR4, RZ ;  /* 0x00000004001e7c24 */ /* 0x000fe4000f8e02ff */
[----:B------:R-:W-:Y:S01]  /*0c50*/  ISETP.GE.AND P0, PT, R46, UR5, PT ;  /* 0x000000052e007c0c */ /* 0x000fe2000bf06270 */
[----:B------:R-:W-:Y:S01]  /*0c60*/  @!P2 IMAD.MOV R27, RZ, RZ, -R27 ;  /* 0x000000ffff1ba224 */ /* 0x000fe200078e0a1b */
[----:B------:R-:W-:Y:S01]  /*0c70*/  @!P1 LOP3.LUT R27, RZ, R11, RZ, 0x33, !PT ;  /* 0x0000000bff1b9212 */ /* 0x000fe200078e33ff */
[----:B------:R-:W-:-:S10]  /*0c80*/  VIADD R24, R24, 0x1 ;  /* 0x0000000118187836 */ /* 0x000fd40000000000 */
[----:B------:R-:W-:Y:S05]  /*0c90*/  @P0 BRA `(.L_x_21040) ;  /* 0x0000002400b80947 */ /* 0x000fea0003800000 */
[C---:B------:R-:W-:Y:S01]  /*0ca0*/  IADD3 R2, R40.reuse, 0x4, RZ ;  /* 0x0000000428027810 */ /* 0x040fe20007ffe0ff */
[C---:B------:R-:W-:Y:S01]  /*0cb0*/  VIADD R6, R40.reuse, 0x8 ;  /* 0x0000000828067836 */ /* 0x040fe20000000000 */
[----:B------:R-:W-:Y:S01]  /*0cc0*/  SHF.R.S32.HI R4, RZ, 0x1f, R5 ;  /* 0x0000001fff047819 */ /* 0x000fe20000011405 */
        /* <DEDUP_REMOVED lines=8> */
[----:B------:R-:W0:Y:S01]  /*0d50*/  S2R R26, SR_CgaCtaId ;  /* 0x00000000001a7919 */ /* 0x000e220000008800 */
[----:B------:R-:W-:Y:S01]  /*0d60*/  SHF.R.S32.HI R7, RZ, 0x1f, R20 ;  /* 0x0000001fff077819 */ /* 0x000fe20000011414 */
[----:B------:R-:W1:Y:S01]  /*0d70*/  LDC R32, c[0x0][0x25c] ;  /* 0x00009700ff207b82 */ /* 0x000e620000000800 */
[----:B------:R-:W-:Y:S01]  /*0d80*/  LEA.HI R4, R4, R5, RZ, 0x3 ;  /* 0x0000000504047211 */ /* 0x000fe200078f18ff */
[----:B------:R-:W-:Y:S01]  /*0d90*/  ULDC UR4, c[0x0][0x260] ;  /* 0x0000980000047ab9 */ /* 0x000fe20000000800 */
[----:B------:R-:W-:Y:S01]  /*0da0*/  SHF.R.S32.HI R3, RZ, 0x1f, R22 ;  /* 0x0000001fff037819 */ /* 0x000fe20000011416 */
[----:B------:R-:W-:Y:S01]  /*0db0*/  IMAD.SHL.U32 R2, R2, 0x10, RZ ;  /* 0x0000001002027824 */ /* 0x000fe200078e00ff */
        /* <DEDUP_REMOVED lines=11> */
[C---:B------:R-:W-:Y:S01]  /*0e70*/  VIADD R5, R40.reuse, 0x10 ;  /* 0x0000001028057836 */ /* 0x040fe20000000000 */
[----:B------:R-:W-:Y:S01]  /*0e80*/  SHF.R.S32.HI R10, RZ, 0x1f, R9 ;  /* 0x0000001fff0a7819 */ /* 0x000fe20000011409 */
[----:B------:R-:W-:Y:S01]  /*0e90*/  VIADD R7, R40, 0x14 ;  /* 0x0000001428077836 */ /* 0x000fe20000000000 */
[----:B------:R-:W-:Y:S01]  /*0ea0*/  IADD3 R23, R23, -R6, RZ ;  /* 0x8000000617177210 */ /* 0x000fe20007ffe0ff */
[----:B------:R-:W-:Y:S01]  /*0eb0*/  IMAD.IADD R22, R22, 0x1, -R3 ;  /* 0x0000000116167824 */ /* 0x000fe200078e0a03 */
        /* <DEDUP_REMOVED lines=9> */
[----:B------:R-:W-:Y:S01]  /*0f50*/  LEA.HI R5, R8, R7, RZ, 0x2 ;  /* 0x0000000708057211 */ /* 0x000fe200078f10ff */
[----:B------:R-:W-:Y:S01]  /*0f60*/  IMAD.SHL.U32 R3, R3, 0x10, RZ ;  /* 0x0000001003037824 */ /* 0x000fe200078e00ff */
[----:B------:R-:W-:Y:S01]  /*0f70*/  SHF.R.S32.HI R8, RZ, 0x1f, R21 ;  /* 0x0000001fff087819 */ /* 0x000fe20000011415 */
[----:B------:R-:W-:Y:S01]  /*0f80*/  IMAD.SHL.U32 R4, R4, 0x10, RZ ;  /* 0x0000001004047824 */ /* 0x000fe200078e00ff */
[----:B------:R-:W-:Y:S01]  /*0f90*/  LEA.HI R6, R10, R9, RZ, 0x2 ;  /* 0x000000090a067211 */ /* 0x000fe200078f10ff */
[----:B------:R-:W-:Y:S01]  /*0fa0*/  IMAD.SHL.U32 R5, R5, 0x10, RZ ;  /* 0x0000001005057824 */ /* 0x000fe200078e00ff */
[----:B------:R-:W-:Y:S02]  /*0fb0*/  SHF.L.U32 R9, R9, 0x1, RZ ;  /* 0x0000000109097819 */ /* 0x000fe400000006ff */
[----:B------:R-:W-:Y:S02]  /*0fc0*/  LEA.HI R8, R8, R21, RZ, 0x3 ;  /* 0x0000001508087211 */ /* 0x000fe400078f18ff */
[----:B------:R-:W-:-:S02]  /*0fd0*/  SHF.R.S32.HI R12, RZ, 0x1f, R9 ;  /* 0x0000001fff0c7819 */ /* 0x000fc40000011409 */
[----:B------:R-:W-:Y:S02]  /*0fe0*/  LOP3.LUT R8, R8, 0xfffffff8, RZ, 0xc0, !PT ;  /* 0xfffffff808087812 */ /* 0x000fe400078ec0ff */
[----:B------:R-:W-:Y:S02]  /*0ff0*/  SHF.R.S32.HI R7, RZ, 0x1f, R18 ;  /* 0x0000001fff077819 */ /* 0x000fe40000011412 */
[----:B------:R-:W-:Y:S01]  /*1000*/  LEA.HI R12, R12, R9, RZ, 0x3 ;  /* 0x000000090c0c7211 */ /* 0x000fe200078f18ff */
[----:B------:R-:W-:Y:S01]  /*1010*/  IMAD.IADD R21, R21, 0x1, -R8 ;  /* 0x0000000115157824 */ /* 0x000fe200078e0a08 */
[----:B------:R-:W-:Y:S01]  /*1020*/  SHF.R.S32.HI R10, RZ, 0x1f, R19 ;  /* 0x0000001fff0a7819 */ /* 0x000fe20000011413 */
[----:B------:R-:W-:Y:S01]  /*1030*/  VIADD R8, R40, 0x1c ;  /* 0x0000001c28087836 */ /* 0x000fe20000000000 */
[----:B------:R-:W-:Y:S02]  /*1040*/  LEA.HI R7, R7, R18, RZ, 0x3 ;  /* 0x0000001207077211 */ /* 0x000fe400078f18ff */
[----:B------:R-:W-:-:S02]  /*1050*/  LOP3.LUT R12, R12, 0xfffffff8, RZ, 0xc0, !PT ;  /* 0xfffffff80c0c7812 */ /* 0x000fc400078ec0ff */
[----:B------:R-:W-:Y:S02]  /*1060*/  LEA.HI R10, R10, R19, RZ, 0x3 ;  /* 0x000000130a0a7211 */ /* 0x000fe400078f18ff */
[----:B------:R-:W-:Y:S01]  /*1070*/  SHF.L.U32 R16, R8, 0x1, RZ ;  /* 0x0000000108107819 */ /* 0x000fe200000006ff */
        /* <DEDUP_REMOVED lines=13> */
[----:B------:R-:W-:-:S02]  /*1150*/  LEA.HI R7, R7, R8, RZ, 0x2 ;  /* 0x0000000807077211 */ /* 0x000fc400078f10ff */
[----:B------:R-:W-:Y:S02]  /*1160*/  SHF.R.S32.HI R13, RZ, 0x1f, R12 ;  /* 0x0000001fff0d7819 */ /* 0x000fe4000001140c */
[----:B------:R-:W-:Y:S01]  /*1170*/  LEA.HI R8, R10, R9, RZ, 0x2 ;  /* 0x000000090a087211 */ /* 0x000fe200078f10ff */
[----:B------:R-:W-:Y:S01]  /*1180*/  IMAD R10, R41, UR4, RZ ;  /* 0x00000004290a7c24 */ /* 0x000fe2000f8e02ff */
[----:B------:R-:W-:Y:S01]  /*1190*/  LOP3.LUT R11, R11, 0xfffffff8, RZ, 0xc0, !PT ;  /* 0xfffffff80b0b7812 */ /* 0x000fe200078ec0ff */
[----:B------:R-:W-:Y:S01]  /*11a0*/  ULDC UR4, c[0x0][0x27c] ;  /* 0x00009f0000047ab9 */ /* 0x000fe20000000800 */
[----:B------:R-:W-:Y:S01]  /*11b0*/  LEA.HI R9, R13, R12, RZ, 0x2 ;  /* 0x0000000c0d097211 */ /* 0x000fe200078f10ff */
[----:B------:R-:W-:Y:S01]  /*11c0*/  IMAD.SHL.U32 R34, R7, 0x10, RZ ;  /* 0x0000001007227824 */ /* 0x000fe200078e00ff */
[----:B------:R-:W-:Y:S01]  /*11d0*/  SHF.R.S32.HI R12, RZ, 0x1f, R15 ;  /* 0x0000001fff0c7819 */ /* 0x000fe2000001140f */
[----:B------:R-:W-:Y:S01]  /*11e0*/  IMAD.IADD R16, R16, 0x1, -R11 ;  /* 0x0000000110107824 */ /* 0x000fe200078e0a0b */
[----:B------:R-:W-:Y:S01]  /*11f0*/  SHF.R.S32.HI R11, RZ, 0x1f, R29 ;  /* 0x0000001fff0b7819 */ /* 0x000fe2000001141d */
[----:B------:R-:W-:Y:S01]  /*1200*/  IMAD.SHL.U32 R35, R8, 0x10, RZ ;  /* 0x0000001008237824 */ /* 0x000fe200078e00ff */
[----:B------:R-:W-:-:S02]  /*1210*/  IADD3 R28, P0, R10, R29, RZ ;  /* 0x0000001d0a1c7210 */ /* 0x000fc40007f1e0ff */
[----:B------:R-:W-:Y:S02]  /*1220*/  SHF.R.S32.HI R13, RZ, 0x1f, R14 ;  /* 0x0000001fff0d7819 */ /* 0x000fe4000001140e */
[----:B------:R-:W-:Y:S02]  /*1230*/  LEA.HI R12, R12, R15, RZ, 0x3 ;  /* 0x0000000f0c0c7211 */ /* 0x000fe400078f18ff */
[----:B------:R-:W-:Y:S02]  /*1240*/  LEA.HI.X.SX32 R29, R10, R11, 0x1, P0 ;  /* 0x0000000b0a1d7211 */ /* 0x000fe400000f0eff */
[----:B-----5:R-:W-:Y:S02]  /*1250*/  FSETP.NEU.FTZ.AND P0, PT, R42, RZ, PT ;  /* 0x000000ff2a00720b */ /* 0x020fe40003f1d000 */
[----:B------:R-:W-:Y:S02]  /*1260*/  LEA.HI R13, R13, R14, RZ, 0x3 ;  /* 0x0000000e0d0d7211 */ /* 0x000fe400078f18ff */
[----:B------:R-:W-:-:S02]  /*1270*/  LOP3.LUT R12, R12, 0xfffffff8, RZ, 0xc0, !PT ;  /* 0xfffffff80c0c7812 */ /* 0x000fc400078ec0ff */
[----:B------:R-:W-:Y:S02]  /*1280*/  LOP3.LUT R13, R13, 0xfffffff8, RZ, 0xc0, !PT ;  /* 0xfffffff80d0d7812 */ /* 0x000fe400078ec0ff */
[----:B------:R-:W-:Y:S01]  /*1290*/  MOV R33, 0x400 ;  /* 0x0000040000217802 */ /* 0x000fe20000000f00 */
[----:B------:R-:W-:Y:S01]  /*12a0*/  IMAD.IADD R15, R15, 0x1, -R12 ;  /* 0x000000010f0f7824 */ /* 0x000fe200078e0a0c */
[----:B------:R-:W-:Y:S01]  /*12b0*/  SHF.L.U32 R36, R9, 0x4, RZ ;  /* 0x0000000409247819 */ /* 0x000fe200000006ff */
[----:B------:R-:W-:Y:S01]  /*12c0*/  IMAD.IADD R14, R14, 0x1, -R13 ;  /* 0x000000010e0e7824 */ /* 0x000fe200078e0a0d */
[----:B-1----:R-:W-:Y:S01]  /*12d0*/  SHF.R.S32.HI R12, RZ, 0x1f, R32 ;  /* 0x0000001fff0c7819 */ /* 0x002fe20000011420 */
[----:B------:R-:W-:Y:S01]  /*12e0*/  IMAD.SHL.U32 R32, R6, 0x10, RZ ;  /* 0x0000001006207824 */ /* 0x000fe200078e00ff */
[----:B0-----:R-:W-:Y:S01]  /*12f0*/  LEA R11, R26, R33, 0x18 ;  /* 0x000000211a0b7211 */ /* 0x001fe200078ec0ff */
[----:B------:R-:W-:Y:S01]  /*1300*/  VIADD R13, R27, -UR4 ;  /* 0x800000041b0d7c36 */ /* 0x000fe20008000000 */
[----:B------:R-:W-:-:S02]  /*1310*/  SHF.L.U32 R0, R0, 0x4, RZ ;  /* 0x0000000400007819 */ /* 0x000fc400000006ff */
[----:B------:R-:W-:Y:S01]  /*1320*/  LOP3.LUT R6, R5, 0xffffffc0, RZ, 0xc0, !PT ;  /* 0xffffffc005067812 */ /* 0x000fe200078ec0ff */
[----:B------:R-:W-:Y:S01]  /*1330*/  IMAD R11, R40, 0x28, R11 ;  /* 0x00000028280b7824 */ /* 0x000fe200078e020b */
[----:B------:R-:W-:Y:S02]  /*1340*/  LOP3.LUT R5, R36, 0xffffffc0, RZ, 0xc0, !PT ;  /* 0xffffffc024057812 */ /* 0x000fe400078ec0ff */
[----:B------:R-:W-:Y:S02]  /*1350*/  LOP3.LUT R10, R0, 0xffffffc0, RZ, 0xc0, !PT ;  /* 0xffffffc0000a7812 */ /* 0x000fe400078ec0ff */
[----:B------:R-:W-:Y:S02]  /*1360*/  LOP3.LUT R9, R2, 0xffffffc0, RZ, 0xc0, !PT ;  /* 0xffffffc002097812 */ /* 0x000fe400078ec0ff */
[----:B------:R-:W-:Y:S02]  /*1370*/  LOP3.LUT R8, R3, 0xffffffc0, RZ, 0xc0, !PT ;  /* 0xffffffc003087812 */ /* 0x000fe400078ec0ff */
[----:B------:R-:W-:-:S02]  /*1380*/  LOP3.LUT R7, R4, 0xffffffc0, RZ, 0xc0, !PT ;  /* 0xffffffc004077812 */ /* 0x000fc400078ec0ff */
[----:B------:R-:W-:Y:S02]  /*1390*/  SHF.R.S32.HI R31, RZ, 0x1f, R30 ;  /* 0x0000001fff1f7819 */ /* 0x000fe4000001141e */
[----:B------:R-:W-:Y:S02]  /*13a0*/  LOP3.LUT R4, R32, 0xffffffc0, RZ, 0xc0, !PT ;  /* 0xffffffc020047812 */ /* 0x000fe400078ec0ff */
[----:B------:R-:W-:Y:S02]  /*13b0*/  LOP3.LUT R3, R34, 0xffffffc0, RZ, 0xc0, !PT ;  /* 0xffffffc022037812 */ /* 0x000fe400078ec0ff */
[----:B------:R-:W-:Y:S02]  /*13c0*/  LOP3.LUT R2, R35, 0xffffffc0, RZ, 0xc0, !PT ;  /* 0xffffffc023027812 */ /* 0x000fe400078ec0ff */
        /* <DEDUP_REMOVED lines=12> */
[----:B------:R-:W-:-:S02]  /*1490*/  IMAD.U32 R44, R44, 0x4, R33 ;  /* 0x000000042c2c7824 */ /* 0x000fc400078e0021 */
[----:B------:R-:W-:Y:S01]  /*14a0*/  IMAD.IADD R48, R48, 0x1, R45 ;  /* 0x0000000130307824 */ /* 0x000fe200078e022d */
[----:B------:R-:W-:-:S09]  /*14b0*/  LEA.HI.X R47, R30, UR7, R31, 0x2, P0 ;  /* 0x000000071e2f7c11 */ /* 0x000fd200080f141f */
.L_x_21046:
        /* <DEDUP_REMOVED lines=22> */
[----:B------:R-:W-:Y:S01]  /*1620*/  IMAD.MOV.U32 R36, RZ, RZ, R30 ;  /* 0x000000ffff247224 */ /* 0x000fe200078e001e */
[----:B------:R-:W-:Y:S01]  /*1630*/  HFMA2.MMA R30, -RZ, RZ, 0, 0 ;  /* 0x00000000ff1e7435 */ /* 0x000fe200000001ff */
        /* <DEDUP_REMOVED lines=23> */
[----:B------:R-:W-:Y:S01]  /*17b0*/  MOV R33, R47 ;  /* 0x0000002f00217202 */ /* 0x000fe20000000f00 */
        /* <DEDUP_REMOVED lines=22> */
[----:B------:R-:W-:-:S05]  /*1920*/  LEA.HI.X R57, R32, UR13, R33, 0x1, P2 ;  /* 0x0000000d20397c11 */ /* 0x000fca00090f0c21 */
[----:B------:R-:W3:Y:S01]  /*1930*/  LDG.E.CONSTANT R56, desc[UR10][R56.64] ;  /* 0x0000000a38387981 */ /* 0x000ee2000c1e9900 */
[--C-:B------:R-:W-:Y:S02]  /*1940*/  SHF.R.S32.HI R36, RZ, 0x1f, R9.reuse ;  /* 0x0000001fff247819 */ /* 0x100fe40000011409 */
[----:B------:R-:W-:Y:S02]  /*1950*/  SHF.R.S32.HI R32, RZ, 0x1f, R20 ;  /* 0x0000001fff207819 */ /* 0x000fe40000011414 */
[----:B------:R-:W-:-:S04]  /*1960*/  IADD3 R33, P1, P2, R20, R30, R9 ;  /* 0x0000001e14217210 */ /* 0x000fc80007a3e009 */
[----:B------:R-:W-:Y:S02]  /*1970*/  IADD3.X R36, R32, R31, R36, P1, P2 ;  /* 0x0000001f20247210 */ /* 0x000fe40000fe4424 */
[C---:B------:R-:W-:Y:S02]  /*1980*/  LEA R32, P1, R33.reuse, UR12, 0x1 ;  /* 0x0000000c21207c11 */ /* 0x040fe4000f8208ff */
[----:B------:R-:W-:Y:S02]  /*1990*/  SHF.R.S32.HI R37, RZ, 0x1f, R21 ;  /* 0x0000001fff257819 */ /* 0x000fe40000011415 */
[----:B------:R-:W-:Y:S02]  /*19a0*/  LEA.HI.X R33, R33, UR13, R36, 0x1, P1 ;  /* 0x0000000d21217c11 */ /* 0x000fe400088f0c24 */
[--C-:B------:R-:W-:Y:S02]  /*19b0*/  SHF.R.S32.HI R36, RZ, 0x1f, R8.reuse ;  /* 0x0000001fff247819 */ /* 0x100fe40000011408 */
[----:B0-----:R-:W-:Y:S01]  /*19c0*/  IADD3 R34, P1, P2, R21, R30, R8 ;  /* 0x0000001e15227210 */ /* 0x001fe20007a3e008 */
[----:B------:R0:W4:Y:S01]  /*19d0*/  LDG.E.CONSTANT R53, desc[UR10][R32.64] ;  /* 0x0000000a20357981 */ /* 0x000122000c1e9900 */
[----:B------:R-:W-:-:S02]  /*19e0*/  SHF.R.S32.HI R50, RZ, 0x1f, R7 ;  /* 0x0000001fff327819 */ /* 0x000fc40000011407 */
[----:B------:R-:W-:Y:S02]  /*19f0*/  IADD3.X R37, R37, R31, R36, P1, P2 ;  /* 0x0000001f25257210 */ /* 0x000fe40000fe4424 */
[C---:B------:R-:W-:Y:S02]  /*1a00*/  LEA R36, P1, R34.reuse, UR12, 0x1 ;  /* 0x0000000c22247c11 */ /* 0x040fe4000f8208ff */
[----:B------:R-:W-:Y:S02]  /*1a10*/  SHF.R.S32.HI R49, RZ, 0x1f, R18 ;  /* 0x0000001fff317819 */ /* 0x000fe40000011412 */
[----:B------:R-:W-:Y:S02]  /*1a20*/  LEA.HI.X R37, R34, UR13, R37, 0x1, P1 ;  /* 0x0000000d22257c11 */ /* 0x000fe400088f0c25 */
[----:B------:R-:W-:-:S03]  /*1a30*/  IADD3 R35, P2, P3, R18, R30, R7 ;  /* 0x0000001e12237210 */ /* 0x000fc60007b5e007 */
[----:B------:R1:W5:Y:S01]  /*1a40*/  LDG.E.CONSTANT R52, desc[UR10][R36.64] ;  /* 0x0000000a24347981 */ /* 0x000362000c1e9900 */
[-C--:B------:R-:W-:Y:S02]  /*1a50*/  IADD3.X R50, R49, R31.reuse, R50, P2, P3 ;  /* 0x0000001f31327210 */ /* 0x080fe400017e6432 */
[C---:B------:R-:W-:Y:S02]  /*1a60*/  LEA R34, P1, R35.reuse, UR12, 0x1 ;  /* 0x0000000c23227c11 */ /* 0x040fe4000f8208ff */
[----:B0-----:R-:W-:Y:S02]  /*1a70*/  SHF.R.S32.HI R32, RZ, 0x1f, R19 ;  /* 0x0000001fff207819 */ /* 0x001fe40000011413 */
[----:B------:R-:W-:Y:S02]  /*1a80*/  LEA.HI.X R35, R35, UR13, R50, 0x1, P1 ;  /* 0x0000000d23237c11 */ /* 0x000fe400088f0c32 */
[-C--:B------:R-:W-:Y:S02]  /*1a90*/  IADD3 R33, P1, P2, R19, R30.reuse, R6 ;  /* 0x0000001e13217210 */ /* 0x080fe40007a3e006 */
[----:B------:R-:W-:Y:S01]  /*1aa0*/  IADD3 R50, P3, P4, R17, R30, R4 ;  /* 0x0000001e11327210 */ /* 0x000fe20007c7e004 */
[----:B------:R0:W5:Y:S01]  /*1ab0*/  LDG.E.CONSTANT R49, desc[UR10][R34.64] ;  /* 0x0000000a22317981 */ /* 0x000162000c1e9900 */
[----:B------:R-:W-:-:S02]  /*1ac0*/  IADD3.X R54, R32, R31, R54, P1, P2 ;  /* 0x0000001f20367210 */ /* 0x000fc40000fe4436 */
[----:B------:R-:W-:Y:S02]  /*1ad0*/  LEA R32, P1, R33, UR12, 0x1 ;  /* 0x0000000c21207c11 */ /* 0x000fe4000f8208ff */
[----:B------:R-:W-:Y:S02]  /*1ae0*/  IADD3.X R51, R51, R31, R58, P3, P4 ;  /* 0x0000001f33337210 */ /* 0x000fe40001fe843a */
[----:B------:R-:W-:Y:S02]  /*1af0*/  LEA.HI.X R33, R33, UR13, R54, 0x1, P1 ;  /* 0x0000000d21217c11 */ /* 0x000fe400088f0c36 */
[----:B-1----:R-:W-:-:S04]  /*1b00*/  LEA R36, P1, R50, UR12, 0x1 ;  /* 0x0000000c32247c11 */ /* 0x002fc8000f8208ff */
[----:B------:R-:W-:Y:S02]  /*1b10*/  LEA.HI.X R37, R50, UR13, R51, 0x1, P1 ;  /* 0x0000000d32257c11 */ /* 0x000fe400088f0c33 */
[----:B------:R1:W5:Y:S01]  /*1b20*/  LDG.E.CONSTANT R50, desc[UR10][R32.64] ;  /* 0x0000000a20327981 */ /* 0x000362000c1e9900 */
[--C-:B------:R-:W-:Y:S02]  /*1b30*/  SHF.R.S32.HI R58, RZ, 0x1f, R3.reuse ;  /* 0x0000001fff3a7819 */ /* 0x100fe40000011403 */
[----:B------:R-:W-:Y:S01]  /*1b40*/  IADD3 R54, P1, P2, R16, R30, R3 ;  /* 0x0000001e10367210 */ /* 0x000fe20007a3e003 */
[----:B------:R1:W5:Y:S01]  /*1b50*/  LDG.E.CONSTANT R51, desc[UR10][R36.64] ;  /* 0x0000000a24337981 */ /* 0x000362000c1e9900 */
[----:B0-----:R-:W-:Y:S02]  /*1b60*/  SHF.R.S32.HI R35, RZ, 0x1f, R2 ;  /* 0x0000001fff237819 */ /* 0x001fe40000011402 */
[----:B------:R-:W-:Y:S02]  /*1b70*/  IADD3.X R59, R59, R31, R58, P1, P2 ;  /* 0x0000001f3b3b7210 */ /* 0x000fe40000fe443a */
[----:B------:R-:W-:-:S02]  /*1b80*/  SHF.R.S32.HI R58, RZ, 0x1f, R15 ;  /* 0x0000001fff3a7819 */ /* 0x000fc4000001140f */
[-C--:B------:R-:W-:Y:S02]  /*1b90*/  IADD3 R57, P2, P3, R15, R30.reuse, R2 ;  /* 0x0000001e0f397210 */ /* 0x080fe40007b5e002 */
[----:B------:R-:W-:Y:S02]  /*1ba0*/  LEA R34, P1, R54, UR12, 0x1 ;  /* 0x0000000c36227c11 */ /* 0x000fe4000f8208ff */
[----:B------:R-:W-:Y:S02]  /*1bb0*/  IADD3.X R58, R58, R31, R35, P2, P3 ;  /* 0x0000001f3a3a7210 */ /* 0x000fe400017e6423 */
[----:B------:R-:W-:Y:S02]  /*1bc0*/  LEA.HI.X R35, R54, UR13, R59, 0x1, P1 ;  /* 0x0000000d36237c11 */ /* 0x000fe400088f0c3b */
[C---:B-1----:R-:W-:Y:S02]  /*1bd0*/  LEA R32, P1, R57.reuse, UR12, 0x1 ;  /* 0x0000000c39207c11 */ /* 0x042fe4000f8208ff */
[----:B------:R-:W-:Y:S01]  /*1be0*/  IADD3 R30, P2, P3, R14, R30, R5 ;  /* 0x0000001e0e1e7210 */ /* 0x000fe20007b5e005 */
[----:B------:R3:W5:Y:S01]  /*1bf0*/  LDG.E.CONSTANT R54, desc[UR10][R34.64] ;  /* 0x0000000a22367981 */ /* 0x000762000c1e9900 */
[----:B------:R-:W-:-:S02]  /*1c00*/  LEA.HI.X R33, R57, UR13, R58, 0x1, P1 ;  /* 0x0000000d39217c11 */ /* 0x000fc400088f0c3a */
[----:B------:R-:W-:Y:S02]  /*1c10*/  LEA R36, P1, R30, UR12, 0x1 ;  /* 0x0000000c1e247c11 */ /* 0x000fe4000f8208ff */
[----:B------:R-:W-:Y:S01]  /*1c20*/  IADD3.X R31, R0, R31, R43, P2, P3 ;  /* 0x0000001f001f7210 */ /* 0x000fe200017e642b */
[----:B------:R0:W5:Y:S03]  /*1c30*/  LDG.E.CONSTANT R57, desc[UR10][R32.64] ;  /* 0x0000000a20397981 */ /* 0x000166000c1e9900 */
[----:B------:R-:W-:Y:S02]  /*1c40*/  LEA.HI.X R37, R30, UR13, R31, 0x1, P1 ;  /* 0x0000000d1e257c11 */ /* 0x000fe400088f0c1f */
[----:B------:R-:W1:Y:S04]  /*1c50*/  LDS.64 R30, [R11] ;  /* 0x000000000b1e7984 */ /* 0x000e680000000a00 */
[----:B------:R0:W5:Y:S01]  /*1c60*/  LDG.E.CONSTANT R36, desc[UR10][R36.64] ;  /* 0x0000000a24247981 */ /* 0x000162000c1e9900 */
[C---:B-1----:R-:W-:Y:S01]  /*1c70*/  IMAD.U32 R58, R31.reuse, 0x10000, RZ ;  /* 0x000100001f3a7824 */ /* 0x042fe200078e00ff */
[----:B------:R-:W-:-:S05]  /*1c80*/  PRMT R31, R31, 0x7632, R31 ;  /* 0x000076321f1f7816 */ /* 0x000fca000000001f */
[----:B------:R-:W-:Y:S01]  /*1c90*/  IMAD.U32 R31, R31, 0x10000, RZ ;  /* 0x000100001f1f7824 */ /* 0x000fe200078e00ff */
[----:B------:R-:W-:Y:S01]  /*1ca0*/  UMOV UR4, 0xffffffff ;  /* 0xffffffff00047882 */ /* 0x000fe20000000000 */
[----:B------:R-:W-:Y:S01]  /*1cb0*/  ISETP.NE.AND P1, PT, R40, RZ, PT ;  /* 0x000000ff2800720c */ /* 0x000fe20003f25270 */
[----:B--2---:R-:W-:-:S04]  /*1cc0*/  IMAD.U32 R59, R55, 0x10000, RZ ;  /* 0x00010000373b7824 */ /* 0x004fc800078e00ff */
[----:B------:R-:W-:Y:S01]  /*1cd0*/  FMUL.FTZ R59, R58, R59 ;  /* 0x0000003b3a3b7220 */ /* 0x000fe20000410000 */
[----:B------:R-:W-:Y:S02]  /*1ce0*/  IMAD.U32 R58, R30, 0x10000, RZ ;  /* 0x000100001e3a7824 */ /* 0x000fe400078e00ff */
[----:B---3--:R-:W-:-:S04]  /*1cf0*/  IMAD.U32 R35, R56, 0x10000, RZ ;  /* 0x0001000038237824 */ /* 0x008fc800078e00ff */
[----:B------:R-:W-:Y:S02]  /*1d00*/  FFMA.FTZ R58, R58, R35, R59 ;  /* 0x000000233a3a7223 */ /* 0x000fe4000001003b */
[----:B------:R-:W1:Y:S01]  /*1d10*/  LDS.64 R34, [R11+0x8] ;  /* 0x000008000b227984 */ /* 0x000e620000000a00 */
[----:B------:R-:W-:-:S04]  /*1d20*/  PRMT R55, R55, 0x7632, R55 ;  /* 0x0000763237377816 */ /* 0x000fc80000000037 */
[----:B0-----:R-:W-:Y:S02]  /*1d30*/  SHF.L.U32 R32, R55, 0x10, RZ ;  /* 0x0000001037207819 */ /* 0x001fe400000006ff */
[----:B------:R-:W-:Y:S02]  /*1d40*/  PRMT R30, R30, 0x7632, R30 ;  /* 0x000076321e1e7816 */ /* 0x000fe4000000001e */
[----:B------:R-:W-:Y:S01]  /*1d50*/  PRMT R56, R56, 0x7632, R56 ;  /* 0x0000763238387816 */ /* 0x000fe20000000038 */
[----:B------:R-:W-:Y:S02]  /*1d60*/  FMUL.FTZ R31, R31, R32 ;  /* 0x000000201f1f7220 */ /* 0x000fe40000410000 */
[----:B------:R-:W0:Y:S01]  /*1d70*/  LDS.64 R32, [R11+0x10] ;  /* 0x000010000b207984 */ /* 0x000e220000000a00 */
[----:B------:R-:W-:Y:S02]  /*1d80*/  IMAD.U32 R30, R30, 0x10000, RZ ;  /* 0x000100001e1e7824 */ /* 0x000fe400078e00ff */
[----:B------:R-:W-:-:S04]  /*1d90*/  IMAD.U32 R37, R56, 0x10000, RZ ;  /* 0x0001000038257824 */ /* 0x000fc800078e00ff */
[----:B------:R-:W-:Y:S01]  /*1da0*/  FFMA.FTZ R37, R30, R37, R31 ;  /* 0x000000251e257223 */ /* 0x000fe2000001001f */
[C---:B----4-:R-:W-:Y:S01]  /*1db0*/  IMAD.U32 R30, R53.reuse, 0x10000, RZ ;  /* 0x00010000351e7824 */ /* 0x050fe200078e00ff */
[----:B------:R-:W-:-:S05]  /*1dc0*/  PRMT R53, R53, 0x7632, R53 ;  /* 0x0000763235357816 */ /* 0x000fca0000000035 */
[----:B------:R-:W-:Y:S02]  /*1dd0*/  IMAD.U32 R53, R53, 0x10000, RZ ;  /* 0x0001000035357824 */ /* 0x000fe400078e00ff */
[C---:B-1----:R-:W-:Y:S01]  /*1de0*/  IMAD.U32 R31, R34.reuse, 0x10000, RZ ;  /* 0x00010000221f7824 */ /* 0x042fe200078e00ff */
[----:B------:R-:W-:-:S03]  /*1df0*/  PRMT R34, R34, 0x7632, R34 ;  /* 0x0000763222227816 */ /* 0x000fc60000000022 */
[----:B------:R-:W-:Y:S02]  /*1e00*/  FFMA.FTZ R58, R31, R30, R58 ;  /* 0x0000001e1f3a7223 */ /* 0x000fe4000001003a */
[----:B------:R-:W-:Y:S01]  /*1e10*/  IMAD.U32 R34, R34, 0x10000, RZ ;  /* 0x0001000022227824 */ /* 0x000fe200078e00ff */
[----:B------:R-:W1:Y:S03]  /*1e20*/  LDS.64 R30, [R11+0x18] ;  /* 0x000018000b1e7984 */ /* 0x000e660000000a00 */
[----:B------:R-:W-:Y:S01]  /*1e30*/  FFMA.FTZ R37, R34, R53, R37 ;  /* 0x0000003522257223 */ /* 0x000fe20000010025 */
[----:B-----5:R-:W-:Y:S02]  /*1e40*/  PRMT R34, R52, 0x7632, R34 ;  /* 0x0000763234227816 */ /* 0x020fe40000000022 */
[C---:B------:R-:W-:Y:S01]  /*1e50*/  PRMT R53, R35.reuse, 0x7632, R53 ;  /* 0x0000763223357816 */ /* 0x040fe20000000035 */
[----:B------:R-:W-:-:S02]  /*1e60*/  IMAD.U32 R35, R35, 0x10000, RZ ;  /* 0x0001000023237824 */ /* 0x000fc400078e00ff */
[----:B------:R-:W-:Y:S01]  /*1e70*/  IMAD.U32 R34, R34, 0x10000, RZ ;  /* 0x0001000022227824 */ /* 0x000fe200078e00ff */
[----:B------:R-:W-:Y:S01]  /*1e80*/  SHF.L.U32 R56, R53, 0x10, RZ ;  /* 0x0000001035387819 */ /* 0x000fe200000006ff */
[----:B------:R-:W-:-:S04]  /*1e90*/  IMAD.U32 R52, R52, 0x10000, RZ ;  /* 0x0001000034347824 */ /* 0x000fc800078e00ff */
[----:B------:R-:W-:Y:S01]  /*1ea0*/  FFMA.FTZ R58, R35, R52, R58 ;  /* 0x00000034233a7223 */ /* 0x000fe2000001003a */
[----:B------:R-:W-:Y:S02]  /*1eb0*/  FFMA.FTZ R37, R56, R34, R37 ;  /* 0x0000002238257223 */ /* 0x000fe40000010025 */
[----:B------:R-:W2:Y:S01]  /*1ec0*/  LDS.64 R34, [R11+0x20] ;  /* 0x000020000b227984 */ /* 0x000ea20000000a00 */
[C---:B0-----:R-:W-:Y:S01]  /*1ed0*/  PRMT R52, R32.reuse, 0x7632, R52 ;  /* 0x0000763220347816 */ /* 0x041fe20000000034 */
[----:B------:R-:W-:Y:S01]  /*1ee0*/  IMAD.U32 R53, R32, 0x10000, RZ ;  /* 0x0001000020357824 */ /* 0x000fe200078e00ff */
[C---:B------:R-:W-:Y:S01]  /*1ef0*/  PRMT R32, R49.reuse, 0x7632, R32 ;  /* 0x0000763231207816 */ /* 0x040fe20000000020 */
[----:B------:R-:W-:Y:S02]  /*1f00*/  IMAD.U32 R49, R49, 0x10000, RZ ;  /* 0x0001000031317824 */ /* 0x000fe400078e00ff */
[----:B------:R-:W-:Y:S02]  /*1f10*/  IMAD.U32 R52, R52, 0x10000, RZ ;  /* 0x0001000034347824 */ /* 0x000fe400078e00ff */
[----:B------:R-:W-:-:S02]  /*1f20*/  IMAD.U32 R32, R32, 0x10000, RZ ;  /* 0x0001000020207824 */ /* 0x000fc400078e00ff */
[----:B------:R-:W-:Y:S01]  /*1f30*/  FFMA.FTZ R49, R53, R49, R58 ;  /* 0x0000003135317223 */ /* 0x000fe2000001003a */
[----:B------:R-:W-:Y:S01]  /*1f40*/  SHF.L.U32 R53, R50, 0x10, RZ ;  /* 0x0000001032357819 */ /* 0x000fe200000006ff */
[--C-:B------:R-:W-:Y:S01]  /*1f50*/  FFMA.FTZ R32, R52, R32, R37.reuse ;  /* 0x0000002034207223 */ /* 0x100fe20000010025 */
[C---:B------:R-:W-:Y:S01]  /*1f60*/  IMAD.U32 R52, R33.reuse, 0x10000, RZ ;  /* 0x0001000021347824 */ /* 0x040fe200078e00ff */
[----:B------:R-:W-:Y:S02]  /*1f70*/  PRMT R37, R33, 0x7632, R37 ;  /* 0x0000763221257816 */ /* 0x000fe40000000025 */
[----:B------:R-:W-:Y:S01]  /*1f80*/  PRMT R50, R50, 0x7632, R50 ;  /* 0x0000763232327816 */ /* 0x000fe20000000032 */
[----:B------:R-:W-:Y:S02]  /*1f90*/  FFMA.FTZ R33, R52, R53, R49 ;  /* 0x0000003534217223 */ /* 0x000fe40000010031 */
[----:B------:R-:W-:Y:S01]  /*1fa0*/  IMAD.U32 R49, R37, 0x10000, RZ ;  /* 0x0001000025317824 */ /* 0x000fe200078e00ff */
[----:B------:R-:W-:Y:S01]  /*1fb0*/  PRMT R37, R51, 0x7632, R37 ;  /* 0x0000763233257816 */ /* 0x000fe20000000025 */
[----:B------:R-:W-:Y:S01]  /*1fc0*/  IMAD.U32 R50, R50, 0x10000, RZ ;  /* 0x0001000032327824 */ /* 0x000fe200078e00ff */
[C---:B-1----:R-:W-:Y:S01]  /*1fd0*/  PRMT R52, R30.reuse, 0x7632, R52 ;  /* 0x000076321e347816 */ /* 0x042fe20000000034 */
[----:B------:R-:W-:-:S02]  /*1fe0*/  IMAD.U32 R30, R30, 0x10000, RZ ;  /* 0x000100001e1e7824 */ /* 0x000fc400078e00ff */
[----:B------:R-:W-:Y:S02]  /*1ff0*/  IMAD.U32 R51, R51, 0x10000, RZ ;  /* 0x0001000033337824 */ /* 0x000fe400078e00ff */
[----:B------:R-:W-:Y:S01]  /*2000*/  FFMA.FTZ R32, R49, R50, R32 ;  /* 0x0000003231207223 */ /* 0x000fe20000010020 */
[----:B------:R-:W-:Y:S02]  /*2010*/  IMAD.U32 R53, R52, 0x10000, RZ ;  /* 0x0001000034357824 */ /* 0x000fe400078e00ff */
[----:B------:R-:W-:Y:S02]  /*2020*/  IMAD.U32 R37, R37, 0x10000, RZ ;  /* 0x0001000025257824 */ /* 0x000fe400078e00ff */
[----:B------:R-:W-:Y:S01]  /*2030*/  FFMA.FTZ R33, R30, R51, R33 ;  /* 0x000000331e217223 */ /* 0x000fe20000010021 */
[C---:B------:R-:W-:Y:S01]  /*2040*/  PRMT R30, R54.reuse, 0x7632, R30 ;  /* 0x00007632361e7816 */ /* 0x040fe2000000001e */
[----:B------:R-:W-:Y:S01]  /*2050*/  FFMA.FTZ R32, R53, R37, R32 ;  /* 0x0000002535207223 */ /* 0x000fe20000010020 */
[C---:B------:R-:W-:Y:S01]  /*2060*/  PRMT R37, R31.reuse, 0x7632, R37 ;  /* 0x000076321f257816 */ /* 0x040fe20000000025 */
[----:B------:R-:W-:Y:S01]  /*2070*/  IMAD.U32 R50, R31, 0x10000, RZ ;  /* 0x000100001f327824 */ /* 0x000fe200078e00ff */
[----:B------:R-:W-:Y:S01]  /*2080*/  SHF.L.U32 R54, R54, 0x10, RZ ;  /* 0x0000001036367819 */ /* 0x000fe200000006ff */
[----:B------:R-:W-:-:S02]  /*2090*/  IMAD.U32 R30, R30, 0x10000, RZ ;  /* 0x000100001e1e7824 */ /* 0x000fc400078e00ff */
[----:B------:R-:W-:Y:S02]  /*20a0*/  IMAD.U32 R37, R37, 0x10000, RZ ;  /* 0x0001000025257824 */ /* 0x000fe400078e00ff */
[----:B--2---:R-:W-:Y:S02]  /*20b0*/  IMAD.U32 R52, R34, 0x10000, RZ ;  /* 0x0001000022347824 */ /* 0x004fe400078e00ff */
[----:B------:R-:W-:Y:S01]  /*20c0*/  FFMA.FTZ R33, R50, R54, R33 ;  /* 0x0000003632217223 */ /* 0x000fe20000010021 */
[C---:B------:R-:W-:Y:S01]  /*20d0*/  IMAD.U32 R31, R57.reuse, 0x10000, RZ ;  /* 0x00010000391f7824 */ /* 0x040fe200078e00ff */
[----:B------:R-:W-:Y:S02]  /*20e0*/  PRMT R34, R34, 0x7632, R34 ;  /* 0x0000763222227816 */ /* 0x000fe40000000022 */
[----:B------:R-:W-:Y:S01]  /*20f0*/  PRMT R57, R57, 0x7632, R57 ;  /* 0x0000763239397816 */ /* 0x000fe20000000039 */
[----:B------:R-:W-:Y:S01]  /*2100*/  FFMA.FTZ R32, R37, R30, R32 ;  /* 0x0000001e25207223 */ /* 0x000fe20000010020 */
[----:B------:R-:W-:Y:S01]  /*2110*/  FFMA.FTZ R33, R52, R31, R33 ;  /* 0x0000001f34217223 */ /* 0x000fe20000010021 */
[----:B------:R-:W-:Y:S01]  /*2120*/  PRMT R37, R35, 0x7632, R37 ;  /* 0x0000763223257816 */ /* 0x000fe20000000025 */
[----:B------:R-:W-:Y:S01]  /*2130*/  IMAD.U32 R31, R34, 0x10000, RZ ;  /* 0x00010000221f7824 */ /* 0x000fe200078e00ff */
[----:B------:R-:W-:Y:S01]  /*2140*/  PRMT R30, R36, 0x7632, R30 ;  /* 0x00007632241e7816 */ /* 0x000fe2000000001e */
[----:B------:R-:W-:-:S02]  /*2150*/  IMAD.U32 R57, R57, 0x10000, RZ ;  /* 0x0001000039397824 */ /* 0x000fc400078e00ff */
[----:B------:R-:W-:Y:S01]  /*2160*/  IMAD.U32 R34, R35, 0x10000, RZ ;  /* 0x0001000023227824 */ /* 0x000fe200078e00ff */
[----:B------:R-:W-:Y:S01]  /*2170*/  SHF.L.U32 R35, R36, 0x10, RZ ;  /* 0x0000001024237819 */ /* 0x000fe200000006ff */
[----:B------:R-:W-:Y:S02]  /*2180*/  IMAD.U32 R36, R37, 0x10000, RZ ;  /* 0x0001000025247824 */ /* 0x000fe400078e00ff */
[----:B------:R-:W-:Y:S01]  /*2190*/  FFMA.FTZ R31, R31, R57, R32 ;  /* 0x000000391f1f7223 */ /* 0x000fe20000010020 */
        /* <DEDUP_REMOVED lines=8> */
.L_x_21095:
[----:B-1----:R-:W-:-:S04]  /*2220*/  FADD.FTZ R30, R31, R32 ;  /* 0x000000201f1e7221 */ /* 0x002fc80000010000 */
[----:B------:R-:W-:Y:S01]  /*2230*/  FFMA.FTZ R33, R30, UR9, RZ ;  /* 0x000000091e217c23 */ /* 0x000fe200080100ff */
[----:B------:R-:W-:Y:S06]  /*2240*/  @P1 BRA `(.L_x_21045) ;  /* 0x0000000000241947 */ /* 0x000fec0003800000 */
[----:B------:R-:W-:-:S04]  /*2250*/  ISETP.GE.AND P1, PT, R48, UR8, PT ;  /* 0x0000000830007c0c */ /* 0x000fc8000bf26270 */
[----:B0-----:R-:W-:-:S05]  /*2260*/  FSEL R31, R33, RZ, !P1 ;  /* 0x000000ff211f7208 */ /* 0x001fca0004800000 */
[----:B------:R1:W-:Y:S04]  /*2270*/  STS [R44], R31 ;  /* 0x0000001f2c007388 */ /* 0x0003e80000000800 */
[----:B------:R-:W-:Y:S05]  /*2280*/  @P1 BRA `(.L_x_21045) ;  /* 0x0000000000141947 */ /* 0x000fea0003800000 */
[----:B------:R-:W-:Y:S01]  /*2290*/  FMNMX.FTZ R26, R26, R33, !PT ;  /* 0x000000211a1a7209 */ /* 0x000fe20007810000 */
[----:B------:R-:W-:Y:S06]  /*22a0*/  BRA `(.L_x_21045) ;  /* 0x00000000000c7947 */ /* 0x000fec0003800000 */
.L_x_21043:
[----:B------:R-:W-:-:S13]  /*22b0*/  ISETP.NE.AND P1, PT, R40, RZ, PT ;  /* 0x000000ff2800720c */ /* 0x000fda0003f25270 */
[----:B------:R-:W-:-:S05]  /*22c0*/  @!P1 IMAD.MOV.U32 R31, RZ, RZ, -0x800001 ;  /* 0xff7fffffff1f9424 */ /* 0x000fca00078e00ff */
[----:B------:R0:W-:Y:S02]  /*22d0*/  @!P1 STS [R44], R31 ;  /* 0x0000001f2c009388 */ /* 0x0001e40000000800 */
.L_x_21045:
[----:B------:R-:W-:Y:S05]  /*22e0*/  BSYNC B1 ;  /* 0x0000000000017941 */ /* 0x000fea0003800000 */
.L_x_21042:
[----:B------:R-:W-:Y:S01]  /*22f0*/  IADD3 R42, P1, R42, 0x10, RZ ;  /* 0x000000102a2a7810 */ /* 0x000fe20007f3e0ff */
[----:B01----:R-:W-:Y:S02]  /*2300*/  VIADD R44, R44, 0x80 ;  /* 0x000000802c2c7836 */ /* 0x003fe40000000000 */
[----:B------:R-:W-:Y:S02]  /*2310*/  VIADD R48, R48, 0x20 ;  /* 0x0000002030307836 */ /* 0x000fe40000000000 */
[----:B------:R-:W-:Y:S02]  /*2320*/  VIADD R45, R45, 0x20 ;  /* 0x000000202d2d7836 */ /* 0x000fe40000000000 */
[----:B------:R-:W-:Y:S01]  /*2330*/  IMAD.X R47, RZ, RZ, R47, P1 ;  /* 0x000000ffff2f7224 */ /* 0x000fe200008e062f */
[----:B------:R-:W-:Y:S06]  /*2340*/  @!P0 BRA `(.L_x_21046) ;  /* 0xfffffff0005c8947 */ /* 0x000fec000383ffff */
[----:B------:R-:W-:Y:S05]  /*2350*/  BRA `(.L_x_21040) ;  /* 0x0000001000087947 */ /* 0x000fea0003800000 */
.L_x_21041:
[----:B------:R-:W0:Y:S01]  /*2360*/  S2R R32, SR_TID.X ;  /* 0x0000000000207919 */ /* 0x000e220000002100 */
[----:B------:R-:W-:Y:S01]  /*2370*/  IADD3 R33, R33, 0xc0, RZ ;  /* 0x000000c021217810 */ /* 0x000fe20007ffe0ff */
[----:B------:R-:W-:-:S03]  /*2380*/  ULDC.64 UR6, c[0x0][0x238] ;  /* 0x00008e0000067ab9 */ /* 0x000fc60000000a00 */
[----:B------:R-:W-:Y:S02]  /*2390*/  LEA R26, R26, R33, 0x18 ;  /* 0x000000211a1a7211 */ /* 0x000fe400078ec0ff */
[----:B0-----:R-:W-:-:S04]  /*23a0*/  SHF.R.S32.HI R35, RZ, 0x1f, R32 ;  /* 0x0000001fff237819 */ /* 0x001fc80000011420 */
[----:B------:R-:W-:Y:S01]  /*23b0*/  LEA.HI R35, R35, R32, RZ, 0x5 ;  /* 0x0000002023237211 */ /* 0x000fe200078f28ff */
[----:B------:R-:W-:-:S03]  /*23c0*/  IMAD.U32 R32, RZ, RZ, UR8 ;  /* 0x00000008ff207e24 */ /* 0x000fc6000f8e00ff */
[----:B------:R-:W-:-:S04]  /*23d0*/  SHF.R.S32.HI R43, RZ, 0x5, R35 ;  /* 0x00000005ff2b7819 */ /* 0x000fc80000011423 */
[C---:B------:R-:W-:Y:S01]  /*23e0*/  IADD3 R30, P0, R43.reuse, R30, RZ ;  /* 0x0000001e2b1e7210 */ /* 0x040fe20007f1e0ff */
[C---:B------:R-:W-:Y:S02]  /*23f0*/  IMAD.SHL.U32 R44, R43.reuse, 0x8, RZ ;  /* 0x000000082b2c7824 */ /* 0x040fe400078e00ff */
[C---:B------:R-:W-:Y:S01]  /*2400*/  IMAD R47, R43.reuse, 0x8, R48 ;  /* 0x000000082b2f7824 */ /* 0x040fe200078e0230 */
[----:B------:R-:W-:Y:S01]  /*2410*/  LEA.HI.X.SX32 R31, R43, R31, 0x1, P0 ;  /* 0x0000001f2b1f7211 */ /* 0x000fe200000f0eff */
[----:B------:R-:W-:Y:S01]  /*2420*/  IMAD.IADD R45, R48, 0x1, R44 ;  /* 0x00000001302d7824 */ /* 0x000fe200078e022c */
[C---:B------:R-:W-:Y:S01]  /*2430*/  LEA R46, P0, R30.reuse, UR6, 0x2 ;  /* 0x000000061e2e7c11 */ /* 0x040fe2000f8010ff */
[----:B------:R-:W-:Y:S02]  /*2440*/  IMAD.U32 R47, R47, 0x4, R26 ;  /* 0x000000042f2f7824 */ /* 0x000fe400078e001a */
[----:B------:R-:W-:Y:S01]  /*2450*/  IMAD.MOV.U32 R26, RZ, RZ, -0x800001 ;  /* 0xff7fffffff1a7424 */ /* 0x000fe200078e00ff */
[----:B------:R-:W-:-:S02]  /*2460*/  LEA.HI.X R49, R30, UR7, R31, 0x2, P0 ;  /* 0x000000071e317c11 */ /* 0x000fc400080f141f */
[----:B------:R-:W-:-:S07]  /*2470*/  IADD3 R48, -R32, 0x1, R45 ;  /* 0x0000000120307810 */ /* 0x000fce0007ffe12d */
.L_x_21051:
        /* <DEDUP_REMOVED lines=23> */
[----:B------:R-:W-:Y:S01]  /*25f0*/  @!P2 IMAD.MOV R34, RZ, RZ, -R34 ;  /* 0x000000ffff22a224 */ /* 0x000fe200078e0a22 */
[----:B------:R-:W-:Y:S01]  /*2600*/  @!P1 LOP3.LUT R34, RZ, R33, RZ, 0x33, !PT ;  /* 0x00000021ff229212 */ /* 0x000fe200078e33ff */
[----:B0-----:R-:W-:Y:S01]  /*2610*/  IMAD.MOV R35, RZ, RZ, -R31 ;  /* 0x000000ffff237224 */ /* 0x001fe200078e0a1f */
[----:B------:R-:W-:Y:S02]  /*2620*/  ISETP.NE.AND P2, PT, R37, RZ, PT ;  /* 0x000000ff2500720c */ /* 0x000fe40003f45270 */
        /* <DEDUP_REMOVED lines=22> */
[----:B------:R-:W-:Y:S02]  /*2790*/  SHF.R.S32.HI R50, RZ, 0x1f, R23 ;  /* 0x0000001fff327819 */ /* 0x000fe40000011417 */
[----:B------:R-:W-:Y:S02]  /*27a0*/  SHF.R.S32.HI R35, RZ, 0x1f, R10 ;  /* 0x0000001fff237819 */ /* 0x000fe4000001140a */
[----:B------:R-:W-:Y:S02]  /*27b0*/  SHF.R.S32.HI R52, RZ, 0x1f, R6 ;  /* 0x0000001fff347819 */ /* 0x000fe40000011406 */
[----:B------:R-:W-:Y:S02]  /*27c0*/  SHF.R.S32.HI R56, RZ, 0x1f, R4 ;  /* 0x0000001fff387819 */ /* 0x000fe40000011404 */
[----:B------:R-:W-:-:S02]  /*27d0*/  SHF.R.S32.HI R60, RZ, 0x1f, R3 ;  /* 0x0000001fff3c7819 */ /* 0x000fc40000011403 */
[----:B--2---:R-:W-:-:S05]  /*27e0*/  SHF.R.S32.HI R30, RZ, 0x1f, R33 ;  /* 0x0000001fff1e7819 */ /* 0x004fca0000011421 */
[----:B------:R-:W-:Y:S02]  /*27f0*/  IMAD R34, R30, UR15, RZ ;  /* 0x0000000f1e227c24 */ /* 0x000fe4000f8e02ff */
[----:B------:R-:W-:Y:S02]  /*2800*/  IMAD.MOV.U32 R30, RZ, RZ, R28 ;  /* 0x000000ffff1e7224 */ /* 0x000fe400078e001c */
[C---:B------:R-:W-:Y:S02]  /*2810*/  IMAD R59, R33.reuse, R12, R34 ;  /* 0x0000000c213b7224 */ /* 0x040fe400078e0222 */
[----:B------:R-:W-:-:S04]  /*2820*/  IMAD.WIDE.U32 R30, R33, UR15, R30 ;  /* 0x0000000f211e7c25 */ /* 0x000fc8000f8e001e */
[----:B------:R-:W-:Y:S01]  /*2830*/  IMAD.IADD R59, R31, 0x1, R59 ;  /* 0x000000011f3b7824 */ /* 0x000fe200078e023b */
[----:B------:R-:W-:-:S04]  /*2840*/  IADD3 R34, P0, P1, R23, R30, R10 ;  /* 0x0000001e17227210 */ /* 0x000fc8000791e00a */
[----:B------:R-:W-:Y:S02]  /*2850*/  IADD3.X R31, R50, R59, R35, P0, P1 ;  /* 0x0000003b321f7210 */ /* 0x000fe400007e2423 */
[----:B------:R-:W-:Y:S02]  /*2860*/  LEA R36, P2, R34, UR16, 0x1 ;  /* 0x0000001022247c11 */ /* 0x000fe4000f8408ff */
[----:B------:R-:W-:Y:S02]  /*2870*/  IADD3 R32, P0, R22, R30, RZ ;  /* 0x0000001e16207210 */ /* 0x000fe40007f1e0ff */
[----:B------:R-:W-:Y:S02]  /*2880*/  SHF.R.S32.HI R50, RZ, 0x1f, R22 ;  /* 0x0000001fff327819 */ /* 0x000fe40000011416 */
[----:B------:R-:W-:Y:S02]  /*2890*/  LEA.HI.X R37, R34, UR17, R31, 0x1, P2 ;  /* 0x0000001122257c11 */ /* 0x000fe400090f0c1f */
[----:B------:R-:W-:Y:S01]  /*28a0*/  LEA R34, P1, R32, UR16, 0x1 ;  /* 0x0000001020227c11 */ /* 0x000fe2000f8208ff */
[----:B------:R-:W-:-:S02]  /*28b0*/  IMAD.X R31, R50, 0x1, R59, P0 ;  /* 0x00000001321f7824 */ /* 0x000fc400000e063b */
[----:B------:R0:W2:Y:S03]  /*28c0*/  LDG.E.CONSTANT R57, desc[UR10][R36.64] ;  /* 0x0000000a24397981 */ /* 0x0000a6000c1e9900 */
[----:B------:R-:W-:-:S05]  /*28d0*/  LEA.HI.X R35, R32, UR17, R31, 0x1, P1 ;  /* 0x0000001120237c11 */ /* 0x000fca00088f0c1f */
[----:B------:R1:W3:Y:S01]  /*28e0*/  LDG.E.CONSTANT R58, desc[UR10][R34.64] ;  /* 0x0000000a223a7981 */ /* 0x0002e2000c1e9900 */
[----:B------:R-:W-:Y:S02]  /*28f0*/  SHF.R.S32.HI R50, RZ, 0x1f, R20 ;  /* 0x0000001fff327819 */ /* 0x000fe40000011414 */
[--C-:B------:R-:W-:Y:S02]  /*2900*/  SHF.R.S32.HI R32, RZ, 0x1f, R9.reuse ;  /* 0x0000001fff207819 */ /* 0x100fe40000011409 */
[----:B------:R-:W-:-:S04]  /*2910*/  IADD3 R31, P0, P1, R20, R30, R9 ;  /* 0x0000001e141f7210 */ /* 0x000fc8000791e009 */
        /* <DEDUP_REMOVED lines=8> */
[----:B-1----:R-:W-:-:S04]  /*29a0*/  LEA R34, P0, R31, UR16, 0x1 ;  /* 0x000000101f227c11 */ /* 0x002fc8000f8008ff */
[----:B------:R-:W-:Y:S02]  /*29b0*/  LEA.HI.X R35, R31, UR17, R36, 0x1, P0 ;  /* 0x000000111f237c11 */ /* 0x000fe400080f0c24 */
[----:B------:R-:W-:-:S03]  /*29c0*/  SHF.R.S32.HI R36, RZ, 0x1f, R18 ;  /* 0x0000001fff247819 */ /* 0x000fc60000011412 */
[----:B------:R0:W5:Y:S01]  /*29d0*/  LDG.E.CONSTANT R54, desc[UR10][R34.64] ;  /* 0x0000000a22367981 */ /* 0x000162000c1e9900 */
[--C-:B------:R-:W-:Y:S02]  /*29e0*/  SHF.R.S32.HI R37, RZ, 0x1f, R7.reuse ;  /* 0x0000001fff257819 */ /* 0x100fe40000011407 */
[----:B------:R-:W-:-:S04]  /*29f0*/  IADD3 R31, P0, P1, R18, R30, R7 ;  /* 0x0000001e121f7210 */ /* 0x000fc8000791e007 */
[----:B------:R-:W-:Y:S02]  /*2a00*/  IADD3.X R36, R36, R59, R37, P0, P1 ;  /* 0x0000003b24247210 */ /* 0x000fe400007e2425 */
[----:B----4-:R-:W-:-:S04]  /*2a10*/  LEA R32, P0, R31, UR16, 0x1 ;  /* 0x000000101f207c11 */ /* 0x010fc8000f8008ff */
[----:B------:R-:W-:Y:S02]  /*2a20*/  LEA.HI.X R33, R31, UR17, R36, 0x1, P0 ;  /* 0x000000111f217c11 */ /* 0x000fe400080f0c24 */
[----:B------:R-:W-:Y:S02]  /*2a30*/  SHF.R.S32.HI R36, RZ, 0x1f, R19 ;  /* 0x0000001fff247819 */ /* 0x000fe40000011413 */
[----:B------:R-:W-:Y:S01]  /*2a40*/  IADD3 R31, P0, P1, R19, R30, R6 ;  /* 0x0000001e131f7210 */ /* 0x000fe2000791e006 */
[----:B------:R1:W4:Y:S03]  /*2a50*/  LDG.E.CONSTANT R50, desc[UR10][R32.64] ;  /* 0x0000000a20327981 */ /* 0x000326000c1e9900 */
[----:B------:R-:W-:Y:S02]  /*2a60*/  IADD3.X R52, R36, R59, R52, P0, P1 ;  /* 0x0000003b24347210 */ /* 0x000fe400007e2434 */
[----:B------:R-:W-:-:S02]  /*2a70*/  LEA R36, P0, R31, UR16, 0x1 ;  /* 0x000000101f247c11 */ /* 0x000fc4000f8008ff */
[----:B0-----:R-:W-:Y:S02]  /*2a80*/  SHF.R.S32.HI R34, RZ, 0x1f, R17 ;  /* 0x0000001fff227819 */ /* 0x001fe40000011411 */
[----:B------:R-:W-:Y:S02]  /*2a90*/  LEA.HI.X R37, R31, UR17, R52, 0x1, P0 ;  /* 0x000000111f257c11 */ /* 0x000fe400080f0c34 */
[-C--:B------:R-:W-:Y:S02]  /*2aa0*/  IADD3 R31, P0, P1, R17, R30.reuse, R4 ;  /* 0x0000001e111f7210 */ /* 0x080fe4000791e004 */
[----:B------:R-:W-:Y:S01]  /*2ab0*/  SHF.R.S32.HI R35, RZ, 0x1f, R16 ;  /* 0x0000001fff237819 */ /* 0x000fe20000011410 */
[----:B------:R0:W4:Y:S01]  /*2ac0*/  LDG.E.CONSTANT R51, desc[UR10][R36.64] ;  /* 0x0000000a24337981 */ /* 0x000122000c1e9900 */
[----:B------:R-:W-:Y:S02]  /*2ad0*/  IADD3.X R56, R34, R59, R56, P0, P1 ;  /* 0x0000003b22387210 */ /* 0x000fe400007e2438 */
[----:B------:R-:W-:-:S02]  /*2ae0*/  IADD3 R52, P1, P2, R16, R30, R3 ;  /* 0x0000001e10347210 */ /* 0x000fc40007a3e003 */
[----:B------:R-:W-:Y:S02]  /*2af0*/  LEA R34, P0, R31, UR16, 0x1 ;  /* 0x000000101f227c11 */ /* 0x000fe4000f8008ff */
[----:B-1----:R-:W-:Y:S02]  /*2b00*/  IADD3.X R33, R35, R59, R60, P1, P2 ;  /* 0x0000003b23217210 */ /* 0x002fe40000fe443c */
[----:B------:R-:W-:Y:S02]  /*2b10*/  LEA.HI.X R35, R31, UR17, R56, 0x1, P0 ;  /* 0x000000111f237c11 */ /* 0x000fe400080f0c38 */
[----:B------:R-:W-:-:S04]  /*2b20*/  LEA R32, P0, R52, UR16, 0x1 ;  /* 0x0000001034207c11 */ /* 0x000fc8000f8008ff */
[----:B------:R-:W-:Y:S02]  /*2b30*/  LEA.HI.X R33, R52, UR17, R33, 0x1, P0 ;  /* 0x0000001134217c11 */ /* 0x000fe400080f0c21 */
[----:B------:R1:W4:Y:S01]  /*2b40*/  LDG.E.CONSTANT R52, desc[UR10][R34.64] ;  /* 0x0000000a22347981 */ /* 0x000322000c1e9900 */
[--C-:B------:R-:W-:Y:S02]  /*2b50*/  SHF.R.S32.HI R56, RZ, 0x1f, R2.reuse ;  /* 0x0000001fff387819 */ /* 0x100fe40000011402 */
[----:B0-----:R-:W-:Y:S01]  /*2b60*/  SHF.R.S32.HI R37, RZ, 0x1f, R15 ;  /* 0x0000001fff257819 */ /* 0x001fe2000001140f */
[----:B------:R3:W4:Y:S01]  /*2b70*/  LDG.E.CONSTANT R53, desc[UR10][R32.64] ;  /* 0x0000000a20357981 */ /* 0x000722000c1e9900 */
[-C--:B------:R-:W-:Y:S02]  /*2b80*/  IADD3 R31, P0, P1, R15, R30.reuse, R2 ;  /* 0x0000001e0f1f7210 */ /* 0x080fe4000791e002 */
[----:B------:R-:W-:Y:S02]  /*2b90*/  IADD3 R36, P2, P3, R14, R30, R5 ;  /* 0x0000001e0e247210 */ /* 0x000fe40007b5e005 */
[----:B------:R-:W-:-:S02]  /*2ba0*/  IADD3.X R56, R37, R59, R56, P0, P1 ;  /* 0x0000003b25387210 */ /* 0x000fc400007e2438 */
[C---:B------:R-:W-:Y:S02]  /*2bb0*/  LEA R30, P0, R31.reuse, UR16, 0x1 ;  /* 0x000000101f1e7c11 */ /* 0x040fe4000f8008ff */
[----:B------:R-:W-:Y:S02]  /*2bc0*/  SHF.R.S32.HI R37, RZ, 0x1f, R5 ;  /* 0x0000001fff257819 */ /* 0x000fe40000011405 */
[----:B------:R-:W-:Y:S02]  /*2bd0*/  LEA.HI.X R31, R31, UR17, R56, 0x1, P0 ;  /* 0x000000111f1f7c11 */ /* 0x000fe400080f0c38 */
[----:B------:R-:W-:Y:S02]  /*2be0*/  IADD3.X R59, R0, R59, R37, P2, P3 ;  /* 0x0000003b003b7210 */ /* 0x000fe400017e6425 */
[C---:B-1----:R-:W-:Y:S01]  /*2bf0*/  LEA R34, P0, R36.reuse, UR16, 0x1 ;  /* 0x0000001024227c11 */ /* 0x042fe2000f8008ff */
[----:B------:R0:W4:Y:S03]  /*2c00*/  LDG.E.CONSTANT R56, desc[UR10][R30.64] ;  /* 0x0000000a1e387981 */ /* 0x000126000c1e9900 */
[----:B------:R-:W-:-:S02]  /*2c10*/  LEA.HI.X R35, R36, UR17, R59, 0x1, P0 ;  /* 0x0000001124237c11 */ /* 0x000fc400080f0c3b */
[----:B------:R-:W1:Y:S04]  /*2c20*/  LDS.64 R36, [R11] ;  /* 0x000000000b247984 */ /* 0x000e680000000a00 */
[----:B------:R0:W4:Y:S01]  /*2c30*/  LDG.E.CONSTANT R59, desc[UR10][R34.64] ;  /* 0x0000000a223b7981 */ /* 0x000122000c1e9900 */
[C---:B-1----:R-:W-:Y:S01]  /*2c40*/  IMAD.U32 R60, R37.reuse, 0x10000, RZ ;  /* 0x00010000253c7824 */ /* 0x042fe200078e00ff */
[----:B------:R-:W-:-:S05]  /*2c50*/  PRMT R37, R37, 0x7632, R37 ;  /* 0x0000763225257816 */ /* 0x000fca0000000025 */
[----:B------:R-:W-:Y:S01]  /*2c60*/  IMAD.U32 R37, R37, 0x10000, RZ ;  /* 0x0001000025257824 */ /* 0x000fe200078e00ff */
[----:B--2---:R-:W-:-:S05]  /*2c70*/  SHF.L.U32 R61, R57, 0x10, RZ ;  /* 0x00000010393d7819 */ /* 0x004fca00000006ff */
[----:B------:R-:W-:Y:S01]  /*2c80*/  FMUL.FTZ R61, R60, R61 ;  /* 0x0000003d3c3d7220 */ /* 0x000fe20000410000 */
[----:B------:R-:W-:Y:S02]  /*2c90*/  IMAD.U32 R60, R36, 0x10000, RZ ;  /* 0x00010000243c7824 */ /* 0x000fe400078e00ff */
[----:B---3--:R-:W-:-:S04]  /*2ca0*/  IMAD.U32 R33, R58, 0x10000, RZ ;  /* 0x000100003a217824 */ /* 0x008fc800078e00ff */
[----:B------:R-:W-:Y:S02]  /*2cb0*/  FFMA.FTZ R60, R60, R33, R61 ;  /* 0x000000213c3c7223 */ /* 0x000fe4000001003d */
[----:B------:R-:W1:Y:S01]  /*2cc0*/  LDS.64 R32, [R11+0x8] ;  /* 0x000008000b207984 */ /* 0x000e620000000a00 */
[----:B------:R-:W-:Y:S02]  /*2cd0*/  PRMT R57, R57, 0x7632, R57 ;  /* 0x0000763239397816 */ /* 0x000fe40000000039 */
[----:B------:R-:W-:Y:S02]  /*2ce0*/  PRMT R36, R36, 0x7632, R36 ;  /* 0x0000763224247816 */ /* 0x000fe40000000024 */
[----:B------:R-:W-:Y:S01]  /*2cf0*/  PRMT R58, R58, 0x7632, R58 ;  /* 0x000076323a3a7816 */ /* 0x000fe2000000003a */
[----:B0-----:R-:W-:Y:S02]  /*2d00*/  IMAD.U32 R30, R57, 0x10000, RZ ;  /* 0x00010000391e7824 */ /* 0x001fe400078e00ff */
[----:B------:R-:W-:-:S02]  /*2d10*/  IMAD.U32 R34, R36, 0x10000, RZ ;  /* 0x0001000024227824 */ /* 0x000fc400078e00ff */
[----:B------:R-:W-:Y:S01]  /*2d20*/  FMUL.FTZ R37, R37, R30 ;  /* 0x0000001e25257220 */ /* 0x000fe20000410000 */
[----:B------:R-:W-:Y:S02]  /*2d30*/  IMAD.U32 R31, R58, 0x10000, RZ ;  /* 0x000100003a1f7824 */ /* 0x000fe400078e00ff */
[C---:B-----5:R-:W-:Y:S02]  /*2d40*/  IMAD.U32 R30, R55.reuse, 0x10000, RZ ;  /* 0x00010000371e7824 */ /* 0x060fe400078e00ff */
[----:B------:R-:W-:Y:S01]  /*2d50*/  FFMA.FTZ R34, R34, R31, R37 ;  /* 0x0000001f22227223 */ /* 0x000fe20000010025 */
[----:B------:R-:W-:Y:S02]  /*2d60*/  PRMT R55, R55, 0x7632, R55 ;  /* 0x0000763237377816 */ /* 0x000fe40000000037 */
[----:B-1----:R-:W-:-:S05]  /*2d70*/  SHF.L.U32 R31, R32, 0x10, RZ ;  /* 0x00000010201f7819 */ /* 0x002fca00000006ff */
[----:B------:R-:W-:Y:S02]  /*2d80*/  FFMA.FTZ R60, R31, R30, R60 ;  /* 0x0000001e1f3c7223 */ /* 0x000fe4000001003c */
[----:B------:R-:W0:Y:S01]  /*2d90*/  LDS.64 R30, [R11+0x10] ;  /* 0x000010000b1e7984 */ /* 0x000e220000000a00 */
[----:B------:R-:W-:Y:S01]  /*2da0*/  PRMT R32, R32, 0x7632, R32 ;  /* 0x0000763220207816 */ /* 0x000fe20000000020 */
[----:B------:R-:W-:-:S04]  /*2db0*/  IMAD.U32 R55, R55, 0x10000, RZ ;  /* 0x0001000037377824 */ /* 0x000fc800078e00ff */
[----:B------:R-:W-:Y:S02]  /*2dc0*/  IMAD.U32 R35, R32, 0x10000, RZ ;  /* 0x0001000020237824 */ /* 0x000fe400078e00ff */
[C---:B------:R-:W-:Y:S02]  /*2dd0*/  IMAD.U32 R32, R54.reuse, 0x10000, RZ ;  /* 0x0001000036207824 */ /* 0x040fe400078e00ff */
[----:B------:R-:W-:Y:S01]  /*2de0*/  FFMA.FTZ R34, R35, R55, R34 ;  /* 0x0000003723227223 */ /* 0x000fe20000010022 */
[----:B------:R-:W-:Y:S01]  /*2df0*/  IMAD.U32 R35, R33, 0x10000, RZ ;  /* 0x0001000021237824 */ /* 0x000fe200078e00ff */
[----:B------:R-:W-:-:S03]  /*2e00*/  PRMT R54, R54, 0x7632, R54 ;  /* 0x0000763236367816 */ /* 0x000fc60000000036 */
[----:B------:R-:W-:Y:S01]  /*2e10*/  FFMA.FTZ R60, R35, R32, R60 ;  /* 0x00000020233c7223 */ /* 0x000fe2000001003c */
[----:B------:R-:W-:Y:S02]  /*2e20*/  PRMT R35, R33, 0x7632, R35 ;  /* 0x0000763221237816 */ /* 0x000fe40000000023 */
[----:B------:R-:W1:Y:S01]  /*2e30*/  LDS.64 R32, [R11+0x18] ;  /* 0x000018000b207984 */ /* 0x000e620000000a00 */
[----:B------:R-:W-:Y:S02]  /*2e40*/  SHF.L.U32 R36, R54, 0x10, RZ ;  /* 0x0000001036247819 */ /* 0x000fe400000006ff */
[----:B------:R-:W-:-:S04]  /*2e50*/  IMAD.U32 R35, R35, 0x10000, RZ ;  /* 0x0001000023237824 */ /* 0x000fc800078e00ff */
[----:B------:R-:W-:Y:S01]  /*2e60*/  FFMA.FTZ R36, R35, R36, R34 ;  /* 0x0000002423247223 */ /* 0x000fe20000010022 */
[C---:B----4-:R-:W-:Y:S01]  /*2e70*/  IMAD.U32 R34, R50.reuse, 0x10000, RZ ;  /* 0x0001000032227824 */ /* 0x050fe200078e00ff */
[----:B------:R-:W-:Y:S01]  /*2e80*/  PRMT R50, R50, 0x7632, R50 ;  /* 0x0000763232327816 */ /* 0x000fe20000000032 */
[----:B0-----:R-:W-:-:S04]  /*2e90*/  IMAD.U32 R35, R30, 0x10000, RZ ;  /* 0x000100001e237824 */ /* 0x001fc800078e00ff */
[----:B------:R-:W-:Y:S02]  /*2ea0*/  FFMA.FTZ R60, R35, R34, R60 ;  /* 0x00000022233c7223 */ /* 0x000fe4000001003c */
[----:B------:R-:W0:Y:S01]  /*2eb0*/  LDS.64 R34, [R11+0x20] ;  /* 0x000020000b227984 */ /* 0x000e220000000a00 */
[----:B------:R-:W-:Y:S01]  /*2ec0*/  PRMT R30, R30, 0x7632, R30 ;  /* 0x000076321e1e7816 */ /* 0x000fe2000000001e */
[----:B------:R-:W-:-:S04]  /*2ed0*/  IMAD.U32 R50, R50, 0x10000, RZ ;  /* 0x0001000032327824 */ /* 0x000fc800078e00ff */
[----:B------:R-:W-:Y:S01]  /*2ee0*/  IMAD.U32 R37, R30, 0x10000, RZ ;  /* 0x000100001e257824 */ /* 0x000fe200078e00ff */
[----:B------:R-:W-:-:S03]  /*2ef0*/  PRMT R30, R51, 0x7632, R30 ;  /* 0x00007632331e7816 */ /* 0x000fc6000000001e */
[----:B------:R-:W-:Y:S01]  /*2f00*/  FFMA.FTZ R36, R37, R50, R36 ;  /* 0x0000003225247223 */ /* 0x000fe20000010024 */
[----:B------:R-:W-:Y:S01]  /*2f10*/  PRMT R37, R31, 0x7632, R37 ;  /* 0x000076321f257816 */ /* 0x000fe20000000025 */
[----:B------:R-:W-:-:S03]  /*2f20*/  IMAD.U32 R30, R30, 0x10000, RZ ;  /* 0x000100001e1e7824 */ /* 0x000fc600078e00ff */
[----:B------:R-:W-:Y:S01]  /*2f30*/  SHF.L.U32 R37, R37, 0x10, RZ ;  /* 0x0000001025257819 */ /* 0x000fe200000006ff */
[----:B------:R-:W-:Y:S01]  /*2f40*/  IMAD.U32 R31, R31, 0x10000, RZ ;  /* 0x000100001f1f7824 */ /* 0x000fe200078e00ff */
[----:B-1----:R-:W-:Y:S01]  /*2f50*/  PRMT R50, R32, 0x7632, R50 ;  /* 0x0000763220327816 */ /* 0x002fe20000000032 */
[----:B------:R-:W-:Y:S02]  /*2f60*/  IMAD.U32 R51, R51, 0x10000, RZ ;  /* 0x0001000033337824 */ /* 0x000fe400078e00ff */
[----:B------:R-:W-:Y:S01]  /*2f70*/  FFMA.FTZ R36, R37, R30, R36 ;  /* 0x0000001e25247223 */ /* 0x000fe20000010024 */
[----:B------:R-:W-:Y:S01]  /*2f80*/  PRMT R30, R52, 0x7632, R30 ;  /* 0x00007632341e7816 */ /* 0x000fe2000000001e */
[----:B------:R-:W-:Y:S01]  /*2f90*/  FFMA.FTZ R31, R31, R51, R60 ;  /* 0x000000331f1f7223 */ /* 0x000fe2000001003c */
[----:B------:R-:W-:Y:S02]  /*2fa0*/  IMAD.U32 R32, R32, 0x10000, RZ ;  /* 0x0001000020207824 */ /* 0x000fe400078e00ff */
[----:B------:R-:W-:-:S02]  /*2fb0*/  IMAD.U32 R37, R50, 0x10000, RZ ;  /* 0x0001000032257824 */ /* 0x000fc400078e00ff */
[----:B------:R-:W-:Y:S02]  /*2fc0*/  IMAD.U32 R52, R52, 0x10000, RZ ;  /* 0x0001000034347824 */ /* 0x000fe400078e00ff */
[----:B------:R-:W-:Y:S02]  /*2fd0*/  IMAD.U32 R30, R30, 0x10000, RZ ;  /* 0x000100001e1e7824 */ /* 0x000fe400078e00ff */
[----:B------:R-:W-:Y:S01]  /*2fe0*/  FFMA.FTZ R31, R32, R52, R31 ;  /* 0x00000034201f7223 */ /* 0x000fe2000001001f */
[----:B------:R-:W-:Y:S01]  /*2ff0*/  PRMT R32, R33, 0x7632, R32 ;  /* 0x0000763221207816 */ /* 0x000fe20000000020 */
[----:B------:R-:W-:Y:S01]  /*3000*/  FFMA.FTZ R36, R37, R30, R36 ;  /* 0x0000001e25247223 */ /* 0x000fe20000010024 */
[----:B------:R-:W-:Y:S01]  /*3010*/  PRMT R30, R53, 0x7632, R30 ;  /* 0x00007632351e7816 */ /* 0x000fe2000000001e */
[----:B------:R-:W-:Y:S01]  /*3020*/  IMAD.U32 R50, R33, 0x10000, RZ ;  /* 0x0001000021327824 */ /* 0x000fe200078e00ff */
[----:B------:R-:W-:Y:S01]  /*3030*/  SHF.L.U32 R53, R53, 0x10, RZ ;  /* 0x0000001035357819 */ /* 0x000fe200000006ff */
[----:B------:R-:W-:-:S02]  /*3040*/  IMAD.U32 R33, R32, 0x10000, RZ ;  /* 0x0001000020217824 */ /* 0x000fc400078e00ff */
[----:B------:R-:W-:Y:S02]  /*3050*/  IMAD.U32 R30, R30, 0x10000, RZ ;  /* 0x000100001e1e7824 */ /* 0x000fe400078e00ff */
[----:B0-----:R-:W-:Y:S02]  /*3060*/  IMAD.U32 R32, R34, 0x10000, RZ ;  /* 0x0001000022207824 */ /* 0x001fe400078e00ff */
[----:B------:R-:W-:Y:S01]  /*3070*/  FFMA.FTZ R31, R50, R53, R31 ;  /* 0x00000035321f7223 */ /* 0x000fe2000001001f */
[----:B------:R-:W-:Y:S01]  /*3080*/  IMAD.U32 R37, R56, 0x10000, RZ ;  /* 0x0001000038257824 */ /* 0x000fe200078e00ff */
[----:B------:R-:W-:Y:S02]  /*3090*/  PRMT R34, R34, 0x7632, R34 ;  /* 0x0000763222227816 */ /* 0x000fe40000000022 */
[----:B------:R-:W-:Y:S01]  /*30a0*/  PRMT R56, R56, 0x7632, R56 ;  /* 0x0000763238387816 */ /* 0x000fe20000000038 */
[----:B------:R-:W-:Y:S01]  /*30b0*/  FFMA.FTZ R33, R33, R30, R36 ;  /* 0x0000001e21217223 */ /* 0x000fe20000010024 */
[----:B------:R-:W-:Y:S01]  /*30c0*/  FFMA.FTZ R31, R32, R37, R31 ;  /* 0x00000025201f7223 */ /* 0x000fe2000001001f */
        /* <DEDUP_REMOVED lines=18> */
.L_x_21099:
        /* <DEDUP_REMOVED lines=12> */
.L_x_21048:
[----:B------:R-:W-:-:S13]  /*32b0*/  ISETP.NE.AND P0, PT, R40, RZ, PT ;  /* 0x000000ff2800720c */ /* 0x000fda0003f05270 */
[----:B------:R-:W-:-:S05]  /*32c0*/  @!P0 IMAD.MOV.U32 R30, RZ, RZ, -0x800001 ;  /* 0xff7fffffff1e8424 */ /* 0x000fca00078e00ff */
[----:B------:R3:W-:Y:S02]  /*32d0*/  @!P0 STS [R47], R30 ;  /* 0x0000001e2f008388 */ /* 0x0007e40000000800 */
.L_x_21050:
[----:B------:R-:W-:Y:S05]  /*32e0*/  BSYNC B1 ;  /* 0x0000000000017941 */ /* 0x000fea0003800000 */
.L_x_21047:
[----:B------:R-:W-:Y:S01]  /*32f0*/  VIADD R43, R43, 0x4 ;  /* 0x000000042b2b7836 */ /* 0x000fe20000000000 */
[----:B------:R-:W-:Y:S01]  /*3300*/  IADD3 R46, P1, R46, 0x10, RZ ;  /* 0x000000102e2e7810 */ /* 0x000fe20007f3e0ff */
[----:B--23--:R-:W-:Y:S01]  /*3310*/  VIADD R47, R47, 0x80 ;  /* 0x000000802f2f7836 */ /* 0x00cfe20000000000 */
[----:B------:R-:W-:Y:S01]  /*3320*/  IADD3 R45, R45, 0x20, RZ ;  /* 0x000000202d2d7810 */ /* 0x000fe20007ffe0ff */
[----:B------:R-:W-:Y:S01]  /*3330*/  VIADD R48, R48, 0x20 ;  /* 0x0000002030307836 */ /* 0x000fe20000000000 */
[----:B------:R-:W-:Y:S01]  /*3340*/  ISETP.GE.AND P0, PT, R43, UR5, PT ;  /* 0x000000052b007c0c */ /* 0x000fe2000bf06270 */
[----:B------:R-:W-:Y:S02]  /*3350*/  VIADD R44, R44, 0x20 ;  /* 0x000000202c2c7836 */ /* 0x000fe40000000000 */
[----:B------:R-:W-:-:S10]  /*3360*/  IMAD.X R49, RZ, RZ, R49, P1 ;  /* 0x000000ffff317224 */ /* 0x000fd400008e0631 */
[----:B------:R-:W-:Y:S05]  /*3370*/  @!P0 BRA `(.L_x_21051) ;  /* 0xfffffff000408947 */ /* 0x000fea000383ffff */
.L_x_21040:
[----:B------:R-:W-:Y:S05]  /*3380*/  BSYNC B0 ;  /* 0x0000000000007941 */ /* 0x000fea0003800000 */
.L_x_21039:
        /* <DEDUP_REMOVED lines=13> */
.L_x_21104:
        /* <DEDUP_REMOVED lines=15> */
[----:B---3--:R-:W2:Y:S01]  /*3550*/  @!P0 S2R R3, SR_CgaCtaId ;  /* 0x0000000000038919 */ /* 0x008ea20000008800 */
[----:B------:R-:W-:Y:S01]  /*3560*/  @!P0 MOV R2, 0x400 ;  /* 0x0000040000028802 */ /* 0x000fe20000000f00 */
[----:B------:R-:W-:-:S03]  /*3570*/  ULOP3.LUT UR4, UR4, 0xfffffff8, URZ, 0xc0, !UPT ;  /* 0xfffffff804047892 */ /* 0x000fc6000f8ec03f */
[----:B------:R-:W-:Y:S01]  /*3580*/  @!P0 IADD3 R2, R2, 0xa0, RZ ;  /* 0x000000a002028810 */ /* 0x000fe20007ffe0ff */
        /* <DEDUP_REMOVED lines=25> */
[----:B------:R-:W-:Y:S01]  /*3720*/  HFMA2.MMA R3, -RZ, RZ, 0, 0 ;  /* 0x00000000ff037435 */ /* 0x000fe200000001ff */
[----:B------:R-:W-:Y:S01]  /*3730*/  UIADD3 UR6, UR6, 0xc0, URZ ;  /* 0x000000c006067890 */ /* 0x000fe2000fffe03f */
[----:B------:R-:W-:-:S03]  /*3740*/  IMAD.MOV.U32 R5, RZ, RZ, R0 ;  /* 0x000000ffff057224 */ /* 0x000fc600078e0000 */
[----:B---3--:R-:W-:-:S06]  /*3750*/  ULEA UR6, UR7, UR6, 0x18 ;  /* 0x0000000607067291 */ /* 0x008fcc000f8ec03f */
[----:B------:R-:W-:-:S07]  /*3760*/  LEA R6, R0, UR6, 0x2 ;  /* 0x0000000600067c11 */ /* 0x000fce000f8e10ff */
.L_x_21057:
        /* <DEDUP_REMOVED lines=11> */
.L_x_21056:
[----:B------:R-:W-:Y:S05]  /*3820*/  BSYNC B1 ;  /* 0x0000000000017941 */ /* 0x000fea0003800000 */
.L_x_21055:
        /* <DEDUP_REMOVED lines=13> */
[----:B------:R-:W-:-:S04]  /*3900*/  PLOP3.LUT P0, PT, PT, PT, PT, 0x8, 0x0 ;  /* 0x000000000000781c */ /* 0x000fc80003f0e170 */
[----:B------:R-:W-:-:S09]  /*3910*/  IADD3 R6, R6, -0x600, RZ ;  /* 0xfffffa0006067810 */ /* 0x000fd20007ffe0ff */
.L_x_21060:
[----:B------:R-:W2:Y:S01]  /*3920*/  LDS R7, [R4+-0x400] ;  /* 0xfffc000004077984 */ /* 0x000ea20000000800 */
[----:B------:R-:W-:-:S03]  /*3930*/  VIADD R5, R5, 0x800 ;  /* 0x0000080005057836 */ /* 0x000fc60000000000 */
[----:B------:R-:W3:Y:S02]  /*3940*/  LDS R9, [R4+-0x200] ;  /* 0xfffe000004097984 */ /* 0x000ee40000000800 */
[----:B------:R-:W-:Y:S02]  /*3950*/  ISETP.GE.AND P2, PT, R5, R6, PT ;  /* 0x000000060500720c */ /* 0x000fe40003f46270 */
[----:B------:R-:W4:Y:S04]  /*3960*/  LDS R11, [R4] ;  /* 0x00000000040b7984 */ /* 0x000f280000000800 */
[----:B------:R-:W1:Y:S04]  /*3970*/  LDS R13, [R4+0x200] ;  /* 0x00020000040d7984 */ /* 0x000e680000000800 */
        /* <DEDUP_REMOVED lines=10> */
[----:B0-----:R-:W0:Y:S01]  /*3a20*/  LDS R31, [R4+0x1200] ;  /* 0x00120000041f7984 */ /* 0x001e220000000800 */
[C---:B----4-:R-:W-:Y:S01]  /*3a30*/  FADD.FTZ R11, -R2.reuse, R11 ;  /* 0x0000000b020b7221 */ /* 0x050fe20000010100 */
[----:B------:R-:W-:Y:S02]  /*3a40*/  FMUL.FTZ R9, R9, 1.4426950216293334961 ;  /* 0x3fb8aa3b09097820 */ /* 0x000fe40000410000 */
[----:B------:R-:W3:Y:S01]  /*3a50*/  LDS R33, [R4+0x1400] ;  /* 0x0014000004217984 */ /* 0x000ee20000000800 */
[----:B------:R-:W4:Y:S01]  /*3a60*/  MUFU.EX2 R7, R7 ;  /* 0x0000000700077308 */ /* 0x000f220000000800 */
[----:B------:R-:W-:Y:S01]  /*3a70*/  FMUL.FTZ R11, R11, 1.4426950216293334961 ;  /* 0x3fb8aa3b0b0b7820 */ /* 0x000fe20000410000 */
[C---:B-1----:R-:W-:Y:S01]  /*3a80*/  FADD.FTZ R13, -R2.reuse, R13 ;  /* 0x0000000d020d7221 */ /* 0x042fe20000010100 */
[----:B------:R-:W1:Y:S01]  /*3a90*/  LDS R35, [R4+0x1600] ;  /* 0x0016000004237984 */ /* 0x000e620000000800 */
        /* <DEDUP_REMOVED lines=9> */
[----:B------:R-:W0:Y:S01]  /*3b30*/  MUFU.EX2 R11, R11 ;  /* 0x0000000b000b7308 */ /* 0x000e220000000800 */
[----:B----4-:R-:W-:Y:S01]  /*3b40*/  FADD.FTZ R8, R7, R3 ;  /* 0x0000000307087221 */ /* 0x010fe20000010000 */
        /* <DEDUP_REMOVED lines=15> */
[----:B------:R-:W-:Y:S01]  /*3c40*/  FADD.FTZ R31, -R2, R31 ;  /* 0x0000001f021f7221 */ /* 0x000fe20000010100 */
[----:B------:R-:W-:Y:S03]  /*3c50*/  STS [R4], R11 ;  /* 0x0000000b04007388 */ /* 0x000fe60000000800 */
[----:B------:R-:W-:Y:S01]  /*3c60*/  FMUL.FTZ R31, R31, 1.4426950216293334961 ;  /* 0x3fb8aa3b1f1f7820 */ /* 0x000fe20000410000 */
[----:B------:R-:W0:Y:S01]  /*3c70*/  MUFU.EX2 R17, R17 ;  /* 0x0000001100117308 */ /* 0x000e220000000800 */
[----:B----4-:R-:W-:Y:S01]  /*3c80*/  FADD.FTZ R8, R8, R13 ;  /* 0x0000000d08087221 */ /* 0x010fe20000010000 */
[C---:B---3--:R-:W-:Y:S01]  /*3c90*/  FADD.FTZ R33, -R2.reuse, R33 ;  /* 0x0000002102217221 */ /* 0x048fe20000010100 */
[----:B-1----:R-:W-:Y:S01]  /*3ca0*/  FADD.FTZ R35, -R2, R35 ;  /* 0x0000002302237221 */ /* 0x002fe20000010100 */
[----:B------:R-:W-:Y:S02]  /*3cb0*/  STS [R4+0x200], R13 ;  /* 0x0002000d04007388 */ /* 0x000fe40000000800 */
[----:B------:R-:W-:Y:S01]  /*3cc0*/  FMUL.FTZ R33, R33, 1.4426950216293334961 ;  /* 0x3fb8aa3b21217820 */ /* 0x000fe20000410000 */
[----:B------:R-:W-:Y:S01]  /*3cd0*/  FMUL.FTZ R35, R35, 1.4426950216293334961 ;  /* 0x3fb8aa3b23237820 */ /* 0x000fe20000410000 */
[----:B------:R-:W1:Y:S01]  /*3ce0*/  MUFU.EX2 R19, R19 ;  /* 0x0000001300137308 */ /* 0x000e620000000800 */
[----:B--2---:R-:W-:Y:S01]  /*3cf0*/  FADD.FTZ R8, R8, R15 ;  /* 0x0000000f08087221 */ /* 0x004fe20000010000 */
[C---:B------:R-:W-:Y:S01]  /*3d00*/  FADD.FTZ R37, -R2.reuse, R37 ;  /* 0x0000002502257221 */ /* 0x040fe20000010100 */
[----:B------:R-:W-:Y:S01]  /*3d10*/  FADD.FTZ R43, -R2, R43 ;  /* 0x0000002b022b7221 */ /* 0x000fe20000010100 */
[----:B------:R-:W-:Y:S02]  /*3d20*/  STS [R4+0x400], R15 ;  /* 0x0004000f04007388 */ /* 0x000fe40000000800 */
[----:B------:R-:W-:Y:S01]  /*3d30*/  FMUL.FTZ R37, R37, 1.4426950216293334961 ;  /* 0x3fb8aa3b25257820 */ /* 0x000fe20000410000 */
[----:B------:R-:W-:Y:S01]  /*3d40*/  FMUL.FTZ R43, R43, 1.4426950216293334961 ;  /* 0x3fb8aa3b2b2b7820 */ /* 0x000fe20000410000 */
        /* <DEDUP_REMOVED lines=33> */
.L_x_21059:
[----:B------:R-:W-:Y:S05]  /*3f60*/  BSYNC B1 ;  /* 0x0000000000017941 */ /* 0x000fea0003800000 */
.L_x_21058:
        /* <DEDUP_REMOVED lines=55> */
.L_x_21062:
[----:B------:R-:W-:Y:S05]  /*42e0*/  BSYNC B1 ;  /* 0x0000000000017941 */ /* 0x000fea0003800000 */
.L_x_21061:
        /* <DEDUP_REMOVED lines=26> */
.L_x_21054:
[----:B------:R-:W-:Y:S05]  /*4490*/  BSYNC B0 ;  /* 0x0000000000007941 */ /* 0x000fea0003800000 */
.L_x_21053:
[----:B--2---:R-:W2:Y:S01]  /*44a0*/  SHFL.BFLY PT, R2, R3, 0x10, 0x1f ;  /* 0x0e001f0003027f89 */ /* 0x004ea200000e0000 */
[----:B------:R-:W-:Y:S01]  /*44b0*/  LOP3.LUT P0, R8, R0, 0x1f, RZ, 0xc0, !PT ;  /* 0x0000001f00087812 */ /* 0x000fe2000780c0ff */
[----:B------:R-:W-:Y:S03]  /*44c0*/  BSSY B0, `(.L_x_21063) ;  /* 0x00000ac000007945 */ /* 0x000fe60003800000 */
[----:B------:R-:W-:-:S09]  /*44d0*/  ISETP.GT.U32.AND P2, PT, R8, 0x3, PT ;  /* 0x000000030800780c */ /* 0x000fd20003f44070 */
[----:B------:R-:W3:Y:S04]  /*44e0*/  @!P0 S2R R10, SR_CgaCtaId ;  /* 0x00000000000a8919 */ /* 0x000ee80000008800 */
[----:B------:R-:W0:Y:S01]  /*44f0*/  @!P2 S2R R12, SR_CgaCtaId ;  /* 0x00000000000ca919 */ /* 0x000e220000008800 */
[----:B--2---:R-:W-:-:S05]  /*4500*/  FADD.FTZ R2, R2, R3 ;  /* 0x0000000302027221 */ /* 0x004fca0000010000 */
[----:B----4-:R-:W2:Y:S02]  /*4510*/  SHFL.BFLY PT, R5, R2, 0x8, 0x1f ;  /* 0x0d001f0002057f89 */ /* 0x010ea400000e0000 */
[----:B--2---:R-:W-:Y:S01]  /*4520*/  FADD.FTZ R5, R2, R5 ;  /* 0x0000000502057221 */ /* 0x004fe20000010000 */
[----:B------:R-:W-:-:S04]  /*4530*/  @!P0 MOV R2, 0x400 ;  /* 0x0000040000028802 */ /* 0x000fc80000000f00 */
[----:B------:R-:W2:Y:S01]  /*4540*/  SHFL.BFLY PT, R4, R5, 0x4, 0x1f ;  /* 0x0c801f0005047f89 */ /* 0x000ea200000e0000 */
[----:B------:R-:W-:Y:S01]  /*4550*/  @!P0 VIADD R3, R2, 0xa0 ;  /* 0x000000a002038836 */ /* 0x000fe20000000000 */
[----:B------:R-:W-:-:S04]  /*4560*/  @!P0 SHF.R.U32.HI R2, RZ, 0x3, R0 ;  /* 0x00000003ff028819 */ /* 0x000fc80000011600 */
[----:B---3--:R-:W-:Y:S02]  /*4570*/  @!P0 LEA R3, R10, R3, 0x18 ;  /* 0x000000030a038211 */ /* 0x008fe400078ec0ff */
[----:B------:R-:W-:-:S04]  /*4580*/  @!P0 LOP3.LUT R2, R2, 0x1ffffffc, RZ, 0xc0, !PT ;  /* 0x1ffffffc02028812 */ /* 0x000fc800078ec0ff */
[----:B------:R-:W-:Y:S01]  /*4590*/  @!P0 IADD3 R3, R2, R3, RZ ;  /* 0x0000000302038210 */ /* 0x000fe20007ffe0ff */
        /* <DEDUP_REMOVED lines=21> */
[----:B------:R-:W-:Y:S02]  /*46f0*/  VIADD R3, R3, UR4 ;  /* 0x0000000403037c36 */ /* 0x000fe40008000000 */
[----:B------:R-:W0:Y:S03]  /*4700*/  MUFU.RCP R2, R2 ;  /* 0x0000000200027308 */ /* 0x000e260000001000 */
[----:B------:R-:W-:-:S02]  /*4710*/  LEA.HI R4, R3, 0x1, RZ, 0x19 ;  /* 0x0000000103047811 */ /* 0x000fc400078fc8ff */
[----:B------:R-:W-:Y:S02]  /*4720*/  ISETP.GE.U32.AND P1, PT, R3, 0x180, PT ;  /* 0x000001800300780c */ /* 0x000fe40003f26070 */
[----:B------:R-:W-:Y:S01]  /*4730*/  LOP3.LUT P0, R5, R4, 0x3, RZ, 0xc0, !PT ;  /* 0x0000000304057812 */ /* 0x000fe2000780c0ff */
[----:B------:R-:W-:-:S12]  /*4740*/  IMAD.MOV.U32 R4, RZ, RZ, R0 ;  /* 0x000000ffff047224 */ /* 0x000fd800078e0000 */
        /* <DEDUP_REMOVED lines=8> */
.L_x_21067:
        /* <DEDUP_REMOVED lines=8> */
.L_x_21066:
[----:B------:R-:W-:Y:S05]  /*4850*/  BSYNC B1 ;  /* 0x0000000000017941 */ /* 0x000fea0003800000 */
.L_x_21065:
        /* <DEDUP_REMOVED lines=15> */
.L_x_21070:
        /* <DEDUP_REMOVED lines=52> */
.L_x_21069:
[----:B------:R-:W-:Y:S05]  /*4c90*/  BSYNC B1 ;  /* 0x0000000000017941 */ /* 0x000fea0003800000 */
.L_x_21068:
[----:B------:R-:W-:Y:S01]  /*4ca0*/  IADD3 R5, -R4, UR4, RZ ;  /* 0x0000000404057c10 */ /* 0x000fe2000fffe1ff */
[----:B------:R-:W-:Y:S03]  /*4cb0*/  BSSY B1, `(.L_x_21071) ;  /* 0x000001e000017945 */ /* 0x000fe60003800000 */
        /* <DEDUP_REMOVED lines=29> */
.L_x_21072:
[----:B------:R-:W-:Y:S05]  /*4e90*/  BSYNC B1 ;  /* 0x0000000000017941 */ /* 0x000fea0003800000 */
.L_x_21071:
        /* <DEDUP_REMOVED lines=14> */
.L_x_21064:
[----:B------:R-:W-:Y:S05]  /*4f80*/  BSYNC B0 ;  /* 0x0000000000007941 */ /* 0x000fea0003800000 */
.L_x_21063:
[----:B--2---:R-:W-:Y:S01]  /*4f90*/  SHF.R.S32.HI R3, RZ, 0x1f, R0 ;  /* 0x0000001fff037819 */ /* 0x004fe20000011400 */
[----:B------:R-:W-:Y:S01]  /*4fa0*/  BAR.SYNC.DEFER_BLOCKING 0x0 ;  /* 0x0000000000007b1d */ /* 0x000fe20000010000 */
[----:B------:R-:W-:Y:S01]  /*4fb0*/  CS2R R20, SRZ ;  /* 0x0000000000147805 */ /* 0x000fe2000001ff00 */
[----:B------:R-:W-:Y:S01]  /*4fc0*/  IMAD.MOV.U32 R22, RZ, RZ, RZ ;  /* 0x000000ffff167224 */ /* 0x000fe200078e00ff */
[----:B------:R-:W-:-:S03]  /*4fd0*/  LEA.HI R3, R3, R0, RZ, 0x5 ;  /* 0x0000000003037211 */ /* 0x000fc600078f28ff */
[----:B------:R-:W-:Y:S01]  /*4fe0*/  ULDC UR14, c[0x0][0x25c] ;  /* 0x00009700000e7ab9 */ /* 0x000fe20000000800 */
[----:B------:R-:W-:Y:S01]  /*4ff0*/  SHF.R.S32.HI R17, RZ, 0x5, R3 ;  /* 0x00000005ff117819 */ /* 0x000fe20000011403 */
[----:B------:R-:W-:Y:S03]  /*5000*/  BSSY B1, `(.L_x_21073) ;  /* 0x000013a000017945 */ /* 0x000fe60003800000 */
[----:B------:R-:W-:-:S13]  /*5010*/  ISETP.GE.AND P0, PT, R17, UR5, PT ;  /* 0x0000000511007c0c */ /* 0x000fda000bf06270 */
[----:B------:R-:W-:Y:S05]  /*5020*/  @P0 BRA `(.L_x_21074) ;  /* 0x0000001000dc0947 */ /* 0x000fea0003800000 */
[----:B------:R-:W2:Y:S01]  /*5030*/  I2F.RP R5, R39 ;  /* 0x0000002700057306 */ /* 0x000ea20000209400 */
[----:B------:R-:W3:Y:S01]  /*5040*/  S2UR UR4, SR_CTAID.Y ;  /* 0x00000000000479c3 */ /* 0x000ee20000002600 */
[----:B------:R-:W-:Y:S01]  /*5050*/  ULDC UR9, c[0x0][0x260] ;  /* 0x0000980000097ab9 */ /* 0x000fe20000000800 */
[----:B------:R-:W-:Y:S01]  /*5060*/  ULDC.64 UR12, c[0x0][0x238] ;  /* 0x00008e00000c7ab9 */ /* 0x000fe20000000a00 */
[----:B------:R-:W-:Y:S01]  /*5070*/  IMAD.U32 R35, RZ, RZ, UR5 ;  /* 0x00000005ff237e24 */ /* 0x000fe2000f8e00ff */
[----:B------:R-:W-:Y:S01]  /*5080*/  SHF.L.U32 R29, R16, 0x3, RZ ;  /* 0x00000003101d7819 */ /* 0x000fe200000006ff */
[----:B------:R-:W-:Y:S01]  /*5090*/  IMAD R14, R41, UR9, RZ ;  /* 0x00000009290e7c24 */ /* 0x000fe2000f8e02ff */
[----:B------:R-:W-:Y:S01]  /*50a0*/  ULDC UR7, c[0x0][0x27c] ;  /* 0x00009f0000077ab9 */ /* 0x000fe20000000800 */
[----:B------:R-:W-:Y:S01]  /*50b0*/  IMAD.SHL.U32 R28, R17, 0x8, RZ ;  /* 0x00000008111c7824 */ /* 0x000fe200078e00ff */
[----:B0-----:R-:W3:Y:S01]  /*50c0*/  LDC R2, c[0x0][0x248] ;  /* 0x00009200ff027b82 */ /* 0x001ee20000000800 */
[----:B------:R-:W-:Y:S01]  /*50d0*/  IMAD.MOV.U32 R20, RZ, RZ, RZ ;  /* 0x000000ffff147224 */ /* 0x000fe200078e00ff */
[----:B------:R-:W-:Y:S01]  /*50e0*/  IADD3 R35, -R35, 0x1, RZ ;  /* 0x0000000123237810 */ /* 0x000fe20007ffe1ff */
[----:B------:R-:W-:Y:S01]  /*50f0*/  IMAD.MOV.U32 R30, RZ, RZ, R17 ;  /* 0x000000ffff1e7224 */ /* 0x000fe200078e0011 */
[----:B------:R-:W-:Y:S01]  /*5100*/  SHF.R.S32.HI R15, RZ, 0x1f, R14 ;  /* 0x0000001fff0f7819 */ /* 0x000fe2000001140e */
[----:B------:R-:W-:Y:S01]  /*5110*/  VIADD R27, R27, -UR7 ;  /* 0x800000071b1b7c36 */ /* 0x000fe20008000000 */
[----:B--2---:R-:W0:Y:S01]  /*5120*/  MUFU.RCP R5, R5 ;  /* 0x0000000500057308 */ /* 0x004e220000001000 */
[C---:B------:R-:W-:Y:S01]  /*5130*/  VIADD R37, R29.reuse, 0x100 ;  /* 0x000001001d257836 */ /* 0x040fe20000000000 */
[----:B------:R-:W2:Y:S01]  /*5140*/  S2UR UR6, SR_CgaCtaId ;  /* 0x00000000000679c3 */ /* 0x000ea20000008800 */
[----:B------:R-:W-:-:S07]  /*5150*/  VIADD R33, R29, 0x200 ;  /* 0x000002001d217836 */ /* 0x000fce0000000000 */
[----:B------:R-:W4:Y:S01]  /*5160*/  LDC R31, c[0x0][0x25c] ;  /* 0x00009700ff1f7b82 */ /* 0x000f220000000800 */
[----:B0-----:R-:W-:Y:S02]  /*5170*/  VIADD R3, R5, 0xffffffe ;  /* 0x0ffffffe05037836 */ /* 0x001fe40000000000 */
[----:B---3--:R-:W-:Y:S01]  /*5180*/  IMAD R25, R2, UR4, RZ ;  /* 0x0000000402197c24 */ /* 0x008fe2000f8e02ff */
[----:B------:R-:W-:Y:S01]  /*5190*/  UMOV UR4, 0x400 ;  /* 0x0000040000047882 */ /* 0x000fe20000000000 */
[----:B------:R-:W-:Y:S01]  /*51a0*/  SHF.R.S32.HI R2, RZ, 0x1f, R17 ;  /* 0x0000001fff027819 */ /* 0x000fe20000011411 */
[----:B------:R-:W-:Y:S01]  /*51b0*/  UIADD3 UR4, UR4, 0xc0, URZ ;  /* 0x000000c004047890 */ /* 0x000fe2000fffe03f */
[----:B------:R-:W0:Y:S01]  /*51c0*/  F2I.FTZ.U32.TRUNC.NTZ R3, R3 ;  /* 0x0000000300037305 */ /* 0x000e22000021f000 */
[----:B------:R-:W-:Y:S02]  /*51d0*/  IADD3 R4, P0, R17, R25, RZ ;  /* 0x0000001911047210 */ /* 0x000fe40007f1e0ff */
[----:B--2---:R-:W-:-:S02]  /*51e0*/  ULEA UR4, UR6, UR4, 0x18 ;  /* 0x0000000406047291 */ /* 0x004fc4000f8ec03f */
[----:B------:R-:W-:Y:S01]  /*51f0*/  LEA.HI.X.SX32 R25, R25, R2, 0x1, P0 ;  /* 0x0000000219197211 */ /* 0x000fe200000f0eff */
[----:B------:R-:W-:Y:S01]  /*5200*/  IMAD.MOV.U32 R2, RZ, RZ, RZ ;  /* 0x000000ffff027224 */ /* 0x000fe200078e00ff */
[C---:B------:R-:W-:Y:S02]  /*5210*/  LEA R26, P0, R4.reuse, UR12, 0x2 ;  /* 0x0000000c041a7c11 */ /* 0x040fe4000f8010ff */
[----:B-1----:R-:W-:Y:S02]  /*5220*/  LEA R32, R17, UR4, 0x5 ;  /* 0x0000000411207c11 */ /* 0x002fe4000f8e28ff */
[----:B------:R-:W-:Y:S02]  /*5230*/  LEA.HI.X R25, R4, UR13, R25, 0x2, P0 ;  /* 0x0000000d04197c11 */ /* 0x000fe400080f1419 */
[----:B----4-:R-:W-:Y:S01]  /*5240*/  SHF.R.S32.HI R31, RZ, 0x1f, R31 ;  /* 0x0000001fff1f7819 */ /* 0x010fe2000001141f */
[----:B0-----:R-:W-:Y:S01]  /*5250*/  IMAD.MOV R6, RZ, RZ, -R3 ;  /* 0x000000ffff067224 */ /* 0x001fe200078e0a03 */
[----:B------:R-:W-:-:S03]  /*5260*/  IADD3 R32, R32, 0x10, RZ ;  /* 0x0000001020207810 */ /* 0x000fc60007ffe0ff */
[----:B------:R-:W-:-:S04]  /*5270*/  IMAD R23, R6, R39, RZ ;  /* 0x0000002706177224 */ /* 0x000fc800078e02ff */
[----:B------:R-:W-:-:S07]  /*5280*/  IMAD.HI.U32 R23, R3, R23, R2 ;  /* 0x0000001703177227 */ /* 0x000fce00078e0002 */
.L_x_21083:
[----:B0-----:R-:W0:Y:S01]  /*5290*/  LDC R10, c[0x0][0x280] ;  /* 0x0000a000ff0a7b82 */ /* 0x001e220000000800 */
        /* <DEDUP_REMOVED lines=49> */
[----:B------:R-:W-:Y:S01]  /*55b0*/  IMAD.MOV.U32 R5, RZ, RZ, R25 ;  /* 0x000000ffff057224 */ /* 0x000fe200078e0019 */
[----:B------:R-:W1:Y:S04]  /*55c0*/  LDS.128 R8, [R32] ;  /* 0x0000000020087984 */ /* 0x000e680000000c00 */
[----:B------:R-:W2:Y:S02]  /*55d0*/  LDG.E.CONSTANT R4, desc[UR10][R4.64] ;  /* 0x0000000a04047981 */ /* 0x000ea4000c1e9900 */
        /* <DEDUP_REMOVED lines=9> */
[----:B------:R-:W5:Y:S04]  /*5670*/  LDG.E.CONSTANT R40, desc[UR10][R48.64] ;  /* 0x0000000a30287981 */ /* 0x000f68000c1e9900 */
[----:B------:R-:W5:Y:S04]  /*5680*/  LDG.E.CONSTANT R41, desc[UR10][R48.64+0x4] ;  /* 0x0000040a30297981 */ /* 0x000f68000c1e9900 */
[----:B------:R-:W5:Y:S04]  /*5690*/  LDG.E.CONSTANT R36, desc[UR10][R48.64+0x8] ;  /* 0x0000080a30247981 */ /* 0x000f68000c1e9900 */
[----:B------:R-:W5:Y:S01]  /*56a0*/  LDG.E.CONSTANT R38, desc[UR10][R48.64+0xc] ;  /* 0x00000c0a30267981 */ /* 0x000f62000c1e9900 */
[----:B------:R-:W-:-:S04]  /*56b0*/  IADD3 R4, P1, R29, R2, RZ ;  /* 0x000000021d047210 */ /* 0x000fc80007f3e0ff */
[----:B------:R-:W-:Y:S02]  /*56c0*/  LEA.HI.X.SX32 R5, R29, R34, 0x1, P1 ;  /* 0x000000221d057211 */ /* 0x000fe400008f0eff */
[----:B------:R-:W-:-:S04]  /*56d0*/  LEA R18, P2, R4, R12, 0x1 ;  /* 0x0000000c04127211 */ /* 0x000fc800078408ff */
[----:B------:R-:W-:Y:S02]  /*56e0*/  LEA.HI.X R19, R4, R13, R5, 0x1, P2 ;  /* 0x0000000d04137211 */ /* 0x000fe400010f0c05 */
[----:B------:R-:W0:Y:S01]  /*56f0*/  LDS.128 R4, [R32+-0x10] ;  /* 0xfffff00020047984 */ /* 0x000e220000000c00 */
[----:B------:R-:W-:Y:S01]  /*5700*/  ISETP.NE.AND P1, PT, R45, RZ, PT ;  /* 0x000000ff2d00720c */ /* 0x000fe20003f25270 */
[----:B------:R-:W-:Y:S01]  /*5710*/  BSSY B2, `(.L_x_21077) ;  /* 0x0000027000027945 */ /* 0x000fe20003800000 */
[----:B-1----:R-:W-:Y:S01]  /*5720*/  F2FP.BF16.F32.PACK_AB R8, R9, R8 ;  /* 0x000000080908723e */ /* 0x002fe200000010ff */
[----:B------:R-:W5:Y:S04]  /*5730*/  LDG.E.CONSTANT R46, desc[UR10][R18.64] ;  /* 0x0000000a122e7981 */ /* 0x000f68000c1e9900 */
[----:B------:R-:W5:Y:S04]  /*5740*/  LDG.E.CONSTANT R43, desc[UR10][R18.64+0x4] ;  /* 0x0000040a122b7981 */ /* 0x000f68000c1e9900 */
[----:B------:R-:W5:Y:S04]  /*5750*/  LDG.E.CONSTANT R44, desc[UR10][R18.64+0x8] ;  /* 0x0000080a122c7981 */ /* 0x000f68000c1e9900 */
[----:B-----5:R1:W5:Y:S01]  /*5760*/  LDG.E.CONSTANT R42, desc[UR10][R18.64+0xc] ;  /* 0x00000c0a122a7981 */ /* 0x020362000c1e9900 */
[----:B0-----:R-:W-:-:S02]  /*5770*/  F2FP.BF16.F32.PACK_AB R5, R5, R4 ;  /* 0x000000040505723e */ /* 0x001fc400000010ff */
[----:B-1----:R-:W-:Y:S01]  /*5780*/  F2FP.BF16.F32.PACK_AB R19, R7, R6 ;  /* 0x000000060713723e */ /* 0x002fe200000010ff */
[----:B------:R-:W-:Y:S06]  /*5790*/  @P1 BRA `(.L_x_21078) ;  /* 0x0000000000781947 */ /* 0x000fec0003800000 */
[C---:B------:R-:W-:Y:S01]  /*57a0*/  VIADD R9, R28.reuse, 0x5 ;  /* 0x000000051c097836 */ /* 0x040fe20000000000 */
[C---:B------:R-:W-:Y:S01]  /*57b0*/  IADD3 R4, R28.reuse, 0x2, RZ ;  /* 0x000000021c047810 */ /* 0x040fe20007ffe0ff */
[C---:B------:R-:W-:Y:S01]  /*57c0*/  VIADD R6, R28.reuse, 0x3 ;  /* 0x000000031c067836 */ /* 0x040fe20000000000 */
[C---:B------:R-:W-:Y:S01]  /*57d0*/  ISETP.GE.AND P2, PT, R28.reuse, UR8, PT ;  /* 0x000000081c007c0c */ /* 0x040fe2000bf46270 */
[----:B------:R-:W-:Y:S01]  /*57e0*/  VIADD R7, R28, 0x4 ;  /* 0x000000041c077836 */ /* 0x000fe20000000000 */
[----:B------:R-:W-:Y:S02]  /*57f0*/  ISETP.GE.AND P5, PT, R4, UR8, PT ;  /* 0x0000000804007c0c */ /* 0x000fe4000bfa6270 */
[----:B------:R-:W-:Y:S01]  /*5800*/  ISETP.GE.AND P4, PT, R9, UR8, PT ;  /* 0x0000000809007c0c */ /* 0x000fe2000bf86270 */
[----:B------:R-:W-:Y:S01]  /*5810*/  VIADD R9, R28, 0x7 ;  /* 0x000000071c097836 */ /* 0x000fe20000000000 */
[----:B------:R-:W-:Y:S02]  /*5820*/  ISETP.GE.AND P6, PT, R6, UR8, PT ;  /* 0x0000000806007c0c */ /* 0x000fe4000bfc6270 */
[----:B------:R-:W-:Y:S01]  /*5830*/  ISETP.GE.AND P3, PT, R7, UR8, PT ;  /* 0x0000000807007c0c */ /* 0x000fe2000bf66270 */
[----:B------:R-:W-:Y:S01]  /*5840*/  VIADD R7, R28, 0x6 ;  /* 0x000000061c077836 */ /* 0x000fe20000000000 */
[----:B------:R-:W-:-:S02]  /*5850*/  PRMT R4, R43, 0x7632, R4 ;  /* 0x000076322b047816 */ /* 0x000fc40000000004 */
[----:B------:R-:W-:Y:S02]  /*5860*/  SEL R6, R43, RZ, !P5 ;  /* 0x000000ff2b067207 */ /* 0x000fe40006800000 */
[----:B------:R-:W-:Y:S02]  /*5870*/  SEL R43, R4, RZ, !P6 ;  /* 0x000000ff042b7207 */ /* 0x000fe40007000000 */
[----:B------:R-:W-:Y:S02]  /*5880*/  ISETP.GE.AND P6, PT, R9, UR8, PT ;  /* 0x0000000809007c0c */ /* 0x000fe4000bfc6270 */
[----:B------:R-:W-:Y:S01]  /*5890*/  ISETP.GE.AND P5, PT, R7, UR8, PT ;  /* 0x0000000807007c0c */ /* 0x000fe2000bfa6270 */
[----:B------:R-:W-:Y:S01]  /*58a0*/  VIADD R7, R28, 0x1 ;  /* 0x000000011c077836 */ /* 0x000fe20000000000 */
[----:B------:R-:W-:Y:S02]  /*58b0*/  @P2 PRMT R46, RZ, 0x7610, R46 ;  /* 0x00007610ff2e2816 */ /* 0x000fe4000000002e */
[----:B-----5:R-:W-:-:S02]  /*58c0*/  SEL R45, R42, RZ, !P5 ;  /* 0x000000ff2a2d7207 */ /* 0x020fc40006800000 */
[----:B------:R-:W-:Y:S02]  /*58d0*/  ISETP.GE.AND P2, PT, R7, UR8, PT ;  /* 0x0000000807007c0c */ /* 0x000fe4000bf46270 */
[----:B------:R-:W-:Y:S02]  /*58e0*/  PRMT R7, R44, 0x7632, R7 ;  /* 0x000076322c077816 */ /* 0x000fe40000000007 */
        /* <DEDUP_REMOVED lines=9> */
.L_x_21078:
[----:B------:R-:W-:Y:S05]  /*5980*/  BSYNC B2 ;  /* 0x0000000000027941 */ /* 0x000fea0003800000 */
.L_x_21077:
[----:B------:R-:W-:Y:S01]  /*5990*/  MOV R4, R19 ;  /* 0x0000001300047202 */ /* 0x000fe20000000f00 */
[----:B------:R-:W-:Y:S02]  /*59a0*/  HMUL2.BF16_V2 R6, R5, R46 ;  /* 0x0000002e05067232 */ /* 0x000fe40000200000 */
[--C-:B------:R-:W-:Y:S01]  /*59b0*/  IMAD.MOV.U32 R7, RZ, RZ, R8.reuse ;  /* 0x000000ffff077224 */ /* 0x100fe200078e0008 */
[----:B------:R-:W-:Y:S02]  /*59c0*/  BSSY B2, `(.L_x_21079) ;  /* 0x000002e000027945 */ /* 0x000fe40003800000 */
[----:B------:R-:W-:Y:S01]  /*59d0*/  HFMA2.MMA.BF16_V2 R9, R4, R43, -RZ ;  /* 0x0000002b04097235 */ /* 0x000fe200003000ff */
[C---:B------:R-:W-:Y:S01]  /*59e0*/  PRMT R8, R6.reuse, 0x7632, R8 ;  /* 0x0000763206087816 */ /* 0x040fe20000000008 */
[----:B------:R-:W-:Y:S02]  /*59f0*/  HMUL2.BF16_V2 R43, R7, R44 ;  /* 0x0000002c072b7232 */ /* 0x000fe40000200000 */
[----:B------:R-:W-:-:S02]  /*5a00*/  IMAD.U32 R19, R6, 0x10000, RZ ;  /* 0x0001000006137824 */ /* 0x000fc400078e00ff */
[----:B------:R-:W-:Y:S01]  /*5a10*/  IMAD.U32 R8, R8, 0x10000, RZ ;  /* 0x0001000008087824 */ /* 0x000fe200078e00ff */
[----:B------:R-:W-:-:S03]  /*5a20*/  PRMT R6, R43, 0x7610, R6 ;  /* 0x000076102b067816 */ /* 0x000fc60000000006 */
[C---:B------:R-:W-:Y:S01]  /*5a30*/  PRMT R18, R9.reuse, 0x7632, R18 ;  /* 0x0000763209127816 */ /* 0x040fe20000000012 */
[----:B------:R-:W-:Y:S02]  /*5a40*/  IMAD.U32 R9, R9, 0x10000, RZ ;  /* 0x0001000009097824 */ /* 0x000fe400078e00ff */
[----:B------:R-:W-:Y:S01]  /*5a50*/  FADD.FTZ R8, R19, R8 ;  /* 0x0000000813087221 */ /* 0x000fe20000010000 */
[----:B------:R-:W-:Y:S02]  /*5a60*/  IMAD.U32 R6, R6, 0x10000, RZ ;  /* 0x0001000006067824 */ /* 0x000fe400078e00ff */
[----:B------:R-:W-:Y:S01]  /*5a70*/  IMAD.U32 R44, R18, 0x10000, RZ ;  /* 0x00010000122c7824 */ /* 0x000fe200078e00ff */
[----:B------:R-:W-:-:S03]  /*5a80*/  PRMT R18, R43, 0x7632, R18 ;  /* 0x000076322b127816 */ /* 0x000fc60000000012 */
[----:B------:R-:W-:Y:S01]  /*5a90*/  FADD.FTZ R9, R9, R44 ;  /* 0x0000002c09097221 */ /* 0x000fe20000010000 */
        /* <DEDUP_REMOVED lines=12> */
[----:B------:R-:W-:-:S02]  /*5b60*/  PRMT R18, R41, 0x7632, R18 ;  /* 0x0000763229127816 */ /* 0x000fc40000000012 */
[----:B------:R-:W-:Y:S02]  /*5b70*/  ISETP.GE.AND P3, PT, R44, UR8, PT ;  /* 0x000000082c007c0c */ /* 0x000fe4000bf66270 */
[----:B------:R-:W-:Y:S02]  /*5b80*/  SEL R44, R41, RZ, !P5 ;  /* 0x000000ff292c7207 */ /* 0x000fe40006800000 */
[----:B------:R-:W-:Y:S02]  /*5b90*/  SEL R41, R18, RZ, !P6 ;  /* 0x000000ff12297207 */ /* 0x000fe40007000000 */
[----:B------:R-:W-:Y:S02]  /*5ba0*/  ISETP.GE.AND P6, PT, R45, UR8, PT ;  /* 0x000000082d007c0c */ /* 0x000fe4000bfc6270 */
[----:B------:R-:W-:Y:S02]  /*5bb0*/  ISETP.GE.AND P5, PT, R43, UR8, PT ;  /* 0x000000082b007c0c */ /* 0x000fe4000bfa6270 */
[----:B------:R-:W-:-:S02]  /*5bc0*/  IADD3 R43, R28, 0x1, RZ ;  /* 0x000000011c2b7810 */ /* 0x000fc40007ffe0ff */
[----:B------:R-:W-:Y:S02]  /*5bd0*/  @P2 PRMT R40, RZ, 0x7610, R40 ;  /* 0x00007610ff282816 */ /* 0x000fe40000000028 */
        /* <DEDUP_REMOVED lines=12> */
.L_x_21080:
[----:B------:R-:W-:Y:S05]  /*5ca0*/  BSYNC B2 ;  /* 0x0000000000027941 */ /* 0x000fea0003800000 */
.L_x_21079:
[----:B------:R-:W-:Y:S01]  /*5cb0*/  HFMA2.MMA.BF16_V2 R18, R5, R40, -RZ ;  /* 0x0000002805127235 */ /* 0x000fe200003000ff */
[----:B------:R-:W-:Y:S01]  /*5cc0*/  F2FP.BF16.F32.PACK_AB R40, R11, R10 ;  /* 0x0000000a0b28723e */ /* 0x000fe200000010ff */
[----:B------:R-:W-:Y:S01]  /*5cd0*/  FADD.FTZ R11, R8, R9 ;  /* 0x00000009080b7221 */ /* 0x000fe20000010000 */
[----:B------:R-:W-:Y:S02]  /*5ce0*/  HMUL2.BF16_V2 R10, R4, R41 ;  /* 0x00000029040a7232 */ /* 0x000fe40000200000 */
[----:B------:R-:W-:Y:S01]  /*5cf0*/  FADD.FTZ R6, R6, R19 ;  /* 0x0000001306067221 */ /* 0x000fe20000010000 */
[----:B------:R-:W-:-:S03]  /*5d00*/  ISETP.GT.AND P2, PT, R16, 0xf, PT ;  /* 0x0000000f1000780c */ /* 0x000fc60003f44270 */
[----:B------:R-:W-:Y:S01]  /*5d10*/  FADD.FTZ R6, R11, R6 ;  /* 0x000000060b067221 */ /* 0x000fe20000010000 */
[C---:B------:R-:W-:Y:S02]  /*5d20*/  PRMT R9, R18.reuse, 0x7632, R9 ;  /* 0x0000763212097816 */ /* 0x040fe40000000009 */
[----:B------:R-:W-:Y:S02]  /*5d30*/  PRMT R8, R18, 0x7610, R8 ;  /* 0x0000761012087816 */ /* 0x000fe40000000008 */
[----:B------:R-:W-:Y:S01]  /*5d40*/  PRMT R18, R10, 0x7632, R18 ;  /* 0x000076320a127816 */ /* 0x000fe20000000012 */
[----:B------:R-:W-:Y:S02]  /*5d50*/  IMAD.U32 R19, R9, 0x10000, RZ ;  /* 0x0001000009137824 */ /* 0x000fe400078e00ff */
[----:B------:R-:W-:Y:S02]  /*5d60*/  IMAD.MOV.U32 R9, RZ, RZ, R40 ;  /* 0x000000ffff097224 */ /* 0x000fe400078e0028 */
[----:B------:R-:W-:-:S02]  /*5d70*/  IMAD.U32 R41, R18, 0x10000, RZ ;  /* 0x0001000012297824 */ /* 0x000fc400078e00ff */
[----:B------:R-:W-:Y:S02]  /*5d80*/  HMUL2.BF16_V2 R18, R7, R36 ;  /* 0x0000002407127232 */ /* 0x000fe40000200000 */
[----:B------:R-:W-:Y:S01]  /*5d90*/  IMAD.U32 R8, R8, 0x10000, RZ ;  /* 0x0001000008087824 */ /* 0x000fe200078e00ff */
[C---:B-----5:R-:W-:Y:S01]  /*5da0*/  HFMA2.MMA.BF16_V2 R42, R9.reuse, R42, -RZ ;  /* 0x0000002a092a7235 */ /* 0x060fe200003000ff */
[----:B------:R-:W-:Y:S01]  /*5db0*/  IMAD.U32 R10, R10, 0x10000, RZ ;  /* 0x000100000a0a7824 */ /* 0x000fe200078e00ff */
[----:B------:R-:W-:Y:S01]  /*5dc0*/  HFMA2.MMA.BF16_V2 R36, R9, R38, -RZ ;  /* 0x0000002609247235 */ /* 0x000fe200003000ff */
[--C-:B------:R-:W-:Y:S01]  /*5dd0*/  FADD.FTZ R40, R8, R19.reuse ;  /* 0x0000001308287221 */ /* 0x100fe20000010000 */
[----:B------:R-:W-:Y:S01]  /*5de0*/  PRMT R19, R18, 0x7632, R19 ;  /* 0x0000763212137816 */ /* 0x000fe20000000013 */
[----:B------:R-:W-:Y:S01]  /*5df0*/  FADD.FTZ R41, R10, R41 ;  /* 0x000000290a297221 */ /* 0x000fe20000010000 */
[----:B------:R-:W-:Y:S02]  /*5e00*/  IMAD.U32 R18, R18, 0x10000, RZ ;  /* 0x0001000012127824 */ /* 0x000fe400078e00ff */
[----:B------:R-:W-:Y:S01]  /*5e10*/  SHF.L.U32 R43, R19, 0x10, RZ ;  /* 0x00000010132b7819 */ /* 0x000fe200000006ff */
[----:B------:R-:W-:Y:S01]  /*5e20*/  FADD.FTZ R40, R40, R41 ;  /* 0x0000002928287221 */ /* 0x000fe20000010000 */
[----:B------:R-:W-:-:S02]  /*5e30*/  PRMT R8, R42, 0x7610, R8 ;  /* 0x000076102a087816 */ /* 0x000fc40000000008 */
[----:B------:R-:W-:Y:S01]  /*5e40*/  PRMT R10, R42, 0x7632, R10 ;  /* 0x000076322a0a7816 */ /* 0x000fe2000000000a */
[----:B------:R-:W-:Y:S01]  /*5e50*/  FADD.FTZ R43, R18, R43 ;  /* 0x0000002b122b7221 */ /* 0x000fe20000010000 */
[----:B------:R-:W-:Y:S01]  /*5e60*/  PRMT R38, R36, 0x7632, R38 ;  /* 0x0000763224267816 */ /* 0x000fe20000000026 */
[----:B------:R-:W-:Y:S02]  /*5e70*/  IMAD.U32 R8, R8, 0x10000, RZ ;  /* 0x0001000008087824 */ /* 0x000fe400078e00ff */
[----:B------:R-:W-:Y:S02]  /*5e80*/  IMAD.U32 R19, R10, 0x10000, RZ ;  /* 0x000100000a137824 */ /* 0x000fe400078e00ff */
[----:B------:R-:W-:Y:S01]  /*5e90*/  FADD.FTZ R40, R40, R43 ;  /* 0x0000002b28287221 */ /* 0x000fe20000010000 */
[----:B------:R-:W-:Y:S02]  /*5ea0*/  IMAD.U32 R36, R36, 0x10000, RZ ;  /* 0x0001000024247824 */ /* 0x000fe400078e00ff */
[----:B------:R-:W-:-:S02]  /*5eb0*/  IMAD.U32 R45, R38, 0x10000, RZ ;  /* 0x00010000262d7824 */ /* 0x000fc400078e00ff */
[----:B------:R-:W-:Y:S02]  /*5ec0*/  FADD.FTZ R19, R8, R19 ;  /* 0x0000001308137221 */ /* 0x000fe40000010000 */
[----:B------:R-:W-:Y:S02]  /*5ed0*/  FADD.FTZ R45, R36, R45 ;  /* 0x0000002d242d7221 */ /* 0x000fe40000010000 */
        /* <DEDUP_REMOVED lines=45> */
.L_x_21082:
[----:B------:R-:W-:Y:S05]  /*61b0*/  BSYNC B2 ;  /* 0x0000000000027941 */ /* 0x000fea0003800000 */
.L_x_21081:
        /* <DEDUP_REMOVED lines=13> */
[----:B------:R-:W-:Y:S02]  /*6290*/  IMAD.U32 R5, R5, 0x10000, RZ ;  /* 0x0001000005057824 */ /* 0x000fe400078e00ff */
[----:B------:R-:W-:Y:S01]  /*62a0*/  FADD.FTZ R9, R9, R10 ;  /* 0x0000000a09097221 */ /* 0x000fe20000010000 */
[----:B------:R-:W-:-:S02]  /*62b0*/  IMAD.U32 R8, R8, 0x10000, RZ ;  /* 0x0001000008087824 */ /* 0x000fc400078e00ff */
[----:B------:R-:W-:Y:S01]  /*62c0*/  FADD.FTZ R7, R6, R7 ;  /* 0x0000000706077221 */ /* 0x000fe20000010000 */
[----:B------:R-:W-:Y:S01]  /*62d0*/  FADD.FTZ R4, R4, R5 ;  /* 0x0000000504047221 */ /* 0x000fe20000010000 */
[----:B------:R-:W-:-:S03]  /*62e0*/  IMAD.U32 R3, R2, 0x10000, RZ ;  /* 0x0001000002037824 */ /* 0x000fc600078e00ff */
[----:B------:R-:W-:Y:S01]  /*62f0*/  FADD.FTZ R4, R9, R4 ;  /* 0x0000000409047221 */ /* 0x000fe20000010000 */
[----:B------:R-:W-:-:S03]  /*6300*/  FADD.FTZ R3, R8, R3 ;  /* 0x0000000308037221 */ /* 0x000fc60000010000 */
[----:B------:R-:W-:-:S04]  /*6310*/  FADD.FTZ R4, R4, R7 ;  /* 0x0000000704047221 */ /* 0x000fc80000010000 */
[----:B------:R-:W-:-:S04]  /*6320*/  FADD.FTZ R3, R4, R3 ;  /* 0x0000000304037221 */ /* 0x000fc80000010000 */
[----:B------:R-:W-:-:S07]  /*6330*/  FADD.FTZ R20, R20, R3 ;  /* 0x0000000314147221 */ /* 0x000fce0000010000 */
.L_x_21076:
[----:B------:R-:W-:Y:S05]  /*6340*/  BSYNC B0 ;  /* 0x0000000000007941 */ /* 0x000fea0003800000 */
.L_x_21075:
[----:B------:R-:W-:Y:S01]  /*6350*/  IADD3 R26, P1, R26, 0x10, RZ ;  /* 0x000000101a1a7810 */ /* 0x000fe20007f3e0ff */
[----:B------:R-:W-:Y:S01]  /*6360*/  VIADD R28, R28, 0x20 ;  /* 0x000000201c1c7836 */ /* 0x000fe20000000000 */
[----:B------:R-:W-:-:S03]  /*6370*/  IADD3 R32, R32, 0x80, RZ ;  /* 0x0000008020207810 */ /* 0x000fc60007ffe0ff */
[----:B------:R-:W-:Y:S01]  /*6380*/  IMAD.X R25, RZ, RZ, R25, P1 ;  /* 0x000000ffff197224 */ /* 0x000fe200008e0619 */
[----:B------:R-:W-:Y:S07]  /*6390*/  @!P0 BRA `(.L_x_21083) ;  /* 0xffffffec00bc8947 */ /* 0x000fee000383ffff */
.L_x_21074:
[----:B------:R-:W-:Y:S05]  /*63a0*/  BSYNC B1 ;  /* 0x0000000000017941 */ /* 0x000fea0003800000 */
.L_x_21073:
[----:B------:R-:W2:Y:S01]  /*63b0*/  S2UR UR5, SR_CgaCtaId ;  /* 0x00000000000579c3 */ /* 0x000ea20000008800 */
[----:B0-----:R-:W-:Y:S01]  /*63c0*/  LOP3.LUT R2, R0, 0xffffffc0, RZ, 0xc0, !PT ;  /* 0xffffffc000027812 */ /* 0x001fe200078ec0ff */
        /* <DEDUP_REMOVED lines=19> */
.L_x_21085:
[----:B------:R-:W-:Y:S05]  /*6500*/  BSYNC B0 ;  /* 0x0000000000007941 */ /* 0x000fea0003800000 */
.L_x_21084:
[----:B------:R-:W-:Y:S06]  /*6510*/  BAR.SYNC.DEFER_BLOCKING 0x0 ;  /* 0x0000000000007b1d */ /* 0x000fec0000010000 */
[----:B------:R-:W-:Y:S04]  /*6520*/  BSSY B0, `(.L_x_21086) ;  /* 0x0000009000007945 */ /* 0x000fe80003800000 */
[----:B------:R-:W-:Y:S05]  /*6530*/  @P3 BRA `(.L_x_21087) ;  /* 0x00000000001c3947 */ /* 0x000fea0003800000 */
[----:B------:R-:W-:Y:S01]  /*6540*/  ISETP.GT.AND P2, PT, R16, 0xf, PT ;  /* 0x0000000f1000780c */ /* 0x000fe20003f44270 */
[----:B------:R-:W0:Y:S04]  /*6550*/  LDS R0, [R17] ;  /* 0x0000000011007984 */ /* 0x000e280000000800 */
[----:B------:R-:W2:Y:S08]  /*6560*/  LDS R2, [R17+0x80] ;  /* 0x0000800011027984 */ /* 0x000eb00000000800 */
[----:B------:R-:W3:Y:S01]  /*6570*/  @!P2 LDS R3, [R17+0x100] ;  /* 0x000100001103a984 */ /* 0x000ee20000000800 */
[----:B0-----:R-:W-:Y:S01]  /*6580*/  FADD.FTZ R22, R0, R22 ;  /* 0x0000001600167221 */ /* 0x001fe20000010000 */
[----:B--2---:R-:W-:Y:S01]  /*6590*/  FADD.FTZ R21, R2, R21 ;  /* 0x0000001502157221 */ /* 0x004fe20000010000 */
[----:B---3--:R-:W-:-:S07]  /*65a0*/  @!P2 FADD.FTZ R20, R3, R20 ;  /* 0x000000140314a221 */ /* 0x008fce0000010000 */
.L_x_21087:
[----:B------:R-:W-:Y:S05]  /*65b0*/  BSYNC B0 ;  /* 0x0000000000007941 */ /* 0x000fea0003800000 */
.L_x_21086:
[----:B------:R-:W-:Y:S06]  /*65c0*/  BAR.SYNC.DEFER_BLOCKING 0x0 ;  /* 0x0000000000007b1d */ /* 0x000fec0000010000 */
[----:B------:R-:W-:Y:S04]  /*65d0*/  BSSY B0, `(.L_x_21088) ;  /* 0x0000006000007945 */ /* 0x000fe80003800000 */
[----:B------:R-:W-:Y:S05]  /*65e0*/  @P4 BRA `(.L_x_21089) ;  /* 0x0000000000104947 */ /* 0x000fea0003800000 */
[----:B------:R-:W-:Y:S01]  /*65f0*/  ISETP.GT.AND P2, PT, R16, 0xf, PT ;  /* 0x0000000f1000780c */ /* 0x000fe20003f44270 */
[----:B------:R2:W-:Y:S04]  /*6600*/  STS [R17+-0x140], R22 ;  /* 0xfffec01611007388 */ /* 0x0005e80000000800 */
[----:B------:R2:W-:Y:S08]  /*6610*/  STS [R17+-0xc0], R21 ;  /* 0xffff401511007388 */ /* 0x0005f00000000800 */
[----:B------:R2:W-:Y:S02]  /*6620*/  @!P2 STS [R17+-0x40], R20 ;  /* 0xffffc0141100a388 */ /* 0x0005e40000000800 */
.L_x_21089:
[----:B------:R-:W-:Y:S05]  /*6630*/  BSYNC B0 ;  /* 0x0000000000007941 */ /* 0x000fea0003800000 */
.L_x_21088:
[----:B------:R-:W-:Y:S06]  /*6640*/  BAR.SYNC.DEFER_BLOCKING 0x0 ;  /* 0x0000000000007b1d */ /* 0x000fec0000010000 */
[----:B------:R-:W-:Y:S04]  /*6650*/  BSSY B0, `(.L_x_21090) ;  /* 0x0000009000007945 */ /* 0x000fe80003800000 */
[----:B------:R-:W-:Y:S05]  /*6660*/  @P0 BRA `(.L_x_21091) ;  /* 0x00000000001c0947 */ /* 0x000fea0003800000 */
[----:B------:R-:W-:Y:S01]  /*6670*/  ISETP.GT.AND P0, PT, R16, 0xf, PT ;  /* 0x0000000f1000780c */ /* 0x000fe20003f04270 */
[----:B------:R-:W0:Y:S04]  /*6680*/  LDS R0, [R17] ;  /* 0x0000000011007984 */ /* 0x000e280000000800 */
[----:B------:R-:W3:Y:S08]  /*6690*/  LDS R2, [R17+0x80] ;  /* 0x0000800011027984 */ /* 0x000ef00000000800 */
[----:B------:R-:W4:Y:S01]  /*66a0*/  @!P0 LDS R3, [R17+0x100] ;  /* 0x0001000011038984 */ /* 0x000f220000000800 */
[----:B0-2---:R-:W-:Y:S01]  /*66b0*/  FADD.FTZ R22, R0, R22 ;  /* 0x0000001600167221 */ /* 0x005fe20000010000 */
[----:B---3--:R-:W-:Y:S01]  /*66c0*/  FADD.FTZ R21, R2, R21 ;  /* 0x0000001502157221 */ /* 0x008fe20000010000 */
[----:B----4-:R-:W-:-:S07]  /*66d0*/  @!P0 FADD.FTZ R20, R3, R20 ;  /* 0x0000001403148221 */ /* 0x010fce0000010000 */
.L_x_21091:
[----:B------:R-:W-:Y:S05]  /*66e0*/  BSYNC B0 ;  /* 0x0000000000007941 */ /* 0x000fea0003800000 */
.L_x_21090:
[----:B------:R-:W-:Y:S06]  /*66f0*/  BAR.SYNC.DEFER_BLOCKING 0x0 ;  /* 0x0000000000007b1d */ /* 0x000fec0000010000 */
[----:B------:R-:W-:Y:S05]  /*6700*/  @P1 EXIT ;  /* 0x000000000000194d */ /* 0x000fea0003800000 */
[----:B------:R-:W3:Y:S01]  /*6710*/  S2UR UR8, SR_CTAID.Y ;  /* 0x00000000000879c3 */ /* 0x000ee20000002600 */
[----:B------:R-:W-:Y:S01]  /*6720*/  ULDC UR4, c[0x0][0xc] ;  /* 0x0000030000047ab9 */ /* 0x000fe20000000800 */
[----:B------:R-:W-:Y:S01]  /*6730*/  ULDC UR5, c[0x0][0x14] ;  /* 0x0000050000057ab9 */ /* 0x000fe20000000800 */
[----:B------:R-:W-:Y:S01]  /*6740*/  VIADD R3, R16, 0x20 ;  /* 0x0000002010037836 */ /* 0x000fe20000000000 */
[----:B------:R-:W-:Y:S01]  /*6750*/  UIMAD UR5, UR5, 0x50, URZ ;  /* 0x00000050050578a4 */ /* 0x000fe2000f8e023f */
[----:B------:R-:W-:-:S03]  /*6760*/  F2FP.BF16.F32.PACK_AB R0, R21, R22 ;  /* 0x000000161500723e */ /* 0x000fc600000010ff */
[----:B------:R-:W4:Y:S08]  /*6770*/  S2UR UR6, SR_CTAID.Z ;  /* 0x00000000000679c3 */ /* 0x000f300000002700 */
[----:B------:R-:W0:Y:S01]  /*6780*/  S2UR UR7, SR_CTAID.X ;  /* 0x00000000000779c3 */ /* 0x000e220000002500 */
[----:B---3--:R-:W-:-:S04]  /*6790*/  UIMAD UR4, UR8, UR4, URZ ;  /* 0x00000004080472a4 */ /* 0x008fc8000f8e023f */
[----:B------:R-:W-:Y:S02]  /*67a0*/  UIMAD UR4, UR4, UR5, URZ ;  /* 0x00000005040472a4 */ /* 0x000fe4000f8e023f */
[----:B----4-:R-:W-:-:S04]  /*67b0*/  UIMAD UR6, UR6, 0x50, URZ ;  /* 0x00000050060678a4 */ /* 0x010fc8000f8e023f */
[----:B------:R-:W-:Y:S02]  /*67c0*/  USHF.R.S32.HI UR9, URZ, 0x1f, UR6 ;  /* 0x0000001f3f097899 */ /* 0x000fe40008011406 */
[----:B0-----:R-:W-:Y:S02]  /*67d0*/  UIMAD UR5, UR7, UR5, URZ ;  /* 0x00000005070572a4 */ /* 0x001fe4000f8e023f */
        /* <DEDUP_REMOVED lines=11> */
[----:B------:R-:W-:Y:S02]  /*6890*/  ISETP.GT.AND P0, PT, R16, 0xf, PT ;  /* 0x0000000f1000780c */ /* 0x000fe40003f04270 */
[C---:B------:R-:W-:Y:S01]  /*68a0*/  LEA R4, P1, R5.reuse, UR8, 0x1 ;  /* 0x0000000805047c11 */ /* 0x040fe2000f8208ff */
[----:B------:R0:W-:Y:S03]  /*68b0*/  STG.E.U16 desc[UR10][R2.64], R0 ;  /* 0x0000000002007986 */ /* 0x0001e6000c10150a */
[--C-:B------:R-:W-:Y:S02]  /*68c0*/  LEA.HI.X R5, R5, UR9, R6.reuse, 0x1, P1 ;  /* 0x0000000905057c11 */ /* 0x100fe400088f0c06 */
[----:B------:R-:W-:-:S05]  /*68d0*/  PRMT R6, R0, 0x7632, R6 ;  /* 0x0000763200067816 */ /* 0x000fca0000000006 */
        /* <DEDUP_REMOVED lines=10> */
.L_x_21044:
[----:B------:R-:W-:Y:S01]  /*6980*/  BSSY B2, `(.L_x_21092) ;  /* 0x0000007000027945 */ /* 0x000fe20003800000 */
[----:B------:R-:W-:Y:S01]  /*6990*/  IMAD.MOV.U32 R34, RZ, RZ, 0x2 ;  /* 0x00000002ff227424 */ /* 0x000fe200078e00ff */
[----:B------:R-:W-:Y:S01]  /*69a0*/  MOV R33, 0xffffffff ;  /* 0xffffffff00217802 */ /* 0x000fe20000000f00 */
[----:B------:R-:W-:-:S07]  /*69b0*/  IMAD.MOV.U32 R35, RZ, RZ, 0x1f ;  /* 0x0000001fff237424 */ /* 0x000fce00078e00ff */
[----:B------:R-:W-:Y:S05]  /*69c0*/  WARPSYNC.COLLECTIVE R33, `(.L_x_21093) ;  /* 0x0000000021087348 */ /* 0x000fea0003c00000 */
[----:B------:R0:W1:Y:S02]  /*69d0*/  SHFL.BFLY P2, R32, R30, R34, R35 ;  /* 0x0c0000221e207389 */ /* 0x0000640000040023 */
[----:B01----:R-:W-:Y:S01]  /*69e0*/  ENDCOLLECTIVE ;  /* 0x000000000000791b */ /* 0x003fe20003800000 */
.L_x_21093:
[----:B------:R-:W-:Y:S05]  /*69f0*/  BSYNC B2 ;  /* 0x0000000000027941 */ /* 0x000fea0003800000 */
.L_x_21092:
        /* <DEDUP_REMOVED lines=9> */
.L_x_21094:
[----:B------:R-:W-:Y:S05]  /*6a90*/  BRA `(.L_x_21095) ;  /* 0xffffffb400e07947 */ /* 0x000fea000383ffff */
.L_x_21049:
[----:B------:R-:W-:Y:S01]  /*6aa0*/  HFMA2.MMA R35, -RZ, RZ, 0, 1.847743988037109375e-06 ;  /* 0x0000001fff237435 */ /* 0x000fe200000001ff */
[----:B------:R-:W-:Y:S01]  /*6ab0*/  BSSY B2, `(.L_x_21096) ;  /* 0x0000006000027945 */ /* 0x000fe20003800000 */
[----:B------:R-:W-:Y:S02]  /*6ac0*/  IMAD.MOV.U32 R34, RZ, RZ, 0x2 ;  /* 0x00000002ff227424 */ /* 0x000fe400078e00ff */
[----:B------:R-:W-:-:S07]  /*6ad0*/  IMAD.MOV.U32 R33, RZ, RZ, -0x1 ;  /* 0xffffffffff217424 */ /* 0x000fce00078e00ff */
[----:B------:R-:W-:Y:S05]  /*6ae0*/  WARPSYNC.COLLECTIVE R33, `(.L_x_21097) ;  /* 0x0000000021087348 */ /* 0x000fea0003c00000 */
[----:B------:R0:W1:Y:S02]  /*6af0*/  SHFL.BFLY P2, R32, R30, R34, R35 ;  /* 0x0c0000221e207389 */ /* 0x0000640000040023 */
[----:B01----:R-:W-:Y:S01]  /*6b00*/  ENDCOLLECTIVE ;  /* 0x000000000000791b */ /* 0x003fe20003800000 */
.L_x_21097:
[----:B------:R-:W-:Y:S05]  /*6b10*/  BSYNC B2 ;  /* 0x0000000000027941 */ /* 0x000fea0003800000 */
.L_x_21096:
        /* <DEDUP_REMOVED lines=9> */
.L_x_21098:
[----:B------:R-:W-:Y:S05]  /*6bb0*/  BRA `(.L_x_21099) ;  /* 0xffffffc4008c7947 */ /* 0x000fea000383ffff */
.L_x_21052:
[----:B------:R-:W-:Y:S01]  /*6bc0*/  BSSY B0, `(.L_x_21100) ;  /* 0x0000008000007945 */ /* 0x000fe20003800000 */
[----:B------:R-:W-:Y:S01]  /*6bd0*/  MOV R30, R26 ;  /* 0x0000001a001e7202 */ /* 0x000fe20000000f00 */
[----:B------:R-:W-:Y:S02]  /*6be0*/  IMAD.MOV.U32 R34, RZ, RZ, 0x10 ;  /* 0x00000010ff227424 */ /* 0x000fe400078e00ff */
[----:B------:R-:W-:Y:S02]  /*6bf0*/  IMAD.MOV.U32 R35, RZ, RZ, 0x1f ;  /* 0x0000001fff237424 */ /* 0x000fe400078e00ff */
[----:B------:R-:W-:-:S07]  /*6c00*/  IMAD.MOV.U32 R33, RZ, RZ, -0x1 ;  /* 0xffffffffff217424 */ /* 0x000fce00078e00ff */
[----:B01---5:R-:W-:Y:S05]  /*6c10*/  WARPSYNC.COLLECTIVE R33, `(.L_x_21101) ;  /* 0x0000000021087348 */ /* 0x023fea0003c00000 */
[----:B-1----:R1:W2:Y:S02]  /*6c20*/  SHFL.BFLY P2, R32, R30, R34, R35 ;  /* 0x0c0000221e207389 */ /* 0x0022a40000040023 */
[----:B012--5:R-:W-:Y:S01]  /*6c30*/  ENDCOLLECTIVE ;  /* 0x000000000000791b */ /* 0x027fe20003800000 */
.L_x_21101:
[----:B------:R-:W-:Y:S05]  /*6c40*/  BSYNC B0 ;  /* 0x0000000000007941 */ /* 0x000fea0003800000 */
.L_x_21100:
        /* <DEDUP_REMOVED lines=9> */
.L_x_21102:
[----:B------:R-:W-:Y:S02]  /*6ce0*/  IMAD.MOV.U32 R34, RZ, RZ, 0x4 ;  /* 0x00000004ff227424 */ /* 0x000fe400078e00ff */
[----:B------:R-:W-:-:S05]  /*6cf0*/  IMAD.MOV.U32 R2, RZ, RZ, R32 ;  /* 0x000000ffff027224 */ /* 0x000fca00078e0020 */
[----:B------:R-:W-:-:S05]  /*6d00*/  FMNMX.FTZ R5, R3, R2, !PT ;  /* 0x0000000203057209 */ /* 0x000fca0007810000 */
[----:B------:R-:W-:-:S07]  /*6d10*/  IMAD.MOV.U32 R30, RZ, RZ, R5 ;  /* 0x000000ffff1e7224 */ /* 0x000fce00078e0005 */
[----:B------:R-:W-:Y:S05]  /*6d20*/  WARPSYNC.COLLECTIVE R33, `(.L_x_21103) ;  /* 0x0000000021087348 */ /* 0x000fea0003c00000 */
[----:B------:R0:W1:Y:S02]  /*6d30*/  SHFL.BFLY P2, R32, R30, R34, R35 ;  /* 0x0c0000221e207389 */ /* 0x0000640000040023 */
[----:B01----:R-:W-:Y:S01]  /*6d40*/  ENDCOLLECTIVE ;  /* 0x000000000000791b */ /* 0x003fe20003800000 */
.L_x_21103:
[----:B------:R-:W-:Y:S01]  /*6d50*/  IMAD.MOV.U32 R2, RZ, RZ, R32 ;  /* 0x000000ffff027224 */ /* 0x000fe200078e0020 */
[----:B------:R-:W-:Y:S06]  /*6d60*/  BRA `(.L_x_21104) ;  /* 0xffffffc400bc7947 */ /* 0x000fec000383ffff */
.L_x_21105:
        /* <DEDUP_REMOVED lines=9> */
.L_x_28401:


//--------------------- .text._ZN4vllm25paged_attention_v1_kernelI13__nv_bfloat16S1_Li64ELi8ELi128ELNS_18Fp8KVCacheDataTypeE0ELb1EEEvPT_PKS3_PKT0_S9_ifPKiSB_iPKfiiiSD_SD_iiiii --------------------------
	.section	.text._ZN4vllm25paged_attention_v1_kernelI13__nv_bfloat16S1_Li64ELi8ELi128ELNS_18Fp8KVCacheDataTypeE0ELb1EEEvPT_PKS3_PKT0_S9_ifPKiSB_iPKfiiiSD_SD_iiiii,"ax",@progbits
	.align	128
        .global         _ZN4vllm25paged_attention_v1_kernelI13__nv_bfloat16S1_Li64ELi8ELi128ELNS_18Fp8KVCacheDataTypeE0ELb1EEEvPT_PKS3_PKT0_S9_ifPKiSB_iPKfiiiSD_SD_iiiii
        .type           _ZN4vllm25paged_attention_v1_kernelI13__nv_bfloat16S1_Li64ELi8ELi128ELNS_18Fp8KVCacheDataTypeE0ELb1EEEvPT_PKS3_PKT0_S9_ifPKiSB_iPKfiiiSD_SD_iiiii,@function
        .size           _ZN4vllm25paged_attention_v1_kernelI13__nv_bfloat16S1_Li64ELi8ELi128ELNS_18Fp8KVCacheDataTypeE0ELb1EEEvPT_PKS3_PKT0_S9_ifPKiSB_iPKfiiiSD_SD_iiiii,(.L_x_28402 - _ZN4vllm25paged_attention_v1_kernelI13__nv_bfloat16S1_Li64ELi8ELi128ELNS_18Fp8KVCacheDataTypeE0ELb1EEEvPT_PKS3_PKT0_S9_ifPKiSB_iPKfiiiSD_SD_iiiii)
        .other          _ZN4vllm25paged_attention_v1_kernelI13__nv_bfloat16S1_Li64ELi8ELi128ELNS_18Fp8KVCacheDataTypeE0ELb1EEEvPT_PKS3_PKT0_S9_ifPKiSB_iPKfiiiSD_SD_iiiii,@"STO_CUDA_ENTRY STV_DEFAULT"
_ZN4vllm25paged_attention_v1_kernelI13__nv_bfloat16S1_Li64ELi8ELi128ELNS_18Fp8KVCacheDataTypeE0ELb1EEEvPT_PKS3_PKT0_S9_ifPKiSB_iPKfiiiSD_SD_iiiii:
.text._ZN4vllm25paged_attention_v1_kernelI13__nv_bfloat16S1_Li64ELi8ELi128ELNS_18Fp8KVCacheDataTypeE0ELb1EEEvPT_PKS3_PKT0_S9_ifPKiSB_iPKfiiiSD_SD_iiiii:
[----:B------:R-:W-:Y:S01]  /*0000*/  LDC R1, c[0x0][0x28] ;  /* 0x00000a00ff017b82 */ /* 0x000fe20000000800 */
[----:B------:R-:W0:Y:S07]  /*0010*/  S2R R0, SR_CTAID.Y ;  /* 0x0000000000007919 */ /* 0x000e2e0000002600 */
[----:B------:R-:W0:Y:S01]  /*0020*/  LDC.64 R4, c[0x0][0x240] ;  /* 0x00009000ff047b82 */ /* 0x000e220000000a00 */
[----:B------:R-:W-:-:S07]  /*0030*/  ULDC.64 UR10, c[0x0][0x208] ;  /* 0x00008200000a7ab9 */ /* 0x000fce0000000a00 */
[----:B------:R-:W1:Y:S01]  /*0040*/  LDC.64 R2, c[0x0][0x250] ;  /* 0x00009400ff027b82 */ /* 0x000e620000000a00 */
[----:B0-----:R-:W-:Y:S01]  /*0050*/  IMAD.WIDE R4, R0, 0x4, R4 ;  /* 0x0000000400047825 */ /* 0x001fe200078e0204 */
[----:B-1----:R-:W-:Y:S02]  /*0060*/  ISETP.NE.U32.AND P0, PT, R2, RZ, PT ;  /* 0x000000ff0200720c */ /* 0x002fe40003f05070 */
[----:B------:R-:W0:Y:S02]  /*0070*/  S2R R2, SR_CTAID.X ;  /* 0x0000000000027919 */ /* 0x000e240000002500 */
[----:B------:R-:W-:Y:S01]  /*0080*/  ISETP.NE.AND.EX P0, PT, R3, RZ, PT, P0 ;  /* 0x000000ff0300720c */ /* 0x000fe20003f05300 */
[----:B------:R1:W2:Y:S01]  /*0090*/  LDG.E.CONSTANT R13, desc[UR10][R4.64] ;  /* 0x0000000a040d7981 */ /* 0x0002a2000c1e9900 */
[----:B------:R-:W3:Y:S11]  /*00a0*/  LDC R3, c[0x0][0x230] ;  /* 0x00008c00ff037b82 */ /* 0x000ef60000000800 */
[----:B------:R-:W0:Y:S01]  /*00b0*/  @P0 LDC.64 R6, c[0x0][0x250] ;  /* 0x00009400ff060b82 */ /* 0x000e220000000a00 */
[----:B---3--:R-:W-:-:S04]  /*00c0*/  IABS R12, R3 ;  /* 0x00000003000c7213 */ /* 0x008fc80000000000 */
[----:B------:R-:W3:Y:S08]  /*00d0*/  I2F.RP R10, R12 ;  /* 0x0000000c000a7306 */ /* 0x000ef00000209400 */
[----:B---3--:R-:W3:Y:S01]  /*00e0*/  MUFU.RCP R10, R10 ;  /* 0x0000000a000a7308 */ /* 0x008ee20000001000 */
[----:B-1----:R-:W1:Y:S01]  /*00f0*/  LDC R4, c[0x0][0xc] ;  /* 0x00000300ff047b82 */ /* 0x002e620000000800 */
[----:B---3--:R-:W-:-:S06]  /*0100*/  VIADD R8, R10, 0xffffffe ;  /* 0x0ffffffe0a087836 */ /* 0x008fcc0000000000 */
[----:B------:R3:W4:Y:S01]  /*0110*/  F2I.FTZ.U32.TRUNC.NTZ R9, R8 ;  /* 0x0000000800097305 */ /* 0x000722000021f000 */
[----:B------:R-:W-:Y:S02]  /*0120*/  IMAD.MOV.U32 R37, RZ, RZ, RZ ;  /* 0x000000ffff257224 */ /* 0x000fe400078e00ff */
[----:B0-----:R-:W-:-:S05]  /*0130*/  @P0 IMAD.WIDE R6, R2, 0x4, R6 ;  /* 0x0000000402060825 */ /* 0x001fca00078e0206 */
[----:B------:R1:W5:Y:S01]  /*0140*/  @P0 LDG.E.CONSTANT R37, desc[UR10][R6.64] ;  /* 0x0000000a06250981 */ /* 0x000362000c1e9900 */
[----:B---3--:R-:W-:Y:S02]  /*0150*/  IMAD.MOV.U32 R8, RZ, RZ, RZ ;  /* 0x000000ffff087224 */ /* 0x008fe400078e00ff */
[----:B----4-:R-:W-:Y:S01]  /*0160*/  IMAD.MOV R5, RZ, RZ, -R9 ;  /* 0x000000ffff057224 */ /* 0x010fe200078e0a09 */
[----:B-1----:R-:W-:-:S03]  /*0170*/  IABS R6, R4 ;  /* 0x0000000400067213 */ /* 0x002fc60000000000 */
        /* <DEDUP_REMOVED lines=51> */
[----:B--2---:R-:W-:Y:S01]  /*04b0*/  R2UR UR8, R13 ;  /* 0x000000000d0872ca */ /* 0x004fe200000e0000 */
[----:B------:R-:W-:-:S14]  /*04c0*/  @P0 BRA `(.L_x_21107) ;  /* 0x00000004001c0947 */ /* 0x000fdc0003800000 */
        /* <DEDUP_REMOVED lines=24> */
[----:B0-----:R-:W-:-:S06]  /*0650*/  ULEA UR4, UR5, UR4, 0x18 ;  /* 0x0000000405047291 */ /* 0x001fcc000f8ec03f */
[----:B------:R-:W-:-:S05]  /*0660*/  LEA R9, R35, UR4, 0x5 ;  /* 0x0000000423097c11 */ /* 0x000fca000f8e28ff */
[----:B------:R-:W-:-:S07]  /*0670*/  IMAD R11, R6, 0x4, R9 ;  /* 0x00000004060b7824 */ /* 0x000fce00078e0209 */
.L_x_21110:
        /* <DEDUP_REMOVED lines=11> */
.L_x_21109:
[----:B------:R-:W-:Y:S05]  /*0730*/  BSYNC B1 ;  /* 0x0000000000017941 */ /* 0x000fea0003800000 */
.L_x_21108:
        /* <DEDUP_REMOVED lines=10> */
[C---:B------:R-:W-:Y:S02]  /*07e0*/  IMAD R8, R12.reuse, 0x4, R35 ;  /* 0x000000040c087824 */ /* 0x040fe400078e0223 */
[----:B------:R-:W-:Y:S01]  /*07f0*/  IMAD R5, R12, 0x4, R5 ;  /* 0x000000040c057824 */ /* 0x000fe200078e0205 */
[----:B------:R-:W-:Y:S01]  /*0800*/  LEA.HI.X R18, R10, R9, R13, 0x1, P0 ;  /* 0x000000090a127211 */ /* 0x000fe200000f0c0d */
[----:B------:R-:W-:Y:S02]  /*0810*/  IMAD.SHL.U32 R13, R8, 0x2, RZ ;  /* 0x00000002080d7824 */ /* 0x000fe400078e00ff */
[----:B------:R-:W-:-:S07]  /*0820*/  VIADD R5, R5, 0x100 ;  /* 0x0000010005057836 */ /* 0x000fce0000000000 */
.L_x_21111:
        /* <DEDUP_REMOVED lines=17> */
.L_x_21107:
[----:B------:R-:W-:Y:S05]  /*0940*/  BSYNC B0 ;  /* 0x0000000000007941 */ /* 0x000fea0003800000 */
.L_x_21106:
        /* <DEDUP_REMOVED lines=22> */
[----:B------:R-:W-:Y:S01]  /*0ab0*/  IMAD.HI.U32 R33, R9, R7, R8 ;  /* 0x0000000709217227 */ /* 0x000fe200078e0008 */
[----:B------:R-:W-:Y:S01]  /*0ac0*/  MOV R7, R10 ;  /* 0x0000000a00077202 */ /* 0x000fe20000000f00 */
[----:B------:R-:W0:Y:S04]  /*0ad0*/  LDC R9, c[0x0][0x288] ;  /* 0x0000a200ff097b82 */ /* 0x000e280000000800 */
        /* <DEDUP_REMOVED lines=9> */
[----:B------:R-:W-:Y:S02]  /*0b70*/  ISETP.GE.U32.AND P0, PT, R5, R34, PT ;  /* 0x000000220500720c */ /* 0x000fe40003f06070 */
[----:B------:R-:W-:Y:S01]  /*0b80*/  LOP3.LUT R5, R11, UR4, RZ, 0x3c, !PT ;  /* 0x000000040b057c12 */ /* 0x000fe2000f8e3cff */
[----:B------:R-:W-:Y:S01]  /*0b90*/  UIADD3 UR4, UR8, 0x7, URZ ;  /* 0x0000000708047890 */ /* 0x000fe2000fffe03f */
[----:B------:R-:W-:Y:S02]  /*0ba0*/  @P3 IMAD R2, R4, UR6, R2 ;  /* 0x0000000604023c24 */ /* 0x000fe4000f8e0202 */
[----:B------:R-:W-:Y:S01]  /*0bb0*/  ISETP.GE.AND P2, PT, R5, RZ, PT ;  /* 0x000000ff0500720c */ /* 0x000fe20003f46270 */
[----:B------:R-:W-:Y:S01]  /*0bc0*/  USHF.R.S32.HI UR5, URZ, 0x1f, UR4 ;  /* 0x0000001f3f057899 */ /* 0x000fe20008011404 */
[----:B------:R-:W-:-:S02]  /*0bd0*/  @!P3 IMAD.MOV R4, RZ, RZ, -R9 ;  /* 0x000000ffff04b224 */ /* 0x000fc400078e0a09 */
[----:B------:R-:W-:Y:S01]  /*0be0*/  @!P3 IMAD R3, R3, UR6, R36 ;  /* 0x000000060303bc24 */ /* 0x000fe2000f8e0224 */
[----:B------:R-:W-:Y:S02]  /*0bf0*/  ULEA.HI UR4, UR5, UR4, URZ, 0x3 ;  /* 0x0000000405047291 */ /* 0x000fe4000f8f183f */
[----:B------:R-:W-:Y:S01]  /*0c00*/  @P0 VIADD R32, R32, 0x1 ;  /* 0x0000000120200836 */ /* 0x000fe20000000000 */
[----:B------:R-:W-:Y:S01]  /*0c10*/  ULDC UR5, c[0x0][0x248] ;  /* 0x0000920000057ab9 */ /* 0x000fe20000000800 */
[----:B------:R-:W-:Y:S01]  /*0c20*/  USHF.R.S32.HI UR4, URZ, 0x3, UR4 ;  /* 0x000000033f047899 */ /* 0x000fe20008011404 */
[----:B------:R-:W-:Y:S02]  /*0c30*/  @!P3 IMAD R29, R3, R4, RZ ;  /* 0x00000004031db224 */ /* 0x000fe400078e02ff */
[----:B------:R-:W-:Y:S01]  /*0c40*/  @P3 IMAD R29, R2, R9, RZ ;  /* 0x00000009021d3224 */ /* 0x000fe200078e02ff */
[----:B------:R-:W-:Y:S01]  /*0c50*/  @!P2 IADD3 R32, RZ, -R32, RZ ;  /* 0x80000020ff20a210 */ /* 0x000fe20007ffe0ff */
[----:B------:R-:W-:Y:S01]  /*0c60*/  IMAD R12, R0, UR5, RZ ;  /* 0x00000005000c7c24 */ /* 0x000fe2000f8e02ff */
[----:B------:R-:W-:Y:S01]  /*0c70*/  ISETP.GE.AND P0, PT, R39, UR4, PT ;  /* 0x0000000427007c0c */ /* 0x000fe2000bf06270 */
[----:B------:R-:W-:Y:S01]  /*0c80*/  VIADD R29, R29, 0x1 ;  /* 0x000000011d1d7836 */ /* 0x000fe20000000000 */
[----:B------:R-:W-:-:S11]  /*0c90*/  @!P1 LOP3.LUT R32, RZ, R11, RZ, 0x33, !PT ;  /* 0x0000000bff209212 */ /* 0x000fd600078e33ff */
[----:B------:R-:W-:Y:S05]  /*0ca0*/  @P0 BRA `(.L_x_21113) ;  /* 0x00000020005c0947 */ /* 0x000fea0003800000 */
[----:B------:R-:W-:Y:S01]  /*0cb0*/  SHF.R.S32.HI R3, RZ, 0x1f, R6 ;  /* 0x0000001fff037819 */ /* 0x000fe20000011406 */
[C---:B------:R-:W-:Y:S01]  /*0cc0*/  IMAD.SHL.U32 R28, R35.reuse, 0x2, RZ ;  /* 0x00000002231c7824 */ /* 0x040fe200078e00ff */
[----:B------:R-:W0:Y:S01]  /*0cd0*/  S2UR UR6, SR_CgaCtaId ;  /* 0x00000000000679c3 */ /* 0x000e220000008800 */
[----:B------:R-:W-:Y:S01]  /*0ce0*/  VIADD R2, R35, 0x4 ;  /* 0x0000000423027836 */ /* 0x000fe20000000000 */
        /* <DEDUP_REMOVED lines=8> */
[----:B------:R-:W-:Y:S01]  /*0d70*/  IADD3 R42, R6, -R3, RZ ;  /* 0x80000003062a7210 */ /* 0x000fe20007ffe0ff */
[C---:B------:R-:W-:Y:S01]  /*0d80*/  VIADD R6, R35.reuse, 0xc ;  /* 0x0000000c23067836 */ /* 0x040fe20000000000 */
[----:B------:R-:W-:Y:S01]  /*0d90*/  SHF.R.S32.HI R3, RZ, 0x1f, R2 ;  /* 0x0000001fff037819 */ /* 0x000fe20000011402 */
[----:B------:R-:W-:Y:S01]  /*0da0*/  VIADD R10, R35, 0x1c ;  /* 0x0000001c230a7836 */ /* 0x000fe20000000000 */
[----:B------:R-:W-:Y:S01]  /*0db0*/  SHF.L.U32 R25, R4, 0x1, RZ ;  /* 0x0000000104197819 */ /* 0x000fe200000006ff */
[----:B------:R-:W-:Y:S01]  /*0dc0*/  IMAD.SHL.U32 R22, R6, 0x2, RZ ;  /* 0x0000000206167824 */ /* 0x000fe200078e00ff */
[----:B------:R-:W-:Y:S01]  /*0dd0*/  LEA.HI R0, R3, R2, RZ, 0x2 ;  /* 0x0000000203007211 */ /* 0x000fe200078f10ff */
[----:B------:R-:W1:Y:S01]  /*0de0*/  LDC R15, c[0x0][0x25c] ;  /* 0x00009700ff0f7b82 */ /* 0x000e620000000800 */
[----:B------:R-:W-:Y:S01]  /*0df0*/  SHF.R.S32.HI R3, RZ, 0x1f, R6 ;  /* 0x0000001fff037819 */ /* 0x000fe20000011406 */
[----:B------:R-:W-:Y:S01]  /*0e00*/  ULDC UR5, c[0x0][0x260] ;  /* 0x0000980000057ab9 */ /* 0x000fe20000000800 */
[----:B------:R-:W-:Y:S01]  /*0e10*/  LOP3.LUT R5, R5, 0xfffffff8, RZ, 0xc0, !PT ;  /* 0xfffffff805057812 */ /* 0x000fe200078ec0ff */
[----:B------:R-:W-:Y:S01]  /*0e20*/  IMAD.SHL.U32 R27, R42, 0x8, RZ ;  /* 0x000000082a1b7824 */ /* 0x000fe200078e00ff */
[----:B------:R-:W-:Y:S01]  /*0e30*/  LEA.HI R3, R3, R6, RZ, 0x2 ;  /* 0x0000000603037211 */ /* 0x000fe200078f10ff */
[----:B------:R-:W-:Y:S01]  /*0e40*/  ULDC UR7, c[0x0][0x27c] ;  /* 0x00009f0000077ab9 */ /* 0x000fe20000000800 */
[----:B------:R-:W-:Y:S01]  /*0e50*/  SHF.R.S32.HI R6, RZ, 0x1f, R25 ;  /* 0x0000001fff067819 */ /* 0x000fe20000011419 */
[----:B------:R-:W-:Y:S01]  /*0e60*/  IMAD.IADD R28, R28, 0x1, -R5 ;  /* 0x000000011c1c7824 */ /* 0x000fe200078e0a05 */
[----:B------:R-:W-:Y:S01]  /*0e70*/  SHF.R.S32.HI R5, RZ, 0x1f, R4 ;  /* 0x0000001fff057819 */ /* 0x000fe20000011404 */
[----:B------:R-:W-:Y:S01]  /*0e80*/  IMAD.SHL.U32 R3, R3, 0x10, RZ ;  /* 0x0000001003037824 */ /* 0x000fe200078e00ff */
[----:B------:R-:W-:-:S02]  /*0e90*/  SHF.R.S32.HI R8, RZ, 0x1f, R7 ;  /* 0x0000001fff087819 */ /* 0x000fc40000011407 */
[----:B------:R-:W-:Y:S02]  /*0ea0*/  LEA.HI R6, R6, R25, RZ, 0x3 ;  /* 0x0000001906067211 */ /* 0x000fe400078f18ff */
[----:B------:R-:W-:Y:S02]  /*0eb0*/  LEA.HI R2, R5, R4, RZ, 0x2 ;  /* 0x0000000405027211 */ /* 0x000fe400078f10ff */
[----:B------:R-:W-:Y:S02]  /*0ec0*/  LEA.HI R4, R8, R7, RZ, 0x2 ;  /* 0x0000000708047211 */ /* 0x000fe400078f10ff */
[----:B------:R-:W-:Y:S01]  /*0ed0*/  LOP3.LUT R6, R6, 0xfffffff8, RZ, 0xc0, !PT ;  /* 0xfffffff806067812 */ /* 0x000fe200078ec0ff */
[----:B------:R-:W-:Y:S01]  /*0ee0*/  IMAD.SHL.U32 R2, R2, 0x10, RZ ;  /* 0x0000001002027824 */ /* 0x000fe200078e00ff */
[----:B------:R-:W-:Y:S01]  /*0ef0*/  SHF.R.S32.HI R7, RZ, 0x1f, R22 ;  /* 0x0000001fff077819 */ /* 0x000fe20000011416 */
[----:B------:R-:W-:Y:S01]  /*0f00*/  IMAD.SHL.U32 R4, R4, 0x10, RZ ;  /* 0x0000001004047824 */ /* 0x000fe200078e00ff */
[----:B------:R-:W-:Y:S01]  /*0f10*/  SHF.R.S32.HI R5, RZ, 0x1f, R24 ;  /* 0x0000001fff057819 */ /* 0x000fe20000011418 */
[----:B------:R-:W-:Y:S01]  /*0f20*/  IMAD.IADD R25, R25, 0x1, -R6 ;  /* 0x0000000119197824 */ /* 0x000fe200078e0a06 */
[----:B------:R-:W-:-:S02]  /*0f30*/  LEA.HI R7, R7, R22, RZ, 0x3 ;  /* 0x0000001607077211 */ /* 0x000fc400078f18ff */
[----:B------:R-:W-:Y:S02]  /*0f40*/  SHF.R.S32.HI R8, RZ, 0x1f, R23 ;  /* 0x0000001fff087819 */ /* 0x000fe40000011417 */
[----:B------:R-:W-:Y:S02]  /*0f50*/  IADD3 R6, R35, 0x14, RZ ;  /* 0x0000001423067810 */ /* 0x000fe40007ffe0ff */
[----:B------:R-:W-:Y:S02]  /*0f60*/  LEA.HI R5, R5, R24, RZ, 0x3 ;  /* 0x0000001805057211 */ /* 0x000fe400078f18ff */
[----:B------:R-:W-:Y:S01]  /*0f70*/  LOP3.LUT R7, R7, 0xfffffff8, RZ, 0xc0, !PT ;  /* 0xfffffff807077812 */ /* 0x000fe200078ec0ff */
[----:B------:R-:W-:Y:S01]  /*0f80*/  IMAD.SHL.U32 R20, R6, 0x2, RZ ;  /* 0x0000000206147824 */ /* 0x000fe200078e00ff */
        /* <DEDUP_REMOVED lines=11> */
[----:B------:R-:W-:-:S02]  /*1040*/  LEA.HI R9, R9, R20, RZ, 0x3 ;  /* 0x0000001409097211 */ /* 0x000fc400078f18ff */
[----:B------:R-:W-:Y:S02]  /*1050*/  SHF.R.S32.HI R11, RZ, 0x1f, R10 ;  /* 0x0000001fff0b7819 */ /* 0x000fe4000001140a */
[----:B------:R-:W-:Y:S02]  /*1060*/  LEA.HI R5, R5, R6, RZ, 0x2 ;  /* 0x0000000605057211 */ /* 0x000fe400078f10ff */
[----:B------:R-:W-:Y:S01]  /*1070*/  LEA.HI R6, R8, R7, RZ, 0x2 ;  /* 0x0000000708067211 */ /* 0x000fe200078f10ff */
[----:B------:R-:W-:Y:S01]  /*1080*/  IMAD R8, R36, UR5, RZ ;  /* 0x0000000524087c24 */ /* 0x000fe2000f8e02ff */
[----:B------:R-:W-:Y:S01]  /*1090*/  LOP3.LUT R9, R9, 0xfffffff8, RZ, 0xc0, !PT ;  /* 0xfffffff809097812 */ /* 0x000fe200078ec0ff */
[----:B------:R-:W-:Y:S01]  /*10a0*/  UMOV UR5, 0x400 ;  /* 0x0000040000057882 */ /* 0x000fe20000000000 */
[----:B------:R-:W-:Y:S01]  /*10b0*/  LEA.HI R7, R11, R10, RZ, 0x2 ;  /* 0x0000000a0b077211 */ /* 0x000fe200078f10ff */
[----:B0-----:R-:W-:Y:S01]  /*10c0*/  ULEA UR12, UR6, UR5, 0x18 ;  /* 0x00000005060c7291 */ /* 0x001fe2000f8ec03f */
[----:B------:R-:W-:Y:S01]  /*10d0*/  SHF.L.U32 R11, R10, 0x1, RZ ;  /* 0x000000010a0b7819 */ /* 0x000fe200000006ff */
[----:B------:R-:W-:Y:S01]  /*10e0*/  IMAD.IADD R20, R20, 0x1, -R9 ;  /* 0x0000000114147824 */ /* 0x000fe200078e0a09 */
[----:B------:R-:W-:-:S02]  /*10f0*/  SHF.R.S32.HI R9, RZ, 0x1f, R27 ;  /* 0x0000001fff097819 */ /* 0x000fc4000001141b */
[C---:B------:R-:W-:Y:S02]  /*1100*/  IADD3 R26, P0, R8.reuse, R27, RZ ;  /* 0x0000001b081a7210 */ /* 0x040fe40007f1e0ff */
[----:B------:R-:W-:Y:S02]  /*1110*/  SHF.R.S32.HI R14, RZ, 0x1f, R11 ;  /* 0x0000001fff0e7819 */ /* 0x000fe4000001140b */
[----:B------:R-:W-:Y:S02]  /*1120*/  SHF.R.S32.HI R10, RZ, 0x1f, R21 ;  /* 0x0000001fff0a7819 */ /* 0x000fe40000011415 */
[----:B------:R-:W-:Y:S02]  /*1130*/  LEA.HI.X.SX32 R27, R8, R9, 0x1, P0 ;  /* 0x00000009081b7211 */ /* 0x000fe400000f0eff */
[----:B------:R-:W-:Y:S02]  /*1140*/  LEA.HI R14, R14, R11, RZ, 0x3 ;  /* 0x0000000b0e0e7211 */ /* 0x000fe400078f18ff */
[----:B-----5:R-:W-:-:S02]  /*1150*/  FSETP.NEU.FTZ.AND P0, PT, R37, RZ, PT ;  /* 0x000000ff2500720b */ /* 0x020fc40003f1d000 */
[----:B------:R-:W-:Y:S02]  /*1160*/  LEA.HI R10, R10, R21, RZ, 0x3 ;  /* 0x000000150a0a7211 */ /* 0x000fe400078f18ff */
[----:B------:R-:W-:Y:S02]  /*1170*/  LOP3.LUT R14, R14, 0xfffffff8, RZ, 0xc0, !PT ;  /* 0xfffffff80e0e7812 */ /* 0x000fe400078ec0ff */
[----:B------:R-:W-:Y:S02]  /*1180*/  LOP3.LUT R10, R10, 0xfffffff8, RZ, 0xc0, !PT ;  /* 0xfffffff80a0a7812 */ /* 0x000fe400078ec0ff */
[----:B-1----:R-:W-:Y:S01]  /*1190*/  SHF.R.S32.HI R9, RZ, 0x1f, R15 ;  /* 0x0000001fff097819 */ /* 0x002fe2000001140f */
[----:B------:R-:W-:Y:S01]  /*11a0*/  IMAD.IADD R11, R11, 0x1, -R14 ;  /* 0x000000010b0b7824 */ /* 0x000fe200078e0a0e */
[----:B------:R-:W-:Y:S01]  /*11b0*/  SHF.L.U32 R0, R0, 0x4, RZ ;  /* 0x0000000400007819 */ /* 0x000fe200000006ff */
[----:B------:R-:W-:Y:S01]  /*11c0*/  IMAD.SHL.U32 R14, R5, 0x10, RZ ;  /* 0x00000010050e7824 */ /* 0x000fe200078e00ff */
[----:B------:R-:W-:Y:S01]  /*11d0*/  SHF.L.U32 R16, R7, 0x4, RZ ;  /* 0x0000000407107819 */ /* 0x000fe200000006ff */
[----:B------:R-:W-:Y:S01]  /*11e0*/  IMAD.SHL.U32 R15, R6, 0x10, RZ ;  /* 0x00000010060f7824 */ /* 0x000fe200078e00ff */
[----:B------:R-:W-:Y:S01]  /*11f0*/  LEA R8, R35, UR12, 0x5 ;  /* 0x0000000c23087c11 */ /* 0x000fe2000f8e28ff */
[----:B------:R-:W-:Y:S01]  /*1200*/  IMAD.IADD R21, R21, 0x1, -R10 ;  /* 0x0000000115157824 */ /* 0x000fe200078e0a0a */
[----:B------:R-:W-:Y:S01]  /*1210*/  LOP3.LUT R7, R0, 0xffffffc0, RZ, 0xc0, !PT ;  /* 0xffffffc000077812 */ /* 0x000fe200078ec0ff */
[----:B------:R-:W-:Y:S01]  /*1220*/  VIADD R10, R32, -UR7 ;  /* 0x80000007200a7c36 */ /* 0x000fe20008000000 */
[----:B------:R-:W-:-:S02]  /*1230*/  LOP3.LUT R6, R2, 0xffffffc0, RZ, 0xc0, !PT ;  /* 0xffffffc002067812 */ /* 0x000fc400078ec0ff */
[----:B------:R-:W-:Y:S02]  /*1240*/  LOP3.LUT R5, R3, 0xffffffc0, RZ, 0xc0, !PT ;  /* 0xffffffc003057812 */ /* 0x000fe400078ec0ff */
[----:B------:R-:W-:Y:S02]  /*1250*/  SHF.R.S32.HI R13, RZ, 0x1f, R12 ;  /* 0x0000001fff0d7819 */ /* 0x000fe4000001140c */
[----:B------:R-:W-:Y:S02]  /*1260*/  LOP3.LUT R4, R4, 0xffffffc0, RZ, 0xc0, !PT ;  /* 0xffffffc004047812 */ /* 0x000fe400078ec0ff */
[----:B------:R-:W-:Y:S02]  /*1270*/  LOP3.LUT R3, R14, 0xffffffc0, RZ, 0xc0, !PT ;  /* 0xffffffc00e037812 */ /* 0x000fe400078ec0ff */
[----:B------:R-:W-:Y:S02]  /*1280*/  LOP3.LUT R2, R15, 0xffffffc0, RZ, 0xc0, !PT ;  /* 0xffffffc00f027812 */ /* 0x000fe400078ec0ff */
[----:B------:R-:W-:-:S02]  /*1290*/  LOP3.LUT R0, R16, 0xffffffc0, RZ, 0xc0, !PT ;  /* 0xffffffc010007812 */ /* 0x000fc400078ec0ff */
        /* <DEDUP_REMOVED lines=9> */
[----:B------:R-:W-:Y:S01]  /*1330*/  LEA R40, P0, R12, UR12, 0x2 ;  /* 0x0000000c0c287c11 */ /* 0x000fe2000f8010ff */
[----:B------:R-:W-:Y:S02]  /*1340*/  IMAD.MOV.U32 R31, RZ, RZ, -0x800001 ;  /* 0xff7fffffff1f7424 */ /* 0x000fe400078e00ff */
[----:B------:R-:W-:Y:S01]  /*1350*/  IMAD.IADD R42, R42, 0x1, R37 ;  /* 0x000000012a2a7824 */ /* 0x000fe200078e0225 */
[----:B------:R-:W-:-:S02]  /*1360*/  LEA.HI.X R41, R12, UR13, R13, 0x2, P0 ;  /* 0x0000000d0c297c11 */ /* 0x000fc400080f140d */
[----:B------:R-:W-:-:S07]  /*1370*/  LEA R43, R43, UR5, 0x2 ;  /* 0x000000052b2b7c11 */ /* 0x000fce000f8e10ff */
.L_x_21119:
        /* <DEDUP_REMOVED lines=45> */
[----:B------:R-:W-:-:S11]  /*1650*/  ISETP.GE.AND P0, PT, R39, UR4, PT ;  /* 0x0000000427007c0c */ /* 0x000fd6000bf06270 */
[----:B------:R-:W-:Y:S05]  /*1660*/  @P1 BRA P2, `(.L_x_21116) ;  /* 0x0000000800381947 */ /* 0x000fea0001000000 */
        /* <DEDUP_REMOVED lines=21> */
[----:B------:R-:W-:-:S05]  /*17c0*/  LEA.HI.X R13, R14, UR15, R13, 0x1, P2 ;  /* 0x0000000f0e0d7c11 */ /* 0x000fca00090f0c0d */
[----:B------:R0:W3:Y:S01]  /*17d0*/  LDG.E.CONSTANT R47, desc[UR10][R12.64] ;  /* 0x0000000a0c2f7981 */ /* 0x0000e2000c1e9900 */
[--C-:B------:R-:W-:Y:S02]  /*17e0*/  SHF.R.S32.HI R16, RZ, 0x1f, R6.reuse ;  /* 0x0000001fff107819 */ /* 0x100fe40000011406 */
[-C--:B------:R-:W-:Y:S02]  /*17f0*/  IADD3 R14, P1, P2, R25, R48.reuse, R6 ;  /* 0x00000030190e7210 */ /* 0x080fe40007a3e006 */
[----:B------:R-:W-:Y:S02]  /*1800*/  IADD3 R15, P3, P4, R22, R48, R5 ;  /* 0x00000030160f7210 */ /* 0x000fe40007c7e005 */
[-C--:B------:R-:W-:Y:S02]  /*1810*/  IADD3.X R17, R17, R51.reuse, R16, P1, P2 ;  /* 0x0000003311117210 */ /* 0x080fe40000fe4410 */
[----:B------:R-:W-:Y:S02]  /*1820*/  LEA R16, P1, R14, UR14, 0x1 ;  /* 0x0000000e0e107c11 */ /* 0x000fe4000f8208ff */
[----:B------:R-:W-:-:S02]  /*1830*/  IADD3.X R18, R18, R51, R19, P3, P4 ;  /* 0x0000003312127210 */ /* 0x000fc40001fe8413 */
[----:B------:R-:W-:Y:S02]  /*1840*/  LEA.HI.X R17, R14, UR15, R17, 0x1, P1 ;  /* 0x0000000f0e117c11 */ /* 0x000fe400088f0c11 */
[----:B------:R-:W-:Y:S02]  /*1850*/  SHF.R.S32.HI R19, RZ, 0x1f, R23 ;  /* 0x0000001fff137819 */ /* 0x000fe40000011417 */
[----:B0-----:R-:W-:Y:S01]  /*1860*/  IADD3 R13, P2, P3, R23, R48, R4 ;  /* 0x00000030170d7210 */ /* 0x001fe20007b5e004 */
[----:B------:R-:W4:Y:S01]  /*1870*/  LDG.E.CONSTANT R49, desc[UR10][R16.64] ;  /* 0x0000000a10317981 */ /* 0x000f22000c1e9900 */
[----:B------:R-:W-:Y:S02]  /*1880*/  LEA R14, P1, R15, UR14, 0x1 ;  /* 0x0000000e0f0e7c11 */ /* 0x000fe4000f8208ff */
[----:B------:R-:W-:Y:S02]  /*1890*/  IADD3.X R44, R19, R51, R44, P2, P3 ;  /* 0x00000033132c7210 */ /* 0x000fe400017e642c */
[----:B------:R-:W-:-:S02]  /*18a0*/  LEA R12, P2, R13, UR14, 0x1 ;  /* 0x0000000e0d0c7c11 */ /* 0x000fc4000f8408ff */
[----:B------:R-:W-:Y:S02]  /*18b0*/  LEA.HI.X R15, R15, UR15, R18, 0x1, P1 ;  /* 0x0000000f0f0f7c11 */ /* 0x000fe400088f0c12 */
[----:B------:R-:W-:Y:S02]  /*18c0*/  LEA.HI.X R13, R13, UR15, R44, 0x1, P2 ;  /* 0x0000000f0d0d7c11 */ /* 0x000fe400090f0c2c */
[-CC-:B------:R-:W-:Y:S01]  /*18d0*/  IADD3 R19, P3, P4, R20, R48.reuse, R3.reuse ;  /* 0x0000003014137210 */ /* 0x180fe20007c7e003 */
[----:B------:R-:W5:Y:S01]  /*18e0*/  LDG.E.CONSTANT R44, desc[UR10][R14.64] ;  /* 0x0000000a0e2c7981 */ /* 0x000f62000c1e9900 */
[----:B------:R-:W-:Y:S02]  /*18f0*/  SHF.R.S32.HI R50, RZ, 0x1f, R3 ;  /* 0x0000001fff327819 */ /* 0x000fe40000011403 */
[----:B------:R-:W-:Y:S01]  /*1900*/  IADD3 R46, P5, P6, R21, R48, R2 ;  /* 0x00000030152e7210 */ /* 0x000fe20007ebe002 */
[----:B------:R0:W5:Y:S01]  /*1910*/  LDG.E.CONSTANT R45, desc[UR10][R12.64] ;  /* 0x0000000a0c2d7981 */ /* 0x000162000c1e9900 */
[----:B------:R-:W-:-:S02]  /*1920*/  SHF.R.S32.HI R18, RZ, 0x1f, R20 ;  /* 0x0000001fff127819 */ /* 0x000fc40000011414 */
[----:B------:R-:W-:Y:S02]  /*1930*/  SHF.R.S32.HI R53, RZ, 0x1f, R21 ;  /* 0x0000001fff357819 */ /* 0x000fe40000011415 */
[----:B------:R-:W-:Y:S01]  /*1940*/  IADD3 R48, P1, P2, R11, R48, R0 ;  /* 0x000000300b307210 */ /* 0x000fe20007a3e000 */
[----:B0-----:R-:W0:Y:S01]  /*1950*/  LDS.128 R12, [R8] ;  /* 0x00000000080c7984 */ /* 0x001e220000000c00 */
[----:B------:R-:W-:Y:S02]  /*1960*/  IADD3.X R50, R18, R51, R50, P3, P4 ;  /* 0x0000003312327210 */ /* 0x000fe40001fe8432 */
[----:B------:R-:W-:-:S04]  /*1970*/  SHF.R.S32.HI R18, RZ, 0x1f, R2 ;  /* 0x0000001fff127819 */ /* 0x000fc80000011402 */
[----:B------:R-:W-:Y:S02]  /*1980*/  IADD3.X R53, R53, R51, R18, P5, P6 ;  /* 0x0000003335357210 */ /* 0x000fe40002fec412 */
[----:B------:R-:W-:-:S04]  /*1990*/  LEA R18, P3, R19, UR14, 0x1 ;  /* 0x0000000e13127c11 */ /* 0x000fc8000f8608ff */
[----:B------:R-:W-:Y:S02]  /*19a0*/  LEA.HI.X R19, R19, UR15, R50, 0x1, P3 ;  /* 0x0000000f13137c11 */ /* 0x000fe400098f0c32 */
[----:B------:R-:W-:-:S04]  /*19b0*/  LEA R16, P3, R46, UR14, 0x1 ;  /* 0x0000000e2e107c11 */ /* 0x000fc8000f8608ff */
[----:B------:R-:W-:Y:S02]  /*19c0*/  LEA.HI.X R17, R46, UR15, R53, 0x1, P3 ;  /* 0x0000000f2e117c11 */ /* 0x000fe400098f0c35 */
[----:B------:R-:W-:Y:S01]  /*19d0*/  SHF.R.S32.HI R53, RZ, 0x1f, R0 ;  /* 0x0000001fff357819 */ /* 0x000fe20000011400 */
[----:B------:R-:W5:Y:S03]  /*19e0*/  LDG.E.CONSTANT R46, desc[UR10][R18.64] ;  /* 0x0000000a122e7981 */ /* 0x000f66000c1e9900 */
[--C-:B------:R-:W-:Y:S01]  /*19f0*/  IADD3.X R51, R38, R51, R53.reuse, P1, P2 ;  /* 0x0000003326337210 */ /* 0x100fe20000fe4435 */
[----:B------:R1:W5:Y:S01]  /*1a00*/  LDG.E.CONSTANT R50, desc[UR10][R16.64] ;  /* 0x0000000a10327981 */ /* 0x000362000c1e9900 */
[C---:B0-----:R-:W-:Y:S01]  /*1a10*/  PRMT R53, R13.reuse, 0x7632, R53 ;  /* 0x000076320d357816 */ /* 0x041fe20000000035 */
[----:B-1----:R-:W-:-:S03]  /*1a20*/  IMAD.U32 R16, R13, 0x10000, RZ ;  /* 0x000100000d107824 */ /* 0x002fc600078e00ff */
[----:B------:R-:W-:Y:S01]  /*1a30*/  SHF.L.U32 R53, R53, 0x10, RZ ;  /* 0x0000001035357819 */ /* 0x000fe200000006ff */
[----:B------:R-:W-:Y:S01]  /*1a40*/  IMAD.U32 R18, R12, 0x10000, RZ ;  /* 0x000100000c127824 */ /* 0x000fe200078e00ff */
[C---:B--2---:R-:W-:Y:S01]  /*1a50*/  PRMT R13, R52.reuse, 0x7632, R13 ;  /* 0x00007632340d7816 */ /* 0x044fe2000000000d */
[----:B------:R-:W-:-:S04]  /*1a60*/  IMAD.U32 R52, R52, 0x10000, RZ ;  /* 0x0001000034347824 */ /* 0x000fc800078e00ff */
[----:B------:R-:W-:Y:S02]  /*1a70*/  IMAD.U32 R13, R13, 0x10000, RZ ;  /* 0x000100000d0d7824 */ /* 0x000fe400078e00ff */
[----:B------:R-:W-:Y:S01]  /*1a80*/  FMUL.FTZ R52, R16, R52 ;  /* 0x0000003410347220 */ /* 0x000fe20000410000 */
[C---:B------:R-:W-:Y:S01]  /*1a90*/  LEA R16, P1, R48.reuse, UR14, 0x1 ;  /* 0x0000000e30107c11 */ /* 0x040fe2000f8208ff */
[----:B------:R-:W-:Y:S01]  /*1aa0*/  FMUL.FTZ R19, R53, R13 ;  /* 0x0000000d35137220 */ /* 0x000fe20000410000 */
[----:B---3--:R-:W-:Y:S02]  /*1ab0*/  IMAD.U32 R13, R47, 0x10000, RZ ;  /* 0x000100002f0d7824 */ /* 0x008fe400078e00ff */
[----:B------:R-:W-:Y:S02]  /*1ac0*/  LEA.HI.X R17, R48, UR15, R51, 0x1, P1 ;  /* 0x0000000f30117c11 */ /* 0x000fe400088f0c33 */
[----:B------:R-:W-:-:S03]  /*1ad0*/  FFMA.FTZ R18, R18, R13, R52 ;  /* 0x0000000d12127223 */ /* 0x000fc60000010034 */
[----:B------:R0:W2:Y:S01]  /*1ae0*/  LDG.E.CONSTANT R13, desc[UR10][R16.64] ;  /* 0x0000000a100d7981 */ /* 0x0000a2000c1e9900 */
[----:B------:R-:W-:Y:S02]  /*1af0*/  PRMT R12, R12, 0x7632, R12 ;  /* 0x000076320c0c7816 */ /* 0x000fe4000000000c */
[----:B------:R-:W-:-:S03]  /*1b00*/  PRMT R47, R47, 0x7632, R47 ;  /* 0x000076322f2f7816 */ /* 0x000fc6000000002f */
[----:B------:R-:W-:Y:S01]  /*1b10*/  IMAD.U32 R12, R12, 0x10000, RZ ;  /* 0x000100000c0c7824 */ /* 0x000fe200078e00ff */
[----:B------:R-:W-:-:S05]  /*1b20*/  SHF.L.U32 R47, R47, 0x10, RZ ;  /* 0x000000102f2f7819 */ /* 0x000fca00000006ff */
[----:B------:R-:W-:Y:S01]  /*1b30*/  FFMA.FTZ R19, R12, R47, R19 ;  /* 0x0000002f0c137223 */ /* 0x000fe20000010013 */
[C---:B------:R-:W-:Y:S01]  /*1b40*/  IMAD.U32 R47, R14.reuse, 0x10000, RZ ;  /* 0x000100000e2f7824 */ /* 0x040fe200078e00ff */
[----:B------:R-:W-:Y:S01]  /*1b50*/  PRMT R14, R14, 0x7632, R14 ;  /* 0x000076320e0e7816 */ /* 0x000fe2000000000e */
[C---:B----4-:R-:W-:Y:S01]  /*1b60*/  IMAD.U32 R12, R49.reuse, 0x10000, RZ ;  /* 0x00010000310c7824 */ /* 0x050fe200078e00ff */
[----:B------:R-:W-:Y:S01]  /*1b70*/  PRMT R49, R49, 0x7632, R49 ;  /* 0x0000763231317816 */ /* 0x000fe20000000031 */
[----:B0-----:R-:W-:Y:S02]  /*1b80*/  IMAD.U32 R17, R15, 0x10000, RZ ;  /* 0x000100000f117824 */ /* 0x001fe400078e00ff */
[----:B------:R-:W-:Y:S01]  /*1b90*/  FFMA.FTZ R18, R47, R12, R18 ;  /* 0x0000000c2f127223 */ /* 0x000fe20000010012 */
[----:B------:R-:W-:Y:S01]  /*1ba0*/  IMAD.U32 R12, R14, 0x10000, RZ ;  /* 0x000100000e0c7824 */ /* 0x000fe200078e00ff */
[----:B-----5:R-:W-:Y:S01]  /*1bb0*/  SHF.L.U32 R14, R44, 0x10, RZ ;  /* 0x000000102c0e7819 */ /* 0x020fe200000006ff */
        /* <DEDUP_REMOVED lines=13> */
[----:B------:R-:W-:Y:S01]  /*1c90*/  PRMT R16, R16, 0x7632, R16 ;  /* 0x0000763210107816 */ /* 0x000fe20000000010 */
[----:B------:R-:W-:Y:S02]  /*1ca0*/  IMAD.U32 R47, R17, 0x10000, RZ ;  /* 0x00010000112f7824 */ /* 0x000fe400078e00ff */
[----:B------:R-:W-:Y:S01]  /*1cb0*/  FFMA.FTZ R14, R15, R44, R14 ;  /* 0x0000002c0f0e7223 */ /* 0x000fe2000001000e */
[----:B------:R-:W-:Y:S01]  /*1cc0*/  SHF.L.U32 R15, R16, 0x10, RZ ;  /* 0x00000010100f7819 */ /* 0x000fe200000006ff */
[C---:B------:R-:W-:Y:S01]  /*1cd0*/  IMAD.U32 R16, R46.reuse, 0x10000, RZ ;  /* 0x000100002e107824 */ /* 0x040fe200078e00ff */
[----:B------:R-:W-:Y:S02]  /*1ce0*/  PRMT R17, R17, 0x7632, R17 ;  /* 0x0000763211117816 */ /* 0x000fe40000000011 */
[----:B------:R-:W-:Y:S01]  /*1cf0*/  PRMT R46, R46, 0x7632, R46 ;  /* 0x000076322e2e7816 */ /* 0x000fe2000000002e */
[----:B------:R-:W-:Y:S01]  /*1d00*/  FFMA.FTZ R12, R15, R45, R12 ;  /* 0x0000002d0f0c7223 */ /* 0x000fe2000001000c */
[----:B------:R-:W-:Y:S01]  /*1d10*/  PRMT R44, R18, 0x7632, R44 ;  /* 0x00007632122c7816 */ /* 0x000fe2000000002c */
[----:B------:R-:W-:Y:S01]  /*1d20*/  IMAD.U32 R45, R17, 0x10000, RZ ;  /* 0x00010000112d7824 */ /* 0x000fe200078e00ff */
[----:B------:R-:W-:Y:S01]  /*1d30*/  PRMT R17, R50, 0x7632, R17 ;  /* 0x0000763232117816 */ /* 0x000fe20000000011 */
[----:B------:R-:W-:-:S02]  /*1d40*/  IMAD.U32 R46, R46, 0x10000, RZ ;  /* 0x000100002e2e7824 */ /* 0x000fc400078e00ff */
[----:B------:R-:W-:Y:S01]  /*1d50*/  FFMA.FTZ R14, R47, R16, R14 ;  /* 0x000000102f0e7223 */ /* 0x000fe2000001000e */
[----:B------:R-:W-:Y:S01]  /*1d60*/  PRMT R16, R19, 0x7632, R16 ;  /* 0x0000763213107816 */ /* 0x000fe20000000010 */
[----:B------:R-:W-:Y:S01]  /*1d70*/  FFMA.FTZ R45, R45, R46, R12 ;  /* 0x0000002e2d2d7223 */ /* 0x000fe2000001000c */
[----:B------:R-:W-:Y:S02]  /*1d80*/  IMAD.U32 R15, R18, 0x10000, RZ ;  /* 0x00010000120f7824 */ /* 0x000fe400078e00ff */
[----:B------:R-:W-:Y:S02]  /*1d90*/  IMAD.U32 R50, R50, 0x10000, RZ ;  /* 0x0001000032327824 */ /* 0x000fe400078e00ff */
[----:B------:R-:W-:Y:S02]  /*1da0*/  IMAD.U32 R44, R44, 0x10000, RZ ;  /* 0x000100002c2c7824 */ /* 0x000fe400078e00ff */
[----:B------:R-:W-:Y:S01]  /*1db0*/  IMAD.U32 R17, R17, 0x10000, RZ ;  /* 0x0001000011117824 */ /* 0x000fe200078e00ff */
[----:B------:R-:W-:Y:S01]  /*1dc0*/  SHF.L.U32 R19, R19, 0x10, RZ ;  /* 0x0000001013137819 */ /* 0x000fe200000006ff */
[----:B------:R-:W-:Y:S01]  /*1dd0*/  FFMA.FTZ R14, R15, R50, R14 ;  /* 0x000000320f0e7223 */ /* 0x000fe2000001000e */
[----:B------:R-:W-:-:S02]  /*1de0*/  IMAD.U32 R16, R16, 0x10000, RZ ;  /* 0x0001000010107824 */ /* 0x000fc400078e00ff */
[----:B------:R-:W-:Y:S01]  /*1df0*/  FFMA.FTZ R17, R44, R17, R45 ;  /* 0x000000112c117223 */ /* 0x000fe2000001002d */
[----:B------:R-:W-:Y:S01]  /*1e00*/  UMOV UR5, 0xffffffff ;  /* 0xffffffff00057882 */ /* 0x000fe20000000000 */
[----:B------:R-:W-:Y:S02]  /*1e10*/  ISETP.NE.AND P1, PT, R35, RZ, PT ;  /* 0x000000ff2300720c */ /* 0x000fe40003f25270 */
        /* <DEDUP_REMOVED lines=10> */
.L_x_21158:
[----:B-1----:R-:W-:-:S04]  /*1ec0*/  FADD.FTZ R12, R16, R17 ;  /* 0x00000011100c7221 */ /* 0x002fc80000010000 */
        /* <DEDUP_REMOVED lines=8> */
.L_x_21116:
[----:B------:R-:W-:-:S13]  /*1f50*/  ISETP.NE.AND P1, PT, R35, RZ, PT ;  /* 0x000000ff2300720c */ /* 0x000fda0003f25270 */
[----:B------:R-:W-:-:S05]  /*1f60*/  @!P1 IMAD.MOV.U32 R12, RZ, RZ, -0x800001 ;  /* 0xff7fffffff0c9424 */ /* 0x000fca00078e00ff */
[----:B------:R0:W-:Y:S02]  /*1f70*/  @!P1 STS [R43], R12 ;  /* 0x0000000c2b009388 */ /* 0x0001e40000000800 */
.L_x_21118:
[----:B------:R-:W-:Y:S05]  /*1f80*/  BSYNC B1 ;  /* 0x0000000000017941 */ /* 0x000fea0003800000 */
.L_x_21115:
[----:B------:R-:W-:Y:S01]  /*1f90*/  IADD3 R40, P1, R40, 0x10, RZ ;  /* 0x0000001028287810 */ /* 0x000fe20007f3e0ff */
[----:B01----:R-:W-:Y:S02]  /*1fa0*/  VIADD R43, R43, 0x80 ;  /* 0x000000802b2b7836 */ /* 0x003fe40000000000 */
[----:B------:R-:W-:Y:S02]  /*1fb0*/  VIADD R42, R42, 0x20 ;  /* 0x000000202a2a7836 */ /* 0x000fe40000000000 */
[----:B------:R-:W-:Y:S02]  /*1fc0*/  VIADD R37, R37, 0x20 ;  /* 0x0000002025257836 */ /* 0x000fe40000000000 */
[----:B------:R-:W-:Y:S01]  /*1fd0*/  IMAD.X R41, RZ, RZ, R41, P1 ;  /* 0x000000ffff297224 */ /* 0x000fe200008e0629 */
[----:B------:R-:W-:Y:S06]  /*1fe0*/  @!P0 BRA `(.L_x_21119) ;  /* 0xfffffff000e48947 */ /* 0x000fec000383ffff */
[----:B------:R-:W-:Y:S05]  /*1ff0*/  BRA `(.L_x_21113) ;  /* 0x0000000c00887947 */ /* 0x000fea0003800000 */
.L_x_21114:
        /* <DEDUP_REMOVED lines=9> */
[C---:B------:R-:W-:Y:S01]  /*2090*/  SHF.L.U32 R39, R38.reuse, 0x3, RZ ;  /* 0x0000000326277819 */ /* 0x040fe200000006ff */
[C---:B------:R-:W-:Y:S01]  /*20a0*/  IMAD R14, R38.reuse, 0x8, R42 ;  /* 0x00000008260e7824 */ /* 0x040fe200078e022a */
[----:B------:R-:W-:-:S03]  /*20b0*/  IADD3 R12, P0, R38, R12, RZ ;  /* 0x0000000c260c7210 */ /* 0x000fc60007f1e0ff */
[----:B------:R-:W-:Y:S01]  /*20c0*/  IMAD.IADD R41, R42, 0x1, R39 ;  /* 0x000000012a297824 */ /* 0x000fe200078e0227 */
[----:B------:R-:W-:Y:S02]  /*20d0*/  LEA.HI.X.SX32 R13, R38, R13, 0x1, P0 ;  /* 0x0000000d260d7211 */ /* 0x000fe400000f0eff */
[----:B------:R-:W-:Y:S02]  /*20e0*/  LEA R40, P0, R12, UR12, 0x2 ;  /* 0x0000000c0c287c11 */ /* 0x000fe4000f8010ff */
[----:B------:R-:W-:Y:S02]  /*20f0*/  LEA R42, R14, UR5, 0x2 ;  /* 0x000000050e2a7c11 */ /* 0x000fe4000f8e10ff */
[----:B------:R-:W-:Y:S02]  /*2100*/  LEA.HI.X R43, R12, UR13, R13, 0x2, P0 ;  /* 0x0000000d0c2b7c11 */ /* 0x000fe400080f140d */
[----:B------:R-:W-:-:S07]  /*2110*/  IADD3 R44, -R44, 0x1, R41 ;  /* 0x000000012c2c7810 */ /* 0x000fce0007ffe129 */
.L_x_21124:
[----:B01----:R-:W0:Y:S01]  /*2120*/  LDC R17, c[0x0][0x280] ;  /* 0x0000a000ff117b82 */ /* 0x003e220000000800 */
        /* <DEDUP_REMOVED lines=23> */
[----:B------:R-:W-:Y:S01]  /*22a0*/  IMAD.MOV.U32 R12, RZ, RZ, RZ ;  /* 0x000000ffff0c7224 */ /* 0x000fe200078e00ff */
[----:B0-----:R-:W-:Y:S02]  /*22b0*/  IADD3 R45, RZ, -R13, RZ ;  /* 0x8000000dff2d7210 */ /* 0x001fe40007ffe0ff */
[----:B------:R-:W-:Y:S01]  /*22c0*/  ISETP.NE.AND P2, PT, R17, RZ, PT ;  /* 0x000000ff1100720c */ /* 0x000fe20003f45270 */
        /* <DEDUP_REMOVED lines=18> */
[----:B------:R-:W-:Y:S02]  /*23f0*/  IMAD.MOV.U32 R16, RZ, RZ, R40 ;  /* 0x000000ffff107224 */ /* 0x000fe400078e0028 */
[----:B------:R-:W-:-:S05]  /*2400*/  IMAD.MOV.U32 R17, RZ, RZ, R43 ;  /* 0x000000ffff117224 */ /* 0x000fca00078e002b */
[----:B------:R0:W2:Y:S01]  /*2410*/  LDG.E.CONSTANT R14, desc[UR10][R16.64] ;  /* 0x0000000a100e7981 */ /* 0x0000a2000c1e9900 */
[----:B------:R-:W-:Y:S01]  /*2420*/  IMAD.MOV.U32 R13, RZ, RZ, R27 ;  /* 0x000000ffff0d7224 */ /* 0x000fe200078e001b */
[----:B------:R-:W-:Y:S02]  /*2430*/  SHF.R.S32.HI R45, RZ, 0x1f, R7 ;  /* 0x0000001fff2d7819 */ /* 0x000fe40000011407 */
[----:B------:R-:W-:Y:S02]  /*2440*/  SHF.R.S32.HI R18, RZ, 0x1f, R24 ;  /* 0x0000001fff127819 */ /* 0x000fe40000011418 */
[----:B0-----:R-:W-:Y:S02]  /*2450*/  SHF.R.S32.HI R17, RZ, 0x1f, R25 ;  /* 0x0000001fff117819 */ /* 0x001fe40000011419 */
[----:B------:R-:W-:Y:S02]  /*2460*/  SHF.R.S32.HI R48, RZ, 0x1f, R22 ;  /* 0x0000001fff307819 */ /* 0x000fe40000011416 */
[----:B------:R-:W-:-:S02]  /*2470*/  SHF.R.S32.HI R47, RZ, 0x1f, R4 ;  /* 0x0000001fff2f7819 */ /* 0x000fc40000011404 */
[----:B------:R-:W-:Y:S02]  /*2480*/  SHF.R.S32.HI R52, RZ, 0x1f, R23 ;  /* 0x0000001fff347819 */ /* 0x000fe40000011417 */
[----:B--2---:R-:W-:-:S05]  /*2490*/  SHF.R.S32.HI R12, RZ, 0x1f, R14 ;  /* 0x0000001fff0c7819 */ /* 0x004fca000001140e */
[----:B------:R-:W-:Y:S02]  /*24a0*/  IMAD R15, R12, UR17, RZ ;  /* 0x000000110c0f7c24 */ /* 0x000fe4000f8e02ff */
[----:B------:R-:W-:Y:S02]  /*24b0*/  IMAD.MOV.U32 R12, RZ, RZ, R26 ;  /* 0x000000ffff0c7224 */ /* 0x000fe400078e001a */
[C---:B------:R-:W-:Y:S02]  /*24c0*/  IMAD R19, R14.reuse, R9, R15 ;  /* 0x000000090e137224 */ /* 0x040fe400078e020f */
[----:B------:R-:W-:-:S03]  /*24d0*/  IMAD.WIDE.U32 R12, R14, UR17, R12 ;  /* 0x000000110e0c7c25 */ /* 0x000fc6000f8e000c */
[----:B------:R-:W-:Y:S02]  /*24e0*/  IADD3 R15, P0, P1, R24, R12, R7 ;  /* 0x0000000c180f7210 */ /* 0x000fe4000791e007 */
[----:B------:R-:W-:Y:S02]  /*24f0*/  IADD3 R50, R13, R19, RZ ;  /* 0x000000130d327210 */ /* 0x000fe40007ffe0ff */
[C---:B------:R-:W-:Y:S02]  /*2500*/  LEA R14, P2, R15.reuse, UR18, 0x1 ;  /* 0x000000120f0e7c11 */ /* 0x040fe4000f8408ff */
[----:B------:R-:W-:Y:S02]  /*2510*/  IADD3.X R16, R18, R50, R45, P0, P1 ;  /* 0x0000003212107210 */ /* 0x000fe400007e242d */
[----:B------:R-:W-:Y:S02]  /*2520*/  SHF.R.S32.HI R13, RZ, 0x1f, R6 ;  /* 0x0000001fff0d7819 */ /* 0x000fe40000011406 */
[----:B------:R-:W-:-:S02]  /*2530*/  LEA.HI.X R15, R15, UR19, R16, 0x1, P2 ;  /* 0x000000130f0f7c11 */ /* 0x000fc400090f0c10 */
[----:B------:R-:W-:Y:S02]  /*2540*/  IADD3 R16, P0, P1, R25, R12, R6 ;  /* 0x0000000c19107210 */ /* 0x000fe4000791e006 */
[----:B------:R-:W-:Y:S01]  /*2550*/  SHF.R.S32.HI R19, RZ, 0x1f, R5 ;  /* 0x0000001fff137819 */ /* 0x000fe20000011405 */
[----:B------:R0:W2:Y:S01]  /*2560*/  LDG.E.CONSTANT R51, desc[UR10][R14.64] ;  /* 0x0000000a0e337981 */ /* 0x0000a2000c1e9900 */
[----:B------:R-:W-:Y:S02]  /*2570*/  IADD3.X R13, R17, R50, R13, P0, P1 ;  /* 0x00000032110d7210 */ /* 0x000fe400007e240d */
[-C--:B------:R-:W-:Y:S02]  /*2580*/  IADD3 R45, P0, P1, R22, R12.reuse, R5 ;  /* 0x0000000c162d7210 */ /* 0x080fe4000791e005 */
[----:B------:R-:W-:Y:S02]  /*2590*/  IADD3 R17, P2, P3, R23, R12, R4 ;  /* 0x0000000c17117210 */ /* 0x000fe40007b5e004 */
[----:B------:R-:W-:-:S02]  /*25a0*/  IADD3.X R48, R48, R50, R19, P0, P1 ;  /* 0x0000003230307210 */ /* 0x000fc400007e2413 */
[----:B------:R-:W-:Y:S02]  /*25b0*/  LEA R18, P0, R16, UR18, 0x1 ;  /* 0x0000001210127c11 */ /* 0x000fe4000f8008ff */
[C---:B------:R-:W-:Y:S02]  /*25c0*/  LEA R46, P1, R45.reuse, UR18, 0x1 ;  /* 0x000000122d2e7c11 */ /* 0x040fe4000f8208ff */
[----:B------:R-:W-:Y:S02]  /*25d0*/  IADD3.X R52, R52, R50, R47, P2, P3 ;  /* 0x0000003234347210 */ /* 0x000fe400017e642f */
[----:B------:R-:W-:Y:S02]  /*25e0*/  LEA.HI.X R19, R16, UR19, R13, 0x1, P0 ;  /* 0x0000001310137c11 */ /* 0x000fe400080f0c0d */
[----:B------:R-:W-:Y:S02]  /*25f0*/  LEA.HI.X R47, R45, UR19, R48, 0x1, P1 ;  /* 0x000000132d2f7c11 */ /* 0x000fe400088f0c30 */
[----:B------:R-:W-:Y:S01]  /*2600*/  LEA R48, P0, R17, UR18, 0x1 ;  /* 0x0000001211307c11 */ /* 0x000fe2000f8008ff */
[----:B------:R-:W3:Y:S01]  /*2610*/  LDG.E.CONSTANT R18, desc[UR10][R18.64] ;  /* 0x0000000a12127981 */ /* 0x000ee2000c1e9900 */
[----:B------:R-:W-:-:S02]  /*2620*/  SHF.R.S32.HI R13, RZ, 0x1f, R3 ;  /* 0x0000001fff0d7819 */ /* 0x000fc40000011403 */
[----:B------:R-:W-:Y:S01]  /*2630*/  LEA.HI.X R49, R17, UR19, R52, 0x1, P0 ;  /* 0x0000001311317c11 */ /* 0x000fe200080f0c34 */
[----:B------:R-:W4:Y:S01]  /*2640*/  LDG.E.CONSTANT R46, desc[UR10][R46.64] ;  /* 0x0000000a2e2e7981 */ /* 0x000f22000c1e9900 */
[----:B------:R-:W-:Y:S02]  /*2650*/  SHF.R.S32.HI R16, RZ, 0x1f, R20 ;  /* 0x0000001fff107819 */ /* 0x000fe40000011414 */
[----:B0-----:R-:W-:Y:S01]  /*2660*/  IADD3 R15, P0, P1, R20, R12, R3 ;  /* 0x0000000c140f7210 */ /* 0x001fe2000791e003 */
[----:B------:R0:W5:Y:S01]  /*2670*/  LDG.E.CONSTANT R45, desc[UR10][R48.64] ;  /* 0x0000000a302d7981 */ /* 0x000162000c1e9900 */
[----:B------:R-:W-:Y:S02]  /*2680*/  SHF.R.S32.HI R17, RZ, 0x1f, R21 ;  /* 0x0000001fff117819 */ /* 0x000fe40000011415 */
[----:B------:R-:W-:Y:S02]  /*2690*/  IADD3.X R16, R16, R50, R13, P0, P1 ;  /* 0x0000003210107210 */ /* 0x000fe400007e240d */
[----:B------:R-:W-:-:S02]  /*26a0*/  SHF.R.S32.HI R13, RZ, 0x1f, R2 ;  /* 0x0000001fff0d7819 */ /* 0x000fc40000011402 */
[----:B------:R-:W-:-:S04]  /*26b0*/  IADD3 R14, P0, P1, R21, R12, R2 ;  /* 0x0000000c150e7210 */ /* 0x000fc8000791e002 */
[----:B------:R-:W-:Y:S02]  /*26c0*/  IADD3.X R13, R17, R50, R13, P0, P1 ;  /* 0x00000032110d7210 */ /* 0x000fe400007e240d */
[C---:B------:R-:W-:Y:S02]  /*26d0*/  LEA R52, P0, R15.reuse, UR18, 0x1 ;  /* 0x000000120f347c11 */ /* 0x040fe4000f8008ff */
[----:B------:R-:W-:Y:S02]  /*26e0*/  SHF.R.S32.HI R17, RZ, 0x1f, R28 ;  /* 0x0000001fff117819 */ /* 0x000fe4000001141c */
[----:B------:R-:W-:Y:S02]  /*26f0*/  LEA.HI.X R53, R15, UR19, R16, 0x1, P0 ;  /* 0x000000130f357c11 */ /* 0x000fe400080f0c10 */
[----:B------:R-:W-:-:S03]  /*2700*/  IADD3 R15, P0, R28, R12, RZ ;  /* 0x0000000c1c0f7210 */ /* 0x000fc60007f1e0ff */
[----:B------:R-:W5:Y:S02]  /*2710*/  LDG.E.CONSTANT R47, desc[UR10][R52.64] ;  /* 0x0000000a342f7981 */ /* 0x000f64000c1e9900 */
[----:B------:R-:W-:Y:S01]  /*2720*/  IMAD.X R17, R17, 0x1, R50, P0 ;  /* 0x0000000111117824 */ /* 0x000fe200000e0632 */
[----:B------:R-:W-:-:S04]  /*2730*/  LEA R16, P0, R15, UR18, 0x1 ;  /* 0x000000120f107c11 */ /* 0x000fc8000f8008ff */
[----:B------:R-:W-:-:S05]  /*2740*/  LEA.HI.X R17, R15, UR19, R17, 0x1, P0 ;  /* 0x000000130f117c11 */ /* 0x000fca00080f0c11 */
[----:B------:R1:W3:Y:S01]  /*2750*/  LDG.E.CONSTANT R19, desc[UR10][R16.64] ;  /* 0x0000000a10137981 */ /* 0x0002e2000c1e9900 */
[--C-:B0-----:R-:W-:Y:S02]  /*2760*/  IADD3 R49, P0, P1, R11, R12, R0.reuse ;  /* 0x0000000c0b317210 */ /* 0x101fe4000791e000 */
[----:B------:R-:W-:Y:S02]  /*2770*/  SHF.R.S32.HI R15, RZ, 0x1f, R11 ;  /* 0x0000001fff0f7819 */ /* 0x000fe4000001140b */
[----:B------:R-:W-:-:S04]  /*2780*/  SHF.R.S32.HI R12, RZ, 0x1f, R0 ;  /* 0x0000001fff0c7819 */ /* 0x000fc80000011400 */
[----:B------:R-:W-:Y:S02]  /*2790*/  IADD3.X R50, R15, R50, R12, P0, P1 ;  /* 0x000000320f327210 */ /* 0x000fe400007e240c */
[----:B-1----:R-:W-:-:S04]  /*27a0*/  LEA R16, P0, R14, UR18, 0x1 ;  /* 0x000000120e107c11 */ /* 0x002fc8000f8008ff */
[----:B------:R-:W-:Y:S02]  /*27b0*/  LEA.HI.X R17, R14, UR19, R13, 0x1, P0 ;  /* 0x000000130e117c11 */ /* 0x000fe400080f0c0d */
[----:B------:R-:W0:Y:S04]  /*27c0*/  LDS.128 R12, [R8] ;  /* 0x00000000080c7984 */ /* 0x000e280000000c00 */
[----:B------:R2:W5:Y:S01]  /*27d0*/  LDG.E.CONSTANT R48, desc[UR10][R16.64] ;  /* 0x0000000a10307981 */ /* 0x000562000c1e9900 */
[C---:B0-----:R-:W-:Y:S01]  /*27e0*/  IMAD.U32 R52, R13.reuse, 0x10000, RZ ;  /* 0x000100000d347824 */ /* 0x041fe200078e00ff */
[----:B------:R-:W-:-:S05]  /*27f0*/  PRMT R13, R13, 0x7632, R13 ;  /* 0x000076320d0d7816 */ /* 0x000fca000000000d */
[----:B------:R-:W-:Y:S02]  /*2800*/  IMAD.U32 R13, R13, 0x10000, RZ ;  /* 0x000100000d0d7824 */ /* 0x000fe400078e00ff */
[C---:B--2---:R-:W-:Y:S01]  /*2810*/  IMAD.U32 R17, R51.reuse, 0x10000, RZ ;  /* 0x0001000033117824 */ /* 0x044fe200078e00ff */
[----:B------:R-:W-:-:S03]  /*2820*/  PRMT R51, R51, 0x7632, R51 ;  /* 0x0000763233337816 */ /* 0x000fc60000000033 */
[----:B------:R-:W-:Y:S02]  /*2830*/  FMUL.FTZ R16, R52, R17 ;  /* 0x0000001134107220 */ /* 0x000fe40000410000 */
[----:B------:R-:W-:Y:S01]  /*2840*/  IMAD.U32 R52, R51, 0x10000, RZ ;  /* 0x0001000033347824 */ /* 0x000fe200078e00ff */
[----:B------:R-:W-:-:S03]  /*2850*/  SHF.L.U32 R51, R12, 0x10, RZ ;  /* 0x000000100c337819 */ /* 0x000fc600000006ff */
[----:B------:R-:W-:Y:S01]  /*2860*/  FMUL.FTZ R52, R13, R52 ;  /* 0x000000340d347220 */ /* 0x000fe20000410000 */
[----:B---3--:R-:W-:-:S04]  /*2870*/  IMAD.U32 R13, R19, 0x10000, RZ ;  /* 0x00010000130d7824 */ /* 0x008fc800078e00ff */
[----:B------:R-:W-:Y:S01]  /*2880*/  FFMA.FTZ R51, R51, R13, R16 ;  /* 0x0000000d33337223 */ /* 0x000fe20000010010 */
[----:B------:R-:W-:-:S04]  /*2890*/  LEA R16, P0, R49, UR18, 0x1 ;  /* 0x0000001231107c11 */ /* 0x000fc8000f8008ff */
[----:B------:R-:W-:-:S05]  /*28a0*/  LEA.HI.X R17, R49, UR19, R50, 0x1, P0 ;  /* 0x0000001331117c11 */ /* 0x000fca00080f0c32 */
[----:B------:R0:W2:Y:S01]  /*28b0*/  LDG.E.CONSTANT R13, desc[UR10][R16.64] ;  /* 0x0000000a100d7981 */ /* 0x0000a2000c1e9900 */
[----:B------:R-:W-:Y:S02]  /*28c0*/  PRMT R12, R12, 0x7632, R12 ;  /* 0x000076320c0c7816 */ /* 0x000fe4000000000c */
[----:B------:R-:W-:-:S03]  /*28d0*/  PRMT R19, R19, 0x7632, R19 ;  /* 0x0000763213137816 */ /* 0x000fc60000000013 */
[----:B------:R-:W-:Y:S02]  /*28e0*/  IMAD.U32 R49, R12, 0x10000, RZ ;  /* 0x000100000c317824 */ /* 0x000fe400078e00ff */
[----:B------:R-:W-:Y:S02]  /*28f0*/  IMAD.U32 R19, R19, 0x10000, RZ ;  /* 0x0001000013137824 */ /* 0x000fe400078e00ff */
[----:B------:R-:W-:Y:S02]  /*2900*/  IMAD.U32 R12, R14, 0x10000, RZ ;  /* 0x000100000e0c7824 */ /* 0x000fe400078e00ff */
[----:B------:R-:W-:Y:S01]  /*2910*/  FFMA.FTZ R52, R49, R19, R52 ;  /* 0x0000001331347223 */ /* 0x000fe20000010034 */
[C---:B------:R-:W-:Y:S01]  /*2920*/  IMAD.U32 R19, R18.reuse, 0x10000, RZ ;  /* 0x0001000012137824 */ /* 0x040fe200078e00ff */
[----:B------:R-:W-:Y:S02]  /*2930*/  PRMT R18, R18, 0x7632, R18 ;  /* 0x0000763212127816 */ /* 0x000fe40000000012 */
[----:B------:R-:W-:Y:S01]  /*2940*/  PRMT R14, R14, 0x7632, R14 ;  /* 0x000076320e0e7816 */ /* 0x000fe2000000000e */
[----:B------:R-:W-:Y:S01]  /*2950*/  FFMA.FTZ R12, R12, R19, R51 ;  /* 0x000000130c0c7223 */ /* 0x000fe20000010033 */
[----:B------:R-:W-:-:S02]  /*2960*/  IMAD.U32 R19, R15, 0x10000, RZ ;  /* 0x000100000f137824 */ /* 0x000fc400078e00ff */
[----:B0-----:R-:W-:Y:S01]  /*2970*/  SHF.L.U32 R17, R14, 0x10, RZ ;  /* 0x000000100e117819 */ /* 0x001fe200000006ff */
[----:B------:R-:W-:Y:S02]  /*2980*/  IMAD.U32 R18, R18, 0x10000, RZ ;  /* 0x0001000012127824 */ /* 0x000fe400078e00ff */
[----:B----4-:R-:W-:Y:S02]  /*2990*/  IMAD.U32 R14, R46, 0x10000, RZ ;  /* 0x000100002e0e7824 */ /* 0x010fe400078e00ff */
[----:B------:R-:W-:Y:S02]  /*29a0*/  FFMA.FTZ R52, R17, R18, R52 ;  /* 0x0000001211347223 */ /* 0x000fe40000010034 */
[----:B------:R-:W-:Y:S02]  /*29b0*/  FFMA.FTZ R12, R19, R14, R12 ;  /* 0x0000000e130c7223 */ /* 0x000fe4000001000c */
[----:B------:R-:W0:Y:S01]  /*29c0*/  LDS.128 R16, [R8+0x10] ;  /* 0x0000100008107984 */ /* 0x000e220000000c00 */
[----:B------:R-:W-:-:S02]  /*29d0*/  PRMT R15, R15, 0x7632, R15 ;  /* 0x000076320f0f7816 */ /* 0x000fc4000000000f */
[----:B------:R-:W-:-:S03]  /*29e0*/  PRMT R46, R46, 0x7632, R46 ;  /* 0x000076322e2e7816 */ /* 0x000fc6000000002e */
[----:B------:R-:W-:Y:S02]  /*29f0*/  IMAD.U32 R15, R15, 0x10000, RZ ;  /* 0x000100000f0f7824 */ /* 0x000fe400078e00ff */
[----:B------:R-:W-:Y:S01]  /*2a00*/  IMAD.U32 R46, R46, 0x10000, RZ ;  /* 0x000100002e2e7824 */ /* 0x000fe200078e00ff */
[----:B-----5:R-:W-:-:S03]  /*2a10*/  PRMT R14, R45, 0x7632, R14 ;  /* 0x000076322d0e7816 */ /* 0x020fc6000000000e */
[----:B------:R-:W-:Y:S01]  /*2a20*/  FFMA.FTZ R15, R15, R46, R52 ;  /* 0x0000002e0f0f7223 */ /* 0x000fe20000010034 */
[----:B------:R-:W-:Y:S02]  /*2a30*/  IMAD.U32 R45, R45, 0x10000, RZ ;  /* 0x000100002d2d7824 */ /* 0x000fe400078e00ff */
[----:B------:R-:W-:Y:S01]  /*2a40*/  IMAD.U32 R14, R14, 0x10000, RZ ;  /* 0x000100000e0e7824 */ /* 0x000fe200078e00ff */
[C---:B0-----:R-:W-:Y:S02]  /*2a50*/  PRMT R46, R16.reuse, 0x7632, R46 ;  /* 0x00007632102e7816 */ /* 0x041fe4000000002e */
[----:B------:R-:W-:-:S03]  /*2a60*/  SHF.L.U32 R49, R16, 0x10, RZ ;  /* 0x0000001010317819 */ /* 0x000fc600000006ff */
[----:B------:R-:W-:Y:S02]  /*2a70*/  IMAD.U32 R46, R46, 0x10000, RZ ;  /* 0x000100002e2e7824 */ /* 0x000fe400078e00ff */
[--C-:B------:R-:W-:Y:S01]  /*2a80*/  FFMA.FTZ R45, R49, R45, R12.reuse ;  /* 0x0000002d312d7223 */ /* 0x100fe2000001000c */
[----:B------:R-:W-:Y:S01]  /*2a90*/  PRMT R12, R47, 0x7632, R12 ;  /* 0x000076322f0c7816 */ /* 0x000fe2000000000c */
[--C-:B------:R-:W-:Y:S01]  /*2aa0*/  FFMA.FTZ R14, R46, R14, R15.reuse ;  /* 0x0000000e2e0e7223 */ /* 0x100fe2000001000f */
[C---:B------:R-:W-:Y:S01]  /*2ab0*/  PRMT R15, R17.reuse, 0x7632, R15 ;  /* 0x00007632110f7816 */ /* 0x040fe2000000000f */
[----:B------:R-:W-:Y:S01]  /*2ac0*/  IMAD.U32 R16, R17, 0x10000, RZ ;  /* 0x0001000011107824 */ /* 0x000fe200078e00ff */
[----:B------:R-:W-:Y:S01]  /*2ad0*/  SHF.L.U32 R47, R47, 0x10, RZ ;  /* 0x000000102f2f7819 */ /* 0x000fe200000006ff */
[----:B------:R-:W-:Y:S02]  /*2ae0*/  IMAD.U32 R17, R12, 0x10000, RZ ;  /* 0x000100000c117824 */ /* 0x000fe400078e00ff */
[----:B------:R-:W-:-:S02]  /*2af0*/  IMAD.U32 R15, R15, 0x10000, RZ ;  /* 0x000100000f0f7824 */ /* 0x000fc400078e00ff */
[----:B------:R-:W-:Y:S01]  /*2b00*/  FFMA.FTZ R12, R16, R47, R45 ;  /* 0x0000002f100c7223 */ /* 0x000fe2000001002d */
[----:B------:R-:W-:Y:S01]  /*2b10*/  PRMT R16, R18, 0x7632, R16 ;  /* 0x0000763212107816 */ /* 0x000fe20000000010 */
[----:B------:R-:W-:Y:S01]  /*2b20*/  FFMA.FTZ R14, R15, R17, R14 ;  /* 0x000000110f0e7223 */ /* 0x000fe2000001000e */
[----:B------:R-:W-:Y:S01]  /*2b30*/  PRMT R15, R48, 0x7632, R15 ;  /* 0x00007632300f7816 */ /* 0x000fe2000000000f */
[----:B------:R-:W-:Y:S01]  /*2b40*/  IMAD.U32 R17, R18, 0x10000, RZ ;  /* 0x0001000012117824 */ /* 0x000fe200078e00ff */
[C---:B------:R-:W-:Y:S01]  /*2b50*/  PRMT R18, R19.reuse, 0x7632, R18 ;  /* 0x0000763213127816 */ /* 0x040fe20000000012 */
[----:B------:R-:W-:Y:S01]  /*2b60*/  IMAD.U32 R45, R19, 0x10000, RZ ;  /* 0x00010000132d7824 */ /* 0x000fe200078e00ff */
[----:B------:R-:W-:Y:S01]  /*2b70*/  SHF.L.U32 R15, R15, 0x10, RZ ;  /* 0x000000100f0f7819 */ /* 0x000fe200000006ff */
[----:B------:R-:W-:Y:S02]  /*2b80*/  IMAD.U32 R48, R48, 0x10000, RZ ;  /* 0x0001000030307824 */ /* 0x000fe400078e00ff */
[----:B------:R-:W-:-:S02]  /*2b90*/  IMAD.U32 R19, R16, 0x10000, RZ ;  /* 0x0001000010137824 */ /* 0x000fc400078e00ff */
[----:B------:R-:W-:Y:S02]  /*2ba0*/  FFMA.FTZ R12, R17, R48, R12 ;  /* 0x00000030110c7223 */ /* 0x000fe4000001000c */
[----:B------:R-:W-:Y:S01]  /*2bb0*/  FFMA.FTZ R14, R19, R15, R14 ;  /* 0x0000000f130e7223 */ /* 0x000fe2000001000e */
[----:B------:R-:W-:Y:S01]  /*2bc0*/  UMOV UR5, 0xffffffff ;  /* 0xffffffff00057882 */ /* 0x000fe20000000000 */
[----:B------:R-:W-:Y:S02]  /*2bd0*/  ISETP.NE.AND P0, PT, R35, RZ, PT ;  /* 0x000000ff2300720c */ /* 0x000fe40003f05270 */
[C---:B--2---:R-:W-:Y:S01]  /*2be0*/  PRMT R16, R13.reuse, 0x7632, R16 ;  /* 0x000076320d107816 */ /* 0x044fe20000000010 */
        /* <DEDUP_REMOVED lines=10> */
.L_x_21162:
[----:B------:R-:W-:Y:S05]  /*2c90*/  @P0 BRA.U `(.L_x_21123) ;  /* 0x0000000100380947 */ /* 0x000fea0003800000 */
[----:B-1----:R-:W-:Y:S01]  /*2ca0*/  FADD.FTZ R17, R16, R17 ;  /* 0x0000001110117221 */ /* 0x002fe20000010000 */
[----:B------:R-:W-:-:S03]  /*2cb0*/  I2FP.F32.S32 R13, R44 ;  /* 0x0000002c000d7245 */ /* 0x000fc60000201400 */
        /* <DEDUP_REMOVED lines=9> */
.L_x_21121:
[----:B------:R-:W-:-:S13]  /*2d50*/  ISETP.NE.AND P0, PT, R35, RZ, PT ;  /* 0x000000ff2300720c */ /* 0x000fda0003f05270 */
[----:B------:R-:W-:-:S05]  /*2d60*/  @!P0 IMAD.MOV.U32 R13, RZ, RZ, -0x800001 ;  /* 0xff7fffffff0d8424 */ /* 0x000fca00078e00ff */
[----:B------:R3:W-:Y:S02]  /*2d70*/  @!P0 STS [R42], R13 ;  /* 0x0000000d2a008388 */ /* 0x0007e40000000800 */
.L_x_21123:
[----:B------:R-:W-:Y:S05]  /*2d80*/  BSYNC B1 ;  /* 0x0000000000017941 */ /* 0x000fea0003800000 */
.L_x_21120:
        /* <DEDUP_REMOVED lines=9> */
.L_x_21113:
[----:B------:R-:W-:Y:S05]  /*2e20*/  BSYNC B0 ;  /* 0x0000000000007941 */ /* 0x000fea0003800000 */
.L_x_21112:
        /* <DEDUP_REMOVED lines=13> */
.L_x_21167:
        /* <DEDUP_REMOVED lines=26> */
[----:B---3--:R-:W2:Y:S02]  /*30a0*/  SHFL.BFLY PT, R3, R4, 0x2, 0x1f ;  /* 0x0c401f0004037f89 */ /* 0x008ea400000e0000 */
        /* <DEDUP_REMOVED lines=22> */
.L_x_21130:
        /* <DEDUP_REMOVED lines=11> */
.L_x_21129:
[----:B------:R-:W-:Y:S05]  /*32c0*/  BSYNC B1 ;  /* 0x0000000000017941 */ /* 0x000fea0003800000 */
.L_x_21128:
        /* <DEDUP_REMOVED lines=15> */
.L_x_21133:
[----:B------:R-:W2:Y:S01]  /*33c0*/  LDS R8, [R5+-0x400] ;  /* 0xfffc000005087984 */ /* 0x000ea20000000800 */
[----:B------:R-:W-:-:S03]  /*33d0*/  VIADD R6, R6, 0x800 ;  /* 0x0000080006067836 */ /* 0x000fc60000000000 */
[----:B------:R-:W3:Y:S02]  /*33e0*/  LDS R10, [R5+-0x200] ;  /* 0xfffe0000050a7984 */ /* 0x000ee40000000800 */
[----:B------:R-:W-:Y:S02]  /*33f0*/  ISETP.GE.AND P2, PT, R6, R7, PT ;  /* 0x000000070600720c */ /* 0x000fe40003f46270 */
[----:B------:R-:W4:Y:S04]  /*3400*/  LDS R12, [R5] ;  /* 0x00000000050c7984 */ /* 0x000f280000000800 */
[----:B------:R-:W1:Y:S04]  /*3410*/  LDS R14, [R5+0x200] ;  /* 0x00020000050e7984 */ /* 0x000e680000000800 */
[----:B0-----:R-:W0:Y:S04]  /*3420*/  LDS R16, [R5+0x400] ;  /* 0x0004000005107984 */ /* 0x001e280000000800 */
        /* <DEDUP_REMOVED lines=15> */
[C---:B-1----:R-:W-:Y:S01]  /*3520*/  FADD.FTZ R14, -R3.reuse, R14 ;  /* 0x0000000e030e7221 */ /* 0x042fe20000010100 */
[----:B------:R-:W1:Y:S01]  /*3530*/  LDS R40, [R5+0x1600] ;  /* 0x0016000005287984 */ /* 0x000e620000000800 */
[----:B0-----:R-:W-:-:S02]  /*3540*/  FADD.FTZ R16, -R3, R16 ;  /* 0x0000001003107221 */ /* 0x001fc40000010100 */
[----:B------:R-:W-:Y:S01]  /*3550*/  FMUL.FTZ R14, R14, 1.4426950216293334961 ;  /* 0x3fb8aa3b0e0e7820 */ /* 0x000fe20000410000 */
[----:B------:R-:W0:Y:S01]  /*3560*/  LDS R42, [R5+0x1800] ;  /* 0x00180000052a7984 */ /* 0x000e220000000800 */
[----:B------:R-:W2:Y:S01]  /*3570*/  MUFU.EX2 R10, R10 ;  /* 0x0000000a000a7308 */ /* 0x000ea20000000800 */
[----:B------:R-:W-:Y:S01]  /*3580*/  FMUL.FTZ R16, R16, 1.4426950216293334961 ;  /* 0x3fb8aa3b10107820 */ /* 0x000fe20000410000 */
[C---:B------:R-:W-:Y:S01]  /*3590*/  FADD.FTZ R18, -R3.reuse, R18 ;  /* 0x0000001203127221 */ /* 0x040fe20000010100 */
[----:B------:R-:W0:Y:S01]  /*35a0*/  LDS R44, [R5+0x1a00] ;  /* 0x001a0000052c7984 */ /* 0x000e220000000800 */
        /* <DEDUP_REMOVED lines=25> */
[----:B-1----:R-:W-:Y:S01]  /*3740*/  FADD.FTZ R40, -R3, R40 ;  /* 0x0000002803287221 */ /* 0x002fe20000010100 */
[----:B------:R-:W-:Y:S02]  /*3750*/  STS [R5+0x200], R14 ;  /* 0x0002000e05007388 */ /* 0x000fe40000000800 */
[----:B------:R-:W-:Y:S01]  /*3760*/  FMUL.FTZ R38, R38, 1.4426950216293334961 ;  /* 0x3fb8aa3b26267820 */ /* 0x000fe20000410000 */
[----:B------:R-:W-:Y:S01]  /*3770*/  FMUL.FTZ R40, R40, 1.4426950216293334961 ;  /* 0x3fb8aa3b28287820 */ /* 0x000fe20000410000 */
[----:B------:R-:W1:Y:S01]  /*3780*/  MUFU.EX2 R20, R20 ;  /* 0x0000001400147308 */ /* 0x000e620000000800 */
[----:B--2---:R-:W-:Y:S01]  /*3790*/  FADD.FTZ R9, R9, R16 ;  /* 0x0000001009097221 */ /* 0x004fe20000010000 */
[C---:B0-----:R-:W-:Y:S01]  /*37a0*/  FADD.FTZ R42, -R3.reuse, R42 ;  /* 0x0000002a032a7221 */ /* 0x041fe20000010100 */
[----:B------:R-:W-:Y:S01]  /*37b0*/  FADD.FTZ R44, -R3, R44 ;  /* 0x0000002c032c7221 */ /* 0x000fe20000010100 */
[----:B------:R-:W-:Y:S02]  /*37c0*/  STS [R5+0x400], R16 ;  /* 0x0004001005007388 */ /* 0x000fe40000000800 */
[----:B------:R-:W-:Y:S01]  /*37d0*/  FMUL.FTZ R42, R42, 1.4426950216293334961 ;  /* 0x3fb8aa3b2a2a7820 */ /* 0x000fe20000410000 */
        /* <DEDUP_REMOVED lines=34> */
.L_x_21132:
[----:B------:R-:W-:Y:S05]  /*3a00*/  BSYNC B1 ;  /* 0x0000000000017941 */ /* 0x000fea0003800000 */
.L_x_21131:
        /* <DEDUP_REMOVED lines=10> */
[----:B0-----:R-:W0:Y:S04]  /*3ab0*/  LDS R16, [R5+0x400] ;  /* 0x0004000005107984 */ /* 0x001e280000000800 */
        /* <DEDUP_REMOVED lines=10> */
[C---:B-1----:R-:W-:Y:S01]  /*3b60*/  FADD.FTZ R14, -R3.reuse, R14 ;  /* 0x0000000e030e7221 */ /* 0x042fe20000010100 */
[----:B0-----:R-:W-:-:S03]  /*3b70*/  FADD.FTZ R16, -R3, R16 ;  /* 0x0000001003107221 */ /* 0x001fc60000010100 */
        /* <DEDUP_REMOVED lines=32> */
.L_x_21135:
[----:B------:R-:W-:Y:S05]  /*3d80*/  BSYNC B1 ;  /* 0x0000000000017941 */ /* 0x000fea0003800000 */
.L_x_21134:
        /* <DEDUP_REMOVED lines=26> */
.L_x_21127:
[----:B------:R-:W-:Y:S05]  /*3f30*/  BSYNC B0 ;  /* 0x0000000000007941 */ /* 0x000fea0003800000 */
.L_x_21126:
        /* <DEDUP_REMOVED lines=20> */
[----:B0-----:R-:W-:-:S04]  /*4080*/  @!P2 LEA R6, R13, R6, 0x18 ;  /* 0x000000060d06a211 */ /* 0x001fc800078ec0ff */
[----:B------:R-:W-:Y:S01]  /*4090*/  @!P2 LEA R9, R9, R6, 0x2 ;  /* 0x000000060909a211 */ /* 0x000fe200078e10ff */
        /* <DEDUP_REMOVED lines=29> */
.L_x_21140:
        /* <DEDUP_REMOVED lines=8> */
.L_x_21139:
[----:B------:R-:W-:Y:S05]  /*42f0*/  BSYNC B1 ;  /* 0x0000000000017941 */ /* 0x000fea0003800000 */
.L_x_21138:
        /* <DEDUP_REMOVED lines=15> */
.L_x_21143:
        /* <DEDUP_REMOVED lines=52> */
.L_x_21142:
[----:B------:R-:W-:Y:S05]  /*4730*/  BSYNC B1 ;  /* 0x0000000000017941 */ /* 0x000fea0003800000 */
.L_x_21141:
        /* <DEDUP_REMOVED lines=31> */
.L_x_21145:
[----:B------:R-:W-:Y:S05]  /*4930*/  BSYNC B1 ;  /* 0x0000000000017941 */ /* 0x000fea0003800000 */
.L_x_21144:
        /* <DEDUP_REMOVED lines=14> */
.L_x_21137:
[----:B------:R-:W-:Y:S05]  /*4a20*/  BSYNC B0 ;  /* 0x0000000000007941 */ /* 0x000fea0003800000 */
.L_x_21136:
[----:B0-2---:R-:W-:Y:S01]  /*4a30*/  SHF.R.S32.HI R3, RZ, 0x1f, R0 ;  /* 0x0000001fff037819 */ /* 0x005fe20000011400 */
[----:B------:R-:W-:Y:S01]  /*4a40*/  BAR.SYNC.DEFER_BLOCKING 0x0 ;  /* 0x0000000000007b1d */ /* 0x000fe20000010000 */
[----:B------:R-:W-:Y:S02]  /*4a50*/  IMAD.MOV.U32 R20, RZ, RZ, RZ ;  /* 0x000000ffff147224 */ /* 0x000fe400078e00ff */
[----:B------:R-:W-:Y:S01]  /*4a60*/  LEA.HI R3, R3, R0, RZ, 0x5 ;  /* 0x0000000003037211 */ /* 0x000fe200078f28ff */
[----:B------:R-:W-:Y:S02]  /*4a70*/  IMAD.MOV.U32 R19, RZ, RZ, RZ ;  /* 0x000000ffff137224 */ /* 0x000fe400078e00ff */
[----:B------:R-:W-:Y:S01]  /*4a80*/  ULDC UR14, c[0x0][0x25c] ;  /* 0x00009700000e7ab9 */ /* 0x000fe20000000800 */
[----:B------:R-:W-:Y:S01]  /*4a90*/  SHF.R.S32.HI R21, RZ, 0x5, R3 ;  /* 0x00000005ff157819 */ /* 0x000fe20000011403 */
[----:B------:R-:W-:Y:S03]  /*4aa0*/  BSSY B1, `(.L_x_21146) ;  /* 0x00000f5000017945 */ /* 0x000fe60003800000 */
[----:B------:R-:W-:-:S13]  /*4ab0*/  ISETP.GE.AND P0, PT, R21, UR4, PT ;  /* 0x0000000415007c0c */ /* 0x000fda000bf06270 */
[----:B------:R-:W-:Y:S05]  /*4ac0*/  @P0 BRA `(.L_x_21147) ;  /* 0x0000000c00c80947 */ /* 0x000fea0003800000 */
[----:B------:R-:W0:Y:S01]  /*4ad0*/  I2F.RP R8, R34 ;  /* 0x0000002200087306 */ /* 0x000e220000209400 */
[----:B------:R-:W2:Y:S01]  /*4ae0*/  S2UR UR5, SR_CTAID.Y ;  /* 0x00000000000579c3 */ /* 0x000ea20000002600 */
[----:B------:R-:W-:Y:S01]  /*4af0*/  ULDC.64 UR12, c[0x0][0x238] ;  /* 0x00008e00000c7ab9 */ /* 0x000fe20000000a00 */
[----:B------:R-:W-:Y:S01]  /*4b00*/  ULDC UR9, c[0x0][0x260] ;  /* 0x0000980000097ab9 */ /* 0x000fe20000000800 */
[----:B------:R-:W-:Y:S01]  /*4b10*/  IMAD.U32 R26, RZ, RZ, UR4 ;  /* 0x00000004ff1a7e24 */ /* 0x000fe2000f8e00ff */
[----:B------:R-:W-:Y:S01]  /*4b20*/  ULDC UR7, c[0x0][0x27c] ;  /* 0x00009f0000077ab9 */ /* 0x000fe20000000800 */
[----:B------:R-:W-:Y:S02]  /*4b30*/  IMAD R36, R36, UR9, RZ ;  /* 0x0000000924247c24 */ /* 0x000fe4000f8e02ff */
[----:B------:R-:W-:Y:S01]  /*4b40*/  IMAD.SHL.U32 R15, R2, 0x8, RZ ;  /* 0x00000008020f7824 */ /* 0x000fe200078e00ff */
[----:B------:R-:W2:Y:S01]  /*4b50*/  LDC R3, c[0x0][0x248] ;  /* 0x00009200ff037b82 */ /* 0x000ea20000000800 */
[----:B------:R-:W-:Y:S01]  /*4b60*/  IMAD.SHL.U32 R14, R21, 0x8, RZ ;  /* 0x00000008150e7824 */ /* 0x000fe200078e00ff */
[----:B------:R-:W-:Y:S01]  /*4b70*/  IADD3 R26, -R26, 0x1, RZ ;  /* 0x000000011a1a7810 */ /* 0x000fe20007ffe1ff */
[----:B------:R-:W-:Y:S01]  /*4b80*/  IMAD.MOV.U32 R20, RZ, RZ, RZ ;  /* 0x000000ffff147224 */ /* 0x000fe200078e00ff */
[----:B-----5:R-:W-:Y:S01]  /*4b90*/  SHF.R.S32.HI R37, RZ, 0x1f, R36 ;  /* 0x0000001fff257819 */ /* 0x020fe20000011424 */
[----:B------:R-:W-:Y:S01]  /*4ba0*/  VIADD R32, R32, -UR7 ;  /* 0x8000000720207c36 */ /* 0x000fe20008000000 */
[----:B0-----:R-:W0:Y:S01]  /*4bb0*/  MUFU.RCP R8, R8 ;  /* 0x0000000800087308 */ /* 0x001e220000001000 */
[----:B------:R-:W-:Y:S01]  /*4bc0*/  VIADD R24, R15, 0x100 ;  /* 0x000001000f187836 */ /* 0x000fe20000000000 */
[----:B------:R-:W3:Y:S08]  /*4bd0*/  S2UR UR6, SR_CgaCtaId ;  /* 0x00000000000679c3 */ /* 0x000ef00000008800 */
[----:B------:R-:W4:Y:S01]  /*4be0*/  LDC R23, c[0x0][0x25c] ;  /* 0x00009700ff177b82 */ /* 0x000f220000000800 */
[----:B0-----:R-:W-:-:S02]  /*4bf0*/  VIADD R4, R8, 0xffffffe ;  /* 0x0ffffffe08047836 */ /* 0x001fc40000000000 */
[----:B--2---:R-:W-:Y:S01]  /*4c00*/  IMAD R6, R3, UR5, RZ ;  /* 0x0000000503067c24 */ /* 0x004fe2000f8e02ff */
[----:B------:R-:W-:Y:S01]  /*4c10*/  UMOV UR5, 0x400 ;  /* 0x0000040000057882 */ /* 0x000fe20000000000 */
[----:B------:R0:W2:Y:S01]  /*4c20*/  F2I.FTZ.U32.TRUNC.NTZ R5, R4 ;  /* 0x0000000400057305 */ /* 0x0000a2000021f000 */
[----:B------:R-:W-:Y:S01]  /*4c30*/  UIADD3 UR5, UR5, 0xa0, URZ ;  /* 0x000000a005057890 */ /* 0x000fe2000fffe03f */
[----:B------:R-:W-:Y:S02]  /*4c40*/  SHF.R.S32.HI R3, RZ, 0x1f, R21 ;  /* 0x0000001fff037819 */ /* 0x000fe40000011415 */
[----:B------:R-:W-:Y:S01]  /*4c50*/  IADD3 R8, P0, R21, R6, RZ ;  /* 0x0000000615087210 */ /* 0x000fe20007f1e0ff */
[----:B---3--:R-:W-:-:S03]  /*4c60*/  ULEA UR5, UR6, UR5, 0x18 ;  /* 0x0000000506057291 */ /* 0x008fc6000f8ec03f */
[----:B------:R-:W-:Y:S01]  /*4c70*/  LEA.HI.X.SX32 R3, R6, R3, 0x1, P0 ;  /* 0x0000000306037211 */ /* 0x000fe200000f0eff */
[----:B0-----:R-:W-:Y:S01]  /*4c80*/  IMAD.MOV.U32 R4, RZ, RZ, RZ ;  /* 0x000000ffff047224 */ /* 0x001fe200078e00ff */
[C---:B------:R-:W-:Y:S02]  /*4c90*/  LEA R16, P0, R8.reuse, UR12, 0x2 ;  /* 0x0000000c08107c11 */ /* 0x040fe4000f8010ff */
[----:B------:R-:W-:Y:S02]  /*4ca0*/  LEA R22, R21, UR5, 0x5 ;  /* 0x0000000515167c11 */ /* 0x000fe4000f8e28ff */
[----:B-1----:R-:W-:Y:S02]  /*4cb0*/  LEA.HI.X R17, R8, UR13, R3, 0x2, P0 ;  /* 0x0000000d08117c11 */ /* 0x002fe400080f1403 */
[----:B--2---:R-:W-:Y:S01]  /*4cc0*/  IADD3 R7, RZ, -R5, RZ ;  /* 0x80000005ff077210 */ /* 0x004fe20007ffe0ff */
[----:B------:R-:W-:Y:S01]  /*4cd0*/  VIADD R22, R22, 0x10 ;  /* 0x0000001016167836 */ /* 0x000fe20000000000 */
[----:B------:R-:W-:-:S02]  /*4ce0*/  MOV R3, R21 ;  /* 0x0000001500037202 */ /* 0x000fc40000000f00 */
[----:B----4-:R-:W-:Y:S01]  /*4cf0*/  SHF.R.S32.HI R23, RZ, 0x1f, R23 ;  /* 0x0000001fff177819 */ /* 0x010fe20000011417 */
[----:B------:R-:W-:-:S04]  /*4d00*/  IMAD R7, R7, R34, RZ ;  /* 0x0000002207077224 */ /* 0x000fc800078e02ff */
[----:B------:R-:W-:-:S07]  /*4d10*/  IMAD.HI.U32 R18, R5, R7, R4 ;  /* 0x0000000705127227 */ /* 0x000fce00078e0004 */
.L_x_21154:
        /* <DEDUP_REMOVED lines=26> */
[--C-:B0-----:R-:W-:Y:S01]  /*4ec0*/  IMAD.MOV R4, RZ, RZ, -R5.reuse ;  /* 0x000000ffff047224 */ /* 0x101fe200078e0a05 */
[----:B------:R-:W-:Y:S02]  /*4ed0*/  ISETP.NE.AND P2, PT, R12, RZ, PT ;  /* 0x000000ff0c00720c */ /* 0x000fe40003f45270 */
[----:B------:R-:W-:Y:S01]  /*4ee0*/  IADD3 R6, R29, R7, RZ ;  /* 0x000000071d067210 */ /* 0x000fe20007ffe0ff */
        /* <DEDUP_REMOVED lines=13> */
[----:B------:R-:W-:-:S04]  /*4fc0*/  ISETP.GE.AND P0, PT, R3, UR4, PT ;  /* 0x0000000403007c0c */ /* 0x000fc8000bf06270 */
        /* <DEDUP_REMOVED lines=21> */
[C---:B------:R-:W-:Y:S02]  /*5120*/  LEA R12, P2, R6.reuse, R4, 0x1 ;  /* 0x00000004060c7211 */ /* 0x040fe400078408ff */
        /* <DEDUP_REMOVED lines=24> */
[----:B-----5:R-:W-:-:S02]  /*52b0*/  PRMT R5, R40, 0x7632, R5 ;  /* 0x0000763228057816 */ /* 0x020fc40000000005 */
        /* <DEDUP_REMOVED lines=19> */
.L_x_21151:
[----:B------:R-:W-:Y:S05]  /*53f0*/  BSYNC B2 ;  /* 0x0000000000027941 */ /* 0x000fea0003800000 */
.L_x_21150:
[----:B------:R-:W-:Y:S01]  /*5400*/  IMAD.MOV.U32 R5, RZ, RZ, R13 ;  /* 0x000000ffff057224 */ /* 0x000fe200078e000d */
[----:B------:R-:W-:Y:S01]  /*5410*/  MOV R6, R9 ;  /* 0x0000000900067202 */ /* 0x000fe20000000f00 */
[----:B-----5:R-:W-:Y:S01]  /*5420*/  HFMA2.MMA.BF16_V2 R7, R4, R35, -RZ ;  /* 0x0000002304077235 */ /* 0x020fe200003000ff */
[----:B------:R-:W-:Y:S02]  /*5430*/  BSSY B2, `(.L_x_21152) ;  /* 0x000002f000027945 */ /* 0x000fe40003800000 */
[----:B------:R-:W-:Y:S02]  /*5440*/  HMUL2.BF16_V2 R40, R5, R40 ;  /* 0x0000002805287232 */ /* 0x000fe40000200000 */
[----:B------:R-:W-:-:S03]  /*5450*/  HFMA2.MMA.BF16_V2 R33, R6, R33, -RZ ;  /* 0x0000002106217235 */ /* 0x000fc600003000ff */
[C---:B------:R-:W-:Y:S02]  /*5460*/  PRMT R12, R40.reuse, 0x7632, R12 ;  /* 0x00007632280c7816 */ /* 0x040fe4000000000c */
[C---:B------:R-:W-:Y:S01]  /*5470*/  PRMT R8, R7.reuse, 0x7632, R8 ;  /* 0x0000763207087816 */ /* 0x040fe20000000008 */
[----:B------:R-:W-:Y:S01]  /*5480*/  IMAD.U32 R7, R7, 0x10000, RZ ;  /* 0x0001000007077824 */ /* 0x000fe200078e00ff */
[----:B------:R-:W-:Y:S01]  /*5490*/  PRMT R9, R40, 0x7610, R9 ;  /* 0x0000761028097816 */ /* 0x000fe20000000009 */
[----:B------:R-:W-:Y:S02]  /*54a0*/  IMAD.U32 R38, R12, 0x10000, RZ ;  /* 0x000100000c267824 */ /* 0x000fe400078e00ff */
[----:B------:R-:W-:Y:S01]  /*54b0*/  IMAD.U32 R8, R8, 0x10000, RZ ;  /* 0x0001000008087824 */ /* 0x000fe200078e00ff */
[----:B------:R-:W-:Y:S01]  /*54c0*/  PRMT R12, R33, 0x7632, R12 ;  /* 0x00007632210c7816 */ /* 0x000fe2000000000c */
[----:B------:R-:W-:Y:S01]  /*54d0*/  IMAD.U32 R13, R9, 0x10000, RZ ;  /* 0x00010000090d7824 */ /* 0x000fe200078e00ff */
[----:B------:R-:W-:Y:S01]  /*54e0*/  PRMT R9, R33, 0x7610, R9 ;  /* 0x0000761021097816 */ /* 0x000fe20000000009 */
[----:B------:R-:W-:-:S02]  /*54f0*/  FADD.FTZ R7, R7, R8 ;  /* 0x0000000807077221 */ /* 0x000fc40000010000 */
[----:B------:R-:W-:Y:S01]  /*5500*/  FADD.FTZ R8, R13, R38 ;  /* 0x000000260d087221 */ /* 0x000fe20000010000 */
[----:B------:R-:W-:Y:S01]  /*5510*/  SHF.L.U32 R9, R9, 0x10, RZ ;  /* 0x0000001009097819 */ /* 0x000fe200000006ff */
[----:B------:R-:W-:Y:S01]  /*5520*/  IMAD.U32 R12, R12, 0x10000, RZ ;  /* 0x000100000c0c7824 */ /* 0x000fe200078e00ff */
        /* <DEDUP_REMOVED lines=31> */
.L_x_21153:
[----:B------:R-:W-:Y:S05]  /*5720*/  BSYNC B2 ;  /* 0x0000000000027941 */ /* 0x000fea0003800000 */
.L_x_21152:
[----:B------:R-:W-:Y:S01]  /*5730*/  HMUL2.BF16_V2 R27, R4, R27 ;  /* 0x0000001b041b7232 */ /* 0x000fe20000200000 */
[----:B------:R-:W-:Y:S01]  /*5740*/  HFMA2.MMA.BF16_V2 R28, R5, R28, -RZ ;  /* 0x0000001c051c7235 */ /* 0x000fe200003000ff */
[----:B------:R-:W-:Y:S01]  /*5750*/  FADD.FTZ R5, R7, R8 ;  /* 0x0000000807057221 */ /* 0x000fe20000010000 */
[----:B------:R-:W-:Y:S01]  /*5760*/  F2FP.BF16.F32.PACK_AB R11, R11, R10 ;  /* 0x0000000a0b0b723e */ /* 0x000fe200000010ff */
[----:B------:R-:W-:Y:S01]  /*5770*/  FADD.FTZ R4, R9, R12 ;  /* 0x0000000c09047221 */ /* 0x000fe20000010000 */
[C---:B------:R-:W-:Y:S02]  /*5780*/  PRMT R7, R27.reuse, 0x7610, R7 ;  /* 0x000076101b077816 */ /* 0x040fe40000000007 */
[----:B------:R-:W-:Y:S01]  /*5790*/  PRMT R8, R27, 0x7632, R8 ;  /* 0x000076321b087816 */ /* 0x000fe20000000008 */
[----:B------:R-:W-:Y:S02]  /*57a0*/  HMUL2.BF16_V2 R31, R11, R31 ;  /* 0x0000001f0b1f7232 */ /* 0x000fe40000200000 */
[----:B------:R-:W-:Y:S01]  /*57b0*/  FADD.FTZ R4, R5, R4 ;  /* 0x0000000405047221 */ /* 0x000fe20000010000 */
[----:B------:R-:W-:Y:S01]  /*57c0*/  IMAD.U32 R7, R7, 0x10000, RZ ;  /* 0x0001000007077824 */ /* 0x000fe200078e00ff */
[----:B------:R-:W-:-:S02]  /*57d0*/  SHF.L.U32 R8, R8, 0x10, RZ ;  /* 0x0000001008087819 */ /* 0x000fc400000006ff */
[C---:B------:R-:W-:Y:S02]  /*57e0*/  PRMT R9, R28.reuse, 0x7610, R9 ;  /* 0x000076101c097816 */ /* 0x040fe40000000009 */
[----:B------:R-:W-:Y:S01]  /*57f0*/  PRMT R10, R28, 0x7632, R10 ;  /* 0x000076321c0a7816 */ /* 0x000fe2000000000a */
[----:B------:R-:W-:Y:S01]  /*5800*/  FADD.FTZ R12, R7, R8 ;  /* 0x00000008070c7221 */ /* 0x000fe20000010000 */
[----:B------:R-:W-:Y:S01]  /*5810*/  HFMA2.MMA.BF16_V2 R8, R6, R25, -RZ ;  /* 0x0000001906087235 */ /* 0x000fe200003000ff */
[----:B------:R-:W-:Y:S01]  /*5820*/  IMAD.U32 R9, R9, 0x10000, RZ ;  /* 0x0001000009097824 */ /* 0x000fe200078e00ff */
[C---:B------:R-:W-:Y:S01]  /*5830*/  PRMT R6, R31.reuse, 0x7610, R6 ;  /* 0x000076101f067816 */ /* 0x040fe20000000006 */
[----:B------:R-:W-:Y:S01]  /*5840*/  IMAD.U32 R10, R10, 0x10000, RZ ;  /* 0x000100000a0a7824 */ /* 0x000fe200078e00ff */
[----:B------:R-:W-:Y:S02]  /*5850*/  PRMT R7, R31, 0x7632, R7 ;  /* 0x000076321f077816 */ /* 0x000fe40000000007 */
[----:B------:R-:W-:Y:S01]  /*5860*/  SHF.L.U32 R6, R6, 0x10, RZ ;  /* 0x0000001006067819 */ /* 0x000fe200000006ff */
        /* <DEDUP_REMOVED lines=11> */
[----:B------:R-:W-:Y:S01]  /*5920*/  FADD.FTZ R4, R4, R7 ;  /* 0x0000000704047221 */ /* 0x000fe20000010000 */
[----:B------:R-:W-:Y:S01]  /*5930*/  FADD.FTZ R9, R8, R9 ;  /* 0x0000000908097221 */ /* 0x000fe20000010000 */
[----:B------:R-:W-:Y:S02]  /*5940*/  FADD.FTZ R10, R10, R11 ;  /* 0x0000000b0a0a7221 */ /* 0x000fe40000010000 */
[----:B------:R-:W-:Y:S01]  /*5950*/  FADD.FTZ R19, R19, R4 ;  /* 0x0000000413137221 */ /* 0x000fe20000010000 */
[----:B------:R-:W-:-:S04]  /*5960*/  FADD.FTZ R9, R12, R9 ;  /* 0x000000090c097221 */ /* 0x000fc80000010000 */
[----:B------:R-:W-:-:S04]  /*5970*/  FADD.FTZ R9, R9, R10 ;  /* 0x0000000a09097221 */ /* 0x000fc80000010000 */
[----:B------:R-:W-:-:S07]  /*5980*/  FADD.FTZ R20, R20, R9 ;  /* 0x0000000914147221 */ /* 0x000fce0000010000 */
.L_x_21149:
[----:B------:R-:W-:Y:S05]  /*5990*/  BSYNC B0 ;  /* 0x0000000000007941 */ /* 0x000fea0003800000 */
.L_x_21148:
[----:B------:R-:W-:Y:S01]  /*59a0*/  IADD3 R16, P1, R16, 0x10, RZ ;  /* 0x0000001010107810 */ /* 0x000fe20007f3e0ff */
[----:B------:R-:W-:Y:S01]  /*59b0*/  VIADD R14, R14, 0x20 ;  /* 0x000000200e0e7836 */ /* 0x000fe20000000000 */
[----:B------:R-:W-:-:S03]  /*59c0*/  IADD3 R22, R22, 0x80, RZ ;  /* 0x0000008016167810 */ /* 0x000fc60007ffe0ff */
[----:B------:R-:W-:Y:S01]  /*59d0*/  IMAD.X R17, RZ, RZ, R17, P1 ;  /* 0x000000ffff117224 */ /* 0x000fe200008e0611 */
[----:B------:R-:W-:Y:S07]  /*59e0*/  @!P0 BRA `(.L_x_21154) ;  /* 0xfffffff000cc8947 */ /* 0x000fee000383ffff */
.L_x_21147:
[----:B------:R-:W-:Y:S05]  /*59f0*/  BSYNC B1 ;  /* 0x0000000000017941 */ /* 0x000fea0003800000 */
.L_x_21146:
[----:B------:R-:W0:Y:S08]  /*5a00*/  S2UR UR6, SR_CgaCtaId ;  /* 0x00000000000679c3 */ /* 0x000e300000008800 */
        /* <DEDUP_REMOVED lines=13> */
[----:B------:R-:W-:Y:S01]  /*5ae0*/  @!P0 STS [R21+-0x180], R20 ;  /* 0xfffe801415008388 */ /* 0x000fe20000000800 */
[----:B------:R-:W-:Y:S01]  /*5af0*/  BAR.SYNC.DEFER_BLOCKING 0x0 ;  /* 0x0000000000007b1d */ /* 0x000fe20000010000 */
[----:B------:R-:W-:-:S05]  /*5b00*/  ISETP.NE.AND P0, PT, R5, 0x20, PT ;  /* 0x000000200500780c */ /* 0x000fca0003f05270 */
[----:B------:R-:W0:Y:S04]  /*5b10*/  @!P1 LDS R3, [R21] ;  /* 0x0000000015039984 */ /* 0x000e280000000800 */
[----:B------:R-:W2:Y:S01]  /*5b20*/  @!P1 LDS R4, [R21+0x80] ;  /* 0x0000800015049984 */ /* 0x000ea20000000800 */
[----:B0-----:R-:W-:Y:S01]  /*5b30*/  @!P1 FADD.FTZ R19, R3, R19 ;  /* 0x0000001303139221 */ /* 0x001fe20000010000 */
        /* <DEDUP_REMOVED lines=13> */
[----:B0-2---:R-:W-:Y:S01]  /*5c10*/  @!P2 FADD.FTZ R19, R0, R19 ;  /* 0x000000130013a221 */ /* 0x005fe20000010000 */
[----:B---3--:R-:W-:-:S03]  /*5c20*/  @!P2 FADD.FTZ R20, R3, R20 ;  /* 0x000000140314a221 */ /* 0x008fc60000010000 */
[----:B------:R-:W0:Y:S02]  /*5c30*/  S2UR UR7, SR_CTAID.X ;  /* 0x00000000000779c3 */ /* 0x000e240000002500 */
[----:B------:R-:W-:-:S06]  /*5c40*/  F2FP.BF16.F32.PACK_AB R0, R20, R19 ;  /* 0x000000131400723e */ /* 0x000fcc00000010ff */
[----:B------:R-:W2:Y:S01]  /*5c50*/  S2UR UR6, SR_CTAID.Z ;  /* 0x00000000000679c3 */ /* 0x000ea20000002700 */
[----:B----4-:R-:W-:-:S03]  /*5c60*/  UIMAD UR4, UR5, UR4, URZ ;  /* 0x00000004050472a4 */ /* 0x010fc6000f8e023f */
[----:B------:R-:W-:Y:S02]  /*5c70*/  ULDC UR5, c[0x0][0x14] ;  /* 0x0000050000057ab9 */ /* 0x000fe40000000800 */
[----:B------:R-:W-:Y:S02]  /*5c80*/  UIMAD UR4, UR4, UR5, URZ ;  /* 0x00000005040472a4 */ /* 0x000fe4000f8e023f */
[----:B0-----:R-:W-:Y:S02]  /*5c90*/  UIMAD UR5, UR7, UR5, URZ ;  /* 0x00000005070572a4 */ /* 0x001fe4000f8e023f */
        /* <DEDUP_REMOVED lines=21> */
.L_x_21117:
[----:B------:R-:W-:Y:S01]  /*5df0*/  BSSY B2, `(.L_x_21155) ;  /* 0x0000007000027945 */ /* 0x000fe20003800000 */
[----:B------:R-:W-:Y:S01]  /*5e00*/  MOV R14, 0x2 ;  /* 0x00000002000e7802 */ /* 0x000fe20000000f00 */
[----:B------:R-:W-:Y:S02]  /*5e10*/  IMAD.MOV.U32 R13, RZ, RZ, 0x1f ;  /* 0x0000001fff0d7424 */ /* 0x000fe400078e00ff */
[----:B------:R-:W-:-:S07]  /*5e20*/  IMAD.MOV.U32 R12, RZ, RZ, -0x1 ;  /* 0xffffffffff0c7424 */ /* 0x000fce00078e00ff */
[----:B------:R-:W-:Y:S05]  /*5e30*/  WARPSYNC.COLLECTIVE R12, `(.L_x_21156) ;  /* 0x000000000c087348 */ /* 0x000fea0003c00000 */
[----:B------:R0:W1:Y:S02]  /*5e40*/  SHFL.BFLY P2, R17, R15, R14, R13 ;  /* 0x0c00000e0f117389 */ /* 0x000064000004000d */
[----:B01----:R-:W-:Y:S01]  /*5e50*/  ENDCOLLECTIVE ;  /* 0x000000000000791b */ /* 0x003fe20003800000 */
.L_x_21156:
[----:B------:R-:W-:Y:S05]  /*5e60*/  BSYNC B2 ;  /* 0x0000000000027941 */ /* 0x000fea0003800000 */
.L_x_21155:
[----:B------:R-:W-:Y:S01]  /*5e70*/  IMAD.MOV.U32 R12, RZ, RZ, R17 ;  /* 0x000000ffff0c7224 */ /* 0x000fe200078e0011 */
[----:B------:R-:W-:Y:S01]  /*5e80*/  HFMA2.MMA R14, -RZ, RZ, 0, 5.9604644775390625e-08 ;  /* 0x00000001ff0e7435 */ /* 0x000fe200000001ff */
[----:B------:R-:W-:Y:S02]  /*5e90*/  IMAD.MOV.U32 R13, RZ, RZ, 0x1f ;  /* 0x0000001fff0d7424 */ /* 0x000fe400078e00ff */
[----:B------:R-:W-:Y:S01]  /*5ea0*/  FADD.FTZ R16, R15, R12 ;  /* 0x0000000c0f107221 */ /* 0x000fe20000010000 */
[----:B------:R-:W-:-:S03]  /*5eb0*/  IMAD.MOV.U32 R12, RZ, RZ, -0x1 ;  /* 0xffffffffff0c7424 */ /* 0x000fc600078e00ff */
[----:B------:R-:W-:-:S07]  /*5ec0*/  IMAD.MOV.U32 R15, RZ, RZ, R16 ;  /* 0x000000ffff0f7224 */ /* 0x000fce00078e0010 */
[----:B------:R-:W-:Y:S05]  /*5ed0*/  WARPSYNC.COLLECTIVE R12, `(.L_x_21157) ;  /* 0x000000000c087348 */ /* 0x000fea0003c00000 */
[----:B------:R0:W1:Y:S02]  /*5ee0*/  SHFL.BFLY P2, R17, R15, R14, R13 ;  /* 0x0c00000e0f117389 */ /* 0x000064000004000d */
[----:B01----:R-:W-:Y:S01]  /*5ef0*/  ENDCOLLECTIVE ;  /* 0x000000000000791b */ /* 0x003fe20003800000 */
.L_x_21157:
[----:B------:R-:W-:Y:S05]  /*5f00*/  BRA `(.L_x_21158) ;  /* 0xffffffbc00ec7947 */ /* 0x000fea000383ffff */
.L_x_21122:
[----:B------:R-:W-:Y:S01]  /*5f10*/  BSSY B2, `(.L_x_21159) ;  /* 0x0000007000027945 */ /* 0x000fe20003800000 */
[----:B------:R-:W-:Y:S01]  /*5f20*/  IMAD.MOV.U32 R14, RZ, RZ, 0x2 ;  /* 0x00000002ff0e7424 */ /* 0x000fe200078e00ff */
[----:B------:R-:W-:Y:S01]  /*5f30*/  MOV R12, 0xffffffff ;  /* 0xffffffff000c7802 */ /* 0x000fe20000000f00 */
[----:B------:R-:W-:-:S07]  /*5f40*/  IMAD.MOV.U32 R13, RZ, RZ, 0x1f ;  /* 0x0000001fff0d7424 */ /* 0x000fce00078e00ff */
[----:B------:R-:W-:Y:S05]  /*5f50*/  WARPSYNC.COLLECTIVE R12, `(.L_x_21160) ;  /* 0x000000000c087348 */ /* 0x000fea0003c00000 */
[----:B------:R0:W1:Y:S02]  /*5f60*/  SHFL.BFLY P2, R17, R15, R14, R13 ;  /* 0x0c00000e0f117389 */ /* 0x000064000004000d */
[----:B01----:R-:W-:Y:S01]  /*5f70*/  ENDCOLLECTIVE ;  /* 0x000000000000791b */ /* 0x003fe20003800000 */
.L_x_21160:
[----:B------:R-:W-:Y:S05]  /*5f80*/  BSYNC B2 ;  /* 0x0000000000027941 */ /* 0x000fea0003800000 */
.L_x_21159:
[----:B------:R-:W-:Y:S02]  /*5f90*/  IMAD.MOV.U32 R12, RZ, RZ, R17 ;  /* 0x000000ffff0c7224 */ /* 0x000fe400078e0011 */
[----:B------:R-:W-:Y:S02]  /*5fa0*/  IMAD.MOV.U32 R14, RZ, RZ, 0x1 ;  /* 0x00000001ff0e7424 */ /* 0x000fe400078e00ff */
[----:B------:R-:W-:Y:S01]  /*5fb0*/  FADD.FTZ R16, R15, R12 ;  /* 0x0000000c0f107221 */ /* 0x000fe20000010000 */
[----:B------:R-:W-:Y:S01]  /*5fc0*/  IMAD.MOV.U32 R13, RZ, RZ, 0x1f ;  /* 0x0000001fff0d7424 */ /* 0x000fe200078e00ff */
[----:B------:R-:W-:Y:S02]  /*5fd0*/  MOV R12, 0xffffffff ;  /* 0xffffffff000c7802 */ /* 0x000fe40000000f00 */
[----:B------:R-:W-:-:S07]  /*5fe0*/  IMAD.MOV.U32 R15, RZ, RZ, R16 ;  /* 0x000000ffff0f7224 */ /* 0x000fce00078e0010 */
[----:B------:R-:W-:Y:S05]  /*5ff0*/  WARPSYNC.COLLECTIVE R12, `(.L_x_21161) ;  /* 0x000000000c087348 */ /* 0x000fea0003c00000 */
[----:B------:R0:W1:Y:S02]  /*6000*/  SHFL.BFLY P2, R17, R15, R14, R13 ;  /* 0x0c00000e0f117389 */ /* 0x000064000004000d */
[----:B01----:R-:W-:Y:S01]  /*6010*/  ENDCOLLECTIVE ;  /* 0x000000000000791b */ /* 0x003fe20003800000 */
.L_x_21161:
[----:B------:R-:W-:Y:S05]  /*6020*/  BRA `(.L_x_21162) ;  /* 0xffffffcc00187947 */ /* 0x000fea000383ffff */
.L_x_21125:
        /* <DEDUP_REMOVED lines=8> */
.L_x_21164:
[----:B------:R-:W-:Y:S05]  /*60b0*/  BSYNC B0 ;  /* 0x0000000000007941 */ /* 0x000fea0003800000 */
.L_x_21163:
        /* <DEDUP_REMOVED lines=9> */
.L_x_21165:
[----:B------:R-:W-:Y:S01]  /*6150*/  IMAD.MOV.U32 R14, RZ, RZ, 0x4 ;  /* 0x00000004ff0e7424 */ /* 0x000fe200078e00ff */
[----:B------:R-:W-:-:S04]  /*6160*/  MOV R3, R17 ;  /* 0x0000001100037202 */ /* 0x000fc80000000f00 */
[----:B------:R-:W-:-:S05]  /*6170*/  FMNMX.FTZ R6, R4, R3, !PT ;  /* 0x0000000304067209 */ /* 0x000fca0007810000 */
[----:B------:R-:W-:-:S07]  /*6180*/  IMAD.MOV.U32 R15, RZ, RZ, R6 ;  /* 0x000000ffff0f7224 */ /* 0x000fce00078e0006 */
[----:B------:R-:W-:Y:S05]  /*6190*/  WARPSYNC.COLLECTIVE R12, `(.L_x_21166) ;  /* 0x000000000c087348 */ /* 0x000fea0003c00000 */
[----:B------:R0:W1:Y:S02]  /*61a0*/  SHFL.BFLY P2, R17, R15, R14, R13 ;  /* 0x0c00000e0f117389 */ /* 0x000064000004000d */
[----:B01----:R-:W-:Y:S01]  /*61b0*/  ENDCOLLECTIVE ;  /* 0x000000000000791b */ /* 0x003fe20003800000 */
.L_x_21166:
[----:B------:R-:W-:Y:S01]  /*61c0*/  IMAD.MOV.U32 R3, RZ, RZ, R17 ;  /* 0x000000ffff037224 */ /* 0x000fe200078e0011 */
[----:B------:R-:W-:Y:S06]  /*61d0*/  BRA `(.L_x_21167) ;  /* 0xffffffcc00487947 */ /* 0x000fec000383ffff */
.L_x_21168:
        /* <DEDUP_REMOVED lines=10> */
.L_x_28402:


//--------------------- .text._ZN4vllm25paged_attention_v1_kernelI13__nv_bfloat16S1_Li32ELi8ELi128ELNS_18Fp8KVCacheDataTypeE0ELb1EEEvPT_PKS3_PKT0_S9_ifPKiSB_iPKfiiiSD_SD_iiiii --------------------------
	.section	.text._ZN4vllm25paged_attention_v1_kernelI13__nv_bfloat16S1_Li32ELi8ELi128ELNS_18Fp8KVCacheDataTypeE0ELb1EEEvPT_PKS3_PKT0_S9_ifPKiSB_iPKfiiiSD_SD_iiiii,"ax",@progbits
	.align	128
        .global         _ZN4vllm25paged_attention_v1_kernelI13__nv_bfloat16S1_Li32ELi8ELi128ELNS_18Fp8KVCacheDataTypeE0ELb1EEEvPT_PKS3_PKT0_S9_ifPKiSB_iPKfiiiSD_SD_iiiii
        .type           _ZN4vllm25paged_attention_v1_kernelI13__nv_bfloat16S1_Li32ELi8ELi128ELNS_18Fp8KVCacheDataTypeE0ELb1EEEvPT_PKS3_PKT0_S9_ifPKiSB_iPKfiiiSD_SD_iiiii,@function
        .size           _ZN4vllm25paged_attention_v1_kernelI13__nv_bfloat16S1_Li32ELi8ELi128ELNS_18Fp8KVCacheDataTypeE0ELb1EEEvPT_PKS3_PKT0_S9_ifPKiSB_iPKfiiiSD_SD_iiiii,(.L_x_28403 - _ZN4vllm25paged_attention_v1_kernelI13__nv_bfloat16S1_Li32ELi8ELi128ELNS_18Fp8KVCacheDataTypeE0ELb1EEEvPT_PKS3_PKT0_S9_ifPKiSB_iPKfiiiSD_SD_iiiii)
        .other          _ZN4vllm25paged_attention_v1_kernelI13__nv_bfloat16S1_Li32ELi8ELi128ELNS_18Fp8KVCacheDataTypeE0ELb1EEEvPT_PKS3_PKT0_S9_ifPKiSB_iPKfiiiSD_SD_iiiii,@"STO_CUDA_ENTRY STV_DEFAULT"
_ZN4vllm25paged_attention_v1_kernelI13__nv_bfloat16S1_Li32ELi8ELi128ELNS_18Fp8KVCacheDataTypeE0ELb1EEEvPT_PKS3_PKT0_S9_ifPKiSB_iPKfiiiSD_SD_iiiii:
.text._ZN4vllm25paged_attention_v1_kernelI13__nv_bfloat16S1_Li32ELi8ELi128ELNS_18Fp8KVCacheDataTypeE0ELb1EEEvPT_PKS3_PKT0_S9_ifPKiSB_iPKfiiiSD_SD_iiiii:
        /* <DEDUP_REMOVED lines=18> */
[----:B------:R0:W3:Y:S02]  /*0120*/  F2I.FTZ.U32.TRUNC.NTZ R11, R10 ;  /* 0x0000000a000b7305 */ /* 0x0000e4000021f000 */
[----:B0-----:R-:W-:Y:S01]  /*0130*/  HFMA2.MMA R10, -RZ, RZ, 0, 0 ;  /* 0x00000000ff0a7435 */ /* 0x001fe200000001ff */
[----:B-1----:R-:W-:Y:S01]  /*0140*/  IABS R6, R3 ;  /* 0x0000000300067213 */ /* 0x002fe20000000000 */
[----:B--2---:R-:W-:-:S04]  /*0150*/  @P0 IMAD.WIDE R8, R2, 0x4, R8 ;  /* 0x0000000402080825 */ /* 0x004fc800078e0208 */
[----:B---3--:R-:W-:Y:S01]  /*0160*/  IMAD.MOV R13, RZ, RZ, -R11 ;  /* 0x000000ffff0d7224 */ /* 0x008fe200078e0a0b */
[----:B------:R0:W5:Y:S03]  /*0170*/  @P0 LDG.E.CONSTANT R33, desc[UR6][R8.64] ;  /* 0x0000000608210981 */ /* 0x000166000c1e9900 */
        /* <DEDUP_REMOVED lines=21> */
[----:B------:R-:W-:Y:S02]  /*02d0*/  IABS R12, R11 ;  /* 0x0000000b000c7213 */ /* 0x000fe40000000000 */
[----:B-1----:R-:W-:Y:S01]  /*02e0*/  MOV R6, RZ ;  /* 0x000000ff00067202 */ /* 0x002fe20000000f00 */
        /* <DEDUP_REMOVED lines=51> */
[----:B0-----:R-:W-:Y:S01]  /*0620*/  ULEA UR4, UR5, UR4, 0x18 ;  /* 0x0000000405047291 */ /* 0x001fe2000f8ec03f */
[----:B------:R-:W-:-:S05]  /*0630*/  MOV R11, R5 ;  /* 0x00000005000b7202 */ /* 0x000fca0000000f00 */
[----:B------:R-:W-:-:S05]  /*0640*/  LEA R6, R24, UR4, 0x4 ;  /* 0x0000000418067c11 */ /* 0x000fca000f8e20ff */
[----:B------:R-:W-:-:S07]  /*0650*/  IMAD R12, R5, 0x4, R6 ;  /* 0x00000004050c7824 */ /* 0x000fce00078e0206 */
.L_x_21173:
        /* <DEDUP_REMOVED lines=11> */
.L_x_21172:
[----:B------:R-:W-:Y:S05]  /*0710*/  BSYNC B1 ;  /* 0x0000000000017941 */ /* 0x000fea0003800000 */
.L_x_21171:
[----:B------:R-:W-:Y:S05]  /*0720*/  @!P1 BRA `(.L_x_21170) ;  /* 0x00000000007c9947 */ /* 0x000fea0003800000 */
[----:B------:R-:W0:Y:S01]  /*0730*/  S2UR UR5, SR_CgaCtaId ;  /* 0x00000000000579c3 */ /* 0x000e220000008800 */
[----:B------:R-:W-:Y:S01]  /*0740*/  UMOV UR4, 0x400 ;  /* 0x0000040000047882 */ /* 0x000fe20000000000 */
[----:B------:R-:W-:Y:S01]  /*0750*/  IADD3 R8, P0, R8, R9, RZ ;  /* 0x0000000908087210 */ /* 0x000fe20007f1e0ff */
[----:B------:R-:W-:-:S03]  /*0760*/  IMAD R7, R11, 0x4, R24 ;  /* 0x000000040b077824 */ /* 0x000fc600078e0218 */
[----:B------:R-:W-:Y:S02]  /*0770*/  IADD3.X R14, R13, R14, RZ, P0, !PT ;  /* 0x0000000e0d0e7210 */ /* 0x000fe400007fe4ff */
[----:B------:R-:W1:Y:S01]  /*0780*/  LDC.64 R16, c[0x0][0x218] ;  /* 0x00008600ff107b82 */ /* 0x000e620000000a00 */
[----:B0-----:R-:W-:-:S06]  /*0790*/  ULEA UR4, UR5, UR4, 0x18 ;  /* 0x0000000405047291 */ /* 0x001fcc000f8ec03f */
[----:B------:R-:W-:Y:S02]  /*07a0*/  LEA R6, R24, UR4, 0x4 ;  /* 0x0000000418067c11 */ /* 0x000fe4000f8e20ff */
[----:B-1----:R-:W-:-:S03]  /*07b0*/  LEA R13, P0, R8, R16, 0x1 ;  /* 0x00000010080d7211 */ /* 0x002fc600078008ff */
[C---:B------:R-:W-:Y:S01]  /*07c0*/  IMAD R6, R11.reuse, 0x4, R6 ;  /* 0x000000040b067824 */ /* 0x040fe200078e0206 */
[----:B------:R-:W-:Y:S01]  /*07d0*/  LEA.HI.X R18, R8, R17, R14, 0x1, P0 ;  /* 0x0000001108127211 */ /* 0x000fe200000f0c0e */
[----:B------:R-:W-:Y:S01]  /*07e0*/  VIADD R8, R11, 0xffffff80 ;  /* 0xffffff800b087836 */ /* 0x000fe20000000000 */
[----:B------:R-:W-:Y:S01]  /*07f0*/  SHF.L.U32 R11, R7, 0x1, RZ ;  /* 0x00000001070b7819 */ /* 0x000fe200000006ff */
[----:B------:R-:W-:-:S07]  /*0800*/  VIADD R9, R6, 0x100 ;  /* 0x0000010006097836 */ /* 0x000fce0000000000 */
.L_x_21174:
        /* <DEDUP_REMOVED lines=17> */
.L_x_21170:
[----:B------:R-:W-:Y:S05]  /*0920*/  BSYNC B0 ;  /* 0x0000000000007941 */ /* 0x000fea0003800000 */
.L_x_21169:
        /* <DEDUP_REMOVED lines=30> */
[----:B------:R-:W-:Y:S01]  /*0b10*/  IADD3 R10, -R19, RZ, RZ ;  /* 0x000000ff130a7210 */ /* 0x000fe20007ffe1ff */
[----:B------:R-:W-:Y:S01]  /*0b20*/  @!P3 IMAD.MOV R11, RZ, RZ, -R9 ;  /* 0x000000ffff0bb224 */ /* 0x000fe200078e0a09 */
[----:B------:R-:W-:Y:S01]  /*0b30*/  IADD3 R3, R32, 0x7, RZ ;  /* 0x0000000720037810 */ /* 0x000fe20007ffe0ff */
[----:B------:R-:W-:Y:S01]  /*0b40*/  @!P3 IMAD R4, R4, UR4, R25 ;  /* 0x000000040404bc24 */ /* 0x000fe2000f8e0219 */
[----:B------:R-:W-:Y:S01]  /*0b50*/  ULDC UR4, c[0x0][0x248] ;  /* 0x0000920000047ab9 */ /* 0x000fe20000000800 */
[C---:B------:R-:W-:Y:S02]  /*0b60*/  IMAD R6, R21.reuse, R10, R7 ;  /* 0x0000000a15067224 */ /* 0x040fe400078e0207 */
[----:B------:R-:W-:Y:S02]  /*0b70*/  @!P3 IMAD R11, R4, R11, RZ ;  /* 0x0000000b040bb224 */ /* 0x000fe400078e02ff */
[----:B------:R-:W-:Y:S01]  /*0b80*/  @P3 IMAD R11, R2, R9, RZ ;  /* 0x00000009020b3224 */ /* 0x000fe200078e02ff */
[----:B------:R-:W-:Y:S01]  /*0b90*/  ISETP.GT.U32.AND P1, PT, R21, R6, PT ;  /* 0x000000061500720c */ /* 0x000fe20003f24070 */
[----:B------:R-:W-:-:S02]  /*0ba0*/  IMAD R12, R0, UR4, RZ ;  /* 0x00000004000c7c24 */ /* 0x000fc4000f8e02ff */
[----:B------:R-:W-:-:S10]  /*0bb0*/  VIADD R11, R11, 0x1 ;  /* 0x000000010b0b7836 */ /* 0x000fd40000000000 */
        /* <DEDUP_REMOVED lines=12> */
[----:B------:R-:W-:Y:S01]  /*0c80*/  SHF.R.S32.HI R0, RZ, 0x1f, R5 ;  /* 0x0000001fff007819 */ /* 0x000fe20000011405 */
[C---:B------:R-:W-:Y:S01]  /*0c90*/  IMAD.SHL.U32 R10, R24.reuse, 0x2, RZ ;  /* 0x00000002180a7824 */ /* 0x040fe200078e00ff */
[----:B------:R-:W0:Y:S01]  /*0ca0*/  S2UR UR5, SR_CgaCtaId ;  /* 0x00000000000579c3 */ /* 0x000e220000008800 */
[----:B------:R-:W-:Y:S01]  /*0cb0*/  VIADD R6, R24, 0xc ;  /* 0x0000000c18067836 */ /* 0x000fe20000000000 */
[----:B------:R-:W-:Y:S01]  /*0cc0*/  LEA.HI R0, R0, R5, RZ, 0x3 ;  /* 0x0000000500007211 */ /* 0x000fe200078f18ff */
[----:B------:R-:W-:Y:S01]  /*0cd0*/  VIADD R2, R24, 0x4 ;  /* 0x0000000418027836 */ /* 0x000fe20000000000 */
[----:B------:R-:W-:Y:S01]  /*0ce0*/  SHF.R.S32.HI R3, RZ, 0x1f, R10 ;  /* 0x0000001fff037819 */ /* 0x000fe2000001140a */
[----:B------:R-:W-:Y:S01]  /*0cf0*/  ULDC UR4, c[0x0][0x260] ;  /* 0x0000980000047ab9 */ /* 0x000fe20000000800 */
[----:B------:R-:W-:Y:S01]  /*0d00*/  LOP3.LUT R0, R0, 0xfffffff8, RZ, 0xc0, !PT ;  /* 0xfffffff800007812 */ /* 0x000fe200078ec0ff */
[----:B------:R-:W-:Y:S01]  /*0d10*/  ULDC UR8, c[0x0][0x27c] ;  /* 0x00009f0000087ab9 */ /* 0x000fe20000000800 */
[----:B------:R-:W-:Y:S01]  /*0d20*/  LEA.HI R3, R3, R10, RZ, 0x3 ;  /* 0x0000000a03037211 */ /* 0x000fe200078f18ff */
[----:B------:R-:W1:Y:S01]  /*0d30*/  LDC R17, c[0x0][0x25c] ;  /* 0x00009700ff117b82 */ /* 0x000e620000000800 */
[----:B------:R-:W-:Y:S01]  /*0d40*/  IADD3 R14, R5, -R0, RZ ;  /* 0x80000000050e7210 */ /* 0x000fe20007ffe0ff */
[----:B------:R-:W-:Y:S01]  /*0d50*/  VIADD R0, R24, 0x8 ;  /* 0x0000000818007836 */ /* 0x000fe20000000000 */
[----:B------:R-:W-:-:S02]  /*0d60*/  LOP3.LUT R3, R3, 0xfffffff8, RZ, 0xc0, !PT ;  /* 0xfffffff803037812 */ /* 0x000fc400078ec0ff */
[----:B------:R-:W-:Y:S01]  /*0d70*/  SHF.R.S32.HI R7, RZ, 0x1f, R6 ;  /* 0x0000001fff077819 */ /* 0x000fe20000011406 */
[----:B------:R-:W-:Y:S01]  /*0d80*/  IMAD.SHL.U32 R9, R0, 0x2, RZ ;  /* 0x0000000200097824 */ /* 0x000fe200078e00ff */
[----:B------:R-:W-:Y:S01]  /*0d90*/  SHF.R.S32.HI R5, RZ, 0x1f, R0 ;  /* 0x0000001fff057819 */ /* 0x000fe20000011400 */
[----:B------:R-:W-:Y:S01]  /*0da0*/  IMAD.IADD R10, R10, 0x1, -R3 ;  /* 0x000000010a0a7824 */ /* 0x000fe200078e0a03 */
[----:B------:R-:W-:Y:S01]  /*0db0*/  SHF.R.S32.HI R3, RZ, 0x1f, R2 ;  /* 0x0000001fff037819 */ /* 0x000fe20000011402 */
[----:B------:R-:W-:Y:S01]  /*0dc0*/  IMAD.SHL.U32 R23, R14, 0x8, RZ ;  /* 0x000000080e177824 */ /* 0x000fe200078e00ff */
[----:B------:R-:W-:Y:S01]  /*0dd0*/  LEA.HI R4, R5, R0, RZ, 0x2 ;  /* 0x0000000005047211 */ /* 0x000fe200078f10ff */
[----:B------:R-:W-:Y:S01]  /*0de0*/  IMAD R0, R25, UR4, RZ ;  /* 0x0000000419007c24 */ /* 0x000fe2000f8e02ff */
[----:B------:R-:W-:Y:S01]  /*0df0*/  LEA.HI R13, R7, R6, RZ, 0x2 ;  /* 0x00000006070d7211 */ /* 0x000fe200078f10ff */
[----:B------:R-:W-:Y:S01]  /*0e00*/  IMAD.SHL.U32 R7, R6, 0x2, RZ ;  /* 0x0000000206077824 */ /* 0x000fe200078e00ff */
[----:B------:R-:W-:Y:S01]  /*0e10*/  LEA.HI R3, R3, R2, RZ, 0x2 ;  /* 0x0000000203037211 */ /* 0x000fe200078f10ff */
[----:B------:R-:W-:Y:S01]  /*0e20*/  UMOV UR4, 0x400 ;  /* 0x0000040000047882 */ /* 0x000fe20000000000 */
[----:B------:R-:W-:Y:S01]  /*0e30*/  SHF.L.U32 R2, R2, 0x1, RZ ;  /* 0x0000000102027819 */ /* 0x000fe200000006ff */
[----:B0-----:R-:W-:Y:S01]  /*0e40*/  ULEA UR9, UR5, UR4, 0x18 ;  /* 0x0000000405097291 */ /* 0x001fe2000f8ec03f */
[----:B------:R-:W-:-:S02]  /*0e50*/  SHF.R.S32.HI R15, RZ, 0x1f, R23 ;  /* 0x0000001fff0f7819 */ /* 0x000fc40000011417 */
[C---:B------:R-:W-:Y:S02]  /*0e60*/  IADD3 R22, P0, R0.reuse, R23, RZ ;  /* 0x0000001700167210 */ /* 0x040fe40007f1e0ff */
[----:B------:R-:W-:Y:S02]  /*0e70*/  SHF.R.S32.HI R5, RZ, 0x1f, R2 ;  /* 0x0000001fff057819 */ /* 0x000fe40000011402 */
[----:B------:R-:W-:Y:S02]  /*0e80*/  SHF.R.S32.HI R8, RZ, 0x1f, R7 ;  /* 0x0000001fff087819 */ /* 0x000fe40000011407 */
[----:B------:R-:W-:Y:S02]  /*0e90*/  SHF.R.S32.HI R6, RZ, 0x1f, R9 ;  /* 0x0000001fff067819 */ /* 0x000fe40000011409 */
[----:B------:R-:W-:Y:S01]  /*0ea0*/  LEA.HI.X.SX32 R23, R0, R15, 0x1, P0 ;  /* 0x0000000f00177211 */ /* 0x000fe200000f0eff */
[----:B------:R-:W-:Y:S01]  /*0eb0*/  IMAD.SHL.U32 R0, R13, 0x10, RZ ;  /* 0x000000100d007824 */ /* 0x000fe200078e00ff */
[----:B------:R-:W-:-:S02]  /*0ec0*/  FSETP.NEU.FTZ.AND P0, PT, R33, RZ, PT ;  /* 0x000000ff2100720b */ /* 0x000fc40003f1d000 */
[----:B------:R-:W-:Y:S02]  /*0ed0*/  LEA.HI R5, R5, R2, RZ, 0x3 ;  /* 0x0000000205057211 */ /* 0x000fe400078f18ff */
[----:B------:R-:W-:Y:S02]  /*0ee0*/  LEA.HI R8, R8, R7, RZ, 0x3 ;  /* 0x0000000708087211 */ /* 0x000fe400078f18ff */
[----:B------:R-:W-:Y:S02]  /*0ef0*/  LEA.HI R6, R6, R9, RZ, 0x3 ;  /* 0x0000000906067211 */ /* 0x000fe400078f18ff */
[----:B------:R-:W-:Y:S02]  /*0f00*/  LOP3.LUT R5, R5, 0xfffffff8, RZ, 0xc0, !PT ;  /* 0xfffffff805057812 */ /* 0x000fe400078ec0ff */
[----:B------:R-:W-:Y:S02]  /*0f10*/  LOP3.LUT R26, R8, 0xfffffff8, RZ, 0xc0, !PT ;  /* 0xfffffff8081a7812 */ /* 0x000fe400078ec0ff */
[----:B------:R-:W-:-:S02]  /*0f20*/  LOP3.LUT R6, R6, 0xfffffff8, RZ, 0xc0, !PT ;  /* 0xfffffff806067812 */ /* 0x000fc400078ec0ff */
[----:B------:R-:W-:Y:S01]  /*0f30*/  IADD3 R8, R2, -R5, RZ ;  /* 0x8000000502087210 */ /* 0x000fe20007ffe0ff */
[----:B------:R-:W-:Y:S01]  /*0f40*/  IMAD.IADD R7, R7, 0x1, -R26 ;  /* 0x0000000107077824 */ /* 0x000fe200078e0a1a */
[----:B------:R-:W-:Y:S01]  /*0f50*/  SHF.L.U32 R3, R3, 0x4, RZ ;  /* 0x0000000403037819 */ /* 0x000fe200000006ff */
[----:B------:R-:W-:Y:S01]  /*0f60*/  IMAD.SHL.U32 R2, R4, 0x10, RZ ;  /* 0x0000001004027824 */ /* 0x000fe200078e00ff */
[----:B------:R-:W-:Y:S01]  /*0f70*/  LEA R4, R24, UR9, 0x4 ;  /* 0x0000000918047c11 */ /* 0x000fe2000f8e20ff */
[----:B------:R-:W-:Y:S01]  /*0f80*/  IMAD.IADD R9, R9, 0x1, -R6 ;  /* 0x0000000109097824 */ /* 0x000fe200078e0a06 */
[----:B------:R-:W-:Y:S01]  /*0f90*/  SHF.R.S32.HI R26, RZ, 0x1f, R12 ;  /* 0x0000001fff1a7819 */ /* 0x000fe2000001140c */
[----:B------:R-:W-:Y:S01]  /*0fa0*/  VIADD R6, R19, -UR8 ;  /* 0x8000000813067c36 */ /* 0x000fe20008000000 */
[----:B-1----:R-:W-:Y:S02]  /*0fb0*/  SHF.R.S32.HI R5, RZ, 0x1f, R17 ;  /* 0x0000001fff057819 */ /* 0x002fe40000011411 */
[----:B------:R-:W-:-:S02]  /*0fc0*/  LOP3.LUT R3, R3, 0xffffffc0, RZ, 0xc0, !PT ;  /* 0xffffffc003037812 */ /* 0x000fc400078ec0ff */
[----:B------:R-:W-:Y:S02]  /*0fd0*/  LOP3.LUT R2, R2, 0xffffffc0, RZ, 0xc0, !PT ;  /* 0xffffffc002027812 */ /* 0x000fe400078ec0ff */
[----:B------:R-:W-:Y:S02]  /*0fe0*/  LOP3.LUT R0, R0, 0xffffffc0, RZ, 0xc0, !PT ;  /* 0xffffffc000007812 */ /* 0x000fe400078ec0ff */
[----:B------:R-:W-:Y:S01]  /*0ff0*/  SHF.R.S32.HI R36, RZ, 0x1f, R7 ;  /* 0x0000001fff247819 */ /* 0x000fe20000011407 */
[----:B------:R-:W-:Y:S06]  /*1000*/  @P0 BRA `(.L_x_21177) ;  /* 0x0000000800580947 */ /* 0x000fec0003800000 */
[----:B------:R-:W-:Y:S01]  /*1010*/  UIADD3 UR4, UR4, 0x60, URZ ;  /* 0x0000006004047890 */ /* 0x000fe2000fffe03f */
[C---:B------:R-:W-:Y:S01]  /*1020*/  IADD3 R12, P0, R37.reuse, R12, RZ ;  /* 0x0000000c250c7210 */ /* 0x040fe20007f1e0ff */
[----:B------:R-:W-:Y:S01]  /*1030*/  ULDC.64 UR8, c[0x0][0x238] ;  /* 0x00008e0000087ab9 */ /* 0x000fe20000000a00 */
[C---:B------:R-:W-:Y:S01]  /*1040*/  IMAD.SHL.U32 R33, R37.reuse, 0x8, RZ ;  /* 0x0000000825217824 */ /* 0x040fe200078e00ff */
[----:B------:R-:W-:Y:S01]  /*1050*/  ULEA UR4, UR5, UR4, 0x18 ;  /* 0x0000000405047291 */ /* 0x000fe2000f8ec03f */
[C---:B------:R-:W-:Y:S01]  /*1060*/  LEA.HI.X.SX32 R35, R37.reuse, R26, 0x1, P0 ;  /* 0x0000001a25237211 */ /* 0x040fe200000f0eff */
[----:B------:R-:W-:Y:S01]  /*1070*/  IMAD.MOV.U32 R17, RZ, RZ, -0x800001 ;  /* 0xff7fffffff117424 */ /* 0x000fe200078e00ff */
[----:B------:R-:W-:Y:S01]  /*1080*/  LEA R34, P0, R12, UR8, 0x2 ;  /* 0x000000080c227c11 */ /* 0x000fe2000f8010ff */
[----:B------:R-:W-:Y:S01]  /*1090*/  IMAD.IADD R39, R14, 0x1, R33 ;  /* 0x000000010e277824 */ /* 0x000fe200078e0221 */
[----:B------:R-:W-:Y:S02]  /*10a0*/  LEA R38, R37, R14, 0x3 ;  /* 0x0000000e25267211 */ /* 0x000fe400078e18ff */
[----:B------:R-:W-:-:S02]  /*10b0*/  LEA.HI.X R35, R12, UR9, R35, 0x2, P0 ;  /* 0x000000090c237c11 */ /* 0x000fc400080f1423 */
[----:B------:R-:W-:-:S07]  /*10c0*/  LEA R38, R38, UR4, 0x2 ;  /* 0x0000000426267c11 */ /* 0x000fce000f8e10ff */
.L_x_21182:
        /* <DEDUP_REMOVED lines=21> */
[----:B------:R-:W-:-:S06]  /*1220*/  @P0 VIADD R15, R15, 0x1 ;  /* 0x000000010f0f0836 */ /* 0x000fcc0000000000 */
[----:B------:R-:W-:Y:S02]  /*1230*/  @!P2 IADD3 R15, -R15, RZ, RZ ;  /* 0x000000ff0f0fa210 */ /* 0x000fe40007ffe1ff */
[----:B------:R-:W-:Y:S01]  /*1240*/  @!P1 LOP3.LUT R15, RZ, R12, RZ, 0x33, !PT ;  /* 0x0000000cff0f9212 */ /* 0x000fe200078e33ff */
[----:B------:R-:W-:Y:S02]  /*1250*/  IMAD.MOV.U32 R12, RZ, RZ, RZ ;  /* 0x000000ffff0c7224 */ /* 0x000fe400078e00ff */
[----:B0-----:R-:W-:Y:S02]  /*1260*/  IMAD.MOV R29, RZ, RZ, -R13 ;  /* 0x000000ffff1d7224 */ /* 0x001fe400078e0a0d */
[----:B------:R-:W-:Y:S02]  /*1270*/  IMAD.IADD R26, R11, 0x1, R15 ;  /* 0x000000010b1a7824 */ /* 0x000fe400078e020f */
[----:B------:R-:W-:-:S03]  /*1280*/  IMAD R29, R29, R14, RZ ;  /* 0x0000000e1d1d7224 */ /* 0x000fc600078e02ff */
[----:B------:R-:W-:Y:S01]  /*1290*/  IABS R27, R26 ;  /* 0x0000001a001b7213 */ /* 0x000fe20000000000 */
[----:B------:R-:W-:Y:S01]  /*12a0*/  IMAD.HI.U32 R12, R13, R29, R12 ;  /* 0x0000001d0d0c7227 */ /* 0x000fe200078e000c */
[----:B------:R-:W-:Y:S02]  /*12b0*/  ISETP.GE.AND P2, PT, R26, RZ, PT ;  /* 0x000000ff1a00720c */ /* 0x000fe40003f46270 */
        /* <DEDUP_REMOVED lines=9> */
[----:B------:R-:W-:Y:S02]  /*1350*/  @!P2 IADD3 R13, -R13, RZ, RZ ;  /* 0x000000ff0d0da210 */ /* 0x000fe40007ffe1ff */
[----:B------:R-:W-:Y:S02]  /*1360*/  @!P0 LOP3.LUT R13, RZ, R28, RZ, 0x33, !PT ;  /* 0x0000001cff0d8212 */ /* 0x000fe400078e33ff */
[----:B------:R-:W-:Y:S02]  /*1370*/  ISETP.LE.AND P2, PT, R15, R6, PT ;  /* 0x000000060f00720c */ /* 0x000fe40003f43270 */
[----:B------:R-:W-:Y:S02]  /*1380*/  ISETP.NE.AND P1, PT, R13, RZ, PT ;  /* 0x000000ff0d00720c */ /* 0x000fe40003f25270 */
[----:B------:R-:W-:-:S11]  /*1390*/  ISETP.GE.AND P0, PT, R37, R18, PT ;  /* 0x000000122500720c */ /* 0x000fd60003f06270 */
[----:B------:R-:W-:Y:S05]  /*13a0*/  @P1 BRA P2, `(.L_x_21179) ;  /* 0x0000000400441947 */ /* 0x000fea0001000000 */
[----:B------:R-:W2:Y:S01]  /*13b0*/  LDG.E.CONSTANT R12, desc[UR6][R34.64] ;  /* 0x00000006220c7981 */ /* 0x000ea2000c1e9900 */
[----:B------:R-:W-:Y:S02]  /*13c0*/  SHF.R.S32.HI R26, RZ, 0x1f, R3 ;  /* 0x0000001fff1a7819 */ /* 0x000fe40000011403 */
        /* <DEDUP_REMOVED lines=18> */
[----:B------:R-:W-:-:S02]  /*14f0*/  LEA.HI.X R27, R27, UR11, R28, 0x1, P2 ;  /* 0x0000000b1b1b7c11 */ /* 0x000fc400090f0c1c */
[-C--:B------:R-:W-:Y:S02]  /*1500*/  IADD3 R28, P1, P2, R9, R14.reuse, R2 ;  /* 0x0000000e091c7210 */ /* 0x080fe40007a3e002 */
[----:B------:R-:W-:Y:S01]  /*1510*/  IADD3 R14, P3, P4, R7, R14, R0 ;  /* 0x0000000e070e7210 */ /* 0x000fe20007c7e000 */
[----:B------:R-:W3:Y:S01]  /*1520*/  LDG.E.CONSTANT R26, desc[UR6][R26.64] ;  /* 0x000000061a1a7981 */ /* 0x000ee2000c1e9900 */
[-C--:B------:R-:W-:Y:S02]  /*1530*/  IADD3.X R29, R29, R15.reuse, R30, P1, P2 ;  /* 0x0000000f1d1d7210 */ /* 0x080fe40000fe441e */
[----:B------:R-:W-:Y:S02]  /*1540*/  LEA R30, P1, R28, UR10, 0x1 ;  /* 0x0000000a1c1e7c11 */ /* 0x000fe4000f8208ff */
[----:B------:R-:W-:Y:S02]  /*1550*/  IADD3.X R15, R36, R15, R31, P3, P4 ;  /* 0x0000000f240f7210 */ /* 0x000fe40001fe841f */
[----:B------:R-:W-:-:S02]  /*1560*/  LEA.HI.X R31, R28, UR11, R29, 0x1, P1 ;  /* 0x0000000b1c1f7c11 */ /* 0x000fc400088f0c1d */
[----:B------:R-:W-:-:S03]  /*1570*/  LEA R28, P1, R14, UR10, 0x1 ;  /* 0x0000000a0e1c7c11 */ /* 0x000fc6000f8208ff */
[----:B------:R1:W4:Y:S01]  /*1580*/  LDG.E.CONSTANT R30, desc[UR6][R30.64] ;  /* 0x000000061e1e7981 */ /* 0x000322000c1e9900 */
[----:B------:R-:W-:-:S03]  /*1590*/  LEA.HI.X R29, R14, UR11, R15, 0x1, P1 ;  /* 0x0000000b0e1d7c11 */ /* 0x000fc600088f0c0f */
[----:B0-----:R-:W0:Y:S04]  /*15a0*/  LDS.128 R12, [R4] ;  /* 0x00000000040c7984 */ /* 0x001e280000000c00 */
[----:B------:R5:W4:Y:S01]  /*15b0*/  LDG.E.CONSTANT R28, desc[UR6][R28.64] ;  /* 0x000000061c1c7981 */ /* 0x000b22000c1e9900 */
[----:B------:R-:W-:Y:S01]  /*15c0*/  UMOV UR4, 0xffffffff ;  /* 0xffffffff00047882 */ /* 0x000fe20000000000 */
[C---:B0-----:R-:W-:Y:S02]  /*15d0*/  PRMT R41, R13.reuse, 0x7632, R41 ;  /* 0x000076320d297816 */ /* 0x041fe40000000029 */
[----:B------:R-:W-:-:S03]  /*15e0*/  SHF.L.U32 R13, R13, 0x10, RZ ;  /* 0x000000100d0d7819 */ /* 0x000fc600000006ff */
[----:B------:R-:W-:Y:S01]  /*15f0*/  IMAD.U32 R41, R41, 0x10000, RZ ;  /* 0x0001000029297824 */ /* 0x000fe200078e00ff */
[C---:B-1----:R-:W-:Y:S01]  /*1600*/  PRMT R31, R15.reuse, 0x7632, R31 ;  /* 0x000076320f1f7816 */ /* 0x042fe2000000001f */
[----:B------:R-:W-:Y:S01]  /*1610*/  IMAD.U32 R15, R15, 0x10000, RZ ;  /* 0x000100000f0f7824 */ /* 0x000fe200078e00ff */
[----:B------:R-:W-:Y:S02]  /*1620*/  ISETP.NE.AND P1, PT, R24, RZ, PT ;  /* 0x000000ff1800720c */ /* 0x000fe40003f25270 */
[C---:B--2---:R-:W-:Y:S01]  /*1630*/  PRMT R27, R40.reuse, 0x7632, R27 ;  /* 0x00007632281b7816 */ /* 0x044fe2000000001b */
[----:B------:R-:W-:-:S04]  /*1640*/  IMAD.U32 R40, R40, 0x10000, RZ ;  /* 0x0001000028287824 */ /* 0x000fc800078e00ff */
[----:B------:R-:W-:Y:S02]  /*1650*/  IMAD.U32 R42, R27, 0x10000, RZ ;  /* 0x000100001b2a7824 */ /* 0x000fe400078e00ff */
[----:B------:R-:W-:Y:S01]  /*1660*/  FMUL.FTZ R43, R13, R40 ;  /* 0x000000280d2b7220 */ /* 0x000fe20000410000 */
[----:B------:R-:W-:Y:S02]  /*1670*/  PRMT R27, R12, 0x7632, R27 ;  /* 0x000076320c1b7816 */ /* 0x000fe4000000001b */
[C---:B---3--:R-:W-:Y:S01]  /*1680*/  PRMT R13, R26.reuse, 0x7632, R13 ;  /* 0x000076321a0d7816 */ /* 0x048fe2000000000d */
[----:B-----5:R-:W-:Y:S02]  /*1690*/  IMAD.U32 R29, R26, 0x10000, RZ ;  /* 0x000100001a1d7824 */ /* 0x020fe400078e00ff */
[----:B------:R-:W-:Y:S01]  /*16a0*/  FMUL.FTZ R42, R41, R42 ;  /* 0x0000002a292a7220 */ /* 0x000fe20000410000 */
[----:B------:R-:W-:Y:S02]  /*16b0*/  IMAD.U32 R27, R27, 0x10000, RZ ;  /* 0x000100001b1b7824 */ /* 0x000fe400078e00ff */
[----:B------:R-:W-:Y:S01]  /*16c0*/  IMAD.U32 R26, R13, 0x10000, RZ ;  /* 0x000100000d1a7824 */ /* 0x000fe200078e00ff */
[----:B------:R-:W-:-:S03]  /*16d0*/  SHF.L.U32 R12, R12, 0x10, RZ ;  /* 0x000000100c0c7819 */ /* 0x000fc600000006ff */
[----:B------:R-:W-:Y:S01]  /*16e0*/  FFMA.FTZ R13, R27, R26, R42 ;  /* 0x0000001a1b0d7223 */ /* 0x000fe2000001002a */
[C---:B------:R-:W-:Y:S02]  /*16f0*/  PRMT R26, R14.reuse, 0x7632, R26 ;  /* 0x000076320e1a7816 */ /* 0x040fe4000000001a */
[----:B------:R-:W-:Y:S01]  /*1700*/  SHF.L.U32 R27, R14, 0x10, RZ ;  /* 0x000000100e1b7819 */ /* 0x000fe200000006ff */
[----:B------:R-:W-:Y:S01]  /*1710*/  FFMA.FTZ R12, R12, R29, R43 ;  /* 0x0000001d0c0c7223 */ /* 0x000fe2000001002b */
[C---:B----4-:R-:W-:Y:S01]  /*1720*/  PRMT R14, R30.reuse, 0x7632, R14 ;  /* 0x000076321e0e7816 */ /* 0x050fe2000000000e */
[----:B------:R-:W-:Y:S02]  /*1730*/  IMAD.U32 R29, R30, 0x10000, RZ ;  /* 0x000100001e1d7824 */ /* 0x000fe400078e00ff */
[----:B------:R-:W-:Y:S01]  /*1740*/  IMAD.U32 R30, R26, 0x10000, RZ ;  /* 0x000100001a1e7824 */ /* 0x000fe200078e00ff */
[----:B------:R-:W-:Y:S02]  /*1750*/  SHF.L.U32 R14, R14, 0x10, RZ ;  /* 0x000000100e0e7819 */ /* 0x000fe400000006ff */
[C---:B------:R-:W-:Y:S01]  /*1760*/  PRMT R26, R28.reuse, 0x7632, R26 ;  /* 0x000076321c1a7816 */ /* 0x040fe2000000001a */
[----:B------:R-:W-:Y:S01]  /*1770*/  FFMA.FTZ R12, R27, R29, R12 ;  /* 0x0000001d1b0c7223 */ /* 0x000fe2000001000c */
        /* <DEDUP_REMOVED lines=11> */
.L_x_21219:
        /* <DEDUP_REMOVED lines=9> */
.L_x_21179:
[----:B------:R-:W-:-:S13]  /*18c0*/  ISETP.NE.AND P1, PT, R24, RZ, PT ;  /* 0x000000ff1800720c */ /* 0x000fda0003f25270 */
[----:B------:R-:W-:-:S05]  /*18d0*/  @!P1 MOV R13, 0xff7fffff ;  /* 0xff7fffff000d9802 */ /* 0x000fca0000000f00 */
[----:B------:R0:W-:Y:S02]  /*18e0*/  @!P1 STS [R38], R13 ;  /* 0x0000000d26009388 */ /* 0x0001e40000000800 */
.L_x_21181:
[----:B------:R-:W-:Y:S05]  /*18f0*/  BSYNC B1 ;  /* 0x0000000000017941 */ /* 0x000fea0003800000 */
.L_x_21178:
[----:B------:R-:W-:Y:S01]  /*1900*/  IADD3 R34, P1, R34, 0x10, RZ ;  /* 0x0000001022227810 */ /* 0x000fe20007f3e0ff */
[----:B01----:R-:W-:Y:S02]  /*1910*/  VIADD R38, R38, 0x80 ;  /* 0x0000008026267836 */ /* 0x003fe40000000000 */
[----:B------:R-:W-:Y:S01]  /*1920*/  VIADD R39, R39, 0x20 ;  /* 0x0000002027277836 */ /* 0x000fe20000000000 */
[----:B------:R-:W-:Y:S01]  /*1930*/  IADD3.X R35, RZ, R35, RZ, P1, !PT ;  /* 0x00000023ff237210 */ /* 0x000fe20000ffe4ff */
[----:B------:R-:W-:Y:S01]  /*1940*/  VIADD R33, R33, 0x20 ;  /* 0x0000002021217836 */ /* 0x000fe20000000000 */
[----:B------:R-:W-:Y:S07]  /*1950*/  @!P0 BRA `(.L_x_21182) ;  /* 0xfffffff400dc8947 */ /* 0x000fee000383ffff */
[----:B------:R-:W-:Y:S05]  /*1960*/  BRA `(.L_x_21176) ;  /* 0x00000008008c7947 */ /* 0x000fea0003800000 */
.L_x_21177:
[----:B------:R-:W0:Y:S01]  /*1970*/  S2R R13, SR_TID.X ;  /* 0x00000000000d7919 */ /* 0x000e220000002100 */
[----:B------:R-:W-:Y:S01]  /*1980*/  UIADD3 UR4, UR4, 0x60, URZ ;  /* 0x0000006004047890 */ /* 0x000fe2000fffe03f */
[----:B------:R-:W-:Y:S01]  /*1990*/  MOV R17, 0xff7fffff ;  /* 0xff7fffff00117802 */ /* 0x000fe20000000f00 */
[----:B------:R-:W-:Y:S02]  /*19a0*/  ULDC.64 UR8, c[0x0][0x238] ;  /* 0x00008e0000087ab9 */ /* 0x000fe40000000a00 */
        /* <DEDUP_REMOVED lines=13> */
.L_x_21187:
        /* <DEDUP_REMOVED lines=13> */
[----:B------:R-:W-:Y:S01]  /*1b50*/  ISETP.GE.AND P2, PT, R12, RZ, PT ;  /* 0x000000ff0c00720c */ /* 0x000fe20003f46270 */
[----:B------:R-:W-:-:S10]  /*1b60*/  IMAD.MOV.U32 R12, RZ, RZ, RZ ;  /* 0x000000ffff0c7224 */ /* 0x000fd400078e00ff */
[----:B------:R-:W-:Y:S01]  /*1b70*/  @!P1 IMAD.IADD R13, R13, 0x1, -R21 ;  /* 0x000000010d0d9824 */ /* 0x000fe200078e0a15 */
[----:B------:R-:W-:Y:S02]  /*1b80*/  @!P1 IADD3 R26, R26, 0x1, RZ ;  /* 0x000000011a1a9810 */ /* 0x000fe40007ffe0ff */
[----:B------:R-:W-:Y:S02]  /*1b90*/  ISETP.NE.AND P1, PT, R15, RZ, PT ;  /* 0x000000ff0f00720c */ /* 0x000fe40003f25270 */
[----:B------:R-:W-:Y:S01]  /*1ba0*/  ISETP.GE.U32.AND P0, PT, R13, R16, PT ;  /* 0x000000100d00720c */ /* 0x000fe20003f06070 */
[----:B0-----:R-:W-:-:S06]  /*1bb0*/  VIADD R13, R28, 0xffffffe ;  /* 0x0ffffffe1c0d7836 */ /* 0x001fcc0000000000 */
[----:B------:R-:W0:Y:S06]  /*1bc0*/  F2I.FTZ.U32.TRUNC.NTZ R13, R13 ;  /* 0x0000000d000d7305 */ /* 0x000e2c000021f000 */
[----:B------:R-:W-:-:S04]  /*1bd0*/  @P0 VIADD R26, R26, 0x1 ;  /* 0x000000011a1a0836 */ /* 0x000fc80000000000 */
[----:B------:R-:W-:Y:S01]  /*1be0*/  @!P2 IMAD.MOV R26, RZ, RZ, -R26 ;  /* 0x000000ffff1aa224 */ /* 0x000fe200078e0a1a */
[----:B------:R-:W-:Y:S02]  /*1bf0*/  @!P1 LOP3.LUT R26, RZ, R15, RZ, 0x33, !PT ;  /* 0x0000000fff1a9212 */ /* 0x000fe400078e33ff */
[----:B------:R-:W-:Y:S01]  /*1c00*/  ISETP.NE.AND P2, PT, R27, RZ, PT ;  /* 0x000000ff1b00720c */ /* 0x000fe20003f45270 */
[----:B0-----:R-:W-:Y:S01]  /*1c10*/  IMAD.MOV R29, RZ, RZ, -R13 ;  /* 0x000000ffff1d7224 */ /* 0x001fe200078e0a0d */
[----:B------:R-:W-:-:S03]  /*1c20*/  IADD3 R15, R11, R26, RZ ;  /* 0x0000001a0b0f7210 */ /* 0x000fc60007ffe0ff */
[----:B------:R-:W-:Y:S01]  /*1c30*/  IMAD R29, R29, R14, RZ ;  /* 0x0000000e1d1d7224 */ /* 0x000fe200078e02ff */
        /* <DEDUP_REMOVED lines=32> */
[----:B------:R-:W-:Y:S02]  /*1e40*/  IADD3 R12, P0, R10, R26, RZ ;  /* 0x0000001a0a0c7210 */ /* 0x000fe40007f1e0ff */
[----:B------:R-:W-:Y:S02]  /*1e50*/  LEA.HI.X R29, R14, UR17, R13, 0x1, P2 ;  /* 0x000000110e1d7c11 */ /* 0x000fe400090f0c0d */
[----:B------:R-:W-:-:S02]  /*1e60*/  LEA R30, P1, R12, UR16, 0x1 ;  /* 0x000000100c1e7c11 */ /* 0x000fc4000f8208ff */
[----:B------:R-:W-:Y:S01]  /*1e70*/  IADD3.X R13, R15, R42, RZ, P0, !PT ;  /* 0x0000002a0f0d7210 */ /* 0x000fe200007fe4ff */
[----:B------:R0:W2:Y:S03]  /*1e80*/  LDG.E.CONSTANT R41, desc[UR6][R28.64] ;  /* 0x000000061c297981 */ /* 0x0000a6000c1e9900 */
[----:B------:R-:W-:Y:S02]  /*1e90*/  LEA.HI.X R31, R12, UR17, R13, 0x1, P1 ;  /* 0x000000110c1f7c11 */ /* 0x000fe400088f0c0d */
[----:B------:R-:W1:Y:S04]  /*1ea0*/  LDS.128 R12, [R4] ;  /* 0x00000000040c7984 */ /* 0x000e680000000c00 */
[----:B------:R3:W4:Y:S01]  /*1eb0*/  LDG.E.CONSTANT R30, desc[UR6][R30.64] ;  /* 0x000000061e1e7981 */ /* 0x000722000c1e9900 */
[----:B------:R-:W-:-:S02]  /*1ec0*/  IADD3 R27, P0, P1, R9, R26, R2 ;  /* 0x0000001a091b7210 */ /* 0x000fc4000791e002 */
[----:B------:R-:W-:Y:S02]  /*1ed0*/  SHF.R.S32.HI R45, RZ, 0x1f, R2 ;  /* 0x0000001fff2d7819 */ /* 0x000fe40000011402 */
[----:B------:R-:W-:Y:S02]  /*1ee0*/  SHF.R.S32.HI R44, RZ, 0x1f, R9 ;  /* 0x0000001fff2c7819 */ /* 0x000fe40000011409 */
[--C-:B------:R-:W-:Y:S02]  /*1ef0*/  IADD3 R43, P2, P3, R7, R26, R0.reuse ;  /* 0x0000001a072b7210 */ /* 0x100fe40007b5e000 */
[----:B0-----:R-:W-:Y:S02]  /*1f00*/  SHF.R.S32.HI R29, RZ, 0x1f, R0 ;  /* 0x0000001fff1d7819 */ /* 0x001fe40000011400 */
[----:B------:R-:W-:Y:S02]  /*1f10*/  SHF.R.S32.HI R28, RZ, 0x1f, R7 ;  /* 0x0000001fff1c7819 */ /* 0x000fe40000011407 */
[----:B------:R-:W-:-:S02]  /*1f20*/  IADD3.X R44, R44, R42, R45, P0, P1 ;  /* 0x0000002a2c2c7210 */ /* 0x000fc400007e242d */
[C---:B------:R-:W-:Y:S02]  /*1f30*/  LEA R26, P0, R27.reuse, UR16, 0x1 ;  /* 0x000000101b1a7c11 */ /* 0x040fe4000f8008ff */
[----:B------:R-:W-:Y:S02]  /*1f40*/  IADD3.X R42, R28, R42, R29, P2, P3 ;  /* 0x0000002a1c2a7210 */ /* 0x000fe400017e641d */
[----:B------:R-:W-:-:S05]  /*1f50*/  LEA.HI.X R27, R27, UR17, R44, 0x1, P0 ;  /* 0x000000111b1b7c11 */ /* 0x000fca00080f0c2c */
[----:B------:R0:W5:Y:S01]  /*1f60*/  LDG.E.CONSTANT R26, desc[UR6][R26.64] ;  /* 0x000000061a1a7981 */ /* 0x000162000c1e9900 */
[----:B-1----:R-:W-:Y:S02]  /*1f70*/  IMAD.U32 R28, R13, 0x10000, RZ ;  /* 0x000100000d1c7824 */ /* 0x002fe400078e00ff */
[----:B---3--:R-:W-:Y:S02]  /*1f80*/  IMAD.U32 R31, R12, 0x10000, RZ ;  /* 0x000100000c1f7824 */ /* 0x008fe400078e00ff */
[----:B--2---:R-:W-:-:S04]  /*1f90*/  IMAD.U32 R29, R41, 0x10000, RZ ;  /* 0x00010000291d7824 */ /* 0x004fc800078e00ff */
[----:B------:R-:W-:Y:S01]  /*1fa0*/  FMUL.FTZ R44, R28, R29 ;  /* 0x0000001d1c2c7220 */ /* 0x000fe20000410000 */
[----:B----4-:R-:W-:-:S05]  /*1fb0*/  SHF.L.U32 R28, R30, 0x10, RZ ;  /* 0x000000101e1c7819 */ /* 0x010fca00000006ff */
[----:B------:R-:W-:Y:S01]  /*1fc0*/  FFMA.FTZ R31, R31, R28, R44 ;  /* 0x0000001c1f1f7223 */ /* 0x000fe2000001002c */
[----:B------:R-:W-:-:S04]  /*1fd0*/  LEA R28, P0, R43, UR16, 0x1 ;  /* 0x000000102b1c7c11 */ /* 0x000fc8000f8008ff */
[----:B------:R-:W-:-:S05]  /*1fe0*/  LEA.HI.X R29, R43, UR17, R42, 0x1, P0 ;  /* 0x000000112b1d7c11 */ /* 0x000fca00080f0c2a */
[----:B------:R5:W2:Y:S01]  /*1ff0*/  LDG.E.CONSTANT R28, desc[UR6][R28.64] ;  /* 0x000000061c1c7981 */ /* 0x000aa2000c1e9900 */
[----:B------:R-:W-:Y:S01]  /*2000*/  PRMT R13, R13, 0x7632, R13 ;  /* 0x000076320d0d7816 */ /* 0x000fe2000000000d */
[----:B------:R-:W-:Y:S01]  /*2010*/  UMOV UR4, 0xffffffff ;  /* 0xffffffff00047882 */ /* 0x000fe20000000000 */
[----:B------:R-:W-:Y:S02]  /*2020*/  PRMT R41, R41, 0x7632, R41 ;  /* 0x0000763229297816 */ /* 0x000fe40000000029 */
[----:B------:R-:W-:Y:S01]  /*2030*/  PRMT R12, R12, 0x7632, R12 ;  /* 0x000076320c0c7816 */ /* 0x000fe2000000000c */
[----:B------:R-:W-:Y:S01]  /*2040*/  IMAD.U32 R13, R13, 0x10000, RZ ;  /* 0x000100000d0d7824 */ /* 0x000fe200078e00ff */
[----:B------:R-:W-:Y:S01]  /*2050*/  PRMT R30, R30, 0x7632, R30 ;  /* 0x000076321e1e7816 */ /* 0x000fe2000000001e */
[----:B------:R-:W-:Y:S01]  /*2060*/  IMAD.U32 R42, R41, 0x10000, RZ ;  /* 0x00010000292a7824 */ /* 0x000fe200078e00ff */
[----:B------:R-:W-:Y:S01]  /*2070*/  ISETP.NE.AND P0, PT, R24, RZ, PT ;  /* 0x000000ff1800720c */ /* 0x000fe20003f05270 */
[----:B------:R-:W-:-:S02]  /*2080*/  IMAD.U32 R12, R12, 0x10000, RZ ;  /* 0x000100000c0c7824 */ /* 0x000fc400078e00ff */
[----:B0-----:R-:W-:Y:S01]  /*2090*/  FMUL.FTZ R27, R13, R42 ;  /* 0x0000002a0d1b7220 */ /* 0x001fe20000410000 */
[----:B------:R-:W-:Y:S01]  /*20a0*/  SHF.L.U32 R13, R30, 0x10, RZ ;  /* 0x000000101e0d7819 */ /* 0x000fe200000006ff */
[C---:B------:R-:W-:Y:S01]  /*20b0*/  IMAD.U32 R30, R14.reuse, 0x10000, RZ ;  /* 0x000100000e1e7824 */ /* 0x040fe200078e00ff */
[----:B------:R-:W-:Y:S01]  /*20c0*/  PRMT R14, R14, 0x7632, R14 ;  /* 0x000076320e0e7816 */ /* 0x000fe2000000000e */
[C---:B-----5:R-:W-:Y:S01]  /*20d0*/  IMAD.U32 R29, R26.reuse, 0x10000, RZ ;  /* 0x000100001a1d7824 */ /* 0x060fe200078e00ff */
[----:B------:R-:W-:Y:S01]  /*20e0*/  PRMT R26, R26, 0x7632, R26 ;  /* 0x000076321a1a7816 */ /* 0x000fe2000000001a */
[----:B------:R-:W-:Y:S02]  /*20f0*/  FFMA.FTZ R12, R12, R13, R27 ;  /* 0x0000000d0c0c7223 */ /* 0x000fe4000001001b */
[----:B------:R-:W-:Y:S01]  /*2100*/  FFMA.FTZ R31, R30, R29, R31 ;  /* 0x0000001d1e1f7223 */ /* 0x000fe2000001001f */
[C---:B------:R-:W-:Y:S01]  /*2110*/  PRMT R29, R15.reuse, 0x7632, R29 ;  /* 0x000076320f1d7816 */ /* 0x040fe2000000001d */
[----:B------:R-:W-:Y:S01]  /*2120*/  IMAD.U32 R27, R14, 0x10000, RZ ;  /* 0x000100000e1b7824 */ /* 0x000fe200078e00ff */
[----:B------:R-:W-:Y:S01]  /*2130*/  SHF.L.U32 R26, R26, 0x10, RZ ;  /* 0x000000101a1a7819 */ /* 0x000fe200000006ff */
[----:B------:R-:W-:-:S02]  /*2140*/  IMAD.U32 R14, R15, 0x10000, RZ ;  /* 0x000100000f0e7824 */ /* 0x000fc400078e00ff */
[----:B------:R-:W-:Y:S02]  /*2150*/  IMAD.U32 R29, R29, 0x10000, RZ ;  /* 0x000100001d1d7824 */ /* 0x000fe400078e00ff */
[----:B------:R-:W-:Y:S01]  /*2160*/  FFMA.FTZ R12, R27, R26, R12 ;  /* 0x0000001a1b0c7223 */ /* 0x000fe2000001000c */
        /* <DEDUP_REMOVED lines=10> */
.L_x_21223:
        /* <DEDUP_REMOVED lines=12> */
.L_x_21184:
[----:B------:R-:W-:-:S13]  /*22d0*/  ISETP.NE.AND P0, PT, R24, RZ, PT ;  /* 0x000000ff1800720c */ /* 0x000fda0003f05270 */
[----:B------:R-:W-:-:S05]  /*22e0*/  @!P0 IMAD.MOV.U32 R13, RZ, RZ, -0x800001 ;  /* 0xff7fffffff0d8424 */ /* 0x000fca00078e00ff */
[----:B------:R3:W-:Y:S02]  /*22f0*/  @!P0 STS [R38], R13 ;  /* 0x0000000d26008388 */ /* 0x0007e40000000800 */
.L_x_21186:
[----:B------:R-:W-:Y:S05]  /*2300*/  BSYNC B1 ;  /* 0x0000000000017941 */ /* 0x000fea0003800000 */
.L_x_21183:
        /* <DEDUP_REMOVED lines=9> */
.L_x_21176:
[----:B------:R-:W-:Y:S05]  /*23a0*/  BSYNC B0 ;  /* 0x0000000000007941 */ /* 0x000fea0003800000 */
.L_x_21175:
[----:B------:R-:W2:Y:S01]  /*23b0*/  S2R R8, SR_TID.X ;  /* 0x0000000000087919 */ /* 0x000ea20000002100 */
[----:B------:R-:W-:Y:S01]  /*23c0*/  UMOV UR4, 0xffffffff ;  /* 0xffffffff00047882 */ /* 0x000fe20000000000 */
[----:B--2---:R-:W-:-:S04]  /*23d0*/  SHF.R.S32.HI R3, RZ, 0x1f, R8 ;  /* 0x0000001fff037819 */ /* 0x004fc80000011408 */
[----:B------:R-:W-:-:S04]  /*23e0*/  LEA.HI R3, R3, R8, RZ, 0x5 ;  /* 0x0000000803037211 */ /* 0x000fc800078f28ff */
[----:B------:R-:W-:Y:S02]  /*23f0*/  LOP3.LUT R5, R3, 0xffffffe0, RZ, 0xc0, !PT ;  /* 0xffffffe003057812 */ /* 0x000fe400078ec0ff */
[----:B------:R-:W-:Y:S02]  /*2400*/  SHF.R.S32.HI R9, RZ, 0x5, R3 ;  /* 0x00000005ff097819 */ /* 0x000fe40000011403 */
[----:B------:R-:W-:Y:S01]  /*2410*/  IADD3 R0, -R5, R8, RZ ;  /* 0x0000000805007210 */ /* 0x000fe20007ffe1ff */
[----:B------:R-:W-:Y:S06]  /*2420*/  BRA.DIV UR4, `(.L_x_21188) ;  /* 0x0000002a04f47947 */ /* 0x000fec000b800000 */
[----:B-1----:R-:W1:Y:S02]  /*2430*/  SHFL.BFLY PT, R15, R17, 0x10, 0x1f ;  /* 0x0e001f00110f7f89 */ /* 0x002e6400000e0000 */
[----:B-1----:R-:W-:-:S05]  /*2440*/  FMNMX.FTZ R2, R15, R17, !PT ;  /* 0x000000110f027209 */ /* 0x002fca0007810000 */
[----:B------:R-:W1:Y:S02]  /*2450*/  SHFL.BFLY PT, R15, R2, 0x8, 0x1f ;  /* 0x0d001f00020f7f89 */ /* 0x000e6400000e0000 */
[----:B-1----:R-:W-:-:S05]  /*2460*/  FMNMX.FTZ R4, R2, R15, !PT ;  /* 0x0000000f02047209 */ /* 0x002fca0007810000 */
[----:B------:R1:W2:Y:S02]  /*2470*/  SHFL.BFLY PT, R15, R4, 0x4, 0x1f ;  /* 0x0c801f00040f7f89 */ /* 0x0002a400000e0000 */
.L_x_21228:
        /* <DEDUP_REMOVED lines=12> */
[----:B-1----:R-:W-:-:S03]  /*2540*/  MOV R4, 0xff7fffff ;  /* 0xff7fffff00047802 */ /* 0x002fc60000000f00 */
[----:B------:R-:W-:Y:S01]  /*2550*/  BSSY B0, `(.L_x_21189) ;  /* 0x00000f4000007945 */ /* 0x000fe20003800000 */
[----:B------:R-:W-:-:S07]  /*2560*/  SHF.R.S32.HI R10, RZ, 0x1f, R7 ;  /* 0x0000001fff0a7819 */ /* 0x000fce0000011407 */
[----:B------:R-:W1:Y:S01]  /*2570*/  @!P0 S2R R3, SR_CgaCtaId ;  /* 0x0000000000038919 */ /* 0x000e620000008800 */
[----:B--2---:R-:W-:-:S05]  /*2580*/  @!P0 MOV R2, 0x400 ;  /* 0x0000040000028802 */ /* 0x004fca0000000f00 */
[----:B------:R-:W-:-:S05]  /*2590*/  @!P0 VIADD R2, R2, 0x40 ;  /* 0x0000004002028836 */ /* 0x000fca0000000000 */
[----:B-1----:R-:W-:-:S05]  /*25a0*/  @!P0 LEA R3, R3, R2, 0x18 ;  /* 0x0000000203038211 */ /* 0x002fca00078ec0ff */
[----:B------:R-:W-:-:S05]  /*25b0*/  @!P0 IMAD R5, R0, 0x4, R3 ;  /* 0x0000000400058824 */ /* 0x000fca00078e0203 */
[----:B------:R1:W2:Y:S02]  /*25c0*/  @!P0 LDS R4, [R5] ;  /* 0x0000000005048984 */ /* 0x0002a40000000800 */
[----:B-1----:R-:W-:Y:S02]  /*25d0*/  IMAD.MOV.U32 R5, RZ, RZ, RZ ;  /* 0x000000ffff057224 */ /* 0x002fe400078e00ff */
        /* <DEDUP_REMOVED lines=26> */
.L_x_21193:
[----:B------:R-:W1:Y:S01]  /*2780*/  LDS R13, [R7] ;  /* 0x00000000070d7984 */ /* 0x000e620000000800 */
[----:B------:R-:W-:Y:S02]  /*2790*/  VIADD R6, R6, 0xffffffff ;  /* 0xffffffff06067836 */ /* 0x000fe40000000000 */
[----:B------:R-:W-:-:S03]  /*27a0*/  VIADD R4, R4, 0x80 ;  /* 0x0000008004047836 */ /* 0x000fc60000000000 */
        /* <DEDUP_REMOVED lines=8> */
.L_x_21192:
[----:B------:R-:W-:Y:S05]  /*2830*/  BSYNC B1 ;  /* 0x0000000000017941 */ /* 0x000fea0003800000 */
.L_x_21191:
        /* <DEDUP_REMOVED lines=14> */
.L_x_21196:
[----:B------:R-:W1:Y:S01]  /*2920*/  LDS R39, [R6+0x600] ;  /* 0x0006000006277984 */ /* 0x000e620000000800 */
[----:B------:R-:W-:-:S03]  /*2930*/  VIADD R4, R4, 0x800 ;  /* 0x0000080004047836 */ /* 0x000fc60000000000 */
[----:B------:R-:W2:Y:S02]  /*2940*/  LDS R13, [R6+-0x400] ;  /* 0xfffc0000060d7984 */ /* 0x000ea40000000800 */
[----:B------:R-:W-:Y:S02]  /*2950*/  ISETP.GE.AND P2, PT, R4, R7, PT ;  /* 0x000000070400720c */ /* 0x000fe40003f46270 */
[----:B------:R-:W3:Y:S04]  /*2960*/  LDS R15, [R6+-0x200] ;  /* 0xfffe0000060f7984 */ /* 0x000ee80000000800 */
[----:B------:R-:W4:Y:S04]  /*2970*/  LDS R17, [R6] ;  /* 0x0000000006117984 */ /* 0x000f280000000800 */
[----:B------:R-:W5:Y:S04]  /*2980*/  LDS R23, [R6+0x200] ;  /* 0x0002000006177984 */ /* 0x000f680000000800 */
[----:B------:R-:W5:Y:S04]  /*2990*/  LDS R33, [R6+0x400] ;  /* 0x0004000006217984 */ /* 0x000f680000000800 */
[----:B------:R-:W5:Y:S04]  /*29a0*/  LDS R41, [R6+0x800] ;  /* 0x0008000006297984 */ /* 0x000f680000000800 */
[----:B------:R-:W-:Y:S04]  /*29b0*/  LDS R31, [R6+0xe00] ;  /* 0x000e0000061f7984 */ /* 0x000fe80000000800 */
[----:B0-----:R-:W0:Y:S04]  /*29c0*/  LDS R27, [R6+0xa00] ;  /* 0x000a0000061b7984 */ /* 0x001e280000000800 */
[----:B------:R-:W0:Y:S04]  /*29d0*/  LDS R35, [R6+0x1000] ;  /* 0x0010000006237984 */ /* 0x000e280000000800 */
[----:B------:R-:W-:Y:S01]  /*29e0*/  LDS R37, [R6+0x1200] ;  /* 0x0012000006257984 */ /* 0x000fe20000000800 */
[----:B-1----:R-:W-:-:S03]  /*29f0*/  FADD.FTZ R12, -R2, R39 ;  /* 0x00000027020c7221 */ /* 0x002fc60000010100 */
[----:B------:R-:W1:Y:S01]  /*2a00*/  LDS R29, [R6+0xc00] ;  /* 0x000c0000061d7984 */ /* 0x000e620000000800 */
[----:B--2---:R-:W-:Y:S01]  /*2a10*/  FADD.FTZ R13, -R2, R13 ;  /* 0x0000000d020d7221 */ /* 0x004fe20000010100 */
[----:B------:R-:W-:Y:S02]  /*2a20*/  FMUL.FTZ R12, R12, 1.4426950216293334961 ;  /* 0x3fb8aa3b0c0c7820 */ /* 0x000fe40000410000 */
[----:B------:R-:W-:Y:S01]  /*2a30*/  LDS R39, [R6+0x1400] ;  /* 0x0014000006277984 */ /* 0x000fe20000000800 */
[C---:B---3--:R-:W-:Y:S01]  /*2a40*/  FADD.FTZ R15, -R2.reuse, R15 ;  /* 0x0000000f020f7221 */ /* 0x048fe20000010100 */
[----:B------:R-:W-:Y:S01]  /*2a50*/  FMUL.FTZ R10, R13, 1.4426950216293334961 ;  /* 0x3fb8aa3b0d0a7820 */ /* 0x000fe20000410000 */
[C---:B----4-:R-:W-:Y:S02]  /*2a60*/  FADD.FTZ R17, -R2.reuse, R17 ;  /* 0x0000001102117221 */ /* 0x050fe40000010100 */
[----:B------:R-:W-:Y:S01]  /*2a70*/  FMUL.FTZ R13, R15, 1.4426950216293334961 ;  /* 0x3fb8aa3b0f0d7820 */ /* 0x000fe20000410000 */
[----:B------:R-:W2:Y:S01]  /*2a80*/  LDS R45, [R6+0x1600] ;  /* 0x00160000062d7984 */ /* 0x000ea20000000800 */
[C---:B-----5:R-:W-:Y:S01]  /*2a90*/  FADD.FTZ R23, -R2.reuse, R23 ;  /* 0x0000001702177221 */ /* 0x060fe20000010100 */
[----:B------:R-:W-:Y:S01]  /*2aa0*/  FMUL.FTZ R15, R17, 1.4426950216293334961 ;  /* 0x3fb8aa3b110f7820 */ /* 0x000fe20000410000 */
[----:B------:R-:W3:Y:S01]  /*2ab0*/  MUFU.EX2 R10, R10 ;  /* 0x0000000a000a7308 */ /* 0x000ee20000000800 */
[----:B------:R-:W-:Y:S01]  /*2ac0*/  LDS R43, [R6+0x1a00] ;  /* 0x001a0000062b7984 */ /* 0x000fe20000000800 */
[----:B------:R-:W-:Y:S01]  /*2ad0*/  FADD.FTZ R33, -R2, R33 ;  /* 0x0000002102217221 */ /* 0x000fe20000010100 */
[----:B------:R-:W-:-:S03]  /*2ae0*/  FMUL.FTZ R17, R23, 1.4426950216293334961 ;  /* 0x3fb8aa3b17117820 */ /* 0x000fc60000410000 */
[----:B------:R-:W-:Y:S01]  /*2af0*/  FMUL.FTZ R23, R33, 1.4426950216293334961 ;  /* 0x3fb8aa3b21177820 */ /* 0x000fe20000410000 */
[C---:B------:R-:W-:Y:S01]  /*2b00*/  FADD.FTZ R41, -R2.reuse, R41 ;  /* 0x0000002902297221 */ /* 0x040fe20000010100 */
[----:B------:R4:W5:Y:S03]  /*2b10*/  MUFU.EX2 R33, R12 ;  /* 0x0000000c00217308 */ /* 0x0009660000000800 */
[----:B------:R-:W-:Y:S02]  /*2b20*/  FMUL.FTZ R14, R41, 1.4426950216293334961 ;  /* 0x3fb8aa3b290e7820 */ /* 0x000fe40000410000 */
[----:B------:R-:W2:Y:S01]  /*2b30*/  LDS R41, [R6+0x1800] ;  /* 0x0018000006297984 */ /* 0x000ea20000000800 */
[C---:B0-----:R-:W-:Y:S02]  /*2b40*/  FADD.FTZ R16, -R2.reuse, R27 ;  /* 0x0000001b02107221 */ /* 0x041fe40000010100 */
[----:B------:R-:W0:Y:S01]  /*2b50*/  MUFU.EX2 R13, R13 ;  /* 0x0000000d000d7308 */ /* 0x000e220000000800 */
[----:B----4-:R-:W-:Y:S01]  /*2b60*/  FADD.FTZ R12, -R2, R31 ;  /* 0x0000001f020c7221 */ /* 0x010fe20000010100 */
[----:B------:R-:W-:Y:S01]  /*2b70*/  FMUL.FTZ R16, R16, 1.4426950216293334961 ;  /* 0x3fb8aa3b10107820 */ /* 0x000fe20000410000 */
[----:B---3--:R-:W-:Y:S02]  /*2b80*/  STS [R6+-0x400], R10 ;  /* 0xfffc000a06007388 */ /* 0x008fe40000000800 */
[----:B------:R-:W-:Y:S01]  /*2b90*/  FMUL.FTZ R22, R12, 1.4426950216293334961 ;  /* 0x3fb8aa3b0c167820 */ /* 0x000fe20000410000 */
[----:B------:R-:W-:-:S02]  /*2ba0*/  FADD.FTZ R12, -R2, R35 ;  /* 0x00000023020c7221 */ /* 0x000fc40000010100 */
[----:B------:R3:W4:Y:S01]  /*2bb0*/  MUFU.EX2 R27, R14 ;  /* 0x0000000e001b7308 */ /* 0x0007220000000800 */
[----:B-----5:R-:W-:Y:S01]  /*2bc0*/  STS [R6+0x600], R33 ;  /* 0x0006002106007388 */ /* 0x020fe20000000800 */
[----:B-1----:R-:W-:-:S04]  /*2bd0*/  FADD.FTZ R20, -R2, R29 ;  /* 0x0000001d02147221 */ /* 0x002fc80000010100 */
[----:B------:R-:W-:Y:S02]  /*2be0*/  FMUL.FTZ R20, R20, 1.4426950216293334961 ;  /* 0x3fb8aa3b14147820 */ /* 0x000fe40000410000 */
[----:B------:R-:W1:Y:S01]  /*2bf0*/  MUFU.EX2 R15, R15 ;  /* 0x0000000f000f7308 */ /* 0x000e620000000800 */
[----:B---3--:R-:W-:Y:S01]  /*2c00*/  FMUL.FTZ R14, R12, 1.4426950216293334961 ;  /* 0x3fb8aa3b0c0e7820 */ /* 0x008fe20000410000 */
[C---:B------:R-:W-:Y:S01]  /*2c10*/  FADD.FTZ R12, -R2.reuse, R37 ;  /* 0x00000025020c7221 */ /* 0x040fe20000010100 */
[----:B0-----:R-:W-:Y:S01]  /*2c20*/  STS [R6+-0x200], R13 ;  /* 0xfffe000d06007388 */ /* 0x001fe20000000800 */
[----:B--2---:R-:W-:-:S04]  /*2c30*/  FADD.FTZ R45, -R2, R45 ;  /* 0x0000002d022d7221 */ /* 0x004fc80000010100 */
[----:B------:R0:W2:Y:S01]  /*2c40*/  MUFU.EX2 R29, R16 ;  /* 0x00000010001d7308 */ /* 0x0000a20000000800 */
[----:B------:R-:W-:Y:S01]  /*2c50*/  FMUL.FTZ R45, R45, 1.4426950216293334961 ;  /* 0x3fb8aa3b2d2d7820 */ /* 0x000fe20000410000 */
[----:B----4-:R-:W-:Y:S06]  /*2c60*/  STS [R6+0x800], R27 ;  /* 0x0008001b06007388 */ /* 0x010fec0000000800 */
[----:B------:R-:W3:Y:S01]  /*2c70*/  MUFU.EX2 R17, R17 ;  /* 0x0000001100117308 */ /* 0x000ee20000000800 */
[----:B0-----:R-:W-:Y:S01]  /*2c80*/  FMUL.FTZ R16, R12, 1.4426950216293334961 ;  /* 0x3fb8aa3b0c107820 */ /* 0x001fe20000410000 */
[----:B------:R-:W-:Y:S01]  /*2c90*/  FADD.FTZ R12, -R2, R39 ;  /* 0x00000027020c7221 */ /* 0x000fe20000010100 */
[----:B-1----:R-:W-:Y:S03]  /*2ca0*/  STS [R6], R15 ;  /* 0x0000000f06007388 */ /* 0x002fe60000000800 */
        /* <DEDUP_REMOVED lines=17> */
[----:B------:R1:W4:Y:S01]  /*2dc0*/  MUFU.EX2 R39, R16 ;  /* 0x0000001000277308 */ /* 0x0003220000000800 */
[----:B0-----:R-:W-:Y:S01]  /*2dd0*/  FADD.FTZ R14, -R2, R41 ;  /* 0x00000029020e7221 */ /* 0x001fe20000010100 */
[----:B------:R-:W-:Y:S01]  /*2de0*/  FADD.FTZ R12, R12, R31 ;  /* 0x0000001f0c0c7221 */ /* 0x000fe20000010000 */
[----:B--2---:R-:W-:Y:S02]  /*2df0*/  STS [R6+0xe00], R35 ;  /* 0x000e002306007388 */ /* 0x004fe40000000800 */
[----:B------:R-:W-:Y:S01]  /*2e00*/  FMUL.FTZ R14, R14, 1.4426950216293334961 ;  /* 0x3fb8aa3b0e0e7820 */ /* 0x000fe20000410000 */
[----:B------:R-:W-:Y:S02]  /*2e10*/  FADD.FTZ R12, R12, R35 ;  /* 0x000000230c0c7221 */ /* 0x000fe40000010000 */
[----:B------:R-:W0:Y:S01]  /*2e20*/  MUFU.EX2 R5, R24 ;  /* 0x0000001800057308 */ /* 0x000e220000000800 */
[----:B-1----:R-:W-:Y:S01]  /*2e30*/  FADD.FTZ R16, -R2, R43 ;  /* 0x0000002b02107221 */ /* 0x002fe20000010100 */
[----:B---3--:R-:W-:Y:S01]  /*2e40*/  FADD.FTZ R12, R12, R37 ;  /* 0x000000250c0c7221 */ /* 0x008fe20000010000 */
[----:B------:R-:W-:Y:S02]  /*2e50*/  STS [R6+0x1000], R37 ;  /* 0x0010002506007388 */ /* 0x000fe40000000800 */
[----:B------:R-:W-:-:S03]  /*2e60*/  FMUL.FTZ R16, R16, 1.4426950216293334961 ;  /* 0x3fb8aa3b10107820 */ /* 0x000fc60000410000 */
[----:B------:R-:W1:Y:S01]  /*2e70*/  MUFU.EX2 R41, R45 ;  /* 0x0000002d00297308 */ /* 0x000e620000000800 */
[----:B----4-:R-:W-:Y:S01]  /*2e80*/  FADD.FTZ R12, R12, R39 ;  /* 0x000000270c0c7221 */ /* 0x010fe20000010000 */
[----:B------:R-:W-:Y:S06]  /*2e90*/  STS [R6+0x1200], R39 ;  /* 0x0012002706007388 */ /* 0x000fec0000000800 */
[----:B------:R-:W2:Y:S01]  /*2ea0*/  MUFU.EX2 R43, R14 ;  /* 0x0000000e002b7308 */ /* 0x000ea20000000800 */
[----:B0-----:R-:W-:Y:S01]  /*2eb0*/  FADD.FTZ R12, R12, R5 ;  /* 0x000000050c0c7221 */ /* 0x001fe20000010000 */
[----:B------:R0:W-:Y:S06]  /*2ec0*/  STS [R6+0x1400], R5 ;  /* 0x0014000506007388 */ /* 0x0001ec0000000800 */
[----:B------:R-:W3:Y:S01]  /*2ed0*/  MUFU.EX2 R45, R16 ;  /* 0x00000010002d7308 */ /* 0x000ee20000000800 */
[----:B-1----:R-:W-:Y:S01]  /*2ee0*/  FADD.FTZ R12, R12, R41 ;  /* 0x000000290c0c7221 */ /* 0x002fe20000010000 */
[----:B------:R-:W-:Y:S03]  /*2ef0*/  STS [R6+0x1600], R41 ;  /* 0x0016002906007388 */ /* 0x000fe60000000800 */
[----:B--2---:R-:W-:Y:S01]  /*2f00*/  FADD.FTZ R12, R12, R43 ;  /* 0x0000002b0c0c7221 */ /* 0x004fe20000010000 */
[----:B------:R-:W-:Y:S04]  /*2f10*/  STS [R6+0x1800], R43 ;  /* 0x0018002b06007388 */ /* 0x000fe80000000800 */
[----:B---3--:R1:W-:Y:S01]  /*2f20*/  STS [R6+0x1a00], R45 ;  /* 0x001a002d06007388 */ /* 0x0083e20000000800 */
[----:B0-----:R-:W-:Y:S01]  /*2f30*/  FADD.FTZ R5, R12, R45 ;  /* 0x0000002d0c057221 */ /* 0x001fe20000010000 */
[----:B-1----:R-:W-:Y:S01]  /*2f40*/  IADD3 R6, R6, 0x2000, RZ ;  /* 0x0000200006067810 */ /* 0x002fe20007ffe0ff */
[----:B------:R-:W-:Y:S06]  /*2f50*/  @!P2 BRA `(.L_x_21196) ;  /* 0xfffffff80070a947 */ /* 0x000fec000383ffff */
.L_x_21195:
[----:B------:R-:W-:Y:S05]  /*2f60*/  BSYNC B1 ;  /* 0x0000000000017941 */ /* 0x000fea0003800000 */
.L_x_21194:
        /* <DEDUP_REMOVED lines=55> */
.L_x_21198:
[----:B------:R-:W-:Y:S05]  /*32e0*/  BSYNC B1 ;  /* 0x0000000000017941 */ /* 0x000fea0003800000 */
.L_x_21197:
        /* <DEDUP_REMOVED lines=26> */
.L_x_21190:
[----:B------:R-:W-:Y:S05]  /*3490*/  BSYNC B0 ;  /* 0x0000000000007941 */ /* 0x000fea0003800000 */
.L_x_21189:
        /* <DEDUP_REMOVED lines=11> */
[----:B------:R-:W-:Y:S02]  /*3550*/  @!P0 IADD3 R5, R2, 0x40, RZ ;  /* 0x0000004002058810 */ /* 0x000fe40007ffe0ff */
[----:B------:R-:W-:Y:S02]  /*3560*/  @!P0 SHF.R.U32.HI R2, RZ, 0x3, R8 ;  /* 0x00000003ff028819 */ /* 0x000fe40000011608 */
        /* <DEDUP_REMOVED lines=23> */
[----:B------:R-:W-:Y:S01]  /*36e0*/  BSSY B1, `(.L_x_21201) ;  /* 0x0000017000017945 */ /* 0x000fe20003800000 */
[----:B------:R-:W-:Y:S01]  /*36f0*/  IMAD.MOV.U32 R6, RZ, RZ, R8 ;  /* 0x000000ffff067224 */ /* 0x000fe200078e0008 */
[----:B------:R-:W-:-:S03]  /*3700*/  IADD3 R4, R4, R3, RZ ;  /* 0x0000000304047210 */ /* 0x000fc60007ffe0ff */
[----:B------:R-:W1:Y:S01]  /*3710*/  MUFU.RCP R2, R2 ;  /* 0x0000000200027308 */ /* 0x000e620000001000 */
[C---:B------:R-:W-:Y:S02]  /*3720*/  LEA.HI R5, R4.reuse, 0x1, RZ, 0x19 ;  /* 0x0000000104057811 */ /* 0x040fe400078fc8ff */
[----:B------:R-:W-:Y:S02]  /*3730*/  ISETP.GE.U32.AND P1, PT, R4, 0x180, PT ;  /* 0x000001800400780c */ /* 0x000fe40003f26070 */
[----:B------:R-:W-:-:S13]  /*3740*/  LOP3.LUT P0, R5, R5, 0x3, RZ, 0xc0, !PT ;  /* 0x0000000305057812 */ /* 0x000fda000780c0ff */
        /* <DEDUP_REMOVED lines=8> */
.L_x_21203:
        /* <DEDUP_REMOVED lines=8> */
.L_x_21202:
[----:B------:R-:W-:Y:S05]  /*3850*/  BSYNC B1 ;  /* 0x0000000000017941 */ /* 0x000fea0003800000 */
.L_x_21201:
        /* <DEDUP_REMOVED lines=14> */
.L_x_21206:
        /* <DEDUP_REMOVED lines=52> */
.L_x_21205:
[----:B------:R-:W-:Y:S05]  /*3c80*/  BSYNC B1 ;  /* 0x0000000000017941 */ /* 0x000fea0003800000 */
.L_x_21204:
        /* <DEDUP_REMOVED lines=11> */
[----:B------:R-:W5:Y:S04]  /*3d40*/  LDS R23, [R4+0x600] ;  /* 0x0006000004177984 */ /* 0x000f680000000800 */
[----:B0-----:R-:W0:Y:S04]  /*3d50*/  LDS R27, [R4+0x800] ;  /* 0x00080000041b7984 */ /* 0x001e280000000800 */
        /* <DEDUP_REMOVED lines=18> */
.L_x_21208:
[----:B------:R-:W-:Y:S05]  /*3e80*/  BSYNC B1 ;  /* 0x0000000000017941 */ /* 0x000fea0003800000 */
.L_x_21207:
        /* <DEDUP_REMOVED lines=14> */
.L_x_21200:
[----:B------:R-:W-:Y:S05]  /*3f70*/  BSYNC B0 ;  /* 0x0000000000007941 */ /* 0x000fea0003800000 */
.L_x_21199:
[----:B------:R-:W-:Y:S01]  /*3f80*/  BAR.SYNC.DEFER_BLOCKING 0x0 ;  /* 0x0000000000007b1d */ /* 0x000fe20000010000 */
[----:B------:R-:W-:-:S05]  /*3f90*/  ISETP.GE.AND P0, PT, R9, R18, PT ;  /* 0x000000120900720c */ /* 0x000fca0003f06270 */
[----:B------:R-:W-:Y:S01]  /*3fa0*/  ULDC UR12, c[0x0][0x25c] ;  /* 0x00009700000c7ab9 */ /* 0x000fe20000000800 */
[----:B------:R-:W-:Y:S01]  /*3fb0*/  ULDC.64 UR8, c[0x0][0x228] ;  /* 0x00008a0000087ab9 */ /* 0x000fe20000000a00 */
[----:B------:R-:W-:Y:S06]  /*3fc0*/  BSSY B0, `(.L_x_21209) ;  /* 0x00000af000007945 */ /* 0x000fec0003800000 */
[----:B------:R-:W-:Y:S01]  /*3fd0*/  @P0 IMAD.MOV.U32 R20, RZ, RZ, RZ ;  /* 0x000000ffff140224 */ /* 0x000fe200078e00ff */
[----:B------:R-:W-:Y:S06]  /*3fe0*/  @P0 BRA `(.L_x_21210) ;  /* 0x0000000800b00947 */ /* 0x000fec0003800000 */
[----:B------:R-:W3:Y:S01]  /*3ff0*/  I2F.RP R6, R21 ;  /* 0x0000001500067306 */ /* 0x000ee20000209400 */
[----:B------:R-:W4:Y:S01]  /*4000*/  S2UR UR4, SR_CTAID.Y ;  /* 0x00000000000479c3 */ /* 0x000f220000002600 */
[----:B------:R-:W-:Y:S01]  /*4010*/  ULDC UR10, c[0x0][0x260] ;  /* 0x00009800000a7ab9 */ /* 0x000fe20000000800 */
[----:B-1----:R-:W-:Y:S01]  /*4020*/  IMAD.SHL.U32 R2, R0, 0x8, RZ ;  /* 0x0000000800027824 */ /* 0x002fe200078e00ff */
[--C-:B--2---:R-:W-:Y:S01]  /*4030*/  SHF.R.S32.HI R5, RZ, 0x1f, R9.reuse ;  /* 0x0000001fff057819 */ /* 0x104fe20000011409 */
[----:B------:R-:W-:Y:S01]  /*4040*/  IMAD R25, R25, UR10, RZ ;  /* 0x0000000a19197c24 */ /* 0x000fe2000f8e02ff */
[----:B------:R-:W-:Y:S01]  /*4050*/  ULDC.64 UR10, c[0x0][0x238] ;  /* 0x00008e00000a7ab9 */ /* 0x000fe20000000a00 */
[----:B------:R-:W-:Y:S01]  /*4060*/  IADD3 R24, -R18, 0x1, RZ ;  /* 0x0000000112187810 */ /* 0x000fe20007ffe1ff */
[----:B------:R-:W-:Y:S01]  /*4070*/  IMAD.MOV.U32 R20, RZ, RZ, RZ ;  /* 0x000000ffff147224 */ /* 0x000fe200078e00ff */
[----:B------:R-:W4:Y:S01]  /*4080*/  LDC R3, c[0x0][0x248] ;  /* 0x00009200ff037b82 */ /* 0x000f220000000800 */
[----:B0-----:R-:W-:Y:S01]  /*4090*/  IMAD.MOV.U32 R27, RZ, RZ, R9 ;  /* 0x000000ffff1b7224 */ /* 0x001fe200078e0009 */
[----:B---3--:R-:W0:Y:S06]  /*40a0*/  MUFU.RCP R6, R6 ;  /* 0x0000000600067308 */ /* 0x008e2c0000001000 */
[----:B------:R-:W1:Y:S08]  /*40b0*/  S2UR UR5, SR_CgaCtaId ;  /* 0x00000000000579c3 */ /* 0x000e700000008800 */
[----:B------:R-:W2:Y:S01]  /*40c0*/  LDC R26, c[0x0][0x25c] ;  /* 0x00009700ff1a7b82 */ /* 0x000ea20000000800 */
[----:B0-----:R-:W-:Y:S01]  /*40d0*/  IADD3 R22, R6, 0xffffffe, RZ ;  /* 0x0ffffffe06167810 */ /* 0x001fe20007ffe0ff */
[----:B----4-:R-:W-:Y:S01]  /*40e0*/  IMAD R4, R3, UR4, RZ ;  /* 0x0000000403047c24 */ /* 0x010fe2000f8e02ff */
[----:B------:R-:W-:Y:S01]  /*40f0*/  UMOV UR4, 0x400 ;  /* 0x0000040000047882 */ /* 0x000fe20000000000 */
[----:B------:R-:W-:Y:S01]  /*4100*/  SHF.R.S32.HI R3, RZ, 0x1f, R2 ;  /* 0x0000001fff037819 */ /* 0x000fe20000011402 */
[----:B------:R0:W3:Y:S01]  /*4110*/  F2I.FTZ.U32.TRUNC.NTZ R23, R22 ;  /* 0x0000001600177305 */ /* 0x0000e2000021f000 */
[----:B------:R-:W-:Y:S01]  /*4120*/  UIADD3 UR4, UR4, 0x60, URZ ;  /* 0x0000006004047890 */ /* 0x000fe2000fffe03f */
[----:B------:R-:W-:-:S02]  /*4130*/  IADD3 R2, P0, R25, R2, RZ ;  /* 0x0000000219027210 */ /* 0x000fc40007f1e0ff */
[----:B------:R-:W-:Y:S01]  /*4140*/  IADD3 R6, P1, R9, R4, RZ ;  /* 0x0000000409067210 */ /* 0x000fe20007f3e0ff */
[----:B-1----:R-:W-:Y:S01]  /*4150*/  ULEA UR4, UR5, UR4, 0x18 ;  /* 0x0000000405047291 */ /* 0x002fe2000f8ec03f */
[----:B------:R-:W-:Y:S02]  /*4160*/  LEA.HI.X.SX32 R3, R25, R3, 0x1, P0 ;  /* 0x0000000319037211 */ /* 0x000fe400000f0eff */
[----:B------:R-:W-:Y:S01]  /*4170*/  LEA.HI.X.SX32 R5, R4, R5, 0x1, P1 ;  /* 0x0000000504057211 */ /* 0x000fe200008f0eff */
[----:B0-----:R-:W-:Y:S01]  /*4180*/  IMAD.MOV.U32 R22, RZ, RZ, RZ ;  /* 0x000000ffff167224 */ /* 0x001fe200078e00ff */
[----:B------:R-:W-:Y:S01]  /*4190*/  ULDC UR5, c[0x0][0x27c] ;  /* 0x00009f0000057ab9 */ /* 0x000fe20000000800 */
[----:B------:R-:W-:Y:S01]  /*41a0*/  LEA R28, R9, UR4, 0x5 ;  /* 0x00000004091c7c11 */ /* 0x000fe2000f8e28ff */
[----:B------:R-:W-:Y:S01]  /*41b0*/  VIADD R19, R19, -UR5 ;  /* 0x8000000513137c36 */ /* 0x000fe20008000000 */
[----:B------:R-:W-:Y:S01]  /*41c0*/  SHF.L.U32 R25, R9, 0x3, RZ ;  /* 0x0000000309197819 */ /* 0x000fe200000006ff */
[----:B---3--:R-:W-:Y:S01]  /*41d0*/  IMAD.MOV R10, RZ, RZ, -R23 ;  /* 0x000000ffff0a7224 */ /* 0x008fe200078e0a17 */
[----:B--2---:R-:W-:-:S02]  /*41e0*/  SHF.R.S32.HI R26, RZ, 0x1f, R26 ;  /* 0x0000001fff1a7819 */ /* 0x004fc4000001141a */
[----:B------:R-:W-:Y:S01]  /*41f0*/  IADD3 R28, R28, 0x10, RZ ;  /* 0x000000101c1c7810 */ /* 0x000fe20007ffe0ff */
[----:B------:R-:W-:Y:S01]  /*4200*/  IMAD R7, R10, R21, RZ ;  /* 0x000000150a077224 */ /* 0x000fe200078e02ff */
[----:B------:R-:W-:-:S03]  /*4210*/  LEA R10, P0, R6, UR10, 0x2 ;  /* 0x0000000a060a7c11 */ /* 0x000fc6000f8010ff */
[----:B------:R-:W-:Y:S01]  /*4220*/  IMAD.HI.U32 R22, R23, R7, R22 ;  /* 0x0000000717167227 */ /* 0x000fe200078e0016 */
[----:B------:R-:W-:-:S09]  /*4230*/  LEA.HI.X R23, R6, UR11, R5, 0x2, P0 ;  /* 0x0000000b06177c11 */ /* 0x000fd200080f1405 */
.L_x_21215:
        /* <DEDUP_REMOVED lines=34> */
[----:B------:R-:W-:-:S05]  /*4460*/  IADD3 R4, -R4, RZ, RZ ;  /* 0x000000ff04047210 */ /* 0x000fca0007ffe1ff */
        /* <DEDUP_REMOVED lines=13> */
[----:B------:R-:W-:Y:S01]  /*4540*/  IMAD.IADD R34, R24, 0x1, R27 ;  /* 0x0000000118227824 */ /* 0x000fe200078e021b */
[----:B--2---:R-:W-:-:S05]  /*4550*/  SHF.R.S32.HI R4, RZ, 0x1f, R7 ;  /* 0x0000001fff047819 */ /* 0x004fca0000011407 */
[----:B------:R-:W-:Y:S02]  /*4560*/  IMAD R12, R4, UR12, RZ ;  /* 0x0000000c040c7c24 */ /* 0x000fe4000f8e02ff */
[----:B------:R-:W-:-:S04]  /*4570*/  IMAD.WIDE.U32 R4, R7, UR12, R2 ;  /* 0x0000000c07047c25 */ /* 0x000fc8000f8e0002 */
[----:B------:R-:W-:Y:S01]  /*4580*/  IMAD R13, R7, R26, R12 ;  /* 0x0000001a070d7224 */ /* 0x000fe200078e020c */
[----:B------:R-:W-:-:S03]  /*4590*/  LEA R16, P0, R4, UR8, 0x1 ;  /* 0x0000000804107c11 */ /* 0x000fc6000f8008ff */
[----:B------:R-:W-:Y:S02]  /*45a0*/  IMAD.IADD R5, R5, 0x1, R13 ;  /* 0x0000000105057824 */ /* 0x000fe400078e020d */
[----:B------:R-:W0:Y:S03]  /*45b0*/  LDS.128 R12, [R28] ;  /* 0x000000001c0c7984 */ /* 0x000e260000000c00 */
[----:B------:R-:W-:Y:S02]  /*45c0*/  LEA.HI.X R17, R4, UR9, R5, 0x1, P0 ;  /* 0x0000000904117c11 */ /* 0x000fe400080f0c05 */
[----:B------:R-:W1:Y:S04]  /*45d0*/  LDS.128 R4, [R28+-0x10] ;  /* 0xfffff0001c047984 */ /* 0x000e680000000c00 */
[----:B------:R2:W5:Y:S04]  /*45e0*/  LDG.E.CONSTANT R30, desc[UR6][R16.64] ;  /* 0x00000006101e7981 */ /* 0x000568000c1e9900 */
[----:B------:R2:W5:Y:S04]  /*45f0*/  LDG.E.CONSTANT R33, desc[UR6][R16.64+0x4] ;  /* 0x0000040610217981 */ /* 0x000568000c1e9900 */
[----:B------:R2:W5:Y:S04]  /*4600*/  LDG.E.CONSTANT R29, desc[UR6][R16.64+0x8] ;  /* 0x00000806101d7981 */ /* 0x000568000c1e9900 */
[----:B------:R2:W5:Y:S01]  /*4610*/  LDG.E.CONSTANT R31, desc[UR6][R16.64+0xc] ;  /* 0x00000c06101f7981 */ /* 0x000562000c1e9900 */
[----:B------:R-:W-:Y:S01]  /*4620*/  ISETP.NE.AND P0, PT, R34, RZ, PT ;  /* 0x000000ff2200720c */ /* 0x000fe20003f05270 */
[----:B------:R-:W-:Y:S01]  /*4630*/  BSSY B2, `(.L_x_21213) ;  /* 0x0000026000027945 */ /* 0x000fe20003800000 */
[----:B0-----:R-:W-:-:S02]  /*4640*/  F2FP.BF16.F32.PACK_AB R14, R15, R14 ;  /* 0x0000000e0f0e723e */ /* 0x001fc400000010ff */
[----:B------:R-:W-:Y:S02]  /*4650*/  F2FP.BF16.F32.PACK_AB R12, R13, R12 ;  /* 0x0000000c0d0c723e */ /* 0x000fe400000010ff */
[----:B-1----:R-:W-:Y:S02]  /*4660*/  F2FP.BF16.F32.PACK_AB R4, R5, R4 ;  /* 0x000000040504723e */ /* 0x002fe400000010ff */
[----:B------:R-:W-:Y:S02]  /*4670*/  F2FP.BF16.F32.PACK_AB R6, R7, R6 ;  /* 0x000000060706723e */ /* 0x000fe400000010ff */
[----:B------:R-:W-:-:S03]  /*4680*/  MOV R15, R4 ;  /* 0x00000004000f7202 */ /* 0x000fc60000000f00 */
[----:B------:R-:W-:Y:S01]  /*4690*/  IMAD.MOV.U32 R4, RZ, RZ, R6 ;  /* 0x000000ffff047224 */ /* 0x000fe200078e0006 */
[----:B--2---:R-:W-:Y:S06]  /*46a0*/  @P0 BRA `(.L_x_21214) ;  /* 0x0000000000780947 */ /* 0x004fec0003800000 */
        /* <DEDUP_REMOVED lines=8> */
[----:B------:R-:W-:-:S02]  /*4730*/  ISETP.GE.AND P3, PT, R7, R32, PT ;  /* 0x000000200700720c */ /* 0x000fc40003f66270 */
[----:B------:R-:W-:Y:S02]  /*4740*/  IADD3 R7, R25, 0x7, RZ ;  /* 0x0000000719077810 */ /* 0x000fe40007ffe0ff */
[-C--:B------:R-:W-:Y:S01]  /*4750*/  ISETP.GE.AND P4, PT, R5, R32.reuse, PT ;  /* 0x000000200500720c */ /* 0x080fe20003f86270 */
[----:B------:R-:W-:Y:S01]  /*4760*/  VIADD R5, R25, 0x6 ;  /* 0x0000000619057836 */ /* 0x000fe20000000000 */
[----:B-----5:R-:W-:Y:S02]  /*4770*/  @P6 PRMT R30, RZ, 0x7610, R30 ;  /* 0x00007610ff1e6816 */ /* 0x020fe4000000001e */
[-C--:B------:R-:W-:Y:S02]  /*4780*/  ISETP.GE.AND P6, PT, R7, R32.reuse, PT ;  /* 0x000000200700720c */ /* 0x080fe40003fc6270 */
[----:B------:R-:W-:Y:S02]  /*4790*/  ISETP.GE.AND P1, PT, R5, R32, PT ;  /* 0x000000200500720c */ /* 0x000fe40003f26270 */
[----:B------:R-:W-:-:S02]  /*47a0*/  PRMT R5, R33, 0x7632, R5 ;  /* 0x0000763221057816 */ /* 0x000fc40000000005 */
[----:B------:R-:W-:Y:S02]  /*47b0*/  SEL R6, R33, RZ, !P5 ;  /* 0x000000ff21067207 */ /* 0x000fe40006800000 */
        /* <DEDUP_REMOVED lines=13> */
.L_x_21214:
[----:B------:R-:W-:Y:S05]  /*4890*/  BSYNC B2 ;  /* 0x0000000000027941 */ /* 0x000fea0003800000 */
.L_x_21213:
[----:B-----5:R-:W-:Y:S01]  /*48a0*/  HFMA2.MMA.BF16_V2 R6, R4, R33, -RZ ;  /* 0x0000002104067235 */ /* 0x020fe200003000ff */
[----:B------:R-:W-:Y:S01]  /*48b0*/  HMUL2.BF16_V2 R15, R15, R30 ;  /* 0x0000001e0f0f7232 */ /* 0x000fe20000200000 */
[----:B------:R-:W-:Y:S01]  /*48c0*/  HFMA2.MMA.BF16_V2 R14, R14, R31, -RZ ;  /* 0x0000001f0e0e7235 */ /* 0x000fe200003000ff */
[----:B------:R-:W-:-:S03]  /*48d0*/  HMUL2.BF16_V2 R12, R12, R29 ;  /* 0x0000001d0c0c7232 */ /* 0x000fc60000200000 */
[C---:B------:R-:W-:Y:S02]  /*48e0*/  PRMT R4, R15.reuse, 0x7610, R4 ;  /* 0x000076100f047816 */ /* 0x040fe40000000004 */
        /* <DEDUP_REMOVED lines=20> */
.L_x_21212:
[----:B------:R-:W-:Y:S05]  /*4a30*/  BSYNC B1 ;  /* 0x0000000000017941 */ /* 0x000fea0003800000 */
.L_x_21211:
[----:B------:R-:W-:Y:S01]  /*4a40*/  IADD3 R27, R27, 0x4, RZ ;  /* 0x000000041b1b7810 */ /* 0x000fe20007ffe0ff */
[----:B------:R-:W-:Y:S01]  /*4a50*/  VIADD R25, R25, 0x20 ;  /* 0x0000002019197836 */ /* 0x000fe20000000000 */
[----:B------:R-:W-:Y:S01]  /*4a60*/  IADD3 R10, P1, R10, 0x10, RZ ;  /* 0x000000100a0a7810 */ /* 0x000fe20007f3e0ff */
[----:B------:R-:W-:Y:S01]  /*4a70*/  VIADD R28, R28, 0x80 ;  /* 0x000000801c1c7836 */ /* 0x000fe20000000000 */
[----:B------:R-:W-:Y:S02]  /*4a80*/  ISETP.GE.AND P0, PT, R27, R18, PT ;  /* 0x000000121b00720c */ /* 0x000fe40003f06270 */
[----:B------:R-:W-:-:S11]  /*4a90*/  IADD3.X R23, RZ, R23, RZ, P1, !PT ;  /* 0x00000017ff177210 */ /* 0x000fd60000ffe4ff */
[----:B------:R-:W-:Y:S05]  /*4aa0*/  @!P0 BRA `(.L_x_21215) ;  /* 0xfffffff400e48947 */ /* 0x000fea000383ffff */
.L_x_21210:
[----:B------:R-:W-:Y:S05]  /*4ab0*/  BSYNC B0 ;  /* 0x0000000000007941 */ /* 0x000fea0003800000 */
.L_x_21209:
[----:B------:R-:W3:Y:S08]  /*4ac0*/  S2UR UR5, SR_CgaCtaId ;  /* 0x00000000000579c3 */ /* 0x000ef00000008800 */
[----:B------:R-:W-:Y:S01]  /*4ad0*/  BAR.SYNC.DEFER_BLOCKING 0x0 ;  /* 0x0000000000007b1d */ /* 0x000fe20000010000 */
[C---:B-1----:R-:W-:Y:S01]  /*4ae0*/  LOP3.LUT R2, R8.reuse, 0xffffffc0, RZ, 0xc0, !PT ;  /* 0xffffffc008027812 */ /* 0x042fe200078ec0ff */
[----:B------:R-:W-:Y:S01]  /*4af0*/  IMAD R9, R9, 0x20, R0 ;  /* 0x0000002009097824 */ /* 0x000fe200078e0200 */
[----:B------:R-:W-:-:S02]  /*4b00*/  ISETP.GT.AND P1, PT, R8, 0x3f, PT ;  /* 0x0000003f0800780c */ /* 0x000fc40003f24270 */
[----:B------:R-:W-:Y:S01]  /*4b10*/  ISETP.NE.AND P0, PT, R2, 0x40, PT ;  /* 0x000000400200780c */ /* 0x000fe20003f05270 */
[----:B------:R-:W-:Y:S01]  /*4b20*/  UMOV UR4, 0x400 ;  /* 0x0000040000047882 */ /* 0x000fe20000000000 */
[C---:B--2---:R-:W-:Y:S01]  /*4b30*/  LOP3.LUT R3, R8.reuse, 0xffffffe0, RZ, 0xc0, !PT ;  /* 0xffffffe008037812 */ /* 0x044fe200078ec0ff */
[----:B------:R-:W-:Y:S01]  /*4b40*/  UIADD3 UR4, UR4, 0x60, URZ ;  /* 0x0000006004047890 */ /* 0x000fe2000fffe03f */
[C---:B------:R-:W-:Y:S01]  /*4b50*/  ISETP.GT.AND P2, PT, R8.reuse, 0x1f, PT ;  /* 0x0000001f0800780c */ /* 0x040fe20003f44270 */
[----:B------:R-:W-:Y:S02]  /*4b60*/  VIADD R8, R8, 0x1f ;  /* 0x0000001f08087836 */ /* 0x000fe40000000000 */
[----:B---3--:R-:W-:-:S06]  /*4b70*/  ULEA UR4, UR5, UR4, 0x18 ;  /* 0x0000000405047291 */ /* 0x008fcc000f8ec03f */
[----:B------:R-:W-:-:S05]  /*4b80*/  LEA R9, R9, UR4, 0x2 ;  /* 0x0000000409097c11 */ /* 0x000fca000f8e10ff */
[----:B------:R-:W-:Y:S01]  /*4b90*/  @!P0 STS [R9+-0x100], R20 ;  /* 0xffff001409008388 */ /* 0x000fe20000000800 */
[----:B------:R-:W-:Y:S01]  /*4ba0*/  BAR.SYNC.DEFER_BLOCKING 0x0 ;  /* 0x0000000000007b1d */ /* 0x000fe20000010000 */
[----:B------:R-:W-:-:S05]  /*4bb0*/  ISETP.NE.AND P0, PT, R3, 0x20, PT ;  /* 0x000000200300780c */ /* 0x000fca0003f05270 */
[----:B------:R-:W1:Y:S02]  /*4bc0*/  @!P1 LDS R2, [R9] ;  /* 0x0000000009029984 */ /* 0x000e640000000800 */
[----:B-1----:R-:W-:Y:S01]  /*4bd0*/  @!P1 FADD.FTZ R20, R2, R20 ;  /* 0x0000001402149221 */ /* 0x002fe20000010000 */
[----:B------:R-:W-:Y:S01]  /*4be0*/  BAR.SYNC.DEFER_BLOCKING 0x0 ;  /* 0x0000000000007b1d */ /* 0x000fe20000010000 */
[----:B------:R-:W-:-:S05]  /*4bf0*/  ISETP.GT.U32.AND P1, PT, R8, 0x3e, PT ;  /* 0x0000003e0800780c */ /* 0x000fca0003f24070 */
[----:B------:R1:W-:Y:S02]  /*4c00*/  @!P0 STS [R9+-0x80], R20 ;  /* 0xffff801409008388 */ /* 0x0003e40000000800 */
[----:B------:R-:W-:Y:S06]  /*4c10*/  BAR.SYNC.DEFER_BLOCKING 0x0 ;  /* 0x0000000000007b1d */ /* 0x000fec0000010000 */
[----:B------:R1:W2:Y:S02]  /*4c20*/  @!P2 LDS R2, [R9] ;  /* 0x000000000902a984 */ /* 0x0002a40000000800 */
[----:B------:R-:W-:Y:S06]  /*4c30*/  BAR.SYNC.DEFER_BLOCKING 0x0 ;  /* 0x0000000000007b1d */ /* 0x000fec0000010000 */
[----:B------:R-:W-:Y:S05]  /*4c40*/  @P1 EXIT ;  /* 0x000000000000194d */ /* 0x000fea0003800000 */
[----:B------:R-:W-:Y:S01]  /*4c50*/  ULDC UR4, c[0x0][0xc] ;  /* 0x0000030000047ab9 */ /* 0x000fe20000000800 */
[----:B------:R-:W3:Y:S01]  /*4c60*/  S2UR UR8, SR_CTAID.Y ;  /* 0x00000000000879c3 */ /* 0x000ee20000002600 */
[----:B-12---:R-:W-:-:S07]  /*4c70*/  @!P2 FADD.FTZ R20, R2, R20 ;  /* 0x000000140214a221 */ /* 0x006fce0000010000 */
[----:B------:R-:W1:Y:S08]  /*4c80*/  S2UR UR9, SR_CTAID.X ;  /* 0x00000000000979c3 */ /* 0x000e700000002500 */
[----:B------:R-:W1:Y:S08]  /*4c90*/  LDC R4, c[0x0][0x14] ;  /* 0x00000500ff047b82 */ /* 0x000e700000000800 */
[----:B------:R-:W2:Y:S01]  /*4ca0*/  S2UR UR5, SR_CTAID.Z ;  /* 0x00000000000579c3 */ /* 0x000ea20000002700 */
[----:B---3--:R-:W-:Y:S01]  /*4cb0*/  UIMAD UR4, UR8, UR4, URZ ;  /* 0x00000004080472a4 */ /* 0x008fe2000f8e023f */
[----:B-1----:R-:W-:-:S05]  /*4cc0*/  IMAD R3, R4, UR9, RZ ;  /* 0x0000000904037c24 */ /* 0x002fca000f8e02ff */
[----:B------:R-:W-:Y:S01]  /*4cd0*/  SHF.L.U32 R5, R3, 0x5, RZ ;  /* 0x0000000503057819 */ /* 0x000fe200000006ff */
[----:B------:R-:W-:Y:S01]  /*4ce0*/  IMAD R3, R4, UR4, RZ ;  /* 0x0000000404037c24 */ /* 0x000fe2000f8e02ff */
[--C-:B------:R-:W-:Y:S01]  /*4cf0*/  SHF.R.S32.HI R4, RZ, 0x1f, R0.reuse ;  /* 0x0000001fff047819 */ /* 0x100fe20000011400 */
[----:B--2---:R-:W-:Y:S02]  /*4d00*/  USHF.L.U32 UR5, UR5, 0x5, URZ ;  /* 0x0000000505057899 */ /* 0x004fe4000800063f */
[----:B------:R-:W-:Y:S02]  /*4d10*/  IMAD.SHL.U32 R3, R3, 0x20, RZ ;  /* 0x0000002003037824 */ /* 0x000fe400078e00ff */
[----:B------:R-:W-:Y:S02]  /*4d20*/  USHF.R.S32.HI UR4, URZ, 0x1f, UR5 ;  /* 0x0000001f3f047899 */ /* 0x000fe40008011405 */
[----:B------:R-:W-:Y:S02]  /*4d30*/  IADD3 R0, P0, P1, R5, UR5, R0 ;  /* 0x0000000505007c10 */ /* 0x000fe4000f91e000 */
[----:B------:R-:W-:-:S04]  /*4d40*/  SHF.R.S32.HI R5, RZ, 0x1f, R5 ;  /* 0x0000001fff057819 */ /* 0x000fc80000011405 */
[----:B------:R-:W-:Y:S01]  /*4d50*/  IADD3.X R6, R5, UR4, R4, P0, P1 ;  /* 0x0000000405067c10 */ /* 0x000fe200087e2404 */
[----:B------:R-:W-:Y:S01]  /*4d60*/  ULDC.64 UR4, c[0x0][0x210] ;  /* 0x0000840000047ab9 */ /* 0x000fe20000000a00 */
[C---:B------:R-:W-:Y:S02]  /*4d70*/  IADD3 R4, P0, R3.reuse, R0, RZ ;  /* 0x0000000003047210 */ /* 0x040fe40007f1e0ff */
[----:B------:R-:W-:Y:S02]  /*4d80*/  F2FP.BF16.F32.PACK_AB R0, RZ, R20 ;  /* 0x00000014ff00723e */ /* 0x000fe400000010ff */
[----:B------:R-:W-:Y:S02]  /*4d90*/  LEA.HI.X.SX32 R3, R3, R6, 0x1, P0 ;  /* 0x0000000603037211 */ /* 0x000fe400000f0eff */
[----:B------:R-:W-:-:S04]  /*4da0*/  LEA R2, P0, R4, UR4, 0x1 ;  /* 0x0000000404027c11 */ /* 0x000fc8000f8008ff */
[----:B------:R-:W-:-:S05]  /*4db0*/  LEA.HI.X R3, R4, UR5, R3, 0x1, P0 ;  /* 0x0000000504037c11 */ /* 0x000fca00080f0c03 */
[----:B------:R-:W-:Y:S01]  /*4dc0*/  STG.E.U16 desc[UR6][R2.64], R0 ;  /* 0x0000000002007986 */ /* 0x000fe2000c101506 */
[----:B------:R-:W-:Y:S05]  /*4dd0*/  EXIT ;  /* 0x000000000000794d */ /* 0x000fea0003800000 */
.L_x_21180:
        /* <DEDUP_REMOVED lines=8> */
.L_x_21217:
[----:B------:R-:W-:Y:S05]  /*4e60*/  BSYNC B2 ;  /* 0x0000000000027941 */ /* 0x000fea0003800000 */
.L_x_21216:
[----:B------:R-:W-:Y:S01]  /*4e70*/  HFMA2.MMA R12, -RZ, RZ, 0, 5.9604644775390625e-08 ;  /* 0x00000001ff0c7435 */ /* 0x000fe200000001ff */
[----:B------:R-:W-:Y:S01]  /*4e80*/  FADD.FTZ R27, R26, R15 ;  /* 0x0000000f1a1b7221 */ /* 0x000fe20000010000 */
[----:B------:R-:W-:Y:S02]  /*4e90*/  IMAD.MOV.U32 R13, RZ, RZ, 0x1f ;  /* 0x0000001fff0d7424 */ /* 0x000fe400078e00ff */
[----:B------:R-:W-:-:S07]  /*4ea0*/  IMAD.MOV.U32 R14, RZ, RZ, -0x1 ;  /* 0xffffffffff0e7424 */ /* 0x000fce00078e00ff */
[----:B------:R-:W-:Y:S05]  /*4eb0*/  WARPSYNC.COLLECTIVE R14, `(.L_x_21218) ;  /* 0x000000000e087348 */ /* 0x000fea0003c00000 */
[----:B------:R0:W1:Y:S02]  /*4ec0*/  SHFL.BFLY P2, R15, R27, R12, R13 ;  /* 0x0c00000c1b0f7389 */ /* 0x000064000004000d */
[----:B01----:R-:W-:Y:S01]  /*4ed0*/  ENDCOLLECTIVE ;  /* 0x000000000000791b */ /* 0x003fe20003800000 */
.L_x_21218:
[----:B------:R-:W-:Y:S05]  /*4ee0*/  BRA `(.L_x_21219) ;  /* 0xffffffc800507947 */ /* 0x000fea000383ffff */
.L_x_21185:
[----:B------:R-:W-:Y:S01]  /*4ef0*/  BSSY B2, `(.L_x_21220) ;  /* 0x0000008000027945 */ /* 0x000fe20003800000 */
[----:B------:R-:W-:Y:S01]  /*4f00*/  MOV R27, R26 ;  /* 0x0000001a001b7202 */ /* 0x000fe20000000f00 */
[----:B------:R-:W-:Y:S01]  /*4f10*/  IMAD.MOV.U32 R12, RZ, RZ, 0x2 ;  /* 0x00000002ff0c7424 */ /* 0x000fe200078e00ff */
[----:B------:R-:W-:Y:S01]  /*4f20*/  MOV R14, 0xffffffff ;  /* 0xffffffff000e7802 */ /* 0x000fe20000000f00 */
[----:B------:R-:W-:-:S07]  /*4f30*/  IMAD.MOV.U32 R13, RZ, RZ, 0x1f ;  /* 0x0000001fff0d7424 */ /* 0x000fce00078e00ff */
[----:B------:R-:W-:Y:S05]  /*4f40*/  WARPSYNC.COLLECTIVE R14, `(.L_x_21221) ;  /* 0x000000000e087348 */ /* 0x000fea0003c00000 */
[----:B------:R0:W1:Y:S02]  /*4f50*/  SHFL.BFLY P2, R15, R27, R12, R13 ;  /* 0x0c00000c1b0f7389 */ /* 0x000064000004000d */
[----:B01----:R-:W-:Y:S01]  /*4f60*/  ENDCOLLECTIVE ;  /* 0x000000000000791b */ /* 0x003fe20003800000 */
.L_x_21221:
[----:B------:R-:W-:Y:S05]  /*4f70*/  BSYNC B2 ;  /* 0x0000000000027941 */ /* 0x000fea0003800000 */
.L_x_21220:
[----:B------:R-:W-:Y:S01]  /*4f80*/  FADD.FTZ R27, R26, R15 ;  /* 0x0000000f1a1b7221 */ /* 0x000fe20000010000 */
[----:B------:R-:W-:Y:S01]  /*4f90*/  IMAD.MOV.U32 R12, RZ, RZ, 0x1 ;  /* 0x00000001ff0c7424 */ /* 0x000fe200078e00ff */
[----:B------:R-:W-:Y:S01]  /*4fa0*/  MOV R14, 0xffffffff ;  /* 0xffffffff000e7802 */ /* 0x000fe20000000f00 */
[----:B------:R-:W-:-:S07]  /*4fb0*/  IMAD.MOV.U32 R13, RZ, RZ, 0x1f ;  /* 0x0000001fff0d7424 */ /* 0x000fce00078e00ff */
[----:B------:R-:W-:Y:S05]  /*4fc0*/  WARPSYNC.COLLECTIVE R14, `(.L_x_21222) ;  /* 0x000000000e087348 */ /* 0x000fea0003c00000 */
[----:B------:R0:W1:Y:S02]  /*4fd0*/  SHFL.BFLY P2, R15, R27, R12, R13 ;  /* 0x0c00000c1b0f7389 */ /* 0x000064000004000d */
[----:B01----:R-:W-:Y:S01]  /*4fe0*/  ENDCOLLECTIVE ;  /* 0x000000000000791b */ /* 0x003fe20003800000 */
.L_x_21222:
[----:B------:R-:W-:Y:S05]  /*4ff0*/  BRA `(.L_x_21223) ;  /* 0xffffffd000847947 */ /* 0x000fea000383ffff */
.L_x_21188:
[----:B------:R-:W-:Y:S01]  /*5000*/  HFMA2.MMA R13, -RZ, RZ, 0, 1.847743988037109375e-06 ;  /* 0x0000001fff0d7435 */ /* 0x000fe200000001ff */
[----:B------:R-:W-:Y:S01]  /*5010*/  BSSY B0, `(.L_x_21224) ;  /* 0x0000007000007945 */ /* 0x000fe20003800000 */
[----:B0-----:R-:W-:Y:S02]  /*5020*/  IMAD.MOV.U32 R27, RZ, RZ, R17 ;  /* 0x000000ffff1b7224 */ /* 0x001fe400078e0011 */
[----:B------:R-:W-:Y:S02]  /*5030*/  IMAD.MOV.U32 R12, RZ, RZ, 0x10 ;  /* 0x00000010ff0c7424 */ /* 0x000fe400078e00ff */
[----:B------:R-:W-:-:S07]  /*5040*/  IMAD.MOV.U32 R14, RZ, RZ, -0x1 ;  /* 0xffffffffff0e7424 */ /* 0x000fce00078e00ff */
[----:B-1----:R-:W-:Y:S05]  /*5050*/  WARPSYNC.COLLECTIVE R14, `(.L_x_21225) ;  /* 0x000000000e087348 */ /* 0x002fea0003c00000 */
[----:B-1----:R0:W1:Y:S02]  /*5060*/  SHFL.BFLY P2, R15, R27, R12, R13 ;  /* 0x0c00000c1b0f7389 */ /* 0x002064000004000d */
[----:B01----:R-:W-:Y:S01]  /*5070*/  ENDCOLLECTIVE ;  /* 0x000000000000791b */ /* 0x003fe20003800000 */
.L_x_21225:
[----:B------:R-:W-:Y:S05]  /*5080*/  BSYNC B0 ;  /* 0x0000000000007941 */ /* 0x000fea0003800000 */
.L_x_21224:
[----:B------:R-:W-:Y:S01]  /*5090*/  FMNMX.FTZ R2, R15, R17, !PT ;  /* 0x000000110f027209 */ /* 0x000fe20007810000 */
[----:B------:R-:W-:Y:S01]  /*50a0*/  IMAD.MOV.U32 R13, RZ, RZ, 0x1f ;  /* 0x0000001fff0d7424 */ /* 0x000fe200078e00ff */
[----:B------:R-:W-:Y:S01]  /*50b0*/  MOV R12, 0x8 ;  /* 0x00000008000c7802 */ /* 0x000fe20000000f00 */
[----:B------:R-:W-:Y:S02]  /*50c0*/  IMAD.MOV.U32 R14, RZ, RZ, -0x1 ;  /* 0xffffffffff0e7424 */ /* 0x000fe400078e00ff */
[----:B------:R-:W-:-:S07]  /*50d0*/  IMAD.MOV.U32 R27, RZ, RZ, R2 ;  /* 0x000000ffff1b7224 */ /* 0x000fce00078e0002 */
[----:B------:R-:W-:Y:S05]  /*50e0*/  WARPSYNC.COLLECTIVE R14, `(.L_x_21226) ;  /* 0x000000000e087348 */ /* 0x000fea0003c00000 */
[----:B------:R0:W1:Y:S02]  /*50f0*/  SHFL.BFLY P2, R15, R27, R12, R13 ;  /* 0x0c00000c1b0f7389 */ /* 0x000064000004000d */
[----:B01----:R-:W-:Y:S01]  /*5100*/  ENDCOLLECTIVE ;  /* 0x000000000000791b */ /* 0x003fe20003800000 */
.L_x_21226:
[----:B------:R-:W-:Y:S01]  /*5110*/  IMAD.MOV.U32 R12, RZ, RZ, 0x4 ;  /* 0x00000004ff0c7424 */ /* 0x000fe200078e00ff */
[----:B------:R-:W-:-:S04]  /*5120*/  FMNMX.FTZ R4, R2, R15, !PT ;  /* 0x0000000f02047209 */ /* 0x000fc80007810000 */
[----:B------:R-:W-:-:S07]  /*5130*/  MOV R27, R4 ;  /* 0x00000004001b7202 */ /* 0x000fce0000000f00 */
[----:B------:R-:W-:Y:S05]  /*5140*/  WARPSYNC.COLLECTIVE R14, `(.L_x_21227) ;  /* 0x000000000e087348 */ /* 0x000fea0003c00000 */
[----:B------:R0:W1:Y:S02]  /*5150*/  SHFL.BFLY P2, R15, R27, R12, R13 ;  /* 0x0c00000c1b0f7389 */ /* 0x000064000004000d */
[----:B01----:R-:W-:Y:S01]  /*5160*/  ENDCOLLECTIVE ;  /* 0x000000000000791b */ /* 0x003fe20003800000 */
.L_x_21227:
[----:B------:R-:W-:Y:S05]  /*5170*/  BRA `(.L_x_21228) ;  /* 0xffffffd000c07947 */ /* 0x000fea000383ffff */
.L_x_21229:
        /* <DEDUP_REMOVED lines=16> */
.L_x_28403:


//--------------------- .text._ZN4vllm25paged_attention_v1_kernelIttLi256ELi32ELi128ELNS_18Fp8KVCacheDataTypeE0ELb0EEEvPT_PKS2_PKT0_S8_ifPKiSA_iPKfiiiSC_SC_iiiii --------------------------
	.section	.text._ZN4vllm25paged_attention_v1_kernelIttLi256ELi32ELi128ELNS_18Fp8KVCacheDataTypeE0ELb0EEEvPT_PKS2_PKT0_S8_ifPKiSA_iPKfiiiSC_SC_iiiii,"ax",@progbits
	.align	128
        .global         _ZN4vllm25paged_attention_v1_kernelIttLi256ELi32ELi128ELNS_18Fp8KVCacheDataTypeE0ELb0EEEvPT_PKS2_PKT0_S8_ifPKiSA_iPKfiiiSC_SC_iiiii
        .type           _ZN4vllm25paged_attention_v1_kernelIttLi256ELi32ELi128ELNS_18Fp8KVCacheDataTypeE0ELb0EEEvPT_PKS2_PKT0_S8_ifPKiSA_iPKfiiiSC_SC_iiiii,@function
        .size           _ZN4vllm25paged_attention_v1_kernelIttLi256ELi32ELi128ELNS_18Fp8KVCacheDataTypeE0ELb0EEEvPT_PKS2_PKT0_S8_ifPKiSA_iPKfiiiSC_SC_iiiii,(.L_x_28404 - _ZN4vllm25paged_attention_v1_kernelIttLi256ELi32ELi128ELNS_18Fp8KVCacheDataTypeE0ELb0EEEvPT_PKS2_PKT0_S8_ifPKiSA_iPKfiiiSC_SC_iiiii)
        .other          _ZN4vllm25paged_attention_v1_kernelIttLi256ELi32ELi128ELNS_18Fp8KVCacheDataTypeE0ELb0EEEvPT_PKS2_PKT0_S8_ifPKiSA_iPKfiiiSC_SC_iiiii,@"STO_CUDA_ENTRY STV_DEFAULT"
_ZN4vllm25paged_attention_v1_kernelIttLi256ELi32ELi128ELNS_18Fp8KVCacheDataTypeE0ELb0EEEvPT_PKS2_PKT0_S8_ifPKiSA_iPKfiiiSC_SC_iiiii:
.text._ZN4vllm25paged_attention_v1_kernelIttLi256ELi32ELi128ELNS_18Fp8KVCacheDataTypeE0ELb0EEEvPT_PKS2_PKT0_S8_ifPKiSA_iPKfiiiSC_SC_iiiii:
        /* <DEDUP_REMOVED lines=18> */
[----:B------:R-:W-:Y:S01]  /*0120*/  HFMA2.MMA R75, -RZ, RZ, 0, 0 ;  /* 0x00000000ff4b7435 */ /* 0x000fe200000001ff */
[----:B-1----:R-:W-:-:S04]  /*0130*/  @P0 IMAD.WIDE R4, R9, 0x4, R4 ;  /* 0x0000000409040825 */ /* 0x002fc800078e0204 */
[----:B--2---:R-:W-:-:S05]  /*0140*/  IMAD.MOV.U32 R6, RZ, RZ, RZ ;  /* 0x000000ffff067224 */ /* 0x004fca00078e00ff */
[----:B------:R0:W5:Y:S01]  /*0150*/  @P0 LDG.E.CONSTANT R75, desc[UR12][R4.64] ;  /* 0x0000000c044b0981 */ /* 0x000162000c1e9900 */
[----:B---3--:R-:W-:-:S05]  /*0160*/  IADD3 R8, RZ, -R7, RZ ;  /* 0x80000007ff087210 */ /* 0x008fca0007ffe0ff */
        /* <DEDUP_REMOVED lines=13> */
[----:B------:R-:W-:-:S05]  /*0240*/  @P0 VIADD R7, R7, 0x1 ;  /* 0x0000000107070836 */ /* 0x000fca0000000000 */
[----:B------:R-:W-:-:S05]  /*0250*/  MOV R6, R7 ;  /* 0x0000000700067202 */ /* 0x000fca0000000f00 */
[----:B------:R-:W-:Y:S01]  /*0260*/  @!P2 IMAD.MOV R6, RZ, RZ, -R6 ;  /* 0x000000ffff06a224 */ /* 0x000fe200078e0a06 */
[----:B------:R-:W-:-:S04]  /*0270*/  @!P1 LOP3.LUT R6, RZ, R13, RZ, 0x33, !PT ;  /* 0x0000000dff069212 */ /* 0x000fc800078e33ff */
[----:B------:R-:W-:-:S04]  /*0280*/  IABS R5, R6 ;  /* 0x0000000600057213 */ /* 0x000fc80000000000 */
[----:B------:R-:W0:Y:S08]  /*0290*/  I2F.RP R0, R5 ;  /* 0x0000000500007306 */ /* 0x000e300000209400 */
[----:B0-----:R-:W0:Y:S02]  /*02a0*/  MUFU.RCP R0, R0 ;  /* 0x0000000000007308 */ /* 0x001e240000001000 */
[----:B0-----:R-:W-:-:S06]  /*02b0*/  IADD3 R2, R0, 0xffffffe, RZ ;  /* 0x0ffffffe00027810 */ /* 0x001fcc0007ffe0ff */
        /* <DEDUP_REMOVED lines=21> */
[----:B------:R-:W-:Y:S01]  /*0410*/  LEA.HI R3, R3, R76, RZ, 0x5 ;  /* 0x0000004c03037211 */ /* 0x000fe200078f28ff */
[----:B------:R-:W-:Y:S03]  /*0420*/  BSSY B0, `(.L_x_21230) ;  /* 0x000004f000007945 */ /* 0x000fe60003800000 */
[----:B------:R-:W-:Y:S02]  /*0430*/  LOP3.LUT R5, R3, 0xffffffe0, RZ, 0xc0, !PT ;  /* 0xffffffe003057812 */ /* 0x000fe400078ec0ff */
[----:B------:R-:W-:Y:S02]  /*0440*/  @!P2 IADD3 R0, RZ, -R0, RZ ;  /* 0x80000000ff00a210 */ /* 0x000fe40007ffe0ff */
        /* <DEDUP_REMOVED lines=25> */
[----:B------:R-:W-:Y:S02]  /*05e0*/  MOV R7, R76 ;  /* 0x0000004c00077202 */ /* 0x000fe40000000f00 */
[----:B------:R-:W-:Y:S02]  /*05f0*/  SHF.R.S32.HI R6, RZ, 0x1f, R3 ;  /* 0x0000001fff067819 */ /* 0x000fe40000011403 */
[----:B------:R-:W-:-:S04]  /*0600*/  IADD3 R3, P0, P2, R3, R4, R5 ;  /* 0x0000000403037210 */ /* 0x000fc80007a1e005 */
[----:B------:R-:W-:Y:S01]  /*0610*/  IADD3.X R16, R6, R9, R10, P0, P2 ;  /* 0x0000000906107210 */ /* 0x000fe200007e440a */
[----:B------:R-:W-:Y:S01]  /*0620*/  IMAD.MOV.U32 R6, RZ, RZ, R2 ;  /* 0x000000ffff067224 */ /* 0x000fe200078e0002 */
[----:B------:R-:W-:-:S04]  /*0630*/  LEA R11, P0, R3, UR6, 0x1 ;  /* 0x00000006030b7c11 */ /* 0x000fc8000f8008ff */
[----:B------:R-:W-:Y:S01]  /*0640*/  LEA.HI.X R16, R3, UR7, R16, 0x1, P0 ;  /* 0x0000000703107c11 */ /* 0x000fe200080f0c10 */
[----:B0-----:R-:W-:-:S06]  /*0650*/  ULEA UR4, UR5, UR4, 0x18 ;  /* 0x0000000405047291 */ /* 0x001fcc000f8ec03f */
[----:B------:R-:W-:-:S07]  /*0660*/  LEA R8, R76, UR4, 0x4 ;  /* 0x000000044c087c11 */ /* 0x000fce000f8e20ff */
.L_x_21234:
[----:B------:R-:W-:Y:S01]  /*0670*/  IMAD.MOV.U32 R2, RZ, RZ, R11 ;  /* 0x000000ffff027224 */ /* 0x000fe200078e000b */
[----:B------:R-:W-:-:S05]  /*0680*/  MOV R3, R16 ;  /* 0x0000001000037202 */ /* 0x000fca0000000f00 */
[----:B------:R-:W2:Y:S01]  /*0690*/  LDG.E.128.CONSTANT R12, desc[UR12][R2.64] ;  /* 0x0000000c020c7981 */ /* 0x000ea2000c1e9d00 */
[----:B------:R-:W-:Y:S01]  /*06a0*/  VIADD R6, R6, 0xffffffff ;  /* 0xffffffff06067836 */ /* 0x000fe20000000000 */
[----:B------:R-:W-:Y:S02]  /*06b0*/  IADD3 R11, P2, R11, 0x800, RZ ;  /* 0x000008000b0b7810 */ /* 0x000fe40007f5e0ff */
[----:B------:R-:W-:Y:S02]  /*06c0*/  IADD3 R7, R7, 0x80, RZ ;  /* 0x0000008007077810 */ /* 0x000fe40007ffe0ff */
[----:B------:R-:W-:Y:S01]  /*06d0*/  ISETP.NE.AND P0, PT, R6, RZ, PT ;  /* 0x000000ff0600720c */ /* 0x000fe20003f05270 */
[----:B------:R-:W-:Y:S01]  /*06e0*/  IMAD.X R16, RZ, RZ, R16, P2 ;  /* 0x000000ffff107224 */ /* 0x000fe200010e0610 */
[----:B--2---:R0:W-:Y:S02]  /*06f0*/  STS.128 [R8], R12 ;  /* 0x0000000c08007388 */ /* 0x0041e40000000c00 */
[----:B0-----:R-:W-:-:S09]  /*0700*/  IADD3 R8, R8, 0x800, RZ ;  /* 0x0000080008087810 */ /* 0x001fd20007ffe0ff */
[----:B------:R-:W-:Y:S05]  /*0710*/  @P0 BRA `(.L_x_21234) ;  /* 0xfffffffc00d40947 */ /* 0x000fea000383ffff */
.L_x_21233:
[----:B------:R-:W-:Y:S05]  /*0720*/  BSYNC B1 ;  /* 0x0000000000017941 */ /* 0x000fea0003800000 */
.L_x_21232:
[----:B------:R-:W-:Y:S05]  /*0730*/  @!P1 BRA `(.L_x_21231) ;  /* 0x0000000000749947 */ /* 0x000fea0003800000 */
[----:B------:R-:W0:Y:S01]  /*0740*/  S2UR UR5, SR_CgaCtaId ;  /* 0x00000000000579c3 */ /* 0x000e220000008800 */
[----:B------:R-:W-:Y:S01]  /*0750*/  UMOV UR4, 0x400 ;  /* 0x0000040000047882 */ /* 0x000fe20000000000 */
[----:B------:R-:W-:Y:S02]  /*0760*/  IADD3 R5, P0, R4, R5, RZ ;  /* 0x0000000504057210 */ /* 0x000fe40007f1e0ff */
[----:B------:R-:W-:-:S03]  /*0770*/  IADD3 R4, R7, -0x200, RZ ;  /* 0xfffffe0007047810 */ /* 0x000fc60007ffe0ff */
[----:B------:R-:W-:Y:S01]  /*0780*/  IMAD.X R10, R9, 0x1, R10, P0 ;  /* 0x00000001090a7824 */ /* 0x000fe200000e060a */
[----:B------:R-:W1:Y:S01]  /*0790*/  LDC.64 R2, c[0x0][0x218] ;  /* 0x00008600ff027b82 */ /* 0x000e620000000a00 */
[----:B0-----:R-:W-:Y:S01]  /*07a0*/  ULEA UR4, UR5, UR4, 0x18 ;  /* 0x0000000405047291 */ /* 0x001fe2000f8ec03f */
[----:B-1----:R-:W-:-:S05]  /*07b0*/  LEA R6, P0, R5, R2, 0x1 ;  /* 0x0000000205067211 */ /* 0x002fca00078008ff */
[C---:B------:R-:W-:Y:S01]  /*07c0*/  LEA R2, R7.reuse, UR4, 0x4 ;  /* 0x0000000407027c11 */ /* 0x040fe2000f8e20ff */
[----:B------:R-:W-:Y:S01]  /*07d0*/  IMAD.SHL.U32 R7, R7, 0x8, RZ ;  /* 0x0000000807077824 */ /* 0x000fe200078e00ff */
[----:B------:R-:W-:Y:S02]  /*07e0*/  LEA.HI.X R25, R5, R3, R10, 0x1, P0 ;  /* 0x0000000305197211 */ /* 0x000fe400000f0c0a */
[----:B------:R-:W-:-:S07]  /*07f0*/  IADD3 R5, R2, 0x1000, RZ ;  /* 0x0000100002057810 */ /* 0x000fce0007ffe0ff */
.L_x_21235:
[----:B------:R-:W-:Y:S01]  /*0800*/  MOV R3, R25 ;  /* 0x0000001900037202 */ /* 0x000fe20000000f00 */
[----:B------:R-:W-:-:S04]  /*0810*/  IMAD.MOV.U32 R2, RZ, RZ, R6 ;  /* 0x000000ffff027224 */ /* 0x000fc800078e0006 */
[----:B------:R-:W-:-:S05]  /*0820*/  IMAD.WIDE R2, R7, 0x2, R2 ;  /* 0x0000000207027825 */ /* 0x000fca00078e0202 */
[----:B------:R-:W2:Y:S04]  /*0830*/  LDG.E.128.CONSTANT R8, desc[UR12][R2.64] ;  /* 0x0000000c02087981 */ /* 0x000ea8000c1e9d00 */
[----:B------:R-:W3:Y:S04]  /*0840*/  LDG.E.128.CONSTANT R12, desc[UR12][R2.64+0x800] ;  /* 0x0008000c020c7981 */ /* 0x000ee8000c1e9d00 */
[----:B------:R-:W4:Y:S04]  /*0850*/  LDG.E.128.CONSTANT R16, desc[UR12][R2.64+0x1000] ;  /* 0x0010000c02107981 */ /* 0x000f28000c1e9d00 */
[----:B------:R-:W4:Y:S01]  /*0860*/  LDG.E.128.CONSTANT R20, desc[UR12][R2.64+0x1800] ;  /* 0x0018000c02147981 */ /* 0x000f22000c1e9d00 */
        /* <DEDUP_REMOVED lines=10> */
.L_x_21231:
[----:B------:R-:W-:Y:S05]  /*0910*/  BSYNC B0 ;  /* 0x0000000000007941 */ /* 0x000fea0003800000 */
.L_x_21230:
[----:B------:R-:W-:Y:S01]  /*0920*/  BAR.SYNC.DEFER_BLOCKING 0x0 ;  /* 0x0000000000007b1d */ /* 0x000fe20000010000 */
[----:B------:R-:W-:Y:S02]  /*0930*/  ISETP.GE.AND P1, PT, R77, R24, PT ;  /* 0x000000184d00720c */ /* 0x000fe40003f26270 */
[----:B------:R-:W-:-:S03]  /*0940*/  MOV R73, 0xff7fffff ;  /* 0xff7fffff00497802 */ /* 0x000fc60000000f00 */
[----:B------:R-:W-:Y:S01]  /*0950*/  ULDC UR4, c[0x0][0x248] ;  /* 0x0000920000047ab9 */ /* 0x000fe20000000800 */
[----:B------:R-:W-:Y:S01]  /*0960*/  ULDC UR7, c[0x0][0x234] ;  /* 0x00008d0000077ab9 */ /* 0x000fe20000000800 */
[----:B------:R-:W-:Y:S01]  /*0970*/  IMAD R74, R74, UR4, RZ ;  /* 0x000000044a4a7c24 */ /* 0x000fe2000f8e02ff */
[----:B------:R-:W-:Y:S01]  /*0980*/  ULDC.64 UR10, c[0x0][0x220] ;  /* 0x00008800000a7ab9 */ /* 0x000fe20000000a00 */
[----:B------:R-:W-:Y:S03]  /*0990*/  BSSY B0, `(.L_x_21236) ;  /* 0x0000380000007945 */ /* 0x000fe60003800000 */
[----:B------:R-:W-:Y:S01]  /*09a0*/  SHF.R.S32.HI R4, RZ, 0x1f, R74 ;  /* 0x0000001fff047819 */ /* 0x000fe2000001144a */
[----:B------:R-:W-:Y:S06]  /*09b0*/  @P1 BRA `(.L_x_21237) ;  /* 0x0000003400f41947 */ /* 0x000fec0003800000 */
[----:B------:R-:W0:Y:S01]  /*09c0*/  S2UR UR5, SR_CgaCtaId ;  /* 0x00000000000579c3 */ /* 0x000e220000008800 */
[----:B------:R-:W-:Y:S01]  /*09d0*/  ULDC UR6, c[0x0][0x260] ;  /* 0x0000980000067ab9 */ /* 0x000fe20000000800 */
[----:B------:R-:W-:Y:S01]  /*09e0*/  UMOV UR4, 0x400 ;  /* 0x0000040000047882 */ /* 0x000fe20000000000 */
[----:B------:R-:W-:Y:S01]  /*09f0*/  IMAD.SHL.U32 R80, R72, 0x8, RZ ;  /* 0x0000000848507824 */ /* 0x000fe200078e00ff */
[C---:B------:R-:W-:Y:S01]  /*0a00*/  IADD3 R5, P0, R77.reuse, R74, RZ ;  /* 0x0000004a4d057210 */ /* 0x040fe20007f1e0ff */
[----:B------:R-:W-:Y:S01]  /*0a10*/  IMAD R3, R0, UR6, RZ ;  /* 0x0000000600037c24 */ /* 0x000fe2000f8e02ff */
[----:B------:R-:W-:Y:S01]  /*0a20*/  UIADD3 UR4, UR4, 0x220, URZ ;  /* 0x0000022004047890 */ /* 0x000fe2000fffe03f */
[C---:B------:R-:W-:Y:S01]  /*0a30*/  LEA R72, R77.reuse, R72, 0x5 ;  /* 0x000000484d487211 */ /* 0x040fe200078e28ff */
[----:B------:R-:W1:Y:S01]  /*0a40*/  LDC R2, c[0x0][0x25c] ;  /* 0x00009700ff027b82 */ /* 0x000e620000000800 */
[----:B------:R-:W-:Y:S01]  /*0a50*/  ULDC.64 UR8, c[0x0][0x238] ;  /* 0x00008e0000087ab9 */ /* 0x000fe20000000a00 */
[----:B------:R-:W-:Y:S01]  /*0a60*/  LEA.HI.X.SX32 R8, R77, R4, 0x1, P0 ;  /* 0x000000044d087211 */ /* 0x000fe200000f0eff */
[----:B------:R-:W-:Y:S01]  /*0a70*/  IMAD.MOV.U32 R73, RZ, RZ, -0x800001 ;  /* 0xff7fffffff497424 */ /* 0x000fe200078e00ff */
[----:B------:R-:W-:-:S02]  /*0a80*/  SHF.R.S32.HI R6, RZ, 0x1f, R80 ;  /* 0x0000001fff067819 */ /* 0x000fc40000011450 */
[----:B------:R-:W-:Y:S02]  /*0a90*/  IADD3 R80, P0, R3, R80, RZ ;  /* 0x0000005003507210 */ /* 0x000fe40007f1e0ff */
[----:B------:R-:W-:Y:S02]  /*0aa0*/  LEA R4, P2, R5, UR8, 0x2 ;  /* 0x0000000805047c11 */ /* 0x000fe4000f8410ff */
[----:B------:R-:W-:Y:S02]  /*0ab0*/  LEA.HI.X.SX32 R81, R3, R6, 0x1, P0 ;  /* 0x0000000603517211 */ /* 0x000fe400000f0eff */
[----:B------:R-:W-:Y:S02]  /*0ac0*/  LEA.HI.X R5, R5, UR9, R8, 0x2, P2 ;  /* 0x0000000905057c11 */ /* 0x000fe400090f1408 */
[----:B------:R-:W-:Y:S01]  /*0ad0*/  MOV R6, R77 ;  /* 0x0000004d00067202 */ /* 0x000fe20000000f00 */
[----:B0-----:R-:W-:Y:S01]  /*0ae0*/  ULEA UR4, UR5, UR4, 0x18 ;  /* 0x0000000405047291 */ /* 0x001fe2000f8ec03f */
[----:B------:R-:W-:-:S05]  /*0af0*/  IADD3 R7, -R79, 0x1, R72 ;  /* 0x000000014f077810 */ /* 0x000fca0007ffe148 */
[----:B------:R-:W-:-:S07]  /*0b00*/  LEA R3, R72, UR4, 0x2 ;  /* 0x0000000448037c11 */ /* 0x000fce000f8e10ff */
.L_x_21238:
[----:B------:R-:W2:Y:S01]  /*0b10*/  LDG.E.CONSTANT R11, desc[UR12][R4.64] ;  /* 0x0000000c040b7981 */ /* 0x000ea2000c1e9900 */
[----:B-1----:R-:W-:Y:S01]  /*0b20*/  SHF.R.S32.HI R12, RZ, 0x1f, R2 ;  /* 0x0000001fff0c7819 */ /* 0x002fe20000011402 */
[----:B------:R-:W0:Y:S01]  /*0b30*/  S2UR UR4, SR_CgaCtaId ;  /* 0x00000000000479c3 */ /* 0x000e220000008800 */
[----:B------:R-:W-:Y:S02]  /*0b40*/  UMOV UR5, 0x400 ;  /* 0x0000040000057882 */ /* 0x000fe40000000000 */
[----:B0-----:R-:W-:-:S09]  /*0b50*/  ULEA UR4, UR4, UR5, 0x18 ;  /* 0x0000000504047291 */ /* 0x001fd2000f8ec03f */
[----:B------:R-:W0:Y:S04]  /*0b60*/  LDS.128 R56, [UR4+0x10] ;  /* 0x00001004ff387984 */ /* 0x000e280008000c00 */
[----:B------:R-:W1:Y:S04]  /*0b70*/  LDS.128 R44, [UR4] ;  /* 0x00000004ff2c7984 */ /* 0x000e680008000c00 */
[----:B------:R-:W3:Y:S01]  /*0b80*/  LDS.128 R64, [UR4+0x20] ;  /* 0x00002004ff407984 */ /* 0x000ee20008000c00 */
[----:B--2---:R-:W-:-:S05]  /*0b90*/  SHF.R.S32.HI R9, RZ, 0x1f, R11 ;  /* 0x0000001fff097819 */ /* 0x004fca000001140b */
[-C--:B------:R-:W-:Y:S02]  /*0ba0*/  IMAD R10, R9, R2.reuse, RZ ;  /* 0x00000002090a7224 */ /* 0x080fe400078e02ff */
[----:B------:R-:W-:-:S04]  /*0bb0*/  IMAD.WIDE.U32 R8, R11, R2, R80 ;  /* 0x000000020b087225 */ /* 0x000fc800078e0050 */
[----:B------:R-:W-:Y:S01]  /*0bc0*/  IMAD R11, R11, R12, R10 ;  /* 0x0000000c0b0b7224 */ /* 0x000fe200078e020a */
[----:B------:R-:W-:-:S03]  /*0bd0*/  LEA R82, P0, R8, UR10, 0x1 ;  /* 0x0000000a08527c11 */ /* 0x000fc6000f8008ff */
[----:B------:R-:W-:-:S05]  /*0be0*/  IMAD.IADD R9, R9, 0x1, R11 ;  /* 0x0000000109097824 */ /* 0x000fca00078e020b */
[----:B------:R-:W-:-:S05]  /*0bf0*/  LEA.HI.X R83, R8, UR11, R9, 0x1, P0 ;  /* 0x0000000b08537c11 */ /* 0x000fca00080f0c09 */
[----:B------:R-:W2:Y:S04]  /*0c00*/  LDG.E.128.CONSTANT R24, desc[UR12][R82.64+0x200] ;  /* 0x0002000c52187981 */ /* 0x000ea8000c1e9d00 */
[----:B------:R-:W4:Y:S04]  /*0c10*/  LDG.E.128.CONSTANT R28, desc[UR12][R82.64] ;  /* 0x0000000c521c7981 */ /* 0x000f28000c1e9d00 */
[----:B------:R-:W3:Y:S04]  /*0c20*/  LDG.E.128.CONSTANT R36, desc[UR12][R82.64+0x400] ;  /* 0x0004000c52247981 */ /* 0x000ee8000c1e9d00 */
[----:B------:R-:W3:Y:S04]  /*0c30*/  LDG.E.128.CONSTANT R40, desc[UR12][R82.64+0x600] ;  /* 0x0006000c52287981 */ /* 0x000ee8000c1e9d00 */
[----:B------:R-:W3:Y:S04]  /*0c40*/  LDG.E.128.CONSTANT R32, desc[UR12][R82.64+0x800] ;  /* 0x0008000c52207981 */ /* 0x000ee8000c1e9d00 */
[----:B------:R-:W3:Y:S04]  /*0c50*/  LDG.E.128.CONSTANT R52, desc[UR12][R82.64+0xa00] ;  /* 0x000a000c52347981 */ /* 0x000ee8000c1e9d00 */
[----:B------:R-:W3:Y:S04]  /*0c60*/  LDG.E.128.CONSTANT R48, desc[UR12][R82.64+0xc00] ;  /* 0x000c000c52307981 */ /* 0x000ee8000c1e9d00 */
[----:B------:R-:W3:Y:S04]  /*0c70*/  LDG.E.128.CONSTANT R8, desc[UR12][R82.64+0xe00] ;  /* 0x000e000c52087981 */ /* 0x000ee8000c1e9d00 */
[----:B------:R-:W3:Y:S04]  /*0c80*/  LDG.E.128.CONSTANT R60, desc[UR12][R82.64+0x1000] ;  /* 0x0010000c523c7981 */ /* 0x000ee8000c1e9d00 */
[----:B------:R-:W3:Y:S04]  /*0c90*/  LDG.E.128.CONSTANT R12, desc[UR12][R82.64+0x1200] ;  /* 0x0012000c520c7981 */ /* 0x000ee8000c1e9d00 */
[----:B------:R-:W3:Y:S01]  /*0ca0*/  LDG.E.128.CONSTANT R16, desc[UR12][R82.64+0x1400] ;  /* 0x0014000c52107981 */ /* 0x000ee2000c1e9d00 */
[----:B0-----:R-:W-:-:S02]  /*0cb0*/  HADD2.F32 R68, -RZ, R56.H0_H0 ;  /* 0x20000038ff447230 */ /* 0x001fc40000004100 */
[----:B------:R-:W-:Y:S02]  /*0cc0*/  HADD2.F32 R20, -RZ, R57.H0_H0 ;  /* 0x20000039ff147230 */ /* 0x000fe40000004100 */
[----:B------:R-:W-:Y:S02]  /*0cd0*/  HADD2.F32 R56, -RZ, R56.H1_H1 ;  /* 0x30000038ff387230 */ /* 0x000fe40000004100 */
[--C-:B------:R-:W-:Y:S02]  /*0ce0*/  HADD2.F32 R69, -RZ, R58.reuse.H0_H0 ;  /* 0x2000003aff457230 */ /* 0x100fe40000004100 */
[----:B------:R-:W-:Y:S02]  /*0cf0*/  HADD2.F32 R71, -RZ, R58.H1_H1 ;  /* 0x3000003aff477230 */ /* 0x000fe40000004100 */
[--C-:B-1----:R-:W-:Y:S02]  /*0d00*/  HADD2.F32 R85, -RZ, R44.reuse.H0_H0 ;  /* 0x2000002cff557230 */ /* 0x102fe40000004100 */
[----:B------:R-:W-:-:S02]  /*0d10*/  HADD2.F32 R44, -RZ, R44.H1_H1 ;  /* 0x3000002cff2c7230 */ /* 0x000fc40000004100 */
[----:B------:R-:W-:Y:S02]  /*0d20*/  HADD2.F32 R84, -RZ, R47.H1_H1 ;  /* 0x3000002fff547230 */ /* 0x000fe40000004100 */
[--C-:B--2---:R-:W-:Y:S02]  /*0d30*/  HADD2.F32 R21, -RZ, R24.reuse.H0_H0 ;  /* 0x20000018ff157230 */ /* 0x104fe40000004100 */
[--C-:B------:R-:W-:Y:S02]  /*0d40*/  HADD2.F32 R23, -RZ, R25.reuse.H0_H0 ;  /* 0x20000019ff177230 */ /* 0x100fe40000004100 */
[----:B------:R-:W-:Y:S02]  /*0d50*/  HADD2.F32 R22, -RZ, R25.H1_H1 ;  /* 0x30000019ff167230 */ /* 0x000fe40000004100 */
[----:B------:R-:W-:Y:S01]  /*0d60*/  FMUL.FTZ R68, R68, R21 ;  /* 0x0000001544447220 */ /* 0x000fe20000410000 */
[----:B------:R-:W-:Y:S02]  /*0d70*/  HADD2.F32 R21, -RZ, R57.H1_H1 ;  /* 0x30000039ff157230 */ /* 0x000fe40000004100 */
[----:B------:R-:W-:-:S02]  /*0d80*/  HADD2.F32 R57, -RZ, R24.H1_H1 ;  /* 0x30000018ff397230 */ /* 0x000fc40000004100 */
[--C-:B------:R-:W-:Y:S02]  /*0d90*/  HADD2.F32 R24, -RZ, R26.reuse.H0_H0 ;  /* 0x2000001aff187230 */ /* 0x100fe40000004100 */
[----:B------:R-:W-:Y:S01]  /*0da0*/  FMUL.FTZ R25, R21, R22 ;  /* 0x0000001615197220 */ /* 0x000fe20000410000 */
[----:B------:R-:W-:Y:S01]  /*0db0*/  FMUL.FTZ R57, R56, R57 ;  /* 0x0000003938397220 */ /* 0x000fe20000410000 */
[----:B------:R-:W-:Y:S01]  /*0dc0*/  FMUL.FTZ R56, R20, R23 ;  /* 0x0000001714387220 */ /* 0x000fe20000410000 */
[----:B------:R-:W-:Y:S01]  /*0dd0*/  HADD2.F32 R58, -RZ, R26.H1_H1 ;  /* 0x3000001aff3a7230 */ /* 0x000fe20000004100 */
[----:B------:R-:W2:Y:S01]  /*0de0*/  LDG.E.128.CONSTANT R20, desc[UR12][R82.64+0x1600] ;  /* 0x0016000c52147981 */ /* 0x000ea2000c1e9d00 */
[----:B----4-:R-:W-:Y:S02]  /*0df0*/  HADD2.F32 R26, -RZ, R28.H0_H0 ;  /* 0x2000001cff1a7230 */ /* 0x010fe40000004100 */
[----:B------:R-:W-:Y:S01]  /*0e00*/  FMUL.FTZ R24, R69, R24 ;  /* 0x0000001845187220 */ /* 0x000fe20000410000 */
[----:B------:R-:W-:-:S02]  /*0e10*/  HADD2.F32 R69, -RZ, R59.H0_H0 ;  /* 0x2000003bff457230 */ /* 0x000fc40000004100 */
[--C-:B------:R-:W-:Y:S02]  /*0e20*/  HADD2.F32 R78, -RZ, R27.reuse.H0_H0 ;  /* 0x2000001bff4e7230 */ /* 0x100fe40000004100 */
[----:B------:R-:W-:Y:S01]  /*0e30*/  FFMA.FTZ R68, R85, R26, R68 ;  /* 0x0000001a55447223 */ /* 0x000fe20000010044 */
[----:B------:R-:W-:Y:S02]  /*0e40*/  HADD2.F32 R70, -RZ, R27.H1_H1 ;  /* 0x3000001bff467230 */ /* 0x000fe40000004100 */
[----:B------:R-:W-:Y:S01]  /*0e50*/  FMUL.FTZ R71, R71, R58 ;  /* 0x0000003a47477220 */ /* 0x000fe20000410000 */
[--C-:B------:R-:W-:Y:S02]  /*0e60*/  HADD2.F32 R27, -RZ, R45.reuse.H0_H0 ;  /* 0x2000002dff1b7230 */ /* 0x100fe40000004100 */
[----:B------:R-:W-:Y:S01]  /*0e70*/  FMUL.FTZ R69, R69, R78 ;  /* 0x0000004e45457220 */ /* 0x000fe20000410000 */
[----:B------:R-:W-:Y:S02]  /*0e80*/  HADD2.F32 R26, -RZ, R45.H1_H1 ;  /* 0x3000002dff1a7230 */ /* 0x000fe40000004100 */
[----:B------:R-:W-:-:S02]  /*0e90*/  HADD2.F32 R28, -RZ, R28.H1_H1 ;  /* 0x3000001cff1c7230 */ /* 0x000fc40000004100 */
[--C-:B------:R-:W-:Y:S02]  /*0ea0*/  HADD2.F32 R45, -RZ, R29.reuse.H0_H0 ;  /* 0x2000001dff2d7230 */ /* 0x100fe40000004100 */
[----:B------:R-:W-:Y:S02]  /*0eb0*/  HADD2.F32 R85, -RZ, R46.H0_H0 ;  /* 0x2000002eff557230 */ /* 0x000fe40000004100 */
[----:B------:R-:W-:Y:S02]  /*0ec0*/  HADD2.F32 R58, -RZ, R29.H1_H1 ;  /* 0x3000001dff3a7230 */ /* 0x000fe40000004100 */
[----:B------:R-:W-:Y:S02]  /*0ed0*/  HADD2.F32 R78, -RZ, R30.H0_H0 ;  /* 0x2000001eff4e7230 */ /* 0x000fe40000004100 */
[----:B------:R-:W-:Y:S01]  /*0ee0*/  FFMA.FTZ R28, R44, R28, R57 ;  /* 0x0000001c2c1c7223 */ /* 0x000fe20000010039 */
[----:B------:R-:W-:Y:S01]  /*0ef0*/  FFMA.FTZ R44, R27, R45, R56 ;  /* 0x0000002d1b2c7223 */ /* 0x000fe20000010038 */
[----:B------:R-:W-:-:S02]  /*0f00*/  HADD2.F32 R29, -RZ, R59.H1_H1 ;  /* 0x3000003bff1d7230 */ /* 0x000fc40000004100 */
[----:B------:R-:W-:Y:S01]  /*0f10*/  FFMA.FTZ R45, R26, R58, R25 ;  /* 0x0000003a1a2d7223 */ /* 0x000fe20000010019 */
[----:B------:R-:W-:Y:S01]  /*0f20*/  FFMA.FTZ R78, R85, R78, R24 ;  /* 0x0000004e554e7223 */ /* 0x000fe20000010018 */
[----:B------:R-:W0:Y:S04]  /*0f30*/  LDS.128 R56, [UR4+0x30] ;  /* 0x00003004ff387984 */ /* 0x000e280008000c00 */
[----:B------:R-:W4:Y:S01]  /*0f40*/  LDG.E.128.CONSTANT R24, desc[UR12][R82.64+0x1800] ;  /* 0x0018000c52187981 */ /* 0x000f22000c1e9d00 */
[----:B------:R-:W-:Y:S02]  /*0f50*/  HADD2.F32 R46, -RZ, R46.H1_H1 ;  /* 0x3000002eff2e7230 */ /* 0x000fe40000004100 */
[----:B------:R-:W-:Y:S02]  /*0f60*/  HADD2.F32 R30, -RZ, R30.H1_H1 ;  /* 0x3000001eff1e7230 */ /* 0x000fe40000004100 */
[----:B------:R-:W-:Y:S01]  /*0f70*/  FMUL.FTZ R85, R29, R70 ;  /* 0x000000461d557220 */ /* 0x000fe20000410000 */
[----:B------:R-:W-:-:S02]  /*0f80*/  HADD2.F32 R29, -RZ, R31.H0_H0 ;  /* 0x2000001fff1d7230 */ /* 0x000fc40000004100 */
[----:B------:R-:W-:Y:S02]  /*0f90*/  HADD2.F32 R31, -RZ, R31.H1_H1 ;  /* 0x3000001fff1f7230 */ /* 0x000fe40000004100 */
[----:B------:R-:W-:Y:S01]  /*0fa0*/  FFMA.FTZ R71, R46, R30, R71 ;  /* 0x0000001e2e477223 */ /* 0x000fe20000010047 */
[----:B------:R-:W-:Y:S02]  /*0fb0*/  HADD2.F32 R70, -RZ, R47.H0_H0 ;  /* 0x2000002fff467230 */ /* 0x000fe40000004100 */
[----:B---3--:R-:W-:Y:S02]  /*0fc0*/  HADD2.F32 R47, -RZ, R64.H0_H0 ;  /* 0x20000040ff2f7230 */ /* 0x008fe40000004100 */
[----:B------:R-:W-:Y:S02]  /*0fd0*/  HADD2.F32 R30, -RZ, R36.H0_H0 ;  /* 0x20000024ff1e7230 */ /* 0x000fe40000004100 */
[----:B------:R-:W-:Y:S01]  /*0fe0*/  FFMA.FTZ R70, R70, R29, R69 ;  /* 0x0000001d46467223 */ /* 0x000fe20000010045 */
[----:B------:R-:W-:Y:S01]  /*0ff0*/  FFMA.FTZ R84, R84, R31, R85 ;  /* 0x0000001f54547223 */ /* 0x000fe20000010055 */
[----:B------:R-:W-:-:S02]  /*1000*/  HADD2.F32 R29, -RZ, R64.H1_H1 ;  /* 0x30000040ff1d7230 */ /* 0x000fc40000004100 */
[----:B------:R-:W-:Y:S01]  /*1010*/  FFMA.FTZ R85, R47, R30, R68 ;  /* 0x0000001e2f557223 */ /* 0x000fe20000010044 */
[--C-:B------:R-:W-:Y:S02]  /*1020*/  HADD2.F32 R31, -RZ, R65.reuse.H0_H0 ;  /* 0x20000041ff1f7230 */ /* 0x100fe40000004100 */
[----:B------:R-:W-:Y:S02]  /*1030*/  HADD2.F32 R64, -RZ, R65.H1_H1 ;  /* 0x30000041ff407230 */ /* 0x000fe40000004100 */
[----:B------:R-:W-:Y:S02]  /*1040*/  HADD2.F32 R47, -RZ, R66.H0_H0 ;  /* 0x20000042ff2f7230 */ /* 0x000fe40000004100 */
[--C-:B------:R-:W-:Y:S02]  /*1050*/  HADD2.F32 R30, -RZ, R37.reuse.H0_H0 ;  /* 0x20000025ff1e7230 */ /* 0x100fe40000004100 */
[----:B------:R-:W-:Y:S02]  /*1060*/  HADD2.F32 R46, -RZ, R37.H1_H1 ;  /* 0x30000025ff2e7230 */ /* 0x000fe40000004100 */
[----:B------:R-:W-:-:S02]  /*1070*/  HADD2.F32 R68, -RZ, R38.H0_H0 ;  /* 0x20000026ff447230 */ /* 0x000fc40000004100 */
[----:B------:R-:W-:Y:S01]  /*1080*/  FFMA.FTZ R37, R31, R30, R44 ;  /* 0x0000001e1f257223 */ /* 0x000fe2000001002c */
[----:B------:R-:W-:Y:S02]  /*1090*/  HADD2.F32 R36, -RZ, R36.H1_H1 ;  /* 0x30000024ff247230 */ /* 0x000fe40000004100 */
[----:B------:R-:W-:Y:S01]  /*10a0*/  FFMA.FTZ R64, R64, R46, R45 ;  /* 0x0000002e40407223 */ /* 0x000fe2000001002d */
[----:B------:R-:W-:Y:S02]  /*10b0*/  FFMA.FTZ R68, R47, R68, R78 ;  /* 0x000000442f447223 */ /* 0x000fe4000001004e */
[----:B------:R-:W1:Y:S01]  /*10c0*/  LDS.128 R44, [UR4+0x40] ;  /* 0x00004004ff2c7984 */ /* 0x000e620008000c00 */
[----:B------:R-:W-:-:S03]  /*10d0*/  FFMA.FTZ R36, R29, R36, R28 ;  /* 0x000000241d247223 */ /* 0x000fc6000001001c */
[----:B------:R-:W3:Y:S01]  /*10e0*/  LDG.E.128.CONSTANT R28, desc[UR12][R82.64+0x1a00] ;  /* 0x001a000c521c7981 */ /* 0x000ee2000c1e9d00 */
[----:B------:R-:W-:Y:S02]  /*10f0*/  HADD2.F32 R69, -RZ, R38.H1_H1 ;  /* 0x30000026ff457230 */ /* 0x000fe40000004100 */
[----:B------:R-:W-:Y:S02]  /*1100*/  HADD2.F32 R65, -RZ, R67.H0_H0 ;  /* 0x20000043ff417230 */ /* 0x000fe40000004100 */
[----:B------:R-:W-:Y:S02]  /*1110*/  HADD2.F32 R38, -RZ, R39.H0_H0 ;  /* 0x20000027ff267230 */ /* 0x000fe40000004100 */
[----:B------:R-:W-:-:S03]  /*1120*/  HADD2.F32 R66, -RZ, R66.H1_H1 ;  /* 0x30000042ff427230 */ /* 0x000fc60000004100 */
[----:B------:R-:W-:Y:S01]  /*1130*/  FFMA.FTZ R70, R65, R38, R70 ;  /* 0x0000002641467223 */ /* 0x000fe20000010046 */
[--C-:B0-----:R-:W-:Y:S02]  /*1140*/  HADD2.F32 R38, -RZ, R56.reuse.H0_H0 ;  /* 0x20000038ff267230 */ /* 0x101fe40000004100 */
[----:B------:R-:W-:Y:S01]  /*1150*/  FFMA.FTZ R69, R66, R69, R71 ;  /* 0x0000004542457223 */ /* 0x000fe20000010047 */
[----:B------:R-:W-:Y:S02]  /*1160*/  HADD2.F32 R65, -RZ, R56.H1_H1 ;  /* 0x30000038ff417230 */ /* 0x000fe40000004100 */
[----:B------:R-:W-:Y:S02]  /*1170*/  HADD2.F32 R56, -RZ, R40.H0_H0 ;  /* 0x20000028ff387230 */ /* 0x000fe40000004100 */
[----:B------:R-:W-:Y:S02]  /*1180*/  HADD2.F32 R39, -RZ, R39.H1_H1 ;  /* 0x30000027ff277230 */ /* 0x000fe40000004100 */
[----:B------:R-:W-:-:S02]  /*1190*/  HADD2.F32 R67, -RZ, R67.H1_H1 ;  /* 0x30000043ff437230 */ /* 0x000fc40000004100 */
[----:B------:R-:W-:Y:S02]  /*11a0*/  HADD2.F32 R66, -RZ, R57.H0_H0 ;  /* 0x20000039ff427230 */ /* 0x000fe40000004100 */
[----:B------:R-:W-:Y:S02]  /*11b0*/  HADD2.F32 R40, -RZ, R40.H1_H1 ;  /* 0x30000028ff287230 */ /* 0x000fe40000004100 */
[----:B------:R-:W-:Y:S02]  /*11c0*/  HADD2.F32 R71, -RZ, R41.H0_H0 ;  /* 0x20000029ff477230 */ /* 0x000fe40000004100 */
[----:B------:R-:W-:Y:S01]  /*11d0*/  FFMA.FTZ R85, R38, R56, R85 ;  /* 0x0000003826557223 */ /* 0x000fe20000010055 */
[----:B------:R-:W-:Y:S01]  /*11e0*/  FFMA.FTZ R84, R67, R39, R84 ;  /* 0x0000002743547223 */ /* 0x000fe20000010054 */
[----:B------:R-:W-:Y:S01]  /*11f0*/  FFMA.FTZ R40, R65, R40, R36 ;  /* 0x0000002841287223 */ /* 0x000fe20000010024 */
[----:B------:R-:W-:Y:S02]  /*1200*/  HADD2.F32 R57, -RZ, R57.H1_H1 ;  /* 0x30000039ff397230 */ /* 0x000fe40000004100 */
[----:B------:R-:W-:Y:S01]  /*1210*/  FFMA.FTZ R56, R66, R71, R37 ;  /* 0x0000004742387223 */ /* 0x000fe20000010025 */
[----:B------:R-:W-:Y:S01]  /*1220*/  HADD2.F32 R41, -RZ, R41.H1_H1 ;  /* 0x30000029ff297230 */ /* 0x000fe20000004100 */
[----:B------:R-:W3:Y:S01]  /*1230*/  LDG.E.128.CONSTANT R36, desc[UR12][R82.64+0x1c00] ;  /* 0x001c000c52247981 */ /* 0x000ee2000c1e9d00 */
[----:B------:R-:W-:-:S02]  /*1240*/  HADD2.F32 R71, -RZ, R58.H0_H0 ;  /* 0x2000003aff477230 */ /* 0x000fc40000004100 */
[--C-:B------:R-:W-:Y:S02]  /*1250*/  HADD2.F32 R78, -RZ, R42.reuse.H0_H0 ;  /* 0x2000002aff4e7230 */ /* 0x100fe40000004100 */
[----:B------:R-:W-:Y:S02]  /*1260*/  FFMA.FTZ R41, R57, R41, R64 ;  /* 0x0000002939297223 */ /* 0x000fe40000010040 */
[----:B------:R-:W0:Y:S01]  /*1270*/  LDS.128 R64, [UR4+0x50] ;  /* 0x00005004ff407984 */ /* 0x000e220008000c00 */
[--C-:B------:R-:W-:Y:S02]  /*1280*/  HADD2.F32 R57, -RZ, R43.reuse.H0_H0 ;  /* 0x2000002bff397230 */ /* 0x100fe40000004100 */
[----:B------:R-:W-:Y:S01]  /*1290*/  FFMA.FTZ R68, R71, R78, R68 ;  /* 0x0000004e47447223 */ /* 0x000fe20000010044 */
[----:B------:R-:W-:Y:S02]  /*12a0*/  HADD2.F32 R71, -RZ, R43.H1_H1 ;  /* 0x3000002bff477230 */ /* 0x000fe40000004100 */
[----:B------:R-:W-:-:S02]  /*12b0*/  HADD2.F32 R42, -RZ, R42.H1_H1 ;  /* 0x3000002aff2a7230 */ /* 0x000fc40000004100 */
[----:B------:R-:W-:Y:S02]  /*12c0*/  HADD2.F32 R58, -RZ, R58.H1_H1 ;  /* 0x3000003aff3a7230 */ /* 0x000fe40000004100 */
[--C-:B------:R-:W-:Y:S02]  /*12d0*/  HADD2.F32 R43, -RZ, R59.reuse.H0_H0 ;  /* 0x2000003bff2b7230 */ /* 0x100fe40000004100 */
[----:B------:R-:W-:Y:S02]  /*12e0*/  HADD2.F32 R59, -RZ, R59.H1_H1 ;  /* 0x3000003bff3b7230 */ /* 0x000fe40000004100 */
[----:B------:R-:W-:Y:S01]  /*12f0*/  FFMA.FTZ R69, R58, R42, R69 ;  /* 0x0000002a3a457223 */ /* 0x000fe20000010045 */
[--C-:B-1----:R-:W-:Y:S02]  /*1300*/  HADD2.F32 R42, -RZ, R44.reuse.H0_H0 ;  /* 0x2000002cff2a7230 */ /* 0x102fe40000004100 */
[----:B------:R-:W-:Y:S01]  /*1310*/  FFMA.FTZ R70, R43, R57, R70 ;  /* 0x000000392b467223 */ /* 0x000fe20000010046 */
[----:B------:R-:W-:-:S02]  /*1320*/  HADD2.F32 R43, -RZ, R44.H1_H1 ;  /* 0x3000002cff2b7230 */ /* 0x000fc40000004100 */
[----:B------:R-:W-:Y:S01]  /*1330*/  FFMA.FTZ R84, R59, R71, R84 ;  /* 0x000000473b547223 */ /* 0x000fe20000010054 */
[--C-:B------:R-:W-:Y:S02]  /*1340*/  HADD2.F32 R44, -RZ, R32.reuse.H0_H0 ;  /* 0x20000020ff2c7230 */ /* 0x100fe40000004100 */
[--C-:B------:R-:W-:Y:S02]  /*1350*/  HADD2.F32 R57, -RZ, R45.reuse.H0_H0 ;  /* 0x2000002dff397230 */ /* 0x100fe40000004100 */
[----:B------:R-:W-:Y:S02]  /*1360*/  HADD2.F32 R58, -RZ, R45.H1_H1 ;  /* 0x3000002dff3a7230 */ /* 0x000fe40000004100 */
[----:B------:R-:W-:Y:S02]  /*1370*/  HADD2.F32 R32, -RZ, R32.H1_H1 ;  /* 0x30000020ff207230 */ /* 0x000fe40000004100 */
[--C-:B------:R-:W-:Y:S02]  /*1380*/  HADD2.F32 R45, -RZ, R33.reuse.H0_H0 ;  /* 0x20000021ff2d7230 */ /* 0x100fe40000004100 */
[----:B------:R-:W-:-:S02]  /*1390*/  HADD2.F32 R71, -RZ, R33.H1_H1 ;  /* 0x30000021ff477230 */ /* 0x000fc40000004100 */
[----:B------:R-:W-:Y:S01]  /*13a0*/  FFMA.FTZ R33, R43, R32, R40 ;  /* 0x000000202b217223 */ /* 0x000fe20000010028 */
[----:B------:R-:W-:Y:S02]  /*13b0*/  FFMA.FTZ R32, R57, R45, R56 ;  /* 0x0000002d39207223 */ /* 0x000fe40000010038 */
[----:B------:R-:W-:Y:S02]  /*13c0*/  FFMA.FTZ R71, R58, R71, R41 ;  /* 0x000000473a477223 */ /* 0x000fe40000010029 */
[----:B------:R-:W1:Y:S01]  /*13d0*/  LDS.128 R56, [UR4+0x60] ;  /* 0x00006004ff387984 */ /* 0x000e620008000c00 */
[----:B------:R-:W-:-:S03]  /*13e0*/  FFMA.FTZ R85, R42, R44, R85 ;  /* 0x0000002c2a557223 */ /* 0x000fc60000010055 */
[----:B------:R-:W3:Y:S01]  /*13f0*/  LDG.E.128.CONSTANT R40, desc[UR12][R82.64+0x1e00] ;  /* 0x001e000c52287981 */ /* 0x000ee2000c1e9d00 */
[----:B------:R-:W-:Y:S02]  /*1400*/  HADD2.F32 R45, -RZ, R46.H0_H0 ;  /* 0x2000002eff2d7230 */ /* 0x000fe40000004100 */
[----:B------:R-:W-:Y:S02]  /*1410*/  HADD2.F32 R44, -RZ, R34.H0_H0 ;  /* 0x20000022ff2c7230 */ /* 0x000fe40000004100 */
[----:B------:R-:W-:Y:S02]  /*1420*/  HADD2.F32 R46, -RZ, R46.H1_H1 ;  /* 0x3000002eff2e7230 */ /* 0x000fe40000004100 */
[----:B------:R-:W-:Y:S02]  /*1430*/  HADD2.F32 R78, -RZ, R34.H1_H1 ;  /* 0x30000022ff4e7230 */ /* 0x000fe40000004100 */
[----:B------:R-:W-:Y:S01]  /*1440*/  FFMA.FTZ R34, R45, R44, R68 ;  /* 0x0000002c2d227223 */ /* 0x000fe20000010044 */
[----:B------:R-:W-:-:S02]  /*1450*/  HADD2.F32 R44, -RZ, R35.H0_H0 ;  /* 0x20000023ff2c7230 */ /* 0x000fc40000004100 */
[----:B------:R-:W-:Y:S01]  /*1460*/  FFMA.FTZ R68, R46, R78, R69 ;  /* 0x0000004e2e447223 */ /* 0x000fe20000010045 */
[----:B0-----:R-:W-:Y:S02]  /*1470*/  HADD2.F32 R46, -RZ, R64.H0_H0 ;  /* 0x20000040ff2e7230 */ /* 0x001fe40000004100 */
[----:B------:R-:W-:Y:S02]  /*1480*/  HADD2.F32 R69, -RZ, R52.H0_H0 ;  /* 0x20000034ff457230 */ /* 0x000fe40000004100 */
[----:B------:R-:W-:Y:S02]  /*1490*/  HADD2.F32 R45, -RZ, R35.H1_H1 ;  /* 0x30000023ff2d7230 */ /* 0x000fe40000004100 */
[----:B------:R-:W-:Y:S02]  /*14a0*/  HADD2.F32 R64, -RZ, R64.H1_H1 ;  /* 0x30000040ff407230 */ /* 0x000fe40000004100 */
[----:B------:R-:W-:Y:S02]  /*14b0*/  HADD2.F32 R52, -RZ, R52.H1_H1 ;  /* 0x30000034ff347230 */ /* 0x000fe40000004100 */
[----:B------:R-:W-:-:S02]  /*14c0*/  HADD2.F32 R35, -RZ, R47.H0_H0 ;  /* 0x2000002fff237230 */ /* 0x000fc40000004100 */
[----:B------:R-:W-:Y:S02]  /*14d0*/  HADD2.F32 R47, -RZ, R47.H1_H1 ;  /* 0x3000002fff2f7230 */ /* 0x000fe40000004100 */
[----:B------:R-:W-:Y:S01]  /*14e0*/  FFMA.FTZ R52, R64, R52, R33 ;  /* 0x0000003440347223 */ /* 0x000fe20000010021 */
[--C-:B------:R-:W-:Y:S02]  /*14f0*/  HADD2.F32 R33, -RZ, R65.reuse.H0_H0 ;  /* 0x20000041ff217230 */ /* 0x100fe40000004100 */
[----:B------:R-:W-:Y:S01]  /*1500*/  FFMA.FTZ R70, R35, R44, R70 ;  /* 0x0000002c23467223 */ /* 0x000fe20000010046 */
[----:B------:R-:W-:Y:S02]  /*1510*/  HADD2.F32 R64, -RZ, R65.H1_H1 ;  /* 0x30000041ff407230 */ /* 0x000fe40000004100 */
[----:B------:R-:W-:Y:S01]  /*1520*/  FFMA.FTZ R84, R47, R45, R84 ;  /* 0x0000002d2f547223 */ /* 0x000fe20000010054 */
[----:B------:R-:W-:Y:S01]  /*1530*/  FFMA.FTZ R85, R46, R69, R85 ;  /* 0x000000452e557223 */ /* 0x000fe20000010055 */
[----:B------:R-:W-:Y:S01]  /*1540*/  HADD2.F32 R65, -RZ, R53.H1_H1 ;  /* 0x30000035ff417230 */ /* 0x000fe20000004100 */
[----:B------:R-:W3:Y:S01]  /*1550*/  LDG.E.128.CONSTANT R44, desc[UR12][R82.64+0x2000] ;  /* 0x0020000c522c7981 */ /* 0x000ee2000c1e9d00 */
[----:B------:R-:W-:-:S02]  /*1560*/  HADD2.F32 R69, -RZ, R66.H0_H0 ;  /* 0x20000042ff457230 */ /* 0x000fc40000004100 */
[----:B------:R-:W-:Y:S02]  /*1570*/  HADD2.F32 R35, -RZ, R53.H0_H0 ;  /* 0x20000035ff237230 */ /* 0x000fe40000004100 */
[----:B------:R-:W-:Y:S01]  /*1580*/  FFMA.FTZ R71, R64, R65, R71 ;  /* 0x0000004140477223 */ /* 0x000fe20000010047 */
[----:B------:R-:W-:Y:S02]  /*1590*/  HADD2.F32 R78, -RZ, R54.H0_H0 ;  /* 0x20000036ff4e7230 */ /* 0x000fe40000004100 */
[----:B------:R-:W-:Y:S02]  /*15a0*/  HADD2.F32 R65, -RZ, R66.H1_H1 ;  /* 0x30000042ff417230 */ /* 0x000fe40000004100 */
[----:B------:R-:W-:Y:S02]  /*15b0*/  HADD2.F32 R54, -RZ, R54.H1_H1 ;  /* 0x30000036ff367230 */ /* 0x000fe40000004100 */
[----:B------:R-:W-:Y:S01]  /*15c0*/  FFMA.FTZ R53, R33, R35, R32 ;  /* 0x0000002321357223 */ /* 0x000fe20000010020 */
[----:B------:R-:W-:Y:S01]  /*15d0*/  FFMA.FTZ R69, R69, R78, R34 ;  /* 0x0000004e45457223 */ /* 0x000fe20000010022 */
[----:B------:R-:W-:Y:S01]  /*15e0*/  HADD2.F32 R87, -RZ, R67.H0_H0 ;  /* 0x20000043ff577230 */ /* 0x000fe20000004100 */
[----:B------:R-:W0:Y:S01]  /*15f0*/  LDS.128 R32, [UR4+0x70] ;  /* 0x00007004ff207984 */ /* 0x000e220008000c00 */
[----:B------:R-:W-:-:S02]  /*1600*/  HADD2.F32 R64, -RZ, R55.H0_H0 ;  /* 0x20000037ff407230 */ /* 0x000fc40000004100 */
[----:B------:R-:W-:Y:S01]  /*1610*/  FFMA.FTZ R68, R65, R54, R68 ;  /* 0x0000003641447223 */ /* 0x000fe20000010044 */
[----:B------:R-:W-:Y:S02]  /*1620*/  HADD2.F32 R55, -RZ, R55.H1_H1 ;  /* 0x30000037ff377230 */ /* 0x000fe40000004100 */
[----:B------:R-:W-:Y:S02]  /*1630*/  HADD2.F32 R67, -RZ, R67.H1_H1 ;  /* 0x30000043ff437230 */ /* 0x000fe40000004100 */
[--C-:B-1----:R-:W-:Y:S02]  /*1640*/  HADD2.F32 R54, -RZ, R56.reuse.H0_H0 ;  /* 0x20000038ff367230 */ /* 0x102fe40000004100 */
[----:B------:R-:W-:Y:S02]  /*1650*/  HADD2.F32 R65, -RZ, R56.H1_H1 ;  /* 0x30000038ff417230 */ /* 0x000fe40000004100 */
[--C-:B------:R-:W-:Y:S02]  /*1660*/  HADD2.F32 R56, -RZ, R48.reuse.H0_H0 ;  /* 0x20000030ff387230 */ /* 0x100fe40000004100 */
[----:B------:R-:W-:Y:S01]  /*1670*/  FFMA.FTZ R70, R87, R64, R70 ;  /* 0x0000004057467223 */ /* 0x000fe20000010046 */
[----:B------:R-:W-:Y:S01]  /*1680*/  FFMA.FTZ R84, R67, R55, R84 ;  /* 0x0000003743547223 */ /* 0x000fe20000010054 */
[----:B------:R-:W-:-:S02]  /*1690*/  HADD2.F32 R48, -RZ, R48.H1_H1 ;  /* 0x30000030ff307230 */ /* 0x000fc40000004100 */
[----:B------:R-:W-:Y:S02]  /*16a0*/  HADD2.F32 R64, -RZ, R57.H0_H0 ;  /* 0x20000039ff407230 */ /* 0x000fe40000004100 */
[----:B------:R-:W-:Y:S02]  /*16b0*/  HADD2.F32 R55, -RZ, R49.H0_H0 ;  /* 0x20000031ff377230 */ /* 0x000fe40000004100 */
[----:B------:R-:W-:Y:S01]  /*16c0*/  FFMA.FTZ R85, R54, R56, R85 ;  /* 0x0000003836557223 */ /* 0x000fe20000010055 */
[----:B------:R-:W-:Y:S02]  /*16d0*/  HADD2.F32 R56, -RZ, R57.H1_H1 ;  /* 0x30000039ff387230 */ /* 0x000fe40000004100 */
[----:B------:R-:W-:Y:S01]  /*16e0*/  FFMA.FTZ R48, R65, R48, R52 ;  /* 0x0000003041307223 */ /* 0x000fe20000010034 */
[----:B------:R-:W-:Y:S02]  /*16f0*/  HADD2.F32 R57, -RZ, R49.H1_H1 ;  /* 0x30000031ff397230 */ /* 0x000fe40000004100 */
[----:B------:R-:W-:-:S02]  /*1700*/  FFMA.FTZ R49, R64, R55, R53 ;  /* 0x0000003740317223 */ /* 0x000fc40000010035 */
[----:B------:R-:W3:Y:S04]  /*1710*/  LDG.E.128.CONSTANT R52, desc[UR12][R82.64+0x2200] ;  /* 0x0022000c52347981 */ /* 0x000ee8000c1e9d00 */
[----:B------:R-:W1:Y:S01]  /*1720*/  LDS.128 R64, [UR4+0x80] ;  /* 0x00008004ff407984 */ /* 0x000e620008000c00 */
[----:B------:R-:W-:Y:S02]  /*1730*/  HADD2.F32 R78, -RZ, R58.H0_H0 ;  /* 0x2000003aff4e7230 */ /* 0x000fe40000004100 */
[----:B------:R-:W-:Y:S02]  /*1740*/  HADD2.F32 R86, -RZ, R50.H0_H0 ;  /* 0x20000032ff567230 */ /* 0x000fe40000004100 */
[----:B------:R-:W-:Y:S01]  /*1750*/  FFMA.FTZ R71, R56, R57, R71 ;  /* 0x0000003938477223 */ /* 0x000fe20000010047 */
[----:B------:R-:W-:-:S02]  /*1760*/  HADD2.F32 R56, -RZ, R51.H0_H0 ;  /* 0x20000033ff387230 */ /* 0x000fc40000004100 */
[----:B------:R-:W-:Y:S02]  /*1770*/  HADD2.F32 R57, -RZ, R59.H0_H0 ;  /* 0x2000003bff397230 */ /* 0x000fe40000004100 */
[----:B------:R-:W-:Y:S01]  /*1780*/  FFMA.FTZ R69, R78, R86, R69 ;  /* 0x000000564e457223 */ /* 0x000fe20000010045 */
[----:B------:R-:W-:Y:S02]  /*1790*/  HADD2.F32 R78, -RZ, R51.H1_H1 ;  /* 0x30000033ff4e7230 */ /* 0x000fe40000004100 */
[----:B------:R-:W-:Y:S02]  /*17a0*/  HADD2.F32 R50, -RZ, R50.H1_H1 ;  /* 0x30000032ff327230 */ /* 0x000fe40000004100 */
[----:B------:R-:W-:Y:S02]  /*17b0*/  HADD2.F32 R51, -RZ, R58.H1_H1 ;  /* 0x3000003aff337230 */ /* 0x000fe40000004100 */
[----:B------:R-:W-:Y:S02]  /*17c0*/  HADD2.F32 R59, -RZ, R59.H1_H1 ;  /* 0x3000003bff3b7230 */ /* 0x000fe40000004100 */
[----:B------:R-:W-:Y:S01]  /*17d0*/  FFMA.FTZ R70, R57, R56, R70 ;  /* 0x0000003839467223 */ /* 0x000fe20000010046 */
[----:B0-----:R-:W-:-:S02]  /*17e0*/  HADD2.F32 R56, -RZ, R33.H0_H0 ;  /* 0x20000021ff387230 */ /* 0x001fc40000004100 */
[----:B------:R-:W-:Y:S01]  /*17f0*/  FFMA.FTZ R68, R51, R50, R68 ;  /* 0x0000003233447223 */ /* 0x000fe20000010044 */
[--C-:B------:R-:W-:Y:S02]  /*1800*/  HADD2.F32 R50, -RZ, R32.reuse.H0_H0 ;  /* 0x20000020ff327230 */ /* 0x100fe40000004100 */
[----:B------:R-:W-:Y:S01]  /*1810*/  FFMA.FTZ R84, R59, R78, R84 ;  /* 0x0000004e3b547223 */ /* 0x000fe20000010054 */
[----:B------:R-:W-:Y:S02]  /*1820*/  HADD2.F32 R51, -RZ, R32.H1_H1 ;  /* 0x30000020ff337230 */ /* 0x000fe40000004100 */
[----:B------:R-:W-:Y:S02]  /*1830*/  HADD2.F32 R57, -RZ, R9.H0_H0 ;  /* 0x20000009ff397230 */ /* 0x000fe40000004100 */
[----:B------:R-:W-:Y:S02]  /*1840*/  HADD2.F32 R78, -RZ, R33.H1_H1 ;  /* 0x30000021ff4e7230 */ /* 0x000fe40000004100 */
[----:B------:R-:W-:-:S02]  /*1850*/  HADD2.F32 R32, -RZ, R8.H0_H0 ;  /* 0x20000008ff207230 */ /* 0x000fc40000004100 */
[----:B------:R-:W-:Y:S02]  /*1860*/  HADD2.F32 R33, -RZ, R9.H1_H1 ;  /* 0x30000009ff217230 */ /* 0x000fe40000004100 */
[----:B------:R-:W-:Y:S01]  /*1870*/  FFMA.FTZ R9, R56, R57, R49 ;  /* 0x0000003938097223 */ /* 0x000fe20000010031 */
[----:B------:R-:W-:Y:S01]  /*1880*/  FFMA.FTZ R85, R50, R32, R85 ;  /* 0x0000002032557223 */ /* 0x000fe20000010055 */
[----:B------:R-:W3:Y:S01]  /*1890*/  LDG.E.128.CONSTANT R56, desc[UR12][R82.64+0x2400] ;  /* 0x0024000c52387981 */ /* 0x000ee2000c1e9d00 */
[----:B------:R-:W-:Y:S01]  /*18a0*/  FFMA.FTZ R71, R78, R33, R71 ;  /* 0x000000214e477223 */ /* 0x000fe20000010047 */
[----:B------:R-:W-:Y:S02]  /*18b0*/  HADD2.F32 R32, -RZ, R34.H0_H0 ;  /* 0x20000022ff207230 */ /* 0x000fe40000004100 */
[----:B------:R-:W-:Y:S02]  /*18c0*/  HADD2.F32 R78, -RZ, R10.H0_H0 ;  /* 0x2000000aff4e7230 */ /* 0x000fe40000004100 */
[----:B------:R-:W-:-:S02]  /*18d0*/  HADD2.F32 R33, -RZ, R34.H1_H1 ;  /* 0x30000022ff217230 */ /* 0x000fc40000004100 */
[----:B------:R-:W-:Y:S02]  /*18e0*/  HADD2.F32 R10, -RZ, R10.H1_H1 ;  /* 0x3000000aff0a7230 */ /* 0x000fe40000004100 */
[----:B------:R-:W-:Y:S01]  /*18f0*/  FFMA.FTZ R69, R32, R78, R69 ;  /* 0x0000004e20457223 */ /* 0x000fe20000010045 */
[--C-:B------:R-:W-:Y:S02]  /*1900*/  HADD2.F32 R32, -RZ, R11.reuse.H0_H0 ;  /* 0x2000000bff207230 */ /* 0x100fe40000004100 */
[----:B------:R-:W-:Y:S02]  /*1910*/  HADD2.F32 R34, -RZ, R11.H1_H1 ;  /* 0x3000000bff227230 */ /* 0x000fe40000004100 */
[----:B------:R-:W-:Y:S01]  /*1920*/  FFMA.FTZ R68, R33, R10, R68 ;  /* 0x0000000a21447223 */ /* 0x000fe20000010044 */
[----:B------:R-:W-:Y:S02]  /*1930*/  HADD2.F32 R11, -RZ, R35.H0_H0 ;  /* 0x20000023ff0b7230 */ /* 0x000fe40000004100 */
[----:B-1----:R-:W-:-:S02]  /*1940*/  HADD2.F32 R10, -RZ, R64.H0_H0 ;  /* 0x20000040ff0a7230 */ /* 0x002fc40000004100 */
[----:B------:R-:W-:Y:S02]  /*1950*/  HADD2.F32 R33, -RZ, R60.H0_H0 ;  /* 0x2000003cff217230 */ /* 0x000fe40000004100 */
[----:B------:R-:W-:Y:S02]  /*1960*/  HADD2.F32 R8, -RZ, R8.H1_H1 ;  /* 0x30000008ff087230 */ /* 0x000fe40000004100 */
[----:B------:R-:W-:Y:S01]  /*1970*/  FFMA.FTZ R70, R11, R32, R70 ;  /* 0x000000200b467223 */ /* 0x000fe20000010046 */
[----:B------:R-:W-:Y:S02]  /*1980*/  HADD2.F32 R11, -RZ, R64.H1_H1 ;  /* 0x30000040ff0b7230 */ /* 0x000fe40000004100 */
[----:B------:R-:W-:Y:S01]  /*1990*/  FFMA.FTZ R85, R10, R33, R85 ;  /* 0x000000210a557223 */ /* 0x000fe20000010055 */
[----:B------:R-:W-:Y:S02]  /*19a0*/  HADD2.F32 R10, -RZ, R65.H0_H0 ;  /* 0x20000041ff0a7230 */ /* 0x000fe40000004100 */
[----:B------:R-:W-:Y:S01]  /*19b0*/  FFMA.FTZ R8, R51, R8, R48 ;  /* 0x0000000833087223 */ /* 0x000fe20000010030 */
[----:B------:R-:W-:Y:S01]  /*19c0*/  HADD2.F32 R60, -RZ, R60.H1_H1 ;  /* 0x3000003cff3c7230 */ /* 0x000fe20000004100 */
[----:B------:R-:W0:Y:S01]  /*19d0*/  LDS.128 R48, [UR4+0x90] ;  /* 0x00009004ff307984 */ /* 0x000e220008000c00 */
[----:B------:R-:W-:-:S02]  /*19e0*/  HADD2.F32 R32, -RZ, R61.H0_H0 ;  /* 0x2000003dff207230 */ /* 0x000fc40000004100 */
[----:B------:R-:W-:Y:S02]  /*19f0*/  HADD2.F32 R64, -RZ, R65.H1_H1 ;  /* 0x30000041ff407230 */ /* 0x000fe40000004100 */
[----:B------:R-:W-:Y:S01]  /*1a00*/  FFMA.FTZ R60, R11, R60, R8 ;  /* 0x0000003c0b3c7223 */ /* 0x000fe20000010008 */
[----:B------:R-:W-:Y:S02]  /*1a10*/  HADD2.F32 R65, -RZ, R61.H1_H1 ;  /* 0x3000003dff417230 */ /* 0x000fe40000004100 */
[----:B------:R-:W-:Y:S02]  /*1a20*/  FFMA.FTZ R61, R10, R32, R9 ;  /* 0x000000200a3d7223 */ /* 0x000fe40000010009 */
[----:B------:R-:W3:Y:S01]  /*1a30*/  LDG.E.128.CONSTANT R8, desc[UR12][R82.64+0x2600] ;  /* 0x0026000c52087981 */ /* 0x000ee2000c1e9d00 */
[----:B------:R-:W-:Y:S02]  /*1a40*/  HADD2.F32 R35, -RZ, R35.H1_H1 ;  /* 0x30000023ff237230 */ /* 0x000fe40000004100 */
[----:B------:R-:W-:-:S03]  /*1a50*/  HADD2.F32 R78, -RZ, R66.H0_H0 ;  /* 0x20000042ff4e7230 */ /* 0x000fc60000004100 */
[----:B------:R-:W-:Y:S02]  /*1a60*/  FFMA.FTZ R84, R35, R34, R84 ;  /* 0x0000002223547223 */ /* 0x000fe40000010054 */
[----:B------:R-:W1:Y:S01]  /*1a70*/  LDS.128 R32, [UR4+0xa0] ;  /* 0x0000a004ff207984 */ /* 0x000e620008000c00 */
[----:B------:R-:W-:Y:S02]  /*1a80*/  HADD2.F32 R86, -RZ, R62.H0_H0 ;  /* 0x2000003eff567230 */ /* 0x000fe40000004100 */
[----:B------:R-:W-:Y:S01]  /*1a90*/  FFMA.FTZ R71, R64, R65, R71 ;  /* 0x0000004140477223 */ /* 0x000fe20000010047 */
[--C-:B------:R-:W-:Y:S02]  /*1aa0*/  HADD2.F32 R64, -RZ, R63.reuse.H0_H0 ;  /* 0x2000003fff407230 */ /* 0x100fe40000004100 */
[----:B------:R-:W-:Y:S01]  /*1ab0*/  FFMA.FTZ R65, R78, R86, R69 ;  /* 0x000000564e417223 */ /* 0x000fe20000010045 */
[----:B------:R-:W-:Y:S02]  /*1ac0*/  HADD2.F32 R78, -RZ, R63.H1_H1 ;  /* 0x3000003fff4e7230 */ /* 0x000fe40000004100 */
[----:B------:R-:W-:-:S02]  /*1ad0*/  HADD2.F32 R69, -RZ, R67.H0_H0 ;  /* 0x20000043ff457230 */ /* 0x000fc40000004100 */
[----:B------:R-:W-:Y:S02]  /*1ae0*/  HADD2.F32 R62, -RZ, R62.H1_H1 ;  /* 0x3000003eff3e7230 */ /* 0x000fe40000004100 */
[----:B------:R-:W-:Y:S02]  /*1af0*/  HADD2.F32 R63, -RZ, R66.H1_H1 ;  /* 0x30000042ff3f7230 */ /* 0x000fe40000004100 */
[----:B------:R-:W-:Y:S02]  /*1b00*/  HADD2.F32 R67, -RZ, R67.H1_H1 ;  /* 0x30000043ff437230 */ /* 0x000fe40000004100 */
[----:B------:R-:W-:Y:S01]  /*1b10*/  FFMA.FTZ R70, R69, R64, R70 ;  /* 0x0000004045467223 */ /* 0x000fe20000010046 */
[----:B------:R-:W-:Y:S02]  /*1b20*/  FFMA.FTZ R68, R63, R62, R68 ;  /* 0x0000003e3f447223 */ /* 0x000fe40000010044 */
[----:B------:R-:W-:Y:S01]  /*1b30*/  FFMA.FTZ R64, R67, R78, R84 ;  /* 0x0000004e43407223 */ /* 0x000fe20000010054 */
[----:B0-----:R-:W-:-:S02]  /*1b40*/  HADD2.F32 R62, -RZ, R48.H0_H0 ;  /* 0x20000030ff3e7230 */ /* 0x001fc40000004100 */
[----:B------:R-:W-:Y:S02]  /*1b50*/  HADD2.F32 R63, -RZ, R48.H1_H1 ;  /* 0x30000030ff3f7230 */ /* 0x000fe40000004100 */
[--C-:B------:R-:W-:Y:S02]  /*1b60*/  HADD2.F32 R66, -RZ, R49.reuse.H0_H0 ;  /* 0x20000031ff427230 */ /* 0x100fe40000004100 */
[----:B------:R-:W-:Y:S02]  /*1b70*/  HADD2.F32 R78, -RZ, R49.H1_H1 ;  /* 0x30000031ff4e7230 */ /* 0x000fe40000004100 */
[--C-:B------:R-:W-:Y:S02]  /*1b80*/  HADD2.F32 R48, -RZ, R12.reuse.H0_H0 ;  /* 0x2000000cff307230 */ /* 0x100fe40000004100 */
[----:B------:R-:W-:Y:S02]  /*1b90*/  HADD2.F32 R49, -RZ, R13.H0_H0 ;  /* 0x2000000dff317230 */ /* 0x000fe40000004100 */
[----:B------:R-:W-:-:S02]  /*1ba0*/  HADD2.F32 R12, -RZ, R12.H1_H1 ;  /* 0x3000000cff0c7230 */ /* 0x000fc40000004100 */
[----:B------:R-:W-:Y:S02]  /*1bb0*/  HADD2.F32 R13, -RZ, R13.H1_H1 ;  /* 0x3000000dff0d7230 */ /* 0x000fe40000004100 */
[----:B------:R-:W-:Y:S01]  /*1bc0*/  FFMA.FTZ R85, R62, R48, R85 ;  /* 0x000000303e557223 */ /* 0x000fe20000010055 */
[----:B------:R-:W-:Y:S01]  /*1bd0*/  FFMA.FTZ R49, R66, R49, R61 ;  /* 0x0000003142317223 */ /* 0x000fe2000001003d */
[----:B------:R-:W-:Y:S01]  /*1be0*/  FFMA.FTZ R48, R63, R12, R60 ;  /* 0x0000000c3f307223 */ /* 0x000fe2000001003c */
[--C-:B------:R-:W-:Y:S02]  /*1bf0*/  HADD2.F32 R12, -RZ, R50.reuse.H0_H0 ;  /* 0x20000032ff0c7230 */ /* 0x100fe40000004100 */
[----:B------:R-:W-:Y:S01]  /*1c00*/  FFMA.FTZ R66, R78, R13, R71 ;  /* 0x0000000d4e427223 */ /* 0x000fe20000010047 */
[----:B------:R-:W-:Y:S01]  /*1c10*/  HADD2.F32 R13, -RZ, R50.H1_H1 ;  /* 0x30000032ff0d7230 */ /* 0x000fe20000004100 */
[----:B------:R-:W0:Y:S01]  /*1c20*/  LDS.128 R60, [UR4+0xb0] ;  /* 0x0000b004ff3c7984 */ /* 0x000e220008000c00 */
[----:B------:R-:W-:-:S02]  /*1c30*/  HADD2.F32 R50, -RZ, R14.H0_H0 ;  /* 0x2000000eff327230 */ /* 0x000fc40000004100 */
[----:B------:R-:W-:Y:S02]  /*1c40*/  HADD2.F32 R14, -RZ, R14.H1_H1 ;  /* 0x3000000eff0e7230 */ /* 0x000fe40000004100 */
[--C-:B------:R-:W-:Y:S02]  /*1c50*/  HADD2.F32 R71, -RZ, R15.reuse.H0_H0 ;  /* 0x2000000fff477230 */ /* 0x100fe40000004100 */
[----:B------:R-:W-:Y:S01]  /*1c60*/  FFMA.FTZ R65, R12, R50, R65 ;  /* 0x000000320c417223 */ /* 0x000fe20000010041 */
[----:B------:R-:W-:Y:S02]  /*1c70*/  HADD2.F32 R67, -RZ, R15.H1_H1 ;  /* 0x3000000fff437230 */ /* 0x000fe40000004100 */
[----:B------:R-:W-:Y:S02]  /*1c80*/  FFMA.FTZ R68, R13, R14, R68 ;  /* 0x0000000e0d447223 */ /* 0x000fe40000010044 */
[----:B------:R-:W3:Y:S01]  /*1c90*/  LDG.E.128.CONSTANT R12, desc[UR12][R82.64+0x2800] ;  /* 0x0028000c520c7981 */ /* 0x000ee2000c1e9d00 */
[----:B------:R-:W-:-:S02]  /*1ca0*/  HADD2.F32 R69, -RZ, R51.H0_H0 ;  /* 0x20000033ff457230 */ /* 0x000fc40000004100 */
[----:B-1----:R-:W-:-:S03]  /*1cb0*/  HADD2.F32 R50, -RZ, R32.H0_H0 ;  /* 0x20000020ff327230 */ /* 0x002fc60000004100 */
[----:B------:R-:W-:Y:S01]  /*1cc0*/  FFMA.FTZ R70, R69, R71, R70 ;  /* 0x0000004745467223 */ /* 0x000fe20000010046 */
[----:B------:R-:W-:Y:S02]  /*1cd0*/  HADD2.F32 R69, -RZ, R32.H1_H1 ;  /* 0x30000020ff457230 */ /* 0x000fe40000004100 */
[----:B------:R-:W-:Y:S02]  /*1ce0*/  HADD2.F32 R51, -RZ, R51.H1_H1 ;  /* 0x30000033ff337230 */ /* 0x000fe40000004100 */
[--C-:B------:R-:W-:Y:S02]  /*1cf0*/  HADD2.F32 R32, -RZ, R16.reuse.H0_H0 ;  /* 0x20000010ff207230 */ /* 0x100fe40000004100 */
[----:B------:R-:W-:Y:S02]  /*1d00*/  HADD2.F32 R78, -RZ, R33.H0_H0 ;  /* 0x20000021ff4e7230 */ /* 0x000fe40000004100 */
[----:B------:R-:W-:Y:S02]  /*1d10*/  HADD2.F32 R16, -RZ, R16.H1_H1 ;  /* 0x30000010ff107230 */ /* 0x000fe40000004100 */
[----:B------:R-:W-:-:S02]  /*1d20*/  HADD2.F32 R71, -RZ, R17.H0_H0 ;  /* 0x20000011ff477230 */ /* 0x000fc40000004100 */
[----:B------:R-:W-:Y:S01]  /*1d30*/  FFMA.FTZ R64, R51, R67, R64 ;  /* 0x0000004333407223 */ /* 0x000fe20000010040 */
[----:B------:R-:W-:Y:S01]  /*1d40*/  FFMA.FTZ R85, R50, R32, R85 ;  /* 0x0000002032557223 */ /* 0x000fe20000010055 */
[----:B------:R-:W-:Y:S01]  /*1d50*/  FFMA.FTZ R32, R69, R16, R48 ;  /* 0x0000001045207223 */ /* 0x000fe20000010030 */
[----:B------:R-:W-:Y:S02]  /*1d60*/  FFMA.FTZ R67, R78, R71, R49 ;  /* 0x000000474e437223 */ /* 0x000fe40000010031 */
[----:B------:R-:W1:Y:S01]  /*1d70*/  LDS.128 R48, [UR4+0xc0] ;  /* 0x0000c004ff307984 */ /* 0x000e620008000c00 */
[----:B------:R-:W-:Y:S02]  /*1d80*/  HADD2.F32 R33, -RZ, R33.H1_H1 ;  /* 0x30000021ff217230 */ /* 0x000fe40000004100 */
[----:B------:R-:W-:Y:S02]  /*1d90*/  HADD2.F32 R17, -RZ, R17.H1_H1 ;  /* 0x30000011ff117230 */ /* 0x000fe40000004100 */
[----:B------:R-:W-:-:S02]  /*1da0*/  HADD2.F32 R71, -RZ, R19.H0_H0 ;  /* 0x20000013ff477230 */ /* 0x000fc40000004100 */
[----:B------:R-:W-:Y:S02]  /*1db0*/  HADD2.F32 R78, -RZ, R19.H1_H1 ;  /* 0x30000013ff4e7230 */ /* 0x000fe40000004100 */
[--C-:B------:R-:W-:Y:S02]  /*1dc0*/  HADD2.F32 R19, -RZ, R35.reuse.H0_H0 ;  /* 0x20000023ff137230 */ /* 0x100fe40000004100 */
[----:B------:R-:W-:Y:S02]  /*1dd0*/  HADD2.F32 R35, -RZ, R35.H1_H1 ;  /* 0x30000023ff237230 */ /* 0x000fe40000004100 */
[----:B------:R-:W-:Y:S01]  /*1de0*/  FFMA.FTZ R66, R33, R17, R66 ;  /* 0x0000001121427223 */ /* 0x000fe20000010042 */
[--C-:B------:R-:W-:Y:S02]  /*1df0*/  HADD2.F32 R69, -RZ, R18.reuse.H0_H0 ;  /* 0x20000012ff457230 */ /* 0x100fe40000004100 */
[----:B------:R-:W-:Y:S01]  /*1e00*/  FFMA.FTZ R70, R19, R71, R70 ;  /* 0x0000004713467223 */ /* 0x000fe20000010046 */
[----:B------:R-:W-:-:S02]  /*1e10*/  HADD2.F32 R18, -RZ, R18.H1_H1 ;  /* 0x30000012ff127230 */ /* 0x000fc40000004100 */
[--C-:B------:R-:W-:Y:S02]  /*1e20*/  HADD2.F32 R16, -RZ, R34.reuse.H0_H0 ;  /* 0x20000022ff107230 */ /* 0x100fe40000004100 */
[----:B------:R-:W-:Y:S02]  /*1e30*/  HADD2.F32 R17, -RZ, R34.H1_H1 ;  /* 0x30000022ff117230 */ /* 0x000fe40000004100 */
[----:B------:R-:W-:Y:S01]  /*1e40*/  FFMA.FTZ R64, R35, R78, R64 ;  /* 0x0000004e23407223 */ /* 0x000fe20000010040 */
[--C-:B0-----:R-:W-:Y:S02]  /*1e50*/  HADD2.F32 R34, -RZ, R60.reuse.H0_H0 ;  /* 0x2000003cff227230 */ /* 0x101fe40000004100 */
[----:B------:R-:W-:Y:S02]  /*1e60*/  HADD2.F32 R71, -RZ, R60.H1_H1 ;  /* 0x3000003cff477230 */ /* 0x000fe40000004100 */
[----:B------:R-:W-:Y:S02]  /*1e70*/  HADD2.F32 R60, -RZ, R61.H0_H0 ;  /* 0x2000003dff3c7230 */ /* 0x000fe40000004100 */
[----:B--2---:R-:W-:-:S02]  /*1e80*/  HADD2.F32 R33, -RZ, R20.H0_H0 ;  /* 0x20000014ff217230 */ /* 0x004fc40000004100 */
[----:B------:R-:W-:Y:S02]  /*1e90*/  HADD2.F32 R35, -RZ, R21.H0_H0 ;  /* 0x20000015ff237230 */ /* 0x000fe40000004100 */
[----:B------:R-:W-:Y:S01]  /*1ea0*/  FFMA.FTZ R65, R16, R69, R65 ;  /* 0x0000004510417223 */ /* 0x000fe20000010041 */
[----:B------:R-:W-:Y:S02]  /*1eb0*/  HADD2.F32 R61, -RZ, R61.H1_H1 ;  /* 0x3000003dff3d7230 */ /* 0x000fe40000004100 */
[----:B------:R-:W-:Y:S01]  /*1ec0*/  FFMA.FTZ R68, R17, R18, R68 ;  /* 0x0000001211447223 */ /* 0x000fe20000010044 */
[----:B------:R-:W-:Y:S01]  /*1ed0*/  HADD2.F32 R20, -RZ, R20.H1_H1 ;  /* 0x30000014ff147230 */ /* 0x000fe20000004100 */
[----:B------:R-:W2:Y:S01]  /*1ee0*/  LDG.E.128.CONSTANT R16, desc[UR12][R82.64+0x2a00] ;  /* 0x002a000c52107981 */ /* 0x000ea2000c1e9d00 */
[----:B------:R-:W-:Y:S02]  /*1ef0*/  HADD2.F32 R21, -RZ, R21.H1_H1 ;  /* 0x30000015ff157230 */ /* 0x000fe40000004100 */
[----:B------:R-:W-:Y:S01]  /*1f00*/  FFMA.FTZ R67, R60, R35, R67 ;  /* 0x000000233c437223 */ /* 0x000fe20000010043 */
[----:B------:R-:W-:Y:S01]  /*1f10*/  FFMA.FTZ R85, R34, R33, R85 ;  /* 0x0000002122557223 */ /* 0x000fe20000010055 */
[----:B------:R-:W-:Y:S01]  /*1f20*/  FFMA.FTZ R71, R71, R20, R32 ;  /* 0x0000001447477223 */ /* 0x000fe20000010020 */
[----:B------:R-:W-:-:S02]  /*1f30*/  HADD2.F32 R20, -RZ, R62.H0_H0 ;  /* 0x2000003eff147230 */ /* 0x000fc40000004100 */
[----:B------:R-:W-:Y:S01]  /*1f40*/  FFMA.FTZ R60, R61, R21, R66 ;  /* 0x000000153d3c7223 */ /* 0x000fe20000010042 */
[----:B------:R-:W0:Y:S01]  /*1f50*/  LDS.128 R32, [UR4+0xd0] ;  /* 0x0000d004ff207984 */ /* 0x000e220008000c00 */
[----:B------:R-:W-:Y:S02]  /*1f60*/  HADD2.F32 R21, -RZ, R62.H1_H1 ;  /* 0x3000003eff157230 */ /* 0x000fe40000004100 */
[--C-:B------:R-:W-:Y:S02]  /*1f70*/  HADD2.F32 R69, -RZ, R22.reuse.H0_H0 ;  /* 0x20000016ff457230 */ /* 0x100fe40000004100 */
[----:B------:R-:W-:Y:S02]  /*1f80*/  HADD2.F32 R62, -RZ, R22.H1_H1 ;  /* 0x30000016ff3e7230 */ /* 0x000fe40000004100 */
[----:B------:R-:W-:Y:S02]  /*1f90*/  HADD2.F32 R61, -RZ, R63.H0_H0 ;  /* 0x2000003fff3d7230 */ /* 0x000fe40000004100 */
[----:B------:R-:W-:-:S02]  /*1fa0*/  HADD2.F32 R22, -RZ, R23.H0_H0 ;  /* 0x20000017ff167230 */ /* 0x000fc40000004100 */
[----:B------:R-:W-:Y:S01]  /*1fb0*/  FFMA.FTZ R69, R20, R69, R65 ;  /* 0x0000004514457223 */ /* 0x000fe20000010041 */
[----:B------:R-:W-:Y:S02]  /*1fc0*/  HADD2.F32 R87, -RZ, R23.H1_H1 ;  /* 0x30000017ff577230 */ /* 0x000fe40000004100 */
[----:B------:R-:W-:Y:S01]  /*1fd0*/  FFMA.FTZ R62, R21, R62, R68 ;  /* 0x0000003e153e7223 */ /* 0x000fe20000010044 */
[----:B------:R-:W-:Y:S02]  /*1fe0*/  FFMA.FTZ R61, R61, R22, R70 ;  /* 0x000000163d3d7223 */ /* 0x000fe40000010046 */
[----:B------:R-:W2:Y:S01]  /*1ff0*/  LDG.E.128.CONSTANT R20, desc[UR12][R82.64+0x2c00] ;  /* 0x002c000c52147981 */ /* 0x000ea2000c1e9d00 */
[--C-:B-1----:R-:W-:Y:S02]  /*2000*/  HADD2.F32 R66, -RZ, R48.reuse.H0_H0 ;  /* 0x20000030ff427230 */ /* 0x102fe40000004100 */
[----:B------:R-:W-:Y:S02]  /*2010*/  HADD2.F32 R70, -RZ, R48.H1_H1 ;  /* 0x30000030ff467230 */ /* 0x000fe40000004100 */
[----:B------:R-:W-:-:S02]  /*2020*/  HADD2.F32 R63, -RZ, R63.H1_H1 ;  /* 0x3000003fff3f7230 */ /* 0x000fc40000004100 */
[--C-:B----4-:R-:W-:Y:S02]  /*2030*/  HADD2.F32 R48, -RZ, R24.reuse.H0_H0 ;  /* 0x20000018ff307230 */ /* 0x110fe40000004100 */
[----:B------:R-:W-:Y:S02]  /*2040*/  HADD2.F32 R24, -RZ, R24.H1_H1 ;  /* 0x30000018ff187230 */ /* 0x000fe40000004100 */
[----:B------:R-:W-:Y:S02]  /*2050*/  HADD2.F32 R78, -RZ, R49.H0_H0 ;  /* 0x20000031ff4e7230 */ /* 0x000fe40000004100 */
[----:B------:R-:W-:Y:S02]  /*2060*/  HADD2.F32 R65, -RZ, R25.H0_H0 ;  /* 0x20000019ff417230 */ /* 0x000fe40000004100 */
[----:B------:R-:W-:Y:S01]  /*2070*/  FFMA.FTZ R68, R63, R87, R64 ;  /* 0x000000573f447223 */ /* 0x000fe20000010040 */
[----:B------:R-:W-:Y:S01]  /*2080*/  FFMA.FTZ R63, R70, R24, R71 ;  /* 0x00000018463f7223 */ /* 0x000fe20000010047 */
[----:B------:R-:W-:Y:S01]  /*2090*/  FFMA.FTZ R48, R66, R48, R85 ;  /* 0x0000003042307223 */ /* 0x000fe20000010055 */
[----:B------:R-:W-:-:S02]  /*20a0*/  FFMA.FTZ R70, R78, R65, R67 ;  /* 0x000000414e467223 */ /* 0x000fc40000010043 */
[----:B------:R-:W1:Y:S01]  /*20b0*/  LDS.128 R64, [UR4+0xe0] ;  /* 0x0000e004ff407984 */ /* 0x000e620008000c00 */
[----:B------:R-:W-:Y:S02]  /*20c0*/  HADD2.F32 R49, -RZ, R49.H1_H1 ;  /* 0x30000031ff317230 */ /* 0x000fe40000004100 */
[----:B------:R-:W-:Y:S02]  /*20d0*/  HADD2.F32 R25, -RZ, R25.H1_H1 ;  /* 0x30000019ff197230 */ /* 0x000fe40000004100 */
[--C-:B------:R-:W-:Y:S02]  /*20e0*/  HADD2.F32 R78, -RZ, R27.reuse.H0_H0 ;  /* 0x2000001bff4e7230 */ /* 0x100fe40000004100 */
[----:B------:R-:W-:Y:S02]  /*20f0*/  HADD2.F32 R71, -RZ, R27.H1_H1 ;  /* 0x3000001bff477230 */ /* 0x000fe40000004100 */
[--C-:B------:R-:W-:Y:S02]  /*2100*/  HADD2.F32 R24, -RZ, R50.reuse.H0_H0 ;  /* 0x20000032ff187230 */ /* 0x100fe40000004100 */
[----:B------:R-:W-:-:S02]  /*2110*/  HADD2.F32 R27, -RZ, R50.H1_H1 ;  /* 0x30000032ff1b7230 */ /* 0x000fc40000004100 */
[----:B------:R-:W-:Y:S01]  /*2120*/  FFMA.FTZ R50, R49, R25, R60 ;  /* 0x0000001931327223 */ /* 0x000fe2000001003c */
[--C-:B------:R-:W-:Y:S02]  /*2130*/  HADD2.F32 R84, -RZ, R26.reuse.H0_H0 ;  /* 0x2000001aff547230 */ /* 0x100fe40000004100 */
[--C-:B------:R-:W-:Y:S02]  /*2140*/  HADD2.F32 R60, -RZ, R51.reuse.H0_H0 ;  /* 0x20000033ff3c7230 */ /* 0x100fe40000004100 */
[----:B------:R-:W-:Y:S02]  /*2150*/  HADD2.F32 R26, -RZ, R26.H1_H1 ;  /* 0x3000001aff1a7230 */ /* 0x000fe40000004100 */
[----:B------:R-:W-:Y:S02]  /*2160*/  HADD2.F32 R85, -RZ, R51.H1_H1 ;  /* 0x30000033ff557230 */ /* 0x000fe40000004100 */
[----:B------:R-:W-:Y:S01]  /*2170*/  FFMA.FTZ R49, R60, R78, R61 ;  /* 0x0000004e3c317223 */ /* 0x000fe2000001003d */
[----:B0-----:R-:W-:-:S02]  /*2180*/  HADD2.F32 R61, -RZ, R32.H0_H0 ;  /* 0x20000020ff3d7230 */ /* 0x001fc40000004100 */
[----:B------:R-:W-:Y:S01]  /*2190*/  FFMA.FTZ R51, R27, R26, R62 ;  /* 0x0000001a1b337223 */ /* 0x000fe2000001003e */
[----:B---3--:R-:W-:Y:S02]  /*21a0*/  HADD2.F32 R60, -RZ, R28.H0_H0 ;  /* 0x2000001cff3c7230 */ /* 0x008fe40000004100 */
[----:B------:R-:W-:Y:S02]  /*21b0*/  HADD2.F32 R32, -RZ, R32.H1_H1 ;  /* 0x30000020ff207230 */ /* 0x000fe40000004100 */
[----:B------:R-:W-:Y:S02]  /*21c0*/  HADD2.F32 R87, -RZ, R33.H0_H0 ;  /* 0x20000021ff577230 */ /* 0x000fe40000004100 */
[----:B------:R-:W-:Y:S02]  /*21d0*/  HADD2.F32 R28, -RZ, R28.H1_H1 ;  /* 0x3000001cff1c7230 */ /* 0x000fe40000004100 */
[----:B------:R-:W-:Y:S02]  /*21e0*/  HADD2.F32 R62, -RZ, R29.H0_H0 ;  /* 0x2000001dff3e7230 */ /* 0x000fe40000004100 */
[----:B------:R-:W-:Y:S01]  /*21f0*/  FFMA.FTZ R69, R24, R84, R69 ;  /* 0x0000005418457223 */ /* 0x000fe20000010045 */
[----:B------:R-:W-:Y:S01]  /*2200*/  FFMA.FTZ R48, R61, R60, R48 ;  /* 0x0000003c3d307223 */ /* 0x000fe20000010030 */
[----:B------:R-:W3:Y:S01]  /*2210*/  LDG.E.128.CONSTANT R24, desc[UR12][R82.64+0x2e00] ;  /* 0x002e000c52187981 */ /* 0x000ee2000c1e9d00 */
[----:B------:R-:W-:Y:S01]  /*2220*/  FFMA.FTZ R32, R32, R28, R63 ;  /* 0x0000001c20207223 */ /* 0x000fe2000001003f */
[----:B------:R-:W-:Y:S01]  /*2230*/  FFMA.FTZ R70, R87, R62, R70 ;  /* 0x0000003e57467223 */ /* 0x000fe20000010046 */
[----:B------:R-:W-:Y:S01]  /*2240*/  FFMA.FTZ R71, R85, R71, R68 ;  /* 0x0000004755477223 */ /* 0x000fe20000010044 */
[----:B------:R-:W0:Y:S01]  /*2250*/  LDS.128 R60, [UR4+0xf0] ;  /* 0x0000f004ff3c7984 */ /* 0x000e220008000c00 */
[----:B------:R-:W-:-:S02]  /*2260*/  HADD2.F32 R33, -RZ, R33.H1_H1 ;  /* 0x30000021ff217230 */ /* 0x000fc40000004100 */
[----:B------:R-:W-:Y:S02]  /*2270*/  HADD2.F32 R29, -RZ, R29.H1_H1 ;  /* 0x3000001dff1d7230 */ /* 0x000fe40000004100 */
[----:B------:R-:W-:Y:S02]  /*2280*/  HADD2.F32 R84, -RZ, R30.H0_H0 ;  /* 0x2000001eff547230 */ /* 0x000fe40000004100 */
[--C-:B------:R-:W-:Y:S02]  /*2290*/  HADD2.F32 R28, -RZ, R34.reuse.H0_H0 ;  /* 0x20000022ff1c7230 */ /* 0x100fe40000004100 */
[----:B------:R-:W-:Y:S02]  /*22a0*/  HADD2.F32 R68, -RZ, R34.H1_H1 ;  /* 0x30000022ff447230 */ /* 0x000fe40000004100 */
[----:B------:R-:W-:Y:S02]  /*22b0*/  HADD2.F32 R30, -RZ, R30.H1_H1 ;  /* 0x3000001eff1e7230 */ /* 0x000fe40000004100 */
[----:B------:R-:W-:Y:S01]  /*22c0*/  FFMA.FTZ R50, R33, R29, R50 ;  /* 0x0000001d21327223 */ /* 0x000fe20000010032 */
[----:B------:R-:W-:-:S02]  /*22d0*/  HADD2.F32 R78, -RZ, R31.H0_H0 ;  /* 0x2000001fff4e7230 */ /* 0x000fc40000004100 */
[----:B------:R-:W-:Y:S01]  /*22e0*/  FFMA.FTZ R33, R28, R84, R69 ;  /* 0x000000541c217223 */ /* 0x000fe20000010045 */
[----:B------:R-:W-:Y:S02]  /*22f0*/  HADD2.F32 R34, -RZ, R31.H1_H1 ;  /* 0x3000001fff227230 */ /* 0x000fe40000004100 */
[----:B------:R-:W-:Y:S02]  /*2300*/  FFMA.FTZ R68, R68, R30, R51 ;  /* 0x0000001e44447223 */ /* 0x000fe40000010033 */
[----:B------:R-:W4:Y:S01]  /*2310*/  LDG.E.128.CONSTANT R28, desc[UR12][R82.64+0x3000] ;  /* 0x0030000c521c7981 */ /* 0x000f22000c1e9d00 */
[--C-:B------:R-:W-:Y:S02]  /*2320*/  HADD2.F32 R84, -RZ, R35.reuse.H0_H0 ;  /* 0x20000023ff547230 */ /* 0x100fe40000004100 */
[----:B------:R-:W-:Y:S02]  /*2330*/  HADD2.F32 R86, -RZ, R35.H1_H1 ;  /* 0x30000023ff567230 */ /* 0x000fe40000004100 */
[----:B-1----:R-:W-:-:S02]  /*2340*/  HADD2.F32 R35, -RZ, R64.H0_H0 ;  /* 0x20000040ff237230 */ /* 0x002fc40000004100 */
[----:B------:R-:W-:Y:S02]  /*2350*/  HADD2.F32 R51, -RZ, R36.H0_H0 ;  /* 0x20000024ff337230 */ /* 0x000fe40000004100 */
[----:B------:R-:W-:Y:S01]  /*2360*/  FFMA.FTZ R69, R84, R78, R49 ;  /* 0x0000004e54457223 */ /* 0x000fe20000010031 */
[----:B------:R-:W-:Y:S01]  /*2370*/  FFMA.FTZ R71, R86, R34, R71 ;  /* 0x0000002256477223 */ /* 0x000fe20000010047 */
[--C-:B------:R-:W-:Y:S02]  /*2380*/  HADD2.F32 R49, -RZ, R65.reuse.H0_H0 ;  /* 0x20000041ff317230 */ /* 0x100fe40000004100 */
[----:B------:R-:W-:Y:S01]  /*2390*/  FFMA.FTZ R78, R35, R51, R48 ;  /* 0x00000033234e7223 */ /* 0x000fe20000010030 */
[----:B------:R-:W-:Y:S02]  /*23a0*/  HADD2.F32 R35, -RZ, R64.H1_H1 ;  /* 0x30000040ff237230 */ /* 0x000fe40000004100 */
[----:B------:R-:W-:Y:S02]  /*23b0*/  HADD2.F32 R65, -RZ, R65.H1_H1 ;  /* 0x30000041ff417230 */ /* 0x000fe40000004100 */
[----:B------:R-:W-:-:S02]  /*23c0*/  HADD2.F32 R34, -RZ, R37.H0_H0 ;  /* 0x20000025ff227230 */ /* 0x000fc40000004100 */
[----:B------:R-:W-:Y:S02]  /*23d0*/  HADD2.F32 R64, -RZ, R37.H1_H1 ;  /* 0x30000025ff407230 */ /* 0x000fe40000004100 */
[----:B------:R-:W-:Y:S02]  /*23e0*/  HADD2.F32 R84, -RZ, R66.H0_H0 ;  /* 0x20000042ff547230 */ /* 0x000fe40000004100 */
[----:B------:R-:W-:Y:S01]  /*23f0*/  FFMA.FTZ R37, R49, R34, R70 ;  /* 0x0000002231257223 */ /* 0x000fe20000010046 */
[----:B------:R-:W-:Y:S02]  /*2400*/  HADD2.F32 R85, -RZ, R38.H0_H0 ;  /* 0x20000026ff557230 */ /* 0x000fe40000004100 */
[----:B------:R-:W-:Y:S02]  /*2410*/  FFMA.FTZ R64, R65, R64, R50 ;  /* 0x0000004041407223 */ /* 0x000fe40000010032 */
[----:B------:R-:W1:Y:S01]  /*2420*/  LDS.128 R48, [UR4+0x100] ;  /* 0x00010004ff307984 */ /* 0x000e620008000c00 */
[----:B------:R-:W-:-:S02]  /*2430*/  HADD2.F32 R65, -RZ, R39.H0_H0 ;  /* 0x20000027ff417230 */ /* 0x000fc40000004100 */
[----:B------:R-:W-:Y:S01]  /*2440*/  FFMA.FTZ R70, R84, R85, R33 ;  /* 0x0000005554467223 */ /* 0x000fe20000010021 */
[----:B------:R-:W-:Y:S02]  /*2450*/  HADD2.F32 R85, -RZ, R39.H1_H1 ;  /* 0x30000027ff557230 */ /* 0x000fe40000004100 */
[----:B------:R-:W-:Y:S02]  /*2460*/  HADD2.F32 R39, -RZ, R66.H1_H1 ;  /* 0x30000042ff277230 */ /* 0x000fe40000004100 */
[----:B------:R-:W-:Y:S02]  /*2470*/  HADD2.F32 R38, -RZ, R38.H1_H1 ;  /* 0x30000026ff267230 */ /* 0x000fe40000004100 */
[----:B------:R-:W-:Y:S02]  /*2480*/  HADD2.F32 R66, -RZ, R67.H0_H0 ;  /* 0x20000043ff427230 */ /* 0x000fe40000004100 */
[----:B------:R-:W-:Y:S02]  /*2490*/  HADD2.F32 R36, -RZ, R36.H1_H1 ;  /* 0x30000024ff247230 */ /* 0x000fe40000004100 */
[----:B------:R-:W-:Y:S01]  /*24a0*/  FFMA.FTZ R68, R39, R38, R68 ;  /* 0x0000002627447223 */ /* 0x000fe20000010044 */
[----:B0-----:R-:W-:-:S02]  /*24b0*/  HADD2.F32 R39, -RZ, R60.H0_H0 ;  /* 0x2000003cff277230 */ /* 0x001fc40000004100 */
[----:B------:R-:W-:Y:S01]  /*24c0*/  FFMA.FTZ R69, R66, R65, R69 ;  /* 0x0000004142457223 */ /* 0x000fe20000010045 */
[----:B------:R-:W-:Y:S02]  /*24d0*/  HADD2.F32 R65, -RZ, R60.H1_H1 ;  /* 0x3000003cff417230 */ /* 0x000fe40000004100 */
[----:B------:R-:W-:Y:S02]  /*24e0*/  HADD2.F32 R60, -RZ, R61.H0_H0 ;  /* 0x2000003dff3c7230 */ /* 0x000fe40000004100 */
[--C-:B------:R-:W-:Y:S02]  /*24f0*/  HADD2.F32 R38, -RZ, R40.reuse.H0_H0 ;  /* 0x20000028ff267230 */ /* 0x100fe40000004100 */
[----:B------:R-:W-:Y:S02]  /*2500*/  HADD2.F32 R66, -RZ, R41.H0_H0 ;  /* 0x20000029ff427230 */ /* 0x000fe40000004100 */
[----:B------:R-:W-:Y:S01]  /*2510*/  FFMA.FTZ R36, R35, R36, R32 ;  /* 0x0000002423247223 */ /* 0x000fe20000010020 */
[----:B------:R-:W-:Y:S01]  /*2520*/  HADD2.F32 R61, -RZ, R61.H1_H1 ;  /* 0x3000003dff3d7230 */ /* 0x000fe20000004100 */
[----:B------:R-:W4:Y:S01]  /*2530*/  LDG.E.128.CONSTANT R32, desc[UR12][R82.64+0x3200] ;  /* 0x0032000c52207981 */ /* 0x000f22000c1e9d00 */
[----:B------:R-:W-:-:S02]  /*2540*/  HADD2.F32 R40, -RZ, R40.H1_H1 ;  /* 0x30000028ff287230 */ /* 0x000fc40000004100 */
[----:B------:R-:W-:Y:S02]  /*2550*/  HADD2.F32 R41, -RZ, R41.H1_H1 ;  /* 0x30000029ff297230 */ /* 0x000fe40000004100 */
[----:B------:R-:W-:Y:S01]  /*2560*/  FFMA.FTZ R60, R60, R66, R37 ;  /* 0x000000423c3c7223 */ /* 0x000fe20000010025 */
[----:B------:R-:W-:Y:S02]  /*2570*/  HADD2.F32 R84, -RZ, R67.H1_H1 ;  /* 0x30000043ff547230 */ /* 0x000fe40000004100 */
[----:B------:R-:W-:Y:S01]  /*2580*/  FFMA.FTZ R40, R65, R40, R36 ;  /* 0x0000002841287223 */ /* 0x000fe20000010024 */
[----:B------:R-:W-:Y:S02]  /*2590*/  FFMA.FTZ R61, R61, R41, R64 ;  /* 0x000000293d3d7223 */ /* 0x000fe40000010040 */
[----:B------:R-:W0:Y:S01]  /*25a0*/  LDS.128 R64, [UR4+0x110] ;  /* 0x00011004ff407984 */ /* 0x000e220008000c00 */
[----:B------:R-:W-:-:S03]  /*25b0*/  FFMA.FTZ R78, R39, R38, R78 ;  /* 0x00000026274e7223 */ /* 0x000fc6000001004e */
[----:B------:R-:W4:Y:S01]  /*25c0*/  LDG.E.128.CONSTANT R36, desc[UR12][R82.64+0x3400] ;  /* 0x0034000c52247981 */ /* 0x000f22000c1e9d00 */
[----:B------:R-:W-:Y:S01]  /*25d0*/  FFMA.FTZ R71, R84, R85, R71 ;  /* 0x0000005554477223 */ /* 0x000fe20000010047 */
[----:B------:R-:W-:Y:S02]  /*25e0*/  HADD2.F32 R84, -RZ, R42.H0_H0 ;  /* 0x2000002aff547230 */ /* 0x000fe40000004100 */
[----:B------:R-:W-:Y:S02]  /*25f0*/  HADD2.F32 R85, -RZ, R62.H1_H1 ;  /* 0x3000003eff557230 */ /* 0x000fe40000004100 */
[----:B------:R-:W-:Y:S02]  /*2600*/  HADD2.F32 R42, -RZ, R42.H1_H1 ;  /* 0x3000002aff2a7230 */ /* 0x000fe40000004100 */
[----:B------:R-:W-:Y:S02]  /*2610*/  HADD2.F32 R41, -RZ, R62.H0_H0 ;  /* 0x2000003eff297230 */ /* 0x000fe40000004100 */
[----:B------:R-:W-:-:S02]  /*2620*/  HADD2.F32 R62, -RZ, R63.H1_H1 ;  /* 0x3000003fff3e7230 */ /* 0x000fc40000004100 */
[----:B------:R-:W-:Y:S01]  /*2630*/  FFMA.FTZ R68, R85, R42, R68 ;  /* 0x0000002a55447223 */ /* 0x000fe20000010044 */
[----:B------:R-:W-:Y:S02]  /*2640*/  HADD2.F32 R42, -RZ, R63.H0_H0 ;  /* 0x2000003fff2a7230 */ /* 0x000fe40000004100 */
[--C-:B-1----:R-:W-:Y:S02]  /*2650*/  HADD2.F32 R63, -RZ, R48.reuse.H0_H0 ;  /* 0x20000030ff3f7230 */ /* 0x102fe40000004100 */
[----:B------:R-:W-:Y:S02]  /*2660*/  HADD2.F32 R85, -RZ, R48.H1_H1 ;  /* 0x30000030ff557230 */ /* 0x000fe40000004100 */
[----:B------:R-:W-:Y:S02]  /*2670*/  HADD2.F32 R48, -RZ, R44.H0_H0 ;  /* 0x2000002cff307230 */ /* 0x000fe40000004100 */
[----:B------:R-:W-:Y:S01]  /*2680*/  FFMA.FTZ R70, R41, R84, R70 ;  /* 0x0000005429467223 */ /* 0x000fe20000010046 */
[----:B------:R-:W-:-:S02]  /*2690*/  HADD2.F32 R84, -RZ, R49.H1_H1 ;  /* 0x30000031ff547230 */ /* 0x000fc40000004100 */
[----:B------:R-:W-:Y:S01]  /*26a0*/  FFMA.FTZ R78, R63, R48, R78 ;  /* 0x000000303f4e7223 */ /* 0x000fe2000001004e */
[----:B------:R-:W-:Y:S02]  /*26b0*/  HADD2.F32 R63, -RZ, R49.H0_H0 ;  /* 0x20000031ff3f7230 */ /* 0x000fe40000004100 */
[----:B------:R-:W-:Y:S02]  /*26c0*/  HADD2.F32 R49, -RZ, R45.H0_H0 ;  /* 0x2000002dff317230 */ /* 0x000fe40000004100 */
[----:B------:R-:W-:Y:S02]  /*26d0*/  HADD2.F32 R41, -RZ, R43.H0_H0 ;  /* 0x2000002bff297230 */ /* 0x000fe40000004100 */
[----:B------:R-:W-:Y:S02]  /*26e0*/  HADD2.F32 R44, -RZ, R44.H1_H1 ;  /* 0x3000002cff2c7230 */ /* 0x000fe40000004100 */
[----:B------:R-:W-:Y:S02]  /*26f0*/  HADD2.F32 R45, -RZ, R45.H1_H1 ;  /* 0x3000002dff2d7230 */ /* 0x000fe40000004100 */
[----:B------:R-:W-:-:S02]  /*2700*/  HADD2.F32 R43, -RZ, R43.H1_H1 ;  /* 0x3000002bff2b7230 */ /* 0x000fc40000004100 */
[----:B------:R-:W-:Y:S01]  /*2710*/  FFMA.FTZ R48, R85, R44, R40 ;  /* 0x0000002c55307223 */ /* 0x000fe20000010028 */
[----:B------:R-:W-:Y:S02]  /*2720*/  HADD2.F32 R85, -RZ, R50.H0_H0 ;  /* 0x20000032ff557230 */ /* 0x000fe40000004100 */
[----:B------:R-:W-:Y:S01]  /*2730*/  FFMA.FTZ R84, R84, R45, R61 ;  /* 0x0000002d54547223 */ /* 0x000fe2000001003d */
[----:B------:R-:W-:Y:S02]  /*2740*/  HADD2.F32 R44, -RZ, R46.H0_H0 ;  /* 0x2000002eff2c7230 */ /* 0x000fe40000004100 */
[----:B------:R-:W-:Y:S01]  /*2750*/  FFMA.FTZ R71, R62, R43, R71 ;  /* 0x0000002b3e477223 */ /* 0x000fe20000010047 */
[----:B------:R-:W-:Y:S01]  /*2760*/  FFMA.FTZ R49, R63, R49, R60 ;  /* 0x000000313f317223 */ /* 0x000fe2000001003c */
[----:B------:R-:W-:Y:S01]  /*2770*/  HADD2.F32 R45, -RZ, R50.H1_H1 ;  /* 0x30000032ff2d7230 */ /* 0x000fe20000004100 */
[----:B------:R-:W1:Y:S01]  /*2780*/  LDS.128 R60, [UR4+0x120] ;  /* 0x00012004ff3c7984 */ /* 0x000e620008000c00 */
[----:B------:R-:W-:-:S02]  /*2790*/  HADD2.F32 R50, -RZ, R46.H1_H1 ;  /* 0x3000002eff327230 */ /* 0x000fc40000004100 */
[----:B------:R-:W-:Y:S01]  /*27a0*/  FFMA.FTZ R70, R85, R44, R70 ;  /* 0x0000002c55467223 */ /* 0x000fe20000010046 */
[--C-:B------:R-:W-:Y:S02]  /*27b0*/  HADD2.F32 R44, -RZ, R51.reuse.H0_H0 ;  /* 0x20000033ff2c7230 */ /* 0x100fe40000004100 */
[----:B------:R-:W-:Y:S02]  /*27c0*/  HADD2.F32 R46, -RZ, R51.H1_H1 ;  /* 0x30000033ff2e7230 */ /* 0x000fe40000004100 */
[----:B------:R-:W-:Y:S01]  /*27d0*/  FFMA.FTZ R50, R45, R50, R68 ;  /* 0x000000322d327223 */ /* 0x000fe20000010044 */
[----:B------:R-:W-:Y:S02]  /*27e0*/  HADD2.F32 R85, -RZ, R47.H0_H0 ;  /* 0x2000002fff557230 */ /* 0x000fe40000004100 */
[----:B------:R-:W-:Y:S01]  /*27f0*/  FFMA.FTZ R69, R42, R41, R69 ;  /* 0x000000292a457223 */ /* 0x000fe20000010045 */
[----:B0-----:R-:W-:Y:S01]  /*2800*/  HADD2.F32 R51, -RZ, R64.H1_H1 ;  /* 0x30000040ff337230 */ /* 0x001fe20000004100 */
[----:B------:R-:W4:Y:S01]  /*2810*/  LDG.E.128.CONSTANT R40, desc[UR12][R82.64+0x3600] ;  /* 0x0036000c52287981 */ /* 0x000f22000c1e9d00 */
[----:B------:R-:W-:-:S02]  /*2820*/  HADD2.F32 R68, -RZ, R52.H1_H1 ;  /* 0x30000034ff447230 */ /* 0x000fc40000004100 */
[----:B------:R-:W-:Y:S01]  /*2830*/  FFMA.FTZ R69, R44, R85, R69 ;  /* 0x000000552c457223 */ /* 0x000fe20000010045 */
[----:B------:R-:W-:Y:S02]  /*2840*/  HADD2.F32 R44, -RZ, R52.H0_H0 ;  /* 0x20000034ff2c7230 */ /* 0x000fe40000004100 */
[----:B------:R-:W-:Y:S01]  /*2850*/  FFMA.FTZ R68, R51, R68, R48 ;  /* 0x0000004433447223 */ /* 0x000fe20000010030 */
[----:B------:R-:W-:Y:S02]  /*2860*/  HADD2.F32 R48, -RZ, R65.H0_H0 ;  /* 0x20000041ff307230 */ /* 0x000fe40000004100 */
[----:B------:R-:W-:Y:S02]  /*2870*/  HADD2.F32 R47, -RZ, R47.H1_H1 ;  /* 0x3000002fff2f7230 */ /* 0x000fe40000004100 */
[----:B------:R-:W-:Y:S02]  /*2880*/  HADD2.F32 R45, -RZ, R64.H0_H0 ;  /* 0x20000040ff2d7230 */ /* 0x000fe40000004100 */
[----:B------:R-:W-:-:S02]  /*2890*/  HADD2.F32 R65, -RZ, R65.H1_H1 ;  /* 0x30000041ff417230 */ /* 0x000fc40000004100 */
[--C-:B------:R-:W-:Y:S02]  /*28a0*/  HADD2.F32 R86, -RZ, R53.reuse.H1_H1 ;  /* 0x30000035ff567230 */ /* 0x100fe40000004100 */
[----:B------:R-:W-:Y:S02]  /*28b0*/  HADD2.F32 R52, -RZ, R54.H0_H0 ;  /* 0x20000036ff347230 */ /* 0x000fe40000004100 */
[--C-:B------:R-:W-:Y:S02]  /*28c0*/  HADD2.F32 R51, -RZ, R66.reuse.H0_H0 ;  /* 0x20000042ff337230 */ /* 0x100fe40000004100 */
[----:B------:R-:W-:Y:S02]  /*28d0*/  HADD2.F32 R87, -RZ, R66.H1_H1 ;  /* 0x30000042ff577230 */ /* 0x000fe40000004100 */
[----:B------:R-:W-:Y:S02]  /*28e0*/  HADD2.F32 R85, -RZ, R53.H0_H0 ;  /* 0x20000035ff557230 */ /* 0x000fe40000004100 */
[----:B------:R-:W-:-:S02]  /*28f0*/  HADD2.F32 R54, -RZ, R54.H1_H1 ;  /* 0x30000036ff367230 */ /* 0x000fc40000004100 */
[----:B------:R-:W-:Y:S01]  /*2900*/  FFMA.FTZ R71, R46, R47, R71 ;  /* 0x0000002f2e477223 */ /* 0x000fe20000010047 */
[----:B------:R-:W-:Y:S01]  /*2910*/  FFMA.FTZ R64, R45, R44, R78 ;  /* 0x0000002c2d407223 */ /* 0x000fe2000001004e */
[----:B------:R-:W-:Y:S01]  /*2920*/  FFMA.FTZ R86, R65, R86, R84 ;  /* 0x0000005641567223 */ /* 0x000fe20000010054 */
[----:B------:R-:W4:Y:S01]  /*2930*/  LDG.E.128.CONSTANT R44, desc[UR12][R82.64+0x3800] ;  /* 0x0038000c522c7981 */ /* 0x000f22000c1e9d00 */
[----:B------:R-:W-:Y:S01]  /*2940*/  FFMA.FTZ R85, R48, R85, R49 ;  /* 0x0000005530557223 */ /* 0x000fe20000010031 */
[----:B------:R-:W-:Y:S01]  /*2950*/  FFMA.FTZ R70, R51, R52, R70 ;  /* 0x0000003433467223 */ /* 0x000fe20000010046 */
[----:B------:R-:W-:Y:S02]  /*2960*/  FFMA.FTZ R65, R87, R54, R50 ;  /* 0x0000003657417223 */ /* 0x000fe40000010032 */
[----:B------:R-:W0:Y:S01]  /*2970*/  LDS.128 R48, [UR4+0x130] ;  /* 0x00013004ff307984 */ /* 0x000e220008000c00 */
[--C-:B------:R-:W-:Y:S02]  /*2980*/  HADD2.F32 R78, -RZ, R67.reuse.H0_H0 ;  /* 0x20000043ff4e7230 */ /* 0x100fe40000004100 */
[----:B------:R-:W-:-:S02]  /*2990*/  HADD2.F32 R84, -RZ, R67.H1_H1 ;  /* 0x30000043ff547230 */ /* 0x000fc40000004100 */
[----:B-1----:R-:W-:Y:S02]  /*29a0*/  HADD2.F32 R67, -RZ, R60.H0_H0 ;  /* 0x2000003cff437230 */ /* 0x002fe40000004100 */
[----:B------:R-:W-:Y:S02]  /*29b0*/  HADD2.F32 R66, -RZ, R56.H0_H0 ;  /* 0x20000038ff427230 */ /* 0x000fe40000004100 */
[----:B------:R-:W-:-:S03]  /*29c0*/  HADD2.F32 R52, -RZ, R55.H0_H0 ;  /* 0x20000037ff347230 */ /* 0x000fc60000004100 */
[----:B------:R-:W-:Y:S01]  /*29d0*/  FFMA.FTZ R64, R67, R66, R64 ;  /* 0x0000004243407223 */ /* 0x000fe20000010040 */
[----:B------:R-:W-:Y:S02]  /*29e0*/  HADD2.F32 R67, -RZ, R60.H1_H1 ;  /* 0x3000003cff437230 */ /* 0x000fe40000004100 */
[----:B------:R-:W-:Y:S02]  /*29f0*/  HADD2.F32 R66, -RZ, R56.H1_H1 ;  /* 0x30000038ff427230 */ /* 0x000fe40000004100 */
[----:B------:R-:W-:Y:S02]  /*2a00*/  HADD2.F32 R60, -RZ, R61.H0_H0 ;  /* 0x2000003dff3c7230 */ /* 0x000fe40000004100 */
[----:B------:R-:W-:Y:S02]  /*2a10*/  HADD2.F32 R56, -RZ, R57.H0_H0 ;  /* 0x20000039ff387230 */ /* 0x000fe40000004100 */
[----:B------:R-:W-:Y:S01]  /*2a20*/  FFMA.FTZ R78, R78, R52, R69 ;  /* 0x000000344e4e7223 */ /* 0x000fe20000010045 */
[----:B------:R-:W-:Y:S01]  /*2a30*/  FFMA.FTZ R66, R67, R66, R68 ;  /* 0x0000004243427223 */ /* 0x000fe20000010044 */
[----:B------:R-:W-:-:S02]  /*2a40*/  HADD2.F32 R69, -RZ, R61.H1_H1 ;  /* 0x3000003dff457230 */ /* 0x000fc40000004100 */
[----:B------:R-:W-:Y:S01]  /*2a50*/  FFMA.FTZ R67, R60, R56, R85 ;  /* 0x000000383c437223 */ /* 0x000fe20000010055 */
[----:B------:R-:W-:Y:S02]  /*2a60*/  HADD2.F32 R68, -RZ, R57.H1_H1 ;  /* 0x30000039ff447230 */ /* 0x000fe40000004100 */
[----:B------:R-:W-:Y:S02]  /*2a70*/  HADD2.F32 R55, -RZ, R55.H1_H1 ;  /* 0x30000037ff377230 */ /* 0x000fe40000004100 */
[----:B------:R-:W-:Y:S02]  /*2a80*/  HADD2.F32 R56, -RZ, R58.H0_H0 ;  /* 0x2000003aff387230 */ /* 0x000fe40000004100 */
[----:B------:R-:W-:Y:S02]  /*2a90*/  HADD2.F32 R57, -RZ, R62.H0_H0 ;  /* 0x2000003eff397230 */ /* 0x000fe40000004100 */
[----:B------:R-:W-:Y:S02]  /*2aa0*/  HADD2.F32 R60, -RZ, R58.H1_H1 ;  /* 0x3000003aff3c7230 */ /* 0x000fe40000004100 */
[----:B------:R-:W-:-:S02]  /*2ab0*/  HADD2.F32 R61, -RZ, R59.H0_H0 ;  /* 0x2000003bff3d7230 */ /* 0x000fc40000004100 */
[----:B------:R-:W-:Y:S02]  /*2ac0*/  HADD2.F32 R62, -RZ, R62.H1_H1 ;  /* 0x3000003eff3e7230 */ /* 0x000fe40000004100 */
[----:B------:R-:W-:Y:S02]  /*2ad0*/  HADD2.F32 R85, -RZ, R63.H0_H0 ;  /* 0x2000003fff557230 */ /* 0x000fe40000004100 */
[----:B------:R-:W-:Y:S01]  /*2ae0*/  FFMA.FTZ R68, R69, R68, R86 ;  /* 0x0000004445447223 */ /* 0x000fe20000010056 */
[----:B------:R-:W-:Y:S01]  /*2af0*/  FFMA.FTZ R84, R84, R55, R71 ;  /* 0x0000003754547223 */ /* 0x000fe20000010047 */
[----:B------:R-:W-:Y:S01]  /*2b00*/  FFMA.FTZ R69, R57, R56, R70 ;  /* 0x0000003839457223 */ /* 0x000fe20000010046 */
[----:B------:R-:W4:Y:S01]  /*2b10*/  LDG.E.128.CONSTANT R52, desc[UR12][R82.64+0x3a00] ;  /* 0x003a000c52347981 */ /* 0x000f22000c1e9d00 */
[----:B------:R-:W-:Y:S01]  /*2b20*/  FFMA.FTZ R70, R62, R60, R65 ;  /* 0x0000003c3e467223 */ /* 0x000fe20000010041 */
[----:B------:R-:W-:Y:S01]  /*2b30*/  FFMA.FTZ R78, R85, R61, R78 ;  /* 0x0000003d554e7223 */ /* 0x000fe2000001004e */
[----:B0-----:R-:W-:-:S02]  /*2b40*/  HADD2.F32 R85, -RZ, R48.H0_H0 ;  /* 0x20000030ff557230 */ /* 0x001fc40000004100 */
[----:B------:R-:W-:Y:S02]  /*2b50*/  HADD2.F32 R65, -RZ, R8.H0_H0 ;  /* 0x20000008ff417230 */ /* 0x000fe40000004100 */
[----:B------:R-:W-:Y:S02]  /*2b60*/  HADD2.F32 R71, -RZ, R59.H1_H1 ;  /* 0x3000003bff477230 */ /* 0x000fe40000004100 */
[----:B------:R-:W4:Y:S01]  /*2b70*/  LDG.E.128.CONSTANT R56, desc[UR12][R82.64+0x3c00] ;  /* 0x003c000c52387981 */ /* 0x000f22000c1e9d00 */
[----:B------:R-:W-:Y:S01]  /*2b80*/  FFMA.FTZ R85, R85, R65, R64 ;  /* 0x0000004155557223 */ /* 0x000fe20000010040 */
[----:B------:R-:W-:Y:S02]  /*2b90*/  HADD2.F32 R65, -RZ, R48.H1_H1 ;  /* 0x30000030ff417230 */ /* 0x000fe40000004100 */
[----:B------:R-:W-:Y:S02]  /*2ba0*/  HADD2.F32 R48, -RZ, R49.H0_H0 ;  /* 0x20000031ff307230 */ /* 0x000fe40000004100 */
[----:B------:R-:W-:-:S02]  /*2bb0*/  HADD2.F32 R8, -RZ, R8.H1_H1 ;  /* 0x30000008ff087230 */ /* 0x000fc40000004100 */
[----:B------:R-:W-:-:S03]  /*2bc0*/  HADD2.F32 R64, -RZ, R9.H0_H0 ;  /* 0x20000009ff407230 */ /* 0x000fc60000004100 */
[----:B------:R-:W-:Y:S02]  /*2bd0*/  FFMA.FTZ R8, R65, R8, R66 ;  /* 0x0000000841087223 */ /* 0x000fe40000010042 */
[----:B------:R-:W-:Y:S02]  /*2be0*/  FFMA.FTZ R48, R48, R64, R67 ;  /* 0x0000004030307223 */ /* 0x000fe40000010043 */
[----:B------:R0:W4:Y:S01]  /*2bf0*/  LDG.E.128.CONSTANT R64, desc[UR12][R82.64+0x3e00] ;  /* 0x003e000c52407981 */ /* 0x000122000c1e9d00 */
[----:B------:R-:W-:-:S05]  /*2c00*/  HADD2.F32 R63, -RZ, R63.H1_H1 ;  /* 0x3000003fff3f7230 */ /* 0x000fca0000004100 */
[----:B------:R-:W-:Y:S02]  /*2c10*/  FFMA.FTZ R84, R63, R71, R84 ;  /* 0x000000473f547223 */ /* 0x000fe40000010054 */
[----:B------:R-:W1:Y:S01]  /*2c20*/  LDS.128 R60, [UR4+0x140] ;  /* 0x00014004ff3c7984 */ /* 0x000e620008000c00 */
[--C-:B------:R-:W-:Y:S02]  /*2c30*/  HADD2.F32 R86, -RZ, R50.reuse.H0_H0 ;  /* 0x20000032ff567230 */ /* 0x100fe40000004100 */
[----:B------:R-:W-:Y:S02]  /*2c40*/  HADD2.F32 R71, -RZ, R50.H1_H1 ;  /* 0x30000032ff477230 */ /* 0x000fe40000004100 */
[----:B------:R-:W-:Y:S02]  /*2c50*/  HADD2.F32 R49, -RZ, R49.H1_H1 ;  /* 0x30000031ff317230 */ /* 0x000fe40000004100 */
[----:B------:R-:W-:Y:S02]  /*2c60*/  HADD2.F32 R9, -RZ, R9.H1_H1 ;  /* 0x30000009ff097230 */ /* 0x000fe40000004100 */
[----:B------:R-:W-:-:S02]  /*2c70*/  HADD2.F32 R50, -RZ, R10.H0_H0 ;  /* 0x2000000aff327230 */ /* 0x000fc40000004100 */
[----:B------:R-:W-:Y:S02]  /*2c80*/  HADD2.F32 R10, -RZ, R10.H1_H1 ;  /* 0x3000000aff0a7230 */ /* 0x000fe40000004100 */
[----:B------:R-:W-:Y:S01]  /*2c90*/  FFMA.FTZ R9, R49, R9, R68 ;  /* 0x0000000931097223 */ /* 0x000fe20000010044 */
[----:B0-----:R-:W-:Y:S02]  /*2ca0*/  HADD2.F32 R83, -RZ, R51.H0_H0 ;  /* 0x20000033ff537230 */ /* 0x001fe40000004100 */
[----:B------:R-:W-:Y:S01]  /*2cb0*/  FFMA.FTZ R49, R71, R10, R70 ;  /* 0x0000000a47317223 */ /* 0x000fe20000010046 */
[--C-:B------:R-:W-:Y:S02]  /*2cc0*/  HADD2.F32 R10, -RZ, R11.reuse.H0_H0 ;  /* 0x2000000bff0a7230 */ /* 0x100fe40000004100 */
[----:B------:R-:W-:Y:S01]  /*2cd0*/  FFMA.FTZ R50, R86, R50, R69 ;  /* 0x0000003256327223 */ /* 0x000fe20000010045 */
[----:B------:R-:W-:Y:S01]  /*2ce0*/  HADD2.F32 R11, -RZ, R11.H1_H1 ;  /* 0x3000000bff0b7230 */ /* 0x000fe20000004100 */
[----:B------:R-:W0:Y:S01]  /*2cf0*/  LDS.128 R68, [UR4+0x150] ;  /* 0x00015004ff447984 */ /* 0x000e220008000c00 */
[----:B------:R-:W-:Y:S01]  /*2d00*/  FFMA.FTZ R78, R83, R10, R78 ;  /* 0x0000000a534e7223 */ /* 0x000fe2000001004e */
[----:B------:R-:W-:-:S05]  /*2d10*/  HADD2.F32 R51, -RZ, R51.H1_H1 ;  /* 0x30000033ff337230 */ /* 0x000fca0000004100 */
[----:B------:R-:W-:Y:S01]  /*2d20*/  FFMA.FTZ R84, R51, R11, R84 ;  /* 0x0000000b33547223 */ /* 0x000fe20000010054 */
[--C-:B-1----:R-:W-:Y:S02]  /*2d30*/  HADD2.F32 R10, -RZ, R60.reuse.H0_H0 ;  /* 0x2000003cff0a7230 */ /* 0x102fe40000004100 */
[----:B------:R-:W-:Y:S02]  /*2d40*/  HADD2.F32 R83, -RZ, R60.H1_H1 ;  /* 0x3000003cff537230 */ /* 0x000fe40000004100 */
[--C-:B------:R-:W-:Y:S02]  /*2d50*/  HADD2.F32 R60, -RZ, R12.reuse.H0_H0 ;  /* 0x2000000cff3c7230 */ /* 0x100fe40000004100 */
[----:B------:R-:W-:Y:S02]  /*2d60*/  HADD2.F32 R12, -RZ, R12.H1_H1 ;  /* 0x3000000cff0c7230 */ /* 0x000fe40000004100 */
[----:B------:R-:W-:Y:S02]  /*2d70*/  HADD2.F32 R11, -RZ, R61.H0_H0 ;  /* 0x2000003dff0b7230 */ /* 0x000fe40000004100 */
[----:B------:R-:W-:Y:S01]  /*2d80*/  FFMA.FTZ R85, R10, R60, R85 ;  /* 0x0000003c0a557223 */ /* 0x000fe20000010055 */
[----:B------:R-:W-:-:S02]  /*2d90*/  HADD2.F32 R10, -RZ, R13.H0_H0 ;  /* 0x2000000dff0a7230 */ /* 0x000fc40000004100 */
[----:B------:R-:W-:Y:S01]  /*2da0*/  FFMA.FTZ R12, R83, R12, R8 ;  /* 0x0000000c530c7223 */ /* 0x000fe20000010008 */
[----:B------:R-:W-:Y:S02]  /*2db0*/  HADD2.F32 R8, -RZ, R61.H1_H1 ;  /* 0x3000003dff087230 */ /* 0x000fe40000004100 */
[----:B------:R-:W-:Y:S02]  /*2dc0*/  HADD2.F32 R60, -RZ, R13.H1_H1 ;  /* 0x3000000dff3c7230 */ /* 0x000fe40000004100 */
[----:B------:R-:W-:-:S03]  /*2dd0*/  FFMA.FTZ R13, R11, R10, R48 ;  /* 0x0000000a0b0d7223 */ /* 0x000fc60000010030 */
[----:B------:R-:W-:Y:S02]  /*2de0*/  FFMA.FTZ R48, R8, R60, R9 ;  /* 0x0000003c08307223 */ /* 0x000fe40000010009 */
[----:B------:R-:W1:Y:S01]  /*2df0*/  LDS.128 R8, [UR4+0x160] ;  /* 0x00016004ff087984 */ /* 0x000e620008000c00 */
[----:B------:R-:W-:Y:S02]  /*2e00*/  HADD2.F32 R61, -RZ, R14.H0_H0 ;  /* 0x2000000eff3d7230 */ /* 0x000fe40000004100 */
[----:B------:R-:W-:Y:S02]  /*2e10*/  HADD2.F32 R83, -RZ, R62.H0_H0 ;  /* 0x2000003eff537230 */ /* 0x000fe40000004100 */
[----:B------:R-:W-:Y:S02]  /*2e20*/  HADD2.F32 R14, -RZ, R14.H1_H1 ;  /* 0x3000000eff0e7230 */ /* 0x000fe40000004100 */
[----:B------:R-:W-:Y:S02]  /*2e30*/  HADD2.F32 R62, -RZ, R62.H1_H1 ;  /* 0x3000003eff3e7230 */ /* 0x000fe40000004100 */
[----:B------:R-:W-:-:S02]  /*2e40*/  HADD2.F32 R51, -RZ, R15.H0_H0 ;  /* 0x2000000fff337230 */ /* 0x000fc40000004100 */
[----:B------:R-:W-:Y:S02]  /*2e50*/  HADD2.F32 R87, -RZ, R63.H0_H0 ;  /* 0x2000003fff577230 */ /* 0x000fe40000004100 */
[----:B------:R-:W-:Y:S02]  /*2e60*/  HADD2.F32 R15, -RZ, R15.H1_H1 ;  /* 0x3000000fff0f7230 */ /* 0x000fe40000004100 */
[----:B------:R-:W-:Y:S02]  /*2e70*/  HADD2.F32 R63, -RZ, R63.H1_H1 ;  /* 0x3000003fff3f7230 */ /* 0x000fe40000004100 */
[----:B------:R-:W-:Y:S01]  /*2e80*/  FFMA.FTZ R49, R62, R14, R49 ;  /* 0x0000000e3e317223 */ /* 0x000fe20000010031 */
[----:B0-----:R-:W-:Y:S02]  /*2e90*/  HADD2.F32 R14, -RZ, R68.H0_H0 ;  /* 0x20000044ff0e7230 */ /* 0x001fe40000004100 */
[----:B--2---:R-:W-:Y:S02]  /*2ea0*/  HADD2.F32 R62, -RZ, R16.H0_H0 ;  /* 0x20000010ff3e7230 */ /* 0x004fe40000004100 */
[----:B------:R-:W-:Y:S01]  /*2eb0*/  FFMA.FTZ R84, R63, R15, R84 ;  /* 0x0000000f3f547223 */ /* 0x000fe20000010054 */
[----:B------:R-:W-:Y:S01]  /*2ec0*/  FFMA.FTZ R50, R83, R61, R50 ;  /* 0x0000003d53327223 */ /* 0x000fe20000010032 */
[----:B------:R-:W-:Y:S01]  /*2ed0*/  FFMA.FTZ R51, R87, R51, R78 ;  /* 0x0000003357337223 */ /* 0x000fe2000001004e */
[----:B------:R-:W-:-:S02]  /*2ee0*/  HADD2.F32 R15, -RZ, R68.H1_H1 ;  /* 0x30000044ff0f7230 */ /* 0x000fc40000004100 */
[----:B------:R-:W-:Y:S02]  /*2ef0*/  HADD2.F32 R16, -RZ, R16.H1_H1 ;  /* 0x30000010ff107230 */ /* 0x000fe40000004100 */
[----:B------:R-:W-:Y:S01]  /*2f00*/  FFMA.FTZ R85, R14, R62, R85 ;  /* 0x0000003e0e557223 */ /* 0x000fe20000010055 */
[----:B------:R-:W-:Y:S02]  /*2f10*/  HADD2.F32 R68, -RZ, R69.H0_H0 ;  /* 0x20000045ff447230 */ /* 0x000fe40000004100 */
[----:B------:R-:W-:Y:S02]  /*2f20*/  HADD2.F32 R78, -RZ, R17.H0_H0 ;  /* 0x20000011ff4e7230 */ /* 0x000fe40000004100 */
[----:B------:R-:W-:Y:S02]  /*2f30*/  HADD2.F32 R83, -RZ, R70.H0_H0 ;  /* 0x20000046ff537230 */ /* 0x000fe40000004100 */
[--C-:B------:R-:W-:Y:S02]  /*2f40*/  HADD2.F32 R61, -RZ, R18.reuse.H0_H0 ;  /* 0x20000012ff3d7230 */ /* 0x100fe40000004100 */
[----:B------:R-:W-:-:S02]  /*2f50*/  HADD2.F32 R60, -RZ, R18.H1_H1 ;  /* 0x30000012ff3c7230 */ /* 0x000fc40000004100 */
[----:B------:R-:W-:Y:S02]  /*2f60*/  HADD2.F32 R70, -RZ, R70.H1_H1 ;  /* 0x30000046ff467230 */ /* 0x000fe40000004100 */
[----:B------:R-:W-:Y:S02]  /*2f70*/  HADD2.F32 R18, -RZ, R19.H0_H0 ;  /* 0x20000013ff127230 */ /* 0x000fe40000004100 */
[----:B------:R-:W-:Y:S02]  /*2f80*/  HADD2.F32 R62, -RZ, R71.H0_H0 ;  /* 0x20000047ff3e7230 */ /* 0x000fe40000004100 */
[----:B------:R-:W-:Y:S02]  /*2f90*/  HADD2.F32 R63, -RZ, R17.H1_H1 ;  /* 0x30000011ff3f7230 */ /* 0x000fe40000004100 */
[----:B------:R-:W-:Y:S01]  /*2fa0*/  FFMA.FTZ R17, R15, R16, R12 ;  /* 0x000000100f117223 */ /* 0x000fe2000001000c */
[----:B------:R-:W-:Y:S01]  /*2fb0*/  FFMA.FTZ R16, R68, R78, R13 ;  /* 0x0000004e44107223 */ /* 0x000fe2000001000d */
[----:B------:R-:W-:Y:S01]  /*2fc0*/  HADD2.F32 R69, -RZ, R69.H1_H1 ;  /* 0x30000045ff457230 */ /* 0x000fe20000004100 */
[----:B------:R-:W0:Y:S01]  /*2fd0*/  LDS.128 R12, [UR4+0x170] ;  /* 0x00017004ff0c7984 */ /* 0x000e220008000c00 */
[----:B------:R-:W-:Y:S01]  /*2fe0*/  FFMA.FTZ R49, R70, R60, R49 ;  /* 0x0000003c46317223 */ /* 0x000fe20000010031 */
[----:B------:R-:W-:-:S02]  /*2ff0*/  HADD2.F32 R19, -RZ, R19.H1_H1 ;  /* 0x30000013ff137230 */ /* 0x000fc40000004100 */
[----:B------:R-:W-:Y:S01]  /*3000*/  FFMA.FTZ R18, R62, R18, R51 ;  /* 0x000000123e127223 */ /* 0x000fe20000010033 */
[----:B------:R-:W-:Y:S02]  /*3010*/  HADD2.F32 R71, -RZ, R71.H1_H1 ;  /* 0x30000047ff477230 */ /* 0x000fe40000004100 */
[----:B-1----:R-:W-:Y:S02]  /*3020*/  HADD2.F32 R60, -RZ, R8.H0_H0 ;  /* 0x20000008ff3c7230 */ /* 0x002fe40000004100 */
[----:B------:R-:W-:Y:S02]  /*3030*/  HADD2.F32 R62, -RZ, R20.H1_H1 ;  /* 0x30000014ff3e7230 */ /* 0x000fe40000004100 */
[----:B------:R-:W-:Y:S02]  /*3040*/  HADD2.F32 R8, -RZ, R8.H1_H1 ;  /* 0x30000008ff087230 */ /* 0x000fe40000004100 */
[----:B------:R-:W-:Y:S01]  /*3050*/  FFMA.FTZ R48, R69, R63, R48 ;  /* 0x0000003f45307223 */ /* 0x000fe20000010030 */
[----:B------:R-:W-:Y:S01]  /*3060*/  FFMA.FTZ R50, R83, R61, R50 ;  /* 0x0000003d53327223 */ /* 0x000fe20000010032 */
[----:B------:R-:W-:-:S02]  /*3070*/  HADD2.F32 R61, -RZ, R20.H0_H0 ;  /* 0x20000014ff3d7230 */ /* 0x000fc40000004100 */
[----:B------:R-:W-:Y:S01]  /*3080*/  FFMA.FTZ R19, R71, R19, R84 ;  /* 0x0000001347137223 */ /* 0x000fe20000010054 */
[--C-:B------:R-:W-:Y:S02]  /*3090*/  HADD2.F32 R68, -RZ, R21.reuse.H0_H0 ;  /* 0x20000015ff447230 */ /* 0x100fe40000004100 */
[----:B------:R-:W-:Y:S02]  /*30a0*/  HADD2.F32 R69, -RZ, R21.H1_H1 ;  /* 0x30000015ff457230 */ /* 0x000fe40000004100 */
[----:B------:R-:W-:Y:S01]  /*30b0*/  FFMA.FTZ R17, R8, R62, R17 ;  /* 0x0000003e08117223 */ /* 0x000fe20000010011 */
[--C-:B------:R-:W-:Y:S02]  /*30c0*/  HADD2.F32 R21, -RZ, R23.reuse.H0_H0 ;  /* 0x20000017ff157230 */ /* 0x100fe40000004100 */
[----:B------:R-:W-:Y:S02]  /*30d0*/  HADD2.F32 R20, -RZ, R23.H1_H1 ;  /* 0x30000017ff147230 */ /* 0x000fe40000004100 */
[----:B------:R-:W-:-:S02]  /*30e0*/  HADD2.F32 R23, -RZ, R9.H0_H0 ;  /* 0x20000009ff177230 */ /* 0x000fc40000004100 */
[----:B------:R-:W-:Y:S02]  /*30f0*/  HADD2.F32 R63, -RZ, R9.H1_H1 ;  /* 0x30000009ff3f7230 */ /* 0x000fe40000004100 */
[--C-:B------:R-:W-:Y:S02]  /*3100*/  HADD2.F32 R71, -RZ, R10.reuse.H0_H0 ;  /* 0x2000000aff477230 */ /* 0x100fe40000004100 */
[----:B------:R-:W-:Y:S02]  /*3110*/  HADD2.F32 R70, -RZ, R10.H1_H1 ;  /* 0x3000000aff467230 */ /* 0x000fe40000004100 */
[--C-:B------:R-:W-:Y:S02]  /*3120*/  HADD2.F32 R83, -RZ, R11.reuse.H0_H0 ;  /* 0x2000000bff537230 */ /* 0x100fe40000004100 */
[----:B------:R-:W-:Y:S02]  /*3130*/  HADD2.F32 R78, -RZ, R11.H1_H1 ;  /* 0x3000000bff4e7230 */ /* 0x000fe40000004100 */
[----:B------:R-:W1:Y:S01]  /*3140*/  LDS.128 R8, [UR4+0x180] ;  /* 0x00018004ff087984 */ /* 0x000e620008000c00 */
[----:B------:R-:W-:-:S02]  /*3150*/  HADD2.F32 R51, -RZ, R22.H0_H0 ;  /* 0x20000016ff337230 */ /* 0x000fc40000004100 */
[----:B------:R-:W-:Y:S01]  /*3160*/  FFMA.FTZ R18, R83, R21, R18 ;  /* 0x0000001553127223 */ /* 0x000fe20000010012 */
[----:B------:R-:W-:Y:S02]  /*3170*/  HADD2.F32 R22, -RZ, R22.H1_H1 ;  /* 0x30000016ff167230 */ /* 0x000fe40000004100 */
[----:B------:R-:W-:Y:S01]  /*3180*/  FFMA.FTZ R19, R78, R20, R19 ;  /* 0x000000144e137223 */ /* 0x000fe20000010013 */
[----:B---3--:R-:W-:Y:S02]  /*3190*/  HADD2.F32 R21, -RZ, R24.H0_H0 ;  /* 0x20000018ff157230 */ /* 0x008fe40000004100 */
[----:B0-----:R-:W-:Y:S02]  /*31a0*/  HADD2.F32 R20, -RZ, R12.H0_H0 ;  /* 0x2000000cff147230 */ /* 0x001fe40000004100 */
[----:B------:R-:W-:Y:S02]  /*31b0*/  HADD2.F32 R24, -RZ, R24.H1_H1 ;  /* 0x30000018ff187230 */ /* 0x000fe40000004100 */
[----:B------:R-:W-:-:S02]  /*31c0*/  HADD2.F32 R12, -RZ, R12.H1_H1 ;  /* 0x3000000cff0c7230 */ /* 0x000fc40000004100 */
[----:B------:R-:W-:Y:S01]  /*31d0*/  FFMA.FTZ R85, R60, R61, R85 ;  /* 0x0000003d3c557223 */ /* 0x000fe20000010055 */
[----:B------:R-:W-:Y:S01]  /*31e0*/  FFMA.FTZ R16, R23, R68, R16 ;  /* 0x0000004417107223 */ /* 0x000fe20000010010 */
[----:B------:R-:W-:Y:S01]  /*31f0*/  FFMA.FTZ R48, R63, R69, R48 ;  /* 0x000000453f307223 */ /* 0x000fe20000010030 */
[----:B------:R-:W-:Y:S01]  /*3200*/  FFMA.FTZ R50, R71, R51, R50 ;  /* 0x0000003347327223 */ /* 0x000fe20000010032 */
[----:B------:R-:W-:Y:S01]  /*3210*/  FFMA.FTZ R22, R70, R22, R49 ;  /* 0x0000001646167223 */ /* 0x000fe20000010031 */
[--C-:B------:R-:W-:Y:S02]  /*3220*/  HADD2.F32 R49, -RZ, R25.reuse.H0_H0 ;  /* 0x20000019ff317230 */ /* 0x100fe40000004100 */
[----:B------:R-:W-:Y:S01]  /*3230*/  FFMA.FTZ R17, R12, R24, R17 ;  /* 0x000000180c117223 */ /* 0x000fe20000010011 */
[----:B------:R-:W-:Y:S02]  /*3240*/  HADD2.F32 R51, -RZ, R25.H1_H1 ;  /* 0x30000019ff337230 */ /* 0x000fe40000004100 */
[----:B------:R-:W-:-:S02]  /*3250*/  HADD2.F32 R68, -RZ, R27.H0_H0 ;  /* 0x2000001bff447230 */ /* 0x000fc40000004100 */
[----:B------:R-:W-:Y:S02]  /*3260*/  HADD2.F32 R69, -RZ, R27.H1_H1 ;  /* 0x3000001bff457230 */ /* 0x000fe40000004100 */
[----:B------:R-:W-:Y:S01]  /*3270*/  FFMA.FTZ R85, R20, R21, R85 ;  /* 0x0000001514557223 */ /* 0x000fe20000010055 */
[----:B------:R-:W-:Y:S02]  /*3280*/  HADD2.F32 R60, -RZ, R26.H0_H0 ;  /* 0x2000001aff3c7230 */ /* 0x000fe40000004100 */
[--C-:B------:R-:W-:Y:S02]  /*3290*/  HADD2.F32 R23, -RZ, R13.reuse.H0_H0 ;  /* 0x2000000dff177230 */ /* 0x100fe40000004100 */
[----:B------:R-:W-:Y:S02]  /*32a0*/  HADD2.F32 R25, -RZ, R13.H1_H1 ;  /* 0x3000000dff197230 */ /* 0x000fe40000004100 */
[--C-:B------:R-:W-:Y:S02]  /*32b0*/  HADD2.F32 R27, -RZ, R14.reuse.H0_H0 ;  /* 0x2000000eff1b7230 */ /* 0x100fe40000004100 */
[----:B------:R-:W-:-:S02]  /*32c0*/  HADD2.F32 R61, -RZ, R14.H1_H1 ;  /* 0x3000000eff3d7230 */ /* 0x000fc40000004100 */
[--C-:B------:R-:W-:Y:S02]  /*32d0*/  HADD2.F32 R63, -RZ, R15.reuse.H0_H0 ;  /* 0x2000000fff3f7230 */ /* 0x100fe40000004100 */
[----:B------:R-:W-:Y:S02]  /*32e0*/  HADD2.F32 R62, -RZ, R15.H1_H1 ;  /* 0x3000000fff3e7230 */ /* 0x000fe40000004100 */
[----:B------:R-:W-:Y:S01]  /*32f0*/  HADD2.F32 R26, -RZ, R26.H1_H1 ;  /* 0x3000001aff1a7230 */ /* 0x000fe20000004100 */
[----:B------:R-:W0:Y:S01]  /*3300*/  LDS.128 R12, [UR4+0x190] ;  /* 0x00019004ff0c7984 */ /* 0x000e220008000c00 */
[----:B----4-:R-:W-:Y:S02]  /*3310*/  HADD2.F32 R21, -RZ, R28.H0_H0 ;  /* 0x2000001cff157230 */ /* 0x010fe40000004100 */
[----:B-1----:R-:W-:Y:S02]  /*3320*/  HADD2.F32 R20, -RZ, R8.H0_H0 ;  /* 0x20000008ff147230 */ /* 0x002fe40000004100 */
[----:B------:R-:W-:-:S02]  /*3330*/  HADD2.F32 R28, -RZ, R28.H1_H1 ;  /* 0x3000001cff1c7230 */ /* 0x000fc40000004100 */
[----:B------:R-:W-:Y:S02]  /*3340*/  HADD2.F32 R8, -RZ, R8.H1_H1 ;  /* 0x30000008ff087230 */ /* 0x000fe40000004100 */
        /* <DEDUP_REMOVED lines=16> */
[--C-:B------:R-:W-:Y:S02]  /*3450*/  HADD2.F32 R26, -RZ, R30.reuse.H0_H0 ;  /* 0x2000001eff1a7230 */ /* 0x100fe40000004100 */
[----:B------:R-:W-:Y:S02]  /*3460*/  HADD2.F32 R29, -RZ, R29.H1_H1 ;  /* 0x3000001dff1d7230 */ /* 0x000fe40000004100 */
[----:B------:R-:W-:Y:S01]  /*3470*/  FFMA.FTZ R16, R23, R24, R16 ;  /* 0x0000001817107223 */ /* 0x000fe20000010010 */
[----:B------:R-:W-:Y:S02]  /*3480*/  HADD2.F32 R30, -RZ, R30.H1_H1 ;  /* 0x3000001eff1e7230 */ /* 0x000fe40000004100 */
[--C-:B------:R-:W-:Y:S02]  /*3490*/  HADD2.F32 R21, -RZ, R32.reuse.H0_H0 ;  /* 0x20000020ff157230 */ /* 0x100fe40000004100 */
[----:B------:R-:W-:-:S02]  /*34a0*/  HADD2.F32 R32, -RZ, R32.H1_H1 ;  /* 0x30000020ff207230 */ /* 0x000fc40000004100 */
[--C-:B0-----:R-:W-:Y:S02]  /*34b0*/  HADD2.F32 R20, -RZ, R12.reuse.H0_H0 ;  /* 0x2000000cff147230 */ /* 0x101fe40000004100 */
[----:B------:R-:W-:Y:S02]  /*34c0*/  HADD2.F32 R12, -RZ, R12.H1_H1 ;  /* 0x3000000cff0c7230 */ /* 0x000fe40000004100 */
[----:B------:R-:W-:Y:S01]  /*34d0*/  FFMA.FTZ R18, R63, R68, R18 ;  /* 0x000000443f127223 */ /* 0x000fe20000010012 */
[----:B------:R-:W-:Y:S02]  /*34e0*/  HADD2.F32 R24, -RZ, R33.H0_H0 ;  /* 0x20000021ff187230 */ /* 0x000fe40000004100 */
[--C-:B------:R-:W-:Y:S02]  /*34f0*/  HADD2.F32 R23, -RZ, R13.reuse.H0_H0 ;  /* 0x2000000dff177230 */ /* 0x100fe40000004100 */
[----:B------:R-:W-:Y:S01]  /*3500*/  FFMA.FTZ R48, R25, R29, R48 ;  /* 0x0000001d19307223 */ /* 0x000fe20000010030 */
[----:B------:R-:W-:Y:S01]  /*3510*/  FFMA.FTZ R26, R27, R26, R50 ;  /* 0x0000001a1b1a7223 */ /* 0x000fe20000010032 */
[----:B------:R-:W-:Y:S01]  /*3520*/  FFMA.FTZ R22, R31, R30, R22 ;  /* 0x0000001e1f167223 */ /* 0x000fe20000010016 */
[----:B------:R-:W-:-:S02]  /*3530*/  HADD2.F32 R25, -RZ, R13.H1_H1 ;  /* 0x3000000dff197230 */ /* 0x000fc40000004100 */
[----:B------:R-:W-:Y:S01]  /*3540*/  FFMA.FTZ R17, R12, R32, R17 ;  /* 0x000000200c117223 */ /* 0x000fe20000010011 */
[--C-:B------:R-:W-:Y:S02]  /*3550*/  HADD2.F32 R27, -RZ, R14.reuse.H0_H0 ;  /* 0x2000000eff1b7230 */ /* 0x100fe40000004100 */
[----:B------:R-:W-:Y:S01]  /*3560*/  FFMA.FTZ R18, R49, R51, R18 ;  /* 0x0000003331127223 */ /* 0x000fe20000010012 */
[----:B------:R-:W-:Y:S02]  /*3570*/  HADD2.F32 R29, -RZ, R14.H1_H1 ;  /* 0x3000000eff1d7230 */ /* 0x000fe40000004100 */
[----:B------:R-:W-:Y:S01]  /*3580*/  FFMA.FTZ R20, R20, R21, R85 ;  /* 0x0000001514147223 */ /* 0x000fe20000010055 */
[--C-:B------:R-:W-:Y:S02]  /*3590*/  HADD2.F32 R31, -RZ, R15.reuse.H0_H0 ;  /* 0x2000000fff1f7230 */ /* 0x100fe40000004100 */
[----:B------:R-:W-:Y:S01]  /*35a0*/  FFMA.FTZ R16, R23, R24, R16 ;  /* 0x0000001817107223 */ /* 0x000fe20000010010 */
[----:B------:R-:W-:-:S02]  /*35b0*/  HADD2.F32 R30, -RZ, R15.H1_H1 ;  /* 0x3000000fff1e7230 */ /* 0x000fc40000004100 */
[--C-:B------:R-:W-:Y:S01]  /*35c0*/  HADD2.F32 R28, -RZ, R34.reuse.H0_H0 ;  /* 0x20000022ff1c7230 */ /* 0x100fe20000004100 */
[----:B------:R-:W0:Y:S01]  /*35d0*/  LDS.128 R12, [UR4+0x1b0] ;  /* 0x0001b004ff0c7984 */ /* 0x000e220008000c00 */
[----:B------:R-:W-:Y:S02]  /*35e0*/  HADD2.F32 R33, -RZ, R33.H1_H1 ;  /* 0x30000021ff217230 */ /* 0x000fe40000004100 */
[----:B------:R-:W-:Y:S02]  /*35f0*/  HADD2.F32 R34, -RZ, R34.H1_H1 ;  /* 0x30000022ff227230 */ /* 0x000fe40000004100 */
[----:B------:R-:W-:Y:S02]  /*3600*/  HADD2.F32 R49, -RZ, R35.H0_H0 ;  /* 0x20000023ff317230 */ /* 0x000fe40000004100 */
[----:B------:R-:W-:Y:S02]  /*3610*/  HADD2.F32 R23, -RZ, R36.H0_H0 ;  /* 0x20000024ff177230 */ /* 0x000fe40000004100 */
[----:B-1----:R-:W-:-:S02]  /*3620*/  HADD2.F32 R21, -RZ, R8.H0_H0 ;  /* 0x20000008ff157230 */ /* 0x002fc40000004100 */
[----:B------:R-:W-:Y:S02]  /*3630*/  HADD2.F32 R36, -RZ, R36.H1_H1 ;  /* 0x30000024ff247230 */ /* 0x000fe40000004100 */
[----:B------:R-:W-:Y:S02]  /*3640*/  HADD2.F32 R8, -RZ, R8.H1_H1 ;  /* 0x30000008ff087230 */ /* 0x000fe40000004100 */
[----:B------:R-:W-:Y:S01]  /*3650*/  FFMA.FTZ R25, R25, R33, R48 ;  /* 0x0000002119197223 */ /* 0x000fe20000010030 */
[----:B------:R-:W-:Y:S01]  /*3660*/  FFMA.FTZ R26, R27, R28, R26 ;  /* 0x0000001c1b1a7223 */ /* 0x000fe2000001001a */
[----:B------:R-:W-:Y:S01]  /*3670*/  FFMA.FTZ R22, R29, R34, R22 ;  /* 0x000000221d167223 */ /* 0x000fe20000010016 */
[----:B------:R-:W-:Y:S01]  /*3680*/  FFMA.FTZ R18, R31, R49, R18 ;  /* 0x000000311f127223 */ /* 0x000fe20000010012 */
[--C-:B------:R-:W-:Y:S02]  /*3690*/  HADD2.F32 R27, -RZ, R9.reuse.H0_H0 ;  /* 0x20000009ff1b7230 */ /* 0x100fe40000004100 */
[----:B------:R-:W-:Y:S01]  /*36a0*/  FFMA.FTZ R17, R8, R36, R17 ;  /* 0x0000002408117223 */ /* 0x000fe20000010011 */
[----:B------:R-:W-:-:S02]  /*36b0*/  HADD2.F32 R24, -RZ, R9.H1_H1 ;  /* 0x30000009ff187230 */ /* 0x000fc40000004100 */
[--C-:B------:R-:W-:Y:S02]  /*36c0*/  HADD2.F32 R29, -RZ, R10.reuse.H0_H0 ;  /* 0x2000000aff1d7230 */ /* 0x100fe40000004100 */
[----:B------:R-:W-:Y:S02]  /*36d0*/  HADD2.F32 R31, -RZ, R10.H1_H1 ;  /* 0x3000000aff1f7230 */ /* 0x000fe40000004100 */
[--C-:B------:R-:W-:Y:S02]  /*36e0*/  HADD2.F32 R33, -RZ, R11.reuse.H0_H0 ;  /* 0x2000000bff217230 */ /* 0x100fe40000004100 */
[----:B------:R-:W-:Y:S02]  /*36f0*/  HADD2.F32 R32, -RZ, R11.H1_H1 ;  /* 0x3000000bff207230 */ /* 0x000fe40000004100 */
[----:B------:R-:W1:Y:S01]  /*3700*/  LDS.128 R8, [UR4+0x1c0] ;  /* 0x0001c004ff087984 */ /* 0x000e620008000c00 */
[----:B------:R-:W-:Y:S01]  /*3710*/  FFMA.FTZ R19, R62, R69, R19 ;  /* 0x000000453e137223 */ /* 0x000fe20000010013 */
[----:B------:R-:W-:-:S03]  /*3720*/  HADD2.F32 R35, -RZ, R35.H1_H1 ;  /* 0x30000023ff237230 */ /* 0x000fc60000004100 */
[----:B------:R-:W-:Y:S01]  /*3730*/  FFMA.FTZ R19, R60, R61, R19 ;  /* 0x0000003d3c137223 */ /* 0x000fe20000010013 */
[----:B------:R-:W-:Y:S02]  /*3740*/  HADD2.F32 R28, -RZ, R37.H0_H0 ;  /* 0x20000025ff1c7230 */ /* 0x000fe40000004100 */
[----:B------:R-:W-:Y:S01]  /*3750*/  FFMA.FTZ R20, R21, R23, R20 ;  /* 0x0000001715147223 */ /* 0x000fe20000010014 */
[----:B------:R-:W-:Y:S02]  /*3760*/  HADD2.F32 R34, -RZ, R39.H0_H0 ;  /* 0x20000027ff227230 */ /* 0x000fe40000004100 */
[----:B------:R-:W-:Y:S01]  /*3770*/  FFMA.FTZ R19, R30, R35, R19 ;  /* 0x000000231e137223 */ /* 0x000fe20000010013 */
[--C-:B------:R-:W-:Y:S02]  /*3780*/  HADD2.F32 R30, -RZ, R38.reuse.H0_H0 ;  /* 0x20000026ff1e7230 */ /* 0x100fe40000004100 */
[----:B------:R-:W-:Y:S02]  /*3790*/  HADD2.F32 R37, -RZ, R37.H1_H1 ;  /* 0x30000025ff257230 */ /* 0x000fe40000004100 */
[----:B------:R-:W-:-:S02]  /*37a0*/  HADD2.F32 R38, -RZ, R38.H1_H1 ;  /* 0x30000026ff267230 */ /* 0x000fc40000004100 */
[----:B------:R-:W-:Y:S02]  /*37b0*/  HADD2.F32 R39, -RZ, R39.H1_H1 ;  /* 0x30000027ff277230 */ /* 0x000fe40000004100 */
[----:B------:R-:W-:Y:S02]  /*37c0*/  HADD2.F32 R23, -RZ, R40.H0_H0 ;  /* 0x20000028ff177230 */ /* 0x000fe40000004100 */
[----:B0-----:R-:W-:Y:S02]  /*37d0*/  HADD2.F32 R21, -RZ, R12.H0_H0 ;  /* 0x2000000cff157230 */ /* 0x001fe40000004100 */
[----:B------:R-:W-:Y:S02]  /*37e0*/  HADD2.F32 R40, -RZ, R40.H1_H1 ;  /* 0x30000028ff287230 */ /* 0x000fe40000004100 */
[----:B------:R-:W-:Y:S02]  /*37f0*/  HADD2.F32 R12, -RZ, R12.H1_H1 ;  /* 0x3000000cff0c7230 */ /* 0x000fe40000004100 */
[----:B------:R-:W-:Y:S01]  /*3800*/  FFMA.FTZ R16, R27, R28, R16 ;  /* 0x0000001c1b107223 */ /* 0x000fe20000010010 */
[----:B------:R-:W-:Y:S01]  /*3810*/  FFMA.FTZ R24, R24, R37, R25 ;  /* 0x0000002518187223 */ /* 0x000fe20000010019 */
[----:B------:R-:W-:Y:S01]  /*3820*/  FFMA.FTZ R26, R29, R30, R26 ;  /* 0x0000001e1d1a7223 */ /* 0x000fe2000001001a */
[----:B------:R-:W-:Y:S01]  /*3830*/  FFMA.FTZ R22, R31, R38, R22 ;  /* 0x000000261f167223 */ /* 0x000fe20000010016 */
[----:B------:R-:W-:Y:S01]  /*3840*/  FFMA.FTZ R18, R33, R34, R18 ;  /* 0x0000002221127223 */ /* 0x000fe20000010012 */
[----:B------:R-:W-:Y:S01]  /*3850*/  FFMA.FTZ R19, R32, R39, R19 ;  /* 0x0000002720137223 */ /* 0x000fe20000010013 */
[----:B------:R-:W-:-:S02]  /*3860*/  HADD2.F32 R25, -RZ, R13.H0_H0 ;  /* 0x2000000dff197230 */ /* 0x000fc40000004100 */
[----:B------:R-:W-:Y:S01]  /*3870*/  FFMA.FTZ R17, R12, R40, R17 ;  /* 0x000000280c117223 */ /* 0x000fe20000010011 */
[----:B------:R-:W-:Y:S02]  /*3880*/  HADD2.F32 R27, -RZ, R13.H1_H1 ;  /* 0x3000000dff1b7230 */ /* 0x000fe40000004100 */
[----:B------:R-:W-:Y:S01]  /*3890*/  FFMA.FTZ R20, R21, R23, R20 ;  /* 0x0000001715147223 */ /* 0x000fe20000010014 */
[--C-:B------:R-:W-:Y:S02]  /*38a0*/  HADD2.F32 R29, -RZ, R14.reuse.H0_H0 ;  /* 0x2000000eff1d7230 */ /* 0x100fe40000004100 */
[----:B------:R-:W-:Y:S02]  /*38b0*/  HADD2.F32 R31, -RZ, R14.H1_H1 ;  /* 0x3000000eff1f7230 */ /* 0x000fe40000004100 */
[--C-:B------:R-:W-:Y:S02]  /*38c0*/  HADD2.F32 R33, -RZ, R15.reuse.H0_H0 ;  /* 0x2000000fff217230 */ /* 0x100fe40000004100 */
[----:B------:R-:W-:-:S02]  /*38d0*/  HADD2.F32 R32, -RZ, R15.H1_H1 ;  /* 0x3000000fff207230 */ /* 0x000fc40000004100 */
[----:B------:R-:W-:Y:S01]  /*38e0*/  HADD2.F32 R28, -RZ, R41.H0_H0 ;  /* 0x20000029ff1c7230 */ /* 0x000fe20000004100 */
[----:B------:R-:W0:Y:S01]  /*38f0*/  LDS.128 R12, [UR4+0x1d0] ;  /* 0x0001d004ff0c7984 */ /* 0x000e220008000c00 */
[--C-:B------:R-:W-:Y:S02]  /*3900*/  HADD2.F32 R30, -RZ, R42.reuse.H0_H0 ;  /* 0x2000002aff1e7230 */ /* 0x100fe40000004100 */
[----:B------:R-:W-:Y:S02]  /*3910*/  HADD2.F32 R34, -RZ, R43.H0_H0 ;  /* 0x2000002bff227230 */ /* 0x000fe40000004100 */
[----:B------:R-:W-:Y:S02]  /*3920*/  HADD2.F32 R41, -RZ, R41.H1_H1 ;  /* 0x30000029ff297230 */ /* 0x000fe40000004100 */
[----:B------:R-:W-:Y:S02]  /*3930*/  HADD2.F32 R42, -RZ, R42.H1_H1 ;  /* 0x3000002aff2a7230 */ /* 0x000fe40000004100 */
[----:B------:R-:W-:-:S02]  /*3940*/  HADD2.F32 R43, -RZ, R43.H1_H1 ;  /* 0x3000002bff2b7230 */ /* 0x000fc40000004100 */
[----:B------:R-:W-:Y:S02]  /*3950*/  HADD2.F32 R23, -RZ, R44.H0_H0 ;  /* 0x2000002cff177230 */ /* 0x000fe40000004100 */
[----:B-1----:R-:W-:Y:S02]  /*3960*/  HADD2.F32 R21, -RZ, R8.H0_H0 ;  /* 0x20000008ff157230 */ /* 0x002fe40000004100 */
        /* <DEDUP_REMOVED lines=10> */
[--C-:B------:R-:W-:Y:S02]  /*3a10*/  HADD2.F32 R25, -RZ, R9.reuse.H0_H0 ;  /* 0x20000009ff197230 */ /* 0x100fe40000004100 */
[----:B------:R-:W-:Y:S02]  /*3a20*/  HADD2.F32 R27, -RZ, R9.H1_H1 ;  /* 0x30000009ff1b7230 */ /* 0x000fe40000004100 */
[--C-:B------:R-:W-:Y:S02]  /*3a30*/  HADD2.F32 R29, -RZ, R10.reuse.H0_H0 ;  /* 0x2000000aff1d7230 */ /* 0x100fe40000004100 */
[----:B------:R-:W-:Y:S02]  /*3a40*/  HADD2.F32 R31, -RZ, R10.H1_H1 ;  /* 0x3000000aff1f7230 */ /* 0x000fe40000004100 */
[--C-:B------:R-:W-:Y:S02]  /*3a50*/  HADD2.F32 R33, -RZ, R11.reuse.H0_H0 ;  /* 0x2000000bff217230 */ /* 0x100fe40000004100 */
[----:B------:R-:W-:-:S02]  /*3a60*/  HADD2.F32 R32, -RZ, R11.H1_H1 ;  /* 0x3000000bff207230 */ /* 0x000fc40000004100 */
[----:B------:R-:W-:Y:S01]  /*3a70*/  HADD2.F32 R28, -RZ, R45.H0_H0 ;  /* 0x2000002dff1c7230 */ /* 0x000fe20000004100 */
[----:B------:R-:W1:Y:S01]  /*3a80*/  LDS.128 R8, [UR4+0x1e0] ;  /* 0x0001e004ff087984 */ /* 0x000e620008000c00 */
[----:B------:R-:W-:Y:S02]  /*3a90*/  HADD2.F32 R47, -RZ, R47.H1_H1 ;  /* 0x3000002fff2f7230 */ /* 0x000fe40000004100 */
[----:B------:R-:W-:Y:S01]  /*3aa0*/  FFMA.FTZ R33, R33, R34, R18 ;  /* 0x0000002221217223 */ /* 0x000fe20000010012 */
[----:B------:R-:W-:Y:S02]  /*3ab0*/  FFMA.FTZ R25, R25, R28, R16 ;  /* 0x0000001c19197223 */ /* 0x000fe40000010010 */
[----:B------:R-:W-:Y:S02]  /*3ac0*/  FFMA.FTZ R32, R32, R47, R19 ;  /* 0x0000002f20207223 */ /* 0x000fe40000010013 */
[----:B------:R-:W2:Y:S01]  /*3ad0*/  LDS.128 R16, [UR4+0x1f0] ;  /* 0x0001f004ff107984 */ /* 0x000ea20008000c00 */
[----:B------:R-:W-:-:S02]  /*3ae0*/  HADD2.F32 R45, -RZ, R45.H1_H1 ;  /* 0x3000002dff2d7230 */ /* 0x000fc40000004100 */
[----:B------:R-:W-:Y:S01]  /*3af0*/  FFMA.FTZ R20, R21, R23, R20 ;  /* 0x0000001715147223 */ /* 0x000fe20000010014 */
[----:B------:R-:W-:Y:S02]  /*3b00*/  HADD2.F32 R30, -RZ, R46.H0_H0 ;  /* 0x2000002eff1e7230 */ /* 0x000fe40000004100 */
[--C-:B0-----:R-:W-:Y:S02]  /*3b10*/  HADD2.F32 R21, -RZ, R12.reuse.H0_H0 ;  /* 0x2000000cff157230 */ /* 0x101fe40000004100 */
[----:B------:R-:W-:Y:S01]  /*3b20*/  FFMA.FTZ R24, R27, R45, R24 ;  /* 0x0000002d1b187223 */ /* 0x000fe20000010018 */
[----:B------:R-:W-:Y:S02]  /*3b30*/  HADD2.F32 R23, -RZ, R12.H1_H1 ;  /* 0x3000000cff177230 */ /* 0x000fe40000004100 */
[----:B------:R-:W-:Y:S02]  /*3b40*/  HADD2.F32 R46, -RZ, R46.H1_H1 ;  /* 0x3000002eff2e7230 */ /* 0x000fe40000004100 */
[----:B------:R-:W-:-:S02]  /*3b50*/  HADD2.F32 R28, -RZ, R53.H0_H0 ;  /* 0x20000035ff1c7230 */ /* 0x000fc40000004100 */
[----:B------:R-:W-:Y:S02]  /*3b60*/  HADD2.F32 R12, -RZ, R13.H0_H0 ;  /* 0x2000000dff0c7230 */ /* 0x000fe40000004100 */
[----:B------:R-:W-:Y:S02]  /*3b70*/  HADD2.F32 R27, -RZ, R52.H0_H0 ;  /* 0x20000034ff1b7230 */ /* 0x000fe40000004100 */
[----:B------:R-:W-:Y:S02]  /*3b80*/  HADD2.F32 R53, -RZ, R53.H1_H1 ;  /* 0x30000035ff357230 */ /* 0x000fe40000004100 */
[----:B------:R-:W-:Y:S02]  /*3b90*/  HADD2.F32 R13, -RZ, R13.H1_H1 ;  /* 0x3000000dff0d7230 */ /* 0x000fe40000004100 */
[----:B------:R-:W-:Y:S01]  /*3ba0*/  FFMA.FTZ R26, R29, R30, R26 ;  /* 0x0000001e1d1a7223 */ /* 0x000fe2000001001a */
[----:B------:R-:W-:Y:S01]  /*3bb0*/  FFMA.FTZ R22, R31, R46, R22 ;  /* 0x0000002e1f167223 */ /* 0x000fe20000010016 */
[----:B------:R-:W-:-:S02]  /*3bc0*/  HADD2.F32 R30, -RZ, R54.H0_H0 ;  /* 0x20000036ff1e7230 */ /* 0x000fc40000004100 */
[----:B------:R-:W-:Y:S01]  /*3bd0*/  FFMA.FTZ R20, R21, R27, R20 ;  /* 0x0000001b15147223 */ /* 0x000fe20000010014 */
[----:B------:R-:W-:Y:S02]  /*3be0*/  HADD2.F32 R29, -RZ, R14.H0_H0 ;  /* 0x2000000eff1d7230 */ /* 0x000fe40000004100 */
[----:B------:R-:W-:Y:S01]  /*3bf0*/  FFMA.FTZ R13, R13, R53, R24 ;  /* 0x000000350d0d7223 */ /* 0x000fe20000010018 */
[----:B------:R-:W-:Y:S02]  /*3c00*/  HADD2.F32 R54, -RZ, R54.H1_H1 ;  /* 0x30000036ff367230 */ /* 0x000fe40000004100 */
[----:B------:R-:W-:Y:S02]  /*3c10*/  HADD2.F32 R31, -RZ, R14.H1_H1 ;  /* 0x3000000eff1f7230 */ /* 0x000fe40000004100 */
[----:B------:R-:W-:Y:S02]  /*3c20*/  HADD2.F32 R52, -RZ, R52.H1_H1 ;  /* 0x30000034ff347230 */ /* 0x000fe40000004100 */
[----:B------:R-:W-:-:S02]  /*3c30*/  HADD2.F32 R24, -RZ, R56.H0_H0 ;  /* 0x20000038ff187230 */ /* 0x000fc40000004100 */
[----:B-1----:R-:W-:Y:S02]  /*3c40*/  HADD2.F32 R21, -RZ, R8.H0_H0 ;  /* 0x20000008ff157230 */ /* 0x002fe40000004100 */
[----:B------:R-:W-:Y:S01]  /*3c50*/  FFMA.FTZ R12, R12, R28, R25 ;  /* 0x0000001c0c0c7223 */ /* 0x000fe20000010019 */
[----:B------:R-:W-:Y:S01]  /*3c60*/  FFMA.FTZ R26, R29, R30, R26 ;  /* 0x0000001e1d1a7223 */ /* 0x000fe2000001001a */
[--C-:B------:R-:W-:Y:S02]  /*3c70*/  HADD2.F32 R25, -RZ, R9.reuse.H0_H0 ;  /* 0x20000009ff197230 */ /* 0x100fe40000004100 */
[----:B------:R-:W-:Y:S01]  /*3c80*/  FFMA.FTZ R22, R31, R54, R22 ;  /* 0x000000361f167223 */ /* 0x000fe20000010016 */
[----:B------:R-:W-:Y:S02]  /*3c90*/  HADD2.F32 R28, -RZ, R9.H1_H1 ;  /* 0x30000009ff1c7230 */ /* 0x000fe40000004100 */
[----:B------:R-:W-:Y:S01]  /*3ca0*/  FFMA.FTZ R23, R23, R52, R44 ;  /* 0x0000003417177223 */ /* 0x000fe2000001002c */
[----:B------:R-:W-:-:S02]  /*3cb0*/  HADD2.F32 R56, -RZ, R56.H1_H1 ;  /* 0x30000038ff387230 */ /* 0x000fc40000004100 */
[----:B------:R-:W-:Y:S01]  /*3cc0*/  FFMA.FTZ R20, R21, R24, R20 ;  /* 0x0000001815147223 */ /* 0x000fe20000010014 */
[----:B------:R-:W-:Y:S02]  /*3cd0*/  HADD2.F32 R8, -RZ, R8.H1_H1 ;  /* 0x30000008ff087230 */ /* 0x000fe40000004100 */
[--C-:B------:R-:W-:Y:S02]  /*3ce0*/  HADD2.F32 R9, -RZ, R10.reuse.H0_H0 ;  /* 0x2000000aff097230 */ /* 0x100fe40000004100 */
[----:B------:R-:W-:Y:S02]  /*3cf0*/  HADD2.F32 R29, -RZ, R10.H1_H1 ;  /* 0x3000000aff1d7230 */ /* 0x000fe40000004100 */
[--C-:B------:R-:W-:Y:S02]  /*3d00*/  HADD2.F32 R31, -RZ, R11.reuse.H0_H0 ;  /* 0x2000000bff1f7230 */ /* 0x100fe40000004100 */
[----:B------:R-:W-:Y:S02]  /*3d10*/  HADD2.F32 R10, -RZ, R11.H1_H1 ;  /* 0x3000000bff0a7230 */ /* 0x000fe40000004100 */
[----:B--2---:R-:W-:-:S02]  /*3d20*/  HADD2.F32 R11, -RZ, R16.H0_H0 ;  /* 0x20000010ff0b7230 */ /* 0x004fc40000004100 */
[----:B------:R-:W-:Y:S02]  /*3d30*/  HADD2.F32 R21, -RZ, R16.H1_H1 ;  /* 0x30000010ff157230 */ /* 0x000fe40000004100 */
[--C-:B------:R-:W-:Y:S02]  /*3d40*/  HADD2.F32 R16, -RZ, R64.reuse.H0_H0 ;  /* 0x20000040ff107230 */ /* 0x100fe40000004100 */
[----:B------:R-:W-:Y:S01]  /*3d50*/  FFMA.FTZ R8, R8, R56, R23 ;  /* 0x0000003808087223 */ /* 0x000fe20000010017 */
[--C-:B------:R-:W-:Y:S02]  /*3d60*/  HADD2.F32 R27, -RZ, R57.reuse.H0_H0 ;  /* 0x20000039ff1b7230 */ /* 0x100fe40000004100 */
[----:B------:R-:W-:Y:S02]  /*3d70*/  HADD2.F32 R64, -RZ, R64.H1_H1 ;  /* 0x30000040ff407230 */ /* 0x000fe40000004100 */
[----:B------:R-:W-:Y:S02]  /*3d80*/  HADD2.F32 R57, -RZ, R57.H1_H1 ;  /* 0x30000039ff397230 */ /* 0x000fe40000004100 */
[----:B------:R-:W-:Y:S01]  /*3d90*/  FFMA.FTZ R12, R25, R27, R12 ;  /* 0x0000001b190c7223 */ /* 0x000fe2000001000c */
[----:B------:R-:W-:-:S02]  /*3da0*/  HADD2.F32 R23, -RZ, R17.H0_H0 ;  /* 0x20000011ff177230 */ /* 0x000fc40000004100 */
[----:B------:R-:W-:Y:S01]  /*3db0*/  FFMA.FTZ R11, R11, R16, R20 ;  /* 0x000000100b0b7223 */ /* 0x000fe20000010014 */
[----:B------:R-:W-:Y:S02]  /*3dc0*/  HADD2.F32 R24, -RZ, R65.H0_H0 ;  /* 0x20000041ff187230 */ /* 0x000fe40000004100 */
[----:B------:R-:W-:Y:S01]  /*3dd0*/  FFMA.FTZ R8, R21, R64, R8 ;  /* 0x0000004015087223 */ /* 0x000fe20000010008 */
[----:B------:R-:W-:Y:S02]  /*3de0*/  HADD2.F32 R16, -RZ, R17.H1_H1 ;  /* 0x30000011ff107230 */ /* 0x000fe40000004100 */
[----:B------:R-:W-:Y:S01]  /*3df0*/  FFMA.FTZ R13, R28, R57, R13 ;  /* 0x000000391c0d7223 */ /* 0x000fe2000001000d */
[----:B------:R-:W-:Y:S02]  /*3e00*/  HADD2.F32 R65, -RZ, R65.H1_H1 ;  /* 0x30000041ff417230 */ /* 0x000fe40000004100 */
[----:B------:R-:W-:Y:S01]  /*3e10*/  FFMA.FTZ R12, R23, R24, R12 ;  /* 0x00000018170c7223 */ /* 0x000fe2000001000c */
[----:B------:R-:W-:-:S02]  /*3e20*/  HADD2.F32 R34, -RZ, R55.H0_H0 ;  /* 0x20000037ff227230 */ /* 0x000fc40000004100 */
[----:B------:R-:W-:Y:S01]  /*3e30*/  FADD.FTZ R11, R11, R8 ;  /* 0x000000080b0b7221 */ /* 0x000fe20000010000 */
[----:B------:R-:W-:Y:S02]  /*3e40*/  HADD2.F32 R14, -RZ, R15.H0_H0 ;  /* 0x2000000fff0e7230 */ /* 0x000fe40000004100 */
[----:B------:R-:W-:Y:S02]  /*3e50*/  HADD2.F32 R55, -RZ, R55.H1_H1 ;  /* 0x30000037ff377230 */ /* 0x000fe40000004100 */
[----:B------:R-:W-:Y:S02]  /*3e60*/  HADD2.F32 R15, -RZ, R15.H1_H1 ;  /* 0x3000000fff0f7230 */ /* 0x000fe40000004100 */
[--C-:B------:R-:W-:Y:S02]  /*3e70*/  HADD2.F32 R30, -RZ, R58.reuse.H0_H0 ;  /* 0x2000003aff1e7230 */ /* 0x100fe40000004100 */
[----:B------:R-:W-:Y:S01]  /*3e80*/  FFMA.FTZ R13, R16, R65, R13 ;  /* 0x00000041100d7223 */ /* 0x000fe2000001000d */
[----:B------:R-:W-:Y:S01]  /*3e90*/  FADD.FTZ R16, R12, R11 ;  /* 0x0000000b0c107221 */ /* 0x000fe20000010000 */
[----:B------:R-:W-:Y:S01]  /*3ea0*/  FFMA.FTZ R15, R15, R55, R32 ;  /* 0x000000370f0f7223 */ /* 0x000fe20000010020 */
[----:B------:R-:W-:-:S02]  /*3eb0*/  HADD2.F32 R58, -RZ, R58.H1_H1 ;  /* 0x3000003aff3a7230 */ /* 0x000fc40000004100 */
[----:B------:R-:W-:Y:S01]  /*3ec0*/  FFMA.FTZ R9, R9, R30, R26 ;  /* 0x0000001e09097223 */ /* 0x000fe2000001001a */
[----:B------:R-:W-:Y:S02]  /*3ed0*/  HADD2.F32 R8, -RZ, R18.H0_H0 ;  /* 0x20000012ff087230 */ /* 0x000fe40000004100 */
[--C-:B------:R-:W-:Y:S02]  /*3ee0*/  HADD2.F32 R12, -RZ, R66.reuse.H0_H0 ;  /* 0x20000042ff0c7230 */ /* 0x100fe40000004100 */
[--C-:B------:R-:W-:Y:S02]  /*3ef0*/  HADD2.F32 R32, -RZ, R59.reuse.H0_H0 ;  /* 0x2000003bff207230 */ /* 0x100fe40000004100 */
[----:B------:R-:W-:Y:S02]  /*3f00*/  HADD2.F32 R59, -RZ, R59.H1_H1 ;  /* 0x3000003bff3b7230 */ /* 0x000fe40000004100 */
[----:B------:R-:W-:Y:S01]  /*3f10*/  FFMA.FTZ R14, R14, R34, R33 ;  /* 0x000000220e0e7223 */ /* 0x000fe20000010021 */
[----:B------:R-:W-:-:S02]  /*3f20*/  HADD2.F32 R66, -RZ, R66.H1_H1 ;  /* 0x30000042ff427230 */ /* 0x000fc40000004100 */
[----:B------:R-:W-:Y:S01]  /*3f30*/  FFMA.FTZ R22, R29, R58, R22 ;  /* 0x0000003a1d167223 */ /* 0x000fe20000010016 */
[----:B------:R-:W-:Y:S02]  /*3f40*/  HADD2.F32 R11, -RZ, R18.H1_H1 ;  /* 0x30000012ff0b7230 */ /* 0x000fe40000004100 */
[----:B------:R-:W-:Y:S01]  /*3f50*/  FFMA.FTZ R8, R8, R12, R9 ;  /* 0x0000000c08087223 */ /* 0x000fe20000010009 */
[----:B------:R-:W-:Y:S01]  /*3f60*/  FADD.FTZ R13, R13, R16 ;  /* 0x000000100d0d7221 */ /* 0x000fe20000010000 */
[----:B------:R-:W-:Y:S01]  /*3f70*/  FFMA.FTZ R10, R10, R59, R15 ;  /* 0x0000003b0a0a7223 */ /* 0x000fe2000001000f */
[----:B------:R-:W-:Y:S02]  /*3f80*/  HADD2.F32 R15, -RZ, R67.H0_H0 ;  /* 0x20000043ff0f7230 */ /* 0x000fe40000004100 */
[----:B------:R-:W-:Y:S01]  /*3f90*/  FFMA.FTZ R14, R31, R32, R14 ;  /* 0x000000201f0e7223 */ /* 0x000fe2000001000e */
[----:B------:R-:W-:Y:S02]  /*3fa0*/  HADD2.F32 R9, -RZ, R19.H0_H0 ;  /* 0x20000013ff097230 */ /* 0x000fe40000004100 */
[----:B------:R-:W-:Y:S01]  /*3fb0*/  FFMA.FTZ R11, R11, R66, R22 ;  /* 0x000000420b0b7223 */ /* 0x000fe20000010016 */
[----:B------:R-:W-:Y:S01]  /*3fc0*/  FADD.FTZ R8, R8, R13 ;  /* 0x0000000d08087221 */ /* 0x000fe20000010000 */
[----:B------:R-:W-:Y:S01]  /*3fd0*/  I2FP.F32.S32 R12, R7 ;  /* 0x00000007000c7245 */ /* 0x000fe20000201400 */
[----:B------:R-:W-:-:S02]  /*3fe0*/  HADD2.F32 R67, -RZ, R67.H1_H1 ;  /* 0x30000043ff437230 */ /* 0x000fc40000004100 */
[----:B------:R-:W-:Y:S01]  /*3ff0*/  FFMA.FTZ R9, R9, R15, R14 ;  /* 0x0000000f09097223 */ /* 0x000fe2000001000e */
[----:B------:R-:W-:Y:S02]  /*4000*/  HADD2.F32 R19, -RZ, R19.H1_H1 ;  /* 0x30000013ff137230 */ /* 0x000fe40000004100 */
[----:B------:R-:W-:Y:S01]  /*4010*/  FADD.FTZ R8, R11, R8 ;  /* 0x000000080b087221 */ /* 0x000fe20000010000 */
[----:B-----5:R-:W-:Y:S01]  /*4020*/  FMUL.FTZ R12, R12, R75 ;  /* 0x0000004b0c0c7220 */ /* 0x020fe20000410000 */
[----:B------:R-:W-:Y:S01]  /*4030*/  FSETP.NEU.FTZ.AND P0, PT, R75, RZ, PT ;  /* 0x000000ff4b00720b */ /* 0x000fe20003f1d000 */
[----:B------:R-:W-:Y:S01]  /*4040*/  FFMA.FTZ R10, R19, R67, R10 ;  /* 0x00000043130a7223 */ /* 0x000fe2000001000a */
[----:B------:R-:W-:Y:S02]  /*4050*/  FADD.FTZ R9, R9, R8 ;  /* 0x0000000809097221 */ /* 0x000fe40000010000 */
[----:B------:R-:W-:Y:S02]  /*4060*/  FSEL R12, R12, RZ, P0 ;  /* 0x000000ff0c0c7208 */ /* 0x000fe40000000000 */
[----:B------:R-:W-:-:S04]  /*4070*/  FADD.FTZ R9, R10, R9 ;  /* 0x000000090a097221 */ /* 0x000fc80000010000 */
[----:B------:R-:W-:Y:S01]  /*4080*/  FFMA.FTZ R12, R9, UR7, R12 ;  /* 0x00000007090c7c23 */ /* 0x000fe2000801000c */
[----:B------:R-:W-:-:S04]  /*4090*/  IADD3 R9, R79, 0x1f, RZ ;  /* 0x0000001f4f097810 */ /* 0x000fc80007ffe0ff */
[----:B------:R-:W-:Y:S01]  /*40a0*/  SHF.R.S32.HI R10, RZ, 0x1f, R9 ;  /* 0x0000001fff0a7819 */ /* 0x000fe20000011409 */
[----:B------:R-:W-:-:S03]  /*40b0*/  VIADD R6, R6, 0x4 ;  /* 0x0000000406067836 */ /* 0x000fc60000000000 */
[----:B------:R-:W-:-:S04]  /*40c0*/  LEA.HI R10, R10, R9, RZ, 0x5 ;  /* 0x000000090a0a7211 */ /* 0x000fc800078f28ff */
[----:B------:R-:W-:Y:S02]  /*40d0*/  SHF.R.S32.HI R9, RZ, 0x5, R10 ;  /* 0x00000005ff097819 */ /* 0x000fe4000001140a */
[----:B------:R-:W-:Y:S02]  /*40e0*/  ISETP.GE.AND P0, PT, R72, R79, PT ;  /* 0x0000004f4800720c */ /* 0x000fe40003f06270 */
[----:B------:R-:W-:Y:S02]  /*40f0*/  ISETP.GE.AND P3, PT, R6, R9, PT ;  /* 0x000000090600720c */ /* 0x000fe40003f66270 */
[----:B------:R-:W-:Y:S02]  /*4100*/  FSEL R8, R12, RZ, !P0 ;  /* 0x000000ff0c087208 */ /* 0x000fe40004000000 */
[----:B------:R-:W-:Y:S01]  /*4110*/  IADD3 R4, P2, R4, 0x10, RZ ;  /* 0x0000001004047810 */ /* 0x000fe20007f5e0ff */
[----:B------:R-:W-:Y:S01]  /*4120*/  VIADD R72, R72, 0x80 ;  /* 0x0000008048487836 */ /* 0x000fe20000000000 */
[----:B------:R-:W-:Y:S01]  /*4130*/  IADD3 R7, R7, 0x80, RZ ;  /* 0x0000008007077810 */ /* 0x000fe20007ffe0ff */
[----:B------:R0:W-:Y:S01]  /*4140*/  STS [R3], R8 ;  /* 0x0000000803007388 */ /* 0x0001e20000000800 */
[----:B------:R-:W-:-:S03]  /*4150*/  IADD3.X R5, RZ, R5, RZ, P2, !PT ;  /* 0x00000005ff057210 */ /* 0x000fc600017fe4ff */
[----:B------:R-:W-:Y:S01]  /*4160*/  @!P0 FMNMX.FTZ R73, R73, R12, !PT ;  /* 0x0000000c49498209 */ /* 0x000fe20007810000 */
[----:B0-----:R-:W-:Y:S01]  /*4170*/  VIADD R3, R3, 0x200 ;  /* 0x0000020003037836 */ /* 0x001fe20000000000 */
[----:B------:R-:W-:Y:S06]  /*4180*/  @!P3 BRA `(.L_x_21238) ;  /* 0xffffffc80060b947 */ /* 0x000fec000383ffff */
.L_x_21237:
[----:B------:R-:W-:Y:S05]  /*4190*/  BSYNC B0 ;  /* 0x0000000000007941 */ /* 0x000fea0003800000 */
.L_x_21236:
        /* <DEDUP_REMOVED lines=8> */
[----:B0-----:R-:W-:Y:S02]  /*4220*/  FMNMX.FTZ R4, R3, R2, !PT ;  /* 0x0000000203047209 */ /* 0x001fe40007810000 */
[----:B------:R-:W-:-:S03]  /*4230*/  IADD3 R2, -R7, R6, RZ ;  /* 0x0000000607027210 */ /* 0x000fc60007ffe1ff */
[----:B------:R-:W0:Y:S01]  /*4240*/  SHFL.BFLY PT, R5, R4, 0x4, 0x1f ;  /* 0x0c801f0004057f89 */ /* 0x000e2200000e0000 */
[C---:B------:R-:W-:Y:S02]  /*4250*/  ISETP.NE.AND P0, PT, R2.reuse, RZ, PT ;  /* 0x000000ff0200720c */ /* 0x040fe40003f05270 */
[----:B------:R-:W-:-:S11]  /*4260*/  ISETP.GT.AND P2, PT, R2, 0x3, PT ;  /* 0x000000030200780c */ /* 0x000fd60003f44270 */
[----:B------:R-:W1:Y:S01]  /*4270*/  @!P0 S2R R8, SR_CgaCtaId ;  /* 0x0000000000088919 */ /* 0x000e620000008800 */
[----:B------:R-:W-:Y:S01]  /*4280*/  @!P0 MOV R3, 0x400 ;  /* 0x0000040000038802 */ /* 0x000fe20000000f00 */
[----:B------:R-:W2:Y:S04]  /*4290*/  @!P2 S2R R10, SR_CgaCtaId ;  /* 0x00000000000aa919 */ /* 0x000ea80000008800 */
[----:B------:R-:W-:Y:S01]  /*42a0*/  @!P0 VIADD R3, R3, 0x200 ;  /* 0x0000020003038836 */ /* 0x000fe20000000000 */
[----:B0-----:R-:W-:Y:S02]  /*42b0*/  FMNMX.FTZ R5, R4, R5, !PT ;  /* 0x0000000504057209 */ /* 0x001fe40007810000 */
[----:B------:R-:W-:-:S03]  /*42c0*/  @!P2 MOV R4, 0x400 ;  /* 0x000004000004a802 */ /* 0x000fc60000000f00 */
[----:B------:R-:W0:Y:S01]  /*42d0*/  SHFL.BFLY PT, R6, R5, 0x2, 0x1f ;  /* 0x0c401f0005067f89 */ /* 0x000e2200000e0000 */
[----:B------:R-:W-:Y:S02]  /*42e0*/  @!P2 IADD3 R7, R4, 0x200, RZ ;  /* 0x000002000407a810 */ /* 0x000fe40007ffe0ff */
[----:B-1----:R-:W-:-:S05]  /*42f0*/  @!P0 LEA R4, R8, R3, 0x18 ;  /* 0x0000000308048211 */ /* 0x002fca00078ec0ff */
[----:B------:R-:W-:Y:S01]  /*4300*/  @!P0 IMAD R3, R77, 0x4, R4 ;  /* 0x000000044d038824 */ /* 0x000fe200078e0204 */
[----:B0-----:R-:W-:Y:S02]  /*4310*/  FMNMX.FTZ R9, R5, R6, !PT ;  /* 0x0000000605097209 */ /* 0x001fe40007810000 */
[----:B--2---:R-:W-:Y:S02]  /*4320*/  @!P2 LEA R5, R10, R7, 0x18 ;  /* 0x000000070a05a211 */ /* 0x004fe400078ec0ff */
[----:B------:R-:W-:Y:S01]  /*4330*/  MOV R7, 0xff7fffff ;  /* 0xff7fffff00077802 */ /* 0x000fe20000000f00 */
[----:B------:R-:W0:Y:S01]  /*4340*/  SHFL.BFLY PT, R6, R9, 0x1, 0x1f ;  /* 0x0c201f0009067f89 */ /* 0x000e2200000e0000 */
[----:B------:R-:W-:Y:S01]  /*4350*/  IADD3 R10, R79, 0x1f, RZ ;  /* 0x0000001f4f0a7810 */ /* 0x000fe20007ffe0ff */
[----:B------:R-:W-:-:S03]  /*4360*/  @!P2 IMAD R8, R2, 0x4, R5 ;  /* 0x000000040208a824 */ /* 0x000fc600078e0205 */
[----:B------:R-:W-:Y:S02]  /*4370*/  SHF.R.S32.HI R11, RZ, 0x1f, R10 ;  /* 0x0000001fff0b7819 */ /* 0x000fe4000001140a */
[----:B0-----:R-:W-:-:S05]  /*4380*/  @!P0 FMNMX.FTZ R6, R9, R6, !PT ;  /* 0x0000000609068209 */ /* 0x001fca0007810000 */
[----:B------:R-:W-:Y:S01]  /*4390*/  @!P0 STS [R3], R6 ;  /* 0x0000000603008388 */ /* 0x000fe20000000800 */
[----:B------:R-:W-:Y:S06]  /*43a0*/  BAR.SYNC.DEFER_BLOCKING 0x0 ;  /* 0x0000000000007b1d */ /* 0x000fec0000010000 */
        /* <DEDUP_REMOVED lines=28> */
.L_x_21243:
        /* <DEDUP_REMOVED lines=11> */
.L_x_21242:
[----:B------:R-:W-:Y:S05]  /*4620*/  BSYNC B1 ;  /* 0x0000000000017941 */ /* 0x000fea0003800000 */
.L_x_21241:
        /* <DEDUP_REMOVED lines=14> */
.L_x_21246:
        /* <DEDUP_REMOVED lines=100> */
.L_x_21245:
[----:B------:R-:W-:Y:S05]  /*4d50*/  BSYNC B1 ;  /* 0x0000000000017941 */ /* 0x000fea0003800000 */
.L_x_21244:
        /* <DEDUP_REMOVED lines=55> */
.L_x_21248:
[----:B------:R-:W-:Y:S05]  /*50d0*/  BSYNC B1 ;  /* 0x0000000000017941 */ /* 0x000fea0003800000 */
.L_x_21247:
        /* <DEDUP_REMOVED lines=26> */
.L_x_21240:
[----:B------:R-:W-:Y:S05]  /*5280*/  BSYNC B0 ;  /* 0x0000000000007941 */ /* 0x000fea0003800000 */
.L_x_21239:
        /* <DEDUP_REMOVED lines=12> */
[----:B------:R-:W-:-:S04]  /*5350*/  @!P0 MOV R6, 0x400 ;  /* 0x0000040000068802 */ /* 0x000fc80000000f00 */
        /* <DEDUP_REMOVED lines=28> */
[----:B------:R-:W-:-:S13]  /*5520*/  LOP3.LUT P0, R5, R5, 0x3, RZ, 0xc0, !PT ;  /* 0x0000000305057812 */ /* 0x000fda000780c0ff */
[----:B01----:R-:W-:Y:S05]  /*5530*/  @!P0 BRA `(.L_x_21252) ;  /* 0x0000000000348947 */ /* 0x003fea0003800000 */
[----:B------:R-:W0:Y:S01]  /*5540*/  S2UR UR5, SR_CgaCtaId ;  /* 0x00000000000579c3 */ /* 0x000e220000008800 */
[----:B------:R-:W-:Y:S02]  /*5550*/  UMOV UR4, 0x400 ;  /* 0x0000040000047882 */ /* 0x000fe40000000000 */
[----:B------:R-:W-:-:S04]  /*5560*/  UIADD3 UR4, UR4, 0x220, URZ ;  /* 0x0000022004047890 */ /* 0x000fc8000fffe03f */
[----:B0-----:R-:W-:-:S06]  /*5570*/  ULEA UR4, UR5, UR4, 0x18 ;  /* 0x0000000405047291 */ /* 0x001fcc000f8ec03f */
[----:B------:R-:W-:-:S07]  /*5580*/  LEA R6, R76, UR4, 0x2 ;  /* 0x000000044c067c11 */ /* 0x000fce000f8e10ff */
.L_x_21253:
        /* <DEDUP_REMOVED lines=8> */
.L_x_21252:
[----:B------:R-:W-:Y:S05]  /*5610*/  BSYNC B1 ;  /* 0x0000000000017941 */ /* 0x000fea0003800000 */
.L_x_21251:
        /* <DEDUP_REMOVED lines=14> */
.L_x_21256:
        /* <DEDUP_REMOVED lines=52> */
.L_x_21255:
[----:B------:R-:W-:Y:S05]  /*5a40*/  BSYNC B1 ;  /* 0x0000000000017941 */ /* 0x000fea0003800000 */
.L_x_21254:
        /* <DEDUP_REMOVED lines=31> */
.L_x_21258:
[----:B------:R-:W-:Y:S05]  /*5c40*/  BSYNC B1 ;  /* 0x0000000000017941 */ /* 0x000fea0003800000 */
.L_x_21257:
        /* <DEDUP_REMOVED lines=14> */
.L_x_21250:
[----:B------:R-:W-:Y:S05]  /*5d30*/  BSYNC B0 ;  /* 0x0000000000007941 */ /* 0x000fea0003800000 */
.L_x_21249:
[----:B------:R-:W-:Y:S01]  /*5d40*/  BAR.SYNC.DEFER_BLOCKING 0x0 ;  /* 0x0000000000007b1d */ /* 0x000fe20000010000 */
[----:B------:R-:W-:Y:S01]  /*5d50*/  HFMA2.MMA R7, -RZ, RZ, 0, 0 ;  /* 0x00000000ff077435 */ /* 0x000fe200000001ff */
[----:B------:R-:W-:Y:S02]  /*5d60*/  CS2R R46, SRZ ;  /* 0x00000000002e7805 */ /* 0x000fe4000001ff00 */
[----:B------:R-:W-:Y:S02]  /*5d70*/  CS2R R44, SRZ ;  /* 0x00000000002c7805 */ /* 0x000fe4000001ff00 */
[----:B------:R-:W-:Y:S02]  /*5d80*/  CS2R R42, SRZ ;  /* 0x00000000002a7805 */ /* 0x000fe4000001ff00 */
[----:B------:R-:W-:Y:S01]  /*5d90*/  CS2R R40, SRZ ;  /* 0x0000000000287805 */ /* 0x000fe2000001ff00 */
        /* <DEDUP_REMOVED lines=11> */
[----:B-1----:R-:W-:Y:S02]  /*5e50*/  CS2R R12, SRZ ;  /* 0x00000000000c7805 */ /* 0x002fe4000001ff00 */
[----:B------:R-:W-:Y:S02]  /*5e60*/  CS2R R10, SRZ ;  /* 0x00000000000a7805 */ /* 0x000fe4000001ff00 */
[----:B0-----:R-:W-:Y:S01]  /*5e70*/  CS2R R8, SRZ ;  /* 0x0000000000087805 */ /* 0x001fe2000001ff00 */
[----:B------:R-:W-:Y:S01]  /*5e80*/  IMAD.MOV.U32 R5, RZ, RZ, RZ ;  /* 0x000000ffff057224 */ /* 0x000fe200078e00ff */
[----:B------:R-:W-:Y:S06]  /*5e90*/  @P1 BRA `(.L_x_21260) ;  /* 0x00000060009c1947 */ /* 0x000fec0003800000 */
[----:B------:R-:W0:Y:S01]  /*5ea0*/  S2R R24, SR_CgaCtaId ;  /* 0x0000000000187919 */ /* 0x000e220000008800 */
[----:B------:R-:W-:Y:S01]  /*5eb0*/  SHF.R.S32.HI R3, RZ, 0x1f, R2 ;  /* 0x0000001fff037819 */ /* 0x000fe20000011402 */
[----:B------:R-:W1:Y:S01]  /*5ec0*/  LDC R22, c[0x0][0x25c] ;  /* 0x00009700ff167b82 */ /* 0x000e620000000800 */
[----:B------:R-:W-:Y:S01]  /*5ed0*/  MOV R6, 0x400 ;  /* 0x0000040000067802 */ /* 0x000fe20000000f00 */
[----:B------:R-:W-:Y:S01]  /*5ee0*/  ULDC UR4, c[0x0][0x260] ;  /* 0x0000980000047ab9 */ /* 0x000fe20000000800 */
[----:B------:R-:W-:Y:S01]  /*5ef0*/  LEA.HI R3, R3, R2, RZ, 0x2 ;  /* 0x0000000203037211 */ /* 0x000fe200078f10ff */
[----:B------:R-:W-:Y:S01]  /*5f00*/  IMAD R90, R0, UR4, RZ ;  /* 0x00000004005a7c24 */ /* 0x000fe2000f8e02ff */
[----:B------:R-:W-:Y:S02]  /*5f10*/  IADD3 R23, R6, 0x220, RZ ;  /* 0x0000022006177810 */ /* 0x000fe40007ffe0ff */
[C---:B------:R-:W-:Y:S01]  /*5f20*/  LOP3.LUT R21, R3.reuse, 0x1ffffffc, RZ, 0xc0, !PT ;  /* 0x1ffffffc03157812 */ /* 0x040fe200078ec0ff */
[----:B------:R-:W-:Y:S01]  /*5f30*/  IMAD.SHL.U32 R20, R3, 0x8, RZ ;  /* 0x0000000803147824 */ /* 0x000fe200078e00ff */
[----:B------:R-:W-:-:S02]  /*5f40*/  SHF.R.S32.HI R4, RZ, 0x5, R4 ;  /* 0x00000005ff047819 */ /* 0x000fc40000011404 */
[----:B------:R-:W-:Y:S02]  /*5f50*/  IADD3 R6, R2, -R21, RZ ;  /* 0x8000001502067210 */ /* 0x000fe40007ffe0ff */
[----:B------:R-:W-:Y:S02]  /*5f60*/  LOP3.LUT R83, R20, 0xffffffe0, RZ, 0xc0, !PT ;  /* 0xffffffe014537812 */ /* 0x000fe400078ec0ff */
[----:B------:R-:W-:Y:S01]  /*5f70*/  MOV R47, RZ ;  /* 0x000000ff002f7202 */ /* 0x000fe20000000f00 */
[----:B------:R-:W-:Y:S01]  /*5f80*/  IMAD.SHL.U32 R6, R6, 0x8, RZ ;  /* 0x0000000806067824 */ /* 0x000fe200078e00ff */
[----:B------:R-:W-:Y:S02]  /*5f90*/  IADD3 R82, R4, -0x1, RZ ;  /* 0xffffffff04527810 */ /* 0x000fe40007ffe0ff */
[----:B------:R-:W-:Y:S01]  /*5fa0*/  SHF.R.S32.HI R91, RZ, 0x1f, R90 ;  /* 0x0000001fff5b7819 */ /* 0x000fe2000001145a */
[----:B------:R-:W-:Y:S01]  /*5fb0*/  IMAD.IADD R83, R6, 0x1, R83 ;  /* 0x0000000106537824 */ /* 0x000fe200078e0253 */
[----:B-1----:R-:W-:-:S03]  /*5fc0*/  SHF.R.S32.HI R0, RZ, 0x1f, R22 ;  /* 0x0000001fff007819 */ /* 0x002fc60000011416 */
[C---:B------:R-:W-:Y:S01]  /*5fd0*/  VIADD R81, R83.reuse, 0x200 ;  /* 0x0000020053517836 */ /* 0x040fe20000000000 */
[C---:B------:R-:W-:Y:S01]  /*5fe0*/  IADD3 R80, R83.reuse, 0x300, RZ ;  /* 0x0000030053507810 */ /* 0x040fe20007ffe0ff */
[C---:B------:R-:W-:Y:S01]  /*5ff0*/  VIADD R78, R83.reuse, 0x400 ;  /* 0x00000400534e7836 */ /* 0x040fe20000000000 */
[C---:B------:R-:W-:Y:S01]  /*6000*/  IADD3 R76, R83.reuse, 0x500, RZ ;  /* 0x00000500534c7810 */ /* 0x040fe20007ffe0ff */
[C---:B-----5:R-:W-:Y:S01]  /*6010*/  VIADD R75, R83.reuse, 0x600 ;  /* 0x00000600534b7836 */ /* 0x060fe20000000000 */
[----:B0-----:R-:W-:Y:S01]  /*6020*/  LEA R3, R24, R23, 0x18 ;  /* 0x0000001718037211 */ /* 0x001fe200078ec0ff */
        /* <DEDUP_REMOVED lines=23> */
[----:B------:R-:W-:-:S02]  /*61a0*/  IADD3 R51, R83, 0x1d00, RZ ;  /* 0x00001d0053337810 */ /* 0x000fc40007ffe0ff */
[----:B------:R-:W-:-:S07]  /*61b0*/  IADD3 R49, R83, 0x1f00, RZ ;  /* 0x00001f0053317810 */ /* 0x000fce0007ffe0ff */
.L_x_21325:
[----:B------:R-:W-:Y:S02]  /*61c0*/  SHF.R.S32.HI R22, RZ, 0x1f, R74 ;  /* 0x0000001fff167819 */ /* 0x000fe4000001144a */
[----:B------:R-:W-:Y:S01]  /*61d0*/  IADD3 R20, P0, R74, R77, RZ ;  /* 0x0000004d4a147210 */ /* 0x000fe20007f1e0ff */
[C---:B------:R-:W-:Y:S01]  /*61e0*/  IMAD R48, R77.reuse, 0x20, R6 ;  /* 0x000000204d307824 */ /* 0x040fe200078e0206 */
[----:B0-----:R-:W0:Y:S02]  /*61f0*/  LDC.64 R28, c[0x0][0x228] ;  /* 0x00008a00ff1c7b82 */ /* 0x001e240000000a00 */
[----:B------:R-:W-:Y:S02]  /*6200*/  LEA.HI.X.SX32 R21, R77, R22, 0x1, P0 ;  /* 0x000000164d157211 */ /* 0x000fe400000f0eff */
[----:B------:R-:W-:-:S04]  /*6210*/  LEA R86, P0, R20, UR6, 0x2 ;  /* 0x0000000614567c11 */ /* 0x000fc8000f8010ff */
[----:B------:R-:W-:-:S06]  /*6220*/  LEA.HI.X R87, R20, UR7, R21, 0x2, P0 ;  /* 0x0000000714577c11 */ /* 0x000fcc00080f1415 */
[----:B------:R-:W2:Y:S01]  /*6230*/  LDG.E.CONSTANT R87, desc[UR12][R86.64] ;  /* 0x0000000c56577981 */ /* 0x000ea2000c1e9900 */
[----:B------:R-:W-:-:S05]  /*6240*/  LEA R84, R48, R3, 0x2 ;  /* 0x0000000330547211 */ /* 0x000fca00078e10ff */
[----:B-1----:R-:W1:Y:S04]  /*6250*/  LDS.128 R20, [R84] ;  /* 0x0000000054147984 */ /* 0x002e680000000c00 */
[----:B------:R3:W4:Y:S01]  /*6260*/  LDS.128 R24, [R84+0x10] ;  /* 0x0000100054187984 */ /* 0x0007220000000c00 */
[----:B-1----:R-:W-:-:S04]  /*6270*/  F2FP.F16.F32.PACK_AB R22, R23, R22 ;  /* 0x000000161716723e */ /* 0x002fc800000000ff */
[----:B---3--:R-:W-:Y:S01]  /*6280*/  MOV R84, R22 ;  /* 0x0000001600547202 */ /* 0x008fe20000000f00 */
[----:B------:R-:W-:Y:S01]  /*6290*/  BSSY B1, `(.L_x_21261) ;  /* 0x000002f000017945 */ /* 0x000fe20003800000 */
[----:B----4-:R-:W-:Y:S02]  /*62a0*/  F2FP.F16.F32.PACK_AB R88, R27, R26 ;  /* 0x0000001a1b58723e */ /* 0x010fe400000000ff */
[----:B--2---:R-:W-:Y:S01]  /*62b0*/  SHF.R.S32.HI R85, RZ, 0x1f, R87 ;  /* 0x0000001fff557819 */ /* 0x004fe20000011457 */
[----:B------:R-:W-:-:S04]  /*62c0*/  IMAD.WIDE.U32 R92, R87, UR5, R90 ;  /* 0x00000005575c7c25 */ /* 0x000fc8000f8e005a */
[----:B------:R-:W-:-:S04]  /*62d0*/  IMAD R85, R85, UR5, RZ ;  /* 0x0000000555557c24 */ /* 0x000fc8000f8e02ff */
[----:B------:R-:W-:Y:S01]  /*62e0*/  IMAD R89, R87, R0, R85 ;  /* 0x0000000057597224 */ /* 0x000fe200078e0255 */
[----:B------:R-:W-:Y:S02]  /*62f0*/  F2FP.F16.F32.PACK_AB R85, R21, R20 ;  /* 0x000000141555723e */ /* 0x000fe400000000ff */
[----:B------:R-:W-:Y:S01]  /*6300*/  IADD3 R20, P0, R83, R92, RZ ;  /* 0x0000005c53147210 */ /* 0x000fe20007f1e0ff */
[----:B------:R-:W-:Y:S01]  /*6310*/  IMAD.IADD R86, R93, 0x1, R89 ;  /* 0x000000015d567824 */ /* 0x000fe200078e0259 */
[----:B------:R-:W-:Y:S02]  /*6320*/  F2FP.F16.F32.PACK_AB R87, R25, R24 ;  /* 0x000000181957723e */ /* 0x000fe400000000ff */
[----:B0-----:R-:W-:Y:S02]  /*6330*/  LEA R94, P1, R20, R28, 0x1 ;  /* 0x0000001c145e7211 */ /* 0x001fe400078208ff */
[----:B------:R-:W-:Y:S02]  /*6340*/  LEA.HI.X.SX32 R21, R83, R86, 0x1, P0 ;  /* 0x0000005653157211 */ /* 0x000fe400000f0eff */
[----:B------:R-:W-:-:S02]  /*6350*/  ISETP.NE.AND P0, PT, R77, R82, PT ;  /* 0x000000524d00720c */ /* 0x000fc40003f05270 */
[----:B------:R-:W-:-:S05]  /*6360*/  LEA.HI.X R95, R20, R29, R21, 0x1, P1 ;  /* 0x0000001d145f7211 */ /* 0x000fca00008f0c15 */
[----:B------:R0:W5:Y:S06]  /*6370*/  LDG.E.128.CONSTANT R20, desc[UR12][R94.64] ;  /* 0x0000000c5e147981 */ /* 0x00016c000c1e9d00 */
[----:B------:R-:W-:Y:S05]  /*6380*/  @P0 BRA `(.L_x_21262) ;  /* 0x00000000007c0947 */ /* 0x000fea0003800000 */
[----:B------:R-:W-:-:S05]  /*6390*/  VIADD R24, R48, 0x2 ;  /* 0x0000000230187836 */ /* 0x000fca0000000000 */
[----:B------:R-:W-:Y:S02]  /*63a0*/  ISETP.GE.AND P1, PT, R24, R79, PT ;  /* 0x0000004f1800720c */ /* 0x000fe40003f26270 */
[----:B------:R-:W-:-:S04]  /*63b0*/  IADD3 R24, R48, 0x3, RZ ;  /* 0x0000000330187810 */ /* 0x000fc80007ffe0ff */
[----:B------:R-:W-:Y:S02]  /*63c0*/  ISETP.GE.AND P2, PT, R24, R79, PT ;  /* 0x0000004f1800720c */ /* 0x000fe40003f46270 */
[C---:B-----5:R-:W-:Y:S02]  /*63d0*/  PRMT R24, R21.reuse, 0x7632, R24 ;  /* 0x0000763215187816 */ /* 0x060fe40000000018 */
[----:B------:R-:W-:Y:S02]  /*63e0*/  SEL R21, R21, RZ, !P1 ;  /* 0x000000ff15157207 */ /* 0x000fe40004800000 */
[----:B------:R-:W-:-:S04]  /*63f0*/  SEL R24, R24, RZ, !P2 ;  /* 0x000000ff18187207 */ /* 0x000fc80005000000 */
[----:B------:R-:W-:Y:S01]  /*6400*/  PRMT R21, R21, 0x5410, R24 ;  /* 0x0000541015157816 */ /* 0x000fe20000000018 */
[----:B------:R-:W-:-:S05]  /*6410*/  VIADD R24, R48, 0x4 ;  /* 0x0000000430187836 */ /* 0x000fca0000000000 */
[-C--:B------:R-:W-:Y:S02]  /*6420*/  ISETP.GE.AND P1, PT, R24, R79.reuse, PT ;  /* 0x0000004f1800720c */ /* 0x080fe40003f26270 */
[----:B------:R-:W-:Y:S02]  /*6430*/  IADD3 R24, R48, 0x5, RZ ;  /* 0x0000000530187810 */ /* 0x000fe40007ffe0ff */
[----:B------:R-:W-:Y:S02]  /*6440*/  SEL R25, R22, RZ, !P1 ;  /* 0x000000ff16197207 */ /* 0x000fe40004800000 */
[----:B------:R-:W-:Y:S02]  /*6450*/  ISETP.GE.AND P2, PT, R24, R79, PT ;  /* 0x0000004f1800720c */ /* 0x000fe40003f46270 */
[----:B------:R-:W-:-:S04]  /*6460*/  PRMT R24, R22, 0x7632, R24 ;  /* 0x0000763216187816 */ /* 0x000fc80000000018 */
[----:B------:R-:W-:-:S04]  /*6470*/  SEL R24, R24, RZ, !P2 ;  /* 0x000000ff18187207 */ /* 0x000fc80005000000 */
[----:B------:R-:W-:Y:S01]  /*6480*/  PRMT R22, R25, 0x5410, R24 ;  /* 0x0000541019167816 */ /* 0x000fe20000000018 */
[----:B------:R-:W-:-:S05]  /*6490*/  VIADD R24, R48, 0x6 ;  /* 0x0000000630187836 */ /* 0x000fca0000000000 */
[----:B------:R-:W-:Y:S02]  /*64a0*/  ISETP.GE.AND P1, PT, R24, R79, PT ;  /* 0x0000004f1800720c */ /* 0x000fe40003f26270 */
[----:B------:R-:W-:-:S04]  /*64b0*/  IADD3 R24, R48, 0x7, RZ ;  /* 0x0000000730187810 */ /* 0x000fc80007ffe0ff */
[-C--:B------:R-:W-:Y:S02]  /*64c0*/  ISETP.GE.AND P2, PT, R24, R79.reuse, PT ;  /* 0x0000004f1800720c */ /* 0x080fe40003f46270 */
[C---:B------:R-:W-:Y:S02]  /*64d0*/  PRMT R24, R23.reuse, 0x7632, R24 ;  /* 0x0000763217187816 */ /* 0x040fe40000000018 */
[----:B------:R-:W-:Y:S02]  /*64e0*/  SEL R23, R23, RZ, !P1 ;  /* 0x000000ff17177207 */ /* 0x000fe40004800000 */
[----:B------:R-:W-:Y:S02]  /*64f0*/  SEL R24, R24, RZ, !P2 ;  /* 0x000000ff18187207 */ /* 0x000fe40005000000 */
[C---:B------:R-:W-:Y:S02]  /*6500*/  ISETP.GE.AND P1, PT, R48.reuse, R79, PT ;  /* 0x0000004f3000720c */ /* 0x040fe40003f26270 */
[----:B------:R-:W-:Y:S01]  /*6510*/  PRMT R23, R23, 0x5410, R24 ;  /* 0x0000541017177816 */ /* 0x000fe20000000018 */
[----:B------:R-:W-:-:S05]  /*6520*/  VIADD R24, R48, 0x1 ;  /* 0x0000000130187836 */ /* 0x000fca0000000000 */
[----:B------:R-:W-:Y:S02]  /*6530*/  ISETP.GE.AND P2, PT, R24, R79, PT ;  /* 0x0000004f1800720c */ /* 0x000fe40003f46270 */
[C---:B------:R-:W-:Y:S02]  /*6540*/  PRMT R24, R20.reuse, 0x7632, R24 ;  /* 0x0000763214187816 */ /* 0x040fe40000000018 */
[----:B------:R-:W-:Y:S02]  /*6550*/  SEL R20, R20, RZ, !P1 ;  /* 0x000000ff14147207 */ /* 0x000fe40004800000 */
[----:B------:R-:W-:-:S04]  /*6560*/  SEL R25, R24, RZ, !P2 ;  /* 0x000000ff18197207 */ /* 0x000fc80005000000 */
[----:B------:R-:W-:-:S07]  /*6570*/  PRMT R20, R20, 0x5410, R25 ;  /* 0x0000541014147816 */ /* 0x000fce0000000019 */
.L_x_21262:
[----:B------:R-:W-:Y:S05]  /*6580*/  BSYNC B1 ;  /* 0x0000000000017941 */ /* 0x000fea0003800000 */
.L_x_21261:
[----:B-----5:R-:W-:-:S06]  /*6590*/  HMUL2 R21, R84, R21 ;  /* 0x0000001554157232 */ /* 0x020fcc0000000000 */
[----:B------:R-:W-:-:S10]  /*65a0*/  HFMA2.MMA R21, R85, R20, R21 ;  /* 0x0000001455157235 */ /* 0x000fd40000000015 */
[----:B------:R-:W-:-:S06]  /*65b0*/  HFMA2 R21, R87, R22, R21 ;  /* 0x0000001657157231 */ /* 0x000fcc0000000015 */
[----:B------:R-:W-:-:S10]  /*65c0*/  HFMA2.MMA R21, R88, R23, R21 ;  /* 0x0000001758157235 */ /* 0x000fd40000000015 */
[--C-:B------:R-:W-:Y:S02]  /*65d0*/  HADD2.F32 R20, -RZ, R21.reuse.H0_H0 ;  /* 0x20000015ff147230 */ /* 0x100fe40000004100 */
[----:B------:R-:W-:-:S05]  /*65e0*/  HADD2.F32 R21, -RZ, R21.H1_H1 ;  /* 0x30000015ff157230 */ /* 0x000fca0000004100 */
[----:B------:R-:W-:-:S04]  /*65f0*/  FADD.FTZ R20, R20, R21 ;  /* 0x0000001514147221 */ /* 0x000fc80000010000 */
[----:B------:R-:W-:Y:S02]  /*6600*/  FADD.FTZ R47, R20, R47 ;  /* 0x0000002f142f7221 */ /* 0x000fe40000010000 */
[----:B------:R1:W5:Y:S01]  /*6610*/  LDG.E.128.CONSTANT R20, desc[UR12][R94.64+0x200] ;  /* 0x0002000c5e147981 */ /* 0x000362000c1e9d00 */
[----:B------:R-:W-:Y:S04]  /*6620*/  BSSY B1, `(.L_x_21263) ;  /* 0x0000021000017945 */ /* 0x000fe80003800000 */
[----:B------:R-:W-:Y:S05]  /*6630*/  @P0 BRA `(.L_x_21264) ;  /* 0x00000000007c0947 */ /* 0x000fea0003800000 */
[----:B------:R-:W-:-:S04]  /*6640*/  IADD3 R24, R48, 0x2, RZ ;  /* 0x0000000230187810 */ /* 0x000fc80007ffe0ff */
[----:B------:R-:W-:Y:S01]  /*6650*/  ISETP.GE.AND P1, PT, R24, R79, PT ;  /* 0x0000004f1800720c */ /* 0x000fe20003f26270 */
[----:B------:R-:W-:-:S05]  /*6660*/  VIADD R24, R48, 0x3 ;  /* 0x0000000330187836 */ /* 0x000fca0000000000 */
[----:B------:R-:W-:Y:S02]  /*6670*/  ISETP.GE.AND P2, PT, R24, R79, PT ;  /* 0x0000004f1800720c */ /* 0x000fe40003f46270 */
[C---:B-----5:R-:W-:Y:S02]  /*6680*/  PRMT R24, R21.reuse, 0x7632, R24 ;  /* 0x0000763215187816 */ /* 0x060fe40000000018 */
[----:B------:R-:W-:Y:S02]  /*6690*/  SEL R21, R21, RZ, !P1 ;  /* 0x000000ff15157207 */ /* 0x000fe40004800000 */
[----:B------:R-:W-:-:S04]  /*66a0*/  SEL R24, R24, RZ, !P2 ;  /* 0x000000ff18187207 */ /* 0x000fc80005000000 */
[----:B------:R-:W-:Y:S02]  /*66b0*/  PRMT R21, R21, 0x5410, R24 ;  /* 0x0000541015157816 */ /* 0x000fe40000000018 */
[----:B------:R-:W-:-:S04]  /*66c0*/  IADD3 R24, R48, 0x4, RZ ;  /* 0x0000000430187810 */ /* 0x000fc80007ffe0ff */
[----:B------:R-:W-:Y:S01]  /*66d0*/  ISETP.GE.AND P1, PT, R24, R79, PT ;  /* 0x0000004f1800720c */ /* 0x000fe20003f26270 */
[----:B------:R-:W-:-:S03]  /*66e0*/  VIADD R24, R48, 0x5 ;  /* 0x0000000530187836 */ /* 0x000fc60000000000 */
[----:B------:R-:W-:Y:S02]  /*66f0*/  SEL R25, R22, RZ, !P1 ;  /* 0x000000ff16197207 */ /* 0x000fe40004800000 */
[----:B------:R-:W-:Y:S02]  /*6700*/  ISETP.GE.AND P2, PT, R24, R79, PT ;  /* 0x0000004f1800720c */ /* 0x000fe40003f46270 */
[----:B------:R-:W-:-:S04]  /*6710*/  PRMT R24, R22, 0x7632, R24 ;  /* 0x0000763216187816 */ /* 0x000fc80000000018 */
[----:B------:R-:W-:-:S04]  /*6720*/  SEL R24, R24, RZ, !P2 ;  /* 0x000000ff18187207 */ /* 0x000fc80005000000 */
[----:B------:R-:W-:Y:S02]  /*6730*/  PRMT R22, R25, 0x5410, R24 ;  /* 0x0000541019167816 */ /* 0x000fe40000000018 */
[----:B------:R-:W-:-:S04]  /*6740*/  IADD3 R24, R48, 0x6, RZ ;  /* 0x0000000630187810 */ /* 0x000fc80007ffe0ff */
[----:B------:R-:W-:Y:S01]  /*6750*/  ISETP.GE.AND P1, PT, R24, R79, PT ;  /* 0x0000004f1800720c */ /* 0x000fe20003f26270 */
[----:B------:R-:W-:-:S05]  /*6760*/  VIADD R24, R48, 0x7 ;  /* 0x0000000730187836 */ /* 0x000fca0000000000 */
[-C--:B------:R-:W-:Y:S02]  /*6770*/  ISETP.GE.AND P2, PT, R24, R79.reuse, PT ;  /* 0x0000004f1800720c */ /* 0x080fe40003f46270 */
[C---:B------:R-:W-:Y:S02]  /*6780*/  PRMT R24, R23.reuse, 0x7632, R24 ;  /* 0x0000763217187816 */ /* 0x040fe40000000018 */
[----:B------:R-:W-:Y:S02]  /*6790*/  SEL R23, R23, RZ, !P1 ;  /* 0x000000ff17177207 */ /* 0x000fe40004800000 */
[----:B------:R-:W-:Y:S02]  /*67a0*/  SEL R24, R24, RZ, !P2 ;  /* 0x000000ff18187207 */ /* 0x000fe40005000000 */
[----:B------:R-:W-:Y:S02]  /*67b0*/  ISETP.GE.AND P1, PT, R48, R79, PT ;  /* 0x0000004f3000720c */ /* 0x000fe40003f26270 */
[----:B------:R-:W-:-:S02]  /*67c0*/  PRMT R23, R23, 0x5410, R24 ;  /* 0x0000541017177816 */ /* 0x000fc40000000018 */
[----:B------:R-:W-:-:S04]  /*67d0*/  IADD3 R24, R48, 0x1, RZ ;  /* 0x0000000130187810 */ /* 0x000fc80007ffe0ff */
[----:B------:R-:W-:Y:S02]  /*67e0*/  ISETP.GE.AND P2, PT, R24, R79, PT ;  /* 0x0000004f1800720c */ /* 0x000fe40003f46270 */
[C---:B------:R-:W-:Y:S02]  /*67f0*/  PRMT R24, R20.reuse, 0x7632, R24 ;  /* 0x0000763214187816 */ /* 0x040fe40000000018 */
[----:B------:R-:W-:Y:S02]  /*6800*/  SEL R20, R20, RZ, !P1 ;  /* 0x000000ff14147207 */ /* 0x000fe40004800000 */
[----:B------:R-:W-:-:S04]  /*6810*/  SEL R25, R24, RZ, !P2 ;  /* 0x000000ff18197207 */ /* 0x000fc80005000000 */
[----:B------:R-:W-:-:S07]  /*6820*/  PRMT R20, R20, 0x5410, R25 ;  /* 0x0000541014147816 */ /* 0x000fce0000000019 */
.L_x_21264:
[----:B------:R-:W-:Y:S05]  /*6830*/  BSYNC B1 ;  /* 0x0000000000017941 */ /* 0x000fea0003800000 */
.L_x_21263:
[----:B-----5:R-:W-:Y:S01]  /*6840*/  HMUL2 R21, R84, R21 ;  /* 0x0000001554157232 */ /* 0x020fe20000000000 */
[----:B------:R-:W-:-:S03]  /*6850*/  IADD3 R24, P1, R81, R92, RZ ;  /* 0x0000005c51187210 */ /* 0x000fc60007f3e0ff */
[----:B------:R-:W-:Y:S01]  /*6860*/  HFMA2 R21, R85, R20, R21 ;  /* 0x0000001455157231 */ /* 0x000fe20000000015 */
[----:B------:R-:W-:-:S05]  /*6870*/  LEA R20, P2, R24, R28, 0x1 ;  /* 0x0000001c18147211 */ /* 0x000fca00078408ff */
[----:B------:R-:W-:-:S10]  /*6880*/  HFMA2.MMA R21, R87, R22, R21 ;  /* 0x0000001657157235 */ /* 0x000fd40000000015 */
[----:B------:R-:W-:-:S05]  /*6890*/  HFMA2 R21, R88, R23, R21 ;  /* 0x0000001758157231 */ /* 0x000fca0000000015 */
[--C-:B------:R-:W-:Y:S02]  /*68a0*/  HADD2.F32 R22, -RZ, R21.reuse.H0_H0 ;  /* 0x20000015ff167230 */ /* 0x100fe40000004100 */
[----:B------:R-:W-:Y:S01]  /*68b0*/  HADD2.F32 R23, -RZ, R21.H1_H1 ;  /* 0x30000015ff177230 */ /* 0x000fe20000004100 */
[----:B------:R-:W-:-:S04]  /*68c0*/  LEA.HI.X.SX32 R21, R81, R86, 0x1, P1 ;  /* 0x0000005651157211 */ /* 0x000fc800008f0eff */
[----:B------:R-:W-:Y:S01]  /*68d0*/  LEA.HI.X R21, R24, R29, R21, 0x1, P2 ;  /* 0x0000001d18157211 */ /* 0x000fe200010f0c15 */
[----:B------:R-:W-:-:S04]  /*68e0*/  FADD.FTZ R23, R22, R23 ;  /* 0x0000001716177221 */ /* 0x000fc80000010000 */
[----:B------:R-:W-:Y:S02]  /*68f0*/  FADD.FTZ R46, R23, R46 ;  /* 0x0000002e172e7221 */ /* 0x000fe40000010000 */
[----:B------:R-:W5:Y:S01]  /*6900*/  LDG.E.128.CONSTANT R20, desc[UR12][R20.64] ;  /* 0x0000000c14147981 */ /* 0x000f62000c1e9d00 */
[----:B------:R-:W-:Y:S04]  /*6910*/  BSSY B1, `(.L_x_21265) ;  /* 0x0000021000017945 */ /* 0x000fe80003800000 */
        /* <DEDUP_REMOVED lines=32> */
.L_x_21266:
[----:B------:R-:W-:Y:S05]  /*6b20*/  BSYNC B1 ;  /* 0x0000000000017941 */ /* 0x000fea0003800000 */
.L_x_21265:
[----:B-----5:R-:W-:Y:S01]  /*6b30*/  HMUL2 R21, R84, R21 ;  /* 0x0000001554157232 */ /* 0x020fe20000000000 */
[----:B------:R-:W-:-:S05]  /*6b40*/  IADD3 R24, P1, R80, R92, RZ ;  /* 0x0000005c50187210 */ /* 0x000fca0007f3e0ff */
[----:B------:R-:W-:Y:S01]  /*6b50*/  HFMA2.MMA R21, R85, R20, R21 ;  /* 0x0000001455157235 */ /* 0x000fe20000000015 */
[----:B------:R-:W-:-:S09]  /*6b60*/  LEA R20, P2, R24, R28, 0x1 ;  /* 0x0000001c18147211 */ /* 0x000fd200078408ff */
[----:B------:R-:W-:-:S06]  /*6b70*/  HFMA2 R21, R87, R22, R21 ;  /* 0x0000001657157231 */ /* 0x000fcc0000000015 */
[----:B------:R-:W-:-:S10]  /*6b80*/  HFMA2.MMA R21, R88, R23, R21 ;  /* 0x0000001758157235 */ /* 0x000fd40000000015 */
        /* <DEDUP_REMOVED lines=40> */
.L_x_21268:
[----:B------:R-:W-:Y:S05]  /*6e10*/  BSYNC B1 ;  /* 0x0000000000017941 */ /* 0x000fea0003800000 */
.L_x_21267:
        /* <DEDUP_REMOVED lines=46> */
.L_x_21270:
[----:B------:R-:W-:Y:S05]  /*7100*/  BSYNC B1 ;  /* 0x0000000000017941 */ /* 0x000fea0003800000 */
.L_x_21269:
        /* <DEDUP_REMOVED lines=46> */
.L_x_21272:
[----:B------:R-:W-:Y:S05]  /*73f0*/  BSYNC B1 ;  /* 0x0000000000017941 */ /* 0x000fea0003800000 */
.L_x_21271:
        /* <DEDUP_REMOVED lines=46> */
.L_x_21274:
[----:B------:R-:W-:Y:S05]  /*76e0*/  BSYNC B1 ;  /* 0x0000000000017941 */ /* 0x000fea0003800000 */
.L_x_21273:
        /* <DEDUP_REMOVED lines=46> */
.L_x_21276:
[----:B------:R-:W-:Y:S05]  /*79d0*/  BSYNC B1 ;  /* 0x0000000000017941 */ /* 0x000fea0003800000 */
.L_x_21275:
        /* <DEDUP_REMOVED lines=46> */
.L_x_21278:
[----:B------:R-:W-:Y:S05]  /*7cc0*/  BSYNC B1 ;  /* 0x0000000000017941 */ /* 0x000fea0003800000 */
.L_x_21277:
        /* <DEDUP_REMOVED lines=46> */
.L_x_21280:
[----:B------:R-:W-:Y:S05]  /*7fb0*/  BSYNC B1 ;  /* 0x0000000000017941 */ /* 0x000fea0003800000 */
.L_x_21279:
        /* <DEDUP_REMOVED lines=46> */
.L_x_21282:
[----:B------:R-:W-:Y:S05]  /*82a0*/  BSYNC B1 ;  /* 0x0000000000017941 */ /* 0x000fea0003800000 */
.L_x_21281:
        /* <DEDUP_REMOVED lines=46> */
.L_x_21284:
[----:B------:R-:W-:Y:S05]  /*8590*/  BSYNC B1 ;  /* 0x0000000000017941 */ /* 0x000fea0003800000 */
.L_x_21283:
        /* <DEDUP_REMOVED lines=46> */
.L_x_21286:
[----:B------:R-:W-:Y:S05]  /*8880*/  BSYNC B1 ;  /* 0x0000000000017941 */ /* 0x000fea0003800000 */
.L_x_21285:
        /* <DEDUP_REMOVED lines=46> */
.L_x_21288:
[----:B------:R-:W-:Y:S05]  /*8b70*/  BSYNC B1 ;  /* 0x0000000000017941 */ /* 0x000fea0003800000 */
.L_x_21287:
        /* <DEDUP_REMOVED lines=46> */
.L_x_21290:
[----:B------:R-:W-:Y:S05]  /*8e60*/  BSYNC B1 ;  /* 0x0000000000017941 */ /* 0x000fea0003800000 */
.L_x_21289:
        /* <DEDUP_REMOVED lines=46> */
.L_x_21292:
[----:B------:R-:W-:Y:S05]  /*9150*/  BSYNC B1 ;  /* 0x0000000000017941 */ /* 0x000fea0003800000 */
.L_x_21291:
        /* <DEDUP_REMOVED lines=46> */
.L_x_21294:
[----:B------:R-:W-:Y:S05]  /*9440*/  BSYNC B1 ;  /* 0x0000000000017941 */ /* 0x000fea0003800000 */
.L_x_21293:
        /* <DEDUP_REMOVED lines=46> */
.L_x_21296:
[----:B------:R-:W-:Y:S05]  /*9730*/  BSYNC B1 ;  /* 0x0000000000017941 */ /* 0x000fea0003800000 */
.L_x_21295:
        /* <DEDUP_REMOVED lines=46> */
.L_x_21298:
[----:B------:R-:W-:Y:S05]  /*9a20*/  BSYNC B1 ;  /* 0x0000000000017941 */ /* 0x000fea0003800000 */
.L_x_21297:
        /* <DEDUP_REMOVED lines=46> */
.L_x_21300:
[----:B------:R-:W-:Y:S05]  /*9d10*/  BSYNC B1 ;  /* 0x0000000000017941 */ /* 0x000fea0003800000 */
.L_x_21299:
        /* <DEDUP_REMOVED lines=46> */
.L_x_21302:
[----:B------:R-:W-:Y:S05]  /*a000*/  BSYNC B1 ;  /* 0x0000000000017941 */ /* 0x000fea0003800000 */
.L_x_21301:
        /* <DEDUP_REMOVED lines=46> */
.L_x_21304:
[----:B------:R-:W-:Y:S05]  /*a2f0*/  BSYNC B1 ;  /* 0x0000000000017941 */ /* 0x000fea0003800000 */
.L_x_21303:
        /* <DEDUP_REMOVED lines=46> */
.L_x_21306:
[----:B------:R-:W-:Y:S05]  /*a5e0*/  BSYNC B1 ;  /* 0x0000000000017941 */ /* 0x000fea0003800000 */
.L_x_21305:
        /* <DEDUP_REMOVED lines=46> */
.L_x_21308:
[----:B------:R-:W-:Y:S05]  /*a8d0*/  BSYNC B1 ;  /* 0x0000000000017941 */ /* 0x000fea0003800000 */
.L_x_21307:
        /* <DEDUP_REMOVED lines=46> */
.L_x_21310:
[----:B------:R-:W-:Y:S05]  /*abc0*/  BSYNC B1 ;  /* 0x0000000000017941 */ /* 0x000fea0003800000 */
.L_x_21309:
        /* <DEDUP_REMOVED lines=46> */
.L_x_21312:
[----:B------:R-:W-:Y:S05]  /*aeb0*/  BSYNC B1 ;  /* 0x0000000000017941 */ /* 0x000fea0003800000 */
.L_x_21311:
        /* <DEDUP_REMOVED lines=46> */
.L_x_21314:
[----:B------:R-:W-:Y:S05]  /*b1a0*/  BSYNC B1 ;  /* 0x0000000000017941 */ /* 0x000fea0003800000 */
.L_x_21313:
        /* <DEDUP_REMOVED lines=46> */
.L_x_21316:
[----:B------:R-:W-:Y:S05]  /*b490*/  BSYNC B1 ;  /* 0x0000000000017941 */ /* 0x000fea0003800000 */
.L_x_21315:
        /* <DEDUP_REMOVED lines=46> */
.L_x_21318:
[----:B------:R-:W-:Y:S05]  /*b780*/  BSYNC B1 ;  /* 0x0000000000017941 */ /* 0x000fea0003800000 */
.L_x_21317:
        /* <DEDUP_REMOVED lines=46> */
.L_x_21320:
[----:B------:R-:W-:Y:S05]  /*ba70*/  BSYNC B1 ;  /* 0x0000000000017941 */ /* 0x000fea0003800000 */
.L_x_21319:
[----:B-----5:R-:W-:-:S04]  /*ba80*/  HMUL2 R21, R84, R21 ;  /* 0x0000001554157232 */ /* 0x020fc80000000000 */
[----:B------:R-:W-:Y:S01]  /*ba90*/  HFMA2 R21, R85, R20, R21 ;  /* 0x0000001455157231 */ /* 0x000fe20000000015 */
[CC--:B------:R-:W-:Y:S02]  /*baa0*/  IADD3 R20, P2, R49.reuse, R92.reuse, RZ ;  /* 0x0000005c31147210 */ /* 0x0c0fe40007f5e0ff */
[----:B------:R-:W-:Y:S02]  /*bab0*/  IADD3 R92, P1, R50, R92, RZ ;  /* 0x0000005c325c7210 */ /* 0x000fe40007f3e0ff */
[----:B------:R-:W-:Y:S01]  /*bac0*/  LEA R24, P3, R20, R28, 0x1 ;  /* 0x0000001c14187211 */ /* 0x000fe200078608ff */
[----:B------:R-:W-:Y:S01]  /*bad0*/  HFMA2.MMA R21, R87, R22, R21 ;  /* 0x0000001657157235 */ /* 0x000fe20000000015 */
[-C--:B------:R-:W-:Y:S02]  /*bae0*/  LEA.HI.X.SX32 R25, R49, R86.reuse, 0x1, P2 ;  /* 0x0000005631197211 */ /* 0x080fe400010f0eff */
[----:B------:R-:W-:Y:S02]  /*baf0*/  LEA.HI.X.SX32 R86, R50, R86, 0x1, P1 ;  /* 0x0000005632567211 */ /* 0x000fe400008f0eff */
[----:B------:R-:W-:-:S02]  /*bb00*/  LEA.HI.X R25, R20, R29, R25, 0x1, P3 ;  /* 0x0000001d14197211 */ /* 0x000fc400018f0c19 */
[----:B------:R-:W-:-:S03]  /*bb10*/  LEA R20, P2, R92, R28, 0x1 ;  /* 0x0000001c5c147211 */ /* 0x000fc600078408ff */
[----:B------:R-:W-:Y:S01]  /*bb20*/  HFMA2 R23, R88, R23, R21 ;  /* 0x0000001758177231 */ /* 0x000fe20000000015 */
[----:B------:R-:W-:Y:S01]  /*bb30*/  LEA.HI.X R21, R92, R29, R86, 0x1, P2 ;  /* 0x0000001d5c157211 */ /* 0x000fe200010f0c56 */
[----:B------:R-:W5:Y:S03]  /*bb40*/  LDG.E.128.CONSTANT R24, desc[UR12][R24.64] ;  /* 0x0000000c18187981 */ /* 0x000f66000c1e9d00 */
[--C-:B------:R-:W-:Y:S02]  /*bb50*/  HADD2.F32 R22, -RZ, R23.reuse.H0_H0 ;  /* 0x20000017ff167230 */ /* 0x100fe40000004100 */
[----:B------:R-:W-:-:S05]  /*bb60*/  HADD2.F32 R23, -RZ, R23.H1_H1 ;  /* 0x30000017ff177230 */ /* 0x000fca0000004100 */
[----:B------:R-:W-:Y:S02]  /*bb70*/  FADD.FTZ R29, R22, R23 ;  /* 0x00000017161d7221 */ /* 0x000fe40000010000 */
[----:B------:R-:W5:Y:S01]  /*bb80*/  LDG.E.128.CONSTANT R20, desc[UR12][R20.64] ;  /* 0x0000000c14147981 */ /* 0x000f62000c1e9d00 */
[----:B------:R-:W-:Y:S01]  /*bb90*/  BSSY B1, `(.L_x_21321) ;  /* 0x0000022000017945 */ /* 0x000fe20003800000 */
[----:B------:R-:W-:-:S03]  /*bba0*/  FADD.FTZ R8, R29, R8 ;  /* 0x000000081d087221 */ /* 0x000fc60000010000 */
        /* <DEDUP_REMOVED lines=13> */
[-C--:B------:R-:W-:Y:S02]  /*bc80*/  ISETP.GE.AND P2, PT, R28, R79.reuse, PT ;  /* 0x0000004f1c00720c */ /* 0x080fe40003f46270 */
[----:B------:R-:W-:Y:S02]  /*bc90*/  PRMT R28, R22, 0x7632, R28 ;  /* 0x00007632161c7816 */ /* 0x000fe4000000001c */
[----:B------:R-:W-:Y:S02]  /*bca0*/  ISETP.GE.AND P1, PT, R48, R79, PT ;  /* 0x0000004f3000720c */ /* 0x000fe40003f26270 */
[----:B------:R-:W-:-:S04]  /*bcb0*/  SEL R28, R28, RZ, !P2 ;  /* 0x000000ff1c1c7207 */ /* 0x000fc80005000000 */
[----:B------:R-:W-:Y:S02]  /*bcc0*/  PRMT R22, R29, 0x5410, R28 ;  /* 0x000054101d167816 */ /* 0x000fe4000000001c */
[----:B------:R-:W-:Y:S02]  /*bcd0*/  IADD3 R28, R48, 0x6, RZ ;  /* 0x00000006301c7810 */ /* 0x000fe40007ffe0ff */
[C---:B------:R-:W-:Y:S02]  /*bce0*/  PRMT R29, R23.reuse, 0x7632, R29 ;  /* 0x00007632171d7816 */ /* 0x040fe4000000001d */
[----:B------:R-:W-:Y:S02]  /*bcf0*/  ISETP.GE.AND P3, PT, R28, R79, PT ;  /* 0x0000004f1c00720c */ /* 0x000fe40003f66270 */
[----:B------:R-:W-:Y:S02]  /*bd00*/  IADD3 R28, R48, 0x7, RZ ;  /* 0x00000007301c7810 */ /* 0x000fe40007ffe0ff */
[----:B------:R-:W-:-:S02]  /*bd10*/  SEL R86, R23, RZ, !P3 ;  /* 0x000000ff17567207 */ /* 0x000fc40005800000 */
[----:B------:R-:W-:Y:S01]  /*bd20*/  ISETP.GE.AND P4, PT, R28, R79, PT ;  /* 0x0000004f1c00720c */ /* 0x000fe20003f86270 */
[----:B------:R-:W-:-:S03]  /*bd30*/  VIADD R28, R48, 0x1 ;  /* 0x00000001301c7836 */ /* 0x000fc60000000000 */
[----:B------:R-:W-:Y:S02]  /*bd40*/  SEL R23, R29, RZ, !P4 ;  /* 0x000000ff1d177207 */ /* 0x000fe40006000000 */
[----:B------:R-:W-:Y:S02]  /*bd50*/  ISETP.GE.AND P2, PT, R28, R79, PT ;  /* 0x0000004f1c00720c */ /* 0x000fe40003f46270 */
[C---:B------:R-:W-:Y:S02]  /*bd60*/  PRMT R28, R20.reuse, 0x7632, R28 ;  /* 0x00007632141c7816 */ /* 0x040fe4000000001c */
[----:B------:R-:W-:Y:S02]  /*bd70*/  SEL R20, R20, RZ, !P1 ;  /* 0x000000ff14147207 */ /* 0x000fe40004800000 */
[----:B------:R-:W-:Y:S02]  /*bd80*/  SEL R29, R28, RZ, !P2 ;  /* 0x000000ff1c1d7207 */ /* 0x000fe40005000000 */
[----:B------:R-:W-:-:S02]  /*bd90*/  PRMT R23, R86, 0x5410, R23 ;  /* 0x0000541056177816 */ /* 0x000fc40000000017 */
[----:B------:R-:W-:-:S07]  /*bda0*/  PRMT R20, R20, 0x5410, R29 ;  /* 0x0000541014147816 */ /* 0x000fce000000001d */
.L_x_21322:
[----:B------:R-:W-:Y:S05]  /*bdb0*/  BSYNC B1 ;  /* 0x0000000000017941 */ /* 0x000fea0003800000 */
.L_x_21321:
[----:B-----5:R-:W-:Y:S01]  /*bdc0*/  HMUL2 R21, R84, R21 ;  /* 0x0000001554157232 */ /* 0x020fe20000000000 */
[----:B------:R-:W-:Y:S05]  /*bdd0*/  BSSY B1, `(.L_x_21323) ;  /* 0x0000028000017945 */ /* 0x000fea0003800000 */
[----:B------:R-:W-:-:S10]  /*bde0*/  HFMA2.MMA R21, R85, R20, R21 ;  /* 0x0000001455157235 */ /* 0x000fd40000000015 */
[----:B------:R-:W-:-:S06]  /*bdf0*/  HFMA2 R21, R87, R22, R21 ;  /* 0x0000001657157231 */ /* 0x000fcc0000000015 */
[----:B------:R-:W-:-:S10]  /*be00*/  HFMA2.MMA R21, R88, R23, R21 ;  /* 0x0000001758157235 */ /* 0x000fd40000000015 */
[--C-:B------:R-:W-:Y:S02]  /*be10*/  HADD2.F32 R20, -RZ, R21.reuse.H0_H0 ;  /* 0x20000015ff147230 */ /* 0x100fe40000004100 */
[----:B------:R-:W-:-:S05]  /*be20*/  HADD2.F32 R21, -RZ, R21.H1_H1 ;  /* 0x30000015ff157230 */ /* 0x000fca0000004100 */
[----:B------:R-:W-:-:S04]  /*be30*/  FADD.FTZ R20, R20, R21 ;  /* 0x0000001514147221 */ /* 0x000fc80000010000 */
[----:B------:R-:W-:Y:S01]  /*be40*/  FADD.FTZ R7, R20, R7 ;  /* 0x0000000714077221 */ /* 0x000fe20000010000 */
[----:B------:R-:W-:Y:S06]  /*be50*/  @P0 BRA `(.L_x_21324) ;  /* 0x00000000007c0947 */ /* 0x000fec0003800000 */
[C---:B------:R-:W-:Y:S01]  /*be60*/  IADD3 R20, R48.reuse, 0x1, RZ ;  /* 0x0000000130147810 */ /* 0x040fe20007ffe0ff */
[C---:B------:R-:W-:Y:S01]  /*be70*/  VIADD R22, R48.reuse, 0x3 ;  /* 0x0000000330167836 */ /* 0x040fe20000000000 */
[-C--:B------:R-:W-:Y:S02]  /*be80*/  ISETP.GE.AND P6, PT, R48, R79.reuse, PT ;  /* 0x0000004f3000720c */ /* 0x080fe40003fc6270 */
[-C--:B------:R-:W-:Y:S02]  /*be90*/  ISETP.GE.AND P3, PT, R20, R79.reuse, PT ;  /* 0x0000004f1400720c */ /* 0x080fe40003f66270 */
[----:B------:R-:W-:Y:S02]  /*bea0*/  IADD3 R20, R48, 0x2, RZ ;  /* 0x0000000230147810 */ /* 0x000fe40007ffe0ff */
[-C--:B------:R-:W-:Y:S02]  /*beb0*/  ISETP.GE.AND P2, PT, R22, R79.reuse, PT ;  /* 0x0000004f1600720c */ /* 0x080fe40003f46270 */
[----:B------:R-:W-:-:S02]  /*bec0*/  ISETP.GE.AND P5, PT, R20, R79, PT ;  /* 0x0000004f1400720c */ /* 0x000fc40003fa6270 */
[C---:B------:R-:W-:Y:S02]  /*bed0*/  IADD3 R20, R48.reuse, 0x4, RZ ;  /* 0x0000000430147810 */ /* 0x040fe40007ffe0ff */
[----:B------:R-:W-:Y:S02]  /*bee0*/  IADD3 R22, R48, 0x5, RZ ;  /* 0x0000000530167810 */ /* 0x000fe40007ffe0ff */
[-C--:B------:R-:W-:Y:S01]  /*bef0*/  ISETP.GE.AND P4, PT, R20, R79.reuse, PT ;  /* 0x0000004f1400720c */ /* 0x080fe20003f86270 */
[C---:B------:R-:W-:Y:S01]  /*bf00*/  VIADD R20, R48.reuse, 0x7 ;  /* 0x0000000730147836 */ /* 0x040fe20000000000 */
[----:B------:R-:W-:Y:S02]  /*bf10*/  IADD3 R48, R48, 0x6, RZ ;  /* 0x0000000630307810 */ /* 0x000fe40007ffe0ff */
[-C--:B------:R-:W-:Y:S02]  /*bf20*/  ISETP.GE.AND P1, PT, R22, R79.reuse, PT ;  /* 0x0000004f1600720c */ /* 0x080fe40003f26270 */
[----:B------:R-:W-:-:S02]  /*bf30*/  ISETP.GE.AND P0, PT, R20, R79, PT ;  /* 0x0000004f1400720c */ /* 0x000fc40003f06270 */
[----:B------:R-:W-:Y:S02]  /*bf40*/  SEL R20, R24, RZ, !P6 ;  /* 0x000000ff18147207 */ /* 0x000fe40007000000 */
[----:B------:R-:W-:Y:S02]  /*bf50*/  ISETP.GE.AND P6, PT, R48, R79, PT ;  /* 0x0000004f3000720c */ /* 0x000fe40003fc6270 */
[----:B------:R-:W-:Y:S02]  /*bf60*/  PRMT R24, R24, 0x7632, R24 ;  /* 0x0000763218187816 */ /* 0x000fe40000000018 */
[----:B------:R-:W-:Y:S02]  /*bf70*/  PRMT R22, R25, 0x7632, R22 ;  /* 0x0000763219167816 */ /* 0x000fe40000000016 */
[----:B------:R-:W-:Y:S02]  /*bf80*/  PRMT R23, R26, 0x7632, R23 ;  /* 0x000076321a177816 */ /* 0x000fe40000000017 */
[----:B------:R-:W-:-:S02]  /*bf90*/  PRMT R28, R27, 0x7632, R28 ;  /* 0x000076321b1c7816 */ /* 0x000fc4000000001c */
[----:B------:R-:W-:Y:S02]  /*bfa0*/  SEL R25, R25, RZ, !P5 ;  /* 0x000000ff19197207 */ /* 0x000fe40006800000 */
[----:B------:R-:W-:Y:S02]  /*bfb0*/  SEL R26, R26, RZ, !P4 ;  /* 0x000000ff1a1a7207 */ /* 0x000fe40006000000 */
[----:B------:R-:W-:Y:S02]  /*bfc0*/  SEL R27, R27, RZ, !P6 ;  /* 0x000000ff1b1b7207 */ /* 0x000fe40007000000 */
[----:B------:R-:W-:Y:S02]  /*bfd0*/  SEL R21, R24, RZ, !P3 ;  /* 0x000000ff18157207 */ /* 0x000fe40005800000 */
[----:B------:R-:W-:Y:S02]  /*bfe0*/  SEL R22, R22, RZ, !P2 ;  /* 0x000000ff16167207 */ /* 0x000fe40005000000 */
[----:B------:R-:W-:-:S02]  /*bff0*/  SEL R23, R23, RZ, !P1 ;  /* 0x000000ff17177207 */ /* 0x000fc40004800000 */
[----:B------:R-:W-:Y:S02]  /*c000*/  SEL R28, R28, RZ, !P0 ;  /* 0x000000ff1c1c7207 */ /* 0x000fe40004000000 */
[----:B------:R-:W-:Y:S02]  /*c010*/  PRMT R24, R20, 0x5410, R21 ;  /* 0x0000541014187816 */ /* 0x000fe40000000015 */
[----:B------:R-:W-:Y:S02]  /*c020*/  PRMT R25, R25, 0x5410, R22 ;  /* 0x0000541019197816 */ /* 0x000fe40000000016 */
[----:B------:R-:W-:Y:S02]  /*c030*/  PRMT R26, R26, 0x5410, R23 ;  /* 0x000054101a1a7816 */ /* 0x000fe40000000017 */
[----:B------:R-:W-:-:S07]  /*c040*/  PRMT R27, R27, 0x5410, R28 ;  /* 0x000054101b1b7816 */ /* 0x000fce000000001c */
.L_x_21324:
[----:B------:R-:W-:Y:S05]  /*c050*/  BSYNC B1 ;  /* 0x0000000000017941 */ /* 0x000fea0003800000 */
.L_x_21323:
[----:B------:R-:W-:Y:S01]  /*c060*/  HMUL2 R25, R84, R25 ;  /* 0x0000001954197232 */ /* 0x000fe20000000000 */
[----:B------:R-:W-:-:S03]  /*c070*/  IADD3 R77, R77, 0x4, RZ ;  /* 0x000000044d4d7810 */ /* 0x000fc60007ffe0ff */
[----:B------:R-:W-:Y:S01]  /*c080*/  HFMA2 R25, R85, R24, R25 ;  /* 0x0000001855197231 */ /* 0x000fe20000000019 */
[----:B------:R-:W-:-:S05]  /*c090*/  ISETP.GE.AND P0, PT, R77, R4, PT ;  /* 0x000000044d00720c */ /* 0x000fca0003f06270 */
[----:B------:R-:W-:-:S10]  /*c0a0*/  HFMA2.MMA R25, R87, R26, R25 ;  /* 0x0000001a57197235 */ /* 0x000fd40000000019 */
[----:B------:R-:W-:-:S05]  /*c0b0*/  HFMA2 R25, R88, R27, R25 ;  /* 0x0000001b58197231 */ /* 0x000fca0000000019 */
[--C-:B------:R-:W-:Y:S02]  /*c0c0*/  HADD2.F32 R20, -RZ, R25.reuse.H0_H0 ;  /* 0x20000019ff147230 */ /* 0x100fe40000004100 */
[----:B------:R-:W-:-:S05]  /*c0d0*/  HADD2.F32 R25, -RZ, R25.H1_H1 ;  /* 0x30000019ff197230 */ /* 0x000fca0000004100 */
[----:B------:R-:W-:-:S04]  /*c0e0*/  FADD.FTZ R20, R20, R25 ;  /* 0x0000001914147221 */ /* 0x000fc80000010000 */
[----:B------:R-:W-:Y:S01]  /*c0f0*/  FADD.FTZ R5, R20, R5 ;  /* 0x0000000514057221 */ /* 0x000fe20000010000 */
[----:B------:R-:W-:Y:S06]  /*c100*/  @!P0 BRA `(.L_x_21325) ;  /* 0xffffffa0002c8947 */ /* 0x000fec000383ffff */
.L_x_21260:
[----:B------:R-:W-:Y:S05]  /*c110*/  BSYNC B0 ;  /* 0x0000000000007941 */ /* 0x000fea0003800000 */
.L_x_21259:
[----:B------:R-:W2:Y:S01]  /*c120*/  SHFL.BFLY PT, R4, R45, 0x2, 0x1f ;  /* 0x0c401f002d047f89 */ /* 0x000ea200000e0000 */
[----:B------:R-:W-:Y:S01]  /*c130*/  LOP3.LUT P0, RZ, R2, 0x3, RZ, 0xc0, !PT ;  /* 0x0000000302ff7812 */ /* 0x000fe2000780c0ff */
[----:B------:R-:W-:Y:S02]  /*c140*/  BSSY B0, `(.L_x_21326) ;  /* 0x00000b2000007945 */ /* 0x000fe40003800000 */
[----:B------:R-:W3:Y:S04]  /*c150*/  SHFL.BFLY PT, R3, R46, 0x2, 0x1f ;  /* 0x0c401f002e037f89 */ /* 0x000ee800000e0000 */
[----:B------:R-:W4:Y:S04]  /*c160*/  SHFL.BFLY PT, R6, R43, 0x2, 0x1f ;  /* 0x0c401f002b067f89 */ /* 0x000f2800000e0000 */
[----:B------:R-:W0:Y:S04]  /*c170*/  SHFL.BFLY PT, R0, R47, 0x2, 0x1f ;  /* 0x0c401f002f007f89 */ /* 0x000e2800000e0000 */
[----:B------:R-:W1:Y:S04]  /*c180*/  SHFL.BFLY PT, R21, R44, 0x2, 0x1f ;  /* 0x0c401f002c157f89 */ /* 0x000e6800000e0000 */
[----:B------:R-:W1:Y:S01]  /*c190*/  SHFL.BFLY PT, R23, R42, 0x2, 0x1f ;  /* 0x0c401f002a177f89 */ /* 0x000e6200000e0000 */
[----:B--2---:R-:W-:-:S03]  /*c1a0*/  FADD.FTZ R45, R4, R45 ;  /* 0x0000002d042d7221 */ /* 0x004fc60000010000 */
[----:B------:R-:W2:Y:S01]  /*c1b0*/  SHFL.BFLY PT, R20, R41, 0x2, 0x1f ;  /* 0x0c401f0029147f89 */ /* 0x000ea200000e0000 */
        /* <DEDUP_REMOVED lines=19> */
[----:B-1----:R-:W-:Y:S01]  /*c2f0*/  FADD.FTZ R38, R27, R38 ;  /* 0x000000261b267221 */ /* 0x002fe20000010000 */
[----:B------:R-:W1:Y:S01]  /*c300*/  S2R R3, SR_TID.X ;  /* 0x0000000000037919 */ /* 0x000e620000002100 */
[----:B------:R-:W-:Y:S01]  /*c310*/  FADD.FTZ R35, R24, R35 ;  /* 0x0000002318237221 */ /* 0x000fe20000010000 */
[----:B------:R-:W1:Y:S01]  /*c320*/  SHFL.BFLY PT, R6, R19, 0x2, 0x1f ;  /* 0x0c401f0013067f89 */ /* 0x000e6200000e0000 */
[----:B------:R-:W-:Y:S01]  /*c330*/  FADD.FTZ R34, R29, R34 ;  /* 0x000000221d227221 */ /* 0x000fe20000010000 */
[----:B--2---:R-:W-:Y:S02]  /*c340*/  FADD.FTZ R33, R26, R33 ;  /* 0x000000211a217221 */ /* 0x004fe40000010000 */
[----:B------:R-:W2:Y:S01]  /*c350*/  SHFL.BFLY PT, R60, R37, 0x2, 0x1f ;  /* 0x0c401f00253c7f89 */ /* 0x000ea200000e0000 */
[----:B---3--:R-:W-:-:S03]  /*c360*/  FADD.FTZ R32, R49, R32 ;  /* 0x0000002031207221 */ /* 0x008fc60000010000 */
[----:B------:R-:W3:Y:S01]  /*c370*/  SHFL.BFLY PT, R21, R30, 0x2, 0x1f ;  /* 0x0c401f001e157f89 */ /* 0x000ee200000e0000 */
[----:B----4-:R-:W-:-:S03]  /*c380*/  FADD.FTZ R63, R63, R36 ;  /* 0x000000243f3f7221 */ /* 0x010fc60000010000 */
[----:B------:R-:W4:Y:S01]  /*c390*/  SHFL.BFLY PT, R23, R18, 0x2, 0x1f ;  /* 0x0c401f0012177f89 */ /* 0x000f2200000e0000 */
[----:B0-----:R-:W-:-:S03]  /*c3a0*/  FADD.FTZ R7, R4, R7 ;  /* 0x0000000704077221 */ /* 0x001fc60000010000 */
[----:B------:R-:W0:Y:S04]  /*c3b0*/  SHFL.BFLY PT, R20, R17, 0x2, 0x1f ;  /* 0x0c401f0011147f89 */ /* 0x000e2800000e0000 */
[----:B------:R-:W0:Y:S01]  /*c3c0*/  SHFL.BFLY PT, R25, R16, 0x2, 0x1f ;  /* 0x0c401f0010197f89 */ /* 0x000e2200000e0000 */
[----:B-1----:R-:W-:-:S03]  /*c3d0*/  FADD.FTZ R19, R6, R19 ;  /* 0x0000001306137221 */ /* 0x002fc60000010000 */
[----:B------:R-:W1:Y:S01]  /*c3e0*/  SHFL.BFLY PT, R22, R15, 0x2, 0x1f ;  /* 0x0c401f000f167f89 */ /* 0x000e6200000e0000 */
[----:B------:R-:W-:-:S03]  /*c3f0*/  LOP3.LUT R6, R3, 0xffffffc0, RZ, 0xc0, !PT ;  /* 0xffffffc003067812 */ /* 0x000fc600078ec0ff */
        /* <DEDUP_REMOVED lines=8> */
[----:B0-----:R-:W-:-:S03]  /*c480*/  FADD.FTZ R17, R20, R17 ;  /* 0x0000001114117221 */ /* 0x001fc60000010000 */
[----:B------:R-:W0:Y:S01]  /*c490*/  SHFL.BFLY PT, R41, R10, 0x2, 0x1f ;  /* 0x0c401f000a297f89 */ /* 0x000e2200000e0000 */
[----:B------:R-:W-:-:S03]  /*c4a0*/  FADD.FTZ R16, R25, R16 ;  /* 0x0000001019107221 */ /* 0x000fc60000010000 */
[----:B------:R-:W0:Y:S01]  /*c4b0*/  SHFL.BFLY PT, R28, R9, 0x2, 0x1f ;  /* 0x0c401f00091c7f89 */ /* 0x000e2200000e0000 */
[----:B-1----:R-:W-:-:S03]  /*c4c0*/  FADD.FTZ R15, R22, R15 ;  /* 0x0000000f160f7221 */ /* 0x002fc60000010000 */
[----:B------:R-:W1:Y:S01]  /*c4d0*/  SHFL.BFLY PT, R49, R8, 0x2, 0x1f ;  /* 0x0c401f0008317f89 */ /* 0x000e6200000e0000 */
[----:B------:R-:W-:-:S03]  /*c4e0*/  FADD.FTZ R14, R27, R14 ;  /* 0x0000000e1b0e7221 */ /* 0x000fc60000010000 */
[----:B------:R-:W1:Y:S01]  /*c4f0*/  SHFL.BFLY PT, R48, R5, 0x2, 0x1f ;  /* 0x0c401f0005307f89 */ /* 0x000e6200000e0000 */
[----:B--2---:R-:W-:-:S03]  /*c500*/  FADD.FTZ R13, R24, R13 ;  /* 0x0000000d180d7221 */ /* 0x004fc60000010000 */
[----:B------:R-:W2:Y:S01]  /*c510*/  SHFL.BFLY PT, R4, R63, 0x1, 0x1f ;  /* 0x0c201f003f047f89 */ /* 0x000ea200000e0000 */
[----:B---3--:R-:W-:Y:S01]  /*c520*/  FADD.FTZ R12, R29, R12 ;  /* 0x0000000c1d0c7221 */ /* 0x008fe20000010000 */
[----:B----4-:R-:W-:Y:S02]  /*c530*/  FADD.FTZ R11, R26, R11 ;  /* 0x0000000b1a0b7221 */ /* 0x010fe40000010000 */
[----:B------:R-:W3:Y:S01]  /*c540*/  SHFL.BFLY PT, R36, R47, 0x1, 0x1f ;  /* 0x0c201f002f247f89 */ /* 0x000ee200000e0000 */
[----:B0-----:R-:W-:-:S03]  /*c550*/  FADD.FTZ R10, R41, R10 ;  /* 0x0000000a290a7221 */ /* 0x001fc60000010000 */
[----:B------:R-:W0:Y:S01]  /*c560*/  SHFL.BFLY PT, R37, R46, 0x1, 0x1f ;  /* 0x0c201f002e257f89 */ /* 0x000e2200000e0000 */
[----:B------:R-:W-:-:S03]  /*c570*/  FADD.FTZ R9, R28, R9 ;  /* 0x000000091c097221 */ /* 0x000fc60000010000 */
[----:B------:R-:W4:Y:S01]  /*c580*/  SHFL.BFLY PT, R54, R45, 0x1, 0x1f ;  /* 0x0c201f002d367f89 */ /* 0x000f2200000e0000 */
[----:B-1----:R-:W-:-:S03]  /*c590*/  FADD.FTZ R8, R49, R8 ;  /* 0x0000000831087221 */ /* 0x002fc60000010000 */
[----:B------:R-:W1:Y:S01]  /*c5a0*/  SHFL.BFLY PT, R55, R44, 0x1, 0x1f ;  /* 0x0c201f002c377f89 */ /* 0x000e6200000e0000 */
[----:B------:R-:W-:-:S03]  /*c5b0*/  FADD.FTZ R5, R48, R5 ;  /* 0x0000000530057221 */ /* 0x000fc60000010000 */
[----:B------:R-:W1:Y:S01]  /*c5c0*/  SHFL.BFLY PT, R82, R43, 0x1, 0x1f ;  /* 0x0c201f002b527f89 */ /* 0x000e6200000e0000 */
[----:B--2---:R-:W-:-:S03]  /*c5d0*/  FADD.FTZ R63, R63, R4 ;  /* 0x000000043f3f7221 */ /* 0x004fc60000010000 */
[----:B------:R-:W2:Y:S01]  /*c5e0*/  SHFL.BFLY PT, R85, R42, 0x1, 0x1f ;  /* 0x0c201f002a557f89 */ /* 0x000ea200000e0000 */
[----:B------:R-:W-:-:S03]  /*c5f0*/  SHF.R.S32.HI R4, RZ, 0x1f, R3 ;  /* 0x0000001fff047819 */ /* 0x000fc60000011403 */
[----:B------:R-:W2:Y:S01]  /*c600*/  SHFL.BFLY PT, R21, R0, 0x1, 0x1f ;  /* 0x0c201f0000157f89 */ /* 0x000ea200000e0000 */
[----:B------:R-:W-:Y:S01]  /*c610*/  LEA.HI R4, R4, R3, RZ, 0x5 ;  /* 0x0000000304047211 */ /* 0x000fe200078f28ff */
[----:B---3--:R-:W-:Y:S02]  /*c620*/  FADD.FTZ R36, R47, R36 ;  /* 0x000000242f247221 */ /* 0x008fe40000010000 */
[----:B------:R-:W3:Y:S01]  /*c630*/  SHFL.BFLY PT, R59, R40, 0x1, 0x1f ;  /* 0x0c201f00283b7f89 */ /* 0x000ee200000e0000 */
[----:B------:R-:W-:Y:S01]  /*c640*/  SHF.R.S32.HI R4, RZ, 0x5, R4 ;  /* 0x00000005ff047819 */ /* 0x000fe20000011404 */
[----:B0-----:R-:W-:Y:S02]  /*c650*/  FADD.FTZ R37, R46, R37 ;  /* 0x000000252e257221 */ /* 0x001fe40000010000 */
[----:B------:R-:W0:Y:S01]  /*c660*/  SHFL.BFLY PT, R58, R39, 0x1, 0x1f ;  /* 0x0c201f00273a7f89 */ /* 0x000e2200000e0000 */
[----:B----4-:R-:W-:Y:S01]  /*c670*/  FADD.FTZ R54, R45, R54 ;  /* 0x000000362d367221 */ /* 0x010fe20000010000 */
[----:B------:R-:W-:-:S02]  /*c680*/  IMAD.SHL.U32 R4, R4, 0x100, RZ ;  /* 0x0000010004047824 */ /* 0x000fc400078e00ff */
[----:B------:R-:W4:Y:S01]  /*c690*/  SHFL.BFLY PT, R61, R38, 0x1, 0x1f ;  /* 0x0c201f00263d7f89 */ /* 0x000f2200000e0000 */
[----:B-1----:R-:W-:-:S03]  /*c6a0*/  FADD.FTZ R55, R44, R55 ;  /* 0x000000372c377221 */ /* 0x002fc60000010000 */
[----:B------:R-:W1:Y:S01]  /*c6b0*/  SHFL.BFLY PT, R23, R60, 0x1, 0x1f ;  /* 0x0c201f003c177f89 */ /* 0x000e6200000e0000 */
[----:B------:R-:W-:-:S03]  /*c6c0*/  FADD.FTZ R82, R43, R82 ;  /* 0x000000522b527221 */ /* 0x000fc60000010000 */
[----:B------:R-:W1:Y:S01]  /*c6d0*/  SHFL.BFLY PT, R62, R35, 0x1, 0x1f ;  /* 0x0c201f00233e7f89 */ /* 0x000e6200000e0000 */
[----:B--2---:R-:W-:-:S03]  /*c6e0*/  FADD.FTZ R85, R42, R85 ;  /* 0x000000552a557221 */ /* 0x004fc60000010000 */
[----:B------:R-:W2:Y:S01]  /*c6f0*/  SHFL.BFLY PT, R65, R34, 0x1, 0x1f ;  /* 0x0c201f0022417f89 */ /* 0x000ea200000e0000 */
[----:B------:R-:W-:-:S03]  /*c700*/  FADD.FTZ R0, R0, R21 ;  /* 0x0000001500007221 */ /* 0x000fc60000010000 */
[----:B------:R-:W2:Y:S01]  /*c710*/  SHFL.BFLY PT, R64, R33, 0x1, 0x1f ;  /* 0x0c201f0021407f89 */ /* 0x000ea200000e0000 */
[----:B---3--:R-:W-:-:S03]  /*c720*/  FADD.FTZ R59, R40, R59 ;  /* 0x0000003b283b7221 */ /* 0x008fc60000010000 */
[----:B------:R-:W3:Y:S01]  /*c730*/  SHFL.BFLY PT, R67, R32, 0x1, 0x1f ;  /* 0x0c201f0020437f89 */ /* 0x000ee200000e0000 */
[----:B0-----:R-:W-:-:S03]  /*c740*/  FADD.FTZ R58, R39, R58 ;  /* 0x0000003a273a7221 */ /* 0x001fc60000010000 */
[----:B------:R-:W0:Y:S01]  /*c750*/  SHFL.BFLY PT, R66, R31, 0x1, 0x1f ;  /* 0x0c201f001f427f89 */ /* 0x000e2200000e0000 */
[----:B----4-:R-:W-:-:S03]  /*c760*/  FADD.FTZ R61, R38, R61 ;  /* 0x0000003d263d7221 */ /* 0x010fc60000010000 */
        /* <DEDUP_REMOVED lines=12> */
[----:B-----5:R-:W0:Y:S01]  /*c830*/  SHFL.BFLY PT, R75, R14, 0x1, 0x1f ;  /* 0x0c201f000e4b7f89 */ /* 0x020e2200000e0000 */
        /* <DEDUP_REMOVED lines=16> */
[----:B-1----:R-:W-:Y:S01]  /*c940*/  FADD.FTZ R77, R12, R77 ;  /* 0x0000004d0c4d7221 */ /* 0x002fe20000010000 */
[----:B------:R-:W-:Y:S01]  /*c950*/  BAR.SYNC.DEFER_BLOCKING 0x0 ;  /* 0x0000000000007b1d */ /* 0x000fe20000010000 */
[----:B------:R-:W-:Y:S01]  /*c960*/  FADD.FTZ R76, R11, R76 ;  /* 0x0000004c0b4c7221 */ /* 0x000fe20000010000 */
[----:B--2---:R-:W-:Y:S01]  /*c970*/  FADD.FTZ R79, R10, R79 ;  /* 0x0000004f0a4f7221 */ /* 0x004fe20000010000 */
[----:B------:R-:W-:Y:S01]  /*c980*/  FADD.FTZ R78, R9, R78 ;  /* 0x0000004e094e7221 */ /* 0x000fe20000010000 */
[----:B---3--:R-:W-:Y:S01]  /*c990*/  FADD.FTZ R81, R8, R81 ;  /* 0x0000005108517221 */ /* 0x008fe20000010000 */
[----:B0-----:R-:W-:Y:S01]  /*c9a0*/  FADD.FTZ R80, R7, R80 ;  /* 0x0000005007507221 */ /* 0x001fe20000010000 */
[----:B----4-:R-:W-:Y:S01]  /*c9b0*/  FADD.FTZ R83, R5, R6 ;  /* 0x0000000605537221 */ /* 0x010fe20000010000 */
        /* <DEDUP_REMOVED lines=42> */
.L_x_21327:
[----:B------:R-:W-:Y:S05]  /*cc60*/  BSYNC B0 ;  /* 0x0000000000007941 */ /* 0x000fea0003800000 */
.L_x_21326:
[----:B------:R-:W-:Y:S01]  /*cc70*/  BAR.SYNC.DEFER_BLOCKING 0x0 ;  /* 0x0000000000007b1d */ /* 0x000fe20000010000 */
[C---:B------:R-:W-:Y:S02]  /*cc80*/  ISETP.GT.OR P1, PT, R3.reuse, 0x3f, P0 ;  /* 0x0000003f0300780c */ /* 0x040fe40000724670 */
[----:B------:R-:W-:-:S03]  /*cc90*/  LOP3.LUT R40, R3, 0xffffffe0, RZ, 0xc0, !PT ;  /* 0xffffffe003287812 */ /* 0x000fc600078ec0ff */
        /* <DEDUP_REMOVED lines=74> */
.L_x_21329:
[----:B------:R-:W-:Y:S05]  /*d140*/  BSYNC B0 ;  /* 0x0000000000007941 */ /* 0x000fea0003800000 */
.L_x_21328:
[----:B------:R-:W-:Y:S01]  /*d150*/  BAR.SYNC.DEFER_BLOCKING 0x0 ;  /* 0x0000000000007b1d */ /* 0x000fe20000010000 */
[----:B------:R-:W-:Y:S02]  /*d160*/  ISETP.NE.OR P1, PT, R40, 0x20, P0 ;  /* 0x000000202800780c */ /* 0x000fe40000725670 */
[----:B------:R-:W-:-:S03]  /*d170*/  IADD3 R6, R3, 0x1f, RZ ;  /* 0x0000001f03067810 */ /* 0x000fc60007ffe0ff */
        /* <DEDUP_REMOVED lines=42> */
.L_x_21331:
[----:B------:R-:W-:Y:S05]  /*d420*/  BSYNC B0 ;  /* 0x0000000000007941 */ /* 0x000fea0003800000 */
.L_x_21330:
        /* <DEDUP_REMOVED lines=73> */
[----:B------:R-:W-:Y:S01]  /*d8c0*/  FADD.FTZ R78, R78, R31 ;  /* 0x0000001f4e4e7221 */ /* 0x000fe20000010000 */
[----:B------:R-:W-:Y:S01]  /*d8d0*/  FADD.FTZ R81, R81, R32 ;  /* 0x0000002051517221 */ /* 0x000fe20000010000 */
[----:B------:R-:W-:Y:S01]  /*d8e0*/  FADD.FTZ R80, R80, R33 ;  /* 0x0000002150507221 */ /* 0x000fe20000010000 */
[----:B------:R-:W-:-:S07]  /*d8f0*/  FADD.FTZ R83, R83, R34 ;  /* 0x0000002253537221 */ /* 0x000fce0000010000 */
.L_x_21333:
[----:B------:R-:W-:Y:S05]  /*d900*/  BSYNC B0 ;  /* 0x0000000000007941 */ /* 0x000fea0003800000 */
.L_x_21332:
[----:B------:R-:W-:Y:S06]  /*d910*/  BAR.SYNC.DEFER_BLOCKING 0x0 ;  /* 0x0000000000007b1d */ /* 0x000fec0000010000 */
[----:B------:R-:W-:Y:S05]  /*d920*/  @P2 EXIT ;  /* 0x000000000000294d */ /* 0x000fea0003800000 */
[----:B------:R-:W2:Y:S01]  /*d930*/  S2UR UR5, SR_CTAID.Y ;  /* 0x00000000000579c3 */ /* 0x000ea20000002600 */
[----:B------:R-:W-:Y:S01]  /*d940*/  ULDC UR4, c[0x0][0xc] ;  /* 0x0000030000047ab9 */ /* 0x000fe20000000800 */
[----:B------:R-:W-:-:S06]  /*d950*/  ULDC UR6, c[0x0][0x14] ;  /* 0x0000050000067ab9 */ /* 0x000fcc0000000800 */
[----:B------:R-:W3:Y:S01]  /*d960*/  S2UR UR7, SR_CTAID.X ;  /* 0x00000000000779c3 */ /* 0x000ee20000002500 */
[----:B--2---:R-:W-:-:S04]  /*d970*/  UIMAD UR4, UR5, UR4, URZ ;  /* 0x00000004050472a4 */ /* 0x004fc8000f8e023f */
[----:B------:R-:W-:Y:S02]  /*d980*/  UIMAD UR4, UR4, UR6, URZ ;  /* 0x00000006040472a4 */ /* 0x000fe4000f8e023f */
[----:B---3--:R-:W-:Y:S01]  /*d990*/  UIMAD UR6, UR7, UR6, URZ ;  /* 0x00000006070672a4 */ /* 0x008fe2000f8e023f */
[----:B------:R-:W-:Y:S11]  /*d9a0*/  @P0 EXIT ;  /* 0x000000000000094d */ /* 0x000ff60003800000 */
[----:B------:R-:W2:Y:S01]  /*d9b0*/  S2UR UR8, SR_CTAID.Z ;  /* 0x00000000000879c3 */ /* 0x000ea20000002700 */
[----:B------:R-:W-:Y:S01]  /*d9c0*/  SHF.R.S32.HI R3, RZ, 0x1f, R2 ;  /* 0x0000001fff037819 */ /* 0x000fe20000011402 */
[----:B------:R-:W-:Y:S01]  /*d9d0*/  USHF.L.U32 UR5, UR4, 0x8, URZ ;  /* 0x0000000804057899 */ /* 0x000fe2000800063f */
[----:B------:R-:W-:Y:S01]  /*d9e0*/  F2FP.F16.F32.PACK_AB R42, R37, R36 ;  /* 0x00000024252a723e */ /* 0x000fe200000000ff */
[----:B------:R-:W-:Y:S01]  /*d9f0*/  USHF.L.U32 UR7, UR6, 0x8, URZ ;  /* 0x0000000806077899 */ /* 0x000fe2000800063f */
[----:B------:R-:W-:Y:S01]  /*da00*/  LEA.HI R3, R3, R2, RZ, 0x2 ;  /* 0x0000000203037211 */ /* 0x000fe200078f10ff */
[----:B------:R-:W-:Y:S01]  /*da10*/  USHF.R.S32.HI UR11, URZ, 0x1f, UR5 ;  /* 0x0000001f3f0b7899 */ /* 0x000fe20008011405 */
[C---:B------:R-:W-:Y:S01]  /*da20*/  PRMT R89, R42.reuse, 0x7610, R89 ;  /* 0x000076102a597816 */ /* 0x040fe20000000059 */
[----:B------:R-:W-:Y:S01]  /*da30*/  USHF.R.S32.HI UR10, URZ, 0x1f, UR7 ;  /* 0x0000001f3f0a7899 */ /* 0x000fe20008011407 */
[----:B------:R-:W-:Y:S02]  /*da40*/  SHF.R.S32.HI R84, RZ, 0x2, R3 ;  /* 0x00000002ff547819 */ /* 0x000fe40000011403 */
[----:B------:R-:W-:-:S02]  /*da50*/  PRMT R90, R42, 0x7632, R90 ;  /* 0x000076322a5a7816 */ /* 0x000fc4000000005a */
        /* <DEDUP_REMOVED lines=8> */
[C---:B------:R-:W-:Y:S02]  /*dae0*/  IADD3 R42, R84.reuse, 0xc0, RZ ;  /* 0x000000c0542a7810 */ /* 0x040fe40007ffe0ff */
[----:B01----:R-:W-:Y:S01]  /*daf0*/  F2FP.F16.F32.PACK_AB R54, R55, R54 ;  /* 0x000000363736723e */ /* 0x003fe200000000ff */
[----:B--2---:R-:W-:Y:S01]  /*db00*/  USHF.L.U32 UR8, UR8, 0x8, URZ ;  /* 0x0000000808087899 */ /* 0x004fe2000800063f */
[C---:B------:R-:W-:Y:S01]  /*db10*/  IADD3 R57, R84.reuse, 0xd8, RZ ;  /* 0x000000d854397810 */ /* 0x040fe20007ffe0ff */
[----:B------:R-:W-:Y:S01]  /*db20*/  VIADD R55, R84, 0xe8 ;  /* 0x000000e854377836 */ /* 0x000fe20000000000 */
[----:B------:R-:W-:Y:S01]  /*db30*/  F2FP.F16.F32.PACK_AB R82, R85, R82 ;  /* 0x000000525552723e */ /* 0x000fe200000000ff */
[----:B------:R-:W-:Y:S01]  /*db40*/  USHF.R.S32.HI UR9, URZ, 0x1f, UR8 ;  /* 0x0000001f3f097899 */ /* 0x000fe20008011408 */
[----:B------:R-:W-:Y:S01]  /*db50*/  PRMT R91, R54, 0x7632, R91 ;  /* 0x00007632365b7816 */ /* 0x000fe2000000005b */
[----:B------:R-:W-:Y:S01]  /*db60*/  UIADD3 UR5, UP0, UP1, UR5, UR7, UR8 ;  /* 0x0000000705057290 */ /* 0x000fe2000f91e008 */
[----:B------:R-:W-:-:S02]  /*db70*/  F2FP.F16.F32.PACK_AB R0, R59, R0 ;  /* 0x000000003b00723e */ /* 0x000fc400000000ff */
[----:B------:R-:W-:Y:S01]  /*db80*/  PRMT R59, R82, 0x7632, R59 ;  /* 0x00007632523b7816 */ /* 0x000fe2000000003b */
[----:B------:R-:W-:Y:S01]  /*db90*/  UIADD3.X UR9, UR11, UR10, UR9, UP0, UP1 ;  /* 0x0000000a0b097290 */ /* 0x000fe200087e2409 */
[----:B------:R-:W-:Y:S02]  /*dba0*/  F2FP.F16.F32.PACK_AB R58, R61, R58 ;  /* 0x0000003a3d3a723e */ /* 0x000fe400000000ff */
[----:B------:R-:W-:Y:S01]  /*dbb0*/  IADD3 R5, P0, R84, UR5, RZ ;  /* 0x0000000554057c10 */ /* 0x000fe2000ff1e0ff */
[----:B------:R-:W-:Y:S01]  /*dbc0*/  ULDC.64 UR10, c[0x0][0x210] ;  /* 0x00008400000a7ab9 */ /* 0x000fe20000000a00 */
[----:B------:R-:W-:Y:S02]  /*dbd0*/  IADD3 R7, P1, R2, UR5, RZ ;  /* 0x0000000502077c10 */ /* 0x000fe4000ff3e0ff */
[----:B------:R-:W-:Y:S02]  /*dbe0*/  LEA.HI.X.SX32 R6, R84, UR9, 0x1, P0 ;  /* 0x0000000954067c11 */ /* 0x000fe400080f0eff */
[----:B------:R-:W-:-:S02]  /*dbf0*/  LEA R46, P0, R5, UR10, 0x1 ;  /* 0x0000000a052e7c11 */ /* 0x000fc4000f8008ff */
[----:B------:R-:W-:Y:S02]  /*dc00*/  LEA.HI.X.SX32 R2, R2, UR9, 0x1, P1 ;  /* 0x0000000902027c11 */ /* 0x000fe400088f0eff */
[----:B------:R-:W-:Y:S02]  /*dc10*/  LEA R48, P1, R7, UR10, 0x1 ;  /* 0x0000000a07307c11 */ /* 0x000fe4000f8208ff */
[----:B------:R-:W-:Y:S02]  /*dc20*/  LEA.HI.X R47, R5, UR11, R6, 0x1, P0 ;  /* 0x0000000b052f7c11 */ /* 0x000fe400080f0c06 */
[----:B------:R-:W-:Y:S02]  /*dc30*/  IADD3 R6, P0, R3, UR5, RZ ;  /* 0x0000000503067c10 */ /* 0x000fe4000ff1e0ff */
[----:B------:R-:W-:Y:S01]  /*dc40*/  IADD3 R5, P2, R4, UR5, RZ ;  /* 0x0000000504057c10 */ /* 0x000fe2000ff5e0ff */
[----:B------:R0:W-:Y:S01]  /*dc50*/  STG.E.U16 desc[UR12][R46.64], R89 ;  /* 0x000000592e007986 */ /* 0x0001e2000c10150c */
[----:B------:R-:W-:-:S02]  /*dc60*/  LEA.HI.X R49, R7, UR11, R2, 0x1, P1 ;  /* 0x0000000b07317c11 */ /* 0x000fc400088f0c02 */
[C---:B------:R-:W-:Y:S02]  /*dc70*/  IADD3 R2, R84.reuse, 0x20, RZ ;  /* 0x0000002054027810 */ /* 0x040fe40007ffe0ff */
[----:B------:R-:W-:Y:S01]  /*dc80*/  LEA.HI.X.SX32 R9, R3, UR9, 0x1, P0 ;  /* 0x0000000903097c11 */ /* 0x000fe200080f0eff */
[----:B------:R-:W-:Y:S01]  /*dc90*/  VIADD R3, R84, 0x28 ;  /* 0x0000002854037836 */ /* 0x000fe20000000000 */
[----:B------:R-:W-:Y:S01]  /*dca0*/  LEA.HI.X.SX32 R4, R4, UR9, 0x1, P2 ;  /* 0x0000000904047c11 */ /* 0x000fe200090f0eff */
[----:B------:R1:W-:Y:S01]  /*dcb0*/  STG.E.U16 desc[UR12][R48.64], R90 ;  /* 0x0000005a30007986 */ /* 0x0003e2000c10150c */
[----:B------:R-:W-:Y:S02]  /*dcc0*/  LEA R52, P1, R5, UR10, 0x1 ;  /* 0x0000000a05347c11 */ /* 0x000fe4000f8208ff */
[----:B------:R-:W-:Y:S02]  /*dcd0*/  LEA R50, P0, R6, UR10, 0x1 ;  /* 0x0000000a06327c11 */ /* 0x000fe4000f8008ff */
[----:B------:R-:W-:-:S02]  /*dce0*/  IADD3 R7, P2, R2, UR5, RZ ;  /* 0x0000000502077c10 */ /* 0x000fc4000ff5e0ff */
[----:B------:R-:W-:Y:S02]  /*dcf0*/  LEA.HI.X R53, R5, UR11, R4, 0x1, P1 ;  /* 0x0000000b05357c11 */ /* 0x000fe400088f0c04 */
[----:B------:R-:W-:Y:S02]  /*dd00*/  LEA.HI.X R51, R6, UR11, R9, 0x1, P0 ;  /* 0x0000000b06337c11 */ /* 0x000fe400080f0c09 */
[----:B------:R-:W-:Y:S02]  /*dd10*/  IADD3 R5, P1, R3, UR5, RZ ;  /* 0x0000000503057c10 */ /* 0x000fe4000ff3e0ff */
[----:B------:R-:W-:Y:S02]  /*dd20*/  LEA.HI.X.SX32 R10, R2, UR9, 0x1, P2 ;  /* 0x00000009020a7c11 */ /* 0x000fe400090f0eff */
[----:B------:R-:W-:Y:S02]  /*dd30*/  LEA R2, P0, R7, UR10, 0x1 ;  /* 0x0000000a07027c11 */ /* 0x000fe4000f8008ff */
[----:B------:R-:W-:-:S02]  /*dd40*/  IADD3 R6, R84, 0x30, RZ ;  /* 0x0000003054067810 */ /* 0x000fc40007ffe0ff */
        /* <DEDUP_REMOVED lines=11> */
[----:B------:R-:W-:Y:S02]  /*de00*/  LEA.HI.X R7, R13, UR11, R14, 0x1, P0 ;  /* 0x0000000b0d077c11 */ /* 0x000fe400080f0c0e */
[----:B------:R-:W-:-:S02]  /*de10*/  LEA R8, P1, R9, UR10, 0x1 ;  /* 0x0000000a09087c11 */ /* 0x000fc4000f8208ff */
[----:B------:R-:W-:Y:S02]  /*de20*/  IADD3 R17, P0, R10, UR5, RZ ;  /* 0x000000050a117c10 */ /* 0x000fe4000ff1e0ff */
[----:B------:R-:W-:Y:S02]  /*de30*/  IADD3 R13, P2, R11, UR5, RZ ;  /* 0x000000050b0d7c10 */ /* 0x000fe4000ff5e0ff */
[----:B------:R-:W-:Y:S02]  /*de40*/  IADD3 R14, R84, 0x50, RZ ;  /* 0x00000050540e7810 */ /* 0x000fe40007ffe0ff */
[----:B------:R-:W-:Y:S02]  /*de50*/  LEA.HI.X R9, R9, UR11, R12, 0x1, P1 ;  /* 0x0000000b09097c11 */ /* 0x000fe400088f0c0c */
[----:B------:R-:W-:Y:S02]  /*de60*/  LEA.HI.X.SX32 R18, R10, UR9, 0x1, P0 ;  /* 0x000000090a127c11 */ /* 0x000fe400080f0eff */
[----:B------:R-:W-:-:S02]  /*de70*/  LEA.HI.X.SX32 R16, R11, UR9, 0x1, P2 ;  /* 0x000000090b107c11 */ /* 0x000fc400090f0eff */
[----:B------:R-:W-:Y:S02]  /*de80*/  LEA R10, P0, R17, UR10, 0x1 ;  /* 0x0000000a110a7c11 */ /* 0x000fe4000f8008ff */
[----:B------:R-:W-:Y:S02]  /*de90*/  LEA R12, P1, R13, UR10, 0x1 ;  /* 0x0000000a0d0c7c11 */ /* 0x000fe4000f8208ff */
[----:B------:R-:W-:Y:S02]  /*dea0*/  IADD3 R19, P2, R14, UR5, RZ ;  /* 0x000000050e137c10 */ /* 0x000fe4000ff5e0ff */
[----:B------:R-:W-:Y:S02]  /*deb0*/  LEA.HI.X R11, R17, UR11, R18, 0x1, P0 ;  /* 0x0000000b110b7c11 */ /* 0x000fe400080f0c12 */
[----:B------:R-:W-:Y:S02]  /*dec0*/  LEA.HI.X R13, R13, UR11, R16, 0x1, P1 ;  /* 0x0000000b0d0d7c11 */ /* 0x000fe400088f0c10 */
[----:B------:R-:W-:-:S02]  /*ded0*/  IADD3 R17, P1, R15, UR5, RZ ;  /* 0x000000050f117c10 */ /* 0x000fc4000ff3e0ff */
[----:B------:R-:W-:Y:S02]  /*dee0*/  LEA.HI.X.SX32 R22, R14, UR9, 0x1, P2 ;  /* 0x000000090e167c11 */ /* 0x000fe400090f0eff */
[----:B------:R-:W-:Y:S02]  /*def0*/  LEA R14, P0, R19, UR10, 0x1 ;  /* 0x0000000a130e7c11 */ /* 0x000fe4000f8008ff */
[C---:B------:R-:W-:Y:S02]  /*df00*/  IADD3 R18, R84.reuse, 0x60, RZ ;  /* 0x0000006054127810 */ /* 0x040fe40007ffe0ff */
        /* <DEDUP_REMOVED lines=11> */
[----:B------:R-:W-:Y:S02]  /*dfc0*/  LEA.HI.X R19, R25, UR11, R26, 0x1, P0 ;  /* 0x0000000b19137c11 */ /* 0x000fe400080f0c1a */
[----:B------:R-:W-:Y:S02]  /*dfd0*/  LEA R20, P1, R21, UR10, 0x1 ;  /* 0x0000000a15147c11 */ /* 0x000fe4000f8208ff */
[----:B------:R-:W-:Y:S02]  /*dfe0*/  IADD3 R29, P0, R22, UR5, RZ ;  /* 0x00000005161d7c10 */ /* 0x000fe4000ff1e0ff */
[----:B------:R-:W-:Y:S02]  /*dff0*/  IADD3 R25, P2, R23, UR5, RZ ;  /* 0x0000000517197c10 */ /* 0x000fe4000ff5e0ff */
[----:B------:R-:W-:Y:S02]  /*e000*/  IADD3 R26, R84, 0x80, RZ ;  /* 0x00000080541a7810 */ /* 0x000fe40007ffe0ff */
[----:B------:R-:W-:-:S02]  /*e010*/  LEA.HI.X R21, R21, UR11, R24, 0x1, P1 ;  /* 0x0000000b15157c11 */ /* 0x000fc400088f0c18 */
[----:B------:R-:W-:Y:S02]  /*e020*/  LEA.HI.X.SX32 R30, R22, UR9, 0x1, P0 ;  /* 0x00000009161e7c11 */ /* 0x000fe400080f0eff */
[----:B------:R-:W-:Y:S02]  /*e030*/  LEA.HI.X.SX32 R28, R23, UR9, 0x1, P2 ;  /* 0x00000009171c7c11 */ /* 0x000fe400090f0eff */
[----:B------:R-:W-:Y:S02]  /*e040*/  LEA R22, P0, R29, UR10, 0x1 ;  /* 0x0000000a1d167c11 */ /* 0x000fe4000f8008ff */
[----:B------:R-:W-:Y:S02]  /*e050*/  LEA R24, P1, R25, UR10, 0x1 ;  /* 0x0000000a19187c11 */ /* 0x000fe4000f8208ff */
[----:B------:R-:W-:Y:S02]  /*e060*/  IADD3 R31, P2, R26, UR5, RZ ;  /* 0x000000051a1f7c10 */ /* 0x000fe4000ff5e0ff */
[----:B------:R-:W-:-:S02]  /*e070*/  LEA.HI.X R23, R29, UR11, R30, 0x1, P0 ;  /* 0x0000000b1d177c11 */ /* 0x000fc400080f0c1e */
[----:B------:R-:W-:Y:S02]  /*e080*/  LEA.HI.X R25, R25, UR11, R28, 0x1, P1 ;  /* 0x0000000b19197c11 */ /* 0x000fe400088f0c1c */
[----:B------:R-:W-:Y:S02]  /*e090*/  IADD3 R29, P1, R27, UR5, RZ ;  /* 0x000000051b1d7c10 */ /* 0x000fe4000ff3e0ff */
[----:B------:R-:W-:Y:S02]  /*e0a0*/  LEA.HI.X.SX32 R34, R26, UR9, 0x1, P2 ;  /* 0x000000091a227c11 */ /* 0x000fe400090f0eff */
[----:B------:R-:W-:Y:S02]  /*e0b0*/  LEA R26, P0, R31, UR10, 0x1 ;  /* 0x0000000a1f1a7c11 */ /* 0x000fe4000f8008ff */
[----:B------:R-:W-:Y:S02]  /*e0c0*/  LEA.HI.X.SX32 R32, R27, UR9, 0x1, P1 ;  /* 0x000000091b207c11 */ /* 0x000fe400088f0eff */
[----:B------:R-:W-:-:S02]  /*e0d0*/  IADD3 R30, R84, 0x90, RZ ;  /* 0x00000090541e7810 */ /* 0x000fc40007ffe0ff */
[----:B------:R-:W-:Y:S02]  /*e0e0*/  LEA R28, P1, R29, UR10, 0x1 ;  /* 0x0000000a1d1c7c11 */ /* 0x000fe4000f8208ff */
[----:B------:R-:W-:Y:S02]  /*e0f0*/  LEA.HI.X R27, R31, UR11, R34, 0x1, P0 ;  /* 0x0000000b1f1b7c11 */ /* 0x000fe400080f0c22 */
[----:B------:R-:W-:Y:S02]  /*e100*/  IADD3 R31, R84, 0x98, RZ ;  /* 0x00000098541f7810 */ /* 0x000fe40007ffe0ff */
[----:B------:R-:W-:Y:S02]  /*e110*/  IADD3 R34, P0, R30, UR5, RZ ;  /* 0x000000051e227c10 */ /* 0x000fe4000ff1e0ff */
[----:B------:R-:W-:Y:S02]  /*e120*/  LEA.HI.X R29, R29, UR11, R32, 0x1, P1 ;  /* 0x0000000b1d1d7c11 */ /* 0x000fe400088f0c20 */
[----:B------:R-:W-:-:S02]  /*e130*/  IADD3 R38, P1, R31, UR5, RZ ;  /* 0x000000051f267c10 */ /* 0x000fc4000ff3e0ff */
[----:B------:R-:W-:Y:S02]  /*e140*/  LEA.HI.X.SX32 R41, R30, UR9, 0x1, P0 ;  /* 0x000000091e297c11 */ /* 0x000fe400080f0eff */
        /* <DEDUP_REMOVED lines=9> */
[C---:B------:R-:W-:Y:S02]  /*e1e0*/  IADD3 R39, R84.reuse, 0xb0, RZ ;  /* 0x000000b054277810 */ /* 0x040fe40007ffe0ff */
[----:B------:R-:W-:Y:S01]  /*e1f0*/  LEA.HI.X R35, R35, UR11, R40, 0x1, P0 ;  /* 0x0000000b23237c11 */ /* 0x000fe200080f0c28 */
[----:B------:R-:W-:Y:S01]  /*e200*/  VIADD R40, R84, 0xb8 ;  /* 0x000000b854287836 */ /* 0x000fe20000000000 */
[----:B------:R-:W-:-:S02]  /*e210*/  IADD3 R45, P0, R38, UR5, RZ ;  /* 0x00000005262d7c10 */ /* 0x000fc4000ff1e0ff */
[C---:B------:R-:W-:Y:S02]  /*e220*/  IADD3 R43, P1, R39.reuse, UR5, RZ ;  /* 0x00000005272b7c10 */ /* 0x040fe4000ff3e0ff */
[----:B------:R-:W-:Y:S02]  /*e230*/  LEA.HI.X.SX32 R86, R38, UR9, 0x1, P0 ;  /* 0x0000000926567c11 */ /* 0x000fe400080f0eff */
[----:B------:R-:W-:Y:S02]  /*e240*/  LEA.HI.X.SX32 R56, R39, UR9, 0x1, P1 ;  /* 0x0000000927387c11 */ /* 0x000fe400088f0eff */
[----:B------:R-:W-:Y:S02]  /*e250*/  LEA R36, P0, R45, UR10, 0x1 ;  /* 0x0000000a2d247c11 */ /* 0x000fe4000f8008ff */
[----:B------:R-:W-:Y:S02]  /*e260*/  LEA R38, P1, R43, UR10, 0x1 ;  /* 0x0000000a2b267c11 */ /* 0x000fe4000f8208ff */
[----:B------:R-:W-:-:S02]  /*e270*/  IADD3 R41, P2, R40, UR5, RZ ;  /* 0x0000000528297c10 */ /* 0x000fc4000ff5e0ff */
[----:B------:R-:W-:Y:S02]  /*e280*/  LEA.HI.X R37, R45, UR11, R86, 0x1, P0 ;  /* 0x0000000b2d257c11 */ /* 0x000fe400080f0c56 */
[----:B------:R-:W-:Y:S01]  /*e290*/  LEA.HI.X R39, R43, UR11, R56, 0x1, P1 ;  /* 0x0000000b2b277c11 */ /* 0x000fe200088f0c38 */
[C---:B------:R-:W-:Y:S01]  /*e2a0*/  VIADD R56, R84.reuse, 0xd0 ;  /* 0x000000d054387836 */ /* 0x040fe20000000000 */
[----:B------:R-:W-:Y:S02]  /*e2b0*/  IADD3 R43, R84, 0xc8, RZ ;  /* 0x000000c8542b7810 */ /* 0x000fe40007ffe0ff */
        /* <DEDUP_REMOVED lines=8> */
[----:B------:R-:W-:-:S02]  /*e340*/  LEA R44, P1, R45, UR10, 0x1 ;  /* 0x0000000a2d2c7c11 */ /* 0x000fc4000f8208ff */
[----:B------:R-:W-:Y:S02]  /*e350*/  LEA.HI.X R43, R87, UR11, R88, 0x1, P0 ;  /* 0x0000000b572b7c11 */ /* 0x000fe400080f0c58 */
[----:B0-----:R-:W-:Y:S02]  /*e360*/  IADD3 R47, P0, R56, UR5, RZ ;  /* 0x00000005382f7c10 */ /* 0x001fe4000ff1e0ff */
[----:B------:R-:W-:Y:S02]  /*e370*/  PRMT R89, R54, 0x7610, R89 ;  /* 0x0000761036597816 */ /* 0x000fe40000000059 */
[----:B------:R-:W-:Y:S02]  /*e380*/  LEA.HI.X R45, R45, UR11, R86, 0x1, P1 ;  /* 0x0000000b2d2d7c11 */ /* 0x000fe400088f0c56 */
[----:B-1----:R-:W-:Y:S01]  /*e390*/  IADD3 R49, P1, R57, UR5, RZ ;  /* 0x0000000539317c10 */ /* 0x002fe2000ff3e0ff */
[----:B------:R-:W-:Y:S01]  /*e3a0*/  STG.E.U16 desc[UR12][R50.64], R89 ;  /* 0x0000005932007986 */ /* 0x000fe2000c10150c */
[----:B------:R-:W-:-:S02]  /*e3b0*/  LEA.HI.X.SX32 R86, R56, UR9, 0x1, P0 ;  /* 0x0000000938567c11 */ /* 0x000fc400080f0eff */
[----:B------:R-:W-:Y:S01]  /*e3c0*/  LEA R46, P0, R47, UR10, 0x1 ;  /* 0x0000000a2f2e7c11 */ /* 0x000fe2000f8008ff */
[----:B------:R-:W-:Y:S01]  /*e3d0*/  STG.E.U16 desc[UR12][R52.64], R91 ;  /* 0x0000005b34007986 */ /* 0x000fe2000c10150c */
[----:B------:R-:W-:Y:S02]  /*e3e0*/  IADD3 R54, R84, 0xe0, RZ ;  /* 0x000000e054367810 */ /* 0x000fe40007ffe0ff */
[----:B------:R-:W-:Y:S01]  /*e3f0*/  LEA.HI.X.SX32 R56, R57, UR9, 0x1, P1 ;  /* 0x0000000939387c11 */ /* 0x000fe200088f0eff */
[----:B------:R0:W-:Y:S01]  /*e400*/  STG.E.U16 desc[UR12][R2.64], R82 ;  /* 0x0000005202007986 */ /* 0x0001e2000c10150c */
[----:B------:R-:W-:Y:S02]  /*e410*/  LEA R48, P1, R49, UR10, 0x1 ;  /* 0x0000000a31307c11 */ /* 0x000fe4000f8208ff */
[----:B------:R-:W-:Y:S01]  /*e420*/  LEA.HI.X R47, R47, UR11, R86, 0x1, P0 ;  /* 0x0000000b2f2f7c11 */ /* 0x000fe200080f0c56 */
[----:B------:R1:W-:Y:S01]  /*e430*/  STG.E.U16 desc[UR12][R4.64], R59 ;  /* 0x0000003b04007986 */ /* 0x0003e2000c10150c */
[----:B------:R-:W-:-:S02]  /*e440*/  IADD3 R87, P0, R54, UR5, RZ ;  /* 0x0000000536577c10 */ /* 0x000fc4000ff1e0ff */
[----:B------:R-:W-:Y:S01]  /*e450*/  F2FP.F16.F32.PACK_AB R60, R63, R60 ;  /* 0x0000003c3f3c723e */ /* 0x000fe200000000ff */
[----:B------:R2:W-:Y:S01]  /*e460*/  STG.E.U16 desc[UR12][R6.64], R0 ;  /* 0x0000000006007986 */ /* 0x0005e2000c10150c */
[----:B------:R-:W-:Y:S02]  /*e470*/  F2FP.F16.F32.PACK_AB R62, R65, R62 ;  /* 0x0000003e413e723e */ /* 0x000fe400000000ff */
[----:B------:R-:W-:Y:S02]  /*e480*/  LEA.HI.X R49, R49, UR11, R56, 0x1, P1 ;  /* 0x0000000b31317c11 */ /* 0x000fe400088f0c38 */
[----:B0-----:R-:W-:Y:S02]  /*e490*/  PRMT R3, R0, 0x7632, R3 ;  /* 0x0000763200037816 */ /* 0x001fe40000000003 */
[----:B------:R-:W-:Y:S02]  /*e4a0*/  IADD3 R57, P1, R55, UR5, RZ ;  /* 0x0000000537397c10 */ /* 0x000fe4000ff3e0ff */
[----:B-1----:R-:W-:Y:S01]  /*e4b0*/  PRMT R5, R58, 0x7632, R5 ;  /* 0x000076323a057816 */ /* 0x002fe20000000005 */
[----:B------:R-:W-:Y:S01]  /*e4c0*/  STG.E.U16 desc[UR12][R8.64], R3 ;  /* 0x0000000308007986 */ /* 0x000fe2000c10150c */
[----:B------:R-:W-:-:S02]  /*e4d0*/  LEA.HI.X.SX32 R90, R54, UR9, 0x1, P0 ;  /* 0x00000009365a7c11 */ /* 0x000fc400080f0eff */
[----:B------:R-:W-:Y:S01]  /*e4e0*/  PRMT R2, R60, 0x7632, R2 ;  /* 0x000076323c027816 */ /* 0x000fe20000000002 */
[----:B------:R-:W-:Y:S01]  /*e4f0*/  STG.E.U16 desc[UR12][R10.64], R58 ;  /* 0x0000003a0a007986 */ /* 0x000fe2000c10150c */
[----:B------:R-:W-:Y:S02]  /*e500*/  F2FP.F16.F32.PACK_AB R64, R67, R64 ;  /* 0x000000404340723e */ /* 0x000fe400000000ff */
[----:B------:R-:W-:Y:S01]  /*e510*/  LEA R54, P0, R87, UR10, 0x1 ;  /* 0x0000000a57367c11 */ /* 0x000fe2000f8008ff */
[----:B------:R0:W-:Y:S01]  /*e520*/  STG.E.U16 desc[UR12][R12.64], R5 ;  /* 0x000000050c007986 */ /* 0x0001e2000c10150c */
[----:B------:R-:W-:Y:S02]  /*e530*/  IADD3 R86, R84, 0xf0, RZ ;  /* 0x000000f054567810 */ /* 0x000fe40007ffe0ff */
[----:B--2---:R-:W-:Y:S01]  /*e540*/  PRMT R0, R62, 0x7632, R0 ;  /* 0x000076323e007816 */ /* 0x004fe20000000000 */
[----:B------:R1:W-:Y:S01]  /*e550*/  STG.E.U16 desc[UR12][R14.64], R60 ;  /* 0x0000003c0e007986 */ /* 0x0003e2000c10150c */
[----:B------:R-:W-:-:S02]  /*e560*/  F2FP.F16.F32.PACK_AB R66, R69, R66 ;  /* 0x000000424542723e */ /* 0x000fc400000000ff */
[----:B------:R-:W-:Y:S01]  /*e570*/  LEA.HI.X.SX32 R88, R55, UR9, 0x1, P1 ;  /* 0x0000000937587c11 */ /* 0x000fe200088f0eff */
[----:B------:R2:W-:Y:S01]  /*e580*/  STG.E.U16 desc[UR12][R16.64], R2 ;  /* 0x0000000210007986 */ /* 0x0005e2000c10150c */
[----:B------:R-:W-:Y:S02]  /*e590*/  F2FP.F16.F32.PACK_AB R68, R71, R68 ;  /* 0x000000444744723e */ /* 0x000fe400000000ff */
[----:B------:R-:W-:Y:S01]  /*e5a0*/  LEA.HI.X R55, R87, UR11, R90, 0x1, P0 ;  /* 0x0000000b57377c11 */ /* 0x000fe200080f0c5a */
[----:B------:R3:W-:Y:S01]  /*e5b0*/  STG.E.U16 desc[UR12][R18.64], R62 ;  /* 0x0000003e12007986 */ /* 0x0007e2000c10150c */
[----:B0-----:R-:W-:Y:S02]  /*e5c0*/  PRMT R12, R64, 0x7632, R12 ;  /* 0x00007632400c7816 */ /* 0x001fe4000000000c */
[----:B------:R-:W-:Y:S01]  /*e5d0*/  IADD3 R51, P0, R86, UR5, RZ ;  /* 0x0000000556337c10 */ /* 0x000fe2000ff1e0ff */
[----:B------:R0:W-:Y:S01]  /*e5e0*/  STG.E.U16 desc[UR12][R20.64], R0 ;  /* 0x0000000014007986 */ /* 0x0001e2000c10150c */
[----:B-1----:R-:W-:-:S02]  /*e5f0*/  PRMT R14, R66, 0x7632, R14 ;  /* 0x00007632420e7816 */ /* 0x002fc4000000000e */
[----:B------:R-:W-:Y:S01]  /*e600*/  F2FP.F16.F32.PACK_AB R70, R73, R70 ;  /* 0x000000464946723e */ /* 0x000fe200000000ff */
[----:B------:R1:W-:Y:S01]  /*e610*/  STG.E.U16 desc[UR12][R22.64], R64 ;  /* 0x0000004016007986 */ /* 0x0003e2000c10150c */
[----:B------:R-:W-:Y:S02]  /*e620*/  LEA R56, P1, R57, UR10, 0x1 ;  /* 0x0000000a39387c11 */ /* 0x000fe4000f8208ff */
[----:B------:R-:W-:Y:S01]  /*e630*/  IADD3 R84, R84, 0xf8, RZ ;  /* 0x000000f854547810 */ /* 0x000fe20007ffe0ff */
[----:B------:R4:W-:Y:S01]  /*e640*/  STG.E.U16 desc[UR12][R24.64], R12 ;  /* 0x0000000c18007986 */ /* 0x0009e2000c10150c */
[----:B--2---:R-:W-:Y:S02]  /*e650*/  PRMT R16, R68, 0x7632, R16 ;  /* 0x0000763244107816 */ /* 0x004fe40000000010 */
[----:B------:R-:W-:Y:S01]  /*e660*/  F2FP.F16.F32.PACK_AB R72, R75, R72 ;  /* 0x000000484b48723e */ /* 0x000fe200000000ff */
[----:B------:R-:W-:Y:S01]  /*e670*/  STG.E.U16 desc[UR12][R26.64], R66 ;  /* 0x000000421a007986 */ /* 0x000fe2000c10150c */
[----:B------:R-:W-:-:S02]  /*e680*/  LEA.HI.X.SX32 R86, R86, UR9, 0x1, P0 ;  /* 0x0000000956567c11 */ /* 0x000fc400080f0eff */
[----:B---3--:R-:W-:Y:S01]  /*e690*/  PRMT R18, R70, 0x7632, R18 ;  /* 0x0000763246127816 */ /* 0x008fe20000000012 */
[----:B------:R2:W-:Y:S01]  /*e6a0*/  STG.E.U16 desc[UR12][R28.64], R14 ;  /* 0x0000000e1c007986 */ /* 0x0005e2000c10150c */
[----:B------:R-:W-:Y:S02]  /*e6b0*/  F2FP.F16.F32.PACK_AB R74, R77, R74 ;  /* 0x0000004a4d4a723e */ /* 0x000fe400000000ff */
[----:B------:R-:W-:Y:S01]  /*e6c0*/  LEA.HI.X R57, R57, UR11, R88, 0x1, P1 ;  /* 0x0000000b39397c11 */ /* 0x000fe200088f0c58 */
[----:B------:R-:W-:Y:S01]  /*e6d0*/  STG.E.U16 desc[UR12][R30.64], R68 ;  /* 0x000000441e007986 */ /* 0x000fe2000c10150c */
[----:B------:R-:W-:Y:S02]  /*e6e0*/  LEA R50, P0, R51, UR10, 0x1 ;  /* 0x0000000a33327c11 */ /* 0x000fe4000f8008ff */
[----:B------:R-:W-:Y:S01]  /*e6f0*/  IADD3 R53, P1, R84, UR5, RZ ;  /* 0x0000000554357c10 */ /* 0x000fe2000ff3e0ff */
[----:B------:R-:W-:Y:S01]  /*e700*/  STG.E.U16 desc[UR12][R32.64], R16 ;  /* 0x0000001020007986 */ /* 0x000fe2000c10150c */
[----:B0-----:R-:W-:-:S02]  /*e710*/  PRMT R20, R72, 0x7632, R20 ;  /* 0x0000763248147816 */ /* 0x001fc40000000014 */
[----:B------:R-:W-:Y:S01]  /*e720*/  F2FP.F16.F32.PACK_AB R76, R79, R76 ;  /* 0x0000004c4f4c723e */ /* 0x000fe200000000ff */
[----:B------:R-:W-:Y:S01]  /*e730*/  STG.E.U16 desc[UR12][R34.64], R70 ;  /* 0x0000004622007986 */ /* 0x000fe2000c10150c */
[----:B-1----:R-:W-:Y:S02]  /*e740*/  PRMT R22, R74, 0x7632, R22 ;  /* 0x000076324a167816 */ /* 0x002fe40000000016 */
[----:B------:R-:W-:Y:S01]  /*e750*/  F2FP.F16.F32.PACK_AB R78, R81, R78 ;  /* 0x0000004e514e723e */ /* 0x000fe200000000ff */
[----:B------:R-:W-:Y:S01]  /*e760*/  STG.E.U16 desc[UR12][R36.64], R18 ;  /* 0x0000001224007986 */ /* 0x000fe2000c10150c */
[----:B------:R-:W-:Y:S02]  /*e770*/  LEA.HI.X R51, R51, UR11, R86, 0x1, P0 ;  /* 0x0000000b33337c11 */ /* 0x000fe400080f0c56 */
[----:B------:R-:W-:Y:S01]  /*e780*/  LEA.HI.X.SX32 R84, R84, UR9, 0x1, P1 ;  /* 0x0000000954547c11 */ /* 0x000fe200088f0eff */
[----:B------:R-:W-:Y:S01]  /*e790*/  STG.E.U16 desc[UR12][R38.64], R72 ;  /* 0x0000004826007986 */ /* 0x000fe2000c10150c */
[----:B------:R-:W-:-:S02]  /*e7a0*/  LEA R52, P0, R53, UR10, 0x1 ;  /* 0x0000000a35347c11 */ /* 0x000fc4000f8008ff */
[----:B----4-:R-:W-:Y:S01]  /*e7b0*/  PRMT R24, R76, 0x7632, R24 ;  /* 0x000076324c187816 */ /* 0x010fe20000000018 */
[----:B------:R-:W-:Y:S01]  /*e7c0*/  STG.E.U16 desc[UR12][R40.64], R20 ;  /* 0x0000001428007986 */ /* 0x000fe2000c10150c */
[----:B------:R-:W-:Y:S02]  /*e7d0*/  F2FP.F16.F32.PACK_AB R80, R83, R80 ;  /* 0x000000505350723e */ /* 0x000fe400000000ff */
[----:B--2---:R-:W-:Y:S01]  /*e7e0*/  PRMT R28, R78, 0x7632, R28 ;  /* 0x000076324e1c7816 */ /* 0x004fe2000000001c */
[----:B------:R-:W-:Y:S01]  /*e7f0*/  STG.E.U16 desc[UR12][R42.64], R74 ;  /* 0x0000004a2a007986 */ /* 0x000fe2000c10150c */
[----:B------:R-:W-:Y:S02]  /*e800*/  LEA.HI.X R53, R53, UR11, R84, 0x1, P0 ;  /* 0x0000000b35357c11 */ /* 0x000fe400080f0c54 */
[----:B------:R-:W-:Y:S01]  /*e810*/  PRMT R26, R80, 0x7632, R26 ;  /* 0x00007632501a7816 */ /* 0x000fe2000000001a */
        /* <DEDUP_REMOVED lines=8> */
.L_x_21334:
        /* <DEDUP_REMOVED lines=14> */
.L_x_28404:


//--------------------- .text._ZN4vllm25paged_attention_v1_kernelIttLi192ELi32ELi128ELNS_18Fp8KVCacheDataTypeE0ELb0EEEvPT_PKS2_PKT0_S8_ifPKiSA_iPKfiiiSC_SC_iiiii --------------------------
	.section	.text._ZN4vllm25paged_attention_v1_kernelIttLi192ELi32ELi128ELNS_18Fp8KVCacheDataTypeE0ELb0EEEvPT_PKS2_PKT0_S8_ifPKiSA_iPKfiiiSC_SC_iiiii,"ax",@progbits
	.align	128
        .global         _ZN4vllm25paged_attention_v1_kernelIttLi192ELi32ELi128ELNS_18Fp8KVCacheDataTypeE0ELb0EEEvPT_PKS2_PKT0_S8_ifPKiSA_iPKfiiiSC_SC_iiiii
        .type           _ZN4vllm25paged_attention_v1_kernelIttLi192ELi32ELi128ELNS_18Fp8KVCacheDataTypeE0ELb0EEEvPT_PKS2_PKT0_S8_ifPKiSA_iPKfiiiSC_SC_iiiii,@function
        .size           _ZN4vllm25paged_attention_v1_kernelIttLi192ELi32ELi128ELNS_18Fp8KVCacheDataTypeE0ELb0EEEvPT_PKS2_PKT0_S8_ifPKiSA_iPKfiiiSC_SC_iiiii,(.L_x_28405 - _ZN4vllm25paged_attention_v1_kernelIttLi192ELi32ELi128ELNS_18Fp8KVCacheDataTypeE0ELb0EEEvPT_PKS2_PKT0_S8_ifPKiSA_iPKfiiiSC_SC_iiiii)
        .other          _ZN4vllm25paged_attention_v1_kernelIttLi192ELi32ELi128ELNS_18Fp8KVCacheDataTypeE0ELb0EEEvPT_PKS2_PKT0_S8_ifPKiSA_iPKfiiiSC_SC_iiiii,@"STO_CUDA_ENTRY STV_DEFAULT"
_ZN4vllm25paged_attention_v1_kernelIttLi192ELi32ELi128ELNS_18Fp8KVCacheDataTypeE0ELb0EEEvPT_PKS2_PKT0_S8_ifPKiSA_iPKfiiiSC_SC_iiiii:
.text._ZN4vllm25paged_attention_v1_kernelIttLi192ELi32ELi128ELNS_18Fp8KVCacheDataTypeE0ELb0EEEvPT_PKS2_PKT0_S8_ifPKiSA_iPKfiiiSC_SC_iiiii:
        /* <DEDUP_REMOVED lines=18> */
[----:B------:R-:W-:Y:S01]  /*0120*/  HFMA2.MMA R64, -RZ, RZ, 0, 0 ;  /* 0x00000000ff407435 */ /* 0x000fe200000001ff */
[----:B-1----:R-:W-:-:S04]  /*0130*/  @P0 IMAD.WIDE R2, R7, 0x4, R2 ;  /* 0x0000000407020825 */ /* 0x002fc800078e0202 */
[----:B0-----:R-:W-:-:S05]  /*0140*/  IMAD.MOV.U32 R4, RZ, RZ, RZ ;  /* 0x000000ffff047224 */ /* 0x001fca00078e00ff */
[----:B------:R2:W5:Y:S01]  /*0150*/  @P0 LDG.E.CONSTANT R64, desc[UR10][R2.64] ;  /* 0x0000000a02400981 */ /* 0x000562000c1e9900 */
[----:B---3--:R-:W-:-:S05]  /*0160*/  IADD3 R8, RZ, -R5, RZ ;  /* 0x80000005ff087210 */ /* 0x008fca0007ffe0ff */
        /* <DEDUP_REMOVED lines=72> */
[----:B------:R-:W-:Y:S02]  /*05f0*/  SHF.R.S32.HI R6, RZ, 0x1f, R3 ;  /* 0x0000001fff067819 */ /* 0x000fe40000011403 */
[----:B------:R-:W-:-:S04]  /*0600*/  IADD3 R3, P0, P2, R3, R4, R5 ;  /* 0x0000000403037210 */ /* 0x000fc80007a1e005 */
[----:B------:R-:W-:Y:S02]  /*0610*/  IADD3.X R16, R6, R9, R10, P0, P2 ;  /* 0x0000000906107210 */ /* 0x000fe400007e440a */
[C---:B------:R-:W-:Y:S02]  /*0620*/  LEA R11, P0, R3.reuse, UR6, 0x1 ;  /* 0x00000006030b7c11 */ /* 0x040fe4000f8008ff */
[----:B------:R-:W-:Y:S02]  /*0630*/  MOV R6, R2 ;  /* 0x0000000200067202 */ /* 0x000fe40000000f00 */
[----:B------:R-:W-:Y:S01]  /*0640*/  LEA.HI.X R16, R3, UR7, R16, 0x1, P0 ;  /* 0x0000000703107c11 */ /* 0x000fe200080f0c10 */
[----:B0-----:R-:W-:-:S06]  /*0650*/  ULEA UR4, UR5, UR4, 0x18 ;  /* 0x0000000405047291 */ /* 0x001fcc000f8ec03f */
[----:B------:R-:W-:-:S07]  /*0660*/  LEA R8, R65, UR4, 0x4 ;  /* 0x0000000441087c11 */ /* 0x000fce000f8e20ff */
.L_x_21339:
[----:B------:R-:W-:Y:S01]  /*0670*/  MOV R2, R11 ;  /* 0x0000000b00027202 */ /* 0x000fe20000000f00 */
[----:B------:R-:W-:-:S05]  /*0680*/  IMAD.MOV.U32 R3, RZ, RZ, R16 ;  /* 0x000000ffff037224 */ /* 0x000fca00078e0010 */
[----:B------:R-:W2:Y:S01]  /*0690*/  LDG.E.128.CONSTANT R12, desc[UR10][R2.64] ;  /* 0x0000000a020c7981 */ /* 0x000ea2000c1e9d00 */
[----:B------:R-:W-:Y:S01]  /*06a0*/  IADD3 R6, R6, -0x1, RZ ;  /* 0xffffffff06067810 */ /* 0x000fe20007ffe0ff */
[----:B------:R-:W-:Y:S01]  /*06b0*/  VIADD R7, R7, 0x80 ;  /* 0x0000008007077836 */ /* 0x000fe20000000000 */
[----:B------:R-:W-:Y:S02]  /*06c0*/  IADD3 R11, P2, R11, 0x800, RZ ;  /* 0x000008000b0b7810 */ /* 0x000fe40007f5e0ff */
[----:B------:R-:W-:Y:S02]  /*06d0*/  ISETP.NE.AND P0, PT, R6, RZ, PT ;  /* 0x000000ff0600720c */ /* 0x000fe40003f05270 */
[----:B------:R-:W-:Y:S01]  /*06e0*/  IADD3.X R16, RZ, R16, RZ, P2, !PT ;  /* 0x00000010ff107210 */ /* 0x000fe200017fe4ff */
[----:B--2---:R0:W-:Y:S02]  /*06f0*/  STS.128 [R8], R12 ;  /* 0x0000000c08007388 */ /* 0x0041e40000000c00 */
[----:B0-----:R-:W-:-:S08]  /*0700*/  VIADD R8, R8, 0x800 ;  /* 0x0000080008087836 */ /* 0x001fd00000000000 */
[----:B------:R-:W-:Y:S05]  /*0710*/  @P0 BRA `(.L_x_21339) ;  /* 0xfffffffc00d40947 */ /* 0x000fea000383ffff */
.L_x_21338:
[----:B------:R-:W-:Y:S05]  /*0720*/  BSYNC B1 ;  /* 0x0000000000017941 */ /* 0x000fea0003800000 */
.L_x_21337:
[----:B------:R-:W-:Y:S05]  /*0730*/  @!P1 BRA `(.L_x_21336) ;  /* 0x0000000000749947 */ /* 0x000fea0003800000 */
[----:B------:R-:W0:Y:S01]  /*0740*/  S2UR UR5, SR_CgaCtaId ;  /* 0x00000000000579c3 */ /* 0x000e220000008800 */
[----:B------:R-:W-:Y:S01]  /*0750*/  UMOV UR4, 0x400 ;  /* 0x0000040000047882 */ /* 0x000fe20000000000 */
[----:B------:R-:W-:Y:S01]  /*0760*/  IADD3 R5, P0, R4, R5, RZ ;  /* 0x0000000504057210 */ /* 0x000fe20007f1e0ff */
[----:B------:R-:W-:-:S03]  /*0770*/  VIADD R4, R7, 0xfffffe00 ;  /* 0xfffffe0007047836 */ /* 0x000fc60000000000 */
[----:B------:R-:W-:Y:S02]  /*0780*/  IADD3.X R10, R9, R10, RZ, P0, !PT ;  /* 0x0000000a090a7210 */ /* 0x000fe400007fe4ff */
[----:B------:R-:W1:Y:S01]  /*0790*/  LDC.64 R24, c[0x0][0x218] ;  /* 0x00008600ff187b82 */ /* 0x000e620000000a00 */
[----:B0-----:R-:W-:-:S06]  /*07a0*/  ULEA UR4, UR5, UR4, 0x18 ;  /* 0x0000000405047291 */ /* 0x001fcc000f8ec03f */
[----:B------:R-:W-:Y:S02]  /*07b0*/  LEA R2, R7, UR4, 0x4 ;  /* 0x0000000407027c11 */ /* 0x000fe4000f8e20ff */
[----:B-1----:R-:W-:Y:S02]  /*07c0*/  LEA R6, P0, R5, R24, 0x1 ;  /* 0x0000001805067211 */ /* 0x002fe400078008ff */
[----:B------:R-:W-:Y:S02]  /*07d0*/  SHF.L.U32 R7, R7, 0x3, RZ ;  /* 0x0000000307077819 */ /* 0x000fe400000006ff */
[----:B------:R-:W-:Y:S01]  /*07e0*/  LEA.HI.X R25, R5, R25, R10, 0x1, P0 ;  /* 0x0000001905197211 */ /* 0x000fe200000f0c0a */
[----:B------:R-:W-:-:S08]  /*07f0*/  VIADD R5, R2, 0x1000 ;  /* 0x0000100002057836 */ /* 0x000fd00000000000 */
.L_x_21340:
[----:B------:R-:W-:Y:S01]  /*0800*/  MOV R2, R6 ;  /* 0x0000000600027202 */ /* 0x000fe20000000f00 */
[----:B------:R-:W-:-:S04]  /*0810*/  IMAD.MOV.U32 R3, RZ, RZ, R25 ;  /* 0x000000ffff037224 */ /* 0x000fc800078e0019 */
[----:B------:R-:W-:-:S05]  /*0820*/  IMAD.WIDE R2, R7, 0x2, R2 ;  /* 0x0000000207027825 */ /* 0x000fca00078e0202 */
[----:B------:R-:W2:Y:S04]  /*0830*/  LDG.E.128.CONSTANT R8, desc[UR10][R2.64] ;  /* 0x0000000a02087981 */ /* 0x000ea8000c1e9d00 */
[----:B------:R-:W3:Y:S04]  /*0840*/  LDG.E.128.CONSTANT R12, desc[UR10][R2.64+0x800] ;  /* 0x0008000a020c7981 */ /* 0x000ee8000c1e9d00 */
[----:B------:R-:W4:Y:S04]  /*0850*/  LDG.E.128.CONSTANT R16, desc[UR10][R2.64+0x1000] ;  /* 0x0010000a02107981 */ /* 0x000f28000c1e9d00 */
[----:B------:R-:W4:Y:S01]  /*0860*/  LDG.E.128.CONSTANT R20, desc[UR10][R2.64+0x1800] ;  /* 0x0018000a02147981 */ /* 0x000f22000c1e9d00 */
        /* <DEDUP_REMOVED lines=8> */
[----:B0-----:R-:W-:Y:S01]  /*08f0*/  IADD3 R5, R5, 0x2000, RZ ;  /* 0x0000200005057810 */ /* 0x001fe20007ffe0ff */
[----:B------:R-:W-:Y:S06]  /*0900*/  @!P0 BRA `(.L_x_21340) ;  /* 0xfffffffc00bc8947 */ /* 0x000fec000383ffff */
.L_x_21336:
[----:B------:R-:W-:Y:S05]  /*0910*/  BSYNC B0 ;  /* 0x0000000000007941 */ /* 0x000fea0003800000 */
.L_x_21335:
[----:B------:R-:W-:Y:S01]  /*0920*/  BAR.SYNC.DEFER_BLOCKING 0x0 ;  /* 0x0000000000007b1d */ /* 0x000fe20000010000 */
[----:B------:R-:W-:Y:S01]  /*0930*/  ISETP.GE.AND P0, PT, R66, R57, PT ;  /* 0x000000394200720c */ /* 0x000fe20003f06270 */
[----:B------:R-:W-:-:S04]  /*0940*/  IMAD.MOV.U32 R62, RZ, RZ, -0x800001 ;  /* 0xff7fffffff3e7424 */ /* 0x000fc800078e00ff */
[----:B------:R-:W-:Y:S01]  /*0950*/  ULDC UR4, c[0x0][0x248] ;  /* 0x0000920000047ab9 */ /* 0x000fe20000000800 */
[----:B------:R-:W-:Y:S01]  /*0960*/  ULDC UR8, c[0x0][0x234] ;  /* 0x00008d0000087ab9 */ /* 0x000fe20000000800 */
[----:B------:R-:W-:Y:S01]  /*0970*/  IMAD R63, R63, UR4, RZ ;  /* 0x000000043f3f7c24 */ /* 0x000fe2000f8e02ff */
[----:B------:R-:W-:Y:S01]  /*0980*/  ULDC.64 UR6, c[0x0][0x220] ;  /* 0x0000880000067ab9 */ /* 0x000fe20000000a00 */
[----:B------:R-:W-:Y:S03]  /*0990*/  BSSY B0, `(.L_x_21341) ;  /* 0x00002aa000007945 */ /* 0x000fe60003800000 */
[----:B------:R-:W-:Y:S01]  /*09a0*/  SHF.R.S32.HI R56, RZ, 0x1f, R63 ;  /* 0x0000001fff387819 */ /* 0x000fe2000001143f */
[----:B------:R-:W-:Y:S06]  /*09b0*/  @P0 BRA `(.L_x_21342) ;  /* 0x00000028009c0947 */ /* 0x000fec0003800000 */
[----:B------:R-:W0:Y:S01]  /*09c0*/  S2R R2, SR_CgaCtaId ;  /* 0x0000000000027919 */ /* 0x000e220000008800 */
[----:B------:R-:W1:Y:S01]  /*09d0*/  LDC R3, c[0x0][0x25c] ;  /* 0x00009700ff037b82 */ /* 0x000e620000000800 */
[----:B------:R-:W-:Y:S01]  /*09e0*/  ULDC UR4, c[0x0][0x260] ;  /* 0x0000980000047ab9 */ /* 0x000fe20000000800 */
[----:B------:R-:W-:Y:S01]  /*09f0*/  MOV R5, 0x400 ;  /* 0x0000040000057802 */ /* 0x000fe20000000f00 */
[----:B------:R-:W-:Y:S01]  /*0a00*/  IMAD R4, R0, UR4, RZ ;  /* 0x0000000400047c24 */ /* 0x000fe2000f8e02ff */
[C---:B------:R-:W-:Y:S01]  /*0a10*/  IADD3 R7, P0, R66.reuse, R63, RZ ;  /* 0x0000003f42077210 */ /* 0x040fe20007f1e0ff */
[----:B------:R-:W-:Y:S01]  /*0a20*/  ULDC.64 UR4, c[0x0][0x238] ;  /* 0x00008e0000047ab9 */ /* 0x000fe20000000a00 */
[----:B------:R-:W-:Y:S01]  /*0a30*/  SHF.L.U32 R71, R61, 0x3, RZ ;  /* 0x000000033d477819 */ /* 0x000fe200000006ff */
[----:B------:R-:W-:Y:S01]  /*0a40*/  VIADD R9, R5, 0x1a0 ;  /* 0x000001a005097836 */ /* 0x000fe20000000000 */
[----:B------:R-:W-:Y:S01]  /*0a50*/  LEA.HI.X.SX32 R8, R66, R56, 0x1, P0 ;  /* 0x0000003842087211 */ /* 0x000fe200000f0eff */
[----:B------:R-:W-:Y:S01]  /*0a60*/  IMAD.MOV.U32 R62, RZ, RZ, -0x800001 ;  /* 0xff7fffffff3e7424 */ /* 0x000fe200078e00ff */
[----:B------:R-:W-:-:S02]  /*0a70*/  LEA R6, P1, R7, UR4, 0x2 ;  /* 0x0000000407067c11 */ /* 0x000fc4000f8210ff */
[----:B------:R-:W-:Y:S02]  /*0a80*/  SHF.R.S32.HI R11, RZ, 0x1f, R71 ;  /* 0x0000001fff0b7819 */ /* 0x000fe40000011447 */
[----:B------:R-:W-:Y:S02]  /*0a90*/  LEA.HI.X R7, R7, UR5, R8, 0x2, P1 ;  /* 0x0000000507077c11 */ /* 0x000fe400088f1408 */
[----:B------:R-:W-:Y:S02]  /*0aa0*/  IADD3 R70, P0, R4, R71, RZ ;  /* 0x0000004704467210 */ /* 0x000fe40007f1e0ff */
[----:B------:R-:W-:Y:S02]  /*0ab0*/  LEA R61, R66, R61, 0x5 ;  /* 0x0000003d423d7211 */ /* 0x000fe400078e28ff */
[----:B------:R-:W-:Y:S02]  /*0ac0*/  LEA.HI.X.SX32 R71, R4, R11, 0x1, P0 ;  /* 0x0000000b04477211 */ /* 0x000fe400000f0eff */
[----:B------:R-:W-:-:S02]  /*0ad0*/  MOV R58, R66 ;  /* 0x00000042003a7202 */ /* 0x000fc40000000f00 */
[----:B------:R-:W-:Y:S02]  /*0ae0*/  IADD3 R60, -R68, 0x1, R61 ;  /* 0x00000001443c7810 */ /* 0x000fe40007ffe13d */
[----:B-1----:R-:W-:Y:S02]  /*0af0*/  SHF.R.S32.HI R4, RZ, 0x1f, R3 ;  /* 0x0000001fff047819 */ /* 0x002fe40000011403 */
[----:B0-----:R-:W-:-:S05]  /*0b00*/  LEA R8, R2, R9, 0x18 ;  /* 0x0000000902087211 */ /* 0x001fca00078ec0ff */
[----:B------:R-:W-:-:S07]  /*0b10*/  IMAD.U32 R59, R61, 0x4, R8 ;  /* 0x000000043d3b7824 */ /* 0x000fce00078e0008 */
.L_x_21343:
[----:B------:R-:W2:Y:S01]  /*0b20*/  LDG.E.CONSTANT R11, desc[UR10][R6.64] ;  /* 0x0000000a060b7981 */ /* 0x000ea2000c1e9900 */
[----:B------:R-:W-:-:S05]  /*0b30*/  LEA R67, R2, R5, 0x18 ;  /* 0x0000000502437211 */ /* 0x000fca00078ec0ff */
[----:B------:R-:W0:Y:S04]  /*0b40*/  LDS.128 R48, [R67+0x10] ;  /* 0x0000100043307984 */ /* 0x000e280000000c00 */
[----:B------:R-:W1:Y:S01]  /*0b50*/  LDS.128 R52, [R67] ;  /* 0x0000000043347984 */ /* 0x000e620000000c00 */
[----:B--2---:R-:W-:-:S05]  /*0b60*/  SHF.R.S32.HI R8, RZ, 0x1f, R11 ;  /* 0x0000001fff087819 */ /* 0x004fca000001140b */
[-C--:B------:R-:W-:Y:S02]  /*0b70*/  IMAD R10, R8, R3.reuse, RZ ;  /* 0x00000003080a7224 */ /* 0x080fe400078e02ff */
[----:B------:R-:W-:-:S04]  /*0b80*/  IMAD.WIDE.U32 R8, R11, R3, R70 ;  /* 0x000000030b087225 */ /* 0x000fc800078e0046 */
[----:B------:R-:W-:Y:S01]  /*0b90*/  IMAD R11, R11, R4, R10 ;  /* 0x000000040b0b7224 */ /* 0x000fe200078e020a */
[----:B------:R-:W-:-:S04]  /*0ba0*/  LEA R72, P0, R8, UR6, 0x1 ;  /* 0x0000000608487c11 */ /* 0x000fc8000f8008ff */
[----:B------:R-:W-:-:S04]  /*0bb0*/  IADD3 R9, R9, R11, RZ ;  /* 0x0000000b09097210 */ /* 0x000fc80007ffe0ff */
[----:B------:R-:W-:-:S05]  /*0bc0*/  LEA.HI.X R73, R8, UR7, R9, 0x1, P0 ;  /* 0x0000000708497c11 */ /* 0x000fca00080f0c09 */
[----:B------:R-:W2:Y:S04]  /*0bd0*/  LDG.E.128.CONSTANT R40, desc[UR10][R72.64+0x200] ;  /* 0x0002000a48287981 */ /* 0x000ea8000c1e9d00 */
[----:B------:R-:W3:Y:S04]  /*0be0*/  LDG.E.128.CONSTANT R44, desc[UR10][R72.64] ;  /* 0x0000000a482c7981 */ /* 0x000ee8000c1e9d00 */
[----:B------:R-:W4:Y:S04]  /*0bf0*/  LDG.E.128.CONSTANT R12, desc[UR10][R72.64+0x400] ;  /* 0x0004000a480c7981 */ /* 0x000f28000c1e9d00 */
[----:B------:R-:W4:Y:S04]  /*0c00*/  LDG.E.128.CONSTANT R24, desc[UR10][R72.64+0x600] ;  /* 0x0006000a48187981 */ /* 0x000f28000c1e9d00 */
[----:B------:R-:W4:Y:S04]  /*0c10*/  LDG.E.128.CONSTANT R28, desc[UR10][R72.64+0x800] ;  /* 0x0008000a481c7981 */ /* 0x000f28000c1e9d00 */
[----:B------:R-:W4:Y:S04]  /*0c20*/  LDG.E.128.CONSTANT R16, desc[UR10][R72.64+0xa00] ;  /* 0x000a000a48107981 */ /* 0x000f28000c1e9d00 */
[----:B------:R-:W4:Y:S04]  /*0c30*/  LDG.E.128.CONSTANT R20, desc[UR10][R72.64+0xc00] ;  /* 0x000c000a48147981 */ /* 0x000f28000c1e9d00 */
[----:B------:R-:W4:Y:S01]  /*0c40*/  LDG.E.128.CONSTANT R32, desc[UR10][R72.64+0xe00] ;  /* 0x000e000a48207981 */ /* 0x000f22000c1e9d00 */
[----:B0-----:R-:W-:-:S02]  /*0c50*/  HADD2.F32 R8, -RZ, R48.H0_H0 ;  /* 0x20000030ff087230 */ /* 0x001fc40000004100 */
[----:B------:R-:W-:Y:S02]  /*0c60*/  HADD2.F32 R48, -RZ, R48.H1_H1 ;  /* 0x30000030ff307230 */ /* 0x000fe40000004100 */
[--C-:B-1----:R-:W-:Y:S02]  /*0c70*/  HADD2.F32 R36, -RZ, R53.reuse.H0_H0 ;  /* 0x20000035ff247230 */ /* 0x102fe40000004100 */
[--C-:B------:R-:W-:Y:S02]  /*0c80*/  HADD2.F32 R38, -RZ, R50.reuse.H0_H0 ;  /* 0x20000032ff267230 */ /* 0x100fe40000004100 */
[----:B------:R-:W-:Y:S02]  /*0c90*/  HADD2.F32 R53, -RZ, R53.H1_H1 ;  /* 0x30000035ff357230 */ /* 0x000fe40000004100 */
[----:B------:R-:W-:Y:S02]  /*0ca0*/  HADD2.F32 R50, -RZ, R50.H1_H1 ;  /* 0x30000032ff327230 */ /* 0x000fe40000004100 */
[----:B--2---:R-:W-:-:S02]  /*0cb0*/  HADD2.F32 R9, -RZ, R40.H0_H0 ;  /* 0x20000028ff097230 */ /* 0x004fc40000004100 */
[----:B------:R-:W-:Y:S02]  /*0cc0*/  HADD2.F32 R11, -RZ, R40.H1_H1 ;  /* 0x30000028ff0b7230 */ /* 0x000fe40000004100 */
[----:B------:R-:W-:Y:S02]  /*0cd0*/  HADD2.F32 R10, -RZ, R41.H0_H0 ;  /* 0x20000029ff0a7230 */ /* 0x000fe40000004100 */
[----:B------:R-:W-:Y:S01]  /*0ce0*/  FMUL.FTZ R37, R8, R9 ;  /* 0x0000000908257220 */ /* 0x000fe20000410000 */
[----:B------:R-:W-:Y:S02]  /*0cf0*/  HADD2.F32 R9, -RZ, R49.H0_H0 ;  /* 0x20000031ff097230 */ /* 0x000fe40000004100 */
[----:B------:R-:W-:Y:S01]  /*0d00*/  FMUL.FTZ R11, R48, R11 ;  /* 0x0000000b300b7220 */ /* 0x000fe20000410000 */
[----:B------:R-:W-:Y:S02]  /*0d10*/  HADD2.F32 R39, -RZ, R41.H1_H1 ;  /* 0x30000029ff277230 */ /* 0x000fe40000004100 */
[----:B------:R-:W-:-:S02]  /*0d20*/  HADD2.F32 R40, -RZ, R49.H1_H1 ;  /* 0x30000031ff287230 */ /* 0x000fc40000004100 */
[----:B------:R-:W-:Y:S01]  /*0d30*/  FMUL.FTZ R49, R9, R10 ;  /* 0x0000000a09317220 */ /* 0x000fe20000410000 */
[----:B------:R-:W-:Y:S02]  /*0d40*/  HADD2.F32 R8, -RZ, R52.H0_H0 ;  /* 0x20000034ff087230 */ /* 0x000fe40000004100 */
[----:B---3--:R-:W-:Y:S02]  /*0d50*/  HADD2.F32 R41, -RZ, R44.H0_H0 ;  /* 0x2000002cff297230 */ /* 0x008fe40000004100 */
[----:B------:R-:W-:Y:S01]  /*0d60*/  FMUL.FTZ R40, R40, R39 ;  /* 0x0000002728287220 */ /* 0x000fe20000410000 */
[----:B------:R-:W-:Y:S02]  /*0d70*/  HADD2.F32 R48, -RZ, R52.H1_H1 ;  /* 0x30000034ff307230 */ /* 0x000fe40000004100 */
[----:B------:R-:W-:Y:S02]  /*0d80*/  HADD2.F32 R9, -RZ, R44.H1_H1 ;  /* 0x3000002cff097230 */ /* 0x000fe40000004100 */
[----:B------:R-:W-:Y:S01]  /*0d90*/  FFMA.FTZ R41, R8, R41, R37 ;  /* 0x0000002908297223 */ /* 0x000fe20000010025 */
[----:B------:R-:W-:-:S02]  /*0da0*/  HADD2.F32 R37, -RZ, R45.H0_H0 ;  /* 0x2000002dff257230 */ /* 0x000fc40000004100 */
[----:B------:R-:W-:Y:S02]  /*0db0*/  HADD2.F32 R39, -RZ, R42.H0_H0 ;  /* 0x2000002aff277230 */ /* 0x000fe40000004100 */
[----:B------:R-:W-:Y:S01]  /*0dc0*/  FFMA.FTZ R48, R48, R9, R11 ;  /* 0x0000000930307223 */ /* 0x000fe2000001000b */
[----:B------:R-:W-:Y:S01]  /*0dd0*/  HADD2.F32 R45, -RZ, R45.H1_H1 ;  /* 0x3000002dff2d7230 */ /* 0x000fe20000004100 */
[----:B------:R-:W0:Y:S01]  /*0de0*/  LDS.128 R8, [R67+0x20] ;  /* 0x0000200043087984 */ /* 0x000e220000000c00 */
[----:B------:R-:W-:Y:S01]  /*0df0*/  FFMA.FTZ R49, R36, R37, R49 ;  /* 0x0000002524317223 */ /* 0x000fe20000010031 */
[----:B------:R-:W-:Y:S02]  /*0e00*/  HADD2.F32 R36, -RZ, R54.H0_H0 ;  /* 0x20000036ff247230 */ /* 0x000fe40000004100 */
[----:B------:R-:W-:Y:S01]  /*0e10*/  FMUL.FTZ R39, R38, R39 ;  /* 0x0000002726277220 */ /* 0x000fe20000410000 */
[----:B------:R-:W-:Y:S02]  /*0e20*/  HADD2.F32 R37, -RZ, R46.H0_H0 ;  /* 0x2000002eff257230 */ /* 0x000fe40000004100 */
[----:B------:R-:W-:Y:S01]  /*0e30*/  FFMA.FTZ R40, R53, R45, R40 ;  /* 0x0000002d35287223 */ /* 0x000fe20000010028 */
[----:B------:R-:W-:-:S02]  /*0e40*/  HADD2.F32 R45, -RZ, R42.H1_H1 ;  /* 0x3000002aff2d7230 */ /* 0x000fc40000004100 */
[----:B------:R-:W-:Y:S02]  /*0e50*/  FFMA.FTZ R42, R36, R37, R39 ;  /* 0x00000025242a7223 */ /* 0x000fe40000010027 */
[----:B------:R-:W2:Y:S01]  /*0e60*/  LDG.E.128.CONSTANT R36, desc[UR10][R72.64+0x1000] ;  /* 0x0010000a48247981 */ /* 0x000ea2000c1e9d00 */
[--C-:B------:R-:W-:Y:S02]  /*0e70*/  HADD2.F32 R44, -RZ, R43.reuse.H0_H0 ;  /* 0x2000002bff2c7230 */ /* 0x100fe40000004100 */
[----:B------:R-:W-:Y:S01]  /*0e80*/  FMUL.FTZ R50, R50, R45 ;  /* 0x0000002d32327220 */ /* 0x000fe20000410000 */
[----:B------:R-:W-:Y:S02]  /*0e90*/  HADD2.F32 R52, -RZ, R43.H1_H1 ;  /* 0x3000002bff347230 */ /* 0x000fe40000004100 */
[--C-:B------:R-:W-:Y:S02]  /*0ea0*/  HADD2.F32 R43, -RZ, R51.reuse.H0_H0 ;  /* 0x20000033ff2b7230 */ /* 0x100fe40000004100 */
[----:B------:R-:W-:-:S02]  /*0eb0*/  HADD2.F32 R51, -RZ, R51.H1_H1 ;  /* 0x30000033ff337230 */ /* 0x000fc40000004100 */
[----:B------:R-:W-:Y:S02]  /*0ec0*/  HADD2.F32 R53, -RZ, R54.H1_H1 ;  /* 0x30000036ff357230 */ /* 0x000fe40000004100 */
[----:B------:R-:W-:Y:S01]  /*0ed0*/  FMUL.FTZ R54, R43, R44 ;  /* 0x0000002c2b367220 */ /* 0x000fe20000410000 */
[--C-:B------:R-:W-:Y:S02]  /*0ee0*/  HADD2.F32 R44, -RZ, R47.reuse.H0_H0 ;  /* 0x2000002fff2c7230 */ /* 0x100fe40000004100 */
[----:B------:R-:W-:Y:S01]  /*0ef0*/  FMUL.FTZ R51, R51, R52 ;  /* 0x0000003433337220 */ /* 0x000fe20000410000 */
[----:B------:R-:W-:Y:S02]  /*0f00*/  HADD2.F32 R46, -RZ, R46.H1_H1 ;  /* 0x3000002eff2e7230 */ /* 0x000fe40000004100 */
[----:B------:R-:W-:Y:S02]  /*0f10*/  HADD2.F32 R47, -RZ, R47.H1_H1 ;  /* 0x3000002fff2f7230 */ /* 0x000fe40000004100 */
[----:B------:R-:W-:-:S02]  /*0f20*/  HADD2.F32 R43, -RZ, R55.H0_H0 ;  /* 0x20000037ff2b7230 */ /* 0x000fc40000004100 */
[----:B------:R-:W-:Y:S01]  /*0f30*/  FFMA.FTZ R53, R53, R46, R50 ;  /* 0x0000002e35357223 */ /* 0x000fe20000010032 */
[----:B------:R-:W-:Y:S02]  /*0f40*/  HADD2.F32 R52, -RZ, R55.H1_H1 ;  /* 0x30000037ff347230 */ /* 0x000fe40000004100 */
[----:B------:R-:W-:Y:S01]  /*0f50*/  FFMA.FTZ R55, R43, R44, R54 ;  /* 0x0000002c2b377223 */ /* 0x000fe20000010036 */
[----:B----4-:R-:W-:Y:S02]  /*0f60*/  HADD2.F32 R43, -RZ, R12.H0_H0 ;  /* 0x2000000cff2b7230 */ /* 0x010fe40000004100 */
[----:B------:R-:W-:Y:S01]  /*0f70*/  FFMA.FTZ R52, R52, R47, R51 ;  /* 0x0000002f34347223 */ /* 0x000fe20000010033 */
[----:B------:R-:W-:Y:S01]  /*0f80*/  HADD2.F32 R54, -RZ, R14.H0_H0 ;  /* 0x2000000eff367230 */ /* 0x000fe20000004100 */
[----:B------:R-:W1:Y:S01]  /*0f90*/  LDS.128 R44, [R67+0x30] ;  /* 0x00003000432c7984 */ /* 0x000e620000000c00 */
[----:B------:R-:W-:Y:S02]  /*0fa0*/  HADD2.F32 R12, -RZ, R12.H1_H1 ;  /* 0x3000000cff0c7230 */ /* 0x000fe40000004100 */
[----:B0-----:R-:W-:-:S02]  /*0fb0*/  HADD2.F32 R50, -RZ, R8.H0_H0 ;  /* 0x20000008ff327230 */ /* 0x001fc40000004100 */
[--C-:B------:R-:W-:Y:S02]  /*0fc0*/  HADD2.F32 R51, -RZ, R9.reuse.H1_H1 ;  /* 0x30000009ff337230 */ /* 0x100fe40000004100 */
[----:B------:R-:W-:Y:S02]  /*0fd0*/  HADD2.F32 R14, -RZ, R14.H1_H1 ;  /* 0x3000000eff0e7230 */ /* 0x000fe40000004100 */
[----:B------:R-:W-:Y:S01]  /*0fe0*/  FFMA.FTZ R50, R50, R43, R41 ;  /* 0x0000002b32327223 */ /* 0x000fe20000010029 */
[----:B------:R-:W-:Y:S02]  /*0ff0*/  HADD2.F32 R41, -RZ, R8.H1_H1 ;  /* 0x30000008ff297230 */ /* 0x000fe40000004100 */
[----:B------:R-:W-:Y:S02]  /*1000*/  HADD2.F32 R8, -RZ, R9.H0_H0 ;  /* 0x20000009ff087230 */ /* 0x000fe40000004100 */
[----:B------:R-:W-:Y:S02]  /*1010*/  HADD2.F32 R43, -RZ, R13.H0_H0 ;  /* 0x2000000dff2b7230 */ /* 0x000fe40000004100 */
[----:B------:R-:W-:Y:S01]  /*1020*/  FFMA.FTZ R48, R41, R12, R48 ;  /* 0x0000000c29307223 */ /* 0x000fe20000010030 */
[----:B------:R-:W-:-:S02]  /*1030*/  HADD2.F32 R9, -RZ, R10.H0_H0 ;  /* 0x2000000aff097230 */ /* 0x000fc40000004100 */
[----:B------:R-:W-:Y:S02]  /*1040*/  HADD2.F32 R13, -RZ, R13.H1_H1 ;  /* 0x3000000dff0d7230 */ /* 0x000fe40000004100 */
[----:B------:R-:W-:Y:S01]  /*1050*/  FFMA.FTZ R49, R8, R43, R49 ;  /* 0x0000002b08317223 */ /* 0x000fe20000010031 */
[----:B------:R-:W-:Y:S02]  /*1060*/  HADD2.F32 R8, -RZ, R11.H0_H0 ;  /* 0x2000000bff087230 */ /* 0x000fe40000004100 */
[----:B------:R-:W-:Y:S01]  /*1070*/  FFMA.FTZ R54, R9, R54, R42 ;  /* 0x0000003609367223 */ /* 0x000fe2000001002a */
[--C-:B------:R-:W-:Y:S02]  /*1080*/  HADD2.F32 R9, -RZ, R15.reuse.H0_H0 ;  /* 0x2000000fff097230 */ /* 0x100fe40000004100 */
[----:B------:R-:W-:Y:S01]  /*1090*/  FFMA.FTZ R51, R51, R13, R40 ;  /* 0x0000000d33337223 */ /* 0x000fe20000010028 */
[----:B------:R-:W-:Y:S01]  /*10a0*/  HADD2.F32 R10, -RZ, R10.H1_H1 ;  /* 0x3000000aff0a7230 */ /* 0x000fe20000004100 */
[----:B------:R-:W3:Y:S01]  /*10b0*/  LDG.E.128.CONSTANT R40, desc[UR10][R72.64+0x1200] ;  /* 0x0012000a48287981 */ /* 0x000ee2000c1e9d00 */
[----:B------:R-:W-:-:S02]  /*10c0*/  HADD2.F32 R15, -RZ, R15.H1_H1 ;  /* 0x3000000fff0f7230 */ /* 0x000fc40000004100 */
[----:B------:R-:W-:Y:S01]  /*10d0*/  FFMA.FTZ R55, R8, R9, R55 ;  /* 0x0000000908377223 */ /* 0x000fe20000010037 */
[----:B------:R-:W-:Y:S02]  /*10e0*/  HADD2.F32 R11, -RZ, R11.H1_H1 ;  /* 0x3000000bff0b7230 */ /* 0x000fe40000004100 */
[----:B------:R-:W-:Y:S01]  /*10f0*/  FFMA.FTZ R53, R10, R14, R53 ;  /* 0x0000000e0a357223 */ /* 0x000fe20000010035 */
[--C-:B------:R-:W-:Y:S02]  /*1100*/  HADD2.F32 R8, -RZ, R24.reuse.H0_H0 ;  /* 0x20000018ff087230 */ /* 0x100fe40000004100 */
[----:B------:R-:W-:Y:S02]  /*1110*/  HADD2.F32 R24, -RZ, R24.H1_H1 ;  /* 0x30000018ff187230 */ /* 0x000fe40000004100 */
[----:B------:R-:W-:Y:S02]  /*1120*/  FFMA.FTZ R52, R11, R15, R52 ;  /* 0x0000000f0b347223 */ /* 0x000fe40000010034 */
[----:B------:R-:W0:Y:S01]  /*1130*/  LDS.128 R12, [R67+0x40] ;  /* 0x00004000430c7984 */ /* 0x000e220000000c00 */
[----:B-1----:R-:W-:-:S02]  /*1140*/  HADD2.F32 R9, -RZ, R44.H0_H0 ;  /* 0x2000002cff097230 */ /* 0x002fc40000004100 */
[----:B------:R-:W-:Y:S02]  /*1150*/  HADD2.F32 R11, -RZ, R44.H1_H1 ;  /* 0x3000002cff0b7230 */ /* 0x000fe40000004100 */
[----:B------:R-:W-:Y:S02]  /*1160*/  HADD2.F32 R10, -RZ, R45.H1_H1 ;  /* 0x3000002dff0a7230 */ /* 0x000fe40000004100 */
[----:B------:R-:W-:Y:S01]  /*1170*/  FFMA.FTZ R50, R9, R8, R50 ;  /* 0x0000000809327223 */ /* 0x000fe20000010032 */
[----:B------:R-:W-:Y:S02]  /*1180*/  HADD2.F32 R9, -RZ, R25.H0_H0 ;  /* 0x20000019ff097230 */ /* 0x000fe40000004100 */
[----:B------:R-:W-:Y:S01]  /*1190*/  FFMA.FTZ R48, R11, R24, R48 ;  /* 0x000000180b307223 */ /* 0x000fe20000010030 */
[----:B------:R-:W-:Y:S02]  /*11a0*/  HADD2.F32 R8, -RZ, R45.H0_H0 ;  /* 0x2000002dff087230 */ /* 0x000fe40000004100 */
[----:B------:R-:W-:-:S03]  /*11b0*/  HADD2.F32 R25, -RZ, R25.H1_H1 ;  /* 0x30000019ff197230 */ /* 0x000fc60000004100 */
[----:B------:R-:W-:Y:S02]  /*11c0*/  FFMA.FTZ R49, R8, R9, R49 ;  /* 0x0000000908317223 */ /* 0x000fe40000010031 */
[----:B------:R-:W-:Y:S01]  /*11d0*/  FFMA.FTZ R51, R10, R25, R51 ;  /* 0x000000190a337223 */ /* 0x000fe20000010033 */
[----:B------:R-:W-:Y:S01]  /*11e0*/  HADD2.F32 R25, -RZ, R46.H0_H0 ;  /* 0x2000002eff197230 */ /* 0x000fe20000004100 */
[----:B------:R-:W4:Y:S01]  /*11f0*/  LDG.E.128.CONSTANT R8, desc[UR10][R72.64+0x1400] ;  /* 0x0014000a48087981 */ /* 0x000f22000c1e9d00 */
[----:B------:R-:W-:Y:S02]  /*1200*/  HADD2.F32 R24, -RZ, R26.H0_H0 ;  /* 0x2000001aff187230 */ /* 0x000fe40000004100 */
[----:B------:R-:W-:Y:S02]  /*1210*/  HADD2.F32 R46, -RZ, R46.H1_H1 ;  /* 0x3000002eff2e7230 */ /* 0x000fe40000004100 */
[----:B------:R-:W-:Y:S02]  /*1220*/  HADD2.F32 R26, -RZ, R26.H1_H1 ;  /* 0x3000001aff1a7230 */ /* 0x000fe40000004100 */
[----:B------:R-:W-:Y:S01]  /*1230*/  FFMA.FTZ R54, R25, R24, R54 ;  /* 0x0000001819367223 */ /* 0x000fe20000010036 */
[----:B------:R-:W-:-:S02]  /*1240*/  HADD2.F32 R25, -RZ, R27.H0_H0 ;  /* 0x2000001bff197230 */ /* 0x000fc40000004100 */
[----:B------:R-:W-:Y:S02]  /*1250*/  HADD2.F32 R24, -RZ, R47.H0_H0 ;  /* 0x2000002fff187230 */ /* 0x000fe40000004100 */
[----:B------:R-:W-:Y:S01]  /*1260*/  FFMA.FTZ R53, R46, R26, R53 ;  /* 0x0000001a2e357223 */ /* 0x000fe20000010035 */
[----:B------:R-:W-:Y:S02]  /*1270*/  HADD2.F32 R27, -RZ, R27.H1_H1 ;  /* 0x3000001bff1b7230 */ /* 0x000fe40000004100 */
[----:B------:R-:W-:Y:S02]  /*1280*/  HADD2.F32 R47, -RZ, R47.H1_H1 ;  /* 0x3000002fff2f7230 */ /* 0x000fe40000004100 */
[----:B------:R-:W-:Y:S01]  /*1290*/  FFMA.FTZ R55, R24, R25, R55 ;  /* 0x0000001918377223 */ /* 0x000fe20000010037 */
[----:B------:R-:W-:Y:S02]  /*12a0*/  HADD2.F32 R24, -RZ, R28.H0_H0 ;  /* 0x2000001cff187230 */ /* 0x000fe40000004100 */
[----:B0-----:R-:W-:-:S02]  /*12b0*/  HADD2.F32 R25, -RZ, R12.H0_H0 ;  /* 0x2000000cff197230 */ /* 0x001fc40000004100 */
[----:B------:R-:W-:Y:S01]  /*12c0*/  FFMA.FTZ R52, R47, R27, R52 ;  /* 0x0000001b2f347223 */ /* 0x000fe20000010034 */
[----:B------:R-:W-:Y:S01]  /*12d0*/  HADD2.F32 R28, -RZ, R28.H1_H1 ;  /* 0x3000001cff1c7230 */ /* 0x000fe20000004100 */
[----:B------:R-:W0:Y:S01]  /*12e0*/  LDS.128 R44, [R67+0x50] ;  /* 0x00005000432c7984 */ /* 0x000e220000000c00 */
[----:B------:R-:W-:Y:S01]  /*12f0*/  FFMA.FTZ R50, R25, R24, R50 ;  /* 0x0000001819327223 */ /* 0x000fe20000010032 */
[----:B------:R-:W-:Y:S02]  /*1300*/  HADD2.F32 R25, -RZ, R12.H1_H1 ;  /* 0x3000000cff197230 */ /* 0x000fe40000004100 */
[----:B------:R-:W-:Y:S02]  /*1310*/  HADD2.F32 R12, -RZ, R13.H0_H0 ;  /* 0x2000000dff0c7230 */ /* 0x000fe40000004100 */
[----:B------:R-:W-:Y:S02]  /*1320*/  HADD2.F32 R24, -RZ, R29.H0_H0 ;  /* 0x2000001dff187230 */ /* 0x000fe40000004100 */
[----:B------:R-:W-:-:S03]  /*1330*/  FFMA.FTZ R48, R25, R28, R48 ;  /* 0x0000001c19307223 */ /* 0x000fc60000010030 */
[----:B------:R-:W-:Y:S01]  /*1340*/  FFMA.FTZ R49, R12, R24, R49 ;  /* 0x000000180c317223 */ /* 0x000fe20000010031 */
[----:B------:R-:W-:Y:S01]  /*1350*/  HADD2.F32 R12, -RZ, R13.H1_H1 ;  /* 0x3000000dff0c7230 */ /* 0x000fe20000004100 */
[----:B------:R-:W4:Y:S01]  /*1360*/  LDG.E.128.CONSTANT R24, desc[UR10][R72.64+0x1600] ;  /* 0x0016000a48187981 */ /* 0x000f22000c1e9d00 */
[----:B------:R-:W-:Y:S02]  /*1370*/  HADD2.F32 R29, -RZ, R29.H1_H1 ;  /* 0x3000001dff1d7230 */ /* 0x000fe40000004100 */
[--C-:B------:R-:W-:Y:S02]  /*1380*/  HADD2.F32 R13, -RZ, R14.reuse.H0_H0 ;  /* 0x2000000eff0d7230 */ /* 0x100fe40000004100 */
[----:B------:R-:W-:Y:S02]  /*1390*/  HADD2.F32 R14, -RZ, R14.H1_H1 ;  /* 0x3000000eff0e7230 */ /* 0x000fe40000004100 */
[----:B------:R-:W-:Y:S01]  /*13a0*/  FFMA.FTZ R51, R12, R29, R51 ;  /* 0x0000001d0c337223 */ /* 0x000fe20000010033 */
[----:B------:R-:W-:-:S02]  /*13b0*/  HADD2.F32 R12, -RZ, R30.H0_H0 ;  /* 0x2000001eff0c7230 */ /* 0x000fc40000004100 */
[----:B------:R-:W-:-:S03]  /*13c0*/  HADD2.F32 R30, -RZ, R30.H1_H1 ;  /* 0x3000001eff1e7230 */ /* 0x000fc60000004100 */
[----:B------:R-:W-:Y:S01]  /*13d0*/  FFMA.FTZ R54, R13, R12, R54 ;  /* 0x0000000c0d367223 */ /* 0x000fe20000010036 */
[----:B------:R-:W-:Y:S02]  /*13e0*/  HADD2.F32 R12, -RZ, R15.H0_H0 ;  /* 0x2000000fff0c7230 */ /* 0x000fe40000004100 */
[----:B------:R-:W-:Y:S01]  /*13f0*/  FFMA.FTZ R53, R14, R30, R53 ;  /* 0x0000001e0e357223 */ /* 0x000fe20000010035 */
[--C-:B------:R-:W-:Y:S02]  /*1400*/  HADD2.F32 R13, -RZ, R31.reuse.H0_H0 ;  /* 0x2000001fff0d7230 */ /* 0x100fe40000004100 */
[----:B------:R-:W-:Y:S02]  /*1410*/  HADD2.F32 R31, -RZ, R31.H1_H1 ;  /* 0x3000001fff1f7230 */ /* 0x000fe40000004100 */
[----:B------:R-:W-:Y:S02]  /*1420*/  HADD2.F32 R15, -RZ, R15.H1_H1 ;  /* 0x3000000fff0f7230 */ /* 0x000fe40000004100 */
[----:B------:R-:W-:Y:S01]  /*1430*/  FFMA.FTZ R55, R12, R13, R55 ;  /* 0x0000000d0c377223 */ /* 0x000fe20000010037 */
[----:B------:R-:W-:-:S02]  /*1440*/  HADD2.F32 R12, -RZ, R16.H0_H0 ;  /* 0x20000010ff0c7230 */ /* 0x000fc40000004100 */
[----:B------:R-:W-:Y:S02]  /*1450*/  HADD2.F32 R16, -RZ, R16.H1_H1 ;  /* 0x30000010ff107230 */ /* 0x000fe40000004100 */
[----:B------:R-:W-:Y:S01]  /*1460*/  FFMA.FTZ R52, R15, R31, R52 ;  /* 0x0000001f0f347223 */ /* 0x000fe20000010034 */
[--C-:B0-----:R-:W-:Y:S02]  /*1470*/  HADD2.F32 R13, -RZ, R44.reuse.H0_H0 ;  /* 0x2000002cff0d7230 */ /* 0x101fe40000004100 */
[----:B------:R-:W-:-:S03]  /*1480*/  HADD2.F32 R29, -RZ, R44.H1_H1 ;  /* 0x3000002cff1d7230 */ /* 0x000fc60000004100 */
[----:B------:R-:W-:Y:S02]  /*1490*/  FFMA.FTZ R50, R13, R12, R50 ;  /* 0x0000000c0d327223 */ /* 0x000fe40000010032 */
[----:B------:R-:W4:Y:S01]  /*14a0*/  LDG.E.128.CONSTANT R12, desc[UR10][R72.64+0x1800] ;  /* 0x0018000a480c7981 */ /* 0x000f22000c1e9d00 */
[----:B------:R-:W-:Y:S01]  /*14b0*/  FFMA.FTZ R48, R29, R16, R48 ;  /* 0x000000101d307223 */ /* 0x000fe20000010030 */
[----:B------:R-:W-:Y:S02]  /*14c0*/  HADD2.F32 R16, -RZ, R45.H0_H0 ;  /* 0x2000002dff107230 */ /* 0x000fe40000004100 */
[----:B------:R-:W0:Y:S01]  /*14d0*/  LDS.128 R28, [R67+0x60] ;  /* 0x00006000431c7984 */ /* 0x000e220000000c00 */
[--C-:B------:R-:W-:Y:S02]  /*14e0*/  HADD2.F32 R44, -RZ, R17.reuse.H0_H0 ;  /* 0x20000011ff2c7230 */ /* 0x100fe40000004100 */
[----:B------:R-:W-:-:S03]  /*14f0*/  HADD2.F32 R17, -RZ, R17.H1_H1 ;  /* 0x30000011ff117230 */ /* 0x000fc60000004100 */
[----:B------:R-:W-:Y:S01]  /*1500*/  FFMA.FTZ R49, R16, R44, R49 ;  /* 0x0000002c10317223 */ /* 0x000fe20000010031 */
[----:B------:R-:W-:Y:S02]  /*1510*/  HADD2.F32 R44, -RZ, R45.H1_H1 ;  /* 0x3000002dff2c7230 */ /* 0x000fe40000004100 */
[----:B------:R-:W-:Y:S02]  /*1520*/  HADD2.F32 R45, -RZ, R46.H0_H0 ;  /* 0x2000002eff2d7230 */ /* 0x000fe40000004100 */
[----:B------:R-:W-:Y:S02]  /*1530*/  HADD2.F32 R16, -RZ, R18.H0_H0 ;  /* 0x20000012ff107230 */ /* 0x000fe40000004100 */
[----:B------:R-:W-:Y:S01]  /*1540*/  FFMA.FTZ R44, R44, R17, R51 ;  /* 0x000000112c2c7223 */ /* 0x000fe20000010033 */
[----:B------:R-:W-:Y:S02]  /*1550*/  HADD2.F32 R46, -RZ, R46.H1_H1 ;  /* 0x3000002eff2e7230 */ /* 0x000fe40000004100 */
[----:B------:R-:W-:-:S02]  /*1560*/  HADD2.F32 R18, -RZ, R18.H1_H1 ;  /* 0x30000012ff127230 */ /* 0x000fc40000004100 */
[----:B------:R-:W-:Y:S01]  /*1570*/  FFMA.FTZ R45, R45, R16, R54 ;  /* 0x000000102d2d7223 */ /* 0x000fe20000010036 */
[----:B------:R-:W-:Y:S02]  /*1580*/  HADD2.F32 R16, -RZ, R47.H0_H0 ;  /* 0x2000002fff107230 */ /* 0x000fe40000004100 */
[----:B------:R-:W-:Y:S02]  /*1590*/  HADD2.F32 R17, -RZ, R19.H0_H0 ;  /* 0x20000013ff117230 */ /* 0x000fe40000004100 */
[----:B------:R-:W-:Y:S01]  /*15a0*/  FFMA.FTZ R46, R46, R18, R53 ;  /* 0x000000122e2e7223 */ /* 0x000fe20000010035 */
[----:B------:R-:W-:Y:S02]  /*15b0*/  HADD2.F32 R51, -RZ, R47.H1_H1 ;  /* 0x3000002fff337230 */ /* 0x000fe40000004100 */
[----:B------:R-:W-:Y:S02]  /*15c0*/  HADD2.F32 R53, -RZ, R19.H1_H1 ;  /* 0x30000013ff357230 */ /* 0x000fe40000004100 */
[----:B------:R-:W-:-:S02]  /*15d0*/  FFMA.FTZ R47, R16, R17, R55 ;  /* 0x00000011102f7223 */ /* 0x000fc40000010037 */
[----:B------:R-:W4:Y:S01]  /*15e0*/  LDG.E.128.CONSTANT R16, desc[UR10][R72.64+0x1a00] ;  /* 0x001a000a48107981 */ /* 0x000f22000c1e9d00 */
[----:B------:R-:W-:Y:S02]  /*15f0*/  HADD2.F32 R55, -RZ, R22.H0_H0 ;  /* 0x20000016ff377230 */ /* 0x000fe40000004100 */
[----:B------:R-:W-:Y:S01]  /*1600*/  FFMA.FTZ R52, R51, R53, R52 ;  /* 0x0000003533347223 */ /* 0x000fe20000010034 */
[----:B------:R-:W-:Y:S02]  /*1610*/  HADD2.F32 R51, -RZ, R20.H0_H0 ;  /* 0x20000014ff337230 */ /* 0x000fe40000004100 */
[----:B------:R-:W-:Y:S02]  /*1620*/  HADD2.F32 R22, -RZ, R22.H1_H1 ;  /* 0x30000016ff167230 */ /* 0x000fe40000004100 */
[----:B------:R-:W-:Y:S02]  /*1630*/  HADD2.F32 R69, -RZ, R23.H0_H0 ;  /* 0x20000017ff457230 */ /* 0x000fe40000004100 */
[----:B------:R-:W-:-:S02]  /*1640*/  HADD2.F32 R20, -RZ, R20.H1_H1 ;  /* 0x30000014ff147230 */ /* 0x000fc40000004100 */
[--C-:B0-----:R-:W-:Y:S02]  /*1650*/  HADD2.F32 R53, -RZ, R28.reuse.H0_H0 ;  /* 0x2000001cff357230 */ /* 0x101fe40000004100 */
[--C-:B------:R-:W-:Y:S02]  /*1660*/  HADD2.F32 R54, -RZ, R29.reuse.H0_H0 ;  /* 0x2000001dff367230 */ /* 0x100fe40000004100 */
[----:B------:R-:W-:Y:S02]  /*1670*/  HADD2.F32 R29, -RZ, R29.H1_H1 ;  /* 0x3000001dff1d7230 */ /* 0x000fe40000004100 */
[----:B------:R-:W-:Y:S01]  /*1680*/  FFMA.FTZ R53, R53, R51, R50 ;  /* 0x0000003335357223 */ /* 0x000fe20000010032 */
[----:B------:R-:W-:Y:S02]  /*1690*/  HADD2.F32 R51, -RZ, R28.H1_H1 ;  /* 0x3000001cff337230 */ /* 0x000fe40000004100 */
[--C-:B------:R-:W-:Y:S02]  /*16a0*/  HADD2.F32 R28, -RZ, R21.reuse.H0_H0 ;  /* 0x20000015ff1c7230 */ /* 0x100fe40000004100 */
[----:B------:R-:W-:-:S02]  /*16b0*/  HADD2.F32 R21, -RZ, R21.H1_H1 ;  /* 0x30000015ff157230 */ /* 0x000fc40000004100 */
[----:B------:R-:W-:Y:S01]  /*16c0*/  FFMA.FTZ R20, R51, R20, R48 ;  /* 0x0000001433147223 */ /* 0x000fe20000010030 */
[----:B------:R-:W-:Y:S01]  /*16d0*/  FFMA.FTZ R54, R54, R28, R49 ;  /* 0x0000001c36367223 */ /* 0x000fe20000010031 */
[--C-:B------:R-:W-:Y:S02]  /*16e0*/  HADD2.F32 R28, -RZ, R30.reuse.H0_H0 ;  /* 0x2000001eff1c7230 */ /* 0x100fe40000004100 */
[----:B------:R-:W-:Y:S01]  /*16f0*/  FFMA.FTZ R21, R29, R21, R44 ;  /* 0x000000151d157223 */ /* 0x000fe2000001002c */
[----:B------:R-:W-:Y:S01]  /*1700*/  HADD2.F32 R29, -RZ, R30.H1_H1 ;  /* 0x3000001eff1d7230 */ /* 0x000fe20000004100 */
[----:B------:R-:W0:Y:S01]  /*1710*/  LDS.128 R48, [R67+0x70] ;  /* 0x0000700043307984 */ /* 0x000e220000000c00 */
[----:B------:R-:W-:Y:S01]  /*1720*/  FFMA.FTZ R55, R28, R55, R45 ;  /* 0x000000371c377223 */ /* 0x000fe2000001002d */
[----:B------:R-:W-:Y:S02]  /*1730*/  HADD2.F32 R28, -RZ, R31.H0_H0 ;  /* 0x2000001fff1c7230 */ /* 0x000fe40000004100 */
[----:B------:R-:W-:-:S03]  /*1740*/  FFMA.FTZ R22, R29, R22, R46 ;  /* 0x000000161d167223 */ /* 0x000fc6000001002e */
[----:B------:R-:W-:Y:S02]  /*1750*/  FFMA.FTZ R69, R28, R69, R47 ;  /* 0x000000451c457223 */ /* 0x000fe4000001002f */
[----:B------:R-:W4:Y:S01]  /*1760*/  LDG.E.128.CONSTANT R44, desc[UR10][R72.64+0x1c00] ;  /* 0x001c000a482c7981 */ /* 0x000f22000c1e9d00 */
[----:B------:R-:W-:Y:S02]  /*1770*/  HADD2.F32 R23, -RZ, R23.H1_H1 ;  /* 0x30000017ff177230 */ /* 0x000fe40000004100 */
[----:B------:R-:W-:-:S05]  /*1780*/  HADD2.F32 R31, -RZ, R31.H1_H1 ;  /* 0x3000001fff1f7230 */ /* 0x000fca0000004100 */
[----:B------:R-:W-:Y:S01]  /*1790*/  FFMA.FTZ R52, R31, R23, R52 ;  /* 0x000000171f347223 */ /* 0x000fe20000010034 */
[--C-:B------:R-:W-:Y:S02]  /*17a0*/  HADD2.F32 R23, -RZ, R32.reuse.H0_H0 ;  /* 0x20000020ff177230 */ /* 0x100fe40000004100 */
[----:B------:R-:W-:Y:S02]  /*17b0*/  HADD2.F32 R32, -RZ, R32.H1_H1 ;  /* 0x30000020ff207230 */ /* 0x000fe40000004100 */
[----:B0-----:R-:W-:-:S05]  /*17c0*/  HADD2.F32 R28, -RZ, R48.H0_H0 ;  /* 0x20000030ff1c7230 */ /* 0x001fca0000004100 */
[----:B------:R-:W-:Y:S01]  /*17d0*/  FFMA.FTZ R53, R28, R23, R53 ;  /* 0x000000171c357223 */ /* 0x000fe20000010035 */
[----:B------:R-:W-:Y:S01]  /*17e0*/  HADD2.F32 R23, -RZ, R48.H1_H1 ;  /* 0x30000030ff177230 */ /* 0x000fe20000004100 */
[----:B------:R-:W0:Y:S01]  /*17f0*/  LDS.128 R28, [R67+0x80] ;  /* 0x00008000431c7984 */ /* 0x000e220000000c00 */
[----:B------:R-:W-:-:S03]  /*1800*/  HADD2.F32 R48, -RZ, R49.H1_H1 ;  /* 0x30000031ff307230 */ /* 0x000fc60000004100 */
[----:B------:R-:W-:Y:S01]  /*1810*/  FFMA.FTZ R20, R23, R32, R20 ;  /* 0x0000002017147223 */ /* 0x000fe20000010014 */
[--C-:B------:R-:W-:Y:S02]  /*1820*/  HADD2.F32 R32, -RZ, R33.reuse.H0_H0 ;  /* 0x20000021ff207230 */ /* 0x100fe40000004100 */
[----:B------:R-:W-:Y:S02]  /*1830*/  HADD2.F32 R33, -RZ, R33.H1_H1 ;  /* 0x30000021ff217230 */ /* 0x000fe40000004100 */
[----:B------:R-:W-:Y:S02]  /*1840*/  HADD2.F32 R23, -RZ, R49.H0_H0 ;  /* 0x20000031ff177230 */ /* 0x000fe40000004100 */
[----:B------:R-:W-:Y:S02]  /*1850*/  HADD2.F32 R49, -RZ, R50.H1_H1 ;  /* 0x30000032ff317230 */ /* 0x000fe40000004100 */
[----:B------:R-:W-:Y:S01]  /*1860*/  FFMA.FTZ R48, R48, R33, R21 ;  /* 0x0000002130307223 */ /* 0x000fe20000010015 */
[----:B------:R-:W-:-:S02]  /*1870*/  HADD2.F32 R21, -RZ, R34.H0_H0 ;  /* 0x20000022ff157230 */ /* 0x000fc40000004100 */
[----:B------:R-:W-:Y:S01]  /*1880*/  FFMA.FTZ R54, R23, R32, R54 ;  /* 0x0000002017367223 */ /* 0x000fe20000010036 */
[----:B------:R-:W-:Y:S02]  /*1890*/  HADD2.F32 R32, -RZ, R50.H0_H0 ;  /* 0x20000032ff207230 */ /* 0x000fe40000004100 */
[----:B------:R-:W-:-:S03]  /*18a0*/  HADD2.F32 R34, -RZ, R34.H1_H1 ;  /* 0x30000022ff227230 */ /* 0x000fc60000004100 */
[----:B------:R-:W-:Y:S01]  /*18b0*/  FFMA.FTZ R55, R32, R21, R55 ;  /* 0x0000001520377223 */ /* 0x000fe20000010037 */
[----:B------:R-:W-:Y:S02]  /*18c0*/  HADD2.F32 R21, -RZ, R35.H0_H0 ;  /* 0x20000023ff157230 */ /* 0x000fe40000004100 */
[----:B------:R-:W-:Y:S01]  /*18d0*/  FFMA.FTZ R49, R49, R34, R22 ;  /* 0x0000002231317223 */ /* 0x000fe20000010016 */
[----:B------:R-:W-:Y:S02]  /*18e0*/  HADD2.F32 R22, -RZ, R51.H0_H0 ;  /* 0x20000033ff167230 */ /* 0x000fe40000004100 */
[----:B------:R-:W-:Y:S02]  /*18f0*/  HADD2.F32 R35, -RZ, R35.H1_H1 ;  /* 0x30000023ff237230 */ /* 0x000fe40000004100 */
[----:B------:R-:W-:Y:S02]  /*1900*/  HADD2.F32 R51, -RZ, R51.H1_H1 ;  /* 0x30000033ff337230 */ /* 0x000fe40000004100 */
[----:B------:R-:W-:-:S03]  /*1910*/  FFMA.FTZ R69, R22, R21, R69 ;  /* 0x0000001516457223 */ /* 0x000fc60000010045 */
[----:B------:R-:W-:Y:S02]  /*1920*/  FFMA.FTZ R52, R51, R35, R52 ;  /* 0x0000002333347223 */ /* 0x000fe40000010034 */
[----:B------:R-:W1:Y:S01]  /*1930*/  LDS.128 R32, [R67+0x90] ;  /* 0x0000900043207984 */ /* 0x000e620000000c00 */
[----:B0-----:R-:W-:Y:S02]  /*1940*/  HADD2.F32 R22, -RZ, R28.H0_H0 ;  /* 0x2000001cff167230 */ /* 0x001fe40000004100 */
[----:B--2---:R-:W-:Y:S02]  /*1950*/  HADD2.F32 R21, -RZ, R36.H0_H0 ;  /* 0x20000024ff157230 */ /* 0x004fe40000004100 */
[--C-:B------:R-:W-:Y:S02]  /*1960*/  HADD2.F32 R23, -RZ, R29.reuse.H0_H0 ;  /* 0x2000001dff177230 */ /* 0x100fe40000004100 */
[----:B------:R-:W-:Y:S02]  /*1970*/  HADD2.F32 R29, -RZ, R29.H1_H1 ;  /* 0x3000001dff1d7230 */ /* 0x000fe40000004100 */
[----:B------:R-:W-:Y:S01]  /*1980*/  FFMA.FTZ R53, R22, R21, R53 ;  /* 0x0000001516357223 */ /* 0x000fe20000010035 */
[----:B------:R-:W-:-:S02]  /*1990*/  HADD2.F32 R21, -RZ, R28.H1_H1 ;  /* 0x3000001cff157230 */ /* 0x000fc40000004100 */
[----:B------:R-:W-:Y:S02]  /*19a0*/  HADD2.F32 R28, -RZ, R36.H1_H1 ;  /* 0x30000024ff1c7230 */ /* 0x000fe40000004100 */
[--C-:B------:R-:W-:Y:S02]  /*19b0*/  HADD2.F32 R22, -RZ, R37.reuse.H0_H0 ;  /* 0x20000025ff167230 */ /* 0x100fe40000004100 */
[----:B------:R-:W-:Y:S02]  /*19c0*/  HADD2.F32 R37, -RZ, R37.H1_H1 ;  /* 0x30000025ff257230 */ /* 0x000fe40000004100 */
[----:B------:R-:W-:Y:S01]  /*19d0*/  FFMA.FTZ R28, R21, R28, R20 ;  /* 0x0000001c151c7223 */ /* 0x000fe20000010014 */
[----:B------:R-:W-:Y:S02]  /*19e0*/  FFMA.FTZ R54, R23, R22, R54 ;  /* 0x0000001617367223 */ /* 0x000fe40000010036 */
[----:B------:R-:W2:Y:S01]  /*19f0*/  LDG.E.128.CONSTANT R20, desc[UR10][R72.64+0x1e00] ;  /* 0x001e000a48147981 */ /* 0x000ea2000c1e9d00 */
[----:B------:R-:W-:Y:S01]  /*1a00*/  FFMA.FTZ R29, R29, R37, R48 ;  /* 0x000000251d1d7223 */ /* 0x000fe20000010030 */
[----:B------:R-:W-:-:S02]  /*1a10*/  HADD2.F32 R36, -RZ, R30.H0_H0 ;  /* 0x2000001eff247230 */ /* 0x000fc40000004100 */
[----:B------:R-:W-:Y:S02]  /*1a20*/  HADD2.F32 R37, -RZ, R38.H0_H0 ;  /* 0x20000026ff257230 */ /* 0x000fe40000004100 */
[----:B------:R-:W-:Y:S02]  /*1a30*/  HADD2.F32 R30, -RZ, R30.H1_H1 ;  /* 0x3000001eff1e7230 */ /* 0x000fe40000004100 */
[----:B------:R-:W-:Y:S02]  /*1a40*/  HADD2.F32 R38, -RZ, R38.H1_H1 ;  /* 0x30000026ff267230 */ /* 0x000fe40000004100 */
[----:B------:R-:W-:Y:S01]  /*1a50*/  FFMA.FTZ R55, R36, R37, R55 ;  /* 0x0000002524377223 */ /* 0x000fe20000010037 */
[----:B------:R-:W-:Y:S02]  /*1a60*/  HADD2.F32 R36, -RZ, R31.H0_H0 ;  /* 0x2000001fff247230 */ /* 0x000fe40000004100 */
[--C-:B------:R-:W-:Y:S02]  /*1a70*/  HADD2.F32 R37, -RZ, R39.reuse.H0_H0 ;  /* 0x20000027ff257230 */ /* 0x100fe40000004100 */
[----:B------:R-:W-:Y:S01]  /*1a80*/  FFMA.FTZ R30, R30, R38, R49 ;  /* 0x000000261e1e7223 */ /* 0x000fe20000010031 */
[----:B------:R-:W-:Y:S01]  /*1a90*/  HADD2.F32 R39, -RZ, R39.H1_H1 ;  /* 0x30000027ff277230 */ /* 0x000fe20000004100 */
[----:B------:R-:W0:Y:S01]  /*1aa0*/  LDS.128 R48, [R67+0xa0] ;  /* 0x0000a00043307984 */ /* 0x000e220000000c00 */
[----:B------:R-:W-:-:S02]  /*1ab0*/  HADD2.F32 R31, -RZ, R31.H1_H1 ;  /* 0x3000001fff1f7230 */ /* 0x000fc40000004100 */
[----:B------:R-:W-:Y:S01]  /*1ac0*/  FFMA.FTZ R69, R36, R37, R69 ;  /* 0x0000002524457223 */ /* 0x000fe20000010045 */
[--C-:B-1----:R-:W-:Y:S02]  /*1ad0*/  HADD2.F32 R36, -RZ, R32.reuse.H0_H0 ;  /* 0x20000020ff247230 */ /* 0x102fe40000004100 */
[----:B------:R-:W-:Y:S01]  /*1ae0*/  FFMA.FTZ R52, R31, R39, R52 ;  /* 0x000000271f347223 */ /* 0x000fe20000010034 */
[----:B------:R-:W-:Y:S02]  /*1af0*/  HADD2.F32 R31, -RZ, R32.H1_H1 ;  /* 0x30000020ff1f7230 */ /* 0x000fe40000004100 */
[----:B------:R-:W-:Y:S02]  /*1b00*/  HADD2.F32 R39, -RZ, R35.H1_H1 ;  /* 0x30000023ff277230 */ /* 0x000fe40000004100 */
[--C-:B---3--:R-:W-:Y:S02]  /*1b10*/  HADD2.F32 R32, -RZ, R40.reuse.H0_H0 ;  /* 0x20000028ff207230 */ /* 0x108fe40000004100 */
[----:B------:R-:W-:-:S02]  /*1b20*/  HADD2.F32 R37, -RZ, R40.H1_H1 ;  /* 0x30000028ff257230 */ /* 0x000fc40000004100 */
[----:B------:R-:W-:Y:S02]  /*1b30*/  HADD2.F32 R38, -RZ, R42.H1_H1 ;  /* 0x3000002aff267230 */ /* 0x000fe40000004100 */
[----:B------:R-:W-:Y:S01]  /*1b40*/  FFMA.FTZ R40, R36, R32, R53 ;  /* 0x0000002024287223 */ /* 0x000fe20000010035 */
[----:B------:R-:W-:Y:S02]  /*1b50*/  HADD2.F32 R32, -RZ, R41.H0_H0 ;  /* 0x20000029ff207230 */ /* 0x000fe40000004100 */
[----:B------:R-:W-:Y:S01]  /*1b60*/  FFMA.FTZ R36, R31, R37, R28 ;  /* 0x000000251f247223 */ /* 0x000fe2000001001c */
[--C-:B------:R-:W-:Y:S02]  /*1b70*/  HADD2.F32 R31, -RZ, R33.reuse.H0_H0 ;  /* 0x20000021ff1f7230 */ /* 0x100fe40000004100 */
[----:B------:R-:W-:Y:S02]  /*1b80*/  HADD2.F32 R28, -RZ, R33.H1_H1 ;  /* 0x30000021ff1c7230 */ /* 0x000fe40000004100 */
[----:B------:R-:W-:-:S02]  /*1b90*/  HADD2.F32 R37, -RZ, R41.H1_H1 ;  /* 0x30000029ff257230 */ /* 0x000fc40000004100 */
[----:B------:R-:W-:Y:S01]  /*1ba0*/  FFMA.FTZ R54, R31, R32, R54 ;  /* 0x000000201f367223 */ /* 0x000fe20000010036 */
[----:B------:R-:W-:Y:S02]  /*1bb0*/  HADD2.F32 R31, -RZ, R42.H0_H0 ;  /* 0x2000002aff1f7230 */ /* 0x000fe40000004100 */
[----:B------:R-:W-:Y:S02]  /*1bc0*/  HADD2.F32 R32, -RZ, R35.H0_H0 ;  /* 0x20000023ff207230 */ /* 0x000fe40000004100 */
[----:B------:R-:W-:Y:S01]  /*1bd0*/  FFMA.FTZ R37, R28, R37, R29 ;  /* 0x000000251c257223 */ /* 0x000fe2000001001d */
[----:B------:R-:W-:Y:S02]  /*1be0*/  HADD2.F32 R42, -RZ, R43.H0_H0 ;  /* 0x2000002bff2a7230 */ /* 0x000fe40000004100 */
[--C-:B------:R-:W-:Y:S02]  /*1bf0*/  HADD2.F32 R28, -RZ, R34.reuse.H0_H0 ;  /* 0x20000022ff1c7230 */ /* 0x100fe40000004100 */
[----:B------:R-:W-:-:S02]  /*1c00*/  HADD2.F32 R29, -RZ, R34.H1_H1 ;  /* 0x30000022ff1d7230 */ /* 0x000fc40000004100 */
[----:B------:R-:W-:Y:S01]  /*1c10*/  FFMA.FTZ R42, R32, R42, R69 ;  /* 0x0000002a202a7223 */ /* 0x000fe20000010045 */
[----:B------:R-:W-:Y:S01]  /*1c20*/  HADD2.F32 R43, -RZ, R43.H1_H1 ;  /* 0x3000002bff2b7230 */ /* 0x000fe20000004100 */
[----:B------:R-:W1:Y:S01]  /*1c30*/  LDS.128 R32, [R67+0xb0] ;  /* 0x0000b00043207984 */ /* 0x000e620000000c00 */
[----:B------:R-:W-:Y:S01]  /*1c40*/  FFMA.FTZ R55, R28, R31, R55 ;  /* 0x0000001f1c377223 */ /* 0x000fe20000010037 */
[----:B------:R-:W-:Y:S02]  /*1c50*/  FFMA.FTZ R38, R29, R38, R30 ;  /* 0x000000261d267223 */ /* 0x000fe4000001001e */
[----:B------:R-:W3:Y:S01]  /*1c60*/  LDG.E.128.CONSTANT R28, desc[UR10][R72.64+0x2000] ;  /* 0x0020000a481c7981 */ /* 0x000ee2000c1e9d00 */
[----:B------:R-:W-:Y:S01]  /*1c70*/  FFMA.FTZ R52, R39, R43, R52 ;  /* 0x0000002b27347223 */ /* 0x000fe20000010034 */
[----:B0-----:R-:W-:Y:S02]  /*1c80*/  HADD2.F32 R39, -RZ, R48.H0_H0 ;  /* 0x20000030ff277230 */ /* 0x001fe40000004100 */
[----:B----4-:R-:W-:-:S02]  /*1c90*/  HADD2.F32 R41, -RZ, R8.H0_H0 ;  /* 0x20000008ff297230 */ /* 0x010fc40000004100 */
[----:B------:R-:W-:-:S03]  /*1ca0*/  HADD2.F32 R43, -RZ, R9.H0_H0 ;  /* 0x20000009ff2b7230 */ /* 0x000fc60000004100 */
[----:B------:R-:W-:Y:S01]  /*1cb0*/  FFMA.FTZ R40, R39, R41, R40 ;  /* 0x0000002927287223 */ /* 0x000fe20000010028 */
[----:B------:R-:W-:Y:S02]  /*1cc0*/  HADD2.F32 R39, -RZ, R49.H0_H0 ;  /* 0x20000031ff277230 */ /* 0x000fe40000004100 */
[----:B------:R-:W-:Y:S02]  /*1cd0*/  HADD2.F32 R41, -RZ, R48.H1_H1 ;  /* 0x30000030ff297230 */ /* 0x000fe40000004100 */
[----:B------:R-:W-:Y:S02]  /*1ce0*/  HADD2.F32 R8, -RZ, R8.H1_H1 ;  /* 0x30000008ff087230 */ /* 0x000fe40000004100 */
[----:B------:R-:W-:Y:S01]  /*1cf0*/  FFMA.FTZ R54, R39, R43, R54 ;  /* 0x0000002b27367223 */ /* 0x000fe20000010036 */
[----:B------:R-:W-:Y:S02]  /*1d00*/  HADD2.F32 R43, -RZ, R9.H1_H1 ;  /* 0x30000009ff2b7230 */ /* 0x000fe40000004100 */
[----:B------:R-:W-:-:S02]  /*1d10*/  HADD2.F32 R9, -RZ, R10.H0_H0 ;  /* 0x2000000aff097230 */ /* 0x000fc40000004100 */
[----:B------:R-:W-:Y:S01]  /*1d20*/  FFMA.FTZ R41, R41, R8, R36 ;  /* 0x0000000829297223 */ /* 0x000fe20000010024 */
[----:B------:R-:W-:Y:S02]  /*1d30*/  HADD2.F32 R8, -RZ, R49.H1_H1 ;  /* 0x30000031ff087230 */ /* 0x000fe40000004100 */
[--C-:B------:R-:W-:Y:S02]  /*1d40*/  HADD2.F32 R36, -RZ, R50.reuse.H0_H0 ;  /* 0x20000032ff247230 */ /* 0x100fe40000004100 */
[----:B------:R-:W-:Y:S02]  /*1d50*/  HADD2.F32 R49, -RZ, R50.H1_H1 ;  /* 0x30000032ff317230 */ /* 0x000fe40000004100 */
[----:B------:R-:W-:Y:S02]  /*1d60*/  HADD2.F32 R10, -RZ, R10.H1_H1 ;  /* 0x3000000aff0a7230 */ /* 0x000fe40000004100 */
[----:B------:R-:W-:Y:S01]  /*1d70*/  FFMA.FTZ R43, R8, R43, R37 ;  /* 0x0000002b082b7223 */ /* 0x000fe20000010025 */
[----:B------:R-:W-:-:S02]  /*1d80*/  FFMA.FTZ R55, R36, R9, R55 ;  /* 0x0000000924377223 */ /* 0x000fc40000010037 */
[----:B------:R-:W-:Y:S02]  /*1d90*/  FFMA.FTZ R49, R49, R10, R38 ;  /* 0x0000000a31317223 */ /* 0x000fe40000010026 */
[----:B------:R-:W0:Y:S01]  /*1da0*/  LDS.128 R36, [R67+0xc0] ;  /* 0x0000c00043247984 */ /* 0x000e220000000c00 */
[----:B------:R-:W-:Y:S02]  /*1db0*/  HADD2.F32 R48, -RZ, R11.H0_H0 ;  /* 0x2000000bff307230 */ /* 0x000fe40000004100 */
[----:B------:R-:W-:Y:S02]  /*1dc0*/  HADD2.F32 R9, -RZ, R51.H0_H0 ;  /* 0x20000033ff097230 */ /* 0x000fe40000004100 */
[----:B------:R-:W-:Y:S02]  /*1dd0*/  HADD2.F32 R11, -RZ, R11.H1_H1 ;  /* 0x3000000bff0b7230 */ /* 0x000fe40000004100 */
[----:B------:R-:W-:Y:S02]  /*1de0*/  HADD2.F32 R51, -RZ, R51.H1_H1 ;  /* 0x30000033ff337230 */ /* 0x000fe40000004100 */
[----:B------:R-:W-:-:S02]  /*1df0*/  HADD2.F32 R74, -RZ, R24.H0_H0 ;  /* 0x20000018ff4a7230 */ /* 0x000fc40000004100 */
[----:B-1----:R-:W-:Y:S02]  /*1e00*/  HADD2.F32 R76, -RZ, R32.H1_H1 ;  /* 0x30000020ff4c7230 */ /* 0x002fe40000004100 */
[----:B------:R-:W-:Y:S02]  /*1e10*/  HADD2.F32 R24, -RZ, R24.H1_H1 ;  /* 0x30000018ff187230 */ /* 0x000fe40000004100 */
[----:B------:R-:W-:Y:S01]  /*1e20*/  FFMA.FTZ R52, R51, R11, R52 ;  /* 0x0000000b33347223 */ /* 0x000fe20000010034 */
[----:B------:R-:W-:Y:S02]  /*1e30*/  HADD2.F32 R51, -RZ, R32.H0_H0 ;  /* 0x20000020ff337230 */ /* 0x000fe40000004100 */
[----:B------:R-:W-:Y:S01]  /*1e40*/  FFMA.FTZ R48, R9, R48, R42 ;  /* 0x0000003009307223 */ /* 0x000fe2000001002a */
[----:B------:R-:W-:Y:S02]  /*1e50*/  HADD2.F32 R32, -RZ, R25.H0_H0 ;  /* 0x20000019ff207230 */ /* 0x000fe40000004100 */
[----:B------:R-:W-:Y:S01]  /*1e60*/  FFMA.FTZ R76, R76, R24, R41 ;  /* 0x000000184c4c7223 */ /* 0x000fe20000010029 */
[--C-:B------:R-:W-:Y:S01]  /*1e70*/  HADD2.F32 R41, -RZ, R33.reuse.H0_H0 ;  /* 0x20000021ff297230 */ /* 0x100fe20000004100 */
[----:B------:R-:W4:Y:S01]  /*1e80*/  LDG.E.128.CONSTANT R8, desc[UR10][R72.64+0x2200] ;  /* 0x0022000a48087981 */ /* 0x000f22000c1e9d00 */
[----:B------:R-:W-:-:S02]  /*1e90*/  HADD2.F32 R24, -RZ, R33.H1_H1 ;  /* 0x30000021ff187230 */ /* 0x000fc40000004100 */
[----:B------:R-:W-:Y:S02]  /*1ea0*/  HADD2.F32 R25, -RZ, R25.H1_H1 ;  /* 0x30000019ff197230 */ /* 0x000fe40000004100 */
[----:B------:R-:W-:Y:S01]  /*1eb0*/  FFMA.FTZ R74, R51, R74, R40 ;  /* 0x0000004a334a7223 */ /* 0x000fe20000010028 */
[----:B------:R-:W-:Y:S02]  /*1ec0*/  FFMA.FTZ R54, R41, R32, R54 ;  /* 0x0000002029367223 */ /* 0x000fe40000010036 */
[----:B------:R-:W-:Y:S02]  /*1ed0*/  FFMA.FTZ R24, R24, R25, R43 ;  /* 0x0000001918187223 */ /* 0x000fe4000001002b */
[----:B------:R-:W1:Y:S01]  /*1ee0*/  LDS.128 R40, [R67+0xd0] ;  /* 0x0000d00043287984 */ /* 0x000e620000000c00 */
[----:B------:R-:W-:Y:S02]  /*1ef0*/  HADD2.F32 R50, -RZ, R34.H0_H0 ;  /* 0x20000022ff327230 */ /* 0x000fe40000004100 */
[----:B------:R-:W-:-:S02]  /*1f00*/  HADD2.F32 R25, -RZ, R26.H0_H0 ;  /* 0x2000001aff197230 */ /* 0x000fc40000004100 */
[----:B------:R-:W-:Y:S02]  /*1f10*/  HADD2.F32 R34, -RZ, R34.H1_H1 ;  /* 0x30000022ff227230 */ /* 0x000fe40000004100 */
[----:B------:R-:W-:Y:S02]  /*1f20*/  HADD2.F32 R26, -RZ, R26.H1_H1 ;  /* 0x3000001aff1a7230 */ /* 0x000fe40000004100 */
[----:B------:R-:W-:Y:S02]  /*1f30*/  HADD2.F32 R32, -RZ, R27.H0_H0 ;  /* 0x2000001bff207230 */ /* 0x000fe40000004100 */
[----:B------:R-:W-:Y:S02]  /*1f40*/  HADD2.F32 R75, -RZ, R35.H0_H0 ;  /* 0x20000023ff4b7230 */ /* 0x000fe40000004100 */
[----:B------:R-:W-:Y:S01]  /*1f50*/  FFMA.FTZ R50, R50, R25, R55 ;  /* 0x0000001932327223 */ /* 0x000fe20000010037 */
[----:B------:R-:W-:Y:S02]  /*1f60*/  HADD2.F32 R27, -RZ, R27.H1_H1 ;  /* 0x3000001bff1b7230 */ /* 0x000fe40000004100 */
[----:B------:R-:W-:Y:S01]  /*1f70*/  FFMA.FTZ R49, R34, R26, R49 ;  /* 0x0000001a22317223 */ /* 0x000fe20000010031 */
[----:B------:R-:W-:-:S02]  /*1f80*/  HADD2.F32 R35, -RZ, R35.H1_H1 ;  /* 0x30000023ff237230 */ /* 0x000fc40000004100 */
[----:B0-----:R-:W-:Y:S02]  /*1f90*/  HADD2.F32 R25, -RZ, R36.H0_H0 ;  /* 0x20000024ff197230 */ /* 0x001fe40000004100 */
[----:B------:R-:W-:Y:S02]  /*1fa0*/  HADD2.F32 R26, -RZ, R12.H0_H0 ;  /* 0x2000000cff1a7230 */ /* 0x000fe40000004100 */
[----:B------:R-:W-:Y:S01]  /*1fb0*/  FFMA.FTZ R75, R75, R32, R48 ;  /* 0x000000204b4b7223 */ /* 0x000fe20000010030 */
[----:B------:R-:W-:Y:S02]  /*1fc0*/  FFMA.FTZ R52, R35, R27, R52 ;  /* 0x0000001b23347223 */ /* 0x000fe40000010034 */
[----:B------:R-:W4:Y:S01]  /*1fd0*/  LDG.E.128.CONSTANT R32, desc[UR10][R72.64+0x2400] ;  /* 0x0024000a48207981 */ /* 0x000f22000c1e9d00 */
[----:B------:R-:W-:Y:S01]  /*1fe0*/  FFMA.FTZ R74, R25, R26, R74 ;  /* 0x0000001a194a7223 */ /* 0x000fe2000001004a */
[----:B------:R-:W-:Y:S02]  /*1ff0*/  HADD2.F32 R25, -RZ, R36.H1_H1 ;  /* 0x30000024ff197230 */ /* 0x000fe40000004100 */
[----:B------:R-:W-:-:S05]  /*2000*/  HADD2.F32 R12, -RZ, R12.H1_H1 ;  /* 0x3000000cff0c7230 */ /* 0x000fca0000004100 */
[----:B------:R-:W-:Y:S01]  /*2010*/  FFMA.FTZ R76, R25, R12, R76 ;  /* 0x0000000c194c7223 */ /* 0x000fe2000001004c */
[----:B------:R-:W-:Y:S02]  /*2020*/  HADD2.F32 R25, -RZ, R38.H0_H0 ;  /* 0x20000026ff197230 */ /* 0x000fe40000004100 */
[----:B------:R-:W-:Y:S02]  /*2030*/  HADD2.F32 R12, -RZ, R14.H0_H0 ;  /* 0x2000000eff0c7230 */ /* 0x000fe40000004100 */
[--C-:B------:R-:W-:Y:S02]  /*2040*/  HADD2.F32 R36, -RZ, R13.reuse.H0_H0 ;  /* 0x2000000dff247230 */ /* 0x100fe40000004100 */
[----:B------:R-:W-:Y:S02]  /*2050*/  HADD2.F32 R48, -RZ, R13.H1_H1 ;  /* 0x3000000dff307230 */ /* 0x000fe40000004100 */
[----:B------:R-:W-:Y:S01]  /*2060*/  FFMA.FTZ R50, R25, R12, R50 ;  /* 0x0000000c19327223 */ /* 0x000fe20000010032 */
[----:B------:R-:W-:-:S02]  /*2070*/  HADD2.F32 R12, -RZ, R39.H0_H0 ;  /* 0x20000027ff0c7230 */ /* 0x000fc40000004100 */
[--C-:B------:R-:W-:Y:S02]  /*2080*/  HADD2.F32 R13, -RZ, R15.reuse.H0_H0 ;  /* 0x2000000fff0d7230 */ /* 0x100fe40000004100 */
[----:B------:R-:W-:Y:S02]  /*2090*/  HADD2.F32 R38, -RZ, R38.H1_H1 ;  /* 0x30000026ff267230 */ /* 0x000fe40000004100 */
[----:B------:R-:W-:Y:S02]  /*20a0*/  HADD2.F32 R14, -RZ, R14.H1_H1 ;  /* 0x3000000eff0e7230 */ /* 0x000fe40000004100 */
[----:B------:R-:W-:Y:S01]  /*20b0*/  FFMA.FTZ R75, R12, R13, R75 ;  /* 0x0000000d0c4b7223 */ /* 0x000fe2000001004b */
[----:B------:R-:W-:Y:S02]  /*20c0*/  HADD2.F32 R15, -RZ, R15.H1_H1 ;  /* 0x3000000fff0f7230 */ /* 0x000fe40000004100 */
[----:B------:R-:W-:Y:S02]  /*20d0*/  HADD2.F32 R69, -RZ, R39.H1_H1 ;  /* 0x30000027ff457230 */ /* 0x000fe40000004100 */
[----:B-1----:R-:W-:-:S02]  /*20e0*/  HADD2.F32 R13, -RZ, R40.H0_H0 ;  /* 0x20000028ff0d7230 */ /* 0x002fc40000004100 */
[----:B------:R-:W-:Y:S02]  /*20f0*/  HADD2.F32 R12, -RZ, R16.H0_H0 ;  /* 0x20000010ff0c7230 */ /* 0x000fe40000004100 */
[----:B------:R-:W-:Y:S01]  /*2100*/  FFMA.FTZ R49, R38, R14, R49 ;  /* 0x0000000e26317223 */ /* 0x000fe20000010031 */
[----:B------:R-:W-:Y:S02]  /*2110*/  FFMA.FTZ R69, R69, R15, R52 ;  /* 0x0000000f45457223 */ /* 0x000fe40000010034 */
[----:B------:R-:W-:Y:S02]  /*2120*/  FFMA.FTZ R74, R13, R12, R74 ;  /* 0x0000000c0d4a7223 */ /* 0x000fe4000001004a */
[----:B------:R-:W0:Y:S01]  /*2130*/  LDS.128 R12, [R67+0xe0] ;  /* 0x0000e000430c7984 */ /* 0x000e220000000c00 */
[--C-:B------:R-:W-:Y:S02]  /*2140*/  HADD2.F32 R27, -RZ, R37.reuse.H0_H0 ;  /* 0x20000025ff1b7230 */ /* 0x100fe40000004100 */
[----:B------:R-:W-:-:S03]  /*2150*/  HADD2.F32 R37, -RZ, R37.H1_H1 ;  /* 0x30000025ff257230 */ /* 0x000fc60000004100 */
[----:B------:R-:W-:Y:S02]  /*2160*/  FFMA.FTZ R36, R27, R36, R54 ;  /* 0x000000241b247223 */ /* 0x000fe40000010036 */
[----:B------:R-:W-:Y:S01]  /*2170*/  FFMA.FTZ R48, R37, R48, R24 ;  /* 0x0000003025307223 */ /* 0x000fe20000010018 */
[----:B------:R-:W-:Y:S01]  /*2180*/  HADD2.F32 R16, -RZ, R16.H1_H1 ;  /* 0x30000010ff107230 */ /* 0x000fe20000004100 */
[----:B------:R-:W4:Y:S01]  /*2190*/  LDG.E.128.CONSTANT R24, desc[UR10][R72.64+0x2600] ;  /* 0x0026000a48187981 */ /* 0x000f22000c1e9d00 */
[----:B------:R-:W-:Y:S02]  /*21a0*/  HADD2.F32 R37, -RZ, R40.H1_H1 ;  /* 0x30000028ff257230 */ /* 0x000fe40000004100 */
[----:B------:R-:W-:Y:S01]  /*21b0*/  HADD2.F32 R39, -RZ, R41.H0_H0 ;  /* 0x20000029ff277230 */ /* 0x000fe20000004100 */
[----:B------:R-:W1:Y:S01]  /*21c0*/  LDS.128 R52, [R67+0xf0] ;  /* 0x0000f00043347984 */ /* 0x000e620000000c00 */
[----:B------:R-:W-:Y:S02]  /*21d0*/  HADD2.F32 R40, -RZ, R17.H0_H0 ;  /* 0x20000011ff287230 */ /* 0x000fe40000004100 */
[----:B------:R-:W-:Y:S01]  /*21e0*/  FFMA.FTZ R76, R37, R16, R76 ;  /* 0x00000010254c7223 */ /* 0x000fe2000001004c */
[----:B------:R-:W-:-:S02]  /*21f0*/  HADD2.F32 R41, -RZ, R41.H1_H1 ;  /* 0x30000029ff297230 */ /* 0x000fc40000004100 */
[----:B------:R-:W-:Y:S02]  /*2200*/  HADD2.F32 R17, -RZ, R17.H1_H1 ;  /* 0x30000011ff117230 */ /* 0x000fe40000004100 */
[----:B------:R-:W-:Y:S02]  /*2210*/  FFMA.FTZ R40, R39, R40, R36 ;  /* 0x0000002827287223 */ /* 0x000fe40000010024 */
[----:B------:R-:W4:Y:S01]  /*2220*/  LDG.E.128.CONSTANT R36, desc[UR10][R72.64+0x2800] ;  /* 0x0028000a48247981 */ /* 0x000f22000c1e9d00 */
[----:B------:R-:W-:Y:S02]  /*2230*/  HADD2.F32 R16, -RZ, R18.H0_H0 ;  /* 0x20000012ff107230 */ /* 0x000fe40000004100 */
[----:B------:R-:W-:Y:S01]  /*2240*/  FFMA.FTZ R48, R41, R17, R48 ;  /* 0x0000001129307223 */ /* 0x000fe20000010030 */
[--C-:B------:R-:W-:Y:S02]  /*2250*/  HADD2.F32 R17, -RZ, R42.reuse.H0_H0 ;  /* 0x2000002aff117230 */ /* 0x100fe40000004100 */
[----:B------:R-:W-:-:S02]  /*2260*/  HADD2.F32 R42, -RZ, R42.H1_H1 ;  /* 0x3000002aff2a7230 */ /* 0x000fc40000004100 */
[----:B------:R-:W-:Y:S02]  /*2270*/  HADD2.F32 R18, -RZ, R18.H1_H1 ;  /* 0x30000012ff127230 */ /* 0x000fe40000004100 */
[----:B------:R-:W-:-:S03]  /*2280*/  HADD2.F32 R41, -RZ, R19.H1_H1 ;  /* 0x30000013ff297230 */ /* 0x000fc60000004100 */
[----:B------:R-:W-:Y:S01]  /*2290*/  FFMA.FTZ R49, R42, R18, R49 ;  /* 0x000000122a317223 */ /* 0x000fe20000010031 */
[----:B------:R-:W-:-:S05]  /*22a0*/  HADD2.F32 R42, -RZ, R43.H1_H1 ;  /* 0x3000002bff2a7230 */ /* 0x000fca0000004100 */
[----:B------:R-:W-:Y:S01]  /*22b0*/  FFMA.FTZ R69, R42, R41, R69 ;  /* 0x000000292a457223 */ /* 0x000fe20000010045 */
[----:B0-----:R-:W-:Y:S02]  /*22c0*/  HADD2.F32 R41, -RZ, R12.H0_H0 ;  /* 0x2000000cff297230 */ /* 0x001fe40000004100 */
[--C-:B------:R-:W-:Y:S02]  /*22d0*/  HADD2.F32 R42, -RZ, R44.reuse.H0_H0 ;  /* 0x2000002cff2a7230 */ /* 0x100fe40000004100 */
[----:B------:R-:W-:-:S03]  /*22e0*/  HADD2.F32 R44, -RZ, R44.H1_H1 ;  /* 0x3000002cff2c7230 */ /* 0x000fc60000004100 */
[----:B------:R-:W-:Y:S01]  /*22f0*/  FFMA.FTZ R74, R41, R42, R74 ;  /* 0x0000002a294a7223 */ /* 0x000fe2000001004a */
[----:B------:R-:W-:Y:S02]  /*2300*/  HADD2.F32 R41, -RZ, R12.H1_H1 ;  /* 0x3000000cff297230 */ /* 0x000fe40000004100 */
[----:B------:R-:W-:Y:S01]  /*2310*/  FFMA.FTZ R50, R17, R16, R50 ;  /* 0x0000001011327223 */ /* 0x000fe20000010032 */
[----:B------:R-:W-:Y:S02]  /*2320*/  HADD2.F32 R16, -RZ, R43.H0_H0 ;  /* 0x2000002bff107230 */ /* 0x000fe40000004100 */
[----:B------:R-:W-:Y:S02]  /*2330*/  HADD2.F32 R17, -RZ, R19.H0_H0 ;  /* 0x20000013ff117230 */ /* 0x000fe40000004100 */
[----:B------:R-:W-:Y:S01]  /*2340*/  FFMA.FTZ R76, R41, R44, R76 ;  /* 0x0000002c294c7223 */ /* 0x000fe2000001004c */
[--C-:B------:R-:W-:Y:S02]  /*2350*/  HADD2.F32 R43, -RZ, R13.reuse.H0_H0 ;  /* 0x2000000dff2b7230 */ /* 0x100fe40000004100 */
[----:B------:R-:W-:-:S02]  /*2360*/  HADD2.F32 R13, -RZ, R13.H1_H1 ;  /* 0x3000000dff0d7230 */ /* 0x000fc40000004100 */
[--C-:B------:R-:W-:Y:S02]  /*2370*/  HADD2.F32 R44, -RZ, R45.reuse.H1_H1 ;  /* 0x3000002dff2c7230 */ /* 0x100fe40000004100 */
[----:B------:R-:W-:Y:S01]  /*2380*/  FFMA.FTZ R75, R16, R17, R75 ;  /* 0x00000011104b7223 */ /* 0x000fe2000001004b */
[----:B------:R-:W-:Y:S01]  /*2390*/  HADD2.F32 R12, -RZ, R45.H0_H0 ;  /* 0x2000002dff0c7230 */ /* 0x000fe20000004100 */
[----:B------:R-:W4:Y:S01]  /*23a0*/  LDG.E.128.CONSTANT R16, desc[UR10][R72.64+0x2a00] ;  /* 0x002a000a48107981 */ /* 0x000f22000c1e9d00 */
[----:B------:R-:W-:Y:S02]  /*23b0*/  HADD2.F32 R45, -RZ, R14.H0_H0 ;  /* 0x2000000eff2d7230 */ /* 0x000fe40000004100 */
[----:B------:R-:W-:Y:S01]  /*23c0*/  FFMA.FTZ R44, R13, R44, R48 ;  /* 0x0000002c0d2c7223 */ /* 0x000fe20000010030 */
[----:B------:R-:W-:Y:S02]  /*23d0*/  HADD2.F32 R13, -RZ, R46.H0_H0 ;  /* 0x2000002eff0d7230 */ /* 0x000fe40000004100 */
[----:B------:R-:W-:Y:S01]  /*23e0*/  FFMA.FTZ R12, R43, R12, R40 ;  /* 0x0000000c2b0c7223 */ /* 0x000fe20000010028 */
[----:B------:R-:W-:Y:S01]  /*23f0*/  HADD2.F32 R14, -RZ, R14.H1_H1 ;  /* 0x3000000eff0e7230 */ /* 0x000fe20000004100 */
[----:B------:R-:W4:Y:S01]  /*2400*/  LDG.E.128.CONSTANT R40, desc[UR10][R72.64+0x2c00] ;  /* 0x002c000a48287981 */ /* 0x000f22000c1e9d00 */
[----:B------:R-:W-:-:S02]  /*2410*/  HADD2.F32 R46, -RZ, R46.H1_H1 ;  /* 0x3000002eff2e7230 */ /* 0x000fc40000004100 */
[----:B------:R-:W-:Y:S01]  /*2420*/  FFMA.FTZ R45, R45, R13, R50 ;  /* 0x0000000d2d2d7223 */ /* 0x000fe20000010032 */
[----:B------:R-:W-:Y:S02]  /*2430*/  HADD2.F32 R48, -RZ, R15.H0_H0 ;  /* 0x2000000fff307230 */ /* 0x000fe40000004100 */
[----:B------:R-:W-:Y:S02]  /*2440*/  HADD2.F32 R13, -RZ, R47.H0_H0 ;  /* 0x2000002fff0d7230 */ /* 0x000fe40000004100 */
[----:B------:R-:W-:-:S03]  /*2450*/  FFMA.FTZ R46, R14, R46, R49 ;  /* 0x0000002e0e2e7223 */ /* 0x000fc60000010031 */
[----:B------:R-:W-:Y:S02]  /*2460*/  FFMA.FTZ R75, R48, R13, R75 ;  /* 0x0000000d304b7223 */ /* 0x000fe4000001004b */
[----:B------:R-:W4:Y:S01]  /*2470*/  LDG.E.128.CONSTANT R48, desc[UR10][R72.64+0x2e00] ;  /* 0x002e000a48307981 */ /* 0x000f22000c1e9d00 */
[----:B------:R-:W-:Y:S02]  /*2480*/  HADD2.F32 R47, -RZ, R47.H1_H1 ;  /* 0x3000002fff2f7230 */ /* 0x000fe40000004100 */
[----:B------:R-:W-:Y:S02]  /*2490*/  HADD2.F32 R14, -RZ, R15.H1_H1 ;  /* 0x3000000fff0e7230 */ /* 0x000fe40000004100 */
[----:B-1----:R-:W-:-:S03]  /*24a0*/  HADD2.F32 R13, -RZ, R52.H0_H0 ;  /* 0x20000034ff0d7230 */ /* 0x002fc60000004100 */
[----:B------:R-:W-:Y:S01]  /*24b0*/  FFMA.FTZ R69, R14, R47, R69 ;  /* 0x0000002f0e457223 */ /* 0x000fe20000010045 */
[----:B------:R-:W-:Y:S02]  /*24c0*/  HADD2.F32 R47, -RZ, R53.H0_H0 ;  /* 0x20000035ff2f7230 */ /* 0x000fe40000004100 */
[--C-:B--2---:R-:W-:Y:S02]  /*24d0*/  HADD2.F32 R14, -RZ, R20.reuse.H0_H0 ;  /* 0x20000014ff0e7230 */ /* 0x104fe40000004100 */
[----:B------:R-:W-:-:S03]  /*24e0*/  HADD2.F32 R20, -RZ, R20.H1_H1 ;  /* 0x30000014ff147230 */ /* 0x000fc60000004100 */
[----:B------:R-:W-:Y:S01]  /*24f0*/  FFMA.FTZ R74, R13, R14, R74 ;  /* 0x0000000e0d4a7223 */ /* 0x000fe2000001004a */
[----:B------:R-:W-:-:S05]  /*2500*/  HADD2.F32 R13, -RZ, R52.H1_H1 ;  /* 0x30000034ff0d7230 */ /* 0x000fca0000004100 */
[----:B------:R-:W-:Y:S01]  /*2510*/  FFMA.FTZ R76, R13, R20, R76 ;  /* 0x000000140d4c7223 */ /* 0x000fe2000001004c */
[----:B------:R-:W-:-:S05]  /*2520*/  HADD2.F32 R13, -RZ, R21.H0_H0 ;  /* 0x20000015ff0d7230 */ /* 0x000fca0000004100 */
[----:B------:R-:W-:Y:S02]  /*2530*/  FFMA.FTZ R47, R47, R13, R12 ;  /* 0x0000000d2f2f7223 */ /* 0x000fe4000001000c */
[----:B------:R-:W0:Y:S01]  /*2540*/  LDS.128 R12, [R67+0x100] ;  /* 0x00010000430c7984 */ /* 0x000e220000000c00 */
[----:B------:R-:W-:Y:S02]  /*2550*/  HADD2.F32 R53, -RZ, R53.H1_H1 ;  /* 0x30000035ff357230 */ /* 0x000fe40000004100 */
[----:B------:R-:W-:Y:S02]  /*2560*/  HADD2.F32 R21, -RZ, R21.H1_H1 ;  /* 0x30000015ff157230 */ /* 0x000fe40000004100 */
[----:B------:R-:W-:-:S03]  /*2570*/  HADD2.F32 R20, -RZ, R54.H0_H0 ;  /* 0x20000036ff147230 */ /* 0x000fc60000004100 */
[----:B------:R-:W-:Y:S01]  /*2580*/  FFMA.FTZ R44, R53, R21, R44 ;  /* 0x00000015352c7223 */ /* 0x000fe2000001002c */
[--C-:B------:R-:W-:Y:S02]  /*2590*/  HADD2.F32 R21, -RZ, R22.reuse.H0_H0 ;  /* 0x20000016ff157230 */ /* 0x100fe40000004100 */
[----:B------:R-:W-:-:S03]  /*25a0*/  HADD2.F32 R22, -RZ, R22.H1_H1 ;  /* 0x30000016ff167230 */ /* 0x000fc60000004100 */
[----:B------:R-:W-:Y:S01]  /*25b0*/  FFMA.FTZ R45, R20, R21, R45 ;  /* 0x00000015142d7223 */ /* 0x000fe2000001002d */
[----:B------:R-:W-:Y:S02]  /*25c0*/  HADD2.F32 R21, -RZ, R54.H1_H1 ;  /* 0x30000036ff157230 */ /* 0x000fe40000004100 */
[----:B------:R-:W-:-:S03]  /*25d0*/  HADD2.F32 R20, -RZ, R55.H0_H0 ;  /* 0x20000037ff147230 */ /* 0x000fc60000004100 */
[----:B------:R-:W-:Y:S01]  /*25e0*/  FFMA.FTZ R46, R21, R22, R46 ;  /* 0x00000016152e7223 */ /* 0x000fe2000001002e */
[--C-:B------:R-:W-:Y:S02]  /*25f0*/  HADD2.F32 R21, -RZ, R23.reuse.H0_H0 ;  /* 0x20000017ff157230 */ /* 0x100fe40000004100 */
[----:B------:R-:W-:Y:S02]  /*2600*/  HADD2.F32 R23, -RZ, R23.H1_H1 ;  /* 0x30000017ff177230 */ /* 0x000fe40000004100 */
[----:B------:R-:W-:Y:S02]  /*2610*/  HADD2.F32 R22, -RZ, R55.H1_H1 ;  /* 0x30000037ff167230 */ /* 0x000fe40000004100 */
[----:B------:R-:W-:-:S03]  /*2620*/  FFMA.FTZ R75, R20, R21, R75 ;  /* 0x00000015144b7223 */ /* 0x000fc6000001004b */
[----:B------:R-:W-:Y:S02]  /*2630*/  FFMA.FTZ R69, R22, R23, R69 ;  /* 0x0000001716457223 */ /* 0x000fe40000010045 */
[----:B------:R-:W1:Y:S01]  /*2640*/  LDS.128 R20, [R67+0x110] ;  /* 0x0001100043147984 */ /* 0x000e620000000c00 */
[----:B0-----:R-:W-:Y:S02]  /*2650*/  HADD2.F32 R53, -RZ, R12.H0_H0 ;  /* 0x2000000cff357230 */ /* 0x001fe40000004100 */
[--C-:B---3--:R-:W-:Y:S02]  /*2660*/  HADD2.F32 R52, -RZ, R28.reuse.H0_H0 ;  /* 0x2000001cff347230 */ /* 0x108fe40000004100 */
        /* <DEDUP_REMOVED lines=8> */
[----:B------:R-:W-:Y:S01]  /*26f0*/  FFMA.FTZ R28, R28, R12, R47 ;  /* 0x0000000c1c1c7223 */ /* 0x000fe2000001002f */
[----:B------:R-:W-:Y:S02]  /*2700*/  HADD2.F32 R12, -RZ, R14.H0_H0 ;  /* 0x2000000eff0c7230 */ /* 0x000fe40000004100 */
[----:B------:R-:W-:Y:S01]  /*2710*/  FFMA.FTZ R13, R13, R29, R44 ;  /* 0x0000001d0d0d7223 */ /* 0x000fe2000001002c */
[----:B------:R-:W-:-:S02]  /*2720*/  HADD2.F32 R29, -RZ, R30.H0_H0 ;  /* 0x2000001eff1d7230 */ /* 0x000fc40000004100 */
[----:B------:R-:W-:Y:S02]  /*2730*/  HADD2.F32 R47, -RZ, R14.H1_H1 ;  /* 0x3000000eff2f7230 */ /* 0x000fe40000004100 */
[----:B------:R-:W-:Y:S02]  /*2740*/  HADD2.F32 R30, -RZ, R30.H1_H1 ;  /* 0x3000001eff1e7230 */ /* 0x000fe40000004100 */
[----:B------:R-:W-:-:S03]  /*2750*/  FFMA.FTZ R29, R12, R29, R45 ;  /* 0x0000001d0c1d7223 */ /* 0x000fc6000001002d */
[----:B------:R-:W-:Y:S02]  /*2760*/  FFMA.FTZ R12, R47, R30, R46 ;  /* 0x0000001e2f0c7223 */ /* 0x000fe4000001002e */
[----:B------:R-:W0:Y:S01]  /*2770*/  LDS.128 R44, [R67+0x120] ;  /* 0x00012000432c7984 */ /* 0x000e220000000c00 */
[----:B------:R-:W-:Y:S02]  /*2780*/  HADD2.F32 R14, -RZ, R15.H0_H0 ;  /* 0x2000000fff0e7230 */ /* 0x000fe40000004100 */
[----:B------:R-:W-:-:S05]  /*2790*/  HADD2.F32 R52, -RZ, R31.H0_H0 ;  /* 0x2000001fff347230 */ /* 0x000fca0000004100 */
[----:B------:R-:W-:Y:S01]  /*27a0*/  FFMA.FTZ R75, R14, R52, R75 ;  /* 0x000000340e4b7223 */ /* 0x000fe2000001004b */
[----:B------:R-:W-:Y:S02]  /*27b0*/  HADD2.F32 R14, -RZ, R15.H1_H1 ;  /* 0x3000000fff0e7230 */ /* 0x000fe40000004100 */
[----:B-1----:R-:W-:Y:S02]  /*27c0*/  HADD2.F32 R15, -RZ, R20.H0_H0 ;  /* 0x20000014ff0f7230 */ /* 0x002fe40000004100 */
[----:B------:R-:W-:Y:S02]  /*27d0*/  HADD2.F32 R31, -RZ, R31.H1_H1 ;  /* 0x3000001fff1f7230 */ /* 0x000fe40000004100 */
[--C-:B----4-:R-:W-:Y:S02]  /*27e0*/  HADD2.F32 R30, -RZ, R8.reuse.H0_H0 ;  /* 0x20000008ff1e7230 */ /* 0x110fe40000004100 */
[----:B------:R-:W-:-:S03]  /*27f0*/  HADD2.F32 R8, -RZ, R8.H1_H1 ;  /* 0x30000008ff087230 */ /* 0x000fc60000004100 */
[----:B------:R-:W-:Y:S01]  /*2800*/  FFMA.FTZ R74, R15, R30, R74 ;  /* 0x0000001e0f4a7223 */ /* 0x000fe2000001004a */
[----:B------:R-:W-:Y:S02]  /*2810*/  HADD2.F32 R15, -RZ, R20.H1_H1 ;  /* 0x30000014ff0f7230 */ /* 0x000fe40000004100 */
[----:B------:R-:W-:Y:S01]  /*2820*/  FFMA.FTZ R69, R14, R31, R69 ;  /* 0x0000001f0e457223 */ /* 0x000fe20000010045 */
[--C-:B------:R-:W-:Y:S02]  /*2830*/  HADD2.F32 R31, -RZ, R21.reuse.H0_H0 ;  /* 0x20000015ff1f7230 */ /* 0x100fe40000004100 */
[----:B------:R-:W-:Y:S01]  /*2840*/  FFMA.FTZ R76, R15, R8, R76 ;  /* 0x000000080f4c7223 */ /* 0x000fe2000001004c */
[----:B------:R-:W-:Y:S02]  /*2850*/  HADD2.F32 R8, -RZ, R21.H1_H1 ;  /* 0x30000015ff087230 */ /* 0x000fe40000004100 */
[--C-:B------:R-:W-:Y:S02]  /*2860*/  HADD2.F32 R14, -RZ, R9.reuse.H0_H0 ;  /* 0x20000009ff0e7230 */ /* 0x100fe40000004100 */
[----:B------:R-:W-:-:S02]  /*2870*/  HADD2.F32 R21, -RZ, R9.H1_H1 ;  /* 0x30000009ff157230 */ /* 0x000fc40000004100 */
[----:B------:R-:W-:Y:S02]  /*2880*/  HADD2.F32 R20, -RZ, R22.H0_H0 ;  /* 0x20000016ff147230 */ /* 0x000fe40000004100 */
[--C-:B------:R-:W-:Y:S02]  /*2890*/  HADD2.F32 R9, -RZ, R10.reuse.H0_H0 ;  /* 0x2000000aff097230 */ /* 0x100fe40000004100 */
[----:B------:R-:W-:Y:S01]  /*28a0*/  FFMA.FTZ R14, R31, R14, R28 ;  /* 0x0000000e1f0e7223 */ /* 0x000fe2000001001c */
[----:B------:R-:W-:Y:S01]  /*28b0*/  FFMA.FTZ R21, R8, R21, R13 ;  /* 0x0000001508157223 */ /* 0x000fe2000001000d */
[----:B------:R-:W-:Y:S02]  /*28c0*/  HADD2.F32 R15, -RZ, R10.H1_H1 ;  /* 0x3000000aff0f7230 */ /* 0x000fe40000004100 */
[--C-:B------:R-:W-:Y:S02]  /*28d0*/  HADD2.F32 R30, -RZ, R11.reuse.H0_H0 ;  /* 0x2000000bff1e7230 */ /* 0x100fe40000004100 */
[----:B------:R-:W-:Y:S01]  /*28e0*/  FFMA.FTZ R20, R20, R9, R29 ;  /* 0x0000000914147223 */ /* 0x000fe2000001001d */
[----:B------:R-:W-:-:S02]  /*28f0*/  HADD2.F32 R28, -RZ, R11.H1_H1 ;  /* 0x3000000bff1c7230 */ /* 0x000fc40000004100 */
[----:B------:R-:W-:Y:S01]  /*2900*/  HADD2.F32 R13, -RZ, R22.H1_H1 ;  /* 0x30000016ff0d7230 */ /* 0x000fe20000004100 */
[----:B------:R-:W1:Y:S01]  /*2910*/  LDS.128 R8, [R67+0x130] ;  /* 0x0001300043087984 */ /* 0x000e620000000c00 */
[--C-:B------:R-:W-:Y:S02]  /*2920*/  HADD2.F32 R52, -RZ, R23.reuse.H0_H0 ;  /* 0x20000017ff347230 */ /* 0x100fe40000004100 */
[----:B------:R-:W-:Y:S02]  /*2930*/  HADD2.F32 R54, -RZ, R23.H1_H1 ;  /* 0x30000017ff367230 */ /* 0x000fe40000004100 */
[----:B------:R-:W-:Y:S01]  /*2940*/  FFMA.FTZ R22, R13, R15, R12 ;  /* 0x0000000f0d167223 */ /* 0x000fe2000001000c */
[--C-:B0-----:R-:W-:Y:S02]  /*2950*/  HADD2.F32 R13, -RZ, R44.reuse.H0_H0 ;  /* 0x2000002cff0d7230 */ /* 0x101fe40000004100 */
[----:B------:R-:W-:Y:S02]  /*2960*/  HADD2.F32 R15, -RZ, R44.H1_H1 ;  /* 0x3000002cff0f7230 */ /* 0x000fe40000004100 */
[----:B------:R-:W-:-:S02]  /*2970*/  HADD2.F32 R23, -RZ, R32.H1_H1 ;  /* 0x30000020ff177230 */ /* 0x000fc40000004100 */
[----:B------:R-:W-:Y:S02]  /*2980*/  HADD2.F32 R53, -RZ, R45.H0_H0 ;  /* 0x2000002dff357230 */ /* 0x000fe40000004100 */
[----:B------:R-:W-:Y:S02]  /*2990*/  HADD2.F32 R12, -RZ, R32.H0_H0 ;  /* 0x20000020ff0c7230 */ /* 0x000fe40000004100 */
[--C-:B------:R-:W-:Y:S02]  /*29a0*/  HADD2.F32 R44, -RZ, R33.reuse.H0_H0 ;  /* 0x20000021ff2c7230 */ /* 0x100fe40000004100 */
[----:B------:R-:W-:Y:S01]  /*29b0*/  FFMA.FTZ R76, R15, R23, R76 ;  /* 0x000000170f4c7223 */ /* 0x000fe2000001004c */
[----:B------:R-:W-:Y:S02]  /*29c0*/  FFMA.FTZ R74, R13, R12, R74 ;  /* 0x0000000c0d4a7223 */ /* 0x000fe4000001004a */
[----:B------:R-:W-:Y:S02]  /*29d0*/  FFMA.FTZ R23, R53, R44, R14 ;  /* 0x0000002c35177223 */ /* 0x000fe4000001000e */
[----:B------:R-:W0:Y:S01]  /*29e0*/  LDS.128 R12, [R67+0x140] ;  /* 0x00014000430c7984 */ /* 0x000e220000000c00 */
[----:B------:R-:W-:Y:S01]  /*29f0*/  FFMA.FTZ R75, R52, R30, R75 ;  /* 0x0000001e344b7223 */ /* 0x000fe2000001004b */
[----:B------:R-:W-:Y:S01]  /*2a00*/  FFMA.FTZ R69, R54, R28, R69 ;  /* 0x0000001c36457223 */ /* 0x000fe20000010045 */
[----:B------:R-:W-:-:S02]  /*2a10*/  HADD2.F32 R32, -RZ, R33.H1_H1 ;  /* 0x30000021ff207230 */ /* 0x000fc40000004100 */
[--C-:B------:R-:W-:Y:S02]  /*2a20*/  HADD2.F32 R28, -RZ, R35.reuse.H0_H0 ;  /* 0x20000023ff1c7230 */ /* 0x100fe40000004100 */
[----:B------:R-:W-:Y:S02]  /*2a30*/  HADD2.F32 R30, -RZ, R35.H1_H1 ;  /* 0x30000023ff1e7230 */ /* 0x000fe40000004100 */
[--C-:B------:R-:W-:Y:S02]  /*2a40*/  HADD2.F32 R31, -RZ, R34.reuse.H0_H0 ;  /* 0x20000022ff1f7230 */ /* 0x100fe40000004100 */
[----:B------:R-:W-:Y:S02]  /*2a50*/  HADD2.F32 R29, -RZ, R34.H1_H1 ;  /* 0x30000022ff1d7230 */ /* 0x000fe40000004100 */
[--C-:B------:R-:W-:Y:S02]  /*2a60*/  HADD2.F32 R33, -RZ, R46.reuse.H0_H0 ;  /* 0x2000002eff217230 */ /* 0x100fe40000004100 */
[----:B------:R-:W-:-:S02]  /*2a70*/  HADD2.F32 R35, -RZ, R46.H1_H1 ;  /* 0x3000002eff237230 */ /* 0x000fc40000004100 */
[----:B------:R-:W-:Y:S02]  /*2a80*/  HADD2.F32 R44, -RZ, R47.H0_H0 ;  /* 0x2000002fff2c7230 */ /* 0x000fe40000004100 */
[----:B------:R-:W-:Y:S01]  /*2a90*/  FFMA.FTZ R20, R33, R31, R20 ;  /* 0x0000001f21147223 */ /* 0x000fe20000010014 */
[----:B------:R-:W-:Y:S02]  /*2aa0*/  HADD2.F32 R34, -RZ, R45.H1_H1 ;  /* 0x3000002dff227230 */ /* 0x000fe40000004100 */
[----:B------:R-:W-:Y:S01]  /*2ab0*/  FFMA.FTZ R22, R35, R29, R22 ;  /* 0x0000001d23167223 */ /* 0x000fe20000010016 */
[--C-:B-1----:R-:W-:Y:S02]  /*2ac0*/  HADD2.F32 R33, -RZ, R8.reuse.H0_H0 ;  /* 0x20000008ff217230 */ /* 0x102fe40000004100 */
[----:B------:R-:W-:Y:S01]  /*2ad0*/  FFMA.FTZ R28, R44, R28, R75 ;  /* 0x0000001c2c1c7223 */ /* 0x000fe2000001004b */
[----:B------:R-:W-:Y:S02]  /*2ae0*/  HADD2.F32 R35, -RZ, R8.H1_H1 ;  /* 0x30000008ff237230 */ /* 0x000fe40000004100 */
[----:B------:R-:W-:-:S02]  /*2af0*/  HADD2.F32 R8, -RZ, R9.H0_H0 ;  /* 0x20000009ff087230 */ /* 0x000fc40000004100 */
[----:B------:R-:W-:Y:S01]  /*2b00*/  FFMA.FTZ R21, R34, R32, R21 ;  /* 0x0000002022157223 */ /* 0x000fe20000010015 */
[----:B------:R-:W-:Y:S02]  /*2b10*/  HADD2.F32 R46, -RZ, R47.H1_H1 ;  /* 0x3000002fff2e7230 */ /* 0x000fe40000004100 */
[--C-:B------:R-:W-:Y:S02]  /*2b20*/  HADD2.F32 R44, -RZ, R25.reuse.H0_H0 ;  /* 0x20000019ff2c7230 */ /* 0x100fe40000004100 */
[--C-:B------:R-:W-:Y:S02]  /*2b30*/  HADD2.F32 R32, -RZ, R24.reuse.H0_H0 ;  /* 0x20000018ff207230 */ /* 0x100fe40000004100 */
[----:B------:R-:W-:Y:S02]  /*2b40*/  HADD2.F32 R34, -RZ, R24.H1_H1 ;  /* 0x30000018ff227230 */ /* 0x000fe40000004100 */
[----:B------:R-:W-:Y:S01]  /*2b50*/  FFMA.FTZ R23, R8, R44, R23 ;  /* 0x0000002c08177223 */ /* 0x000fe20000010017 */
[----:B------:R-:W-:-:S02]  /*2b60*/  HADD2.F32 R24, -RZ, R25.H1_H1 ;  /* 0x30000019ff187230 */ /* 0x000fc40000004100 */
[--C-:B------:R-:W-:Y:S02]  /*2b70*/  HADD2.F32 R29, -RZ, R26.reuse.H0_H0 ;  /* 0x2000001aff1d7230 */ /* 0x100fe40000004100 */
[----:B------:R-:W-:Y:S02]  /*2b80*/  HADD2.F32 R31, -RZ, R26.H1_H1 ;  /* 0x3000001aff1f7230 */ /* 0x000fe40000004100 */
[----:B------:R-:W-:Y:S02]  /*2b90*/  HADD2.F32 R25, -RZ, R27.H0_H0 ;  /* 0x2000001bff197230 */ /* 0x000fe40000004100 */
[----:B------:R-:W-:Y:S02]  /*2ba0*/  HADD2.F32 R26, -RZ, R9.H1_H1 ;  /* 0x30000009ff1a7230 */ /* 0x000fe40000004100 */
[--C-:B------:R-:W-:Y:S02]  /*2bb0*/  HADD2.F32 R45, -RZ, R10.reuse.H0_H0 ;  /* 0x2000000aff2d7230 */ /* 0x100fe40000004100 */
[----:B------:R-:W-:-:S02]  /*2bc0*/  HADD2.F32 R47, -RZ, R10.H1_H1 ;  /* 0x3000000aff2f7230 */ /* 0x000fc40000004100 */
[--C-:B------:R-:W-:Y:S02]  /*2bd0*/  HADD2.F32 R53, -RZ, R11.reuse.H0_H0 ;  /* 0x2000000bff357230 */ /* 0x100fe40000004100 */
[----:B------:R-:W-:Y:S02]  /*2be0*/  HADD2.F32 R55, -RZ, R11.H1_H1 ;  /* 0x3000000bff377230 */ /* 0x000fe40000004100 */
[----:B------:R-:W-:Y:S01]  /*2bf0*/  FFMA.FTZ R30, R46, R30, R69 ;  /* 0x0000001e2e1e7223 */ /* 0x000fe20000010045 */
[----:B------:R-:W-:Y:S01]  /*2c00*/  HADD2.F32 R27, -RZ, R27.H1_H1 ;  /* 0x3000001bff1b7230 */ /* 0x000fe20000004100 */
[----:B------:R-:W1:Y:S01]  /*2c10*/  LDS.128 R8, [R67+0x150] ;  /* 0x0001500043087984 */ /* 0x000e620000000c00 */
[----:B------:R-:W-:Y:S01]  /*2c20*/  FFMA.FTZ R21, R26, R24, R21 ;  /* 0x000000181a157223 */ /* 0x000fe20000010015 */
[----:B------:R-:W-:Y:S01]  /*2c30*/  FFMA.FTZ R20, R45, R29, R20 ;  /* 0x0000001d2d147223 */ /* 0x000fe20000010014 */
[----:B------:R-:W-:Y:S01]  /*2c40*/  FFMA.FTZ R74, R33, R32, R74 ;  /* 0x00000020214a7223 */ /* 0x000fe2000001004a */
[----:B------:R-:W-:Y:S01]  /*2c50*/  FFMA.FTZ R76, R35, R34, R76 ;  /* 0x00000022234c7223 */ /* 0x000fe2000001004c */
[----:B------:R-:W-:Y:S01]  /*2c60*/  FFMA.FTZ R22, R47, R31, R22 ;  /* 0x0000001f2f167223 */ /* 0x000fe20000010016 */
[----:B------:R-:W-:Y:S01]  /*2c70*/  FFMA.FTZ R25, R53, R25, R28 ;  /* 0x0000001935197223 */ /* 0x000fe2000001001c */
[----:B------:R-:W-:Y:S01]  /*2c80*/  FFMA.FTZ R27, R55, R27, R30 ;  /* 0x0000001b371b7223 */ /* 0x000fe2000001001e */
[----:B------:R-:W-:-:S02]  /*2c90*/  HADD2.F32 R24, -RZ, R36.H0_H0 ;  /* 0x20000024ff187230 */ /* 0x000fc40000004100 */
[--C-:B0-----:R-:W-:Y:S02]  /*2ca0*/  HADD2.F32 R29, -RZ, R12.reuse.H0_H0 ;  /* 0x2000000cff1d7230 */ /* 0x101fe40000004100 */
[----:B------:R-:W-:Y:S02]  /*2cb0*/  HADD2.F32 R30, -RZ, R37.H0_H0 ;  /* 0x20000025ff1e7230 */ /* 0x000fe40000004100 */
[----:B------:R-:W-:Y:S02]  /*2cc0*/  HADD2.F32 R31, -RZ, R12.H1_H1 ;  /* 0x3000000cff1f7230 */ /* 0x000fe40000004100 */
[--C-:B------:R-:W-:Y:S02]  /*2cd0*/  HADD2.F32 R26, -RZ, R13.reuse.H0_H0 ;  /* 0x2000000dff1a7230 */ /* 0x100fe40000004100 */
[----:B------:R-:W-:Y:S02]  /*2ce0*/  HADD2.F32 R28, -RZ, R13.H1_H1 ;  /* 0x3000000dff1c7230 */ /* 0x000fe40000004100 */
[----:B------:R-:W-:-:S02]  /*2cf0*/  HADD2.F32 R33, -RZ, R14.H0_H0 ;  /* 0x2000000eff217230 */ /* 0x000fc40000004100 */
[----:B------:R-:W-:Y:S02]  /*2d00*/  HADD2.F32 R35, -RZ, R14.H1_H1 ;  /* 0x3000000eff237230 */ /* 0x000fe40000004100 */
[--C-:B------:R-:W-:Y:S02]  /*2d10*/  HADD2.F32 R34, -RZ, R15.reuse.H0_H0 ;  /* 0x2000000fff227230 */ /* 0x100fe40000004100 */
[----:B------:R-:W-:Y:S02]  /*2d20*/  HADD2.F32 R44, -RZ, R15.H1_H1 ;  /* 0x3000000fff2c7230 */ /* 0x000fe40000004100 */
[----:B------:R-:W-:Y:S01]  /*2d30*/  HADD2.F32 R37, -RZ, R37.H1_H1 ;  /* 0x30000025ff257230 */ /* 0x000fe20000004100 */
[----:B------:R-:W0:Y:S01]  /*2d40*/  LDS.128 R12, [R67+0x160] ;  /* 0x00016000430c7984 */ /* 0x000e220000000c00 */
[--C-:B------:R-:W-:Y:S02]  /*2d50*/  HADD2.F32 R32, -RZ, R38.reuse.H0_H0 ;  /* 0x20000026ff207230 */ /* 0x100fe40000004100 */
[----:B------:R-:W-:-:S02]  /*2d60*/  HADD2.F32 R38, -RZ, R38.H1_H1 ;  /* 0x30000026ff267230 */ /* 0x000fc40000004100 */
[----:B------:R-:W-:Y:S01]  /*2d70*/  FFMA.FTZ R74, R29, R24, R74 ;  /* 0x000000181d4a7223 */ /* 0x000fe2000001004a */
[----:B------:R-:W-:Y:S01]  /*2d80*/  FFMA.FTZ R24, R26, R30, R23 ;  /* 0x0000001e1a187223 */ /* 0x000fe20000010017 */
[----:B------:R-:W-:Y:S01]  /*2d90*/  FFMA.FTZ R26, R28, R37, R21 ;  /* 0x000000251c1a7223 */ /* 0x000fe20000010015 */
[----:B------:R-:W-:Y:S01]  /*2da0*/  FFMA.FTZ R28, R33, R32, R20 ;  /* 0x00000020211c7223 */ /* 0x000fe20000010014 */
[----:B------:R-:W-:Y:S02]  /*2db0*/  FFMA.FTZ R29, R35, R38, R22 ;  /* 0x00000026231d7223 */ /* 0x000fe40000010016 */
[----:B------:R-:W2:Y:S01]  /*2dc0*/  LDS.128 R20, [R67+0x170] ;  /* 0x0001700043147984 */ /* 0x000ea20000000c00 */
[----:B------:R-:W-:Y:S02]  /*2dd0*/  HADD2.F32 R45, -RZ, R39.H0_H0 ;  /* 0x20000027ff2d7230 */ /* 0x000fe40000004100 */
[----:B------:R-:W-:Y:S02]  /*2de0*/  HADD2.F32 R36, -RZ, R36.H1_H1 ;  /* 0x30000024ff247230 */ /* 0x000fe40000004100 */
[----:B------:R-:W-:-:S02]  /*2df0*/  HADD2.F32 R32, -RZ, R17.H0_H0 ;  /* 0x20000011ff207230 */ /* 0x000fc40000004100 */
[----:B------:R-:W-:Y:S01]  /*2e00*/  FFMA.FTZ R25, R34, R45, R25 ;  /* 0x0000002d22197223 */ /* 0x000fe20000010019 */
[----:B------:R-:W-:Y:S02]  /*2e10*/  HADD2.F32 R33, -RZ, R17.H1_H1 ;  /* 0x30000011ff217230 */ /* 0x000fe40000004100 */
[----:B------:R-:W-:Y:S02]  /*2e20*/  HADD2.F32 R34, -RZ, R18.H0_H0 ;  /* 0x20000012ff227230 */ /* 0x000fe40000004100 */
[----:B-1----:R-:W-:Y:S02]  /*2e30*/  HADD2.F32 R35, -RZ, R10.H0_H0 ;  /* 0x2000000aff237230 */ /* 0x002fe40000004100 */
[----:B------:R-:W-:Y:S01]  /*2e40*/  FFMA.FTZ R76, R31, R36, R76 ;  /* 0x000000241f4c7223 */ /* 0x000fe2000001004c */
[----:B------:R-:W-:Y:S02]  /*2e50*/  HADD2.F32 R30, -RZ, R16.H0_H0 ;  /* 0x20000010ff1e7230 */ /* 0x000fe40000004100 */
[----:B------:R-:W-:-:S02]  /*2e60*/  HADD2.F32 R18, -RZ, R18.H1_H1 ;  /* 0x30000012ff127230 */ /* 0x000fc40000004100 */
[--C-:B------:R-:W-:Y:S02]  /*2e70*/  HADD2.F32 R37, -RZ, R19.reuse.H0_H0 ;  /* 0x20000013ff257230 */ /* 0x100fe40000004100 */
[----:B------:R-:W-:Y:S02]  /*2e80*/  HADD2.F32 R38, -RZ, R19.H1_H1 ;  /* 0x30000013ff267230 */ /* 0x000fe40000004100 */
[----:B------:R-:W-:Y:S02]  /*2e90*/  HADD2.F32 R17, -RZ, R8.H0_H0 ;  /* 0x20000008ff117230 */ /* 0x000fe40000004100 */
[----:B------:R-:W-:Y:S02]  /*2ea0*/  HADD2.F32 R10, -RZ, R10.H1_H1 ;  /* 0x3000000aff0a7230 */ /* 0x000fe40000004100 */
[----:B------:R-:W-:Y:S02]  /*2eb0*/  HADD2.F32 R16, -RZ, R16.H1_H1 ;  /* 0x30000010ff107230 */ /* 0x000fe40000004100 */
[----:B------:R-:W-:-:S02]  /*2ec0*/  HADD2.F32 R19, -RZ, R8.H1_H1 ;  /* 0x30000008ff137230 */ /* 0x000fc40000004100 */
[--C-:B------:R-:W-:Y:S02]  /*2ed0*/  HADD2.F32 R31, -RZ, R9.reuse.H0_H0 ;  /* 0x20000009ff1f7230 */ /* 0x100fe40000004100 */
[----:B------:R-:W-:Y:S02]  /*2ee0*/  HADD2.F32 R9, -RZ, R9.H1_H1 ;  /* 0x30000009ff097230 */ /* 0x000fe40000004100 */
[----:B------:R-:W-:Y:S01]  /*2ef0*/  FFMA.FTZ R74, R17, R30, R74 ;  /* 0x0000001e114a7223 */ /* 0x000fe2000001004a */
[--C-:B------:R-:W-:Y:S02]  /*2f00*/  HADD2.F32 R8, -RZ, R11.reuse.H0_H0 ;  /* 0x2000000bff087230 */ /* 0x100fe40000004100 */
[----:B------:R-:W-:Y:S01]  /*2f10*/  FFMA.FTZ R10, R10, R18, R29 ;  /* 0x000000120a0a7223 */ /* 0x000fe2000001001d */
[----:B------:R-:W-:Y:S02]  /*2f20*/  HADD2.F32 R36, -RZ, R11.H1_H1 ;  /* 0x3000000bff247230 */ /* 0x000fe40000004100 */
[----:B------:R-:W-:Y:S01]  /*2f30*/  FFMA.FTZ R76, R19, R16, R76 ;  /* 0x00000010134c7223 */ /* 0x000fe2000001004c */
[----:B------:R-:W-:-:S02]  /*2f40*/  HADD2.F32 R18, -RZ, R41.H0_H0 ;  /* 0x20000029ff127230 */ /* 0x000fc40000004100 */
[--C-:B0-----:R-:W-:Y:S02]  /*2f50*/  HADD2.F32 R11, -RZ, R12.reuse.H0_H0 ;  /* 0x2000000cff0b7230 */ /* 0x101fe40000004100 */
[----:B------:R-:W-:Y:S02]  /*2f60*/  HADD2.F32 R17, -RZ, R12.H1_H1 ;  /* 0x3000000cff117230 */ /* 0x000fe40000004100 */
[----:B------:R-:W-:Y:S01]  /*2f70*/  FFMA.FTZ R9, R9, R33, R26 ;  /* 0x0000002109097223 */ /* 0x000fe2000001001a */
[----:B------:R-:W-:Y:S02]  /*2f80*/  HADD2.F32 R39, -RZ, R39.H1_H1 ;  /* 0x30000027ff277230 */ /* 0x000fe40000004100 */
[----:B------:R-:W-:Y:S02]  /*2f90*/  HADD2.F32 R16, -RZ, R40.H0_H0 ;  /* 0x20000028ff107230 */ /* 0x000fe40000004100 */
[----:B------:R-:W-:Y:S02]  /*2fa0*/  HADD2.F32 R41, -RZ, R41.H1_H1 ;  /* 0x30000029ff297230 */ /* 0x000fe40000004100 */
[----:B------:R-:W-:-:S02]  /*2fb0*/  HADD2.F32 R12, -RZ, R13.H1_H1 ;  /* 0x3000000dff0c7230 */ /* 0x000fc40000004100 */
[----:B------:R-:W-:Y:S02]  /*2fc0*/  HADD2.F32 R40, -RZ, R40.H1_H1 ;  /* 0x30000028ff287230 */ /* 0x000fe40000004100 */
[----:B------:R-:W-:Y:S01]  /*2fd0*/  FFMA.FTZ R27, R44, R39, R27 ;  /* 0x000000272c1b7223 */ /* 0x000fe2000001001b */
[----:B------:R-:W-:Y:S02]  /*2fe0*/  HADD2.F32 R19, -RZ, R13.H0_H0 ;  /* 0x2000000dff137230 */ /* 0x000fe40000004100 */
[----:B------:R-:W-:Y:S01]  /*2ff0*/  FFMA.FTZ R11, R11, R16, R74 ;  /* 0x000000100b0b7223 */ /* 0x000fe2000001004a */
[----:B------:R-:W-:Y:S01]  /*3000*/  FFMA.FTZ R9, R12, R41, R9 ;  /* 0x000000290c097223 */ /* 0x000fe20000010009 */
[----:B------:R-:W-:Y:S01]  /*3010*/  FFMA.FTZ R24, R31, R32, R24 ;  /* 0x000000201f187223 */ /* 0x000fe20000010018 */
[----:B--2---:R-:W-:Y:S02]  /*3020*/  HADD2.F32 R12, -RZ, R20.H0_H0 ;  /* 0x20000014ff0c7230 */ /* 0x004fe40000004100 */
[----:B------:R-:W-:-:S02]  /*3030*/  HADD2.F32 R16, -RZ, R48.H0_H0 ;  /* 0x20000030ff107230 */ /* 0x000fc40000004100 */
[----:B------:R-:W-:Y:S01]  /*3040*/  FFMA.FTZ R25, R8, R37, R25 ;  /* 0x0000002508197223 */ /* 0x000fe20000010019 */
[----:B------:R-:W-:Y:S02]  /*3050*/  HADD2.F32 R20, -RZ, R20.H1_H1 ;  /* 0x30000014ff147230 */ /* 0x000fe40000004100 */
[----:B------:R-:W-:Y:S01]  /*3060*/  FFMA.FTZ R17, R17, R40, R76 ;  /* 0x0000002811117223 */ /* 0x000fe2000001004c */
[----:B------:R-:W-:Y:S02]  /*3070*/  HADD2.F32 R48, -RZ, R48.H1_H1 ;  /* 0x30000030ff307230 */ /* 0x000fe40000004100 */
[----:B------:R-:W-:Y:S01]  /*3080*/  FFMA.FTZ R8, R36, R38, R27 ;  /* 0x0000002624087223 */ /* 0x000fe2000001001b */
[--C-:B------:R-:W-:Y:S02]  /*3090*/  HADD2.F32 R13, -RZ, R14.reuse.H0_H0 ;  /* 0x2000000eff0d7230 */ /* 0x100fe40000004100 */
[----:B------:R-:W-:Y:S01]  /*30a0*/  FFMA.FTZ R18, R19, R18, R24 ;  /* 0x0000001213127223 */ /* 0x000fe20000010018 */
[----:B------:R-:W-:-:S02]  /*30b0*/  HADD2.F32 R27, -RZ, R14.H1_H1 ;  /* 0x3000000eff1b7230 */ /* 0x000fc40000004100 */
[----:B------:R-:W-:Y:S01]  /*30c0*/  FFMA.FTZ R11, R12, R16, R11 ;  /* 0x000000100c0b7223 */ /* 0x000fe2000001000b */
[----:B------:R-:W-:Y:S02]  /*30d0*/  HADD2.F32 R29, -RZ, R43.H0_H0 ;  /* 0x2000002bff1d7230 */ /* 0x000fe40000004100 */
[----:B------:R-:W-:Y:S01]  /*30e0*/  FFMA.FTZ R20, R20, R48, R17 ;  /* 0x0000003014147223 */ /* 0x000fe20000010011 */
[----:B------:R-:W-:Y:S02]  /*30f0*/  HADD2.F32 R14, -RZ, R15.H0_H0 ;  /* 0x2000000fff0e7230 */ /* 0x000fe40000004100 */
[----:B------:R-:W-:Y:S02]  /*3100*/  HADD2.F32 R19, -RZ, R21.H0_H0 ;  /* 0x20000015ff137230 */ /* 0x000fe40000004100 */
[----:B------:R-:W-:Y:S02]  /*3110*/  HADD2.F32 R24, -RZ, R49.H0_H0 ;  /* 0x20000031ff187230 */ /* 0x000fe40000004100 */
[----:B------:R-:W-:-:S02]  /*3120*/  HADD2.F32 R43, -RZ, R43.H1_H1 ;  /* 0x3000002bff2b7230 */ /* 0x000fc40000004100 */
[----:B------:R-:W-:Y:S02]  /*3130*/  HADD2.F32 R15, -RZ, R15.H1_H1 ;  /* 0x3000000fff0f7230 */ /* 0x000fe40000004100 */
[----:B------:R-:W-:Y:S02]  /*3140*/  HADD2.F32 R12, -RZ, R21.H1_H1 ;  /* 0x30000015ff0c7230 */ /* 0x000fe40000004100 */
[----:B------:R-:W-:Y:S02]  /*3150*/  HADD2.F32 R49, -RZ, R49.H1_H1 ;  /* 0x30000031ff317230 */ /* 0x000fe40000004100 */
[----:B------:R-:W-:Y:S01]  /*3160*/  FFMA.FTZ R28, R35, R34, R28 ;  /* 0x00000022231c7223 */ /* 0x000fe2000001001c */
[----:B------:R-:W-:Y:S02]  /*3170*/  HADD2.F32 R26, -RZ, R42.H0_H0 ;  /* 0x2000002aff1a7230 */ /* 0x000fe40000004100 */
[----:B------:R-:W-:Y:S01]  /*3180*/  FFMA.FTZ R18, R19, R24, R18 ;  /* 0x0000001813127223 */ /* 0x000fe20000010012 */
[----:B------:R-:W-:Y:S01]  /*3190*/  FADD.FTZ R11, R11, R20 ;  /* 0x000000140b0b7221 */ /* 0x000fe20000010000 */
[----:B------:R-:W-:Y:S01]  /*31a0*/  FFMA.FTZ R8, R15, R43, R8 ;  /* 0x0000002b0f087223 */ /* 0x000fe20000010008 */
[----:B------:R-:W-:Y:S01]  /*31b0*/  FFMA.FTZ R9, R12, R49, R9 ;  /* 0x000000310c097223 */ /* 0x000fe20000010009 */
[----:B------:R-:W-:-:S02]  /*31c0*/  HADD2.F32 R12, -RZ, R22.H0_H0 ;  /* 0x20000016ff0c7230 */ /* 0x000fc40000004100 */
[----:B------:R-:W-:Y:S01]  /*31d0*/  FFMA.FTZ R13, R13, R26, R28 ;  /* 0x0000001a0d0d7223 */ /* 0x000fe2000001001c */
[----:B------:R-:W-:Y:S02]  /*31e0*/  HADD2.F32 R15, -RZ, R50.H0_H0 ;  /* 0x20000032ff0f7230 */ /* 0x000fe40000004100 */
[----:B------:R-:W-:Y:S01]  /*31f0*/  FADD.FTZ R18, R18, R11 ;  /* 0x0000000b12127221 */ /* 0x000fe20000010000 */
[----:B------:R-:W-:Y:S02]  /*3200*/  HADD2.F32 R42, -RZ, R42.H1_H1 ;  /* 0x3000002aff2a7230 */ /* 0x000fe40000004100 */
[----:B------:R-:W-:Y:S02]  /*3210*/  HADD2.F32 R11, -RZ, R22.H1_H1 ;  /* 0x30000016ff0b7230 */ /* 0x000fe40000004100 */
[----:B------:R-:W-:Y:S01]  /*3220*/  FFMA.FTZ R12, R12, R15, R13 ;  /* 0x0000000f0c0c7223 */ /* 0x000fe2000001000d */
[----:B------:R-:W-:Y:S02]  /*3230*/  HADD2.F32 R50, -RZ, R50.H1_H1 ;  /* 0x30000032ff327230 */ /* 0x000fe40000004100 */
[----:B------:R-:W-:Y:S01]  /*3240*/  FFMA.FTZ R10, R27, R42, R10 ;  /* 0x0000002a1b0a7223 */ /* 0x000fe2000001000a */
[----:B------:R-:W-:Y:S01]  /*3250*/  FADD.FTZ R13, R9, R18 ;  /* 0x00000012090d7221 */ /* 0x000fe20000010000 */
[----:B------:R-:W-:-:S02]  /*3260*/  HADD2.F32 R17, -RZ, R23.H0_H0 ;  /* 0x20000017ff117230 */ /* 0x000fc40000004100 */
[----:B------:R-:W-:Y:S01]  /*3270*/  FFMA.FTZ R14, R14, R29, R25 ;  /* 0x0000001d0e0e7223 */ /* 0x000fe20000010019 */
[----:B------:R-:W-:Y:S02]  /*3280*/  HADD2.F32 R9, -RZ, R51.H0_H0 ;  /* 0x20000033ff097230 */ /* 0x000fe40000004100 */
[----:B------:R-:W-:Y:S01]  /*3290*/  FFMA.FTZ R10, R11, R50, R10 ;  /* 0x000000320b0a7223 */ /* 0x000fe2000001000a */
[----:B------:R-:W-:Y:S01]  /*32a0*/  FADD.FTZ R13, R12, R13 ;  /* 0x0000000d0c0d7221 */ /* 0x000fe20000010000 */
[----:B------:R-:W-:Y:S01]  /*32b0*/  I2FP.F32.S32 R11, R60 ;  /* 0x0000003c000b7245 */ /* 0x000fe20000201400 */
[----:B------:R-:W-:Y:S02]  /*32c0*/  HADD2.F32 R23, -RZ, R23.H1_H1 ;  /* 0x30000017ff177230 */ /* 0x000fe40000004100 */
[----:B------:R-:W-:Y:S01]  /*32d0*/  FFMA.FTZ R9, R17, R9, R14 ;  /* 0x0000000911097223 */ /* 0x000fe2000001000e */
[----:B------:R-:W-:Y:S02]  /*32e0*/  HADD2.F32 R51, -RZ, R51.H1_H1 ;  /* 0x30000033ff337230 */ /* 0x000fe40000004100 */
[----:B------:R-:W-:Y:S01]  /*32f0*/  FADD.FTZ R10, R10, R13 ;  /* 0x0000000d0a0a7221 */ /* 0x000fe20000010000 */
[----:B-----5:R-:W-:Y:S01]  /*3300*/  FMUL.FTZ R11, R11, R64 ;  /* 0x000000400b0b7220 */ /* 0x020fe20000410000 */
[----:B------:R-:W-:Y:S01]  /*3310*/  FSETP.NEU.FTZ.AND P0, PT, R64, RZ, PT ;  /* 0x000000ff4000720b */ /* 0x000fe20003f1d000 */
[----:B------:R-:W-:-:S02]  /*3320*/  VIADD R58, R58, 0x4 ;  /* 0x000000043a3a7836 */ /* 0x000fc40000000000 */
[----:B------:R-:W-:Y:S01]  /*3330*/  FFMA.FTZ R8, R23, R51, R8 ;  /* 0x0000003317087223 */ /* 0x000fe20000010008 */
[----:B------:R-:W-:Y:S01]  /*3340*/  FADD.FTZ R9, R9, R10 ;  /* 0x0000000a09097221 */ /* 0x000fe20000010000 */
[----:B------:R-:W-:Y:S02]  /*3350*/  FSEL R11, R11, RZ, P0 ;  /* 0x000000ff0b0b7208 */ /* 0x000fe40000000000 */
[----:B------:R-:W-:Y:S01]  /*3360*/  ISETP.GE.AND P2, PT, R58, R57, PT ;  /* 0x000000393a00720c */ /* 0x000fe20003f46270 */
[----:B------:R-:W-:Y:S01]  /*3370*/  FADD.FTZ R8, R8, R9 ;  /* 0x0000000908087221 */ /* 0x000fe20000010000 */
[----:B------:R-:W-:-:S03]  /*3380*/  ISETP.GE.AND P0, PT, R61, R68, PT ;  /* 0x000000443d00720c */ /* 0x000fc60003f06270 */
[----:B------:R-:W-:Y:S01]  /*3390*/  FFMA.FTZ R11, R8, UR8, R11 ;  /* 0x00000008080b7c23 */ /* 0x000fe2000801000b */
[----:B------:R-:W-:-:S04]  /*33a0*/  IADD3 R6, P1, R6, 0x10, RZ ;  /* 0x0000001006067810 */ /* 0x000fc80007f3e0ff */
[----:B------:R-:W-:Y:S01]  /*33b0*/  FSEL R8, R11, RZ, !P0 ;  /* 0x000000ff0b087208 */ /* 0x000fe20004000000 */
[----:B------:R-:W-:Y:S01]  /*33c0*/  VIADD R61, R61, 0x80 ;  /* 0x000000803d3d7836 */ /* 0x000fe20000000000 */
[----:B------:R-:W-:Y:S02]  /*33d0*/  IADD3 R60, R60, 0x80, RZ ;  /* 0x000000803c3c7810 */ /* 0x000fe40007ffe0ff */
[----:B------:R-:W-:Y:S01]  /*33e0*/  IADD3.X R7, RZ, R7, RZ, P1, !PT ;  /* 0x00000007ff077210 */ /* 0x000fe20000ffe4ff */
[----:B------:R0:W-:Y:S01]  /*33f0*/  STS [R59], R8 ;  /* 0x000000083b007388 */ /* 0x0001e20000000800 */
[----:B------:R-:W-:Y:S01]  /*3400*/  @!P0 FMNMX.FTZ R62, R62, R11, !PT ;  /* 0x0000000b3e3e8209 */ /* 0x000fe20007810000 */
[----:B0-----:R-:W-:Y:S01]  /*3410*/  VIADD R59, R59, 0x200 ;  /* 0x000002003b3b7836 */ /* 0x001fe20000000000 */
[----:B------:R-:W-:Y:S06]  /*3420*/  @!P2 BRA `(.L_x_21343) ;  /* 0xffffffd400bca947 */ /* 0x000fec000383ffff */
.L_x_21342:
[----:B------:R-:W-:Y:S05]  /*3430*/  BSYNC B0 ;  /* 0x0000000000007941 */ /* 0x000fea0003800000 */
.L_x_21341:
[----:B------:R-:W0:Y:S01]  /*3440*/  SHFL.BFLY PT, R3, R62, 0x10, 0x1f ;  /* 0x0e001f003e037f89 */ /* 0x000e2200000e0000 */
[----:B------:R-:W-:Y:S01]  /*3450*/  BSSY B0, `(.L_x_21344) ;  /* 0x000010d000007945 */ /* 0x000fe20003800000 */
[----:B------:R-:W1:Y:S01]  /*3460*/  S2R R4, SR_TID.X ;  /* 0x0000000000047919 */ /* 0x000e620000002100 */
[----:B0-----:R-:W-:-:S05]  /*3470*/  FMNMX.FTZ R3, R3, R62, !PT ;  /* 0x0000003e03037209 */ /* 0x001fca0007810000 */
[----:B------:R-:W0:Y:S01]  /*3480*/  SHFL.BFLY PT, R2, R3, 0x8, 0x1f ;  /* 0x0d001f0003027f89 */ /* 0x000e2200000e0000 */
[----:B-1----:R-:W-:-:S04]  /*3490*/  SHF.R.S32.HI R7, RZ, 0x1f, R4 ;  /* 0x0000001fff077819 */ /* 0x002fc80000011404 */
[----:B------:R-:W-:-:S04]  /*34a0*/  LEA.HI R7, R7, R4, RZ, 0x5 ;  /* 0x0000000407077211 */ /* 0x000fc800078f28ff */
[----:B------:R-:W-:-:S04]  /*34b0*/  LOP3.LUT R7, R7, 0xffffffe0, RZ, 0xc0, !PT ;  /* 0xffffffe007077812 */ /* 0x000fc800078ec0ff */
        /* <DEDUP_REMOVED lines=11> */
[----:B-1----:R-:W-:-:S05]  /*3570*/  @!P0 LEA R3, R3, R2, 0x18 ;  /* 0x0000000203038211 */ /* 0x002fca00078ec0ff */
[----:B------:R-:W-:Y:S01]  /*3580*/  @!P0 IMAD R2, R66, 0x4, R3 ;  /* 0x0000000442028824 */ /* 0x000fe200078e0203 */
[----:B0-----:R-:W-:Y:S02]  /*3590*/  FMNMX.FTZ R8, R5, R6, !PT ;  /* 0x0000000605087209 */ /* 0x001fe40007810000 */
[----:B------:R-:W-:-:S03]  /*35a0*/  @!P1 MOV R6, 0x400 ;  /* 0x0000040000069802 */ /* 0x000fc60000000f00 */
[----:B------:R-:W0:Y:S01]  /*35b0*/  SHFL.BFLY PT, R7, R8, 0x1, 0x1f ;  /* 0x0c201f0008077f89 */ /* 0x000e2200000e0000 */
[----:B------:R-:W-:-:S04]  /*35c0*/  @!P1 IADD3 R6, R6, 0x180, RZ ;  /* 0x0000018006069810 */ /* 0x000fc80007ffe0ff */
[----:B--2---:R-:W-:Y:S02]  /*35d0*/  @!P1 LEA R9, R9, R6, 0x18 ;  /* 0x0000000609099211 */ /* 0x004fe400078ec0ff */
[----:B------:R-:W-:Y:S02]  /*35e0*/  MOV R6, 0xff7fffff ;  /* 0xff7fffff00067802 */ /* 0x000fe40000000f00 */
[----:B0-----:R-:W-:Y:S01]  /*35f0*/  @!P0 FMNMX.FTZ R5, R8, R7, !PT ;  /* 0x0000000708058209 */ /* 0x001fe20007810000 */
[----:B------:R-:W-:Y:S01]  /*3600*/  @!P1 IMAD R7, R4, 0x4, R9 ;  /* 0x0000000404079824 */ /* 0x000fe200078e0209 */
[----:B------:R-:W-:-:S03]  /*3610*/  IADD3 R9, R68, 0x1f, RZ ;  /* 0x0000001f44097810 */ /* 0x000fc60007ffe0ff */
[----:B------:R0:W-:Y:S01]  /*3620*/  @!P0 STS [R2], R5 ;  /* 0x0000000502008388 */ /* 0x0001e20000000800 */
        /* <DEDUP_REMOVED lines=30> */
.L_x_21348:
        /* <DEDUP_REMOVED lines=11> */
.L_x_21347:
[----:B------:R-:W-:Y:S05]  /*38c0*/  BSYNC B1 ;  /* 0x0000000000017941 */ /* 0x000fea0003800000 */
.L_x_21346:
        /* <DEDUP_REMOVED lines=14> */
.L_x_21351:
        /* <DEDUP_REMOVED lines=100> */
.L_x_21350:
[----:B------:R-:W-:Y:S05]  /*3ff0*/  BSYNC B1 ;  /* 0x0000000000017941 */ /* 0x000fea0003800000 */
.L_x_21349:
        /* <DEDUP_REMOVED lines=55> */
.L_x_21353:
[----:B------:R-:W-:Y:S05]  /*4370*/  BSYNC B1 ;  /* 0x0000000000017941 */ /* 0x000fea0003800000 */
.L_x_21352:
        /* <DEDUP_REMOVED lines=26> */
.L_x_21345:
[----:B------:R-:W-:Y:S05]  /*4520*/  BSYNC B0 ;  /* 0x0000000000007941 */ /* 0x000fea0003800000 */
.L_x_21344:
        /* <DEDUP_REMOVED lines=48> */
.L_x_21358:
        /* <DEDUP_REMOVED lines=8> */
.L_x_21357:
[----:B------:R-:W-:Y:S05]  /*48b0*/  BSYNC B1 ;  /* 0x0000000000017941 */ /* 0x000fea0003800000 */
.L_x_21356:
        /* <DEDUP_REMOVED lines=14> */
.L_x_21361:
        /* <DEDUP_REMOVED lines=52> */
.L_x_21360:
[----:B------:R-:W-:Y:S05]  /*4ce0*/  BSYNC B1 ;  /* 0x0000000000017941 */ /* 0x000fea0003800000 */
.L_x_21359:
        /* <DEDUP_REMOVED lines=31> */
.L_x_21363:
[----:B------:R-:W-:Y:S05]  /*4ee0*/  BSYNC B1 ;  /* 0x0000000000017941 */ /* 0x000fea0003800000 */
.L_x_21362:
        /* <DEDUP_REMOVED lines=14> */
.L_x_21355:
[----:B------:R-:W-:Y:S05]  /*4fd0*/  BSYNC B0 ;  /* 0x0000000000007941 */ /* 0x000fea0003800000 */
.L_x_21354:
[----:B------:R-:W-:Y:S01]  /*4fe0*/  BAR.SYNC.DEFER_BLOCKING 0x0 ;  /* 0x0000000000007b1d */ /* 0x000fe20000010000 */
[----:B------:R-:W-:-:S05]  /*4ff0*/  ISETP.GE.AND P0, PT, R66, R57, PT ;  /* 0x000000394200720c */ /* 0x000fca0003f06270 */
        /* <DEDUP_REMOVED lines=13> */
[----:B------:R-:W-:Y:S02]  /*50d0*/  CS2R R6, SRZ ;  /* 0x0000000000067805 */ /* 0x000fe4000001ff00 */
[----:B0-----:R-:W-:Y:S01]  /*50e0*/  CS2R R4, SRZ ;  /* 0x0000000000047805 */ /* 0x001fe2000001ff00 */
[----:B------:R-:W-:Y:S01]  /*50f0*/  IMAD.MOV.U32 R40, RZ, RZ, RZ ;  /* 0x000000ffff287224 */ /* 0x000fe200078e00ff */
[----:B------:R-:W-:Y:S06]  /*5100*/  BRA `(.L_x_21366) ;  /* 0x0000004800e07947 */ /* 0x000fec0003800000 */
.L_x_21365:
[C---:B------:R-:W-:Y:S01]  /*5110*/  IADD3 R63, P0, R66.reuse, R63, RZ ;  /* 0x0000003f423f7210 */ /* 0x040fe20007f1e0ff */
[----:B------:R-:W-:Y:S01]  /*5120*/  ULDC.64 UR4, c[0x0][0x238] ;  /* 0x00008e0000047ab9 */ /* 0x000fe20000000a00 */
[----:B-1----:R-:W-:Y:S01]  /*5130*/  SHF.R.S32.HI R3, RZ, 0x1f, R4 ;  /* 0x0000001fff037819 */ /* 0x002fe20000011404 */
[----:B------:R-:W1:Y:S01]  /*5140*/  LDC R18, c[0x0][0x25c] ;  /* 0x00009700ff127b82 */ /* 0x000e620000000800 */
[----:B------:R-:W-:Y:S01]  /*5150*/  LEA.HI.X.SX32 R56, R66, R56, 0x1, P0 ;  /* 0x0000003842387211 */ /* 0x000fe200000f0eff */
[----:B------:R-:W-:Y:S01]  /*5160*/  ULDC UR6, c[0x0][0x260] ;  /* 0x0000980000067ab9 */ /* 0x000fe20000000800 */
[----:B------:R-:W-:Y:S01]  /*5170*/  LEA R2, P0, R63, UR4, 0x2 ;  /* 0x000000043f027c11 */ /* 0x000fe2000f8010ff */
[----:B------:R-:W-:Y:S01]  /*5180*/  UMOV UR4, 0x400 ;  /* 0x0000040000047882 */ /* 0x000fe20000000000 */
[----:B------:R-:W-:Y:S01]  /*5190*/  LEA.HI R16, R3, R4, RZ, 0x2 ;  /* 0x0000000403107211 */ /* 0x000fe200078f10ff */
[----:B------:R-:W-:Y:S01]  /*51a0*/  UIADD3 UR4, UR4, 0x1a0, URZ ;  /* 0x000001a004047890 */ /* 0x000fe2000fffe03f */
[----:B------:R-:W-:Y:S01]  /*51b0*/  LEA.HI.X R3, R63, UR5, R56, 0x2, P0 ;  /* 0x000000053f037c11 */ /* 0x000fe200080f1438 */
[----:B------:R-:W2:Y:S01]  /*51c0*/  S2UR UR5, SR_CgaCtaId ;  /* 0x00000000000579c3 */ /* 0x000ea20000008800 */
[----:B0-----:R-:W-:Y:S01]  /*51d0*/  LOP3.LUT R5, R16, 0xfffffffc, RZ, 0xc0, !PT ;  /* 0xfffffffc10057812 */ /* 0x001fe200078ec0ff */
[----:B------:R-:W-:Y:S01]  /*51e0*/  IMAD R74, R0, UR6, RZ ;  /* 0x00000006004a7c24 */ /* 0x000fe2000f8e02ff */
[----:B------:R-:W-:Y:S01]  /*51f0*/  SHF.L.U32 R16, R16, 0x3, RZ ;  /* 0x0000000310107819 */ /* 0x000fe200000006ff */
[----:B------:R-:W-:Y:S01]  /*5200*/  IMAD.MOV.U32 R38, RZ, RZ, RZ ;  /* 0x000000ffff267224 */ /* 0x000fe200078e00ff */
[----:B------:R-:W-:-:S02]  /*5210*/  IADD3 R17, R4, -R5, RZ ;  /* 0x8000000504117210 */ /* 0x000fc40007ffe0ff */
[----:B------:R-:W-:Y:S02]  /*5220*/  CS2R R36, SRZ ;  /* 0x0000000000247805 */ /* 0x000fe4000001ff00 */
[----:B------:R-:W-:Y:S02]  /*5230*/  LOP3.LUT R16, R16, 0xffffffe0, RZ, 0xc0, !PT ;  /* 0xffffffe010107812 */ /* 0x000fe400078ec0ff */
[----:B------:R-:W-:Y:S02]  /*5240*/  CS2R R34, SRZ ;  /* 0x0000000000227805 */ /* 0x000fe4000001ff00 */
[C---:B------:R-:W-:Y:S01]  /*5250*/  IADD3 R39, -R66.reuse, -0x1, R57 ;  /* 0xffffffff42277810 */ /* 0x040fe20007ffe139 */
[----:B------:R-:W-:Y:S01]  /*5260*/  IMAD R41, R66, 0x4, R17 ;  /* 0x0000000442297824 */ /* 0x000fe200078e0211 */
[----:B------:R-:W-:Y:S02]  /*5270*/  SHF.L.U32 R17, R17, 0x3, RZ ;  /* 0x0000000311117819 */ /* 0x000fe400000006ff */
[----:B------:R-:W-:-:S02]  /*5280*/  CS2R R32, SRZ ;  /* 0x0000000000207805 */ /* 0x000fc4000001ff00 */
[----:B------:R-:W-:Y:S02]  /*5290*/  CS2R R30, SRZ ;  /* 0x00000000001e7805 */ /* 0x000fe4000001ff00 */
[----:B------:R-:W-:Y:S02]  /*52a0*/  CS2R R28, SRZ ;  /* 0x00000000001c7805 */ /* 0x000fe4000001ff00 */
[----:B------:R-:W-:Y:S02]  /*52b0*/  IADD3 R67, R17, R16, RZ ;  /* 0x0000001011437210 */ /* 0x000fe40007ffe0ff */
[----:B------:R-:W-:Y:S02]  /*52c0*/  CS2R R14, SRZ ;  /* 0x00000000000e7805 */ /* 0x000fe4000001ff00 */
[----:B------:R-:W-:Y:S02]  /*52d0*/  CS2R R12, SRZ ;  /* 0x00000000000c7805 */ /* 0x000fe4000001ff00 */
[----:B------:R-:W-:-:S02]  /*52e0*/  CS2R R10, SRZ ;  /* 0x00000000000a7805 */ /* 0x000fc4000001ff00 */
[----:B------:R-:W-:Y:S02]  /*52f0*/  CS2R R8, SRZ ;  /* 0x0000000000087805 */ /* 0x000fe4000001ff00 */
[----:B------:R-:W-:Y:S02]  /*5300*/  CS2R R6, SRZ ;  /* 0x0000000000067805 */ /* 0x000fe4000001ff00 */
[----:B------:R-:W-:Y:S01]  /*5310*/  CS2R R4, SRZ ;  /* 0x0000000000047805 */ /* 0x000fe2000001ff00 */
[----:B------:R-:W-:Y:S01]  /*5320*/  IMAD.MOV.U32 R40, RZ, RZ, RZ ;  /* 0x000000ffff287224 */ /* 0x000fe200078e00ff */
[----:B-1----:R-:W-:Y:S01]  /*5330*/  SHF.R.S32.HI R0, RZ, 0x1f, R18 ;  /* 0x0000001fff007819 */ /* 0x002fe20000011412 */
[----:B--2---:R-:W-:Y:S01]  /*5340*/  ULEA UR4, UR5, UR4, 0x18 ;  /* 0x0000000405047291 */ /* 0x004fe2000f8ec03f */
[----:B------:R-:W-:Y:S01]  /*5350*/  SHF.R.S32.HI R75, RZ, 0x1f, R74 ;  /* 0x0000001fff4b7819 */ /* 0x000fe2000001144a */
[----:B------:R-:W-:Y:S01]  /*5360*/  IMAD R43, R66, 0x20, R17 ;  /* 0x00000020422b7824 */ /* 0x000fe200078e0211 */
[C---:B-----5:R-:W-:Y:S01]  /*5370*/  IADD3 R64, R67.reuse, 0x300, RZ ;  /* 0x0000030043407810 */ /* 0x060fe20007ffe0ff */
        /* <DEDUP_REMOVED lines=23> */
.L_x_21415:
[----:B------:R-:W2:Y:S01]  /*54f0*/  LDG.E.CONSTANT R77, desc[UR10][R2.64] ;  /* 0x0000000a024d7981 */ /* 0x000ea2000c1e9900 */
[----:B0-----:R-:W0:Y:S03]  /*5500*/  LDC.64 R24, c[0x0][0x228] ;  /* 0x00008a00ff187b82 */ /* 0x001e260000000a00 */
[----:B-1----:R-:W1:Y:S04]  /*5510*/  LDS.128 R16, [R41+-0x10] ;  /* 0xfffff00029107984 */ /* 0x002e680000000c00 */
[----:B------:R-:W3:Y:S01]  /*5520*/  LDS.128 R20, [R41] ;  /* 0x0000000029147984 */ /* 0x000ee20000000c00 */
[----:B-1----:R-:W-:Y:S02]  /*5530*/  F2FP.F16.F32.PACK_AB R70, R19, R18 ;  /* 0x000000121346723e */ /* 0x002fe400000000ff */
[----:B------:R-:W-:Y:S01]  /*5540*/  F2FP.F16.F32.PACK_AB R69, R17, R16 ;  /* 0x000000101145723e */ /* 0x000fe200000000ff */
[----:B------:R-:W-:Y:S01]  /*5550*/  BSSY B1, `(.L_x_21367) ;  /* 0x000002e000017945 */ /* 0x000fe20003800000 */
[----:B---3--:R-:W-:-:S02]  /*5560*/  F2FP.F16.F32.PACK_AB R71, R21, R20 ;  /* 0x000000141547723e */ /* 0x008fc400000000ff */
[----:B------:R-:W-:Y:S02]  /*5570*/  F2FP.F16.F32.PACK_AB R72, R23, R22 ;  /* 0x000000161748723e */ /* 0x000fe400000000ff */
[----:B--2---:R-:W-:-:S05]  /*5580*/  SHF.R.S32.HI R26, RZ, 0x1f, R77 ;  /* 0x0000001fff1a7819 */ /* 0x004fca000001144d */
[----:B------:R-:W-:-:S04]  /*5590*/  IMAD R26, R26, UR7, RZ ;  /* 0x000000071a1a7c24 */ /* 0x000fc8000f8e02ff */
[C---:B------:R-:W-:Y:S02]  /*55a0*/  IMAD R27, R77.reuse, R0, R26 ;  /* 0x000000004d1b7224 */ /* 0x040fe400078e021a */
[----:B------:R-:W-:-:S04]  /*55b0*/  IMAD.WIDE.U32 R76, R77, UR7, R74 ;  /* 0x000000074d4c7c25 */ /* 0x000fc8000f8e004a */
[----:B------:R-:W-:Y:S01]  /*55c0*/  IMAD.IADD R27, R77, 0x1, R27 ;  /* 0x000000014d1b7824 */ /* 0x000fe200078e021b */
[----:B------:R-:W-:-:S04]  /*55d0*/  IADD3 R18, P0, R67, R76, RZ ;  /* 0x0000004c43127210 */ /* 0x000fc80007f1e0ff */
[C---:B0-----:R-:W-:Y:S02]  /*55e0*/  LEA R78, P1, R18.reuse, R24, 0x1 ;  /* 0x00000018124e7211 */ /* 0x041fe400078208ff */
[----:B------:R-:W-:Y:S02]  /*55f0*/  LEA.HI.X.SX32 R19, R67, R27, 0x1, P0 ;  /* 0x0000001b43137211 */ /* 0x000fe400000f0eff */
[----:B------:R-:W-:Y:S02]  /*5600*/  ISETP.NE.AND P0, PT, R39, RZ, PT ;  /* 0x000000ff2700720c */ /* 0x000fe40003f05270 */
[----:B------:R-:W-:-:S05]  /*5610*/  LEA.HI.X R79, R18, R25, R19, 0x1, P1 ;  /* 0x00000019124f7211 */ /* 0x000fca00008f0c13 */
[----:B------:R0:W5:Y:S06]  /*5620*/  LDG.E.128.CONSTANT R16, desc[UR10][R78.64] ;  /* 0x0000000a4e107981 */ /* 0x00016c000c1e9d00 */
[----:B------:R-:W-:Y:S05]  /*5630*/  @P0 BRA `(.L_x_21368) ;  /* 0x00000000007c0947 */ /* 0x000fea0003800000 */
[----:B------:R-:W-:Y:S02]  /*5640*/  IADD3 R21, R43, 0x2, RZ ;  /* 0x000000022b157810 */ /* 0x000fe40007ffe0ff */
[----:B-----5:R-:W-:Y:S02]  /*5650*/  PRMT R20, R17, 0x7632, R20 ;  /* 0x0000763211147816 */ /* 0x020fe40000000014 */
[----:B------:R-:W-:Y:S01]  /*5660*/  ISETP.GE.AND P1, PT, R21, R68, PT ;  /* 0x000000441500720c */ /* 0x000fe20003f26270 */
[----:B------:R-:W-:-:S03]  /*5670*/  VIADD R21, R43, 0x3 ;  /* 0x000000032b157836 */ /* 0x000fc60000000000 */
[----:B------:R-:W-:Y:S02]  /*5680*/  SEL R17, R17, RZ, !P1 ;  /* 0x000000ff11117207 */ /* 0x000fe40004800000 */
[-C--:B------:R-:W-:Y:S02]  /*5690*/  ISETP.GE.AND P2, PT, R21, R68.reuse, PT ;  /* 0x000000441500720c */ /* 0x080fe40003f46270 */
[----:B------:R-:W-:Y:S02]  /*56a0*/  IADD3 R21, R43, 0x4, RZ ;  /* 0x000000042b157810 */ /* 0x000fe40007ffe0ff */
[----:B------:R-:W-:Y:S02]  /*56b0*/  SEL R20, R20, RZ, !P2 ;  /* 0x000000ff14147207 */ /* 0x000fe40005000000 */
[----:B------:R-:W-:Y:S01]  /*56c0*/  ISETP.GE.AND P1, PT, R21, R68, PT ;  /* 0x000000441500720c */ /* 0x000fe20003f26270 */
[----:B------:R-:W-:Y:S01]  /*56d0*/  VIADD R21, R43, 0x5 ;  /* 0x000000052b157836 */ /* 0x000fe20000000000 */
[----:B------:R-:W-:-:S02]  /*56e0*/  PRMT R17, R17, 0x5410, R20 ;  /* 0x0000541011117816 */ /* 0x000fc40000000014 */
[C---:B------:R-:W-:Y:S02]  /*56f0*/  PRMT R20, R18.reuse, 0x7632, R20 ;  /* 0x0000763212147816 */ /* 0x040fe40000000014 */
[----:B------:R-:W-:Y:S02]  /*5700*/  ISETP.GE.AND P2, PT, R21, R68, PT ;  /* 0x000000441500720c */ /* 0x000fe40003f46270 */
[----:B------:R-:W-:Y:S02]  /*5710*/  SEL R21, R18, RZ, !P1 ;  /* 0x000000ff12157207 */ /* 0x000fe40004800000 */
[----:B------:R-:W-:-:S04]  /*5720*/  SEL R20, R20, RZ, !P2 ;  /* 0x000000ff14147207 */ /* 0x000fc80005000000 */
[--C-:B------:R-:W-:Y:S02]  /*5730*/  PRMT R18, R21, 0x5410, R20.reuse ;  /* 0x0000541015127816 */ /* 0x100fe40000000014 */
[----:B------:R-:W-:Y:S02]  /*5740*/  IADD3 R21, R43, 0x6, RZ ;  /* 0x000000062b157810 */ /* 0x000fe40007ffe0ff */
[----:B------:R-:W-:Y:S02]  /*5750*/  PRMT R20, R19, 0x7632, R20 ;  /* 0x0000763213147816 */ /* 0x000fe40000000014 */
[----:B------:R-:W-:Y:S01]  /*5760*/  ISETP.GE.AND P1, PT, R21, R68, PT ;  /* 0x000000441500720c */ /* 0x000fe20003f26270 */
[----:B------:R-:W-:-:S03]  /*5770*/  VIADD R21, R43, 0x7 ;  /* 0x000000072b157836 */ /* 0x000fc60000000000 */
[----:B------:R-:W-:Y:S02]  /*5780*/  SEL R19, R19, RZ, !P1 ;  /* 0x000000ff13137207 */ /* 0x000fe40004800000 */
[-C--:B------:R-:W-:Y:S02]  /*5790*/  ISETP.GE.AND P2, PT, R21, R68.reuse, PT ;  /* 0x000000441500720c */ /* 0x080fe40003f46270 */
[----:B------:R-:W-:Y:S02]  /*57a0*/  IADD3 R21, R43, 0x1, RZ ;  /* 0x000000012b157810 */ /* 0x000fe40007ffe0ff */
[----:B------:R-:W-:Y:S02]  /*57b0*/  SEL R20, R20, RZ, !P2 ;  /* 0x000000ff14147207 */ /* 0x000fe40005000000 */
[----:B------:R-:W-:Y:S02]  /*57c0*/  ISETP.GE.AND P2, PT, R21, R68, PT ;  /* 0x000000441500720c */ /* 0x000fe40003f46270 */
[----:B------:R-:W-:-:S02]  /*57d0*/  PRMT R19, R19, 0x5410, R20 ;  /* 0x0000541013137816 */ /* 0x000fc40000000014 */
[----:B------:R-:W-:Y:S02]  /*57e0*/  ISETP.GE.AND P1, PT, R43, R68, PT ;  /* 0x000000442b00720c */ /* 0x000fe40003f26270 */
[C---:B------:R-:W-:Y:S02]  /*57f0*/  PRMT R20, R16.reuse, 0x7632, R20 ;  /* 0x0000763210147816 */ /* 0x040fe40000000014 */
[----:B------:R-:W-:Y:S02]  /*5800*/  SEL R16, R16, RZ, !P1 ;  /* 0x000000ff10107207 */ /* 0x000fe40004800000 */
[----:B------:R-:W-:-:S04]  /*5810*/  SEL R21, R20, RZ, !P2 ;  /* 0x000000ff14157207 */ /* 0x000fc80005000000 */
[----:B------:R-:W-:-:S07]  /*5820*/  PRMT R16, R16, 0x5410, R21 ;  /* 0x0000541010107816 */ /* 0x000fce0000000015 */
.L_x_21368:
[----:B------:R-:W-:Y:S05]  /*5830*/  BSYNC B1 ;  /* 0x0000000000017941 */ /* 0x000fea0003800000 */
.L_x_21367:
        /* <DEDUP_REMOVED lines=19> */
[-C--:B------:R-:W-:Y:S02]  /*5970*/  ISETP.GE.AND P1, PT, R21, R68.reuse, PT ;  /* 0x000000441500720c */ /* 0x080fe40003f26270 */
[----:B------:R-:W-:Y:S02]  /*5980*/  IADD3 R21, R43, 0x5, RZ ;  /* 0x000000052b157810 */ /* 0x000fe40007ffe0ff */
[--C-:B------:R-:W-:Y:S02]  /*5990*/  PRMT R17, R17, 0x5410, R20.reuse ;  /* 0x0000541011117816 */ /* 0x100fe40000000014 */
[----:B------:R-:W-:Y:S02]  /*59a0*/  ISETP.GE.AND P2, PT, R21, R68, PT ;  /* 0x000000441500720c */ /* 0x000fe40003f46270 */
[----:B------:R-:W-:-:S02]  /*59b0*/  PRMT R20, R18, 0x7632, R20 ;  /* 0x0000763212147816 */ /* 0x000fc40000000014 */
[----:B------:R-:W-:Y:S02]  /*59c0*/  SEL R21, R18, RZ, !P1 ;  /* 0x000000ff12157207 */ /* 0x000fe40004800000 */
[----:B------:R-:W-:Y:S02]  /*59d0*/  SEL R20, R20, RZ, !P2 ;  /* 0x000000ff14147207 */ /* 0x000fe40005000000 */
[----:B------:R-:W-:Y:S02]  /*59e0*/  ISETP.GE.AND P1, PT, R43, R68, PT ;  /* 0x000000442b00720c */ /* 0x000fe40003f26270 */
[--C-:B------:R-:W-:Y:S01]  /*59f0*/  PRMT R18, R21, 0x5410, R20.reuse ;  /* 0x0000541015127816 */ /* 0x100fe20000000014 */
[----:B------:R-:W-:Y:S01]  /*5a00*/  VIADD R21, R43, 0x6 ;  /* 0x000000062b157836 */ /* 0x000fe20000000000 */
[C---:B------:R-:W-:Y:S02]  /*5a10*/  PRMT R20, R16.reuse, 0x7632, R20 ;  /* 0x0000763210147816 */ /* 0x040fe40000000014 */
[----:B------:R-:W-:-:S02]  /*5a20*/  SEL R16, R16, RZ, !P1 ;  /* 0x000000ff10107207 */ /* 0x000fc40004800000 */
[-C--:B------:R-:W-:Y:S02]  /*5a30*/  ISETP.GE.AND P3, PT, R21, R68.reuse, PT ;  /* 0x000000441500720c */ /* 0x080fe40003f66270 */
[----:B------:R-:W-:Y:S02]  /*5a40*/  IADD3 R21, R43, 0x7, RZ ;  /* 0x000000072b157810 */ /* 0x000fe40007ffe0ff */
[----:B------:R-:W-:Y:S02]  /*5a50*/  SEL R22, R19, RZ, !P3 ;  /* 0x000000ff13167207 */ /* 0x000fe40005800000 */
[----:B------:R-:W-:Y:S01]  /*5a60*/  ISETP.GE.AND P4, PT, R21, R68, PT ;  /* 0x000000441500720c */ /* 0x000fe20003f86270 */
[----:B------:R-:W-:-:S05]  /*5a70*/  VIADD R21, R43, 0x1 ;  /* 0x000000012b157836 */ /* 0x000fca0000000000 */
[----:B------:R-:W-:Y:S02]  /*5a80*/  ISETP.GE.AND P2, PT, R21, R68, PT ;  /* 0x000000441500720c */ /* 0x000fe40003f46270 */
[----:B------:R-:W-:-:S04]  /*5a90*/  PRMT R21, R19, 0x7632, R21 ;  /* 0x0000763213157816 */ /* 0x000fc80000000015 */
[----:B------:R-:W-:Y:S02]  /*5aa0*/  SEL R19, R21, RZ, !P4 ;  /* 0x000000ff15137207 */ /* 0x000fe40006000000 */
[----:B------:R-:W-:Y:S02]  /*5ab0*/  SEL R21, R20, RZ, !P2 ;  /* 0x000000ff14157207 */ /* 0x000fe40005000000 */
[----:B------:R-:W-:Y:S02]  /*5ac0*/  PRMT R19, R22, 0x5410, R19 ;  /* 0x0000541016137816 */ /* 0x000fe40000000013 */
[----:B------:R-:W-:-:S07]  /*5ad0*/  PRMT R16, R16, 0x5410, R21 ;  /* 0x0000541010107816 */ /* 0x000fce0000000015 */
.L_x_21370:
[----:B------:R-:W-:Y:S05]  /*5ae0*/  BSYNC B1 ;  /* 0x0000000000017941 */ /* 0x000fea0003800000 */
.L_x_21369:
        /* <DEDUP_REMOVED lines=27> */
[-C--:B------:R-:W-:Y:S02]  /*5ca0*/  ISETP.GE.AND P2, PT, R21, R68.reuse, PT ;  /* 0x000000441500720c */ /* 0x080fe40003f46270 */
[----:B------:R-:W-:Y:S02]  /*5cb0*/  SEL R21, R18, RZ, !P1 ;  /* 0x000000ff12157207 */ /* 0x000fe40004800000 */
[----:B------:R-:W-:Y:S02]  /*5cc0*/  SEL R20, R20, RZ, !P2 ;  /* 0x000000ff14147207 */ /* 0x000fe40005000000 */
[----:B------:R-:W-:Y:S02]  /*5cd0*/  ISETP.GE.AND P1, PT, R43, R68, PT ;  /* 0x000000442b00720c */ /* 0x000fe40003f26270 */
[----:B------:R-:W-:-:S02]  /*5ce0*/  PRMT R18, R21, 0x5410, R20 ;  /* 0x0000541015127816 */ /* 0x000fc40000000014 */
[----:B------:R-:W-:Y:S02]  /*5cf0*/  IADD3 R21, R43, 0x6, RZ ;  /* 0x000000062b157810 */ /* 0x000fe40007ffe0ff */
[C---:B------:R-:W-:Y:S02]  /*5d00*/  PRMT R20, R16.reuse, 0x7632, R20 ;  /* 0x0000763210147816 */ /* 0x040fe40000000014 */
[-C--:B------:R-:W-:Y:S01]  /*5d10*/  ISETP.GE.AND P3, PT, R21, R68.reuse, PT ;  /* 0x000000441500720c */ /* 0x080fe20003f66270 */
[----:B------:R-:W-:Y:S01]  /*5d20*/  VIADD R21, R43, 0x7 ;  /* 0x000000072b157836 */ /* 0x000fe20000000000 */
[----:B------:R-:W-:Y:S02]  /*5d30*/  SEL R16, R16, RZ, !P1 ;  /* 0x000000ff10107207 */ /* 0x000fe40004800000 */
[----:B------:R-:W-:Y:S02]  /*5d40*/  SEL R22, R19, RZ, !P3 ;  /* 0x000000ff13167207 */ /* 0x000fe40005800000 */
[----:B------:R-:W-:-:S02]  /*5d50*/  ISETP.GE.AND P4, PT, R21, R68, PT ;  /* 0x000000441500720c */ /* 0x000fc40003f86270 */
[----:B------:R-:W-:-:S04]  /*5d60*/  IADD3 R21, R43, 0x1, RZ ;  /* 0x000000012b157810 */ /* 0x000fc80007ffe0ff */
[----:B------:R-:W-:Y:S02]  /*5d70*/  ISETP.GE.AND P2, PT, R21, R68, PT ;  /* 0x000000441500720c */ /* 0x000fe40003f46270 */
[----:B------:R-:W-:-:S04]  /*5d80*/  PRMT R21, R19, 0x7632, R21 ;  /* 0x0000763213157816 */ /* 0x000fc80000000015 */
[----:B------:R-:W-:Y:S02]  /*5d90*/  SEL R19, R21, RZ, !P4 ;  /* 0x000000ff15137207 */ /* 0x000fe40006000000 */
[----:B------:R-:W-:Y:S02]  /*5da0*/  SEL R21, R20, RZ, !P2 ;  /* 0x000000ff14157207 */ /* 0x000fe40005000000 */
[----:B------:R-:W-:Y:S02]  /*5db0*/  PRMT R19, R22, 0x5410, R19 ;  /* 0x0000541016137816 */ /* 0x000fe40000000013 */
[----:B------:R-:W-:-:S07]  /*5dc0*/  PRMT R16, R16, 0x5410, R21 ;  /* 0x0000541010107816 */ /* 0x000fce0000000015 */
.L_x_21372:
[----:B------:R-:W-:Y:S05]  /*5dd0*/  BSYNC B1 ;  /* 0x0000000000017941 */ /* 0x000fea0003800000 */
.L_x_21371:
        /* <DEDUP_REMOVED lines=46> */
.L_x_21374:
[----:B------:R-:W-:Y:S05]  /*60c0*/  BSYNC B1 ;  /* 0x0000000000017941 */ /* 0x000fea0003800000 */
.L_x_21373:
        /* <DEDUP_REMOVED lines=46> */
.L_x_21376:
[----:B------:R-:W-:Y:S05]  /*63b0*/  BSYNC B1 ;  /* 0x0000000000017941 */ /* 0x000fea0003800000 */
.L_x_21375:
        /* <DEDUP_REMOVED lines=46> */
.L_x_21378:
[----:B------:R-:W-:Y:S05]  /*66a0*/  BSYNC B1 ;  /* 0x0000000000017941 */ /* 0x000fea0003800000 */
.L_x_21377:
        /* <DEDUP_REMOVED lines=46> */
.L_x_21380:
[----:B------:R-:W-:Y:S05]  /*6990*/  BSYNC B1 ;  /* 0x0000000000017941 */ /* 0x000fea0003800000 */
.L_x_21379:
        /* <DEDUP_REMOVED lines=46> */
.L_x_21382:
[----:B------:R-:W-:Y:S05]  /*6c80*/  BSYNC B1 ;  /* 0x0000000000017941 */ /* 0x000fea0003800000 */
.L_x_21381:
        /* <DEDUP_REMOVED lines=46> */
.L_x_21384:
[----:B------:R-:W-:Y:S05]  /*6f70*/  BSYNC B1 ;  /* 0x0000000000017941 */ /* 0x000fea0003800000 */
.L_x_21383:
        /* <DEDUP_REMOVED lines=46> */
.L_x_21386:
[----:B------:R-:W-:Y:S05]  /*7260*/  BSYNC B1 ;  /* 0x0000000000017941 */ /* 0x000fea0003800000 */
.L_x_21385:
        /* <DEDUP_REMOVED lines=46> */
.L_x_21388:
[----:B------:R-:W-:Y:S05]  /*7550*/  BSYNC B1 ;  /* 0x0000000000017941 */ /* 0x000fea0003800000 */
.L_x_21387:
        /* <DEDUP_REMOVED lines=23> */
[----:B------:R-:W-:Y:S02]  /*76d0*/  ISETP.GE.AND P1, PT, R21, R68, PT ;  /* 0x000000441500720c */ /* 0x000fe40003f26270 */
[----:B------:R-:W-:-:S02]  /*76e0*/  IADD3 R21, R43, 0x5, RZ ;  /* 0x000000052b157810 */ /* 0x000fc40007ffe0ff */
[--C-:B------:R-:W-:Y:S02]  /*76f0*/  PRMT R17, R17, 0x5410, R20.reuse ;  /* 0x0000541011117816 */ /* 0x100fe40000000014 */
[-C--:B------:R-:W-:Y:S02]  /*7700*/  ISETP.GE.AND P2, PT, R21, R68.reuse, PT ;  /* 0x000000441500720c */ /* 0x080fe40003f46270 */
[C---:B------:R-:W-:Y:S02]  /*7710*/  PRMT R20, R18.reuse, 0x7632, R20 ;  /* 0x0000763212147816 */ /* 0x040fe40000000014 */
[----:B------:R-:W-:Y:S02]  /*7720*/  SEL R21, R18, RZ, !P1 ;  /* 0x000000ff12157207 */ /* 0x000fe40004800000 */
[----:B------:R-:W-:Y:S02]  /*7730*/  SEL R20, R20, RZ, !P2 ;  /* 0x000000ff14147207 */ /* 0x000fe40005000000 */
[----:B------:R-:W-:-:S02]  /*7740*/  ISETP.GE.AND P1, PT, R43, R68, PT ;  /* 0x000000442b00720c */ /* 0x000fc40003f26270 */
[--C-:B------:R-:W-:Y:S01]  /*7750*/  PRMT R18, R21, 0x5410, R20.reuse ;  /* 0x0000541015127816 */ /* 0x100fe20000000014 */
[----:B------:R-:W-:Y:S01]  /*7760*/  VIADD R21, R43, 0x6 ;  /* 0x000000062b157836 */ /* 0x000fe20000000000 */
[C---:B------:R-:W-:Y:S02]  /*7770*/  PRMT R20, R16.reuse, 0x7632, R20 ;  /* 0x0000763210147816 */ /* 0x040fe40000000014 */
[----:B------:R-:W-:Y:S02]  /*7780*/  SEL R16, R16, RZ, !P1 ;  /* 0x000000ff10107207 */ /* 0x000fe40004800000 */
[----:B------:R-:W-:Y:S02]  /*7790*/  ISETP.GE.AND P3, PT, R21, R68, PT ;  /* 0x000000441500720c */ /* 0x000fe40003f66270 */
[----:B------:R-:W-:Y:S02]  /*77a0*/  IADD3 R21, R43, 0x7, RZ ;  /* 0x000000072b157810 */ /* 0x000fe40007ffe0ff */
[----:B------:R-:W-:-:S02]  /*77b0*/  SEL R22, R19, RZ, !P3 ;  /* 0x000000ff13167207 */ /* 0x000fc40005800000 */
[----:B------:R-:W-:Y:S02]  /*77c0*/  ISETP.GE.AND P4, PT, R21, R68, PT ;  /* 0x000000441500720c */ /* 0x000fe40003f86270 */
[----:B------:R-:W-:-:S04]  /*77d0*/  IADD3 R21, R43, 0x1, RZ ;  /* 0x000000012b157810 */ /* 0x000fc80007ffe0ff */
[----:B------:R-:W-:Y:S02]  /*77e0*/  ISETP.GE.AND P2, PT, R21, R68, PT ;  /* 0x000000441500720c */ /* 0x000fe40003f46270 */
[----:B------:R-:W-:-:S04]  /*77f0*/  PRMT R21, R19, 0x7632, R21 ;  /* 0x0000763213157816 */ /* 0x000fc80000000015 */
[----:B------:R-:W-:Y:S02]  /*7800*/  SEL R19, R21, RZ, !P4 ;  /* 0x000000ff15137207 */ /* 0x000fe40006000000 */
[----:B------:R-:W-:Y:S02]  /*7810*/  SEL R21, R20, RZ, !P2 ;  /* 0x000000ff14157207 */ /* 0x000fe40005000000 */
[----:B------:R-:W-:Y:S02]  /*7820*/  PRMT R19, R22, 0x5410, R19 ;  /* 0x0000541016137816 */ /* 0x000fe40000000013 */
[----:B------:R-:W-:-:S07]  /*7830*/  PRMT R16, R16, 0x5410, R21 ;  /* 0x0000541010107816 */ /* 0x000fce0000000015 */
.L_x_21390:
[----:B------:R-:W-:Y:S05]  /*7840*/  BSYNC B1 ;  /* 0x0000000000017941 */ /* 0x000fea0003800000 */
.L_x_21389:
        /* <DEDUP_REMOVED lines=20> */
[----:B------:R-:W-:Y:S02]  /*7990*/  ISETP.GE.AND P2, PT, R21, R68, PT ;  /* 0x000000441500720c */ /* 0x000fe40003f46270 */
[----:B------:R-:W-:Y:S02]  /*79a0*/  IADD3 R21, R43, 0x4, RZ ;  /* 0x000000042b157810 */ /* 0x000fe40007ffe0ff */
[----:B------:R-:W-:-:S02]  /*79b0*/  SEL R20, R20, RZ, !P2 ;  /* 0x000000ff14147207 */ /* 0x000fc40005000000 */
[-C--:B------:R-:W-:Y:S01]  /*79c0*/  ISETP.GE.AND P1, PT, R21, R68.reuse, PT ;  /* 0x000000441500720c */ /* 0x080fe20003f26270 */
[----:B------:R-:W-:Y:S01]  /*79d0*/  VIADD R21, R43, 0x5 ;  /* 0x000000052b157836 */ /* 0x000fe20000000000 */
[--C-:B------:R-:W-:Y:S02]  /*79e0*/  PRMT R17, R17, 0x5410, R20.reuse ;  /* 0x0000541011117816 */ /* 0x100fe40000000014 */
[C---:B------:R-:W-:Y:S02]  /*79f0*/  PRMT R20, R18.reuse, 0x7632, R20 ;  /* 0x0000763212147816 */ /* 0x040fe40000000014 */
[----:B------:R-:W-:Y:S02]  /*7a00*/  ISETP.GE.AND P2, PT, R21, R68, PT ;  /* 0x000000441500720c */ /* 0x000fe40003f46270 */
[----:B------:R-:W-:Y:S02]  /*7a10*/  SEL R21, R18, RZ, !P1 ;  /* 0x000000ff12157207 */ /* 0x000fe40004800000 */
[----:B------:R-:W-:-:S02]  /*7a20*/  SEL R20, R20, RZ, !P2 ;  /* 0x000000ff14147207 */ /* 0x000fc40005000000 */
[-C--:B------:R-:W-:Y:S02]  /*7a30*/  ISETP.GE.AND P1, PT, R43, R68.reuse, PT ;  /* 0x000000442b00720c */ /* 0x080fe40003f26270 */
[--C-:B------:R-:W-:Y:S02]  /*7a40*/  PRMT R18, R21, 0x5410, R20.reuse ;  /* 0x0000541015127816 */ /* 0x100fe40000000014 */
[----:B------:R-:W-:Y:S02]  /*7a50*/  IADD3 R21, R43, 0x6, RZ ;  /* 0x000000062b157810 */ /* 0x000fe40007ffe0ff */
[----:B------:R-:W-:Y:S02]  /*7a60*/  PRMT R20, R16, 0x7632, R20 ;  /* 0x0000763210147816 */ /* 0x000fe40000000014 */
[----:B------:R-:W-:Y:S02]  /*7a70*/  ISETP.GE.AND P3, PT, R21, R68, PT ;  /* 0x000000441500720c */ /* 0x000fe40003f66270 */
[----:B------:R-:W-:-:S02]  /*7a80*/  IADD3 R21, R43, 0x7, RZ ;  /* 0x000000072b157810 */ /* 0x000fc40007ffe0ff */
[----:B------:R-:W-:Y:S02]  /*7a90*/  SEL R22, R19, RZ, !P3 ;  /* 0x000000ff13167207 */ /* 0x000fe40005800000 */
[----:B------:R-:W-:Y:S01]  /*7aa0*/  ISETP.GE.AND P4, PT, R21, R68, PT ;  /* 0x000000441500720c */ /* 0x000fe20003f86270 */
[----:B------:R-:W-:Y:S01]  /*7ab0*/  VIADD R21, R43, 0x1 ;  /* 0x000000012b157836 */ /* 0x000fe20000000000 */
[----:B------:R-:W-:-:S04]  /*7ac0*/  SEL R16, R16, RZ, !P1 ;  /* 0x000000ff10107207 */ /* 0x000fc80004800000 */
[----:B------:R-:W-:Y:S02]  /*7ad0*/  ISETP.GE.AND P2, PT, R21, R68, PT ;  /* 0x000000441500720c */ /* 0x000fe40003f46270 */
[----:B------:R-:W-:-:S04]  /*7ae0*/  PRMT R21, R19, 0x7632, R21 ;  /* 0x0000763213157816 */ /* 0x000fc80000000015 */
[----:B------:R-:W-:Y:S02]  /*7af0*/  SEL R19, R21, RZ, !P4 ;  /* 0x000000ff15137207 */ /* 0x000fe40006000000 */
[----:B------:R-:W-:Y:S02]  /*7b00*/  SEL R21, R20, RZ, !P2 ;  /* 0x000000ff14157207 */ /* 0x000fe40005000000 */
[----:B------:R-:W-:Y:S02]  /*7b10*/  PRMT R19, R22, 0x5410, R19 ;  /* 0x0000541016137816 */ /* 0x000fe40000000013 */
[----:B------:R-:W-:-:S07]  /*7b20*/  PRMT R16, R16, 0x5410, R21 ;  /* 0x0000541010107816 */ /* 0x000fce0000000015 */
.L_x_21392:
[----:B------:R-:W-:Y:S05]  /*7b30*/  BSYNC B1 ;  /* 0x0000000000017941 */ /* 0x000fea0003800000 */
.L_x_21391:
        /* <DEDUP_REMOVED lines=31> */
[--C-:B------:R-:W-:Y:S02]  /*7d30*/  PRMT R18, R21, 0x5410, R20.reuse ;  /* 0x0000541015127816 */ /* 0x100fe40000000014 */
[----:B------:R-:W-:Y:S02]  /*7d40*/  IADD3 R21, R43, 0x6, RZ ;  /* 0x000000062b157810 */ /* 0x000fe40007ffe0ff */
[----:B------:R-:W-:-:S02]  /*7d50*/  PRMT R20, R16, 0x7632, R20 ;  /* 0x0000763210147816 */ /* 0x000fc40000000014 */
[-C--:B------:R-:W-:Y:S01]  /*7d60*/  ISETP.GE.AND P3, PT, R21, R68.reuse, PT ;  /* 0x000000441500720c */ /* 0x080fe20003f66270 */
[----:B------:R-:W-:Y:S01]  /*7d70*/  VIADD R21, R43, 0x7 ;  /* 0x000000072b157836 */ /* 0x000fe20000000000 */
[----:B------:R-:W-:Y:S02]  /*7d80*/  SEL R16, R16, RZ, !P1 ;  /* 0x000000ff10107207 */ /* 0x000fe40004800000 */
[----:B------:R-:W-:Y:S02]  /*7d90*/  SEL R22, R19, RZ, !P3 ;  /* 0x000000ff13167207 */ /* 0x000fe40005800000 */
        /* <DEDUP_REMOVED lines=8> */
.L_x_21394:
[----:B------:R-:W-:Y:S05]  /*7e20*/  BSYNC B1 ;  /* 0x0000000000017941 */ /* 0x000fea0003800000 */
.L_x_21393:
        /* <DEDUP_REMOVED lines=46> */
.L_x_21396:
[----:B------:R-:W-:Y:S05]  /*8110*/  BSYNC B1 ;  /* 0x0000000000017941 */ /* 0x000fea0003800000 */
.L_x_21395:
        /* <DEDUP_REMOVED lines=46> */
.L_x_21398:
[----:B------:R-:W-:Y:S05]  /*8400*/  BSYNC B1 ;  /* 0x0000000000017941 */ /* 0x000fea0003800000 */
.L_x_21397:
        /* <DEDUP_REMOVED lines=46> */
.L_x_21400:
[----:B------:R-:W-:Y:S05]  /*86f0*/  BSYNC B1 ;  /* 0x0000000000017941 */ /* 0x000fea0003800000 */
.L_x_21399:
        /* <DEDUP_REMOVED lines=46> */
.L_x_21402:
[----:B------:R-:W-:Y:S05]  /*89e0*/  BSYNC B1 ;  /* 0x0000000000017941 */ /* 0x000fea0003800000 */
.L_x_21401:
        /* <DEDUP_REMOVED lines=46> */
.L_x_21404:
[----:B------:R-:W-:Y:S05]  /*8cd0*/  BSYNC B1 ;  /* 0x0000000000017941 */ /* 0x000fea0003800000 */
.L_x_21403:
        /* <DEDUP_REMOVED lines=46> */
.L_x_21406:
[----:B------:R-:W-:Y:S05]  /*8fc0*/  BSYNC B1 ;  /* 0x0000000000017941 */ /* 0x000fea0003800000 */
.L_x_21405:
        /* <DEDUP_REMOVED lines=46> */
.L_x_21408:
[----:B------:R-:W-:Y:S05]  /*92b0*/  BSYNC B1 ;  /* 0x0000000000017941 */ /* 0x000fea0003800000 */
.L_x_21407:
[----:B-----5:R-:W-:Y:S01]  /*92c0*/  HMUL2 R17, R70, R17 ;  /* 0x0000001146117232 */ /* 0x020fe20000000000 */
[-C--:B------:R-:W-:Y:S02]  /*92d0*/  IADD3 R20, P3, R45, R76.reuse, RZ ;  /* 0x0000004c2d147210 */ /* 0x080fe40007f7e0ff */
[-C--:B------:R-:W-:Y:S01]  /*92e0*/  IADD3 R26, P1, R44, R76.reuse, RZ ;  /* 0x0000004c2c1a7210 */ /* 0x080fe20007f3e0ff */
[----:B------:R-:W-:Y:S01]  /*92f0*/  BSSY B1, `(.L_x_21409) ;  /* 0x000002d000017945 */ /* 0x000fe20003800000 */
[----:B------:R-:W-:Y:S01]  /*9300*/  IADD3 R76, P2, R42, R76, RZ ;  /* 0x0000004c2a4c7210 */ /* 0x000fe20007f5e0ff */
        /* <DEDUP_REMOVED lines=43> */
.L_x_21410:
[----:B------:R-:W-:Y:S05]  /*95c0*/  BSYNC B1 ;  /* 0x0000000000017941 */ /* 0x000fea0003800000 */
.L_x_21409:
[-C--:B------:R-:W-:Y:S01]  /*95d0*/  LEA R20, P3, R76, R24.reuse, 0x1 ;  /* 0x000000184c147211 */ /* 0x080fe200078608ff */
[----:B-----5:R-:W-:Y:S01]  /*95e0*/  HMUL2 R17, R70, R17 ;  /* 0x0000001146117232 */ /* 0x020fe20000000000 */
[-C--:B------:R-:W-:Y:S02]  /*95f0*/  LEA.HI.X.SX32 R21, R42, R27.reuse, 0x1, P2 ;  /* 0x0000001b2a157211 */ /* 0x080fe400010f0eff */
[----:B------:R-:W-:Y:S01]  /*9600*/  LEA R24, P2, R26, R24, 0x1 ;  /* 0x000000181a187211 */ /* 0x000fe200078408ff */
[----:B------:R-:W-:Y:S01]  /*9610*/  HFMA2 R16, R69, R16, R17 ;  /* 0x0000001045107231 */ /* 0x000fe20000000011 */
[----:B------:R-:W-:Y:S02]  /*9620*/  LEA.HI.X.SX32 R27, R44, R27, 0x1, P1 ;  /* 0x0000001b2c1b7211 */ /* 0x000fe400008f0eff */
[-C--:B------:R-:W-:Y:S02]  /*9630*/  LEA.HI.X R21, R76, R25.reuse, R21, 0x1, P3 ;  /* 0x000000194c157211 */ /* 0x080fe400018f0c15 */
[----:B------:R-:W-:-:S04]  /*9640*/  LEA.HI.X R25, R26, R25, R27, 0x1, P2 ;  /* 0x000000191a197211 */ /* 0x000fc800010f0c1b */
[----:B------:R-:W5:Y:S01]  /*9650*/  LDG.E.128.CONSTANT R20, desc[UR10][R20.64] ;  /* 0x0000000a14147981 */ /* 0x000f62000c1e9d00 */
[----:B------:R-:W-:-:S03]  /*9660*/  HFMA2.MMA R16, R71, R18, R16 ;  /* 0x0000001247107235 */ /* 0x000fc60000000010 */
[----:B------:R-:W5:Y:S01]  /*9670*/  LDG.E.128.CONSTANT R24, desc[UR10][R24.64] ;  /* 0x0000000a18187981 */ /* 0x000f62000c1e9d00 */
[----:B------:R-:W-:Y:S06]  /*9680*/  BSSY B1, `(.L_x_21411) ;  /* 0x0000026000017945 */ /* 0x000fec0003800000 */
[----:B------:R-:W-:-:S05]  /*9690*/  HFMA2 R16, R72, R19, R16 ;  /* 0x0000001348107231 */ /* 0x000fca0000000010 */
[--C-:B------:R-:W-:Y:S02]  /*96a0*/  HADD2.F32 R17, -RZ, R16.reuse.H0_H0 ;  /* 0x20000010ff117230 */ /* 0x100fe40000004100 */
[----:B------:R-:W-:-:S05]  /*96b0*/  HADD2.F32 R16, -RZ, R16.H1_H1 ;  /* 0x30000010ff107230 */ /* 0x000fca0000004100 */
[----:B------:R-:W-:-:S04]  /*96c0*/  FADD.FTZ R16, R17, R16 ;  /* 0x0000001011107221 */ /* 0x000fc80000010000 */
[----:B------:R-:W-:Y:S01]  /*96d0*/  FADD.FTZ R5, R16, R5 ;  /* 0x0000000510057221 */ /* 0x000fe20000010000 */
[----:B------:R-:W-:Y:S06]  /*96e0*/  @P0 BRA `(.L_x_21412) ;  /* 0x00000000007c0947 */ /* 0x000fec0003800000 */
[----:B------:R-:W-:Y:S02]  /*96f0*/  IADD3 R17, R43, 0x2, RZ ;  /* 0x000000022b117810 */ /* 0x000fe40007ffe0ff */
[----:B-----5:R-:W-:Y:S02]  /*9700*/  PRMT R16, R25, 0x7632, R16 ;  /* 0x0000763219107816 */ /* 0x020fe40000000010 */
[-C--:B------:R-:W-:Y:S02]  /*9710*/  ISETP.GE.AND P1, PT, R17, R68.reuse, PT ;  /* 0x000000441100720c */ /* 0x080fe40003f26270 */
[----:B------:R-:W-:Y:S02]  /*9720*/  IADD3 R17, R43, 0x3, RZ ;  /* 0x000000032b117810 */ /* 0x000fe40007ffe0ff */
[----:B------:R-:W-:Y:S02]  /*9730*/  SEL R25, R25, RZ, !P1 ;  /* 0x000000ff19197207 */ /* 0x000fe40004800000 */
[-C--:B------:R-:W-:Y:S01]  /*9740*/  ISETP.GE.AND P2, PT, R17, R68.reuse, PT ;  /* 0x000000441100720c */ /* 0x080fe20003f46270 */
[C---:B------:R-:W-:Y:S01]  /*9750*/  VIADD R17, R43.reuse, 0x4 ;  /* 0x000000042b117836 */ /* 0x040fe20000000000 */
[----:B------:R-:W-:-:S02]  /*9760*/  ISETP.GE.AND P1, PT, R43, R68, PT ;  /* 0x000000442b00720c */ /* 0x000fc40003f26270 */
[----:B------:R-:W-:Y:S02]  /*9770*/  SEL R16, R16, RZ, !P2 ;  /* 0x000000ff10107207 */ /* 0x000fe40005000000 */
[-C--:B------:R-:W-:Y:S02]  /*9780*/  ISETP.GE.AND P3, PT, R17, R68.reuse, PT ;  /* 0x000000441100720c */ /* 0x080fe40003f66270 */
[----:B------:R-:W-:Y:S02]  /*9790*/  IADD3 R17, R43, 0x5, RZ ;  /* 0x000000052b117810 */ /* 0x000fe40007ffe0ff */
[----:B------:R-:W-:Y:S02]  /*97a0*/  PRMT R25, R25, 0x5410, R16 ;  /* 0x0000541019197816 */ /* 0x000fe40000000010 */
[----:B------:R-:W-:Y:S02]  /*97b0*/  ISETP.GE.AND P4, PT, R17, R68, PT ;  /* 0x000000441100720c */ /* 0x000fe40003f86270 */
[----:B------:R-:W-:-:S02]  /*97c0*/  IADD3 R17, R43, 0x6, RZ ;  /* 0x000000062b117810 */ /* 0x000fc40007ffe0ff */
[----:B------:R-:W-:Y:S02]  /*97d0*/  PRMT R16, R24, 0x7632, R16 ;  /* 0x0000763218107816 */ /* 0x000fe40000000010 */
[-C--:B------:R-:W-:Y:S01]  /*97e0*/  ISETP.GE.AND P5, PT, R17, R68.reuse, PT ;  /* 0x000000441100720c */ /* 0x080fe20003fa6270 */
[----:B------:R-:W-:Y:S01]  /*97f0*/  VIADD R17, R43, 0x7 ;  /* 0x000000072b117836 */ /* 0x000fe20000000000 */
[----:B------:R-:W-:Y:S02]  /*9800*/  PRMT R18, R27, 0x7632, R18 ;  /* 0x000076321b127816 */ /* 0x000fe40000000012 */
[----:B------:R-:W-:Y:S02]  /*9810*/  SEL R19, R26, RZ, !P3 ;  /* 0x000000ff1a137207 */ /* 0x000fe40005800000 */
[----:B------:R-:W-:Y:S02]  /*9820*/  ISETP.GE.AND P6, PT, R17, R68, PT ;  /* 0x000000441100720c */ /* 0x000fe40003fc6270 */
[----:B------:R-:W-:-:S02]  /*9830*/  IADD3 R17, R43, 0x1, RZ ;  /* 0x000000012b117810 */ /* 0x000fc40007ffe0ff */
[----:B------:R-:W-:Y:S02]  /*9840*/  SEL R24, R24, RZ, !P1 ;  /* 0x000000ff18187207 */ /* 0x000fe40004800000 */
[----:B------:R-:W-:Y:S02]  /*9850*/  ISETP.GE.AND P2, PT, R17, R68, PT ;  /* 0x000000441100720c */ /* 0x000fe40003f46270 */
[----:B------:R-:W-:Y:S02]  /*9860*/  PRMT R17, R26, 0x7632, R17 ;  /* 0x000076321a117816 */ /* 0x000fe40000000011 */
[----:B------:R-:W-:Y:S02]  /*9870*/  SEL R27, R27, RZ, !P5 ;  /* 0x000000ff1b1b7207 */ /* 0x000fe40006800000 */
[----:B------:R-:W-:Y:S02]  /*9880*/  SEL R26, R17, RZ, !P4 ;  /* 0x000000ff111a7207 */ /* 0x000fe40006000000 */
[----:B------:R-:W-:-:S02]  /*9890*/  SEL R18, R18, RZ, !P6 ;  /* 0x000000ff12127207 */ /* 0x000fc40007000000 */
[----:B------:R-:W-:Y:S02]  /*98a0*/  SEL R17, R16, RZ, !P2 ;  /* 0x000000ff10117207 */ /* 0x000fe40005000000 */
[----:B------:R-:W-:Y:S02]  /*98b0*/  PRMT R26, R19, 0x5410, R26 ;  /* 0x00005410131a7816 */ /* 0x000fe4000000001a */
[----:B------:R-:W-:Y:S02]  /*98c0*/  PRMT R27, R27, 0x5410, R18 ;  /* 0x000054101b1b7816 */ /* 0x000fe40000000012 */
[----:B------:R-:W-:-:S07]  /*98d0*/  PRMT R24, R24, 0x5410, R17 ;  /* 0x0000541018187816 */ /* 0x000fce0000000011 */
.L_x_21412:
[----:B------:R-:W-:Y:S05]  /*98e0*/  BSYNC B1 ;  /* 0x0000000000017941 */ /* 0x000fea0003800000 */
.L_x_21411:
        /* <DEDUP_REMOVED lines=12> */
[----:B------:R-:W-:Y:S02]  /*99b0*/  IADD3 R25, R43, 0x3, RZ ;  /* 0x000000032b197810 */ /* 0x000fe40007ffe0ff */
[-C--:B------:R-:W-:Y:S02]  /*99c0*/  ISETP.GE.AND P2, PT, R17, R68.reuse, PT ;  /* 0x000000441100720c */ /* 0x080fe40003f46270 */
[----:B------:R-:W-:Y:S02]  /*99d0*/  IADD3 R17, R43, 0x4, RZ ;  /* 0x000000042b117810 */ /* 0x000fe40007ffe0ff */
[-C--:B------:R-:W-:Y:S02]  /*99e0*/  ISETP.GE.AND P5, PT, R19, R68.reuse, PT ;  /* 0x000000441300720c */ /* 0x080fe40003fa6270 */
[-C--:B------:R-:W-:Y:S01]  /*99f0*/  ISETP.GE.AND P4, PT, R17, R68.reuse, PT ;  /* 0x000000441100720c */ /* 0x080fe20003f86270 */
[----:B------:R-:W-:Y:S01]  /*9a00*/  VIADD R17, R43, 0x5 ;  /* 0x000000052b117836 */ /* 0x000fe20000000000 */
[----:B------:R-:W-:-:S02]  /*9a10*/  ISETP.GE.AND P1, PT, R25, R68, PT ;  /* 0x000000441900720c */ /* 0x000fc40003f26270 */
[C---:B------:R-:W-:Y:S02]  /*9a20*/  IADD3 R19, R43.reuse, 0x6, RZ ;  /* 0x000000062b137810 */ /* 0x040fe40007ffe0ff */
[CC--:B------:R-:W-:Y:S02]  /*9a30*/  ISETP.GE.AND P6, PT, R43.reuse, R68.reuse, PT ;  /* 0x000000442b00720c */ /* 0x0c0fe40003fc6270 */
[----:B------:R-:W-:Y:S02]  /*9a40*/  IADD3 R25, R43, 0x7, RZ ;  /* 0x000000072b197810 */ /* 0x000fe40007ffe0ff */
[-C--:B------:R-:W-:Y:S02]  /*9a50*/  ISETP.GE.AND P3, PT, R19, R68.reuse, PT ;  /* 0x000000441300720c */ /* 0x080fe40003f66270 */
[----:B------:R-:W-:Y:S02]  /*9a60*/  SEL R16, R20, RZ, !P6 ;  /* 0x000000ff14107207 */ /* 0x000fe40007000000 */
[----:B------:R-:W-:-:S02]  /*9a70*/  ISETP.GE.AND P0, PT, R17, R68, PT ;  /* 0x000000441100720c */ /* 0x000fc40003f06270 */
[----:B------:R-:W-:Y:S02]  /*9a80*/  ISETP.GE.AND P6, PT, R25, R68, PT ;  /* 0x000000441900720c */ /* 0x000fe40003fc6270 */
[----:B------:R-:W-:Y:S02]  /*9a90*/  PRMT R20, R20, 0x7632, R20 ;  /* 0x0000763214147816 */ /* 0x000fe40000000014 */
[----:B------:R-:W-:Y:S02]  /*9aa0*/  PRMT R18, R21, 0x7632, R18 ;  /* 0x0000763215127816 */ /* 0x000fe40000000012 */
[----:B------:R-:W-:Y:S02]  /*9ab0*/  PRMT R19, R22, 0x7632, R19 ;  /* 0x0000763216137816 */ /* 0x000fe40000000013 */
[----:B------:R-:W-:Y:S02]  /*9ac0*/  PRMT R24, R23, 0x7632, R24 ;  /* 0x0000763217187816 */ /* 0x000fe40000000018 */
[----:B------:R-:W-:-:S02]  /*9ad0*/  SEL R21, R21, RZ, !P5 ;  /* 0x000000ff15157207 */ /* 0x000fc40006800000 */
[----:B------:R-:W-:Y:S02]  /*9ae0*/  SEL R22, R22, RZ, !P4 ;  /* 0x000000ff16167207 */ /* 0x000fe40006000000 */
[----:B------:R-:W-:Y:S02]  /*9af0*/  SEL R23, R23, RZ, !P3 ;  /* 0x000000ff17177207 */ /* 0x000fe40005800000 */
[----:B------:R-:W-:Y:S02]  /*9b00*/  SEL R17, R20, RZ, !P2 ;  /* 0x000000ff14117207 */ /* 0x000fe40005000000 */
[----:B------:R-:W-:Y:S02]  /*9b10*/  SEL R18, R18, RZ, !P1 ;  /* 0x000000ff12127207 */ /* 0x000fe40004800000 */
[----:B------:R-:W-:Y:S02]  /*9b20*/  SEL R19, R19, RZ, !P0 ;  /* 0x000000ff13137207 */ /* 0x000fe40004000000 */
[----:B------:R-:W-:-:S02]  /*9b30*/  SEL R24, R24, RZ, !P6 ;  /* 0x000000ff18187207 */ /* 0x000fc40007000000 */
[----:B------:R-:W-:Y:S02]  /*9b40*/  PRMT R20, R16, 0x5410, R17 ;  /* 0x0000541010147816 */ /* 0x000fe40000000011 */
[----:B------:R-:W-:Y:S02]  /*9b50*/  PRMT R21, R21, 0x5410, R18 ;  /* 0x0000541015157816 */ /* 0x000fe40000000012 */
[----:B------:R-:W-:Y:S02]  /*9b60*/  PRMT R22, R22, 0x5410, R19 ;  /* 0x0000541016167816 */ /* 0x000fe40000000013 */
[----:B------:R-:W-:-:S07]  /*9b70*/  PRMT R23, R23, 0x5410, R24 ;  /* 0x0000541017177816 */ /* 0x000fce0000000018 */
.L_x_21414:
[----:B------:R-:W-:Y:S05]  /*9b80*/  BSYNC B1 ;  /* 0x0000000000017941 */ /* 0x000fea0003800000 */
.L_x_21413:
[----:B------:R-:W-:Y:S02]  /*9b90*/  HMUL2 R21, R70, R21 ;  /* 0x0000001546157232 */ /* 0x000fe40000000000 */
[----:B------:R-:W-:Y:S01]  /*9ba0*/  VIADD R66, R66, 0x4 ;  /* 0x0000000442427836 */ /* 0x000fe20000000000 */
[----:B------:R-:W-:Y:S01]  /*9bb0*/  IADD3 R2, P1, R2, 0x10, RZ ;  /* 0x0000001002027810 */ /* 0x000fe20007f3e0ff */
[----:B------:R-:W-:Y:S02]  /*9bc0*/  VIADD R41, R41, 0x200 ;  /* 0x0000020029297836 */ /* 0x000fe40000000000 */
[----:B------:R-:W-:Y:S01]  /*9bd0*/  HFMA2 R21, R69, R20, R21 ;  /* 0x0000001445157231 */ /* 0x000fe20000000015 */
[----:B------:R-:W-:Y:S02]  /*9be0*/  IADD3 R39, R39, -0x4, RZ ;  /* 0xfffffffc27277810 */ /* 0x000fe40007ffe0ff */
[----:B------:R-:W-:Y:S02]  /*9bf0*/  ISETP.GE.AND P0, PT, R66, R57, PT ;  /* 0x000000394200720c */ /* 0x000fe40003f06270 */
[----:B------:R-:W-:Y:S01]  /*9c00*/  IADD3 R43, R43, 0x80, RZ ;  /* 0x000000802b2b7810 */ /* 0x000fe20007ffe0ff */
[----:B------:R-:W-:Y:S01]  /*9c10*/  HFMA2.MMA R21, R71, R22, R21 ;  /* 0x0000001647157235 */ /* 0x000fe20000000015 */
[----:B------:R-:W-:-:S09]  /*9c20*/  IADD3.X R3, RZ, R3, RZ, P1, !PT ;  /* 0x00000003ff037210 */ /* 0x000fd20000ffe4ff */
[----:B------:R-:W-:-:S05]  /*9c30*/  HFMA2 R21, R72, R23, R21 ;  /* 0x0000001748157231 */ /* 0x000fca0000000015 */
[--C-:B------:R-:W-:Y:S02]  /*9c40*/  HADD2.F32 R16, -RZ, R21.reuse.H0_H0 ;  /* 0x20000015ff107230 */ /* 0x100fe40000004100 */
[----:B------:R-:W-:-:S05]  /*9c50*/  HADD2.F32 R21, -RZ, R21.H1_H1 ;  /* 0x30000015ff157230 */ /* 0x000fca0000004100 */
[----:B------:R-:W-:-:S04]  /*9c60*/  FADD.FTZ R21, R16, R21 ;  /* 0x0000001510157221 */ /* 0x000fc80000010000 */
[----:B------:R-:W-:Y:S01]  /*9c70*/  FADD.FTZ R40, R21, R40 ;  /* 0x0000002815287221 */ /* 0x000fe20000010000 */
[----:B------:R-:W-:Y:S06]  /*9c80*/  @!P0 BRA `(.L_x_21415) ;  /* 0xffffffb800188947 */ /* 0x000fec000383ffff */
.L_x_21366:
[----:B------:R-:W-:Y:S05]  /*9c90*/  BSYNC B0 ;  /* 0x0000000000007941 */ /* 0x000fea0003800000 */
.L_x_21364:
[----:B------:R-:W2:Y:S01]  /*9ca0*/  SHFL.BFLY PT, R3, R38, 0x2, 0x1f ;  /* 0x0c401f0026037f89 */ /* 0x000ea200000e0000 */
[----:B------:R-:W3:Y:S01]  /*9cb0*/  S2UR UR5, SR_CgaCtaId ;  /* 0x00000000000579c3 */ /* 0x000ee20000008800 */
[----:B------:R-:W-:Y:S01]  /*9cc0*/  UMOV UR4, 0x400 ;  /* 0x0000040000047882 */ /* 0x000fe20000000000 */
[----:B------:R-:W-:Y:S01]  /*9cd0*/  BSSY B0, `(.L_x_21416) ;  /* 0x0000091000007945 */ /* 0x000fe20003800000 */
[----:B------:R-:W4:Y:S01]  /*9ce0*/  SHFL.BFLY PT, R21, R32, 0x2, 0x1f ;  /* 0x0c401f0020157f89 */ /* 0x000f2200000e0000 */
[----:B------:R-:W-:-:S03]  /*9cf0*/  UIADD3 UR4, UR4, 0x1a0, URZ ;  /* 0x000001a004047890 */ /* 0x000fc6000fffe03f */
[----:B------:R-:W0:Y:S04]  /*9d00*/  SHFL.BFLY PT, R16, R35, 0x2, 0x1f ;  /* 0x0c401f0023107f89 */ /* 0x000e2800000e0000 */
[----:B------:R-:W1:Y:S04]  /*9d10*/  SHFL.BFLY PT, R2, R37, 0x2, 0x1f ;  /* 0x0c401f0025027f89 */ /* 0x000e6800000e0000 */
[----:B------:R-:W1:Y:S04]  /*9d20*/  SHFL.BFLY PT, R26, R13, 0x2, 0x1f ;  /* 0x0c401f000d1a7f89 */ /* 0x000e6800000e0000 */
[----:B------:R-:W1:Y:S01]  /*9d30*/  SHFL.BFLY PT, R25, R14, 0x2, 0x1f ;  /* 0x0c401f000e197f89 */ /* 0x000e6200000e0000 */
[----:B--2---:R-:W-:-:S03]  /*9d40*/  FADD.FTZ R0, R3, R38 ;  /* 0x0000002603007221 */ /* 0x004fc60000010000 */
[----:B------:R-:W2:Y:S01]  /*9d50*/  SHFL.BFLY PT, R17, R36, 0x2, 0x1f ;  /* 0x0c401f0024117f89 */ /* 0x000ea200000e0000 */
[----:B---3--:R-:W-:Y:S01]  /*9d60*/  ULEA UR4, UR5, UR4, 0x18 ;  /* 0x0000000405047291 */ /* 0x008fe2000f8ec03f */
[----:B----4-:R-:W-:Y:S02]  /*9d70*/  FADD.FTZ R32, R21, R32 ;  /* 0x0000002015207221 */ /* 0x010fe40000010000 */
[----:B------:R-:W3:Y:S01]  /*9d80*/  SHFL.BFLY PT, R3, R30, 0x2, 0x1f ;  /* 0x0c401f001e037f89 */ /* 0x000ee200000e0000 */
[----:B0-----:R-:W-:-:S03]  /*9d90*/  FADD.FTZ R35, R16, R35 ;  /* 0x0000002310237221 */ /* 0x001fc60000010000 */
[----:B------:R-:W0:Y:S01]  /*9da0*/  SHFL.BFLY PT, R21, R8, 0x2, 0x1f ;  /* 0x0c401f0008157f89 */ /* 0x000e2200000e0000 */
[----:B-1----:R-:W-:-:S03]  /*9db0*/  FADD.FTZ R38, R2, R37 ;  /* 0x0000002502267221 */ /* 0x002fc60000010000 */
[----:B------:R-:W1:Y:S01]  /*9dc0*/  SHFL.BFLY PT, R19, R34, 0x2, 0x1f ;  /* 0x0c401f0022137f89 */ /* 0x000e6200000e0000 */
[----:B------:R-:W-:-:S03]  /*9dd0*/  FADD.FTZ R13, R26, R13 ;  /* 0x0000000d1a0d7221 */ /* 0x000fc60000010000 */
[----:B------:R-:W4:Y:S01]  /*9de0*/  SHFL.BFLY PT, R18, R33, 0x2, 0x1f ;  /* 0x0c401f0021127f89 */ /* 0x000f2200000e0000 */
[----:B------:R-:W-:-:S03]  /*9df0*/  FADD.FTZ R14, R25, R14 ;  /* 0x0000000e190e7221 */ /* 0x000fc60000010000 */
[----:B------:R-:W4:Y:S04]  /*9e00*/  SHFL.BFLY PT, R27, R12, 0x2, 0x1f ;  /* 0x0c401f000c1b7f89 */ /* 0x000f2800000e0000 */
[----:B------:R-:W4:Y:S01]  /*9e10*/  SHFL.BFLY PT, R42, R11, 0x2, 0x1f ;  /* 0x0c401f000b2a7f89 */ /* 0x000f2200000e0000 */
[----:B--2---:R-:W-:-:S03]  /*9e20*/  FADD.FTZ R36, R17, R36 ;  /* 0x0000002411247221 */ /* 0x004fc60000010000 */
[----:B------:R-:W2:Y:S01]  /*9e30*/  SHFL.BFLY PT, R44, R9, 0x2, 0x1f ;  /* 0x0c401f00092c7f89 */ /* 0x000ea200000e0000 */
[----:B---3--:R-:W-:-:S03]  /*9e40*/  FADD.FTZ R30, R3, R30 ;  /* 0x0000001e031e7221 */ /* 0x008fc60000010000 */
[----:B------:R-:W3:Y:S01]  /*9e50*/  SHFL.BFLY PT, R39, R10, 0x2, 0x1f ;  /* 0x0c401f000a277f89 */ /* 0x000ee200000e0000 */
[----:B0-----:R-:W-:Y:S01]  /*9e60*/  FADD.FTZ R8, R21, R8 ;  /* 0x0000000815087221 */ /* 0x001fe20000010000 */
[----:B------:R-:W0:Y:S01]  /*9e70*/  S2R R2, SR_TID.X ;  /* 0x0000000000027919 */ /* 0x000e220000002100 */
[----:B-1----:R-:W-:Y:S01]  /*9e80*/  FADD.FTZ R34, R19, R34 ;  /* 0x0000002213227221 */ /* 0x002fe20000010000 */
[----:B------:R-:W1:Y:S01]  /*9e90*/  SHFL.BFLY PT, R16, R35, 0x1, 0x1f ;  /* 0x0c201f0023107f89 */ /* 0x000e6200000e0000 */
[----:B----4-:R-:W-:-:S03]  /*9ea0*/  FADD.FTZ R33, R18, R33 ;  /* 0x0000002112217221 */ /* 0x010fc60000010000 */
[----:B------:R-:W4:Y:S01]  /*9eb0*/  SHFL.BFLY PT, R3, R38, 0x1, 0x1f ;  /* 0x0c201f0026037f89 */ /* 0x000f2200000e0000 */
[----:B------:R-:W-:-:S03]  /*9ec0*/  FADD.FTZ R12, R27, R12 ;  /* 0x0000000c1b0c7221 */ /* 0x000fc60000010000 */
[----:B------:R-:W0:Y:S01]  /*9ed0*/  SHFL.BFLY PT, R48, R5, 0x2, 0x1f ;  /* 0x0c401f0005307f89 */ /* 0x000e2200000e0000 */
[----:B------:R-:W-:-:S03]  /*9ee0*/  FADD.FTZ R11, R42, R11 ;  /* 0x0000000b2a0b7221 */ /* 0x000fc60000010000 */
[----:B------:R-:W0:Y:S01]  /*9ef0*/  SHFL.BFLY PT, R21, R32, 0x1, 0x1f ;  /* 0x0c201f0020157f89 */ /* 0x000e2200000e0000 */
[----:B--2---:R-:W-:-:S03]  /*9f00*/  FADD.FTZ R9, R44, R9 ;  /* 0x000000092c097221 */ /* 0x004fc60000010000 */
[----:B------:R-:W2:Y:S01]  /*9f10*/  SHFL.BFLY PT, R26, R13, 0x1, 0x1f ;  /* 0x0c201f000d1a7f89 */ /* 0x000ea200000e0000 */
[----:B---3--:R-:W-:-:S03]  /*9f20*/  FADD.FTZ R10, R39, R10 ;  /* 0x0000000a270a7221 */ /* 0x008fc60000010000 */
[----:B------:R-:W3:Y:S04]  /*9f30*/  SHFL.BFLY PT, R20, R31, 0x2, 0x1f ;  /* 0x0c401f001f147f89 */ /* 0x000ee800000e0000 */
[----:B------:R-:W3:Y:S01]  /*9f40*/  SHFL.BFLY PT, R22, R29, 0x2, 0x1f ;  /* 0x0c401f001d167f89 */ /* 0x000ee200000e0000 */
[----:B-1----:R-:W-:-:S03]  /*9f50*/  FADD.FTZ R47, R35, R16 ;  /* 0x00000010232f7221 */ /* 0x002fc60000010000 */
[----:B------:R-:W1:Y:S01]  /*9f60*/  SHFL.BFLY PT, R23, R28, 0x2, 0x1f ;  /* 0x0c401f001c177f89 */ /* 0x000e6200000e0000 */
[----:B----4-:R-:W-:Y:S01]  /*9f70*/  FADD.FTZ R38, R38, R3 ;  /* 0x0000000326267221 */ /* 0x010fe20000010000 */
[----:B0-----:R-:W-:Y:S02]  /*9f80*/  IADD3 R39, R2, 0x1f, RZ ;  /* 0x0000001f02277810 */ /* 0x001fe40007ffe0ff */
[----:B------:R-:W0:Y:S01]  /*9f90*/  SHFL.BFLY PT, R24, R15, 0x2, 0x1f ;  /* 0x0c401f000f187f89 */ /* 0x000e2200000e0000 */
[----:B------:R-:W-:Y:S01]  /*9fa0*/  FADD.FTZ R5, R48, R5 ;  /* 0x0000000530057221 */ /* 0x000fe20000010000 */
[----:B------:R-:W-:Y:S02]  /*9fb0*/  ISETP.GT.U32.AND P3, PT, R39, 0x3e, PT ;  /* 0x0000003e2700780c */ /* 0x000fe40003f64070 */
[----:B------:R-:W4:Y:S01]  /*9fc0*/  SHFL.BFLY PT, R46, R7, 0x2, 0x1f ;  /* 0x0c401f00072e7f89 */ /* 0x000f2200000e0000 */
[----:B------:R-:W-:Y:S01]  /*9fd0*/  FADD.FTZ R48, R32, R21 ;  /* 0x0000001520307221 */ /* 0x000fe20000010000 */
[----:B------:R-:W-:-:S02]  /*9fe0*/  SHF.R.S32.HI R21, RZ, 0x1f, R2 ;  /* 0x0000001fff157819 */ /* 0x000fc40000011402 */
[----:B------:R-:W4:Y:S01]  /*9ff0*/  SHFL.BFLY PT, R41, R6, 0x2, 0x1f ;  /* 0x0c401f0006297f89 */ /* 0x000f2200000e0000 */
[----:B--2---:R-:W-:Y:S01]  /*a000*/  FADD.FTZ R57, R13, R26 ;  /* 0x0000001a0d397221 */ /* 0x004fe20000010000 */
[----:B------:R-:W-:Y:S02]  /*a010*/  LEA.HI R21, R21, R2, RZ, 0x5 ;  /* 0x0000000215157211 */ /* 0x000fe400078f28ff */
[----:B------:R-:W2:Y:S01]  /*a020*/  SHFL.BFLY PT, R43, R4, 0x2, 0x1f ;  /* 0x0c401f00042b7f89 */ /* 0x000ea200000e0000 */
[----:B---3--:R-:W-:Y:S01]  /*a030*/  FADD.FTZ R31, R20, R31 ;  /* 0x0000001f141f7221 */ /* 0x008fe20000010000 */
[----:B------:R-:W-:Y:S02]  /*a040*/  LOP3.LUT R13, R21, 0xffffffe0, RZ, 0xc0, !PT ;  /* 0xffffffe0150d7812 */ /* 0x000fe400078ec0ff */
[----:B------:R-:W3:Y:S01]  /*a050*/  SHFL.BFLY PT, R45, R40, 0x2, 0x1f ;  /* 0x0c401f00282d7f89 */ /* 0x000ee200000e0000 */
[----:B------:R-:W-:Y:S01]  /*a060*/  FADD.FTZ R29, R22, R29 ;  /* 0x0000001d161d7221 */ /* 0x000fe20000010000 */
[----:B------:R-:W-:-:S02]  /*a070*/  SHF.R.S32.HI R21, RZ, 0x5, R21 ;  /* 0x00000005ff157819 */ /* 0x000fc40000011415 */
[----:B------:R-:W3:Y:S01]  /*a080*/  SHFL.BFLY PT, R27, R14, 0x1, 0x1f ;  /* 0x0c201f000e1b7f89 */ /* 0x000ee200000e0000 */
[----:B-1----:R-:W-:-:S03]  /*a090*/  FADD.FTZ R28, R23, R28 ;  /* 0x0000001c171c7221 */ /* 0x002fc60000010000 */
[----:B------:R-:W1:Y:S01]  /*a0a0*/  SHFL.BFLY PT, R37, R0, 0x1, 0x1f ;  /* 0x0c201f0000257f89 */ /* 0x000e6200000e0000 */
[----:B0-----:R-:W-:-:S03]  /*a0b0*/  FADD.FTZ R15, R24, R15 ;  /* 0x0000000f180f7221 */ /* 0x001fc60000010000 */
[----:B------:R-:W0:Y:S01]  /*a0c0*/  SHFL.BFLY PT, R17, R36, 0x1, 0x1f ;  /* 0x0c201f0024117f89 */ /* 0x000e2200000e0000 */
[----:B----4-:R-:W-:-:S03]  /*a0d0*/  FADD.FTZ R7, R46, R7 ;  /* 0x000000072e077221 */ /* 0x010fc60000010000 */
[----:B------:R-:W4:Y:S01]  /*a0e0*/  SHFL.BFLY PT, R19, R34, 0x1, 0x1f ;  /* 0x0c201f0022137f89 */ /* 0x000f2200000e0000 */
[----:B------:R-:W-:-:S03]  /*a0f0*/  FADD.FTZ R6, R41, R6 ;  /* 0x0000000629067221 */ /* 0x000fc60000010000 */
[----:B------:R-:W4:Y:S01]  /*a100*/  SHFL.BFLY PT, R18, R33, 0x1, 0x1f ;  /* 0x0c201f0021127f89 */ /* 0x000f2200000e0000 */
[----:B--2---:R-:W-:-:S03]  /*a110*/  FADD.FTZ R4, R43, R4 ;  /* 0x000000042b047221 */ /* 0x004fc60000010000 */
[----:B------:R-:W2:Y:S01]  /*a120*/  SHFL.BFLY PT, R59, R12, 0x1, 0x1f ;  /* 0x0c201f000c3b7f89 */ /* 0x000ea200000e0000 */
[----:B---3--:R-:W-:-:S03]  /*a130*/  FADD.FTZ R40, R45, R40 ;  /* 0x000000282d287221 */ /* 0x008fc60000010000 */
[----:B------:R-:W3:Y:S01]  /*a140*/  SHFL.BFLY PT, R56, R11, 0x1, 0x1f ;  /* 0x0c201f000b387f89 */ /* 0x000ee200000e0000 */
[----:B------:R-:W-:Y:S01]  /*a150*/  FADD.FTZ R54, R14, R27 ;  /* 0x0000001b0e367221 */ /* 0x000fe20000010000 */
[----:B------:R-:W-:Y:S02]  /*a160*/  IMAD.IADD R14, R2, 0x1, -R13 ;  /* 0x00000001020e7824 */ /* 0x000fe400078e0a0d */
[----:B------:R-:W3:Y:S01]  /*a170*/  SHFL.BFLY PT, R16, R9, 0x1, 0x1f ;  /* 0x0c201f0009107f89 */ /* 0x000ee200000e0000 */
[----:B-1----:R-:W-:Y:S02]  /*a180*/  FADD.FTZ R37, R0, R37 ;  /* 0x0000002500257221 */ /* 0x002fe40000010000 */
[----:B------:R-:W-:Y:S01]  /*a190*/  LOP3.LUT R13, R14, 0x3, RZ, 0xc0, !PT ;  /* 0x000000030e0d7812 */ /* 0x000fe200078ec0ff */
[----:B------:R-:W1:Y:S01]  /*a1a0*/  SHFL.BFLY PT, R3, R10, 0x1, 0x1f ;  /* 0x0c201f000a037f89 */ /* 0x000e6200000e0000 */
[----:B0-----:R-:W-:Y:S02]  /*a1b0*/  FADD.FTZ R46, R36, R17 ;  /* 0x00000011242e7221 */ /* 0x001fe40000010000 */
[----:B------:R-:W-:Y:S01]  /*a1c0*/  ISETP.NE.AND P2, PT, R13, RZ, PT ;  /* 0x000000ff0d00720c */ /* 0x000fe20003f45270 */
[----:B----4-:R-:W-:Y:S01]  /*a1d0*/  FADD.FTZ R0, R34, R19 ;  /* 0x0000001322007221 */ /* 0x010fe20000010000 */
[----:B------:R-:W0:Y:S02]  /*a1e0*/  SHFL.BFLY PT, R20, R31, 0x1, 0x1f ;  /* 0x0c201f001f147f89 */ /* 0x000e2400000e0000 */
[C---:B------:R-:W-:Y:S01]  /*a1f0*/  ISETP.GT.OR P0, PT, R2.reuse, 0x3f, P2 ;  /* 0x0000003f0200780c */ /* 0x040fe20001704670 */
[----:B------:R-:W-:Y:S01]  /*a200*/  FADD.FTZ R49, R33, R18 ;  /* 0x0000001221317221 */ /* 0x000fe20000010000 */
[----:B------:R-:W4:Y:S01]  /*a210*/  SHFL.BFLY PT, R23, R30, 0x1, 0x1f ;  /* 0x0c201f001e177f89 */ /* 0x000f2200000e0000 */
[----:B------:R-:W-:Y:S01]  /*a220*/  ISETP.GT.OR P1, PT, R2, 0x1f, P2 ;  /* 0x0000001f0200780c */ /* 0x000fe20001724670 */
[----:B--2---:R-:W-:-:S02]  /*a230*/  FADD.FTZ R59, R12, R59 ;  /* 0x0000003b0c3b7221 */ /* 0x004fc40000010000 */
[----:B------:R-:W2:Y:S01]  /*a240*/  SHFL.BFLY PT, R22, R29, 0x1, 0x1f ;  /* 0x0c201f001d167f89 */ /* 0x000ea200000e0000 */
[----:B---3--:R-:W-:-:S03]  /*a250*/  FADD.FTZ R56, R11, R56 ;  /* 0x000000380b387221 */ /* 0x008fc60000010000 */
[----:B------:R-:W3:Y:S01]  /*a260*/  SHFL.BFLY PT, R25, R28, 0x1, 0x1f ;  /* 0x0c201f001c197f89 */ /* 0x000ee200000e0000 */
[----:B------:R-:W-:-:S03]  /*a270*/  FADD.FTZ R61, R9, R16 ;  /* 0x00000010093d7221 */ /* 0x000fc60000010000 */
[----:B------:R-:W3:Y:S01]  /*a280*/  SHFL.BFLY PT, R24, R15, 0x1, 0x1f ;  /* 0x0c201f000f187f89 */ /* 0x000ee200000e0000 */
[----:B------:R-:W-:Y:S01]  /*a290*/  SHF.R.S32.HI R9, RZ, 0x1f, R14 ;  /* 0x0000001fff097819 */ /* 0x000fe2000001140e */
[----:B-1----:R-:W-:Y:S02]  /*a2a0*/  FADD.FTZ R58, R10, R3 ;  /* 0x000000030a3a7221 */ /* 0x002fe40000010000 */
[----:B------:R-:W1:Y:S01]  /*a2b0*/  SHFL.BFLY PT, R17, R8, 0x1, 0x1f ;  /* 0x0c201f0008117f89 */ /* 0x000e6200000e0000 */
[C---:B------:R-:W-:Y:S02]  /*a2c0*/  LOP3.LUT R3, R2.reuse, 0xffffffc0, RZ, 0xc0, !PT ;  /* 0xffffffc002037812 */ /* 0x040fe400078ec0ff */
[----:B------:R-:W-:Y:S01]  /*a2d0*/  LEA.HI R9, R9, R14, RZ, 0x2 ;  /* 0x0000000e09097211 */ /* 0x000fe200078f10ff */
[----:B------:R-:W1:Y:S01]  /*a2e0*/  SHFL.BFLY PT, R18, R7, 0x1, 0x1f ;  /* 0x0c201f0007127f89 */ /* 0x000e6200000e0000 */
[----:B------:R-:W-:Y:S01]  /*a2f0*/  ISETP.NE.OR P5, PT, R3, 0x40, P2 ;  /* 0x000000400300780c */ /* 0x000fe200017a5670 */
[----:B0-----:R-:W-:Y:S01]  /*a300*/  FADD.FTZ R51, R31, R20 ;  /* 0x000000141f337221 */ /* 0x001fe20000010000 */
[----:B-----5:R-:W-:Y:S01]  /*a310*/  SHF.R.S32.HI R64, RZ, 0x2, R9 ;  /* 0x00000002ff407819 */ /* 0x020fe20000011409 */
[----:B------:R-:W0:Y:S01]  /*a320*/  SHFL.BFLY PT, R19, R6, 0x1, 0x1f ;  /* 0x0c201f0006137f89 */ /* 0x000e2200000e0000 */
[----:B------:R-:W-:Y:S01]  /*a330*/  LOP3.LUT R3, R2, 0xffffffe0, RZ, 0xc0, !PT ;  /* 0xffffffe002037812 */ /* 0x000fe200078ec0ff */
[----:B----4-:R-:W-:-:S02]  /*a340*/  FADD.FTZ R50, R30, R23 ;  /* 0x000000171e327221 */ /* 0x010fc40000010000 */
[----:B------:R-:W4:Y:S01]  /*a350*/  SHFL.BFLY PT, R12, R5, 0x1, 0x1f ;  /* 0x0c201f00050c7f89 */ /* 0x000f2200000e0000 */
[----:B------:R-:W-:Y:S02]  /*a360*/  IMAD R2, R21, 0xc0, R64 ;  /* 0x000000c015027824 */ /* 0x000fe400078e0240 */
[----:B--2---:R-:W-:Y:S01]  /*a370*/  FADD.FTZ R53, R29, R22 ;  /* 0x000000161d357221 */ /* 0x004fe20000010000 */
[----:B------:R-:W-:Y:S01]  /*a380*/  ISETP.NE.OR P4, PT, R3, 0x20, P2 ;  /* 0x000000200300780c */ /* 0x000fe20001785670 */
[----:B------:R-:W2:Y:S01]  /*a390*/  SHFL.BFLY PT, R11, R4, 0x1, 0x1f ;  /* 0x0c201f00040b7f89 */ /* 0x000ea200000e0000 */
[----:B---3--:R-:W-:Y:S01]  /*a3a0*/  FADD.FTZ R52, R28, R25 ;  /* 0x000000191c347221 */ /* 0x008fe20000010000 */
[----:B------:R-:W-:Y:S02]  /*a3b0*/  LEA R2, R2, UR4, 0x2 ;  /* 0x0000000402027c11 */ /* 0x000fe4000f8e10ff */
[----:B------:R-:W3:Y:S01]  /*a3c0*/  SHFL.BFLY PT, R67, R40, 0x1, 0x1f ;  /* 0x0c201f0028437f89 */ /* 0x000ee200000e0000 */
[----:B------:R-:W-:Y:S01]  /*a3d0*/  FADD.FTZ R55, R15, R24 ;  /* 0x000000180f377221 */ /* 0x000fe20000010000 */
[----:B------:R-:W-:Y:S01]  /*a3e0*/  BAR.SYNC.DEFER_BLOCKING 0x0 ;  /* 0x0000000000007b1d */ /* 0x000fe20000010000 */
[----:B-1----:R-:W-:Y:S01]  /*a3f0*/  FADD.FTZ R60, R8, R17 ;  /* 0x00000011083c7221 */ /* 0x002fe20000010000 */
[----:B------:R-:W-:Y:S01]  /*a400*/  FADD.FTZ R63, R7, R18 ;  /* 0x00000012073f7221 */ /* 0x000fe20000010000 */
[----:B0-----:R-:W-:Y:S01]  /*a410*/  FADD.FTZ R62, R6, R19 ;  /* 0x00000013063e7221 */ /* 0x001fe20000010000 */
[----:B----4-:R-:W-:Y:S01]  /*a420*/  FADD.FTZ R65, R5, R12 ;  /* 0x0000000c05417221 */ /* 0x010fe20000010000 */
        /* <DEDUP_REMOVED lines=27> */
.L_x_21417:
[----:B------:R-:W-:Y:S05]  /*a5e0*/  BSYNC B0 ;  /* 0x0000000000007941 */ /* 0x000fea0003800000 */
.L_x_21416:
        /* <DEDUP_REMOVED lines=51> */
.L_x_21419:
[----:B------:R-:W-:Y:S05]  /*a920*/  BSYNC B0 ;  /* 0x0000000000007941 */ /* 0x000fea0003800000 */
.L_x_21418:
        /* <DEDUP_REMOVED lines=27> */
.L_x_21421:
[----:B------:R-:W-:Y:S05]  /*aae0*/  BSYNC B0 ;  /* 0x0000000000007941 */ /* 0x000fea0003800000 */
.L_x_21420:
        /* <DEDUP_REMOVED lines=51> */
.L_x_21423:
[----:B------:R-:W-:Y:S05]  /*ae20*/  BSYNC B0 ;  /* 0x0000000000007941 */ /* 0x000fea0003800000 */
.L_x_21422:
[----:B------:R-:W-:Y:S06]  /*ae30*/  BAR.SYNC.DEFER_BLOCKING 0x0 ;  /* 0x0000000000007b1d */ /* 0x000fec0000010000 */
[----:B------:R-:W-:Y:S05]  /*ae40*/  @P3 EXIT ;  /* 0x000000000000394d */ /* 0x000fea0003800000 */
[----:B------:R-:W2:Y:S01]  /*ae50*/  S2UR UR7, SR_CTAID.Y ;  /* 0x00000000000779c3 */ /* 0x000ea20000002600 */
[----:B------:R-:W-:Y:S01]  /*ae60*/  ULDC UR4, c[0x0][0xc] ;  /* 0x0000030000047ab9 */ /* 0x000fe20000000800 */
[----:B------:R-:W-:Y:S02]  /*ae70*/  ULDC UR5, c[0x0][0x14] ;  /* 0x0000050000057ab9 */ /* 0x000fe40000000800 */
[----:B------:R-:W-:-:S04]  /*ae80*/  UIMAD UR5, UR5, 0xc0, URZ ;  /* 0x000000c0050578a4 */ /* 0x000fc8000f8e023f */
[----:B------:R-:W3:Y:S01]  /*ae90*/  S2UR UR6, SR_CTAID.X ;  /* 0x00000000000679c3 */ /* 0x000ee20000002500 */
[----:B--2---:R-:W-:-:S04]  /*aea0*/  UIMAD UR4, UR7, UR4, URZ ;  /* 0x00000004070472a4 */ /* 0x004fc8000f8e023f */
[----:B------:R-:W-:Y:S02]  /*aeb0*/  UIMAD UR4, UR4, UR5, URZ ;  /* 0x00000005040472a4 */ /* 0x000fe4000f8e023f */
[----:B---3--:R-:W-:Y:S01]  /*aec0*/  UIMAD UR5, UR6, UR5, URZ ;  /* 0x00000005060572a4 */ /* 0x008fe2000f8e023f */
[----:B------:R-:W-:Y:S11]  /*aed0*/  @P2 EXIT ;  /* 0x000000000000294d */ /* 0x000ff60003800000 */
[----:B------:R-:W2:Y:S01]  /*aee0*/  S2UR UR6, SR_CTAID.Z ;  /* 0x00000000000679c3 */ /* 0x000ea20000002700 */
[----:B------:R-:W-:Y:S01]  /*aef0*/  USHF.R.S32.HI UR8, URZ, 0x1f, UR5 ;  /* 0x0000001f3f087899 */ /* 0x000fe20008011405 */
[C---:B01----:R-:W-:Y:S01]  /*af00*/  IADD3 R2, R64.reuse, 0x8, RZ ;  /* 0x0000000840027810 */ /* 0x043fe20007ffe0ff */
[----:B------:R-:W-:Y:S01]  /*af10*/  USHF.R.S32.HI UR9, URZ, 0x1f, UR4 ;  /* 0x0000001f3f097899 */ /* 0x000fe20008011404 */
[C---:B------:R-:W-:Y:S02]  /*af20*/  IADD3 R4, R64.reuse, 0x10, RZ ;  /* 0x0000001040047810 */ /* 0x040fe40007ffe0ff */
[C---:B------:R-:W-:Y:S02]  /*af30*/  IADD3 R9, R64.reuse, 0x28, RZ ;  /* 0x0000002840097810 */ /* 0x040fe40007ffe0ff */
[C---:B------:R-:W-:Y:S02]  /*af40*/  IADD3 R13, R64.reuse, 0x38, RZ ;  /* 0x00000038400d7810 */ /* 0x040fe40007ffe0ff */
[----:B------:R-:W-:-:S02]  /*af50*/  IADD3 R21, R64, 0x58, RZ ;  /* 0x0000005840157810 */ /* 0x000fc40007ffe0ff */
[C---:B------:R-:W-:Y:S02]  /*af60*/  IADD3 R25, R64.reuse, 0x68, RZ ;  /* 0x0000006840197810 */ /* 0x040fe40007ffe0ff */
[C---:B------:R-:W-:Y:S02]  /*af70*/  IADD3 R33, R64.reuse, 0x88, RZ ;  /* 0x0000008840217810 */ /* 0x040fe40007ffe0ff */
[C---:B------:R-:W-:Y:S02]  /*af80*/  IADD3 R39, R64.reuse, 0x98, RZ ;  /* 0x0000009840277810 */ /* 0x040fe40007ffe0ff */
[----:B------:R-:W-:Y:S02]  /*af90*/  IADD3 R69, R64, 0xb0, RZ ;  /* 0x000000b040457810 */ /* 0x000fe40007ffe0ff */
[----:B------:R-:W-:Y:S02]  /*afa0*/  F2FP.F16.F32.PACK_AB R0, R49, R0 ;  /* 0x000000003100723e */ /* 0x000fe400000000ff */
[----:B------:R-:W-:Y:S01]  /*afb0*/  F2FP.F16.F32.PACK_AB R48, R51, R48 ;  /* 0x000000303330723e */ /* 0x000fe200000000ff */
[----:B--2---:R-:W-:Y:S01]  /*afc0*/  UIMAD UR6, UR6, 0xc0, URZ ;  /* 0x000000c0060678a4 */ /* 0x004fe2000f8e023f */
[----:B------:R-:W-:-:S02]  /*afd0*/  F2FP.F16.F32.PACK_AB R50, R53, R50 ;  /* 0x000000323532723e */ /* 0x000fc400000000ff */
[----:B------:R-:W-:Y:S01]  /*afe0*/  F2FP.F16.F32.PACK_AB R52, R55, R52 ;  /* 0x000000343734723e */ /* 0x000fe200000000ff */
[----:B------:R-:W-:Y:S01]  /*aff0*/  USHF.R.S32.HI UR7, URZ, 0x1f, UR6 ;  /* 0x0000001f3f077899 */ /* 0x000fe20008011406 */
[----:B------:R-:W-:Y:S01]  /*b000*/  F2FP.F16.F32.PACK_AB R54, R57, R54 ;  /* 0x000000363936723e */ /* 0x000fe200000000ff */
[----:B------:R-:W-:Y:S01]  /*b010*/  UIADD3 UR6, UP0, UP1, UR4, UR5, UR6 ;  /* 0x0000000504067290 */ /* 0x000fe2000f91e006 */
[----:B------:R-:W-:Y:S02]  /*b020*/  F2FP.F16.F32.PACK_AB R56, R56, R59 ;  /* 0x0000003b3838723e */ /* 0x000fe400000000ff */
        /* <DEDUP_REMOVED lines=17> */
[----:B------:R-:W-:Y:S02]  /*b140*/  IADD3 R8, R64, 0x20, RZ ;  /* 0x0000002040087810 */ /* 0x000fe40007ffe0ff */
        /* <DEDUP_REMOVED lines=12> */
[----:B------:R-:W-:Y:S02]  /*b210*/  LEA.HI.X R9, R15, UR9, R16, 0x1, P0 ;  /* 0x000000090f097c11 */ /* 0x000fe400080f0c10 */
[----:B------:R-:W-:-:S02]  /*b220*/  LEA.HI.X R11, R11, UR9, R14, 0x1, P1 ;  /* 0x000000090b0b7c11 */ /* 0x000fc400088f0c0e */
[----:B------:R-:W-:Y:S02]  /*b230*/  IADD3 R15, P1, R13, UR6, RZ ;  /* 0x000000060d0f7c10 */ /* 0x000fe4000ff3e0ff */
[----:B------:R-:W-:Y:S02]  /*b240*/  LEA.HI.X.SX32 R20, R12, UR7, 0x1, P2 ;  /* 0x000000070c147c11 */ /* 0x000fe400090f0eff */
[----:B------:R-:W-:Y:S02]  /*b250*/  LEA R12, P0, R17, UR8, 0x1 ;  /* 0x00000008110c7c11 */ /* 0x000fe4000f8008ff */
[C---:B------:R-:W-:Y:S02]  /*b260*/  IADD3 R16, R64.reuse, 0x40, RZ ;  /* 0x0000004040107810 */ /* 0x040fe40007ffe0ff */
        /* <DEDUP_REMOVED lines=9> */
[----:B------:R-:W-:-:S02]  /*b300*/  IADD3 R20, R64, 0x50, RZ ;  /* 0x0000005040147810 */ /* 0x000fc40007ffe0ff */
[----:B------:R-:W-:Y:S02]  /*b310*/  LEA.HI.X.SX32 R22, R17, UR7, 0x1, P1 ;  /* 0x0000000711167c11 */ /* 0x000fe400088f0eff */
[----:B------:R-:W-:Y:S01]  /*b320*/  LEA.HI.X R17, R23, UR9, R24, 0x1, P0 ;  /* 0x0000000917117c11 */ /* 0x000fe200080f0c18 */
[----:B------:R-:W-:Y:S01]  /*b330*/  VIADD R24, R64, 0x60 ;  /* 0x0000006040187836 */ /* 0x000fe20000000000 */
[----:B------:R-:W-:Y:S02]  /*b340*/  LEA R18, P1, R19, UR8, 0x1 ;  /* 0x0000000813127c11 */ /* 0x000fe4000f8208ff */
[----:B------:R-:W-:Y:S02]  /*b350*/  IADD3 R27, P0, R20, UR6, RZ ;  /* 0x00000006141b7c10 */ /* 0x000fe4000ff1e0ff */
[----:B------:R-:W-:Y:S02]  /*b360*/  IADD3 R23, P2, R21, UR6, RZ ;  /* 0x0000000615177c10 */ /* 0x000fe4000ff5e0ff */
        /* <DEDUP_REMOVED lines=21> */
[C---:B------:R-:W-:Y:S02]  /*b4c0*/  IADD3 R32, R64.reuse, 0x80, RZ ;  /* 0x0000008040207810 */ /* 0x040fe40007ffe0ff */
        /* <DEDUP_REMOVED lines=8> */
[----:B------:R-:W-:Y:S02]  /*b550*/  LEA.HI.X.SX32 R42, R33, UR7, 0x1, P2 ;  /* 0x00000007212a7c11 */ /* 0x000fe400090f0eff */
[----:B------:R-:W-:Y:S02]  /*b560*/  LEA R32, P0, R41, UR8, 0x1 ;  /* 0x0000000829207c11 */ /* 0x000fe4000f8008ff */
[----:B------:R-:W-:-:S02]  /*b570*/  LEA R34, P1, R35, UR8, 0x1 ;  /* 0x0000000823227c11 */ /* 0x000fc4000f8208ff */
[----:B------:R-:W-:Y:S02]  /*b580*/  LEA.HI.X R33, R41, UR9, R68, 0x1, P0 ;  /* 0x0000000929217c11 */ /* 0x000fe400080f0c44 */
[----:B------:R-:W-:Y:S02]  /*b590*/  LEA.HI.X R35, R35, UR9, R42, 0x1, P1 ;  /* 0x0000000923237c11 */ /* 0x000fe400088f0c2a */
[C---:B------:R-:W-:Y:S02]  /*b5a0*/  IADD3 R41, P1, R39.reuse, UR6, RZ ;  /* 0x0000000627297c10 */ /* 0x040fe4000ff3e0ff */
[----:B------:R-:W-:Y:S02]  /*b5b0*/  F2FP.F16.F32.PACK_AB R68, R38, R37 ;  /* 0x000000252644723e */ /* 0x000fe400000000ff */
[----:B------:R-:W-:Y:S02]  /*b5c0*/  LEA.HI.X.SX32 R42, R39, UR7, 0x1, P1 ;  /* 0x00000007272a7c11 */ /* 0x000fe400088f0eff */
[----:B------:R-:W-:Y:S01]  /*b5d0*/  IADD3 R40, P2, R36, UR6, RZ ;  /* 0x0000000624287c10 */ /* 0x000fe2000ff5e0ff */
[----:B------:R0:W-:Y:S01]  /*b5e0*/  STG.E.U16 desc[UR10][R44.64], R68 ;  /* 0x000000442c007986 */ /* 0x0001e2000c10150a */
[----:B------:R-:W-:-:S02]  /*b5f0*/  LEA R38, P1, R41, UR8, 0x1 ;  /* 0x0000000829267c11 */ /* 0x000fc4000f8208ff */
[----:B------:R-:W-:Y:S02]  /*b600*/  LEA.HI.X.SX32 R43, R36, UR7, 0x1, P2 ;  /* 0x00000007242b7c11 */ /* 0x000fe400090f0eff */
[----:B------:R-:W-:Y:S01]  /*b610*/  LEA.HI.X R39, R41, UR9, R42, 0x1, P1 ;  /* 0x0000000929277c11 */ /* 0x000fe200088f0c2a */
[----:B------:R-:W-:Y:S01]  /*b620*/  VIADD R41, R64, 0xa8 ;  /* 0x000000a840297836 */ /* 0x000fe20000000000 */
[C---:B------:R-:W-:Y:S02]  /*b630*/  LEA R36, P0, R40.reuse, UR8, 0x1 ;  /* 0x0000000828247c11 */ /* 0x040fe4000f8008ff */
[----:B------:R-:W-:Y:S02]  /*b640*/  F2FP.F16.F32.PACK_AB R62, R65, R62 ;  /* 0x0000003e413e723e */ /* 0x000fe400000000ff */
[----:B------:R-:W-:Y:S02]  /*b650*/  LEA.HI.X R37, R40, UR9, R43, 0x1, P0 ;  /* 0x0000000928257c11 */ /* 0x000fe400080f0c2b */
[----:B------:R-:W-:-:S02]  /*b660*/  IADD3 R43, P1, R41, UR6, RZ ;  /* 0x00000006292b7c10 */ /* 0x000fc4000ff3e0ff */
[----:B------:R-:W-:Y:S02]  /*b670*/  IADD3 R40, R64, 0xa0, RZ ;  /* 0x000000a040287810 */ /* 0x000fe40007ffe0ff */
[----:B------:R-:W-:Y:S02]  /*b680*/  LEA.HI.X.SX32 R70, R41, UR7, 0x1, P1 ;  /* 0x0000000729467c11 */ /* 0x000fe400088f0eff */
[C---:B------:R-:W-:Y:S02]  /*b690*/  LEA R42, P1, R43.reuse, UR8, 0x1 ;  /* 0x000000082b2a7c11 */ /* 0x040fe4000f8208ff */
[----:B0-----:R-:W-:Y:S02]  /*b6a0*/  PRMT R68, R68, 0x7632, R68 ;  /* 0x0000763244447816 */ /* 0x001fe40000000044 */
[----:B------:R-:W-:Y:S02]  /*b6b0*/  LEA.HI.X R43, R43, UR9, R70, 0x1, P1 ;  /* 0x000000092b2b7c11 */ /* 0x000fe400088f0c46 */
[----:B------:R-:W-:Y:S01]  /*b6c0*/  IADD3 R70, R64, 0xb8, RZ ;  /* 0x000000b840467810 */ /* 0x000fe20007ffe0ff */
[----:B------:R0:W-:Y:S01]  /*b6d0*/  STG.E.U16 desc[UR10][R2.64], R68 ;  /* 0x0000004402007986 */ /* 0x0001e2000c10150a */
[----:B------:R-:W-:-:S02]  /*b6e0*/  F2FP.F16.F32.PACK_AB R64, R47, R46 ;  /* 0x0000002e2f40723e */ /* 0x000fc400000000ff */
[----:B------:R-:W-:Y:S02]  /*b6f0*/  IADD3 R71, P0, R40, UR6, RZ ;  /* 0x0000000628477c10 */ /* 0x000fe4000ff1e0ff */
[----:B------:R-:W-:Y:S01]  /*b700*/  IADD3 R47, P1, R70, UR6, RZ ;  /* 0x00000006462f7c10 */ /* 0x000fe2000ff3e0ff */
[----:B------:R1:W-:Y:S01]  /*b710*/  STG.E.U16 desc[UR10][R4.64], R64 ;  /* 0x0000004004007986 */ /* 0x0003e2000c10150a */
[----:B------:R-:W-:Y:S02]  /*b720*/  LEA.HI.X.SX32 R72, R40, UR7, 0x1, P0 ;  /* 0x0000000728487c11 */ /* 0x000fe400080f0eff */
[----:B------:R-:W-:Y:S02]  /*b730*/  LEA R40, P0, R71, UR8, 0x1 ;  /* 0x0000000847287c11 */ /* 0x000fe4000f8008ff */
[----:B------:R-:W-:Y:S02]  /*b740*/  LEA.HI.X.SX32 R70, R70, UR7, 0x1, P1 ;  /* 0x0000000746467c11 */ /* 0x000fe400088f0eff */
[----:B0-----:R-:W-:-:S02]  /*b750*/  PRMT R3, R64, 0x7632, R3 ;  /* 0x0000763240037816 */ /* 0x001fc40000000003 */
[----:B------:R-:W-:Y:S02]  /*b760*/  LEA.HI.X R41, R71, UR9, R72, 0x1, P0 ;  /* 0x0000000947297c11 */ /* 0x000fe400080f0c48 */
[C---:B------:R-:W-:Y:S01]  /*b770*/  IADD3 R71, P0, R69.reuse, UR6, RZ ;  /* 0x0000000645477c10 */ /* 0x040fe2000ff1e0ff */
[----:B------:R0:W-:Y:S01]  /*b780*/  STG.E.U16 desc[UR10][R6.64], R3 ;  /* 0x0000000306007986 */ /* 0x0001e2000c10150a */
[----:B-1----:R-:W-:Y:S02]  /*b790*/  PRMT R5, R0, 0x7632, R5 ;  /* 0x0000763200057816 */ /* 0x002fe40000000005 */
[----:B------:R-:W-:Y:S01]  /*b7a0*/  LEA.HI.X.SX32 R46, R69, UR7, 0x1, P0 ;  /* 0x00000007452e7c11 */ /* 0x000fe200080f0eff */
[----:B------:R1:W-:Y:S01]  /*b7b0*/  STG.E.U16 desc[UR10][R8.64], R0 ;  /* 0x0000000008007986 */ /* 0x0003e2000c10150a */
[----:B------:R-:W-:Y:S02]  /*b7c0*/  LEA R44, P0, R71, UR8, 0x1 ;  /* 0x00000008472c7c11 */ /* 0x000fe4000f8008ff */
[----:B------:R-:W-:Y:S01]  /*b7d0*/  F2FP.F16.F32.PACK_AB R66, R67, R66 ;  /* 0x000000424342723e */ /* 0x000fe200000000ff */
[----:B------:R2:W-:Y:S01]  /*b7e0*/  STG.E.U16 desc[UR10][R10.64], R5 ;  /* 0x000000050a007986 */ /* 0x0005e2000c10150a */
[----:B------:R-:W-:-:S02]  /*b7f0*/  LEA.HI.X R45, R71, UR9, R46, 0x1, P0 ;  /* 0x00000009472d7c11 */ /* 0x000fc400080f0c2e */
[C---:B------:R-:W-:Y:S01]  /*b800*/  LEA R46, P0, R47.reuse, UR8, 0x1 ;  /* 0x000000082f2e7c11 */ /* 0x040fe2000f8008ff */
[----:B------:R3:W-:Y:S01]  /*b810*/  STG.E.U16 desc[UR10][R12.64], R48 ;  /* 0x000000300c007986 */ /* 0x0007e2000c10150a */
[----:B0-----:R-:W-:Y:S02]  /*b820*/  PRMT R7, R48, 0x7632, R7 ;  /* 0x0000763230077816 */ /* 0x001fe40000000007 */
[----:B------:R-:W-:Y:S02]  /*b830*/  LEA.HI.X R47, R47, UR9, R70, 0x1, P0 ;  /* 0x000000092f2f7c11 */ /* 0x000fe400080f0c46 */
[----:B-1----:R-:W-:Y:S01]  /*b840*/  PRMT R9, R50, 0x7632, R9 ;  /* 0x0000763232097816 */ /* 0x002fe20000000009 */
[----:B------:R0:W-:Y:S01]  /*b850*/  STG.E.U16 desc[UR10][R14.64], R7 ;  /* 0x000000070e007986 */ /* 0x0001e2000c10150a */
[----:B--2---:R-:W-:-:S03]  /*b860*/  PRMT R11, R52, 0x7632, R11 ;  /* 0x00007632340b7816 */ /* 0x004fc6000000000b */
[----:B------:R1:W-:Y:S01]  /*b870*/  STG.E.U16 desc[UR10][R16.64], R50 ;  /* 0x0000003210007986 */ /* 0x0003e2000c10150a */
[----:B---3--:R-:W-:-:S03]  /*b880*/  PRMT R13, R54, 0x7632, R13 ;  /* 0x00007632360d7816 */ /* 0x008fc6000000000d */
[----:B------:R2:W-:Y:S04]  /*b890*/  STG.E.U16 desc[UR10][R18.64], R9 ;  /* 0x0000000912007986 */ /* 0x0005e8000c10150a */
[----:B------:R3:W-:Y:S01]  /*b8a0*/  STG.E.U16 desc[UR10][R20.64], R52 ;  /* 0x0000003414007986 */ /* 0x0007e2000c10150a */
[----:B0-----:R-:W-:-:S03]  /*b8b0*/  PRMT R15, R56, 0x7632, R15 ;  /* 0x00007632380f7816 */ /* 0x001fc6000000000f */
[----:B------:R0:W-:Y:S01]  /*b8c0*/  STG.E.U16 desc[UR10][R22.64], R11 ;  /* 0x0000000b16007986 */ /* 0x0001e2000c10150a */
[----:B-1----:R-:W-:-:S03]  /*b8d0*/  PRMT R17, R58, 0x7632, R17 ;  /* 0x000076323a117816 */ /* 0x002fc60000000011 */
[----:B------:R-:W-:Y:S01]  /*b8e0*/  STG.E.U16 desc[UR10][R24.64], R54 ;  /* 0x0000003618007986 */ /* 0x000fe2000c10150a */
[----:B--2---:R-:W-:-:S03]  /*b8f0*/  PRMT R19, R60, 0x7632, R19 ;  /* 0x000076323c137816 */ /* 0x004fc60000000013 */
[----:B------:R-:W-:Y:S01]  /*b900*/  STG.E.U16 desc[UR10][R26.64], R13 ;  /* 0x0000000d1a007986 */ /* 0x000fe2000c10150a */
[----:B---3--:R-:W-:-:S03]  /*b910*/  PRMT R21, R62, 0x7632, R21 ;  /* 0x000076323e157816 */ /* 0x008fc60000000015 */
        /* <DEDUP_REMOVED lines=12> */
.L_x_21424:
        /* <DEDUP_REMOVED lines=10> */
.L_x_28405:


//--------------------- .text._ZN4vllm25paged_attention_v1_kernelIttLi128ELi32ELi128ELNS_18Fp8KVCacheDataTypeE0ELb0EEEvPT_PKS2_PKT0_S8_ifPKiSA_iPKfiiiSC_SC_iiiii --------------------------
	.section	.text._ZN4vllm25paged_attention_v1_kernelIttLi128ELi32ELi128ELNS_18Fp8KVCacheDataTypeE0ELb0EEEvPT_PKS2_PKT0_S8_ifPKiSA_iPKfiiiSC_SC_iiiii,"ax",@progbits
	.align	128
        .global         _ZN4vllm25paged_attention_v1_kernelIttLi128ELi32ELi128ELNS_18Fp8KVCacheDataTypeE0ELb0EEEvPT_PKS2_PKT0_S8_ifPKiSA_iPKfiiiSC_SC_iiiii
        .type           _ZN4vllm25paged_attention_v1_kernelIttLi128ELi32ELi128ELNS_18Fp8KVCacheDataTypeE0ELb0EEEvPT_PKS2_PKT0_S8_ifPKiSA_iPKfiiiSC_SC_iiiii,@function
        .size           _ZN4vllm25paged_attention_v1_kernelIttLi128ELi32ELi128ELNS_18Fp8KVCacheDataTypeE0ELb0EEEvPT_PKS2_PKT0_S8_ifPKiSA_iPKfiiiSC_SC_iiiii,(.L_x_28406 - _ZN4vllm25paged_attention_v1_kernelIttLi128ELi32ELi128ELNS_18Fp8KVCacheDataTypeE0ELb0EEEvPT_PKS2_PKT0_S8_ifPKiSA_iPKfiiiSC_SC_iiiii)
        .other          _ZN4vllm25paged_attention_v1_kernelIttLi128ELi32ELi128ELNS_18Fp8KVCacheDataTypeE0ELb0EEEvPT_PKS2_PKT0_S8_ifPKiSA_iPKfiiiSC_SC_iiiii,@"STO_CUDA_ENTRY STV_DEFAULT"
_ZN4vllm25paged_attention_v1_kernelIttLi128ELi32ELi128ELNS_18Fp8KVCacheDataTypeE0ELb0EEEvPT_PKS2_PKT0_S8_ifPKiSA_iPKfiiiSC_SC_iiiii:
.text._ZN4vllm25paged_attention_v1_kernelIttLi128ELi32ELi128ELNS_18Fp8KVCacheDataTypeE0ELb0EEEvPT_PKS2_PKT0_S8_ifPKiSA_iPKfiiiSC_SC_iiiii:
        /* <DEDUP_REMOVED lines=14> */
[----:B------:R-:W4:Y:S08]  /*00e0*/  LDC R3, c[0x0][0xc] ;  /* 0x00000300ff037b82 */ /* 0x000f300000000800 */
[----:B------:R-:W2:Y:S01]  /*00f0*/  @P0 LDC.64 R6, c[0x0][0x250] ;  /* 0x00009400ff060b82 */ /* 0x000ea20000000a00 */
[----:B-1----:R-:W-:-:S04]  /*0100*/  VIADD R8, R0, 0xffffffe ;  /* 0x0ffffffe00087836 */ /* 0x002fc80000000000 */
[----:B------:R1:W0:Y:S02]  /*0110*/  F2I.FTZ.U32.TRUNC.NTZ R9, R8 ;  /* 0x0000000800097305 */ /* 0x000224000021f000 */
[----:B-1----:R-:W-:Y:S01]  /*0120*/  IMAD.MOV.U32 R8, RZ, RZ, RZ ;  /* 0x000000ffff087224 */ /* 0x002fe200078e00ff */
[----:B0-----:R-:W-:-:S05]  /*0130*/  IADD3 R4, RZ, -R9, RZ ;  /* 0x80000009ff047210 */ /* 0x001fca0007ffe0ff */
[----:B------:R-:W-:Y:S01]  /*0140*/  IMAD R5, R4, R11, RZ ;  /* 0x0000000b04057224 */ /* 0x000fe200078e02ff */
[----:B----4-:R-:W-:-:S03]  /*0150*/  IABS R4, R3 ;  /* 0x0000000300047213 */ /* 0x010fc60000000000 */
[----:B------:R-:W-:-:S06]  /*0160*/  IMAD.HI.U32 R9, R9, R5, R8 ;  /* 0x0000000509097227 */ /* 0x000fcc00078e0008 */
[----:B------:R-:W-:-:S05]  /*0170*/  IMAD.HI.U32 R9, R9, R4, RZ ;  /* 0x0000000409097227 */ /* 0x000fca00078e00ff */
[----:B------:R-:W-:-:S05]  /*0180*/  IADD3 R0, RZ, -R9, RZ ;  /* 0x80000009ff007210 */ /* 0x000fca0007ffe0ff */
[----:B------:R-:W-:-:S05]  /*0190*/  IMAD R0, R11, R0, R4 ;  /* 0x000000000b007224 */ /* 0x000fca00078e0204 */
[----:B------:R-:W-:Y:S01]  /*01a0*/  ISETP.GT.U32.AND P1, PT, R11, R0, PT ;  /* 0x000000000b00720c */ /* 0x000fe20003f24070 */
[----:B------:R-:W-:Y:S01]  /*01b0*/  HFMA2.MMA R52, -RZ, RZ, 0, 0 ;  /* 0x00000000ff347435 */ /* 0x000fe200000001ff */
[----:B--2---:R-:W-:-:S09]  /*01c0*/  @P0 IMAD.WIDE R6, R2, 0x4, R6 ;  /* 0x0000000402060825 */ /* 0x004fd200078e0206 */
[----:B------:R0:W5:Y:S02]  /*01d0*/  @P0 LDG.E.CONSTANT R52, desc[UR10][R6.64] ;  /* 0x0000000a06340981 */ /* 0x000164000c1e9900 */
[----:B------:R-:W-:-:S05]  /*01e0*/  @!P1 IMAD.IADD R0, R0, 0x1, -R11 ;  /* 0x0000000100009824 */ /* 0x000fca00078e0a0b */
[----:B------:R-:W-:Y:S02]  /*01f0*/  ISETP.GE.U32.AND P0, PT, R0, R11, PT ;  /* 0x0000000b0000720c */ /* 0x000fe40003f06070 */
[----:B------:R-:W-:Y:S02]  /*0200*/  LOP3.LUT R0, R3, R10, RZ, 0x3c, !PT ;  /* 0x0000000a03007212 */ /* 0x000fe400078e3cff */
[----:B------:R-:W-:Y:S02]  /*0210*/  @!P1 IADD3 R9, R9, 0x1, RZ ;  /* 0x0000000109099810 */ /* 0x000fe40007ffe0ff */
[----:B------:R-:W-:Y:S02]  /*0220*/  ISETP.GE.AND P2, PT, R0, RZ, PT ;  /* 0x000000ff0000720c */ /* 0x000fe40003f46270 */
[----:B------:R-:W-:-:S05]  /*0230*/  ISETP.NE.AND P1, PT, R10, RZ, PT ;  /* 0x000000ff0a00720c */ /* 0x000fca0003f25270 */
[----:B------:R-:W-:-:S06]  /*0240*/  @P0 VIADD R9, R9, 0x1 ;  /* 0x0000000109090836 */ /* 0x000fcc0000000000 */
[----:B------:R-:W-:Y:S02]  /*0250*/  @!P2 IADD3 R9, RZ, -R9, RZ ;  /* 0x80000009ff09a210 */ /* 0x000fe40007ffe0ff */
        /* <DEDUP_REMOVED lines=34> */
[----:B---3--:R-:W-:-:S05]  /*0480*/  VIADD R4, R55, 0x1f ;  /* 0x0000001f37047836 */ /* 0x008fca0000000000 */
        /* <DEDUP_REMOVED lines=22> */
[----:B------:R-:W-:Y:S02]  /*05f0*/  SHF.R.S32.HI R4, RZ, 0x1f, R2 ;  /* 0x0000001fff047819 */ /* 0x000fe40000011402 */
[----:B------:R-:W-:Y:S02]  /*0600*/  IADD3 R5, P0, P2, R2, R8, R9 ;  /* 0x0000000802057210 */ /* 0x000fe40007a1e009 */
[----:B------:R-:W-:Y:S02]  /*0610*/  MOV R11, R54 ;  /* 0x00000036000b7202 */ /* 0x000fe40000000f00 */
[----:B------:R-:W-:-:S02]  /*0620*/  IADD3.X R4, R4, R13, R14, P0, P2 ;  /* 0x0000000d04047210 */ /* 0x000fc400007e440e */
[----:B------:R-:W-:-:S04]  /*0630*/  LEA R2, P0, R5, UR6, 0x1 ;  /* 0x0000000605027c11 */ /* 0x000fc8000f8008ff */
[----:B------:R-:W-:Y:S01]  /*0640*/  LEA.HI.X R3, R5, UR7, R4, 0x1, P0 ;  /* 0x0000000705037c11 */ /* 0x000fe200080f0c04 */
[----:B0-----:R-:W-:-:S06]  /*0650*/  ULEA UR4, UR5, UR4, 0x18 ;  /* 0x0000000405047291 */ /* 0x001fcc000f8ec03f */
[----:B------:R-:W-:-:S07]  /*0660*/  LEA R12, R54, UR4, 0x4 ;  /* 0x00000004360c7c11 */ /* 0x000fce000f8e20ff */
.L_x_21429:
[----:B------:R0:W2:Y:S01]  /*0670*/  LDG.E.128.CONSTANT R4, desc[UR10][R2.64] ;  /* 0x0000000a02047981 */ /* 0x0000a2000c1e9d00 */
[----:B------:R-:W-:Y:S01]  /*0680*/  VIADD R10, R10, 0xffffffff ;  /* 0xffffffff0a0a7836 */ /* 0x000fe20000000000 */
[----:B------:R-:W-:-:S04]  /*0690*/  IADD3 R11, R11, 0x80, RZ ;  /* 0x000000800b0b7810 */ /* 0x000fc80007ffe0ff */
[----:B------:R-:W-:Y:S02]  /*06a0*/  ISETP.NE.AND P0, PT, R10, RZ, PT ;  /* 0x000000ff0a00720c */ /* 0x000fe40003f05270 */
[----:B0-----:R-:W-:-:S05]  /*06b0*/  IADD3 R2, P2, R2, 0x800, RZ ;  /* 0x0000080002027810 */ /* 0x001fca0007f5e0ff */
[----:B------:R-:W-:Y:S01]  /*06c0*/  IMAD.X R3, RZ, RZ, R3, P2 ;  /* 0x000000ffff037224 */ /* 0x000fe200010e0603 */
[----:B--2---:R0:W-:Y:S02]  /*06d0*/  STS.128 [R12], R4 ;  /* 0x000000040c007388 */ /* 0x0041e40000000c00 */
[----:B0-----:R-:W-:-:S03]  /*06e0*/  IADD3 R12, R12, 0x800, RZ ;  /* 0x000008000c0c7810 */ /* 0x001fc60007ffe0ff */
[----:B------:R-:W-:Y:S05]  /*06f0*/  @P0 BRA `(.L_x_21429) ;  /* 0xfffffffc00dc0947 */ /* 0x000fea000383ffff */
.L_x_21428:
[----:B------:R-:W-:Y:S05]  /*0700*/  BSYNC B1 ;  /* 0x0000000000017941 */ /* 0x000fea0003800000 */
.L_x_21427:
        /* <DEDUP_REMOVED lines=8> */
[----:B0-----:R-:W-:Y:S01]  /*0790*/  ULEA UR4, UR5, UR4, 0x18 ;  /* 0x0000000405047291 */ /* 0x001fe2000f8ec03f */
[----:B-1----:R-:W-:-:S05]  /*07a0*/  LEA R19, P0, R8, R2, 0x1 ;  /* 0x0000000208137211 */ /* 0x002fca00078008ff */
[----:B------:R-:W-:Y:S02]  /*07b0*/  LEA R2, R11, UR4, 0x4 ;  /* 0x000000040b027c11 */ /* 0x000fe4000f8e20ff */
[----:B------:R-:W-:Y:S02]  /*07c0*/  LEA.HI.X R24, R8, R3, R13, 0x1, P0 ;  /* 0x0000000308187211 */ /* 0x000fe400000f0c0d */
[----:B------:R-:W-:-:S07]  /*07d0*/  IADD3 R18, R2, 0x1000, RZ ;  /* 0x0000100002127810 */ /* 0x000fce0007ffe0ff */
.L_x_21430:
        /* <DEDUP_REMOVED lines=17> */
.L_x_21426:
[----:B------:R-:W-:Y:S05]  /*08f0*/  BSYNC B0 ;  /* 0x0000000000007941 */ /* 0x000fea0003800000 */
.L_x_21425:
        /* <DEDUP_REMOVED lines=13> */
[----:B------:R-:W-:Y:S01]  /*09d0*/  IMAD.SHL.U32 R58, R16, 0x8, RZ ;  /* 0x00000008103a7824 */ /* 0x000fe200078e00ff */
[C---:B------:R-:W-:Y:S01]  /*09e0*/  IADD3 R5, P0, R53.reuse, R51, RZ ;  /* 0x0000003335057210 */ /* 0x040fe20007f1e0ff */
[----:B------:R-:W-:Y:S01]  /*09f0*/  IMAD R7, R0, UR4, RZ ;  /* 0x0000000400077c24 */ /* 0x000fe2000f8e02ff */
[----:B------:R-:W-:Y:S01]  /*0a00*/  MOV R4, 0x400 ;  /* 0x0000040000047802 */ /* 0x000fe20000000f00 */
[----:B------:R-:W-:Y:S01]  /*0a10*/  ULDC.64 UR4, c[0x0][0x238] ;  /* 0x00008e0000047ab9 */ /* 0x000fe20000000a00 */
[C---:B------:R-:W-:Y:S01]  /*0a20*/  LEA.HI.X.SX32 R10, R53.reuse, R44, 0x1, P0 ;  /* 0x0000002c350a7211 */ /* 0x040fe200000f0eff */
[----:B------:R-:W-:Y:S01]  /*0a30*/  IMAD R49, R53, 0x20, R16 ;  /* 0x0000002035317824 */ /* 0x000fe200078e0210 */
[----:B------:R-:W-:Y:S01]  /*0a40*/  SHF.R.S32.HI R8, RZ, 0x1f, R58 ;  /* 0x0000001fff087819 */ /* 0x000fe2000001143a */
[----:B------:R-:W-:Y:S01]  /*0a50*/  IMAD.MOV.U32 R46, RZ, RZ, R53 ;  /* 0x000000ffff2e7224 */ /* 0x000fe200078e0035 */
[----:B------:R-:W-:-:S02]  /*0a60*/  IADD3 R58, P0, R7, R58, RZ ;  /* 0x0000003a073a7210 */ /* 0x000fc40007f1e0ff */
[----:B------:R-:W-:Y:S02]  /*0a70*/  IADD3 R9, R4, 0x120, RZ ;  /* 0x0000012004097810 */ /* 0x000fe40007ffe0ff */
[----:B------:R-:W-:Y:S02]  /*0a80*/  LEA.HI.X.SX32 R59, R7, R8, 0x1, P0 ;  /* 0x00000008073b7211 */ /* 0x000fe400000f0eff */
[C---:B------:R-:W-:Y:S02]  /*0a90*/  LEA R6, P1, R5.reuse, UR4, 0x2 ;  /* 0x0000000405067c11 */ /* 0x040fe4000f8210ff */
[----:B------:R-:W-:Y:S02]  /*0aa0*/  MOV R50, 0xff7fffff ;  /* 0xff7fffff00327802 */ /* 0x000fe40000000f00 */
[----:B------:R-:W-:Y:S02]  /*0ab0*/  LEA.HI.X R5, R5, UR5, R10, 0x2, P1 ;  /* 0x0000000505057c11 */ /* 0x000fe400088f140a */
[----:B------:R-:W-:-:S02]  /*0ac0*/  IADD3 R48, -R55, 0x1, R49 ;  /* 0x0000000137307810 */ /* 0x000fc40007ffe131 */
[----:B-1----:R-:W-:Y:S02]  /*0ad0*/  SHF.R.S32.HI R7, RZ, 0x1f, R3 ;  /* 0x0000001fff077819 */ /* 0x002fe40000011403 */
[----:B0-----:R-:W-:-:S04]  /*0ae0*/  LEA R8, R2, R9, 0x18 ;  /* 0x0000000902087211 */ /* 0x001fc800078ec0ff */
[----:B------:R-:W-:-:S07]  /*0af0*/  LEA R47, R49, R8, 0x2 ;  /* 0x00000008312f7211 */ /* 0x000fce00078e10ff */
.L_x_21433:
[----:B------:R-:W-:Y:S01]  /*0b00*/  IMAD.MOV.U32 R20, RZ, RZ, R6 ;  /* 0x000000ffff147224 */ /* 0x000fe200078e0006 */
[----:B------:R-:W-:-:S05]  /*0b10*/  MOV R21, R5 ;  /* 0x0000000500157202 */ /* 0x000fca0000000f00 */
        /* <DEDUP_REMOVED lines=12> */
[----:B------:R-:W3:Y:S04]  /*0be0*/  LDG.E.128.CONSTANT R12, desc[UR10][R60.64] ;  /* 0x0000000a3c0c7981 */ /* 0x000ee8000c1e9d00 */
[----:B------:R-:W4:Y:S04]  /*0bf0*/  LDG.E.128.CONSTANT R16, desc[UR10][R60.64+0x400] ;  /* 0x0004000a3c107981 */ /* 0x000f28000c1e9d00 */
[----:B------:R-:W4:Y:S04]  /*0c00*/  LDG.E.128.CONSTANT R20, desc[UR10][R60.64+0x600] ;  /* 0x0006000a3c147981 */ /* 0x000f28000c1e9d00 */
[----:B------:R-:W4:Y:S01]  /*0c10*/  LDG.E.128.CONSTANT R24, desc[UR10][R60.64+0x800] ;  /* 0x0008000a3c187981 */ /* 0x000f22000c1e9d00 */
[----:B0-----:R-:W-:-:S02]  /*0c20*/  HADD2.F32 R36, -RZ, R28.H0_H0 ;  /* 0x2000001cff247230 */ /* 0x001fc40000004100 */
[----:B-1----:R-:W-:Y:S02]  /*0c30*/  HADD2.F32 R57, -RZ, R32.H0_H0 ;  /* 0x20000020ff397230 */ /* 0x002fe40000004100 */
[----:B------:R-:W-:Y:S02]  /*0c40*/  HADD2.F32 R28, -RZ, R28.H1_H1 ;  /* 0x3000001cff1c7230 */ /* 0x000fe40000004100 */
[----:B--2---:R-:W-:-:S05]  /*0c50*/  HADD2.F32 R37, -RZ, R8.H0_H0 ;  /* 0x20000008ff257230 */ /* 0x004fca0000004100 */
[----:B------:R-:W-:Y:S01]  /*0c60*/  FMUL.FTZ R38, R36, R37 ;  /* 0x0000002524267220 */ /* 0x000fe20000410000 */
[----:B---3--:R-:W-:-:S05]  /*0c70*/  HADD2.F32 R36, -RZ, R12.H0_H0 ;  /* 0x2000000cff247230 */ /* 0x008fca0000004100 */
[----:B------:R-:W-:Y:S02]  /*0c80*/  FFMA.FTZ R57, R57, R36, R38 ;  /* 0x0000002439397223 */ /* 0x000fe40000010026 */
[----:B------:R-:W2:Y:S01]  /*0c90*/  LDG.E.128.CONSTANT R36, desc[UR10][R60.64+0xa00] ;  /* 0x000a000a3c247981 */ /* 0x000ea2000c1e9d00 */
[----:B------:R-:W-:Y:S02]  /*0ca0*/  HADD2.F32 R41, -RZ, R8.H1_H1 ;  /* 0x30000008ff297230 */ /* 0x000fe40000004100 */
[----:B------:R-:W-:-:S03]  /*0cb0*/  HADD2.F32 R8, -RZ, R32.H1_H1 ;  /* 0x30000020ff087230 */ /* 0x000fc60000004100 */
[----:B------:R-:W-:Y:S01]  /*0cc0*/  FMUL.FTZ R43, R28, R41 ;  /* 0x000000291c2b7220 */ /* 0x000fe20000410000 */
[----:B------:R-:W-:Y:S02]  /*0cd0*/  HADD2.F32 R41, -RZ, R12.H1_H1 ;  /* 0x3000000cff297230 */ /* 0x000fe40000004100 */
[----:B------:R-:W-:Y:S02]  /*0ce0*/  HADD2.F32 R12, -RZ, R29.H0_H0 ;  /* 0x2000001dff0c7230 */ /* 0x000fe40000004100 */
[--C-:B------:R-:W-:Y:S02]  /*0cf0*/  HADD2.F32 R28, -RZ, R9.reuse.H1_H1 ;  /* 0x30000009ff1c7230 */ /* 0x100fe40000004100 */
[----:B------:R-:W-:Y:S01]  /*0d00*/  FFMA.FTZ R8, R8, R41, R43 ;  /* 0x0000002908087223 */ /* 0x000fe2000001002b */
[----:B------:R-:W-:Y:S02]  /*0d10*/  HADD2.F32 R41, -RZ, R9.H0_H0 ;  /* 0x20000009ff297230 */ /* 0x000fe40000004100 */
[----:B------:R-:W-:-:S02]  /*0d20*/  HADD2.F32 R9, -RZ, R33.H0_H0 ;  /* 0x20000021ff097230 */ /* 0x000fc40000004100 */
[----:B------:R-:W-:Y:S02]  /*0d30*/  HADD2.F32 R29, -RZ, R29.H1_H1 ;  /* 0x3000001dff1d7230 */ /* 0x000fe40000004100 */
[----:B------:R-:W-:Y:S01]  /*0d40*/  FMUL.FTZ R32, R12, R41 ;  /* 0x000000290c207220 */ /* 0x000fe20000410000 */
[----:B------:R-:W-:Y:S01]  /*0d50*/  HADD2.F32 R12, -RZ, R13.H0_H0 ;  /* 0x2000000dff0c7230 */ /* 0x000fe20000004100 */
[----:B------:R-:W0:Y:S01]  /*0d60*/  LDS.128 R40, [R56+0x20] ;  /* 0x0000200038287984 */ /* 0x000e220000000c00 */
[----:B------:R-:W-:Y:S01]  /*0d70*/  FMUL.FTZ R28, R29, R28 ;  /* 0x0000001c1d1c7220 */ /* 0x000fe20000410000 */
[----:B------:R-:W-:Y:S02]  /*0d80*/  HADD2.F32 R29, -RZ, R33.H1_H1 ;  /* 0x30000021ff1d7230 */ /* 0x000fe40000004100 */
[----:B------:R-:W-:Y:S01]  /*0d90*/  FFMA.FTZ R9, R9, R12, R32 ;  /* 0x0000000c09097223 */ /* 0x000fe20000010020 */
[----:B------:R-:W-:Y:S02]  /*0da0*/  HADD2.F32 R12, -RZ, R13.H1_H1 ;  /* 0x3000000dff0c7230 */ /* 0x000fe40000004100 */
[----:B------:R-:W-:-:S02]  /*0db0*/  HADD2.F32 R13, -RZ, R30.H0_H0 ;  /* 0x2000001eff0d7230 */ /* 0x000fc40000004100 */
[----:B------:R-:W-:Y:S02]  /*0dc0*/  HADD2.F32 R32, -RZ, R10.H0_H0 ;  /* 0x2000000aff207230 */ /* 0x000fe40000004100 */
[----:B------:R-:W-:Y:S01]  /*0dd0*/  FFMA.FTZ R29, R29, R12, R28 ;  /* 0x0000000c1d1d7223 */ /* 0x000fe2000001001c */
[----:B------:R-:W-:Y:S02]  /*0de0*/  HADD2.F32 R28, -RZ, R34.H0_H0 ;  /* 0x20000022ff1c7230 */ /* 0x000fe40000004100 */
[----:B------:R-:W-:Y:S02]  /*0df0*/  HADD2.F32 R30, -RZ, R30.H1_H1 ;  /* 0x3000001eff1e7230 */ /* 0x000fe40000004100 */
[----:B------:R-:W-:Y:S01]  /*0e00*/  FMUL.FTZ R33, R13, R32 ;  /* 0x000000200d217220 */ /* 0x000fe20000410000 */
[----:B------:R-:W-:Y:S02]  /*0e10*/  HADD2.F32 R13, -RZ, R14.H0_H0 ;  /* 0x2000000eff0d7230 */ /* 0x000fe40000004100 */
[----:B------:R-:W-:-:S02]  /*0e20*/  HADD2.F32 R12, -RZ, R11.H1_H1 ;  /* 0x3000000bff0c7230 */ /* 0x000fc40000004100 */
[----:B----4-:R-:W-:Y:S02]  /*0e30*/  HADD2.F32 R32, -RZ, R16.H1_H1 ;  /* 0x30000010ff207230 */ /* 0x010fe40000004100 */
[----:B------:R-:W-:Y:S01]  /*0e40*/  FFMA.FTZ R28, R28, R13, R33 ;  /* 0x0000000d1c1c7223 */ /* 0x000fe20000010021 */
[----:B------:R-:W-:Y:S02]  /*0e50*/  HADD2.F32 R13, -RZ, R10.H1_H1 ;  /* 0x3000000aff0d7230 */ /* 0x000fe40000004100 */
[----:B------:R-:W-:-:S03]  /*0e60*/  HADD2.F32 R10, -RZ, R31.H0_H0 ;  /* 0x2000001fff0a7230 */ /* 0x000fc60000004100 */
[----:B------:R-:W-:Y:S01]  /*0e70*/  FMUL.FTZ R33, R30, R13 ;  /* 0x0000000d1e217220 */ /* 0x000fe20000410000 */
[----:B------:R-:W-:Y:S02]  /*0e80*/  HADD2.F32 R30, -RZ, R34.H1_H1 ;  /* 0x30000022ff1e7230 */ /* 0x000fe40000004100 */
[----:B------:R-:W-:-:S05]  /*0e90*/  HADD2.F32 R13, -RZ, R14.H1_H1 ;  /* 0x3000000eff0d7230 */ /* 0x000fca0000004100 */
[----:B------:R-:W-:Y:S01]  /*0ea0*/  FFMA.FTZ R30, R30, R13, R33 ;  /* 0x0000000d1e1e7223 */ /* 0x000fe20000010021 */
[----:B------:R-:W-:Y:S02]  /*0eb0*/  HADD2.F32 R13, -RZ, R11.H0_H0 ;  /* 0x2000000bff0d7230 */ /* 0x000fe40000004100 */
[----:B------:R-:W-:Y:S02]  /*0ec0*/  HADD2.F32 R11, -RZ, R31.H1_H1 ;  /* 0x3000001fff0b7230 */ /* 0x000fe40000004100 */
[----:B------:R-:W-:Y:S02]  /*0ed0*/  HADD2.F32 R31, -RZ, R35.H0_H0 ;  /* 0x20000023ff1f7230 */ /* 0x000fe40000004100 */
[----:B------:R-:W-:Y:S01]  /*0ee0*/  FMUL.FTZ R14, R10, R13 ;  /* 0x0000000d0a0e7220 */ /* 0x000fe20000410000 */
[----:B------:R-:W-:Y:S02]  /*0ef0*/  HADD2.F32 R10, -RZ, R15.H0_H0 ;  /* 0x2000000fff0a7230 */ /* 0x000fe40000004100 */
[----:B------:R-:W-:Y:S01]  /*0f00*/  FMUL.FTZ R12, R11, R12 ;  /* 0x0000000c0b0c7220 */ /* 0x000fe20000410000 */
[----:B------:R-:W-:-:S02]  /*0f10*/  HADD2.F32 R33, -RZ, R35.H1_H1 ;  /* 0x30000023ff217230 */ /* 0x000fc40000004100 */
[----:B------:R-:W-:Y:S02]  /*0f20*/  HADD2.F32 R11, -RZ, R16.H0_H0 ;  /* 0x20000010ff0b7230 */ /* 0x000fe40000004100 */
[----:B------:R-:W-:Y:S01]  /*0f30*/  FFMA.FTZ R31, R31, R10, R14 ;  /* 0x0000000a1f1f7223 */ /* 0x000fe2000001000e */
[----:B------:R-:W-:Y:S02]  /*0f40*/  HADD2.F32 R10, -RZ, R15.H1_H1 ;  /* 0x3000000fff0a7230 */ /* 0x000fe40000004100 */
[----:B0-----:R-:W-:-:S03]  /*0f50*/  HADD2.F32 R14, -RZ, R40.H0_H0 ;  /* 0x20000028ff0e7230 */ /* 0x001fc60000004100 */
[----:B------:R-:W-:Y:S02]  /*0f60*/  FFMA.FTZ R33, R33, R10, R12 ;  /* 0x0000000a21217223 */ /* 0x000fe4000001000c */
[----:B------:R-:W-:Y:S01]  /*0f70*/  FFMA.FTZ R57, R14, R11, R57 ;  /* 0x0000000b0e397223 */ /* 0x000fe20000010039 */
[----:B------:R-:W-:Y:S01]  /*0f80*/  HADD2.F32 R11, -RZ, R40.H1_H1 ;  /* 0x30000028ff0b7230 */ /* 0x000fe20000004100 */
[----:B------:R-:W3:Y:S01]  /*0f90*/  LDG.E.128.CONSTANT R12, desc[UR10][R60.64+0xc00] ;  /* 0x000c000a3c0c7981 */ /* 0x000ee2000c1e9d00 */
[----:B------:R-:W-:Y:S02]  /*0fa0*/  HADD2.F32 R35, -RZ, R17.H0_H0 ;  /* 0x20000011ff237230 */ /* 0x000fe40000004100 */
[--C-:B------:R-:W-:Y:S02]  /*0fb0*/  HADD2.F32 R16, -RZ, R41.reuse.H1_H1 ;  /* 0x30000029ff107230 */ /* 0x100fe40000004100 */
[----:B------:R-:W-:Y:S01]  /*0fc0*/  FFMA.FTZ R32, R11, R32, R8 ;  /* 0x000000200b207223 */ /* 0x000fe20000010008 */
[----:B------:R-:W-:-:S02]  /*0fd0*/  HADD2.F32 R8, -RZ, R41.H0_H0 ;  /* 0x20000029ff087230 */ /* 0x000fc40000004100 */
[----:B------:R-:W-:Y:S02]  /*0fe0*/  HADD2.F32 R17, -RZ, R17.H1_H1 ;  /* 0x30000011ff117230 */ /* 0x000fe40000004100 */
[--C-:B------:R-:W-:Y:S02]  /*0ff0*/  HADD2.F32 R34, -RZ, R18.reuse.H0_H0 ;  /* 0x20000012ff227230 */ /* 0x100fe40000004100 */
[----:B------:R-:W-:Y:S01]  /*1000*/  FFMA.FTZ R35, R8, R35, R9 ;  /* 0x0000002308237223 */ /* 0x000fe20000010009 */
[----:B------:R-:W-:Y:S01]  /*1010*/  HADD2.F32 R40, -RZ, R18.H1_H1 ;  /* 0x30000012ff287230 */ /* 0x000fe20000004100 */
[----:B------:R-:W0:Y:S01]  /*1020*/  LDS.128 R8, [R56+0x30] ;  /* 0x0000300038087984 */ /* 0x000e220000000c00 */
[----:B------:R-:W-:Y:S01]  /*1030*/  FFMA.FTZ R29, R16, R17, R29 ;  /* 0x00000011101d7223 */ /* 0x000fe2000001001d */
[----:B------:R-:W-:Y:S02]  /*1040*/  HADD2.F32 R17, -RZ, R42.H0_H0 ;  /* 0x2000002aff117230 */ /* 0x000fe40000004100 */
[----:B------:R-:W-:-:S02]  /*1050*/  HADD2.F32 R16, -RZ, R43.H0_H0 ;  /* 0x2000002bff107230 */ /* 0x000fc40000004100 */
[--C-:B------:R-:W-:Y:S02]  /*1060*/  HADD2.F32 R41, -RZ, R19.reuse.H0_H0 ;  /* 0x20000013ff297230 */ /* 0x100fe40000004100 */
[----:B------:R-:W-:Y:S01]  /*1070*/  FFMA.FTZ R34, R17, R34, R28 ;  /* 0x0000002211227223 */ /* 0x000fe2000001001c */
[----:B------:R-:W-:Y:S02]  /*1080*/  HADD2.F32 R17, -RZ, R42.H1_H1 ;  /* 0x3000002aff117230 */ /* 0x000fe40000004100 */
[----:B------:R-:W-:Y:S02]  /*1090*/  HADD2.F32 R19, -RZ, R19.H1_H1 ;  /* 0x30000013ff137230 */ /* 0x000fe40000004100 */
[----:B------:R-:W-:Y:S01]  /*10a0*/  FFMA.FTZ R41, R16, R41, R31 ;  /* 0x0000002910297223 */ /* 0x000fe2000001001f */
[----:B------:R-:W-:Y:S02]  /*10b0*/  HADD2.F32 R16, -RZ, R43.H1_H1 ;  /* 0x3000002bff107230 */ /* 0x000fe40000004100 */
[----:B------:R-:W-:Y:S01]  /*10c0*/  FFMA.FTZ R40, R17, R40, R30 ;  /* 0x0000002811287223 */ /* 0x000fe2000001001e */
[----:B------:R-:W-:-:S02]  /*10d0*/  HADD2.F32 R17, -RZ, R20.H0_H0 ;  /* 0x20000014ff117230 */ /* 0x000fc40000004100 */
[----:B------:R-:W-:Y:S01]  /*10e0*/  FFMA.FTZ R33, R16, R19, R33 ;  /* 0x0000001310217223 */ /* 0x000fe20000010021 */
[----:B------:R-:W-:Y:S02]  /*10f0*/  HADD2.F32 R20, -RZ, R20.H1_H1 ;  /* 0x30000014ff147230 */ /* 0x000fe40000004100 */
[--C-:B0-----:R-:W-:Y:S02]  /*1100*/  HADD2.F32 R18, -RZ, R8.reuse.H0_H0 ;  /* 0x20000008ff127230 */ /* 0x101fe40000004100 */
[----:B------:R-:W-:-:S03]  /*1110*/  HADD2.F32 R31, -RZ, R8.H1_H1 ;  /* 0x30000008ff1f7230 */ /* 0x000fc60000004100 */
[----:B------:R-:W-:Y:S02]  /*1120*/  FFMA.FTZ R57, R18, R17, R57 ;  /* 0x0000001112397223 */ /* 0x000fe40000010039 */
[----:B------:R-:W4:Y:S01]  /*1130*/  LDG.E.128.CONSTANT R16, desc[UR10][R60.64+0xe00] ;  /* 0x000e000a3c107981 */ /* 0x000f22000c1e9d00 */
[----:B------:R-:W-:Y:S01]  /*1140*/  FFMA.FTZ R32, R31, R20, R32 ;  /* 0x000000141f207223 */ /* 0x000fe20000010020 */
[--C-:B------:R-:W-:Y:S02]  /*1150*/  HADD2.F32 R8, -RZ, R9.reuse.H0_H0 ;  /* 0x20000009ff087230 */ /* 0x100fe40000004100 */
[----:B------:R-:W-:Y:S02]  /*1160*/  HADD2.F32 R20, -RZ, R9.H1_H1 ;  /* 0x30000009ff147230 */ /* 0x000fe40000004100 */
[--C-:B------:R-:W-:Y:S02]  /*1170*/  HADD2.F32 R9, -RZ, R21.reuse.H0_H0 ;  /* 0x20000015ff097230 */ /* 0x100fe40000004100 */
[----:B------:R-:W-:-:S03]  /*1180*/  HADD2.F32 R21, -RZ, R21.H1_H1 ;  /* 0x30000015ff157230 */ /* 0x000fc60000004100 */
[----:B------:R-:W-:Y:S01]  /*1190*/  FFMA.FTZ R35, R8, R9, R35 ;  /* 0x0000000908237223 */ /* 0x000fe20000010023 */
[----:B------:R-:W-:Y:S02]  /*11a0*/  HADD2.F32 R9, -RZ, R10.H0_H0 ;  /* 0x2000000aff097230 */ /* 0x000fe40000004100 */
[----:B------:R-:W-:Y:S01]  /*11b0*/  FFMA.FTZ R8, R20, R21, R29 ;  /* 0x0000001514087223 */ /* 0x000fe2000001001d */
[--C-:B------:R-:W-:Y:S01]  /*11c0*/  HADD2.F32 R20, -RZ, R22.reuse.H0_H0 ;  /* 0x20000016ff147230 */ /* 0x100fe20000004100 */
[----:B------:R-:W0:Y:S01]  /*11d0*/  LDS.128 R28, [R56+0x40] ;  /* 0x00004000381c7984 */ /* 0x000e220000000c00 */
[----:B------:R-:W-:-:S03]  /*11e0*/  HADD2.F32 R22, -RZ, R22.H1_H1 ;  /* 0x30000016ff167230 */ /* 0x000fc60000004100 */
[----:B------:R-:W-:Y:S01]  /*11f0*/  FFMA.FTZ R34, R9, R20, R34 ;  /* 0x0000001409227223 */ /* 0x000fe20000010022 */
[----:B------:R-:W-:Y:S02]  /*1200*/  HADD2.F32 R9, -RZ, R10.H1_H1 ;  /* 0x3000000aff097230 */ /* 0x000fe40000004100 */
[----:B------:R-:W-:Y:S02]  /*1210*/  HADD2.F32 R10, -RZ, R11.H0_H0 ;  /* 0x2000000bff0a7230 */ /* 0x000fe40000004100 */
[----:B------:R-:W-:Y:S02]  /*1220*/  HADD2.F32 R20, -RZ, R23.H0_H0 ;  /* 0x20000017ff147230 */ /* 0x000fe40000004100 */
[----:B------:R-:W-:Y:S01]  /*1230*/  FFMA.FTZ R9, R9, R22, R40 ;  /* 0x0000001609097223 */ /* 0x000fe20000010028 */
[----:B------:R-:W-:Y:S02]  /*1240*/  HADD2.F32 R40, -RZ, R11.H1_H1 ;  /* 0x3000000bff287230 */ /* 0x000fe40000004100 */
[----:B------:R-:W-:Y:S01]  /*1250*/  FFMA.FTZ R10, R10, R20, R41 ;  /* 0x000000140a0a7223 */ /* 0x000fe20000010029 */
[----:B------:R-:W-:-:S02]  /*1260*/  HADD2.F32 R41, -RZ, R23.H1_H1 ;  /* 0x30000017ff297230 */ /* 0x000fc40000004100 */
[----:B------:R-:W4:Y:S01]  /*1270*/  LDG.E.128.CONSTANT R20, desc[UR10][R60.64+0x1000] ;  /* 0x0010000a3c147981 */ /* 0x000f22000c1e9d00 */
[--C-:B------:R-:W-:Y:S02]  /*1280*/  HADD2.F32 R11, -RZ, R24.reuse.H0_H0 ;  /* 0x20000018ff0b7230 */ /* 0x100fe40000004100 */
[----:B------:R-:W-:Y:S02]  /*1290*/  HADD2.F32 R24, -RZ, R24.H1_H1 ;  /* 0x30000018ff187230 */ /* 0x000fe40000004100 */
[----:B------:R-:W-:Y:S01]  /*12a0*/  FFMA.FTZ R40, R40, R41, R33 ;  /* 0x0000002928287223 */ /* 0x000fe20000010021 */
[----:B0-----:R-:W-:Y:S02]  /*12b0*/  HADD2.F32 R42, -RZ, R28.H0_H0 ;  /* 0x2000001cff2a7230 */ /* 0x001fe40000004100 */
[--C-:B------:R-:W-:Y:S02]  /*12c0*/  HADD2.F32 R41, -RZ, R30.reuse.H0_H0 ;  /* 0x2000001eff297230 */ /* 0x100fe40000004100 */
[----:B------:R-:W-:-:S02]  /*12d0*/  HADD2.F32 R30, -RZ, R30.H1_H1 ;  /* 0x3000001eff1e7230 */ /* 0x000fc40000004100 */
[----:B------:R-:W-:Y:S01]  /*12e0*/  FFMA.FTZ R57, R42, R11, R57 ;  /* 0x0000000b2a397223 */ /* 0x000fe20000010039 */
[----:B------:R-:W-:Y:S02]  /*12f0*/  HADD2.F32 R11, -RZ, R28.H1_H1 ;  /* 0x3000001cff0b7230 */ /* 0x000fe40000004100 */
[--C-:B------:R-:W-:Y:S02]  /*1300*/  HADD2.F32 R28, -RZ, R29.reuse.H0_H0 ;  /* 0x2000001dff1c7230 */ /* 0x100fe40000004100 */
[----:B------:R-:W-:Y:S02]  /*1310*/  HADD2.F32 R29, -RZ, R29.H1_H1 ;  /* 0x3000001dff1d7230 */ /* 0x000fe40000004100 */
[----:B------:R-:W-:Y:S01]  /*1320*/  FFMA.FTZ R24, R11, R24, R32 ;  /* 0x000000180b187223 */ /* 0x000fe20000010020 */
[--C-:B------:R-:W-:Y:S02]  /*1330*/  HADD2.F32 R11, -RZ, R25.reuse.H0_H0 ;  /* 0x20000019ff0b7230 */ /* 0x100fe40000004100 */
[----:B------:R-:W-:-:S02]  /*1340*/  HADD2.F32 R25, -RZ, R25.H1_H1 ;  /* 0x30000019ff197230 */ /* 0x000fc40000004100 */
[----:B------:R-:W-:Y:S02]  /*1350*/  HADD2.F32 R42, -RZ, R27.H0_H0 ;  /* 0x2000001bff2a7230 */ /* 0x000fe40000004100 */
[----:B------:R-:W-:Y:S01]  /*1360*/  FFMA.FTZ R28, R28, R11, R35 ;  /* 0x0000000b1c1c7223 */ /* 0x000fe20000010023 */
[--C-:B------:R-:W-:Y:S02]  /*1370*/  HADD2.F32 R11, -RZ, R26.reuse.H0_H0 ;  /* 0x2000001aff0b7230 */ /* 0x100fe40000004100 */
[----:B------:R-:W-:Y:S01]  /*1380*/  FFMA.FTZ R25, R29, R25, R8 ;  /* 0x000000191d197223 */ /* 0x000fe20000010008 */
[----:B------:R-:W-:Y:S02]  /*1390*/  HADD2.F32 R26, -RZ, R26.H1_H1 ;  /* 0x3000001aff1a7230 */ /* 0x000fe40000004100 */
[----:B------:R-:W-:Y:S01]  /*13a0*/  FFMA.FTZ R41, R41, R11, R34 ;  /* 0x0000000b29297223 */ /* 0x000fe20000010022 */
[----:B------:R-:W-:Y:S02]  /*13b0*/  HADD2.F32 R11, -RZ, R31.H0_H0 ;  /* 0x2000001fff0b7230 */ /* 0x000fe40000004100 */
[----:B------:R-:W-:Y:S01]  /*13c0*/  FFMA.FTZ R26, R30, R26, R9 ;  /* 0x0000001a1e1a7223 */ /* 0x000fe20000010009 */
[----:B------:R-:W4:Y:S02]  /*13d0*/  LDG.E.128.CONSTANT R32, desc[UR10][R60.64+0x1200] ;  /* 0x0012000a3c207981 */ /* 0x000f24000c1e9d00 */
[----:B------:R-:W-:-:S02]  /*13e0*/  FFMA.FTZ R42, R11, R42, R10 ;  /* 0x0000002a0b2a7223 */ /* 0x000fc4000001000a */
[----:B------:R-:W0:Y:S01]  /*13f0*/  LDS.128 R8, [R56+0x50] ;  /* 0x0000500038087984 */ /* 0x000e220000000c00 */
[----:B------:R-:W-:Y:S02]  /*1400*/  HADD2.F32 R27, -RZ, R27.H1_H1 ;  /* 0x3000001bff1b7230 */ /* 0x000fe40000004100 */
[----:B------:R-:W-:-:S05]  /*1410*/  HADD2.F32 R31, -RZ, R31.H1_H1 ;  /* 0x3000001fff1f7230 */ /* 0x000fca0000004100 */
[----:B------:R-:W-:Y:S01]  /*1420*/  FFMA.FTZ R40, R31, R27, R40 ;  /* 0x0000001b1f287223 */ /* 0x000fe20000010028 */
[----:B0-----:R-:W-:Y:S02]  /*1430*/  HADD2.F32 R30, -RZ, R8.H0_H0 ;  /* 0x20000008ff1e7230 */ /* 0x001fe40000004100 */
[----:B------:R-:W-:Y:S02]  /*1440*/  HADD2.F32 R43, -RZ, R9.H0_H0 ;  /* 0x20000009ff2b7230 */ /* 0x000fe40000004100 */
[----:B--2---:R-:W-:-:S05]  /*1450*/  HADD2.F32 R27, -RZ, R36.H0_H0 ;  /* 0x20000024ff1b7230 */ /* 0x004fca0000004100 */
[----:B------:R-:W-:Y:S01]  /*1460*/  FFMA.FTZ R57, R30, R27, R57 ;  /* 0x0000001b1e397223 */ /* 0x000fe20000010039 */
[----:B------:R-:W-:Y:S02]  /*1470*/  HADD2.F32 R27, -RZ, R8.H1_H1 ;  /* 0x30000008ff1b7230 */ /* 0x000fe40000004100 */
[----:B------:R-:W-:-:S05]  /*1480*/  HADD2.F32 R8, -RZ, R36.H1_H1 ;  /* 0x30000024ff087230 */ /* 0x000fca0000004100 */
[----:B------:R-:W-:Y:S01]  /*1490*/  FFMA.FTZ R8, R27, R8, R24 ;  /* 0x000000081b087223 */ /* 0x000fe20000010018 */
[----:B------:R-:W-:-:S05]  /*14a0*/  HADD2.F32 R24, -RZ, R37.H0_H0 ;  /* 0x20000025ff187230 */ /* 0x000fca0000004100 */
[----:B------:R-:W-:Y:S02]  /*14b0*/  FFMA.FTZ R43, R43, R24, R28 ;  /* 0x000000182b2b7223 */ /* 0x000fe4000001001c */
[----:B------:R-:W2:Y:S01]  /*14c0*/  LDG.E.128.CONSTANT R28, desc[UR10][R60.64+0x1400] ;  /* 0x0014000a3c1c7981 */ /* 0x000ea2000c1e9d00 */
[----:B------:R-:W-:Y:S02]  /*14d0*/  HADD2.F32 R36, -RZ, R9.H1_H1 ;  /* 0x30000009ff247230 */ /* 0x000fe40000004100 */
[----:B------:R-:W-:Y:S02]  /*14e0*/  HADD2.F32 R37, -RZ, R37.H1_H1 ;  /* 0x30000025ff257230 */ /* 0x000fe40000004100 */
[----:B------:R-:W-:Y:S02]  /*14f0*/  HADD2.F32 R9, -RZ, R38.H0_H0 ;  /* 0x20000026ff097230 */ /* 0x000fe40000004100 */
[--C-:B------:R-:W-:Y:S02]  /*1500*/  HADD2.F32 R24, -RZ, R10.reuse.H0_H0 ;  /* 0x2000000aff187230 */ /* 0x100fe40000004100 */
[----:B------:R-:W-:Y:S01]  /*1510*/  FFMA.FTZ R36, R36, R37, R25 ;  /* 0x0000002524247223 */ /* 0x000fe20000010019 */
[----:B------:R-:W-:-:S02]  /*1520*/  HADD2.F32 R37, -RZ, R10.H1_H1 ;  /* 0x3000000aff257230 */ /* 0x000fc40000004100 */
        /* <DEDUP_REMOVED lines=8> */
[----:B------:R-:W-:-:S05]  /*15b0*/  HADD2.F32 R11, -RZ, R11.H1_H1 ;  /* 0x3000000bff0b7230 */ /* 0x000fca0000004100 */
[----:B------:R-:W-:Y:S01]  /*15c0*/  FFMA.FTZ R40, R11, R39, R40 ;  /* 0x000000270b287223 */ /* 0x000fe20000010028 */
[----:B---3--:R-:W-:Y:S02]  /*15d0*/  HADD2.F32 R9, -RZ, R12.H0_H0 ;  /* 0x2000000cff097230 */ /* 0x008fe40000004100 */
[----:B0-----:R-:W-:-:S05]  /*15e0*/  HADD2.F32 R10, -RZ, R24.H0_H0 ;  /* 0x20000018ff0a7230 */ /* 0x001fca0000004100 */
[----:B------:R-:W-:Y:S01]  /*15f0*/  FFMA.FTZ R57, R10, R9, R57 ;  /* 0x000000090a397223 */ /* 0x000fe20000010039 */
[----:B------:R-:W-:Y:S02]  /*1600*/  HADD2.F32 R9, -RZ, R24.H1_H1 ;  /* 0x30000018ff097230 */ /* 0x000fe40000004100 */
[----:B------:R-:W-:-:S05]  /*1610*/  HADD2.F32 R24, -RZ, R12.H1_H1 ;  /* 0x3000000cff187230 */ /* 0x000fca0000004100 */
[----:B------:R-:W-:Y:S01]  /*1620*/  FFMA.FTZ R24, R9, R24, R8 ;  /* 0x0000001809187223 */ /* 0x000fe20000010008 */
[----:B------:R-:W-:Y:S02]  /*1630*/  HADD2.F32 R8, -RZ, R25.H0_H0 ;  /* 0x20000019ff087230 */ /* 0x000fe40000004100 */
[----:B------:R-:W-:-:S05]  /*1640*/  HADD2.F32 R9, -RZ, R13.H0_H0 ;  /* 0x2000000dff097230 */ /* 0x000fca0000004100 */
[----:B------:R-:W-:Y:S02]  /*1650*/  FFMA.FTZ R43, R8, R9, R43 ;  /* 0x00000009082b7223 */ /* 0x000fe4000001002b */
[----:B------:R-:W0:Y:S01]  /*1660*/  LDS.128 R8, [R56+0x70] ;  /* 0x0000700038087984 */ /* 0x000e220000000c00 */
[----:B------:R-:W-:Y:S02]  /*1670*/  HADD2.F32 R25, -RZ, R25.H1_H1 ;  /* 0x30000019ff197230 */ /* 0x000fe40000004100 */
[----:B------:R-:W-:Y:S02]  /*1680*/  HADD2.F32 R13, -RZ, R13.H1_H1 ;  /* 0x3000000dff0d7230 */ /* 0x000fe40000004100 */
[----:B------:R-:W-:-:S03]  /*1690*/  HADD2.F32 R12, -RZ, R26.H0_H0 ;  /* 0x2000001aff0c7230 */ /* 0x000fc60000004100 */
[----:B------:R-:W-:Y:S01]  /*16a0*/  FFMA.FTZ R36, R25, R13, R36 ;  /* 0x0000000d19247223 */ /* 0x000fe20000010024 */
[----:B------:R-:W-:-:S05]  /*16b0*/  HADD2.F32 R13, -RZ, R14.H0_H0 ;  /* 0x2000000eff0d7230 */ /* 0x000fca0000004100 */
[----:B------:R-:W-:Y:S01]  /*16c0*/  FFMA.FTZ R41, R12, R13, R41 ;  /* 0x0000000d0c297223 */ /* 0x000fe20000010029 */
[----:B------:R-:W-:Y:S02]  /*16d0*/  HADD2.F32 R13, -RZ, R27.H0_H0 ;  /* 0x2000001bff0d7230 */ /* 0x000fe40000004100 */
[--C-:B------:R-:W-:Y:S02]  /*16e0*/  HADD2.F32 R12, -RZ, R15.reuse.H0_H0 ;  /* 0x2000000fff0c7230 */ /* 0x100fe40000004100 */
[----:B------:R-:W-:Y:S02]  /*16f0*/  HADD2.F32 R26, -RZ, R26.H1_H1 ;  /* 0x3000001aff1a7230 */ /* 0x000fe40000004100 */
[----:B------:R-:W-:Y:S02]  /*1700*/  HADD2.F32 R14, -RZ, R14.H1_H1 ;  /* 0x3000000eff0e7230 */ /* 0x000fe40000004100 */
[----:B------:R-:W-:Y:S01]  /*1710*/  FFMA.FTZ R42, R13, R12, R42 ;  /* 0x0000000c0d2a7223 */ /* 0x000fe2000001002a */
[----:B------:R-:W-:-:S02]  /*1720*/  HADD2.F32 R15, -RZ, R15.H1_H1 ;  /* 0x3000000fff0f7230 */ /* 0x000fc40000004100 */
[----:B------:R-:W-:Y:S02]  /*1730*/  HADD2.F32 R27, -RZ, R27.H1_H1 ;  /* 0x3000001bff1b7230 */ /* 0x000fe40000004100 */
[----:B------:R-:W-:Y:S01]  /*1740*/  FFMA.FTZ R37, R26, R14, R37 ;  /* 0x0000000e1a257223 */ /* 0x000fe20000010025 */
[----:B----4-:R-:W-:Y:S02]  /*1750*/  HADD2.F32 R13, -RZ, R16.H0_H0 ;  /* 0x20000010ff0d7230 */ /* 0x010fe40000004100 */
[----:B------:R-:W-:Y:S01]  /*1760*/  FFMA.FTZ R40, R27, R15, R40 ;  /* 0x0000000f1b287223 */ /* 0x000fe20000010028 */
[----:B0-----:R-:W-:-:S05]  /*1770*/  HADD2.F32 R12, -RZ, R8.H0_H0 ;  /* 0x20000008ff0c7230 */ /* 0x001fca0000004100 */
[----:B------:R-:W-:Y:S02]  /*1780*/  FFMA.FTZ R57, R12, R13, R57 ;  /* 0x0000000d0c397223 */ /* 0x000fe40000010039 */
[----:B------:R-:W0:Y:S01]  /*1790*/  LDS.128 R12, [R56+0x80] ;  /* 0x00008000380c7984 */ /* 0x000e220000000c00 */
[----:B------:R-:W-:Y:S02]  /*17a0*/  HADD2.F32 R25, -RZ, R8.H1_H1 ;  /* 0x30000008ff197230 */ /* 0x000fe40000004100 */
[----:B------:R-:W-:Y:S02]  /*17b0*/  HADD2.F32 R16, -RZ, R16.H1_H1 ;  /* 0x30000010ff107230 */ /* 0x000fe40000004100 */
[----:B------:R-:W-:-:S03]  /*17c0*/  HADD2.F32 R8, -RZ, R9.H0_H0 ;  /* 0x20000009ff087230 */ /* 0x000fc60000004100 */
[----:B------:R-:W-:Y:S01]  /*17d0*/  FFMA.FTZ R16, R25, R16, R24 ;  /* 0x0000001019107223 */ /* 0x000fe20000010018 */
[----:B------:R-:W-:Y:S02]  /*17e0*/  HADD2.F32 R24, -RZ, R17.H0_H0 ;  /* 0x20000011ff187230 */ /* 0x000fe40000004100 */
[----:B------:R-:W-:Y:S02]  /*17f0*/  HADD2.F32 R9, -RZ, R9.H1_H1 ;  /* 0x30000009ff097230 */ /* 0x000fe40000004100 */
[----:B------:R-:W-:Y:S02]  /*1800*/  HADD2.F32 R17, -RZ, R17.H1_H1 ;  /* 0x30000011ff117230 */ /* 0x000fe40000004100 */
[----:B------:R-:W-:Y:S01]  /*1810*/  FFMA.FTZ R43, R8, R24, R43 ;  /* 0x00000018082b7223 */ /* 0x000fe2000001002b */
[----:B------:R-:W-:Y:S02]  /*1820*/  HADD2.F32 R8, -RZ, R10.H0_H0 ;  /* 0x2000000aff087230 */ /* 0x000fe40000004100 */
[----:B------:R-:W-:-:S02]  /*1830*/  HADD2.F32 R24, -RZ, R18.H0_H0 ;  /* 0x20000012ff187230 */ /* 0x000fc40000004100 */
[----:B------:R-:W-:-:S03]  /*1840*/  FFMA.FTZ R36, R9, R17, R36 ;  /* 0x0000001109247223 */ /* 0x000fc60000010024 */
[----:B------:R-:W-:Y:S02]  /*1850*/  FFMA.FTZ R17, R8, R24, R41 ;  /* 0x0000001808117223 */ /* 0x000fe40000010029 */
[----:B------:R-:W3:Y:S01]  /*1860*/  LDG.E.128.CONSTANT R24, desc[UR10][R60.64+0x1600] ;  /* 0x0016000a3c187981 */ /* 0x000ee2000c1e9d00 */
[----:B------:R-:W-:Y:S02]  /*1870*/  HADD2.F32 R41, -RZ, R11.H0_H0 ;  /* 0x2000000bff297230 */ /* 0x000fe40000004100 */
[--C-:B------:R-:W-:Y:S02]  /*1880*/  HADD2.F32 R8, -RZ, R19.reuse.H0_H0 ;  /* 0x20000013ff087230 */ /* 0x100fe40000004100 */
[----:B------:R-:W-:Y:S02]  /*1890*/  HADD2.F32 R10, -RZ, R10.H1_H1 ;  /* 0x3000000aff0a7230 */ /* 0x000fe40000004100 */
[----:B------:R-:W-:Y:S02]  /*18a0*/  HADD2.F32 R18, -RZ, R18.H1_H1 ;  /* 0x30000012ff127230 */ /* 0x000fe40000004100 */
[----:B------:R-:W-:Y:S01]  /*18b0*/  FFMA.FTZ R41, R41, R8, R42 ;  /* 0x0000000829297223 */ /* 0x000fe2000001002a */
[----:B------:R-:W-:-:S02]  /*18c0*/  HADD2.F32 R42, -RZ, R19.H1_H1 ;  /* 0x30000013ff2a7230 */ /* 0x000fc40000004100 */
[----:B------:R-:W-:Y:S02]  /*18d0*/  HADD2.F32 R11, -RZ, R11.H1_H1 ;  /* 0x3000000bff0b7230 */ /* 0x000fe40000004100 */
[----:B------:R-:W-:Y:S02]  /*18e0*/  HADD2.F32 R9, -RZ, R20.H0_H0 ;  /* 0x20000014ff097230 */ /* 0x000fe40000004100 */
[--C-:B0-----:R-:W-:Y:S02]  /*18f0*/  HADD2.F32 R8, -RZ, R12.reuse.H0_H0 ;  /* 0x2000000cff087230 */ /* 0x101fe40000004100 */
[----:B------:R-:W-:Y:S01]  /*1900*/  FFMA.FTZ R37, R10, R18, R37 ;  /* 0x000000120a257223 */ /* 0x000fe20000010025 */
[----:B------:R-:W-:Y:S02]  /*1910*/  FFMA.FTZ R42, R11, R42, R40 ;  /* 0x0000002a0b2a7223 */ /* 0x000fe40000010028 */
[----:B------:R-:W-:Y:S02]  /*1920*/  FFMA.FTZ R57, R8, R9, R57 ;  /* 0x0000000908397223 */ /* 0x000fe40000010039 */
[----:B------:R-:W0:Y:S01]  /*1930*/  LDS.128 R8, [R56+0x90] ;  /* 0x0000900038087984 */ /* 0x000e220000000c00 */
[----:B------:R-:W-:-:S02]  /*1940*/  HADD2.F32 R19, -RZ, R12.H1_H1 ;  /* 0x3000000cff137230 */ /* 0x000fc40000004100 */
[----:B------:R-:W-:Y:S02]  /*1950*/  HADD2.F32 R62, -RZ, R20.H1_H1 ;  /* 0x30000014ff3e7230 */ /* 0x000fe40000004100 */
[----:B------:R-:W-:Y:S02]  /*1960*/  HADD2.F32 R20, -RZ, R13.H0_H0 ;  /* 0x2000000dff147230 */ /* 0x000fe40000004100 */
[----:B------:R-:W-:Y:S02]  /*1970*/  HADD2.F32 R12, -RZ, R21.H0_H0 ;  /* 0x20000015ff0c7230 */ /* 0x000fe40000004100 */
[----:B------:R-:W-:Y:S01]  /*1980*/  FFMA.FTZ R62, R19, R62, R16 ;  /* 0x0000003e133e7223 */ /* 0x000fe20000010010 */
[----:B------:R-:W-:Y:S02]  /*1990*/  HADD2.F32 R16, -RZ, R22.H0_H0 ;  /* 0x20000016ff107230 */ /* 0x000fe40000004100 */
[----:B------:R-:W-:Y:S01]  /*19a0*/  FFMA.FTZ R20, R20, R12, R43 ;  /* 0x0000000c14147223 */ /* 0x000fe2000001002b */
[----:B------:R-:W-:-:S02]  /*19b0*/  HADD2.F32 R12, -RZ, R14.H0_H0 ;  /* 0x2000000eff0c7230 */ /* 0x000fc40000004100 */
[----:B------:R-:W-:Y:S02]  /*19c0*/  HADD2.F32 R13, -RZ, R13.H1_H1 ;  /* 0x3000000dff0d7230 */ /* 0x000fe40000004100 */
[----:B------:R-:W-:Y:S02]  /*19d0*/  HADD2.F32 R21, -RZ, R21.H1_H1 ;  /* 0x30000015ff157230 */ /* 0x000fe40000004100 */
[----:B------:R-:W-:Y:S02]  /*19e0*/  FFMA.FTZ R12, R12, R16, R17 ;  /* 0x000000100c0c7223 */ /* 0x000fe40000010011 */
[----:B------:R-:W4:Y:S01]  /*19f0*/  LDG.E.128.CONSTANT R16, desc[UR10][R60.64+0x1800] ;  /* 0x0018000a3c107981 */ /* 0x000f22000c1e9d00 */
[----:B------:R-:W-:Y:S02]  /*1a00*/  HADD2.F32 R40, -RZ, R14.H1_H1 ;  /* 0x3000000eff287230 */ /* 0x000fe40000004100 */
[----:B------:R-:W-:Y:S01]  /*1a10*/  FFMA.FTZ R36, R13, R21, R36 ;  /* 0x000000150d247223 */ /* 0x000fe20000010024 */
[----:B------:R-:W-:-:S02]  /*1a20*/  HADD2.F32 R14, -RZ, R15.H0_H0 ;  /* 0x2000000fff0e7230 */ /* 0x000fc40000004100 */
[----:B------:R-:W-:Y:S02]  /*1a30*/  HADD2.F32 R13, -RZ, R23.H0_H0 ;  /* 0x20000017ff0d7230 */ /* 0x000fe40000004100 */
[----:B------:R-:W-:-:S03]  /*1a40*/  HADD2.F32 R43, -RZ, R32.H0_H0 ;  /* 0x20000020ff2b7230 */ /* 0x000fc60000004100 */
[----:B------:R-:W-:Y:S01]  /*1a50*/  FFMA.FTZ R41, R14, R13, R41 ;  /* 0x0000000d0e297223 */ /* 0x000fe20000010029 */
[----:B------:R-:W-:Y:S02]  /*1a60*/  HADD2.F32 R22, -RZ, R22.H1_H1 ;  /* 0x30000016ff167230 */ /* 0x000fe40000004100 */
[----:B------:R-:W-:Y:S02]  /*1a70*/  HADD2.F32 R23, -RZ, R23.H1_H1 ;  /* 0x30000017ff177230 */ /* 0x000fe40000004100 */
[--C-:B0-----:R-:W-:Y:S02]  /*1a80*/  HADD2.F32 R14, -RZ, R8.reuse.H0_H0 ;  /* 0x20000008ff0e7230 */ /* 0x101fe40000004100 */
[----:B------:R-:W-:Y:S02]  /*1a90*/  HADD2.F32 R13, -RZ, R8.H1_H1 ;  /* 0x30000008ff0d7230 */ /* 0x000fe40000004100 */
[----:B------:R-:W-:Y:S02]  /*1aa0*/  HADD2.F32 R15, -RZ, R15.H1_H1 ;  /* 0x3000000fff0f7230 */ /* 0x000fe40000004100 */
[----:B------:R-:W-:Y:S01]  /*1ab0*/  FFMA.FTZ R43, R14, R43, R57 ;  /* 0x0000002b0e2b7223 */ /* 0x000fe20000010039 */
[----:B------:R-:W-:-:S02]  /*1ac0*/  HADD2.F32 R57, -RZ, R9.H0_H0 ;  /* 0x20000009ff397230 */ /* 0x000fc40000004100 */
[----:B------:R-:W-:Y:S02]  /*1ad0*/  HADD2.F32 R8, -RZ, R33.H0_H0 ;  /* 0x20000021ff087230 */ /* 0x000fe40000004100 */
[----:B------:R-:W-:Y:S02]  /*1ae0*/  HADD2.F32 R9, -RZ, R9.H1_H1 ;  /* 0x30000009ff097230 */ /* 0x000fe40000004100 */
[----:B------:R-:W-:Y:S02]  /*1af0*/  HADD2.F32 R33, -RZ, R33.H1_H1 ;  /* 0x30000021ff217230 */ /* 0x000fe40000004100 */
[----:B------:R-:W-:Y:S01]  /*1b00*/  FFMA.FTZ R40, R40, R22, R37 ;  /* 0x0000001628287223 */ /* 0x000fe20000010025 */
[----:B------:R-:W-:Y:S01]  /*1b10*/  FFMA.FTZ R42, R15, R23, R42 ;  /* 0x000000170f2a7223 */ /* 0x000fe2000001002a */
[----:B------:R-:W-:Y:S01]  /*1b20*/  FFMA.FTZ R57, R57, R8, R20 ;  /* 0x0000000839397223 */ /* 0x000fe20000010014 */
[----:B------:R-:W-:Y:S01]  /*1b30*/  FFMA.FTZ R33, R9, R33, R36 ;  /* 0x0000002109217223 */ /* 0x000fe20000010024 */
[----:B------:R-:W4:Y:S04]  /*1b40*/  LDG.E.128.CONSTANT R20, desc[UR10][R60.64+0x1a00] ;  /* 0x001a000a3c147981 */ /* 0x000f28000c1e9d00 */
[----:B------:R-:W0:Y:S01]  /*1b50*/  LDS.128 R36, [R56+0xa0] ;  /* 0x0000a00038247984 */ /* 0x000e220000000c00 */
[----:B------:R-:W-:-:S02]  /*1b60*/  HADD2.F32 R32, -RZ, R32.H1_H1 ;  /* 0x30000020ff207230 */ /* 0x000fc40000004100 */
[----:B------:R-:W-:-:S03]  /*1b70*/  HADD2.F32 R9, -RZ, R10.H0_H0 ;  /* 0x2000000aff097230 */ /* 0x000fc60000004100 */
[----:B------:R-:W-:Y:S01]  /*1b80*/  FFMA.FTZ R62, R13, R32, R62 ;  /* 0x000000200d3e7223 */ /* 0x000fe2000001003e */
[--C-:B------:R-:W-:Y:S02]  /*1b90*/  HADD2.F32 R32, -RZ, R34.reuse.H0_H0 ;  /* 0x20000022ff207230 */ /* 0x100fe40000004100 */
[----:B------:R-:W-:-:S03]  /*1ba0*/  HADD2.F32 R34, -RZ, R34.H1_H1 ;  /* 0x30000022ff227230 */ /* 0x000fc60000004100 */
[----:B------:R-:W-:Y:S01]  /*1bb0*/  FFMA.FTZ R32, R9, R32, R12 ;  /* 0x0000002009207223 */ /* 0x000fe2000001000c */
[----:B------:R-:W-:Y:S01]  /*1bc0*/  HADD2.F32 R9, -RZ, R10.H1_H1 ;  /* 0x3000000aff097230 */ /* 0x000fe20000004100 */
[----:B------:R-:W4:Y:S01]  /*1bd0*/  LDG.E.128.CONSTANT R12, desc[UR10][R60.64+0x1c00] ;  /* 0x001c000a3c0c7981 */ /* 0x000f22000c1e9d00 */
[----:B------:R-:W-:-:S03]  /*1be0*/  HADD2.F32 R8, -RZ, R11.H0_H0 ;  /* 0x2000000bff087230 */ /* 0x000fc60000004100 */
[----:B------:R-:W-:Y:S01]  /*1bf0*/  FFMA.FTZ R40, R9, R34, R40 ;  /* 0x0000002209287223 */ /* 0x000fe20000010028 */
[--C-:B------:R-:W-:Y:S02]  /*1c00*/  HADD2.F32 R9, -RZ, R35.reuse.H0_H0 ;  /* 0x20000023ff097230 */ /* 0x100fe40000004100 */
[----:B------:R-:W-:Y:S02]  /*1c10*/  HADD2.F32 R35, -RZ, R35.H1_H1 ;  /* 0x30000023ff237230 */ /* 0x000fe40000004100 */
[----:B------:R-:W-:Y:S02]  /*1c20*/  HADD2.F32 R11, -RZ, R11.H1_H1 ;  /* 0x3000000bff0b7230 */ /* 0x000fe40000004100 */
[----:B------:R-:W-:-:S03]  /*1c30*/  FFMA.FTZ R41, R8, R9, R41 ;  /* 0x0000000908297223 */ /* 0x000fc60000010029 */
[----:B------:R-:W-:Y:S01]  /*1c40*/  FFMA.FTZ R42, R11, R35, R42 ;  /* 0x000000230b2a7223 */ /* 0x000fe2000001002a */
[----:B0-----:R-:W-:Y:S02]  /*1c50*/  HADD2.F32 R8, -RZ, R36.H0_H0 ;  /* 0x20000024ff087230 */ /* 0x001fe40000004100 */
[----:B--2---:R-:W-:-:S05]  /*1c60*/  HADD2.F32 R9, -RZ, R28.H0_H0 ;  /* 0x2000001cff097230 */ /* 0x004fca0000004100 */
[----:B------:R-:W-:Y:S02]  /*1c70*/  FFMA.FTZ R43, R8, R9, R43 ;  /* 0x00000009082b7223 */ /* 0x000fe4000001002b */
[----:B------:R-:W2:Y:S01]  /*1c80*/  LDG.E.128.CONSTANT R8, desc[UR10][R60.64+0x1e00] ;  /* 0x001e000a3c087981 */ /* 0x000ea2000c1e9d00 */
[----:B------:R-:W-:Y:S02]  /*1c90*/  HADD2.F32 R35, -RZ, R36.H1_H1 ;  /* 0x30000024ff237230 */ /* 0x000fe40000004100 */
        /* <DEDUP_REMOVED lines=8> */
[----:B------:R-:W-:-:S02]  /*1d20*/  HADD2.F32 R28, -RZ, R30.H0_H0 ;  /* 0x2000001eff1c7230 */ /* 0x000fc40000004100 */
[----:B------:R-:W-:-:S03]  /*1d30*/  FFMA.FTZ R36, R36, R29, R33 ;  /* 0x0000001d24247223 */ /* 0x000fc60000010021 */
[----:B------:R-:W-:Y:S02]  /*1d40*/  FFMA.FTZ R37, R37, R28, R32 ;  /* 0x0000001c25257223 */ /* 0x000fe40000010020 */
[----:B------:R-:W0:Y:S01]  /*1d50*/  LDS.128 R32, [R56+0xb0] ;  /* 0x0000b00038207984 */ /* 0x000e220000000c00 */
[----:B------:R-:W-:Y:S02]  /*1d60*/  HADD2.F32 R29, -RZ, R38.H1_H1 ;  /* 0x30000026ff1d7230 */ /* 0x000fe40000004100 */
[----:B------:R-:W-:Y:S02]  /*1d70*/  HADD2.F32 R30, -RZ, R30.H1_H1 ;  /* 0x3000001eff1e7230 */ /* 0x000fe40000004100 */
[----:B------:R-:W-:-:S03]  /*1d80*/  HADD2.F32 R28, -RZ, R39.H0_H0 ;  /* 0x20000027ff1c7230 */ /* 0x000fc60000004100 */
[----:B------:R-:W-:Y:S01]  /*1d90*/  FFMA.FTZ R40, R29, R30, R40 ;  /* 0x0000001e1d287223 */ /* 0x000fe20000010028 */
[--C-:B------:R-:W-:Y:S02]  /*1da0*/  HADD2.F32 R29, -RZ, R31.reuse.H0_H0 ;  /* 0x2000001fff1d7230 */ /* 0x100fe40000004100 */
[----:B------:R-:W-:Y:S02]  /*1db0*/  HADD2.F32 R31, -RZ, R31.H1_H1 ;  /* 0x3000001fff1f7230 */ /* 0x000fe40000004100 */
[----:B------:R-:W-:Y:S02]  /*1dc0*/  HADD2.F32 R39, -RZ, R39.H1_H1 ;  /* 0x30000027ff277230 */ /* 0x000fe40000004100 */
[----:B------:R-:W-:-:S03]  /*1dd0*/  FFMA.FTZ R41, R28, R29, R41 ;  /* 0x0000001d1c297223 */ /* 0x000fc60000010029 */
[----:B------:R-:W-:Y:S01]  /*1de0*/  FFMA.FTZ R42, R39, R31, R42 ;  /* 0x0000001f272a7223 */ /* 0x000fe2000001002a */
[--C-:B0-----:R-:W-:Y:S02]  /*1df0*/  HADD2.F32 R28, -RZ, R32.reuse.H0_H0 ;  /* 0x20000020ff1c7230 */ /* 0x101fe40000004100 */
[----:B------:R-:W-:Y:S02]  /*1e00*/  HADD2.F32 R29, -RZ, R32.H1_H1 ;  /* 0x30000020ff1d7230 */ /* 0x000fe40000004100 */
[--C-:B---3--:R-:W-:Y:S02]  /*1e10*/  HADD2.F32 R30, -RZ, R24.reuse.H0_H0 ;  /* 0x20000018ff1e7230 */ /* 0x108fe40000004100 */
[----:B------:R-:W-:-:S03]  /*1e20*/  HADD2.F32 R24, -RZ, R24.H1_H1 ;  /* 0x30000018ff187230 */ /* 0x000fc60000004100 */
[----:B------:R-:W-:Y:S02]  /*1e30*/  FFMA.FTZ R43, R28, R30, R43 ;  /* 0x0000001e1c2b7223 */ /* 0x000fe4000001002b */
[----:B------:R-:W-:Y:S02]  /*1e40*/  FFMA.FTZ R62, R29, R24, R62 ;  /* 0x000000181d3e7223 */ /* 0x000fe4000001003e */
[----:B------:R-:W0:Y:S01]  /*1e50*/  LDS.128 R28, [R56+0xc0] ;  /* 0x0000c000381c7984 */ /* 0x000e220000000c00 */
[----:B------:R-:W-:Y:S02]  /*1e60*/  HADD2.F32 R24, -RZ, R33.H0_H0 ;  /* 0x20000021ff187230 */ /* 0x000fe40000004100 */
[----:B------:R-:W-:Y:S02]  /*1e70*/  HADD2.F32 R32, -RZ, R25.H0_H0 ;  /* 0x20000019ff207230 */ /* 0x000fe40000004100 */
[----:B------:R-:W-:Y:S02]  /*1e80*/  HADD2.F32 R33, -RZ, R33.H1_H1 ;  /* 0x30000021ff217230 */ /* 0x000fe40000004100 */
[----:B------:R-:W-:-:S02]  /*1e90*/  HADD2.F32 R25, -RZ, R25.H1_H1 ;  /* 0x30000019ff197230 */ /* 0x000fc40000004100 */
[----:B------:R-:W-:Y:S01]  /*1ea0*/  FFMA.FTZ R57, R24, R32, R57 ;  /* 0x0000002018397223 */ /* 0x000fe20000010039 */
[----:B------:R-:W-:Y:S02]  /*1eb0*/  HADD2.F32 R32, -RZ, R26.H0_H0 ;  /* 0x2000001aff207230 */ /* 0x000fe40000004100 */
[--C-:B------:R-:W-:Y:S02]  /*1ec0*/  HADD2.F32 R24, -RZ, R34.reuse.H0_H0 ;  /* 0x20000022ff187230 */ /* 0x100fe40000004100 */
[----:B------:R-:W-:Y:S01]  /*1ed0*/  FFMA.FTZ R36, R33, R25, R36 ;  /* 0x0000001921247223 */ /* 0x000fe20000010024 */
[----:B------:R-:W-:Y:S02]  /*1ee0*/  HADD2.F32 R25, -RZ, R34.H1_H1 ;  /* 0x30000022ff197230 */ /* 0x000fe40000004100 */
[----:B------:R-:W-:Y:S02]  /*1ef0*/  HADD2.F32 R26, -RZ, R26.H1_H1 ;  /* 0x3000001aff1a7230 */ /* 0x000fe40000004100 */
[----:B------:R-:W-:Y:S01]  /*1f00*/  FFMA.FTZ R37, R24, R32, R37 ;  /* 0x0000002018257223 */ /* 0x000fe20000010025 */
[----:B------:R-:W-:-:S02]  /*1f10*/  HADD2.F32 R24, -RZ, R35.H0_H0 ;  /* 0x20000023ff187230 */ /* 0x000fc40000004100 */
[----:B------:R-:W-:Y:S01]  /*1f20*/  FFMA.FTZ R40, R25, R26, R40 ;  /* 0x0000001a19287223 */ /* 0x000fe20000010028 */
[--C-:B------:R-:W-:Y:S02]  /*1f30*/  HADD2.F32 R25, -RZ, R27.reuse.H0_H0 ;  /* 0x2000001bff197230 */ /* 0x100fe40000004100 */
[----:B------:R-:W-:-:S03]  /*1f40*/  HADD2.F32 R32, -RZ, R27.H1_H1 ;  /* 0x3000001bff207230 */ /* 0x000fc60000004100 */
[----:B------:R-:W-:Y:S02]  /*1f50*/  FFMA.FTZ R41, R24, R25, R41 ;  /* 0x0000001918297223 */ /* 0x000fe40000010029 */
[----:B------:R-:W1:Y:S01]  /*1f60*/  LDS.128 R24, [R56+0xd0] ;  /* 0x0000d00038187984 */ /* 0x000e620000000c00 */
[----:B------:R-:W-:-:S05]  /*1f70*/  HADD2.F32 R35, -RZ, R35.H1_H1 ;  /* 0x30000023ff237230 */ /* 0x000fca0000004100 */
[----:B------:R-:W-:Y:S01]  /*1f80*/  FFMA.FTZ R42, R35, R32, R42 ;  /* 0x00000020232a7223 */ /* 0x000fe2000001002a */
[----:B----4-:R-:W-:Y:S02]  /*1f90*/  HADD2.F32 R33, -RZ, R16.H0_H0 ;  /* 0x20000010ff217230 */ /* 0x010fe40000004100 */
[----:B0-----:R-:W-:Y:S02]  /*1fa0*/  HADD2.F32 R32, -RZ, R28.H0_H0 ;  /* 0x2000001cff207230 */ /* 0x001fe40000004100 */
[----:B------:R-:W-:-:S03]  /*1fb0*/  HADD2.F32 R16, -RZ, R16.H1_H1 ;  /* 0x30000010ff107230 */ /* 0x000fc60000004100 */
[----:B------:R-:W-:Y:S01]  /*1fc0*/  FFMA.FTZ R43, R32, R33, R43 ;  /* 0x00000021202b7223 */ /* 0x000fe2000001002b */
[----:B------:R-:W-:Y:S02]  /*1fd0*/  HADD2.F32 R33, -RZ, R28.H1_H1 ;  /* 0x3000001cff217230 */ /* 0x000fe40000004100 */
[----:B------:R-:W-:Y:S02]  /*1fe0*/  HADD2.F32 R28, -RZ, R29.H0_H0 ;  /* 0x2000001dff1c7230 */ /* 0x000fe40000004100 */
[----:B------:R-:W-:Y:S02]  /*1ff0*/  HADD2.F32 R32, -RZ, R17.H0_H0 ;  /* 0x20000011ff207230 */ /* 0x000fe40000004100 */
[----:B------:R-:W-:Y:S01]  /*2000*/  FFMA.FTZ R62, R33, R16, R62 ;  /* 0x00000010213e7223 */ /* 0x000fe2000001003e */
[----:B------:R-:W-:Y:S02]  /*2010*/  HADD2.F32 R29, -RZ, R29.H1_H1 ;  /* 0x3000001dff1d7230 */ /* 0x000fe40000004100 */
[----:B------:R-:W-:-:S02]  /*2020*/  HADD2.F32 R16, -RZ, R30.H0_H0 ;  /* 0x2000001eff107230 */ /* 0x000fc40000004100 */
[----:B------:R-:W-:Y:S01]  /*2030*/  FFMA.FTZ R57, R28, R32, R57 ;  /* 0x000000201c397223 */ /* 0x000fe20000010039 */
[----:B------:R-:W-:Y:S02]  /*2040*/  HADD2.F32 R17, -RZ, R17.H1_H1 ;  /* 0x30000011ff117230 */ /* 0x000fe40000004100 */
[----:B------:R-:W-:Y:S02]  /*2050*/  HADD2.F32 R28, -RZ, R18.H0_H0 ;  /* 0x20000012ff1c7230 */ /* 0x000fe40000004100 */
[----:B------:R-:W-:Y:S02]  /*2060*/  HADD2.F32 R33, -RZ, R30.H1_H1 ;  /* 0x3000001eff217230 */ /* 0x000fe40000004100 */
[----:B------:R-:W-:Y:S01]  /*2070*/  FFMA.FTZ R36, R29, R17, R36 ;  /* 0x000000111d247223 */ /* 0x000fe20000010024 */
[----:B------:R-:W-:Y:S02]  /*2080*/  HADD2.F32 R18, -RZ, R18.H1_H1 ;  /* 0x30000012ff127230 */ /* 0x000fe40000004100 */
[----:B------:R-:W-:Y:S01]  /*2090*/  FFMA.FTZ R37, R16, R28, R37 ;  /* 0x0000001c10257223 */ /* 0x000fe20000010025 */
[----:B------:R-:W-:-:S02]  /*20a0*/  HADD2.F32 R16, -RZ, R31.H0_H0 ;  /* 0x2000001fff107230 */ /* 0x000fc40000004100 */
[--C-:B------:R-:W-:Y:S02]  /*20b0*/  HADD2.F32 R17, -RZ, R19.reuse.H0_H0 ;  /* 0x20000013ff117230 */ /* 0x100fe40000004100 */
[----:B------:R-:W-:Y:S01]  /*20c0*/  FFMA.FTZ R40, R33, R18, R40 ;  /* 0x0000001221287223 */ /* 0x000fe20000010028 */
[----:B------:R-:W-:Y:S01]  /*20d0*/  HADD2.F32 R19, -RZ, R19.H1_H1 ;  /* 0x30000013ff137230 */ /* 0x000fe20000004100 */
[----:B------:R-:W0:Y:S01]  /*20e0*/  LDS.128 R32, [R56+0xe0] ;  /* 0x0000e00038207984 */ /* 0x000e220000000c00 */
[----:B------:R-:W-:Y:S02]  /*20f0*/  HADD2.F32 R31, -RZ, R31.H1_H1 ;  /* 0x3000001fff1f7230 */ /* 0x000fe40000004100 */
[----:B------:R-:W-:Y:S01]  /*2100*/  FFMA.FTZ R41, R16, R17, R41 ;  /* 0x0000001110297223 */ /* 0x000fe20000010029 */
[----:B------:R-:W-:Y:S02]  /*2110*/  HADD2.F32 R18, -RZ, R20.H0_H0 ;  /* 0x20000014ff127230 */ /* 0x000fe40000004100 */
[----:B-1----:R-:W-:-:S02]  /*2120*/  HADD2.F32 R16, -RZ, R24.H0_H0 ;  /* 0x20000018ff107230 */ /* 0x002fc40000004100 */
[----:B------:R-:W-:Y:S02]  /*2130*/  HADD2.F32 R17, -RZ, R24.H1_H1 ;  /* 0x30000018ff117230 */ /* 0x000fe40000004100 */
[----:B------:R-:W-:Y:S02]  /*2140*/  HADD2.F32 R20, -RZ, R20.H1_H1 ;  /* 0x30000014ff147230 */ /* 0x000fe40000004100 */
[----:B------:R-:W-:Y:S01]  /*2150*/  FFMA.FTZ R42, R31, R19, R42 ;  /* 0x000000131f2a7223 */ /* 0x000fe2000001002a */
[----:B------:R-:W-:Y:S02]  /*2160*/  FFMA.FTZ R43, R16, R18, R43 ;  /* 0x00000012102b7223 */ /* 0x000fe4000001002b */
[----:B------:R-:W-:Y:S02]  /*2170*/  FFMA.FTZ R62, R17, R20, R62 ;  /* 0x00000014113e7223 */ /* 0x000fe4000001003e */
[----:B------:R-:W1:Y:S01]  /*2180*/  LDS.128 R16, [R56+0xf0] ;  /* 0x0000f00038107984 */ /* 0x000e620000000c00 */
[----:B------:R-:W-:-:S02]  /*2190*/  HADD2.F32 R24, -RZ, R25.H0_H0 ;  /* 0x20000019ff187230 */ /* 0x000fc40000004100 */
[----:B------:R-:W-:Y:S02]  /*21a0*/  HADD2.F32 R28, -RZ, R21.H0_H0 ;  /* 0x20000015ff1c7230 */ /* 0x000fe40000004100 */
[----:B------:R-:W-:Y:S02]  /*21b0*/  HADD2.F32 R25, -RZ, R25.H1_H1 ;  /* 0x30000019ff197230 */ /* 0x000fe40000004100 */
[----:B------:R-:W-:Y:S02]  /*21c0*/  HADD2.F32 R21, -RZ, R21.H1_H1 ;  /* 0x30000015ff157230 */ /* 0x000fe40000004100 */
[----:B------:R-:W-:Y:S01]  /*21d0*/  FFMA.FTZ R57, R24, R28, R57 ;  /* 0x0000001c18397223 */ /* 0x000fe20000010039 */
[--C-:B------:R-:W-:Y:S02]  /*21e0*/  HADD2.F32 R20, -RZ, R26.reuse.H0_H0 ;  /* 0x2000001aff147230 */ /* 0x100fe40000004100 */
[----:B------:R-:W-:Y:S01]  /*21f0*/  FFMA.FTZ R36, R25, R21, R36 ;  /* 0x0000001519247223 */ /* 0x000fe20000010024 */
[----:B------:R-:W-:-:S02]  /*2200*/  HADD2.F32 R21, -RZ, R26.H1_H1 ;  /* 0x3000001aff157230 */ /* 0x000fc40000004100 */
[--C-:B------:R-:W-:Y:S02]  /*2210*/  HADD2.F32 R24, -RZ, R22.reuse.H0_H0 ;  /* 0x20000016ff187230 */ /* 0x100fe40000004100 */
[----:B------:R-:W-:Y:S02]  /*2220*/  HADD2.F32 R28, -RZ, R23.H0_H0 ;  /* 0x20000017ff1c7230 */ /* 0x000fe40000004100 */
[----:B------:R-:W-:Y:S02]  /*2230*/  HADD2.F32 R26, -RZ, R27.H0_H0 ;  /* 0x2000001bff1a7230 */ /* 0x000fe40000004100 */
[----:B------:R-:W-:Y:S02]  /*2240*/  HADD2.F32 R23, -RZ, R23.H1_H1 ;  /* 0x30000017ff177230 */ /* 0x000fe40000004100 */
[----:B------:R-:W-:Y:S02]  /*2250*/  HADD2.F32 R27, -RZ, R27.H1_H1 ;  /* 0x3000001bff1b7230 */ /* 0x000fe40000004100 */
[----:B------:R-:W-:Y:S01]  /*2260*/  FFMA.FTZ R37, R20, R24, R37 ;  /* 0x0000001814257223 */ /* 0x000fe20000010025 */
[----:B------:R-:W-:-:S02]  /*2270*/  HADD2.F32 R22, -RZ, R22.H1_H1 ;  /* 0x30000016ff167230 */ /* 0x000fc40000004100 */
[----:B------:R-:W-:Y:S01]  /*2280*/  FFMA.FTZ R41, R26, R28, R41 ;  /* 0x0000001c1a297223 */ /* 0x000fe20000010029 */
[----:B------:R-:W-:Y:S02]  /*2290*/  HADD2.F32 R26, -RZ, R12.H0_H0 ;  /* 0x2000000cff1a7230 */ /* 0x000fe40000004100 */
[----:B0-----:R-:W-:Y:S02]  /*22a0*/  HADD2.F32 R24, -RZ, R32.H0_H0 ;  /* 0x20000020ff187230 */ /* 0x001fe40000004100 */
[----:B------:R-:W-:Y:S01]  /*22b0*/  FFMA.FTZ R42, R27, R23, R42 ;  /* 0x000000171b2a7223 */ /* 0x000fe2000001002a */
[----:B------:R-:W-:Y:S02]  /*22c0*/  HADD2.F32 R27, -RZ, R12.H1_H1 ;  /* 0x3000000cff1b7230 */ /* 0x000fe40000004100 */
[----:B------:R-:W-:Y:S01]  /*22d0*/  FFMA.FTZ R40, R21, R22, R40 ;  /* 0x0000001615287223 */ /* 0x000fe20000010028 */
[----:B------:R-:W-:Y:S02]  /*22e0*/  HADD2.F32 R25, -RZ, R32.H1_H1 ;  /* 0x30000020ff197230 */ /* 0x000fe40000004100 */
[----:B------:R-:W-:Y:S01]  /*22f0*/  FFMA.FTZ R43, R24, R26, R43 ;  /* 0x0000001a182b7223 */ /* 0x000fe2000001002b */
[----:B------:R-:W-:-:S02]  /*2300*/  HADD2.F32 R22, -RZ, R13.H0_H0 ;  /* 0x2000000dff167230 */ /* 0x000fc40000004100 */
[----:B------:R-:W-:Y:S02]  /*2310*/  HADD2.F32 R21, -RZ, R13.H1_H1 ;  /* 0x3000000dff157230 */ /* 0x000fe40000004100 */
[----:B------:R-:W-:Y:S02]  /*2320*/  HADD2.F32 R13, -RZ, R14.H1_H1 ;  /* 0x3000000eff0d7230 */ /* 0x000fe40000004100 */
[----:B------:R-:W-:Y:S02]  /*2330*/  HADD2.F32 R23, -RZ, R34.H1_H1 ;  /* 0x30000022ff177230 */ /* 0x000fe40000004100 */
[--C-:B-1----:R-:W-:Y:S02]  /*2340*/  HADD2.F32 R24, -RZ, R16.reuse.H0_H0 ;  /* 0x20000010ff187230 */ /* 0x102fe40000004100 */
[----:B------:R-:W-:Y:S01]  /*2350*/  FFMA.FTZ R25, R25, R27, R62 ;  /* 0x0000001b19197223 */ /* 0x000fe2000001003e */
[----:B------:R-:W-:Y:S02]  /*2360*/  HADD2.F32 R16, -RZ, R16.H1_H1 ;  /* 0x30000010ff107230 */ /* 0x000fe40000004100 */
[----:B------:R-:W-:-:S02]  /*2370*/  HADD2.F32 R28, -RZ, R33.H0_H0 ;  /* 0x20000021ff1c7230 */ /* 0x000fc40000004100 */
[----:B------:R-:W-:Y:S02]  /*2380*/  HADD2.F32 R33, -RZ, R33.H1_H1 ;  /* 0x30000021ff217230 */ /* 0x000fe40000004100 */
[----:B------:R-:W-:Y:S01]  /*2390*/  FFMA.FTZ R13, R23, R13, R40 ;  /* 0x0000000d170d7223 */ /* 0x000fe20000010028 */
[----:B------:R-:W-:Y:S02]  /*23a0*/  HADD2.F32 R20, -RZ, R14.H0_H0 ;  /* 0x2000000eff147230 */ /* 0x000fe40000004100 */
[----:B------:R-:W-:Y:S01]  /*23b0*/  FFMA.FTZ R22, R28, R22, R57 ;  /* 0x000000161c167223 */ /* 0x000fe20000010039 */
[----:B------:R-:W-:Y:S02]  /*23c0*/  HADD2.F32 R23, -RZ, R17.H0_H0 ;  /* 0x20000011ff177230 */ /* 0x000fe40000004100 */
[--C-:B--2---:R-:W-:Y:S02]  /*23d0*/  HADD2.F32 R26, -RZ, R8.reuse.H0_H0 ;  /* 0x20000008ff1a7230 */ /* 0x104fe40000004100 */
[----:B------:R-:W-:-:S02]  /*23e0*/  HADD2.F32 R8, -RZ, R8.H1_H1 ;  /* 0x30000008ff087230 */ /* 0x000fc40000004100 */
[----:B------:R-:W-:Y:S02]  /*23f0*/  HADD2.F32 R27, -RZ, R9.H0_H0 ;  /* 0x20000009ff1b7230 */ /* 0x000fe40000004100 */
[----:B------:R-:W-:Y:S01]  /*2400*/  FFMA.FTZ R24, R24, R26, R43 ;  /* 0x0000001a18187223 */ /* 0x000fe2000001002b */
[----:B------:R-:W-:Y:S02]  /*2410*/  HADD2.F32 R12, -RZ, R15.H0_H0 ;  /* 0x2000000fff0c7230 */ /* 0x000fe40000004100 */
[----:B------:R-:W-:Y:S01]  /*2420*/  FFMA.FTZ R25, R16, R8, R25 ;  /* 0x0000000810197223 */ /* 0x000fe20000010019 */
[----:B------:R-:W-:Y:S02]  /*2430*/  HADD2.F32 R14, -RZ, R35.H0_H0 ;  /* 0x20000023ff0e7230 */ /* 0x000fe40000004100 */
[----:B------:R-:W-:Y:S01]  /*2440*/  FFMA.FTZ R21, R33, R21, R36 ;  /* 0x0000001521157223 */ /* 0x000fe20000010024 */
[----:B------:R-:W-:Y:S02]  /*2450*/  HADD2.F32 R8, -RZ, R17.H1_H1 ;  /* 0x30000011ff087230 */ /* 0x000fe40000004100 */
[----:B------:R-:W-:-:S02]  /*2460*/  HADD2.F32 R9, -RZ, R9.H1_H1 ;  /* 0x30000009ff097230 */ /* 0x000fc40000004100 */
[----:B------:R-:W-:Y:S02]  /*2470*/  HADD2.F32 R30, -RZ, R34.H0_H0 ;  /* 0x20000022ff1e7230 */ /* 0x000fe40000004100 */
[----:B------:R-:W-:Y:S01]  /*2480*/  FFMA.FTZ R22, R23, R27, R22 ;  /* 0x0000001b17167223 */ /* 0x000fe20000010016 */
[----:B------:R-:W-:Y:S01]  /*2490*/  FADD.FTZ R25, R24, R25 ;  /* 0x0000001918197221 */ /* 0x000fe20000010000 */
[----:B------:R-:W-:Y:S01]  /*24a0*/  FFMA.FTZ R12, R14, R12, R41 ;  /* 0x0000000c0e0c7223 */ /* 0x000fe20000010029 */
[----:B------:R-:W-:Y:S01]  /*24b0*/  FFMA.FTZ R8, R8, R9, R21 ;  /* 0x0000000908087223 */ /* 0x000fe20000010015 */
[----:B------:R-:W-:Y:S02]  /*24c0*/  HADD2.F32 R9, -RZ, R18.H0_H0 ;  /* 0x20000012ff097230 */ /* 0x000fe40000004100 */
[----:B------:R-:W-:Y:S01]  /*24d0*/  FFMA.FTZ R20, R30, R20, R37 ;  /* 0x000000141e147223 */ /* 0x000fe20000010025 */
[----:B------:R-:W-:Y:S02]  /*24e0*/  HADD2.F32 R14, -RZ, R10.H0_H0 ;  /* 0x2000000aff0e7230 */ /* 0x000fe40000004100 */
[----:B------:R-:W-:Y:S01]  /*24f0*/  FADD.FTZ R25, R22, R25 ;  /* 0x0000001916197221 */ /* 0x000fe20000010000 */
[----:B------:R-:W-:-:S02]  /*2500*/  HADD2.F32 R18, -RZ, R18.H1_H1 ;  /* 0x30000012ff127230 */ /* 0x000fc40000004100 */
[----:B------:R-:W-:Y:S02]  /*2510*/  HADD2.F32 R10, -RZ, R10.H1_H1 ;  /* 0x3000000aff0a7230 */ /* 0x000fe40000004100 */
[----:B------:R-:W-:Y:S01]  /*2520*/  FFMA.FTZ R9, R9, R14, R20 ;  /* 0x0000000e09097223 */ /* 0x000fe20000010014 */
[----:B------:R-:W-:Y:S01]  /*2530*/  FADD.FTZ R14, R8, R25 ;  /* 0x00000019080e7221 */ /* 0x000fe20000010000 */
[----:B------:R-:W-:Y:S02]  /*2540*/  HADD2.F32 R15, -RZ, R15.H1_H1 ;  /* 0x3000000fff0f7230 */ /* 0x000fe40000004100 */
[----:B------:R-:W-:Y:S02]  /*2550*/  HADD2.F32 R35, -RZ, R35.H1_H1 ;  /* 0x30000023ff237230 */ /* 0x000fe40000004100 */
[----:B------:R-:W-:Y:S01]  /*2560*/  FFMA.FTZ R10, R18, R10, R13 ;  /* 0x0000000a120a7223 */ /* 0x000fe2000001000d */
[----:B------:R-:W-:Y:S02]  /*2570*/  HADD2.F32 R17, -RZ, R19.H0_H0 ;  /* 0x20000013ff117230 */ /* 0x000fe40000004100 */
[----:B------:R-:W-:Y:S01]  /*2580*/  FADD.FTZ R9, R9, R14 ;  /* 0x0000000e09097221 */ /* 0x000fe20000010000 */
[----:B------:R-:W-:Y:S01]  /*2590*/  HADD2.F32 R8, -RZ, R11.H0_H0 ;  /* 0x2000000bff087230 */ /* 0x000fe20000004100 */
[----:B------:R-:W-:Y:S01]  /*25a0*/  I2FP.F32.S32 R13, R48 ;  /* 0x00000030000d7245 */ /* 0x000fe20000201400 */
[----:B------:R-:W-:-:S02]  /*25b0*/  HADD2.F32 R16, -RZ, R19.H1_H1 ;  /* 0x30000013ff107230 */ /* 0x000fc40000004100 */
[----:B------:R-:W-:Y:S01]  /*25c0*/  FFMA.FTZ R15, R35, R15, R42 ;  /* 0x0000000f230f7223 */ /* 0x000fe2000001002a */
[----:B------:R-:W-:Y:S02]  /*25d0*/  HADD2.F32 R11, -RZ, R11.H1_H1 ;  /* 0x3000000bff0b7230 */ /* 0x000fe40000004100 */
[----:B------:R-:W-:Y:S01]  /*25e0*/  FFMA.FTZ R8, R17, R8, R12 ;  /* 0x0000000811087223 */ /* 0x000fe2000001000c */
[----:B------:R-:W-:Y:S01]  /*25f0*/  FADD.FTZ R9, R10, R9 ;  /* 0x000000090a097221 */ /* 0x000fe20000010000 */
[----:B-----5:R-:W-:Y:S01]  /*2600*/  FMUL.FTZ R13, R13, R52 ;  /* 0x000000340d0d7220 */ /* 0x020fe20000410000 */
[----:B------:R-:W-:Y:S01]  /*2610*/  FSETP.NEU.FTZ.AND P0, PT, R52, RZ, PT ;  /* 0x000000ff3400720b */ /* 0x000fe20003f1d000 */
[----:B------:R-:W-:Y:S01]  /*2620*/  FFMA.FTZ R11, R16, R11, R15 ;  /* 0x0000000b100b7223 */ /* 0x000fe2000001000f */
[----:B------:R-:W-:Y:S01]  /*2630*/  FADD.FTZ R8, R8, R9 ;  /* 0x0000000908087221 */ /* 0x000fe20000010000 */
[----:B------:R-:W-:Y:S02]  /*2640*/  IADD3 R46, R46, 0x4, RZ ;  /* 0x000000042e2e7810 */ /* 0x000fe40007ffe0ff */
[----:B------:R-:W-:Y:S01]  /*2650*/  FSEL R13, R13, RZ, P0 ;  /* 0x000000ff0d0d7208 */ /* 0x000fe20000000000 */
[----:B------:R-:W-:Y:S01]  /*2660*/  FADD.FTZ R8, R11, R8 ;  /* 0x000000080b087221 */ /* 0x000fe20000010000 */
[----:B------:R-:W-:-:S02]  /*2670*/  ISETP.GE.AND P2, PT, R46, R45, PT ;  /* 0x0000002d2e00720c */ /* 0x000fc40003f46270 */
[----:B------:R-:W-:Y:S01]  /*2680*/  ISETP.GE.AND P0, PT, R49, R55, PT ;  /* 0x000000373100720c */ /* 0x000fe20003f06270 */
[----:B------:R-:W-:Y:S01]  /*2690*/  FFMA.FTZ R13, R8, UR8, R13 ;  /* 0x00000008080d7c23 */ /* 0x000fe2000801000d */
[----:B------:R-:W-:-:S04]  /*26a0*/  IADD3 R6, P1, R6, 0x10, RZ ;  /* 0x0000001006067810 */ /* 0x000fc80007f3e0ff */
[----:B------:R-:W-:Y:S01]  /*26b0*/  FSEL R8, R13, RZ, !P0 ;  /* 0x000000ff0d087208 */ /* 0x000fe20004000000 */
[----:B------:R-:W-:Y:S01]  /*26c0*/  VIADD R48, R48, 0x80 ;  /* 0x0000008030307836 */ /* 0x000fe20000000000 */
[----:B------:R-:W-:Y:S01]  /*26d0*/  IADD3 R49, R49, 0x80, RZ ;  /* 0x0000008031317810 */ /* 0x000fe20007ffe0ff */
[----:B------:R-:W-:Y:S02]  /*26e0*/  IMAD.X R5, RZ, RZ, R5, P1 ;  /* 0x000000ffff057224 */ /* 0x000fe400008e0605 */
[----:B------:R0:W-:Y:S02]  /*26f0*/  STS [R47], R8 ;  /* 0x000000082f007388 */ /* 0x0001e40000000800 */
[----:B------:R-:W-:Y:S02]  /*2700*/  @!P0 FMNMX.FTZ R50, R50, R13, !PT ;  /* 0x0000000d32328209 */ /* 0x000fe40007810000 */
[----:B0-----:R-:W-:Y:S01]  /*2710*/  IADD3 R47, R47, 0x200, RZ ;  /* 0x000002002f2f7810 */ /* 0x001fe20007ffe0ff */
[----:B------:R-:W-:Y:S06]  /*2720*/  @!P2 BRA `(.L_x_21433) ;  /* 0xffffffe000f4a947 */ /* 0x000fec000383ffff */
.L_x_21432:
[----:B------:R-:W-:Y:S05]  /*2730*/  BSYNC B0 ;  /* 0x0000000000007941 */ /* 0x000fea0003800000 */
.L_x_21431:
        /* <DEDUP_REMOVED lines=20> */
[----:B------:R-:W0:Y:S01]  /*2880*/  SHFL.BFLY PT, R6, R5, 0x2, 0x1f ;  /* 0x0c401f0005067f89 */ /* 0x000e2200000e0000 */
[----:B------:R-:W-:-:S04]  /*2890*/  @!P0 IADD3 R2, R2, 0x100, RZ ;  /* 0x0000010002028810 */ /* 0x000fc80007ffe0ff */
[----:B-1----:R-:W-:-:S04]  /*28a0*/  @!P0 LEA R2, R3, R2, 0x18 ;  /* 0x0000000203028211 */ /* 0x002fc800078ec0ff */
[----:B------:R-:W-:Y:S02]  /*28b0*/  @!P0 LEA R3, R53, R2, 0x2 ;  /* 0x0000000235038211 */ /* 0x000fe400078e10ff */
[----:B0-----:R-:W-:Y:S01]  /*28c0*/  FMNMX.FTZ R8, R5, R6, !PT ;  /* 0x0000000605087209 */ /* 0x001fe20007810000 */
[----:B------:R-:W-:Y:S01]  /*28d0*/  IMAD.MOV.U32 R5, RZ, RZ, -0x800001 ;  /* 0xff7fffffff057424 */ /* 0x000fe200078e00ff */
[----:B------:R-:W-:-:S03]  /*28e0*/  @!P1 MOV R6, 0x400 ;  /* 0x0000040000069802 */ /* 0x000fc60000000f00 */
[----:B------:R-:W0:Y:S02]  /*28f0*/  SHFL.BFLY PT, R7, R8, 0x1, 0x1f ;  /* 0x0c201f0008077f89 */ /* 0x000e2400000e0000 */
[----:B------:R-:W-:-:S05]  /*2900*/  @!P1 VIADD R6, R6, 0x100 ;  /* 0x0000010006069836 */ /* 0x000fca0000000000 */
[----:B--2---:R-:W-:Y:S02]  /*2910*/  @!P1 LEA R9, R9, R6, 0x18 ;  /* 0x0000000609099211 */ /* 0x004fe400078ec0ff */
[----:B0-----:R-:W-:Y:S02]  /*2920*/  @!P0 FMNMX.FTZ R6, R8, R7, !PT ;  /* 0x0000000708068209 */ /* 0x001fe40007810000 */
[----:B------:R-:W-:-:S03]  /*2930*/  @!P1 LEA R7, R4, R9, 0x2 ;  /* 0x0000000904079211 */ /* 0x000fc600078e10ff */
        /* <DEDUP_REMOVED lines=29> */
.L_x_21438:
        /* <DEDUP_REMOVED lines=11> */
.L_x_21437:
[----:B------:R-:W-:Y:S05]  /*2bc0*/  BSYNC B1 ;  /* 0x0000000000017941 */ /* 0x000fea0003800000 */
.L_x_21436:
        /* <DEDUP_REMOVED lines=14> */
.L_x_21441:
        /* <DEDUP_REMOVED lines=100> */
.L_x_21440:
[----:B------:R-:W-:Y:S05]  /*32f0*/  BSYNC B1 ;  /* 0x0000000000017941 */ /* 0x000fea0003800000 */
.L_x_21439:
        /* <DEDUP_REMOVED lines=55> */
.L_x_21443:
[----:B------:R-:W-:Y:S05]  /*3670*/  BSYNC B1 ;  /* 0x0000000000017941 */ /* 0x000fea0003800000 */
.L_x_21442:
        /* <DEDUP_REMOVED lines=26> */
.L_x_21435:
[----:B------:R-:W-:Y:S05]  /*3820*/  BSYNC B0 ;  /* 0x0000000000007941 */ /* 0x000fea0003800000 */
.L_x_21434:
        /* <DEDUP_REMOVED lines=40> */
[----:B0-----:R-:W-:-:S06]  /*3ab0*/  FADD.FTZ R2, R6, 9.9999999747524270788e-07 ;  /* 0x358637bd06027421 */ /* 0x001fcc0000010000 */
[----:B------:R-:W0:Y:S06]  /*3ac0*/  MUFU.RCP R2, R2 ;  /* 0x0000000200027308 */ /* 0x000e2c0000001000 */
[----:B------:R-:W-:Y:S05]  /*3ad0*/  @!P0 BRA `(.L_x_21447) ;  /* 0x0000000000348947 */ /* 0x000fea0003800000 */
[----:B------:R-:W1:Y:S01]  /*3ae0*/  S2UR UR5, SR_CgaCtaId ;  /* 0x00000000000579c3 */ /* 0x000e620000008800 */
[----:B------:R-:W-:Y:S02]  /*3af0*/  UMOV UR4, 0x400 ;  /* 0x0000040000047882 */ /* 0x000fe40000000000 */
[----:B------:R-:W-:-:S04]  /*3b00*/  UIADD3 UR4, UR4, 0x120, URZ ;  /* 0x0000012004047890 */ /* 0x000fc8000fffe03f */
[----:B-1----:R-:W-:-:S06]  /*3b10*/  ULEA UR4, UR5, UR4, 0x18 ;  /* 0x0000000405047291 */ /* 0x002fcc000f8ec03f */
[----:B------:R-:W-:-:S07]  /*3b20*/  LEA R6, R54, UR4, 0x2 ;  /* 0x0000000436067c11 */ /* 0x000fce000f8e10ff */
.L_x_21448:
        /* <DEDUP_REMOVED lines=8> */
.L_x_21447:
[----:B------:R-:W-:Y:S05]  /*3bb0*/  BSYNC B1 ;  /* 0x0000000000017941 */ /* 0x000fea0003800000 */
.L_x_21446:
        /* <DEDUP_REMOVED lines=14> */
.L_x_21451:
        /* <DEDUP_REMOVED lines=52> */
.L_x_21450:
[----:B------:R-:W-:Y:S05]  /*3fe0*/  BSYNC B1 ;  /* 0x0000000000017941 */ /* 0x000fea0003800000 */
.L_x_21449:
        /* <DEDUP_REMOVED lines=31> */
.L_x_21453:
[----:B------:R-:W-:Y:S05]  /*41e0*/  BSYNC B1 ;  /* 0x0000000000017941 */ /* 0x000fea0003800000 */
.L_x_21452:
        /* <DEDUP_REMOVED lines=14> */
.L_x_21445:
[----:B------:R-:W-:Y:S05]  /*42d0*/  BSYNC B0 ;  /* 0x0000000000007941 */ /* 0x000fea0003800000 */
.L_x_21444:
        /* <DEDUP_REMOVED lines=10> */
[----:B-1----:R-:W-:Y:S02]  /*4380*/  CS2R R10, SRZ ;  /* 0x00000000000a7805 */ /* 0x002fe4000001ff00 */
[----:B------:R-:W-:-:S02]  /*4390*/  CS2R R8, SRZ ;  /* 0x0000000000087805 */ /* 0x000fc4000001ff00 */
[----:B0-----:R-:W-:Y:S02]  /*43a0*/  CS2R R6, SRZ ;  /* 0x0000000000067805 */ /* 0x001fe4000001ff00 */
[----:B------:R-:W-:Y:S01]  /*43b0*/  CS2R R4, SRZ ;  /* 0x0000000000047805 */ /* 0x000fe2000001ff00 */
[----:B------:R-:W-:Y:S06]  /*43c0*/  BRA `(.L_x_21456) ;  /* 0x0000003000d87947 */ /* 0x000fec0003800000 */
.L_x_21455:
[----:B------:R-:W2:Y:S01]  /*43d0*/  S2UR UR5, SR_CgaCtaId ;  /* 0x00000000000579c3 */ /* 0x000ea20000008800 */
[----:B------:R-:W-:Y:S01]  /*43e0*/  SHF.R.S32.HI R3, RZ, 0x1f, R4 ;  /* 0x0000001fff037819 */ /* 0x000fe20000011404 */
[----:B------:R-:W-:Y:S01]  /*43f0*/  UMOV UR4, 0x400 ;  /* 0x0000040000047882 */ /* 0x000fe20000000000 */
[----:B01----:R-:W-:Y:S01]  /*4400*/  IADD3 R2, P0, R53, R51, RZ ;  /* 0x0000003335027210 */ /* 0x003fe20007f1e0ff */
[----:B------:R-:W-:Y:S01]  /*4410*/  UIADD3 UR4, UR4, 0x120, URZ ;  /* 0x0000012004047890 */ /* 0x000fe2000fffe03f */
[----:B------:R-:W-:Y:S01]  /*4420*/  LEA.HI R12, R3, R4, RZ, 0x2 ;  /* 0x00000004030c7211 */ /* 0x000fe200078f10ff */
[----:B------:R-:W-:Y:S01]  /*4430*/  ULDC.64 UR6, c[0x0][0x238] ;  /* 0x00008e0000067ab9 */ /* 0x000fe20000000a00 */
[----:B------:R-:W-:Y:S01]  /*4440*/  LEA.HI.X.SX32 R7, R53, R44, 0x1, P0 ;  /* 0x0000002c35077211 */ /* 0x000fe200000f0eff */
[----:B------:R-:W0:Y:S01]  /*4450*/  LDC R15, c[0x0][0x25c] ;  /* 0x00009700ff0f7b82 */ /* 0x000e220000000800 */
[C---:B------:R-:W-:Y:S01]  /*4460*/  LOP3.LUT R5, R12.reuse, 0xfffffffc, RZ, 0xc0, !PT ;  /* 0xfffffffc0c057812 */ /* 0x040fe200078ec0ff */
[----:B------:R-:W-:Y:S01]  /*4470*/  IMAD.SHL.U32 R12, R12, 0x8, RZ ;  /* 0x000000080c0c7824 */ /* 0x000fe200078e00ff */
[----:B------:R-:W-:Y:S01]  /*4480*/  LEA R3, P0, R2, UR6, 0x2 ;  /* 0x0000000602037c11 */ /* 0x000fe2000f8010ff */
[----:B------:R-:W-:Y:S01]  /*4490*/  ULDC UR6, c[0x0][0x260] ;  /* 0x0000980000067ab9 */ /* 0x000fe20000000800 */
[----:B------:R-:W-:Y:S01]  /*44a0*/  HFMA2.MMA R32, -RZ, RZ, 0, 0 ;  /* 0x00000000ff207435 */ /* 0x000fe200000001ff */
[----:B------:R-:W-:Y:S01]  /*44b0*/  IMAD.IADD R14, R4, 0x1, -R5 ;  /* 0x00000001040e7824 */ /* 0x000fe200078e0a05 */
[----:B------:R-:W-:Y:S01]  /*44c0*/  LOP3.LUT R13, R12, 0xffffffe0, RZ, 0xc0, !PT ;  /* 0xffffffe00c0d7812 */ /* 0x000fe200078ec0ff */
[----:B------:R-:W-:Y:S01]  /*44d0*/  IMAD R58, R0, UR6, RZ ;  /* 0x00000006003a7c24 */ /* 0x000fe2000f8e02ff */
[----:B------:R-:W-:-:S02]  /*44e0*/  LEA.HI.X R2, R2, UR7, R7, 0x2, P0 ;  /* 0x0000000702027c11 */ /* 0x000fc400080f1407 */
[----:B------:R-:W-:Y:S02]  /*44f0*/  CS2R R28, SRZ ;  /* 0x00000000001c7805 */ /* 0x000fe4000001ff00 */
[C---:B------:R-:W-:Y:S01]  /*4500*/  LEA R33, R53.reuse, R14, 0x2 ;  /* 0x0000000e35217211 */ /* 0x040fe200078e10ff */
[----:B------:R-:W-:Y:S01]  /*4510*/  IMAD.SHL.U32 R14, R14, 0x8, RZ ;  /* 0x000000080e0e7824 */ /* 0x000fe200078e00ff */
[----:B------:R-:W-:Y:S02]  /*4520*/  IADD3 R31, -R53, -0x1, R45 ;  /* 0xffffffff351f7810 */ /* 0x000fe40007ffe12d */
[----:B------:R-:W-:Y:S02]  /*4530*/  CS2R R26, SRZ ;  /* 0x00000000001a7805 */ /* 0x000fe4000001ff00 */
[----:B------:R-:W-:Y:S01]  /*4540*/  MOV R30, RZ ;  /* 0x000000ff001e7202 */ /* 0x000fe20000000f00 */
[----:B--2---:R-:W-:Y:S01]  /*4550*/  ULEA UR4, UR5, UR4, 0x18 ;  /* 0x0000000405047291 */ /* 0x004fe2000f8ec03f */
[----:B------:R-:W-:Y:S01]  /*4560*/  IMAD.IADD R50, R14, 0x1, R13 ;  /* 0x000000010e327824 */ /* 0x000fe200078e020d */
[----:B------:R-:W-:-:S02]  /*4570*/  CS2R R24, SRZ ;  /* 0x0000000000187805 */ /* 0x000fc4000001ff00 */
[----:B------:R-:W-:Y:S02]  /*4580*/  CS2R R10, SRZ ;  /* 0x00000000000a7805 */ /* 0x000fe4000001ff00 */
[----:B------:R-:W-:Y:S02]  /*4590*/  CS2R R8, SRZ ;  /* 0x0000000000087805 */ /* 0x000fe4000001ff00 */
[----:B------:R-:W-:Y:S02]  /*45a0*/  CS2R R6, SRZ ;  /* 0x0000000000067805 */ /* 0x000fe4000001ff00 */
[----:B------:R-:W-:Y:S02]  /*45b0*/  LEA R33, R33, UR4, 0x5 ;  /* 0x0000000421217c11 */ /* 0x000fe4000f8e28ff */
[----:B------:R-:W-:Y:S02]  /*45c0*/  CS2R R4, SRZ ;  /* 0x0000000000047805 */ /* 0x000fe4000001ff00 */
[----:B0-----:R-:W-:Y:S01]  /*45d0*/  SHF.R.S32.HI R0, RZ, 0x1f, R15 ;  /* 0x0000001fff007819 */ /* 0x001fe2000001140f */
[C---:B------:R-:W-:Y:S01]  /*45e0*/  VIADD R48, R50.reuse, 0x300 ;  /* 0x0000030032307836 */ /* 0x040fe20000000000 */
[----:B------:R-:W-:Y:S01]  /*45f0*/  SHF.R.S32.HI R59, RZ, 0x1f, R58 ;  /* 0x0000001fff3b7819 */ /* 0x000fe2000001143a */
[----:B------:R-:W-:Y:S01]  /*4600*/  VIADD R33, R33, 0x10 ;  /* 0x0000001021217836 */ /* 0x000fe20000000000 */
[----:B------:R-:W-:Y:S01]  /*4610*/  LEA R34, R53, R14, 0x5 ;  /* 0x0000000e35227211 */ /* 0x000fe200078e28ff */
        /* <DEDUP_REMOVED lines=13> */
.L_x_21489:
[----:B------:R-:W-:Y:S01]  /*46f0*/  MOV R56, R3 ;  /* 0x0000000300387202 */ /* 0x000fe20000000f00 */
[----:B------:R-:W-:Y:S01]  /*4700*/  IMAD.MOV.U32 R57, RZ, RZ, R2 ;  /* 0x000000ffff397224 */ /* 0x000fe200078e0002 */
[----:B0-----:R-:W0:Y:S01]  /*4710*/  LDS.128 R12, [R33+-0x10] ;  /* 0xfffff000210c7984 */ /* 0x001e220000000c00 */
[----:B-1----:R-:W1:Y:S03]  /*4720*/  LDC.64 R20, c[0x0][0x228] ;  /* 0x00008a00ff147b82 */ /* 0x002e660000000a00 */
[----:B------:R2:W3:Y:S04]  /*4730*/  LDG.E.CONSTANT R61, desc[UR10][R56.64] ;  /* 0x0000000a383d7981 */ /* 0x0004e8000c1e9900 */
[----:B------:R-:W4:Y:S01]  /*4740*/  LDS.128 R16, [R33] ;  /* 0x0000000021107984 */ /* 0x000f220000000c00 */
[----:B0-----:R-:W-:-:S02]  /*4750*/  F2FP.F16.F32.PACK_AB R51, R15, R14 ;  /* 0x0000000e0f33723e */ /* 0x001fc400000000ff */
[----:B-----5:R-:W-:Y:S01]  /*4760*/  F2FP.F16.F32.PACK_AB R52, R13, R12 ;  /* 0x0000000c0d34723e */ /* 0x020fe200000000ff */
[----:B------:R-:W-:Y:S01]  /*4770*/  BSSY B1, `(.L_x_21457) ;  /* 0x000002e000017945 */ /* 0x000fe20003800000 */
[----:B----4-:R-:W-:Y:S02]  /*4780*/  F2FP.F16.F32.PACK_AB R54, R17, R16 ;  /* 0x000000101136723e */ /* 0x010fe400000000ff */
[----:B--2---:R-:W-:Y:S02]  /*4790*/  F2FP.F16.F32.PACK_AB R56, R19, R18 ;  /* 0x000000121338723e */ /* 0x004fe400000000ff */
[----:B---3--:R-:W-:-:S05]  /*47a0*/  SHF.R.S32.HI R22, RZ, 0x1f, R61 ;  /* 0x0000001fff167819 */ /* 0x008fca000001143d */
[----:B------:R-:W-:-:S04]  /*47b0*/  IMAD R22, R22, UR8, RZ ;  /* 0x0000000816167c24 */ /* 0x000fc8000f8e02ff */
[C---:B------:R-:W-:Y:S02]  /*47c0*/  IMAD R23, R61.reuse, R0, R22 ;  /* 0x000000003d177224 */ /* 0x040fe400078e0216 */
[----:B------:R-:W-:-:S05]  /*47d0*/  IMAD.WIDE.U32 R60, R61, UR8, R58 ;  /* 0x000000083d3c7c25 */ /* 0x000fca000f8e003a */
[----:B------:R-:W-:Y:S02]  /*47e0*/  IADD3 R22, R61, R23, RZ ;  /* 0x000000173d167210 */ /* 0x000fe40007ffe0ff */
[----:B------:R-:W-:-:S04]  /*47f0*/  IADD3 R23, P0, R50, R60, RZ ;  /* 0x0000003c32177210 */ /* 0x000fc80007f1e0ff */
[----:B-1----:R-:W-:Y:S02]  /*4800*/  LEA R62, P1, R23, R20, 0x1 ;  /* 0x00000014173e7211 */ /* 0x002fe400078208ff */
[----:B------:R-:W-:Y:S02]  /*4810*/  LEA.HI.X.SX32 R14, R50, R22, 0x1, P0 ;  /* 0x00000016320e7211 */ /* 0x000fe400000f0eff */
[----:B------:R-:W-:Y:S02]  /*4820*/  ISETP.NE.AND P0, PT, R31, RZ, PT ;  /* 0x000000ff1f00720c */ /* 0x000fe40003f05270 */
        /* <DEDUP_REMOVED lines=34> */
.L_x_21458:
[----:B------:R-:W-:Y:S05]  /*4a50*/  BSYNC B1 ;  /* 0x0000000000017941 */ /* 0x000fea0003800000 */
.L_x_21457:
[----:B-----5:R-:W-:-:S06]  /*4a60*/  HMUL2 R13, R51, R13 ;  /* 0x0000000d330d7232 */ /* 0x020fcc0000000000 */
[----:B------:R-:W-:-:S10]  /*4a70*/  HFMA2.MMA R13, R52, R12, R13 ;  /* 0x0000000c340d7235 */ /* 0x000fd4000000000d */
[----:B------:R-:W-:-:S06]  /*4a80*/  HFMA2 R13, R54, R14, R13 ;  /* 0x0000000e360d7231 */ /* 0x000fcc000000000d */
[----:B------:R-:W-:Y:S02]  /*4a90*/  HFMA2.MMA R16, R56, R15, R13 ;  /* 0x0000000f38107235 */ /* 0x000fe4000000000d */
[----:B------:R1:W5:Y:S01]  /*4aa0*/  LDG.E.128.CONSTANT R12, desc[UR10][R62.64+0x200] ;  /* 0x0002000a3e0c7981 */ /* 0x000362000c1e9d00 */
[----:B------:R-:W-:Y:S04]  /*4ab0*/  BSSY B1, `(.L_x_21459) ;  /* 0x0000021000017945 */ /* 0x000fe80003800000 */
[----:B------:R-:W-:Y:S05]  /*4ac0*/  @P0 BRA `(.L_x_21460) ;  /* 0x00000000007c0947 */ /* 0x000fea0003800000 */
[----:B------:R-:W-:Y:S02]  /*4ad0*/  IADD3 R18, R34, 0x2, RZ ;  /* 0x0000000222127810 */ /* 0x000fe40007ffe0ff */
[----:B-----5:R-:W-:Y:S02]  /*4ae0*/  PRMT R17, R13, 0x7632, R17 ;  /* 0x000076320d117816 */ /* 0x020fe40000000011 */
[----:B------:R-:W-:Y:S01]  /*4af0*/  ISETP.GE.AND P1, PT, R18, R55, PT ;  /* 0x000000371200720c */ /* 0x000fe20003f26270 */
[----:B------:R-:W-:-:S05]  /*4b00*/  VIADD R18, R34, 0x3 ;  /* 0x0000000322127836 */ /* 0x000fca0000000000 */
        /* <DEDUP_REMOVED lines=15> */
[-C--:B------:R-:W-:Y:S02]  /*4c00*/  ISETP.GE.AND P1, PT, R34, R55.reuse, PT ;  /* 0x000000372200720c */ /* 0x080fe40003f26270 */
[-C--:B------:R-:W-:Y:S02]  /*4c10*/  ISETP.GE.AND P4, PT, R18, R55.reuse, PT ;  /* 0x000000371200720c */ /* 0x080fe40003f86270 */
[----:B------:R-:W-:Y:S02]  /*4c20*/  IADD3 R18, R34, 0x1, RZ ;  /* 0x0000000122127810 */ /* 0x000fe40007ffe0ff */
[----:B------:R-:W-:Y:S02]  /*4c30*/  PRMT R17, R12, 0x7632, R17 ;  /* 0x000076320c117816 */ /* 0x000fe40000000011 */
[----:B------:R-:W-:Y:S02]  /*4c40*/  ISETP.GE.AND P2, PT, R18, R55, PT ;  /* 0x000000371200720c */ /* 0x000fe40003f46270 */
[----:B------:R-:W-:-:S02]  /*4c50*/  PRMT R18, R15, 0x7632, R18 ;  /* 0x000076320f127816 */ /* 0x000fc40000000012 */
[----:B------:R-:W-:Y:S02]  /*4c60*/  SEL R12, R12, RZ, !P1 ;  /* 0x000000ff0c0c7207 */ /* 0x000fe40004800000 */
[----:B------:R-:W-:Y:S02]  /*4c70*/  SEL R15, R15, RZ, !P3 ;  /* 0x000000ff0f0f7207 */ /* 0x000fe40005800000 */
[----:B------:R-:W-:Y:S02]  /*4c80*/  SEL R18, R18, RZ, !P4 ;  /* 0x000000ff12127207 */ /* 0x000fe40006000000 */
[----:B------:R-:W-:Y:S02]  /*4c90*/  SEL R17, R17, RZ, !P2 ;  /* 0x000000ff11117207 */ /* 0x000fe40005000000 */
[----:B------:R-:W-:Y:S02]  /*4ca0*/  PRMT R15, R15, 0x5410, R18 ;  /* 0x000054100f0f7816 */ /* 0x000fe40000000012 */
[----:B------:R-:W-:-:S07]  /*4cb0*/  PRMT R12, R12, 0x5410, R17 ;  /* 0x000054100c0c7816 */ /* 0x000fce0000000011 */
.L_x_21460:
[----:B------:R-:W-:Y:S05]  /*4cc0*/  BSYNC B1 ;  /* 0x0000000000017941 */ /* 0x000fea0003800000 */
.L_x_21459:
[----:B-----5:R-:W-:Y:S02]  /*4cd0*/  HMUL2 R13, R51, R13 ;  /* 0x0000000d330d7232 */ /* 0x020fe40000000000 */
[----:B------:R-:W-:Y:S02]  /*4ce0*/  HADD2.F32 R17, -RZ, R16.H1_H1 ;  /* 0x30000010ff117230 */ /* 0x000fe40000004100 */
[----:B------:R-:W-:-:S06]  /*4cf0*/  HFMA2 R13, R52, R12, R13 ;  /* 0x0000000c340d7231 */ /* 0x000fcc000000000d */
[----:B------:R-:W-:Y:S01]  /*4d00*/  HFMA2.MMA R18, R54, R14, R13 ;  /* 0x0000000e36127235 */ /* 0x000fe2000000000d */
[----:B------:R-:W-:Y:S01]  /*4d10*/  IADD3 R13, P1, R49, R60, RZ ;  /* 0x0000003c310d7210 */ /* 0x000fe20007f3e0ff */
[----:B------:R-:W-:-:S03]  /*4d20*/  HADD2.F32 R14, -RZ, R16.H0_H0 ;  /* 0x20000010ff0e7230 */ /* 0x000fc60000004100 */
[----:B------:R-:W-:Y:S02]  /*4d30*/  LEA R12, P2, R13, R20, 0x1 ;  /* 0x000000140d0c7211 */ /* 0x000fe400078408ff */
[----:B------:R-:W-:Y:S01]  /*4d40*/  LEA.HI.X.SX32 R16, R49, R22, 0x1, P1 ;  /* 0x0000001631107211 */ /* 0x000fe200008f0eff */
[----:B------:R-:W-:-:S03]  /*4d50*/  FADD.FTZ R17, R14, R17 ;  /* 0x000000110e117221 */ /* 0x000fc60000010000 */
[----:B------:R-:W-:Y:S01]  /*4d60*/  LEA.HI.X R13, R13, R21, R16, 0x1, P2 ;  /* 0x000000150d0d7211 */ /* 0x000fe200010f0c10 */
[----:B------:R-:W-:Y:S01]  /*4d70*/  HFMA2 R16, R56, R15, R18 ;  /* 0x0000000f38107231 */ /* 0x000fe20000000012 */
[----:B------:R-:W-:Y:S01]  /*4d80*/  BSSY B1, `(.L_x_21461) ;  /* 0x0000023000017945 */ /* 0x000fe20003800000 */
[----:B------:R-:W-:-:S03]  /*4d90*/  FADD.FTZ R30, R17, R30 ;  /* 0x0000001e111e7221 */ /* 0x000fc60000010000 */
[----:B------:R-:W5:Y:S01]  /*4da0*/  LDG.E.128.CONSTANT R12, desc[UR10][R12.64] ;  /* 0x0000000a0c0c7981 */ /* 0x000f62000c1e9d00 */
[----:B------:R-:W-:Y:S05]  /*4db0*/  @P0 BRA `(.L_x_21462) ;  /* 0x00000000007c0947 */ /* 0x000fea0003800000 */
[----:B------:R-:W-:Y:S01]  /*4dc0*/  VIADD R18, R34, 0x2 ;  /* 0x0000000222127836 */ /* 0x000fe20000000000 */
[----:B-----5:R-:W-:-:S04]  /*4dd0*/  PRMT R17, R13, 0x7632, R17 ;  /* 0x000076320d117816 */ /* 0x020fc80000000011 */
[----:B------:R-:W-:Y:S02]  /*4de0*/  ISETP.GE.AND P1, PT, R18, R55, PT ;  /* 0x000000371200720c */ /* 0x000fe40003f26270 */
[----:B------:R-:W-:-:S04]  /*4df0*/  IADD3 R18, R34, 0x3, RZ ;  /* 0x0000000322127810 */ /* 0x000fc80007ffe0ff */
[----:B------:R-:W-:Y:S02]  /*4e00*/  ISETP.GE.AND P2, PT, R18, R55, PT ;  /* 0x000000371200720c */ /* 0x000fe40003f46270 */
[----:B------:R-:W-:Y:S02]  /*4e10*/  SEL R18, R13, RZ, !P1 ;  /* 0x000000ff0d127207 */ /* 0x000fe40004800000 */
[----:B------:R-:W-:-:S04]  /*4e20*/  SEL R17, R17, RZ, !P2 ;  /* 0x000000ff11117207 */ /* 0x000fc80005000000 */
[--C-:B------:R-:W-:Y:S01]  /*4e30*/  PRMT R13, R18, 0x5410, R17.reuse ;  /* 0x00005410120d7816 */ /* 0x100fe20000000011 */
[----:B------:R-:W-:Y:S01]  /*4e40*/  VIADD R18, R34, 0x4 ;  /* 0x0000000422127836 */ /* 0x000fe20000000000 */
[----:B------:R-:W-:-:S04]  /*4e50*/  PRMT R17, R14, 0x7632, R17 ;  /* 0x000076320e117816 */ /* 0x000fc80000000011 */
[-C--:B------:R-:W-:Y:S02]  /*4e60*/  ISETP.GE.AND P1, PT, R18, R55.reuse, PT ;  /* 0x000000371200720c */ /* 0x080fe40003f26270 */
[----:B------:R-:W-:Y:S02]  /*4e70*/  IADD3 R18, R34, 0x5, RZ ;  /* 0x0000000522127810 */ /* 0x000fe40007ffe0ff */
[----:B------:R-:W-:Y:S02]  /*4e80*/  SEL R14, R14, RZ, !P1 ;  /* 0x000000ff0e0e7207 */ /* 0x000fe40004800000 */
[-C--:B------:R-:W-:Y:S01]  /*4e90*/  ISETP.GE.AND P2, PT, R18, R55.reuse, PT ;  /* 0x000000371200720c */ /* 0x080fe20003f46270 */
[C---:B------:R-:W-:Y:S01]  /*4ea0*/  VIADD R18, R34.reuse, 0x6 ;  /* 0x0000000622127836 */ /* 0x040fe20000000000 */
[----:B------:R-:W-:Y:S02]  /*4eb0*/  ISETP.GE.AND P1, PT, R34, R55, PT ;  /* 0x000000372200720c */ /* 0x000fe40003f26270 */
[----:B------:R-:W-:-:S02]  /*4ec0*/  SEL R17, R17, RZ, !P2 ;  /* 0x000000ff11117207 */ /* 0x000fc40005000000 */
[-C--:B------:R-:W-:Y:S02]  /*4ed0*/  ISETP.GE.AND P3, PT, R18, R55.reuse, PT ;  /* 0x000000371200720c */ /* 0x080fe40003f66270 */
[----:B------:R-:W-:Y:S02]  /*4ee0*/  IADD3 R18, R34, 0x7, RZ ;  /* 0x0000000722127810 */ /* 0x000fe40007ffe0ff */
[--C-:B------:R-:W-:Y:S02]  /*4ef0*/  PRMT R14, R14, 0x5410, R17.reuse ;  /* 0x000054100e0e7816 */ /* 0x100fe40000000011 */
[----:B------:R-:W-:Y:S01]  /*4f00*/  ISETP.GE.AND P4, PT, R18, R55, PT ;  /* 0x000000371200720c */ /* 0x000fe20003f86270 */
[----:B------:R-:W-:Y:S01]  /*4f10*/  VIADD R18, R34, 0x1 ;  /* 0x0000000122127836 */ /* 0x000fe20000000000 */
[C---:B------:R-:W-:Y:S02]  /*4f20*/  PRMT R17, R12.reuse, 0x7632, R17 ;  /* 0x000076320c117816 */ /* 0x040fe40000000011 */
[----:B------:R-:W-:-:S02]  /*4f30*/  SEL R12, R12, RZ, !P1 ;  /* 0x000000ff0c0c7207 */ /* 0x000fc40004800000 */
[----:B------:R-:W-:Y:S02]  /*4f40*/  ISETP.GE.AND P2, PT, R18, R55, PT ;  /* 0x000000371200720c */ /* 0x000fe40003f46270 */
[C---:B------:R-:W-:Y:S02]  /*4f50*/  PRMT R18, R15.reuse, 0x7632, R18 ;  /* 0x000076320f127816 */ /* 0x040fe40000000012 */
[----:B------:R-:W-:Y:S02]  /*4f60*/  SEL R15, R15, RZ, !P3 ;  /* 0x000000ff0f0f7207 */ /* 0x000fe40005800000 */
[----:B------:R-:W-:Y:S02]  /*4f70*/  SEL R18, R18, RZ, !P4 ;  /* 0x000000ff12127207 */ /* 0x000fe40006000000 */
[----:B------:R-:W-:Y:S02]  /*4f80*/  SEL R17, R17, RZ, !P2 ;  /* 0x000000ff11117207 */ /* 0x000fe40005000000 */
[----:B------:R-:W-:-:S02]  /*4f90*/  PRMT R15, R15, 0x5410, R18 ;  /* 0x000054100f0f7816 */ /* 0x000fc40000000012 */
[----:B------:R-:W-:-:S07]  /*4fa0*/  PRMT R12, R12, 0x5410, R17 ;  /* 0x000054100c0c7816 */ /* 0x000fce0000000011 */
.L_x_21462:
[----:B------:R-:W-:Y:S05]  /*4fb0*/  BSYNC B1 ;  /* 0x0000000000017941 */ /* 0x000fea0003800000 */
.L_x_21461:
[----:B-----5:R-:W-:-:S06]  /*4fc0*/  HMUL2 R13, R51, R13 ;  /* 0x0000000d330d7232 */ /* 0x020fcc0000000000 */
[----:B------:R-:W-:Y:S01]  /*4fd0*/  HFMA2.MMA R13, R52, R12, R13 ;  /* 0x0000000c340d7235 */ /* 0x000fe2000000000d */
[----:B------:R-:W-:-:S09]  /*4fe0*/  HADD2.F32 R12, -RZ, R16.H0_H0 ;  /* 0x20000010ff0c7230 */ /* 0x000fd20000004100 */
[----:B------:R-:W-:Y:S02]  /*4ff0*/  HFMA2 R17, R54, R14, R13 ;  /* 0x0000000e36117231 */ /* 0x000fe4000000000d */
[----:B------:R-:W-:Y:S01]  /*5000*/  HADD2.F32 R13, -RZ, R16.H1_H1 ;  /* 0x30000010ff0d7230 */ /* 0x000fe20000004100 */
[----:B------:R-:W-:-:S04]  /*5010*/  IADD3 R16, P1, R48, R60, RZ ;  /* 0x0000003c30107210 */ /* 0x000fc80007f3e0ff */
[----:B------:R-:W-:Y:S01]  /*5020*/  FADD.FTZ R14, R12, R13 ;  /* 0x0000000d0c0e7221 */ /* 0x000fe20000010000 */
[----:B------:R-:W-:Y:S02]  /*5030*/  LEA R12, P2, R16, R20, 0x1 ;  /* 0x00000014100c7211 */ /* 0x000fe400078408ff */
[----:B------:R-:W-:Y:S01]  /*5040*/  LEA.HI.X.SX32 R13, R48, R22, 0x1, P1 ;  /* 0x00000016300d7211 */ /* 0x000fe200008f0eff */
[----:B------:R-:W-:-:S03]  /*5050*/  FADD.FTZ R29, R14, R29 ;  /* 0x0000001d0e1d7221 */ /* 0x000fc60000010000 */
[----:B------:R-:W-:Y:S01]  /*5060*/  LEA.HI.X R13, R16, R21, R13, 0x1, P2 ;  /* 0x00000015100d7211 */ /* 0x000fe200010f0c0d */
[----:B------:R-:W-:-:S05]  /*5070*/  HFMA2.MMA R16, R56, R15, R17 ;  /* 0x0000000f38107235 */ /* 0x000fca0000000011 */
[----:B------:R-:W5:Y:S01]  /*5080*/  LDG.E.128.CONSTANT R12, desc[UR10][R12.64] ;  /* 0x0000000a0c0c7981 */ /* 0x000f62000c1e9d00 */
        /* <DEDUP_REMOVED lines=33> */
.L_x_21464:
[----:B------:R-:W-:Y:S05]  /*52a0*/  BSYNC B1 ;  /* 0x0000000000017941 */ /* 0x000fea0003800000 */
.L_x_21463:
[----:B-----5:R-:W-:-:S04]  /*52b0*/  HMUL2 R13, R51, R13 ;  /* 0x0000000d330d7232 */ /* 0x020fc80000000000 */
[----:B------:R-:W-:Y:S02]  /*52c0*/  HFMA2 R13, R52, R12, R13 ;  /* 0x0000000c340d7231 */ /* 0x000fe4000000000d */
[----:B------:R-:W-:-:S04]  /*52d0*/  HADD2.F32 R12, -RZ, R16.H0_H0 ;  /* 0x20000010ff0c7230 */ /* 0x000fc80000004100 */
[----:B------:R-:W-:Y:S01]  /*52e0*/  HFMA2.MMA R14, R54, R14, R13 ;  /* 0x0000000e360e7235 */ /* 0x000fe2000000000d */
[----:B------:R-:W-:Y:S01]  /*52f0*/  HADD2.F32 R13, -RZ, R16.H1_H1 ;  /* 0x30000010ff0d7230 */ /* 0x000fe20000004100 */
[----:B------:R-:W-:-:S04]  /*5300*/  IADD3 R16, P1, R47, R60, RZ ;  /* 0x0000003c2f107210 */ /* 0x000fc80007f3e0ff */
[----:B------:R-:W-:Y:S01]  /*5310*/  FADD.FTZ R17, R12, R13 ;  /* 0x0000000d0c117221 */ /* 0x000fe20000010000 */
[C---:B------:R-:W-:Y:S02]  /*5320*/  LEA R12, P2, R16.reuse, R20, 0x1 ;  /* 0x00000014100c7211 */ /* 0x040fe400078408ff */
[----:B------:R-:W-:Y:S01]  /*5330*/  LEA.HI.X.SX32 R13, R47, R22, 0x1, P1 ;  /* 0x000000162f0d7211 */ /* 0x000fe200008f0eff */
[----:B------:R-:W-:Y:S01]  /*5340*/  BSSY B1, `(.L_x_21465) ;  /* 0x0000025000017945 */ /* 0x000fe20003800000 */
[----:B------:R-:W-:Y:S02]  /*5350*/  FADD.FTZ R28, R17, R28 ;  /* 0x0000001c111c7221 */ /* 0x000fe40000010000 */
[----:B------:R-:W-:Y:S01]  /*5360*/  LEA.HI.X R13, R16, R21, R13, 0x1, P2 ;  /* 0x00000015100d7211 */ /* 0x000fe200010f0c0d */
[----:B------:R-:W-:-:S05]  /*5370*/  HFMA2 R16, R56, R15, R14 ;  /* 0x0000000f38107231 */ /* 0x000fca000000000e */
        /* <DEDUP_REMOVED lines=33> */
.L_x_21466:
[----:B------:R-:W-:Y:S05]  /*5590*/  BSYNC B1 ;  /* 0x0000000000017941 */ /* 0x000fea0003800000 */
.L_x_21465:
        /* <DEDUP_REMOVED lines=46> */
.L_x_21468:
[----:B------:R-:W-:Y:S05]  /*5880*/  BSYNC B1 ;  /* 0x0000000000017941 */ /* 0x000fea0003800000 */
.L_x_21467:
[----:B-----5:R-:W-:-:S04]  /*5890*/  HMUL2 R13, R51, R13 ;  /* 0x0000000d330d7232 */ /* 0x020fc80000000000 */
[----:B------:R-:W-:Y:S02]  /*58a0*/  HFMA2 R13, R52, R12, R13 ;  /* 0x0000000c340d7231 */ /* 0x000fe4000000000d */
[----:B------:R-:W-:-:S04]  /*58b0*/  HADD2.F32 R12, -RZ, R16.H0_H0 ;  /* 0x20000010ff0c7230 */ /* 0x000fc80000004100 */
[----:B------:R-:W-:Y:S01]  /*58c0*/  HFMA2.MMA R14, R54, R14, R13 ;  /* 0x0000000e360e7235 */ /* 0x000fe2000000000d */
[----:B------:R-:W-:Y:S01]  /*58d0*/  HADD2.F32 R13, -RZ, R16.H1_H1 ;  /* 0x30000010ff0d7230 */ /* 0x000fe20000004100 */
[----:B------:R-:W-:-:S04]  /*58e0*/  IADD3 R16, P1, R44, R60, RZ ;  /* 0x0000003c2c107210 */ /* 0x000fc80007f3e0ff */
[----:B------:R-:W-:Y:S01]  /*58f0*/  FADD.FTZ R17, R12, R13 ;  /* 0x0000000d0c117221 */ /* 0x000fe20000010000 */
[----:B------:R-:W-:Y:S02]  /*5900*/  LEA R12, P2, R16, R20, 0x1 ;  /* 0x00000014100c7211 */ /* 0x000fe400078408ff */
        /* <DEDUP_REMOVED lines=38> */
.L_x_21470:
[----:B------:R-:W-:Y:S05]  /*5b70*/  BSYNC B1 ;  /* 0x0000000000017941 */ /* 0x000fea0003800000 */
.L_x_21469:
        /* <DEDUP_REMOVED lines=46> */
.L_x_21472:
[----:B------:R-:W-:Y:S05]  /*5e60*/  BSYNC B1 ;  /* 0x0000000000017941 */ /* 0x000fea0003800000 */
.L_x_21471:
        /* <DEDUP_REMOVED lines=46> */
.L_x_21474:
[----:B------:R-:W-:Y:S05]  /*6150*/  BSYNC B1 ;  /* 0x0000000000017941 */ /* 0x000fea0003800000 */
.L_x_21473:
        /* <DEDUP_REMOVED lines=34> */
[-C--:B------:R-:W-:Y:S01]  /*6380*/  ISETP.GE.AND P4, PT, R18, R55.reuse, PT ;  /* 0x000000371200720c */ /* 0x080fe20003f86270 */
[C---:B------:R-:W-:Y:S01]  /*6390*/  VIADD R18, R34.reuse, 0x1 ;  /* 0x0000000122127836 */ /* 0x040fe20000000000 */
[-C--:B------:R-:W-:Y:S02]  /*63a0*/  ISETP.GE.AND P1, PT, R34, R55.reuse, PT ;  /* 0x000000372200720c */ /* 0x080fe40003f26270 */
        /* <DEDUP_REMOVED lines=9> */
.L_x_21476:
[----:B------:R-:W-:Y:S05]  /*6440*/  BSYNC B1 ;  /* 0x0000000000017941 */ /* 0x000fea0003800000 */
.L_x_21475:
        /* <DEDUP_REMOVED lines=15> */
[----:B------:R-:W-:Y:S02]  /*6540*/  IADD3 R18, R34, 0x2, RZ ;  /* 0x0000000222127810 */ /* 0x000fe40007ffe0ff */
[----:B-----5:R-:W-:Y:S02]  /*6550*/  PRMT R17, R13, 0x7632, R17 ;  /* 0x000076320d117816 */ /* 0x020fe40000000011 */
        /* <DEDUP_REMOVED lines=17> */
[-C--:B------:R-:W-:Y:S02]  /*6670*/  ISETP.GE.AND P1, PT, R34, R55.reuse, PT ;  /* 0x000000372200720c */ /* 0x080fe40003f26270 */
[----:B------:R-:W-:Y:S02]  /*6680*/  ISETP.GE.AND P4, PT, R18, R55, PT ;  /* 0x000000371200720c */ /* 0x000fe40003f86270 */
[----:B------:R-:W-:Y:S02]  /*6690*/  IADD3 R18, R34, 0x1, RZ ;  /* 0x0000000122127810 */ /* 0x000fe40007ffe0ff */
[----:B------:R-:W-:-:S02]  /*66a0*/  PRMT R17, R12, 0x7632, R17 ;  /* 0x000076320c117816 */ /* 0x000fc40000000011 */
[----:B------:R-:W-:Y:S02]  /*66b0*/  ISETP.GE.AND P2, PT, R18, R55, PT ;  /* 0x000000371200720c */ /* 0x000fe40003f46270 */
[C---:B------:R-:W-:Y:S02]  /*66c0*/  PRMT R18, R15.reuse, 0x7632, R18 ;  /* 0x000076320f127816 */ /* 0x040fe40000000012 */
[----:B------:R-:W-:Y:S02]  /*66d0*/  SEL R12, R12, RZ, !P1 ;  /* 0x000000ff0c0c7207 */ /* 0x000fe40004800000 */
[----:B------:R-:W-:Y:S02]  /*66e0*/  SEL R15, R15, RZ, !P3 ;  /* 0x000000ff0f0f7207 */ /* 0x000fe40005800000 */
[----:B------:R-:W-:Y:S02]  /*66f0*/  SEL R18, R18, RZ, !P4 ;  /* 0x000000ff12127207 */ /* 0x000fe40006000000 */
[----:B------:R-:W-:-:S02]  /*6700*/  SEL R17, R17, RZ, !P2 ;  /* 0x000000ff11117207 */ /* 0x000fc40005000000 */
[----:B------:R-:W-:Y:S02]  /*6710*/  PRMT R15, R15, 0x5410, R18 ;  /* 0x000054100f0f7816 */ /* 0x000fe40000000012 */
[----:B------:R-:W-:-:S07]  /*6720*/  PRMT R12, R12, 0x5410, R17 ;  /* 0x000054100c0c7816 */ /* 0x000fce0000000011 */
.L_x_21478:
[----:B------:R-:W-:Y:S05]  /*6730*/  BSYNC B1 ;  /* 0x0000000000017941 */ /* 0x000fea0003800000 */
.L_x_21477:
        /* <DEDUP_REMOVED lines=25> */
[----:B------:R-:W-:Y:S02]  /*68d0*/  ISETP.GE.AND P1, PT, R18, R55, PT ;  /* 0x000000371200720c */ /* 0x000fe40003f26270 */
[----:B------:R-:W-:Y:S02]  /*68e0*/  IADD3 R18, R34, 0x5, RZ ;  /* 0x0000000522127810 */ /* 0x000fe40007ffe0ff */
[----:B------:R-:W-:-:S02]  /*68f0*/  SEL R14, R14, RZ, !P1 ;  /* 0x000000ff0e0e7207 */ /* 0x000fc40004800000 */
[-C--:B------:R-:W-:Y:S01]  /*6900*/  ISETP.GE.AND P2, PT, R18, R55.reuse, PT ;  /* 0x000000371200720c */ /* 0x080fe20003f46270 */
[C---:B------:R-:W-:Y:S01]  /*6910*/  VIADD R18, R34.reuse, 0x6 ;  /* 0x0000000622127836 */ /* 0x040fe20000000000 */
[-C--:B------:R-:W-:Y:S02]  /*6920*/  ISETP.GE.AND P1, PT, R34, R55.reuse, PT ;  /* 0x000000372200720c */ /* 0x080fe40003f26270 */
[----:B------:R-:W-:Y:S02]  /*6930*/  SEL R17, R17, RZ, !P2 ;  /* 0x000000ff11117207 */ /* 0x000fe40005000000 */
[----:B------:R-:W-:Y:S02]  /*6940*/  ISETP.GE.AND P3, PT, R18, R55, PT ;  /* 0x000000371200720c */ /* 0x000fe40003f66270 */
[----:B------:R-:W-:Y:S02]  /*6950*/  IADD3 R18, R34, 0x7, RZ ;  /* 0x0000000722127810 */ /* 0x000fe40007ffe0ff */
[----:B------:R-:W-:-:S02]  /*6960*/  PRMT R14, R14, 0x5410, R17 ;  /* 0x000054100e0e7816 */ /* 0x000fc40000000011 */
[-C--:B------:R-:W-:Y:S02]  /*6970*/  ISETP.GE.AND P4, PT, R18, R55.reuse, PT ;  /* 0x000000371200720c */ /* 0x080fe40003f86270 */
[----:B------:R-:W-:Y:S02]  /*6980*/  IADD3 R18, R34, 0x1, RZ ;  /* 0x0000000122127810 */ /* 0x000fe40007ffe0ff */
[----:B------:R-:W-:Y:S02]  /*6990*/  PRMT R17, R12, 0x7632, R17 ;  /* 0x000076320c117816 */ /* 0x000fe40000000011 */
[----:B------:R-:W-:Y:S02]  /*69a0*/  ISETP.GE.AND P2, PT, R18, R55, PT ;  /* 0x000000371200720c */ /* 0x000fe40003f46270 */
[----:B------:R-:W-:Y:S02]  /*69b0*/  PRMT R18, R15, 0x7632, R18 ;  /* 0x000076320f127816 */ /* 0x000fe40000000012 */
[----:B------:R-:W-:-:S02]  /*69c0*/  SEL R12, R12, RZ, !P1 ;  /* 0x000000ff0c0c7207 */ /* 0x000fc40004800000 */
[----:B------:R-:W-:Y:S02]  /*69d0*/  SEL R15, R15, RZ, !P3 ;  /* 0x000000ff0f0f7207 */ /* 0x000fe40005800000 */
[----:B------:R-:W-:Y:S02]  /*69e0*/  SEL R18, R18, RZ, !P4 ;  /* 0x000000ff12127207 */ /* 0x000fe40006000000 */
[----:B------:R-:W-:Y:S02]  /*69f0*/  SEL R17, R17, RZ, !P2 ;  /* 0x000000ff11117207 */ /* 0x000fe40005000000 */
[----:B------:R-:W-:Y:S02]  /*6a00*/  PRMT R15, R15, 0x5410, R18 ;  /* 0x000054100f0f7816 */ /* 0x000fe40000000012 */
[----:B------:R-:W-:-:S07]  /*6a10*/  PRMT R12, R12, 0x5410, R17 ;  /* 0x000054100c0c7816 */ /* 0x000fce0000000011 */
.L_x_21480:
[----:B------:R-:W-:Y:S05]  /*6a20*/  BSYNC B1 ;  /* 0x0000000000017941 */ /* 0x000fea0003800000 */
.L_x_21479:
        /* <DEDUP_REMOVED lines=46> */
.L_x_21482:
[----:B------:R-:W-:Y:S05]  /*6d10*/  BSYNC B1 ;  /* 0x0000000000017941 */ /* 0x000fea0003800000 */
.L_x_21481:
[----:B-----5:R-:W-:Y:S02]  /*6d20*/  HMUL2 R13, R51, R13 ;  /* 0x0000000d330d7232 */ /* 0x020fe40000000000 */
[----:B------:R-:W-:Y:S01]  /*6d30*/  HADD2.F32 R17, -RZ, R16.H1_H1 ;  /* 0x30000010ff117230 */ /* 0x000fe20000004100 */
[----:B------:R-:W-:-:S03]  /*6d40*/  IADD3 R23, P1, R36, R60, RZ ;  /* 0x0000003c24177210 */ /* 0x000fc60007f3e0ff */
[----:B------:R-:W-:Y:S01]  /*6d50*/  HFMA2.MMA R13, R52, R12, R13 ;  /* 0x0000000c340d7235 */ /* 0x000fe2000000000d */
[----:B------:R-:W-:-:S09]  /*6d60*/  HADD2.F32 R12, -RZ, R16.H0_H0 ;  /* 0x20000010ff0c7230 */ /* 0x000fd20000004100 */
[----:B------:R-:W-:Y:S01]  /*6d70*/  HFMA2 R57, R54, R14, R13 ;  /* 0x0000000e36397231 */ /* 0x000fe2000000000d */
[-C--:B------:R-:W-:Y:S01]  /*6d80*/  IADD3 R13, P3, R37, R60.reuse, RZ ;  /* 0x0000003c250d7210 */ /* 0x080fe20007f7e0ff */
[----:B------:R-:W-:Y:S01]  /*6d90*/  FADD.FTZ R14, R12, R17 ;  /* 0x000000110c0e7221 */ /* 0x000fe20000010000 */
[----:B------:R-:W-:Y:S01]  /*6da0*/  BSSY B1, `(.L_x_21483) ;  /* 0x0000028000017945 */ /* 0x000fe20003800000 */
[----:B------:R-:W-:Y:S02]  /*6db0*/  IADD3 R60, P2, R35, R60, RZ ;  /* 0x0000003c233c7210 */ /* 0x000fe40007f5e0ff */
[----:B------:R-:W-:Y:S01]  /*6dc0*/  LEA R12, P4, R13, R20, 0x1 ;  /* 0x000000140d0c7211 */ /* 0x000fe200078808ff */
[----:B------:R-:W-:Y:S01]  /*6dd0*/  FADD.FTZ R7, R14, R7 ;  /* 0x000000070e077221 */ /* 0x000fe20000010000 */
[----:B------:R-:W-:Y:S01]  /*6de0*/  LEA.HI.X.SX32 R16, R37, R22, 0x1, P3 ;  /* 0x0000001625107211 */ /* 0x000fe200018f0eff */
[----:B------:R-:W-:-:S03]  /*6df0*/  HFMA2.MMA R57, R56, R15, R57 ;  /* 0x0000000f38397235 */ /* 0x000fc60000000039 */
[----:B------:R-:W-:-:S06]  /*6e00*/  LEA.HI.X R13, R13, R21, R16, 0x1, P4 ;  /* 0x000000150d0d7211 */ /* 0x000fcc00020f0c10 */
[----:B------:R-:W5:Y:S01]  /*6e10*/  LDG.E.128.CONSTANT R12, desc[UR10][R12.64] ;  /* 0x0000000a0c0c7981 */ /* 0x000f62000c1e9d00 */
        /* <DEDUP_REMOVED lines=13> */
[-C--:B------:R-:W-:Y:S02]  /*6ef0*/  ISETP.GE.AND P4, PT, R16, R55.reuse, PT ;  /* 0x000000371000720c */ /* 0x080fe40003f86270 */
[----:B------:R-:W-:Y:S02]  /*6f00*/  PRMT R16, R14, 0x7632, R16 ;  /* 0x000076320e107816 */ /* 0x000fe40000000010 */
[----:B------:R-:W-:-:S02]  /*6f10*/  ISETP.GE.AND P3, PT, R34, R55, PT ;  /* 0x000000372200720c */ /* 0x000fc40003f66270 */
[----:B------:R-:W-:-:S04]  /*6f20*/  SEL R16, R16, RZ, !P4 ;  /* 0x000000ff10107207 */ /* 0x000fc80006000000 */
[----:B------:R-:W-:Y:S02]  /*6f30*/  PRMT R14, R17, 0x5410, R16 ;  /* 0x00005410110e7816 */ /* 0x000fe40000000010 */
        /* <DEDUP_REMOVED lines=10> */
[----:B------:R-:W-:Y:S02]  /*6fe0*/  SEL R12, R12, RZ, !P3 ;  /* 0x000000ff0c0c7207 */ /* 0x000fe40005800000 */
[----:B------:R-:W-:Y:S02]  /*6ff0*/  SEL R17, R16, RZ, !P4 ;  /* 0x000000ff10117207 */ /* 0x000fe40006000000 */
[----:B------:R-:W-:Y:S02]  /*7000*/  PRMT R15, R18, 0x5410, R15 ;  /* 0x00005410120f7816 */ /* 0x000fe4000000000f */
[----:B------:R-:W-:-:S07]  /*7010*/  PRMT R12, R12, 0x5410, R17 ;  /* 0x000054100c0c7816 */ /* 0x000fce0000000011 */
.L_x_21484:
[----:B------:R-:W-:Y:S05]  /*7020*/  BSYNC B1 ;  /* 0x0000000000017941 */ /* 0x000fea0003800000 */
.L_x_21483:
[----:B------:R-:W-:Y:S01]  /*7030*/  LEA R16, P3, R60, R20, 0x1 ;  /* 0x000000143c107211 */ /* 0x000fe200078608ff */
[----:B-----5:R-:W-:Y:S01]  /*7040*/  HMUL2 R13, R51, R13 ;  /* 0x0000000d330d7232 */ /* 0x020fe20000000000 */
[----:B------:R-:W-:Y:S02]  /*7050*/  LEA.HI.X.SX32 R17, R35, R22, 0x1, P2 ;  /* 0x0000001623117211 */ /* 0x000fe400010f0eff */
[C---:B------:R-:W-:Y:S01]  /*7060*/  LEA R20, P2, R23.reuse, R20, 0x1 ;  /* 0x0000001417147211 */ /* 0x040fe200078408ff */
[----:B------:R-:W-:Y:S01]  /*7070*/  HFMA2 R12, R52, R12, R13 ;  /* 0x0000000c340c7231 */ /* 0x000fe2000000000d */
[----:B------:R-:W-:Y:S02]  /*7080*/  LEA.HI.X.SX32 R22, R36, R22, 0x1, P1 ;  /* 0x0000001624167211 */ /* 0x000fe400008f0eff */
[-C--:B------:R-:W-:Y:S02]  /*7090*/  LEA.HI.X R17, R60, R21.reuse, R17, 0x1, P3 ;  /* 0x000000153c117211 */ /* 0x080fe400018f0c11 */
[----:B------:R-:W-:-:S04]  /*70a0*/  LEA.HI.X R21, R23, R21, R22, 0x1, P2 ;  /* 0x0000001517157211 */ /* 0x000fc800010f0c16 */
[----:B------:R-:W5:Y:S01]  /*70b0*/  LDG.E.128.CONSTANT R16, desc[UR10][R16.64] ;  /* 0x0000000a10107981 */ /* 0x000f62000c1e9d00 */
[----:B------:R-:W-:Y:S01]  /*70c0*/  HFMA2.MMA R12, R54, R14, R12 ;  /* 0x0000000e360c7235 */ /* 0x000fe2000000000c */
[--C-:B------:R-:W-:Y:S02]  /*70d0*/  HADD2.F32 R13, -RZ, R57.reuse.H0_H0 ;  /* 0x20000039ff0d7230 */ /* 0x100fe40000004100 */
[----:B------:R-:W5:Y:S01]  /*70e0*/  LDG.E.128.CONSTANT R20, desc[UR10][R20.64] ;  /* 0x0000000a14147981 */ /* 0x000f62000c1e9d00 */
[----:B------:R-:W-:Y:S01]  /*70f0*/  HADD2.F32 R14, -RZ, R57.H1_H1 ;  /* 0x30000039ff0e7230 */ /* 0x000fe20000004100 */
[----:B------:R-:W-:Y:S04]  /*7100*/  BSSY B1, `(.L_x_21485) ;  /* 0x0000024000017945 */ /* 0x000fe80003800000 */
[----:B------:R-:W-:Y:S01]  /*7110*/  FADD.FTZ R13, R13, R14 ;  /* 0x0000000e0d0d7221 */ /* 0x000fe20000010000 */
[----:B------:R-:W-:-:S03]  /*7120*/  HFMA2 R12, R56, R15, R12 ;  /* 0x0000000f380c7231 */ /* 0x000fc6000000000c */
[----:B------:R-:W-:Y:S01]  /*7130*/  FADD.FTZ R6, R13, R6 ;  /* 0x000000060d067221 */ /* 0x000fe20000010000 */
[----:B------:R-:W-:Y:S06]  /*7140*/  @P0 BRA `(.L_x_21486) ;  /* 0x00000000007c0947 */ /* 0x000fec0003800000 */
[----:B------:R-:W-:Y:S02]  /*7150*/  IADD3 R14, R34, 0x2, RZ ;  /* 0x00000002220e7810 */ /* 0x000fe40007ffe0ff */
[----:B-----5:R-:W-:Y:S02]  /*7160*/  PRMT R13, R21, 0x7632, R13 ;  /* 0x00007632150d7816 */ /* 0x020fe4000000000d */
[----:B------:R-:W-:Y:S01]  /*7170*/  ISETP.GE.AND P1, PT, R14, R55, PT ;  /* 0x000000370e00720c */ /* 0x000fe20003f26270 */
[----:B------:R-:W-:Y:S01]  /*7180*/  VIADD R14, R34, 0x3 ;  /* 0x00000003220e7836 */ /* 0x000fe20000000000 */
[----:B------:R-:W-:-:S04]  /*7190*/  PRMT R57, R23, 0x7632, R57 ;  /* 0x0000763217397816 */ /* 0x000fc80000000039 */
[-C--:B------:R-:W-:Y:S02]  /*71a0*/  ISETP.GE.AND P2, PT, R14, R55.reuse, PT ;  /* 0x000000370e00720c */ /* 0x080fe40003f46270 */
[----:B------:R-:W-:Y:S02]  /*71b0*/  SEL R14, R21, RZ, !P1 ;  /* 0x000000ff150e7207 */ /* 0x000fe40004800000 */
[----:B------:R-:W-:Y:S02]  /*71c0*/  SEL R13, R13, RZ, !P2 ;  /* 0x000000ff0d0d7207 */ /* 0x000fe40005000000 */
[----:B------:R-:W-:Y:S02]  /*71d0*/  ISETP.GE.AND P1, PT, R34, R55, PT ;  /* 0x000000372200720c */ /* 0x000fe40003f26270 */
[----:B------:R-:W-:Y:S02]  /*71e0*/  PRMT R21, R14, 0x5410, R13 ;  /* 0x000054100e157816 */ /* 0x000fe4000000000d */
[----:B------:R-:W-:-:S02]  /*71f0*/  IADD3 R14, R34, 0x4, RZ ;  /* 0x00000004220e7810 */ /* 0x000fc40007ffe0ff */
[----:B------:R-:W-:Y:S02]  /*7200*/  PRMT R13, R20, 0x7632, R13 ;  /* 0x00007632140d7816 */ /* 0x000fe4000000000d */
[-C--:B------:R-:W-:Y:S02]  /*7210*/  ISETP.GE.AND P3, PT, R14, R55.reuse, PT ;  /* 0x000000370e00720c */ /* 0x080fe40003f66270 */
[----:B------:R-:W-:Y:S02]  /*7220*/  IADD3 R14, R34, 0x5, RZ ;  /* 0x00000005220e7810 */ /* 0x000fe40007ffe0ff */
[----:B------:R-:W-:Y:S02]  /*7230*/  SEL R20, R20, RZ, !P1 ;  /* 0x000000ff14147207 */ /* 0x000fe40004800000 */
[----:B------:R-:W-:Y:S01]  /*7240*/  ISETP.GE.AND P4, PT, R14, R55, PT ;  /* 0x000000370e00720c */ /* 0x000fe20003f86270 */
[----:B------:R-:W-:-:S05]  /*7250*/  VIADD R14, R34, 0x6 ;  /* 0x00000006220e7836 */ /* 0x000fca0000000000 */
[-C--:B------:R-:W-:Y:S02]  /*7260*/  ISETP.GE.AND P5, PT, R14, R55.reuse, PT ;  /* 0x000000370e00720c */ /* 0x080fe40003fa6270 */
[----:B------:R-:W-:Y:S02]  /*7270*/  IADD3 R14, R34, 0x7, RZ ;  /* 0x00000007220e7810 */ /* 0x000fe40007ffe0ff */
[----:B------:R-:W-:Y:S02]  /*7280*/  SEL R23, R23, RZ, !P5 ;  /* 0x000000ff17177207 */ /* 0x000fe40006800000 */
[----:B------:R-:W-:Y:S02]  /*7290*/  ISETP.GE.AND P6, PT, R14, R55, PT ;  /* 0x000000370e00720c */ /* 0x000fe40003fc6270 */
[----:B------:R-:W-:-:S04]  /*72a0*/  IADD3 R14, R34, 0x1, RZ ;  /* 0x00000001220e7810 */ /* 0x000fc80007ffe0ff */
[----:B------:R-:W-:Y:S02]  /*72b0*/  ISETP.GE.AND P2, PT, R14, R55, PT ;  /* 0x000000370e00720c */ /* 0x000fe40003f46270 */
[C---:B------:R-:W-:Y:S02]  /*72c0*/  PRMT R14, R22.reuse, 0x7632, R14 ;  /* 0x00007632160e7816 */ /* 0x040fe4000000000e */
[----:B------:R-:W-:Y:S02]  /*72d0*/  SEL R22, R22, RZ, !P3 ;  /* 0x000000ff16167207 */ /* 0x000fe40005800000 */
[----:B------:R-:W-:Y:S02]  /*72e0*/  SEL R15, R14, RZ, !P4 ;  /* 0x000000ff0e0f7207 */ /* 0x000fe40006000000 */
[----:B------:R-:W-:Y:S02]  /*72f0*/  SEL R14, R57, RZ, !P6 ;  /* 0x000000ff390e7207 */ /* 0x000fe40007000000 */
[----:B------:R-:W-:-:S02]  /*7300*/  SEL R13, R13, RZ, !P2 ;  /* 0x000000ff0d0d7207 */ /* 0x000fc40005000000 */
[----:B------:R-:W-:Y:S02]  /*7310*/  PRMT R22, R22, 0x5410, R15 ;  /* 0x0000541016167816 */ /* 0x000fe4000000000f */
[----:B------:R-:W-:Y:S02]  /*7320*/  PRMT R23, R23, 0x5410, R14 ;  /* 0x0000541017177816 */ /* 0x000fe4000000000e */
[----:B------:R-:W-:-:S07]  /*7330*/  PRMT R20, R20, 0x5410, R13 ;  /* 0x0000541014147816 */ /* 0x000fce000000000d */
.L_x_21486:
[----:B------:R-:W-:Y:S05]  /*7340*/  BSYNC B1 ;  /* 0x0000000000017941 */ /* 0x000fea0003800000 */
.L_x_21485:
[----:B-----5:R-:W-:Y:S02]  /*7350*/  HMUL2 R21, R51, R21 ;  /* 0x0000001533157232 */ /* 0x020fe40000000000 */
[--C-:B------:R-:W-:Y:S01]  /*7360*/  HADD2.F32 R13, -RZ, R12.reuse.H0_H0 ;  /* 0x2000000cff0d7230 */ /* 0x100fe20000004100 */
[----:B------:R-:W-:Y:S01]  /*7370*/  BSSY B1, `(.L_x_21487) ;  /* 0x000002b000017945 */ /* 0x000fe20003800000 */
[----:B------:R-:W-:Y:S02]  /*7380*/  HADD2.F32 R12, -RZ, R12.H1_H1 ;  /* 0x3000000cff0c7230 */ /* 0x000fe40000004100 */
[----:B------:R-:W-:-:S03]  /*7390*/  HFMA2.MMA R21, R52, R20, R21 ;  /* 0x0000001434157235 */ /* 0x000fc60000000015 */
[----:B------:R-:W-:-:S04]  /*73a0*/  FADD.FTZ R12, R13, R12 ;  /* 0x0000000c0d0c7221 */ /* 0x000fc80000010000 */
[----:B------:R-:W-:-:S03]  /*73b0*/  FADD.FTZ R5, R12, R5 ;  /* 0x000000050c057221 */ /* 0x000fc60000010000 */
[----:B------:R-:W-:-:S06]  /*73c0*/  HFMA2 R21, R54, R22, R21 ;  /* 0x0000001636157231 */ /* 0x000fcc0000000015 */
[----:B------:R-:W-:-:S10]  /*73d0*/  HFMA2.MMA R21, R56, R23, R21 ;  /* 0x0000001738157235 */ /* 0x000fd40000000015 */
[--C-:B------:R-:W-:Y:S02]  /*73e0*/  HADD2.F32 R14, -RZ, R21.reuse.H0_H0 ;  /* 0x20000015ff0e7230 */ /* 0x100fe40000004100 */
[----:B------:R-:W-:-:S05]  /*73f0*/  HADD2.F32 R21, -RZ, R21.H1_H1 ;  /* 0x30000015ff157230 */ /* 0x000fca0000004100 */
[----:B------:R-:W-:-:S04]  /*7400*/  FADD.FTZ R21, R14, R21 ;  /* 0x000000150e157221 */ /* 0x000fc80000010000 */
[----:B------:R-:W-:Y:S01]  /*7410*/  FADD.FTZ R4, R21, R4 ;  /* 0x0000000415047221 */ /* 0x000fe20000010000 */
[----:B------:R-:W-:Y:S06]  /*7420*/  @P0 BRA `(.L_x_21488) ;  /* 0x00000000007c0947 */ /* 0x000fec0003800000 */
[C---:B------:R-:W-:Y:S01]  /*7430*/  VIADD R12, R34.reuse, 0x4 ;  /* 0x00000004220c7836 */ /* 0x040fe20000000000 */
[C---:B------:R-:W-:Y:S01]  /*7440*/  IADD3 R20, R34.reuse, 0x2, RZ ;  /* 0x0000000222147810 */ /* 0x040fe20007ffe0ff */
[C---:B------:R-:W-:Y:S01]  /*7450*/  VIADD R14, R34.reuse, 0x1 ;  /* 0x00000001220e7836 */ /* 0x040fe20000000000 */
[-C--:B------:R-:W-:Y:S02]  /*7460*/  ISETP.GE.AND P6, PT, R34, R55.reuse, PT ;  /* 0x000000372200720c */ /* 0x080fe40003fc6270 */
[-C--:B------:R-:W-:Y:S02]  /*7470*/  ISETP.GE.AND P4, PT, R12, R55.reuse, PT ;  /* 0x000000370c00720c */ /* 0x080fe40003f86270 */
[-C--:B------:R-:W-:Y:S01]  /*7480*/  ISETP.GE.AND P5, PT, R20, R55.reuse, PT ;  /* 0x000000371400720c */ /* 0x080fe20003fa6270 */
[C---:B------:R-:W-:Y:S01]  /*7490*/  VIADD R20, R34.reuse, 0x7 ;  /* 0x0000000722147836 */ /* 0x040fe20000000000 */
[----:B------:R-:W-:Y:S02]  /*74a0*/  IADD3 R12, R34, 0x5, RZ ;  /* 0x00000005220c7810 */ /* 0x000fe40007ffe0ff */
[----:B------:R-:W-:-:S02]  /*74b0*/  ISETP.GE.AND P2, PT, R14, R55, PT ;  /* 0x000000370e00720c */ /* 0x000fc40003f46270 */
[C---:B------:R-:W-:Y:S02]  /*74c0*/  IADD3 R14, R34.reuse, 0x6, RZ ;  /* 0x00000006220e7810 */ /* 0x040fe40007ffe0ff */
[----:B------:R-:W-:Y:S02]  /*74d0*/  IADD3 R22, R34, 0x3, RZ ;  /* 0x0000000322167810 */ /* 0x000fe40007ffe0ff */
[-C--:B------:R-:W-:Y:S02]  /*74e0*/  ISETP.GE.AND P0, PT, R12, R55.reuse, PT ;  /* 0x000000370c00720c */ /* 0x080fe40003f06270 */
[----:B------:R-:W-:Y:S02]  /*74f0*/  SEL R12, R16, RZ, !P6 ;  /* 0x000000ff100c7207 */ /* 0x000fe40007000000 */
[-C--:B------:R-:W-:Y:S02]  /*7500*/  ISETP.GE.AND P3, PT, R14, R55.reuse, PT ;  /* 0x000000370e00720c */ /* 0x080fe40003f66270 */
        /* <DEDUP_REMOVED lines=17> */
.L_x_21488:
[----:B------:R-:W-:Y:S05]  /*7620*/  BSYNC B1 ;  /* 0x0000000000017941 */ /* 0x000fea0003800000 */
.L_x_21487:
[----:B------:R-:W-:Y:S01]  /*7630*/  HMUL2 R17, R51, R17 ;  /* 0x0000001133117232 */ /* 0x000fe20000000000 */
[----:B------:R-:W-:Y:S01]  /*7640*/  IADD3 R53, R53, 0x4, RZ ;  /* 0x0000000435357810 */ /* 0x000fe20007ffe0ff */
[----:B------:R-:W-:Y:S01]  /*7650*/  VIADD R34, R34, 0x80 ;  /* 0x0000008022227836 */ /* 0x000fe20000000000 */
[----:B------:R-:W-:Y:S01]  /*7660*/  IADD3 R3, P1, R3, 0x10, RZ ;  /* 0x0000001003037810 */ /* 0x000fe20007f3e0ff */
[----:B------:R-:W-:Y:S01]  /*7670*/  HFMA2 R17, R52, R16, R17 ;  /* 0x0000001034117231 */ /* 0x000fe20000000011 */
[----:B------:R-:W-:Y:S02]  /*7680*/  ISETP.GE.AND P0, PT, R53, R45, PT ;  /* 0x0000002d3500720c */ /* 0x000fe40003f06270 */
[----:B------:R-:W-:Y:S02]  /*7690*/  IADD3 R31, R31, -0x4, RZ ;  /* 0xfffffffc1f1f7810 */ /* 0x000fe40007ffe0ff */
        /* <DEDUP_REMOVED lines=9> */
.L_x_21456:
[----:B------:R-:W-:Y:S05]  /*7730*/  BSYNC B0 ;  /* 0x0000000000007941 */ /* 0x000fea0003800000 */
.L_x_21454:
        /* <DEDUP_REMOVED lines=9> */
[----:B------:R-:W1:Y:S04]  /*77d0*/  SHFL.BFLY PT, R14, R25, 0x2, 0x1f ;  /* 0x0c401f00190e7f89 */ /* 0x000e6800000e0000 */
[----:B------:R-:W1:Y:S01]  /*77e0*/  SHFL.BFLY PT, R18, R9, 0x2, 0x1f ;  /* 0x0c401f0009127f89 */ /* 0x000e6200000e0000 */
[----:B--2---:R-:W-:Y:S01]  /*77f0*/  FADD.FTZ R3, R3, R30 ;  /* 0x0000001e03037221 */ /* 0x004fe20000010000 */
[----:B---3--:R-:W-:-:S02]  /*7800*/  ULEA UR4, UR5, UR4, 0x18 ;  /* 0x0000000405047291 */ /* 0x008fc4000f8ec03f */
[----:B------:R-:W2:Y:S01]  /*7810*/  SHFL.BFLY PT, R19, R10, 0x2, 0x1f ;  /* 0x0c401f000a137f89 */ /* 0x000ea200000e0000 */
[----:B----4-:R-:W-:Y:S01]  /*7820*/  FADD.FTZ R0, R0, R29 ;  /* 0x0000001d00007221 */ /* 0x010fe20000010000 */
[----:B------:R-:W3:Y:S01]  /*7830*/  S2R R2, SR_TID.X ;  /* 0x0000000000027919 */ /* 0x000ee20000002100 */
[----:B0-----:R-:W-:Y:S01]  /*7840*/  FADD.FTZ R13, R13, R28 ;  /* 0x0000001c0d0d7221 */ /* 0x001fe20000010000 */
[----:B------:R-:W0:Y:S01]  /*7850*/  SHFL.BFLY PT, R23, R6, 0x2, 0x1f ;  /* 0x0c401f0006177f89 */ /* 0x000e2200000e0000 */
[----:B-1----:R-:W-:-:S03]  /*7860*/  FADD.FTZ R27, R12, R27 ;  /* 0x0000001b0c1b7221 */ /* 0x002fc60000010000 */
[----:B------:R-:W1:Y:S01]  /*7870*/  SHFL.BFLY PT, R28, R3, 0x1, 0x1f ;  /* 0x0c201f00031c7f89 */ /* 0x000e6200000e0000 */
[----:B------:R-:W-:-:S03]  /*7880*/  FADD.FTZ R11, R16, R11 ;  /* 0x0000000b100b7221 */ /* 0x000fc60000010000 */
[----:B------:R-:W4:Y:S01]  /*7890*/  SHFL.BFLY PT, R31, R0, 0x1, 0x1f ;  /* 0x0c201f00001f7f89 */ /* 0x000f2200000e0000 */
        /* <DEDUP_REMOVED lines=9> */
[----:B-1----:R-:W-:Y:S01]  /*7930*/  FADD.FTZ R28, R3, R28 ;  /* 0x0000001c031c7221 */ /* 0x002fe20000010000 */
[----:B---3--:R-:W-:Y:S02]  /*7940*/  SHF.R.S32.HI R3, RZ, 0x1f, R2 ;  /* 0x0000001fff037819 */ /* 0x008fe40000011402 */
[----:B------:R-:W1:Y:S01]  /*7950*/  SHFL.BFLY PT, R22, R5, 0x2, 0x1f ;  /* 0x0c401f0005167f89 */ /* 0x000e6200000e0000 */
[----:B----4-:R-:W-:-:S03]  /*7960*/  FADD.FTZ R31, R0, R31 ;  /* 0x0000001f001f7221 */ /* 0x010fc60000010000 */
[----:B------:R-:W3:Y:S01]  /*7970*/  SHFL.BFLY PT, R33, R4, 0x2, 0x1f ;  /* 0x0c401f0004217f89 */ /* 0x000ee200000e0000 */
[----:B------:R-:W-:Y:S01]  /*7980*/  FADD.FTZ R0, R13, R12 ;  /* 0x0000000c0d007221 */ /* 0x000fe20000010000 */
[----:B------:R-:W-:Y:S02]  /*7990*/  LEA.HI R12, R3, R2, RZ, 0x5 ;  /* 0x00000002030c7211 */ /* 0x000fe400078f28ff */
[----:B------:R-:W4:Y:S01]  /*79a0*/  SHFL.BFLY PT, R29, R32, 0x2, 0x1f ;  /* 0x0c401f00201d7f89 */ /* 0x000f2200000e0000 */
[----:B------:R-:W-:Y:S01]  /*79b0*/  FADD.FTZ R20, R20, R7 ;  /* 0x0000000714147221 */ /* 0x000fe20000010000 */
[----:B------:R-:W-:Y:S01]  /*79c0*/  LOP3.LUT R3, R12, 0xffffffe0, RZ, 0xc0, !PT ;  /* 0xffffffe00c037812 */ /* 0x000fe200078ec0ff */
[----:B------:R-:W-:Y:S01]  /*79d0*/  VIADD R7, R2, 0x1f ;  /* 0x0000001f02077836 */ /* 0x000fe20000000000 */
[----:B------:R-:W4:Y:S01]  /*79e0*/  SHFL.BFLY PT, R18, R11, 0x1, 0x1f ;  /* 0x0c201f000b127f89 */ /* 0x000f2200000e0000 */
[----:B--2---:R-:W-:-:S03]  /*79f0*/  FADD.FTZ R15, R15, R26 ;  /* 0x0000001a0f0f7221 */ /* 0x004fc60000010000 */
[----:B------:R-:W2:Y:S01]  /*7a00*/  SHFL.BFLY PT, R10, R25, 0x1, 0x1f ;  /* 0x0c201f00190a7f89 */ /* 0x000ea200000e0000 */
[----:B------:R-:W-:Y:S01]  /*7a10*/  FADD.FTZ R17, R17, R24 ;  /* 0x0000001811117221 */ /* 0x000fe20000010000 */
[----:B------:R-:W-:Y:S02]  /*7a20*/  ISETP.GT.U32.AND P3, PT, R7, 0x3e, PT ;  /* 0x0000003e0700780c */ /* 0x000fe40003f64070 */
[----:B------:R-:W2:Y:S01]  /*7a30*/  SHFL.BFLY PT, R14, R27, 0x1, 0x1f ;  /* 0x0c201f001b0e7f89 */ /* 0x000ea200000e0000 */
[----:B0-----:R-:W-:-:S03]  /*7a40*/  FADD.FTZ R21, R21, R8 ;  /* 0x0000000815157221 */ /* 0x001fc60000010000 */
[----:B------:R-:W0:Y:S01]  /*7a50*/  SHFL.BFLY PT, R6, R9, 0x1, 0x1f ;  /* 0x0c201f0009067f89 */ /* 0x000e2200000e0000 */
[----:B-1----:R-:W-:Y:S01]  /*7a60*/  FADD.FTZ R5, R22, R5 ;  /* 0x0000000516057221 */ /* 0x002fe20000010000 */
[----:B---3--:R-:W-:Y:S02]  /*7a70*/  FADD.FTZ R4, R33, R4 ;  /* 0x0000000421047221 */ /* 0x008fe40000010000 */
[----:B------:R-:W1:Y:S01]  /*7a80*/  SHFL.BFLY PT, R30, R15, 0x1, 0x1f ;  /* 0x0c201f000f1e7f89 */ /* 0x000e6200000e0000 */
[----:B----4-:R-:W-:-:S03]  /*7a90*/  FADD.FTZ R43, R29, R32 ;  /* 0x000000201d2b7221 */ /* 0x010fc60000010000 */
[----:B------:R-:W3:Y:S01]  /*7aa0*/  SHFL.BFLY PT, R16, R17, 0x1, 0x1f ;  /* 0x0c201f0011107f89 */ /* 0x000ee200000e0000 */
[----:B------:R-:W-:Y:S01]  /*7ab0*/  FADD.FTZ R35, R11, R18 ;  /* 0x000000120b237221 */ /* 0x000fe20000010000 */
[----:B------:R-:W-:Y:S02]  /*7ac0*/  IADD3 R11, -R3, R2, RZ ;  /* 0x00000002030b7210 */ /* 0x000fe40007ffe1ff */
[----:B------:R-:W4:Y:S01]  /*7ad0*/  SHFL.BFLY PT, R34, R19, 0x1, 0x1f ;  /* 0x0c201f0013227f89 */ /* 0x000f2200000e0000 */
[----:B--2---:R-:W-:Y:S01]  /*7ae0*/  FADD.FTZ R33, R25, R10 ;  /* 0x0000000a19217221 */ /* 0x004fe20000010000 */
[----:B------:R-:W-:Y:S02]  /*7af0*/  LOP3.LUT R7, R11, 0x3, RZ, 0xc0, !PT ;  /* 0x000000030b077812 */ /* 0x000fe400078ec0ff */
[----:B------:R-:W2:Y:S01]  /*7b00*/  SHFL.BFLY PT, R36, R21, 0x1, 0x1f ;  /* 0x0c201f0015247f89 */ /* 0x000ea200000e0000 */
[----:B------:R-:W-:Y:S01]  /*7b10*/  FADD.FTZ R29, R27, R14 ;  /* 0x0000000e1b1d7221 */ /* 0x000fe20000010000 */
[----:B------:R-:W-:-:S02]  /*7b20*/  ISETP.NE.AND P2, PT, R7, RZ, PT ;  /* 0x000000ff0700720c */ /* 0x000fc40003f45270 */
[----:B------:R-:W2:Y:S01]  /*7b30*/  SHFL.BFLY PT, R39, R20, 0x1, 0x1f ;  /* 0x0c201f0014277f89 */ /* 0x000ea200000e0000 */
[----:B------:R-:W-:Y:S01]  /*7b40*/  SHF.R.S32.HI R14, RZ, 0x1f, R11 ;  /* 0x0000001fff0e7819 */ /* 0x000fe2000001140b */
[----:B0-----:R-:W-:Y:S01]  /*7b50*/  FADD.FTZ R37, R9, R6 ;  /* 0x0000000609257221 */ /* 0x001fe20000010000 */
[C---:B------:R-:W-:Y:S01]  /*7b60*/  LOP3.LUT R6, R2.reuse, 0xffffffc0, RZ, 0xc0, !PT ;  /* 0xffffffc002067812 */ /* 0x040fe200078ec0ff */
[----:B------:R-:W0:Y:S01]  /*7b70*/  SHFL.BFLY PT, R38, R23, 0x1, 0x1f ;  /* 0x0c201f0017267f89 */ /* 0x000e2200000e0000 */
[----:B------:R-:W-:Y:S02]  /*7b80*/  LOP3.LUT R7, R2, 0xffffffe0, RZ, 0xc0, !PT ;  /* 0xffffffe002077812 */ /* 0x000fe400078ec0ff */
[----:B------:R-:W-:Y:S01]  /*7b90*/  LEA.HI R14, R14, R11, RZ, 0x2 ;  /* 0x0000000b0e0e7211 */ /* 0x000fe200078f10ff */
[----:B------:R-:W0:Y:S01]  /*7ba0*/  SHFL.BFLY PT, R8, R5, 0x1, 0x1f ;  /* 0x0c201f0005087f89 */ /* 0x000e2200000e0000 */
[----:B------:R-:W-:Y:S01]  /*7bb0*/  ISETP.NE.OR P5, PT, R6, 0x40, P2 ;  /* 0x000000400600780c */ /* 0x000fe200017a5670 */
[----:B-1----:R-:W-:Y:S01]  /*7bc0*/  FADD.FTZ R30, R15, R30 ;  /* 0x0000001e0f1e7221 */ /* 0x002fe20000010000 */
[----:B------:R-:W-:Y:S01]  /*7bd0*/  ISETP.NE.OR P4, PT, R7, 0x20, P2 ;  /* 0x000000200700780c */ /* 0x000fe20001785670 */
[----:B------:R-:W1:Y:S01]  /*7be0*/  SHFL.BFLY PT, R3, R4, 0x1, 0x1f ;  /* 0x0c201f0004037f89 */ /* 0x000e6200000e0000 */
[----:B------:R-:W-:Y:S01]  /*7bf0*/  SHF.R.S32.HI R7, RZ, 0x5, R12 ;  /* 0x00000005ff077819 */ /* 0x000fe2000001140c */
[----:B---3--:R-:W-:Y:S01]  /*7c00*/  FADD.FTZ R32, R17, R16 ;  /* 0x0000001011207221 */ /* 0x008fe20000010000 */
[----:B------:R-:W-:Y:S01]  /*7c10*/  SHF.R.S32.HI R42, RZ, 0x2, R14 ;  /* 0x00000002ff2a7819 */ /* 0x000fe2000001140e */
[----:B------:R-:W3:Y:S01]  /*7c20*/  SHFL.BFLY PT, R10, R43, 0x1, 0x1f ;  /* 0x0c201f002b0a7f89 */ /* 0x000ee200000e0000 */
[C---:B------:R-:W-:Y:S01]  /*7c30*/  ISETP.GT.OR P0, PT, R2.reuse, 0x3f, P2 ;  /* 0x0000003f0200780c */ /* 0x040fe20001704670 */
[----:B----4-:R-:W-:Y:S01]  /*7c40*/  FADD.FTZ R34, R19, R34 ;  /* 0x0000002213227221 */ /* 0x010fe20000010000 */
[----:B------:R-:W-:Y:S01]  /*7c50*/  BAR.SYNC.DEFER_BLOCKING 0x0 ;  /* 0x0000000000007b1d */ /* 0x000fe20000010000 */
[----:B------:R-:W-:Y:S01]  /*7c60*/  ISETP.GT.OR P1, PT, R2, 0x1f, P2 ;  /* 0x0000001f0200780c */ /* 0x000fe20001724670 */
[----:B--2---:R-:W-:Y:S01]  /*7c70*/  FADD.FTZ R36, R21, R36 ;  /* 0x0000002415247221 */ /* 0x004fe20000010000 */
[----:B------:R-:W-:Y:S01]  /*7c80*/  LEA R2, R7, R42, 0x7 ;  /* 0x0000002a07027211 */ /* 0x000fe200078e38ff */
[----:B------:R-:W-:-:S03]  /*7c90*/  FADD.FTZ R39, R20, R39 ;  /* 0x0000002714277221 */ /* 0x000fc60000010000 */
[----:B------:R-:W-:Y:S01]  /*7ca0*/  LEA R2, R2, UR4, 0x2 ;  /* 0x0000000402027c11 */ /* 0x000fe2000f8e10ff */
[----:B0-----:R-:W-:Y:S01]  /*7cb0*/  FADD.FTZ R38, R23, R38 ;  /* 0x0000002617267221 */ /* 0x001fe20000010000 */
[----:B------:R-:W-:Y:S01]  /*7cc0*/  FADD.FTZ R41, R5, R8 ;  /* 0x0000000805297221 */ /* 0x000fe20000010000 */
[----:B-1----:R-:W-:Y:S01]  /*7cd0*/  FADD.FTZ R40, R4, R3 ;  /* 0x0000000304287221 */ /* 0x002fe20000010000 */
        /* <DEDUP_REMOVED lines=18> */
.L_x_21491:
[----:B------:R-:W-:Y:S05]  /*7e00*/  BSYNC B0 ;  /* 0x0000000000007941 */ /* 0x000fea0003800000 */
.L_x_21490:
        /* <DEDUP_REMOVED lines=35> */
.L_x_21493:
[----:B------:R-:W-:Y:S05]  /*8040*/  BSYNC B0 ;  /* 0x0000000000007941 */ /* 0x000fea0003800000 */
.L_x_21492:
        /* <DEDUP_REMOVED lines=19> */
.L_x_21495:
[----:B------:R-:W-:Y:S05]  /*8180*/  BSYNC B0 ;  /* 0x0000000000007941 */ /* 0x000fea0003800000 */
.L_x_21494:
        /* <DEDUP_REMOVED lines=36> */
.L_x_21497:
[----:B------:R-:W-:Y:S05]  /*83d0*/  BSYNC B0 ;  /* 0x0000000000007941 */ /* 0x000fea0003800000 */
.L_x_21496:
        /* <DEDUP_REMOVED lines=19> */
[C---:B01----:R-:W-:Y:S01]  /*8510*/  VIADD R2, R42.reuse, 0x8 ;  /* 0x000000082a027836 */ /* 0x043fe20000000000 */
[C---:B------:R-:W-:Y:S01]  /*8520*/  IADD3 R6, P0, R42.reuse, UR4, RZ ;  /* 0x000000042a067c10 */ /* 0x040fe2000ff1e0ff */
[----:B------:R-:W-:Y:S01]  /*8530*/  ULDC.64 UR8, c[0x0][0x210] ;  /* 0x0000840000087ab9 */ /* 0x000fe20000000a00 */
[----:B------:R-:W-:Y:S02]  /*8540*/  IADD3 R3, R42, 0x10, RZ ;  /* 0x000000102a037810 */ /* 0x000fe40007ffe0ff */
[----:B------:R-:W-:Y:S02]  /*8550*/  IADD3 R4, P1, R2, UR4, RZ ;  /* 0x0000000402047c10 */ /* 0x000fe4000ff3e0ff */
[----:B------:R-:W-:Y:S02]  /*8560*/  LEA.HI.X.SX32 R9, R42, UR7, 0x1, P0 ;  /* 0x000000072a097c11 */ /* 0x000fe400080f0eff */
[----:B------:R-:W-:Y:S02]  /*8570*/  LEA R26, P0, R6, UR8, 0x1 ;  /* 0x00000008061a7c11 */ /* 0x000fe4000f8008ff */
[----:B------:R-:W-:-:S02]  /*8580*/  LEA.HI.X.SX32 R7, R2, UR7, 0x1, P1 ;  /* 0x0000000702077c11 */ /* 0x000fc400088f0eff */
[----:B------:R-:W-:Y:S02]  /*8590*/  LEA R22, P1, R4, UR8, 0x1 ;  /* 0x0000000804167c11 */ /* 0x000fe4000f8208ff */
[C---:B------:R-:W-:Y:S02]  /*85a0*/  IADD3 R5, P2, R3.reuse, UR4, RZ ;  /* 0x0000000403057c10 */ /* 0x040fe4000ff5e0ff */
[----:B------:R-:W-:Y:S02]  /*85b0*/  IADD3 R2, R42, 0x18, RZ ;  /* 0x000000182a027810 */ /* 0x000fe40007ffe0ff */
[----:B------:R-:W-:Y:S02]  /*85c0*/  LEA.HI.X R27, R6, UR9, R9, 0x1, P0 ;  /* 0x00000009061b7c11 */ /* 0x000fe400080f0c09 */
[----:B------:R-:W-:Y:S02]  /*85d0*/  LEA.HI.X R23, R4, UR9, R7, 0x1, P1 ;  /* 0x0000000904177c11 */ /* 0x000fe400088f0c07 */
[----:B------:R-:W-:Y:S01]  /*85e0*/  LEA.HI.X.SX32 R6, R3, UR7, 0x1, P2 ;  /* 0x0000000703067c11 */ /* 0x000fe200090f0eff */
[----:B------:R-:W-:Y:S01]  /*85f0*/  VIADD R3, R42, 0x20 ;  /* 0x000000202a037836 */ /* 0x000fe20000000000 */
[----:B------:R-:W-:-:S02]  /*8600*/  IADD3 R4, P1, R2, UR4, RZ ;  /* 0x0000000402047c10 */ /* 0x000fc4000ff3e0ff */
[C---:B------:R-:W-:Y:S02]  /*8610*/  LEA R24, P0, R5.reuse, UR8, 0x1 ;  /* 0x0000000805187c11 */ /* 0x040fe4000f8008ff */
[----:B------:R-:W-:Y:S02]  /*8620*/  LEA.HI.X.SX32 R7, R2, UR7, 0x1, P1 ;  /* 0x0000000702077c11 */ /* 0x000fe400088f0eff */
[----:B------:R-:W-:Y:S02]  /*8630*/  LEA.HI.X R25, R5, UR9, R6, 0x1, P0 ;  /* 0x0000000905197c11 */ /* 0x000fe400080f0c06 */
[----:B------:R-:W-:Y:S02]  /*8640*/  LEA R18, P1, R4, UR8, 0x1 ;  /* 0x0000000804127c11 */ /* 0x000fe4000f8208ff */
[----:B------:R-:W-:Y:S02]  /*8650*/  IADD3 R5, P0, R3, UR4, RZ ;  /* 0x0000000403057c10 */ /* 0x000fe4000ff1e0ff */
[----:B------:R-:W-:-:S02]  /*8660*/  IADD3 R2, R42, 0x28, RZ ;  /* 0x000000282a027810 */ /* 0x000fc40007ffe0ff */
[----:B------:R-:W-:Y:S02]  /*8670*/  LEA.HI.X R19, R4, UR9, R7, 0x1, P1 ;  /* 0x0000000904137c11 */ /* 0x000fe400088f0c07 */
[----:B------:R-:W-:Y:S01]  /*8680*/  LEA.HI.X.SX32 R6, R3, UR7, 0x1, P0 ;  /* 0x0000000703067c11 */ /* 0x000fe200080f0eff */
[----:B------:R-:W-:Y:S01]  /*8690*/  VIADD R3, R42, 0x38 ;  /* 0x000000382a037836 */ /* 0x000fe20000000000 */
[----:B------:R-:W-:Y:S02]  /*86a0*/  IADD3 R7, P1, R2, UR4, RZ ;  /* 0x0000000402077c10 */ /* 0x000fe4000ff3e0ff */
[----:B------:R-:W-:Y:S02]  /*86b0*/  LEA R20, P0, R5, UR8, 0x1 ;  /* 0x0000000805147c11 */ /* 0x000fe4000f8008ff */
[----:B------:R-:W-:Y:S02]  /*86c0*/  IADD3 R4, R42, 0x30, RZ ;  /* 0x000000302a047810 */ /* 0x000fe40007ffe0ff */
[----:B------:R-:W-:-:S02]  /*86d0*/  LEA.HI.X.SX32 R2, R2, UR7, 0x1, P1 ;  /* 0x0000000702027c11 */ /* 0x000fc400088f0eff */
[----:B------:R-:W-:Y:S02]  /*86e0*/  LEA.HI.X R21, R5, UR9, R6, 0x1, P0 ;  /* 0x0000000905157c11 */ /* 0x000fe400080f0c06 */
[----:B------:R-:W-:Y:S02]  /*86f0*/  LEA R14, P1, R7, UR8, 0x1 ;  /* 0x00000008070e7c11 */ /* 0x000fe4000f8208ff */
[C---:B------:R-:W-:Y:S02]  /*8700*/  IADD3 R6, P0, R4.reuse, UR4, RZ ;  /* 0x0000000404067c10 */ /* 0x040fe4000ff1e0ff */
[----:B------:R-:W-:Y:S02]  /*8710*/  IADD3 R5, P2, R3, UR4, RZ ;  /* 0x0000000403057c10 */ /* 0x000fe4000ff5e0ff */
[----:B------:R-:W-:Y:S02]  /*8720*/  LEA.HI.X R15, R7, UR9, R2, 0x1, P1 ;  /* 0x00000009070f7c11 */ /* 0x000fe400088f0c02 */
[----:B------:R-:W-:-:S02]  /*8730*/  LEA.HI.X.SX32 R9, R4, UR7, 0x1, P0 ;  /* 0x0000000704097c11 */ /* 0x000fc400080f0eff */
[C---:B------:R-:W-:Y:S02]  /*8740*/  IADD3 R2, R42.reuse, 0x40, RZ ;  /* 0x000000402a027810 */ /* 0x040fe40007ffe0ff */
[----:B------:R-:W-:Y:S02]  /*8750*/  LEA.HI.X.SX32 R4, R3, UR7, 0x1, P2 ;  /* 0x0000000703047c11 */ /* 0x000fe400090f0eff */
[----:B------:R-:W-:Y:S02]  /*8760*/  LEA R10, P1, R5, UR8, 0x1 ;  /* 0x00000008050a7c11 */ /* 0x000fe4000f8208ff */
[----:B------:R-:W-:Y:S02]  /*8770*/  IADD3 R3, R42, 0x48, RZ ;  /* 0x000000482a037810 */ /* 0x000fe40007ffe0ff */
[----:B------:R-:W-:Y:S02]  /*8780*/  LEA R16, P0, R6, UR8, 0x1 ;  /* 0x0000000806107c11 */ /* 0x000fe4000f8008ff */
[----:B------:R-:W-:-:S02]  /*8790*/  IADD3 R7, P2, R2, UR4, RZ ;  /* 0x0000000402077c10 */ /* 0x000fc4000ff5e0ff */
[----:B------:R-:W-:Y:S02]  /*87a0*/  LEA.HI.X R11, R5, UR9, R4, 0x1, P1 ;  /* 0x00000009050b7c11 */ /* 0x000fe400088f0c04 */
[----:B------:R-:W-:Y:S02]  /*87b0*/  IADD3 R4, P1, R3, UR4, RZ ;  /* 0x0000000403047c10 */ /* 0x000fe4000ff3e0ff */
[----:B------:R-:W-:Y:S02]  /*87c0*/  F2FP.F16.F32.PACK_AB R28, R31, R28 ;  /* 0x0000001c1f1c723e */ /* 0x000fe400000000ff */
[----:B------:R-:W-:Y:S02]  /*87d0*/  LEA.HI.X R17, R6, UR9, R9, 0x1, P0 ;  /* 0x0000000906117c11 */ /* 0x000fe400080f0c09 */
[----:B------:R-:W-:Y:S01]  /*87e0*/  LEA.HI.X.SX32 R8, R2, UR7, 0x1, P2 ;  /* 0x0000000702087c11 */ /* 0x000fe200090f0eff */
[----:B------:R-:W-:Y:S01]  /*87f0*/  VIADD R2, R42, 0x50 ;  /* 0x000000502a027836 */ /* 0x000fe20000000000 */
[----:B------:R-:W-:Y:S01]  /*8800*/  LEA R12, P0, R7, UR8, 0x1 ;  /* 0x00000008070c7c11 */ /* 0x000fe2000f8008ff */
[----:B------:R-:W-:Y:S01]  /*8810*/  STG.E.U16 desc[UR10][R26.64], R28 ;  /* 0x0000001c1a007986 */ /* 0x000fe2000c10150a */
[----:B------:R-:W-:-:S02]  /*8820*/  LEA.HI.X.SX32 R5, R3, UR7, 0x1, P1 ;  /* 0x0000000703057c11 */ /* 0x000fc400088f0eff */
[----:B------:R-:W-:Y:S02]  /*8830*/  LEA R6, P1, R4, UR8, 0x1 ;  /* 0x0000000804067c11 */ /* 0x000fe4000f8208ff */
[----:B------:R-:W-:Y:S02]  /*8840*/  F2FP.F16.F32.PACK_AB R0, R29, R0 ;  /* 0x000000001d00723e */ /* 0x000fe400000000ff */
[----:B------:R-:W-:Y:S02]  /*8850*/  IADD3 R3, R42, 0x58, RZ ;  /* 0x000000582a037810 */ /* 0x000fe40007ffe0ff */
[----:B------:R-:W-:Y:S02]  /*8860*/  PRMT R29, R28, 0x7632, R29 ;  /* 0x000076321c1d7816 */ /* 0x000fe4000000001d */
[----:B------:R-:W-:Y:S02]  /*8870*/  LEA.HI.X R13, R7, UR9, R8, 0x1, P0 ;  /* 0x00000009070d7c11 */ /* 0x000fe400080f0c08 */
[----:B------:R-:W-:Y:S01]  /*8880*/  IADD3 R9, P0, R2, UR4, RZ ;  /* 0x0000000402097c10 */ /* 0x000fe2000ff1e0ff */
[----:B------:R0:W-:Y:S01]  /*8890*/  STG.E.U16 desc[UR10][R22.64], R29 ;  /* 0x0000001d16007986 */ /* 0x0001e2000c10150a */
[----:B------:R-:W-:-:S02]  /*88a0*/  LEA.HI.X R7, R4, UR9, R5, 0x1, P1 ;  /* 0x0000000904077c11 */ /* 0x000fc400088f0c05 */
[----:B------:R-:W-:Y:S01]  /*88b0*/  IADD3 R44, P1, R3, UR4, RZ ;  /* 0x00000004032c7c10 */ /* 0x000fe2000ff3e0ff */
[----:B------:R-:W-:Y:S01]  /*88c0*/  STG.E.U16 desc[UR10][R24.64], R0 ;  /* 0x0000000018007986 */ /* 0x000fe2000c10150a */
[----:B------:R-:W-:Y:S02]  /*88d0*/  IADD3 R4, R42, 0x60, RZ ;  /* 0x000000602a047810 */ /* 0x000fe40007ffe0ff */
[----:B------:R-:W-:Y:S02]  /*88e0*/  LEA.HI.X.SX32 R46, R2, UR7, 0x1, P0 ;  /* 0x00000007022e7c11 */ /* 0x000fe400080f0eff */
[----:B------:R-:W-:Y:S02]  /*88f0*/  LEA R8, P0, R9, UR8, 0x1 ;  /* 0x0000000809087c11 */ /* 0x000fe4000f8008ff */
[----:B------:R-:W-:Y:S02]  /*8900*/  LEA.HI.X.SX32 R3, R3, UR7, 0x1, P1 ;  /* 0x0000000703037c11 */ /* 0x000fe400088f0eff */
[----:B0-----:R-:W-:-:S02]  /*8910*/  PRMT R23, R0, 0x7632, R23 ;  /* 0x0000763200177816 */ /* 0x001fc40000000017 */
[----:B------:R-:W-:Y:S02]  /*8920*/  F2FP.F16.F32.PACK_AB R30, R33, R30 ;  /* 0x0000001e211e723e */ /* 0x000fe400000000ff */
[----:B------:R-:W-:Y:S01]  /*8930*/  IADD3 R5, P2, R4, UR4, RZ ;  /* 0x0000000404057c10 */ /* 0x000fe2000ff5e0ff */
[----:B------:R0:W-:Y:S01]  /*8940*/  STG.E.U16 desc[UR10][R18.64], R23 ;  /* 0x0000001712007986 */ /* 0x0001e2000c10150a */
[----:B------:R-:W-:Y:S02]  /*8950*/  LEA R2, P1, R44, UR8, 0x1 ;  /* 0x000000082c027c11 */ /* 0x000fe4000f8208ff */
[----:B------:R-:W-:Y:S01]  /*8960*/  LEA.HI.X R9, R9, UR9, R46, 0x1, P0 ;  /* 0x0000000909097c11 */ /* 0x000fe200080f0c2e */
[----:B------:R-:W-:Y:S01]  /*8970*/  STG.E.U16 desc[UR10][R20.64], R30 ;  /* 0x0000001e14007986 */ /* 0x000fe2000c10150a */
[----:B------:R-:W-:Y:S02]  /*8980*/  LEA.HI.X.SX32 R46, R4, UR7, 0x1, P2 ;  /* 0x00000007042e7c11 */ /* 0x000fe400090f0eff */
[----:B------:R-:W-:Y:S01]  /*8990*/  LEA.HI.X R3, R44, UR9, R3, 0x1, P1 ;  /* 0x000000092c037c11 */ /* 0x000fe200088f0c03 */
[----:B------:R-:W-:Y:S01]  /*89a0*/  VIADD R44, R42, 0x68 ;  /* 0x000000682a2c7836 */ /* 0x000fe20000000000 */
[----:B------:R-:W-:-:S02]  /*89b0*/  LEA R4, P0, R5, UR8, 0x1 ;  /* 0x0000000805047c11 */ /* 0x000fc4000f8008ff */
[----:B------:R-:W-:Y:S02]  /*89c0*/  F2FP.F16.F32.PACK_AB R32, R35, R32 ;  /* 0x000000202320723e */ /* 0x000fe400000000ff */
[----:B0-----:R-:W-:Y:S02]  /*89d0*/  PRMT R19, R30, 0x7632, R19 ;  /* 0x000076321e137816 */ /* 0x001fe40000000013 */
[C---:B------:R-:W-:Y:S02]  /*89e0*/  IADD3 R45, R42.reuse, 0x70, RZ ;  /* 0x000000702a2d7810 */ /* 0x040fe40007ffe0ff */
[----:B------:R-:W-:Y:S01]  /*89f0*/  F2FP.F16.F32.PACK_AB R34, R37, R34 ;  /* 0x000000222522723e */ /* 0x000fe200000000ff */
[----:B------:R0:W-:Y:S01]  /*8a00*/  STG.E.U16 desc[UR10][R14.64], R19 ;  /* 0x000000130e007986 */ /* 0x0001e2000c10150a */
[----:B------:R-:W-:Y:S02]  /*8a10*/  IADD3 R42, R42, 0x78, RZ ;  /* 0x000000782a2a7810 */ /* 0x000fe40007ffe0ff */
[----:B------:R-:W-:Y:S01]  /*8a20*/  LEA.HI.X R5, R5, UR9, R46, 0x1, P0 ;  /* 0x0000000905057c11 */ /* 0x000fe200080f0c2e */
[----:B------:R-:W-:Y:S01]  /*8a30*/  STG.E.U16 desc[UR10][R16.64], R32 ;  /* 0x0000002010007986 */ /* 0x000fe2000c10150a */
[----:B------:R-:W-:-:S02]  /*8a40*/  IADD3 R49, P0, R44, UR4, RZ ;  /* 0x000000042c317c10 */ /* 0x000fc4000ff1e0ff */
[----:B------:R-:W-:Y:S02]  /*8a50*/  IADD3 R47, P1, R45, UR4, RZ ;  /* 0x000000042d2f7c10 */ /* 0x000fe4000ff3e0ff */
[----:B------:R-:W-:Y:S02]  /*8a60*/  PRMT R0, R34, 0x7632, R0 ;  /* 0x0000763222007816 */ /* 0x000fe40000000000 */
[----:B------:R-:W-:Y:S02]  /*8a70*/  IADD3 R31, P2, R42, UR4, RZ ;  /* 0x000000042a1f7c10 */ /* 0x000fe4000ff5e0ff */
[----:B0-----:R-:W-:Y:S02]  /*8a80*/  PRMT R15, R32, 0x7632, R15 ;  /* 0x00007632200f7816 */ /* 0x001fe4000000000f */
[----:B------:R-:W-:Y:S02]  /*8a90*/  F2FP.F16.F32.PACK_AB R36, R39, R36 ;  /* 0x000000242724723e */ /* 0x000fe400000000ff */
[----:B-----5:R-:W-:Y:S01]  /*8aa0*/  LEA.HI.X.SX32 R52, R44, UR7, 0x1, P0 ;  /* 0x000000072c347c11 */ /* 0x020fe200080f0eff */
[----:B------:R-:W-:Y:S01]  /*8ab0*/  STG.E.U16 desc[UR10][R10.64], R15 ;  /* 0x0000000f0a007986 */ /* 0x000fe2000c10150a */
[----:B------:R-:W-:-:S02]  /*8ac0*/  LEA.HI.X.SX32 R50, R45, UR7, 0x1, P1 ;  /* 0x000000072d327c11 */ /* 0x000fc400088f0eff */
[----:B------:R-:W-:Y:S01]  /*8ad0*/  LEA R44, P0, R49, UR8, 0x1 ;  /* 0x00000008312c7c11 */ /* 0x000fe2000f8008ff */
[----:B------:R-:W-:Y:S01]  /*8ae0*/  STG.E.U16 desc[UR10][R12.64], R34 ;  /* 0x000000220c007986 */ /* 0x000fe2000c10150a */
[----:B------:R-:W-:Y:S02]  /*8af0*/  F2FP.F16.F32.PACK_AB R38, R41, R38 ;  /* 0x000000262926723e */ /* 0x000fe400000000ff */
[----:B------:R-:W-:Y:S01]  /*8b00*/  LEA R46, P1, R47, UR8, 0x1 ;  /* 0x000000082f2e7c11 */ /* 0x000fe2000f8208ff */
[----:B------:R0:W-:Y:S01]  /*8b10*/  STG.E.U16 desc[UR10][R6.64], R0 ;  /* 0x0000000006007986 */ /* 0x0001e2000c10150a */
[----:B------:R-:W-:Y:S02]  /*8b20*/  LEA.HI.X.SX32 R42, R42, UR7, 0x1, P2 ;  /* 0x000000072a2a7c11 */ /* 0x000fe400090f0eff */
[----:B------:R-:W-:Y:S01]  /*8b30*/  LEA R48, P2, R31, UR8, 0x1 ;  /* 0x000000081f307c11 */ /* 0x000fe2000f8408ff */
[----:B------:R-:W-:Y:S01]  /*8b40*/  STG.E.U16 desc[UR10][R8.64], R36 ;  /* 0x0000002408007986 */ /* 0x000fe2000c10150a */
[----:B------:R-:W-:-:S02]  /*8b50*/  F2FP.F16.F32.PACK_AB R40, R43, R40 ;  /* 0x000000282b28723e */ /* 0x000fc400000000ff */
[----:B------:R-:W-:Y:S02]  /*8b60*/  LEA.HI.X R45, R49, UR9, R52, 0x1, P0 ;  /* 0x00000009312d7c11 */ /* 0x000fe400080f0c34 */
[----:B------:R-:W-:Y:S02]  /*8b70*/  PRMT R22, R38, 0x7632, R22 ;  /* 0x0000763226167816 */ /* 0x000fe40000000016 */
[----:B------:R-:W-:Y:S02]  /*8b80*/  LEA.HI.X R47, R47, UR9, R50, 0x1, P1 ;  /* 0x000000092f2f7c11 */ /* 0x000fe400088f0c32 */
[----:B0-----:R-:W-:Y:S02]  /*8b90*/  PRMT R7, R36, 0x7632, R7 ;  /* 0x0000763224077816 */ /* 0x001fe40000000007 */
[----:B------:R-:W-:Y:S02]  /*8ba0*/  LEA.HI.X R49, R31, UR9, R42, 0x1, P2 ;  /* 0x000000091f317c11 */ /* 0x000fe400090f0c2a */
[----:B------:R-:W-:Y:S01]  /*8bb0*/  PRMT R24, R40, 0x7632, R24 ;  /* 0x0000763228187816 */ /* 0x000fe20000000018 */
[----:B------:R-:W-:Y:S04]  /*8bc0*/  STG.E.U16 desc[UR10][R2.64], R7 ;  /* 0x0000000702007986 */ /* 0x000fe8000c10150a */
[----:B------:R-:W-:Y:S04]  /*8bd0*/  STG.E.U16 desc[UR10][R4.64], R38 ;  /* 0x0000002604007986 */ /* 0x000fe8000c10150a */
[----:B------:R-:W-:Y:S04]  /*8be0*/  STG.E.U16 desc[UR10][R44.64], R22 ;  /* 0x000000162c007986 */ /* 0x000fe8000c10150a */
[----:B------:R-:W-:Y:S04]  /*8bf0*/  STG.E.U16 desc[UR10][R46.64], R40 ;  /* 0x000000282e007986 */ /* 0x000fe8000c10150a */
[----:B------:R-:W-:Y:S01]  /*8c00*/  STG.E.U16 desc[UR10][R48.64], R24 ;  /* 0x0000001830007986 */ /* 0x000fe2000c10150a */
[----:B------:R-:W-:Y:S05]  /*8c10*/  EXIT ;  /* 0x000000000000794d */ /* 0x000fea0003800000 */
.L_x_21498:
        /* <DEDUP_REMOVED lines=14> */
.L_x_28406:


//--------------------- .text._ZN4vllm25paged_attention_v1_kernelIttLi120ELi32ELi128ELNS_18Fp8KVCacheDataTypeE0ELb0EEEvPT_PKS2_PKT0_S8_ifPKiSA_iPKfiiiSC_SC_iiiii --------------------------
	.section	.text._ZN4vllm25paged_attention_v1_kernelIttLi120ELi32ELi128ELNS_18Fp8KVCacheDataTypeE0ELb0EEEvPT_PKS2_PKT0_S8_ifPKiSA_iPKfiiiSC_SC_iiiii,"ax",@progbits
	.align	128
        .global         _ZN4vllm25paged_attention_v1_kernelIttLi120ELi32ELi128ELNS_18Fp8KVCacheDataTypeE0ELb0EEEvPT_PKS2_PKT0_S8_ifPKiSA_iPKfiiiSC_SC_iiiii
        .type           _ZN4vllm25paged_attention_v1_kernelIttLi120ELi32ELi128ELNS_18Fp8KVCacheDataTypeE0ELb0EEEvPT_PKS2_PKT0_S8_ifPKiSA_iPKfiiiSC_SC_iiiii,@function
        .size           _ZN4vllm25paged_attention_v1_kernelIttLi120ELi32ELi128ELNS_18Fp8KVCacheDataTypeE0ELb0EEEvPT_PKS2_PKT0_S8_ifPKiSA_iPKfiiiSC_SC_iiiii,(.L_x_28407 - _ZN4vllm25paged_attention_v1_kernelIttLi120ELi32ELi128ELNS_18Fp8KVCacheDataTypeE0ELb0EEEvPT_PKS2_PKT0_S8_ifPKiSA_iPKfiiiSC_SC_iiiii)
        .other          _ZN4vllm25paged_attention_v1_kernelIttLi120ELi32ELi128ELNS_18Fp8KVCacheDataTypeE0ELb0EEEvPT_PKS2_PKT0_S8_ifPKiSA_iPKfiiiSC_SC_iiiii,@"STO_CUDA_ENTRY STV_DEFAULT"
_ZN4vllm25paged_attention_v1_kernelIttLi120ELi32ELi128ELNS_18Fp8KVCacheDataTypeE0ELb0EEEvPT_PKS2_PKT0_S8_ifPKiSA_iPKfiiiSC_SC_iiiii:
.text._ZN4vllm25paged_attention_v1_kernelIttLi120ELi32ELi128ELNS_18Fp8KVCacheDataTypeE0ELb0EEEvPT_PKS2_PKT0_S8_ifPKiSA_iPKfiiiSC_SC_iiiii:
[----:B------:R-:W-:Y:S01]  /*0000*/  LDC R1, c[0x0][0x28] ;  /* 0x00000a00ff017b82 */ /* 0x000fe20000000800 */
[----:B------:R-:W0:Y:S07]  /*0010*/  S2R R51, SR_CTAID.Y ;  /* 0x0000000000337919 */ /* 0x000e2e0000002600 */
[----:B------:R-:W0:Y:S01]  /*0020*/  LDC.64 R56, c[0x0][0x240] ;  /* 0x00009000ff387b82 */ /* 0x000e220000000a00 */
[----:B------:R-:W-:-:S07]  /*0030*/  ULDC.64 UR10, c[0x0][0x208] ;  /* 0x00008200000a7ab9 */ /* 0x000fce0000000a00 */
[----:B------:R-:W1:Y:S08]  /*0040*/  LDC R8, c[0x0][0x230] ;  /* 0x00008c00ff087b82 */ /* 0x000e700000000800 */
[----:B------:R-:W2:Y:S01]  /*0050*/  LDC.64 R2, c[0x0][0x250] ;  /* 0x00009400ff027b82 */ /* 0x000ea20000000a00 */
[----:B0-----:R-:W-:-:S06]  /*0060*/  IMAD.WIDE R56, R51, 0x4, R56 ;  /* 0x0000000433387825 */ /* 0x001fcc00078e0238 */
[----:B------:R-:W3:Y:S01]  /*0070*/  LDG.E.CONSTANT R56, desc[UR10][R56.64] ;  /* 0x0000000a38387981 */ /* 0x000ee2000c1e9900 */
[----:B-1----:R-:W-:Y:S02]  /*0080*/  IABS R9, R8 ;  /* 0x0000000800097213 */ /* 0x002fe40000000000 */
[----:B--2---:R-:W-:Y:S02]  /*0090*/  ISETP.NE.U32.AND P0, PT, R2, RZ, PT ;  /* 0x000000ff0200720c */ /* 0x004fe40003f05070 */
[----:B------:R-:W0:Y:S01]  /*00a0*/  I2F.RP R0, R9 ;  /* 0x0000000900007306 */ /* 0x000e220000209400 */
[----:B------:R-:W1:Y:S01]  /*00b0*/  S2R R2, SR_CTAID.X ;  /* 0x0000000000027919 */ /* 0x000e620000002500 */
[----:B------:R-:W-:-:S06]  /*00c0*/  ISETP.NE.AND.EX P0, PT, R3, RZ, PT, P0 ;  /* 0x000000ff0300720c */ /* 0x000fcc0003f05300 */
[----:B0-----:R-:W0:Y:S07]  /*00d0*/  MUFU.RCP R0, R0 ;  /* 0x0000000000007308 */ /* 0x001e2e0000001000 */
[----:B------:R-:W1:Y:S08]  /*00e0*/  @P0 LDC.64 R4, c[0x0][0x250] ;  /* 0x00009400ff040b82 */ /* 0x000e700000000a00 */
[----:B------:R-:W2:Y:S01]  /*00f0*/  LDC R3, c[0x0][0xc] ;  /* 0x00000300ff037b82 */ /* 0x000ea20000000800 */
[----:B0-----:R-:W-:-:S04]  /*0100*/  VIADD R6, R0, 0xffffffe ;  /* 0x0ffffffe00067836 */ /* 0x001fc80000000000 */
[----:B------:R0:W4:Y:S01]  /*0110*/  F2I.FTZ.U32.TRUNC.NTZ R7, R6 ;  /* 0x0000000600077305 */ /* 0x000122000021f000 */
[----:B------:R-:W-:Y:S01]  /*0120*/  HFMA2.MMA R52, -RZ, RZ, 0, 0 ;  /* 0x00000000ff347435 */ /* 0x000fe200000001ff */
[----:B-1----:R-:W-:-:S04]  /*0130*/  @P0 IMAD.WIDE R4, R2, 0x4, R4 ;  /* 0x0000000402040825 */ /* 0x002fc800078e0204 */
[----:B0-----:R-:W-:-:S05]  /*0140*/  IMAD.MOV.U32 R6, RZ, RZ, RZ ;  /* 0x000000ffff067224 */ /* 0x001fca00078e00ff */
[----:B------:R2:W5:Y:S01]  /*0150*/  @P0 LDG.E.CONSTANT R52, desc[UR10][R4.64] ;  /* 0x0000000a04340981 */ /* 0x000562000c1e9900 */
[----:B----4-:R-:W-:-:S05]  /*0160*/  IADD3 R10, RZ, -R7, RZ ;  /* 0x80000007ff0a7210 */ /* 0x010fca0007ffe0ff */
        /* <DEDUP_REMOVED lines=23> */
[----:B0-----:R-:W-:Y:S01]  /*02e0*/  HFMA2.MMA R4, -RZ, RZ, 0, 0 ;  /* 0x00000000ff047435 */ /* 0x001fe200000001ff */
[----:B-1----:R-:W-:-:S04]  /*02f0*/  IMAD.MOV R3, RZ, RZ, -R5 ;  /* 0x000000ffff037224 */ /* 0x002fc800078e0a05 */
[----:B------:R-:W-:Y:S01]  /*0300*/  IMAD R3, R3, R6, RZ ;  /* 0x0000000603037224 */ /* 0x000fe200078e02ff */
[----:B------:R-:W-:-:S04]  /*0310*/  IABS R8, R9 ;  /* 0x0000000900087213 */ /* 0x000fc80000000000 */
[----:B------:R-:W-:-:S04]  /*0320*/  IMAD.HI.U32 R5, R5, R3, R4 ;  /* 0x0000000305057227 */ /* 0x000fc800078e0004 */
[----:B------:R-:W-:Y:S01]  /*0330*/  IMAD.MOV.U32 R3, RZ, RZ, R7 ;  /* 0x000000ffff037224 */ /* 0x000fe200078e0007 */
[----:B------:R-:W-:-:S03]  /*0340*/  IADD3 R7, RZ, -R8, RZ ;  /* 0x80000008ff077210 */ /* 0x000fc60007ffe0ff */
        /* <DEDUP_REMOVED lines=9> */
[----:B------:R-:W-:-:S05]  /*03e0*/  ISETP.GE.AND P2, PT, R3, RZ, PT ;  /* 0x000000ff0300720c */ /* 0x000fca0003f46270 */
        /* <DEDUP_REMOVED lines=8> */
[----:B------:R-:W-:Y:S02]  /*0470*/  SHF.R.S32.HI R54, RZ, 0x5, R4 ;  /* 0x00000005ff367819 */ /* 0x000fe40000011404 */
[----:B------:R-:W-:-:S02]  /*0480*/  IADD3 R49, -R6, R53, RZ ;  /* 0x0000003506317210 */ /* 0x000fc40007ffe1ff */
[----:B---3--:R-:W-:-:S04]  /*0490*/  IADD3 R3, R56, 0x1f, RZ ;  /* 0x0000001f38037810 */ /* 0x008fc80007ffe0ff */
        /* <DEDUP_REMOVED lines=30> */
.L_x_21503:
        /* <DEDUP_REMOVED lines=9> */
.L_x_21502:
[----:B------:R-:W-:Y:S05]  /*0710*/  BSYNC B1 ;  /* 0x0000000000017941 */ /* 0x000fea0003800000 */
.L_x_21501:
        /* <DEDUP_REMOVED lines=8> */
[----:B0-----:R-:W-:-:S06]  /*07a0*/  ULEA UR4, UR5, UR4, 0x18 ;  /* 0x0000000405047291 */ /* 0x001fcc000f8ec03f */
[----:B------:R-:W-:Y:S02]  /*07b0*/  LEA R2, R11, UR4, 0x4 ;  /* 0x000000040b027c11 */ /* 0x000fe4000f8e20ff */
[----:B-1----:R-:W-:Y:S02]  /*07c0*/  LEA R22, P0, R8, R22, 0x1 ;  /* 0x0000001608167211 */ /* 0x002fe400078008ff */
[----:B------:R-:W-:Y:S02]  /*07d0*/  IADD3 R21, R2, 0x1000, RZ ;  /* 0x0000100002157810 */ /* 0x000fe40007ffe0ff */
[----:B------:R-:W-:-:S09]  /*07e0*/  LEA.HI.X R23, R8, R23, R13, 0x1, P0 ;  /* 0x0000001708177211 */ /* 0x000fd200000f0c0d */
.L_x_21504:
        /* <DEDUP_REMOVED lines=17> */
.L_x_21500:
[----:B------:R-:W-:Y:S05]  /*0900*/  BSYNC B0 ;  /* 0x0000000000007941 */ /* 0x000fea0003800000 */
.L_x_21499:
        /* <DEDUP_REMOVED lines=13> */
[----:B------:R-:W-:Y:S01]  /*09e0*/  IADD3 R7, P0, R54, R51, RZ ;  /* 0x0000003336077210 */ /* 0x000fe20007f1e0ff */
[----:B------:R-:W-:Y:S01]  /*09f0*/  IMAD R4, R0, UR4, RZ ;  /* 0x0000000400047c24 */ /* 0x000fe2000f8e02ff */
[----:B------:R-:W-:Y:S01]  /*0a00*/  MOV R5, 0x400 ;  /* 0x0000040000057802 */ /* 0x000fe20000000f00 */
[----:B------:R-:W-:Y:S01]  /*0a10*/  ULDC.64 UR4, c[0x0][0x238] ;  /* 0x00008e0000047ab9 */ /* 0x000fe20000000a00 */
[----:B------:R-:W-:Y:S01]  /*0a20*/  IMAD.SHL.U32 R59, R49, 0x8, RZ ;  /* 0x00000008313b7824 */ /* 0x000fe200078e00ff */
[C---:B------:R-:W-:Y:S01]  /*0a30*/  LEA.HI.X.SX32 R8, R54.reuse, R44, 0x1, P0 ;  /* 0x0000002c36087211 */ /* 0x040fe200000f0eff */
[----:B------:R-:W-:Y:S01]  /*0a40*/  IMAD R49, R54, 0x20, R49 ;  /* 0x0000002036317824 */ /* 0x000fe200078e0231 */
[----:B------:R-:W-:Y:S01]  /*0a50*/  LEA R6, P1, R7, UR4, 0x2 ;  /* 0x0000000407067c11 */ /* 0x000fe2000f8210ff */
[----:B------:R-:W-:Y:S01]  /*0a60*/  IMAD.MOV.U32 R46, RZ, RZ, R54 ;  /* 0x000000ffff2e7224 */ /* 0x000fe200078e0036 */
[----:B------:R-:W-:-:S02]  /*0a70*/  IADD3 R9, R5, 0x110, RZ ;  /* 0x0000011005097810 */ /* 0x000fc40007ffe0ff */
[----:B------:R-:W-:Y:S02]  /*0a80*/  SHF.R.S32.HI R11, RZ, 0x1f, R59 ;  /* 0x0000001fff0b7819 */ /* 0x000fe4000001143b */
[C---:B------:R-:W-:Y:S02]  /*0a90*/  IADD3 R58, P0, R4.reuse, R59, RZ ;  /* 0x0000003b043a7210 */ /* 0x040fe40007f1e0ff */
[----:B------:R-:W-:Y:S02]  /*0aa0*/  LEA.HI.X R7, R7, UR5, R8, 0x2, P1 ;  /* 0x0000000507077c11 */ /* 0x000fe400088f1408 */
[----:B------:R-:W-:Y:S02]  /*0ab0*/  LEA.HI.X.SX32 R59, R4, R11, 0x1, P0 ;  /* 0x0000000b043b7211 */ /* 0x000fe400000f0eff */
[----:B------:R-:W-:Y:S02]  /*0ac0*/  MOV R50, 0xff7fffff ;  /* 0xff7fffff00327802 */ /* 0x000fe40000000f00 */
[----:B------:R-:W-:-:S02]  /*0ad0*/  IADD3 R48, -R56, 0x1, R49 ;  /* 0x0000000138307810 */ /* 0x000fc40007ffe131 */
[----:B-1----:R-:W-:Y:S02]  /*0ae0*/  SHF.R.S32.HI R4, RZ, 0x1f, R3 ;  /* 0x0000001fff047819 */ /* 0x002fe40000011403 */
[----:B0-----:R-:W-:-:S04]  /*0af0*/  LEA R8, R2, R9, 0x18 ;  /* 0x0000000902087211 */ /* 0x001fc800078ec0ff */
[----:B------:R-:W-:-:S07]  /*0b00*/  LEA R47, R49, R8, 0x2 ;  /* 0x00000008312f7211 */ /* 0x000fce00078e10ff */
.L_x_21507:
[----:B------:R-:W2:Y:S01]  /*0b10*/  LDG.E.CONSTANT R11, desc[UR10][R6.64] ;  /* 0x0000000a060b7981 */ /* 0x000ea2000c1e9900 */
[----:B------:R-:W-:-:S05]  /*0b20*/  LEA R55, R2, R5, 0x18 ;  /* 0x0000000502377211 */ /* 0x000fca00078ec0ff */
[----:B------:R-:W0:Y:S04]  /*0b30*/  LDS.128 R28, [R55+0x10] ;  /* 0x00001000371c7984 */ /* 0x000e280000000c00 */
[----:B------:R-:W1:Y:S04]  /*0b40*/  LDS.128 R32, [R55] ;  /* 0x0000000037207984 */ /* 0x000e680000000c00 */
[----:B------:R-:W3:Y:S01]  /*0b50*/  LDS.128 R40, [R55+0x20] ;  /* 0x0000200037287984 */ /* 0x000ee20000000c00 */
        /* <DEDUP_REMOVED lines=11> */
[----:B------:R-:W3:Y:S01]  /*0c10*/  LDG.E.128.CONSTANT R24, desc[UR10][R60.64+0x800] ;  /* 0x0008000a3c187981 */ /* 0x000ee2000c1e9d00 */
[----:B0-----:R-:W-:-:S02]  /*0c20*/  HADD2.F32 R36, -RZ, R28.H0_H0 ;  /* 0x2000001cff247230 */ /* 0x001fc40000004100 */
[----:B-1----:R-:W-:Y:S02]  /*0c30*/  HADD2.F32 R57, -RZ, R32.H0_H0 ;  /* 0x20000020ff397230 */ /* 0x002fe40000004100 */
[----:B------:R-:W-:Y:S02]  /*0c40*/  HADD2.F32 R28, -RZ, R28.H1_H1 ;  /* 0x3000001cff1c7230 */ /* 0x000fe40000004100 */
[----:B--2---:R-:W-:Y:S02]  /*0c50*/  HADD2.F32 R37, -RZ, R8.H0_H0 ;  /* 0x20000008ff257230 */ /* 0x004fe40000004100 */
[--C-:B------:R-:W-:Y:S02]  /*0c60*/  HADD2.F32 R39, -RZ, R9.reuse.H0_H0 ;  /* 0x20000009ff277230 */ /* 0x100fe40000004100 */
[----:B------:R-:W-:Y:S02]  /*0c70*/  HADD2.F32 R9, -RZ, R9.H1_H1 ;  /* 0x30000009ff097230 */ /* 0x000fe40000004100 */
[----:B------:R-:W-:Y:S01]  /*0c80*/  FMUL.FTZ R38, R36, R37 ;  /* 0x0000002524267220 */ /* 0x000fe20000410000 */
[----:B----4-:R-:W-:-:S02]  /*0c90*/  HADD2.F32 R36, -RZ, R12.H0_H0 ;  /* 0x2000000cff247230 */ /* 0x010fc40000004100 */
[----:B------:R-:W-:Y:S02]  /*0ca0*/  HADD2.F32 R37, -RZ, R8.H1_H1 ;  /* 0x30000008ff257230 */ /* 0x000fe40000004100 */
[----:B------:R-:W-:Y:S02]  /*0cb0*/  HADD2.F32 R12, -RZ, R12.H1_H1 ;  /* 0x3000000cff0c7230 */ /* 0x000fe40000004100 */
[----:B------:R-:W-:Y:S01]  /*0cc0*/  FFMA.FTZ R57, R57, R36, R38 ;  /* 0x0000002439397223 */ /* 0x000fe20000010026 */
[----:B------:R-:W-:Y:S02]  /*0cd0*/  HADD2.F32 R36, -RZ, R29.H0_H0 ;  /* 0x2000001dff247230 */ /* 0x000fe40000004100 */
[----:B------:R-:W-:Y:S01]  /*0ce0*/  FMUL.FTZ R8, R28, R37 ;  /* 0x000000251c087220 */ /* 0x000fe20000410000 */
[----:B------:R-:W-:Y:S02]  /*0cf0*/  HADD2.F32 R28, -RZ, R33.H0_H0 ;  /* 0x20000021ff1c7230 */ /* 0x000fe40000004100 */
[----:B------:R-:W-:-:S02]  /*0d00*/  HADD2.F32 R37, -RZ, R13.H0_H0 ;  /* 0x2000000dff257230 */ /* 0x000fc40000004100 */
[----:B------:R-:W-:Y:S01]  /*0d10*/  FMUL.FTZ R39, R36, R39 ;  /* 0x0000002724277220 */ /* 0x000fe20000410000 */
[----:B------:R-:W-:Y:S02]  /*0d20*/  HADD2.F32 R36, -RZ, R29.H1_H1 ;  /* 0x3000001dff247230 */ /* 0x000fe40000004100 */
[----:B------:R-:W-:Y:S02]  /*0d30*/  HADD2.F32 R29, -RZ, R32.H1_H1 ;  /* 0x30000020ff1d7230 */ /* 0x000fe40000004100 */
[----:B------:R-:W-:Y:S02]  /*0d40*/  HADD2.F32 R13, -RZ, R13.H1_H1 ;  /* 0x3000000dff0d7230 */ /* 0x000fe40000004100 */
[----:B------:R-:W-:Y:S01]  /*0d50*/  FMUL.FTZ R9, R36, R9 ;  /* 0x0000000924097220 */ /* 0x000fe20000410000 */
[----:B------:R-:W-:Y:S01]  /*0d60*/  FFMA.FTZ R29, R29, R12, R8 ;  /* 0x0000000c1d1d7223 */ /* 0x000fe20000010008 */
[----:B------:R-:W-:Y:S01]  /*0d70*/  FFMA.FTZ R12, R28, R37, R39 ;  /* 0x000000251c0c7223 */ /* 0x000fe20000010027 */
[----:B------:R-:W-:Y:S01]  /*0d80*/  HADD2.F32 R8, -RZ, R33.H1_H1 ;  /* 0x30000021ff087230 */ /* 0x000fe20000004100 */
[----:B------:R-:W2:Y:S01]  /*0d90*/  LDG.E.128.CONSTANT R36, desc[UR10][R60.64+0xa00] ;  /* 0x000a000a3c247981 */ /* 0x000ea2000c1e9d00 */
[----:B------:R-:W-:-:S02]  /*0da0*/  HADD2.F32 R28, -RZ, R30.H0_H0 ;  /* 0x2000001eff1c7230 */ /* 0x000fc40000004100 */
[----:B------:R-:W-:Y:S02]  /*0db0*/  HADD2.F32 R33, -RZ, R10.H0_H0 ;  /* 0x2000000aff217230 */ /* 0x000fe40000004100 */
[----:B------:R-:W-:Y:S01]  /*0dc0*/  FFMA.FTZ R13, R8, R13, R9 ;  /* 0x0000000d080d7223 */ /* 0x000fe20000010009 */
[----:B------:R-:W-:Y:S02]  /*0dd0*/  HADD2.F32 R9, -RZ, R14.H0_H0 ;  /* 0x2000000eff097230 */ /* 0x000fe40000004100 */
[----:B------:R-:W-:Y:S01]  /*0de0*/  FMUL.FTZ R33, R28, R33 ;  /* 0x000000211c217220 */ /* 0x000fe20000410000 */
[----:B------:R-:W-:Y:S02]  /*0df0*/  HADD2.F32 R28, -RZ, R34.H0_H0 ;  /* 0x20000022ff1c7230 */ /* 0x000fe40000004100 */
[----:B------:R-:W-:-:S03]  /*0e00*/  HADD2.F32 R30, -RZ, R30.H1_H1 ;  /* 0x3000001eff1e7230 */ /* 0x000fc60000004100 */
[----:B------:R-:W-:Y:S01]  /*0e10*/  FFMA.FTZ R28, R28, R9, R33 ;  /* 0x000000091c1c7223 */ /* 0x000fe20000010021 */
[----:B------:R-:W-:-:S05]  /*0e20*/  HADD2.F32 R9, -RZ, R10.H1_H1 ;  /* 0x3000000aff097230 */ /* 0x000fca0000004100 */
[----:B------:R-:W-:Y:S01]  /*0e30*/  FMUL.FTZ R33, R30, R9 ;  /* 0x000000091e217220 */ /* 0x000fe20000410000 */
[----:B------:R-:W-:Y:S02]  /*0e40*/  HADD2.F32 R30, -RZ, R34.H1_H1 ;  /* 0x30000022ff1e7230 */ /* 0x000fe40000004100 */
[----:B------:R-:W-:Y:S02]  /*0e50*/  HADD2.F32 R9, -RZ, R14.H1_H1 ;  /* 0x3000000eff097230 */ /* 0x000fe40000004100 */
[----:B------:R-:W-:-:S03]  /*0e60*/  HADD2.F32 R8, -RZ, R31.H0_H0 ;  /* 0x2000001fff087230 */ /* 0x000fc60000004100 */
[----:B------:R-:W-:Y:S01]  /*0e70*/  FFMA.FTZ R30, R30, R9, R33 ;  /* 0x000000091e1e7223 */ /* 0x000fe20000010021 */
[--C-:B------:R-:W-:Y:S02]  /*0e80*/  HADD2.F32 R9, -RZ, R11.reuse.H0_H0 ;  /* 0x2000000bff097230 */ /* 0x100fe40000004100 */
[----:B------:R-:W-:-:S03]  /*0e90*/  HADD2.F32 R10, -RZ, R11.H1_H1 ;  /* 0x3000000bff0a7230 */ /* 0x000fc60000004100 */
[----:B------:R-:W-:Y:S01]  /*0ea0*/  FMUL.FTZ R14, R8, R9 ;  /* 0x00000009080e7220 */ /* 0x000fe20000410000 */
[----:B------:R-:W-:Y:S02]  /*0eb0*/  HADD2.F32 R9, -RZ, R31.H1_H1 ;  /* 0x3000001fff097230 */ /* 0x000fe40000004100 */
[----:B------:R-:W-:Y:S02]  /*0ec0*/  HADD2.F32 R31, -RZ, R35.H0_H0 ;  /* 0x20000023ff1f7230 */ /* 0x000fe40000004100 */
[--C-:B------:R-:W-:Y:S02]  /*0ed0*/  HADD2.F32 R8, -RZ, R15.reuse.H0_H0 ;  /* 0x2000000fff087230 */ /* 0x100fe40000004100 */
[----:B------:R-:W-:Y:S01]  /*0ee0*/  FMUL.FTZ R9, R9, R10 ;  /* 0x0000000a09097220 */ /* 0x000fe20000410000 */
[----:B------:R-:W-:Y:S02]  /*0ef0*/  HADD2.F32 R15, -RZ, R15.H1_H1 ;  /* 0x3000000fff0f7230 */ /* 0x000fe40000004100 */
[----:B------:R-:W-:-:S02]  /*0f00*/  HADD2.F32 R32, -RZ, R35.H1_H1 ;  /* 0x30000023ff207230 */ /* 0x000fc40000004100 */
[----:B------:R-:W-:Y:S01]  /*0f10*/  FFMA.FTZ R31, R31, R8, R14 ;  /* 0x000000081f1f7223 */ /* 0x000fe2000001000e */
[----:B---3--:R-:W-:Y:S02]  /*0f20*/  HADD2.F32 R8, -RZ, R40.H0_H0 ;  /* 0x20000028ff087230 */ /* 0x008fe40000004100 */
[----:B------:R-:W-:Y:S02]  /*0f30*/  HADD2.F32 R10, -RZ, R16.H0_H0 ;  /* 0x20000010ff0a7230 */ /* 0x000fe40000004100 */
[----:B------:R-:W-:-:S03]  /*0f40*/  FFMA.FTZ R32, R32, R15, R9 ;  /* 0x0000000f20207223 */ /* 0x000fc60000010009 */
[----:B------:R-:W-:Y:S02]  /*0f50*/  FFMA.FTZ R57, R8, R10, R57 ;  /* 0x0000000a08397223 */ /* 0x000fe40000010039 */
[----:B------:R-:W3:Y:S01]  /*0f60*/  LDG.E.128.CONSTANT R8, desc[UR10][R60.64+0xc00] ;  /* 0x000c000a3c087981 */ /* 0x000ee2000c1e9d00 */
[----:B------:R-:W-:Y:S02]  /*0f70*/  HADD2.F32 R40, -RZ, R40.H1_H1 ;  /* 0x30000028ff287230 */ /* 0x000fe40000004100 */
[----:B------:R-:W-:Y:S02]  /*0f80*/  HADD2.F32 R16, -RZ, R16.H1_H1 ;  /* 0x30000010ff107230 */ /* 0x000fe40000004100 */
[--C-:B------:R-:W-:Y:S02]  /*0f90*/  HADD2.F32 R15, -RZ, R41.reuse.H0_H0 ;  /* 0x20000029ff0f7230 */ /* 0x100fe40000004100 */
[----:B------:R-:W-:Y:S02]  /*0fa0*/  HADD2.F32 R14, -RZ, R41.H1_H1 ;  /* 0x30000029ff0e7230 */ /* 0x000fe40000004100 */
[----:B------:R-:W-:Y:S01]  /*0fb0*/  FFMA.FTZ R16, R40, R16, R29 ;  /* 0x0000001028107223 */ /* 0x000fe2000001001d */
[----:B------:R-:W-:-:S02]  /*0fc0*/  HADD2.F32 R29, -RZ, R17.H0_H0 ;  /* 0x20000011ff1d7230 */ /* 0x000fc40000004100 */
[----:B------:R-:W-:-:S03]  /*0fd0*/  HADD2.F32 R33, -RZ, R17.H1_H1 ;  /* 0x30000011ff217230 */ /* 0x000fc60000004100 */
[----:B------:R-:W-:Y:S02]  /*0fe0*/  FFMA.FTZ R17, R15, R29, R12 ;  /* 0x0000001d0f117223 */ /* 0x000fe4000001000c */
[----:B------:R-:W-:Y:S02]  /*0ff0*/  FFMA.FTZ R33, R14, R33, R13 ;  /* 0x000000210e217223 */ /* 0x000fe4000001000d */
[----:B------:R-:W0:Y:S01]  /*1000*/  LDS.128 R12, [R55+0x30] ;  /* 0x00003000370c7984 */ /* 0x000e220000000c00 */
[----:B------:R-:W-:Y:S02]  /*1010*/  HADD2.F32 R29, -RZ, R42.H0_H0 ;  /* 0x2000002aff1d7230 */ /* 0x000fe40000004100 */
[--C-:B------:R-:W-:Y:S02]  /*1020*/  HADD2.F32 R34, -RZ, R18.reuse.H0_H0 ;  /* 0x20000012ff227230 */ /* 0x100fe40000004100 */
[----:B------:R-:W-:Y:S02]  /*1030*/  HADD2.F32 R18, -RZ, R18.H1_H1 ;  /* 0x30000012ff127230 */ /* 0x000fe40000004100 */
[----:B------:R-:W-:-:S02]  /*1040*/  HADD2.F32 R35, -RZ, R19.H0_H0 ;  /* 0x20000013ff237230 */ /* 0x000fc40000004100 */
[----:B------:R-:W-:Y:S01]  /*1050*/  FFMA.FTZ R34, R29, R34, R28 ;  /* 0x000000221d227223 */ /* 0x000fe2000001001c */
[----:B------:R-:W-:Y:S02]  /*1060*/  HADD2.F32 R29, -RZ, R42.H1_H1 ;  /* 0x3000002aff1d7230 */ /* 0x000fe40000004100 */
[----:B------:R-:W-:-:S03]  /*1070*/  HADD2.F32 R28, -RZ, R43.H0_H0 ;  /* 0x2000002bff1c7230 */ /* 0x000fc60000004100 */
[----:B------:R-:W-:Y:S02]  /*1080*/  FFMA.FTZ R18, R29, R18, R30 ;  /* 0x000000121d127223 */ /* 0x000fe4000001001e */
[----:B------:R-:W-:Y:S02]  /*1090*/  FFMA.FTZ R35, R28, R35, R31 ;  /* 0x000000231c237223 */ /* 0x000fe4000001001f */
[----:B------:R-:W4:Y:S01]  /*10a0*/  LDG.E.128.CONSTANT R28, desc[UR10][R60.64+0xe00] ;  /* 0x000e000a3c1c7981 */ /* 0x000f22000c1e9d00 */
[----:B------:R-:W-:Y:S02]  /*10b0*/  HADD2.F32 R40, -RZ, R19.H1_H1 ;  /* 0x30000013ff287230 */ /* 0x000fe40000004100 */
[----:B------:R-:W-:Y:S02]  /*10c0*/  HADD2.F32 R43, -RZ, R43.H1_H1 ;  /* 0x3000002bff2b7230 */ /* 0x000fe40000004100 */
[----:B------:R-:W-:-:S03]  /*10d0*/  HADD2.F32 R19, -RZ, R20.H0_H0 ;  /* 0x20000014ff137230 */ /* 0x000fc60000004100 */
[----:B------:R-:W-:Y:S01]  /*10e0*/  FFMA.FTZ R40, R43, R40, R32 ;  /* 0x000000282b287223 */ /* 0x000fe20000010020 */
[----:B0-----:R-:W-:-:S05]  /*10f0*/  HADD2.F32 R32, -RZ, R12.H0_H0 ;  /* 0x2000000cff207230 */ /* 0x001fca0000004100 */
[----:B------:R-:W-:Y:S01]  /*1100*/  FFMA.FTZ R57, R32, R19, R57 ;  /* 0x0000001320397223 */ /* 0x000fe20000010039 */
[----:B------:R-:W-:Y:S02]  /*1110*/  HADD2.F32 R19, -RZ, R12.H1_H1 ;  /* 0x3000000cff137230 */ /* 0x000fe40000004100 */
[----:B------:R-:W-:Y:S02]  /*1120*/  HADD2.F32 R12, -RZ, R20.H1_H1 ;  /* 0x30000014ff0c7230 */ /* 0x000fe40000004100 */
[----:B------:R-:W-:-:S03]  /*1130*/  HADD2.F32 R20, -RZ, R13.H0_H0 ;  /* 0x2000000dff147230 */ /* 0x000fc60000004100 */
[----:B------:R-:W-:Y:S01]  /*1140*/  FFMA.FTZ R12, R19, R12, R16 ;  /* 0x0000000c130c7223 */ /* 0x000fe20000010010 */
[----:B------:R-:W-:Y:S02]  /*1150*/  HADD2.F32 R16, -RZ, R21.H0_H0 ;  /* 0x20000015ff107230 */ /* 0x000fe40000004100 */
[----:B------:R-:W-:-:S03]  /*1160*/  HADD2.F32 R41, -RZ, R14.H0_H0 ;  /* 0x2000000eff297230 */ /* 0x000fc60000004100 */
[----:B------:R-:W-:Y:S01]  /*1170*/  FFMA.FTZ R20, R20, R16, R17 ;  /* 0x0000001014147223 */ /* 0x000fe20000010011 */
[----:B------:R-:W-:Y:S02]  /*1180*/  HADD2.F32 R16, -RZ, R13.H1_H1 ;  /* 0x3000000dff107230 */ /* 0x000fe40000004100 */
[----:B------:R-:W-:Y:S02]  /*1190*/  HADD2.F32 R17, -RZ, R22.H0_H0 ;  /* 0x20000016ff117230 */ /* 0x000fe40000004100 */
[----:B------:R-:W-:-:S03]  /*11a0*/  HADD2.F32 R13, -RZ, R21.H1_H1 ;  /* 0x30000015ff0d7230 */ /* 0x000fc60000004100 */
[----:B------:R-:W-:Y:S01]  /*11b0*/  FFMA.FTZ R41, R41, R17, R34 ;  /* 0x0000001129297223 */ /* 0x000fe20000010022 */
[----:B------:R-:W-:Y:S02]  /*11c0*/  HADD2.F32 R17, -RZ, R14.H1_H1 ;  /* 0x3000000eff117230 */ /* 0x000fe40000004100 */
[----:B------:R-:W-:Y:S01]  /*11d0*/  FFMA.FTZ R13, R16, R13, R33 ;  /* 0x0000000d100d7223 */ /* 0x000fe20000010021 */
[----:B------:R-:W-:Y:S02]  /*11e0*/  HADD2.F32 R42, -RZ, R15.H0_H0 ;  /* 0x2000000fff2a7230 */ /* 0x000fe40000004100 */
[----:B------:R-:W-:Y:S02]  /*11f0*/  HADD2.F32 R14, -RZ, R22.H1_H1 ;  /* 0x30000016ff0e7230 */ /* 0x000fe40000004100 */
[----:B------:R-:W-:-:S03]  /*1200*/  HADD2.F32 R16, -RZ, R23.H0_H0 ;  /* 0x20000017ff107230 */ /* 0x000fc60000004100 */
[----:B------:R-:W-:Y:S02]  /*1210*/  FFMA.FTZ R14, R17, R14, R18 ;  /* 0x0000000e110e7223 */ /* 0x000fe40000010012 */
[----:B------:R-:W-:Y:S02]  /*1220*/  FFMA.FTZ R42, R42, R16, R35 ;  /* 0x000000102a2a7223 */ /* 0x000fe40000010023 */
[----:B------:R-:W0:Y:S04]  /*1230*/  LDS.128 R16, [R55+0x40] ;  /* 0x0000400037107984 */ /* 0x000e280000000c00 */
[----:B------:R-:W4:Y:S01]  /*1240*/  LDG.E.128.CONSTANT R32, desc[UR10][R60.64+0x1000] ;  /* 0x0010000a3c207981 */ /* 0x000f22000c1e9d00 */
[----:B------:R-:W-:Y:S02]  /*1250*/  HADD2.F32 R23, -RZ, R23.H1_H1 ;  /* 0x30000017ff177230 */ /* 0x000fe40000004100 */
[----:B------:R-:W-:-:S05]  /*1260*/  HADD2.F32 R15, -RZ, R15.H1_H1 ;  /* 0x3000000fff0f7230 */ /* 0x000fca0000004100 */
[----:B------:R-:W-:Y:S01]  /*1270*/  FFMA.FTZ R40, R15, R23, R40 ;  /* 0x000000170f287223 */ /* 0x000fe20000010028 */
[----:B------:R-:W-:Y:S02]  /*1280*/  HADD2.F32 R15, -RZ, R24.H0_H0 ;  /* 0x20000018ff0f7230 */ /* 0x000fe40000004100 */
[----:B0-----:R-:W-:-:S05]  /*1290*/  HADD2.F32 R22, -RZ, R16.H0_H0 ;  /* 0x20000010ff167230 */ /* 0x001fca0000004100 */
[----:B------:R-:W-:Y:S01]  /*12a0*/  FFMA.FTZ R57, R22, R15, R57 ;  /* 0x0000000f16397223 */ /* 0x000fe20000010039 */
[----:B------:R-:W-:Y:S02]  /*12b0*/  HADD2.F32 R15, -RZ, R16.H1_H1 ;  /* 0x30000010ff0f7230 */ /* 0x000fe40000004100 */
[----:B------:R-:W-:Y:S02]  /*12c0*/  HADD2.F32 R16, -RZ, R24.H1_H1 ;  /* 0x30000018ff107230 */ /* 0x000fe40000004100 */
[----:B------:R-:W-:-:S03]  /*12d0*/  HADD2.F32 R43, -RZ, R17.H0_H0 ;  /* 0x20000011ff2b7230 */ /* 0x000fc60000004100 */
[----:B------:R-:W-:Y:S01]  /*12e0*/  FFMA.FTZ R16, R15, R16, R12 ;  /* 0x000000100f107223 */ /* 0x000fe2000001000c */
[----:B------:R-:W-:-:S05]  /*12f0*/  HADD2.F32 R12, -RZ, R25.H0_H0 ;  /* 0x20000019ff0c7230 */ /* 0x000fca0000004100 */
[----:B------:R-:W-:Y:S02]  /*1300*/  FFMA.FTZ R43, R43, R12, R20 ;  /* 0x0000000c2b2b7223 */ /* 0x000fe40000010014 */
[----:B------:R-:W4:Y:S01]  /*1310*/  LDG.E.128.CONSTANT R20, desc[UR10][R60.64+0x1200] ;  /* 0x0012000a3c147981 */ /* 0x000f22000c1e9d00 */
        /* <DEDUP_REMOVED lines=14> */
[----:B------:R-:W-:-:S05]  /*1400*/  HADD2.F32 R19, -RZ, R19.H1_H1 ;  /* 0x30000013ff137230 */ /* 0x000fca0000004100 */
[----:B------:R-:W-:Y:S01]  /*1410*/  FFMA.FTZ R40, R19, R27, R40 ;  /* 0x0000001b13287223 */ /* 0x000fe20000010028 */
[----:B0-----:R-:W-:Y:S02]  /*1420*/  HADD2.F32 R18, -RZ, R12.H0_H0 ;  /* 0x2000000cff127230 */ /* 0x001fe40000004100 */
[--C-:B--2---:R-:W-:Y:S02]  /*1430*/  HADD2.F32 R17, -RZ, R36.reuse.H0_H0 ;  /* 0x20000024ff117230 */ /* 0x104fe40000004100 */
[----:B------:R-:W-:-:S03]  /*1440*/  HADD2.F32 R26, -RZ, R36.H1_H1 ;  /* 0x30000024ff1a7230 */ /* 0x000fc60000004100 */
[----:B------:R-:W-:Y:S01]  /*1450*/  FFMA.FTZ R57, R18, R17, R57 ;  /* 0x0000001112397223 */ /* 0x000fe20000010039 */
[----:B------:R-:W-:Y:S02]  /*1460*/  HADD2.F32 R17, -RZ, R12.H1_H1 ;  /* 0x3000000cff117230 */ /* 0x000fe40000004100 */
[----:B------:R-:W-:-:S03]  /*1470*/  HADD2.F32 R12, -RZ, R13.H0_H0 ;  /* 0x2000000dff0c7230 */ /* 0x000fc60000004100 */
        /* <DEDUP_REMOVED lines=16> */
[----:B------:R-:W-:Y:S01]  /*1580*/  FFMA.FTZ R40, R15, R39, R40 ;  /* 0x000000270f287223 */ /* 0x000fe20000010028 */
[----:B---3--:R-:W-:Y:S02]  /*1590*/  HADD2.F32 R13, -RZ, R8.H0_H0 ;  /* 0x20000008ff0d7230 */ /* 0x008fe40000004100 */
[----:B0-----:R-:W-:-:S05]  /*15a0*/  HADD2.F32 R12, -RZ, R16.H0_H0 ;  /* 0x20000010ff0c7230 */ /* 0x001fca0000004100 */
[----:B------:R-:W-:Y:S02]  /*15b0*/  FFMA.FTZ R57, R12, R13, R57 ;  /* 0x0000000d0c397223 */ /* 0x000fe40000010039 */
[----:B------:R-:W0:Y:S01]  /*15c0*/  LDS.128 R12, [R55+0x70] ;  /* 0x00007000370c7984 */ /* 0x000e220000000c00 */
[----:B------:R-:W-:-:S05]  /*15d0*/  HADD2.F32 R38, -RZ, R38.H1_H1 ;  /* 0x30000026ff267230 */ /* 0x000fca0000004100 */
[----:B------:R-:W-:Y:S01]  /*15e0*/  FFMA.FTZ R36, R36, R38, R25 ;  /* 0x0000002624247223 */ /* 0x000fe20000010019 */
        /* <DEDUP_REMOVED lines=10> */
[----:B------:R-:W-:Y:S02]  /*1690*/  FFMA.FTZ R17, R17, R9, R24 ;  /* 0x0000000911117223 */ /* 0x000fe40000010018 */
[----:B------:R-:W2:Y:S01]  /*16a0*/  LDG.E.128.CONSTANT R24, desc[UR10][R60.64+0x1400] ;  /* 0x0014000a3c187981 */ /* 0x000ea2000c1e9d00 */
[----:B------:R-:W-:Y:S02]  /*16b0*/  HADD2.F32 R9, -RZ, R18.H1_H1 ;  /* 0x30000012ff097230 */ /* 0x000fe40000004100 */
[----:B------:R-:W-:Y:S01]  /*16c0*/  FFMA.FTZ R37, R8, R37, R41 ;  /* 0x0000002508257223 */ /* 0x000fe20000010029 */
[----:B------:R-:W-:Y:S02]  /*16d0*/  HADD2.F32 R10, -RZ, R10.H1_H1 ;  /* 0x3000000aff0a7230 */ /* 0x000fe40000004100 */
[----:B------:R-:W-:Y:S02]  /*16e0*/  HADD2.F32 R41, -RZ, R19.H0_H0 ;  /* 0x20000013ff297230 */ /* 0x000fe40000004100 */
[----:B------:R-:W-:-:S02]  /*16f0*/  HADD2.F32 R8, -RZ, R11.H0_H0 ;  /* 0x2000000bff087230 */ /* 0x000fc40000004100 */
[----:B------:R-:W-:Y:S01]  /*1700*/  FFMA.FTZ R36, R9, R10, R36 ;  /* 0x0000000a09247223 */ /* 0x000fe20000010024 */
[----:B----4-:R-:W-:Y:S02]  /*1710*/  HADD2.F32 R9, -RZ, R28.H0_H0 ;  /* 0x2000001cff097230 */ /* 0x010fe40000004100 */
[----:B------:R-:W-:Y:S01]  /*1720*/  FFMA.FTZ R41, R41, R8, R42 ;  /* 0x0000000829297223 */ /* 0x000fe2000001002a */
[----:B0-----:R-:W-:Y:S02]  /*1730*/  HADD2.F32 R8, -RZ, R12.H0_H0 ;  /* 0x2000000cff087230 */ /* 0x001fe40000004100 */
[----:B------:R-:W-:-:S03]  /*1740*/  HADD2.F32 R42, -RZ, R11.H1_H1 ;  /* 0x3000000bff2a7230 */ /* 0x000fc60000004100 */
[----:B------:R-:W-:Y:S02]  /*1750*/  FFMA.FTZ R57, R8, R9, R57 ;  /* 0x0000000908397223 */ /* 0x000fe40000010039 */
[----:B------:R-:W0:Y:S01]  /*1760*/  LDS.128 R8, [R55+0x80] ;  /* 0x0000800037087984 */ /* 0x000e220000000c00 */
[----:B------:R-:W-:Y:S02]  /*1770*/  HADD2.F32 R19, -RZ, R19.H1_H1 ;  /* 0x30000013ff137230 */ /* 0x000fe40000004100 */
[----:B------:R-:W-:-:S03]  /*1780*/  HADD2.F32 R62, -RZ, R28.H1_H1 ;  /* 0x3000001cff3e7230 */ /* 0x000fc60000004100 */
[----:B------:R-:W-:Y:S01]  /*1790*/  FFMA.FTZ R42, R19, R42, R40 ;  /* 0x0000002a132a7223 */ /* 0x000fe20000010028 */
[----:B------:R-:W-:Y:S02]  /*17a0*/  HADD2.F32 R19, -RZ, R12.H1_H1 ;  /* 0x3000000cff137230 */ /* 0x000fe40000004100 */
[----:B------:R-:W-:Y:S02]  /*17b0*/  HADD2.F32 R28, -RZ, R13.H0_H0 ;  /* 0x2000000dff1c7230 */ /* 0x000fe40000004100 */
[----:B------:R-:W-:Y:S02]  /*17c0*/  HADD2.F32 R12, -RZ, R29.H0_H0 ;  /* 0x2000001dff0c7230 */ /* 0x000fe40000004100 */
[----:B------:R-:W-:Y:S01]  /*17d0*/  FFMA.FTZ R62, R19, R62, R16 ;  /* 0x0000003e133e7223 */ /* 0x000fe20000010010 */
[----:B------:R-:W-:Y:S02]  /*17e0*/  HADD2.F32 R16, -RZ, R14.H0_H0 ;  /* 0x2000000eff107230 */ /* 0x000fe40000004100 */
[----:B------:R-:W-:Y:S01]  /*17f0*/  FFMA.FTZ R28, R28, R12, R43 ;  /* 0x0000000c1c1c7223 */ /* 0x000fe2000001002b */
[----:B------:R-:W-:-:S02]  /*1800*/  HADD2.F32 R12, -RZ, R13.H1_H1 ;  /* 0x3000000dff0c7230 */ /* 0x000fc40000004100 */
[----:B------:R-:W-:Y:S02]  /*1810*/  HADD2.F32 R13, -RZ, R29.H1_H1 ;  /* 0x3000001dff0d7230 */ /* 0x000fe40000004100 */
[----:B------:R-:W-:Y:S02]  /*1820*/  HADD2.F32 R18, -RZ, R30.H0_H0 ;  /* 0x2000001eff127230 */ /* 0x000fe40000004100 */
[----:B------:R-:W-:Y:S02]  /*1830*/  HADD2.F32 R29, -RZ, R14.H1_H1 ;  /* 0x3000000eff1d7230 */ /* 0x000fe40000004100 */
[----:B------:R-:W-:Y:S01]  /*1840*/  FFMA.FTZ R13, R12, R13, R17 ;  /* 0x0000000d0c0d7223 */ /* 0x000fe20000010011 */
[----:B------:R-:W-:Y:S02]  /*1850*/  HADD2.F32 R40, -RZ, R30.H1_H1 ;  /* 0x3000001eff287230 */ /* 0x000fe40000004100 */
[----:B------:R-:W-:Y:S02]  /*1860*/  FFMA.FTZ R12, R16, R18, R37 ;  /* 0x00000012100c7223 */ /* 0x000fe40000010025 */
[----:B------:R-:W3:Y:S01]  /*1870*/  LDG.E.128.CONSTANT R16, desc[UR10][R60.64+0x1600] ;  /* 0x0016000a3c107981 */ /* 0x000ee2000c1e9d00 */
[----:B------:R-:W-:-:S02]  /*1880*/  HADD2.F32 R14, -RZ, R15.H0_H0 ;  /* 0x2000000fff0e7230 */ /* 0x000fc40000004100 */
[----:B------:R-:W-:Y:S01]  /*1890*/  FFMA.FTZ R40, R29, R40, R36 ;  /* 0x000000281d287223 */ /* 0x000fe20000010024 */
[--C-:B------:R-:W-:Y:S01]  /*18a0*/  HADD2.F32 R29, -RZ, R31.reuse.H0_H0 ;  /* 0x2000001fff1d7230 */ /* 0x100fe20000004100 */
[----:B------:R-:W1:Y:S01]  /*18b0*/  LDS.128 R36, [R55+0x90] ;  /* 0x0000900037247984 */ /* 0x000e620000000c00 */
[----:B------:R-:W-:Y:S02]  /*18c0*/  HADD2.F32 R31, -RZ, R31.H1_H1 ;  /* 0x3000001fff1f7230 */ /* 0x000fe40000004100 */
[----:B------:R-:W-:Y:S02]  /*18d0*/  HADD2.F32 R15, -RZ, R15.H1_H1 ;  /* 0x3000000fff0f7230 */ /* 0x000fe40000004100 */
[----:B------:R-:W-:Y:S01]  /*18e0*/  FFMA.FTZ R41, R14, R29, R41 ;  /* 0x0000001d0e297223 */ /* 0x000fe20000010029 */
[----:B0-----:R-:W-:Y:S02]  /*18f0*/  HADD2.F32 R14, -RZ, R8.H0_H0 ;  /* 0x20000008ff0e7230 */ /* 0x001fe40000004100 */
[----:B------:R-:W-:-:S02]  /*1900*/  HADD2.F32 R43, -RZ, R32.H0_H0 ;  /* 0x20000020ff2b7230 */ /* 0x000fc40000004100 */
[----:B------:R-:W-:Y:S01]  /*1910*/  FFMA.FTZ R42, R15, R31, R42 ;  /* 0x0000001f0f2a7223 */ /* 0x000fe2000001002a */
[----:B------:R-:W-:Y:S02]  /*1920*/  HADD2.F32 R15, -RZ, R8.H1_H1 ;  /* 0x30000008ff0f7230 */ /* 0x000fe40000004100 */
[--C-:B------:R-:W-:Y:S02]  /*1930*/  HADD2.F32 R8, -RZ, R9.reuse.H1_H1 ;  /* 0x30000009ff087230 */ /* 0x100fe40000004100 */
[----:B------:R-:W-:Y:S01]  /*1940*/  FFMA.FTZ R43, R14, R43, R57 ;  /* 0x0000002b0e2b7223 */ /* 0x000fe20000010039 */
[----:B------:R-:W-:Y:S02]  /*1950*/  HADD2.F32 R57, -RZ, R9.H0_H0 ;  /* 0x20000009ff397230 */ /* 0x000fe40000004100 */
[----:B------:R-:W-:-:S05]  /*1960*/  HADD2.F32 R9, -RZ, R33.H0_H0 ;  /* 0x20000021ff097230 */ /* 0x000fca0000004100 */
[----:B------:R-:W-:Y:S02]  /*1970*/  FFMA.FTZ R57, R57, R9, R28 ;  /* 0x0000000939397223 */ /* 0x000fe4000001001c */
[----:B------:R-:W4:Y:S01]  /*1980*/  LDG.E.128.CONSTANT R28, desc[UR10][R60.64+0x1800] ;  /* 0x0018000a3c1c7981 */ /* 0x000f22000c1e9d00 */
[----:B------:R-:W-:Y:S02]  /*1990*/  HADD2.F32 R32, -RZ, R32.H1_H1 ;  /* 0x30000020ff207230 */ /* 0x000fe40000004100 */
[----:B------:R-:W-:-:S03]  /*19a0*/  HADD2.F32 R9, -RZ, R10.H0_H0 ;  /* 0x2000000aff097230 */ /* 0x000fc60000004100 */
[----:B------:R-:W-:Y:S01]  /*19b0*/  FFMA.FTZ R62, R15, R32, R62 ;  /* 0x000000200f3e7223 */ /* 0x000fe2000001003e */
[--C-:B------:R-:W-:Y:S02]  /*19c0*/  HADD2.F32 R32, -RZ, R34.reuse.H0_H0 ;  /* 0x20000022ff207230 */ /* 0x100fe40000004100 */
[----:B------:R-:W-:Y:S02]  /*19d0*/  HADD2.F32 R33, -RZ, R33.H1_H1 ;  /* 0x30000021ff217230 */ /* 0x000fe40000004100 */
[----:B------:R-:W-:Y:S02]  /*19e0*/  HADD2.F32 R34, -RZ, R34.H1_H1 ;  /* 0x30000022ff227230 */ /* 0x000fe40000004100 */
[----:B------:R-:W-:Y:S01]  /*19f0*/  FFMA.FTZ R32, R9, R32, R12 ;  /* 0x0000002009207223 */ /* 0x000fe2000001000c */
[----:B------:R-:W-:Y:S02]  /*1a00*/  HADD2.F32 R9, -RZ, R10.H1_H1 ;  /* 0x3000000aff097230 */ /* 0x000fe40000004100 */
[----:B------:R-:W-:Y:S01]  /*1a10*/  FFMA.FTZ R33, R8, R33, R13 ;  /* 0x0000002108217223 */ /* 0x000fe2000001000d */
[----:B------:R-:W-:Y:S01]  /*1a20*/  HADD2.F32 R8, -RZ, R11.H0_H0 ;  /* 0x2000000bff087230 */ /* 0x000fe20000004100 */
[----:B------:R-:W4:Y:S01]  /*1a30*/  LDG.E.128.CONSTANT R12, desc[UR10][R60.64+0x1a00] ;  /* 0x001a000a3c0c7981 */ /* 0x000f22000c1e9d00 */
[----:B------:R-:W-:Y:S01]  /*1a40*/  FFMA.FTZ R40, R9, R34, R40 ;  /* 0x0000002209287223 */ /* 0x000fe20000010028 */
[----:B------:R-:W-:-:S02]  /*1a50*/  HADD2.F32 R9, -RZ, R35.H0_H0 ;  /* 0x20000023ff097230 */ /* 0x000fc40000004100 */
[----:B------:R-:W-:Y:S02]  /*1a60*/  HADD2.F32 R35, -RZ, R35.H1_H1 ;  /* 0x30000023ff237230 */ /* 0x000fe40000004100 */
[----:B------:R-:W-:Y:S02]  /*1a70*/  HADD2.F32 R11, -RZ, R11.H1_H1 ;  /* 0x3000000bff0b7230 */ /* 0x000fe40000004100 */
[----:B------:R-:W-:Y:S01]  /*1a80*/  FFMA.FTZ R41, R8, R9, R41 ;  /* 0x0000000908297223 */ /* 0x000fe20000010029 */
[----:B-1----:R-:W-:Y:S02]  /*1a90*/  HADD2.F32 R8, -RZ, R36.H0_H0 ;  /* 0x20000024ff087230 */ /* 0x002fe40000004100 */
        /* <DEDUP_REMOVED lines=28> */
[--C-:B--2---:R-:W-:Y:S02]  /*1c60*/  HADD2.F32 R22, -RZ, R24.reuse.H0_H0 ;  /* 0x20000018ff167230 */ /* 0x104fe40000004100 */
        /* <DEDUP_REMOVED lines=23> */
[----:B0-----:R-:W-:Y:S02]  /*1de0*/  HADD2.F32 R32, -RZ, R20.H0_H0 ;  /* 0x20000014ff207230 */ /* 0x001fe40000004100 */
[--C-:B---3--:R-:W-:Y:S02]  /*1df0*/  HADD2.F32 R33, -RZ, R16.reuse.H0_H0 ;  /* 0x20000010ff217230 */ /* 0x108fe40000004100 */
        /* <DEDUP_REMOVED lines=20> */
[----:B----4-:R-:W-:Y:S02]  /*1f40*/  HADD2.F32 R18, -RZ, R28.H0_H0 ;  /* 0x2000001cff127230 */ /* 0x010fe40000004100 */
[----:B------:R-:W-:Y:S01]  /*1f50*/  FFMA.FTZ R41, R16, R17, R41 ;  /* 0x0000001110297223 */ /* 0x000fe20000010029 */
[----:B------:R-:W-:Y:S02]  /*1f60*/  HADD2.F32 R23, -RZ, R23.H1_H1 ;  /* 0x30000017ff177230 */ /* 0x000fe40000004100 */
        /* <DEDUP_REMOVED lines=9> */
[----:B------:R-:W-:Y:S02]  /*2000*/  HADD2.F32 R23, -RZ, R31.H0_H0 ;  /* 0x2000001fff177230 */ /* 0x000fe40000004100 */
[----:B------:R-:W-:Y:S02]  /*2010*/  HADD2.F32 R24, -RZ, R27.H0_H0 ;  /* 0x2000001bff187230 */ /* 0x000fe40000004100 */
[----:B------:R-:W-:Y:S01]  /*2020*/  FFMA.FTZ R57, R20, R21, R57 ;  /* 0x0000001514397223 */ /* 0x000fe20000010039 */
[----:B------:R-:W-:Y:S02]  /*2030*/  HADD2.F32 R25, -RZ, R25.H1_H1 ;  /* 0x30000019ff197230 */ /* 0x000fe40000004100 */
[----:B------:R-:W-:Y:S02]  /*2040*/  HADD2.F32 R29, -RZ, R29.H1_H1 ;  /* 0x3000001dff1d7230 */ /* 0x000fe40000004100 */
[----:B------:R-:W-:-:S02]  /*2050*/  HADD2.F32 R31, -RZ, R31.H1_H1 ;  /* 0x3000001fff1f7230 */ /* 0x000fc40000004100 */
[----:B------:R-:W-:Y:S02]  /*2060*/  HADD2.F32 R27, -RZ, R27.H1_H1 ;  /* 0x3000001bff1b7230 */ /* 0x000fe40000004100 */
[----:B------:R-:W-:Y:S01]  /*2070*/  FFMA.FTZ R41, R24, R23, R41 ;  /* 0x0000001718297223 */ /* 0x000fe20000010029 */
[--C-:B------:R-:W-:Y:S02]  /*2080*/  HADD2.F32 R22, -RZ, R30.reuse.H0_H0 ;  /* 0x2000001eff167230 */ /* 0x100fe40000004100 */
[----:B------:R-:W-:Y:S02]  /*2090*/  HADD2.F32 R30, -RZ, R30.H1_H1 ;  /* 0x3000001eff1e7230 */ /* 0x000fe40000004100 */
[--C-:B------:R-:W-:Y:S02]  /*20a0*/  HADD2.F32 R20, -RZ, R26.reuse.H0_H0 ;  /* 0x2000001aff147230 */ /* 0x100fe40000004100 */
[----:B------:R-:W-:Y:S02]  /*20b0*/  HADD2.F32 R21, -RZ, R26.H1_H1 ;  /* 0x3000001aff157230 */ /* 0x000fe40000004100 */
[----:B------:R-:W-:-:S02]  /*20c0*/  HADD2.F32 R26, -RZ, R12.H0_H0 ;  /* 0x2000000cff1a7230 */ /* 0x000fc40000004100 */
[----:B0-----:R-:W-:Y:S02]  /*20d0*/  HADD2.F32 R24, -RZ, R32.H0_H0 ;  /* 0x20000020ff187230 */ /* 0x001fe40000004100 */
[----:B------:R-:W-:Y:S01]  /*20e0*/  FFMA.FTZ R36, R25, R29, R36 ;  /* 0x0000001d19247223 */ /* 0x000fe20000010024 */
[----:B------:R-:W-:Y:S01]  /*20f0*/  FFMA.FTZ R42, R27, R31, R42 ;  /* 0x0000001f1b2a7223 */ /* 0x000fe2000001002a */
[----:B------:R-:W-:Y:S02]  /*2100*/  HADD2.F32 R27, -RZ, R12.H1_H1 ;  /* 0x3000000cff1b7230 */ /* 0x000fe40000004100 */
[----:B------:R-:W-:Y:S01]  /*2110*/  FFMA.FTZ R37, R20, R22, R37 ;  /* 0x0000001614257223 */ /* 0x000fe20000010025 */
[----:B------:R-:W-:Y:S02]  /*2120*/  HADD2.F32 R25, -RZ, R32.H1_H1 ;  /* 0x30000020ff197230 */ /* 0x000fe40000004100 */
[----:B------:R-:W-:Y:S01]  /*2130*/  FFMA.FTZ R40, R21, R30, R40 ;  /* 0x0000001e15287223 */ /* 0x000fe20000010028 */
[----:B------:R-:W-:-:S02]  /*2140*/  HADD2.F32 R22, -RZ, R13.H0_H0 ;  /* 0x2000000dff167230 */ /* 0x000fc40000004100 */
[----:B------:R-:W-:Y:S01]  /*2150*/  FFMA.FTZ R43, R24, R26, R43 ;  /* 0x0000001a182b7223 */ /* 0x000fe2000001002b */
[----:B------:R-:W-:Y:S02]  /*2160*/  HADD2.F32 R21, -RZ, R13.H1_H1 ;  /* 0x3000000dff157230 */ /* 0x000fe40000004100 */
[----:B------:R-:W-:Y:S02]  /*2170*/  HADD2.F32 R13, -RZ, R14.H1_H1 ;  /* 0x3000000eff0d7230 */ /* 0x000fe40000004100 */
[----:B------:R-:W-:Y:S02]  /*2180*/  HADD2.F32 R23, -RZ, R34.H1_H1 ;  /* 0x30000022ff177230 */ /* 0x000fe40000004100 */
[----:B-1----:R-:W-:Y:S02]  /*2190*/  HADD2.F32 R24, -RZ, R16.H0_H0 ;  /* 0x20000010ff187230 */ /* 0x002fe40000004100 */
[----:B------:R-:W-:Y:S02]  /*21a0*/  HADD2.F32 R26, -RZ, R8.H0_H0 ;  /* 0x20000008ff1a7230 */ /* 0x000fe40000004100 */
[----:B------:R-:W-:Y:S01]  /*21b0*/  FFMA.FTZ R25, R25, R27, R62 ;  /* 0x0000001b19197223 */ /* 0x000fe2000001003e */
[----:B------:R-:W-:-:S02]  /*21c0*/  HADD2.F32 R16, -RZ, R16.H1_H1 ;  /* 0x30000010ff107230 */ /* 0x000fc40000004100 */
[----:B------:R-:W-:Y:S02]  /*21d0*/  HADD2.F32 R8, -RZ, R8.H1_H1 ;  /* 0x30000008ff087230 */ /* 0x000fe40000004100 */
[--C-:B------:R-:W-:Y:S02]  /*21e0*/  HADD2.F32 R28, -RZ, R33.reuse.H0_H0 ;  /* 0x20000021ff1c7230 */ /* 0x100fe40000004100 */
[----:B------:R-:W-:Y:S02]  /*21f0*/  HADD2.F32 R33, -RZ, R33.H1_H1 ;  /* 0x30000021ff217230 */ /* 0x000fe40000004100 */
[----:B------:R-:W-:Y:S01]  /*2200*/  FFMA.FTZ R13, R23, R13, R40 ;  /* 0x0000000d170d7223 */ /* 0x000fe20000010028 */
[----:B------:R-:W-:Y:S02]  /*2210*/  HADD2.F32 R20, -RZ, R14.H0_H0 ;  /* 0x2000000eff147230 */ /* 0x000fe40000004100 */
[----:B------:R-:W-:Y:S01]  /*2220*/  FFMA.FTZ R25, R16, R8, R25 ;  /* 0x0000000810197223 */ /* 0x000fe20000010019 */
[----:B------:R-:W-:-:S02]  /*2230*/  HADD2.F32 R23, -RZ, R17.H0_H0 ;  /* 0x20000011ff177230 */ /* 0x000fc40000004100 */
[----:B------:R-:W-:Y:S01]  /*2240*/  FFMA.FTZ R22, R28, R22, R57 ;  /* 0x000000161c167223 */ /* 0x000fe20000010039 */
[----:B------:R-:W-:Y:S02]  /*2250*/  HADD2.F32 R27, -RZ, R9.H0_H0 ;  /* 0x20000009ff1b7230 */ /* 0x000fe40000004100 */
[----:B------:R-:W-:Y:S01]  /*2260*/  FFMA.FTZ R24, R24, R26, R43 ;  /* 0x0000001a18187223 */ /* 0x000fe2000001002b */
[----:B------:R-:W-:Y:S02]  /*2270*/  HADD2.F32 R12, -RZ, R15.H0_H0 ;  /* 0x2000000fff0c7230 */ /* 0x000fe40000004100 */
[----:B------:R-:W-:Y:S01]  /*2280*/  FFMA.FTZ R21, R33, R21, R36 ;  /* 0x0000001521157223 */ /* 0x000fe20000010024 */
[----:B------:R-:W-:Y:S02]  /*2290*/  HADD2.F32 R14, -RZ, R35.H0_H0 ;  /* 0x20000023ff0e7230 */ /* 0x000fe40000004100 */
        /* <DEDUP_REMOVED lines=46> */
.L_x_21506:
[----:B------:R-:W-:Y:S05]  /*2580*/  BSYNC B0 ;  /* 0x0000000000007941 */ /* 0x000fea0003800000 */
.L_x_21505:
[----:B------:R-:W0:Y:S01]  /*2590*/  SHFL.BFLY PT, R3, R50, 0x10, 0x1f ;  /* 0x0e001f0032037f89 */ /* 0x000e2200000e0000 */
[----:B------:R-:W-:Y:S01]  /*25a0*/  BSSY B0, `(.L_x_21508) ;  /* 0x000010d000007945 */ /* 0x000fe20003800000 */
[----:B------:R-:W1:Y:S01]  /*25b0*/  S2R R4, SR_TID.X ;  /* 0x0000000000047919 */ /* 0x000e620000002100 */
        /* <DEDUP_REMOVED lines=18> */
[----:B0-----:R-:W-:Y:S02]  /*26e0*/  FMNMX.FTZ R8, R5, R6, !PT ;  /* 0x0000000605087209 */ /* 0x001fe40007810000 */
[----:B------:R-:W-:-:S03]  /*26f0*/  @!P1 MOV R6, 0x400 ;  /* 0x0000040000069802 */ /* 0x000fc60000000f00 */
[----:B------:R-:W0:Y:S02]  /*2700*/  SHFL.BFLY PT, R7, R8, 0x1, 0x1f ;  /* 0x0c201f0008077f89 */ /* 0x000e2400000e0000 */
[----:B------:R-:W-:-:S05]  /*2710*/  @!P1 VIADD R6, R6, 0xf0 ;  /* 0x000000f006069836 */ /* 0x000fca0000000000 */
[----:B--2---:R-:W-:Y:S01]  /*2720*/  @!P1 LEA R9, R9, R6, 0x18 ;  /* 0x0000000609099211 */ /* 0x004fe200078ec0ff */
[----:B------:R-:W-:Y:S01]  /*2730*/  IMAD.MOV.U32 R6, RZ, RZ, -0x800001 ;  /* 0xff7fffffff067424 */ /* 0x000fe200078e00ff */
[----:B0-----:R-:W-:Y:S02]  /*2740*/  @!P0 FMNMX.FTZ R5, R8, R7, !PT ;  /* 0x0000000708058209 */ /* 0x001fe40007810000 */
[----:B------:R-:W-:Y:S01]  /*2750*/  @!P1 LEA R7, R4, R9, 0x2 ;  /* 0x0000000904079211 */ /* 0x000fe200078e10ff */
[----:B------:R-:W-:Y:S02]  /*2760*/  VIADD R9, R56, 0x1f ;  /* 0x0000001f38097836 */ /* 0x000fe40000000000 */
[----:B------:R0:W-:Y:S03]  /*2770*/  @!P0 STS [R2], R5 ;  /* 0x0000000502008388 */ /* 0x0001e60000000800 */
[----:B------:R-:W-:Y:S01]  /*2780*/  SHF.R.S32.HI R10, RZ, 0x1f, R9 ;  /* 0x0000001fff0a7819 */ /* 0x000fe20000011409 */
[----:B------:R-:W-:Y:S03]  /*2790*/  BAR.SYNC.DEFER_BLOCKING 0x0 ;  /* 0x0000000000007b1d */ /* 0x000fe60000010000 */
[----:B------:R-:W-:-:S04]  /*27a0*/  LEA.HI R10, R10, R9, RZ, 0x5 ;  /* 0x000000090a0a7211 */ /* 0x000fc800078f28ff */
        /* <DEDUP_REMOVED lines=15> */
[----:B------:R-:W-:Y:S01]  /*28a0*/  ISETP.GE.U32.AND P2, PT, R7, 0x180, PT ;  /* 0x000001800700780c */ /* 0x000fe20003f46070 */
[----:B------:R-:W-:Y:S01]  /*28b0*/  IMAD.MOV.U32 R7, RZ, RZ, R53 ;  /* 0x000000ffff077224 */ /* 0x000fe200078e0035 */
        /* <DEDUP_REMOVED lines=10> */
.L_x_21512:
        /* <DEDUP_REMOVED lines=11> */
.L_x_21511:
[----:B------:R-:W-:Y:S05]  /*2a10*/  BSYNC B1 ;  /* 0x0000000000017941 */ /* 0x000fea0003800000 */
.L_x_21510:
        /* <DEDUP_REMOVED lines=14> */
.L_x_21515:
        /* <DEDUP_REMOVED lines=21> */
[C---:B----4-:R-:W-:Y:S01]  /*2c50*/  FADD.FTZ R18, -R3.reuse, R18 ;  /* 0x0000001203127221 */ /* 0x050fe20000010100 */
[----:B------:R-:W-:Y:S01]  /*2c60*/  FMUL.FTZ R15, R16, 1.4426950216293334961 ;  /* 0x3fb8aa3b100f7820 */ /* 0x000fe20000410000 */
[----:B------:R-:W4:Y:S01]  /*2c70*/  MUFU.EX2 R11, R11 ;  /* 0x0000000b000b7308 */ /* 0x000f220000000800 */
[----:B------:R-:W3:Y:S01]  /*2c80*/  LDS R16, [R6+0x1200] ;  /* 0x0012000006107984 */ /* 0x000ee20000000800 */
[----:B------:R-:W-:Y:S01]  /*2c90*/  FADD.FTZ R20, -R3, R20 ;  /* 0x0000001403147221 */ /* 0x000fe20000010100 */
[----:B------:R-:W-:-:S02]  /*2ca0*/  FMUL.FTZ R17, R18, 1.4426950216293334961 ;  /* 0x3fb8aa3b12117820 */ /* 0x000fc40000410000 */
[----:B------:R-:W3:Y:S01]  /*2cb0*/  LDS R18, [R6+0x1400] ;  /* 0x0014000006127984 */ /* 0x000ee20000000800 */
[C---:B------:R-:W-:Y:S01]  /*2cc0*/  FADD.FTZ R22, -R3.reuse, R22 ;  /* 0x0000001603167221 */ /* 0x040fe20000010100 */
[----:B------:R-:W-:Y:S01]  /*2cd0*/  FMUL.FTZ R19, R20, 1.4426950216293334961 ;  /* 0x3fb8aa3b14137820 */ /* 0x000fe20000410000 */
[----:B------:R-:W0:Y:S01]  /*2ce0*/  MUFU.EX2 R13, R13 ;  /* 0x0000000d000d7308 */ /* 0x000e220000000800 */
[----:B------:R-:W3:Y:S01]  /*2cf0*/  LDS R20, [R6+0x1600] ;  /* 0x0016000006147984 */ /* 0x000ee20000000800 */
[C---:B------:R-:W-:Y:S01]  /*2d00*/  FADD.FTZ R24, -R3.reuse, R24 ;  /* 0x0000001803187221 */ /* 0x040fe20000010100 */
[----:B------:R-:W-:Y:S02]  /*2d10*/  FMUL.FTZ R21, R22, 1.4426950216293334961 ;  /* 0x3fb8aa3b16157820 */ /* 0x000fe40000410000 */
[----:B------:R-:W3:Y:S01]  /*2d20*/  LDS R22, [R6+0x1800] ;  /* 0x0018000006167984 */ /* 0x000ee20000000800 */
[----:B------:R-:W-:Y:S02]  /*2d30*/  FMUL.FTZ R23, R24, 1.4426950216293334961 ;  /* 0x3fb8aa3b18177820 */ /* 0x000fe40000410000 */
[----:B------:R-:W2:Y:S01]  /*2d40*/  MUFU.EX2 R15, R15 ;  /* 0x0000000f000f7308 */ /* 0x000ea20000000800 */
[----:B------:R-:W3:Y:S04]  /*2d50*/  LDS R24, [R6+0x1a00] ;  /* 0x001a000006187984 */ /* 0x000ee80000000800 */
[----:B-1----:R-:W-:Y:S03]  /*2d60*/  STS [R6+-0x400], R9 ;  /* 0xfffc000906007388 */ /* 0x002fe60000000800 */
[----:B------:R-:W1:Y:S01]  /*2d70*/  MUFU.EX2 R17, R17 ;  /* 0x0000001100117308 */ /* 0x000e620000000800 */
[----:B----4-:R-:W-:Y:S01]  /*2d80*/  STS [R6+-0x200], R11 ;  /* 0xfffe000b06007388 */ /* 0x010fe20000000800 */
[----:B0-----:R-:W-:-:S03]  /*2d90*/  FADD.FTZ R10, -R3, R10 ;  /* 0x0000000a030a7221 */ /* 0x001fc60000010100 */
[----:B------:R-:W-:Y:S01]  /*2da0*/  STS [R6], R13 ;  /* 0x0000000d06007388 */ /* 0x000fe20000000800 */
        /* <DEDUP_REMOVED lines=8> */
[C---:B------:R-:W-:Y:S01]  /*2e30*/  FADD.FTZ R16, -R3.reuse, R16 ;  /* 0x0000001003107221 */ /* 0x040fe20000010100 */
[----:B-1----:R-:W-:Y:S01]  /*2e40*/  STS [R6+0x400], R17 ;  /* 0x0004001106007388 */ /* 0x002fe20000000800 */
[----:B------:R-:W-:Y:S02]  /*2e50*/  FADD.FTZ R18, -R3, R18 ;  /* 0x0000001203127221 */ /* 0x000fe40000010100 */
[----:B------:R-:W-:Y:S02]  /*2e60*/  FMUL.FTZ R16, R16, 1.4426950216293334961 ;  /* 0x3fb8aa3b10107820 */ /* 0x000fe40000410000 */
[----:B------:R-:W1:Y:S01]  /*2e70*/  MUFU.EX2 R21, R21 ;  /* 0x0000001500157308 */ /* 0x000e620000000800 */
[----:B--2---:R-:W-:Y:S01]  /*2e80*/  FADD.FTZ R10, R9, R5 ;  /* 0x00000005090a7221 */ /* 0x004fe20000010000 */
[----:B------:R-:W-:Y:S01]  /*2e90*/  FMUL.FTZ R18, R18, 1.4426950216293334961 ;  /* 0x3fb8aa3b12127820 */ /* 0x000fe20000410000 */
[C---:B------:R-:W-:Y:S01]  /*2ea0*/  FADD.FTZ R20, -R3.reuse, R20 ;  /* 0x0000001403147221 */ /* 0x040fe20000010100 */
[C---:B------:R-:W-:Y:S01]  /*2eb0*/  FADD.FTZ R22, -R3.reuse, R22 ;  /* 0x0000001603167221 */ /* 0x040fe20000010100 */
[----:B------:R-:W-:Y:S01]  /*2ec0*/  FADD.FTZ R10, R10, R11 ;  /* 0x0000000b0a0a7221 */ /* 0x000fe20000010000 */
[----:B0-----:R-:W-:Y:S01]  /*2ed0*/  STS [R6+0x600], R19 ;  /* 0x0006001306007388 */ /* 0x001fe20000000800 */
[----:B------:R-:W-:Y:S01]  /*2ee0*/  FMUL.FTZ R20, R20, 1.4426950216293334961 ;  /* 0x3fb8aa3b14147820 */ /* 0x000fe20000410000 */
[----:B------:R-:W0:Y:S01]  /*2ef0*/  MUFU.EX2 R23, R23 ;  /* 0x0000001700177308 */ /* 0x000e220000000800 */
[----:B------:R-:W-:Y:S01]  /*2f00*/  FADD.FTZ R10, R10, R13 ;  /* 0x0000000d0a0a7221 */ /* 0x000fe20000010000 */
[----:B------:R-:W-:Y:S01]  /*2f10*/  FADD.FTZ R24, -R3, R24 ;  /* 0x0000001803187221 */ /* 0x000fe20000010100 */
[----:B------:R-:W-:Y:S01]  /*2f20*/  FMUL.FTZ R22, R22, 1.4426950216293334961 ;  /* 0x3fb8aa3b16167820 */ /* 0x000fe20000410000 */
[----:B---3--:R-:W-:Y:S01]  /*2f30*/  STS [R6+0xc00], R25 ;  /* 0x000c001906007388 */ /* 0x008fe20000000800 */
[----:B------:R-:W-:Y:S01]  /*2f40*/  FADD.FTZ R10, R10, R15 ;  /* 0x0000000f0a0a7221 */ /* 0x000fe20000010000 */
[----:B------:R-:W-:-:S02]  /*2f50*/  FMUL.FTZ R24, R24, 1.4426950216293334961 ;  /* 0x3fb8aa3b18187820 */ /* 0x000fc40000410000 */
[----:B------:R-:W2:Y:S01]  /*2f60*/  MUFU.EX2 R27, R12 ;  /* 0x0000000c001b7308 */ /* 0x000ea20000000800 */
[----:B------:R-:W-:Y:S01]  /*2f70*/  FADD.FTZ R10, R10, R17 ;  /* 0x000000110a0a7221 */ /* 0x000fe20000010000 */
[----:B-1----:R-:W-:Y:S03]  /*2f80*/  STS [R6+0x800], R21 ;  /* 0x0008001506007388 */ /* 0x002fe60000000800 */
[----:B------:R-:W-:-:S03]  /*2f90*/  FADD.FTZ R10, R10, R19 ;  /* 0x000000130a0a7221 */ /* 0x000fc60000010000 */
        /* <DEDUP_REMOVED lines=26> */
.L_x_21514:
[----:B------:R-:W-:Y:S05]  /*3140*/  BSYNC B1 ;  /* 0x0000000000017941 */ /* 0x000fea0003800000 */
.L_x_21513:
        /* <DEDUP_REMOVED lines=55> */
.L_x_21517:
[----:B------:R-:W-:Y:S05]  /*34c0*/  BSYNC B1 ;  /* 0x0000000000017941 */ /* 0x000fea0003800000 */
.L_x_21516:
        /* <DEDUP_REMOVED lines=26> */
.L_x_21509:
[----:B------:R-:W-:Y:S05]  /*3670*/  BSYNC B0 ;  /* 0x0000000000007941 */ /* 0x000fea0003800000 */
.L_x_21508:
        /* <DEDUP_REMOVED lines=15> */
[----:B---3--:R-:W-:-:S04]  /*3770*/  @!P2 LEA R6, R11, R6, 0x18 ;  /* 0x000000060b06a211 */ /* 0x008fc800078ec0ff */
[----:B------:R-:W-:Y:S01]  /*3780*/  @!P2 LEA R5, R9, R6, 0x2 ;  /* 0x000000060905a211 */ /* 0x000fe200078e10ff */
        /* <DEDUP_REMOVED lines=31> */
.L_x_21522:
        /* <DEDUP_REMOVED lines=8> */
.L_x_21521:
[----:B------:R-:W-:Y:S05]  /*3a00*/  BSYNC B1 ;  /* 0x0000000000017941 */ /* 0x000fea0003800000 */
.L_x_21520:
        /* <DEDUP_REMOVED lines=14> */
.L_x_21525:
        /* <DEDUP_REMOVED lines=52> */
.L_x_21524:
[----:B------:R-:W-:Y:S05]  /*3e30*/  BSYNC B1 ;  /* 0x0000000000017941 */ /* 0x000fea0003800000 */
.L_x_21523:
        /* <DEDUP_REMOVED lines=31> */
.L_x_21527:
[----:B------:R-:W-:Y:S05]  /*4030*/  BSYNC B1 ;  /* 0x0000000000017941 */ /* 0x000fea0003800000 */
.L_x_21526:
        /* <DEDUP_REMOVED lines=14> */
.L_x_21519:
[----:B------:R-:W-:Y:S05]  /*4120*/  BSYNC B0 ;  /* 0x0000000000007941 */ /* 0x000fea0003800000 */
.L_x_21518:
        /* <DEDUP_REMOVED lines=8> */
[----:B------:R-:W-:Y:S02]  /*41b0*/  CS2R R28, SRZ ;  /* 0x00000000001c7805 */ /* 0x000fe4000001ff00 */
[----:B-1----:R-:W-:Y:S02]  /*41c0*/  CS2R R8, SRZ ;  /* 0x0000000000087805 */ /* 0x002fe4000001ff00 */
[----:B0-----:R-:W-:-:S02]  /*41d0*/  CS2R R6, SRZ ;  /* 0x0000000000067805 */ /* 0x001fc4000001ff00 */
[----:B------:R-:W-:Y:S01]  /*41e0*/  CS2R R4, SRZ ;  /* 0x0000000000047805 */ /* 0x000fe2000001ff00 */
[----:B------:R-:W-:Y:S01]  /*41f0*/  IMAD.MOV.U32 R37, RZ, RZ, RZ ;  /* 0x000000ffff257224 */ /* 0x000fe200078e00ff */
[----:B------:R-:W-:Y:S06]  /*4200*/  BRA `(.L_x_21530) ;  /* 0x00000030000c7947 */ /* 0x000fec0003800000 */
.L_x_21529:
[----:B------:R-:W2:Y:S01]  /*4210*/  S2UR UR5, SR_CgaCtaId ;  /* 0x00000000000579c3 */ /* 0x000ea20000008800 */
[----:B0-----:R-:W-:Y:S01]  /*4220*/  SHF.R.S32.HI R3, RZ, 0x1f, R4 ;  /* 0x0000001fff037819 */ /* 0x001fe20000011404 */
[----:B------:R-:W-:Y:S01]  /*4230*/  UMOV UR4, 0x400 ;  /* 0x0000040000047882 */ /* 0x000fe20000000000 */
[C---:B------:R-:W-:Y:S01]  /*4240*/  IADD3 R51, P0, R54.reuse, R51, RZ ;  /* 0x0000003336337210 */ /* 0x040fe20007f1e0ff */
[----:B------:R-:W-:Y:S01]  /*4250*/  UIADD3 UR4, UR4, 0x110, URZ ;  /* 0x0000011004047890 */ /* 0x000fe2000fffe03f */
[----:B-1----:R-:W-:Y:S01]  /*4260*/  LEA.HI R10, R3, R4, RZ, 0x2 ;  /* 0x00000004030a7211 */ /* 0x002fe200078f10ff */
[----:B------:R-:W-:Y:S01]  /*4270*/  ULDC.64 UR6, c[0x0][0x238] ;  /* 0x00008e0000067ab9 */ /* 0x000fe20000000a00 */
[----:B------:R-:W-:Y:S01]  /*4280*/  LEA.HI.X.SX32 R44, R54, R44, 0x1, P0 ;  /* 0x0000002c362c7211 */ /* 0x000fe200000f0eff */
[----:B------:R-:W0:Y:S01]  /*4290*/  LDC R12, c[0x0][0x25c] ;  /* 0x00009700ff0c7b82 */ /* 0x000e220000000800 */
[C---:B------:R-:W-:Y:S01]  /*42a0*/  LOP3.LUT R5, R10.reuse, 0xfffffffc, RZ, 0xc0, !PT ;  /* 0xfffffffc0a057812 */ /* 0x040fe200078ec0ff */
[----:B------:R-:W-:Y:S01]  /*42b0*/  IMAD.SHL.U32 R10, R10, 0x8, RZ ;  /* 0x000000080a0a7824 */ /* 0x000fe200078e00ff */
[----:B------:R-:W-:Y:S01]  /*42c0*/  LEA R2, P0, R51, UR6, 0x2 ;  /* 0x0000000633027c11 */ /* 0x000fe2000f8010ff */
[----:B------:R-:W-:Y:S01]  /*42d0*/  ULDC UR6, c[0x0][0x260] ;  /* 0x0000980000067ab9 */ /* 0x000fe20000000800 */
[----:B------:R-:W-:Y:S01]  /*42e0*/  IADD3 R11, R4, -R5, RZ ;  /* 0x80000005040b7210 */ /* 0x000fe20007ffe0ff */
[----:B------:R-:W-:Y:S01]  /*42f0*/  IMAD R62, R0, UR6, RZ ;  /* 0x00000006003e7c24 */ /* 0x000fe2000f8e02ff */
[----:B------:R-:W-:Y:S01]  /*4300*/  LOP3.LUT R10, R10, 0xffffffe0, RZ, 0xc0, !PT ;  /* 0xffffffe00a0a7812 */ /* 0x000fe200078ec0ff */
[----:B------:R-:W-:Y:S01]  /*4310*/  HFMA2.MMA R37, -RZ, RZ, 0, 0 ;  /* 0x00000000ff257435 */ /* 0x000fe200000001ff */
[----:B------:R-:W-:Y:S01]  /*4320*/  LEA R38, R54, R11, 0x2 ;  /* 0x0000000b36267211 */ /* 0x000fe200078e10ff */
[----:B------:R-:W-:Y:S01]  /*4330*/  IMAD.SHL.U32 R11, R11, 0x8, RZ ;  /* 0x000000080b0b7824 */ /* 0x000fe200078e00ff */
[----:B------:R-:W-:-:S02]  /*4340*/  LEA.HI.X R3, R51, UR7, R44, 0x2, P0 ;  /* 0x0000000733037c11 */ /* 0x000fc400080f142c */
[----:B------:R-:W-:Y:S02]  /*4350*/  CS2R R34, SRZ ;  /* 0x0000000000227805 */ /* 0x000fe4000001ff00 */
[----:B------:R-:W-:Y:S01]  /*4360*/  IADD3 R36, -R54, -0x1, R45 ;  /* 0xffffffff36247810 */ /* 0x000fe20007ffe12d */
[----:B------:R-:W-:Y:S01]  /*4370*/  IMAD.IADD R55, R11, 0x1, R10 ;  /* 0x000000010b377824 */ /* 0x000fe200078e020a */
[----:B------:R-:W-:Y:S01]  /*4380*/  CS2R R32, SRZ ;  /* 0x0000000000207805 */ /* 0x000fe2000001ff00 */
[----:B--2---:R-:W-:Y:S01]  /*4390*/  ULEA UR4, UR5, UR4, 0x18 ;  /* 0x0000000405047291 */ /* 0x004fe2000f8ec03f */
[----:B------:R-:W-:Y:S02]  /*43a0*/  CS2R R30, SRZ ;  /* 0x00000000001e7805 */ /* 0x000fe4000001ff00 */
[----:B------:R-:W-:Y:S02]  /*43b0*/  CS2R R28, SRZ ;  /* 0x00000000001c7805 */ /* 0x000fe4000001ff00 */
[----:B------:R-:W-:-:S02]  /*43c0*/  CS2R R8, SRZ ;  /* 0x0000000000087805 */ /* 0x000fc4000001ff00 */
[----:B------:R-:W-:Y:S02]  /*43d0*/  CS2R R6, SRZ ;  /* 0x0000000000067805 */ /* 0x000fe4000001ff00 */
[----:B------:R-:W-:Y:S02]  /*43e0*/  CS2R R4, SRZ ;  /* 0x0000000000047805 */ /* 0x000fe4000001ff00 */
[----:B------:R-:W-:Y:S01]  /*43f0*/  LEA R38, R38, UR4, 0x5 ;  /* 0x0000000426267c11 */ /* 0x000fe2000f8e28ff */
[C---:B-----5:R-:W-:Y:S01]  /*4400*/  VIADD R52, R55.reuse, 0x300 ;  /* 0x0000030037347836 */ /* 0x060fe20000000000 */
        /* <DEDUP_REMOVED lines=13> */
[C---:B------:R-:W-:Y:S02]  /*44e0*/  IADD3 R44, R55.reuse, 0xa00, RZ ;  /* 0x00000a00372c7810 */ /* 0x040fe40007ffe0ff */
[C---:B------:R-:W-:Y:S02]  /*44f0*/  IADD3 R42, R55.reuse, 0xc00, RZ ;  /* 0x00000c00372a7810 */ /* 0x040fe40007ffe0ff */
[----:B------:R-:W-:-:S07]  /*4500*/  IADD3 R40, R55, 0xe00, RZ ;  /* 0x00000e0037287810 */ /* 0x000fce0007ffe0ff */
.L_x_21561:
[----:B------:R-:W2:Y:S01]  /*4510*/  LDG.E.CONSTANT R23, desc[UR10][R2.64] ;  /* 0x0000000a02177981 */ /* 0x000ea2000c1e9900 */
[----:B------:R-:W0:Y:S03]  /*4520*/  LDC.64 R10, c[0x0][0x228] ;  /* 0x00008a00ff0a7b82 */ /* 0x000e260000000a00 */
[----:B------:R-:W1:Y:S04]  /*4530*/  LDS.128 R12, [R38+-0x10] ;  /* 0xfffff000260c7984 */ /* 0x000e680000000c00 */
[----:B------:R-:W3:Y:S01]  /*4540*/  LDS.128 R16, [R38] ;  /* 0x0000000026107984 */ /* 0x000ee20000000c00 */
[----:B-1----:R-:W-:Y:S01]  /*4550*/  F2FP.F16.F32.PACK_AB R58, R15, R14 ;  /* 0x0000000e0f3a723e */ /* 0x002fe200000000ff */
[----:B------:R-:W-:Y:S01]  /*4560*/  BSSY B1, `(.L_x_21531) ;  /* 0x000002f000017945 */ /* 0x000fe20003800000 */
[----:B------:R-:W-:-:S02]  /*4570*/  F2FP.F16.F32.PACK_AB R57, R13, R12 ;  /* 0x0000000c0d39723e */ /* 0x000fc400000000ff */
[----:B---3--:R-:W-:Y:S02]  /*4580*/  F2FP.F16.F32.PACK_AB R59, R17, R16 ;  /* 0x00000010113b723e */ /* 0x008fe400000000ff */
[----:B------:R-:W-:Y:S02]  /*4590*/  F2FP.F16.F32.PACK_AB R60, R19, R18 ;  /* 0x00000012133c723e */ /* 0x000fe400000000ff */
[----:B--2---:R-:W-:-:S05]  /*45a0*/  SHF.R.S32.HI R20, RZ, 0x1f, R23 ;  /* 0x0000001fff147819 */ /* 0x004fca0000011417 */
[----:B------:R-:W-:Y:S02]  /*45b0*/  IMAD R22, R20, UR8, RZ ;  /* 0x0000000814167c24 */ /* 0x000fe4000f8e02ff */
[----:B------:R-:W-:-:S04]  /*45c0*/  IMAD.WIDE.U32 R20, R23, UR8, R62 ;  /* 0x0000000817147c25 */ /* 0x000fc8000f8e003e */
[----:B------:R-:W-:Y:S01]  /*45d0*/  IMAD R23, R23, R0, R22 ;  /* 0x0000000017177224 */ /* 0x000fe200078e0216 */
[----:B------:R-:W-:-:S03]  /*45e0*/  IADD3 R22, P0, R55, R20, RZ ;  /* 0x0000001437167210 */ /* 0x000fc60007f1e0ff */
[----:B------:R-:W-:Y:S01]  /*45f0*/  IMAD.IADD R24, R21, 0x1, R23 ;  /* 0x0000000115187824 */ /* 0x000fe200078e0217 */
[----:B0-----:R-:W-:-:S04]  /*4600*/  LEA R14, P1, R22, R10, 0x1 ;  /* 0x0000000a160e7211 */ /* 0x001fc800078208ff */
[----:B------:R-:W-:Y:S02]  /*4610*/  LEA.HI.X.SX32 R15, R55, R24, 0x1, P0 ;  /* 0x00000018370f7211 */ /* 0x000fe400000f0eff */
[----:B------:R-:W-:Y:S02]  /*4620*/  ISETP.NE.AND P0, PT, R36, RZ, PT ;  /* 0x000000ff2400720c */ /* 0x000fe40003f05270 */
[----:B------:R-:W-:-:S05]  /*4630*/  LEA.HI.X R15, R22, R11, R15, 0x1, P1 ;  /* 0x0000000b160f7211 */ /* 0x000fca00008f0c0f */
[----:B------:R0:W5:Y:S06]  /*4640*/  LDG.E.128.CONSTANT R16, desc[UR10][R14.64] ;  /* 0x0000000a0e107981 */ /* 0x00016c000c1e9d00 */
[----:B------:R-:W-:Y:S05]  /*4650*/  @P0 BRA `(.L_x_21532) ;  /* 0x00000000007c0947 */ /* 0x000fea0003800000 */
[----:B------:R-:W-:Y:S02]  /*4660*/  IADD3 R13, R39, 0x2, RZ ;  /* 0x00000002270d7810 */ /* 0x000fe40007ffe0ff */
[----:B-----5:R-:W-:Y:S02]  /*4670*/  PRMT R12, R17, 0x7632, R12 ;  /* 0x00007632110c7816 */ /* 0x020fe4000000000c */
[-C--:B------:R-:W-:Y:S01]  /*4680*/  ISETP.GE.AND P1, PT, R13, R56.reuse, PT ;  /* 0x000000380d00720c */ /* 0x080fe20003f26270 */
[----:B------:R-:W-:Y:S01]  /*4690*/  VIADD R13, R39, 0x3 ;  /* 0x00000003270d7836 */ /* 0x000fe20000000000 */
[----:B------:R-:W-:Y:S02]  /*46a0*/  PRMT R22, R19, 0x7632, R22 ;  /* 0x0000763213167816 */ /* 0x000fe40000000016 */
[----:B------:R-:W-:Y:S02]  /*46b0*/  SEL R17, R17, RZ, !P1 ;  /* 0x000000ff11117207 */ /* 0x000fe40004800000 */
[----:B------:R-:W-:-:S02]  /*46c0*/  ISETP.GE.AND P2, PT, R13, R56, PT ;  /* 0x000000380d00720c */ /* 0x000fc40003f46270 */
[----:B------:R-:W-:Y:S02]  /*46d0*/  IADD3 R13, R39, 0x4, RZ ;  /* 0x00000004270d7810 */ /* 0x000fe40007ffe0ff */
[----:B------:R-:W-:Y:S02]  /*46e0*/  SEL R12, R12, RZ, !P2 ;  /* 0x000000ff0c0c7207 */ /* 0x000fe40005000000 */
[-C--:B------:R-:W-:Y:S01]  /*46f0*/  ISETP.GE.AND P3, PT, R13, R56.reuse, PT ;  /* 0x000000380d00720c */ /* 0x080fe20003f66270 */
[----:B------:R-:W-:Y:S01]  /*4700*/  VIADD R13, R39, 0x5 ;  /* 0x00000005270d7836 */ /* 0x000fe20000000000 */
[----:B------:R-:W-:Y:S02]  /*4710*/  PRMT R17, R17, 0x5410, R12 ;  /* 0x0000541011117816 */ /* 0x000fe4000000000c */
[-C--:B------:R-:W-:Y:S02]  /*4720*/  ISETP.GE.AND P1, PT, R39, R56.reuse, PT ;  /* 0x000000382700720c */ /* 0x080fe40003f26270 */
[----:B------:R-:W-:-:S02]  /*4730*/  ISETP.GE.AND P4, PT, R13, R56, PT ;  /* 0x000000380d00720c */ /* 0x000fc40003f86270 */
[----:B------:R-:W-:Y:S02]  /*4740*/  IADD3 R13, R39, 0x6, RZ ;  /* 0x00000006270d7810 */ /* 0x000fe40007ffe0ff */
[C---:B------:R-:W-:Y:S02]  /*4750*/  PRMT R12, R16.reuse, 0x7632, R12 ;  /* 0x00007632100c7816 */ /* 0x040fe4000000000c */
[-C--:B------:R-:W-:Y:S01]  /*4760*/  ISETP.GE.AND P5, PT, R13, R56.reuse, PT ;  /* 0x000000380d00720c */ /* 0x080fe20003fa6270 */
[----:B------:R-:W-:Y:S01]  /*4770*/  VIADD R13, R39, 0x7 ;  /* 0x00000007270d7836 */ /* 0x000fe20000000000 */
[----:B------:R-:W-:Y:S02]  /*4780*/  SEL R16, R16, RZ, !P1 ;  /* 0x000000ff10107207 */ /* 0x000fe40004800000 */
[----:B------:R-:W-:Y:S02]  /*4790*/  SEL R19, R19, RZ, !P5 ;  /* 0x000000ff13137207 */ /* 0x000fe40006800000 */
[----:B------:R-:W-:-:S02]  /*47a0*/  ISETP.GE.AND P6, PT, R13, R56, PT ;  /* 0x000000380d00720c */ /* 0x000fc40003fc6270 */
[----:B------:R-:W-:Y:S02]  /*47b0*/  IADD3 R13, R39, 0x1, RZ ;  /* 0x00000001270d7810 */ /* 0x000fe40007ffe0ff */
[----:B------:R-:W-:Y:S02]  /*47c0*/  SEL R22, R22, RZ, !P6 ;  /* 0x000000ff16167207 */ /* 0x000fe40007000000 */
[----:B------:R-:W-:Y:S02]  /*47d0*/  ISETP.GE.AND P2, PT, R13, R56, PT ;  /* 0x000000380d00720c */ /* 0x000fe40003f46270 */
[C---:B------:R-:W-:Y:S02]  /*47e0*/  PRMT R13, R18.reuse, 0x7632, R13 ;  /* 0x00007632120d7816 */ /* 0x040fe4000000000d */
[----:B------:R-:W-:Y:S02]  /*47f0*/  SEL R18, R18, RZ, !P3 ;  /* 0x000000ff12127207 */ /* 0x000fe40005800000 */
[----:B------:R-:W-:-:S02]  /*4800*/  SEL R23, R13, RZ, !P4 ;  /* 0x000000ff0d177207 */ /* 0x000fc40006000000 */
[----:B------:R-:W-:Y:S02]  /*4810*/  SEL R13, R12, RZ, !P2 ;  /* 0x000000ff0c0d7207 */ /* 0x000fe40005000000 */
[----:B------:R-:W-:Y:S02]  /*4820*/  PRMT R18, R18, 0x5410, R23 ;  /* 0x0000541012127816 */ /* 0x000fe40000000017 */
[----:B------:R-:W-:Y:S02]  /*4830*/  PRMT R19, R19, 0x5410, R22 ;  /* 0x0000541013137816 */ /* 0x000fe40000000016 */
[----:B------:R-:W-:-:S07]  /*4840*/  PRMT R16, R16, 0x5410, R13 ;  /* 0x0000541010107816 */ /* 0x000fce000000000d */
.L_x_21532:
[----:B------:R-:W-:Y:S05]  /*4850*/  BSYNC B1 ;  /* 0x0000000000017941 */ /* 0x000fea0003800000 */
.L_x_21531:
[----:B0-----:R-:W5:Y:S02]  /*4860*/  LDG.E.128.CONSTANT R12, desc[UR10][R14.64+0x200] ;  /* 0x0002000a0e0c7981 */ /* 0x001f64000c1e9d00 */
[----:B-----5:R-:W-:Y:S01]  /*4870*/  HMUL2 R17, R58, R17 ;  /* 0x000000113a117232 */ /* 0x020fe20000000000 */
[----:B------:R-:W-:Y:S05]  /*4880*/  BSSY B1, `(.L_x_21533) ;  /* 0x0000022000017945 */ /* 0x000fea0003800000 */
[----:B------:R-:W-:Y:S01]  /*4890*/  HFMA2.MMA R16, R57, R16, R17 ;  /* 0x0000001039107235 */ /* 0x000fe20000000011 */
[----:B------:R-:W-:Y:S10]  /*48a0*/  @P0 BRA `(.L_x_21534) ;  /* 0x00000000007c0947 */ /* 0x000ff40003800000 */
        /* <DEDUP_REMOVED lines=8> */
[----:B------:R-:W-:Y:S01]  /*4930*/  VIADD R17, R39, 0x4 ;  /* 0x0000000427117836 */ /* 0x000fe20000000000 */
[----:B------:R-:W-:-:S04]  /*4940*/  PRMT R22, R15, 0x7632, R22 ;  /* 0x000076320f167816 */ /* 0x000fc80000000016 */
        /* <DEDUP_REMOVED lines=9> */
[-C--:B------:R-:W-:Y:S02]  /*49e0*/  ISETP.GE.AND P3, PT, R17, R56.reuse, PT ;  /* 0x000000381100720c */ /* 0x080fe40003f66270 */
[----:B------:R-:W-:Y:S02]  /*49f0*/  IADD3 R17, R39, 0x7, RZ ;  /* 0x0000000727117810 */ /* 0x000fe40007ffe0ff */
[----:B------:R-:W-:Y:S02]  /*4a00*/  SEL R15, R15, RZ, !P3 ;  /* 0x000000ff0f0f7207 */ /* 0x000fe40005800000 */
        /* <DEDUP_REMOVED lines=9> */
.L_x_21534:
[----:B------:R-:W-:Y:S05]  /*4aa0*/  BSYNC B1 ;  /* 0x0000000000017941 */ /* 0x000fea0003800000 */
.L_x_21533:
[----:B------:R-:W-:Y:S02]  /*4ab0*/  HMUL2 R13, R58, R13 ;  /* 0x0000000d3a0d7232 */ /* 0x000fe40000000000 */
[----:B------:R-:W-:-:S04]  /*4ac0*/  HFMA2 R18, R59, R18, R16 ;  /* 0x000000123b127231 */ /* 0x000fc80000000010 */
[----:B------:R-:W-:Y:S01]  /*4ad0*/  HFMA2.MMA R13, R57, R12, R13 ;  /* 0x0000000c390d7235 */ /* 0x000fe2000000000d */
[----:B------:R-:W-:-:S04]  /*4ae0*/  IADD3 R12, P1, R53, R20, RZ ;  /* 0x00000014350c7210 */ /* 0x000fc80007f3e0ff */
[C---:B------:R-:W-:Y:S02]  /*4af0*/  LEA R16, P2, R12.reuse, R10, 0x1 ;  /* 0x0000000a0c107211 */ /* 0x040fe400078408ff */
[----:B------:R-:W-:Y:S01]  /*4b00*/  LEA.HI.X.SX32 R17, R53, R24, 0x1, P1 ;  /* 0x0000001835117211 */ /* 0x000fe200008f0eff */
[----:B------:R-:W-:Y:S01]  /*4b10*/  BSSY B1, `(.L_x_21535) ;  /* 0x0000025000017945 */ /* 0x000fe20003800000 */
[----:B------:R-:W-:Y:S02]  /*4b20*/  HFMA2.MMA R14, R59, R14, R13 ;  /* 0x0000000e3b0e7235 */ /* 0x000fe4000000000d */
[----:B------:R-:W-:Y:S01]  /*4b30*/  LEA.HI.X R17, R12, R11, R17, 0x1, P2 ;  /* 0x0000000b0c117211 */ /* 0x000fe200010f0c11 */
[----:B------:R-:W-:-:S05]  /*4b40*/  HFMA2 R12, R60, R19, R18 ;  /* 0x000000133c0c7231 */ /* 0x000fca0000000012 */
[----:B------:R-:W5:Y:S01]  /*4b50*/  LDG.E.128.CONSTANT R16, desc[UR10][R16.64] ;  /* 0x0000000a10107981 */ /* 0x000f62000c1e9d00 */
[----:B------:R-:W-:Y:S05]  /*4b60*/  @P0 BRA `(.L_x_21536) ;  /* 0x00000000007c0947 */ /* 0x000fea0003800000 */
[----:B------:R-:W-:-:S04]  /*4b70*/  IADD3 R13, R39, 0x2, RZ ;  /* 0x00000002270d7810 */ /* 0x000fc80007ffe0ff */
[----:B------:R-:W-:Y:S01]  /*4b80*/  ISETP.GE.AND P1, PT, R13, R56, PT ;  /* 0x000000380d00720c */ /* 0x000fe20003f26270 */
[----:B------:R-:W-:-:S03]  /*4b90*/  VIADD R13, R39, 0x3 ;  /* 0x00000003270d7836 */ /* 0x000fc60000000000 */
[----:B-----5:R-:W-:Y:S02]  /*4ba0*/  SEL R22, R17, RZ, !P1 ;  /* 0x000000ff11167207 */ /* 0x020fe40004800000 */
[----:B------:R-:W-:Y:S02]  /*4bb0*/  ISETP.GE.AND P2, PT, R13, R56, PT ;  /* 0x000000380d00720c */ /* 0x000fe40003f46270 */
[----:B------:R-:W-:-:S04]  /*4bc0*/  PRMT R13, R17, 0x7632, R13 ;  /* 0x00007632110d7816 */ /* 0x000fc8000000000d */
[----:B------:R-:W-:-:S04]  /*4bd0*/  SEL R13, R13, RZ, !P2 ;  /* 0x000000ff0d0d7207 */ /* 0x000fc80005000000 */
[----:B------:R-:W-:Y:S02]  /*4be0*/  PRMT R17, R22, 0x5410, R13 ;  /* 0x0000541016117816 */ /* 0x000fe4000000000d */
[----:B------:R-:W-:Y:S02]  /*4bf0*/  IADD3 R13, R39, 0x4, RZ ;  /* 0x00000004270d7810 */ /* 0x000fe40007ffe0ff */
[----:B------:R-:W-:Y:S02]  /*4c00*/  PRMT R22, R19, 0x7632, R22 ;  /* 0x0000763213167816 */ /* 0x000fe40000000016 */
        /* <DEDUP_REMOVED lines=21> */
.L_x_21536:
[----:B------:R-:W-:Y:S05]  /*4d60*/  BSYNC B1 ;  /* 0x0000000000017941 */ /* 0x000fea0003800000 */
.L_x_21535:
[----:B-----5:R-:W-:Y:S02]  /*4d70*/  HMUL2 R17, R58, R17 ;  /* 0x000000113a117232 */ /* 0x020fe40000000000 */
[----:B------:R-:W-:Y:S02]  /*4d80*/  HADD2.F32 R13, -RZ, R12.H0_H0 ;  /* 0x2000000cff0d7230 */ /* 0x000fe40000004100 */
[----:B------:R-:W-:Y:S02]  /*4d90*/  HFMA2 R14, R60, R15, R14 ;  /* 0x0000000f3c0e7231 */ /* 0x000fe4000000000e */
[----:B------:R-:W-:Y:S01]  /*4da0*/  HADD2.F32 R12, -RZ, R12.H1_H1 ;  /* 0x3000000cff0c7230 */ /* 0x000fe20000004100 */
[----:B------:R-:W-:Y:S01]  /*4db0*/  IADD3 R15, P1, R52, R20, RZ ;  /* 0x00000014340f7210 */ /* 0x000fe20007f3e0ff */
[----:B------:R-:W-:-:S03]  /*4dc0*/  HFMA2.MMA R17, R57, R16, R17 ;  /* 0x0000001039117235 */ /* 0x000fc60000000011 */
[----:B------:R-:W-:Y:S01]  /*4dd0*/  FADD.FTZ R16, R13, R12 ;  /* 0x0000000c0d107221 */ /* 0x000fe20000010000 */
[C---:B------:R-:W-:Y:S02]  /*4de0*/  LEA R12, P2, R15.reuse, R10, 0x1 ;  /* 0x0000000a0f0c7211 */ /* 0x040fe400078408ff */
[----:B------:R-:W-:Y:S01]  /*4df0*/  LEA.HI.X.SX32 R22, R52, R24, 0x1, P1 ;  /* 0x0000001834167211 */ /* 0x000fe200008f0eff */
[----:B------:R-:W-:Y:S01]  /*4e00*/  FADD.FTZ R35, R16, R35 ;  /* 0x0000002310237221 */ /* 0x000fe20000010000 */
[--C-:B------:R-:W-:Y:S02]  /*4e10*/  HADD2.F32 R16, -RZ, R14.reuse.H0_H0 ;  /* 0x2000000eff107230 */ /* 0x100fe40000004100 */
[----:B------:R-:W-:Y:S01]  /*4e20*/  LEA.HI.X R13, R15, R11, R22, 0x1, P2 ;  /* 0x0000000b0f0d7211 */ /* 0x000fe200010f0c16 */
[----:B------:R-:W-:Y:S02]  /*4e30*/  HFMA2 R18, R59, R18, R17 ;  /* 0x000000123b127231 */ /* 0x000fe40000000011 */
[----:B------:R-:W-:-:S03]  /*4e40*/  HADD2.F32 R17, -RZ, R14.H1_H1 ;  /* 0x3000000eff117230 */ /* 0x000fc60000004100 */
        /* <DEDUP_REMOVED lines=28> */
[----:B------:R-:W-:Y:S02]  /*5010*/  ISETP.GE.AND P2, PT, R23, R56, PT ;  /* 0x000000381700720c */ /* 0x000fe40003f46270 */
[--C-:B------:R-:W-:Y:S02]  /*5020*/  PRMT R15, R15, 0x5410, R22.reuse ;  /* 0x000054100f0f7816 */ /* 0x100fe40000000016 */
[C---:B------:R-:W-:Y:S02]  /*5030*/  PRMT R22, R12.reuse, 0x7632, R22 ;  /* 0x000076320c167816 */ /* 0x040fe40000000016 */
[----:B------:R-:W-:Y:S02]  /*5040*/  SEL R12, R12, RZ, !P1 ;  /* 0x000000ff0c0c7207 */ /* 0x000fe40004800000 */
[----:B------:R-:W-:-:S04]  /*5050*/  SEL R23, R22, RZ, !P2 ;  /* 0x000000ff16177207 */ /* 0x000fc80005000000 */
[----:B------:R-:W-:-:S07]  /*5060*/  PRMT R12, R12, 0x5410, R23 ;  /* 0x000054100c0c7816 */ /* 0x000fce0000000017 */
.L_x_21538:
[----:B------:R-:W-:Y:S05]  /*5070*/  BSYNC B1 ;  /* 0x0000000000017941 */ /* 0x000fea0003800000 */
.L_x_21537:
[----:B-----5:R-:W-:Y:S02]  /*5080*/  HMUL2 R13, R58, R13 ;  /* 0x0000000d3a0d7232 */ /* 0x020fe40000000000 */
[----:B------:R-:W-:Y:S01]  /*5090*/  FADD.FTZ R23, R16, R17 ;  /* 0x0000001110177221 */ /* 0x000fe20000010000 */
[----:B------:R-:W-:Y:S03]  /*50a0*/  BSSY B1, `(.L_x_21539) ;  /* 0x000002a000017945 */ /* 0x000fe60003800000 */
[----:B------:R-:W-:Y:S01]  /*50b0*/  FADD.FTZ R34, R23, R34 ;  /* 0x0000002217227221 */ /* 0x000fe20000010000 */
[----:B------:R-:W-:Y:S01]  /*50c0*/  HFMA2.MMA R13, R57, R12, R13 ;  /* 0x0000000c390d7235 */ /* 0x000fe2000000000d */
[----:B------:R-:W-:-:S04]  /*50d0*/  IADD3 R12, P1, R51, R20, RZ ;  /* 0x00000014330c7210 */ /* 0x000fc80007f3e0ff */
[----:B------:R-:W-:Y:S02]  /*50e0*/  LEA R16, P2, R12, R10, 0x1 ;  /* 0x0000000a0c107211 */ /* 0x000fe400078408ff */
[----:B------:R-:W-:Y:S01]  /*50f0*/  LEA.HI.X.SX32 R17, R51, R24, 0x1, P1 ;  /* 0x0000001833117211 */ /* 0x000fe200008f0eff */
[----:B------:R-:W-:-:S03]  /*5100*/  HFMA2.MMA R14, R59, R14, R13 ;  /* 0x0000000e3b0e7235 */ /* 0x000fc6000000000d */
        /* <DEDUP_REMOVED lines=35> */
.L_x_21540:
[----:B------:R-:W-:Y:S05]  /*5340*/  BSYNC B1 ;  /* 0x0000000000017941 */ /* 0x000fea0003800000 */
.L_x_21539:
        /* <DEDUP_REMOVED lines=48> */
.L_x_21542:
[----:B------:R-:W-:Y:S05]  /*5650*/  BSYNC B1 ;  /* 0x0000000000017941 */ /* 0x000fea0003800000 */
.L_x_21541:
        /* <DEDUP_REMOVED lines=44> */
.L_x_21544:
[----:B------:R-:W-:Y:S05]  /*5920*/  BSYNC B1 ;  /* 0x0000000000017941 */ /* 0x000fea0003800000 */
.L_x_21543:
        /* <DEDUP_REMOVED lines=48> */
.L_x_21546:
[----:B------:R-:W-:Y:S05]  /*5c30*/  BSYNC B1 ;  /* 0x0000000000017941 */ /* 0x000fea0003800000 */
.L_x_21545:
        /* <DEDUP_REMOVED lines=35> */
[----:B------:R-:W-:Y:S02]  /*5e70*/  ISETP.GE.AND P4, PT, R13, R56, PT ;  /* 0x000000380d00720c */ /* 0x000fe40003f86270 */
[----:B------:R-:W-:Y:S02]  /*5e80*/  IADD3 R13, R39, 0x1, RZ ;  /* 0x00000001270d7810 */ /* 0x000fe40007ffe0ff */
[----:B------:R-:W-:-:S02]  /*5e90*/  SEL R22, R22, RZ, !P4 ;  /* 0x000000ff16167207 */ /* 0x000fc40006000000 */
[----:B------:R-:W-:Y:S02]  /*5ea0*/  ISETP.GE.AND P2, PT, R13, R56, PT ;  /* 0x000000380d00720c */ /* 0x000fe40003f46270 */
[C---:B------:R-:W-:Y:S02]  /*5eb0*/  PRMT R13, R16.reuse, 0x7632, R13 ;  /* 0x00007632100d7816 */ /* 0x040fe4000000000d */
[----:B------:R-:W-:Y:S02]  /*5ec0*/  SEL R16, R16, RZ, !P1 ;  /* 0x000000ff10107207 */ /* 0x000fe40004800000 */
[----:B------:R-:W-:Y:S02]  /*5ed0*/  SEL R13, R13, RZ, !P2 ;  /* 0x000000ff0d0d7207 */ /* 0x000fe40005000000 */
[----:B------:R-:W-:Y:S02]  /*5ee0*/  PRMT R19, R19, 0x5410, R22 ;  /* 0x0000541013137816 */ /* 0x000fe40000000016 */
[----:B------:R-:W-:-:S07]  /*5ef0*/  PRMT R16, R16, 0x5410, R13 ;  /* 0x0000541010107816 */ /* 0x000fce000000000d */
.L_x_21548:
[----:B------:R-:W-:Y:S05]  /*5f00*/  BSYNC B1 ;  /* 0x0000000000017941 */ /* 0x000fea0003800000 */
.L_x_21547:
        /* <DEDUP_REMOVED lines=43> */
[--C-:B------:R-:W-:Y:S02]  /*61c0*/  PRMT R15, R15, 0x5410, R22.reuse ;  /* 0x000054100f0f7816 */ /* 0x100fe40000000016 */
[----:B------:R-:W-:-:S02]  /*61d0*/  PRMT R22, R12, 0x7632, R22 ;  /* 0x000076320c167816 */ /* 0x000fc40000000016 */
[----:B------:R-:W-:Y:S02]  /*61e0*/  SEL R12, R12, RZ, !P1 ;  /* 0x000000ff0c0c7207 */ /* 0x000fe40004800000 */
[----:B------:R-:W-:-:S04]  /*61f0*/  SEL R23, R22, RZ, !P2 ;  /* 0x000000ff16177207 */ /* 0x000fc80005000000 */
[----:B------:R-:W-:-:S07]  /*6200*/  PRMT R12, R12, 0x5410, R23 ;  /* 0x000054100c0c7816 */ /* 0x000fce0000000017 */
.L_x_21550:
[----:B------:R-:W-:Y:S05]  /*6210*/  BSYNC B1 ;  /* 0x0000000000017941 */ /* 0x000fea0003800000 */
.L_x_21549:
        /* <DEDUP_REMOVED lines=14> */
[-C--:B------:R-:W-:Y:S02]  /*6300*/  ISETP.GE.AND P1, PT, R13, R56.reuse, PT ;  /* 0x000000380d00720c */ /* 0x080fe40003f26270 */
[----:B------:R-:W-:Y:S02]  /*6310*/  IADD3 R13, R39, 0x3, RZ ;  /* 0x00000003270d7810 */ /* 0x000fe40007ffe0ff */
[----:B-----5:R-:W-:Y:S02]  /*6320*/  SEL R22, R17, RZ, !P1 ;  /* 0x000000ff11167207 */ /* 0x020fe40004800000 */
        /* <DEDUP_REMOVED lines=27> */
.L_x_21552:
[----:B------:R-:W-:Y:S05]  /*64e0*/  BSYNC B1 ;  /* 0x0000000000017941 */ /* 0x000fea0003800000 */
.L_x_21551:
[----:B-----5:R-:W-:Y:S02]  /*64f0*/  HMUL2 R17, R58, R17 ;  /* 0x000000113a117232 */ /* 0x020fe40000000000 */
[----:B------:R-:W-:Y:S02]  /*6500*/  HADD2.F32 R13, -RZ, R12.H0_H0 ;  /* 0x2000000cff0d7230 */ /* 0x000fe40000004100 */
[----:B------:R-:W-:Y:S02]  /*6510*/  HFMA2 R14, R60, R15, R14 ;  /* 0x0000000f3c0e7231 */ /* 0x000fe4000000000e */
[----:B------:R-:W-:Y:S01]  /*6520*/  HADD2.F32 R12, -RZ, R12.H1_H1 ;  /* 0x3000000cff0c7230 */ /* 0x000fe20000004100 */
[----:B------:R-:W-:Y:S01]  /*6530*/  IADD3 R15, P1, R43, R20, RZ ;  /* 0x000000142b0f7210 */ /* 0x000fe20007f3e0ff */
[----:B------:R-:W-:-:S03]  /*6540*/  HFMA2.MMA R17, R57, R16, R17 ;  /* 0x0000001039117235 */ /* 0x000fc60000000011 */
[----:B------:R-:W-:Y:S01]  /*6550*/  FADD.FTZ R16, R13, R12 ;  /* 0x0000000c0d107221 */ /* 0x000fe20000010000 */
[----:B------:R-:W-:Y:S02]  /*6560*/  LEA R12, P2, R15, R10, 0x1 ;  /* 0x0000000a0f0c7211 */ /* 0x000fe400078408ff */
        /* <DEDUP_REMOVED lines=20> */
[----:B------:R-:W-:Y:S02]  /*66b0*/  ISETP.GE.AND P2, PT, R23, R56, PT ;  /* 0x000000381700720c */ /* 0x000fe40003f46270 */
[C---:B------:R-:W-:Y:S02]  /*66c0*/  PRMT R22, R14.reuse, 0x7632, R22 ;  /* 0x000076320e167816 */ /* 0x040fe40000000016 */
        /* <DEDUP_REMOVED lines=11> */
[-C--:B------:R-:W-:Y:S02]  /*6780*/  ISETP.GE.AND P2, PT, R23, R56.reuse, PT ;  /* 0x000000381700720c */ /* 0x080fe40003f46270 */
[--C-:B------:R-:W-:Y:S02]  /*6790*/  PRMT R15, R15, 0x5410, R22.reuse ;  /* 0x000054100f0f7816 */ /* 0x100fe40000000016 */
[----:B------:R-:W-:Y:S02]  /*67a0*/  ISETP.GE.AND P1, PT, R39, R56, PT ;  /* 0x000000382700720c */ /* 0x000fe40003f26270 */
[C---:B------:R-:W-:Y:S02]  /*67b0*/  PRMT R22, R12.reuse, 0x7632, R22 ;  /* 0x000076320c167816 */ /* 0x040fe40000000016 */
[----:B------:R-:W-:Y:S02]  /*67c0*/  SEL R12, R12, RZ, !P1 ;  /* 0x000000ff0c0c7207 */ /* 0x000fe40004800000 */
[----:B------:R-:W-:-:S04]  /*67d0*/  SEL R23, R22, RZ, !P2 ;  /* 0x000000ff16177207 */ /* 0x000fc80005000000 */
[----:B------:R-:W-:-:S07]  /*67e0*/  PRMT R12, R12, 0x5410, R23 ;  /* 0x000054100c0c7816 */ /* 0x000fce0000000017 */
.L_x_21554:
[----:B------:R-:W-:Y:S05]  /*67f0*/  BSYNC B1 ;  /* 0x0000000000017941 */ /* 0x000fea0003800000 */
.L_x_21553:
        /* <DEDUP_REMOVED lines=10> */
[----:B------:R-:W-:Y:S01]  /*68a0*/  HFMA2 R12, R60, R19, R18 ;  /* 0x000000133c0c7231 */ /* 0x000fe20000000012 */
[-C--:B------:R-:W-:Y:S02]  /*68b0*/  IADD3 R13, P1, R41, R20.reuse, RZ ;  /* 0x00000014290d7210 */ /* 0x080fe40007f3e0ff */
[----:B------:R-:W-:Y:S02]  /*68c0*/  IADD3 R21, P2, R40, R20, RZ ;  /* 0x0000001428157210 */ /* 0x000fe40007f5e0ff */
[----:B------:R-:W5:Y:S01]  /*68d0*/  LDG.E.128.CONSTANT R16, desc[UR10][R16.64] ;  /* 0x0000000a10107981 */ /* 0x000f62000c1e9d00 */
[----:B------:R-:W-:Y:S10]  /*68e0*/  @P0 BRA `(.L_x_21556) ;  /* 0x00000000007c0947 */ /* 0x000ff40003800000 */
[----:B------:R-:W-:Y:S01]  /*68f0*/  VIADD R23, R39, 0x2 ;  /* 0x0000000227177836 */ /* 0x000fe20000000000 */
[----:B-----5:R-:W-:Y:S02]  /*6900*/  PRMT R20, R17, 0x7632, R20 ;  /* 0x0000763211147816 */ /* 0x020fe40000000014 */
[----:B------:R-:W-:Y:S02]  /*6910*/  PRMT R22, R19, 0x7632, R22 ;  /* 0x0000763213167816 */ /* 0x000fe40000000016 */
[-C--:B------:R-:W-:Y:S02]  /*6920*/  ISETP.GE.AND P3, PT, R23, R56.reuse, PT ;  /* 0x000000381700720c */ /* 0x080fe40003f66270 */
[----:B------:R-:W-:Y:S02]  /*6930*/  IADD3 R23, R39, 0x3, RZ ;  /* 0x0000000327177810 */ /* 0x000fe40007ffe0ff */
[----:B------:R-:W-:Y:S02]  /*6940*/  SEL R17, R17, RZ, !P3 ;  /* 0x000000ff11117207 */ /* 0x000fe40005800000 */
[----:B------:R-:W-:-:S02]  /*6950*/  ISETP.GE.AND P4, PT, R23, R56, PT ;  /* 0x000000381700720c */ /* 0x000fc40003f86270 */
[----:B------:R-:W-:Y:S02]  /*6960*/  IADD3 R23, R39, 0x4, RZ ;  /* 0x0000000427177810 */ /* 0x000fe40007ffe0ff */
[----:B------:R-:W-:Y:S02]  /*6970*/  SEL R20, R20, RZ, !P4 ;  /* 0x000000ff14147207 */ /* 0x000fe40006000000 */
[-C--:B------:R-:W-:Y:S01]  /*6980*/  ISETP.GE.AND P3, PT, R23, R56.reuse, PT ;  /* 0x000000381700720c */ /* 0x080fe20003f66270 */
[----:B------:R-:W-:Y:S01]  /*6990*/  VIADD R23, R39, 0x5 ;  /* 0x0000000527177836 */ /* 0x000fe20000000000 */
[--C-:B------:R-:W-:Y:S02]  /*69a0*/  PRMT R17, R17, 0x5410, R20.reuse ;  /* 0x0000541011117816 */ /* 0x100fe40000000014 */
[----:B------:R-:W-:Y:S02]  /*69b0*/  PRMT R20, R18, 0x7632, R20 ;  /* 0x0000763212147816 */ /* 0x000fe40000000014 */
[----:B------:R-:W-:-:S02]  /*69c0*/  ISETP.GE.AND P4, PT, R23, R56, PT ;  /* 0x000000381700720c */ /* 0x000fc40003f86270 */
[----:B------:R-:W-:Y:S02]  /*69d0*/  SEL R23, R18, RZ, !P3 ;  /* 0x000000ff12177207 */ /* 0x000fe40005800000 */
[----:B------:R-:W-:Y:S02]  /*69e0*/  SEL R20, R20, RZ, !P4 ;  /* 0x000000ff14147207 */ /* 0x000fe40006000000 */
[----:B------:R-:W-:Y:S02]  /*69f0*/  ISETP.GE.AND P3, PT, R39, R56, PT ;  /* 0x000000382700720c */ /* 0x000fe40003f66270 */
[--C-:B------:R-:W-:Y:S02]  /*6a00*/  PRMT R18, R23, 0x5410, R20.reuse ;  /* 0x0000541017127816 */ /* 0x100fe40000000014 */
[----:B------:R-:W-:Y:S02]  /*6a10*/  IADD3 R23, R39, 0x6, RZ ;  /* 0x0000000627177810 */ /* 0x000fe40007ffe0ff */
[----:B------:R-:W-:-:S02]  /*6a20*/  PRMT R20, R16, 0x7632, R20 ;  /* 0x0000763210147816 */ /* 0x000fc40000000014 */
[-C--:B------:R-:W-:Y:S02]  /*6a30*/  ISETP.GE.AND P5, PT, R23, R56.reuse, PT ;  /* 0x000000381700720c */ /* 0x080fe40003fa6270 */
[----:B------:R-:W-:Y:S02]  /*6a40*/  IADD3 R23, R39, 0x7, RZ ;  /* 0x0000000727177810 */ /* 0x000fe40007ffe0ff */
[----:B------:R-:W-:Y:S02]  /*6a50*/  SEL R16, R16, RZ, !P3 ;  /* 0x000000ff10107207 */ /* 0x000fe40005800000 */
[----:B------:R-:W-:Y:S01]  /*6a60*/  ISETP.GE.AND P6, PT, R23, R56, PT ;  /* 0x000000381700720c */ /* 0x000fe20003fc6270 */
[----:B------:R-:W-:Y:S01]  /*6a70*/  VIADD R23, R39, 0x1 ;  /* 0x0000000127177836 */ /* 0x000fe20000000000 */
[----:B------:R-:W-:Y:S02]  /*6a80*/  SEL R19, R19, RZ, !P5 ;  /* 0x000000ff13137207 */ /* 0x000fe40006800000 */
[----:B------:R-:W-:-:S02]  /*6a90*/  SEL R22, R22, RZ, !P6 ;  /* 0x000000ff16167207 */ /* 0x000fc40007000000 */
[----:B------:R-:W-:Y:S02]  /*6aa0*/  ISETP.GE.AND P4, PT, R23, R56, PT ;  /* 0x000000381700720c */ /* 0x000fe40003f86270 */
[----:B------:R-:W-:Y:S02]  /*6ab0*/  PRMT R19, R19, 0x5410, R22 ;  /* 0x0000541013137816 */ /* 0x000fe40000000016 */
[----:B------:R-:W-:-:S04]  /*6ac0*/  SEL R23, R20, RZ, !P4 ;  /* 0x000000ff14177207 */ /* 0x000fc80006000000 */
[----:B------:R-:W-:-:S07]  /*6ad0*/  PRMT R16, R16, 0x5410, R23 ;  /* 0x0000541010107816 */ /* 0x000fce0000000017 */
.L_x_21556:
[----:B------:R-:W-:Y:S05]  /*6ae0*/  BSYNC B1 ;  /* 0x0000000000017941 */ /* 0x000fea0003800000 */
.L_x_21555:
[----:B------:R-:W-:Y:S01]  /*6af0*/  LEA R20, P3, R21, R10, 0x1 ;  /* 0x0000000a15147211 */ /* 0x000fe200078608ff */
[----:B-----5:R-:W-:Y:S01]  /*6b00*/  HMUL2 R17, R58, R17 ;  /* 0x000000113a117232 */ /* 0x020fe20000000000 */
[----:B------:R-:W-:Y:S02]  /*6b10*/  LEA.HI.X.SX32 R22, R40, R24, 0x1, P2 ;  /* 0x0000001828167211 */ /* 0x000fe400010f0eff */
[----:B------:R-:W-:Y:S01]  /*6b20*/  LEA R10, P2, R13, R10, 0x1 ;  /* 0x0000000a0d0a7211 */ /* 0x000fe200078408ff */
[----:B------:R-:W-:Y:S01]  /*6b30*/  HFMA2 R16, R57, R16, R17 ;  /* 0x0000001039107231 */ /* 0x000fe20000000011 */
[----:B------:R-:W-:Y:S02]  /*6b40*/  LEA.HI.X.SX32 R24, R41, R24, 0x1, P1 ;  /* 0x0000001829187211 */ /* 0x000fe400008f0eff */
[-C--:B------:R-:W-:Y:S02]  /*6b50*/  LEA.HI.X R21, R21, R11.reuse, R22, 0x1, P3 ;  /* 0x0000000b15157211 */ /* 0x080fe400018f0c16 */
[----:B------:R-:W-:-:S04]  /*6b60*/  LEA.HI.X R11, R13, R11, R24, 0x1, P2 ;  /* 0x0000000b0d0b7211 */ /* 0x000fc800010f0c18 */
[----:B------:R-:W5:Y:S01]  /*6b70*/  LDG.E.128.CONSTANT R20, desc[UR10][R20.64] ;  /* 0x0000000a14147981 */ /* 0x000f62000c1e9d00 */
[----:B------:R-:W-:-:S03]  /*6b80*/  HFMA2.MMA R16, R59, R18, R16 ;  /* 0x000000123b107235 */ /* 0x000fc60000000010 */
[----:B------:R0:W5:Y:S01]  /*6b90*/  LDG.E.128.CONSTANT R24, desc[UR10][R10.64] ;  /* 0x0000000a0a187981 */ /* 0x000162000c1e9d00 */
[----:B------:R-:W-:Y:S01]  /*6ba0*/  BSSY B1, `(.L_x_21557) ;  /* 0x0000023000017945 */ /* 0x000fe20003800000 */
[----:B------:R-:W-:-:S03]  /*6bb0*/  HFMA2 R14, R60, R15, R14 ;  /* 0x0000000f3c0e7231 */ /* 0x000fc6000000000e */
[----:B------:R-:W-:Y:S01]  /*6bc0*/  HFMA2.MMA R19, R60, R19, R16 ;  /* 0x000000133c137235 */ /* 0x000fe20000000010 */
[----:B------:R-:W-:Y:S10]  /*6bd0*/  @P0 BRA `(.L_x_21558) ;  /* 0x00000000007c0947 */ /* 0x000ff40003800000 */
[----:B0-----:R-:W-:Y:S02]  /*6be0*/  IADD3 R11, R39, 0x2, RZ ;  /* 0x00000002270b7810 */ /* 0x001fe40007ffe0ff */
        /* <DEDUP_REMOVED lines=13> */
[C---:B------:R-:W-:Y:S02]  /*6cc0*/  PRMT R10, R24.reuse, 0x7632, R10 ;  /* 0x00007632180a7816 */ /* 0x040fe4000000000a */
        /* <DEDUP_REMOVED lines=8> */
[C---:B------:R-:W-:Y:S02]  /*6d50*/  PRMT R11, R26.reuse, 0x7632, R11 ;  /* 0x000076321a0b7816 */ /* 0x040fe4000000000b */
[----:B------:R-:W-:Y:S02]  /*6d60*/  SEL R26, R26, RZ, !P3 ;  /* 0x000000ff1a1a7207 */ /* 0x000fe40005800000 */
[----:B------:R-:W-:Y:S02]  /*6d70*/  SEL R13, R11, RZ, !P4 ;  /* 0x000000ff0b0d7207 */ /* 0x000fe40006000000 */
[----:B------:R-:W-:-:S02]  /*6d80*/  SEL R16, R15, RZ, !P6 ;  /* 0x000000ff0f107207 */ /* 0x000fc40007000000 */
[----:B------:R-:W-:Y:S02]  /*6d90*/  SEL R11, R10, RZ, !P2 ;  /* 0x000000ff0a0b7207 */ /* 0x000fe40005000000 */
[----:B------:R-:W-:Y:S02]  /*6da0*/  PRMT R26, R26, 0x5410, R13 ;  /* 0x000054101a1a7816 */ /* 0x000fe4000000000d */
[----:B------:R-:W-:Y:S02]  /*6db0*/  PRMT R27, R27, 0x5410, R16 ;  /* 0x000054101b1b7816 */ /* 0x000fe40000000010 */
[----:B------:R-:W-:-:S07]  /*6dc0*/  PRMT R24, R24, 0x5410, R11 ;  /* 0x0000541018187816 */ /* 0x000fce000000000b */
.L_x_21558:
[----:B------:R-:W-:Y:S05]  /*6dd0*/  BSYNC B1 ;  /* 0x0000000000017941 */ /* 0x000fea0003800000 */
.L_x_21557:
[----:B-----5:R-:W-:Y:S02]  /*6de0*/  HMUL2 R25, R58, R25 ;  /* 0x000000193a197232 */ /* 0x020fe40000000000 */
[--C-:B0-----:R-:W-:Y:S01]  /*6df0*/  HADD2.F32 R10, -RZ, R12.reuse.H0_H0 ;  /* 0x2000000cff0a7230 */ /* 0x101fe20000004100 */
[----:B------:R-:W-:Y:S01]  /*6e00*/  BSSY B1, `(.L_x_21559) ;  /* 0x0000033000017945 */ /* 0x000fe20003800000 */
[----:B------:R-:W-:Y:S02]  /*6e10*/  HADD2.F32 R11, -RZ, R12.H1_H1 ;  /* 0x3000000cff0b7230 */ /* 0x000fe40000004100 */
[----:B------:R-:W-:Y:S02]  /*6e20*/  HFMA2 R13, R57, R24, R25 ;  /* 0x00000018390d7231 */ /* 0x000fe40000000019 */
[--C-:B------:R-:W-:Y:S02]  /*6e30*/  HADD2.F32 R12, -RZ, R19.reuse.H0_H0 ;  /* 0x20000013ff0c7230 */ /* 0x100fe40000004100 */
[----:B------:R-:W-:-:S02]  /*6e40*/  HADD2.F32 R19, -RZ, R19.H1_H1 ;  /* 0x30000013ff137230 */ /* 0x000fc40000004100 */
[----:B------:R-:W-:Y:S01]  /*6e50*/  FADD.FTZ R10, R10, R11 ;  /* 0x0000000b0a0a7221 */ /* 0x000fe20000010000 */
[--C-:B------:R-:W-:Y:S01]  /*6e60*/  HADD2.F32 R11, -RZ, R14.reuse.H0_H0 ;  /* 0x2000000eff0b7230 */ /* 0x100fe20000004100 */
[----:B------:R-:W-:Y:S01]  /*6e70*/  HFMA2.MMA R13, R59, R26, R13 ;  /* 0x0000001a3b0d7235 */ /* 0x000fe2000000000d */
[----:B------:R-:W-:Y:S02]  /*6e80*/  HADD2.F32 R14, -RZ, R14.H1_H1 ;  /* 0x3000000eff0e7230 */ /* 0x000fe40000004100 */
[----:B------:R-:W-:Y:S01]  /*6e90*/  FADD.FTZ R12, R12, R19 ;  /* 0x000000130c0c7221 */ /* 0x000fe20000010000 */
[----:B------:R-:W-:Y:S02]  /*6ea0*/  FADD.FTZ R7, R10, R7 ;  /* 0x000000070a077221 */ /* 0x000fe40000010000 */
[----:B------:R-:W-:Y:S01]  /*6eb0*/  FADD.FTZ R11, R11, R14 ;  /* 0x0000000e0b0b7221 */ /* 0x000fe20000010000 */
[----:B------:R-:W-:-:S03]  /*6ec0*/  FADD.FTZ R5, R12, R5 ;  /* 0x000000050c057221 */ /* 0x000fc60000010000 */
[----:B------:R-:W-:Y:S02]  /*6ed0*/  HFMA2 R13, R60, R27, R13 ;  /* 0x0000001b3c0d7231 */ /* 0x000fe4000000000d */
[----:B------:R-:W-:-:S03]  /*6ee0*/  FADD.FTZ R6, R11, R6 ;  /* 0x000000060b067221 */ /* 0x000fc60000010000 */
        /* <DEDUP_REMOVED lines=9> */
[-C--:B------:R-:W-:Y:S01]  /*6f80*/  ISETP.GE.AND P4, PT, R11, R56.reuse, PT ;  /* 0x000000380b00720c */ /* 0x080fe20003f86270 */
[----:B------:R-:W-:Y:S01]  /*6f90*/  VIADD R11, R39, 0x5 ;  /* 0x00000005270b7836 */ /* 0x000fe20000000000 */
[----:B------:R-:W-:Y:S02]  /*6fa0*/  ISETP.GE.AND P5, PT, R15, R56, PT ;  /* 0x000000380f00720c */ /* 0x000fe40003fa6270 */
[----:B------:R-:W-:-:S02]  /*6fb0*/  IADD3 R13, R39, 0x6, RZ ;  /* 0x00000006270d7810 */ /* 0x000fc40007ffe0ff */
[CC--:B------:R-:W-:Y:S02]  /*6fc0*/  ISETP.GE.AND P6, PT, R39.reuse, R56.reuse, PT ;  /* 0x000000382700720c */ /* 0x0c0fe40003fc6270 */
[C---:B------:R-:W-:Y:S02]  /*6fd0*/  IADD3 R17, R39.reuse, 0x3, RZ ;  /* 0x0000000327117810 */ /* 0x040fe40007ffe0ff */
[----:B------:R-:W-:Y:S02]  /*6fe0*/  IADD3 R15, R39, 0x7, RZ ;  /* 0x00000007270f7810 */ /* 0x000fe40007ffe0ff */
[-C--:B------:R-:W-:Y:S02]  /*6ff0*/  ISETP.GE.AND P3, PT, R13, R56.reuse, PT ;  /* 0x000000380d00720c */ /* 0x080fe40003f66270 */
[----:B------:R-:W-:Y:S02]  /*7000*/  SEL R10, R20, RZ, !P6 ;  /* 0x000000ff140a7207 */ /* 0x000fe40007000000 */
[----:B------:R-:W-:-:S02]  /*7010*/  ISETP.GE.AND P1, PT, R17, R56, PT ;  /* 0x000000381100720c */ /* 0x000fc40003f26270 */
[-C--:B------:R-:W-:Y:S02]  /*7020*/  ISETP.GE.AND P0, PT, R11, R56.reuse, PT ;  /* 0x000000380b00720c */ /* 0x080fe40003f06270 */
        /* <DEDUP_REMOVED lines=16> */
.L_x_21560:
[----:B------:R-:W-:Y:S05]  /*7130*/  BSYNC B1 ;  /* 0x0000000000017941 */ /* 0x000fea0003800000 */
.L_x_21559:
[----:B------:R-:W-:Y:S02]  /*7140*/  HMUL2 R10, R58, R21 ;  /* 0x000000153a0a7232 */ /* 0x000fe40000000000 */
[----:B------:R-:W-:Y:S01]  /*7150*/  VIADD R54, R54, 0x4 ;  /* 0x0000000436367836 */ /* 0x000fe20000000000 */
[----:B------:R-:W-:Y:S01]  /*7160*/  IADD3 R2, P1, R2, 0x10, RZ ;  /* 0x0000001002027810 */ /* 0x000fe20007f3e0ff */
[----:B------:R-:W-:Y:S01]  /*7170*/  VIADD R38, R38, 0x200 ;  /* 0x0000020026267836 */ /* 0x000fe20000000000 */
[----:B------:R-:W-:Y:S01]  /*7180*/  IADD3 R36, R36, -0x4, RZ ;  /* 0xfffffffc24247810 */ /* 0x000fe20007ffe0ff */
[----:B------:R-:W-:Y:S01]  /*7190*/  HFMA2.MMA R11, R57, R20, R10 ;  /* 0x00000014390b7235 */ /* 0x000fe2000000000a */
[----:B------:R-:W-:Y:S02]  /*71a0*/  ISETP.GE.AND P0, PT, R54, R45, PT ;  /* 0x0000002d3600720c */ /* 0x000fe40003f06270 */
[----:B------:R-:W-:Y:S02]  /*71b0*/  IADD3 R39, R39, 0x80, RZ ;  /* 0x0000008027277810 */ /* 0x000fe40007ffe0ff */
[----:B------:R-:W-:-:S05]  /*71c0*/  IADD3.X R3, RZ, R3, RZ, P1, !PT ;  /* 0x00000003ff037210 */ /* 0x000fca0000ffe4ff */
[----:B------:R-:W-:-:S06]  /*71d0*/  HFMA2 R11, R59, R22, R11 ;  /* 0x000000163b0b7231 */ /* 0x000fcc000000000b */
[----:B------:R-:W-:-:S10]  /*71e0*/  HFMA2.MMA R11, R60, R23, R11 ;  /* 0x000000173c0b7235 */ /* 0x000fd4000000000b */
[--C-:B------:R-:W-:Y:S02]  /*71f0*/  HADD2.F32 R10, -RZ, R11.reuse.H0_H0 ;  /* 0x2000000bff0a7230 */ /* 0x100fe40000004100 */
[----:B------:R-:W-:-:S05]  /*7200*/  HADD2.F32 R11, -RZ, R11.H1_H1 ;  /* 0x3000000bff0b7230 */ /* 0x000fca0000004100 */
[----:B------:R-:W-:-:S04]  /*7210*/  FADD.FTZ R10, R10, R11 ;  /* 0x0000000b0a0a7221 */ /* 0x000fc80000010000 */
[----:B------:R-:W-:Y:S01]  /*7220*/  FADD.FTZ R37, R10, R37 ;  /* 0x000000250a257221 */ /* 0x000fe20000010000 */
[----:B------:R-:W-:Y:S06]  /*7230*/  @!P0 BRA `(.L_x_21561) ;  /* 0xffffffd000b48947 */ /* 0x000fec000383ffff */
.L_x_21530:
[----:B------:R-:W-:Y:S05]  /*7240*/  BSYNC B0 ;  /* 0x0000000000007941 */ /* 0x000fea0003800000 */
.L_x_21528:
[----:B------:R-:W0:Y:S01]  /*7250*/  SHFL.BFLY PT, R0, R35, 0x2, 0x1f ;  /* 0x0c401f0023007f89 */ /* 0x000e2200000e0000 */
        /* <DEDUP_REMOVED lines=11> */
[----:B-1----:R-:W-:Y:S01]  /*7310*/  ULEA UR4, UR5, UR4, 0x18 ;  /* 0x0000000405047291 */ /* 0x002fe2000f8ec03f */
[----:B------:R-:W0:Y:S01]  /*7320*/  S2R R2, SR_TID.X ;  /* 0x0000000000027919 */ /* 0x000e220000002100 */
[----:B--2---:R-:W-:Y:S01]  /*7330*/  FADD.FTZ R34, R3, R34 ;  /* 0x0000002203227221 */ /* 0x004fe20000010000 */
[----:B------:R-:W1:Y:S01]  /*7340*/  SHFL.BFLY PT, R15, R28, 0x2, 0x1f ;  /* 0x0c401f001c0f7f89 */ /* 0x000e6200000e0000 */
[----:B---3--:R-:W-:-:S03]  /*7350*/  FADD.FTZ R27, R11, R32 ;  /* 0x000000200b1b7221 */ /* 0x008fc60000010000 */
[----:B------:R-:W2:Y:S01]  /*7360*/  SHFL.BFLY PT, R22, R5, 0x2, 0x1f ;  /* 0x0c401f0005167f89 */ /* 0x000ea200000e0000 */
[----:B----4-:R-:W-:-:S03]  /*7370*/  FADD.FTZ R31, R12, R31 ;  /* 0x0000001f0c1f7221 */ /* 0x010fc60000010000 */
[----:B------:R-:W3:Y:S01]  /*7380*/  SHFL.BFLY PT, R23, R4, 0x2, 0x1f ;  /* 0x0c401f0004177f89 */ /* 0x000ee200000e0000 */
[----:B------:R-:W-:-:S03]  /*7390*/  FADD.FTZ R10, R10, R33 ;  /* 0x000000210a0a7221 */ /* 0x000fc60000010000 */
[----:B------:R-:W4:Y:S01]  /*73a0*/  SHFL.BFLY PT, R3, R0, 0x1, 0x1f ;  /* 0x0c201f0000037f89 */ /* 0x000f2200000e0000 */
[----:B------:R-:W-:-:S03]  /*73b0*/  FADD.FTZ R18, R18, R9 ;  /* 0x0000000912127221 */ /* 0x000fc60000010000 */
[----:B------:R-:W4:Y:S01]  /*73c0*/  SHFL.BFLY PT, R12, R27, 0x1, 0x1f ;  /* 0x0c201f001b0c7f89 */ /* 0x000f2200000e0000 */
[----:B------:R-:W-:-:S03]  /*73d0*/  FADD.FTZ R30, R13, R30 ;  /* 0x0000001e0d1e7221 */ /* 0x000fc60000010000 */
[----:B------:R-:W4:Y:S04]  /*73e0*/  SHFL.BFLY PT, R14, R29, 0x2, 0x1f ;  /* 0x0c401f001d0e7f89 */ /* 0x000f2800000e0000 */
[----:B------:R-:W4:Y:S01]  /*73f0*/  SHFL.BFLY PT, R19, R8, 0x2, 0x1f ;  /* 0x0c401f0008137f89 */ /* 0x000f2200000e0000 */
[----:B-1----:R-:W-:-:S03]  /*7400*/  FADD.FTZ R33, R15, R28 ;  /* 0x0000001c0f217221 */ /* 0x002fc60000010000 */
[----:B------:R-:W1:Y:S01]  /*7410*/  SHFL.BFLY PT, R20, R7, 0x2, 0x1f ;  /* 0x0c401f0007147f89 */ /* 0x000e6200000e0000 */
[----:B--2---:R-:W-:Y:S01]  /*7420*/  FADD.FTZ R22, R22, R5 ;  /* 0x0000000516167221 */ /* 0x004fe20000010000 */
[----:B0-----:R-:W-:Y:S02]  /*7430*/  SHF.R.S32.HI R25, RZ, 0x1f, R2 ;  /* 0x0000001fff197819 */ /* 0x001fe40000011402 */
[----:B------:R-:W0:Y:S01]  /*7440*/  SHFL.BFLY PT, R21, R6, 0x2, 0x1f ;  /* 0x0c401f0006157f89 */ /* 0x000e2200000e0000 */
[----:B---3--:R-:W-:Y:S01]  /*7450*/  FADD.FTZ R23, R23, R4 ;  /* 0x0000000417177221 */ /* 0x008fe20000010000 */
[----:B------:R-:W-:Y:S02]  /*7460*/  LEA.HI R25, R25, R2, RZ, 0x5 ;  /* 0x0000000219197211 */ /* 0x000fe400078f28ff */
[----:B------:R-:W2:Y:S01]  /*7470*/  SHFL.BFLY PT, R24, R37, 0x2, 0x1f ;  /* 0x0c401f0025187f89 */ /* 0x000ea200000e0000 */
[----:B----4-:R-:W-:Y:S01]  /*7480*/  FADD.FTZ R26, R0, R3 ;  /* 0x00000003001a7221 */ /* 0x010fe20000010000 */
[----:B------:R-:W-:-:S02]  /*7490*/  LOP3.LUT R3, R25, 0xffffffe0, RZ, 0xc0, !PT ;  /* 0xffffffe019037812 */ /* 0x000fc400078ec0ff */
[----:B------:R-:W3:Y:S01]  /*74a0*/  SHFL.BFLY PT, R13, R10, 0x1, 0x1f ;  /* 0x0c201f000a0d7f89 */ /* 0x000ee200000e0000 */
[C---:B------:R-:W-:Y:S01]  /*74b0*/  IADD3 R9, R2.reuse, 0x1f, RZ ;  /* 0x0000001f02097810 */ /* 0x040fe20007ffe0ff */
[----:B------:R-:W-:Y:S01]  /*74c0*/  FADD.FTZ R27, R27, R12 ;  /* 0x0000000c1b1b7221 */ /* 0x000fe20000010000 */
[----:B------:R-:W-:Y:S01]  /*74d0*/  IMAD.IADD R12, R2, 0x1, -R3 ;  /* 0x00000001020c7824 */ /* 0x000fe200078e0a03 */
[----:B------:R-:W4:Y:S01]  /*74e0*/  SHFL.BFLY PT, R11, R34, 0x1, 0x1f ;  /* 0x0c201f00220b7f89 */ /* 0x000f2200000e0000 */
[----:B------:R-:W-:Y:S01]  /*74f0*/  FADD.FTZ R16, R14, R29 ;  /* 0x0000001d0e107221 */ /* 0x000fe20000010000 */
[----:B------:R-:W-:Y:S02]  /*7500*/  ISETP.GT.U32.AND P3, PT, R9, 0x3e, PT ;  /* 0x0000003e0900780c */ /* 0x000fe40003f64070 */
[----:B------:R-:W4:Y:S01]  /*7510*/  SHFL.BFLY PT, R5, R18, 0x1, 0x1f ;  /* 0x0c201f0012057f89 */ /* 0x000f2200000e0000 */
[----:B------:R-:W-:Y:S01]  /*7520*/  FADD.FTZ R19, R19, R8 ;  /* 0x0000000813137221 */ /* 0x000fe20000010000 */
[----:B------:R-:W-:-:S02]  /*7530*/  SHF.R.S32.HI R25, RZ, 0x5, R25 ;  /* 0x00000005ff197819 */ /* 0x000fc40000011419 */
[----:B------:R-:W4:Y:S01]  /*7540*/  SHFL.BFLY PT, R4, R33, 0x1, 0x1f ;  /* 0x0c201f0021047f89 */ /* 0x000f2200000e0000 */
[----:B-1----:R-:W-:Y:S01]  /*7550*/  FADD.FTZ R20, R20, R7 ;  /* 0x0000000714147221 */ /* 0x002fe20000010000 */
[----:B0-----:R-:W-:Y:S02]  /*7560*/  FADD.FTZ R21, R21, R6 ;  /* 0x0000000615157221 */ /* 0x001fe40000010000 */
[----:B------:R-:W0:Y:S01]  /*7570*/  SHFL.BFLY PT, R3, R22, 0x1, 0x1f ;  /* 0x0c201f0016037f89 */ /* 0x000e2200000e0000 */
[----:B--2---:R-:W-:-:S03]  /*7580*/  FADD.FTZ R24, R24, R37 ;  /* 0x0000002518187221 */ /* 0x004fc60000010000 */
[----:B------:R-:W1:Y:S01]  /*7590*/  SHFL.BFLY PT, R14, R31, 0x1, 0x1f ;  /* 0x0c201f001f0e7f89 */ /* 0x000e6200000e0000 */
[----:B---3--:R-:W-:-:S03]  /*75a0*/  FADD.FTZ R0, R10, R13 ;  /* 0x0000000d0a007221 */ /* 0x008fc60000010000 */
[----:B------:R-:W2:Y:S01]  /*75b0*/  SHFL.BFLY PT, R15, R30, 0x1, 0x1f ;  /* 0x0c201f001e0f7f89 */ /* 0x000ea200000e0000 */
[----:B----4-:R-:W-:-:S03]  /*75c0*/  FADD.FTZ R29, R34, R11 ;  /* 0x0000000b221d7221 */ /* 0x010fc60000010000 */
[----:B------:R-:W3:Y:S01]  /*75d0*/  SHFL.BFLY PT, R17, R16, 0x1, 0x1f ;  /* 0x0c201f0010117f89 */ /* 0x000ee200000e0000 */
[----:B------:R-:W-:Y:S01]  /*75e0*/  LOP3.LUT R11, R12, 0x3, RZ, 0xc0, !PT ;  /* 0x000000030c0b7812 */ /* 0x000fe200078ec0ff */
[----:B------:R-:W-:Y:S02]  /*75f0*/  FADD.FTZ R32, R18, R5 ;  /* 0x0000000512207221 */ /* 0x000fe40000010000 */
[----:B------:R-:W4:Y:S01]  /*7600*/  SHFL.BFLY PT, R6, R19, 0x1, 0x1f ;  /* 0x0c201f0013067f89 */ /* 0x000f2200000e0000 */
[----:B------:R-:W-:Y:S01]  /*7610*/  SHF.R.S32.HI R5, RZ, 0x1f, R12 ;  /* 0x0000001fff057819 */ /* 0x000fe2000001140c */
        /* <DEDUP_REMOVED lines=10> */
[----:B-1----:R-:W-:Y:S01]  /*76c0*/  FADD.FTZ R28, R31, R14 ;  /* 0x0000000e1f1c7221 */ /* 0x002fe20000010000 */
[C---:B------:R-:W-:Y:S01]  /*76d0*/  LOP3.LUT R4, R2.reuse, 0xffffffe0, RZ, 0xc0, !PT ;  /* 0xffffffe002047812 */ /* 0x040fe200078ec0ff */
[----:B------:R-:W1:Y:S01]  /*76e0*/  SHFL.BFLY PT, R9, R24, 0x1, 0x1f ;  /* 0x0c201f0018097f89 */ /* 0x000e6200000e0000 */
[----:B------:R-:W-:Y:S01]  /*76f0*/  ISETP.GT.OR P0, PT, R2, 0x3f, P2 ;  /* 0x0000003f0200780c */ /* 0x000fe20001704670 */
[----:B--2---:R-:W-:Y:S01]  /*7700*/  FADD.FTZ R31, R30, R15 ;  /* 0x0000000f1e1f7221 */ /* 0x004fe20000010000 */
[----:B------:R-:W-:Y:S01]  /*7710*/  ISETP.GT.OR P1, PT, R2, 0x1f, P2 ;  /* 0x0000001f0200780c */ /* 0x000fe20001724670 */
[----:B------:R-:W-:Y:S01]  /*7720*/  IMAD R2, R25, 0x78, R38 ;  /* 0x0000007819027824 */ /* 0x000fe200078e0226 */
[----:B------:R-:W-:Y:S01]  /*7730*/  BAR.SYNC.DEFER_BLOCKING 0x0 ;  /* 0x0000000000007b1d */ /* 0x000fe20000010000 */
[----:B---3--:R-:W-:Y:S01]  /*7740*/  FADD.FTZ R30, R16, R17 ;  /* 0x00000011101e7221 */ /* 0x008fe20000010000 */
[----:B------:R-:W-:Y:S01]  /*7750*/  ISETP.NE.OR P4, PT, R4, 0x20, P2 ;  /* 0x000000200400780c */ /* 0x000fe20001785670 */
[----:B----4-:R-:W-:Y:S01]  /*7760*/  FADD.FTZ R35, R19, R6 ;  /* 0x0000000613237221 */ /* 0x010fe20000010000 */
[----:B------:R-:W-:Y:S01]  /*7770*/  LEA R3, R2, UR4, 0x2 ;  /* 0x0000000402037c11 */ /* 0x000fe2000f8e10ff */
[----:B------:R-:W-:Y:S01]  /*7780*/  FADD.FTZ R34, R20, R7 ;  /* 0x0000000714227221 */ /* 0x000fe20000010000 */
[----:B------:R-:W-:Y:S01]  /*7790*/  FADD.FTZ R37, R21, R8 ;  /* 0x0000000815257221 */ /* 0x000fe20000010000 */
        /* <DEDUP_REMOVED lines=18> */
.L_x_21563:
[----:B------:R-:W-:Y:S05]  /*78c0*/  BSYNC B0 ;  /* 0x0000000000007941 */ /* 0x000fea0003800000 */
.L_x_21562:
        /* <DEDUP_REMOVED lines=33> */
.L_x_21565:
[----:B------:R-:W-:Y:S05]  /*7ae0*/  BSYNC B0 ;  /* 0x0000000000007941 */ /* 0x000fea0003800000 */
.L_x_21564:
        /* <DEDUP_REMOVED lines=18> */
.L_x_21567:
[----:B------:R-:W-:Y:S05]  /*7c10*/  BSYNC B0 ;  /* 0x0000000000007941 */ /* 0x000fea0003800000 */
.L_x_21566:
        /* <DEDUP_REMOVED lines=34> */
.L_x_21569:
[----:B------:R-:W-:Y:S05]  /*7e40*/  BSYNC B0 ;  /* 0x0000000000007941 */ /* 0x000fea0003800000 */
.L_x_21568:
        /* <DEDUP_REMOVED lines=19> */
[----:B------:R-:W-:Y:S01]  /*7f80*/  ULDC.64 UR8, c[0x0][0x210] ;  /* 0x0000840000087ab9 */ /* 0x000fe20000000a00 */
[C---:B------:R-:W-:Y:S02]  /*7f90*/  IADD3 R2, R38.reuse, 0x8, RZ ;  /* 0x0000000826027810 */ /* 0x040fe40007ffe0ff */
[----:B------:R-:W-:Y:S02]  /*7fa0*/  LEA.HI.X.SX32 R7, R38, UR7, 0x1, P0 ;  /* 0x0000000726077c11 */ /* 0x000fe400080f0eff */
[----:B------:R-:W-:Y:S02]  /*7fb0*/  LEA R24, P0, R6, UR8, 0x1 ;  /* 0x0000000806187c11 */ /* 0x000fe4000f8008ff */
[----:B------:R-:W-:Y:S02]  /*7fc0*/  IADD3 R5, P1, R2, UR4, RZ ;  /* 0x0000000402057c10 */ /* 0x000fe4000ff3e0ff */
[----:B01----:R-:W-:-:S02]  /*7fd0*/  IADD3 R3, R38, 0x10, RZ ;  /* 0x0000001026037810 */ /* 0x003fc40007ffe0ff */
[----:B------:R-:W-:Y:S02]  /*7fe0*/  LEA.HI.X R25, R6, UR9, R7, 0x1, P0 ;  /* 0x0000000906197c11 */ /* 0x000fe400080f0c07 */
[----:B------:R-:W-:Y:S01]  /*7ff0*/  LEA.HI.X.SX32 R6, R2, UR7, 0x1, P1 ;  /* 0x0000000702067c11 */ /* 0x000fe200088f0eff */
[----:B------:R-:W-:Y:S01]  /*8000*/  VIADD R2, R38, 0x18 ;  /* 0x0000001826027836 */ /* 0x000fe20000000000 */
[----:B------:R-:W-:Y:S02]  /*8010*/  LEA R20, P0, R5, UR8, 0x1 ;  /* 0x0000000805147c11 */ /* 0x000fe4000f8008ff */
[----:B------:R-:W-:Y:S02]  /*8020*/  IADD3 R4, P2, R3, UR4, RZ ;  /* 0x0000000403047c10 */ /* 0x000fe4000ff5e0ff */
[----:B------:R-:W-:Y:S02]  /*8030*/  LEA.HI.X R21, R5, UR9, R6, 0x1, P0 ;  /* 0x0000000905157c11 */ /* 0x000fe400080f0c06 */
[----:B------:R-:W-:-:S02]  /*8040*/  LEA.HI.X.SX32 R7, R3, UR7, 0x1, P2 ;  /* 0x0000000703077c11 */ /* 0x000fc400090f0eff */
[----:B------:R-:W-:Y:S02]  /*8050*/  LEA R22, P1, R4, UR8, 0x1 ;  /* 0x0000000804167c11 */ /* 0x000fe4000f8208ff */
[----:B------:R-:W-:Y:S02]  /*8060*/  IADD3 R5, P0, R2, UR4, RZ ;  /* 0x0000000402057c10 */ /* 0x000fe4000ff1e0ff */
[----:B------:R-:W-:Y:S02]  /*8070*/  IADD3 R3, R38, 0x20, RZ ;  /* 0x0000002026037810 */ /* 0x000fe40007ffe0ff */
[----:B------:R-:W-:Y:S02]  /*8080*/  LEA.HI.X R23, R4, UR9, R7, 0x1, P1 ;  /* 0x0000000904177c11 */ /* 0x000fe400088f0c07 */
[----:B------:R-:W-:Y:S01]  /*8090*/  LEA.HI.X.SX32 R6, R2, UR7, 0x1, P0 ;  /* 0x0000000702067c11 */ /* 0x000fe200080f0eff */
[----:B------:R-:W-:Y:S01]  /*80a0*/  VIADD R2, R38, 0x30 ;  /* 0x0000003026027836 */ /* 0x000fe20000000000 */
[----:B------:R-:W-:-:S02]  /*80b0*/  IADD3 R7, P1, R3, UR4, RZ ;  /* 0x0000000403077c10 */ /* 0x000fc4000ff3e0ff */
[----:B------:R-:W-:Y:S02]  /*80c0*/  LEA R16, P0, R5, UR8, 0x1 ;  /* 0x0000000805107c11 */ /* 0x000fe4000f8008ff */
[----:B------:R-:W-:Y:S02]  /*80d0*/  IADD3 R4, R38, 0x28, RZ ;  /* 0x0000002826047810 */ /* 0x000fe40007ffe0ff */
[----:B------:R-:W-:Y:S02]  /*80e0*/  LEA.HI.X.SX32 R8, R3, UR7, 0x1, P1 ;  /* 0x0000000703087c11 */ /* 0x000fe400088f0eff */
[----:B------:R-:W-:Y:S02]  /*80f0*/  LEA.HI.X R17, R5, UR9, R6, 0x1, P0 ;  /* 0x0000000905117c11 */ /* 0x000fe400080f0c06 */
[----:B------:R-:W-:Y:S02]  /*8100*/  LEA R18, P1, R7, UR8, 0x1 ;  /* 0x0000000807127c11 */ /* 0x000fe4000f8208ff */
[----:B------:R-:W-:-:S02]  /*8110*/  IADD3 R6, P0, R4, UR4, RZ ;  /* 0x0000000404067c10 */ /* 0x000fc4000ff1e0ff */
[----:B------:R-:W-:Y:S02]  /*8120*/  IADD3 R5, P2, R2, UR4, RZ ;  /* 0x0000000402057c10 */ /* 0x000fe4000ff5e0ff */
[----:B------:R-:W-:Y:S02]  /*8130*/  LEA.HI.X R19, R7, UR9, R8, 0x1, P1 ;  /* 0x0000000907137c11 */ /* 0x000fe400088f0c08 */
[----:B------:R-:W-:Y:S02]  /*8140*/  LEA.HI.X.SX32 R9, R4, UR7, 0x1, P0 ;  /* 0x0000000704097c11 */ /* 0x000fe400080f0eff */
[----:B------:R-:W-:Y:S02]  /*8150*/  IADD3 R3, R38, 0x38, RZ ;  /* 0x0000003826037810 */ /* 0x000fe40007ffe0ff */
[----:B------:R-:W-:Y:S02]  /*8160*/  LEA.HI.X.SX32 R2, R2, UR7, 0x1, P2 ;  /* 0x0000000702027c11 */ /* 0x000fe400090f0eff */
[----:B------:R-:W-:-:S02]  /*8170*/  LEA R12, P0, R6, UR8, 0x1 ;  /* 0x00000008060c7c11 */ /* 0x000fc4000f8008ff */
[----:B------:R-:W-:Y:S02]  /*8180*/  LEA R14, P1, R5, UR8, 0x1 ;  /* 0x00000008050e7c11 */ /* 0x000fe4000f8208ff */
        /* <DEDUP_REMOVED lines=8> */
[----:B------:R-:W-:Y:S02]  /*8210*/  F2FP.F16.F32.PACK_AB R26, R29, R26 ;  /* 0x0000001a1d1a723e */ /* 0x000fe400000000ff */
[----:B------:R-:W-:Y:S02]  /*8220*/  LEA.HI.X.SX32 R9, R4, UR7, 0x1, P1 ;  /* 0x0000000704097c11 */ /* 0x000fe400088f0eff */
[----:B------:R-:W-:Y:S01]  /*8230*/  LEA R10, P1, R6, UR8, 0x1 ;  /* 0x00000008060a7c11 */ /* 0x000fe2000f8208ff */
[----:B------:R-:W-:Y:S01]  /*8240*/  STG.E.U16 desc[UR10][R24.64], R26 ;  /* 0x0000001a18007986 */ /* 0x000fe2000c10150a */
[----:B------:R-:W-:-:S02]  /*8250*/  IADD3 R4, R38, 0x50, RZ ;  /* 0x0000005026047810 */ /* 0x000fc40007ffe0ff */
[----:B------:R-:W-:Y:S02]  /*8260*/  F2FP.F16.F32.PACK_AB R0, R27, R0 ;  /* 0x000000001b00723e */ /* 0x000fe400000000ff */
[----:B------:R-:W-:Y:S02]  /*8270*/  LEA.HI.X R3, R7, UR9, R8, 0x1, P0 ;  /* 0x0000000907037c11 */ /* 0x000fe400080f0c08 */
[----:B------:R-:W-:Y:S02]  /*8280*/  PRMT R27, R26, 0x7632, R27 ;  /* 0x000076321a1b7816 */ /* 0x000fe4000000001b */
[----:B------:R-:W-:Y:S02]  /*8290*/  IADD3 R7, P0, R5, UR4, RZ ;  /* 0x0000000405077c10 */ /* 0x000fe4000ff1e0ff */
[----:B------:R-:W-:Y:S01]  /*82a0*/  LEA.HI.X R11, R6, UR9, R9, 0x1, P1 ;  /* 0x00000009060b7c11 */ /* 0x000fe200088f0c09 */
[----:B------:R0:W-:Y:S01]  /*82b0*/  STG.E.U16 desc[UR10][R20.64], R27 ;  /* 0x0000001b14007986 */ /* 0x0001e2000c10150a */
[----:B------:R-:W-:-:S02]  /*82c0*/  IADD3 R9, R38, 0x58, RZ ;  /* 0x0000005826097810 */ /* 0x000fc40007ffe0ff */
[C---:B------:R-:W-:Y:S01]  /*82d0*/  IADD3 R41, P1, R4.reuse, UR4, RZ ;  /* 0x0000000404297c10 */ /* 0x040fe2000ff3e0ff */
[----:B------:R-:W-:Y:S01]  /*82e0*/  STG.E.U16 desc[UR10][R22.64], R0 ;  /* 0x0000000016007986 */ /* 0x000fe2000c10150a */
[----:B------:R-:W-:Y:S02]  /*82f0*/  LEA.HI.X.SX32 R44, R5, UR7, 0x1, P0 ;  /* 0x00000007052c7c11 */ /* 0x000fe400080f0eff */
[----:B------:R-:W-:Y:S02]  /*8300*/  LEA R6, P0, R7, UR8, 0x1 ;  /* 0x0000000807067c11 */ /* 0x000fe4000f8008ff */
[----:B------:R-:W-:Y:S02]  /*8310*/  IADD3 R5, P2, R9, UR4, RZ ;  /* 0x0000000409057c10 */ /* 0x000fe4000ff5e0ff */
[----:B------:R-:W-:Y:S02]  /*8320*/  LEA.HI.X.SX32 R42, R4, UR7, 0x1, P1 ;  /* 0x00000007042a7c11 */ /* 0x000fe400088f0eff */
[----:B0-----:R-:W-:-:S02]  /*8330*/  PRMT R21, R0, 0x7632, R21 ;  /* 0x0000763200157816 */ /* 0x001fc40000000015 */
[----:B------:R-:W-:Y:S02]  /*8340*/  LEA R8, P1, R41, UR8, 0x1 ;  /* 0x0000000829087c11 */ /* 0x000fe4000f8208ff */
[----:B------:R-:W-:Y:S01]  /*8350*/  F2FP.F16.F32.PACK_AB R28, R31, R28 ;  /* 0x0000001c1f1c723e */ /* 0x000fe200000000ff */
[----:B------:R0:W-:Y:S01]  /*8360*/  STG.E.U16 desc[UR10][R16.64], R21 ;  /* 0x0000001510007986 */ /* 0x0001e2000c10150a */
[----:B------:R-:W-:Y:S02]  /*8370*/  LEA.HI.X R7, R7, UR9, R44, 0x1, P0 ;  /* 0x0000000907077c11 */ /* 0x000fe400080f0c2c */
[----:B------:R-:W-:Y:S01]  /*8380*/  LEA.HI.X.SX32 R44, R9, UR7, 0x1, P2 ;  /* 0x00000007092c7c11 */ /* 0x000fe200090f0eff */
[----:B------:R-:W-:Y:S01]  /*8390*/  STG.E.U16 desc[UR10][R18.64], R28 ;  /* 0x0000001c12007986 */ /* 0x000fe2000c10150a */
[----:B------:R-:W-:Y:S01]  /*83a0*/  LEA.HI.X R9, R41, UR9, R42, 0x1, P1 ;  /* 0x0000000929097c11 */ /* 0x000fe200088f0c2a */
[----:B------:R-:W-:Y:S01]  /*83b0*/  VIADD R41, R38, 0x60 ;  /* 0x0000006026297836 */ /* 0x000fe20000000000 */
[----:B------:R-:W-:-:S02]  /*83c0*/  LEA R4, P0, R5, UR8, 0x1 ;  /* 0x0000000805047c11 */ /* 0x000fc4000f8008ff */
[----:B------:R-:W-:Y:S02]  /*83d0*/  IADD3 R42, R38, 0x68, RZ ;  /* 0x00000068262a7810 */ /* 0x000fe40007ffe0ff */
[----:B------:R-:W-:Y:S02]  /*83e0*/  F2FP.F16.F32.PACK_AB R30, R33, R30 ;  /* 0x0000001e211e723e */ /* 0x000fe400000000ff */
[----:B0-----:R-:W-:Y:S02]  /*83f0*/  PRMT R17, R28, 0x7632, R17 ;  /* 0x000076321c117816 */ /* 0x001fe40000000011 */
[----:B------:R-:W-:Y:S02]  /*8400*/  IADD3 R38, R38, 0x70, RZ ;  /* 0x0000007026267810 */ /* 0x000fe40007ffe0ff */
[----:B------:R-:W-:Y:S01]  /*8410*/  LEA.HI.X R5, R5, UR9, R44, 0x1, P0 ;  /* 0x0000000905057c11 */ /* 0x000fe200080f0c2c */
[----:B------:R0:W-:Y:S01]  /*8420*/  STG.E.U16 desc[UR10][R12.64], R17 ;  /* 0x000000110c007986 */ /* 0x0001e2000c10150a */
[----:B------:R-:W-:-:S02]  /*8430*/  IADD3 R43, P0, R41, UR4, RZ ;  /* 0x00000004292b7c10 */ /* 0x000fc4000ff1e0ff */
[----:B------:R-:W-:Y:S01]  /*8440*/  IADD3 R45, P1, R42, UR4, RZ ;  /* 0x000000042a2d7c10 */ /* 0x000fe2000ff3e0ff */
[----:B------:R-:W-:Y:S01]  /*8450*/  STG.E.U16 desc[UR10][R14.64], R30 ;  /* 0x0000001e0e007986 */ /* 0x000fe2000c10150a */
[----:B------:R-:W-:Y:S02]  /*8460*/  IADD3 R29, P2, R38, UR4, RZ ;  /* 0x00000004261d7c10 */ /* 0x000fe4000ff5e0ff */
[----:B------:R-:W-:Y:S02]  /*8470*/  F2FP.F16.F32.PACK_AB R32, R35, R32 ;  /* 0x000000202320723e */ /* 0x000fe400000000ff */
[----:B------:R-:W-:Y:S02]  /*8480*/  LEA.HI.X.SX32 R50, R41, UR7, 0x1, P0 ;  /* 0x0000000729327c11 */ /* 0x000fe400080f0eff */
[----:B------:R-:W-:Y:S02]  /*8490*/  LEA.HI.X.SX32 R48, R42, UR7, 0x1, P1 ;  /* 0x000000072a307c11 */ /* 0x000fe400088f0eff */
[----:B0-----:R-:W-:-:S02]  /*84a0*/  PRMT R13, R30, 0x7632, R13 ;  /* 0x000076321e0d7816 */ /* 0x001fc4000000000d */
[----:B------:R-:W-:Y:S02]  /*84b0*/  F2FP.F16.F32.PACK_AB R34, R37, R34 ;  /* 0x000000222522723e */ /* 0x000fe400000000ff */
[----:B------:R-:W-:Y:S01]  /*84c0*/  LEA R42, P0, R43, UR8, 0x1 ;  /* 0x000000082b2a7c11 */ /* 0x000fe2000f8008ff */
[----:B------:R0:W-:Y:S01]  /*84d0*/  STG.E.U16 desc[UR10][R2.64], R13 ;  /* 0x0000000d02007986 */ /* 0x0001e2000c10150a */
[----:B------:R-:W-:Y:S02]  /*84e0*/  LEA R46, P1, R45, UR8, 0x1 ;  /* 0x000000082d2e7c11 */ /* 0x000fe4000f8208ff */
[----:B------:R-:W-:Y:S01]  /*84f0*/  LEA.HI.X.SX32 R38, R38, UR7, 0x1, P2 ;  /* 0x0000000726267c11 */ /* 0x000fe200090f0eff */
[----:B------:R-:W-:Y:S01]  /*8500*/  STG.E.U16 desc[UR10][R10.64], R32 ;  /* 0x000000200a007986 */ /* 0x000fe2000c10150a */
[----:B------:R-:W-:Y:S02]  /*8510*/  F2FP.F16.F32.PACK_AB R36, R39, R36 ;  /* 0x000000242724723e */ /* 0x000fe400000000ff */
[----:B------:R-:W-:-:S02]  /*8520*/  LEA R44, P2, R29, UR8, 0x1 ;  /* 0x000000081d2c7c11 */ /* 0x000fc4000f8408ff */
[----:B------:R-:W-:Y:S02]  /*8530*/  PRMT R0, R34, 0x7632, R0 ;  /* 0x0000763222007816 */ /* 0x000fe40000000000 */
[----:B------:R-:W-:Y:S02]  /*8540*/  LEA.HI.X R43, R43, UR9, R50, 0x1, P0 ;  /* 0x000000092b2b7c11 */ /* 0x000fe400080f0c32 */
[----:B0-----:R-:W-:Y:S02]  /*8550*/  PRMT R3, R32, 0x7632, R3 ;  /* 0x0000763220037816 */ /* 0x001fe40000000003 */
[----:B------:R-:W-:Y:S02]  /*8560*/  LEA.HI.X R47, R45, UR9, R48, 0x1, P1 ;  /* 0x000000092d2f7c11 */ /* 0x000fe400088f0c30 */
[----:B------:R-:W-:Y:S01]  /*8570*/  PRMT R23, R36, 0x7632, R23 ;  /* 0x0000763224177816 */ /* 0x000fe20000000017 */
[----:B------:R-:W-:Y:S01]  /*8580*/  STG.E.U16 desc[UR10][R6.64], R3 ;  /* 0x0000000306007986 */ /* 0x000fe2000c10150a */
[----:B------:R-:W-:-:S02]  /*8590*/  LEA.HI.X R45, R29, UR9, R38, 0x1, P2 ;  /* 0x000000091d2d7c11 */ /* 0x000fc400090f0c26 */
[----:B------:R-:W-:Y:S01]  /*85a0*/  F2FP.F16.F32.PACK_AB R40, RZ, R40 ;  /* 0x00000028ff28723e */ /* 0x000fe200000000ff */
[----:B------:R-:W-:Y:S04]  /*85b0*/  STG.E.U16 desc[UR10][R8.64], R34 ;  /* 0x0000002208007986 */ /* 0x000fe8000c10150a */
[----:B------:R-:W-:Y:S04]  /*85c0*/  STG.E.U16 desc[UR10][R4.64], R0 ;  /* 0x0000000004007986 */ /* 0x000fe8000c10150a */
[----:B------:R-:W-:Y:S04]  /*85d0*/  STG.E.U16 desc[UR10][R42.64], R36 ;  /* 0x000000242a007986 */ /* 0x000fe8000c10150a */
[----:B------:R-:W-:Y:S04]  /*85e0*/  STG.E.U16 desc[UR10][R46.64], R23 ;  /* 0x000000172e007986 */ /* 0x000fe8000c10150a */
[----:B------:R-:W-:Y:S01]  /*85f0*/  STG.E.U16 desc[UR10][R44.64], R40 ;  /* 0x000000282c007986 */ /* 0x000fe2000c10150a */
[----:B------:R-:W-:Y:S05]  /*8600*/  EXIT ;  /* 0x000000000000794d */ /* 0x000fea0003800000 */
.L_x_21570:
        /* <DEDUP_REMOVED lines=15> */
.L_x_28407:


//--------------------- .text._ZN4vllm25paged_attention_v1_kernelIttLi112ELi32ELi128ELNS_18Fp8KVCacheDataTypeE0ELb0EEEvPT_PKS2_PKT0_S8_ifPKiSA_iPKfiiiSC_SC_iiiii --------------------------
	.section	.text._ZN4vllm25paged_attention_v1_kernelIttLi112ELi32ELi128ELNS_18Fp8KVCacheDataTypeE0ELb0EEEvPT_PKS2_PKT0_S8_ifPKiSA_iPKfiiiSC_SC_iiiii,"ax",@progbits
	.align	128
        .global         _ZN4vllm25paged_attention_v1_kernelIttLi112ELi32ELi128ELNS_18Fp8KVCacheDataTypeE0ELb0EEEvPT_PKS2_PKT0_S8_ifPKiSA_iPKfiiiSC_SC_iiiii
        .type           _ZN4vllm25paged_attention_v1_kernelIttLi112ELi32ELi128ELNS_18Fp8KVCacheDataTypeE0ELb0EEEvPT_PKS2_PKT0_S8_ifPKiSA_iPKfiiiSC_SC_iiiii,@function
        .size           _ZN4vllm25paged_attention_v1_kernelIttLi112ELi32ELi128ELNS_18Fp8KVCacheDataTypeE0ELb0EEEvPT_PKS2_PKT0_S8_ifPKiSA_iPKfiiiSC_SC_iiiii,(.L_x_28408 - _ZN4vllm25paged_attention_v1_kernelIttLi112ELi32ELi128ELNS_18Fp8KVCacheDataTypeE0ELb0EEEvPT_PKS2_PKT0_S8_ifPKiSA_iPKfiiiSC_SC_iiiii)
        .other          _ZN4vllm25paged_attention_v1_kernelIttLi112ELi32ELi128ELNS_18Fp8KVCacheDataTypeE0ELb0EEEvPT_PKS2_PKT0_S8_ifPKiSA_iPKfiiiSC_SC_iiiii,@"STO_CUDA_ENTRY STV_DEFAULT"
_ZN4vllm25paged_attention_v1_kernelIttLi112ELi32ELi128ELNS_18Fp8KVCacheDataTypeE0ELb0EEEvPT_PKS2_PKT0_S8_ifPKiSA_iPKfiiiSC_SC_iiiii:
.text._ZN4vllm25paged_attention_v1_kernelIttLi112ELi32ELi128ELNS_18Fp8KVCacheDataTypeE0ELb0EEEvPT_PKS2_PKT0_S8_ifPKiSA_iPKfiiiSC_SC_iiiii:
        /* <DEDUP_REMOVED lines=11> */
[----:B------:R-:W2:Y:S01]  /*00b0*/  LDC R2, c[0x0][0xc] ;  /* 0x00000300ff027b82 */ /* 0x000ea20000000800 */
[----:B------:R-:W-:Y:S02]  /*00c0*/  ISETP.NE.AND.EX P0, PT, R3, RZ, PT, P0 ;  /* 0x000000ff0300720c */ /* 0x000fe40003f05300 */
[----:B------:R-:W4:Y:S04]  /*00d0*/  S2R R3, SR_CTAID.X ;  /* 0x0000000000037919 */ /* 0x000f280000002500 */
[----:B-1----:R-:W1:Y:S07]  /*00e0*/  MUFU.RCP R0, R0 ;  /* 0x0000000000007308 */ /* 0x002e6e0000001000 */
[----:B------:R-:W4:Y:S01]  /*00f0*/  @P0 LDC.64 R6, c[0x0][0x250] ;  /* 0x00009400ff060b82 */ /* 0x000f220000000a00 */
[----:B-1----:R-:W-:-:S04]  /*0100*/  VIADD R8, R0, 0xffffffe ;  /* 0x0ffffffe00087836 */ /* 0x002fc80000000000 */
[----:B------:R1:W0:Y:S02]  /*0110*/  F2I.FTZ.U32.TRUNC.NTZ R9, R8 ;  /* 0x0000000800097305 */ /* 0x000224000021f000 */
[----:B-1----:R-:W-:Y:S01]  /*0120*/  IMAD.MOV.U32 R8, RZ, RZ, RZ ;  /* 0x000000ffff087224 */ /* 0x002fe200078e00ff */
[----:B0-----:R-:W-:-:S05]  /*0130*/  IADD3 R4, RZ, -R9, RZ ;  /* 0x80000009ff047210 */ /* 0x001fca0007ffe0ff */
[----:B------:R-:W-:Y:S01]  /*0140*/  IMAD R5, R4, R11, RZ ;  /* 0x0000000b04057224 */ /* 0x000fe200078e02ff */
[----:B--2---:R-:W-:-:S03]  /*0150*/  IABS R4, R2 ;  /* 0x0000000200047213 */ /* 0x004fc60000000000 */
[----:B------:R-:W-:-:S06]  /*0160*/  IMAD.HI.U32 R9, R9, R5, R8 ;  /* 0x0000000509097227 */ /* 0x000fcc00078e0008 */
[----:B------:R-:W-:-:S05]  /*0170*/  IMAD.HI.U32 R9, R9, R4, RZ ;  /* 0x0000000409097227 */ /* 0x000fca00078e00ff */
[----:B------:R-:W-:-:S05]  /*0180*/  IADD3 R0, RZ, -R9, RZ ;  /* 0x80000009ff007210 */ /* 0x000fca0007ffe0ff */
[----:B------:R-:W-:-:S05]  /*0190*/  IMAD R0, R11, R0, R4 ;  /* 0x000000000b007224 */ /* 0x000fca00078e0204 */
[----:B------:R-:W-:Y:S01]  /*01a0*/  ISETP.GT.U32.AND P1, PT, R11, R0, PT ;  /* 0x000000000b00720c */ /* 0x000fe20003f24070 */
[----:B------:R-:W-:Y:S01]  /*01b0*/  HFMA2.MMA R53, -RZ, RZ, 0, 0 ;  /* 0x00000000ff357435 */ /* 0x000fe200000001ff */
[----:B----4-:R-:W-:-:S09]  /*01c0*/  @P0 IMAD.WIDE R6, R3, 0x4, R6 ;  /* 0x0000000403060825 */ /* 0x010fd200078e0206 */
[----:B------:R0:W5:Y:S02]  /*01d0*/  @P0 LDG.E.CONSTANT R53, desc[UR10][R6.64] ;  /* 0x0000000a06350981 */ /* 0x000164000c1e9900 */
[----:B------:R-:W-:-:S05]  /*01e0*/  @!P1 IMAD.IADD R0, R0, 0x1, -R11 ;  /* 0x0000000100009824 */ /* 0x000fca00078e0a0b */
[----:B------:R-:W-:Y:S02]  /*01f0*/  ISETP.GE.U32.AND P0, PT, R0, R11, PT ;  /* 0x0000000b0000720c */ /* 0x000fe40003f06070 */
[----:B------:R-:W-:Y:S02]  /*0200*/  LOP3.LUT R0, R2, R13, RZ, 0x3c, !PT ;  /* 0x0000000d02007212 */ /* 0x000fe400078e3cff */
[----:B------:R-:W-:Y:S02]  /*0210*/  @!P1 IADD3 R9, R9, 0x1, RZ ;  /* 0x0000000109099810 */ /* 0x000fe40007ffe0ff */
[----:B------:R-:W-:Y:S02]  /*0220*/  ISETP.GE.AND P2, PT, R0, RZ, PT ;  /* 0x000000ff0000720c */ /* 0x000fe40003f46270 */
[----:B------:R-:W-:-:S05]  /*0230*/  ISETP.NE.AND P1, PT, R13, RZ, PT ;  /* 0x000000ff0d00720c */ /* 0x000fca0003f25270 */
[----:B------:R-:W-:-:S05]  /*0240*/  @P0 VIADD R9, R9, 0x1 ;  /* 0x0000000109090836 */ /* 0x000fca0000000000 */
[----:B0-----:R-:W-:-:S05]  /*0250*/  MOV R6, R9 ;  /* 0x0000000900067202 */ /* 0x001fca0000000f00 */
        /* <DEDUP_REMOVED lines=58> */
[----:B------:R-:W-:Y:S02]  /*0600*/  SHF.R.S32.HI R6, RZ, 0x1f, R5 ;  /* 0x0000001fff067819 */ /* 0x000fe40000011405 */
[----:B------:R-:W-:-:S04]  /*0610*/  IADD3 R5, P0, P2, R5, R3, R8 ;  /* 0x0000000305057210 */ /* 0x000fc80007a1e008 */
[----:B------:R-:W-:Y:S02]  /*0620*/  IADD3.X R6, R6, R12, R13, P0, P2 ;  /* 0x0000000c06067210 */ /* 0x000fe400007e440d */
[----:B------:R-:W-:-:S04]  /*0630*/  LEA R14, P0, R5, UR6, 0x1 ;  /* 0x00000006050e7c11 */ /* 0x000fc8000f8008ff */
[----:B------:R-:W-:Y:S01]  /*0640*/  LEA.HI.X R15, R5, UR7, R6, 0x1, P0 ;  /* 0x00000007050f7c11 */ /* 0x000fe200080f0c06 */
[----:B0-----:R-:W-:-:S06]  /*0650*/  ULEA UR4, UR5, UR4, 0x18 ;  /* 0x0000000405047291 */ /* 0x001fcc000f8ec03f */
[----:B------:R-:W-:-:S07]  /*0660*/  LEA R11, R54, UR4, 0x4 ;  /* 0x00000004360b7c11 */ /* 0x000fce000f8e20ff */
.L_x_21575:
[----:B------:R-:W-:Y:S01]  /*0670*/  MOV R4, R14 ;  /* 0x0000000e00047202 */ /* 0x000fe20000000f00 */
[----:B------:R-:W-:-:S06]  /*0680*/  IMAD.MOV.U32 R5, RZ, RZ, R15 ;  /* 0x000000ffff057224 */ /* 0x000fcc00078e000f */
        /* <DEDUP_REMOVED lines=9> */
.L_x_21574:
[----:B------:R-:W-:Y:S05]  /*0720*/  BSYNC B1 ;  /* 0x0000000000017941 */ /* 0x000fea0003800000 */
.L_x_21573:
[----:B------:R-:W-:Y:S05]  /*0730*/  @!P1 BRA `(.L_x_21572) ;  /* 0x0000000000749947 */ /* 0x000fea0003800000 */
[----:B------:R-:W0:Y:S01]  /*0740*/  S2UR UR5, SR_CgaCtaId ;  /* 0x00000000000579c3 */ /* 0x000e220000008800 */
[----:B------:R-:W-:Y:S01]  /*0750*/  UMOV UR4, 0x400 ;  /* 0x0000040000047882 */ /* 0x000fe20000000000 */
[----:B------:R-:W-:Y:S01]  /*0760*/  IADD3 R8, P0, R3, R8, RZ ;  /* 0x0000000803087210 */ /* 0x000fe20007f1e0ff */
[C---:B------:R-:W-:Y:S01]  /*0770*/  VIADD R22, R10.reuse, 0xfffffe00 ;  /* 0xfffffe000a167836 */ /* 0x040fe20000000000 */
[----:B------:R-:W-:Y:S02]  /*0780*/  SHF.L.U32 R25, R10, 0x3, RZ ;  /* 0x000000030a197819 */ /* 0x000fe400000006ff */
[----:B------:R-:W-:Y:S02]  /*0790*/  IADD3.X R12, R12, R13, RZ, P0, !PT ;  /* 0x0000000d0c0c7210 */ /* 0x000fe400007fe4ff */
[----:B------:R-:W1:Y:S01]  /*07a0*/  LDC.64 R4, c[0x0][0x218] ;  /* 0x00008600ff047b82 */ /* 0x000e620000000a00 */
[----:B0-----:R-:W-:-:S06]  /*07b0*/  ULEA UR4, UR5, UR4, 0x18 ;  /* 0x0000000405047291 */ /* 0x001fcc000f8ec03f */
[----:B------:R-:W-:Y:S02]  /*07c0*/  LEA R3, R10, UR4, 0x4 ;  /* 0x000000040a037c11 */ /* 0x000fe4000f8e20ff */
[----:B-1----:R-:W-:-:S03]  /*07d0*/  LEA R23, P0, R8, R4, 0x1 ;  /* 0x0000000408177211 */ /* 0x002fc600078008ff */
[----:B------:R-:W-:Y:S01]  /*07e0*/  VIADD R3, R3, 0x1000 ;  /* 0x0000100003037836 */ /* 0x000fe20000000000 */
[----:B------:R-:W-:-:S09]  /*07f0*/  LEA.HI.X R24, R8, R5, R12, 0x1, P0 ;  /* 0x0000000508187211 */ /* 0x000fd200000f0c0c */
.L_x_21576:
        /* <DEDUP_REMOVED lines=17> */
.L_x_21572:
[----:B------:R-:W-:Y:S05]  /*0910*/  BSYNC B0 ;  /* 0x0000000000007941 */ /* 0x000fea0003800000 */
.L_x_21571:
        /* <DEDUP_REMOVED lines=12> */
[----:B------:R-:W-:Y:S01]  /*09e0*/  MOV R9, 0x400 ;  /* 0x0000040000097802 */ /* 0x000fe20000000f00 */
[----:B------:R-:W-:Y:S01]  /*09f0*/  ULDC UR4, c[0x0][0x260] ;  /* 0x0000980000047ab9 */ /* 0x000fe20000000800 */
[----:B------:R-:W-:Y:S01]  /*0a00*/  SHF.L.U32 R58, R50, 0x3, RZ ;  /* 0x00000003323a7819 */ /* 0x000fe200000006ff */
[----:B------:R-:W-:Y:S01]  /*0a10*/  IMAD R7, R0, UR4, RZ ;  /* 0x0000000400077c24 */ /* 0x000fe2000f8e02ff */
[----:B------:R-:W-:Y:S01]  /*0a20*/  IADD3 R5, P0, R55, R52, RZ ;  /* 0x0000003437057210 */ /* 0x000fe20007f1e0ff */
[----:B------:R-:W-:Y:S01]  /*0a30*/  VIADD R9, R9, 0x100 ;  /* 0x0000010009097836 */ /* 0x000fe20000000000 */
[----:B------:R-:W-:Y:S01]  /*0a40*/  ULDC.64 UR4, c[0x0][0x238] ;  /* 0x00008e0000047ab9 */ /* 0x000fe20000000a00 */
[----:B------:R-:W-:Y:S01]  /*0a50*/  SHF.R.S32.HI R8, RZ, 0x1f, R58 ;  /* 0x0000001fff087819 */ /* 0x000fe2000001143a */
[----:B------:R-:W-:Y:S01]  /*0a60*/  IMAD.MOV.U32 R51, RZ, RZ, -0x800001 ;  /* 0xff7fffffff337424 */ /* 0x000fe200078e00ff */
[----:B------:R-:W-:-:S02]  /*0a70*/  LEA.HI.X.SX32 R10, R55, R6, 0x1, P0 ;  /* 0x00000006370a7211 */ /* 0x000fc400000f0eff */
[----:B------:R-:W-:Y:S02]  /*0a80*/  IADD3 R58, P0, R7, R58, RZ ;  /* 0x0000003a073a7210 */ /* 0x000fe40007f1e0ff */
[----:B------:R-:W-:Y:S02]  /*0a90*/  LEA R50, R55, R50, 0x5 ;  /* 0x0000003237327211 */ /* 0x000fe400078e28ff */
[----:B------:R-:W-:Y:S02]  /*0aa0*/  LEA R4, P1, R5, UR4, 0x2 ;  /* 0x0000000405047c11 */ /* 0x000fe4000f8210ff */
[----:B------:R-:W-:Y:S02]  /*0ab0*/  LEA.HI.X.SX32 R59, R7, R8, 0x1, P0 ;  /* 0x00000008073b7211 */ /* 0x000fe400000f0eff */
[----:B------:R-:W-:Y:S02]  /*0ac0*/  LEA.HI.X R5, R5, UR5, R10, 0x2, P1 ;  /* 0x0000000505057c11 */ /* 0x000fe400088f140a */
[----:B------:R-:W-:-:S02]  /*0ad0*/  MOV R7, R55 ;  /* 0x0000003700077202 */ /* 0x000fc40000000f00 */
[----:B------:R-:W-:Y:S02]  /*0ae0*/  IADD3 R49, -R57, 0x1, R50 ;  /* 0x0000000139317810 */ /* 0x000fe40007ffe132 */
[----:B0-----:R-:W-:-:S05]  /*0af0*/  LEA R9, R2, R9, 0x18 ;  /* 0x0000000902097211 */ /* 0x001fca00078ec0ff */
[----:B------:R-:W-:-:S07]  /*0b00*/  IMAD.U32 R48, R50, 0x4, R9 ;  /* 0x0000000432307824 */ /* 0x000fce00078e0009 */
.L_x_21579:
[----:B------:R-:W2:Y:S01]  /*0b10*/  LDG.E.CONSTANT R10, desc[UR10][R4.64] ;  /* 0x0000000a040a7981 */ /* 0x000ea2000c1e9900 */
[----:B-1----:R-:W-:Y:S02]  /*0b20*/  SHF.R.S32.HI R12, RZ, 0x1f, R3 ;  /* 0x0000001fff0c7819 */ /* 0x002fe40000011403 */
[----:B------:R-:W-:-:S04]  /*0b30*/  MOV R29, 0x400 ;  /* 0x00000400001d7802 */ /* 0x000fc80000000f00 */
        /* <DEDUP_REMOVED lines=15> */
[----:B------:R-:W4:Y:S01]  /*0c30*/  LDG.E.128.CONSTANT R36, desc[UR10][R60.64+0xa00] ;  /* 0x000a000a3c247981 */ /* 0x000f22000c1e9d00 */
[----:B0-----:R-:W-:-:S02]  /*0c40*/  HADD2.F32 R40, -RZ, R28.H0_H0 ;  /* 0x2000001cff287230 */ /* 0x001fc40000004100 */
[----:B------:R-:W-:Y:S02]  /*0c50*/  HADD2.F32 R28, -RZ, R28.H1_H1 ;  /* 0x3000001cff1c7230 */ /* 0x000fe40000004100 */
[--C-:B--2---:R-:W-:Y:S02]  /*0c60*/  HADD2.F32 R41, -RZ, R8.reuse.H0_H0 ;  /* 0x20000008ff297230 */ /* 0x104fe40000004100 */
[----:B------:R-:W-:Y:S02]  /*0c70*/  HADD2.F32 R43, -RZ, R8.H1_H1 ;  /* 0x30000008ff2b7230 */ /* 0x000fe40000004100 */
[----:B-1----:R-:W-:Y:S02]  /*0c80*/  HADD2.F32 R8, -RZ, R32.H0_H0 ;  /* 0x20000020ff087230 */ /* 0x002fe40000004100 */
[----:B------:R-:W-:Y:S01]  /*0c90*/  FMUL.FTZ R45, R40, R41 ;  /* 0x00000029282d7220 */ /* 0x000fe20000410000 */
[----:B---3--:R-:W-:Y:S02]  /*0ca0*/  HADD2.F32 R41, -RZ, R12.H0_H0 ;  /* 0x2000000cff297230 */ /* 0x008fe40000004100 */
[----:B------:R-:W-:Y:S01]  /*0cb0*/  FMUL.FTZ R43, R28, R43 ;  /* 0x0000002b1c2b7220 */ /* 0x000fe20000410000 */
[----:B------:R-:W-:-:S02]  /*0cc0*/  HADD2.F32 R40, -RZ, R29.H0_H0 ;  /* 0x2000001dff287230 */ /* 0x000fc40000004100 */
[----:B------:R-:W-:Y:S02]  /*0cd0*/  HADD2.F32 R28, -RZ, R32.H1_H1 ;  /* 0x30000020ff1c7230 */ /* 0x000fe40000004100 */
[----:B------:R-:W-:Y:S01]  /*0ce0*/  FFMA.FTZ R8, R8, R41, R45 ;  /* 0x0000002908087223 */ /* 0x000fe2000001002d */
[----:B------:R-:W-:Y:S01]  /*0cf0*/  HADD2.F32 R29, -RZ, R29.H1_H1 ;  /* 0x3000001dff1d7230 */ /* 0x000fe20000004100 */
[----:B------:R-:W0:Y:S01]  /*0d00*/  LDS.128 R44, [R56+0x20] ;  /* 0x00002000382c7984 */ /* 0x000e220000000c00 */
[--C-:B------:R-:W-:Y:S02]  /*0d10*/  HADD2.F32 R41, -RZ, R9.reuse.H0_H0 ;  /* 0x20000009ff297230 */ /* 0x100fe40000004100 */
[----:B------:R-:W-:Y:S02]  /*0d20*/  HADD2.F32 R32, -RZ, R9.H1_H1 ;  /* 0x30000009ff207230 */ /* 0x000fe40000004100 */
[----:B------:R-:W-:Y:S02]  /*0d30*/  HADD2.F32 R9, -RZ, R12.H1_H1 ;  /* 0x3000000cff097230 */ /* 0x000fe40000004100 */
[----:B------:R-:W-:Y:S01]  /*0d40*/  FMUL.FTZ R12, R40, R41 ;  /* 0x00000029280c7220 */ /* 0x000fe20000410000 */
[----:B------:R-:W-:-:S02]  /*0d50*/  HADD2.F32 R41, -RZ, R33.H1_H1 ;  /* 0x30000021ff297230 */ /* 0x000fc40000004100 */
[----:B------:R-:W-:Y:S01]  /*0d60*/  FMUL.FTZ R32, R29, R32 ;  /* 0x000000201d207220 */ /* 0x000fe20000410000 */
[----:B------:R-:W-:Y:S02]  /*0d70*/  HADD2.F32 R29, -RZ, R33.H0_H0 ;  /* 0x20000021ff1d7230 */ /* 0x000fe40000004100 */
[----:B------:R-:W-:Y:S01]  /*0d80*/  FFMA.FTZ R9, R28, R9, R43 ;  /* 0x000000091c097223 */ /* 0x000fe2000001002b */
[--C-:B------:R-:W-:Y:S02]  /*0d90*/  HADD2.F32 R33, -RZ, R13.reuse.H0_H0 ;  /* 0x2000000dff217230 */ /* 0x100fe40000004100 */
[----:B------:R-:W-:Y:S02]  /*0da0*/  HADD2.F32 R28, -RZ, R30.H0_H0 ;  /* 0x2000001eff1c7230 */ /* 0x000fe40000004100 */
[----:B------:R-:W-:Y:S02]  /*0db0*/  HADD2.F32 R43, -RZ, R10.H0_H0 ;  /* 0x2000000aff2b7230 */ /* 0x000fe40000004100 */
[----:B------:R-:W-:Y:S01]  /*0dc0*/  FFMA.FTZ R33, R29, R33, R12 ;  /* 0x000000211d217223 */ /* 0x000fe2000001000c */
[----:B------:R-:W-:-:S02]  /*0dd0*/  HADD2.F32 R13, -RZ, R13.H1_H1 ;  /* 0x3000000dff0d7230 */ /* 0x000fc40000004100 */
[----:B------:R-:W-:-:S03]  /*0de0*/  FMUL.FTZ R28, R28, R43 ;  /* 0x0000002b1c1c7220 */ /* 0x000fc60000410000 */
[----:B------:R-:W-:Y:S01]  /*0df0*/  FFMA.FTZ R32, R41, R13, R32 ;  /* 0x0000000d29207223 */ /* 0x000fe20000010020 */
[----:B------:R-:W-:Y:S01]  /*0e00*/  HADD2.F32 R13, -RZ, R34.H0_H0 ;  /* 0x20000022ff0d7230 */ /* 0x000fe20000004100 */
[----:B------:R-:W2:Y:S01]  /*0e10*/  LDG.E.128.CONSTANT R40, desc[UR10][R60.64+0xc00] ;  /* 0x000c000a3c287981 */ /* 0x000ea2000c1e9d00 */
[----:B------:R-:W-:Y:S02]  /*0e20*/  HADD2.F32 R12, -RZ, R14.H0_H0 ;  /* 0x2000000eff0c7230 */ /* 0x000fe40000004100 */
[----:B------:R-:W-:Y:S02]  /*0e30*/  HADD2.F32 R30, -RZ, R30.H1_H1 ;  /* 0x3000001eff1e7230 */ /* 0x000fe40000004100 */
[----:B------:R-:W-:Y:S02]  /*0e40*/  HADD2.F32 R29, -RZ, R34.H1_H1 ;  /* 0x30000022ff1d7230 */ /* 0x000fe40000004100 */
[----:B------:R-:W-:Y:S01]  /*0e50*/  FFMA.FTZ R28, R13, R12, R28 ;  /* 0x0000000c0d1c7223 */ /* 0x000fe2000001001c */
[----:B------:R-:W-:-:S02]  /*0e60*/  HADD2.F32 R13, -RZ, R10.H1_H1 ;  /* 0x3000000aff0d7230 */ /* 0x000fc40000004100 */
[----:B------:R-:W-:Y:S02]  /*0e70*/  HADD2.F32 R10, -RZ, R31.H0_H0 ;  /* 0x2000001fff0a7230 */ /* 0x000fe40000004100 */
[----:B------:R-:W-:Y:S02]  /*0e80*/  HADD2.F32 R14, -RZ, R14.H1_H1 ;  /* 0x3000000eff0e7230 */ /* 0x000fe40000004100 */
[----:B------:R-:W-:Y:S01]  /*0e90*/  FMUL.FTZ R30, R30, R13 ;  /* 0x0000000d1e1e7220 */ /* 0x000fe20000410000 */
[----:B------:R-:W-:Y:S02]  /*0ea0*/  HADD2.F32 R13, -RZ, R11.H0_H0 ;  /* 0x2000000bff0d7230 */ /* 0x000fe40000004100 */
[----:B------:R-:W-:Y:S02]  /*0eb0*/  HADD2.F32 R31, -RZ, R31.H1_H1 ;  /* 0x3000001fff1f7230 */ /* 0x000fe40000004100 */
[----:B------:R-:W-:Y:S01]  /*0ec0*/  FFMA.FTZ R29, R29, R14, R30 ;  /* 0x0000000e1d1d7223 */ /* 0x000fe2000001001e */
[----:B------:R-:W-:-:S02]  /*0ed0*/  HADD2.F32 R30, -RZ, R35.H0_H0 ;  /* 0x20000023ff1e7230 */ /* 0x000fc40000004100 */
[----:B------:R-:W-:Y:S01]  /*0ee0*/  FMUL.FTZ R13, R10, R13 ;  /* 0x0000000d0a0d7220 */ /* 0x000fe20000410000 */
[----:B------:R-:W-:Y:S02]  /*0ef0*/  HADD2.F32 R10, -RZ, R11.H1_H1 ;  /* 0x3000000bff0a7230 */ /* 0x000fe40000004100 */
[--C-:B------:R-:W-:Y:S02]  /*0f00*/  HADD2.F32 R11, -RZ, R15.reuse.H0_H0 ;  /* 0x2000000fff0b7230 */ /* 0x100fe40000004100 */
[----:B----4-:R-:W-:Y:S02]  /*0f10*/  HADD2.F32 R34, -RZ, R16.H0_H0 ;  /* 0x20000010ff227230 */ /* 0x010fe40000004100 */
[----:B------:R-:W-:Y:S01]  /*0f20*/  FMUL.FTZ R12, R31, R10 ;  /* 0x0000000a1f0c7220 */ /* 0x000fe20000410000 */
[----:B------:R-:W-:Y:S02]  /*0f30*/  HADD2.F32 R10, -RZ, R15.H1_H1 ;  /* 0x3000000fff0a7230 */ /* 0x000fe40000004100 */
[----:B------:R-:W-:Y:S01]  /*0f40*/  FFMA.FTZ R30, R30, R11, R13 ;  /* 0x0000000b1e1e7223 */ /* 0x000fe2000001000d */
[----:B------:R-:W-:-:S02]  /*0f50*/  HADD2.F32 R31, -RZ, R35.H1_H1 ;  /* 0x30000023ff1f7230 */ /* 0x000fc40000004100 */
[----:B0-----:R-:W-:-:S03]  /*0f60*/  HADD2.F32 R11, -RZ, R44.H0_H0 ;  /* 0x2000002cff0b7230 */ /* 0x001fc60000004100 */
[----:B------:R-:W-:Y:S02]  /*0f70*/  FFMA.FTZ R31, R31, R10, R12 ;  /* 0x0000000a1f1f7223 */ /* 0x000fe4000001000c */
[----:B------:R-:W3:Y:S01]  /*0f80*/  LDG.E.128.CONSTANT R12, desc[UR10][R60.64+0xe00] ;  /* 0x000e000a3c0c7981 */ /* 0x000ee2000c1e9d00 */
[----:B------:R-:W-:Y:S02]  /*0f90*/  HADD2.F32 R44, -RZ, R44.H1_H1 ;  /* 0x3000002cff2c7230 */ /* 0x000fe40000004100 */
[----:B------:R-:W-:Y:S01]  /*0fa0*/  FFMA.FTZ R34, R11, R34, R8 ;  /* 0x000000220b227223 */ /* 0x000fe20000010008 */
[----:B------:R-:W-:Y:S02]  /*0fb0*/  HADD2.F32 R16, -RZ, R16.H1_H1 ;  /* 0x30000010ff107230 */ /* 0x000fe40000004100 */
[----:B------:R-:W-:-:S03]  /*0fc0*/  HADD2.F32 R8, -RZ, R45.H0_H0 ;  /* 0x2000002dff087230 */ /* 0x000fc60000004100 */
[----:B------:R-:W-:Y:S01]  /*0fd0*/  FFMA.FTZ R16, R44, R16, R9 ;  /* 0x000000102c107223 */ /* 0x000fe20000010009 */
[----:B------:R-:W-:-:S05]  /*0fe0*/  HADD2.F32 R9, -RZ, R17.H0_H0 ;  /* 0x20000011ff097230 */ /* 0x000fca0000004100 */
[----:B------:R-:W-:Y:S01]  /*0ff0*/  FFMA.FTZ R33, R8, R9, R33 ;  /* 0x0000000908217223 */ /* 0x000fe20000010021 */
[----:B------:R-:W-:Y:S02]  /*1000*/  HADD2.F32 R9, -RZ, R46.H0_H0 ;  /* 0x2000002eff097230 */ /* 0x000fe40000004100 */
[----:B------:R-:W-:-:S05]  /*1010*/  HADD2.F32 R8, -RZ, R18.H0_H0 ;  /* 0x20000012ff087230 */ /* 0x000fca0000004100 */
[----:B------:R-:W-:Y:S02]  /*1020*/  FFMA.FTZ R28, R9, R8, R28 ;  /* 0x00000008091c7223 */ /* 0x000fe4000001001c */
[----:B------:R-:W0:Y:S01]  /*1030*/  LDS.128 R8, [R56+0x30] ;  /* 0x0000300038087984 */ /* 0x000e220000000c00 */
[----:B------:R-:W-:Y:S02]  /*1040*/  HADD2.F32 R45, -RZ, R45.H1_H1 ;  /* 0x3000002dff2d7230 */ /* 0x000fe40000004100 */
[----:B------:R-:W-:Y:S02]  /*1050*/  HADD2.F32 R17, -RZ, R17.H1_H1 ;  /* 0x30000011ff117230 */ /* 0x000fe40000004100 */
[----:B------:R-:W-:Y:S02]  /*1060*/  HADD2.F32 R35, -RZ, R18.H1_H1 ;  /* 0x30000012ff237230 */ /* 0x000fe40000004100 */
[----:B------:R-:W-:Y:S02]  /*1070*/  HADD2.F32 R46, -RZ, R46.H1_H1 ;  /* 0x3000002eff2e7230 */ /* 0x000fe40000004100 */
[----:B------:R-:W-:Y:S01]  /*1080*/  FFMA.FTZ R32, R45, R17, R32 ;  /* 0x000000112d207223 */ /* 0x000fe20000010020 */
[----:B------:R-:W-:-:S02]  /*1090*/  HADD2.F32 R17, -RZ, R47.H0_H0 ;  /* 0x2000002fff117230 */ /* 0x000fc40000004100 */
[--C-:B------:R-:W-:Y:S02]  /*10a0*/  HADD2.F32 R18, -RZ, R19.reuse.H0_H0 ;  /* 0x20000013ff127230 */ /* 0x100fe40000004100 */
[----:B------:R-:W-:Y:S01]  /*10b0*/  FFMA.FTZ R35, R46, R35, R29 ;  /* 0x000000232e237223 */ /* 0x000fe2000001001d */
[----:B------:R-:W-:Y:S02]  /*10c0*/  HADD2.F32 R19, -RZ, R19.H1_H1 ;  /* 0x30000013ff137230 */ /* 0x000fe40000004100 */
[----:B------:R-:W-:Y:S01]  /*10d0*/  FFMA.FTZ R30, R17, R18, R30 ;  /* 0x00000012111e7223 */ /* 0x000fe2000001001e */
[----:B------:R-:W-:-:S05]  /*10e0*/  HADD2.F32 R18, -RZ, R47.H1_H1 ;  /* 0x3000002fff127230 */ /* 0x000fca0000004100 */
[----:B------:R-:W-:Y:S01]  /*10f0*/  FFMA.FTZ R31, R18, R19, R31 ;  /* 0x00000013121f7223 */ /* 0x000fe2000001001f */
[--C-:B0-----:R-:W-:Y:S02]  /*1100*/  HADD2.F32 R17, -RZ, R8.reuse.H0_H0 ;  /* 0x20000008ff117230 */ /* 0x101fe40000004100 */
[----:B------:R-:W-:Y:S02]  /*1110*/  HADD2.F32 R29, -RZ, R8.H1_H1 ;  /* 0x30000008ff1d7230 */ /* 0x000fe40000004100 */
[--C-:B------:R-:W-:Y:S02]  /*1120*/  HADD2.F32 R8, -RZ, R20.reuse.H0_H0 ;  /* 0x20000014ff087230 */ /* 0x100fe40000004100 */
        /* <DEDUP_REMOVED lines=16> */
[----:B------:R-:W-:Y:S01]  /*1230*/  FFMA.FTZ R35, R10, R22, R35 ;  /* 0x000000160a237223 */ /* 0x000fe20000010023 */
[----:B------:R-:W-:Y:S02]  /*1240*/  HADD2.F32 R10, -RZ, R23.H1_H1 ;  /* 0x30000017ff0a7230 */ /* 0x000fe40000004100 */
[--C-:B------:R-:W-:Y:S01]  /*1250*/  HADD2.F32 R9, -RZ, R11.reuse.H0_H0 ;  /* 0x2000000bff097230 */ /* 0x100fe20000004100 */
[----:B------:R-:W4:Y:S01]  /*1260*/  LDG.E.128.CONSTANT R20, desc[UR10][R60.64+0x1000] ;  /* 0x0010000a3c147981 */ /* 0x000f22000c1e9d00 */
[----:B------:R-:W-:-:S03]  /*1270*/  HADD2.F32 R44, -RZ, R11.H1_H1 ;  /* 0x3000000bff2c7230 */ /* 0x000fc60000004100 */
[----:B------:R-:W-:Y:S01]  /*1280*/  FFMA.FTZ R30, R9, R8, R30 ;  /* 0x00000008091e7223 */ /* 0x000fe2000001001e */
[----:B------:R-:W-:Y:S02]  /*1290*/  HADD2.F32 R8, -RZ, R24.H0_H0 ;  /* 0x20000018ff087230 */ /* 0x000fe40000004100 */
[----:B------:R-:W-:Y:S01]  /*12a0*/  FFMA.FTZ R44, R44, R10, R31 ;  /* 0x0000000a2c2c7223 */ /* 0x000fe2000001001f */
[----:B0-----:R-:W-:-:S05]  /*12b0*/  HADD2.F32 R9, -RZ, R16.H0_H0 ;  /* 0x20000010ff097230 */ /* 0x001fca0000004100 */
[----:B------:R-:W-:Y:S02]  /*12c0*/  FFMA.FTZ R34, R9, R8, R34 ;  /* 0x0000000809227223 */ /* 0x000fe40000010022 */
[----:B------:R-:W0:Y:S01]  /*12d0*/  LDS.128 R8, [R56+0x50] ;  /* 0x0000500038087984 */ /* 0x000e220000000c00 */
[----:B------:R-:W-:Y:S02]  /*12e0*/  HADD2.F32 R16, -RZ, R16.H1_H1 ;  /* 0x30000010ff107230 */ /* 0x000fe40000004100 */
[----:B------:R-:W-:-:S05]  /*12f0*/  HADD2.F32 R24, -RZ, R24.H1_H1 ;  /* 0x30000018ff187230 */ /* 0x000fca0000004100 */
[----:B------:R-:W-:Y:S01]  /*1300*/  FFMA.FTZ R29, R16, R24, R29 ;  /* 0x00000018101d7223 */ /* 0x000fe2000001001d */
[----:B------:R-:W-:Y:S02]  /*1310*/  HADD2.F32 R16, -RZ, R17.H0_H0 ;  /* 0x20000011ff107230 */ /* 0x000fe40000004100 */
[----:B------:R-:W-:Y:S02]  /*1320*/  HADD2.F32 R24, -RZ, R25.H0_H0 ;  /* 0x20000019ff187230 */ /* 0x000fe40000004100 */
[----:B------:R-:W-:Y:S02]  /*1330*/  HADD2.F32 R17, -RZ, R17.H1_H1 ;  /* 0x30000011ff117230 */ /* 0x000fe40000004100 */
[----:B------:R-:W-:Y:S02]  /*1340*/  HADD2.F32 R25, -RZ, R25.H1_H1 ;  /* 0x30000019ff197230 */ /* 0x000fe40000004100 */
[----:B------:R-:W-:Y:S01]  /*1350*/  FFMA.FTZ R33, R16, R24, R33 ;  /* 0x0000001810217223 */ /* 0x000fe20000010021 */
[----:B------:R-:W-:-:S02]  /*1360*/  HADD2.F32 R31, -RZ, R18.H0_H0 ;  /* 0x20000012ff1f7230 */ /* 0x000fc40000004100 */
[----:B------:R-:W-:Y:S02]  /*1370*/  HADD2.F32 R16, -RZ, R26.H0_H0 ;  /* 0x2000001aff107230 */ /* 0x000fe40000004100 */
[----:B------:R-:W-:Y:S01]  /*1380*/  FFMA.FTZ R32, R17, R25, R32 ;  /* 0x0000001911207223 */ /* 0x000fe20000010020 */
[----:B------:R-:W-:Y:S02]  /*1390*/  HADD2.F32 R17, -RZ, R19.H0_H0 ;  /* 0x20000013ff117230 */ /* 0x000fe40000004100 */
[----:B------:R-:W-:Y:S01]  /*13a0*/  FFMA.FTZ R31, R31, R16, R28 ;  /* 0x000000101f1f7223 */ /* 0x000fe2000001001c */
[----:B------:R-:W-:Y:S02]  /*13b0*/  HADD2.F32 R16, -RZ, R27.H0_H0 ;  /* 0x2000001bff107230 */ /* 0x000fe40000004100 */
[----:B------:R-:W-:Y:S02]  /*13c0*/  HADD2.F32 R18, -RZ, R18.H1_H1 ;  /* 0x30000012ff127230 */ /* 0x000fe40000004100 */
[----:B------:R-:W-:-:S02]  /*13d0*/  HADD2.F32 R26, -RZ, R26.H1_H1 ;  /* 0x3000001aff1a7230 */ /* 0x000fc40000004100 */
[----:B------:R-:W-:Y:S02]  /*13e0*/  HADD2.F32 R27, -RZ, R27.H1_H1 ;  /* 0x3000001bff1b7230 */ /* 0x000fe40000004100 */
[----:B------:R-:W-:Y:S02]  /*13f0*/  HADD2.F32 R19, -RZ, R19.H1_H1 ;  /* 0x30000013ff137230 */ /* 0x000fe40000004100 */
[----:B------:R-:W-:Y:S02]  /*1400*/  HADD2.F32 R24, -RZ, R36.H0_H0 ;  /* 0x20000024ff187230 */ /* 0x000fe40000004100 */
[--C-:B0-----:R-:W-:Y:S02]  /*1410*/  HADD2.F32 R25, -RZ, R8.reuse.H0_H0 ;  /* 0x20000008ff197230 */ /* 0x101fe40000004100 */
[----:B------:R-:W-:Y:S01]  /*1420*/  FFMA.FTZ R35, R18, R26, R35 ;  /* 0x0000001a12237223 */ /* 0x000fe20000010023 */
[----:B------:R-:W-:Y:S01]  /*1430*/  FFMA.FTZ R44, R19, R27, R44 ;  /* 0x0000001b132c7223 */ /* 0x000fe2000001002c */
[----:B------:R-:W-:Y:S01]  /*1440*/  FFMA.FTZ R30, R17, R16, R30 ;  /* 0x00000010111e7223 */ /* 0x000fe2000001001e */
[----:B------:R-:W-:Y:S01]  /*1450*/  FFMA.FTZ R34, R25, R24, R34 ;  /* 0x0000001819227223 */ /* 0x000fe20000010022 */
[----:B------:R-:W0:Y:S04]  /*1460*/  LDS.128 R16, [R56+0x60] ;  /* 0x0000600038107984 */ /* 0x000e280000000c00 */
[----:B------:R-:W4:Y:S01]  /*1470*/  LDG.E.128.CONSTANT R24, desc[UR10][R60.64+0x1200] ;  /* 0x0012000a3c187981 */ /* 0x000f22000c1e9d00 */
[----:B------:R-:W-:-:S02]  /*1480*/  HADD2.F32 R8, -RZ, R8.H1_H1 ;  /* 0x30000008ff087230 */ /* 0x000fc40000004100 */
        /* <DEDUP_REMOVED lines=12> */
[----:B------:R-:W-:Y:S02]  /*1550*/  HADD2.F32 R46, -RZ, R39.H0_H0 ;  /* 0x20000027ff2e7230 */ /* 0x000fe40000004100 */
[----:B------:R-:W-:Y:S02]  /*1560*/  HADD2.F32 R9, -RZ, R11.H0_H0 ;  /* 0x2000000bff097230 */ /* 0x000fe40000004100 */
[----:B------:R-:W-:Y:S01]  /*1570*/  FFMA.FTZ R38, R10, R38, R35 ;  /* 0x000000260a267223 */ /* 0x000fe20000010023 */
[----:B------:R-:W-:Y:S01]  /*1580*/  FFMA.FTZ R29, R32, R29, R31 ;  /* 0x0000001d201d7223 */ /* 0x000fe2000001001f */
[----:B0-----:R-:W-:-:S02]  /*1590*/  HADD2.F32 R45, -RZ, R16.H0_H0 ;  /* 0x20000010ff2d7230 */ /* 0x001fc40000004100 */
[----:B------:R-:W-:Y:S01]  /*15a0*/  FFMA.FTZ R46, R9, R46, R30 ;  /* 0x0000002e092e7223 */ /* 0x000fe2000001001e */
[----:B------:R-:W-:Y:S02]  /*15b0*/  HADD2.F32 R39, -RZ, R39.H1_H1 ;  /* 0x30000027ff277230 */ /* 0x000fe40000004100 */
[----:B------:R-:W-:Y:S02]  /*15c0*/  HADD2.F32 R11, -RZ, R11.H1_H1 ;  /* 0x3000000bff0b7230 */ /* 0x000fe40000004100 */
[----:B------:R-:W-:Y:S02]  /*15d0*/  HADD2.F32 R37, -RZ, R16.H1_H1 ;  /* 0x30000010ff257230 */ /* 0x000fe40000004100 */
[--C-:B------:R-:W-:Y:S02]  /*15e0*/  HADD2.F32 R9, -RZ, R17.reuse.H0_H0 ;  /* 0x20000011ff097230 */ /* 0x100fe40000004100 */
[----:B------:R-:W-:Y:S01]  /*15f0*/  FFMA.FTZ R44, R11, R39, R44 ;  /* 0x000000270b2c7223 */ /* 0x000fe2000001002c */
[----:B------:R-:W-:-:S02]  /*1600*/  HADD2.F32 R17, -RZ, R17.H1_H1 ;  /* 0x30000011ff117230 */ /* 0x000fc40000004100 */
[----:B------:R-:W-:Y:S02]  /*1610*/  HADD2.F32 R16, -RZ, R18.H0_H0 ;  /* 0x20000012ff107230 */ /* 0x000fe40000004100 */
[--C-:B--2---:R-:W-:Y:S02]  /*1620*/  HADD2.F32 R10, -RZ, R40.reuse.H0_H0 ;  /* 0x20000028ff0a7230 */ /* 0x104fe40000004100 */
[----:B------:R-:W-:-:S03]  /*1630*/  HADD2.F32 R40, -RZ, R40.H1_H1 ;  /* 0x30000028ff287230 */ /* 0x000fc60000004100 */
[----:B------:R-:W-:Y:S01]  /*1640*/  FFMA.FTZ R45, R45, R10, R34 ;  /* 0x0000000a2d2d7223 */ /* 0x000fe20000010022 */
[--C-:B------:R-:W-:Y:S01]  /*1650*/  HADD2.F32 R10, -RZ, R41.reuse.H0_H0 ;  /* 0x20000029ff0a7230 */ /* 0x100fe20000004100 */
[----:B------:R-:W2:Y:S01]  /*1660*/  LDG.E.128.CONSTANT R32, desc[UR10][R60.64+0x1400] ;  /* 0x0014000a3c207981 */ /* 0x000ea2000c1e9d00 */
[----:B------:R-:W-:Y:S01]  /*1670*/  FFMA.FTZ R37, R37, R40, R8 ;  /* 0x0000002825257223 */ /* 0x000fe20000010008 */
[----:B------:R-:W-:Y:S02]  /*1680*/  HADD2.F32 R40, -RZ, R41.H1_H1 ;  /* 0x30000029ff287230 */ /* 0x000fe40000004100 */
[----:B------:R-:W-:Y:S01]  /*1690*/  FFMA.FTZ R36, R9, R10, R36 ;  /* 0x0000000a09247223 */ /* 0x000fe20000010024 */
[----:B------:R-:W-:Y:S01]  /*16a0*/  HADD2.F32 R41, -RZ, R42.H0_H0 ;  /* 0x2000002aff297230 */ /* 0x000fe20000004100 */
[----:B------:R-:W0:Y:S01]  /*16b0*/  LDS.128 R8, [R56+0x70] ;  /* 0x0000700038087984 */ /* 0x000e220000000c00 */
[----:B------:R-:W-:-:S03]  /*16c0*/  FFMA.FTZ R40, R17, R40, R28 ;  /* 0x0000002811287223 */ /* 0x000fc6000001001c */
[----:B------:R-:W-:Y:S02]  /*16d0*/  FFMA.FTZ R41, R16, R41, R29 ;  /* 0x0000002910297223 */ /* 0x000fe4000001001d */
[----:B------:R-:W2:Y:S01]  /*16e0*/  LDG.E.128.CONSTANT R28, desc[UR10][R60.64+0x1600] ;  /* 0x0016000a3c1c7981 */ /* 0x000ea2000c1e9d00 */
[----:B------:R-:W-:Y:S02]  /*16f0*/  HADD2.F32 R17, -RZ, R18.H1_H1 ;  /* 0x30000012ff117230 */ /* 0x000fe40000004100 */
[----:B------:R-:W-:Y:S02]  /*1700*/  HADD2.F32 R42, -RZ, R42.H1_H1 ;  /* 0x3000002aff2a7230 */ /* 0x000fe40000004100 */
[----:B------:R-:W-:-:S03]  /*1710*/  HADD2.F32 R16, -RZ, R43.H0_H0 ;  /* 0x2000002bff107230 */ /* 0x000fc60000004100 */
[----:B------:R-:W-:Y:S01]  /*1720*/  FFMA.FTZ R42, R17, R42, R38 ;  /* 0x0000002a112a7223 */ /* 0x000fe20000010026 */
[----:B------:R-:W-:Y:S02]  /*1730*/  HADD2.F32 R17, -RZ, R19.H0_H0 ;  /* 0x20000013ff117230 */ /* 0x000fe40000004100 */
[----:B------:R-:W-:-:S03]  /*1740*/  HADD2.F32 R43, -RZ, R43.H1_H1 ;  /* 0x3000002bff2b7230 */ /* 0x000fc60000004100 */
[----:B------:R-:W-:Y:S01]  /*1750*/  FFMA.FTZ R46, R17, R16, R46 ;  /* 0x00000010112e7223 */ /* 0x000fe2000001002e */
[--C-:B---3--:R-:W-:Y:S02]  /*1760*/  HADD2.F32 R17, -RZ, R12.reuse.H0_H0 ;  /* 0x2000000cff117230 */ /* 0x108fe40000004100 */
[----:B------:R-:W-:Y:S02]  /*1770*/  HADD2.F32 R19, -RZ, R19.H1_H1 ;  /* 0x30000013ff137230 */ /* 0x000fe40000004100 */
[----:B------:R-:W-:-:S03]  /*1780*/  HADD2.F32 R12, -RZ, R12.H1_H1 ;  /* 0x3000000cff0c7230 */ /* 0x000fc60000004100 */
[----:B------:R-:W-:Y:S01]  /*1790*/  FFMA.FTZ R44, R19, R43, R44 ;  /* 0x0000002b132c7223 */ /* 0x000fe2000001002c */
[--C-:B0-----:R-:W-:Y:S02]  /*17a0*/  HADD2.F32 R16, -RZ, R8.reuse.H0_H0 ;  /* 0x20000008ff107230 */ /* 0x101fe40000004100 */
[----:B------:R-:W-:-:S03]  /*17b0*/  HADD2.F32 R8, -RZ, R8.H1_H1 ;  /* 0x30000008ff087230 */ /* 0x000fc60000004100 */
[----:B------:R-:W-:Y:S02]  /*17c0*/  FFMA.FTZ R45, R16, R17, R45 ;  /* 0x00000011102d7223 */ /* 0x000fe4000001002d */
[----:B------:R-:W-:Y:S01]  /*17d0*/  FFMA.FTZ R8, R8, R12, R37 ;  /* 0x0000000c08087223 */ /* 0x000fe20000010025 */
[----:B------:R-:W3:Y:S01]  /*17e0*/  LDG.E.128.CONSTANT R16, desc[UR10][R60.64+0x1800] ;  /* 0x0018000a3c107981 */ /* 0x000ee2000c1e9d00 */
[----:B------:R-:W-:Y:S02]  /*17f0*/  HADD2.F32 R37, -RZ, R9.H0_H0 ;  /* 0x20000009ff257230 */ /* 0x000fe40000004100 */
[----:B------:R-:W-:-:S05]  /*1800*/  HADD2.F32 R12, -RZ, R13.H0_H0 ;  /* 0x2000000dff0c7230 */ /* 0x000fca0000004100 */
        /* <DEDUP_REMOVED lines=18> */
[----:B0-----:R-:W-:Y:S02]  /*1930*/  HADD2.F32 R10, -RZ, R40.H0_H0 ;  /* 0x20000028ff0a7230 */ /* 0x001fe40000004100 */
[--C-:B----4-:R-:W-:Y:S02]  /*1940*/  HADD2.F32 R9, -RZ, R20.reuse.H0_H0 ;  /* 0x20000014ff097230 */ /* 0x110fe40000004100 */
        /* <DEDUP_REMOVED lines=9> */
[----:B------:R-:W-:-:S05]  /*19e0*/  HADD2.F32 R21, -RZ, R21.H1_H1 ;  /* 0x30000015ff157230 */ /* 0x000fca0000004100 */
[----:B------:R-:W-:Y:S01]  /*19f0*/  FFMA.FTZ R21, R12, R21, R13 ;  /* 0x000000150c157223 */ /* 0x000fe2000001000d */
[----:B------:R-:W-:Y:S02]  /*1a00*/  HADD2.F32 R12, -RZ, R42.H0_H0 ;  /* 0x2000002aff0c7230 */ /* 0x000fe40000004100 */
        /* <DEDUP_REMOVED lines=9> */
[----:B------:R-:W-:-:S03]  /*1aa0*/  FFMA.FTZ R44, R43, R23, R44 ;  /* 0x000000172b2c7223 */ /* 0x000fc6000001002c */
[----:B------:R-:W-:Y:S01]  /*1ab0*/  FFMA.FTZ R41, R41, R22, R14 ;  /* 0x0000001629297223 */ /* 0x000fe2000001000e */
[--C-:B0-----:R-:W-:Y:S02]  /*1ac0*/  HADD2.F32 R12, -RZ, R8.reuse.H0_H0 ;  /* 0x20000008ff0c7230 */ /* 0x101fe40000004100 */
[----:B------:R-:W-:Y:S02]  /*1ad0*/  HADD2.F32 R23, -RZ, R8.H1_H1 ;  /* 0x30000008ff177230 */ /* 0x000fe40000004100 */
[--C-:B------:R-:W-:Y:S02]  /*1ae0*/  HADD2.F32 R13, -RZ, R24.reuse.H0_H0 ;  /* 0x20000018ff0d7230 */ /* 0x100fe40000004100 */
[----:B------:R-:W-:-:S03]  /*1af0*/  HADD2.F32 R8, -RZ, R24.H1_H1 ;  /* 0x30000018ff087230 */ /* 0x000fc60000004100 */
[----:B------:R-:W-:Y:S02]  /*1b00*/  FFMA.FTZ R45, R12, R13, R45 ;  /* 0x0000000d0c2d7223 */ /* 0x000fe4000001002d */
[----:B------:R-:W0:Y:S01]  /*1b10*/  LDS.128 R12, [R56+0xa0] ;  /* 0x0000a000380c7984 */ /* 0x000e220000000c00 */
[----:B------:R-:W-:Y:S01]  /*1b20*/  FFMA.FTZ R8, R23, R8, R20 ;  /* 0x0000000817087223 */ /* 0x000fe20000010014 */
[----:B------:R-:W-:Y:S02]  /*1b30*/  HADD2.F32 R23, -RZ, R9.H0_H0 ;  /* 0x20000009ff177230 */ /* 0x000fe40000004100 */
[----:B------:R-:W-:Y:S02]  /*1b40*/  HADD2.F32 R20, -RZ, R25.H0_H0 ;  /* 0x20000019ff147230 */ /* 0x000fe40000004100 */
[----:B------:R-:W-:-:S03]  /*1b50*/  HADD2.F32 R22, -RZ, R10.H0_H0 ;  /* 0x2000000aff167230 */ /* 0x000fc60000004100 */
[----:B------:R-:W-:Y:S01]  /*1b60*/  FFMA.FTZ R40, R23, R20, R40 ;  /* 0x0000001417287223 */ /* 0x000fe20000010028 */
[----:B------:R-:W-:Y:S02]  /*1b70*/  HADD2.F32 R20, -RZ, R9.H1_H1 ;  /* 0x30000009ff147230 */ /* 0x000fe40000004100 */
[----:B------:R-:W-:Y:S02]  /*1b80*/  HADD2.F32 R9, -RZ, R25.H1_H1 ;  /* 0x30000019ff097230 */ /* 0x000fe40000004100 */
[----:B------:R-:W-:-:S03]  /*1b90*/  HADD2.F32 R23, -RZ, R26.H0_H0 ;  /* 0x2000001aff177230 */ /* 0x000fc60000004100 */
[----:B------:R-:W-:Y:S02]  /*1ba0*/  FFMA.FTZ R9, R20, R9, R21 ;  /* 0x0000000914097223 */ /* 0x000fe40000010015 */
[----:B------:R-:W-:Y:S02]  /*1bb0*/  FFMA.FTZ R47, R22, R23, R47 ;  /* 0x00000017162f7223 */ /* 0x000fe4000001002f */
[----:B------:R-:W1:Y:S01]  /*1bc0*/  LDS.128 R20, [R56+0xb0] ;  /* 0x0000b00038147984 */ /* 0x000e620000000c00 */
        /* <DEDUP_REMOVED lines=8> */
[--C-:B0-----:R-:W-:Y:S02]  /*1c50*/  HADD2.F32 R10, -RZ, R12.reuse.H0_H0 ;  /* 0x2000000cff0a7230 */ /* 0x101fe40000004100 */
[----:B------:R-:W-:Y:S02]  /*1c60*/  HADD2.F32 R25, -RZ, R12.H1_H1 ;  /* 0x3000000cff197230 */ /* 0x000fe40000004100 */
[----:B------:R-:W-:Y:S01]  /*1c70*/  FFMA.FTZ R44, R11, R27, R44 ;  /* 0x0000001b0b2c7223 */ /* 0x000fe2000001002c */
[----:B------:R-:W-:Y:S02]  /*1c80*/  HADD2.F32 R11, -RZ, R13.H0_H0 ;  /* 0x2000000dff0b7230 */ /* 0x000fe40000004100 */
[----:B------:R-:W-:-:S02]  /*1c90*/  HADD2.F32 R27, -RZ, R15.H0_H0 ;  /* 0x2000000fff1b7230 */ /* 0x000fc40000004100 */
[----:B------:R-:W-:Y:S02]  /*1ca0*/  HADD2.F32 R15, -RZ, R15.H1_H1 ;  /* 0x3000000fff0f7230 */ /* 0x000fe40000004100 */
[--C-:B--2---:R-:W-:Y:S02]  /*1cb0*/  HADD2.F32 R12, -RZ, R32.reuse.H0_H0 ;  /* 0x20000020ff0c7230 */ /* 0x104fe40000004100 */
[----:B------:R-:W-:-:S03]  /*1cc0*/  HADD2.F32 R24, -RZ, R32.H1_H1 ;  /* 0x30000020ff187230 */ /* 0x000fc60000004100 */
[----:B------:R-:W-:Y:S01]  /*1cd0*/  FFMA.FTZ R45, R10, R12, R45 ;  /* 0x0000000c0a2d7223 */ /* 0x000fe2000001002d */
[----:B------:R-:W-:Y:S02]  /*1ce0*/  HADD2.F32 R10, -RZ, R33.H0_H0 ;  /* 0x20000021ff0a7230 */ /* 0x000fe40000004100 */
[----:B------:R-:W-:Y:S01]  /*1cf0*/  FFMA.FTZ R24, R25, R24, R8 ;  /* 0x0000001819187223 */ /* 0x000fe20000010008 */
[----:B------:R-:W-:Y:S02]  /*1d00*/  HADD2.F32 R8, -RZ, R13.H1_H1 ;  /* 0x3000000dff087230 */ /* 0x000fe40000004100 */
[----:B------:R-:W-:Y:S02]  /*1d10*/  HADD2.F32 R25, -RZ, R33.H1_H1 ;  /* 0x30000021ff197230 */ /* 0x000fe40000004100 */
[----:B------:R-:W-:Y:S02]  /*1d20*/  HADD2.F32 R12, -RZ, R14.H0_H0 ;  /* 0x2000000eff0c7230 */ /* 0x000fe40000004100 */
[----:B------:R-:W-:-:S02]  /*1d30*/  HADD2.F32 R26, -RZ, R34.H0_H0 ;  /* 0x20000022ff1a7230 */ /* 0x000fc40000004100 */
[----:B------:R-:W-:Y:S01]  /*1d40*/  FFMA.FTZ R40, R11, R10, R40 ;  /* 0x0000000a0b287223 */ /* 0x000fe20000010028 */
[----:B------:R-:W-:Y:S01]  /*1d50*/  FFMA.FTZ R25, R8, R25, R9 ;  /* 0x0000001908197223 */ /* 0x000fe20000010009 */
[--C-:B------:R-:W-:Y:S01]  /*1d60*/  HADD2.F32 R13, -RZ, R35.reuse.H0_H0 ;  /* 0x20000023ff0d7230 */ /* 0x100fe20000004100 */
[----:B------:R-:W0:Y:S01]  /*1d70*/  LDS.128 R8, [R56+0xc0] ;  /* 0x0000c00038087984 */ /* 0x000e220000000c00 */
[----:B------:R-:W-:Y:S01]  /*1d80*/  FFMA.FTZ R47, R12, R26, R47 ;  /* 0x0000001a0c2f7223 */ /* 0x000fe2000001002f */
[----:B------:R-:W-:Y:S02]  /*1d90*/  HADD2.F32 R34, -RZ, R34.H1_H1 ;  /* 0x30000022ff227230 */ /* 0x000fe40000004100 */
[----:B------:R-:W-:Y:S02]  /*1da0*/  HADD2.F32 R35, -RZ, R35.H1_H1 ;  /* 0x30000023ff237230 */ /* 0x000fe40000004100 */
[----:B------:R-:W-:Y:S02]  /*1db0*/  HADD2.F32 R14, -RZ, R14.H1_H1 ;  /* 0x3000000eff0e7230 */ /* 0x000fe40000004100 */
[----:B-1----:R-:W-:-:S02]  /*1dc0*/  HADD2.F32 R12, -RZ, R20.H0_H0 ;  /* 0x20000014ff0c7230 */ /* 0x002fc40000004100 */
[----:B------:R-:W-:Y:S02]  /*1dd0*/  HADD2.F32 R26, -RZ, R28.H0_H0 ;  /* 0x2000001cff1a7230 */ /* 0x000fe40000004100 */
[----:B------:R-:W-:Y:S01]  /*1de0*/  FFMA.FTZ R41, R14, R34, R41 ;  /* 0x000000220e297223 */ /* 0x000fe20000010029 */
[----:B------:R-:W-:Y:S01]  /*1df0*/  FFMA.FTZ R46, R27, R13, R46 ;  /* 0x0000000d1b2e7223 */ /* 0x000fe2000001002e */
[----:B------:R-:W-:Y:S01]  /*1e00*/  FFMA.FTZ R44, R15, R35, R44 ;  /* 0x000000230f2c7223 */ /* 0x000fe2000001002c */
[----:B------:R-:W-:Y:S02]  /*1e10*/  FFMA.FTZ R45, R12, R26, R45 ;  /* 0x0000001a0c2d7223 */ /* 0x000fe4000001002d */
[----:B------:R-:W1:Y:S01]  /*1e20*/  LDS.128 R12, [R56+0xd0] ;  /* 0x0000d000380c7984 */ /* 0x000e620000000c00 */
[----:B------:R-:W-:Y:S02]  /*1e30*/  HADD2.F32 R35, -RZ, R20.H1_H1 ;  /* 0x30000014ff237230 */ /* 0x000fe40000004100 */
[----:B------:R-:W-:-:S02]  /*1e40*/  HADD2.F32 R28, -RZ, R28.H1_H1 ;  /* 0x3000001cff1c7230 */ /* 0x000fc40000004100 */
[--C-:B------:R-:W-:Y:S02]  /*1e50*/  HADD2.F32 R33, -RZ, R29.reuse.H0_H0 ;  /* 0x2000001dff217230 */ /* 0x100fe40000004100 */
[----:B------:R-:W-:Y:S02]  /*1e60*/  HADD2.F32 R26, -RZ, R29.H1_H1 ;  /* 0x3000001dff1a7230 */ /* 0x000fe40000004100 */
[----:B------:R-:W-:Y:S01]  /*1e70*/  FFMA.FTZ R24, R35, R28, R24 ;  /* 0x0000001c23187223 */ /* 0x000fe20000010018 */
[----:B------:R-:W-:Y:S02]  /*1e80*/  HADD2.F32 R20, -RZ, R30.H0_H0 ;  /* 0x2000001eff147230 */ /* 0x000fe40000004100 */
[--C-:B------:R-:W-:Y:S02]  /*1e90*/  HADD2.F32 R29, -RZ, R21.reuse.H0_H0 ;  /* 0x20000015ff1d7230 */ /* 0x100fe40000004100 */
[----:B------:R-:W-:Y:S02]  /*1ea0*/  HADD2.F32 R28, -RZ, R21.H1_H1 ;  /* 0x30000015ff1c7230 */ /* 0x000fe40000004100 */
[----:B------:R-:W-:-:S02]  /*1eb0*/  HADD2.F32 R32, -RZ, R22.H0_H0 ;  /* 0x20000016ff207230 */ /* 0x000fc40000004100 */
[----:B------:R-:W-:Y:S02]  /*1ec0*/  HADD2.F32 R30, -RZ, R30.H1_H1 ;  /* 0x3000001eff1e7230 */ /* 0x000fe40000004100 */
[----:B------:R-:W-:Y:S02]  /*1ed0*/  HADD2.F32 R27, -RZ, R31.H0_H0 ;  /* 0x2000001fff1b7230 */ /* 0x000fe40000004100 */
[----:B------:R-:W-:Y:S02]  /*1ee0*/  HADD2.F32 R22, -RZ, R22.H1_H1 ;  /* 0x30000016ff167230 */ /* 0x000fe40000004100 */
[----:B------:R-:W-:Y:S02]  /*1ef0*/  HADD2.F32 R21, -RZ, R23.H0_H0 ;  /* 0x20000017ff157230 */ /* 0x000fe40000004100 */
[----:B------:R-:W-:Y:S02]  /*1f00*/  HADD2.F32 R31, -RZ, R31.H1_H1 ;  /* 0x3000001fff1f7230 */ /* 0x000fe40000004100 */
[----:B------:R-:W-:-:S02]  /*1f10*/  HADD2.F32 R23, -RZ, R23.H1_H1 ;  /* 0x30000017ff177230 */ /* 0x000fc40000004100 */
[----:B------:R-:W-:Y:S01]  /*1f20*/  FFMA.FTZ R25, R28, R26, R25 ;  /* 0x0000001a1c197223 */ /* 0x000fe20000010019 */
[----:B------:R-:W-:Y:S01]  /*1f30*/  FFMA.FTZ R33, R29, R33, R40 ;  /* 0x000000211d217223 */ /* 0x000fe20000010028 */
[----:B------:R-:W-:Y:S01]  /*1f40*/  FFMA.FTZ R20, R32, R20, R47 ;  /* 0x0000001420147223 */ /* 0x000fe2000001002f */
[----:B------:R-:W-:Y:S01]  /*1f50*/  FFMA.FTZ R30, R22, R30, R41 ;  /* 0x0000001e161e7223 */ /* 0x000fe20000010029 */
[----:B------:R-:W-:Y:S01]  /*1f60*/  FFMA.FTZ R27, R21, R27, R46 ;  /* 0x0000001b151b7223 */ /* 0x000fe2000001002e */
[--C-:B0-----:R-:W-:Y:S02]  /*1f70*/  HADD2.F32 R26, -RZ, R9.reuse.H0_H0 ;  /* 0x20000009ff1a7230 */ /* 0x101fe40000004100 */
[----:B------:R-:W-:Y:S01]  /*1f80*/  FFMA.FTZ R31, R23, R31, R44 ;  /* 0x0000001f171f7223 */ /* 0x000fe2000001002c */
[----:B------:R-:W-:Y:S02]  /*1f90*/  HADD2.F32 R28, -RZ, R9.H1_H1 ;  /* 0x30000009ff1c7230 */ /* 0x000fe40000004100 */
[----:B---3--:R-:W-:-:S02]  /*1fa0*/  HADD2.F32 R21, -RZ, R16.H0_H0 ;  /* 0x20000010ff157230 */ /* 0x008fc40000004100 */
[--C-:B------:R-:W-:Y:S02]  /*1fb0*/  HADD2.F32 R29, -RZ, R17.reuse.H0_H0 ;  /* 0x20000011ff1d7230 */ /* 0x100fe40000004100 */
[----:B------:R-:W-:Y:S02]  /*1fc0*/  HADD2.F32 R32, -RZ, R17.H1_H1 ;  /* 0x30000011ff207230 */ /* 0x000fe40000004100 */
[----:B------:R-:W-:Y:S02]  /*1fd0*/  HADD2.F32 R34, -RZ, R18.H0_H0 ;  /* 0x20000012ff227230 */ /* 0x000fe40000004100 */
[----:B------:R-:W-:Y:S02]  /*1fe0*/  HADD2.F32 R22, -RZ, R8.H0_H0 ;  /* 0x20000008ff167230 */ /* 0x000fe40000004100 */
[----:B------:R-:W-:Y:S02]  /*1ff0*/  HADD2.F32 R9, -RZ, R10.H0_H0 ;  /* 0x2000000aff097230 */ /* 0x000fe40000004100 */
[----:B------:R-:W-:-:S02]  /*2000*/  HADD2.F32 R23, -RZ, R16.H1_H1 ;  /* 0x30000010ff177230 */ /* 0x000fc40000004100 */
[----:B------:R-:W-:Y:S02]  /*2010*/  HADD2.F32 R17, -RZ, R18.H1_H1 ;  /* 0x30000012ff117230 */ /* 0x000fe40000004100 */
[--C-:B------:R-:W-:Y:S02]  /*2020*/  HADD2.F32 R18, -RZ, R19.reuse.H0_H0 ;  /* 0x20000013ff127230 */ /* 0x100fe40000004100 */
[----:B------:R-:W-:Y:S02]  /*2030*/  HADD2.F32 R16, -RZ, R19.H1_H1 ;  /* 0x30000013ff107230 */ /* 0x000fe40000004100 */
[----:B------:R-:W-:Y:S02]  /*2040*/  HADD2.F32 R19, -RZ, R8.H1_H1 ;  /* 0x30000008ff137230 */ /* 0x000fe40000004100 */
[----:B------:R-:W-:Y:S01]  /*2050*/  FFMA.FTZ R21, R22, R21, R45 ;  /* 0x0000001516157223 */ /* 0x000fe2000001002d */
[----:B------:R-:W-:Y:S01]  /*2060*/  FFMA.FTZ R20, R9, R34, R20 ;  /* 0x0000002209147223 */ /* 0x000fe20000010014 */
[----:B-1----:R-:W-:-:S02]  /*2070*/  HADD2.F32 R22, -RZ, R12.H0_H0 ;  /* 0x2000000cff167230 */ /* 0x002fc40000004100 */
[----:B------:R-:W-:Y:S02]  /*2080*/  HADD2.F32 R9, -RZ, R36.H0_H0 ;  /* 0x20000024ff097230 */ /* 0x000fe40000004100 */
[----:B------:R-:W-:Y:S01]  /*2090*/  FFMA.FTZ R19, R19, R23, R24 ;  /* 0x0000001713137223 */ /* 0x000fe20000010018 */
[----:B------:R-:W-:Y:S02]  /*20a0*/  HADD2.F32 R12, -RZ, R12.H1_H1 ;  /* 0x3000000cff0c7230 */ /* 0x000fe40000004100 */
[----:B------:R-:W-:Y:S02]  /*20b0*/  HADD2.F32 R36, -RZ, R36.H1_H1 ;  /* 0x30000024ff247230 */ /* 0x000fe40000004100 */
[----:B------:R-:W-:Y:S02]  /*20c0*/  HADD2.F32 R35, -RZ, R10.H1_H1 ;  /* 0x3000000aff237230 */ /* 0x000fe40000004100 */
[--C-:B------:R-:W-:Y:S02]  /*20d0*/  HADD2.F32 R10, -RZ, R11.reuse.H0_H0 ;  /* 0x2000000bff0a7230 */ /* 0x100fe40000004100 */
[----:B------:R-:W-:-:S02]  /*20e0*/  HADD2.F32 R8, -RZ, R11.H1_H1 ;  /* 0x3000000bff087230 */ /* 0x000fc40000004100 */
[----:B------:R-:W-:Y:S01]  /*20f0*/  FFMA.FTZ R26, R26, R29, R33 ;  /* 0x0000001d1a1a7223 */ /* 0x000fe20000010021 */
[----:B------:R-:W-:Y:S02]  /*2100*/  HADD2.F32 R11, -RZ, R13.H0_H0 ;  /* 0x2000000dff0b7230 */ /* 0x000fe40000004100 */
[----:B------:R-:W-:Y:S01]  /*2110*/  FFMA.FTZ R9, R22, R9, R21 ;  /* 0x0000000916097223 */ /* 0x000fe20000010015 */
[----:B------:R-:W-:Y:S02]  /*2120*/  HADD2.F32 R23, -RZ, R37.H0_H0 ;  /* 0x20000025ff177230 */ /* 0x000fe40000004100 */
[----:B------:R-:W-:Y:S01]  /*2130*/  FFMA.FTZ R12, R12, R36, R19 ;  /* 0x000000240c0c7223 */ /* 0x000fe20000010013 */
[----:B------:R-:W-:Y:S02]  /*2140*/  HADD2.F32 R22, -RZ, R13.H1_H1 ;  /* 0x3000000dff167230 */ /* 0x000fe40000004100 */
[----:B------:R-:W-:Y:S01]  /*2150*/  FFMA.FTZ R25, R28, R32, R25 ;  /* 0x000000201c197223 */ /* 0x000fe20000010019 */
[----:B------:R-:W-:-:S02]  /*2160*/  HADD2.F32 R37, -RZ, R37.H1_H1 ;  /* 0x30000025ff257230 */ /* 0x000fc40000004100 */
[----:B------:R-:W-:Y:S01]  /*2170*/  FFMA.FTZ R11, R11, R23, R26 ;  /* 0x000000170b0b7223 */ /* 0x000fe2000001001a */
[----:B------:R-:W-:Y:S01]  /*2180*/  FADD.FTZ R12, R9, R12 ;  /* 0x0000000c090c7221 */ /* 0x000fe20000010000 */
[----:B------:R-:W-:-:S03]  /*2190*/  HADD2.F32 R9, -RZ, R14.H0_H0 ;  /* 0x2000000eff097230 */ /* 0x000fc60000004100 */
[----:B------:R-:W-:Y:S01]  /*21a0*/  FADD.FTZ R19, R11, R12 ;  /* 0x0000000c0b137221 */ /* 0x000fe20000010000 */
[----:B------:R-:W-:Y:S02]  /*21b0*/  HADD2.F32 R11, -RZ, R38.H0_H0 ;  /* 0x20000026ff0b7230 */ /* 0x000fe40000004100 */
[----:B------:R-:W-:Y:S01]  /*21c0*/  FFMA.FTZ R22, R22, R37, R25 ;  /* 0x0000002516167223 */ /* 0x000fe20000010019 */
        /* <DEDUP_REMOVED lines=20> */
[----:B------:R-:W-:Y:S01]  /*2310*/  VIADD R10, R57, 0x1f ;  /* 0x0000001f390a7836 */ /* 0x000fe20000000000 */
[----:B------:R-:W-:-:S02]  /*2320*/  FSEL R11, R12, RZ, P0 ;  /* 0x000000ff0c0b7208 */ /* 0x000fc40000000000 */
[----:B------:R-:W-:-:S04]  /*2330*/  FADD.FTZ R8, R8, R9 ;  /* 0x0000000908087221 */ /* 0x000fc80000010000 */
[----:B------:R-:W-:Y:S01]  /*2340*/  FFMA.FTZ R8, R8, UR8, R11 ;  /* 0x0000000808087c23 */ /* 0x000fe2000801000b */
[----:B------:R-:W-:-:S04]  /*2350*/  SHF.R.S32.HI R11, RZ, 0x1f, R10 ;  /* 0x0000001fff0b7819 */ /* 0x000fc8000001140a */
[----:B------:R-:W-:Y:S02]  /*2360*/  LEA.HI R11, R11, R10, RZ, 0x5 ;  /* 0x0000000a0b0b7211 */ /* 0x000fe400078f28ff */
[----:B------:R-:W-:Y:S02]  /*2370*/  IADD3 R7, R7, 0x4, RZ ;  /* 0x0000000407077810 */ /* 0x000fe40007ffe0ff */
[----:B------:R-:W-:Y:S02]  /*2380*/  SHF.R.S32.HI R10, RZ, 0x5, R11 ;  /* 0x00000005ff0a7819 */ /* 0x000fe4000001140b */
[----:B------:R-:W-:Y:S02]  /*2390*/  ISETP.GE.AND P0, PT, R50, R57, PT ;  /* 0x000000393200720c */ /* 0x000fe40003f06270 */
[----:B------:R-:W-:Y:S02]  /*23a0*/  ISETP.GE.AND P2, PT, R7, R10, PT ;  /* 0x0000000a0700720c */ /* 0x000fe40003f46270 */
[----:B------:R-:W-:-:S02]  /*23b0*/  FSEL R9, R8, RZ, !P0 ;  /* 0x000000ff08097208 */ /* 0x000fc40004000000 */
[----:B------:R-:W-:Y:S01]  /*23c0*/  IADD3 R4, P1, R4, 0x10, RZ ;  /* 0x0000001004047810 */ /* 0x000fe20007f3e0ff */
[----:B------:R-:W-:Y:S01]  /*23d0*/  VIADD R49, R49, 0x80 ;  /* 0x0000008031317836 */ /* 0x000fe20000000000 */
[----:B------:R-:W-:Y:S01]  /*23e0*/  IADD3 R50, R50, 0x80, RZ ;  /* 0x0000008032327810 */ /* 0x000fe20007ffe0ff */
[----:B------:R0:W-:Y:S02]  /*23f0*/  STS [R48], R9 ;  /* 0x0000000930007388 */ /* 0x0001e40000000800 */
[----:B------:R-:W-:Y:S02]  /*2400*/  IMAD.X R5, RZ, RZ, R5, P1 ;  /* 0x000000ffff057224 */ /* 0x000fe400008e0605 */
[----:B------:R-:W-:Y:S02]  /*2410*/  @!P0 FMNMX.FTZ R51, R51, R8, !PT ;  /* 0x0000000833338209 */ /* 0x000fe40007810000 */
[----:B0-----:R-:W-:Y:S01]  /*2420*/  IADD3 R48, R48, 0x200, RZ ;  /* 0x0000020030307810 */ /* 0x001fe20007ffe0ff */
[----:B------:R-:W-:Y:S06]  /*2430*/  @!P2 BRA `(.L_x_21579) ;  /* 0xffffffe400b4a947 */ /* 0x000fec000383ffff */
.L_x_21578:
[----:B------:R-:W-:Y:S05]  /*2440*/  BSYNC B0 ;  /* 0x0000000000007941 */ /* 0x000fea0003800000 */
.L_x_21577:
        /* <DEDUP_REMOVED lines=21> */
[----:B-1----:R-:W-:Y:S02]  /*25a0*/  @!P0 LEA R2, R9, R2, 0x18 ;  /* 0x0000000209028211 */ /* 0x002fe400078ec0ff */
[----:B0-----:R-:W-:Y:S02]  /*25b0*/  FMNMX.FTZ R10, R4, R7, !PT ;  /* 0x00000007040a7209 */ /* 0x001fe40007810000 */
[----:B--2---:R-:W-:Y:S02]  /*25c0*/  @!P1 LEA R4, R8, R3, 0x18 ;  /* 0x0000000308049211 */ /* 0x004fe400078ec0ff */
[----:B------:R-:W-:Y:S01]  /*25d0*/  @!P0 LEA R3, R55, R2, 0x2 ;  /* 0x0000000237038211 */ /* 0x000fe200078e10ff */
[----:B------:R-:W0:Y:S01]  /*25e0*/  SHFL.BFLY PT, R7, R10, 0x1, 0x1f ;  /* 0x0c201f000a077f89 */ /* 0x000e2200000e0000 */
[----:B------:R-:W-:-:S02]  /*25f0*/  @!P1 LEA R9, R5, R4, 0x2 ;  /* 0x0000000405099211 */ /* 0x000fc400078e10ff */
[----:B0-----:R-:W-:Y:S01]  /*2600*/  @!P0 FMNMX.FTZ R8, R10, R7, !PT ;  /* 0x000000070a088209 */ /* 0x001fe20007810000 */
[----:B------:R-:W-:-:S04]  /*2610*/  IMAD.MOV.U32 R7, RZ, RZ, -0x800001 ;  /* 0xff7fffffff077424 */ /* 0x000fc800078e00ff */
[----:B------:R-:W-:Y:S01]  /*2620*/  @!P0 STS [R3], R8 ;  /* 0x0000000803008388 */ /* 0x000fe20000000800 */
[----:B------:R-:W-:Y:S06]  /*2630*/  BAR.SYNC.DEFER_BLOCKING 0x0 ;  /* 0x0000000000007b1d */ /* 0x000fec0000010000 */
[----:B------:R-:W0:Y:S04]  /*2640*/  @!P1 LDS R7, [R9] ;  /* 0x0000000009079984 */ /* 0x000e280000000800 */
[----:B0-----:R-:W0:Y:S02]  /*2650*/  SHFL.BFLY PT, R2, R7, 0x2, 0x1f ;  /* 0x0c401f0007027f89 */ /* 0x001e2400000e0000 */
[----:B0-----:R-:W-:Y:S01]  /*2660*/  FMNMX.FTZ R10, R2, R7, !PT ;  /* 0x00000007020a7209 */ /* 0x001fe20007810000 */
[----:B------:R-:W-:Y:S01]  /*2670*/  VIADD R2, R57, 0x1f ;  /* 0x0000001f39027836 */ /* 0x000fe20000000000 */
[----:B------:R-:W-:-:S03]  /*2680*/  HFMA2.MMA R7, -RZ, RZ, 0, 0 ;  /* 0x00000000ff077435 */ /* 0x000fc600000001ff */
        /* <DEDUP_REMOVED lines=25> */
.L_x_21584:
        /* <DEDUP_REMOVED lines=11> */
.L_x_21583:
[----:B------:R-:W-:Y:S05]  /*28d0*/  BSYNC B1 ;  /* 0x0000000000017941 */ /* 0x000fea0003800000 */
.L_x_21582:
        /* <DEDUP_REMOVED lines=14> */
.L_x_21587:
        /* <DEDUP_REMOVED lines=100> */
.L_x_21586:
[----:B------:R-:W-:Y:S05]  /*3000*/  BSYNC B1 ;  /* 0x0000000000017941 */ /* 0x000fea0003800000 */
.L_x_21585:
        /* <DEDUP_REMOVED lines=55> */
.L_x_21589:
[----:B------:R-:W-:Y:S05]  /*3380*/  BSYNC B1 ;  /* 0x0000000000017941 */ /* 0x000fea0003800000 */
.L_x_21588:
        /* <DEDUP_REMOVED lines=26> */
.L_x_21581:
[----:B------:R-:W-:Y:S05]  /*3530*/  BSYNC B0 ;  /* 0x0000000000007941 */ /* 0x000fea0003800000 */
.L_x_21580:
        /* <DEDUP_REMOVED lines=48> */
.L_x_21594:
        /* <DEDUP_REMOVED lines=8> */
.L_x_21593:
[----:B------:R-:W-:Y:S05]  /*38c0*/  BSYNC B1 ;  /* 0x0000000000017941 */ /* 0x000fea0003800000 */
.L_x_21592:
        /* <DEDUP_REMOVED lines=14> */
.L_x_21597:
        /* <DEDUP_REMOVED lines=52> */
.L_x_21596:
[----:B------:R-:W-:Y:S05]  /*3cf0*/  BSYNC B1 ;  /* 0x0000000000017941 */ /* 0x000fea0003800000 */
.L_x_21595:
        /* <DEDUP_REMOVED lines=31> */
.L_x_21599:
[----:B------:R-:W-:Y:S05]  /*3ef0*/  BSYNC B1 ;  /* 0x0000000000017941 */ /* 0x000fea0003800000 */
.L_x_21598:
        /* <DEDUP_REMOVED lines=14> */
.L_x_21591:
[----:B------:R-:W-:Y:S05]  /*3fe0*/  BSYNC B0 ;  /* 0x0000000000007941 */ /* 0x000fea0003800000 */
.L_x_21590:
        /* <DEDUP_REMOVED lines=10> */
[----:B-1----:R-:W-:Y:S02]  /*4090*/  CS2R R10, SRZ ;  /* 0x00000000000a7805 */ /* 0x002fe4000001ff00 */
[----:B0-----:R-:W-:Y:S02]  /*40a0*/  CS2R R8, SRZ ;  /* 0x0000000000087805 */ /* 0x001fe4000001ff00 */
[----:B------:R-:W-:Y:S01]  /*40b0*/  CS2R R6, SRZ ;  /* 0x0000000000067805 */ /* 0x000fe2000001ff00 */
[----:B------:R-:W-:Y:S01]  /*40c0*/  IMAD.MOV.U32 R5, RZ, RZ, RZ ;  /* 0x000000ffff057224 */ /* 0x000fe200078e00ff */
[----:B------:R-:W-:Y:S06]  /*40d0*/  BRA `(.L_x_21602) ;  /* 0x0000002c00547947 */ /* 0x000fec0003800000 */
.L_x_21601:
        /* <DEDUP_REMOVED lines=18> */
[----:B------:R-:W-:Y:S01]  /*4200*/  IMAD R58, R0, UR6, RZ ;  /* 0x00000006003a7c24 */ /* 0x000fe2000f8e02ff */
[C---:B------:R-:W-:Y:S01]  /*4210*/  LEA R36, R55.reuse, R14, 0x2 ;  /* 0x0000000e37247211 */ /* 0x040fe200078e10ff */
[----:B------:R-:W-:Y:S01]  /*4220*/  IMAD.SHL.U32 R14, R14, 0x8, RZ ;  /* 0x000000080e0e7824 */ /* 0x000fe200078e00ff */
[----:B------:R-:W-:-:S02]  /*4230*/  IADD3 R34, -R55, -0x1, R2 ;  /* 0xffffffff37227810 */ /* 0x000fc40007ffe102 */
[----:B------:R-:W-:Y:S02]  /*4240*/  CS2R R28, SRZ ;  /* 0x00000000001c7805 */ /* 0x000fe4000001ff00 */
[----:B------:R-:W-:Y:S01]  /*4250*/  CS2R R10, SRZ ;  /* 0x00000000000a7805 */ /* 0x000fe2000001ff00 */
[----:B--2---:R-:W-:Y:S01]  /*4260*/  ULEA UR4, UR5, UR4, 0x18 ;  /* 0x0000000405047291 */ /* 0x004fe2000f8ec03f */
[----:B------:R-:W-:Y:S01]  /*4270*/  IMAD.IADD R50, R14, 0x1, R13 ;  /* 0x000000010e327824 */ /* 0x000fe200078e020d */
[----:B------:R-:W-:Y:S02]  /*4280*/  CS2R R8, SRZ ;  /* 0x0000000000087805 */ /* 0x000fe4000001ff00 */
[----:B------:R-:W-:Y:S01]  /*4290*/  CS2R R6, SRZ ;  /* 0x0000000000067805 */ /* 0x000fe2000001ff00 */
[----:B------:R-:W-:Y:S01]  /*42a0*/  IMAD.MOV.U32 R5, RZ, RZ, RZ ;  /* 0x000000ffff057224 */ /* 0x000fe200078e00ff */
[----:B------:R-:W-:Y:S01]  /*42b0*/  MOV R35, RZ ;  /* 0x000000ff00237202 */ /* 0x000fe20000000f00 */
[----:B------:R-:W-:Y:S01]  /*42c0*/  VIADD R48, R50, 0x300 ;  /* 0x0000030032307836 */ /* 0x000fe20000000000 */
[----:B------:R-:W-:Y:S01]  /*42d0*/  LEA R36, R36, UR4, 0x5 ;  /* 0x0000000424247c11 */ /* 0x000fe2000f8e28ff */
[C---:B------:R-:W-:Y:S01]  /*42e0*/  VIADD R46, R50.reuse, 0x500 ;  /* 0x00000500322e7836 */ /* 0x040fe20000000000 */
[----:B0-----:R-:W-:Y:S01]  /*42f0*/  SHF.R.S32.HI R0, RZ, 0x1f, R15 ;  /* 0x0000001fff007819 */ /* 0x001fe2000001140f */
[----:B------:R-:W-:Y:S01]  /*4300*/  VIADD R44, R50, 0x700 ;  /* 0x00000700322c7836 */ /* 0x000fe20000000000 */
        /* <DEDUP_REMOVED lines=12> */
.L_x_21631:
[----:B------:R-:W-:Y:S01]  /*43d0*/  MOV R22, R4 ;  /* 0x0000000400167202 */ /* 0x000fe20000000f00 */
[----:B------:R-:W-:Y:S01]  /*43e0*/  IMAD.MOV.U32 R23, RZ, RZ, R3 ;  /* 0x000000ffff177224 */ /* 0x000fe200078e0003 */
[----:B0-----:R-:W0:Y:S01]  /*43f0*/  LDS.128 R16, [R36+-0x10] ;  /* 0xfffff00024107984 */ /* 0x001e220000000c00 */
[----:B------:R-:W1:Y:S03]  /*4400*/  LDC.64 R24, c[0x0][0x228] ;  /* 0x00008a00ff187b82 */ /* 0x000e660000000a00 */
[----:B------:R-:W2:Y:S04]  /*4410*/  LDG.E.CONSTANT R21, desc[UR10][R22.64] ;  /* 0x0000000a16157981 */ /* 0x000ea8000c1e9900 */
[----:B------:R3:W4:Y:S01]  /*4420*/  LDS.128 R12, [R36] ;  /* 0x00000000240c7984 */ /* 0x0007220000000c00 */
[----:B0-----:R-:W-:-:S02]  /*4430*/  F2FP.F16.F32.PACK_AB R52, R19, R18 ;  /* 0x000000121334723e */ /* 0x001fc400000000ff */
[----:B------:R-:W-:Y:S02]  /*4440*/  F2FP.F16.F32.PACK_AB R51, R17, R16 ;  /* 0x000000101133723e */ /* 0x000fe400000000ff */
[----:B--2---:R-:W-:Y:S01]  /*4450*/  SHF.R.S32.HI R20, RZ, 0x1f, R21 ;  /* 0x0000001fff147819 */ /* 0x004fe20000011415 */
[----:B------:R-:W-:-:S04]  /*4460*/  IMAD.WIDE.U32 R60, R21, UR8, R58 ;  /* 0x00000008153c7c25 */ /* 0x000fc8000f8e003a */
[----:B------:R-:W-:-:S04]  /*4470*/  IMAD R20, R20, UR8, RZ ;  /* 0x0000000814147c24 */ /* 0x000fc8000f8e02ff */
[----:B------:R-:W-:Y:S01]  /*4480*/  IMAD R27, R21, R0, R20 ;  /* 0x00000000151b7224 */ /* 0x000fe200078e0214 */
[----:B------:R-:W-:-:S04]  /*4490*/  IADD3 R21, P0, R50, R60, RZ ;  /* 0x0000003c32157210 */ /* 0x000fc80007f1e0ff */
[----:B------:R-:W-:Y:S02]  /*44a0*/  IADD3 R26, R61, R27, RZ ;  /* 0x0000001b3d1a7210 */ /* 0x000fe40007ffe0ff */
[C---:B-1----:R-:W-:Y:S02]  /*44b0*/  LEA R20, P1, R21.reuse, R24, 0x1 ;  /* 0x0000001815147211 */ /* 0x042fe400078208ff */
[----:B------:R-:W-:Y:S02]  /*44c0*/  LEA.HI.X.SX32 R22, R50, R26, 0x1, P0 ;  /* 0x0000001a32167211 */ /* 0x000fe400000f0eff */
[----:B------:R-:W-:Y:S02]  /*44d0*/  ISETP.NE.AND P0, PT, R34, RZ, PT ;  /* 0x000000ff2200720c */ /* 0x000fe40003f05270 */
[----:B------:R-:W-:-:S05]  /*44e0*/  LEA.HI.X R21, R21, R25, R22, 0x1, P1 ;  /* 0x0000001915157211 */ /* 0x000fca00008f0c16 */
[----:B-----5:R3:W5:Y:S01]  /*44f0*/  LDG.E.128.CONSTANT R16, desc[UR10][R20.64] ;  /* 0x0000000a14107981 */ /* 0x020762000c1e9d00 */
[----:B------:R-:W-:Y:S05]  /*4500*/  BSSY B1, `(.L_x_21603) ;  /* 0x0000021000017945 */ /* 0x000fea0003800000 */
[----:B----4-:R-:W-:Y:S05]  /*4510*/  @P0 BRA `(.L_x_21604) ;  /* 0x00000000007c0947 */ /* 0x010fea0003800000 */
[----:B------:R-:W-:Y:S01]  /*4520*/  VIADD R22, R38, 0x2 ;  /* 0x0000000226167836 */ /* 0x000fe20000000000 */
[----:B-----5:R-:W-:Y:S02]  /*4530*/  PRMT R23, R18, 0x7632, R23 ;  /* 0x0000763212177816 */ /* 0x020fe40000000017 */
        /* <DEDUP_REMOVED lines=22> */
[----:B------:R-:W-:Y:S02]  /*46a0*/  SEL R54, R53, RZ, !P6 ;  /* 0x000000ff35367207 */ /* 0x000fe40007000000 */
[----:B------:R-:W-:Y:S02]  /*46b0*/  ISETP.GE.AND P2, PT, R22, R57, PT ;  /* 0x000000391600720c */ /* 0x000fe40003f46270 */
[C---:B------:R-:W-:Y:S02]  /*46c0*/  PRMT R22, R16.reuse, 0x7632, R22 ;  /* 0x0000763210167816 */ /* 0x040fe40000000016 */
[----:B------:R-:W-:Y:S02]  /*46d0*/  SEL R16, R16, RZ, !P1 ;  /* 0x000000ff10107207 */ /* 0x000fe40004800000 */
[----:B------:R-:W-:Y:S02]  /*46e0*/  SEL R23, R22, RZ, !P2 ;  /* 0x000000ff16177207 */ /* 0x000fe40005000000 */
[----:B------:R-:W-:-:S02]  /*46f0*/  PRMT R19, R19, 0x5410, R54 ;  /* 0x0000541013137816 */ /* 0x000fc40000000036 */
[----:B------:R-:W-:-:S07]  /*4700*/  PRMT R16, R16, 0x5410, R23 ;  /* 0x0000541010107816 */ /* 0x000fce0000000017 */
.L_x_21604:
[----:B------:R-:W-:Y:S05]  /*4710*/  BSYNC B1 ;  /* 0x0000000000017941 */ /* 0x000fea0003800000 */
.L_x_21603:
[----:B------:R-:W-:Y:S01]  /*4720*/  F2FP.F16.F32.PACK_AB R53, R13, R12 ;  /* 0x0000000c0d35723e */ /* 0x000fe200000000ff */
[----:B-----5:R-:W-:Y:S01]  /*4730*/  HMUL2 R22, R52, R17 ;  /* 0x0000001134167232 */ /* 0x020fe20000000000 */
[----:B------:R-:W-:Y:S02]  /*4740*/  F2FP.F16.F32.PACK_AB R54, R15, R14 ;  /* 0x0000000e0f36723e */ /* 0x000fe400000000ff */
[----:B------:R0:W5:Y:S01]  /*4750*/  LDG.E.128.CONSTANT R12, desc[UR10][R20.64+0x200] ;  /* 0x0002000a140c7981 */ /* 0x000162000c1e9d00 */
[----:B------:R-:W-:Y:S01]  /*4760*/  BSSY B1, `(.L_x_21605) ;  /* 0x0000024000017945 */ /* 0x000fe20003800000 */
[----:B------:R-:W-:Y:S01]  /*4770*/  IADD3 R17, P1, R49, R60, RZ ;  /* 0x0000003c31117210 */ /* 0x000fe20007f3e0ff */
[----:B------:R-:W-:-:S10]  /*4780*/  HFMA2.MMA R22, R51, R16, R22 ;  /* 0x0000001033167235 */ /* 0x000fd40000000016 */
[----:B------:R-:W-:Y:S01]  /*4790*/  HFMA2 R27, R53, R18, R22 ;  /* 0x00000012351b7231 */ /* 0x000fe20000000016 */
[----:B0-----:R-:W-:Y:S06]  /*47a0*/  @P0 BRA `(.L_x_21606) ;  /* 0x00000000007c0947 */ /* 0x001fec0003800000 */
[C---:B------:R-:W-:Y:S01]  /*47b0*/  IADD3 R16, R38.reuse, 0x2, RZ ;  /* 0x0000000226107810 */ /* 0x040fe20007ffe0ff */
[----:B------:R-:W-:Y:S01]  /*47c0*/  VIADD R18, R38, 0x3 ;  /* 0x0000000326127836 */ /* 0x000fe20000000000 */
[----:B-----5:R-:W-:Y:S02]  /*47d0*/  PRMT R22, R15, 0x7632, R22 ;  /* 0x000076320f167816 */ /* 0x020fe40000000016 */
[-C--:B------:R-:W-:Y:S02]  /*47e0*/  ISETP.GE.AND P5, PT, R16, R57.reuse, PT ;  /* 0x000000391000720c */ /* 0x080fe40003fa6270 */
[----:B------:R-:W-:Y:S02]  /*47f0*/  IADD3 R16, R38, 0x4, RZ ;  /* 0x0000000426107810 */ /* 0x000fe40007ffe0ff */
[-C--:B------:R-:W-:Y:S02]  /*4800*/  ISETP.GE.AND P2, PT, R18, R57.reuse, PT ;  /* 0x000000391200720c */ /* 0x080fe40003f46270 */
[----:B------:R-:W-:Y:S01]  /*4810*/  ISETP.GE.AND P6, PT, R16, R57, PT ;  /* 0x000000391000720c */ /* 0x000fe20003fc6270 */
[C---:B------:R-:W-:Y:S01]  /*4820*/  VIADD R16, R38.reuse, 0x5 ;  /* 0x0000000526107836 */ /* 0x040fe20000000000 */
[----:B------:R-:W-:-:S02]  /*4830*/  IADD3 R18, R38, 0x6, RZ ;  /* 0x0000000626127810 */ /* 0x000fc40007ffe0ff */
[----:B---3--:R-:W-:Y:S02]  /*4840*/  SEL R20, R13, RZ, !P5 ;  /* 0x000000ff0d147207 */ /* 0x008fe40006800000 */
[-C--:B------:R-:W-:Y:S01]  /*4850*/  ISETP.GE.AND P3, PT, R16, R57.reuse, PT ;  /* 0x000000391000720c */ /* 0x080fe20003f66270 */
[----:B------:R-:W-:Y:S01]  /*4860*/  VIADD R16, R38, 0x7 ;  /* 0x0000000726107836 */ /* 0x000fe20000000000 */
[-C--:B------:R-:W-:Y:S02]  /*4870*/  ISETP.GE.AND P4, PT, R18, R57.reuse, PT ;  /* 0x000000391200720c */ /* 0x080fe40003f86270 */
[----:B------:R-:W-:Y:S02]  /*4880*/  SEL R18, R14, RZ, !P6 ;  /* 0x000000ff0e127207 */ /* 0x000fe40007000000 */
[----:B------:R-:W-:Y:S02]  /*4890*/  ISETP.GE.AND P5, PT, R16, R57, PT ;  /* 0x000000391000720c */ /* 0x000fe40003fa6270 */
[----:B------:R-:W-:-:S02]  /*48a0*/  IADD3 R16, R38, 0x1, RZ ;  /* 0x0000000126107810 */ /* 0x000fc40007ffe0ff */
[----:B------:R-:W-:Y:S02]  /*48b0*/  PRMT R14, R13, 0x7632, R14 ;  /* 0x000076320d0e7816 */ /* 0x000fe4000000000e */
[-C--:B------:R-:W-:Y:S02]  /*48c0*/  ISETP.GE.AND P6, PT, R16, R57.reuse, PT ;  /* 0x000000391000720c */ /* 0x080fe40003fc6270 */
[----:B------:R-:W-:Y:S02]  /*48d0*/  SEL R16, R15, RZ, !P4 ;  /* 0x000000ff0f107207 */ /* 0x000fe40006000000 */
[----:B------:R-:W-:Y:S02]  /*48e0*/  PRMT R21, R14, 0x7632, R21 ;  /* 0x000076320e157816 */ /* 0x000fe40000000015 */
[----:B------:R-:W-:Y:S02]  /*48f0*/  ISETP.GE.AND P4, PT, R38, R57, PT ;  /* 0x000000392600720c */ /* 0x000fe40003f86270 */
[----:B------:R-:W-:-:S02]  /*4900*/  PRMT R13, R12, 0x7632, R13 ;  /* 0x000076320c0d7816 */ /* 0x000fc4000000000d */
[----:B------:R-:W-:Y:S02]  /*4910*/  SEL R15, R14, RZ, !P2 ;  /* 0x000000ff0e0f7207 */ /* 0x000fe40005000000 */
[----:B------:R-:W-:Y:S02]  /*4920*/  SEL R23, R21, RZ, !P3 ;  /* 0x000000ff15177207 */ /* 0x000fe40005800000 */
[----:B------:R-:W-:Y:S02]  /*4930*/  SEL R12, R12, RZ, !P4 ;  /* 0x000000ff0c0c7207 */ /* 0x000fe40006000000 */
[----:B------:R-:W-:Y:S02]  /*4940*/  SEL R22, R22, RZ, !P5 ;  /* 0x000000ff16167207 */ /* 0x000fe40006800000 */
[----:B------:R-:W-:Y:S02]  /*4950*/  SEL R21, R13, RZ, !P6 ;  /* 0x000000ff0d157207 */ /* 0x000fe40007000000 */
[----:B------:R-:W-:-:S02]  /*4960*/  PRMT R13, R20, 0x5410, R15 ;  /* 0x00005410140d7816 */ /* 0x000fc4000000000f */
[----:B------:R-:W-:Y:S02]  /*4970*/  PRMT R14, R18, 0x5410, R23 ;  /* 0x00005410120e7816 */ /* 0x000fe40000000017 */
[----:B------:R-:W-:Y:S02]  /*4980*/  PRMT R15, R16, 0x5410, R22 ;  /* 0x00005410100f7816 */ /* 0x000fe40000000016 */
[----:B------:R-:W-:-:S07]  /*4990*/  PRMT R12, R12, 0x5410, R21 ;  /* 0x000054100c0c7816 */ /* 0x000fce0000000015 */
.L_x_21606:
[----:B------:R-:W-:Y:S05]  /*49a0*/  BSYNC B1 ;  /* 0x0000000000017941 */ /* 0x000fea0003800000 */
.L_x_21605:
[----:B-----5:R-:W-:Y:S01]  /*49b0*/  HMUL2 R13, R52, R13 ;  /* 0x0000000d340d7232 */ /* 0x020fe20000000000 */
[----:B------:R-:W-:Y:S01]  /*49c0*/  LEA R16, P2, R17, R24, 0x1 ;  /* 0x0000001811107211 */ /* 0x000fe200078408ff */
[----:B---3--:R-:W-:Y:S02]  /*49d0*/  HFMA2.MMA R20, R54, R19, R27 ;  /* 0x0000001336147235 */ /* 0x008fe4000000001b */
[----:B------:R-:W-:Y:S01]  /*49e0*/  HFMA2 R13, R51, R12, R13 ;  /* 0x0000000c330d7231 */ /* 0x000fe2000000000d */
[----:B------:R-:W-:Y:S02]  /*49f0*/  LEA.HI.X.SX32 R12, R49, R26, 0x1, P1 ;  /* 0x0000001a310c7211 */ /* 0x000fe400008f0eff */
[----:B------:R-:W-:Y:S02]  /*4a00*/  IADD3 R18, P1, R48, R60, RZ ;  /* 0x0000003c30127210 */ /* 0x000fe40007f3e0ff */
[----:B------:R-:W-:Y:S01]  /*4a10*/  LEA.HI.X R17, R17, R25, R12, 0x1, P2 ;  /* 0x0000001911117211 */ /* 0x000fe200010f0c0c */
[----:B------:R-:W-:Y:S01]  /*4a20*/  HFMA2.MMA R27, R53, R14, R13 ;  /* 0x0000000e351b7235 */ /* 0x000fe2000000000d */
[----:B------:R-:W-:-:S02]  /*4a30*/  LEA R12, P2, R18, R24, 0x1 ;  /* 0x00000018120c7211 */ /* 0x000fc400078408ff */
[----:B------:R-:W-:-:S04]  /*4a40*/  LEA.HI.X.SX32 R13, R48, R26, 0x1, P1 ;  /* 0x0000001a300d7211 */ /* 0x000fc800008f0eff */
[----:B------:R-:W-:Y:S02]  /*4a50*/  LEA.HI.X R13, R18, R25, R13, 0x1, P2 ;  /* 0x00000019120d7211 */ /* 0x000fe400010f0c0d */
        /* <DEDUP_REMOVED lines=19> */
[----:B------:R-:W-:Y:S01]  /*4b90*/  PRMT R18, R21, 0x5410, R14 ;  /* 0x0000541015127816 */ /* 0x000fe2000000000e */
[----:B------:R-:W-:Y:S01]  /*4ba0*/  VIADD R14, R38, 0x6 ;  /* 0x00000006260e7836 */ /* 0x000fe20000000000 */
[----:B------:R-:W-:-:S04]  /*4bb0*/  PRMT R21, R19, 0x7632, R21 ;  /* 0x0000763213157816 */ /* 0x000fc80000000015 */
        /* <DEDUP_REMOVED lines=12> */
.L_x_21608:
[----:B------:R-:W-:Y:S05]  /*4c80*/  BSYNC B1 ;  /* 0x0000000000017941 */ /* 0x000fea0003800000 */
.L_x_21607:
[----:B-----5:R-:W-:Y:S02]  /*4c90*/  HMUL2 R14, R52, R17 ;  /* 0x00000011340e7232 */ /* 0x020fe40000000000 */
[----:B------:R-:W-:-:S04]  /*4ca0*/  HFMA2 R17, R54, R15, R27 ;  /* 0x0000000f36117231 */ /* 0x000fc8000000001b */
[----:B------:R-:W-:Y:S02]  /*4cb0*/  HFMA2.MMA R16, R51, R16, R14 ;  /* 0x0000001033107235 */ /* 0x000fe4000000000e */
        /* <DEDUP_REMOVED lines=34> */
.L_x_21610:
[----:B------:R-:W-:Y:S05]  /*4ee0*/  BSYNC B1 ;  /* 0x0000000000017941 */ /* 0x000fea0003800000 */
.L_x_21609:
[----:B-----5:R-:W-:Y:S02]  /*4ef0*/  HMUL2 R13, R52, R13 ;  /* 0x0000000d340d7232 */ /* 0x020fe40000000000 */
[----:B------:R-:W-:-:S04]  /*4f00*/  HFMA2 R27, R53, R18, R16 ;  /* 0x00000012351b7231 */ /* 0x000fc80000000010 */
[----:B------:R-:W-:Y:S01]  /*4f10*/  HFMA2.MMA R16, R51, R12, R13 ;  /* 0x0000000c33107235 */ /* 0x000fe2000000000d */
[--C-:B------:R-:W-:Y:S02]  /*4f20*/  HADD2.F32 R12, -RZ, R20.reuse.H0_H0 ;  /* 0x20000014ff0c7230 */ /* 0x100fe40000004100 */
[----:B------:R-:W-:Y:S02]  /*4f30*/  HFMA2 R27, R54, R19, R27 ;  /* 0x00000013361b7231 */ /* 0x000fe4000000001b */
[----:B------:R-:W-:-:S05]  /*4f40*/  HADD2.F32 R13, -RZ, R20.H1_H1 ;  /* 0x30000014ff0d7230 */ /* 0x000fca0000004100 */
[----:B------:R-:W-:Y:S01]  /*4f50*/  FADD.FTZ R12, R12, R13 ;  /* 0x0000000d0c0c7221 */ /* 0x000fe20000010000 */
[----:B------:R-:W-:Y:S01]  /*4f60*/  HFMA2.MMA R18, R53, R14, R16 ;  /* 0x0000000e35127235 */ /* 0x000fe20000000010 */
[--C-:B------:R-:W-:Y:S02]  /*4f70*/  HADD2.F32 R13, -RZ, R17.reuse.H0_H0 ;  /* 0x20000011ff0d7230 */ /* 0x100fe40000004100 */
[----:B------:R-:W-:Y:S01]  /*4f80*/  HADD2.F32 R14, -RZ, R17.H1_H1 ;  /* 0x30000011ff0e7230 */ /* 0x000fe20000004100 */
[----:B------:R-:W-:Y:S01]  /*4f90*/  IADD3 R17, P1, R47, R60, RZ ;  /* 0x0000003c2f117210 */ /* 0x000fe20007f3e0ff */
[--C-:B------:R-:W-:Y:S02]  /*4fa0*/  HADD2.F32 R16, -RZ, R27.reuse.H0_H0 ;  /* 0x2000001bff107230 */ /* 0x100fe40000004100 */
[----:B------:R-:W-:Y:S01]  /*4fb0*/  FADD.FTZ R33, R12, R33 ;  /* 0x000000210c217221 */ /* 0x000fe20000010000 */
[----:B------:R-:W-:Y:S01]  /*4fc0*/  HADD2.F32 R27, -RZ, R27.H1_H1 ;  /* 0x3000001bff1b7230 */ /* 0x000fe20000004100 */
[----:B------:R-:W-:Y:S01]  /*4fd0*/  LEA R20, P2, R17, R24, 0x1 ;  /* 0x0000001811147211 */ /* 0x000fe200078408ff */
[----:B------:R-:W-:Y:S01]  /*4fe0*/  FADD.FTZ R13, R13, R14 ;  /* 0x0000000e0d0d7221 */ /* 0x000fe20000010000 */
[----:B------:R-:W-:Y:S01]  /*4ff0*/  LEA.HI.X.SX32 R22, R47, R26, 0x1, P1 ;  /* 0x0000001a2f167211 */ /* 0x000fe200008f0eff */
[----:B------:R-:W-:-:S02]  /*5000*/  HFMA2 R18, R54, R15, R18 ;  /* 0x0000000f36127231 */ /* 0x000fc40000000012 */
[----:B------:R-:W-:Y:S01]  /*5010*/  FADD.FTZ R14, R16, R27 ;  /* 0x0000001b100e7221 */ /* 0x000fe20000010000 */
[----:B------:R-:W-:Y:S01]  /*5020*/  IADD3 R12, P3, R46, R60, RZ ;  /* 0x0000003c2e0c7210 */ /* 0x000fe20007f7e0ff */
[----:B------:R-:W-:Y:S01]  /*5030*/  BSSY B1, `(.L_x_21611) ;  /* 0x000002b000017945 */ /* 0x000fe20003800000 */
[----:B------:R-:W-:Y:S01]  /*5040*/  LEA.HI.X R21, R17, R25, R22, 0x1, P2 ;  /* 0x0000001911157211 */ /* 0x000fe200010f0c16 */
[--C-:B------:R-:W-:Y:S02]  /*5050*/  HADD2.F32 R15, -RZ, R18.reuse.H0_H0 ;  /* 0x20000012ff0f7230 */ /* 0x100fe40000004100 */
[----:B------:R-:W-:Y:S01]  /*5060*/  FADD.FTZ R32, R13, R32 ;  /* 0x000000200d207221 */ /* 0x000fe20000010000 */
[----:B------:R-:W-:Y:S01]  /*5070*/  HADD2.F32 R18, -RZ, R18.H1_H1 ;  /* 0x30000012ff127230 */ /* 0x000fe20000004100 */
[----:B------:R-:W-:Y:S01]  /*5080*/  LEA R16, P1, R12, R24, 0x1 ;  /* 0x000000180c107211 */ /* 0x000fe200078208ff */
[----:B------:R-:W-:Y:S01]  /*5090*/  FADD.FTZ R31, R14, R31 ;  /* 0x0000001f0e1f7221 */ /* 0x000fe20000010000 */
[----:B------:R-:W5:Y:S01]  /*50a0*/  LDG.E.128.CONSTANT R20, desc[UR10][R20.64] ;  /* 0x0000000a14147981 */ /* 0x000f62000c1e9d00 */
[----:B------:R-:W-:Y:S01]  /*50b0*/  LEA.HI.X.SX32 R13, R46, R26, 0x1, P3 ;  /* 0x0000001a2e0d7211 */ /* 0x000fe200018f0eff */
[----:B------:R-:W-:-:S04]  /*50c0*/  FADD.FTZ R15, R15, R18 ;  /* 0x000000120f0f7221 */ /* 0x000fc80000010000 */
[----:B------:R-:W-:Y:S01]  /*50d0*/  FADD.FTZ R30, R15, R30 ;  /* 0x0000001e0f1e7221 */ /* 0x000fe20000010000 */
[----:B------:R-:W-:Y:S06]  /*50e0*/  @P0 BRA `(.L_x_21612) ;  /* 0x00000000007c0947 */ /* 0x000fec0003800000 */
[C---:B------:R-:W-:Y:S01]  /*50f0*/  VIADD R14, R38.reuse, 0x2 ;  /* 0x00000002260e7836 */ /* 0x040fe20000000000 */
[----:B------:R-:W-:Y:S02]  /*5100*/  IADD3 R18, R38, 0x3, RZ ;  /* 0x0000000326127810 */ /* 0x000fe40007ffe0ff */
[----:B-----5:R-:W-:Y:S02]  /*5110*/  PRMT R19, R20, 0x7632, R19 ;  /* 0x0000763214137816 */ /* 0x020fe40000000013 */
[-C--:B------:R-:W-:Y:S01]  /*5120*/  ISETP.GE.AND P5, PT, R14, R57.reuse, PT ;  /* 0x000000390e00720c */ /* 0x080fe20003fa6270 */
[----:B------:R-:W-:Y:S01]  /*5130*/  VIADD R14, R38, 0x4 ;  /* 0x00000004260e7836 */ /* 0x000fe20000000000 */
[----:B------:R-:W-:Y:S01]  /*5140*/  ISETP.GE.AND P2, PT, R18, R57, PT ;  /* 0x000000391200720c */ /* 0x000fe20003f46270 */
[----:B------:R-:W-:-:S03]  /*5150*/  VIADD R18, R38, 0x6 ;  /* 0x0000000626127836 */ /* 0x000fc60000000000 */
[-C--:B------:R-:W-:Y:S02]  /*5160*/  ISETP.GE.AND P6, PT, R14, R57.reuse, PT ;  /* 0x000000390e00720c */ /* 0x080fe40003fc6270 */
[----:B------:R-:W-:Y:S02]  /*5170*/  IADD3 R14, R38, 0x5, RZ ;  /* 0x00000005260e7810 */ /* 0x000fe40007ffe0ff */
[-C--:B------:R-:W-:Y:S02]  /*5180*/  ISETP.GE.AND P4, PT, R18, R57.reuse, PT ;  /* 0x000000391200720c */ /* 0x080fe40003f86270 */
[----:B------:R-:W-:Y:S02]  /*5190*/  ISETP.GE.AND P3, PT, R14, R57, PT ;  /* 0x000000390e00720c */ /* 0x000fe40003f66270 */
[----:B------:R-:W-:Y:S02]  /*51a0*/  IADD3 R14, R38, 0x7, RZ ;  /* 0x00000007260e7810 */ /* 0x000fe40007ffe0ff */
[----:B------:R-:W-:-:S02]  /*51b0*/  SEL R18, R21, RZ, !P5 ;  /* 0x000000ff15127207 */ /* 0x000fc40006800000 */
[-C--:B------:R-:W-:Y:S01]  /*51c0*/  ISETP.GE.AND P5, PT, R14, R57.reuse, PT ;  /* 0x000000390e00720c */ /* 0x080fe20003fa6270 */
[----:B------:R-:W-:Y:S01]  /*51d0*/  VIADD R14, R38, 0x1 ;  /* 0x00000001260e7836 */ /* 0x000fe20000000000 */
[----:B------:R-:W-:Y:S02]  /*51e0*/  SEL R15, R22, RZ, !P6 ;  /* 0x000000ff160f7207 */ /* 0x000fe40007000000 */
[----:B------:R-:W-:Y:S02]  /*51f0*/  PRMT R21, R21, 0x7632, R21 ;  /* 0x0000763215157816 */ /* 0x000fe40000000015 */
[-C--:B------:R-:W-:Y:S02]  /*5200*/  ISETP.GE.AND P6, PT, R14, R57.reuse, PT ;  /* 0x000000390e00720c */ /* 0x080fe40003fc6270 */
        /* <DEDUP_REMOVED lines=13> */
.L_x_21612:
[----:B------:R-:W-:Y:S05]  /*52e0*/  BSYNC B1 ;  /* 0x0000000000017941 */ /* 0x000fea0003800000 */
.L_x_21611:
[----:B------:R-:W-:Y:S01]  /*52f0*/  LEA.HI.X R17, R12, R25, R13, 0x1, P1 ;  /* 0x000000190c117211 */ /* 0x000fe200008f0c0d */
[----:B-----5:R-:W-:Y:S01]  /*5300*/  HMUL2 R21, R52, R21 ;  /* 0x0000001534157232 */ /* 0x020fe20000000000 */
[----:B------:R-:W-:-:S04]  /*5310*/  IADD3 R14, P2, R45, R60, RZ ;  /* 0x0000003c2d0e7210 */ /* 0x000fc80007f5e0ff */
[----:B------:R-:W5:Y:S01]  /*5320*/  LDG.E.128.CONSTANT R16, desc[UR10][R16.64] ;  /* 0x0000000a10107981 */ /* 0x000f62000c1e9d00 */
[----:B------:R-:W-:Y:S01]  /*5330*/  LEA R12, P1, R14, R24, 0x1 ;  /* 0x000000180e0c7211 */ /* 0x000fe200078208ff */
[----:B------:R-:W-:Y:S01]  /*5340*/  BSSY B1, `(.L_x_21613) ;  /* 0x0000024000017945 */ /* 0x000fe20003800000 */
[----:B------:R-:W-:Y:S01]  /*5350*/  LEA.HI.X.SX32 R13, R45, R26, 0x1, P2 ;  /* 0x0000001a2d0d7211 */ /* 0x000fe200010f0eff */
[----:B------:R-:W-:-:S03]  /*5360*/  HFMA2.MMA R20, R51, R20, R21 ;  /* 0x0000001433147235 */ /* 0x000fc60000000015 */
[----:B------:R-:W-:Y:S01]  /*5370*/  LEA.HI.X R13, R14, R25, R13, 0x1, P1 ;  /* 0x000000190e0d7211 */ /* 0x000fe200008f0c0d */
[----:B------:R-:W-:Y:S07]  /*5380*/  @P0 BRA `(.L_x_21614) ;  /* 0x00000000007c0947 */ /* 0x000fee0003800000 */
        /* <DEDUP_REMOVED lines=31> */
.L_x_21614:
[----:B------:R-:W-:Y:S05]  /*5580*/  BSYNC B1 ;  /* 0x0000000000017941 */ /* 0x000fea0003800000 */
.L_x_21613:
[----:B------:R-:W5:Y:S02]  /*5590*/  LDG.E.128.CONSTANT R12, desc[UR10][R12.64] ;  /* 0x0000000a0c0c7981 */ /* 0x000f64000c1e9d00 */
[----:B-----5:R-:W-:Y:S01]  /*55a0*/  HMUL2 R17, R52, R17 ;  /* 0x0000001134117232 */ /* 0x020fe20000000000 */
[----:B------:R-:W-:Y:S01]  /*55b0*/  BSSY B1, `(.L_x_21615) ;  /* 0x0000023000017945 */ /* 0x000fe20003800000 */
[----:B------:R-:W-:-:S04]  /*55c0*/  HFMA2 R27, R53, R22, R20 ;  /* 0x00000016351b7231 */ /* 0x000fc80000000014 */
[----:B------:R-:W-:Y:S01]  /*55d0*/  HFMA2.MMA R16, R51, R16, R17 ;  /* 0x0000001033107235 */ /* 0x000fe20000000011 */
[----:B------:R-:W-:Y:S10]  /*55e0*/  @P0 BRA `(.L_x_21616) ;  /* 0x00000000007c0947 */ /* 0x000ff40003800000 */
[----:B------:R-:W-:Y:S01]  /*55f0*/  VIADD R20, R38, 0x2 ;  /* 0x0000000226147836 */ /* 0x000fe20000000000 */
[----:B------:R-:W-:-:S04]  /*5600*/  PRMT R17, R13, 0x7632, R17 ;  /* 0x000076320d117816 */ /* 0x000fc80000000011 */
        /* <DEDUP_REMOVED lines=29> */
.L_x_21616:
[----:B------:R-:W-:Y:S05]  /*57e0*/  BSYNC B1 ;  /* 0x0000000000017941 */ /* 0x000fea0003800000 */
.L_x_21615:
[----:B------:R-:W-:-:S04]  /*57f0*/  HMUL2 R13, R52, R13 ;  /* 0x0000000d340d7232 */ /* 0x000fc80000000000 */
[----:B------:R-:W-:Y:S01]  /*5800*/  HFMA2 R13, R51, R12, R13 ;  /* 0x0000000c330d7231 */ /* 0x000fe2000000000d */
[----:B------:R-:W-:-:S04]  /*5810*/  IADD3 R12, P1, R44, R60, RZ ;  /* 0x0000003c2c0c7210 */ /* 0x000fc80007f3e0ff */
[----:B------:R-:W-:Y:S01]  /*5820*/  LEA R20, P2, R12, R24, 0x1 ;  /* 0x000000180c147211 */ /* 0x000fe200078408ff */
[----:B------:R-:W-:Y:S01]  /*5830*/  BSSY B1, `(.L_x_21617) ;  /* 0x0000027000017945 */ /* 0x000fe20003800000 */
[----:B------:R-:W-:Y:S01]  /*5840*/  LEA.HI.X.SX32 R17, R44, R26, 0x1, P1 ;  /* 0x0000001a2c117211 */ /* 0x000fe200008f0eff */
[----:B------:R-:W-:-:S03]  /*5850*/  HFMA2.MMA R14, R53, R14, R13 ;  /* 0x0000000e350e7235 */ /* 0x000fc6000000000d */
[----:B------:R-:W-:Y:S01]  /*5860*/  LEA.HI.X R21, R12, R25, R17, 0x1, P2 ;  /* 0x000000190c157211 */ /* 0x000fe200010f0c11 */
[----:B------:R-:W-:Y:S01]  /*5870*/  HFMA2.MMA R12, R54, R23, R27 ;  /* 0x00000017360c7235 */ /* 0x000fe2000000001b */
[----:B------:R-:W-:-:S04]  /*5880*/  HFMA2 R27, R53, R18, R16 ;  /* 0x00000012351b7231 */ /* 0x000fc80000000010 */
[----:B------:R-:W5:Y:S01]  /*5890*/  LDG.E.128.CONSTANT R20, desc[UR10][R20.64] ;  /* 0x0000000a14147981 */ /* 0x000f62000c1e9d00 */
        /* <DEDUP_REMOVED lines=32> */
.L_x_21618:
[----:B------:R-:W-:Y:S05]  /*5aa0*/  BSYNC B1 ;  /* 0x0000000000017941 */ /* 0x000fea0003800000 */
.L_x_21617:
[----:B------:R-:W-:Y:S01]  /*5ab0*/  IADD3 R13, P1, R43, R60, RZ ;  /* 0x0000003c2b0d7210 */ /* 0x000fe20007f3e0ff */
[----:B------:R-:W-:Y:S02]  /*5ac0*/  HFMA2 R14, R54, R15, R14 ;  /* 0x0000000f360e7231 */ /* 0x000fe4000000000e */
[--C-:B------:R-:W-:Y:S01]  /*5ad0*/  HADD2.F32 R16, -RZ, R12.reuse.H0_H0 ;  /* 0x2000000cff107230 */ /* 0x100fe20000004100 */
[----:B------:R-:W-:Y:S01]  /*5ae0*/  HFMA2.MMA R27, R54, R19, R27 ;  /* 0x00000013361b7235 */ /* 0x000fe2000000001b */
[----:B------:R-:W-:Y:S01]  /*5af0*/  HADD2.F32 R15, -RZ, R12.H1_H1 ;  /* 0x3000000cff0f7230 */ /* 0x000fe20000004100 */
[----:B------:R-:W-:Y:S01]  /*5b00*/  LEA R12, P2, R13, R24, 0x1 ;  /* 0x000000180d0c7211 */ /* 0x000fe200078408ff */
[--C-:B------:R-:W-:Y:S01]  /*5b10*/  HADD2.F32 R19, -RZ, R14.reuse.H1_H1 ;  /* 0x3000000eff137230 */ /* 0x100fe20000004100 */
[----:B------:R-:W-:Y:S01]  /*5b20*/  LEA.HI.X.SX32 R18, R43, R26, 0x1, P1 ;  /* 0x0000001a2b127211 */ /* 0x000fe200008f0eff */
[----:B-----5:R-:W-:Y:S02]  /*5b30*/  HMUL2 R21, R52, R21 ;  /* 0x0000001534157232 */ /* 0x020fe40000000000 */
[----:B------:R-:W-:Y:S01]  /*5b40*/  FADD.FTZ R16, R16, R15 ;  /* 0x0000000f10107221 */ /* 0x000fe20000010000 */
[----:B------:R-:W-:Y:S01]  /*5b50*/  LEA.HI.X R13, R13, R25, R18, 0x1, P2 ;  /* 0x000000190d0d7211 */ /* 0x000fe200010f0c12 */
[----:B------:R-:W-:-:S02]  /*5b60*/  HADD2.F32 R18, -RZ, R14.H0_H0 ;  /* 0x2000000eff127230 */ /* 0x000fc40000004100 */
[----:B------:R-:W-:Y:S01]  /*5b70*/  HFMA2 R21, R51, R20, R21 ;  /* 0x0000001433157231 */ /* 0x000fe20000000015 */
[----:B------:R-:W-:Y:S01]  /*5b80*/  BSSY B1, `(.L_x_21619) ;  /* 0x0000026000017945 */ /* 0x000fe20003800000 */
[--C-:B------:R-:W-:Y:S01]  /*5b90*/  HADD2.F32 R17, -RZ, R27.reuse.H0_H0 ;  /* 0x2000001bff117230 */ /* 0x100fe20000004100 */
[----:B------:R-:W5:Y:S01]  /*5ba0*/  LDG.E.128.CONSTANT R12, desc[UR10][R12.64] ;  /* 0x0000000a0c0c7981 */ /* 0x000f62000c1e9d00 */
[----:B------:R-:W-:Y:S02]  /*5bb0*/  HADD2.F32 R20, -RZ, R27.H1_H1 ;  /* 0x3000001bff147230 */ /* 0x000fe40000004100 */
[----:B------:R-:W-:-:S10]  /*5bc0*/  HFMA2.MMA R21, R53, R22, R21 ;  /* 0x0000001635157235 */ /* 0x000fd40000000015 */
[----:B------:R-:W-:Y:S01]  /*5bd0*/  HFMA2 R23, R54, R23, R21 ;  /* 0x0000001736177231 */ /* 0x000fe20000000015 */
[----:B------:R-:W-:Y:S06]  /*5be0*/  @P0 BRA `(.L_x_21620) ;  /* 0x00000000007c0947 */ /* 0x000fec0003800000 */
        /* <DEDUP_REMOVED lines=28> */
[----:B------:R-:W-:-:S04]  /*5db0*/  ISETP.GE.AND P2, PT, R22, R57, PT ;  /* 0x000000391600720c */ /* 0x000fc80003f46270 */
[----:B------:R-:W-:-:S04]  /*5dc0*/  SEL R21, R21, RZ, !P2 ;  /* 0x000000ff15157207 */ /* 0x000fc80005000000 */
[----:B------:R-:W-:-:S07]  /*5dd0*/  PRMT R12, R12, 0x5410, R21 ;  /* 0x000054100c0c7816 */ /* 0x000fce0000000015 */
.L_x_21620:
[----:B------:R-:W-:Y:S05]  /*5de0*/  BSYNC B1 ;  /* 0x0000000000017941 */ /* 0x000fea0003800000 */
.L_x_21619:
[----:B-----5:R-:W-:Y:S02]  /*5df0*/  HMUL2 R13, R52, R13 ;  /* 0x0000000d340d7232 */ /* 0x020fe40000000000 */
[----:B------:R-:W-:Y:S01]  /*5e00*/  FADD.FTZ R18, R18, R19 ;  /* 0x0000001312127221 */ /* 0x000fe20000010000 */
[----:B------:R-:W-:Y:S01]  /*5e10*/  FADD.FTZ R17, R17, R20 ;  /* 0x0000001411117221 */ /* 0x000fe20000010000 */
[----:B------:R-:W-:Y:S01]  /*5e20*/  FADD.FTZ R29, R16, R29 ;  /* 0x0000001d101d7221 */ /* 0x000fe20000010000 */
[-C--:B------:R-:W-:Y:S01]  /*5e30*/  IADD3 R16, P1, R39, R60.reuse, RZ ;  /* 0x0000003c27107210 */ /* 0x080fe20007f3e0ff */
[----:B------:R-:W-:Y:S01]  /*5e40*/  FADD.FTZ R11, R18, R11 ;  /* 0x0000000b120b7221 */ /* 0x000fe20000010000 */
[----:B------:R-:W-:Y:S01]  /*5e50*/  HFMA2.MMA R13, R51, R12, R13 ;  /* 0x0000000c330d7235 */ /* 0x000fe2000000000d */
[--C-:B------:R-:W-:Y:S02]  /*5e60*/  HADD2.F32 R18, -RZ, R23.reuse.H0_H0 ;  /* 0x20000017ff127230 */ /* 0x100fe40000004100 */
[----:B------:R-:W-:Y:S01]  /*5e70*/  FADD.FTZ R28, R17, R28 ;  /* 0x0000001c111c7221 */ /* 0x000fe20000010000 */
[----:B------:R-:W-:Y:S01]  /*5e80*/  HADD2.F32 R23, -RZ, R23.H1_H1 ;  /* 0x30000017ff177230 */ /* 0x000fe20000004100 */
[----:B------:R-:W-:-:S02]  /*5e90*/  IADD3 R17, P5, R41, R60, RZ ;  /* 0x0000003c29117210 */ /* 0x000fc40007fbe0ff */
[----:B------:R-:W-:Y:S02]  /*5ea0*/  IADD3 R12, P3, R40, R60, RZ ;  /* 0x0000003c280c7210 */ /* 0x000fe40007f7e0ff */
[----:B------:R-:W-:Y:S01]  /*5eb0*/  FADD.FTZ R23, R18, R23 ;  /* 0x0000001712177221 */ /* 0x000fe20000010000 */
[----:B------:R-:W-:Y:S01]  /*5ec0*/  LEA.HI.X.SX32 R22, R41, R26, 0x1, P5 ;  /* 0x0000001a29167211 */ /* 0x000fe200028f0eff */
[----:B------:R-:W-:Y:S01]  /*5ed0*/  HFMA2 R27, R53, R14, R13 ;  /* 0x0000000e351b7231 */ /* 0x000fe2000000000d */
[-C--:B------:R-:W-:Y:S01]  /*5ee0*/  IADD3 R14, P6, R42, R60.reuse, RZ ;  /* 0x0000003c2a0e7210 */ /* 0x080fe20007fde0ff */
[----:B------:R-:W-:Y:S01]  /*5ef0*/  FADD.FTZ R10, R23, R10 ;  /* 0x0000000a170a7221 */ /* 0x000fe20000010000 */
[----:B------:R-:W-:Y:S02]  /*5f00*/  IADD3 R13, P2, R37, R60, RZ ;  /* 0x0000003c250d7210 */ /* 0x000fe40007f5e0ff */
[----:B------:R-:W-:Y:S01]  /*5f10*/  LEA R20, P4, R14, R24, 0x1 ;  /* 0x000000180e147211 */ /* 0x000fe200078808ff */
[----:B------:R-:W-:Y:S01]  /*5f20*/  HFMA2.MMA R27, R54, R15, R27 ;  /* 0x0000000f361b7235 */ /* 0x000fe2000000001b */
[----:B------:R-:W-:-:S02]  /*5f30*/  LEA.HI.X.SX32 R15, R42, R26, 0x1, P6 ;  /* 0x0000001a2a0f7211 */ /* 0x000fc400030f0eff */
[CC--:B------:R-:W-:Y:S02]  /*5f40*/  LEA R18, P6, R17.reuse, R24.reuse, 0x1 ;  /* 0x0000001811127211 */ /* 0x0c0fe400078c08ff */
[-C--:B------:R-:W-:Y:S02]  /*5f50*/  LEA.HI.X R21, R14, R25.reuse, R15, 0x1, P4 ;  /* 0x000000190e157211 */ /* 0x080fe400020f0c0f */
[----:B------:R-:W-:Y:S01]  /*5f60*/  LEA.HI.X R19, R17, R25, R22, 0x1, P6 ;  /* 0x0000001911137211 */ /* 0x000fe200030f0c16 */
[----:B------:R-:W-:Y:S01]  /*5f70*/  BSSY B1, `(.L_x_21621) ;  /* 0x0000028000017945 */ /* 0x000fe20003800000 */
[----:B------:R-:W-:Y:S01]  /*5f80*/  LEA R60, P4, R12, R24, 0x1 ;  /* 0x000000180c3c7211 */ /* 0x000fe200078808ff */
[--C-:B------:R-:W-:Y:S01]  /*5f90*/  HADD2.F32 R56, -RZ, R27.reuse.H0_H0 ;  /* 0x2000001bff387230 */ /* 0x100fe20000004100 */
[----:B------:R-:W5:Y:S01]  /*5fa0*/  LDG.E.128.CONSTANT R20, desc[UR10][R20.64] ;  /* 0x0000000a14147981 */ /* 0x000f62000c1e9d00 */
[----:B------:R-:W-:Y:S01]  /*5fb0*/  HADD2.F32 R27, -RZ, R27.H1_H1 ;  /* 0x3000001bff1b7230 */ /* 0x000fe20000004100 */
[----:B------:R-:W-:-:S04]  /*5fc0*/  LEA.HI.X.SX32 R14, R40, R26, 0x1, P3 ;  /* 0x0000001a280e7211 */ /* 0x000fc800018f0eff */
[----:B------:R-:W-:Y:S01]  /*5fd0*/  LEA.HI.X R61, R12, R25, R14, 0x1, P4 ;  /* 0x000000190c3d7211 */ /* 0x000fe200020f0c0e */
[----:B------:R-:W-:Y:S01]  /*5fe0*/  FADD.FTZ R56, R56, R27 ;  /* 0x0000001b38387221 */ /* 0x000fe20000010000 */
[----:B------:R-:W-:Y:S06]  /*5ff0*/  @P0 BRA `(.L_x_21622) ;  /* 0x00000000007c0947 */ /* 0x000fec0003800000 */
[----:B------:R-:W-:Y:S02]  /*6000*/  IADD3 R12, R38, 0x2, RZ ;  /* 0x00000002260c7810 */ /* 0x000fe40007ffe0ff */
[----:B-----5:R-:W-:Y:S02]  /*6010*/  PRMT R14, R23, 0x7632, R14 ;  /* 0x00007632170e7816 */ /* 0x020fe4000000000e */
[----:B------:R-:W-:Y:S01]  /*6020*/  ISETP.GE.AND P3, PT, R12, R57, PT ;  /* 0x000000390c00720c */ /* 0x000fe20003f66270 */
[----:B------:R-:W-:-:S05]  /*6030*/  VIADD R12, R38, 0x3 ;  /* 0x00000003260c7836 */ /* 0x000fca0000000000 */
[----:B------:R-:W-:Y:S02]  /*6040*/  ISETP.GE.AND P4, PT, R12, R57, PT ;  /* 0x000000390c00720c */ /* 0x000fe40003f86270 */
[C---:B------:R-:W-:Y:S02]  /*6050*/  PRMT R12, R21.reuse, 0x7632, R12 ;  /* 0x00007632150c7816 */ /* 0x040fe4000000000c */
        /* <DEDUP_REMOVED lines=25> */
.L_x_21622:
[----:B------:R-:W-:Y:S05]  /*61f0*/  BSYNC B1 ;  /* 0x0000000000017941 */ /* 0x000fea0003800000 */
.L_x_21621:
[----:B------:R-:W-:Y:S02]  /*6200*/  LEA R12, P3, R13, R24, 0x1 ;  /* 0x000000180d0c7211 */ /* 0x000fe400078608ff */
[----:B------:R-:W-:Y:S02]  /*6210*/  LEA.HI.X.SX32 R14, R37, R26, 0x1, P2 ;  /* 0x0000001a250e7211 */ /* 0x000fe400010f0eff */
[----:B------:R-:W-:Y:S02]  /*6220*/  LEA R24, P2, R16, R24, 0x1 ;  /* 0x0000001810187211 */ /* 0x000fe400078408ff */
[----:B------:R-:W-:Y:S02]  /*6230*/  LEA.HI.X R13, R13, R25, R14, 0x1, P3 ;  /* 0x000000190d0d7211 */ /* 0x000fe400018f0c0e */
[----:B------:R-:W-:-:S04]  /*6240*/  LEA.HI.X.SX32 R26, R39, R26, 0x1, P1 ;  /* 0x0000001a271a7211 */ /* 0x000fc800008f0eff */
[----:B------:R-:W-:Y:S01]  /*6250*/  LEA.HI.X R25, R16, R25, R26, 0x1, P2 ;  /* 0x0000001910197211 */ /* 0x000fe200010f0c1a */
[----:B------:R-:W5:Y:S02]  /*6260*/  LDG.E.128.CONSTANT R12, desc[UR10][R12.64] ;  /* 0x0000000a0c0c7981 */ /* 0x000f64000c1e9d00 */
[----:B-----5:R-:W-:Y:S02]  /*6270*/  HMUL2 R21, R52, R21 ;  /* 0x0000001534157232 */ /* 0x020fe40000000000 */
[----:B------:R-:W-:Y:S01]  /*6280*/  FADD.FTZ R9, R56, R9 ;  /* 0x0000000938097221 */ /* 0x000fe20000010000 */
[----:B------:R-:W5:Y:S01]  /*6290*/  LDG.E.128.CONSTANT R16, desc[UR10][R18.64] ;  /* 0x0000000a12107981 */ /* 0x000f62000c1e9d00 */
[----:B------:R-:W-:Y:S01]  /*62a0*/  HFMA2 R21, R51, R20, R21 ;  /* 0x0000001433157231 */ /* 0x000fe20000000015 */
[----:B------:R-:W-:Y:S05]  /*62b0*/  BSSY B1, `(.L_x_21623) ;  /* 0x0000022000017945 */ /* 0x000fea0003800000 */
[----:B------:R-:W-:Y:S01]  /*62c0*/  HFMA2.MMA R27, R53, R22, R21 ;  /* 0x00000016351b7235 */ /* 0x000fe20000000015 */
[----:B------:R-:W-:Y:S10]  /*62d0*/  @P0 BRA `(.L_x_21624) ;  /* 0x00000000007c0947 */ /* 0x000ff40003800000 */
        /* <DEDUP_REMOVED lines=31> */
.L_x_21624:
[----:B------:R-:W-:Y:S05]  /*64d0*/  BSYNC B1 ;  /* 0x0000000000017941 */ /* 0x000fea0003800000 */
.L_x_21623:
[----:B-----5:R-:W-:Y:S02]  /*64e0*/  HMUL2 R20, R52, R17 ;  /* 0x0000001134147232 */ /* 0x020fe40000000000 */
[----:B------:R-:W-:-:S04]  /*64f0*/  HFMA2 R17, R54, R23, R27 ;  /* 0x0000001736117231 */ /* 0x000fc8000000001b */
[----:B------:R-:W-:Y:S02]  /*6500*/  HFMA2.MMA R16, R51, R16, R20 ;  /* 0x0000001033107235 */ /* 0x000fe40000000014 */
[----:B------:R0:W5:Y:S01]  /*6510*/  LDG.E.128.CONSTANT R20, desc[UR10][R60.64] ;  /* 0x0000000a3c147981 */ /* 0x000162000c1e9d00 */
        /* <DEDUP_REMOVED lines=33> */
.L_x_21626:
[----:B------:R-:W-:Y:S05]  /*6730*/  BSYNC B1 ;  /* 0x0000000000017941 */ /* 0x000fea0003800000 */
.L_x_21625:
[----:B------:R-:W5:Y:S02]  /*6740*/  LDG.E.128.CONSTANT R24, desc[UR10][R24.64] ;  /* 0x0000000a18187981 */ /* 0x000f64000c1e9d00 */
[----:B-----5:R-:W-:Y:S01]  /*6750*/  HMUL2 R21, R52, R21 ;  /* 0x0000001534157232 */ /* 0x020fe20000000000 */
[----:B------:R-:W-:Y:S01]  /*6760*/  BSSY B1, `(.L_x_21627) ;  /* 0x0000024000017945 */ /* 0x000fe20003800000 */
[----:B------:R-:W-:Y:S02]  /*6770*/  HFMA2.MMA R16, R53, R18, R16 ;  /* 0x0000001235107235 */ /* 0x000fe40000000010 */
[----:B------:R-:W-:-:S04]  /*6780*/  HFMA2 R21, R51, R20, R21 ;  /* 0x0000001433157231 */ /* 0x000fc80000000015 */
[----:B------:R-:W-:Y:S01]  /*6790*/  HFMA2 R22, R53, R22, R21 ;  /* 0x0000001635167231 */ /* 0x000fe20000000015 */
[----:B------:R-:W-:Y:S06]  /*67a0*/  @P0 BRA `(.L_x_21628) ;  /* 0x00000000007c0947 */ /* 0x000fec0003800000 */
[----:B------:R-:W-:Y:S02]  /*67b0*/  IADD3 R18, R38, 0x2, RZ ;  /* 0x0000000226127810 */ /* 0x000fe40007ffe0ff */
[----:B------:R-:W-:Y:S02]  /*67c0*/  PRMT R20, R26, 0x7632, R20 ;  /* 0x000076321a147816 */ /* 0x000fe40000000014 */
[----:B------:R-:W-:Y:S01]  /*67d0*/  ISETP.GE.AND P1, PT, R18, R57, PT ;  /* 0x000000391200720c */ /* 0x000fe20003f26270 */
[----:B------:R-:W-:Y:S01]  /*67e0*/  VIADD R18, R38, 0x3 ;  /* 0x0000000326127836 */ /* 0x000fe20000000000 */
[----:B------:R-:W-:-:S04]  /*67f0*/  PRMT R21, R27, 0x7632, R21 ;  /* 0x000076321b157816 */ /* 0x000fc80000000015 */
[-C--:B------:R-:W-:Y:S02]  /*6800*/  ISETP.GE.AND P2, PT, R18, R57.reuse, PT ;  /* 0x000000391200720c */ /* 0x080fe40003f46270 */
[C---:B------:R-:W-:Y:S02]  /*6810*/  PRMT R18, R25.reuse, 0x7632, R18 ;  /* 0x0000763219127816 */ /* 0x040fe40000000012 */
[----:B------:R-:W-:Y:S02]  /*6820*/  SEL R25, R25, RZ, !P1 ;  /* 0x000000ff19197207 */ /* 0x000fe40004800000 */
[----:B------:R-:W-:Y:S02]  /*6830*/  SEL R18, R18, RZ, !P2 ;  /* 0x000000ff12127207 */ /* 0x000fe40005000000 */
[----:B------:R-:W-:Y:S02]  /*6840*/  ISETP.GE.AND P1, PT, R38, R57, PT ;  /* 0x000000392600720c */ /* 0x000fe40003f26270 */
[----:B------:R-:W-:-:S02]  /*6850*/  PRMT R25, R25, 0x5410, R18 ;  /* 0x0000541019197816 */ /* 0x000fc40000000012 */
[----:B------:R-:W-:-:S04]  /*6860*/  IADD3 R18, R38, 0x4, RZ ;  /* 0x0000000426127810 */ /* 0x000fc80007ffe0ff */
[-C--:B------:R-:W-:Y:S02]  /*6870*/  ISETP.GE.AND P3, PT, R18, R57.reuse, PT ;  /* 0x000000391200720c */ /* 0x080fe40003f66270 */
[----:B------:R-:W-:Y:S02]  /*6880*/  IADD3 R18, R38, 0x5, RZ ;  /* 0x0000000526127810 */ /* 0x000fe40007ffe0ff */
[----:B------:R-:W-:Y:S02]  /*6890*/  SEL R26, R26, RZ, !P3 ;  /* 0x000000ff1a1a7207 */ /* 0x000fe40005800000 */
[----:B------:R-:W-:Y:S01]  /*68a0*/  ISETP.GE.AND P4, PT, R18, R57, PT ;  /* 0x000000391200720c */ /* 0x000fe20003f86270 */
[----:B------:R-:W-:-:S03]  /*68b0*/  VIADD R18, R38, 0x6 ;  /* 0x0000000626127836 */ /* 0x000fc60000000000 */
[----:B0-----:R-:W-:Y:S02]  /*68c0*/  SEL R61, R20, RZ, !P4 ;  /* 0x000000ff143d7207 */ /* 0x001fe40006000000 */
[-C--:B------:R-:W-:Y:S02]  /*68d0*/  ISETP.GE.AND P5, PT, R18, R57.reuse, PT ;  /* 0x000000391200720c */ /* 0x080fe40003fa6270 */
[----:B------:R-:W-:Y:S02]  /*68e0*/  IADD3 R18, R38, 0x7, RZ ;  /* 0x0000000726127810 */ /* 0x000fe40007ffe0ff */
        /* <DEDUP_REMOVED lines=8> */
[----:B------:R-:W-:-:S02]  /*6970*/  PRMT R26, R26, 0x5410, R61 ;  /* 0x000054101a1a7816 */ /* 0x000fc4000000003d */
[----:B------:R-:W-:Y:S02]  /*6980*/  PRMT R27, R27, 0x5410, R20 ;  /* 0x000054101b1b7816 */ /* 0x000fe40000000014 */
[----:B------:R-:W-:-:S07]  /*6990*/  PRMT R24, R24, 0x5410, R21 ;  /* 0x0000541018187816 */ /* 0x000fce0000000015 */
.L_x_21628:
[----:B------:R-:W-:Y:S05]  /*69a0*/  BSYNC B1 ;  /* 0x0000000000017941 */ /* 0x000fea0003800000 */
.L_x_21627:
[----:B------:R-:W-:Y:S01]  /*69b0*/  HMUL2 R25, R52, R25 ;  /* 0x0000001934197232 */ /* 0x000fe20000000000 */
[----:B------:R-:W-:Y:S01]  /*69c0*/  HFMA2.MMA R19, R54, R19, R16 ;  /* 0x0000001336137235 */ /* 0x000fe20000000010 */
[----:B------:R-:W-:Y:S02]  /*69d0*/  HFMA2 R22, R54, R23, R22 ;  /* 0x0000001736167231 */ /* 0x000fe40000000016 */
[--C-:B------:R-:W-:Y:S01]  /*69e0*/  HADD2.F32 R16, -RZ, R17.reuse.H0_H0 ;  /* 0x20000011ff107230 */ /* 0x100fe20000004100 */
[----:B------:R-:W-:Y:S01]  /*69f0*/  BSSY B1, `(.L_x_21629) ;  /* 0x0000033000017945 */ /* 0x000fe20003800000 */
[----:B------:R-:W-:Y:S01]  /*6a00*/  HADD2.F32 R17, -RZ, R17.H1_H1 ;  /* 0x30000011ff117230 */ /* 0x000fe20000004100 */
[----:B------:R-:W-:Y:S01]  /*6a10*/  HFMA2.MMA R25, R51, R24, R25 ;  /* 0x0000001833197235 */ /* 0x000fe20000000019 */
[--C-:B------:R-:W-:Y:S02]  /*6a20*/  HADD2.F32 R20, -RZ, R22.reuse.H0_H0 ;  /* 0x20000016ff147230 */ /* 0x100fe40000004100 */
[----:B------:R-:W-:-:S02]  /*6a30*/  HADD2.F32 R21, -RZ, R22.H1_H1 ;  /* 0x30000016ff157230 */ /* 0x000fc40000004100 */
[----:B------:R-:W-:Y:S01]  /*6a40*/  FADD.FTZ R17, R16, R17 ;  /* 0x0000001110117221 */ /* 0x000fe20000010000 */
[--C-:B------:R-:W-:Y:S02]  /*6a50*/  HADD2.F32 R18, -RZ, R19.reuse.H0_H0 ;  /* 0x20000013ff127230 */ /* 0x100fe40000004100 */
[----:B------:R-:W-:Y:S02]  /*6a60*/  HADD2.F32 R19, -RZ, R19.H1_H1 ;  /* 0x30000013ff137230 */ /* 0x000fe40000004100 */
[----:B------:R-:W-:Y:S01]  /*6a70*/  FADD.FTZ R21, R20, R21 ;  /* 0x0000001514157221 */ /* 0x000fe20000010000 */
[----:B------:R-:W-:Y:S01]  /*6a80*/  FADD.FTZ R8, R17, R8 ;  /* 0x0000000811087221 */ /* 0x000fe20000010000 */
[----:B------:R-:W-:Y:S02]  /*6a90*/  HFMA2 R25, R53, R26, R25 ;  /* 0x0000001a35197231 */ /* 0x000fe40000000019 */
[----:B------:R-:W-:Y:S01]  /*6aa0*/  FADD.FTZ R18, R18, R19 ;  /* 0x0000001312127221 */ /* 0x000fe20000010000 */
[----:B------:R-:W-:-:S03]  /*6ab0*/  FADD.FTZ R6, R21, R6 ;  /* 0x0000000615067221 */ /* 0x000fc60000010000 */
[----:B------:R-:W-:Y:S01]  /*6ac0*/  HFMA2.MMA R25, R54, R27, R25 ;  /* 0x0000001b36197235 */ /* 0x000fe20000000019 */
[----:B------:R-:W-:-:S09]  /*6ad0*/  FADD.FTZ R7, R18, R7 ;  /* 0x0000000712077221 */ /* 0x000fd20000010000 */
        /* <DEDUP_REMOVED lines=18> */
[----:B------:R-:W-:Y:S02]  /*6c00*/  ISETP.GE.AND P6, PT, R20, R57, PT ;  /* 0x000000391400720c */ /* 0x000fe40003fc6270 */
[----:B------:R-:W-:-:S02]  /*6c10*/  PRMT R12, R12, 0x7632, R12 ;  /* 0x000076320c0c7816 */ /* 0x000fc4000000000c */
[-C--:B------:R-:W-:Y:S02]  /*6c20*/  ISETP.GE.AND P1, PT, R22, R57.reuse, PT ;  /* 0x000000391600720c */ /* 0x080fe40003f26270 */
[----:B------:R-:W-:Y:S02]  /*6c30*/  ISETP.GE.AND P3, PT, R18, R57, PT ;  /* 0x000000391200720c */ /* 0x000fe40003f66270 */
        /* <DEDUP_REMOVED lines=14> */
.L_x_21630:
[----:B------:R-:W-:Y:S05]  /*6d20*/  BSYNC B1 ;  /* 0x0000000000017941 */ /* 0x000fea0003800000 */
.L_x_21629:
        /* <DEDUP_REMOVED lines=16> */
.L_x_21602:
[----:B------:R-:W-:Y:S05]  /*6e30*/  BSYNC B0 ;  /* 0x0000000000007941 */ /* 0x000fea0003800000 */
.L_x_21600:
[----:B------:R-:W1:Y:S01]  /*6e40*/  SHFL.BFLY PT, R3, R32, 0x2, 0x1f ;  /* 0x0c401f0020037f89 */ /* 0x000e6200000e0000 */
[----:B------:R-:W2:Y:S01]  /*6e50*/  S2UR UR5, SR_CgaCtaId ;  /* 0x00000000000579c3 */ /* 0x000ea20000008800 */
[----:B------:R-:W-:Y:S01]  /*6e60*/  UMOV UR4, 0x400 ;  /* 0x0000040000047882 */ /* 0x000fe20000000000 */
[----:B------:R-:W-:Y:S01]  /*6e70*/  BSSY B0, `(.L_x_21632) ;  /* 0x000005f000007945 */ /* 0x000fe20003800000 */
[----:B------:R-:W3:Y:S01]  /*6e80*/  SHFL.BFLY PT, R13, R30, 0x2, 0x1f ;  /* 0x0c401f001e0d7f89 */ /* 0x000ee200000e0000 */
[----:B------:R-:W-:-:S03]  /*6e90*/  UIADD3 UR4, UR4, 0x100, URZ ;  /* 0x0000010004047890 */ /* 0x000fc6000fffe03f */
[----:B------:R-:W4:Y:S04]  /*6ea0*/  SHFL.BFLY PT, R14, R29, 0x2, 0x1f ;  /* 0x0c401f001d0e7f89 */ /* 0x000f2800000e0000 */
[----:B------:R-:W0:Y:S04]  /*6eb0*/  SHFL.BFLY PT, R2, R33, 0x2, 0x1f ;  /* 0x0c401f0021027f89 */ /* 0x000e2800000e0000 */
[----:B------:R-:W0:Y:S04]  /*6ec0*/  SHFL.BFLY PT, R12, R31, 0x2, 0x1f ;  /* 0x0c401f001f0c7f89 */ /* 0x000e2800000e0000 */
[----:B------:R-:W0:Y:S04]  /*6ed0*/  SHFL.BFLY PT, R15, R28, 0x2, 0x1f ;  /* 0x0c401f001c0f7f89 */ /* 0x000e2800000e0000 */
[----:B------:R-:W0:Y:S01]  /*6ee0*/  SHFL.BFLY PT, R16, R11, 0x2, 0x1f ;  /* 0x0c401f000b107f89 */ /* 0x000e2200000e0000 */
[----:B-1----:R-:W-:Y:S01]  /*6ef0*/  FADD.FTZ R4, R3, R32 ;  /* 0x0000002003047221 */ /* 0x002fe20000010000 */
[----:B--2---:R-:W-:-:S02]  /*6f00*/  ULEA UR4, UR5, UR4, 0x18 ;  /* 0x0000000405047291 */ /* 0x004fc4000f8ec03f */
[----:B------:R-:W1:Y:S01]  /*6f10*/  SHFL.BFLY PT, R18, R9, 0x2, 0x1f ;  /* 0x0c401f0009127f89 */ /* 0x000e6200000e0000 */
[----:B---3--:R-:W-:Y:S01]  /*6f20*/  FADD.FTZ R30, R13, R30 ;  /* 0x0000001e0d1e7221 */ /* 0x008fe20000010000 */
[----:B------:R-:W2:Y:S01]  /*6f30*/  S2R R0, SR_TID.X ;  /* 0x0000000000007919 */ /* 0x000ea20000002100 */
[----:B----4-:R-:W-:Y:S01]  /*6f40*/  FADD.FTZ R14, R14, R29 ;  /* 0x0000001d0e0e7221 */ /* 0x010fe20000010000 */
[----:B------:R-:W3:Y:S01]  /*6f50*/  SHFL.BFLY PT, R20, R7, 0x2, 0x1f ;  /* 0x0c401f0007147f89 */ /* 0x000ee200000e0000 */
[----:B0-----:R-:W-:-:S03]  /*6f60*/  FADD.FTZ R2, R2, R33 ;  /* 0x0000002102027221 */ /* 0x001fc60000010000 */
[----:B------:R-:W0:Y:S01]  /*6f70*/  SHFL.BFLY PT, R23, R10, 0x2, 0x1f ;  /* 0x0c401f000a177f89 */ /* 0x000e2200000e0000 */
[----:B------:R-:W-:-:S03]  /*6f80*/  FADD.FTZ R12, R12, R31 ;  /* 0x0000001f0c0c7221 */ /* 0x000fc60000010000 */
[----:B------:R-:W4:Y:S01]  /*6f90*/  SHFL.BFLY PT, R26, R5, 0x2, 0x1f ;  /* 0x0c401f00051a7f89 */ /* 0x000f2200000e0000 */
[----:B------:R-:W-:-:S03]  /*6fa0*/  FADD.FTZ R28, R15, R28 ;  /* 0x0000001c0f1c7221 */ /* 0x000fc60000010000 */
[----:B------:R-:W4:Y:S01]  /*6fb0*/  SHFL.BFLY PT, R13, R4, 0x1, 0x1f ;  /* 0x0c201f00040d7f89 */ /* 0x000f2200000e0000 */
[----:B------:R-:W-:-:S03]  /*6fc0*/  FADD.FTZ R16, R16, R11 ;  /* 0x0000000b10107221 */ /* 0x000fc60000010000 */
[----:B------:R-:W4:Y:S01]  /*6fd0*/  SHFL.BFLY PT, R25, R8, 0x2, 0x1f ;  /* 0x0c401f0008197f89 */ /* 0x000f2200000e0000 */
[----:B-1----:R-:W-:-:S03]  /*6fe0*/  FADD.FTZ R18, R18, R9 ;  /* 0x0000000912127221 */ /* 0x002fc60000010000 */
[----:B------:R-:W1:Y:S04]  /*6ff0*/  SHFL.BFLY PT, R27, R6, 0x2, 0x1f ;  /* 0x0c401f00061b7f89 */ /* 0x000e6800000e0000 */
[----:B------:R-:W1:Y:S01]  /*7000*/  SHFL.BFLY PT, R32, R35, 0x2, 0x1f ;  /* 0x0c401f0023207f89 */ /* 0x000e6200000e0000 */
[----:B---3--:R-:W-:-:S03]  /*7010*/  FADD.FTZ R22, R20, R7 ;  /* 0x0000000714167221 */ /* 0x008fc60000010000 */
[----:B------:R-:W3:Y:S01]  /*7020*/  SHFL.BFLY PT, R19, R14, 0x1, 0x1f ;  /* 0x0c201f000e137f89 */ /* 0x000ee200000e0000 */
[----:B--2---:R-:W-:Y:S01]  /*7030*/  SHF.R.S32.HI R7, RZ, 0x1f, R0 ;  /* 0x0000001fff077819 */ /* 0x004fe20000011400 */
[----:B0-----:R-:W-:Y:S02]  /*7040*/  FADD.FTZ R23, R23, R10 ;  /* 0x0000000a17177221 */ /* 0x001fe40000010000 */
[----:B------:R-:W0:Y:S01]  /*7050*/  SHFL.BFLY PT, R3, R2, 0x1, 0x1f ;  /* 0x0c201f0002037f89 */ /* 0x000e2200000e0000 */
[----:B------:R-:W-:Y:S01]  /*7060*/  LEA.HI R29, R7, R0, RZ, 0x5 ;  /* 0x00000000071d7211 */ /* 0x000fe200078f28ff */
[----:B----4-:R-:W-:Y:S01]  /*7070*/  FADD.FTZ R26, R26, R5 ;  /* 0x000000051a1a7221 */ /* 0x010fe20000010000 */
[----:B------:R-:W-:Y:S01]  /*7080*/  VIADD R5, R0, 0x1f ;  /* 0x0000001f00057836 */ /* 0x000fe20000000000 */
[----:B------:R-:W2:Y:S01]  /*7090*/  SHFL.BFLY PT, R15, R12, 0x1, 0x1f ;  /* 0x0c201f000c0f7f89 */ /* 0x000ea200000e0000 */
[----:B------:R-:W-:Y:S01]  /*70a0*/  FADD.FTZ R4, R4, R13 ;  /* 0x0000000d04047221 */ /* 0x000fe20000010000 */
[----:B------:R-:W-:-:S02]  /*70b0*/  LOP3.LUT R13, R29, 0xffffffe0, RZ, 0xc0, !PT ;  /* 0xffffffe01d0d7812 */ /* 0x000fc400078ec0ff */
[----:B------:R-:W4:Y:S01]  /*70c0*/  SHFL.BFLY PT, R17, R30, 0x1, 0x1f ;  /* 0x0c201f001e117f89 */ /* 0x000f2200000e0000 */
[----:B------:R-:W-:Y:S01]  /*70d0*/  FADD.FTZ R25, R25, R8 ;  /* 0x0000000819197221 */ /* 0x000fe20000010000 */
[----:B------:R-:W-:Y:S02]  /*70e0*/  ISETP.GT.U32.AND P3, PT, R5, 0x3e, PT ;  /* 0x0000003e0500780c */ /* 0x000fe40003f64070 */
[----:B------:R-:W4:Y:S01]  /*70f0*/  SHFL.BFLY PT, R9, R16, 0x1, 0x1f ;  /* 0x0c201f0010097f89 */ /* 0x000f2200000e0000 */
[----:B-1----:R-:W-:Y:S01]  /*7100*/  FADD.FTZ R24, R27, R6 ;  /* 0x000000061b187221 */ /* 0x002fe20000010000 */
[----:B------:R-:W-:Y:S02]  /*7110*/  SHF.R.S32.HI R29, RZ, 0x5, R29 ;  /* 0x00000005ff1d7819 */ /* 0x000fe4000001141d */
[----:B------:R-:W1:Y:S01]  /*7120*/  SHFL.BFLY PT, R10, R23, 0x1, 0x1f ;  /* 0x0c201f00170a7f89 */ /* 0x000e6200000e0000 */
[----:B------:R-:W-:-:S03]  /*7130*/  FADD.FTZ R32, R32, R35 ;  /* 0x0000002320207221 */ /* 0x000fc60000010000 */
[----:B------:R-:W1:Y:S01]  /*7140*/  SHFL.BFLY PT, R11, R18, 0x1, 0x1f ;  /* 0x0c201f00120b7f89 */ /* 0x000e6200000e0000 */
[----:B---3--:R-:W-:Y:S01]  /*7150*/  FADD.FTZ R6, R14, R19 ;  /* 0x000000130e067221 */ /* 0x008fe20000010000 */
[----:B------:R-:W-:Y:S01]  /*7160*/  IADD3 R19, -R13, R0, RZ ;  /* 0x000000000d137210 */ /* 0x000fe20007ffe1ff */
[----:B0-----:R-:W-:Y:S01]  /*7170*/  FADD.FTZ R3, R2, R3 ;  /* 0x0000000302037221 */ /* 0x001fe20000010000 */
[----:B------:R-:W0:Y:S01]  /*7180*/  SHFL.BFLY PT, R21, R28, 0x1, 0x1f ;  /* 0x0c201f001c157f89 */ /* 0x000e2200000e0000 */
[----:B------:R-:W-:Y:S01]  /*7190*/  LOP3.LUT R14, R0, 0xffffffc0, RZ, 0xc0, !PT ;  /* 0xffffffc0000e7812 */ /* 0x000fe200078ec0ff */
[----:B--2---:R-:W-:Y:S02]  /*71a0*/  FADD.FTZ R2, R12, R15 ;  /* 0x0000000f0c027221 */ /* 0x004fe40000010000 */
[----:B------:R-:W2:Y:S01]  /*71b0*/  SHFL.BFLY PT, R20, R25, 0x1, 0x1f ;  /* 0x0c201f0019147f89 */ /* 0x000ea200000e0000 */
[----:B------:R-:W-:Y:S01]  /*71c0*/  LOP3.LUT R12, R19, 0x3, RZ, 0xc0, !PT ;  /* 0x00000003130c7812 */ /* 0x000fe200078ec0ff */
[----:B----4-:R-:W-:-:S02]  /*71d0*/  FADD.FTZ R5, R30, R17 ;  /* 0x000000111e057221 */ /* 0x010fc40000010000 */
[----:B------:R-:W3:Y:S01]  /*71e0*/  SHFL.BFLY PT, R15, R26, 0x1, 0x1f ;  /* 0x0c201f001a0f7f89 */ /* 0x000ee200000e0000 */
[----:B------:R-:W-:Y:S01]  /*71f0*/  BAR.SYNC.DEFER_BLOCKING 0x0 ;  /* 0x0000000000007b1d */ /* 0x000fe20000010000 */
[----:B------:R-:W-:Y:S01]  /*7200*/  FADD.FTZ R8, R16, R9 ;  /* 0x0000000910087221 */ /* 0x000fe20000010000 */
[----:B------:R-:W-:Y:S01]  /*7210*/  SHF.R.S32.HI R16, RZ, 0x1f, R19 ;  /* 0x0000001fff107819 */ /* 0x000fe20000011413 */
[----:B-1----:R-:W-:Y:S01]  /*7220*/  FADD.FTZ R9, R23, R10 ;  /* 0x0000000a17097221 */ /* 0x002fe20000010000 */
[----:B------:R-:W-:Y:S02]  /*7230*/  ISETP.NE.AND P2, PT, R12, RZ, PT ;  /* 0x000000ff0c00720c */ /* 0x000fe40003f45270 */
[----:B------:R-:W-:Y:S01]  /*7240*/  LEA.HI R16, R16, R19, RZ, 0x2 ;  /* 0x0000001310107211 */ /* 0x000fe200078f10ff */
[----:B------:R-:W-:Y:S01]  /*7250*/  FADD.FTZ R10, R18, R11 ;  /* 0x0000000b120a7221 */ /* 0x000fe20000010000 */
[----:B------:R-:W1:Y:S01]  /*7260*/  SHFL.BFLY PT, R27, R22, 0x1, 0x1f ;  /* 0x0c201f00161b7f89 */ /* 0x000e6200000e0000 */
[----:B------:R-:W-:-:S02]  /*7270*/  ISETP.NE.OR P5, PT, R14, 0x40, P2 ;  /* 0x000000400e00780c */ /* 0x000fc400017a5670 */
[----:B------:R-:W-:Y:S01]  /*7280*/  SHF.R.S32.HI R14, RZ, 0x2, R16 ;  /* 0x00000002ff0e7819 */ /* 0x000fe20000011410 */
[----:B------:R-:W4:Y:S01]  /*7290*/  SHFL.BFLY PT, R13, R24, 0x1, 0x1f ;  /* 0x0c201f00180d7f89 */ /* 0x000f2200000e0000 */
[----:B------:R-:W-:Y:S01]  /*72a0*/  LOP3.LUT R18, R0, 0xffffffe0, RZ, 0xc0, !PT ;  /* 0xffffffe000127812 */ /* 0x000fe200078ec0ff */
[----:B0-----:R-:W-:Y:S01]  /*72b0*/  FADD.FTZ R7, R28, R21 ;  /* 0x000000151c077221 */ /* 0x001fe20000010000 */
[C---:B------:R-:W-:Y:S01]  /*72c0*/  ISETP.GT.OR P0, PT, R0.reuse, 0x3f, P2 ;  /* 0x0000003f0000780c */ /* 0x040fe20001704670 */
[----:B------:R-:W0:Y:S01]  /*72d0*/  SHFL.BFLY PT, R17, R32, 0x1, 0x1f ;  /* 0x0c201f0020117f89 */ /* 0x000e2200000e0000 */
[----:B------:R-:W-:Y:S01]  /*72e0*/  IMAD R16, R29, 0x70, R14 ;  /* 0x000000701d107824 */ /* 0x000fe200078e020e */
[----:B------:R-:W-:Y:S01]  /*72f0*/  ISETP.GT.OR P1, PT, R0, 0x1f, P2 ;  /* 0x0000001f0000780c */ /* 0x000fe20001724670 */
[----:B--2---:R-:W-:Y:S01]  /*7300*/  FADD.FTZ R11, R25, R20 ;  /* 0x00000014190b7221 */ /* 0x004fe20000010000 */
[----:B---3--:R-:W-:Y:S01]  /*7310*/  FADD.FTZ R0, R26, R15 ;  /* 0x0000000f1a007221 */ /* 0x008fe20000010000 */
[----:B------:R-:W-:-:S02]  /*7320*/  ISETP.NE.OR P4, PT, R18, 0x20, P2 ;  /* 0x000000201200780c */ /* 0x000fc40001785670 */
[----:B------:R-:W-:Y:S01]  /*7330*/  LEA R16, R16, UR4, 0x2 ;  /* 0x0000000410107c11 */ /* 0x000fe2000f8e10ff */
[----:B-1----:R-:W-:Y:S01]  /*7340*/  FADD.FTZ R12, R22, R27 ;  /* 0x0000001b160c7221 */ /* 0x002fe20000010000 */
[----:B----4-:R-:W-:Y:S01]  /*7350*/  FADD.FTZ R13, R24, R13 ;  /* 0x0000000d180d7221 */ /* 0x010fe20000010000 */
[----:B0-----:R-:W-:Y:S01]  /*7360*/  FADD.FTZ R15, R32, R17 ;  /* 0x00000011200f7221 */ /* 0x001fe20000010000 */
        /* <DEDUP_REMOVED lines=15> */
.L_x_21633:
[----:B------:R-:W-:Y:S05]  /*7460*/  BSYNC B0 ;  /* 0x0000000000007941 */ /* 0x000fea0003800000 */
.L_x_21632:
        /* <DEDUP_REMOVED lines=31> */
.L_x_21635:
[----:B------:R-:W-:Y:S05]  /*7660*/  BSYNC B0 ;  /* 0x0000000000007941 */ /* 0x000fea0003800000 */
.L_x_21634:
        /* <DEDUP_REMOVED lines=17> */
.L_x_21637:
[----:B------:R-:W-:Y:S05]  /*7780*/  BSYNC B0 ;  /* 0x0000000000007941 */ /* 0x000fea0003800000 */
.L_x_21636:
        /* <DEDUP_REMOVED lines=32> */
.L_x_21639:
[----:B------:R-:W-:Y:S05]  /*7990*/  BSYNC B0 ;  /* 0x0000000000007941 */ /* 0x000fea0003800000 */
.L_x_21638:
        /* <DEDUP_REMOVED lines=22> */
[----:B------:R-:W-:Y:S02]  /*7b00*/  IADD3 R19, P1, R17, UR4, RZ ;  /* 0x0000000411137c10 */ /* 0x000fe4000ff3e0ff */
[----:B------:R-:W-:Y:S02]  /*7b10*/  LEA.HI.X.SX32 R24, R14, UR7, 0x1, P0 ;  /* 0x000000070e187c11 */ /* 0x000fe400080f0eff */
[----:B01----:R-:W-:Y:S02]  /*7b20*/  LEA R16, P0, R21, UR8, 0x1 ;  /* 0x0000000815107c11 */ /* 0x003fe4000f8008ff */
[----:B------:R-:W-:-:S02]  /*7b30*/  LEA.HI.X.SX32 R22, R17, UR7, 0x1, P1 ;  /* 0x0000000711167c11 */ /* 0x000fc400088f0eff */
[----:B------:R-:W-:Y:S02]  /*7b40*/  LEA.HI.X R17, R21, UR9, R24, 0x1, P0 ;  /* 0x0000000915117c11 */ /* 0x000fe400080f0c18 */
[C---:B------:R-:W-:Y:S02]  /*7b50*/  LEA R18, P1, R19.reuse, UR8, 0x1 ;  /* 0x0000000813127c11 */ /* 0x040fe4000f8208ff */
        /* <DEDUP_REMOVED lines=18> */
[----:B------:R-:W-:Y:S02]  /*7c80*/  IADD3 R20, R14, 0x38, RZ ;  /* 0x000000380e147810 */ /* 0x000fe40007ffe0ff */
[----:B------:R-:W-:Y:S02]  /*7c90*/  LEA R34, P0, R24, UR8, 0x1 ;  /* 0x0000000818227c11 */ /* 0x000fe4000f8008ff */
[----:B------:R-:W-:Y:S02]  /*7ca0*/  IADD3 R25, P2, R21, UR4, RZ ;  /* 0x0000000415197c10 */ /* 0x000fe4000ff5e0ff */
[----:B------:R-:W-:Y:S02]  /*7cb0*/  LEA.HI.X R29, R23, UR9, R22, 0x1, P1 ;  /* 0x00000009171d7c11 */ /* 0x000fe400088f0c16 */
[----:B------:R-:W-:Y:S02]  /*7cc0*/  IADD3 R22, P1, R20, UR4, RZ ;  /* 0x0000000414167c10 */ /* 0x000fe4000ff3e0ff */
[----:B------:R-:W-:-:S02]  /*7cd0*/  LEA.HI.X R35, R24, UR9, R27, 0x1, P0 ;  /* 0x0000000918237c11 */ /* 0x000fc400080f0c1b */
[----:B------:R-:W-:Y:S01]  /*7ce0*/  LEA.HI.X.SX32 R26, R21, UR7, 0x1, P2 ;  /* 0x00000007151a7c11 */ /* 0x000fe200090f0eff */
[----:B------:R-:W-:Y:S01]  /*7cf0*/  VIADD R21, R14, 0x40 ;  /* 0x000000400e157836 */ /* 0x000fe20000000000 */
[C---:B------:R-:W-:Y:S02]  /*7d00*/  LEA R30, P0, R25.reuse, UR8, 0x1 ;  /* 0x00000008191e7c11 */ /* 0x040fe4000f8008ff */
[----:B------:R-:W-:Y:S02]  /*7d10*/  LEA.HI.X.SX32 R23, R20, UR7, 0x1, P1 ;  /* 0x0000000714177c11 */ /* 0x000fe400088f0eff */
[----:B------:R-:W-:Y:S02]  /*7d20*/  LEA R24, P1, R22, UR8, 0x1 ;  /* 0x0000000816187c11 */ /* 0x000fe4000f8208ff */
[----:B------:R-:W-:Y:S02]  /*7d30*/  IADD3 R20, R14, 0x48, RZ ;  /* 0x000000480e147810 */ /* 0x000fe40007ffe0ff */
[----:B------:R-:W-:-:S02]  /*7d40*/  LEA.HI.X R31, R25, UR9, R26, 0x1, P0 ;  /* 0x00000009191f7c11 */ /* 0x000fc400080f0c1a */
[C---:B------:R-:W-:Y:S02]  /*7d50*/  IADD3 R27, P0, R21.reuse, UR4, RZ ;  /* 0x00000004151b7c10 */ /* 0x040fe4000ff1e0ff */
[----:B------:R-:W-:Y:S02]  /*7d60*/  LEA.HI.X R25, R22, UR9, R23, 0x1, P1 ;  /* 0x0000000916197c11 */ /* 0x000fe400088f0c17 */
[C---:B------:R-:W-:Y:S02]  /*7d70*/  IADD3 R38, P1, R20.reuse, UR4, RZ ;  /* 0x0000000414267c10 */ /* 0x040fe4000ff3e0ff */
[----:B------:R-:W-:Y:S02]  /*7d80*/  LEA.HI.X.SX32 R40, R21, UR7, 0x1, P0 ;  /* 0x0000000715287c11 */ /* 0x000fe400080f0eff */
[----:B------:R-:W-:Y:S02]  /*7d90*/  LEA.HI.X.SX32 R21, R20, UR7, 0x1, P1 ;  /* 0x0000000714157c11 */ /* 0x000fe400088f0eff */
[----:B------:R-:W-:-:S02]  /*7da0*/  LEA R20, P1, R38, UR8, 0x1 ;  /* 0x0000000826147c11 */ /* 0x000fc4000f8208ff */
[----:B------:R-:W-:Y:S02]  /*7db0*/  IADD3 R22, R14, 0x50, RZ ;  /* 0x000000500e167810 */ /* 0x000fe40007ffe0ff */
[----:B------:R-:W-:Y:S02]  /*7dc0*/  LEA R26, P0, R27, UR8, 0x1 ;  /* 0x000000081b1a7c11 */ /* 0x000fe4000f8008ff */
[----:B------:R-:W-:Y:S01]  /*7dd0*/  LEA.HI.X R21, R38, UR9, R21, 0x1, P1 ;  /* 0x0000000926157c11 */ /* 0x000fe200088f0c15 */
[----:B------:R-:W-:Y:S01]  /*7de0*/  VIADD R38, R14, 0x58 ;  /* 0x000000580e267836 */ /* 0x000fe20000000000 */
[----:B------:R-:W-:Y:S02]  /*7df0*/  IADD3 R23, P2, R22, UR4, RZ ;  /* 0x0000000416177c10 */ /* 0x000fe4000ff5e0ff */
[C---:B------:R-:W-:Y:S02]  /*7e00*/  IADD3 R39, R14.reuse, 0x60, RZ ;  /* 0x000000600e277810 */ /* 0x040fe40007ffe0ff */
[----:B------:R-:W-:-:S02]  /*7e10*/  IADD3 R14, R14, 0x68, RZ ;  /* 0x000000680e0e7810 */ /* 0x000fc40007ffe0ff */
[----:B------:R-:W-:Y:S02]  /*7e20*/  LEA.HI.X R27, R27, UR9, R40, 0x1, P0 ;  /* 0x000000091b1b7c11 */ /* 0x000fe400080f0c28 */
[----:B------:R-:W-:Y:S02]  /*7e30*/  LEA.HI.X.SX32 R40, R22, UR7, 0x1, P2 ;  /* 0x0000000716287c11 */ /* 0x000fe400090f0eff */
[----:B------:R-:W-:Y:S02]  /*7e40*/  F2FP.F16.F32.PACK_AB R3, R4, R3 ;  /* 0x000000030403723e */ /* 0x000fe400000000ff */
[C---:B------:R-:W-:Y:S02]  /*7e50*/  LEA R22, P0, R23.reuse, UR8, 0x1 ;  /* 0x0000000817167c11 */ /* 0x040fe4000f8008ff */
[----:B------:R-:W-:Y:S01]  /*7e60*/  IADD3 R4, P2, R14, UR4, RZ ;  /* 0x000000040e047c10 */ /* 0x000fe2000ff5e0ff */
[----:B------:R0:W-:Y:S01]  /*7e70*/  STG.E.U16 desc[UR10][R16.64], R3 ;  /* 0x0000000310007986 */ /* 0x0001e2000c10150a */
[----:B------:R-:W-:-:S02]  /*7e80*/  LEA.HI.X R23, R23, UR9, R40, 0x1, P0 ;  /* 0x0000000917177c11 */ /* 0x000fc400080f0c28 */
[----:B------:R-:W-:Y:S02]  /*7e90*/  LEA.HI.X.SX32 R41, R14, UR7, 0x1, P2 ;  /* 0x000000070e297c11 */ /* 0x000fe400090f0eff */
[C---:B------:R-:W-:Y:S02]  /*7ea0*/  LEA R40, P2, R4.reuse, UR8, 0x1 ;  /* 0x0000000804287c11 */ /* 0x040fe4000f8408ff */
[----:B------:R-:W-:Y:S02]  /*7eb0*/  F2FP.F16.F32.PACK_AB R2, R5, R2 ;  /* 0x000000020502723e */ /* 0x000fe400000000ff */
[----:B------:R-:W-:Y:S02]  /*7ec0*/  LEA.HI.X R41, R4, UR9, R41, 0x1, P2 ;  /* 0x0000000904297c11 */ /* 0x000fe400090f0c29 */
[----:B------:R-:W-:Y:S02]  /*7ed0*/  PRMT R4, R3, 0x7632, R4 ;  /* 0x0000763203047816 */ /* 0x000fe40000000004 */
[----:B------:R-:W-:-:S02]  /*7ee0*/  F2FP.F16.F32.PACK_AB R6, R7, R6 ;  /* 0x000000060706723e */ /* 0x000fc400000000ff */
[----:B------:R-:W-:Y:S01]  /*7ef0*/  IADD3 R45, P0, R38, UR4, RZ ;  /* 0x00000004262d7c10 */ /* 0x000fe2000ff1e0ff */
[----:B------:R-:W-:Y:S01]  /*7f00*/  STG.E.U16 desc[UR10][R18.64], R4 ;  /* 0x0000000412007986 */ /* 0x000fe2000c10150a */
[----:B------:R-:W-:Y:S02]  /*7f10*/  IADD3 R43, P1, R39, UR4, RZ ;  /* 0x00000004272b7c10 */ /* 0x000fe4000ff3e0ff */
[----:B------:R-:W-:Y:S01]  /*7f20*/  PRMT R5, R2, 0x7632, R5 ;  /* 0x0000763202057816 */ /* 0x000fe20000000005 */
[----:B------:R1:W-:Y:S01]  /*7f30*/  STG.E.U16 desc[UR10][R36.64], R2 ;  /* 0x0000000224007986 */ /* 0x0003e2000c10150a */
[----:B------:R-:W-:Y:S02]  /*7f40*/  F2FP.F16.F32.PACK_AB R8, R9, R8 ;  /* 0x000000080908723e */ /* 0x000fe400000000ff */
[----:B------:R-:W-:Y:S01]  /*7f50*/  PRMT R14, R6, 0x7632, R14 ;  /* 0x00007632060e7816 */ /* 0x000fe2000000000e */
[----:B------:R-:W-:Y:S01]  /*7f60*/  STG.E.U16 desc[UR10][R32.64], R5 ;  /* 0x0000000520007986 */ /* 0x000fe2000c10150a */
[----:B------:R-:W-:-:S02]  /*7f70*/  F2FP.F16.F32.PACK_AB R10, R11, R10 ;  /* 0x0000000a0b0a723e */ /* 0x000fc400000000ff */
[----:B------:R-:W-:Y:S01]  /*7f80*/  LEA.HI.X.SX32 R46, R38, UR7, 0x1, P0 ;  /* 0x00000007262e7c11 */ /* 0x000fe200080f0eff */
[----:B------:R-:W-:Y:S01]  /*7f90*/  STG.E.U16 desc[UR10][R34.64], R6 ;  /* 0x0000000622007986 */ /* 0x000fe2000c10150a */
[----:B------:R-:W-:Y:S02]  /*7fa0*/  LEA.HI.X.SX32 R44, R39, UR7, 0x1, P1 ;  /* 0x00000007272c7c11 */ /* 0x000fe400088f0eff */
[----:B------:R-:W-:Y:S01]  /*7fb0*/  LEA R38, P0, R45, UR8, 0x1 ;  /* 0x000000082d267c11 */ /* 0x000fe2000f8008ff */
[----:B------:R-:W-:Y:S01]  /*7fc0*/  STG.E.U16 desc[UR10][R28.64], R14 ;  /* 0x0000000e1c007986 */ /* 0x000fe2000c10150a */
[----:B0-----:R-:W-:Y:S02]  /*7fd0*/  PRMT R3, R8, 0x7632, R3 ;  /* 0x0000763208037816 */ /* 0x001fe40000000003 */
[----:B------:R-:W-:Y:S01]  /*7fe0*/  F2FP.F16.F32.PACK_AB R12, R13, R12 ;  /* 0x0000000c0d0c723e */ /* 0x000fe200000000ff */
[----:B------:R-:W-:Y:S01]  /*7ff0*/  STG.E.U16 desc[UR10][R30.64], R8 ;  /* 0x000000081e007986 */ /* 0x000fe2000c10150a */
[----:B------:R-:W-:-:S02]  /*8000*/  LEA R42, P1, R43, UR8, 0x1 ;  /* 0x000000082b2a7c11 */ /* 0x000fc4000f8208ff */
[----:B-1----:R-:W-:Y:S01]  /*8010*/  PRMT R2, R10, 0x7632, R2 ;  /* 0x000076320a027816 */ /* 0x002fe20000000002 */
[----:B------:R-:W-:Y:S01]  /*8020*/  STG.E.U16 desc[UR10][R24.64], R3 ;  /* 0x0000000318007986 */ /* 0x000fe2000c10150a */
[----:B------:R-:W-:Y:S02]  /*8030*/  F2FP.F16.F32.PACK_AB R0, R15, R0 ;  /* 0x000000000f00723e */ /* 0x000fe400000000ff */
        /* <DEDUP_REMOVED lines=11> */
.L_x_21640:
        /* <DEDUP_REMOVED lines=9> */
.L_x_28408:


//--------------------- .text._ZN4vllm25paged_attention_v1_kernelIttLi96ELi32ELi128ELNS_18Fp8KVCacheDataTypeE0ELb0EEEvPT_PKS2_PKT0_S8_ifPKiSA_iPKfiiiSC_SC_iiiii --------------------------
	.section	.text._ZN4vllm25paged_attention_v1_kernelIttLi96ELi32ELi128ELNS_18Fp8KVCacheDataTypeE0ELb0EEEvPT_PKS2_PKT0_S8_ifPKiSA_iPKfiiiSC_SC_iiiii,"ax",@progbits
	.align	128
        .global         _ZN4vllm25paged_attention_v1_kernelIttLi96ELi32ELi128ELNS_18Fp8KVCacheDataTypeE0ELb0EEEvPT_PKS2_PKT0_S8_ifPKiSA_iPKfiiiSC_SC_iiiii
        .type           _ZN4vllm25paged_attention_v1_kernelIttLi96ELi32ELi128ELNS_18Fp8KVCacheDataTypeE0ELb0EEEvPT_PKS2_PKT0_S8_ifPKiSA_iPKfiiiSC_SC_iiiii,@function
        .size           _ZN4vllm25paged_attention_v1_kernelIttLi96ELi32ELi128ELNS_18Fp8KVCacheDataTypeE0ELb0EEEvPT_PKS2_PKT0_S8_ifPKiSA_iPKfiiiSC_SC_iiiii,(.L_x_28409 - _ZN4vllm25paged_attention_v1_kernelIttLi96ELi32ELi128ELNS_18Fp8KVCacheDataTypeE0ELb0EEEvPT_PKS2_PKT0_S8_ifPKiSA_iPKfiiiSC_SC_iiiii)
        .other          _ZN4vllm25paged_attention_v1_kernelIttLi96ELi32ELi128ELNS_18Fp8KVCacheDataTypeE0ELb0EEEvPT_PKS2_PKT0_S8_ifPKiSA_iPKfiiiSC_SC_iiiii,@"STO_CUDA_ENTRY STV_DEFAULT"
_ZN4vllm25paged_attention_v1_kernelIttLi96ELi32ELi128ELNS_18Fp8KVCacheDataTypeE0ELb0EEEvPT_PKS2_PKT0_S8_ifPKiSA_iPKfiiiSC_SC_iiiii:
.text._ZN4vllm25paged_attention_v1_kernelIttLi96ELi32ELi128ELNS_18Fp8KVCacheDataTypeE0ELb0EEEvPT_PKS2_PKT0_S8_ifPKiSA_iPKfiiiSC_SC_iiiii:
        /* <DEDUP_REMOVED lines=104> */
.L_x_21645:
        /* <DEDUP_REMOVED lines=9> */
.L_x_21644:
[----:B------:R-:W-:Y:S05]  /*0710*/  BSYNC B1 ;  /* 0x0000000000017941 */ /* 0x000fea0003800000 */
.L_x_21643:
        /* <DEDUP_REMOVED lines=13> */
.L_x_21646:
        /* <DEDUP_REMOVED lines=17> */
.L_x_21642:
[----:B------:R-:W-:Y:S05]  /*0900*/  BSYNC B0 ;  /* 0x0000000000007941 */ /* 0x000fea0003800000 */
.L_x_21641:
        /* <DEDUP_REMOVED lines=32> */
.L_x_21649:
        /* <DEDUP_REMOVED lines=13> */
[----:B------:R-:W4:Y:S01]  /*0be0*/  LDG.E.128.CONSTANT R16, desc[UR10][R52.64+0x400] ;  /* 0x0004000a34107981 */ /* 0x000f22000c1e9d00 */
[----:B0-----:R-:W-:Y:S02]  /*0bf0*/  HADD2.F32 R28, -RZ, R20.H0_H0 ;  /* 0x20000014ff1c7230 */ /* 0x001fe40000004100 */
[----:B-1----:R-:W-:-:S02]  /*0c00*/  HADD2.F32 R49, -RZ, R24.H0_H0 ;  /* 0x20000018ff317230 */ /* 0x002fc40000004100 */
[----:B------:R-:W-:Y:S02]  /*0c10*/  HADD2.F32 R20, -RZ, R20.H1_H1 ;  /* 0x30000014ff147230 */ /* 0x000fe40000004100 */
[----:B------:R-:W-:Y:S02]  /*0c20*/  HADD2.F32 R24, -RZ, R24.H1_H1 ;  /* 0x30000018ff187230 */ /* 0x000fe40000004100 */
[----:B--2---:R-:W-:-:S05]  /*0c30*/  HADD2.F32 R29, -RZ, R8.H0_H0 ;  /* 0x20000008ff1d7230 */ /* 0x004fca0000004100 */
[----:B------:R-:W-:Y:S01]  /*0c40*/  FMUL.FTZ R30, R28, R29 ;  /* 0x0000001d1c1e7220 */ /* 0x000fe20000410000 */
[----:B---3--:R-:W-:-:S05]  /*0c50*/  HADD2.F32 R28, -RZ, R12.H0_H0 ;  /* 0x2000000cff1c7230 */ /* 0x008fca0000004100 */
[----:B------:R-:W-:Y:S02]  /*0c60*/  FFMA.FTZ R49, R49, R28, R30 ;  /* 0x0000001c31317223 */ /* 0x000fe4000001001e */
[----:B------:R-:W2:Y:S01]  /*0c70*/  LDG.E.128.CONSTANT R28, desc[UR10][R52.64+0x600] ;  /* 0x0006000a341c7981 */ /* 0x000ea2000c1e9d00 */
[----:B------:R-:W-:Y:S02]  /*0c80*/  HADD2.F32 R33, -RZ, R8.H1_H1 ;  /* 0x30000008ff217230 */ /* 0x000fe40000004100 */
[--C-:B------:R-:W-:Y:S02]  /*0c90*/  HADD2.F32 R8, -RZ, R21.reuse.H0_H0 ;  /* 0x20000015ff087230 */ /* 0x100fe40000004100 */
[----:B------:R-:W-:Y:S02]  /*0ca0*/  HADD2.F32 R21, -RZ, R21.H1_H1 ;  /* 0x30000015ff157230 */ /* 0x000fe40000004100 */
[----:B------:R-:W-:Y:S01]  /*0cb0*/  FMUL.FTZ R35, R20, R33 ;  /* 0x0000002114237220 */ /* 0x000fe20000410000 */
[----:B------:R-:W-:-:S02]  /*0cc0*/  HADD2.F32 R33, -RZ, R12.H1_H1 ;  /* 0x3000000cff217230 */ /* 0x000fc40000004100 */
[----:B------:R-:W-:Y:S02]  /*0cd0*/  HADD2.F32 R20, -RZ, R25.H0_H0 ;  /* 0x20000019ff147230 */ /* 0x000fe40000004100 */
[----:B------:R-:W-:Y:S02]  /*0ce0*/  HADD2.F32 R32, -RZ, R10.H0_H0 ;  /* 0x2000000aff207230 */ /* 0x000fe40000004100 */
[----:B------:R-:W-:Y:S01]  /*0cf0*/  FFMA.FTZ R12, R24, R33, R35 ;  /* 0x00000021180c7223 */ /* 0x000fe20000010023 */
[----:B------:R-:W-:-:S05]  /*0d00*/  HADD2.F32 R33, -RZ, R9.H0_H0 ;  /* 0x20000009ff217230 */ /* 0x000fca0000004100 */
[----:B------:R-:W-:Y:S01]  /*0d10*/  FMUL.FTZ R33, R8, R33 ;  /* 0x0000002108217220 */ /* 0x000fe20000410000 */
[----:B------:R-:W-:Y:S02]  /*0d20*/  HADD2.F32 R8, -RZ, R9.H1_H1 ;  /* 0x30000009ff087230 */ /* 0x000fe40000004100 */
[----:B------:R-:W-:-:S03]  /*0d30*/  HADD2.F32 R9, -RZ, R13.H0_H0 ;  /* 0x2000000dff097230 */ /* 0x000fc60000004100 */
[----:B------:R-:W-:Y:S01]  /*0d40*/  FMUL.FTZ R24, R21, R8 ;  /* 0x0000000815187220 */ /* 0x000fe20000410000 */
[----:B------:R-:W-:Y:S02]  /*0d50*/  HADD2.F32 R21, -RZ, R25.H1_H1 ;  /* 0x30000019ff157230 */ /* 0x000fe40000004100 */
[----:B------:R-:W-:Y:S01]  /*0d60*/  FFMA.FTZ R20, R20, R9, R33 ;  /* 0x0000000914147223 */ /* 0x000fe20000010021 */
[----:B------:R-:W-:Y:S02]  /*0d70*/  HADD2.F32 R8, -RZ, R13.H1_H1 ;  /* 0x3000000dff087230 */ /* 0x000fe40000004100 */
[----:B------:R-:W-:Y:S02]  /*0d80*/  HADD2.F32 R9, -RZ, R22.H0_H0 ;  /* 0x20000016ff097230 */ /* 0x000fe40000004100 */
[----:B------:R-:W-:Y:S02]  /*0d90*/  HADD2.F32 R13, -RZ, R26.H0_H0 ;  /* 0x2000001aff0d7230 */ /* 0x000fe40000004100 */
[----:B------:R-:W-:Y:S01]  /*0da0*/  FFMA.FTZ R21, R21, R8, R24 ;  /* 0x0000000815157223 */ /* 0x000fe20000010018 */
[----:B------:R-:W-:-:S02]  /*0db0*/  HADD2.F32 R8, -RZ, R14.H0_H0 ;  /* 0x2000000eff087230 */ /* 0x000fc40000004100 */
[----:B------:R-:W-:-:S04]  /*0dc0*/  FMUL.FTZ R32, R9, R32 ;  /* 0x0000002009207220 */ /* 0x000fc80000410000 */
[----:B------:R-:W-:Y:S02]  /*0dd0*/  FFMA.FTZ R13, R13, R8, R32 ;  /* 0x000000080d0d7223 */ /* 0x000fe40000010020 */
[----:B------:R-:W3:Y:S01]  /*0de0*/  LDG.E.128.CONSTANT R32, desc[UR10][R52.64+0x800] ;  /* 0x0008000a34207981 */ /* 0x000ee2000c1e9d00 */
[----:B------:R-:W-:Y:S02]  /*0df0*/  HADD2.F32 R22, -RZ, R22.H1_H1 ;  /* 0x30000016ff167230 */ /* 0x000fe40000004100 */
[----:B------:R-:W-:Y:S02]  /*0e00*/  HADD2.F32 R9, -RZ, R10.H1_H1 ;  /* 0x3000000aff097230 */ /* 0x000fe40000004100 */
[--C-:B------:R-:W-:Y:S02]  /*0e10*/  HADD2.F32 R8, -RZ, R23.reuse.H0_H0 ;  /* 0x20000017ff087230 */ /* 0x100fe40000004100 */
[----:B------:R-:W-:Y:S02]  /*0e20*/  HADD2.F32 R23, -RZ, R23.H1_H1 ;  /* 0x30000017ff177230 */ /* 0x000fe40000004100 */
[----:B------:R-:W-:Y:S01]  /*0e30*/  FMUL.FTZ R25, R22, R9 ;  /* 0x0000000916197220 */ /* 0x000fe20000410000 */
[----:B------:R-:W-:-:S02]  /*0e40*/  HADD2.F32 R22, -RZ, R26.H1_H1 ;  /* 0x3000001aff167230 */ /* 0x000fc40000004100 */
[----:B------:R-:W-:Y:S02]  /*0e50*/  HADD2.F32 R9, -RZ, R14.H1_H1 ;  /* 0x3000000eff097230 */ /* 0x000fe40000004100 */
[--C-:B------:R-:W-:Y:S02]  /*0e60*/  HADD2.F32 R14, -RZ, R27.reuse.H0_H0 ;  /* 0x2000001bff0e7230 */ /* 0x100fe40000004100 */
[----:B------:R-:W-:Y:S02]  /*0e70*/  HADD2.F32 R24, -RZ, R27.H1_H1 ;  /* 0x3000001bff187230 */ /* 0x000fe40000004100 */
[----:B------:R-:W-:Y:S01]  /*0e80*/  FFMA.FTZ R22, R22, R9, R25 ;  /* 0x0000000916167223 */ /* 0x000fe20000010019 */
[----:B------:R-:W-:-:S05]  /*0e90*/  HADD2.F32 R9, -RZ, R11.H0_H0 ;  /* 0x2000000bff097230 */ /* 0x000fca0000004100 */
[----:B------:R-:W-:Y:S01]  /*0ea0*/  FMUL.FTZ R25, R8, R9 ;  /* 0x0000000908197220 */ /* 0x000fe20000410000 */
[----:B------:R-:W-:Y:S02]  /*0eb0*/  HADD2.F32 R8, -RZ, R11.H1_H1 ;  /* 0x3000000bff087230 */ /* 0x000fe40000004100 */
[--C-:B------:R-:W-:Y:S02]  /*0ec0*/  HADD2.F32 R9, -RZ, R15.reuse.H0_H0 ;  /* 0x2000000fff097230 */ /* 0x100fe40000004100 */
[----:B------:R-:W-:Y:S02]  /*0ed0*/  HADD2.F32 R15, -RZ, R15.H1_H1 ;  /* 0x3000000fff0f7230 */ /* 0x000fe40000004100 */
[----:B------:R-:W-:Y:S01]  /*0ee0*/  FMUL.FTZ R23, R23, R8 ;  /* 0x0000000817177220 */ /* 0x000fe20000410000 */
[----:B------:R-:W-:Y:S02]  /*0ef0*/  FFMA.FTZ R14, R14, R9, R25 ;  /* 0x000000090e0e7223 */ /* 0x000fe40000010019 */
[----:B------:R-:W0:Y:S01]  /*0f00*/  LDS.128 R8, [R47+0x20] ;  /* 0x000020002f087984 */ /* 0x000e220000000c00 */
[----:B------:R-:W-:Y:S01]  /*0f10*/  FFMA.FTZ R24, R24, R15, R23 ;  /* 0x0000000f18187223 */ /* 0x000fe20000010017 */
[----:B----4-:R-:W-:-:S02]  /*0f20*/  HADD2.F32 R15, -RZ, R16.H0_H0 ;  /* 0x20000010ff0f7230 */ /* 0x010fc40000004100 */
[----:B0-----:R-:W-:-:S05]  /*0f30*/  HADD2.F32 R26, -RZ, R8.H0_H0 ;  /* 0x20000008ff1a7230 */ /* 0x001fca0000004100 */
[----:B------:R-:W-:Y:S01]  /*0f40*/  FFMA.FTZ R49, R26, R15, R49 ;  /* 0x0000000f1a317223 */ /* 0x000fe20000010031 */
[----:B------:R-:W-:Y:S02]  /*0f50*/  HADD2.F32 R15, -RZ, R8.H1_H1 ;  /* 0x30000008ff0f7230 */ /* 0x000fe40000004100 */
[----:B------:R-:W-:Y:S02]  /*0f60*/  HADD2.F32 R8, -RZ, R16.H1_H1 ;  /* 0x30000010ff087230 */ /* 0x000fe40000004100 */
[--C-:B------:R-:W-:Y:S02]  /*0f70*/  HADD2.F32 R16, -RZ, R17.reuse.H0_H0 ;  /* 0x20000011ff107230 */ /* 0x100fe40000004100 */
[----:B------:R-:W-:Y:S02]  /*0f80*/  HADD2.F32 R17, -RZ, R17.H1_H1 ;  /* 0x30000011ff117230 */ /* 0x000fe40000004100 */
[----:B------:R-:W-:Y:S01]  /*0f90*/  FFMA.FTZ R8, R15, R8, R12 ;  /* 0x000000080f087223 */ /* 0x000fe2000001000c */
[----:B------:R-:W-:-:S02]  /*0fa0*/  HADD2.F32 R12, -RZ, R9.H1_H1 ;  /* 0x30000009ff0c7230 */ /* 0x000fc40000004100 */
[----:B------:R-:W-:Y:S02]  /*0fb0*/  HADD2.F32 R15, -RZ, R9.H0_H0 ;  /* 0x20000009ff0f7230 */ /* 0x000fe40000004100 */
[--C-:B------:R-:W-:Y:S02]  /*0fc0*/  HADD2.F32 R9, -RZ, R10.reuse.H1_H1 ;  /* 0x3000000aff097230 */ /* 0x100fe40000004100 */
[----:B------:R-:W-:Y:S01]  /*0fd0*/  FFMA.FTZ R17, R12, R17, R21 ;  /* 0x000000110c117223 */ /* 0x000fe20000010015 */
[----:B------:R-:W-:Y:S02]  /*0fe0*/  HADD2.F32 R12, -RZ, R10.H0_H0 ;  /* 0x2000000aff0c7230 */ /* 0x000fe40000004100 */
[----:B------:R-:W-:Y:S01]  /*0ff0*/  FFMA.FTZ R16, R15, R16, R20 ;  /* 0x000000100f107223 */ /* 0x000fe20000010014 */
[--C-:B------:R-:W-:Y:S02]  /*1000*/  HADD2.F32 R10, -RZ, R18.reuse.H0_H0 ;  /* 0x20000012ff0a7230 */ /* 0x100fe40000004100 */
[----:B------:R-:W-:-:S02]  /*1010*/  HADD2.F32 R18, -RZ, R18.H1_H1 ;  /* 0x30000012ff127230 */ /* 0x000fc40000004100 */
[----:B------:R-:W-:Y:S02]  /*1020*/  HADD2.F32 R25, -RZ, R11.H0_H0 ;  /* 0x2000000bff197230 */ /* 0x000fe40000004100 */
[----:B------:R-:W-:Y:S01]  /*1030*/  FFMA.FTZ R10, R12, R10, R13 ;  /* 0x0000000a0c0a7223 */ /* 0x000fe2000001000d */
[--C-:B------:R-:W-:Y:S02]  /*1040*/  HADD2.F32 R12, -RZ, R19.reuse.H0_H0 ;  /* 0x20000013ff0c7230 */ /* 0x100fe40000004100 */
[----:B------:R-:W-:Y:S02]  /*1050*/  FFMA.FTZ R9, R9, R18, R22 ;  /* 0x0000001209097223 */ /* 0x000fe40000010016 */
[----:B------:R-:W4:Y:S01]  /*1060*/  LDG.E.128.CONSTANT R20, desc[UR10][R52.64+0xa00] ;  /* 0x000a000a34147981 */ /* 0x000f22000c1e9d00 */
[----:B------:R-:W-:Y:S02]  /*1070*/  HADD2.F32 R19, -RZ, R19.H1_H1 ;  /* 0x30000013ff137230 */ /* 0x000fe40000004100 */
[----:B------:R-:W-:Y:S01]  /*1080*/  FFMA.FTZ R25, R25, R12, R14 ;  /* 0x0000000c19197223 */ /* 0x000fe2000001000e */
[----:B------:R-:W-:Y:S01]  /*1090*/  HADD2.F32 R11, -RZ, R11.H1_H1 ;  /* 0x3000000bff0b7230 */ /* 0x000fe20000004100 */
[----:B------:R-:W0:Y:S04]  /*10a0*/  LDS.128 R12, [R47+0x30] ;  /* 0x000030002f0c7984 */ /* 0x000e280000000c00 */
[----:B------:R-:W-:Y:S01]  /*10b0*/  FFMA.FTZ R24, R11, R19, R24 ;  /* 0x000000130b187223 */ /* 0x000fe20000010018 */
[----:B0-----:R-:W-:-:S02]  /*10c0*/  HADD2.F32 R18, -RZ, R12.H0_H0 ;  /* 0x2000000cff127230 */ /* 0x001fc40000004100 */
[--C-:B------:R-:W-:Y:S02]  /*10d0*/  HADD2.F32 R54, -RZ, R15.reuse.H0_H0 ;  /* 0x2000000fff367230 */ /* 0x100fe40000004100 */
[----:B------:R-:W-:Y:S02]  /*10e0*/  HADD2.F32 R15, -RZ, R15.H1_H1 ;  /* 0x3000000fff0f7230 */ /* 0x000fe40000004100 */
[----:B--2---:R-:W-:-:S05]  /*10f0*/  HADD2.F32 R11, -RZ, R28.H0_H0 ;  /* 0x2000001cff0b7230 */ /* 0x004fca0000004100 */
[----:B------:R-:W-:Y:S01]  /*1100*/  FFMA.FTZ R49, R18, R11, R49 ;  /* 0x0000000b12317223 */ /* 0x000fe20000010031 */
[----:B------:R-:W-:Y:S02]  /*1110*/  HADD2.F32 R11, -RZ, R12.H1_H1 ;  /* 0x3000000cff0b7230 */ /* 0x000fe40000004100 */
[----:B------:R-:W-:Y:S02]  /*1120*/  HADD2.F32 R12, -RZ, R28.H1_H1 ;  /* 0x3000001cff0c7230 */ /* 0x000fe40000004100 */
[----:B------:R-:W-:-:S03]  /*1130*/  HADD2.F32 R28, -RZ, R13.H1_H1 ;  /* 0x3000000dff1c7230 */ /* 0x000fc60000004100 */
[----:B------:R-:W-:Y:S01]  /*1140*/  FFMA.FTZ R12, R11, R12, R8 ;  /* 0x0000000c0b0c7223 */ /* 0x000fe20000010008 */
[----:B------:R-:W-:Y:S02]  /*1150*/  HADD2.F32 R11, -RZ, R13.H0_H0 ;  /* 0x2000000dff0b7230 */ /* 0x000fe40000004100 */
[--C-:B------:R-:W-:Y:S02]  /*1160*/  HADD2.F32 R13, -RZ, R29.reuse.H0_H0 ;  /* 0x2000001dff0d7230 */ /* 0x100fe40000004100 */
[----:B------:R-:W-:-:S03]  /*1170*/  HADD2.F32 R29, -RZ, R29.H1_H1 ;  /* 0x3000001dff1d7230 */ /* 0x000fc60000004100 */
[----:B------:R-:W-:Y:S02]  /*1180*/  FFMA.FTZ R13, R11, R13, R16 ;  /* 0x0000000d0b0d7223 */ /* 0x000fe40000010010 */
[----:B------:R-:W-:Y:S02]  /*1190*/  FFMA.FTZ R28, R28, R29, R17 ;  /* 0x0000001d1c1c7223 */ /* 0x000fe40000010011 */
[----:B------:R-:W2:Y:S01]  /*11a0*/  LDG.E.128.CONSTANT R16, desc[UR10][R52.64+0xc00] ;  /* 0x000c000a34107981 */ /* 0x000ea2000c1e9d00 */
[----:B------:R-:W-:Y:S02]  /*11b0*/  HADD2.F32 R29, -RZ, R14.H0_H0 ;  /* 0x2000000eff1d7230 */ /* 0x000fe40000004100 */
[----:B------:R-:W-:Y:S02]  /*11c0*/  HADD2.F32 R8, -RZ, R30.H0_H0 ;  /* 0x2000001eff087230 */ /* 0x000fe40000004100 */
[----:B------:R-:W-:Y:S02]  /*11d0*/  HADD2.F32 R14, -RZ, R14.H1_H1 ;  /* 0x3000000eff0e7230 */ /* 0x000fe40000004100 */
[----:B------:R-:W-:-:S02]  /*11e0*/  HADD2.F32 R30, -RZ, R30.H1_H1 ;  /* 0x3000001eff1e7230 */ /* 0x000fc40000004100 */
[----:B------:R-:W-:Y:S01]  /*11f0*/  FFMA.FTZ R29, R29, R8, R10 ;  /* 0x000000081d1d7223 */ /* 0x000fe2000001000a */
[--C-:B------:R-:W-:Y:S02]  /*1200*/  HADD2.F32 R8, -RZ, R31.reuse.H0_H0 ;  /* 0x2000001fff087230 */ /* 0x100fe40000004100 */
[----:B------:R-:W-:Y:S01]  /*1210*/  FFMA.FTZ R14, R14, R30, R9 ;  /* 0x0000001e0e0e7223 */ /* 0x000fe20000010009 */
[----:B------:R-:W-:Y:S02]  /*1220*/  HADD2.F32 R30, -RZ, R31.H1_H1 ;  /* 0x3000001fff1e7230 */ /* 0x000fe40000004100 */
[----:B------:R-:W-:Y:S02]  /*1230*/  FFMA.FTZ R54, R54, R8, R25 ;  /* 0x0000000836367223 */ /* 0x000fe40000010019 */
[----:B------:R-:W0:Y:S01]  /*1240*/  LDS.128 R8, [R47+0x40] ;  /* 0x000040002f087984 */ /* 0x000e220000000c00 */
[----:B------:R-:W-:Y:S01]  /*1250*/  FFMA.FTZ R30, R15, R30, R24 ;  /* 0x0000001e0f1e7223 */ /* 0x000fe20000010018 */
[----:B---3--:R-:W-:-:S02]  /*1260*/  HADD2.F32 R15, -RZ, R32.H0_H0 ;  /* 0x20000020ff0f7230 */ /* 0x008fc40000004100 */
[----:B0-----:R-:W-:-:S05]  /*1270*/  HADD2.F32 R24, -RZ, R8.H0_H0 ;  /* 0x20000008ff187230 */ /* 0x001fca0000004100 */
        /* <DEDUP_REMOVED lines=14> */
[----:B------:R-:W-:Y:S02]  /*1360*/  HADD2.F32 R13, -RZ, R11.H0_H0 ;  /* 0x2000000bff0d7230 */ /* 0x000fe40000004100 */
[----:B------:R-:W-:Y:S01]  /*1370*/  FFMA.FTZ R29, R12, R9, R29 ;  /* 0x000000090c1d7223 */ /* 0x000fe2000001001d */
[----:B------:R-:W-:-:S02]  /*1380*/  HADD2.F32 R9, -RZ, R10.H1_H1 ;  /* 0x3000000aff097230 */ /* 0x000fc40000004100 */
[----:B------:R-:W-:-:S03]  /*1390*/  HADD2.F32 R33, -RZ, R11.H1_H1 ;  /* 0x3000000bff217230 */ /* 0x000fc60000004100 */
[----:B------:R-:W-:Y:S01]  /*13a0*/  FFMA.FTZ R9, R9, R34, R14 ;  /* 0x0000002209097223 */ /* 0x000fe2000001000e */
[--C-:B------:R-:W-:Y:S02]  /*13b0*/  HADD2.F32 R34, -RZ, R35.reuse.H0_H0 ;  /* 0x20000023ff227230 */ /* 0x100fe40000004100 */
[----:B------:R-:W-:-:S03]  /*13c0*/  HADD2.F32 R35, -RZ, R35.H1_H1 ;  /* 0x30000023ff237230 */ /* 0x000fc60000004100 */
[----:B------:R-:W-:Y:S02]  /*13d0*/  FFMA.FTZ R34, R13, R34, R54 ;  /* 0x000000220d227223 */ /* 0x000fe40000010036 */
[----:B------:R-:W0:Y:S01]  /*13e0*/  LDS.128 R12, [R47+0x50] ;  /* 0x000050002f0c7984 */ /* 0x000e220000000c00 */
[----:B------:R-:W-:Y:S01]  /*13f0*/  FFMA.FTZ R33, R33, R35, R30 ;  /* 0x0000002321217223 */ /* 0x000fe2000001001e */
[----:B----4-:R-:W-:Y:S02]  /*1400*/  HADD2.F32 R10, -RZ, R20.H0_H0 ;  /* 0x20000014ff0a7230 */ /* 0x010fe40000004100 */
[----:B------:R-:W-:Y:S02]  /*1410*/  HADD2.F32 R35, -RZ, R22.H1_H1 ;  /* 0x30000016ff237230 */ /* 0x000fe40000004100 */
[--C-:B0-----:R-:W-:Y:S02]  /*1420*/  HADD2.F32 R32, -RZ, R12.reuse.H0_H0 ;  /* 0x2000000cff207230 */ /* 0x101fe40000004100 */
[----:B------:R-:W-:-:S02]  /*1430*/  HADD2.F32 R11, -RZ, R12.H1_H1 ;  /* 0x3000000cff0b7230 */ /* 0x000fc40000004100 */
[----:B------:R-:W-:Y:S02]  /*1440*/  HADD2.F32 R12, -RZ, R20.H1_H1 ;  /* 0x30000014ff0c7230 */ /* 0x000fe40000004100 */
[----:B------:R-:W-:Y:S01]  /*1450*/  FFMA.FTZ R32, R32, R10, R49 ;  /* 0x0000000a20207223 */ /* 0x000fe20000010031 */
        /* <DEDUP_REMOVED lines=10> */
[----:B------:R-:W-:Y:S02]  /*1500*/  HADD2.F32 R21, -RZ, R15.H0_H0 ;  /* 0x2000000fff157230 */ /* 0x000fe40000004100 */
[----:B------:R-:W-:Y:S01]  /*1510*/  FFMA.FTZ R14, R8, R11, R29 ;  /* 0x0000000b080e7223 */ /* 0x000fe2000001001d */
[----:B------:R-:W-:Y:S01]  /*1520*/  HADD2.F32 R22, -RZ, R23.H0_H0 ;  /* 0x20000017ff167230 */ /* 0x000fe20000004100 */
[----:B------:R-:W4:Y:S01]  /*1530*/  LDG.E.128.CONSTANT R28, desc[UR10][R52.64+0x1000] ;  /* 0x0010000a341c7981 */ /* 0x000f22000c1e9d00 */
[----:B------:R-:W-:-:S03]  /*1540*/  FFMA.FTZ R35, R10, R35, R9 ;  /* 0x000000230a237223 */ /* 0x000fc60000010009 */
[----:B------:R-:W0:Y:S01]  /*1550*/  LDS.128 R8, [R47+0x60] ;  /* 0x000060002f087984 */ /* 0x000e220000000c00 */
[----:B------:R-:W-:Y:S01]  /*1560*/  FFMA.FTZ R34, R21, R22, R34 ;  /* 0x0000001615227223 */ /* 0x000fe20000010022 */
[----:B------:R-:W-:Y:S02]  /*1570*/  HADD2.F32 R22, -RZ, R15.H1_H1 ;  /* 0x3000000fff167230 */ /* 0x000fe40000004100 */
[----:B------:R-:W-:-:S05]  /*1580*/  HADD2.F32 R49, -RZ, R23.H1_H1 ;  /* 0x30000017ff317230 */ /* 0x000fca0000004100 */
[----:B------:R-:W-:Y:S01]  /*1590*/  FFMA.FTZ R49, R22, R49, R33 ;  /* 0x0000003116317223 */ /* 0x000fe20000010021 */
[----:B0-----:R-:W-:Y:S02]  /*15a0*/  HADD2.F32 R15, -RZ, R8.H0_H0 ;  /* 0x20000008ff0f7230 */ /* 0x001fe40000004100 */
[----:B------:R-:W-:Y:S02]  /*15b0*/  HADD2.F32 R33, -RZ, R9.H0_H0 ;  /* 0x20000009ff217230 */ /* 0x000fe40000004100 */
[--C-:B--2---:R-:W-:Y:S02]  /*15c0*/  HADD2.F32 R21, -RZ, R16.reuse.H0_H0 ;  /* 0x20000010ff157230 */ /* 0x104fe40000004100 */
[----:B------:R-:W-:-:S03]  /*15d0*/  HADD2.F32 R16, -RZ, R16.H1_H1 ;  /* 0x30000010ff107230 */ /* 0x000fc60000004100 */
[----:B------:R-:W-:Y:S01]  /*15e0*/  FFMA.FTZ R32, R15, R21, R32 ;  /* 0x000000150f207223 */ /* 0x000fe20000010020 */
[----:B------:R-:W-:Y:S02]  /*15f0*/  HADD2.F32 R15, -RZ, R8.H1_H1 ;  /* 0x30000008ff0f7230 */ /* 0x000fe40000004100 */
[----:B------:R-:W-:Y:S02]  /*1600*/  HADD2.F32 R8, -RZ, R9.H1_H1 ;  /* 0x30000009ff087230 */ /* 0x000fe40000004100 */
[--C-:B------:R-:W-:Y:S02]  /*1610*/  HADD2.F32 R9, -RZ, R17.reuse.H0_H0 ;  /* 0x20000011ff097230 */ /* 0x100fe40000004100 */
[----:B------:R-:W-:Y:S01]  /*1620*/  FFMA.FTZ R16, R15, R16, R12 ;  /* 0x000000100f107223 */ /* 0x000fe2000001000c */
[----:B------:R-:W-:Y:S02]  /*1630*/  HADD2.F32 R17, -RZ, R17.H1_H1 ;  /* 0x30000011ff117230 */ /* 0x000fe40000004100 */
[----:B------:R-:W-:-:S02]  /*1640*/  HADD2.F32 R12, -RZ, R18.H0_H0 ;  /* 0x20000012ff0c7230 */ /* 0x000fc40000004100 */
[----:B------:R-:W-:Y:S01]  /*1650*/  FFMA.FTZ R33, R33, R9, R20 ;  /* 0x0000000921217223 */ /* 0x000fe20000010014 */
[--C-:B------:R-:W-:Y:S02]  /*1660*/  HADD2.F32 R9, -RZ, R10.reuse.H0_H0 ;  /* 0x2000000aff097230 */ /* 0x100fe40000004100 */
[----:B------:R-:W-:Y:S01]  /*1670*/  FFMA.FTZ R8, R8, R17, R13 ;  /* 0x0000001108087223 */ /* 0x000fe2000001000d */
[----:B------:R-:W2:Y:S02]  /*1680*/  LDG.E.128.CONSTANT R20, desc[UR10][R52.64+0x1200] ;  /* 0x0012000a34147981 */ /* 0x000ea4000c1e9d00 */
[----:B------:R-:W-:Y:S02]  /*1690*/  FFMA.FTZ R9, R9, R12, R14 ;  /* 0x0000000c09097223 */ /* 0x000fe4000001000e */
[----:B------:R-:W0:Y:S01]  /*16a0*/  LDS.128 R12, [R47+0x70] ;  /* 0x000070002f0c7984 */ /* 0x000e220000000c00 */
[----:B------:R-:W-:Y:S02]  /*16b0*/  HADD2.F32 R10, -RZ, R10.H1_H1 ;  /* 0x3000000aff0a7230 */ /* 0x000fe40000004100 */
[----:B------:R-:W-:-:S02]  /*16c0*/  HADD2.F32 R18, -RZ, R18.H1_H1 ;  /* 0x30000012ff127230 */ /* 0x000fc40000004100 */
[----:B------:R-:W-:-:S03]  /*16d0*/  HADD2.F32 R17, -RZ, R11.H0_H0 ;  /* 0x2000000bff117230 */ /* 0x000fc60000004100 */
[----:B------:R-:W-:Y:S01]  /*16e0*/  FFMA.FTZ R35, R10, R18, R35 ;  /* 0x000000120a237223 */ /* 0x000fe20000010023 */
[--C-:B------:R-:W-:Y:S02]  /*16f0*/  HADD2.F32 R10, -RZ, R19.reuse.H0_H0 ;  /* 0x20000013ff0a7230 */ /* 0x100fe40000004100 */
[----:B------:R-:W-:-:S03]  /*1700*/  HADD2.F32 R19, -RZ, R19.H1_H1 ;  /* 0x30000013ff137230 */ /* 0x000fc60000004100 */
[----:B------:R-:W-:Y:S01]  /*1710*/  FFMA.FTZ R34, R17, R10, R34 ;  /* 0x0000000a11227223 */ /* 0x000fe20000010022 */
[----:B------:R-:W-:-:S05]  /*1720*/  HADD2.F32 R10, -RZ, R11.H1_H1 ;  /* 0x3000000bff0a7230 */ /* 0x000fca0000004100 */
[----:B------:R-:W-:Y:S01]  /*1730*/  FFMA.FTZ R49, R10, R19, R49 ;  /* 0x000000130a317223 */ /* 0x000fe20000010031 */
[----:B0-----:R-:W-:Y:S02]  /*1740*/  HADD2.F32 R11, -RZ, R12.H0_H0 ;  /* 0x2000000cff0b7230 */ /* 0x001fe40000004100 */
[----:B---3--:R-:W-:-:S05]  /*1750*/  HADD2.F32 R10, -RZ, R24.H0_H0 ;  /* 0x20000018ff0a7230 */ /* 0x008fca0000004100 */
[----:B------:R-:W-:Y:S01]  /*1760*/  FFMA.FTZ R32, R11, R10, R32 ;  /* 0x0000000a0b207223 */ /* 0x000fe20000010020 */
[----:B------:R-:W-:Y:S02]  /*1770*/  HADD2.F32 R11, -RZ, R12.H1_H1 ;  /* 0x3000000cff0b7230 */ /* 0x000fe40000004100 */
[----:B------:R-:W-:-:S05]  /*1780*/  HADD2.F32 R12, -RZ, R24.H1_H1 ;  /* 0x30000018ff0c7230 */ /* 0x000fca0000004100 */
[----:B------:R-:W-:Y:S02]  /*1790*/  FFMA.FTZ R12, R11, R12, R16 ;  /* 0x0000000c0b0c7223 */ /* 0x000fe40000010010 */
[----:B------:R-:W3:Y:S01]  /*17a0*/  LDG.E.128.CONSTANT R16, desc[UR10][R52.64+0x1400] ;  /* 0x0014000a34107981 */ /* 0x000ee2000c1e9d00 */
[----:B------:R-:W-:Y:S02]  /*17b0*/  HADD2.F32 R10, -RZ, R13.H0_H0 ;  /* 0x2000000dff0a7230 */ /* 0x000fe40000004100 */
[----:B------:R-:W-:Y:S02]  /*17c0*/  HADD2.F32 R11, -RZ, R25.H0_H0 ;  /* 0x20000019ff0b7230 */ /* 0x000fe40000004100 */
[----:B------:R-:W-:Y:S02]  /*17d0*/  HADD2.F32 R13, -RZ, R13.H1_H1 ;  /* 0x3000000dff0d7230 */ /* 0x000fe40000004100 */
[----:B------:R-:W-:Y:S02]  /*17e0*/  HADD2.F32 R25, -RZ, R25.H1_H1 ;  /* 0x30000019ff197230 */ /* 0x000fe40000004100 */
[----:B------:R-:W-:-:S03]  /*17f0*/  HADD2.F32 R54, -RZ, R14.H0_H0 ;  /* 0x2000000eff367230 */ /* 0x000fc60000004100 */
[----:B------:R-:W-:Y:S01]  /*1800*/  FFMA.FTZ R13, R13, R25, R8 ;  /* 0x000000190d0d7223 */ /* 0x000fe20000010008 */
[----:B------:R-:W-:Y:S02]  /*1810*/  HADD2.F32 R8, -RZ, R26.H0_H0 ;  /* 0x2000001aff087230 */ /* 0x000fe40000004100 */
[----:B------:R-:W-:-:S03]  /*1820*/  FFMA.FTZ R33, R10, R11, R33 ;  /* 0x0000000b0a217223 */ /* 0x000fc60000010021 */
[----:B------:R-:W-:Y:S02]  /*1830*/  FFMA.FTZ R54, R54, R8, R9 ;  /* 0x0000000836367223 */ /* 0x000fe40000010009 */
[----:B------:R-:W3:Y:S01]  /*1840*/  LDG.E.128.CONSTANT R8, desc[UR10][R52.64+0x1600] ;  /* 0x0016000a34087981 */ /* 0x000ee2000c1e9d00 */
[----:B------:R-:W-:Y:S02]  /*1850*/  HADD2.F32 R14, -RZ, R14.H1_H1 ;  /* 0x3000000eff0e7230 */ /* 0x000fe40000004100 */
[----:B------:R-:W-:Y:S02]  /*1860*/  HADD2.F32 R26, -RZ, R26.H1_H1 ;  /* 0x3000001aff1a7230 */ /* 0x000fe40000004100 */
[----:B------:R-:W-:-:S03]  /*1870*/  HADD2.F32 R25, -RZ, R15.H0_H0 ;  /* 0x2000000fff197230 */ /* 0x000fc60000004100 */
[----:B------:R-:W-:Y:S01]  /*1880*/  FFMA.FTZ R35, R14, R26, R35 ;  /* 0x0000001a0e237223 */ /* 0x000fe20000010023 */
[--C-:B------:R-:W-:Y:S02]  /*1890*/  HADD2.F32 R14, -RZ, R27.reuse.H0_H0 ;  /* 0x2000001bff0e7230 */ /* 0x100fe40000004100 */
[----:B------:R-:W-:-:S03]  /*18a0*/  HADD2.F32 R27, -RZ, R27.H1_H1 ;  /* 0x3000001bff1b7230 */ /* 0x000fc60000004100 */
[----:B------:R-:W-:Y:S01]  /*18b0*/  FFMA.FTZ R34, R25, R14, R34 ;  /* 0x0000000e19227223 */ /* 0x000fe20000010022 */
[----:B------:R-:W-:-:S05]  /*18c0*/  HADD2.F32 R14, -RZ, R15.H1_H1 ;  /* 0x3000000fff0e7230 */ /* 0x000fca0000004100 */
[----:B------:R-:W-:Y:S02]  /*18d0*/  FFMA.FTZ R49, R14, R27, R49 ;  /* 0x0000001b0e317223 */ /* 0x000fe40000010031 */
[----:B------:R-:W0:Y:S02]  /*18e0*/  LDS.128 R24, [R47+0x80] ;  /* 0x000080002f187984 */ /* 0x000e240000000c00 */
[----:B0-----:R-:W-:Y:S02]  /*18f0*/  HADD2.F32 R15, -RZ, R24.H0_H0 ;  /* 0x20000018ff0f7230 */ /* 0x001fe40000004100 */
[----:B----4-:R-:W-:-:S05]  /*1900*/  HADD2.F32 R14, -RZ, R28.H0_H0 ;  /* 0x2000001cff0e7230 */ /* 0x010fca0000004100 */
[----:B------:R-:W-:Y:S01]  /*1910*/  FFMA.FTZ R32, R15, R14, R32 ;  /* 0x0000000e0f207223 */ /* 0x000fe20000010020 */
[----:B------:R-:W-:Y:S02]  /*1920*/  HADD2.F32 R15, -RZ, R24.H1_H1 ;  /* 0x30000018ff0f7230 */ /* 0x000fe40000004100 */
[----:B------:R-:W-:Y:S02]  /*1930*/  HADD2.F32 R24, -RZ, R28.H1_H1 ;  /* 0x3000001cff187230 */ /* 0x000fe40000004100 */
[----:B------:R-:W-:Y:S02]  /*1940*/  HADD2.F32 R14, -RZ, R29.H0_H0 ;  /* 0x2000001dff0e7230 */ /* 0x000fe40000004100 */
[--C-:B------:R-:W-:Y:S02]  /*1950*/  HADD2.F32 R28, -RZ, R25.reuse.H1_H1 ;  /* 0x30000019ff1c7230 */ /* 0x100fe40000004100 */
[----:B------:R-:W-:Y:S01]  /*1960*/  FFMA.FTZ R24, R15, R24, R12 ;  /* 0x000000180f187223 */ /* 0x000fe2000001000c */
[----:B------:R-:W-:-:S02]  /*1970*/  HADD2.F32 R12, -RZ, R25.H0_H0 ;  /* 0x20000019ff0c7230 */ /* 0x000fc40000004100 */
[----:B------:R-:W-:-:S03]  /*1980*/  HADD2.F32 R29, -RZ, R29.H1_H1 ;  /* 0x3000001dff1d7230 */ /* 0x000fc60000004100 */
[----:B------:R-:W-:Y:S01]  /*1990*/  FFMA.FTZ R33, R12, R14, R33 ;  /* 0x0000000e0c217223 */ /* 0x000fe20000010021 */
[----:B------:R-:W-:Y:S02]  /*19a0*/  HADD2.F32 R12, -RZ, R30.H0_H0 ;  /* 0x2000001eff0c7230 */ /* 0x000fe40000004100 */
        /* <DEDUP_REMOVED lines=14> */
[----:B--2---:R-:W-:-:S05]  /*1a90*/  HADD2.F32 R26, -RZ, R20.H0_H0 ;  /* 0x20000014ff1a7230 */ /* 0x004fca0000004100 */
[----:B------:R-:W-:Y:S01]  /*1aa0*/  FFMA.FTZ R32, R25, R26, R32 ;  /* 0x0000001a19207223 */ /* 0x000fe20000010020 */
[----:B------:R-:W-:Y:S02]  /*1ab0*/  HADD2.F32 R25, -RZ, R12.H1_H1 ;  /* 0x3000000cff197230 */ /* 0x000fe40000004100 */
[----:B------:R-:W-:Y:S02]  /*1ac0*/  HADD2.F32 R12, -RZ, R20.H1_H1 ;  /* 0x30000014ff0c7230 */ /* 0x000fe40000004100 */
[----:B------:R-:W-:Y:S02]  /*1ad0*/  HADD2.F32 R20, -RZ, R13.H0_H0 ;  /* 0x2000000dff147230 */ /* 0x000fe40000004100 */
[----:B------:R-:W-:Y:S02]  /*1ae0*/  HADD2.F32 R26, -RZ, R21.H0_H0 ;  /* 0x20000015ff1a7230 */ /* 0x000fe40000004100 */
[----:B------:R-:W-:-:S03]  /*1af0*/  FFMA.FTZ R12, R25, R12, R24 ;  /* 0x0000000c190c7223 */ /* 0x000fc60000010018 */
[----:B------:R-:W-:Y:S02]  /*1b00*/  FFMA.FTZ R33, R20, R26, R33 ;  /* 0x0000001a14217223 */ /* 0x000fe40000010021 */
[----:B------:R-:W0:Y:S01]  /*1b10*/  LDS.128 R24, [R47+0xa0] ;  /* 0x0000a0002f187984 */ /* 0x000e220000000c00 */
[----:B------:R-:W-:Y:S02]  /*1b20*/  HADD2.F32 R13, -RZ, R13.H1_H1 ;  /* 0x3000000dff0d7230 */ /* 0x000fe40000004100 */
[----:B------:R-:W-:-:S05]  /*1b30*/  HADD2.F32 R21, -RZ, R21.H1_H1 ;  /* 0x30000015ff157230 */ /* 0x000fca0000004100 */
[----:B------:R-:W-:Y:S02]  /*1b40*/  FFMA.FTZ R13, R13, R21, R28 ;  /* 0x000000150d0d7223 */ /* 0x000fe4000001001c */
[----:B------:R-:W1:Y:S01]  /*1b50*/  LDS.128 R28, [R47+0xb0] ;  /* 0x0000b0002f1c7984 */ /* 0x000e620000000c00 */
[----:B------:R-:W-:Y:S02]  /*1b60*/  HADD2.F32 R21, -RZ, R14.H0_H0 ;  /* 0x2000000eff157230 */ /* 0x000fe40000004100 */
[----:B------:R-:W-:Y:S02]  /*1b70*/  HADD2.F32 R20, -RZ, R22.H0_H0 ;  /* 0x20000016ff147230 */ /* 0x000fe40000004100 */
[----:B------:R-:W-:Y:S02]  /*1b80*/  HADD2.F32 R14, -RZ, R14.H1_H1 ;  /* 0x3000000eff0e7230 */ /* 0x000fe40000004100 */
[----:B------:R-:W-:Y:S02]  /*1b90*/  HADD2.F32 R22, -RZ, R22.H1_H1 ;  /* 0x30000016ff167230 */ /* 0x000fe40000004100 */
[----:B------:R-:W-:Y:S01]  /*1ba0*/  FFMA.FTZ R54, R21, R20, R54 ;  /* 0x0000001415367223 */ /* 0x000fe20000010036 */
[----:B------:R-:W-:-:S02]  /*1bb0*/  HADD2.F32 R20, -RZ, R23.H0_H0 ;  /* 0x20000017ff147230 */ /* 0x000fc40000004100 */
[----:B------:R-:W-:Y:S02]  /*1bc0*/  HADD2.F32 R23, -RZ, R23.H1_H1 ;  /* 0x30000017ff177230 */ /* 0x000fe40000004100 */
[----:B------:R-:W-:Y:S01]  /*1bd0*/  FFMA.FTZ R35, R14, R22, R35 ;  /* 0x000000160e237223 */ /* 0x000fe20000010023 */
[--C-:B------:R-:W-:Y:S02]  /*1be0*/  HADD2.F32 R14, -RZ, R15.reuse.H1_H1 ;  /* 0x3000000fff0e7230 */ /* 0x100fe40000004100 */
[----:B------:R-:W-:-:S03]  /*1bf0*/  HADD2.F32 R21, -RZ, R15.H0_H0 ;  /* 0x2000000fff157230 */ /* 0x000fc60000004100 */
[----:B------:R-:W-:Y:S02]  /*1c00*/  FFMA.FTZ R49, R14, R23, R49 ;  /* 0x000000170e317223 */ /* 0x000fe40000010031 */
[----:B------:R-:W-:Y:S01]  /*1c10*/  FFMA.FTZ R34, R21, R20, R34 ;  /* 0x0000001415227223 */ /* 0x000fe20000010022 */
[----:B0-----:R-:W-:Y:S02]  /*1c20*/  HADD2.F32 R15, -RZ, R24.H0_H0 ;  /* 0x20000018ff0f7230 */ /* 0x001fe40000004100 */
[--C-:B---3--:R-:W-:Y:S02]  /*1c30*/  HADD2.F32 R14, -RZ, R16.reuse.H0_H0 ;  /* 0x20000010ff0e7230 */ /* 0x108fe40000004100 */
[----:B------:R-:W-:Y:S02]  /*1c40*/  HADD2.F32 R16, -RZ, R16.H1_H1 ;  /* 0x30000010ff107230 */ /* 0x000fe40000004100 */
[----:B------:R-:W-:Y:S02]  /*1c50*/  HADD2.F32 R20, -RZ, R17.H0_H0 ;  /* 0x20000011ff147230 */ /* 0x000fe40000004100 */
[----:B------:R-:W-:Y:S01]  /*1c60*/  FFMA.FTZ R32, R15, R14, R32 ;  /* 0x0000000e0f207223 */ /* 0x000fe20000010020 */
[----:B------:R-:W-:-:S02]  /*1c70*/  HADD2.F32 R15, -RZ, R24.H1_H1 ;  /* 0x30000018ff0f7230 */ /* 0x000fc40000004100 */
[----:B------:R-:W-:-:S03]  /*1c80*/  HADD2.F32 R14, -RZ, R25.H0_H0 ;  /* 0x20000019ff0e7230 */ /* 0x000fc60000004100 */
[----:B------:R-:W-:Y:S01]  /*1c90*/  FFMA.FTZ R12, R15, R16, R12 ;  /* 0x000000100f0c7223 */ /* 0x000fe2000001000c */
[--C-:B------:R-:W-:Y:S02]  /*1ca0*/  HADD2.F32 R15, -RZ, R19.reuse.H0_H0 ;  /* 0x20000013ff0f7230 */ /* 0x100fe40000004100 */
[----:B------:R-:W-:Y:S01]  /*1cb0*/  FFMA.FTZ R33, R14, R20, R33 ;  /* 0x000000140e217223 */ /* 0x000fe20000010021 */
[----:B------:R-:W-:Y:S02]  /*1cc0*/  HADD2.F32 R14, -RZ, R19.H1_H1 ;  /* 0x30000013ff0e7230 */ /* 0x000fe40000004100 */
[----:B------:R-:W-:Y:S02]  /*1cd0*/  HADD2.F32 R20, -RZ, R18.H0_H0 ;  /* 0x20000012ff147230 */ /* 0x000fe40000004100 */
[----:B------:R-:W-:Y:S02]  /*1ce0*/  HADD2.F32 R19, -RZ, R26.H0_H0 ;  /* 0x2000001aff137230 */ /* 0x000fe40000004100 */
[----:B-1----:R-:W-:-:S03]  /*1cf0*/  HADD2.F32 R21, -RZ, R28.H1_H1 ;  /* 0x3000001cff157230 */ /* 0x002fc60000004100 */
[----:B------:R-:W-:Y:S01]  /*1d00*/  FFMA.FTZ R54, R19, R20, R54 ;  /* 0x0000001413367223 */ /* 0x000fe20000010036 */
[--C-:B------:R-:W-:Y:S02]  /*1d10*/  HADD2.F32 R20, -RZ, R8.reuse.H0_H0 ;  /* 0x20000008ff147230 */ /* 0x100fe40000004100 */
[----:B------:R-:W-:Y:S02]  /*1d20*/  HADD2.F32 R8, -RZ, R8.H1_H1 ;  /* 0x30000008ff087230 */ /* 0x000fe40000004100 */
[----:B------:R-:W-:Y:S02]  /*1d30*/  HADD2.F32 R19, -RZ, R28.H0_H0 ;  /* 0x2000001cff137230 */ /* 0x000fe40000004100 */
        /* <DEDUP_REMOVED lines=8> */
[----:B------:R-:W-:Y:S02]  /*1dc0*/  HADD2.F32 R9, -RZ, R9.H1_H1 ;  /* 0x30000009ff097230 */ /* 0x000fe40000004100 */
[----:B------:R-:W-:Y:S01]  /*1dd0*/  FFMA.FTZ R22, R22, R23, R33 ;  /* 0x0000001716167223 */ /* 0x000fe20000010021 */
[----:B------:R-:W-:Y:S01]  /*1de0*/  FADD.FTZ R19, R19, R8 ;  /* 0x0000000813137221 */ /* 0x000fe20000010000 */
[----:B------:R-:W-:-:S02]  /*1df0*/  HADD2.F32 R17, -RZ, R27.H0_H0 ;  /* 0x2000001bff117230 */ /* 0x000fc40000004100 */
[----:B------:R-:W-:Y:S01]  /*1e00*/  FFMA.FTZ R9, R12, R9, R13 ;  /* 0x000000090c097223 */ /* 0x000fe2000001000d */
[----:B------:R-:W-:Y:S02]  /*1e10*/  HADD2.F32 R13, -RZ, R30.H0_H0 ;  /* 0x2000001eff0d7230 */ /* 0x000fe40000004100 */
[----:B------:R-:W-:Y:S02]  /*1e20*/  HADD2.F32 R8, -RZ, R10.H0_H0 ;  /* 0x2000000aff087230 */ /* 0x000fe40000004100 */
[----:B------:R-:W-:Y:S01]  /*1e30*/  FADD.FTZ R22, R22, R19 ;  /* 0x0000001316167221 */ /* 0x000fe20000010000 */
[----:B------:R-:W-:Y:S02]  /*1e40*/  HADD2.F32 R18, -RZ, R18.H1_H1 ;  /* 0x30000012ff127230 */ /* 0x000fe40000004100 */
[----:B------:R-:W-:Y:S02]  /*1e50*/  HADD2.F32 R26, -RZ, R26.H1_H1 ;  /* 0x3000001aff1a7230 */ /* 0x000fe40000004100 */
[----:B------:R-:W-:Y:S01]  /*1e60*/  FFMA.FTZ R15, R17, R15, R34 ;  /* 0x0000000f110f7223 */ /* 0x000fe20000010022 */
[----:B------:R-:W-:-:S02]  /*1e70*/  HADD2.F32 R17, -RZ, R30.H1_H1 ;  /* 0x3000001eff117230 */ /* 0x000fc40000004100 */
[----:B------:R-:W-:Y:S01]  /*1e80*/  FFMA.FTZ R8, R13, R8, R54 ;  /* 0x000000080d087223 */ /* 0x000fe20000010036 */
[----:B------:R-:W-:Y:S02]  /*1e90*/  HADD2.F32 R10, -RZ, R10.H1_H1 ;  /* 0x3000000aff0a7230 */ /* 0x000fe40000004100 */
[----:B------:R-:W-:Y:S01]  /*1ea0*/  FFMA.FTZ R18, R26, R18, R35 ;  /* 0x000000121a127223 */ /* 0x000fe20000010023 */
[----:B------:R-:W-:Y:S01]  /*1eb0*/  FADD.FTZ R13, R9, R22 ;  /* 0x00000016090d7221 */ /* 0x000fe20000010000 */
[----:B------:R-:W-:Y:S02]  /*1ec0*/  HADD2.F32 R16, -RZ, R27.H1_H1 ;  /* 0x3000001bff107230 */ /* 0x000fe40000004100 */
[----:B------:R-:W-:Y:S02]  /*1ed0*/  HADD2.F32 R12, -RZ, R31.H0_H0 ;  /* 0x2000001fff0c7230 */ /* 0x000fe40000004100 */
[----:B------:R-:W-:Y:S01]  /*1ee0*/  FFMA.FTZ R10, R17, R10, R18 ;  /* 0x0000000a110a7223 */ /* 0x000fe20000010012 */
[----:B------:R-:W-:-:S02]  /*1ef0*/  HADD2.F32 R9, -RZ, R11.H0_H0 ;  /* 0x2000000bff097230 */ /* 0x000fc40000004100 */
        /* <DEDUP_REMOVED lines=11> */
[----:B------:R-:W-:-:S02]  /*1fb0*/  IADD3 R38, R38, 0x4, RZ ;  /* 0x0000000426267810 */ /* 0x000fc40007ffe0ff */
[----:B------:R-:W-:Y:S01]  /*1fc0*/  FSEL R17, R17, RZ, P0 ;  /* 0x000000ff11117208 */ /* 0x000fe20000000000 */
[----:B------:R-:W-:Y:S01]  /*1fd0*/  FADD.FTZ R10, R11, R10 ;  /* 0x0000000a0b0a7221 */ /* 0x000fe20000010000 */
[----:B------:R-:W-:Y:S02]  /*1fe0*/  ISETP.GE.AND P2, PT, R38, R37, PT ;  /* 0x000000252600720c */ /* 0x000fe40003f46270 */
        /* <DEDUP_REMOVED lines=11> */
.L_x_21648:
[----:B------:R-:W-:Y:S05]  /*20a0*/  BSYNC B0 ;  /* 0x0000000000007941 */ /* 0x000fea0003800000 */
.L_x_21647:
        /* <DEDUP_REMOVED lines=61> */
.L_x_21654:
        /* <DEDUP_REMOVED lines=11> */
.L_x_21653:
[----:B------:R-:W-:Y:S05]  /*2530*/  BSYNC B1 ;  /* 0x0000000000017941 */ /* 0x000fea0003800000 */
.L_x_21652:
        /* <DEDUP_REMOVED lines=14> */
.L_x_21657:
[----:B------:R-:W0:Y:S01]  /*2620*/  LDS R10, [R6+-0x400] ;  /* 0xfffc0000060a7984 */ /* 0x000e220000000800 */
[----:B------:R-:W-:-:S03]  /*2630*/  IADD3 R7, R7, 0x800, RZ ;  /* 0x0000080007077810 */ /* 0x000fc60007ffe0ff */
[----:B------:R-:W1:Y:S01]  /*2640*/  LDS R14, [R6] ;  /* 0x00000000060e7984 */ /* 0x000e620000000800 */
[----:B------:R-:W-:-:S03]  /*2650*/  ISETP.GE.AND P2, PT, R7, R8, PT ;  /* 0x000000080700720c */ /* 0x000fc60003f46270 */
[----:B------:R-:W2:Y:S04]  /*2660*/  LDS R16, [R6+0x200] ;  /* 0x0002000006107984 */ /* 0x000ea80000000800 */
[----:B------:R-:W3:Y:S04]  /*2670*/  LDS R12, [R6+-0x200] ;  /* 0xfffe0000060c7984 */ /* 0x000ee80000000800 */
[----:B------:R-:W4:Y:S04]  /*2680*/  LDS R18, [R6+0x400] ;  /* 0x0004000006127984 */ /* 0x000f280000000800 */
        /* <DEDUP_REMOVED lines=18> */
[----:B------:R-:W-:Y:S01]  /*27b0*/  FADD.FTZ R20, -R5, R20 ;  /* 0x0000001405147221 */ /* 0x000fe20000010100 */
[----:B------:R-:W-:-:S02]  /*27c0*/  FMUL.FTZ R17, R18, 1.4426950216293334961 ;  /* 0x3fb8aa3b12117820 */ /* 0x000fc40000410000 */
[----:B------:R-:W3:Y:S01]  /*27d0*/  LDS R18, [R6+0x1400] ;  /* 0x0014000006127984 */ /* 0x000ee20000000800 */
[C---:B------:R-:W-:Y:S01]  /*27e0*/  FADD.FTZ R22, -R5.reuse, R22 ;  /* 0x0000001605167221 */ /* 0x040fe20000010100 */
[----:B------:R-:W-:Y:S02]  /*27f0*/  FMUL.FTZ R19, R20, 1.4426950216293334961 ;  /* 0x3fb8aa3b14137820 */ /* 0x000fe40000410000 */
[----:B------:R-:W0:Y:S01]  /*2800*/  MUFU.EX2 R11, R11 ;  /* 0x0000000b000b7308 */ /* 0x000e220000000800 */
[----:B------:R-:W3:Y:S01]  /*2810*/  LDS R20, [R6+0x1600] ;  /* 0x0016000006147984 */ /* 0x000ee20000000800 */
[----:B------:R-:W-:Y:S01]  /*2820*/  FMUL.FTZ R21, R22, 1.4426950216293334961 ;  /* 0x3fb8aa3b16157820 */ /* 0x000fe20000410000 */
[C---:B------:R-:W-:Y:S02]  /*2830*/  FADD.FTZ R24, -R5.reuse, R24 ;  /* 0x0000001805187221 */ /* 0x040fe40000010100 */
[----:B------:R-:W3:Y:S01]  /*2840*/  LDS R22, [R6+0x1800] ;  /* 0x0018000006167984 */ /* 0x000ee20000000800 */
[----:B------:R-:W-:Y:S01]  /*2850*/  FADD.FTZ R26, -R5, R26 ;  /* 0x0000001a051a7221 */ /* 0x000fe20000010100 */
[----:B------:R-:W-:Y:S01]  /*2860*/  FMUL.FTZ R23, R24, 1.4426950216293334961 ;  /* 0x3fb8aa3b18177820 */ /* 0x000fe20000410000 */
[----:B------:R-:W2:Y:S01]  /*2870*/  MUFU.EX2 R15, R15 ;  /* 0x0000000f000f7308 */ /* 0x000ea20000000800 */
[----:B-1----:R-:W-:Y:S01]  /*2880*/  STS [R6+-0x400], R9 ;  /* 0xfffc000906007388 */ /* 0x002fe20000000800 */
[----:B------:R-:W-:-:S03]  /*2890*/  FMUL.FTZ R26, R26, 1.4426950216293334961 ;  /* 0x3fb8aa3b1a1a7820 */ /* 0x000fc60000410000 */
[----:B----4-:R-:W-:Y:S03]  /*28a0*/  STS [R6], R13 ;  /* 0x0000000d06007388 */ /* 0x010fe60000000800 */
[----:B------:R-:W1:Y:S01]  /*28b0*/  MUFU.EX2 R17, R17 ;  /* 0x0000001100117308 */ /* 0x000e620000000800 */
[----:B0-----:R-:W-:Y:S01]  /*28c0*/  STS [R6+-0x200], R11 ;  /* 0xfffe000b06007388 */ /* 0x001fe20000000800 */
[----:B------:R-:W-:-:S03]  /*28d0*/  FADD.FTZ R12, -R5, R10 ;  /* 0x0000000a050c7221 */ /* 0x000fc60000010100 */
[----:B------:R-:W0:Y:S01]  /*28e0*/  LDS R10, [R6+0x1a00] ;  /* 0x001a0000060a7984 */ /* 0x000e220000000800 */
[----:B------:R-:W-:Y:S02]  /*28f0*/  FMUL.FTZ R12, R12, 1.4426950216293334961 ;  /* 0x3fb8aa3b0c0c7820 */ /* 0x000fe40000410000 */
[----:B------:R-:W4:Y:S01]  /*2900*/  MUFU.EX2 R19, R19 ;  /* 0x0000001300137308 */ /* 0x000f220000000800 */
[C---:B--2---:R-:W-:Y:S01]  /*2910*/  FADD.FTZ R14, -R5.reuse, R14 ;  /* 0x0000000e050e7221 */ /* 0x044fe20000010100 */
[----:B------:R-:W-:Y:S01]  /*2920*/  STS [R6+0x200], R15 ;  /* 0x0002000f06007388 */ /* 0x000fe20000000800 */
[----:B---3--:R-:W-:Y:S02]  /*2930*/  FADD.FTZ R16, -R5, R16 ;  /* 0x0000001005107221 */ /* 0x008fe40000010100 */
[----:B------:R-:W-:-:S03]  /*2940*/  FMUL.FTZ R14, R14, 1.4426950216293334961 ;  /* 0x3fb8aa3b0e0e7820 */ /* 0x000fc60000410000 */
[----:B------:R2:W3:Y:S01]  /*2950*/  MUFU.EX2 R25, R12 ;  /* 0x0000000c00197308 */ /* 0x0004e20000000800 */
[----:B------:R-:W-:Y:S01]  /*2960*/  FMUL.FTZ R16, R16, 1.4426950216293334961 ;  /* 0x3fb8aa3b10107820 */ /* 0x000fe20000410000 */
[----:B-1----:R-:W-:Y:S01]  /*2970*/  STS [R6+0x400], R17 ;  /* 0x0004001106007388 */ /* 0x002fe20000000800 */
[----:B------:R-:W-:-:S05]  /*2980*/  FADD.FTZ R18, -R5, R18 ;  /* 0x0000001205127221 */ /* 0x000fca0000010100 */
[----:B------:R-:W1:Y:S01]  /*2990*/  MUFU.EX2 R21, R21 ;  /* 0x0000001500157308 */ /* 0x000e620000000800 */
[----:B--2---:R-:W-:Y:S01]  /*29a0*/  FADD.FTZ R12, R9, R3 ;  /* 0x00000003090c7221 */ /* 0x004fe20000010000 */
[----:B------:R-:W-:Y:S01]  /*29b0*/  FMUL.FTZ R18, R18, 1.4426950216293334961 ;  /* 0x3fb8aa3b12127820 */ /* 0x000fe20000410000 */
[C---:B------:R-:W-:Y:S01]  /*29c0*/  FADD.FTZ R20, -R5.reuse, R20 ;  /* 0x0000001405147221 */ /* 0x040fe20000010100 */
[----:B------:R-:W-:Y:S01]  /*29d0*/  FADD.FTZ R22, -R5, R22 ;  /* 0x0000001605167221 */ /* 0x000fe20000010100 */
[----:B------:R-:W-:Y:S01]  /*29e0*/  FADD.FTZ R12, R12, R11 ;  /* 0x0000000b0c0c7221 */ /* 0x000fe20000010000 */
[----:B----4-:R-:W-:Y:S01]  /*29f0*/  STS [R6+0x600], R19 ;  /* 0x0006001306007388 */ /* 0x010fe20000000800 */
[----:B------:R-:W-:Y:S01]  /*2a00*/  FMUL.FTZ R20, R20, 1.4426950216293334961 ;  /* 0x3fb8aa3b14147820 */ /* 0x000fe20000410000 */
[----:B------:R-:W2:Y:S01]  /*2a10*/  MUFU.EX2 R23, R23 ;  /* 0x0000001700177308 */ /* 0x000ea20000000800 */
[----:B------:R-:W-:Y:S01]  /*2a20*/  FADD.FTZ R12, R12, R13 ;  /* 0x0000000d0c0c7221 */ /* 0x000fe20000010000 */
[----:B------:R-:W-:Y:S01]  /*2a30*/  FMUL.FTZ R22, R22, 1.4426950216293334961 ;  /* 0x3fb8aa3b16167820 */ /* 0x000fe20000410000 */
[----:B---3--:R-:W-:Y:S02]  /*2a40*/  STS [R6+0xc00], R25 ;  /* 0x000c001906007388 */ /* 0x008fe40000000800 */
[----:B------:R-:W-:-:S03]  /*2a50*/  FADD.FTZ R12, R12, R15 ;  /* 0x0000000f0c0c7221 */ /* 0x000fc60000010000 */
[----:B------:R-:W3:Y:S01]  /*2a60*/  MUFU.EX2 R27, R26 ;  /* 0x0000001a001b7308 */ /* 0x000ee20000000800 */
[----:B------:R-:W-:Y:S01]  /*2a70*/  FADD.FTZ R12, R12, R17 ;  /* 0x000000110c0c7221 */ /* 0x000fe20000010000 */
[----:B-1----:R-:W-:Y:S03]  /*2a80*/  STS [R6+0x800], R21 ;  /* 0x0008001506007388 */ /* 0x002fe60000000800 */
[----:B------:R-:W-:Y:S01]  /*2a90*/  FADD.FTZ R12, R12, R19 ;  /* 0x000000130c0c7221 */ /* 0x000fe20000010000 */
[----:B0-----:R-:W-:Y:S02]  /*2aa0*/  FADD.FTZ R10, -R5, R10 ;  /* 0x0000000a050a7221 */ /* 0x001fe40000010100 */
[----:B------:R-:W0:Y:S01]  /*2ab0*/  MUFU.EX2 R29, R14 ;  /* 0x0000000e001d7308 */ /* 0x000e220000000800 */
[----:B------:R-:W-:Y:S01]  /*2ac0*/  FADD.FTZ R12, R12, R21 ;  /* 0x000000150c0c7221 */ /* 0x000fe20000010000 */
[----:B------:R-:W-:Y:S01]  /*2ad0*/  FMUL.FTZ R10, R10, 1.4426950216293334961 ;  /* 0x3fb8aa3b0a0a7820 */ /* 0x000fe20000410000 */
[----:B--2---:R-:W-:Y:S02]  /*2ae0*/  STS [R6+0xa00], R23 ;  /* 0x000a001706007388 */ /* 0x004fe40000000800 */
        /* <DEDUP_REMOVED lines=23> */
.L_x_21656:
[----:B------:R-:W-:Y:S05]  /*2c60*/  BSYNC B1 ;  /* 0x0000000000017941 */ /* 0x000fea0003800000 */
.L_x_21655:
        /* <DEDUP_REMOVED lines=55> */
.L_x_21659:
[----:B------:R-:W-:Y:S05]  /*2fe0*/  BSYNC B1 ;  /* 0x0000000000017941 */ /* 0x000fea0003800000 */
.L_x_21658:
        /* <DEDUP_REMOVED lines=26> */
.L_x_21651:
[----:B------:R-:W-:Y:S05]  /*3190*/  BSYNC B0 ;  /* 0x0000000000007941 */ /* 0x000fea0003800000 */
.L_x_21650:
        /* <DEDUP_REMOVED lines=19> */
[----:B------:R-:W-:-:S04]  /*32d0*/  @!P2 IADD3 R5, R5, 0xc0, RZ ;  /* 0x000000c00505a810 */ /* 0x000fc80007ffe0ff */
        /* <DEDUP_REMOVED lines=28> */
.L_x_21664:
        /* <DEDUP_REMOVED lines=8> */
.L_x_21663:
[----:B------:R-:W-:Y:S05]  /*3520*/  BSYNC B1 ;  /* 0x0000000000017941 */ /* 0x000fea0003800000 */
.L_x_21662:
        /* <DEDUP_REMOVED lines=14> */
.L_x_21667:
        /* <DEDUP_REMOVED lines=52> */
.L_x_21666:
[----:B------:R-:W-:Y:S05]  /*3950*/  BSYNC B1 ;  /* 0x0000000000017941 */ /* 0x000fea0003800000 */
.L_x_21665:
        /* <DEDUP_REMOVED lines=31> */
.L_x_21669:
[----:B------:R-:W-:Y:S05]  /*3b50*/  BSYNC B1 ;  /* 0x0000000000017941 */ /* 0x000fea0003800000 */
.L_x_21668:
        /* <DEDUP_REMOVED lines=14> */
.L_x_21661:
[----:B------:R-:W-:Y:S05]  /*3c40*/  BSYNC B0 ;  /* 0x0000000000007941 */ /* 0x000fea0003800000 */
.L_x_21660:
        /* <DEDUP_REMOVED lines=10> */
[----:B01----:R-:W-:Y:S02]  /*3cf0*/  CS2R R6, SRZ ;  /* 0x0000000000067805 */ /* 0x003fe4000001ff00 */
[----:B------:R-:W-:Y:S01]  /*3d00*/  CS2R R4, SRZ ;  /* 0x0000000000047805 */ /* 0x000fe2000001ff00 */
[----:B------:R-:W-:Y:S06]  /*3d10*/  BRA `(.L_x_21672) ;  /* 0x0000002400c87947 */ /* 0x000fec0003800000 */
.L_x_21671:
        /* <DEDUP_REMOVED lines=11> */
[C---:B------:R-:W-:Y:S01]  /*3dd0*/  LEA R2, P0, R43.reuse, UR6, 0x2 ;  /* 0x000000062b027c11 */ /* 0x040fe2000f8010ff */
        /* <DEDUP_REMOVED lines=17> */
[----:B------:R-:W-:Y:S01]  /*3ef0*/  SHF.R.S32.HI R53, RZ, 0x1f, R52 ;  /* 0x0000001fff357819 */ /* 0x000fe20000011434 */
[C---:B------:R-:W-:Y:S01]  /*3f00*/  VIADD R40, R42.reuse, 0x300 ;  /* 0x000003002a287836 */ /* 0x040fe20000000000 */
[----:B------:R-:W-:Y:S01]  /*3f10*/  LEA R29, R29, UR4, 0x5 ;  /* 0x000000041d1d7c11 */ /* 0x000fe2000f8e28ff */
[C---:B------:R-:W-:Y:S01]  /*3f20*/  VIADD R38, R42.reuse, 0x500 ;  /* 0x000005002a267836 */ /* 0x040fe20000000000 */
[----:B0-----:R-:W-:Y:S01]  /*3f30*/  SHF.R.S32.HI R0, RZ, 0x1f, R10 ;  /* 0x0000001fff007819 */ /* 0x001fe2000001140a */
[----:B------:R-:W-:Y:S01]  /*3f40*/  VIADD R35, R42, 0x700 ;  /* 0x000007002a237836 */ /* 0x000fe20000000000 */
[----:B------:R-:W-:Y:S01]  /*3f50*/  LEA R31, R46, R9, 0x5 ;  /* 0x000000092e1f7211 */ /* 0x000fe200078e28ff */
[----:B------:R-:W-:Y:S01]  /*3f60*/  VIADD R29, R29, 0x10 ;  /* 0x000000101d1d7836 */ /* 0x000fe20000000000 */
[C---:B------:R-:W-:Y:S01]  /*3f70*/  IADD3 R41, R42.reuse, 0x200, RZ ;  /* 0x000002002a297810 */ /* 0x040fe20007ffe0ff */
[C---:B------:R-:W-:Y:S01]  /*3f80*/  VIADD R33, R42.reuse, 0x900 ;  /* 0x000009002a217836 */ /* 0x040fe20000000000 */
[C---:B------:R-:W-:Y:S01]  /*3f90*/  IADD3 R39, R42.reuse, 0x400, RZ ;  /* 0x000004002a277810 */ /* 0x040fe20007ffe0ff */
[C---:B------:R-:W-:Y:S01]  /*3fa0*/  VIADD R30, R42.reuse, 0xb00 ;  /* 0x00000b002a1e7836 */ /* 0x040fe20000000000 */
[----:B------:R-:W-:-:S02]  /*3fb0*/  IADD3 R36, R42, 0x600, RZ ;  /* 0x000006002a247810 */ /* 0x000fc40007ffe0ff */
[C---:B------:R-:W-:Y:S02]  /*3fc0*/  IADD3 R34, R42.reuse, 0x800, RZ ;  /* 0x000008002a227810 */ /* 0x040fe40007ffe0ff */
[----:B------:R-:W-:-:S07]  /*3fd0*/  IADD3 R32, R42, 0xa00, RZ ;  /* 0x00000a002a207810 */ /* 0x000fce0007ffe0ff */
.L_x_21697:
[----:B------:R-:W2:Y:S01]  /*3fe0*/  LDG.E.CONSTANT R55, desc[UR10][R2.64] ;  /* 0x0000000a02377981 */ /* 0x000ea2000c1e9900 */
[----:B0-----:R-:W0:Y:S03]  /*3ff0*/  LDC.64 R16, c[0x0][0x228] ;  /* 0x00008a00ff107b82 */ /* 0x001e260000000a00 */
[----:B-1----:R-:W1:Y:S04]  /*4000*/  LDS.128 R8, [R29+-0x10] ;  /* 0xfffff0001d087984 */ /* 0x002e680000000c00 */
[----:B------:R-:W3:Y:S01]  /*4010*/  LDS.128 R12, [R29] ;  /* 0x000000001d0c7984 */ /* 0x000ee20000000c00 */
[----:B-1---5:R-:W-:Y:S02]  /*4020*/  F2FP.F16.F32.PACK_AB R44, R11, R10 ;  /* 0x0000000a0b2c723e */ /* 0x022fe400000000ff */
[----:B------:R-:W-:Y:S01]  /*4030*/  F2FP.F16.F32.PACK_AB R43, R9, R8 ;  /* 0x00000008092b723e */ /* 0x000fe200000000ff */
[----:B------:R-:W-:Y:S01]  /*4040*/  BSSY B1, `(.L_x_21673) ;  /* 0x000002e000017945 */ /* 0x000fe20003800000 */
[----:B---3--:R-:W-:-:S02]  /*4050*/  F2FP.F16.F32.PACK_AB R45, R13, R12 ;  /* 0x0000000c0d2d723e */ /* 0x008fc400000000ff */
[----:B------:R-:W-:Y:S02]  /*4060*/  F2FP.F16.F32.PACK_AB R50, R15, R14 ;  /* 0x0000000e0f32723e */ /* 0x000fe400000000ff */
[----:B--2---:R-:W-:-:S05]  /*4070*/  SHF.R.S32.HI R18, RZ, 0x1f, R55 ;  /* 0x0000001fff127819 */ /* 0x004fca0000011437 */
[----:B------:R-:W-:-:S04]  /*4080*/  IMAD R18, R18, UR8, RZ ;  /* 0x0000000812127c24 */ /* 0x000fc8000f8e02ff */
[C---:B------:R-:W-:Y:S02]  /*4090*/  IMAD R19, R55.reuse, R0, R18 ;  /* 0x0000000037137224 */ /* 0x040fe400078e0212 */
[----:B------:R-:W-:-:S05]  /*40a0*/  IMAD.WIDE.U32 R54, R55, UR8, R52 ;  /* 0x0000000837367c25 */ /* 0x000fca000f8e0034 */
[----:B------:R-:W-:Y:S02]  /*40b0*/  IADD3 R19, R55, R19, RZ ;  /* 0x0000001337137210 */ /* 0x000fe40007ffe0ff */
[----:B------:R-:W-:-:S04]  /*40c0*/  IADD3 R18, P0, R42, R54, RZ ;  /* 0x000000362a127210 */ /* 0x000fc80007f1e0ff */
[----:B0-----:R-:W-:Y:S02]  /*40d0*/  LEA R56, P1, R18, R16, 0x1 ;  /* 0x0000001012387211 */ /* 0x001fe400078208ff */
[----:B------:R-:W-:Y:S02]  /*40e0*/  LEA.HI.X.SX32 R10, R42, R19, 0x1, P0 ;  /* 0x000000132a0a7211 */ /* 0x000fe400000f0eff */
[----:B------:R-:W-:Y:S02]  /*40f0*/  ISETP.NE.AND P0, PT, R27, RZ, PT ;  /* 0x000000ff1b00720c */ /* 0x000fe40003f05270 */
[----:B------:R-:W-:-:S05]  /*4100*/  LEA.HI.X R57, R18, R17, R10, 0x1, P1 ;  /* 0x0000001112397211 */ /* 0x000fca00008f0c0a */
[----:B------:R0:W5:Y:S06]  /*4110*/  LDG.E.128.CONSTANT R8, desc[UR10][R56.64] ;  /* 0x0000000a38087981 */ /* 0x00016c000c1e9d00 */
        /* <DEDUP_REMOVED lines=32> */
.L_x_21674:
[----:B------:R-:W-:Y:S05]  /*4320*/  BSYNC B1 ;  /* 0x0000000000017941 */ /* 0x000fea0003800000 */
.L_x_21673:
[----:B-----5:R-:W-:-:S06]  /*4330*/  HMUL2 R9, R44, R9 ;  /* 0x000000092c097232 */ /* 0x020fcc0000000000 */
[----:B------:R-:W-:-:S10]  /*4340*/  HFMA2.MMA R9, R43, R8, R9 ;  /* 0x000000082b097235 */ /* 0x000fd40000000009 */
[----:B------:R-:W-:-:S06]  /*4350*/  HFMA2 R9, R45, R10, R9 ;  /* 0x0000000a2d097231 */ /* 0x000fcc0000000009 */
[----:B------:R-:W-:Y:S02]  /*4360*/  HFMA2.MMA R12, R50, R11, R9 ;  /* 0x0000000b320c7235 */ /* 0x000fe40000000009 */
[----:B------:R1:W5:Y:S01]  /*4370*/  LDG.E.128.CONSTANT R8, desc[UR10][R56.64+0x200] ;  /* 0x0002000a38087981 */ /* 0x000362000c1e9d00 */
[----:B------:R-:W-:Y:S04]  /*4380*/  BSSY B1, `(.L_x_21675) ;  /* 0x0000021000017945 */ /* 0x000fe80003800000 */
        /* <DEDUP_REMOVED lines=32> */
.L_x_21676:
[----:B------:R-:W-:Y:S05]  /*4590*/  BSYNC B1 ;  /* 0x0000000000017941 */ /* 0x000fea0003800000 */
.L_x_21675:
        /* <DEDUP_REMOVED lines=15> */
[----:B------:R-:W-:-:S05]  /*4690*/  VIADD R13, R31, 0x2 ;  /* 0x000000021f0d7836 */ /* 0x000fca0000000000 */
        /* <DEDUP_REMOVED lines=30> */
.L_x_21678:
[----:B------:R-:W-:Y:S05]  /*4880*/  BSYNC B1 ;  /* 0x0000000000017941 */ /* 0x000fea0003800000 */
.L_x_21677:
        /* <DEDUP_REMOVED lines=46> */
.L_x_21680:
[----:B------:R-:W-:Y:S05]  /*4b70*/  BSYNC B1 ;  /* 0x0000000000017941 */ /* 0x000fea0003800000 */
.L_x_21679:
        /* <DEDUP_REMOVED lines=46> */
.L_x_21682:
[----:B------:R-:W-:Y:S05]  /*4e60*/  BSYNC B1 ;  /* 0x0000000000017941 */ /* 0x000fea0003800000 */
.L_x_21681:
        /* <DEDUP_REMOVED lines=46> */
.L_x_21684:
[----:B------:R-:W-:Y:S05]  /*5150*/  BSYNC B1 ;  /* 0x0000000000017941 */ /* 0x000fea0003800000 */
.L_x_21683:
        /* <DEDUP_REMOVED lines=46> */
.L_x_21686:
[----:B------:R-:W-:Y:S05]  /*5440*/  BSYNC B1 ;  /* 0x0000000000017941 */ /* 0x000fea0003800000 */
.L_x_21685:
        /* <DEDUP_REMOVED lines=46> */
.L_x_21688:
[----:B------:R-:W-:Y:S05]  /*5730*/  BSYNC B1 ;  /* 0x0000000000017941 */ /* 0x000fea0003800000 */
.L_x_21687:
        /* <DEDUP_REMOVED lines=46> */
.L_x_21690:
[----:B------:R-:W-:Y:S05]  /*5a20*/  BSYNC B1 ;  /* 0x0000000000017941 */ /* 0x000fea0003800000 */
.L_x_21689:
        /* <DEDUP_REMOVED lines=48> */
.L_x_21692:
[----:B------:R-:W-:Y:S05]  /*5d30*/  BSYNC B1 ;  /* 0x0000000000017941 */ /* 0x000fea0003800000 */
.L_x_21691:
        /* <DEDUP_REMOVED lines=20> */
[-C--:B------:R-:W-:Y:S02]  /*5e80*/  ISETP.GE.AND P1, PT, R9, R48.reuse, PT ;  /* 0x000000300900720c */ /* 0x080fe40003f26270 */
[----:B------:R-:W-:Y:S02]  /*5e90*/  IADD3 R9, R31, 0x3, RZ ;  /* 0x000000031f097810 */ /* 0x000fe40007ffe0ff */
[----:B------:R-:W-:Y:S02]  /*5ea0*/  SEL R10, R17, RZ, !P1 ;  /* 0x000000ff110a7207 */ /* 0x000fe40004800000 */
[----:B------:R-:W-:-:S02]  /*5eb0*/  ISETP.GE.AND P2, PT, R9, R48, PT ;  /* 0x000000300900720c */ /* 0x000fc40003f46270 */
[----:B------:R-:W-:Y:S02]  /*5ec0*/  PRMT R9, R17, 0x7632, R9 ;  /* 0x0000763211097816 */ /* 0x000fe40000000009 */
[----:B------:R-:W-:Y:S02]  /*5ed0*/  ISETP.GE.AND P1, PT, R31, R48, PT ;  /* 0x000000301f00720c */ /* 0x000fe40003f26270 */
[----:B------:R-:W-:-:S04]  /*5ee0*/  SEL R9, R9, RZ, !P2 ;  /* 0x000000ff09097207 */ /* 0x000fc80005000000 */
[----:B------:R-:W-:Y:S01]  /*5ef0*/  PRMT R17, R10, 0x5410, R9 ;  /* 0x000054100a117816 */ /* 0x000fe20000000009 */
        /* <DEDUP_REMOVED lines=10> */
[----:B------:R-:W-:Y:S02]  /*5fa0*/  PRMT R18, R18, 0x5410, R11 ;  /* 0x0000541012127816 */ /* 0x000fe4000000000b */
        /* <DEDUP_REMOVED lines=10> */
.L_x_21694:
[----:B------:R-:W-:Y:S05]  /*6050*/  BSYNC B1 ;  /* 0x0000000000017941 */ /* 0x000fea0003800000 */
.L_x_21693:
[----:B-----5:R-:W-:Y:S01]  /*6060*/  HMUL2 R17, R44, R17 ;  /* 0x000000112c117232 */ /* 0x020fe20000000000 */
[----:B------:R-:W-:Y:S05]  /*6070*/  BSSY B1, `(.L_x_21695) ;  /* 0x000002c000017945 */ /* 0x000fea0003800000 */
[----:B------:R-:W-:-:S10]  /*6080*/  HFMA2.MMA R9, R43, R16, R17 ;  /* 0x000000102b097235 */ /* 0x000fd40000000011 */
[----:B------:R-:W-:-:S06]  /*6090*/  HFMA2 R9, R45, R18, R9 ;  /* 0x000000122d097231 */ /* 0x000fcc0000000009 */
[----:B------:R-:W-:Y:S01]  /*60a0*/  HFMA2.MMA R19, R50, R19, R9 ;  /* 0x0000001332137235 */ /* 0x000fe20000000009 */
[--C-:B------:R-:W-:Y:S02]  /*60b0*/  HADD2.F32 R9, -RZ, R8.reuse.H0_H0 ;  /* 0x20000008ff097230 */ /* 0x100fe40000004100 */
[----:B------:R-:W-:-:S05]  /*60c0*/  HADD2.F32 R8, -RZ, R8.H1_H1 ;  /* 0x30000008ff087230 */ /* 0x000fca0000004100 */
[----:B------:R-:W-:Y:S02]  /*60d0*/  FADD.FTZ R8, R9, R8 ;  /* 0x0000000809087221 */ /* 0x000fe40000010000 */
[--C-:B------:R-:W-:Y:S02]  /*60e0*/  HADD2.F32 R10, -RZ, R19.reuse.H0_H0 ;  /* 0x20000013ff0a7230 */ /* 0x100fe40000004100 */
[----:B------:R-:W-:Y:S02]  /*60f0*/  HADD2.F32 R19, -RZ, R19.H1_H1 ;  /* 0x30000013ff137230 */ /* 0x000fe40000004100 */
[----:B------:R-:W-:-:S03]  /*6100*/  FADD.FTZ R5, R8, R5 ;  /* 0x0000000508057221 */ /* 0x000fc60000010000 */
        /* <DEDUP_REMOVED lines=34> */
.L_x_21696:
[----:B------:R-:W-:Y:S05]  /*6330*/  BSYNC B1 ;  /* 0x0000000000017941 */ /* 0x000fea0003800000 */
.L_x_21695:
        /* <DEDUP_REMOVED lines=16> */
.L_x_21672:
[----:B------:R-:W-:Y:S05]  /*6440*/  BSYNC B0 ;  /* 0x0000000000007941 */ /* 0x000fea0003800000 */
.L_x_21670:
        /* <DEDUP_REMOVED lines=8> */
[----:B------:R-:W1:Y:S01]  /*64d0*/  SHFL.BFLY PT, R11, R22, 0x2, 0x1f ;  /* 0x0c401f00160b7f89 */ /* 0x000e6200000e0000 */
[----:B------:R-:W1:Y:S03]  /*64e0*/  S2R R0, SR_TID.X ;  /* 0x0000000000007919 */ /* 0x000e660000002100 */
[----:B------:R-:W1:Y:S01]  /*64f0*/  SHFL.BFLY PT, R17, R6, 0x2, 0x1f ;  /* 0x0c401f0006117f89 */ /* 0x000e6200000e0000 */
[----:B--2---:R-:W-:Y:S01]  /*6500*/  FADD.FTZ R25, R2, R25 ;  /* 0x0000001902197221 */ /* 0x004fe20000010000 */
[----:B---3--:R-:W-:-:S02]  /*6510*/  ULEA UR4, UR5, UR4, 0x18 ;  /* 0x0000000405047291 */ /* 0x008fc4000f8ec03f */
[----:B------:R-:W2:Y:S01]  /*6520*/  SHFL.BFLY PT, R14, R21, 0x2, 0x1f ;  /* 0x0c401f00150e7f89 */ /* 0x000ea200000e0000 */
[----:B----4-:R-:W-:-:S03]  /*6530*/  FADD.FTZ R23, R8, R23 ;  /* 0x0000001708177221 */ /* 0x010fc60000010000 */
[----:B------:R-:W3:Y:S01]  /*6540*/  SHFL.BFLY PT, R27, R4, 0x2, 0x1f ;  /* 0x0c401f00041b7f89 */ /* 0x000ee200000e0000 */
[----:B0-----:R-:W-:-:S03]  /*6550*/  FADD.FTZ R3, R3, R26 ;  /* 0x0000001a03037221 */ /* 0x001fc60000010000 */
[----:B------:R-:W0:Y:S01]  /*6560*/  SHFL.BFLY PT, R16, R7, 0x2, 0x1f ;  /* 0x0c401f0007107f89 */ /* 0x000e2200000e0000 */
[----:B-1----:R-:W-:-:S03]  /*6570*/  FADD.FTZ R9, R9, R24 ;  /* 0x0000001809097221 */ /* 0x002fc60000010000 */
[----:B------:R-:W1:Y:S01]  /*6580*/  SHFL.BFLY PT, R8, R25, 0x1, 0x1f ;  /* 0x0c201f0019087f89 */ /* 0x000e6200000e0000 */
[----:B------:R-:W-:-:S03]  /*6590*/  FADD.FTZ R11, R11, R22 ;  /* 0x000000160b0b7221 */ /* 0x000fc60000010000 */
[----:B------:R-:W4:Y:S04]  /*65a0*/  SHFL.BFLY PT, R13, R20, 0x2, 0x1f ;  /* 0x0c401f00140d7f89 */ /* 0x000f2800000e0000 */
[----:B------:R-:W4:Y:S01]  /*65b0*/  SHFL.BFLY PT, R18, R5, 0x2, 0x1f ;  /* 0x0c401f0005127f89 */ /* 0x000f2200000e0000 */
[----:B------:R-:W-:-:S03]  /*65c0*/  FADD.FTZ R17, R17, R6 ;  /* 0x0000000611117221 */ /* 0x000fc60000010000 */
[----:B------:R-:W4:Y:S01]  /*65d0*/  SHFL.BFLY PT, R29, R28, 0x2, 0x1f ;  /* 0x0c401f001c1d7f89 */ /* 0x000f2200000e0000 */
[----:B--2---:R-:W-:Y:S01]  /*65e0*/  FADD.FTZ R14, R14, R21 ;  /* 0x000000150e0e7221 */ /* 0x004fe20000010000 */
[----:B------:R-:W-:Y:S02]  /*65f0*/  SHF.R.S32.HI R21, RZ, 0x1f, R0 ;  /* 0x0000001fff157819 */ /* 0x000fe40000011400 */
[----:B------:R-:W2:Y:S01]  /*6600*/  SHFL.BFLY PT, R2, R3, 0x1, 0x1f ;  /* 0x0c201f0003027f89 */ /* 0x000ea200000e0000 */
[----:B---3--:R-:W-:Y:S01]  /*6610*/  FADD.FTZ R27, R27, R4 ;  /* 0x000000041b1b7221 */ /* 0x008fe20000010000 */
[----:B------:R-:W-:Y:S02]  /*6620*/  LEA.HI R21, R21, R0, RZ, 0x5 ;  /* 0x0000000015157211 */ /* 0x000fe400078f28ff */
[----:B------:R-:W3:Y:S01]  /*6630*/  SHFL.BFLY PT, R10, R9, 0x1, 0x1f ;  /* 0x0c201f00090a7f89 */ /* 0x000ee200000e0000 */
[----:B0-----:R-:W-:-:S03]  /*6640*/  FADD.FTZ R15, R16, R7 ;  /* 0x00000007100f7221 */ /* 0x001fc60000010000 */
[----:B------:R-:W0:Y:S01]  /*6650*/  SHFL.BFLY PT, R12, R23, 0x1, 0x1f ;  /* 0x0c201f00170c7f89 */ /* 0x000e2200000e0000 */
[----:B-1----:R-:W-:Y:S01]  /*6660*/  FADD.FTZ R4, R25, R8 ;  /* 0x0000000819047221 */ /* 0x002fe20000010000 */
[----:B------:R-:W-:Y:S02]  /*6670*/  LOP3.LUT R25, R21, 0xffffffe0, RZ, 0xc0, !PT ;  /* 0xffffffe015197812 */ /* 0x000fe400078ec0ff */
[----:B------:R-:W1:Y:S01]  /*6680*/  SHFL.BFLY PT, R6, R11, 0x1, 0x1f ;  /* 0x0c201f000b067f89 */ /* 0x000e6200000e0000 */
[----:B----4-:R-:W-:Y:S01]  /*6690*/  FADD.FTZ R13, R13, R20 ;  /* 0x000000140d0d7221 */ /* 0x010fe20000010000 */
[----:B------:R-:W-:Y:S01]  /*66a0*/  SHF.R.S32.HI R21, RZ, 0x5, R21 ;  /* 0x00000005ff157819 */ /* 0x000fe20000011415 */
[----:B------:R-:W-:Y:S01]  /*66b0*/  IMAD.IADD R25, R0, 0x1, -R25 ;  /* 0x0000000100197824 */ /* 0x000fe200078e0a19 */
[----:B------:R-:W4:Y:S01]  /*66c0*/  SHFL.BFLY PT, R7, R14, 0x1, 0x1f ;  /* 0x0c201f000e077f89 */ /* 0x000f2200000e0000 */
[----:B------:R-:W-:Y:S01]  /*66d0*/  FADD.FTZ R19, R18, R5 ;  /* 0x0000000512137221 */ /* 0x000fe20000010000 */
[----:B------:R-:W-:Y:S01]  /*66e0*/  IADD3 R5, R0, 0x1f, RZ ;  /* 0x0000001f00057810 */ /* 0x000fe20007ffe0ff */
[----:B------:R-:W-:Y:S01]  /*66f0*/  FADD.FTZ R29, R29, R28 ;  /* 0x0000001c1d1d7221 */ /* 0x000fe20000010000 */
[----:B------:R-:W4:Y:S02]  /*6700*/  SHFL.BFLY PT, R16, R13, 0x1, 0x1f ;  /* 0x0c201f000d107f89 */ /* 0x000f2400000e0000 */
[----:B------:R-:W-:Y:S01]  /*6710*/  ISETP.GT.U32.AND P3, PT, R5, 0x3e, PT ;  /* 0x0000003e0500780c */ /* 0x000fe20003f64070 */
[----:B--2---:R-:W-:Y:S01]  /*6720*/  FADD.FTZ R3, R3, R2 ;  /* 0x0000000203037221 */ /* 0x004fe20000010000 */
[----:B------:R-:W2:Y:S01]  /*6730*/  SHFL.BFLY PT, R18, R15, 0x1, 0x1f ;  /* 0x0c201f000f127f89 */ /* 0x000ea200000e0000 */
[----:B---3--:R-:W-:-:S03]  /*6740*/  FADD.FTZ R2, R9, R10 ;  /* 0x0000000a09027221 */ /* 0x008fc60000010000 */
[----:B------:R-:W3:Y:S01]  /*6750*/  SHFL.BFLY PT, R20, R17, 0x1, 0x1f ;  /* 0x0c201f0011147f89 */ /* 0x000ee200000e0000 */
[----:B------:R-:W-:Y:S01]  /*6760*/  LOP3.LUT R9, R25, 0x3, RZ, 0xc0, !PT ;  /* 0x0000000319097812 */ /* 0x000fe200078ec0ff */
[----:B0-----:R-:W-:Y:S02]  /*6770*/  FADD.FTZ R5, R23, R12 ;  /* 0x0000000c17057221 */ /* 0x001fe40000010000 */
[----:B------:R-:W0:Y:S01]  /*6780*/  SHFL.BFLY PT, R22, R19, 0x1, 0x1f ;  /* 0x0c201f0013167f89 */ /* 0x000e2200000e0000 */
[----:B------:R-:W-:Y:S01]  /*6790*/  SHF.R.S32.HI R12, RZ, 0x1f, R25 ;  /* 0x0000001fff0c7819 */ /* 0x000fe20000011419 */
[----:B-1----:R-:W-:Y:S02]  /*67a0*/  FADD.FTZ R6, R11, R6 ;  /* 0x000000060b067221 */ /* 0x002fe40000010000 */
[----:B------:R-:W1:Y:S01]  /*67b0*/  SHFL.BFLY PT, R24, R27, 0x1, 0x1f ;  /* 0x0c201f001b187f89 */ /* 0x000e6200000e0000 */
[----:B------:R-:W-:Y:S01]  /*67c0*/  BAR.SYNC.DEFER_BLOCKING 0x0 ;  /* 0x0000000000007b1d */ /* 0x000fe20000010000 */
[----:B------:R-:W-:Y:S01]  /*67d0*/  ISETP.NE.AND P2, PT, R9, RZ, PT ;  /* 0x000000ff0900720c */ /* 0x000fe20003f45270 */
[----:B----4-:R-:W-:Y:S01]  /*67e0*/  FADD.FTZ R7, R14, R7 ;  /* 0x000000070e077221 */ /* 0x010fe20000010000 */
[----:B------:R-:W-:Y:S01]  /*67f0*/  LOP3.LUT R11, R0, 0xffffffc0, RZ, 0xc0, !PT ;  /* 0xffffffc0000b7812 */ /* 0x000fe200078ec0ff */
[----:B------:R-:W-:Y:S01]  /*6800*/  FADD.FTZ R8, R13, R16 ;  /* 0x000000100d087221 */ /* 0x000fe20000010000 */
[----:B------:R-:W-:-:S02]  /*6810*/  LEA.HI R12, R12, R25, RZ, 0x2 ;  /* 0x000000190c0c7211 */ /* 0x000fc400078f10ff */
[----:B------:R-:W-:Y:S01]  /*6820*/  ISETP.NE.OR P5, PT, R11, 0x40, P2 ;  /* 0x000000400b00780c */ /* 0x000fe200017a5670 */
[----:B------:R-:W4:Y:S01]  /*6830*/  SHFL.BFLY PT, R26, R29, 0x1, 0x1f ;  /* 0x0c201f001d1a7f89 */ /* 0x000f2200000e0000 */
[----:B------:R-:W-:Y:S01]  /*6840*/  SHF.R.S32.HI R12, RZ, 0x2, R12 ;  /* 0x00000002ff0c7819 */ /* 0x000fe2000001140c */
[----:B--2---:R-:W-:Y:S01]  /*6850*/  FADD.FTZ R9, R15, R18 ;  /* 0x000000120f097221 */ /* 0x004fe20000010000 */
[C---:B------:R-:W-:Y:S01]  /*6860*/  LOP3.LUT R11, R0.reuse, 0xffffffe0, RZ, 0xc0, !PT ;  /* 0xffffffe0000b7812 */ /* 0x040fe200078ec0ff */
[----:B---3--:R-:W-:Y:S01]  /*6870*/  FADD.FTZ R10, R17, R20 ;  /* 0x00000014110a7221 */ /* 0x008fe20000010000 */
[C---:B------:R-:W-:Y:S01]  /*6880*/  ISETP.GT.OR P0, PT, R0.reuse, 0x3f, P2 ;  /* 0x0000003f0000780c */ /* 0x040fe20001704670 */
[----:B------:R-:W-:Y:S01]  /*6890*/  IMAD R14, R21, 0x60, R12 ;  /* 0x00000060150e7824 */ /* 0x000fe200078e020c */
[----:B------:R-:W-:Y:S01]  /*68a0*/  ISETP.NE.OR P4, PT, R11, 0x20, P2 ;  /* 0x000000200b00780c */ /* 0x000fe20001785670 */
[----:B0-----:R-:W-:Y:S01]  /*68b0*/  FADD.FTZ R11, R19, R22 ;  /* 0x00000016130b7221 */ /* 0x001fe20000010000 */
[----:B------:R-:W-:-:S02]  /*68c0*/  ISETP.GT.OR P1, PT, R0, 0x1f, P2 ;  /* 0x0000001f0000780c */ /* 0x000fc40001724670 */
[----:B------:R-:W-:Y:S01]  /*68d0*/  LEA R14, R14, UR4, 0x2 ;  /* 0x000000040e0e7c11 */ /* 0x000fe2000f8e10ff */
[----:B-1----:R-:W-:Y:S01]  /*68e0*/  FADD.FTZ R0, R27, R24 ;  /* 0x000000181b007221 */ /* 0x002fe20000010000 */
[----:B----4-:R-:W-:Y:S01]  /*68f0*/  FADD.FTZ R13, R29, R26 ;  /* 0x0000001a1d0d7221 */ /* 0x010fe20000010000 */
        /* <DEDUP_REMOVED lines=13> */
.L_x_21699:
[----:B------:R-:W-:Y:S05]  /*69d0*/  BSYNC B0 ;  /* 0x0000000000007941 */ /* 0x000fea0003800000 */
.L_x_21698:
        /* <DEDUP_REMOVED lines=27> */
.L_x_21701:
[----:B------:R-:W-:Y:S05]  /*6b90*/  BSYNC B0 ;  /* 0x0000000000007941 */ /* 0x000fea0003800000 */
.L_x_21700:
        /* <DEDUP_REMOVED lines=15> */
.L_x_21703:
[----:B------:R-:W-:Y:S05]  /*6c90*/  BSYNC B0 ;  /* 0x0000000000007941 */ /* 0x000fea0003800000 */
.L_x_21702:
        /* <DEDUP_REMOVED lines=27> */
.L_x_21705:
[----:B------:R-:W-:Y:S05]  /*6e50*/  BSYNC B0 ;  /* 0x0000000000007941 */ /* 0x000fea0003800000 */
.L_x_21704:
        /* <DEDUP_REMOVED lines=23> */
[C---:B------:R-:W-:Y:S02]  /*6fd0*/  LEA.HI.X.SX32 R22, R12.reuse, UR7, 0x1, P0 ;  /* 0x000000070c167c11 */ /* 0x040fe400080f0eff */
[----:B01----:R-:W-:Y:S02]  /*6fe0*/  LEA R14, P0, R21, UR8, 0x1 ;  /* 0x00000008150e7c11 */ /* 0x003fe4000f8008ff */
[----:B------:R-:W-:-:S02]  /*6ff0*/  IADD3 R18, R12, 0x10, RZ ;  /* 0x000000100c127810 */ /* 0x000fc40007ffe0ff */
[----:B------:R-:W-:Y:S02]  /*7000*/  LEA.HI.X.SX32 R20, R15, UR7, 0x1, P1 ;  /* 0x000000070f147c11 */ /* 0x000fe400088f0eff */
[----:B------:R-:W-:Y:S02]  /*7010*/  LEA R16, P1, R17, UR8, 0x1 ;  /* 0x0000000811107c11 */ /* 0x000fe4000f8208ff */
[----:B------:R-:W-:Y:S02]  /*7020*/  LEA.HI.X R15, R21, UR9, R22, 0x1, P0 ;  /* 0x00000009150f7c11 */ /* 0x000fe400080f0c16 */
[----:B------:R-:W-:Y:S02]  /*7030*/  IADD3 R24, P0, R18, UR4, RZ ;  /* 0x0000000412187c10 */ /* 0x000fe4000ff1e0ff */
[----:B------:R-:W-:Y:S02]  /*7040*/  IADD3 R21, P2, R19, UR4, RZ ;  /* 0x0000000413157c10 */ /* 0x000fe4000ff5e0ff */
[----:B------:R-:W-:-:S02]  /*7050*/  LEA.HI.X R17, R17, UR9, R20, 0x1, P1 ;  /* 0x0000000911117c11 */ /* 0x000fc400088f0c14 */
[----:B------:R-:W-:Y:S02]  /*7060*/  IADD3 R20, R12, 0x20, RZ ;  /* 0x000000200c147810 */ /* 0x000fe40007ffe0ff */
[----:B------:R-:W-:Y:S02]  /*7070*/  LEA.HI.X.SX32 R25, R18, UR7, 0x1, P0 ;  /* 0x0000000712197c11 */ /* 0x000fe400080f0eff */
[----:B------:R-:W-:Y:S01]  /*7080*/  LEA.HI.X.SX32 R22, R19, UR7, 0x1, P2 ;  /* 0x0000000713167c11 */ /* 0x000fe200090f0eff */
[C---:B------:R-:W-:Y:S01]  /*7090*/  VIADD R19, R12.reuse, 0x30 ;  /* 0x000000300c137836 */ /* 0x040fe20000000000 */
[----:B------:R-:W-:Y:S02]  /*70a0*/  LEA R26, P1, R21, UR8, 0x1 ;  /* 0x00000008151a7c11 */ /* 0x000fe4000f8208ff */
[----:B------:R-:W-:Y:S02]  /*70b0*/  IADD3 R18, R12, 0x28, RZ ;  /* 0x000000280c127810 */ /* 0x000fe40007ffe0ff */
[----:B------:R-:W-:-:S02]  /*70c0*/  LEA R30, P0, R24, UR8, 0x1 ;  /* 0x00000008181e7c11 */ /* 0x000fc4000f8008ff */
[----:B------:R-:W-:Y:S02]  /*70d0*/  IADD3 R23, P2, R20, UR4, RZ ;  /* 0x0000000414177c10 */ /* 0x000fe4000ff5e0ff */
[----:B------:R-:W-:Y:S02]  /*70e0*/  LEA.HI.X R27, R21, UR9, R22, 0x1, P1 ;  /* 0x00000009151b7c11 */ /* 0x000fe400088f0c16 */
[----:B------:R-:W-:Y:S02]  /*70f0*/  IADD3 R21, P1, R18, UR4, RZ ;  /* 0x0000000412157c10 */ /* 0x000fe4000ff3e0ff */
[----:B------:R-:W-:Y:S02]  /*7100*/  LEA.HI.X R31, R24, UR9, R25, 0x1, P0 ;  /* 0x00000009181f7c11 */ /* 0x000fe400080f0c19 */
[----:B------:R-:W-:Y:S02]  /*7110*/  LEA.HI.X.SX32 R24, R20, UR7, 0x1, P2 ;  /* 0x0000000714187c11 */ /* 0x000fe400090f0eff */
[----:B------:R-:W-:-:S02]  /*7120*/  LEA R28, P0, R23, UR8, 0x1 ;  /* 0x00000008171c7c11 */ /* 0x000fc4000f8008ff */
[----:B------:R-:W-:Y:S02]  /*7130*/  LEA.HI.X.SX32 R20, R18, UR7, 0x1, P1 ;  /* 0x0000000712147c11 */ /* 0x000fe400088f0eff */
[----:B------:R-:W-:Y:S02]  /*7140*/  LEA R22, P1, R21, UR8, 0x1 ;  /* 0x0000000815167c11 */ /* 0x000fe4000f8208ff */
[----:B------:R-:W-:Y:S02]  /*7150*/  IADD3 R18, R12, 0x38, RZ ;  /* 0x000000380c127810 */ /* 0x000fe40007ffe0ff */
[----:B------:R-:W-:Y:S02]  /*7160*/  LEA.HI.X R29, R23, UR9, R24, 0x1, P0 ;  /* 0x00000009171d7c11 */ /* 0x000fe400080f0c18 */
[----:B------:R-:W-:Y:S02]  /*7170*/  IADD3 R25, P0, R19, UR4, RZ ;  /* 0x0000000413197c10 */ /* 0x000fe4000ff1e0ff */
[----:B------:R-:W-:-:S02]  /*7180*/  LEA.HI.X R23, R21, UR9, R20, 0x1, P1 ;  /* 0x0000000915177c11 */ /* 0x000fc400088f0c14 */
[C---:B------:R-:W-:Y:S02]  /*7190*/  IADD3 R32, P1, R18.reuse, UR4, RZ ;  /* 0x0000000412207c10 */ /* 0x040fe4000ff3e0ff */
[----:B------:R-:W-:Y:S02]  /*71a0*/  LEA.HI.X.SX32 R34, R19, UR7, 0x1, P0 ;  /* 0x0000000713227c11 */ /* 0x000fe400080f0eff */
[----:B------:R-:W-:Y:S02]  /*71b0*/  LEA.HI.X.SX32 R19, R18, UR7, 0x1, P1 ;  /* 0x0000000712137c11 */ /* 0x000fe400088f0eff */
[----:B------:R-:W-:Y:S02]  /*71c0*/  LEA R18, P1, R32, UR8, 0x1 ;  /* 0x0000000820127c11 */ /* 0x000fe4000f8208ff */
[----:B------:R-:W-:Y:S02]  /*71d0*/  IADD3 R20, R12, 0x40, RZ ;  /* 0x000000400c147810 */ /* 0x000fe40007ffe0ff */
[----:B------:R-:W-:-:S02]  /*71e0*/  LEA R24, P0, R25, UR8, 0x1 ;  /* 0x0000000819187c11 */ /* 0x000fc4000f8008ff */
[----:B------:R-:W-:Y:S01]  /*71f0*/  LEA.HI.X R19, R32, UR9, R19, 0x1, P1 ;  /* 0x0000000920137c11 */ /* 0x000fe200088f0c13 */
[----:B------:R-:W-:Y:S01]  /*7200*/  VIADD R32, R12, 0x48 ;  /* 0x000000480c207836 */ /* 0x000fe20000000000 */
[----:B------:R-:W-:Y:S02]  /*7210*/  IADD3 R21, P2, R20, UR4, RZ ;  /* 0x0000000414157c10 */ /* 0x000fe4000ff5e0ff */
[C---:B------:R-:W-:Y:S02]  /*7220*/  IADD3 R33, R12.reuse, 0x50, RZ ;  /* 0x000000500c217810 */ /* 0x040fe40007ffe0ff */
[----:B------:R-:W-:Y:S02]  /*7230*/  IADD3 R12, R12, 0x58, RZ ;  /* 0x000000580c0c7810 */ /* 0x000fe40007ffe0ff */
[----:B------:R-:W-:Y:S02]  /*7240*/  LEA.HI.X R25, R25, UR9, R34, 0x1, P0 ;  /* 0x0000000919197c11 */ /* 0x000fe400080f0c22 */
[----:B------:R-:W-:-:S02]  /*7250*/  LEA.HI.X.SX32 R34, R20, UR7, 0x1, P2 ;  /* 0x0000000714227c11 */ /* 0x000fc400090f0eff */
[----:B------:R-:W-:Y:S02]  /*7260*/  F2FP.F16.F32.PACK_AB R3, R4, R3 ;  /* 0x000000030403723e */ /* 0x000fe400000000ff */
[C---:B------:R-:W-:Y:S02]  /*7270*/  LEA R20, P0, R21.reuse, UR8, 0x1 ;  /* 0x0000000815147c11 */ /* 0x040fe4000f8008ff */
[C---:B------:R-:W-:Y:S01]  /*7280*/  IADD3 R4, P2, R12.reuse, UR4, RZ ;  /* 0x000000040c047c10 */ /* 0x040fe2000ff5e0ff */
[----:B------:R-:W-:Y:S01]  /*7290*/  STG.E.U16 desc[UR10][R14.64], R3 ;  /* 0x000000030e007986 */ /* 0x000fe2000c10150a */
[----:B------:R-:W-:Y:S02]  /*72a0*/  LEA.HI.X R21, R21, UR9, R34, 0x1, P0 ;  /* 0x0000000915157c11 */ /* 0x000fe400080f0c22 */
[----:B------:R-:W-:Y:S02]  /*72b0*/  LEA.HI.X.SX32 R35, R12, UR7, 0x1, P2 ;  /* 0x000000070c237c11 */ /* 0x000fe400090f0eff */
[----:B------:R-:W-:-:S02]  /*72c0*/  LEA R34, P2, R4, UR8, 0x1 ;  /* 0x0000000804227c11 */ /* 0x000fc4000f8408ff */
[----:B------:R-:W-:Y:S02]  /*72d0*/  F2FP.F16.F32.PACK_AB R2, R5, R2 ;  /* 0x000000020502723e */ /* 0x000fe400000000ff */
[----:B------:R-:W-:Y:S02]  /*72e0*/  IADD3 R39, P0, R32, UR4, RZ ;  /* 0x0000000420277c10 */ /* 0x000fe4000ff1e0ff */
[----:B------:R-:W-:Y:S02]  /*72f0*/  LEA.HI.X R35, R4, UR9, R35, 0x1, P2 ;  /* 0x0000000904237c11 */ /* 0x000fe400090f0c23 */
[----:B------:R-:W-:Y:S02]  /*7300*/  IADD3 R37, P1, R33, UR4, RZ ;  /* 0x0000000421257c10 */ /* 0x000fe4000ff3e0ff */
[----:B------:R-:W-:Y:S02]  /*7310*/  PRMT R4, R3, 0x7632, R4 ;  /* 0x0000763203047816 */ /* 0x000fe40000000004 */
[----:B------:R-:W-:-:S02]  /*7320*/  F2FP.F16.F32.PACK_AB R6, R7, R6 ;  /* 0x000000060706723e */ /* 0x000fc400000000ff */
[----:B------:R-:W-:Y:S01]  /*7330*/  PRMT R5, R2, 0x7632, R5 ;  /* 0x0000763202057816 */ /* 0x000fe20000000005 */
[----:B------:R0:W-:Y:S01]  /*7340*/  STG.E.U16 desc[UR10][R16.64], R4 ;  /* 0x0000000410007986 */ /* 0x0001e2000c10150a */
[----:B------:R-:W-:Y:S02]  /*7350*/  F2FP.F16.F32.PACK_AB R8, R9, R8 ;  /* 0x000000080908723e */ /* 0x000fe400000000ff */
[----:B------:R-:W-:Y:S01]  /*7360*/  LEA.HI.X.SX32 R40, R32, UR7, 0x1, P0 ;  /* 0x0000000720287c11 */ /* 0x000fe200080f0eff */
[----:B------:R-:W-:Y:S01]  /*7370*/  STG.E.U16 desc[UR10][R30.64], R2 ;  /* 0x000000021e007986 */ /* 0x000fe2000c10150a */
[----:B------:R-:W-:Y:S02]  /*7380*/  LEA.HI.X.SX32 R38, R33, UR7, 0x1, P1 ;  /* 0x0000000721267c11 */ /* 0x000fe400088f0eff */
[----:B------:R-:W-:Y:S01]  /*7390*/  LEA R32, P0, R39, UR8, 0x1 ;  /* 0x0000000827207c11 */ /* 0x000fe2000f8008ff */
[----:B------:R-:W-:Y:S01]  /*73a0*/  STG.E.U16 desc[UR10][R26.64], R5 ;  /* 0x000000051a007986 */ /* 0x000fe2000c10150a */
[----:B------:R-:W-:-:S02]  /*73b0*/  PRMT R7, R6, 0x7632, R7 ;  /* 0x0000763206077816 */ /* 0x000fc40000000007 */
[----:B------:R-:W-:Y:S01]  /*73c0*/  F2FP.F16.F32.PACK_AB R10, R11, R10 ;  /* 0x0000000a0b0a723e */ /* 0x000fe200000000ff */
[----:B------:R-:W-:Y:S01]  /*73d0*/  STG.E.U16 desc[UR10][R28.64], R6 ;  /* 0x000000061c007986 */ /* 0x000fe2000c10150a */
[----:B------:R-:W-:Y:S02]  /*73e0*/  LEA R36, P1, R37, UR8, 0x1 ;  /* 0x0000000825247c11 */ /* 0x000fe4000f8208ff */
[----:B------:R-:W-:Y:S01]  /*73f0*/  PRMT R9, R8, 0x7632, R9 ;  /* 0x0000763208097816 */ /* 0x000fe20000000009 */
[----:B------:R-:W-:Y:S01]  /*7400*/  STG.E.U16 desc[UR10][R22.64], R7 ;  /* 0x0000000716007986 */ /* 0x000fe2000c10150a */
[----:B------:R-:W-:Y:S02]  /*7410*/  F2FP.F16.F32.PACK_AB R0, R13, R0 ;  /* 0x000000000d00723e */ /* 0x000fe400000000ff */
[----:B------:R-:W-:Y:S01]  /*7420*/  LEA.HI.X R33, R39, UR9, R40, 0x1, P0 ;  /* 0x0000000927217c11 */ /* 0x000fe200080f0c28 */
[----:B------:R-:W-:Y:S01]  /*7430*/  STG.E.U16 desc[UR10][R24.64], R8 ;  /* 0x0000000818007986 */ /* 0x000fe2000c10150a */
[----:B0-----:R-:W-:-:S02]  /*7440*/  PRMT R16, R10, 0x7632, R16 ;  /* 0x000076320a107816 */ /* 0x001fc40000000010 */
        /* <DEDUP_REMOVED lines=8> */
.L_x_21706:
        /* <DEDUP_REMOVED lines=11> */
.L_x_28409:


//--------------------- .text._ZN4vllm25paged_attention_v1_kernelIttLi80ELi32ELi128ELNS_18Fp8KVCacheDataTypeE0ELb0EEEvPT_PKS2_PKT0_S8_ifPKiSA_iPKfiiiSC_SC_iiiii --------------------------
	.section	.text._ZN4vllm25paged_attention_v1_kernelIttLi80ELi32ELi128ELNS_18Fp8KVCacheDataTypeE0ELb0EEEvPT_PKS2_PKT0_S8_ifPKiSA_iPKfiiiSC_SC_iiiii,"ax",@progbits
	.align	128
        .global         _ZN4vllm25paged_attention_v1_kernelIttLi80ELi32ELi128ELNS_18Fp8KVCacheDataTypeE0ELb0EEEvPT_PKS2_PKT0_S8_ifPKiSA_iPKfiiiSC_SC_iiiii
        .type           _ZN4vllm25paged_attention_v1_kernelIttLi80ELi32ELi128ELNS_18Fp8KVCacheDataTypeE0ELb0EEEvPT_PKS2_PKT0_S8_ifPKiSA_iPKfiiiSC_SC_iiiii,@function
        .size           _ZN4vllm25paged_attention_v1_kernelIttLi80ELi32ELi128ELNS_18Fp8KVCacheDataTypeE0ELb0EEEvPT_PKS2_PKT0_S8_ifPKiSA_iPKfiiiSC_SC_iiiii,(.L_x_28410 - _ZN4vllm25paged_attention_v1_kernelIttLi80ELi32ELi128ELNS_18Fp8KVCacheDataTypeE0ELb0EEEvPT_PKS2_PKT0_S8_ifPKiSA_iPKfiiiSC_SC_iiiii)
        .other          _ZN4vllm25paged_attention_v1_kernelIttLi80ELi32ELi128ELNS_18Fp8KVCacheDataTypeE0ELb0EEEvPT_PKS2_PKT0_S8_ifPKiSA_iPKfiiiSC_SC_iiiii,@"STO_CUDA_ENTRY STV_DEFAULT"
_ZN4vllm25paged_attention_v1_kernelIttLi80ELi32ELi128ELNS_18Fp8KVCacheDataTypeE0ELb0EEEvPT_PKS2_PKT0_S8_ifPKiSA_iPKfiiiSC_SC_iiiii:
.text._ZN4vllm25paged_attention_v1_kernelIttLi80ELi32ELi128ELNS_18Fp8KVCacheDataTypeE0ELb0EEEvPT_PKS2_PKT0_S8_ifPKiSA_iPKfiiiSC_SC_iiiii:
[----:B------:R-:W-:Y:S08]  /*0000*/  LDC R1, c[0x0][0x28] ;  /* 0x00000a00ff017b82 */ /* 0x000ff00000000800 */
[----:B------:R-:W0:Y:S01]  /*0010*/  S2UR UR7, SR_CTAID.Y ;  /* 0x00000000000779c3 */ /* 0x000e220000002600 */
[----:B------:R-:W-:Y:S01]  /*0020*/  ULDC.64 UR4, c[0x0][0x240] ;  /* 0x0000900000047ab9 */ /* 0x000fe20000000a00 */
[----:B------:R-:W-:-:S06]  /*0030*/  ULDC.64 UR12, c[0x0][0x208] ;  /* 0x00008200000c7ab9 */ /* 0x000fcc0000000a00 */
[----:B------:R-:W1:Y:S01]  /*0040*/  LDC R9, c[0x0][0x230] ;  /* 0x00008c00ff097b82 */ /* 0x000e620000000800 */
[----:B0-----:R-:W-:-:S06]  /*0050*/  UIMAD.WIDE UR4, UR7, 0x4, UR4 ;  /* 0x00000004070478a5 */ /* 0x001fcc000f8e0204 */
[----:B------:R-:W-:Y:S01]  /*0060*/  MOV R2, UR4 ;  /* 0x0000000400027c02 */ /* 0x000fe20008000f00 */
[----:B------:R-:W-:Y:S01]  /*0070*/  IMAD.U32 R3, RZ, RZ, UR5 ;  /* 0x00000005ff037e24 */ /* 0x000fe2000f8e00ff */
[----:B-1----:R-:W-:Y:S01]  /*0080*/  IABS R7, R9 ;  /* 0x0000000900077213 */ /* 0x002fe20000000000 */
[----:B------:R-:W0:Y:S01]  /*0090*/  S2UR UR6, SR_CTAID.X ;  /* 0x00000000000679c3 */ /* 0x000e220000002500 */
[----:B------:R-:W-:Y:S02]  /*00a0*/  ULDC.64 UR4, c[0x0][0x250] ;  /* 0x0000940000047ab9 */ /* 0x000fe40000000a00 */
[----:B------:R1:W2:Y:S01]  /*00b0*/  LDG.E.CONSTANT R8, desc[UR12][R2.64] ;  /* 0x0000000c02087981 */ /* 0x0002a2000c1e9900 */
[----:B------:R-:W3:Y:S01]  /*00c0*/  I2F.RP R0, R7 ;  /* 0x0000000700007306 */ /* 0x000ee20000209400 */
[----:B------:R-:W-:Y:S01]  /*00d0*/  UISETP.NE.U32.AND UP0, UPT, UR4, URZ, UPT ;  /* 0x0000003f0400728c */ /* 0x000fe2000bf05070 */
[----:B------:R-:W-:Y:S02]  /*00e0*/  HFMA2.MMA R46, -RZ, RZ, 0, 0 ;  /* 0x00000000ff2e7435 */ /* 0x000fe400000001ff */
[----:B------:R-:W4:Y:S01]  /*00f0*/  LDC R6, c[0x0][0xc] ;  /* 0x00000300ff067b82 */ /* 0x000f220000000800 */
[----:B------:R-:W-:-:S06]  /*0100*/  UISETP.NE.AND.EX UP0, UPT, UR5, URZ, UPT, UP0 ;  /* 0x0000003f0500728c */ /* 0x000fcc000bf05300 */
[----:B------:R-:W-:Y:S01]  /*0110*/  PLOP3.LUT P0, PT, PT, PT, UP0, 0x80, 0x0 ;  /* 0x000000000000781c */ /* 0x000fe20003f0f008 */
[----:B---3--:R-:W1:Y:S04]  /*0120*/  MUFU.RCP R0, R0 ;  /* 0x0000000000007308 */ /* 0x008e680000001000 */
[----:B------:R-:W-:Y:S02]  /*0130*/  @UP0 ULDC.64 UR4, c[0x0][0x250] ;  /* 0x0000940000040ab9 */ /* 0x000fe40000000a00 */
[----:B0-----:R-:W-:-:S06]  /*0140*/  @UP0 UIMAD.WIDE UR4, UR6, 0x4, UR4 ;  /* 0x00000004060408a5 */ /* 0x001fcc000f8e0204 */
[----:B------:R-:W-:Y:S01]  /*0150*/  IMAD.U32 R4, RZ, RZ, UR4 ;  /* 0x00000004ff047e24 */ /* 0x000fe2000f8e00ff */
[----:B------:R-:W-:Y:S01]  /*0160*/  MOV R5, UR5 ;  /* 0x0000000500057c02 */ /* 0x000fe20008000f00 */
[----:B-1----:R-:W-:-:S04]  /*0170*/  VIADD R2, R0, 0xffffffe ;  /* 0x0ffffffe00027836 */ /* 0x002fc80000000000 */
[----:B------:R4:W5:Y:S01]  /*0180*/  @P0 LDG.E.CONSTANT R46, desc[UR12][R4.64] ;  /* 0x0000000c042e0981 */ /* 0x000962000c1e9900 */
[----:B------:R-:W-:Y:S01]  /*0190*/  UIMAD UR4, UR6, 0x50, URZ ;  /* 0x00000050060478a4 */ /* 0x000fe2000f8e023f */
[----:B------:R-:W-:Y:S01]  /*01a0*/  BSSY B0, `(.L_x_21707) ;  /* 0x000007c000007945 */ /* 0x000fe20003800000 */
[----:B------:R0:W1:Y:S01]  /*01b0*/  F2I.FTZ.U32.TRUNC.NTZ R3, R2 ;  /* 0x0000000200037305 */ /* 0x000062000021f000 */
[----:B----4-:R-:W-:Y:S01]  /*01c0*/  IABS R4, R6 ;  /* 0x0000000600047213 */ /* 0x010fe20000000000 */
[----:B0-----:R-:W-:Y:S01]  /*01d0*/  IMAD.MOV.U32 R2, RZ, RZ, RZ ;  /* 0x000000ffff027224 */ /* 0x001fe200078e00ff */
[----:B-1----:R-:W-:-:S05]  /*01e0*/  IADD3 R10, RZ, -R3, RZ ;  /* 0x80000003ff0a7210 */ /* 0x002fca0007ffe0ff */
[----:B------:R-:W-:-:S04]  /*01f0*/  IMAD R11, R10, R7, RZ ;  /* 0x000000070a0b7224 */ /* 0x000fc800078e02ff */
[----:B------:R-:W-:-:S06]  /*0200*/  IMAD.HI.U32 R3, R3, R11, R2 ;  /* 0x0000000b03037227 */ /* 0x000fcc00078e0002 */
[----:B------:R-:W-:-:S05]  /*0210*/  IMAD.HI.U32 R3, R3, R4, RZ ;  /* 0x0000000403037227 */ /* 0x000fca00078e00ff */
[----:B------:R-:W-:-:S05]  /*0220*/  IADD3 R0, RZ, -R3, RZ ;  /* 0x80000003ff007210 */ /* 0x000fca0007ffe0ff */
[C---:B------:R-:W-:Y:S02]  /*0230*/  IMAD R0, R7.reuse, R0, R4 ;  /* 0x0000000007007224 */ /* 0x040fe400078e0204 */
[----:B------:R-:W0:Y:S03]  /*0240*/  S2R R4, SR_CTAID.X ;  /* 0x0000000000047919 */ /* 0x000e260000002500 */
[----:B------:R-:W-:-:S13]  /*0250*/  ISETP.GT.U32.AND P1, PT, R7, R0, PT ;  /* 0x000000000700720c */ /* 0x000fda0003f24070 */
[----:B------:R-:W-:Y:S01]  /*0260*/  @!P1 IMAD.IADD R0, R0, 0x1, -R7 ;  /* 0x0000000100009824 */ /* 0x000fe200078e0a07 */
[----:B------:R-:W-:Y:S02]  /*0270*/  @!P1 IADD3 R3, R3, 0x1, RZ ;  /* 0x0000000103039810 */ /* 0x000fe40007ffe0ff */
[----:B------:R-:W-:Y:S02]  /*0280*/  ISETP.NE.AND P1, PT, R9, RZ, PT ;  /* 0x000000ff0900720c */ /* 0x000fe40003f25270 */
[----:B------:R-:W-:Y:S02]  /*0290*/  ISETP.GE.U32.AND P0, PT, R0, R7, PT ;  /* 0x000000070000720c */ /* 0x000fe40003f06070 */
[----:B------:R-:W-:-:S04]  /*02a0*/  LOP3.LUT R0, R6, R9, RZ, 0x3c, !PT ;  /* 0x0000000906007212 */ /* 0x000fc800078e3cff */
[----:B------:R-:W-:Y:S02]  /*02b0*/  ISETP.GE.AND P2, PT, R0, RZ, PT ;  /* 0x000000ff0000720c */ /* 0x000fe40003f46270 */
[----:B0-----:R-:W-:-:S05]  /*02c0*/  IABS R4, R4 ;  /* 0x0000000400047213 */ /* 0x001fca0000000000 */
        /* <DEDUP_REMOVED lines=12> */
[----:B------:R-:W-:Y:S02]  /*0390*/  IMAD R7, R10, R5, RZ ;  /* 0x000000050a077224 */ /* 0x000fe400078e02ff */
[----:B------:R-:W0:Y:S03]  /*03a0*/  S2R R10, SR_TID.X ;  /* 0x00000000000a7919 */ /* 0x000e260000002100 */
[----:B------:R-:W-:-:S04]  /*03b0*/  IMAD.HI.U32 R3, R3, R7, R2 ;  /* 0x0000000703037227 */ /* 0x000fc800078e0002 */
[----:B------:R-:W-:Y:S02]  /*03c0*/  IMAD.MOV R7, RZ, RZ, -R9 ;  /* 0x000000ffff077224 */ /* 0x000fe400078e0a09 */
        /* <DEDUP_REMOVED lines=8> */
[----:B------:R-:W-:Y:S02]  /*0450*/  ISETP.GE.AND P2, PT, R2, RZ, PT ;  /* 0x000000ff0200720c */ /* 0x000fe40003f46270 */
[----:B0-----:R-:W-:-:S04]  /*0460*/  SHF.R.S32.HI R2, RZ, 0x1f, R10 ;  /* 0x0000001fff027819 */ /* 0x001fc8000001140a */
[----:B------:R-:W-:Y:S02]  /*0470*/  LEA.HI R2, R2, R10, RZ, 0x5 ;  /* 0x0000000a02027211 */ /* 0x000fe400078f28ff */
[----:B------:R-:W-:Y:S02]  /*0480*/  @P0 IADD3 R0, R0, 0x1, RZ ;  /* 0x0000000100000810 */ /* 0x000fe40007ffe0ff */
[----:B------:R-:W-:Y:S02]  /*0490*/  ISETP.GT.AND P0, PT, R10, 0x9, PT ;  /* 0x000000090a00780c */ /* 0x000fe40003f04270 */
[----:B------:R-:W-:Y:S01]  /*04a0*/  LOP3.LUT R44, R2, 0xffffffe0, RZ, 0xc0, !PT ;  /* 0xffffffe0022c7812 */ /* 0x000fe200078ec0ff */
[----:B------:R-:W-:Y:S01]  /*04b0*/  @!P2 IMAD.MOV R0, RZ, RZ, -R0 ;  /* 0x000000ffff00a224 */ /* 0x000fe200078e0a00 */
[----:B------:R-:W-:Y:S02]  /*04c0*/  @!P1 LOP3.LUT R0, RZ, R6, RZ, 0x33, !PT ;  /* 0x00000006ff009212 */ /* 0x000fe400078e33ff */
[----:B------:R-:W-:-:S02]  /*04d0*/  SHF.R.S32.HI R47, RZ, 0x5, R2 ;  /* 0x00000005ff2f7819 */ /* 0x000fc40000011402 */
[----:B------:R-:W-:Y:S02]  /*04e0*/  IADD3 R44, -R44, R10, RZ ;  /* 0x0000000a2c2c7210 */ /* 0x000fe40007ffe1ff */
[----:B--2---:R-:W-:-:S13]  /*04f0*/  R2UR UR10, R8 ;  /* 0x00000000080a72ca */ /* 0x004fda00000e0000 */
[----:B------:R-:W-:-:S04]  /*0500*/  UIADD3 UR5, UR10, 0x1f, URZ ;  /* 0x0000001f0a057890 */ /* 0x000fc8000fffe03f */
[----:B------:R-:W-:-:S04]  /*0510*/  USHF.R.S32.HI UR8, URZ, 0x1f, UR5 ;  /* 0x0000001f3f087899 */ /* 0x000fc80008011405 */
[----:B------:R-:W-:-:S04]  /*0520*/  ULEA.HI UR8, UR8, UR5, URZ, 0x5 ;  /* 0x0000000508087291 */ /* 0x000fc8000f8f283f */
[----:B------:R-:W-:Y:S01]  /*0530*/  USHF.R.S32.HI UR8, URZ, 0x5, UR8 ;  /* 0x000000053f087899 */ /* 0x000fe20008011408 */
[----:B------:R-:W-:Y:S11]  /*0540*/  @P0 BRA `(.L_x_21708) ;  /* 0x0000000400040947 */ /* 0x000ff60003800000 */
[C---:B------:R-:W-:Y:S01]  /*0550*/  VIMNMX R2, R10.reuse, -0x76, !PT ;  /* 0xffffff8a0a027848 */ /* 0x040fe20007fe0100 */
[----:B------:R-:W-:Y:S01]  /*0560*/  ULDC UR5, c[0x0][0x258] ;  /* 0x0000960000057ab9 */ /* 0x000fe20000000800 */
[----:B------:R-:W-:Y:S01]  /*0570*/  MOV R13, UR4 ;  /* 0x00000004000d7c02 */ /* 0x000fe20008000f00 */
[----:B------:R-:W-:Y:S01]  /*0580*/  IMAD.U32 R8, RZ, RZ, UR5 ;  /* 0x00000005ff087e24 */ /* 0x000fe2000f8e00ff */
[----:B------:R-:W-:Y:S01]  /*0590*/  IADD3 R2, -R10, 0x7f, R2 ;  /* 0x0000007f0a027810 */ /* 0x000fe20007ffe102 */
[----:B------:R-:W-:Y:S01]  /*05a0*/  BSSY B1, `(.L_x_21709) ;  /* 0x000001d000017945 */ /* 0x000fe20003800000 */
        /* <DEDUP_REMOVED lines=11> */
[----:B------:R-:W-:Y:S02]  /*0660*/  MOV R9, R3 ;  /* 0x0000000300097202 */ /* 0x000fe40000000f00 */
[----:B------:R-:W-:Y:S02]  /*0670*/  SHF.R.S32.HI R2, RZ, 0x1f, R5 ;  /* 0x0000001fff027819 */ /* 0x000fe40000011405 */
[----:B------:R-:W-:-:S04]  /*0680*/  IADD3 R5, P0, P2, R5, UR4, R8 ;  /* 0x0000000405057c10 */ /* 0x000fc8000fa1e008 */
[----:B------:R-:W-:Y:S02]  /*0690*/  IADD3.X R4, R2, R12, R13, P0, P2 ;  /* 0x0000000c02047210 */ /* 0x000fe400007e440d */
[----:B------:R-:W-:-:S04]  /*06a0*/  LEA R2, P0, R5, UR14, 0x1 ;  /* 0x0000000e05027c11 */ /* 0x000fc8000f8008ff */
[----:B------:R-:W-:Y:S01]  /*06b0*/  LEA.HI.X R3, R5, UR15, R4, 0x1, P0 ;  /* 0x0000000f05037c11 */ /* 0x000fe200080f0c04 */
[----:B0-----:R-:W-:-:S06]  /*06c0*/  ULEA UR5, UR6, UR5, 0x18 ;  /* 0x0000000506057291 */ /* 0x001fcc000f8ec03f */
[----:B------:R-:W-:-:S07]  /*06d0*/  LEA R11, R10, UR5, 0x4 ;  /* 0x000000050a0b7c11 */ /* 0x000fce000f8e20ff */
.L_x_21711:
        /* <DEDUP_REMOVED lines=9> */
.L_x_21710:
[----:B------:R-:W-:Y:S05]  /*0770*/  BSYNC B1 ;  /* 0x0000000000017941 */ /* 0x000fea0003800000 */
.L_x_21709:
[----:B------:R-:W-:Y:S05]  /*0780*/  @!P1 BRA `(.L_x_21708) ;  /* 0x0000000000749947 */ /* 0x000fea0003800000 */
[----:B------:R-:W0:Y:S01]  /*0790*/  S2UR UR6, SR_CgaCtaId ;  /* 0x00000000000679c3 */ /* 0x000e220000008800 */
[----:B------:R-:W-:Y:S01]  /*07a0*/  UMOV UR5, 0x400 ;  /* 0x0000040000057882 */ /* 0x000fe20000000000 */
[----:B------:R-:W-:Y:S01]  /*07b0*/  IADD3 R8, P0, R8, UR4, RZ ;  /* 0x0000000408087c10 */ /* 0x000fe2000ff1e0ff */
        /* <DEDUP_REMOVED lines=9> */
.L_x_21712:
        /* <DEDUP_REMOVED lines=17> */
.L_x_21708:
[----:B------:R-:W-:Y:S05]  /*0960*/  BSYNC B0 ;  /* 0x0000000000007941 */ /* 0x000fea0003800000 */
.L_x_21707:
[----:B------:R-:W-:Y:S01]  /*0970*/  BAR.SYNC.DEFER_BLOCKING 0x0 ;  /* 0x0000000000007b1d */ /* 0x000fe20000010000 */
[----:B------:R-:W-:Y:S02]  /*0980*/  ISETP.GE.AND P0, PT, R47, UR8, PT ;  /* 0x000000082f007c0c */ /* 0x000fe4000bf06270 */
[----:B------:R-:W-:-:S03]  /*0990*/  MOV R45, 0xff7fffff ;  /* 0xff7fffff002d7802 */ /* 0x000fc60000000f00 */
[----:B------:R-:W-:Y:S01]  /*09a0*/  ULDC UR5, c[0x0][0x248] ;  /* 0x0000920000057ab9 */ /* 0x000fe20000000800 */
[----:B------:R-:W-:Y:S01]  /*09b0*/  ULDC UR16, c[0x0][0x234] ;  /* 0x00008d0000107ab9 */ /* 0x000fe20000000800 */
[----:B------:R-:W-:Y:S01]  /*09c0*/  UIMAD UR5, UR7, UR5, URZ ;  /* 0x00000005070572a4 */ /* 0x000fe2000f8e023f */
[----:B------:R-:W-:Y:S01]  /*09d0*/  BSSY B0, `(.L_x_21713) ;  /* 0x0000148000007945 */ /* 0x000fe20003800000 */
[----:B------:R-:W-:Y:S02]  /*09e0*/  ULDC.64 UR14, c[0x0][0x220] ;  /* 0x00008800000e7ab9 */ /* 0x000fe40000000a00 */
[----:B------:R-:W-:Y:S02]  /*09f0*/  USHF.R.S32.HI UR11, URZ, 0x1f, UR5 ;  /* 0x0000001f3f0b7899 */ /* 0x000fe40008011405 */
[----:B------:R-:W-:Y:S10]  /*0a00*/  @P0 BRA `(.L_x_21714) ;  /* 0x0000001400100947 */ /* 0x000ff40003800000 */
[----:B------:R-:W0:Y:S01]  /*0a10*/  S2R R8, SR_CgaCtaId ;  /* 0x0000000000087919 */ /* 0x000e220000008800 */
[----:B------:R-:W1:Y:S01]  /*0a20*/  LDC R2, c[0x0][0x25c] ;  /* 0x00009700ff027b82 */ /* 0x000e620000000800 */
[----:B------:R-:W-:Y:S01]  /*0a30*/  MOV R3, 0x400 ;  /* 0x0000040000037802 */ /* 0x000fe20000000f00 */
[----:B------:R-:W-:Y:S01]  /*0a40*/  ULDC UR6, c[0x0][0x260] ;  /* 0x0000980000067ab9 */ /* 0x000fe20000000800 */
[----:B------:R-:W-:Y:S01]  /*0a50*/  IMAD.SHL.U32 R49, R44, 0x8, RZ ;  /* 0x000000082c317824 */ /* 0x000fe200078e00ff */
[----:B------:R-:W-:Y:S01]  /*0a60*/  IADD3 R6, P0, R47, UR5, RZ ;  /* 0x000000052f067c10 */ /* 0x000fe2000ff1e0ff */
[----:B------:R-:W-:Y:S01]  /*0a70*/  IMAD R4, R0, UR6, RZ ;  /* 0x0000000600047c24 */ /* 0x000fe2000f8e02ff */
[----:B------:R-:W-:Y:S01]  /*0a80*/  IADD3 R3, R3, 0xc0, RZ ;  /* 0x000000c003037810 */ /* 0x000fe20007ffe0ff */
[----:B------:R-:W-:Y:S01]  /*0a90*/  ULDC.64 UR8, c[0x0][0x238] ;  /* 0x00008e0000087ab9 */ /* 0x000fe20000000a00 */
[C---:B------:R-:W-:Y:S01]  /*0aa0*/  LEA.HI.X.SX32 R9, R47.reuse, UR11, 0x1, P0 ;  /* 0x0000000b2f097c11 */ /* 0x040fe200080f0eff */
[----:B------:R-:W-:Y:S01]  /*0ab0*/  IMAD R44, R47, 0x20, R44 ;  /* 0x000000202f2c7824 */ /* 0x000fe200078e022c */
[----:B------:R-:W-:Y:S01]  /*0ac0*/  LEA R40, P1, R6, UR8, 0x2 ;  /* 0x0000000806287c11 */ /* 0x000fe2000f8210ff */
[----:B------:R-:W-:Y:S01]  /*0ad0*/  IMAD.MOV.U32 R45, RZ, RZ, -0x800001 ;  /* 0xff7fffffff2d7424 */ /* 0x000fe200078e00ff */
[----:B------:R-:W-:-:S02]  /*0ae0*/  SHF.R.S32.HI R7, RZ, 0x1f, R49 ;  /* 0x0000001fff077819 */ /* 0x000fc40000011431 */
[C---:B------:R-:W-:Y:S02]  /*0af0*/  IADD3 R48, P0, R4.reuse, R49, RZ ;  /* 0x0000003104307210 */ /* 0x040fe40007f1e0ff */
[----:B------:R-:W-:Y:S02]  /*0b00*/  MOV R43, UR10 ;  /* 0x0000000a002b7c02 */ /* 0x000fe40008000f00 */
[----:B------:R-:W-:Y:S02]  /*0b10*/  LEA.HI.X.SX32 R49, R4, R7, 0x1, P0 ;  /* 0x0000000704317211 */ /* 0x000fe400000f0eff */
[----:B------:R-:W-:Y:S02]  /*0b20*/  MOV R41, R47 ;  /* 0x0000002f00297202 */ /* 0x000fe40000000f00 */
[----:B------:R-:W-:Y:S02]  /*0b30*/  IADD3 R43, -R43, 0x1, R44 ;  /* 0x000000012b2b7810 */ /* 0x000fe40007ffe12c */
[----:B0-----:R-:W-:-:S02]  /*0b40*/  LEA R5, R8, R3, 0x18 ;  /* 0x0000000308057211 */ /* 0x001fc400078ec0ff */
[----:B------:R-:W-:-:S03]  /*0b50*/  LEA.HI.X R3, R6, UR9, R9, 0x2, P1 ;  /* 0x0000000906037c11 */ /* 0x000fc600088f1409 */
[----:B------:R-:W-:-:S07]  /*0b60*/  IMAD.U32 R42, R44, 0x4, R5 ;  /* 0x000000042c2a7824 */ /* 0x000fce00078e0005 */
.L_x_21715:
[----:B------:R-:W-:Y:S01]  /*0b70*/  MOV R12, R40 ;  /* 0x00000028000c7202 */ /* 0x000fe20000000f00 */
[----:B------:R-:W-:-:S05]  /*0b80*/  IMAD.MOV.U32 R13, RZ, RZ, R3 ;  /* 0x000000ffff0d7224 */ /* 0x000fca00078e0003 */
[----:B------:R-:W2:Y:S01]  /*0b90*/  LDG.E.CONSTANT R7, desc[UR12][R12.64] ;  /* 0x0000000c0c077981 */ /* 0x000ea2000c1e9900 */
[----:B-1----:R-:W-:Y:S01]  /*0ba0*/  SHF.R.S32.HI R8, RZ, 0x1f, R2 ;  /* 0x0000001fff087819 */ /* 0x002fe20000011402 */
[----:B------:R-:W0:Y:S01]  /*0bb0*/  S2UR UR7, SR_CgaCtaId ;  /* 0x00000000000779c3 */ /* 0x000e220000008800 */
[----:B------:R-:W-:Y:S02]  /*0bc0*/  UMOV UR6, 0x400 ;  /* 0x0000040000067882 */ /* 0x000fe40000000000 */
[----:B0-----:R-:W-:-:S09]  /*0bd0*/  ULEA UR6, UR7, UR6, 0x18 ;  /* 0x0000000607067291 */ /* 0x001fd2000f8ec03f */
[----:B------:R-:W0:Y:S04]  /*0be0*/  LDS.128 R24, [UR6+0x10] ;  /* 0x00001006ff187984 */ /* 0x000e280008000c00 */
[----:B------:R-:W1:Y:S01]  /*0bf0*/  LDS.128 R28, [UR6] ;  /* 0x00000006ff1c7984 */ /* 0x000e620008000c00 */
        /* <DEDUP_REMOVED lines=11> */
[----:B------:R-:W4:Y:S01]  /*0cb0*/  LDG.E.128.CONSTANT R20, desc[UR12][R52.64+0x800] ;  /* 0x0008000c34147981 */ /* 0x000f22000c1e9d00 */
[----:B0-----:R-:W-:-:S02]  /*0cc0*/  HADD2.F32 R32, -RZ, R24.H0_H0 ;  /* 0x20000018ff207230 */ /* 0x001fc40000004100 */
[----:B------:R-:W-:Y:S02]  /*0cd0*/  HADD2.F32 R36, -RZ, R26.H1_H1 ;  /* 0x3000001aff247230 */ /* 0x000fe40000004100 */
[--C-:B--2---:R-:W-:Y:S02]  /*0ce0*/  HADD2.F32 R33, -RZ, R4.reuse.H0_H0 ;  /* 0x20000004ff217230 */ /* 0x104fe40000004100 */
[----:B------:R-:W-:-:S03]  /*0cf0*/  HADD2.F32 R35, -RZ, R4.H1_H1 ;  /* 0x30000004ff237230 */ /* 0x000fc60000004100 */
[----:B------:R-:W-:Y:S01]  /*0d00*/  FMUL.FTZ R37, R32, R33 ;  /* 0x0000002120257220 */ /* 0x000fe20000410000 */
[----:B------:R-:W-:Y:S02]  /*0d10*/  HADD2.F32 R32, -RZ, R24.H1_H1 ;  /* 0x30000018ff207230 */ /* 0x000fe40000004100 */
[----:B-1----:R-:W-:Y:S02]  /*0d20*/  HADD2.F32 R24, -RZ, R28.H0_H0 ;  /* 0x2000001cff187230 */ /* 0x002fe40000004100 */
[----:B---3--:R-:W-:Y:S02]  /*0d30*/  HADD2.F32 R33, -RZ, R8.H0_H0 ;  /* 0x20000008ff217230 */ /* 0x008fe40000004100 */
[----:B------:R-:W-:Y:S01]  /*0d40*/  FMUL.FTZ R39, R32, R35 ;  /* 0x0000002320277220 */ /* 0x000fe20000410000 */
[----:B------:R-:W-:Y:S02]  /*0d50*/  HADD2.F32 R32, -RZ, R25.H0_H0 ;  /* 0x20000019ff207230 */ /* 0x000fe40000004100 */
[----:B------:R-:W-:-:S02]  /*0d60*/  HADD2.F32 R28, -RZ, R28.H1_H1 ;  /* 0x3000001cff1c7230 */ /* 0x000fc40000004100 */
[----:B------:R-:W-:Y:S01]  /*0d70*/  FFMA.FTZ R4, R24, R33, R37 ;  /* 0x0000002118047223 */ /* 0x000fe20000010025 */
[----:B------:R-:W-:Y:S02]  /*0d80*/  HADD2.F32 R37, -RZ, R5.H0_H0 ;  /* 0x20000005ff257230 */ /* 0x000fe40000004100 */
[----:B------:R-:W-:Y:S02]  /*0d90*/  HADD2.F32 R24, -RZ, R29.H0_H0 ;  /* 0x2000001dff187230 */ /* 0x000fe40000004100 */
[----:B------:R-:W-:Y:S02]  /*0da0*/  HADD2.F32 R33, -RZ, R8.H1_H1 ;  /* 0x30000008ff217230 */ /* 0x000fe40000004100 */
[----:B------:R-:W-:Y:S01]  /*0db0*/  FMUL.FTZ R37, R32, R37 ;  /* 0x0000002520257220 */ /* 0x000fe20000410000 */
[----:B------:R-:W-:Y:S02]  /*0dc0*/  HADD2.F32 R35, -RZ, R9.H0_H0 ;  /* 0x20000009ff237230 */ /* 0x000fe40000004100 */
[----:B------:R-:W-:-:S02]  /*0dd0*/  HADD2.F32 R25, -RZ, R25.H1_H1 ;  /* 0x30000019ff197230 */ /* 0x000fc40000004100 */
[----:B------:R-:W-:Y:S01]  /*0de0*/  FFMA.FTZ R8, R28, R33, R39 ;  /* 0x000000211c087223 */ /* 0x000fe20000010027 */
[----:B------:R-:W-:Y:S02]  /*0df0*/  HADD2.F32 R28, -RZ, R26.H0_H0 ;  /* 0x2000001aff1c7230 */ /* 0x000fe40000004100 */
[----:B------:R-:W-:Y:S01]  /*0e00*/  FFMA.FTZ R24, R24, R35, R37 ;  /* 0x0000002318187223 */ /* 0x000fe20000010025 */
[----:B------:R-:W-:Y:S01]  /*0e10*/  HADD2.F32 R26, -RZ, R5.H1_H1 ;  /* 0x30000005ff1a7230 */ /* 0x000fe20000004100 */
[----:B------:R-:W0:Y:S01]  /*0e20*/  LDS.128 R32, [UR6+0x20] ;  /* 0x00002006ff207984 */ /* 0x000e220008000c00 */
[--C-:B------:R-:W-:Y:S02]  /*0e30*/  HADD2.F32 R37, -RZ, R6.reuse.H0_H0 ;  /* 0x20000006ff257230 */ /* 0x100fe40000004100 */
[----:B------:R-:W-:Y:S02]  /*0e40*/  HADD2.F32 R39, -RZ, R6.H1_H1 ;  /* 0x30000006ff277230 */ /* 0x000fe40000004100 */
[----:B------:R-:W-:Y:S01]  /*0e50*/  FMUL.FTZ R5, R25, R26 ;  /* 0x0000001a19057220 */ /* 0x000fe20000410000 */
[----:B------:R-:W-:-:S02]  /*0e60*/  HADD2.F32 R6, -RZ, R29.H1_H1 ;  /* 0x3000001dff067230 */ /* 0x000fc40000004100 */
[----:B------:R-:W-:Y:S01]  /*0e70*/  FMUL.FTZ R28, R28, R37 ;  /* 0x000000251c1c7220 */ /* 0x000fe20000410000 */
[----:B------:R-:W-:Y:S02]  /*0e80*/  HADD2.F32 R25, -RZ, R30.H0_H0 ;  /* 0x2000001eff197230 */ /* 0x000fe40000004100 */
[----:B------:R-:W-:Y:S01]  /*0e90*/  FMUL.FTZ R39, R36, R39 ;  /* 0x0000002724277220 */ /* 0x000fe20000410000 */
[----:B------:R-:W-:Y:S02]  /*0ea0*/  HADD2.F32 R26, -RZ, R10.H0_H0 ;  /* 0x2000000aff1a7230 */ /* 0x000fe40000004100 */
[----:B------:R-:W-:Y:S02]  /*0eb0*/  HADD2.F32 R30, -RZ, R30.H1_H1 ;  /* 0x3000001eff1e7230 */ /* 0x000fe40000004100 */
[----:B------:R-:W-:Y:S02]  /*0ec0*/  HADD2.F32 R29, -RZ, R10.H1_H1 ;  /* 0x3000000aff1d7230 */ /* 0x000fe40000004100 */
[----:B------:R-:W-:Y:S01]  /*0ed0*/  FFMA.FTZ R28, R25, R26, R28 ;  /* 0x0000001a191c7223 */ /* 0x000fe2000001001c */
[----:B------:R-:W-:-:S02]  /*0ee0*/  HADD2.F32 R9, -RZ, R9.H1_H1 ;  /* 0x30000009ff097230 */ /* 0x000fc40000004100 */
[----:B------:R-:W-:Y:S02]  /*0ef0*/  FFMA.FTZ R25, R30, R29, R39 ;  /* 0x0000001d1e197223 */ /* 0x000fe40000010027 */
[----:B------:R-:W2:Y:S01]  /*0f00*/  LDG.E.128.CONSTANT R36, desc[UR12][R52.64+0xa00] ;  /* 0x000a000c34247981 */ /* 0x000ea2000c1e9d00 */
[----:B------:R-:W-:Y:S01]  /*0f10*/  FFMA.FTZ R9, R6, R9, R5 ;  /* 0x0000000906097223 */ /* 0x000fe20000010005 */
[----:B------:R-:W-:Y:S02]  /*0f20*/  HADD2.F32 R5, -RZ, R27.H0_H0 ;  /* 0x2000001bff057230 */ /* 0x000fe40000004100 */
[----:B------:R-:W-:Y:S02]  /*0f30*/  HADD2.F32 R6, -RZ, R7.H0_H0 ;  /* 0x20000007ff067230 */ /* 0x000fe40000004100 */
[----:B------:R-:W-:Y:S02]  /*0f40*/  HADD2.F32 R27, -RZ, R27.H1_H1 ;  /* 0x3000001bff1b7230 */ /* 0x000fe40000004100 */
[----:B------:R-:W-:-:S02]  /*0f50*/  HADD2.F32 R26, -RZ, R31.H0_H0 ;  /* 0x2000001fff1a7230 */ /* 0x000fc40000004100 */
[----:B------:R-:W-:Y:S01]  /*0f60*/  FMUL.FTZ R29, R5, R6 ;  /* 0x00000006051d7220 */ /* 0x000fe20000410000 */
[----:B------:R-:W-:Y:S02]  /*0f70*/  HADD2.F32 R6, -RZ, R7.H1_H1 ;  /* 0x30000007ff067230 */ /* 0x000fe40000004100 */
[----:B------:R-:W-:-:S03]  /*0f80*/  HADD2.F32 R5, -RZ, R11.H0_H0 ;  /* 0x2000000bff057230 */ /* 0x000fc60000004100 */
[----:B------:R-:W-:Y:S01]  /*0f90*/  FMUL.FTZ R10, R27, R6 ;  /* 0x000000061b0a7220 */ /* 0x000fe20000410000 */
[----:B------:R-:W-:Y:S02]  /*0fa0*/  HADD2.F32 R6, -RZ, R11.H1_H1 ;  /* 0x3000000bff067230 */ /* 0x000fe40000004100 */
[----:B------:R-:W-:Y:S01]  /*0fb0*/  FFMA.FTZ R26, R26, R5, R29 ;  /* 0x000000051a1a7223 */ /* 0x000fe2000001001d */
[----:B------:R-:W-:Y:S02]  /*0fc0*/  HADD2.F32 R29, -RZ, R31.H1_H1 ;  /* 0x3000001fff1d7230 */ /* 0x000fe40000004100 */
[----:B0-----:R-:W-:Y:S02]  /*0fd0*/  HADD2.F32 R27, -RZ, R32.H0_H0 ;  /* 0x20000020ff1b7230 */ /* 0x001fe40000004100 */
[----:B----4-:R-:W-:Y:S02]  /*0fe0*/  HADD2.F32 R5, -RZ, R12.H0_H0 ;  /* 0x2000000cff057230 */ /* 0x010fe40000004100 */
[----:B------:R-:W-:-:S03]  /*0ff0*/  FFMA.FTZ R29, R29, R6, R10 ;  /* 0x000000061d1d7223 */ /* 0x000fc6000001000a */
[----:B------:R-:W-:Y:S02]  /*1000*/  FFMA.FTZ R27, R27, R5, R4 ;  /* 0x000000051b1b7223 */ /* 0x000fe40000010004 */
[----:B------:R-:W0:Y:S01]  /*1010*/  LDS.128 R4, [UR6+0x30] ;  /* 0x00003006ff047984 */ /* 0x000e220008000c00 */
        /* <DEDUP_REMOVED lines=10> */
[----:B------:R-:W-:-:S03]  /*10c0*/  FFMA.FTZ R12, R12, R13, R9 ;  /* 0x0000000d0c0c7223 */ /* 0x000fc60000010009 */
[----:B------:R-:W-:Y:S02]  /*10d0*/  FFMA.FTZ R28, R11, R8, R28 ;  /* 0x000000080b1c7223 */ /* 0x000fe4000001001c */
[----:B------:R-:W3:Y:S01]  /*10e0*/  LDG.E.128.CONSTANT R8, desc[UR12][R52.64+0xc00] ;  /* 0x000c000c34087981 */ /* 0x000ee2000c1e9d00 */
[----:B------:R-:W-:Y:S02]  /*10f0*/  HADD2.F32 R34, -RZ, R34.H1_H1 ;  /* 0x30000022ff227230 */ /* 0x000fe40000004100 */
[----:B------:R-:W-:Y:S02]  /*1100*/  HADD2.F32 R33, -RZ, R14.H1_H1 ;  /* 0x3000000eff217230 */ /* 0x000fe40000004100 */
[----:B------:R-:W-:Y:S02]  /*1110*/  HADD2.F32 R13, -RZ, R35.H0_H0 ;  /* 0x20000023ff0d7230 */ /* 0x000fe40000004100 */
[----:B------:R-:W-:Y:S02]  /*1120*/  HADD2.F32 R32, -RZ, R15.H0_H0 ;  /* 0x2000000fff207230 */ /* 0x000fe40000004100 */
[----:B------:R-:W-:Y:S01]  /*1130*/  FFMA.FTZ R33, R34, R33, R25 ;  /* 0x0000002122217223 */ /* 0x000fe20000010019 */
[----:B------:R-:W-:-:S02]  /*1140*/  HADD2.F32 R34, -RZ, R35.H1_H1 ;  /* 0x30000023ff227230 */ /* 0x000fc40000004100 */
[----:B------:R-:W-:Y:S01]  /*1150*/  FFMA.FTZ R32, R13, R32, R26 ;  /* 0x000000200d207223 */ /* 0x000fe2000001001a */
[----:B------:R-:W-:Y:S02]  /*1160*/  HADD2.F32 R35, -RZ, R16.H0_H0 ;  /* 0x20000010ff237230 */ /* 0x000fe40000004100 */
[--C-:B0-----:R-:W-:Y:S02]  /*1170*/  HADD2.F32 R14, -RZ, R4.reuse.H0_H0 ;  /* 0x20000004ff0e7230 */ /* 0x101fe40000004100 */
[----:B------:R-:W-:Y:S02]  /*1180*/  HADD2.F32 R13, -RZ, R4.H1_H1 ;  /* 0x30000004ff0d7230 */ /* 0x000fe40000004100 */
[----:B------:R-:W-:Y:S02]  /*1190*/  HADD2.F32 R51, -RZ, R5.H0_H0 ;  /* 0x20000005ff337230 */ /* 0x000fe40000004100 */
[----:B------:R-:W-:Y:S02]  /*11a0*/  HADD2.F32 R4, -RZ, R17.H0_H0 ;  /* 0x20000011ff047230 */ /* 0x000fe40000004100 */
[----:B------:R-:W-:-:S03]  /*11b0*/  FFMA.FTZ R35, R14, R35, R27 ;  /* 0x000000230e237223 */ /* 0x000fc6000001001b */
[----:B------:R-:W-:Y:S02]  /*11c0*/  FFMA.FTZ R51, R51, R4, R24 ;  /* 0x0000000433337223 */ /* 0x000fe40000010018 */
[----:B------:R-:W4:Y:S01]  /*11d0*/  LDG.E.128.CONSTANT R24, desc[UR12][R52.64+0xe00] ;  /* 0x000e000c34187981 */ /* 0x000f22000c1e9d00 */
[----:B------:R-:W-:Y:S02]  /*11e0*/  HADD2.F32 R16, -RZ, R16.H1_H1 ;  /* 0x30000010ff107230 */ /* 0x000fe40000004100 */
[----:B------:R-:W-:Y:S02]  /*11f0*/  HADD2.F32 R5, -RZ, R5.H1_H1 ;  /* 0x30000005ff057230 */ /* 0x000fe40000004100 */
[----:B------:R-:W-:Y:S02]  /*1200*/  HADD2.F32 R17, -RZ, R17.H1_H1 ;  /* 0x30000011ff117230 */ /* 0x000fe40000004100 */
[----:B------:R-:W-:Y:S01]  /*1210*/  FFMA.FTZ R50, R13, R16, R50 ;  /* 0x000000100d327223 */ /* 0x000fe20000010032 */
[----:B------:R-:W-:-:S02]  /*1220*/  HADD2.F32 R16, -RZ, R18.H0_H0 ;  /* 0x20000012ff107230 */ /* 0x000fc40000004100 */
[----:B------:R-:W-:Y:S01]  /*1230*/  FFMA.FTZ R4, R5, R17, R12 ;  /* 0x0000001105047223 */ /* 0x000fe2000001000c */
[--C-:B------:R-:W-:Y:S02]  /*1240*/  HADD2.F32 R5, -RZ, R6.reuse.H0_H0 ;  /* 0x20000006ff057230 */ /* 0x100fe40000004100 */
[----:B------:R-:W-:Y:S02]  /*1250*/  HADD2.F32 R6, -RZ, R6.H1_H1 ;  /* 0x30000006ff067230 */ /* 0x000fe40000004100 */
[----:B------:R-:W-:Y:S02]  /*1260*/  HADD2.F32 R18, -RZ, R18.H1_H1 ;  /* 0x30000012ff127230 */ /* 0x000fe40000004100 */
[----:B------:R-:W-:Y:S02]  /*1270*/  HADD2.F32 R15, -RZ, R15.H1_H1 ;  /* 0x3000000fff0f7230 */ /* 0x000fe40000004100 */
[----:B------:R-:W-:Y:S01]  /*1280*/  FFMA.FTZ R5, R5, R16, R28 ;  /* 0x0000001005057223 */ /* 0x000fe2000001001c */
[----:B------:R-:W-:-:S02]  /*1290*/  HADD2.F32 R17, -RZ, R7.H0_H0 ;  /* 0x20000007ff117230 */ /* 0x000fc40000004100 */
[----:B------:R-:W-:Y:S01]  /*12a0*/  FFMA.FTZ R33, R6, R18, R33 ;  /* 0x0000001206217223 */ /* 0x000fe20000010021 */
[--C-:B------:R-:W-:Y:S02]  /*12b0*/  HADD2.F32 R6, -RZ, R19.reuse.H0_H0 ;  /* 0x20000013ff067230 */ /* 0x100fe40000004100 */
[----:B------:R-:W-:Y:S01]  /*12c0*/  FFMA.FTZ R34, R34, R15, R29 ;  /* 0x0000000f22227223 */ /* 0x000fe2000001001d */
[----:B------:R-:W-:Y:S01]  /*12d0*/  HADD2.F32 R19, -RZ, R19.H1_H1 ;  /* 0x30000013ff137230 */ /* 0x000fe20000004100 */
[----:B------:R-:W4:Y:S01]  /*12e0*/  LDG.E.128.CONSTANT R28, desc[UR12][R52.64+0x1000] ;  /* 0x0010000c341c7981 */ /* 0x000f22000c1e9d00 */
[----:B------:R-:W-:Y:S02]  /*12f0*/  HADD2.F32 R7, -RZ, R7.H1_H1 ;  /* 0x30000007ff077230 */ /* 0x000fe40000004100 */
[----:B------:R-:W-:Y:S01]  /*1300*/  FFMA.FTZ R32, R17, R6, R32 ;  /* 0x0000000611207223 */ /* 0x000fe20000010020 */
[----:B------:R-:W0:Y:S02]  /*1310*/  LDS.128 R12, [UR6+0x40] ;  /* 0x00004006ff0c7984 */ /* 0x000e240008000c00 */
[----:B------:R-:W-:-:S02]  /*1320*/  FFMA.FTZ R34, R7, R19, R34 ;  /* 0x0000001307227223 */ /* 0x000fc40000010022 */
[----:B------:R-:W4:Y:S01]  /*1330*/  LDG.E.128.CONSTANT R16, desc[UR12][R52.64+0x1200] ;  /* 0x0012000c34107981 */ /* 0x000f22000c1e9d00 */
[--C-:B------:R-:W-:Y:S02]  /*1340*/  HADD2.F32 R7, -RZ, R20.reuse.H0_H0 ;  /* 0x20000014ff077230 */ /* 0x100fe40000004100 */
[----:B------:R-:W-:Y:S02]  /*1350*/  HADD2.F32 R20, -RZ, R20.H1_H1 ;  /* 0x30000014ff147230 */ /* 0x000fe40000004100 */
[----:B0-----:R-:W-:-:S05]  /*1360*/  HADD2.F32 R6, -RZ, R12.H0_H0 ;  /* 0x2000000cff067230 */ /* 0x001fca0000004100 */
        /* <DEDUP_REMOVED lines=10> */
[----:B------:R-:W-:-:S05]  /*1410*/  HADD2.F32 R4, -RZ, R14.H0_H0 ;  /* 0x2000000eff047230 */ /* 0x000fca0000004100 */
[----:B------:R-:W-:Y:S02]  /*1420*/  FFMA.FTZ R51, R4, R51, R5 ;  /* 0x0000003304337223 */ /* 0x000fe40000010005 */
[----:B------:R-:W0:Y:S01]  /*1430*/  LDS.128 R4, [UR6+0x50] ;  /* 0x00005006ff047984 */ /* 0x000e220008000c00 */
[----:B------:R-:W-:Y:S02]  /*1440*/  HADD2.F32 R13, -RZ, R15.H0_H0 ;  /* 0x2000000fff0d7230 */ /* 0x000fe40000004100 */
[--C-:B------:R-:W-:Y:S02]  /*1450*/  HADD2.F32 R12, -RZ, R23.reuse.H0_H0 ;  /* 0x20000017ff0c7230 */ /* 0x100fe40000004100 */
[----:B------:R-:W-:-:S03]  /*1460*/  HADD2.F32 R23, -RZ, R23.H1_H1 ;  /* 0x30000017ff177230 */ /* 0x000fc60000004100 */
[----:B------:R-:W-:Y:S01]  /*1470*/  FFMA.FTZ R32, R13, R12, R32 ;  /* 0x0000000c0d207223 */ /* 0x000fe20000010020 */
[----:B------:R-:W-:Y:S02]  /*1480*/  HADD2.F32 R15, -RZ, R15.H1_H1 ;  /* 0x3000000fff0f7230 */ /* 0x000fe40000004100 */
[----:B------:R-:W-:Y:S02]  /*1490*/  HADD2.F32 R14, -RZ, R14.H1_H1 ;  /* 0x3000000eff0e7230 */ /* 0x000fe40000004100 */
[----:B------:R-:W-:Y:S02]  /*14a0*/  HADD2.F32 R22, -RZ, R22.H1_H1 ;  /* 0x30000016ff167230 */ /* 0x000fe40000004100 */
[----:B------:R-:W-:-:S03]  /*14b0*/  FFMA.FTZ R34, R15, R23, R34 ;  /* 0x000000170f227223 */ /* 0x000fc60000010022 */
[----:B------:R-:W-:Y:S01]  /*14c0*/  FFMA.FTZ R33, R14, R22, R33 ;  /* 0x000000160e217223 */ /* 0x000fe20000010021 */
[--C-:B0-----:R-:W-:Y:S02]  /*14d0*/  HADD2.F32 R12, -RZ, R4.reuse.H0_H0 ;  /* 0x20000004ff0c7230 */ /* 0x101fe40000004100 */
[----:B------:R-:W-:Y:S02]  /*14e0*/  HADD2.F32 R13, -RZ, R4.H1_H1 ;  /* 0x30000004ff0d7230 */ /* 0x000fe40000004100 */
[----:B------:R-:W-:Y:S02]  /*14f0*/  HADD2.F32 R23, -RZ, R5.H0_H0 ;  /* 0x20000005ff177230 */ /* 0x000fe40000004100 */
[--C-:B--2---:R-:W-:Y:S02]  /*1500*/  HADD2.F32 R4, -RZ, R36.reuse.H0_H0 ;  /* 0x20000024ff047230 */ /* 0x104fe40000004100 */
[----:B------:R-:W-:-:S03]  /*1510*/  HADD2.F32 R36, -RZ, R36.H1_H1 ;  /* 0x30000024ff247230 */ /* 0x000fc60000004100 */
[----:B------:R-:W-:Y:S01]  /*1520*/  FFMA.FTZ R35, R12, R4, R35 ;  /* 0x000000040c237223 */ /* 0x000fe20000010023 */
[----:B------:R-:W-:Y:S02]  /*1530*/  HADD2.F32 R4, -RZ, R37.H0_H0 ;  /* 0x20000025ff047230 */ /* 0x000fe40000004100 */
[----:B------:R-:W-:Y:S02]  /*1540*/  FFMA.FTZ R50, R13, R36, R50 ;  /* 0x000000240d327223 */ /* 0x000fe40000010032 */
[----:B------:R-:W0:Y:S01]  /*1550*/  LDS.128 R12, [UR6+0x60] ;  /* 0x00006006ff0c7984 */ /* 0x000e220008000c00 */
[----:B------:R-:W-:Y:S01]  /*1560*/  FFMA.FTZ R4, R23, R4, R20 ;  /* 0x0000000417047223 */ /* 0x000fe20000010014 */
[----:B------:R-:W-:Y:S02]  /*1570*/  HADD2.F32 R20, -RZ, R5.H1_H1 ;  /* 0x30000005ff147230 */ /* 0x000fe40000004100 */
[----:B------:R-:W-:-:S05]  /*1580*/  HADD2.F32 R5, -RZ, R37.H1_H1 ;  /* 0x30000025ff057230 */ /* 0x000fca0000004100 */
[----:B------:R-:W-:Y:S01]  /*1590*/  FFMA.FTZ R5, R20, R5, R21 ;  /* 0x0000000514057223 */ /* 0x000fe20000010015 */
[----:B------:R-:W-:Y:S02]  /*15a0*/  HADD2.F32 R20, -RZ, R6.H0_H0 ;  /* 0x20000006ff147230 */ /* 0x000fe40000004100 */
[----:B------:R-:W-:-:S05]  /*15b0*/  HADD2.F32 R21, -RZ, R38.H0_H0 ;  /* 0x20000026ff157230 */ /* 0x000fca0000004100 */
[----:B------:R-:W-:Y:S01]  /*15c0*/  FFMA.FTZ R51, R20, R21, R51 ;  /* 0x0000001514337223 */ /* 0x000fe20000010033 */
[----:B------:R-:W-:Y:S02]  /*15d0*/  HADD2.F32 R21, -RZ, R7.H0_H0 ;  /* 0x20000007ff157230 */ /* 0x000fe40000004100 */
[----:B------:R-:W-:-:S05]  /*15e0*/  HADD2.F32 R20, -RZ, R39.H0_H0 ;  /* 0x20000027ff147230 */ /* 0x000fca0000004100 */
[----:B------:R-:W-:Y:S02]  /*15f0*/  FFMA.FTZ R32, R21, R20, R32 ;  /* 0x0000001415207223 */ /* 0x000fe40000010020 */
[----:B------:R-:W1:Y:S01]  /*1600*/  LDS.128 R20, [UR6+0x70] ;  /* 0x00007006ff147984 */ /* 0x000e620008000c00 */
[----:B------:R-:W-:Y:S02]  /*1610*/  HADD2.F32 R6, -RZ, R6.H1_H1 ;  /* 0x30000006ff067230 */ /* 0x000fe40000004100 */
[----:B------:R-:W-:Y:S02]  /*1620*/  HADD2.F32 R38, -RZ, R38.H1_H1 ;  /* 0x30000026ff267230 */ /* 0x000fe40000004100 */
[----:B------:R-:W-:Y:S02]  /*1630*/  HADD2.F32 R39, -RZ, R39.H1_H1 ;  /* 0x30000027ff277230 */ /* 0x000fe40000004100 */
[----:B------:R-:W-:Y:S02]  /*1640*/  HADD2.F32 R7, -RZ, R7.H1_H1 ;  /* 0x30000007ff077230 */ /* 0x000fe40000004100 */
[----:B------:R-:W-:-:S03]  /*1650*/  FFMA.FTZ R33, R6, R38, R33 ;  /* 0x0000002606217223 */ /* 0x000fc60000010021 */
[----:B------:R-:W-:Y:S01]  /*1660*/  FFMA.FTZ R34, R7, R39, R34 ;  /* 0x0000002707227223 */ /* 0x000fe20000010022 */
[----:B0-----:R-:W-:Y:S02]  /*1670*/  HADD2.F32 R6, -RZ, R12.H0_H0 ;  /* 0x2000000cff067230 */ /* 0x001fe40000004100 */
[----:B---3--:R-:W-:Y:S02]  /*1680*/  HADD2.F32 R7, -RZ, R8.H0_H0 ;  /* 0x20000008ff077230 */ /* 0x008fe40000004100 */
[----:B------:R-:W-:-:S03]  /*1690*/  HADD2.F32 R37, -RZ, R13.H0_H0 ;  /* 0x2000000dff257230 */ /* 0x000fc60000004100 */
[----:B------:R-:W-:Y:S01]  /*16a0*/  FFMA.FTZ R35, R6, R7, R35 ;  /* 0x0000000706237223 */ /* 0x000fe20000010023 */
[----:B------:R-:W-:Y:S02]  /*16b0*/  HADD2.F32 R7, -RZ, R12.H1_H1 ;  /* 0x3000000cff077230 */ /* 0x000fe40000004100 */
[----:B------:R-:W-:Y:S02]  /*16c0*/  HADD2.F32 R8, -RZ, R8.H1_H1 ;  /* 0x30000008ff087230 */ /* 0x000fe40000004100 */
[----:B------:R-:W-:Y:S02]  /*16d0*/  HADD2.F32 R12, -RZ, R9.H0_H0 ;  /* 0x20000009ff0c7230 */ /* 0x000fe40000004100 */
[----:B------:R-:W-:Y:S02]  /*16e0*/  HADD2.F32 R6, -RZ, R14.H0_H0 ;  /* 0x2000000eff067230 */ /* 0x000fe40000004100 */
[----:B------:R-:W-:Y:S01]  /*16f0*/  FFMA.FTZ R50, R7, R8, R50 ;  /* 0x0000000807327223 */ /* 0x000fe20000010032 */
[----:B------:R-:W-:-:S02]  /*1700*/  HADD2.F32 R7, -RZ, R10.H0_H0 ;  /* 0x2000000aff077230 */ /* 0x000fc40000004100 */
[----:B------:R-:W-:Y:S01]  /*1710*/  FFMA.FTZ R12, R37, R12, R4 ;  /* 0x0000000c250c7223 */ /* 0x000fe20000010004 */
[----:B------:R-:W-:Y:S02]  /*1720*/  HADD2.F32 R4, -RZ, R13.H1_H1 ;  /* 0x3000000dff047230 */ /* 0x000fe40000004100 */
[----:B------:R-:W-:Y:S02]  /*1730*/  HADD2.F32 R13, -RZ, R9.H1_H1 ;  /* 0x30000009ff0d7230 */ /* 0x000fe40000004100 */
[----:B------:R-:W-:Y:S02]  /*1740*/  HADD2.F32 R14, -RZ, R14.H1_H1 ;  /* 0x3000000eff0e7230 */ /* 0x000fe40000004100 */
[----:B------:R-:W-:Y:S02]  /*1750*/  HADD2.F32 R10, -RZ, R10.H1_H1 ;  /* 0x3000000aff0a7230 */ /* 0x000fe40000004100 */
[----:B------:R-:W-:Y:S02]  /*1760*/  HADD2.F32 R9, -RZ, R15.H0_H0 ;  /* 0x2000000fff097230 */ /* 0x000fe40000004100 */
[----:B------:R-:W-:-:S02]  /*1770*/  HADD2.F32 R8, -RZ, R11.H0_H0 ;  /* 0x2000000bff087230 */ /* 0x000fc40000004100 */
[----:B------:R-:W-:Y:S01]  /*1780*/  FFMA.FTZ R13, R4, R13, R5 ;  /* 0x0000000d040d7223 */ /* 0x000fe20000010005 */
[----:B------:R-:W-:Y:S01]  /*1790*/  FFMA.FTZ R51, R6, R7, R51 ;  /* 0x0000000706337223 */ /* 0x000fe20000010033 */
[----:B------:R-:W-:Y:S01]  /*17a0*/  FFMA.FTZ R33, R14, R10, R33 ;  /* 0x0000000a0e217223 */ /* 0x000fe20000010021 */
[----:B------:R-:W0:Y:S01]  /*17b0*/  LDS.128 R4, [UR6+0x80] ;  /* 0x00008006ff047984 */ /* 0x000e220008000c00 */
[----:B------:R-:W-:Y:S01]  /*17c0*/  FFMA.FTZ R32, R9, R8, R32 ;  /* 0x0000000809207223 */ /* 0x000fe20000010020 */
[----:B----4-:R-:W-:Y:S02]  /*17d0*/  HADD2.F32 R10, -RZ, R24.H0_H0 ;  /* 0x20000018ff0a7230 */ /* 0x010fe40000004100 */
[----:B------:R-:W-:Y:S02]  /*17e0*/  HADD2.F32 R11, -RZ, R11.H1_H1 ;  /* 0x3000000bff0b7230 */ /* 0x000fe40000004100 */
[----:B------:R-:W-:Y:S02]  /*17f0*/  HADD2.F32 R15, -RZ, R15.H1_H1 ;  /* 0x3000000fff0f7230 */ /* 0x000fe40000004100 */
[----:B-1----:R-:W-:-:S02]  /*1800*/  HADD2.F32 R8, -RZ, R20.H0_H0 ;  /* 0x20000014ff087230 */ /* 0x002fc40000004100 */
[----:B------:R-:W-:Y:S02]  /*1810*/  HADD2.F32 R9, -RZ, R20.H1_H1 ;  /* 0x30000014ff097230 */ /* 0x000fe40000004100 */
[----:B------:R-:W-:Y:S02]  /*1820*/  HADD2.F32 R24, -RZ, R24.H1_H1 ;  /* 0x30000018ff187230 */ /* 0x000fe40000004100 */
[----:B------:R-:W-:Y:S01]  /*1830*/  FFMA.FTZ R34, R15, R11, R34 ;  /* 0x0000000b0f227223 */ /* 0x000fe20000010022 */
[----:B------:R-:W-:Y:S02]  /*1840*/  FFMA.FTZ R35, R8, R10, R35 ;  /* 0x0000000a08237223 */ /* 0x000fe40000010023 */
[----:B------:R-:W-:Y:S02]  /*1850*/  FFMA.FTZ R50, R9, R24, R50 ;  /* 0x0000001809327223 */ /* 0x000fe40000010032 */
[----:B------:R-:W1:Y:S01]  /*1860*/  LDS.128 R8, [UR6+0x90] ;  /* 0x00009006ff087984 */ /* 0x000e620008000c00 */
[----:B------:R-:W-:-:S02]  /*1870*/  HADD2.F32 R15, -RZ, R21.H0_H0 ;  /* 0x20000015ff0f7230 */ /* 0x000fc40000004100 */
[--C-:B------:R-:W-:Y:S02]  /*1880*/  HADD2.F32 R14, -RZ, R25.reuse.H0_H0 ;  /* 0x20000019ff0e7230 */ /* 0x100fe40000004100 */
[----:B------:R-:W-:-:S03]  /*1890*/  HADD2.F32 R25, -RZ, R25.H1_H1 ;  /* 0x30000019ff197230 */ /* 0x000fc60000004100 */
[----:B------:R-:W-:Y:S01]  /*18a0*/  FFMA.FTZ R12, R15, R14, R12 ;  /* 0x0000000e0f0c7223 */ /* 0x000fe2000001000c */
[----:B------:R-:W-:Y:S02]  /*18b0*/  HADD2.F32 R14, -RZ, R21.H1_H1 ;  /* 0x30000015ff0e7230 */ /* 0x000fe40000004100 */
[----:B------:R-:W-:Y:S02]  /*18c0*/  HADD2.F32 R15, -RZ, R26.H0_H0 ;  /* 0x2000001aff0f7230 */ /* 0x000fe40000004100 */
[----:B------:R-:W-:Y:S02]  /*18d0*/  HADD2.F32 R20, -RZ, R27.H0_H0 ;  /* 0x2000001bff147230 */ /* 0x000fe40000004100 */
[----:B------:R-:W-:Y:S01]  /*18e0*/  FFMA.FTZ R13, R14, R25, R13 ;  /* 0x000000190e0d7223 */ /* 0x000fe2000001000d */
[----:B------:R-:W-:Y:S02]  /*18f0*/  HADD2.F32 R14, -RZ, R22.H0_H0 ;  /* 0x20000016ff0e7230 */ /* 0x000fe40000004100 */
[----:B------:R-:W-:-:S02]  /*1900*/  HADD2.F32 R21, -RZ, R23.H0_H0 ;  /* 0x20000017ff157230 */ /* 0x000fc40000004100 */
[----:B------:R-:W-:Y:S02]  /*1910*/  HADD2.F32 R26, -RZ, R26.H1_H1 ;  /* 0x3000001aff1a7230 */ /* 0x000fe40000004100 */
[----:B------:R-:W-:Y:S02]  /*1920*/  HADD2.F32 R27, -RZ, R27.H1_H1 ;  /* 0x3000001bff1b7230 */ /* 0x000fe40000004100 */
[----:B------:R-:W-:Y:S02]  /*1930*/  HADD2.F32 R22, -RZ, R22.H1_H1 ;  /* 0x30000016ff167230 */ /* 0x000fe40000004100 */
[----:B------:R-:W-:Y:S02]  /*1940*/  HADD2.F32 R23, -RZ, R23.H1_H1 ;  /* 0x30000017ff177230 */ /* 0x000fe40000004100 */
        /* <DEDUP_REMOVED lines=8> */
[----:B------:R-:W-:Y:S02]  /*19d0*/  HADD2.F32 R28, -RZ, R28.H1_H1 ;  /* 0x3000001cff1c7230 */ /* 0x000fe40000004100 */
[----:B------:R-:W-:Y:S01]  /*19e0*/  FFMA.FTZ R4, R4, R20, R13 ;  /* 0x0000001404047223 */ /* 0x000fe2000001000d */
[----:B------:R-:W-:-:S02]  /*19f0*/  HADD2.F32 R21, -RZ, R29.H0_H0 ;  /* 0x2000001dff157230 */ /* 0x000fc40000004100 */
[----:B------:R-:W-:Y:S02]  /*1a00*/  HADD2.F32 R25, -RZ, R5.H0_H0 ;  /* 0x20000005ff197230 */ /* 0x000fe40000004100 */
[----:B-1----:R-:W-:Y:S02]  /*1a10*/  HADD2.F32 R20, -RZ, R8.H0_H0 ;  /* 0x20000008ff147230 */ /* 0x002fe40000004100 */
[----:B------:R-:W-:Y:S02]  /*1a20*/  HADD2.F32 R13, -RZ, R16.H0_H0 ;  /* 0x20000010ff0d7230 */ /* 0x000fe40000004100 */
[----:B------:R-:W-:Y:S01]  /*1a30*/  FFMA.FTZ R35, R22, R24, R35 ;  /* 0x0000001816237223 */ /* 0x000fe20000010023 */
[----:B------:R-:W-:Y:S02]  /*1a40*/  HADD2.F32 R8, -RZ, R8.H1_H1 ;  /* 0x30000008ff087230 */ /* 0x000fe40000004100 */
[----:B------:R-:W-:Y:S01]  /*1a50*/  FFMA.FTZ R23, R23, R28, R50 ;  /* 0x0000001c17177223 */ /* 0x000fe20000010032 */
[----:B------:R-:W-:-:S02]  /*1a60*/  HADD2.F32 R16, -RZ, R16.H1_H1 ;  /* 0x30000010ff107230 */ /* 0x000fc40000004100 */
[----:B------:R-:W-:Y:S01]  /*1a70*/  FFMA.FTZ R12, R25, R21, R12 ;  /* 0x00000015190c7223 */ /* 0x000fe2000001000c */
[----:B------:R-:W-:Y:S02]  /*1a80*/  HADD2.F32 R21, -RZ, R9.H0_H0 ;  /* 0x20000009ff157230 */ /* 0x000fe40000004100 */
[----:B------:R-:W-:Y:S01]  /*1a90*/  FFMA.FTZ R13, R20, R13, R35 ;  /* 0x0000000d140d7223 */ /* 0x000fe20000010023 */
[----:B------:R-:W-:Y:S02]  /*1aa0*/  HADD2.F32 R22, -RZ, R17.H0_H0 ;  /* 0x20000011ff167230 */ /* 0x000fe40000004100 */
[----:B------:R-:W-:Y:S01]  /*1ab0*/  FFMA.FTZ R8, R8, R16, R23 ;  /* 0x0000001008087223 */ /* 0x000fe20000010017 */
[----:B------:R-:W-:Y:S01]  /*1ac0*/  FFMA.FTZ R51, R14, R15, R51 ;  /* 0x0000000f0e337223 */ /* 0x000fe20000010033 */
[----:B------:R-:W-:Y:S02]  /*1ad0*/  HADD2.F32 R9, -RZ, R9.H1_H1 ;  /* 0x30000009ff097230 */ /* 0x000fe40000004100 */
[----:B------:R-:W-:-:S02]  /*1ae0*/  HADD2.F32 R17, -RZ, R17.H1_H1 ;  /* 0x30000011ff117230 */ /* 0x000fc40000004100 */
[----:B------:R-:W-:Y:S02]  /*1af0*/  HADD2.F32 R15, -RZ, R31.H0_H0 ;  /* 0x2000001fff0f7230 */ /* 0x000fe40000004100 */
[----:B------:R-:W-:Y:S02]  /*1b00*/  HADD2.F32 R5, -RZ, R7.H0_H0 ;  /* 0x20000007ff057230 */ /* 0x000fe40000004100 */
[----:B------:R-:W-:Y:S01]  /*1b10*/  FFMA.FTZ R12, R21, R22, R12 ;  /* 0x00000016150c7223 */ /* 0x000fe2000001000c */
[----:B------:R-:W-:Y:S02]  /*1b20*/  HADD2.F32 R14, -RZ, R30.H0_H0 ;  /* 0x2000001eff0e7230 */ /* 0x000fe40000004100 */
[----:B------:R-:W-:Y:S01]  /*1b30*/  FADD.FTZ R13, R13, R8 ;  /* 0x000000080d0d7221 */ /* 0x000fe20000010000 */
[----:B------:R-:W-:Y:S02]  /*1b40*/  HADD2.F32 R26, -RZ, R6.H0_H0 ;  /* 0x20000006ff1a7230 */ /* 0x000fe40000004100 */
[----:B------:R-:W-:Y:S01]  /*1b50*/  FFMA.FTZ R4, R9, R17, R4 ;  /* 0x0000001109047223 */ /* 0x000fe20000010004 */
[----:B------:R-:W-:-:S02]  /*1b60*/  HADD2.F32 R30, -RZ, R30.H1_H1 ;  /* 0x3000001eff1e7230 */ /* 0x000fc40000004100 */
[----:B------:R-:W-:Y:S01]  /*1b70*/  FFMA.FTZ R5, R5, R15, R32 ;  /* 0x0000000f05057223 */ /* 0x000fe20000010020 */
[----:B------:R-:W-:Y:S02]  /*1b80*/  HADD2.F32 R6, -RZ, R6.H1_H1 ;  /* 0x30000006ff067230 */ /* 0x000fe40000004100 */
[----:B------:R-:W-:Y:S01]  /*1b90*/  FFMA.FTZ R14, R26, R14, R51 ;  /* 0x0000000e1a0e7223 */ /* 0x000fe20000010033 */
[----:B------:R-:W-:Y:S02]  /*1ba0*/  HADD2.F32 R9, -RZ, R10.H0_H0 ;  /* 0x2000000aff097230 */ /* 0x000fe40000004100 */
[----:B------:R-:W-:Y:S01]  /*1bb0*/  FADD.FTZ R15, R12, R13 ;  /* 0x0000000d0c0f7221 */ /* 0x000fe20000010000 */
[--C-:B------:R-:W-:Y:S01]  /*1bc0*/  HADD2.F32 R8, -RZ, R18.reuse.H0_H0 ;  /* 0x20000012ff087230 */ /* 0x100fe20000004100 */
[----:B------:R-:W-:Y:S01]  /*1bd0*/  UIADD3 UR6, UR10, 0x1f, URZ ;  /* 0x0000001f0a067890 */ /* 0x000fe2000fffe03f */
[----:B------:R-:W-:Y:S02]  /*1be0*/  HADD2.F32 R18, -RZ, R18.H1_H1 ;  /* 0x30000012ff127230 */ /* 0x000fe40000004100 */
[----:B------:R-:W-:Y:S01]  /*1bf0*/  FFMA.FTZ R6, R6, R30, R33 ;  /* 0x0000001e06067223 */ /* 0x000fe20000010021 */
[----:B------:R-:W-:-:S02]  /*1c00*/  HADD2.F32 R13, -RZ, R10.H1_H1 ;  /* 0x3000000aff0d7230 */ /* 0x000fc40000004100 */
[----:B------:R-:W-:Y:S01]  /*1c10*/  FFMA.FTZ R8, R9, R8, R14 ;  /* 0x0000000809087223 */ /* 0x000fe2000001000e */
[----:B------:R-:W-:Y:S01]  /*1c20*/  FADD.FTZ R15, R4, R15 ;  /* 0x0000000f040f7221 */ /* 0x000fe20000010000 */
[----:B------:R-:W-:Y:S01]  /*1c30*/  USHF.R.S32.HI UR7, URZ, 0x1f, UR6 ;  /* 0x0000001f3f077899 */ /* 0x000fe20008011406 */
[----:B------:R-:W-:Y:S02]  /*1c40*/  HADD2.F32 R31, -RZ, R31.H1_H1 ;  /* 0x3000001fff1f7230 */ /* 0x000fe40000004100 */
[----:B------:R-:W-:Y:S01]  /*1c50*/  FFMA.FTZ R6, R13, R18, R6 ;  /* 0x000000120d067223 */ /* 0x000fe20000010006 */
[----:B------:R-:W-:Y:S02]  /*1c60*/  HADD2.F32 R7, -RZ, R7.H1_H1 ;  /* 0x30000007ff077230 */ /* 0x000fe40000004100 */
[----:B------:R-:W-:Y:S01]  /*1c70*/  FADD.FTZ R15, R8, R15 ;  /* 0x0000000f080f7221 */ /* 0x000fe20000010000 */
[----:B------:R-:W-:Y:S02]  /*1c80*/  HADD2.F32 R12, -RZ, R19.H0_H0 ;  /* 0x20000013ff0c7230 */ /* 0x000fe40000004100 */
[----:B------:R-:W-:Y:S01]  /*1c90*/  HADD2.F32 R4, -RZ, R11.H0_H0 ;  /* 0x2000000bff047230 */ /* 0x000fe20000004100 */
[----:B------:R-:W-:Y:S01]  /*1ca0*/  I2FP.F32.S32 R9, R43 ;  /* 0x0000002b00097245 */ /* 0x000fe20000201400 */
[----:B------:R-:W-:Y:S01]  /*1cb0*/  ULEA.HI UR7, UR7, UR6, URZ, 0x5 ;  /* 0x0000000607077291 */ /* 0x000fe2000f8f283f */
[----:B------:R-:W-:-:S02]  /*1cc0*/  HADD2.F32 R19, -RZ, R19.H1_H1 ;  /* 0x30000013ff137230 */ /* 0x000fc40000004100 */
[----:B------:R-:W-:Y:S01]  /*1cd0*/  FFMA.FTZ R7, R7, R31, R34 ;  /* 0x0000001f07077223 */ /* 0x000fe20000010022 */
[----:B------:R-:W-:Y:S02]  /*1ce0*/  HADD2.F32 R10, -RZ, R11.H1_H1 ;  /* 0x3000000bff0a7230 */ /* 0x000fe40000004100 */
[----:B------:R-:W-:Y:S01]  /*1cf0*/  FFMA.FTZ R4, R4, R12, R5 ;  /* 0x0000000c04047223 */ /* 0x000fe20000010005 */
[----:B------:R-:W-:Y:S01]  /*1d00*/  FADD.FTZ R15, R6, R15 ;  /* 0x0000000f060f7221 */ /* 0x000fe20000010000 */
[----:B-----5:R-:W-:Y:S01]  /*1d10*/  FMUL.FTZ R9, R9, R46 ;  /* 0x0000002e09097220 */ /* 0x020fe20000410000 */
[----:B------:R-:W-:Y:S01]  /*1d20*/  USHF.R.S32.HI UR7, URZ, 0x5, UR7 ;  /* 0x000000053f077899 */ /* 0x000fe20008011407 */
[----:B------:R-:W-:Y:S01]  /*1d30*/  FSETP.NEU.FTZ.AND P0, PT, R46, RZ, PT ;  /* 0x000000ff2e00720b */ /* 0x000fe20003f1d000 */
[----:B------:R-:W-:Y:S02]  /*1d40*/  VIADD R41, R41, 0x4 ;  /* 0x0000000429297836 */ /* 0x000fe40000000000 */
[----:B------:R-:W-:Y:S01]  /*1d50*/  FFMA.FTZ R7, R10, R19, R7 ;  /* 0x000000130a077223 */ /* 0x000fe20000010007 */
[----:B------:R-:W-:Y:S01]  /*1d60*/  FADD.FTZ R4, R4, R15 ;  /* 0x0000000f04047221 */ /* 0x000fe20000010000 */
[----:B------:R-:W-:-:S02]  /*1d70*/  FSEL R9, R9, RZ, P0 ;  /* 0x000000ff09097208 */ /* 0x000fc40000000000 */
[----:B------:R-:W-:Y:S01]  /*1d80*/  ISETP.GE.AND P2, PT, R41, UR7, PT ;  /* 0x0000000729007c0c */ /* 0x000fe2000bf46270 */
[----:B------:R-:W-:Y:S01]  /*1d90*/  FADD.FTZ R4, R7, R4 ;  /* 0x0000000407047221 */ /* 0x000fe20000010000 */
[----:B------:R-:W-:-:S03]  /*1da0*/  ISETP.GE.AND P0, PT, R44, UR10, PT ;  /* 0x0000000a2c007c0c */ /* 0x000fc6000bf06270 */
        /* <DEDUP_REMOVED lines=10> */
.L_x_21714:
[----:B------:R-:W-:Y:S05]  /*1e50*/  BSYNC B0 ;  /* 0x0000000000007941 */ /* 0x000fea0003800000 */
.L_x_21713:
[----:B------:R-:W0:Y:S01]  /*1e60*/  SHFL.BFLY PT, R2, R45, 0x10, 0x1f ;  /* 0x0e001f002d027f89 */ /* 0x000e2200000e0000 */
[----:B------:R-:W-:Y:S01]  /*1e70*/  UIADD3 UR6, UR10, 0x1f, URZ ;  /* 0x0000001f0a067890 */ /* 0x000fe2000fffe03f */
[----:B------:R-:W-:Y:S03]  /*1e80*/  BSSY B0, `(.L_x_21716) ;  /* 0x000010e000007945 */ /* 0x000fe60003800000 */
[----:B------:R-:W-:-:S04]  /*1e90*/  USHF.R.S32.HI UR7, URZ, 0x1f, UR6 ;  /* 0x0000001f3f077899 */ /* 0x000fc80008011406 */
[----:B------:R-:W-:-:S04]  /*1ea0*/  ULEA.HI UR9, UR7, UR6, URZ, 0x5 ;  /* 0x0000000607097291 */ /* 0x000fc8000f8f283f */
[----:B------:R-:W-:-:S04]  /*1eb0*/  ULOP3.LUT UR6, UR9, 0xffffffe0, URZ, 0xc0, !UPT ;  /* 0xffffffe009067892 */ /* 0x000fc8000f8ec03f */
[----:B------:R-:W-:-:S04]  /*1ec0*/  UISETP.LT.AND UP0, UPT, UR10, UR6, UPT ;  /* 0x000000060a00728c */ /* 0x000fc8000bf01270 */
[----:B------:R-:W-:Y:S01]  /*1ed0*/  USEL UR6, UR10, UR6, UP0 ;  /* 0x000000060a067287 */ /* 0x000fe20008000000 */
        /* <DEDUP_REMOVED lines=21> */
[----:B-1----:R-:W-:Y:S02]  /*2030*/  @!P0 LEA R6, R10, R3, 0x18 ;  /* 0x000000030a068211 */ /* 0x002fe400078ec0ff */
[----:B--2---:R-:W-:-:S03]  /*2040*/  @!P1 LEA R7, R12, R7, 0x18 ;  /* 0x000000070c079211 */ /* 0x004fc600078ec0ff */
[----:B------:R-:W-:Y:S01]  /*2050*/  @!P0 IMAD R6, R47, 0x4, R6 ;  /* 0x000000042f068824 */ /* 0x000fe200078e0206 */
[----:B0-----:R-:W-:Y:S02]  /*2060*/  @!P0 FMNMX.FTZ R3, R8, R5, !PT ;  /* 0x0000000508038209 */ /* 0x001fe40007810000 */
[----:B------:R-:W-:Y:S01]  /*2070*/  MOV R5, 0xff7fffff ;  /* 0xff7fffff00057802 */ /* 0x000fe20000000f00 */
[----:B------:R-:W-:Y:S02]  /*2080*/  @!P1 IMAD R7, R4, 0x4, R7 ;  /* 0x0000000404079824 */ /* 0x000fe400078e0207 */
[----:B------:R-:W-:Y:S01]  /*2090*/  @!P0 STS [R6], R3 ;  /* 0x0000000306008388 */ /* 0x000fe20000000800 */
[----:B------:R-:W-:Y:S06]  /*20a0*/  BAR.SYNC.DEFER_BLOCKING 0x0 ;  /* 0x0000000000007b1d */ /* 0x000fec0000010000 */
[----:B------:R-:W0:Y:S01]  /*20b0*/  @!P1 LDS R5, [R7] ;  /* 0x0000000007059984 */ /* 0x000e220000000800 */
[----:B------:R-:W-:-:S03]  /*20c0*/  ISETP.GE.AND P1, PT, R2, UR6, PT ;  /* 0x0000000602007c0c */ /* 0x000fc6000bf26270 */
[----:B0-----:R-:W0:Y:S02]  /*20d0*/  SHFL.BFLY PT, R8, R5, 0x2, 0x1f ;  /* 0x0c401f0005087f89 */ /* 0x001e2400000e0000 */
[----:B0-----:R-:W-:Y:S01]  /*20e0*/  FMNMX.FTZ R8, R8, R5, !PT ;  /* 0x0000000508087209 */ /* 0x001fe20007810000 */
[----:B------:R-:W-:-:S04]  /*20f0*/  HFMA2.MMA R5, -RZ, RZ, 0, 0 ;  /* 0x00000000ff057435 */ /* 0x000fc800000001ff */
        /* <DEDUP_REMOVED lines=9> */
[----:B------:R-:W-:Y:S02]  /*2190*/  ISETP.GE.U32.AND P2, PT, R5, 0x180, PT ;  /* 0x000001800500780c */ /* 0x000fe40003f46070 */
[----:B------:R-:W-:Y:S02]  /*21a0*/  LOP3.LUT P0, R6, R6, 0x3, RZ, 0xc0, !PT ;  /* 0x0000000306067812 */ /* 0x000fe4000780c0ff */
[----:B------:R-:W-:-:S11]  /*21b0*/  MOV R5, RZ ;  /* 0x000000ff00057202 */ /* 0x000fd60000000f00 */
        /* <DEDUP_REMOVED lines=8> */
.L_x_21720:
        /* <DEDUP_REMOVED lines=11> */
.L_x_21719:
[----:B------:R-:W-:Y:S05]  /*22f0*/  BSYNC B1 ;  /* 0x0000000000017941 */ /* 0x000fea0003800000 */
.L_x_21718:
        /* <DEDUP_REMOVED lines=12> */
[----:B------:R-:W-:Y:S02]  /*23c0*/  MOV R8, UR6 ;  /* 0x0000000600087c02 */ /* 0x000fe40008000f00 */
[----:B------:R-:W-:-:S03]  /*23d0*/  PLOP3.LUT P0, PT, PT, PT, PT, 0x8, 0x0 ;  /* 0x000000000000781c */ /* 0x000fc60003f0e170 */
[----:B------:R-:W-:-:S10]  /*23e0*/  VIADD R8, R8, 0xfffffa00 ;  /* 0xfffffa0008087836 */ /* 0x000fd40000000000 */
.L_x_21723:
[----:B------:R-:W1:Y:S01]  /*23f0*/  LDS R10, [R6+-0x400] ;  /* 0xfffc0000060a7984 */ /* 0x000e620000000800 */
[----:B------:R-:W-:-:S03]  /*2400*/  IADD3 R7, R7, 0x800, RZ ;  /* 0x0000080007077810 */ /* 0x000fc60007ffe0ff */
[----:B------:R-:W2:Y:S01]  /*2410*/  LDS R12, [R6+-0x200] ;  /* 0xfffe0000060c7984 */ /* 0x000ea20000000800 */
[----:B------:R-:W-:-:S03]  /*2420*/  ISETP.GE.AND P2, PT, R7, R8, PT ;  /* 0x000000080700720c */ /* 0x000fc60003f46270 */
[----:B------:R-:W3:Y:S04]  /*2430*/  LDS R14, [R6] ;  /* 0x00000000060e7984 */ /* 0x000ee80000000800 */
[----:B------:R-:W4:Y:S04]  /*2440*/  LDS R16, [R6+0x200] ;  /* 0x0002000006107984 */ /* 0x000f280000000800 */
[----:B------:R-:W4:Y:S04]  /*2450*/  LDS R18, [R6+0x400] ;  /* 0x0004000006127984 */ /* 0x000f280000000800 */
[----:B------:R-:W4:Y:S04]  /*2460*/  LDS R20, [R6+0x600] ;  /* 0x0006000006147984 */ /* 0x000f280000000800 */
[----:B------:R-:W4:Y:S04]  /*2470*/  LDS R22, [R6+0x800] ;  /* 0x0008000006167984 */ /* 0x000f280000000800 */
[----:B------:R-:W4:Y:S01]  /*2480*/  LDS R24, [R6+0xa00] ;  /* 0x000a000006187984 */ /* 0x000f220000000800 */
[----:B-1----:R-:W-:-:S04]  /*2490*/  FADD.FTZ R10, -R3, R10 ;  /* 0x0000000a030a7221 */ /* 0x002fc80000010100 */
[----:B0-----:R-:W-:Y:S01]  /*24a0*/  FMUL.FTZ R9, R10, 1.4426950216293334961 ;  /* 0x3fb8aa3b0a097820 */ /* 0x001fe20000410000 */
[C---:B--2---:R-:W-:Y:S01]  /*24b0*/  FADD.FTZ R12, -R3.reuse, R12 ;  /* 0x0000000c030c7221 */ /* 0x044fe20000010100 */
[----:B------:R-:W0:Y:S01]  /*24c0*/  LDS R10, [R6+0xc00] ;  /* 0x000c0000060a7984 */ /* 0x000e220000000800 */
[C---:B---3--:R-:W-:Y:S02]  /*24d0*/  FADD.FTZ R14, -R3.reuse, R14 ;  /* 0x0000000e030e7221 */ /* 0x048fe40000010100 */
[----:B------:R-:W-:Y:S01]  /*24e0*/  FMUL.FTZ R11, R12, 1.4426950216293334961 ;  /* 0x3fb8aa3b0c0b7820 */ /* 0x000fe20000410000 */
[----:B------:R-:W1:Y:S01]  /*24f0*/  MUFU.EX2 R9, R9 ;  /* 0x0000000900097308 */ /* 0x000e620000000800 */
[----:B------:R-:W2:Y:S01]  /*2500*/  LDS R12, [R6+0xe00] ;  /* 0x000e0000060c7984 */ /* 0x000ea20000000800 */
[C---:B----4-:R-:W-:Y:S01]  /*2510*/  FADD.FTZ R16, -R3.reuse, R16 ;  /* 0x0000001003107221 */ /* 0x050fe20000010100 */
[----:B------:R-:W-:Y:S02]  /*2520*/  FMUL.FTZ R13, R14, 1.4426950216293334961 ;  /* 0x3fb8aa3b0e0d7820 */ /* 0x000fe40000410000 */
[----:B------:R-:W3:Y:S01]  /*2530*/  LDS R14, [R6+0x1000] ;  /* 0x00100000060e7984 */ /* 0x000ee20000000800 */
[C---:B------:R-:W-:Y:S01]  /*2540*/  FADD.FTZ R18, -R3.reuse, R18 ;  /* 0x0000001203127221 */ /* 0x040fe20000010100 */
        /* <DEDUP_REMOVED lines=78> */
.L_x_21722:
[----:B------:R-:W-:Y:S05]  /*2a30*/  BSYNC B1 ;  /* 0x0000000000017941 */ /* 0x000fea0003800000 */
.L_x_21721:
[----:B------:R-:W-:Y:S01]  /*2a40*/  IADD3 R8, -R7, UR6, RZ ;  /* 0x0000000607087c10 */ /* 0x000fe2000fffe1ff */
[----:B------:R-:W-:Y:S03]  /*2a50*/  BSSY B1, `(.L_x_21724) ;  /* 0x0000036000017945 */ /* 0x000fe60003800000 */
        /* <DEDUP_REMOVED lines=53> */
.L_x_21725:
[----:B------:R-:W-:Y:S05]  /*2db0*/  BSYNC B1 ;  /* 0x0000000000017941 */ /* 0x000fea0003800000 */
.L_x_21724:
        /* <DEDUP_REMOVED lines=26> */
.L_x_21717:
[----:B------:R-:W-:Y:S05]  /*2f60*/  BSYNC B0 ;  /* 0x0000000000007941 */ /* 0x000fea0003800000 */
.L_x_21716:
[----:B----4-:R-:W2:Y:S01]  /*2f70*/  SHFL.BFLY PT, R6, R5, 0x10, 0x1f ;  /* 0x0e001f0005067f89 */ /* 0x010ea200000e0000 */
        /* <DEDUP_REMOVED lines=9> */
[----:B0-----:R-:W-:Y:S01]  /*3010*/  @!P0 LEA R12, R12, R5, 0x18 ;  /* 0x000000050c0c8211 */ /* 0x001fe200078ec0ff */
[----:B-1----:R-:W-:Y:S01]  /*3020*/  FADD.FTZ R3, R6, R3 ;  /* 0x0000000306037221 */ /* 0x002fe20000010000 */
        /* <DEDUP_REMOVED lines=39> */
.L_x_21730:
        /* <DEDUP_REMOVED lines=8> */
.L_x_21729:
[----:B------:R-:W-:Y:S05]  /*3320*/  BSYNC B1 ;  /* 0x0000000000017941 */ /* 0x000fea0003800000 */
.L_x_21728:
        /* <DEDUP_REMOVED lines=15> */
.L_x_21733:
        /* <DEDUP_REMOVED lines=52> */
.L_x_21732:
[----:B------:R-:W-:Y:S05]  /*3760*/  BSYNC B1 ;  /* 0x0000000000017941 */ /* 0x000fea0003800000 */
.L_x_21731:
        /* <DEDUP_REMOVED lines=31> */
.L_x_21735:
[----:B------:R-:W-:Y:S05]  /*3960*/  BSYNC B1 ;  /* 0x0000000000017941 */ /* 0x000fea0003800000 */
.L_x_21734:
        /* <DEDUP_REMOVED lines=14> */
.L_x_21727:
[----:B------:R-:W-:Y:S05]  /*3a50*/  BSYNC B0 ;  /* 0x0000000000007941 */ /* 0x000fea0003800000 */
.L_x_21726:
[----:B------:R-:W-:Y:S01]  /*3a60*/  USHF.R.S32.HI UR9, URZ, 0x5, UR9 ;  /* 0x000000053f097899 */ /* 0x000fe20008011409 */
[----:B------:R-:W-:Y:S05]  /*3a70*/  BAR.SYNC.DEFER_BLOCKING 0x0 ;  /* 0x0000000000007b1d */ /* 0x000fea0000010000 */
[----:B------:R-:W-:Y:S01]  /*3a80*/  ISETP.GE.AND P0, PT, R47, UR9, PT ;  /* 0x000000092f007c0c */ /* 0x000fe2000bf06270 */
[----:B------:R-:W-:Y:S01]  /*3a90*/  ULDC UR16, c[0x0][0x25c] ;  /* 0x0000970000107ab9 */ /* 0x000fe20000000800 */
[----:B------:R-:W-:Y:S11]  /*3aa0*/  BSSY B0, `(.L_x_21736) ;  /* 0x0000219000007945 */ /* 0x000ff60003800000 */
[----:B------:R-:W-:Y:S05]  /*3ab0*/  @!P0 BRA `(.L_x_21737) ;  /* 0x0000000000188947 */ /* 0x000fea0003800000 */
[----:B------:R-:W-:Y:S02]  /*3ac0*/  CS2R R30, SRZ ;  /* 0x00000000001e7805 */ /* 0x000fe4000001ff00 */
[----:B------:R-:W-:Y:S02]  /*3ad0*/  CS2R R28, SRZ ;  /* 0x00000000001c7805 */ /* 0x000fe4000001ff00 */
[----:B-1----:R-:W-:Y:S02]  /*3ae0*/  CS2R R8, SRZ ;  /* 0x0000000000087805 */ /* 0x002fe4000001ff00 */
[----:B0-----:R-:W-:Y:S02]  /*3af0*/  CS2R R6, SRZ ;  /* 0x0000000000067805 */ /* 0x001fe4000001ff00 */
[----:B------:R-:W-:Y:S01]  /*3b00*/  CS2R R4, SRZ ;  /* 0x0000000000047805 */ /* 0x000fe2000001ff00 */
[----:B------:R-:W-:Y:S06]  /*3b10*/  BRA `(.L_x_21738) ;  /* 0x0000002000447947 */ /* 0x000fec0003800000 */
.L_x_21737:
[----:B------:R-:W2:Y:S01]  /*3b20*/  S2UR UR7, SR_CgaCtaId ;  /* 0x00000000000779c3 */ /* 0x000ea20000008800 */
[----:B01----:R-:W-:Y:S01]  /*3b30*/  SHF.R.S32.HI R3, RZ, 0x1f, R4 ;  /* 0x0000001fff037819 */ /* 0x003fe20000011404 */
[----:B------:R-:W-:Y:S01]  /*3b40*/  UMOV UR6, 0x400 ;  /* 0x0000040000067882 */ /* 0x000fe20000000000 */
[----:B------:R-:W-:Y:S01]  /*3b50*/  IADD3 R6, P0, R47, UR5, RZ ;  /* 0x000000052f067c10 */ /* 0x000fe2000ff1e0ff */
[----:B------:R-:W-:Y:S01]  /*3b60*/  UIADD3 UR6, UR6, 0xc0, URZ ;  /* 0x000000c006067890 */ /* 0x000fe2000fffe03f */
[----:B------:R-:W-:Y:S01]  /*3b70*/  LEA.HI R10, R3, R4, RZ, 0x2 ;  /* 0x00000004030a7211 */ /* 0x000fe200078f10ff */
[----:B------:R-:W-:Y:S01]  /*3b80*/  ULDC.64 UR14, c[0x0][0x238] ;  /* 0x00008e00000e7ab9 */ /* 0x000fe20000000a00 */
[----:B------:R-:W-:Y:S01]  /*3b90*/  ULDC UR8, c[0x0][0x260] ;  /* 0x0000980000087ab9 */ /* 0x000fe20000000800 */
[----:B------:R-:W0:Y:S01]  /*3ba0*/  LDC R11, c[0x0][0x25c] ;  /* 0x00009700ff0b7b82 */ /* 0x000e220000000800 */
[C---:B------:R-:W-:Y:S01]  /*3bb0*/  LOP3.LUT R5, R10.reuse, 0xfffffffc, RZ, 0xc0, !PT ;  /* 0xfffffffc0a057812 */ /* 0x040fe200078ec0ff */
[----:B------:R-:W-:Y:S01]  /*3bc0*/  IMAD.U32 R14, RZ, RZ, UR9 ;  /* 0x00000009ff0e7e24 */ /* 0x000fe2000f8e00ff */
[----:B------:R-:W-:Y:S01]  /*3bd0*/  SHF.L.U32 R10, R10, 0x3, RZ ;  /* 0x000000030a0a7819 */ /* 0x000fe200000006ff */
[----:B------:R-:W-:Y:S01]  /*3be0*/  IMAD R50, R0, UR8, RZ ;  /* 0x0000000800327c24 */ /* 0x000fe2000f8e02ff */
[----:B------:R-:W-:-:S02]  /*3bf0*/  IADD3 R12, R4, -R5, RZ ;  /* 0x80000005040c7210 */ /* 0x000fc40007ffe0ff */
[----:B------:R-:W-:Y:S02]  /*3c00*/  CS2R R30, SRZ ;  /* 0x00000000001e7805 */ /* 0x000fe4000001ff00 */
[----:B------:R-:W-:Y:S02]  /*3c10*/  LOP3.LUT R43, R10, 0xffffffe0, RZ, 0xc0, !PT ;  /* 0xffffffe00a2b7812 */ /* 0x000fe400078ec0ff */
[----:B------:R-:W-:Y:S02]  /*3c20*/  CS2R R28, SRZ ;  /* 0x00000000001c7805 */ /* 0x000fe4000001ff00 */
[C---:B------:R-:W-:Y:S01]  /*3c30*/  LEA.HI.X.SX32 R3, R47.reuse, UR11, 0x1, P0 ;  /* 0x0000000b2f037c11 */ /* 0x040fe200080f0eff */
[----:B------:R-:W-:Y:S01]  /*3c40*/  IMAD R32, R47, 0x4, R12 ;  /* 0x000000042f207824 */ /* 0x000fe200078e020c */
[----:B------:R-:W-:Y:S02]  /*3c50*/  SHF.L.U32 R12, R12, 0x3, RZ ;  /* 0x000000030c0c7819 */ /* 0x000fe400000006ff */
[----:B------:R-:W-:-:S02]  /*3c60*/  CS2R R8, SRZ ;  /* 0x0000000000087805 */ /* 0x000fc4000001ff00 */
[----:B------:R-:W-:Y:S02]  /*3c70*/  LEA R2, P0, R6, UR14, 0x2 ;  /* 0x0000000e06027c11 */ /* 0x000fe4000f8010ff */
[----:B------:R-:W-:Y:S02]  /*3c80*/  CS2R R4, SRZ ;  /* 0x0000000000047805 */ /* 0x000fe4000001ff00 */
[----:B------:R-:W-:Y:S01]  /*3c90*/  IADD3 R33, -R47, -0x1, R14 ;  /* 0xffffffff2f217810 */ /* 0x000fe20007ffe10e */
[----:B--2---:R-:W-:Y:S01]  /*3ca0*/  ULEA UR6, UR7, UR6, 0x18 ;  /* 0x0000000607067291 */ /* 0x004fe2000f8ec03f */
[----:B------:R-:W-:Y:S01]  /*3cb0*/  IMAD.IADD R43, R12, 0x1, R43 ;  /* 0x000000010c2b7824 */ /* 0x000fe200078e022b */
[----:B------:R-:W-:Y:S02]  /*3cc0*/  LEA.HI.X R3, R6, UR15, R3, 0x2, P0 ;  /* 0x0000000f06037c11 */ /* 0x000fe400080f1403 */
        /* <DEDUP_REMOVED lines=11> */
[----:B------:R-:W-:-:S02]  /*3d80*/  IADD3 R40, R43, 0x400, RZ ;  /* 0x000004002b287810 */ /* 0x000fc40007ffe0ff */
[C---:B------:R-:W-:Y:S02]  /*3d90*/  IADD3 R38, R43.reuse, 0x600, RZ ;  /* 0x000006002b267810 */ /* 0x040fe40007ffe0ff */
[----:B------:R-:W-:-:S07]  /*3da0*/  IADD3 R36, R43, 0x800, RZ ;  /* 0x000008002b247810 */ /* 0x000fce0007ffe0ff */
.L_x_21759:
[----:B------:R-:W2:Y:S01]  /*3db0*/  LDG.E.CONSTANT R23, desc[UR12][R2.64] ;  /* 0x0000000c02177981 */ /* 0x000ea2000c1e9900 */
[----:B------:R-:W0:Y:S03]  /*3dc0*/  LDC.64 R10, c[0x0][0x228] ;  /* 0x00008a00ff0a7b82 */ /* 0x000e260000000a00 */
[----:B------:R-:W1:Y:S04]  /*3dd0*/  LDS.128 R12, [R32+-0x10] ;  /* 0xfffff000200c7984 */ /* 0x000e680000000c00 */
[----:B------:R-:W3:Y:S01]  /*3de0*/  LDS.128 R16, [R32] ;  /* 0x0000000020107984 */ /* 0x000ee20000000c00 */
[----:B-1----:R-:W-:Y:S02]  /*3df0*/  F2FP.F16.F32.PACK_AB R44, R15, R14 ;  /* 0x0000000e0f2c723e */ /* 0x002fe400000000ff */
[----:B------:R-:W-:Y:S01]  /*3e00*/  F2FP.F16.F32.PACK_AB R45, R13, R12 ;  /* 0x0000000c0d2d723e */ /* 0x000fe200000000ff */
[----:B------:R-:W-:Y:S01]  /*3e10*/  BSSY B1, `(.L_x_21739) ;  /* 0x000002e000017945 */ /* 0x000fe20003800000 */
[----:B---3--:R-:W-:-:S02]  /*3e20*/  F2FP.F16.F32.PACK_AB R49, R17, R16 ;  /* 0x000000101131723e */ /* 0x008fc400000000ff */
[----:B--2---:R-:W-:-:S05]  /*3e30*/  SHF.R.S32.HI R20, RZ, 0x1f, R23 ;  /* 0x0000001fff147819 */ /* 0x004fca0000011417 */
[----:B------:R-:W-:Y:S02]  /*3e40*/  IMAD R22, R20, UR16, RZ ;  /* 0x0000001014167c24 */ /* 0x000fe4000f8e02ff */
[----:B------:R-:W-:-:S04]  /*3e50*/  IMAD.WIDE.U32 R20, R23, UR16, R50 ;  /* 0x0000001017147c25 */ /* 0x000fc8000f8e0032 */
[----:B------:R-:W-:Y:S01]  /*3e60*/  IMAD R25, R23, R0, R22 ;  /* 0x0000000017197224 */ /* 0x000fe200078e0216 */
[----:B------:R-:W-:-:S04]  /*3e70*/  IADD3 R23, P0, R43, R20, RZ ;  /* 0x000000142b177210 */ /* 0x000fc80007f1e0ff */
[----:B------:R-:W-:Y:S02]  /*3e80*/  IADD3 R24, R21, R25, RZ ;  /* 0x0000001915187210 */ /* 0x000fe40007ffe0ff */
[----:B0-----:R-:W-:Y:S02]  /*3e90*/  LEA R22, P2, R23, R10, 0x1 ;  /* 0x0000000a17167211 */ /* 0x001fe400078408ff */
[----:B------:R-:W-:Y:S02]  /*3ea0*/  LEA.HI.X.SX32 R26, R43, R24, 0x1, P0 ;  /* 0x000000182b1a7211 */ /* 0x000fe400000f0eff */
[----:B------:R-:W-:Y:S02]  /*3eb0*/  ISETP.NE.AND P0, PT, R33, RZ, PT ;  /* 0x000000ff2100720c */ /* 0x000fe40003f05270 */
[----:B------:R-:W-:Y:S02]  /*3ec0*/  LEA.HI.X R23, R23, R11, R26, 0x1, P2 ;  /* 0x0000000b17177211 */ /* 0x000fe400010f0c1a */
[----:B------:R-:W-:-:S03]  /*3ed0*/  IADD3 R25, P1, R42, R20, RZ ;  /* 0x000000142a197210 */ /* 0x000fc60007f3e0ff */
[----:B-----5:R0:W5:Y:S06]  /*3ee0*/  LDG.E.128.CONSTANT R12, desc[UR12][R22.64] ;  /* 0x0000000c160c7981 */ /* 0x02016c000c1e9d00 */
[----:B------:R-:W-:Y:S05]  /*3ef0*/  @P0 BRA `(.L_x_21740) ;  /* 0x00000000007c0947 */ /* 0x000fea0003800000 */
[C---:B------:R-:W-:Y:S01]  /*3f00*/  VIADD R16, R34.reuse, 0x2 ;  /* 0x0000000222107836 */ /* 0x040fe20000000000 */
[----:B------:R-:W-:Y:S02]  /*3f10*/  IADD3 R17, R34, 0x3, RZ ;  /* 0x0000000322117810 */ /* 0x000fe40007ffe0ff */
[----:B-----5:R-:W-:Y:S02]  /*3f20*/  PRMT R46, R15, 0x7632, R46 ;  /* 0x000076320f2e7816 */ /* 0x020fe4000000002e */
[----:B------:R-:W-:Y:S01]  /*3f30*/  ISETP.GE.AND P5, PT, R16, UR10, PT ;  /* 0x0000000a10007c0c */ /* 0x000fe2000bfa6270 */
[C---:B------:R-:W-:Y:S01]  /*3f40*/  VIADD R16, R34.reuse, 0x4 ;  /* 0x0000000422107836 */ /* 0x040fe20000000000 */
[----:B------:R-:W-:Y:S02]  /*3f50*/  ISETP.GE.AND P2, PT, R17, UR10, PT ;  /* 0x0000000a11007c0c */ /* 0x000fe4000bf46270 */
[----:B------:R-:W-:Y:S02]  /*3f60*/  IADD3 R17, R34, 0x5, RZ ;  /* 0x0000000522117810 */ /* 0x000fe40007ffe0ff */
[----:B------:R-:W-:Y:S01]  /*3f70*/  ISETP.GE.AND P6, PT, R16, UR10, PT ;  /* 0x0000000a10007c0c */ /* 0x000fe2000bfc6270 */
[----:B------:R-:W-:Y:S01]  /*3f80*/  VIADD R16, R34, 0x6 ;  /* 0x0000000622107836 */ /* 0x000fe20000000000 */
[----:B------:R-:W-:-:S02]  /*3f90*/  ISETP.GE.AND P3, PT, R17, UR10, PT ;  /* 0x0000000a11007c0c */ /* 0x000fc4000bf66270 */
[----:B------:R-:W-:Y:S02]  /*3fa0*/  IADD3 R17, R34, 0x7, RZ ;  /* 0x0000000722117810 */ /* 0x000fe40007ffe0ff */
[----:B------:R-:W-:Y:S02]  /*3fb0*/  ISETP.GE.AND P4, PT, R16, UR10, PT ;  /* 0x0000000a10007c0c */ /* 0x000fe4000bf86270 */
[----:B------:R-:W-:Y:S02]  /*3fc0*/  SEL R16, R13, RZ, !P5 ;  /* 0x000000ff0d107207 */ /* 0x000fe40006800000 */
[----:B------:R-:W-:Y:S01]  /*3fd0*/  ISETP.GE.AND P5, PT, R17, UR10, PT ;  /* 0x0000000a11007c0c */ /* 0x000fe2000bfa6270 */
[----:B------:R-:W-:Y:S01]  /*3fe0*/  VIADD R17, R34, 0x1 ;  /* 0x0000000122117836 */ /* 0x000fe20000000000 */
[----:B------:R-:W-:Y:S02]  /*3ff0*/  SEL R26, R14, RZ, !P6 ;  /* 0x000000ff0e1a7207 */ /* 0x000fe40007000000 */
[----:B------:R-:W-:-:S02]  /*4000*/  PRMT R14, R13, 0x7632, R14 ;  /* 0x000076320d0e7816 */ /* 0x000fc4000000000e */
[----:B------:R-:W-:Y:S02]  /*4010*/  ISETP.GE.AND P6, PT, R17, UR10, PT ;  /* 0x0000000a11007c0c */ /* 0x000fe4000bfc6270 */
[----:B------:R-:W-:Y:S02]  /*4020*/  SEL R17, R15, RZ, !P4 ;  /* 0x000000ff0f117207 */ /* 0x000fe40006000000 */
[----:B------:R-:W-:Y:S02]  /*4030*/  PRMT R27, R14, 0x7632, R27 ;  /* 0x000076320e1b7816 */ /* 0x000fe4000000001b */
[----:B------:R-:W-:Y:S02]  /*4040*/  ISETP.GE.AND P4, PT, R34, UR10, PT ;  /* 0x0000000a22007c0c */ /* 0x000fe4000bf86270 */
[----:B------:R-:W-:Y:S02]  /*4050*/  PRMT R13, R12, 0x7632, R13 ;  /* 0x000076320c0d7816 */ /* 0x000fe4000000000d */
[----:B------:R-:W-:-:S02]  /*4060*/  SEL R15, R14, RZ, !P2 ;  /* 0x000000ff0e0f7207 */ /* 0x000fc40005000000 */
[----:B------:R-:W-:Y:S02]  /*4070*/  SEL R53, R27, RZ, !P3 ;  /* 0x000000ff1b357207 */ /* 0x000fe40005800000 */
[----:B------:R-:W-:Y:S02]  /*4080*/  SEL R12, R12, RZ, !P4 ;  /* 0x000000ff0c0c7207 */ /* 0x000fe40006000000 */
[----:B------:R-:W-:Y:S02]  /*4090*/  SEL R46, R46, RZ, !P5 ;  /* 0x000000ff2e2e7207 */ /* 0x000fe40006800000 */
[----:B------:R-:W-:Y:S02]  /*40a0*/  SEL R27, R13, RZ, !P6 ;  /* 0x000000ff0d1b7207 */ /* 0x000fe40007000000 */
[----:B------:R-:W-:Y:S02]  /*40b0*/  PRMT R13, R16, 0x5410, R15 ;  /* 0x00005410100d7816 */ /* 0x000fe4000000000f */
[----:B------:R-:W-:-:S02]  /*40c0*/  PRMT R14, R26, 0x5410, R53 ;  /* 0x000054101a0e7816 */ /* 0x000fc40000000035 */
[----:B------:R-:W-:Y:S02]  /*40d0*/  PRMT R15, R17, 0x5410, R46 ;  /* 0x00005410110f7816 */ /* 0x000fe4000000002e */
[----:B------:R-:W-:-:S07]  /*40e0*/  PRMT R12, R12, 0x5410, R27 ;  /* 0x000054100c0c7816 */ /* 0x000fce000000001b */
.L_x_21740:
[----:B------:R-:W-:Y:S05]  /*40f0*/  BSYNC B1 ;  /* 0x0000000000017941 */ /* 0x000fea0003800000 */
.L_x_21739:
[----:B------:R-:W-:Y:S01]  /*4100*/  LEA.HI.X.SX32 R16, R42, R24, 0x1, P1 ;  /* 0x000000182a107211 */ /* 0x000fe200008f0eff */
[----:B-----5:R-:W-:Y:S01]  /*4110*/  HMUL2 R13, R44, R13 ;  /* 0x0000000d2c0d7232 */ /* 0x020fe20000000000 */
[----:B------:R-:W-:Y:S02]  /*4120*/  LEA R26, P2, R25, R10, 0x1 ;  /* 0x0000000a191a7211 */ /* 0x000fe400078408ff */
[----:B------:R-:W-:Y:S02]  /*4130*/  F2FP.F16.F32.PACK_AB R46, R19, R18 ;  /* 0x00000012132e723e */ /* 0x000fe400000000ff */
[----:B------:R-:W-:Y:S01]  /*4140*/  LEA.HI.X R27, R25, R11, R16, 0x1, P2 ;  /* 0x0000000b191b7211 */ /* 0x000fe200010f0c10 */
[----:B------:R-:W-:Y:S01]  /*4150*/  HFMA2.MMA R13, R45, R12, R13 ;  /* 0x0000000c2d0d7235 */ /* 0x000fe2000000000d */
[----:B------:R1:W5:Y:S01]  /*4160*/  LDG.E.128.CONSTANT R16, desc[UR12][R22.64+0x200] ;  /* 0x0002000c16107981 */ /* 0x000362000c1e9d00 */
[----:B------:R-:W-:Y:S08]  /*4170*/  BSSY B1, `(.L_x_21741) ;  /* 0x0000022000017945 */ /* 0x000ff00003800000 */
[----:B------:R-:W-:Y:S01]  /*4180*/  HFMA2 R14, R49, R14, R13 ;  /* 0x0000000e310e7231 */ /* 0x000fe2000000000d */
[----:B-1----:R-:W-:Y:S06]  /*4190*/  @P0 BRA `(.L_x_21742) ;  /* 0x00000000007c0947 */ /* 0x002fec0003800000 */
[C---:B------:R-:W-:Y:S01]  /*41a0*/  IADD3 R12, R34.reuse, 0x2, RZ ;  /* 0x00000002220c7810 */ /* 0x040fe20007ffe0ff */
[C---:B------:R-:W-:Y:S01]  /*41b0*/  VIADD R13, R34.reuse, 0x3 ;  /* 0x00000003220d7836 */ /* 0x040fe20000000000 */
[----:B0----5:R-:W-:Y:S01]  /*41c0*/  PRMT R23, R19, 0x7632, R23 ;  /* 0x0000763213177816 */ /* 0x021fe20000000017 */
[----:B------:R-:W-:Y:S01]  /*41d0*/  VIADD R22, R34, 0x7 ;  /* 0x0000000722167836 */ /* 0x000fe20000000000 */
[----:B------:R-:W-:Y:S02]  /*41e0*/  ISETP.GE.AND P1, PT, R12, UR10, PT ;  /* 0x0000000a0c007c0c */ /* 0x000fe4000bf26270 */
[C---:B------:R-:W-:Y:S02]  /*41f0*/  IADD3 R12, R34.reuse, 0x4, RZ ;  /* 0x00000004220c7810 */ /* 0x040fe40007ffe0ff */
[----:B------:R-:W-:Y:S01]  /*4200*/  ISETP.GE.AND P4, PT, R13, UR10, PT ;  /* 0x0000000a0d007c0c */ /* 0x000fe2000bf86270 */
[----:B------:R-:W-:Y:S01]  /*4210*/  VIADD R13, R34, 0x5 ;  /* 0x00000005220d7836 */ /* 0x000fe20000000000 */
[----:B------:R-:W-:-:S02]  /*4220*/  ISETP.GE.AND P6, PT, R12, UR10, PT ;  /* 0x0000000a0c007c0c */ /* 0x000fc4000bfc6270 */
[C---:B------:R-:W-:Y:S02]  /*4230*/  IADD3 R12, R34.reuse, 0x6, RZ ;  /* 0x00000006220c7810 */ /* 0x040fe40007ffe0ff */
[----:B------:R-:W-:Y:S02]  /*4240*/  ISETP.GE.AND P3, PT, R13, UR10, PT ;  /* 0x0000000a0d007c0c */ /* 0x000fe4000bf66270 */
[----:B------:R-:W-:Y:S02]  /*4250*/  IADD3 R13, R34, 0x1, RZ ;  /* 0x00000001220d7810 */ /* 0x000fe40007ffe0ff */
[----:B------:R-:W-:Y:S02]  /*4260*/  ISETP.GE.AND P5, PT, R12, UR10, PT ;  /* 0x0000000a0c007c0c */ /* 0x000fe4000bfa6270 */
[----:B------:R-:W-:Y:S02]  /*4270*/  SEL R12, R17, RZ, !P1 ;  /* 0x000000ff110c7207 */ /* 0x000fe40004800000 */
[----:B------:R-:W-:-:S02]  /*4280*/  ISETP.GE.AND P1, PT, R13, UR10, PT ;  /* 0x0000000a0d007c0c */ /* 0x000fc4000bf26270 */
[----:B------:R-:W-:Y:S02]  /*4290*/  SEL R13, R18, RZ, !P6 ;  /* 0x000000ff120d7207 */ /* 0x000fe40007000000 */
[----:B------:R-:W-:Y:S02]  /*42a0*/  PRMT R18, R17, 0x7632, R18 ;  /* 0x0000763211127816 */ /* 0x000fe40000000012 */
[----:B------:R-:W-:Y:S02]  /*42b0*/  ISETP.GE.AND P2, PT, R22, UR10, PT ;  /* 0x0000000a16007c0c */ /* 0x000fe4000bf46270 */
[----:B------:R-:W-:Y:S02]  /*42c0*/  ISETP.GE.AND P6, PT, R34, UR10, PT ;  /* 0x0000000a22007c0c */ /* 0x000fe4000bfc6270 */
        /* <DEDUP_REMOVED lines=12> */
.L_x_21742:
[----:B------:R-:W-:Y:S05]  /*4390*/  BSYNC B1 ;  /* 0x0000000000017941 */ /* 0x000fea0003800000 */
.L_x_21741:
[----:B-----5:R-:W-:Y:S01]  /*43a0*/  HMUL2 R12, R44, R17 ;  /* 0x000000112c0c7232 */ /* 0x020fe20000000000 */
[----:B------:R-:W-:-:S03]  /*43b0*/  HFMA2.MMA R17, R46, R15, R14 ;  /* 0x0000000f2e117235 */ /* 0x000fc6000000000e */
[----:B------:R-:W-:Y:S02]  /*43c0*/  HFMA2 R16, R45, R16, R12 ;  /* 0x000000102d107231 */ /* 0x000fe4000000000c */
[----:B------:R1:W5:Y:S01]  /*43d0*/  LDG.E.128.CONSTANT R12, desc[UR12][R26.64] ;  /* 0x0000000c1a0c7981 */ /* 0x000362000c1e9d00 */
[----:B------:R-:W-:Y:S04]  /*43e0*/  BSSY B1, `(.L_x_21743) ;  /* 0x0000021000017945 */ /* 0x000fe80003800000 */
[----:B------:R-:W-:Y:S05]  /*43f0*/  @P0 BRA `(.L_x_21744) ;  /* 0x00000000007c0947 */ /* 0x000fea0003800000 */
[C---:B0-----:R-:W-:Y:S01]  /*4400*/  VIADD R22, R34.reuse, 0x2 ;  /* 0x0000000222167836 */ /* 0x041fe20000000000 */
[C---:B------:R-:W-:Y:S02]  /*4410*/  IADD3 R23, R34.reuse, 0x3, RZ ;  /* 0x0000000322177810 */ /* 0x040fe40007ffe0ff */
[----:B------:R-:W-:Y:S02]  /*4420*/  IADD3 R25, R34, 0x7, RZ ;  /* 0x0000000722197810 */ /* 0x000fe40007ffe0ff */
[----:B------:R-:W-:Y:S01]  /*4430*/  ISETP.GE.AND P1, PT, R22, UR10, PT ;  /* 0x0000000a16007c0c */ /* 0x000fe2000bf26270 */
        /* <DEDUP_REMOVED lines=8> */
[----:B------:R-:W-:Y:S02]  /*44c0*/  ISETP.GE.AND P5, PT, R22, UR10, PT ;  /* 0x0000000a16007c0c */ /* 0x000fe4000bfa6270 */
[----:B-----5:R-:W-:Y:S02]  /*44d0*/  SEL R22, R13, RZ, !P1 ;  /* 0x000000ff0d167207 */ /* 0x020fe40004800000 */
[----:B------:R-:W-:Y:S02]  /*44e0*/  ISETP.GE.AND P1, PT, R23, UR10, PT ;  /* 0x0000000a17007c0c */ /* 0x000fe4000bf26270 */
[----:B------:R-:W-:Y:S02]  /*44f0*/  SEL R23, R14, RZ, !P6 ;  /* 0x000000ff0e177207 */ /* 0x000fe40007000000 */
[----:B------:R-:W-:Y:S02]  /*4500*/  PRMT R14, R13, 0x7632, R14 ;  /* 0x000076320d0e7816 */ /* 0x000fe4000000000e */
[----:B------:R-:W-:-:S02]  /*4510*/  ISETP.GE.AND P6, PT, R34, UR10, PT ;  /* 0x0000000a22007c0c */ /* 0x000fc4000bfc6270 */
[----:B------:R-:W-:Y:S02]  /*4520*/  PRMT R25, R14, 0x7632, R25 ;  /* 0x000076320e197816 */ /* 0x000fe40000000019 */
[----:B------:R-:W-:Y:S02]  /*4530*/  PRMT R13, R12, 0x7632, R13 ;  /* 0x000076320c0d7816 */ /* 0x000fe4000000000d */
[----:B-1----:R-:W-:Y:S02]  /*4540*/  PRMT R26, R15, 0x7632, R26 ;  /* 0x000076320f1a7816 */ /* 0x002fe4000000001a */
[----:B------:R-:W-:Y:S02]  /*4550*/  SEL R27, R14, RZ, !P4 ;  /* 0x000000ff0e1b7207 */ /* 0x000fe40006000000 */
[----:B------:R-:W-:Y:S02]  /*4560*/  SEL R14, R25, RZ, !P3 ;  /* 0x000000ff190e7207 */ /* 0x000fe40005800000 */
[----:B------:R-:W-:-:S02]  /*4570*/  SEL R12, R12, RZ, !P6 ;  /* 0x000000ff0c0c7207 */ /* 0x000fc40007000000 */
[----:B------:R-:W-:Y:S02]  /*4580*/  SEL R15, R15, RZ, !P5 ;  /* 0x000000ff0f0f7207 */ /* 0x000fe40006800000 */
[----:B------:R-:W-:Y:S02]  /*4590*/  SEL R26, R26, RZ, !P2 ;  /* 0x000000ff1a1a7207 */ /* 0x000fe40005000000 */
[----:B------:R-:W-:Y:S02]  /*45a0*/  SEL R25, R13, RZ, !P1 ;  /* 0x000000ff0d197207 */ /* 0x000fe40004800000 */
[----:B------:R-:W-:Y:S02]  /*45b0*/  PRMT R13, R22, 0x5410, R27 ;  /* 0x00005410160d7816 */ /* 0x000fe4000000001b */
[----:B------:R-:W-:Y:S02]  /*45c0*/  PRMT R14, R23, 0x5410, R14 ;  /* 0x00005410170e7816 */ /* 0x000fe4000000000e */
[----:B------:R-:W-:-:S02]  /*45d0*/  PRMT R15, R15, 0x5410, R26 ;  /* 0x000054100f0f7816 */ /* 0x000fc4000000001a */
[----:B------:R-:W-:-:S07]  /*45e0*/  PRMT R12, R12, 0x5410, R25 ;  /* 0x000054100c0c7816 */ /* 0x000fce0000000019 */
.L_x_21744:
[----:B------:R-:W-:Y:S05]  /*45f0*/  BSYNC B1 ;  /* 0x0000000000017941 */ /* 0x000fea0003800000 */
.L_x_21743:
[----:B-----5:R-:W-:Y:S01]  /*4600*/  HMUL2 R13, R44, R13 ;  /* 0x0000000d2c0d7232 */ /* 0x020fe20000000000 */
[----:B------:R-:W-:Y:S01]  /*4610*/  IADD3 R25, P1, R41, R20, RZ ;  /* 0x0000001429197210 */ /* 0x000fe20007f3e0ff */
[C---:B0-----:R-:W-:Y:S01]  /*4620*/  HFMA2.MMA R23, R49.reuse, R18, R16 ;  /* 0x0000001231177235 */ /* 0x041fe20000000010 */
[----:B-1----:R-:W-:Y:S02]  /*4630*/  HADD2.F32 R26, -RZ, R17.H1_H1 ;  /* 0x30000011ff1a7230 */ /* 0x002fe40000004100 */
[----:B------:R-:W-:Y:S01]  /*4640*/  HFMA2 R13, R45, R12, R13 ;  /* 0x0000000c2d0d7231 */ /* 0x000fe2000000000d */
[----:B------:R-:W-:Y:S02]  /*4650*/  LEA R12, P2, R25, R10, 0x1 ;  /* 0x0000000a190c7211 */ /* 0x000fe400078408ff */
[----:B------:R-:W-:Y:S01]  /*4660*/  LEA.HI.X.SX32 R16, R41, R24, 0x1, P1 ;  /* 0x0000001829107211 */ /* 0x000fe200008f0eff */
[----:B------:R-:W-:Y:S01]  /*4670*/  BSSY B1, `(.L_x_21745) ;  /* 0x0000028000017945 */ /* 0x000fe20003800000 */
[----:B------:R-:W-:Y:S01]  /*4680*/  IADD3 R22, P1, R40, R20, RZ ;  /* 0x0000001428167210 */ /* 0x000fe20007f3e0ff */
[----:B------:R-:W-:Y:S01]  /*4690*/  HFMA2.MMA R18, R49, R14, R13 ;  /* 0x0000000e31127235 */ /* 0x000fe2000000000d */
[----:B------:R-:W-:Y:S01]  /*46a0*/  LEA.HI.X R13, R25, R11, R16, 0x1, P2 ;  /* 0x0000000b190d7211 */ /* 0x000fe200010f0c10 */
[----:B------:R-:W-:-:S02]  /*46b0*/  HFMA2 R19, R46, R19, R23 ;  /* 0x000000132e137231 */ /* 0x000fc40000000017 */
[----:B------:R-:W-:-:S04]  /*46c0*/  HADD2.F32 R23, -RZ, R17.H0_H0 ;  /* 0x20000011ff177230 */ /* 0x000fc80000004100 */
[----:B------:R-:W-:Y:S02]  /*46d0*/  HFMA2.MMA R18, R46, R15, R18 ;  /* 0x0000000f2e127235 */ /* 0x000fe40000000012 */
[----:B------:R-:W5:Y:S01]  /*46e0*/  LDG.E.128.CONSTANT R12, desc[UR12][R12.64] ;  /* 0x0000000c0c0c7981 */ /* 0x000f62000c1e9d00 */
[----:B------:R-:W-:Y:S08]  /*46f0*/  @P0 BRA `(.L_x_21746) ;  /* 0x00000000007c0947 */ /* 0x000ff00003800000 */
[C---:B------:R-:W-:Y:S01]  /*4700*/  IADD3 R16, R34.reuse, 0x2, RZ ;  /* 0x0000000222107810 */ /* 0x040fe20007ffe0ff */
[----:B------:R-:W-:-:S03]  /*4710*/  VIADD R17, R34, 0x3 ;  /* 0x0000000322117836 */ /* 0x000fc60000000000 */
[----:B------:R-:W-:Y:S02]  /*4720*/  ISETP.GE.AND P5, PT, R16, UR10, PT ;  /* 0x0000000a10007c0c */ /* 0x000fe4000bfa6270 */
[----:B------:R-:W-:Y:S02]  /*4730*/  IADD3 R16, R34, 0x4, RZ ;  /* 0x0000000422107810 */ /* 0x000fe40007ffe0ff */
[----:B------:R-:W-:Y:S02]  /*4740*/  ISETP.GE.AND P2, PT, R17, UR10, PT ;  /* 0x0000000a11007c0c */ /* 0x000fe4000bf46270 */
[----:B------:R-:W-:Y:S01]  /*4750*/  ISETP.GE.AND P6, PT, R16, UR10, PT ;  /* 0x0000000a10007c0c */ /* 0x000fe2000bfc6270 */
[C---:B------:R-:W-:Y:S01]  /*4760*/  VIADD R16, R34.reuse, 0x5 ;  /* 0x0000000522107836 */ /* 0x040fe20000000000 */
[----:B------:R-:W-:Y:S02]  /*4770*/  IADD3 R17, R34, 0x6, RZ ;  /* 0x0000000622117810 */ /* 0x000fe40007ffe0ff */
[----:B-----5:R-:W-:-:S02]  /*4780*/  SEL R25, R13, RZ, !P5 ;  /* 0x000000ff0d197207 */ /* 0x020fc40006800000 */
[----:B------:R-:W-:Y:S01]  /*4790*/  ISETP.GE.AND P3, PT, R16, UR10, PT ;  /* 0x0000000a10007c0c */ /* 0x000fe2000bf66270 */
[----:B------:R-:W-:Y:S01]  /*47a0*/  VIADD R16, R34, 0x7 ;  /* 0x0000000722107836 */ /* 0x000fe20000000000 */
[----:B------:R-:W-:Y:S02]  /*47b0*/  ISETP.GE.AND P4, PT, R17, UR10, PT ;  /* 0x0000000a11007c0c */ /* 0x000fe4000bf86270 */
[----:B------:R-:W-:Y:S02]  /*47c0*/  SEL R17, R14, RZ, !P6 ;  /* 0x000000ff0e117207 */ /* 0x000fe40007000000 */
[----:B------:R-:W-:Y:S02]  /*47d0*/  ISETP.GE.AND P5, PT, R16, UR10, PT ;  /* 0x0000000a10007c0c */ /* 0x000fe4000bfa6270 */
[----:B------:R-:W-:Y:S02]  /*47e0*/  IADD3 R16, R34, 0x1, RZ ;  /* 0x0000000122107810 */ /* 0x000fe40007ffe0ff */
[----:B------:R-:W-:-:S02]  /*47f0*/  PRMT R14, R13, 0x7632, R14 ;  /* 0x000076320d0e7816 */ /* 0x000fc4000000000e */
[----:B------:R-:W-:Y:S02]  /*4800*/  ISETP.GE.AND P6, PT, R16, UR10, PT ;  /* 0x0000000a10007c0c */ /* 0x000fe4000bfc6270 */
[----:B------:R-:W-:Y:S02]  /*4810*/  SEL R16, R15, RZ, !P4 ;  /* 0x000000ff0f107207 */ /* 0x000fe40006000000 */
[----:B------:R-:W-:Y:S02]  /*4820*/  PRMT R15, R14, 0x7632, R15 ;  /* 0x000076320e0f7816 */ /* 0x000fe4000000000f */
        /* <DEDUP_REMOVED lines=12> */
.L_x_21746:
[----:B------:R-:W-:Y:S05]  /*48f0*/  BSYNC B1 ;  /* 0x0000000000017941 */ /* 0x000fea0003800000 */
.L_x_21745:
[----:B------:R-:W-:Y:S01]  /*4900*/  LEA R16, P2, R22, R10, 0x1 ;  /* 0x0000000a16107211 */ /* 0x000fe200078408ff */
[----:B-----5:R-:W-:Y:S01]  /*4910*/  HMUL2 R13, R44, R13 ;  /* 0x0000000d2c0d7232 */ /* 0x020fe20000000000 */
[----:B------:R-:W-:Y:S01]  /*4920*/  LEA.HI.X.SX32 R17, R40, R24, 0x1, P1 ;  /* 0x0000001828117211 */ /* 0x000fe200008f0eff */
[----:B------:R-:W-:Y:S01]  /*4930*/  FADD.FTZ R26, R23, R26 ;  /* 0x0000001a171a7221 */ /* 0x000fe20000010000 */
[----:B------:R-:W-:Y:S02]  /*4940*/  HADD2.F32 R27, -RZ, R19.H0_H0 ;  /* 0x20000013ff1b7230 */ /* 0x000fe40000004100 */
[----:B------:R-:W-:Y:S01]  /*4950*/  HFMA2 R23, R45, R12, R13 ;  /* 0x0000000c2d177231 */ /* 0x000fe2000000000d */
[----:B------:R-:W-:Y:S01]  /*4960*/  LEA.HI.X R17, R22, R11, R17, 0x1, P2 ;  /* 0x0000000b16117211 */ /* 0x000fe200010f0c11 */
[----:B------:R-:W-:Y:S01]  /*4970*/  HADD2.F32 R48, -RZ, R19.H1_H1 ;  /* 0x30000013ff307230 */ /* 0x000fe20000004100 */
[-C--:B------:R-:W-:Y:S01]  /*4980*/  IADD3 R21, P6, R39, R20.reuse, RZ ;  /* 0x0000001427157210 */ /* 0x080fe20007fde0ff */
[--C-:B------:R-:W-:Y:S01]  /*4990*/  HADD2.F32 R19, -RZ, R18.reuse.H1_H1 ;  /* 0x30000012ff137230 */ /* 0x100fe20000004100 */
[-C--:B------:R-:W-:Y:S01]  /*49a0*/  IADD3 R22, P5, R38, R20.reuse, RZ ;  /* 0x0000001426167210 */ /* 0x080fe20007fbe0ff */
[----:B------:R-:W-:Y:S01]  /*49b0*/  BSSY B1, `(.L_x_21747) ;  /* 0x000002b000017945 */ /* 0x000fe20003800000 */
[-C--:B------:R-:W-:Y:S01]  /*49c0*/  IADD3 R13, P3, R37, R20.reuse, RZ ;  /* 0x00000014250d7210 */ /* 0x080fe20007f7e0ff */
[----:B------:R-:W-:Y:S01]  /*49d0*/  FADD.FTZ R27, R27, R48 ;  /* 0x000000301b1b7221 */ /* 0x000fe20000010000 */
[-C--:B------:R-:W-:Y:S01]  /*49e0*/  IADD3 R25, P1, R36, R20.reuse, RZ ;  /* 0x0000001424197210 */ /* 0x080fe20007f3e0ff */
[----:B------:R-:W-:Y:S01]  /*49f0*/  HFMA2.MMA R23, R49, R14, R23 ;  /* 0x0000000e31177235 */ /* 0x000fe20000000017 */
[----:B------:R-:W-:Y:S01]  /*4a00*/  IADD3 R12, P2, R35, R20, RZ ;  /* 0x00000014230c7210 */ /* 0x000fe20007f5e0ff */
[----:B------:R-:W-:-:S02]  /*4a10*/  HADD2.F32 R20, -RZ, R18.H0_H0 ;  /* 0x20000012ff147230 */ /* 0x000fc40000004100 */
[----:B------:R-:W-:Y:S01]  /*4a20*/  FADD.FTZ R31, R26, R31 ;  /* 0x0000001f1a1f7221 */ /* 0x000fe20000010000 */
[----:B------:R-:W-:Y:S02]  /*4a30*/  FADD.FTZ R30, R27, R30 ;  /* 0x0000001e1b1e7221 */ /* 0x000fe40000010000 */
[----:B------:R-:W-:Y:S02]  /*4a40*/  FADD.FTZ R20, R20, R19 ;  /* 0x0000001314147221 */ /* 0x000fe40000010000 */
[----:B------:R-:W5:Y:S01]  /*4a50*/  LDG.E.128.CONSTANT R16, desc[UR12][R16.64] ;  /* 0x0000000c10107981 */ /* 0x000f62000c1e9d00 */
[----:B------:R-:W-:Y:S05]  /*4a60*/  @P0 BRA `(.L_x_21748) ;  /* 0x00000000007c0947 */ /* 0x000fea0003800000 */
[C---:B------:R-:W-:Y:S01]  /*4a70*/  VIADD R14, R34.reuse, 0x2 ;  /* 0x00000002220e7836 */ /* 0x040fe20000000000 */
[----:B------:R-:W-:Y:S02]  /*4a80*/  IADD3 R26, R34, 0x3, RZ ;  /* 0x00000003221a7810 */ /* 0x000fe40007ffe0ff */
[----:B-----5:R-:W-:Y:S02]  /*4a90*/  PRMT R27, R18, 0x7632, R27 ;  /* 0x00007632121b7816 */ /* 0x020fe4000000001b */
[----:B------:R-:W-:-:S04]  /*4aa0*/  ISETP.GE.AND P4, PT, R14, UR10, PT ;  /* 0x0000000a0e007c0c */ /* 0x000fc8000bf86270 */
[C---:B------:R-:W-:Y:S02]  /*4ab0*/  SEL R14, R17.reuse, RZ, !P4 ;  /* 0x000000ff110e7207 */ /* 0x040fe40006000000 */
[----:B------:R-:W-:Y:S02]  /*4ac0*/  ISETP.GE.AND P4, PT, R26, UR10, PT ;  /* 0x0000000a1a007c0c */ /* 0x000fe4000bf86270 */
[----:B------:R-:W-:-:S04]  /*4ad0*/  PRMT R17, R17, 0x7632, R17 ;  /* 0x0000763211117816 */ /* 0x000fc80000000011 */
[----:B------:R-:W-:-:S04]  /*4ae0*/  SEL R17, R17, RZ, !P4 ;  /* 0x000000ff11117207 */ /* 0x000fc80006000000 */
[----:B------:R-:W-:Y:S01]  /*4af0*/  PRMT R17, R14, 0x5410, R17 ;  /* 0x000054100e117816 */ /* 0x000fe20000000011 */
[----:B------:R-:W-:-:S05]  /*4b00*/  VIADD R14, R34, 0x4 ;  /* 0x00000004220e7836 */ /* 0x000fca0000000000 */
[----:B------:R-:W-:Y:S02]  /*4b10*/  ISETP.GE.AND P4, PT, R14, UR10, PT ;  /* 0x0000000a0e007c0c */ /* 0x000fe4000bf86270 */
[----:B------:R-:W-:Y:S02]  /*4b20*/  IADD3 R14, R34, 0x5, RZ ;  /* 0x00000005220e7810 */ /* 0x000fe40007ffe0ff */
[----:B------:R-:W-:Y:S02]  /*4b30*/  SEL R26, R18, RZ, !P4 ;  /* 0x000000ff121a7207 */ /* 0x000fe40006000000 */
[----:B------:R-:W-:Y:S01]  /*4b40*/  ISETP.GE.AND P4, PT, R14, UR10, PT ;  /* 0x0000000a0e007c0c */ /* 0x000fe2000bf86270 */
[C---:B------:R-:W-:Y:S01]  /*4b50*/  VIADD R14, R34.reuse, 0x6 ;  /* 0x00000006220e7836 */ /* 0x040fe20000000000 */
[----:B------:R-:W-:Y:S02]  /*4b60*/  IADD3 R18, R34, 0x7, RZ ;  /* 0x0000000722127810 */ /* 0x000fe40007ffe0ff */
[----:B------:R-:W-:-:S02]  /*4b70*/  SEL R27, R27, RZ, !P4 ;  /* 0x000000ff1b1b7207 */ /* 0x000fc40006000000 */
[----:B------:R-:W-:-:S04]  /*4b80*/  ISETP.GE.AND P4, PT, R14, UR10, PT ;  /* 0x0000000a0e007c0c */ /* 0x000fc8000bf86270 */
[C---:B------:R-:W-:Y:S02]  /*4b90*/  SEL R14, R19.reuse, RZ, !P4 ;  /* 0x000000ff130e7207 */ /* 0x040fe40006000000 */
[----:B------:R-:W-:Y:S01]  /*4ba0*/  ISETP.GE.AND P4, PT, R18, UR10, PT ;  /* 0x0000000a12007c0c */ /* 0x000fe2000bf86270 */
[----:B------:R-:W-:Y:S01]  /*4bb0*/  VIADD R18, R34, 0x1 ;  /* 0x0000000122127836 */ /* 0x000fe20000000000 */
[----:B------:R-:W-:-:S04]  /*4bc0*/  PRMT R19, R19, 0x7632, R19 ;  /* 0x0000763213137816 */ /* 0x000fc80000000013 */
[----:B------:R-:W-:Y:S02]  /*4bd0*/  SEL R19, R19, RZ, !P4 ;  /* 0x000000ff13137207 */ /* 0x000fe40006000000 */
[----:B------:R-:W-:Y:S02]  /*4be0*/  ISETP.GE.AND P4, PT, R18, UR10, PT ;  /* 0x0000000a12007c0c */ /* 0x000fe4000bf86270 */
[----:B------:R-:W-:Y:S02]  /*4bf0*/  PRMT R18, R16, 0x7632, R18 ;  /* 0x0000763210127816 */ /* 0x000fe40000000012 */
[----:B------:R-:W-:Y:S02]  /*4c00*/  PRMT R19, R14, 0x5410, R19 ;  /* 0x000054100e137816 */ /* 0x000fe40000000013 */
[----:B------:R-:W-:Y:S02]  /*4c10*/  SEL R53, R18, RZ, !P4 ;  /* 0x000000ff12357207 */ /* 0x000fe40006000000 */
[----:B------:R-:W-:-:S02]  /*4c20*/  ISETP.GE.AND P4, PT, R34, UR10, PT ;  /* 0x0000000a22007c0c */ /* 0x000fc4000bf86270 */
[----:B------:R-:W-:Y:S02]  /*4c30*/  PRMT R18, R26, 0x5410, R27 ;  /* 0x000054101a127816 */ /* 0x000fe4000000001b */
[----:B------:R-:W-:-:S04]  /*4c40*/  SEL R16, R16, RZ, !P4 ;  /* 0x000000ff10107207 */ /* 0x000fc80006000000 */
[----:B------:R-:W-:-:S07]  /*4c50*/  PRMT R16, R16, 0x5410, R53 ;  /* 0x0000541010107816 */ /* 0x000fce0000000035 */
.L_x_21748:
[----:B------:R-:W-:Y:S05]  /*4c60*/  BSYNC B1 ;  /* 0x0000000000017941 */ /* 0x000fea0003800000 */
.L_x_21747:
[----:B-----5:R-:W-:Y:S02]  /*4c70*/  HMUL2 R17, R44, R17 ;  /* 0x000000112c117232 */ /* 0x020fe40000000000 */
[----:B------:R-:W-:Y:S01]  /*4c80*/  FADD.FTZ R29, R20, R29 ;  /* 0x0000001d141d7221 */ /* 0x000fe20000010000 */
[----:B------:R-:W-:Y:S01]  /*4c90*/  LEA R20, P4, R21, R10, 0x1 ;  /* 0x0000000a15147211 */ /* 0x000fe200078808ff */
[----:B------:R-:W-:Y:S01]  /*4ca0*/  HFMA2 R23, R46, R15, R23 ;  /* 0x0000000f2e177231 */ /* 0x000fe20000000017 */
[----:B------:R-:W-:Y:S01]  /*4cb0*/  LEA.HI.X.SX32 R26, R39, R24, 0x1, P6 ;  /* 0x00000018271a7211 */ /* 0x000fe200030f0eff */
[----:B------:R-:W-:Y:S01]  /*4cc0*/  HFMA2.MMA R48, R45, R16, R17 ;  /* 0x000000102d307235 */ /* 0x000fe20000000011 */
[----:B------:R-:W-:Y:S02]  /*4cd0*/  LEA R16, P6, R22, R10, 0x1 ;  /* 0x0000000a16107211 */ /* 0x000fe400078c08ff */
[----:B------:R-:W-:Y:S01]  /*4ce0*/  HADD2.F32 R53, -RZ, R23.H0_H0 ;  /* 0x20000017ff357230 */ /* 0x000fe20000004100 */
[----:B------:R-:W-:-:S02]  /*4cf0*/  LEA.HI.X.SX32 R14, R38, R24, 0x1, P5 ;  /* 0x00000018260e7211 */ /* 0x000fc400028f0eff */
[-C--:B------:R-:W-:Y:S02]  /*4d00*/  LEA.HI.X R21, R21, R11.reuse, R26, 0x1, P4 ;  /* 0x0000000b15157211 */ /* 0x080fe400020f0c1a */
[-C--:B------:R-:W-:Y:S01]  /*4d10*/  LEA.HI.X R17, R22, R11.reuse, R14, 0x1, P6 ;  /* 0x0000000b16117211 */ /* 0x080fe200030f0c0e */
[----:B------:R-:W-:Y:S01]  /*4d20*/  HADD2.F32 R14, -RZ, R23.H1_H1 ;  /* 0x30000017ff0e7230 */ /* 0x000fe20000004100 */
[----:B------:R-:W-:Y:S01]  /*4d30*/  LEA R26, P4, R13, R10, 0x1 ;  /* 0x0000000a0d1a7211 */ /* 0x000fe200078808ff */
[----:B------:R-:W-:Y:S01]  /*4d40*/  HFMA2 R48, R49, R18, R48 ;  /* 0x0000001231307231 */ /* 0x000fe20000000030 */
[----:B------:R-:W5:Y:S01]  /*4d50*/  LDG.E.128.CONSTANT R20, desc[UR12][R20.64] ;  /* 0x0000000c14147981 */ /* 0x000f62000c1e9d00 */
[----:B------:R-:W-:Y:S01]  /*4d60*/  LEA.HI.X.SX32 R18, R37, R24, 0x1, P3 ;  /* 0x0000001825127211 */ /* 0x000fe200018f0eff */
[----:B------:R-:W-:Y:S01]  /*4d70*/  BSSY B1, `(.L_x_21749) ;  /* 0x0000023000017945 */ /* 0x000fe20003800000 */
[----:B------:R-:W-:Y:S02]  /*4d80*/  FADD.FTZ R53, R53, R14 ;  /* 0x0000000e35357221 */ /* 0x000fe40000010000 */
[----:B------:R-:W-:Y:S01]  /*4d90*/  LEA.HI.X R27, R13, R11, R18, 0x1, P4 ;  /* 0x0000000b0d1b7211 */ /* 0x000fe200020f0c12 */
[----:B------:R-:W-:Y:S06]  /*4da0*/  @P0 BRA `(.L_x_21750) ;  /* 0x00000000007c0947 */ /* 0x000fec0003800000 */
[----:B------:R-:W-:-:S04]  /*4db0*/  IADD3 R13, R34, 0x2, RZ ;  /* 0x00000002220d7810 */ /* 0x000fc80007ffe0ff */
[----:B------:R-:W-:Y:S01]  /*4dc0*/  ISETP.GE.AND P3, PT, R13, UR10, PT ;  /* 0x0000000a0d007c0c */ /* 0x000fe2000bf66270 */
[----:B------:R-:W-:-:S03]  /*4dd0*/  VIADD R13, R34, 0x3 ;  /* 0x00000003220d7836 */ /* 0x000fc60000000000 */
[----:B-----5:R-:W-:Y:S02]  /*4de0*/  SEL R14, R21, RZ, !P3 ;  /* 0x000000ff150e7207 */ /* 0x020fe40005800000 */
[----:B------:R-:W-:Y:S02]  /*4df0*/  ISETP.GE.AND P4, PT, R13, UR10, PT ;  /* 0x0000000a0d007c0c */ /* 0x000fe4000bf86270 */
[----:B------:R-:W-:-:S04]  /*4e00*/  PRMT R13, R21, 0x7632, R13 ;  /* 0x00007632150d7816 */ /* 0x000fc8000000000d */
[----:B------:R-:W-:-:S04]  /*4e10*/  SEL R13, R13, RZ, !P4 ;  /* 0x000000ff0d0d7207 */ /* 0x000fc80006000000 */
[----:B------:R-:W-:Y:S02]  /*4e20*/  PRMT R21, R14, 0x5410, R13 ;  /* 0x000054100e157816 */ /* 0x000fe4000000000d */
[C---:B------:R-:W-:Y:S02]  /*4e30*/  IADD3 R13, R34.reuse, 0x4, RZ ;  /* 0x00000004220d7810 */ /* 0x040fe40007ffe0ff */
[----:B------:R-:W-:Y:S02]  /*4e40*/  PRMT R14, R23, 0x7632, R14 ;  /* 0x00007632170e7816 */ /* 0x000fe4000000000e */
[----:B------:R-:W-:Y:S01]  /*4e50*/  ISETP.GE.AND P3, PT, R13, UR10, PT ;  /* 0x0000000a0d007c0c */ /* 0x000fe2000bf66270 */
[----:B------:R-:W-:-:S05]  /*4e60*/  VIADD R13, R34, 0x5 ;  /* 0x00000005220d7836 */ /* 0x000fca0000000000 */
[----:B------:R-:W-:Y:S02]  /*4e70*/  ISETP.GE.AND P4, PT, R13, UR10, PT ;  /* 0x0000000a0d007c0c */ /* 0x000fe4000bf86270 */
[C---:B------:R-:W-:Y:S02]  /*4e80*/  PRMT R13, R22.reuse, 0x7632, R13 ;  /* 0x00007632160d7816 */ /* 0x040fe4000000000d */
[----:B------:R-:W-:Y:S02]  /*4e90*/  SEL R22, R22, RZ, !P3 ;  /* 0x000000ff16167207 */ /* 0x000fe40005800000 */
[----:B------:R-:W-:Y:S02]  /*4ea0*/  SEL R13, R13, RZ, !P4 ;  /* 0x000000ff0d0d7207 */ /* 0x000fe40006000000 */
[----:B------:R-:W-:Y:S02]  /*4eb0*/  ISETP.GE.AND P3, PT, R34, UR10, PT ;  /* 0x0000000a22007c0c */ /* 0x000fe4000bf66270 */
[----:B------:R-:W-:-:S02]  /*4ec0*/  PRMT R22, R22, 0x5410, R13 ;  /* 0x0000541016167816 */ /* 0x000fc4000000000d */
[----:B------:R-:W-:-:S04]  /*4ed0*/  IADD3 R13, R34, 0x6, RZ ;  /* 0x00000006220d7810 */ /* 0x000fc80007ffe0ff */
[----:B------:R-:W-:Y:S01]  /*4ee0*/  ISETP.GE.AND P5, PT, R13, UR10, PT ;  /* 0x0000000a0d007c0c */ /* 0x000fe2000bfa6270 */
[----:B------:R-:W-:-:S03]  /*4ef0*/  VIADD R13, R34, 0x7 ;  /* 0x00000007220d7836 */ /* 0x000fc60000000000 */
[----:B------:R-:W-:Y:S02]  /*4f00*/  SEL R23, R23, RZ, !P5 ;  /* 0x000000ff17177207 */ /* 0x000fe40006800000 */
[----:B------:R-:W-:Y:S02]  /*4f10*/  ISETP.GE.AND P6, PT, R13, UR10, PT ;  /* 0x0000000a0d007c0c */ /* 0x000fe4000bfc6270 */
[----:B------:R-:W-:Y:S02]  /*4f20*/  IADD3 R13, R34, 0x1, RZ ;  /* 0x00000001220d7810 */ /* 0x000fe40007ffe0ff */
[----:B------:R-:W-:Y:S02]  /*4f30*/  SEL R14, R14, RZ, !P6 ;  /* 0x000000ff0e0e7207 */ /* 0x000fe40007000000 */
[----:B------:R-:W-:Y:S02]  /*4f40*/  ISETP.GE.AND P4, PT, R13, UR10, PT ;  /* 0x0000000a0d007c0c */ /* 0x000fe4000bf86270 */
[----:B------:R-:W-:-:S02]  /*4f50*/  PRMT R13, R20, 0x7632, R13 ;  /* 0x00007632140d7816 */ /* 0x000fc4000000000d */
[----:B------:R-:W-:Y:S02]  /*4f60*/  SEL R20, R20, RZ, !P3 ;  /* 0x000000ff14147207 */ /* 0x000fe40005800000 */
[----:B------:R-:W-:Y:S02]  /*4f70*/  SEL R13, R13, RZ, !P4 ;  /* 0x000000ff0d0d7207 */ /* 0x000fe40006000000 */
[----:B------:R-:W-:Y:S02]  /*4f80*/  PRMT R23, R23, 0x5410, R14 ;  /* 0x0000541017177816 */ /* 0x000fe4000000000e */
[----:B------:R-:W-:-:S07]  /*4f90*/  PRMT R20, R20, 0x5410, R13 ;  /* 0x0000541014147816 */ /* 0x000fce000000000d */
.L_x_21750:
[----:B------:R-:W-:Y:S05]  /*4fa0*/  BSYNC B1 ;  /* 0x0000000000017941 */ /* 0x000fea0003800000 */
.L_x_21749:
[----:B------:R-:W-:Y:S02]  /*4fb0*/  LEA R14, P3, R12, R10, 0x1 ;  /* 0x0000000a0c0e7211 */ /* 0x000fe400078608ff */
[----:B------:R-:W-:-:S04]  /*4fc0*/  LEA.HI.X.SX32 R13, R35, R24, 0x1, P2 ;  /* 0x00000018230d7211 */ /* 0x000fc800010f0eff */
[----:B------:R-:W-:Y:S01]  /*4fd0*/  LEA.HI.X R15, R12, R11, R13, 0x1, P3 ;  /* 0x0000000b0c0f7211 */ /* 0x000fe200018f0c0d */
[----:B------:R-:W-:Y:S02]  /*4fe0*/  HFMA2 R48, R46, R19, R48 ;  /* 0x000000132e307231 */ /* 0x000fe40000000030 */
[----:B------:R-:W5:Y:S04]  /*4ff0*/  LDG.E.128.CONSTANT R16, desc[UR12][R16.64] ;  /* 0x0000000c10107981 */ /* 0x000f68000c1e9d00 */
[----:B------:R-:W5:Y:S02]  /*5000*/  LDG.E.128.CONSTANT R12, desc[UR12][R14.64] ;  /* 0x0000000c0e0c7981 */ /* 0x000f64000c1e9d00 */
[----:B-----5:R-:W-:Y:S01]  /*5010*/  HMUL2 R21, R44, R21 ;  /* 0x000000152c157232 */ /* 0x020fe20000000000 */
[----:B------:R-:W-:Y:S01]  /*5020*/  LEA R10, P2, R25, R10, 0x1 ;  /* 0x0000000a190a7211 */ /* 0x000fe200078408ff */
[----:B------:R-:W-:Y:S01]  /*5030*/  BSSY B1, `(.L_x_21751) ;  /* 0x0000026000017945 */ /* 0x000fe20003800000 */
[----:B------:R-:W-:Y:S01]  /*5040*/  LEA.HI.X.SX32 R24, R36, R24, 0x1, P1 ;  /* 0x0000001824187211 */ /* 0x000fe200008f0eff */
[----:B------:R-:W-:-:S02]  /*5050*/  FADD.FTZ R28, R53, R28 ;  /* 0x0000001c351c7221 */ /* 0x000fc40000010000 */
[----:B------:R-:W-:Y:S01]  /*5060*/  HFMA2.MMA R20, R45, R20, R21 ;  /* 0x000000142d147235 */ /* 0x000fe20000000015 */
[----:B------:R-:W-:-:S07]  /*5070*/  LEA.HI.X R11, R25, R11, R24, 0x1, P2 ;  /* 0x0000000b190b7211 */ /* 0x000fce00010f0c18 */
[----:B------:R-:W-:Y:S01]  /*5080*/  HFMA2.MMA R22, R49, R22, R20 ;  /* 0x0000001631167235 */ /* 0x000fe20000000014 */
[----:B------:R-:W-:Y:S10]  /*5090*/  @P0 BRA `(.L_x_21752) ;  /* 0x00000000007c0947 */ /* 0x000ff40003800000 */
[----:B------:R-:W-:Y:S01]  /*50a0*/  VIADD R20, R34, 0x2 ;  /* 0x0000000222147836 */ /* 0x000fe20000000000 */
[----:B------:R-:W-:Y:S02]  /*50b0*/  PRMT R21, R18, 0x7632, R21 ;  /* 0x0000763212157816 */ /* 0x000fe40000000015 */
[----:B------:R-:W-:Y:S02]  /*50c0*/  PRMT R24, R19, 0x7632, R24 ;  /* 0x0000763213187816 */ /* 0x000fe40000000018 */
[----:B------:R-:W-:Y:S02]  /*50d0*/  ISETP.GE.AND P1, PT, R20, UR10, PT ;  /* 0x0000000a14007c0c */ /* 0x000fe4000bf26270 */
[----:B------:R-:W-:-:S04]  /*50e0*/  IADD3 R20, R34, 0x3, RZ ;  /* 0x0000000322147810 */ /* 0x000fc80007ffe0ff */
[----:B------:R-:W-:Y:S02]  /*50f0*/  ISETP.GE.AND P2, PT, R20, UR10, PT ;  /* 0x0000000a14007c0c */ /* 0x000fe4000bf46270 */
[C---:B------:R-:W-:Y:S02]  /*5100*/  PRMT R20, R17.reuse, 0x7632, R20 ;  /* 0x0000763211147816 */ /* 0x040fe40000000014 */
[----:B------:R-:W-:Y:S02]  /*5110*/  SEL R17, R17, RZ, !P1 ;  /* 0x000000ff11117207 */ /* 0x000fe40004800000 */
[----:B------:R-:W-:Y:S02]  /*5120*/  SEL R20, R20, RZ, !P2 ;  /* 0x000000ff14147207 */ /* 0x000fe40005000000 */
[C---:B------:R-:W-:Y:S02]  /*5130*/  ISETP.GE.AND P1, PT, R34.reuse, UR10, PT ;  /* 0x0000000a22007c0c */ /* 0x040fe4000bf26270 */
[----:B------:R-:W-:Y:S01]  /*5140*/  PRMT R17, R17, 0x5410, R20 ;  /* 0x0000541011117816 */ /* 0x000fe20000000014 */
[----:B------:R-:W-:-:S05]  /*5150*/  VIADD R20, R34, 0x4 ;  /* 0x0000000422147836 */ /* 0x000fca0000000000 */
[----:B------:R-:W-:Y:S02]  /*5160*/  ISETP.GE.AND P3, PT, R20, UR10, PT ;  /* 0x0000000a14007c0c */ /* 0x000fe4000bf66270 */
[----:B------:R-:W-:Y:S02]  /*5170*/  IADD3 R20, R34, 0x5, RZ ;  /* 0x0000000522147810 */ /* 0x000fe40007ffe0ff */
[----:B------:R-:W-:Y:S02]  /*5180*/  SEL R18, R18, RZ, !P3 ;  /* 0x000000ff12127207 */ /* 0x000fe40005800000 */
[----:B------:R-:W-:Y:S01]  /*5190*/  ISETP.GE.AND P4, PT, R20, UR10, PT ;  /* 0x0000000a14007c0c */ /* 0x000fe2000bf86270 */
[----:B------:R-:W-:-:S03]  /*51a0*/  VIADD R20, R34, 0x6 ;  /* 0x0000000622147836 */ /* 0x000fc60000000000 */
[----:B------:R-:W-:Y:S02]  /*51b0*/  SEL R25, R21, RZ, !P4 ;  /* 0x000000ff15197207 */ /* 0x000fe40006000000 */
[----:B------:R-:W-:Y:S02]  /*51c0*/  ISETP.GE.AND P5, PT, R20, UR10, PT ;  /* 0x0000000a14007c0c */ /* 0x000fe4000bfa6270 */
[----:B------:R-:W-:Y:S02]  /*51d0*/  IADD3 R20, R34, 0x7, RZ ;  /* 0x0000000722147810 */ /* 0x000fe40007ffe0ff */
[----:B------:R-:W-:Y:S02]  /*51e0*/  SEL R19, R19, RZ, !P5 ;  /* 0x000000ff13137207 */ /* 0x000fe40006800000 */
[----:B------:R-:W-:Y:S01]  /*51f0*/  ISETP.GE.AND P6, PT, R20, UR10, PT ;  /* 0x0000000a14007c0c */ /* 0x000fe2000bfc6270 */
[----:B------:R-:W-:Y:S01]  /*5200*/  VIADD R20, R34, 0x1 ;  /* 0x0000000122147836 */ /* 0x000fe20000000000 */
[----:B------:R-:W-:-:S02]  /*5210*/  PRMT R18, R18, 0x5410, R25 ;  /* 0x0000541012127816 */ /* 0x000fc40000000019 */
[----:B------:R-:W-:Y:S02]  /*5220*/  SEL R24, R24, RZ, !P6 ;  /* 0x000000ff18187207 */ /* 0x000fe40007000000 */
[----:B------:R-:W-:Y:S02]  /*5230*/  ISETP.GE.AND P2, PT, R20, UR10, PT ;  /* 0x0000000a14007c0c */ /* 0x000fe4000bf46270 */
[C---:B------:R-:W-:Y:S02]  /*5240*/  PRMT R20, R16.reuse, 0x7632, R20 ;  /* 0x0000763210147816 */ /* 0x040fe40000000014 */
[----:B------:R-:W-:Y:S02]  /*5250*/  SEL R16, R16, RZ, !P1 ;  /* 0x000000ff10107207 */ /* 0x000fe40004800000 */
[----:B------:R-:W-:Y:S02]  /*5260*/  SEL R21, R20, RZ, !P2 ;  /* 0x000000ff14157207 */ /* 0x000fe40005000000 */
[----:B------:R-:W-:-:S02]  /*5270*/  PRMT R19, R19, 0x5410, R24 ;  /* 0x0000541013137816 */ /* 0x000fc40000000018 */
[----:B------:R-:W-:-:S07]  /*5280*/  PRMT R16, R16, 0x5410, R21 ;  /* 0x0000541010107816 */ /* 0x000fce0000000015 */
.L_x_21752:
[----:B------:R-:W-:Y:S05]  /*5290*/  BSYNC B1 ;  /* 0x0000000000017941 */ /* 0x000fea0003800000 */
.L_x_21751:
[----:B------:R-:W-:Y:S02]  /*52a0*/  HMUL2 R20, R44, R17 ;  /* 0x000000112c147232 */ /* 0x000fe40000000000 */
[----:B------:R-:W-:-:S04]  /*52b0*/  HFMA2 R17, R46, R23, R22 ;  /* 0x000000172e117231 */ /* 0x000fc80000000016 */
[----:B------:R-:W-:Y:S02]  /*52c0*/  HFMA2.MMA R16, R45, R16, R20 ;  /* 0x000000102d107235 */ /* 0x000fe40000000014 */
[----:B------:R0:W5:Y:S01]  /*52d0*/  LDG.E.128.CONSTANT R20, desc[UR12][R26.64] ;  /* 0x0000000c1a147981 */ /* 0x000162000c1e9d00 */
[----:B------:R-:W-:Y:S04]  /*52e0*/  BSSY B1, `(.L_x_21753) ;  /* 0x0000021000017945 */ /* 0x000fe80003800000 */
[----:B------:R-:W-:Y:S05]  /*52f0*/  @P0 BRA `(.L_x_21754) ;  /* 0x00000000007c0947 */ /* 0x000fea0003800000 */
[----:B------:R-:W-:Y:S02]  /*5300*/  IADD3 R24, R34, 0x2, RZ ;  /* 0x0000000222187810 */ /* 0x000fe40007ffe0ff */
[----:B-----5:R-:W-:Y:S02]  /*5310*/  PRMT R25, R22, 0x7632, R25 ;  /* 0x0000763216197816 */ /* 0x020fe40000000019 */
[----:B------:R-:W-:Y:S01]  /*5320*/  ISETP.GE.AND P1, PT, R24, UR10, PT ;  /* 0x0000000a18007c0c */ /* 0x000fe2000bf26270 */
[----:B------:R-:W-:Y:S01]  /*5330*/  VIADD R24, R34, 0x3 ;  /* 0x0000000322187836 */ /* 0x000fe20000000000 */
[----:B0-----:R-:W-:-:S04]  /*5340*/  PRMT R26, R23, 0x7632, R26 ;  /* 0x00007632171a7816 */ /* 0x001fc8000000001a */
[----:B------:R-:W-:Y:S02]  /*5350*/  ISETP.GE.AND P2, PT, R24, UR10, PT ;  /* 0x0000000a18007c0c */ /* 0x000fe4000bf46270 */
[C---:B------:R-:W-:Y:S02]  /*5360*/  PRMT R24, R21.reuse, 0x7632, R24 ;  /* 0x0000763215187816 */ /* 0x040fe40000000018 */
[----:B------:R-:W-:Y:S02]  /*5370*/  SEL R21, R21, RZ, !P1 ;  /* 0x000000ff15157207 */ /* 0x000fe40004800000 */
[----:B------:R-:W-:Y:S02]  /*5380*/  SEL R24, R24, RZ, !P2 ;  /* 0x000000ff18187207 */ /* 0x000fe40005000000 */
[----:B------:R-:W-:Y:S02]  /*5390*/  ISETP.GE.AND P1, PT, R34, UR10, PT ;  /* 0x0000000a22007c0c */ /* 0x000fe4000bf26270 */
[----:B------:R-:W-:-:S02]  /*53a0*/  PRMT R21, R21, 0x5410, R24 ;  /* 0x0000541015157816 */ /* 0x000fc40000000018 */
[----:B------:R-:W-:-:S04]  /*53b0*/  IADD3 R24, R34, 0x4, RZ ;  /* 0x0000000422187810 */ /* 0x000fc80007ffe0ff */
        /* <DEDUP_REMOVED lines=9> */
[----:B------:R-:W-:Y:S02]  /*5450*/  ISETP.GE.AND P6, PT, R24, UR10, PT ;  /* 0x0000000a18007c0c */ /* 0x000fe4000bfc6270 */
[----:B------:R-:W-:-:S02]  /*5460*/  IADD3 R24, R34, 0x1, RZ ;  /* 0x0000000122187810 */ /* 0x000fc40007ffe0ff */
[----:B------:R-:W-:Y:S02]  /*5470*/  SEL R26, R26, RZ, !P6 ;  /* 0x000000ff1a1a7207 */ /* 0x000fe40007000000 */
[----:B------:R-:W-:Y:S02]  /*5480*/  ISETP.GE.AND P2, PT, R24, UR10, PT ;  /* 0x0000000a18007c0c */ /* 0x000fe4000bf46270 */
[C---:B------:R-:W-:Y:S02]  /*5490*/  PRMT R24, R20.reuse, 0x7632, R24 ;  /* 0x0000763214187816 */ /* 0x040fe40000000018 */
[----:B------:R-:W-:Y:S02]  /*54a0*/  SEL R20, R20, RZ, !P1 ;  /* 0x000000ff14147207 */ /* 0x000fe40004800000 */
[----:B------:R-:W-:Y:S02]  /*54b0*/  SEL R25, R24, RZ, !P2 ;  /* 0x000000ff18197207 */ /* 0x000fe40005000000 */
[----:B------:R-:W-:-:S02]  /*54c0*/  PRMT R22, R22, 0x5410, R27 ;  /* 0x0000541016167816 */ /* 0x000fc4000000001b */
[----:B------:R-:W-:Y:S02]  /*54d0*/  PRMT R23, R23, 0x5410, R26 ;  /* 0x0000541017177816 */ /* 0x000fe4000000001a */
[----:B------:R-:W-:-:S07]  /*54e0*/  PRMT R20, R20, 0x5410, R25 ;  /* 0x0000541014147816 */ /* 0x000fce0000000019 */
.L_x_21754:
[----:B------:R-:W-:Y:S05]  /*54f0*/  BSYNC B1 ;  /* 0x0000000000017941 */ /* 0x000fea0003800000 */
.L_x_21753:
[----:B0-----:R0:W5:Y:S01]  /*5500*/  LDG.E.128.CONSTANT R24, desc[UR12][R10.64] ;  /* 0x0000000c0a187981 */ /* 0x001162000c1e9d00 */
[----:B------:R-:W-:Y:S01]  /*5510*/  BSSY B1, `(.L_x_21755) ;  /* 0x0000024000017945 */ /* 0x000fe20003800000 */
[----:B------:R-:W-:Y:S02]  /*5520*/  HFMA2 R16, R49, R18, R16 ;  /* 0x0000001231107231 */ /* 0x000fe40000000010 */
[----:B0----5:R-:W-:-:S06]  /*5530*/  HMUL2 R11, R44, R21 ;  /* 0x000000152c0b7232 */ /* 0x021fcc0000000000 */
        /* <DEDUP_REMOVED lines=23> */
[----:B------:R-:W-:Y:S01]  /*56b0*/  ISETP.GE.AND P6, PT, R10, UR10, PT ;  /* 0x0000000a0a007c0c */ /* 0x000fe2000bfc6270 */
[----:B------:R-:W-:Y:S01]  /*56c0*/  VIADD R10, R34, 0x1 ;  /* 0x00000001220a7836 */ /* 0x000fe20000000000 */
[----:B------:R-:W-:Y:S02]  /*56d0*/  PRMT R26, R26, 0x5410, R53 ;  /* 0x000054101a1a7816 */ /* 0x000fe40000000035 */
[----:B------:R-:W-:Y:S02]  /*56e0*/  SEL R20, R20, RZ, !P6 ;  /* 0x000000ff14147207 */ /* 0x000fe40007000000 */
[----:B------:R-:W-:Y:S02]  /*56f0*/  ISETP.GE.AND P2, PT, R10, UR10, PT ;  /* 0x0000000a0a007c0c */ /* 0x000fe4000bf46270 */
[----:B------:R-:W-:-:S02]  /*5700*/  PRMT R10, R24, 0x7632, R10 ;  /* 0x00007632180a7816 */ /* 0x000fc4000000000a */
[----:B------:R-:W-:Y:S02]  /*5710*/  SEL R24, R24, RZ, !P1 ;  /* 0x000000ff18187207 */ /* 0x000fe40004800000 */
[----:B------:R-:W-:Y:S02]  /*5720*/  SEL R21, R10, RZ, !P2 ;  /* 0x000000ff0a157207 */ /* 0x000fe40005000000 */
[----:B------:R-:W-:Y:S02]  /*5730*/  PRMT R27, R27, 0x5410, R20 ;  /* 0x000054101b1b7816 */ /* 0x000fe40000000014 */
[----:B------:R-:W-:-:S07]  /*5740*/  PRMT R24, R24, 0x5410, R21 ;  /* 0x0000541018187816 */ /* 0x000fce0000000015 */
.L_x_21756:
[----:B------:R-:W-:Y:S05]  /*5750*/  BSYNC B1 ;  /* 0x0000000000017941 */ /* 0x000fea0003800000 */
.L_x_21755:
[----:B------:R-:W-:Y:S01]  /*5760*/  HMUL2 R25, R44, R25 ;  /* 0x000000192c197232 */ /* 0x000fe20000000000 */
[----:B------:R-:W-:Y:S01]  /*5770*/  HFMA2.MMA R19, R46, R19, R16 ;  /* 0x000000132e137235 */ /* 0x000fe20000000010 */
[----:B------:R-:W-:Y:S02]  /*5780*/  HFMA2 R22, R49, R22, R11 ;  /* 0x0000001631167231 */ /* 0x000fe4000000000b */
[--C-:B------:R-:W-:Y:S01]  /*5790*/  HADD2.F32 R10, -RZ, R48.reuse.H0_H0 ;  /* 0x20000030ff0a7230 */ /* 0x100fe20000004100 */
[----:B------:R-:W-:Y:S01]  /*57a0*/  BSSY B1, `(.L_x_21757) ;  /* 0x0000038000017945 */ /* 0x000fe20003800000 */
[----:B------:R-:W-:Y:S01]  /*57b0*/  HADD2.F32 R11, -RZ, R48.H1_H1 ;  /* 0x30000030ff0b7230 */ /* 0x000fe20000004100 */
[----:B------:R-:W-:Y:S01]  /*57c0*/  HFMA2.MMA R25, R45, R24, R25 ;  /* 0x000000182d197235 */ /* 0x000fe20000000019 */
[----:B------:R-:W-:Y:S02]  /*57d0*/  HFMA2 R22, R46, R23, R22 ;  /* 0x000000172e167231 */ /* 0x000fe40000000016 */
[----:B------:R-:W-:-:S02]  /*57e0*/  HADD2.F32 R16, -RZ, R17.H1_H1 ;  /* 0x30000011ff107230 */ /* 0x000fc40000004100 */
[----:B------:R-:W-:Y:S01]  /*57f0*/  FADD.FTZ R10, R10, R11 ;  /* 0x0000000b0a0a7221 */ /* 0x000fe20000010000 */
[----:B------:R-:W-:Y:S02]  /*5800*/  HADD2.F32 R11, -RZ, R17.H0_H0 ;  /* 0x20000011ff0b7230 */ /* 0x000fe40000004100 */
[--C-:B------:R-:W-:Y:S02]  /*5810*/  HADD2.F32 R17, -RZ, R19.reuse.H0_H0 ;  /* 0x20000013ff117230 */ /* 0x100fe40000004100 */
[----:B------:R-:W-:Y:S01]  /*5820*/  FADD.FTZ R9, R10, R9 ;  /* 0x000000090a097221 */ /* 0x000fe20000010000 */
[----:B------:R-:W-:Y:S02]  /*5830*/  HADD2.F32 R18, -RZ, R19.H1_H1 ;  /* 0x30000013ff127230 */ /* 0x000fe40000004100 */
[----:B------:R-:W-:Y:S02]  /*5840*/  HFMA2 R25, R49, R26, R25 ;  /* 0x0000001a31197231 */ /* 0x000fe40000000019 */
[----:B------:R-:W-:-:S02]  /*5850*/  HADD2.F32 R19, -RZ, R22.H0_H0 ;  /* 0x20000016ff137230 */ /* 0x000fc40000004100 */
[----:B------:R-:W-:Y:S01]  /*5860*/  FADD.FTZ R11, R11, R16 ;  /* 0x000000100b0b7221 */ /* 0x000fe20000010000 */
[----:B------:R-:W-:Y:S02]  /*5870*/  HADD2.F32 R22, -RZ, R22.H1_H1 ;  /* 0x30000016ff167230 */ /* 0x000fe40000004100 */
[----:B------:R-:W-:Y:S01]  /*5880*/  FADD.FTZ R18, R17, R18 ;  /* 0x0000001211127221 */ /* 0x000fe20000010000 */
[----:B------:R-:W-:Y:S01]  /*5890*/  HFMA2.MMA R25, R46, R27, R25 ;  /* 0x0000001b2e197235 */ /* 0x000fe20000000019 */
[----:B------:R-:W-:Y:S01]  /*58a0*/  FADD.FTZ R8, R11, R8 ;  /* 0x000000080b087221 */ /* 0x000fe20000010000 */
[----:B------:R-:W-:Y:S01]  /*58b0*/  FADD.FTZ R19, R19, R22 ;  /* 0x0000001613137221 */ /* 0x000fe20000010000 */
[----:B------:R-:W-:-:S03]  /*58c0*/  FADD.FTZ R7, R18, R7 ;  /* 0x0000000712077221 */ /* 0x000fc60000010000 */
[----:B------:R-:W-:-:S04]  /*58d0*/  FADD.FTZ R6, R19, R6 ;  /* 0x0000000613067221 */ /* 0x000fc80000010000 */
[--C-:B------:R-:W-:Y:S02]  /*58e0*/  HADD2.F32 R20, -RZ, R25.reuse.H0_H0 ;  /* 0x20000019ff147230 */ /* 0x100fe40000004100 */
[----:B------:R-:W-:-:S05]  /*58f0*/  HADD2.F32 R25, -RZ, R25.H1_H1 ;  /* 0x30000019ff197230 */ /* 0x000fca0000004100 */
[----:B------:R-:W-:-:S04]  /*5900*/  FADD.FTZ R20, R20, R25 ;  /* 0x0000001914147221 */ /* 0x000fc80000010000 */
[----:B------:R-:W-:Y:S01]  /*5910*/  FADD.FTZ R5, R20, R5 ;  /* 0x0000000514057221 */ /* 0x000fe20000010000 */
[----:B------:R-:W-:Y:S06]  /*5920*/  @P0 BRA `(.L_x_21758) ;  /* 0x00000000007c0947 */ /* 0x000fec0003800000 */
[C---:B------:R-:W-:Y:S01]  /*5930*/  IADD3 R10, R34.reuse, 0x4, RZ ;  /* 0x00000004220a7810 */ /* 0x040fe20007ffe0ff */
[C---:B------:R-:W-:Y:S01]  /*5940*/  VIADD R17, R34.reuse, 0x3 ;  /* 0x0000000322117836 */ /* 0x040fe20000000000 */
[C---:B------:R-:W-:Y:S02]  /*5950*/  IADD3 R11, R34.reuse, 0x1, RZ ;  /* 0x00000001220b7810 */ /* 0x040fe40007ffe0ff */
[----:B------:R-:W-:Y:S02]  /*5960*/  IADD3 R16, R34, 0x2, RZ ;  /* 0x0000000222107810 */ /* 0x000fe40007ffe0ff */
[----:B------:R-:W-:Y:S02]  /*5970*/  ISETP.GE.AND P4, PT, R10, UR10, PT ;  /* 0x0000000a0a007c0c */ /* 0x000fe4000bf86270 */
[C---:B------:R-:W-:Y:S02]  /*5980*/  IADD3 R10, R34.reuse, 0x5, RZ ;  /* 0x00000005220a7810 */ /* 0x040fe40007ffe0ff */
[----:B------:R-:W-:Y:S01]  /*5990*/  ISETP.GE.AND P2, PT, R11, UR10, PT ;  /* 0x0000000a0b007c0c */ /* 0x000fe2000bf46270 */
[----:B------:R-:W-:Y:S01]  /*59a0*/  VIADD R11, R34, 0x6 ;  /* 0x00000006220b7836 */ /* 0x000fe20000000000 */
[----:B------:R-:W-:-:S02]  /*59b0*/  ISETP.GE.AND P5, PT, R16, UR10, PT ;  /* 0x0000000a10007c0c */ /* 0x000fc4000bfa6270 */
[C---:B------:R-:W-:Y:S02]  /*59c0*/  ISETP.GE.AND P6, PT, R34.reuse, UR10, PT ;  /* 0x0000000a22007c0c */ /* 0x040fe4000bfc6270 */
[----:B------:R-:W-:Y:S02]  /*59d0*/  IADD3 R16, R34, 0x7, RZ ;  /* 0x0000000722107810 */ /* 0x000fe40007ffe0ff */
[----:B------:R-:W-:Y:S02]  /*59e0*/  ISETP.GE.AND P0, PT, R10, UR10, PT ;  /* 0x0000000a0a007c0c */ /* 0x000fe4000bf06270 */
[----:B------:R-:W-:Y:S02]  /*59f0*/  SEL R10, R12, RZ, !P6 ;  /* 0x000000ff0c0a7207 */ /* 0x000fe40007000000 */
[----:B------:R-:W-:Y:S02]  /*5a00*/  ISETP.GE.AND P1, PT, R17, UR10, PT ;  /* 0x0000000a11007c0c */ /* 0x000fe4000bf26270 */
[----:B------:R-:W-:-:S02]  /*5a10*/  ISETP.GE.AND P6, PT, R16, UR10, PT ;  /* 0x0000000a10007c0c */ /* 0x000fc4000bfc6270 */
[----:B------:R-:W-:Y:S02]  /*5a20*/  ISETP.GE.AND P3, PT, R11, UR10, PT ;  /* 0x0000000a0b007c0c */ /* 0x000fe4000bf66270 */
        /* <DEDUP_REMOVED lines=15> */
.L_x_21758:
[----:B------:R-:W-:Y:S05]  /*5b20*/  BSYNC B1 ;  /* 0x0000000000017941 */ /* 0x000fea0003800000 */
.L_x_21757:
[----:B------:R-:W-:Y:S01]  /*5b30*/  HMUL2 R13, R44, R13 ;  /* 0x0000000d2c0d7232 */ /* 0x000fe20000000000 */
[----:B------:R-:W-:Y:S01]  /*5b40*/  IADD3 R47, R47, 0x4, RZ ;  /* 0x000000042f2f7810 */ /* 0x000fe20007ffe0ff */
[----:B------:R-:W-:Y:S01]  /*5b50*/  VIADD R33, R33, 0xfffffffc ;  /* 0xfffffffc21217836 */ /* 0x000fe20000000000 */
[----:B------:R-:W-:Y:S01]  /*5b60*/  IADD3 R2, P1, R2, 0x10, RZ ;  /* 0x0000001002027810 */ /* 0x000fe20007f3e0ff */
[----:B------:R-:W-:Y:S01]  /*5b70*/  HFMA2 R13, R45, R12, R13 ;  /* 0x0000000c2d0d7231 */ /* 0x000fe2000000000d */
[----:B------:R-:W-:Y:S02]  /*5b80*/  ISETP.GE.AND P0, PT, R47, UR9, PT ;  /* 0x000000092f007c0c */ /* 0x000fe4000bf06270 */
[----:B------:R-:W-:Y:S01]  /*5b90*/  IADD3 R34, R34, 0x80, RZ ;  /* 0x0000008022227810 */ /* 0x000fe20007ffe0ff */
[----:B------:R-:W-:Y:S01]  /*5ba0*/  IMAD.X R3, RZ, RZ, R3, P1 ;  /* 0x000000ffff037224 */ /* 0x000fe200008e0603 */
[----:B------:R-:W-:Y:S01]  /*5bb0*/  IADD3 R32, R32, 0x200, RZ ;  /* 0x0000020020207810 */ /* 0x000fe20007ffe0ff */
[----:B------:R-:W-:-:S10]  /*5bc0*/  HFMA2.MMA R23, R49, R14, R13 ;  /* 0x0000000e31177235 */ /* 0x000fd4000000000d */
[----:B------:R-:W-:-:S05]  /*5bd0*/  HFMA2 R23, R46, R15, R23 ;  /* 0x0000000f2e177231 */ /* 0x000fca0000000017 */
[--C-:B------:R-:W-:Y:S02]  /*5be0*/  HADD2.F32 R10, -RZ, R23.reuse.H0_H0 ;  /* 0x20000017ff0a7230 */ /* 0x100fe40000004100 */
[----:B------:R-:W-:-:S05]  /*5bf0*/  HADD2.F32 R23, -RZ, R23.H1_H1 ;  /* 0x30000017ff177230 */ /* 0x000fca0000004100 */
[----:B------:R-:W-:-:S04]  /*5c00*/  FADD.FTZ R23, R10, R23 ;  /* 0x000000170a177221 */ /* 0x000fc80000010000 */
[----:B------:R-:W-:Y:S01]  /*5c10*/  FADD.FTZ R4, R23, R4 ;  /* 0x0000000417047221 */ /* 0x000fe20000010000 */
[----:B------:R-:W-:Y:S06]  /*5c20*/  @!P0 BRA `(.L_x_21759) ;  /* 0xffffffe000608947 */ /* 0x000fec000383ffff */
.L_x_21738:
[----:B------:R-:W-:Y:S05]  /*5c30*/  BSYNC B0 ;  /* 0x0000000000007941 */ /* 0x000fea0003800000 */
.L_x_21736:
[----:B------:R-:W0:Y:S01]  /*5c40*/  SHFL.BFLY PT, R3, R30, 0x2, 0x1f ;  /* 0x0c401f001e037f89 */ /* 0x000e2200000e0000 */
[----:B------:R-:W1:Y:S01]  /*5c50*/  S2UR UR6, SR_CgaCtaId ;  /* 0x00000000000679c3 */ /* 0x000e620000008800 */
[----:B------:R-:W-:Y:S01]  /*5c60*/  UMOV UR5, 0x400 ;  /* 0x0000040000057882 */ /* 0x000fe20000000000 */
[----:B------:R-:W-:Y:S01]  /*5c70*/  BSSY B0, `(.L_x_21760) ;  /* 0x000004b000007945 */ /* 0x000fe20003800000 */
[----:B------:R-:W2:Y:S01]  /*5c80*/  SHFL.BFLY PT, R12, R9, 0x2, 0x1f ;  /* 0x0c401f00090c7f89 */ /* 0x000ea200000e0000 */
[----:B------:R-:W-:-:S03]  /*5c90*/  UIADD3 UR5, UR5, 0xc0, URZ ;  /* 0x000000c005057890 */ /* 0x000fc6000fffe03f */
[----:B------:R-:W3:Y:S04]  /*5ca0*/  SHFL.BFLY PT, R0, R31, 0x2, 0x1f ;  /* 0x0c401f001f007f89 */ /* 0x000ee800000e0000 */
[----:B------:R-:W4:Y:S01]  /*5cb0*/  SHFL.BFLY PT, R2, R29, 0x2, 0x1f ;  /* 0x0c401f001d027f89 */ /* 0x000f2200000e0000 */
[----:B------:R-:W4:Y:S03]  /*5cc0*/  S2R R11, SR_TID.X ;  /* 0x00000000000b7919 */ /* 0x000f260000002100 */
[----:B------:R-:W4:Y:S04]  /*5cd0*/  SHFL.BFLY PT, R14, R7, 0x2, 0x1f ;  /* 0x0c401f00070e7f89 */ /* 0x000f2800000e0000 */
[----:B------:R-:W4:Y:S01]  /*5ce0*/  SHFL.BFLY PT, R17, R8, 0x2, 0x1f ;  /* 0x0c401f0008117f89 */ /* 0x000f2200000e0000 */
[----:B0-----:R-:W-:Y:S01]  /*5cf0*/  FADD.FTZ R10, R3, R30 ;  /* 0x0000001e030a7221 */ /* 0x001fe20000010000 */
[----:B-1----:R-:W-:-:S02]  /*5d00*/  ULEA UR5, UR6, UR5, 0x18 ;  /* 0x0000000506057291 */ /* 0x002fc4000f8ec03f */
[----:B------:R-:W0:Y:S01]  /*5d10*/  SHFL.BFLY PT, R15, R28, 0x2, 0x1f ;  /* 0x0c401f001c0f7f89 */ /* 0x000e2200000e0000 */
[----:B--2---:R-:W-:-:S03]  /*5d20*/  FADD.FTZ R9, R12, R9 ;  /* 0x000000090c097221 */ /* 0x004fc60000010000 */
[----:B------:R-:W1:Y:S01]  /*5d30*/  SHFL.BFLY PT, R23, R4, 0x2, 0x1f ;  /* 0x0c401f0004177f89 */ /* 0x000e6200000e0000 */
[----:B---3--:R-:W-:-:S03]  /*5d40*/  FADD.FTZ R0, R0, R31 ;  /* 0x0000001f00007221 */ /* 0x008fc60000010000 */
[----:B------:R-:W2:Y:S01]  /*5d50*/  SHFL.BFLY PT, R21, R6, 0x2, 0x1f ;  /* 0x0c401f0006157f89 */ /* 0x000ea200000e0000 */
[----:B----4-:R-:W-:-:S03]  /*5d60*/  FADD.FTZ R29, R2, R29 ;  /* 0x0000001d021d7221 */ /* 0x010fc60000010000 */
[----:B------:R-:W3:Y:S04]  /*5d70*/  SHFL.BFLY PT, R20, R5, 0x2, 0x1f ;  /* 0x0c401f0005147f89 */ /* 0x000ee800000e0000 */
[----:B------:R-:W4:Y:S01]  /*5d80*/  SHFL.BFLY PT, R13, R10, 0x1, 0x1f ;  /* 0x0c201f000a0d7f89 */ /* 0x000f2200000e0000 */
[----:B------:R-:W-:-:S03]  /*5d90*/  FADD.FTZ R18, R14, R7 ;  /* 0x000000070e127221 */ /* 0x000fc60000010000 */
[----:B------:R-:W4:Y:S01]  /*5da0*/  SHFL.BFLY PT, R14, R9, 0x1, 0x1f ;  /* 0x0c201f00090e7f89 */ /* 0x000f2200000e0000 */
[----:B------:R-:W-:Y:S01]  /*5db0*/  FADD.FTZ R17, R17, R8 ;  /* 0x0000000811117221 */ /* 0x000fe20000010000 */
[----:B------:R-:W-:Y:S02]  /*5dc0*/  SHF.R.S32.HI R22, RZ, 0x1f, R11 ;  /* 0x0000001fff167819 */ /* 0x000fe4000001140b */
[----:B------:R-:W4:Y:S01]  /*5dd0*/  SHFL.BFLY PT, R3, R0, 0x1, 0x1f ;  /* 0x0c201f0000037f89 */ /* 0x000f2200000e0000 */
[----:B0-----:R-:W-:Y:S01]  /*5de0*/  FADD.FTZ R15, R15, R28 ;  /* 0x0000001c0f0f7221 */ /* 0x001fe20000010000 */
[----:B------:R-:W-:Y:S02]  /*5df0*/  LEA.HI R25, R22, R11, RZ, 0x5 ;  /* 0x0000000b16197211 */ /* 0x000fe400078f28ff */
[----:B------:R-:W0:Y:S01]  /*5e00*/  SHFL.BFLY PT, R8, R29, 0x1, 0x1f ;  /* 0x0c201f001d087f89 */ /* 0x000e2200000e0000 */
[----:B-1----:R-:W-:Y:S01]  /*5e10*/  FADD.FTZ R23, R23, R4 ;  /* 0x0000000417177221 */ /* 0x002fe20000010000 */
[----:B------:R-:W-:-:S02]  /*5e20*/  LOP3.LUT R4, R25, 0xffffffe0, RZ, 0xc0, !PT ;  /* 0xffffffe019047812 */ /* 0x000fc400078ec0ff */
[----:B------:R-:W1:Y:S01]  /*5e30*/  SHFL.BFLY PT, R12, R15, 0x1, 0x1f ;  /* 0x0c201f000f0c7f89 */ /* 0x000e6200000e0000 */
[----:B--2---:R-:W-:Y:S01]  /*5e40*/  FADD.FTZ R21, R21, R6 ;  /* 0x0000000615157221 */ /* 0x004fe20000010000 */
[----:B------:R-:W-:Y:S01]  /*5e50*/  IADD3 R2, R11, 0x1f, RZ ;  /* 0x0000001f0b027810 */ /* 0x000fe20007ffe0ff */
[----:B---3--:R-:W-:Y:S01]  /*5e60*/  FADD.FTZ R22, R20, R5 ;  /* 0x0000000514167221 */ /* 0x008fe20000010000 */
[----:B------:R-:W2:Y:S01]  /*5e70*/  SHFL.BFLY PT, R16, R17, 0x1, 0x1f ;  /* 0x0c201f0011107f89 */ /* 0x000ea200000e0000 */
[----:B------:R-:W-:Y:S01]  /*5e80*/  BAR.SYNC.DEFER_BLOCKING 0x0 ;  /* 0x0000000000007b1d */ /* 0x000fe20000010000 */
[----:B----4-:R-:W-:Y:S01]  /*5e90*/  FADD.FTZ R5, R10, R13 ;  /* 0x0000000d0a057221 */ /* 0x010fe20000010000 */
[----:B------:R-:W-:Y:S01]  /*5ea0*/  IADD3 R10, -R4, R11, RZ ;  /* 0x0000000b040a7210 */ /* 0x000fe20007ffe1ff */
[----:B------:R-:W-:Y:S01]  /*5eb0*/  FADD.FTZ R4, R9, R14 ;  /* 0x0000000e09047221 */ /* 0x000fe20000010000 */
[----:B------:R-:W-:Y:S02]  /*5ec0*/  ISETP.GT.U32.AND P3, PT, R2, 0x3e, PT ;  /* 0x0000003e0200780c */ /* 0x000fe40003f64070 */
[----:B------:R-:W-:Y:S01]  /*5ed0*/  LOP3.LUT R6, R10, 0x3, RZ, 0xc0, !PT ;  /* 0x000000030a067812 */ /* 0x000fe200078ec0ff */
[----:B------:R-:W-:Y:S01]  /*5ee0*/  FADD.FTZ R2, R0, R3 ;  /* 0x0000000300027221 */ /* 0x000fe20000010000 */
[----:B------:R-:W3:Y:S01]  /*5ef0*/  SHFL.BFLY PT, R19, R18, 0x1, 0x1f ;  /* 0x0c201f0012137f89 */ /* 0x000ee200000e0000 */
[----:B------:R-:W-:Y:S01]  /*5f00*/  SHF.R.S32.HI R9, RZ, 0x1f, R10 ;  /* 0x0000001fff097819 */ /* 0x000fe2000001140a */
[----:B0-----:R-:W-:-:S02]  /*5f10*/  FADD.FTZ R0, R29, R8 ;  /* 0x000000081d007221 */ /* 0x001fc40000010000 */
[----:B------:R-:W0:Y:S01]  /*5f20*/  SHFL.BFLY PT, R20, R21, 0x1, 0x1f ;  /* 0x0c201f0015147f89 */ /* 0x000e2200000e0000 */
[----:B------:R-:W-:Y:S02]  /*5f30*/  ISETP.NE.AND P2, PT, R6, RZ, PT ;  /* 0x000000ff0600720c */ /* 0x000fe40003f45270 */
[----:B------:R-:W-:Y:S01]  /*5f40*/  LOP3.LUT R8, R11, 0xffffffc0, RZ, 0xc0, !PT ;  /* 0xffffffc00b087812 */ /* 0x000fe200078ec0ff */
[----:B------:R-:W4:Y:S01]  /*5f50*/  SHFL.BFLY PT, R13, R22, 0x1, 0x1f ;  /* 0x0c201f00160d7f89 */ /* 0x000f2200000e0000 */
[----:B------:R-:W-:Y:S01]  /*5f60*/  LEA.HI R10, R9, R10, RZ, 0x2 ;  /* 0x0000000a090a7211 */ /* 0x000fe200078f10ff */
[----:B-1----:R-:W-:Y:S01]  /*5f70*/  FADD.FTZ R3, R15, R12 ;  /* 0x0000000c0f037221 */ /* 0x002fe20000010000 */
[----:B------:R-:W-:Y:S01]  /*5f80*/  ISETP.NE.OR P5, PT, R8, 0x40, P2 ;  /* 0x000000400800780c */ /* 0x000fe200017a5670 */
[----:B------:R-:W1:Y:S01]  /*5f90*/  SHFL.BFLY PT, R24, R23, 0x1, 0x1f ;  /* 0x0c201f0017187f89 */ /* 0x000e6200000e0000 */
[----:B------:R-:W-:Y:S01]  /*5fa0*/  SHF.R.S32.HI R25, RZ, 0x5, R25 ;  /* 0x00000005ff197819 */ /* 0x000fe20000011419 */
[----:B--2---:R-:W-:Y:S01]  /*5fb0*/  FADD.FTZ R7, R17, R16 ;  /* 0x0000001011077221 */ /* 0x004fe20000010000 */
[----:B------:R-:W-:-:S02]  /*5fc0*/  SHF.R.S32.HI R10, RZ, 0x2, R10 ;  /* 0x00000002ff0a7819 */ /* 0x000fc4000001140a */
[C---:B------:R-:W-:Y:S02]  /*5fd0*/  LOP3.LUT R8, R11.reuse, 0xffffffe0, RZ, 0xc0, !PT ;  /* 0xffffffe00b087812 */ /* 0x040fe400078ec0ff */
[----:B------:R-:W-:Y:S01]  /*5fe0*/  ISETP.GT.OR P0, PT, R11, 0x3f, P2 ;  /* 0x0000003f0b00780c */ /* 0x000fe20001704670 */
[----:B------:R-:W-:Y:S01]  /*5ff0*/  IMAD R12, R25, 0x50, R10 ;  /* 0x00000050190c7824 */ /* 0x000fe200078e020a */
[----:B------:R-:W-:Y:S02]  /*6000*/  ISETP.NE.OR P4, PT, R8, 0x20, P2 ;  /* 0x000000200800780c */ /* 0x000fe40001785670 */
[----:B------:R-:W-:Y:S01]  /*6010*/  ISETP.GT.OR P1, PT, R11, 0x1f, P2 ;  /* 0x0000001f0b00780c */ /* 0x000fe20001724670 */
[----:B---3--:R-:W-:Y:S01]  /*6020*/  FADD.FTZ R6, R18, R19 ;  /* 0x0000001312067221 */ /* 0x008fe20000010000 */
[----:B------:R-:W-:Y:S01]  /*6030*/  LEA R12, R12, UR5, 0x2 ;  /* 0x000000050c0c7c11 */ /* 0x000fe2000f8e10ff */
[----:B0-----:R-:W-:Y:S01]  /*6040*/  FADD.FTZ R9, R21, R20 ;  /* 0x0000001415097221 */ /* 0x001fe20000010000 */
[----:B----4-:R-:W-:Y:S01]  /*6050*/  FADD.FTZ R8, R22, R13 ;  /* 0x0000000d16087221 */ /* 0x010fe20000010000 */
[----:B-1----:R-:W-:Y:S01]  /*6060*/  FADD.FTZ R11, R23, R24 ;  /* 0x00000018170b7221 */ /* 0x002fe20000010000 */
        /* <DEDUP_REMOVED lines=11> */
.L_x_21761:
[----:B------:R-:W-:Y:S05]  /*6120*/  BSYNC B0 ;  /* 0x0000000000007941 */ /* 0x000fea0003800000 */
.L_x_21760:
        /* <DEDUP_REMOVED lines=23> */
.L_x_21763:
[----:B------:R-:W-:Y:S05]  /*62a0*/  BSYNC B0 ;  /* 0x0000000000007941 */ /* 0x000fea0003800000 */
.L_x_21762:
        /* <DEDUP_REMOVED lines=13> */
.L_x_21765:
[----:B------:R-:W-:Y:S05]  /*6380*/  BSYNC B0 ;  /* 0x0000000000007941 */ /* 0x000fea0003800000 */
.L_x_21764:
        /* <DEDUP_REMOVED lines=12> */
[----:B------:R-:W4:Y:S01]  /*6450*/  @!P2 LDS R22, [R12+0x120] ;  /* 0x000120000c16a984 */ /* 0x000f220000000800 */
        /* <DEDUP_REMOVED lines=9> */
[----:B------:R-:W-:-:S07]  /*64f0*/  @!P2 FADD.FTZ R11, R11, R22 ;  /* 0x000000160b0ba221 */ /* 0x000fce0000010000 */
.L_x_21767:
[----:B------:R-:W-:Y:S05]  /*6500*/  BSYNC B0 ;  /* 0x0000000000007941 */ /* 0x000fea0003800000 */
.L_x_21766:
[----:B------:R-:W-:Y:S06]  /*6510*/  BAR.SYNC.DEFER_BLOCKING 0x0 ;  /* 0x0000000000007b1d */ /* 0x000fec0000010000 */
[----:B------:R-:W-:Y:S05]  /*6520*/  @P3 EXIT ;  /* 0x000000000000394d */ /* 0x000fea0003800000 */
[----:B------:R-:W2:Y:S01]  /*6530*/  S2UR UR6, SR_CTAID.Y ;  /* 0x00000000000679c3 */ /* 0x000ea20000002600 */
[----:B------:R-:W-:-:S07]  /*6540*/  ULDC UR5, c[0x0][0xc] ;  /* 0x0000030000057ab9 */ /* 0x000fce0000000800 */
[----:B------:R-:W3:Y:S01]  /*6550*/  S2UR UR7, SR_CTAID.Z ;  /* 0x00000000000779c3 */ /* 0x000ee20000002700 */
[----:B--2---:R-:W-:-:S03]  /*6560*/  UIMAD UR5, UR6, UR5, URZ ;  /* 0x00000005060572a4 */ /* 0x004fc6000f8e023f */
[----:B------:R-:W-:Y:S02]  /*6570*/  ULDC UR6, c[0x0][0x14] ;  /* 0x0000050000067ab9 */ /* 0x000fe40000000800 */
[----:B------:R-:W-:Y:S02]  /*6580*/  UIMAD UR5, UR5, UR6, URZ ;  /* 0x00000006050572a4 */ /* 0x000fe4000f8e023f */
[----:B------:R-:W-:Y:S02]  /*6590*/  UIMAD UR6, UR4, UR6, URZ ;  /* 0x00000006040672a4 */ /* 0x000fe4000f8e023f */
[----:B------:R-:W-:Y:S02]  /*65a0*/  UIMAD UR5, UR5, 0x50, URZ ;  /* 0x00000050050578a4 */ /* 0x000fe4000f8e023f */
[----:B---3--:R-:W-:Y:S02]  /*65b0*/  UIMAD UR7, UR7, 0x50, URZ ;  /* 0x00000050070778a4 */ /* 0x008fe4000f8e023f */
[----:B------:R-:W-:-:S02]  /*65c0*/  USHF.R.S32.HI UR8, URZ, 0x1f, UR5 ;  /* 0x0000001f3f087899 */ /* 0x000fc40008011405 */
        /* <DEDUP_REMOVED lines=8> */
[C---:B------:R-:W-:Y:S02]  /*6650*/  IADD3 R16, R10.reuse, 0x10, RZ ;  /* 0x000000100a107810 */ /* 0x040fe40007ffe0ff */
[C---:B------:R-:W-:Y:S02]  /*6660*/  IADD3 R15, P1, R13.reuse, UR5, RZ ;  /* 0x000000050d0f7c10 */ /* 0x040fe4000ff3e0ff */
[----:B------:R-:W-:Y:S02]  /*6670*/  LEA.HI.X.SX32 R20, R10, UR8, 0x1, P0 ;  /* 0x000000080a147c11 */ /* 0x000fe400080f0eff */
[----:B------:R-:W-:Y:S02]  /*6680*/  LEA.HI.X.SX32 R18, R13, UR8, 0x1, P1 ;  /* 0x000000080d127c11 */ /* 0x000fe400088f0eff */
[----:B01----:R-:W-:-:S02]  /*6690*/  LEA R12, P0, R19, UR6, 0x1 ;  /* 0x00000006130c7c11 */ /* 0x003fc4000f8008ff */
        /* <DEDUP_REMOVED lines=13> */
[----:B------:R-:W-:Y:S02]  /*6770*/  LEA.HI.X R19, R19, UR7, R22, 0x1, P1 ;  /* 0x0000000713137c11 */ /* 0x000fe400088f0c16 */
[----:B------:R-:W-:Y:S02]  /*6780*/  IADD3 R24, P0, R20, UR5, RZ ;  /* 0x0000000514187c10 */ /* 0x000fe4000ff1e0ff */
[----:B------:R-:W-:Y:S02]  /*6790*/  IADD3 R23, R10, 0x30, RZ ;  /* 0x000000300a177810 */ /* 0x000fe40007ffe0ff */
[----:B------:R-:W-:Y:S02]  /*67a0*/  IADD3 R26, P1, R21, UR5, RZ ;  /* 0x00000005151a7c10 */ /* 0x000fe4000ff3e0ff */
[----:B------:R-:W-:Y:S02]  /*67b0*/  LEA.HI.X.SX32 R29, R20, UR8, 0x1, P0 ;  /* 0x00000008141d7c11 */ /* 0x000fe400080f0eff */
[----:B------:R-:W-:-:S02]  /*67c0*/  IADD3 R25, P2, R23, UR5, RZ ;  /* 0x0000000517197c10 */ /* 0x000fc4000ff5e0ff */
[----:B------:R-:W-:Y:S02]  /*67d0*/  LEA.HI.X.SX32 R27, R21, UR8, 0x1, P1 ;  /* 0x00000008151b7c11 */ /* 0x000fe400088f0eff */
[----:B------:R-:W-:Y:S02]  /*67e0*/  LEA R20, P0, R24, UR6, 0x1 ;  /* 0x0000000618147c11 */ /* 0x000fe4000f8008ff */
[----:B------:R-:W-:Y:S02]  /*67f0*/  LEA R22, P1, R26, UR6, 0x1 ;  /* 0x000000061a167c11 */ /* 0x000fe4000f8208ff */
[----:B------:R-:W-:Y:S02]  /*6800*/  LEA.HI.X.SX32 R28, R23, UR8, 0x1, P2 ;  /* 0x00000008171c7c11 */ /* 0x000fe400090f0eff */
[----:B------:R-:W-:Y:S02]  /*6810*/  LEA.HI.X R21, R24, UR7, R29, 0x1, P0 ;  /* 0x0000000718157c11 */ /* 0x000fe400080f0c1d */
[----:B------:R-:W-:Y:S01]  /*6820*/  LEA.HI.X R23, R26, UR7, R27, 0x1, P1 ;  /* 0x000000071a177c11 */ /* 0x000fe200088f0c1b */
[----:B------:R-:W-:Y:S01]  /*6830*/  VIADD R26, R10, 0x38 ;  /* 0x000000380a1a7836 */ /* 0x000fe20000000000 */
[----:B------:R-:W-:-:S02]  /*6840*/  LEA R24, P0, R25, UR6, 0x1 ;  /* 0x0000000619187c11 */ /* 0x000fc4000f8008ff */
[C---:B------:R-:W-:Y:S02]  /*6850*/  IADD3 R27, R10.reuse, 0x40, RZ ;  /* 0x000000400a1b7810 */ /* 0x040fe40007ffe0ff */
[----:B------:R-:W-:Y:S02]  /*6860*/  IADD3 R10, R10, 0x48, RZ ;  /* 0x000000480a0a7810 */ /* 0x000fe40007ffe0ff */
[----:B------:R-:W-:Y:S02]  /*6870*/  LEA.HI.X R25, R25, UR7, R28, 0x1, P0 ;  /* 0x0000000719197c11 */ /* 0x000fe400080f0c1c */
[----:B------:R-:W-:Y:S02]  /*6880*/  IADD3 R31, P0, R26, UR5, RZ ;  /* 0x000000051a1f7c10 */ /* 0x000fe4000ff1e0ff */
[----:B------:R-:W-:Y:S02]  /*6890*/  F2FP.F16.F32.PACK_AB R2, R5, R2 ;  /* 0x000000020502723e */ /* 0x000fe400000000ff */
[----:B------:R-:W-:-:S02]  /*68a0*/  IADD3 R5, P2, R10, UR5, RZ ;  /* 0x000000050a057c10 */ /* 0x000fc4000ff5e0ff */
[----:B------:R-:W-:Y:S01]  /*68b0*/  IADD3 R29, P1, R27, UR5, RZ ;  /* 0x000000051b1d7c10 */ /* 0x000fe2000ff3e0ff */
[----:B------:R0:W-:Y:S01]  /*68c0*/  STG.E.U16 desc[UR12][R12.64], R2 ;  /* 0x000000020c007986 */ /* 0x0001e2000c10150c */
[----:B------:R-:W-:Y:S02]  /*68d0*/  LEA.HI.X.SX32 R34, R26, UR8, 0x1, P0 ;  /* 0x000000081a227c11 */ /* 0x000fe400080f0eff */
[----:B------:R-:W-:Y:S02]  /*68e0*/  LEA R26, P0, R31, UR6, 0x1 ;  /* 0x000000061f1a7c11 */ /* 0x000fe4000f8008ff */
[----:B------:R-:W-:Y:S02]  /*68f0*/  LEA.HI.X.SX32 R10, R10, UR8, 0x1, P2 ;  /* 0x000000080a0a7c11 */ /* 0x000fe400090f0eff */
[----:B------:R-:W-:Y:S02]  /*6900*/  LEA R30, P2, R5, UR6, 0x1 ;  /* 0x00000006051e7c11 */ /* 0x000fe4000f8408ff */
[----:B------:R-:W-:-:S02]  /*6910*/  F2FP.F16.F32.PACK_AB R0, R3, R0 ;  /* 0x000000000300723e */ /* 0x000fc400000000ff */
[----:B------:R-:W-:Y:S02]  /*6920*/  LEA.HI.X.SX32 R32, R27, UR8, 0x1, P1 ;  /* 0x000000081b207c11 */ /* 0x000fe400088f0eff */
[----:B------:R-:W-:Y:S02]  /*6930*/  LEA.HI.X R27, R31, UR7, R34, 0x1, P0 ;  /* 0x000000071f1b7c11 */ /* 0x000fe400080f0c22 */
[----:B------:R-:W-:Y:S02]  /*6940*/  PRMT R3, R2, 0x7632, R3 ;  /* 0x0000763202037816 */ /* 0x000fe40000000003 */
[----:B------:R-:W-:Y:S02]  /*6950*/  F2FP.F16.F32.PACK_AB R4, R7, R4 ;  /* 0x000000040704723e */ /* 0x000fe400000000ff */
[----:B------:R-:W-:Y:S01]  /*6960*/  LEA.HI.X R31, R5, UR7, R10, 0x1, P2 ;  /* 0x00000007051f7c11 */ /* 0x000fe200090f0c0a */
[----:B------:R1:W-:Y:S01]  /*6970*/  STG.E.U16 desc[UR12][R14.64], R3 ;  /* 0x000000030e007986 */ /* 0x0003e2000c10150c */
[----:B------:R-:W-:-:S02]  /*6980*/  PRMT R5, R0, 0x7632, R5 ;  /* 0x0000763200057816 */ /* 0x000fc40000000005 */
[----:B------:R-:W-:Y:S01]  /*6990*/  F2FP.F16.F32.PACK_AB R6, R9, R6 ;  /* 0x000000060906723e */ /* 0x000fe200000000ff */
[----:B------:R-:W-:Y:S01]  /*69a0*/  STG.E.U16 desc[UR12][R16.64], R0 ;  /* 0x0000000010007986 */ /* 0x000fe2000c10150c */
[----:B------:R-:W-:Y:S02]  /*69b0*/  LEA R28, P1, R29, UR6, 0x1 ;  /* 0x000000061d1c7c11 */ /* 0x000fe4000f8208ff */
[----:B------:R-:W-:Y:S01]  /*69c0*/  PRMT R7, R4, 0x7632, R7 ;  /* 0x0000763204077816 */ /* 0x000fe20000000007 */
[----:B------:R-:W-:Y:S01]  /*69d0*/  STG.E.U16 desc[UR12][R18.64], R5 ;  /* 0x0000000512007986 */ /* 0x000fe2000c10150c */
[----:B------:R-:W-:Y:S02]  /*69e0*/  F2FP.F16.F32.PACK_AB R8, R11, R8 ;  /* 0x000000080b08723e */ /* 0x000fe400000000ff */
[----:B0-----:R-:W-:Y:S01]  /*69f0*/  PRMT R13, R6, 0x7632, R13 ;  /* 0x00007632060d7816 */ /* 0x001fe2000000000d */
[----:B------:R-:W-:Y:S01]  /*6a00*/  STG.E.U16 desc[UR12][R20.64], R4 ;  /* 0x0000000414007986 */ /* 0x000fe2000c10150c */
[----:B------:R-:W-:-:S02]  /*6a10*/  LEA.HI.X R29, R29, UR7, R32, 0x1, P1 ;  /* 0x000000071d1d7c11 */ /* 0x000fc400088f0c20 */
[----:B-1----:R-:W-:Y:S01]  /*6a20*/  PRMT R15, R8, 0x7632, R15 ;  /* 0x00007632080f7816 */ /* 0x002fe2000000000f */
[----:B------:R-:W-:Y:S04]  /*6a30*/  STG.E.U16 desc[UR12][R22.64], R7 ;  /* 0x0000000716007986 */ /* 0x000fe8000c10150c */
[----:B------:R-:W-:Y:S04]  /*6a40*/  STG.E.U16 desc[UR12][R24.64], R6 ;  /* 0x0000000618007986 */ /* 0x000fe8000c10150c */
[----:B------:R-:W-:Y:S04]  /*6a50*/  STG.E.U16 desc[UR12][R26.64], R13 ;  /* 0x0000000d1a007986 */ /* 0x000fe8000c10150c */
[----:B------:R-:W-:Y:S04]  /*6a60*/  STG.E.U16 desc[UR12][R28.64], R8 ;  /* 0x000000081c007986 */ /* 0x000fe8000c10150c */
[----:B------:R-:W-:Y:S01]  /*6a70*/  STG.E.U16 desc[UR12][R30.64], R15 ;  /* 0x0000000f1e007986 */ /* 0x000fe2000c10150c */
[----:B------:R-:W-:Y:S05]  /*6a80*/  EXIT ;  /* 0x000000000000794d */ /* 0x000fea0003800000 */
.L_x_21768:
        /* <DEDUP_REMOVED lines=15> */
.L_x_28410:


//--------------------- .text._ZN4vllm25paged_attention_v1_kernelIttLi64ELi32ELi128ELNS_18Fp8KVCacheDataTypeE0ELb0EEEvPT_PKS2_PKT0_S8_ifPKiSA_iPKfiiiSC_SC_iiiii --------------------------
	.section	.text._ZN4vllm25paged_attention_v1_kernelIttLi64ELi32ELi128ELNS_18Fp8KVCacheDataTypeE0ELb0EEEvPT_PKS2_PKT0_S8_ifPKiSA_iPKfiiiSC_SC_iiiii,"ax",@progbits
	.align	128
        .global         _ZN4vllm25paged_attention_v1_kernelIttLi64ELi32ELi128ELNS_18Fp8KVCacheDataTypeE0ELb0EEEvPT_PKS2_PKT0_S8_ifPKiSA_iPKfiiiSC_SC_iiiii
        .type           _ZN4vllm25paged_attention_v1_kernelIttLi64ELi32ELi128ELNS_18Fp8KVCacheDataTypeE0ELb0EEEvPT_PKS2_PKT0_S8_ifPKiSA_iPKfiiiSC_SC_iiiii,@function
        .size           _ZN4vllm25paged_attention_v1_kernelIttLi64ELi32ELi128ELNS_18Fp8KVCacheDataTypeE0ELb0EEEvPT_PKS2_PKT0_S8_ifPKiSA_iPKfiiiSC_SC_iiiii,(.L_x_28411 - _ZN4vllm25paged_attention_v1_kernelIttLi64ELi32ELi128ELNS_18Fp8KVCacheDataTypeE0ELb0EEEvPT_PKS2_PKT0_S8_ifPKiSA_iPKfiiiSC_SC_iiiii)
        .other          _ZN4vllm25paged_attention_v1_kernelIttLi64ELi32ELi128ELNS_18Fp8KVCacheDataTypeE0ELb0EEEvPT_PKS2_PKT0_S8_ifPKiSA_iPKfiiiSC_SC_iiiii,@"STO_CUDA_ENTRY STV_DEFAULT"
_ZN4vllm25paged_attention_v1_kernelIttLi64ELi32ELi128ELNS_18Fp8KVCacheDataTypeE0ELb0EEEvPT_PKS2_PKT0_S8_ifPKiSA_iPKfiiiSC_SC_iiiii:
.text._ZN4vllm25paged_attention_v1_kernelIttLi64ELi32ELi128ELNS_18Fp8KVCacheDataTypeE0ELb0EEEvPT_PKS2_PKT0_S8_ifPKiSA_iPKfiiiSC_SC_iiiii:
        /* <DEDUP_REMOVED lines=14> */
[----:B------:R-:W-:-:S03]  /*00e0*/  HFMA2.MMA R42, -RZ, RZ, 0, 0 ;  /* 0x00000000ff2a7435 */ /* 0x000fc600000001ff */
[----:B------:R-:W-:-:S06]  /*00f0*/  UISETP.NE.AND.EX UP0, UPT, UR5, URZ, UPT, UP0 ;  /* 0x0000003f0500728c */ /* 0x000fcc000bf05300 */
[----:B------:R-:W-:Y:S01]  /*0100*/  PLOP3.LUT P0, PT, PT, PT, UP0, 0x80, 0x0 ;  /* 0x000000000000781c */ /* 0x000fe20003f0f008 */
[----:B---3--:R-:W1:Y:S04]  /*0110*/  MUFU.RCP R0, R0 ;  /* 0x0000000000007308 */ /* 0x008e680000001000 */
[----:B------:R-:W-:Y:S02]  /*0120*/  @UP0 ULDC.64 UR4, c[0x0][0x250] ;  /* 0x0000940000040ab9 */ /* 0x000fe40000000a00 */
[----:B0-----:R-:W-:Y:S01]  /*0130*/  @UP0 UIMAD.WIDE UR4, UR13, 0x4, UR4 ;  /* 0x000000040d0408a5 */ /* 0x001fe2000f8e0204 */
[----:B------:R-:W-:-:S05]  /*0140*/  ULDC UR14, c[0x0][0xc] ;  /* 0x00000300000e7ab9 */ /* 0x000fca0000000800 */
[----:B------:R-:W-:Y:S01]  /*0150*/  IMAD.U32 R4, RZ, RZ, UR4 ;  /* 0x00000004ff047e24 */ /* 0x000fe2000f8e00ff */
[----:B------:R-:W-:Y:S01]  /*0160*/  MOV R5, UR5 ;  /* 0x0000000500057c02 */ /* 0x000fe20008000f00 */
[----:B-1----:R-:W-:-:S04]  /*0170*/  VIADD R2, R0, 0xffffffe ;  /* 0x0ffffffe00027836 */ /* 0x002fc80000000000 */
[----:B------:R0:W5:Y:S01]  /*0180*/  @P0 LDG.E.CONSTANT R42, desc[UR10][R4.64] ;  /* 0x0000000a042a0981 */ /* 0x000162000c1e9900 */
[----:B------:R-:W-:Y:S01]  /*0190*/  BSSY B0, `(.L_x_21769) ;  /* 0x000007c000007945 */ /* 0x000fe20003800000 */
[----:B------:R1:W3:Y:S01]  /*01a0*/  F2I.FTZ.U32.TRUNC.NTZ R3, R2 ;  /* 0x0000000200037305 */ /* 0x0002e2000021f000 */
[----:B------:R-:W4:Y:S01]  /*01b0*/  S2R R11, SR_TID.X ;  /* 0x00000000000b7919 */ /* 0x000f220000002100 */
[----:B0-----:R-:W-:Y:S01]  /*01c0*/  IABS R4, UR14 ;  /* 0x0000000e00047c13 */ /* 0x001fe20008000000 */
[----:B-1----:R-:W-:Y:S01]  /*01d0*/  IMAD.MOV.U32 R2, RZ, RZ, RZ ;  /* 0x000000ffff027224 */ /* 0x002fe200078e00ff */
[----:B---3--:R-:W-:-:S05]  /*01e0*/  IADD3 R8, RZ, -R3, RZ ;  /* 0x80000003ff087210 */ /* 0x008fca0007ffe0ff */
[----:B------:R-:W-:-:S04]  /*01f0*/  IMAD R9, R8, R7, RZ ;  /* 0x0000000708097224 */ /* 0x000fc800078e02ff */
[----:B------:R-:W-:-:S06]  /*0200*/  IMAD.HI.U32 R3, R3, R9, R2 ;  /* 0x0000000903037227 */ /* 0x000fcc00078e0002 */
[----:B------:R-:W-:-:S05]  /*0210*/  IMAD.HI.U32 R3, R3, R4, RZ ;  /* 0x0000000403037227 */ /* 0x000fca00078e00ff */
[----:B------:R-:W-:-:S05]  /*0220*/  IADD3 R0, RZ, -R3, RZ ;  /* 0x80000003ff007210 */ /* 0x000fca0007ffe0ff */
        /* <DEDUP_REMOVED lines=20> */
[----:B------:R-:W-:Y:S01]  /*0370*/  IMAD R7, R4, R5, RZ ;  /* 0x0000000504077224 */ /* 0x000fe200078e02ff */
[----:B------:R-:W-:-:S04]  /*0380*/  IABS R4, UR13 ;  /* 0x0000000d00047c13 */ /* 0x000fc80008000000 */
        /* <DEDUP_REMOVED lines=11> */
[----:B----4-:R-:W-:-:S04]  /*0440*/  SHF.R.S32.HI R2, RZ, 0x1f, R11 ;  /* 0x0000001fff027819 */ /* 0x010fc8000001140b */
        /* <DEDUP_REMOVED lines=16> */
[----:B------:R-:W-:Y:S01]  /*0550*/  IMAD.U32 R9, RZ, RZ, UR13 ;  /* 0x0000000dff097e24 */ /* 0x000fe2000f8e00ff */
[----:B------:R-:W-:Y:S01]  /*0560*/  MOV R8, UR4 ;  /* 0x0000000400087c02 */ /* 0x000fe20008000f00 */
[----:B------:R-:W-:Y:S01]  /*0570*/  BSSY B1, `(.L_x_21771) ;  /* 0x000001f000017945 */ /* 0x000fe20003800000 */
[----:B------:R-:W-:Y:S01]  /*0580*/  IADD3 R2, -R11, 0x7f, R2 ;  /* 0x0000007f0b027810 */ /* 0x000fe20007ffe102 */
[----:B------:R-:W-:Y:S02]  /*0590*/  IMAD.SHL.U32 R9, R9, 0x40, RZ ;  /* 0x0000004009097824 */ /* 0x000fe400078e00ff */
[----:B------:R-:W-:Y:S01]  /*05a0*/  IMAD R8, R8, UR12, RZ ;  /* 0x0000000c08087c24 */ /* 0x000fe2000f8e02ff */
        /* <DEDUP_REMOVED lines=18> */
.L_x_21773:
[----:B------:R0:W2:Y:S01]  /*06d0*/  LDG.E.128.CONSTANT R4, desc[UR10][R2.64] ;  /* 0x0000000a02047981 */ /* 0x0000a2000c1e9d00 */
[----:B------:R-:W-:Y:S01]  /*06e0*/  IADD3 R10, R10, -0x1, RZ ;  /* 0xffffffff0a0a7810 */ /* 0x000fe20007ffe0ff */
[----:B------:R-:W-:-:S03]  /*06f0*/  VIADD R11, R11, 0x80 ;  /* 0x000000800b0b7836 */ /* 0x000fc60000000000 */
[----:B------:R-:W-:Y:S02]  /*0700*/  ISETP.NE.AND P0, PT, R10, RZ, PT ;  /* 0x000000ff0a00720c */ /* 0x000fe40003f05270 */
[----:B0-----:R-:W-:-:S04]  /*0710*/  IADD3 R2, P2, R2, 0x800, RZ ;  /* 0x0000080002027810 */ /* 0x001fc80007f5e0ff */
[----:B------:R-:W-:Y:S01]  /*0720*/  IADD3.X R3, RZ, R3, RZ, P2, !PT ;  /* 0x00000003ff037210 */ /* 0x000fe200017fe4ff */
[----:B--2---:R0:W-:Y:S02]  /*0730*/  STS.128 [R12], R4 ;  /* 0x000000040c007388 */ /* 0x0041e40000000c00 */
[----:B0-----:R-:W-:-:S04]  /*0740*/  VIADD R12, R12, 0x800 ;  /* 0x000008000c0c7836 */ /* 0x001fc80000000000 */
[----:B------:R-:W-:Y:S05]  /*0750*/  @P0 BRA `(.L_x_21773) ;  /* 0xfffffffc00dc0947 */ /* 0x000fea000383ffff */
.L_x_21772:
[----:B------:R-:W-:Y:S05]  /*0760*/  BSYNC B1 ;  /* 0x0000000000017941 */ /* 0x000fea0003800000 */
.L_x_21771:
        /* <DEDUP_REMOVED lines=13> */
.L_x_21774:
        /* <DEDUP_REMOVED lines=17> */
.L_x_21770:
[----:B------:R-:W-:Y:S05]  /*0950*/  BSYNC B0 ;  /* 0x0000000000007941 */ /* 0x000fea0003800000 */
.L_x_21769:
[----:B------:R-:W-:Y:S01]  /*0960*/  BAR.SYNC.DEFER_BLOCKING 0x0 ;  /* 0x0000000000007b1d */ /* 0x000fe20000010000 */
[----:B------:R-:W-:Y:S01]  /*0970*/  ISETP.GE.AND P0, PT, R37, UR6, PT ;  /* 0x0000000625007c0c */ /* 0x000fe2000bf06270 */
[----:B------:R-:W-:-:S04]  /*0980*/  IMAD.MOV.U32 R41, RZ, RZ, -0x800001 ;  /* 0xff7fffffff297424 */ /* 0x000fc800078e00ff */
        /* <DEDUP_REMOVED lines=11> */
[----:B------:R-:W-:Y:S01]  /*0a40*/  IADD3 R3, P0, R37, UR4, RZ ;  /* 0x0000000425037c10 */ /* 0x000fe2000ff1e0ff */
[----:B------:R-:W-:Y:S01]  /*0a50*/  ULDC.64 UR16, c[0x0][0x238] ;  /* 0x00008e0000107ab9 */ /* 0x000fe20000000a00 */
[----:B------:R-:W-:Y:S01]  /*0a60*/  IMAD R4, R0, UR5, RZ ;  /* 0x0000000500047c24 */ /* 0x000fe2000f8e02ff */
[----:B------:R-:W-:Y:S01]  /*0a70*/  SHF.L.U32 R45, R40, 0x3, RZ ;  /* 0x00000003282d7819 */ /* 0x000fe200000006ff */
[----:B------:R-:W-:Y:S01]  /*0a80*/  VIADD R5, R5, 0xa0 ;  /* 0x000000a005057836 */ /* 0x000fe20000000000 */
[----:B------:R-:W-:Y:S01]  /*0a90*/  LEA.HI.X.SX32 R6, R37, UR7, 0x1, P0 ;  /* 0x0000000725067c11 */ /* 0x000fe200080f0eff */
[----:B------:R-:W-:Y:S01]  /*0aa0*/  IMAD.U32 R39, RZ, RZ, UR8 ;  /* 0x00000008ff277e24 */ /* 0x000fe2000f8e00ff */
[----:B------:R-:W-:-:S02]  /*0ab0*/  LEA R36, P0, R3, UR16, 0x2 ;  /* 0x0000001003247c11 */ /* 0x000fc4000f8010ff */
[----:B------:R-:W-:Y:S02]  /*0ac0*/  LEA R40, R37, R40, 0x5 ;  /* 0x0000002825287211 */ /* 0x000fe400078e28ff */
[----:B------:R-:W-:Y:S02]  /*0ad0*/  LEA.HI.X R3, R3, UR17, R6, 0x2, P0 ;  /* 0x0000001103037c11 */ /* 0x000fe400080f1406 */
[----:B------:R-:W-:Y:S02]  /*0ae0*/  SHF.R.S32.HI R7, RZ, 0x1f, R45 ;  /* 0x0000001fff077819 */ /* 0x000fe4000001142d */
[C---:B------:R-:W-:Y:S02]  /*0af0*/  IADD3 R44, P0, R4.reuse, R45, RZ ;  /* 0x0000002d042c7210 */ /* 0x040fe40007f1e0ff */
[----:B------:R-:W-:Y:S02]  /*0b00*/  MOV R41, 0xff7fffff ;  /* 0xff7fffff00297802 */ /* 0x000fe40000000f00 */
[----:B------:R-:W-:-:S02]  /*0b10*/  LEA.HI.X.SX32 R45, R4, R7, 0x1, P0 ;  /* 0x00000007042d7211 */ /* 0x000fc400000f0eff */
[----:B------:R-:W-:Y:S02]  /*0b20*/  IADD3 R39, -R39, 0x1, R40 ;  /* 0x0000000127277810 */ /* 0x000fe40007ffe128 */
[----:B0-----:R-:W-:-:S05]  /*0b30*/  LEA R5, R8, R5, 0x18 ;  /* 0x0000000508057211 */ /* 0x001fca00078ec0ff */
[----:B------:R-:W-:-:S07]  /*0b40*/  IMAD.U32 R38, R40, 0x4, R5 ;  /* 0x0000000428267824 */ /* 0x000fce00078e0005 */
.L_x_21777:
        /* <DEDUP_REMOVED lines=18> */
[----:B------:R-:W4:Y:S04]  /*0c70*/  LDG.E.128.CONSTANT R8, desc[UR10][R46.64] ;  /* 0x0000000a2e087981 */ /* 0x000f28000c1e9d00 */
[----:B------:R-:W3:Y:S04]  /*0c80*/  LDG.E.128.CONSTANT R12, desc[UR10][R46.64+0x400] ;  /* 0x0004000a2e0c7981 */ /* 0x000ee8000c1e9d00 */
[----:B------:R-:W3:Y:S01]  /*0c90*/  LDG.E.128.CONSTANT R16, desc[UR10][R46.64+0x600] ;  /* 0x0006000a2e107981 */ /* 0x000ee2000c1e9d00 */
[----:B0-----:R-:W-:-:S02]  /*0ca0*/  HADD2.F32 R28, -RZ, R20.H0_H0 ;  /* 0x20000014ff1c7230 */ /* 0x001fc40000004100 */
[----:B-1----:R-:W-:Y:S02]  /*0cb0*/  HADD2.F32 R43, -RZ, R24.H0_H0 ;  /* 0x20000018ff2b7230 */ /* 0x002fe40000004100 */
[----:B------:R-:W-:Y:S02]  /*0cc0*/  HADD2.F32 R20, -RZ, R20.H1_H1 ;  /* 0x30000014ff147230 */ /* 0x000fe40000004100 */
[----:B--2---:R-:W-:Y:S02]  /*0cd0*/  HADD2.F32 R29, -RZ, R4.H0_H0 ;  /* 0x20000004ff1d7230 */ /* 0x004fe40000004100 */
[----:B------:R-:W-:-:S03]  /*0ce0*/  HADD2.F32 R31, -RZ, R5.H0_H0 ;  /* 0x20000005ff1f7230 */ /* 0x000fc60000004100 */
[----:B------:R-:W-:Y:S01]  /*0cf0*/  FMUL.FTZ R30, R28, R29 ;  /* 0x0000001d1c1e7220 */ /* 0x000fe20000410000 */
[--C-:B----4-:R-:W-:Y:S02]  /*0d00*/  HADD2.F32 R28, -RZ, R8.reuse.H0_H0 ;  /* 0x20000008ff1c7230 */ /* 0x110fe40000004100 */
[--C-:B------:R-:W-:Y:S02]  /*0d10*/  HADD2.F32 R29, -RZ, R21.reuse.H1_H1 ;  /* 0x30000015ff1d7230 */ /* 0x100fe40000004100 */
[----:B------:R-:W-:Y:S02]  /*0d20*/  HADD2.F32 R8, -RZ, R8.H1_H1 ;  /* 0x30000008ff087230 */ /* 0x000fe40000004100 */
[----:B------:R-:W-:Y:S01]  /*0d30*/  FFMA.FTZ R43, R43, R28, R30 ;  /* 0x0000001c2b2b7223 */ /* 0x000fe2000001001e */
[----:B------:R-:W-:Y:S02]  /*0d40*/  HADD2.F32 R28, -RZ, R21.H0_H0 ;  /* 0x20000015ff1c7230 */ /* 0x000fe40000004100 */
[----:B------:R-:W-:-:S02]  /*0d50*/  HADD2.F32 R21, -RZ, R4.H1_H1 ;  /* 0x30000004ff157230 */ /* 0x000fc40000004100 */
[----:B------:R-:W-:Y:S02]  /*0d60*/  HADD2.F32 R4, -RZ, R5.H1_H1 ;  /* 0x30000005ff047230 */ /* 0x000fe40000004100 */
[----:B------:R-:W-:Y:S02]  /*0d70*/  HADD2.F32 R5, -RZ, R24.H1_H1 ;  /* 0x30000018ff057230 */ /* 0x000fe40000004100 */
[----:B------:R-:W-:Y:S01]  /*0d80*/  FMUL.FTZ R20, R20, R21 ;  /* 0x0000001514147220 */ /* 0x000fe20000410000 */
[----:B------:R-:W-:Y:S01]  /*0d90*/  FMUL.FTZ R21, R28, R31 ;  /* 0x0000001f1c157220 */ /* 0x000fe20000410000 */
[--C-:B------:R-:W-:Y:S02]  /*0da0*/  HADD2.F32 R28, -RZ, R22.reuse.H0_H0 ;  /* 0x20000016ff1c7230 */ /* 0x100fe40000004100 */
[----:B------:R-:W-:Y:S01]  /*0db0*/  FMUL.FTZ R4, R29, R4 ;  /* 0x000000041d047220 */ /* 0x000fe20000410000 */
[----:B------:R-:W-:Y:S02]  /*0dc0*/  HADD2.F32 R22, -RZ, R22.H1_H1 ;  /* 0x30000016ff167230 */ /* 0x000fe40000004100 */
[----:B------:R-:W-:Y:S01]  /*0dd0*/  FFMA.FTZ R20, R5, R8, R20 ;  /* 0x0000000805147223 */ /* 0x000fe20000010014 */
[----:B------:R-:W-:-:S02]  /*0de0*/  HADD2.F32 R31, -RZ, R6.H1_H1 ;  /* 0x30000006ff1f7230 */ /* 0x000fc40000004100 */
[----:B------:R-:W-:Y:S02]  /*0df0*/  HADD2.F32 R29, -RZ, R6.H0_H0 ;  /* 0x20000006ff1d7230 */ /* 0x000fe40000004100 */
[----:B------:R-:W-:Y:S02]  /*0e00*/  HADD2.F32 R8, -RZ, R25.H0_H0 ;  /* 0x20000019ff087230 */ /* 0x000fe40000004100 */
[----:B------:R-:W-:Y:S01]  /*0e10*/  FMUL.FTZ R6, R22, R31 ;  /* 0x0000001f16067220 */ /* 0x000fe20000410000 */
[----:B------:R-:W-:Y:S02]  /*0e20*/  HADD2.F32 R22, -RZ, R9.H0_H0 ;  /* 0x20000009ff167230 */ /* 0x000fe40000004100 */
[----:B------:R-:W-:Y:S01]  /*0e30*/  FMUL.FTZ R24, R28, R29 ;  /* 0x0000001d1c187220 */ /* 0x000fe20000410000 */
[--C-:B------:R-:W-:Y:S02]  /*0e40*/  HADD2.F32 R29, -RZ, R26.reuse.H0_H0 ;  /* 0x2000001aff1d7230 */ /* 0x100fe40000004100 */
[----:B------:R-:W-:-:S02]  /*0e50*/  HADD2.F32 R31, -RZ, R26.H1_H1 ;  /* 0x3000001aff1f7230 */ /* 0x000fc40000004100 */
[----:B------:R-:W-:Y:S01]  /*0e60*/  FFMA.FTZ R21, R8, R22, R21 ;  /* 0x0000001608157223 */ /* 0x000fe20000010015 */
[----:B------:R-:W-:Y:S02]  /*0e70*/  HADD2.F32 R5, -RZ, R23.H0_H0 ;  /* 0x20000017ff057230 */ /* 0x000fe40000004100 */
[----:B------:R-:W-:Y:S02]  /*0e80*/  HADD2.F32 R28, -RZ, R7.H0_H0 ;  /* 0x20000007ff1c7230 */ /* 0x000fe40000004100 */
[--C-:B------:R-:W-:Y:S02]  /*0e90*/  HADD2.F32 R8, -RZ, R10.reuse.H0_H0 ;  /* 0x2000000aff087230 */ /* 0x100fe40000004100 */
[----:B------:R-:W-:Y:S02]  /*0ea0*/  HADD2.F32 R26, -RZ, R10.H1_H1 ;  /* 0x3000000aff1a7230 */ /* 0x000fe40000004100 */
[----:B------:R-:W-:Y:S01]  /*0eb0*/  FMUL.FTZ R5, R5, R28 ;  /* 0x0000001c05057220 */ /* 0x000fe20000410000 */
[----:B------:R-:W-:-:S02]  /*0ec0*/  HADD2.F32 R25, -RZ, R25.H1_H1 ;  /* 0x30000019ff197230 */ /* 0x000fc40000004100 */
[----:B------:R-:W-:Y:S01]  /*0ed0*/  FFMA.FTZ R24, R29, R8, R24 ;  /* 0x000000081d187223 */ /* 0x000fe20000010018 */
[----:B------:R-:W-:Y:S02]  /*0ee0*/  HADD2.F32 R9, -RZ, R9.H1_H1 ;  /* 0x30000009ff097230 */ /* 0x000fe40000004100 */
[----:B------:R-:W-:Y:S01]  /*0ef0*/  FFMA.FTZ R26, R31, R26, R6 ;  /* 0x0000001a1f1a7223 */ /* 0x000fe20000010006 */
[----:B------:R-:W-:Y:S01]  /*0f00*/  HADD2.F32 R23, -RZ, R23.H1_H1 ;  /* 0x30000017ff177230 */ /* 0x000fe20000004100 */
[----:B------:R-:W2:Y:S01]  /*0f10*/  LDG.E.128.CONSTANT R28, desc[UR10][R46.64+0x800] ;  /* 0x0008000a2e1c7981 */ /* 0x000ea2000c1e9d00 */
[----:B------:R-:W-:Y:S02]  /*0f20*/  HADD2.F32 R6, -RZ, R7.H1_H1 ;  /* 0x30000007ff067230 */ /* 0x000fe40000004100 */
[----:B------:R-:W-:Y:S01]  /*0f30*/  FFMA.FTZ R4, R25, R9, R4 ;  /* 0x0000000919047223 */ /* 0x000fe20000010004 */
[----:B------:R-:W-:Y:S02]  /*0f40*/  HADD2.F32 R10, -RZ, R27.H0_H0 ;  /* 0x2000001bff0a7230 */ /* 0x000fe40000004100 */
[----:B------:R-:W-:-:S02]  /*0f50*/  HADD2.F32 R25, -RZ, R11.H0_H0 ;  /* 0x2000000bff197230 */ /* 0x000fc40000004100 */
[----:B------:R-:W-:Y:S01]  /*0f60*/  FMUL.FTZ R23, R23, R6 ;  /* 0x0000000617177220 */ /* 0x000fe20000410000 */
[----:B---3--:R-:W-:Y:S02]  /*0f70*/  HADD2.F32 R6, -RZ, R32.H0_H0 ;  /* 0x20000020ff067230 */ /* 0x008fe40000004100 */
[----:B------:R-:W-:Y:S02]  /*0f80*/  HADD2.F32 R7, -RZ, R12.H0_H0 ;  /* 0x2000000cff077230 */ /* 0x000fe40000004100 */
[----:B------:R-:W-:Y:S01]  /*0f90*/  FFMA.FTZ R25, R10, R25, R5 ;  /* 0x000000190a197223 */ /* 0x000fe20000010005 */
[----:B------:R-:W-:Y:S02]  /*0fa0*/  HADD2.F32 R5, -RZ, R32.H1_H1 ;  /* 0x30000020ff057230 */ /* 0x000fe40000004100 */
[----:B------:R-:W-:Y:S02]  /*0fb0*/  HADD2.F32 R12, -RZ, R12.H1_H1 ;  /* 0x3000000cff0c7230 */ /* 0x000fe40000004100 */
[----:B------:R-:W-:Y:S01]  /*0fc0*/  FFMA.FTZ R43, R6, R7, R43 ;  /* 0x00000007062b7223 */ /* 0x000fe2000001002b */
[----:B------:R-:W-:-:S02]  /*0fd0*/  HADD2.F32 R22, -RZ, R27.H1_H1 ;  /* 0x3000001bff167230 */ /* 0x000fc40000004100 */
[----:B------:R-:W-:Y:S02]  /*0fe0*/  HADD2.F32 R7, -RZ, R13.H0_H0 ;  /* 0x2000000dff077230 */ /* 0x000fe40000004100 */
[----:B------:R-:W-:Y:S01]  /*0ff0*/  FFMA.FTZ R20, R5, R12, R20 ;  /* 0x0000000c05147223 */ /* 0x000fe20000010014 */
[--C-:B------:R-:W-:Y:S02]  /*1000*/  HADD2.F32 R8, -RZ, R33.reuse.H0_H0 ;  /* 0x20000021ff087230 */ /* 0x100fe40000004100 */
[----:B------:R-:W-:Y:S02]  /*1010*/  HADD2.F32 R27, -RZ, R33.H1_H1 ;  /* 0x30000021ff1b7230 */ /* 0x000fe40000004100 */
[----:B------:R-:W-:Y:S02]  /*1020*/  HADD2.F32 R13, -RZ, R13.H1_H1 ;  /* 0x3000000dff0d7230 */ /* 0x000fe40000004100 */
[----:B------:R-:W-:Y:S02]  /*1030*/  HADD2.F32 R5, -RZ, R34.H0_H0 ;  /* 0x20000022ff057230 */ /* 0x000fe40000004100 */
[----:B------:R-:W-:-:S02]  /*1040*/  HADD2.F32 R6, -RZ, R14.H0_H0 ;  /* 0x2000000eff067230 */ /* 0x000fc40000004100 */
[----:B------:R-:W-:Y:S02]  /*1050*/  HADD2.F32 R11, -RZ, R11.H1_H1 ;  /* 0x3000000bff0b7230 */ /* 0x000fe40000004100 */
[----:B------:R-:W-:Y:S01]  /*1060*/  FFMA.FTZ R21, R8, R7, R21 ;  /* 0x0000000708157223 */ /* 0x000fe20000010015 */
[----:B------:R-:W-:Y:S01]  /*1070*/  FFMA.FTZ R27, R27, R13, R4 ;  /* 0x0000000d1b1b7223 */ /* 0x000fe20000010004 */
[----:B------:R-:W-:Y:S01]  /*1080*/  FFMA.FTZ R24, R5, R6, R24 ;  /* 0x0000000605187223 */ /* 0x000fe20000010018 */
[----:B------:R-:W-:Y:S01]  /*1090*/  FFMA.FTZ R22, R22, R11, R23 ;  /* 0x0000000b16167223 */ /* 0x000fe20000010017 */
[----:B------:R-:W0:Y:S04]  /*10a0*/  LDS.128 R4, [UR5+0x30] ;  /* 0x00003005ff047984 */ /* 0x000e280008000c00 */
[----:B------:R-:W3:Y:S01]  /*10b0*/  LDG.E.128.CONSTANT R8, desc[UR10][R46.64+0xa00] ;  /* 0x000a000a2e087981 */ /* 0x000ee2000c1e9d00 */
[----:B------:R-:W-:-:S02]  /*10c0*/  HADD2.F32 R13, -RZ, R34.H1_H1 ;  /* 0x30000022ff0d7230 */ /* 0x000fc40000004100 */
[----:B------:R-:W-:Y:S02]  /*10d0*/  HADD2.F32 R14, -RZ, R14.H1_H1 ;  /* 0x3000000eff0e7230 */ /* 0x000fe40000004100 */
[----:B------:R-:W-:-:S03]  /*10e0*/  HADD2.F32 R12, -RZ, R35.H0_H0 ;  /* 0x20000023ff0c7230 */ /* 0x000fc60000004100 */
[----:B------:R-:W-:Y:S01]  /*10f0*/  FFMA.FTZ R26, R13, R14, R26 ;  /* 0x0000000e0d1a7223 */ /* 0x000fe2000001001a */
[----:B------:R-:W-:Y:S02]  /*1100*/  HADD2.F32 R13, -RZ, R15.H0_H0 ;  /* 0x2000000fff0d7230 */ /* 0x000fe40000004100 */
[----:B------:R-:W-:-:S03]  /*1110*/  HADD2.F32 R33, -RZ, R16.H0_H0 ;  /* 0x20000010ff217230 */ /* 0x000fc60000004100 */
[----:B------:R-:W-:Y:S01]  /*1120*/  FFMA.FTZ R25, R12, R13, R25 ;  /* 0x0000000d0c197223 */ /* 0x000fe20000010019 */
[----:B------:R-:W-:Y:S02]  /*1130*/  HADD2.F32 R32, -RZ, R15.H1_H1 ;  /* 0x3000000fff207230 */ /* 0x000fe40000004100 */
[----:B------:R-:W-:Y:S02]  /*1140*/  HADD2.F32 R35, -RZ, R35.H1_H1 ;  /* 0x30000023ff237230 */ /* 0x000fe40000004100 */
[----:B0-----:R-:W-:-:S05]  /*1150*/  HADD2.F32 R12, -RZ, R4.H0_H0 ;  /* 0x20000004ff0c7230 */ /* 0x001fca0000004100 */
[----:B------:R-:W-:Y:S02]  /*1160*/  FFMA.FTZ R33, R12, R33, R43 ;  /* 0x000000210c217223 */ /* 0x000fe4000001002b */
[----:B------:R-:W4:Y:S01]  /*1170*/  LDG.E.128.CONSTANT R12, desc[UR10][R46.64+0xc00] ;  /* 0x000c000a2e0c7981 */ /* 0x000f22000c1e9d00 */
[----:B------:R-:W-:Y:S02]  /*1180*/  HADD2.F32 R23, -RZ, R4.H1_H1 ;  /* 0x30000004ff177230 */ /* 0x000fe40000004100 */
[----:B------:R-:W-:Y:S02]  /*1190*/  HADD2.F32 R4, -RZ, R16.H1_H1 ;  /* 0x30000010ff047230 */ /* 0x000fe40000004100 */
[----:B------:R-:W-:Y:S02]  /*11a0*/  HADD2.F32 R34, -RZ, R5.H0_H0 ;  /* 0x20000005ff227230 */ /* 0x000fe40000004100 */
[----:B------:R-:W-:Y:S02]  /*11b0*/  HADD2.F32 R16, -RZ, R17.H0_H0 ;  /* 0x20000011ff107230 */ /* 0x000fe40000004100 */
[----:B------:R-:W-:Y:S01]  /*11c0*/  FFMA.FTZ R32, R35, R32, R22 ;  /* 0x0000002023207223 */ /* 0x000fe20000010016 */
[----:B------:R-:W-:-:S02]  /*11d0*/  FFMA.FTZ R4, R23, R4, R20 ;  /* 0x0000000417047223 */ /* 0x000fc40000010014 */
[----:B------:R-:W-:Y:S02]  /*11e0*/  FFMA.FTZ R34, R34, R16, R21 ;  /* 0x0000001022227223 */ /* 0x000fe40000010015 */
[----:B------:R-:W4:Y:S01]  /*11f0*/  LDG.E.128.CONSTANT R20, desc[UR10][R46.64+0xe00] ;  /* 0x000e000a2e147981 */ /* 0x000f22000c1e9d00 */
[----:B------:R-:W-:Y:S02]  /*1200*/  HADD2.F32 R16, -RZ, R5.H1_H1 ;  /* 0x30000005ff107230 */ /* 0x000fe40000004100 */
[----:B------:R-:W-:Y:S02]  /*1210*/  HADD2.F32 R17, -RZ, R17.H1_H1 ;  /* 0x30000011ff117230 */ /* 0x000fe40000004100 */
[----:B------:R-:W-:-:S03]  /*1220*/  HADD2.F32 R5, -RZ, R18.H0_H0 ;  /* 0x20000012ff057230 */ /* 0x000fc60000004100 */
[----:B------:R-:W-:Y:S01]  /*1230*/  FFMA.FTZ R16, R16, R17, R27 ;  /* 0x0000001110107223 */ /* 0x000fe2000001001b */
[----:B------:R-:W-:Y:S02]  /*1240*/  HADD2.F32 R17, -RZ, R6.H0_H0 ;  /* 0x20000006ff117230 */ /* 0x000fe40000004100 */
[----:B------:R-:W-:-:S03]  /*1250*/  HADD2.F32 R18, -RZ, R18.H1_H1 ;  /* 0x30000012ff127230 */ /* 0x000fc60000004100 */
[----:B------:R-:W-:Y:S01]  /*1260*/  FFMA.FTZ R17, R17, R5, R24 ;  /* 0x0000000511117223 */ /* 0x000fe20000010018 */
[----:B------:R-:W-:Y:S02]  /*1270*/  HADD2.F32 R5, -RZ, R6.H1_H1 ;  /* 0x30000006ff057230 */ /* 0x000fe40000004100 */
[----:B------:R-:W-:Y:S02]  /*1280*/  HADD2.F32 R6, -RZ, R7.H0_H0 ;  /* 0x20000007ff067230 */ /* 0x000fe40000004100 */
[----:B------:R-:W-:Y:S02]  /*1290*/  HADD2.F32 R35, -RZ, R19.H0_H0 ;  /* 0x20000013ff237230 */ /* 0x000fe40000004100 */
[----:B------:R-:W-:-:S03]  /*12a0*/  FFMA.FTZ R18, R5, R18, R26 ;  /* 0x0000001205127223 */ /* 0x000fc6000001001a */
[----:B------:R-:W-:Y:S02]  /*12b0*/  FFMA.FTZ R35, R6, R35, R25 ;  /* 0x0000002306237223 */ /* 0x000fe40000010019 */
[----:B------:R-:W0:Y:S01]  /*12c0*/  LDS.128 R24, [UR5+0x40] ;  /* 0x00004005ff187984 */ /* 0x000e220008000c00 */
[----:B------:R-:W-:Y:S02]  /*12d0*/  HADD2.F32 R19, -RZ, R19.H1_H1 ;  /* 0x30000013ff137230 */ /* 0x000fe40000004100 */
[----:B------:R-:W-:-:S05]  /*12e0*/  HADD2.F32 R7, -RZ, R7.H1_H1 ;  /* 0x30000007ff077230 */ /* 0x000fca0000004100 */
[----:B------:R-:W-:Y:S01]  /*12f0*/  FFMA.FTZ R32, R7, R19, R32 ;  /* 0x0000001307207223 */ /* 0x000fe20000010020 */
[----:B0-----:R-:W-:Y:S02]  /*1300*/  HADD2.F32 R6, -RZ, R24.H0_H0 ;  /* 0x20000018ff067230 */ /* 0x001fe40000004100 */
[----:B--2---:R-:W-:-:S05]  /*1310*/  HADD2.F32 R5, -RZ, R28.H0_H0 ;  /* 0x2000001cff057230 */ /* 0x004fca0000004100 */
[----:B------:R-:W-:Y:S01]  /*1320*/  FFMA.FTZ R33, R6, R5, R33 ;  /* 0x0000000506217223 */ /* 0x000fe20000010021 */
[----:B------:R-:W-:Y:S02]  /*1330*/  HADD2.F32 R5, -RZ, R24.H1_H1 ;  /* 0x30000018ff057230 */ /* 0x000fe40000004100 */
[----:B------:R-:W-:-:S05]  /*1340*/  HADD2.F32 R24, -RZ, R28.H1_H1 ;  /* 0x3000001cff187230 */ /* 0x000fca0000004100 */
[----:B------:R-:W-:Y:S01]  /*1350*/  FFMA.FTZ R24, R5, R24, R4 ;  /* 0x0000001805187223 */ /* 0x000fe20000010004 */
[----:B------:R-:W-:Y:S02]  /*1360*/  HADD2.F32 R5, -RZ, R25.H0_H0 ;  /* 0x20000019ff057230 */ /* 0x000fe40000004100 */
[----:B------:R-:W-:-:S05]  /*1370*/  HADD2.F32 R4, -RZ, R29.H0_H0 ;  /* 0x2000001dff047230 */ /* 0x000fca0000004100 */
[----:B------:R-:W-:Y:S02]  /*1380*/  FFMA.FTZ R34, R5, R4, R34 ;  /* 0x0000000405227223 */ /* 0x000fe40000010022 */
[----:B------:R-:W0:Y:S01]  /*1390*/  LDS.128 R4, [UR5+0x50] ;  /* 0x00005005ff047984 */ /* 0x000e220008000c00 */
[----:B------:R-:W-:Y:S02]  /*13a0*/  HADD2.F32 R25, -RZ, R25.H1_H1 ;  /* 0x30000019ff197230 */ /* 0x000fe40000004100 */
[----:B------:R-:W-:-:S05]  /*13b0*/  HADD2.F32 R29, -RZ, R29.H1_H1 ;  /* 0x3000001dff1d7230 */ /* 0x000fca0000004100 */
[----:B------:R-:W-:Y:S01]  /*13c0*/  FFMA.FTZ R25, R25, R29, R16 ;  /* 0x0000001d19197223 */ /* 0x000fe20000010010 */
[----:B------:R-:W-:Y:S02]  /*13d0*/  HADD2.F32 R16, -RZ, R26.H0_H0 ;  /* 0x2000001aff107230 */ /* 0x000fe40000004100 */
        /* <DEDUP_REMOVED lines=10> */
[----:B---3--:R-:W-:Y:S02]  /*1480*/  HADD2.F32 R17, -RZ, R8.H0_H0 ;  /* 0x20000008ff117230 */ /* 0x008fe40000004100 */
[----:B------:R-:W-:Y:S01]  /*1490*/  FFMA.FTZ R32, R27, R31, R32 ;  /* 0x0000001f1b207223 */ /* 0x000fe20000010020 */
[----:B0-----:R-:W-:-:S02]  /*14a0*/  HADD2.F32 R16, -RZ, R4.H0_H0 ;  /* 0x20000004ff107230 */ /* 0x001fc40000004100 */
[----:B------:R-:W-:Y:S02]  /*14b0*/  HADD2.F32 R27, -RZ, R4.H1_H1 ;  /* 0x30000004ff1b7230 */ /* 0x000fe40000004100 */
[----:B------:R-:W-:Y:S02]  /*14c0*/  HADD2.F32 R4, -RZ, R8.H1_H1 ;  /* 0x30000008ff047230 */ /* 0x000fe40000004100 */
[----:B------:R-:W-:Y:S01]  /*14d0*/  FFMA.FTZ R33, R16, R17, R33 ;  /* 0x0000001110217223 */ /* 0x000fe20000010021 */
[----:B------:R-:W-:Y:S01]  /*14e0*/  HADD2.F32 R8, -RZ, R9.H0_H0 ;  /* 0x20000009ff087230 */ /* 0x000fe20000004100 */
[----:B------:R-:W0:Y:S01]  /*14f0*/  LDS.128 R16, [UR5+0x60] ;  /* 0x00006005ff107984 */ /* 0x000e220008000c00 */
[----:B------:R-:W-:Y:S01]  /*1500*/  FFMA.FTZ R4, R27, R4, R24 ;  /* 0x000000041b047223 */ /* 0x000fe20000010018 */
        /* <DEDUP_REMOVED lines=8> */
[----:B------:R-:W1:Y:S01]  /*1590*/  LDS.128 R24, [UR5+0x70] ;  /* 0x00007005ff187984 */ /* 0x000e620008000c00 */
[----:B------:R-:W-:Y:S02]  /*15a0*/  HADD2.F32 R9, -RZ, R6.H1_H1 ;  /* 0x30000006ff097230 */ /* 0x000fe40000004100 */
[----:B------:R-:W-:Y:S02]  /*15b0*/  HADD2.F32 R6, -RZ, R7.H0_H0 ;  /* 0x20000007ff067230 */ /* 0x000fe40000004100 */
[----:B------:R-:W-:Y:S02]  /*15c0*/  HADD2.F32 R8, -RZ, R11.H0_H0 ;  /* 0x2000000bff087230 */ /* 0x000fe40000004100 */
[----:B------:R-:W-:-:S03]  /*15d0*/  HADD2.F32 R10, -RZ, R10.H1_H1 ;  /* 0x3000000aff0a7230 */ /* 0x000fc60000004100 */
[----:B------:R-:W-:Y:S01]  /*15e0*/  FFMA.FTZ R35, R6, R8, R35 ;  /* 0x0000000806237223 */ /* 0x000fe20000010023 */
[--C-:B----4-:R-:W-:Y:S02]  /*15f0*/  HADD2.F32 R8, -RZ, R12.reuse.H0_H0 ;  /* 0x2000000cff087230 */ /* 0x110fe40000004100 */
[----:B------:R-:W-:Y:S01]  /*1600*/  FFMA.FTZ R28, R9, R10, R28 ;  /* 0x0000000a091c7223 */ /* 0x000fe2000001001c */
[----:B------:R-:W-:Y:S02]  /*1610*/  HADD2.F32 R11, -RZ, R11.H1_H1 ;  /* 0x3000000bff0b7230 */ /* 0x000fe40000004100 */
[----:B------:R-:W-:Y:S02]  /*1620*/  HADD2.F32 R7, -RZ, R7.H1_H1 ;  /* 0x30000007ff077230 */ /* 0x000fe40000004100 */
[----:B------:R-:W-:Y:S02]  /*1630*/  HADD2.F32 R12, -RZ, R12.H1_H1 ;  /* 0x3000000cff0c7230 */ /* 0x000fe40000004100 */
[----:B0-----:R-:W-:-:S02]  /*1640*/  HADD2.F32 R9, -RZ, R16.H1_H1 ;  /* 0x30000010ff097230 */ /* 0x001fc40000004100 */
[----:B------:R-:W-:Y:S02]  /*1650*/  HADD2.F32 R6, -RZ, R16.H0_H0 ;  /* 0x20000010ff067230 */ /* 0x000fe40000004100 */
[----:B------:R-:W-:Y:S01]  /*1660*/  FFMA.FTZ R32, R7, R11, R32 ;  /* 0x0000000b07207223 */ /* 0x000fe20000010020 */
[----:B------:R-:W-:Y:S02]  /*1670*/  HADD2.F32 R11, -RZ, R13.H0_H0 ;  /* 0x2000000dff0b7230 */ /* 0x000fe40000004100 */
[----:B------:R-:W-:Y:S01]  /*1680*/  FFMA.FTZ R4, R9, R12, R4 ;  /* 0x0000000c09047223 */ /* 0x000fe20000010004 */
[----:B------:R-:W-:Y:S02]  /*1690*/  HADD2.F32 R9, -RZ, R17.H0_H0 ;  /* 0x20000011ff097230 */ /* 0x000fe40000004100 */
[----:B------:R-:W-:Y:S01]  /*16a0*/  FFMA.FTZ R33, R6, R8, R33 ;  /* 0x0000000806217223 */ /* 0x000fe20000010021 */
[--C-:B------:R-:W-:Y:S02]  /*16b0*/  HADD2.F32 R8, -RZ, R14.reuse.H0_H0 ;  /* 0x2000000eff087230 */ /* 0x100fe40000004100 */
[----:B------:R-:W-:-:S02]  /*16c0*/  HADD2.F32 R7, -RZ, R14.H1_H1 ;  /* 0x3000000eff077230 */ /* 0x000fc40000004100 */
[----:B------:R-:W-:Y:S02]  /*16d0*/  HADD2.F32 R10, -RZ, R13.H1_H1 ;  /* 0x3000000dff0a7230 */ /* 0x000fe40000004100 */
[----:B------:R-:W-:Y:S02]  /*16e0*/  HADD2.F32 R14, -RZ, R17.H1_H1 ;  /* 0x30000011ff0e7230 */ /* 0x000fe40000004100 */
[----:B------:R-:W-:Y:S01]  /*16f0*/  FFMA.FTZ R34, R9, R11, R34 ;  /* 0x0000000b09227223 */ /* 0x000fe20000010022 */
[----:B------:R-:W-:Y:S02]  /*1700*/  HADD2.F32 R9, -RZ, R18.H1_H1 ;  /* 0x30000012ff097230 */ /* 0x000fe40000004100 */
[----:B------:R-:W-:Y:S02]  /*1710*/  HADD2.F32 R13, -RZ, R20.H0_H0 ;  /* 0x20000014ff0d7230 */ /* 0x000fe40000004100 */
[----:B------:R-:W-:Y:S01]  /*1720*/  FFMA.FTZ R5, R14, R10, R5 ;  /* 0x0000000a0e057223 */ /* 0x000fe20000010005 */
[----:B-1----:R-:W-:-:S02]  /*1730*/  HADD2.F32 R10, -RZ, R24.H0_H0 ;  /* 0x20000018ff0a7230 */ /* 0x002fc40000004100 */
[----:B------:R-:W-:Y:S02]  /*1740*/  HADD2.F32 R11, -RZ, R24.H1_H1 ;  /* 0x30000018ff0b7230 */ /* 0x000fe40000004100 */
[----:B------:R-:W-:Y:S02]  /*1750*/  HADD2.F32 R20, -RZ, R20.H1_H1 ;  /* 0x30000014ff147230 */ /* 0x000fe40000004100 */
[----:B------:R-:W-:Y:S01]  /*1760*/  FFMA.FTZ R7, R9, R7, R28 ;  /* 0x0000000709077223 */ /* 0x000fe2000001001c */
[----:B------:R-:W-:Y:S02]  /*1770*/  HADD2.F32 R9, -RZ, R25.H0_H0 ;  /* 0x20000019ff097230 */ /* 0x000fe40000004100 */
[----:B------:R-:W-:Y:S01]  /*1780*/  FFMA.FTZ R10, R10, R13, R33 ;  /* 0x0000000d0a0a7223 */ /* 0x000fe20000010021 */
[----:B------:R-:W-:Y:S02]  /*1790*/  HADD2.F32 R14, -RZ, R21.H0_H0 ;  /* 0x20000015ff0e7230 */ /* 0x000fe40000004100 */
[----:B------:R-:W-:Y:S01]  /*17a0*/  FFMA.FTZ R11, R11, R20, R4 ;  /* 0x000000140b0b7223 */ /* 0x000fe20000010004 */
[----:B------:R-:W-:-:S02]  /*17b0*/  HADD2.F32 R4, -RZ, R25.H1_H1 ;  /* 0x30000019ff047230 */ /* 0x000fc40000004100 */
[----:B------:R-:W-:Y:S02]  /*17c0*/  HADD2.F32 R21, -RZ, R21.H1_H1 ;  /* 0x30000015ff157230 */ /* 0x000fe40000004100 */
[----:B------:R-:W-:Y:S01]  /*17d0*/  FFMA.FTZ R9, R9, R14, R34 ;  /* 0x0000000e09097223 */ /* 0x000fe20000010022 */
[----:B------:R-:W-:Y:S01]  /*17e0*/  FADD.FTZ R10, R10, R11 ;  /* 0x0000000b0a0a7221 */ /* 0x000fe20000010000 */
[----:B------:R-:W-:Y:S02]  /*17f0*/  HADD2.F32 R16, -RZ, R18.H0_H0 ;  /* 0x20000012ff107230 */ /* 0x000fe40000004100 */
[----:B------:R-:W-:Y:S01]  /*1800*/  FFMA.FTZ R4, R4, R21, R5 ;  /* 0x0000001504047223 */ /* 0x000fe20000010005 */
[----:B------:R-:W-:Y:S01]  /*1810*/  FADD.FTZ R11, R9, R10 ;  /* 0x0000000a090b7221 */ /* 0x000fe20000010000 */
[----:B------:R-:W-:Y:S02]  /*1820*/  HADD2.F32 R5, -RZ, R26.H0_H0 ;  /* 0x2000001aff057230 */ /* 0x000fe40000004100 */
[----:B------:R-:W-:Y:S01]  /*1830*/  FFMA.FTZ R8, R16, R8, R29 ;  /* 0x0000000810087223 */ /* 0x000fe2000001001d */
[----:B------:R-:W-:Y:S01]  /*1840*/  HADD2.F32 R9, -RZ, R22.H0_H0 ;  /* 0x20000016ff097230 */ /* 0x000fe20000004100 */
[----:B------:R-:W-:Y:S01]  /*1850*/  UIADD3 UR5, UR8, 0x1f, URZ ;  /* 0x0000001f08057890 */ /* 0x000fe2000fffe03f */
[----:B------:R-:W-:-:S03]  /*1860*/  HADD2.F32 R6, -RZ, R15.H0_H0 ;  /* 0x2000000fff067230 */ /* 0x000fc60000004100 */
[----:B------:R-:W-:Y:S01]  /*1870*/  FFMA.FTZ R5, R5, R9, R8 ;  /* 0x0000000905057223 */ /* 0x000fe20000010008 */
[----:B------:R-:W-:Y:S01]  /*1880*/  FADD.FTZ R8, R4, R11 ;  /* 0x0000000b04087221 */ /* 0x000fe20000010000 */
[----:B------:R-:W-:Y:S02]  /*1890*/  HADD2.F32 R12, -RZ, R19.H0_H0 ;  /* 0x20000013ff0c7230 */ /* 0x000fe40000004100 */
[----:B------:R-:W-:Y:S02]  /*18a0*/  HADD2.F32 R22, -RZ, R22.H1_H1 ;  /* 0x30000016ff167230 */ /* 0x000fe40000004100 */
[----:B------:R-:W-:Y:S02]  /*18b0*/  HADD2.F32 R26, -RZ, R26.H1_H1 ;  /* 0x3000001aff1a7230 */ /* 0x000fe40000004100 */
[----:B------:R-:W-:Y:S01]  /*18c0*/  FADD.FTZ R8, R5, R8 ;  /* 0x0000000805087221 */ /* 0x000fe20000010000 */
[----:B------:R-:W-:Y:S01]  /*18d0*/  I2FP.F32.S32 R5, R39 ;  /* 0x0000002700057245 */ /* 0x000fe20000201400 */
[----:B------:R-:W-:Y:S01]  /*18e0*/  USHF.R.S32.HI UR6, URZ, 0x1f, UR5 ;  /* 0x0000001f3f067899 */ /* 0x000fe20008011405 */
[----:B------:R-:W-:-:S02]  /*18f0*/  HADD2.F32 R15, -RZ, R15.H1_H1 ;  /* 0x3000000fff0f7230 */ /* 0x000fc40000004100 */
[----:B------:R-:W-:Y:S01]  /*1900*/  FFMA.FTZ R6, R12, R6, R35 ;  /* 0x000000060c067223 */ /* 0x000fe20000010023 */
[----:B------:R-:W-:Y:S02]  /*1910*/  HADD2.F32 R19, -RZ, R19.H1_H1 ;  /* 0x30000013ff137230 */ /* 0x000fe40000004100 */
[----:B------:R-:W-:Y:S01]  /*1920*/  FFMA.FTZ R7, R26, R22, R7 ;  /* 0x000000161a077223 */ /* 0x000fe20000010007 */
[----:B------:R-:W-:Y:S02]  /*1930*/  HADD2.F32 R10, -RZ, R23.H0_H0 ;  /* 0x20000017ff0a7230 */ /* 0x000fe40000004100 */
[----:B------:R-:W-:Y:S01]  /*1940*/  HADD2.F32 R9, -RZ, R27.H0_H0 ;  /* 0x2000001bff097230 */ /* 0x000fe20000004100 */
[----:B------:R-:W-:Y:S01]  /*1950*/  ULEA.HI UR6, UR6, UR5, URZ, 0x5 ;  /* 0x0000000506067291 */ /* 0x000fe2000f8f283f */
[----:B------:R-:W-:Y:S02]  /*1960*/  HADD2.F32 R23, -RZ, R23.H1_H1 ;  /* 0x30000017ff177230 */ /* 0x000fe40000004100 */
[----:B-----5:R-:W-:Y:S01]  /*1970*/  FMUL.FTZ R5, R5, R42 ;  /* 0x0000002a05057220 */ /* 0x020fe20000410000 */
[----:B------:R-:W-:-:S02]  /*1980*/  HADD2.F32 R4, -RZ, R27.H1_H1 ;  /* 0x3000001bff047230 */ /* 0x000fc40000004100 */
[----:B------:R-:W-:Y:S01]  /*1990*/  FFMA.FTZ R15, R19, R15, R32 ;  /* 0x0000000f130f7223 */ /* 0x000fe20000010020 */
[----:B------:R-:W-:Y:S01]  /*19a0*/  FFMA.FTZ R6, R9, R10, R6 ;  /* 0x0000000a09067223 */ /* 0x000fe20000010006 */
[----:B------:R-:W-:Y:S01]  /*19b0*/  FADD.FTZ R7, R7, R8 ;  /* 0x0000000807077221 */ /* 0x000fe20000010000 */
[----:B------:R-:W-:Y:S01]  /*19c0*/  FSETP.NEU.FTZ.AND P0, PT, R42, RZ, PT ;  /* 0x000000ff2a00720b */ /* 0x000fe20003f1d000 */
[----:B------:R-:W-:Y:S01]  /*19d0*/  USHF.R.S32.HI UR6, URZ, 0x5, UR6 ;  /* 0x000000053f067899 */ /* 0x000fe20008011406 */
[----:B------:R-:W-:Y:S02]  /*19e0*/  VIADD R37, R37, 0x4 ;  /* 0x0000000425257836 */ /* 0x000fe40000000000 */
[----:B------:R-:W-:Y:S01]  /*19f0*/  FFMA.FTZ R4, R4, R23, R15 ;  /* 0x0000001704047223 */ /* 0x000fe2000001000f */
[----:B------:R-:W-:Y:S01]  /*1a00*/  FADD.FTZ R7, R6, R7 ;  /* 0x0000000706077221 */ /* 0x000fe20000010000 */
[----:B------:R-:W-:Y:S02]  /*1a10*/  FSEL R5, R5, RZ, P0 ;  /* 0x000000ff05057208 */ /* 0x000fe40000000000 */
[----:B------:R-:W-:Y:S01]  /*1a20*/  ISETP.GE.AND P0, PT, R40, UR8, PT ;  /* 0x0000000828007c0c */ /* 0x000fe2000bf06270 */
[----:B------:R-:W-:Y:S01]  /*1a30*/  FADD.FTZ R4, R4, R7 ;  /* 0x0000000704047221 */ /* 0x000fe20000010000 */
[----:B------:R-:W-:-:S03]  /*1a40*/  ISETP.GE.AND P1, PT, R37, UR6, PT ;  /* 0x0000000625007c0c */ /* 0x000fc6000bf26270 */
[----:B------:R-:W-:-:S05]  /*1a50*/  FFMA.FTZ R4, R4, UR9, R5 ;  /* 0x0000000904047c23 */ /* 0x000fca0008010005 */
[----:B------:R-:W-:-:S03]  /*1a60*/  FSEL R5, R4, RZ, !P0 ;  /* 0x000000ff04057208 */ /* 0x000fc60004000000 */
[----:B------:R-:W-:Y:S02]  /*1a70*/  @!P0 FMNMX.FTZ R41, R41, R4, !PT ;  /* 0x0000000429298209 */ /* 0x000fe40007810000 */
[----:B------:R-:W-:Y:S01]  /*1a80*/  IADD3 R36, P0, R36, 0x10, RZ ;  /* 0x0000001024247810 */ /* 0x000fe20007f1e0ff */
[----:B------:R0:W-:Y:S01]  /*1a90*/  STS [R38], R5 ;  /* 0x0000000526007388 */ /* 0x0001e20000000800 */
[----:B------:R-:W-:Y:S01]  /*1aa0*/  IADD3 R39, R39, 0x80, RZ ;  /* 0x0000008027277810 */ /* 0x000fe20007ffe0ff */
[----:B------:R-:W-:Y:S01]  /*1ab0*/  VIADD R40, R40, 0x80 ;  /* 0x0000008028287836 */ /* 0x000fe20000000000 */
[----:B------:R-:W-:Y:S01]  /*1ac0*/  IADD3.X R3, RZ, R3, RZ, P0, !PT ;  /* 0x00000003ff037210 */ /* 0x000fe200007fe4ff */
[----:B0-----:R-:W-:Y:S01]  /*1ad0*/  VIADD R38, R38, 0x200 ;  /* 0x0000020026267836 */ /* 0x001fe20000000000 */
[----:B------:R-:W-:Y:S07]  /*1ae0*/  @!P1 BRA `(.L_x_21777) ;  /* 0xfffffff000189947 */ /* 0x000fee000383ffff */
.L_x_21776:
[----:B------:R-:W-:Y:S05]  /*1af0*/  BSYNC B0 ;  /* 0x0000000000007941 */ /* 0x000fea0003800000 */
.L_x_21775:
[----:B------:R-:W0:Y:S01]  /*1b00*/  SHFL.BFLY PT, R2, R41, 0x10, 0x1f ;  /* 0x0e001f0029027f89 */ /* 0x000e2200000e0000 */
[----:B------:R-:W-:Y:S01]  /*1b10*/  UIADD3 UR4, UR8, 0x1f, URZ ;  /* 0x0000001f08047890 */ /* 0x000fe2000fffe03f */
[----:B------:R-:W-:Y:S01]  /*1b20*/  BSSY B0, `(.L_x_21778) ;  /* 0x000010f000007945 */ /* 0x000fe20003800000 */
[----:B------:R-:W1:Y:S02]  /*1b30*/  S2R R9, SR_TID.X ;  /* 0x0000000000097919 */ /* 0x000e640000002100 */
[----:B------:R-:W-:-:S04]  /*1b40*/  USHF.R.S32.HI UR5, URZ, 0x1f, UR4 ;  /* 0x0000001f3f057899 */ /* 0x000fc80008011404 */
[----:B------:R-:W-:-:S04]  /*1b50*/  ULEA.HI UR7, UR5, UR4, URZ, 0x5 ;  /* 0x0000000405077291 */ /* 0x000fc8000f8f283f */
[----:B------:R-:W-:-:S04]  /*1b60*/  ULOP3.LUT UR4, UR7, 0xffffffe0, URZ, 0xc0, !UPT ;  /* 0xffffffe007047892 */ /* 0x000fc8000f8ec03f */
[----:B------:R-:W-:-:S04]  /*1b70*/  UISETP.LT.AND UP0, UPT, UR8, UR4, UPT ;  /* 0x000000040800728c */ /* 0x000fc8000bf01270 */
[----:B------:R-:W-:Y:S01]  /*1b80*/  USEL UR4, UR8, UR4, UP0 ;  /* 0x0000000408047287 */ /* 0x000fe20008000000 */
[----:B0-----:R-:W-:-:S05]  /*1b90*/  FMNMX.FTZ R2, R2, R41, !PT ;  /* 0x0000002902027209 */ /* 0x001fca0007810000 */
[----:B------:R-:W0:Y:S01]  /*1ba0*/  SHFL.BFLY PT, R3, R2, 0x8, 0x1f ;  /* 0x0d001f0002037f89 */ /* 0x000e2200000e0000 */
[----:B-1----:R-:W-:-:S04]  /*1bb0*/  SHF.R.S32.HI R6, RZ, 0x1f, R9 ;  /* 0x0000001fff067819 */ /* 0x002fc80000011409 */
[----:B------:R-:W-:-:S04]  /*1bc0*/  LEA.HI R11, R6, R9, RZ, 0x5 ;  /* 0x00000009060b7211 */ /* 0x000fc800078f28ff */
[----:B------:R-:W-:-:S04]  /*1bd0*/  LOP3.LUT R8, R11, 0xffffffe0, RZ, 0xc0, !PT ;  /* 0xffffffe00b087812 */ /* 0x000fc800078ec0ff */
[----:B------:R-:W-:-:S04]  /*1be0*/  IADD3 R8, -R8, R9, RZ ;  /* 0x0000000908087210 */ /* 0x000fc80007ffe1ff */
[----:B------:R-:W-:Y:S02]  /*1bf0*/  ISETP.NE.AND P0, PT, R8, RZ, PT ;  /* 0x000000ff0800720c */ /* 0x000fe40003f05270 */
[----:B0-----:R-:W-:Y:S02]  /*1c00*/  FMNMX.FTZ R3, R2, R3, !PT ;  /* 0x0000000302037209 */ /* 0x001fe40007810000 */
[----:B------:R-:W-:-:S03]  /*1c10*/  ISETP.GT.AND P1, PT, R8, 0x3, PT ;  /* 0x000000030800780c */ /* 0x000fc60003f24270 */
[----:B------:R-:W0:Y:S06]  /*1c20*/  SHFL.BFLY PT, R4, R3, 0x4, 0x1f ;  /* 0x0c801f0003047f89 */ /* 0x000e2c00000e0000 */
[----:B------:R-:W1:Y:S01]  /*1c30*/  @!P0 S2R R7, SR_CgaCtaId ;  /* 0x0000000000078919 */ /* 0x000e620000008800 */
[----:B------:R-:W-:-:S03]  /*1c40*/  @!P0 MOV R2, 0x400 ;  /* 0x0000040000028802 */ /* 0x000fc60000000f00 */
[----:B------:R-:W2:Y:S02]  /*1c50*/  @!P1 S2R R10, SR_CgaCtaId ;  /* 0x00000000000a9919 */ /* 0x000ea40000008800 */
[----:B------:R-:W-:Y:S01]  /*1c60*/  @!P0 VIADD R2, R2, 0x80 ;  /* 0x0000008002028836 */ /* 0x000fe20000000000 */
[----:B0-----:R-:W-:Y:S02]  /*1c70*/  FMNMX.FTZ R4, R3, R4, !PT ;  /* 0x0000000403047209 */ /* 0x001fe40007810000 */
[----:B------:R-:W-:-:S03]  /*1c80*/  @!P1 MOV R3, 0x400 ;  /* 0x0000040000039802 */ /* 0x000fc60000000f00 */
[----:B------:R-:W0:Y:S01]  /*1c90*/  SHFL.BFLY PT, R5, R4, 0x2, 0x1f ;  /* 0x0c401f0004057f89 */ /* 0x000e2200000e0000 */
[----:B------:R-:W-:Y:S02]  /*1ca0*/  @!P1 IADD3 R3, R3, 0x80, RZ ;  /* 0x0000008003039810 */ /* 0x000fe40007ffe0ff */
[----:B-1----:R-:W-:Y:S02]  /*1cb0*/  @!P0 LEA R2, R7, R2, 0x18 ;  /* 0x0000000207028211 */ /* 0x002fe400078ec0ff */
[----:B------:R-:W-:Y:S02]  /*1cc0*/  SHF.R.S32.HI R7, RZ, 0x5, R11 ;  /* 0x00000005ff077819 */ /* 0x000fe4000001140b */
[----:B--2---:R-:W-:-:S03]  /*1cd0*/  @!P1 LEA R11, R10, R3, 0x18 ;  /* 0x000000030a0b9211 */ /* 0x004fc600078ec0ff */
[----:B------:R-:W-:Y:S01]  /*1ce0*/  @!P0 IMAD R2, R7, 0x4, R2 ;  /* 0x0000000407028824 */ /* 0x000fe200078e0202 */
[----:B0-----:R-:W-:Y:S02]  /*1cf0*/  FMNMX.FTZ R5, R4, R5, !PT ;  /* 0x0000000504057209 */ /* 0x001fe40007810000 */
[----:B------:R-:W-:-:S03]  /*1d00*/  MOV R4, 0xff7fffff ;  /* 0xff7fffff00047802 */ /* 0x000fc60000000f00 */
[----:B------:R-:W0:Y:S02]  /*1d10*/  SHFL.BFLY PT, R6, R5, 0x1, 0x1f ;  /* 0x0c201f0005067f89 */ /* 0x000e2400000e0000 */
[----:B0-----:R-:W-:Y:S01]  /*1d20*/  @!P0 FMNMX.FTZ R3, R5, R6, !PT ;  /* 0x0000000605038209 */ /* 0x001fe20007810000 */
[----:B------:R-:W-:-:S04]  /*1d30*/  @!P1 IMAD R5, R8, 0x4, R11 ;  /* 0x0000000408059824 */ /* 0x000fc800078e020b */
[----:B------:R0:W-:Y:S01]  /*1d40*/  @!P0 STS [R2], R3 ;  /* 0x0000000302008388 */ /* 0x0001e20000000800 */
[----:B------:R-:W-:Y:S01]  /*1d50*/  BAR.SYNC.DEFER_BLOCKING 0x0 ;  /* 0x0000000000007b1d */ /* 0x000fe20000010000 */
[----:B0-----:R-:W-:-:S05]  /*1d60*/  HFMA2.MMA R3, -RZ, RZ, 0, 0 ;  /* 0x00000000ff037435 */ /* 0x001fca00000001ff */
[----:B------:R-:W0:Y:S01]  /*1d70*/  @!P1 LDS R4, [R5] ;  /* 0x0000000005049984 */ /* 0x000e220000000800 */
[----:B------:R-:W-:-:S03]  /*1d80*/  ISETP.GE.AND P1, PT, R9, UR4, PT ;  /* 0x0000000409007c0c */ /* 0x000fc6000bf26270 */
        /* <DEDUP_REMOVED lines=22> */
.L_x_21782:
        /* <DEDUP_REMOVED lines=11> */
.L_x_21781:
[----:B------:R-:W-:Y:S05]  /*1fa0*/  BSYNC B1 ;  /* 0x0000000000017941 */ /* 0x000fea0003800000 */
.L_x_21780:
        /* <DEDUP_REMOVED lines=12> */
[----:B0-----:R-:W-:Y:S02]  /*2070*/  MOV R6, UR4 ;  /* 0x0000000400067c02 */ /* 0x001fe40008000f00 */
[----:B------:R-:W-:-:S03]  /*2080*/  PLOP3.LUT P0, PT, PT, PT, PT, 0x8, 0x0 ;  /* 0x000000000000781c */ /* 0x000fc60003f0e170 */
[----:B------:R-:W-:-:S10]  /*2090*/  VIADD R6, R6, 0xfffffa00 ;  /* 0xfffffa0006067836 */ /* 0x000fd40000000000 */
.L_x_21785:
[----:B------:R-:W1:Y:S01]  /*20a0*/  LDS R11, [R4+-0x400] ;  /* 0xfffc0000040b7984 */ /* 0x000e620000000800 */
[----:B------:R-:W-:-:S03]  /*20b0*/  IADD3 R5, R5, 0x800, RZ ;  /* 0x0000080005057810 */ /* 0x000fc60007ffe0ff */
[----:B------:R-:W0:Y:S01]  /*20c0*/  LDS R13, [R4+-0x200] ;  /* 0xfffe0000040d7984 */ /* 0x000e220000000800 */
        /* <DEDUP_REMOVED lines=14> */
[C---:B--2---:R-:W-:Y:S01]  /*21b0*/  FADD.FTZ R15, -R2.reuse, R15 ;  /* 0x0000000f020f7221 */ /* 0x044fe20000010100 */
[----:B------:R-:W-:Y:S02]  /*21c0*/  FMUL.FTZ R11, R13, 1.4426950216293334961 ;  /* 0x3fb8aa3b0d0b7820 */ /* 0x000fe40000410000 */
[----:B------:R-:W2:Y:S01]  /*21d0*/  LDS R37, [R4+0x1400] ;  /* 0x0014000004257984 */ /* 0x000ea20000000800 */
[----:B------:R-:W1:Y:S01]  /*21e0*/  MUFU.EX2 R10, R10 ;  /* 0x0000000a000a7308 */ /* 0x000e620000000800 */
[----:B------:R-:W-:Y:S01]  /*21f0*/  FMUL.FTZ R13, R15, 1.4426950216293334961 ;  /* 0x3fb8aa3b0f0d7820 */ /* 0x000fe20000410000 */
[C---:B---3--:R-:W-:Y:S01]  /*2200*/  FADD.FTZ R17, -R2.reuse, R17 ;  /* 0x0000001102117221 */ /* 0x048fe20000010100 */
[----:B------:R-:W3:Y:S01]  /*2210*/  LDS R39, [R4+0x1600] ;  /* 0x0016000004277984 */ /* 0x000ee20000000800 */
[----:B----4-:R-:W-:-:S02]  /*2220*/  FADD.FTZ R19, -R2, R19 ;  /* 0x0000001302137221 */ /* 0x010fc40000010100 */
[----:B------:R-:W-:Y:S01]  /*2230*/  FMUL.FTZ R15, R17, 1.4426950216293334961 ;  /* 0x3fb8aa3b110f7820 */ /* 0x000fe20000410000 */
[----:B------:R-:W4:Y:S01]  /*2240*/  LDS R27, [R4+0x1800] ;  /* 0x00180000041b7984 */ /* 0x000f220000000800 */
[----:B------:R-:W1:Y:S01]  /*2250*/  MUFU.EX2 R11, R11 ;  /* 0x0000000b000b7308 */ /* 0x000e620000000800 */
[C---:B------:R-:W-:Y:S01]  /*2260*/  FADD.FTZ R12, -R2.reuse, R29 ;  /* 0x0000001d020c7221 */ /* 0x040fe20000010100 */
[----:B------:R-:W-:Y:S01]  /*2270*/  FMUL.FTZ R17, R19, 1.4426950216293334961 ;  /* 0x3fb8aa3b13117820 */ /* 0x000fe20000410000 */
[----:B------:R-:W4:Y:S01]  /*2280*/  LDS R29, [R4+0x1a00] ;  /* 0x001a0000041d7984 */ /* 0x000f220000000800 */
[----:B------:R-:W-:Y:S01]  /*2290*/  FADD.FTZ R21, -R2, R21 ;  /* 0x0000001502157221 */ /* 0x000fe20000010100 */
[----:B------:R-:W-:-:S03]  /*22a0*/  FMUL.FTZ R12, R12, 1.4426950216293334961 ;  /* 0x3fb8aa3b0c0c7820 */ /* 0x000fc60000410000 */
[----:B------:R-:W0:Y:S01]  /*22b0*/  MUFU.EX2 R13, R13 ;  /* 0x0000000d000d7308 */ /* 0x000e220000000800 */
[C---:B------:R-:W-:Y:S01]  /*22c0*/  FADD.FTZ R23, -R2.reuse, R23 ;  /* 0x0000001702177221 */ /* 0x040fe20000010100 */
[----:B------:R-:W-:Y:S01]  /*22d0*/  FMUL.FTZ R19, R21, 1.4426950216293334961 ;  /* 0x3fb8aa3b15137820 */ /* 0x000fe20000410000 */
[----:B-1----:R-:W-:Y:S01]  /*22e0*/  STS [R4+-0x400], R10 ;  /* 0xfffc000a04007388 */ /* 0x002fe20000000800 */
[----:B------:R-:W-:Y:S01]  /*22f0*/  FADD.FTZ R25, -R2, R25 ;  /* 0x0000001902197221 */ /* 0x000fe20000010100 */
[----:B------:R-:W-:-:S03]  /*2300*/  FMUL.FTZ R21, R23, 1.4426950216293334961 ;  /* 0x3fb8aa3b17157820 */ /* 0x000fc60000410000 */
[----:B------:R-:W1:Y:S01]  /*2310*/  MUFU.EX2 R15, R15 ;  /* 0x0000000f000f7308 */ /* 0x000e620000000800 */
[----:B------:R-:W-:Y:S01]  /*2320*/  FMUL.FTZ R23, R25, 1.4426950216293334961 ;  /* 0x3fb8aa3b19177820 */ /* 0x000fe20000410000 */
[C---:B------:R-:W-:Y:S01]  /*2330*/  FADD.FTZ R31, -R2.reuse, R31 ;  /* 0x0000001f021f7221 */ /* 0x040fe20000010100 */
[----:B------:R-:W-:Y:S03]  /*2340*/  STS [R4+-0x200], R11 ;  /* 0xfffe000b04007388 */ /* 0x000fe60000000800 */
[----:B------:R-:W-:Y:S01]  /*2350*/  FMUL.FTZ R31, R31, 1.4426950216293334961 ;  /* 0x3fb8aa3b1f1f7820 */ /* 0x000fe20000410000 */
[C---:B------:R-:W-:Y:S01]  /*2360*/  FADD.FTZ R33, -R2.reuse, R33 ;  /* 0x0000002102217221 */ /* 0x040fe20000010100 */
[----:B------:R-:W4:Y:S01]  /*2370*/  MUFU.EX2 R17, R17 ;  /* 0x0000001100117308 */ /* 0x000f220000000800 */
[----:B0-----:R-:W-:Y:S02]  /*2380*/  STS [R4], R13 ;  /* 0x0000000d04007388 */ /* 0x001fe40000000800 */
[----:B------:R-:W-:Y:S01]  /*2390*/  FMUL.FTZ R33, R33, 1.4426950216293334961 ;  /* 0x3fb8aa3b21217820 */ /* 0x000fe20000410000 */
[C---:B------:R-:W-:Y:S01]  /*23a0*/  FADD.FTZ R35, -R2.reuse, R35 ;  /* 0x0000002302237221 */ /* 0x040fe20000010100 */
[----:B--2---:R-:W-:-:S03]  /*23b0*/  FADD.FTZ R37, -R2, R37 ;  /* 0x0000002502257221 */ /* 0x004fc60000010100 */
[----:B------:R0:W2:Y:S01]  /*23c0*/  MUFU.EX2 R25, R12 ;  /* 0x0000000c00197308 */ /* 0x0000a20000000800 */
[----:B------:R-:W-:Y:S01]  /*23d0*/  FMUL.FTZ R35, R35, 1.4426950216293334961 ;  /* 0x3fb8aa3b23237820 */ /* 0x000fe20000410000 */
[----:B-1----:R-:W-:Y:S01]  /*23e0*/  STS [R4+0x200], R15 ;  /* 0x0002000f04007388 */ /* 0x002fe20000000800 */
[----:B------:R-:W-:Y:S01]  /*23f0*/  FMUL.FTZ R37, R37, 1.4426950216293334961 ;  /* 0x3fb8aa3b25257820 */ /* 0x000fe20000410000 */
[C---:B---3--:R-:W-:Y:S01]  /*2400*/  FADD.FTZ R39, -R2.reuse, R39 ;  /* 0x0000002702277221 */ /* 0x048fe20000010100 */
[----:B----4-:R-:W-:-:S03]  /*2410*/  FADD.FTZ R27, -R2, R27 ;  /* 0x0000001b021b7221 */ /* 0x010fc60000010100 */
[----:B------:R-:W1:Y:S01]  /*2420*/  MUFU.EX2 R19, R19 ;  /* 0x0000001300137308 */ /* 0x000e620000000800 */
[----:B0-----:R-:W-:Y:S01]  /*2430*/  FADD.FTZ R12, R10, R3 ;  /* 0x000000030a0c7221 */ /* 0x001fe20000010000 */
[----:B------:R-:W-:Y:S01]  /*2440*/  FMUL.FTZ R39, R39, 1.4426950216293334961 ;  /* 0x3fb8aa3b27277820 */ /* 0x000fe20000410000 */
[----:B------:R-:W-:Y:S01]  /*2450*/  FADD.FTZ R29, -R2, R29 ;  /* 0x0000001d021d7221 */ /* 0x000fe20000010100 */
[----:B------:R-:W-:Y:S01]  /*2460*/  FMUL.FTZ R27, R27, 1.4426950216293334961 ;  /* 0x3fb8aa3b1b1b7820 */ /* 0x000fe20000410000 */
[----:B------:R-:W-:Y:S01]  /*2470*/  FADD.FTZ R12, R12, R11 ;  /* 0x0000000b0c0c7221 */ /* 0x000fe20000010000 */
[----:B------:R-:W-:Y:S01]  /*2480*/  STS [R4+0x400], R17 ;  /* 0x0004001104007388 */ /* 0x000fe20000000800 */
[----:B------:R-:W-:Y:S01]  /*2490*/  FMUL.FTZ R29, R29, 1.4426950216293334961 ;  /* 0x3fb8aa3b1d1d7820 */ /* 0x000fe20000410000 */
[----:B------:R-:W0:Y:S01]  /*24a0*/  MUFU.EX2 R21, R21 ;  /* 0x0000001500157308 */ /* 0x000e220000000800 */
[----:B------:R-:W-:Y:S01]  /*24b0*/  FADD.FTZ R12, R12, R13 ;  /* 0x0000000d0c0c7221 */ /* 0x000fe20000010000 */
[----:B--2---:R-:W-:Y:S03]  /*24c0*/  STS [R4+0xc00], R25 ;  /* 0x000c001904007388 */ /* 0x004fe60000000800 */
        /* <DEDUP_REMOVED lines=33> */
.L_x_21784:
[----:B------:R-:W-:Y:S05]  /*26e0*/  BSYNC B1 ;  /* 0x0000000000017941 */ /* 0x000fea0003800000 */
.L_x_21783:
[----:B0-----:R-:W-:Y:S01]  /*26f0*/  IADD3 R6, -R5, UR4, RZ ;  /* 0x0000000405067c10 */ /* 0x001fe2000fffe1ff */
        /* <DEDUP_REMOVED lines=54> */
.L_x_21787:
[----:B------:R-:W-:Y:S05]  /*2a60*/  BSYNC B1 ;  /* 0x0000000000017941 */ /* 0x000fea0003800000 */
.L_x_21786:
[----:B------:R-:W-:-:S13]  /*2a70*/  ISETP.LT.OR P0, PT, R5, UR4, P0 ;  /* 0x0000000405007c0c */ /* 0x000fda0008701670 */
        /* <DEDUP_REMOVED lines=25> */
.L_x_21779:
[----:B------:R-:W-:Y:S05]  /*2c10*/  BSYNC B0 ;  /* 0x0000000000007941 */ /* 0x000fea0003800000 */
.L_x_21778:
[----:B-1----:R-:W1:Y:S01]  /*2c20*/  SHFL.BFLY PT, R2, R3, 0x10, 0x1f ;  /* 0x0e001f0003027f89 */ /* 0x002e6200000e0000 */
[----:B------:R-:W-:Y:S01]  /*2c30*/  LOP3.LUT P0, R10, R9, 0x1f, RZ, 0xc0, !PT ;  /* 0x0000001f090a7812 */ /* 0x000fe2000780c0ff */
[----:B------:R-:W-:Y:S03]  /*2c40*/  BSSY B0, `(.L_x_21788) ;  /* 0x00000ac000007945 */ /* 0x000fe60003800000 */
[----:B------:R-:W-:-:S09]  /*2c50*/  ISETP.GT.U32.AND P2, PT, R10, 0x3, PT ;  /* 0x000000030a00780c */ /* 0x000fd20003f44070 */
[----:B------:R-:W2:Y:S04]  /*2c60*/  @!P0 S2R R12, SR_CgaCtaId ;  /* 0x00000000000c8919 */ /* 0x000ea80000008800 */
[----:B------:R-:W4:Y:S01]  /*2c70*/  @!P2 S2R R14, SR_CgaCtaId ;  /* 0x00000000000ea919 */ /* 0x000f220000008800 */
[----:B-1----:R-:W-:-:S05]  /*2c80*/  FADD.FTZ R2, R2, R3 ;  /* 0x0000000302027221 */ /* 0x002fca0000010000 */
[----:B---3--:R-:W1:Y:S02]  /*2c90*/  SHFL.BFLY PT, R5, R2, 0x8, 0x1f ;  /* 0x0d001f0002057f89 */ /* 0x008e6400000e0000 */
[----:B-1----:R-:W-:Y:S01]  /*2ca0*/  FADD.FTZ R5, R2, R5 ;  /* 0x0000000502057221 */ /* 0x002fe20000010000 */
[----:B------:R-:W-:-:S04]  /*2cb0*/  @!P0 MOV R2, 0x400 ;  /* 0x0000040000028802 */ /* 0x000fc80000000f00 */
[----:B------:R-:W1:Y:S01]  /*2cc0*/  SHFL.BFLY PT, R4, R5, 0x4, 0x1f ;  /* 0x0c801f0005047f89 */ /* 0x000e6200000e0000 */
[----:B------:R-:W-:Y:S02]  /*2cd0*/  @!P0 IADD3 R3, R2, 0x80, RZ ;  /* 0x0000008002038810 */ /* 0x000fe40007ffe0ff */
[----:B------:R-:W-:Y:S02]  /*2ce0*/  @!P0 SHF.R.U32.HI R2, RZ, 0x3, R9 ;  /* 0x00000003ff028819 */ /* 0x000fe40000011609 */
[----:B--2---:R-:W-:Y:S02]  /*2cf0*/  @!P0 LEA R3, R12, R3, 0x18 ;  /* 0x000000030c038211 */ /* 0x004fe400078ec0ff */
[----:B------:R-:W-:-:S04]  /*2d00*/  @!P0 LOP3.LUT R2, R2, 0x1ffffffc, RZ, 0xc0, !PT ;  /* 0x1ffffffc02028812 */ /* 0x000fc800078ec0ff */
[----:B------:R-:W-:Y:S01]  /*2d10*/  @!P0 IADD3 R3, R2, R3, RZ ;  /* 0x0000000302038210 */ /* 0x000fe20007ffe0ff */
[----:B-1----:R-:W-:Y:S01]  /*2d20*/  FADD.FTZ R4, R5, R4 ;  /* 0x0000000405047221 */ /* 0x002fe20000010000 */
[----:B------:R-:W-:-:S04]  /*2d30*/  @!P2 MOV R5, 0x400 ;  /* 0x000004000005a802 */ /* 0x000fc80000000f00 */
[----:B------:R-:W1:Y:S01]  /*2d40*/  SHFL.BFLY PT, R11, R4, 0x2, 0x1f ;  /* 0x0c401f00040b7f89 */ /* 0x000e6200000e0000 */
[----:B------:R-:W-:-:S05]  /*2d50*/  @!P2 VIADD R5, R5, 0x80 ;  /* 0x000000800505a836 */ /* 0x000fca0000000000 */
[----:B----4-:R-:W-:-:S05]  /*2d60*/  @!P2 LEA R5, R14, R5, 0x18 ;  /* 0x000000050e05a211 */ /* 0x010fca00078ec0ff */
[----:B------:R-:W-:Y:S02]  /*2d70*/  @!P2 IMAD R10, R10, 0x4, R5 ;  /* 0x000000040a0aa824 */ /* 0x000fe400078e0205 */
        /* <DEDUP_REMOVED lines=15> */
[----:B------:R-:W-:-:S03]  /*2e70*/  IADD3 R3, R3, UR4, RZ ;  /* 0x0000000403037c10 */ /* 0x000fc6000fffe0ff */
[----:B------:R-:W0:Y:S01]  /*2e80*/  MUFU.RCP R2, R2 ;  /* 0x0000000200027308 */ /* 0x000e220000001000 */
[C---:B------:R-:W-:Y:S02]  /*2e90*/  LEA.HI R4, R3.reuse, 0x1, RZ, 0x19 ;  /* 0x0000000103047811 */ /* 0x040fe400078fc8ff */
[----:B------:R-:W-:Y:S02]  /*2ea0*/  ISETP.GE.U32.AND P1, PT, R3, 0x180, PT ;  /* 0x000001800300780c */ /* 0x000fe40003f26070 */
[----:B------:R-:W-:Y:S01]  /*2eb0*/  LOP3.LUT P0, R5, R4, 0x3, RZ, 0xc0, !PT ;  /* 0x0000000304057812 */ /* 0x000fe2000780c0ff */
[----:B------:R-:W-:-:S12]  /*2ec0*/  IMAD.MOV.U32 R4, RZ, RZ, R9 ;  /* 0x000000ffff047224 */ /* 0x000fd800078e0009 */
        /* <DEDUP_REMOVED lines=8> */
.L_x_21792:
        /* <DEDUP_REMOVED lines=8> */
.L_x_21791:
[----:B------:R-:W-:Y:S05]  /*2fd0*/  BSYNC B1 ;  /* 0x0000000000017941 */ /* 0x000fea0003800000 */
.L_x_21790:
        /* <DEDUP_REMOVED lines=15> */
.L_x_21795:
        /* <DEDUP_REMOVED lines=52> */
.L_x_21794:
[----:B------:R-:W-:Y:S05]  /*3410*/  BSYNC B1 ;  /* 0x0000000000017941 */ /* 0x000fea0003800000 */
.L_x_21793:
        /* <DEDUP_REMOVED lines=31> */
.L_x_21797:
[----:B------:R-:W-:Y:S05]  /*3610*/  BSYNC B1 ;  /* 0x0000000000017941 */ /* 0x000fea0003800000 */
.L_x_21796:
        /* <DEDUP_REMOVED lines=14> */
.L_x_21789:
[----:B------:R-:W-:Y:S05]  /*3700*/  BSYNC B0 ;  /* 0x0000000000007941 */ /* 0x000fea0003800000 */
.L_x_21788:
[----:B------:R-:W-:Y:S01]  /*3710*/  USHF.R.S32.HI UR7, URZ, 0x5, UR7 ;  /* 0x000000053f077899 */ /* 0x000fe20008011407 */
[----:B------:R-:W-:Y:S05]  /*3720*/  BAR.SYNC.DEFER_BLOCKING 0x0 ;  /* 0x0000000000007b1d */ /* 0x000fea0000010000 */
[----:B------:R-:W-:Y:S01]  /*3730*/  ISETP.GE.AND P0, PT, R7, UR7, PT ;  /* 0x0000000707007c0c */ /* 0x000fe2000bf06270 */
[----:B------:R-:W-:Y:S01]  /*3740*/  ULDC UR9, c[0x0][0x25c] ;  /* 0x0000970000097ab9 */ /* 0x000fe20000000800 */
[----:B------:R-:W-:Y:S11]  /*3750*/  BSSY B0, `(.L_x_21798) ;  /* 0x00001c0000007945 */ /* 0x000ff60003800000 */
[----:B------:R-:W-:Y:S05]  /*3760*/  @!P0 BRA `(.L_x_21799) ;  /* 0x0000000000188947 */ /* 0x000fea0003800000 */
[----:B-1----:R-:W-:Y:S01]  /*3770*/  HFMA2.MMA R6, -RZ, RZ, 0, 0 ;  /* 0x00000000ff067435 */ /* 0x002fe200000001ff */
[----:B------:R-:W-:Y:S02]  /*3780*/  CS2R R28, SRZ ;  /* 0x00000000001c7805 */ /* 0x000fe4000001ff00 */
[----:B------:R-:W-:Y:S02]  /*3790*/  CS2R R26, SRZ ;  /* 0x00000000001a7805 */ /* 0x000fe4000001ff00 */
[----:B------:R-:W-:Y:S01]  /*37a0*/  CS2R R24, SRZ ;  /* 0x0000000000187805 */ /* 0x000fe2000001ff00 */
[----:B------:R-:W-:Y:S01]  /*37b0*/  IMAD.MOV.U32 R5, RZ, RZ, RZ ;  /* 0x000000ffff057224 */ /* 0x000fe200078e00ff */
[----:B------:R-:W-:Y:S06]  /*37c0*/  BRA `(.L_x_21800) ;  /* 0x0000001800e07947 */ /* 0x000fec0003800000 */
.L_x_21799:
[----:B------:R-:W2:Y:S01]  /*37d0*/  S2UR UR5, SR_CgaCtaId ;  /* 0x00000000000579c3 */ /* 0x000ea20000008800 */
[----:B------:R-:W-:Y:S01]  /*37e0*/  SHF.R.S32.HI R5, RZ, 0x1f, R8 ;  /* 0x0000001fff057819 */ /* 0x000fe20000011408 */
[----:B------:R-:W-:Y:S01]  /*37f0*/  ULDC UR4, c[0x0][0x248] ;  /* 0x0000920000047ab9 */ /* 0x000fe20000000800 */
[----:B------:R-:W-:Y:S01]  /*3800*/  ULDC.64 UR16, c[0x0][0x238] ;  /* 0x00008e0000107ab9 */ /* 0x000fe20000000a00 */
[----:B------:R-:W-:Y:S01]  /*3810*/  UIMAD UR4, UR12, UR4, URZ ;  /* 0x000000040c0472a4 */ /* 0x000fe2000f8e023f */
[----:B-1----:R-:W-:Y:S02]  /*3820*/  LEA.HI R10, R5, R8, RZ, 0x2 ;  /* 0x00000008050a7211 */ /* 0x002fe400078f10ff */
[----:B------:R-:W-:Y:S02]  /*3830*/  CS2R R28, SRZ ;  /* 0x00000000001c7805 */ /* 0x000fe4000001ff00 */
[----:B------:R-:W-:Y:S01]  /*3840*/  MOV R14, UR7 ;  /* 0x00000007000e7c02 */ /* 0x000fe20008000f00 */
[----:B------:R-:W1:Y:S01]  /*3850*/  LDC R13, c[0x0][0x25c] ;  /* 0x00009700ff0d7b82 */ /* 0x000e620000000800 */
[----:B------:R-:W-:Y:S01]  /*3860*/  LOP3.LUT R11, R10, 0xfffffffc, RZ, 0xc0, !PT ;  /* 0xfffffffc0a0b7812 */ /* 0x000fe200078ec0ff */
[----:B------:R-:W-:-:S02]  /*3870*/  USHF.R.S32.HI UR6, URZ, 0x1f, UR4 ;  /* 0x0000001f3f067899 */ /* 0x000fc40008011404 */
[----:B------:R-:W-:Y:S02]  /*3880*/  IADD3 R3, P0, R7, UR4, RZ ;  /* 0x0000000407037c10 */ /* 0x000fe4000ff1e0ff */
[----:B------:R-:W-:Y:S02]  /*3890*/  CS2R R26, SRZ ;  /* 0x00000000001a7805 */ /* 0x000fe4000001ff00 */
[----:B------:R-:W-:Y:S01]  /*38a0*/  SHF.L.U32 R12, R10, 0x3, RZ ;  /* 0x000000030a0c7819 */ /* 0x000fe200000006ff */
[----:B------:R-:W-:Y:S01]  /*38b0*/  UMOV UR4, 0x400 ;  /* 0x0000040000047882 */ /* 0x000fe20000000000 */
[----:B------:R-:W-:Y:S01]  /*38c0*/  IMAD.IADD R10, R8, 0x1, -R11 ;  /* 0x00000001080a7824 */ /* 0x000fe200078e0a0b */
[----:B------:R-:W-:Y:S01]  /*38d0*/  UIADD3 UR4, UR4, 0xa0, URZ ;  /* 0x000000a004047890 */ /* 0x000fe2000fffe03f */
[----:B------:R-:W-:Y:S02]  /*38e0*/  LOP3.LUT R39, R12, 0xffffffe0, RZ, 0xc0, !PT ;  /* 0xffffffe00c277812 */ /* 0x000fe400078ec0ff */
[----:B------:R-:W-:-:S02]  /*38f0*/  CS2R R24, SRZ ;  /* 0x0000000000187805 */ /* 0x000fc4000001ff00 */
[C---:B0-----:R-:W-:Y:S01]  /*3900*/  LEA.HI.X.SX32 R2, R7.reuse, UR6, 0x1, P0 ;  /* 0x0000000607027c11 */ /* 0x041fe200080f0eff */
[----:B------:R-:W-:Y:S01]  /*3910*/  ULDC UR6, c[0x0][0x260] ;  /* 0x0000980000067ab9 */ /* 0x000fe20000000800 */
[----:B------:R-:W-:Y:S01]  /*3920*/  LEA R30, R7, R10, 0x2 ;  /* 0x0000000a071e7211 */ /* 0x000fe200078e10ff */
[----:B------:R-:W-:Y:S01]  /*3930*/  IMAD.SHL.U32 R10, R10, 0x8, RZ ;  /* 0x000000080a0a7824 */ /* 0x000fe200078e00ff */
[----:B------:R-:W-:Y:S01]  /*3940*/  LEA R4, P0, R3, UR16, 0x2 ;  /* 0x0000001003047c11 */ /* 0x000fe2000f8010ff */
[----:B--2---:R-:W-:Y:S01]  /*3950*/  ULEA UR4, UR5, UR4, 0x18 ;  /* 0x0000000405047291 */ /* 0x004fe2000f8ec03f */
[----:B------:R-:W-:Y:S01]  /*3960*/  IMAD R44, R0, UR6, RZ ;  /* 0x00000006002c7c24 */ /* 0x000fe2000f8e02ff */
[----:B------:R-:W-:Y:S01]  /*3970*/  MOV R5, RZ ;  /* 0x000000ff00057202 */ /* 0x000fe20000000f00 */
[----:B------:R-:W-:Y:S01]  /*3980*/  IMAD.MOV.U32 R6, RZ, RZ, RZ ;  /* 0x000000ffff067224 */ /* 0x000fe200078e00ff */
[----:B------:R-:W-:Y:S01]  /*3990*/  IADD3 R39, R10, R39, RZ ;  /* 0x000000270a277210 */ /* 0x000fe20007ffe0ff */
[----:B------:R-:W-:Y:S01]  /*39a0*/  IMAD R32, R7, 0x20, R10 ;  /* 0x0000002007207824 */ /* 0x000fe200078e020a */
[----:B------:R-:W-:-:S02]  /*39b0*/  LEA R30, R30, UR4, 0x5 ;  /* 0x000000041e1e7c11 */ /* 0x000fc4000f8e28ff */
[----:B------:R-:W-:Y:S01]  /*39c0*/  LEA.HI.X R3, R3, UR17, R2, 0x2, P0 ;  /* 0x0000001103037c11 */ /* 0x000fe200080f1402 */
[----:B------:R-:W-:Y:S01]  /*39d0*/  IMAD.MOV.U32 R2, RZ, RZ, R7 ;  /* 0x000000ffff027224 */ /* 0x000fe200078e0007 */
[----:B------:R-:W-:Y:S01]  /*39e0*/  IADD3 R31, -R7, -0x1, R14 ;  /* 0xffffffff071f7810 */ /* 0x000fe20007ffe10e */
[C---:B------:R-:W-:Y:S01]  /*39f0*/  VIADD R38, R39.reuse, 0x200 ;  /* 0x0000020027267836 */ /* 0x040fe20000000000 */
[----:B-1----:R-:W-:Y:S01]  /*3a00*/  SHF.R.S32.HI R0, RZ, 0x1f, R13 ;  /* 0x0000001fff007819 */ /* 0x002fe2000001140d */
[C---:B------:R-:W-:Y:S01]  /*3a10*/  VIADD R36, R39.reuse, 0x400 ;  /* 0x0000040027247836 */ /* 0x040fe20000000000 */
[----:B------:R-:W-:Y:S01]  /*3a20*/  SHF.R.S32.HI R45, RZ, 0x1f, R44 ;  /* 0x0000001fff2d7819 */ /* 0x000fe2000001142c */
[C---:B------:R-:W-:Y:S01]  /*3a30*/  VIADD R34, R39.reuse, 0x600 ;  /* 0x0000060027227836 */ /* 0x040fe20000000000 */
[----:B------:R-:W-:Y:S02]  /*3a40*/  IADD3 R30, R30, 0x10, RZ ;  /* 0x000000101e1e7810 */ /* 0x000fe40007ffe0ff */
[----:B------:R-:W-:-:S02]  /*3a50*/  IADD3 R37, R39, 0x300, RZ ;  /* 0x0000030027257810 */ /* 0x000fc40007ffe0ff */
[C---:B------:R-:W-:Y:S02]  /*3a60*/  IADD3 R35, R39.reuse, 0x500, RZ ;  /* 0x0000050027237810 */ /* 0x040fe40007ffe0ff */
[----:B------:R-:W-:-:S07]  /*3a70*/  IADD3 R33, R39, 0x700, RZ ;  /* 0x0000070027217810 */ /* 0x000fce0007ffe0ff */
.L_x_21817:
[----:B------:R-:W-:Y:S01]  /*3a80*/  IMAD.MOV.U32 R40, RZ, RZ, R4 ;  /* 0x000000ffff287224 */ /* 0x000fe200078e0004 */
[----:B------:R-:W-:Y:S01]  /*3a90*/  MOV R41, R3 ;  /* 0x0000000300297202 */ /* 0x000fe20000000f00 */
[----:B0-----:R-:W0:Y:S01]  /*3aa0*/  LDS.128 R12, [R30+-0x10] ;  /* 0xfffff0001e0c7984 */ /* 0x001e220000000c00 */
[----:B-1----:R-:W1:Y:S03]  /*3ab0*/  LDC.64 R10, c[0x0][0x228] ;  /* 0x00008a00ff0a7b82 */ /* 0x002e660000000a00 */
[----:B------:R2:W3:Y:S04]  /*3ac0*/  LDG.E.CONSTANT R23, desc[UR10][R40.64] ;  /* 0x0000000a28177981 */ /* 0x0004e8000c1e9900 */
[----:B------:R-:W4:Y:S01]  /*3ad0*/  LDS.128 R16, [R30] ;  /* 0x000000001e107984 */ /* 0x000f220000000c00 */
[----:B0-----:R-:W-:-:S02]  /*3ae0*/  F2FP.F16.F32.PACK_AB R14, R15, R14 ;  /* 0x0000000e0f0e723e */ /* 0x001fc400000000ff */
[----:B--2---:R-:W-:Y:S01]  /*3af0*/  F2FP.F16.F32.PACK_AB R41, R13, R12 ;  /* 0x0000000c0d29723e */ /* 0x004fe200000000ff */
[----:B------:R-:W-:Y:S01]  /*3b00*/  BSSY B1, `(.L_x_21801) ;  /* 0x000002f000017945 */ /* 0x000fe20003800000 */
[----:B----4-:R-:W-:Y:S02]  /*3b10*/  F2FP.F16.F32.PACK_AB R43, R17, R16 ;  /* 0x00000010112b723e */ /* 0x010fe400000000ff */
[----:B-----5:R-:W-:Y:S02]  /*3b20*/  F2FP.F16.F32.PACK_AB R42, R19, R18 ;  /* 0x00000012132a723e */ /* 0x020fe400000000ff */
[----:B---3--:R-:W-:-:S05]  /*3b30*/  SHF.R.S32.HI R20, RZ, 0x1f, R23 ;  /* 0x0000001fff147819 */ /* 0x008fca0000011417 */
[----:B------:R-:W-:-:S04]  /*3b40*/  IMAD R20, R20, UR9, RZ ;  /* 0x0000000914147c24 */ /* 0x000fc8000f8e02ff */
[C---:B------:R-:W-:Y:S02]  /*3b50*/  IMAD R21, R23.reuse, R0, R20 ;  /* 0x0000000017157224 */ /* 0x040fe400078e0214 */
[----:B------:R-:W-:-:S04]  /*3b60*/  IMAD.WIDE.U32 R22, R23, UR9, R44 ;  /* 0x0000000917167c25 */ /* 0x000fc8000f8e002c */
[----:B------:R-:W-:Y:S01]  /*3b70*/  IMAD.IADD R20, R23, 0x1, R21 ;  /* 0x0000000117147824 */ /* 0x000fe200078e0215 */
[----:B------:R-:W-:-:S04]  /*3b80*/  IADD3 R21, P0, R39, R22, RZ ;  /* 0x0000001627157210 */ /* 0x000fc80007f1e0ff */
[----:B-1----:R-:W-:Y:S02]  /*3b90*/  LEA R46, P1, R21, R10, 0x1 ;  /* 0x0000000a152e7211 */ /* 0x002fe400078208ff */
[----:B------:R-:W-:Y:S02]  /*3ba0*/  LEA.HI.X.SX32 R40, R39, R20, 0x1, P0 ;  /* 0x0000001427287211 */ /* 0x000fe400000f0eff */
[----:B------:R-:W-:Y:S02]  /*3bb0*/  ISETP.NE.AND P0, PT, R31, RZ, PT ;  /* 0x000000ff1f00720c */ /* 0x000fe40003f05270 */
[----:B------:R-:W-:Y:S02]  /*3bc0*/  LEA.HI.X R47, R21, R11, R40, 0x1, P1 ;  /* 0x0000000b152f7211 */ /* 0x000fe400008f0c28 */
[----:B------:R-:W-:-:S03]  /*3bd0*/  MOV R40, R14 ;  /* 0x0000000e00287202 */ /* 0x000fc60000000f00 */
[----:B------:R0:W5:Y:S06]  /*3be0*/  LDG.E.128.CONSTANT R12, desc[UR10][R46.64] ;  /* 0x0000000a2e0c7981 */ /* 0x00016c000c1e9d00 */
[----:B------:R-:W-:Y:S05]  /*3bf0*/  @P0 BRA `(.L_x_21802) ;  /* 0x00000000007c0947 */ /* 0x000fea0003800000 */
[----:B------:R-:W-:-:S05]  /*3c00*/  VIADD R16, R32, 0x2 ;  /* 0x0000000220107836 */ /* 0x000fca0000000000 */
[----:B------:R-:W-:Y:S02]  /*3c10*/  ISETP.GE.AND P1, PT, R16, UR8, PT ;  /* 0x0000000810007c0c */ /* 0x000fe4000bf26270 */
[----:B------:R-:W-:-:S04]  /*3c20*/  IADD3 R16, R32, 0x3, RZ ;  /* 0x0000000320107810 */ /* 0x000fc80007ffe0ff */
[----:B------:R-:W-:Y:S02]  /*3c30*/  ISETP.GE.AND P2, PT, R16, UR8, PT ;  /* 0x0000000810007c0c */ /* 0x000fe4000bf46270 */
[C---:B-----5:R-:W-:Y:S02]  /*3c40*/  PRMT R16, R13.reuse, 0x7632, R16 ;  /* 0x000076320d107816 */ /* 0x060fe40000000010 */
[----:B------:R-:W-:Y:S02]  /*3c50*/  SEL R13, R13, RZ, !P1 ;  /* 0x000000ff0d0d7207 */ /* 0x000fe40004800000 */
[----:B------:R-:W-:-:S04]  /*3c60*/  SEL R16, R16, RZ, !P2 ;  /* 0x000000ff10107207 */ /* 0x000fc80005000000 */
[----:B------:R-:W-:Y:S01]  /*3c70*/  PRMT R13, R13, 0x5410, R16 ;  /* 0x000054100d0d7816 */ /* 0x000fe20000000010 */
[----:B------:R-:W-:-:S05]  /*3c80*/  VIADD R16, R32, 0x4 ;  /* 0x0000000420107836 */ /* 0x000fca0000000000 */
[----:B------:R-:W-:Y:S02]  /*3c90*/  ISETP.GE.AND P1, PT, R16, UR8, PT ;  /* 0x0000000810007c0c */ /* 0x000fe4000bf26270 */
[----:B------:R-:W-:Y:S02]  /*3ca0*/  IADD3 R16, R32, 0x5, RZ ;  /* 0x0000000520107810 */ /* 0x000fe40007ffe0ff */
[----:B------:R-:W-:Y:S02]  /*3cb0*/  SEL R17, R14, RZ, !P1 ;  /* 0x000000ff0e117207 */ /* 0x000fe40004800000 */
[----:B------:R-:W-:Y:S02]  /*3cc0*/  ISETP.GE.AND P2, PT, R16, UR8, PT ;  /* 0x0000000810007c0c */ /* 0x000fe4000bf46270 */
[----:B------:R-:W-:-:S04]  /*3cd0*/  PRMT R16, R14, 0x7632, R16 ;  /* 0x000076320e107816 */ /* 0x000fc80000000010 */
[----:B------:R-:W-:-:S04]  /*3ce0*/  SEL R16, R16, RZ, !P2 ;  /* 0x000000ff10107207 */ /* 0x000fc80005000000 */
[----:B------:R-:W-:Y:S01]  /*3cf0*/  PRMT R14, R17, 0x5410, R16 ;  /* 0x00005410110e7816 */ /* 0x000fe20000000010 */
[----:B------:R-:W-:-:S05]  /*3d00*/  VIADD R16, R32, 0x6 ;  /* 0x0000000620107836 */ /* 0x000fca0000000000 */
        /* <DEDUP_REMOVED lines=10> */
[C---:B------:R-:W-:Y:S02]  /*3db0*/  PRMT R16, R12.reuse, 0x7632, R16 ;  /* 0x000076320c107816 */ /* 0x040fe40000000010 */
[----:B------:R-:W-:Y:S02]  /*3dc0*/  SEL R12, R12, RZ, !P1 ;  /* 0x000000ff0c0c7207 */ /* 0x000fe40004800000 */
[----:B------:R-:W-:-:S04]  /*3dd0*/  SEL R17, R16, RZ, !P2 ;  /* 0x000000ff10117207 */ /* 0x000fc80005000000 */
[----:B------:R-:W-:-:S07]  /*3de0*/  PRMT R12, R12, 0x5410, R17 ;  /* 0x000054100c0c7816 */ /* 0x000fce0000000011 */
.L_x_21802:
[----:B------:R-:W-:Y:S05]  /*3df0*/  BSYNC B1 ;  /* 0x0000000000017941 */ /* 0x000fea0003800000 */
.L_x_21801:
        /* <DEDUP_REMOVED lines=12> */
[----:B------:R-:W-:Y:S01]  /*3ec0*/  ISETP.GE.AND P1, PT, R16, UR8, PT ;  /* 0x0000000810007c0c */ /* 0x000fe2000bf26270 */
[----:B------:R-:W-:-:S05]  /*3ed0*/  VIADD R16, R32, 0x3 ;  /* 0x0000000320107836 */ /* 0x000fca0000000000 */
[----:B------:R-:W-:Y:S02]  /*3ee0*/  ISETP.GE.AND P2, PT, R16, UR8, PT ;  /* 0x0000000810007c0c */ /* 0x000fe4000bf46270 */
[C---:B-----5:R-:W-:Y:S02]  /*3ef0*/  PRMT R16, R13.reuse, 0x7632, R16 ;  /* 0x000076320d107816 */ /* 0x060fe40000000010 */
[----:B------:R-:W-:Y:S02]  /*3f00*/  SEL R13, R13, RZ, !P1 ;  /* 0x000000ff0d0d7207 */ /* 0x000fe40004800000 */
[----:B------:R-:W-:-:S04]  /*3f10*/  SEL R16, R16, RZ, !P2 ;  /* 0x000000ff10107207 */ /* 0x000fc80005000000 */
[----:B------:R-:W-:Y:S02]  /*3f20*/  PRMT R13, R13, 0x5410, R16 ;  /* 0x000054100d0d7816 */ /* 0x000fe40000000010 */
[----:B------:R-:W-:-:S04]  /*3f30*/  IADD3 R16, R32, 0x4, RZ ;  /* 0x0000000420107810 */ /* 0x000fc80007ffe0ff */
[----:B------:R-:W-:Y:S01]  /*3f40*/  ISETP.GE.AND P1, PT, R16, UR8, PT ;  /* 0x0000000810007c0c */ /* 0x000fe2000bf26270 */
[----:B------:R-:W-:-:S03]  /*3f50*/  VIADD R16, R32, 0x5 ;  /* 0x0000000520107836 */ /* 0x000fc60000000000 */
[----:B------:R-:W-:Y:S02]  /*3f60*/  SEL R17, R14, RZ, !P1 ;  /* 0x000000ff0e117207 */ /* 0x000fe40004800000 */
[----:B------:R-:W-:Y:S02]  /*3f70*/  ISETP.GE.AND P2, PT, R16, UR8, PT ;  /* 0x0000000810007c0c */ /* 0x000fe4000bf46270 */
[----:B------:R-:W-:Y:S02]  /*3f80*/  PRMT R16, R14, 0x7632, R16 ;  /* 0x000076320e107816 */ /* 0x000fe40000000010 */
[----:B------:R-:W-:Y:S02]  /*3f90*/  ISETP.GE.AND P1, PT, R32, UR8, PT ;  /* 0x0000000820007c0c */ /* 0x000fe4000bf26270 */
[----:B------:R-:W-:-:S04]  /*3fa0*/  SEL R16, R16, RZ, !P2 ;  /* 0x000000ff10107207 */ /* 0x000fc80005000000 */
[----:B------:R-:W-:Y:S02]  /*3fb0*/  PRMT R14, R17, 0x5410, R16 ;  /* 0x00005410110e7816 */ /* 0x000fe40000000010 */
[----:B------:R-:W-:Y:S02]  /*3fc0*/  IADD3 R16, R32, 0x6, RZ ;  /* 0x0000000620107810 */ /* 0x000fe40007ffe0ff */
[----:B------:R-:W-:Y:S02]  /*3fd0*/  PRMT R17, R15, 0x7632, R17 ;  /* 0x000076320f117816 */ /* 0x000fe40000000011 */
        /* <DEDUP_REMOVED lines=12> */
.L_x_21804:
[----:B------:R-:W-:Y:S05]  /*40a0*/  BSYNC B1 ;  /* 0x0000000000017941 */ /* 0x000fea0003800000 */
.L_x_21803:
[----:B-----5:R-:W-:-:S04]  /*40b0*/  HMUL2 R13, R40, R13 ;  /* 0x0000000d280d7232 */ /* 0x020fc80000000000 */
[----:B------:R-:W-:-:S06]  /*40c0*/  HFMA2 R13, R41, R12, R13 ;  /* 0x0000000c290d7231 */ /* 0x000fcc000000000d */
[----:B------:R-:W-:Y:S01]  /*40d0*/  HFMA2.MMA R21, R43, R14, R13 ;  /* 0x0000000e2b157235 */ /* 0x000fe2000000000d */
[----:B------:R-:W-:-:S04]  /*40e0*/  IADD3 R13, P1, R38, R22, RZ ;  /* 0x00000016260d7210 */ /* 0x000fc80007f3e0ff */
[----:B------:R-:W-:Y:S02]  /*40f0*/  LEA R12, P2, R13, R10, 0x1 ;  /* 0x0000000a0d0c7211 */ /* 0x000fe400078408ff */
[----:B------:R-:W-:-:S03]  /*4100*/  LEA.HI.X.SX32 R16, R38, R20, 0x1, P1 ;  /* 0x0000001426107211 */ /* 0x000fc600008f0eff */
[----:B------:R-:W-:Y:S01]  /*4110*/  HFMA2 R21, R42, R15, R21 ;  /* 0x0000000f2a157231 */ /* 0x000fe20000000015 */
[----:B------:R-:W-:-:S04]  /*4120*/  LEA.HI.X R13, R13, R11, R16, 0x1, P2 ;  /* 0x0000000b0d0d7211 */ /* 0x000fc800010f0c10 */
        /* <DEDUP_REMOVED lines=20> */
[----:B------:R-:W-:Y:S02]  /*4270*/  PRMT R16, R14, 0x7632, R16 ;  /* 0x000076320e107816 */ /* 0x000fe40000000010 */
[----:B------:R-:W-:-:S02]  /*4280*/  ISETP.GE.AND P1, PT, R32, UR8, PT ;  /* 0x0000000820007c0c */ /* 0x000fc4000bf26270 */
[----:B------:R-:W-:-:S04]  /*4290*/  SEL R16, R16, RZ, !P2 ;  /* 0x000000ff10107207 */ /* 0x000fc80005000000 */
[----:B------:R-:W-:Y:S01]  /*42a0*/  PRMT R14, R17, 0x5410, R16 ;  /* 0x00005410110e7816 */ /* 0x000fe20000000010 */
[----:B------:R-:W-:Y:S01]  /*42b0*/  VIADD R16, R32, 0x6 ;  /* 0x0000000620107836 */ /* 0x000fe20000000000 */
[----:B------:R-:W-:-:S04]  /*42c0*/  PRMT R17, R15, 0x7632, R17 ;  /* 0x000076320f117816 */ /* 0x000fc80000000011 */
[----:B------:R-:W-:Y:S02]  /*42d0*/  ISETP.GE.AND P3, PT, R16, UR8, PT ;  /* 0x0000000810007c0c */ /* 0x000fe4000bf66270 */
[----:B------:R-:W-:Y:S02]  /*42e0*/  IADD3 R16, R32, 0x7, RZ ;  /* 0x0000000720107810 */ /* 0x000fe40007ffe0ff */
[----:B------:R-:W-:Y:S02]  /*42f0*/  SEL R18, R15, RZ, !P3 ;  /* 0x000000ff0f127207 */ /* 0x000fe40005800000 */
[----:B------:R-:W-:Y:S01]  /*4300*/  ISETP.GE.AND P4, PT, R16, UR8, PT ;  /* 0x0000000810007c0c */ /* 0x000fe2000bf86270 */
[----:B------:R-:W-:-:S03]  /*4310*/  VIADD R16, R32, 0x1 ;  /* 0x0000000120107836 */ /* 0x000fc60000000000 */
[----:B------:R-:W-:Y:S02]  /*4320*/  SEL R15, R17, RZ, !P4 ;  /* 0x000000ff110f7207 */ /* 0x000fe40006000000 */
[----:B------:R-:W-:Y:S02]  /*4330*/  ISETP.GE.AND P2, PT, R16, UR8, PT ;  /* 0x0000000810007c0c */ /* 0x000fe4000bf46270 */
[C---:B------:R-:W-:Y:S02]  /*4340*/  PRMT R16, R12.reuse, 0x7632, R16 ;  /* 0x000076320c107816 */ /* 0x040fe40000000010 */
[----:B------:R-:W-:Y:S02]  /*4350*/  SEL R12, R12, RZ, !P1 ;  /* 0x000000ff0c0c7207 */ /* 0x000fe40004800000 */
[----:B------:R-:W-:Y:S02]  /*4360*/  SEL R17, R16, RZ, !P2 ;  /* 0x000000ff10117207 */ /* 0x000fe40005000000 */
[----:B------:R-:W-:-:S02]  /*4370*/  PRMT R15, R18, 0x5410, R15 ;  /* 0x00005410120f7816 */ /* 0x000fc4000000000f */
[----:B------:R-:W-:-:S07]  /*4380*/  PRMT R12, R12, 0x5410, R17 ;  /* 0x000054100c0c7816 */ /* 0x000fce0000000011 */
.L_x_21806:
[----:B------:R-:W-:Y:S05]  /*4390*/  BSYNC B1 ;  /* 0x0000000000017941 */ /* 0x000fea0003800000 */
.L_x_21805:
[----:B-----5:R-:W-:-:S06]  /*43a0*/  HMUL2 R13, R40, R13 ;  /* 0x0000000d280d7232 */ /* 0x020fcc0000000000 */
[----:B------:R-:W-:-:S10]  /*43b0*/  HFMA2.MMA R13, R41, R12, R13 ;  /* 0x0000000c290d7235 */ /* 0x000fd4000000000d */
[----:B------:R-:W-:Y:S01]  /*43c0*/  HFMA2 R21, R43, R14, R13 ;  /* 0x0000000e2b157231 */ /* 0x000fe2000000000d */
[----:B------:R-:W-:-:S04]  /*43d0*/  IADD3 R13, P1, R37, R22, RZ ;  /* 0x00000016250d7210 */ /* 0x000fc80007f3e0ff */
[----:B------:R-:W-:Y:S01]  /*43e0*/  LEA R12, P2, R13, R10, 0x1 ;  /* 0x0000000a0d0c7211 */ /* 0x000fe200078408ff */
[----:B------:R-:W-:Y:S01]  /*43f0*/  HFMA2.MMA R21, R42, R15, R21 ;  /* 0x0000000f2a157235 */ /* 0x000fe20000000015 */
[----:B------:R-:W-:-:S04]  /*4400*/  LEA.HI.X.SX32 R16, R37, R20, 0x1, P1 ;  /* 0x0000001425107211 */ /* 0x000fc800008f0eff */
[----:B------:R-:W-:-:S05]  /*4410*/  LEA.HI.X R13, R13, R11, R16, 0x1, P2 ;  /* 0x0000000b0d0d7211 */ /* 0x000fca00010f0c10 */
[--C-:B------:R-:W-:Y:S02]  /*4420*/  HADD2.F32 R14, -RZ, R21.reuse.H0_H0 ;  /* 0x20000015ff0e7230 */ /* 0x100fe40000004100 */
[----:B------:R-:W-:-:S05]  /*4430*/  HADD2.F32 R21, -RZ, R21.H1_H1 ;  /* 0x30000015ff157230 */ /* 0x000fca0000004100 */
[----:B------:R-:W-:-:S04]  /*4440*/  FADD.FTZ R14, R14, R21 ;  /* 0x000000150e0e7221 */ /* 0x000fc80000010000 */
[----:B------:R-:W-:Y:S02]  /*4450*/  FADD.FTZ R27, R14, R27 ;  /* 0x0000001b0e1b7221 */ /* 0x000fe40000010000 */
[----:B------:R-:W5:Y:S01]  /*4460*/  LDG.E.128.CONSTANT R12, desc[UR10][R12.64] ;  /* 0x0000000a0c0c7981 */ /* 0x000f62000c1e9d00 */
        /* <DEDUP_REMOVED lines=33> */
.L_x_21808:
[----:B------:R-:W-:Y:S05]  /*4680*/  BSYNC B1 ;  /* 0x0000000000017941 */ /* 0x000fea0003800000 */
.L_x_21807:
        /* <DEDUP_REMOVED lines=46> */
.L_x_21810:
[----:B------:R-:W-:Y:S05]  /*4970*/  BSYNC B1 ;  /* 0x0000000000017941 */ /* 0x000fea0003800000 */
.L_x_21809:
[----:B-----5:R-:W-:-:S06]  /*4980*/  HMUL2 R13, R40, R13 ;  /* 0x0000000d280d7232 */ /* 0x020fcc0000000000 */
[----:B------:R-:W-:-:S10]  /*4990*/  HFMA2.MMA R13, R41, R12, R13 ;  /* 0x0000000c290d7235 */ /* 0x000fd4000000000d */
[----:B------:R-:W-:Y:S01]  /*49a0*/  HFMA2 R21, R43, R14, R13 ;  /* 0x0000000e2b157231 */ /* 0x000fe2000000000d */
[----:B------:R-:W-:-:S04]  /*49b0*/  IADD3 R13, P3, R35, R22, RZ ;  /* 0x00000016230d7210 */ /* 0x000fc80007f7e0ff */
[----:B------:R-:W-:Y:S01]  /*49c0*/  LEA R12, P4, R13, R10, 0x1 ;  /* 0x0000000a0d0c7211 */ /* 0x000fe200078808ff */
[----:B------:R-:W-:Y:S01]  /*49d0*/  HFMA2.MMA R15, R42, R15, R21 ;  /* 0x0000000f2a0f7235 */ /* 0x000fe20000000015 */
[----:B------:R-:W-:Y:S01]  /*49e0*/  LEA.HI.X.SX32 R16, R35, R20, 0x1, P3 ;  /* 0x0000001423107211 */ /* 0x000fe200018f0eff */
[----:B------:R-:W-:Y:S01]  /*49f0*/  BSSY B1, `(.L_x_21811) ;  /* 0x0000029000017945 */ /* 0x000fe20003800000 */
[-C--:B------:R-:W-:Y:S02]  /*4a00*/  IADD3 R21, P1, R34, R22.reuse, RZ ;  /* 0x0000001622157210 */ /* 0x080fe40007f3e0ff */
[----:B------:R-:W-:Y:S02]  /*4a10*/  LEA.HI.X R13, R13, R11, R16, 0x1, P4 ;  /* 0x0000000b0d0d7211 */ /* 0x000fe400020f0c10 */
[----:B------:R-:W-:-:S03]  /*4a20*/  IADD3 R22, P2, R33, R22, RZ ;  /* 0x0000001621167210 */ /* 0x000fc60007f5e0ff */
[--C-:B------:R-:W-:Y:S02]  /*4a30*/  HADD2.F32 R14, -RZ, R15.reuse.H0_H0 ;  /* 0x2000000fff0e7230 */ /* 0x100fe40000004100 */
[----:B------:R-:W-:-:S05]  /*4a40*/  HADD2.F32 R15, -RZ, R15.H1_H1 ;  /* 0x3000000fff0f7230 */ /* 0x000fca0000004100 */
[----:B------:R-:W-:-:S04]  /*4a50*/  FADD.FTZ R14, R14, R15 ;  /* 0x0000000f0e0e7221 */ /* 0x000fc80000010000 */
[----:B------:R-:W-:Y:S02]  /*4a60*/  FADD.FTZ R25, R14, R25 ;  /* 0x000000190e197221 */ /* 0x000fe40000010000 */
[----:B------:R-:W5:Y:S01]  /*4a70*/  LDG.E.128.CONSTANT R12, desc[UR10][R12.64] ;  /* 0x0000000a0c0c7981 */ /* 0x000f62000c1e9d00 */
[----:B------:R-:W-:Y:S05]  /*4a80*/  @P0 BRA `(.L_x_21812) ;  /* 0x00000000007c0947 */ /* 0x000fea0003800000 */
[----:B------:R-:W-:-:S04]  /*4a90*/  IADD3 R16, R32, 0x2, RZ ;  /* 0x0000000220107810 */ /* 0x000fc80007ffe0ff */
        /* <DEDUP_REMOVED lines=30> */
.L_x_21812:
[----:B------:R-:W-:Y:S05]  /*4c80*/  BSYNC B1 ;  /* 0x0000000000017941 */ /* 0x000fea0003800000 */
.L_x_21811:
        /* <DEDUP_REMOVED lines=9> */
[----:B------:R-:W-:-:S03]  /*4d20*/  HFMA2.MMA R12, R43, R14, R12 ;  /* 0x0000000e2b0c7235 */ /* 0x000fc6000000000c */
[----:B------:R2:W5:Y:S01]  /*4d30*/  LDG.E.128.CONSTANT R20, desc[UR10][R10.64] ;  /* 0x0000000a0a147981 */ /* 0x000562000c1e9d00 */
[----:B------:R-:W-:Y:S06]  /*4d40*/  BSSY B1, `(.L_x_21813) ;  /* 0x0000026000017945 */ /* 0x000fec0003800000 */
[----:B------:R-:W-:-:S05]  /*4d50*/  HFMA2 R12, R42, R15, R12 ;  /* 0x0000000f2a0c7231 */ /* 0x000fca000000000c */
[--C-:B------:R-:W-:Y:S02]  /*4d60*/  HADD2.F32 R13, -RZ, R12.reuse.H0_H0 ;  /* 0x2000000cff0d7230 */ /* 0x100fe40000004100 */
[----:B------:R-:W-:-:S05]  /*4d70*/  HADD2.F32 R12, -RZ, R12.H1_H1 ;  /* 0x3000000cff0c7230 */ /* 0x000fca0000004100 */
[----:B------:R-:W-:-:S04]  /*4d80*/  FADD.FTZ R13, R13, R12 ;  /* 0x0000000c0d0d7221 */ /* 0x000fc80000010000 */
[----:B------:R-:W-:Y:S01]  /*4d90*/  FADD.FTZ R24, R13, R24 ;  /* 0x000000180d187221 */ /* 0x000fe20000010000 */
[----:B--2---:R-:W-:Y:S06]  /*4da0*/  @P0 BRA `(.L_x_21814) ;  /* 0x00000000007c0947 */ /* 0x004fec0003800000 */
[C---:B------:R-:W-:Y:S01]  /*4db0*/  IADD3 R10, R32.reuse, 0x2, RZ ;  /* 0x00000002200a7810 */ /* 0x040fe20007ffe0ff */
[----:B------:R-:W-:Y:S01]  /*4dc0*/  VIADD R11, R32, 0x3 ;  /* 0x00000003200b7836 */ /* 0x000fe20000000000 */
[----:B-----5:R-:W-:Y:S02]  /*4dd0*/  PRMT R12, R23, 0x7632, R12 ;  /* 0x00007632170c7816 */ /* 0x020fe4000000000c */
[----:B------:R-:W-:Y:S02]  /*4de0*/  ISETP.GE.AND P1, PT, R10, UR8, PT ;  /* 0x000000080a007c0c */ /* 0x000fe4000bf26270 */
[----:B------:R-:W-:Y:S02]  /*4df0*/  ISETP.GE.AND P2, PT, R11, UR8, PT ;  /* 0x000000080b007c0c */ /* 0x000fe4000bf46270 */
[C---:B------:R-:W-:Y:S02]  /*4e00*/  PRMT R10, R21.reuse, 0x7632, R10 ;  /* 0x00007632150a7816 */ /* 0x040fe4000000000a */
[----:B------:R-:W-:-:S02]  /*4e10*/  SEL R21, R21, RZ, !P1 ;  /* 0x000000ff15157207 */ /* 0x000fc40004800000 */
[----:B------:R-:W-:Y:S02]  /*4e20*/  SEL R10, R10, RZ, !P2 ;  /* 0x000000ff0a0a7207 */ /* 0x000fe40005000000 */
[C---:B------:R-:W-:Y:S02]  /*4e30*/  IADD3 R11, R32.reuse, 0x5, RZ ;  /* 0x00000005200b7810 */ /* 0x040fe40007ffe0ff */
[----:B------:R-:W-:Y:S02]  /*4e40*/  PRMT R21, R21, 0x5410, R10 ;  /* 0x0000541015157816 */ /* 0x000fe4000000000a */
[----:B------:R-:W-:Y:S02]  /*4e50*/  IADD3 R10, R32, 0x4, RZ ;  /* 0x00000004200a7810 */ /* 0x000fe40007ffe0ff */
[----:B------:R-:W-:Y:S02]  /*4e60*/  ISETP.GE.AND P4, PT, R11, UR8, PT ;  /* 0x000000080b007c0c */ /* 0x000fe4000bf86270 */
[----:B------:R-:W-:Y:S01]  /*4e70*/  ISETP.GE.AND P3, PT, R10, UR8, PT ;  /* 0x000000080a007c0c */ /* 0x000fe2000bf66270 */
[C---:B------:R-:W-:Y:S01]  /*4e80*/  VIADD R10, R32.reuse, 0x6 ;  /* 0x00000006200a7836 */ /* 0x040fe20000000000 */
[----:B------:R-:W-:-:S02]  /*4e90*/  IADD3 R11, R32, 0x7, RZ ;  /* 0x00000007200b7810 */ /* 0x000fc40007ffe0ff */
[----:B------:R-:W-:Y:S02]  /*4ea0*/  ISETP.GE.AND P1, PT, R32, UR8, PT ;  /* 0x0000000820007c0c */ /* 0x000fe4000bf26270 */
[----:B------:R-:W-:Y:S02]  /*4eb0*/  ISETP.GE.AND P5, PT, R10, UR8, PT ;  /* 0x000000080a007c0c */ /* 0x000fe4000bfa6270 */
[----:B------:R-:W-:Y:S02]  /*4ec0*/  IADD3 R10, R32, 0x1, RZ ;  /* 0x00000001200a7810 */ /* 0x000fe40007ffe0ff */
[----:B------:R-:W-:Y:S02]  /*4ed0*/  ISETP.GE.AND P6, PT, R11, UR8, PT ;  /* 0x000000080b007c0c */ /* 0x000fe4000bfc6270 */
[----:B------:R-:W-:Y:S02]  /*4ee0*/  ISETP.GE.AND P2, PT, R10, UR8, PT ;  /* 0x000000080a007c0c */ /* 0x000fe4000bf46270 */
[----:B------:R-:W-:-:S02]  /*4ef0*/  PRMT R11, R22, 0x7632, R11 ;  /* 0x00007632160b7816 */ /* 0x000fc4000000000b */
[C---:B------:R-:W-:Y:S02]  /*4f00*/  PRMT R10, R20.reuse, 0x7632, R10 ;  /* 0x00007632140a7816 */ /* 0x040fe4000000000a */
        /* <DEDUP_REMOVED lines=8> */
[----:B------:R-:W-:-:S07]  /*4f90*/  PRMT R20, R20, 0x5410, R11 ;  /* 0x0000541014147816 */ /* 0x000fce000000000b */
.L_x_21814:
[----:B------:R-:W-:Y:S05]  /*4fa0*/  BSYNC B1 ;  /* 0x0000000000017941 */ /* 0x000fea0003800000 */
.L_x_21813:
        /* <DEDUP_REMOVED lines=13> */
[----:B------:R-:W-:Y:S02]  /*5080*/  ISETP.GE.AND P6, PT, R32, UR8, PT ;  /* 0x0000000820007c0c */ /* 0x000fe4000bfc6270 */
[----:B------:R-:W-:Y:S02]  /*5090*/  ISETP.GE.AND P4, PT, R10, UR8, PT ;  /* 0x000000080a007c0c */ /* 0x000fe4000bf86270 */
[----:B------:R-:W-:Y:S01]  /*50a0*/  ISETP.GE.AND P5, PT, R12, UR8, PT ;  /* 0x000000080c007c0c */ /* 0x000fe2000bfa6270 */
[C---:B------:R-:W-:Y:S01]  /*50b0*/  VIADD R12, R32.reuse, 0x7 ;  /* 0x00000007200c7836 */ /* 0x040fe20000000000 */
[C---:B------:R-:W-:Y:S02]  /*50c0*/  IADD3 R10, R32.reuse, 0x5, RZ ;  /* 0x00000005200a7810 */ /* 0x040fe40007ffe0ff */
[----:B------:R-:W-:-:S02]  /*50d0*/  IADD3 R13, R32, 0x3, RZ ;  /* 0x00000003200d7810 */ /* 0x000fc40007ffe0ff */
[----:B------:R-:W-:Y:S02]  /*50e0*/  ISETP.GE.AND P2, PT, R11, UR8, PT ;  /* 0x000000080b007c0c */ /* 0x000fe4000bf46270 */
        /* <DEDUP_REMOVED lines=21> */
.L_x_21816:
[----:B------:R-:W-:Y:S05]  /*5240*/  BSYNC B1 ;  /* 0x0000000000017941 */ /* 0x000fea0003800000 */
.L_x_21815:
[----:B------:R-:W-:Y:S01]  /*5250*/  HMUL2 R17, R40, R17 ;  /* 0x0000001128117232 */ /* 0x000fe20000000000 */
[----:B------:R-:W-:Y:S01]  /*5260*/  IADD3 R2, R2, 0x4, RZ ;  /* 0x0000000402027810 */ /* 0x000fe20007ffe0ff */
[----:B------:R-:W-:Y:S01]  /*5270*/  VIADD R32, R32, 0x80 ;  /* 0x0000008020207836 */ /* 0x000fe20000000000 */
[----:B------:R-:W-:Y:S01]  /*5280*/  IADD3 R4, P1, R4, 0x10, RZ ;  /* 0x0000001004047810 */ /* 0x000fe20007f3e0ff */
[----:B------:R-:W-:Y:S01]  /*5290*/  HFMA2 R17, R41, R16, R17 ;  /* 0x0000001029117231 */ /* 0x000fe20000000011 */
[----:B------:R-:W-:Y:S02]  /*52a0*/  ISETP.GE.AND P0, PT, R2, UR7, PT ;  /* 0x0000000702007c0c */ /* 0x000fe4000bf06270 */
        /* <DEDUP_REMOVED lines=10> */
.L_x_21800:
[----:B------:R-:W-:Y:S05]  /*5350*/  BSYNC B0 ;  /* 0x0000000000007941 */ /* 0x000fea0003800000 */
.L_x_21798:
[----:B------:R-:W2:Y:S01]  /*5360*/  SHFL.BFLY PT, R0, R29, 0x2, 0x1f ;  /* 0x0c401f001d007f89 */ /* 0x000ea200000e0000 */
[----:B------:R-:W3:Y:S01]  /*5370*/  S2UR UR5, SR_CgaCtaId ;  /* 0x00000000000579c3 */ /* 0x000ee20000008800 */
[----:B------:R-:W-:Y:S01]  /*5380*/  SHF.R.S32.HI R23, RZ, 0x1f, R8 ;  /* 0x0000001fff177819 */ /* 0x000fe20000011408 */
[----:B------:R-:W-:Y:S01]  /*5390*/  UMOV UR4, 0x400 ;  /* 0x0000040000047882 */ /* 0x000fe20000000000 */
[----:B0-----:R-:W0:Y:S01]  /*53a0*/  SHFL.BFLY PT, R2, R27, 0x2, 0x1f ;  /* 0x0c401f001b027f89 */ /* 0x001e2200000e0000 */
[----:B------:R-:W-:Y:S01]  /*53b0*/  UIADD3 UR4, UR4, 0xa0, URZ ;  /* 0x000000a004047890 */ /* 0x000fe2000fffe03f */
[----:B------:R-:W-:Y:S01]  /*53c0*/  LEA.HI R23, R23, R8, RZ, 0x2 ;  /* 0x0000000817177211 */ /* 0x000fe200078f10ff */
[----:B------:R-:W-:Y:S01]  /*53d0*/  VIADD R20, R9, 0x1f ;  /* 0x0000001f09147836 */ /* 0x000fe20000000000 */
[----:B------:R-:W4:Y:S01]  /*53e0*/  SHFL.BFLY PT, R13, R26, 0x2, 0x1f ;  /* 0x0c401f001a0d7f89 */ /* 0x000f2200000e0000 */
[----:B------:R-:W-:Y:S03]  /*53f0*/  BSSY B0, `(.L_x_21818) ;  /* 0x0000046000007945 */ /* 0x000fe60003800000 */
[----:B------:R-:W1:Y:S01]  /*5400*/  SHFL.BFLY PT, R11, R28, 0x2, 0x1f ;  /* 0x0c401f001c0b7f89 */ /* 0x000e6200000e0000 */
[----:B------:R-:W-:-:S03]  /*5410*/  ISETP.GT.U32.AND P3, PT, R20, 0x3e, PT ;  /* 0x0000003e1400780c */ /* 0x000fc60003f64070 */
[----:B------:R-:W1:Y:S04]  /*5420*/  SHFL.BFLY PT, R4, R25, 0x2, 0x1f ;  /* 0x0c401f0019047f89 */ /* 0x000e6800000e0000 */
[----:B------:R-:W1:Y:S04]  /*5430*/  SHFL.BFLY PT, R15, R24, 0x2, 0x1f ;  /* 0x0c401f00180f7f89 */ /* 0x000e6800000e0000 */
[----:B------:R-:W1:Y:S01]  /*5440*/  SHFL.BFLY PT, R17, R6, 0x2, 0x1f ;  /* 0x0c401f0006117f89 */ /* 0x000e6200000e0000 */
[----:B--2---:R-:W-:Y:S01]  /*5450*/  FADD.FTZ R3, R0, R29 ;  /* 0x0000001d00037221 */ /* 0x004fe20000010000 */
[----:B------:R-:W-:Y:S01]  /*5460*/  LOP3.LUT R0, R8, 0x3, RZ, 0xc0, !PT ;  /* 0x0000000308007812 */ /* 0x000fe200078ec0ff */
[----:B---3--:R-:W-:Y:S01]  /*5470*/  ULEA UR4, UR5, UR4, 0x18 ;  /* 0x0000000405047291 */ /* 0x008fe2000f8ec03f */
[----:B------:R-:W2:Y:S01]  /*5480*/  SHFL.BFLY PT, R18, R5, 0x2, 0x1f ;  /* 0x0c401f0005127f89 */ /* 0x000ea200000e0000 */
[----:B0-----:R-:W-:Y:S01]  /*5490*/  FADD.FTZ R10, R2, R27 ;  /* 0x0000001b020a7221 */ /* 0x001fe20000010000 */
[----:B------:R-:W-:Y:S01]  /*54a0*/  ISETP.NE.AND P2, PT, R0, RZ, PT ;  /* 0x000000ff0000720c */ /* 0x000fe20003f45270 */
[----:B----4-:R-:W-:Y:S01]  /*54b0*/  FADD.FTZ R13, R13, R26 ;  /* 0x0000001a0d0d7221 */ /* 0x010fe20000010000 */
[----:B------:R-:W0:Y:S01]  /*54c0*/  SHFL.BFLY PT, R2, R3, 0x1, 0x1f ;  /* 0x0c201f0003027f89 */ /* 0x000e2200000e0000 */
[----:B------:R-:W-:Y:S01]  /*54d0*/  LOP3.LUT R0, R9, 0xffffffc0, RZ, 0xc0, !PT ;  /* 0xffffffc009007812 */ /* 0x000fe200078ec0ff */
[----:B-1----:R-:W-:Y:S01]  /*54e0*/  FADD.FTZ R11, R11, R28 ;  /* 0x0000001c0b0b7221 */ /* 0x002fe20000010000 */
[----:B------:R-:W-:Y:S02]  /*54f0*/  BAR.SYNC.DEFER_BLOCKING 0x0 ;  /* 0x0000000000007b1d */ /* 0x000fe40000010000 */
[----:B------:R-:W-:Y:S01]  /*5500*/  ISETP.NE.OR P5, PT, R0, 0x40, P2 ;  /* 0x000000400000780c */ /* 0x000fe200017a5670 */
[----:B------:R-:W-:Y:S01]  /*5510*/  FADD.FTZ R12, R4, R25 ;  /* 0x00000019040c7221 */ /* 0x000fe20000010000 */
[----:B------:R-:W-:-:S02]  /*5520*/  LOP3.LUT R0, R9, 0xffffffe0, RZ, 0xc0, !PT ;  /* 0xffffffe009007812 */ /* 0x000fc400078ec0ff */
[----:B------:R-:W-:Y:S01]  /*5530*/  ISETP.GT.OR P0, PT, R9, 0x3f, P2 ;  /* 0x0000003f0900780c */ /* 0x000fe20001704670 */
[----:B------:R-:W-:Y:S01]  /*5540*/  FADD.FTZ R14, R15, R24 ;  /* 0x000000180f0e7221 */ /* 0x000fe20000010000 */
[----:B------:R-:W1:Y:S01]  /*5550*/  SHFL.BFLY PT, R4, R11, 0x1, 0x1f ;  /* 0x0c201f000b047f89 */ /* 0x000e6200000e0000 */
[----:B------:R-:W-:Y:S01]  /*5560*/  ISETP.NE.OR P4, PT, R0, 0x20, P2 ;  /* 0x000000200000780c */ /* 0x000fe20001785670 */
[----:B------:R-:W-:Y:S02]  /*5570*/  FADD.FTZ R16, R17, R6 ;  /* 0x0000000611107221 */ /* 0x000fe40000010000 */
[----:B------:R-:W-:Y:S01]  /*5580*/  SHFL.BFLY PT, R15, R12, 0x1, 0x1f ;  /* 0x0c201f000c0f7f89 */ /* 0x000fe200000e0000 */
[----:B------:R-:W-:Y:S01]  /*5590*/  SHF.R.S32.HI R0, RZ, 0x2, R23 ;  /* 0x00000002ff007819 */ /* 0x000fe20000011417 */
[----:B--2---:R-:W-:Y:S02]  /*55a0*/  FADD.FTZ R18, R18, R5 ;  /* 0x0000000512127221 */ /* 0x004fe40000010000 */
[----:B------:R-:W-:Y:S01]  /*55b0*/  SHFL.BFLY PT, R6, R13, 0x1, 0x1f ;  /* 0x0c201f000d067f89 */ /* 0x000fe200000e0000 */
[----:B------:R-:W-:-:S02]  /*55c0*/  LEA R7, R7, R0, 0x6 ;  /* 0x0000000007077211 */ /* 0x000fc400078e30ff */
[----:B------:R-:W-:Y:S01]  /*55d0*/  ISETP.GT.OR P1, PT, R9, 0x1f, P2 ;  /* 0x0000001f0900780c */ /* 0x000fe20001724670 */
[----:B------:R-:W2:Y:S01]  /*55e0*/  SHFL.BFLY PT, R5, R10, 0x1, 0x1f ;  /* 0x0c201f000a057f89 */ /* 0x000ea200000e0000 */
[----:B0-----:R-:W-:-:S03]  /*55f0*/  FADD.FTZ R3, R3, R2 ;  /* 0x0000000203037221 */ /* 0x001fc60000010000 */
[----:B------:R-:W0:Y:S04]  /*5600*/  SHFL.BFLY PT, R17, R14, 0x1, 0x1f ;  /* 0x0c201f000e117f89 */ /* 0x000e2800000e0000 */
[----:B------:R-:W3:Y:S04]  /*5610*/  SHFL.BFLY PT, R19, R16, 0x1, 0x1f ;  /* 0x0c201f0010137f89 */ /* 0x000ee800000e0000 */
[----:B------:R-:W4:Y:S01]  /*5620*/  SHFL.BFLY PT, R21, R18, 0x1, 0x1f ;  /* 0x0c201f0012157f89 */ /* 0x000f2200000e0000 */
[----:B-1----:R-:W-:Y:S01]  /*5630*/  FADD.FTZ R4, R11, R4 ;  /* 0x000000040b047221 */ /* 0x002fe20000010000 */
[----:B--2---:R-:W-:Y:S01]  /*5640*/  FADD.FTZ R2, R10, R5 ;  /* 0x000000050a027221 */ /* 0x004fe20000010000 */
[----:B------:R-:W-:Y:S01]  /*5650*/  FADD.FTZ R5, R13, R6 ;  /* 0x000000060d057221 */ /* 0x000fe20000010000 */
[----:B------:R-:W-:Y:S01]  /*5660*/  LEA R10, R7, UR4, 0x2 ;  /* 0x00000004070a7c11 */ /* 0x000fe2000f8e10ff */
[----:B------:R-:W-:Y:S01]  /*5670*/  FADD.FTZ R6, R12, R15 ;  /* 0x0000000f0c067221 */ /* 0x000fe20000010000 */
[----:B0-----:R-:W-:-:S03]  /*5680*/  FADD.FTZ R7, R14, R17 ;  /* 0x000000110e077221 */ /* 0x001fc60000010000 */
[----:B------:R0:W-:Y:S01]  /*5690*/  @!P5 STS [R10+-0x200], R3 ;  /* 0xfffe00030a00d388 */ /* 0x0001e20000000800 */
[----:B---3--:R-:W-:-:S03]  /*56a0*/  FADD.FTZ R8, R16, R19 ;  /* 0x0000001310087221 */ /* 0x008fc60000010000 */
[----:B------:R0:W-:Y:S01]  /*56b0*/  @!P5 STS [R10+-0x1e0], R4 ;  /* 0xfffe20040a00d388 */ /* 0x0001e20000000800 */
[----:B----4-:R-:W-:-:S03]  /*56c0*/  FADD.FTZ R9, R18, R21 ;  /* 0x0000001512097221 */ /* 0x010fc60000010000 */
        /* <DEDUP_REMOVED lines=24> */
.L_x_21819:
[----:B------:R-:W-:Y:S05]  /*5850*/  BSYNC B0 ;  /* 0x0000000000007941 */ /* 0x000fea0003800000 */
.L_x_21818:
        /* <DEDUP_REMOVED lines=28> */
.L_x_21821:
[----:B------:R-:W-:Y:S05]  /*5a20*/  BSYNC B0 ;  /* 0x0000000000007941 */ /* 0x000fea0003800000 */
.L_x_21820:
[----:B------:R-:W-:Y:S06]  /*5a30*/  BAR.SYNC.DEFER_BLOCKING 0x0 ;  /* 0x0000000000007b1d */ /* 0x000fec0000010000 */
[----:B------:R-:W-:Y:S05]  /*5a40*/  @P3 EXIT ;  /* 0x000000000000394d */ /* 0x000fea0003800000 */
[----:B------:R-:W2:Y:S01]  /*5a50*/  S2UR UR6, SR_CTAID.Z ;  /* 0x00000000000679c3 */ /* 0x000ea20000002700 */
[----:B------:R-:W-:Y:S01]  /*5a60*/  UIMAD UR4, UR12, UR14, URZ ;  /* 0x0000000e0c0472a4 */ /* 0x000fe2000f8e023f */
[----:B------:R-:W-:-:S03]  /*5a70*/  ULDC UR5, c[0x0][0x14] ;  /* 0x0000050000057ab9 */ /* 0x000fc60000000800 */
[----:B------:R-:W-:Y:S02]  /*5a80*/  UIMAD UR4, UR4, UR5, URZ ;  /* 0x00000005040472a4 */ /* 0x000fe4000f8e023f */
[----:B------:R-:W-:Y:S02]  /*5a90*/  UIMAD UR5, UR13, UR5, URZ ;  /* 0x000000050d0572a4 */ /* 0x000fe4000f8e023f */
[----:B------:R-:W-:Y:S02]  /*5aa0*/  USHF.L.U32 UR4, UR4, 0x6, URZ ;  /* 0x0000000604047899 */ /* 0x000fe4000800063f */
[----:B------:R-:W-:Y:S02]  /*5ab0*/  USHF.L.U32 UR5, UR5, 0x6, URZ ;  /* 0x0000000605057899 */ /* 0x000fe4000800063f */
[----:B------:R-:W-:Y:S02]  /*5ac0*/  USHF.R.S32.HI UR7, URZ, 0x1f, UR4 ;  /* 0x0000001f3f077899 */ /* 0x000fe40008011404 */
[----:B------:R-:W-:-:S02]  /*5ad0*/  USHF.R.S32.HI UR8, URZ, 0x1f, UR5 ;  /* 0x0000001f3f087899 */ /* 0x000fc40008011405 */
[----:B--2---:R-:W-:-:S04]  /*5ae0*/  USHF.L.U32 UR6, UR6, 0x6, URZ ;  /* 0x0000000606067899 */ /* 0x004fc8000800063f */
        /* <DEDUP_REMOVED lines=12> */
[----:B------:R-:W-:Y:S02]  /*5bb0*/  LEA R12, P1, R13, UR8, 0x1 ;  /* 0x000000080d0c7c11 */ /* 0x000fe4000f8208ff */
[----:B------:R-:W-:Y:S02]  /*5bc0*/  LEA.HI.X R11, R15, UR9, R18, 0x1, P0 ;  /* 0x000000090f0b7c11 */ /* 0x000fe400080f0c12 */
[C---:B------:R-:W-:Y:S02]  /*5bd0*/  IADD3 R15, R0.reuse, 0x18, RZ ;  /* 0x00000018000f7810 */ /* 0x040fe40007ffe0ff */
[----:B------:R-:W-:Y:S02]  /*5be0*/  LEA.HI.X R13, R13, UR9, R16, 0x1, P1 ;  /* 0x000000090d0d7c11 */ /* 0x000fe400088f0c10 */
[----:B------:R-:W-:Y:S02]  /*5bf0*/  IADD3 R17, R0, 0x20, RZ ;  /* 0x0000002000117810 */ /* 0x000fe40007ffe0ff */
[----:B------:R-:W-:-:S02]  /*5c00*/  IADD3 R20, P1, R15, UR4, RZ ;  /* 0x000000040f147c10 */ /* 0x000fc4000ff3e0ff */
[----:B------:R-:W-:Y:S02]  /*5c10*/  IADD3 R18, P0, R14, UR4, RZ ;  /* 0x000000040e127c10 */ /* 0x000fe4000ff1e0ff */
[----:B------:R-:W-:Y:S02]  /*5c20*/  IADD3 R19, P2, R17, UR4, RZ ;  /* 0x0000000411137c10 */ /* 0x000fe4000ff5e0ff */
[----:B------:R-:W-:Y:S02]  /*5c30*/  LEA.HI.X.SX32 R21, R15, UR7, 0x1, P1 ;  /* 0x000000070f157c11 */ /* 0x000fe400088f0eff */
[----:B------:R-:W-:Y:S02]  /*5c40*/  LEA R16, P1, R20, UR8, 0x1 ;  /* 0x0000000814107c11 */ /* 0x000fe4000f8208ff */
[----:B------:R-:W-:Y:S02]  /*5c50*/  LEA.HI.X.SX32 R23, R14, UR7, 0x1, P0 ;  /* 0x000000070e177c11 */ /* 0x000fe400080f0eff */
[----:B------:R-:W-:-:S02]  /*5c60*/  LEA R14, P0, R18, UR8, 0x1 ;  /* 0x00000008120e7c11 */ /* 0x000fc4000f8008ff */
[----:B------:R-:W-:Y:S02]  /*5c70*/  LEA.HI.X.SX32 R22, R17, UR7, 0x1, P2 ;  /* 0x0000000711167c11 */ /* 0x000fe400090f0eff */
[----:B------:R-:W-:Y:S01]  /*5c80*/  LEA.HI.X R17, R20, UR9, R21, 0x1, P1 ;  /* 0x0000000914117c11 */ /* 0x000fe200088f0c15 */
[C---:B------:R-:W-:Y:S01]  /*5c90*/  VIADD R20, R0.reuse, 0x28 ;  /* 0x0000002800147836 */ /* 0x040fe20000000000 */
[C---:B------:R-:W-:Y:S02]  /*5ca0*/  IADD3 R21, R0.reuse, 0x30, RZ ;  /* 0x0000003000157810 */ /* 0x040fe40007ffe0ff */
[----:B------:R-:W-:Y:S02]  /*5cb0*/  IADD3 R0, R0, 0x38, RZ ;  /* 0x0000003800007810 */ /* 0x000fe40007ffe0ff */
[----:B------:R-:W-:Y:S02]  /*5cc0*/  LEA.HI.X R15, R18, UR9, R23, 0x1, P0 ;  /* 0x00000009120f7c11 */ /* 0x000fe400080f0c17 */
[----:B------:R-:W-:-:S02]  /*5cd0*/  LEA R18, P0, R19, UR8, 0x1 ;  /* 0x0000000813127c11 */ /* 0x000fc4000f8008ff */
[----:B------:R-:W-:Y:S02]  /*5ce0*/  F2FP.F16.F32.PACK_AB R3, R4, R3 ;  /* 0x000000030403723e */ /* 0x000fe400000000ff */
[----:B------:R-:W-:Y:S02]  /*5cf0*/  IADD3 R4, P2, R0, UR4, RZ ;  /* 0x0000000400047c10 */ /* 0x000fe4000ff5e0ff */
[----:B------:R-:W-:Y:S01]  /*5d00*/  LEA.HI.X R19, R19, UR9, R22, 0x1, P0 ;  /* 0x0000000913137c11 */ /* 0x000fe200080f0c16 */
[----:B------:R0:W-:Y:S01]  /*5d10*/  STG.E.U16 desc[UR10][R10.64], R3 ;  /* 0x000000030a007986 */ /* 0x0001e2000c10150a */
[----:B------:R-:W-:Y:S02]  /*5d20*/  IADD3 R27, P0, R20, UR4, RZ ;  /* 0x00000004141b7c10 */ /* 0x000fe4000ff1e0ff */
[----:B------:R-:W-:Y:S02]  /*5d30*/  IADD3 R23, P1, R21, UR4, RZ ;  /* 0x0000000415177c10 */ /* 0x000fe4000ff3e0ff */
[----:B------:R-:W-:-:S02]  /*5d40*/  LEA.HI.X.SX32 R25, R0, UR7, 0x1, P2 ;  /* 0x0000000700197c11 */ /* 0x000fc400090f0eff */
[----:B------:R-:W-:Y:S02]  /*5d50*/  LEA R24, P2, R4, UR8, 0x1 ;  /* 0x0000000804187c11 */ /* 0x000fe4000f8408ff */
[----:B------:R-:W-:Y:S02]  /*5d60*/  F2FP.F16.F32.PACK_AB R2, R5, R2 ;  /* 0x000000020502723e */ /* 0x000fe400000000ff */
[----:B------:R-:W-:Y:S02]  /*5d70*/  LEA.HI.X.SX32 R28, R20, UR7, 0x1, P0 ;  /* 0x00000007141c7c11 */ /* 0x000fe400080f0eff */
[----:B------:R-:W-:Y:S02]  /*5d80*/  LEA.HI.X.SX32 R26, R21, UR7, 0x1, P1 ;  /* 0x00000007151a7c11 */ /* 0x000fe400088f0eff */
[----:B------:R-:W-:Y:S02]  /*5d90*/  LEA R20, P0, R27, UR8, 0x1 ;  /* 0x000000081b147c11 */ /* 0x000fe4000f8008ff */
[----:B------:R-:W-:-:S02]  /*5da0*/  PRMT R0, R3, 0x7632, R0 ;  /* 0x0000763203007816 */ /* 0x000fc40000000000 */
[----:B------:R-:W-:Y:S02]  /*5db0*/  F2FP.F16.F32.PACK_AB R6, R7, R6 ;  /* 0x000000060706723e */ /* 0x000fe400000000ff */
[----:B------:R-:W-:Y:S01]  /*5dc0*/  LEA R22, P1, R23, UR8, 0x1 ;  /* 0x0000000817167c11 */ /* 0x000fe2000f8208ff */
[----:B------:R-:W-:Y:S01]  /*5dd0*/  STG.E.U16 desc[UR10][R12.64], R0 ;  /* 0x000000000c007986 */ /* 0x000fe2000c10150a */
[----:B------:R-:W-:Y:S02]  /*5de0*/  LEA.HI.X R25, R4, UR9, R25, 0x1, P2 ;  /* 0x0000000904197c11 */ /* 0x000fe400090f0c19 */
[----:B------:R-:W-:Y:S01]  /*5df0*/  PRMT R4, R2, 0x7632, R4 ;  /* 0x0000763202047816 */ /* 0x000fe20000000004 */
[----:B------:R-:W-:Y:S01]  /*5e00*/  STG.E.U16 desc[UR10][R14.64], R2 ;  /* 0x000000020e007986 */ /* 0x000fe2000c10150a */
[----:B------:R-:W-:Y:S02]  /*5e10*/  F2FP.F16.F32.PACK_AB R8, R9, R8 ;  /* 0x000000080908723e */ /* 0x000fe400000000ff */
        /* <DEDUP_REMOVED lines=8> */
[----:B------:R-:W-:Y:S01]  /*5ea0*/  STG.E.U16 desc[UR10][R24.64], R3 ;  /* 0x0000000318007986 */ /* 0x000fe2000c10150a */
[----:B------:R-:W-:Y:S05]  /*5eb0*/  EXIT ;  /* 0x000000000000794d */ /* 0x000fea0003800000 */
.L_x_21822:
        /* <DEDUP_REMOVED lines=12> */
.L_x_28411:


//--------------------- .text._ZN4vllm25paged_attention_v1_kernelIttLi32ELi32ELi128ELNS_18Fp8KVCacheDataTypeE0ELb0EEEvPT_PKS2_PKT0_S8_ifPKiSA_iPKfiiiSC_SC_iiiii --------------------------
	.section	.text._ZN4vllm25paged_attention_v1_kernelIttLi32ELi32ELi128ELNS_18Fp8KVCacheDataTypeE0ELb0EEEvPT_PKS2_PKT0_S8_ifPKiSA_iPKfiiiSC_SC_iiiii,"ax",@progbits
	.align	128
        .global         _ZN4vllm25paged_attention_v1_kernelIttLi32ELi32ELi128ELNS_18Fp8KVCacheDataTypeE0ELb0EEEvPT_PKS2_PKT0_S8_ifPKiSA_iPKfiiiSC_SC_iiiii
        .type           _ZN4vllm25paged_attention_v1_kernelIttLi32ELi32ELi128ELNS_18Fp8KVCacheDataTypeE0ELb0EEEvPT_PKS2_PKT0_S8_ifPKiSA_iPKfiiiSC_SC_iiiii,@function
        .size           _ZN4vllm25paged_attention_v1_kernelIttLi32ELi32ELi128ELNS_18Fp8KVCacheDataTypeE0ELb0EEEvPT_PKS2_PKT0_S8_ifPKiSA_iPKfiiiSC_SC_iiiii,(.L_x_28412 - _ZN4vllm25paged_attention_v1_kernelIttLi32ELi32ELi128ELNS_18Fp8KVCacheDataTypeE0ELb0EEEvPT_PKS2_PKT0_S8_ifPKiSA_iPKfiiiSC_SC_iiiii)
        .other          _ZN4vllm25paged_attention_v1_kernelIttLi32ELi32ELi128ELNS_18Fp8KVCacheDataTypeE0ELb0EEEvPT_PKS2_PKT0_S8_ifPKiSA_iPKfiiiSC_SC_iiiii,@"STO_CUDA_ENTRY STV_DEFAULT"
_ZN4vllm25paged_attention_v1_kernelIttLi32ELi32ELi128ELNS_18Fp8KVCacheDataTypeE0ELb0EEEvPT_PKS2_PKT0_S8_ifPKiSA_iPKfiiiSC_SC_iiiii:
.text._ZN4vllm25paged_attention_v1_kernelIttLi32ELi32ELi128ELNS_18Fp8KVCacheDataTypeE0ELb0EEEvPT_PKS2_PKT0_S8_ifPKiSA_iPKfiiiSC_SC_iiiii:
        /* <DEDUP_REMOVED lines=56> */
[----:B------:R-:W-:Y:S01]  /*0380*/  IMAD R7, R6, R5, RZ ;  /* 0x0000000506077224 */ /* 0x000fe200078e02ff */
[----:B------:R-:W-:-:S04]  /*0390*/  IABS R6, UR13 ;  /* 0x0000000d00067c13 */ /* 0x000fc80008000000 */
        /* <DEDUP_REMOVED lines=8> */
[----:B----4-:R-:W-:-:S04]  /*0420*/  SHF.R.S32.HI R2, RZ, 0x1f, R11 ;  /* 0x0000001fff027819 */ /* 0x010fc8000001140b */
[----:B------:R-:W-:-:S04]  /*0430*/  LEA.HI R2, R2, R11, RZ, 0x5 ;  /* 0x0000000b02027211 */ /* 0x000fc800078f28ff */
[----:B------:R-:W-:Y:S02]  /*0440*/  LOP3.LUT R33, R2, 0xffffffe0, RZ, 0xc0, !PT ;  /* 0xffffffe002217812 */ /* 0x000fe400078ec0ff */
[----:B------:R-:W-:Y:S02]  /*0450*/  SHF.R.S32.HI R30, RZ, 0x5, R2 ;  /* 0x00000005ff1e7819 */ /* 0x000fe40000011402 */
[----:B------:R-:W-:Y:S01]  /*0460*/  @P0 IADD3 R3, R3, 0x1, RZ ;  /* 0x0000000103030810 */ /* 0x000fe20007ffe0ff */
[C---:B------:R-:W-:Y:S01]  /*0470*/  IMAD.IADD R33, R11.reuse, 0x1, -R33 ;  /* 0x000000010b217824 */ /* 0x040fe200078e0a21 */
[----:B------:R-:W-:Y:S02]  /*0480*/  ISETP.GT.AND P0, PT, R11, 0x3, PT ;  /* 0x000000030b00780c */ /* 0x000fe40003f04270 */
[----:B--2---:R-:W-:Y:S02]  /*0490*/  R2UR UR8, R0 ;  /* 0x00000000000872ca */ /* 0x004fe400000e0000 */
[----:B------:R-:W-:-:S04]  /*04a0*/  LOP3.LUT R0, R9, UR13, RZ, 0x3c, !PT ;  /* 0x0000000d09007c12 */ /* 0x000fc8000f8e3cff */
[----:B------:R-:W-:Y:S01]  /*04b0*/  ISETP.GE.AND P2, PT, R0, RZ, PT ;  /* 0x000000ff0000720c */ /* 0x000fe20003f46270 */
[----:B------:R-:W-:-:S06]  /*04c0*/  IMAD.MOV.U32 R0, RZ, RZ, R3 ;  /* 0x000000ffff007224 */ /* 0x000fcc00078e0003 */
[----:B------:R-:W-:-:S04]  /*04d0*/  UIADD3 UR4, UR8, 0x1f, URZ ;  /* 0x0000001f08047890 */ /* 0x000fc8000fffe03f */
[----:B------:R-:W-:Y:S02]  /*04e0*/  USHF.R.S32.HI UR5, URZ, 0x1f, UR4 ;  /* 0x0000001f3f057899 */ /* 0x000fe40008011404 */
[----:B------:R-:W-:Y:S02]  /*04f0*/  @!P2 IADD3 R0, RZ, -R0, RZ ;  /* 0x80000000ff00a210 */ /* 0x000fe40007ffe0ff */
[----:B------:R-:W-:Y:S01]  /*0500*/  ULEA.HI UR5, UR5, UR4, URZ, 0x5 ;  /* 0x0000000405057291 */ /* 0x000fe2000f8f283f */
[----:B------:R-:W-:-:S03]  /*0510*/  @!P1 LOP3.LUT R0, RZ, R9, RZ, 0x33, !PT ;  /* 0x00000009ff009212 */ /* 0x000fc600078e33ff */
        /* <DEDUP_REMOVED lines=8> */
[----:B------:R-:W-:Y:S01]  /*05a0*/  SHF.L.U32 R9, R9, 0x5, RZ ;  /* 0x0000000509097819 */ /* 0x000fe200000006ff */
        /* <DEDUP_REMOVED lines=11> */
[----:B------:R-:W-:Y:S02]  /*0660*/  MOV R10, R3 ;  /* 0x00000003000a7202 */ /* 0x000fe40000000f00 */
[----:B------:R-:W-:Y:S02]  /*0670*/  SHF.R.S32.HI R4, RZ, 0x1f, R2 ;  /* 0x0000001fff047819 */ /* 0x000fe40000011402 */
[----:B------:R-:W-:-:S04]  /*0680*/  IADD3 R5, P0, P2, R2, R8, R9 ;  /* 0x0000000802057210 */ /* 0x000fc80007a1e009 */
[----:B------:R-:W-:Y:S02]  /*0690*/  IADD3.X R4, R4, R13, R14, P0, P2 ;  /* 0x0000000d04047210 */ /* 0x000fe400007e440e */
[----:B------:R-:W-:-:S04]  /*06a0*/  LEA R2, P0, R5, UR16, 0x1 ;  /* 0x0000001005027c11 */ /* 0x000fc8000f8008ff */
[----:B------:R-:W-:Y:S01]  /*06b0*/  LEA.HI.X R3, R5, UR17, R4, 0x1, P0 ;  /* 0x0000001105037c11 */ /* 0x000fe200080f0c04 */
[----:B0-----:R-:W-:-:S06]  /*06c0*/  ULEA UR4, UR5, UR4, 0x18 ;  /* 0x0000000405047291 */ /* 0x001fcc000f8ec03f */
[----:B------:R-:W-:-:S07]  /*06d0*/  LEA R12, R11, UR4, 0x4 ;  /* 0x000000040b0c7c11 */ /* 0x000fce000f8e20ff */
.L_x_21827:
        /* <DEDUP_REMOVED lines=9> */
.L_x_21826:
[----:B------:R-:W-:Y:S05]  /*0770*/  BSYNC B1 ;  /* 0x0000000000017941 */ /* 0x000fea0003800000 */
.L_x_21825:
        /* <DEDUP_REMOVED lines=13> */
.L_x_21828:
        /* <DEDUP_REMOVED lines=17> */
.L_x_21824:
[----:B------:R-:W-:Y:S05]  /*0960*/  BSYNC B0 ;  /* 0x0000000000007941 */ /* 0x000fea0003800000 */
.L_x_21823:
        /* <DEDUP_REMOVED lines=12> */
[C---:B------:R-:W-:Y:S01]  /*0a30*/  IADD3 R3, P0, R30.reuse, UR4, RZ ;  /* 0x000000041e037c10 */ /* 0x040fe2000ff1e0ff */
[----:B------:R-:W-:Y:S01]  /*0a40*/  ULDC.64 UR16, c[0x0][0x238] ;  /* 0x00008e0000107ab9 */ /* 0x000fe20000000a00 */
[----:B------:R-:W-:Y:S01]  /*0a50*/  MOV R7, 0x400 ;  /* 0x0000040000077802 */ /* 0x000fe20000000f00 */
[----:B------:R-:W-:Y:S01]  /*0a60*/  ULDC UR7, c[0x0][0x260] ;  /* 0x0000980000077ab9 */ /* 0x000fe20000000800 */
[----:B------:R-:W-:Y:S01]  /*0a70*/  LEA.HI.X.SX32 R6, R30, UR5, 0x1, P0 ;  /* 0x000000051e067c11 */ /* 0x000fe200080f0eff */
[----:B------:R-:W-:Y:S01]  /*0a80*/  IMAD.SHL.U32 R39, R33, 0x8, RZ ;  /* 0x0000000821277824 */ /* 0x000fe200078e00ff */
[C---:B------:R-:W-:Y:S01]  /*0a90*/  LEA R2, P1, R3.reuse, UR16, 0x2 ;  /* 0x0000001003027c11 */ /* 0x040fe2000f8210ff */
[----:B------:R-:W-:Y:S01]  /*0aa0*/  IMAD R4, R0, UR7, RZ ;  /* 0x0000000700047c24 */ /* 0x000fe2000f8e02ff */
[----:B------:R-:W-:Y:S01]  /*0ab0*/  MOV R32, UR8 ;  /* 0x0000000800207c02 */ /* 0x000fe20008000f00 */
[----:B------:R-:W-:Y:S01]  /*0ac0*/  IMAD R33, R30, 0x20, R33 ;  /* 0x000000201e217824 */ /* 0x000fe200078e0221 */
[----:B------:R-:W-:Y:S01]  /*0ad0*/  LEA.HI.X R3, R3, UR17, R6, 0x2, P1 ;  /* 0x0000001103037c11 */ /* 0x000fe200088f1406 */
[----:B------:R-:W-:Y:S01]  /*0ae0*/  IMAD.MOV.U32 R34, RZ, RZ, -0x800001 ;  /* 0xff7fffffff227424 */ /* 0x000fe200078e00ff */
[----:B------:R-:W-:-:S02]  /*0af0*/  IADD3 R6, R7, 0x60, RZ ;  /* 0x0000006007067810 */ /* 0x000fc40007ffe0ff */
[----:B------:R-:W-:Y:S02]  /*0b00*/  SHF.R.S32.HI R5, RZ, 0x1f, R39 ;  /* 0x0000001fff057819 */ /* 0x000fe40000011427 */
[----:B------:R-:W-:Y:S02]  /*0b10*/  IADD3 R38, P0, R4, R39, RZ ;  /* 0x0000002704267210 */ /* 0x000fe40007f1e0ff */
[----:B------:R-:W-:Y:S02]  /*0b20*/  IADD3 R32, -R32, 0x1, R33 ;  /* 0x0000000120207810 */ /* 0x000fe40007ffe121 */
[----:B------:R-:W-:Y:S02]  /*0b30*/  LEA.HI.X.SX32 R39, R4, R5, 0x1, P0 ;  /* 0x0000000504277211 */ /* 0x000fe400000f0eff */
[----:B0-----:R-:W-:-:S04]  /*0b40*/  LEA R6, R29, R6, 0x18 ;  /* 0x000000061d067211 */ /* 0x001fc800078ec0ff */
[----:B------:R-:W-:-:S07]  /*0b50*/  LEA R31, R33, R6, 0x2 ;  /* 0x00000006211f7211 */ /* 0x000fce00078e10ff */
.L_x_21831:
        /* <DEDUP_REMOVED lines=14> */
[----:B------:R-:W3:Y:S01]  /*0c40*/  LDG.E.128.CONSTANT R8, desc[UR10][R40.64] ;  /* 0x0000000a28087981 */ /* 0x000ee2000c1e9d00 */
[--C-:B0-----:R-:W-:Y:S02]  /*0c50*/  HADD2.F32 R20, -RZ, R12.reuse.H0_H0 ;  /* 0x2000000cff147230 */ /* 0x101fe40000004100 */
[----:B------:R-:W-:Y:S02]  /*0c60*/  HADD2.F32 R24, -RZ, R12.H1_H1 ;  /* 0x3000000cff187230 */ /* 0x000fe40000004100 */
[----:B-1----:R-:W-:Y:S02]  /*0c70*/  HADD2.F32 R25, -RZ, R16.H1_H1 ;  /* 0x30000010ff197230 */ /* 0x002fe40000004100 */
[----:B--2---:R-:W-:-:S02]  /*0c80*/  HADD2.F32 R21, -RZ, R4.H0_H0 ;  /* 0x20000004ff157230 */ /* 0x004fc40000004100 */
[----:B------:R-:W-:Y:S02]  /*0c90*/  HADD2.F32 R23, -RZ, R4.H1_H1 ;  /* 0x30000004ff177230 */ /* 0x000fe40000004100 */
[--C-:B------:R-:W-:Y:S02]  /*0ca0*/  HADD2.F32 R4, -RZ, R13.reuse.H0_H0 ;  /* 0x2000000dff047230 */ /* 0x100fe40000004100 */
[----:B------:R-:W-:Y:S01]  /*0cb0*/  FMUL.FTZ R12, R20, R21 ;  /* 0x00000015140c7220 */ /* 0x000fe20000410000 */
[----:B------:R-:W-:Y:S02]  /*0cc0*/  HADD2.F32 R20, -RZ, R13.H1_H1 ;  /* 0x3000000dff147230 */ /* 0x000fe40000004100 */
[----:B------:R-:W-:Y:S01]  /*0cd0*/  FMUL.FTZ R24, R24, R23 ;  /* 0x0000001718187220 */ /* 0x000fe20000410000 */
[--C-:B------:R-:W-:Y:S02]  /*0ce0*/  HADD2.F32 R13, -RZ, R5.reuse.H0_H0 ;  /* 0x20000005ff0d7230 */ /* 0x100fe40000004100 */
[----:B------:R-:W-:-:S02]  /*0cf0*/  HADD2.F32 R5, -RZ, R5.H1_H1 ;  /* 0x30000005ff057230 */ /* 0x000fc40000004100 */
[----:B------:R-:W-:Y:S02]  /*0d00*/  HADD2.F32 R21, -RZ, R6.H1_H1 ;  /* 0x30000006ff157230 */ /* 0x000fe40000004100 */
[----:B------:R-:W-:Y:S01]  /*0d10*/  FMUL.FTZ R13, R4, R13 ;  /* 0x0000000d040d7220 */ /* 0x000fe20000410000 */
[----:B------:R-:W-:Y:S01]  /*0d20*/  FMUL.FTZ R4, R20, R5 ;  /* 0x0000000514047220 */ /* 0x000fe20000410000 */
[----:B------:R-:W-:Y:S02]  /*0d30*/  HADD2.F32 R5, -RZ, R16.H0_H0 ;  /* 0x20000010ff057230 */ /* 0x000fe40000004100 */
[----:B---3--:R-:W-:-:S05]  /*0d40*/  HADD2.F32 R20, -RZ, R8.H0_H0 ;  /* 0x20000008ff147230 */ /* 0x008fca0000004100 */
[----:B------:R-:W-:Y:S01]  /*0d50*/  FFMA.FTZ R12, R5, R20, R12 ;  /* 0x00000014050c7223 */ /* 0x000fe2000001000c */
[--C-:B------:R-:W-:Y:S02]  /*0d60*/  HADD2.F32 R5, -RZ, R14.reuse.H0_H0 ;  /* 0x2000000eff057230 */ /* 0x100fe40000004100 */
[----:B------:R-:W-:Y:S02]  /*0d70*/  HADD2.F32 R14, -RZ, R14.H1_H1 ;  /* 0x3000000eff0e7230 */ /* 0x000fe40000004100 */
[----:B------:R-:W-:-:S03]  /*0d80*/  HADD2.F32 R20, -RZ, R6.H0_H0 ;  /* 0x20000006ff147230 */ /* 0x000fc60000004100 */
[----:B------:R-:W-:Y:S02]  /*0d90*/  FMUL.FTZ R14, R14, R21 ;  /* 0x000000150e0e7220 */ /* 0x000fe40000410000 */
[----:B------:R-:W-:Y:S02]  /*0da0*/  FMUL.FTZ R5, R5, R20 ;  /* 0x0000001405057220 */ /* 0x000fe40000410000 */
[----:B------:R-:W2:Y:S01]  /*0db0*/  LDG.E.128.CONSTANT R20, desc[UR10][R40.64+0x400] ;  /* 0x0004000a28147981 */ /* 0x000ea2000c1e9d00 */
[----:B------:R-:W-:Y:S02]  /*0dc0*/  HADD2.F32 R8, -RZ, R8.H1_H1 ;  /* 0x30000008ff087230 */ /* 0x000fe40000004100 */
[----:B------:R-:W-:Y:S02]  /*0dd0*/  HADD2.F32 R6, -RZ, R17.H0_H0 ;  /* 0x20000011ff067230 */ /* 0x000fe40000004100 */
[----:B------:R-:W-:Y:S02]  /*0de0*/  HADD2.F32 R16, -RZ, R9.H0_H0 ;  /* 0x20000009ff107230 */ /* 0x000fe40000004100 */
[----:B------:R-:W-:-:S02]  /*0df0*/  FFMA.FTZ R8, R25, R8, R24 ;  /* 0x0000000819087223 */ /* 0x000fc40000010018 */
[----:B------:R-:W3:Y:S01]  /*0e00*/  LDG.E.128.CONSTANT R24, desc[UR10][R40.64+0x600] ;  /* 0x0006000a28187981 */ /* 0x000ee2000c1e9d00 */
[----:B------:R-:W-:Y:S02]  /*0e10*/  HADD2.F32 R17, -RZ, R17.H1_H1 ;  /* 0x30000011ff117230 */ /* 0x000fe40000004100 */
[----:B------:R-:W-:Y:S01]  /*0e20*/  FFMA.FTZ R13, R6, R16, R13 ;  /* 0x00000010060d7223 */ /* 0x000fe2000001000d */
        /* <DEDUP_REMOVED lines=9> */
[----:B------:R-:W-:Y:S02]  /*0ec0*/  HADD2.F32 R5, -RZ, R7.H0_H0 ;  /* 0x20000007ff057230 */ /* 0x000fe40000004100 */
        /* <DEDUP_REMOVED lines=8> */
[----:B------:R-:W-:-:S03]  /*0f50*/  FFMA.FTZ R16, R16, R5, R37 ;  /* 0x0000000510107223 */ /* 0x000fc60000010025 */
[----:B------:R-:W-:Y:S02]  /*0f60*/  FFMA.FTZ R15, R15, R4, R6 ;  /* 0x000000040f0f7223 */ /* 0x000fe40000010006 */
[----:B------:R-:W0:Y:S02]  /*0f70*/  LDS.128 R4, [R36+0x20] ;  /* 0x0000200024047984 */ /* 0x000e240000000c00 */
[----:B0-----:R-:W-:Y:S02]  /*0f80*/  HADD2.F32 R11, -RZ, R4.H0_H0 ;  /* 0x20000004ff0b7230 */ /* 0x001fe40000004100 */
[----:B------:R-:W-:Y:S01]  /*0f90*/  HADD2.F32 R19, -RZ, R6.H1_H1 ;  /* 0x30000006ff137230 */ /* 0x000fe20000004100 */
[----:B-----5:R-:W-:Y:S02]  /*0fa0*/  FSETP.NEU.FTZ.AND P0, PT, R35, RZ, PT ;  /* 0x000000ff2300720b */ /* 0x020fe40003f1d000 */
[----:B------:R-:W-:-:S04]  /*0fb0*/  IADD3 R30, R30, 0x4, RZ ;  /* 0x000000041e1e7810 */ /* 0x000fc80007ffe0ff */
[----:B------:R-:W-:Y:S01]  /*0fc0*/  ISETP.GE.AND P1, PT, R30, UR6, PT ;  /* 0x000000061e007c0c */ /* 0x000fe2000bf26270 */
[----:B--2---:R-:W-:-:S05]  /*0fd0*/  HADD2.F32 R10, -RZ, R20.H0_H0 ;  /* 0x20000014ff0a7230 */ /* 0x004fca0000004100 */
[----:B------:R-:W-:Y:S01]  /*0fe0*/  FFMA.FTZ R12, R11, R10, R12 ;  /* 0x0000000a0b0c7223 */ /* 0x000fe2000001000c */
[----:B------:R-:W-:Y:S02]  /*0ff0*/  HADD2.F32 R11, -RZ, R4.H1_H1 ;  /* 0x30000004ff0b7230 */ /* 0x000fe40000004100 */
[----:B------:R-:W-:Y:S02]  /*1000*/  HADD2.F32 R4, -RZ, R20.H1_H1 ;  /* 0x30000014ff047230 */ /* 0x000fe40000004100 */
[----:B------:R-:W-:-:S03]  /*1010*/  HADD2.F32 R10, -RZ, R21.H0_H0 ;  /* 0x20000015ff0a7230 */ /* 0x000fc60000004100 */
[----:B------:R-:W-:Y:S01]  /*1020*/  FFMA.FTZ R4, R11, R4, R8 ;  /* 0x000000040b047223 */ /* 0x000fe20000010008 */
[----:B------:R-:W-:-:S05]  /*1030*/  HADD2.F32 R8, -RZ, R5.H0_H0 ;  /* 0x20000005ff087230 */ /* 0x000fca0000004100 */
        /* <DEDUP_REMOVED lines=9> */
[----:B------:R-:W-:-:S03]  /*10d0*/  HADD2.F32 R6, -RZ, R23.H0_H0 ;  /* 0x20000017ff067230 */ /* 0x000fc60000004100 */
[----:B------:R-:W-:Y:S01]  /*10e0*/  FFMA.FTZ R14, R19, R22, R14 ;  /* 0x00000016130e7223 */ /* 0x000fe2000001000e */
[----:B------:R-:W-:-:S05]  /*10f0*/  HADD2.F32 R19, -RZ, R7.H0_H0 ;  /* 0x20000007ff137230 */ /* 0x000fca0000004100 */
[----:B------:R-:W-:Y:S01]  /*1100*/  FFMA.FTZ R16, R19, R6, R16 ;  /* 0x0000000613107223 */ /* 0x000fe20000010010 */
[--C-:B---3--:R-:W-:Y:S02]  /*1110*/  HADD2.F32 R6, -RZ, R24.reuse.H0_H0 ;  /* 0x20000018ff067230 */ /* 0x108fe40000004100 */
[----:B------:R-:W-:Y:S02]  /*1120*/  HADD2.F32 R24, -RZ, R24.H1_H1 ;  /* 0x30000018ff187230 */ /* 0x000fe40000004100 */
[----:B------:R-:W-:Y:S02]  /*1130*/  HADD2.F32 R18, -RZ, R25.H0_H0 ;  /* 0x20000019ff127230 */ /* 0x000fe40000004100 */
[----:B------:R-:W-:Y:S02]  /*1140*/  HADD2.F32 R23, -RZ, R23.H1_H1 ;  /* 0x30000017ff177230 */ /* 0x000fe40000004100 */
[----:B------:R-:W-:Y:S02]  /*1150*/  HADD2.F32 R25, -RZ, R25.H1_H1 ;  /* 0x30000019ff197230 */ /* 0x000fe40000004100 */
[----:B0-----:R-:W-:-:S02]  /*1160*/  HADD2.F32 R19, -RZ, R8.H0_H0 ;  /* 0x20000008ff137230 */ /* 0x001fc40000004100 */
[----:B------:R-:W-:-:S03]  /*1170*/  HADD2.F32 R21, -RZ, R8.H1_H1 ;  /* 0x30000008ff157230 */ /* 0x000fc60000004100 */
[----:B------:R-:W-:Y:S01]  /*1180*/  FFMA.FTZ R12, R19, R6, R12 ;  /* 0x00000006130c7223 */ /* 0x000fe2000001000c */
[----:B------:R-:W-:Y:S02]  /*1190*/  HADD2.F32 R6, -RZ, R9.H0_H0 ;  /* 0x20000009ff067230 */ /* 0x000fe40000004100 */
[----:B------:R-:W-:Y:S01]  /*11a0*/  FFMA.FTZ R21, R21, R24, R4 ;  /* 0x0000001815157223 */ /* 0x000fe20000010004 */
[----:B------:R-:W-:Y:S02]  /*11b0*/  HADD2.F32 R4, -RZ, R7.H1_H1 ;  /* 0x30000007ff047230 */ /* 0x000fe40000004100 */
[----:B------:R-:W-:Y:S02]  /*11c0*/  HADD2.F32 R8, -RZ, R9.H1_H1 ;  /* 0x30000009ff087230 */ /* 0x000fe40000004100 */
[----:B------:R-:W-:Y:S01]  /*11d0*/  FFMA.FTZ R6, R6, R18, R13 ;  /* 0x0000001206067223 */ /* 0x000fe2000001000d */
[----:B------:R-:W-:Y:S01]  /*11e0*/  FADD.FTZ R21, R12, R21 ;  /* 0x000000150c157221 */ /* 0x000fe20000010000 */
[----:B------:R-:W-:Y:S01]  /*11f0*/  FFMA.FTZ R15, R4, R23, R15 ;  /* 0x00000017040f7223 */ /* 0x000fe2000001000f */
[----:B------:R-:W-:-:S02]  /*1200*/  HADD2.F32 R4, -RZ, R10.H0_H0 ;  /* 0x2000000aff047230 */ /* 0x000fc40000004100 */
[----:B------:R-:W-:Y:S01]  /*1210*/  FADD.FTZ R12, R6, R21 ;  /* 0x00000015060c7221 */ /* 0x000fe20000010000 */
[----:B------:R-:W-:Y:S02]  /*1220*/  HADD2.F32 R6, -RZ, R26.H0_H0 ;  /* 0x2000001aff067230 */ /* 0x000fe40000004100 */
[----:B------:R-:W-:Y:S01]  /*1230*/  FFMA.FTZ R5, R8, R25, R5 ;  /* 0x0000001908057223 */ /* 0x000fe20000010005 */
[----:B------:R-:W-:Y:S02]  /*1240*/  HADD2.F32 R7, -RZ, R10.H1_H1 ;  /* 0x3000000aff077230 */ /* 0x000fe40000004100 */
[--C-:B------:R-:W-:Y:S02]  /*1250*/  HADD2.F32 R9, -RZ, R11.reuse.H0_H0 ;  /* 0x2000000bff097230 */ /* 0x100fe40000004100 */
[----:B------:R-:W-:Y:S01]  /*1260*/  FFMA.FTZ R4, R4, R6, R17 ;  /* 0x0000000604047223 */ /* 0x000fe20000010011 */
[----:B------:R-:W-:Y:S02]  /*1270*/  HADD2.F32 R8, -RZ, R11.H1_H1 ;  /* 0x3000000bff087230 */ /* 0x000fe40000004100 */
[----:B------:R-:W-:Y:S01]  /*1280*/  FADD.FTZ R11, R5, R12 ;  /* 0x0000000c050b7221 */ /* 0x000fe20000010000 */
[----:B------:R-:W-:Y:S01]  /*1290*/  HADD2.F32 R26, -RZ, R26.H1_H1 ;  /* 0x3000001aff1a7230 */ /* 0x000fe20000004100 */
[----:B------:R-:W-:Y:S01]  /*12a0*/  I2FP.F32.S32 R6, R32 ;  /* 0x0000002000067245 */ /* 0x000fe20000201400 */
[----:B------:R-:W-:-:S02]  /*12b0*/  HADD2.F32 R5, -RZ, R27.H0_H0 ;  /* 0x2000001bff057230 */ /* 0x000fc40000004100 */
[----:B------:R-:W-:Y:S01]  /*12c0*/  FADD.FTZ R4, R4, R11 ;  /* 0x0000000b04047221 */ /* 0x000fe20000010000 */
[----:B------:R-:W-:Y:S01]  /*12d0*/  FFMA.FTZ R7, R7, R26, R14 ;  /* 0x0000001a07077223 */ /* 0x000fe2000001000e */
[----:B------:R-:W-:Y:S01]  /*12e0*/  FMUL.FTZ R6, R6, R35 ;  /* 0x0000002306067220 */ /* 0x000fe20000410000 */
[----:B------:R-:W-:Y:S02]  /*12f0*/  HADD2.F32 R27, -RZ, R27.H1_H1 ;  /* 0x3000001bff1b7230 */ /* 0x000fe40000004100 */
[----:B------:R-:W-:Y:S01]  /*1300*/  FFMA.FTZ R5, R9, R5, R16 ;  /* 0x0000000509057223 */ /* 0x000fe20000010010 */
[----:B------:R-:W-:Y:S01]  /*1310*/  FADD.FTZ R4, R7, R4 ;  /* 0x0000000407047221 */ /* 0x000fe20000010000 */
[----:B------:R-:W-:Y:S01]  /*1320*/  FSEL R6, R6, RZ, P0 ;  /* 0x000000ff06067208 */ /* 0x000fe20000000000 */
[----:B------:R-:W-:Y:S02]  /*1330*/  FFMA.FTZ R8, R8, R27, R15 ;  /* 0x0000001b08087223 */ /* 0x000fe4000001000f */
[----:B------:R-:W-:Y:S01]  /*1340*/  FADD.FTZ R5, R5, R4 ;  /* 0x0000000405057221 */ /* 0x000fe20000010000 */
[----:B------:R-:W-:-:S03]  /*1350*/  ISETP.GE.AND P0, PT, R33, UR8, PT ;  /* 0x0000000821007c0c */ /* 0x000fc6000bf06270 */
[----:B------:R-:W-:-:S04]  /*1360*/  FADD.FTZ R5, R8, R5 ;  /* 0x0000000508057221 */ /* 0x000fc80000010000 */
[----:B------:R-:W-:-:S05]  /*1370*/  FFMA.FTZ R5, R5, UR9, R6 ;  /* 0x0000000905057c23 */ /* 0x000fca0008010006 */
[----:B------:R-:W-:Y:S02]  /*1380*/  FSEL R4, R5, RZ, !P0 ;  /* 0x000000ff05047208 */ /* 0x000fe40004000000 */
[----:B------:R-:W-:Y:S02]  /*1390*/  @!P0 FMNMX.FTZ R34, R34, R5, !PT ;  /* 0x0000000522228209 */ /* 0x000fe40007810000 */
[----:B------:R-:W-:Y:S01]  /*13a0*/  IADD3 R2, P0, R2, 0x10, RZ ;  /* 0x0000001002027810 */ /* 0x000fe20007f1e0ff */
[----:B------:R0:W-:Y:S01]  /*13b0*/  STS [R31], R4 ;  /* 0x000000041f007388 */ /* 0x0001e20000000800 */
[----:B------:R-:W-:Y:S01]  /*13c0*/  VIADD R32, R32, 0x80 ;  /* 0x0000008020207836 */ /* 0x000fe20000000000 */
[----:B------:R-:W-:Y:S02]  /*13d0*/  IADD3 R33, R33, 0x80, RZ ;  /* 0x0000008021217810 */ /* 0x000fe40007ffe0ff */
[----:B------:R-:W-:Y:S01]  /*13e0*/  IMAD.X R3, RZ, RZ, R3, P0 ;  /* 0x000000ffff037224 */ /* 0x000fe200000e0603 */
[----:B0-----:R-:W-:Y:S01]  /*13f0*/  IADD3 R31, R31, 0x200, RZ ;  /* 0x000002001f1f7810 */ /* 0x001fe20007ffe0ff */
[----:B------:R-:W-:Y:S06]  /*1400*/  @!P1 BRA `(.L_x_21831) ;  /* 0xfffffff400d49947 */ /* 0x000fec000383ffff */
.L_x_21830:
[----:B------:R-:W-:Y:S05]  /*1410*/  BSYNC B0 ;  /* 0x0000000000007941 */ /* 0x000fea0003800000 */
.L_x_21829:
        /* <DEDUP_REMOVED lines=33> */
[----:B------:R-:W-:-:S03]  /*1630*/  IMAD.MOV.U32 R4, RZ, RZ, -0x800001 ;  /* 0xff7fffffff047424 */ /* 0x000fc600078e00ff */
[----:B------:R-:W-:Y:S02]  /*1640*/  @!P1 LEA R5, R22, R5, 0x2 ;  /* 0x0000000516059211 */ /* 0x000fe400078e10ff */
[----:B0-----:R-:W-:-:S05]  /*1650*/  @!P0 FMNMX.FTZ R3, R6, R3, !PT ;  /* 0x0000000306038209 */ /* 0x001fca0007810000 */
        /* <DEDUP_REMOVED lines=13> */
[----:B------:R-:W-:-:S04]  /*1730*/  IADD3 R3, R3, UR4, RZ ;  /* 0x0000000403037c10 */ /* 0x000fc8000fffe0ff */
        /* <DEDUP_REMOVED lines=13> */
.L_x_21836:
        /* <DEDUP_REMOVED lines=11> */
.L_x_21835:
[----:B------:R-:W-:Y:S05]  /*18c0*/  BSYNC B1 ;  /* 0x0000000000017941 */ /* 0x000fea0003800000 */
.L_x_21834:
        /* <DEDUP_REMOVED lines=12> */
[----:B0-----:R-:W-:Y:S01]  /*1990*/  IMAD.U32 R6, RZ, RZ, UR4 ;  /* 0x00000004ff067e24 */ /* 0x001fe2000f8e00ff */
[----:B------:R-:W-:-:S04]  /*19a0*/  PLOP3.LUT P0, PT, PT, PT, PT, 0x8, 0x0 ;  /* 0x000000000000781c */ /* 0x000fc80003f0e170 */
[----:B------:R-:W-:-:S09]  /*19b0*/  IADD3 R6, R6, -0x600, RZ ;  /* 0xfffffa0006067810 */ /* 0x000fd20007ffe0ff */
.L_x_21839:
[----:B------:R-:W1:Y:S01]  /*19c0*/  LDS R13, [R5+-0x200] ;  /* 0xfffe0000050d7984 */ /* 0x000e620000000800 */
[----:B------:R-:W-:-:S03]  /*19d0*/  VIADD R3, R3, 0x800 ;  /* 0x0000080003037836 */ /* 0x000fc60000000000 */
[----:B------:R-:W0:Y:S02]  /*19e0*/  LDS R17, [R5+0x200] ;  /* 0x0002000005117984 */ /* 0x000e240000000800 */
[----:B------:R-:W-:Y:S02]  /*19f0*/  ISETP.GE.AND P2, PT, R3, R6, PT ;  /* 0x000000060300720c */ /* 0x000fe40003f46270 */
[----:B------:R-:W2:Y:S04]  /*1a00*/  LDS R15, [R5] ;  /* 0x00000000050f7984 */ /* 0x000ea80000000800 */
[----:B------:R-:W3:Y:S04]  /*1a10*/  LDS R7, [R5+-0x400] ;  /* 0xfffc000005077984 */ /* 0x000ee80000000800 */
[----:B------:R-:W4:Y:S04]  /*1a20*/  LDS R19, [R5+0x400] ;  /* 0x0004000005137984 */ /* 0x000f280000000800 */
[----:B------:R-:W4:Y:S04]  /*1a30*/  LDS R25, [R5+0x600] ;  /* 0x0006000005197984 */ /* 0x000f280000000800 */
[----:B------:R-:W4:Y:S04]  /*1a40*/  LDS R11, [R5+0x800] ;  /* 0x00080000050b7984 */ /* 0x000f280000000800 */
[----:B------:R-:W4:Y:S04]  /*1a50*/  LDS R9, [R5+0xa00] ;  /* 0x000a000005097984 */ /* 0x000f280000000800 */
[----:B------:R-:W4:Y:S01]  /*1a60*/  LDS R27, [R5+0x1600] ;  /* 0x00160000051b7984 */ /* 0x000f220000000800 */
[----:B-1----:R-:W-:-:S04]  /*1a70*/  FADD.FTZ R13, -R2, R13 ;  /* 0x0000000d020d7221 */ /* 0x002fc80000010100 */
[----:B------:R-:W-:Y:S01]  /*1a80*/  FMUL.FTZ R8, R13, 1.4426950216293334961 ;  /* 0x3fb8aa3b0d087820 */ /* 0x000fe20000410000 */
[C---:B0-----:R-:W-:Y:S01]  /*1a90*/  FADD.FTZ R17, -R2.reuse, R17 ;  /* 0x0000001102117221 */ /* 0x041fe20000010100 */
[----:B------:R-:W0:Y:S01]  /*1aa0*/  LDS R13, [R5+0xc00] ;  /* 0x000c0000050d7984 */ /* 0x000e220000000800 */
[C---:B--2---:R-:W-:Y:S02]  /*1ab0*/  FADD.FTZ R10, -R2.reuse, R15 ;  /* 0x0000000f020a7221 */ /* 0x044fe40000010100 */
[----:B------:R-:W-:Y:S01]  /*1ac0*/  FMUL.FTZ R12, R17, 1.4426950216293334961 ;  /* 0x3fb8aa3b110c7820 */ /* 0x000fe20000410000 */
[----:B------:R-:W1:Y:S01]  /*1ad0*/  LDS R15, [R5+0xe00] ;  /* 0x000e0000050f7984 */ /* 0x000e620000000800 */
[----:B------:R-:W2:Y:S01]  /*1ae0*/  MUFU.EX2 R8, R8 ;  /* 0x0000000800087308 */ /* 0x000ea20000000800 */
[----:B---3--:R-:W-:Y:S01]  /*1af0*/  FADD.FTZ R7, -R2, R7 ;  /* 0x0000000702077221 */ /* 0x008fe20000010100 */
[----:B------:R-:W-:Y:S01]  /*1b00*/  FMUL.FTZ R10, R10, 1.4426950216293334961 ;  /* 0x3fb8aa3b0a0a7820 */ /* 0x000fe20000410000 */
[----:B------:R-:W3:Y:S02]  /*1b10*/  LDS R17, [R5+0x1000] ;  /* 0x0010000005117984 */ /* 0x000ee40000000800 */
[----:B------:R-:W-:Y:S01]  /*1b20*/  FMUL.FTZ R7, R7, 1.4426950216293334961 ;  /* 0x3fb8aa3b07077820 */ /* 0x000fe20000410000 */
[----:B----4-:R-:W-:-:S02]  /*1b30*/  FADD.FTZ R14, -R2, R19 ;  /* 0x00000013020e7221 */ /* 0x010fc40000010100 */
[----:B------:R-:W4:Y:S01]  /*1b40*/  LDS R19, [R5+0x1200] ;  /* 0x0012000005137984 */ /* 0x000f220000000800 */
[----:B------:R-:W-:Y:S01]  /*1b50*/  FADD.FTZ R16, -R2, R25 ;  /* 0x0000001902107221 */ /* 0x000fe20000010100 */
[----:B------:R-:W0:Y:S01]  /*1b60*/  MUFU.EX2 R10, R10 ;  /* 0x0000000a000a7308 */ /* 0x000e220000000800 */
[----:B------:R-:W-:Y:S01]  /*1b70*/  FMUL.FTZ R14, R14, 1.4426950216293334961 ;  /* 0x3fb8aa3b0e0e7820 */ /* 0x000fe20000410000 */
[----:B------:R-:W4:Y:S01]  /*1b80*/  LDS R25, [R5+0x1400] ;  /* 0x0014000005197984 */ /* 0x000f220000000800 */
[----:B------:R-:W-:Y:S01]  /*1b90*/  FADD.FTZ R11, -R2, R11 ;  /* 0x0000000b020b7221 */ /* 0x000fe20000010100 */
[----:B------:R-:W-:-:S03]  /*1ba0*/  FMUL.FTZ R16, R16, 1.4426950216293334961 ;  /* 0x3fb8aa3b10107820 */ /* 0x000fc60000410000 */
[----:B------:R-:W-:Y:S01]  /*1bb0*/  FMUL.FTZ R18, R11, 1.4426950216293334961 ;  /* 0x3fb8aa3b0b127820 */ /* 0x000fe20000410000 */
[----:B------:R-:W0:Y:S01]  /*1bc0*/  MUFU.EX2 R7, R7 ;  /* 0x0000000700077308 */ /* 0x000e220000000800 */
[C---:B------:R-:W-:Y:S01]  /*1bd0*/  FADD.FTZ R11, -R2.reuse, R9 ;  /* 0x00000009020b7221 */ /* 0x040fe20000010100 */
[----:B--2---:R-:W-:Y:S01]  /*1be0*/  STS [R5+-0x200], R8 ;  /* 0xfffe000805007388 */ /* 0x004fe20000000800 */
[C---:B------:R-:W-:Y:S02]  /*1bf0*/  FADD.FTZ R27, -R2.reuse, R27 ;  /* 0x0000001b021b7221 */ /* 0x040fe40000010100 */
[----:B------:R-:W-:Y:S01]  /*1c00*/  FMUL.FTZ R20, R11, 1.4426950216293334961 ;  /* 0x3fb8aa3b0b147820 */ /* 0x000fe20000410000 */
[----:B------:R-:W2:Y:S01]  /*1c10*/  LDS R9, [R5+0x1800] ;  /* 0x0018000005097984 */ /* 0x000ea20000000800 */
[----:B------:R-:W-:Y:S01]  /*1c20*/  FMUL.FTZ R27, R27, 1.4426950216293334961 ;  /* 0x3fb8aa3b1b1b7820 */ /* 0x000fe20000410000 */
[----:B------:R-:W3:Y:S02]  /*1c30*/  MUFU.EX2 R12, R12 ;  /* 0x0000000c000c7308 */ /* 0x000ee40000000800 */
[----:B------:R-:W2:Y:S04]  /*1c40*/  LDS R11, [R5+0x1a00] ;  /* 0x001a0000050b7984 */ /* 0x000ea80000000800 */
[----:B0-----:R-:W-:Y:S02]  /*1c50*/  STS [R5], R10 ;  /* 0x0000000a05007388 */ /* 0x001fe40000000800 */
[----:B------:R-:W0:Y:S01]  /*1c60*/  MUFU.EX2 R14, R14 ;  /* 0x0000000e000e7308 */ /* 0x000e220000000800 */
[C---:B------:R-:W-:Y:S01]  /*1c70*/  FADD.FTZ R13, -R2.reuse, R13 ;  /* 0x0000000d020d7221 */ /* 0x040fe20000010100 */
[----:B------:R-:W-:Y:S03]  /*1c80*/  STS [R5+-0x400], R7 ;  /* 0xfffc000705007388 */ /* 0x000fe60000000800 */
[----:B------:R-:W-:Y:S01]  /*1c90*/  FMUL.FTZ R13, R13, 1.4426950216293334961 ;  /* 0x3fb8aa3b0d0d7820 */ /* 0x000fe20000410000 */
[----:B-1----:R-:W-:-:S02]  /*1ca0*/  FADD.FTZ R15, -R2, R15 ;  /* 0x0000000f020f7221 */ /* 0x002fc40000010100 */
[----:B------:R-:W1:Y:S01]  /*1cb0*/  MUFU.EX2 R16, R16 ;  /* 0x0000001000107308 */ /* 0x000e620000000800 */
[C---:B---3--:R-:W-:Y:S01]  /*1cc0*/  FADD.FTZ R17, -R2.reuse, R17 ;  /* 0x0000001102117221 */ /* 0x048fe20000010100 */
[----:B------:R-:W-:Y:S01]  /*1cd0*/  FMUL.FTZ R15, R15, 1.4426950216293334961 ;  /* 0x3fb8aa3b0f0f7820 */ /* 0x000fe20000410000 */
[----:B------:R-:W-:Y:S02]  /*1ce0*/  STS [R5+0x200], R12 ;  /* 0x0002000c05007388 */ /* 0x000fe40000000800 */
[----:B------:R-:W-:Y:S01]  /*1cf0*/  FMUL.FTZ R17, R17, 1.4426950216293334961 ;  /* 0x3fb8aa3b11117820 */ /* 0x000fe20000410000 */
[C---:B----4-:R-:W-:Y:S02]  /*1d00*/  FADD.FTZ R19, -R2.reuse, R19 ;  /* 0x0000001302137221 */ /* 0x050fe40000010100 */
[----:B------:R3:W4:Y:S01]  /*1d10*/  MUFU.EX2 R24, R13 ;  /* 0x0000000d00187308 */ /* 0x0007220000000800 */
[----:B0-----:R-:W-:Y:S01]  /*1d20*/  STS [R5+0x400], R14 ;  /* 0x0004000e05007388 */ /* 0x001fe20000000800 */
[----:B------:R-:W-:Y:S01]  /*1d30*/  FMUL.FTZ R19, R19, 1.4426950216293334961 ;  /* 0x3fb8aa3b13137820 */ /* 0x000fe20000410000 */
[----:B------:R-:W-:-:S04]  /*1d40*/  FADD.FTZ R25, -R2, R25 ;  /* 0x0000001902197221 */ /* 0x000fc80000010100 */
[----:B------:R-:W-:Y:S01]  /*1d50*/  FMUL.FTZ R25, R25, 1.4426950216293334961 ;  /* 0x3fb8aa3b19197820 */ /* 0x000fe20000410000 */
[----:B------:R-:W0:Y:S01]  /*1d60*/  MUFU.EX2 R18, R18 ;  /* 0x0000001200127308 */ /* 0x000e220000000800 */
[----:B---3--:R-:W-:Y:S01]  /*1d70*/  FADD.FTZ R13, R7, R4 ;  /* 0x00000004070d7221 */ /* 0x008fe20000010000 */
[----:B-1----:R-:W-:Y:S03]  /*1d80*/  STS [R5+0x600], R16 ;  /* 0x0006001005007388 */ /* 0x002fe60000000800 */
[----:B------:R-:W-:Y:S01]  /*1d90*/  FADD.FTZ R13, R13, R8 ;  /* 0x000000080d0d7221 */ /* 0x000fe20000010000 */
[C---:B--2---:R-:W-:Y:S02]  /*1da0*/  FADD.FTZ R9, -R2.reuse, R9 ;  /* 0x0000000902097221 */ /* 0x044fe40000010100 */
[----:B------:R-:W1:Y:S01]  /*1db0*/  MUFU.EX2 R20, R20 ;  /* 0x0000001400147308 */ /* 0x000e620000000800 */
[----:B------:R-:W-:Y:S01]  /*1dc0*/  FADD.FTZ R13, R13, R10 ;  /* 0x0000000a0d0d7221 */ /* 0x000fe20000010000 */
[----:B------:R-:W-:Y:S01]  /*1dd0*/  FADD.FTZ R11, -R2, R11 ;  /* 0x0000000b020b7221 */ /* 0x000fe20000010100 */
[----:B------:R-:W-:Y:S01]  /*1de0*/  FMUL.FTZ R9, R9, 1.4426950216293334961 ;  /* 0x3fb8aa3b09097820 */ /* 0x000fe20000410000 */
[----:B----4-:R-:W-:Y:S01]  /*1df0*/  STS [R5+0xc00], R24 ;  /* 0x000c001805007388 */ /* 0x010fe20000000800 */
[----:B------:R-:W-:Y:S01]  /*1e00*/  FADD.FTZ R13, R13, R12 ;  /* 0x0000000c0d0d7221 */ /* 0x000fe20000010000 */
[----:B------:R-:W-:-:S02]  /*1e10*/  FMUL.FTZ R11, R11, 1.4426950216293334961 ;  /* 0x3fb8aa3b0b0b7820 */ /* 0x000fc40000410000 */
        /* <DEDUP_REMOVED lines=30> */
.L_x_21838:
[----:B------:R-:W-:Y:S05]  /*2000*/  BSYNC B1 ;  /* 0x0000000000017941 */ /* 0x000fea0003800000 */
.L_x_21837:
[----:B0-----:R-:W-:Y:S01]  /*2010*/  IADD3 R6, -R3, UR4, RZ ;  /* 0x0000000403067c10 */ /* 0x001fe2000fffe1ff */
        /* <DEDUP_REMOVED lines=54> */
.L_x_21841:
[----:B------:R-:W-:Y:S05]  /*2380*/  BSYNC B1 ;  /* 0x0000000000017941 */ /* 0x000fea0003800000 */
.L_x_21840:
        /* <DEDUP_REMOVED lines=26> */
.L_x_21833:
[----:B------:R-:W-:Y:S05]  /*2530*/  BSYNC B0 ;  /* 0x0000000000007941 */ /* 0x000fea0003800000 */
.L_x_21832:
        /* <DEDUP_REMOVED lines=19> */
[----:B0-----:R-:W0:Y:S01]  /*2670*/  SHFL.BFLY PT, R6, R5, 0x2, 0x1f ;  /* 0x0c401f0005067f89 */ /* 0x001e2200000e0000 */
        /* <DEDUP_REMOVED lines=31> */
.L_x_21846:
        /* <DEDUP_REMOVED lines=8> */
.L_x_21845:
[----:B------:R-:W-:Y:S05]  /*28f0*/  BSYNC B1 ;  /* 0x0000000000017941 */ /* 0x000fea0003800000 */
.L_x_21844:
        /* <DEDUP_REMOVED lines=15> */
.L_x_21849:
        /* <DEDUP_REMOVED lines=12> */
[----:B-----5:R-:W4:Y:S01]  /*2ab0*/  LDS R35, [R3+0x1000] ;  /* 0x0010000003237984 */ /* 0x020f220000000800 */
        /* <DEDUP_REMOVED lines=39> */
.L_x_21848:
[----:B------:R-:W-:Y:S05]  /*2d30*/  BSYNC B1 ;  /* 0x0000000000017941 */ /* 0x000fea0003800000 */
.L_x_21847:
        /* <DEDUP_REMOVED lines=31> */
.L_x_21851:
[----:B------:R-:W-:Y:S05]  /*2f30*/  BSYNC B1 ;  /* 0x0000000000017941 */ /* 0x000fea0003800000 */
.L_x_21850:
        /* <DEDUP_REMOVED lines=14> */
.L_x_21843:
[----:B------:R-:W-:Y:S05]  /*3020*/  BSYNC B0 ;  /* 0x0000000000007941 */ /* 0x000fea0003800000 */
.L_x_21842:
[----:B------:R-:W-:Y:S01]  /*3030*/  BAR.SYNC.DEFER_BLOCKING 0x0 ;  /* 0x0000000000007b1d */ /* 0x000fe20000010000 */
[----:B------:R-:W-:-:S05]  /*3040*/  ISETP.GE.AND P0, PT, R21, UR6, PT ;  /* 0x0000000615007c0c */ /* 0x000fca000bf06270 */
[----:B------:R-:W-:Y:S01]  /*3050*/  ULDC UR9, c[0x0][0x25c] ;  /* 0x0000970000097ab9 */ /* 0x000fe20000000800 */
[----:B------:R-:W-:Y:S07]  /*3060*/  BSSY B0, `(.L_x_21852) ;  /* 0x00000fb000007945 */ /* 0x000fee0003800000 */
[----:B------:R-:W-:Y:S01]  /*3070*/  @P0 IMAD.MOV.U32 R20, RZ, RZ, RZ ;  /* 0x000000ffff140224 */ /* 0x000fe200078e00ff */
[----:B-1----:R-:W-:Y:S02]  /*3080*/  @P0 CS2R R6, SRZ ;  /* 0x0000000000060805 */ /* 0x002fe4000001ff00 */
[----:B------:R-:W-:Y:S01]  /*3090*/  @P0 MOV R5, RZ ;  /* 0x000000ff00050202 */ /* 0x000fe20000000f00 */
[----:B------:R-:W-:Y:S06]  /*30a0*/  @P0 BRA `(.L_x_21853) ;  /* 0x0000000c00d80947 */ /* 0x000fec0003800000 */
[----:B------:R-:W1:Y:S01]  /*30b0*/  S2UR UR5, SR_CgaCtaId ;  /* 0x00000000000579c3 */ /* 0x000e620000008800 */
[----:B------:R-:W-:Y:S01]  /*30c0*/  SHF.R.S32.HI R5, RZ, 0x1f, R22 ;  /* 0x0000001fff057819 */ /* 0x000fe20000011416 */
[----:B------:R-:W-:Y:S01]  /*30d0*/  ULDC UR4, c[0x0][0x248] ;  /* 0x0000920000047ab9 */ /* 0x000fe20000000800 */
[----:B------:R-:W-:Y:S01]  /*30e0*/  ULDC.64 UR16, c[0x0][0x238] ;  /* 0x00008e0000107ab9 */ /* 0x000fe20000000a00 */
[----:B------:R-:W-:Y:S01]  /*30f0*/  UIMAD UR4, UR12, UR4, URZ ;  /* 0x000000040c0472a4 */ /* 0x000fe2000f8e023f */
[----:B------:R-:W-:Y:S01]  /*3100*/  LEA.HI R8, R5, R22, RZ, 0x2 ;  /* 0x0000001605087211 */ /* 0x000fe200078f10ff */
[----:B------:R-:W-:Y:S01]  /*3110*/  IMAD.U32 R12, RZ, RZ, UR6 ;  /* 0x00000006ff0c7e24 */ /* 0x000fe2000f8e00ff */
[----:B------:R-:W-:Y:S01]  /*3120*/  HFMA2.MMA R20, -RZ, RZ, 0, 0 ;  /* 0x00000000ff147435 */ /* 0x000fe200000001ff */
[----:B------:R-:W2:Y:S01]  /*3130*/  LDC R11, c[0x0][0x25c] ;  /* 0x00009700ff0b7b82 */ /* 0x000ea20000000800 */
[----:B------:R-:W-:Y:S01]  /*3140*/  LOP3.LUT R9, R8, 0xfffffffc, RZ, 0xc0, !PT ;  /* 0xfffffffc08097812 */ /* 0x000fe200078ec0ff */
[----:B------:R-:W-:-:S02]  /*3150*/  USHF.R.S32.HI UR7, URZ, 0x1f, UR4 ;  /* 0x0000001f3f077899 */ /* 0x000fc40008011404 */
[C---:B0-----:R-:W-:Y:S01]  /*3160*/  IADD3 R3, P0, R21.reuse, UR4, RZ ;  /* 0x0000000415037c10 */ /* 0x041fe2000ff1e0ff */
[----:B------:R-:W-:Y:S01]  /*3170*/  IMAD.SHL.U32 R10, R8, 0x8, RZ ;  /* 0x00000008080a7824 */ /* 0x000fe200078e00ff */
[----:B------:R-:W-:Y:S01]  /*3180*/  UMOV UR4, 0x400 ;  /* 0x0000040000047882 */ /* 0x000fe20000000000 */
[----:B------:R-:W-:Y:S01]  /*3190*/  IADD3 R8, R22, -R9, RZ ;  /* 0x8000000916087210 */ /* 0x000fe20007ffe0ff */
[----:B------:R-:W-:Y:S01]  /*31a0*/  UIADD3 UR4, UR4, 0x60, URZ ;  /* 0x0000006004047890 */ /* 0x000fe2000fffe03f */
[C---:B------:R-:W-:Y:S01]  /*31b0*/  LEA.HI.X.SX32 R2, R21.reuse, UR7, 0x1, P0 ;  /* 0x0000000715027c11 */ /* 0x040fe200080f0eff */
[----:B------:R-:W-:Y:S01]  /*31c0*/  ULDC UR7, c[0x0][0x260] ;  /* 0x0000980000077ab9 */ /* 0x000fe20000000800 */
[----:B------:R-:W-:Y:S01]  /*31d0*/  LOP3.LUT R29, R10, 0xffffffe0, RZ, 0xc0, !PT ;  /* 0xffffffe00a1d7812 */ /* 0x000fe200078ec0ff */
[----:B------:R-:W-:Y:S01]  /*31e0*/  IMAD R24, R21, 0x4, R8 ;  /* 0x0000000415187824 */ /* 0x000fe200078e0208 */
[----:B------:R-:W-:Y:S01]  /*31f0*/  SHF.L.U32 R8, R8, 0x3, RZ ;  /* 0x0000000308087819 */ /* 0x000fe200000006ff */
[----:B------:R-:W-:Y:S01]  /*3200*/  IMAD R34, R0, UR7, RZ ;  /* 0x0000000700227c24 */ /* 0x000fe2000f8e02ff */
[----:B------:R-:W-:-:S02]  /*3210*/  LEA R4, P0, R3, UR16, 0x2 ;  /* 0x0000001003047c11 */ /* 0x000fc4000f8010ff */
[----:B------:R-:W-:Y:S01]  /*3220*/  CS2R R6, SRZ ;  /* 0x0000000000067805 */ /* 0x000fe2000001ff00 */
[----:B-1----:R-:W-:Y:S01]  /*3230*/  ULEA UR4, UR5, UR4, 0x18 ;  /* 0x0000000405047291 */ /* 0x002fe2000f8ec03f */
[----:B------:R-:W-:Y:S01]  /*3240*/  IMAD.IADD R29, R8, 0x1, R29 ;  /* 0x00000001081d7824 */ /* 0x000fe200078e021d */
[----:B------:R-:W-:Y:S01]  /*3250*/  LEA.HI.X R3, R3, UR17, R2, 0x2, P0 ;  /* 0x0000001103037c11 */ /* 0x000fe200080f1402 */
[----:B------:R-:W-:Y:S01]  /*3260*/  IMAD.MOV.U32 R5, RZ, RZ, RZ ;  /* 0x000000ffff057224 */ /* 0x000fe200078e00ff */
[----:B------:R-:W-:Y:S01]  /*3270*/  MOV R2, R21 ;  /* 0x0000001500027202 */ /* 0x000fe20000000f00 */
[----:B------:R-:W-:Y:S01]  /*3280*/  VIADD R27, R29, 0x300 ;  /* 0x000003001d1b7836 */ /* 0x000fe20000000000 */
[----:B------:R-:W-:Y:S02]  /*3290*/  LEA R24, R24, UR4, 0x5 ;  /* 0x0000000418187c11 */ /* 0x000fe4000f8e28ff */
[----:B------:R-:W-:Y:S02]  /*32a0*/  IADD3 R25, -R21, -0x1, R12 ;  /* 0xffffffff15197810 */ /* 0x000fe40007ffe10c */
[----:B--2---:R-:W-:Y:S01]  /*32b0*/  SHF.R.S32.HI R0, RZ, 0x1f, R11 ;  /* 0x0000001fff007819 */ /* 0x004fe2000001140b */
[----:B------:R-:W-:Y:S01]  /*32c0*/  VIADD R24, R24, 0x10 ;  /* 0x0000001018187836 */ /* 0x000fe20000000000 */
[----:B-----5:R-:W-:-:S02]  /*32d0*/  SHF.R.S32.HI R35, RZ, 0x1f, R34 ;  /* 0x0000001fff237819 */ /* 0x020fc40000011422 */
[----:B------:R-:W-:Y:S02]  /*32e0*/  LEA R26, R21, R8, 0x5 ;  /* 0x00000008151a7211 */ /* 0x000fe400078e28ff */
[----:B------:R-:W-:-:S07]  /*32f0*/  IADD3 R28, R29, 0x200, RZ ;  /* 0x000002001d1c7810 */ /* 0x000fce0007ffe0ff */
.L_x_21862:
[----:B------:R-:W-:Y:S01]  /*3300*/  MOV R30, R4 ;  /* 0x00000004001e7202 */ /* 0x000fe20000000f00 */
[----:B------:R-:W-:Y:S01]  /*3310*/  IMAD.MOV.U32 R31, RZ, RZ, R3 ;  /* 0x000000ffff1f7224 */ /* 0x000fe200078e0003 */
        /* <DEDUP_REMOVED lines=8> */
[----:B------:R-:W-:Y:S02]  /*33a0*/  F2FP.F16.F32.PACK_AB R32, R15, R14 ;  /* 0x0000000e0f20723e */ /* 0x000fe400000000ff */
        /* <DEDUP_REMOVED lines=9> */
[----:B------:R-:W-:Y:S01]  /*3440*/  LEA.HI.X R39, R19, R17, R30, 0x1, P1 ;  /* 0x0000001113277211 */ /* 0x000fe200008f0c1e */
[----:B------:R-:W-:-:S04]  /*3450*/  IMAD.MOV.U32 R30, RZ, RZ, R10 ;  /* 0x000000ffff1e7224 */ /* 0x000fc800078e000a */
[----:B------:R0:W5:Y:S06]  /*3460*/  LDG.E.128.CONSTANT R8, desc[UR10][R38.64] ;  /* 0x0000000a26087981 */ /* 0x00016c000c1e9d00 */
        /* <DEDUP_REMOVED lines=14> */
[----:B------:R-:W-:-:S04]  /*3550*/  PRMT R12, R10, 0x7632, R12 ;  /* 0x000076320a0c7816 */ /* 0x000fc8000000000c */
[----:B------:R-:W-:-:S04]  /*3560*/  SEL R12, R12, RZ, !P2 ;  /* 0x000000ff0c0c7207 */ /* 0x000fc80005000000 */
[----:B------:R-:W-:Y:S02]  /*3570*/  PRMT R10, R13, 0x5410, R12 ;  /* 0x000054100d0a7816 */ /* 0x000fe4000000000c */
[----:B------:R-:W-:-:S04]  /*3580*/  IADD3 R12, R26, 0x6, RZ ;  /* 0x000000061a0c7810 */ /* 0x000fc80007ffe0ff */
        /* <DEDUP_REMOVED lines=10> */
[C---:B------:R-:W-:Y:S02]  /*3630*/  PRMT R12, R8.reuse, 0x7632, R12 ;  /* 0x00007632080c7816 */ /* 0x040fe4000000000c */
[----:B------:R-:W-:Y:S02]  /*3640*/  SEL R8, R8, RZ, !P1 ;  /* 0x000000ff08087207 */ /* 0x000fe40004800000 */
[----:B------:R-:W-:-:S04]  /*3650*/  SEL R13, R12, RZ, !P2 ;  /* 0x000000ff0c0d7207 */ /* 0x000fc80005000000 */
[----:B------:R-:W-:-:S07]  /*3660*/  PRMT R8, R8, 0x5410, R13 ;  /* 0x0000541008087816 */ /* 0x000fce000000000d */
.L_x_21855:
[----:B------:R-:W-:Y:S05]  /*3670*/  BSYNC B1 ;  /* 0x0000000000017941 */ /* 0x000fea0003800000 */
.L_x_21854:
[----:B-----5:R-:W-:Y:S01]  /*3680*/  HMUL2 R9, R30, R9 ;  /* 0x000000091e097232 */ /* 0x020fe20000000000 */
[-C--:B------:R-:W-:Y:S01]  /*3690*/  IADD3 R19, P1, R28, R36.reuse, RZ ;  /* 0x000000241c137210 */ /* 0x080fe20007f3e0ff */
[----:B------:R-:W-:Y:S01]  /*36a0*/  BSSY B1, `(.L_x_21856) ;  /* 0x000002a000017945 */ /* 0x000fe20003800000 */
[----:B------:R-:W-:-:S03]  /*36b0*/  IADD3 R36, P2, R27, R36, RZ ;  /* 0x000000241b247210 */ /* 0x000fc60007f5e0ff */
        /* <DEDUP_REMOVED lines=40> */
.L_x_21857:
[----:B------:R-:W-:Y:S05]  /*3940*/  BSYNC B1 ;  /* 0x0000000000017941 */ /* 0x000fea0003800000 */
.L_x_21856:
        /* <DEDUP_REMOVED lines=18> */
[C---:B------:R-:W-:Y:S01]  /*3a70*/  IADD3 R8, R26.reuse, 0x2, RZ ;  /* 0x000000021a087810 */ /* 0x040fe20007ffe0ff */
[----:B------:R-:W-:Y:S01]  /*3a80*/  VIADD R9, R26, 0x3 ;  /* 0x000000031a097836 */ /* 0x000fe20000000000 */
[----:B-----5:R-:W-:Y:S02]  /*3a90*/  PRMT R10, R19, 0x7632, R10 ;  /* 0x00007632130a7816 */ /* 0x020fe4000000000a */
[----:B------:R-:W-:Y:S02]  /*3aa0*/  ISETP.GE.AND P1, PT, R8, UR8, PT ;  /* 0x0000000808007c0c */ /* 0x000fe4000bf26270 */
[----:B------:R-:W-:Y:S01]  /*3ab0*/  ISETP.GE.AND P2, PT, R9, UR8, PT ;  /* 0x0000000809007c0c */ /* 0x000fe2000bf46270 */
[----:B------:R-:W-:Y:S01]  /*3ac0*/  VIADD R9, R26, 0x5 ;  /* 0x000000051a097836 */ /* 0x000fe20000000000 */
[C---:B------:R-:W-:Y:S02]  /*3ad0*/  PRMT R8, R17.reuse, 0x7632, R8 ;  /* 0x0000763211087816 */ /* 0x040fe40000000008 */
[----:B------:R-:W-:-:S02]  /*3ae0*/  SEL R17, R17, RZ, !P1 ;  /* 0x000000ff11117207 */ /* 0x000fc40004800000 */
[----:B------:R-:W-:Y:S02]  /*3af0*/  SEL R8, R8, RZ, !P2 ;  /* 0x000000ff08087207 */ /* 0x000fe40005000000 */
[----:B------:R-:W-:Y:S01]  /*3b00*/  ISETP.GE.AND P4, PT, R9, UR8, PT ;  /* 0x0000000809007c0c */ /* 0x000fe2000bf86270 */
[C---:B------:R-:W-:Y:S01]  /*3b10*/  VIADD R9, R26.reuse, 0x7 ;  /* 0x000000071a097836 */ /* 0x040fe20000000000 */
[----:B------:R-:W-:Y:S02]  /*3b20*/  PRMT R17, R17, 0x5410, R8 ;  /* 0x0000541011117816 */ /* 0x000fe40000000008 */
[----:B------:R-:W-:Y:S02]  /*3b30*/  IADD3 R8, R26, 0x4, RZ ;  /* 0x000000041a087810 */ /* 0x000fe40007ffe0ff */
[----:B------:R-:W-:Y:S02]  /*3b40*/  ISETP.GE.AND P6, PT, R9, UR8, PT ;  /* 0x0000000809007c0c */ /* 0x000fe4000bfc6270 */
[----:B------:R-:W-:-:S02]  /*3b50*/  ISETP.GE.AND P3, PT, R8, UR8, PT ;  /* 0x0000000808007c0c */ /* 0x000fc4000bf66270 */
[----:B------:R-:W-:Y:S02]  /*3b60*/  IADD3 R8, R26, 0x6, RZ ;  /* 0x000000061a087810 */ /* 0x000fe40007ffe0ff */
[----:B------:R-:W-:Y:S02]  /*3b70*/  PRMT R9, R18, 0x7632, R9 ;  /* 0x0000763212097816 */ /* 0x000fe40000000009 */
[----:B------:R-:W-:Y:S02]  /*3b80*/  ISETP.GE.AND P5, PT, R8, UR8, PT ;  /* 0x0000000808007c0c */ /* 0x000fe4000bfa6270 */
[C---:B------:R-:W-:Y:S02]  /*3b90*/  IADD3 R8, R26.reuse, 0x1, RZ ;  /* 0x000000011a087810 */ /* 0x040fe40007ffe0ff */
[----:B------:R-:W-:Y:S02]  /*3ba0*/  ISETP.GE.AND P1, PT, R26, UR8, PT ;  /* 0x000000081a007c0c */ /* 0x000fe4000bf26270 */
[----:B------:R-:W-:-:S02]  /*3bb0*/  ISETP.GE.AND P2, PT, R8, UR8, PT ;  /* 0x0000000808007c0c */ /* 0x000fc4000bf46270 */
        /* <DEDUP_REMOVED lines=10> */
.L_x_21859:
[----:B------:R-:W-:Y:S05]  /*3c60*/  BSYNC B1 ;  /* 0x0000000000017941 */ /* 0x000fea0003800000 */
.L_x_21858:
        /* <DEDUP_REMOVED lines=12> */
[C---:B------:R-:W-:Y:S01]  /*3d30*/  IADD3 R10, R26.reuse, 0x2, RZ ;  /* 0x000000021a0a7810 */ /* 0x040fe20007ffe0ff */
[----:B------:R-:W-:Y:S01]  /*3d40*/  VIADD R11, R26, 0x3 ;  /* 0x000000031a0b7836 */ /* 0x000fe20000000000 */
[----:B------:R-:W-:Y:S01]  /*3d50*/  ISETP.GE.AND P4, PT, R8, UR8, PT ;  /* 0x0000000808007c0c */ /* 0x000fe2000bf86270 */
[----:B------:R-:W-:Y:S01]  /*3d60*/  VIADD R8, R26, 0x5 ;  /* 0x000000051a087836 */ /* 0x000fe20000000000 */
[----:B------:R-:W-:Y:S01]  /*3d70*/  ISETP.GE.AND P5, PT, R10, UR8, PT ;  /* 0x000000080a007c0c */ /* 0x000fe2000bfa6270 */
[C---:B------:R-:W-:Y:S01]  /*3d80*/  VIADD R10, R26.reuse, 0x7 ;  /* 0x000000071a0a7836 */ /* 0x040fe20000000000 */
[----:B------:R-:W-:Y:S02]  /*3d90*/  ISETP.GE.AND P6, PT, R26, UR8, PT ;  /* 0x000000081a007c0c */ /* 0x000fe4000bfc6270 */
[----:B------:R-:W-:-:S02]  /*3da0*/  ISETP.GE.AND P2, PT, R9, UR8, PT ;  /* 0x0000000809007c0c */ /* 0x000fc4000bf46270 */
[----:B------:R-:W-:Y:S02]  /*3db0*/  IADD3 R9, R26, 0x6, RZ ;  /* 0x000000061a097810 */ /* 0x000fe40007ffe0ff */
[----:B------:R-:W-:Y:S02]  /*3dc0*/  ISETP.GE.AND P0, PT, R8, UR8, PT ;  /* 0x0000000808007c0c */ /* 0x000fe4000bf06270 */
[----:B------:R-:W-:Y:S02]  /*3dd0*/  SEL R8, R12, RZ, !P6 ;  /* 0x000000ff0c087207 */ /* 0x000fe40007000000 */
[----:B------:R-:W-:Y:S02]  /*3de0*/  ISETP.GE.AND P1, PT, R11, UR8, PT ;  /* 0x000000080b007c0c */ /* 0x000fe4000bf26270 */
[----:B------:R-:W-:Y:S02]  /*3df0*/  ISETP.GE.AND P6, PT, R10, UR8, PT ;  /* 0x000000080a007c0c */ /* 0x000fe4000bfc6270 */
[----:B------:R-:W-:-:S02]  /*3e00*/  ISETP.GE.AND P3, PT, R9, UR8, PT ;  /* 0x0000000809007c0c */ /* 0x000fc4000bf66270 */
[----:B------:R-:W-:Y:S02]  /*3e10*/  PRMT R12, R12, 0x7632, R12 ;  /* 0x000076320c0c7816 */ /* 0x000fe4000000000c */
[----:B------:R-:W-:Y:S02]  /*3e20*/  PRMT R10, R13, 0x7632, R10 ;  /* 0x000076320d0a7816 */ /* 0x000fe4000000000a */
[C---:B------:R-:W-:Y:S02]  /*3e30*/  PRMT R11, R14.reuse, 0x7632, R11 ;  /* 0x000076320e0b7816 */ /* 0x040fe4000000000b */
[----:B------:R-:W-:Y:S02]  /*3e40*/  PRMT R16, R15, 0x7632, R16 ;  /* 0x000076320f107816 */ /* 0x000fe40000000010 */
[----:B------:R-:W-:Y:S02]  /*3e50*/  SEL R13, R13, RZ, !P5 ;  /* 0x000000ff0d0d7207 */ /* 0x000fe40006800000 */
[----:B------:R-:W-:-:S02]  /*3e60*/  SEL R14, R14, RZ, !P4 ;  /* 0x000000ff0e0e7207 */ /* 0x000fc40006000000 */
        /* <DEDUP_REMOVED lines=9> */
.L_x_21861:
[----:B------:R-:W-:Y:S05]  /*3f00*/  BSYNC B1 ;  /* 0x0000000000017941 */ /* 0x000fea0003800000 */
.L_x_21860:
        /* <DEDUP_REMOVED lines=16> */
.L_x_21853:
[----:B------:R-:W-:Y:S05]  /*4010*/  BSYNC B0 ;  /* 0x0000000000007941 */ /* 0x000fea0003800000 */
.L_x_21852:
[----:B0-----:R-:W0:Y:S01]  /*4020*/  SHFL.BFLY PT, R3, R20, 0x2, 0x1f ;  /* 0x0c401f0014037f89 */ /* 0x001e2200000e0000 */
[----:B------:R-:W2:Y:S01]  /*4030*/  S2UR UR5, SR_CgaCtaId ;  /* 0x00000000000579c3 */ /* 0x000ea20000008800 */
[----:B------:R-:W-:Y:S01]  /*4040*/  UMOV UR4, 0x400 ;  /* 0x0000040000047882 */ /* 0x000fe20000000000 */
[----:B------:R-:W-:Y:S01]  /*4050*/  BSSY B0, `(.L_x_21863) ;  /* 0x000003e000007945 */ /* 0x000fe20003800000 */
[----:B------:R-:W3:Y:S01]  /*4060*/  SHFL.BFLY PT, R0, R7, 0x2, 0x1f ;  /* 0x0c401f0007007f89 */ /* 0x000ee200000e0000 */
[----:B------:R-:W-:-:S03]  /*4070*/  UIADD3 UR4, UR4, 0x60, URZ ;  /* 0x0000006004047890 */ /* 0x000fc6000fffe03f */
[----:B------:R-:W4:Y:S04]  /*4080*/  SHFL.BFLY PT, R9, R6, 0x2, 0x1f ;  /* 0x0c401f0006097f89 */ /* 0x000f2800000e0000 */
[----:B------:R-:W1:Y:S01]  /*4090*/  SHFL.BFLY PT, R4, R5, 0x2, 0x1f ;  /* 0x0c401f0005047f89 */ /* 0x000e6200000e0000 */
[----:B------:R-:W-:Y:S01]  /*40a0*/  BAR.SYNC.DEFER_BLOCKING 0x0 ;  /* 0x0000000000007b1d */ /* 0x000fe20000010000 */
[----:B0-----:R-:W-:Y:S01]  /*40b0*/  FADD.FTZ R3, R3, R20 ;  /* 0x0000001403037221 */ /* 0x001fe20000010000 */
[----:B--2---:R-:W-:Y:S01]  /*40c0*/  ULEA UR4, UR5, UR4, 0x18 ;  /* 0x0000000405047291 */ /* 0x004fe2000f8ec03f */
[----:B---3--:R-:W-:-:S03]  /*40d0*/  FADD.FTZ R2, R0, R7 ;  /* 0x0000000700027221 */ /* 0x008fc60000010000 */
[----:B------:R-:W0:Y:S01]  /*40e0*/  SHFL.BFLY PT, R0, R3, 0x1, 0x1f ;  /* 0x0c201f0003007f89 */ /* 0x000e2200000e0000 */
[----:B----4-:R-:W-:-:S03]  /*40f0*/  FADD.FTZ R8, R9, R6 ;  /* 0x0000000609087221 */ /* 0x010fc60000010000 */
[----:B------:R-:W2:Y:S01]  /*4100*/  SHFL.BFLY PT, R9, R2, 0x1, 0x1f ;  /* 0x0c201f0002097f89 */ /* 0x000ea200000e0000 */
[----:B-1----:R-:W-:Y:S01]  /*4110*/  FADD.FTZ R10, R4, R5 ;  /* 0x00000005040a7221 */ /* 0x002fe20000010000 */
[----:B------:R-:W-:Y:S02]  /*4120*/  LOP3.LUT R4, R22, 0x3, RZ, 0xc0, !PT ;  /* 0x0000000316047812 */ /* 0x000fe400078ec0ff */
[----:B------:R-:W1:Y:S01]  /*4130*/  SHFL.BFLY PT, R11, R8, 0x1, 0x1f ;  /* 0x0c201f00080b7f89 */ /* 0x000e6200000e0000 */
[----:B------:R-:W-:Y:S02]  /*4140*/  SHF.R.S32.HI R5, RZ, 0x1f, R22 ;  /* 0x0000001fff057819 */ /* 0x000fe40000011416 */
[----:B------:R-:W-:Y:S01]  /*4150*/  ISETP.NE.AND P2, PT, R4, RZ, PT ;  /* 0x000000ff0400720c */ /* 0x000fe20003f45270 */
[----:B------:R-:W3:Y:S01]  /*4160*/  SHFL.BFLY PT, R7, R10, 0x1, 0x1f ;  /* 0x0c201f000a077f89 */ /* 0x000ee200000e0000 */
[----:B------:R-:W-:Y:S02]  /*4170*/  LEA.HI R5, R5, R22, RZ, 0x2 ;  /* 0x0000001605057211 */ /* 0x000fe400078f10ff */
[----:B------:R-:W-:-:S02]  /*4180*/  LOP3.LUT R4, R23, 0xffffffc0, RZ, 0xc0, !PT ;  /* 0xffffffc017047812 */ /* 0x000fc400078ec0ff */
[----:B------:R-:W-:Y:S02]  /*4190*/  SHF.R.S32.HI R6, RZ, 0x2, R5 ;  /* 0x00000002ff067819 */ /* 0x000fe40000011405 */
[----:B------:R-:W-:Y:S02]  /*41a0*/  ISETP.NE.OR P1, PT, R4, 0x40, P2 ;  /* 0x000000400400780c */ /* 0x000fe40001725670 */
[----:B------:R-:W-:Y:S02]  /*41b0*/  LEA R21, R21, R6, 0x5 ;  /* 0x0000000615157211 */ /* 0x000fe400078e28ff */
[----:B------:R-:W-:Y:S01]  /*41c0*/  ISETP.GT.OR P0, PT, R23, 0x3f, P2 ;  /* 0x0000003f1700780c */ /* 0x000fe20001704670 */
[----:B0-----:R-:W-:Y:S01]  /*41d0*/  FADD.FTZ R4, R3, R0 ;  /* 0x0000000003047221 */ /* 0x001fe20000010000 */
[----:B------:R-:W-:Y:S01]  /*41e0*/  LEA R21, R21, UR4, 0x2 ;  /* 0x0000000415157c11 */ /* 0x000fe2000f8e10ff */
[----:B--2---:R-:W-:Y:S01]  /*41f0*/  FADD.FTZ R9, R2, R9 ;  /* 0x0000000902097221 */ /* 0x004fe20000010000 */
[----:B-1----:R-:W-:-:S05]  /*4200*/  FADD.FTZ R0, R8, R11 ;  /* 0x0000000b08007221 */ /* 0x002fca0000010000 */
[----:B------:R-:W-:Y:S01]  /*4210*/  @!P1 STS [R21+-0x100], R4 ;  /* 0xffff000415009388 */ /* 0x000fe20000000800 */
[----:B---3--:R-:W-:-:S03]  /*4220*/  FADD.FTZ R5, R10, R7 ;  /* 0x000000070a057221 */ /* 0x008fc60000010000 */
[----:B------:R-:W-:Y:S01]  /*4230*/  @!P1 STS [R21+-0xe0], R9 ;  /* 0xffff200915009388 */ /* 0x000fe20000000800 */
[----:B------:R-:W-:-:S03]  /*4240*/  LOP3.LUT R10, R23, 0xffffffe0, RZ, 0xc0, !PT ;  /* 0xffffffe0170a7812 */ /* 0x000fc600078ec0ff */
[----:B------:R-:W-:Y:S01]  /*4250*/  @!P1 STS [R21+-0xc0], R0 ;  /* 0xffff400015009388 */ /* 0x000fe20000000800 */
[----:B------:R-:W-:Y:S02]  /*4260*/  ISETP.NE.OR P4, PT, R10, 0x20, P2 ;  /* 0x000000200a00780c */ /* 0x000fe40001785670 */
[C---:B------:R-:W-:Y:S01]  /*4270*/  IADD3 R10, R23.reuse, 0x1f, RZ ;  /* 0x0000001f170a7810 */ /* 0x040fe20007ffe0ff */
[----:B------:R-:W-:Y:S01]  /*4280*/  @!P1 STS [R21+-0xa0], R5 ;  /* 0xffff600515009388 */ /* 0x000fe20000000800 */
[----:B------:R-:W-:Y:S01]  /*4290*/  BAR.SYNC.DEFER_BLOCKING 0x0 ;  /* 0x0000000000007b1d */ /* 0x000fe20000010000 */
[----:B------:R-:W-:Y:S02]  /*42a0*/  ISETP.GT.OR P1, PT, R23, 0x1f, P2 ;  /* 0x0000001f1700780c */ /* 0x000fe40001724670 */
        /* <DEDUP_REMOVED lines=24> */
.L_x_21864:
[----:B------:R-:W-:Y:S05]  /*4430*/  BSYNC B0 ;  /* 0x0000000000007941 */ /* 0x000fea0003800000 */
.L_x_21863:
[----:B------:R-:W-:Y:S06]  /*4440*/  BAR.SYNC.DEFER_BLOCKING 0x0 ;  /* 0x0000000000007b1d */ /* 0x000fec0000010000 */
[----:B------:R-:W-:Y:S05]  /*4450*/  @P3 EXIT ;  /* 0x000000000000394d */ /* 0x000fea0003800000 */
[----:B------:R-:W1:Y:S01]  /*4460*/  S2UR UR6, SR_CTAID.Z ;  /* 0x00000000000679c3 */ /* 0x000e620000002700 */
        /* <DEDUP_REMOVED lines=8> */
[----:B-1----:R-:W-:-:S04]  /*44f0*/  USHF.L.U32 UR6, UR6, 0x5, URZ ;  /* 0x0000000506067899 */ /* 0x002fc8000800063f */
        /* <DEDUP_REMOVED lines=8> */
[----:B------:R-:W-:Y:S02]  /*4580*/  LEA.HI.X.SX32 R10, R6, UR7, 0x1, P0 ;  /* 0x00000007060a7c11 */ /* 0x000fe400080f0eff */
[C---:B------:R-:W-:Y:S02]  /*4590*/  LEA R2, P0, R3.reuse, UR8, 0x1 ;  /* 0x0000000803027c11 */ /* 0x040fe4000f8008ff */
[----:B------:R-:W-:Y:S02]  /*45a0*/  IADD3 R13, P1, R8, UR4, RZ ;  /* 0x00000004080d7c10 */ /* 0x000fe4000ff3e0ff */
[----:B------:R-:W-:-:S02]  /*45b0*/  LEA.HI.X R3, R3, UR9, R10, 0x1, P0 ;  /* 0x0000000903037c11 */ /* 0x000fc400080f0c0a */
[----:B------:R-:W-:Y:S02]  /*45c0*/  IADD3 R10, R6, 0x18, RZ ;  /* 0x00000018060a7810 */ /* 0x000fe40007ffe0ff */
[C---:B------:R-:W-:Y:S02]  /*45d0*/  IADD3 R15, P0, R7.reuse, UR4, RZ ;  /* 0x00000004070f7c10 */ /* 0x040fe4000ff1e0ff */
[----:B------:R-:W-:Y:S02]  /*45e0*/  IADD3 R11, P2, R10, UR4, RZ ;  /* 0x000000040a0b7c10 */ /* 0x000fe4000ff5e0ff */
[----:B------:R-:W-:Y:S02]  /*45f0*/  LEA.HI.X.SX32 R16, R7, UR7, 0x1, P0 ;  /* 0x0000000707107c11 */ /* 0x000fe400080f0eff */
[----:B------:R-:W-:Y:S02]  /*4600*/  LEA.HI.X.SX32 R14, R8, UR7, 0x1, P1 ;  /* 0x00000007080e7c11 */ /* 0x000fe400088f0eff */
[----:B0-----:R-:W-:-:S02]  /*4610*/  F2FP.F16.F32.PACK_AB R4, R9, R4 ;  /* 0x000000040904723e */ /* 0x001fc400000000ff */
[----:B------:R-:W-:Y:S02]  /*4620*/  LEA R8, P0, R15, UR8, 0x1 ;  /* 0x000000080f087c11 */ /* 0x000fe4000f8008ff */
[----:B------:R-:W-:Y:S01]  /*4630*/  LEA R6, P1, R13, UR8, 0x1 ;  /* 0x000000080d067c11 */ /* 0x000fe2000f8208ff */
[----:B------:R0:W-:Y:S01]  /*4640*/  STG.E.U16 desc[UR10][R2.64], R4 ;  /* 0x0000000402007986 */ /* 0x0001e2000c10150a */
[----:B------:R-:W-:Y:S02]  /*4650*/  LEA.HI.X.SX32 R12, R10, UR7, 0x1, P2 ;  /* 0x000000070a0c7c11 */ /* 0x000fe400090f0eff */
[----:B------:R-:W-:Y:S02]  /*4660*/  LEA R10, P2, R11, UR8, 0x1 ;  /* 0x000000080b0a7c11 */ /* 0x000fe4000f8408ff */
        /* <DEDUP_REMOVED lines=10> */
.L_x_21865:
        /* <DEDUP_REMOVED lines=15> */
.L_x_28412:


//--------------------- .text._ZN4vllm25paged_attention_v1_kernelIttLi256ELi32ELi128ELNS_18Fp8KVCacheDataTypeE0ELb1EEEvPT_PKS2_PKT0_S8_ifPKiSA_iPKfiiiSC_SC_iiiii --------------------------
	.section	.text._ZN4vllm25paged_attention_v1_kernelIttLi256ELi32ELi128ELNS_18Fp8KVCacheDataTypeE0ELb1EEEvPT_PKS2_PKT0_S8_ifPKiSA_iPKfiiiSC_SC_iiiii,"ax",@progbits
	.align	128
        .global         _ZN4vllm25paged_attention_v1_kernelIttLi256ELi32ELi128ELNS_18Fp8KVCacheDataTypeE0ELb1EEEvPT_PKS2_PKT0_S8_ifPKiSA_iPKfiiiSC_SC_iiiii
        .type           _ZN4vllm25paged_attention_v1_kernelIttLi256ELi32ELi128ELNS_18Fp8KVCacheDataTypeE0ELb1EEEvPT_PKS2_PKT0_S8_ifPKiSA_iPKfiiiSC_SC_iiiii,@function
        .size           _ZN4vllm25paged_attention_v1_kernelIttLi256ELi32ELi128ELNS_18Fp8KVCacheDataTypeE0ELb1EEEvPT_PKS2_PKT0_S8_ifPKiSA_iPKfiiiSC_SC_iiiii,(.L_x_28413 - _ZN4vllm25paged_attention_v1_kernelIttLi256ELi32ELi128ELNS_18Fp8KVCacheDataTypeE0ELb1EEEvPT_PKS2_PKT0_S8_ifPKiSA_iPKfiiiSC_SC_iiiii)
        .other          _ZN4vllm25paged_attention_v1_kernelIttLi256ELi32ELi128ELNS_18Fp8KVCacheDataTypeE0ELb1EEEvPT_PKS2_PKT0_S8_ifPKiSA_iPKfiiiSC_SC_iiiii,@"STO_CUDA_ENTRY STV_DEFAULT"
_ZN4vllm25paged_attention_v1_kernelIttLi256ELi32ELi128ELNS_18Fp8KVCacheDataTypeE0ELb1EEEvPT_PKS2_PKT0_S8_ifPKiSA_iPKfiiiSC_SC_iiiii:
.text._ZN4vllm25paged_attention_v1_kernelIttLi256ELi32ELi128ELNS_18Fp8KVCacheDataTypeE0ELb1EEEvPT_PKS2_PKT0_S8_ifPKiSA_iPKfiiiSC_SC_iiiii:
[----:B------:R-:W-:Y:S01]  /*0000*/  LDC R1, c[0x0][0x28] ;  /* 0x00000a00ff017b82 */ /* 0x000fe20000000800 */
[----:B------:R-:W0:Y:S07]  /*0010*/  S2R R79, SR_CTAID.Y ;  /* 0x00000000004f7919 */ /* 0x000e2e0000002600 */
[----:B------:R-:W0:Y:S01]  /*0020*/  LDC.64 R84, c[0x0][0x240] ;  /* 0x00009000ff547b82 */ /* 0x000e220000000a00 */
[----:B------:R-:W-:Y:S01]  /*0030*/  ULDC.64 UR12, c[0x0][0x208] ;  /* 0x00008200000c7ab9 */ /* 0x000fe20000000a00 */
[----:B------:R-:W-:Y:S01]  /*0040*/  HFMA2.MMA R80, -RZ, RZ, 0, 0 ;  /* 0x00000000ff507435 */ /* 0x000fe200000001ff */
[----:B------:R-:W1:Y:S05]  /*0050*/  S2R R4, SR_CTAID.X ;  /* 0x0000000000047919 */ /* 0x000e6a0000002500 */
[----:B------:R-:W2:Y:S08]  /*0060*/  LDC R5, c[0x0][0x230] ;  /* 0x00008c00ff057b82 */ /* 0x000eb00000000800 */
[----:B------:R-:W3:Y:S01]  /*0070*/  LDC.64 R2, c[0x0][0x250] ;  /* 0x00009400ff027b82 */ /* 0x000ee20000000a00 */
[----:B0-----:R-:W-:-:S06]  /*0080*/  IMAD.WIDE R84, R79, 0x4, R84 ;  /* 0x000000044f547825 */ /* 0x001fcc00078e0254 */
[----:B------:R-:W5:Y:S01]  /*0090*/  LDG.E.CONSTANT R84, desc[UR12][R84.64] ;  /* 0x0000000c54547981 */ /* 0x000f62000c1e9900 */
        /* <DEDUP_REMOVED lines=9> */
[----:B-1----:R-:W-:-:S04]  /*0130*/  @P0 IMAD.WIDE R2, R4, 0x4, R2 ;  /* 0x0000000404020825 */ /* 0x002fc800078e0202 */
[----:B0-----:R-:W-:Y:S01]  /*0140*/  IMAD.MOV.U32 R6, RZ, RZ, RZ ;  /* 0x000000ffff067224 */ /* 0x001fe200078e00ff */
        /* <DEDUP_REMOVED lines=45> */
[----:B------:R-:W-:Y:S01]  /*0420*/  BSSY B0, `(.L_x_21866) ;  /* 0x000004b000007945 */ /* 0x000fe20003800000 */
[----:B------:R-:W-:Y:S02]  /*0430*/  @!P2 IMAD.MOV R0, RZ, RZ, -R0 ;  /* 0x000000ffff00a224 */ /* 0x000fe400078e0a00 */
[----:B------:R-:W-:Y:S02]  /*0440*/  LOP3.LUT R6, R2, 0xffffffe0, RZ, 0xc0, !PT ;  /* 0xffffffe002067812 */ /* 0x000fe400078ec0ff */
[----:B------:R-:W-:Y:S02]  /*0450*/  @!P1 LOP3.LUT R0, RZ, R11, RZ, 0x33, !PT ;  /* 0x0000000bff009212 */ /* 0x000fe400078e33ff */
[----:B------:R-:W-:Y:S02]  /*0460*/  SHF.R.S32.HI R82, RZ, 0x5, R2 ;  /* 0x00000005ff527819 */ /* 0x000fe40000011402 */
[----:B------:R-:W-:Y:S01]  /*0470*/  IADD3 R11, -R6, R81, RZ ;  /* 0x00000051060b7210 */ /* 0x000fe20007ffe1ff */
        /* <DEDUP_REMOVED lines=27> */
.L_x_21870:
        /* <DEDUP_REMOVED lines=11> */
.L_x_21869:
[----:B------:R-:W-:Y:S05]  /*06e0*/  BSYNC B1 ;  /* 0x0000000000017941 */ /* 0x000fea0003800000 */
.L_x_21868:
[----:B------:R-:W-:Y:S05]  /*06f0*/  @!P1 BRA `(.L_x_21867) ;  /* 0x0000000000749947 */ /* 0x000fea0003800000 */
[----:B------:R-:W0:Y:S01]  /*0700*/  S2UR UR5, SR_CgaCtaId ;  /* 0x00000000000579c3 */ /* 0x000e220000008800 */
[----:B------:R-:W-:Y:S01]  /*0710*/  UMOV UR4, 0x400 ;  /* 0x0000040000047882 */ /* 0x000fe20000000000 */
[----:B------:R-:W-:Y:S01]  /*0720*/  IADD3 R7, P0, R6, R7, RZ ;  /* 0x0000000706077210 */ /* 0x000fe20007f1e0ff */
[----:B------:R-:W-:-:S03]  /*0730*/  VIADD R6, R9, 0xfffffe00 ;  /* 0xfffffe0009067836 */ /* 0x000fc60000000000 */
[----:B------:R-:W-:Y:S02]  /*0740*/  IADD3.X R16, R16, R17, RZ, P0, !PT ;  /* 0x0000001110107210 */ /* 0x000fe400007fe4ff */
[----:B------:R-:W1:Y:S01]  /*0750*/  LDC.64 R2, c[0x0][0x218] ;  /* 0x00008600ff027b82 */ /* 0x000e620000000a00 */
[----:B0-----:R-:W-:Y:S01]  /*0760*/  ULEA UR4, UR5, UR4, 0x18 ;  /* 0x0000000405047291 */ /* 0x001fe2000f8ec03f */
[----:B-1----:R-:W-:-:S05]  /*0770*/  LEA R8, P0, R7, R2, 0x1 ;  /* 0x0000000207087211 */ /* 0x002fca00078008ff */
[----:B------:R-:W-:Y:S02]  /*0780*/  LEA R2, R9, UR4, 0x4 ;  /* 0x0000000409027c11 */ /* 0x000fe4000f8e20ff */
[----:B------:R-:W-:Y:S02]  /*0790*/  LEA.HI.X R29, R7, R3, R16, 0x1, P0 ;  /* 0x00000003071d7211 */ /* 0x000fe400000f0c10 */
[----:B------:R-:W-:Y:S01]  /*07a0*/  SHF.L.U32 R9, R9, 0x3, RZ ;  /* 0x0000000309097819 */ /* 0x000fe200000006ff */
[----:B------:R-:W-:-:S07]  /*07b0*/  VIADD R7, R2, 0x1000 ;  /* 0x0000100002077836 */ /* 0x000fce0000000000 */
.L_x_21871:
        /* <DEDUP_REMOVED lines=17> */
.L_x_21867:
[----:B------:R-:W-:Y:S05]  /*08d0*/  BSYNC B0 ;  /* 0x0000000000007941 */ /* 0x000fea0003800000 */
.L_x_21866:
[----:B------:R-:W0:Y:S01]  /*08e0*/  LDC R13, c[0x0][0x284] ;  /* 0x0000a100ff0d7b82 */ /* 0x000e220000000800 */
[----:B-----5:R-:W-:Y:S01]  /*08f0*/  IADD3 R8, R84, -0x1, RZ ;  /* 0xffffffff54087810 */ /* 0x020fe20007ffe0ff */
[----:B------:R-:W-:Y:S01]  /*0900*/  ULDC UR4, c[0x0][0x278] ;  /* 0x00009e0000047ab9 */ /* 0x000fe20000000800 */
[----:B------:R-:W-:Y:S01]  /*0910*/  ULDC UR11, c[0x0][0x25c] ;  /* 0x00009700000b7ab9 */ /* 0x000fe20000000800 */
[----:B------:R-:W-:Y:S01]  /*0920*/  ULDC UR10, c[0x0][0x234] ;  /* 0x00008d00000a7ab9 */ /* 0x000fe20000000800 */
[----:B------:R-:W-:Y:S01]  /*0930*/  IABS R10, R8 ;  /* 0x00000008000a7213 */ /* 0x000fe20000000000 */
[----:B------:R-:W-:Y:S01]  /*0940*/  ULDC.64 UR8, c[0x0][0x220] ;  /* 0x0000880000087ab9 */ /* 0x000fe20000000a00 */
[----:B------:R-:W-:Y:S01]  /*0950*/  BSSY B0, `(.L_x_21872) ;  /* 0x00003dc000007945 */ /* 0x000fe20003800000 */
[----:B------:R-:W1:Y:S01]  /*0960*/  LDC R15, c[0x0][0x288] ;  /* 0x0000a200ff0f7b82 */ /* 0x000e620000000800 */
[----:B------:R-:W-:Y:S01]  /*0970*/  IMAD.MOV.U32 R77, RZ, RZ, -0x800001 ;  /* 0xff7fffffff4d7424 */ /* 0x000fe200078e00ff */
[----:B0-----:R-:W-:-:S02]  /*0980*/  IABS R2, R13 ;  /* 0x0000000d00027213 */ /* 0x001fc40000000000 */
[----:B------:R-:W-:Y:S02]  /*0990*/  LOP3.LUT R8, R8, R13, RZ, 0x3c, !PT ;  /* 0x0000000d08087212 */ /* 0x000fe400078e3cff */
[----:B------:R-:W0:Y:S02]  /*09a0*/  I2F.RP R9, R2 ;  /* 0x0000000200097306 */ /* 0x000e240000209400 */
[----:B------:R-:W-:Y:S01]  /*09b0*/  BAR.SYNC.DEFER_BLOCKING 0x0 ;  /* 0x0000000000007b1d */ /* 0x000fe20000010000 */
[----:B------:R-:W-:Y:S02]  /*09c0*/  ISETP.GE.AND P3, PT, R8, RZ, PT ;  /* 0x000000ff0800720c */ /* 0x000fe40003f66270 */
[----:B-1----:R-:W-:Y:S02]  /*09d0*/  ISETP.GT.AND P4, PT, R15, -0x1, PT ;  /* 0xffffffff0f00780c */ /* 0x002fe40003f84270 */
[----:B------:R-:W-:Y:S02]  /*09e0*/  ISETP.NE.AND P2, PT, R13, RZ, PT ;  /* 0x000000ff0d00720c */ /* 0x000fe40003f45270 */
[----:B------:R-:W-:Y:S01]  /*09f0*/  MOV R78, R2 ;  /* 0x00000002004e7202 */ /* 0x000fe20000000f00 */
[----:B0-----:R-:W0:Y:S08]  /*0a00*/  MUFU.RCP R9, R9 ;  /* 0x0000000900097308 */ /* 0x001e300000001000 */
[----:B------:R-:W-:-:S02]  /*0a10*/  @!P4 IMAD.MOV R8, RZ, RZ, -R15 ;  /* 0x000000ffff08c224 */ /* 0x000fc400078e0a0f */
[----:B------:R-:W-:Y:S02]  /*0a20*/  @!P4 IMAD R5, R5, UR4, R0 ;  /* 0x000000040505cc24 */ /* 0x000fe4000f8e0200 */
[----:B0-----:R-:W-:-:S04]  /*0a30*/  VIADD R6, R9, 0xffffffe ;  /* 0x0ffffffe09067836 */ /* 0x001fc80000000000 */
[----:B------:R0:W1:Y:S02]  /*0a40*/  F2I.FTZ.U32.TRUNC.NTZ R7, R6 ;  /* 0x0000000600077305 */ /* 0x000064000021f000 */
[----:B0-----:R-:W-:Y:S01]  /*0a50*/  HFMA2.MMA R6, -RZ, RZ, 0, 0 ;  /* 0x00000000ff067435 */ /* 0x001fe200000001ff */
[----:B-1----:R-:W-:-:S04]  /*0a60*/  IMAD R3, R7, R2, RZ ;  /* 0x0000000207037224 */ /* 0x002fc800078e02ff */
[----:B------:R-:W-:-:S05]  /*0a70*/  IMAD.MOV R3, RZ, RZ, -R3 ;  /* 0x000000ffff037224 */ /* 0x000fca00078e0a03 */
[----:B------:R-:W-:-:S04]  /*0a80*/  IMAD.HI.U32 R3, R7, R3, R6 ;  /* 0x0000000307037227 */ /* 0x000fc800078e0006 */
[----:B------:R-:W-:Y:S02]  /*0a90*/  VIADD R6, R84, 0x1f ;  /* 0x0000001f54067836 */ /* 0x000fe40000000000 */
[----:B------:R-:W-:-:S04]  /*0aa0*/  IMAD.HI.U32 R7, R3, R10, RZ ;  /* 0x0000000a03077227 */ /* 0x000fc800078e00ff */
[----:B------:R-:W-:-:S04]  /*0ab0*/  IMAD.MOV R9, RZ, RZ, -R7 ;  /* 0x000000ffff097224 */ /* 0x000fc800078e0a07 */
[----:B------:R-:W-:-:S05]  /*0ac0*/  IMAD R9, R2, R9, R10 ;  /* 0x0000000902097224 */ /* 0x000fca00078e020a */
[----:B------:R-:W-:-:S13]  /*0ad0*/  ISETP.GT.U32.AND P1, PT, R2, R9, PT ;  /* 0x000000090200720c */ /* 0x000fda0003f24070 */
[-C--:B------:R-:W-:Y:S02]  /*0ae0*/  @!P1 IADD3 R9, R9, -R2.reuse, RZ ;  /* 0x8000000209099210 */ /* 0x080fe40007ffe0ff */
[----:B------:R-:W-:Y:S02]  /*0af0*/  @!P1 IADD3 R7, R7, 0x1, RZ ;  /* 0x0000000107079810 */ /* 0x000fe40007ffe0ff */
[----:B------:R-:W-:Y:S02]  /*0b00*/  ISETP.GE.U32.AND P0, PT, R9, R2, PT ;  /* 0x000000020900720c */ /* 0x000fe40003f06070 */
[----:B------:R-:W-:-:S04]  /*0b10*/  SHF.R.S32.HI R9, RZ, 0x1f, R6 ;  /* 0x0000001fff097819 */ /* 0x000fc80000011406 */
[----:B------:R-:W-:Y:S01]  /*0b20*/  LEA.HI R9, R9, R6, RZ, 0x5 ;  /* 0x0000000609097211 */ /* 0x000fe200078f28ff */
[----:B------:R-:W-:Y:S01]  /*0b30*/  @P4 IMAD R6, R28, UR4, R4 ;  /* 0x000000041c064c24 */ /* 0x000fe2000f8e0204 */
[----:B------:R-:W-:Y:S02]  /*0b40*/  ULDC UR4, c[0x0][0x248] ;  /* 0x0000920000047ab9 */ /* 0x000fe40000000800 */
[----:B------:R-:W-:-:S03]  /*0b50*/  IMAD R79, R79, UR4, RZ ;  /* 0x000000044f4f7c24 */ /* 0x000fc6000f8e02ff */
[----:B------:R-:W-:-:S05]  /*0b60*/  @P0 IADD3 R7, R7, 0x1, RZ ;  /* 0x0000000107070810 */ /* 0x000fca0007ffe0ff */
[----:B------:R-:W-:Y:S02]  /*0b70*/  IMAD.MOV.U32 R4, RZ, RZ, R7 ;  /* 0x000000ffff047224 */ /* 0x000fe400078e0007 */
[----:B------:R-:W-:Y:S01]  /*0b80*/  @!P4 IMAD R7, R5, R8, RZ ;  /* 0x000000080507c224 */ /* 0x000fe200078e02ff */
[----:B------:R-:W-:Y:S01]  /*0b90*/  SHF.R.S32.HI R5, RZ, 0x5, R9 ;  /* 0x00000005ff057819 */ /* 0x000fe20000011409 */
[----:B------:R-:W-:Y:S01]  /*0ba0*/  @P4 IMAD R7, R6, R15, RZ ;  /* 0x0000000f06074224 */ /* 0x000fe200078e02ff */
[----:B------:R-:W-:Y:S02]  /*0bb0*/  @!P3 IADD3 R4, RZ, -R4, RZ ;  /* 0x80000004ff04b210 */ /* 0x000fe40007ffe0ff */
[----:B------:R-:W-:Y:S01]  /*0bc0*/  ISETP.GE.AND P1, PT, R82, R5, PT ;  /* 0x000000055200720c */ /* 0x000fe20003f26270 */
[----:B------:R-:W-:Y:S01]  /*0bd0*/  VIADD R7, R7, 0x1 ;  /* 0x0000000107077836 */ /* 0x000fe20000000000 */
[----:B------:R-:W-:Y:S02]  /*0be0*/  @!P2 LOP3.LUT R4, RZ, R13, RZ, 0x33, !PT ;  /* 0x0000000dff04a212 */ /* 0x000fe400078e33ff */
[----:B------:R-:W-:-:S09]  /*0bf0*/  SHF.R.S32.HI R6, RZ, 0x1f, R79 ;  /* 0x0000001fff067819 */ /* 0x000fd2000001144f */
[----:B------:R-:W-:Y:S05]  /*0c00*/  @P1 BRA `(.L_x_21873) ;  /* 0x0000003800c01947 */ /* 0x000fea0003800000 */
[----:B------:R-:W0:Y:S01]  /*0c10*/  S2UR UR5, SR_CgaCtaId ;  /* 0x00000000000579c3 */ /* 0x000e220000008800 */
[----:B------:R-:W-:Y:S01]  /*0c20*/  IADD3 R9, P0, R82, R79, RZ ;  /* 0x0000004f52097210 */ /* 0x000fe20007f1e0ff */
[----:B------:R-:W-:Y:S01]  /*0c30*/  ULDC.64 UR6, c[0x0][0x238] ;  /* 0x00008e0000067ab9 */ /* 0x000fe20000000a00 */
[----:B------:R-:W-:Y:S01]  /*0c40*/  ULDC UR4, c[0x0][0x260] ;  /* 0x0000980000047ab9 */ /* 0x000fe20000000800 */
[----:B------:R-:W-:Y:S01]  /*0c50*/  SHF.L.U32 R87, R11, 0x3, RZ ;  /* 0x000000030b577819 */ /* 0x000fe200000006ff */
[----:B------:R-:W-:Y:S01]  /*0c60*/  IMAD R2, R0, UR4, RZ ;  /* 0x0000000400027c24 */ /* 0x000fe2000f8e02ff */
[C---:B------:R-:W-:Y:S01]  /*0c70*/  LEA.HI.X.SX32 R10, R82.reuse, R6, 0x1, P0 ;  /* 0x00000006520a7211 */ /* 0x040fe200000f0eff */
[----:B------:R-:W-:Y:S01]  /*0c80*/  UMOV UR4, 0x400 ;  /* 0x0000040000047882 */ /* 0x000fe20000000000 */
[----:B------:R-:W1:Y:S01]  /*0c90*/  LDC R14, c[0x0][0x25c] ;  /* 0x00009700ff0e7b82 */ /* 0x000e620000000800 */
[C---:B------:R-:W-:Y:S01]  /*0ca0*/  LEA R8, P2, R9.reuse, UR6, 0x2 ;  /* 0x0000000609087c11 */ /* 0x040fe2000f8410ff */
[----:B------:R-:W-:Y:S01]  /*0cb0*/  UIADD3 UR4, UR4, 0x220, URZ ;  /* 0x0000022004047890 */ /* 0x000fe2000fffe03f */
[----:B------:R-:W-:Y:S01]  /*0cc0*/  SHF.R.S32.HI R13, RZ, 0x1f, R87 ;  /* 0x0000001fff0d7819 */ /* 0x000fe20000011457 */
[----:B------:R-:W-:Y:S01]  /*0cd0*/  ULDC UR6, c[0x0][0x27c] ;  /* 0x00009f0000067ab9 */ /* 0x000fe20000000800 */
[----:B------:R-:W-:Y:S01]  /*0ce0*/  LEA.HI.X R9, R9, UR7, R10, 0x2, P2 ;  /* 0x0000000709097c11 */ /* 0x000fe200090f140a */
[----:B------:R-:W-:Y:S01]  /*0cf0*/  IMAD.SHL.U32 R10, R82, 0x20, RZ ;  /* 0x00000020520a7824 */ /* 0x000fe200078e00ff */
[----:B------:R-:W-:Y:S01]  /*0d00*/  IADD3 R86, P0, R2, R87, RZ ;  /* 0x0000005702567210 */ /* 0x000fe20007f1e0ff */
[----:B------:R-:W-:Y:S01]  /*0d10*/  IMAD.MOV.U32 R77, RZ, RZ, -0x800001 ;  /* 0xff7fffffff4d7424 */ /* 0x000fe200078e00ff */
[----:B------:R-:W-:Y:S01]  /*0d20*/  LEA R76, R82, R11, 0x5 ;  /* 0x0000000b524c7211 */ /* 0x000fe200078e28ff */
[----:B------:R-:W-:Y:S01]  /*0d30*/  IMAD.MOV.U32 R12, RZ, RZ, R82 ;  /* 0x000000ffff0c7224 */ /* 0x000fe200078e0052 */
[----:B------:R-:W-:-:S02]  /*0d40*/  IADD3 R11, R11, R10, RZ ;  /* 0x0000000a0b0b7210 */ /* 0x000fc40007ffe0ff */
[----:B------:R-:W-:Y:S02]  /*0d50*/  LEA.HI.X.SX32 R87, R2, R13, 0x1, P0 ;  /* 0x0000000d02577211 */ /* 0x000fe400000f0eff */
[----:B------:R-:W-:Y:S01]  /*0d60*/  IADD3 R13, R4, -UR6, RZ ;  /* 0x80000006040d7c10 */ /* 0x000fe2000fffe0ff */
[----:B0-----:R-:W-:Y:S01]  /*0d70*/  ULEA UR4, UR5, UR4, 0x18 ;  /* 0x0000000405047291 */ /* 0x001fe2000f8ec03f */
[----:B------:R-:W-:-:S05]  /*0d80*/  IADD3 R15, -R84, 0x1, R11 ;  /* 0x00000001540f7810 */ /* 0x000fca0007ffe10b */
[----:B------:R-:W-:Y:S02]  /*0d90*/  LEA R76, R76, UR4, 0x2 ;  /* 0x000000044c4c7c11 */ /* 0x000fe4000f8e10ff */
[----:B-1----:R-:W-:-:S07]  /*0da0*/  SHF.R.S32.HI R14, RZ, 0x1f, R14 ;  /* 0x0000001fff0e7819 */ /* 0x002fce000001140e */
.L_x_21877:
        /* <DEDUP_REMOVED lines=12> */
[----:B------:R-:W-:Y:S02]  /*0e70*/  @!P2 IADD3 R17, R17, -R2, RZ ;  /* 0x800000021111a210 */ /* 0x000fe40007ffe0ff */
[----:B------:R-:W-:Y:S02]  /*0e80*/  @!P2 IADD3 R16, R16, 0x1, RZ ;  /* 0x000000011010a810 */ /* 0x000fe40007ffe0ff */
[----:B------:R-:W-:Y:S01]  /*0e90*/  ISETP.GE.U32.AND P0, PT, R17, R78, PT ;  /* 0x0000004e1100720c */ /* 0x000fe20003f06070 */
[----:B0-----:R-:W-:Y:S01]  /*0ea0*/  VIADD R19, R18, 0xffffffe ;  /* 0x0ffffffe12137836 */ /* 0x001fe20000000000 */
[----:B------:R-:W-:Y:S02]  /*0eb0*/  LOP3.LUT R17, R10, R23, RZ, 0x3c, !PT ;  /* 0x000000170a117212 */ /* 0x000fe400078e3cff */
[----:B------:R-:W-:Y:S02]  /*0ec0*/  ISETP.NE.AND P2, PT, R23, RZ, PT ;  /* 0x000000ff1700720c */ /* 0x000fe40003f45270 */
[----:B------:R-:W-:-:S02]  /*0ed0*/  ISETP.GE.AND P3, PT, R17, RZ, PT ;  /* 0x000000ff1100720c */ /* 0x000fc40003f66270 */
[----:B------:R-:W0:Y:S05]  /*0ee0*/  F2I.FTZ.U32.TRUNC.NTZ R17, R19 ;  /* 0x0000001300117305 */ /* 0x000e2a000021f000 */
[----:B------:R-:W-:-:S05]  /*0ef0*/  @P0 VIADD R16, R16, 0x1 ;  /* 0x0000000110100836 */ /* 0x000fca0000000000 */
[----:B------:R-:W-:Y:S02]  /*0f00*/  MOV R20, R16 ;  /* 0x0000001000147202 */ /* 0x000fe40000000f00 */
[----:B0-----:R-:W-:-:S03]  /*0f10*/  IADD3 R16, RZ, -R17, RZ ;  /* 0x80000011ff107210 */ /* 0x001fc60007ffe0ff */
[----:B------:R-:W-:Y:S01]  /*0f20*/  @!P3 IMAD.MOV R20, RZ, RZ, -R20 ;  /* 0x000000ffff14b224 */ /* 0x000fe200078e0a14 */
[----:B------:R-:W-:Y:S01]  /*0f30*/  @!P2 LOP3.LUT R20, RZ, R23, RZ, 0x33, !PT ;  /* 0x00000017ff14a212 */ /* 0x000fe200078e33ff */
[----:B------:R-:W-:Y:S01]  /*0f40*/  IMAD R23, R16, R21, RZ ;  /* 0x0000001510177224 */ /* 0x000fe200078e02ff */
[----:B------:R-:W-:-:S03]  /*0f50*/  HFMA2.MMA R16, -RZ, RZ, 0, 0 ;  /* 0x00000000ff107435 */ /* 0x000fc600000001ff */
[----:B------:R-:W-:-:S05]  /*0f60*/  IMAD.IADD R18, R7, 0x1, R20 ;  /* 0x0000000107127824 */ /* 0x000fca00078e0214 */
        /* <DEDUP_REMOVED lines=14> */
[----:B------:R-:W-:-:S04]  /*1050*/  @!P0 LOP3.LUT R16, RZ, R22, RZ, 0x33, !PT ;  /* 0x00000016ff108212 */ /* 0x000fc800078e33ff */
[----:B------:R-:W-:-:S13]  /*1060*/  ISETP.NE.AND P0, PT, R16, RZ, PT ;  /* 0x000000ff1000720c */ /* 0x000fda0003f05270 */
[----:B------:R-:W-:Y:S05]  /*1070*/  @P0 BRA P2, `(.L_x_21875) ;  /* 0x0000003400740947 */ /* 0x000fea0001000000 */
[----:B------:R-:W2:Y:S01]  /*1080*/  LDG.E.CONSTANT R19, desc[UR12][R8.64] ;  /* 0x0000000c08137981 */ /* 0x000ea2000c1e9900 */
[----:B------:R-:W0:Y:S01]  /*1090*/  S2UR UR5, SR_CgaCtaId ;  /* 0x00000000000579c3 */ /* 0x000e220000008800 */
[----:B------:R-:W-:Y:S01]  /*10a0*/  UMOV UR4, 0x400 ;  /* 0x0000040000047882 */ /* 0x000fe20000000000 */
[----:B--2---:R-:W-:-:S05]  /*10b0*/  SHF.R.S32.HI R16, RZ, 0x1f, R19 ;  /* 0x0000001fff107819 */ /* 0x004fca0000011413 */
[----:B------:R-:W-:Y:S02]  /*10c0*/  IMAD R18, R16, UR11, RZ ;  /* 0x0000000b10127c24 */ /* 0x000fe4000f8e02ff */
[----:B------:R-:W-:-:S04]  /*10d0*/  IMAD.WIDE.U32 R16, R19, UR11, R86 ;  /* 0x0000000b13107c25 */ /* 0x000fc8000f8e0056 */
[----:B------:R-:W-:Y:S01]  /*10e0*/  IMAD R19, R19, R14, R18 ;  /* 0x0000000e13137224 */ /* 0x000fe200078e0212 */
[----:B------:R-:W-:-:S04]  /*10f0*/  LEA R88, P0, R16, UR8, 0x1 ;  /* 0x0000000810587c11 */ /* 0x000fc8000f8008ff */
[----:B------:R-:W-:-:S04]  /*1100*/  IADD3 R17, R17, R19, RZ ;  /* 0x0000001311117210 */ /* 0x000fc80007ffe0ff */
[----:B------:R-:W-:-:S05]  /*1110*/  LEA.HI.X R89, R16, UR9, R17, 0x1, P0 ;  /* 0x0000000910597c11 */ /* 0x000fca00080f0c11 */
[----:B------:R-:W2:Y:S04]  /*1120*/  LDG.E.128.CONSTANT R48, desc[UR12][R88.64+0x200] ;  /* 0x0002000c58307981 */ /* 0x000ea8000c1e9d00 */
[----:B------:R-:W3:Y:S04]  /*1130*/  LDG.E.128.CONSTANT R56, desc[UR12][R88.64] ;  /* 0x0000000c58387981 */ /* 0x000ee8000c1e9d00 */
[----:B------:R-:W4:Y:S04]  /*1140*/  LDG.E.128.CONSTANT R60, desc[UR12][R88.64+0x400] ;  /* 0x0004000c583c7981 */ /* 0x000f28000c1e9d00 */
[----:B------:R-:W5:Y:S04]  /*1150*/  LDG.E.128.CONSTANT R68, desc[UR12][R88.64+0x600] ;  /* 0x0006000c58447981 */ /* 0x000f68000c1e9d00 */
[----:B------:R-:W5:Y:S04]  /*1160*/  LDG.E.128.CONSTANT R16, desc[UR12][R88.64+0x800] ;  /* 0x0008000c58107981 */ /* 0x000f68000c1e9d00 */
[----:B------:R-:W5:Y:S04]  /*1170*/  LDG.E.128.CONSTANT R20, desc[UR12][R88.64+0xa00] ;  /* 0x000a000c58147981 */ /* 0x000f68000c1e9d00 */
[----:B------:R-:W5:Y:S04]  /*1180*/  LDG.E.128.CONSTANT R24, desc[UR12][R88.64+0xc00] ;  /* 0x000c000c58187981 */ /* 0x000f68000c1e9d00 */
[----:B------:R-:W5:Y:S04]  /*1190*/  LDG.E.128.CONSTANT R28, desc[UR12][R88.64+0xe00] ;  /* 0x000e000c581c7981 */ /* 0x000f68000c1e9d00 */
[----:B------:R-:W5:Y:S04]  /*11a0*/  LDG.E.128.CONSTANT R32, desc[UR12][R88.64+0x1000] ;  /* 0x0010000c58207981 */ /* 0x000f68000c1e9d00 */
[----:B------:R-:W5:Y:S01]  /*11b0*/  LDG.E.128.CONSTANT R36, desc[UR12][R88.64+0x1200] ;  /* 0x0012000c58247981 */ /* 0x000f62000c1e9d00 */
[----:B0-----:R-:W-:-:S03]  /*11c0*/  ULEA UR4, UR5, UR4, 0x18 ;  /* 0x0000000405047291 */ /* 0x001fc6000f8ec03f */
[----:B------:R-:W5:Y:S04]  /*11d0*/  LDG.E.128.CONSTANT R40, desc[UR12][R88.64+0x1400] ;  /* 0x0014000c58287981 */ /* 0x000f68000c1e9d00 */
[----:B------:R-:W5:Y:S04]  /*11e0*/  LDG.E.128.CONSTANT R44, desc[UR12][R88.64+0x1600] ;  /* 0x0016000c582c7981 */ /* 0x000f68000c1e9d00 */
[----:B------:R-:W0:Y:S04]  /*11f0*/  LDS.128 R52, [UR4+0x10] ;  /* 0x00001004ff347984 */ /* 0x000e280008000c00 */
[----:B------:R-:W1:Y:S01]  /*1200*/  LDS.128 R64, [UR4] ;  /* 0x00000004ff407984 */ /* 0x000e620008000c00 */
[----:B0-----:R-:W-:-:S02]  /*1210*/  HADD2.F32 R72, -RZ, R52.H0_H0 ;  /* 0x20000034ff487230 */ /* 0x001fc40000004100 */
[----:B------:R-:W-:Y:S02]  /*1220*/  HADD2.F32 R52, -RZ, R52.H1_H1 ;  /* 0x30000034ff347230 */ /* 0x000fe40000004100 */
[--C-:B------:R-:W-:Y:S02]  /*1230*/  HADD2.F32 R74, -RZ, R53.reuse.H0_H0 ;  /* 0x20000035ff4a7230 */ /* 0x100fe40000004100 */
[----:B------:R-:W-:Y:S02]  /*1240*/  HADD2.F32 R83, -RZ, R53.H1_H1 ;  /* 0x30000035ff537230 */ /* 0x000fe40000004100 */
[--C-:B------:R-:W-:Y:S02]  /*1250*/  HADD2.F32 R91, -RZ, R54.reuse.H0_H0 ;  /* 0x20000036ff5b7230 */ /* 0x100fe40000004100 */
[----:B------:R-:W-:Y:S02]  /*1260*/  HADD2.F32 R92, -RZ, R54.H1_H1 ;  /* 0x30000036ff5c7230 */ /* 0x000fe40000004100 */
[----:B------:R-:W-:-:S02]  /*1270*/  HADD2.F32 R95, -RZ, R55.H0_H0 ;  /* 0x20000037ff5f7230 */ /* 0x000fc40000004100 */
[----:B------:R-:W-:Y:S02]  /*1280*/  HADD2.F32 R96, -RZ, R55.H1_H1 ;  /* 0x30000037ff607230 */ /* 0x000fe40000004100 */
[--C-:B--2---:R-:W-:Y:S02]  /*1290*/  HADD2.F32 R73, -RZ, R48.reuse.H0_H0 ;  /* 0x20000030ff497230 */ /* 0x104fe40000004100 */
[----:B------:R-:W-:Y:S02]  /*12a0*/  HADD2.F32 R75, -RZ, R48.H1_H1 ;  /* 0x30000030ff4b7230 */ /* 0x000fe40000004100 */
[--C-:B------:R-:W-:Y:S02]  /*12b0*/  HADD2.F32 R85, -RZ, R49.reuse.H0_H0 ;  /* 0x20000031ff557230 */ /* 0x100fe40000004100 */
[----:B------:R-:W-:Y:S02]  /*12c0*/  HADD2.F32 R90, -RZ, R49.H1_H1 ;  /* 0x30000031ff5a7230 */ /* 0x000fe40000004100 */
[----:B------:R-:W-:-:S02]  /*12d0*/  HADD2.F32 R94, -RZ, R50.H0_H0 ;  /* 0x20000032ff5e7230 */ /* 0x000fc40000004100 */
[----:B------:R-:W-:Y:S02]  /*12e0*/  HADD2.F32 R93, -RZ, R50.H1_H1 ;  /* 0x30000032ff5d7230 */ /* 0x000fe40000004100 */
[--C-:B------:R-:W-:Y:S02]  /*12f0*/  HADD2.F32 R98, -RZ, R51.reuse.H0_H0 ;  /* 0x20000033ff627230 */ /* 0x100fe40000004100 */
[----:B------:R-:W-:Y:S02]  /*1300*/  HADD2.F32 R97, -RZ, R51.H1_H1 ;  /* 0x30000033ff617230 */ /* 0x000fe40000004100 */
[----:B------:R-:W2:Y:S01]  /*1310*/  LDG.E.128.CONSTANT R48, desc[UR12][R88.64+0x1800] ;  /* 0x0018000c58307981 */ /* 0x000ea2000c1e9d00 */
[----:B------:R-:W-:-:S03]  /*1320*/  FMUL.FTZ R101, R52, R75 ;  /* 0x0000004b34657220 */ /* 0x000fc60000410000 */
[----:B------:R-:W0:Y:S01]  /*1330*/  LDS.128 R52, [UR4+0x20] ;  /* 0x00002004ff347984 */ /* 0x000e220008000c00 */
[----:B------:R-:W-:Y:S01]  /*1340*/  FMUL.FTZ R102, R72, R73 ;  /* 0x0000004948667220 */ /* 0x000fe20000410000 */
[----:B------:R-:W-:Y:S01]  /*1350*/  FMUL.FTZ R72, R83, R90 ;  /* 0x0000005a53487220 */ /* 0x000fe20000410000 */
[----:B------:R-:W-:Y:S01]  /*1360*/  FMUL.FTZ R106, R91, R94 ;  /* 0x0000005e5b6a7220 */ /* 0x000fe20000410000 */
[----:B------:R-:W-:Y:S01]  /*1370*/  FMUL.FTZ R103, R92, R93 ;  /* 0x0000005d5c677220 */ /* 0x000fe20000410000 */
[----:B------:R-:W-:Y:S01]  /*1380*/  FMUL.FTZ R108, R95, R98 ;  /* 0x000000625f6c7220 */ /* 0x000fe20000410000 */
[----:B------:R-:W-:Y:S01]  /*1390*/  FMUL.FTZ R105, R96, R97 ;  /* 0x0000006160697220 */ /* 0x000fe20000410000 */
[--C-:B---3--:R-:W-:Y:S02]  /*13a0*/  HADD2.F32 R90, -RZ, R56.reuse.H0_H0 ;  /* 0x20000038ff5a7230 */ /* 0x108fe40000004100 */
[----:B------:R-:W-:Y:S02]  /*13b0*/  HADD2.F32 R75, -RZ, R56.H1_H1 ;  /* 0x30000038ff4b7230 */ /* 0x000fe40000004100 */
[----:B------:R-:W-:-:S02]  /*13c0*/  HADD2.F32 R92, -RZ, R57.H0_H0 ;  /* 0x20000039ff5c7230 */ /* 0x000fc40000004100 */
[----:B------:R-:W-:Y:S02]  /*13d0*/  HADD2.F32 R91, -RZ, R57.H1_H1 ;  /* 0x30000039ff5b7230 */ /* 0x000fe40000004100 */
[--C-:B------:R-:W-:Y:S02]  /*13e0*/  HADD2.F32 R96, -RZ, R58.reuse.H0_H0 ;  /* 0x2000003aff607230 */ /* 0x100fe40000004100 */
[----:B------:R-:W-:Y:S02]  /*13f0*/  HADD2.F32 R95, -RZ, R58.H1_H1 ;  /* 0x3000003aff5f7230 */ /* 0x000fe40000004100 */
[--C-:B------:R-:W-:Y:S02]  /*1400*/  HADD2.F32 R100, -RZ, R59.reuse.H0_H0 ;  /* 0x2000003bff647230 */ /* 0x100fe40000004100 */
[----:B------:R-:W-:Y:S02]  /*1410*/  HADD2.F32 R99, -RZ, R59.H1_H1 ;  /* 0x3000003bff637230 */ /* 0x000fe40000004100 */
[----:B------:R-:W3:Y:S01]  /*1420*/  LDG.E.128.CONSTANT R56, desc[UR12][R88.64+0x1a00] ;  /* 0x001a000c58387981 */ /* 0x000ee2000c1e9d00 */
[----:B------:R-:W-:Y:S01]  /*1430*/  FMUL.FTZ R104, R74, R85 ;  /* 0x000000554a687220 */ /* 0x000fe20000410000 */
[----:B-1----:R-:W-:-:S02]  /*1440*/  HADD2.F32 R73, -RZ, R64.H0_H0 ;  /* 0x20000040ff497230 */ /* 0x002fc40000004100 */
[----:B------:R-:W-:Y:S02]  /*1450*/  HADD2.F32 R74, -RZ, R64.H1_H1 ;  /* 0x30000040ff4a7230 */ /* 0x000fe40000004100 */
[--C-:B------:R-:W-:Y:S02]  /*1460*/  HADD2.F32 R83, -RZ, R65.reuse.H0_H0 ;  /* 0x20000041ff537230 */ /* 0x100fe40000004100 */
[----:B------:R-:W-:Y:S02]  /*1470*/  HADD2.F32 R85, -RZ, R65.H1_H1 ;  /* 0x30000041ff557230 */ /* 0x000fe40000004100 */
[--C-:B------:R-:W-:Y:S02]  /*1480*/  HADD2.F32 R93, -RZ, R66.reuse.H0_H0 ;  /* 0x20000042ff5d7230 */ /* 0x100fe40000004100 */
[----:B------:R-:W-:Y:S02]  /*1490*/  HADD2.F32 R94, -RZ, R66.H1_H1 ;  /* 0x30000042ff5e7230 */ /* 0x000fe40000004100 */
[----:B------:R-:W-:-:S02]  /*14a0*/  HADD2.F32 R97, -RZ, R67.H0_H0 ;  /* 0x20000043ff617230 */ /* 0x000fc40000004100 */
[----:B------:R-:W-:Y:S02]  /*14b0*/  HADD2.F32 R98, -RZ, R67.H1_H1 ;  /* 0x30000043ff627230 */ /* 0x000fe40000004100 */
[----:B------:R-:W1:Y:S01]  /*14c0*/  LDS.128 R64, [UR4+0x30] ;  /* 0x00003004ff407984 */ /* 0x000e620008000c00 */
[----:B------:R-:W-:Y:S01]  /*14d0*/  FFMA.FTZ R74, R74, R75, R101 ;  /* 0x0000004b4a4a7223 */ /* 0x000fe20000010065 */
[----:B------:R-:W-:Y:S01]  /*14e0*/  FFMA.FTZ R72, R85, R91, R72 ;  /* 0x0000005b55487223 */ /* 0x000fe20000010048 */
[----:B------:R-:W-:Y:S01]  /*14f0*/  FFMA.FTZ R83, R83, R92, R104 ;  /* 0x0000005c53537223 */ /* 0x000fe20000010068 */
[----:B------:R-:W-:Y:S01]  /*1500*/  FFMA.FTZ R75, R93, R96, R106 ;  /* 0x000000605d4b7223 */ /* 0x000fe2000001006a */
[----:B------:R-:W-:Y:S01]  /*1510*/  FFMA.FTZ R85, R94, R95, R103 ;  /* 0x0000005f5e557223 */ /* 0x000fe20000010067 */
[----:B------:R-:W-:Y:S01]  /*1520*/  FFMA.FTZ R98, R98, R99, R105 ;  /* 0x0000006362627223 */ /* 0x000fe20000010069 */
[--C-:B----4-:R-:W-:Y:S02]  /*1530*/  HADD2.F32 R92, -RZ, R60.reuse.H0_H0 ;  /* 0x2000003cff5c7230 */ /* 0x110fe40000004100 */
[----:B------:R-:W-:-:S02]  /*1540*/  HADD2.F32 R93, -RZ, R60.H1_H1 ;  /* 0x3000003cff5d7230 */ /* 0x000fc40000004100 */
[--C-:B------:R-:W-:Y:S02]  /*1550*/  HADD2.F32 R94, -RZ, R61.reuse.H0_H0 ;  /* 0x2000003dff5e7230 */ /* 0x100fe40000004100 */
[----:B------:R-:W-:Y:S02]  /*1560*/  HADD2.F32 R96, -RZ, R61.H1_H1 ;  /* 0x3000003dff607230 */ /* 0x000fe40000004100 */
[--C-:B------:R-:W-:Y:S02]  /*1570*/  HADD2.F32 R99, -RZ, R62.reuse.H0_H0 ;  /* 0x2000003eff637230 */ /* 0x100fe40000004100 */
[----:B------:R-:W-:Y:S02]  /*1580*/  HADD2.F32 R101, -RZ, R62.H1_H1 ;  /* 0x3000003eff657230 */ /* 0x000fe40000004100 */
[--C-:B------:R-:W-:Y:S02]  /*1590*/  HADD2.F32 R105, -RZ, R63.reuse.H0_H0 ;  /* 0x2000003fff697230 */ /* 0x100fe40000004100 */
[----:B------:R-:W-:-:S02]  /*15a0*/  HADD2.F32 R106, -RZ, R63.H1_H1 ;  /* 0x3000003fff6a7230 */ /* 0x000fc40000004100 */
[----:B------:R-:W4:Y:S01]  /*15b0*/  LDG.E.128.CONSTANT R60, desc[UR12][R88.64+0x1c00] ;  /* 0x001c000c583c7981 */ /* 0x000f22000c1e9d00 */
[----:B------:R-:W-:Y:S01]  /*15c0*/  FFMA.FTZ R73, R73, R90, R102 ;  /* 0x0000005a49497223 */ /* 0x000fe20000010066 */
[--C-:B0-----:R-:W-:Y:S02]  /*15d0*/  HADD2.F32 R90, -RZ, R52.reuse.H0_H0 ;  /* 0x20000034ff5a7230 */ /* 0x101fe40000004100 */
[----:B------:R-:W-:Y:S02]  /*15e0*/  HADD2.F32 R91, -RZ, R52.H1_H1 ;  /* 0x30000034ff5b7230 */ /* 0x000fe40000004100 */
[--C-:B------:R-:W-:Y:S02]  /*15f0*/  HADD2.F32 R52, -RZ, R53.reuse.H0_H0 ;  /* 0x20000035ff347230 */ /* 0x100fe40000004100 */
[----:B------:R-:W-:Y:S01]  /*1600*/  FFMA.FTZ R97, R97, R100, R108 ;  /* 0x0000006461617223 */ /* 0x000fe2000001006c */
[----:B------:R-:W-:Y:S02]  /*1610*/  HADD2.F32 R95, -RZ, R53.H1_H1 ;  /* 0x30000035ff5f7230 */ /* 0x000fe40000004100 */
[----:B------:R-:W-:-:S02]  /*1620*/  HADD2.F32 R100, -RZ, R54.H0_H0 ;  /* 0x20000036ff647230 */ /* 0x000fc40000004100 */
[----:B------:R-:W-:Y:S01]  /*1630*/  FFMA.FTZ R83, R52, R94, R83 ;  /* 0x0000005e34537223 */ /* 0x000fe20000010053 */
[----:B------:R-:W-:Y:S02]  /*1640*/  HADD2.F32 R102, -RZ, R54.H1_H1 ;  /* 0x30000036ff667230 */ /* 0x000fe40000004100 */
[--C-:B------:R-:W-:Y:S02]  /*1650*/  HADD2.F32 R104, -RZ, R55.reuse.H0_H0 ;  /* 0x20000037ff687230 */ /* 0x100fe40000004100 */
[----:B------:R-:W-:Y:S02]  /*1660*/  HADD2.F32 R103, -RZ, R55.H1_H1 ;  /* 0x30000037ff677230 */ /* 0x000fe40000004100 */
[----:B------:R-:W0:Y:S01]  /*1670*/  LDS.128 R52, [UR4+0x40] ;  /* 0x00004004ff347984 */ /* 0x000e220008000c00 */
[----:B------:R-:W-:Y:S01]  /*1680*/  FFMA.FTZ R73, R90, R92, R73 ;  /* 0x0000005c5a497223 */ /* 0x000fe20000010049 */
[----:B------:R-:W-:Y:S01]  /*1690*/  FFMA.FTZ R74, R91, R93, R74 ;  /* 0x0000005d5b4a7223 */ /* 0x000fe2000001004a */
[----:B------:R-:W-:Y:S01]  /*16a0*/  FFMA.FTZ R72, R95, R96, R72 ;  /* 0x000000605f487223 */ /* 0x000fe20000010048 */
[----:B------:R-:W-:Y:S01]  /*16b0*/  FFMA.FTZ R75, R100, R99, R75 ;  /* 0x00000063644b7223 */ /* 0x000fe2000001004b */
[----:B------:R-:W-:Y:S01]  /*16c0*/  FFMA.FTZ R85, R102, R101, R85 ;  /* 0x0000006566557223 */ /* 0x000fe20000010055 */
[----:B------:R-:W-:Y:S01]  /*16d0*/  FFMA.FTZ R97, R104, R105, R97 ;  /* 0x0000006968617223 */ /* 0x000fe20000010061 */
[----:B------:R-:W-:Y:S01]  /*16e0*/  FFMA.FTZ R98, R103, R106, R98 ;  /* 0x0000006a67627223 */ /* 0x000fe20000010062 */
[----:B-1----:R-:W-:-:S02]  /*16f0*/  HADD2.F32 R90, -RZ, R64.H0_H0 ;  /* 0x20000040ff5a7230 */ /* 0x002fc40000004100 */
[----:B------:R-:W-:Y:S02]  /*1700*/  HADD2.F32 R91, -RZ, R64.H1_H1 ;  /* 0x30000040ff5b7230 */ /* 0x000fe40000004100 */
[--C-:B-----5:R-:W-:Y:S02]  /*1710*/  HADD2.F32 R92, -RZ, R68.reuse.H0_H0 ;  /* 0x20000044ff5c7230 */ /* 0x120fe40000004100 */
[----:B------:R-:W-:Y:S02]  /*1720*/  HADD2.F32 R93, -RZ, R68.H1_H1 ;  /* 0x30000044ff5d7230 */ /* 0x000fe40000004100 */
[--C-:B------:R-:W-:Y:S02]  /*1730*/  HADD2.F32 R94, -RZ, R69.reuse.H0_H0 ;  /* 0x20000045ff5e7230 */ /* 0x100fe40000004100 */
[----:B------:R-:W-:Y:S02]  /*1740*/  HADD2.F32 R96, -RZ, R69.H1_H1 ;  /* 0x30000045ff607230 */ /* 0x000fe40000004100 */
[----:B------:R-:W-:-:S02]  /*1750*/  HADD2.F32 R99, -RZ, R70.H0_H0 ;  /* 0x20000046ff637230 */ /* 0x000fc40000004100 */
[----:B------:R-:W-:Y:S02]  /*1760*/  HADD2.F32 R101, -RZ, R70.H1_H1 ;  /* 0x30000046ff657230 */ /* 0x000fe40000004100 */
[--C-:B------:R-:W-:Y:S02]  /*1770*/  HADD2.F32 R105, -RZ, R71.reuse.H0_H0 ;  /* 0x20000047ff697230 */ /* 0x100fe40000004100 */
[----:B------:R-:W-:Y:S02]  /*1780*/  HADD2.F32 R106, -RZ, R71.H1_H1 ;  /* 0x30000047ff6a7230 */ /* 0x000fe40000004100 */
[--C-:B------:R-:W-:Y:S01]  /*1790*/  HADD2.F32 R64, -RZ, R65.reuse.H0_H0 ;  /* 0x20000041ff407230 */ /* 0x100fe20000004100 */
[----:B------:R-:W5:Y:S01]  /*17a0*/  LDG.E.128.CONSTANT R68, desc[UR12][R88.64+0x1e00] ;  /* 0x001e000c58447981 */ /* 0x000f62000c1e9d00 */
[----:B------:R-:W-:Y:S02]  /*17b0*/  HADD2.F32 R95, -RZ, R65.H1_H1 ;  /* 0x30000041ff5f7230 */ /* 0x000fe40000004100 */
[----:B------:R-:W-:-:S02]  /*17c0*/  HADD2.F32 R100, -RZ, R66.H0_H0 ;  /* 0x20000042ff647230 */ /* 0x000fc40000004100 */
[----:B------:R-:W-:Y:S01]  /*17d0*/  FFMA.FTZ R83, R64, R94, R83 ;  /* 0x0000005e40537223 */ /* 0x000fe20000010053 */
[----:B------:R-:W-:Y:S02]  /*17e0*/  HADD2.F32 R102, -RZ, R66.H1_H1 ;  /* 0x30000042ff667230 */ /* 0x000fe40000004100 */
[--C-:B------:R-:W-:Y:S02]  /*17f0*/  HADD2.F32 R104, -RZ, R67.reuse.H0_H0 ;  /* 0x20000043ff687230 */ /* 0x100fe40000004100 */
        /* <DEDUP_REMOVED lines=10> */
[----:B------:R-:W-:Y:S02]  /*18a0*/  HADD2.F32 R93, -RZ, R16.H1_H1 ;  /* 0x30000010ff5d7230 */ /* 0x000fe40000004100 */
[--C-:B------:R-:W-:Y:S02]  /*18b0*/  HADD2.F32 R94, -RZ, R17.reuse.H0_H0 ;  /* 0x20000011ff5e7230 */ /* 0x100fe40000004100 */
[----:B------:R-:W-:Y:S02]  /*18c0*/  HADD2.F32 R96, -RZ, R17.H1_H1 ;  /* 0x30000011ff607230 */ /* 0x000fe40000004100 */
[--C-:B------:R-:W-:Y:S02]  /*18d0*/  HADD2.F32 R99, -RZ, R18.reuse.H0_H0 ;  /* 0x20000012ff637230 */ /* 0x100fe40000004100 */
[----:B------:R-:W-:Y:S02]  /*18e0*/  HADD2.F32 R101, -RZ, R18.H1_H1 ;  /* 0x30000012ff657230 */ /* 0x000fe40000004100 */
[----:B------:R-:W-:-:S02]  /*18f0*/  HADD2.F32 R105, -RZ, R19.H0_H0 ;  /* 0x20000013ff697230 */ /* 0x000fc40000004100 */
[----:B------:R-:W-:Y:S02]  /*1900*/  HADD2.F32 R106, -RZ, R19.H1_H1 ;  /* 0x30000013ff6a7230 */ /* 0x000fe40000004100 */
[----:B------:R-:W5:Y:S01]  /*1910*/  LDG.E.128.CONSTANT R16, desc[UR12][R88.64+0x2000] ;  /* 0x0020000c58107981 */ /* 0x000f62000c1e9d00 */
[--C-:B0-----:R-:W-:Y:S02]  /*1920*/  HADD2.F32 R90, -RZ, R52.reuse.H0_H0 ;  /* 0x20000034ff5a7230 */ /* 0x101fe40000004100 */
[----:B------:R-:W-:Y:S02]  /*1930*/  HADD2.F32 R91, -RZ, R52.H1_H1 ;  /* 0x30000034ff5b7230 */ /* 0x000fe40000004100 */
[--C-:B------:R-:W-:Y:S02]  /*1940*/  HADD2.F32 R52, -RZ, R53.reuse.H0_H0 ;  /* 0x20000035ff347230 */ /* 0x100fe40000004100 */
        /* <DEDUP_REMOVED lines=22> */
[--C-:B-1----:R-:W-:Y:S01]  /*1ab0*/  HADD2.F32 R90, -RZ, R64.reuse.H0_H0 ;  /* 0x20000040ff5a7230 */ /* 0x102fe20000004100 */
[----:B------:R-:W5:Y:S01]  /*1ac0*/  LDG.E.128.CONSTANT R20, desc[UR12][R88.64+0x2200] ;  /* 0x0022000c58147981 */ /* 0x000f62000c1e9d00 */
[----:B------:R-:W-:Y:S02]  /*1ad0*/  HADD2.F32 R91, -RZ, R64.H1_H1 ;  /* 0x30000040ff5b7230 */ /* 0x000fe40000004100 */
[--C-:B------:R-:W-:Y:S02]  /*1ae0*/  HADD2.F32 R64, -RZ, R65.reuse.H0_H0 ;  /* 0x20000041ff407230 */ /* 0x100fe40000004100 */
[----:B------:R-:W-:Y:S02]  /*1af0*/  HADD2.F32 R95, -RZ, R65.H1_H1 ;  /* 0x30000041ff5f7230 */ /* 0x000fe40000004100 */
[----:B------:R-:W-:-:S02]  /*1b00*/  HADD2.F32 R100, -RZ, R66.H0_H0 ;  /* 0x20000042ff647230 */ /* 0x000fc40000004100 */
[----:B------:R-:W-:Y:S02]  /*1b10*/  HADD2.F32 R102, -RZ, R66.H1_H1 ;  /* 0x30000042ff667230 */ /* 0x000fe40000004100 */
[--C-:B------:R-:W-:Y:S02]  /*1b20*/  HADD2.F32 R104, -RZ, R67.reuse.H0_H0 ;  /* 0x20000043ff687230 */ /* 0x100fe40000004100 */
[----:B------:R-:W-:Y:S02]  /*1b30*/  HADD2.F32 R103, -RZ, R67.H1_H1 ;  /* 0x30000043ff677230 */ /* 0x000fe40000004100 */
[----:B------:R-:W-:Y:S01]  /*1b40*/  FFMA.FTZ R73, R90, R92, R73 ;  /* 0x0000005c5a497223 */ /* 0x000fe20000010049 */
[----:B------:R-:W-:Y:S01]  /*1b50*/  FFMA.FTZ R74, R91, R93, R74 ;  /* 0x0000005d5b4a7223 */ /* 0x000fe2000001004a */
[----:B------:R-:W-:Y:S01]  /*1b60*/  FFMA.FTZ R83, R64, R94, R83 ;  /* 0x0000005e40537223 */ /* 0x000fe20000010053 */
[----:B------:R-:W-:Y:S01]  /*1b70*/  FFMA.FTZ R72, R95, R96, R72 ;  /* 0x000000605f487223 */ /* 0x000fe20000010048 */
[----:B------:R-:W-:Y:S01]  /*1b80*/  FFMA.FTZ R75, R100, R99, R75 ;  /* 0x00000063644b7223 */ /* 0x000fe2000001004b */
[----:B------:R-:W-:Y:S01]  /*1b90*/  FFMA.FTZ R85, R102, R101, R85 ;  /* 0x0000006566557223 */ /* 0x000fe20000010055 */
[----:B------:R-:W-:Y:S01]  /*1ba0*/  FFMA.FTZ R97, R104, R105, R97 ;  /* 0x0000006968617223 */ /* 0x000fe20000010061 */
[----:B------:R-:W-:Y:S01]  /*1bb0*/  FFMA.FTZ R98, R103, R106, R98 ;  /* 0x0000006a67627223 */ /* 0x000fe20000010062 */
[--C-:B------:R-:W-:Y:S01]  /*1bc0*/  HADD2.F32 R92, -RZ, R24.reuse.H0_H0 ;  /* 0x20000018ff5c7230 */ /* 0x100fe20000004100 */
[----:B------:R-:W1:Y:S01]  /*1bd0*/  LDS.128 R64, [UR4+0x70] ;  /* 0x00007004ff407984 */ /* 0x000e620008000c00 */
[----:B------:R-:W-:-:S02]  /*1be0*/  HADD2.F32 R93, -RZ, R24.H1_H1 ;  /* 0x30000018ff5d7230 */ /* 0x000fc40000004100 */
[--C-:B------:R-:W-:Y:S02]  /*1bf0*/  HADD2.F32 R94, -RZ, R25.reuse.H0_H0 ;  /* 0x20000019ff5e7230 */ /* 0x100fe40000004100 */
[----:B------:R-:W-:Y:S02]  /*1c00*/  HADD2.F32 R96, -RZ, R25.H1_H1 ;  /* 0x30000019ff607230 */ /* 0x000fe40000004100 */
[--C-:B------:R-:W-:Y:S02]  /*1c10*/  HADD2.F32 R99, -RZ, R26.reuse.H0_H0 ;  /* 0x2000001aff637230 */ /* 0x100fe40000004100 */
[----:B------:R-:W-:Y:S02]  /*1c20*/  HADD2.F32 R101, -RZ, R26.H1_H1 ;  /* 0x3000001aff657230 */ /* 0x000fe40000004100 */
[--C-:B------:R-:W-:Y:S02]  /*1c30*/  HADD2.F32 R105, -RZ, R27.reuse.H0_H0 ;  /* 0x2000001bff697230 */ /* 0x100fe40000004100 */
[----:B------:R-:W-:-:S02]  /*1c40*/  HADD2.F32 R106, -RZ, R27.H1_H1 ;  /* 0x3000001bff6a7230 */ /* 0x000fc40000004100 */
[----:B------:R-:W5:Y:S01]  /*1c50*/  LDG.E.128.CONSTANT R24, desc[UR12][R88.64+0x2400] ;  /* 0x0024000c58187981 */ /* 0x000f62000c1e9d00 */
[--C-:B0-----:R-:W-:Y:S02]  /*1c60*/  HADD2.F32 R90, -RZ, R52.reuse.H0_H0 ;  /* 0x20000034ff5a7230 */ /* 0x101fe40000004100 */
[----:B------:R-:W-:Y:S02]  /*1c70*/  HADD2.F32 R91, -RZ, R52.H1_H1 ;  /* 0x30000034ff5b7230 */ /* 0x000fe40000004100 */
[--C-:B------:R-:W-:Y:S02]  /*1c80*/  HADD2.F32 R52, -RZ, R53.reuse.H0_H0 ;  /* 0x20000035ff347230 */ /* 0x100fe40000004100 */
[----:B------:R-:W-:Y:S02]  /*1c90*/  HADD2.F32 R95, -RZ, R53.H1_H1 ;  /* 0x30000035ff5f7230 */ /* 0x000fe40000004100 */
[--C-:B------:R-:W-:Y:S02]  /*1ca0*/  HADD2.F32 R100, -RZ, R54.reuse.H0_H0 ;  /* 0x20000036ff647230 */ /* 0x100fe40000004100 */
[----:B------:R-:W-:Y:S01]  /*1cb0*/  FFMA.FTZ R83, R52, R94, R83 ;  /* 0x0000005e34537223 */ /* 0x000fe20000010053 */
[----:B------:R-:W-:-:S02]  /*1cc0*/  HADD2.F32 R102, -RZ, R54.H1_H1 ;  /* 0x30000036ff667230 */ /* 0x000fc40000004100 */
        /* <DEDUP_REMOVED lines=78> */
[----:B------:R-:W-:Y:S01]  /*21b0*/  FFMA.FTZ R73, R90, R92, R73 ;  /* 0x0000005c5a497223 */ /* 0x000fe20000010049 */
[----:B------:R-:W-:Y:S02]  /*21c0*/  HADD2.F32 R103, -RZ, R67.H1_H1 ;  /* 0x30000043ff677230 */ /* 0x000fe40000004100 */
[----:B------:R-:W-:Y:S01]  /*21d0*/  FFMA.FTZ R74, R91, R93, R74 ;  /* 0x0000005d5b4a7223 */ /* 0x000fe2000001004a */
[----:B------:R-:W-:Y:S01]  /*21e0*/  FFMA.FTZ R83, R64, R94, R83 ;  /* 0x0000005e40537223 */ /* 0x000fe20000010053 */
[----:B------:R-:W-:Y:S01]  /*21f0*/  FFMA.FTZ R72, R95, R96, R72 ;  /* 0x000000605f487223 */ /* 0x000fe20000010048 */
[----:B------:R-:W-:Y:S01]  /*2200*/  FFMA.FTZ R75, R100, R99, R75 ;  /* 0x00000063644b7223 */ /* 0x000fe2000001004b */
[----:B------:R-:W-:Y:S01]  /*2210*/  FFMA.FTZ R85, R102, R101, R85 ;  /* 0x0000006566557223 */ /* 0x000fe20000010055 */
[----:B------:R-:W-:Y:S01]  /*2220*/  FFMA.FTZ R97, R104, R105, R97 ;  /* 0x0000006968617223 */ /* 0x000fe20000010061 */
[----:B------:R-:W1:Y:S01]  /*2230*/  LDS.128 R64, [UR4+0xb0] ;  /* 0x0000b004ff407984 */ /* 0x000e620008000c00 */
        /* <DEDUP_REMOVED lines=35> */
[----:B-1----:R-:W-:Y:S01]  /*2470*/  HADD2.F32 R104, -RZ, R67.H0_H0 ;  /* 0x20000043ff687230 */ /* 0x002fe20000004100 */
[----:B------:R-:W5:Y:S01]  /*2480*/  LDG.E.128.CONSTANT R44, desc[UR12][R88.64+0x2e00] ;  /* 0x002e000c582c7981 */ /* 0x000f62000c1e9d00 */
[----:B------:R-:W-:Y:S02]  /*2490*/  HADD2.F32 R75, -RZ, R64.H1_H1 ;  /* 0x30000040ff4b7230 */ /* 0x000fe40000004100 */
[--C-:B------:R-:W-:Y:S02]  /*24a0*/  HADD2.F32 R95, -RZ, R65.reuse.H0_H0 ;  /* 0x20000041ff5f7230 */ /* 0x100fe40000004100 */
[----:B------:R-:W-:Y:S02]  /*24b0*/  HADD2.F32 R99, -RZ, R65.H1_H1 ;  /* 0x30000041ff637230 */ /* 0x000fe40000004100 */
[----:B------:R-:W-:-:S02]  /*24c0*/  HADD2.F32 R100, -RZ, R66.H0_H0 ;  /* 0x20000042ff647230 */ /* 0x000fc40000004100 */
[----:B------:R-:W-:Y:S02]  /*24d0*/  HADD2.F32 R102, -RZ, R66.H1_H1 ;  /* 0x30000042ff667230 */ /* 0x000fe40000004100 */
[----:B------:R-:W-:Y:S02]  /*24e0*/  HADD2.F32 R67, -RZ, R67.H1_H1 ;  /* 0x30000043ff437230 */ /* 0x000fe40000004100 */
[----:B------:R-:W-:Y:S02]  /*24f0*/  HADD2.F32 R92, -RZ, R64.H0_H0 ;  /* 0x20000040ff5c7230 */ /* 0x000fe40000004100 */
[----:B------:R-:W-:Y:S01]  /*2500*/  FFMA.FTZ R65, R75, R93, R74 ;  /* 0x0000005d4b417223 */ /* 0x000fe2000001004a */
[----:B------:R-:W-:Y:S01]  /*2510*/  FFMA.FTZ R90, R95, R94, R90 ;  /* 0x0000005e5f5a7223 */ /* 0x000fe2000001005a */
[----:B------:R-:W-:Y:S01]  /*2520*/  FFMA.FTZ R66, R99, R96, R72 ;  /* 0x0000006063427223 */ /* 0x000fe20000010048 */
[----:B------:R-:W-:Y:S01]  /*2530*/  FFMA.FTZ R83, R100, R101, R83 ;  /* 0x0000006564537223 */ /* 0x000fe20000010053 */
[----:B------:R-:W-:Y:S01]  /*2540*/  FFMA.FTZ R85, R102, R103, R85 ;  /* 0x0000006766557223 */ /* 0x000fe20000010055 */
[----:B------:R-:W-:Y:S01]  /*2550*/  FFMA.FTZ R98, R67, R106, R98 ;  /* 0x0000006a43627223 */ /* 0x000fe20000010062 */
[----:B--2---:R-:W-:-:S02]  /*2560*/  HADD2.F32 R67, -RZ, R48.H0_H0 ;  /* 0x20000030ff437230 */ /* 0x004fc40000004100 */
[----:B------:R-:W-:Y:S01]  /*2570*/  FFMA.FTZ R64, R92, R91, R73 ;  /* 0x0000005b5c407223 */ /* 0x000fe20000010049 */
[----:B------:R-:W-:Y:S01]  /*2580*/  HADD2.F32 R93, -RZ, R48.H1_H1 ;  /* 0x30000030ff5d7230 */ /* 0x000fe20000004100 */
[----:B------:R-:W1:Y:S01]  /*2590*/  LDS.128 R72, [UR4+0xd0] ;  /* 0x0000d004ff487984 */ /* 0x000e620008000c00 */
[--C-:B------:R-:W-:Y:S02]  /*25a0*/  HADD2.F32 R94, -RZ, R49.reuse.H0_H0 ;  /* 0x20000031ff5e7230 */ /* 0x100fe40000004100 */
[----:B------:R-:W-:Y:S02]  /*25b0*/  HADD2.F32 R96, -RZ, R49.H1_H1 ;  /* 0x30000031ff607230 */ /* 0x000fe40000004100 */
[--C-:B------:R-:W-:Y:S02]  /*25c0*/  HADD2.F32 R99, -RZ, R50.reuse.H0_H0 ;  /* 0x20000032ff637230 */ /* 0x100fe40000004100 */
[----:B------:R-:W-:Y:S02]  /*25d0*/  HADD2.F32 R100, -RZ, R50.H1_H1 ;  /* 0x30000032ff647230 */ /* 0x000fe40000004100 */
[----:B------:R-:W-:-:S02]  /*25e0*/  HADD2.F32 R101, -RZ, R51.H0_H0 ;  /* 0x20000033ff657230 */ /* 0x000fc40000004100 */
[----:B------:R-:W-:Y:S02]  /*25f0*/  HADD2.F32 R103, -RZ, R51.H1_H1 ;  /* 0x30000033ff677230 */ /* 0x000fe40000004100 */
[----:B------:R-:W2:Y:S01]  /*2600*/  LDG.E.128.CONSTANT R48, desc[UR12][R88.64+0x3000] ;  /* 0x0030000c58307981 */ /* 0x000ea2000c1e9d00 */
[--C-:B0-----:R-:W-:Y:S02]  /*2610*/  HADD2.F32 R92, -RZ, R52.reuse.H1_H1 ;  /* 0x30000034ff5c7230 */ /* 0x101fe40000004100 */
[--C-:B------:R-:W-:Y:S02]  /*2620*/  HADD2.F32 R95, -RZ, R53.reuse.H0_H0 ;  /* 0x20000035ff5f7230 */ /* 0x100fe40000004100 */
[----:B------:R-:W-:Y:S02]  /*2630*/  HADD2.F32 R91, -RZ, R52.H0_H0 ;  /* 0x20000034ff5b7230 */ /* 0x000fe40000004100 */
[----:B------:R-:W-:Y:S02]  /*2640*/  HADD2.F32 R53, -RZ, R53.H1_H1 ;  /* 0x30000035ff357230 */ /* 0x000fe40000004100 */
[----:B------:R-:W-:Y:S01]  /*2650*/  FFMA.FTZ R92, R92, R93, R65 ;  /* 0x0000005d5c5c7223 */ /* 0x000fe20000010041 */
[----:B------:R-:W-:-:S02]  /*2660*/  FFMA.FTZ R91, R91, R67, R64 ;  /* 0x000000435b5b7223 */ /* 0x000fc40000010040 */
[----:B------:R-:W-:Y:S02]  /*2670*/  FFMA.FTZ R93, R53, R96, R66 ;  /* 0x00000060355d7223 */ /* 0x000fe40000010042 */
[----:B------:R-:W0:Y:S01]  /*2680*/  LDS.128 R64, [UR4+0xe0] ;  /* 0x0000e004ff407984 */ /* 0x000e220008000c00 */
[--C-:B------:R-:W-:Y:S02]  /*2690*/  HADD2.F32 R52, -RZ, R54.reuse.H0_H0 ;  /* 0x20000036ff347230 */ /* 0x100fe40000004100 */
[--C-:B------:R-:W-:Y:S02]  /*26a0*/  HADD2.F32 R102, -RZ, R55.reuse.H0_H0 ;  /* 0x20000037ff667230 */ /* 0x100fe40000004100 */
[----:B------:R-:W-:Y:S01]  /*26b0*/  FFMA.FTZ R97, R104, R105, R97 ;  /* 0x0000006968617223 */ /* 0x000fe20000010061 */
[----:B------:R-:W-:Y:S02]  /*26c0*/  HADD2.F32 R54, -RZ, R54.H1_H1 ;  /* 0x30000036ff367230 */ /* 0x000fe40000004100 */
[----:B------:R-:W-:-:S02]  /*26d0*/  HADD2.F32 R55, -RZ, R55.H1_H1 ;  /* 0x30000037ff377230 */ /* 0x000fc40000004100 */
[----:B------:R-:W-:Y:S01]  /*26e0*/  FFMA.FTZ R90, R95, R94, R90 ;  /* 0x0000005e5f5a7223 */ /* 0x000fe2000001005a */
[----:B------:R-:W-:Y:S01]  /*26f0*/  FFMA.FTZ R83, R52, R99, R83 ;  /* 0x0000006334537223 */ /* 0x000fe20000010053 */
[----:B------:R-:W-:Y:S01]  /*2700*/  FFMA.FTZ R85, R54, R100, R85 ;  /* 0x0000006436557223 */ /* 0x000fe20000010055 */
[----:B------:R-:W-:Y:S01]  /*2710*/  FFMA.FTZ R97, R102, R101, R97 ;  /* 0x0000006566617223 */ /* 0x000fe20000010061 */
[----:B------:R-:W-:Y:S01]  /*2720*/  FFMA.FTZ R98, R55, R103, R98 ;  /* 0x0000006737627223 */ /* 0x000fe20000010062 */
[--C-:B---3--:R-:W-:Y:S01]  /*2730*/  HADD2.F32 R94, -RZ, R56.reuse.H0_H0 ;  /* 0x20000038ff5e7230 */ /* 0x108fe20000004100 */
[----:B------:R-:W3:Y:S01]  /*2740*/  LDG.E.128.CONSTANT R52, desc[UR12][R88.64+0x3200] ;  /* 0x0032000c58347981 */ /* 0x000ee2000c1e9d00 */
[----:B------:R-:W-:Y:S02]  /*2750*/  HADD2.F32 R95, -RZ, R56.H1_H1 ;  /* 0x30000038ff5f7230 */ /* 0x000fe40000004100 */
[--C-:B------:R-:W-:Y:S02]  /*2760*/  HADD2.F32 R96, -RZ, R57.reuse.H0_H0 ;  /* 0x20000039ff607230 */ /* 0x100fe40000004100 */
[----:B------:R-:W-:-:S02]  /*2770*/  HADD2.F32 R99, -RZ, R57.H1_H1 ;  /* 0x30000039ff637230 */ /* 0x000fc40000004100 */
[--C-:B------:R-:W-:Y:S02]  /*2780*/  HADD2.F32 R101, -RZ, R58.reuse.H0_H0 ;  /* 0x2000003aff657230 */ /* 0x100fe40000004100 */
[----:B------:R-:W-:Y:S02]  /*2790*/  HADD2.F32 R103, -RZ, R58.H1_H1 ;  /* 0x3000003aff677230 */ /* 0x000fe40000004100 */
[--C-:B------:R-:W-:Y:S02]  /*27a0*/  HADD2.F32 R106, -RZ, R59.reuse.H0_H0 ;  /* 0x2000003bff6a7230 */ /* 0x100fe40000004100 */
[----:B------:R-:W-:Y:S02]  /*27b0*/  HADD2.F32 R107, -RZ, R59.H1_H1 ;  /* 0x3000003bff6b7230 */ /* 0x000fe40000004100 */
[--C-:B-1----:R-:W-:Y:S02]  /*27c0*/  HADD2.F32 R56, -RZ, R72.reuse.H0_H0 ;  /* 0x20000048ff387230 */ /* 0x102fe40000004100 */
[----:B------:R-:W-:-:S02]  /*27d0*/  HADD2.F32 R57, -RZ, R72.H1_H1 ;  /* 0x30000048ff397230 */ /* 0x000fc40000004100 */
[--C-:B------:R-:W-:Y:S02]  /*27e0*/  HADD2.F32 R59, -RZ, R73.reuse.H0_H0 ;  /* 0x20000049ff3b7230 */ /* 0x100fe40000004100 */
[----:B------:R-:W-:Y:S02]  /*27f0*/  HADD2.F32 R58, -RZ, R73.H1_H1 ;  /* 0x30000049ff3a7230 */ /* 0x000fe40000004100 */
[----:B------:R-:W-:Y:S01]  /*2800*/  FFMA.FTZ R91, R56, R94, R91 ;  /* 0x0000005e385b7223 */ /* 0x000fe2000001005b */
[----:B------:R-:W-:Y:S01]  /*2810*/  FFMA.FTZ R92, R57, R95, R92 ;  /* 0x0000005f395c7223 */ /* 0x000fe2000001005c */
[----:B------:R-:W-:Y:S01]  /*2820*/  FFMA.FTZ R90, R59, R96, R90 ;  /* 0x000000603b5a7223 */ /* 0x000fe2000001005a */
[--C-:B------:R-:W-:Y:S02]  /*2830*/  HADD2.F32 R100, -RZ, R74.reuse.H0_H0 ;  /* 0x2000004aff647230 */ /* 0x100fe40000004100 */
[----:B------:R-:W-:Y:S01]  /*2840*/  FFMA.FTZ R93, R58, R99, R93 ;  /* 0x000000633a5d7223 */ /* 0x000fe2000001005d */
[----:B------:R-:W-:Y:S01]  /*2850*/  HADD2.F32 R102, -RZ, R74.H1_H1 ;  /* 0x3000004aff667230 */ /* 0x000fe20000004100 */
[----:B------:R-:W3:Y:S01]  /*2860*/  LDG.E.128.CONSTANT R56, desc[UR12][R88.64+0x3400] ;  /* 0x0034000c58387981 */ /* 0x000ee2000c1e9d00 */
[----:B------:R-:W-:-:S02]  /*2870*/  HADD2.F32 R104, -RZ, R75.H0_H0 ;  /* 0x2000004bff687230 */ /* 0x000fc40000004100 */
[----:B------:R-:W-:Y:S02]  /*2880*/  HADD2.F32 R105, -RZ, R75.H1_H1 ;  /* 0x3000004bff697230 */ /* 0x000fe40000004100 */
[----:B------:R-:W1:Y:S01]  /*2890*/  LDS.128 R72, [UR4+0xf0] ;  /* 0x0000f004ff487984 */ /* 0x000e620008000c00 */
[----:B------:R-:W-:Y:S01]  /*28a0*/  FFMA.FTZ R83, R100, R101, R83 ;  /* 0x0000006564537223 */ /* 0x000fe20000010053 */
[----:B------:R-:W-:Y:S01]  /*28b0*/  FFMA.FTZ R85, R102, R103, R85 ;  /* 0x0000006766557223 */ /* 0x000fe20000010055 */
[----:B------:R-:W-:Y:S01]  /*28c0*/  FFMA.FTZ R97, R104, R106, R97 ;  /* 0x0000006a68617223 */ /* 0x000fe20000010061 */
[--C-:B----4-:R-:W-:Y:S02]  /*28d0*/  HADD2.F32 R94, -RZ, R60.reuse.H0_H0 ;  /* 0x2000003cff5e7230 */ /* 0x110fe40000004100 */
[----:B------:R-:W-:Y:S02]  /*28e0*/  HADD2.F32 R95, -RZ, R60.H1_H1 ;  /* 0x3000003cff5f7230 */ /* 0x000fe40000004100 */
[----:B------:R-:W-:-:S02]  /*28f0*/  HADD2.F32 R96, -RZ, R61.H0_H0 ;  /* 0x2000003dff607230 */ /* 0x000fc40000004100 */
[----:B------:R-:W-:Y:S02]  /*2900*/  HADD2.F32 R99, -RZ, R61.H1_H1 ;  /* 0x3000003dff637230 */ /* 0x000fe40000004100 */
[--C-:B------:R-:W-:Y:S02]  /*2910*/  HADD2.F32 R100, -RZ, R62.reuse.H0_H0 ;  /* 0x2000003eff647230 */ /* 0x100fe40000004100 */
[----:B------:R-:W-:Y:S02]  /*2920*/  HADD2.F32 R101, -RZ, R62.H1_H1 ;  /* 0x3000003eff657230 */ /* 0x000fe40000004100 */
[--C-:B------:R-:W-:Y:S02]  /*2930*/  HADD2.F32 R103, -RZ, R63.reuse.H0_H0 ;  /* 0x2000003fff677230 */ /* 0x100fe40000004100 */
[----:B------:R-:W-:Y:S02]  /*2940*/  HADD2.F32 R104, -RZ, R63.H1_H1 ;  /* 0x3000003fff687230 */ /* 0x000fe40000004100 */
[----:B0-----:R-:W-:-:S02]  /*2950*/  HADD2.F32 R60, -RZ, R64.H0_H0 ;  /* 0x20000040ff3c7230 */ /* 0x001fc40000004100 */
[----:B------:R-:W-:Y:S02]  /*2960*/  HADD2.F32 R61, -RZ, R64.H1_H1 ;  /* 0x30000040ff3d7230 */ /* 0x000fe40000004100 */
[--C-:B------:R-:W-:Y:S02]  /*2970*/  HADD2.F32 R63, -RZ, R65.reuse.H0_H0 ;  /* 0x20000041ff3f7230 */ /* 0x100fe40000004100 */
[----:B------:R-:W-:Y:S02]  /*2980*/  HADD2.F32 R62, -RZ, R65.H1_H1 ;  /* 0x30000041ff3e7230 */ /* 0x000fe40000004100 */
[----:B------:R-:W-:Y:S01]  /*2990*/  FFMA.FTZ R91, R60, R94, R91 ;  /* 0x0000005e3c5b7223 */ /* 0x000fe2000001005b */
[----:B------:R-:W-:Y:S01]  /*29a0*/  FFMA.FTZ R92, R61, R95, R92 ;  /* 0x0000005f3d5c7223 */ /* 0x000fe2000001005c */
[----:B------:R-:W-:Y:S01]  /*29b0*/  FFMA.FTZ R90, R63, R96, R90 ;  /* 0x000000603f5a7223 */ /* 0x000fe2000001005a */
[----:B------:R-:W-:Y:S02]  /*29c0*/  FFMA.FTZ R93, R62, R99, R93 ;  /* 0x000000633e5d7223 */ /* 0x000fe4000001005d */
[----:B------:R-:W0:Y:S01]  /*29d0*/  LDS.128 R60, [UR4+0x100] ;  /* 0x00010004ff3c7984 */ /* 0x000e220008000c00 */
[----:B------:R-:W-:-:S02]  /*29e0*/  HADD2.F32 R64, -RZ, R66.H0_H0 ;  /* 0x20000042ff407230 */ /* 0x000fc40000004100 */
[--C-:B------:R-:W-:Y:S02]  /*29f0*/  HADD2.F32 R102, -RZ, R67.reuse.H0_H0 ;  /* 0x20000043ff667230 */ /* 0x100fe40000004100 */
[----:B------:R-:W-:Y:S01]  /*2a00*/  FFMA.FTZ R98, R105, R107, R98 ;  /* 0x0000006b69627223 */ /* 0x000fe20000010062 */
[----:B------:R-:W-:Y:S02]  /*2a10*/  HADD2.F32 R66, -RZ, R66.H1_H1 ;  /* 0x30000042ff427230 */ /* 0x000fe40000004100 */
[----:B------:R-:W-:Y:S02]  /*2a20*/  HADD2.F32 R67, -RZ, R67.H1_H1 ;  /* 0x30000043ff437230 */ /* 0x000fe40000004100 */
[----:B------:R-:W-:Y:S01]  /*2a30*/  FFMA.FTZ R83, R64, R100, R83 ;  /* 0x0000006440537223 */ /* 0x000fe20000010053 */
[----:B------:R-:W-:Y:S01]  /*2a40*/  FFMA.FTZ R97, R102, R103, R97 ;  /* 0x0000006766617223 */ /* 0x000fe20000010061 */
[----:B------:R-:W-:Y:S01]  /*2a50*/  FFMA.FTZ R85, R66, R101, R85 ;  /* 0x0000006542557223 */ /* 0x000fe20000010055 */
[----:B-----5:R-:W-:-:S02]  /*2a60*/  HADD2.F32 R94, -RZ, R68.H0_H0 ;  /* 0x20000044ff5e7230 */ /* 0x020fc40000004100 */
[----:B------:R-:W-:Y:S01]  /*2a70*/  FFMA.FTZ R98, R67, R104, R98 ;  /* 0x0000006843627223 */ /* 0x000fe20000010062 */
[----:B------:R-:W-:Y:S01]  /*2a80*/  HADD2.F32 R95, -RZ, R68.H1_H1 ;  /* 0x30000044ff5f7230 */ /* 0x000fe20000004100 */
[----:B------:R-:W4:Y:S01]  /*2a90*/  LDG.E.128.CONSTANT R64, desc[UR12][R88.64+0x3600] ;  /* 0x0036000c58407981 */ /* 0x000f22000c1e9d00 */
[--C-:B------:R-:W-:Y:S02]  /*2aa0*/  HADD2.F32 R96, -RZ, R69.reuse.H0_H0 ;  /* 0x20000045ff607230 */ /* 0x100fe40000004100 */
[----:B------:R-:W-:Y:S02]  /*2ab0*/  HADD2.F32 R99, -RZ, R69.H1_H1 ;  /* 0x30000045ff637230 */ /* 0x000fe40000004100 */
[--C-:B------:R-:W-:Y:S02]  /*2ac0*/  HADD2.F32 R101, -RZ, R70.reuse.H0_H0 ;  /* 0x20000046ff657230 */ /* 0x100fe40000004100 */
[----:B------:R-:W-:Y:S02]  /*2ad0*/  HADD2.F32 R103, -RZ, R70.H1_H1 ;  /* 0x30000046ff677230 */ /* 0x000fe40000004100 */
[----:B------:R-:W-:-:S02]  /*2ae0*/  HADD2.F32 R106, -RZ, R71.H0_H0 ;  /* 0x20000047ff6a7230 */ /* 0x000fc40000004100 */
[----:B------:R-:W-:Y:S02]  /*2af0*/  HADD2.F32 R107, -RZ, R71.H1_H1 ;  /* 0x30000047ff6b7230 */ /* 0x000fe40000004100 */
[--C-:B-1----:R-:W-:Y:S02]  /*2b00*/  HADD2.F32 R68, -RZ, R72.reuse.H0_H0 ;  /* 0x20000048ff447230 */ /* 0x102fe40000004100 */
[----:B------:R-:W-:Y:S02]  /*2b10*/  HADD2.F32 R69, -RZ, R72.H1_H1 ;  /* 0x30000048ff457230 */ /* 0x000fe40000004100 */
[--C-:B------:R-:W-:Y:S02]  /*2b20*/  HADD2.F32 R71, -RZ, R73.reuse.H0_H0 ;  /* 0x20000049ff477230 */ /* 0x100fe40000004100 */
[----:B------:R-:W-:Y:S02]  /*2b30*/  HADD2.F32 R70, -RZ, R73.H1_H1 ;  /* 0x30000049ff467230 */ /* 0x000fe40000004100 */
[----:B------:R-:W-:Y:S01]  /*2b40*/  FFMA.FTZ R91, R68, R94, R91 ;  /* 0x0000005e445b7223 */ /* 0x000fe2000001005b */
[----:B------:R-:W-:-:S02]  /*2b50*/  HADD2.F32 R100, -RZ, R74.H0_H0 ;  /* 0x2000004aff647230 */ /* 0x000fc40000004100 */
[----:B------:R-:W-:Y:S01]  /*2b60*/  FFMA.FTZ R92, R69, R95, R92 ;  /* 0x0000005f455c7223 */ /* 0x000fe2000001005c */
[----:B------:R-:W-:Y:S02]  /*2b70*/  HADD2.F32 R102, -RZ, R74.H1_H1 ;  /* 0x3000004aff667230 */ /* 0x000fe40000004100 */
[----:B------:R-:W-:Y:S01]  /*2b80*/  FFMA.FTZ R90, R71, R96, R90 ;  /* 0x00000060475a7223 */ /* 0x000fe2000001005a */
[--C-:B------:R-:W-:Y:S02]  /*2b90*/  HADD2.F32 R104, -RZ, R75.reuse.H0_H0 ;  /* 0x2000004bff687230 */ /* 0x100fe40000004100 */
[----:B------:R-:W-:Y:S01]  /*2ba0*/  FFMA.FTZ R93, R70, R99, R93 ;  /* 0x00000063465d7223 */ /* 0x000fe2000001005d */
[----:B------:R-:W-:Y:S01]  /*2bb0*/  HADD2.F32 R105, -RZ, R75.H1_H1 ;  /* 0x3000004bff697230 */ /* 0x000fe20000004100 */
[----:B------:R-:W5:Y:S04]  /*2bc0*/  LDG.E.128.CONSTANT R68, desc[UR12][R88.64+0x3800] ;  /* 0x0038000c58447981 */ /* 0x000f68000c1e9d00 */
[----:B------:R-:W1:Y:S01]  /*2bd0*/  LDS.128 R72, [UR4+0x110] ;  /* 0x00011004ff487984 */ /* 0x000e620008000c00 */
        /* <DEDUP_REMOVED lines=12> */
[--C-:B0-----:R-:W-:Y:S02]  /*2ca0*/  HADD2.F32 R16, -RZ, R60.reuse.H0_H0 ;  /* 0x2000003cff107230 */ /* 0x101fe40000004100 */
[----:B------:R-:W-:Y:S02]  /*2cb0*/  HADD2.F32 R17, -RZ, R60.H1_H1 ;  /* 0x3000003cff117230 */ /* 0x000fe40000004100 */
[--C-:B------:R-:W-:Y:S02]  /*2cc0*/  HADD2.F32 R19, -RZ, R61.reuse.H0_H0 ;  /* 0x2000003dff137230 */ /* 0x100fe40000004100 */
[----:B------:R-:W-:Y:S02]  /*2cd0*/  HADD2.F32 R18, -RZ, R61.H1_H1 ;  /* 0x3000003dff127230 */ /* 0x000fe40000004100 */
[----:B------:R-:W-:-:S02]  /*2ce0*/  HADD2.F32 R100, -RZ, R62.H0_H0 ;  /* 0x2000003eff647230 */ /* 0x000fc40000004100 */
        /* <DEDUP_REMOVED lines=12> */
[----:B------:R-:W5:Y:S01]  /*2db0*/  LDG.E.128.CONSTANT R16, desc[UR12][R88.64+0x3a00] ;  /* 0x003a000c58107981 */ /* 0x000f62000c1e9d00 */
        /* <DEDUP_REMOVED lines=12> */
[----:B------:R-:W-:-:S02]  /*2e80*/  HADD2.F32 R100, -RZ, R74.H0_H0 ;  /* 0x2000004aff647230 */ /* 0x000fc40000004100 */
[----:B------:R-:W-:Y:S02]  /*2e90*/  HADD2.F32 R102, -RZ, R74.H1_H1 ;  /* 0x3000004aff667230 */ /* 0x000fe40000004100 */
[----:B------:R-:W-:Y:S01]  /*2ea0*/  FFMA.FTZ R91, R20, R95, R91 ;  /* 0x0000005f145b7223 */ /* 0x000fe2000001005b */
[----:B------:R-:W-:Y:S01]  /*2eb0*/  FFMA.FTZ R92, R21, R96, R92 ;  /* 0x00000060155c7223 */ /* 0x000fe2000001005c */
[----:B------:R-:W-:Y:S01]  /*2ec0*/  FFMA.FTZ R90, R23, R98, R90 ;  /* 0x00000062175a7223 */ /* 0x000fe2000001005a */
[----:B------:R-:W-:Y:S01]  /*2ed0*/  FFMA.FTZ R93, R22, R99, R93 ;  /* 0x00000063165d7223 */ /* 0x000fe2000001005d */
[--C-:B------:R-:W-:Y:S02]  /*2ee0*/  HADD2.F32 R104, -RZ, R75.reuse.H0_H0 ;  /* 0x2000004bff687230 */ /* 0x100fe40000004100 */
[----:B------:R-:W-:Y:S01]  /*2ef0*/  FFMA.FTZ R83, R100, R101, R83 ;  /* 0x0000006564537223 */ /* 0x000fe20000010053 */
[----:B------:R-:W-:Y:S01]  /*2f00*/  HADD2.F32 R105, -RZ, R75.H1_H1 ;  /* 0x3000004bff697230 */ /* 0x000fe20000004100 */
[----:B------:R-:W5:Y:S01]  /*2f10*/  LDG.E.128.CONSTANT R20, desc[UR12][R88.64+0x3c00] ;  /* 0x003c000c58147981 */ /* 0x000f62000c1e9d00 */
[----:B------:R-:W-:-:S02]  /*2f20*/  HADD2.F32 R95, -RZ, R24.H0_H0 ;  /* 0x20000018ff5f7230 */ /* 0x000fc40000004100 */
[----:B------:R-:W-:Y:S01]  /*2f30*/  FFMA.FTZ R85, R102, R103, R85 ;  /* 0x0000006766557223 */ /* 0x000fe20000010055 */
[----:B------:R-:W-:Y:S02]  /*2f40*/  HADD2.F32 R96, -RZ, R24.H1_H1 ;  /* 0x30000018ff607230 */ /* 0x000fe40000004100 */
[--C-:B------:R-:W-:Y:S02]  /*2f50*/  HADD2.F32 R98, -RZ, R25.reuse.H0_H0 ;  /* 0x20000019ff627230 */ /* 0x100fe40000004100 */
[----:B------:R-:W-:Y:S02]  /*2f60*/  HADD2.F32 R99, -RZ, R25.H1_H1 ;  /* 0x30000019ff637230 */ /* 0x000fe40000004100 */
[----:B------:R-:W-:Y:S01]  /*2f70*/  FFMA.FTZ R97, R104, R106, R97 ;  /* 0x0000006a68617223 */ /* 0x000fe20000010061 */
[--C-:B0-----:R-:W-:Y:S01]  /*2f80*/  HADD2.F32 R24, -RZ, R60.reuse.H0_H0 ;  /* 0x2000003cff187230 */ /* 0x101fe20000004100 */
[----:B------:R-:W0:Y:S01]  /*2f90*/  LDS.128 R72, [UR4+0x130] ;  /* 0x00013004ff487984 */ /* 0x000e220008000c00 */
[----:B------:R-:W-:-:S02]  /*2fa0*/  HADD2.F32 R25, -RZ, R60.H1_H1 ;  /* 0x3000003cff197230 */ /* 0x000fc40000004100 */
[----:B------:R-:W-:Y:S02]  /*2fb0*/  HADD2.F32 R100, -RZ, R62.H0_H0 ;  /* 0x2000003eff647230 */ /* 0x000fe40000004100 */
[----:B------:R-:W-:Y:S02]  /*2fc0*/  HADD2.F32 R102, -RZ, R26.H1_H1 ;  /* 0x3000001aff667230 */ /* 0x000fe40000004100 */
[----:B------:R-:W-:Y:S02]  /*2fd0*/  HADD2.F32 R60, -RZ, R61.H1_H1 ;  /* 0x3000003dff3c7230 */ /* 0x000fe40000004100 */
[----:B------:R-:W-:Y:S02]  /*2fe0*/  HADD2.F32 R62, -RZ, R62.H1_H1 ;  /* 0x3000003eff3e7230 */ /* 0x000fe40000004100 */
[----:B------:R-:W-:Y:S01]  /*2ff0*/  FFMA.FTZ R94, R105, R107, R94 ;  /* 0x0000006b695e7223 */ /* 0x000fe2000001005e */
[--C-:B------:R-:W-:Y:S02]  /*3000*/  HADD2.F32 R105, -RZ, R27.reuse.H0_H0 ;  /* 0x2000001bff697230 */ /* 0x100fe40000004100 */
[----:B------:R-:W-:Y:S01]  /*3010*/  FFMA.FTZ R93, R60, R99, R93 ;  /* 0x000000633c5d7223 */ /* 0x000fe2000001005d */
[----:B------:R-:W-:-:S02]  /*3020*/  HADD2.F32 R106, -RZ, R27.H1_H1 ;  /* 0x3000001bff6a7230 */ /* 0x000fc40000004100 */
[----:B------:R-:W-:Y:S01]  /*3030*/  FFMA.FTZ R85, R62, R102, R85 ;  /* 0x000000663e557223 */ /* 0x000fe20000010055 */
[----:B------:R-:W-:Y:S02]  /*3040*/  HADD2.F32 R27, -RZ, R61.H0_H0 ;  /* 0x2000003dff1b7230 */ /* 0x000fe40000004100 */
[--C-:B------:R-:W-:Y:S02]  /*3050*/  HADD2.F32 R104, -RZ, R63.reuse.H0_H0 ;  /* 0x2000003fff687230 */ /* 0x100fe40000004100 */
[----:B------:R-:W-:Y:S02]  /*3060*/  HADD2.F32 R103, -RZ, R63.H1_H1 ;  /* 0x3000003fff677230 */ /* 0x000fe40000004100 */
[----:B------:R1:W5:Y:S01]  /*3070*/  LDG.E.128.CONSTANT R60, desc[UR12][R88.64+0x3e00] ;  /* 0x003e000c583c7981 */ /* 0x000362000c1e9d00 */
[----:B------:R-:W-:Y:S02]  /*3080*/  HADD2.F32 R101, -RZ, R26.H0_H0 ;  /* 0x2000001aff657230 */ /* 0x000fe40000004100 */
[----:B------:R-:W-:Y:S01]  /*3090*/  FFMA.FTZ R91, R24, R95, R91 ;  /* 0x0000005f185b7223 */ /* 0x000fe2000001005b */
[----:B------:R-:W-:Y:S01]  /*30a0*/  FFMA.FTZ R92, R25, R96, R92 ;  /* 0x00000060195c7223 */ /* 0x000fe2000001005c */
[----:B------:R-:W-:-:S02]  /*30b0*/  FFMA.FTZ R90, R27, R98, R90 ;  /* 0x000000621b5a7223 */ /* 0x000fc4000001005a */
[----:B------:R-:W2:Y:S01]  /*30c0*/  LDS.128 R24, [UR4+0x140] ;  /* 0x00014004ff187984 */ /* 0x000ea20008000c00 */
[--C-:B------:R-:W-:Y:S02]  /*30d0*/  HADD2.F32 R95, -RZ, R28.reuse.H0_H0 ;  /* 0x2000001cff5f7230 */ /* 0x100fe40000004100 */
[----:B------:R-:W-:Y:S02]  /*30e0*/  HADD2.F32 R96, -RZ, R28.H1_H1 ;  /* 0x3000001cff607230 */ /* 0x000fe40000004100 */
[--C-:B------:R-:W-:Y:S02]  /*30f0*/  HADD2.F32 R98, -RZ, R29.reuse.H0_H0 ;  /* 0x2000001dff627230 */ /* 0x100fe40000004100 */
[----:B------:R-:W-:Y:S02]  /*3100*/  HADD2.F32 R99, -RZ, R29.H1_H1 ;  /* 0x3000001dff637230 */ /* 0x000fe40000004100 */
[----:B------:R-:W-:Y:S01]  /*3110*/  FFMA.FTZ R83, R100, R101, R83 ;  /* 0x0000006564537223 */ /* 0x000fe20000010053 */
[----:B------:R-:W-:Y:S01]  /*3120*/  FFMA.FTZ R97, R104, R105, R97 ;  /* 0x0000006968617223 */ /* 0x000fe20000010061 */
[----:B0-----:R-:W-:-:S02]  /*3130*/  HADD2.F32 R28, -RZ, R72.H0_H0 ;  /* 0x20000048ff1c7230 */ /* 0x001fc40000004100 */
[----:B------:R-:W-:Y:S02]  /*3140*/  HADD2.F32 R29, -RZ, R72.H1_H1 ;  /* 0x30000048ff1d7230 */ /* 0x000fe40000004100 */
[----:B------:R-:W-:Y:S01]  /*3150*/  FFMA.FTZ R94, R103, R106, R94 ;  /* 0x0000006a675e7223 */ /* 0x000fe2000001005e */
[----:B-1----:R-:W-:Y:S02]  /*3160*/  HADD2.F32 R88, -RZ, R74.H0_H0 ;  /* 0x2000004aff587230 */ /* 0x002fe40000004100 */
[----:B------:R-:W-:Y:S01]  /*3170*/  FFMA.FTZ R91, R28, R95, R91 ;  /* 0x0000005f1c5b7223 */ /* 0x000fe2000001005b */
[----:B------:R-:W-:Y:S02]  /*3180*/  HADD2.F32 R102, -RZ, R75.H0_H0 ;  /* 0x2000004bff667230 */ /* 0x000fe40000004100 */
[----:B------:R-:W-:Y:S01]  /*3190*/  FFMA.FTZ R92, R29, R96, R92 ;  /* 0x000000601d5c7223 */ /* 0x000fe2000001005c */
[--C-:B------:R-:W-:Y:S02]  /*31a0*/  HADD2.F32 R100, -RZ, R30.reuse.H0_H0 ;  /* 0x2000001eff647230 */ /* 0x100fe40000004100 */
[----:B------:R-:W-:-:S02]  /*31b0*/  HADD2.F32 R101, -RZ, R30.H1_H1 ;  /* 0x3000001eff657230 */ /* 0x000fc40000004100 */
[--C-:B------:R-:W-:Y:S02]  /*31c0*/  HADD2.F32 R103, -RZ, R31.reuse.H0_H0 ;  /* 0x2000001fff677230 */ /* 0x100fe40000004100 */
[----:B------:R-:W-:Y:S02]  /*31d0*/  HADD2.F32 R104, -RZ, R31.H1_H1 ;  /* 0x3000001fff687230 */ /* 0x000fe40000004100 */
[----:B------:R-:W-:Y:S01]  /*31e0*/  HADD2.F32 R72, -RZ, R73.H1_H1 ;  /* 0x30000049ff487230 */ /* 0x000fe20000004100 */
[----:B------:R-:W0:Y:S01]  /*31f0*/  LDS.128 R28, [UR4+0x150] ;  /* 0x00015004ff1c7984 */ /* 0x000e220008000c00 */
[----:B------:R-:W-:Y:S02]  /*3200*/  HADD2.F32 R74, -RZ, R74.H1_H1 ;  /* 0x3000004aff4a7230 */ /* 0x000fe40000004100 */
[----:B------:R-:W-:Y:S02]  /*3210*/  HADD2.F32 R75, -RZ, R75.H1_H1 ;  /* 0x3000004bff4b7230 */ /* 0x000fe40000004100 */
[----:B------:R-:W-:-:S02]  /*3220*/  HADD2.F32 R89, -RZ, R73.H0_H0 ;  /* 0x20000049ff597230 */ /* 0x000fc40000004100 */
[----:B------:R-:W-:Y:S01]  /*3230*/  FFMA.FTZ R72, R72, R99, R93 ;  /* 0x0000006348487223 */ /* 0x000fe2000001005d */
[----:B------:R-:W-:Y:S01]  /*3240*/  FFMA.FTZ R83, R88, R100, R83 ;  /* 0x0000006458537223 */ /* 0x000fe20000010053 */
[----:B------:R-:W-:Y:S01]  /*3250*/  FFMA.FTZ R74, R74, R101, R85 ;  /* 0x000000654a4a7223 */ /* 0x000fe20000010055 */
[----:B------:R-:W-:Y:S01]  /*3260*/  FFMA.FTZ R75, R75, R104, R94 ;  /* 0x000000684b4b7223 */ /* 0x000fe2000001005e */
[----:B------:R-:W-:Y:S01]  /*3270*/  FFMA.FTZ R90, R89, R98, R90 ;  /* 0x00000062595a7223 */ /* 0x000fe2000001005a */
[--C-:B------:R-:W-:Y:S02]  /*3280*/  HADD2.F32 R73, -RZ, R32.reuse.H0_H0 ;  /* 0x20000020ff497230 */ /* 0x100fe40000004100 */
[----:B------:R-:W-:Y:S02]  /*3290*/  HADD2.F32 R85, -RZ, R32.H1_H1 ;  /* 0x30000020ff557230 */ /* 0x000fe40000004100 */
[--C-:B------:R-:W-:Y:S02]  /*32a0*/  HADD2.F32 R88, -RZ, R33.reuse.H0_H0 ;  /* 0x20000021ff587230 */ /* 0x100fe40000004100 */
[----:B------:R-:W-:-:S02]  /*32b0*/  HADD2.F32 R93, -RZ, R33.H1_H1 ;  /* 0x30000021ff5d7230 */ /* 0x000fc40000004100 */
[--C-:B------:R-:W-:Y:S02]  /*32c0*/  HADD2.F32 R94, -RZ, R34.reuse.H0_H0 ;  /* 0x20000022ff5e7230 */ /* 0x100fe40000004100 */
[----:B------:R-:W-:Y:S02]  /*32d0*/  HADD2.F32 R96, -RZ, R34.H1_H1 ;  /* 0x30000022ff607230 */ /* 0x000fe40000004100 */
[--C-:B------:R-:W-:Y:S02]  /*32e0*/  HADD2.F32 R99, -RZ, R35.reuse.H0_H0 ;  /* 0x20000023ff637230 */ /* 0x100fe40000004100 */
[----:B------:R-:W-:Y:S02]  /*32f0*/  HADD2.F32 R101, -RZ, R35.H1_H1 ;  /* 0x30000023ff657230 */ /* 0x000fe40000004100 */
[--C-:B--2---:R-:W-:Y:S02]  /*3300*/  HADD2.F32 R32, -RZ, R24.reuse.H0_H0 ;  /* 0x20000018ff207230 */ /* 0x104fe40000004100 */
[----:B------:R-:W-:-:S02]  /*3310*/  HADD2.F32 R33, -RZ, R24.H1_H1 ;  /* 0x30000018ff217230 */ /* 0x000fc40000004100 */
[--C-:B------:R-:W-:Y:S02]  /*3320*/  HADD2.F32 R35, -RZ, R25.reuse.H0_H0 ;  /* 0x20000019ff237230 */ /* 0x100fe40000004100 */
[----:B------:R-:W-:Y:S02]  /*3330*/  HADD2.F32 R89, -RZ, R25.H1_H1 ;  /* 0x30000019ff597230 */ /* 0x000fe40000004100 */
[--C-:B------:R-:W-:Y:S02]  /*3340*/  HADD2.F32 R34, -RZ, R26.reuse.H0_H0 ;  /* 0x2000001aff227230 */ /* 0x100fe40000004100 */
[----:B------:R-:W-:Y:S02]  /*3350*/  HADD2.F32 R95, -RZ, R26.H1_H1 ;  /* 0x3000001aff5f7230 */ /* 0x000fe40000004100 */
[--C-:B------:R-:W-:Y:S02]  /*3360*/  HADD2.F32 R98, -RZ, R27.reuse.H0_H0 ;  /* 0x2000001bff627230 */ /* 0x100fe40000004100 */
[----:B------:R-:W-:-:S02]  /*3370*/  HADD2.F32 R100, -RZ, R27.H1_H1 ;  /* 0x3000001bff647230 */ /* 0x000fc40000004100 */
[----:B------:R-:W1:Y:S01]  /*3380*/  LDS.128 R24, [UR4+0x160] ;  /* 0x00016004ff187984 */ /* 0x000e620008000c00 */
[----:B------:R-:W-:Y:S01]  /*3390*/  FFMA.FTZ R33, R33, R85, R92 ;  /* 0x0000005521217223 */ /* 0x000fe2000001005c */
[----:B------:R-:W-:Y:S01]  /*33a0*/  FFMA.FTZ R34, R34, R94, R83 ;  /* 0x0000005e22227223 */ /* 0x000fe20000010053 */
[----:B------:R-:W-:Y:S01]  /*33b0*/  FFMA.FTZ R32, R32, R73, R91 ;  /* 0x0000004920207223 */ /* 0x000fe2000001005b */
[--C-:B------:R-:W-:Y:S02]  /*33c0*/  HADD2.F32 R83, -RZ, R37.reuse.H0_H0 ;  /* 0x20000025ff537230 */ /* 0x100fe40000004100 */
[----:B------:R-:W-:Y:S02]  /*33d0*/  HADD2.F32 R85, -RZ, R37.H1_H1 ;  /* 0x30000025ff557230 */ /* 0x000fe40000004100 */
[----:B------:R-:W-:Y:S02]  /*33e0*/  HADD2.F32 R73, -RZ, R36.H0_H0 ;  /* 0x20000024ff497230 */ /* 0x000fe40000004100 */
[----:B0-----:R-:W-:-:S02]  /*33f0*/  HADD2.F32 R37, -RZ, R28.H0_H0 ;  /* 0x2000001cff257230 */ /* 0x001fc40000004100 */
[----:B------:R-:W-:Y:S02]  /*3400*/  HADD2.F32 R36, -RZ, R36.H1_H1 ;  /* 0x30000024ff247230 */ /* 0x000fe40000004100 */
[----:B------:R-:W-:Y:S02]  /*3410*/  HADD2.F32 R28, -RZ, R28.H1_H1 ;  /* 0x3000001cff1c7230 */ /* 0x000fe40000004100 */
[----:B------:R-:W-:Y:S01]  /*3420*/  FFMA.FTZ R35, R35, R88, R90 ;  /* 0x0000005823237223 */ /* 0x000fe2000001005a */
[----:B------:R-:W-:Y:S01]  /*3430*/  FFMA.FTZ R72, R89, R93, R72 ;  /* 0x0000005d59487223 */ /* 0x000fe20000010048 */
[----:B------:R-:W-:Y:S01]  /*3440*/  FFMA.FTZ R74, R95, R96, R74 ;  /* 0x000000605f4a7223 */ /* 0x000fe2000001004a */
[--C-:B------:R-:W-:Y:S02]  /*3450*/  HADD2.F32 R88, -RZ, R38.reuse.H0_H0 ;  /* 0x20000026ff587230 */ /* 0x100fe40000004100 */
[----:B------:R-:W-:Y:S01]  /*3460*/  FFMA.FTZ R32, R37, R73, R32 ;  /* 0x0000004925207223 */ /* 0x000fe20000010020 */
[----:B------:R-:W-:-:S02]  /*3470*/  HADD2.F32 R90, -RZ, R38.H1_H1 ;  /* 0x30000026ff5a7230 */ /* 0x000fc40000004100 */
[----:B------:R-:W-:Y:S01]  /*3480*/  FFMA.FTZ R33, R28, R36, R33 ;  /* 0x000000241c217223 */ /* 0x000fe20000010021 */
[--C-:B------:R-:W-:Y:S02]  /*3490*/  HADD2.F32 R93, -RZ, R39.reuse.H0_H0 ;  /* 0x20000027ff5d7230 */ /* 0x100fe40000004100 */
[----:B------:R-:W-:Y:S02]  /*34a0*/  HADD2.F32 R95, -RZ, R39.H1_H1 ;  /* 0x30000027ff5f7230 */ /* 0x000fe40000004100 */
[--C-:B------:R-:W-:Y:S02]  /*34b0*/  HADD2.F32 R38, -RZ, R29.reuse.H0_H0 ;  /* 0x2000001dff267230 */ /* 0x100fe40000004100 */
[----:B------:R-:W-:Y:S02]  /*34c0*/  HADD2.F32 R39, -RZ, R29.H1_H1 ;  /* 0x3000001dff277230 */ /* 0x000fe40000004100 */
[--C-:B------:R-:W-:Y:S02]  /*34d0*/  HADD2.F32 R89, -RZ, R30.reuse.H0_H0 ;  /* 0x2000001eff597230 */ /* 0x100fe40000004100 */
[----:B------:R-:W-:-:S02]  /*34e0*/  HADD2.F32 R91, -RZ, R30.H1_H1 ;  /* 0x3000001eff5b7230 */ /* 0x000fc40000004100 */
[--C-:B------:R-:W-:Y:S02]  /*34f0*/  HADD2.F32 R92, -RZ, R31.reuse.H0_H0 ;  /* 0x2000001fff5c7230 */ /* 0x100fe40000004100 */
[----:B------:R-:W-:Y:S02]  /*3500*/  HADD2.F32 R94, -RZ, R31.H1_H1 ;  /* 0x3000001fff5e7230 */ /* 0x000fe40000004100 */
[----:B------:R-:W0:Y:S01]  /*3510*/  LDS.128 R28, [UR4+0x170] ;  /* 0x00017004ff1c7984 */ /* 0x000e220008000c00 */
[----:B------:R-:W-:Y:S02]  /*3520*/  HADD2.F32 R36, -RZ, R40.H0_H0 ;  /* 0x20000028ff247230 */ /* 0x000fe40000004100 */
[----:B-1----:R-:W-:Y:S02]  /*3530*/  HADD2.F32 R37, -RZ, R24.H0_H0 ;  /* 0x20000018ff257230 */ /* 0x002fe40000004100 */
[----:B------:R-:W-:Y:S02]  /*3540*/  HADD2.F32 R40, -RZ, R40.H1_H1 ;  /* 0x30000028ff287230 */ /* 0x000fe40000004100 */
[----:B------:R-:W-:-:S02]  /*3550*/  HADD2.F32 R24, -RZ, R24.H1_H1 ;  /* 0x30000018ff187230 */ /* 0x000fc40000004100 */
[----:B------:R-:W-:Y:S01]  /*3560*/  FFMA.FTZ R35, R38, R83, R35 ;  /* 0x0000005326237223 */ /* 0x000fe20000010023 */
[----:B------:R-:W-:Y:S01]  /*3570*/  FFMA.FTZ R39, R39, R85, R72 ;  /* 0x0000005527277223 */ /* 0x000fe20000010048 */
[----:B------:R-:W-:Y:S01]  /*3580*/  FFMA.FTZ R74, R91, R90, R74 ;  /* 0x0000005a5b4a7223 */ /* 0x000fe2000001004a */
[----:B------:R-:W-:Y:S01]  /*3590*/  FFMA.FTZ R34, R89, R88, R34 ;  /* 0x0000005859227223 */ /* 0x000fe20000010022 */
[--C-:B------:R-:W-:Y:S02]  /*35a0*/  HADD2.F32 R83, -RZ, R42.reuse.H0_H0 ;  /* 0x2000002aff537230 */ /* 0x100fe40000004100 */
[----:B------:R-:W-:Y:S01]  /*35b0*/  FFMA.FTZ R33, R24, R40, R33 ;  /* 0x0000002818217223 */ /* 0x000fe20000010021 */
[----:B------:R-:W-:Y:S02]  /*35c0*/  HADD2.F32 R85, -RZ, R42.H1_H1 ;  /* 0x3000002aff557230 */ /* 0x000fe40000004100 */
[--C-:B------:R-:W-:Y:S02]  /*35d0*/  HADD2.F32 R90, -RZ, R43.reuse.H0_H0 ;  /* 0x2000002bff5a7230 */ /* 0x100fe40000004100 */
        /* <DEDUP_REMOVED lines=9> */
[--C-:B------:R-:W-:Y:S02]  /*3670*/  HADD2.F32 R72, -RZ, R41.reuse.H0_H0 ;  /* 0x20000029ff487230 */ /* 0x100fe40000004100 */
[----:B------:R-:W-:Y:S01]  /*3680*/  FFMA.FTZ R32, R37, R36, R32 ;  /* 0x0000002425207223 */ /* 0x000fe20000010020 */
[----:B------:R-:W-:Y:S02]  /*3690*/  HADD2.F32 R41, -RZ, R41.H1_H1 ;  /* 0x30000029ff297230 */ /* 0x000fe40000004100 */
[----:B------:R-:W-:Y:S01]  /*36a0*/  FFMA.FTZ R75, R94, R95, R75 ;  /* 0x0000005f5e4b7223 */ /* 0x000fe2000001004b */
[----:B------:R-:W-:Y:S02]  /*36b0*/  HADD2.F32 R36, -RZ, R44.H0_H0 ;  /* 0x2000002cff247230 */ /* 0x000fe40000004100 */
[----:B0-----:R-:W-:-:S02]  /*36c0*/  HADD2.F32 R37, -RZ, R28.H0_H0 ;  /* 0x2000001cff257230 */ /* 0x001fc40000004100 */
[----:B------:R-:W-:Y:S02]  /*36d0*/  HADD2.F32 R44, -RZ, R44.H1_H1 ;  /* 0x3000002cff2c7230 */ /* 0x000fe40000004100 */
[----:B------:R-:W-:Y:S02]  /*36e0*/  HADD2.F32 R28, -RZ, R28.H1_H1 ;  /* 0x3000001cff1c7230 */ /* 0x000fe40000004100 */
[----:B------:R-:W-:Y:S01]  /*36f0*/  FFMA.FTZ R35, R38, R72, R35 ;  /* 0x0000004826237223 */ /* 0x000fe20000010023 */
[----:B------:R-:W-:Y:S01]  /*3700*/  FFMA.FTZ R39, R42, R41, R39 ;  /* 0x000000292a277223 */ /* 0x000fe20000010027 */
[----:B------:R-:W-:Y:S01]  /*3710*/  FFMA.FTZ R34, R43, R83, R34 ;  /* 0x000000532b227223 */ /* 0x000fe20000010022 */
[----:B------:R-:W-:Y:S01]  /*3720*/  FFMA.FTZ R73, R73, R85, R74 ;  /* 0x0000005549497223 */ /* 0x000fe2000001004a */
[----:B------:R-:W-:Y:S01]  /*3730*/  FFMA.FTZ R75, R88, R91, R75 ;  /* 0x0000005b584b7223 */ /* 0x000fe2000001004b */
[----:B------:R-:W-:Y:S02]  /*3740*/  HADD2.F32 R72, -RZ, R46.H0_H0 ;  /* 0x2000002eff487230 */ /* 0x000fe40000004100 */
[----:B------:R-:W-:Y:S01]  /*3750*/  FFMA.FTZ R32, R37, R36, R32 ;  /* 0x0000002425207223 */ /* 0x000fe20000010020 */
[----:B------:R-:W-:-:S02]  /*3760*/  HADD2.F32 R41, -RZ, R45.H0_H0 ;  /* 0x2000002dff297230 */ /* 0x000fc40000004100 */
[----:B------:R-:W-:Y:S01]  /*3770*/  FFMA.FTZ R33, R28, R44, R33 ;  /* 0x0000002c1c217223 */ /* 0x000fe20000010021 */
[----:B------:R-:W-:Y:S02]  /*3780*/  HADD2.F32 R46, -RZ, R46.H1_H1 ;  /* 0x3000002eff2e7230 */ /* 0x000fe40000004100 */
[--C-:B------:R-:W-:Y:S02]  /*3790*/  HADD2.F32 R38, -RZ, R29.reuse.H0_H0 ;  /* 0x2000001dff267230 */ /* 0x100fe40000004100 */
[----:B------:R-:W-:Y:S02]  /*37a0*/  HADD2.F32 R40, -RZ, R29.H1_H1 ;  /* 0x3000001dff287230 */ /* 0x000fe40000004100 */
[--C-:B------:R-:W-:Y:S02]  /*37b0*/  HADD2.F32 R43, -RZ, R30.reuse.H0_H0 ;  /* 0x2000001eff2b7230 */ /* 0x100fe40000004100 */
[----:B------:R-:W-:Y:S02]  /*37c0*/  HADD2.F32 R42, -RZ, R30.H1_H1 ;  /* 0x3000001eff2a7230 */ /* 0x000fe40000004100 */
[----:B------:R-:W-:-:S02]  /*37d0*/  HADD2.F32 R74, -RZ, R31.H0_H0 ;  /* 0x2000001fff4a7230 */ /* 0x000fc40000004100 */
[----:B------:R-:W-:Y:S02]  /*37e0*/  HADD2.F32 R88, -RZ, R31.H1_H1 ;  /* 0x3000001fff587230 */ /* 0x000fe40000004100 */
[----:B------:R-:W-:Y:S01]  /*37f0*/  HADD2.F32 R45, -RZ, R45.H1_H1 ;  /* 0x3000002dff2d7230 */ /* 0x000fe20000004100 */
        /* <DEDUP_REMOVED lines=18> */
[----:B------:R-:W1:Y:S01]  /*3920*/  LDS.128 R24, [UR4+0x1a0] ;  /* 0x0001a004ff187984 */ /* 0x000e620008000c00 */
[----:B------:R-:W-:Y:S01]  /*3930*/  FFMA.FTZ R97, R102, R103, R97 ;  /* 0x0000006766617223 */ /* 0x000fe20000010061 */
[----:B------:R-:W-:-:S03]  /*3940*/  HADD2.F32 R83, -RZ, R47.H0_H0 ;  /* 0x2000002fff537230 */ /* 0x000fc60000004100 */
[----:B------:R-:W-:Y:S01]  /*3950*/  FFMA.FTZ R97, R98, R99, R97 ;  /* 0x0000006362617223 */ /* 0x000fe20000010061 */
[----:B------:R-:W-:-:S03]  /*3960*/  HADD2.F32 R47, -RZ, R47.H1_H1 ;  /* 0x3000002fff2f7230 */ /* 0x000fc60000004100 */
[----:B------:R-:W-:Y:S01]  /*3970*/  FFMA.FTZ R92, R92, R93, R97 ;  /* 0x0000005d5c5c7223 */ /* 0x000fe20000010061 */
[--C-:B------:R-:W-:Y:S02]  /*3980*/  HADD2.F32 R41, -RZ, R49.reuse.H0_H0 ;  /* 0x20000031ff297230 */ /* 0x100fe40000004100 */
[----:B------:R-:W-:Y:S01]  /*3990*/  FFMA.FTZ R32, R37, R36, R32 ;  /* 0x0000002425207223 */ /* 0x000fe20000010020 */
[--C-:B------:R-:W-:Y:S02]  /*39a0*/  HADD2.F32 R44, -RZ, R50.reuse.H0_H0 ;  /* 0x20000032ff2c7230 */ /* 0x100fe40000004100 */
[----:B------:R-:W-:Y:S01]  /*39b0*/  FFMA.FTZ R89, R89, R90, R92 ;  /* 0x0000005a59597223 */ /* 0x000fe2000001005c */
[----:B------:R-:W-:Y:S02]  /*39c0*/  HADD2.F32 R49, -RZ, R49.H1_H1 ;  /* 0x30000031ff317230 */ /* 0x000fe40000004100 */
[----:B------:R-:W-:Y:S01]  /*39d0*/  FFMA.FTZ R47, R88, R47, R75 ;  /* 0x0000002f582f7223 */ /* 0x000fe2000001004b */
[----:B------:R-:W-:-:S02]  /*39e0*/  HADD2.F32 R50, -RZ, R50.H1_H1 ;  /* 0x30000032ff327230 */ /* 0x000fc40000004100 */
[----:B---3--:R-:W-:Y:S02]  /*39f0*/  HADD2.F32 R36, -RZ, R52.H0_H0 ;  /* 0x20000034ff247230 */ /* 0x008fe40000004100 */
        /* <DEDUP_REMOVED lines=11> */
[----:B------:R-:W-:Y:S02]  /*3ab0*/  HADD2.F32 R44, -RZ, R54.H0_H0 ;  /* 0x20000036ff2c7230 */ /* 0x000fe40000004100 */
[----:B------:R-:W-:Y:S01]  /*3ac0*/  FFMA.FTZ R33, R28, R52, R33 ;  /* 0x000000341c217223 */ /* 0x000fe20000010021 */
[----:B------:R-:W-:Y:S02]  /*3ad0*/  HADD2.F32 R49, -RZ, R55.H0_H0 ;  /* 0x20000037ff317230 */ /* 0x000fe40000004100 */
[--C-:B------:R-:W-:Y:S02]  /*3ae0*/  HADD2.F32 R38, -RZ, R29.reuse.H0_H0 ;  /* 0x2000001dff267230 */ /* 0x100fe40000004100 */
[----:B------:R-:W-:Y:S02]  /*3af0*/  HADD2.F32 R40, -RZ, R29.H1_H1 ;  /* 0x3000001dff287230 */ /* 0x000fe40000004100 */
[----:B------:R-:W-:-:S02]  /*3b00*/  HADD2.F32 R43, -RZ, R30.H0_H0 ;  /* 0x2000001eff2b7230 */ /* 0x000fc40000004100 */
[----:B------:R-:W-:Y:S02]  /*3b10*/  HADD2.F32 R45, -RZ, R30.H1_H1 ;  /* 0x3000001eff2d7230 */ /* 0x000fe40000004100 */
[--C-:B------:R-:W-:Y:S02]  /*3b20*/  HADD2.F32 R48, -RZ, R31.reuse.H0_H0 ;  /* 0x2000001fff307230 */ /* 0x100fe40000004100 */
[----:B------:R-:W-:Y:S02]  /*3b30*/  HADD2.F32 R47, -RZ, R31.H1_H1 ;  /* 0x3000001fff2f7230 */ /* 0x000fe40000004100 */
[----:B------:R-:W-:Y:S01]  /*3b40*/  FFMA.FTZ R51, R51, R72, R74 ;  /* 0x0000004833337223 */ /* 0x000fe2000001004a */
[----:B------:R-:W-:Y:S01]  /*3b50*/  HADD2.F32 R53, -RZ, R53.H1_H1 ;  /* 0x30000035ff357230 */ /* 0x000fe20000004100 */
[----:B------:R-:W0:Y:S01]  /*3b60*/  LDS.128 R28, [UR4+0x1b0] ;  /* 0x0001b004ff1c7984 */ /* 0x000e220008000c00 */
        /* <DEDUP_REMOVED lines=23> */
[----:B------:R-:W-:Y:S02]  /*3ce0*/  HADD2.F32 R50, -RZ, R59.H0_H0 ;  /* 0x2000003bff327230 */ /* 0x000fe40000004100 */
[----:B------:R-:W-:Y:S02]  /*3cf0*/  HADD2.F32 R57, -RZ, R57.H1_H1 ;  /* 0x30000039ff397230 */ /* 0x000fe40000004100 */
[----:B------:R-:W-:Y:S02]  /*3d00*/  HADD2.F32 R58, -RZ, R58.H1_H1 ;  /* 0x3000003aff3a7230 */ /* 0x000fe40000004100 */
[----:B------:R-:W-:Y:S02]  /*3d10*/  HADD2.F32 R59, -RZ, R59.H1_H1 ;  /* 0x3000003bff3b7230 */ /* 0x000fe40000004100 */
[----:B----4-:R-:W-:-:S02]  /*3d20*/  HADD2.F32 R36, -RZ, R64.H0_H0 ;  /* 0x20000040ff247230 */ /* 0x010fc40000004100 */
        /* <DEDUP_REMOVED lines=20> */
[----:B------:R-:W-:Y:S01]  /*3e70*/  HADD2.F32 R65, -RZ, R65.H1_H1 ;  /* 0x30000041ff417230 */ /* 0x000fe20000004100 */
[----:B------:R-:W0:Y:S01]  /*3e80*/  LDS.128 R28, [UR4+0x1d0] ;  /* 0x0001d004ff1c7984 */ /* 0x000e220008000c00 */
[----:B------:R-:W-:Y:S02]  /*3e90*/  HADD2.F32 R66, -RZ, R66.H1_H1 ;  /* 0x30000042ff427230 */ /* 0x000fe40000004100 */
[----:B------:R-:W-:-:S02]  /*3ea0*/  HADD2.F32 R67, -RZ, R67.H1_H1 ;  /* 0x30000043ff437230 */ /* 0x000fc40000004100 */
[----:B-----5:R-:W-:Y:S02]  /*3eb0*/  HADD2.F32 R36, -RZ, R68.H0_H0 ;  /* 0x20000044ff247230 */ /* 0x020fe40000004100 */
        /* <DEDUP_REMOVED lines=18> */
[--C-:B------:R-:W-:Y:S02]  /*3fe0*/  HADD2.F32 R44, -RZ, R70.reuse.H0_H0 ;  /* 0x20000046ff2c7230 */ /* 0x100fe40000004100 */
[----:B------:R-:W-:Y:S01]  /*3ff0*/  FFMA.FTZ R36, R37, R36, R32 ;  /* 0x0000002425247223 */ /* 0x000fe20000010020 */
[----:B------:R-:W-:Y:S02]  /*4000*/  FFMA.FTZ R38, R38, R41, R35 ;  /* 0x0000002926267223 */ /* 0x000fe40000010023 */
[----:B------:R-:W-:Y:S02]  /*4010*/  FFMA.FTZ R43, R43, R44, R34 ;  /* 0x0000002c2b2b7223 */ /* 0x000fe40000010022 */
[----:B------:R-:W2:Y:S01]  /*4020*/  LDS.128 R32, [UR4+0x1f0] ;  /* 0x0001f004ff207984 */ /* 0x000ea20008000c00 */
[----:B------:R-:W-:Y:S02]  /*4030*/  HADD2.F32 R70, -RZ, R70.H1_H1 ;  /* 0x30000046ff467230 */ /* 0x000fe40000004100 */
[----:B------:R-:W-:-:S02]  /*4040*/  HADD2.F32 R50, -RZ, R71.H0_H0 ;  /* 0x20000047ff327230 */ /* 0x000fc40000004100 */
[----:B------:R-:W-:Y:S02]  /*4050*/  HADD2.F32 R69, -RZ, R69.H1_H1 ;  /* 0x30000045ff457230 */ /* 0x000fe40000004100 */
[----:B------:R-:W-:Y:S02]  /*4060*/  HADD2.F32 R71, -RZ, R71.H1_H1 ;  /* 0x30000047ff477230 */ /* 0x000fe40000004100 */
[----:B------:R-:W-:Y:S01]  /*4070*/  FFMA.FTZ R42, R45, R70, R42 ;  /* 0x000000462d2a7223 */ /* 0x000fe2000001002a */
[----:B------:R-:W-:Y:S01]  /*4080*/  FFMA.FTZ R47, R48, R50, R47 ;  /* 0x00000032302f7223 */ /* 0x000fe2000001002f */
[----:B------:R-:W-:Y:S01]  /*4090*/  FFMA.FTZ R39, R40, R69, R39 ;  /* 0x0000004528277223 */ /* 0x000fe20000010027 */
[--C-:B------:R-:W-:Y:S02]  /*40a0*/  HADD2.F32 R45, -RZ, R18.reuse.H0_H0 ;  /* 0x20000012ff2d7230 */ /* 0x100fe40000004100 */
[----:B------:R-:W-:Y:S02]  /*40b0*/  HADD2.F32 R48, -RZ, R18.H1_H1 ;  /* 0x30000012ff307230 */ /* 0x000fe40000004100 */
[----:B------:R-:W-:Y:S01]  /*40c0*/  FFMA.FTZ R46, R49, R71, R46 ;  /* 0x00000047312e7223 */ /* 0x000fe2000001002e */
[----:B------:R-:W-:-:S02]  /*40d0*/  HADD2.F32 R40, -RZ, R17.H0_H0 ;  /* 0x20000011ff287230 */ /* 0x000fc40000004100 */
[----:B------:R-:W-:Y:S02]  /*40e0*/  HADD2.F32 R44, -RZ, R17.H1_H1 ;  /* 0x30000011ff2c7230 */ /* 0x000fe40000004100 */
[--C-:B0-----:R-:W-:Y:S02]  /*40f0*/  HADD2.F32 R41, -RZ, R29.reuse.H0_H0 ;  /* 0x2000001dff297230 */ /* 0x101fe40000004100 */
[----:B------:R-:W-:Y:S02]  /*4100*/  HADD2.F32 R18, -RZ, R29.H1_H1 ;  /* 0x3000001dff127230 */ /* 0x000fe40000004100 */
[----:B------:R-:W-:Y:S02]  /*4110*/  HADD2.F32 R37, -RZ, R16.H0_H0 ;  /* 0x20000010ff257230 */ /* 0x000fe40000004100 */
[--C-:B------:R-:W-:Y:S02]  /*4120*/  HADD2.F32 R49, -RZ, R19.reuse.H0_H0 ;  /* 0x20000013ff317230 */ /* 0x100fe40000004100 */
[----:B------:R-:W-:-:S02]  /*4130*/  HADD2.F32 R50, -RZ, R19.H1_H1 ;  /* 0x30000013ff327230 */ /* 0x000fc40000004100 */
[----:B------:R-:W-:Y:S02]  /*4140*/  HADD2.F32 R17, -RZ, R28.H0_H0 ;  /* 0x2000001cff117230 */ /* 0x000fe40000004100 */
        /* <DEDUP_REMOVED lines=8> */
[----:B------:R-:W-:Y:S01]  /*41d0*/  FFMA.FTZ R16, R19, R16, R68 ;  /* 0x0000001013107223 */ /* 0x000fe20000010044 */
[--C-:B-1----:R-:W-:Y:S02]  /*41e0*/  HADD2.F32 R21, -RZ, R25.reuse.H0_H0 ;  /* 0x20000019ff157230 */ /* 0x102fe40000004100 */
[--C-:B------:R-:W-:Y:S02]  /*41f0*/  HADD2.F32 R36, -RZ, R20.reuse.H0_H0 ;  /* 0x20000014ff247230 */ /* 0x100fe40000004100 */
[----:B------:R-:W-:Y:S02]  /*4200*/  HADD2.F32 R37, -RZ, R20.H1_H1 ;  /* 0x30000014ff257230 */ /* 0x000fe40000004100 */
[----:B------:R-:W-:-:S02]  /*4210*/  HADD2.F32 R25, -RZ, R25.H1_H1 ;  /* 0x30000019ff197230 */ /* 0x000fc40000004100 */
[----:B------:R-:W-:Y:S01]  /*4220*/  FFMA.FTZ R29, R29, R48, R42 ;  /* 0x000000301d1d7223 */ /* 0x000fe2000001002a */
[--C-:B------:R-:W-:Y:S02]  /*4230*/  HADD2.F32 R20, -RZ, R24.reuse.H0_H0 ;  /* 0x20000018ff147230 */ /* 0x100fe40000004100 */
[----:B------:R-:W-:Y:S02]  /*4240*/  HADD2.F32 R19, -RZ, R24.H1_H1 ;  /* 0x30000018ff137230 */ /* 0x000fe40000004100 */
[--C-:B------:R-:W-:Y:S02]  /*4250*/  HADD2.F32 R42, -RZ, R23.reuse.H0_H0 ;  /* 0x20000017ff2a7230 */ /* 0x100fe40000004100 */
[----:B------:R-:W-:Y:S02]  /*4260*/  HADD2.F32 R44, -RZ, R23.H1_H1 ;  /* 0x30000017ff2c7230 */ /* 0x000fe40000004100 */
[----:B------:R-:W-:Y:S01]  /*4270*/  FFMA.FTZ R18, R25, R40, R18 ;  /* 0x0000002819127223 */ /* 0x000fe20000010012 */
[----:B------:R-:W-:-:S02]  /*4280*/  HADD2.F32 R28, -RZ, R30.H0_H0 ;  /* 0x2000001eff1c7230 */ /* 0x000fc40000004100 */
[----:B------:R-:W-:Y:S02]  /*4290*/  HADD2.F32 R41, -RZ, R22.H0_H0 ;  /* 0x20000016ff297230 */ /* 0x000fe40000004100 */
[----:B------:R-:W-:Y:S02]  /*42a0*/  HADD2.F32 R23, -RZ, R26.H0_H0 ;  /* 0x2000001aff177230 */ /* 0x000fe40000004100 */
[----:B------:R-:W-:Y:S01]  /*42b0*/  FFMA.FTZ R17, R20, R36, R17 ;  /* 0x0000002414117223 */ /* 0x000fe20000010011 */
[----:B------:R-:W-:Y:S02]  /*42c0*/  HADD2.F32 R22, -RZ, R22.H1_H1 ;  /* 0x30000016ff167230 */ /* 0x000fe40000004100 */
[----:B------:R-:W-:Y:S01]  /*42d0*/  FFMA.FTZ R16, R19, R37, R16 ;  /* 0x0000002513107223 */ /* 0x000fe20000010010 */
[----:B------:R-:W-:Y:S02]  /*42e0*/  HADD2.F32 R26, -RZ, R26.H1_H1 ;  /* 0x3000001aff1a7230 */ /* 0x000fe40000004100 */
[----:B------:R-:W-:-:S02]  /*42f0*/  HADD2.F32 R25, -RZ, R60.H0_H0 ;  /* 0x2000003cff197230 */ /* 0x000fc40000004100 */
[--C-:B--2---:R-:W-:Y:S02]  /*4300*/  HADD2.F32 R20, -RZ, R32.reuse.H0_H0 ;  /* 0x20000020ff147230 */ /* 0x104fe40000004100 */
        /* <DEDUP_REMOVED lines=18> */
[----:B------:R-:W-:Y:S01]  /*4430*/  FADD.FTZ R21, R21, R16 ;  /* 0x0000001015157221 */ /* 0x000fe20000010000 */
[----:B------:R-:W-:Y:S02]  /*4440*/  HADD2.F32 R16, -RZ, R34.H0_H0 ;  /* 0x20000022ff107230 */ /* 0x000fe40000004100 */
[----:B------:R-:W-:Y:S01]  /*4450*/  FFMA.FTZ R18, R33, R61, R18 ;  /* 0x0000003d21127223 */ /* 0x000fe20000010012 */
[----:B------:R-:W-:Y:S02]  /*4460*/  HADD2.F32 R31, -RZ, R31.H1_H1 ;  /* 0x3000001fff1f7230 */ /* 0x000fe40000004100 */
[----:B------:R-:W-:Y:S01]  /*4470*/  FFMA.FTZ R30, R30, R49, R47 ;  /* 0x000000311e1e7223 */ /* 0x000fe2000001002f */
[----:B------:R-:W-:-:S02]  /*4480*/  HADD2.F32 R62, -RZ, R62.H1_H1 ;  /* 0x3000003eff3e7230 */ /* 0x000fc40000004100 */
[----:B------:R-:W-:Y:S01]  /*4490*/  FFMA.FTZ R16, R16, R19, R23 ;  /* 0x0000001310107223 */ /* 0x000fe20000010017 */
[----:B------:R-:W-:Y:S02]  /*44a0*/  HADD2.F32 R17, -RZ, R34.H1_H1 ;  /* 0x30000022ff117230 */ /* 0x000fe40000004100 */
[----:B------:R-:W-:Y:S01]  /*44b0*/  FADD.FTZ R21, R18, R21 ;  /* 0x0000001512157221 */ /* 0x000fe20000010000 */
[----:B------:R-:W-:Y:S02]  /*44c0*/  HADD2.F32 R20, -RZ, R63.H0_H0 ;  /* 0x2000003fff147230 */ /* 0x000fe40000004100 */
[----:B------:R-:W-:Y:S01]  /*44d0*/  FFMA.FTZ R31, R31, R50, R46 ;  /* 0x000000321f1f7223 */ /* 0x000fe2000001002e */
[----:B------:R-:W-:Y:S02]  /*44e0*/  HADD2.F32 R19, -RZ, R35.H0_H0 ;  /* 0x20000023ff137230 */ /* 0x000fe40000004100 */
[----:B------:R-:W-:Y:S01]  /*44f0*/  FFMA.FTZ R30, R43, R42, R30 ;  /* 0x0000002a2b1e7223 */ /* 0x000fe2000001001e */
[----:B------:R-:W-:Y:S01]  /*4500*/  FFMA.FTZ R17, R17, R62, R22 ;  /* 0x0000003e11117223 */ /* 0x000fe20000010016 */
[----:B------:R-:W-:Y:S01]  /*4510*/  FADD.FTZ R16, R16, R21 ;  /* 0x0000001510107221 */ /* 0x000fe20000010000 */
[----:B------:R-:W-:Y:S01]  /*4520*/  I2FP.F32.S32 R21, R15 ;  /* 0x0000000f00157245 */ /* 0x000fe20000201400 */
[----:B------:R-:W-:-:S02]  /*4530*/  HADD2.F32 R63, -RZ, R63.H1_H1 ;  /* 0x3000003fff3f7230 */ /* 0x000fc40000004100 */
[----:B------:R-:W-:Y:S01]  /*4540*/  FFMA.FTZ R24, R24, R44, R31 ;  /* 0x0000002c18187223 */ /* 0x000fe2000001001f */
[----:B------:R-:W-:Y:S02]  /*4550*/  HADD2.F32 R35, -RZ, R35.H1_H1 ;  /* 0x30000023ff237230 */ /* 0x000fe40000004100 */
[----:B------:R-:W-:Y:S01]  /*4560*/  FFMA.FTZ R19, R19, R20, R30 ;  /* 0x0000001413137223 */ /* 0x000fe2000001001e */
[----:B------:R-:W-:Y:S01]  /*4570*/  FADD.FTZ R16, R17, R16 ;  /* 0x0000001011107221 */ /* 0x000fe20000010000 */
[----:B------:R-:W-:Y:S01]  /*4580*/  FMUL.FTZ R21, R21, R80 ;  /* 0x0000005015157220 */ /* 0x000fe20000410000 */
[----:B------:R-:W-:Y:S01]  /*4590*/  FSETP.NEU.FTZ.AND P0, PT, R80, RZ, PT ;  /* 0x000000ff5000720b */ /* 0x000fe20003f1d000 */
[----:B------:R-:W-:Y:S01]  /*45a0*/  FFMA.FTZ R24, R35, R63, R24 ;  /* 0x0000003f23187223 */ /* 0x000fe20000010018 */
[----:B------:R-:W-:Y:S02]  /*45b0*/  FADD.FTZ R19, R19, R16 ;  /* 0x0000001013137221 */ /* 0x000fe40000010000 */
[----:B------:R-:W-:-:S02]  /*45c0*/  FSEL R16, R21, RZ, P0 ;  /* 0x000000ff15107208 */ /* 0x000fc40000000000 */
        /* <DEDUP_REMOVED lines=8> */
.L_x_21875:
[----:B------:R-:W-:-:S05]  /*4650*/  IMAD.MOV.U32 R17, RZ, RZ, -0x800001 ;  /* 0xff7fffffff117424 */ /* 0x000fca00078e00ff */
[----:B------:R0:W-:Y:S02]  /*4660*/  STS [R76], R17 ;  /* 0x000000114c007388 */ /* 0x0001e40000000800 */
.L_x_21876:
[----:B------:R-:W-:Y:S05]  /*4670*/  BSYNC B1 ;  /* 0x0000000000017941 */ /* 0x000fea0003800000 */
.L_x_21874:
[----:B------:R-:W-:Y:S01]  /*4680*/  IADD3 R12, R12, 0x4, RZ ;  /* 0x000000040c0c7810 */ /* 0x000fe20007ffe0ff */
[----:B01----:R-:W-:Y:S01]  /*4690*/  VIADD R76, R76, 0x200 ;  /* 0x000002004c4c7836 */ /* 0x003fe20000000000 */
[----:B------:R-:W-:Y:S01]  /*46a0*/  IADD3 R8, P2, R8, 0x10, RZ ;  /* 0x0000001008087810 */ /* 0x000fe20007f5e0ff */
[----:B------:R-:W-:Y:S01]  /*46b0*/  VIADD R11, R11, 0x80 ;  /* 0x000000800b0b7836 */ /* 0x000fe20000000000 */
[----:B------:R-:W-:Y:S02]  /*46c0*/  ISETP.GE.AND P0, PT, R12, R5, PT ;  /* 0x000000050c00720c */ /* 0x000fe40003f06270 */
[----:B------:R-:W-:Y:S01]  /*46d0*/  IADD3 R15, R15, 0x80, RZ ;  /* 0x000000800f0f7810 */ /* 0x000fe20007ffe0ff */
[----:B------:R-:W-:Y:S01]  /*46e0*/  IMAD.X R9, RZ, RZ, R9, P2 ;  /* 0x000000ffff097224 */ /* 0x000fe200010e0609 */
[----:B------:R-:W-:-:S09]  /*46f0*/  IADD3 R10, R10, 0x80, RZ ;  /* 0x000000800a0a7810 */ /* 0x000fd20007ffe0ff */
[----:B------:R-:W-:Y:S05]  /*4700*/  @!P0 BRA `(.L_x_21877) ;  /* 0xffffffc400a88947 */ /* 0x000fea000383ffff */
.L_x_21873:
[----:B------:R-:W-:Y:S05]  /*4710*/  BSYNC B0 ;  /* 0x0000000000007941 */ /* 0x000fea0003800000 */
.L_x_21872:
[----:B------:R-:W0:Y:S01]  /*4720*/  SHFL.BFLY PT, R8, R77, 0x10, 0x1f ;  /* 0x0e001f004d087f89 */ /* 0x000e2200000e0000 */
[----:B------:R-:W-:Y:S01]  /*4730*/  BSSY B0, `(.L_x_21878) ;  /* 0x000010d000007945 */ /* 0x000fe20003800000 */
[----:B------:R-:W1:Y:S01]  /*4740*/  S2R R12, SR_TID.X ;  /* 0x00000000000c7919 */ /* 0x000e620000002100 */
[----:B0-----:R-:W-:-:S05]  /*4750*/  FMNMX.FTZ R8, R8, R77, !PT ;  /* 0x0000004d08087209 */ /* 0x001fca0007810000 */
[----:B------:R-:W0:Y:S02]  /*4760*/  SHFL.BFLY PT, R3, R8, 0x8, 0x1f ;  /* 0x0d001f0008037f89 */ /* 0x000e2400000e0000 */
[----:B0-----:R-:W-:Y:S02]  /*4770*/  FMNMX.FTZ R9, R8, R3, !PT ;  /* 0x0000000308097209 */ /* 0x001fe40007810000 */
[----:B-1----:R-:W-:-:S03]  /*4780*/  SHF.R.S32.HI R3, RZ, 0x1f, R12 ;  /* 0x0000001fff037819 */ /* 0x002fc6000001140c */
[----:B------:R-:W0:Y:S01]  /*4790*/  SHFL.BFLY PT, R10, R9, 0x4, 0x1f ;  /* 0x0c801f00090a7f89 */ /* 0x000e2200000e0000 */
[----:B------:R-:W-:-:S04]  /*47a0*/  LEA.HI R3, R3, R12, RZ, 0x5 ;  /* 0x0000000c03037211 */ /* 0x000fc800078f28ff */
[----:B------:R-:W-:-:S04]  /*47b0*/  LOP3.LUT R3, R3, 0xffffffe0, RZ, 0xc0, !PT ;  /* 0xffffffe003037812 */ /* 0x000fc800078ec0ff */
        /* <DEDUP_REMOVED lines=10> */
[----:B-1----:R-:W-:Y:S02]  /*4860*/  FMNMX.FTZ R13, R10, R11, !PT ;  /* 0x0000000b0a0d7209 */ /* 0x002fe40007810000 */
[----:B------:R-:W-:-:S02]  /*4870*/  @!P2 IADD3 R10, R9, 0x200, RZ ;  /* 0x00000200090aa810 */ /* 0x000fc40007ffe0ff */
[----:B0-----:R-:W-:Y:S01]  /*4880*/  @!P0 LEA R9, R15, R8, 0x18 ;  /* 0x000000080f098211 */ /* 0x001fe200078ec0ff */
[----:B------:R-:W0:Y:S01]  /*4890*/  SHFL.BFLY PT, R12, R13, 0x1, 0x1f ;  /* 0x0c201f000d0c7f89 */ /* 0x000e2200000e0000 */
[----:B------:R-:W-:-:S03]  /*48a0*/  IADD3 R15, R84, 0x1f, RZ ;  /* 0x0000001f540f7810 */ /* 0x000fc60007ffe0ff */
[----:B------:R-:W-:Y:S01]  /*48b0*/  @!P0 IMAD R8, R82, 0x4, R9 ;  /* 0x0000000452088824 */ /* 0x000fe200078e0209 */
[----:B------:R-:W-:Y:S02]  /*48c0*/  SHF.R.S32.HI R16, RZ, 0x1f, R15 ;  /* 0x0000001fff107819 */ /* 0x000fe4000001140f */
[----:B--2---:R-:W-:Y:S02]  /*48d0*/  @!P2 LEA R14, R17, R10, 0x18 ;  /* 0x0000000a110ea211 */ /* 0x004fe400078ec0ff */
[----:B------:R-:W-:Y:S02]  /*48e0*/  MOV R10, 0xff7fffff ;  /* 0xff7fffff000a7802 */ /* 0x000fe40000000f00 */
[----:B------:R-:W-:Y:S02]  /*48f0*/  LEA.HI R16, R16, R15, RZ, 0x5 ;  /* 0x0000000f10107211 */ /* 0x000fe400078f28ff */
        /* <DEDUP_REMOVED lines=8> */
[----:B0-----:R-:W-:Y:S01]  /*4980*/  IMAD.MOV.U32 R12, RZ, RZ, RZ ;  /* 0x000000ffff0c7224 */ /* 0x001fe200078e00ff */
        /* <DEDUP_REMOVED lines=22> */
.L_x_21882:
        /* <DEDUP_REMOVED lines=11> */
.L_x_21881:
[----:B------:R-:W-:Y:S05]  /*4ba0*/  BSYNC B1 ;  /* 0x0000000000017941 */ /* 0x000fea0003800000 */
.L_x_21880:
        /* <DEDUP_REMOVED lines=14> */
.L_x_21885:
        /* <DEDUP_REMOVED lines=26> */
[C---:B-----5:R-:W-:Y:S01]  /*4e30*/  FADD.FTZ R24, -R9.reuse, R24 ;  /* 0x0000001809187221 */ /* 0x060fe20000010100 */
        /* <DEDUP_REMOVED lines=10> */
[----:B-----5:R-:W5:Y:S01]  /*4ee0*/  LDS R18, [R10+0x1600] ;  /* 0x001600000a127984 */ /* 0x020f620000000800 */
[----:B----4-:R-:W-:Y:S01]  /*4ef0*/  FADD.FTZ R12, R12, R15 ;  /* 0x0000000f0c0c7221 */ /* 0x010fe20000010000 */
[----:B------:R-:W-:Y:S01]  /*4f00*/  FMUL.FTZ R28, R28, 1.4426950216293334961 ;  /* 0x3fb8aa3b1c1c7820 */ /* 0x000fe20000410000 */
[----:B------:R-:W-:Y:S01]  /*4f10*/  FMUL.FTZ R30, R30, 1.4426950216293334961 ;  /* 0x3fb8aa3b1e1e7820 */ /* 0x000fe20000410000 */
[C---:B------:R-:W-:Y:S01]  /*4f20*/  FADD.FTZ R32, -R9.reuse, R32 ;  /* 0x0000002009207221 */ /* 0x040fe20000010100 */
[----:B------:R-:W-:Y:S01]  /*4f30*/  STS [R10+-0x200], R15 ;  /* 0xfffe000f0a007388 */ /* 0x000fe20000000800 */
[----:B0-----:R-:W-:Y:S01]  /*4f40*/  FADD.FTZ R34, -R9, R34 ;  /* 0x0000002209227221 */ /* 0x001fe20000010100 */
[----:B------:R0:W4:Y:S01]  /*4f50*/  MUFU.EX2 R21, R22 ;  /* 0x0000001600157308 */ /* 0x0001220000000800 */
        /* <DEDUP_REMOVED lines=9> */
[----:B------:R-:W5:Y:S01]  /*4ff0*/  MUFU.EX2 R25, R26 ;  /* 0x0000001a00197308 */ /* 0x000f620000000800 */
[----:B----4-:R-:W-:Y:S01]  /*5000*/  FADD.FTZ R12, R12, R21 ;  /* 0x000000150c0c7221 */ /* 0x010fe20000010000 */
[----:B-1----:R-:W-:Y:S01]  /*5010*/  FADD.FTZ R14, -R9, R14 ;  /* 0x0000000e090e7221 */ /* 0x002fe20000010100 */
        /* <DEDUP_REMOVED lines=8> */
[----:B-----5:R-:W-:Y:S01]  /*50a0*/  FADD.FTZ R12, R12, R25 ;  /* 0x000000190c0c7221 */ /* 0x020fe20000010000 */
        /* <DEDUP_REMOVED lines=34> */
.L_x_21884:
[----:B------:R-:W-:Y:S05]  /*52d0*/  BSYNC B1 ;  /* 0x0000000000017941 */ /* 0x000fea0003800000 */
.L_x_21883:
        /* <DEDUP_REMOVED lines=25> */
[----:B-----5:R-:W-:-:S03]  /*5470*/  FADD.FTZ R24, -R9, R24 ;  /* 0x0000001809187221 */ /* 0x020fc60000010100 */
        /* <DEDUP_REMOVED lines=29> */
.L_x_21887:
[----:B------:R-:W-:Y:S05]  /*5650*/  BSYNC B1 ;  /* 0x0000000000017941 */ /* 0x000fea0003800000 */
.L_x_21886:
        /* <DEDUP_REMOVED lines=26> */
.L_x_21879:
[----:B------:R-:W-:Y:S05]  /*5800*/  BSYNC B0 ;  /* 0x0000000000007941 */ /* 0x000fea0003800000 */
.L_x_21878:
        /* <DEDUP_REMOVED lines=12> */
[----:B------:R-:W-:-:S04]  /*58d0*/  @!P0 MOV R9, 0x400 ;  /* 0x0000040000098802 */ /* 0x000fc80000000f00 */
        /* <DEDUP_REMOVED lines=35> */
.L_x_21892:
        /* <DEDUP_REMOVED lines=8> */
.L_x_21891:
[----:B------:R-:W-:Y:S05]  /*5b90*/  BSYNC B1 ;  /* 0x0000000000017941 */ /* 0x000fea0003800000 */
.L_x_21890:
        /* <DEDUP_REMOVED lines=14> */
.L_x_21895:
        /* <DEDUP_REMOVED lines=52> */
.L_x_21894:
[----:B------:R-:W-:Y:S05]  /*5fc0*/  BSYNC B1 ;  /* 0x0000000000017941 */ /* 0x000fea0003800000 */
.L_x_21893:
        /* <DEDUP_REMOVED lines=31> */
.L_x_21897:
[----:B------:R-:W-:Y:S05]  /*61c0*/  BSYNC B1 ;  /* 0x0000000000017941 */ /* 0x000fea0003800000 */
.L_x_21896:
        /* <DEDUP_REMOVED lines=14> */
.L_x_21889:
[----:B------:R-:W-:Y:S05]  /*62b0*/  BSYNC B0 ;  /* 0x0000000000007941 */ /* 0x000fea0003800000 */
.L_x_21888:
[----:B------:R-:W-:Y:S01]  /*62c0*/  BAR.SYNC.DEFER_BLOCKING 0x0 ;  /* 0x0000000000007b1d */ /* 0x000fe20000010000 */
[----:B------:R-:W-:Y:S01]  /*62d0*/  HFMA2.MMA R67, -RZ, RZ, 0, 0 ;  /* 0x00000000ff437435 */ /* 0x000fe200000001ff */
[----:B------:R-:W-:Y:S02]  /*62e0*/  CS2R R62, SRZ ;  /* 0x00000000003e7805 */ /* 0x000fe4000001ff00 */
[----:B------:R-:W-:Y:S01]  /*62f0*/  CS2R R60, SRZ ;  /* 0x00000000003c7805 */ /* 0x000fe2000001ff00 */
[----:B------:R-:W-:Y:S01]  /*6300*/  IMAD.MOV.U32 R58, RZ, RZ, RZ ;  /* 0x000000ffff3a7224 */ /* 0x000fe200078e00ff */
        /* <DEDUP_REMOVED lines=9> */
[----:B------:R-:W-:Y:S02]  /*63a0*/  MOV R43, RZ ;  /* 0x000000ff002b7202 */ /* 0x000fe40000000f00 */
[----:B------:R-:W-:-:S02]  /*63b0*/  CS2R R22, SRZ ;  /* 0x0000000000167805 */ /* 0x000fc4000001ff00 */
[----:B------:R-:W-:Y:S02]  /*63c0*/  CS2R R20, SRZ ;  /* 0x0000000000147805 */ /* 0x000fe4000001ff00 */
[----:B------:R-:W-:Y:S02]  /*63d0*/  CS2R R18, SRZ ;  /* 0x0000000000127805 */ /* 0x000fe4000001ff00 */
[----:B------:R-:W-:Y:S02]  /*63e0*/  CS2R R16, SRZ ;  /* 0x0000000000107805 */ /* 0x000fe4000001ff00 */
[----:B-1----:R-:W-:Y:S02]  /*63f0*/  CS2R R14, SRZ ;  /* 0x00000000000e7805 */ /* 0x002fe4000001ff00 */
[----:B------:R-:W-:Y:S01]  /*6400*/  CS2R R12, SRZ ;  /* 0x00000000000c7805 */ /* 0x000fe2000001ff00 */
[----:B0-----:R-:W-:Y:S01]  /*6410*/  IMAD.MOV.U32 R11, RZ, RZ, RZ ;  /* 0x000000ffff0b7224 */ /* 0x001fe200078e00ff */
[----:B------:R-:W-:Y:S06]  /*6420*/  @P1 BRA `(.L_x_21899) ;  /* 0x0000006400701947 */ /* 0x000fec0003800000 */
[----:B------:R-:W0:Y:S01]  /*6430*/  I2F.RP R10, R2 ;  /* 0x00000002000a7306 */ /* 0x000e220000209400 */
[----:B------:R-:W1:Y:S01]  /*6440*/  LDC R69, c[0x0][0x25c] ;  /* 0x00009700ff457b82 */ /* 0x000e620000000800 */
[----:B------:R-:W-:Y:S01]  /*6450*/  SHF.R.S32.HI R8, RZ, 0x1f, R3 ;  /* 0x0000001fff087819 */ /* 0x000fe20000011403 */
[----:B------:R-:W-:Y:S01]  /*6460*/  ULDC UR5, c[0x0][0x260] ;  /* 0x0000980000057ab9 */ /* 0x000fe20000000800 */
[----:B------:R-:W-:Y:S01]  /*6470*/  ULDC UR4, c[0x0][0x27c] ;  /* 0x00009f0000047ab9 */ /* 0x000fe20000000800 */
[----:B------:R-:W-:Y:S01]  /*6480*/  IMAD R120, R0, UR5, RZ ;  /* 0x0000000500787c24 */ /* 0x000fe2000f8e02ff */
[----:B------:R-:W-:Y:S02]  /*6490*/  LEA.HI R24, R8, R3, RZ, 0x2 ;  /* 0x0000000308187211 */ /* 0x000fe400078f10ff */
[----:B------:R-:W-:Y:S02]  /*64a0*/  MOV R8, RZ ;  /* 0x000000ff00087202 */ /* 0x000fe40000000f00 */
[C---:B------:R-:W-:Y:S01]  /*64b0*/  LOP3.LUT R26, R24.reuse, 0x1ffffffc, RZ, 0xc0, !PT ;  /* 0x1ffffffc181a7812 */ /* 0x040fe200078ec0ff */
[----:B------:R-:W-:Y:S01]  /*64c0*/  IMAD.SHL.U32 R24, R24, 0x8, RZ ;  /* 0x0000000818187824 */ /* 0x000fe200078e00ff */
[----:B------:R-:W-:-:S02]  /*64d0*/  MOV R67, RZ ;  /* 0x000000ff00437202 */ /* 0x000fc40000000f00 */
[----:B------:R-:W-:Y:S01]  /*64e0*/  IADD3 R70, R4, -UR4, RZ ;  /* 0x8000000404467c10 */ /* 0x000fe2000fffe0ff */
[----:B0-----:R-:W0:Y:S01]  /*64f0*/  MUFU.RCP R10, R10 ;  /* 0x0000000a000a7308 */ /* 0x001e220000001000 */
[----:B------:R-:W-:Y:S02]  /*6500*/  SHF.R.S32.HI R121, RZ, 0x1f, R120 ;  /* 0x0000001fff797819 */ /* 0x000fe40000011478 */
[----:B-1----:R-:W-:Y:S02]  /*6510*/  SHF.R.S32.HI R69, RZ, 0x1f, R69 ;  /* 0x0000001fff457819 */ /* 0x002fe40000011445 */
[----:B0-----:R-:W-:-:S06]  /*6520*/  IADD3 R9, R10, 0xffffffe, RZ ;  /* 0x0ffffffe0a097810 */ /* 0x001fcc0007ffe0ff */
[----:B------:R-:W0:Y:S02]  /*6530*/  F2I.FTZ.U32.TRUNC.NTZ R9, R9 ;  /* 0x0000000900097305 */ /* 0x000e24000021f000 */
[----:B0-----:R-:W-:-:S04]  /*6540*/  IMAD.MOV R25, RZ, RZ, -R9 ;  /* 0x000000ffff197224 */ /* 0x001fc800078e0a09 */
[----:B------:R-:W-:-:S04]  /*6550*/  IMAD R25, R25, R2, RZ ;  /* 0x0000000219197224 */ /* 0x000fc800078e02ff */
[----:B------:R-:W-:Y:S01]  /*6560*/  IMAD.HI.U32 R10, R9, R25, R8 ;  /* 0x00000019090a7227 */ /* 0x000fe200078e0008 */
[----:B------:R-:W-:Y:S02]  /*6570*/  IADD3 R8, R3, -R26, RZ ;  /* 0x8000001a03087210 */ /* 0x000fe40007ffe0ff */
[----:B------:R-:W-:Y:S01]  /*6580*/  LOP3.LUT R25, R24, 0xffffffe0, RZ, 0xc0, !PT ;  /* 0xffffffe018197812 */ /* 0x000fe200078ec0ff */
[----:B------:R-:W-:-:S04]  /*6590*/  VIADD R9, R5, 0xffffffff ;  /* 0xffffffff05097836 */ /* 0x000fc80000000000 */
[----:B------:R-:W-:-:S04]  /*65a0*/  IMAD R68, R8, 0x8, R25 ;  /* 0x0000000808447824 */ /* 0x000fc800078e0219 */
        /* <DEDUP_REMOVED lines=29> */
[----:B------:R-:W-:-:S07]  /*6780*/  IADD3 R72, R68, 0x1f00, RZ ;  /* 0x00001f0044487810 */ /* 0x000fce0007ffe0ff */
.L_x_21966:
[----:B------:R-:W0:Y:S01]  /*6790*/  LDC R30, c[0x0][0x280] ;  /* 0x0000a000ff1e7b82 */ /* 0x000e220000000800 */
[----:B------:R-:W-:Y:S01]  /*67a0*/  IMAD.SHL.U32 R71, R82, 0x20, RZ ;  /* 0x0000002052477824 */ /* 0x000fe200078e00ff */
[----:B------:R-:W-:Y:S04]  /*67b0*/  BSSY B0, `(.L_x_21900) ;  /* 0x0000620000007945 */ /* 0x000fe80003800000 */
[----:B------:R-:W-:Y:S02]  /*67c0*/  IABS R25, R71 ;  /* 0x0000004700197213 */ /* 0x000fe40000000000 */
[----:B------:R-:W1:Y:S03]  /*67d0*/  LDC R24, c[0x0][0x284] ;  /* 0x0000a100ff187b82 */ /* 0x000e660000000800 */
[----:B------:R-:W-:-:S05]  /*67e0*/  IMAD.HI.U32 R0, R10, R25, RZ ;  /* 0x000000190a007227 */ /* 0x000fca00078e00ff */
[----:B------:R-:W-:Y:S02]  /*67f0*/  IADD3 R4, RZ, -R0, RZ ;  /* 0x80000000ff047210 */ /* 0x000fe40007ffe0ff */
        /* <DEDUP_REMOVED lines=12> */
[----:B0-----:R-:W-:-:S06]  /*68c0*/  IADD3 R25, R28, 0xffffffe, RZ ;  /* 0x0ffffffe1c197810 */ /* 0x001fcc0007ffe0ff */
[----:B------:R-:W0:Y:S05]  /*68d0*/  F2I.FTZ.U32.TRUNC.NTZ R25, R25 ;  /* 0x0000001900197305 */ /* 0x000e2a000021f000 */
[----:B------:R-:W-:-:S05]  /*68e0*/  @P0 IADD3 R0, R0, 0x1, RZ ;  /* 0x0000000100000810 */ /* 0x000fca0007ffe0ff */
[----:B------:R-:W-:-:S05]  /*68f0*/  IMAD.MOV.U32 R26, RZ, RZ, R0 ;  /* 0x000000ffff1a7224 */ /* 0x000fca00078e0000 */
[----:B------:R-:W-:Y:S01]  /*6900*/  @!P2 IADD3 R26, RZ, -R26, RZ ;  /* 0x8000001aff1aa210 */ /* 0x000fe20007ffe0ff */
[----:B0-----:R-:W-:Y:S01]  /*6910*/  IMAD.MOV R4, RZ, RZ, -R25 ;  /* 0x000000ffff047224 */ /* 0x001fe200078e0a19 */
[----:B------:R-:W-:Y:S01]  /*6920*/  @!P1 LOP3.LUT R26, RZ, R24, RZ, 0x33, !PT ;  /* 0x00000018ff1a9212 */ /* 0x000fe200078e33ff */
[----:B------:R-:W-:Y:S01]  /*6930*/  IMAD.MOV.U32 R24, RZ, RZ, RZ ;  /* 0x000000ffff187224 */ /* 0x000fe200078e00ff */
[----:B------:R-:W-:Y:S01]  /*6940*/  ISETP.NE.AND P2, PT, R30, RZ, PT ;  /* 0x000000ff1e00720c */ /* 0x000fe20003f45270 */
[----:B------:R-:W-:Y:S01]  /*6950*/  IMAD R29, R4, R27, RZ ;  /* 0x0000001b041d7224 */ /* 0x000fe200078e02ff */
[----:B------:R-:W-:-:S03]  /*6960*/  IADD3 R0, R7, R26, RZ ;  /* 0x0000001a07007210 */ /* 0x000fc60007ffe0ff */
[----:B------:R-:W-:Y:S01]  /*6970*/  IMAD.HI.U32 R29, R25, R29, R24 ;  /* 0x0000001d191d7227 */ /* 0x000fe200078e0018 */
[----:B------:R-:W-:Y:S02]  /*6980*/  IABS R4, R0 ;  /* 0x0000000000047213 */ /* 0x000fe40000000000 */
[----:B------:R-:W-:Y:S02]  /*6990*/  ISETP.GE.AND P1, PT, R0, RZ, PT ;  /* 0x000000ff0000720c */ /* 0x000fe40003f26270 */
[----:B------:R-:W-:-:S05]  /*69a0*/  MOV R24, R4 ;  /* 0x0000000400187202 */ /* 0x000fca0000000f00 */
[----:B------:R-:W-:-:S04]  /*69b0*/  IMAD.HI.U32 R4, R29, R24, RZ ;  /* 0x000000181d047227 */ /* 0x000fc800078e00ff */
[----:B------:R-:W-:-:S04]  /*69c0*/  IMAD.MOV R25, RZ, RZ, -R4 ;  /* 0x000000ffff197224 */ /* 0x000fc800078e0a04 */
[----:B------:R-:W-:-:S05]  /*69d0*/  IMAD R4, R27, R25, R24 ;  /* 0x000000191b047224 */ /* 0x000fca00078e0218 */
[----:B------:R-:W-:-:S13]  /*69e0*/  ISETP.GT.U32.AND P0, PT, R27, R4, PT ;  /* 0x000000041b00720c */ /* 0x000fda0003f04070 */
[----:B------:R-:W-:-:S04]  /*69f0*/  @!P0 IADD3 R4, R4, -R27, RZ ;  /* 0x8000001b04048210 */ /* 0x000fc80007ffe0ff */
[----:B------:R-:W-:-:S13]  /*6a00*/  ISETP.GT.U32.AND P0, PT, R27, R4, PT ;  /* 0x000000041b00720c */ /* 0x000fda0003f04070 */
[----:B------:R-:W-:-:S05]  /*6a10*/  @!P0 IMAD.IADD R4, R4, 0x1, -R27 ;  /* 0x0000000104048824 */ /* 0x000fca00078e0a1b */
[----:B------:R-:W-:Y:S02]  /*6a20*/  @!P1 IADD3 R4, RZ, -R4, RZ ;  /* 0x80000004ff049210 */ /* 0x000fe40007ffe0ff */
[----:B------:R-:W-:Y:S02]  /*6a30*/  @!P2 LOP3.LUT R4, RZ, R30, RZ, 0x33, !PT ;  /* 0x0000001eff04a212 */ /* 0x000fe400078e33ff */
[----:B------:R-:W-:Y:S02]  /*6a40*/  ISETP.LE.AND P1, PT, R26, R70, PT ;  /* 0x000000461a00720c */ /* 0x000fe40003f23270 */
[----:B------:R-:W-:-:S13]  /*6a50*/  ISETP.NE.AND P0, PT, R4, RZ, PT ;  /* 0x000000ff0400720c */ /* 0x000fda0003f05270 */
[----:B------:R-:W-:Y:S05]  /*6a60*/  @P0 BRA P1, `(.L_x_21901) ;  /* 0x0000005c00d00947 */ /* 0x000fea0000800000 */
[----:B------:R-:W-:Y:S01]  /*6a70*/  IADD3 R0, P0, R79, R82, RZ ;  /* 0x000000524f007210 */ /* 0x000fe20007f1e0ff */
[----:B------:R-:W0:Y:S03]  /*6a80*/  LDC.64 R40, c[0x0][0x228] ;  /* 0x00008a00ff287b82 */ /* 0x000e260000000a00 */
[----:B------:R-:W-:Y:S02]  /*6a90*/  LEA.HI.X.SX32 R25, R82, R6, 0x1, P0 ;  /* 0x0000000652197211 */ /* 0x000fe400000f0eff */
[----:B------:R-:W-:-:S04]  /*6aa0*/  LEA R28, P0, R0, UR6, 0x2 ;  /* 0x00000006001c7c11 */ /* 0x000fc8000f8010ff */
[----:B------:R-:W-:-:S05]  /*6ab0*/  LEA.HI.X R29, R0, UR7, R25, 0x2, P0 ;  /* 0x00000007001d7c11 */ /* 0x000fca00080f1419 */
[----:B------:R-:W2:Y:S01]  /*6ac0*/  LDG.E.CONSTANT R0, desc[UR12][R28.64] ;  /* 0x0000000c1c007981 */ /* 0x000ea2000c1e9900 */
[----:B------:R-:W1:Y:S01]  /*6ad0*/  S2UR UR5, SR_CgaCtaId ;  /* 0x00000000000579c3 */ /* 0x000e620000008800 */
[----:B------:R-:W-:Y:S01]  /*6ae0*/  UMOV UR4, 0x400 ;  /* 0x0000040000047882 */ /* 0x000fe20000000000 */
[----:B------:R-:W-:Y:S01]  /*6af0*/  IMAD R71, R8, 0x8, R71 ;  /* 0x0000000808477824 */ /* 0x000fe200078e0247 */
[----:B------:R-:W-:-:S04]  /*6b00*/  UIADD3 UR4, UR4, 0x220, URZ ;  /* 0x0000022004047890 */ /* 0x000fc8000fffe03f */
[----:B-1----:R-:W-:-:S06]  /*6b10*/  ULEA UR4, UR5, UR4, 0x18 ;  /* 0x0000000405047291 */ /* 0x002fcc000f8ec03f */
[----:B------:R-:W-:-:S05]  /*6b20*/  LEA R4, R71, UR4, 0x2 ;  /* 0x0000000447047c11 */ /* 0x000fca000f8e10ff */
[----:B------:R-:W1:Y:S01]  /*6b30*/  LDS.128 R24, [R4] ;  /* 0x0000000004187984 */ /* 0x000e620000000c00 */
[----:B------:R-:W-:Y:S01]  /*6b40*/  BSSY B2, `(.L_x_21902) ;  /* 0x000004d000027945 */ /* 0x000fe20003800000 */
[----:B-1----:R-:W-:Y:S02]  /*6b50*/  F2FP.F16.F32.PACK_AB R115, R25, R24 ;  /* 0x000000181973723e */ /* 0x002fe400000000ff */
[----:B------:R-:W-:Y:S02]  /*6b60*/  F2FP.F16.F32.PACK_AB R116, R27, R26 ;  /* 0x0000001a1b74723e */ /* 0x000fe400000000ff */
[----:B--2---:R-:W-:Y:S01]  /*6b70*/  SHF.R.S32.HI R30, RZ, 0x1f, R0 ;  /* 0x0000001fff1e7819 */ /* 0x004fe20000011400 */
[----:B------:R-:W-:-:S04]  /*6b80*/  IMAD.WIDE.U32 R122, R0, UR8, R120 ;  /* 0x00000008007a7c25 */ /* 0x000fc8000f8e0078 */
[----:B------:R-:W-:Y:S01]  /*6b90*/  IMAD R32, R30, UR8, RZ ;  /* 0x000000081e207c24 */ /* 0x000fe2000f8e02ff */
[-C--:B------:R-:W-:Y:S01]  /*6ba0*/  IADD3 R33, P0, R68, R122.reuse, RZ ;  /* 0x0000007a44217210 */ /* 0x080fe20007f1e0ff */
[----:B------:R1:W2:Y:S01]  /*6bb0*/  LDS.128 R28, [R4+0x10] ;  /* 0x00001000041c7984 */ /* 0x0002a20000000c00 */
[-C--:B------:R-:W-:Y:S01]  /*6bc0*/  IADD3 R24, P4, R110, R122.reuse, RZ ;  /* 0x0000007a6e187210 */ /* 0x080fe20007f9e0ff */
[----:B------:R-:W-:Y:S01]  /*6bd0*/  IMAD R35, R0, R69, R32 ;  /* 0x0000004500237224 */ /* 0x000fe200078e0220 */
[----:B------:R-:W-:Y:S02]  /*6be0*/  IADD3 R0, P2, R113, R122, RZ ;  /* 0x0000007a71007210 */ /* 0x000fe40007f5e0ff */
[-C--:B0-----:R-:W-:Y:S02]  /*6bf0*/  LEA R98, P1, R33, R40.reuse, 0x1 ;  /* 0x0000002821627211 */ /* 0x081fe400078208ff */
[----:B------:R-:W-:Y:S02]  /*6c00*/  IADD3 R114, R123, R35, RZ ;  /* 0x000000237b727210 */ /* 0x000fe40007ffe0ff */
[----:B------:R-:W-:-:S02]  /*6c10*/  LEA R92, P3, R0, R40, 0x1 ;  /* 0x00000028005c7211 */ /* 0x000fc400078608ff */
[-C--:B------:R-:W-:Y:S02]  /*6c20*/  LEA.HI.X.SX32 R32, R113, R114.reuse, 0x1, P2 ;  /* 0x0000007271207211 */ /* 0x080fe400010f0eff */
[----:B------:R-:W-:Y:S02]  /*6c30*/  LEA.HI.X.SX32 R34, R68, R114, 0x1, P0 ;  /* 0x0000007244227211 */ /* 0x000fe400000f0eff */
[-C--:B------:R-:W-:Y:S02]  /*6c40*/  LEA.HI.X R93, R0, R41.reuse, R32, 0x1, P3 ;  /* 0x00000029005d7211 */ /* 0x080fe400018f0c20 */
[C---:B------:R-:W-:Y:S02]  /*6c50*/  IADD3 R32, P6, R112.reuse, R122, RZ ;  /* 0x0000007a70207210 */ /* 0x040fe40007fde0ff */
[----:B------:R-:W-:Y:S02]  /*6c60*/  LEA.HI.X R99, R33, R41, R34, 0x1, P1 ;  /* 0x0000002921637211 */ /* 0x000fe400008f0c22 */
[----:B------:R-:W-:-:S02]  /*6c70*/  LEA.HI.X.SX32 R33, R112, R114, 0x1, P6 ;  /* 0x0000007270217211 */ /* 0x000fc400030f0eff */
[-C--:B------:R-:W-:Y:S02]  /*6c80*/  LEA R38, P2, R32, R40.reuse, 0x1 ;  /* 0x0000002820267211 */ /* 0x080fe400078408ff */
[----:B------:R-:W-:Y:S02]  /*6c90*/  LEA R126, P0, R24, R40, 0x1 ;  /* 0x00000028187e7211 */ /* 0x000fe400078008ff */
[-C--:B------:R-:W-:Y:S02]  /*6ca0*/  LEA.HI.X R39, R32, R41.reuse, R33, 0x1, P2 ;  /* 0x0000002920277211 */ /* 0x080fe400010f0c21 */
[----:B------:R0:W5:Y:S01]  /*6cb0*/  LDG.E.128.CONSTANT R32, desc[UR12][R98.64] ;  /* 0x0000000c62207981 */ /* 0x000162000c1e9d00 */
[----:B------:R-:W-:Y:S02]  /*6cc0*/  LEA.HI.X.SX32 R25, R110, R114, 0x1, P4 ;  /* 0x000000726e197211 */ /* 0x000fe400020f0eff */
[----:B------:R-:W-:Y:S02]  /*6cd0*/  IADD3 R26, P5, R111, R122, RZ ;  /* 0x0000007a6f1a7210 */ /* 0x000fe40007fbe0ff */
[----:B------:R-:W-:-:S02]  /*6ce0*/  LEA.HI.X R127, R24, R41, R25, 0x1, P0 ;  /* 0x00000029187f7211 */ /* 0x000fc400000f0c19 */
[----:B------:R-:W-:Y:S02]  /*6cf0*/  ISETP.NE.AND P0, PT, R82, R9, PT ;  /* 0x000000095200720c */ /* 0x000fe40003f05270 */
[----:B------:R-:W-:Y:S02]  /*6d00*/  IADD3 R0, P3, R109, R122, RZ ;  /* 0x0000007a6d007210 */ /* 0x000fe40007f7e0ff */
[-C--:B------:R-:W-:Y:S02]  /*6d10*/  LEA R36, P1, R26, R40.reuse, 0x1 ;  /* 0x000000281a247211 */ /* 0x080fe400078208ff */
[----:B------:R-:W-:Y:S02]  /*6d20*/  LEA R52, P6, R0, R40, 0x1 ;  /* 0x0000002800347211 */ /* 0x000fe400078c08ff */
[-C--:B------:R-:W-:Y:S02]  /*6d30*/  LEA.HI.X.SX32 R27, R111, R114.reuse, 0x1, P5 ;  /* 0x000000726f1b7211 */ /* 0x080fe400028f0eff */
[----:B-1----:R-:W-:-:S02]  /*6d40*/  LEA.HI.X.SX32 R4, R109, R114, 0x1, P3 ;  /* 0x000000726d047211 */ /* 0x002fc400018f0eff */
[-C--:B------:R-:W-:Y:S02]  /*6d50*/  LEA.HI.X R37, R26, R41.reuse, R27, 0x1, P1 ;  /* 0x000000291a257211 */ /* 0x080fe400008f0c1b */
[----:B------:R-:W-:Y:S02]  /*6d60*/  LEA.HI.X R53, R0, R41, R4, 0x1, P6 ;  /* 0x0000002900357211 */ /* 0x000fe400030f0c04 */
[-C--:B------:R-:W-:Y:S02]  /*6d70*/  IADD3 R4, P5, R108, R122.reuse, RZ ;  /* 0x0000007a6c047210 */ /* 0x080fe40007fbe0ff */
[-C--:B------:R-:W-:Y:S02]  /*6d80*/  IADD3 R24, P6, R107, R122.reuse, RZ ;  /* 0x0000007a6b187210 */ /* 0x080fe40007fde0ff */
[----:B------:R-:W-:Y:S02]  /*6d90*/  IADD3 R0, P1, R104, R122, RZ ;  /* 0x0000007a68007210 */ /* 0x000fe40007f3e0ff */
[----:B------:R-:W-:-:S02]  /*6da0*/  LEA R124, P2, R4, R40, 0x1 ;  /* 0x00000028047c7211 */ /* 0x000fc400078408ff */
[-C--:B------:R-:W-:Y:S02]  /*6db0*/  LEA R64, P3, R24, R40.reuse, 0x1 ;  /* 0x0000002818407211 */ /* 0x080fe400078608ff */
[----:B------:R-:W-:Y:S02]  /*6dc0*/  LEA R76, P4, R0, R40, 0x1 ;  /* 0x00000028004c7211 */ /* 0x000fe400078808ff */
[----:B--2---:R-:W-:Y:S02]  /*6dd0*/  F2FP.F16.F32.PACK_AB R119, R29, R28 ;  /* 0x0000001c1d77723e */ /* 0x004fe400000000ff */
[----:B------:R-:W-:Y:S02]  /*6de0*/  F2FP.F16.F32.PACK_AB R118, R31, R30 ;  /* 0x0000001e1f76723e */ /* 0x000fe400000000ff */
[-C--:B------:R-:W-:Y:S02]  /*6df0*/  LEA.HI.X.SX32 R25, R108, R114.reuse, 0x1, P5 ;  /* 0x000000726c197211 */ /* 0x080fe400028f0eff */
[----:B------:R-:W-:Y:S01]  /*6e00*/  LEA.HI.X.SX32 R26, R107, R114, 0x1, P6 ;  /* 0x000000726b1a7211 */ /* 0x000fe200030f0eff */
[----:B0-----:R-:W-:Y:S06]  /*6e10*/  @P0 BRA `(.L_x_21903) ;  /* 0x00000000007c0947 */ /* 0x001fec0003800000 */
[C---:B------:R-:W-:Y:S01]  /*6e20*/  VIADD R27, R71.reuse, 0x2 ;  /* 0x00000002471b7836 */ /* 0x040fe20000000000 */
[C---:B------:R-:W-:Y:S01]  /*6e30*/  IADD3 R29, R71.reuse, 0x3, RZ ;  /* 0x00000003471d7810 */ /* 0x040fe20007ffe0ff */
[----:B------:R-:W-:Y:S01]  /*6e40*/  VIADD R31, R71, 0x4 ;  /* 0x00000004471f7836 */ /* 0x000fe20000000000 */
[----:B-----5:R-:W-:Y:S02]  /*6e50*/  PRMT R28, R33, 0x7632, R28 ;  /* 0x00007632211c7816 */ /* 0x020fe4000000001c */
[-C--:B------:R-:W-:Y:S02]  /*6e60*/  ISETP.GE.AND P5, PT, R27, R84.reuse, PT ;  /* 0x000000541b00720c */ /* 0x080fe40003fa6270 */
[-C--:B------:R-:W-:Y:S02]  /*6e70*/  ISETP.GE.AND P6, PT, R29, R84.reuse, PT ;  /* 0x000000541d00720c */ /* 0x080fe40003fc6270 */
[----:B------:R-:W-:Y:S02]  /*6e80*/  SEL R27, R33, RZ, !P5 ;  /* 0x000000ff211b7207 */ /* 0x000fe40006800000 */
[----:B------:R-:W-:Y:S01]  /*6e90*/  ISETP.GE.AND P5, PT, R31, R84, PT ;  /* 0x000000541f00720c */ /* 0x000fe20003fa6270 */
[C---:B------:R-:W-:Y:S01]  /*6ea0*/  VIADD R31, R71.reuse, 0x6 ;  /* 0x00000006471f7836 */ /* 0x040fe20000000000 */
[----:B------:R-:W-:-:S02]  /*6eb0*/  IADD3 R29, R71, 0x5, RZ ;  /* 0x00000005471d7810 */ /* 0x000fc40007ffe0ff */
[----:B------:R-:W-:Y:S02]  /*6ec0*/  SEL R28, R28, RZ, !P6 ;  /* 0x000000ff1c1c7207 */ /* 0x000fe40007000000 */
[-C--:B------:R-:W-:Y:S02]  /*6ed0*/  ISETP.GE.AND P6, PT, R29, R84.reuse, PT ;  /* 0x000000541d00720c */ /* 0x080fe40003fc6270 */
[C---:B------:R-:W-:Y:S02]  /*6ee0*/  SEL R29, R34.reuse, RZ, !P5 ;  /* 0x000000ff221d7207 */ /* 0x040fe40006800000 */
[----:B------:R-:W-:Y:S02]  /*6ef0*/  ISETP.GE.AND P5, PT, R31, R84, PT ;  /* 0x000000541f00720c */ /* 0x000fe40003fa6270 */
[----:B------:R-:W-:Y:S02]  /*6f00*/  PRMT R34, R34, 0x7632, R34 ;  /* 0x0000763222227816 */ /* 0x000fe40000000022 */
[----:B------:R-:W-:-:S02]  /*6f10*/  IADD3 R31, R71, 0x7, RZ ;  /* 0x00000007471f7810 */ /* 0x000fc40007ffe0ff */
[----:B------:R-:W-:Y:S02]  /*6f20*/  SEL R34, R34, RZ, !P6 ;  /* 0x000000ff22227207 */ /* 0x000fe40007000000 */
[-C--:B------:R-:W-:Y:S01]  /*6f30*/  ISETP.GE.AND P6, PT, R31, R84.reuse, PT ;  /* 0x000000541f00720c */ /* 0x080fe20003fc6270 */
[----:B------:R-:W-:Y:S01]  /*6f40*/  VIADD R31, R71, 0x1 ;  /* 0x00000001471f7836 */ /* 0x000fe20000000000 */
[C---:B------:R-:W-:Y:S02]  /*6f50*/  PRMT R30, R35.reuse, 0x7632, R30 ;  /* 0x00007632231e7816 */ /* 0x040fe4000000001e */
[----:B------:R-:W-:Y:S02]  /*6f60*/  SEL R42, R35, RZ, !P5 ;  /* 0x000000ff232a7207 */ /* 0x000fe40006800000 */
[----:B------:R-:W-:Y:S02]  /*6f70*/  SEL R35, R30, RZ, !P6 ;  /* 0x000000ff1e237207 */ /* 0x000fe40007000000 */
[----:B------:R-:W-:-:S02]  /*6f80*/  ISETP.GE.AND P5, PT, R31, R84, PT ;  /* 0x000000541f00720c */ /* 0x000fc40003fa6270 */
[----:B------:R-:W-:Y:S02]  /*6f90*/  ISETP.GE.AND P6, PT, R71, R84, PT ;  /* 0x000000544700720c */ /* 0x000fe40003fc6270 */
[C---:B------:R-:W-:Y:S02]  /*6fa0*/  PRMT R30, R32.reuse, 0x7632, R30 ;  /* 0x00007632201e7816 */ /* 0x040fe4000000001e */
[----:B------:R-:W-:Y:S02]  /*6fb0*/  SEL R32, R32, RZ, !P6 ;  /* 0x000000ff20207207 */ /* 0x000fe40007000000 */
[----:B------:R-:W-:Y:S02]  /*6fc0*/  SEL R31, R30, RZ, !P5 ;  /* 0x000000ff1e1f7207 */ /* 0x000fe40006800000 */
[----:B------:R-:W-:Y:S02]  /*6fd0*/  PRMT R33, R27, 0x5410, R28 ;  /* 0x000054101b217816 */ /* 0x000fe4000000001c */
[----:B------:R-:W-:-:S02]  /*6fe0*/  PRMT R34, R29, 0x5410, R34 ;  /* 0x000054101d227816 */ /* 0x000fc40000000022 */
[----:B------:R-:W-:Y:S02]  /*6ff0*/  PRMT R35, R42, 0x5410, R35 ;  /* 0x000054102a237816 */ /* 0x000fe40000000023 */
[----:B------:R-:W-:-:S07]  /*7000*/  PRMT R32, R32, 0x5410, R31 ;  /* 0x0000541020207816 */ /* 0x000fce000000001f */
.L_x_21903:
[----:B------:R-:W-:Y:S05]  /*7010*/  BSYNC B2 ;  /* 0x0000000000027941 */ /* 0x000fea0003800000 */
.L_x_21902:
[----:B------:R0:W5:Y:S02]  /*7020*/  LDG.E.128.CONSTANT R28, desc[UR12][R98.64+0x200] ;  /* 0x0002000c621c7981 */ /* 0x000164000c1e9d00 */
[----:B-----5:R-:W-:Y:S01]  /*7030*/  HMUL2 R33, R116, R33 ;  /* 0x0000002174217232 */ /* 0x020fe20000000000 */
[----:B------:R-:W-:Y:S01]  /*7040*/  BSSY B2, `(.L_x_21904) ;  /* 0x0000025000027945 */ /* 0x000fe20003800000 */
[-C--:B------:R-:W-:Y:S02]  /*7050*/  LEA.HI.X R125, R4, R41.reuse, R25, 0x1, P2 ;  /* 0x00000029047d7211 */ /* 0x080fe400010f0c19 */
[----:B------:R-:W-:Y:S02]  /*7060*/  LEA.HI.X R65, R24, R41, R26, 0x1, P3 ;  /* 0x0000002918417211 */ /* 0x000fe400018f0c1a */
[----:B------:R-:W-:Y:S01]  /*7070*/  HFMA2.MMA R32, R115, R32, R33 ;  /* 0x0000002073207235 */ /* 0x000fe20000000021 */
[----:B------:R-:W-:Y:S01]  /*7080*/  LEA.HI.X.SX32 R4, R104, R114, 0x1, P1 ;  /* 0x0000007268047211 */ /* 0x000fe200008f0eff */
[----:B------:R-:W-:Y:S09]  /*7090*/  @P0 BRA `(.L_x_21905) ;  /* 0x00000000007c0947 */ /* 0x000ff20003800000 */
[C---:B------:R-:W-:Y:S01]  /*70a0*/  VIADD R27, R71.reuse, 0x3 ;  /* 0x00000003471b7836 */ /* 0x040fe20000000000 */
[----:B------:R-:W-:Y:S02]  /*70b0*/  IADD3 R25, R71, 0x2, RZ ;  /* 0x0000000247197810 */ /* 0x000fe40007ffe0ff */
[----:B------:R-:W-:Y:S02]  /*70c0*/  PRMT R26, R28, 0x7632, R26 ;  /* 0x000076321c1a7816 */ /* 0x000fe4000000001a */
[-C--:B------:R-:W-:Y:S01]  /*70d0*/  ISETP.GE.AND P1, PT, R27, R84.reuse, PT ;  /* 0x000000541b00720c */ /* 0x080fe20003f26270 */
[----:B------:R-:W-:Y:S01]  /*70e0*/  VIADD R27, R71, 0x5 ;  /* 0x00000005471b7836 */ /* 0x000fe20000000000 */
[-C--:B------:R-:W-:Y:S02]  /*70f0*/  ISETP.GE.AND P5, PT, R25, R84.reuse, PT ;  /* 0x000000541900720c */ /* 0x080fe40003fa6270 */
[----:B------:R-:W-:Y:S02]  /*7100*/  IADD3 R25, R71, 0x4, RZ ;  /* 0x0000000447197810 */ /* 0x000fe40007ffe0ff */
[-C--:B------:R-:W-:Y:S01]  /*7110*/  ISETP.GE.AND P2, PT, R27, R84.reuse, PT ;  /* 0x000000541b00720c */ /* 0x080fe20003f46270 */
[----:B------:R-:W-:Y:S01]  /*7120*/  VIADD R27, R71, 0x7 ;  /* 0x00000007471b7836 */ /* 0x000fe20000000000 */
[----:B------:R-:W-:-:S02]  /*7130*/  ISETP.GE.AND P6, PT, R25, R84, PT ;  /* 0x000000541900720c */ /* 0x000fc40003fc6270 */
[----:B------:R-:W-:Y:S02]  /*7140*/  IADD3 R25, R71, 0x6, RZ ;  /* 0x0000000647197810 */ /* 0x000fe40007ffe0ff */
[----:B------:R-:W-:Y:S02]  /*7150*/  SEL R24, R29, RZ, !P5 ;  /* 0x000000ff1d187207 */ /* 0x000fe40006800000 */
[-C--:B------:R-:W-:Y:S02]  /*7160*/  ISETP.GE.AND P3, PT, R25, R84.reuse, PT ;  /* 0x000000541900720c */ /* 0x080fe40003f66270 */
[----:B------:R-:W-:Y:S02]  /*7170*/  ISETP.GE.AND P5, PT, R27, R84, PT ;  /* 0x000000541b00720c */ /* 0x000fe40003fa6270 */
[----:B------:R-:W-:Y:S02]  /*7180*/  IADD3 R27, R71, 0x1, RZ ;  /* 0x00000001471b7810 */ /* 0x000fe40007ffe0ff */
[----:B------:R-:W-:-:S02]  /*7190*/  SEL R25, R30, RZ, !P6 ;  /* 0x000000ff1e197207 */ /* 0x000fc40007000000 */
[----:B------:R-:W-:Y:S02]  /*71a0*/  SEL R42, R31, RZ, !P3 ;  /* 0x000000ff1f2a7207 */ /* 0x000fe40005800000 */
[-C--:B------:R-:W-:Y:S02]  /*71b0*/  ISETP.GE.AND P6, PT, R27, R84.reuse, PT ;  /* 0x000000541b00720c */ /* 0x080fe40003fc6270 */
[----:B------:R-:W-:Y:S02]  /*71c0*/  PRMT R29, R29, 0x7632, R29 ;  /* 0x000076321d1d7816 */ /* 0x000fe4000000001d */
[----:B------:R-:W-:Y:S02]  /*71d0*/  ISETP.GE.AND P3, PT, R71, R84, PT ;  /* 0x000000544700720c */ /* 0x000fe40003f66270 */
        /* <DEDUP_REMOVED lines=11> */
.L_x_21905:
[----:B------:R-:W-:Y:S05]  /*7290*/  BSYNC B2 ;  /* 0x0000000000027941 */ /* 0x000fea0003800000 */
.L_x_21904:
[----:B------:R1:W5:Y:S01]  /*72a0*/  LDG.E.128.CONSTANT R24, desc[UR12][R92.64] ;  /* 0x0000000c5c187981 */ /* 0x000362000c1e9d00 */
[----:B------:R-:W-:Y:S01]  /*72b0*/  BSSY B2, `(.L_x_21906) ;  /* 0x0000022000027945 */ /* 0x000fe20003800000 */
[----:B------:R-:W-:-:S03]  /*72c0*/  HMUL2 R29, R116, R29 ;  /* 0x0000001d741d7232 */ /* 0x000fc60000000000 */
[----:B------:R-:W-:Y:S05]  /*72d0*/  @P0 BRA `(.L_x_21907) ;  /* 0x00000000007c0947 */ /* 0x000fea0003800000 */
[----:B------:R-:W-:-:S05]  /*72e0*/  VIADD R33, R71, 0x2 ;  /* 0x0000000247217836 */ /* 0x000fca0000000000 */
[-C--:B------:R-:W-:Y:S02]  /*72f0*/  ISETP.GE.AND P5, PT, R33, R84.reuse, PT ;  /* 0x000000542100720c */ /* 0x080fe40003fa6270 */
[----:B------:R-:W-:Y:S02]  /*7300*/  IADD3 R33, R71, 0x3, RZ ;  /* 0x0000000347217810 */ /* 0x000fe40007ffe0ff */
[----:B-----5:R-:W-:Y:S02]  /*7310*/  SEL R59, R25, RZ, !P5 ;  /* 0x000000ff193b7207 */ /* 0x020fe40006800000 */
[----:B------:R-:W-:Y:S01]  /*7320*/  ISETP.GE.AND P1, PT, R33, R84, PT ;  /* 0x000000542100720c */ /* 0x000fe20003f26270 */
[----:B------:R-:W-:-:S05]  /*7330*/  VIADD R33, R71, 0x4 ;  /* 0x0000000447217836 */ /* 0x000fca0000000000 */
[-C--:B------:R-:W-:Y:S02]  /*7340*/  ISETP.GE.AND P6, PT, R33, R84.reuse, PT ;  /* 0x000000542100720c */ /* 0x080fe40003fc6270 */
[----:B------:R-:W-:Y:S02]  /*7350*/  IADD3 R33, R71, 0x5, RZ ;  /* 0x0000000547217810 */ /* 0x000fe40007ffe0ff */
[----:B------:R-:W-:Y:S02]  /*7360*/  SEL R42, R26, RZ, !P6 ;  /* 0x000000ff1a2a7207 */ /* 0x000fe40007000000 */
[----:B------:R-:W-:Y:S01]  /*7370*/  ISETP.GE.AND P2, PT, R33, R84, PT ;  /* 0x000000542100720c */ /* 0x000fe20003f46270 */
[----:B------:R-:W-:Y:S01]  /*7380*/  VIADD R33, R71, 0x6 ;  /* 0x0000000647217836 */ /* 0x000fe20000000000 */
[----:B------:R-:W-:Y:S02]  /*7390*/  PRMT R26, R25, 0x7632, R26 ;  /* 0x00007632191a7816 */ /* 0x000fe4000000001a */
[----:B------:R-:W-:-:S02]  /*73a0*/  PRMT R25, R24, 0x7632, R25 ;  /* 0x0000763218197816 */ /* 0x000fc40000000019 */
[----:B------:R-:W-:Y:S02]  /*73b0*/  ISETP.GE.AND P3, PT, R33, R84, PT ;  /* 0x000000542100720c */ /* 0x000fe40003f66270 */
[----:B------:R-:W-:-:S04]  /*73c0*/  IADD3 R33, R71, 0x7, RZ ;  /* 0x0000000747217810 */ /* 0x000fc80007ffe0ff */
[----:B------:R-:W-:Y:S01]  /*73d0*/  ISETP.GE.AND P5, PT, R33, R84, PT ;  /* 0x000000542100720c */ /* 0x000fe20003fa6270 */
[----:B------:R-:W-:-:S05]  /*73e0*/  VIADD R33, R71, 0x1 ;  /* 0x0000000147217836 */ /* 0x000fca0000000000 */
[-C--:B------:R-:W-:Y:S02]  /*73f0*/  ISETP.GE.AND P6, PT, R33, R84.reuse, PT ;  /* 0x000000542100720c */ /* 0x080fe40003fc6270 */
[----:B------:R-:W-:Y:S02]  /*7400*/  SEL R33, R27, RZ, !P3 ;  /* 0x000000ff1b217207 */ /* 0x000fe40005800000 */
[C---:B------:R-:W-:Y:S02]  /*7410*/  PRMT R27, R26.reuse, 0x7632, R27 ;  /* 0x000076321a1b7816 */ /* 0x040fe4000000001b */
[----:B------:R-:W-:Y:S02]  /*7420*/  ISETP.GE.AND P3, PT, R71, R84, PT ;  /* 0x000000544700720c */ /* 0x000fe40003f66270 */
[----:B------:R-:W-:Y:S02]  /*7430*/  PRMT R66, R27, 0x7632, R66 ;  /* 0x000076321b427816 */ /* 0x000fe40000000042 */
[----:B------:R-:W-:-:S02]  /*7440*/  SEL R26, R26, RZ, !P1 ;  /* 0x000000ff1a1a7207 */ /* 0x000fc40004800000 */
[----:B------:R-:W-:Y:S02]  /*7450*/  SEL R27, R27, RZ, !P2 ;  /* 0x000000ff1b1b7207 */ /* 0x000fe40005000000 */
[----:B------:R-:W-:Y:S02]  /*7460*/  SEL R24, R24, RZ, !P3 ;  /* 0x000000ff18187207 */ /* 0x000fe40005800000 */
[----:B------:R-:W-:Y:S02]  /*7470*/  SEL R66, R66, RZ, !P5 ;  /* 0x000000ff42427207 */ /* 0x000fe40006800000 */
[----:B-1----:R-:W-:Y:S02]  /*7480*/  SEL R93, R25, RZ, !P6 ;  /* 0x000000ff195d7207 */ /* 0x002fe40007000000 */
[----:B------:R-:W-:Y:S02]  /*7490*/  PRMT R25, R59, 0x5410, R26 ;  /* 0x000054103b197816 */ /* 0x000fe4000000001a */
[----:B------:R-:W-:-:S02]  /*74a0*/  PRMT R26, R42, 0x5410, R27 ;  /* 0x000054102a1a7816 */ /* 0x000fc4000000001b */
[----:B------:R-:W-:Y:S02]  /*74b0*/  PRMT R27, R33, 0x5410, R66 ;  /* 0x00005410211b7816 */ /* 0x000fe40000000042 */
[----:B------:R-:W-:-:S07]  /*74c0*/  PRMT R24, R24, 0x5410, R93 ;  /* 0x0000541018187816 */ /* 0x000fce000000005d */
.L_x_21907:
[----:B------:R-:W-:Y:S05]  /*74d0*/  BSYNC B2 ;  /* 0x0000000000027941 */ /* 0x000fea0003800000 */
.L_x_21906:
[----:B------:R-:W-:Y:S01]  /*74e0*/  HFMA2.MMA R59, R119, R34, R32 ;  /* 0x00000022773b7235 */ /* 0x000fe20000000020 */
[----:B------:R-:W-:Y:S01]  /*74f0*/  LEA.HI.X R77, R0, R41, R4, 0x1, P4 ;  /* 0x00000029004d7211 */ /* 0x000fe200020f0c04 */
[----:B-----5:R-:W-:Y:S02]  /*7500*/  HFMA2.MMA R25, R116, R25, -RZ ;  /* 0x0000001974197235 */ /* 0x020fe400001000ff */
[----:B------:R-:W-:Y:S01]  /*7510*/  HFMA2.MMA R29, R115, R28, R29 ;  /* 0x0000001c731d7235 */ /* 0x000fe2000000001d */
[----:B------:R-:W-:Y:S01]  /*7520*/  BSSY B2, `(.L_x_21908) ;  /* 0x000002c000027945 */ /* 0x000fe20003800000 */
[----:B------:R-:W-:-:S04]  /*7530*/  IADD3 R28, P1, R102, R122, RZ ;  /* 0x0000007a661c7210 */ /* 0x000fc80007f3e0ff */
[----:B------:R-:W-:Y:S02]  /*7540*/  HFMA2 R0, R118, R35, R59 ;  /* 0x0000002376007231 */ /* 0x000fe4000000003b */
[----:B------:R2:W5:Y:S01]  /*7550*/  LDG.E.128.CONSTANT R32, desc[UR12][R38.64] ;  /* 0x0000000c26207981 */ /* 0x000562000c1e9d00 */
[----:B------:R-:W-:Y:S01]  /*7560*/  HFMA2 R25, R115, R24, R25 ;  /* 0x0000001873197231 */ /* 0x000fe20000000019 */
[----:B------:R-:W-:Y:S01]  /*7570*/  IADD3 R24, P3, R103, R122, RZ ;  /* 0x0000007a67187210 */ /* 0x000fe20007f7e0ff */
[----:B------:R-:W-:-:S03]  /*7580*/  HFMA2 R4, R119, R30, R29 ;  /* 0x0000001e77047231 */ /* 0x000fc6000000001d */
[----:B-1----:R-:W-:Y:S01]  /*7590*/  LEA R92, P2, R24, R40, 0x1 ;  /* 0x00000028185c7211 */ /* 0x002fe200078408ff */
[----:B------:R-:W-:Y:S02]  /*75a0*/  HFMA2.MMA R25, R119, R26, R25 ;  /* 0x0000001a77197235 */ /* 0x000fe40000000019 */
[----:B------:R-:W-:-:S08]  /*75b0*/  HFMA2.MMA R4, R118, R31, R4 ;  /* 0x0000001f76047235 */ /* 0x000fd00000000004 */
[----:B------:R-:W-:Y:S01]  /*75c0*/  HFMA2 R42, R118, R27, R25 ;  /* 0x0000001b762a7231 */ /* 0x000fe20000000019 */
[----:B------:R-:W-:Y:S01]  /*75d0*/  LEA.HI.X.SX32 R25, R103, R114, 0x1, P3 ;  /* 0x0000007267197211 */ /* 0x000fe200018f0eff */
[----:B--2---:R-:W-:Y:S06]  /*75e0*/  @P0 BRA `(.L_x_21909) ;  /* 0x00000000007c0947 */ /* 0x004fec0003800000 */
[C---:B------:R-:W-:Y:S01]  /*75f0*/  IADD3 R27, R71.reuse, 0x2, RZ ;  /* 0x00000002471b7810 */ /* 0x040fe20007ffe0ff */
[----:B------:R-:W-:Y:S01]  /*7600*/  VIADD R29, R71, 0x3 ;  /* 0x00000003471d7836 */ /* 0x000fe20000000000 */
[----:B-----5:R-:W-:Y:S01]  /*7610*/  PRMT R26, R33, 0x7632, R26 ;  /* 0x00007632211a7816 */ /* 0x020fe2000000001a */
        /* <DEDUP_REMOVED lines=9> */
[----:B------:R-:W-:Y:S02]  /*76b0*/  IADD3 R27, R71, 0x1, RZ ;  /* 0x00000001471b7810 */ /* 0x000fe40007ffe0ff */
[----:B------:R-:W-:Y:S02]  /*76c0*/  SEL R30, R26, RZ, !P3 ;  /* 0x000000ff1a1e7207 */ /* 0x000fe40005800000 */
[----:B------:R-:W-:-:S02]  /*76d0*/  ISETP.GE.AND P3, PT, R29, R84, PT ;  /* 0x000000541d00720c */ /* 0x000fc40003f66270 */
[C---:B------:R-:W-:Y:S02]  /*76e0*/  SEL R29, R34.reuse, RZ, !P6 ;  /* 0x000000ff221d7207 */ /* 0x040fe40007000000 */
[----:B------:R-:W-:Y:S02]  /*76f0*/  SEL R38, R35, RZ, !P5 ;  /* 0x000000ff23267207 */ /* 0x000fe40006800000 */
[-C--:B------:R-:W-:Y:S02]  /*7700*/  ISETP.GE.AND P4, PT, R31, R84.reuse, PT ;  /* 0x000000541f00720c */ /* 0x080fe40003f86270 */
[-C--:B------:R-:W-:Y:S02]  /*7710*/  ISETP.GE.AND P6, PT, R27, R84.reuse, PT ;  /* 0x000000541b00720c */ /* 0x080fe40003fc6270 */
[----:B------:R-:W-:Y:S02]  /*7720*/  ISETP.GE.AND P5, PT, R71, R84, PT ;  /* 0x000000544700720c */ /* 0x000fe40003fa6270 */
[----:B------:R-:W-:-:S02]  /*7730*/  PRMT R34, R34, 0x7632, R34 ;  /* 0x0000763222227816 */ /* 0x000fc40000000022 */
[----:B------:R-:W-:Y:S02]  /*7740*/  PRMT R35, R35, 0x7632, R35 ;  /* 0x0000763223237816 */ /* 0x000fe40000000023 */
[C---:B------:R-:W-:Y:S02]  /*7750*/  PRMT R26, R32.reuse, 0x7632, R26 ;  /* 0x00007632201a7816 */ /* 0x040fe4000000001a */
        /* <DEDUP_REMOVED lines=8> */
.L_x_21909:
[----:B------:R-:W-:Y:S05]  /*77e0*/  BSYNC B2 ;  /* 0x0000000000027941 */ /* 0x000fea0003800000 */
.L_x_21908:
[----:B------:R-:W5:Y:S01]  /*77f0*/  LDG.E.128.CONSTANT R36, desc[UR12][R36.64] ;  /* 0x0000000c24247981 */ /* 0x000f62000c1e9d00 */
[----:B------:R-:W-:Y:S01]  /*7800*/  BSSY B2, `(.L_x_21910) ;  /* 0x0000022000027945 */ /* 0x000fe20003800000 */
[----:B-----5:R-:W-:-:S03]  /*7810*/  HMUL2 R33, R116, R33 ;  /* 0x0000002174217232 */ /* 0x020fc60000000000 */
[----:B------:R-:W-:Y:S05]  /*7820*/  @P0 BRA `(.L_x_21911) ;  /* 0x00000000007c0947 */ /* 0x000fea0003800000 */
[C---:B------:R-:W-:Y:S01]  /*7830*/  VIADD R27, R71.reuse, 0x2 ;  /* 0x00000002471b7836 */ /* 0x040fe20000000000 */
[----:B------:R-:W-:-:S04]  /*7840*/  IADD3 R29, R71, 0x3, RZ ;  /* 0x00000003471d7810 */ /* 0x000fc80007ffe0ff */
[-C--:B------:R-:W-:Y:S01]  /*7850*/  ISETP.GE.AND P5, PT, R27, R84.reuse, PT ;  /* 0x000000541b00720c */ /* 0x080fe20003fa6270 */
[----:B------:R-:W-:Y:S01]  /*7860*/  VIADD R27, R71, 0x4 ;  /* 0x00000004471b7836 */ /* 0x000fe20000000000 */
[-C--:B------:R-:W-:Y:S02]  /*7870*/  ISETP.GE.AND P3, PT, R29, R84.reuse, PT ;  /* 0x000000541d00720c */ /* 0x080fe40003f66270 */
[----:B------:R-:W-:Y:S02]  /*7880*/  IADD3 R29, R71, 0x5, RZ ;  /* 0x00000005471d7810 */ /* 0x000fe40007ffe0ff */
[----:B------:R-:W-:Y:S01]  /*7890*/  ISETP.GE.AND P6, PT, R27, R84, PT ;  /* 0x000000541b00720c */ /* 0x000fe20003fc6270 */
[----:B------:R-:W-:Y:S01]  /*78a0*/  VIADD R27, R71, 0x6 ;  /* 0x00000006471b7836 */ /* 0x000fe20000000000 */
[C---:B------:R-:W-:Y:S02]  /*78b0*/  SEL R26, R37.reuse, RZ, !P5 ;  /* 0x000000ff251a7207 */ /* 0x040fe40006800000 */
[----:B------:R-:W-:-:S02]  /*78c0*/  PRMT R37, R37, 0x7632, R37 ;  /* 0x0000763225257816 */ /* 0x000fc40000000025 */
[-C--:B------:R-:W-:Y:S02]  /*78d0*/  ISETP.GE.AND P5, PT, R27, R84.reuse, PT ;  /* 0x000000541b00720c */ /* 0x080fe40003fa6270 */
[-C--:B------:R-:W-:Y:S01]  /*78e0*/  ISETP.GE.AND P4, PT, R29, R84.reuse, PT ;  /* 0x000000541d00720c */ /* 0x080fe20003f86270 */
[C---:B------:R-:W-:Y:S01]  /*78f0*/  VIADD R29, R71.reuse, 0x1 ;  /* 0x00000001471d7836 */ /* 0x040fe20000000000 */
[----:B------:R-:W-:Y:S02]  /*7900*/  IADD3 R27, R71, 0x7, RZ ;  /* 0x00000007471b7810 */ /* 0x000fe40007ffe0ff */
[----:B------:R-:W-:Y:S02]  /*7910*/  SEL R37, R37, RZ, !P3 ;  /* 0x000000ff25257207 */ /* 0x000fe40005800000 */
[----:B------:R-:W-:Y:S02]  /*7920*/  ISETP.GE.AND P3, PT, R27, R84, PT ;  /* 0x000000541b00720c */ /* 0x000fe40003f66270 */
[----:B------:R-:W-:-:S02]  /*7930*/  SEL R27, R38, RZ, !P6 ;  /* 0x000000ff261b7207 */ /* 0x000fc40007000000 */
[-C--:B------:R-:W-:Y:S02]  /*7940*/  ISETP.GE.AND P6, PT, R29, R84.reuse, PT ;  /* 0x000000541d00720c */ /* 0x080fe40003fc6270 */
[----:B------:R-:W-:Y:S02]  /*7950*/  SEL R30, R39, RZ, !P5 ;  /* 0x000000ff271e7207 */ /* 0x000fe40006800000 */
[----:B------:R-:W-:Y:S02]  /*7960*/  ISETP.GE.AND P5, PT, R71, R84, PT ;  /* 0x000000544700720c */ /* 0x000fe40003fa6270 */
[----:B------:R-:W-:Y:S02]  /*7970*/  PRMT R38, R38, 0x7632, R38 ;  /* 0x0000763226267816 */ /* 0x000fe40000000026 */
[----:B------:R-:W-:Y:S02]  /*7980*/  PRMT R39, R39, 0x7632, R39 ;  /* 0x0000763227277816 */ /* 0x000fe40000000027 */
[----:B------:R-:W-:-:S02]  /*7990*/  PRMT R29, R36, 0x7632, R29 ;  /* 0x00007632241d7816 */ /* 0x000fc4000000001d */
        /* <DEDUP_REMOVED lines=8> */
.L_x_21911:
[----:B------:R-:W-:Y:S05]  /*7a20*/  BSYNC B2 ;  /* 0x0000000000027941 */ /* 0x000fea0003800000 */
.L_x_21910:
[----:B------:R-:W-:Y:S01]  /*7a30*/  LEA.HI.X R93, R24, R41, R25, 0x1, P2 ;  /* 0x00000029185d7211 */ /* 0x000fe200010f0c19 */
[----:B------:R-:W-:Y:S01]  /*7a40*/  HFMA2.MMA R37, R116, R37, -RZ ;  /* 0x0000002574257235 */ /* 0x000fe200001000ff */
[----:B------:R1:W5:Y:S01]  /*7a50*/  LDG.E.128.CONSTANT R24, desc[UR12][R126.64] ;  /* 0x0000000c7e187981 */ /* 0x000362000c1e9d00 */
[----:B------:R-:W-:Y:S01]  /*7a60*/  BSSY B2, `(.L_x_21912) ;  /* 0x0000025000027945 */ /* 0x000fe20003800000 */
[----:B------:R-:W-:Y:S01]  /*7a70*/  HFMA2.MMA R33, R115, R32, R33 ;  /* 0x0000002073217235 */ /* 0x000fe20000000021 */
[----:B0-----:R-:W-:Y:S02]  /*7a80*/  LEA R98, P3, R28, R40, 0x1 ;  /* 0x000000281c627211 */ /* 0x001fe400078608ff */
[----:B------:R-:W-:-:S04]  /*7a90*/  LEA.HI.X.SX32 R29, R102, R114, 0x1, P1 ;  /* 0x00000072661d7211 */ /* 0x000fc800008f0eff */
[----:B------:R-:W-:Y:S01]  /*7aa0*/  HFMA2 R36, R115, R36, R37 ;  /* 0x0000002473247231 */ /* 0x000fe20000000025 */
[----:B-1----:R-:W-:Y:S06]  /*7ab0*/  @P0 BRA `(.L_x_21913) ;  /* 0x00000000007c0947 */ /* 0x002fec0003800000 */
[C---:B------:R-:W-:Y:S02]  /*7ac0*/  IADD3 R31, R71.reuse, 0x2, RZ ;  /* 0x00000002471f7810 */ /* 0x040fe40007ffe0ff */
[----:B------:R-:W-:Y:S02]  /*7ad0*/  IADD3 R37, R71, 0x1, RZ ;  /* 0x0000000147257810 */ /* 0x000fe40007ffe0ff */
[-C--:B------:R-:W-:Y:S01]  /*7ae0*/  ISETP.GE.AND P5, PT, R31, R84.reuse, PT ;  /* 0x000000541f00720c */ /* 0x080fe20003fa6270 */
[----:B------:R-:W-:Y:S01]  /*7af0*/  VIADD R31, R71, 0x3 ;  /* 0x00000003471f7836 */ /* 0x000fe20000000000 */
[----:B-----5:R-:W-:Y:S02]  /*7b00*/  PRMT R59, R27, 0x7632, R59 ;  /* 0x000076321b3b7816 */ /* 0x020fe4000000003b */
[----:B------:R-:W-:Y:S02]  /*7b10*/  SEL R32, R25, RZ, !P5 ;  /* 0x000000ff19207207 */ /* 0x000fe40006800000 */
[----:B------:R-:W-:-:S02]  /*7b20*/  ISETP.GE.AND P1, PT, R31, R84, PT ;  /* 0x000000541f00720c */ /* 0x000fc40003f26270 */
[----:B------:R-:W-:-:S04]  /*7b30*/  IADD3 R31, R71, 0x4, RZ ;  /* 0x00000004471f7810 */ /* 0x000fc80007ffe0ff */
[----:B------:R-:W-:Y:S01]  /*7b40*/  ISETP.GE.AND P6, PT, R31, R84, PT ;  /* 0x000000541f00720c */ /* 0x000fe20003fc6270 */
[----:B------:R-:W-:-:S05]  /*7b50*/  VIADD R31, R71, 0x5 ;  /* 0x00000005471f7836 */ /* 0x000fca0000000000 */
[----:B------:R-:W-:Y:S02]  /*7b60*/  ISETP.GE.AND P2, PT, R31, R84, PT ;  /* 0x000000541f00720c */ /* 0x000fe40003f46270 */
[----:B------:R-:W-:-:S04]  /*7b70*/  IADD3 R31, R71, 0x6, RZ ;  /* 0x00000006471f7810 */ /* 0x000fc80007ffe0ff */
[----:B------:R-:W-:Y:S01]  /*7b80*/  ISETP.GE.AND P4, PT, R31, R84, PT ;  /* 0x000000541f00720c */ /* 0x000fe20003f86270 */
[----:B------:R-:W-:-:S03]  /*7b90*/  VIADD R31, R71, 0x7 ;  /* 0x00000007471f7836 */ /* 0x000fc60000000000 */
[----:B------:R-:W-:Y:S02]  /*7ba0*/  SEL R30, R27, RZ, !P4 ;  /* 0x000000ff1b1e7207 */ /* 0x000fe40006000000 */
[-C--:B------:R-:W-:Y:S02]  /*7bb0*/  ISETP.GE.AND P5, PT, R31, R84.reuse, PT ;  /* 0x000000541f00720c */ /* 0x080fe40003fa6270 */
[----:B------:R-:W-:Y:S02]  /*7bc0*/  SEL R31, R26, RZ, !P6 ;  /* 0x000000ff1a1f7207 */ /* 0x000fe40007000000 */
[----:B------:R-:W-:Y:S02]  /*7bd0*/  PRMT R26, R25, 0x7632, R26 ;  /* 0x00007632191a7816 */ /* 0x000fe4000000001a */
        /* <DEDUP_REMOVED lines=13> */
.L_x_21913:
[----:B------:R-:W-:Y:S05]  /*7cb0*/  BSYNC B2 ;  /* 0x0000000000027941 */ /* 0x000fea0003800000 */
.L_x_21912:
[----:B------:R-:W-:Y:S01]  /*7cc0*/  LEA.HI.X R99, R28, R41, R29, 0x1, P3 ;  /* 0x000000291c637211 */ /* 0x000fe200018f0c1d */
[----:B-----5:R-:W-:Y:S01]  /*7cd0*/  HMUL2 R25, R116, R25 ;  /* 0x0000001974197232 */ /* 0x020fe20000000000 */
[----:B------:R0:W5:Y:S01]  /*7ce0*/  LDG.E.128.CONSTANT R28, desc[UR12][R52.64] ;  /* 0x0000000c341c7981 */ /* 0x000162000c1e9d00 */
[----:B------:R-:W-:Y:S01]  /*7cf0*/  BSSY B2, `(.L_x_21914) ;  /* 0x0000024000027945 */ /* 0x000fe20003800000 */
[----:B------:R-:W-:Y:S01]  /*7d00*/  HFMA2.MMA R59, R119, R34, R33 ;  /* 0x00000022773b7235 */ /* 0x000fe20000000021 */
[----:B------:R-:W-:Y:S02]  /*7d10*/  HFMA2 R36, R119, R38, R36 ;  /* 0x0000002677247231 */ /* 0x000fe40000000024 */
[----:B------:R-:W-:Y:S01]  /*7d20*/  HFMA2.MMA R24, R115, R24, R25 ;  /* 0x0000001873187235 */ /* 0x000fe20000000019 */
[----:B------:R-:W-:Y:S10]  /*7d30*/  @P0 BRA `(.L_x_21915) ;  /* 0x00000000007c0947 */ /* 0x000ff40003800000 */
[C---:B------:R-:W-:Y:S01]  /*7d40*/  VIADD R25, R71.reuse, 0x2 ;  /* 0x0000000247197836 */ /* 0x040fe20000000000 */
[----:B------:R-:W-:Y:S02]  /*7d50*/  IADD3 R33, R71, 0x3, RZ ;  /* 0x0000000347217810 */ /* 0x000fe40007ffe0ff */
[----:B-----5:R-:W-:Y:S02]  /*7d60*/  PRMT R34, R31, 0x7632, R34 ;  /* 0x000076321f227816 */ /* 0x020fe40000000022 */
        /* <DEDUP_REMOVED lines=10> */
[-C--:B------:R-:W-:Y:S02]  /*7e10*/  ISETP.GE.AND P2, PT, R33, R84.reuse, PT ;  /* 0x000000542100720c */ /* 0x080fe40003f46270 */
[----:B------:R-:W-:Y:S02]  /*7e20*/  SEL R32, R29, RZ, !P1 ;  /* 0x000000ff1d207207 */ /* 0x000fe40004800000 */
[----:B------:R-:W-:Y:S02]  /*7e30*/  ISETP.GE.AND P1, PT, R25, R84, PT ;  /* 0x000000541900720c */ /* 0x000fe40003f26270 */
[----:B------:R-:W-:-:S02]  /*7e40*/  SEL R33, R30, RZ, !P6 ;  /* 0x000000ff1e217207 */ /* 0x000fc40007000000 */
[----:B------:R-:W-:Y:S02]  /*7e50*/  ISETP.GE.AND P6, PT, R71, R84, PT ;  /* 0x000000544700720c */ /* 0x000fe40003fc6270 */
[----:B------:R-:W-:Y:S02]  /*7e60*/  PRMT R29, R29, 0x7632, R29 ;  /* 0x000076321d1d7816 */ /* 0x000fe4000000001d */
[----:B------:R-:W-:Y:S02]  /*7e70*/  PRMT R30, R30, 0x7632, R30 ;  /* 0x000076321e1e7816 */ /* 0x000fe4000000001e */
[C---:B------:R-:W-:Y:S02]  /*7e80*/  PRMT R25, R28.reuse, 0x7632, R25 ;  /* 0x000076321c197816 */ /* 0x040fe40000000019 */
[----:B------:R-:W-:Y:S02]  /*7e90*/  SEL R28, R28, RZ, !P6 ;  /* 0x000000ff1c1c7207 */ /* 0x000fe40007000000 */
        /* <DEDUP_REMOVED lines=9> */
.L_x_21915:
[----:B------:R-:W-:Y:S05]  /*7f30*/  BSYNC B2 ;  /* 0x0000000000027941 */ /* 0x000fea0003800000 */
.L_x_21914:
[----:B0-----:R-:W-:Y:S01]  /*7f40*/  HFMA2 R52, R118, R35, R59 ;  /* 0x0000002376347231 */ /* 0x001fe2000000003b */
[----:B------:R-:W-:Y:S01]  /*7f50*/  HFMA2.MMA R53, R118, R39, R36 ;  /* 0x0000002776357235 */ /* 0x000fe20000000024 */
[----:B------:R0:W5:Y:S02]  /*7f60*/  LDG.E.128.CONSTANT R32, desc[UR12][R124.64] ;  /* 0x0000000c7c207981 */ /* 0x000164000c1e9d00 */
[----:B-----5:R-:W-:Y:S01]  /*7f70*/  HMUL2 R29, R116, R29 ;  /* 0x0000001d741d7232 */ /* 0x020fe20000000000 */
[----:B------:R-:W-:Y:S01]  /*7f80*/  BSSY B2, `(.L_x_21916) ;  /* 0x0000023000027945 */ /* 0x000fe20003800000 */
[----:B------:R-:W-:-:S04]  /*7f90*/  HFMA2 R59, R119, R26, R24 ;  /* 0x0000001a773b7231 */ /* 0x000fc80000000018 */
[----:B------:R-:W-:Y:S01]  /*7fa0*/  HFMA2.MMA R28, R115, R28, R29 ;  /* 0x0000001c731c7235 */ /* 0x000fe2000000001d */
[----:B------:R-:W-:Y:S10]  /*7fb0*/  @P0 BRA `(.L_x_21917) ;  /* 0x00000000007c0947 */ /* 0x000ff40003800000 */
[C---:B------:R-:W-:Y:S01]  /*7fc0*/  IADD3 R25, R71.reuse, 0x2, RZ ;  /* 0x0000000247197810 */ /* 0x040fe20007ffe0ff */
[C---:B------:R-:W-:Y:S01]  /*7fd0*/  VIADD R29, R71.reuse, 0x3 ;  /* 0x00000003471d7836 */ /* 0x040fe20000000000 */
[----:B------:R-:W-:Y:S02]  /*7fe0*/  IADD3 R37, R71, 0x4, RZ ;  /* 0x0000000447257810 */ /* 0x000fe40007ffe0ff */
[-C--:B------:R-:W-:Y:S01]  /*7ff0*/  ISETP.GE.AND P1, PT, R25, R84.reuse, PT ;  /* 0x000000541900720c */ /* 0x080fe20003f26270 */
[----:B------:R-:W-:Y:S01]  /*8000*/  VIADD R25, R71, 0x5 ;  /* 0x0000000547197836 */ /* 0x000fe20000000000 */
[-C--:B------:R-:W-:Y:S02]  /*8010*/  ISETP.GE.AND P4, PT, R29, R84.reuse, PT ;  /* 0x000000541d00720c */ /* 0x080fe40003f86270 */
[-C--:B------:R-:W-:Y:S01]  /*8020*/  ISETP.GE.AND P6, PT, R37, R84.reuse, PT ;  /* 0x000000542500720c */ /* 0x080fe20003fc6270 */
[----:B------:R-:W-:Y:S01]  /*8030*/  VIADD R37, R71, 0x7 ;  /* 0x0000000747257836 */ /* 0x000fe20000000000 */
[----:B------:R-:W-:-:S02]  /*8040*/  ISETP.GE.AND P3, PT, R25, R84, PT ;  /* 0x000000541900720c */ /* 0x000fc40003f66270 */
[C---:B------:R-:W-:Y:S02]  /*8050*/  IADD3 R29, R71.reuse, 0x6, RZ ;  /* 0x00000006471d7810 */ /* 0x040fe40007ffe0ff */
[----:B------:R-:W-:Y:S02]  /*8060*/  IADD3 R25, R71, 0x1, RZ ;  /* 0x0000000147197810 */ /* 0x000fe40007ffe0ff */
[----:B------:R-:W-:Y:S02]  /*8070*/  SEL R26, R33, RZ, !P1 ;  /* 0x000000ff211a7207 */ /* 0x000fe40004800000 */
[-C--:B------:R-:W-:Y:S02]  /*8080*/  ISETP.GE.AND P5, PT, R29, R84.reuse, PT ;  /* 0x000000541d00720c */ /* 0x080fe40003fa6270 */
[-C--:B------:R-:W-:Y:S02]  /*8090*/  ISETP.GE.AND P1, PT, R25, R84.reuse, PT ;  /* 0x000000541900720c */ /* 0x080fe40003f26270 */
[----:B------:R-:W-:-:S02]  /*80a0*/  ISETP.GE.AND P2, PT, R37, R84, PT ;  /* 0x000000542500720c */ /* 0x000fc40003f46270 */
[C---:B------:R-:W-:Y:S02]  /*80b0*/  SEL R29, R34.reuse, RZ, !P6 ;  /* 0x000000ff221d7207 */ /* 0x040fe40007000000 */
[----:B------:R-:W-:Y:S02]  /*80c0*/  PRMT R25, R35, 0x7632, R25 ;  /* 0x0000763223197816 */ /* 0x000fe40000000019 */
        /* <DEDUP_REMOVED lines=14> */
.L_x_21917:
[----:B------:R-:W-:Y:S05]  /*81b0*/  BSYNC B2 ;  /* 0x0000000000027941 */ /* 0x000fea0003800000 */
.L_x_21916:
[----:B------:R1:W5:Y:S01]  /*81c0*/  LDG.E.128.CONSTANT R36, desc[UR12][R64.64] ;  /* 0x0000000c40247981 */ /* 0x000362000c1e9d00 */
[----:B------:R-:W-:Y:S01]  /*81d0*/  BSSY B2, `(.L_x_21918) ;  /* 0x0000022000027945 */ /* 0x000fe20003800000 */
[----:B------:R-:W-:-:S03]  /*81e0*/  HMUL2 R33, R116, R33 ;  /* 0x0000002174217232 */ /* 0x000fc60000000000 */
[----:B------:R-:W-:Y:S05]  /*81f0*/  @P0 BRA `(.L_x_21919) ;  /* 0x00000000007c0947 */ /* 0x000fea0003800000 */
        /* <DEDUP_REMOVED lines=13> */
[----:B------:R-:W-:Y:S02]  /*82d0*/  SEL R26, R37, RZ, !P1 ;  /* 0x000000ff251a7207 */ /* 0x000fe40004800000 */
[-C--:B------:R-:W-:Y:S02]  /*82e0*/  ISETP.GE.AND P2, PT, R29, R84.reuse, PT ;  /* 0x000000541d00720c */ /* 0x080fe40003f46270 */
[----:B------:R-:W-:Y:S02]  /*82f0*/  ISETP.GE.AND P1, PT, R25, R84, PT ;  /* 0x000000541900720c */ /* 0x000fe40003f26270 */
[----:B------:R-:W-:-:S02]  /*8300*/  SEL R29, R38, RZ, !P6 ;  /* 0x000000ff261d7207 */ /* 0x000fc40007000000 */
[----:B------:R-:W-:Y:S02]  /*8310*/  PRMT R25, R39, 0x7632, R25 ;  /* 0x0000763227197816 */ /* 0x000fe40000000019 */
[----:B------:R-:W-:Y:S02]  /*8320*/  ISETP.GE.AND P6, PT, R71, R84, PT ;  /* 0x000000544700720c */ /* 0x000fe40003fc6270 */
[----:B------:R-:W-:Y:S02]  /*8330*/  PRMT R37, R37, 0x7632, R37 ;  /* 0x0000763225257816 */ /* 0x000fe40000000025 */
[----:B------:R-:W-:Y:S02]  /*8340*/  PRMT R38, R38, 0x7632, R38 ;  /* 0x0000763226267816 */ /* 0x000fe40000000026 */
[----:B-1----:R-:W-:Y:S02]  /*8350*/  SEL R64, R39, RZ, !P5 ;  /* 0x000000ff27407207 */ /* 0x002fe40006800000 */
        /* <DEDUP_REMOVED lines=9> */
.L_x_21919:
[----:B------:R-:W-:Y:S05]  /*83f0*/  BSYNC B2 ;  /* 0x0000000000027941 */ /* 0x000fea0003800000 */
.L_x_21918:
[----:B------:R-:W-:Y:S01]  /*8400*/  HFMA2 R59, R118, R27, R59 ;  /* 0x0000001b763b7231 */ /* 0x000fe2000000003b */
[----:B-----5:R-:W-:Y:S01]  /*8410*/  HFMA2.MMA R37, R116, R37, -RZ ;  /* 0x0000002574257235 */ /* 0x020fe200001000ff */
[----:B------:R2:W5:Y:S01]  /*8420*/  LDG.E.128.CONSTANT R24, desc[UR12][R76.64] ;  /* 0x0000000c4c187981 */ /* 0x000562000c1e9d00 */
[----:B------:R-:W-:Y:S01]  /*8430*/  HFMA2.MMA R33, R115, R32, R33 ;  /* 0x0000002073217235 */ /* 0x000fe20000000021 */
[-C--:B------:R-:W-:Y:S01]  /*8440*/  IADD3 R32, P5, R101, R122.reuse, RZ ;  /* 0x0000007a65207210 */ /* 0x080fe20007fbe0ff */
[----:B------:R-:W-:Y:S01]  /*8450*/  HFMA2.MMA R28, R119, R30, R28 ;  /* 0x0000001e771c7235 */ /* 0x000fe2000000001c */
[----:B------:R-:W-:-:S05]  /*8460*/  IADD3 R78, P2, R97, R122, RZ ;  /* 0x0000007a614e7210 */ /* 0x000fca0007f5e0ff */
[----:B------:R-:W-:Y:S01]  /*8470*/  HFMA2 R36, R115, R36, R37 ;  /* 0x0000002473247231 */ /* 0x000fe20000000025 */
[----:B------:R-:W-:Y:S01]  /*8480*/  HFMA2.MMA R33, R119, R34, R33 ;  /* 0x0000002277217235 */ /* 0x000fe20000000021 */
[----:B------:R-:W-:Y:S01]  /*8490*/  IADD3 R37, P1, R100, R122, RZ ;  /* 0x0000007a64257210 */ /* 0x000fe20007f3e0ff */
[----:B------:R-:W-:Y:S01]  /*84a0*/  BSSY B2, `(.L_x_21920) ;  /* 0x0000028000027945 */ /* 0x000fe20003800000 */
[----:B------:R-:W-:Y:S01]  /*84b0*/  HFMA2 R66, R119, R38, R36 ;  /* 0x0000002677427231 */ /* 0x000fe20000000024 */
[C---:B-1----:R-:W-:Y:S01]  /*84c0*/  HFMA2.MMA R64, R118.reuse, R31, R28 ;  /* 0x0000001f76407235 */ /* 0x042fe2000000001c */
[-C--:B------:R-:W-:Y:S02]  /*84d0*/  LEA R38, P3, R32, R40.reuse, 0x1 ;  /* 0x0000002820267211 */ /* 0x080fe400078608ff */
[----:B------:R-:W-:Y:S02]  /*84e0*/  LEA R36, P4, R37, R40, 0x1 ;  /* 0x0000002825247211 */ /* 0x000fe400078808ff */
[----:B------:R-:W-:Y:S01]  /*84f0*/  HFMA2.MMA R66, R118, R39, R66 ;  /* 0x0000002776427235 */ /* 0x000fe20000000042 */
[----:B------:R-:W-:Y:S01]  /*8500*/  HFMA2 R65, R118, R35, R33 ;  /* 0x0000002376417231 */ /* 0x000fe20000000021 */
[----:B------:R-:W-:Y:S01]  /*8510*/  LEA.HI.X.SX32 R33, R101, R114, 0x1, P5 ;  /* 0x0000007265217211 */ /* 0x000fe200028f0eff */
[----:B--2---:R-:W-:Y:S08]  /*8520*/  @P0 BRA `(.L_x_21921) ;  /* 0x00000000007c0947 */ /* 0x004ff00003800000 */
[C---:B------:R-:W-:Y:S01]  /*8530*/  IADD3 R29, R71.reuse, 0x2, RZ ;  /* 0x00000002471d7810 */ /* 0x040fe20007ffe0ff */
[----:B------:R-:W-:Y:S01]  /*8540*/  VIADD R31, R71, 0x3 ;  /* 0x00000003471f7836 */ /* 0x000fe20000000000 */
[----:B-----5:R-:W-:Y:S02]  /*8550*/  PRMT R28, R25, 0x7632, R28 ;  /* 0x00007632191c7816 */ /* 0x020fe4000000001c */
[-C--:B------:R-:W-:Y:S02]  /*8560*/  ISETP.GE.AND P5, PT, R29, R84.reuse, PT ;  /* 0x000000541d00720c */ /* 0x080fe40003fa6270 */
[----:B------:R-:W-:Y:S02]  /*8570*/  IADD3 R29, R71, 0x4, RZ ;  /* 0x00000004471d7810 */ /* 0x000fe40007ffe0ff */
[----:B------:R-:W-:Y:S01]  /*8580*/  ISETP.GE.AND P6, PT, R31, R84, PT ;  /* 0x000000541f00720c */ /* 0x000fe20003fc6270 */
[----:B------:R-:W-:Y:S01]  /*8590*/  VIADD R31, R71, 0x5 ;  /* 0x00000005471f7836 */ /* 0x000fe20000000000 */
[----:B------:R-:W-:-:S02]  /*85a0*/  SEL R25, R25, RZ, !P5 ;  /* 0x000000ff19197207 */ /* 0x000fc40006800000 */
[-C--:B------:R-:W-:Y:S02]  /*85b0*/  ISETP.GE.AND P5, PT, R29, R84.reuse, PT ;  /* 0x000000541d00720c */ /* 0x080fe40003fa6270 */
[----:B------:R-:W-:Y:S02]  /*85c0*/  SEL R28, R28, RZ, !P6 ;  /* 0x000000ff1c1c7207 */ /* 0x000fe40007000000 */
[----:B------:R-:W-:Y:S01]  /*85d0*/  ISETP.GE.AND P6, PT, R31, R84, PT ;  /* 0x000000541f00720c */ /* 0x000fe20003fc6270 */
[C---:B------:R-:W-:Y:S01]  /*85e0*/  VIADD R31, R71.reuse, 0x7 ;  /* 0x00000007471f7836 */ /* 0x040fe20000000000 */
[C---:B------:R-:W-:Y:S02]  /*85f0*/  SEL R29, R26.reuse, RZ, !P5 ;  /* 0x000000ff1a1d7207 */ /* 0x040fe40006800000 */
[----:B------:R-:W-:Y:S02]  /*8600*/  IADD3 R35, R71, 0x6, RZ ;  /* 0x0000000647237810 */ /* 0x000fe40007ffe0ff */
[----:B------:R-:W-:-:S02]  /*8610*/  PRMT R26, R26, 0x7632, R26 ;  /* 0x000076321a1a7816 */ /* 0x000fc4000000001a */
[-C--:B------:R-:W-:Y:S02]  /*8620*/  ISETP.GE.AND P5, PT, R35, R84.reuse, PT ;  /* 0x000000542300720c */ /* 0x080fe40003fa6270 */
[----:B------:R-:W-:Y:S02]  /*8630*/  SEL R30, R26, RZ, !P6 ;  /* 0x000000ff1a1e7207 */ /* 0x000fe40007000000 */
[----:B------:R-:W-:Y:S02]  /*8640*/  ISETP.GE.AND P6, PT, R31, R84, PT ;  /* 0x000000541f00720c */ /* 0x000fe40003fc6270 */
[----:B------:R-:W-:Y:S02]  /*8650*/  PRMT R26, R27, 0x7632, R26 ;  /* 0x000076321b1a7816 */ /* 0x000fe4000000001a */
[----:B------:R-:W-:Y:S02]  /*8660*/  IADD3 R31, R71, 0x1, RZ ;  /* 0x00000001471f7810 */ /* 0x000fe40007ffe0ff */
[----:B------:R-:W-:-:S02]  /*8670*/  SEL R34, R27, RZ, !P5 ;  /* 0x000000ff1b227207 */ /* 0x000fc40006800000 */
[----:B------:R-:W-:Y:S02]  /*8680*/  SEL R27, R26, RZ, !P6 ;  /* 0x000000ff1a1b7207 */ /* 0x000fe40007000000 */
[-C--:B------:R-:W-:Y:S02]  /*8690*/  ISETP.GE.AND P5, PT, R31, R84.reuse, PT ;  /* 0x000000541f00720c */ /* 0x080fe40003fa6270 */
[----:B------:R-:W-:Y:S02]  /*86a0*/  ISETP.GE.AND P6, PT, R71, R84, PT ;  /* 0x000000544700720c */ /* 0x000fe40003fc6270 */
[C---:B------:R-:W-:Y:S02]  /*86b0*/  PRMT R26, R24.reuse, 0x7632, R26 ;  /* 0x00007632181a7816 */ /* 0x040fe4000000001a */
[----:B------:R-:W-:Y:S02]  /*86c0*/  SEL R24, R24, RZ, !P6 ;  /* 0x000000ff18187207 */ /* 0x000fe40007000000 */
[----:B------:R-:W-:-:S02]  /*86d0*/  SEL R31, R26, RZ, !P5 ;  /* 0x000000ff1a1f7207 */ /* 0x000fc40006800000 */
[----:B------:R-:W-:Y:S02]  /*86e0*/  PRMT R25, R25, 0x5410, R28 ;  /* 0x0000541019197816 */ /* 0x000fe4000000001c */
[----:B------:R-:W-:Y:S02]  /*86f0*/  PRMT R26, R29, 0x5410, R30 ;  /* 0x000054101d1a7816 */ /* 0x000fe4000000001e */
[----:B------:R-:W-:Y:S02]  /*8700*/  PRMT R27, R34, 0x5410, R27 ;  /* 0x00005410221b7816 */ /* 0x000fe4000000001b */
[----:B------:R-:W-:-:S07]  /*8710*/  PRMT R24, R24, 0x5410, R31 ;  /* 0x0000541018187816 */ /* 0x000fce000000001f */
.L_x_21921:
[----:B------:R-:W-:Y:S05]  /*8720*/  BSYNC B2 ;  /* 0x0000000000027941 */ /* 0x000fea0003800000 */
.L_x_21920:
[----:B------:R1:W5:Y:S01]  /*8730*/  LDG.E.128.CONSTANT R28, desc[UR12][R92.64] ;  /* 0x0000000c5c1c7981 */ /* 0x000362000c1e9d00 */
[----:B------:R-:W-:Y:S01]  /*8740*/  BSSY B2, `(.L_x_21922) ;  /* 0x0000022000027945 */ /* 0x000fe20003800000 */
[----:B-----5:R-:W-:-:S03]  /*8750*/  HMUL2 R25, R116, R25 ;  /* 0x0000001974197232 */ /* 0x020fc60000000000 */
[----:B------:R-:W-:Y:S05]  /*8760*/  @P0 BRA `(.L_x_21923) ;  /* 0x00000000007c0947 */ /* 0x000fea0003800000 */
[C---:B------:R-:W-:Y:S01]  /*8770*/  VIADD R35, R71.reuse, 0x2 ;  /* 0x0000000247237836 */ /* 0x040fe20000000000 */
[----:B------:R-:W-:Y:S02]  /*8780*/  IADD3 R77, R71, 0x3, RZ ;  /* 0x00000003474d7810 */ /* 0x000fe40007ffe0ff */
[----:B------:R-:W-:Y:S02]  /*8790*/  PRMT R76, R31, 0x7632, R76 ;  /* 0x000076321f4c7816 */ /* 0x000fe4000000004c */
[-C--:B------:R-:W-:Y:S01]  /*87a0*/  ISETP.GE.AND P5, PT, R35, R84.reuse, PT ;  /* 0x000000542300720c */ /* 0x080fe20003fa6270 */
[----:B------:R-:W-:Y:S01]  /*87b0*/  VIADD R35, R71, 0x4 ;  /* 0x0000000447237836 */ /* 0x000fe20000000000 */
[-C--:B------:R-:W-:Y:S01]  /*87c0*/  ISETP.GE.AND P6, PT, R77, R84.reuse, PT ;  /* 0x000000544d00720c */ /* 0x080fe20003fc6270 */
[----:B------:R-:W-:Y:S01]  /*87d0*/  VIADD R77, R71, 0x6 ;  /* 0x00000006474d7836 */ /* 0x000fe20000000000 */
[----:B------:R-:W-:Y:S02]  /*87e0*/  SEL R34, R29, RZ, !P5 ;  /* 0x000000ff1d227207 */ /* 0x000fe40006800000 */
[----:B------:R-:W-:-:S02]  /*87f0*/  ISETP.GE.AND P5, PT, R35, R84, PT ;  /* 0x000000542300720c */ /* 0x000fc40003fa6270 */
[----:B------:R-:W-:Y:S02]  /*8800*/  PRMT R29, R29, 0x7632, R29 ;  /* 0x000076321d1d7816 */ /* 0x000fe4000000001d */
[----:B------:R-:W-:Y:S02]  /*8810*/  IADD3 R35, R71, 0x5, RZ ;  /* 0x0000000547237810 */ /* 0x000fe40007ffe0ff */
[----:B------:R-:W-:Y:S02]  /*8820*/  SEL R29, R29, RZ, !P6 ;  /* 0x000000ff1d1d7207 */ /* 0x000fe40007000000 */
[-C--:B------:R-:W-:Y:S02]  /*8830*/  ISETP.GE.AND P6, PT, R35, R84.reuse, PT ;  /* 0x000000542300720c */ /* 0x080fe40003fc6270 */
[----:B------:R-:W-:Y:S02]  /*8840*/  SEL R35, R30, RZ, !P5 ;  /* 0x000000ff1e237207 */ /* 0x000fe40006800000 */
[----:B------:R-:W-:-:S02]  /*8850*/  ISETP.GE.AND P5, PT, R77, R84, PT ;  /* 0x000000544d00720c */ /* 0x000fc40003fa6270 */
[----:B------:R-:W-:Y:S02]  /*8860*/  PRMT R30, R30, 0x7632, R30 ;  /* 0x000076321e1e7816 */ /* 0x000fe4000000001e */
[----:B------:R-:W-:Y:S02]  /*8870*/  IADD3 R77, R71, 0x7, RZ ;  /* 0x00000007474d7810 */ /* 0x000fe40007ffe0ff */
[----:B------:R-:W-:Y:S02]  /*8880*/  SEL R30, R30, RZ, !P6 ;  /* 0x000000ff1e1e7207 */ /* 0x000fe40007000000 */
[----:B------:R-:W-:Y:S01]  /*8890*/  ISETP.GE.AND P6, PT, R77, R84, PT ;  /* 0x000000544d00720c */ /* 0x000fe20003fc6270 */
[----:B------:R-:W-:Y:S01]  /*88a0*/  VIADD R77, R71, 0x1 ;  /* 0x00000001474d7836 */ /* 0x000fe20000000000 */
[----:B-1----:R-:W-:Y:S02]  /*88b0*/  SEL R93, R31, RZ, !P5 ;  /* 0x000000ff1f5d7207 */ /* 0x002fe40006800000 */
[----:B------:R-:W-:-:S02]  /*88c0*/  SEL R76, R76, RZ, !P6 ;  /* 0x000000ff4c4c7207 */ /* 0x000fc40007000000 */
[-C--:B------:R-:W-:Y:S02]  /*88d0*/  ISETP.GE.AND P5, PT, R77, R84.reuse, PT ;  /* 0x000000544d00720c */ /* 0x080fe40003fa6270 */
[----:B------:R-:W-:Y:S02]  /*88e0*/  ISETP.GE.AND P6, PT, R71, R84, PT ;  /* 0x000000544700720c */ /* 0x000fe40003fc6270 */
[C---:B------:R-:W-:Y:S02]  /*88f0*/  PRMT R31, R28.reuse, 0x7632, R31 ;  /* 0x000076321c1f7816 */ /* 0x040fe4000000001f */
[----:B------:R-:W-:Y:S02]  /*8900*/  SEL R28, R28, RZ, !P6 ;  /* 0x000000ff1c1c7207 */ /* 0x000fe40007000000 */
[----:B------:R-:W-:Y:S02]  /*8910*/  SEL R77, R31, RZ, !P5 ;  /* 0x000000ff1f4d7207 */ /* 0x000fe40006800000 */
[----:B------:R-:W-:-:S02]  /*8920*/  PRMT R29, R34, 0x5410, R29 ;  /* 0x00005410221d7816 */ /* 0x000fc4000000001d */
[----:B------:R-:W-:Y:S02]  /*8930*/  PRMT R30, R35, 0x5410, R30 ;  /* 0x00005410231e7816 */ /* 0x000fe4000000001e */
[----:B------:R-:W-:Y:S02]  /*8940*/  PRMT R31, R93, 0x5410, R76 ;  /* 0x000054105d1f7816 */ /* 0x000fe4000000004c */
[----:B------:R-:W-:-:S07]  /*8950*/  PRMT R28, R28, 0x5410, R77 ;  /* 0x000054101c1c7816 */ /* 0x000fce000000004d */
.L_x_21923:
[----:B------:R-:W-:Y:S05]  /*8960*/  BSYNC B2 ;  /* 0x0000000000027941 */ /* 0x000fea0003800000 */
.L_x_21922:
[----:B------:R-:W-:Y:S01]  /*8970*/  LEA.HI.X R39, R32, R41, R33, 0x1, P3 ;  /* 0x0000002920277211 */ /* 0x000fe200018f0c21 */
[----:B------:R-:W-:Y:S01]  /*8980*/  HFMA2.MMA R29, R116, R29, -RZ ;  /* 0x0000001d741d7235 */ /* 0x000fe200001000ff */
[----:B------:R2:W5:Y:S01]  /*8990*/  LDG.E.128.CONSTANT R32, desc[UR12][R98.64] ;  /* 0x0000000c62207981 */ /* 0x000562000c1e9d00 */
[----:B------:R-:W-:Y:S01]  /*89a0*/  BSSY B2, `(.L_x_21924) ;  /* 0x0000024000027945 */ /* 0x000fe20003800000 */
[----:B------:R-:W-:Y:S01]  /*89b0*/  HFMA2.MMA R24, R115, R24, R25 ;  /* 0x0000001873187235 */ /* 0x000fe20000000019 */
[----:B-1----:R-:W-:-:S06]  /*89c0*/  LEA R92, P5, R78, R40, 0x1 ;  /* 0x000000284e5c7211 */ /* 0x002fcc00078a08ff */
[----:B------:R-:W-:Y:S01]  /*89d0*/  HFMA2 R28, R115, R28, R29 ;  /* 0x0000001c731c7231 */ /* 0x000fe2000000001d */
[----:B--2---:R-:W-:Y:S06]  /*89e0*/  @P0 BRA `(.L_x_21925) ;  /* 0x00000000007c0947 */ /* 0x004fec0003800000 */
[C---:B------:R-:W-:Y:S01]  /*89f0*/  VIADD R29, R71.reuse, 0x3 ;  /* 0x00000003471d7836 */ /* 0x040fe20000000000 */
[----:B------:R-:W-:Y:S02]  /*8a00*/  IADD3 R25, R71, 0x2, RZ ;  /* 0x0000000247197810 */ /* 0x000fe40007ffe0ff */
[----:B-----5:R-:W-:Y:S02]  /*8a10*/  PRMT R76, R33, 0x7632, R76 ;  /* 0x00007632214c7816 */ /* 0x020fe4000000004c */
[-C--:B------:R-:W-:Y:S02]  /*8a20*/  ISETP.GE.AND P3, PT, R25, R84.reuse, PT ;  /* 0x000000541900720c */ /* 0x080fe40003f66270 */
[----:B------:R-:W-:Y:S02]  /*8a30*/  ISETP.GE.AND P6, PT, R29, R84, PT ;  /* 0x000000541d00720c */ /* 0x000fe40003fc6270 */
[----:B------:R-:W-:Y:S02]  /*8a40*/  IADD3 R29, R71, 0x4, RZ ;  /* 0x00000004471d7810 */ /* 0x000fe40007ffe0ff */
[----:B------:R-:W-:-:S02]  /*8a50*/  SEL R25, R33, RZ, !P3 ;  /* 0x000000ff21197207 */ /* 0x000fc40005800000 */
[-C--:B------:R-:W-:Y:S01]  /*8a60*/  ISETP.GE.AND P3, PT, R29, R84.reuse, PT ;  /* 0x000000541d00720c */ /* 0x080fe20003f66270 */
[C---:B------:R-:W-:Y:S01]  /*8a70*/  VIADD R29, R71.reuse, 0x5 ;  /* 0x00000005471d7836 */ /* 0x040fe20000000000 */
[----:B------:R-:W-:Y:S02]  /*8a80*/  IADD3 R33, R71, 0x6, RZ ;  /* 0x0000000647217810 */ /* 0x000fe40007ffe0ff */
[----:B------:R-:W-:Y:S02]  /*8a90*/  SEL R76, R76, RZ, !P6 ;  /* 0x000000ff4c4c7207 */ /* 0x000fe40007000000 */
[-C--:B------:R-:W-:Y:S02]  /*8aa0*/  ISETP.GE.AND P6, PT, R29, R84.reuse, PT ;  /* 0x000000541d00720c */ /* 0x080fe40003fc6270 */
[C---:B------:R-:W-:Y:S02]  /*8ab0*/  SEL R29, R34.reuse, RZ, !P3 ;  /* 0x000000ff221d7207 */ /* 0x040fe40005800000 */
[----:B------:R-:W-:Y:S01]  /*8ac0*/  ISETP.GE.AND P3, PT, R33, R84, PT ;  /* 0x000000542100720c */ /* 0x000fe20003f66270 */
[----:B------:R-:W-:Y:S01]  /*8ad0*/  VIADD R33, R71, 0x7 ;  /* 0x0000000747217836 */ /* 0x000fe20000000000 */
[----:B------:R-:W-:-:S02]  /*8ae0*/  PRMT R34, R34, 0x7632, R34 ;  /* 0x0000763222227816 */ /* 0x000fc40000000022 */
[----:B------:R-:W-:Y:S02]  /*8af0*/  IADD3 R77, R71, 0x1, RZ ;  /* 0x00000001474d7810 */ /* 0x000fe40007ffe0ff */
[----:B------:R-:W-:Y:S02]  /*8b00*/  SEL R34, R34, RZ, !P6 ;  /* 0x000000ff22227207 */ /* 0x000fe40007000000 */
[----:B------:R-:W-:Y:S02]  /*8b10*/  ISETP.GE.AND P6, PT, R33, R84, PT ;  /* 0x000000542100720c */ /* 0x000fe40003fc6270 */
[C---:B------:R-:W-:Y:S02]  /*8b20*/  PRMT R33, R35.reuse, 0x7632, R33 ;  /* 0x0000763223217816 */ /* 0x040fe40000000021 */
[----:B------:R-:W-:Y:S02]  /*8b30*/  SEL R98, R35, RZ, !P3 ;  /* 0x000000ff23627207 */ /* 0x000fe40005800000 */
        /* <DEDUP_REMOVED lines=10> */
.L_x_21925:
[----:B------:R-:W-:Y:S05]  /*8be0*/  BSYNC B2 ;  /* 0x0000000000027941 */ /* 0x000fea0003800000 */
.L_x_21924:
[----:B-----5:R-:W-:Y:S01]  /*8bf0*/  HMUL2 R33, R116, R33 ;  /* 0x0000002174217232 */ /* 0x020fe20000000000 */
[-C--:B------:R-:W-:Y:S01]  /*8c00*/  LEA.HI.X.SX32 R25, R97, R114.reuse, 0x1, P2 ;  /* 0x0000007261197211 */ /* 0x080fe200010f0eff */
[----:B------:R-:W-:Y:S01]  /*8c10*/  HFMA2.MMA R28, R119, R30, R28 ;  /* 0x0000001e771c7235 */ /* 0x000fe2000000001c */
[----:B------:R-:W-:Y:S02]  /*8c20*/  LEA.HI.X.SX32 R76, R100, R114, 0x1, P1 ;  /* 0x00000072644c7211 */ /* 0x000fe400008f0eff */
[-C--:B------:R-:W-:Y:S01]  /*8c30*/  LEA.HI.X R93, R78, R41.reuse, R25, 0x1, P5 ;  /* 0x000000294e5d7211 */ /* 0x080fe200028f0c19 */
[----:B------:R-:W-:Y:S01]  /*8c40*/  HFMA2.MMA R33, R115, R32, R33 ;  /* 0x0000002073217235 */ /* 0x000fe20000000021 */
[----:B------:R-:W-:Y:S01]  /*8c50*/  LEA.HI.X R37, R37, R41, R76, 0x1, P4 ;  /* 0x0000002925257211 */ /* 0x000fe200020f0c4c */
[C---:B------:R-:W-:Y:S01]  /*8c60*/  HFMA2 R76, R119.reuse, R26, R24 ;  /* 0x0000001a774c7231 */ /* 0x040fe20000000018 */
[C---:B------:R-:W-:Y:S01]  /*8c70*/  IADD3 R25, P2, R96.reuse, R122, RZ ;  /* 0x0000007a60197210 */ /* 0x040fe20007f5e0ff */
[----:B------:R-:W-:Y:S02]  /*8c80*/  BSSY B2, `(.L_x_21926) ;  /* 0x0000028000027945 */ /* 0x000fe40003800000 */
[----:B------:R-:W-:Y:S01]  /*8c90*/  HFMA2 R77, R118, R31, R28 ;  /* 0x0000001f764d7231 */ /* 0x000fe2000000001c */
[----:B------:R-:W-:Y:S01]  /*8ca0*/  LEA R24, P1, R25, R40, 0x1 ;  /* 0x0000002819187211 */ /* 0x000fe200078208ff */
[----:B------:R-:W-:Y:S01]  /*8cb0*/  HFMA2.MMA R76, R118, R27, R76 ;  /* 0x0000001b764c7235 */ /* 0x000fe2000000004c */
[----:B------:R-:W-:Y:S01]  /*8cc0*/  LEA.HI.X.SX32 R26, R96, R114, 0x1, P2 ;  /* 0x00000072601a7211 */ /* 0x000fe200010f0eff */
[----:B------:R-:W-:-:S06]  /*8cd0*/  HFMA2 R33, R119, R34, R33 ;  /* 0x0000002277217231 */ /* 0x000fcc0000000021 */
[----:B------:R-:W-:Y:S02]  /*8ce0*/  HFMA2.MMA R78, R118, R35, R33 ;  /* 0x00000023764e7235 */ /* 0x000fe40000000021 */
[----:B------:R1:W5:Y:S01]  /*8cf0*/  LDG.E.128.CONSTANT R32, desc[UR12][R38.64] ;  /* 0x0000000c26207981 */ /* 0x000362000c1e9d00 */
[----:B------:R-:W-:Y:S08]  /*8d00*/  @P0 BRA `(.L_x_21927) ;  /* 0x00000000007c0947 */ /* 0x000ff00003800000 */
[C---:B------:R-:W-:Y:S01]  /*8d10*/  VIADD R27, R71.reuse, 0x2 ;  /* 0x00000002471b7836 */ /* 0x040fe20000000000 */
[C---:B------:R-:W-:Y:S02]  /*8d20*/  IADD3 R29, R71.reuse, 0x3, RZ ;  /* 0x00000003471d7810 */ /* 0x040fe40007ffe0ff */
[----:B------:R-:W-:Y:S02]  /*8d30*/  IADD3 R31, R71, 0x5, RZ ;  /* 0x00000005471f7810 */ /* 0x000fe40007ffe0ff */
[-C--:B------:R-:W-:Y:S01]  /*8d40*/  ISETP.GE.AND P2, PT, R29, R84.reuse, PT ;  /* 0x000000541d00720c */ /* 0x080fe20003f46270 */
[----:B------:R-:W-:Y:S01]  /*8d50*/  VIADD R29, R71, 0x6 ;  /* 0x00000006471d7836 */ /* 0x000fe20000000000 */
[-C--:B------:R-:W-:Y:S01]  /*8d60*/  ISETP.GE.AND P5, PT, R27, R84.reuse, PT ;  /* 0x000000541b00720c */ /* 0x080fe20003fa6270 */
[----:B------:R-:W-:Y:S01]  /*8d70*/  VIADD R27, R71, 0x4 ;  /* 0x00000004471b7836 */ /* 0x000fe20000000000 */
[----:B------:R-:W-:Y:S02]  /*8d80*/  ISETP.GE.AND P3, PT, R31, R84, PT ;  /* 0x000000541f00720c */ /* 0x000fe40003f66270 */
[----:B------:R-:W-:-:S02]  /*8d90*/  IADD3 R31, R71, 0x7, RZ ;  /* 0x00000007471f7810 */ /* 0x000fc40007ffe0ff */
[-C--:B------:R-:W-:Y:S01]  /*8da0*/  ISETP.GE.AND P4, PT, R29, R84.reuse, PT ;  /* 0x000000541d00720c */ /* 0x080fe20003f86270 */
[----:B------:R-:W-:Y:S01]  /*8db0*/  VIADD R29, R71, 0x1 ;  /* 0x00000001471d7836 */ /* 0x000fe20000000000 */
[-C--:B------:R-:W-:Y:S02]  /*8dc0*/  ISETP.GE.AND P6, PT, R27, R84.reuse, PT ;  /* 0x000000541b00720c */ /* 0x080fe40003fc6270 */
[----:B-----5:R-:W-:Y:S02]  /*8dd0*/  SEL R27, R33, RZ, !P5 ;  /* 0x000000ff211b7207 */ /* 0x020fe40006800000 */
[----:B------:R-:W-:Y:S02]  /*8de0*/  ISETP.GE.AND P5, PT, R31, R84, PT ;  /* 0x000000541f00720c */ /* 0x000fe40003fa6270 */
[----:B------:R-:W-:Y:S02]  /*8df0*/  SEL R31, R34, RZ, !P6 ;  /* 0x000000ff221f7207 */ /* 0x000fe40007000000 */
[----:B-1----:R-:W-:-:S02]  /*8e00*/  SEL R38, R35, RZ, !P4 ;  /* 0x000000ff23267207 */ /* 0x002fc40006000000 */
[-C--:B------:R-:W-:Y:S02]  /*8e10*/  ISETP.GE.AND P6, PT, R29, R84.reuse, PT ;  /* 0x000000541d00720c */ /* 0x080fe40003fc6270 */
        /* <DEDUP_REMOVED lines=14> */
.L_x_21927:
[----:B------:R-:W-:Y:S05]  /*8f00*/  BSYNC B2 ;  /* 0x0000000000027941 */ /* 0x000fea0003800000 */
.L_x_21926:
[----:B-1----:R-:W5:Y:S01]  /*8f10*/  LDG.E.128.CONSTANT R36, desc[UR12][R36.64] ;  /* 0x0000000c24247981 */ /* 0x002f62000c1e9d00 */
[----:B------:R-:W-:Y:S01]  /*8f20*/  BSSY B2, `(.L_x_21928) ;  /* 0x0000022000027945 */ /* 0x000fe20003800000 */
[----:B-----5:R-:W-:-:S03]  /*8f30*/  HMUL2 R27, R116, R33 ;  /* 0x00000021741b7232 */ /* 0x020fc60000000000 */
[----:B------:R-:W-:Y:S05]  /*8f40*/  @P0 BRA `(.L_x_21929) ;  /* 0x00000000007c0947 */ /* 0x000fea0003800000 */
[C---:B------:R-:W-:Y:S02]  /*8f50*/  IADD3 R29, R71.reuse, 0x2, RZ ;  /* 0x00000002471d7810 */ /* 0x040fe40007ffe0ff */
[----:B------:R-:W-:Y:S02]  /*8f60*/  IADD3 R31, R71, 0x4, RZ ;  /* 0x00000004471f7810 */ /* 0x000fe40007ffe0ff */
        /* <DEDUP_REMOVED lines=11> */
[----:B------:R-:W-:Y:S02]  /*9020*/  SEL R28, R39, RZ, !P4 ;  /* 0x000000ff271c7207 */ /* 0x000fe40006000000 */
[----:B------:R-:W-:Y:S02]  /*9030*/  ISETP.GE.AND P5, PT, R29, R84, PT ;  /* 0x000000541d00720c */ /* 0x000fe40003fa6270 */
[----:B------:R-:W-:-:S02]  /*9040*/  SEL R29, R38, RZ, !P6 ;  /* 0x000000ff261d7207 */ /* 0x000fc40007000000 */
        /* <DEDUP_REMOVED lines=15> */
.L_x_21929:
[----:B------:R-:W-:Y:S05]  /*9140*/  BSYNC B2 ;  /* 0x0000000000027941 */ /* 0x000fea0003800000 */
.L_x_21928:
[----:B------:R1:W5:Y:S01]  /*9150*/  LDG.E.128.CONSTANT R28, desc[UR12][R92.64] ;  /* 0x0000000c5c1c7981 */ /* 0x000362000c1e9d00 */
[----:B------:R-:W-:Y:S01]  /*9160*/  HFMA2.MMA R37, R116, R37, -RZ ;  /* 0x0000002574257235 */ /* 0x000fe200001000ff */
[----:B------:R-:W-:Y:S01]  /*9170*/  BSSY B2, `(.L_x_21930) ;  /* 0x0000025000027945 */ /* 0x000fe20003800000 */
[----:B------:R-:W-:Y:S01]  /*9180*/  HFMA2.MMA R27, R115, R32, R27 ;  /* 0x00000020731b7235 */ /* 0x000fe2000000001b */
[----:B------:R-:W-:Y:S02]  /*9190*/  IADD3 R33, P2, R95, R122, RZ ;  /* 0x0000007a5f217210 */ /* 0x000fe40007f5e0ff */
[----:B------:R-:W-:-:S05]  /*91a0*/  LEA.HI.X R25, R25, R41, R26, 0x1, P1 ;  /* 0x0000002919197211 */ /* 0x000fca00008f0c1a */
[----:B------:R-:W-:Y:S01]  /*91b0*/  HFMA2 R36, R115, R36, R37 ;  /* 0x0000002473247231 */ /* 0x000fe20000000025 */
[----:B-1----:R-:W-:Y:S06]  /*91c0*/  @P0 BRA `(.L_x_21931) ;  /* 0x00000000007c0947 */ /* 0x002fec0003800000 */
[----:B------:R-:W-:Y:S01]  /*91d0*/  VIADD R37, R71, 0x2 ;  /* 0x0000000247257836 */ /* 0x000fe20000000000 */
[----:B-----5:R-:W-:Y:S01]  /*91e0*/  PRMT R92, R31, 0x7632, R92 ;  /* 0x000076321f5c7816 */ /* 0x020fe2000000005c */
[----:B------:R-:W-:-:S03]  /*91f0*/  VIADD R93, R71, 0x4 ;  /* 0x00000004475d7836 */ /* 0x000fc60000000000 */
[-C--:B------:R-:W-:Y:S02]  /*9200*/  ISETP.GE.AND P5, PT, R37, R84.reuse, PT ;  /* 0x000000542500720c */ /* 0x080fe40003fa6270 */
[----:B------:R-:W-:Y:S02]  /*9210*/  IADD3 R37, R71, 0x3, RZ ;  /* 0x0000000347257810 */ /* 0x000fe40007ffe0ff */
[-C--:B------:R-:W-:Y:S01]  /*9220*/  ISETP.GE.AND P6, PT, R93, R84.reuse, PT ;  /* 0x000000545d00720c */ /* 0x080fe20003fc6270 */
[----:B------:R-:W-:Y:S01]  /*9230*/  VIADD R93, R71, 0x6 ;  /* 0x00000006475d7836 */ /* 0x000fe20000000000 */
[----:B------:R-:W-:Y:S02]  /*9240*/  ISETP.GE.AND P1, PT, R37, R84, PT ;  /* 0x000000542500720c */ /* 0x000fe40003f26270 */
[----:B------:R-:W-:Y:S02]  /*9250*/  IADD3 R37, R71, 0x5, RZ ;  /* 0x0000000547257810 */ /* 0x000fe40007ffe0ff */
[----:B------:R-:W-:-:S02]  /*9260*/  SEL R26, R29, RZ, !P5 ;  /* 0x000000ff1d1a7207 */ /* 0x000fc40006800000 */
[-C--:B------:R-:W-:Y:S02]  /*9270*/  ISETP.GE.AND P3, PT, R37, R84.reuse, PT ;  /* 0x000000542500720c */ /* 0x080fe40003f66270 */
[----:B------:R-:W-:Y:S02]  /*9280*/  IADD3 R37, R71, 0x7, RZ ;  /* 0x0000000747257810 */ /* 0x000fe40007ffe0ff */
[----:B------:R-:W-:Y:S02]  /*9290*/  SEL R32, R30, RZ, !P6 ;  /* 0x000000ff1e207207 */ /* 0x000fe40007000000 */
[-C--:B------:R-:W-:Y:S01]  /*92a0*/  ISETP.GE.AND P5, PT, R37, R84.reuse, PT ;  /* 0x000000542500720c */ /* 0x080fe20003fa6270 */
[----:B------:R-:W-:Y:S01]  /*92b0*/  VIADD R37, R71, 0x1 ;  /* 0x0000000147257836 */ /* 0x000fe20000000000 */
[----:B------:R-:W-:Y:S02]  /*92c0*/  ISETP.GE.AND P4, PT, R93, R84, PT ;  /* 0x000000545d00720c */ /* 0x000fe40003f86270 */
[----:B------:R-:W-:-:S02]  /*92d0*/  PRMT R30, R29, 0x7632, R30 ;  /* 0x000076321d1e7816 */ /* 0x000fc4000000001e */
[-C--:B------:R-:W-:Y:S02]  /*92e0*/  ISETP.GE.AND P6, PT, R37, R84.reuse, PT ;  /* 0x000000542500720c */ /* 0x080fe40003fc6270 */
        /* <DEDUP_REMOVED lines=13> */
.L_x_21931:
[----:B------:R-:W-:Y:S05]  /*93c0*/  BSYNC B2 ;  /* 0x0000000000027941 */ /* 0x000fea0003800000 */
.L_x_21930:
[----:B------:R-:W-:Y:S01]  /*93d0*/  HFMA2.MMA R92, R119, R34, R27 ;  /* 0x00000022775c7235 */ /* 0x000fe2000000001b */
[----:B-----5:R-:W-:Y:S01]  /*93e0*/  HMUL2 R29, R116, R29 ;  /* 0x0000001d741d7232 */ /* 0x020fe20000000000 */
[----:B------:R-:W5:Y:S01]  /*93f0*/  LDG.E.128.CONSTANT R24, desc[UR12][R24.64] ;  /* 0x0000000c18187981 */ /* 0x000f62000c1e9d00 */
[----:B------:R-:W-:Y:S01]  /*9400*/  BSSY B2, `(.L_x_21932) ;  /* 0x0000024000027945 */ /* 0x000fe20003800000 */
[----:B------:R-:W-:Y:S01]  /*9410*/  LEA R32, P1, R33, R40, 0x1 ;  /* 0x0000002821207211 */ /* 0x000fe200078208ff */
[----:B------:R-:W-:Y:S02]  /*9420*/  HFMA2 R36, R119, R38, R36 ;  /* 0x0000002677247231 */ /* 0x000fe40000000024 */
[----:B------:R-:W-:Y:S01]  /*9430*/  HFMA2.MMA R28, R115, R28, R29 ;  /* 0x0000001c731c7235 */ /* 0x000fe2000000001d */
[----:B------:R-:W-:Y:S10]  /*9440*/  @P0 BRA `(.L_x_21933) ;  /* 0x00000000007c0947 */ /* 0x000ff40003800000 */
[C---:B------:R-:W-:Y:S01]  /*9450*/  IADD3 R29, R71.reuse, 0x2, RZ ;  /* 0x00000002471d7810 */ /* 0x040fe20007ffe0ff */
[----:B------:R-:W-:Y:S01]  /*9460*/  VIADD R37, R71, 0x3 ;  /* 0x0000000347257836 */ /* 0x000fe20000000000 */
[----:B-----5:R-:W-:Y:S02]  /*9470*/  PRMT R38, R25, 0x7632, R38 ;  /* 0x0000763219267816 */ /* 0x020fe40000000026 */
[-C--:B------:R-:W-:Y:S02]  /*9480*/  ISETP.GE.AND P5, PT, R29, R84.reuse, PT ;  /* 0x000000541d00720c */ /* 0x080fe40003fa6270 */
[----:B------:R-:W-:Y:S02]  /*9490*/  IADD3 R29, R71, 0x4, RZ ;  /* 0x00000004471d7810 */ /* 0x000fe40007ffe0ff */
[-C--:B------:R-:W-:Y:S01]  /*94a0*/  ISETP.GE.AND P3, PT, R37, R84.reuse, PT ;  /* 0x000000542500720c */ /* 0x080fe20003f66270 */
[----:B------:R-:W-:Y:S01]  /*94b0*/  VIADD R37, R71, 0x5 ;  /* 0x0000000547257836 */ /* 0x000fe20000000000 */
[----:B------:R-:W-:-:S02]  /*94c0*/  ISETP.GE.AND P6, PT, R29, R84, PT ;  /* 0x000000541d00720c */ /* 0x000fc40003fc6270 */
[----:B------:R-:W-:Y:S01]  /*94d0*/  SEL R29, R25, RZ, !P5 ;  /* 0x000000ff191d7207 */ /* 0x000fe20006800000 */
[----:B------:R-:W-:Y:S01]  /*94e0*/  VIADD R25, R71, 0x7 ;  /* 0x0000000747197836 */ /* 0x000fe20000000000 */
[-C--:B------:R-:W-:Y:S02]  /*94f0*/  ISETP.GE.AND P4, PT, R37, R84.reuse, PT ;  /* 0x000000542500720c */ /* 0x080fe40003f86270 */
[----:B------:R-:W-:Y:S02]  /*9500*/  IADD3 R37, R71, 0x6, RZ ;  /* 0x0000000647257810 */ /* 0x000fe40007ffe0ff */
[----:B------:R-:W-:Y:S02]  /*9510*/  SEL R38, R38, RZ, !P3 ;  /* 0x000000ff26267207 */ /* 0x000fe40005800000 */
[-C--:B------:R-:W-:Y:S02]  /*9520*/  ISETP.GE.AND P3, PT, R25, R84.reuse, PT ;  /* 0x000000541900720c */ /* 0x080fe40003f66270 */
[----:B------:R-:W-:-:S02]  /*9530*/  ISETP.GE.AND P5, PT, R37, R84, PT ;  /* 0x000000542500720c */ /* 0x000fc40003fa6270 */
[----:B------:R-:W-:Y:S02]  /*9540*/  IADD3 R25, R71, 0x1, RZ ;  /* 0x0000000147197810 */ /* 0x000fe40007ffe0ff */
[C---:B------:R-:W-:Y:S02]  /*9550*/  SEL R34, R26.reuse, RZ, !P6 ;  /* 0x000000ff1a227207 */ /* 0x040fe40007000000 */
[----:B------:R-:W-:Y:S02]  /*9560*/  ISETP.GE.AND P6, PT, R25, R84, PT ;  /* 0x000000541900720c */ /* 0x000fe40003fc6270 */
[C---:B------:R-:W-:Y:S02]  /*9570*/  SEL R98, R27.reuse, RZ, !P5 ;  /* 0x000000ff1b627207 */ /* 0x040fe40006800000 */
[----:B------:R-:W-:Y:S02]  /*9580*/  PRMT R26, R26, 0x7632, R26 ;  /* 0x000076321a1a7816 */ /* 0x000fe4000000001a */
[----:B------:R-:W-:-:S02]  /*9590*/  PRMT R37, R27, 0x7632, R37 ;  /* 0x000076321b257816 */ /* 0x000fc40000000025 */
[----:B------:R-:W-:Y:S02]  /*95a0*/  ISETP.GE.AND P5, PT, R71, R84, PT ;  /* 0x000000544700720c */ /* 0x000fe40003fa6270 */
[----:B------:R-:W-:Y:S02]  /*95b0*/  PRMT R25, R24, 0x7632, R25 ;  /* 0x0000763218197816 */ /* 0x000fe40000000019 */
        /* <DEDUP_REMOVED lines=8> */
.L_x_21933:
[----:B------:R-:W-:Y:S05]  /*9640*/  BSYNC B2 ;  /* 0x0000000000027941 */ /* 0x000fea0003800000 */
.L_x_21932:
[----:B------:R-:W-:Y:S01]  /*9650*/  LEA.HI.X.SX32 R34, R95, R114, 0x1, P2 ;  /* 0x000000725f227211 */ /* 0x000fe200010f0eff */
[----:B------:R-:W-:Y:S01]  /*9660*/  HFMA2.MMA R92, R118, R35, R92 ;  /* 0x00000023765c7235 */ /* 0x000fe2000000005c */
[----:B-----5:R-:W-:Y:S01]  /*9670*/  HMUL2 R25, R116, R25 ;  /* 0x0000001974197232 */ /* 0x020fe20000000000 */
[----:B------:R-:W-:Y:S01]  /*9680*/  BSSY B2, `(.L_x_21934) ;  /* 0x0000029000027945 */ /* 0x000fe20003800000 */
[----:B------:R-:W-:Y:S01]  /*9690*/  LEA.HI.X R33, R33, R41, R34, 0x1, P1 ;  /* 0x0000002921217211 */ /* 0x000fe200008f0c22 */
[----:B------:R-:W-:Y:S01]  /*96a0*/  HFMA2.MMA R98, R119, R30, R28 ;  /* 0x0000001e77627235 */ /* 0x000fe2000000001c */
[----:B------:R-:W-:Y:S01]  /*96b0*/  HFMA2 R99, R115, R24, R25 ;  /* 0x0000001873637231 */ /* 0x000fe20000000019 */
[-C--:B------:R-:W-:Y:S01]  /*96c0*/  IADD3 R29, P2, R94, R122.reuse, RZ ;  /* 0x0000007a5e1d7210 */ /* 0x080fe20007f5e0ff */
[----:B------:R-:W-:Y:S01]  /*96d0*/  HFMA2 R93, R118, R39, R36 ;  /* 0x00000027765d7231 */ /* 0x000fe20000000024 */
[----:B------:R-:W-:Y:S01]  /*96e0*/  IADD3 R25, P1, R91, R122, RZ ;  /* 0x0000007a5b197210 */ /* 0x000fe20007f3e0ff */
[----:B------:R-:W5:Y:S01]  /*96f0*/  LDG.E.128.CONSTANT R32, desc[UR12][R32.64] ;  /* 0x0000000c20207981 */ /* 0x000f62000c1e9d00 */
[----:B------:R-:W-:Y:S01]  /*9700*/  HFMA2 R99, R119, R26, R99 ;  /* 0x0000001a77637231 */ /* 0x000fe20000000063 */
[----:B------:R-:W-:Y:S10]  /*9710*/  @P0 BRA `(.L_x_21935) ;  /* 0x00000000007c0947 */ /* 0x000ff40003800000 */
[C---:B------:R-:W-:Y:S01]  /*9720*/  VIADD R37, R71.reuse, 0x2 ;  /* 0x0000000247257836 */ /* 0x040fe20000000000 */
[----:B------:R-:W-:Y:S02]  /*9730*/  IADD3 R39, R71, 0x3, RZ ;  /* 0x0000000347277810 */ /* 0x000fe40007ffe0ff */
[----:B-----5:R-:W-:Y:S02]  /*9740*/  PRMT R26, R32, 0x7632, R26 ;  /* 0x00007632201a7816 */ /* 0x020fe4000000001a */
[-C--:B------:R-:W-:Y:S01]  /*9750*/  ISETP.GE.AND P5, PT, R37, R84.reuse, PT ;  /* 0x000000542500720c */ /* 0x080fe20003fa6270 */
[----:B------:R-:W-:Y:S01]  /*9760*/  VIADD R37, R71, 0x4 ;  /* 0x0000000447257836 */ /* 0x000fe20000000000 */
[-C--:B------:R-:W-:Y:S02]  /*9770*/  ISETP.GE.AND P3, PT, R39, R84.reuse, PT ;  /* 0x000000542700720c */ /* 0x080fe40003f66270 */
[----:B------:R-:W-:Y:S02]  /*9780*/  SEL R24, R33, RZ, !P5 ;  /* 0x000000ff21187207 */ /* 0x000fe40006800000 */
[----:B------:R-:W-:Y:S01]  /*9790*/  ISETP.GE.AND P6, PT, R37, R84, PT ;  /* 0x000000542500720c */ /* 0x000fe20003fc6270 */
[----:B------:R-:W-:Y:S01]  /*97a0*/  VIADD R37, R71, 0x6 ;  /* 0x0000000647257836 */ /* 0x000fe20000000000 */
[----:B------:R-:W-:-:S02]  /*97b0*/  PRMT R33, R33, 0x7632, R33 ;  /* 0x0000763221217816 */ /* 0x000fc40000000021 */
[----:B------:R-:W-:Y:S02]  /*97c0*/  IADD3 R39, R71, 0x5, RZ ;  /* 0x0000000547277810 */ /* 0x000fe40007ffe0ff */
[-C--:B------:R-:W-:Y:S02]  /*97d0*/  ISETP.GE.AND P5, PT, R37, R84.reuse, PT ;  /* 0x000000542500720c */ /* 0x080fe40003fa6270 */
[----:B------:R-:W-:Y:S02]  /*97e0*/  IADD3 R37, R71, 0x7, RZ ;  /* 0x0000000747257810 */ /* 0x000fe40007ffe0ff */
[----:B------:R-:W-:Y:S02]  /*97f0*/  SEL R33, R33, RZ, !P3 ;  /* 0x000000ff21217207 */ /* 0x000fe40005800000 */
[-C--:B------:R-:W-:Y:S01]  /*9800*/  ISETP.GE.AND P3, PT, R37, R84.reuse, PT ;  /* 0x000000542500720c */ /* 0x080fe20003f66270 */
[----:B------:R-:W-:Y:S01]  /*9810*/  VIADD R37, R71, 0x1 ;  /* 0x0000000147257836 */ /* 0x000fe20000000000 */
[----:B------:R-:W-:-:S02]  /*9820*/  ISETP.GE.AND P4, PT, R39, R84, PT ;  /* 0x000000542700720c */ /* 0x000fc40003f86270 */
[C---:B------:R-:W-:Y:S02]  /*9830*/  SEL R39, R34.reuse, RZ, !P6 ;  /* 0x000000ff22277207 */ /* 0x040fe40007000000 */
[----:B------:R-:W-:Y:S02]  /*9840*/  SEL R28, R35, RZ, !P5 ;  /* 0x000000ff231c7207 */ /* 0x000fe40006800000 */
[-C--:B------:R-:W-:Y:S02]  /*9850*/  ISETP.GE.AND P6, PT, R37, R84.reuse, PT ;  /* 0x000000542500720c */ /* 0x080fe40003fc6270 */
[----:B------:R-:W-:Y:S02]  /*9860*/  ISETP.GE.AND P5, PT, R71, R84, PT ;  /* 0x000000544700720c */ /* 0x000fe40003fa6270 */
        /* <DEDUP_REMOVED lines=10> */
.L_x_21935:
[----:B------:R-:W-:Y:S05]  /*9910*/  BSYNC B2 ;  /* 0x0000000000027941 */ /* 0x000fea0003800000 */
.L_x_21934:
[C---:B------:R-:W-:Y:S01]  /*9920*/  LEA R28, P3, R29.reuse, R40, 0x1 ;  /* 0x000000281d1c7211 */ /* 0x040fe200078608ff */
[----:B------:R-:W-:Y:S01]  /*9930*/  HFMA2 R98, R118, R31, R98 ;  /* 0x0000001f76627231 */ /* 0x000fe20000000062 */
[----:B------:R-:W-:Y:S01]  /*9940*/  LEA.HI.X.SX32 R26, R94, R114, 0x1, P2 ;  /* 0x000000725e1a7211 */ /* 0x000fe200010f0eff */
[----:B-----5:R-:W-:Y:S01]  /*9950*/  HMUL2 R33, R116, R33 ;  /* 0x0000002174217232 */ /* 0x020fe20000000000 */
[----:B------:R-:W-:Y:S01]  /*9960*/  BSSY B2, `(.L_x_21936) ;  /* 0x0000028000027945 */ /* 0x000fe20003800000 */
[----:B------:R-:W-:Y:S01]  /*9970*/  HFMA2.MMA R99, R118, R27, R99 ;  /* 0x0000001b76637235 */ /* 0x000fe20000000063 */
[----:B------:R-:W-:Y:S02]  /*9980*/  LEA.HI.X R29, R29, R41, R26, 0x1, P3 ;  /* 0x000000291d1d7211 */ /* 0x000fe400018f0c1a */
[----:B------:R-:W-:Y:S01]  /*9990*/  LEA R24, P2, R25, R40, 0x1 ;  /* 0x0000002819187211 */ /* 0x000fe200078408ff */
[----:B------:R-:W-:Y:S01]  /*99a0*/  HFMA2.MMA R33, R115, R32, R33 ;  /* 0x0000002073217235 */ /* 0x000fe20000000021 */
[----:B------:R-:W-:-:S02]  /*99b0*/  LEA.HI.X.SX32 R26, R91, R114, 0x1, P1 ;  /* 0x000000725b1a7211 */ /* 0x000fc400008f0eff */
[----:B------:R-:W5:Y:S07]  /*99c0*/  LDG.E.128.CONSTANT R28, desc[UR12][R28.64] ;  /* 0x0000000c1c1c7981 */ /* 0x000f6e000c1e9d00 */
[----:B------:R-:W-:Y:S01]  /*99d0*/  HFMA2 R105, R119, R34, R33 ;  /* 0x0000002277697231 */ /* 0x000fe20000000021 */
[----:B------:R-:W-:Y:S06]  /*99e0*/  @P0 BRA `(.L_x_21937) ;  /* 0x00000000007c0947 */ /* 0x000fec0003800000 */
        /* <DEDUP_REMOVED lines=9> */
[----:B-----5:R-:W-:Y:S02]  /*9a80*/  SEL R33, R29, RZ, !P5 ;  /* 0x000000ff1d217207 */ /* 0x020fe40006800000 */
[-C--:B------:R-:W-:Y:S01]  /*9a90*/  ISETP.GE.AND P3, PT, R27, R84.reuse, PT ;  /* 0x000000541b00720c */ /* 0x080fe20003f66270 */
[----:B------:R-:W-:Y:S01]  /*9aa0*/  VIADD R27, R71, 0x7 ;  /* 0x00000007471b7836 */ /* 0x000fe20000000000 */
[----:B------:R-:W-:Y:S02]  /*9ab0*/  SEL R32, R30, RZ, !P6 ;  /* 0x000000ff1e207207 */ /* 0x000fe40007000000 */
[----:B------:R-:W-:Y:S02]  /*9ac0*/  PRMT R30, R29, 0x7632, R30 ;  /* 0x000076321d1e7816 */ /* 0x000fe4000000001e */
        /* <DEDUP_REMOVED lines=17> */
.L_x_21937:
[----:B------:R-:W-:Y:S05]  /*9be0*/  BSYNC B2 ;  /* 0x0000000000027941 */ /* 0x000fea0003800000 */
.L_x_21936:
[----:B-----5:R-:W-:Y:S01]  /*9bf0*/  HMUL2 R29, R116, R29 ;  /* 0x0000001d741d7232 */ /* 0x020fe20000000000 */
[C---:B------:R-:W-:Y:S02]  /*9c00*/  IADD3 R27, P1, R90.reuse, R122, RZ ;  /* 0x0000007a5a1b7210 */ /* 0x040fe40007f3e0ff */
[----:B------:R-:W-:Y:S02]  /*9c10*/  LEA.HI.X R25, R25, R41, R26, 0x1, P2 ;  /* 0x0000002919197211 */ /* 0x000fe400010f0c1a */
[----:B------:R-:W-:Y:S01]  /*9c20*/  LEA.HI.X.SX32 R26, R90, R114, 0x1, P1 ;  /* 0x000000725a1a7211 */ /* 0x000fe200008f0eff */
[----:B------:R-:W-:Y:S01]  /*9c30*/  HFMA2.MMA R106, R115, R28, R29 ;  /* 0x0000001c736a7235 */ /* 0x000fe2000000001d */
[----:B------:R-:W-:-:S04]  /*9c40*/  LEA R28, P2, R27, R40, 0x1 ;  /* 0x000000281b1c7211 */ /* 0x000fc800078408ff */
[----:B------:R-:W-:Y:S02]  /*9c50*/  LEA.HI.X R29, R27, R41, R26, 0x1, P2 ;  /* 0x000000291b1d7211 */ /* 0x000fe400010f0c1a */
[----:B------:R-:W5:Y:S01]  /*9c60*/  LDG.E.128.CONSTANT R24, desc[UR12][R24.64] ;  /* 0x0000000c18187981 */ /* 0x000f62000c1e9d00 */
[----:B------:R-:W-:Y:S02]  /*9c70*/  BSSY B2, `(.L_x_21938) ;  /* 0x0000022000027945 */ /* 0x000fe40003800000 */
[----:B------:R-:W-:Y:S02]  /*9c80*/  HFMA2 R106, R119, R30, R106 ;  /* 0x0000001e776a7231 */ /* 0x000fe4000000006a */
[----:B------:R-:W-:Y:S05]  /*9c90*/  @P0 BRA `(.L_x_21939) ;  /* 0x00000000007c0947 */ /* 0x000fea0003800000 */
[----:B------:R-:W-:Y:S01]  /*9ca0*/  VIADD R33, R71, 0x2 ;  /* 0x0000000247217836 */ /* 0x000fe20000000000 */
[----:B-----5:R-:W-:-:S04]  /*9cb0*/  PRMT R34, R27, 0x7632, R34 ;  /* 0x000076321b227816 */ /* 0x020fc80000000022 */
        /* <DEDUP_REMOVED lines=8> */
[-C--:B------:R-:W-:Y:S01]  /*9d40*/  ISETP.GE.AND P3, PT, R33, R84.reuse, PT ;  /* 0x000000542100720c */ /* 0x080fe20003f66270 */
[----:B------:R-:W-:Y:S01]  /*9d50*/  VIADD R33, R71, 0x6 ;  /* 0x0000000647217836 */ /* 0x000fe20000000000 */
[----:B------:R-:W-:Y:S02]  /*9d60*/  PRMT R26, R25, 0x7632, R26 ;  /* 0x00007632191a7816 */ /* 0x000fe4000000001a */
[----:B------:R-:W-:-:S02]  /*9d70*/  ISETP.GE.AND P6, PT, R71, R84, PT ;  /* 0x000000544700720c */ /* 0x000fc40003fc6270 */
[-C--:B------:R-:W-:Y:S02]  /*9d80*/  ISETP.GE.AND P5, PT, R33, R84.reuse, PT ;  /* 0x000000542100720c */ /* 0x080fe40003fa6270 */
[----:B------:R-:W-:Y:S02]  /*9d90*/  IADD3 R33, R71, 0x7, RZ ;  /* 0x0000000747217810 */ /* 0x000fe40007ffe0ff */
[----:B------:R-:W-:Y:S02]  /*9da0*/  PRMT R25, R24, 0x7632, R25 ;  /* 0x0000763218197816 */ /* 0x000fe40000000019 */
[----:B------:R-:W-:Y:S01]  /*9db0*/  ISETP.GE.AND P2, PT, R33, R84, PT ;  /* 0x000000542100720c */ /* 0x000fe20003f46270 */
[----:B------:R-:W-:Y:S01]  /*9dc0*/  VIADD R33, R71, 0x1 ;  /* 0x0000000147217836 */ /* 0x000fe20000000000 */
[----:B------:R-:W-:Y:S02]  /*9dd0*/  SEL R39, R27, RZ, !P5 ;  /* 0x000000ff1b277207 */ /* 0x000fe40006800000 */
[----:B------:R-:W-:-:S02]  /*9de0*/  SEL R27, R26, RZ, !P4 ;  /* 0x000000ff1a1b7207 */ /* 0x000fc40006000000 */
        /* <DEDUP_REMOVED lines=10> */
.L_x_21939:
[----:B------:R-:W-:Y:S05]  /*9e90*/  BSYNC B2 ;  /* 0x0000000000027941 */ /* 0x000fea0003800000 */
.L_x_21938:
[----:B------:R-:W-:Y:S01]  /*9ea0*/  HFMA2 R106, R118, R31, R106 ;  /* 0x0000001f766a7231 */ /* 0x000fe2000000006a */
[----:B------:R-:W-:Y:S01]  /*9eb0*/  HFMA2.MMA R105, R118, R35, R105 ;  /* 0x0000002376697235 */ /* 0x000fe20000000069 */
[----:B------:R-:W5:Y:S02]  /*9ec0*/  LDG.E.128.CONSTANT R28, desc[UR12][R28.64] ;  /* 0x0000000c1c1c7981 */ /* 0x000f64000c1e9d00 */
[----:B-----5:R-:W-:Y:S01]  /*9ed0*/  HMUL2 R25, R116, R25 ;  /* 0x0000001974197232 */ /* 0x020fe20000000000 */
[----:B------:R-:W-:Y:S05]  /*9ee0*/  BSSY B2, `(.L_x_21940) ;  /* 0x0000022000027945 */ /* 0x000fea0003800000 */
[----:B------:R-:W-:Y:S01]  /*9ef0*/  HFMA2.MMA R24, R115, R24, R25 ;  /* 0x0000001873187235 */ /* 0x000fe20000000019 */
[----:B------:R-:W-:Y:S10]  /*9f00*/  @P0 BRA `(.L_x_21941) ;  /* 0x00000000007c0947 */ /* 0x000ff40003800000 */
[C---:B------:R-:W-:Y:S02]  /*9f10*/  IADD3 R33, R71.reuse, 0x3, RZ ;  /* 0x0000000347217810 */ /* 0x040fe40007ffe0ff */
[----:B------:R-:W-:Y:S02]  /*9f20*/  IADD3 R25, R71, 0x2, RZ ;  /* 0x0000000247197810 */ /* 0x000fe40007ffe0ff */
[-C--:B------:R-:W-:Y:S02]  /*9f30*/  ISETP.GE.AND P4, PT, R33, R84.reuse, PT ;  /* 0x000000542100720c */ /* 0x080fe40003f86270 */
[----:B------:R-:W-:Y:S02]  /*9f40*/  IADD3 R33, R71, 0x5, RZ ;  /* 0x0000000547217810 */ /* 0x000fe40007ffe0ff */
[-C--:B------:R-:W-:Y:S01]  /*9f50*/  ISETP.GE.AND P1, PT, R25, R84.reuse, PT ;  /* 0x000000541900720c */ /* 0x080fe20003f26270 */
[----:B------:R-:W-:Y:S01]  /*9f60*/  VIADD R25, R71, 0x4 ;  /* 0x0000000447197836 */ /* 0x000fe20000000000 */
[----:B------:R-:W-:Y:S01]  /*9f70*/  ISETP.GE.AND P3, PT, R33, R84, PT ;  /* 0x000000542100720c */ /* 0x000fe20003f66270 */
[----:B------:R-:W-:-:S03]  /*9f80*/  VIADD R33, R71, 0x7 ;  /* 0x0000000747217836 */ /* 0x000fc60000000000 */
[-C--:B------:R-:W-:Y:S02]  /*9f90*/  ISETP.GE.AND P6, PT, R25, R84.reuse, PT ;  /* 0x000000541900720c */ /* 0x080fe40003fc6270 */
[----:B------:R-:W-:Y:S02]  /*9fa0*/  IADD3 R25, R71, 0x6, RZ ;  /* 0x0000000647197810 */ /* 0x000fe40007ffe0ff */
[-C--:B------:R-:W-:Y:S02]  /*9fb0*/  ISETP.GE.AND P2, PT, R33, R84.reuse, PT ;  /* 0x000000542100720c */ /* 0x080fe40003f46270 */
[----:B------:R-:W-:Y:S02]  /*9fc0*/  IADD3 R33, R71, 0x1, RZ ;  /* 0x0000000147217810 */ /* 0x000fe40007ffe0ff */
[----:B------:R-:W-:Y:S02]  /*9fd0*/  SEL R35, R30, RZ, !P6 ;  /* 0x000000ff1e237207 */ /* 0x000fe40007000000 */
[----:B------:R-:W-:-:S02]  /*9fe0*/  ISETP.GE.AND P5, PT, R25, R84, PT ;  /* 0x000000541900720c */ /* 0x000fc40003fa6270 */
[C---:B------:R-:W-:Y:S02]  /*9ff0*/  PRMT R30, R29.reuse, 0x7632, R30 ;  /* 0x000076321d1e7816 */ /* 0x040fe4000000001e */
[----:B------:R-:W-:Y:S02]  /*a000*/  SEL R25, R29, RZ, !P1 ;  /* 0x000000ff1d197207 */ /* 0x000fe40004800000 */
[-C--:B------:R-:W-:Y:S02]  /*a010*/  ISETP.GE.AND P1, PT, R33, R84.reuse, PT ;  /* 0x000000542100720c */ /* 0x080fe40003f26270 */
[----:B------:R-:W-:Y:S02]  /*a020*/  PRMT R33, R31, 0x7632, R33 ;  /* 0x000076321f217816 */ /* 0x000fe40000000021 */
[----:B------:R-:W-:Y:S02]  /*a030*/  ISETP.GE.AND P6, PT, R71, R84, PT ;  /* 0x000000544700720c */ /* 0x000fe40003fc6270 */
[----:B------:R-:W-:-:S02]  /*a040*/  PRMT R32, R30, 0x7632, R32 ;  /* 0x000076321e207816 */ /* 0x000fc40000000020 */
[----:B------:R-:W-:Y:S02]  /*a050*/  PRMT R29, R28, 0x7632, R29 ;  /* 0x000076321c1d7816 */ /* 0x000fe4000000001d */
        /* <DEDUP_REMOVED lines=10> */
.L_x_21941:
[----:B------:R-:W-:Y:S05]  /*a100*/  BSYNC B2 ;  /* 0x0000000000027941 */ /* 0x000fea0003800000 */
.L_x_21940:
[----:B------:R-:W-:Y:S01]  /*a110*/  IADD3 R25, P1, R89, R122, RZ ;  /* 0x0000007a59197210 */ /* 0x000fe20007f3e0ff */
[----:B------:R-:W-:Y:S02]  /*a120*/  HFMA2 R26, R119, R26, R24 ;  /* 0x0000001a771a7231 */ /* 0x000fe40000000018 */
[----:B------:R-:W-:Y:S01]  /*a130*/  HMUL2 R29, R116, R29 ;  /* 0x0000001d741d7232 */ /* 0x000fe20000000000 */
[----:B------:R-:W-:Y:S02]  /*a140*/  LEA R32, P2, R25, R40, 0x1 ;  /* 0x0000002819207211 */ /* 0x000fe400078408ff */
[----:B------:R-:W-:Y:S02]  /*a150*/  LEA.HI.X.SX32 R34, R89, R114, 0x1, P1 ;  /* 0x0000007259227211 */ /* 0x000fe400008f0eff */
[----:B------:R-:W-:Y:S01]  /*a160*/  IADD3 R24, P1, R88, R122, RZ ;  /* 0x0000007a58187210 */ /* 0x000fe20007f3e0ff */
[----:B------:R-:W-:Y:S01]  /*a170*/  BSSY B2, `(.L_x_21942) ;  /* 0x0000027000027945 */ /* 0x000fe20003800000 */
[----:B------:R-:W-:Y:S01]  /*a180*/  LEA.HI.X R33, R25, R41, R34, 0x1, P2 ;  /* 0x0000002919217211 */ /* 0x000fe200010f0c22 */
[----:B------:R-:W-:Y:S01]  /*a190*/  HFMA2.MMA R28, R115, R28, R29 ;  /* 0x0000001c731c7235 */ /* 0x000fe2000000001d */
[----:B------:R-:W-:-:S02]  /*a1a0*/  LEA R36, P2, R24, R40, 0x1 ;  /* 0x0000002818247211 */ /* 0x000fc400078408ff */
[----:B------:R-:W-:Y:S02]  /*a1b0*/  LEA.HI.X.SX32 R25, R88, R114, 0x1, P1 ;  /* 0x0000007258197211 */ /* 0x000fe400008f0eff */
[----:B------:R-:W5:Y:S02]  /*a1c0*/  LDG.E.128.CONSTANT R32, desc[UR12][R32.64] ;  /* 0x0000000c20207981 */ /* 0x000f64000c1e9d00 */
[----:B------:R-:W-:Y:S01]  /*a1d0*/  LEA.HI.X R37, R24, R41, R25, 0x1, P2 ;  /* 0x0000002918257211 */ /* 0x000fe200010f0c19 */
[----:B------:R-:W-:Y:S06]  /*a1e0*/  @P0 BRA `(.L_x_21943) ;  /* 0x00000000007c0947 */ /* 0x000fec0003800000 */
        /* <DEDUP_REMOVED lines=8> */
[----:B------:R-:W-:Y:S02]  /*a270*/  PRMT R33, R33, 0x7632, R33 ;  /* 0x0000763221217816 */ /* 0x000fe40000000021 */
[-C--:B------:R-:W-:Y:S02]  /*a280*/  ISETP.GE.AND P6, PT, R25, R84.reuse, PT ;  /* 0x000000541900720c */ /* 0x080fe40003fc6270 */
[----:B------:R-:W-:Y:S02]  /*a290*/  IADD3 R25, R71, 0x5, RZ ;  /* 0x0000000547197810 */ /* 0x000fe40007ffe0ff */
[----:B------:R-:W-:Y:S02]  /*a2a0*/  SEL R33, R33, RZ, !P4 ;  /* 0x000000ff21217207 */ /* 0x000fe40006000000 */
[----:B------:R-:W-:Y:S01]  /*a2b0*/  ISETP.GE.AND P3, PT, R25, R84, PT ;  /* 0x000000541900720c */ /* 0x000fe20003f66270 */
        /* <DEDUP_REMOVED lines=9> */
[C---:B------:R-:W-:Y:S02]  /*a350*/  SEL R25, R34.reuse, RZ, !P6 ;  /* 0x000000ff22197207 */ /* 0x040fe40007000000 */
[----:B------:R-:W-:Y:S02]  /*a360*/  ISETP.GE.AND P6, PT, R71, R84, PT ;  /* 0x000000544700720c */ /* 0x000fe40003fc6270 */
[----:B------:R-:W-:Y:S02]  /*a370*/  PRMT R34, R34, 0x7632, R34 ;  /* 0x0000763222227816 */ /* 0x000fe40000000022 */
[----:B------:R-:W-:Y:S02]  /*a380*/  SEL R32, R32, RZ, !P6 ;  /* 0x000000ff20207207 */ /* 0x000fe40007000000 */
[----:B------:R-:W-:-:S02]  /*a390*/  SEL R34, R34, RZ, !P3 ;  /* 0x000000ff22227207 */ /* 0x000fc40005800000 */
[----:B------:R-:W-:Y:S02]  /*a3a0*/  SEL R29, R29, RZ, !P1 ;  /* 0x000000ff1d1d7207 */ /* 0x000fe40004800000 */
[----:B------:R-:W-:Y:S02]  /*a3b0*/  PRMT R34, R25, 0x5410, R34 ;  /* 0x0000541019227816 */ /* 0x000fe40000000022 */
[----:B------:R-:W-:Y:S02]  /*a3c0*/  PRMT R35, R35, 0x5410, R38 ;  /* 0x0000541023237816 */ /* 0x000fe40000000026 */
[----:B------:R-:W-:-:S07]  /*a3d0*/  PRMT R32, R32, 0x5410, R29 ;  /* 0x0000541020207816 */ /* 0x000fce000000001d */
.L_x_21943:
[----:B------:R-:W-:Y:S05]  /*a3e0*/  BSYNC B2 ;  /* 0x0000000000027941 */ /* 0x000fea0003800000 */
.L_x_21942:
[----:B------:R-:W5:Y:S02]  /*a3f0*/  LDG.E.128.CONSTANT R36, desc[UR12][R36.64] ;  /* 0x0000000c24247981 */ /* 0x000f64000c1e9d00 */
[----:B-----5:R-:W-:Y:S01]  /*a400*/  HMUL2 R33, R116, R33 ;  /* 0x0000002174217232 */ /* 0x020fe20000000000 */
[----:B------:R-:W-:Y:S01]  /*a410*/  BSSY B2, `(.L_x_21944) ;  /* 0x0000023000027945 */ /* 0x000fe20003800000 */
[----:B------:R-:W-:-:S04]  /*a420*/  HFMA2 R30, R119, R30, R28 ;  /* 0x0000001e771e7231 */ /* 0x000fc8000000001c */
[----:B------:R-:W-:Y:S01]  /*a430*/  HFMA2.MMA R32, R115, R32, R33 ;  /* 0x0000002073207235 */ /* 0x000fe20000000021 */
[----:B------:R-:W-:Y:S10]  /*a440*/  @P0 BRA `(.L_x_21945) ;  /* 0x00000000007c0947 */ /* 0x000ff40003800000 */
[----:B------:R-:W-:Y:S01]  /*a450*/  VIADD R25, R71, 0x2 ;  /* 0x0000000247197836 */ /* 0x000fe20000000000 */
[----:B------:R-:W-:Y:S02]  /*a460*/  PRMT R29, R39, 0x7632, R29 ;  /* 0x00007632271d7816 */ /* 0x000fe4000000001d */
[----:B------:R-:W-:Y:S02]  /*a470*/  PRMT R28, R36, 0x7632, R28 ;  /* 0x00007632241c7816 */ /* 0x000fe4000000001c */
[-C--:B------:R-:W-:Y:S02]  /*a480*/  ISETP.GE.AND P1, PT, R25, R84.reuse, PT ;  /* 0x000000541900720c */ /* 0x080fe40003f26270 */
[----:B------:R-:W-:Y:S02]  /*a490*/  IADD3 R25, R71, 0x3, RZ ;  /* 0x0000000347197810 */ /* 0x000fe40007ffe0ff */
[----:B------:R-:W-:Y:S02]  /*a4a0*/  SEL R24, R37, RZ, !P1 ;  /* 0x000000ff25187207 */ /* 0x000fe40004800000 */
[----:B------:R-:W-:-:S02]  /*a4b0*/  ISETP.GE.AND P4, PT, R25, R84, PT ;  /* 0x000000541900720c */ /* 0x000fc40003f86270 */
[----:B------:R-:W-:Y:S02]  /*a4c0*/  IADD3 R25, R71, 0x4, RZ ;  /* 0x0000000447197810 */ /* 0x000fe40007ffe0ff */
[----:B------:R-:W-:Y:S02]  /*a4d0*/  PRMT R37, R37, 0x7632, R37 ;  /* 0x0000763225257816 */ /* 0x000fe40000000025 */
[----:B------:R-:W-:Y:S01]  /*a4e0*/  ISETP.GE.AND P6, PT, R25, R84, PT ;  /* 0x000000541900720c */ /* 0x000fe20003fc6270 */
[----:B------:R-:W-:Y:S01]  /*a4f0*/  VIADD R25, R71, 0x5 ;  /* 0x0000000547197836 */ /* 0x000fe20000000000 */
[----:B------:R-:W-:-:S04]  /*a500*/  SEL R37, R37, RZ, !P4 ;  /* 0x000000ff25257207 */ /* 0x000fc80006000000 */
[-C--:B------:R-:W-:Y:S02]  /*a510*/  ISETP.GE.AND P3, PT, R25, R84.reuse, PT ;  /* 0x000000541900720c */ /* 0x080fe40003f66270 */
[----:B------:R-:W-:Y:S02]  /*a520*/  IADD3 R25, R71, 0x6, RZ ;  /* 0x0000000647197810 */ /* 0x000fe40007ffe0ff */
[----:B------:R-:W-:Y:S02]  /*a530*/  PRMT R37, R24, 0x5410, R37 ;  /* 0x0000541018257816 */ /* 0x000fe40000000025 */
[----:B------:R-:W-:Y:S02]  /*a540*/  ISETP.GE.AND P5, PT, R25, R84, PT ;  /* 0x000000541900720c */ /* 0x000fe40003fa6270 */
[----:B------:R-:W-:Y:S02]  /*a550*/  IADD3 R25, R71, 0x7, RZ ;  /* 0x0000000747197810 */ /* 0x000fe40007ffe0ff */
[----:B------:R-:W-:-:S02]  /*a560*/  SEL R39, R39, RZ, !P5 ;  /* 0x000000ff27277207 */ /* 0x000fc40006800000 */
[----:B------:R-:W-:Y:S01]  /*a570*/  ISETP.GE.AND P2, PT, R25, R84, PT ;  /* 0x000000541900720c */ /* 0x000fe20003f46270 */
[----:B------:R-:W-:-:S03]  /*a580*/  VIADD R25, R71, 0x1 ;  /* 0x0000000147197836 */ /* 0x000fc60000000000 */
[----:B0-----:R-:W-:Y:S02]  /*a590*/  SEL R124, R29, RZ, !P2 ;  /* 0x000000ff1d7c7207 */ /* 0x001fe40005000000 */
[-C--:B------:R-:W-:Y:S02]  /*a5a0*/  ISETP.GE.AND P1, PT, R25, R84.reuse, PT ;  /* 0x000000541900720c */ /* 0x080fe40003f26270 */
[C---:B------:R-:W-:Y:S02]  /*a5b0*/  SEL R25, R38.reuse, RZ, !P6 ;  /* 0x000000ff26197207 */ /* 0x040fe40007000000 */
[----:B------:R-:W-:Y:S02]  /*a5c0*/  ISETP.GE.AND P6, PT, R71, R84, PT ;  /* 0x000000544700720c */ /* 0x000fe40003fc6270 */
[----:B------:R-:W-:Y:S02]  /*a5d0*/  PRMT R38, R38, 0x7632, R38 ;  /* 0x0000763226267816 */ /* 0x000fe40000000026 */
[----:B------:R-:W-:-:S02]  /*a5e0*/  SEL R36, R36, RZ, !P6 ;  /* 0x000000ff24247207 */ /* 0x000fc40007000000 */
[----:B------:R-:W-:Y:S02]  /*a5f0*/  SEL R38, R38, RZ, !P3 ;  /* 0x000000ff26267207 */ /* 0x000fe40005800000 */
[----:B------:R-:W-:Y:S02]  /*a600*/  SEL R29, R28, RZ, !P1 ;  /* 0x000000ff1c1d7207 */ /* 0x000fe40004800000 */
[----:B------:R-:W-:Y:S02]  /*a610*/  PRMT R38, R25, 0x5410, R38 ;  /* 0x0000541019267816 */ /* 0x000fe40000000026 */
[----:B------:R-:W-:Y:S02]  /*a620*/  PRMT R39, R39, 0x5410, R124 ;  /* 0x0000541027277816 */ /* 0x000fe4000000007c */
[----:B------:R-:W-:-:S07]  /*a630*/  PRMT R36, R36, 0x5410, R29 ;  /* 0x0000541024247816 */ /* 0x000fce000000001d */
.L_x_21945:
[----:B------:R-:W-:Y:S05]  /*a640*/  BSYNC B2 ;  /* 0x0000000000027941 */ /* 0x000fea0003800000 */
.L_x_21944:
[----:B------:R-:W-:Y:S01]  /*a650*/  IADD3 R25, P1, R87, R122, RZ ;  /* 0x0000007a57197210 */ /* 0x000fe20007f3e0ff */
[----:B------:R-:W-:Y:S02]  /*a660*/  HFMA2 R32, R119, R34, R32 ;  /* 0x0000002277207231 */ /* 0x000fe40000000020 */
[----:B------:R-:W-:Y:S01]  /*a670*/  HMUL2 R37, R116, R37 ;  /* 0x0000002574257232 */ /* 0x000fe20000000000 */
[----:B------:R-:W-:Y:S01]  /*a680*/  LEA R24, P2, R25, R40, 0x1 ;  /* 0x0000002819187211 */ /* 0x000fe200078408ff */
[----:B------:R-:W-:Y:S01]  /*a690*/  BSSY B2, `(.L_x_21946) ;  /* 0x0000029000027945 */ /* 0x000fe20003800000 */
[----:B------:R-:W-:Y:S01]  /*a6a0*/  LEA.HI.X.SX32 R34, R87, R114, 0x1, P1 ;  /* 0x0000007257227211 */ /* 0x000fe200008f0eff */
[C---:B------:R-:W-:Y:S02]  /*a6b0*/  HFMA2 R117, R118.reuse, R35, R32 ;  /* 0x0000002376757231 */ /* 0x040fe40000000020 */
[----:B------:R-:W-:Y:S01]  /*a6c0*/  HFMA2.MMA R28, R115, R36, R37 ;  /* 0x00000024731c7235 */ /* 0x000fe20000000025 */
[----:B------:R-:W-:Y:S01]  /*a6d0*/  LEA.HI.X R25, R25, R41, R34, 0x1, P2 ;  /* 0x0000002919197211 */ /* 0x000fe200010f0c22 */
[----:B------:R-:W-:Y:S01]  /*a6e0*/  HFMA2 R36, R118, R27, R26 ;  /* 0x0000001b76247231 */ /* 0x000fe2000000001a */
[----:B------:R-:W-:-:S04]  /*a6f0*/  HFMA2.MMA R37, R118, R31, R30 ;  /* 0x0000001f76257235 */ /* 0x000fc8000000001e */
[----:B------:R-:W5:Y:S01]  /*a700*/  LDG.E.128.CONSTANT R24, desc[UR12][R24.64] ;  /* 0x0000000c18187981 */ /* 0x000f62000c1e9d00 */
[----:B------:R-:W-:Y:S01]  /*a710*/  HFMA2.MMA R38, R119, R38, R28 ;  /* 0x0000002677267235 */ /* 0x000fe2000000001c */
[----:B------:R-:W-:Y:S10]  /*a720*/  @P0 BRA `(.L_x_21947) ;  /* 0x00000000007c0947 */ /* 0x000ff40003800000 */
[C---:B------:R-:W-:Y:S02]  /*a730*/  IADD3 R29, R71.reuse, 0x2, RZ ;  /* 0x00000002471d7810 */ /* 0x040fe40007ffe0ff */
[----:B------:R-:W-:Y:S02]  /*a740*/  IADD3 R31, R71, 0x1, RZ ;  /* 0x00000001471f7810 */ /* 0x000fe40007ffe0ff */
[----:B------:R-:W-:Y:S02]  /*a750*/  ISETP.GE.AND P1, PT, R29, R84, PT ;  /* 0x000000541d00720c */ /* 0x000fe40003f26270 */
[----:B------:R-:W-:-:S04]  /*a760*/  IADD3 R29, R71, 0x3, RZ ;  /* 0x00000003471d7810 */ /* 0x000fc80007ffe0ff */
[----:B------:R-:W-:Y:S01]  /*a770*/  ISETP.GE.AND P4, PT, R29, R84, PT ;  /* 0x000000541d00720c */ /* 0x000fe20003f86270 */
[----:B------:R-:W-:-:S05]  /*a780*/  VIADD R29, R71, 0x4 ;  /* 0x00000004471d7836 */ /* 0x000fca0000000000 */
[-C--:B------:R-:W-:Y:S02]  /*a790*/  ISETP.GE.AND P6, PT, R29, R84.reuse, PT ;  /* 0x000000541d00720c */ /* 0x080fe40003fc6270 */
[----:B------:R-:W-:Y:S02]  /*a7a0*/  IADD3 R29, R71, 0x5, RZ ;  /* 0x00000005471d7810 */ /* 0x000fe40007ffe0ff */
[----:B-----5:R-:W-:Y:S02]  /*a7b0*/  SEL R28, R26, RZ, !P6 ;  /* 0x000000ff1a1c7207 */ /* 0x020fe40007000000 */
[----:B------:R-:W-:Y:S02]  /*a7c0*/  ISETP.GE.AND P3, PT, R29, R84, PT ;  /* 0x000000541d00720c */ /* 0x000fe40003f66270 */
[----:B------:R-:W-:Y:S02]  /*a7d0*/  IADD3 R29, R71, 0x6, RZ ;  /* 0x00000006471d7810 */ /* 0x000fe40007ffe0ff */
[----:B------:R-:W-:-:S02]  /*a7e0*/  PRMT R26, R25, 0x7632, R26 ;  /* 0x00007632191a7816 */ /* 0x000fc4000000001a */
[-C--:B------:R-:W-:Y:S01]  /*a7f0*/  ISETP.GE.AND P5, PT, R29, R84.reuse, PT ;  /* 0x000000541d00720c */ /* 0x080fe20003fa6270 */
[C---:B------:R-:W-:Y:S01]  /*a800*/  VIADD R29, R71.reuse, 0x7 ;  /* 0x00000007471d7836 */ /* 0x040fe20000000000 */
[----:B------:R-:W-:Y:S02]  /*a810*/  PRMT R30, R26, 0x7632, R30 ;  /* 0x000076321a1e7816 */ /* 0x000fe4000000001e */
[-C--:B------:R-:W-:Y:S02]  /*a820*/  ISETP.GE.AND P6, PT, R71, R84.reuse, PT ;  /* 0x000000544700720c */ /* 0x080fe40003fc6270 */
[-C--:B------:R-:W-:Y:S02]  /*a830*/  ISETP.GE.AND P2, PT, R29, R84.reuse, PT ;  /* 0x000000541d00720c */ /* 0x080fe40003f46270 */
[----:B------:R-:W-:Y:S02]  /*a840*/  SEL R29, R25, RZ, !P1 ;  /* 0x000000ff191d7207 */ /* 0x000fe40004800000 */
[----:B------:R-:W-:-:S02]  /*a850*/  ISETP.GE.AND P1, PT, R31, R84, PT ;  /* 0x000000541f00720c */ /* 0x000fc40003f26270 */
[C---:B------:R-:W-:Y:S02]  /*a860*/  PRMT R31, R27.reuse, 0x7632, R31 ;  /* 0x000076321b1f7816 */ /* 0x040fe4000000001f */
[----:B------:R-:W-:Y:S02]  /*a870*/  PRMT R25, R24, 0x7632, R25 ;  /* 0x0000763218197816 */ /* 0x000fe40000000019 */
[----:B------:R-:W-:Y:S02]  /*a880*/  SEL R33, R27, RZ, !P5 ;  /* 0x000000ff1b217207 */ /* 0x000fe40006800000 */
[----:B------:R-:W-:Y:S02]  /*a890*/  SEL R26, R26, RZ, !P4 ;  /* 0x000000ff1a1a7207 */ /* 0x000fe40006000000 */
[----:B------:R-:W-:Y:S02]  /*a8a0*/  SEL R27, R30, RZ, !P3 ;  /* 0x000000ff1e1b7207 */ /* 0x000fe40005800000 */
[----:B------:R-:W-:-:S02]  /*a8b0*/  SEL R30, R31, RZ, !P2 ;  /* 0x000000ff1f1e7207 */ /* 0x000fc40005000000 */
[----:B------:R-:W-:Y:S02]  /*a8c0*/  SEL R24, R24, RZ, !P6 ;  /* 0x000000ff18187207 */ /* 0x000fe40007000000 */
[----:B------:R-:W-:Y:S02]  /*a8d0*/  SEL R31, R25, RZ, !P1 ;  /* 0x000000ff191f7207 */ /* 0x000fe40004800000 */
[----:B------:R-:W-:Y:S02]  /*a8e0*/  PRMT R25, R29, 0x5410, R26 ;  /* 0x000054101d197816 */ /* 0x000fe4000000001a */
[----:B------:R-:W-:Y:S02]  /*a8f0*/  PRMT R26, R28, 0x5410, R27 ;  /* 0x000054101c1a7816 */ /* 0x000fe4000000001b */
[----:B------:R-:W-:Y:S02]  /*a900*/  PRMT R27, R33, 0x5410, R30 ;  /* 0x00005410211b7816 */ /* 0x000fe4000000001e */
[----:B------:R-:W-:-:S07]  /*a910*/  PRMT R24, R24, 0x5410, R31 ;  /* 0x0000541018187816 */ /* 0x000fce000000001f */
.L_x_21947:
[----:B------:R-:W-:Y:S05]  /*a920*/  BSYNC B2 ;  /* 0x0000000000027941 */ /* 0x000fea0003800000 */
.L_x_21946:
[----:B-----5:R-:W-:Y:S02]  /*a930*/  HMUL2 R25, R116, R25 ;  /* 0x0000001974197232 */ /* 0x020fe40000000000 */
[----:B------:R-:W-:-:S04]  /*a940*/  HFMA2 R39, R118, R39, R38 ;  /* 0x0000002776277231 */ /* 0x000fc80000000026 */
[----:B------:R-:W-:Y:S01]  /*a950*/  HFMA2.MMA R24, R115, R24, R25 ;  /* 0x0000001873187235 */ /* 0x000fe20000000019 */
[----:B------:R-:W-:-:S04]  /*a960*/  IADD3 R25, P1, R86, R122, RZ ;  /* 0x0000007a56197210 */ /* 0x000fc80007f3e0ff */
[----:B------:R-:W-:Y:S02]  /*a970*/  LEA R32, P2, R25, R40, 0x1 ;  /* 0x0000002819207211 */ /* 0x000fe400078408ff */
[----:B------:R-:W-:-:S04]  /*a980*/  LEA.HI.X.SX32 R28, R86, R114, 0x1, P1 ;  /* 0x00000072561c7211 */ /* 0x000fc800008f0eff */
[----:B------:R-:W-:Y:S02]  /*a990*/  LEA.HI.X R33, R25, R41, R28, 0x1, P2 ;  /* 0x0000002919217211 */ /* 0x000fe400010f0c1c */
[----:B------:R-:W-:-:S04]  /*a9a0*/  IADD3 R25, P1, R85, R122, RZ ;  /* 0x0000007a55197210 */ /* 0x000fc80007f3e0ff */
[----:B------:R-:W5:Y:S01]  /*a9b0*/  LDG.E.128.CONSTANT R32, desc[UR12][R32.64] ;  /* 0x0000000c20207981 */ /* 0x000f62000c1e9d00 */
[----:B------:R-:W-:Y:S01]  /*a9c0*/  LEA R28, P2, R25, R40, 0x1 ;  /* 0x00000028191c7211 */ /* 0x000fe200078408ff */
[----:B------:R-:W-:Y:S01]  /*a9d0*/  BSSY B2, `(.L_x_21948) ;  /* 0x0000023000027945 */ /* 0x000fe20003800000 */
[----:B------:R-:W-:-:S04]  /*a9e0*/  LEA.HI.X.SX32 R30, R85, R114, 0x1, P1 ;  /* 0x00000072551e7211 */ /* 0x000fc800008f0eff */
[----:B------:R-:W-:Y:S01]  /*a9f0*/  LEA.HI.X R29, R25, R41, R30, 0x1, P2 ;  /* 0x00000029191d7211 */ /* 0x000fe200010f0c1e */
[----:B------:R-:W-:Y:S06]  /*aa00*/  @P0 BRA `(.L_x_21949) ;  /* 0x00000000007c0947 */ /* 0x000fec0003800000 */
        /* <DEDUP_REMOVED lines=31> */
.L_x_21949:
[----:B------:R-:W-:Y:S05]  /*ac00*/  BSYNC B2 ;  /* 0x0000000000027941 */ /* 0x000fea0003800000 */
.L_x_21948:
        /* <DEDUP_REMOVED lines=37> */
.L_x_21951:
[----:B------:R-:W-:Y:S05]  /*ae60*/  BSYNC B2 ;  /* 0x0000000000027941 */ /* 0x000fea0003800000 */
.L_x_21950:
[----:B------:R-:W-:Y:S01]  /*ae70*/  HMUL2 R29, R116, R29 ;  /* 0x0000001d741d7232 */ /* 0x000fe20000000000 */
[----:B------:R-:W-:Y:S01]  /*ae80*/  IADD3 R25, P1, R83, R122, RZ ;  /* 0x0000007a53197210 */ /* 0x000fe20007f3e0ff */
[----:B------:R-:W-:Y:S01]  /*ae90*/  HFMA2.MMA R32, R118, R27, R26 ;  /* 0x0000001b76207235 */ /* 0x000fe2000000001a */
[----:B------:R-:W-:Y:S02]  /*aea0*/  HFMA2 R33, R119, R34, R33 ;  /* 0x0000002277217231 */ /* 0x000fe40000000021 */
[----:B------:R-:W-:Y:S01]  /*aeb0*/  HFMA2 R29, R115, R28, R29 ;  /* 0x0000001c731d7231 */ /* 0x000fe2000000001d */
[----:B------:R-:W-:Y:S02]  /*aec0*/  LEA R24, P2, R25, R40, 0x1 ;  /* 0x0000002819187211 */ /* 0x000fe400078408ff */
[----:B------:R-:W-:Y:S01]  /*aed0*/  LEA.HI.X.SX32 R28, R83, R114, 0x1, P1 ;  /* 0x00000072531c7211 */ /* 0x000fe200008f0eff */
[----:B------:R-:W-:Y:S02]  /*aee0*/  BSSY B2, `(.L_x_21952) ;  /* 0x0000024000027945 */ /* 0x000fe40003800000 */
[----:B------:R-:W-:Y:S01]  /*aef0*/  HFMA2.MMA R30, R119, R30, R29 ;  /* 0x0000001e771e7235 */ /* 0x000fe2000000001d */
[----:B------:R-:W-:-:S06]  /*af00*/  LEA.HI.X R25, R25, R41, R28, 0x1, P2 ;  /* 0x0000002919197211 */ /* 0x000fcc00010f0c1c */
[----:B------:R-:W5:Y:S01]  /*af10*/  LDG.E.128.CONSTANT R24, desc[UR12][R24.64] ;  /* 0x0000000c18187981 */ /* 0x000f62000c1e9d00 */
        /* <DEDUP_REMOVED lines=32> */
.L_x_21953:
[----:B------:R-:W-:Y:S05]  /*b120*/  BSYNC B2 ;  /* 0x0000000000027941 */ /* 0x000fea0003800000 */
.L_x_21952:
[----:B-----5:R-:W-:-:S04]  /*b130*/  HMUL2 R25, R116, R25 ;  /* 0x0000001974197232 */ /* 0x020fc80000000000 */
[----:B------:R-:W-:Y:S01]  /*b140*/  HFMA2 R34, R115, R24, R25 ;  /* 0x0000001873227231 */ /* 0x000fe20000000019 */
[----:B------:R-:W-:-:S04]  /*b150*/  IADD3 R24, P1, R81, R122, RZ ;  /* 0x0000007a51187210 */ /* 0x000fc80007f3e0ff */
[----:B------:R-:W-:Y:S01]  /*b160*/  LEA R28, P2, R24, R40, 0x1 ;  /* 0x00000028181c7211 */ /* 0x000fe200078408ff */
[----:B------:R-:W-:Y:S01]  /*b170*/  BSSY B2, `(.L_x_21954) ;  /* 0x0000027000027945 */ /* 0x000fe20003800000 */
[----:B------:R-:W-:Y:S01]  /*b180*/  LEA.HI.X.SX32 R25, R81, R114, 0x1, P1 ;  /* 0x0000007251197211 */ /* 0x000fe200008f0eff */
[----:B------:R-:W-:-:S03]  /*b190*/  HFMA2.MMA R26, R119, R26, R34 ;  /* 0x0000001a771a7235 */ /* 0x000fc60000000022 */
[----:B------:R-:W-:Y:S01]  /*b1a0*/  LEA.HI.X R29, R24, R41, R25, 0x1, P2 ;  /* 0x00000029181d7211 */ /* 0x000fe200010f0c19 */
[----:B------:R-:W-:Y:S01]  /*b1b0*/  HFMA2 R25, R118, R31, R30 ;  /* 0x0000001f76197231 */ /* 0x000fe2000000001e */
[----:B------:R-:W-:-:S04]  /*b1c0*/  HFMA2.MMA R24, R118, R35, R33 ;  /* 0x0000002376187235 */ /* 0x000fc80000000021 */
[----:B------:R-:W5:Y:S01]  /*b1d0*/  LDG.E.128.CONSTANT R28, desc[UR12][R28.64] ;  /* 0x0000000c1c1c7981 */ /* 0x000f62000c1e9d00 */
        /* <DEDUP_REMOVED lines=32> */
.L_x_21955:
[----:B------:R-:W-:Y:S05]  /*b3e0*/  BSYNC B2 ;  /* 0x0000000000027941 */ /* 0x000fea0003800000 */
.L_x_21954:
[----:B-----5:R-:W-:Y:S02]  /*b3f0*/  HMUL2 R29, R116, R29 ;  /* 0x0000001d741d7232 */ /* 0x020fe40000000000 */
[----:B------:R-:W-:Y:S02]  /*b400*/  HADD2.F32 R33, -RZ, R4.H1_H1 ;  /* 0x30000004ff217230 */ /* 0x000fe40000004100 */
[----:B------:R-:W-:Y:S02]  /*b410*/  HFMA2 R27, R118, R27, R26 ;  /* 0x0000001b761b7231 */ /* 0x000fe4000000001a */
[----:B------:R-:W-:Y:S02]  /*b420*/  HADD2.F32 R26, -RZ, R0.H0_H0 ;  /* 0x20000000ff1a7230 */ /* 0x000fe40000004100 */
[----:B------:R-:W-:Y:S02]  /*b430*/  HFMA2 R29, R115, R28, R29 ;  /* 0x0000001c731d7231 */ /* 0x000fe4000000001d */
[----:B------:R-:W-:-:S02]  /*b440*/  HADD2.F32 R28, -RZ, R42.H0_H0 ;  /* 0x2000002aff1c7230 */ /* 0x000fc40000004100 */
[----:B------:R-:W-:Y:S02]  /*b450*/  HADD2.F32 R35, -RZ, R42.H1_H1 ;  /* 0x3000002aff237230 */ /* 0x000fe40000004100 */
[----:B------:R-:W-:Y:S01]  /*b460*/  HADD2.F32 R34, -RZ, R52.H0_H0 ;  /* 0x20000034ff227230 */ /* 0x000fe20000004100 */
[----:B------:R-:W-:Y:S01]  /*b470*/  HFMA2.MMA R29, R119, R30, R29 ;  /* 0x0000001e771d7235 */ /* 0x000fe2000000001d */
[----:B------:R-:W-:Y:S02]  /*b480*/  HADD2.F32 R42, -RZ, R64.H0_H0 ;  /* 0x20000040ff2a7230 */ /* 0x000fe40000004100 */
[----:B------:R-:W-:Y:S02]  /*b490*/  HADD2.F32 R38, -RZ, R66.H0_H0 ;  /* 0x20000042ff267230 */ /* 0x000fe40000004100 */
[----:B0-----:R-:W-:-:S03]  /*b4a0*/  HADD2.F32 R125, -RZ, R78.H1_H1 ;  /* 0x3000004eff7d7230 */ /* 0x001fc60000004100 */
[----:B------:R-:W-:Y:S01]  /*b4b0*/  HFMA2.MMA R31, R118, R31, R29 ;  /* 0x0000001f761f7235 */ /* 0x000fe2000000001d */
[----:B------:R-:W-:Y:S02]  /*b4c0*/  HADD2.F32 R29, -RZ, R0.H1_H1 ;  /* 0x30000000ff1d7230 */ /* 0x000fe40000004100 */
[----:B------:R-:W-:-:S03]  /*b4d0*/  HADD2.F32 R0, -RZ, R4.H0_H0 ;  /* 0x20000004ff007230 */ /* 0x000fc60000004100 */
[----:B------:R-:W-:Y:S01]  /*b4e0*/  FADD.FTZ R4, R26, R29 ;  /* 0x0000001d1a047221 */ /* 0x000fe20000010000 */
[--C-:B------:R-:W-:Y:S02]  /*b4f0*/  HADD2.F32 R26, -RZ, R53.reuse.H0_H0 ;  /* 0x20000035ff1a7230 */ /* 0x100fe40000004100 */
[----:B------:R-:W-:Y:S01]  /*b500*/  FADD.FTZ R0, R0, R33 ;  /* 0x0000002100007221 */ /* 0x000fe20000010000 */
[----:B------:R-:W-:Y:S02]  /*b510*/  HADD2.F32 R29, -RZ, R52.H1_H1 ;  /* 0x30000034ff1d7230 */ /* 0x000fe40000004100 */
[----:B------:R-:W-:Y:S01]  /*b520*/  FADD.FTZ R33, R28, R35 ;  /* 0x000000231c217221 */ /* 0x000fe20000010000 */
[----:B------:R-:W-:Y:S02]  /*b530*/  HADD2.F32 R53, -RZ, R53.H1_H1 ;  /* 0x30000035ff357230 */ /* 0x000fe40000004100 */
[--C-:B------:R-:W-:Y:S02]  /*b540*/  HADD2.F32 R35, -RZ, R59.reuse.H0_H0 ;  /* 0x2000003bff237230 */ /* 0x100fe40000004100 */
[----:B------:R-:W-:Y:S01]  /*b550*/  FADD.FTZ R34, R34, R29 ;  /* 0x0000001d22227221 */ /* 0x000fe20000010000 */
[----:B------:R-:W-:-:S02]  /*b560*/  HADD2.F32 R28, -RZ, R59.H1_H1 ;  /* 0x3000003bff1c7230 */ /* 0x000fc40000004100 */
[----:B------:R-:W-:Y:S01]  /*b570*/  FADD.FTZ R53, R26, R53 ;  /* 0x000000351a357221 */ /* 0x000fe20000010000 */
[----:B------:R-:W-:Y:S02]  /*b580*/  HADD2.F32 R29, -RZ, R64.H1_H1 ;  /* 0x30000040ff1d7230 */ /* 0x000fe40000004100 */
[--C-:B------:R-:W-:Y:S02]  /*b590*/  HADD2.F32 R59, -RZ, R65.reuse.H0_H0 ;  /* 0x20000041ff3b7230 */ /* 0x100fe40000004100 */
[----:B------:R-:W-:Y:S01]  /*b5a0*/  FADD.FTZ R35, R35, R28 ;  /* 0x0000001c23237221 */ /* 0x000fe20000010000 */
[----:B------:R-:W-:Y:S02]  /*b5b0*/  HADD2.F32 R26, -RZ, R65.H1_H1 ;  /* 0x30000041ff1a7230 */ /* 0x000fe40000004100 */
[----:B------:R-:W-:Y:S01]  /*b5c0*/  FADD.FTZ R42, R42, R29 ;  /* 0x0000001d2a2a7221 */ /* 0x000fe20000010000 */
[----:B------:R-:W-:Y:S02]  /*b5d0*/  HADD2.F32 R65, -RZ, R66.H1_H1 ;  /* 0x30000042ff417230 */ /* 0x000fe40000004100 */
[----:B------:R-:W-:-:S02]  /*b5e0*/  HADD2.F32 R29, -RZ, R76.H1_H1 ;  /* 0x3000004cff1d7230 */ /* 0x000fc40000004100 */
[----:B------:R-:W-:Y:S01]  /*b5f0*/  FADD.FTZ R59, R59, R26 ;  /* 0x0000001a3b3b7221 */ /* 0x000fe20000010000 */
[----:B------:R-:W-:Y:S02]  /*b600*/  HADD2.F32 R26, -RZ, R76.H0_H0 ;  /* 0x2000004cff1a7230 */ /* 0x000fe40000004100 */
[----:B------:R-:W-:Y:S01]  /*b610*/  FADD.FTZ R38, R38, R65 ;  /* 0x0000004126267221 */ /* 0x000fe20000010000 */
[--C-:B------:R-:W-:Y:S02]  /*b620*/  HADD2.F32 R52, -RZ, R77.reuse.H0_H0 ;  /* 0x2000004dff347230 */ /* 0x100fe40000004100 */
[----:B------:R-:W-:Y:S02]  /*b630*/  HADD2.F32 R65, -RZ, R77.H1_H1 ;  /* 0x3000004dff417230 */ /* 0x000fe40000004100 */
[----:B------:R-:W-:Y:S01]  /*b640*/  FADD.FTZ R77, R26, R29 ;  /* 0x0000001d1a4d7221 */ /* 0x000fe20000010000 */
[--C-:B------:R-:W-:Y:S02]  /*b650*/  HADD2.F32 R66, -RZ, R92.reuse.H0_H0 ;  /* 0x2000005cff427230 */ /* 0x100fe40000004100 */
[----:B------:R-:W-:-:S02]  /*b660*/  HADD2.F32 R29, -RZ, R92.H1_H1 ;  /* 0x3000005cff1d7230 */ /* 0x000fc40000004100 */
[----:B------:R-:W-:Y:S01]  /*b670*/  FADD.FTZ R52, R52, R65 ;  /* 0x0000004134347221 */ /* 0x000fe20000010000 */
[--C-:B------:R-:W-:Y:S02]  /*b680*/  HADD2.F32 R26, -RZ, R93.reuse.H0_H0 ;  /* 0x2000005dff1a7230 */ /* 0x100fe40000004100 */
[----:B------:R-:W-:Y:S02]  /*b690*/  HADD2.F32 R93, -RZ, R93.H1_H1 ;  /* 0x3000005dff5d7230 */ /* 0x000fe40000004100 */
[----:B------:R-:W-:Y:S01]  /*b6a0*/  FADD.FTZ R66, R66, R29 ;  /* 0x0000001d42427221 */ /* 0x000fe20000010000 */
[----:B------:R-:W-:Y:S02]  /*b6b0*/  HADD2.F32 R28, -RZ, R78.H0_H0 ;  /* 0x2000004eff1c7230 */ /* 0x000fe40000004100 */
[--C-:B------:R-:W-:Y:S02]  /*b6c0*/  HADD2.F32 R76, -RZ, R105.reuse.H0_H0 ;  /* 0x20000069ff4c7230 */ /* 0x100fe40000004100 */
[----:B------:R-:W-:Y:S01]  /*b6d0*/  FADD.FTZ R93, R26, R93 ;  /* 0x0000005d1a5d7221 */ /* 0x000fe20000010000 */
[----:B------:R-:W-:-:S02]  /*b6e0*/  HADD2.F32 R29, -RZ, R105.H1_H1 ;  /* 0x30000069ff1d7230 */ /* 0x000fc40000004100 */
[----:B------:R-:W-:Y:S01]  /*b6f0*/  FADD.FTZ R65, R28, R125 ;  /* 0x0000007d1c417221 */ /* 0x000fe20000010000 */
[--C-:B------:R-:W-:Y:S02]  /*b700*/  HADD2.F32 R26, -RZ, R99.reuse.H0_H0 ;  /* 0x20000063ff1a7230 */ /* 0x100fe40000004100 */
[----:B------:R-:W-:Y:S02]  /*b710*/  HADD2.F32 R99, -RZ, R99.H1_H1 ;  /* 0x30000063ff637230 */ /* 0x000fe40000004100 */
[----:B------:R-:W-:Y:S01]  /*b720*/  FADD.FTZ R76, R76, R29 ;  /* 0x0000001d4c4c7221 */ /* 0x000fe20000010000 */
[--C-:B------:R-:W-:Y:S02]  /*b730*/  HADD2.F32 R64, -RZ, R98.reuse.H0_H0 ;  /* 0x20000062ff407230 */ /* 0x100fe40000004100 */
[----:B------:R-:W-:Y:S02]  /*b740*/  HADD2.F32 R125, -RZ, R98.H1_H1 ;  /* 0x30000062ff7d7230 */ /* 0x000fe40000004100 */
[----:B------:R-:W-:Y:S01]  /*b750*/  FADD.FTZ R105, R26, R99 ;  /* 0x000000631a697221 */ /* 0x000fe20000010000 */
[----:B------:R-:W-:-:S02]  /*b760*/  HADD2.F32 R78, -RZ, R36.H0_H0 ;  /* 0x20000024ff4e7230 */ /* 0x000fc40000004100 */
[----:B------:R-:W-:Y:S02]  /*b770*/  HADD2.F32 R29, -RZ, R36.H1_H1 ;  /* 0x30000024ff1d7230 */ /* 0x000fe40000004100 */
[----:B------:R-:W-:Y:S01]  /*b780*/  FADD.FTZ R64, R64, R125 ;  /* 0x0000007d40407221 */ /* 0x000fe20000010000 */
[--C-:B------:R-:W-:Y:S02]  /*b790*/  HADD2.F32 R36, -RZ, R37.reuse.H0_H0 ;  /* 0x20000025ff247230 */ /* 0x100fe40000004100 */
[----:B------:R-:W-:Y:S02]  /*b7a0*/  HADD2.F32 R37, -RZ, R37.H1_H1 ;  /* 0x30000025ff257230 */ /* 0x000fe40000004100 */
[----:B------:R-:W-:Y:S01]  /*b7b0*/  FADD.FTZ R78, R78, R29 ;  /* 0x0000001d4e4e7221 */ /* 0x000fe20000010000 */
[--C-:B------:R-:W-:Y:S01]  /*b7c0*/  HADD2.F32 R26, -RZ, R117.reuse.H0_H0 ;  /* 0x20000075ff1a7230 */ /* 0x100fe20000004100 */
[----:B------:R-:W-:Y:S01]  /*b7d0*/  IADD3 R29, P1, R80, R122, RZ ;  /* 0x0000007a501d7210 */ /* 0x000fe20007f3e0ff */
[----:B------:R-:W-:-:S02]  /*b7e0*/  HADD2.F32 R117, -RZ, R117.H1_H1 ;  /* 0x30000075ff757230 */ /* 0x000fc40000004100 */
[----:B------:R-:W-:Y:S01]  /*b7f0*/  FADD.FTZ R36, R36, R37 ;  /* 0x0000002524247221 */ /* 0x000fe20000010000 */
[--C-:B------:R-:W-:Y:S01]  /*b800*/  HADD2.F32 R28, -RZ, R106.reuse.H0_H0 ;  /* 0x2000006aff1c7230 */ /* 0x100fe20000004100 */
[----:B------:R-:W-:Y:S01]  /*b810*/  LEA.HI.X.SX32 R30, R80, R114, 0x1, P1 ;  /* 0x00000072501e7211 */ /* 0x000fe200008f0eff */
[----:B------:R-:W-:Y:S02]  /*b820*/  HADD2.F32 R125, -RZ, R106.H1_H1 ;  /* 0x3000006aff7d7230 */ /* 0x000fe40000004100 */
[----:B------:R-:W-:Y:S01]  /*b830*/  FADD.FTZ R37, R26, R117 ;  /* 0x000000751a257221 */ /* 0x000fe20000010000 */
[--C-:B------:R-:W-:Y:S02]  /*b840*/  HADD2.F32 R92, -RZ, R39.reuse.H0_H0 ;  /* 0x20000027ff5c7230 */ /* 0x100fe40000004100 */
[----:B------:R-:W-:Y:S02]  /*b850*/  HADD2.F32 R39, -RZ, R39.H1_H1 ;  /* 0x30000027ff277230 */ /* 0x000fe40000004100 */
[----:B------:R-:W-:Y:S01]  /*b860*/  FADD.FTZ R99, R28, R125 ;  /* 0x0000007d1c637221 */ /* 0x000fe20000010000 */
[--C-:B------:R-:W-:Y:S01]  /*b870*/  HADD2.F32 R26, -RZ, R32.reuse.H0_H0 ;  /* 0x20000020ff1a7230 */ /* 0x100fe20000004100 */
[----:B------:R-:W-:Y:S01]  /*b880*/  LEA R28, P2, R29, R40, 0x1 ;  /* 0x000000281d1c7211 */ /* 0x000fe200078408ff */
[----:B------:R-:W-:-:S02]  /*b890*/  HADD2.F32 R117, -RZ, R32.H1_H1 ;  /* 0x30000020ff757230 */ /* 0x000fc40000004100 */
[----:B------:R-:W-:Y:S01]  /*b8a0*/  FADD.FTZ R92, R92, R39 ;  /* 0x000000275c5c7221 */ /* 0x000fe20000010000 */
[--C-:B------:R-:W-:Y:S01]  /*b8b0*/  HADD2.F32 R32, -RZ, R24.reuse.H0_H0 ;  /* 0x20000018ff207230 */ /* 0x100fe20000004100 */
[----:B------:R-:W-:Y:S01]  /*b8c0*/  LEA.HI.X R29, R29, R41, R30, 0x1, P2 ;  /* 0x000000291d1d7211 */ /* 0x000fe200010f0c1e */
[----:B------:R-:W-:Y:S02]  /*b8d0*/  HADD2.F32 R125, -RZ, R24.H1_H1 ;  /* 0x30000018ff7d7230 */ /* 0x000fe40000004100 */
[----:B------:R-:W-:Y:S01]  /*b8e0*/  FADD.FTZ R39, R26, R117 ;  /* 0x000000751a277221 */ /* 0x000fe20000010000 */
[----:B------:R-:W-:Y:S02]  /*b8f0*/  HADD2.F32 R98, -RZ, R27.H0_H0 ;  /* 0x2000001bff627230 */ /* 0x000fe40000004100 */
[--C-:B------:R-:W-:Y:S02]  /*b900*/  HADD2.F32 R24, -RZ, R25.reuse.H1_H1 ;  /* 0x30000019ff187230 */ /* 0x100fe40000004100 */
[----:B------:R-:W-:Y:S01]  /*b910*/  FADD.FTZ R32, R32, R125 ;  /* 0x0000007d20207221 */ /* 0x000fe20000010000 */
[----:B------:R-:W-:-:S02]  /*b920*/  HADD2.F32 R125, -RZ, R25.H0_H0 ;  /* 0x20000019ff7d7230 */ /* 0x000fc40000004100 */
[----:B------:R-:W-:Y:S02]  /*b930*/  HADD2.F32 R27, -RZ, R27.H1_H1 ;  /* 0x3000001bff1b7230 */ /* 0x000fe40000004100 */
[--C-:B------:R-:W-:Y:S02]  /*b940*/  HADD2.F32 R117, -RZ, R31.reuse.H0_H0 ;  /* 0x2000001fff757230 */ /* 0x100fe40000004100 */
[----:B------:R-:W-:Y:S01]  /*b950*/  FADD.FTZ R125, R125, R24 ;  /* 0x000000187d7d7221 */ /* 0x000fe20000010000 */
[----:B------:R-:W-:Y:S02]  /*b960*/  HADD2.F32 R26, -RZ, R31.H1_H1 ;  /* 0x3000001fff1a7230 */ /* 0x000fe40000004100 */
[----:B------:R-:W-:-:S03]  /*b970*/  FADD.FTZ R98, R98, R27 ;  /* 0x0000001b62627221 */ /* 0x000fc60000010000 */
[----:B------:R-:W-:Y:S02]  /*b980*/  FADD.FTZ R117, R117, R26 ;  /* 0x0000001a75757221 */ /* 0x000fe40000010000 */
[----:B------:R0:W5:Y:S01]  /*b990*/  LDG.E.128.CONSTANT R24, desc[UR12][R28.64] ;  /* 0x0000000c1c187981 */ /* 0x000162000c1e9d00 */
[----:B------:R-:W-:Y:S04]  /*b9a0*/  BSSY B2, `(.L_x_21956) ;  /* 0x0000021000027945 */ /* 0x000fe80003800000 */
[----:B------:R-:W-:Y:S05]  /*b9b0*/  @P0 BRA `(.L_x_21957) ;  /* 0x00000000007c0947 */ /* 0x000fea0003800000 */
[----:B0-----:R-:W-:Y:S01]  /*b9c0*/  VIADD R29, R71, 0x2 ;  /* 0x00000002471d7836 */ /* 0x001fe20000000000 */
        /* <DEDUP_REMOVED lines=30> */
.L_x_21957:
[----:B------:R-:W-:Y:S05]  /*bbb0*/  BSYNC B2 ;  /* 0x0000000000027941 */ /* 0x000fea0003800000 */
.L_x_21956:
[----:B-----5:R-:W-:-:S04]  /*bbc0*/  HMUL2 R25, R116, R25 ;  /* 0x0000001974197232 */ /* 0x020fc80000000000 */
[----:B------:R-:W-:-:S06]  /*bbd0*/  HFMA2 R25, R115, R24, R25 ;  /* 0x0000001873197231 */ /* 0x000fcc0000000019 */
[----:B------:R-:W-:-:S10]  /*bbe0*/  HFMA2.MMA R25, R119, R26, R25 ;  /* 0x0000001a77197235 */ /* 0x000fd40000000019 */
[----:B------:R-:W-:Y:S01]  /*bbf0*/  HFMA2 R27, R118, R27, R25 ;  /* 0x0000001b761b7231 */ /* 0x000fe20000000019 */
[----:B------:R-:W-:-:S04]  /*bc00*/  IADD3 R25, P1, R75, R122, RZ ;  /* 0x0000007a4b197210 */ /* 0x000fc80007f3e0ff */
[----:B------:R-:W-:Y:S01]  /*bc10*/  LEA R24, P2, R25, R40, 0x1 ;  /* 0x0000002819187211 */ /* 0x000fe200078408ff */
[--C-:B------:R-:W-:Y:S01]  /*bc20*/  HADD2.F32 R106, -RZ, R27.reuse.H0_H0 ;  /* 0x2000001bff6a7230 */ /* 0x100fe20000004100 */
[----:B------:R-:W-:Y:S01]  /*bc30*/  LEA.HI.X.SX32 R26, R75, R114, 0x1, P1 ;  /* 0x000000724b1a7211 */ /* 0x000fe200008f0eff */
[----:B------:R-:W-:-:S03]  /*bc40*/  HADD2.F32 R27, -RZ, R27.H1_H1 ;  /* 0x3000001bff1b7230 */ /* 0x000fc60000004100 */
[----:B------:R-:W-:Y:S02]  /*bc50*/  LEA.HI.X R25, R25, R41, R26, 0x1, P2 ;  /* 0x0000002919197211 */ /* 0x000fe400010f0c1a */
[----:B------:R-:W-:-:S04]  /*bc60*/  FADD.FTZ R106, R106, R27 ;  /* 0x0000001b6a6a7221 */ /* 0x000fc80000010000 */
[----:B------:R-:W5:Y:S01]  /*bc70*/  LDG.E.128.CONSTANT R24, desc[UR12][R24.64] ;  /* 0x0000000c18187981 */ /* 0x000f62000c1e9d00 */
[----:B------:R-:W-:Y:S04]  /*bc80*/  BSSY B2, `(.L_x_21958) ;  /* 0x0000021000027945 */ /* 0x000fe80003800000 */
[----:B------:R-:W-:Y:S05]  /*bc90*/  @P0 BRA `(.L_x_21959) ;  /* 0x00000000007c0947 */ /* 0x000fea0003800000 */
[----:B0-----:R-:W-:Y:S02]  /*bca0*/  IADD3 R29, R71, 0x2, RZ ;  /* 0x00000002471d7810 */ /* 0x001fe40007ffe0ff */
        /* <DEDUP_REMOVED lines=30> */
.L_x_21959:
[----:B------:R-:W-:Y:S05]  /*be90*/  BSYNC B2 ;  /* 0x0000000000027941 */ /* 0x000fea0003800000 */
.L_x_21958:
[----:B-----5:R-:W-:-:S06]  /*bea0*/  HMUL2 R25, R116, R25 ;  /* 0x0000001974197232 */ /* 0x020fcc0000000000 */
[----:B------:R-:W-:-:S10]  /*beb0*/  HFMA2.MMA R25, R115, R24, R25 ;  /* 0x0000001873197235 */ /* 0x000fd40000000019 */
[----:B------:R-:W-:-:S06]  /*bec0*/  HFMA2 R25, R119, R26, R25 ;  /* 0x0000001a77197231 */ /* 0x000fcc0000000019 */
[----:B------:R-:W-:Y:S01]  /*bed0*/  HFMA2.MMA R27, R118, R27, R25 ;  /* 0x0000001b761b7235 */ /* 0x000fe20000000019 */
[----:B------:R-:W-:-:S04]  /*bee0*/  IADD3 R25, P1, R74, R122, RZ ;  /* 0x0000007a4a197210 */ /* 0x000fc80007f3e0ff */
[----:B------:R-:W-:Y:S02]  /*bef0*/  LEA R24, P2, R25, R40, 0x1 ;  /* 0x0000002819187211 */ /* 0x000fe400078408ff */
[----:B------:R-:W-:-:S03]  /*bf00*/  LEA.HI.X.SX32 R26, R74, R114, 0x1, P1 ;  /* 0x000000724a1a7211 */ /* 0x000fc600008f0eff */
[--C-:B------:R-:W-:Y:S01]  /*bf10*/  HADD2.F32 R124, -RZ, R27.reuse.H0_H0 ;  /* 0x2000001bff7c7230 */ /* 0x100fe20000004100 */
[----:B------:R-:W-:Y:S01]  /*bf20*/  LEA.HI.X R25, R25, R41, R26, 0x1, P2 ;  /* 0x0000002919197211 */ /* 0x000fe200010f0c1a */
[----:B------:R-:W-:-:S05]  /*bf30*/  HADD2.F32 R27, -RZ, R27.H1_H1 ;  /* 0x3000001bff1b7230 */ /* 0x000fca0000004100 */
[----:B------:R-:W-:Y:S02]  /*bf40*/  FADD.FTZ R124, R124, R27 ;  /* 0x0000001b7c7c7221 */ /* 0x000fe40000010000 */
[----:B------:R-:W5:Y:S01]  /*bf50*/  LDG.E.128.CONSTANT R24, desc[UR12][R24.64] ;  /* 0x0000000c18187981 */ /* 0x000f62000c1e9d00 */
[----:B------:R-:W-:Y:S04]  /*bf60*/  BSSY B2, `(.L_x_21960) ;  /* 0x0000021000027945 */ /* 0x000fe80003800000 */
[----:B------:R-:W-:Y:S05]  /*bf70*/  @P0 BRA `(.L_x_21961) ;  /* 0x00000000007c0947 */ /* 0x000fea0003800000 */
[----:B0-----:R-:W-:Y:S02]  /*bf80*/  IADD3 R29, R71, 0x2, RZ ;  /* 0x00000002471d7810 */ /* 0x001fe40007ffe0ff */
        /* <DEDUP_REMOVED lines=30> */
.L_x_21961:
[----:B------:R-:W-:Y:S05]  /*c170*/  BSYNC B2 ;  /* 0x0000000000027941 */ /* 0x000fea0003800000 */
.L_x_21960:
[----:B-----5:R-:W-:Y:S01]  /*c180*/  HMUL2 R25, R116, R25 ;  /* 0x0000001974197232 */ /* 0x020fe20000000000 */
[----:B------:R-:W-:-:S03]  /*c190*/  IADD3 R123, P1, R73, R122, RZ ;  /* 0x0000007a497b7210 */ /* 0x000fc60007f3e0ff */
[----:B------:R-:W-:-:S06]  /*c1a0*/  HFMA2 R25, R115, R24, R25 ;  /* 0x0000001873197231 */ /* 0x000fcc0000000019 */
[----:B------:R-:W-:-:S10]  /*c1b0*/  HFMA2.MMA R25, R119, R26, R25 ;  /* 0x0000001a77197235 */ /* 0x000fd40000000019 */
[----:B------:R-:W-:Y:S01]  /*c1c0*/  HFMA2 R27, R118, R27, R25 ;  /* 0x0000001b761b7231 */ /* 0x000fe20000000019 */
[----:B------:R-:W-:-:S04]  /*c1d0*/  IADD3 R25, P2, R72, R122, RZ ;  /* 0x0000007a48197210 */ /* 0x000fc80007f5e0ff */
[----:B------:R-:W-:Y:S01]  /*c1e0*/  LEA.HI.X.SX32 R26, R72, R114, 0x1, P2 ;  /* 0x00000072481a7211 */ /* 0x000fe200010f0eff */
[--C-:B------:R-:W-:Y:S01]  /*c1f0*/  HADD2.F32 R122, -RZ, R27.reuse.H0_H0 ;  /* 0x2000001bff7a7230 */ /* 0x100fe20000004100 */
[-C--:B------:R-:W-:Y:S01]  /*c200*/  LEA R24, P3, R25, R40.reuse, 0x1 ;  /* 0x0000002819187211 */ /* 0x080fe200078608ff */
[----:B------:R-:W-:Y:S01]  /*c210*/  HADD2.F32 R27, -RZ, R27.H1_H1 ;  /* 0x3000001bff1b7230 */ /* 0x000fe20000004100 */
[----:B0-----:R-:W-:Y:S02]  /*c220*/  LEA R28, P2, R123, R40, 0x1 ;  /* 0x000000287b1c7211 */ /* 0x001fe400078408ff */
[----:B------:R-:W-:Y:S02]  /*c230*/  LEA.HI.X.SX32 R114, R73, R114, 0x1, P1 ;  /* 0x0000007249727211 */ /* 0x000fe400008f0eff */
[-C--:B------:R-:W-:Y:S01]  /*c240*/  LEA.HI.X R25, R25, R41.reuse, R26, 0x1, P3 ;  /* 0x0000002919197211 */ /* 0x080fe200018f0c1a */
[----:B------:R-:W-:Y:S01]  /*c250*/  FADD.FTZ R122, R122, R27 ;  /* 0x0000001b7a7a7221 */ /* 0x000fe20000010000 */
[----:B------:R-:W-:-:S04]  /*c260*/  LEA.HI.X R29, R123, R41, R114, 0x1, P2 ;  /* 0x000000297b1d7211 */ /* 0x000fc800010f0c72 */
[----:B------:R-:W5:Y:S04]  /*c270*/  LDG.E.128.CONSTANT R24, desc[UR12][R24.64] ;  /* 0x0000000c18187981 */ /* 0x000f68000c1e9d00 */
[----:B------:R-:W5:Y:S01]  /*c280*/  LDG.E.128.CONSTANT R28, desc[UR12][R28.64] ;  /* 0x0000000c1c1c7981 */ /* 0x000f62000c1e9d00 */
        /* <DEDUP_REMOVED lines=12> */
[----:B------:R-:W-:Y:S02]  /*c350*/  IADD3 R35, R71, 0x3, RZ ;  /* 0x0000000347237810 */ /* 0x000fe40007ffe0ff */
[----:B-----5:R-:W-:Y:S02]  /*c360*/  PRMT R0, R28, 0x7632, R0 ;  /* 0x000076321c007816 */ /* 0x020fe40000000000 */
[-C--:B------:R-:W-:Y:S02]  /*c370*/  ISETP.GE.AND P1, PT, R33, R84.reuse, PT ;  /* 0x000000542100720c */ /* 0x080fe40003f26270 */
[----:B------:R-:W-:Y:S02]  /*c380*/  IADD3 R33, R71, 0x4, RZ ;  /* 0x0000000447217810 */ /* 0x000fe40007ffe0ff */
[-C--:B------:R-:W-:Y:S01]  /*c390*/  ISETP.GE.AND P4, PT, R35, R84.reuse, PT ;  /* 0x000000542300720c */ /* 0x080fe20003f86270 */
[----:B------:R-:W-:Y:S01]  /*c3a0*/  VIADD R35, R71, 0x5 ;  /* 0x0000000547237836 */ /* 0x000fe20000000000 */
[----:B------:R-:W-:-:S02]  /*c3b0*/  ISETP.GE.AND P6, PT, R33, R84, PT ;  /* 0x000000542100720c */ /* 0x000fc40003fc6270 */
[----:B------:R-:W-:Y:S02]  /*c3c0*/  IADD3 R33, R71, 0x6, RZ ;  /* 0x0000000647217810 */ /* 0x000fe40007ffe0ff */
[-C--:B------:R-:W-:Y:S02]  /*c3d0*/  ISETP.GE.AND P3, PT, R35, R84.reuse, PT ;  /* 0x000000542300720c */ /* 0x080fe40003f66270 */
[-C--:B------:R-:W-:Y:S01]  /*c3e0*/  ISETP.GE.AND P5, PT, R33, R84.reuse, PT ;  /* 0x000000542100720c */ /* 0x080fe20003fa6270 */
[C---:B------:R-:W-:Y:S01]  /*c3f0*/  VIADD R33, R71.reuse, 0x1 ;  /* 0x0000000147217836 */ /* 0x040fe20000000000 */
[----:B------:R-:W-:Y:S02]  /*c400*/  IADD3 R35, R71, 0x7, RZ ;  /* 0x0000000747237810 */ /* 0x000fe40007ffe0ff */
[----:B------:R-:W-:Y:S02]  /*c410*/  SEL R4, R29, RZ, !P1 ;  /* 0x000000ff1d047207 */ /* 0x000fe40004800000 */
[----:B------:R-:W-:-:S02]  /*c420*/  ISETP.GE.AND P2, PT, R35, R84, PT ;  /* 0x000000542300720c */ /* 0x000fc40003f46270 */
[-C--:B------:R-:W-:Y:S02]  /*c430*/  ISETP.GE.AND P1, PT, R33, R84.reuse, PT ;  /* 0x000000542100720c */ /* 0x080fe40003f26270 */
[C---:B------:R-:W-:Y:S02]  /*c440*/  SEL R35, R30.reuse, RZ, !P6 ;  /* 0x000000ff1e237207 */ /* 0x040fe40007000000 */
        /* <DEDUP_REMOVED lines=14> */
.L_x_21963:
[----:B------:R-:W-:Y:S05]  /*c530*/  BSYNC B2 ;  /* 0x0000000000027941 */ /* 0x000fea0003800000 */
.L_x_21962:
[----:B-----5:R-:W-:Y:S01]  /*c540*/  HMUL2 R29, R116, R29 ;  /* 0x0000001d741d7232 */ /* 0x020fe20000000000 */
[----:B------:R-:W-:Y:S01]  /*c550*/  BSSY B2, `(.L_x_21964) ;  /* 0x0000029000027945 */ /* 0x000fe20003800000 */
[----:B------:R-:W-:Y:S01]  /*c560*/  FADD.FTZ R54, R54, R77 ;  /* 0x0000004d36367221 */ /* 0x000fe20000010000 */
[----:B------:R-:W-:Y:S01]  /*c570*/  FADD.FTZ R51, R51, R52 ;  /* 0x0000003433337221 */ /* 0x000fe20000010000 */
[----:B------:R-:W-:Y:S01]  /*c580*/  FADD.FTZ R50, R50, R65 ;  /* 0x0000004132327221 */ /* 0x000fe20000010000 */
[----:B------:R-:W-:Y:S01]  /*c590*/  FADD.FTZ R49, R49, R66 ;  /* 0x0000004231317221 */ /* 0x000fe20000010000 */
[----:B------:R-:W-:Y:S01]  /*c5a0*/  HFMA2.MMA R29, R115, R28, R29 ;  /* 0x0000001c731d7235 */ /* 0x000fe2000000001d */
[----:B------:R-:W-:Y:S01]  /*c5b0*/  FADD.FTZ R48, R48, R93 ;  /* 0x0000005d30307221 */ /* 0x000fe20000010000 */
[----:B------:R-:W-:-:S08]  /*c5c0*/  FADD.FTZ R47, R47, R64 ;  /* 0x000000402f2f7221 */ /* 0x000fd00000010000 */
[----:B------:R-:W-:Y:S01]  /*c5d0*/  HFMA2 R59, R119, R30, R29 ;  /* 0x0000001e773b7231 */ /* 0x000fe2000000001d */
[----:B------:R-:W-:Y:S06]  /*c5e0*/  @P0 BRA `(.L_x_21965) ;  /* 0x00000000007c0947 */ /* 0x000fec0003800000 */
[C---:B------:R-:W-:Y:S01]  /*c5f0*/  IADD3 R29, R71.reuse, 0x1, RZ ;  /* 0x00000001471d7810 */ /* 0x040fe20007ffe0ff */
[C---:B------:R-:W-:Y:S01]  /*c600*/  VIADD R35, R71.reuse, 0x3 ;  /* 0x0000000347237836 */ /* 0x040fe20000000000 */
[----:B------:R-:W-:Y:S02]  /*c610*/  IADD3 R33, R71, 0x2, RZ ;  /* 0x0000000247217810 */ /* 0x000fe40007ffe0ff */
[-C--:B------:R-:W-:Y:S02]  /*c620*/  ISETP.GE.AND P3, PT, R29, R84.reuse, PT ;  /* 0x000000541d00720c */ /* 0x080fe40003f66270 */
[-C--:B------:R-:W-:Y:S01]  /*c630*/  ISETP.GE.AND P5, PT, R33, R84.reuse, PT ;  /* 0x000000542100720c */ /* 0x080fe20003fa6270 */
[C---:B------:R-:W-:Y:S01]  /*c640*/  VIADD R33, R71.reuse, 0x7 ;  /* 0x0000000747217836 */ /* 0x040fe20000000000 */
[C---:B------:R-:W-:Y:S02]  /*c650*/  ISETP.GE.AND P6, PT, R71.reuse, R84, PT ;  /* 0x000000544700720c */ /* 0x040fe40003fc6270 */
[----:B------:R-:W-:-:S02]  /*c660*/  IADD3 R41, R71, 0x4, RZ ;  /* 0x0000000447297810 */ /* 0x000fc40007ffe0ff */
[C---:B------:R-:W-:Y:S02]  /*c670*/  IADD3 R29, R71.reuse, 0x5, RZ ;  /* 0x00000005471d7810 */ /* 0x040fe40007ffe0ff */
[----:B------:R-:W-:Y:S02]  /*c680*/  IADD3 R71, R71, 0x6, RZ ;  /* 0x0000000647477810 */ /* 0x000fe40007ffe0ff */
[C---:B------:R-:W-:Y:S02]  /*c690*/  SEL R0, R24.reuse, RZ, !P6 ;  /* 0x000000ff18007207 */ /* 0x040fe40007000000 */
[----:B------:R-:W-:Y:S02]  /*c6a0*/  PRMT R24, R24, 0x7632, R24 ;  /* 0x0000763218187816 */ /* 0x000fe40000000018 */
[-C--:B------:R-:W-:Y:S02]  /*c6b0*/  ISETP.GE.AND P2, PT, R35, R84.reuse, PT ;  /* 0x000000542300720c */ /* 0x080fe40003f46270 */
[----:B------:R-:W-:-:S02]  /*c6c0*/  ISETP.GE.AND P4, PT, R41, R84, PT ;  /* 0x000000542900720c */ /* 0x000fc40003f86270 */
[-C--:B------:R-:W-:Y:S02]  /*c6d0*/  ISETP.GE.AND P1, PT, R29, R84.reuse, PT ;  /* 0x000000541d00720c */ /* 0x080fe40003f26270 */
[-C--:B------:R-:W-:Y:S02]  /*c6e0*/  ISETP.GE.AND P0, PT, R33, R84.reuse, PT ;  /* 0x000000542100720c */ /* 0x080fe40003f06270 */
        /* <DEDUP_REMOVED lines=15> */
.L_x_21965:
[----:B------:R-:W-:Y:S05]  /*c7e0*/  BSYNC B2 ;  /* 0x0000000000027941 */ /* 0x000fea0003800000 */
.L_x_21964:
[----:B------:R-:W-:Y:S01]  /*c7f0*/  HMUL2 R25, R116, R25 ;  /* 0x0000001974197232 */ /* 0x000fe20000000000 */
[----:B------:R-:W-:Y:S01]  /*c800*/  HFMA2.MMA R59, R118, R31, R59 ;  /* 0x0000001f763b7235 */ /* 0x000fe2000000003b */
[----:B------:R-:W-:Y:S01]  /*c810*/  FADD.FTZ R46, R46, R105 ;  /* 0x000000692e2e7221 */ /* 0x000fe20000010000 */
[----:B------:R-:W-:Y:S01]  /*c820*/  FADD.FTZ R45, R45, R76 ;  /* 0x0000004c2d2d7221 */ /* 0x000fe20000010000 */
[----:B------:R-:W-:Y:S01]  /*c830*/  FADD.FTZ R44, R44, R99 ;  /* 0x000000632c2c7221 */ /* 0x000fe20000010000 */
[----:B------:R-:W-:Y:S01]  /*c840*/  FADD.FTZ R43, R43, R78 ;  /* 0x0000004e2b2b7221 */ /* 0x000fe20000010000 */
[----:B------:R-:W-:Y:S01]  /*c850*/  HFMA2.MMA R25, R115, R24, R25 ;  /* 0x0000001873197235 */ /* 0x000fe20000000019 */
[----:B------:R-:W-:Y:S01]  /*c860*/  FADD.FTZ R23, R23, R36 ;  /* 0x0000002417177221 */ /* 0x000fe20000010000 */
[----:B------:R-:W-:Y:S01]  /*c870*/  FADD.FTZ R22, R22, R37 ;  /* 0x0000002516167221 */ /* 0x000fe20000010000 */
[----:B------:R-:W-:Y:S01]  /*c880*/  FADD.FTZ R21, R21, R92 ;  /* 0x0000005c15157221 */ /* 0x000fe20000010000 */
[----:B------:R-:W-:Y:S01]  /*c890*/  FADD.FTZ R20, R20, R39 ;  /* 0x0000002714147221 */ /* 0x000fe20000010000 */
[----:B------:R-:W-:-:S02]  /*c8a0*/  HADD2.F32 R0, -RZ, R59.H0_H0 ;  /* 0x2000003bff007230 */ /* 0x000fc40000004100 */
[----:B------:R-:W-:Y:S01]  /*c8b0*/  FADD.FTZ R19, R19, R32 ;  /* 0x0000002013137221 */ /* 0x000fe20000010000 */
[----:B------:R-:W-:Y:S02]  /*c8c0*/  HADD2.F32 R59, -RZ, R59.H1_H1 ;  /* 0x3000003bff3b7230 */ /* 0x000fe40000004100 */
[----:B------:R-:W-:Y:S01]  /*c8d0*/  FADD.FTZ R18, R18, R125 ;  /* 0x0000007d12127221 */ /* 0x000fe20000010000 */
[----:B------:R-:W-:Y:S01]  /*c8e0*/  FADD.FTZ R17, R17, R98 ;  /* 0x0000006211117221 */ /* 0x000fe20000010000 */
[----:B------:R-:W-:Y:S02]  /*c8f0*/  HFMA2 R25, R119, R26, R25 ;  /* 0x0000001a77197231 */ /* 0x000fe40000000019 */
[----:B------:R-:W-:Y:S01]  /*c900*/  FADD.FTZ R16, R16, R117 ;  /* 0x0000007510107221 */ /* 0x000fe20000010000 */
[----:B------:R-:W-:Y:S01]  /*c910*/  FADD.FTZ R59, R0, R59 ;  /* 0x0000003b003b7221 */ /* 0x000fe20000010000 */
[----:B------:R-:W-:Y:S01]  /*c920*/  FADD.FTZ R15, R15, R106 ;  /* 0x0000006a0f0f7221 */ /* 0x000fe20000010000 */
[----:B------:R-:W-:-:S02]  /*c930*/  HFMA2 R25, R118, R27, R25 ;  /* 0x0000001b76197231 */ /* 0x000fc40000000019 */
[----:B------:R-:W-:Y:S01]  /*c940*/  FADD.FTZ R14, R14, R124 ;  /* 0x0000007c0e0e7221 */ /* 0x000fe20000010000 */
[----:B------:R-:W-:Y:S01]  /*c950*/  FADD.FTZ R13, R13, R122 ;  /* 0x0000007a0d0d7221 */ /* 0x000fe20000010000 */
[----:B------:R-:W-:Y:S01]  /*c960*/  FADD.FTZ R12, R12, R59 ;  /* 0x0000003b0c0c7221 */ /* 0x000fe20000010000 */
[--C-:B------:R-:W-:Y:S02]  /*c970*/  HADD2.F32 R4, -RZ, R25.reuse.H0_H0 ;  /* 0x20000019ff047230 */ /* 0x100fe40000004100 */
[----:B------:R-:W-:-:S05]  /*c980*/  HADD2.F32 R25, -RZ, R25.H1_H1 ;  /* 0x30000019ff197230 */ /* 0x000fca0000004100 */
[----:B------:R-:W-:-:S04]  /*c990*/  FADD.FTZ R4, R4, R25 ;  /* 0x0000001904047221 */ /* 0x000fc80000010000 */
[----:B------:R-:W-:-:S07]  /*c9a0*/  FADD.FTZ R11, R11, R4 ;  /* 0x000000040b0b7221 */ /* 0x000fce0000010000 */
.L_x_21901:
[----:B------:R-:W-:Y:S05]  /*c9b0*/  BSYNC B0 ;  /* 0x0000000000007941 */ /* 0x000fea0003800000 */
.L_x_21900:
[----:B------:R-:W-:-:S04]  /*c9c0*/  IADD3 R82, R82, 0x4, RZ ;  /* 0x0000000452527810 */ /* 0x000fc80007ffe0ff */
[----:B------:R-:W-:-:S13]  /*c9d0*/  ISETP.GE.AND P0, PT, R82, R5, PT ;  /* 0x000000055200720c */ /* 0x000fda0003f06270 */
[----:B------:R-:W-:Y:S05]  /*c9e0*/  @!P0 BRA `(.L_x_21966) ;  /* 0xffffff9c00688947 */ /* 0x000fea000383ffff */
.L_x_21899:
[----:B------:R-:W-:Y:S05]  /*c9f0*/  BSYNC B1 ;  /* 0x0000000000017941 */ /* 0x000fea0003800000 */
.L_x_21898:
[----:B------:R-:W0:Y:S01]  /*ca00*/  SHFL.BFLY PT, R5, R62, 0x2, 0x1f ;  /* 0x0c401f003e057f89 */ /* 0x000e2200000e0000 */
[----:B------:R-:W-:Y:S01]  /*ca10*/  LOP3.LUT P0, RZ, R3, 0x3, RZ, 0xc0, !PT ;  /* 0x0000000303ff7812 */ /* 0x000fe2000780c0ff */
[----:B------:R-:W-:Y:S02]  /*ca20*/  BSSY B0, `(.L_x_21967) ;  /* 0x00000b2000007945 */ /* 0x000fe40003800000 */
[----:B------:R-:W1:Y:S04]  /*ca30*/  SHFL.BFLY PT, R4, R61, 0x2, 0x1f ;  /* 0x0c401f003d047f89 */ /* 0x000e6800000e0000 */
[----:B------:R-:W2:Y:S04]  /*ca40*/  SHFL.BFLY PT, R9, R58, 0x2, 0x1f ;  /* 0x0c401f003a097f89 */ /* 0x000ea800000e0000 */
[----:B------:R-:W3:Y:S04]  /*ca50*/  SHFL.BFLY PT, R6, R57, 0x2, 0x1f ;  /* 0x0c401f0039067f89 */ /* 0x000ee800000e0000 */
[----:B------:R-:W4:Y:S04]  /*ca60*/  SHFL.BFLY PT, R10, R55, 0x2, 0x1f ;  /* 0x0c401f00370a7f89 */ /* 0x000f2800000e0000 */
        /* <DEDUP_REMOVED lines=56> */
[----:B0-----:R-:W-:Y:S01]  /*cdf0*/  FADD.FTZ R34, R34, R17 ;  /* 0x0000001122227221 */ /* 0x001fe20000010000 */
[----:B------:R-:W0:Y:S01]  /*ce00*/  S2R R2, SR_TID.X ;  /* 0x0000000000027919 */ /* 0x000e220000002100 */
[----:B-1----:R-:W-:Y:S01]  /*ce10*/  FADD.FTZ R39, R39, R16 ;  /* 0x0000001027277221 */ /* 0x002fe20000010000 */
        /* <DEDUP_REMOVED lines=11> */
[----:B-1----:R-:W-:-:S03]  /*ced0*/  FADD.FTZ R0, R62, R7 ;  /* 0x000000073e007221 */ /* 0x002fc60000010000 */
[----:B------:R-:W1:Y:S01]  /*cee0*/  SHFL.BFLY PT, R65, R58, 0x1, 0x1f ;  /* 0x0c201f003a417f89 */ /* 0x000e6200000e0000 */
[----:B--2---:R-:W-:-:S03]  /*cef0*/  FADD.FTZ R61, R61, R6 ;  /* 0x000000063d3d7221 */ /* 0x004fc60000010000 */
[----:B------:R-:W2:Y:S01]  /*cf00*/  SHFL.BFLY PT, R64, R57, 0x1, 0x1f ;  /* 0x0c201f0039407f89 */ /* 0x000ea200000e0000 */
[----:B0-----:R-:W-:Y:S01]  /*cf10*/  LOP3.LUT R14, R2, 0xffffffc0, RZ, 0xc0, !PT ;  /* 0xffffffc0020e7812 */ /* 0x001fe200078ec0ff */
[----:B---3--:R-:W-:Y:S02]  /*cf20*/  FADD.FTZ R62, R8, R9 ;  /* 0x00000009083e7221 */ /* 0x008fe40000010000 */
[----:B------:R-:W0:Y:S01]  /*cf30*/  SHFL.BFLY PT, R66, R55, 0x1, 0x1f ;  /* 0x0c201f0037427f89 */ /* 0x000e2200000e0000 */
[----:B------:R-:W-:Y:S01]  /*cf40*/  ISETP.NE.OR P1, PT, R14, 0x40, P0 ;  /* 0x000000400e00780c */ /* 0x000fe20000725670 */
[----:B----4-:R-:W-:Y:S02]  /*cf50*/  FADD.FTZ R67, R25, R10 ;  /* 0x0000000a19437221 */ /* 0x010fe40000010000 */
[----:B------:R-:W3:Y:S01]  /*cf60*/  SHFL.BFLY PT, R6, R29, 0x1, 0x1f ;  /* 0x0c201f001d067f89 */ /* 0x000ee200000e0000 */
[----:B-----5:R-:W-:-:S03]  /*cf70*/  FADD.FTZ R68, R24, R5 ;  /* 0x0000000518447221 */ /* 0x020fc60000010000 */
[----:B------:R-:W4:Y:S01]  /*cf80*/  SHFL.BFLY PT, R7, R26, 0x1, 0x1f ;  /* 0x0c201f001a077f89 */ /* 0x000f2200000e0000 */
[----:B------:R-:W-:Y:S01]  /*cf90*/  SHF.R.S32.HI R5, RZ, 0x1f, R2 ;  /* 0x0000001fff057819 */ /* 0x000fe20000011402 */
[----:B------:R-:W-:Y:S02]  /*cfa0*/  FADD.FTZ R69, R27, R4 ;  /* 0x000000041b457221 */ /* 0x000fe40000010000 */
[----:B------:R-:W5:Y:S01]  /*cfb0*/  SHFL.BFLY PT, R8, R31, 0x1, 0x1f ;  /* 0x0c201f001f087f89 */ /* 0x000f6200000e0000 */
[----:B------:R-:W-:-:S03]  /*cfc0*/  LEA.HI R5, R5, R2, RZ, 0x5 ;  /* 0x0000000205057211 */ /* 0x000fc600078f28ff */
[----:B------:R-:W5:Y:S01]  /*cfd0*/  SHFL.BFLY PT, R9, R28, 0x1, 0x1f ;  /* 0x0c201f001c097f89 */ /* 0x000f6200000e0000 */
[----:B------:R-:W-:Y:S01]  /*cfe0*/  SHF.R.S32.HI R4, RZ, 0x5, R5 ;  /* 0x00000005ff047819 */ /* 0x000fe20000011405 */
[----:B-1----:R-:W-:Y:S02]  /*cff0*/  FADD.FTZ R65, R58, R65 ;  /* 0x000000413a417221 */ /* 0x002fe40000010000 */
[----:B------:R-:W1:Y:S01]  /*d000*/  SHFL.BFLY PT, R10, R33, 0x1, 0x1f ;  /* 0x0c201f00210a7f89 */ /* 0x000e6200000e0000 */
[----:B--2---:R-:W-:Y:S01]  /*d010*/  FADD.FTZ R64, R57, R64 ;  /* 0x0000004039407221 */ /* 0x004fe20000010000 */
[----:B------:R-:W-:Y:S02]  /*d020*/  IMAD.SHL.U32 R4, R4, 0x100, RZ ;  /* 0x0000010004047824 */ /* 0x000fe400078e00ff */
[----:B------:R-:W2:Y:S01]  /*d030*/  SHFL.BFLY PT, R74, R45, 0x1, 0x1f ;  /* 0x0c201f002d4a7f89 */ /* 0x000ea200000e0000 */
[----:B0-----:R-:W-:-:S03]  /*d040*/  FADD.FTZ R66, R55, R66 ;  /* 0x0000004237427221 */ /* 0x001fc60000010000 */
[----:B------:R-:W0:Y:S01]  /*d050*/  SHFL.BFLY PT, R77, R44, 0x1, 0x1f ;  /* 0x0c201f002c4d7f89 */ /* 0x000e2200000e0000 */
        /* <DEDUP_REMOVED lines=28> */
[----:B---3--:R-:W-:Y:S01]  /*d220*/  FADD.FTZ R85, R34, R85 ;  /* 0x0000005522557221 */ /* 0x008fe20000010000 */
[----:B------:R-:W-:Y:S01]  /*d230*/  BAR.SYNC.DEFER_BLOCKING 0x0 ;  /* 0x0000000000007b1d */ /* 0x000fe20000010000 */
[----:B----4-:R-:W-:Y:S01]  /*d240*/  FADD.FTZ R84, R39, R84 ;  /* 0x0000005427547221 */ /* 0x010fe20000010000 */
[----:B-----5:R-:W-:Y:S01]  /*d250*/  FADD.FTZ R87, R36, R87 ;  /* 0x0000005724577221 */ /* 0x020fe20000010000 */
[----:B------:R-:W-:Y:S01]  /*d260*/  FADD.FTZ R86, R41, R86 ;  /* 0x0000005629567221 */ /* 0x000fe20000010000 */
[----:B-1----:R-:W-:Y:S01]  /*d270*/  FADD.FTZ R89, R38, R89 ;  /* 0x0000005926597221 */ /* 0x002fe20000010000 */
[----:B--2---:R-:W-:Y:S01]  /*d280*/  FADD.FTZ R88, R47, R88 ;  /* 0x000000582f587221 */ /* 0x004fe20000010000 */
        /* <DEDUP_REMOVED lines=43> */
.L_x_21968:
[----:B------:R-:W-:Y:S05]  /*d540*/  BSYNC B0 ;  /* 0x0000000000007941 */ /* 0x000fea0003800000 */
.L_x_21967:
        /* <DEDUP_REMOVED lines=77> */
.L_x_21970:
[----:B------:R-:W-:Y:S05]  /*da20*/  BSYNC B0 ;  /* 0x0000000000007941 */ /* 0x000fea0003800000 */
.L_x_21969:
        /* <DEDUP_REMOVED lines=45> */
.L_x_21972:
[----:B------:R-:W-:Y:S05]  /*dd00*/  BSYNC B0 ;  /* 0x0000000000007941 */ /* 0x000fea0003800000 */
.L_x_21971:
        /* <DEDUP_REMOVED lines=77> */
.L_x_21974:
[----:B------:R-:W-:Y:S05]  /*e1e0*/  BSYNC B0 ;  /* 0x0000000000007941 */ /* 0x000fea0003800000 */
.L_x_21973:
        /* <DEDUP_REMOVED lines=13> */
[----:B01----:R-:W-:Y:S01]  /*e2c0*/  F2FP.F16.F32.PACK_AB R60, R63, R60 ;  /* 0x0000003c3f3c723e */ /* 0x003fe200000000ff */
        /* <DEDUP_REMOVED lines=8> */
[----:B------:R-:W-:Y:S01]  /*e350*/  VIADD R3, R90, 0x10 ;  /* 0x000000105a037836 */ /* 0x000fe20000000000 */
[----:B------:R-:W-:Y:S02]  /*e360*/  F2FP.F16.F32.PACK_AB R62, R65, R62 ;  /* 0x0000003e413e723e */ /* 0x000fe400000000ff */
[----:B------:R-:W-:Y:S02]  /*e370*/  F2FP.F16.F32.PACK_AB R64, R67, R64 ;  /* 0x000000404340723e */ /* 0x000fe400000000ff */
[----:B------:R-:W-:Y:S02]  /*e380*/  F2FP.F16.F32.PACK_AB R66, R69, R66 ;  /* 0x000000424542723e */ /* 0x000fe400000000ff */
[----:B------:R-:W-:Y:S02]  /*e390*/  F2FP.F16.F32.PACK_AB R68, R71, R68 ;  /* 0x000000444744723e */ /* 0x000fe400000000ff */
[----:B------:R-:W-:Y:S01]  /*e3a0*/  F2FP.F16.F32.PACK_AB R70, R73, R70 ;  /* 0x000000464946723e */ /* 0x000fe200000000ff */
[----:B--2---:R-:W-:Y:S01]  /*e3b0*/  USHF.L.U32 UR8, UR8, 0x8, URZ ;  /* 0x0000000808087899 */ /* 0x004fe2000800063f */
        /* <DEDUP_REMOVED lines=8> */
[C---:B------:R-:W-:Y:S02]  /*e440*/  IADD3 R93, R90.reuse, 0xf0, RZ ;  /* 0x000000f05a5d7810 */ /* 0x040fe40007ffe0ff */
[----:B------:R-:W-:Y:S01]  /*e450*/  IADD3 R6, P0, R90, UR5, RZ ;  /* 0x000000055a067c10 */ /* 0x000fe2000ff1e0ff */
[----:B------:R-:W-:Y:S01]  /*e460*/  ULDC.64 UR10, c[0x0][0x210] ;  /* 0x00008400000a7ab9 */ /* 0x000fe20000000a00 */
[----:B------:R-:W-:-:S02]  /*e470*/  IADD3 R4, P1, R2, UR5, RZ ;  /* 0x0000000502047c10 */ /* 0x000fc4000ff3e0ff */
[----:B------:R-:W-:Y:S02]  /*e480*/  LEA.HI.X.SX32 R7, R90, UR9, 0x1, P0 ;  /* 0x000000095a077c11 */ /* 0x000fe400080f0eff */
[----:B------:R-:W-:Y:S02]  /*e490*/  LEA R58, P0, R6, UR10, 0x1 ;  /* 0x0000000a063a7c11 */ /* 0x000fe4000f8008ff */
[----:B------:R-:W-:Y:S02]  /*e4a0*/  LEA.HI.X.SX32 R5, R2, UR9, 0x1, P1 ;  /* 0x0000000902057c11 */ /* 0x000fe400088f0eff */
[----:B------:R-:W-:Y:S02]  /*e4b0*/  LEA R54, P1, R4, UR10, 0x1 ;  /* 0x0000000a04367c11 */ /* 0x000fe4000f8208ff */
[----:B------:R-:W-:Y:S02]  /*e4c0*/  IADD3 R2, R90, 0x18, RZ ;  /* 0x000000185a027810 */ /* 0x000fe40007ffe0ff */
[----:B------:R-:W-:-:S02]  /*e4d0*/  LEA.HI.X R59, R6, UR11, R7, 0x1, P0 ;  /* 0x0000000b063b7c11 */ /* 0x000fc400080f0c07 */
[C---:B------:R-:W-:Y:S02]  /*e4e0*/  IADD3 R6, P0, R3.reuse, UR5, RZ ;  /* 0x0000000503067c10 */ /* 0x040fe4000ff1e0ff */
[----:B------:R-:W-:Y:S01]  /*e4f0*/  LEA.HI.X R55, R4, UR11, R5, 0x1, P1 ;  /* 0x0000000b04377c11 */ /* 0x000fe200088f0c05 */
[----:B------:R-:W-:Y:S01]  /*e500*/  STG.E.U16 desc[UR12][R58.64], R60 ;  /* 0x0000003c3a007986 */ /* 0x000fe2000c10150c */
[----:B------:R-:W-:Y:S02]  /*e510*/  IADD3 R5, P1, R2, UR5, RZ ;  /* 0x0000000502057c10 */ /* 0x000fe4000ff3e0ff */
[----:B------:R-:W-:Y:S01]  /*e520*/  LEA.HI.X.SX32 R7, R3, UR9, 0x1, P0 ;  /* 0x0000000903077c11 */ /* 0x000fe200080f0eff */
[----:B------:R-:W-:Y:S01]  /*e530*/  VIADD R3, R90, 0x28 ;  /* 0x000000285a037836 */ /* 0x000fe20000000000 */
[----:B------:R-:W-:Y:S01]  /*e540*/  LEA R56, P0, R6, UR10, 0x1 ;  /* 0x0000000a06387c11 */ /* 0x000fe2000f8008ff */
[----:B------:R0:W-:Y:S01]  /*e550*/  STG.E.U16 desc[UR12][R54.64], R61 ;  /* 0x0000003d36007986 */ /* 0x0001e2000c10150c */
[----:B------:R-:W-:-:S02]  /*e560*/  LEA.HI.X.SX32 R2, R2, UR9, 0x1, P1 ;  /* 0x0000000902027c11 */ /* 0x000fc400088f0eff */
[----:B------:R-:W-:Y:S02]  /*e570*/  IADD3 R4, R90, 0x20, RZ ;  /* 0x000000205a047810 */ /* 0x000fe40007ffe0ff */
[----:B------:R-:W-:Y:S02]  /*e580*/  LEA R50, P1, R5, UR10, 0x1 ;  /* 0x0000000a05327c11 */ /* 0x000fe4000f8208ff */
[----:B------:R-:W-:Y:S02]  /*e590*/  LEA.HI.X R57, R6, UR11, R7, 0x1, P0 ;  /* 0x0000000b06397c11 */ /* 0x000fe400080f0c07 */
[----:B------:R-:W-:Y:S02]  /*e5a0*/  IADD3 R8, P0, R4, UR5, RZ ;  /* 0x0000000504087c10 */ /* 0x000fe4000ff1e0ff */
[----:B------:R-:W-:Y:S01]  /*e5b0*/  IADD3 R6, P2, R3, UR5, RZ ;  /* 0x0000000503067c10 */ /* 0x000fe2000ff5e0ff */
[----:B------:R-:W-:Y:S01]  /*e5c0*/  STG.E.U16 desc[UR12][R56.64], R0 ;  /* 0x0000000038007986 */ /* 0x000fe2000c10150c */
[----:B------:R-:W-:-:S02]  /*e5d0*/  LEA.HI.X R51, R5, UR11, R2, 0x1, P1 ;  /* 0x0000000b05337c11 */ /* 0x000fc400088f0c02 */
[----:B------:R-:W-:Y:S02]  /*e5e0*/  IADD3 R2, R90, 0x30, RZ ;  /* 0x000000305a027810 */ /* 0x000fe40007ffe0ff */
[----:B------:R-:W-:Y:S02]  /*e5f0*/  LEA.HI.X.SX32 R9, R4, UR9, 0x1, P0 ;  /* 0x0000000904097c11 */ /* 0x000fe400080f0eff */
[----:B------:R-:W-:Y:S02]  /*e600*/  LEA.HI.X.SX32 R7, R3, UR9, 0x1, P2 ;  /* 0x0000000903077c11 */ /* 0x000fe400090f0eff */
[----:B------:R-:W-:Y:S02]  /*e610*/  LEA R46, P1, R6, UR10, 0x1 ;  /* 0x0000000a062e7c11 */ /* 0x000fe4000f8208ff */
[----:B------:R-:W-:Y:S02]  /*e620*/  LEA R52, P0, R8, UR10, 0x1 ;  /* 0x0000000a08347c11 */ /* 0x000fe4000f8008ff */
[----:B------:R-:W-:-:S02]  /*e630*/  IADD3 R5, P2, R2, UR5, RZ ;  /* 0x0000000502057c10 */ /* 0x000fc4000ff5e0ff */
[----:B------:R-:W-:Y:S02]  /*e640*/  IADD3 R3, R90, 0x38, RZ ;  /* 0x000000385a037810 */ /* 0x000fe40007ffe0ff */
[----:B------:R-:W-:Y:S02]  /*e650*/  LEA.HI.X R47, R6, UR11, R7, 0x1, P1 ;  /* 0x0000000b062f7c11 */ /* 0x000fe400088f0c07 */
[----:B------:R-:W-:Y:S02]  /*e660*/  LEA.HI.X R53, R8, UR11, R9, 0x1, P0 ;  /* 0x0000000b08357c11 */ /* 0x000fe400080f0c09 */
[----:B------:R-:W-:Y:S01]  /*e670*/  LEA.HI.X.SX32 R6, R2, UR9, 0x1, P2 ;  /* 0x0000000902067c11 */ /* 0x000fe200090f0eff */
[----:B------:R-:W-:Y:S01]  /*e680*/  VIADD R2, R90, 0x40 ;  /* 0x000000405a027836 */ /* 0x000fe20000000000 */
[----:B------:R-:W-:Y:S02]  /*e690*/  IADD3 R4, P1, R3, UR5, RZ ;  /* 0x0000000503047c10 */ /* 0x000fe4000ff3e0ff */
[----:B------:R-:W-:-:S02]  /*e6a0*/  LEA R48, P0, R5, UR10, 0x1 ;  /* 0x0000000a05307c11 */ /* 0x000fc4000f8008ff */
[----:B------:R-:W-:Y:S02]  /*e6b0*/  LEA.HI.X.SX32 R7, R3, UR9, 0x1, P1 ;  /* 0x0000000903077c11 */ /* 0x000fe400088f0eff */
[----:B------:R-:W-:Y:S02]  /*e6c0*/  LEA.HI.X R49, R5, UR11, R6, 0x1, P0 ;  /* 0x0000000b05317c11 */ /* 0x000fe400080f0c06 */
[----:B------:R-:W-:Y:S02]  /*e6d0*/  LEA R42, P1, R4, UR10, 0x1 ;  /* 0x0000000a042a7c11 */ /* 0x000fe4000f8208ff */
[----:B------:R-:W-:Y:S02]  /*e6e0*/  IADD3 R5, P0, R2, UR5, RZ ;  /* 0x0000000502057c10 */ /* 0x000fe4000ff1e0ff */
[----:B------:R-:W-:Y:S02]  /*e6f0*/  IADD3 R3, R90, 0x48, RZ ;  /* 0x000000485a037810 */ /* 0x000fe40007ffe0ff */
[----:B------:R-:W-:-:S02]  /*e700*/  LEA.HI.X R43, R4, UR11, R7, 0x1, P1 ;  /* 0x0000000b042b7c11 */ /* 0x000fc400088f0c07 */
[----:B------:R-:W-:Y:S01]  /*e710*/  LEA.HI.X.SX32 R8, R2, UR9, 0x1, P0 ;  /* 0x0000000902087c11 */ /* 0x000fe200080f0eff */
[C---:B------:R-:W-:Y:S01]  /*e720*/  VIADD R2, R90.reuse, 0x58 ;  /* 0x000000585a027836 */ /* 0x040fe20000000000 */
[----:B------:R-:W-:Y:S02]  /*e730*/  IADD3 R6, P1, R3, UR5, RZ ;  /* 0x0000000503067c10 */ /* 0x000fe4000ff3e0ff */
[----:B------:R-:W-:Y:S02]  /*e740*/  LEA R44, P0, R5, UR10, 0x1 ;  /* 0x0000000a052c7c11 */ /* 0x000fe4000f8008ff */
[----:B------:R-:W-:Y:S02]  /*e750*/  IADD3 R4, R90, 0x50, RZ ;  /* 0x000000505a047810 */ /* 0x000fe40007ffe0ff */
[----:B------:R-:W-:Y:S02]  /*e760*/  LEA.HI.X.SX32 R3, R3, UR9, 0x1, P1 ;  /* 0x0000000903037c11 */ /* 0x000fe400088f0eff */
[----:B------:R-:W-:-:S02]  /*e770*/  LEA.HI.X R45, R5, UR11, R8, 0x1, P0 ;  /* 0x0000000b052d7c11 */ /* 0x000fc400080f0c08 */
[----:B------:R-:W-:Y:S02]  /*e780*/  LEA R38, P1, R6, UR10, 0x1 ;  /* 0x0000000a06267c11 */ /* 0x000fe4000f8208ff */
[----:B------:R-:W-:Y:S02]  /*e790*/  IADD3 R7, P0, R4, UR5, RZ ;  /* 0x0000000504077c10 */ /* 0x000fe4000ff1e0ff */
[----:B------:R-:W-:Y:S02]  /*e7a0*/  IADD3 R5, P2, R2, UR5, RZ ;  /* 0x0000000502057c10 */ /* 0x000fe4000ff5e0ff */
[----:B------:R-:W-:Y:S02]  /*e7b0*/  LEA.HI.X R39, R6, UR11, R3, 0x1, P1 ;  /* 0x0000000b06277c11 */ /* 0x000fe400088f0c03 */
[----:B------:R-:W-:Y:S02]  /*e7c0*/  LEA.HI.X.SX32 R8, R4, UR9, 0x1, P0 ;  /* 0x0000000904087c11 */ /* 0x000fe400080f0eff */
[----:B------:R-:W-:-:S02]  /*e7d0*/  IADD3 R3, R90, 0x60, RZ ;  /* 0x000000605a037810 */ /* 0x000fc40007ffe0ff */
[----:B------:R-:W-:Y:S02]  /*e7e0*/  LEA.HI.X.SX32 R4, R2, UR9, 0x1, P2 ;  /* 0x0000000902047c11 */ /* 0x000fe400090f0eff */
[----:B------:R-:W-:Y:S02]  /*e7f0*/  LEA R34, P1, R5, UR10, 0x1 ;  /* 0x0000000a05227c11 */ /* 0x000fe4000f8208ff */
[----:B------:R-:W-:Y:S02]  /*e800*/  IADD3 R2, R90, 0x68, RZ ;  /* 0x000000685a027810 */ /* 0x000fe40007ffe0ff */
[----:B------:R-:W-:Y:S02]  /*e810*/  LEA R40, P0, R7, UR10, 0x1 ;  /* 0x0000000a07287c11 */ /* 0x000fe4000f8008ff */
[----:B------:R-:W-:Y:S02]  /*e820*/  IADD3 R6, P2, R3, UR5, RZ ;  /* 0x0000000503067c10 */ /* 0x000fe4000ff5e0ff */
[----:B------:R-:W-:-:S02]  /*e830*/  LEA.HI.X R35, R5, UR11, R4, 0x1, P1 ;  /* 0x0000000b05237c11 */ /* 0x000fc400088f0c04 */
[----:B------:R-:W-:Y:S02]  /*e840*/  IADD3 R4, P1, R2, UR5, RZ ;  /* 0x0000000502047c10 */ /* 0x000fe4000ff3e0ff */
[----:B------:R-:W-:Y:S02]  /*e850*/  LEA.HI.X R41, R7, UR11, R8, 0x1, P0 ;  /* 0x0000000b07297c11 */ /* 0x000fe400080f0c08 */
[----:B------:R-:W-:Y:S01]  /*e860*/  LEA.HI.X.SX32 R7, R3, UR9, 0x1, P2 ;  /* 0x0000000903077c11 */ /* 0x000fe200090f0eff */
[----:B------:R-:W-:Y:S01]  /*e870*/  VIADD R3, R90, 0x70 ;  /* 0x000000705a037836 */ /* 0x000fe20000000000 */
[----:B------:R-:W-:Y:S02]  /*e880*/  LEA R36, P0, R6, UR10, 0x1 ;  /* 0x0000000a06247c11 */ /* 0x000fe4000f8008ff */
[----:B------:R-:W-:Y:S02]  /*e890*/  LEA.HI.X.SX32 R5, R2, UR9, 0x1, P1 ;  /* 0x0000000902057c11 */ /* 0x000fe400088f0eff */
[----:B------:R-:W-:-:S02]  /*e8a0*/  LEA R30, P1, R4, UR10, 0x1 ;  /* 0x0000000a041e7c11 */ /* 0x000fc4000f8208ff */
[----:B------:R-:W-:Y:S02]  /*e8b0*/  IADD3 R2, R90, 0x78, RZ ;  /* 0x000000785a027810 */ /* 0x000fe40007ffe0ff */
[----:B------:R-:W-:Y:S02]  /*e8c0*/  LEA.HI.X R37, R6, UR11, R7, 0x1, P0 ;  /* 0x0000000b06257c11 */ /* 0x000fe400080f0c07 */
[C---:B------:R-:W-:Y:S02]  /*e8d0*/  IADD3 R6, P0, R3.reuse, UR5, RZ ;  /* 0x0000000503067c10 */ /* 0x040fe4000ff1e0ff */
[----:B------:R-:W-:Y:S02]  /*e8e0*/  LEA.HI.X R31, R4, UR11, R5, 0x1, P1 ;  /* 0x0000000b041f7c11 */ /* 0x000fe400088f0c05 */
[----:B------:R-:W-:Y:S02]  /*e8f0*/  IADD3 R5, P1, R2, UR5, RZ ;  /* 0x0000000502057c10 */ /* 0x000fe4000ff3e0ff */
[----:B------:R-:W-:Y:S01]  /*e900*/  LEA.HI.X.SX32 R7, R3, UR9, 0x1, P0 ;  /* 0x0000000903077c11 */ /* 0x000fe200080f0eff */
[----:B------:R-:W-:Y:S01]  /*e910*/  VIADD R3, R90, 0x88 ;  /* 0x000000885a037836 */ /* 0x000fe20000000000 */
[----:B------:R-:W-:-:S02]  /*e920*/  LEA R32, P0, R6, UR10, 0x1 ;  /* 0x0000000a06207c11 */ /* 0x000fc4000f8008ff */
[----:B------:R-:W-:Y:S02]  /*e930*/  LEA.HI.X.SX32 R2, R2, UR9, 0x1, P1 ;  /* 0x0000000902027c11 */ /* 0x000fe400088f0eff */
[----:B------:R-:W-:Y:S02]  /*e940*/  IADD3 R4, R90, 0x80, RZ ;  /* 0x000000805a047810 */ /* 0x000fe40007ffe0ff */
[----:B------:R-:W-:Y:S02]  /*e950*/  LEA R26, P1, R5, UR10, 0x1 ;  /* 0x0000000a051a7c11 */ /* 0x000fe4000f8208ff */
[----:B------:R-:W-:Y:S02]  /*e960*/  LEA.HI.X R33, R6, UR11, R7, 0x1, P0 ;  /* 0x0000000b06217c11 */ /* 0x000fe400080f0c07 */
[----:B------:R-:W-:Y:S02]  /*e970*/  IADD3 R8, P0, R4, UR5, RZ ;  /* 0x0000000504087c10 */ /* 0x000fe4000ff1e0ff */
[----:B------:R-:W-:-:S02]  /*e980*/  IADD3 R6, P2, R3, UR5, RZ ;  /* 0x0000000503067c10 */ /* 0x000fc4000ff5e0ff */
[----:B------:R-:W-:Y:S02]  /*e990*/  LEA.HI.X R27, R5, UR11, R2, 0x1, P1 ;  /* 0x0000000b051b7c11 */ /* 0x000fe400088f0c02 */
[----:B------:R-:W-:Y:S02]  /*e9a0*/  IADD3 R2, R90, 0x90, RZ ;  /* 0x000000905a027810 */ /* 0x000fe40007ffe0ff */
[----:B------:R-:W-:Y:S02]  /*e9b0*/  LEA.HI.X.SX32 R9, R4, UR9, 0x1, P0 ;  /* 0x0000000904097c11 */ /* 0x000fe400080f0eff */
[----:B------:R-:W-:Y:S02]  /*e9c0*/  LEA.HI.X.SX32 R7, R3, UR9, 0x1, P2 ;  /* 0x0000000903077c11 */ /* 0x000fe400090f0eff */
[----:B------:R-:W-:Y:S02]  /*e9d0*/  LEA R22, P1, R6, UR10, 0x1 ;  /* 0x0000000a06167c11 */ /* 0x000fe4000f8208ff */
[----:B------:R-:W-:-:S02]  /*e9e0*/  LEA R28, P0, R8, UR10, 0x1 ;  /* 0x0000000a081c7c11 */ /* 0x000fc4000f8008ff */
[----:B------:R-:W-:Y:S02]  /*e9f0*/  IADD3 R5, P2, R2, UR5, RZ ;  /* 0x0000000502057c10 */ /* 0x000fe4000ff5e0ff */
[----:B------:R-:W-:Y:S02]  /*ea00*/  IADD3 R3, R90, 0x98, RZ ;  /* 0x000000985a037810 */ /* 0x000fe40007ffe0ff */
[----:B------:R-:W-:Y:S02]  /*ea10*/  LEA.HI.X R23, R6, UR11, R7, 0x1, P1 ;  /* 0x0000000b06177c11 */ /* 0x000fe400088f0c07 */
[----:B------:R-:W-:Y:S02]  /*ea20*/  LEA.HI.X R29, R8, UR11, R9, 0x1, P0 ;  /* 0x0000000b081d7c11 */ /* 0x000fe400080f0c09 */
[----:B------:R-:W-:Y:S01]  /*ea30*/  LEA.HI.X.SX32 R6, R2, UR9, 0x1, P2 ;  /* 0x0000000902067c11 */ /* 0x000fe200090f0eff */
[----:B------:R-:W-:Y:S01]  /*ea40*/  VIADD R2, R90, 0xa0 ;  /* 0x000000a05a027836 */ /* 0x000fe20000000000 */
[----:B------:R-:W-:-:S02]  /*ea50*/  IADD3 R4, P1, R3, UR5, RZ ;  /* 0x0000000503047c10 */ /* 0x000fc4000ff3e0ff */
[----:B------:R-:W-:Y:S02]  /*ea60*/  LEA R24, P0, R5, UR10, 0x1 ;  /* 0x0000000a05187c11 */ /* 0x000fe4000f8008ff */
[----:B0-----:R-:W-:Y:S02]  /*ea70*/  PRMT R55, R0, 0x7632, R55 ;  /* 0x0000763200377816 */ /* 0x001fe40000000037 */
[----:B------:R-:W-:Y:S02]  /*ea80*/  LEA.HI.X.SX32 R7, R3, UR9, 0x1, P1 ;  /* 0x0000000903077c11 */ /* 0x000fe400088f0eff */
[----:B------:R-:W-:Y:S01]  /*ea90*/  LEA.HI.X R25, R5, UR11, R6, 0x1, P0 ;  /* 0x0000000b05197c11 */ /* 0x000fe200080f0c06 */
[----:B------:R0:W-:Y:S01]  /*eaa0*/  STG.E.U16 desc[UR12][R50.64], R55 ;  /* 0x0000003732007986 */ /* 0x0001e2000c10150c */
[----:B------:R-:W-:Y:S02]  /*eab0*/  LEA R18, P1, R4, UR10, 0x1 ;  /* 0x0000000a04127c11 */ /* 0x000fe4000f8208ff */
[----:B------:R-:W-:Y:S01]  /*eac0*/  IADD3 R5, P0, R2, UR5, RZ ;  /* 0x0000000502057c10 */ /* 0x000fe2000ff1e0ff */
[----:B------:R-:W-:Y:S01]  /*ead0*/  STG.E.U16 desc[UR12][R52.64], R62 ;  /* 0x0000003e34007986 */ /* 0x000fe2000c10150c */
[----:B------:R-:W-:-:S02]  /*eae0*/  IADD3 R3, R90, 0xa8, RZ ;  /* 0x000000a85a037810 */ /* 0x000fc40007ffe0ff */
[----:B------:R-:W-:Y:S02]  /*eaf0*/  LEA.HI.X R19, R4, UR11, R7, 0x1, P1 ;  /* 0x0000000b04137c11 */ /* 0x000fe400088f0c07 */
[----:B------:R-:W-:Y:S01]  /*eb00*/  LEA.HI.X.SX32 R6, R2, UR9, 0x1, P0 ;  /* 0x0000000902067c11 */ /* 0x000fe200080f0eff */
[----:B------:R-:W-:Y:S01]  /*eb10*/  VIADD R2, R90, 0xb8 ;  /* 0x000000b85a027836 */ /* 0x000fe20000000000 */
[----:B------:R-:W-:Y:S02]  /*eb20*/  IADD3 R7, P1, R3, UR5, RZ ;  /* 0x0000000503077c10 */ /* 0x000fe4000ff3e0ff */
[----:B0-----:R-:W-:Y:S02]  /*eb30*/  PRMT R51, R62, 0x7632, R51 ;  /* 0x000076323e337816 */ /* 0x001fe40000000033 */
[----:B------:R-:W-:Y:S02]  /*eb40*/  LEA R20, P0, R5, UR10, 0x1 ;  /* 0x0000000a05147c11 */ /* 0x000fe4000f8008ff */
[----:B------:R-:W-:Y:S01]  /*eb50*/  IADD3 R4, R90, 0xb0, RZ ;  /* 0x000000b05a047810 */ /* 0x000fe20007ffe0ff */
[----:B------:R0:W-:Y:S01]  /*eb60*/  STG.E.U16 desc[UR12][R46.64], R51 ;  /* 0x000000332e007986 */ /* 0x0001e2000c10150c */
[----:B------:R-:W-:-:S02]  /*eb70*/  LEA.HI.X.SX32 R8, R3, UR9, 0x1, P1 ;  /* 0x0000000903087c11 */ /* 0x000fc400088f0eff */
[----:B------:R-:W-:Y:S01]  /*eb80*/  LEA.HI.X R21, R5, UR11, R6, 0x1, P0 ;  /* 0x0000000b05157c11 */ /* 0x000fe200080f0c06 */
[----:B------:R-:W-:Y:S01]  /*eb90*/  STG.E.U16 desc[UR12][R48.64], R64 ;  /* 0x0000004030007986 */ /* 0x000fe2000c10150c */
[----:B------:R-:W-:Y:S02]  /*eba0*/  LEA R14, P1, R7, UR10, 0x1 ;  /* 0x0000000a070e7c11 */ /* 0x000fe4000f8208ff */
[----:B------:R-:W-:Y:S02]  /*ebb0*/  IADD3 R6, P0, R4, UR5, RZ ;  /* 0x0000000504067c10 */ /* 0x000fe4000ff1e0ff */
[----:B------:R-:W-:Y:S02]  /*ebc0*/  PRMT R0, R66, 0x7632, R0 ;  /* 0x0000763242007816 */ /* 0x000fe40000000000 */
[----:B------:R-:W-:Y:S02]  /*ebd0*/  IADD3 R5, P2, R2, UR5, RZ ;  /* 0x0000000502057c10 */ /* 0x000fe4000ff5e0ff */
[----:B0-----:R-:W-:-:S02]  /*ebe0*/  PRMT R47, R64, 0x7632, R47 ;  /* 0x00007632402f7816 */ /* 0x001fc4000000002f */
[----:B------:R-:W-:Y:S02]  /*ebf0*/  LEA.HI.X R15, R7, UR11, R8, 0x1, P1 ;  /* 0x0000000b070f7c11 */ /* 0x000fe400088f0c08 */
[----:B------:R-:W-:Y:S01]  /*ec00*/  LEA.HI.X.SX32 R9, R4, UR9, 0x1, P0 ;  /* 0x0000000904097c11 */ /* 0x000fe200080f0eff */
[----:B------:R-:W-:Y:S01]  /*ec10*/  STG.E.U16 desc[UR12][R42.64], R47 ;  /* 0x0000002f2a007986 */ /* 0x000fe2000c10150c */
[----:B------:R-:W-:Y:S02]  /*ec20*/  IADD3 R3, R90, 0xc0, RZ ;  /* 0x000000c05a037810 */ /* 0x000fe40007ffe0ff */
[----:B------:R-:W-:Y:S01]  /*ec30*/  LEA.HI.X.SX32 R4, R2, UR9, 0x1, P2 ;  /* 0x0000000902047c11 */ /* 0x000fe200090f0eff */
[----:B------:R-:W-:Y:S01]  /*ec40*/  STG.E.U16 desc[UR12][R44.64], R66 ;  /* 0x000000422c007986 */ /* 0x000fe2000c10150c */
[----:B------:R-:W-:Y:S02]  /*ec50*/  LEA R10, P1, R5, UR10, 0x1 ;  /* 0x0000000a050a7c11 */ /* 0x000fe4000f8208ff */
[----:B------:R-:W-:Y:S01]  /*ec60*/  IADD3 R2, R90, 0xc8, RZ ;  /* 0x000000c85a027810 */ /* 0x000fe20007ffe0ff */
[----:B------:R0:W-:Y:S01]  /*ec70*/  STG.E.U16 desc[UR12][R38.64], R0 ;  /* 0x0000000026007986 */ /* 0x0001e2000c10150c */
[----:B------:R-:W-:-:S02]  /*ec80*/  LEA R16, P0, R6, UR10, 0x1 ;  /* 0x0000000a06107c11 */ /* 0x000fc4000f8008ff */
[----:B------:R-:W-:Y:S01]  /*ec90*/  IADD3 R7, P2, R3, UR5, RZ ;  /* 0x0000000503077c10 */ /* 0x000fe2000ff5e0ff */
[----:B------:R-:W-:Y:S01]  /*eca0*/  STG.E.U16 desc[UR12][R40.64], R68 ;  /* 0x0000004428007986 */ /* 0x000fe2000c10150c */
[----:B------:R-:W-:Y:S02]  /*ecb0*/  LEA.HI.X R11, R5, UR11, R4, 0x1, P1 ;  /* 0x0000000b050b7c11 */ /* 0x000fe400088f0c04 */
[----:B------:R-:W-:Y:S02]  /*ecc0*/  IADD3 R4, P1, R2, UR5, RZ ;  /* 0x0000000502047c10 */ /* 0x000fe4000ff3e0ff */
[----:B------:R-:W-:Y:S02]  /*ecd0*/  LEA.HI.X R17, R6, UR11, R9, 0x1, P0 ;  /* 0x0000000b06117c11 */ /* 0x000fe400080f0c09 */
[----:B------:R-:W-:Y:S01]  /*ece0*/  LEA.HI.X.SX32 R8, R3, UR9, 0x1, P2 ;  /* 0x0000000903087c11 */ /* 0x000fe200090f0eff */
[----:B------:R-:W-:Y:S01]  /*ecf0*/  VIADD R3, R90, 0xd0 ;  /* 0x000000d05a037836 */ /* 0x000fe20000000000 */
[----:B0-----:R-:W-:-:S02]  /*ed00*/  PRMT R39, R68, 0x7632, R39 ;  /* 0x0000763244277816 */ /* 0x001fc40000000027 */
[C---:B------:R-:W-:Y:S02]  /*ed10*/  LEA R12, P0, R7.reuse, UR10, 0x1 ;  /* 0x0000000a070c7c11 */ /* 0x040fe4000f8008ff */
[----:B------:R-:W-:Y:S01]  /*ed20*/  LEA.HI.X.SX32 R5, R2, UR9, 0x1, P1 ;  /* 0x0000000902057c11 */ /* 0x000fe200088f0eff */
[----:B------:R0:W-:Y:S01]  /*ed30*/  STG.E.U16 desc[UR12][R34.64], R39 ;  /* 0x0000002722007986 */ /* 0x0001e2000c10150c */
[----:B------:R-:W-:Y:S02]  /*ed40*/  PRMT R0, R72, 0x7632, R0 ;  /* 0x0000763248007816 */ /* 0x000fe40000000000 */
[----:B------:R-:W-:Y:S01]  /*ed50*/  LEA R6, P1, R4, UR10, 0x1 ;  /* 0x0000000a04067c11 */ /* 0x000fe2000f8208ff */
[----:B------:R-:W-:Y:S01]  /*ed60*/  STG.E.U16 desc[UR12][R36.64], R70 ;  /* 0x0000004624007986 */ /* 0x000fe2000c10150c */
[----:B------:R-:W-:Y:S02]  /*ed70*/  IADD3 R2, R90, 0xd8, RZ ;  /* 0x000000d85a027810 */ /* 0x000fe40007ffe0ff */
[----:B------:R-:W-:-:S02]  /*ed80*/  LEA.HI.X R13, R7, UR11, R8, 0x1, P0 ;  /* 0x0000000b070d7c11 */ /* 0x000fc400080f0c08 */
[C---:B------:R-:W-:Y:S02]  /*ed90*/  IADD3 R9, P0, R3.reuse, UR5, RZ ;  /* 0x0000000503097c10 */ /* 0x040fe4000ff1e0ff */
[----:B------:R-:W-:Y:S02]  /*eda0*/  LEA.HI.X R7, R4, UR11, R5, 0x1, P1 ;  /* 0x0000000b04077c11 */ /* 0x000fe400088f0c05 */
[----:B0-----:R-:W-:Y:S02]  /*edb0*/  PRMT R35, R70, 0x7632, R35 ;  /* 0x0000763246237816 */ /* 0x001fe40000000023 */
[----:B------:R-:W-:Y:S02]  /*edc0*/  IADD3 R92, P1, R2, UR5, RZ ;  /* 0x00000005025c7c10 */ /* 0x000fe4000ff3e0ff */
[----:B------:R-:W-:Y:S01]  /*edd0*/  IADD3 R4, R90, 0xe0, RZ ;  /* 0x000000e05a047810 */ /* 0x000fe20007ffe0ff */
[----:B------:R-:W-:Y:S01]  /*ede0*/  STG.E.U16 desc[UR12][R30.64], R35 ;  /* 0x000000231e007986 */ /* 0x000fe2000c10150c */
[----:B------:R-:W-:-:S02]  /*edf0*/  LEA.HI.X.SX32 R94, R3, UR9, 0x1, P0 ;  /* 0x00000009035e7c11 */ /* 0x000fc400080f0eff */
[C---:B------:R-:W-:Y:S01]  /*ee00*/  LEA R8, P0, R9.reuse, UR10, 0x1 ;  /* 0x0000000a09087c11 */ /* 0x040fe2000f8008ff */
[----:B------:R-:W-:Y:S01]  /*ee10*/  STG.E.U16 desc[UR12][R32.64], R72 ;  /* 0x0000004820007986 */ /* 0x000fe2000c10150c */
[----:B------:R-:W-:Y:S02]  /*ee20*/  LEA.HI.X.SX32 R3, R2, UR9, 0x1, P1 ;  /* 0x0000000902037c11 */ /* 0x000fe400088f0eff */
[----:B------:R-:W-:Y:S01]  /*ee30*/  IADD3 R5, P2, R4, UR5, RZ ;  /* 0x0000000504057c10 */ /* 0x000fe2000ff5e0ff */
[----:B------:R0:W-:Y:S01]  /*ee40*/  STG.E.U16 desc[UR12][R26.64], R0 ;  /* 0x000000001a007986 */ /* 0x0001e2000c10150c */
[----:B------:R-:W-:Y:S02]  /*ee50*/  LEA R2, P1, R92, UR10, 0x1 ;  /* 0x0000000a5c027c11 */ /* 0x000fe4000f8208ff */
[----:B------:R-:W-:Y:S01]  /*ee60*/  LEA.HI.X R9, R9, UR11, R94, 0x1, P0 ;  /* 0x0000000b09097c11 */ /* 0x000fe200080f0c5e */
[----:B------:R-:W-:Y:S01]  /*ee70*/  STG.E.U16 desc[UR12][R28.64], R74 ;  /* 0x0000004a1c007986 */ /* 0x000fe2000c10150c */
[----:B------:R-:W-:-:S02]  /*ee80*/  LEA.HI.X.SX32 R94, R4, UR9, 0x1, P2 ;  /* 0x00000009045e7c11 */ /* 0x000fc400090f0eff */
[----:B------:R-:W-:Y:S01]  /*ee90*/  LEA.HI.X R3, R92, UR11, R3, 0x1, P1 ;  /* 0x0000000b5c037c11 */ /* 0x000fe200088f0c03 */
[C---:B------:R-:W-:Y:S01]  /*eea0*/  VIADD R92, R90.reuse, 0xe8 ;  /* 0x000000e85a5c7836 */ /* 0x040fe20000000000 */
[C---:B------:R-:W-:Y:S02]  /*eeb0*/  LEA R4, P0, R5.reuse, UR10, 0x1 ;  /* 0x0000000a05047c11 */ /* 0x040fe4000f8008ff */
[----:B------:R-:W-:Y:S02]  /*eec0*/  IADD3 R90, R90, 0xf8, RZ ;  /* 0x000000f85a5a7810 */ /* 0x000fe40007ffe0ff */
[----:B0-----:R-:W-:Y:S02]  /*eed0*/  PRMT R27, R74, 0x7632, R27 ;  /* 0x000076324a1b7816 */ /* 0x001fe4000000001b */
[----:B------:R-:W-:Y:S02]  /*eee0*/  PRMT R0, R78, 0x7632, R0 ;  /* 0x000076324e007816 */ /* 0x000fe40000000000 */
[----:B------:R-:W-:Y:S01]  /*eef0*/  LEA.HI.X R5, R5, UR11, R94, 0x1, P0 ;  /* 0x0000000b05057c11 */ /* 0x000fe200080f0c5e */
[----:B------:R0:W-:Y:S01]  /*ef00*/  STG.E.U16 desc[UR12][R22.64], R27 ;  /* 0x0000001b16007986 */ /* 0x0001e2000c10150c */
[----:B------:R-:W-:-:S02]  /*ef10*/  IADD3 R97, P0, R92, UR5, RZ ;  /* 0x000000055c617c10 */ /* 0x000fc4000ff1e0ff */
[----:B------:R-:W-:Y:S01]  /*ef20*/  IADD3 R95, P1, R93, UR5, RZ ;  /* 0x000000055d5f7c10 */ /* 0x000fe2000ff3e0ff */
[----:B------:R-:W-:Y:S01]  /*ef30*/  STG.E.U16 desc[UR12][R24.64], R76 ;  /* 0x0000004c18007986 */ /* 0x000fe2000c10150c */
[----:B------:R-:W-:Y:S02]  /*ef40*/  F2FP.F16.F32.PACK_AB R82, R85, R82 ;  /* 0x000000525552723e */ /* 0x000fe400000000ff */
[----:B------:R-:W-:Y:S02]  /*ef50*/  IADD3 R63, P2, R90, UR5, RZ ;  /* 0x000000055a3f7c10 */ /* 0x000fe4000ff5e0ff */
[----:B------:R-:W-:Y:S02]  /*ef60*/  F2FP.F16.F32.PACK_AB R84, R87, R84 ;  /* 0x000000545754723e */ /* 0x000fe400000000ff */
[----:B------:R-:W-:Y:S02]  /*ef70*/  LEA.HI.X.SX32 R100, R92, UR9, 0x1, P0 ;  /* 0x000000095c647c11 */ /* 0x000fe400080f0eff */
[----:B0-----:R-:W-:-:S02]  /*ef80*/  PRMT R23, R76, 0x7632, R23 ;  /* 0x000076324c177816 */ /* 0x001fc40000000017 */
[----:B------:R-:W-:Y:S02]  /*ef90*/  LEA.HI.X.SX32 R98, R93, UR9, 0x1, P1 ;  /* 0x000000095d627c11 */ /* 0x000fe400088f0eff */
[----:B------:R-:W-:Y:S01]  /*efa0*/  LEA R92, P0, R97, UR10, 0x1 ;  /* 0x0000000a615c7c11 */ /* 0x000fe2000f8008ff */
[----:B------:R-:W-:Y:S01]  /*efb0*/  STG.E.U16 desc[UR12][R18.64], R23 ;  /* 0x0000001712007986 */ /* 0x000fe2000c10150c */
[----:B------:R-:W-:Y:S02]  /*efc0*/  F2FP.F16.F32.PACK_AB R86, R89, R86 ;  /* 0x000000565956723e */ /* 0x000fe400000000ff */
[----:B------:R-:W-:Y:S01]  /*efd0*/  LEA R94, P1, R95, UR10, 0x1 ;  /* 0x0000000a5f5e7c11 */ /* 0x000fe2000f8208ff */
[----:B------:R-:W-:Y:S01]  /*efe0*/  STG.E.U16 desc[UR12][R20.64], R78 ;  /* 0x0000004e14007986 */ /* 0x000fe2000c10150c */
[----:B------:R-:W-:Y:S02]  /*eff0*/  LEA.HI.X.SX32 R90, R90, UR9, 0x1, P2 ;  /* 0x000000095a5a7c11 */ /* 0x000fe400090f0eff */
[----:B------:R-:W-:Y:S01]  /*f000*/  LEA R96, P2, R63, UR10, 0x1 ;  /* 0x0000000a3f607c11 */ /* 0x000fe2000f8408ff */
[----:B------:R0:W-:Y:S01]  /*f010*/  STG.E.U16 desc[UR12][R14.64], R0 ;  /* 0x000000000e007986 */ /* 0x0001e2000c10150c */
[----:B------:R-:W-:-:S02]  /*f020*/  F2FP.F16.F32.PACK_AB R88, R91, R88 ;  /* 0x000000585b58723e */ /* 0x000fc400000000ff */
[----:B------:R-:W-:Y:S01]  /*f030*/  LEA.HI.X R93, R97, UR11, R100, 0x1, P0 ;  /* 0x0000000b615d7c11 */ /* 0x000fe200080f0c64 */
[----:B------:R-:W-:Y:S01]  /*f040*/  STG.E.U16 desc[UR12][R16.64], R80 ;  /* 0x0000005010007986 */ /* 0x000fe2000c10150c */
[----:B------:R-:W-:Y:S02]  /*f050*/  PRMT R46, R86, 0x7632, R46 ;  /* 0x00007632562e7816 */ /* 0x000fe4000000002e */
[----:B------:R-:W-:Y:S02]  /*f060*/  LEA.HI.X R95, R95, UR11, R98, 0x1, P1 ;  /* 0x0000000b5f5f7c11 */ /* 0x000fe400088f0c62 */
[----:B------:R-:W-:Y:S02]  /*f070*/  LEA.HI.X R97, R63, UR11, R90, 0x1, P2 ;  /* 0x0000000b3f617c11 */ /* 0x000fe400090f0c5a */
[----:B------:R-:W-:Y:S02]  /*f080*/  PRMT R48, R88, 0x7632, R48 ;  /* 0x0000763258307816 */ /* 0x000fe40000000030 */
[----:B0-----:R-:W-:-:S02]  /*f090*/  PRMT R15, R80, 0x7632, R15 ;  /* 0x00007632500f7816 */ /* 0x001fc4000000000f */
[----:B------:R-:W-:-:S03]  /*f0a0*/  PRMT R0, R84, 0x7632, R0 ;  /* 0x0000763254007816 */ /* 0x000fc60000000000 */
[----:B------:R0:W-:Y:S04]  /*f0b0*/  STG.E.U16 desc[UR12][R10.64], R15 ;  /* 0x0000000f0a007986 */ /* 0x0001e8000c10150c */
[----:B------:R-:W-:Y:S01]  /*f0c0*/  STG.E.U16 desc[UR12][R12.64], R82 ;  /* 0x000000520c007986 */ /* 0x000fe2000c10150c */
[----:B0-----:R-:W-:-:S05]  /*f0d0*/  PRMT R11, R82, 0x7632, R11 ;  /* 0x00007632520b7816 */ /* 0x001fca000000000b */
        /* <DEDUP_REMOVED lines=8> */
.L_x_21975:
        /* <DEDUP_REMOVED lines=10> */
.L_x_28413:


//--------------------- .text._ZN4vllm25paged_attention_v1_kernelIttLi192ELi32ELi128ELNS_18Fp8KVCacheDataTypeE0ELb1EEEvPT_PKS2_PKT0_S8_ifPKiSA_iPKfiiiSC_SC_iiiii --------------------------
	.section	.text._ZN4vllm25paged_attention_v1_kernelIttLi192ELi32ELi128ELNS_18Fp8KVCacheDataTypeE0ELb1EEEvPT_PKS2_PKT0_S8_ifPKiSA_iPKfiiiSC_SC_iiiii,"ax",@progbits
	.align	128
        .global         _ZN4vllm25paged_attention_v1_kernelIttLi192ELi32ELi128ELNS_18Fp8KVCacheDataTypeE0ELb1EEEvPT_PKS2_PKT0_S8_ifPKiSA_iPKfiiiSC_SC_iiiii
        .type           _ZN4vllm25paged_attention_v1_kernelIttLi192ELi32ELi128ELNS_18Fp8KVCacheDataTypeE0ELb1EEEvPT_PKS2_PKT0_S8_ifPKiSA_iPKfiiiSC_SC_iiiii,@function
        .size           _ZN4vllm25paged_attention_v1_kernelIttLi192ELi32ELi128ELNS_18Fp8KVCacheDataTypeE0ELb1EEEvPT_PKS2_PKT0_S8_ifPKiSA_iPKfiiiSC_SC_iiiii,(.L_x_28414 - _ZN4vllm25paged_attention_v1_kernelIttLi192ELi32ELi128ELNS_18Fp8KVCacheDataTypeE0ELb1EEEvPT_PKS2_PKT0_S8_ifPKiSA_iPKfiiiSC_SC_iiiii)
        .other          _ZN4vllm25paged_attention_v1_kernelIttLi192ELi32ELi128ELNS_18Fp8KVCacheDataTypeE0ELb1EEEvPT_PKS2_PKT0_S8_ifPKiSA_iPKfiiiSC_SC_iiiii,@"STO_CUDA_ENTRY STV_DEFAULT"
_ZN4vllm25paged_attention_v1_kernelIttLi192ELi32ELi128ELNS_18Fp8KVCacheDataTypeE0ELb1EEEvPT_PKS2_PKT0_S8_ifPKiSA_iPKfiiiSC_SC_iiiii:
.text._ZN4vllm25paged_attention_v1_kernelIttLi192ELi32ELi128ELNS_18Fp8KVCacheDataTypeE0ELb1EEEvPT_PKS2_PKT0_S8_ifPKiSA_iPKfiiiSC_SC_iiiii:
        /* <DEDUP_REMOVED lines=99> */
.L_x_21980:
        /* <DEDUP_REMOVED lines=11> */
.L_x_21979:
[----:B------:R-:W-:Y:S05]  /*06e0*/  BSYNC B1 ;  /* 0x0000000000017941 */ /* 0x000fea0003800000 */
.L_x_21978:
        /* <DEDUP_REMOVED lines=13> */
.L_x_21981:
        /* <DEDUP_REMOVED lines=17> */
.L_x_21977:
[----:B------:R-:W-:Y:S05]  /*08d0*/  BSYNC B0 ;  /* 0x0000000000007941 */ /* 0x000fea0003800000 */
.L_x_21976:
[----:B------:R-:W0:Y:S01]  /*08e0*/  LDC R13, c[0x0][0x284] ;  /* 0x0000a100ff0d7b82 */ /* 0x000e220000000800 */
[----:B-----5:R-:W-:Y:S01]  /*08f0*/  VIADD R8, R84, 0xffffffff ;  /* 0xffffffff54087836 */ /* 0x020fe20000000000 */
[----:B------:R-:W-:Y:S01]  /*0900*/  ULDC UR4, c[0x0][0x278] ;  /* 0x00009e0000047ab9 */ /* 0x000fe20000000800 */
[----:B------:R-:W-:Y:S01]  /*0910*/  ULDC UR13, c[0x0][0x25c] ;  /* 0x00009700000d7ab9 */ /* 0x000fe20000000800 */
[----:B------:R-:W-:Y:S01]  /*0920*/  ULDC UR12, c[0x0][0x234] ;  /* 0x00008d00000c7ab9 */ /* 0x000fe20000000800 */
[----:B------:R-:W-:Y:S01]  /*0930*/  ULDC.64 UR8, c[0x0][0x220] ;  /* 0x0000880000087ab9 */ /* 0x000fe20000000a00 */
[----:B------:R-:W-:Y:S01]  /*0940*/  IABS R10, R8 ;  /* 0x00000008000a7213 */ /* 0x000fe20000000000 */
[----:B------:R-:W-:Y:S01]  /*0950*/  BSSY B0, `(.L_x_21982) ;  /* 0x000030c000007945 */ /* 0x000fe20003800000 */
[----:B------:R-:W1:Y:S01]  /*0960*/  LDC R15, c[0x0][0x288] ;  /* 0x0000a200ff0f7b82 */ /* 0x000e620000000800 */
[----:B------:R-:W-:Y:S02]  /*0970*/  MOV R77, 0xff7fffff ;  /* 0xff7fffff004d7802 */ /* 0x000fe40000000f00 */
        /* <DEDUP_REMOVED lines=9> */
[----:B------:R-:W-:Y:S01]  /*0a10*/  @!P3 IMAD R5, R5, UR4, R0 ;  /* 0x000000040505bc24 */ /* 0x000fe2000f8e0200 */
[----:B0-----:R-:W-:-:S04]  /*0a20*/  IADD3 R6, R9, 0xffffffe, RZ ;  /* 0x0ffffffe09067810 */ /* 0x001fc80007ffe0ff */
[----:B------:R0:W1:Y:S02]  /*0a30*/  F2I.FTZ.U32.TRUNC.NTZ R7, R6 ;  /* 0x0000000600077305 */ /* 0x000064000021f000 */
[----:B0-----:R-:W-:Y:S02]  /*0a40*/  IMAD.MOV.U32 R6, RZ, RZ, RZ ;  /* 0x000000ffff067224 */ /* 0x001fe400078e00ff */
[----:B-1----:R-:W-:-:S05]  /*0a50*/  IMAD R3, R7, R2, RZ ;  /* 0x0000000207037224 */ /* 0x002fca00078e02ff */
[----:B------:R-:W-:-:S05]  /*0a60*/  IADD3 R3, RZ, -R3, RZ ;  /* 0x80000003ff037210 */ /* 0x000fca0007ffe0ff */
[----:B------:R-:W-:Y:S01]  /*0a70*/  IMAD.HI.U32 R3, R7, R3, R6 ;  /* 0x0000000307037227 */ /* 0x000fe200078e0006 */
[----:B------:R-:W-:-:S05]  /*0a80*/  IADD3 R6, R84, 0x1f, RZ ;  /* 0x0000001f54067810 */ /* 0x000fca0007ffe0ff */
        /* <DEDUP_REMOVED lines=12> */
[----:B------:R-:W-:-:S03]  /*0b50*/  IMAD R79, R79, UR4, RZ ;  /* 0x000000044f4f7c24 */ /* 0x000fc6000f8e02ff */
[----:B------:R-:W-:-:S05]  /*0b60*/  @P0 VIADD R7, R7, 0x1 ;  /* 0x0000000107070836 */ /* 0x000fca0000000000 */
[----:B------:R-:W-:Y:S01]  /*0b70*/  MOV R4, R7 ;  /* 0x0000000700047202 */ /* 0x000fe20000000f00 */
[----:B------:R-:W-:Y:S01]  /*0b80*/  @!P3 IMAD R7, R5, R8, RZ ;  /* 0x000000080507b224 */ /* 0x000fe200078e02ff */
[----:B------:R-:W-:Y:S01]  /*0b90*/  SHF.R.S32.HI R5, RZ, 0x5, R9 ;  /* 0x00000005ff057819 */ /* 0x000fe20000011409 */
[----:B------:R-:W-:Y:S01]  /*0ba0*/  @P3 IMAD R7, R6, R15, RZ ;  /* 0x0000000f06073224 */ /* 0x000fe200078e02ff */
[----:B------:R-:W-:Y:S01]  /*0bb0*/  SHF.R.S32.HI R6, RZ, 0x1f, R79 ;  /* 0x0000001fff067819 */ /* 0x000fe2000001144f */
[----:B------:R-:W-:Y:S01]  /*0bc0*/  @!P2 IMAD.MOV R4, RZ, RZ, -R4 ;  /* 0x000000ffff04a224 */ /* 0x000fe200078e0a04 */
[----:B------:R-:W-:Y:S02]  /*0bd0*/  ISETP.GE.AND P0, PT, R82, R5, PT ;  /* 0x000000055200720c */ /* 0x000fe40003f06270 */
[----:B------:R-:W-:Y:S02]  /*0be0*/  @!P1 LOP3.LUT R4, RZ, R13, RZ, 0x33, !PT ;  /* 0x0000000dff049212 */ /* 0x000fe400078e33ff */
[----:B------:R-:W-:-:S09]  /*0bf0*/  IADD3 R7, R7, 0x1, RZ ;  /* 0x0000000107077810 */ /* 0x000fd20007ffe0ff */
[----:B------:R-:W-:Y:S05]  /*0c00*/  @P0 BRA `(.L_x_21983) ;  /* 0x0000002c00800947 */ /* 0x000fea0003800000 */
[----:B------:R-:W0:Y:S01]  /*0c10*/  S2UR UR5, SR_CgaCtaId ;  /* 0x00000000000579c3 */ /* 0x000e220000008800 */
[C---:B------:R-:W-:Y:S01]  /*0c20*/  IADD3 R9, P0, R82.reuse, R79, RZ ;  /* 0x0000004f52097210 */ /* 0x040fe20007f1e0ff */
[----:B------:R-:W-:Y:S01]  /*0c30*/  ULDC.64 UR6, c[0x0][0x238] ;  /* 0x00008e0000067ab9 */ /* 0x000fe20000000a00 */
[----:B------:R-:W-:Y:S01]  /*0c40*/  ULDC UR4, c[0x0][0x260] ;  /* 0x0000980000047ab9 */ /* 0x000fe20000000800 */
[----:B------:R-:W-:Y:S01]  /*0c50*/  IMAD.SHL.U32 R87, R11, 0x8, RZ ;  /* 0x000000080b577824 */ /* 0x000fe200078e00ff */
[----:B------:R-:W-:Y:S01]  /*0c60*/  LEA.HI.X.SX32 R10, R82, R6, 0x1, P0 ;  /* 0x00000006520a7211 */ /* 0x000fe200000f0eff */
[----:B------:R-:W-:Y:S01]  /*0c70*/  IMAD R2, R0, UR4, RZ ;  /* 0x0000000400027c24 */ /* 0x000fe2000f8e02ff */
[C---:B------:R-:W-:Y:S01]  /*0c80*/  LEA R8, P1, R9.reuse, UR6, 0x2 ;  /* 0x0000000609087c11 */ /* 0x040fe2000f8210ff */
[----:B------:R-:W1:Y:S01]  /*0c90*/  LDC R14, c[0x0][0x25c] ;  /* 0x00009700ff0e7b82 */ /* 0x000e620000000800 */
[----:B------:R-:W-:Y:S01]  /*0ca0*/  UMOV UR4, 0x400 ;  /* 0x0000040000047882 */ /* 0x000fe20000000000 */
[C---:B------:R-:W-:Y:S01]  /*0cb0*/  IMAD R76, R82.reuse, 0x20, R11 ;  /* 0x00000020524c7824 */ /* 0x040fe200078e020b */
[----:B------:R-:W-:Y:S01]  /*0cc0*/  LEA.HI.X R9, R9, UR7, R10, 0x2, P1 ;  /* 0x0000000709097c11 */ /* 0x000fe200088f140a */
[----:B------:R-:W-:Y:S01]  /*0cd0*/  UIADD3 UR4, UR4, 0x1a0, URZ ;  /* 0x000001a004047890 */ /* 0x000fe2000fffe03f */
[----:B------:R-:W-:Y:S01]  /*0ce0*/  SHF.L.U32 R10, R82, 0x5, RZ ;  /* 0x00000005520a7819 */ /* 0x000fe200000006ff */
[----:B------:R-:W-:Y:S01]  /*0cf0*/  ULDC UR6, c[0x0][0x27c] ;  /* 0x00009f0000067ab9 */ /* 0x000fe20000000800 */
[----:B------:R-:W-:-:S02]  /*0d00*/  SHF.R.S32.HI R13, RZ, 0x1f, R87 ;  /* 0x0000001fff0d7819 */ /* 0x000fc40000011457 */
[C---:B------:R-:W-:Y:S01]  /*0d10*/  IADD3 R86, P0, R2.reuse, R87, RZ ;  /* 0x0000005702567210 */ /* 0x040fe20007f1e0ff */
[----:B------:R-:W-:Y:S01]  /*0d20*/  IMAD.IADD R11, R11, 0x1, R10 ;  /* 0x000000010b0b7824 */ /* 0x000fe200078e020a */
[----:B------:R-:W-:Y:S02]  /*0d30*/  MOV R77, 0xff7fffff ;  /* 0xff7fffff004d7802 */ /* 0x000fe40000000f00 */
[----:B------:R-:W-:Y:S01]  /*0d40*/  LEA.HI.X.SX32 R87, R2, R13, 0x1, P0 ;  /* 0x0000000d02577211 */ /* 0x000fe200000f0eff */
[----:B------:R-:W-:Y:S01]  /*0d50*/  VIADD R13, R4, -UR6 ;  /* 0x80000006040d7c36 */ /* 0x000fe20008000000 */
[----:B------:R-:W-:Y:S01]  /*0d60*/  MOV R12, R82 ;  /* 0x00000052000c7202 */ /* 0x000fe20000000f00 */
[----:B0-----:R-:W-:Y:S01]  /*0d70*/  ULEA UR4, UR5, UR4, 0x18 ;  /* 0x0000000405047291 */ /* 0x001fe2000f8ec03f */
[----:B------:R-:W-:-:S05]  /*0d80*/  IADD3 R15, -R84, 0x1, R11 ;  /* 0x00000001540f7810 */ /* 0x000fca0007ffe10b */
[----:B------:R-:W-:Y:S02]  /*0d90*/  LEA R76, R76, UR4, 0x2 ;  /* 0x000000044c4c7c11 */ /* 0x000fe4000f8e10ff */
[----:B-1----:R-:W-:-:S07]  /*0da0*/  SHF.R.S32.HI R14, RZ, 0x1f, R14 ;  /* 0x0000001fff0e7819 */ /* 0x002fce000001140e */
.L_x_21987:
        /* <DEDUP_REMOVED lines=20> */
[----:B------:R-:W-:-:S05]  /*0ef0*/  @P0 IADD3 R16, R16, 0x1, RZ ;  /* 0x0000000110100810 */ /* 0x000fca0007ffe0ff */
[----:B------:R-:W-:-:S05]  /*0f00*/  IMAD.MOV.U32 R20, RZ, RZ, R16 ;  /* 0x000000ffff147224 */ /* 0x000fca00078e0010 */
[----:B------:R-:W-:Y:S01]  /*0f10*/  @!P2 IADD3 R20, RZ, -R20, RZ ;  /* 0x80000014ff14a210 */ /* 0x000fe20007ffe0ff */
[----:B0-----:R-:W-:Y:S01]  /*0f20*/  IMAD.MOV R16, RZ, RZ, -R17 ;  /* 0x000000ffff107224 */ /* 0x001fe200078e0a11 */
[----:B------:R-:W-:-:S03]  /*0f30*/  @!P1 LOP3.LUT R20, RZ, R23, RZ, 0x33, !PT ;  /* 0x00000017ff149212 */ /* 0x000fc600078e33ff */
[----:B------:R-:W-:Y:S01]  /*0f40*/  IMAD R23, R16, R21, RZ ;  /* 0x0000001510177224 */ /* 0x000fe200078e02ff */
[----:B------:R-:W-:Y:S01]  /*0f50*/  IADD3 R18, R7, R20, RZ ;  /* 0x0000001407127210 */ /* 0x000fe20007ffe0ff */
[----:B------:R-:W-:-:S03]  /*0f60*/  IMAD.MOV.U32 R16, RZ, RZ, RZ ;  /* 0x000000ffff107224 */ /* 0x000fc600078e00ff */
        /* <DEDUP_REMOVED lines=8> */
[----:B------:R-:W-:Y:S02]  /*0ff0*/  @!P0 IADD3 R16, R16, -R21, RZ ;  /* 0x8000001510108210 */ /* 0x000fe40007ffe0ff */
[----:B------:R-:W-:Y:S02]  /*1000*/  ISETP.NE.AND P0, PT, R22, RZ, PT ;  /* 0x000000ff1600720c */ /* 0x000fe40003f05270 */
[----:B------:R-:W-:-:S13]  /*1010*/  ISETP.GT.U32.AND P1, PT, R21, R16, PT ;  /* 0x000000101500720c */ /* 0x000fda0003f24070 */
[----:B------:R-:W-:Y:S01]  /*1020*/  @!P1 IMAD.IADD R16, R16, 0x1, -R21 ;  /* 0x0000000110109824 */ /* 0x000fe200078e0a15 */
[----:B------:R-:W-:-:S04]  /*1030*/  ISETP.LE.AND P1, PT, R20, R13, PT ;  /* 0x0000000d1400720c */ /* 0x000fc80003f23270 */
[----:B------:R-:W-:Y:S02]  /*1040*/  @!P2 IADD3 R16, RZ, -R16, RZ ;  /* 0x80000010ff10a210 */ /* 0x000fe40007ffe0ff */
[----:B------:R-:W-:-:S04]  /*1050*/  @!P0 LOP3.LUT R16, RZ, R22, RZ, 0x33, !PT ;  /* 0x00000016ff108212 */ /* 0x000fc800078e33ff */
[----:B------:R-:W-:-:S13]  /*1060*/  ISETP.NE.AND P0, PT, R16, RZ, PT ;  /* 0x000000ff1000720c */ /* 0x000fda0003f05270 */
[----:B------:R-:W-:Y:S05]  /*1070*/  @P0 BRA P1, `(.L_x_21985) ;  /* 0x0000002800340947 */ /* 0x000fea0000800000 */
[----:B------:R-:W2:Y:S01]  /*1080*/  LDG.E.CONSTANT R19, desc[UR10][R8.64] ;  /* 0x0000000a08137981 */ /* 0x000ea2000c1e9900 */
[----:B------:R-:W0:Y:S01]  /*1090*/  S2UR UR5, SR_CgaCtaId ;  /* 0x00000000000579c3 */ /* 0x000e220000008800 */
[----:B------:R-:W-:Y:S02]  /*10a0*/  UMOV UR4, 0x400 ;  /* 0x0000040000047882 */ /* 0x000fe40000000000 */
[----:B0-----:R-:W-:-:S09]  /*10b0*/  ULEA UR4, UR5, UR4, 0x18 ;  /* 0x0000000405047291 */ /* 0x001fd2000f8ec03f */
[----:B------:R-:W0:Y:S04]  /*10c0*/  LDS.128 R52, [UR4+0x10] ;  /* 0x00001004ff347984 */ /* 0x000e280008000c00 */
[----:B------:R-:W1:Y:S01]  /*10d0*/  LDS.128 R64, [UR4] ;  /* 0x00000004ff407984 */ /* 0x000e620008000c00 */
[----:B--2---:R-:W-:-:S05]  /*10e0*/  SHF.R.S32.HI R16, RZ, 0x1f, R19 ;  /* 0x0000001fff107819 */ /* 0x004fca0000011413 */
[----:B------:R-:W-:Y:S02]  /*10f0*/  IMAD R18, R16, UR13, RZ ;  /* 0x0000000d10127c24 */ /* 0x000fe4000f8e02ff */
[----:B------:R-:W-:-:S04]  /*1100*/  IMAD.WIDE.U32 R16, R19, UR13, R86 ;  /* 0x0000000d13107c25 */ /* 0x000fc8000f8e0056 */
[----:B------:R-:W-:Y:S01]  /*1110*/  IMAD R19, R19, R14, R18 ;  /* 0x0000000e13137224 */ /* 0x000fe200078e0212 */
[----:B------:R-:W-:-:S03]  /*1120*/  LEA R88, P0, R16, UR8, 0x1 ;  /* 0x0000000810587c11 */ /* 0x000fc6000f8008ff */
[----:B------:R-:W-:-:S05]  /*1130*/  IMAD.IADD R17, R17, 0x1, R19 ;  /* 0x0000000111117824 */ /* 0x000fca00078e0213 */
        /* <DEDUP_REMOVED lines=10> */
[----:B------:R-:W5:Y:S04]  /*11e0*/  LDG.E.128.CONSTANT R20, desc[UR10][R88.64+0x1200] ;  /* 0x0012000a58147981 */ /* 0x000f68000c1e9d00 */
[----:B------:R-:W5:Y:S04]  /*11f0*/  LDG.E.128.CONSTANT R24, desc[UR10][R88.64+0x1400] ;  /* 0x0014000a58187981 */ /* 0x000f68000c1e9d00 */
[----:B------:R-:W5:Y:S01]  /*1200*/  LDG.E.128.CONSTANT R28, desc[UR10][R88.64+0x1600] ;  /* 0x0016000a581c7981 */ /* 0x000f62000c1e9d00 */
        /* <DEDUP_REMOVED lines=8> */
[--C-:B--2---:R-:W-:Y:S02]  /*1290*/  HADD2.F32 R75, -RZ, R32.reuse.H1_H1 ;  /* 0x30000020ff4b7230 */ /* 0x104fe40000004100 */
[----:B------:R-:W-:Y:S02]  /*12a0*/  HADD2.F32 R73, -RZ, R32.H0_H0 ;  /* 0x20000020ff497230 */ /* 0x000fe40000004100 */
[--C-:B------:R-:W-:Y:S02]  /*12b0*/  HADD2.F32 R85, -RZ, R33.reuse.H0_H0 ;  /* 0x20000021ff557230 */ /* 0x100fe40000004100 */
[----:B------:R-:W-:Y:S01]  /*12c0*/  FMUL.FTZ R101, R52, R75 ;  /* 0x0000004b34657220 */ /* 0x000fe20000410000 */
[----:B------:R-:W-:Y:S01]  /*12d0*/  HADD2.F32 R90, -RZ, R33.H1_H1 ;  /* 0x30000021ff5a7230 */ /* 0x000fe20000004100 */
[----:B------:R-:W0:Y:S01]  /*12e0*/  LDS.128 R52, [UR4+0x20] ;  /* 0x00002004ff347984 */ /* 0x000e220008000c00 */
[----:B------:R-:W-:-:S02]  /*12f0*/  HADD2.F32 R94, -RZ, R34.H0_H0 ;  /* 0x20000022ff5e7230 */ /* 0x000fc40000004100 */
[----:B------:R-:W-:Y:S02]  /*1300*/  HADD2.F32 R93, -RZ, R34.H1_H1 ;  /* 0x30000022ff5d7230 */ /* 0x000fe40000004100 */
[--C-:B------:R-:W-:Y:S02]  /*1310*/  HADD2.F32 R98, -RZ, R35.reuse.H0_H0 ;  /* 0x20000023ff627230 */ /* 0x100fe40000004100 */
[----:B------:R-:W-:Y:S02]  /*1320*/  HADD2.F32 R97, -RZ, R35.H1_H1 ;  /* 0x30000023ff617230 */ /* 0x000fe40000004100 */
[----:B------:R-:W2:Y:S01]  /*1330*/  LDG.E.128.CONSTANT R32, desc[UR10][R88.64+0x1800] ;  /* 0x0018000a58207981 */ /* 0x000ea2000c1e9d00 */
[----:B------:R-:W-:Y:S01]  /*1340*/  FMUL.FTZ R100, R72, R73 ;  /* 0x0000004948647220 */ /* 0x000fe20000410000 */
[----:B------:R-:W-:Y:S01]  /*1350*/  FMUL.FTZ R72, R83, R90 ;  /* 0x0000005a53487220 */ /* 0x000fe20000410000 */
[----:B------:R-:W-:Y:S01]  /*1360*/  FMUL.FTZ R105, R91, R94 ;  /* 0x0000005e5b697220 */ /* 0x000fe20000410000 */
[----:B------:R-:W-:Y:S01]  /*1370*/  FMUL.FTZ R107, R95, R98 ;  /* 0x000000625f6b7220 */ /* 0x000fe20000410000 */
[----:B------:R-:W-:Y:S01]  /*1380*/  FMUL.FTZ R103, R74, R85 ;  /* 0x000000554a677220 */ /* 0x000fe20000410000 */
[----:B---3--:R-:W-:-:S02]  /*1390*/  HADD2.F32 R90, -RZ, R36.H0_H0 ;  /* 0x20000024ff5a7230 */ /* 0x008fc40000004100 */
[----:B------:R-:W-:Y:S01]  /*13a0*/  FMUL.FTZ R102, R92, R93 ;  /* 0x0000005d5c667220 */ /* 0x000fe20000410000 */
[----:B------:R-:W-:Y:S02]  /*13b0*/  HADD2.F32 R75, -RZ, R36.H1_H1 ;  /* 0x30000024ff4b7230 */ /* 0x000fe40000004100 */
[----:B------:R-:W-:Y:S01]  /*13c0*/  FMUL.FTZ R104, R96, R97 ;  /* 0x0000006160687220 */ /* 0x000fe20000410000 */
[--C-:B------:R-:W-:Y:S02]  /*13d0*/  HADD2.F32 R83, -RZ, R37.reuse.H0_H0 ;  /* 0x20000025ff537230 */ /* 0x100fe40000004100 */
[----:B------:R-:W-:Y:S02]  /*13e0*/  HADD2.F32 R91, -RZ, R37.H1_H1 ;  /* 0x30000025ff5b7230 */ /* 0x000fe40000004100 */
[--C-:B------:R-:W-:Y:S02]  /*13f0*/  HADD2.F32 R95, -RZ, R38.reuse.H0_H0 ;  /* 0x20000026ff5f7230 */ /* 0x100fe40000004100 */
[----:B------:R-:W-:-:S02]  /*1400*/  HADD2.F32 R94, -RZ, R38.H1_H1 ;  /* 0x30000026ff5e7230 */ /* 0x000fc40000004100 */
[--C-:B------:R-:W-:Y:S02]  /*1410*/  HADD2.F32 R99, -RZ, R39.reuse.H0_H0 ;  /* 0x20000027ff637230 */ /* 0x100fe40000004100 */
[----:B------:R-:W-:Y:S02]  /*1420*/  HADD2.F32 R98, -RZ, R39.H1_H1 ;  /* 0x30000027ff627230 */ /* 0x000fe40000004100 */
[--C-:B-1----:R-:W-:Y:S01]  /*1430*/  HADD2.F32 R73, -RZ, R64.reuse.H0_H0 ;  /* 0x20000040ff497230 */ /* 0x102fe20000004100 */
[----:B------:R-:W3:Y:S01]  /*1440*/  LDG.E.128.CONSTANT R36, desc[UR10][R88.64+0x1a00] ;  /* 0x001a000a58247981 */ /* 0x000ee2000c1e9d00 */
[----:B------:R-:W-:Y:S02]  /*1450*/  HADD2.F32 R74, -RZ, R64.H1_H1 ;  /* 0x30000040ff4a7230 */ /* 0x000fe40000004100 */
[--C-:B------:R-:W-:Y:S02]  /*1460*/  HADD2.F32 R64, -RZ, R65.reuse.H0_H0 ;  /* 0x20000041ff407230 */ /* 0x100fe40000004100 */
[----:B------:R-:W-:-:S02]  /*1470*/  HADD2.F32 R85, -RZ, R65.H1_H1 ;  /* 0x30000041ff557230 */ /* 0x000fc40000004100 */
[--C-:B------:R-:W-:Y:S02]  /*1480*/  HADD2.F32 R92, -RZ, R66.reuse.H0_H0 ;  /* 0x20000042ff5c7230 */ /* 0x100fe40000004100 */
[----:B------:R-:W-:Y:S02]  /*1490*/  HADD2.F32 R93, -RZ, R66.H1_H1 ;  /* 0x30000042ff5d7230 */ /* 0x000fe40000004100 */
[--C-:B------:R-:W-:Y:S02]  /*14a0*/  HADD2.F32 R97, -RZ, R67.reuse.H1_H1 ;  /* 0x30000043ff617230 */ /* 0x100fe40000004100 */
[----:B------:R-:W-:Y:S01]  /*14b0*/  FFMA.FTZ R74, R74, R75, R101 ;  /* 0x0000004b4a4a7223 */ /* 0x000fe20000010065 */
[----:B------:R-:W-:Y:S02]  /*14c0*/  HADD2.F32 R96, -RZ, R67.H0_H0 ;  /* 0x20000043ff607230 */ /* 0x000fe40000004100 */
[----:B------:R-:W-:Y:S01]  /*14d0*/  FFMA.FTZ R75, R64, R83, R103 ;  /* 0x00000053404b7223 */ /* 0x000fe20000010067 */
[----:B------:R-:W-:Y:S01]  /*14e0*/  FFMA.FTZ R85, R85, R91, R72 ;  /* 0x0000005b55557223 */ /* 0x000fe20000010048 */
[----:B------:R-:W-:Y:S01]  /*14f0*/  FFMA.FTZ R73, R73, R90, R100 ;  /* 0x0000005a49497223 */ /* 0x000fe20000010064 */
[----:B------:R-:W1:Y:S01]  /*1500*/  LDS.128 R64, [UR4+0x30] ;  /* 0x00003004ff407984 */ /* 0x000e620008000c00 */
[----:B------:R-:W-:Y:S01]  /*1510*/  FFMA.FTZ R72, R92, R95, R105 ;  /* 0x0000005f5c487223 */ /* 0x000fe20000010069 */
[----:B------:R-:W-:Y:S01]  /*1520*/  FFMA.FTZ R83, R93, R94, R102 ;  /* 0x0000005e5d537223 */ /* 0x000fe20000010066 */
[----:B------:R-:W-:Y:S01]  /*1530*/  FFMA.FTZ R97, R97, R98, R104 ;  /* 0x0000006261617223 */ /* 0x000fe20000010068 */
[----:B----4-:R-:W-:-:S02]  /*1540*/  HADD2.F32 R92, -RZ, R40.H0_H0 ;  /* 0x20000028ff5c7230 */ /* 0x010fc40000004100 */
[----:B------:R-:W-:Y:S02]  /*1550*/  HADD2.F32 R93, -RZ, R40.H1_H1 ;  /* 0x30000028ff5d7230 */ /* 0x000fe40000004100 */
[--C-:B------:R-:W-:Y:S02]  /*1560*/  HADD2.F32 R95, -RZ, R41.reuse.H0_H0 ;  /* 0x20000029ff5f7230 */ /* 0x100fe40000004100 */
[----:B------:R-:W-:Y:S02]  /*1570*/  HADD2.F32 R98, -RZ, R41.H1_H1 ;  /* 0x30000029ff627230 */ /* 0x000fe40000004100 */
[--C-:B------:R-:W-:Y:S02]  /*1580*/  HADD2.F32 R101, -RZ, R42.reuse.H0_H0 ;  /* 0x2000002aff657230 */ /* 0x100fe40000004100 */
[----:B------:R-:W-:Y:S02]  /*1590*/  HADD2.F32 R102, -RZ, R42.H1_H1 ;  /* 0x3000002aff667230 */ /* 0x000fe40000004100 */
[----:B------:R-:W-:-:S02]  /*15a0*/  HADD2.F32 R105, -RZ, R43.H0_H0 ;  /* 0x2000002bff697230 */ /* 0x000fc40000004100 */
[----:B------:R-:W-:Y:S02]  /*15b0*/  HADD2.F32 R106, -RZ, R43.H1_H1 ;  /* 0x3000002bff6a7230 */ /* 0x000fe40000004100 */
[--C-:B0-----:R-:W-:Y:S01]  /*15c0*/  HADD2.F32 R90, -RZ, R52.reuse.H0_H0 ;  /* 0x20000034ff5a7230 */ /* 0x101fe20000004100 */
[----:B------:R-:W4:Y:S01]  /*15d0*/  LDG.E.128.CONSTANT R40, desc[UR10][R88.64+0x1c00] ;  /* 0x001c000a58287981 */ /* 0x000f22000c1e9d00 */
        /* <DEDUP_REMOVED lines=16> */
[----:B-----5:R-:W-:-:S02]  /*16e0*/  HADD2.F32 R92, -RZ, R44.H0_H0 ;  /* 0x2000002cff5c7230 */ /* 0x020fc40000004100 */
        /* <DEDUP_REMOVED lines=15> */
[--C-:B------:R-:W-:Y:S02]  /*17e0*/  HADD2.F32 R104, -RZ, R67.reuse.H1_H1 ;  /* 0x30000043ff687230 */ /* 0x100fe40000004100 */
[----:B------:R-:W-:Y:S01]  /*17f0*/  FFMA.FTZ R64, R72, R92, R73 ;  /* 0x0000005c48407223 */ /* 0x000fe20000010049 */
[----:B------:R-:W-:Y:S01]  /*1800*/  FFMA.FTZ R65, R91, R93, R74 ;  /* 0x0000005d5b417223 */ /* 0x000fe2000001004a */
[----:B------:R-:W-:Y:S01]  /*1810*/  FFMA.FTZ R66, R94, R98, R75 ;  /* 0x000000625e427223 */ /* 0x000fe2000001004b */
[----:B------:R-:W-:Y:S01]  /*1820*/  HADD2.F32 R105, -RZ, R67.H0_H0 ;  /* 0x20000043ff697230 */ /* 0x000fe20000004100 */
        /* <DEDUP_REMOVED lines=13> */
[--C-:B0-----:R-:W-:Y:S01]  /*1900*/  HADD2.F32 R92, -RZ, R52.reuse.H1_H1 ;  /* 0x30000034ff5c7230 */ /* 0x101fe20000004100 */
[----:B------:R-:W5:Y:S01]  /*1910*/  LDG.E.128.CONSTANT R48, desc[UR10][R88.64+0x2000] ;  /* 0x0020000a58307981 */ /* 0x000f62000c1e9d00 */
[----:B------:R-:W-:Y:S02]  /*1920*/  HADD2.F32 R91, -RZ, R52.H0_H0 ;  /* 0x20000034ff5b7230 */ /* 0x000fe40000004100 */
[----:B------:R-:W-:Y:S02]  /*1930*/  HADD2.F32 R95, -RZ, R53.H0_H0 ;  /* 0x20000035ff5f7230 */ /* 0x000fe40000004100 */
[----:B------:R-:W-:Y:S01]  /*1940*/  FFMA.FTZ R92, R92, R93, R65 ;  /* 0x0000005d5c5c7223 */ /* 0x000fe20000010041 */
[----:B------:R-:W-:Y:S02]  /*1950*/  FFMA.FTZ R91, R91, R67, R64 ;  /* 0x000000435b5b7223 */ /* 0x000fe40000010040 */
[----:B------:R-:W-:-:S02]  /*1960*/  FFMA.FTZ R93, R95, R94, R66 ;  /* 0x0000005e5f5d7223 */ /* 0x000fc40000010042 */
[----:B------:R-:W0:Y:S01]  /*1970*/  LDS.128 R64, [UR4+0x60] ;  /* 0x00006004ff407984 */ /* 0x000e220008000c00 */
[----:B------:R-:W-:Y:S02]  /*1980*/  HADD2.F32 R101, -RZ, R55.H0_H0 ;  /* 0x20000037ff657230 */ /* 0x000fe40000004100 */
[----:B------:R-:W-:Y:S01]  /*1990*/  FFMA.FTZ R96, R105, R106, R96 ;  /* 0x0000006a69607223 */ /* 0x000fe20000010060 */
        /* <DEDUP_REMOVED lines=8> */
[----:B------:R-:W-:Y:S02]  /*1a20*/  HADD2.F32 R102, -RZ, R55.H1_H1 ;  /* 0x30000037ff667230 */ /* 0x000fe40000004100 */
[----:B------:R-:W-:Y:S01]  /*1a30*/  FFMA.FTZ R83, R54, R100, R83 ;  /* 0x0000006436537223 */ /* 0x000fe20000010053 */
[----:B-1----:R-:W-:Y:S01]  /*1a40*/  HADD2.F32 R58, -RZ, R73.H0_H0 ;  /* 0x20000049ff3a7230 */ /* 0x002fe20000004100 */
[----:B------:R-:W5:Y:S01]  /*1a50*/  LDG.E.128.CONSTANT R52, desc[UR10][R88.64+0x2200] ;  /* 0x0022000a58347981 */ /* 0x000f62000c1e9d00 */
[--C-:B------:R-:W-:Y:S02]  /*1a60*/  HADD2.F32 R94, -RZ, R56.reuse.H0_H0 ;  /* 0x20000038ff5e7230 */ /* 0x100fe40000004100 */
[----:B------:R-:W-:-:S02]  /*1a70*/  HADD2.F32 R95, -RZ, R56.H1_H1 ;  /* 0x30000038ff5f7230 */ /* 0x000fc40000004100 */
[--C-:B------:R-:W-:Y:S02]  /*1a80*/  HADD2.F32 R98, -RZ, R57.reuse.H0_H0 ;  /* 0x20000039ff627230 */ /* 0x100fe40000004100 */
[----:B------:R-:W-:Y:S02]  /*1a90*/  HADD2.F32 R99, -RZ, R57.H1_H1 ;  /* 0x30000039ff637230 */ /* 0x000fe40000004100 */
[----:B------:R-:W-:Y:S02]  /*1aa0*/  HADD2.F32 R73, -RZ, R73.H1_H1 ;  /* 0x30000049ff497230 */ /* 0x000fe40000004100 */
[--C-:B------:R-:W-:Y:S02]  /*1ab0*/  HADD2.F32 R56, -RZ, R72.reuse.H0_H0 ;  /* 0x20000048ff387230 */ /* 0x100fe40000004100 */
[----:B------:R-:W-:Y:S02]  /*1ac0*/  HADD2.F32 R57, -RZ, R72.H1_H1 ;  /* 0x30000048ff397230 */ /* 0x000fe40000004100 */
[----:B------:R-:W-:-:S02]  /*1ad0*/  HADD2.F32 R100, -RZ, R74.H0_H0 ;  /* 0x2000004aff647230 */ /* 0x000fc40000004100 */
[--C-:B------:R-:W-:Y:S02]  /*1ae0*/  HADD2.F32 R105, -RZ, R59.reuse.H0_H0 ;  /* 0x2000003bff697230 */ /* 0x100fe40000004100 */
[----:B------:R-:W-:Y:S02]  /*1af0*/  HADD2.F32 R106, -RZ, R59.H1_H1 ;  /* 0x3000003bff6a7230 */ /* 0x000fe40000004100 */
[----:B------:R-:W-:Y:S01]  /*1b00*/  FFMA.FTZ R97, R102, R104, R97 ;  /* 0x0000006866617223 */ /* 0x000fe20000010061 */
[--C-:B------:R-:W-:Y:S02]  /*1b10*/  HADD2.F32 R59, -RZ, R75.reuse.H0_H0 ;  /* 0x2000004bff3b7230 */ /* 0x100fe40000004100 */
[----:B------:R-:W-:Y:S01]  /*1b20*/  FFMA.FTZ R90, R73, R99, R90 ;  /* 0x00000063495a7223 */ /* 0x000fe2000001005a */
[----:B------:R-:W-:Y:S02]  /*1b30*/  HADD2.F32 R102, -RZ, R74.H1_H1 ;  /* 0x3000004aff667230 */ /* 0x000fe40000004100 */
[----:B------:R-:W-:Y:S01]  /*1b40*/  FFMA.FTZ R91, R56, R94, R91 ;  /* 0x0000005e385b7223 */ /* 0x000fe2000001005b */
[----:B------:R-:W-:-:S02]  /*1b50*/  HADD2.F32 R104, -RZ, R75.H1_H1 ;  /* 0x3000004bff687230 */ /* 0x000fc40000004100 */
[----:B------:R-:W-:Y:S01]  /*1b60*/  FFMA.FTZ R92, R57, R95, R92 ;  /* 0x0000005f395c7223 */ /* 0x000fe2000001005c */
[----:B------:R-:W-:Y:S01]  /*1b70*/  FFMA.FTZ R93, R58, R98, R93 ;  /* 0x000000623a5d7223 */ /* 0x000fe2000001005d */
[----:B------:R-:W1:Y:S01]  /*1b80*/  LDS.128 R72, [UR4+0x70] ;  /* 0x00007004ff487984 */ /* 0x000e620008000c00 */
[----:B------:R-:W-:Y:S01]  /*1b90*/  FFMA.FTZ R85, R100, R101, R85 ;  /* 0x0000006564557223 */ /* 0x000fe20000010055 */
[--C-:B------:R-:W-:Y:S02]  /*1ba0*/  HADD2.F32 R94, -RZ, R60.reuse.H0_H0 ;  /* 0x2000003cff5e7230 */ /* 0x100fe40000004100 */
[----:B------:R-:W-:Y:S01]  /*1bb0*/  FFMA.FTZ R96, R59, R105, R96 ;  /* 0x000000693b607223 */ /* 0x000fe20000010060 */
[----:B------:R-:W-:Y:S01]  /*1bc0*/  HADD2.F32 R95, -RZ, R60.H1_H1 ;  /* 0x3000003cff5f7230 */ /* 0x000fe20000004100 */
[----:B------:R-:W5:Y:S01]  /*1bd0*/  LDG.E.128.CONSTANT R56, desc[UR10][R88.64+0x2400] ;  /* 0x0024000a58387981 */ /* 0x000f62000c1e9d00 */
[--C-:B------:R-:W-:Y:S02]  /*1be0*/  HADD2.F32 R98, -RZ, R61.reuse.H0_H0 ;  /* 0x2000003dff627230 */ /* 0x100fe40000004100 */
[----:B------:R-:W-:-:S02]  /*1bf0*/  HADD2.F32 R99, -RZ, R61.H1_H1 ;  /* 0x3000003dff637230 */ /* 0x000fc40000004100 */
[--C-:B------:R-:W-:Y:S02]  /*1c00*/  HADD2.F32 R100, -RZ, R62.reuse.H0_H0 ;  /* 0x2000003eff647230 */ /* 0x100fe40000004100 */
[----:B------:R-:W-:Y:S02]  /*1c10*/  HADD2.F32 R101, -RZ, R62.H1_H1 ;  /* 0x3000003eff657230 */ /* 0x000fe40000004100 */
[--C-:B0-----:R-:W-:Y:S02]  /*1c20*/  HADD2.F32 R60, -RZ, R64.reuse.H0_H0 ;  /* 0x20000040ff3c7230 */ /* 0x101fe40000004100 */
[----:B------:R-:W-:Y:S02]  /*1c30*/  HADD2.F32 R61, -RZ, R64.H1_H1 ;  /* 0x30000040ff3d7230 */ /* 0x000fe40000004100 */
[----:B------:R-:W-:Y:S02]  /*1c40*/  HADD2.F32 R62, -RZ, R65.H0_H0 ;  /* 0x20000041ff3e7230 */ /* 0x000fe40000004100 */
[----:B------:R-:W-:Y:S01]  /*1c50*/  FFMA.FTZ R97, R104, R106, R97 ;  /* 0x0000006a68617223 */ /* 0x000fe20000010061 */
[----:B------:R-:W-:-:S02]  /*1c60*/  HADD2.F32 R104, -RZ, R63.H0_H0 ;  /* 0x2000003fff687230 */ /* 0x000fc40000004100 */
[----:B------:R-:W-:Y:S01]  /*1c70*/  FFMA.FTZ R91, R60, R94, R91 ;  /* 0x0000005e3c5b7223 */ /* 0x000fe2000001005b */
[----:B------:R-:W-:Y:S02]  /*1c80*/  HADD2.F32 R105, -RZ, R63.H1_H1 ;  /* 0x3000003fff697230 */ /* 0x000fe40000004100 */
[----:B------:R-:W-:Y:S01]  /*1c90*/  FFMA.FTZ R92, R61, R95, R92 ;  /* 0x0000005f3d5c7223 */ /* 0x000fe2000001005c */
[----:B------:R-:W-:Y:S02]  /*1ca0*/  FFMA.FTZ R93, R62, R98, R93 ;  /* 0x000000623e5d7223 */ /* 0x000fe4000001005d */
[----:B------:R-:W0:Y:S01]  /*1cb0*/  LDS.128 R60, [UR4+0x80] ;  /* 0x00008004ff3c7984 */ /* 0x000e220008000c00 */
[----:B------:R-:W-:Y:S01]  /*1cc0*/  FFMA.FTZ R83, R102, R103, R83 ;  /* 0x0000006766537223 */ /* 0x000fe20000010053 */
[--C-:B------:R-:W-:Y:S02]  /*1cd0*/  HADD2.F32 R64, -RZ, R66.reuse.H0_H0 ;  /* 0x20000042ff407230 */ /* 0x100fe40000004100 */
[----:B------:R-:W-:-:S02]  /*1ce0*/  HADD2.F32 R66, -RZ, R66.H1_H1 ;  /* 0x30000042ff427230 */ /* 0x000fc40000004100 */
[----:B------:R-:W-:Y:S02]  /*1cf0*/  HADD2.F32 R103, -RZ, R67.H0_H0 ;  /* 0x20000043ff677230 */ /* 0x000fe40000004100 */
[----:B------:R-:W-:Y:S02]  /*1d00*/  HADD2.F32 R65, -RZ, R65.H1_H1 ;  /* 0x30000041ff417230 */ /* 0x000fe40000004100 */
[----:B------:R-:W-:Y:S02]  /*1d10*/  HADD2.F32 R102, -RZ, R67.H1_H1 ;  /* 0x30000043ff667230 */ /* 0x000fe40000004100 */
[----:B------:R-:W-:Y:S01]  /*1d20*/  FFMA.FTZ R83, R66, R101, R83 ;  /* 0x0000006542537223 */ /* 0x000fe20000010053 */
[----:B------:R-:W-:Y:S01]  /*1d30*/  FFMA.FTZ R96, R103, R104, R96 ;  /* 0x0000006867607223 */ /* 0x000fe20000010060 */
[--C-:B------:R-:W-:Y:S02]  /*1d40*/  HADD2.F32 R101, -RZ, R70.reuse.H0_H0 ;  /* 0x20000046ff657230 */ /* 0x100fe40000004100 */
[----:B------:R-:W-:Y:S01]  /*1d50*/  FFMA.FTZ R90, R65, R99, R90 ;  /* 0x00000063415a7223 */ /* 0x000fe2000001005a */
[----:B------:R-:W-:-:S02]  /*1d60*/  HADD2.F32 R103, -RZ, R70.H1_H1 ;  /* 0x30000046ff677230 */ /* 0x000fc40000004100 */
[----:B------:R-:W-:Y:S01]  /*1d70*/  FFMA.FTZ R85, R64, R100, R85 ;  /* 0x0000006440557223 */ /* 0x000fe20000010055 */
[----:B------:R-:W-:Y:S01]  /*1d80*/  FFMA.FTZ R97, R102, R105, R97 ;  /* 0x0000006966617223 */ /* 0x000fe20000010061 */
[----:B-1----:R-:W-:Y:S01]  /*1d90*/  HADD2.F32 R70, -RZ, R73.H0_H0 ;  /* 0x20000049ff467230 */ /* 0x002fe20000004100 */
[----:B------:R-:W5:Y:S01]  /*1da0*/  LDG.E.128.CONSTANT R64, desc[UR10][R88.64+0x2600] ;  /* 0x0026000a58407981 */ /* 0x000f62000c1e9d00 */
[----:B------:R-:W-:Y:S02]  /*1db0*/  HADD2.F32 R99, -RZ, R69.H1_H1 ;  /* 0x30000045ff637230 */ /* 0x000fe40000004100 */
[----:B------:R-:W-:Y:S02]  /*1dc0*/  HADD2.F32 R73, -RZ, R73.H1_H1 ;  /* 0x30000049ff497230 */ /* 0x000fe40000004100 */
[--C-:B------:R-:W-:Y:S02]  /*1dd0*/  HADD2.F32 R100, -RZ, R74.reuse.H0_H0 ;  /* 0x2000004aff647230 */ /* 0x100fe40000004100 */
[----:B------:R-:W-:-:S02]  /*1de0*/  HADD2.F32 R102, -RZ, R74.H1_H1 ;  /* 0x3000004aff667230 */ /* 0x000fc40000004100 */
[--C-:B------:R-:W-:Y:S02]  /*1df0*/  HADD2.F32 R94, -RZ, R68.reuse.H0_H0 ;  /* 0x20000044ff5e7230 */ /* 0x100fe40000004100 */
[----:B------:R-:W-:Y:S02]  /*1e00*/  HADD2.F32 R95, -RZ, R68.H1_H1 ;  /* 0x30000044ff5f7230 */ /* 0x000fe40000004100 */
[----:B------:R-:W-:Y:S02]  /*1e10*/  HADD2.F32 R98, -RZ, R69.H0_H0 ;  /* 0x20000045ff627230 */ /* 0x000fe40000004100 */
        /* <DEDUP_REMOVED lines=9> */
[----:B------:R-:W1:Y:S01]  /*1eb0*/  LDS.128 R72, [UR4+0x90] ;  /* 0x00009004ff487984 */ /* 0x000e620008000c00 */
[----:B------:R-:W-:-:S02]  /*1ec0*/  HADD2.F32 R101, -RZ, R18.H0_H0 ;  /* 0x20000012ff657230 */ /* 0x000fc40000004100 */
[----:B------:R-:W-:Y:S02]  /*1ed0*/  HADD2.F32 R103, -RZ, R18.H1_H1 ;  /* 0x30000012ff677230 */ /* 0x000fe40000004100 */
[----:B------:R-:W-:Y:S01]  /*1ee0*/  FFMA.FTZ R91, R68, R94, R91 ;  /* 0x0000005e445b7223 */ /* 0x000fe2000001005b */
[----:B0-----:R-:W-:Y:S02]  /*1ef0*/  HADD2.F32 R18, -RZ, R61.H0_H0 ;  /* 0x2000003dff127230 */ /* 0x001fe40000004100 */
[----:B------:R-:W-:Y:S01]  /*1f00*/  FFMA.FTZ R92, R69, R95, R92 ;  /* 0x0000005f455c7223 */ /* 0x000fe2000001005c */
[----:B------:R-:W-:Y:S01]  /*1f10*/  FFMA.FTZ R93, R70, R98, R93 ;  /* 0x00000062465d7223 */ /* 0x000fe2000001005d */
[----:B------:R-:W-:Y:S01]  /*1f20*/  FFMA.FTZ R96, R71, R105, R96 ;  /* 0x0000006947607223 */ /* 0x000fe20000010060 */
[----:B------:R-:W-:Y:S01]  /*1f30*/  HADD2.F32 R99, -RZ, R17.H1_H1 ;  /* 0x30000011ff637230 */ /* 0x000fe20000004100 */
[----:B------:R-:W5:Y:S01]  /*1f40*/  LDG.E.128.CONSTANT R68, desc[UR10][R88.64+0x2800] ;  /* 0x0028000a58447981 */ /* 0x000f62000c1e9d00 */
[----:B------:R-:W-:-:S02]  /*1f50*/  HADD2.F32 R61, -RZ, R61.H1_H1 ;  /* 0x3000003dff3d7230 */ /* 0x000fc40000004100 */
[----:B------:R-:W-:Y:S01]  /*1f60*/  FFMA.FTZ R97, R104, R106, R97 ;  /* 0x0000006a68617223 */ /* 0x000fe20000010061 */
[--C-:B------:R-:W-:Y:S02]  /*1f70*/  HADD2.F32 R94, -RZ, R16.reuse.H0_H0 ;  /* 0x20000010ff5e7230 */ /* 0x100fe40000004100 */
[----:B------:R-:W-:Y:S02]  /*1f80*/  HADD2.F32 R95, -RZ, R16.H1_H1 ;  /* 0x30000010ff5f7230 */ /* 0x000fe40000004100 */
[----:B------:R-:W-:Y:S01]  /*1f90*/  FFMA.FTZ R90, R61, R99, R90 ;  /* 0x000000633d5a7223 */ /* 0x000fe2000001005a */
[----:B------:R-:W-:Y:S02]  /*1fa0*/  HADD2.F32 R98, -RZ, R17.H0_H0 ;  /* 0x20000011ff627230 */ /* 0x000fe40000004100 */
        /* <DEDUP_REMOVED lines=8> */
[----:B------:R-:W0:Y:S01]  /*2030*/  LDS.128 R60, [UR4+0xa0] ;  /* 0x0000a004ff3c7984 */ /* 0x000e220008000c00 */
[----:B------:R-:W-:Y:S01]  /*2040*/  FFMA.FTZ R91, R16, R94, R91 ;  /* 0x0000005e105b7223 */ /* 0x000fe2000001005b */
[----:B------:R-:W-:Y:S01]  /*2050*/  FFMA.FTZ R85, R100, R101, R85 ;  /* 0x0000006564557223 */ /* 0x000fe20000010055 */
        /* <DEDUP_REMOVED lines=9> */
[----:B------:R-:W-:Y:S02]  /*20f0*/  HADD2.F32 R97, -RZ, R20.H1_H1 ;  /* 0x30000014ff617230 */ /* 0x000fe40000004100 */
[--C-:B------:R-:W-:Y:S02]  /*2100*/  HADD2.F32 R98, -RZ, R21.reuse.H0_H0 ;  /* 0x20000015ff627230 */ /* 0x100fe40000004100 */
[----:B------:R-:W-:Y:S02]  /*2110*/  HADD2.F32 R99, -RZ, R21.H1_H1 ;  /* 0x30000015ff637230 */ /* 0x000fe40000004100 */
[----:B-1----:R-:W-:Y:S02]  /*2120*/  HADD2.F32 R22, -RZ, R73.H0_H0 ;  /* 0x20000049ff167230 */ /* 0x002fe40000004100 */
[--C-:B------:R-:W-:Y:S02]  /*2130*/  HADD2.F32 R20, -RZ, R72.reuse.H0_H0 ;  /* 0x20000048ff147230 */ /* 0x100fe40000004100 */
[----:B------:R-:W-:-:S02]  /*2140*/  HADD2.F32 R21, -RZ, R72.H1_H1 ;  /* 0x30000048ff157230 */ /* 0x000fc40000004100 */
[----:B------:R-:W-:Y:S02]  /*2150*/  HADD2.F32 R73, -RZ, R73.H1_H1 ;  /* 0x30000049ff497230 */ /* 0x000fe40000004100 */
[--C-:B------:R-:W-:Y:S02]  /*2160*/  HADD2.F32 R104, -RZ, R23.reuse.H0_H0 ;  /* 0x20000017ff687230 */ /* 0x100fe40000004100 */
[----:B------:R-:W-:Y:S02]  /*2170*/  HADD2.F32 R106, -RZ, R23.H1_H1 ;  /* 0x30000017ff6a7230 */ /* 0x000fe40000004100 */
[--C-:B------:R-:W-:Y:S02]  /*2180*/  HADD2.F32 R100, -RZ, R74.reuse.H0_H0 ;  /* 0x2000004aff647230 */ /* 0x100fe40000004100 */
[----:B------:R-:W-:Y:S02]  /*2190*/  HADD2.F32 R23, -RZ, R75.H0_H0 ;  /* 0x2000004bff177230 */ /* 0x000fe40000004100 */
[----:B------:R-:W-:Y:S01]  /*21a0*/  FFMA.FTZ R91, R20, R95, R91 ;  /* 0x0000005f145b7223 */ /* 0x000fe2000001005b */
[----:B------:R-:W-:-:S02]  /*21b0*/  HADD2.F32 R102, -RZ, R74.H1_H1 ;  /* 0x3000004aff667230 */ /* 0x000fc40000004100 */
        /* <DEDUP_REMOVED lines=14> */
[----:B------:R-:W-:Y:S02]  /*22a0*/  HADD2.F32 R105, -RZ, R75.H1_H1 ;  /* 0x3000004bff697230 */ /* 0x000fe40000004100 */
[----:B------:R-:W-:-:S02]  /*22b0*/  HADD2.F32 R26, -RZ, R61.H0_H0 ;  /* 0x2000003dff1a7230 */ /* 0x000fc40000004100 */
[----:B------:R-:W-:Y:S01]  /*22c0*/  FFMA.FTZ R83, R102, R103, R83 ;  /* 0x0000006766537223 */ /* 0x000fe20000010053 */
[--C-:B------:R-:W-:Y:S01]  /*22d0*/  HADD2.F32 R60, -RZ, R62.reuse.H0_H0 ;  /* 0x2000003eff3c7230 */ /* 0x100fe20000004100 */
[----:B------:R-:W0:Y:S01]  /*22e0*/  LDS.128 R72, [UR4+0xb0] ;  /* 0x0000b004ff487984 */ /* 0x000e220008000c00 */
[----:B------:R-:W-:Y:S02]  /*22f0*/  HADD2.F32 R61, -RZ, R61.H1_H1 ;  /* 0x3000003dff3d7230 */ /* 0x000fe40000004100 */
[----:B------:R-:W-:Y:S02]  /*2300*/  HADD2.F32 R62, -RZ, R62.H1_H1 ;  /* 0x3000003eff3e7230 */ /* 0x000fe40000004100 */
[----:B------:R-:W-:Y:S01]  /*2310*/  FFMA.FTZ R94, R105, R106, R94 ;  /* 0x0000006a695e7223 */ /* 0x000fe2000001005e */
[--C-:B------:R-:W-:Y:S02]  /*2320*/  HADD2.F32 R103, -RZ, R63.reuse.H0_H0 ;  /* 0x2000003fff677230 */ /* 0x100fe40000004100 */
[----:B------:R-:W-:Y:S01]  /*2330*/  FFMA.FTZ R90, R61, R99, R90 ;  /* 0x000000633d5a7223 */ /* 0x000fe2000001005a */
[----:B------:R-:W-:-:S02]  /*2340*/  HADD2.F32 R105, -RZ, R63.H1_H1 ;  /* 0x3000003fff697230 */ /* 0x000fc40000004100 */
[----:B------:R-:W-:Y:S01]  /*2350*/  FFMA.FTZ R85, R60, R100, R85 ;  /* 0x000000643c557223 */ /* 0x000fe20000010055 */
[----:B------:R-:W-:Y:S02]  /*2360*/  FFMA.FTZ R83, R62, R101, R83 ;  /* 0x000000653e537223 */ /* 0x000fe40000010053 */
[----:B------:R1:W5:Y:S01]  /*2370*/  LDG.E.128.CONSTANT R60, desc[UR10][R88.64+0x2e00] ;  /* 0x002e000a583c7981 */ /* 0x000362000c1e9d00 */
[--C-:B------:R-:W-:Y:S02]  /*2380*/  HADD2.F32 R102, -RZ, R27.reuse.H0_H0 ;  /* 0x2000001bff667230 */ /* 0x100fe40000004100 */
[----:B------:R-:W-:Y:S01]  /*2390*/  FFMA.FTZ R91, R24, R95, R91 ;  /* 0x0000005f185b7223 */ /* 0x000fe2000001005b */
[----:B------:R-:W-:Y:S02]  /*23a0*/  HADD2.F32 R104, -RZ, R27.H1_H1 ;  /* 0x3000001bff687230 */ /* 0x000fe40000004100 */
[----:B------:R-:W-:Y:S01]  /*23b0*/  FFMA.FTZ R92, R25, R97, R92 ;  /* 0x00000061195c7223 */ /* 0x000fe2000001005c */
[----:B------:R-:W-:-:S02]  /*23c0*/  FFMA.FTZ R93, R26, R98, R93 ;  /* 0x000000621a5d7223 */ /* 0x000fc4000001005d */
[----:B------:R-:W3:Y:S01]  /*23d0*/  LDS.128 R24, [UR4+0xc0] ;  /* 0x0000c004ff187984 */ /* 0x000ee20008000c00 */
[--C-:B------:R-:W-:Y:S02]  /*23e0*/  HADD2.F32 R95, -RZ, R28.reuse.H0_H0 ;  /* 0x2000001cff5f7230 */ /* 0x100fe40000004100 */
[----:B------:R-:W-:Y:S02]  /*23f0*/  HADD2.F32 R97, -RZ, R28.H1_H1 ;  /* 0x3000001cff617230 */ /* 0x000fe40000004100 */
[--C-:B------:R-:W-:Y:S02]  /*2400*/  HADD2.F32 R98, -RZ, R29.reuse.H0_H0 ;  /* 0x2000001dff627230 */ /* 0x100fe40000004100 */
[----:B------:R-:W-:Y:S02]  /*2410*/  HADD2.F32 R99, -RZ, R29.H1_H1 ;  /* 0x3000001dff637230 */ /* 0x000fe40000004100 */
[----:B------:R-:W-:Y:S01]  /*2420*/  FFMA.FTZ R96, R103, R102, R96 ;  /* 0x0000006667607223 */ /* 0x000fe20000010060 */
[----:B------:R-:W-:-:S02]  /*2430*/  HADD2.F32 R100, -RZ, R30.H0_H0 ;  /* 0x2000001eff647230 */ /* 0x000fc40000004100 */
[----:B------:R-:W-:Y:S02]  /*2440*/  HADD2.F32 R101, -RZ, R30.H1_H1 ;  /* 0x3000001eff657230 */ /* 0x000fe40000004100 */
[--C-:B------:R-:W-:Y:S02]  /*2450*/  HADD2.F32 R102, -RZ, R31.reuse.H0_H0 ;  /* 0x2000001fff667230 */ /* 0x100fe40000004100 */
[----:B------:R-:W-:Y:S02]  /*2460*/  HADD2.F32 R103, -RZ, R31.H1_H1 ;  /* 0x3000001fff677230 */ /* 0x000fe40000004100 */
[--C-:B0-----:R-:W-:Y:S02]  /*2470*/  HADD2.F32 R28, -RZ, R72.reuse.H0_H0 ;  /* 0x20000048ff1c7230 */ /* 0x101fe40000004100 */
[----:B------:R-:W-:Y:S02]  /*2480*/  HADD2.F32 R29, -RZ, R72.H1_H1 ;  /* 0x30000048ff1d7230 */ /* 0x000fe40000004100 */
[----:B------:R-:W-:-:S02]  /*2490*/  HADD2.F32 R72, -RZ, R73.H0_H0 ;  /* 0x20000049ff487230 */ /* 0x000fc40000004100 */
[----:B------:R-:W-:Y:S01]  /*24a0*/  FFMA.FTZ R91, R28, R95, R91 ;  /* 0x0000005f1c5b7223 */ /* 0x000fe2000001005b */
[--C-:B-1----:R-:W-:Y:S02]  /*24b0*/  HADD2.F32 R88, -RZ, R74.reuse.H0_H0 ;  /* 0x2000004aff587230 */ /* 0x102fe40000004100 */
[----:B------:R-:W-:Y:S01]  /*24c0*/  FFMA.FTZ R92, R29, R97, R92 ;  /* 0x000000611d5c7223 */ /* 0x000fe2000001005c */
[----:B------:R-:W-:Y:S01]  /*24d0*/  HADD2.F32 R89, -RZ, R75.H0_H0 ;  /* 0x2000004bff597230 */ /* 0x000fe20000004100 */
[----:B------:R-:W0:Y:S01]  /*24e0*/  LDS.128 R28, [UR4+0xd0] ;  /* 0x0000d004ff1c7984 */ /* 0x000e220008000c00 */
[----:B------:R-:W-:Y:S02]  /*24f0*/  HADD2.F32 R73, -RZ, R73.H1_H1 ;  /* 0x30000049ff497230 */ /* 0x000fe40000004100 */
        /* <DEDUP_REMOVED lines=8> */
[----:B------:R-:W-:Y:S01]  /*2580*/  FFMA.FTZ R89, R89, R102, R96 ;  /* 0x0000006659597223 */ /* 0x000fe20000010060 */
[--C-:B--2---:R-:W-:Y:S02]  /*2590*/  HADD2.F32 R72, -RZ, R32.reuse.H0_H0 ;  /* 0x20000020ff487230 */ /* 0x104fe40000004100 */
[----:B------:R-:W-:Y:S02]  /*25a0*/  HADD2.F32 R83, -RZ, R32.H1_H1 ;  /* 0x30000020ff537230 */ /* 0x000fe40000004100 */
[----:B------:R-:W-:-:S02]  /*25b0*/  HADD2.F32 R90, -RZ, R33.H0_H0 ;  /* 0x20000021ff5a7230 */ /* 0x000fc40000004100 */
[----:B------:R-:W-:Y:S02]  /*25c0*/  HADD2.F32 R94, -RZ, R33.H1_H1 ;  /* 0x30000021ff5e7230 */ /* 0x000fe40000004100 */
[--C-:B------:R-:W-:Y:S02]  /*25d0*/  HADD2.F32 R95, -RZ, R34.reuse.H0_H0 ;  /* 0x20000022ff5f7230 */ /* 0x100fe40000004100 */
[----:B------:R-:W-:Y:S02]  /*25e0*/  HADD2.F32 R97, -RZ, R34.H1_H1 ;  /* 0x30000022ff617230 */ /* 0x000fe40000004100 */
[--C-:B------:R-:W-:Y:S02]  /*25f0*/  HADD2.F32 R99, -RZ, R35.reuse.H0_H0 ;  /* 0x20000023ff637230 */ /* 0x100fe40000004100 */
[----:B------:R-:W-:Y:S02]  /*2600*/  HADD2.F32 R101, -RZ, R35.H1_H1 ;  /* 0x30000023ff657230 */ /* 0x000fe40000004100 */
[----:B---3--:R-:W-:-:S02]  /*2610*/  HADD2.F32 R32, -RZ, R24.H0_H0 ;  /* 0x20000018ff207230 */ /* 0x008fc40000004100 */
        /* <DEDUP_REMOVED lines=11> */
[--C-:B------:R-:W-:Y:S02]  /*26d0*/  HADD2.F32 R74, -RZ, R37.reuse.H0_H0 ;  /* 0x20000025ff4a7230 */ /* 0x100fe40000004100 */
[----:B------:R-:W-:Y:S02]  /*26e0*/  HADD2.F32 R83, -RZ, R37.H1_H1 ;  /* 0x30000025ff537230 */ /* 0x000fe40000004100 */
[----:B------:R-:W-:-:S02]  /*26f0*/  HADD2.F32 R72, -RZ, R36.H0_H0 ;  /* 0x20000024ff487230 */ /* 0x000fc40000004100 */
[----:B0-----:R-:W-:Y:S02]  /*2700*/  HADD2.F32 R37, -RZ, R28.H0_H0 ;  /* 0x2000001cff257230 */ /* 0x001fe40000004100 */
        /* <DEDUP_REMOVED lines=10> */
[----:B------:R-:W-:Y:S01]  /*27b0*/  FFMA.FTZ R32, R37, R72, R32 ;  /* 0x0000004825207223 */ /* 0x000fe20000010020 */
[--C-:B------:R-:W-:Y:S02]  /*27c0*/  HADD2.F32 R39, -RZ, R29.reuse.H0_H0 ;  /* 0x2000001dff277230 */ /* 0x100fe40000004100 */
[----:B------:R-:W-:Y:S02]  /*27d0*/  HADD2.F32 R38, -RZ, R29.H1_H1 ;  /* 0x3000001dff267230 */ /* 0x000fe40000004100 */
[--C-:B------:R-:W-:Y:S02]  /*27e0*/  HADD2.F32 R88, -RZ, R30.reuse.H0_H0 ;  /* 0x2000001eff587230 */ /* 0x100fe40000004100 */
[----:B------:R-:W-:-:S02]  /*27f0*/  HADD2.F32 R90, -RZ, R30.H1_H1 ;  /* 0x3000001eff5a7230 */ /* 0x000fc40000004100 */
[--C-:B------:R-:W-:Y:S02]  /*2800*/  HADD2.F32 R94, -RZ, R31.reuse.H0_H0 ;  /* 0x2000001fff5e7230 */ /* 0x100fe40000004100 */
[----:B------:R-:W-:Y:S02]  /*2810*/  HADD2.F32 R96, -RZ, R31.H1_H1 ;  /* 0x3000001fff607230 */ /* 0x000fe40000004100 */
[----:B------:R-:W0:Y:S01]  /*2820*/  LDS.128 R28, [UR4+0xf0] ;  /* 0x0000f004ff1c7984 */ /* 0x000e220008000c00 */
[----:B----4-:R-:W-:Y:S02]  /*2830*/  HADD2.F32 R36, -RZ, R40.H0_H0 ;  /* 0x20000028ff247230 */ /* 0x010fe40000004100 */
        /* <DEDUP_REMOVED lines=24> */
[----:B-----5:R-:W-:Y:S02]  /*29c0*/  HADD2.F32 R36, -RZ, R44.H0_H0 ;  /* 0x2000002cff247230 */ /* 0x020fe40000004100 */
        /* <DEDUP_REMOVED lines=20> */
[--C-:B------:R-:W-:Y:S01]  /*2b10*/  HADD2.F32 R40, -RZ, R45.reuse.H0_H0 ;  /* 0x2000002dff287230 */ /* 0x100fe20000004100 */
[----:B------:R-:W0:Y:S01]  /*2b20*/  LDS.128 R28, [UR4+0x110] ;  /* 0x00011004ff1c7984 */ /* 0x000e220008000c00 */
[----:B------:R-:W-:Y:S02]  /*2b30*/  HADD2.F32 R45, -RZ, R45.H1_H1 ;  /* 0x3000002dff2d7230 */ /* 0x000fe40000004100 */
[----:B------:R-:W-:Y:S02]  /*2b40*/  HADD2.F32 R36, -RZ, R48.H0_H0 ;  /* 0x20000030ff247230 */ /* 0x000fe40000004100 */
[----:B-1----:R-:W-:-:S02]  /*2b50*/  HADD2.F32 R37, -RZ, R24.H0_H0 ;  /* 0x20000018ff257230 */ /* 0x002fc40000004100 */
        /* <DEDUP_REMOVED lines=14> */
[----:B------:R-:W-:Y:S01]  /*2c40*/  FFMA.FTZ R35, R46, R73, R35 ;  /* 0x000000492e237223 */ /* 0x000fe20000010023 */
[----:B------:R-:W-:-:S02]  /*2c50*/  HADD2.F32 R40, -RZ, R49.H0_H0 ;  /* 0x20000031ff287230 */ /* 0x000fc40000004100 */
[----:B------:R-:W-:Y:S01]  /*2c60*/  FFMA.FTZ R89, R94, R93, R89 ;  /* 0x0000005d5e597223 */ /* 0x000fe20000010059 */
[--C-:B------:R-:W-:Y:S02]  /*2c70*/  HADD2.F32 R46, -RZ, R50.reuse.H0_H0 ;  /* 0x20000032ff2e7230 */ /* 0x100fe40000004100 */
[----:B------:R-:W-:Y:S01]  /*2c80*/  FFMA.FTZ R32, R37, R36, R32 ;  /* 0x0000002425207223 */ /* 0x000fe20000010020 */
[----:B------:R-:W-:Y:S02]  /*2c90*/  HADD2.F32 R49, -RZ, R49.H1_H1 ;  /* 0x30000031ff317230 */ /* 0x000fe40000004100 */
[----:B------:R-:W-:Y:S01]  /*2ca0*/  FFMA.FTZ R89, R90, R91, R89 ;  /* 0x0000005b5a597223 */ /* 0x000fe20000010059 */
[----:B------:R-:W-:Y:S02]  /*2cb0*/  HADD2.F32 R50, -RZ, R50.H1_H1 ;  /* 0x30000032ff327230 */ /* 0x000fe40000004100 */
[--C-:B------:R-:W-:Y:S02]  /*2cc0*/  HADD2.F32 R36, -RZ, R52.reuse.H0_H0 ;  /* 0x20000034ff247230 */ /* 0x100fe40000004100 */
[----:B------:R-:W-:-:S02]  /*2cd0*/  HADD2.F32 R52, -RZ, R52.H1_H1 ;  /* 0x30000034ff347230 */ /* 0x000fc40000004100 */
[--C-:B0-----:R-:W-:Y:S02]  /*2ce0*/  HADD2.F32 R37, -RZ, R28.reuse.H0_H0 ;  /* 0x2000001cff257230 */ /* 0x101fe40000004100 */
        /* <DEDUP_REMOVED lines=21> */
[----:B------:R-:W-:Y:S01]  /*2e40*/  FFMA.FTZ R47, R47, R73, R74 ;  /* 0x000000492f2f7223 */ /* 0x000fe2000001004a */
[----:B------:R-:W-:Y:S02]  /*2e50*/  HADD2.F32 R53, -RZ, R53.H1_H1 ;  /* 0x30000035ff357230 */ /* 0x000fe40000004100 */
[----:B------:R-:W-:Y:S01]  /*2e60*/  FFMA.FTZ R43, R72, R51, R43 ;  /* 0x00000033482b7223 */ /* 0x000fe2000001002b */
[----:B------:R-:W-:-:S02]  /*2e70*/  HADD2.F32 R54, -RZ, R54.H1_H1 ;  /* 0x30000036ff367230 */ /* 0x000fc40000004100 */
[----:B------:R-:W-:Y:S02]  /*2e80*/  HADD2.F32 R55, -RZ, R55.H1_H1 ;  /* 0x30000037ff377230 */ /* 0x000fe40000004100 */
        /* <DEDUP_REMOVED lines=67> */
[----:B------:R-:W-:Y:S01]  /*32c0*/  HADD2.F32 R46, -RZ, R70.H0_H0 ;  /* 0x20000046ff2e7230 */ /* 0x000fe20000004100 */
[----:B------:R-:W1:Y:S01]  /*32d0*/  LDS.128 R24, [UR4+0x160] ;  /* 0x00016004ff187984 */ /* 0x000e620008000c00 */
[----:B------:R-:W-:-:S02]  /*32e0*/  HADD2.F32 R40, -RZ, R69.H0_H0 ;  /* 0x20000045ff287230 */ /* 0x000fc40000004100 */
[----:B------:R-:W-:Y:S02]  /*32f0*/  HADD2.F32 R70, -RZ, R70.H1_H1 ;  /* 0x30000046ff467230 */ /* 0x000fe40000004100 */
[----:B------:R-:W-:Y:S01]  /*3300*/  FFMA.FTZ R36, R37, R36, R32 ;  /* 0x0000002425247223 */ /* 0x000fe20000010020 */
[----:B------:R-:W-:Y:S02]  /*3310*/  FFMA.FTZ R39, R39, R40, R34 ;  /* 0x0000002827277223 */ /* 0x000fe40000010022 */
[----:B------:R-:W-:Y:S02]  /*3320*/  FFMA.FTZ R44, R44, R70, R35 ;  /* 0x000000462c2c7223 */ /* 0x000fe40000010023 */
[----:B------:R-:W2:Y:S01]  /*3330*/  LDS.128 R32, [UR4+0x170] ;  /* 0x00017004ff207984 */ /* 0x000ea20008000c00 */
[----:B------:R-:W-:Y:S02]  /*3340*/  HADD2.F32 R49, -RZ, R71.H0_H0 ;  /* 0x20000047ff317230 */ /* 0x000fe40000004100 */
[----:B------:R-:W-:-:S02]  /*3350*/  HADD2.F32 R69, -RZ, R69.H1_H1 ;  /* 0x30000045ff457230 */ /* 0x000fc40000004100 */
        /* <DEDUP_REMOVED lines=10> */
[----:B------:R-:W-:Y:S02]  /*3400*/  HADD2.F32 R37, -RZ, R16.H0_H0 ;  /* 0x20000010ff257230 */ /* 0x000fe40000004100 */
[----:B------:R-:W-:Y:S02]  /*3410*/  HADD2.F32 R17, -RZ, R28.H0_H0 ;  /* 0x2000001cff117230 */ /* 0x000fe40000004100 */
[----:B------:R-:W-:Y:S02]  /*3420*/  HADD2.F32 R29, -RZ, R29.H1_H1 ;  /* 0x3000001dff1d7230 */ /* 0x000fe40000004100 */
[----:B------:R-:W-:-:S02]  /*3430*/  HADD2.F32 R50, -RZ, R19.H0_H0 ;  /* 0x20000013ff327230 */ /* 0x000fc40000004100 */
        /* <DEDUP_REMOVED lines=14> */
[----:B------:R-:W-:Y:S02]  /*3520*/  HADD2.F32 R36, -RZ, R20.H1_H1 ;  /* 0x30000014ff247230 */ /* 0x000fe40000004100 */
[----:B-1----:R-:W-:Y:S02]  /*3530*/  HADD2.F32 R21, -RZ, R25.H0_H0 ;  /* 0x20000019ff157230 */ /* 0x002fe40000004100 */
[--C-:B------:R-:W-:Y:S02]  /*3540*/  HADD2.F32 R20, -RZ, R24.reuse.H0_H0 ;  /* 0x20000018ff147230 */ /* 0x100fe40000004100 */
[----:B------:R-:W-:Y:S02]  /*3550*/  HADD2.F32 R19, -RZ, R24.H1_H1 ;  /* 0x30000018ff137230 */ /* 0x000fe40000004100 */
[----:B------:R-:W-:Y:S01]  /*3560*/  FFMA.FTZ R18, R21, R37, R18 ;  /* 0x0000002515127223 */ /* 0x000fe20000010012 */
[--C-:B------:R-:W-:Y:S02]  /*3570*/  HADD2.F32 R39, -RZ, R22.reuse.H0_H0 ;  /* 0x20000016ff277230 */ /* 0x100fe40000004100 */
[----:B------:R-:W-:-:S02]  /*3580*/  HADD2.F32 R40, -RZ, R22.H1_H1 ;  /* 0x30000016ff287230 */ /* 0x000fc40000004100 */
[----:B------:R-:W-:Y:S01]  /*3590*/  FFMA.FTZ R17, R20, R31, R17 ;  /* 0x0000001f14117223 */ /* 0x000fe20000010011 */
[----:B------:R-:W-:Y:S02]  /*35a0*/  HADD2.F32 R22, -RZ, R25.H1_H1 ;  /* 0x30000019ff167230 */ /* 0x000fe40000004100 */
[----:B------:R-:W-:Y:S01]  /*35b0*/  FFMA.FTZ R16, R19, R36, R16 ;  /* 0x0000002413107223 */ /* 0x000fe20000010010 */
[----:B------:R-:W-:Y:S02]  /*35c0*/  HADD2.F32 R21, -RZ, R60.H0_H0 ;  /* 0x2000003cff157230 */ /* 0x000fe40000004100 */
[--C-:B--2---:R-:W-:Y:S02]  /*35d0*/  HADD2.F32 R20, -RZ, R32.reuse.H0_H0 ;  /* 0x20000020ff147230 */ /* 0x104fe40000004100 */
        /* <DEDUP_REMOVED lines=8> */
[----:B------:R-:W-:Y:S01]  /*3660*/  FFMA.FTZ R30, R30, R51, R43 ;  /* 0x000000331e1e7223 */ /* 0x000fe2000001002b */
[--C-:B------:R-:W-:Y:S02]  /*3670*/  HADD2.F32 R43, -RZ, R23.reuse.H0_H0 ;  /* 0x20000017ff2b7230 */ /* 0x100fe40000004100 */
[----:B------:R-:W-:Y:S01]  /*3680*/  FFMA.FTZ R18, R29, R24, R18 ;  /* 0x000000181d127223 */ /* 0x000fe20000010012 */
[----:B------:R-:W-:-:S02]  /*3690*/  HADD2.F32 R45, -RZ, R23.H1_H1 ;  /* 0x30000017ff2d7230 */ /* 0x000fc40000004100 */
[----:B------:R-:W-:Y:S01]  /*36a0*/  FADD.FTZ R17, R17, R16 ;  /* 0x0000001011117221 */ /* 0x000fe20000010000 */
[--C-:B------:R-:W-:Y:S02]  /*36b0*/  HADD2.F32 R23, -RZ, R26.reuse.H0_H0 ;  /* 0x2000001aff177230 */ /* 0x100fe40000004100 */
[----:B------:R-:W-:Y:S02]  /*36c0*/  HADD2.F32 R33, -RZ, R33.H1_H1 ;  /* 0x30000021ff217230 */ /* 0x000fe40000004100 */
[----:B------:R-:W-:Y:S02]  /*36d0*/  HADD2.F32 R61, -RZ, R61.H1_H1 ;  /* 0x3000003dff3d7230 */ /* 0x000fe40000004100 */
[----:B------:R-:W-:Y:S01]  /*36e0*/  FADD.FTZ R21, R18, R17 ;  /* 0x0000001112157221 */ /* 0x000fe20000010000 */
[----:B------:R-:W-:Y:S02]  /*36f0*/  HADD2.F32 R25, -RZ, R26.H1_H1 ;  /* 0x3000001aff197230 */ /* 0x000fe40000004100 */
[----:B------:R-:W-:Y:S01]  /*3700*/  FFMA.FTZ R44, R49, R48, R44 ;  /* 0x00000030312c7223 */ /* 0x000fe2000001002c */
[----:B------:R-:W-:-:S02]  /*3710*/  HADD2.F32 R16, -RZ, R34.H0_H0 ;  /* 0x20000022ff107230 */ /* 0x000fc40000004100 */
[----:B------:R-:W-:Y:S01]  /*3720*/  FFMA.FTZ R23, R23, R39, R42 ;  /* 0x0000002717177223 */ /* 0x000fe2000001002a */
[--C-:B------:R-:W-:Y:S02]  /*3730*/  HADD2.F32 R17, -RZ, R62.reuse.H0_H0 ;  /* 0x2000003eff117230 */ /* 0x100fe40000004100 */
        /* <DEDUP_REMOVED lines=8> */
[----:B------:R-:W-:Y:S02]  /*37c0*/  HADD2.F32 R27, -RZ, R27.H1_H1 ;  /* 0x3000001bff1b7230 */ /* 0x000fe40000004100 */
[----:B------:R-:W-:Y:S01]  /*37d0*/  FFMA.FTZ R28, R41, R43, R28 ;  /* 0x0000002b291c7223 */ /* 0x000fe2000001001c */
[----:B------:R-:W-:Y:S02]  /*37e0*/  HADD2.F32 R19, -RZ, R63.H0_H0 ;  /* 0x2000003fff137230 */ /* 0x000fe40000004100 */
[----:B------:R-:W-:Y:S01]  /*37f0*/  FFMA.FTZ R25, R34, R62, R25 ;  /* 0x0000003e22197223 */ /* 0x000fe20000010019 */
[----:B------:R-:W-:Y:S02]  /*3800*/  HADD2.F32 R17, -RZ, R35.H0_H0 ;  /* 0x20000023ff117230 */ /* 0x000fe40000004100 */
        /* <DEDUP_REMOVED lines=20> */
.L_x_21985:
[----:B------:R-:W-:-:S05]  /*3950*/  MOV R17, 0xff7fffff ;  /* 0xff7fffff00117802 */ /* 0x000fca0000000f00 */
[----:B------:R0:W-:Y:S02]  /*3960*/  STS [R76], R17 ;  /* 0x000000114c007388 */ /* 0x0001e40000000800 */
.L_x_21986:
[----:B------:R-:W-:Y:S05]  /*3970*/  BSYNC B1 ;  /* 0x0000000000017941 */ /* 0x000fea0003800000 */
.L_x_21984:
[----:B------:R-:W-:Y:S01]  /*3980*/  VIADD R12, R12, 0x4 ;  /* 0x000000040c0c7836 */ /* 0x000fe20000000000 */
[----:B------:R-:W-:Y:S01]  /*3990*/  IADD3 R8, P1, R8, 0x10, RZ ;  /* 0x0000001008087810 */ /* 0x000fe20007f3e0ff */
[----:B------:R-:W-:Y:S01]  /*39a0*/  VIADD R15, R15, 0x80 ;  /* 0x000000800f0f7836 */ /* 0x000fe20000000000 */
[----:B01----:R-:W-:Y:S01]  /*39b0*/  IADD3 R76, R76, 0x200, RZ ;  /* 0x000002004c4c7810 */ /* 0x003fe20007ffe0ff */
[----:B------:R-:W-:Y:S01]  /*39c0*/  VIADD R10, R10, 0x80 ;  /* 0x000000800a0a7836 */ /* 0x000fe20000000000 */
[----:B------:R-:W-:Y:S02]  /*39d0*/  ISETP.GE.AND P0, PT, R12, R5, PT ;  /* 0x000000050c00720c */ /* 0x000fe40003f06270 */
[----:B------:R-:W-:Y:S02]  /*39e0*/  IADD3 R11, R11, 0x80, RZ ;  /* 0x000000800b0b7810 */ /* 0x000fe40007ffe0ff */
[----:B------:R-:W-:-:S09]  /*39f0*/  IADD3.X R9, RZ, R9, RZ, P1, !PT ;  /* 0x00000009ff097210 */ /* 0x000fd20000ffe4ff */
[----:B------:R-:W-:Y:S05]  /*3a00*/  @!P0 BRA `(.L_x_21987) ;  /* 0xffffffd000e88947 */ /* 0x000fea000383ffff */
.L_x_21983:
[----:B------:R-:W-:Y:S05]  /*3a10*/  BSYNC B0 ;  /* 0x0000000000007941 */ /* 0x000fea0003800000 */
.L_x_21982:
        /* <DEDUP_REMOVED lines=20> */
[----:B------:R-:W0:Y:S01]  /*3b60*/  SHFL.BFLY PT, R9, R10, 0x2, 0x1f ;  /* 0x0c401f000a097f89 */ /* 0x000e2200000e0000 */
[----:B------:R-:W-:-:S04]  /*3b70*/  @!P0 IADD3 R3, R3, 0x180, RZ ;  /* 0x0000018003038810 */ /* 0x000fc80007ffe0ff */
[----:B-1----:R-:W-:-:S04]  /*3b80*/  @!P0 LEA R3, R8, R3, 0x18 ;  /* 0x0000000308038211 */ /* 0x002fc800078ec0ff */
[----:B------:R-:W-:Y:S02]  /*3b90*/  @!P0 LEA R8, R82, R3, 0x2 ;  /* 0x0000000352088211 */ /* 0x000fe400078e10ff */
[----:B--2---:R-:W-:Y:S02]  /*3ba0*/  @!P1 LEA R11, R14, R11, 0x18 ;  /* 0x0000000b0e0b9211 */ /* 0x004fe400078ec0ff */
[----:B------:R-:W-:Y:S02]  /*3bb0*/  SHF.R.S32.HI R14, RZ, 0x1f, R13 ;  /* 0x0000001fff0e7819 */ /* 0x000fe4000001140d */
[----:B------:R-:W-:Y:S02]  /*3bc0*/  @!P1 LEA R11, R72, R11, 0x2 ;  /* 0x0000000b480b9211 */ /* 0x000fe400078e10ff */
[----:B0-----:R-:W-:Y:S01]  /*3bd0*/  FMNMX.FTZ R12, R10, R9, !PT ;  /* 0x000000090a0c7209 */ /* 0x001fe20007810000 */
[----:B------:R-:W-:Y:S01]  /*3be0*/  IMAD.MOV.U32 R10, RZ, RZ, -0x800001 ;  /* 0xff7fffffff0a7424 */ /* 0x000fe200078e00ff */
[----:B------:R-:W-:-:S03]  /*3bf0*/  LEA.HI R14, R14, R13, RZ, 0x5 ;  /* 0x0000000d0e0e7211 */ /* 0x000fc600078f28ff */
[----:B------:R-:W0:Y:S02]  /*3c00*/  SHFL.BFLY PT, R9, R12, 0x1, 0x1f ;  /* 0x0c201f000c097f89 */ /* 0x000e2400000e0000 */
        /* <DEDUP_REMOVED lines=30> */
.L_x_21992:
        /* <DEDUP_REMOVED lines=11> */
.L_x_21991:
[----:B------:R-:W-:Y:S05]  /*3ea0*/  BSYNC B1 ;  /* 0x0000000000017941 */ /* 0x000fea0003800000 */
.L_x_21990:
        /* <DEDUP_REMOVED lines=14> */
.L_x_21995:
        /* <DEDUP_REMOVED lines=100> */
.L_x_21994:
[----:B------:R-:W-:Y:S05]  /*45d0*/  BSYNC B1 ;  /* 0x0000000000017941 */ /* 0x000fea0003800000 */
.L_x_21993:
        /* <DEDUP_REMOVED lines=55> */
.L_x_21997:
[----:B------:R-:W-:Y:S05]  /*4950*/  BSYNC B1 ;  /* 0x0000000000017941 */ /* 0x000fea0003800000 */
.L_x_21996:
        /* <DEDUP_REMOVED lines=26> */
.L_x_21989:
[----:B------:R-:W-:Y:S05]  /*4b00*/  BSYNC B0 ;  /* 0x0000000000007941 */ /* 0x000fea0003800000 */
.L_x_21988:
        /* <DEDUP_REMOVED lines=41> */
[----:B------:R-:W-:-:S13]  /*4da0*/  LOP3.LUT P0, R3, R3, 0x3, RZ, 0xc0, !PT ;  /* 0x0000000303037812 */ /* 0x000fda000780c0ff */
[----:B01----:R-:W-:Y:S05]  /*4db0*/  @!P0 BRA `(.L_x_22001) ;  /* 0x0000000000348947 */ /* 0x003fea0003800000 */
[----:B------:R-:W0:Y:S01]  /*4dc0*/  S2UR UR5, SR_CgaCtaId ;  /* 0x00000000000579c3 */ /* 0x000e220000008800 */
[----:B------:R-:W-:Y:S02]  /*4dd0*/  UMOV UR4, 0x400 ;  /* 0x0000040000047882 */ /* 0x000fe40000000000 */
[----:B------:R-:W-:-:S04]  /*4de0*/  UIADD3 UR4, UR4, 0x1a0, URZ ;  /* 0x000001a004047890 */ /* 0x000fc8000fffe03f */
[----:B0-----:R-:W-:-:S06]  /*4df0*/  ULEA UR4, UR5, UR4, 0x18 ;  /* 0x0000000405047291 */ /* 0x001fcc000f8ec03f */
[----:B------:R-:W-:-:S07]  /*4e00*/  LEA R9, R81, UR4, 0x2 ;  /* 0x0000000451097c11 */ /* 0x000fce000f8e10ff */
.L_x_22002:
        /* <DEDUP_REMOVED lines=8> */
.L_x_22001:
[----:B------:R-:W-:Y:S05]  /*4e90*/  BSYNC B1 ;  /* 0x0000000000017941 */ /* 0x000fea0003800000 */
.L_x_22000:
        /* <DEDUP_REMOVED lines=14> */
.L_x_22005:
        /* <DEDUP_REMOVED lines=52> */
.L_x_22004:
[----:B------:R-:W-:Y:S05]  /*52c0*/  BSYNC B1 ;  /* 0x0000000000017941 */ /* 0x000fea0003800000 */
.L_x_22003:
        /* <DEDUP_REMOVED lines=31> */
.L_x_22007:
[----:B------:R-:W-:Y:S05]  /*54c0*/  BSYNC B1 ;  /* 0x0000000000017941 */ /* 0x000fea0003800000 */
.L_x_22006:
        /* <DEDUP_REMOVED lines=14> */
.L_x_21999:
[----:B------:R-:W-:Y:S05]  /*55b0*/  BSYNC B0 ;  /* 0x0000000000007941 */ /* 0x000fea0003800000 */
.L_x_21998:
[----:B------:R-:W-:Y:S01]  /*55c0*/  BAR.SYNC.DEFER_BLOCKING 0x0 ;  /* 0x0000000000007b1d */ /* 0x000fe20000010000 */
[----:B------:R-:W-:-:S05]  /*55d0*/  ISETP.GE.AND P0, PT, R82, R5, PT ;  /* 0x000000055200720c */ /* 0x000fca0003f06270 */
[----:B------:R-:W-:Y:S01]  /*55e0*/  ULDC UR8, c[0x0][0x25c] ;  /* 0x0000970000087ab9 */ /* 0x000fe20000000800 */
[----:B------:R-:W-:Y:S01]  /*55f0*/  ULDC.64 UR6, c[0x0][0x238] ;  /* 0x00008e0000067ab9 */ /* 0x000fe20000000a00 */
[----:B------:R-:W-:Y:S06]  /*5600*/  BSSY B1, `(.L_x_22008) ;  /* 0x00004fa000017945 */ /* 0x000fec0003800000 */
[----:B------:R-:W-:Y:S05]  /*5610*/  @!P0 BRA `(.L_x_22009) ;  /* 0x00000000003c8947 */ /* 0x000fea0003800000 */
[----:B------:R-:W-:Y:S01]  /*5620*/  HFMA2.MMA R67, -RZ, RZ, 0, 0 ;  /* 0x00000000ff437435 */ /* 0x000fe200000001ff */
[----:B------:R-:W-:Y:S01]  /*5630*/  IMAD.MOV.U32 R70, RZ, RZ, RZ ;  /* 0x000000ffff467224 */ /* 0x000fe200078e00ff */
[----:B------:R-:W-:Y:S01]  /*5640*/  CS2R R68, SRZ ;  /* 0x0000000000447805 */ /* 0x000fe2000001ff00 */
[----:B-1----:R-:W-:Y:S01]  /*5650*/  IMAD.MOV.U32 R3, RZ, RZ, RZ ;  /* 0x000000ffff037224 */ /* 0x002fe200078e00ff */
[----:B0-----:R-:W-:Y:S02]  /*5660*/  CS2R R8, SRZ ;  /* 0x0000000000087805 */ /* 0x001fe4000001ff00 */
        /* <DEDUP_REMOVED lines=8> */
[----:B------:R-:W-:Y:S01]  /*56f0*/  MOV R0, RZ ;  /* 0x000000ff00007202 */ /* 0x000fe20000000f00 */
[----:B------:R-:W-:Y:S06]  /*5700*/  BRA `(.L_x_22010) ;  /* 0x0000004c00a47947 */ /* 0x000fec0003800000 */
.L_x_22009:
[----:B-1----:R-:W1:Y:S01]  /*5710*/  I2F.RP R8, R2 ;  /* 0x0000000200087306 */ /* 0x002e620000209400 */
[----:B------:R-:W-:Y:S01]  /*5720*/  SHF.R.S32.HI R3, RZ, 0x1f, R72 ;  /* 0x0000001fff037819 */ /* 0x000fe20000011448 */
[----:B------:R-:W2:Y:S01]  /*5730*/  LDC R21, c[0x0][0x25c] ;  /* 0x00009700ff157b82 */ /* 0x000ea20000000800 */
[----:B------:R-:W-:Y:S01]  /*5740*/  HFMA2.MMA R66, -RZ, RZ, 0, 0 ;  /* 0x00000000ff427435 */ /* 0x000fe200000001ff */
[----:B------:R-:W-:Y:S01]  /*5750*/  ULDC UR5, c[0x0][0x260] ;  /* 0x0000980000057ab9 */ /* 0x000fe20000000800 */
[----:B------:R-:W-:Y:S01]  /*5760*/  LEA.HI R20, R3, R72, RZ, 0x2 ;  /* 0x0000004803147211 */ /* 0x000fe200078f10ff */
[----:B------:R-:W-:Y:S01]  /*5770*/  IMAD R114, R0, UR5, RZ ;  /* 0x0000000500727c24 */ /* 0x000fe2000f8e02ff */
[----:B------:R-:W-:Y:S01]  /*5780*/  ULDC UR4, c[0x0][0x27c] ;  /* 0x00009f0000047ab9 */ /* 0x000fe20000000800 */
[----:B------:R-:W-:Y:S01]  /*5790*/  VIADD R71, R5, 0xffffffff ;  /* 0xffffffff05477836 */ /* 0x000fe20000000000 */
[C---:B------:R-:W-:Y:S01]  /*57a0*/  LOP3.LUT R3, R20.reuse, 0x1ffffffc, RZ, 0xc0, !PT ;  /* 0x1ffffffc14037812 */ /* 0x040fe200078ec0ff */
[----:B------:R-:W-:Y:S01]  /*57b0*/  IMAD.SHL.U32 R20, R20, 0x8, RZ ;  /* 0x0000000814147824 */ /* 0x000fe200078e00ff */
[----:B------:R-:W-:-:S02]  /*57c0*/  IADD3 R74, R4, -UR4, RZ ;  /* 0x80000004044a7c10 */ /* 0x000fc4000fffe0ff */
[----:B------:R-:W-:Y:S02]  /*57d0*/  CS2R R68, SRZ ;  /* 0x0000000000447805 */ /* 0x000fe4000001ff00 */
[----:B------:R-:W-:Y:S01]  /*57e0*/  MOV R70, RZ ;  /* 0x000000ff00467202 */ /* 0x000fe20000000f00 */
[----:B------:R-:W-:Y:S01]  /*57f0*/  IMAD.IADD R72, R72, 0x1, -R3 ;  /* 0x0000000148487824 */ /* 0x000fe200078e0a03 */
[----:B-1----:R-:W1:Y:S01]  /*5800*/  MUFU.RCP R8, R8 ;  /* 0x0000000800087308 */ /* 0x002e620000001000 */
[----:B------:R-:W-:Y:S01]  /*5810*/  LOP3.LUT R73, R20, 0xffffffe0, RZ, 0xc0, !PT ;  /* 0xffffffe014497812 */ /* 0x000fe200078ec0ff */
[----:B------:R-:W-:Y:S01]  /*5820*/  HFMA2.MMA R3, -RZ, RZ, 0, 0 ;  /* 0x00000000ff037435 */ /* 0x000fe200000001ff */
[----:B------:R-:W-:Y:S02]  /*5830*/  CS2R R10, SRZ ;  /* 0x00000000000a7805 */ /* 0x000fe4000001ff00 */
[----:B------:R-:W-:Y:S02]  /*5840*/  CS2R R12, SRZ ;  /* 0x00000000000c7805 */ /* 0x000fe4000001ff00 */
[----:B------:R-:W-:Y:S01]  /*5850*/  CS2R R14, SRZ ;  /* 0x00000000000e7805 */ /* 0x000fe2000001ff00 */
[----:B------:R-:W-:Y:S01]  /*5860*/  IMAD R73, R72, 0x8, R73 ;  /* 0x0000000848497824 */ /* 0x000fe200078e0249 */
[----:B------:R-:W-:-:S02]  /*5870*/  CS2R R16, SRZ ;  /* 0x0000000000107805 */ /* 0x000fc4000001ff00 */
[----:B------:R-:W-:Y:S02]  /*5880*/  CS2R R18, SRZ ;  /* 0x0000000000127805 */ /* 0x000fe4000001ff00 */
[----:B------:R-:W-:Y:S02]  /*5890*/  CS2R R60, SRZ ;  /* 0x00000000003c7805 */ /* 0x000fe4000001ff00 */
[----:B------:R-:W-:Y:S02]  /*58a0*/  CS2R R62, SRZ ;  /* 0x00000000003e7805 */ /* 0x000fe4000001ff00 */
[----:B------:R-:W-:Y:S02]  /*58b0*/  CS2R R64, SRZ ;  /* 0x0000000000407805 */ /* 0x000fe4000001ff00 */
[----:B------:R-:W-:Y:S01]  /*58c0*/  MOV R0, RZ ;  /* 0x000000ff00007202 */ /* 0x000fe20000000f00 */
[C---:B------:R-:W-:Y:S01]  /*58d0*/  VIADD R106, R73.reuse, 0x200 ;  /* 0x00000200496a7836 */ /* 0x040fe20000000000 */
[----:B--2---:R-:W-:Y:S01]  /*58e0*/  SHF.R.S32.HI R4, RZ, 0x1f, R21 ;  /* 0x0000001fff047819 */ /* 0x004fe20000011415 */
[C---:B------:R-:W-:Y:S01]  /*58f0*/  VIADD R104, R73.reuse, 0x400 ;  /* 0x0000040049687836 */ /* 0x040fe20000000000 */
[----:B------:R-:W-:Y:S01]  /*5900*/  SHF.R.S32.HI R115, RZ, 0x1f, R114 ;  /* 0x0000001fff737819 */ /* 0x000fe20000011472 */
[----:B-1----:R-:W-:Y:S01]  /*5910*/  VIADD R67, R8, 0xffffffe ;  /* 0x0ffffffe08437836 */ /* 0x002fe20000000000 */
[C---:B------:R-:W-:Y:S01]  /*5920*/  IADD3 R105, R73.reuse, 0x300, RZ ;  /* 0x0000030049697810 */ /* 0x040fe20007ffe0ff */
[C---:B------:R-:W-:Y:S01]  /*5930*/  VIADD R101, R73.reuse, 0x600 ;  /* 0x0000060049657836 */ /* 0x040fe20000000000 */
[C---:B------:R-:W-:Y:S01]  /*5940*/  IADD3 R102, R73.reuse, 0x500, RZ ;  /* 0x0000050049667810 */ /* 0x040fe20007ffe0ff */
[C---:B------:R-:W-:Y:S01]  /*5950*/  VIADD R99, R73.reuse, 0x800 ;  /* 0x0000080049637836 */ /* 0x040fe20000000000 */
[C---:B------:R-:W-:Y:S01]  /*5960*/  IADD3 R100, R73.reuse, 0x700, RZ ;  /* 0x0000070049647810 */ /* 0x040fe20007ffe0ff */
[----:B------:R-:W0:Y:S01]  /*5970*/  F2I.FTZ.U32.TRUNC.NTZ R67, R67 ;  /* 0x0000004300437305 */ /* 0x000e22000021f000 */
        /* <DEDUP_REMOVED lines=13> */
[----:B------:R-:W-:Y:S01]  /*5a50*/  VIADD R77, R73, 0x1600 ;  /* 0x00001600494d7836 */ /* 0x000fe20000000000 */
[----:B0-----:R-:W-:-:S02]  /*5a60*/  IADD3 R9, RZ, -R67, RZ ;  /* 0x80000043ff097210 */ /* 0x001fc40007ffe0ff */
[----:B------:R-:W-:-:S03]  /*5a70*/  IADD3 R76, R73, 0x1700, RZ ;  /* 0x00001700494c7810 */ /* 0x000fc60007ffe0ff */
[----:B------:R-:W-:-:S04]  /*5a80*/  IMAD R9, R9, R2, RZ ;  /* 0x0000000209097224 */ /* 0x000fc800078e02ff */
[----:B------:R-:W-:Y:S01]  /*5a90*/  IMAD.HI.U32 R66, R67, R9, R66 ;  /* 0x0000000943427227 */ /* 0x000fe200078e0042 */
[----:B------:R-:W-:-:S03]  /*5aa0*/  CS2R R8, SRZ ;  /* 0x0000000000087805 */ /* 0x000fc6000001ff00 */
[----:B------:R-:W-:-:S07]  /*5ab0*/  IMAD.MOV.U32 R67, RZ, RZ, RZ ;  /* 0x000000ffff437224 */ /* 0x000fce00078e00ff */
.L_x_22061:
        /* <DEDUP_REMOVED lines=25> */
[----:B------:R-:W-:Y:S02]  /*5c50*/  @!P1 LOP3.LUT R23, RZ, R24, RZ, 0x33, !PT ;  /* 0x00000018ff179212 */ /* 0x000fe400078e33ff */
[----:B------:R-:W-:Y:S01]  /*5c60*/  ISETP.NE.AND P2, PT, R28, RZ, PT ;  /* 0x000000ff1c00720c */ /* 0x000fe20003f45270 */
        /* <DEDUP_REMOVED lines=23> */
[----:B------:R-:W-:-:S06]  /*5de0*/  LEA.HI.X R21, R21, UR7, R22, 0x2, P0 ;  /* 0x0000000715157c11 */ /* 0x000fcc00080f1416 */
[----:B------:R-:W2:Y:S01]  /*5df0*/  LDG.E.CONSTANT R21, desc[UR10][R20.64] ;  /* 0x0000000a14157981 */ /* 0x000ea2000c1e9900 */
[----:B------:R-:W1:Y:S01]  /*5e00*/  S2UR UR5, SR_CgaCtaId ;  /* 0x00000000000579c3 */ /* 0x000e620000008800 */
[----:B------:R-:W-:Y:S01]  /*5e10*/  UMOV UR4, 0x400 ;  /* 0x0000040000047882 */ /* 0x000fe20000000000 */
[----:B------:R-:W-:Y:S01]  /*5e20*/  LEA R75, R72, R75, 0x3 ;  /* 0x0000004b484b7211 */ /* 0x000fe200078e18ff */
[----:B------:R-:W-:-:S04]  /*5e30*/  UIADD3 UR4, UR4, 0x1a0, URZ ;  /* 0x000001a004047890 */ /* 0x000fc8000fffe03f */
[----:B-1----:R-:W-:-:S06]  /*5e40*/  ULEA UR4, UR5, UR4, 0x18 ;  /* 0x0000000405047291 */ /* 0x002fcc000f8ec03f */
[----:B------:R-:W-:Y:S02]  /*5e50*/  LEA R108, R75, UR4, 0x2 ;  /* 0x000000044b6c7c11 */ /* 0x000fe4000f8e10ff */
        /* <DEDUP_REMOVED lines=10> */
[-C--:B------:R-:W-:Y:S02]  /*5f00*/  LEA.HI.X.SX32 R32, R73, R86.reuse, 0x1, P0 ;  /* 0x0000005649207211 */ /* 0x080fe400000f0eff */
[----:B------:R-:W-:Y:S02]  /*5f10*/  LEA.HI.X.SX32 R26, R106, R86, 0x1, P2 ;  /* 0x000000566a1a7211 */ /* 0x000fe400010f0eff */
[----:B------:R-:W-:Y:S02]  /*5f20*/  LEA R124, P0, R22, R28, 0x1 ;  /* 0x0000001c167c7211 */ /* 0x000fe400078008ff */
[----:B------:R-:W-:Y:S02]  /*5f30*/  LEA.HI.X.SX32 R20, R105, R86, 0x1, P4 ;  /* 0x0000005669147211 */ /* 0x000fe400020f0eff */
[----:B------:R-:W-:Y:S02]  /*5f40*/  LEA.HI.X R31, R27, R29, R32, 0x1, P1 ;  /* 0x0000001d1b1f7211 */ /* 0x000fe400008f0c20 */
[----:B------:R-:W-:-:S02]  /*5f50*/  IADD3 R21, P1, R104, R24, RZ ;  /* 0x0000001868157210 */ /* 0x000fc40007f3e0ff */
[-C--:B------:R-:W-:Y:S02]  /*5f60*/  LEA.HI.X R81, R23, R29.reuse, R26, 0x1, P3 ;  /* 0x0000001d17517211 */ /* 0x080fe400018f0c1a */
[----:B------:R-:W-:Y:S02]  /*5f70*/  LEA.HI.X R125, R22, R29, R20, 0x1, P0 ;  /* 0x0000001d167d7211 */ /* 0x000fe400000f0c14 */
[----:B------:R-:W-:Y:S02]  /*5f80*/  IADD3 R22, P2, R102, R24, RZ ;  /* 0x0000001866167210 */ /* 0x000fe40007f5e0ff */
[----:B------:R-:W-:Y:S02]  /*5f90*/  LEA R34, P0, R21, R28, 0x1 ;  /* 0x0000001c15227211 */ /* 0x000fe400078008ff */
[----:B------:R-:W-:Y:S02]  /*5fa0*/  LEA.HI.X.SX32 R26, R104, R86, 0x1, P1 ;  /* 0x00000056681a7211 */ /* 0x000fe400008f0eff */
[----:B------:R-:W-:-:S02]  /*5fb0*/  IADD3 R20, P3, R101, R24, RZ ;  /* 0x0000001865147210 */ /* 0x000fc40007f7e0ff */
[----:B------:R-:W-:Y:S02]  /*5fc0*/  LEA R32, P1, R22, R28, 0x1 ;  /* 0x0000001c16207211 */ /* 0x000fe400078208ff */
[----:B------:R-:W-:Y:S02]  /*5fd0*/  LEA.HI.X.SX32 R23, R102, R86, 0x1, P2 ;  /* 0x0000005666177211 */ /* 0x000fe400010f0eff */
[-C--:B------:R-:W-:Y:S02]  /*5fe0*/  LEA.HI.X R35, R21, R29.reuse, R26, 0x1, P0 ;  /* 0x0000001d15237211 */ /* 0x080fe400000f0c1a */
[----:B------:R-:W-:Y:S02]  /*5ff0*/  LEA R118, P0, R20, R28, 0x1 ;  /* 0x0000001c14767211 */ /* 0x000fe400078008ff */
[----:B------:R-:W-:Y:S02]  /*6000*/  LEA.HI.X.SX32 R21, R101, R86, 0x1, P3 ;  /* 0x0000005665157211 */ /* 0x000fe400018f0eff */
[----:B------:R-:W-:-:S02]  /*6010*/  LEA.HI.X R33, R22, R29, R23, 0x1, P1 ;  /* 0x0000001d16217211 */ /* 0x000fc400008f0c17 */
[-C--:B------:R-:W-:Y:S02]  /*6020*/  IADD3 R25, P1, R100, R24.reuse, RZ ;  /* 0x0000001864197210 */ /* 0x080fe40007f3e0ff */
[----:B------:R-:W-:Y:S02]  /*6030*/  LEA.HI.X R119, R20, R29, R21, 0x1, P0 ;  /* 0x0000001d14777211 */ /* 0x000fe400000f0c15 */
[-C--:B------:R-:W-:Y:S02]  /*6040*/  IADD3 R22, P2, R99, R24.reuse, RZ ;  /* 0x0000001863167210 */ /* 0x080fe40007f5e0ff */
[----:B------:R-:W-:Y:S02]  /*6050*/  IADD3 R20, P4, R98, R24, RZ ;  /* 0x0000001862147210 */ /* 0x000fe40007f9e0ff */
[----:B------:R-:W-:Y:S02]  /*6060*/  LEA.HI.X.SX32 R26, R100, R86, 0x1, P1 ;  /* 0x00000056641a7211 */ /* 0x000fe400008f0eff */
[----:B------:R-:W-:-:S02]  /*6070*/  LEA R54, P3, R22, R28, 0x1 ;  /* 0x0000001c16367211 */ /* 0x000fc400078608ff */
[----:B------:R-:W-:Y:S02]  /*6080*/  LEA.HI.X.SX32 R23, R99, R86, 0x1, P2 ;  /* 0x0000005663177211 */ /* 0x000fe400010f0eff */
[----:B------:R-:W-:Y:S02]  /*6090*/  LEA R50, P1, R20, R28, 0x1 ;  /* 0x0000001c14327211 */ /* 0x000fe400078208ff */
[----:B------:R-:W-:Y:S02]  /*60a0*/  LEA.HI.X.SX32 R21, R98, R86, 0x1, P4 ;  /* 0x0000005662157211 */ /* 0x000fe400020f0eff */
[-C--:B------:R-:W-:Y:S02]  /*60b0*/  LEA.HI.X R55, R22, R29.reuse, R23, 0x1, P3 ;  /* 0x0000001d16377211 */ /* 0x080fe400018f0c17 */
[----:B------:R-:W-:Y:S02]  /*60c0*/  LEA.HI.X R51, R20, R29, R21, 0x1, P1 ;  /* 0x0000001d14337211 */ /* 0x000fe400008f0c15 */
[----:B------:R-:W-:-:S02]  /*60d0*/  LEA R58, P0, R25, R28, 0x1 ;  /* 0x0000001c193a7211 */ /* 0x000fc400078008ff */
[-C--:B------:R-:W-:Y:S02]  /*60e0*/  IADD3 R22, P2, R95, R24.reuse, RZ ;  /* 0x000000185f167210 */ /* 0x080fe40007f5e0ff */
[----:B------:R-:W-:Y:S02]  /*60f0*/  IADD3 R20, P4, R94, R24, RZ ;  /* 0x000000185e147210 */ /* 0x000fe40007f9e0ff */
[----:B------:R-:W-:Y:S02]  /*6100*/  LEA.HI.X R59, R25, R29, R26, 0x1, P0 ;  /* 0x0000001d193b7211 */ /* 0x000fe400000f0c1a */
[-C--:B------:R-:W-:Y:S02]  /*6110*/  LEA R42, P3, R22, R28.reuse, 0x1 ;  /* 0x0000001c162a7211 */ /* 0x080fe400078608ff */
[----:B------:R-:W-:Y:S02]  /*6120*/  LEA R38, P5, R20, R28, 0x1 ;  /* 0x0000001c14267211 */ /* 0x000fe400078a08ff */
[----:B------:R-:W-:-:S02]  /*6130*/  LEA.HI.X.SX32 R23, R95, R86, 0x1, P2 ;  /* 0x000000565f177211 */ /* 0x000fc400010f0eff */
[----:B------:R-:W-:Y:S02]  /*6140*/  LEA.HI.X.SX32 R21, R94, R86, 0x1, P4 ;  /* 0x000000565e157211 */ /* 0x000fe400020f0eff */
[-C--:B------:R-:W-:Y:S02]  /*6150*/  IADD3 R25, P0, R97, R24.reuse, RZ ;  /* 0x0000001861197210 */ /* 0x080fe40007f1e0ff */
[-C--:B------:R-:W-:Y:S02]  /*6160*/  LEA.HI.X R43, R22, R29.reuse, R23, 0x1, P3 ;  /* 0x0000001d162b7211 */ /* 0x080fe400018f0c17 */
[----:B------:R-:W-:Y:S02]  /*6170*/  LEA.HI.X R39, R20, R29, R21, 0x1, P5 ;  /* 0x0000001d14277211 */ /* 0x000fe400028f0c15 */
[----:B------:R-:W-:Y:S02]  /*6180*/  IADD3 R27, P6, R93, R24, RZ ;  /* 0x000000185d1b7210 */ /* 0x000fe40007fde0ff */
[----:B------:R-:W-:-:S02]  /*6190*/  LEA R46, P1, R25, R28, 0x1 ;  /* 0x0000001c192e7211 */ /* 0x000fc400078208ff */
[----:B------:R-:W-:Y:S02]  /*61a0*/  LEA.HI.X.SX32 R26, R97, R86, 0x1, P0 ;  /* 0x00000056611a7211 */ /* 0x000fe400000f0eff */
[----:B------:R-:W-:Y:S02]  /*61b0*/  IADD3 R20, P3, R89, R24, RZ ;  /* 0x0000001859147210 */ /* 0x000fe40007f7e0ff */
[----:B------:R-:W-:Y:S02]  /*61c0*/  LEA.HI.X.SX32 R36, R93, R86, 0x1, P6 ;  /* 0x000000565d247211 */ /* 0x000fe400030f0eff */
[----:B------:R-:W-:Y:S02]  /*61d0*/  LEA.HI.X R47, R25, R29, R26, 0x1, P1 ;  /* 0x0000001d192f7211 */ /* 0x000fe400008f0c1a */
[----:B------:R-:W-:Y:S02]  /*61e0*/  LEA R48, P6, R20, R28, 0x1 ;  /* 0x0000001c14307211 */ /* 0x000fe400078c08ff */
[----:B------:R-:W-:-:S02]  /*61f0*/  LEA.HI.X.SX32 R21, R89, R86, 0x1, P3 ;  /* 0x0000005659157211 */ /* 0x000fc400018f0eff */
[-C--:B------:R-:W-:Y:S02]  /*6200*/  IADD3 R25, P5, R91, R24.reuse, RZ ;  /* 0x000000185b197210 */ /* 0x080fe40007fbe0ff */
[----:B------:R-:W-:Y:S02]  /*6210*/  IADD3 R22, P4, R90, R24, RZ ;  /* 0x000000185a167210 */ /* 0x000fe40007f9e0ff */
[----:B------:R-:W-:Y:S02]  /*6220*/  LEA.HI.X R49, R20, R29, R21, 0x1, P6 ;  /* 0x0000001d14317211 */ /* 0x000fe400030f0c15 */
[-C--:B------:R-:W-:Y:S02]  /*6230*/  LEA R56, P2, R27, R28.reuse, 0x1 ;  /* 0x0000001c1b387211 */ /* 0x080fe400078408ff */
[-C--:B------:R-:W-:Y:S02]  /*6240*/  LEA R116, P1, R25, R28.reuse, 0x1 ;  /* 0x0000001c19747211 */ /* 0x080fe400078208ff */
[----:B------:R-:W-:-:S02]  /*6250*/  LEA R52, P0, R22, R28, 0x1 ;  /* 0x0000001c16347211 */ /* 0x000fc400078008ff */
[-C--:B------:R-:W-:Y:S02]  /*6260*/  LEA.HI.X.SX32 R26, R91, R86.reuse, 0x1, P5 ;  /* 0x000000565b1a7211 */ /* 0x080fe400028f0eff */
[----:B------:R-:W-:Y:S02]  /*6270*/  LEA.HI.X.SX32 R23, R90, R86, 0x1, P4 ;  /* 0x000000565a177211 */ /* 0x000fe400020f0eff */
[----:B------:R-:W-:Y:S02]  /*6280*/  IADD3 R40, P6, R88, R24, RZ ;  /* 0x0000001858287210 */ /* 0x000fe40007fde0ff */
[-C--:B------:R-:W-:Y:S02]  /*6290*/  LEA.HI.X R57, R27, R29.reuse, R36, 0x1, P2 ;  /* 0x0000001d1b397211 */ /* 0x080fe400010f0c24 */
[-C--:B------:R-:W-:Y:S02]  /*62a0*/  LEA.HI.X R117, R25, R29.reuse, R26, 0x1, P1 ;  /* 0x0000001d19757211 */ /* 0x080fe400008f0c1a */
[----:B------:R-:W-:-:S02]  /*62b0*/  LEA.HI.X R53, R22, R29, R23, 0x1, P0 ;  /* 0x0000001d16357211 */ /* 0x000fc400000f0c17 */
[----:B------:R-:W-:Y:S01]  /*62c0*/  LEA.HI.X.SX32 R41, R88, R86, 0x1, P6 ;  /* 0x0000005658297211 */ /* 0x000fe200030f0eff */
[----:B------:R-:W0:Y:S01]  /*62d0*/  LDS.128 R20, [R108] ;  /* 0x000000006c147984 */ /* 0x000e220000000c00 */
[-C--:B------:R-:W-:Y:S02]  /*62e0*/  IADD3 R36, P0, R87, R24.reuse, RZ ;  /* 0x0000001857247210 */ /* 0x080fe40007f1e0ff */
[-C--:B------:R-:W-:Y:S02]  /*62f0*/  IADD3 R37, P1, R85, R24.reuse, RZ ;  /* 0x0000001855257210 */ /* 0x080fe40007f3e0ff */
[-C--:B------:R-:W-:Y:S02]  /*6300*/  IADD3 R107, P2, R83, R24.reuse, RZ ;  /* 0x00000018536b7210 */ /* 0x080fe40007f5e0ff */
[-C--:B------:R-:W-:Y:S02]  /*6310*/  IADD3 R103, P3, R78, R24.reuse, RZ ;  /* 0x000000184e677210 */ /* 0x080fe40007f7e0ff */
[----:B------:R-:W-:-:S02]  /*6320*/  IADD3 R92, P4, R77, R24, RZ ;  /* 0x000000184d5c7210 */ /* 0x000fc40007f9e0ff */
[----:B------:R-:W-:Y:S02]  /*6330*/  IADD3 R96, P6, R76, R24, RZ ;  /* 0x000000184c607210 */ /* 0x000fe40007fde0ff */
[----:B------:R1:W2:Y:S01]  /*6340*/  LDS.128 R24, [R108+0x10] ;  /* 0x000010006c187984 */ /* 0x0002a20000000c00 */
[C---:B------:R-:W-:Y:S02]  /*6350*/  LEA R44, P5, R40.reuse, R28, 0x1 ;  /* 0x0000001c282c7211 */ /* 0x040fe400078a08ff */
[----:B------:R-:W-:Y:S02]  /*6360*/  LEA.HI.X.SX32 R110, R85, R86, 0x1, P1 ;  /* 0x00000056556e7211 */ /* 0x000fe400008f0eff */
[----:B------:R-:W-:Y:S02]  /*6370*/  LEA.HI.X R45, R40, R29, R41, 0x1, P5 ;  /* 0x0000001d282d7211 */ /* 0x000fe400028f0c29 */
[----:B------:R-:W-:Y:S02]  /*6380*/  LEA R40, P5, R36, R28, 0x1 ;  /* 0x0000001c24287211 */ /* 0x000fe400078a08ff */
[----:B------:R-:W-:-:S02]  /*6390*/  LEA.HI.X.SX32 R41, R87, R86, 0x1, P0 ;  /* 0x0000005657297211 */ /* 0x000fc400000f0eff */
[----:B-1----:R-:W-:Y:S02]  /*63a0*/  LEA.HI.X.SX32 R108, R78, R86, 0x1, P3 ;  /* 0x000000564e6c7211 */ /* 0x002fe400018f0eff */
[-C--:B------:R-:W-:Y:S02]  /*63b0*/  LEA.HI.X R41, R36, R29.reuse, R41, 0x1, P5 ;  /* 0x0000001d24297211 */ /* 0x080fe400028f0c29 */
[CC--:B------:R-:W-:Y:S02]  /*63c0*/  LEA R36, P0, R37.reuse, R28.reuse, 0x1 ;  /* 0x0000001c25247211 */ /* 0x0c0fe400078008ff */
[-C--:B------:R-:W-:Y:S02]  /*63d0*/  LEA R120, P1, R96, R28.reuse, 0x1 ;  /* 0x0000001c60787211 */ /* 0x080fe400078208ff */
[----:B------:R-:W-:Y:S02]  /*63e0*/  LEA.HI.X R37, R37, R29, R110, 0x1, P0 ;  /* 0x0000001d25257211 */ /* 0x000fe400000f0c6e */
[----:B------:R-:W-:-:S02]  /*63f0*/  LEA R128, P0, R107, R28, 0x1 ;  /* 0x0000001c6b807211 */ /* 0x000fc400078008ff */
[----:B------:R-:W-:-:S04]  /*6400*/  LEA.HI.X.SX32 R110, R83, R86, 0x1, P2 ;  /* 0x00000056536e7211 */ /* 0x000fc800010f0eff */
[-C--:B------:R-:W-:Y:S02]  /*6410*/  LEA.HI.X R129, R107, R29.reuse, R110, 0x1, P0 ;  /* 0x0000001d6b817211 */ /* 0x080fe400000f0c6e */
[----:B------:R-:W-:Y:S01]  /*6420*/  LEA R126, P0, R103, R28, 0x1 ;  /* 0x0000001c677e7211 */ /* 0x000fe200078008ff */
[----:B------:R-:W-:Y:S01]  /*6430*/  BSSY B2, `(.L_x_22013) ;  /* 0x000002d000027945 */ /* 0x000fe20003800000 */
[----:B0-----:R-:W-:Y:S02]  /*6440*/  F2FP.F16.F32.PACK_AB R111, R21, R20 ;  /* 0x00000014156f723e */ /* 0x001fe400000000ff */
[----:B------:R-:W-:Y:S02]  /*6450*/  LEA.HI.X R127, R103, R29, R108, 0x1, P0 ;  /* 0x0000001d677f7211 */ /* 0x000fe400000f0c6c */
[----:B------:R-:W-:Y:S02]  /*6460*/  LEA R122, P0, R92, R28, 0x1 ;  /* 0x0000001c5c7a7211 */ /* 0x000fe400078008ff */
[----:B------:R-:W-:-:S02]  /*6470*/  LEA.HI.X.SX32 R28, R77, R86, 0x1, P4 ;  /* 0x000000564d1c7211 */ /* 0x000fc400020f0eff */
[----:B------:R-:W-:Y:S02]  /*6480*/  LEA.HI.X.SX32 R86, R76, R86, 0x1, P6 ;  /* 0x000000564c567211 */ /* 0x000fe400030f0eff */
[----:B--2---:R-:W-:Y:S02]  /*6490*/  F2FP.F16.F32.PACK_AB R113, R25, R24 ;  /* 0x000000181971723e */ /* 0x004fe400000000ff */
[----:B------:R-:W-:Y:S02]  /*64a0*/  F2FP.F16.F32.PACK_AB R112, R27, R26 ;  /* 0x0000001a1b70723e */ /* 0x000fe400000000ff */
[----:B------:R0:W5:Y:S01]  /*64b0*/  LDG.E.128.CONSTANT R24, desc[UR10][R30.64] ;  /* 0x0000000a1e187981 */ /* 0x000162000c1e9d00 */
[----:B------:R-:W-:Y:S02]  /*64c0*/  LEA.HI.X R123, R92, R29, R28, 0x1, P0 ;  /* 0x0000001d5c7b7211 */ /* 0x000fe400000f0c1c */
[----:B------:R-:W-:Y:S02]  /*64d0*/  ISETP.NE.AND P0, PT, R82, R71, PT ;  /* 0x000000475200720c */ /* 0x000fe40003f05270 */
[----:B------:R-:W-:-:S02]  /*64e0*/  LEA.HI.X R121, R96, R29, R86, 0x1, P1 ;  /* 0x0000001d60797211 */ /* 0x000fc400008f0c56 */
[----:B------:R-:W-:-:S09]  /*64f0*/  F2FP.F16.F32.PACK_AB R108, R23, R22 ;  /* 0x00000016176c723e */ /* 0x000fd200000000ff */
[----:B0-----:R-:W-:Y:S05]  /*6500*/  @P0 BRA `(.L_x_22014) ;  /* 0x00000000007c0947 */ /* 0x001fea0003800000 */
[----:B------:R-:W-:Y:S01]  /*6510*/  VIADD R21, R75, 0x2 ;  /* 0x000000024b157836 */ /* 0x000fe20000000000 */
[----:B-----5:R-:W-:Y:S02]  /*6520*/  PRMT R23, R27, 0x7632, R23 ;  /* 0x000076321b177816 */ /* 0x020fe40000000017 */
        /* <DEDUP_REMOVED lines=29> */
.L_x_22014:
[----:B------:R-:W-:Y:S05]  /*6700*/  BSYNC B2 ;  /* 0x0000000000027941 */ /* 0x000fea0003800000 */
.L_x_22013:
[----:B------:R-:W5:Y:S02]  /*6710*/  LDG.E.128.CONSTANT R28, desc[UR10][R30.64+0x200] ;  /* 0x0002000a1e1c7981 */ /* 0x000f64000c1e9d00 */
[----:B-----5:R-:W-:Y:S01]  /*6720*/  HMUL2 R25, R108, R25 ;  /* 0x000000196c197232 */ /* 0x020fe20000000000 */
[----:B------:R-:W-:Y:S05]  /*6730*/  BSSY B2, `(.L_x_22015) ;  /* 0x0000022000027945 */ /* 0x000fea0003800000 */
[----:B------:R-:W-:Y:S01]  /*6740*/  HFMA2.MMA R24, R111, R24, R25 ;  /* 0x000000186f187235 */ /* 0x000fe20000000019 */
[----:B------:R-:W-:Y:S10]  /*6750*/  @P0 BRA `(.L_x_22016) ;  /* 0x00000000007c0947 */ /* 0x000ff40003800000 */
[----:B------:R-:W-:Y:S02]  /*6760*/  IADD3 R21, R75, 0x2, RZ ;  /* 0x000000024b157810 */ /* 0x000fe40007ffe0ff */
[----:B------:R-:W-:Y:S02]  /*6770*/  PRMT R23, R31, 0x7632, R23 ;  /* 0x000076321f177816 */ /* 0x000fe40000000017 */
[-C--:B------:R-:W-:Y:S01]  /*6780*/  ISETP.GE.AND P1, PT, R21, R84.reuse, PT ;  /* 0x000000541500720c */ /* 0x080fe20003f26270 */
[----:B------:R-:W-:Y:S01]  /*6790*/  VIADD R21, R75, 0x3 ;  /* 0x000000034b157836 */ /* 0x000fe20000000000 */
[----:B------:R-:W-:Y:S02]  /*67a0*/  PRMT R22, R28, 0x7632, R22 ;  /* 0x000076321c167816 */ /* 0x000fe40000000016 */
        /* <DEDUP_REMOVED lines=17> */
[----:B------:R-:W-:-:S02]  /*68c0*/  SEL R21, R30, RZ, !P6 ;  /* 0x000000ff1e157207 */ /* 0x000fc40007000000 */
[----:B------:R-:W-:Y:S02]  /*68d0*/  ISETP.GE.AND P6, PT, R75, R84, PT ;  /* 0x000000544b00720c */ /* 0x000fe40003fc6270 */
[----:B------:R-:W-:Y:S02]  /*68e0*/  PRMT R30, R30, 0x7632, R30 ;  /* 0x000076321e1e7816 */ /* 0x000fe4000000001e */
[----:B------:R-:W-:Y:S02]  /*68f0*/  SEL R28, R28, RZ, !P6 ;  /* 0x000000ff1c1c7207 */ /* 0x000fe40007000000 */
[----:B------:R-:W-:Y:S02]  /*6900*/  SEL R30, R30, RZ, !P3 ;  /* 0x000000ff1e1e7207 */ /* 0x000fe40005800000 */
[----:B------:R-:W-:Y:S02]  /*6910*/  SEL R23, R22, RZ, !P1 ;  /* 0x000000ff16177207 */ /* 0x000fe40004800000 */
[----:B------:R-:W-:-:S02]  /*6920*/  PRMT R30, R21, 0x5410, R30 ;  /* 0x00005410151e7816 */ /* 0x000fc4000000001e */
[----:B------:R-:W-:Y:S02]  /*6930*/  PRMT R31, R31, 0x5410, R86 ;  /* 0x000054101f1f7816 */ /* 0x000fe40000000056 */
[----:B------:R-:W-:-:S07]  /*6940*/  PRMT R28, R28, 0x5410, R23 ;  /* 0x000054101c1c7816 */ /* 0x000fce0000000017 */
.L_x_22016:
[----:B------:R-:W-:Y:S05]  /*6950*/  BSYNC B2 ;  /* 0x0000000000027941 */ /* 0x000fea0003800000 */
.L_x_22015:
[----:B------:R0:W5:Y:S01]  /*6960*/  LDG.E.128.CONSTANT R20, desc[UR10][R80.64] ;  /* 0x0000000a50147981 */ /* 0x000162000c1e9d00 */
[----:B------:R-:W-:Y:S01]  /*6970*/  HMUL2 R29, R108, R29 ;  /* 0x0000001d6c1d7232 */ /* 0x000fe20000000000 */
[----:B------:R-:W-:Y:S01]  /*6980*/  BSSY B2, `(.L_x_22017) ;  /* 0x0000023000027945 */ /* 0x000fe20003800000 */
[----:B------:R-:W-:-:S04]  /*6990*/  HFMA2 R26, R113, R26, R24 ;  /* 0x0000001a711a7231 */ /* 0x000fc80000000018 */
[----:B------:R-:W-:Y:S01]  /*69a0*/  HFMA2.MMA R28, R111, R28, R29 ;  /* 0x0000001c6f1c7235 */ /* 0x000fe2000000001d */
[----:B------:R-:W-:Y:S10]  /*69b0*/  @P0 BRA `(.L_x_22018) ;  /* 0x00000000007c0947 */ /* 0x000ff40003800000 */
[----:B------:R-:W-:Y:S01]  /*69c0*/  VIADD R25, R75, 0x2 ;  /* 0x000000024b197836 */ /* 0x000fe20000000000 */
[----:B0----5:R-:W-:-:S04]  /*69d0*/  PRMT R80, R23, 0x7632, R80 ;  /* 0x0000763217507816 */ /* 0x021fc80000000050 */
[-C--:B------:R-:W-:Y:S02]  /*69e0*/  ISETP.GE.AND P1, PT, R25, R84.reuse, PT ;  /* 0x000000541900720c */ /* 0x080fe40003f26270 */
[----:B------:R-:W-:Y:S02]  /*69f0*/  IADD3 R25, R75, 0x3, RZ ;  /* 0x000000034b197810 */ /* 0x000fe40007ffe0ff */
[----:B------:R-:W-:Y:S02]  /*6a00*/  SEL R24, R21, RZ, !P1 ;  /* 0x000000ff15187207 */ /* 0x000fe40004800000 */
[----:B------:R-:W-:Y:S01]  /*6a10*/  ISETP.GE.AND P4, PT, R25, R84, PT ;  /* 0x000000541900720c */ /* 0x000fe20003f86270 */
[----:B------:R-:W-:-:S05]  /*6a20*/  VIADD R25, R75, 0x4 ;  /* 0x000000044b197836 */ /* 0x000fca0000000000 */
[----:B------:R-:W-:Y:S02]  /*6a30*/  ISETP.GE.AND P6, PT, R25, R84, PT ;  /* 0x000000541900720c */ /* 0x000fe40003fc6270 */
[----:B------:R-:W-:-:S04]  /*6a40*/  IADD3 R25, R75, 0x5, RZ ;  /* 0x000000054b197810 */ /* 0x000fc80007ffe0ff */
[----:B------:R-:W-:Y:S01]  /*6a50*/  ISETP.GE.AND P3, PT, R25, R84, PT ;  /* 0x000000541900720c */ /* 0x000fe20003f66270 */
        /* <DEDUP_REMOVED lines=21> */
.L_x_22018:
[----:B------:R-:W-:Y:S05]  /*6bb0*/  BSYNC B2 ;  /* 0x0000000000027941 */ /* 0x000fea0003800000 */
.L_x_22017:
[----:B0-----:R-:W-:Y:S02]  /*6bc0*/  HFMA2 R80, R112, R27, R26 ;  /* 0x0000001b70507231 */ /* 0x001fe4000000001a */
[----:B------:R0:W5:Y:S02]  /*6bd0*/  LDG.E.128.CONSTANT R24, desc[UR10][R124.64] ;  /* 0x0000000a7c187981 */ /* 0x000164000c1e9d00 */
[----:B-----5:R-:W-:Y:S02]  /*6be0*/  HMUL2 R21, R108, R21 ;  /* 0x000000156c157232 */ /* 0x020fe40000000000 */
[----:B------:R-:W-:-:S04]  /*6bf0*/  HFMA2 R28, R113, R30, R28 ;  /* 0x0000001e711c7231 */ /* 0x000fc8000000001c */
[----:B------:R-:W-:Y:S01]  /*6c00*/  HFMA2.MMA R21, R111, R20, R21 ;  /* 0x000000146f157235 */ /* 0x000fe20000000015 */
[----:B------:R-:W-:Y:S01]  /*6c10*/  BSSY B2, `(.L_x_22019) ;  /* 0x0000023000027945 */ /* 0x000fe20003800000 */
[----:B------:R-:W-:-:S08]  /*6c20*/  HFMA2.MMA R81, R112, R31, R28 ;  /* 0x0000001f70517235 */ /* 0x000fd0000000001c */
[----:B------:R-:W-:Y:S01]  /*6c30*/  HFMA2 R86, R113, R22, R21 ;  /* 0x0000001671567231 */ /* 0x000fe20000000015 */
[----:B0-----:R-:W-:Y:S06]  /*6c40*/  @P0 BRA `(.L_x_22020) ;  /* 0x00000000007c0947 */ /* 0x001fec0003800000 */
[C---:B------:R-:W-:Y:S02]  /*6c50*/  IADD3 R21, R75.reuse, 0x2, RZ ;  /* 0x000000024b157810 */ /* 0x040fe40007ffe0ff */
[----:B------:R-:W-:Y:S02]  /*6c60*/  IADD3 R29, R75, 0x1, RZ ;  /* 0x000000014b1d7810 */ /* 0x000fe40007ffe0ff */
[-C--:B------:R-:W-:Y:S01]  /*6c70*/  ISETP.GE.AND P1, PT, R21, R84.reuse, PT ;  /* 0x000000541500720c */ /* 0x080fe20003f26270 */
[----:B------:R-:W-:Y:S01]  /*6c80*/  VIADD R21, R75, 0x3 ;  /* 0x000000034b157836 */ /* 0x000fe20000000000 */
[----:B------:R-:W-:Y:S02]  /*6c90*/  PRMT R28, R26, 0x7632, R28 ;  /* 0x000076321a1c7816 */ /* 0x000fe4000000001c */
[----:B------:R-:W-:Y:S02]  /*6ca0*/  PRMT R22, R24, 0x7632, R22 ;  /* 0x0000763218167816 */ /* 0x000fe40000000016 */
[----:B------:R-:W-:-:S02]  /*6cb0*/  ISETP.GE.AND P4, PT, R21, R84, PT ;  /* 0x000000541500720c */ /* 0x000fc40003f86270 */
[----:B------:R-:W-:-:S04]  /*6cc0*/  IADD3 R21, R75, 0x4, RZ ;  /* 0x000000044b157810 */ /* 0x000fc80007ffe0ff */
[----:B------:R-:W-:Y:S01]  /*6cd0*/  ISETP.GE.AND P6, PT, R21, R84, PT ;  /* 0x000000541500720c */ /* 0x000fe20003fc6270 */
[----:B------:R-:W-:-:S03]  /*6ce0*/  VIADD R21, R75, 0x5 ;  /* 0x000000054b157836 */ /* 0x000fc60000000000 */
[----:B------:R-:W-:Y:S02]  /*6cf0*/  SEL R20, R26, RZ, !P6 ;  /* 0x000000ff1a147207 */ /* 0x000fe40007000000 */
[-C--:B------:R-:W-:Y:S02]  /*6d00*/  ISETP.GE.AND P3, PT, R21, R84.reuse, PT ;  /* 0x000000541500720c */ /* 0x080fe40003f66270 */
[C---:B------:R-:W-:Y:S02]  /*6d10*/  IADD3 R21, R75.reuse, 0x6, RZ ;  /* 0x000000064b157810 */ /* 0x040fe40007ffe0ff */
[-C--:B------:R-:W-:Y:S02]  /*6d20*/  ISETP.GE.AND P6, PT, R75, R84.reuse, PT ;  /* 0x000000544b00720c */ /* 0x080fe40003fc6270 */
[----:B------:R-:W-:Y:S01]  /*6d30*/  ISETP.GE.AND P5, PT, R21, R84, PT ;  /* 0x000000541500720c */ /* 0x000fe20003fa6270 */
[----:B------:R-:W-:Y:S01]  /*6d40*/  VIADD R21, R75, 0x7 ;  /* 0x000000074b157836 */ /* 0x000fe20000000000 */
[----:B------:R-:W-:-:S02]  /*6d50*/  SEL R24, R24, RZ, !P6 ;  /* 0x000000ff18187207 */ /* 0x000fc40007000000 */
[----:B------:R-:W-:Y:S02]  /*6d60*/  SEL R31, R27, RZ, !P5 ;  /* 0x000000ff1b1f7207 */ /* 0x000fe40006800000 */
[-C--:B------:R-:W-:Y:S02]  /*6d70*/  ISETP.GE.AND P2, PT, R21, R84.reuse, PT ;  /* 0x000000541500720c */ /* 0x080fe40003f46270 */
[----:B------:R-:W-:Y:S02]  /*6d80*/  SEL R21, R25, RZ, !P1 ;  /* 0x000000ff19157207 */ /* 0x000fe40004800000 */
        /* <DEDUP_REMOVED lines=11> */
.L_x_22020:
[----:B------:R-:W-:Y:S05]  /*6e40*/  BSYNC B2 ;  /* 0x0000000000027941 */ /* 0x000fea0003800000 */
.L_x_22019:
[----:B------:R-:W-:Y:S01]  /*6e50*/  HFMA2.MMA R86, R112, R23, R86 ;  /* 0x0000001770567235 */ /* 0x000fe20000000056 */
[----:B------:R-:W-:Y:S01]  /*6e60*/  HMUL2 R25, R108, R25 ;  /* 0x000000196c197232 */ /* 0x000fe20000000000 */
[----:B------:R0:W5:Y:S01]  /*6e70*/  LDG.E.128.CONSTANT R20, desc[UR10][R34.64] ;  /* 0x0000000a22147981 */ /* 0x000162000c1e9d00 */
        /* <DEDUP_REMOVED lines=34> */
.L_x_22022:
[----:B------:R-:W-:Y:S05]  /*70a0*/  BSYNC B2 ;  /* 0x0000000000027941 */ /* 0x000fea0003800000 */
.L_x_22021:
[----:B0-----:R-:W5:Y:S02]  /*70b0*/  LDG.E.128.CONSTANT R32, desc[UR10][R32.64] ;  /* 0x0000000a20207981 */ /* 0x001f64000c1e9d00 */
[----:B-----5:R-:W-:Y:S01]  /*70c0*/  HMUL2 R21, R108, R21 ;  /* 0x000000156c157232 */ /* 0x020fe20000000000 */
[----:B------:R-:W-:Y:S01]  /*70d0*/  BSSY B2, `(.L_x_22023) ;  /* 0x0000023000027945 */ /* 0x000fe20003800000 */
[----:B------:R-:W-:Y:S02]  /*70e0*/  HFMA2.MMA R24, R113, R26, R24 ;  /* 0x0000001a71187235 */ /* 0x000fe40000000018 */
[----:B------:R-:W-:Y:S01]  /*70f0*/  HFMA2 R20, R111, R20, R21 ;  /* 0x000000146f147231 */ /* 0x000fe20000000015 */
[----:B------:R-:W-:Y:S08]  /*7100*/  @P0 BRA `(.L_x_22024) ;  /* 0x00000000007c0947 */ /* 0x000ff00003800000 */
        /* <DEDUP_REMOVED lines=31> */
.L_x_22024:
[----:B------:R-:W-:Y:S05]  /*7300*/  BSYNC B2 ;  /* 0x0000000000027941 */ /* 0x000fea0003800000 */
.L_x_22023:
[----:B------:R0:W5:Y:S01]  /*7310*/  LDG.E.128.CONSTANT R28, desc[UR10][R118.64] ;  /* 0x0000000a761c7981 */ /* 0x000162000c1e9d00 */
[----:B------:R-:W-:Y:S01]  /*7320*/  HMUL2 R33, R108, R33 ;  /* 0x000000216c217232 */ /* 0x000fe20000000000 */
[----:B------:R-:W-:Y:S01]  /*7330*/  BSSY B2, `(.L_x_22025) ;  /* 0x0000024000027945 */ /* 0x000fe20003800000 */
[----:B------:R-:W-:Y:S01]  /*7340*/  HFMA2.MMA R92, R112, R27, R24 ;  /* 0x0000001b705c7235 */ /* 0x000fe20000000018 */
[----:B------:R-:W-:-:S03]  /*7350*/  HFMA2 R20, R113, R22, R20 ;  /* 0x0000001671147231 */ /* 0x000fc60000000014 */
        /* <DEDUP_REMOVED lines=13> */
[-C--:B------:R-:W-:Y:S01]  /*7430*/  ISETP.GE.AND P2, PT, R25, R84.reuse, PT ;  /* 0x000000541900720c */ /* 0x080fe20003f46270 */
[----:B------:R-:W-:Y:S01]  /*7440*/  VIADD R25, R75, 0x1 ;  /* 0x000000014b197836 */ /* 0x000fe20000000000 */
        /* <DEDUP_REMOVED lines=18> */
.L_x_22026:
[----:B------:R-:W-:Y:S05]  /*7570*/  BSYNC B2 ;  /* 0x0000000000027941 */ /* 0x000fea0003800000 */
.L_x_22025:
[----:B------:R-:W-:Y:S01]  /*7580*/  HFMA2 R96, R112, R23, R20 ;  /* 0x0000001770607231 */ /* 0x000fe20000000014 */
[----:B------:R-:W-:Y:S01]  /*7590*/  HFMA2.MMA R32, R113, R34, R32 ;  /* 0x0000002271207235 */ /* 0x000fe20000000020 */
[----:B------:R1:W5:Y:S02]  /*75a0*/  LDG.E.128.CONSTANT R20, desc[UR10][R58.64] ;  /* 0x0000000a3a147981 */ /* 0x000364000c1e9d00 */
[----:B-----5:R-:W-:Y:S01]  /*75b0*/  HMUL2 R29, R108, R29 ;  /* 0x0000001d6c1d7232 */ /* 0x020fe20000000000 */
[----:B------:R-:W-:Y:S03]  /*75c0*/  BSSY B2, `(.L_x_22027) ;  /* 0x0000022000027945 */ /* 0x000fe60003800000 */
[----:B------:R-:W-:Y:S01]  /*75d0*/  HFMA2 R28, R111, R28, R29 ;  /* 0x0000001c6f1c7231 */ /* 0x000fe2000000001d */
[----:B------:R-:W-:Y:S06]  /*75e0*/  @P0 BRA `(.L_x_22028) ;  /* 0x00000000007c0947 */ /* 0x000fec0003800000 */
[C---:B------:R-:W-:Y:S01]  /*75f0*/  IADD3 R25, R75.reuse, 0x2, RZ ;  /* 0x000000024b197810 */ /* 0x040fe20007ffe0ff */
[----:B------:R-:W-:-:S03]  /*7600*/  VIADD R27, R75, 0x3 ;  /* 0x000000034b1b7836 */ /* 0x000fc60000000000 */
[-C--:B------:R-:W-:Y:S02]  /*7610*/  ISETP.GE.AND P1, PT, R25, R84.reuse, PT ;  /* 0x000000541900720c */ /* 0x080fe40003f26270 */
        /* <DEDUP_REMOVED lines=11> */
[C---:B------:R-:W-:Y:S02]  /*76d0*/  PRMT R22, R21.reuse, 0x7632, R22 ;  /* 0x0000763215167816 */ /* 0x040fe40000000016 */
[----:B------:R-:W-:Y:S02]  /*76e0*/  SEL R27, R21, RZ, !P1 ;  /* 0x000000ff151b7207 */ /* 0x000fe40004800000 */
[----:B------:R-:W-:-:S02]  /*76f0*/  ISETP.GE.AND P1, PT, R25, R84, PT ;  /* 0x000000541900720c */ /* 0x000fc40003f26270 */
[----:B------:R-:W-:Y:S02]  /*7700*/  PRMT R25, R23, 0x7632, R25 ;  /* 0x0000763217197816 */ /* 0x000fe40000000019 */
[----:B------:R-:W-:Y:S02]  /*7710*/  ISETP.GE.AND P6, PT, R75, R84, PT ;  /* 0x000000544b00720c */ /* 0x000fe40003fc6270 */
[----:B------:R-:W-:Y:S02]  /*7720*/  PRMT R24, R22, 0x7632, R24 ;  /* 0x0000763216187816 */ /* 0x000fe40000000018 */
[----:B------:R-:W-:Y:S02]  /*7730*/  PRMT R21, R20, 0x7632, R21 ;  /* 0x0000763214157816 */ /* 0x000fe40000000015 */
        /* <DEDUP_REMOVED lines=10> */
.L_x_22028:
[----:B------:R-:W-:Y:S05]  /*77e0*/  BSYNC B2 ;  /* 0x0000000000027941 */ /* 0x000fea0003800000 */
.L_x_22027:
[----:B------:R2:W5:Y:S01]  /*77f0*/  LDG.E.128.CONSTANT R24, desc[UR10][R54.64] ;  /* 0x0000000a36187981 */ /* 0x000562000c1e9d00 */
[----:B------:R-:W-:Y:S01]  /*7800*/  BSSY B2, `(.L_x_22029) ;  /* 0x0000022000027945 */ /* 0x000fe20003800000 */
[----:B------:R-:W-:-:S03]  /*7810*/  HMUL2 R21, R108, R21 ;  /* 0x000000156c157232 */ /* 0x000fc60000000000 */
[----:B------:R-:W-:Y:S05]  /*7820*/  @P0 BRA `(.L_x_22030) ;  /* 0x00000000007c0947 */ /* 0x000fea0003800000 */
[----:B------:R-:W-:Y:S01]  /*7830*/  VIADD R29, R75, 0x2 ;  /* 0x000000024b1d7836 */ /* 0x000fe20000000000 */
[----:B--2--5:R-:W-:-:S04]  /*7840*/  PRMT R54, R27, 0x7632, R54 ;  /* 0x000076321b367816 */ /* 0x024fc80000000036 */
        /* <DEDUP_REMOVED lines=29> */
.L_x_22030:
[----:B------:R-:W-:Y:S05]  /*7a20*/  BSYNC B2 ;  /* 0x0000000000027941 */ /* 0x000fea0003800000 */
.L_x_22029:
[----:B------:R-:W-:Y:S01]  /*7a30*/  HFMA2.MMA R103, R112, R35, R32 ;  /* 0x0000002370677235 */ /* 0x000fe20000000020 */
[----:B------:R-:W-:Y:S01]  /*7a40*/  HFMA2 R28, R113, R30, R28 ;  /* 0x0000001e711c7231 */ /* 0x000fe2000000001c */
[----:B------:R3:W5:Y:S02]  /*7a50*/  LDG.E.128.CONSTANT R32, desc[UR10][R50.64] ;  /* 0x0000000a32207981 */ /* 0x000764000c1e9d00 */
[----:B-----5:R-:W-:Y:S02]  /*7a60*/  HFMA2.MMA R25, R108, R25, -RZ ;  /* 0x000000196c197235 */ /* 0x020fe400001000ff */
[----:B------:R-:W-:Y:S01]  /*7a70*/  HFMA2.MMA R21, R111, R20, R21 ;  /* 0x000000146f157235 */ /* 0x000fe20000000015 */
[----:B------:R-:W-:Y:S07]  /*7a80*/  BSSY B2, `(.L_x_22031) ;  /* 0x0000024000027945 */ /* 0x000fee0003800000 */
[----:B------:R-:W-:Y:S01]  /*7a90*/  HFMA2 R25, R111, R24, R25 ;  /* 0x000000186f197231 */ /* 0x000fe20000000019 */
[----:B------:R-:W-:-:S03]  /*7aa0*/  HFMA2.MMA R109, R113, R22, R21 ;  /* 0x00000016716d7235 */ /* 0x000fc60000000015 */
[----:B------:R-:W-:Y:S01]  /*7ab0*/  HFMA2 R110, R113, R26, R25 ;  /* 0x0000001a716e7231 */ /* 0x000fe20000000019 */
[----:B---3--:R-:W-:Y:S07]  /*7ac0*/  @P0 BRA `(.L_x_22032) ;  /* 0x00000000007c0947 */ /* 0x008fee0003800000 */
        /* <DEDUP_REMOVED lines=31> */
.L_x_22032:
[----:B------:R-:W-:Y:S05]  /*7cc0*/  BSYNC B2 ;  /* 0x0000000000027941 */ /* 0x000fea0003800000 */
.L_x_22031:
[----:B------:R-:W-:Y:S01]  /*7cd0*/  HFMA2 R109, R112, R23, R109 ;  /* 0x00000017706d7231 */ /* 0x000fe2000000006d */
[C---:B------:R-:W-:Y:S01]  /*7ce0*/  HFMA2.MMA R107, R112.reuse, R31, R28 ;  /* 0x0000001f706b7235 */ /* 0x040fe2000000001c */
[----:B------:R3:W5:Y:S01]  /*7cf0*/  LDG.E.128.CONSTANT R20, desc[UR10][R46.64] ;  /* 0x0000000a2e147981 */ /* 0x000762000c1e9d00 */
[----:B------:R-:W-:Y:S01]  /*7d00*/  HMUL2 R33, R108, R33 ;  /* 0x000000216c217232 */ /* 0x000fe20000000000 */
[----:B------:R-:W-:Y:S01]  /*7d10*/  BSSY B2, `(.L_x_22033) ;  /* 0x0000023000027945 */ /* 0x000fe20003800000 */
[----:B------:R-:W-:Y:S02]  /*7d20*/  HFMA2.MMA R110, R112, R27, R110 ;  /* 0x0000001b706e7235 */ /* 0x000fe4000000006e */
[----:B------:R-:W-:Y:S01]  /*7d30*/  HFMA2 R32, R111, R32, R33 ;  /* 0x000000206f207231 */ /* 0x000fe20000000021 */
[----:B------:R-:W-:Y:S08]  /*7d40*/  @P0 BRA `(.L_x_22034) ;  /* 0x00000000007c0947 */ /* 0x000ff00003800000 */
[C---:B------:R-:W-:Y:S01]  /*7d50*/  VIADD R25, R75.reuse, 0x2 ;  /* 0x000000024b197836 */ /* 0x040fe20000000000 */
[C---:B------:R-:W-:Y:S01]  /*7d60*/  IADD3 R27, R75.reuse, 0x3, RZ ;  /* 0x000000034b1b7810 */ /* 0x040fe20007ffe0ff */
[----:B------:R-:W-:Y:S01]  /*7d70*/  VIADD R29, R75, 0x4 ;  /* 0x000000044b1d7836 */ /* 0x000fe20000000000 */
[----:B-----5:R-:W-:Y:S02]  /*7d80*/  PRMT R24, R21, 0x7632, R24 ;  /* 0x0000763215187816 */ /* 0x020fe40000000018 */
[-C--:B------:R-:W-:Y:S02]  /*7d90*/  ISETP.GE.AND P1, PT, R25, R84.reuse, PT ;  /* 0x000000541900720c */ /* 0x080fe40003f26270 */
[----:B------:R-:W-:Y:S02]  /*7da0*/  IADD3 R25, R75, 0x5, RZ ;  /* 0x000000054b197810 */ /* 0x000fe40007ffe0ff */
[-C--:B------:R-:W-:Y:S01]  /*7db0*/  ISETP.GE.AND P4, PT, R27, R84.reuse, PT ;  /* 0x000000541b00720c */ /* 0x080fe20003f86270 */
[----:B------:R-:W-:Y:S01]  /*7dc0*/  VIADD R27, R75, 0x6 ;  /* 0x000000064b1b7836 */ /* 0x000fe20000000000 */
[-C--:B------:R-:W-:Y:S01]  /*7dd0*/  ISETP.GE.AND P3, PT, R25, R84.reuse, PT ;  /* 0x000000541900720c */ /* 0x080fe20003f66270 */
[----:B------:R-:W-:Y:S01]  /*7de0*/  VIADD R25, R75, 0x1 ;  /* 0x000000014b197836 */ /* 0x000fe20000000000 */
[----:B------:R-:W-:-:S02]  /*7df0*/  ISETP.GE.AND P6, PT, R29, R84, PT ;  /* 0x000000541d00720c */ /* 0x000fc40003fc6270 */
[----:B------:R-:W-:Y:S02]  /*7e00*/  IADD3 R29, R75, 0x7, RZ ;  /* 0x000000074b1d7810 */ /* 0x000fe40007ffe0ff */
[-C--:B------:R-:W-:Y:S02]  /*7e10*/  ISETP.GE.AND P5, PT, R27, R84.reuse, PT ;  /* 0x000000541b00720c */ /* 0x080fe40003fa6270 */
        /* <DEDUP_REMOVED lines=18> */
.L_x_22034:
[----:B------:R-:W-:Y:S05]  /*7f40*/  BSYNC B2 ;  /* 0x0000000000027941 */ /* 0x000fea0003800000 */
.L_x_22033:
[----:B------:R4:W5:Y:S01]  /*7f50*/  LDG.E.128.CONSTANT R24, desc[UR10][R42.64] ;  /* 0x0000000a2a187981 */ /* 0x000962000c1e9d00 */
[----:B------:R-:W-:Y:S01]  /*7f60*/  BSSY B2, `(.L_x_22035) ;  /* 0x0000022000027945 */ /* 0x000fe20003800000 */
[----:B-----5:R-:W-:-:S03]  /*7f70*/  HMUL2 R21, R108, R21 ;  /* 0x000000156c157232 */ /* 0x020fc60000000000 */
[----:B------:R-:W-:Y:S05]  /*7f80*/  @P0 BRA `(.L_x_22036) ;  /* 0x00000000007c0947 */ /* 0x000fea0003800000 */
[C---:B------:R-:W-:Y:S01]  /*7f90*/  IADD3 R29, R75.reuse, 0x2, RZ ;  /* 0x000000024b1d7810 */ /* 0x040fe20007ffe0ff */
[C---:B------:R-:W-:Y:S01]  /*7fa0*/  VIADD R31, R75.reuse, 0x3 ;  /* 0x000000034b1f7836 */ /* 0x040fe20000000000 */
[----:B------:R-:W-:Y:S02]  /*7fb0*/  IADD3 R33, R75, 0x4, RZ ;  /* 0x000000044b217810 */ /* 0x000fe40007ffe0ff */
[-C--:B------:R-:W-:Y:S01]  /*7fc0*/  ISETP.GE.AND P1, PT, R29, R84.reuse, PT ;  /* 0x000000541d00720c */ /* 0x080fe20003f26270 */
[----:B------:R-:W-:Y:S01]  /*7fd0*/  VIADD R29, R75, 0x5 ;  /* 0x000000054b1d7836 */ /* 0x000fe20000000000 */
[-C--:B------:R-:W-:Y:S01]  /*7fe0*/  ISETP.GE.AND P6, PT, R33, R84.reuse, PT ;  /* 0x000000542100720c */ /* 0x080fe20003fc6270 */
[----:B------:R-:W-:Y:S01]  /*7ff0*/  VIADD R33, R75, 0x7 ;  /* 0x000000074b217836 */ /* 0x000fe20000000000 */
[----:B------:R-:W-:Y:S02]  /*8000*/  ISETP.GE.AND P4, PT, R31, R84, PT ;  /* 0x000000541f00720c */ /* 0x000fe40003f86270 */
[----:B------:R-:W-:-:S02]  /*8010*/  IADD3 R31, R75, 0x6, RZ ;  /* 0x000000064b1f7810 */ /* 0x000fc40007ffe0ff */
[-C--:B------:R-:W-:Y:S02]  /*8020*/  ISETP.GE.AND P3, PT, R29, R84.reuse, PT ;  /* 0x000000541d00720c */ /* 0x080fe40003f66270 */
[----:B------:R-:W-:Y:S02]  /*8030*/  IADD3 R29, R75, 0x1, RZ ;  /* 0x000000014b1d7810 */ /* 0x000fe40007ffe0ff */
[-C--:B------:R-:W-:Y:S02]  /*8040*/  ISETP.GE.AND P2, PT, R33, R84.reuse, PT ;  /* 0x000000542100720c */ /* 0x080fe40003f46270 */
[----:B------:R-:W-:Y:S02]  /*8050*/  SEL R33, R26, RZ, !P6 ;  /* 0x000000ff1a217207 */ /* 0x000fe40007000000 */
[----:B------:R-:W-:Y:S02]  /*8060*/  ISETP.GE.AND P5, PT, R31, R84, PT ;  /* 0x000000541f00720c */ /* 0x000fe40003fa6270 */
[----:B------:R-:W-:-:S02]  /*8070*/  PRMT R26, R25, 0x7632, R26 ;  /* 0x00007632191a7816 */ /* 0x000fc4000000001a */
        /* <DEDUP_REMOVED lines=16> */
.L_x_22036:
[----:B------:R-:W-:Y:S05]  /*8180*/  BSYNC B2 ;  /* 0x0000000000027941 */ /* 0x000fea0003800000 */
.L_x_22035:
[----:B------:R0:W5:Y:S01]  /*8190*/  LDG.E.128.CONSTANT R28, desc[UR10][R38.64] ;  /* 0x0000000a261c7981 */ /* 0x000162000c1e9d00 */
[----:B------:R-:W-:Y:S01]  /*81a0*/  BSSY B2, `(.L_x_22037) ;  /* 0x0000022000027945 */ /* 0x000fe20003800000 */
[----:B------:R-:W-:-:S03]  /*81b0*/  HFMA2.MMA R25, R108, R25, -RZ ;  /* 0x000000196c197235 */ /* 0x000fc600001000ff */
[----:B------:R-:W-:Y:S08]  /*81c0*/  @P0 BRA `(.L_x_22038) ;  /* 0x00000000007c0947 */ /* 0x000ff00003800000 */
[C---:B------:R-:W-:Y:S01]  /*81d0*/  VIADD R33, R75.reuse, 0x2 ;  /* 0x000000024b217836 */ /* 0x040fe20000000000 */
[----:B0-----:R-:W-:Y:S02]  /*81e0*/  IADD3 R39, R75, 0x3, RZ ;  /* 0x000000034b277810 */ /* 0x001fe40007ffe0ff */
[----:B----45:R-:W-:Y:S02]  /*81f0*/  PRMT R42, R31, 0x7632, R42 ;  /* 0x000076321f2a7816 */ /* 0x030fe4000000002a */
        /* <DEDUP_REMOVED lines=11> */
[----:B------:R-:W-:Y:S02]  /*82b0*/  PRMT R30, R29, 0x7632, R30 ;  /* 0x000076321d1e7816 */ /* 0x000fe4000000001e */
[----:B------:R-:W-:Y:S02]  /*82c0*/  ISETP.GE.AND P2, PT, R39, R84, PT ;  /* 0x000000542700720c */ /* 0x000fe40003f46270 */
[----:B------:R-:W-:-:S02]  /*82d0*/  SEL R39, R29, RZ, !P1 ;  /* 0x000000ff1d277207 */ /* 0x000fc40004800000 */
        /* <DEDUP_REMOVED lines=14> */
.L_x_22038:
[----:B------:R-:W-:Y:S05]  /*83c0*/  BSYNC B2 ;  /* 0x0000000000027941 */ /* 0x000fea0003800000 */
.L_x_22037:
[----:B-1----:R-:W5:Y:S01]  /*83d0*/  LDG.E.128.CONSTANT R56, desc[UR10][R56.64] ;  /* 0x0000000a38387981 */ /* 0x002f62000c1e9d00 */
[----:B------:R-:W-:Y:S01]  /*83e0*/  HFMA2.MMA R32, R113, R34, R32 ;  /* 0x0000002271207235 */ /* 0x000fe20000000020 */
[----:B-----5:R-:W-:Y:S01]  /*83f0*/  HMUL2 R29, R108, R29 ;  /* 0x0000001d6c1d7232 */ /* 0x020fe20000000000 */
[----:B------:R-:W-:Y:S01]  /*8400*/  HFMA2.MMA R25, R111, R24, R25 ;  /* 0x000000186f197235 */ /* 0x000fe20000000019 */
[C---:B------:R-:W-:Y:S01]  /*8410*/  HFMA2 R21, R111.reuse, R20, R21 ;  /* 0x000000146f157231 */ /* 0x040fe20000000015 */
[----:B------:R-:W-:Y:S01]  /*8420*/  BSSY B2, `(.L_x_22039) ;  /* 0x0000026000027945 */ /* 0x000fe20003800000 */
[----:B------:R-:W-:Y:S02]  /*8430*/  HFMA2 R29, R111, R28, R29 ;  /* 0x0000001c6f1d7231 */ /* 0x000fe4000000001d */
[C---:B------:R-:W-:Y:S01]  /*8440*/  HFMA2 R22, R113.reuse, R22, R21 ;  /* 0x0000001671167231 */ /* 0x040fe20000000015 */
[----:B0-----:R-:W-:Y:S01]  /*8450*/  HFMA2.MMA R118, R112, R35, R32 ;  /* 0x0000002370767235 */ /* 0x001fe20000000020 */
[----:B------:R-:W-:Y:S01]  /*8460*/  HFMA2 R124, R113, R30, R29 ;  /* 0x0000001e717c7231 */ /* 0x000fe2000000001d */
        /* <DEDUP_REMOVED lines=33> */
.L_x_22040:
[----:B------:R-:W-:Y:S05]  /*8680*/  BSYNC B2 ;  /* 0x0000000000027941 */ /* 0x000fea0003800000 */
.L_x_22039:
[----:B------:R-:W-:Y:S02]  /*8690*/  HMUL2 R28, R108, R57 ;  /* 0x000000396c1c7232 */ /* 0x000fe40000000000 */
[----:B------:R-:W-:Y:S01]  /*86a0*/  HADD2.F32 R125, -RZ, R80.H0_H0 ;  /* 0x20000050ff7d7230 */ /* 0x000fe20000004100 */
[C---:B------:R-:W-:Y:S01]  /*86b0*/  HFMA2.MMA R57, R112.reuse, R23, R22 ;  /* 0x0000001770397235 */ /* 0x040fe20000000016 */
[----:B------:R-:W-:Y:S01]  /*86c0*/  HFMA2 R119, R112, R27, R119 ;  /* 0x0000001b70777231 */ /* 0x000fe20000000077 */
[----:B------:R0:W5:Y:S01]  /*86d0*/  LDG.E.128.CONSTANT R20, desc[UR10][R120.64] ;  /* 0x0000000a78147981 */ /* 0x000162000c1e9d00 */
[----:B------:R-:W-:Y:S01]  /*86e0*/  HFMA2 R56, R111, R56, R28 ;  /* 0x000000386f387231 */ /* 0x000fe2000000001c */
[----:B------:R-:W-:Y:S02]  /*86f0*/  HFMA2.MMA R124, R112, R31, R124 ;  /* 0x0000001f707c7235 */ /* 0x000fe4000000007c */
[----:B------:R1:W5:Y:S03]  /*8700*/  LDG.E.128.CONSTANT R24, desc[UR10][R122.64] ;  /* 0x0000000a7a187981 */ /* 0x000366000c1e9d00 */
[----:B------:R-:W-:Y:S01]  /*8710*/  HFMA2.MMA R58, R113, R58, R56 ;  /* 0x0000003a713a7235 */ /* 0x000fe20000000038 */
[----:B------:R-:W-:Y:S01]  /*8720*/  HADD2.F32 R56, -RZ, R80.H1_H1 ;  /* 0x30000050ff387230 */ /* 0x000fe20000004100 */
[----:B--2---:R-:W5:Y:S04]  /*8730*/  LDG.E.128.CONSTANT R52, desc[UR10][R52.64] ;  /* 0x0000000a34347981 */ /* 0x004f68000c1e9d00 */
[----:B------:R-:W-:Y:S01]  /*8740*/  FADD.FTZ R125, R125, R56 ;  /* 0x000000387d7d7221 */ /* 0x000fe20000010000 */
[--C-:B------:R-:W-:Y:S01]  /*8750*/  HADD2.F32 R56, -RZ, R81.reuse.H0_H0 ;  /* 0x20000051ff387230 */ /* 0x100fe20000004100 */
[----:B------:R-:W5:Y:S01]  /*8760*/  LDG.E.128.CONSTANT R48, desc[UR10][R48.64] ;  /* 0x0000000a30307981 */ /* 0x000f62000c1e9d00 */
[----:B------:R-:W-:-:S02]  /*8770*/  HADD2.F32 R81, -RZ, R81.H1_H1 ;  /* 0x30000051ff517230 */ /* 0x000fc40000004100 */
[----:B------:R-:W-:Y:S02]  /*8780*/  HFMA2 R80, R112, R59, R58 ;  /* 0x0000003b70507231 */ /* 0x000fe4000000003a */
[--C-:B------:R-:W-:Y:S01]  /*8790*/  HADD2.F32 R58, -RZ, R86.reuse.H0_H0 ;  /* 0x20000056ff3a7230 */ /* 0x100fe20000004100 */
[----:B---3--:R-:W5:Y:S01]  /*87a0*/  LDG.E.128.CONSTANT R44, desc[UR10][R44.64] ;  /* 0x0000000a2c2c7981 */ /* 0x008f62000c1e9d00 */
[----:B------:R-:W-:Y:S02]  /*87b0*/  HADD2.F32 R59, -RZ, R86.H1_H1 ;  /* 0x30000056ff3b7230 */ /* 0x000fe40000004100 */
[----:B------:R-:W-:Y:S01]  /*87c0*/  FADD.FTZ R86, R56, R81 ;  /* 0x0000005138567221 */ /* 0x000fe20000010000 */
[--C-:B------:R-:W-:Y:S01]  /*87d0*/  HADD2.F32 R56, -RZ, R92.reuse.H0_H0 ;  /* 0x2000005cff387230 */ /* 0x100fe20000004100 */
[----:B----4-:R-:W5:Y:S01]  /*87e0*/  LDG.E.128.CONSTANT R40, desc[UR10][R40.64] ;  /* 0x0000000a28287981 */ /* 0x010f62000c1e9d00 */
[----:B------:R-:W-:Y:S01]  /*87f0*/  FADD.FTZ R81, R58, R59 ;  /* 0x0000003b3a517221 */ /* 0x000fe20000010000 */
[----:B------:R-:W-:-:S02]  /*8800*/  HADD2.F32 R59, -RZ, R92.H1_H1 ;  /* 0x3000005cff3b7230 */ /* 0x000fc40000004100 */
[----:B------:R-:W5:Y:S01]  /*8810*/  LDG.E.128.CONSTANT R36, desc[UR10][R36.64] ;  /* 0x0000000a24247981 */ /* 0x000f62000c1e9d00 */
[----:B0-----:R-:W-:Y:S02]  /*8820*/  HADD2.F32 R120, -RZ, R107.H0_H0 ;  /* 0x2000006bff787230 */ /* 0x001fe40000004100 */
[----:B------:R-:W-:Y:S01]  /*8830*/  FADD.FTZ R92, R56, R59 ;  /* 0x0000003b385c7221 */ /* 0x000fe20000010000 */
[--C-:B------:R-:W-:Y:S01]  /*8840*/  HADD2.F32 R56, -RZ, R103.reuse.H0_H0 ;  /* 0x20000067ff387230 */ /* 0x100fe20000004100 */
[----:B------:R0:W5:Y:S01]  /*8850*/  LDG.E.128.CONSTANT R32, desc[UR10][R128.64] ;  /* 0x0000000a80207981 */ /* 0x000162000c1e9d00 */
[----:B------:R-:W-:Y:S02]  /*8860*/  HADD2.F32 R103, -RZ, R103.H1_H1 ;  /* 0x30000067ff677230 */ /* 0x000fe40000004100 */
[----:B------:R-:W-:Y:S01]  /*8870*/  HADD2.F32 R107, -RZ, R107.H1_H1 ;  /* 0x3000006bff6b7230 */ /* 0x000fe20000004100 */
[----:B------:R0:W5:Y:S02]  /*8880*/  LDG.E.128.CONSTANT R28, desc[UR10][R126.64] ;  /* 0x0000000a7e1c7981 */ /* 0x000164000c1e9d00 */
[----:B------:R-:W-:Y:S01]  /*8890*/  FADD.FTZ R103, R56, R103 ;  /* 0x0000006738677221 */ /* 0x000fe20000010000 */
[----:B------:R-:W-:-:S02]  /*88a0*/  HADD2.F32 R56, -RZ, R109.H1_H1 ;  /* 0x3000006dff387230 */ /* 0x000fc40000004100 */
[----:B------:R-:W-:Y:S01]  /*88b0*/  FADD.FTZ R120, R120, R107 ;  /* 0x0000006b78787221 */ /* 0x000fe20000010000 */
[----:B------:R-:W-:Y:S02]  /*88c0*/  HADD2.F32 R107, -RZ, R109.H0_H0 ;  /* 0x2000006dff6b7230 */ /* 0x000fe40000004100 */
[--C-:B------:R-:W-:Y:S02]  /*88d0*/  HADD2.F32 R109, -RZ, R118.reuse.H0_H0 ;  /* 0x20000076ff6d7230 */ /* 0x100fe40000004100 */
[----:B------:R-:W-:Y:S02]  /*88e0*/  HADD2.F32 R118, -RZ, R118.H1_H1 ;  /* 0x30000076ff767230 */ /* 0x000fe40000004100 */
[----:B------:R-:W-:Y:S01]  /*88f0*/  FADD.FTZ R107, R107, R56 ;  /* 0x000000386b6b7221 */ /* 0x000fe20000010000 */
[--C-:B------:R-:W-:Y:S02]  /*8900*/  HADD2.F32 R56, -RZ, R57.reuse.H0_H0 ;  /* 0x20000039ff387230 */ /* 0x100fe40000004100 */
[----:B------:R-:W-:-:S02]  /*8910*/  HADD2.F32 R57, -RZ, R57.H1_H1 ;  /* 0x30000039ff397230 */ /* 0x000fc40000004100 */
[--C-:B------:R-:W-:Y:S02]  /*8920*/  HADD2.F32 R58, -RZ, R96.reuse.H0_H0 ;  /* 0x20000060ff3a7230 */ /* 0x100fe40000004100 */
[----:B------:R-:W-:Y:S02]  /*8930*/  HADD2.F32 R121, -RZ, R96.H1_H1 ;  /* 0x30000060ff797230 */ /* 0x000fe40000004100 */
[----:B------:R-:W-:Y:S01]  /*8940*/  FADD.FTZ R109, R109, R118 ;  /* 0x000000766d6d7221 */ /* 0x000fe20000010000 */
[----:B------:R-:W-:Y:S01]  /*8950*/  FADD.FTZ R118, R56, R57 ;  /* 0x0000003938767221 */ /* 0x000fe20000010000 */
[----:B------:R-:W-:Y:S02]  /*8960*/  HADD2.F32 R56, -RZ, R119.H0_H0 ;  /* 0x20000077ff387230 */ /* 0x000fe40000004100 */
[----:B------:R-:W-:Y:S01]  /*8970*/  FADD.FTZ R96, R58, R121 ;  /* 0x000000793a607221 */ /* 0x000fe20000010000 */
[--C-:B------:R-:W-:Y:S02]  /*8980*/  HADD2.F32 R58, -RZ, R110.reuse.H0_H0 ;  /* 0x2000006eff3a7230 */ /* 0x100fe40000004100 */
[----:B------:R-:W-:-:S02]  /*8990*/  HADD2.F32 R59, -RZ, R110.H1_H1 ;  /* 0x3000006eff3b7230 */ /* 0x000fc40000004100 */
[----:B------:R-:W-:Y:S02]  /*89a0*/  HADD2.F32 R119, -RZ, R119.H1_H1 ;  /* 0x30000077ff777230 */ /* 0x000fe40000004100 */
[--C-:B-1----:R-:W-:Y:S02]  /*89b0*/  HADD2.F32 R122, -RZ, R124.reuse.H0_H0 ;  /* 0x2000007cff7a7230 */ /* 0x102fe40000004100 */
[----:B------:R-:W-:Y:S02]  /*89c0*/  HADD2.F32 R57, -RZ, R124.H1_H1 ;  /* 0x3000007cff397230 */ /* 0x000fe40000004100 */
[----:B------:R-:W-:Y:S01]  /*89d0*/  FADD.FTZ R110, R58, R59 ;  /* 0x0000003b3a6e7221 */ /* 0x000fe20000010000 */
[----:B------:R-:W-:Y:S02]  /*89e0*/  FADD.FTZ R119, R56, R119 ;  /* 0x0000007738777221 */ /* 0x000fe40000010000 */
[----:B------:R-:W-:Y:S02]  /*89f0*/  FADD.FTZ R122, R122, R57 ;  /* 0x000000397a7a7221 */ /* 0x000fe40000010000 */
[----:B------:R0:W5:Y:S01]  /*8a00*/  LDG.E.128.CONSTANT R56, desc[UR10][R116.64] ;  /* 0x0000000a74387981 */ /* 0x000162000c1e9d00 */
        /* <DEDUP_REMOVED lines=9> */
[----:B0-----:R-:W-:Y:S06]  /*8aa0*/  @P0 BRA `(.L_x_22042) ;  /* 0x00000000007c0947 */ /* 0x001fec0003800000 */
        /* <DEDUP_REMOVED lines=31> */
.L_x_22042:
[----:B------:R-:W-:Y:S05]  /*8ca0*/  BSYNC B2 ;  /* 0x0000000000027941 */ /* 0x000fea0003800000 */
.L_x_22041:
[----:B-----5:R-:W-:Y:S01]  /*8cb0*/  HMUL2 R57, R108, R57 ;  /* 0x000000396c397232 */ /* 0x020fe20000000000 */
[----:B------:R-:W-:Y:S01]  /*8cc0*/  BSSY B2, `(.L_x_22043) ;  /* 0x0000025000027945 */ /* 0x000fe20003800000 */
[----:B------:R-:W-:Y:S01]  /*8cd0*/  FADD.FTZ R11, R11, R110 ;  /* 0x0000006e0b0b7221 */ /* 0x000fe20000010000 */
[----:B------:R-:W-:Y:S01]  /*8ce0*/  FADD.FTZ R12, R12, R109 ;  /* 0x0000006d0c0c7221 */ /* 0x000fe20000010000 */
[----:B------:R-:W-:Y:S02]  /*8cf0*/  FADD.FTZ R13, R13, R118 ;  /* 0x000000760d0d7221 */ /* 0x000fe40000010000 */
        /* <DEDUP_REMOVED lines=8> */
[----:B------:R-:W-:Y:S01]  /*8d80*/  ISETP.GE.AND P6, PT, R103, R84, PT ;  /* 0x000000546700720c */ /* 0x000fe20003fc6270 */
[C---:B------:R-:W-:Y:S01]  /*8d90*/  VIADD R103, R75.reuse, 0x7 ;  /* 0x000000074b677836 */ /* 0x040fe20000000000 */
[----:B------:R-:W-:-:S02]  /*8da0*/  IADD3 R81, R75, 0x6, RZ ;  /* 0x000000064b517810 */ /* 0x000fc40007ffe0ff */
[-C--:B------:R-:W-:Y:S02]  /*8db0*/  ISETP.GE.AND P3, PT, R57, R84.reuse, PT ;  /* 0x000000543900720c */ /* 0x080fe40003f66270 */
[----:B------:R-:W-:Y:S02]  /*8dc0*/  IADD3 R57, R75, 0x1, RZ ;  /* 0x000000014b397810 */ /* 0x000fe40007ffe0ff */
[-C--:B------:R-:W-:Y:S02]  /*8dd0*/  ISETP.GE.AND P5, PT, R81, R84.reuse, PT ;  /* 0x000000545100720c */ /* 0x080fe40003fa6270 */
[----:B------:R-:W-:Y:S02]  /*8de0*/  SEL R81, R53, RZ, !P1 ;  /* 0x000000ff35517207 */ /* 0x000fe40004800000 */
[-C--:B------:R-:W-:Y:S02]  /*8df0*/  ISETP.GE.AND P2, PT, R103, R84.reuse, PT ;  /* 0x000000546700720c */ /* 0x080fe40003f46270 */
[----:B------:R-:W-:-:S02]  /*8e00*/  ISETP.GE.AND P1, PT, R57, R84, PT ;  /* 0x000000543900720c */ /* 0x000fc40003f26270 */
[----:B------:R-:W-:Y:S02]  /*8e10*/  PRMT R57, R53, 0x7632, R57 ;  /* 0x0000763235397816 */ /* 0x000fe40000000039 */
[C---:B------:R-:W-:Y:S02]  /*8e20*/  SEL R103, R54.reuse, RZ, !P6 ;  /* 0x000000ff36677207 */ /* 0x040fe40007000000 */
        /* <DEDUP_REMOVED lines=14> */
.L_x_22044:
[----:B------:R-:W-:Y:S05]  /*8f10*/  BSYNC B2 ;  /* 0x0000000000027941 */ /* 0x000fea0003800000 */
.L_x_22043:
[----:B------:R-:W-:Y:S01]  /*8f20*/  HMUL2 R53, R108, R53 ;  /* 0x000000356c357232 */ /* 0x000fe20000000000 */
[----:B------:R-:W-:Y:S01]  /*8f30*/  BSSY B2, `(.L_x_22045) ;  /* 0x0000027000027945 */ /* 0x000fe20003800000 */
[----:B------:R-:W-:Y:S01]  /*8f40*/  FADD.FTZ R14, R14, R119 ;  /* 0x000000770e0e7221 */ /* 0x000fe20000010000 */
[----:B------:R-:W-:Y:S01]  /*8f50*/  FADD.FTZ R15, R15, R122 ;  /* 0x0000007a0f0f7221 */ /* 0x000fe20000010000 */
[----:B------:R-:W-:Y:S02]  /*8f60*/  HFMA2 R56, R113, R58, R56 ;  /* 0x0000003a71387231 */ /* 0x000fe40000000038 */
[----:B------:R-:W-:Y:S01]  /*8f70*/  HFMA2.MMA R52, R111, R52, R53 ;  /* 0x000000346f347235 */ /* 0x000fe20000000035 */
[--C-:B------:R-:W-:Y:S02]  /*8f80*/  HADD2.F32 R53, -RZ, R80.reuse.H0_H0 ;  /* 0x20000050ff357230 */ /* 0x100fe40000004100 */
[----:B------:R-:W-:Y:S01]  /*8f90*/  HADD2.F32 R80, -RZ, R80.H1_H1 ;  /* 0x30000050ff507230 */ /* 0x000fe20000004100 */
[----:B------:R-:W-:Y:S07]  /*8fa0*/  @P0 BRA `(.L_x_22046) ;  /* 0x00000000007c0947 */ /* 0x000fee0003800000 */
[C---:B------:R-:W-:Y:S01]  /*8fb0*/  VIADD R57, R75.reuse, 0x2 ;  /* 0x000000024b397836 */ /* 0x040fe20000000000 */
[C---:B------:R-:W-:Y:S01]  /*8fc0*/  IADD3 R81, R75.reuse, 0x3, RZ ;  /* 0x000000034b517810 */ /* 0x040fe20007ffe0ff */
[----:B------:R-:W-:Y:S01]  /*8fd0*/  VIADD R103, R75, 0x4 ;  /* 0x000000044b677836 */ /* 0x000fe20000000000 */
[----:B------:R-:W-:Y:S02]  /*8fe0*/  PRMT R58, R50, 0x7632, R58 ;  /* 0x00007632323a7816 */ /* 0x000fe4000000003a */
[-C--:B------:R-:W-:Y:S02]  /*8ff0*/  ISETP.GE.AND P1, PT, R57, R84.reuse, PT ;  /* 0x000000543900720c */ /* 0x080fe40003f26270 */
[----:B------:R-:W-:Y:S02]  /*9000*/  IADD3 R57, R75, 0x5, RZ ;  /* 0x000000054b397810 */ /* 0x000fe40007ffe0ff */
[-C--:B------:R-:W-:Y:S01]  /*9010*/  ISETP.GE.AND P4, PT, R81, R84.reuse, PT ;  /* 0x000000545100720c */ /* 0x080fe20003f86270 */
[----:B------:R-:W-:Y:S01]  /*9020*/  VIADD R81, R75, 0x6 ;  /* 0x000000064b517836 */ /* 0x000fe20000000000 */
[----:B------:R-:W-:-:S02]  /*9030*/  ISETP.GE.AND P6, PT, R103, R84, PT ;  /* 0x000000546700720c */ /* 0x000fc40003fc6270 */
[-C--:B------:R-:W-:Y:S02]  /*9040*/  ISETP.GE.AND P3, PT, R57, R84.reuse, PT ;  /* 0x000000543900720c */ /* 0x080fe40003f66270 */
[C---:B------:R-:W-:Y:S02]  /*9050*/  IADD3 R103, R75.reuse, 0x7, RZ ;  /* 0x000000074b677810 */ /* 0x040fe40007ffe0ff */
[----:B------:R-:W-:Y:S02]  /*9060*/  IADD3 R57, R75, 0x1, RZ ;  /* 0x000000014b397810 */ /* 0x000fe40007ffe0ff */
[-C--:B------:R-:W-:Y:S02]  /*9070*/  ISETP.GE.AND P5, PT, R81, R84.reuse, PT ;  /* 0x000000545100720c */ /* 0x080fe40003fa6270 */
[----:B------:R-:W-:Y:S02]  /*9080*/  SEL R81, R49, RZ, !P1 ;  /* 0x000000ff31517207 */ /* 0x000fe40004800000 */
[----:B------:R-:W-:-:S02]  /*9090*/  ISETP.GE.AND P2, PT, R103, R84, PT ;  /* 0x000000546700720c */ /* 0x000fc40003f46270 */
[-C--:B------:R-:W-:Y:S02]  /*90a0*/  ISETP.GE.AND P1, PT, R57, R84.reuse, PT ;  /* 0x000000543900720c */ /* 0x080fe40003f26270 */
[----:B------:R-:W-:Y:S02]  /*90b0*/  PRMT R57, R49, 0x7632, R57 ;  /* 0x0000763231397816 */ /* 0x000fe40000000039 */
        /* <DEDUP_REMOVED lines=14> */
.L_x_22046:
[----:B------:R-:W-:Y:S05]  /*91a0*/  BSYNC B2 ;  /* 0x0000000000027941 */ /* 0x000fea0003800000 */
.L_x_22045:
[----:B------:R-:W-:Y:S01]  /*91b0*/  HMUL2 R49, R108, R49 ;  /* 0x000000316c317232 */ /* 0x000fe20000000000 */
[----:B------:R-:W-:Y:S01]  /*91c0*/  BSSY B2, `(.L_x_22047) ;  /* 0x0000025000027945 */ /* 0x000fe20003800000 */
[----:B------:R-:W-:Y:S01]  /*91d0*/  HFMA2.MMA R52, R113, R54, R52 ;  /* 0x0000003671347235 */ /* 0x000fe20000000034 */
[----:B------:R-:W-:Y:S01]  /*91e0*/  FADD.FTZ R53, R53, R80 ;  /* 0x0000005035357221 */ /* 0x000fe20000010000 */
[----:B------:R-:W-:Y:S02]  /*91f0*/  HFMA2 R56, R112, R59, R56 ;  /* 0x0000003b70387231 */ /* 0x000fe40000000038 */
[----:B------:R-:W-:Y:S01]  /*9200*/  HFMA2 R49, R111, R48, R49 ;  /* 0x000000306f317231 */ /* 0x000fe20000000031 */
[----:B------:R-:W-:Y:S06]  /*9210*/  @P0 BRA `(.L_x_22048) ;  /* 0x00000000007c0947 */ /* 0x000fec0003800000 */
[C---:B------:R-:W-:Y:S01]  /*9220*/  VIADD R57, R75.reuse, 0x2 ;  /* 0x000000024b397836 */ /* 0x040fe20000000000 */
[C---:B------:R-:W-:Y:S02]  /*9230*/  IADD3 R59, R75.reuse, 0x3, RZ ;  /* 0x000000034b3b7810 */ /* 0x040fe40007ffe0ff */
[----:B------:R-:W-:Y:S02]  /*9240*/  IADD3 R81, R75, 0x4, RZ ;  /* 0x000000044b517810 */ /* 0x000fe40007ffe0ff */
[-C--:B------:R-:W-:Y:S01]  /*9250*/  ISETP.GE.AND P1, PT, R57, R84.reuse, PT ;  /* 0x000000543900720c */ /* 0x080fe20003f26270 */
[----:B------:R-:W-:Y:S01]  /*9260*/  VIADD R57, R75, 0x5 ;  /* 0x000000054b397836 */ /* 0x000fe20000000000 */
[-C--:B------:R-:W-:Y:S02]  /*9270*/  ISETP.GE.AND P4, PT, R59, R84.reuse, PT ;  /* 0x000000543b00720c */ /* 0x080fe40003f86270 */
[----:B------:R-:W-:Y:S02]  /*9280*/  ISETP.GE.AND P6, PT, R81, R84, PT ;  /* 0x000000545100720c */ /* 0x000fe40003fc6270 */
[----:B------:R-:W-:-:S02]  /*9290*/  IADD3 R59, R75, 0x6, RZ ;  /* 0x000000064b3b7810 */ /* 0x000fc40007ffe0ff */
[----:B------:R-:W-:Y:S02]  /*92a0*/  IADD3 R81, R75, 0x7, RZ ;  /* 0x000000074b517810 */ /* 0x000fe40007ffe0ff */
[-C--:B------:R-:W-:Y:S01]  /*92b0*/  ISETP.GE.AND P3, PT, R57, R84.reuse, PT ;  /* 0x000000543900720c */ /* 0x080fe20003f66270 */
[----:B------:R-:W-:Y:S01]  /*92c0*/  VIADD R57, R75, 0x1 ;  /* 0x000000014b397836 */ /* 0x000fe20000000000 */
[-C--:B------:R-:W-:Y:S02]  /*92d0*/  ISETP.GE.AND P5, PT, R59, R84.reuse, PT ;  /* 0x000000543b00720c */ /* 0x080fe40003fa6270 */
[----:B------:R-:W-:Y:S02]  /*92e0*/  ISETP.GE.AND P2, PT, R81, R84, PT ;  /* 0x000000545100720c */ /* 0x000fe40003f46270 */
[C---:B------:R-:W-:Y:S02]  /*92f0*/  SEL R59, R45.reuse, RZ, !P1 ;  /* 0x000000ff2d3b7207 */ /* 0x040fe40004800000 */
[----:B------:R-:W-:-:S02]  /*9300*/  PRMT R48, R45, 0x7632, R48 ;  /* 0x000076322d307816 */ /* 0x000fc40000000030 */
[C---:B------:R-:W-:Y:S02]  /*9310*/  SEL R81, R46.reuse, RZ, !P6 ;  /* 0x000000ff2e517207 */ /* 0x040fe40007000000 */
        /* <DEDUP_REMOVED lines=15> */
.L_x_22048:
[----:B------:R-:W-:Y:S05]  /*9410*/  BSYNC B2 ;  /* 0x0000000000027941 */ /* 0x000fea0003800000 */
.L_x_22047:
[----:B------:R-:W-:Y:S01]  /*9420*/  HMUL2 R45, R108, R45 ;  /* 0x0000002d6c2d7232 */ /* 0x000fe20000000000 */
[----:B------:R-:W-:Y:S01]  /*9430*/  BSSY B2, `(.L_x_22049) ;  /* 0x0000027000027945 */ /* 0x000fe20003800000 */
[----:B------:R-:W-:Y:S01]  /*9440*/  HFMA2.MMA R55, R112, R55, R52 ;  /* 0x0000003770377235 */ /* 0x000fe20000000034 */
[----:B------:R-:W-:Y:S01]  /*9450*/  FADD.FTZ R16, R16, R53 ;  /* 0x0000003510107221 */ /* 0x000fe20000010000 */
[----:B------:R-:W-:Y:S02]  /*9460*/  HFMA2 R49, R113, R50, R49 ;  /* 0x0000003271317231 */ /* 0x000fe40000000031 */
[----:B------:R-:W-:Y:S01]  /*9470*/  HFMA2.MMA R48, R111, R44, R45 ;  /* 0x0000002c6f307235 */ /* 0x000fe2000000002d */
[--C-:B------:R-:W-:Y:S02]  /*9480*/  HADD2.F32 R44, -RZ, R56.reuse.H0_H0 ;  /* 0x20000038ff2c7230 */ /* 0x100fe40000004100 */
[----:B------:R-:W-:Y:S01]  /*9490*/  HADD2.F32 R45, -RZ, R56.H1_H1 ;  /* 0x30000038ff2d7230 */ /* 0x000fe20000004100 */
[----:B------:R-:W-:Y:S07]  /*94a0*/  @P0 BRA `(.L_x_22050) ;  /* 0x00000000007c0947 */ /* 0x000fee0003800000 */
[C---:B------:R-:W-:Y:S01]  /*94b0*/  IADD3 R53, R75.reuse, 0x2, RZ ;  /* 0x000000024b357810 */ /* 0x040fe20007ffe0ff */
[C---:B------:R-:W-:Y:S01]  /*94c0*/  VIADD R59, R75.reuse, 0x4 ;  /* 0x000000044b3b7836 */ /* 0x040fe20000000000 */
[----:B------:R-:W-:Y:S02]  /*94d0*/  IADD3 R57, R75, 0x3, RZ ;  /* 0x000000034b397810 */ /* 0x000fe40007ffe0ff */
[-C--:B------:R-:W-:Y:S02]  /*94e0*/  ISETP.GE.AND P1, PT, R53, R84.reuse, PT ;  /* 0x000000543500720c */ /* 0x080fe40003f26270 */
[----:B------:R-:W-:Y:S02]  /*94f0*/  IADD3 R53, R75, 0x5, RZ ;  /* 0x000000054b357810 */ /* 0x000fe40007ffe0ff */
[-C--:B------:R-:W-:Y:S01]  /*9500*/  ISETP.GE.AND P6, PT, R59, R84.reuse, PT ;  /* 0x000000543b00720c */ /* 0x080fe20003fc6270 */
[----:B------:R-:W-:Y:S01]  /*9510*/  VIADD R59, R75, 0x7 ;  /* 0x000000074b3b7836 */ /* 0x000fe20000000000 */
[----:B------:R-:W-:-:S02]  /*9520*/  ISETP.GE.AND P4, PT, R57, R84, PT ;  /* 0x000000543900720c */ /* 0x000fc40003f86270 */
[----:B------:R-:W-:Y:S02]  /*9530*/  IADD3 R57, R75, 0x6, RZ ;  /* 0x000000064b397810 */ /* 0x000fe40007ffe0ff */
[-C--:B------:R-:W-:Y:S02]  /*9540*/  ISETP.GE.AND P3, PT, R53, R84.reuse, PT ;  /* 0x000000543500720c */ /* 0x080fe40003f66270 */
[----:B------:R-:W-:Y:S02]  /*9550*/  IADD3 R53, R75, 0x1, RZ ;  /* 0x000000014b357810 */ /* 0x000fe40007ffe0ff */
[-C--:B------:R-:W-:Y:S02]  /*9560*/  ISETP.GE.AND P5, PT, R57, R84.reuse, PT ;  /* 0x000000543900720c */ /* 0x080fe40003fa6270 */
[----:B------:R-:W-:Y:S02]  /*9570*/  ISETP.GE.AND P2, PT, R59, R84, PT ;  /* 0x000000543b00720c */ /* 0x000fe40003f46270 */
[----:B------:R-:W-:-:S02]  /*9580*/  SEL R57, R41, RZ, !P1 ;  /* 0x000000ff29397207 */ /* 0x000fc40004800000 */
[----:B------:R-:W-:Y:S02]  /*9590*/  PRMT R50, R41, 0x7632, R50 ;  /* 0x0000763229327816 */ /* 0x000fe40000000032 */
[C---:B------:R-:W-:Y:S02]  /*95a0*/  SEL R59, R42.reuse, RZ, !P6 ;  /* 0x000000ff2a3b7207 */ /* 0x040fe40007000000 */
[-C--:B------:R-:W-:Y:S02]  /*95b0*/  ISETP.GE.AND P1, PT, R53, R84.reuse, PT ;  /* 0x000000543500720c */ /* 0x080fe40003f26270 */
[----:B------:R-:W-:Y:S02]  /*95c0*/  ISETP.GE.AND P6, PT, R75, R84, PT ;  /* 0x000000544b00720c */ /* 0x000fe40003fc6270 */
[----:B------:R-:W-:Y:S02]  /*95d0*/  PRMT R42, R42, 0x7632, R42 ;  /* 0x000076322a2a7816 */ /* 0x000fe4000000002a */
        /* <DEDUP_REMOVED lines=12> */
.L_x_22050:
[----:B------:R-:W-:Y:S05]  /*96a0*/  BSYNC B2 ;  /* 0x0000000000027941 */ /* 0x000fea0003800000 */
.L_x_22049:
[----:B------:R-:W-:Y:S01]  /*96b0*/  HFMA2.MMA R56, R113, R46, R48 ;  /* 0x0000002e71387235 */ /* 0x000fe20000000030 */
[----:B------:R-:W-:Y:S02]  /*96c0*/  HMUL2 R41, R108, R41 ;  /* 0x000000296c297232 */ /* 0x000fe40000000000 */
[----:B------:R-:W-:Y:S01]  /*96d0*/  FADD.FTZ R50, R44, R45 ;  /* 0x0000002d2c327221 */ /* 0x000fe20000010000 */
[----:B------:R-:W-:Y:S01]  /*96e0*/  HFMA2 R49, R112, R51, R49 ;  /* 0x0000003370317231 */ /* 0x000fe20000000031 */
[----:B------:R-:W-:Y:S01]  /*96f0*/  BSSY B2, `(.L_x_22051) ;  /* 0x000002e000027945 */ /* 0x000fe20003800000 */
[----:B------:R-:W-:Y:S02]  /*9700*/  HFMA2 R45, R111, R40, R41 ;  /* 0x000000286f2d7231 */ /* 0x000fe40000000029 */
[----:B------:R-:W-:Y:S02]  /*9710*/  HADD2.F32 R40, -RZ, R55.H0_H0 ;  /* 0x20000037ff287230 */ /* 0x000fe40000004100 */
[----:B------:R-:W-:Y:S01]  /*9720*/  FADD.FTZ R17, R17, R50 ;  /* 0x0000003211117221 */ /* 0x000fe20000010000 */
[----:B------:R-:W-:Y:S01]  /*9730*/  HFMA2.MMA R56, R112, R47, R56 ;  /* 0x0000002f70387235 */ /* 0x000fe20000000038 */
[----:B------:R-:W-:-:S02]  /*9740*/  HFMA2 R45, R113, R42, R45 ;  /* 0x0000002a712d7231 */ /* 0x000fc4000000002d */
[----:B------:R-:W-:Y:S02]  /*9750*/  HADD2.F32 R55, -RZ, R55.H1_H1 ;  /* 0x30000037ff377230 */ /* 0x000fe40000004100 */
[--C-:B------:R-:W-:Y:S02]  /*9760*/  HADD2.F32 R41, -RZ, R49.reuse.H0_H0 ;  /* 0x20000031ff297230 */ /* 0x100fe40000004100 */
[----:B------:R-:W-:Y:S01]  /*9770*/  HADD2.F32 R44, -RZ, R49.H1_H1 ;  /* 0x30000031ff2c7230 */ /* 0x000fe20000004100 */
[----:B------:R-:W-:Y:S01]  /*9780*/  HFMA2.MMA R45, R112, R43, R45 ;  /* 0x0000002b702d7235 */ /* 0x000fe2000000002d */
[----:B------:R-:W-:Y:S01]  /*9790*/  FADD.FTZ R55, R40, R55 ;  /* 0x0000003728377221 */ /* 0x000fe20000010000 */
[--C-:B------:R-:W-:Y:S02]  /*97a0*/  HADD2.F32 R40, -RZ, R56.reuse.H0_H0 ;  /* 0x20000038ff287230 */ /* 0x100fe40000004100 */
[----:B------:R-:W-:Y:S01]  /*97b0*/  FADD.FTZ R46, R41, R44 ;  /* 0x0000002c292e7221 */ /* 0x000fe20000010000 */
[----:B------:R-:W-:Y:S01]  /*97c0*/  HADD2.F32 R41, -RZ, R56.H1_H1 ;  /* 0x30000038ff297230 */ /* 0x000fe20000004100 */
[----:B------:R-:W-:Y:S06]  /*97d0*/  @P0 BRA `(.L_x_22052) ;  /* 0x00000000007c0947 */ /* 0x000fec0003800000 */
        /* <DEDUP_REMOVED lines=16> */
[C---:B------:R-:W-:Y:S02]  /*98e0*/  SEL R49, R38.reuse, RZ, !P6 ;  /* 0x000000ff26317207 */ /* 0x040fe40007000000 */
[----:B------:R-:W-:Y:S02]  /*98f0*/  PRMT R43, R39, 0x7632, R43 ;  /* 0x00007632272b7816 */ /* 0x000fe4000000002b */
[----:B------:R-:W-:Y:S02]  /*9900*/  ISETP.GE.AND P6, PT, R75, R84, PT ;  /* 0x000000544b00720c */ /* 0x000fe40003fc6270 */
        /* <DEDUP_REMOVED lines=12> */
.L_x_22052:
[----:B------:R-:W-:Y:S05]  /*99d0*/  BSYNC B2 ;  /* 0x0000000000027941 */ /* 0x000fea0003800000 */
.L_x_22051:
[----:B------:R-:W-:Y:S02]  /*99e0*/  HMUL2 R43, R108, R37 ;  /* 0x000000256c2b7232 */ /* 0x000fe40000000000 */
[--C-:B------:R-:W-:Y:S01]  /*99f0*/  HADD2.F32 R37, -RZ, R45.reuse.H0_H0 ;  /* 0x2000002dff257230 */ /* 0x100fe20000004100 */
[----:B------:R-:W-:Y:S01]  /*9a00*/  BSSY B2, `(.L_x_22053) ;  /* 0x0000028000027945 */ /* 0x000fe20003800000 */
[----:B------:R-:W-:Y:S02]  /*9a10*/  HADD2.F32 R42, -RZ, R45.H1_H1 ;  /* 0x3000002dff2a7230 */ /* 0x000fe40000004100 */
[----:B------:R-:W-:Y:S02]  /*9a20*/  HFMA2 R43, R111, R36, R43 ;  /* 0x000000246f2b7231 */ /* 0x000fe4000000002b */
[----:B------:R-:W-:Y:S01]  /*9a30*/  FADD.FTZ R18, R18, R55 ;  /* 0x0000003712127221 */ /* 0x000fe20000010000 */
[----:B------:R-:W-:Y:S01]  /*9a40*/  FADD.FTZ R19, R19, R46 ;  /* 0x0000002e13137221 */ /* 0x000fe20000010000 */
[----:B------:R-:W-:Y:S01]  /*9a50*/  FADD.FTZ R45, R40, R41 ;  /* 0x00000029282d7221 */ /* 0x000fe20000010000 */
[----:B------:R-:W-:Y:S01]  /*9a60*/  FADD.FTZ R42, R37, R42 ;  /* 0x0000002a252a7221 */ /* 0x000fe20000010000 */
[----:B------:R-:W-:Y:S01]  /*9a70*/  HFMA2.MMA R56, R113, R38, R43 ;  /* 0x0000002671387235 */ /* 0x000fe2000000002b */
[----:B------:R-:W-:Y:S10]  /*9a80*/  @P0 BRA `(.L_x_22054) ;  /* 0x00000000007c0947 */ /* 0x000ff40003800000 */
[C---:B------:R-:W-:Y:S01]  /*9a90*/  VIADD R37, R75.reuse, 0x2 ;  /* 0x000000024b257836 */ /* 0x040fe20000000000 */
        /* <DEDUP_REMOVED lines=14> */
[----:B------:R-:W-:-:S02]  /*9b80*/  PRMT R36, R33, 0x7632, R36 ;  /* 0x0000763221247816 */ /* 0x000fc40000000024 */
[C---:B------:R-:W-:Y:S02]  /*9b90*/  SEL R43, R34.reuse, RZ, !P6 ;  /* 0x000000ff222b7207 */ /* 0x040fe40007000000 */
        /* <DEDUP_REMOVED lines=14> */
.L_x_22054:
[----:B------:R-:W-:Y:S05]  /*9c80*/  BSYNC B2 ;  /* 0x0000000000027941 */ /* 0x000fea0003800000 */
.L_x_22053:
[----:B------:R-:W-:Y:S01]  /*9c90*/  HMUL2 R33, R108, R33 ;  /* 0x000000216c217232 */ /* 0x000fe20000000000 */
[----:B------:R-:W-:Y:S01]  /*9ca0*/  BSSY B2, `(.L_x_22055) ;  /* 0x0000025000027945 */ /* 0x000fe20003800000 */
[----:B------:R-:W-:Y:S01]  /*9cb0*/  FADD.FTZ R60, R60, R45 ;  /* 0x0000002d3c3c7221 */ /* 0x000fe20000010000 */
[----:B------:R-:W-:Y:S01]  /*9cc0*/  FADD.FTZ R61, R61, R42 ;  /* 0x0000002a3d3d7221 */ /* 0x000fe20000010000 */
[----:B------:R-:W-:Y:S02]  /*9cd0*/  HFMA2 R39, R112, R39, R56 ;  /* 0x0000002770277231 */ /* 0x000fe40000000038 */
[----:B------:R-:W-:Y:S01]  /*9ce0*/  HFMA2.MMA R32, R111, R32, R33 ;  /* 0x000000206f207235 */ /* 0x000fe20000000021 */
[----:B------:R-:W-:Y:S10]  /*9cf0*/  @P0 BRA `(.L_x_22056) ;  /* 0x00000000007c0947 */ /* 0x000ff40003800000 */
[C---:B------:R-:W-:Y:S01]  /*9d00*/  IADD3 R33, R75.reuse, 0x2, RZ ;  /* 0x000000024b217810 */ /* 0x040fe20007ffe0ff */
[C---:B------:R-:W-:Y:S01]  /*9d10*/  VIADD R41, R75.reuse, 0x4 ;  /* 0x000000044b297836 */ /* 0x040fe20000000000 */
[----:B------:R-:W-:Y:S02]  /*9d20*/  IADD3 R37, R75, 0x3, RZ ;  /* 0x000000034b257810 */ /* 0x000fe40007ffe0ff */
[-C--:B------:R-:W-:Y:S02]  /*9d30*/  ISETP.GE.AND P1, PT, R33, R84.reuse, PT ;  /* 0x000000542100720c */ /* 0x080fe40003f26270 */
[----:B------:R-:W-:Y:S02]  /*9d40*/  IADD3 R33, R75, 0x5, RZ ;  /* 0x000000054b217810 */ /* 0x000fe40007ffe0ff */
        /* <DEDUP_REMOVED lines=26> */
.L_x_22056:
[----:B------:R-:W-:Y:S05]  /*9ef0*/  BSYNC B2 ;  /* 0x0000000000027941 */ /* 0x000fea0003800000 */
.L_x_22055:
[----:B------:R-:W-:Y:S04]  /*9f00*/  BSSY B2, `(.L_x_22057) ;  /* 0x0000021000027945 */ /* 0x000fe80003800000 */
[----:B------:R-:W-:Y:S05]  /*9f10*/  @P0 BRA `(.L_x_22058) ;  /* 0x00000000007c0947 */ /* 0x000fea0003800000 */
        /* <DEDUP_REMOVED lines=31> */
.L_x_22058:
[----:B------:R-:W-:Y:S05]  /*a110*/  BSYNC B2 ;  /* 0x0000000000027941 */ /* 0x000fea0003800000 */
.L_x_22057:
[----:B------:R-:W-:Y:S04]  /*a120*/  BSSY B2, `(.L_x_22059) ;  /* 0x0000021000027945 */ /* 0x000fe80003800000 */
[----:B------:R-:W-:Y:S05]  /*a130*/  @P0 BRA `(.L_x_22060) ;  /* 0x00000000007c0947 */ /* 0x000fea0003800000 */
[C---:B------:R-:W-:Y:S01]  /*a140*/  VIADD R33, R75.reuse, 0x1 ;  /* 0x000000014b217836 */ /* 0x040fe20000000000 */
[C---:B------:R-:W-:Y:S01]  /*a150*/  IADD3 R37, R75.reuse, 0x2, RZ ;  /* 0x000000024b257810 */ /* 0x040fe20007ffe0ff */
[C---:B------:R-:W-:Y:S01]  /*a160*/  VIADD R43, R75.reuse, 0x4 ;  /* 0x000000044b2b7836 */ /* 0x040fe20000000000 */
[----:B------:R-:W-:Y:S02]  /*a170*/  IADD3 R41, R75, 0x3, RZ ;  /* 0x000000034b297810 */ /* 0x000fe40007ffe0ff */
[-C--:B------:R-:W-:Y:S02]  /*a180*/  ISETP.GE.AND P3, PT, R33, R84.reuse, PT ;  /* 0x000000542100720c */ /* 0x080fe40003f66270 */
[----:B------:R-:W-:Y:S02]  /*a190*/  ISETP.GE.AND P5, PT, R37, R84, PT ;  /* 0x000000542500720c */ /* 0x000fe40003fa6270 */
[C---:B------:R-:W-:Y:S02]  /*a1a0*/  IADD3 R33, R75.reuse, 0x5, RZ ;  /* 0x000000054b217810 */ /* 0x040fe40007ffe0ff */
[----:B------:R-:W-:-:S02]  /*a1b0*/  IADD3 R37, R75, 0x7, RZ ;  /* 0x000000074b257810 */ /* 0x000fc40007ffe0ff */
[CC--:B------:R-:W-:Y:S01]  /*a1c0*/  ISETP.GE.AND P6, PT, R75.reuse, R84.reuse, PT ;  /* 0x000000544b00720c */ /* 0x0c0fe20003fc6270 */
[----:B------:R-:W-:Y:S01]  /*a1d0*/  VIADD R75, R75, 0x6 ;  /* 0x000000064b4b7836 */ /* 0x000fe20000000000 */
[-C--:B------:R-:W-:Y:S02]  /*a1e0*/  ISETP.GE.AND P1, PT, R33, R84.reuse, PT ;  /* 0x000000542100720c */ /* 0x080fe40003f26270 */
        /* <DEDUP_REMOVED lines=20> */
.L_x_22060:
[----:B------:R-:W-:Y:S05]  /*a330*/  BSYNC B2 ;  /* 0x0000000000027941 */ /* 0x000fea0003800000 */
.L_x_22059:
[----:B------:R-:W-:Y:S01]  /*a340*/  HFMA2.MMA R25, R108, R25, -RZ ;  /* 0x000000196c197235 */ /* 0x000fe200001000ff */
[C---:B------:R-:W-:Y:S01]  /*a350*/  HMUL2 R29, R108.reuse, R29 ;  /* 0x0000001d6c1d7232 */ /* 0x040fe20000000000 */
[----:B------:R-:W-:Y:S01]  /*a360*/  HFMA2.MMA R56, R113, R34, R32 ;  /* 0x0000002271387235 */ /* 0x000fe20000000020 */
[----:B------:R-:W-:Y:S02]  /*a370*/  HMUL2 R21, R108, R21 ;  /* 0x000000156c157232 */ /* 0x000fe40000000000 */
[C---:B------:R-:W-:Y:S02]  /*a380*/  HFMA2 R29, R111.reuse, R28, R29 ;  /* 0x0000001c6f1d7231 */ /* 0x040fe4000000001d */
[----:B------:R-:W-:Y:S01]  /*a390*/  HFMA2 R21, R111, R20, R21 ;  /* 0x000000146f157231 */ /* 0x000fe20000000015 */
[----:B------:R-:W-:Y:S01]  /*a3a0*/  HFMA2.MMA R25, R111, R24, R25 ;  /* 0x000000186f197235 */ /* 0x000fe20000000019 */
[C---:B------:R-:W-:Y:S01]  /*a3b0*/  HFMA2 R29, R113.reuse, R30, R29 ;  /* 0x0000001e711d7231 */ /* 0x040fe2000000001d */
[----:B------:R-:W-:Y:S01]  /*a3c0*/  HFMA2.MMA R56, R112, R35, R56 ;  /* 0x0000002370387235 */ /* 0x000fe20000000038 */
[----:B------:R-:W-:-:S02]  /*a3d0*/  HFMA2 R21, R113, R22, R21 ;  /* 0x0000001671157231 */ /* 0x000fc40000000015 */
[--C-:B------:R-:W-:Y:S02]  /*a3e0*/  HADD2.F32 R20, -RZ, R39.reuse.H0_H0 ;  /* 0x20000027ff147230 */ /* 0x100fe40000004100 */
[----:B------:R-:W-:Y:S01]  /*a3f0*/  HADD2.F32 R39, -RZ, R39.H1_H1 ;  /* 0x30000027ff277230 */ /* 0x000fe20000004100 */
[----:B------:R-:W-:Y:S02]  /*a400*/  HFMA2.MMA R29, R112, R31, R29 ;  /* 0x0000001f701d7235 */ /* 0x000fe4000000001d */
[----:B------:R-:W-:Y:S02]  /*a410*/  HFMA2.MMA R25, R113, R26, R25 ;  /* 0x0000001a71197235 */ /* 0x000fe40000000019 */
[----:B------:R-:W-:Y:S01]  /*a420*/  FADD.FTZ R39, R20, R39 ;  /* 0x0000002714277221 */ /* 0x000fe20000010000 */
[----:B------:R-:W-:-:S03]  /*a430*/  HADD2.F32 R20, -RZ, R56.H0_H0 ;  /* 0x20000038ff147230 */ /* 0x000fc60000004100 */
[----:B------:R-:W-:Y:S02]  /*a440*/  FADD.FTZ R62, R62, R39 ;  /* 0x000000273e3e7221 */ /* 0x000fe40000010000 */
[----:B------:R-:W-:Y:S02]  /*a450*/  HADD2.F32 R22, -RZ, R29.H0_H0 ;  /* 0x2000001dff167230 */ /* 0x000fe40000004100 */
[----:B------:R-:W-:Y:S01]  /*a460*/  HFMA2 R25, R112, R27, R25 ;  /* 0x0000001b70197231 */ /* 0x000fe20000000019 */
[----:B------:R-:W-:Y:S01]  /*a470*/  HFMA2.MMA R112, R112, R23, R21 ;  /* 0x0000001770707235 */ /* 0x000fe20000000015 */
[----:B------:R-:W-:Y:S02]  /*a480*/  HADD2.F32 R21, -RZ, R56.H1_H1 ;  /* 0x30000038ff157230 */ /* 0x000fe40000004100 */
[----:B------:R-:W-:Y:S02]  /*a490*/  HADD2.F32 R29, -RZ, R29.H1_H1 ;  /* 0x3000001dff1d7230 */ /* 0x000fe40000004100 */
[----:B------:R-:W-:-:S02]  /*a4a0*/  HADD2.F32 R23, -RZ, R25.H0_H0 ;  /* 0x20000019ff177230 */ /* 0x000fc40000004100 */
[----:B------:R-:W-:Y:S01]  /*a4b0*/  FADD.FTZ R20, R20, R21 ;  /* 0x0000001514147221 */ /* 0x000fe20000010000 */
[----:B------:R-:W-:Y:S02]  /*a4c0*/  HADD2.F32 R24, -RZ, R25.H1_H1 ;  /* 0x30000019ff187230 */ /* 0x000fe40000004100 */
[----:B------:R-:W-:Y:S01]  /*a4d0*/  FADD.FTZ R29, R22, R29 ;  /* 0x0000001d161d7221 */ /* 0x000fe20000010000 */
[--C-:B------:R-:W-:Y:S02]  /*a4e0*/  HADD2.F32 R25, -RZ, R112.reuse.H0_H0 ;  /* 0x20000070ff197230 */ /* 0x100fe40000004100 */
[----:B------:R-:W-:Y:S01]  /*a4f0*/  FADD.FTZ R63, R63, R20 ;  /* 0x000000143f3f7221 */ /* 0x000fe20000010000 */
[----:B------:R-:W-:Y:S02]  /*a500*/  HADD2.F32 R112, -RZ, R112.H1_H1 ;  /* 0x30000070ff707230 */ /* 0x000fe40000004100 */
[----:B------:R-:W-:Y:S01]  /*a510*/  FADD.FTZ R24, R23, R24 ;  /* 0x0000001817187221 */ /* 0x000fe20000010000 */
[----:B------:R-:W-:-:S02]  /*a520*/  FADD.FTZ R64, R64, R29 ;  /* 0x0000001d40407221 */ /* 0x000fc40000010000 */
[----:B------:R-:W-:Y:S01]  /*a530*/  FADD.FTZ R25, R25, R112 ;  /* 0x0000007019197221 */ /* 0x000fe20000010000 */
[----:B------:R-:W-:-:S03]  /*a540*/  FADD.FTZ R65, R65, R24 ;  /* 0x0000001841417221 */ /* 0x000fc60000010000 */
[----:B------:R-:W-:-:S07]  /*a550*/  FADD.FTZ R0, R0, R25 ;  /* 0x0000001900007221 */ /* 0x000fce0000010000 */
.L_x_22012:
[----:B------:R-:W-:Y:S05]  /*a560*/  BSYNC B0 ;  /* 0x0000000000007941 */ /* 0x000fea0003800000 */
.L_x_22011:
[----:B------:R-:W-:-:S04]  /*a570*/  IADD3 R82, R82, 0x4, RZ ;  /* 0x0000000452527810 */ /* 0x000fc80007ffe0ff */
[----:B------:R-:W-:-:S13]  /*a580*/  ISETP.GE.AND P0, PT, R82, R5, PT ;  /* 0x000000055200720c */ /* 0x000fda0003f06270 */
[----:B------:R-:W-:Y:S05]  /*a590*/  @!P0 BRA `(.L_x_22061) ;  /* 0xffffffb400488947 */ /* 0x000fea000383ffff */
.L_x_22010:
[----:B------:R-:W-:Y:S05]  /*a5a0*/  BSYNC B1 ;  /* 0x0000000000017941 */ /* 0x000fea0003800000 */
.L_x_22008:
        /* <DEDUP_REMOVED lines=8> */
[----:B------:R-:W5:Y:S04]  /*a630*/  SHFL.BFLY PT, R4, R67, 0x2, 0x1f ;  /* 0x0c401f0043047f89 */ /* 0x000f6800000e0000 */
[----:B------:R-:W5:Y:S04]  /*a640*/  SHFL.BFLY PT, R22, R9, 0x2, 0x1f ;  /* 0x0c401f0009167f89 */ /* 0x000f6800000e0000 */
[----:B------:R-:W5:Y:S01]  /*a650*/  SHFL.BFLY PT, R24, R11, 0x2, 0x1f ;  /* 0x0c401f000b187f89 */ /* 0x000f6200000e0000 */
        /* <DEDUP_REMOVED lines=13> */
[----:B------:R-:W-:-:S03]  /*a730*/  FADD.FTZ R24, R24, R11 ;  /* 0x0000000b18187221 */ /* 0x000fc60000010000 */
[----:B------:R-:W5:Y:S01]  /*a740*/  SHFL.BFLY PT, R28, R15, 0x2, 0x1f ;  /* 0x0c401f000f1c7f89 */ /* 0x000f6200000e0000 */
[----:B0-----:R-:W-:-:S03]  /*a750*/  FADD.FTZ R25, R25, R12 ;  /* 0x0000000c19197221 */ /* 0x001fc60000010000 */
[----:B------:R-:W0:Y:S01]  /*a760*/  SHFL.BFLY PT, R30, R17, 0x2, 0x1f ;  /* 0x0c401f00111e7f89 */ /* 0x000e2200000e0000 */
[----:B-1----:R-:W-:Y:S01]  /*a770*/  FADD.FTZ R21, R21, R8 ;  /* 0x0000000815157221 */ /* 0x002fe20000010000 */
[----:B------:R-:W1:Y:S01]  /*a780*/  S2R R40, SR_TID.X ;  /* 0x0000000000287919 */ /* 0x000e620000002100 */
[----:B--2---:R-:W-:Y:S01]  /*a790*/  FADD.FTZ R26, R26, R13 ;  /* 0x0000000d1a1a7221 */ /* 0x004fe20000010000 */
        /* <DEDUP_REMOVED lines=8> */
[----:B------:R-:W1:Y:S01]  /*a820*/  SHFL.BFLY PT, R12, R23, 0x1, 0x1f ;  /* 0x0c201f00170c7f89 */ /* 0x000e6200000e0000 */
[----:B0-----:R-:W-:-:S03]  /*a830*/  FADD.FTZ R30, R30, R17 ;  /* 0x000000111e1e7221 */ /* 0x001fc60000010000 */
[----:B------:R-:W0:Y:S04]  /*a840*/  SHFL.BFLY PT, R3, R62, 0x2, 0x1f ;  /* 0x0c401f003e037f89 */ /* 0x000e2800000e0000 */
[----:B------:R-:W0:Y:S01]  /*a850*/  SHFL.BFLY PT, R8, R67, 0x1, 0x1f ;  /* 0x0c201f0043087f89 */ /* 0x000e2200000e0000 */
        /* <DEDUP_REMOVED lines=8> */
[----:B-1----:R-:W-:Y:S01]  /*a8e0*/  FADD.FTZ R9, R23, R12 ;  /* 0x0000000c17097221 */ /* 0x002fe20000010000 */
[----:B------:R-:W-:Y:S02]  /*a8f0*/  SHF.R.S32.HI R23, RZ, 0x1f, R40 ;  /* 0x0000001fff177819 */ /* 0x000fe40000011428 */
[----:B------:R-:W1:Y:S01]  /*a900*/  SHFL.BFLY PT, R11, R22, 0x1, 0x1f ;  /* 0x0c201f00160b7f89 */ /* 0x000e6200000e0000 */
[----:B0-----:R-:W-:-:S03]  /*a910*/  FADD.FTZ R62, R3, R62 ;  /* 0x0000003e033e7221 */ /* 0x001fc60000010000 */
[----:B------:R-:W0:Y:S01]  /*a920*/  SHFL.BFLY PT, R38, R65, 0x2, 0x1f ;  /* 0x0c401f0041267f89 */ /* 0x000e2200000e0000 */
[----:B------:R-:W-:-:S03]  /*a930*/  FADD.FTZ R3, R67, R8 ;  /* 0x0000000843037221 */ /* 0x000fc60000010000 */
[----:B------:R-:W0:Y:S01]  /*a940*/  SHFL.BFLY PT, R16, R27, 0x1, 0x1f ;  /* 0x0c201f001b107f89 */ /* 0x000e2200000e0000 */
[----:B--2---:R-:W-:Y:S01]  /*a950*/  FADD.FTZ R39, R39, R0 ;  /* 0x0000000027277221 */ /* 0x004fe20000010000 */
[----:B------:R-:W-:Y:S02]  /*a960*/  IADD3 R0, R40, 0x1f, RZ ;  /* 0x0000001f28007810 */ /* 0x000fe40007ffe0ff */
[----:B------:R-:W2:Y:S01]  /*a970*/  SHFL.BFLY PT, R31, R18, 0x2, 0x1f ;  /* 0x0c401f00121f7f89 */ /* 0x000ea200000e0000 */
[----:B---3--:R-:W-:Y:S01]  /*a980*/  FADD.FTZ R8, R24, R13 ;  /* 0x0000000d18087221 */ /* 0x008fe20000010000 */
[----:B------:R-:W-:Y:S02]  /*a990*/  LEA.HI R24, R23, R40, RZ, 0x5 ;  /* 0x0000002817187211 */ /* 0x000fe400078f28ff */
[----:B------:R-:W3:Y:S01]  /*a9a0*/  SHFL.BFLY PT, R35, R60, 0x2, 0x1f ;  /* 0x0c401f003c237f89 */ /* 0x000ee200000e0000 */
[----:B----4-:R-:W-:Y:S01]  /*a9b0*/  FADD.FTZ R63, R36, R63 ;  /* 0x0000003f243f7221 */ /* 0x010fe20000010000 */
[----:B------:R-:W-:-:S02]  /*a9c0*/  ISETP.GT.U32.AND P3, PT, R0, 0x3e, PT ;  /* 0x0000003e0000780c */ /* 0x000fc40003f64070 */
[----:B------:R-:W4:Y:S01]  /*a9d0*/  SHFL.BFLY PT, R34, R61, 0x2, 0x1f ;  /* 0x0c401f003d227f89 */ /* 0x000f2200000e0000 */
[----:B------:R-:W-:Y:S01]  /*a9e0*/  LOP3.LUT R23, R24, 0xffffffe0, RZ, 0xc0, !PT ;  /* 0xffffffe018177812 */ /* 0x000fe200078ec0ff */
[----:B-----5:R-:W-:Y:S02]  /*a9f0*/  FADD.FTZ R0, R7, R6 ;  /* 0x0000000607007221 */ /* 0x020fe40000010000 */
[----:B------:R-:W5:Y:S01]  /*aa00*/  SHFL.BFLY PT, R37, R64, 0x2, 0x1f ;  /* 0x0c401f0040257f89 */ /* 0x000f6200000e0000 */
[----:B-1----:R-:W-:-:S03]  /*aa10*/  FADD.FTZ R6, R22, R11 ;  /* 0x0000000b16067221 */ /* 0x002fc60000010000 */
[----:B------:R-:W1:Y:S01]  /*aa20*/  SHFL.BFLY PT, R10, R21, 0x1, 0x1f ;  /* 0x0c201f00150a7f89 */ /* 0x000e6200000e0000 */
[----:B0-----:R-:W-:-:S03]  /*aa30*/  FADD.FTZ R38, R38, R65 ;  /* 0x0000004126267221 */ /* 0x001fc60000010000 */
[----:B------:R-:W0:Y:S01]  /*aa40*/  SHFL.BFLY PT, R14, R25, 0x1, 0x1f ;  /* 0x0c201f00190e7f89 */ /* 0x000e2200000e0000 */
[----:B------:R-:W-:Y:S01]  /*aa50*/  FADD.FTZ R13, R27, R16 ;  /* 0x000000101b0d7221 */ /* 0x000fe20000010000 */
[----:B------:R-:W-:Y:S02]  /*aa60*/  IMAD.IADD R27, R40, 0x1, -R23 ;  /* 0x00000001281b7824 */ /* 0x000fe400078e0a17 */
[----:B------:R-:W0:Y:S01]  /*aa70*/  SHFL.BFLY PT, R15, R26, 0x1, 0x1f ;  /* 0x0c201f001a0f7f89 */ /* 0x000e2200000e0000 */
[----:B--2---:R-:W-:Y:S02]  /*aa80*/  FADD.FTZ R31, R31, R18 ;  /* 0x000000121f1f7221 */ /* 0x004fe40000010000 */
[----:B------:R-:W-:Y:S01]  /*aa90*/  LOP3.LUT R23, R27, 0x3, RZ, 0xc0, !PT ;  /* 0x000000031b177812 */ /* 0x000fe200078ec0ff */
[----:B------:R-:W2:Y:S01]  /*aaa0*/  SHFL.BFLY PT, R17, R28, 0x1, 0x1f ;  /* 0x0c201f001c117f89 */ /* 0x000ea200000e0000 */
[----:B---3--:R-:W-:Y:S02]  /*aab0*/  FADD.FTZ R35, R35, R60 ;  /* 0x0000003c23237221 */ /* 0x008fe40000010000 */
[----:B------:R-:W-:Y:S01]  /*aac0*/  ISETP.NE.AND P2, PT, R23, RZ, PT ;  /* 0x000000ff1700720c */ /* 0x000fe20003f45270 */
[----:B------:R-:W3:Y:S01]  /*aad0*/  SHFL.BFLY PT, R19, R30, 0x1, 0x1f ;  /* 0x0c201f001e137f89 */ /* 0x000ee200000e0000 */
[----:B----4-:R-:W-:Y:S01]  /*aae0*/  FADD.FTZ R61, R34, R61 ;  /* 0x0000003d223d7221 */ /* 0x010fe20000010000 */
[----:B------:R-:W-:-:S02]  /*aaf0*/  LOP3.LUT R23, R40, 0xffffffc0, RZ, 0xc0, !PT ;  /* 0xffffffc028177812 */ /* 0x000fc400078ec0ff */
[----:B------:R-:W4:Y:S01]  /*ab00*/  SHFL.BFLY PT, R20, R33, 0x1, 0x1f ;  /* 0x0c201f0021147f89 */ /* 0x000f2200000e0000 */
[----:B-----5:R-:W-:Y:S01]  /*ab10*/  FADD.FTZ R37, R37, R64 ;  /* 0x0000004025257221 */ /* 0x020fe20000010000 */
[----:B------:R-:W-:Y:S02]  /*ab20*/  ISETP.NE.OR P5, PT, R23, 0x40, P2 ;  /* 0x000000401700780c */ /* 0x000fe400017a5670 */
[----:B------:R-:W5:Y:S01]  /*ab30*/  SHFL.BFLY PT, R22, R63, 0x1, 0x1f ;  /* 0x0c201f003f167f89 */ /* 0x000f6200000e0000 */
[----:B-1----:R-:W-:Y:S01]  /*ab40*/  FADD.FTZ R7, R21, R10 ;  /* 0x0000000a15077221 */ /* 0x002fe20000010000 */
[C---:B------:R-:W-:Y:S01]  /*ab50*/  ISETP.GT.OR P0, PT, R40.reuse, 0x3f, P2 ;  /* 0x0000003f2800780c */ /* 0x040fe20001704670 */
[----:B0-----:R-:W-:Y:S01]  /*ab60*/  FADD.FTZ R11, R25, R14 ;  /* 0x0000000e190b7221 */ /* 0x001fe20000010000 */
[----:B------:R-:W0:Y:S01]  /*ab70*/  SHFL.BFLY PT, R18, R29, 0x1, 0x1f ;  /* 0x0c201f001d127f89 */ /* 0x000e2200000e0000 */
[----:B------:R-:W-:Y:S01]  /*ab80*/  ISETP.GT.OR P1, PT, R40, 0x1f, P2 ;  /* 0x0000001f2800780c */ /* 0x000fe20001724670 */
[----:B------:R-:W-:-:S02]  /*ab90*/  FADD.FTZ R10, R26, R15 ;  /* 0x0000000f1a0a7221 */ /* 0x000fc40000010000 */
[----:B------:R-:W1:Y:S01]  /*aba0*/  SHFL.BFLY PT, R25, R38, 0x1, 0x1f ;  /* 0x0c201f0026197f89 */ /* 0x000e6200000e0000 */
[----:B--2---:R-:W-:-:S03]  /*abb0*/  FADD.FTZ R12, R28, R17 ;  /* 0x000000111c0c7221 */ /* 0x004fc60000010000 */
[----:B------:R-:W2:Y:S01]  /*abc0*/  SHFL.BFLY PT, R32, R31, 0x1, 0x1f ;  /* 0x0c201f001f207f89 */ /* 0x000ea200000e0000 */
[----:B---3--:R-:W-:-:S03]  /*abd0*/  FADD.FTZ R14, R30, R19 ;  /* 0x000000131e0e7221 */ /* 0x008fc60000010000 */
[----:B------:R-:W3:Y:S01]  /*abe0*/  SHFL.BFLY PT, R34, R35, 0x1, 0x1f ;  /* 0x0c201f0023227f89 */ /* 0x000ee200000e0000 */
[----:B------:R-:W-:Y:S01]  /*abf0*/  SHF.R.S32.HI R30, RZ, 0x1f, R27 ;  /* 0x0000001fff1e7819 */ /* 0x000fe2000001141b */
[----:B----4-:R-:W-:Y:S02]  /*ac00*/  FADD.FTZ R16, R33, R20 ;  /* 0x0000001421107221 */ /* 0x010fe40000010000 */
[----:B------:R-:W4:Y:S01]  /*ac10*/  SHFL.BFLY PT, R36, R61, 0x1, 0x1f ;  /* 0x0c201f003d247f89 */ /* 0x000f2200000e0000 */
[----:B------:R-:W-:Y:S02]  /*ac20*/  LEA.HI R30, R30, R27, RZ, 0x2 ;  /* 0x0000001b1e1e7211 */ /* 0x000fe400078f10ff */
[----:B------:R-:W-:Y:S01]  /*ac30*/  SHF.R.S32.HI R27, RZ, 0x5, R24 ;  /* 0x00000005ff1b7819 */ /* 0x000fe20000011418 */
[----:B------:R-:W4:Y:S01]  /*ac40*/  SHFL.BFLY PT, R21, R62, 0x1, 0x1f ;  /* 0x0c201f003e157f89 */ /* 0x000f2200000e0000 */
[----:B------:R-:W-:Y:S01]  /*ac50*/  SHF.R.S32.HI R24, RZ, 0x2, R30 ;  /* 0x00000002ff187819 */ /* 0x000fe2000001141e */
[----:B-----5:R-:W-:Y:S01]  /*ac60*/  FADD.FTZ R20, R63, R22 ;  /* 0x000000163f147221 */ /* 0x020fe20000010000 */
[----:B------:R-:W-:Y:S01]  /*ac70*/  LOP3.LUT R22, R40, 0xffffffe0, RZ, 0xc0, !PT ;  /* 0xffffffe028167812 */ /* 0x000fe200078ec0ff */
[----:B------:R-:W5:Y:S01]  /*ac80*/  SHFL.BFLY PT, R26, R37, 0x1, 0x1f ;  /* 0x0c201f00251a7f89 */ /* 0x000f6200000e0000 */
[----:B0-----:R-:W-:Y:S01]  /*ac90*/  FADD.FTZ R15, R29, R18 ;  /* 0x000000121d0f7221 */ /* 0x001fe20000010000 */
[----:B------:R-:W-:Y:S01]  /*aca0*/  IMAD R27, R27, 0xc0, R24 ;  /* 0x000000c01b1b7824 */ /* 0x000fe200078e0218 */
[----:B------:R-:W-:Y:S01]  /*acb0*/  ISETP.NE.OR P4, PT, R22, 0x20, P2 ;  /* 0x000000201600780c */ /* 0x000fe20001785670 */
[----:B------:R-:W0:Y:S01]  /*acc0*/  SHFL.BFLY PT, R28, R39, 0x1, 0x1f ;  /* 0x0c201f00271c7f89 */ /* 0x000e2200000e0000 */
[----:B-1----:R-:W-:-:S02]  /*acd0*/  FADD.FTZ R22, R38, R25 ;  /* 0x0000001926167221 */ /* 0x002fc40000010000 */
[----:B------:R-:W-:Y:S01]  /*ace0*/  LEA R27, R27, UR4, 0x2 ;  /* 0x000000041b1b7c11 */ /* 0x000fe2000f8e10ff */
[----:B------:R-:W-:Y:S01]  /*acf0*/  BAR.SYNC.DEFER_BLOCKING 0x0 ;  /* 0x0000000000007b1d */ /* 0x000fe20000010000 */
[----:B--2---:R-:W-:Y:S01]  /*ad00*/  FADD.FTZ R17, R31, R32 ;  /* 0x000000201f117221 */ /* 0x004fe20000010000 */
[----:B---3--:R-:W-:Y:S01]  /*ad10*/  FADD.FTZ R19, R35, R34 ;  /* 0x0000002223137221 */ /* 0x008fe20000010000 */
[----:B----4-:R-:W-:Y:S01]  /*ad20*/  FADD.FTZ R18, R61, R36 ;  /* 0x000000243d127221 */ /* 0x010fe20000010000 */
[----:B------:R-:W-:Y:S01]  /*ad30*/  FADD.FTZ R21, R62, R21 ;  /* 0x000000153e157221 */ /* 0x000fe20000010000 */
[----:B-----5:R-:W-:Y:S01]  /*ad40*/  FADD.FTZ R23, R37, R26 ;  /* 0x0000001a25177221 */ /* 0x020fe20000010000 */
        /* <DEDUP_REMOVED lines=26> */
.L_x_22063:
[----:B------:R-:W-:Y:S05]  /*aef0*/  BSYNC B0 ;  /* 0x0000000000007941 */ /* 0x000fea0003800000 */
.L_x_22062:
        /* <DEDUP_REMOVED lines=51> */
.L_x_22065:
[----:B------:R-:W-:Y:S05]  /*b230*/  BSYNC B0 ;  /* 0x0000000000007941 */ /* 0x000fea0003800000 */
.L_x_22064:
        /* <DEDUP_REMOVED lines=27> */
.L_x_22067:
[----:B------:R-:W-:Y:S05]  /*b3f0*/  BSYNC B0 ;  /* 0x0000000000007941 */ /* 0x000fea0003800000 */
.L_x_22066:
        /* <DEDUP_REMOVED lines=51> */
.L_x_22069:
[----:B------:R-:W-:Y:S05]  /*b730*/  BSYNC B0 ;  /* 0x0000000000007941 */ /* 0x000fea0003800000 */
.L_x_22068:
        /* <DEDUP_REMOVED lines=15> */
[C---:B------:R-:W-:Y:S01]  /*b830*/  IADD3 R30, R24.reuse, 0x10, RZ ;  /* 0x00000010181e7810 */ /* 0x040fe20007ffe0ff */
[C---:B------:R-:W-:Y:S01]  /*b840*/  VIADD R31, R24.reuse, 0x18 ;  /* 0x00000018181f7836 */ /* 0x040fe20000000000 */
[C---:B------:R-:W-:Y:S01]  /*b850*/  IADD3 R65, R24.reuse, 0xa0, RZ ;  /* 0x000000a018417810 */ /* 0x040fe20007ffe0ff */
[C---:B------:R-:W-:Y:S01]  /*b860*/  VIADD R43, R24.reuse, 0x48 ;  /* 0x00000048182b7836 */ /* 0x040fe20000000000 */
[----:B------:R-:W-:Y:S01]  /*b870*/  F2FP.F16.F32.PACK_AB R2, R5, R2 ;  /* 0x000000020502723e */ /* 0x000fe200000000ff */
[----:B------:R-:W-:Y:S01]  /*b880*/  VIADD R55, R24, 0x78 ;  /* 0x0000007818377836 */ /* 0x000fe20000000000 */
[----:B------:R-:W-:-:S02]  /*b890*/  F2FP.F16.F32.PACK_AB R0, R3, R0 ;  /* 0x000000000300723e */ /* 0x000fc400000000ff */
[----:B------:R-:W-:Y:S02]  /*b8a0*/  PRMT R3, R2, 0x7632, R3 ;  /* 0x0000763202037816 */ /* 0x000fe40000000003 */
[----:B------:R-:W-:Y:S02]  /*b8b0*/  F2FP.F16.F32.PACK_AB R4, R7, R4 ;  /* 0x000000040704723e */ /* 0x000fe400000000ff */
[----:B------:R-:W-:Y:S02]  /*b8c0*/  F2FP.F16.F32.PACK_AB R6, R9, R6 ;  /* 0x000000060906723e */ /* 0x000fe400000000ff */
[----:B------:R-:W-:Y:S02]  /*b8d0*/  PRMT R7, R4, 0x7632, R7 ;  /* 0x0000763204077816 */ /* 0x000fe40000000007 */
        /* <DEDUP_REMOVED lines=18> */
[----:B------:R-:W-:Y:S02]  /*ba00*/  LEA R28, P1, R29, UR8, 0x1 ;  /* 0x000000081d1c7c11 */ /* 0x000fe4000f8208ff */
[----:B------:R-:W-:Y:S02]  /*ba10*/  LEA.HI.X R27, R33, UR9, R34, 0x1, P0 ;  /* 0x00000009211b7c11 */ /* 0x000fe400080f0c22 */
[----:B------:R-:W-:-:S02]  /*ba20*/  IADD3 R35, P0, R30, UR6, RZ ;  /* 0x000000061e237c10 */ /* 0x000fc4000ff1e0ff */
[----:B------:R-:W-:Y:S01]  /*ba30*/  IADD3 R36, P2, R31, UR6, RZ ;  /* 0x000000061f247c10 */ /* 0x000fe2000ff5e0ff */
[----:B------:R0:W-:Y:S01]  /*ba40*/  STG.E.U16 desc[UR10][R26.64], R2 ;  /* 0x000000021a007986 */ /* 0x0001e2000c10150a */
[----:B------:R-:W-:Y:S02]  /*ba50*/  LEA.HI.X R29, R29, UR9, R32, 0x1, P1 ;  /* 0x000000091d1d7c11 */ /* 0x000fe400088f0c20 */
[----:B------:R-:W-:Y:S02]  /*ba60*/  IADD3 R32, R24, 0x20, RZ ;  /* 0x0000002018207810 */ /* 0x000fe40007ffe0ff */
[----:B------:R-:W-:Y:S01]  /*ba70*/  LEA.HI.X.SX32 R38, R30, UR7, 0x1, P0 ;  /* 0x000000071e267c11 */ /* 0x000fe200080f0eff */
[----:B------:R-:W-:Y:S01]  /*ba80*/  STG.E.U16 desc[UR10][R28.64], R3 ;  /* 0x000000031c007986 */ /* 0x000fe2000c10150a */
        /* <DEDUP_REMOVED lines=9> */
[----:B------:R-:W-:Y:S01]  /*bb20*/  LEA.HI.X.SX32 R42, R32, UR7, 0x1, P2 ;  /* 0x00000007202a7c11 */ /* 0x000fe200090f0eff */
[----:B------:R1:W-:Y:S01]  /*bb30*/  STG.E.U16 desc[UR10][R34.64], R0 ;  /* 0x0000000022007986 */ /* 0x0003e2000c10150a */
        /* <DEDUP_REMOVED lines=19> */
[----:B------:R-:W-:Y:S02]  /*bc70*/  LEA.HI.X.SX32 R43, R43, UR7, 0x1, P2 ;  /* 0x000000072b2b7c11 */ /* 0x000fe400090f0eff */
[----:B------:R-:W-:Y:S02]  /*bc80*/  LEA R42, P1, R48, UR8, 0x1 ;  /* 0x00000008302a7c11 */ /* 0x000fe4000f8208ff */
[----:B------:R-:W-:Y:S02]  /*bc90*/  LEA R46, P0, R47, UR8, 0x1 ;  /* 0x000000082f2e7c11 */ /* 0x000fe4000f8008ff */
[----:B------:R-:W-:-:S02]  /*bca0*/  IADD3 R45, R24, 0x58, RZ ;  /* 0x00000058182d7810 */ /* 0x000fc40007ffe0ff */
[----:B------:R-:W-:Y:S02]  /*bcb0*/  IADD3 R51, P2, R44, UR6, RZ ;  /* 0x000000062c337c10 */ /* 0x000fe4000ff5e0ff */
[----:B------:R-:W-:Y:S02]  /*bcc0*/  LEA.HI.X R43, R48, UR9, R43, 0x1, P1 ;  /* 0x00000009302b7c11 */ /* 0x000fe400088f0c2b */
[----:B------:R-:W-:Y:S01]  /*bcd0*/  LEA.HI.X R47, R47, UR9, R50, 0x1, P0 ;  /* 0x000000092f2f7c11 */ /* 0x000fe200080f0c32 */
        /* <DEDUP_REMOVED lines=8> */
[----:B------:R-:W-:Y:S02]  /*bd60*/  IADD3 R57, P0, R50, UR6, RZ ;  /* 0x0000000632397c10 */ /* 0x000fe4000ff1e0ff */
[----:B------:R-:W-:-:S02]  /*bd70*/  LEA.HI.X R49, R49, UR9, R52, 0x1, P1 ;  /* 0x0000000931317c11 */ /* 0x000fc400088f0c34 */
[----:B------:R-:W-:Y:S02]  /*bd80*/  IADD3 R53, P1, R51, UR6, RZ ;  /* 0x0000000633357c10 */ /* 0x000fe4000ff3e0ff */
[----:B------:R-:W-:Y:S02]  /*bd90*/  LEA.HI.X.SX32 R58, R50, UR7, 0x1, P0 ;  /* 0x00000007323a7c11 */ /* 0x000fe400080f0eff */
[----:B------:R-:W-:Y:S02]  /*bda0*/  LEA R50, P0, R57, UR8, 0x1 ;  /* 0x0000000839327c11 */ /* 0x000fe4000f8008ff */
[----:B------:R-:W-:Y:S02]  /*bdb0*/  IADD3 R54, R24, 0x70, RZ ;  /* 0x0000007018367810 */ /* 0x000fe40007ffe0ff */
[----:B------:R-:W-:Y:S02]  /*bdc0*/  LEA.HI.X.SX32 R56, R51, UR7, 0x1, P1 ;  /* 0x0000000733387c11 */ /* 0x000fe400088f0eff */
[----:B------:R-:W-:-:S02]  /*bdd0*/  LEA R52, P1, R53, UR8, 0x1 ;  /* 0x0000000835347c11 */ /* 0x000fc4000f8208ff */
[----:B------:R-:W-:Y:S02]  /*bde0*/  LEA.HI.X R51, R57, UR9, R58, 0x1, P0 ;  /* 0x0000000939337c11 */ /* 0x000fe400080f0c3a */
[----:B------:R-:W-:Y:S02]  /*bdf0*/  IADD3 R59, P0, R54, UR6, RZ ;  /* 0x00000006363b7c10 */ /* 0x000fe4000ff1e0ff */
[----:B------:R-:W-:Y:S02]  /*be00*/  IADD3 R60, P2, R55, UR6, RZ ;  /* 0x00000006373c7c10 */ /* 0x000fe4000ff5e0ff */
[----:B------:R-:W-:Y:S02]  /*be10*/  LEA.HI.X R53, R53, UR9, R56, 0x1, P1 ;  /* 0x0000000935357c11 */ /* 0x000fe400088f0c38 */
[----:B------:R-:W-:Y:S02]  /*be20*/  IADD3 R56, R24, 0x80, RZ ;  /* 0x0000008018387810 */ /* 0x000fe40007ffe0ff */
[----:B------:R-:W-:-:S02]  /*be30*/  LEA.HI.X.SX32 R62, R54, UR7, 0x1, P0 ;  /* 0x00000007363e7c11 */ /* 0x000fc400080f0eff */
[----:B------:R-:W-:Y:S02]  /*be40*/  LEA.HI.X.SX32 R55, R55, UR7, 0x1, P2 ;  /* 0x0000000737377c11 */ /* 0x000fe400090f0eff */
[----:B------:R-:W-:Y:S02]  /*be50*/  LEA R54, P1, R60, UR8, 0x1 ;  /* 0x000000083c367c11 */ /* 0x000fe4000f8208ff */
[----:B------:R-:W-:Y:S02]  /*be60*/  LEA R58, P0, R59, UR8, 0x1 ;  /* 0x000000083b3a7c11 */ /* 0x000fe4000f8008ff */
[----:B------:R-:W-:Y:S02]  /*be70*/  IADD3 R57, R24, 0x88, RZ ;  /* 0x0000008818397810 */ /* 0x000fe40007ffe0ff */
[----:B------:R-:W-:Y:S02]  /*be80*/  IADD3 R63, P2, R56, UR6, RZ ;  /* 0x00000006383f7c10 */ /* 0x000fe4000ff5e0ff */
[----:B------:R-:W-:-:S02]  /*be90*/  LEA.HI.X R55, R60, UR9, R55, 0x1, P1 ;  /* 0x000000093c377c11 */ /* 0x000fc400088f0c37 */
[----:B------:R-:W-:Y:S01]  /*bea0*/  LEA.HI.X R59, R59, UR9, R62, 0x1, P0 ;  /* 0x000000093b3b7c11 */ /* 0x000fe200080f0c3e */
[----:B------:R-:W-:Y:S01]  /*beb0*/  VIADD R62, R24, 0x90 ;  /* 0x00000090183e7836 */ /* 0x000fe20000000000 */
[----:B------:R-:W-:Y:S02]  /*bec0*/  IADD3 R61, P1, R57, UR6, RZ ;  /* 0x00000006393d7c10 */ /* 0x000fe4000ff3e0ff */
[----:B------:R-:W-:Y:S02]  /*bed0*/  LEA.HI.X.SX32 R66, R56, UR7, 0x1, P2 ;  /* 0x0000000738427c11 */ /* 0x000fe400090f0eff */
[----:B------:R-:W-:Y:S02]  /*bee0*/  LEA R56, P0, R63, UR8, 0x1 ;  /* 0x000000083f387c11 */ /* 0x000fe4000f8008ff */
[----:B------:R-:W-:Y:S02]  /*bef0*/  LEA.HI.X.SX32 R64, R57, UR7, 0x1, P1 ;  /* 0x0000000739407c11 */ /* 0x000fe400088f0eff */
[----:B------:R-:W-:-:S02]  /*bf00*/  LEA R60, P1, R61, UR8, 0x1 ;  /* 0x000000083d3c7c11 */ /* 0x000fc4000f8208ff */
[----:B------:R-:W-:Y:S02]  /*bf10*/  LEA.HI.X R57, R63, UR9, R66, 0x1, P0 ;  /* 0x000000093f397c11 */ /* 0x000fe400080f0c42 */
[----:B------:R-:W-:Y:S02]  /*bf20*/  IADD3 R63, R24, 0x98, RZ ;  /* 0x00000098183f7810 */ /* 0x000fe40007ffe0ff */
[----:B------:R-:W-:Y:S02]  /*bf30*/  LEA.HI.X R61, R61, UR9, R64, 0x1, P1 ;  /* 0x000000093d3d7c11 */ /* 0x000fe400088f0c40 */
[C---:B------:R-:W-:Y:S02]  /*bf40*/  IADD3 R66, P0, R62.reuse, UR6, RZ ;  /* 0x000000063e427c10 */ /* 0x040fe4000ff1e0ff */
[----:B------:R-:W-:Y:S02]  /*bf50*/  IADD3 R68, P1, R63, UR6, RZ ;  /* 0x000000063f447c10 */ /* 0x000fe4000ff3e0ff */
[----:B------:R-:W-:-:S02]  /*bf60*/  LEA.HI.X.SX32 R71, R62, UR7, 0x1, P0 ;  /* 0x000000073e477c11 */ /* 0x000fc400080f0eff */
[----:B------:R-:W-:Y:S02]  /*bf70*/  IADD3 R67, P2, R65, UR6, RZ ;  /* 0x0000000641437c10 */ /* 0x000fe4000ff5e0ff */
[----:B------:R-:W-:Y:S02]  /*bf80*/  LEA.HI.X.SX32 R69, R63, UR7, 0x1, P1 ;  /* 0x000000073f457c11 */ /* 0x000fe400088f0eff */
[----:B------:R-:W-:Y:S02]  /*bf90*/  LEA R62, P0, R66, UR8, 0x1 ;  /* 0x00000008423e7c11 */ /* 0x000fe4000f8008ff */
[----:B------:R-:W-:Y:S02]  /*bfa0*/  LEA R64, P1, R68, UR8, 0x1 ;  /* 0x0000000844407c11 */ /* 0x000fe4000f8208ff */
[----:B------:R-:W-:Y:S02]  /*bfb0*/  LEA.HI.X.SX32 R70, R65, UR7, 0x1, P2 ;  /* 0x0000000741467c11 */ /* 0x000fe400090f0eff */
[----:B------:R-:W-:-:S02]  /*bfc0*/  LEA.HI.X R63, R66, UR9, R71, 0x1, P0 ;  /* 0x00000009423f7c11 */ /* 0x000fc400080f0c47 */
[----:B------:R-:W-:Y:S01]  /*bfd0*/  LEA.HI.X R65, R68, UR9, R69, 0x1, P1 ;  /* 0x0000000944417c11 */ /* 0x000fe200088f0c45 */
[C---:B------:R-:W-:Y:S01]  /*bfe0*/  VIADD R68, R24.reuse, 0xa8 ;  /* 0x000000a818447836 */ /* 0x040fe20000000000 */
[C---:B------:R-:W-:Y:S02]  /*bff0*/  LEA R66, P0, R67.reuse, UR8, 0x1 ;  /* 0x0000000843427c11 */ /* 0x040fe4000f8008ff */
[C---:B------:R-:W-:Y:S02]  /*c000*/  IADD3 R69, R24.reuse, 0xb0, RZ ;  /* 0x000000b018457810 */ /* 0x040fe40007ffe0ff */
[----:B------:R-:W-:Y:S02]  /*c010*/  IADD3 R24, R24, 0xb8, RZ ;  /* 0x000000b818187810 */ /* 0x000fe40007ffe0ff */
[----:B------:R-:W-:Y:S02]  /*c020*/  LEA.HI.X R67, R67, UR9, R70, 0x1, P0 ;  /* 0x0000000943437c11 */ /* 0x000fe400080f0c46 */
        /* <DEDUP_REMOVED lines=8> */
[----:B------:R-:W-:Y:S02]  /*c0b0*/  LEA.HI.X R69, R73, UR9, R76, 0x1, P0 ;  /* 0x0000000949457c11 */ /* 0x000fe400080f0c4c */
[----:B------:R-:W-:Y:S02]  /*c0c0*/  LEA.HI.X R73, R5, UR9, R24, 0x1, P2 ;  /* 0x0000000905497c11 */ /* 0x000fe400090f0c18 */
[----:B------:R-:W-:Y:S02]  /*c0d0*/  PRMT R5, R0, 0x7632, R5 ;  /* 0x0000763200057816 */ /* 0x000fe40000000005 */
[----:B0-----:R-:W-:Y:S02]  /*c0e0*/  PRMT R2, R6, 0x7632, R2 ;  /* 0x0000763206027816 */ /* 0x001fe40000000002 */
[----:B-1----:R-:W-:Y:S01]  /*c0f0*/  PRMT R0, R8, 0x7632, R0 ;  /* 0x0000763208007816 */ /* 0x002fe20000000000 */
[----:B------:R0:W-:Y:S01]  /*c100*/  STG.E.U16 desc[UR10][R30.64], R5 ;  /* 0x000000051e007986 */ /* 0x0001e2000c10150a */
[----:B------:R-:W-:-:S02]  /*c110*/  PRMT R24, R10, 0x7632, R24 ;  /* 0x000076320a187816 */ /* 0x000fc40000000018 */
[----:B------:R-:W-:Y:S01]  /*c120*/  PRMT R26, R12, 0x7632, R26 ;  /* 0x000076320c1a7816 */ /* 0x000fe2000000001a */
[----:B------:R1:W-:Y:S01]  /*c130*/  STG.E.U16 desc[UR10][R32.64], R4 ;  /* 0x0000000420007986 */ /* 0x0003e2000c10150a */
[----:B------:R-:W-:Y:S02]  /*c140*/  PRMT R27, R14, 0x7632, R27 ;  /* 0x000076320e1b7816 */ /* 0x000fe4000000001b */
[C---:B------:R-:W-:Y:S01]  /*c150*/  LEA R70, P1, R71.reuse, UR8, 0x1 ;  /* 0x0000000847467c11 */ /* 0x040fe2000f8208ff */
[----:B------:R2:W-:Y:S01]  /*c160*/  STG.E.U16 desc[UR10][R36.64], R7 ;  /* 0x0000000724007986 */ /* 0x0005e2000c10150a */
[----:B------:R-:W-:Y:S02]  /*c170*/  PRMT R34, R20, 0x7632, R34 ;  /* 0x0000763214227816 */ /* 0x000fe40000000022 */
[----:B------:R-:W-:Y:S01]  /*c180*/  LEA.HI.X R71, R71, UR9, R74, 0x1, P1 ;  /* 0x0000000947477c11 */ /* 0x000fe200088f0c4a */
[----:B------:R-:W-:Y:S01]  /*c190*/  STG.E.U16 desc[UR10][R38.64], R6 ;  /* 0x0000000626007986 */ /* 0x000fe2000c10150a */
[----:B0-----:R-:W-:-:S03]  /*c1a0*/  PRMT R30, R16, 0x7632, R30 ;  /* 0x00007632101e7816 */ /* 0x001fc6000000001e */
        /* <DEDUP_REMOVED lines=20> */
.L_x_22070:
        /* <DEDUP_REMOVED lines=9> */
.L_x_28414:


//--------------------- .text._ZN4vllm25paged_attention_v1_kernelIttLi128ELi32ELi128ELNS_18Fp8KVCacheDataTypeE0ELb1EEEvPT_PKS2_PKT0_S8_ifPKiSA_iPKfiiiSC_SC_iiiii --------------------------
	.section	.text._ZN4vllm25paged_attention_v1_kernelIttLi128ELi32ELi128ELNS_18Fp8KVCacheDataTypeE0ELb1EEEvPT_PKS2_PKT0_S8_ifPKiSA_iPKfiiiSC_SC_iiiii,"ax",@progbits
	.align	128
        .global         _ZN4vllm25paged_attention_v1_kernelIttLi128ELi32ELi128ELNS_18Fp8KVCacheDataTypeE0ELb1EEEvPT_PKS2_PKT0_S8_ifPKiSA_iPKfiiiSC_SC_iiiii
        .type           _ZN4vllm25paged_attention_v1_kernelIttLi128ELi32ELi128ELNS_18Fp8KVCacheDataTypeE0ELb1EEEvPT_PKS2_PKT0_S8_ifPKiSA_iPKfiiiSC_SC_iiiii,@function
        .size           _ZN4vllm25paged_attention_v1_kernelIttLi128ELi32ELi128ELNS_18Fp8KVCacheDataTypeE0ELb1EEEvPT_PKS2_PKT0_S8_ifPKiSA_iPKfiiiSC_SC_iiiii,(.L_x_28415 - _ZN4vllm25paged_attention_v1_kernelIttLi128ELi32ELi128ELNS_18Fp8KVCacheDataTypeE0ELb1EEEvPT_PKS2_PKT0_S8_ifPKiSA_iPKfiiiSC_SC_iiiii)
        .other          _ZN4vllm25paged_attention_v1_kernelIttLi128ELi32ELi128ELNS_18Fp8KVCacheDataTypeE0ELb1EEEvPT_PKS2_PKT0_S8_ifPKiSA_iPKfiiiSC_SC_iiiii,@"STO_CUDA_ENTRY STV_DEFAULT"
_ZN4vllm25paged_attention_v1_kernelIttLi128ELi32ELi128ELNS_18Fp8KVCacheDataTypeE0ELb1EEEvPT_PKS2_PKT0_S8_ifPKiSA_iPKfiiiSC_SC_iiiii:
.text._ZN4vllm25paged_attention_v1_kernelIttLi128ELi32ELi128ELNS_18Fp8KVCacheDataTypeE0ELb1EEEvPT_PKS2_PKT0_S8_ifPKiSA_iPKfiiiSC_SC_iiiii:
[----:B------:R-:W-:Y:S08]  /*0000*/  LDC R1, c[0x0][0x28] ;  /* 0x00000a00ff017b82 */ /* 0x000ff00000000800 */
[----:B------:R-:W0:Y:S01]  /*0010*/  LDC R5, c[0x0][0x230] ;  /* 0x00008c00ff057b82 */ /* 0x000e220000000800 */
[----:B------:R-:W1:Y:S01]  /*0020*/  S2R R63, SR_CTAID.Y ;  /* 0x00000000003f7919 */ /* 0x000e620000002600 */
[----:B------:R-:W-:Y:S01]  /*0030*/  ULDC.64 UR10, c[0x0][0x208] ;  /* 0x00008200000a7ab9 */ /* 0x000fe20000000a00 */
[----:B------:R-:W-:Y:S01]  /*0040*/  HFMA2.MMA R64, -RZ, RZ, 0, 0 ;  /* 0x00000000ff407435 */ /* 0x000fe200000001ff */
        /* <DEDUP_REMOVED lines=15> */
[----:B--2---:R-:W-:Y:S01]  /*0140*/  @P0 IMAD.WIDE R8, R4, 0x4, R8 ;  /* 0x0000000404080825 */ /* 0x004fe200078e0208 */
[----:B-1----:R-:W-:Y:S02]  /*0150*/  IADD3 R12, RZ, -R11, RZ ;  /* 0x8000000bff0c7210 */ /* 0x002fe40007ffe0ff */
[----:B---3--:R-:W-:-:S02]  /*0160*/  IABS R2, R6 ;  /* 0x0000000600027213 */ /* 0x008fc40000000000 */
[----:B------:R0:W5:Y:S01]  /*0170*/  @P0 LDG.E.CONSTANT R64, desc[UR10][R8.64] ;  /* 0x0000000a08400981 */ /* 0x000162000c1e9900 */
        /* <DEDUP_REMOVED lines=15> */
[----:B------:R-:W-:-:S04]  /*0270*/  IABS R7, R11 ;  /* 0x0000000b00077213 */ /* 0x000fc80000000000 */
[----:B------:R-:W1:Y:S08]  /*0280*/  I2F.RP R0, R7 ;  /* 0x0000000700007306 */ /* 0x000e700000209400 */
[----:B-1----:R-:W1:Y:S02]  /*0290*/  MUFU.RCP R0, R0 ;  /* 0x0000000000007308 */ /* 0x002e640000001000 */
[----:B-1----:R-:W-:-:S06]  /*02a0*/  VIADD R2, R0, 0xffffffe ;  /* 0x0ffffffe00027836 */ /* 0x002fcc0000000000 */
[----:B------:R1:W0:Y:S01]  /*02b0*/  F2I.FTZ.U32.TRUNC.NTZ R3, R2 ;  /* 0x0000000200037305 */ /* 0x000222000021f000 */
[----:B------:R-:W-:Y:S01]  /*02c0*/  IABS R10, R11 ;  /* 0x0000000b000a7213 */ /* 0x000fe20000000000 */
[----:B-1----:R-:W-:Y:S01]  /*02d0*/  IMAD.MOV.U32 R2, RZ, RZ, RZ ;  /* 0x000000ffff027224 */ /* 0x002fe200078e00ff */
[----:B0-----:R-:W-:-:S05]  /*02e0*/  IADD3 R8, RZ, -R3, RZ ;  /* 0x80000003ff087210 */ /* 0x001fca0007ffe0ff */
        /* <DEDUP_REMOVED lines=19> */
[----:B------:R-:W-:Y:S02]  /*0420*/  LOP3.LUT R58, R2, 0xffffffe0, RZ, 0xc0, !PT ;  /* 0xffffffe0023a7812 */ /* 0x000fe400078ec0ff */
[----:B------:R-:W-:Y:S02]  /*0430*/  @!P2 IADD3 R0, RZ, -R0, RZ ;  /* 0x80000000ff00a210 */ /* 0x000fe40007ffe0ff */
[----:B------:R-:W-:Y:S01]  /*0440*/  @!P1 LOP3.LUT R0, RZ, R11, RZ, 0x33, !PT ;  /* 0x0000000bff009212 */ /* 0x000fe200078e33ff */
[----:B------:R-:W-:Y:S01]  /*0450*/  IMAD.IADD R58, R65, 0x1, -R58 ;  /* 0x00000001413a7824 */ /* 0x000fe200078e0a3a */
        /* <DEDUP_REMOVED lines=28> */
.L_x_22075:
        /* <DEDUP_REMOVED lines=11> */
.L_x_22074:
[----:B------:R-:W-:Y:S05]  /*06d0*/  BSYNC B1 ;  /* 0x0000000000017941 */ /* 0x000fea0003800000 */
.L_x_22073:
        /* <DEDUP_REMOVED lines=13> */
.L_x_22076:
        /* <DEDUP_REMOVED lines=17> */
.L_x_22072:
[----:B------:R-:W-:Y:S05]  /*08c0*/  BSYNC B0 ;  /* 0x0000000000007941 */ /* 0x000fea0003800000 */
.L_x_22071:
        /* <DEDUP_REMOVED lines=16> */
[----:B------:R-:W-:Y:S02]  /*09d0*/  IADD3 R7, R67, 0x1f, RZ ;  /* 0x0000001f43077810 */ /* 0x000fe40007ffe0ff */
[----:B-1----:R-:W-:Y:S01]  /*09e0*/  ISETP.GT.AND P3, PT, R13, -0x1, PT ;  /* 0xffffffff0d00780c */ /* 0x002fe20003f64270 */
[----:B0-----:R-:W0:-:S12]  /*09f0*/  MUFU.RCP R10, R10 ;  /* 0x0000000a000a7308 */ /* 0x001e180000001000 */
[----:B------:R-:W-:Y:S02]  /*0a00*/  @!P3 IMAD R5, R5, UR4, R0 ;  /* 0x000000040505bc24 */ /* 0x000fe4000f8e0200 */
[----:B------:R-:W-:Y:S01]  /*0a10*/  @P3 IMAD R6, R6, UR4, R4 ;  /* 0x0000000406063c24 */ /* 0x000fe2000f8e0204 */
[----:B------:R-:W-:Y:S02]  /*0a20*/  ULDC UR4, c[0x0][0x248] ;  /* 0x0000920000047ab9 */ /* 0x000fe40000000800 */
[----:B------:R-:W-:-:S05]  /*0a30*/  IMAD R63, R63, UR4, RZ ;  /* 0x000000043f3f7c24 */ /* 0x000fca000f8e02ff */
[----:B------:R-:W-:Y:S02]  /*0a40*/  SHF.R.S32.HI R54, RZ, 0x1f, R63 ;  /* 0x0000001fff367819 */ /* 0x000fe4000001143f */
[----:B0-----:R-:W-:-:S04]  /*0a50*/  IADD3 R8, R10, 0xffffffe, RZ ;  /* 0x0ffffffe0a087810 */ /* 0x001fc80007ffe0ff */
[----:B------:R0:W1:Y:S02]  /*0a60*/  F2I.FTZ.U32.TRUNC.NTZ R9, R8 ;  /* 0x0000000800097305 */ /* 0x000064000021f000 */
[----:B0-----:R-:W-:Y:S02]  /*0a70*/  IMAD.MOV.U32 R8, RZ, RZ, RZ ;  /* 0x000000ffff087224 */ /* 0x001fe400078e00ff */
[----:B-1----:R-:W-:-:S05]  /*0a80*/  IMAD R3, R9, R2, RZ ;  /* 0x0000000209037224 */ /* 0x002fca00078e02ff */
[----:B------:R-:W-:-:S05]  /*0a90*/  IADD3 R3, RZ, -R3, RZ ;  /* 0x80000003ff037210 */ /* 0x000fca0007ffe0ff */
[----:B------:R-:W-:Y:S01]  /*0aa0*/  IMAD.HI.U32 R3, R9, R3, R8 ;  /* 0x0000000309037227 */ /* 0x000fe200078e0008 */
[----:B------:R-:W-:-:S04]  /*0ab0*/  SHF.R.S32.HI R8, RZ, 0x1f, R7 ;  /* 0x0000001fff087819 */ /* 0x000fc80000011407 */
[----:B------:R-:W-:Y:S01]  /*0ac0*/  LEA.HI R8, R8, R7, RZ, 0x5 ;  /* 0x0000000708087211 */ /* 0x000fe200078f28ff */
[----:B------:R-:W-:-:S03]  /*0ad0*/  IMAD.HI.U32 R9, R3, R11, RZ ;  /* 0x0000000b03097227 */ /* 0x000fc600078e00ff */
[----:B------:R-:W-:Y:S02]  /*0ae0*/  SHF.R.S32.HI R55, RZ, 0x5, R8 ;  /* 0x00000005ff377819 */ /* 0x000fe40000011408 */
[----:B------:R-:W-:-:S05]  /*0af0*/  IADD3 R10, RZ, -R9, RZ ;  /* 0x80000009ff0a7210 */ /* 0x000fca0007ffe0ff */
[----:B------:R-:W-:Y:S01]  /*0b00*/  IMAD R11, R2, R10, R11 ;  /* 0x0000000a020b7224 */ /* 0x000fe200078e020b */
[----:B------:R-:W-:-:S04]  /*0b10*/  @!P3 IADD3 R10, RZ, -R13, RZ ;  /* 0x8000000dff0ab210 */ /* 0x000fc80007ffe0ff */
[----:B------:R-:W-:Y:S01]  /*0b20*/  ISETP.GT.U32.AND P1, PT, R2, R11, PT ;  /* 0x0000000b0200720c */ /* 0x000fe20003f24070 */
[----:B------:R-:W-:Y:S02]  /*0b30*/  @!P3 IMAD R5, R5, R10, RZ ;  /* 0x0000000a0505b224 */ /* 0x000fe400078e02ff */
[----:B------:R-:W-:-:S05]  /*0b40*/  @P3 IMAD R5, R6, R13, RZ ;  /* 0x0000000d06053224 */ /* 0x000fca00078e02ff */
[----:B------:R-:W-:-:S05]  /*0b50*/  IADD3 R5, R5, 0x1, RZ ;  /* 0x0000000105057810 */ /* 0x000fca0007ffe0ff */
        /* <DEDUP_REMOVED lines=10> */
[----:B------:R-:W0:Y:S01]  /*0c00*/  S2UR UR5, SR_CgaCtaId ;  /* 0x00000000000579c3 */ /* 0x000e220000008800 */
[----:B------:R-:W-:Y:S01]  /*0c10*/  ULDC UR4, c[0x0][0x260] ;  /* 0x0000980000047ab9 */ /* 0x000fe20000000800 */
[----:B------:R-:W-:Y:S01]  /*0c20*/  SHF.L.U32 R59, R66, 0x5, RZ ;  /* 0x00000005423b7819 */ /* 0x000fe200000006ff */
[----:B------:R-:W-:Y:S01]  /*0c30*/  IMAD R2, R0, UR4, RZ ;  /* 0x0000000400027c24 */ /* 0x000fe2000f8e02ff */
[----:B------:R-:W-:Y:S01]  /*0c40*/  UMOV UR4, 0x400 ;  /* 0x0000040000047882 */ /* 0x000fe20000000000 */
[----:B------:R-:W-:Y:S01]  /*0c50*/  IADD3 R7, P0, R66, R63, RZ ;  /* 0x0000003f42077210 */ /* 0x000fe20007f1e0ff */
[----:B------:R-:W-:Y:S01]  /*0c60*/  UIADD3 UR4, UR4, 0x120, URZ ;  /* 0x0000012004047890 */ /* 0x000fe2000fffe03f */
[----:B------:R-:W-:Y:S01]  /*0c70*/  IMAD.SHL.U32 R69, R58, 0x8, RZ ;  /* 0x000000083a457824 */ /* 0x000fe200078e00ff */
[----:B------:R-:W1:Y:S01]  /*0c80*/  LDC R53, c[0x0][0x25c] ;  /* 0x00009700ff357b82 */ /* 0x000e620000000800 */
[----:B------:R-:W-:Y:S01]  /*0c90*/  ULDC.64 UR6, c[0x0][0x238] ;  /* 0x00008e0000067ab9 */ /* 0x000fe20000000a00 */
[C---:B------:R-:W-:Y:S01]  /*0ca0*/  IMAD R60, R66.reuse, 0x20, R58 ;  /* 0x00000020423c7824 */ /* 0x040fe200078e023a */
[----:B------:R-:W-:Y:S01]  /*0cb0*/  LEA.HI.X.SX32 R6, R66, R54, 0x1, P0 ;  /* 0x0000003642067211 */ /* 0x000fe200000f0eff */
[----:B------:R-:W-:Y:S01]  /*0cc0*/  IMAD.IADD R58, R58, 0x1, R59 ;  /* 0x000000013a3a7824 */ /* 0x000fe200078e023b */
[----:B------:R-:W-:Y:S01]  /*0cd0*/  LEA R52, P1, R7, UR6, 0x2 ;  /* 0x0000000607347c11 */ /* 0x000fe2000f8210ff */
[----:B------:R-:W-:Y:S01]  /*0ce0*/  ULDC UR6, c[0x0][0x27c] ;  /* 0x00009f0000067ab9 */ /* 0x000fe20000000800 */
[----:B------:R-:W-:-:S02]  /*0cf0*/  SHF.R.S32.HI R9, RZ, 0x1f, R69 ;  /* 0x0000001fff097819 */ /* 0x000fc40000011445 */
[----:B------:R-:W-:Y:S02]  /*0d00*/  IADD3 R68, P0, R2, R69, RZ ;  /* 0x0000004502447210 */ /* 0x000fe40007f1e0ff */
[----:B------:R-:W-:Y:S01]  /*0d10*/  LEA.HI.X R7, R7, UR7, R6, 0x2, P1 ;  /* 0x0000000707077c11 */ /* 0x000fe200088f1406 */
[----:B------:R-:W-:Y:S01]  /*0d20*/  VIADD R6, R4, -UR6 ;  /* 0x8000000604067c36 */ /* 0x000fe20008000000 */
[----:B------:R-:W-:Y:S02]  /*0d30*/  LEA.HI.X.SX32 R69, R2, R9, 0x1, P0 ;  /* 0x0000000902457211 */ /* 0x000fe400000f0eff */
[----:B------:R-:W-:Y:S01]  /*0d40*/  MOV R61, 0xff7fffff ;  /* 0xff7fffff003d7802 */ /* 0x000fe20000000f00 */
[----:B0-----:R-:W-:Y:S01]  /*0d50*/  ULEA UR4, UR5, UR4, 0x18 ;  /* 0x0000000405047291 */ /* 0x001fe2000f8ec03f */
[----:B------:R-:W-:Y:S02]  /*0d60*/  MOV R56, R66 ;  /* 0x0000004200387202 */ /* 0x000fe40000000f00 */
[----:B------:R-:W-:-:S03]  /*0d70*/  IADD3 R57, -R67, 0x1, R58 ;  /* 0x0000000143397810 */ /* 0x000fc60007ffe13a */
[----:B------:R-:W-:Y:S02]  /*0d80*/  LEA R60, R60, UR4, 0x2 ;  /* 0x000000043c3c7c11 */ /* 0x000fe4000f8e10ff */
[----:B-1----:R-:W-:-:S07]  /*0d90*/  SHF.R.S32.HI R53, RZ, 0x1f, R53 ;  /* 0x0000001fff357819 */ /* 0x002fce0000011435 */
.L_x_22082:
        /* <DEDUP_REMOVED lines=45> */
[----:B------:R-:W-:Y:S01]  /*1070*/  IMAD.MOV.U32 R8, RZ, RZ, R52 ;  /* 0x000000ffff087224 */ /* 0x000fe200078e0034 */
[----:B------:R-:W-:-:S05]  /*1080*/  MOV R9, R7 ;  /* 0x0000000700097202 */ /* 0x000fca0000000f00 */
        /* <DEDUP_REMOVED lines=19> */
[----:B------:R-:W5:Y:S01]  /*11c0*/  LDG.E.128.CONSTANT R8, desc[UR10][R74.64+0xc00] ;  /* 0x000c000a4a087981 */ /* 0x000f62000c1e9d00 */
[----:B0-----:R-:W-:-:S03]  /*11d0*/  HADD2.F32 R32, -RZ, R44.H0_H0 ;  /* 0x2000002cff207230 */ /* 0x001fc60000004100 */
[----:B------:R-:W5:Y:S01]  /*11e0*/  LDG.E.128.CONSTANT R16, desc[UR10][R74.64+0xe00] ;  /* 0x000e000a4a107981 */ /* 0x000f62000c1e9d00 */
[----:B------:R-:W-:Y:S02]  /*11f0*/  HADD2.F32 R44, -RZ, R44.H1_H1 ;  /* 0x3000002cff2c7230 */ /* 0x000fe40000004100 */
[--C-:B------:R-:W-:Y:S02]  /*1200*/  HADD2.F32 R70, -RZ, R47.reuse.H0_H0 ;  /* 0x2000002fff467230 */ /* 0x100fe40000004100 */
[----:B------:R-:W-:Y:S02]  /*1210*/  HADD2.F32 R47, -RZ, R47.H1_H1 ;  /* 0x3000002fff2f7230 */ /* 0x000fe40000004100 */
[--C-:B--2---:R-:W-:Y:S02]  /*1220*/  HADD2.F32 R33, -RZ, R36.reuse.H0_H0 ;  /* 0x20000024ff217230 */ /* 0x104fe40000004100 */
[----:B------:R-:W-:Y:S02]  /*1230*/  HADD2.F32 R35, -RZ, R36.H1_H1 ;  /* 0x30000024ff237230 */ /* 0x000fe40000004100 */
[----:B-1----:R-:W-:-:S02]  /*1240*/  HADD2.F32 R36, -RZ, R48.H0_H0 ;  /* 0x20000030ff247230 */ /* 0x002fc40000004100 */
[----:B------:R-:W-:Y:S01]  /*1250*/  FMUL.FTZ R71, R32, R33 ;  /* 0x0000002120477220 */ /* 0x000fe20000410000 */
[----:B---3--:R-:W-:Y:S02]  /*1260*/  HADD2.F32 R33, -RZ, R40.H0_H0 ;  /* 0x20000028ff217230 */ /* 0x008fe40000004100 */
[----:B------:R-:W-:Y:S01]  /*1270*/  FMUL.FTZ R35, R44, R35 ;  /* 0x000000232c237220 */ /* 0x000fe20000410000 */
[----:B------:R-:W-:Y:S02]  /*1280*/  HADD2.F32 R44, -RZ, R48.H1_H1 ;  /* 0x30000030ff2c7230 */ /* 0x000fe40000004100 */
[----:B------:R-:W-:Y:S01]  /*1290*/  FFMA.FTZ R36, R36, R33, R71 ;  /* 0x0000002124247223 */ /* 0x000fe20000010047 */
[----:B------:R-:W-:Y:S02]  /*12a0*/  HADD2.F32 R33, -RZ, R40.H1_H1 ;  /* 0x30000028ff217230 */ /* 0x000fe40000004100 */
[----:B------:R-:W-:Y:S02]  /*12b0*/  HADD2.F32 R32, -RZ, R45.H0_H0 ;  /* 0x2000002dff207230 */ /* 0x000fe40000004100 */
[----:B------:R-:W-:-:S02]  /*12c0*/  HADD2.F32 R71, -RZ, R37.H0_H0 ;  /* 0x20000025ff477230 */ /* 0x000fc40000004100 */
[----:B------:R-:W-:Y:S01]  /*12d0*/  FFMA.FTZ R44, R44, R33, R35 ;  /* 0x000000212c2c7223 */ /* 0x000fe20000010023 */
[----:B------:R-:W-:Y:S02]  /*12e0*/  HADD2.F32 R33, -RZ, R45.H1_H1 ;  /* 0x3000002dff217230 */ /* 0x000fe40000004100 */
[----:B------:R-:W-:Y:S02]  /*12f0*/  HADD2.F32 R45, -RZ, R49.H0_H0 ;  /* 0x20000031ff2d7230 */ /* 0x000fe40000004100 */
[----:B------:R-:W-:Y:S01]  /*1300*/  FMUL.FTZ R40, R32, R71 ;  /* 0x0000004720287220 */ /* 0x000fe20000410000 */
[----:B------:R-:W-:Y:S02]  /*1310*/  HADD2.F32 R34, -RZ, R37.H1_H1 ;  /* 0x30000025ff227230 */ /* 0x000fe40000004100 */
[----:B------:R-:W-:-:S03]  /*1320*/  HADD2.F32 R32, -RZ, R41.H0_H0 ;  /* 0x20000029ff207230 */ /* 0x000fc60000004100 */
[----:B------:R-:W-:Y:S02]  /*1330*/  FMUL.FTZ R48, R33, R34 ;  /* 0x0000002221307220 */ /* 0x000fe40000410000 */
[----:B------:R-:W-:Y:S02]  /*1340*/  FFMA.FTZ R45, R45, R32, R40 ;  /* 0x000000202d2d7223 */ /* 0x000fe40000010028 */
[----:B------:R-:W0:Y:S01]  /*1350*/  LDS.128 R32, [UR4+0x20] ;  /* 0x00002004ff207984 */ /* 0x000e220008000c00 */
[----:B------:R-:W-:Y:S02]  /*1360*/  HADD2.F32 R49, -RZ, R49.H1_H1 ;  /* 0x30000031ff317230 */ /* 0x000fe40000004100 */
[----:B------:R-:W-:Y:S02]  /*1370*/  HADD2.F32 R40, -RZ, R41.H1_H1 ;  /* 0x30000029ff287230 */ /* 0x000fe40000004100 */
[----:B------:R-:W-:-:S03]  /*1380*/  HADD2.F32 R37, -RZ, R46.H0_H0 ;  /* 0x2000002eff257230 */ /* 0x000fc60000004100 */
[----:B------:R-:W-:Y:S01]  /*1390*/  FFMA.FTZ R49, R49, R40, R48 ;  /* 0x0000002831317223 */ /* 0x000fe20000010030 */
[----:B------:R-:W-:Y:S02]  /*13a0*/  HADD2.F32 R40, -RZ, R38.H0_H0 ;  /* 0x20000026ff287230 */ /* 0x000fe40000004100 */
[----:B------:R-:W-:-:S03]  /*13b0*/  HADD2.F32 R48, -RZ, R50.H0_H0 ;  /* 0x20000032ff307230 */ /* 0x000fc60000004100 */
[----:B------:R-:W-:Y:S01]  /*13c0*/  FMUL.FTZ R41, R37, R40 ;  /* 0x0000002825297220 */ /* 0x000fe20000410000 */
[----:B------:R-:W-:Y:S02]  /*13d0*/  HADD2.F32 R37, -RZ, R42.H0_H0 ;  /* 0x2000002aff257230 */ /* 0x000fe40000004100 */
[----:B------:R-:W-:-:S03]  /*13e0*/  HADD2.F32 R46, -RZ, R46.H1_H1 ;  /* 0x3000002eff2e7230 */ /* 0x000fc60000004100 */
[----:B------:R-:W-:Y:S01]  /*13f0*/  FFMA.FTZ R48, R48, R37, R41 ;  /* 0x0000002530307223 */ /* 0x000fe20000010029 */
[----:B------:R-:W-:Y:S02]  /*1400*/  HADD2.F32 R37, -RZ, R38.H1_H1 ;  /* 0x30000026ff257230 */ /* 0x000fe40000004100 */
[--C-:B------:R-:W-:Y:S02]  /*1410*/  HADD2.F32 R38, -RZ, R39.reuse.H1_H1 ;  /* 0x30000027ff267230 */ /* 0x100fe40000004100 */
[----:B------:R-:W-:Y:S02]  /*1420*/  HADD2.F32 R71, -RZ, R50.H1_H1 ;  /* 0x30000032ff477230 */ /* 0x000fe40000004100 */
[----:B------:R-:W-:Y:S01]  /*1430*/  FMUL.FTZ R46, R46, R37 ;  /* 0x000000252e2e7220 */ /* 0x000fe20000410000 */
[----:B------:R-:W-:Y:S02]  /*1440*/  HADD2.F32 R42, -RZ, R42.H1_H1 ;  /* 0x3000002aff2a7230 */ /* 0x000fe40000004100 */
[----:B------:R-:W-:-:S02]  /*1450*/  HADD2.F32 R41, -RZ, R39.H0_H0 ;  /* 0x20000027ff297230 */ /* 0x000fc40000004100 */
[----:B------:R-:W-:Y:S01]  /*1460*/  FMUL.FTZ R50, R47, R38 ;  /* 0x000000262f327220 */ /* 0x000fe20000410000 */
[----:B------:R-:W-:Y:S02]  /*1470*/  HADD2.F32 R38, -RZ, R43.H0_H0 ;  /* 0x2000002bff267230 */ /* 0x000fe40000004100 */
[----:B------:R-:W-:Y:S01]  /*1480*/  FFMA.FTZ R71, R71, R42, R46 ;  /* 0x0000002a47477223 */ /* 0x000fe2000001002e */
[----:B------:R-:W-:Y:S02]  /*1490*/  HADD2.F32 R37, -RZ, R51.H0_H0 ;  /* 0x20000033ff257230 */ /* 0x000fe40000004100 */
[----:B------:R-:W-:Y:S01]  /*14a0*/  FMUL.FTZ R70, R70, R41 ;  /* 0x0000002946467220 */ /* 0x000fe20000410000 */
[----:B----4-:R-:W-:Y:S02]  /*14b0*/  HADD2.F32 R46, -RZ, R24.H0_H0 ;  /* 0x20000018ff2e7230 */ /* 0x010fe40000004100 */
[----:B------:R-:W-:Y:S02]  /*14c0*/  HADD2.F32 R40, -RZ, R43.H1_H1 ;  /* 0x3000002bff287230 */ /* 0x000fe40000004100 */
[----:B------:R-:W-:-:S02]  /*14d0*/  HADD2.F32 R47, -RZ, R51.H1_H1 ;  /* 0x30000033ff2f7230 */ /* 0x000fc40000004100 */
[--C-:B0-----:R-:W-:Y:S02]  /*14e0*/  HADD2.F32 R39, -RZ, R32.reuse.H0_H0 ;  /* 0x20000020ff277230 */ /* 0x101fe40000004100 */
[----:B------:R-:W-:Y:S01]  /*14f0*/  FFMA.FTZ R70, R37, R38, R70 ;  /* 0x0000002625467223 */ /* 0x000fe20000010046 */
[----:B------:R-:W-:Y:S02]  /*1500*/  FFMA.FTZ R47, R47, R40, R50 ;  /* 0x000000282f2f7223 */ /* 0x000fe40000010032 */
[----:B------:R-:W-:Y:S01]  /*1510*/  FFMA.FTZ R46, R39, R46, R36 ;  /* 0x0000002e272e7223 */ /* 0x000fe20000010024 */
[----:B------:R-:W2:Y:S01]  /*1520*/  LDG.E.128.CONSTANT R40, desc[UR10][R74.64+0x1000] ;  /* 0x0010000a4a287981 */ /* 0x000ea2000c1e9d00 */
[----:B------:R-:W-:-:S03]  /*1530*/  HADD2.F32 R51, -RZ, R32.H1_H1 ;  /* 0x30000020ff337230 */ /* 0x000fc60000004100 */
[----:B------:R-:W0:Y:S01]  /*1540*/  LDS.128 R36, [UR4+0x30] ;  /* 0x00003004ff247984 */ /* 0x000e220008000c00 */
        /* <DEDUP_REMOVED lines=8> */
[----:B------:R-:W-:Y:S02]  /*15d0*/  HADD2.F32 R25, -RZ, R34.H0_H0 ;  /* 0x20000022ff197230 */ /* 0x000fe40000004100 */
[--C-:B------:R-:W-:Y:S02]  /*15e0*/  HADD2.F32 R32, -RZ, R26.reuse.H0_H0 ;  /* 0x2000001aff207230 */ /* 0x100fe40000004100 */
        /* <DEDUP_REMOVED lines=8> */
[----:B------:R-:W-:Y:S01]  /*1670*/  HADD2.F32 R27, -RZ, R27.H1_H1 ;  /* 0x3000001bff1b7230 */ /* 0x000fe20000004100 */
[----:B------:R-:W1:Y:S04]  /*1680*/  LDS.128 R32, [UR4+0x40] ;  /* 0x00004004ff207984 */ /* 0x000e680008000c00 */
[----:B------:R-:W-:Y:S01]  /*1690*/  FFMA.FTZ R44, R44, R27, R47 ;  /* 0x0000001b2c2c7223 */ /* 0x000fe2000001002f */
[----:B0-----:R-:W-:-:S02]  /*16a0*/  HADD2.F32 R25, -RZ, R36.H0_H0 ;  /* 0x20000024ff197230 */ /* 0x001fc40000004100 */
[----:B------:R-:W-:Y:S02]  /*16b0*/  HADD2.F32 R27, -RZ, R36.H1_H1 ;  /* 0x30000024ff1b7230 */ /* 0x000fe40000004100 */
[--C-:B-----5:R-:W-:Y:S02]  /*16c0*/  HADD2.F32 R36, -RZ, R20.reuse.H1_H1 ;  /* 0x30000014ff247230 */ /* 0x120fe40000004100 */
[----:B------:R-:W-:Y:S02]  /*16d0*/  HADD2.F32 R26, -RZ, R20.H0_H0 ;  /* 0x20000014ff1a7230 */ /* 0x000fe40000004100 */
[----:B------:R-:W-:Y:S02]  /*16e0*/  HADD2.F32 R20, -RZ, R37.H0_H0 ;  /* 0x20000025ff147230 */ /* 0x000fe40000004100 */
[----:B------:R-:W-:Y:S01]  /*16f0*/  FFMA.FTZ R36, R27, R36, R24 ;  /* 0x000000241b247223 */ /* 0x000fe20000010018 */
[----:B------:R-:W-:Y:S02]  /*1700*/  HADD2.F32 R24, -RZ, R21.H0_H0 ;  /* 0x20000015ff187230 */ /* 0x000fe40000004100 */
[----:B------:R-:W-:Y:S01]  /*1710*/  FFMA.FTZ R46, R25, R26, R46 ;  /* 0x0000001a192e7223 */ /* 0x000fe2000001002e */
[----:B------:R-:W-:-:S02]  /*1720*/  HADD2.F32 R50, -RZ, R37.H1_H1 ;  /* 0x30000025ff327230 */ /* 0x000fc40000004100 */
[----:B------:R-:W-:Y:S02]  /*1730*/  FFMA.FTZ R45, R20, R24, R45 ;  /* 0x00000018142d7223 */ /* 0x000fe4000001002d */
[----:B------:R-:W3:Y:S01]  /*1740*/  LDG.E.128.CONSTANT R24, desc[UR10][R74.64+0x1200] ;  /* 0x0012000a4a187981 */ /* 0x000ee2000c1e9d00 */
[----:B------:R-:W-:Y:S02]  /*1750*/  HADD2.F32 R21, -RZ, R21.H1_H1 ;  /* 0x30000015ff157230 */ /* 0x000fe40000004100 */
[----:B------:R-:W-:Y:S02]  /*1760*/  HADD2.F32 R37, -RZ, R38.H0_H0 ;  /* 0x20000026ff257230 */ /* 0x000fe40000004100 */
[----:B------:R-:W-:Y:S02]  /*1770*/  HADD2.F32 R20, -RZ, R22.H0_H0 ;  /* 0x20000016ff147230 */ /* 0x000fe40000004100 */
[----:B------:R-:W-:Y:S01]  /*1780*/  FFMA.FTZ R49, R50, R21, R49 ;  /* 0x0000001532317223 */ /* 0x000fe20000010031 */
[----:B------:R-:W-:-:S02]  /*1790*/  HADD2.F32 R38, -RZ, R38.H1_H1 ;  /* 0x30000026ff267230 */ /* 0x000fc40000004100 */
[----:B------:R-:W-:Y:S02]  /*17a0*/  HADD2.F32 R22, -RZ, R22.H1_H1 ;  /* 0x30000016ff167230 */ /* 0x000fe40000004100 */
[----:B------:R-:W-:Y:S01]  /*17b0*/  FFMA.FTZ R37, R37, R20, R48 ;  /* 0x0000001425257223 */ /* 0x000fe20000010030 */
[----:B------:R-:W-:Y:S02]  /*17c0*/  HADD2.F32 R21, -RZ, R39.H0_H0 ;  /* 0x20000027ff157230 */ /* 0x000fe40000004100 */
[--C-:B------:R-:W-:Y:S02]  /*17d0*/  HADD2.F32 R20, -RZ, R23.reuse.H0_H0 ;  /* 0x20000017ff147230 */ /* 0x100fe40000004100 */
[----:B------:R-:W-:Y:S01]  /*17e0*/  FFMA.FTZ R71, R38, R22, R71 ;  /* 0x0000001626477223 */ /* 0x000fe20000010047 */
[----:B------:R-:W-:Y:S02]  /*17f0*/  HADD2.F32 R38, -RZ, R23.H1_H1 ;  /* 0x30000017ff267230 */ /* 0x000fe40000004100 */
[----:B------:R-:W-:-:S02]  /*1800*/  HADD2.F32 R39, -RZ, R39.H1_H1 ;  /* 0x30000027ff277230 */ /* 0x000fc40000004100 */
[----:B------:R-:W-:Y:S02]  /*1810*/  FFMA.FTZ R70, R21, R20, R70 ;  /* 0x0000001415467223 */ /* 0x000fe40000010046 */
[----:B------:R-:W0:Y:S01]  /*1820*/  LDS.128 R20, [UR4+0x50] ;  /* 0x00005004ff147984 */ /* 0x000e220008000c00 */
[--C-:B-1----:R-:W-:Y:S02]  /*1830*/  HADD2.F32 R73, -RZ, R32.reuse.H0_H0 ;  /* 0x20000020ff497230 */ /* 0x102fe40000004100 */
[----:B------:R-:W-:Y:S01]  /*1840*/  FFMA.FTZ R44, R39, R38, R44 ;  /* 0x00000026272c7223 */ /* 0x000fe2000001002c */
[----:B------:R-:W-:Y:S02]  /*1850*/  HADD2.F32 R39, -RZ, R32.H1_H1 ;  /* 0x30000020ff277230 */ /* 0x000fe40000004100 */
[--C-:B------:R-:W-:Y:S02]  /*1860*/  HADD2.F32 R32, -RZ, R28.reuse.H0_H0 ;  /* 0x2000001cff207230 */ /* 0x100fe40000004100 */
[----:B------:R-:W-:-:S03]  /*1870*/  HADD2.F32 R28, -RZ, R28.H1_H1 ;  /* 0x3000001cff1c7230 */ /* 0x000fc60000004100 */
[----:B------:R-:W-:Y:S02]  /*1880*/  FFMA.FTZ R73, R73, R32, R46 ;  /* 0x0000002049497223 */ /* 0x000fe4000001002e */
        /* <DEDUP_REMOVED lines=10> */
[----:B------:R-:W-:Y:S02]  /*1930*/  HADD2.F32 R28, -RZ, R31.H0_H0 ;  /* 0x2000001fff1c7230 */ /* 0x000fe40000004100 */
[----:B------:R-:W-:Y:S02]  /*1940*/  HADD2.F32 R34, -RZ, R34.H1_H1 ;  /* 0x30000022ff227230 */ /* 0x000fe40000004100 */
[----:B------:R-:W-:Y:S02]  /*1950*/  HADD2.F32 R29, -RZ, R35.H0_H0 ;  /* 0x20000023ff1d7230 */ /* 0x000fe40000004100 */
[----:B------:R-:W-:-:S02]  /*1960*/  HADD2.F32 R72, -RZ, R31.H1_H1 ;  /* 0x3000001fff487230 */ /* 0x000fc40000004100 */
[----:B------:R-:W-:Y:S01]  /*1970*/  FFMA.FTZ R71, R34, R30, R71 ;  /* 0x0000001e22477223 */ /* 0x000fe20000010047 */
[----:B------:R-:W-:Y:S02]  /*1980*/  FFMA.FTZ R70, R29, R28, R70 ;  /* 0x0000001c1d467223 */ /* 0x000fe40000010046 */
[----:B------:R-:W1:Y:S01]  /*1990*/  LDS.128 R28, [UR4+0x60] ;  /* 0x00006004ff1c7984 */ /* 0x000e620008000c00 */
[----:B------:R-:W-:-:S03]  /*19a0*/  FFMA.FTZ R49, R36, R33, R37 ;  /* 0x0000002124317223 */ /* 0x000fc60000010025 */
[----:B------:R-:W4:Y:S01]  /*19b0*/  LDG.E.128.CONSTANT R36, desc[UR10][R74.64+0x1400] ;  /* 0x0014000a4a247981 */ /* 0x000f22000c1e9d00 */
[----:B0-----:R-:W-:Y:S02]  /*19c0*/  HADD2.F32 R34, -RZ, R20.H0_H0 ;  /* 0x20000014ff227230 */ /* 0x001fe40000004100 */
[----:B------:R-:W-:Y:S02]  /*19d0*/  HADD2.F32 R33, -RZ, R12.H0_H0 ;  /* 0x2000000cff217230 */ /* 0x000fe40000004100 */
[----:B------:R-:W-:-:S03]  /*19e0*/  HADD2.F32 R35, -RZ, R35.H1_H1 ;  /* 0x30000023ff237230 */ /* 0x000fc60000004100 */
[----:B------:R-:W-:Y:S01]  /*19f0*/  FFMA.FTZ R73, R34, R33, R73 ;  /* 0x0000002122497223 */ /* 0x000fe20000010049 */
[----:B------:R-:W-:Y:S02]  /*1a00*/  HADD2.F32 R33, -RZ, R20.H1_H1 ;  /* 0x30000014ff217230 */ /* 0x000fe40000004100 */
[----:B------:R-:W-:Y:S01]  /*1a10*/  FFMA.FTZ R72, R35, R72, R44 ;  /* 0x0000004823487223 */ /* 0x000fe2000001002c */
[----:B------:R-:W-:Y:S01]  /*1a20*/  HADD2.F32 R35, -RZ, R21.H0_H0 ;  /* 0x20000015ff237230 */ /* 0x000fe20000004100 */
[----:B------:R-:W5:Y:S01]  /*1a30*/  LDG.E.128.CONSTANT R44, desc[UR10][R74.64+0x1800] ;  /* 0x0018000a4a2c7981 */ /* 0x000f62000c1e9d00 */
        /* <DEDUP_REMOVED lines=11> */
[----:B------:R-:W-:Y:S02]  /*1af0*/  HADD2.F32 R13, -RZ, R23.H0_H0 ;  /* 0x20000017ff0d7230 */ /* 0x000fe40000004100 */
[----:B------:R-:W-:Y:S02]  /*1b00*/  HADD2.F32 R12, -RZ, R12.H1_H1 ;  /* 0x3000000cff0c7230 */ /* 0x000fe40000004100 */
[----:B------:R-:W-:Y:S01]  /*1b10*/  FFMA.FTZ R71, R22, R14, R71 ;  /* 0x0000000e16477223 */ /* 0x000fe20000010047 */
[----:B------:R-:W-:Y:S01]  /*1b20*/  FFMA.FTZ R70, R13, R20, R70 ;  /* 0x000000140d467223 */ /* 0x000fe20000010046 */
[----:B-1----:R-:W-:Y:S02]  /*1b30*/  HADD2.F32 R14, -RZ, R28.H0_H0 ;  /* 0x2000001cff0e7230 */ /* 0x002fe40000004100 */
[----:B------:R-:W-:Y:S01]  /*1b40*/  FFMA.FTZ R12, R33, R12, R32 ;  /* 0x0000000c210c7223 */ /* 0x000fe20000010020 */
[----:B------:R-:W-:Y:S01]  /*1b50*/  HADD2.F32 R13, -RZ, R8.H0_H0 ;  /* 0x20000008ff0d7230 */ /* 0x000fe20000004100 */
[----:B------:R-:W5:Y:S01]  /*1b60*/  LDG.E.128.CONSTANT R32, desc[UR10][R74.64+0x1600] ;  /* 0x0016000a4a207981 */ /* 0x000f62000c1e9d00 */
[----:B------:R-:W-:-:S02]  /*1b70*/  HADD2.F32 R15, -RZ, R15.H1_H1 ;  /* 0x3000000fff0f7230 */ /* 0x000fc40000004100 */
[----:B------:R-:W-:Y:S02]  /*1b80*/  HADD2.F32 R23, -RZ, R23.H1_H1 ;  /* 0x30000017ff177230 */ /* 0x000fe40000004100 */
[----:B------:R-:W-:Y:S01]  /*1b90*/  FFMA.FTZ R73, R14, R13, R73 ;  /* 0x0000000d0e497223 */ /* 0x000fe20000010049 */
[----:B------:R-:W-:Y:S02]  /*1ba0*/  HADD2.F32 R13, -RZ, R28.H1_H1 ;  /* 0x3000001cff0d7230 */ /* 0x000fe40000004100 */
[----:B------:R-:W-:Y:S02]  /*1bb0*/  HADD2.F32 R28, -RZ, R8.H1_H1 ;  /* 0x30000008ff1c7230 */ /* 0x000fe40000004100 */
[----:B------:R-:W-:Y:S01]  /*1bc0*/  FFMA.FTZ R72, R23, R15, R72 ;  /* 0x0000000f17487223 */ /* 0x000fe20000010048 */
[----:B------:R-:W-:Y:S01]  /*1bd0*/  HADD2.F32 R15, -RZ, R29.H0_H0 ;  /* 0x2000001dff0f7230 */ /* 0x000fe20000004100 */
[----:B------:R-:W5:Y:S01]  /*1be0*/  LDG.E.128.CONSTANT R20, desc[UR10][R74.64+0x1a00] ;  /* 0x001a000a4a147981 */ /* 0x000f62000c1e9d00 */
[----:B------:R-:W-:-:S02]  /*1bf0*/  HADD2.F32 R8, -RZ, R9.H0_H0 ;  /* 0x20000009ff087230 */ /* 0x000fc40000004100 */
[----:B------:R-:W-:-:S03]  /*1c00*/  FFMA.FTZ R28, R13, R28, R12 ;  /* 0x0000001c0d1c7223 */ /* 0x000fc6000001000c */
[----:B------:R-:W-:Y:S02]  /*1c10*/  FFMA.FTZ R50, R15, R8, R50 ;  /* 0x000000080f327223 */ /* 0x000fe40000010032 */
[----:B------:R-:W0:Y:S01]  /*1c20*/  LDS.128 R12, [UR4+0x70] ;  /* 0x00007004ff0c7984 */ /* 0x000e220008000c00 */
        /* <DEDUP_REMOVED lines=10> */
[----:B------:R-:W-:Y:S01]  /*1cd0*/  FFMA.FTZ R71, R30, R10, R71 ;  /* 0x0000000a1e477223 */ /* 0x000fe20000010047 */
[----:B------:R-:W-:Y:S02]  /*1ce0*/  HADD2.F32 R11, -RZ, R11.H1_H1 ;  /* 0x3000000bff0b7230 */ /* 0x000fe40000004100 */
[----:B------:R-:W-:Y:S02]  /*1cf0*/  HADD2.F32 R31, -RZ, R31.H1_H1 ;  /* 0x3000001fff1f7230 */ /* 0x000fe40000004100 */
[----:B------:R-:W-:Y:S02]  /*1d00*/  HADD2.F32 R29, -RZ, R16.H0_H0 ;  /* 0x20000010ff1d7230 */ /* 0x000fe40000004100 */
[----:B------:R-:W-:Y:S01]  /*1d10*/  FFMA.FTZ R70, R9, R8, R70 ;  /* 0x0000000809467223 */ /* 0x000fe20000010046 */
[----:B------:R-:W-:Y:S02]  /*1d20*/  FFMA.FTZ R72, R31, R11, R72 ;  /* 0x0000000b1f487223 */ /* 0x000fe40000010048 */
[----:B------:R-:W5:Y:S01]  /*1d30*/  LDG.E.128.CONSTANT R8, desc[UR10][R74.64+0x1c00] ;  /* 0x001c000a4a087981 */ /* 0x000f62000c1e9d00 */
[----:B0-----:R-:W-:-:S05]  /*1d40*/  HADD2.F32 R30, -RZ, R12.H0_H0 ;  /* 0x2000000cff1e7230 */ /* 0x001fca0000004100 */
[----:B------:R-:W-:Y:S01]  /*1d50*/  FFMA.FTZ R73, R30, R29, R73 ;  /* 0x0000001d1e497223 */ /* 0x000fe20000010049 */
[----:B------:R-:W-:Y:S02]  /*1d60*/  HADD2.F32 R29, -RZ, R12.H1_H1 ;  /* 0x3000000cff1d7230 */ /* 0x000fe40000004100 */
[----:B------:R-:W-:-:S05]  /*1d70*/  HADD2.F32 R12, -RZ, R16.H1_H1 ;  /* 0x30000010ff0c7230 */ /* 0x000fca0000004100 */
[----:B------:R-:W-:Y:S02]  /*1d80*/  FFMA.FTZ R12, R29, R12, R28 ;  /* 0x0000000c1d0c7223 */ /* 0x000fe4000001001c */
[----:B------:R-:W5:Y:S01]  /*1d90*/  LDG.E.128.CONSTANT R28, desc[UR10][R74.64+0x1e00] ;  /* 0x001e000a4a1c7981 */ /* 0x000f62000c1e9d00 */
        /* <DEDUP_REMOVED lines=9> */
[----:B------:R-:W0:Y:S01]  /*1e30*/  LDS.128 R48, [UR4+0x80] ;  /* 0x00008004ff307984 */ /* 0x000e220008000c00 */
        /* <DEDUP_REMOVED lines=9> */
[----:B0-----:R-:W-:Y:S02]  /*1ed0*/  HADD2.F32 R14, -RZ, R48.H0_H0 ;  /* 0x20000030ff0e7230 */ /* 0x001fe40000004100 */
[--C-:B--2---:R-:W-:Y:S02]  /*1ee0*/  HADD2.F32 R13, -RZ, R40.reuse.H0_H0 ;  /* 0x20000028ff0d7230 */ /* 0x104fe40000004100 */
[----:B------:R-:W-:-:S03]  /*1ef0*/  HADD2.F32 R40, -RZ, R40.H1_H1 ;  /* 0x30000028ff287230 */ /* 0x000fc60000004100 */
[----:B------:R-:W-:Y:S01]  /*1f00*/  FFMA.FTZ R73, R14, R13, R73 ;  /* 0x0000000d0e497223 */ /* 0x000fe20000010049 */
[----:B------:R-:W-:-:S05]  /*1f10*/  HADD2.F32 R13, -RZ, R48.H1_H1 ;  /* 0x30000030ff0d7230 */ /* 0x000fca0000004100 */
[----:B------:R-:W-:Y:S02]  /*1f20*/  FFMA.FTZ R40, R13, R40, R12 ;  /* 0x000000280d287223 */ /* 0x000fe4000001000c */
[----:B------:R-:W0:Y:S01]  /*1f30*/  LDS.128 R12, [UR4+0x90] ;  /* 0x00009004ff0c7984 */ /* 0x000e220008000c00 */
[----:B------:R-:W-:Y:S02]  /*1f40*/  HADD2.F32 R19, -RZ, R49.H0_H0 ;  /* 0x20000031ff137230 */ /* 0x000fe40000004100 */
[--C-:B------:R-:W-:Y:S02]  /*1f50*/  HADD2.F32 R48, -RZ, R41.reuse.H0_H0 ;  /* 0x20000029ff307230 */ /* 0x100fe40000004100 */
[----:B------:R-:W-:-:S03]  /*1f60*/  HADD2.F32 R41, -RZ, R41.H1_H1 ;  /* 0x30000029ff297230 */ /* 0x000fc60000004100 */
[----:B------:R-:W-:Y:S01]  /*1f70*/  FFMA.FTZ R48, R19, R48, R16 ;  /* 0x0000003013307223 */ /* 0x000fe20000010010 */
[----:B------:R-:W-:-:S05]  /*1f80*/  HADD2.F32 R16, -RZ, R49.H1_H1 ;  /* 0x30000031ff107230 */ /* 0x000fca0000004100 */
[----:B------:R-:W-:Y:S01]  /*1f90*/  FFMA.FTZ R41, R16, R41, R17 ;  /* 0x0000002910297223 */ /* 0x000fe20000010011 */
[----:B------:R-:W-:Y:S02]  /*1fa0*/  HADD2.F32 R17, -RZ, R50.H0_H0 ;  /* 0x20000032ff117230 */ /* 0x000fe40000004100 */
[----:B------:R-:W-:-:S05]  /*1fb0*/  HADD2.F32 R16, -RZ, R42.H0_H0 ;  /* 0x2000002aff107230 */ /* 0x000fca0000004100 */
[----:B------:R-:W-:Y:S01]  /*1fc0*/  FFMA.FTZ R76, R17, R16, R76 ;  /* 0x00000010114c7223 */ /* 0x000fe2000001004c */
[----:B------:R-:W-:Y:S02]  /*1fd0*/  HADD2.F32 R17, -RZ, R51.H0_H0 ;  /* 0x20000033ff117230 */ /* 0x000fe40000004100 */
[----:B------:R-:W-:-:S05]  /*1fe0*/  HADD2.F32 R16, -RZ, R43.H0_H0 ;  /* 0x2000002bff107230 */ /* 0x000fca0000004100 */
[----:B------:R-:W-:Y:S01]  /*1ff0*/  FFMA.FTZ R70, R17, R16, R70 ;  /* 0x0000001011467223 */ /* 0x000fe20000010046 */
[----:B0-----:R-:W-:Y:S02]  /*2000*/  HADD2.F32 R16, -RZ, R12.H0_H0 ;  /* 0x2000000cff107230 */ /* 0x001fe40000004100 */
[----:B---3--:R-:W-:-:S05]  /*2010*/  HADD2.F32 R17, -RZ, R24.H0_H0 ;  /* 0x20000018ff117230 */ /* 0x008fca0000004100 */
[----:B------:R-:W-:Y:S02]  /*2020*/  FFMA.FTZ R73, R16, R17, R73 ;  /* 0x0000001110497223 */ /* 0x000fe40000010049 */
[----:B------:R-:W0:Y:S01]  /*2030*/  LDS.128 R16, [UR4+0xa0] ;  /* 0x0000a004ff107984 */ /* 0x000e220008000c00 */
[----:B------:R-:W-:Y:S02]  /*2040*/  HADD2.F32 R43, -RZ, R43.H1_H1 ;  /* 0x3000002bff2b7230 */ /* 0x000fe40000004100 */
[----:B------:R-:W-:-:S05]  /*2050*/  HADD2.F32 R51, -RZ, R51.H1_H1 ;  /* 0x30000033ff337230 */ /* 0x000fca0000004100 */
[----:B------:R-:W-:Y:S01]  /*2060*/  FFMA.FTZ R72, R51, R43, R72 ;  /* 0x0000002b33487223 */ /* 0x000fe20000010048 */
        /* <DEDUP_REMOVED lines=9> */
[----:B------:R-:W-:-:S02]  /*2100*/  HADD2.F32 R13, -RZ, R25.H1_H1 ;  /* 0x30000019ff0d7230 */ /* 0x000fc40000004100 */
[----:B------:R-:W-:Y:S02]  /*2110*/  HADD2.F32 R43, -RZ, R14.H0_H0 ;  /* 0x2000000eff2b7230 */ /* 0x000fe40000004100 */
[----:B------:R-:W-:Y:S02]  /*2120*/  HADD2.F32 R25, -RZ, R26.H0_H0 ;  /* 0x2000001aff197230 */ /* 0x000fe40000004100 */
[----:B------:R-:W-:Y:S01]  /*2130*/  FFMA.FTZ R71, R50, R42, R71 ;  /* 0x0000002a32477223 */ /* 0x000fe20000010047 */
[----:B------:R-:W-:Y:S02]  /*2140*/  HADD2.F32 R14, -RZ, R14.H1_H1 ;  /* 0x3000000eff0e7230 */ /* 0x000fe40000004100 */
[----:B------:R-:W-:Y:S02]  /*2150*/  HADD2.F32 R26, -RZ, R26.H1_H1 ;  /* 0x3000001aff1a7230 */ /* 0x000fe40000004100 */
[----:B------:R-:W-:Y:S01]  /*2160*/  FFMA.FTZ R76, R43, R25, R76 ;  /* 0x000000192b4c7223 */ /* 0x000fe2000001004c */
[----:B------:R-:W-:-:S02]  /*2170*/  HADD2.F32 R25, -RZ, R15.H0_H0 ;  /* 0x2000000fff197230 */ /* 0x000fc40000004100 */
[----:B------:R-:W-:Y:S01]  /*2180*/  FFMA.FTZ R13, R24, R13, R41 ;  /* 0x0000000d180d7223 */ /* 0x000fe20000010029 */
[----:B------:R-:W-:Y:S01]  /*2190*/  FFMA.FTZ R71, R14, R26, R71 ;  /* 0x0000001a0e477223 */ /* 0x000fe20000010047 */
[----:B------:R-:W-:Y:S01]  /*21a0*/  HADD2.F32 R14, -RZ, R27.H0_H0 ;  /* 0x2000001bff0e7230 */ /* 0x000fe20000004100 */
[----:B------:R-:W1:Y:S04]  /*21b0*/  LDS.128 R40, [UR4+0xb0] ;  /* 0x0000b004ff287984 */ /* 0x000e680008000c00 */
[----:B------:R-:W-:Y:S01]  /*21c0*/  FFMA.FTZ R70, R25, R14, R70 ;  /* 0x0000000e19467223 */ /* 0x000fe20000010046 */
[--C-:B0-----:R-:W-:Y:S02]  /*21d0*/  HADD2.F32 R14, -RZ, R16.reuse.H0_H0 ;  /* 0x20000010ff0e7230 */ /* 0x101fe40000004100 */
[----:B------:R-:W-:-:S02]  /*21e0*/  HADD2.F32 R25, -RZ, R16.H1_H1 ;  /* 0x30000010ff197230 */ /* 0x000fc40000004100 */
[----:B------:R-:W-:Y:S02]  /*21f0*/  HADD2.F32 R27, -RZ, R27.H1_H1 ;  /* 0x3000001bff1b7230 */ /* 0x000fe40000004100 */
[----:B------:R-:W-:Y:S02]  /*2200*/  HADD2.F32 R15, -RZ, R15.H1_H1 ;  /* 0x3000000fff0f7230 */ /* 0x000fe40000004100 */
[--C-:B----4-:R-:W-:Y:S02]  /*2210*/  HADD2.F32 R16, -RZ, R36.reuse.H0_H0 ;  /* 0x20000024ff107230 */ /* 0x110fe40000004100 */
[----:B------:R-:W-:Y:S02]  /*2220*/  HADD2.F32 R36, -RZ, R36.H1_H1 ;  /* 0x30000024ff247230 */ /* 0x000fe40000004100 */
[----:B------:R-:W-:Y:S01]  /*2230*/  FFMA.FTZ R72, R15, R27, R72 ;  /* 0x0000001b0f487223 */ /* 0x000fe20000010048 */
[----:B------:R-:W-:Y:S02]  /*2240*/  FFMA.FTZ R73, R14, R16, R73 ;  /* 0x000000100e497223 */ /* 0x000fe40000010049 */
[----:B------:R-:W-:Y:S01]  /*2250*/  FFMA.FTZ R16, R25, R36, R12 ;  /* 0x0000002419107223 */ /* 0x000fe2000001000c */
[----:B------:R-:W-:-:S02]  /*2260*/  HADD2.F32 R12, -RZ, R37.H0_H0 ;  /* 0x20000025ff0c7230 */ /* 0x000fc40000004100 */
[--C-:B------:R-:W-:Y:S02]  /*2270*/  HADD2.F32 R15, -RZ, R17.reuse.H0_H0 ;  /* 0x20000011ff0f7230 */ /* 0x100fe40000004100 */
[----:B------:R-:W-:Y:S02]  /*2280*/  HADD2.F32 R24, -RZ, R17.H1_H1 ;  /* 0x30000011ff187230 */ /* 0x000fe40000004100 */
[----:B------:R-:W-:Y:S02]  /*2290*/  HADD2.F32 R37, -RZ, R37.H1_H1 ;  /* 0x30000025ff257230 */ /* 0x000fe40000004100 */
[----:B------:R-:W-:-:S03]  /*22a0*/  FFMA.FTZ R48, R15, R12, R48 ;  /* 0x0000000c0f307223 */ /* 0x000fc60000010030 */
[----:B------:R-:W-:Y:S02]  /*22b0*/  FFMA.FTZ R24, R24, R37, R13 ;  /* 0x0000002518187223 */ /* 0x000fe4000001000d */
[----:B------:R-:W0:Y:S01]  /*22c0*/  LDS.128 R12, [UR4+0xc0] ;  /* 0x0000c004ff0c7984 */ /* 0x000e220008000c00 */
[----:B------:R-:W-:Y:S02]  /*22d0*/  HADD2.F32 R25, -RZ, R38.H0_H0 ;  /* 0x20000026ff197230 */ /* 0x000fe40000004100 */
[----:B------:R-:W-:Y:S02]  /*22e0*/  HADD2.F32 R17, -RZ, R39.H0_H0 ;  /* 0x20000027ff117230 */ /* 0x000fe40000004100 */
[----:B------:R-:W-:Y:S02]  /*22f0*/  HADD2.F32 R27, -RZ, R18.H0_H0 ;  /* 0x20000012ff1b7230 */ /* 0x000fe40000004100 */
[----:B------:R-:W-:Y:S02]  /*2300*/  HADD2.F32 R37, -RZ, R19.H0_H0 ;  /* 0x20000013ff257230 */ /* 0x000fe40000004100 */
[----:B------:R-:W-:-:S02]  /*2310*/  HADD2.F32 R38, -RZ, R38.H1_H1 ;  /* 0x30000026ff267230 */ /* 0x000fc40000004100 */
[----:B------:R-:W-:Y:S02]  /*2320*/  HADD2.F32 R39, -RZ, R39.H1_H1 ;  /* 0x30000027ff277230 */ /* 0x000fe40000004100 */
[----:B------:R-:W-:Y:S02]  /*2330*/  HADD2.F32 R18, -RZ, R18.H1_H1 ;  /* 0x30000012ff127230 */ /* 0x000fe40000004100 */
[----:B------:R-:W-:-:S03]  /*2340*/  HADD2.F32 R19, -RZ, R19.H1_H1 ;  /* 0x30000013ff137230 */ /* 0x000fc60000004100 */
[----:B------:R-:W-:Y:S01]  /*2350*/  FFMA.FTZ R71, R18, R38, R71 ;  /* 0x0000002612477223 */ /* 0x000fe20000010047 */
[----:B-1----:R-:W-:Y:S02]  /*2360*/  HADD2.F32 R18, -RZ, R40.H0_H0 ;  /* 0x20000028ff127230 */ /* 0x002fe40000004100 */
[----:B------:R-:W-:Y:S01]  /*2370*/  FFMA.FTZ R72, R19, R39, R72 ;  /* 0x0000002713487223 */ /* 0x000fe20000010048 */
[--C-:B-----5:R-:W-:Y:S02]  /*2380*/  HADD2.F32 R19, -RZ, R32.reuse.H0_H0 ;  /* 0x20000020ff137230 */ /* 0x120fe40000004100 */
[----:B------:R-:W-:Y:S01]  /*2390*/  FFMA.FTZ R70, R37, R17, R70 ;  /* 0x0000001125467223 */ /* 0x000fe20000010046 */
[----:B------:R-:W-:Y:S02]  /*23a0*/  HADD2.F32 R26, -RZ, R32.H1_H1 ;  /* 0x30000020ff1a7230 */ /* 0x000fe40000004100 */
[----:B------:R-:W-:Y:S02]  /*23b0*/  HADD2.F32 R17, -RZ, R33.H0_H0 ;  /* 0x20000021ff117230 */ /* 0x000fe40000004100 */
[----:B------:R-:W-:Y:S01]  /*23c0*/  FFMA.FTZ R73, R18, R19, R73 ;  /* 0x0000001312497223 */ /* 0x000fe20000010049 */
[----:B------:R-:W-:-:S02]  /*23d0*/  HADD2.F32 R19, -RZ, R40.H1_H1 ;  /* 0x30000028ff137230 */ /* 0x000fc40000004100 */
[----:B------:R-:W-:Y:S02]  /*23e0*/  HADD2.F32 R37, -RZ, R41.H0_H0 ;  /* 0x20000029ff257230 */ /* 0x000fe40000004100 */
[----:B------:R-:W-:Y:S01]  /*23f0*/  FFMA.FTZ R76, R27, R25, R76 ;  /* 0x000000191b4c7223 */ /* 0x000fe2000001004c */
[----:B------:R-:W-:Y:S02]  /*2400*/  HADD2.F32 R33, -RZ, R33.H1_H1 ;  /* 0x30000021ff217230 */ /* 0x000fe40000004100 */
[----:B------:R-:W-:Y:S01]  /*2410*/  FFMA.FTZ R26, R19, R26, R16 ;  /* 0x0000001a131a7223 */ /* 0x000fe20000010010 */
[----:B------:R-:W-:Y:S02]  /*2420*/  HADD2.F32 R27, -RZ, R34.H0_H0 ;  /* 0x20000022ff1b7230 */ /* 0x000fe40000004100 */
[----:B------:R-:W-:Y:S01]  /*2430*/  FFMA.FTZ R48, R37, R17, R48 ;  /* 0x0000001125307223 */ /* 0x000fe20000010030 */
[----:B------:R-:W-:Y:S01]  /*2440*/  HADD2.F32 R25, -RZ, R35.H0_H0 ;  /* 0x20000023ff197230 */ /* 0x000fe20000004100 */
[----:B------:R-:W1:Y:S01]  /*2450*/  LDS.128 R16, [UR4+0xd0] ;  /* 0x0000d004ff107984 */ /* 0x000e620008000c00 */
[----:B------:R-:W-:-:S02]  /*2460*/  HADD2.F32 R41, -RZ, R41.H1_H1 ;  /* 0x30000029ff297230 */ /* 0x000fc40000004100 */
[----:B------:R-:W-:Y:S02]  /*2470*/  HADD2.F32 R39, -RZ, R42.H0_H0 ;  /* 0x2000002aff277230 */ /* 0x000fe40000004100 */
[----:B------:R-:W-:Y:S02]  /*2480*/  HADD2.F32 R49, -RZ, R43.H0_H0 ;  /* 0x2000002bff317230 */ /* 0x000fe40000004100 */
[----:B------:R-:W-:Y:S02]  /*2490*/  HADD2.F32 R34, -RZ, R34.H1_H1 ;  /* 0x30000022ff227230 */ /* 0x000fe40000004100 */
[----:B------:R-:W-:Y:S02]  /*24a0*/  HADD2.F32 R35, -RZ, R35.H1_H1 ;  /* 0x30000023ff237230 */ /* 0x000fe40000004100 */
        /* <DEDUP_REMOVED lines=11> */
[--C-:B0-----:R-:W-:Y:S02]  /*2560*/  HADD2.F32 R40, -RZ, R12.reuse.H0_H0 ;  /* 0x2000000cff287230 */ /* 0x101fe40000004100 */
[----:B------:R-:W-:Y:S02]  /*2570*/  HADD2.F32 R39, -RZ, R12.H1_H1 ;  /* 0x3000000cff277230 */ /* 0x000fe40000004100 */
        /* <DEDUP_REMOVED lines=8> */
[--C-:B------:R-:W-:Y:S02]  /*2600*/  HADD2.F32 R37, -RZ, R45.reuse.H0_H0 ;  /* 0x2000002dff257230 */ /* 0x100fe40000004100 */
[----:B------:R-:W-:Y:S02]  /*2610*/  HADD2.F32 R44, -RZ, R44.H1_H1 ;  /* 0x3000002cff2c7230 */ /* 0x000fe40000004100 */
[----:B------:R-:W-:-:S02]  /*2620*/  HADD2.F32 R45, -RZ, R45.H1_H1 ;  /* 0x3000002dff2d7230 */ /* 0x000fc40000004100 */
[----:B------:R-:W-:Y:S01]  /*2630*/  FFMA.FTZ R38, R42, R38, R27 ;  /* 0x000000262a267223 */ /* 0x000fe2000001001b */
[----:B------:R-:W-:Y:S01]  /*2640*/  FFMA.FTZ R36, R46, R36, R25 ;  /* 0x000000242e247223 */ /* 0x000fe20000010019 */
[----:B------:R-:W-:Y:S01]  /*2650*/  FFMA.FTZ R39, R39, R44, R26 ;  /* 0x0000002c27277223 */ /* 0x000fe2000001001a */
[----:B------:R-:W-:Y:S02]  /*2660*/  FFMA.FTZ R45, R47, R45, R24 ;  /* 0x0000002d2f2d7223 */ /* 0x000fe40000010018 */
[----:B------:R-:W2:Y:S01]  /*2670*/  LDS.128 R24, [UR4+0xf0] ;  /* 0x0000f004ff187984 */ /* 0x000ea20008000c00 */
        /* <DEDUP_REMOVED lines=8> */
[----:B-1----:R-:W-:Y:S02]  /*2700*/  HADD2.F32 R20, -RZ, R16.H0_H0 ;  /* 0x20000010ff147230 */ /* 0x002fe40000004100 */
[--C-:B------:R-:W-:Y:S02]  /*2710*/  HADD2.F32 R22, -RZ, R17.reuse.H0_H0 ;  /* 0x20000011ff167230 */ /* 0x100fe40000004100 */
[----:B------:R-:W-:-:S02]  /*2720*/  HADD2.F32 R40, -RZ, R17.H1_H1 ;  /* 0x30000011ff287230 */ /* 0x000fc40000004100 */
[----:B------:R-:W-:Y:S02]  /*2730*/  HADD2.F32 R41, -RZ, R21.H0_H0 ;  /* 0x20000015ff297230 */ /* 0x000fe40000004100 */
[--C-:B------:R-:W-:Y:S02]  /*2740*/  HADD2.F32 R44, -RZ, R23.reuse.H0_H0 ;  /* 0x20000017ff2c7230 */ /* 0x100fe40000004100 */
[----:B------:R-:W-:Y:S02]  /*2750*/  HADD2.F32 R46, -RZ, R23.H1_H1 ;  /* 0x30000017ff2e7230 */ /* 0x000fe40000004100 */
[----:B------:R-:W-:Y:S02]  /*2760*/  HADD2.F32 R16, -RZ, R16.H1_H1 ;  /* 0x30000010ff107230 */ /* 0x000fe40000004100 */
[----:B------:R-:W-:Y:S02]  /*2770*/  HADD2.F32 R17, -RZ, R18.H0_H0 ;  /* 0x20000012ff117230 */ /* 0x000fe40000004100 */
[----:B------:R-:W-:-:S02]  /*2780*/  HADD2.F32 R21, -RZ, R21.H1_H1 ;  /* 0x30000015ff157230 */ /* 0x000fc40000004100 */
[--C-:B------:R-:W-:Y:S02]  /*2790*/  HADD2.F32 R23, -RZ, R19.reuse.H0_H0 ;  /* 0x20000013ff177230 */ /* 0x100fe40000004100 */
[----:B------:R-:W-:Y:S02]  /*27a0*/  HADD2.F32 R19, -RZ, R19.H1_H1 ;  /* 0x30000013ff137230 */ /* 0x000fe40000004100 */
[----:B------:R-:W-:Y:S01]  /*27b0*/  FFMA.FTZ R39, R16, R35, R39 ;  /* 0x0000002310277223 */ /* 0x000fe20000010027 */
[----:B------:R-:W-:Y:S02]  /*27c0*/  HADD2.F32 R18, -RZ, R18.H1_H1 ;  /* 0x30000012ff127230 */ /* 0x000fe40000004100 */
        /* <DEDUP_REMOVED lines=9> */
[----:B0-----:R-:W-:Y:S02]  /*2860*/  HADD2.F32 R8, -RZ, R12.H0_H0 ;  /* 0x2000000cff087230 */ /* 0x001fe40000004100 */
[----:B------:R-:W-:-:S02]  /*2870*/  HADD2.F32 R19, -RZ, R9.H0_H0 ;  /* 0x20000009ff137230 */ /* 0x000fc40000004100 */
[----:B------:R-:W-:Y:S02]  /*2880*/  HADD2.F32 R12, -RZ, R12.H1_H1 ;  /* 0x3000000cff0c7230 */ /* 0x000fe40000004100 */
[--C-:B------:R-:W-:Y:S02]  /*2890*/  HADD2.F32 R10, -RZ, R13.reuse.H0_H0 ;  /* 0x2000000dff0a7230 */ /* 0x100fe40000004100 */
[----:B------:R-:W-:Y:S01]  /*28a0*/  FFMA.FTZ R33, R18, R43, R33 ;  /* 0x0000002b12217223 */ /* 0x000fe20000010021 */
[----:B------:R-:W-:Y:S02]  /*28b0*/  HADD2.F32 R18, -RZ, R13.H1_H1 ;  /* 0x3000000dff127230 */ /* 0x000fe40000004100 */
[----:B------:R-:W-:Y:S01]  /*28c0*/  FFMA.FTZ R8, R8, R16, R73 ;  /* 0x0000001008087223 */ /* 0x000fe20000010049 */
[----:B------:R-:W-:Y:S02]  /*28d0*/  HADD2.F32 R20, -RZ, R9.H1_H1 ;  /* 0x30000009ff147230 */ /* 0x000fe40000004100 */
[----:B------:R-:W-:Y:S01]  /*28e0*/  FFMA.FTZ R12, R12, R17, R39 ;  /* 0x000000110c0c7223 */ /* 0x000fe20000010027 */
[----:B------:R-:W-:-:S02]  /*28f0*/  HADD2.F32 R13, -RZ, R14.H0_H0 ;  /* 0x2000000eff0d7230 */ /* 0x000fc40000004100 */
[----:B------:R-:W-:Y:S01]  /*2900*/  FFMA.FTZ R10, R10, R19, R37 ;  /* 0x000000130a0a7223 */ /* 0x000fe20000010025 */
[----:B------:R-:W-:Y:S02]  /*2910*/  HADD2.F32 R16, -RZ, R28.H0_H0 ;  /* 0x2000001cff107230 */ /* 0x000fe40000004100 */
[--C-:B--2---:R-:W-:Y:S02]  /*2920*/  HADD2.F32 R17, -RZ, R24.reuse.H0_H0 ;  /* 0x20000018ff117230 */ /* 0x104fe40000004100 */
        /* <DEDUP_REMOVED lines=8> */
[----:B------:R-:W-:Y:S01]  /*29b0*/  FFMA.FTZ R36, R23, R44, R36 ;  /* 0x0000002c17247223 */ /* 0x000fe20000010024 */
[----:B------:R-:W-:Y:S02]  /*29c0*/  HADD2.F32 R25, -RZ, R25.H1_H1 ;  /* 0x30000019ff197230 */ /* 0x000fe40000004100 */
[----:B------:R-:W-:Y:S01]  /*29d0*/  FFMA.FTZ R10, R21, R20, R10 ;  /* 0x00000014150a7223 */ /* 0x000fe2000001000a */
[----:B------:R-:W-:Y:S01]  /*29e0*/  FADD.FTZ R19, R8, R19 ;  /* 0x0000001308137221 */ /* 0x000fe20000010000 */
[----:B------:R-:W-:Y:S02]  /*29f0*/  HADD2.F32 R29, -RZ, R29.H1_H1 ;  /* 0x3000001dff1d7230 */ /* 0x000fe40000004100 */
[----:B------:R-:W-:-:S02]  /*2a00*/  HADD2.F32 R9, -RZ, R11.H0_H0 ;  /* 0x2000000bff097230 */ /* 0x000fc40000004100 */
[----:B------:R-:W-:Y:S02]  /*2a10*/  HADD2.F32 R23, -RZ, R15.H0_H0 ;  /* 0x2000000fff177230 */ /* 0x000fe40000004100 */
[----:B------:R-:W-:Y:S01]  /*2a20*/  FADD.FTZ R19, R10, R19 ;  /* 0x000000130a137221 */ /* 0x000fe20000010000 */
[----:B------:R-:W-:Y:S02]  /*2a30*/  HADD2.F32 R11, -RZ, R11.H1_H1 ;  /* 0x3000000bff0b7230 */ /* 0x000fe40000004100 */
[----:B------:R-:W-:Y:S02]  /*2a40*/  HADD2.F32 R15, -RZ, R15.H1_H1 ;  /* 0x3000000fff0f7230 */ /* 0x000fe40000004100 */
[----:B------:R-:W-:Y:S01]  /*2a50*/  FFMA.FTZ R18, R25, R29, R18 ;  /* 0x0000001d19127223 */ /* 0x000fe20000010012 */
[----:B------:R-:W-:Y:S02]  /*2a60*/  HADD2.F32 R14, -RZ, R14.H1_H1 ;  /* 0x3000000eff0e7230 */ /* 0x000fe40000004100 */
[----:B------:R-:W-:-:S02]  /*2a70*/  HADD2.F32 R8, -RZ, R26.H0_H0 ;  /* 0x2000001aff087230 */ /* 0x000fc40000004100 */
[--C-:B------:R-:W-:Y:S02]  /*2a80*/  HADD2.F32 R10, -RZ, R30.reuse.H0_H0 ;  /* 0x2000001eff0a7230 */ /* 0x100fe40000004100 */
        /* <DEDUP_REMOVED lines=29> */
.L_x_22080:
[----:B------:R-:W-:-:S05]  /*2c60*/  MOV R9, 0xff7fffff ;  /* 0xff7fffff00097802 */ /* 0x000fca0000000f00 */
[----:B------:R0:W-:Y:S02]  /*2c70*/  STS [R60], R9 ;  /* 0x000000093c007388 */ /* 0x0001e40000000800 */
.L_x_22081:
[----:B------:R-:W-:Y:S05]  /*2c80*/  BSYNC B1 ;  /* 0x0000000000017941 */ /* 0x000fea0003800000 */
.L_x_22079:
        /* <DEDUP_REMOVED lines=9> */
.L_x_22078:
[----:B------:R-:W-:Y:S05]  /*2d20*/  BSYNC B0 ;  /* 0x0000000000007941 */ /* 0x000fea0003800000 */
.L_x_22077:
        /* <DEDUP_REMOVED lines=9> */
[----:B------:R-:W-:-:S05]  /*2dc0*/  LOP3.LUT R3, R3, 0xffffffe0, RZ, 0xc0, !PT ;  /* 0xffffffe003037812 */ /* 0x000fca00078ec0ff */
[----:B------:R-:W-:-:S05]  /*2dd0*/  IMAD.IADD R3, R10, 0x1, -R3 ;  /* 0x000000010a037824 */ /* 0x000fca00078e0a03 */
[C---:B------:R-:W-:Y:S02]  /*2de0*/  ISETP.NE.AND P0, PT, R3.reuse, RZ, PT ;  /* 0x000000ff0300720c */ /* 0x040fe40003f05270 */
[----:B------:R-:W-:Y:S02]  /*2df0*/  ISETP.GT.AND P1, PT, R3, 0x3, PT ;  /* 0x000000030300780c */ /* 0x000fe40003f24270 */
[----:B0-----:R-:W-:-:S09]  /*2e00*/  FMNMX.FTZ R8, R7, R8, !PT ;  /* 0x0000000807087209 */ /* 0x001fd20007810000 */
[----:B------:R-:W0:Y:S01]  /*2e10*/  @!P0 S2R R13, SR_CgaCtaId ;  /* 0x00000000000d8919 */ /* 0x000e220000008800 */
[----:B------:R-:W-:Y:S02]  /*2e20*/  @!P0 MOV R6, 0x400 ;  /* 0x0000040000068802 */ /* 0x000fe40000000f00 */
[----:B------:R-:W-:Y:S01]  /*2e30*/  @!P1 MOV R7, 0x400 ;  /* 0x0000040000079802 */ /* 0x000fe20000000f00 */
[----:B------:R-:W1:Y:S01]  /*2e40*/  SHFL.BFLY PT, R9, R8, 0x2, 0x1f ;  /* 0x0c401f0008097f89 */ /* 0x000e6200000e0000 */
[----:B------:R-:W-:Y:S01]  /*2e50*/  @!P0 IADD3 R6, R6, 0x100, RZ ;  /* 0x0000010006068810 */ /* 0x000fe20007ffe0ff */
[----:B------:R-:W2:Y:S01]  /*2e60*/  @!P1 S2R R15, SR_CgaCtaId ;  /* 0x00000000000f9919 */ /* 0x000ea20000008800 */
[----:B-1----:R-:W-:Y:S01]  /*2e70*/  FMNMX.FTZ R11, R8, R9, !PT ;  /* 0x00000009080b7209 */ /* 0x002fe20007810000 */
[----:B------:R-:W-:Y:S01]  /*2e80*/  @!P1 VIADD R8, R7, 0x100 ;  /* 0x0000010007089836 */ /* 0x000fe20000000000 */
[----:B0-----:R-:W-:-:S03]  /*2e90*/  @!P0 LEA R7, R13, R6, 0x18 ;  /* 0x000000060d078211 */ /* 0x001fc600078ec0ff */
[----:B------:R-:W0:Y:S01]  /*2ea0*/  SHFL.BFLY PT, R10, R11, 0x1, 0x1f ;  /* 0x0c201f000b0a7f89 */ /* 0x000e2200000e0000 */
[----:B------:R-:W-:Y:S01]  /*2eb0*/  VIADD R13, R67, 0x1f ;  /* 0x0000001f430d7836 */ /* 0x000fe20000000000 */
[----:B------:R-:W-:-:S04]  /*2ec0*/  @!P0 LEA R6, R66, R7, 0x2 ;  /* 0x0000000742068211 */ /* 0x000fc800078e10ff */
[----:B------:R-:W-:Y:S02]  /*2ed0*/  SHF.R.S32.HI R14, RZ, 0x1f, R13 ;  /* 0x0000001fff0e7819 */ /* 0x000fe4000001140d */
[----:B--2---:R-:W-:Y:S01]  /*2ee0*/  @!P1 LEA R12, R15, R8, 0x18 ;  /* 0x000000080f0c9211 */ /* 0x004fe200078ec0ff */
[----:B------:R-:W-:Y:S01]  /*2ef0*/  IMAD.MOV.U32 R8, RZ, RZ, -0x800001 ;  /* 0xff7fffffff087424 */ /* 0x000fe200078e00ff */
[----:B------:R-:W-:Y:S02]  /*2f00*/  LEA.HI R14, R14, R13, RZ, 0x5 ;  /* 0x0000000d0e0e7211 */ /* 0x000fe400078f28ff */
        /* <DEDUP_REMOVED lines=31> */
.L_x_22087:
        /* <DEDUP_REMOVED lines=11> */
.L_x_22086:
[----:B------:R-:W-:Y:S05]  /*31b0*/  BSYNC B1 ;  /* 0x0000000000017941 */ /* 0x000fea0003800000 */
.L_x_22085:
        /* <DEDUP_REMOVED lines=14> */
.L_x_22090:
        /* <DEDUP_REMOVED lines=100> */
.L_x_22089:
[----:B------:R-:W-:Y:S05]  /*38e0*/  BSYNC B1 ;  /* 0x0000000000017941 */ /* 0x000fea0003800000 */
.L_x_22088:
        /* <DEDUP_REMOVED lines=55> */
.L_x_22092:
[----:B------:R-:W-:Y:S05]  /*3c60*/  BSYNC B1 ;  /* 0x0000000000017941 */ /* 0x000fea0003800000 */
.L_x_22091:
        /* <DEDUP_REMOVED lines=26> */
.L_x_22084:
[----:B------:R-:W-:Y:S05]  /*3e10*/  BSYNC B0 ;  /* 0x0000000000007941 */ /* 0x000fea0003800000 */
.L_x_22083:
        /* <DEDUP_REMOVED lines=48> */
.L_x_22097:
        /* <DEDUP_REMOVED lines=8> */
.L_x_22096:
[----:B------:R-:W-:Y:S05]  /*41a0*/  BSYNC B1 ;  /* 0x0000000000017941 */ /* 0x000fea0003800000 */
.L_x_22095:
        /* <DEDUP_REMOVED lines=14> */
.L_x_22100:
        /* <DEDUP_REMOVED lines=52> */
.L_x_22099:
[----:B------:R-:W-:Y:S05]  /*45d0*/  BSYNC B1 ;  /* 0x0000000000017941 */ /* 0x000fea0003800000 */
.L_x_22098:
        /* <DEDUP_REMOVED lines=31> */
.L_x_22102:
[----:B------:R-:W-:Y:S05]  /*47d0*/  BSYNC B1 ;  /* 0x0000000000017941 */ /* 0x000fea0003800000 */
.L_x_22101:
        /* <DEDUP_REMOVED lines=14> */
.L_x_22094:
[----:B------:R-:W-:Y:S05]  /*48c0*/  BSYNC B0 ;  /* 0x0000000000007941 */ /* 0x000fea0003800000 */
.L_x_22093:
        /* <DEDUP_REMOVED lines=12> */
[----:B0-----:R-:W-:Y:S01]  /*4990*/  CS2R R8, SRZ ;  /* 0x0000000000087805 */ /* 0x001fe2000001ff00 */
[----:B------:R-:W-:Y:S06]  /*49a0*/  BRA `(.L_x_22105) ;  /* 0x0000003400b47947 */ /* 0x000fec0003800000 */
.L_x_22104:
[----:B------:R-:W2:Y:S01]  /*49b0*/  I2F.RP R10, R2 ;  /* 0x00000002000a7306 */ /* 0x000ea20000209400 */
[----:B------:R-:W-:Y:S01]  /*49c0*/  SHF.R.S32.HI R6, RZ, 0x1f, R3 ;  /* 0x0000001fff067819 */ /* 0x000fe20000011403 */
[----:B------:R-:W-:Y:S01]  /*49d0*/  ULDC.64 UR4, c[0x0][0x238] ;  /* 0x00008e0000047ab9 */ /* 0x000fe20000000a00 */
[----:B01----:R-:W-:Y:S01]  /*49e0*/  IADD3 R7, P0, R66, R63, RZ ;  /* 0x0000003f42077210 */ /* 0x003fe20007f1e0ff */
[----:B------:R-:W0:Y:S01]  /*49f0*/  LDC R17, c[0x0][0x25c] ;  /* 0x00009700ff117b82 */ /* 0x000e220000000800 */
[----:B------:R-:W-:Y:S01]  /*4a00*/  LEA.HI R16, R6, R3, RZ, 0x2 ;  /* 0x0000000306107211 */ /* 0x000fe200078f10ff */
[----:B------:R-:W-:Y:S01]  /*4a10*/  ULDC UR7, c[0x0][0x260] ;  /* 0x0000980000077ab9 */ /* 0x000fe20000000800 */
[C---:B------:R-:W-:Y:S01]  /*4a20*/  LEA.HI.X.SX32 R54, R66.reuse, R54, 0x1, P0 ;  /* 0x0000003642367211 */ /* 0x040fe200000f0eff */
[----:B------:R-:W-:Y:S01]  /*4a30*/  IMAD.SHL.U32 R43, R66, 0x20, RZ ;  /* 0x00000020422b7824 */ /* 0x000fe200078e00ff */
[C---:B------:R-:W-:Y:S01]  /*4a40*/  LEA R6, P0, R7.reuse, UR4, 0x2 ;  /* 0x0000000407067c11 */ /* 0x040fe2000f8010ff */
[----:B------:R-:W-:Y:S01]  /*4a50*/  UMOV UR4, 0x400 ;  /* 0x0000040000047882 */ /* 0x000fe20000000000 */
[C---:B------:R-:W-:Y:S01]  /*4a60*/  LOP3.LUT R8, R16.reuse, 0xfffffffc, RZ, 0xc0, !PT ;  /* 0xfffffffc10087812 */ /* 0x040fe200078ec0ff */
[----:B------:R-:W-:Y:S01]  /*4a70*/  UIADD3 UR4, UR4, 0x120, URZ ;  /* 0x0000012004047890 */ /* 0x000fe2000fffe03f */
[----:B------:R-:W-:Y:S01]  /*4a80*/  LEA.HI.X R7, R7, UR5, R54, 0x2, P0 ;  /* 0x0000000507077c11 */ /* 0x000fe200080f1436 */
[----:B------:R-:W1:Y:S01]  /*4a90*/  S2UR UR5, SR_CgaCtaId ;  /* 0x00000000000579c3 */ /* 0x000e620000008800 */
[----:B--2---:R-:W2:Y:S01]  /*4aa0*/  MUFU.RCP R10, R10 ;  /* 0x0000000a000a7308 */ /* 0x004ea20000001000 */
[----:B------:R-:W-:Y:S01]  /*4ab0*/  IMAD.IADD R46, R3, 0x1, -R8 ;  /* 0x00000001032e7824 */ /* 0x000fe200078e0a08 */
[----:B------:R-:W-:Y:S01]  /*4ac0*/  SHF.L.U32 R16, R16, 0x3, RZ ;  /* 0x0000000310107819 */ /* 0x000fe200000006ff */
[----:B------:R-:W-:Y:S01]  /*4ad0*/  HFMA2.MMA R8, -RZ, RZ, 0, 0 ;  /* 0x00000000ff087435 */ /* 0x000fe200000001ff */
[----:B------:R-:W-:Y:S01]  /*4ae0*/  IMAD R72, R0, UR7, RZ ;  /* 0x0000000700487c24 */ /* 0x000fe2000f8e02ff */
[----:B------:R-:W-:Y:S01]  /*4af0*/  ULDC UR6, c[0x0][0x27c] ;  /* 0x00009f0000067ab9 */ /* 0x000fe20000000800 */
[----:B------:R-:W-:-:S02]  /*4b00*/  LOP3.LUT R63, R16, 0xffffffe0, RZ, 0xc0, !PT ;  /* 0xffffffe0103f7812 */ /* 0x000fc400078ec0ff */
[----:B------:R-:W-:Y:S02]  /*4b10*/  CS2R R40, SRZ ;  /* 0x0000000000287805 */ /* 0x000fe4000001ff00 */
[C---:B------:R-:W-:Y:S02]  /*4b20*/  LEA R44, R66.reuse, R46, 0x2 ;  /* 0x0000002e422c7211 */ /* 0x040fe400078e10ff */
[----:B------:R-:W-:Y:S02]  /*4b30*/  CS2R R38, SRZ ;  /* 0x0000000000267805 */ /* 0x000fe4000001ff00 */
[----:B------:R-:W-:Y:S01]  /*4b40*/  IADD3 R42, -R66, -0x1, R55 ;  /* 0xffffffff422a7810 */ /* 0x000fe20007ffe137 */
[----:B------:R-:W-:Y:S01]  /*4b50*/  IMAD R63, R46, 0x8, R63 ;  /* 0x000000082e3f7824 */ /* 0x000fe200078e023f */
[----:B------:R-:W-:Y:S02]  /*4b60*/  CS2R R36, SRZ ;  /* 0x0000000000247805 */ /* 0x000fe4000001ff00 */
[----:B------:R-:W-:-:S02]  /*4b70*/  CS2R R34, SRZ ;  /* 0x0000000000227805 */ /* 0x000fc4000001ff00 */
[----:B------:R-:W-:Y:S02]  /*4b80*/  CS2R R14, SRZ ;  /* 0x00000000000e7805 */ /* 0x000fe4000001ff00 */
[----:B------:R-:W-:Y:S01]  /*4b90*/  CS2R R12, SRZ ;  /* 0x00000000000c7805 */ /* 0x000fe2000001ff00 */
[----:B------:R-:W-:Y:S01]  /*4ba0*/  VIADD R4, R4, -UR6 ;  /* 0x8000000604047c36 */ /* 0x000fe20008000000 */
[----:B0-----:R-:W-:Y:S01]  /*4bb0*/  SHF.R.S32.HI R0, RZ, 0x1f, R17 ;  /* 0x0000001fff007819 */ /* 0x001fe20000011411 */
[----:B--2---:R-:W-:Y:S01]  /*4bc0*/  VIADD R9, R10, 0xffffffe ;  /* 0x0ffffffe0a097836 */ /* 0x004fe20000000000 */
[----:B------:R-:W-:Y:S01]  /*4bd0*/  SHF.R.S32.HI R73, RZ, 0x1f, R72 ;  /* 0x0000001fff497819 */ /* 0x000fe20000011448 */
[C---:B------:R-:W-:Y:S01]  /*4be0*/  VIADD R62, R63.reuse, 0x200 ;  /* 0x000002003f3e7836 */ /* 0x040fe20000000000 */
[----:B------:R-:W-:Y:S01]  /*4bf0*/  LEA R46, R46, R43, 0x3 ;  /* 0x0000002b2e2e7211 */ /* 0x000fe200078e18ff */
[C---:B------:R-:W-:Y:S01]  /*4c00*/  VIADD R59, R63.reuse, 0x400 ;  /* 0x000004003f3b7836 */ /* 0x040fe20000000000 */
[----:B-1----:R-:W-:Y:S01]  /*4c10*/  ULEA UR4, UR5, UR4, 0x18 ;  /* 0x0000000405047291 */ /* 0x002fe2000f8ec03f */
[----:B------:R-:W0:Y:S01]  /*4c20*/  F2I.FTZ.U32.TRUNC.NTZ R9, R9 ;  /* 0x0000000900097305 */ /* 0x000e22000021f000 */
[C---:B------:R-:W-:Y:S01]  /*4c30*/  IADD3 R60, R63.reuse, 0x300, RZ ;  /* 0x000003003f3c7810 */ /* 0x040fe20007ffe0ff */
[C---:B------:R-:W-:Y:S01]  /*4c40*/  VIADD R57, R63.reuse, 0x600 ;  /* 0x000006003f397836 */ /* 0x040fe20000000000 */
[C---:B------:R-:W-:Y:S01]  /*4c50*/  IADD3 R58, R63.reuse, 0x500, RZ ;  /* 0x000005003f3a7810 */ /* 0x040fe20007ffe0ff */
[C---:B------:R-:W-:Y:S01]  /*4c60*/  VIADD R54, R63.reuse, 0x800 ;  /* 0x000008003f367836 */ /* 0x040fe20000000000 */
[----:B------:R-:W-:Y:S01]  /*4c70*/  LEA R44, R44, UR4, 0x5 ;  /* 0x000000042c2c7c11 */ /* 0x000fe2000f8e28ff */
[C---:B------:R-:W-:Y:S01]  /*4c80*/  VIADD R51, R63.reuse, 0xa00 ;  /* 0x00000a003f337836 */ /* 0x040fe20000000000 */
[C---:B------:R-:W-:Y:S01]  /*4c90*/  IADD3 R56, R63.reuse, 0x700, RZ ;  /* 0x000007003f387810 */ /* 0x040fe20007ffe0ff */
[C---:B------:R-:W-:Y:S01]  /*4ca0*/  VIADD R49, R63.reuse, 0xc00 ;  /* 0x00000c003f317836 */ /* 0x040fe20000000000 */
[C---:B------:R-:W-:Y:S01]  /*4cb0*/  IADD3 R52, R63.reuse, 0x900, RZ ;  /* 0x000009003f347810 */ /* 0x040fe20007ffe0ff */
[C---:B------:R-:W-:Y:S01]  /*4cc0*/  VIADD R47, R63.reuse, 0xe00 ;  /* 0x00000e003f2f7836 */ /* 0x040fe20000000000 */
[C---:B------:R-:W-:Y:S01]  /*4cd0*/  IADD3 R50, R63.reuse, 0xb00, RZ ;  /* 0x00000b003f327810 */ /* 0x040fe20007ffe0ff */
[----:B------:R-:W-:Y:S01]  /*4ce0*/  VIADD R44, R44, 0x10 ;  /* 0x000000102c2c7836 */ /* 0x000fe20000000000 */
[----:B------:R-:W-:-:S02]  /*4cf0*/  IADD3 R48, R63, 0xd00, RZ ;  /* 0x00000d003f307810 */ /* 0x000fc40007ffe0ff */
[----:B0-----:R-:W-:Y:S02]  /*4d00*/  IADD3 R11, RZ, -R9, RZ ;  /* 0x80000009ff0b7210 */ /* 0x001fe40007ffe0ff */
[----:B------:R-:W-:-:S03]  /*4d10*/  IADD3 R45, R63, 0xf00, RZ ;  /* 0x00000f003f2d7810 */ /* 0x000fc60007ffe0ff */
[----:B------:R-:W-:-:S04]  /*4d20*/  IMAD R11, R11, R2, RZ ;  /* 0x000000020b0b7224 */ /* 0x000fc800078e02ff */
[----:B------:R-:W-:Y:S01]  /*4d30*/  IMAD.HI.U32 R3, R9, R11, R8 ;  /* 0x0000000b09037227 */ /* 0x000fe200078e0008 */
[----:B------:R-:W-:Y:S02]  /*4d40*/  CS2R R10, SRZ ;  /* 0x00000000000a7805 */ /* 0x000fe4000001ff00 */
[----:B------:R-:W-:Y:S01]  /*4d50*/  MOV R9, RZ ;  /* 0x000000ff00097202 */ /* 0x000fe20000000f00 */
[----:B------:R-:W-:-:S07]  /*4d60*/  IMAD.MOV.U32 R8, RZ, RZ, RZ ;  /* 0x000000ffff087224 */ /* 0x000fce00078e00ff */
.L_x_22140:
        /* <DEDUP_REMOVED lines=53> */
[----:B--2---:R-:W-:Y:S01]  /*50c0*/  SHF.R.S32.HI R24, RZ, 0x1f, R25 ;  /* 0x0000001fff187819 */ /* 0x004fe20000011419 */
[----:B------:R-:W-:-:S04]  /*50d0*/  IMAD.WIDE.U32 R74, R25, UR8, R72 ;  /* 0x00000008194a7c25 */ /* 0x000fc8000f8e0048 */
[----:B------:R-:W-:-:S04]  /*50e0*/  IMAD R24, R24, UR8, RZ ;  /* 0x0000000818187c24 */ /* 0x000fc8000f8e02ff */
        /* <DEDUP_REMOVED lines=9> */
[C---:B------:R-:W-:Y:S01]  /*5180*/  VIADD R26, R46.reuse, 0x3 ;  /* 0x000000032e1a7836 */ /* 0x040fe20000000000 */
[C---:B------:R-:W-:Y:S01]  /*5190*/  IADD3 R24, R46.reuse, 0x2, RZ ;  /* 0x000000022e187810 */ /* 0x040fe20007ffe0ff */
[C---:B------:R-:W-:Y:S01]  /*51a0*/  VIADD R30, R46.reuse, 0x7 ;  /* 0x000000072e1e7836 */ /* 0x040fe20000000000 */
[----:B------:R-:W-:Y:S02]  /*51b0*/  IADD3 R20, R46, 0x4, RZ ;  /* 0x000000042e147810 */ /* 0x000fe40007ffe0ff */
[-C--:B------:R-:W-:Y:S01]  /*51c0*/  ISETP.GE.AND P1, PT, R24, R67.reuse, PT ;  /* 0x000000431800720c */ /* 0x080fe20003f26270 */
[----:B------:R-:W-:Y:S01]  /*51d0*/  VIADD R24, R46, 0x5 ;  /* 0x000000052e187836 */ /* 0x000fe20000000000 */
[-C--:B------:R-:W-:Y:S02]  /*51e0*/  ISETP.GE.AND P4, PT, R26, R67.reuse, PT ;  /* 0x000000431a00720c */ /* 0x080fe40003f86270 */
[----:B------:R-:W-:Y:S02]  /*51f0*/  ISETP.GE.AND P6, PT, R20, R67, PT ;  /* 0x000000431400720c */ /* 0x000fe40003fc6270 */
[----:B------:R-:W-:-:S02]  /*5200*/  IADD3 R26, R46, 0x6, RZ ;  /* 0x000000062e1a7810 */ /* 0x000fc40007ffe0ff */
[----:B------:R-:W-:Y:S02]  /*5210*/  IADD3 R20, R46, 0x1, RZ ;  /* 0x000000012e147810 */ /* 0x000fe40007ffe0ff */
[C---:B-----5:R-:W-:Y:S02]  /*5220*/  SEL R25, R17.reuse, RZ, !P1 ;  /* 0x000000ff11197207 */ /* 0x060fe40004800000 */
[-C--:B------:R-:W-:Y:S02]  /*5230*/  ISETP.GE.AND P5, PT, R26, R67.reuse, PT ;  /* 0x000000431a00720c */ /* 0x080fe40003fa6270 */
[-C--:B------:R-:W-:Y:S02]  /*5240*/  ISETP.GE.AND P1, PT, R20, R67.reuse, PT ;  /* 0x000000431400720c */ /* 0x080fe40003f26270 */
[----:B------:R-:W-:Y:S02]  /*5250*/  ISETP.GE.AND P2, PT, R30, R67, PT ;  /* 0x000000431e00720c */ /* 0x000fe40003f46270 */
[----:B------:R-:W-:-:S02]  /*5260*/  PRMT R20, R17, 0x7632, R20 ;  /* 0x0000763211147816 */ /* 0x000fc40000000014 */
[----:B------:R-:W-:Y:S02]  /*5270*/  SEL R27, R18, RZ, !P6 ;  /* 0x000000ff121b7207 */ /* 0x000fe40007000000 */
[----:B------:R-:W-:Y:S02]  /*5280*/  PRMT R21, R19, 0x7632, R21 ;  /* 0x0000763213157816 */ /* 0x000fe40000000015 */
        /* <DEDUP_REMOVED lines=14> */
.L_x_22109:
[----:B------:R-:W-:Y:S05]  /*5370*/  BSYNC B2 ;  /* 0x0000000000027941 */ /* 0x000fea0003800000 */
.L_x_22108:
[-C--:B------:R-:W-:Y:S01]  /*5380*/  IADD3 R21, P5, R62, R74.reuse, RZ ;  /* 0x0000004a3e157210 */ /* 0x080fe20007fbe0ff */
[----:B-----5:R-:W-:Y:S01]  /*5390*/  HMUL2 R20, R64, R17 ;  /* 0x0000001140147232 */ /* 0x020fe20000000000 */
[----:B------:R-:W-:Y:S02]  /*53a0*/  IADD3 R17, P1, R60, R74, RZ ;  /* 0x0000004a3c117210 */ /* 0x000fe40007f3e0ff */
[----:B------:R-:W-:Y:S02]  /*53b0*/  LEA.HI.X.SX32 R30, R62, R69, 0x1, P5 ;  /* 0x000000453e1e7211 */ /* 0x000fe400028f0eff */
[----:B------:R-:W-:Y:S01]  /*53c0*/  LEA R24, P6, R21, R32, 0x1 ;  /* 0x0000002015187211 */ /* 0x000fe200078c08ff */
[----:B------:R-:W-:Y:S01]  /*53d0*/  HFMA2.MMA R53, R65, R16, R20 ;  /* 0x0000001041357235 */ /* 0x000fe20000000014 */
[----:B------:R-:W-:Y:S02]  /*53e0*/  IADD3 R26, P2, R59, R74, RZ ;  /* 0x0000004a3b1a7210 */ /* 0x000fe40007f5e0ff */
[----:B------:R-:W-:-:S02]  /*53f0*/  LEA.HI.X R25, R21, R33, R30, 0x1, P6 ;  /* 0x0000002115197211 */ /* 0x000fc400030f0c1e */
[----:B0-----:R-:W5:Y:S01]  /*5400*/  LDG.E.128.CONSTANT R28, desc[UR10][R28.64+0x200] ;  /* 0x0002000a1c1c7981 */ /* 0x001f62000c1e9d00 */
[----:B------:R-:W-:Y:S01]  /*5410*/  BSSY B2, `(.L_x_22110) ;  /* 0x0000025000027945 */ /* 0x000fe20003800000 */
[-C--:B------:R-:W-:Y:S02]  /*5420*/  LEA R20, P3, R17, R32.reuse, 0x1 ;  /* 0x0000002011147211 */ /* 0x080fe400078608ff */
[----:B------:R-:W-:Y:S01]  /*5430*/  LEA R16, P4, R26, R32, 0x1 ;  /* 0x000000201a107211 */ /* 0x000fe200078808ff */
[----:B------:R-:W-:Y:S01]  /*5440*/  HFMA2 R53, R71, R18, R53 ;  /* 0x0000001247357231 */ /* 0x000fe20000000035 */
[----:B------:R-:W-:Y:S01]  /*5450*/  F2FP.F16.F32.PACK_AB R70, R23, R22 ;  /* 0x000000161746723e */ /* 0x000fe200000000ff */
[----:B------:R-:W-:Y:S10]  /*5460*/  @P0 BRA `(.L_x_22111) ;  /* 0x00000000007c0947 */ /* 0x000ff40003800000 */
[C---:B------:R-:W-:Y:S01]  /*5470*/  VIADD R18, R46.reuse, 0x2 ;  /* 0x000000022e127836 */ /* 0x040fe20000000000 */
[C---:B------:R-:W-:Y:S01]  /*5480*/  IADD3 R22, R46.reuse, 0x3, RZ ;  /* 0x000000032e167810 */ /* 0x040fe20007ffe0ff */
[----:B------:R-:W-:Y:S01]  /*5490*/  VIADD R68, R46, 0x6 ;  /* 0x000000062e447836 */ /* 0x000fe20000000000 */
[----:B-----5:R-:W-:Y:S02]  /*54a0*/  PRMT R23, R30, 0x7632, R23 ;  /* 0x000076321e177816 */ /* 0x020fe40000000017 */
[-C--:B------:R-:W-:Y:S01]  /*54b0*/  ISETP.GE.AND P5, PT, R18, R67.reuse, PT ;  /* 0x000000431200720c */ /* 0x080fe20003fa6270 */
[----:B------:R-:W-:Y:S01]  /*54c0*/  VIADD R18, R46, 0x4 ;  /* 0x000000042e127836 */ /* 0x000fe20000000000 */
[-C--:B------:R-:W-:Y:S02]  /*54d0*/  ISETP.GE.AND P6, PT, R22, R67.reuse, PT ;  /* 0x000000431600720c */ /* 0x080fe40003fc6270 */
[----:B------:R-:W-:Y:S02]  /*54e0*/  SEL R22, R29, RZ, !P5 ;  /* 0x000000ff1d167207 */ /* 0x000fe40006800000 */
[----:B------:R-:W-:-:S02]  /*54f0*/  ISETP.GE.AND P5, PT, R18, R67, PT ;  /* 0x000000431200720c */ /* 0x000fc40003fa6270 */
[----:B------:R-:W-:Y:S02]  /*5500*/  PRMT R29, R29, 0x7632, R29 ;  /* 0x000076321d1d7816 */ /* 0x000fe4000000001d */
[----:B------:R-:W-:Y:S02]  /*5510*/  IADD3 R18, R46, 0x5, RZ ;  /* 0x000000052e127810 */ /* 0x000fe40007ffe0ff */
[----:B------:R-:W-:Y:S02]  /*5520*/  SEL R29, R29, RZ, !P6 ;  /* 0x000000ff1d1d7207 */ /* 0x000fe40007000000 */
[----:B------:R-:W-:Y:S02]  /*5530*/  ISETP.GE.AND P6, PT, R18, R67, PT ;  /* 0x000000431200720c */ /* 0x000fe40003fc6270 */
[----:B------:R-:W-:Y:S02]  /*5540*/  SEL R18, R30, RZ, !P5 ;  /* 0x000000ff1e127207 */ /* 0x000fe40006800000 */
[----:B------:R-:W-:-:S02]  /*5550*/  IADD3 R30, R46, 0x7, RZ ;  /* 0x000000072e1e7810 */ /* 0x000fc40007ffe0ff */
[----:B------:R-:W-:Y:S02]  /*5560*/  SEL R23, R23, RZ, !P6 ;  /* 0x000000ff17177207 */ /* 0x000fe40007000000 */
[-C--:B------:R-:W-:Y:S02]  /*5570*/  ISETP.GE.AND P5, PT, R68, R67.reuse, PT ;  /* 0x000000434400720c */ /* 0x080fe40003fa6270 */
[----:B------:R-:W-:Y:S01]  /*5580*/  ISETP.GE.AND P6, PT, R30, R67, PT ;  /* 0x000000431e00720c */ /* 0x000fe20003fc6270 */
[----:B------:R-:W-:Y:S01]  /*5590*/  VIADD R30, R46, 0x1 ;  /* 0x000000012e1e7836 */ /* 0x000fe20000000000 */
        /* <DEDUP_REMOVED lines=12> */
.L_x_22111:
[----:B------:R-:W-:Y:S05]  /*5660*/  BSYNC B2 ;  /* 0x0000000000027941 */ /* 0x000fea0003800000 */
.L_x_22110:
[-C--:B------:R-:W-:Y:S01]  /*5670*/  LEA.HI.X.SX32 R22, R60, R69.reuse, 0x1, P1 ;  /* 0x000000453c167211 */ /* 0x080fe200008f0eff */
[----:B-----5:R-:W-:Y:S01]  /*5680*/  HMUL2 R29, R64, R29 ;  /* 0x0000001d401d7232 */ /* 0x020fe20000000000 */
[----:B------:R-:W-:Y:S02]  /*5690*/  LEA.HI.X.SX32 R18, R59, R69, 0x1, P2 ;  /* 0x000000453b127211 */ /* 0x000fe400010f0eff */
[-C--:B------:R-:W-:Y:S02]  /*56a0*/  LEA.HI.X R21, R17, R33.reuse, R22, 0x1, P3 ;  /* 0x0000002111157211 */ /* 0x080fe400018f0c16 */
[----:B------:R-:W-:Y:S01]  /*56b0*/  LEA.HI.X R17, R26, R33, R18, 0x1, P4 ;  /* 0x000000211a117211 */ /* 0x000fe200020f0c12 */
[----:B------:R-:W-:Y:S01]  /*56c0*/  BSSY B2, `(.L_x_22112) ;  /* 0x0000023000027945 */ /* 0x000fe20003800000 */
[----:B------:R-:W5:Y:S01]  /*56d0*/  LDG.E.128.CONSTANT R24, desc[UR10][R24.64] ;  /* 0x0000000a18187981 */ /* 0x000f62000c1e9d00 */
[----:B------:R-:W-:Y:S02]  /*56e0*/  HFMA2.MMA R28, R65, R28, R29 ;  /* 0x0000001c411c7235 */ /* 0x000fe4000000001d */
[----:B------:R-:W-:Y:S09]  /*56f0*/  @P0 BRA `(.L_x_22113) ;  /* 0x00000000007c0947 */ /* 0x000ff20003800000 */
[C---:B------:R-:W-:Y:S02]  /*5700*/  IADD3 R18, R46.reuse, 0x2, RZ ;  /* 0x000000022e127810 */ /* 0x040fe40007ffe0ff */
[----:B------:R-:W-:Y:S02]  /*5710*/  IADD3 R22, R46, 0x1, RZ ;  /* 0x000000012e167810 */ /* 0x000fe40007ffe0ff */
[-C--:B------:R-:W-:Y:S01]  /*5720*/  ISETP.GE.AND P1, PT, R18, R67.reuse, PT ;  /* 0x000000431200720c */ /* 0x080fe20003f26270 */
[----:B------:R-:W-:Y:S01]  /*5730*/  VIADD R18, R46, 0x3 ;  /* 0x000000032e127836 */ /* 0x000fe20000000000 */
[----:B-----5:R-:W-:Y:S02]  /*5740*/  PRMT R23, R24, 0x7632, R23 ;  /* 0x0000763218177816 */ /* 0x020fe40000000017 */
[----:B------:R-:W-:Y:S02]  /*5750*/  PRMT R61, R27, 0x7632, R61 ;  /* 0x000076321b3d7816 */ /* 0x000fe4000000003d */
        /* <DEDUP_REMOVED lines=25> */
.L_x_22113:
[----:B------:R-:W-:Y:S05]  /*58f0*/  BSYNC B2 ;  /* 0x0000000000027941 */ /* 0x000fea0003800000 */
.L_x_22112:
[----:B------:R-:W5:Y:S02]  /*5900*/  LDG.E.128.CONSTANT R20, desc[UR10][R20.64] ;  /* 0x0000000a14147981 */ /* 0x000f64000c1e9d00 */
[----:B-----5:R-:W-:Y:S01]  /*5910*/  HMUL2 R25, R64, R25 ;  /* 0x0000001940197232 */ /* 0x020fe20000000000 */
[----:B------:R-:W-:Y:S01]  /*5920*/  BSSY B2, `(.L_x_22114) ;  /* 0x0000024000027945 */ /* 0x000fe20003800000 */
[----:B------:R-:W-:Y:S01]  /*5930*/  HFMA2.MMA R61, R71, R30, R28 ;  /* 0x0000001e473d7235 */ /* 0x000fe2000000001c */
[----:B------:R-:W-:Y:S02]  /*5940*/  HFMA2 R53, R70, R19, R53 ;  /* 0x0000001346357231 */ /* 0x000fe40000000035 */
[----:B------:R-:W-:Y:S01]  /*5950*/  HFMA2 R24, R65, R24, R25 ;  /* 0x0000001841187231 */ /* 0x000fe20000000019 */
[----:B------:R-:W-:Y:S07]  /*5960*/  @P0 BRA `(.L_x_22115) ;  /* 0x00000000007c0947 */ /* 0x000fee0003800000 */
[C---:B------:R-:W-:Y:S01]  /*5970*/  VIADD R18, R46.reuse, 0x2 ;  /* 0x000000022e127836 */ /* 0x040fe20000000000 */
[----:B------:R-:W-:-:S04]  /*5980*/  IADD3 R28, R46, 0x3, RZ ;  /* 0x000000032e1c7810 */ /* 0x000fc80007ffe0ff */
[-C--:B------:R-:W-:Y:S01]  /*5990*/  ISETP.GE.AND P1, PT, R18, R67.reuse, PT ;  /* 0x000000431200720c */ /* 0x080fe20003f26270 */
[----:B------:R-:W-:Y:S01]  /*59a0*/  VIADD R18, R46, 0x4 ;  /* 0x000000042e127836 */ /* 0x000fe20000000000 */
[-C--:B------:R-:W-:Y:S02]  /*59b0*/  ISETP.GE.AND P4, PT, R28, R67.reuse, PT ;  /* 0x000000431c00720c */ /* 0x080fe40003f86270 */
[----:B------:R-:W-:Y:S02]  /*59c0*/  IADD3 R28, R46, 0x5, RZ ;  /* 0x000000052e1c7810 */ /* 0x000fe40007ffe0ff */
[-C--:B------:R-:W-:Y:S01]  /*59d0*/  ISETP.GE.AND P6, PT, R18, R67.reuse, PT ;  /* 0x000000431200720c */ /* 0x080fe20003fc6270 */
[----:B------:R-:W-:Y:S01]  /*59e0*/  VIADD R18, R46, 0x6 ;  /* 0x000000062e127836 */ /* 0x000fe20000000000 */
[----:B------:R-:W-:Y:S02]  /*59f0*/  SEL R19, R21, RZ, !P1 ;  /* 0x000000ff15137207 */ /* 0x000fe40004800000 */
[----:B------:R-:W-:-:S02]  /*5a00*/  ISETP.GE.AND P3, PT, R28, R67, PT ;  /* 0x000000431c00720c */ /* 0x000fc40003f66270 */
[----:B------:R-:W-:Y:S01]  /*5a10*/  ISETP.GE.AND P5, PT, R18, R67, PT ;  /* 0x000000431200720c */ /* 0x000fe20003fa6270 */
[C---:B------:R-:W-:Y:S01]  /*5a20*/  VIADD R18, R46.reuse, 0x1 ;  /* 0x000000012e127836 */ /* 0x040fe20000000000 */
[----:B------:R-:W-:-:S04]  /*5a30*/  IADD3 R28, R46, 0x7, RZ ;  /* 0x000000072e1c7810 */ /* 0x000fc80007ffe0ff */
[-C--:B------:R-:W-:Y:S02]  /*5a40*/  ISETP.GE.AND P1, PT, R18, R67.reuse, PT ;  /* 0x000000431200720c */ /* 0x080fe40003f26270 */
[----:B------:R-:W-:Y:S02]  /*5a50*/  SEL R18, R22, RZ, !P6 ;  /* 0x000000ff16127207 */ /* 0x000fe40007000000 */
[----:B------:R-:W-:Y:S02]  /*5a60*/  PRMT R22, R21, 0x7632, R22 ;  /* 0x0000763215167816 */ /* 0x000fe40000000016 */
[-C--:B------:R-:W-:Y:S02]  /*5a70*/  ISETP.GE.AND P2, PT, R28, R67.reuse, PT ;  /* 0x000000431c00720c */ /* 0x080fe40003f46270 */
[----:B------:R-:W-:Y:S02]  /*5a80*/  PRMT R25, R22, 0x7632, R25 ;  /* 0x0000763216197816 */ /* 0x000fe40000000019 */
        /* <DEDUP_REMOVED lines=13> */
.L_x_22115:
[----:B------:R-:W-:Y:S05]  /*5b60*/  BSYNC B2 ;  /* 0x0000000000027941 */ /* 0x000fea0003800000 */
.L_x_22114:
[----:B------:R-:W5:Y:S01]  /*5b70*/  LDG.E.128.CONSTANT R16, desc[UR10][R16.64] ;  /* 0x0000000a10107981 */ /* 0x000f62000c1e9d00 */
[----:B------:R-:W-:Y:S01]  /*5b80*/  BSSY B2, `(.L_x_22116) ;  /* 0x0000022000027945 */ /* 0x000fe20003800000 */
[----:B------:R-:W-:-:S03]  /*5b90*/  HMUL2 R21, R64, R21 ;  /* 0x0000001540157232 */ /* 0x000fc60000000000 */
[----:B------:R-:W-:Y:S05]  /*5ba0*/  @P0 BRA `(.L_x_22117) ;  /* 0x00000000007c0947 */ /* 0x000fea0003800000 */
[----:B------:R-:W-:Y:S02]  /*5bb0*/  IADD3 R28, R46, 0x2, RZ ;  /* 0x000000022e1c7810 */ /* 0x000fe40007ffe0ff */
[----:B-----5:R-:W-:Y:S02]  /*5bc0*/  PRMT R25, R17, 0x7632, R25 ;  /* 0x0000763211197816 */ /* 0x020fe40000000019 */
[----:B------:R-:W-:Y:S01]  /*5bd0*/  ISETP.GE.AND P1, PT, R28, R67, PT ;  /* 0x000000431c00720c */ /* 0x000fe20003f26270 */
[----:B------:R-:W-:-:S05]  /*5be0*/  VIADD R28, R46, 0x3 ;  /* 0x000000032e1c7836 */ /* 0x000fca0000000000 */
[-C--:B------:R-:W-:Y:S02]  /*5bf0*/  ISETP.GE.AND P2, PT, R28, R67.reuse, PT ;  /* 0x000000431c00720c */ /* 0x080fe40003f46270 */
[----:B------:R-:W-:Y:S02]  /*5c00*/  SEL R28, R17, RZ, !P1 ;  /* 0x000000ff111c7207 */ /* 0x000fe40004800000 */
[----:B------:R-:W-:Y:S02]  /*5c10*/  SEL R25, R25, RZ, !P2 ;  /* 0x000000ff19197207 */ /* 0x000fe40005000000 */
[----:B------:R-:W-:Y:S02]  /*5c20*/  ISETP.GE.AND P1, PT, R46, R67, PT ;  /* 0x000000432e00720c */ /* 0x000fe40003f26270 */
[----:B------:R-:W-:Y:S02]  /*5c30*/  PRMT R17, R28, 0x5410, R25 ;  /* 0x000054101c117816 */ /* 0x000fe40000000019 */
[----:B------:R-:W-:-:S02]  /*5c40*/  IADD3 R28, R46, 0x4, RZ ;  /* 0x000000042e1c7810 */ /* 0x000fc40007ffe0ff */
[----:B------:R-:W-:Y:S02]  /*5c50*/  PRMT R25, R16, 0x7632, R25 ;  /* 0x0000763210197816 */ /* 0x000fe40000000019 */
[-C--:B------:R-:W-:Y:S01]  /*5c60*/  ISETP.GE.AND P3, PT, R28, R67.reuse, PT ;  /* 0x000000431c00720c */ /* 0x080fe20003f66270 */
[----:B------:R-:W-:Y:S01]  /*5c70*/  VIADD R28, R46, 0x5 ;  /* 0x000000052e1c7836 */ /* 0x000fe20000000000 */
[----:B------:R-:W-:Y:S02]  /*5c80*/  SEL R16, R16, RZ, !P1 ;  /* 0x000000ff10107207 */ /* 0x000fe40004800000 */
[----:B------:R-:W-:Y:S02]  /*5c90*/  SEL R29, R18, RZ, !P3 ;  /* 0x000000ff121d7207 */ /* 0x000fe40005800000 */
[----:B------:R-:W-:Y:S02]  /*5ca0*/  ISETP.GE.AND P4, PT, R28, R67, PT ;  /* 0x000000431c00720c */ /* 0x000fe40003f86270 */
[----:B------:R-:W-:-:S04]  /*5cb0*/  IADD3 R28, R46, 0x6, RZ ;  /* 0x000000062e1c7810 */ /* 0x000fc80007ffe0ff */
[----:B------:R-:W-:Y:S01]  /*5cc0*/  ISETP.GE.AND P5, PT, R28, R67, PT ;  /* 0x000000431c00720c */ /* 0x000fe20003fa6270 */
[----:B------:R-:W-:-:S03]  /*5cd0*/  VIADD R28, R46, 0x7 ;  /* 0x000000072e1c7836 */ /* 0x000fc60000000000 */
[----:B------:R-:W-:Y:S02]  /*5ce0*/  SEL R30, R19, RZ, !P5 ;  /* 0x000000ff131e7207 */ /* 0x000fe40006800000 */
[----:B------:R-:W-:Y:S02]  /*5cf0*/  ISETP.GE.AND P6, PT, R28, R67, PT ;  /* 0x000000431c00720c */ /* 0x000fe40003fc6270 */
[----:B------:R-:W-:-:S04]  /*5d00*/  IADD3 R28, R46, 0x1, RZ ;  /* 0x000000012e1c7810 */ /* 0x000fc80007ffe0ff */
[----:B------:R-:W-:Y:S02]  /*5d10*/  ISETP.GE.AND P2, PT, R28, R67, PT ;  /* 0x000000431c00720c */ /* 0x000fe40003f46270 */
[----:B------:R-:W-:Y:S02]  /*5d20*/  PRMT R28, R18, 0x7632, R28 ;  /* 0x00007632121c7816 */ /* 0x000fe4000000001c */
[----:B------:R-:W-:Y:S02]  /*5d30*/  PRMT R18, R19, 0x7632, R18 ;  /* 0x0000763213127816 */ /* 0x000fe40000000012 */
[----:B------:R-:W-:Y:S02]  /*5d40*/  SEL R28, R28, RZ, !P4 ;  /* 0x000000ff1c1c7207 */ /* 0x000fe40006000000 */
[----:B------:R-:W-:Y:S02]  /*5d50*/  SEL R19, R18, RZ, !P6 ;  /* 0x000000ff12137207 */ /* 0x000fe40007000000 */
[----:B------:R-:W-:-:S02]  /*5d60*/  SEL R25, R25, RZ, !P2 ;  /* 0x000000ff19197207 */ /* 0x000fc40005000000 */
[----:B------:R-:W-:Y:S02]  /*5d70*/  PRMT R18, R29, 0x5410, R28 ;  /* 0x000054101d127816 */ /* 0x000fe4000000001c */
[----:B------:R-:W-:Y:S02]  /*5d80*/  PRMT R19, R30, 0x5410, R19 ;  /* 0x000054101e137816 */ /* 0x000fe40000000013 */
[----:B------:R-:W-:-:S07]  /*5d90*/  PRMT R16, R16, 0x5410, R25 ;  /* 0x0000541010107816 */ /* 0x000fce0000000019 */
.L_x_22117:
[----:B------:R-:W-:Y:S05]  /*5da0*/  BSYNC B2 ;  /* 0x0000000000027941 */ /* 0x000fea0003800000 */
.L_x_22116:
[----:B-----5:R-:W-:Y:S01]  /*5db0*/  HFMA2.MMA R17, R64, R17, -RZ ;  /* 0x0000001140117235 */ /* 0x020fe200001000ff */
[----:B------:R-:W-:Y:S01]  /*5dc0*/  HFMA2 R24, R71, R26, R24 ;  /* 0x0000001a47187231 */ /* 0x000fe20000000018 */
[----:B------:R-:W-:Y:S02]  /*5dd0*/  HFMA2.MMA R21, R65, R20, R21 ;  /* 0x0000001441157235 */ /* 0x000fe40000000015 */
[----:B------:R-:W-:-:S06]  /*5de0*/  HFMA2.MMA R61, R70, R31, R61 ;  /* 0x0000001f463d7235 */ /* 0x000fcc000000003d */
[----:B------:R-:W-:Y:S01]  /*5df0*/  HFMA2 R17, R65, R16, R17 ;  /* 0x0000001041117231 */ /* 0x000fe20000000011 */
[----:B------:R-:W-:Y:S01]  /*5e00*/  IADD3 R16, P1, R58, R74, RZ ;  /* 0x0000004a3a107210 */ /* 0x000fe20007f3e0ff */
[----:B------:R-:W-:Y:S01]  /*5e10*/  BSSY B2, `(.L_x_22118) ;  /* 0x0000027000027945 */ /* 0x000fe20003800000 */
[----:B------:R-:W-:Y:S01]  /*5e20*/  HFMA2.MMA R22, R71, R22, R21 ;  /* 0x0000001647167235 */ /* 0x000fe20000000015 */
[----:B------:R-:W-:Y:S01]  /*5e30*/  HFMA2 R68, R71, R18, R17 ;  /* 0x0000001247447231 */ /* 0x000fe20000000011 */
[----:B------:R-:W-:Y:S02]  /*5e40*/  LEA R28, P2, R16, R32, 0x1 ;  /* 0x00000020101c7211 */ /* 0x000fe400078408ff */
[----:B------:R-:W-:-:S04]  /*5e50*/  LEA.HI.X.SX32 R20, R58, R69, 0x1, P1 ;  /* 0x000000453a147211 */ /* 0x000fc800008f0eff */
[----:B------:R-:W-:-:S06]  /*5e60*/  LEA.HI.X R29, R16, R33, R20, 0x1, P2 ;  /* 0x00000021101d7211 */ /* 0x000fcc00010f0c14 */
[----:B------:R-:W5:Y:S01]  /*5e70*/  LDG.E.128.CONSTANT R28, desc[UR10][R28.64] ;  /* 0x0000000a1c1c7981 */ /* 0x000f62000c1e9d00 */
        /* <DEDUP_REMOVED lines=32> */
.L_x_22119:
[----:B------:R-:W-:Y:S05]  /*6080*/  BSYNC B2 ;  /* 0x0000000000027941 */ /* 0x000fea0003800000 */
.L_x_22118:
[----:B-----5:R-:W-:Y:S01]  /*6090*/  HMUL2 R29, R64, R29 ;  /* 0x0000001d401d7232 */ /* 0x020fe20000000000 */
[----:B------:R-:W-:Y:S01]  /*60a0*/  IADD3 R17, P1, R57, R74, RZ ;  /* 0x0000004a39117210 */ /* 0x000fe20007f3e0ff */
[----:B------:R-:W-:-:S03]  /*60b0*/  HFMA2 R68, R70, R19, R68 ;  /* 0x0000001346447231 */ /* 0x000fc60000000044 */
[----:B------:R-:W-:Y:S01]  /*60c0*/  LEA R16, P2, R17, R32, 0x1 ;  /* 0x0000002011107211 */ /* 0x000fe200078408ff */
[----:B------:R-:W-:Y:S01]  /*60d0*/  HFMA2.MMA R18, R65, R28, R29 ;  /* 0x0000001c41127235 */ /* 0x000fe2000000001d */
[----:B------:R-:W-:Y:S01]  /*60e0*/  LEA.HI.X.SX32 R20, R57, R69, 0x1, P1 ;  /* 0x0000004539147211 */ /* 0x000fe200008f0eff */
[----:B------:R-:W-:Y:S01]  /*60f0*/  BSSY B2, `(.L_x_22120) ;  /* 0x0000026000027945 */ /* 0x000fe20003800000 */
[----:B------:R-:W-:Y:S01]  /*6100*/  HFMA2.MMA R29, R70, R23, R22 ;  /* 0x00000017461d7235 */ /* 0x000fe20000000016 */
[----:B------:R-:W-:Y:S01]  /*6110*/  HFMA2 R28, R70, R27, R24 ;  /* 0x0000001b461c7231 */ /* 0x000fe20000000018 */
[----:B------:R-:W-:-:S03]  /*6120*/  LEA.HI.X R17, R17, R33, R20, 0x1, P2 ;  /* 0x0000002111117211 */ /* 0x000fc600010f0c14 */
[----:B------:R-:W-:-:S03]  /*6130*/  HFMA2.MMA R30, R71, R30, R18 ;  /* 0x0000001e471e7235 */ /* 0x000fc60000000012 */
[----:B------:R-:W5:Y:S01]  /*6140*/  LDG.E.128.CONSTANT R16, desc[UR10][R16.64] ;  /* 0x0000000a10107981 */ /* 0x000f62000c1e9d00 */
[----:B------:R-:W-:Y:S07]  /*6150*/  @P0 BRA `(.L_x_22121) ;  /* 0x00000000007c0947 */ /* 0x000fee0003800000 */
        /* <DEDUP_REMOVED lines=12> */
[----:B------:R-:W-:Y:S02]  /*6220*/  IADD3 R20, R46, 0x1, RZ ;  /* 0x000000012e147810 */ /* 0x000fe40007ffe0ff */
[----:B------:R-:W-:Y:S02]  /*6230*/  SEL R21, R17, RZ, !P1 ;  /* 0x000000ff11157207 */ /* 0x000fe40004800000 */
[----:B------:R-:W-:-:S02]  /*6240*/  ISETP.GE.AND P1, PT, R20, R67, PT ;  /* 0x000000431400720c */ /* 0x000fc40003f26270 */
[----:B------:R-:W-:Y:S02]  /*6250*/  SEL R20, R18, RZ, !P6 ;  /* 0x000000ff12147207 */ /* 0x000fe40007000000 */
[----:B------:R-:W-:Y:S02]  /*6260*/  PRMT R18, R17, 0x7632, R18 ;  /* 0x0000763211127816 */ /* 0x000fe40000000012 */
        /* <DEDUP_REMOVED lines=14> */
.L_x_22121:
[----:B------:R-:W-:Y:S05]  /*6350*/  BSYNC B2 ;  /* 0x0000000000027941 */ /* 0x000fea0003800000 */
.L_x_22120:
[----:B------:R-:W-:Y:S01]  /*6360*/  IADD3 R20, P1, R56, R74, RZ ;  /* 0x0000004a38147210 */ /* 0x000fe20007f3e0ff */
[----:B-----5:R-:W-:Y:S02]  /*6370*/  HMUL2 R17, R64, R17 ;  /* 0x0000001140117232 */ /* 0x020fe40000000000 */
[----:B------:R-:W-:Y:S01]  /*6380*/  HFMA2 R31, R70, R31, R30 ;  /* 0x0000001f461f7231 */ /* 0x000fe2000000001e */
[----:B------:R-:W-:Y:S02]  /*6390*/  LEA R24, P2, R20, R32, 0x1 ;  /* 0x0000002014187211 */ /* 0x000fe400078408ff */
[----:B------:R-:W-:Y:S01]  /*63a0*/  LEA.HI.X.SX32 R21, R56, R69, 0x1, P1 ;  /* 0x0000004538157211 */ /* 0x000fe200008f0eff */
[----:B------:R-:W-:Y:S01]  /*63b0*/  HFMA2.MMA R16, R65, R16, R17 ;  /* 0x0000001041107235 */ /* 0x000fe20000000011 */
[----:B------:R-:W-:Y:S02]  /*63c0*/  IADD3 R17, P1, R54, R74, RZ ;  /* 0x0000004a36117210 */ /* 0x000fe40007f3e0ff */
[----:B------:R-:W-:Y:S01]  /*63d0*/  LEA.HI.X R25, R20, R33, R21, 0x1, P2 ;  /* 0x0000002114197211 */ /* 0x000fe200010f0c15 */
[----:B------:R-:W-:Y:S01]  /*63e0*/  BSSY B2, `(.L_x_22122) ;  /* 0x0000025000027945 */ /* 0x000fe20003800000 */
[----:B------:R-:W-:-:S02]  /*63f0*/  LEA R20, P2, R17, R32, 0x1 ;  /* 0x0000002011147211 */ /* 0x000fc400078408ff */
[----:B------:R-:W-:Y:S02]  /*6400*/  LEA.HI.X.SX32 R22, R54, R69, 0x1, P1 ;  /* 0x0000004536167211 */ /* 0x000fe400008f0eff */
[----:B------:R-:W5:Y:S02]  /*6410*/  LDG.E.128.CONSTANT R24, desc[UR10][R24.64] ;  /* 0x0000000a18187981 */ /* 0x000f64000c1e9d00 */
[----:B------:R-:W-:Y:S01]  /*6420*/  LEA.HI.X R21, R17, R33, R22, 0x1, P2 ;  /* 0x0000002111157211 */ /* 0x000fe200010f0c16 */
        /* <DEDUP_REMOVED lines=32> */
.L_x_22123:
[----:B------:R-:W-:Y:S05]  /*6630*/  BSYNC B2 ;  /* 0x0000000000027941 */ /* 0x000fea0003800000 */
.L_x_22122:
[----:B------:R-:W5:Y:S02]  /*6640*/  LDG.E.128.CONSTANT R20, desc[UR10][R20.64] ;  /* 0x0000000a14147981 */ /* 0x000f64000c1e9d00 */
[----:B-----5:R-:W-:Y:S01]  /*6650*/  HMUL2 R25, R64, R25 ;  /* 0x0000001940197232 */ /* 0x020fe20000000000 */
[----:B------:R-:W-:Y:S01]  /*6660*/  BSSY B2, `(.L_x_22124) ;  /* 0x0000023000027945 */ /* 0x000fe20003800000 */
[----:B------:R-:W-:-:S04]  /*6670*/  HFMA2 R30, R71, R18, R16 ;  /* 0x00000012471e7231 */ /* 0x000fc80000000010 */
[----:B------:R-:W-:Y:S01]  /*6680*/  HFMA2.MMA R24, R65, R24, R25 ;  /* 0x0000001841187235 */ /* 0x000fe20000000019 */
[----:B------:R-:W-:Y:S10]  /*6690*/  @P0 BRA `(.L_x_22125) ;  /* 0x00000000007c0947 */ /* 0x000ff40003800000 */
[----:B------:R-:W-:-:S04]  /*66a0*/  IADD3 R16, R46, 0x2, RZ ;  /* 0x000000022e107810 */ /* 0x000fc80007ffe0ff */
        /* <DEDUP_REMOVED lines=30> */
.L_x_22125:
[----:B------:R-:W-:Y:S05]  /*6890*/  BSYNC B2 ;  /* 0x0000000000027941 */ /* 0x000fea0003800000 */
.L_x_22124:
[C---:B------:R-:W-:Y:S01]  /*68a0*/  IADD3 R17, P1, R52.reuse, R74, RZ ;  /* 0x0000004a34117210 */ /* 0x040fe20007f3e0ff */
[----:B------:R-:W-:Y:S01]  /*68b0*/  HFMA2.MMA R30, R70, R19, R30 ;  /* 0x00000013461e7235 */ /* 0x000fe2000000001e */
[----:B------:R-:W-:Y:S02]  /*68c0*/  HMUL2 R21, R64, R21 ;  /* 0x0000001540157232 */ /* 0x000fe40000000000 */
[----:B------:R-:W-:Y:S01]  /*68d0*/  LEA R16, P2, R17, R32, 0x1 ;  /* 0x0000002011107211 */ /* 0x000fe200078408ff */
[----:B------:R-:W-:Y:S01]  /*68e0*/  HFMA2 R24, R71, R26, R24 ;  /* 0x0000001a47187231 */ /* 0x000fe20000000018 */
[----:B------:R-:W-:Y:S01]  /*68f0*/  LEA.HI.X.SX32 R18, R52, R69, 0x1, P1 ;  /* 0x0000004534127211 */ /* 0x000fe200008f0eff */
[----:B------:R-:W-:-:S03]  /*6900*/  HFMA2 R21, R65, R20, R21 ;  /* 0x0000001441157231 */ /* 0x000fc60000000015 */
[----:B------:R-:W-:Y:S01]  /*6910*/  LEA.HI.X R17, R17, R33, R18, 0x1, P2 ;  /* 0x0000002111117211 */ /* 0x000fe200010f0c12 */
[----:B------:R-:W-:Y:S02]  /*6920*/  BSSY B2, `(.L_x_22126) ;  /* 0x0000023000027945 */ /* 0x000fe40003800000 */
[----:B------:R-:W-:-:S03]  /*6930*/  HFMA2.MMA R22, R71, R22, R21 ;  /* 0x0000001647167235 */ /* 0x000fc60000000015 */
[----:B------:R-:W5:Y:S01]  /*6940*/  LDG.E.128.CONSTANT R16, desc[UR10][R16.64] ;  /* 0x0000000a10107981 */ /* 0x000f62000c1e9d00 */
[----:B------:R-:W-:Y:S07]  /*6950*/  @P0 BRA `(.L_x_22127) ;  /* 0x00000000007c0947 */ /* 0x000fee0003800000 */
        /* <DEDUP_REMOVED lines=31> */
.L_x_22127:
[----:B------:R-:W-:Y:S05]  /*6b50*/  BSYNC B2 ;  /* 0x0000000000027941 */ /* 0x000fea0003800000 */
.L_x_22126:
        /* <DEDUP_REMOVED lines=43> */
.L_x_22129:
[----:B------:R-:W-:Y:S05]  /*6e10*/  BSYNC B2 ;  /* 0x0000000000027941 */ /* 0x000fea0003800000 */
.L_x_22128:
[----:B-----5:R-:W-:Y:S02]  /*6e20*/  HMUL2 R21, R64, R21 ;  /* 0x0000001540157232 */ /* 0x020fe40000000000 */
[--C-:B------:R-:W-:Y:S02]  /*6e30*/  HADD2.F32 R25, -RZ, R61.reuse.H0_H0 ;  /* 0x2000003dff197230 */ /* 0x100fe40000004100 */
[----:B------:R-:W-:Y:S02]  /*6e40*/  HFMA2 R19, R70, R19, R18 ;  /* 0x0000001346137231 */ /* 0x000fe40000000012 */
[----:B------:R-:W-:Y:S02]  /*6e50*/  HADD2.F32 R18, -RZ, R61.H1_H1 ;  /* 0x3000003dff127230 */ /* 0x000fe40000004100 */
[--C-:B------:R-:W-:Y:S01]  /*6e60*/  HADD2.F32 R27, -RZ, R29.reuse.H0_H0 ;  /* 0x2000001dff1b7230 */ /* 0x100fe20000004100 */
[----:B------:R-:W-:Y:S01]  /*6e70*/  HFMA2.MMA R21, R65, R20, R21 ;  /* 0x0000001441157235 */ /* 0x000fe20000000015 */
[----:B------:R-:W-:-:S02]  /*6e80*/  HADD2.F32 R20, -RZ, R29.H1_H1 ;  /* 0x3000001dff147230 */ /* 0x000fc40000004100 */
[----:B------:R-:W-:Y:S01]  /*6e90*/  FADD.FTZ R25, R25, R18 ;  /* 0x0000001219197221 */ /* 0x000fe20000010000 */
[----:B------:R-:W-:Y:S02]  /*6ea0*/  HADD2.F32 R18, -RZ, R28.H0_H0 ;  /* 0x2000001cff127230 */ /* 0x000fe40000004100 */
[--C-:B------:R-:W-:Y:S02]  /*6eb0*/  HADD2.F32 R26, -RZ, R68.reuse.H0_H0 ;  /* 0x20000044ff1a7230 */ /* 0x100fe40000004100 */
[----:B------:R-:W-:Y:S01]  /*6ec0*/  FADD.FTZ R27, R27, R20 ;  /* 0x000000141b1b7221 */ /* 0x000fe20000010000 */
[----:B------:R-:W-:Y:S02]  /*6ed0*/  HADD2.F32 R29, -RZ, R68.H1_H1 ;  /* 0x30000044ff1d7230 */ /* 0x000fe40000004100 */
[----:B------:R-:W-:Y:S02]  /*6ee0*/  HADD2.F32 R24, -RZ, R53.H0_H0 ;  /* 0x20000035ff187230 */ /* 0x000fe40000004100 */
[----:B------:R-:W-:-:S02]  /*6ef0*/  HFMA2 R22, R71, R22, R21 ;  /* 0x0000001647167231 */ /* 0x000fc40000000015 */
[----:B------:R-:W-:Y:S02]  /*6f00*/  HADD2.F32 R21, -RZ, R28.H1_H1 ;  /* 0x3000001cff157230 */ /* 0x000fe40000004100 */
[----:B------:R-:W-:Y:S01]  /*6f10*/  FADD.FTZ R26, R26, R29 ;  /* 0x0000001d1a1a7221 */ /* 0x000fe20000010000 */
[----:B------:R-:W-:Y:S02]  /*6f20*/  HADD2.F32 R53, -RZ, R53.H1_H1 ;  /* 0x30000035ff357230 */ /* 0x000fe40000004100 */
[--C-:B------:R-:W-:Y:S02]  /*6f30*/  HADD2.F32 R29, -RZ, R17.reuse.H0_H0 ;  /* 0x20000011ff1d7230 */ /* 0x100fe40000004100 */
[----:B------:R-:W-:Y:S01]  /*6f40*/  FADD.FTZ R28, R18, R21 ;  /* 0x00000015121c7221 */ /* 0x000fe20000010000 */
[----:B------:R-:W-:Y:S01]  /*6f50*/  IADD3 R21, P1, R50, R74, RZ ;  /* 0x0000004a32157210 */ /* 0x000fe20007f3e0ff */
[----:B------:R-:W-:Y:S01]  /*6f60*/  HFMA2.MMA R22, R70, R23, R22 ;  /* 0x0000001746167235 */ /* 0x000fe20000000016 */
[----:B------:R-:W-:-:S02]  /*6f70*/  HADD2.F32 R68, -RZ, R17.H1_H1 ;  /* 0x30000011ff447230 */ /* 0x000fc40000004100 */
[----:B------:R-:W-:Y:S01]  /*6f80*/  FADD.FTZ R24, R24, R53 ;  /* 0x0000003518187221 */ /* 0x000fe20000010000 */
[----:B------:R-:W-:Y:S01]  /*6f90*/  LEA R20, P2, R21, R32, 0x1 ;  /* 0x0000002015147211 */ /* 0x000fe200078408ff */
[--C-:B------:R-:W-:Y:S01]  /*6fa0*/  HADD2.F32 R17, -RZ, R16.reuse.H1_H1 ;  /* 0x30000010ff117230 */ /* 0x100fe20000004100 */
[----:B------:R-:W-:Y:S01]  /*6fb0*/  LEA.HI.X.SX32 R76, R50, R69, 0x1, P1 ;  /* 0x00000045324c7211 */ /* 0x000fe200008f0eff */
[----:B------:R-:W-:Y:S02]  /*6fc0*/  HADD2.F32 R18, -RZ, R31.H0_H0 ;  /* 0x2000001fff127230 */ /* 0x000fe40000004100 */
[----:B------:R-:W-:Y:S01]  /*6fd0*/  FADD.FTZ R29, R29, R68 ;  /* 0x000000441d1d7221 */ /* 0x000fe20000010000 */
[--C-:B------:R-:W-:Y:S01]  /*6fe0*/  HADD2.F32 R53, -RZ, R19.reuse.H0_H0 ;  /* 0x20000013ff357230 */ /* 0x100fe20000004100 */
[----:B------:R-:W-:Y:S01]  /*6ff0*/  LEA.HI.X R21, R21, R33, R76, 0x1, P2 ;  /* 0x0000002115157211 */ /* 0x000fe200010f0c4c */
[----:B------:R-:W-:Y:S02]  /*7000*/  HADD2.F32 R76, -RZ, R16.H0_H0 ;  /* 0x20000010ff4c7230 */ /* 0x000fe40000004100 */
[----:B------:R-:W-:-:S02]  /*7010*/  HADD2.F32 R16, -RZ, R19.H1_H1 ;  /* 0x30000013ff107230 */ /* 0x000fc40000004100 */
[----:B------:R-:W-:Y:S02]  /*7020*/  HADD2.F32 R31, -RZ, R31.H1_H1 ;  /* 0x3000001fff1f7230 */ /* 0x000fe40000004100 */
[----:B------:R-:W-:Y:S01]  /*7030*/  FADD.FTZ R76, R76, R17 ;  /* 0x000000114c4c7221 */ /* 0x000fe20000010000 */
[--C-:B------:R-:W-:Y:S02]  /*7040*/  HADD2.F32 R68, -RZ, R22.reuse.H0_H0 ;  /* 0x20000016ff447230 */ /* 0x100fe40000004100 */
[----:B------:R-:W-:Y:S01]  /*7050*/  FADD.FTZ R53, R53, R16 ;  /* 0x0000001035357221 */ /* 0x000fe20000010000 */
[----:B------:R-:W-:Y:S02]  /*7060*/  HADD2.F32 R19, -RZ, R22.H1_H1 ;  /* 0x30000016ff137230 */ /* 0x000fe40000004100 */
[----:B------:R-:W-:Y:S01]  /*7070*/  FADD.FTZ R31, R18, R31 ;  /* 0x0000001f121f7221 */ /* 0x000fe20000010000 */
[--C-:B------:R-:W-:Y:S02]  /*7080*/  HADD2.F32 R23, -RZ, R30.reuse.H0_H0 ;  /* 0x2000001eff177230 */ /* 0x100fe40000004100 */
[----:B------:R-:W-:-:S02]  /*7090*/  HADD2.F32 R30, -RZ, R30.H1_H1 ;  /* 0x3000001eff1e7230 */ /* 0x000fc40000004100 */
[----:B------:R-:W-:Y:S02]  /*70a0*/  FADD.FTZ R68, R68, R19 ;  /* 0x0000001344447221 */ /* 0x000fe40000010000 */
[----:B------:R0:W5:Y:S01]  /*70b0*/  LDG.E.128.CONSTANT R16, desc[UR10][R20.64] ;  /* 0x0000000a14107981 */ /* 0x000162000c1e9d00 */
[----:B------:R-:W-:Y:S01]  /*70c0*/  BSSY B2, `(.L_x_22130) ;  /* 0x0000022000027945 */ /* 0x000fe20003800000 */
[----:B------:R-:W-:-:S03]  /*70d0*/  FADD.FTZ R30, R23, R30 ;  /* 0x0000001e171e7221 */ /* 0x000fc60000010000 */
[----:B------:R-:W-:Y:S05]  /*70e0*/  @P0 BRA `(.L_x_22131) ;  /* 0x00000000007c0947 */ /* 0x000fea0003800000 */
[----:B0-----:R-:W-:-:S05]  /*70f0*/  VIADD R20, R46, 0x2 ;  /* 0x000000022e147836 */ /* 0x001fca0000000000 */
        /* <DEDUP_REMOVED lines=30> */
.L_x_22131:
[----:B------:R-:W-:Y:S05]  /*72e0*/  BSYNC B2 ;  /* 0x0000000000027941 */ /* 0x000fea0003800000 */
.L_x_22130:
[----:B-----5:R-:W-:-:S04]  /*72f0*/  HMUL2 R17, R64, R17 ;  /* 0x0000001140117232 */ /* 0x020fc80000000000 */
[----:B------:R-:W-:-:S06]  /*7300*/  HFMA2 R17, R65, R16, R17 ;  /* 0x0000001041117231 */ /* 0x000fcc0000000011 */
[----:B------:R-:W-:-:S10]  /*7310*/  HFMA2.MMA R17, R71, R18, R17 ;  /* 0x0000001247117235 */ /* 0x000fd40000000011 */
[----:B------:R-:W-:Y:S01]  /*7320*/  HFMA2 R19, R70, R19, R17 ;  /* 0x0000001346137231 */ /* 0x000fe20000000011 */
[----:B------:R-:W-:-:S04]  /*7330*/  IADD3 R17, P1, R49, R74, RZ ;  /* 0x0000004a31117210 */ /* 0x000fc80007f3e0ff */
[----:B------:R-:W-:Y:S01]  /*7340*/  LEA R16, P2, R17, R32, 0x1 ;  /* 0x0000002011107211 */ /* 0x000fe200078408ff */
[----:B------:R-:W-:Y:S01]  /*7350*/  HADD2.F32 R61, -RZ, R19.H0_H0 ;  /* 0x20000013ff3d7230 */ /* 0x000fe20000004100 */
[----:B------:R-:W-:-:S04]  /*7360*/  LEA.HI.X.SX32 R18, R49, R69, 0x1, P1 ;  /* 0x0000004531127211 */ /* 0x000fc800008f0eff */
[----:B------:R-:W-:Y:S01]  /*7370*/  LEA.HI.X R17, R17, R33, R18, 0x1, P2 ;  /* 0x0000002111117211 */ /* 0x000fe200010f0c12 */
[----:B------:R-:W-:-:S05]  /*7380*/  HADD2.F32 R18, -RZ, R19.H1_H1 ;  /* 0x30000013ff127230 */ /* 0x000fca0000004100 */
[----:B------:R-:W-:Y:S02]  /*7390*/  FADD.FTZ R61, R61, R18 ;  /* 0x000000123d3d7221 */ /* 0x000fe40000010000 */
[----:B------:R-:W5:Y:S01]  /*73a0*/  LDG.E.128.CONSTANT R16, desc[UR10][R16.64] ;  /* 0x0000000a10107981 */ /* 0x000f62000c1e9d00 */
[----:B------:R-:W-:Y:S04]  /*73b0*/  BSSY B2, `(.L_x_22132) ;  /* 0x0000021000027945 */ /* 0x000fe80003800000 */
[----:B------:R-:W-:Y:S05]  /*73c0*/  @P0 BRA `(.L_x_22133) ;  /* 0x00000000007c0947 */ /* 0x000fea0003800000 */
[----:B0-----:R-:W-:-:S04]  /*73d0*/  IADD3 R20, R46, 0x2, RZ ;  /* 0x000000022e147810 */ /* 0x001fc80007ffe0ff */
        /* <DEDUP_REMOVED lines=30> */
.L_x_22133:
[----:B------:R-:W-:Y:S05]  /*75c0*/  BSYNC B2 ;  /* 0x0000000000027941 */ /* 0x000fea0003800000 */
.L_x_22132:
        /* <DEDUP_REMOVED lines=45> */
.L_x_22135:
[----:B------:R-:W-:Y:S05]  /*78a0*/  BSYNC B2 ;  /* 0x0000000000027941 */ /* 0x000fea0003800000 */
.L_x_22134:
[----:B-----5:R-:W-:-:S04]  /*78b0*/  HMUL2 R17, R64, R17 ;  /* 0x0000001140117232 */ /* 0x020fc80000000000 */
[----:B------:R-:W-:-:S06]  /*78c0*/  HFMA2 R17, R65, R16, R17 ;  /* 0x0000001041117231 */ /* 0x000fcc0000000011 */
[----:B------:R-:W-:-:S10]  /*78d0*/  HFMA2.MMA R17, R71, R18, R17 ;  /* 0x0000001247117235 */ /* 0x000fd40000000011 */
[----:B------:R-:W-:Y:S01]  /*78e0*/  HFMA2 R19, R70, R19, R17 ;  /* 0x0000001346137231 */ /* 0x000fe20000000011 */
[-C--:B------:R-:W-:Y:S02]  /*78f0*/  IADD3 R17, P2, R45, R74.reuse, RZ ;  /* 0x0000004a2d117210 */ /* 0x080fe40007f5e0ff */
[----:B------:R-:W-:Y:S02]  /*7900*/  IADD3 R74, P1, R47, R74, RZ ;  /* 0x0000004a2f4a7210 */ /* 0x000fe40007f3e0ff */
[-C--:B------:R-:W-:Y:S01]  /*7910*/  LEA R16, P3, R17, R32.reuse, 0x1 ;  /* 0x0000002011107211 */ /* 0x080fe200078608ff */
[----:B------:R-:W-:Y:S01]  /*7920*/  HADD2.F32 R75, -RZ, R19.H0_H0 ;  /* 0x20000013ff4b7230 */ /* 0x000fe20000004100 */
[-C--:B------:R-:W-:Y:S02]  /*7930*/  LEA.HI.X.SX32 R18, R45, R69.reuse, 0x1, P2 ;  /* 0x000000452d127211 */ /* 0x080fe400010f0eff */
[----:B0-----:R-:W-:Y:S02]  /*7940*/  LEA R20, P2, R74, R32, 0x1 ;  /* 0x000000204a147211 */ /* 0x001fe400078408ff */
[----:B------:R-:W-:-:S02]  /*7950*/  LEA.HI.X.SX32 R69, R47, R69, 0x1, P1 ;  /* 0x000000452f457211 */ /* 0x000fc400008f0eff */
[-C--:B------:R-:W-:Y:S01]  /*7960*/  LEA.HI.X R17, R17, R33.reuse, R18, 0x1, P3 ;  /* 0x0000002111117211 */ /* 0x080fe200018f0c12 */
[----:B------:R-:W-:Y:S01]  /*7970*/  HADD2.F32 R18, -RZ, R19.H1_H1 ;  /* 0x30000013ff127230 */ /* 0x000fe20000004100 */
[----:B------:R-:W-:-:S04]  /*7980*/  LEA.HI.X R21, R74, R33, R69, 0x1, P2 ;  /* 0x000000214a157211 */ /* 0x000fc800010f0c45 */
[----:B------:R-:W-:Y:S02]  /*7990*/  FADD.FTZ R75, R75, R18 ;  /* 0x000000124b4b7221 */ /* 0x000fe40000010000 */
[----:B------:R-:W5:Y:S04]  /*79a0*/  LDG.E.128.CONSTANT R16, desc[UR10][R16.64] ;  /* 0x0000000a10107981 */ /* 0x000f68000c1e9d00 */
        /* <DEDUP_REMOVED lines=34> */
.L_x_22137:
[----:B------:R-:W-:Y:S05]  /*7bd0*/  BSYNC B2 ;  /* 0x0000000000027941 */ /* 0x000fea0003800000 */
.L_x_22136:
[----:B-----5:R-:W-:Y:S01]  /*7be0*/  HMUL2 R21, R64, R21 ;  /* 0x0000001540157232 */ /* 0x020fe20000000000 */
[----:B------:R-:W-:Y:S05]  /*7bf0*/  BSSY B2, `(.L_x_22138) ;  /* 0x0000023000027945 */ /* 0x000fea0003800000 */
[----:B------:R-:W-:-:S10]  /*7c00*/  HFMA2.MMA R21, R65, R20, R21 ;  /* 0x0000001441157235 */ /* 0x000fd40000000015 */
[----:B------:R-:W-:Y:S01]  /*7c10*/  HFMA2 R22, R71, R22, R21 ;  /* 0x0000001647167231 */ /* 0x000fe20000000015 */
[----:B------:R-:W-:Y:S06]  /*7c20*/  @P0 BRA `(.L_x_22139) ;  /* 0x00000000007c0947 */ /* 0x000fec0003800000 */
[C---:B------:R-:W-:Y:S01]  /*7c30*/  VIADD R20, R46.reuse, 0x1 ;  /* 0x000000012e147836 */ /* 0x040fe20000000000 */
[----:B------:R-:W-:-:S04]  /*7c40*/  ISETP.GE.AND P0, PT, R46, R67, PT ;  /* 0x000000432e00720c */ /* 0x000fc80003f06270 */
[----:B------:R-:W-:Y:S02]  /*7c50*/  ISETP.GE.AND P1, PT, R20, R67, PT ;  /* 0x000000431400720c */ /* 0x000fe40003f26270 */
[C---:B------:R-:W-:Y:S02]  /*7c60*/  PRMT R20, R16.reuse, 0x7632, R20 ;  /* 0x0000763210147816 */ /* 0x040fe40000000014 */
[----:B------:R-:W-:Y:S02]  /*7c70*/  SEL R16, R16, RZ, !P0 ;  /* 0x000000ff10107207 */ /* 0x000fe40004000000 */
[----:B------:R-:W-:Y:S02]  /*7c80*/  SEL R21, R20, RZ, !P1 ;  /* 0x000000ff14157207 */ /* 0x000fe40004800000 */
[----:B------:R-:W-:Y:S02]  /*7c90*/  IADD3 R20, R46, 0x2, RZ ;  /* 0x000000022e147810 */ /* 0x000fe40007ffe0ff */
[----:B------:R-:W-:-:S02]  /*7ca0*/  PRMT R16, R16, 0x5410, R21 ;  /* 0x0000541010107816 */ /* 0x000fc40000000015 */
        /* <DEDUP_REMOVED lines=12> */
[----:B------:R-:W-:-:S04]  /*7d70*/  IADD3 R20, R46, 0x6, RZ ;  /* 0x000000062e147810 */ /* 0x000fc80007ffe0ff */
[----:B------:R-:W-:Y:S02]  /*7d80*/  ISETP.GE.AND P2, PT, R20, R67, PT ;  /* 0x000000431400720c */ /* 0x000fe40003f46270 */
[----:B------:R-:W-:Y:S01]  /*7d90*/  PRMT R20, R18, 0x7632, R20 ;  /* 0x0000763212147816 */ /* 0x000fe20000000014 */
[----:B------:R-:W-:-:S03]  /*7da0*/  VIADD R18, R46, 0x7 ;  /* 0x000000072e127836 */ /* 0x000fc60000000000 */
[----:B------:R-:W-:Y:S02]  /*7db0*/  SEL R20, R20, RZ, !P1 ;  /* 0x000000ff14147207 */ /* 0x000fe40004800000 */
[----:B------:R-:W-:Y:S02]  /*7dc0*/  ISETP.GE.AND P0, PT, R18, R67, PT ;  /* 0x000000431200720c */ /* 0x000fe40003f06270 */
[--C-:B------:R-:W-:Y:S02]  /*7dd0*/  PRMT R18, R21, 0x5410, R20.reuse ;  /* 0x0000541015127816 */ /* 0x100fe40000000014 */
[C---:B------:R-:W-:Y:S02]  /*7de0*/  PRMT R20, R19.reuse, 0x7632, R20 ;  /* 0x0000763213147816 */ /* 0x040fe40000000014 */
[----:B------:R-:W-:Y:S02]  /*7df0*/  SEL R19, R19, RZ, !P2 ;  /* 0x000000ff13137207 */ /* 0x000fe40005000000 */
[----:B------:R-:W-:-:S04]  /*7e00*/  SEL R20, R20, RZ, !P0 ;  /* 0x000000ff14147207 */ /* 0x000fc80004000000 */
[----:B------:R-:W-:-:S07]  /*7e10*/  PRMT R19, R19, 0x5410, R20 ;  /* 0x0000541013137816 */ /* 0x000fce0000000014 */
.L_x_22139:
[----:B------:R-:W-:Y:S05]  /*7e20*/  BSYNC B2 ;  /* 0x0000000000027941 */ /* 0x000fea0003800000 */
.L_x_22138:
        /* <DEDUP_REMOVED lines=13> */
[----:B------:R-:W-:Y:S01]  /*7f00*/  FADD.FTZ R14, R14, R53 ;  /* 0x000000350e0e7221 */ /* 0x000fe20000010000 */
[----:B------:R-:W-:Y:S01]  /*7f10*/  FADD.FTZ R13, R13, R68 ;  /* 0x000000440d0d7221 */ /* 0x000fe20000010000 */
[----:B------:R-:W-:Y:S01]  /*7f20*/  FADD.FTZ R12, R12, R61 ;  /* 0x0000003d0c0c7221 */ /* 0x000fe20000010000 */
[----:B------:R-:W-:Y:S02]  /*7f30*/  HFMA2 R17, R71, R18, R17 ;  /* 0x0000001247117231 */ /* 0x000fe40000000011 */
[----:B------:R-:W-:Y:S01]  /*7f40*/  FADD.FTZ R11, R11, R77 ;  /* 0x0000004d0b0b7221 */ /* 0x000fe20000010000 */
[----:B------:R-:W-:Y:S01]  /*7f50*/  FADD.FTZ R10, R10, R75 ;  /* 0x0000004b0a0a7221 */ /* 0x000fe20000010000 */
[----:B------:R-:W-:Y:S02]  /*7f60*/  HFMA2 R19, R70, R19, R17 ;  /* 0x0000001346137231 */ /* 0x000fe40000000011 */
[----:B------:R-:W-:-:S03]  /*7f70*/  HADD2.F32 R17, -RZ, R22.H1_H1 ;  /* 0x30000016ff117230 */ /* 0x000fc60000004100 */
[--C-:B------:R-:W-:Y:S02]  /*7f80*/  HADD2.F32 R18, -RZ, R19.reuse.H0_H0 ;  /* 0x20000013ff127230 */ /* 0x100fe40000004100 */
[----:B------:R-:W-:Y:S01]  /*7f90*/  FADD.FTZ R16, R16, R17 ;  /* 0x0000001110107221 */ /* 0x000fe20000010000 */
[----:B------:R-:W-:-:S03]  /*7fa0*/  HADD2.F32 R19, -RZ, R19.H1_H1 ;  /* 0x30000013ff137230 */ /* 0x000fc60000004100 */
[----:B------:R-:W-:Y:S02]  /*7fb0*/  FADD.FTZ R9, R9, R16 ;  /* 0x0000001009097221 */ /* 0x000fe40000010000 */
[----:B------:R-:W-:-:S04]  /*7fc0*/  FADD.FTZ R19, R18, R19 ;  /* 0x0000001312137221 */ /* 0x000fc80000010000 */
[----:B------:R-:W-:-:S07]  /*7fd0*/  FADD.FTZ R8, R8, R19 ;  /* 0x0000001308087221 */ /* 0x000fce0000010000 */
.L_x_22107:
[----:B------:R-:W-:Y:S05]  /*7fe0*/  BSYNC B0 ;  /* 0x0000000000007941 */ /* 0x000fea0003800000 */
.L_x_22106:
[----:B------:R-:W-:Y:S01]  /*7ff0*/  IADD3 R66, R66, 0x4, RZ ;  /* 0x0000000442427810 */ /* 0x000fe20007ffe0ff */
[----:B------:R-:W-:Y:S01]  /*8000*/  VIADD R42, R42, 0xfffffffc ;  /* 0xfffffffc2a2a7836 */ /* 0x000fe20000000000 */
[----:B------:R-:W-:Y:S01]  /*8010*/  IADD3 R6, P1, R6, 0x10, RZ ;  /* 0x0000001006067810 */ /* 0x000fe20007f3e0ff */
[----:B------:R-:W-:Y:S01]  /*8020*/  VIADD R44, R44, 0x200 ;  /* 0x000002002c2c7836 */ /* 0x000fe20000000000 */
[----:B------:R-:W-:Y:S02]  /*8030*/  ISETP.GE.AND P0, PT, R66, R55, PT ;  /* 0x000000374200720c */ /* 0x000fe40003f06270 */
[----:B------:R-:W-:Y:S01]  /*8040*/  IADD3 R46, R46, 0x80, RZ ;  /* 0x000000802e2e7810 */ /* 0x000fe20007ffe0ff */
[----:B------:R-:W-:Y:S01]  /*8050*/  IMAD.X R7, RZ, RZ, R7, P1 ;  /* 0x000000ffff077224 */ /* 0x000fe200008e0607 */
[----:B------:R-:W-:-:S09]  /*8060*/  IADD3 R43, R43, 0x80, RZ ;  /* 0x000000802b2b7810 */ /* 0x000fd20007ffe0ff */
[----:B------:R-:W-:Y:S05]  /*8070*/  @!P0 BRA `(.L_x_22140) ;  /* 0xffffffcc003c8947 */ /* 0x000fea000383ffff */
.L_x_22105:
[----:B------:R-:W-:Y:S05]  /*8080*/  BSYNC B1 ;  /* 0x0000000000017941 */ /* 0x000fea0003800000 */
.L_x_22103:
        /* <DEDUP_REMOVED lines=16> */
[----:B---3--:R-:W-:Y:S01]  /*8190*/  FADD.FTZ R7, R3, R40 ;  /* 0x0000002803077221 */ /* 0x008fe20000010000 */
[----:B------:R-:W2:Y:S01]  /*81a0*/  S2R R0, SR_TID.X ;  /* 0x0000000000007919 */ /* 0x000ea20000002100 */
[----:B----4-:R-:W-:Y:S01]  /*81b0*/  FADD.FTZ R17, R17, R36 ;  /* 0x0000002411117221 */ /* 0x010fe20000010000 */
        /* <DEDUP_REMOVED lines=9> */
[----:B-1----:R-:W-:-:S03]  /*8250*/  FADD.FTZ R21, R21, R14 ;  /* 0x0000000e15157221 */ /* 0x002fc60000010000 */
[----:B------:R-:W1:Y:S04]  /*8260*/  SHFL.BFLY PT, R18, R5, 0x1, 0x1f ;  /* 0x0c201f0005127f89 */ /* 0x000e6800000e0000 */
[----:B------:R-:W1:Y:S01]  /*8270*/  SHFL.BFLY PT, R26, R13, 0x2, 0x1f ;  /* 0x0c401f000d1a7f89 */ /* 0x000e6200000e0000 */
[----:B---3--:R-:W-:-:S03]  /*8280*/  FADD.FTZ R39, R4, R39 ;  /* 0x0000002704277221 */ /* 0x008fc60000010000 */
[----:B------:R-:W3:Y:S01]  /*8290*/  SHFL.BFLY PT, R6, R7, 0x1, 0x1f ;  /* 0x0c201f0007067f89 */ /* 0x000ee200000e0000 */
[----:B----4-:R-:W-:Y:S01]  /*82a0*/  FADD.FTZ R27, R27, R10 ;  /* 0x0000000a1b1b7221 */ /* 0x010fe20000010000 */
[----:B--2---:R-:W-:Y:S02]  /*82b0*/  IADD3 R4, R0, 0x1f, RZ ;  /* 0x0000001f00047810 */ /* 0x004fe40007ffe0ff */
[----:B------:R-:W2:Y:S01]  /*82c0*/  SHFL.BFLY PT, R23, R12, 0x2, 0x1f ;  /* 0x0c401f000c177f89 */ /* 0x000ea200000e0000 */
[----:B-----5:R-:W-:Y:S01]  /*82d0*/  FADD.FTZ R29, R30, R9 ;  /* 0x000000091e1d7221 */ /* 0x020fe20000010000 */
[----:B------:R-:W-:Y:S02]  /*82e0*/  SHF.R.S32.HI R9, RZ, 0x1f, R0 ;  /* 0x0000001fff097819 */ /* 0x000fe40000011400 */
[----:B------:R-:W4:Y:S01]  /*82f0*/  SHFL.BFLY PT, R31, R8, 0x2, 0x1f ;  /* 0x0c401f00081f7f89 */ /* 0x000f2200000e0000 */
[----:B------:R-:W-:Y:S01]  /*8300*/  ISETP.GT.U32.AND P3, PT, R4, 0x3e, PT ;  /* 0x0000003e0400780c */ /* 0x000fe20003f64070 */
[----:B------:R-:W-:Y:S01]  /*8310*/  FADD.FTZ R25, R28, R11 ;  /* 0x0000000b1c197221 */ /* 0x000fe20000010000 */
[----:B------:R-:W-:Y:S01]  /*8320*/  LEA.HI R32, R9, R0, RZ, 0x5 ;  /* 0x0000000009207211 */ /* 0x000fe200078f28ff */
[----:B------:R-:W5:Y:S01]  /*8330*/  SHFL.BFLY PT, R22, R17, 0x1, 0x1f ;  /* 0x0c201f0011167f89 */ /* 0x000f6200000e0000 */
[----:B0-----:R-:W-:-:S02]  /*8340*/  FADD.FTZ R4, R2, R3 ;  /* 0x0000000302047221 */ /* 0x001fc40000010000 */
[----:B------:R-:W-:Y:S01]  /*8350*/  LOP3.LUT R11, R32, 0xffffffe0, RZ, 0xc0, !PT ;  /* 0xffffffe0200b7812 */ /* 0x000fe200078ec0ff */
[----:B------:R-:W0:Y:S01]  /*8360*/  SHFL.BFLY PT, R20, R37, 0x1, 0x1f ;  /* 0x0c201f0025147f89 */ /* 0x000e2200000e0000 */
[----:B-1----:R-:W-:-:S03]  /*8370*/  FADD.FTZ R3, R5, R18 ;  /* 0x0000001205037221 */ /* 0x002fc60000010000 */
[----:B------:R-:W1:Y:S01]  /*8380*/  SHFL.BFLY PT, R14, R19, 0x1, 0x1f ;  /* 0x0c201f00130e7f89 */ /* 0x000e6200000e0000 */
[----:B------:R-:W-:-:S03]  /*8390*/  FADD.FTZ R26, R26, R13 ;  /* 0x0000000d1a1a7221 */ /* 0x000fc60000010000 */
[----:B------:R-:W1:Y:S01]  /*83a0*/  SHFL.BFLY PT, R24, R35, 0x1, 0x1f ;  /* 0x0c201f0023187f89 */ /* 0x000e6200000e0000 */
[----:B---3--:R-:W-:-:S03]  /*83b0*/  FADD.FTZ R7, R7, R6 ;  /* 0x0000000607077221 */ /* 0x008fc60000010000 */
[----:B------:R-:W3:Y:S01]  /*83c0*/  SHFL.BFLY PT, R10, R15, 0x1, 0x1f ;  /* 0x0c201f000f0a7f89 */ /* 0x000ee200000e0000 */
[----:B--2---:R-:W-:-:S03]  /*83d0*/  FADD.FTZ R23, R23, R12 ;  /* 0x0000000c17177221 */ /* 0x004fc60000010000 */
[----:B------:R-:W2:Y:S01]  /*83e0*/  SHFL.BFLY PT, R16, R39, 0x1, 0x1f ;  /* 0x0c201f0027107f89 */ /* 0x000ea200000e0000 */
[----:B----4-:R-:W-:-:S03]  /*83f0*/  FADD.FTZ R31, R31, R8 ;  /* 0x000000081f1f7221 */ /* 0x010fc60000010000 */
[----:B------:R-:W4:Y:S01]  /*8400*/  SHFL.BFLY PT, R18, R27, 0x1, 0x1f ;  /* 0x0c201f001b127f89 */ /* 0x000f2200000e0000 */
[----:B-----5:R-:W-:Y:S01]  /*8410*/  FADD.FTZ R6, R17, R22 ;  /* 0x0000001611067221 */ /* 0x020fe20000010000 */
[----:B------:R-:W-:Y:S02]  /*8420*/  IMAD.IADD R17, R0, 0x1, -R11 ;  /* 0x0000000100117824 */ /* 0x000fe400078e0a0b */
[----:B------:R-:W5:Y:S01]  /*8430*/  SHFL.BFLY PT, R12, R21, 0x1, 0x1f ;  /* 0x0c201f00150c7f89 */ /* 0x000f6200000e0000 */
[----:B0-----:R-:W-:-:S03]  /*8440*/  FADD.FTZ R5, R37, R20 ;  /* 0x0000001425057221 */ /* 0x001fc60000010000 */
[----:B------:R-:W0:Y:S01]  /*8450*/  SHFL.BFLY PT, R13, R26, 0x1, 0x1f ;  /* 0x0c201f001a0d7f89 */ /* 0x000e2200000e0000 */
[----:B-1----:R-:W-:Y:S01]  /*8460*/  FADD.FTZ R9, R19, R14 ;  /* 0x0000000e13097221 */ /* 0x002fe20000010000 */
[----:B------:R-:W-:Y:S02]  /*8470*/  LOP3.LUT R14, R17, 0x3, RZ, 0xc0, !PT ;  /* 0x00000003110e7812 */ /* 0x000fe400078ec0ff */
[----:B------:R-:W1:Y:S01]  /*8480*/  SHFL.BFLY PT, R28, R23, 0x1, 0x1f ;  /* 0x0c201f00171c7f89 */ /* 0x000e6200000e0000 */
[----:B------:R-:W-:Y:S01]  /*8490*/  FADD.FTZ R8, R35, R24 ;  /* 0x0000001823087221 */ /* 0x000fe20000010000 */
[----:B------:R-:W-:Y:S02]  /*84a0*/  ISETP.NE.AND P2, PT, R14, RZ, PT ;  /* 0x000000ff0e00720c */ /* 0x000fe40003f45270 */
[----:B------:R-:W1:Y:S01]  /*84b0*/  SHFL.BFLY PT, R30, R25, 0x1, 0x1f ;  /* 0x0c201f00191e7f89 */ /* 0x000e6200000e0000 */
[----:B---3--:R-:W-:Y:S01]  /*84c0*/  FADD.FTZ R10, R15, R10 ;  /* 0x0000000a0f0a7221 */ /* 0x008fe20000010000 */
[----:B------:R-:W-:-:S02]  /*84d0*/  SHF.R.S32.HI R24, RZ, 0x1f, R17 ;  /* 0x0000001fff187819 */ /* 0x000fc40000011411 */
[----:B------:R-:W3:Y:S01]  /*84e0*/  SHFL.BFLY PT, R20, R29, 0x1, 0x1f ;  /* 0x0c201f001d147f89 */ /* 0x000ee200000e0000 */
[C---:B------:R-:W-:Y:S01]  /*84f0*/  LOP3.LUT R15, R0.reuse, 0xffffffc0, RZ, 0xc0, !PT ;  /* 0xffffffc0000f7812 */ /* 0x040fe200078ec0ff */
[----:B--2---:R-:W-:Y:S01]  /*8500*/  FADD.FTZ R2, R39, R16 ;  /* 0x0000001027027221 */ /* 0x004fe20000010000 */
[----:B------:R-:W-:Y:S01]  /*8510*/  LOP3.LUT R16, R0, 0xffffffe0, RZ, 0xc0, !PT ;  /* 0xffffffe000107812 */ /* 0x000fe200078ec0ff */
[----:B------:R-:W2:Y:S01]  /*8520*/  SHFL.BFLY PT, R22, R31, 0x1, 0x1f ;  /* 0x0c201f001f167f89 */ /* 0x000ea200000e0000 */
[----:B------:R-:W-:Y:S01]  /*8530*/  LEA.HI R24, R24, R17, RZ, 0x2 ;  /* 0x0000001118187211 */ /* 0x000fe200078f10ff */
[----:B------:R-:W-:Y:S01]  /*8540*/  BAR.SYNC.DEFER_BLOCKING 0x0 ;  /* 0x0000000000007b1d */ /* 0x000fe20000010000 */
[----:B------:R-:W-:Y:S01]  /*8550*/  ISETP.NE.OR P5, PT, R15, 0x40, P2 ;  /* 0x000000400f00780c */ /* 0x000fe200017a5670 */
[----:B----4-:R-:W-:Y:S01]  /*8560*/  FADD.FTZ R15, R27, R18 ;  /* 0x000000121b0f7221 */ /* 0x010fe20000010000 */
[----:B------:R-:W-:Y:S01]  /*8570*/  ISETP.NE.OR P4, PT, R16, 0x20, P2 ;  /* 0x000000201000780c */ /* 0x000fe20001785670 */
[----:B-----5:R-:W-:Y:S01]  /*8580*/  FADD.FTZ R11, R21, R12 ;  /* 0x0000000c150b7221 */ /* 0x020fe20000010000 */
[----:B------:R-:W-:Y:S01]  /*8590*/  SHF.R.S32.HI R17, RZ, 0x5, R32 ;  /* 0x00000005ff117819 */ /* 0x000fe20000011420 */
[----:B0-----:R-:W-:Y:S01]  /*85a0*/  FADD.FTZ R12, R26, R13 ;  /* 0x0000000d1a0c7221 */ /* 0x001fe20000010000 */
[----:B------:R-:W-:Y:S01]  /*85b0*/  SHF.R.S32.HI R16, RZ, 0x2, R24 ;  /* 0x00000002ff107819 */ /* 0x000fe20000011418 */
[----:B-1----:R-:W-:Y:S01]  /*85c0*/  FADD.FTZ R13, R23, R28 ;  /* 0x0000001c170d7221 */ /* 0x002fe20000010000 */
[----:B------:R-:W-:-:S02]  /*85d0*/  ISETP.GT.OR P0, PT, R0, 0x3f, P2 ;  /* 0x0000003f0000780c */ /* 0x000fc40001704670 */
[----:B------:R-:W-:Y:S01]  /*85e0*/  LEA R18, R17, R16, 0x7 ;  /* 0x0000001011127211 */ /* 0x000fe200078e38ff */
[----:B------:R-:W-:Y:S01]  /*85f0*/  FADD.FTZ R14, R25, R30 ;  /* 0x0000001e190e7221 */ /* 0x000fe20000010000 */
[----:B------:R-:W-:Y:S02]  /*8600*/  ISETP.GT.OR P1, PT, R0, 0x1f, P2 ;  /* 0x0000001f0000780c */ /* 0x000fe40001724670 */
[----:B------:R-:W-:Y:S01]  /*8610*/  LEA R18, R18, UR4, 0x2 ;  /* 0x0000000412127c11 */ /* 0x000fe2000f8e10ff */
[----:B---3--:R-:W-:Y:S01]  /*8620*/  FADD.FTZ R0, R29, R20 ;  /* 0x000000141d007221 */ /* 0x008fe20000010000 */
[----:B--2---:R-:W-:Y:S01]  /*8630*/  FADD.FTZ R17, R31, R22 ;  /* 0x000000161f117221 */ /* 0x004fe20000010000 */
        /* <DEDUP_REMOVED lines=17> */
.L_x_22142:
[----:B------:R-:W-:Y:S05]  /*8750*/  BSYNC B0 ;  /* 0x0000000000007941 */ /* 0x000fea0003800000 */
.L_x_22141:
        /* <DEDUP_REMOVED lines=35> */
.L_x_22144:
[----:B------:R-:W-:Y:S05]  /*8990*/  BSYNC B0 ;  /* 0x0000000000007941 */ /* 0x000fea0003800000 */
.L_x_22143:
        /* <DEDUP_REMOVED lines=19> */
.L_x_22146:
[----:B------:R-:W-:Y:S05]  /*8ad0*/  BSYNC B0 ;  /* 0x0000000000007941 */ /* 0x000fea0003800000 */
.L_x_22145:
        /* <DEDUP_REMOVED lines=36> */
.L_x_22148:
[----:B------:R-:W-:Y:S05]  /*8d20*/  BSYNC B0 ;  /* 0x0000000000007941 */ /* 0x000fea0003800000 */
.L_x_22147:
        /* <DEDUP_REMOVED lines=30> */
[C---:B------:R-:W-:Y:S02]  /*8f10*/  IADD3 R27, P2, R20.reuse, UR4, RZ ;  /* 0x00000004141b7c10 */ /* 0x040fe4000ff5e0ff */
[----:B------:R-:W-:Y:S02]  /*8f20*/  LEA.HI.X R19, R25, UR9, R26, 0x1, P0 ;  /* 0x0000000919137c11 */ /* 0x000fe400080f0c1a */
        /* <DEDUP_REMOVED lines=26> */
[----:B------:R-:W-:Y:S02]  /*90d0*/  IADD3 R35, R16, 0x48, RZ ;  /* 0x0000004810237810 */ /* 0x000fe40007ffe0ff */
[----:B------:R-:W-:-:S02]  /*90e0*/  IADD3 R39, P2, R34, UR4, RZ ;  /* 0x0000000422277c10 */ /* 0x000fc4000ff5e0ff */
[----:B------:R-:W-:Y:S02]  /*90f0*/  LEA.HI.X R31, R36, UR9, R31, 0x1, P1 ;  /* 0x00000009241f7c11 */ /* 0x000fe400088f0c1f */
[----:B------:R-:W-:Y:S01]  /*9100*/  LEA.HI.X R33, R33, UR9, R38, 0x1, P0 ;  /* 0x0000000921217c11 */ /* 0x000fe200080f0c26 */
[----:B------:R-:W-:Y:S01]  /*9110*/  VIADD R38, R16, 0x50 ;  /* 0x0000005010267836 */ /* 0x000fe20000000000 */
[----:B------:R-:W-:Y:S02]  /*9120*/  IADD3 R37, P1, R35, UR4, RZ ;  /* 0x0000000423257c10 */ /* 0x000fe4000ff3e0ff */
[----:B------:R-:W-:Y:S02]  /*9130*/  LEA.HI.X.SX32 R42, R34, UR7, 0x1, P2 ;  /* 0x00000007222a7c11 */ /* 0x000fe400090f0eff */
        /* <DEDUP_REMOVED lines=8> */
[----:B------:R-:W-:Y:S02]  /*91c0*/  IADD3 R40, R16, 0x60, RZ ;  /* 0x0000006010287810 */ /* 0x000fe40007ffe0ff */
[----:B------:R-:W-:Y:S02]  /*91d0*/  LEA.HI.X.SX32 R46, R38, UR7, 0x1, P0 ;  /* 0x00000007262e7c11 */ /* 0x000fe400080f0eff */
[----:B------:R-:W-:Y:S02]  /*91e0*/  LEA R42, P0, R43, UR8, 0x1 ;  /* 0x000000082b2a7c11 */ /* 0x000fe4000f8008ff */
[----:B------:R-:W-:Y:S02]  /*91f0*/  LEA.HI.X.SX32 R39, R39, UR7, 0x1, P1 ;  /* 0x0000000727277c11 */ /* 0x000fe400088f0eff */
[----:B------:R-:W-:Y:S02]  /*9200*/  IADD3 R41, P2, R40, UR4, RZ ;  /* 0x0000000428297c10 */ /* 0x000fe4000ff5e0ff */
[----:B------:R-:W-:-:S02]  /*9210*/  LEA R38, P1, R44, UR8, 0x1 ;  /* 0x000000082c267c11 */ /* 0x000fc4000f8208ff */
[----:B------:R-:W-:Y:S02]  /*9220*/  LEA.HI.X R43, R43, UR9, R46, 0x1, P0 ;  /* 0x000000092b2b7c11 */ /* 0x000fe400080f0c2e */
[----:B------:R-:W-:Y:S02]  /*9230*/  LEA.HI.X.SX32 R46, R40, UR7, 0x1, P2 ;  /* 0x00000007282e7c11 */ /* 0x000fe400090f0eff */
[----:B------:R-:W-:Y:S01]  /*9240*/  LEA.HI.X R39, R44, UR9, R39, 0x1, P1 ;  /* 0x000000092c277c11 */ /* 0x000fe200088f0c27 */
[C---:B------:R-:W-:Y:S01]  /*9250*/  VIADD R44, R16.reuse, 0x68 ;  /* 0x00000068102c7836 */ /* 0x040fe20000000000 */
[----:B------:R-:W-:Y:S02]  /*9260*/  LEA R40, P0, R41, UR8, 0x1 ;  /* 0x0000000829287c11 */ /* 0x000fe4000f8008ff */
[C---:B------:R-:W-:Y:S02]  /*9270*/  IADD3 R45, R16.reuse, 0x70, RZ ;  /* 0x00000070102d7810 */ /* 0x040fe40007ffe0ff */
[----:B------:R-:W-:-:S02]  /*9280*/  IADD3 R16, R16, 0x78, RZ ;  /* 0x0000007810107810 */ /* 0x000fc40007ffe0ff */
[----:B------:R-:W-:Y:S02]  /*9290*/  LEA.HI.X R41, R41, UR9, R46, 0x1, P0 ;  /* 0x0000000929297c11 */ /* 0x000fe400080f0c2e */
[----:B------:R-:W-:Y:S02]  /*92a0*/  IADD3 R49, P0, R44, UR4, RZ ;  /* 0x000000042c317c10 */ /* 0x000fe4000ff1e0ff */
[----:B------:R-:W-:Y:S02]  /*92b0*/  F2FP.F16.F32.PACK_AB R4, R7, R4 ;  /* 0x000000040704723e */ /* 0x000fe400000000ff */
[----:B------:R-:W-:Y:S02]  /*92c0*/  IADD3 R7, P2, R16, UR4, RZ ;  /* 0x0000000410077c10 */ /* 0x000fe4000ff5e0ff */
[----:B------:R-:W-:Y:S01]  /*92d0*/  IADD3 R47, P1, R45, UR4, RZ ;  /* 0x000000042d2f7c10 */ /* 0x000fe2000ff3e0ff */
[----:B------:R-:W-:Y:S01]  /*92e0*/  STG.E.U16 desc[UR10][R18.64], R4 ;  /* 0x0000000412007986 */ /* 0x000fe2000c10150a */
[----:B------:R-:W-:-:S02]  /*92f0*/  LEA.HI.X.SX32 R52, R44, UR7, 0x1, P0 ;  /* 0x000000072c347c11 */ /* 0x000fc400080f0eff */
[----:B------:R-:W-:Y:S02]  /*9300*/  LEA R44, P0, R49, UR8, 0x1 ;  /* 0x00000008312c7c11 */ /* 0x000fe4000f8008ff */
[----:B------:R-:W-:Y:S02]  /*9310*/  LEA.HI.X.SX32 R16, R16, UR7, 0x1, P2 ;  /* 0x0000000710107c11 */ /* 0x000fe400090f0eff */
[----:B------:R-:W-:Y:S02]  /*9320*/  F2FP.F16.F32.PACK_AB R2, R3, R2 ;  /* 0x000000020302723e */ /* 0x000fe400000000ff */
[----:B------:R-:W-:Y:S02]  /*9330*/  LEA R48, P2, R7, UR8, 0x1 ;  /* 0x0000000807307c11 */ /* 0x000fe4000f8408ff */
[----:B------:R-:W-:Y:S02]  /*9340*/  PRMT R3, R4, 0x7632, R3 ;  /* 0x0000763204037816 */ /* 0x000fe40000000003 */
[----:B------:R-:W-:-:S02]  /*9350*/  F2FP.F16.F32.PACK_AB R5, R6, R5 ;  /* 0x000000050605723e */ /* 0x000fc400000000ff */
[----:B------:R-:W-:Y:S01]  /*9360*/  LEA.HI.X.SX32 R50, R45, UR7, 0x1, P1 ;  /* 0x000000072d327c11 */ /* 0x000fe200088f0eff */
[----:B------:R0:W-:Y:S01]  /*9370*/  STG.E.U16 desc[UR10][R22.64], R3 ;  /* 0x0000000316007986 */ /* 0x0001e2000c10150a */
[----:B------:R-:W-:Y:S02]  /*9380*/  LEA.HI.X R45, R49, UR9, R52, 0x1, P0 ;  /* 0x00000009312d7c11 */ /* 0x000fe400080f0c34 */
[----:B------:R-:W-:Y:S01]  /*9390*/  PRMT R6, R2, 0x7632, R6 ;  /* 0x0000763202067816 */ /* 0x000fe20000000006 */
[----:B------:R-:W-:Y:S01]  /*93a0*/  STG.E.U16 desc[UR10][R20.64], R2 ;  /* 0x0000000214007986 */ /* 0x000fe2000c10150a */
[----:B------:R-:W-:Y:S02]  /*93b0*/  F2FP.F16.F32.PACK_AB R8, R9, R8 ;  /* 0x000000080908723e */ /* 0x000fe400000000ff */
[----:B------:R-:W-:Y:S01]  /*93c0*/  LEA.HI.X R49, R7, UR9, R16, 0x1, P2 ;  /* 0x0000000907317c11 */ /* 0x000fe200090f0c10 */
[----:B------:R1:W-:Y:S01]  /*93d0*/  STG.E.U16 desc[UR10][R24.64], R6 ;  /* 0x0000000618007986 */ /* 0x0003e2000c10150a */
[----:B------:R-:W-:-:S02]  /*93e0*/  PRMT R7, R5, 0x7632, R7 ;  /* 0x0000763205077816 */ /* 0x000fc40000000007 */
[----:B------:R-:W-:Y:S01]  /*93f0*/  F2FP.F16.F32.PACK_AB R10, R11, R10 ;  /* 0x0000000a0b0a723e */ /* 0x000fe200000000ff */
[----:B------:R-:W-:Y:S01]  /*9400*/  STG.E.U16 desc[UR10][R26.64], R5 ;  /* 0x000000051a007986 */ /* 0x000fe2000c10150a */
[----:B0-----:R-:W-:Y:S02]  /*9410*/  PRMT R3, R8, 0x7632, R3 ;  /* 0x0000763208037816 */ /* 0x001fe40000000003 */
[----:B------:R-:W-:Y:S01]  /*9420*/  F2FP.F16.F32.PACK_AB R12, R13, R12 ;  /* 0x0000000c0d0c723e */ /* 0x000fe200000000ff */
[----:B------:R-:W-:Y:S01]  /*9430*/  STG.E.U16 desc[UR10][R28.64], R7 ;  /* 0x000000071c007986 */ /* 0x000fe2000c10150a */
[----:B------:R-:W-:Y:S02]  /*9440*/  PRMT R18, R10, 0x7632, R18 ;  /* 0x000076320a127816 */ /* 0x000fe40000000012 */
[----:B------:R-:W-:Y:S01]  /*9450*/  F2FP.F16.F32.PACK_AB R14, R15, R14 ;  /* 0x0000000e0f0e723e */ /* 0x000fe200000000ff */
[----:B------:R-:W-:Y:S01]  /*9460*/  STG.E.U16 desc[UR10][R32.64], R8 ;  /* 0x0000000820007986 */ /* 0x000fe2000c10150a */
[----:B------:R-:W-:-:S02]  /*9470*/  LEA R46, P1, R47, UR8, 0x1 ;  /* 0x000000082f2e7c11 */ /* 0x000fc4000f8208ff */
[----:B------:R-:W-:Y:S01]  /*9480*/  PRMT R19, R12, 0x7632, R19 ;  /* 0x000076320c137816 */ /* 0x000fe20000000013 */
[----:B------:R-:W-:Y:S01]  /*9490*/  STG.E.U16 desc[UR10][R30.64], R3 ;  /* 0x000000031e007986 */ /* 0x000fe2000c10150a */
[----:B------:R-:W-:Y:S02]  /*94a0*/  F2FP.F16.F32.PACK_AB R0, R17, R0 ;  /* 0x000000001100723e */ /* 0x000fe400000000ff */
[----:B------:R-:W-:Y:S01]  /*94b0*/  PRMT R22, R14, 0x7632, R22 ;  /* 0x000076320e167816 */ /* 0x000fe20000000016 */
[----:B------:R-:W-:Y:S01]  /*94c0*/  STG.E.U16 desc[UR10][R34.64], R10 ;  /* 0x0000000a22007986 */ /* 0x000fe2000c10150a */
[----:B------:R-:W-:Y:S02]  /*94d0*/  LEA.HI.X R47, R47, UR9, R50, 0x1, P1 ;  /* 0x000000092f2f7c11 */ /* 0x000fe400088f0c32 */
[----:B-1----:R-:W-:Y:S01]  /*94e0*/  PRMT R24, R0, 0x7632, R24 ;  /* 0x0000763200187816 */ /* 0x002fe20000000018 */
        /* <DEDUP_REMOVED lines=8> */
.L_x_22149:
        /* <DEDUP_REMOVED lines=9> */
.L_x_28415:


//--------------------- .text._ZN4vllm25paged_attention_v1_kernelIttLi120ELi32ELi128ELNS_18Fp8KVCacheDataTypeE0ELb1EEEvPT_PKS2_PKT0_S8_ifPKiSA_iPKfiiiSC_SC_iiiii --------------------------
	.section	.text._ZN4vllm25paged_attention_v1_kernelIttLi120ELi32ELi128ELNS_18Fp8KVCacheDataTypeE0ELb1EEEvPT_PKS2_PKT0_S8_ifPKiSA_iPKfiiiSC_SC_iiiii,"ax",@progbits
	.align	128
        .global         _ZN4vllm25paged_attention_v1_kernelIttLi120ELi32ELi128ELNS_18Fp8KVCacheDataTypeE0ELb1EEEvPT_PKS2_PKT0_S8_ifPKiSA_iPKfiiiSC_SC_iiiii
        .type           _ZN4vllm25paged_attention_v1_kernelIttLi120ELi32ELi128ELNS_18Fp8KVCacheDataTypeE0ELb1EEEvPT_PKS2_PKT0_S8_ifPKiSA_iPKfiiiSC_SC_iiiii,@function
        .size           _ZN4vllm25paged_attention_v1_kernelIttLi120ELi32ELi128ELNS_18Fp8KVCacheDataTypeE0ELb1EEEvPT_PKS2_PKT0_S8_ifPKiSA_iPKfiiiSC_SC_iiiii,(.L_x_28416 - _ZN4vllm25paged_attention_v1_kernelIttLi120ELi32ELi128ELNS_18Fp8KVCacheDataTypeE0ELb1EEEvPT_PKS2_PKT0_S8_ifPKiSA_iPKfiiiSC_SC_iiiii)
        .other          _ZN4vllm25paged_attention_v1_kernelIttLi120ELi32ELi128ELNS_18Fp8KVCacheDataTypeE0ELb1EEEvPT_PKS2_PKT0_S8_ifPKiSA_iPKfiiiSC_SC_iiiii,@"STO_CUDA_ENTRY STV_DEFAULT"
_ZN4vllm25paged_attention_v1_kernelIttLi120ELi32ELi128ELNS_18Fp8KVCacheDataTypeE0ELb1EEEvPT_PKS2_PKT0_S8_ifPKiSA_iPKfiiiSC_SC_iiiii:
.text._ZN4vllm25paged_attention_v1_kernelIttLi120ELi32ELi128ELNS_18Fp8KVCacheDataTypeE0ELb1EEEvPT_PKS2_PKT0_S8_ifPKiSA_iPKfiiiSC_SC_iiiii:
        /* <DEDUP_REMOVED lines=98> */
.L_x_22154:
        /* <DEDUP_REMOVED lines=11> */
.L_x_22153:
[----:B------:R-:W-:Y:S05]  /*06d0*/  BSYNC B1 ;  /* 0x0000000000017941 */ /* 0x000fea0003800000 */
.L_x_22152:
        /* <DEDUP_REMOVED lines=8> */
[----:B0-----:R-:W-:Y:S01]  /*0760*/  ULEA UR4, UR5, UR4, 0x18 ;  /* 0x0000000405047291 */ /* 0x001fe2000f8ec03f */
[----:B-1----:R-:W-:-:S05]  /*0770*/  LEA R25, P0, R12, R2, 0x1 ;  /* 0x000000020c197211 */ /* 0x002fca00078008ff */
[----:B------:R-:W-:Y:S02]  /*0780*/  LEA R2, R14, UR4, 0x4 ;  /* 0x000000040e027c11 */ /* 0x000fe4000f8e20ff */
[----:B------:R-:W-:-:S03]  /*0790*/  LEA.HI.X R26, R12, R3, R16, 0x1, P0 ;  /* 0x000000030c1a7211 */ /* 0x000fc600000f0c10 */
[----:B------:R-:W-:-:S07]  /*07a0*/  VIADD R24, R2, 0x1000 ;  /* 0x0000100002187836 */ /* 0x000fce0000000000 */
.L_x_22155:
        /* <DEDUP_REMOVED lines=17> */
.L_x_22151:
[----:B------:R-:W-:Y:S05]  /*08c0*/  BSYNC B0 ;  /* 0x0000000000007941 */ /* 0x000fea0003800000 */
.L_x_22150:
        /* <DEDUP_REMOVED lines=12> */
[----:B------:R-:W0:Y:S01]  /*0990*/  I2F.RP R10, R2 ;  /* 0x00000002000a7306 */ /* 0x000e220000209400 */
[----:B------:R-:W-:Y:S01]  /*09a0*/  MOV R62, R2 ;  /* 0x00000002003e7202 */ /* 0x000fe20000000f00 */
[----:B------:R-:W-:Y:S01]  /*09b0*/  BAR.SYNC.DEFER_BLOCKING 0x0 ;  /* 0x0000000000007b1d */ /* 0x000fe20000010000 */
[----:B------:R-:W-:Y:S01]  /*09c0*/  ISETP.GE.AND P2, PT, R7, RZ, PT ;  /* 0x000000ff0700720c */ /* 0x000fe20003f46270 */
[----:B------:R-:W-:Y:S01]  /*09d0*/  VIADD R7, R67, 0x1f ;  /* 0x0000001f43077836 */ /* 0x000fe20000000000 */
[----:B-1----:R-:W-:-:S03]  /*09e0*/  ISETP.GT.AND P3, PT, R13, -0x1, PT ;  /* 0xffffffff0d00780c */ /* 0x002fc60003f64270 */
[----:B0-----:R-:W0:Y:S10]  /*09f0*/  MUFU.RCP R10, R10 ;  /* 0x0000000a000a7308 */ /* 0x001e340000001000 */
[----:B------:R-:W-:-:S02]  /*0a00*/  @!P3 IMAD R5, R5, UR4, R0 ;  /* 0x000000040505bc24 */ /* 0x000fc4000f8e0200 */
[----:B------:R-:W-:Y:S01]  /*0a10*/  @P3 IMAD R6, R6, UR4, R4 ;  /* 0x0000000406063c24 */ /* 0x000fe2000f8e0204 */
[----:B------:R-:W-:Y:S02]  /*0a20*/  ULDC UR4, c[0x0][0x248] ;  /* 0x0000920000047ab9 */ /* 0x000fe40000000800 */
[----:B------:R-:W-:-:S05]  /*0a30*/  IMAD R63, R63, UR4, RZ ;  /* 0x000000043f3f7c24 */ /* 0x000fca000f8e02ff */
[----:B------:R-:W-:Y:S01]  /*0a40*/  SHF.R.S32.HI R54, RZ, 0x1f, R63 ;  /* 0x0000001fff367819 */ /* 0x000fe2000001143f */
[----:B0-----:R-:W-:-:S04]  /*0a50*/  VIADD R8, R10, 0xffffffe ;  /* 0x0ffffffe0a087836 */ /* 0x001fc80000000000 */
[----:B------:R0:W1:Y:S02]  /*0a60*/  F2I.FTZ.U32.TRUNC.NTZ R9, R8 ;  /* 0x0000000800097305 */ /* 0x000064000021f000 */
[----:B0-----:R-:W-:Y:S01]  /*0a70*/  HFMA2.MMA R8, -RZ, RZ, 0, 0 ;  /* 0x00000000ff087435 */ /* 0x001fe200000001ff */
[----:B-1----:R-:W-:-:S04]  /*0a80*/  IMAD R3, R9, R2, RZ ;  /* 0x0000000209037224 */ /* 0x002fc800078e02ff */
[----:B------:R-:W-:-:S05]  /*0a90*/  IMAD.MOV R3, RZ, RZ, -R3 ;  /* 0x000000ffff037224 */ /* 0x000fca00078e0a03 */
[----:B------:R-:W-:Y:S01]  /*0aa0*/  IMAD.HI.U32 R3, R9, R3, R8 ;  /* 0x0000000309037227 */ /* 0x000fe200078e0008 */
[----:B------:R-:W-:-:S04]  /*0ab0*/  SHF.R.S32.HI R8, RZ, 0x1f, R7 ;  /* 0x0000001fff087819 */ /* 0x000fc80000011407 */
[----:B------:R-:W-:Y:S01]  /*0ac0*/  LEA.HI R8, R8, R7, RZ, 0x5 ;  /* 0x0000000708087211 */ /* 0x000fe200078f28ff */
[----:B------:R-:W-:-:S03]  /*0ad0*/  IMAD.HI.U32 R9, R3, R11, RZ ;  /* 0x0000000b03097227 */ /* 0x000fc600078e00ff */
[----:B------:R-:W-:Y:S01]  /*0ae0*/  SHF.R.S32.HI R55, RZ, 0x5, R8 ;  /* 0x00000005ff377819 */ /* 0x000fe20000011408 */
[----:B------:R-:W-:-:S04]  /*0af0*/  IMAD.MOV R10, RZ, RZ, -R9 ;  /* 0x000000ffff0a7224 */ /* 0x000fc800078e0a09 */
[----:B------:R-:W-:Y:S02]  /*0b00*/  IMAD R11, R2, R10, R11 ;  /* 0x0000000a020b7224 */ /* 0x000fe400078e020b */
[----:B------:R-:W-:-:S03]  /*0b10*/  @!P3 IMAD.MOV R10, RZ, RZ, -R13 ;  /* 0x000000ffff0ab224 */ /* 0x000fc600078e0a0d */
[----:B------:R-:W-:Y:S01]  /*0b20*/  ISETP.GT.U32.AND P1, PT, R2, R11, PT ;  /* 0x0000000b0200720c */ /* 0x000fe20003f24070 */
[----:B------:R-:W-:Y:S02]  /*0b30*/  @!P3 IMAD R5, R5, R10, RZ ;  /* 0x0000000a0505b224 */ /* 0x000fe400078e02ff */
[----:B------:R-:W-:-:S04]  /*0b40*/  @P3 IMAD R5, R6, R13, RZ ;  /* 0x0000000d06053224 */ /* 0x000fc800078e02ff */
[----:B------:R-:W-:-:S06]  /*0b50*/  VIADD R5, R5, 0x1 ;  /* 0x0000000105057836 */ /* 0x000fcc0000000000 */
[-C--:B------:R-:W-:Y:S02]  /*0b60*/  @!P1 IADD3 R11, R11, -R2.reuse, RZ ;  /* 0x800000020b0b9210 */ /* 0x080fe40007ffe0ff */
[----:B------:R-:W-:Y:S02]  /*0b70*/  @!P1 IADD3 R9, R9, 0x1, RZ ;  /* 0x0000000109099810 */ /* 0x000fe40007ffe0ff */
[----:B------:R-:W-:Y:S02]  /*0b80*/  ISETP.GE.U32.AND P0, PT, R11, R2, PT ;  /* 0x000000020b00720c */ /* 0x000fe40003f06070 */
[----:B------:R-:W-:-:S11]  /*0b90*/  ISETP.NE.AND P1, PT, R12, RZ, PT ;  /* 0x000000ff0c00720c */ /* 0x000fd60003f25270 */
[----:B------:R-:W-:Y:S02]  /*0ba0*/  @P0 IADD3 R9, R9, 0x1, RZ ;  /* 0x0000000109090810 */ /* 0x000fe40007ffe0ff */
[----:B------:R-:W-:-:S03]  /*0bb0*/  ISETP.GE.AND P0, PT, R66, R55, PT ;  /* 0x000000374200720c */ /* 0x000fc60003f06270 */
[----:B------:R-:W-:-:S05]  /*0bc0*/  IMAD.MOV.U32 R4, RZ, RZ, R9 ;  /* 0x000000ffff047224 */ /* 0x000fca00078e0009 */
[----:B------:R-:W-:Y:S02]  /*0bd0*/  @!P2 IADD3 R4, RZ, -R4, RZ ;  /* 0x80000004ff04a210 */ /* 0x000fe40007ffe0ff */
[----:B------:R-:W-:-:S03]  /*0be0*/  @!P1 LOP3.LUT R4, RZ, R12, RZ, 0x33, !PT ;  /* 0x0000000cff049212 */ /* 0x000fc600078e33ff */
[----:B------:R-:W-:Y:S05]  /*0bf0*/  @P0 BRA `(.L_x_22157) ;  /* 0x0000001c00e00947 */ /* 0x000fea0003800000 */
[----:B------:R-:W0:Y:S01]  /*0c00*/  S2UR UR5, SR_CgaCtaId ;  /* 0x00000000000579c3 */ /* 0x000e220000008800 */
[----:B------:R-:W-:Y:S01]  /*0c10*/  ULDC UR4, c[0x0][0x260] ;  /* 0x0000980000047ab9 */ /* 0x000fe20000000800 */
[----:B------:R-:W-:Y:S01]  /*0c20*/  IADD3 R7, P0, R66, R63, RZ ;  /* 0x0000003f42077210 */ /* 0x000fe20007f1e0ff */
[----:B------:R-:W-:Y:S01]  /*0c30*/  IMAD R2, R0, UR4, RZ ;  /* 0x0000000400027c24 */ /* 0x000fe2000f8e02ff */
[----:B------:R-:W-:Y:S01]  /*0c40*/  UMOV UR4, 0x400 ;  /* 0x0000040000047882 */ /* 0x000fe20000000000 */
[----:B------:R-:W-:Y:S01]  /*0c50*/  IMAD.SHL.U32 R59, R66, 0x20, RZ ;  /* 0x00000020423b7824 */ /* 0x000fe200078e00ff */
[----:B------:R-:W-:Y:S01]  /*0c60*/  UIADD3 UR4, UR4, 0x110, URZ ;  /* 0x0000011004047890 */ /* 0x000fe2000fffe03f */
[----:B------:R-:W-:Y:S01]  /*0c70*/  SHF.L.U32 R69, R58, 0x3, RZ ;  /* 0x000000033a457819 */ /* 0x000fe200000006ff */
[----:B------:R-:W1:Y:S01]  /*0c80*/  LDC R53, c[0x0][0x25c] ;  /* 0x00009700ff357b82 */ /* 0x000e620000000800 */
[----:B------:R-:W-:Y:S01]  /*0c90*/  ULDC.64 UR6, c[0x0][0x238] ;  /* 0x00008e0000067ab9 */ /* 0x000fe20000000a00 */
[C---:B------:R-:W-:Y:S01]  /*0ca0*/  LEA.HI.X.SX32 R6, R66.reuse, R54, 0x1, P0 ;  /* 0x0000003642067211 */ /* 0x040fe200000f0eff */
[----:B------:R-:W-:Y:S01]  /*0cb0*/  IMAD.MOV.U32 R61, RZ, RZ, -0x800001 ;  /* 0xff7fffffff3d7424 */ /* 0x000fe200078e00ff */
[----:B------:R-:W-:Y:S01]  /*0cc0*/  LEA R52, P1, R7, UR6, 0x2 ;  /* 0x0000000607347c11 */ /* 0x000fe2000f8210ff */
[----:B------:R-:W-:Y:S01]  /*0cd0*/  ULDC UR6, c[0x0][0x27c] ;  /* 0x00009f0000067ab9 */ /* 0x000fe20000000800 */
[----:B------:R-:W-:Y:S01]  /*0ce0*/  LEA R60, R66, R58, 0x5 ;  /* 0x0000003a423c7211 */ /* 0x000fe200078e28ff */
[----:B------:R-:W-:Y:S01]  /*0cf0*/  IMAD.MOV.U32 R56, RZ, RZ, R66 ;  /* 0x000000ffff387224 */ /* 0x000fe200078e0042 */
[----:B------:R-:W-:-:S02]  /*0d00*/  SHF.R.S32.HI R9, RZ, 0x1f, R69 ;  /* 0x0000001fff097819 */ /* 0x000fc40000011445 */
[----:B------:R-:W-:Y:S02]  /*0d10*/  IADD3 R68, P0, R2, R69, RZ ;  /* 0x0000004502447210 */ /* 0x000fe40007f1e0ff */
[----:B------:R-:W-:Y:S02]  /*0d20*/  IADD3 R58, R58, R59, RZ ;  /* 0x0000003b3a3a7210 */ /* 0x000fe40007ffe0ff */
[----:B------:R-:W-:Y:S01]  /*0d30*/  LEA.HI.X R7, R7, UR7, R6, 0x2, P1 ;  /* 0x0000000707077c11 */ /* 0x000fe200088f1406 */
[----:B0-----:R-:W-:Y:S01]  /*0d40*/  ULEA UR4, UR5, UR4, 0x18 ;  /* 0x0000000405047291 */ /* 0x001fe2000f8ec03f */
[----:B------:R-:W-:Y:S02]  /*0d50*/  LEA.HI.X.SX32 R69, R2, R9, 0x1, P0 ;  /* 0x0000000902457211 */ /* 0x000fe400000f0eff */
[----:B------:R-:W-:Y:S02]  /*0d60*/  IADD3 R6, R4, -UR6, RZ ;  /* 0x8000000604067c10 */ /* 0x000fe4000fffe0ff */
[----:B------:R-:W-:-:S02]  /*0d70*/  IADD3 R57, -R67, 0x1, R58 ;  /* 0x0000000143397810 */ /* 0x000fc40007ffe13a */
[----:B------:R-:W-:Y:S02]  /*0d80*/  LEA R60, R60, UR4, 0x2 ;  /* 0x000000043c3c7c11 */ /* 0x000fe4000f8e10ff */
[----:B-1----:R-:W-:-:S07]  /*0d90*/  SHF.R.S32.HI R53, RZ, 0x1f, R53 ;  /* 0x0000001fff357819 */ /* 0x002fce0000011435 */
.L_x_22161:
        /* <DEDUP_REMOVED lines=45> */
[----:B------:R-:W-:Y:S01]  /*1070*/  MOV R8, R52 ;  /* 0x0000003400087202 */ /* 0x000fe20000000f00 */
[----:B------:R-:W-:-:S05]  /*1080*/  IMAD.MOV.U32 R9, RZ, RZ, R7 ;  /* 0x000000ffff097224 */ /* 0x000fca00078e0007 */
        /* <DEDUP_REMOVED lines=20> */
[----:B0-----:R-:W-:-:S02]  /*11d0*/  HADD2.F32 R10, -RZ, R45.H0_H0 ;  /* 0x2000002dff0a7230 */ /* 0x001fc40000004100 */
[--C-:B------:R-:W-:Y:S02]  /*11e0*/  HADD2.F32 R8, -RZ, R44.reuse.H0_H0 ;  /* 0x2000002cff087230 */ /* 0x100fe40000004100 */
[----:B------:R-:W-:Y:S02]  /*11f0*/  HADD2.F32 R45, -RZ, R45.H1_H1 ;  /* 0x3000002dff2d7230 */ /* 0x000fe40000004100 */
[----:B------:R-:W-:Y:S02]  /*1200*/  HADD2.F32 R44, -RZ, R44.H1_H1 ;  /* 0x3000002cff2c7230 */ /* 0x000fe40000004100 */
[----:B-1----:R-:W-:Y:S02]  /*1210*/  HADD2.F32 R73, -RZ, R48.H0_H0 ;  /* 0x20000030ff497230 */ /* 0x002fe40000004100 */
[----:B------:R-:W-:Y:S02]  /*1220*/  HADD2.F32 R71, -RZ, R50.H1_H1 ;  /* 0x30000032ff477230 */ /* 0x000fe40000004100 */
[----:B------:R-:W-:-:S02]  /*1230*/  HADD2.F32 R70, -RZ, R51.H0_H0 ;  /* 0x20000033ff467230 */ /* 0x000fc40000004100 */
[--C-:B--2---:R-:W-:Y:S02]  /*1240*/  HADD2.F32 R21, -RZ, R37.reuse.H0_H0 ;  /* 0x20000025ff157230 */ /* 0x104fe40000004100 */
[--C-:B------:R-:W-:Y:S02]  /*1250*/  HADD2.F32 R9, -RZ, R36.reuse.H0_H0 ;  /* 0x20000024ff097230 */ /* 0x100fe40000004100 */
[----:B------:R-:W-:Y:S02]  /*1260*/  HADD2.F32 R11, -RZ, R36.H1_H1 ;  /* 0x30000024ff0b7230 */ /* 0x000fe40000004100 */
[----:B------:R-:W-:Y:S01]  /*1270*/  FMUL.FTZ R22, R10, R21 ;  /* 0x000000150a167220 */ /* 0x000fe20000410000 */
[----:B------:R-:W-:Y:S02]  /*1280*/  HADD2.F32 R10, -RZ, R37.H1_H1 ;  /* 0x30000025ff0a7230 */ /* 0x000fe40000004100 */
[----:B------:R-:W-:Y:S01]  /*1290*/  FMUL.FTZ R20, R8, R9 ;  /* 0x0000000908147220 */ /* 0x000fe20000410000 */
[----:B------:R-:W-:-:S02]  /*12a0*/  HADD2.F32 R36, -RZ, R48.H1_H1 ;  /* 0x30000030ff247230 */ /* 0x000fc40000004100 */
[----:B------:R-:W-:Y:S01]  /*12b0*/  FMUL.FTZ R11, R44, R11 ;  /* 0x0000000b2c0b7220 */ /* 0x000fe20000410000 */
[--C-:B---3--:R-:W-:Y:S02]  /*12c0*/  HADD2.F32 R8, -RZ, R40.reuse.H0_H0 ;  /* 0x20000028ff087230 */ /* 0x108fe40000004100 */
[----:B------:R-:W-:Y:S01]  /*12d0*/  FMUL.FTZ R45, R45, R10 ;  /* 0x0000000a2d2d7220 */ /* 0x000fe20000410000 */
[----:B------:R-:W-:Y:S02]  /*12e0*/  HADD2.F32 R9, -RZ, R40.H1_H1 ;  /* 0x30000028ff097230 */ /* 0x000fe40000004100 */
[----:B------:R-:W-:Y:S02]  /*12f0*/  HADD2.F32 R37, -RZ, R49.H0_H0 ;  /* 0x20000031ff257230 */ /* 0x000fe40000004100 */
[----:B------:R-:W-:Y:S01]  /*1300*/  FFMA.FTZ R73, R73, R8, R20 ;  /* 0x0000000849497223 */ /* 0x000fe20000010014 */
[----:B------:R-:W-:Y:S02]  /*1310*/  HADD2.F32 R10, -RZ, R41.H0_H0 ;  /* 0x20000029ff0a7230 */ /* 0x000fe40000004100 */
[----:B------:R-:W-:Y:S01]  /*1320*/  FFMA.FTZ R36, R36, R9, R11 ;  /* 0x0000000924247223 */ /* 0x000fe2000001000b */
[----:B------:R-:W-:-:S02]  /*1330*/  HADD2.F32 R40, -RZ, R49.H1_H1 ;  /* 0x30000031ff287230 */ /* 0x000fc40000004100 */
[----:B------:R-:W-:Y:S02]  /*1340*/  HADD2.F32 R41, -RZ, R41.H1_H1 ;  /* 0x30000029ff297230 */ /* 0x000fe40000004100 */
[----:B------:R-:W-:Y:S02]  /*1350*/  FFMA.FTZ R37, R37, R10, R22 ;  /* 0x0000000a25257223 */ /* 0x000fe40000010016 */
[----:B------:R-:W0:Y:S04]  /*1360*/  LDS.128 R8, [UR4+0x20] ;  /* 0x00002004ff087984 */ /* 0x000e280008000c00 */
[----:B------:R-:W2:Y:S01]  /*1370*/  LDG.E.128.CONSTANT R20, desc[UR10][R74.64+0xe00] ;  /* 0x000e000a4a147981 */ /* 0x000ea2000c1e9d00 */
[----:B------:R-:W-:Y:S01]  /*1380*/  FFMA.FTZ R45, R40, R41, R45 ;  /* 0x00000029282d7223 */ /* 0x000fe2000001002d */
[----:B------:R-:W-:-:S02]  /*1390*/  HADD2.F32 R40, -RZ, R46.H0_H0 ;  /* 0x2000002eff287230 */ /* 0x000fc40000004100 */
[----:B------:R-:W-:Y:S02]  /*13a0*/  HADD2.F32 R41, -RZ, R38.H0_H0 ;  /* 0x20000026ff297230 */ /* 0x000fe40000004100 */
[----:B------:R-:W-:Y:S02]  /*13b0*/  HADD2.F32 R44, -RZ, R50.H0_H0 ;  /* 0x20000032ff2c7230 */ /* 0x000fe40000004100 */
[--C-:B------:R-:W-:Y:S02]  /*13c0*/  HADD2.F32 R48, -RZ, R39.reuse.H1_H1 ;  /* 0x30000027ff307230 */ /* 0x100fe40000004100 */
[----:B------:R-:W-:Y:S01]  /*13d0*/  FMUL.FTZ R49, R40, R41 ;  /* 0x0000002928317220 */ /* 0x000fe20000410000 */
[----:B------:R-:W-:Y:S02]  /*13e0*/  HADD2.F32 R41, -RZ, R42.H0_H0 ;  /* 0x2000002aff297230 */ /* 0x000fe40000004100 */
[----:B------:R-:W-:Y:S02]  /*13f0*/  HADD2.F32 R40, -RZ, R39.H0_H0 ;  /* 0x20000027ff287230 */ /* 0x000fe40000004100 */
[----:B------:R-:W-:-:S02]  /*1400*/  HADD2.F32 R46, -RZ, R46.H1_H1 ;  /* 0x3000002eff2e7230 */ /* 0x000fc40000004100 */
[----:B------:R-:W-:Y:S01]  /*1410*/  FFMA.FTZ R44, R44, R41, R49 ;  /* 0x000000292c2c7223 */ /* 0x000fe20000010031 */
[----:B------:R-:W-:Y:S02]  /*1420*/  HADD2.F32 R41, -RZ, R38.H1_H1 ;  /* 0x30000026ff297230 */ /* 0x000fe40000004100 */
[--C-:B------:R-:W-:Y:S02]  /*1430*/  HADD2.F32 R39, -RZ, R47.reuse.H0_H0 ;  /* 0x2000002fff277230 */ /* 0x100fe40000004100 */
[----:B------:R-:W-:Y:S02]  /*1440*/  HADD2.F32 R47, -RZ, R47.H1_H1 ;  /* 0x3000002fff2f7230 */ /* 0x000fe40000004100 */
[----:B------:R-:W-:Y:S01]  /*1450*/  FMUL.FTZ R38, R46, R41 ;  /* 0x000000292e267220 */ /* 0x000fe20000410000 */
[----:B------:R-:W-:Y:S02]  /*1460*/  HADD2.F32 R42, -RZ, R42.H1_H1 ;  /* 0x3000002aff2a7230 */ /* 0x000fe40000004100 */
[----:B------:R-:W-:Y:S01]  /*1470*/  FMUL.FTZ R41, R39, R40 ;  /* 0x0000002827297220 */ /* 0x000fe20000410000 */
[----:B------:R-:W-:-:S02]  /*1480*/  HADD2.F32 R39, -RZ, R43.H0_H0 ;  /* 0x2000002bff277230 */ /* 0x000fc40000004100 */
[----:B------:R-:W-:Y:S01]  /*1490*/  FMUL.FTZ R47, R47, R48 ;  /* 0x000000302f2f7220 */ /* 0x000fe20000410000 */
[----:B------:R-:W-:Y:S02]  /*14a0*/  HADD2.F32 R43, -RZ, R43.H1_H1 ;  /* 0x3000002bff2b7230 */ /* 0x000fe40000004100 */
[----:B------:R-:W-:Y:S01]  /*14b0*/  FFMA.FTZ R71, R71, R42, R38 ;  /* 0x0000002a47477223 */ /* 0x000fe20000010026 */
[----:B------:R-:W-:Y:S02]  /*14c0*/  HADD2.F32 R46, -RZ, R51.H1_H1 ;  /* 0x30000033ff2e7230 */ /* 0x000fe40000004100 */
[----:B------:R-:W-:-:S03]  /*14d0*/  FFMA.FTZ R70, R70, R39, R41 ;  /* 0x0000002746467223 */ /* 0x000fc60000010029 */
[----:B------:R-:W-:Y:S02]  /*14e0*/  FFMA.FTZ R46, R46, R43, R47 ;  /* 0x0000002b2e2e7223 */ /* 0x000fe4000001002f */
[----:B------:R-:W1:Y:S01]  /*14f0*/  LDS.128 R40, [UR4+0x30] ;  /* 0x00003004ff287984 */ /* 0x000e620008000c00 */
[--C-:B0-----:R-:W-:Y:S02]  /*1500*/  HADD2.F32 R38, -RZ, R8.reuse.H0_H0 ;  /* 0x20000008ff267230 */ /* 0x101fe40000004100 */
[----:B------:R-:W-:Y:S02]  /*1510*/  HADD2.F32 R39, -RZ, R8.H1_H1 ;  /* 0x30000008ff277230 */ /* 0x000fe40000004100 */
[--C-:B----4-:R-:W-:Y:S02]  /*1520*/  HADD2.F32 R8, -RZ, R12.reuse.H0_H0 ;  /* 0x2000000cff087230 */ /* 0x110fe40000004100 */
[----:B------:R-:W-:Y:S02]  /*1530*/  HADD2.F32 R12, -RZ, R12.H1_H1 ;  /* 0x3000000cff0c7230 */ /* 0x000fe40000004100 */
[----:B------:R-:W-:-:S02]  /*1540*/  HADD2.F32 R50, -RZ, R9.H0_H0 ;  /* 0x20000009ff327230 */ /* 0x000fc40000004100 */
[----:B------:R-:W-:Y:S01]  /*1550*/  FFMA.FTZ R73, R38, R8, R73 ;  /* 0x0000000826497223 */ /* 0x000fe20000010049 */
[----:B------:R-:W-:Y:S01]  /*1560*/  FFMA.FTZ R8, R39, R12, R36 ;  /* 0x0000000c27087223 */ /* 0x000fe20000010024 */
[----:B------:R-:W-:Y:S02]  /*1570*/  HADD2.F32 R36, -RZ, R13.H0_H0 ;  /* 0x2000000dff247230 */ /* 0x000fe40000004100 */
[----:B------:R-:W-:Y:S02]  /*1580*/  HADD2.F32 R12, -RZ, R9.H1_H1 ;  /* 0x30000009ff0c7230 */ /* 0x000fe40000004100 */
[----:B------:R-:W-:Y:S02]  /*1590*/  HADD2.F32 R13, -RZ, R13.H1_H1 ;  /* 0x3000000dff0d7230 */ /* 0x000fe40000004100 */
[----:B------:R-:W-:Y:S02]  /*15a0*/  FFMA.FTZ R50, R50, R36, R37 ;  /* 0x0000002432327223 */ /* 0x000fe40000010025 */
[----:B------:R-:W3:Y:S01]  /*15b0*/  LDG.E.128.CONSTANT R36, desc[UR10][R74.64+0x1000] ;  /* 0x0010000a4a247981 */ /* 0x000ee2000c1e9d00 */
[----:B------:R-:W-:-:S02]  /*15c0*/  HADD2.F32 R9, -RZ, R10.H0_H0 ;  /* 0x2000000aff097230 */ /* 0x000fc40000004100 */
        /* <DEDUP_REMOVED lines=10> */
[----:B------:R-:W-:Y:S02]  /*1670*/  FFMA.FTZ R70, R9, R12, R70 ;  /* 0x0000000c09467223 */ /* 0x000fe40000010046 */
[----:B------:R-:W0:Y:S01]  /*1680*/  LDS.128 R12, [UR4+0x40] ;  /* 0x00004004ff0c7984 */ /* 0x000e220008000c00 */
[----:B------:R-:W-:Y:S01]  /*1690*/  FFMA.FTZ R46, R11, R10, R46 ;  /* 0x0000000a0b2e7223 */ /* 0x000fe2000001002e */
[--C-:B-1----:R-:W-:Y:S02]  /*16a0*/  HADD2.F32 R10, -RZ, R40.reuse.H0_H0 ;  /* 0x20000028ff0a7230 */ /* 0x102fe40000004100 */
[----:B------:R-:W-:-:S02]  /*16b0*/  HADD2.F32 R9, -RZ, R40.H1_H1 ;  /* 0x30000028ff097230 */ /* 0x000fc40000004100 */
[--C-:B-----5:R-:W-:Y:S02]  /*16c0*/  HADD2.F32 R40, -RZ, R32.reuse.H1_H1 ;  /* 0x30000020ff287230 */ /* 0x120fe40000004100 */
[----:B------:R-:W-:Y:S02]  /*16d0*/  HADD2.F32 R11, -RZ, R32.H0_H0 ;  /* 0x20000020ff0b7230 */ /* 0x000fe40000004100 */
[----:B------:R-:W-:Y:S02]  /*16e0*/  HADD2.F32 R48, -RZ, R41.H1_H1 ;  /* 0x30000029ff307230 */ /* 0x000fe40000004100 */
[----:B------:R-:W-:Y:S01]  /*16f0*/  FFMA.FTZ R40, R9, R40, R8 ;  /* 0x0000002809287223 */ /* 0x000fe20000010008 */
[--C-:B------:R-:W-:Y:S02]  /*1700*/  HADD2.F32 R8, -RZ, R33.reuse.H0_H0 ;  /* 0x20000021ff087230 */ /* 0x100fe40000004100 */
[----:B------:R-:W-:Y:S01]  /*1710*/  FFMA.FTZ R73, R10, R11, R73 ;  /* 0x0000000b0a497223 */ /* 0x000fe20000010049 */
[----:B------:R-:W-:-:S02]  /*1720*/  HADD2.F32 R33, -RZ, R33.H1_H1 ;  /* 0x30000021ff217230 */ /* 0x000fc40000004100 */
[----:B------:R-:W-:Y:S02]  /*1730*/  HADD2.F32 R49, -RZ, R42.H0_H0 ;  /* 0x2000002aff317230 */ /* 0x000fe40000004100 */
[--C-:B------:R-:W-:Y:S02]  /*1740*/  HADD2.F32 R10, -RZ, R34.reuse.H0_H0 ;  /* 0x20000022ff0a7230 */ /* 0x100fe40000004100 */
[----:B------:R-:W-:Y:S01]  /*1750*/  FFMA.FTZ R48, R48, R33, R45 ;  /* 0x0000002130307223 */ /* 0x000fe2000001002d */
[----:B------:R-:W-:Y:S02]  /*1760*/  HADD2.F32 R34, -RZ, R34.H1_H1 ;  /* 0x30000022ff227230 */ /* 0x000fe40000004100 */
[----:B------:R-:W-:Y:S02]  /*1770*/  HADD2.F32 R32, -RZ, R35.H0_H0 ;  /* 0x20000023ff207230 */ /* 0x000fe40000004100 */
[----:B------:R-:W-:Y:S01]  /*1780*/  FFMA.FTZ R49, R49, R10, R44 ;  /* 0x0000000a31317223 */ /* 0x000fe2000001002c */
[----:B------:R-:W-:-:S02]  /*1790*/  HADD2.F32 R42, -RZ, R42.H1_H1 ;  /* 0x3000002aff2a7230 */ /* 0x000fc40000004100 */
[----:B------:R-:W-:Y:S02]  /*17a0*/  HADD2.F32 R33, -RZ, R43.H0_H0 ;  /* 0x2000002bff217230 */ /* 0x000fe40000004100 */
[----:B------:R-:W-:Y:S02]  /*17b0*/  HADD2.F32 R9, -RZ, R41.H0_H0 ;  /* 0x20000029ff097230 */ /* 0x000fe40000004100 */
[----:B------:R-:W-:Y:S01]  /*17c0*/  FFMA.FTZ R71, R42, R34, R71 ;  /* 0x000000222a477223 */ /* 0x000fe20000010047 */
[----:B------:R-:W-:Y:S02]  /*17d0*/  HADD2.F32 R72, -RZ, R35.H1_H1 ;  /* 0x30000023ff487230 */ /* 0x000fe40000004100 */
[----:B------:R-:W-:Y:S02]  /*17e0*/  FFMA.FTZ R70, R33, R32, R70 ;  /* 0x0000002021467223 */ /* 0x000fe40000010046 */
[----:B------:R-:W1:Y:S01]  /*17f0*/  LDS.128 R32, [UR4+0x50] ;  /* 0x00005004ff207984 */ /* 0x000e620008000c00 */
[----:B------:R-:W-:-:S03]  /*1800*/  FFMA.FTZ R50, R9, R8, R50 ;  /* 0x0000000809327223 */ /* 0x000fc60000010032 */
[----:B------:R-:W4:Y:S01]  /*1810*/  LDG.E.128.CONSTANT R8, desc[UR10][R74.64+0x1200] ;  /* 0x0012000a4a087981 */ /* 0x000f22000c1e9d00 */
[----:B------:R-:W-:Y:S02]  /*1820*/  HADD2.F32 R41, -RZ, R24.H0_H0 ;  /* 0x20000018ff297230 */ /* 0x000fe40000004100 */
[----:B0-----:R-:W-:Y:S02]  /*1830*/  HADD2.F32 R42, -RZ, R12.H0_H0 ;  /* 0x2000000cff2a7230 */ /* 0x001fe40000004100 */
[----:B------:R-:W-:-:S03]  /*1840*/  HADD2.F32 R43, -RZ, R43.H1_H1 ;  /* 0x3000002bff2b7230 */ /* 0x000fc60000004100 */
[----:B------:R-:W-:Y:S01]  /*1850*/  FFMA.FTZ R73, R42, R41, R73 ;  /* 0x000000292a497223 */ /* 0x000fe20000010049 */
[----:B------:R-:W-:Y:S02]  /*1860*/  HADD2.F32 R41, -RZ, R12.H1_H1 ;  /* 0x3000000cff297230 */ /* 0x000fe40000004100 */
[----:B------:R-:W-:Y:S01]  /*1870*/  FFMA.FTZ R72, R43, R72, R46 ;  /* 0x000000482b487223 */ /* 0x000fe2000001002e */
[----:B------:R-:W-:Y:S01]  /*1880*/  HADD2.F32 R12, -RZ, R24.H1_H1 ;  /* 0x30000018ff0c7230 */ /* 0x000fe20000004100 */
[----:B------:R-:W5:Y:S01]  /*1890*/  LDG.E.128.CONSTANT R44, desc[UR10][R74.64+0x1600] ;  /* 0x0016000a4a2c7981 */ /* 0x000f62000c1e9d00 */
[----:B------:R-:W-:Y:S02]  /*18a0*/  HADD2.F32 R43, -RZ, R13.H0_H0 ;  /* 0x2000000dff2b7230 */ /* 0x000fe40000004100 */
[----:B------:R-:W-:Y:S02]  /*18b0*/  HADD2.F32 R24, -RZ, R25.H0_H0 ;  /* 0x20000019ff187230 */ /* 0x000fe40000004100 */
[----:B------:R-:W-:Y:S01]  /*18c0*/  FFMA.FTZ R12, R41, R12, R40 ;  /* 0x0000000c290c7223 */ /* 0x000fe20000010028 */
[----:B------:R-:W-:-:S02]  /*18d0*/  HADD2.F32 R13, -RZ, R13.H1_H1 ;  /* 0x3000000dff0d7230 */ /* 0x000fc40000004100 */
[----:B------:R-:W-:Y:S02]  /*18e0*/  HADD2.F32 R25, -RZ, R25.H1_H1 ;  /* 0x30000019ff197230 */ /* 0x000fe40000004100 */
[----:B------:R-:W-:Y:S01]  /*18f0*/  FFMA.FTZ R50, R43, R24, R50 ;  /* 0x000000182b327223 */ /* 0x000fe20000010032 */
[--C-:B------:R-:W-:Y:S01]  /*1900*/  HADD2.F32 R24, -RZ, R14.reuse.H0_H0 ;  /* 0x2000000eff187230 */ /* 0x100fe20000004100 */
[----:B------:R-:W5:Y:S01]  /*1910*/  LDG.E.128.CONSTANT R40, desc[UR10][R74.64+0x1400] ;  /* 0x0014000a4a287981 */ /* 0x000f62000c1e9d00 */
[----:B------:R-:W-:Y:S02]  /*1920*/  HADD2.F32 R14, -RZ, R14.H1_H1 ;  /* 0x3000000eff0e7230 */ /* 0x000fe40000004100 */
[----:B------:R-:W-:Y:S01]  /*1930*/  FFMA.FTZ R48, R13, R25, R48 ;  /* 0x000000190d307223 */ /* 0x000fe20000010030 */
[--C-:B------:R-:W-:Y:S02]  /*1940*/  HADD2.F32 R13, -RZ, R26.reuse.H0_H0 ;  /* 0x2000001aff0d7230 */ /* 0x100fe40000004100 */
[----:B------:R-:W-:-:S03]  /*1950*/  HADD2.F32 R26, -RZ, R26.H1_H1 ;  /* 0x3000001aff1a7230 */ /* 0x000fc60000004100 */
[----:B------:R-:W-:Y:S01]  /*1960*/  FFMA.FTZ R49, R24, R13, R49 ;  /* 0x0000000d18317223 */ /* 0x000fe20000010031 */
[----:B------:R-:W-:Y:S02]  /*1970*/  HADD2.F32 R24, -RZ, R27.H0_H0 ;  /* 0x2000001bff187230 */ /* 0x000fe40000004100 */
[----:B------:R-:W-:Y:S01]  /*1980*/  FFMA.FTZ R71, R14, R26, R71 ;  /* 0x0000001a0e477223 */ /* 0x000fe20000010047 */
[----:B------:R-:W-:Y:S02]  /*1990*/  HADD2.F32 R13, -RZ, R15.H0_H0 ;  /* 0x2000000fff0d7230 */ /* 0x000fe40000004100 */
[----:B------:R-:W-:Y:S02]  /*19a0*/  HADD2.F32 R27, -RZ, R27.H1_H1 ;  /* 0x3000001bff1b7230 */ /* 0x000fe40000004100 */
[----:B-1----:R-:W-:Y:S02]  /*19b0*/  HADD2.F32 R14, -RZ, R32.H0_H0 ;  /* 0x20000020ff0e7230 */ /* 0x002fe40000004100 */
[----:B------:R-:W-:Y:S01]  /*19c0*/  FFMA.FTZ R70, R13, R24, R70 ;  /* 0x000000180d467223 */ /* 0x000fe20000010046 */
[----:B------:R-:W-:-:S02]  /*19d0*/  HADD2.F32 R13, -RZ, R16.H0_H0 ;  /* 0x20000010ff0d7230 */ /* 0x000fc40000004100 */
[----:B------:R-:W-:-:S03]  /*19e0*/  HADD2.F32 R15, -RZ, R15.H1_H1 ;  /* 0x3000000fff0f7230 */ /* 0x000fc60000004100 */
[----:B------:R-:W-:Y:S01]  /*19f0*/  FFMA.FTZ R73, R14, R13, R73 ;  /* 0x0000000d0e497223 */ /* 0x000fe20000010049 */
[----:B------:R-:W-:Y:S02]  /*1a00*/  HADD2.F32 R13, -RZ, R32.H1_H1 ;  /* 0x30000020ff0d7230 */ /* 0x000fe40000004100 */
[----:B------:R-:W-:Y:S01]  /*1a10*/  FFMA.FTZ R72, R15, R27, R72 ;  /* 0x0000001b0f487223 */ /* 0x000fe20000010048 */
[----:B------:R-:W-:Y:S01]  /*1a20*/  HADD2.F32 R15, -RZ, R33.H0_H0 ;  /* 0x20000021ff0f7230 */ /* 0x000fe20000004100 */
[----:B------:R-:W5:Y:S01]  /*1a30*/  LDG.E.128.CONSTANT R24, desc[UR10][R74.64+0x1800] ;  /* 0x0018000a4a187981 */ /* 0x000f62000c1e9d00 */
[----:B------:R-:W-:Y:S02]  /*1a40*/  HADD2.F32 R32, -RZ, R16.H1_H1 ;  /* 0x30000010ff207230 */ /* 0x000fe40000004100 */
[----:B------:R-:W-:-:S03]  /*1a50*/  HADD2.F32 R14, -RZ, R17.H0_H0 ;  /* 0x20000011ff0e7230 */ /* 0x000fc60000004100 */
[----:B------:R-:W-:Y:S02]  /*1a60*/  FFMA.FTZ R32, R13, R32, R12 ;  /* 0x000000200d207223 */ /* 0x000fe4000001000c */
        /* <DEDUP_REMOVED lines=68> */
[----:B0-----:R-:W-:Y:S02]  /*1eb0*/  HADD2.F32 R20, -RZ, R12.H0_H0 ;  /* 0x2000000cff147230 */ /* 0x001fe40000004100 */
[----:B---3--:R-:W-:Y:S02]  /*1ec0*/  HADD2.F32 R21, -RZ, R36.H0_H0 ;  /* 0x20000024ff157230 */ /* 0x008fe40000004100 */
        /* <DEDUP_REMOVED lines=9> */
[----:B------:R-:W-:Y:S01]  /*1f60*/  FFMA.FTZ R12, R31, R12, R28 ;  /* 0x0000000c1f0c7223 */ /* 0x000fe2000001001c */
[--C-:B------:R-:W-:Y:S02]  /*1f70*/  HADD2.F32 R31, -RZ, R14.reuse.H0_H0 ;  /* 0x2000000eff1f7230 */ /* 0x100fe40000004100 */
        /* <DEDUP_REMOVED lines=8> */
[----:B------:R-:W-:Y:S02]  /*2000*/  FFMA.FTZ R76, R31, R30, R76 ;  /* 0x0000001e1f4c7223 */ /* 0x000fe4000001004c */
[----:B------:R-:W1:Y:S01]  /*2010*/  LDS.128 R28, [UR4+0xa0] ;  /* 0x0000a004ff1c7984 */ /* 0x000e620008000c00 */
[----:B------:R-:W-:Y:S01]  /*2020*/  FFMA.FTZ R70, R37, R14, R70 ;  /* 0x0000000e25467223 */ /* 0x000fe20000010046 */
[----:B------:R-:W-:Y:S02]  /*2030*/  HADD2.F32 R39, -RZ, R39.H1_H1 ;  /* 0x30000027ff277230 */ /* 0x000fe40000004100 */
[----:B------:R-:W-:Y:S02]  /*2040*/  HADD2.F32 R15, -RZ, R15.H1_H1 ;  /* 0x3000000fff0f7230 */ /* 0x000fe40000004100 */
[----:B0-----:R-:W-:-:S02]  /*2050*/  HADD2.F32 R14, -RZ, R20.H0_H0 ;  /* 0x20000014ff0e7230 */ /* 0x001fc40000004100 */
[----:B------:R-:W-:Y:S02]  /*2060*/  HADD2.F32 R37, -RZ, R20.H1_H1 ;  /* 0x30000014ff257230 */ /* 0x000fe40000004100 */
[--C-:B----4-:R-:W-:Y:S02]  /*2070*/  HADD2.F32 R20, -RZ, R8.reuse.H0_H0 ;  /* 0x20000008ff147230 */ /* 0x110fe40000004100 */
[----:B------:R-:W-:Y:S02]  /*2080*/  HADD2.F32 R8, -RZ, R8.H1_H1 ;  /* 0x30000008ff087230 */ /* 0x000fe40000004100 */
[----:B------:R-:W-:Y:S01]  /*2090*/  FFMA.FTZ R72, R15, R39, R72 ;  /* 0x000000270f487223 */ /* 0x000fe20000010048 */
[----:B------:R-:W-:Y:S02]  /*20a0*/  HADD2.F32 R39, -RZ, R21.H0_H0 ;  /* 0x20000015ff277230 */ /* 0x000fe40000004100 */
[----:B------:R-:W-:Y:S01]  /*20b0*/  FFMA.FTZ R73, R14, R20, R73 ;  /* 0x000000140e497223 */ /* 0x000fe20000010049 */
[----:B------:R-:W-:Y:S01]  /*20c0*/  FFMA.FTZ R36, R37, R8, R36 ;  /* 0x0000000825247223 */ /* 0x000fe20000010024 */
[----:B------:R-:W-:-:S02]  /*20d0*/  HADD2.F32 R8, -RZ, R9.H0_H0 ;  /* 0x20000009ff087230 */ /* 0x000fc40000004100 */
[----:B------:R-:W-:Y:S02]  /*20e0*/  HADD2.F32 R20, -RZ, R21.H1_H1 ;  /* 0x30000015ff147230 */ /* 0x000fe40000004100 */
[----:B------:R-:W-:Y:S02]  /*20f0*/  HADD2.F32 R9, -RZ, R9.H1_H1 ;  /* 0x30000009ff097230 */ /* 0x000fe40000004100 */
[----:B------:R-:W-:Y:S01]  /*2100*/  FFMA.FTZ R12, R39, R8, R12 ;  /* 0x00000008270c7223 */ /* 0x000fe2000001000c */
[--C-:B------:R-:W-:Y:S02]  /*2110*/  HADD2.F32 R37, -RZ, R10.reuse.H0_H0 ;  /* 0x2000000aff257230 */ /* 0x100fe40000004100 */
[----:B------:R-:W-:Y:S02]  /*2120*/  HADD2.F32 R14, -RZ, R10.H1_H1 ;  /* 0x3000000aff0e7230 */ /* 0x000fe40000004100 */
[----:B------:R-:W-:Y:S01]  /*2130*/  FFMA.FTZ R20, R20, R9, R13 ;  /* 0x0000000914147223 */ /* 0x000fe2000001000d */
[----:B------:R-:W-:-:S02]  /*2140*/  HADD2.F32 R21, -RZ, R11.H0_H0 ;  /* 0x2000000bff157230 */ /* 0x000fc40000004100 */
[----:B------:R-:W-:Y:S02]  /*2150*/  HADD2.F32 R15, -RZ, R11.H1_H1 ;  /* 0x3000000bff0f7230 */ /* 0x000fe40000004100 */
[----:B------:R-:W0:Y:S01]  /*2160*/  LDS.128 R8, [UR4+0xb0] ;  /* 0x0000b004ff087984 */ /* 0x000e220008000c00 */
[--C-:B------:R-:W-:Y:S02]  /*2170*/  HADD2.F32 R13, -RZ, R22.reuse.H0_H0 ;  /* 0x20000016ff0d7230 */ /* 0x100fe40000004100 */
[----:B------:R-:W-:Y:S02]  /*2180*/  HADD2.F32 R22, -RZ, R22.H1_H1 ;  /* 0x30000016ff167230 */ /* 0x000fe40000004100 */
[--C-:B------:R-:W-:Y:S02]  /*2190*/  HADD2.F32 R39, -RZ, R23.reuse.H0_H0 ;  /* 0x20000017ff277230 */ /* 0x100fe40000004100 */
[----:B------:R-:W-:Y:S01]  /*21a0*/  FFMA.FTZ R76, R13, R37, R76 ;  /* 0x000000250d4c7223 */ /* 0x000fe2000001004c */
[----:B------:R-:W-:-:S02]  /*21b0*/  HADD2.F32 R23, -RZ, R23.H1_H1 ;  /* 0x30000017ff177230 */ /* 0x000fc40000004100 */
[----:B------:R-:W-:Y:S01]  /*21c0*/  FFMA.FTZ R71, R22, R14, R71 ;  /* 0x0000000e16477223 */ /* 0x000fe20000010047 */
[----:B-1----:R-:W-:Y:S02]  /*21d0*/  HADD2.F32 R14, -RZ, R28.H0_H0 ;  /* 0x2000001cff0e7230 */ /* 0x002fe40000004100 */
[--C-:B-----5:R-:W-:Y:S02]  /*21e0*/  HADD2.F32 R13, -RZ, R40.reuse.H0_H0 ;  /* 0x20000028ff0d7230 */ /* 0x120fe40000004100 */
[----:B------:R-:W-:Y:S01]  /*21f0*/  FFMA.FTZ R70, R39, R21, R70 ;  /* 0x0000001527467223 */ /* 0x000fe20000010046 */
[----:B------:R-:W-:Y:S01]  /*2200*/  FFMA.FTZ R72, R23, R15, R72 ;  /* 0x0000000f17487223 */ /* 0x000fe20000010048 */
[----:B------:R-:W-:Y:S02]  /*2210*/  HADD2.F32 R40, -RZ, R40.H1_H1 ;  /* 0x30000028ff287230 */ /* 0x000fe40000004100 */
[----:B------:R-:W-:Y:S01]  /*2220*/  FFMA.FTZ R73, R14, R13, R73 ;  /* 0x0000000d0e497223 */ /* 0x000fe20000010049 */
[----:B------:R-:W-:-:S02]  /*2230*/  HADD2.F32 R21, -RZ, R41.H0_H0 ;  /* 0x20000029ff157230 */ /* 0x000fc40000004100 */
[----:B------:R-:W-:Y:S02]  /*2240*/  HADD2.F32 R13, -RZ, R28.H1_H1 ;  /* 0x3000001cff0d7230 */ /* 0x000fe40000004100 */
[----:B------:R-:W-:Y:S02]  /*2250*/  HADD2.F32 R15, -RZ, R29.H0_H0 ;  /* 0x2000001dff0f7230 */ /* 0x000fe40000004100 */
[----:B------:R-:W-:Y:S02]  /*2260*/  HADD2.F32 R37, -RZ, R42.H0_H0 ;  /* 0x2000002aff257230 */ /* 0x000fe40000004100 */
[----:B------:R-:W-:Y:S01]  /*2270*/  FFMA.FTZ R36, R13, R40, R36 ;  /* 0x000000280d247223 */ /* 0x000fe20000010024 */
[----:B------:R-:W-:Y:S02]  /*2280*/  HADD2.F32 R39, -RZ, R30.H0_H0 ;  /* 0x2000001eff277230 */ /* 0x000fe40000004100 */
[----:B------:R-:W-:Y:S01]  /*2290*/  FFMA.FTZ R21, R15, R21, R12 ;  /* 0x000000150f157223 */ /* 0x000fe2000001000c */
[----:B------:R-:W-:Y:S01]  /*22a0*/  HADD2.F32 R41, -RZ, R41.H1_H1 ;  /* 0x30000029ff297230 */ /* 0x000fe20000004100 */
[----:B------:R-:W1:Y:S01]  /*22b0*/  LDS.128 R12, [UR4+0xc0] ;  /* 0x0000c004ff0c7984 */ /* 0x000e620008000c00 */
[----:B------:R-:W-:-:S02]  /*22c0*/  HADD2.F32 R42, -RZ, R42.H1_H1 ;  /* 0x3000002aff2a7230 */ /* 0x000fc40000004100 */
[----:B------:R-:W-:Y:S02]  /*22d0*/  HADD2.F32 R23, -RZ, R43.H0_H0 ;  /* 0x2000002bff177230 */ /* 0x000fe40000004100 */
[----:B------:R-:W-:Y:S02]  /*22e0*/  HADD2.F32 R29, -RZ, R29.H1_H1 ;  /* 0x3000001dff1d7230 */ /* 0x000fe40000004100 */
[----:B------:R-:W-:Y:S02]  /*22f0*/  HADD2.F32 R30, -RZ, R30.H1_H1 ;  /* 0x3000001eff1e7230 */ /* 0x000fe40000004100 */
[----:B------:R-:W-:Y:S02]  /*2300*/  HADD2.F32 R49, -RZ, R31.H0_H0 ;  /* 0x2000001fff317230 */ /* 0x000fe40000004100 */
[----:B------:R-:W-:Y:S02]  /*2310*/  HADD2.F32 R43, -RZ, R43.H1_H1 ;  /* 0x3000002bff2b7230 */ /* 0x000fe40000004100 */
[----:B------:R-:W-:-:S02]  /*2320*/  HADD2.F32 R31, -RZ, R31.H1_H1 ;  /* 0x3000001fff1f7230 */ /* 0x000fc40000004100 */
        /* <DEDUP_REMOVED lines=8> */
[----:B------:R-:W-:Y:S02]  /*23b0*/  HADD2.F32 R38, -RZ, R45.H0_H0 ;  /* 0x2000002dff267230 */ /* 0x000fe40000004100 */
        /* <DEDUP_REMOVED lines=10> */
[----:B------:R-:W-:Y:S01]  /*2460*/  FFMA.FTZ R38, R46, R38, R21 ;  /* 0x000000262e267223 */ /* 0x000fe20000010015 */
[----:B------:R-:W-:Y:S01]  /*2470*/  FFMA.FTZ R28, R50, R28, R23 ;  /* 0x0000001c321c7223 */ /* 0x000fe20000010017 */
[----:B------:R-:W-:Y:S01]  /*2480*/  FFMA.FTZ R43, R70, R22, R43 ;  /* 0x00000016462b7223 */ /* 0x000fe2000001002b */
[----:B------:R-:W-:-:S02]  /*2490*/  FFMA.FTZ R45, R41, R45, R20 ;  /* 0x0000002d292d7223 */ /* 0x000fc40000010014 */
[----:B------:R-:W2:Y:S01]  /*24a0*/  LDS.128 R20, [UR4+0xe0] ;  /* 0x0000e004ff147984 */ /* 0x000ea20008000c00 */
[----:B------:R-:W-:Y:S01]  /*24b0*/  FFMA.FTZ R37, R39, R37, R76 ;  /* 0x0000002527257223 */ /* 0x000fe2000001004c */
[--C-:B------:R-:W-:Y:S02]  /*24c0*/  HADD2.F32 R39, -RZ, R44.reuse.H0_H0 ;  /* 0x2000002cff277230 */ /* 0x100fe40000004100 */
[----:B------:R-:W-:Y:S02]  /*24d0*/  HADD2.F32 R44, -RZ, R44.H1_H1 ;  /* 0x3000002cff2c7230 */ /* 0x000fe40000004100 */
[----:B------:R-:W-:Y:S01]  /*24e0*/  FFMA.FTZ R30, R48, R30, R37 ;  /* 0x0000001e301e7223 */ /* 0x000fe20000010025 */
[----:B------:R-:W-:Y:S02]  /*24f0*/  HADD2.F32 R37, -RZ, R24.H1_H1 ;  /* 0x30000018ff257230 */ /* 0x000fe40000004100 */
[----:B------:R-:W-:Y:S01]  /*2500*/  FFMA.FTZ R73, R40, R39, R73 ;  /* 0x0000002728497223 */ /* 0x000fe20000010049 */
[----:B------:R-:W-:-:S02]  /*2510*/  HADD2.F32 R39, -RZ, R25.H0_H0 ;  /* 0x20000019ff277230 */ /* 0x000fc40000004100 */
[----:B------:R-:W-:Y:S01]  /*2520*/  FFMA.FTZ R36, R31, R44, R36 ;  /* 0x0000002c1f247223 */ /* 0x000fe20000010024 */
[----:B------:R-:W-:Y:S02]  /*2530*/  HADD2.F32 R31, -RZ, R24.H0_H0 ;  /* 0x20000018ff1f7230 */ /* 0x000fe40000004100 */
[----:B------:R-:W-:Y:S02]  /*2540*/  HADD2.F32 R40, -RZ, R25.H1_H1 ;  /* 0x30000019ff287230 */ /* 0x000fe40000004100 */
[--C-:B------:R-:W-:Y:S02]  /*2550*/  HADD2.F32 R44, -RZ, R27.reuse.H0_H0 ;  /* 0x2000001bff2c7230 */ /* 0x100fe40000004100 */
[----:B------:R-:W-:Y:S02]  /*2560*/  HADD2.F32 R46, -RZ, R27.H1_H1 ;  /* 0x3000001bff2e7230 */ /* 0x000fe40000004100 */
[--C-:B-1----:R-:W-:Y:S02]  /*2570*/  HADD2.F32 R24, -RZ, R12.reuse.H0_H0 ;  /* 0x2000000cff187230 */ /* 0x102fe40000004100 */
[----:B------:R-:W-:-:S02]  /*2580*/  HADD2.F32 R25, -RZ, R12.H1_H1 ;  /* 0x3000000cff197230 */ /* 0x000fc40000004100 */
[--C-:B------:R-:W-:Y:S02]  /*2590*/  HADD2.F32 R27, -RZ, R13.reuse.H0_H0 ;  /* 0x2000000dff1b7230 */ /* 0x100fe40000004100 */
[----:B------:R-:W-:Y:S02]  /*25a0*/  HADD2.F32 R12, -RZ, R13.H1_H1 ;  /* 0x3000000dff0c7230 */ /* 0x000fe40000004100 */
[----:B------:R-:W-:Y:S02]  /*25b0*/  HADD2.F32 R41, -RZ, R26.H0_H0 ;  /* 0x2000001aff297230 */ /* 0x000fe40000004100 */
[----:B------:R-:W-:Y:S02]  /*25c0*/  HADD2.F32 R13, -RZ, R14.H0_H0 ;  /* 0x2000000eff0d7230 */ /* 0x000fe40000004100 */
[----:B------:R-:W-:Y:S01]  /*25d0*/  FFMA.FTZ R29, R47, R29, R42 ;  /* 0x0000001d2f1d7223 */ /* 0x000fe2000001002a */
[----:B------:R-:W-:Y:S02]  /*25e0*/  HADD2.F32 R26, -RZ, R26.H1_H1 ;  /* 0x3000001aff1a7230 */ /* 0x000fe40000004100 */
[----:B------:R-:W-:-:S02]  /*25f0*/  HADD2.F32 R14, -RZ, R14.H1_H1 ;  /* 0x3000000eff0e7230 */ /* 0x000fc40000004100 */
[----:B------:R-:W-:Y:S01]  /*2600*/  FFMA.FTZ R73, R24, R31, R73 ;  /* 0x0000001f18497223 */ /* 0x000fe20000010049 */
[--C-:B------:R-:W-:Y:S02]  /*2610*/  HADD2.F32 R47, -RZ, R15.reuse.H0_H0 ;  /* 0x2000000fff2f7230 */ /* 0x100fe40000004100 */
[----:B------:R-:W-:Y:S02]  /*2620*/  HADD2.F32 R42, -RZ, R15.H1_H1 ;  /* 0x3000000fff2a7230 */ /* 0x000fe40000004100 */
[--C-:B------:R-:W-:Y:S02]  /*2630*/  HADD2.F32 R24, -RZ, R16.reuse.H0_H0 ;  /* 0x20000010ff187230 */ /* 0x100fe40000004100 */
[----:B------:R-:W-:Y:S01]  /*2640*/  FFMA.FTZ R36, R25, R37, R36 ;  /* 0x0000002519247223 */ /* 0x000fe20000010024 */
[----:B------:R-:W-:Y:S02]  /*2650*/  HADD2.F32 R16, -RZ, R16.H1_H1 ;  /* 0x30000010ff107230 */ /* 0x000fe40000004100 */
[----:B------:R-:W-:Y:S01]  /*2660*/  FFMA.FTZ R29, R14, R26, R29 ;  /* 0x0000001a0e1d7223 */ /* 0x000fe2000001001d */
[----:B0-----:R-:W-:-:S02]  /*2670*/  HADD2.F32 R15, -RZ, R8.H1_H1 ;  /* 0x30000008ff0f7230 */ /* 0x001fc40000004100 */
[----:B------:R-:W-:Y:S01]  /*2680*/  FFMA.FTZ R38, R27, R39, R38 ;  /* 0x000000271b267223 */ /* 0x000fe20000010026 */
[--C-:B------:R-:W-:Y:S02]  /*2690*/  HADD2.F32 R25, -RZ, R17.reuse.H0_H0 ;  /* 0x20000011ff197230 */ /* 0x100fe40000004100 */
[----:B------:R-:W-:Y:S01]  /*26a0*/  FFMA.FTZ R45, R12, R40, R45 ;  /* 0x000000280c2d7223 */ /* 0x000fe2000001002d */
[----:B------:R-:W-:Y:S02]  /*26b0*/  HADD2.F32 R26, -RZ, R17.H1_H1 ;  /* 0x30000011ff1a7230 */ /* 0x000fe40000004100 */
[----:B------:R-:W-:Y:S01]  /*26c0*/  FFMA.FTZ R30, R13, R41, R30 ;  /* 0x000000290d1e7223 */ /* 0x000fe2000001001e */
[----:B------:R-:W-:Y:S02]  /*26d0*/  HADD2.F32 R14, -RZ, R8.H0_H0 ;  /* 0x20000008ff0e7230 */ /* 0x000fe40000004100 */
[--C-:B------:R-:W-:Y:S02]  /*26e0*/  HADD2.F32 R17, -RZ, R9.reuse.H0_H0 ;  /* 0x20000009ff117230 */ /* 0x100fe40000004100 */
[----:B------:R-:W-:-:S02]  /*26f0*/  HADD2.F32 R8, -RZ, R9.H1_H1 ;  /* 0x30000009ff087230 */ /* 0x000fc40000004100 */
[----:B------:R-:W-:Y:S01]  /*2700*/  FFMA.FTZ R15, R15, R16, R36 ;  /* 0x000000100f0f7223 */ /* 0x000fe20000010024 */
[----:B------:R-:W-:Y:S02]  /*2710*/  HADD2.F32 R27, -RZ, R18.H0_H0 ;  /* 0x20000012ff1b7230 */ /* 0x000fe40000004100 */
[--C-:B------:R-:W-:Y:S02]  /*2720*/  HADD2.F32 R13, -RZ, R19.reuse.H0_H0 ;  /* 0x20000013ff0d7230 */ /* 0x100fe40000004100 */
[----:B------:R-:W-:Y:S02]  /*2730*/  HADD2.F32 R12, -RZ, R19.H1_H1 ;  /* 0x30000013ff0c7230 */ /* 0x000fe40000004100 */
[----:B------:R-:W-:Y:S02]  /*2740*/  HADD2.F32 R9, -RZ, R10.H0_H0 ;  /* 0x2000000aff097230 */ /* 0x000fe40000004100 */
[----:B------:R-:W-:Y:S02]  /*2750*/  HADD2.F32 R18, -RZ, R18.H1_H1 ;  /* 0x30000012ff127230 */ /* 0x000fe40000004100 */
[----:B------:R-:W-:-:S02]  /*2760*/  HADD2.F32 R10, -RZ, R10.H1_H1 ;  /* 0x3000000aff0a7230 */ /* 0x000fc40000004100 */
[--C-:B------:R-:W-:Y:S02]  /*2770*/  HADD2.F32 R19, -RZ, R11.reuse.H0_H0 ;  /* 0x2000000bff137230 */ /* 0x100fe40000004100 */
[----:B------:R-:W-:Y:S02]  /*2780*/  HADD2.F32 R40, -RZ, R11.H1_H1 ;  /* 0x3000000bff287230 */ /* 0x000fe40000004100 */
[----:B--2---:R-:W-:Y:S02]  /*2790*/  HADD2.F32 R11, -RZ, R20.H0_H0 ;  /* 0x20000014ff0b7230 */ /* 0x004fe40000004100 */
[----:B------:R-:W-:Y:S02]  /*27a0*/  HADD2.F32 R16, -RZ, R32.H0_H0 ;  /* 0x20000020ff107230 */ /* 0x000fe40000004100 */
[----:B------:R-:W-:Y:S01]  /*27b0*/  FFMA.FTZ R14, R14, R24, R73 ;  /* 0x000000180e0e7223 */ /* 0x000fe20000010049 */
        /* <DEDUP_REMOVED lines=9> */
[----:B------:R-:W-:Y:S01]  /*2850*/  FFMA.FTZ R8, R8, R26, R45 ;  /* 0x0000001a08087223 */ /* 0x000fe2000001002d */
[----:B------:R-:W-:-:S02]  /*2860*/  HADD2.F32 R33, -RZ, R33.H1_H1 ;  /* 0x30000021ff217230 */ /* 0x000fc40000004100 */
[----:B------:R-:W-:Y:S01]  /*2870*/  FFMA.FTZ R17, R18, R24, R17 ;  /* 0x0000001812117223 */ /* 0x000fe20000010011 */
[----:B------:R-:W-:Y:S01]  /*2880*/  FADD.FTZ R20, R11, R20 ;  /* 0x000000140b147221 */ /* 0x000fe20000010000 */
[----:B------:R-:W-:Y:S02]  /*2890*/  HADD2.F32 R14, -RZ, R22.H0_H0 ;  /* 0x20000016ff0e7230 */ /* 0x000fe40000004100 */
[----:B------:R-:W-:Y:S01]  /*28a0*/  FFMA.FTZ R9, R9, R27, R30 ;  /* 0x0000001b09097223 */ /* 0x000fe2000001001e */
[--C-:B------:R-:W-:Y:S02]  /*28b0*/  HADD2.F32 R15, -RZ, R34.reuse.H0_H0 ;  /* 0x20000022ff0f7230 */ /* 0x100fe40000004100 */
[----:B------:R-:W-:Y:S01]  /*28c0*/  FFMA.FTZ R8, R21, R33, R8 ;  /* 0x0000002115087223 */ /* 0x000fe20000010008 */
[----:B------:R-:W-:Y:S01]  /*28d0*/  FADD.FTZ R17, R17, R20 ;  /* 0x0000001411117221 */ /* 0x000fe20000010000 */
[----:B------:R-:W-:Y:S02]  /*28e0*/  HADD2.F32 R34, -RZ, R34.H1_H1 ;  /* 0x30000022ff227230 */ /* 0x000fe40000004100 */
[----:B------:R-:W-:Y:S01]  /*28f0*/  FFMA.FTZ R28, R47, R44, R28 ;  /* 0x0000002c2f1c7223 */ /* 0x000fe2000001001c */
[----:B------:R-:W-:-:S02]  /*2900*/  HADD2.F32 R11, -RZ, R22.H1_H1 ;  /* 0x30000016ff0b7230 */ /* 0x000fc40000004100 */
[----:B------:R-:W-:Y:S01]  /*2910*/  FFMA.FTZ R9, R14, R15, R9 ;  /* 0x0000000f0e097223 */ /* 0x000fe20000010009 */
        /* <DEDUP_REMOVED lines=26> */
.L_x_22159:
[----:B------:R-:W-:-:S05]  /*2ac0*/  IMAD.MOV.U32 R9, RZ, RZ, -0x800001 ;  /* 0xff7fffffff097424 */ /* 0x000fca00078e00ff */
[----:B------:R0:W-:Y:S02]  /*2ad0*/  STS [R60], R9 ;  /* 0x000000093c007388 */ /* 0x0001e40000000800 */
.L_x_22160:
[----:B------:R-:W-:Y:S05]  /*2ae0*/  BSYNC B1 ;  /* 0x0000000000017941 */ /* 0x000fea0003800000 */
.L_x_22158:
        /* <DEDUP_REMOVED lines=9> */
.L_x_22157:
[----:B------:R-:W-:Y:S05]  /*2b80*/  BSYNC B0 ;  /* 0x0000000000007941 */ /* 0x000fea0003800000 */
.L_x_22156:
        /* <DEDUP_REMOVED lines=61> */
.L_x_22166:
        /* <DEDUP_REMOVED lines=11> */
.L_x_22165:
[----:B------:R-:W-:Y:S05]  /*3010*/  BSYNC B1 ;  /* 0x0000000000017941 */ /* 0x000fea0003800000 */
.L_x_22164:
        /* <DEDUP_REMOVED lines=14> */
.L_x_22169:
        /* <DEDUP_REMOVED lines=100> */
.L_x_22168:
[----:B------:R-:W-:Y:S05]  /*3740*/  BSYNC B1 ;  /* 0x0000000000017941 */ /* 0x000fea0003800000 */
.L_x_22167:
        /* <DEDUP_REMOVED lines=55> */
.L_x_22171:
[----:B------:R-:W-:Y:S05]  /*3ac0*/  BSYNC B1 ;  /* 0x0000000000017941 */ /* 0x000fea0003800000 */
.L_x_22170:
        /* <DEDUP_REMOVED lines=26> */
.L_x_22163:
[----:B------:R-:W-:Y:S05]  /*3c70*/  BSYNC B0 ;  /* 0x0000000000007941 */ /* 0x000fea0003800000 */
.L_x_22162:
        /* <DEDUP_REMOVED lines=48> */
.L_x_22176:
        /* <DEDUP_REMOVED lines=8> */
.L_x_22175:
[----:B------:R-:W-:Y:S05]  /*4000*/  BSYNC B1 ;  /* 0x0000000000017941 */ /* 0x000fea0003800000 */
.L_x_22174:
        /* <DEDUP_REMOVED lines=14> */
.L_x_22179:
        /* <DEDUP_REMOVED lines=52> */
.L_x_22178:
[----:B------:R-:W-:Y:S05]  /*4430*/  BSYNC B1 ;  /* 0x0000000000017941 */ /* 0x000fea0003800000 */
.L_x_22177:
        /* <DEDUP_REMOVED lines=31> */
.L_x_22181:
[----:B------:R-:W-:Y:S05]  /*4630*/  BSYNC B1 ;  /* 0x0000000000017941 */ /* 0x000fea0003800000 */
.L_x_22180:
        /* <DEDUP_REMOVED lines=14> */
.L_x_22173:
[----:B------:R-:W-:Y:S05]  /*4720*/  BSYNC B0 ;  /* 0x0000000000007941 */ /* 0x000fea0003800000 */
.L_x_22172:
        /* <DEDUP_REMOVED lines=10> */
[----:B-1----:R-:W-:Y:S02]  /*47d0*/  CS2R R12, SRZ ;  /* 0x00000000000c7805 */ /* 0x002fe4000001ff00 */
[----:B------:R-:W-:-:S02]  /*47e0*/  CS2R R10, SRZ ;  /* 0x00000000000a7805 */ /* 0x000fc4000001ff00 */
[----:B0-----:R-:W-:Y:S01]  /*47f0*/  CS2R R8, SRZ ;  /* 0x0000000000087805 */ /* 0x001fe2000001ff00 */
[----:B------:R-:W-:Y:S06]  /*4800*/  BRA `(.L_x_22184) ;  /* 0x0000003000f47947 */ /* 0x000fec0003800000 */
.L_x_22183:
[----:B------:R-:W2:Y:S01]  /*4810*/  I2F.RP R10, R2 ;  /* 0x00000002000a7306 */ /* 0x000ea20000209400 */
[----:B------:R-:W-:Y:S01]  /*4820*/  SHF.R.S32.HI R6, RZ, 0x1f, R3 ;  /* 0x0000001fff067819 */ /* 0x000fe20000011403 */
[----:B------:R-:W-:Y:S01]  /*4830*/  ULDC.64 UR4, c[0x0][0x238] ;  /* 0x00008e0000047ab9 */ /* 0x000fe20000000a00 */
[----:B01----:R-:W-:Y:S01]  /*4840*/  IADD3 R7, P0, R66, R63, RZ ;  /* 0x0000003f42077210 */ /* 0x003fe20007f1e0ff */
[----:B------:R-:W0:Y:S01]  /*4850*/  LDC R44, c[0x0][0x25c] ;  /* 0x00009700ff2c7b82 */ /* 0x000e220000000800 */
[----:B------:R-:W-:Y:S01]  /*4860*/  LEA.HI R14, R6, R3, RZ, 0x2 ;  /* 0x00000003060e7211 */ /* 0x000fe200078f10ff */
[----:B------:R-:W-:Y:S01]  /*4870*/  ULDC UR7, c[0x0][0x260] ;  /* 0x0000980000077ab9 */ /* 0x000fe20000000800 */
[----:B------:R-:W-:Y:S01]  /*4880*/  LEA.HI.X.SX32 R54, R66, R54, 0x1, P0 ;  /* 0x0000003642367211 */ /* 0x000fe200000f0eff */
[----:B------:R-:W-:Y:S01]  /*4890*/  IMAD R74, R0, UR7, RZ ;  /* 0x00000007004a7c24 */ /* 0x000fe2000f8e02ff */
        /* <DEDUP_REMOVED lines=8> */
[----:B------:R-:W-:Y:S01]  /*4920*/  MOV R8, RZ ;  /* 0x000000ff00087202 */ /* 0x000fe20000000f00 */
[----:B------:R-:W-:Y:S01]  /*4930*/  IMAD.SHL.U32 R14, R14, 0x8, RZ ;  /* 0x000000080e0e7824 */ /* 0x000fe200078e00ff */
[----:B------:R-:W-:Y:S01]  /*4940*/  ULDC UR6, c[0x0][0x27c] ;  /* 0x00009f0000067ab9 */ /* 0x000fe20000000800 */
[C---:B------:R-:W-:Y:S01]  /*4950*/  IMAD R45, R66.reuse, 0x4, R15 ;  /* 0x00000004422d7824 */ /* 0x040fe200078e020f */
[----:B------:R-:W-:Y:S01]  /*4960*/  HFMA2.MMA R40, -RZ, RZ, 0, 0 ;  /* 0x00000000ff287435 */ /* 0x000fe200000001ff */
[----:B------:R-:W-:Y:S01]  /*4970*/  IMAD.SHL.U32 R42, R66, 0x20, RZ ;  /* 0x00000020422a7824 */ /* 0x000fe200078e00ff */
[----:B------:R-:W-:-:S02]  /*4980*/  LOP3.LUT R14, R14, 0xffffffe0, RZ, 0xc0, !PT ;  /* 0xffffffe00e0e7812 */ /* 0x000fc400078ec0ff */
[----:B------:R-:W-:Y:S02]  /*4990*/  CS2R R38, SRZ ;  /* 0x0000000000267805 */ /* 0x000fe4000001ff00 */
[----:B------:R-:W-:Y:S02]  /*49a0*/  IADD3 R41, -R66, -0x1, R55 ;  /* 0xffffffff42297810 */ /* 0x000fe40007ffe137 */
[----:B------:R-:W-:Y:S02]  /*49b0*/  CS2R R36, SRZ ;  /* 0x0000000000247805 */ /* 0x000fe4000001ff00 */
[----:B------:R-:W-:Y:S02]  /*49c0*/  LEA R65, R15, R14, 0x3 ;  /* 0x0000000e0f417211 */ /* 0x000fe400078e18ff */
[----:B------:R-:W-:Y:S02]  /*49d0*/  CS2R R34, SRZ ;  /* 0x0000000000227805 */ /* 0x000fe4000001ff00 */
[----:B------:R-:W-:-:S02]  /*49e0*/  CS2R R32, SRZ ;  /* 0x0000000000207805 */ /* 0x000fc4000001ff00 */
[----:B------:R-:W-:Y:S02]  /*49f0*/  CS2R R12, SRZ ;  /* 0x00000000000c7805 */ /* 0x000fe4000001ff00 */
[----:B------:R-:W-:Y:S01]  /*4a00*/  IADD3 R43, R4, -UR6, RZ ;  /* 0x80000006042b7c10 */ /* 0x000fe2000fffe0ff */
[----:B--2---:R-:W-:Y:S01]  /*4a10*/  VIADD R9, R10, 0xffffffe ;  /* 0x0ffffffe0a097836 */ /* 0x004fe20000000000 */
[----:B0-----:R-:W-:Y:S01]  /*4a20*/  SHF.R.S32.HI R44, RZ, 0x1f, R44 ;  /* 0x0000001fff2c7819 */ /* 0x001fe2000001142c */
[----:B------:R-:W-:Y:S01]  /*4a30*/  IMAD R48, R15, 0x8, R42 ;  /* 0x000000080f307824 */ /* 0x000fe200078e022a */
[----:B------:R-:W-:Y:S01]  /*4a40*/  SHF.R.S32.HI R75, RZ, 0x1f, R74 ;  /* 0x0000001fff4b7819 */ /* 0x000fe2000001144a */
[C---:B------:R-:W-:Y:S01]  /*4a50*/  VIADD R63, R65.reuse, 0x300 ;  /* 0x00000300413f7836 */ /* 0x040fe20000000000 */
[C---:B------:R-:W-:Y:S01]  /*4a60*/  IADD3 R64, R65.reuse, 0x200, RZ ;  /* 0x0000020041407810 */ /* 0x040fe20007ffe0ff */
[----:B------:R-:W0:Y:S01]  /*4a70*/  F2I.FTZ.U32.TRUNC.NTZ R9, R9 ;  /* 0x0000000900097305 */ /* 0x000e22000021f000 */
[----:B-1----:R-:W-:Y:S01]  /*4a80*/  ULEA UR4, UR5, UR4, 0x18 ;  /* 0x0000000405047291 */ /* 0x002fe2000f8ec03f */
[C---:B------:R-:W-:Y:S01]  /*4a90*/  IADD3 R62, R65.reuse, 0x400, RZ ;  /* 0x00000400413e7810 */ /* 0x040fe20007ffe0ff */
[C---:B------:R-:W-:Y:S01]  /*4aa0*/  VIADD R61, R65.reuse, 0x500 ;  /* 0x00000500413d7836 */ /* 0x040fe20000000000 */
[C---:B------:R-:W-:Y:S01]  /*4ab0*/  IADD3 R60, R65.reuse, 0x600, RZ ;  /* 0x00000600413c7810 */ /* 0x040fe20007ffe0ff */
[C---:B------:R-:W-:Y:S01]  /*4ac0*/  VIADD R59, R65.reuse, 0x700 ;  /* 0x00000700413b7836 */ /* 0x040fe20000000000 */
[C---:B------:R-:W-:Y:S01]  /*4ad0*/  IADD3 R58, R65.reuse, 0x800, RZ ;  /* 0x00000800413a7810 */ /* 0x040fe20007ffe0ff */
[----:B------:R-:W-:Y:S01]  /*4ae0*/  VIADD R57, R65, 0x900 ;  /* 0x0000090041397836 */ /* 0x000fe20000000000 */
[----:B------:R-:W-:Y:S01]  /*4af0*/  LEA R45, R45, UR4, 0x5 ;  /* 0x000000042d2d7c11 */ /* 0x000fe2000f8e28ff */
[C---:B------:R-:W-:Y:S01]  /*4b00*/  VIADD R52, R65.reuse, 0xb00 ;  /* 0x00000b0041347836 */ /* 0x040fe20000000000 */
[C---:B------:R-:W-:Y:S01]  /*4b10*/  IADD3 R53, R65.reuse, 0xa00, RZ ;  /* 0x00000a0041357810 */ /* 0x040fe20007ffe0ff */
[C---:B------:R-:W-:Y:S01]  /*4b20*/  VIADD R50, R65.reuse, 0xd00 ;  /* 0x00000d0041327836 */ /* 0x040fe20000000000 */
[----:B------:R-:W-:Y:S01]  /*4b30*/  IADD3 R51, R65, 0xc00, RZ ;  /* 0x00000c0041337810 */ /* 0x000fe20007ffe0ff */
[----:B------:R-:W-:Y:S01]  /*4b40*/  VIADD R45, R45, 0x10 ;  /* 0x000000102d2d7836 */ /* 0x000fe20000000000 */
[----:B------:R-:W-:-:S02]  /*4b50*/  IADD3 R49, R65, 0xe00, RZ ;  /* 0x00000e0041317810 */ /* 0x000fc40007ffe0ff */
[----:B0-----:R-:W-:-:S05]  /*4b60*/  IADD3 R11, RZ, -R9, RZ ;  /* 0x80000009ff0b7210 */ /* 0x001fca0007ffe0ff */
[----:B------:R-:W-:-:S04]  /*4b70*/  IMAD R11, R11, R2, RZ ;  /* 0x000000020b0b7224 */ /* 0x000fc800078e02ff */
[----:B------:R-:W-:Y:S01]  /*4b80*/  IMAD.HI.U32 R3, R9, R11, R8 ;  /* 0x0000000b09037227 */ /* 0x000fe200078e0008 */
[----:B------:R-:W-:Y:S02]  /*4b90*/  CS2R R10, SRZ ;  /* 0x00000000000a7805 */ /* 0x000fe4000001ff00 */
[----:B------:R-:W-:Y:S01]  /*4ba0*/  MOV R8, RZ ;  /* 0x000000ff00087202 */ /* 0x000fe20000000f00 */
[----:B------:R-:W-:-:S07]  /*4bb0*/  IMAD.MOV.U32 R9, RZ, RZ, RZ ;  /* 0x000000ffff097224 */ /* 0x000fce00078e00ff */
.L_x_22217:
        /* <DEDUP_REMOVED lines=19> */
[----:B------:R0:W1:Y:S07]  /*4cf0*/  F2I.FTZ.U32.TRUNC.NTZ R15, R14 ;  /* 0x0000000e000f7305 */ /* 0x00006e000021f000 */
[----:B------:R-:W-:Y:S01]  /*4d00*/  @P0 IADD3 R0, R0, 0x1, RZ ;  /* 0x0000000100000810 */ /* 0x000fe20007ffe0ff */
[----:B0-----:R-:W-:-:S04]  /*4d10*/  IMAD.MOV.U32 R14, RZ, RZ, RZ ;  /* 0x000000ffff0e7224 */ /* 0x001fc800078e00ff */
[----:B------:R-:W-:Y:S02]  /*4d20*/  IMAD.MOV.U32 R16, RZ, RZ, R0 ;  /* 0x000000ffff107224 */ /* 0x000fe400078e0000 */
[----:B-1----:R-:W-:-:S03]  /*4d30*/  IMAD.MOV R4, RZ, RZ, -R15 ;  /* 0x000000ffff047224 */ /* 0x002fc600078e0a0f */
[----:B------:R-:W-:Y:S02]  /*4d40*/  @!P2 IADD3 R16, RZ, -R16, RZ ;  /* 0x80000010ff10a210 */ /* 0x000fe40007ffe0ff */
[----:B------:R-:W-:Y:S01]  /*4d50*/  @!P1 LOP3.LUT R16, RZ, R17, RZ, 0x33, !PT ;  /* 0x00000011ff109212 */ /* 0x000fe200078e33ff */
[----:B------:R-:W-:Y:S01]  /*4d60*/  IMAD R17, R4, R19, RZ ;  /* 0x0000001304117224 */ /* 0x000fe200078e02ff */
[----:B------:R-:W-:Y:S02]  /*4d70*/  ISETP.NE.AND P2, PT, R20, RZ, PT ;  /* 0x000000ff1400720c */ /* 0x000fe40003f45270 */
[----:B------:R-:W-:Y:S01]  /*4d80*/  IADD3 R0, R5, R16, RZ ;  /* 0x0000001005007210 */ /* 0x000fe20007ffe0ff */
        /* <DEDUP_REMOVED lines=18> */
[----:B------:R-:W-:Y:S02]  /*4eb0*/  ISETP.NE.AND P0, PT, R41, RZ, PT ;  /* 0x000000ff2900720c */ /* 0x000fe40003f05270 */
        /* <DEDUP_REMOVED lines=8> */
[----:B------:R-:W-:Y:S01]  /*4f40*/  IMAD R0, R0, UR8, RZ ;  /* 0x0000000800007c24 */ /* 0x000fe2000f8e02ff */
[----:B------:R-:W-:-:S03]  /*4f50*/  IADD3 R18, P2, R65, R76, RZ ;  /* 0x0000004c41127210 */ /* 0x000fc60007f5e0ff */
[----:B------:R-:W-:Y:S01]  /*4f60*/  IMAD R25, R25, R44, R0 ;  /* 0x0000002c19197224 */ /* 0x000fe200078e0200 */
[----:B0-----:R-:W-:Y:S02]  /*4f70*/  LEA R26, P6, R18, R14, 0x1 ;  /* 0x0000000e121a7211 */ /* 0x001fe400078c08ff */
[-C--:B------:R-:W-:Y:S01]  /*4f80*/  IADD3 R0, P1, R63, R76.reuse, RZ ;  /* 0x0000004c3f007210 */ /* 0x080fe20007f3e0ff */
[----:B------:R-:W-:Y:S01]  /*4f90*/  IMAD.IADD R70, R77, 0x1, R25 ;  /* 0x000000014d467824 */ /* 0x000fe200078e0219 */
[----:B------:R-:W-:Y:S02]  /*4fa0*/  IADD3 R25, P5, R64, R76, RZ ;  /* 0x0000004c40197210 */ /* 0x000fe40007fbe0ff */
[----:B------:R-:W-:Y:S02]  /*4fb0*/  LEA R28, P4, R0, R14, 0x1 ;  /* 0x0000000e001c7211 */ /* 0x000fe400078808ff */
[----:B------:R-:W-:Y:S02]  /*4fc0*/  LEA.HI.X.SX32 R19, R65, R70, 0x1, P2 ;  /* 0x0000004641137211 */ /* 0x000fe400010f0eff */
[----:B------:R-:W-:-:S02]  /*4fd0*/  IADD3 R4, P2, R62, R76, RZ ;  /* 0x0000004c3e047210 */ /* 0x000fc40007f5e0ff */
[----:B------:R-:W-:Y:S02]  /*4fe0*/  LEA.HI.X R27, R18, R15, R19, 0x1, P6 ;  /* 0x0000000f121b7211 */ /* 0x000fe400030f0c13 */
[----:B------:R-:W-:Y:S02]  /*4ff0*/  LEA R24, P3, R25, R14, 0x1 ;  /* 0x0000000e19187211 */ /* 0x000fe400078608ff */
[----:B------:R-:W-:Y:S01]  /*5000*/  LEA.HI.X.SX32 R20, R64, R70, 0x1, P5 ;  /* 0x0000004640147211 */ /* 0x000fe200028f0eff */
[----:B------:R0:W5:Y:S01]  /*5010*/  LDG.E.128.CONSTANT R16, desc[UR10][R26.64] ;  /* 0x0000000a1a107981 */ /* 0x000162000c1e9d00 */
[----:B------:R-:W-:Y:S09]  /*5020*/  @P0 BRA `(.L_x_22188) ;  /* 0x00000000007c0947 */ /* 0x000ff20003800000 */
[C---:B------:R-:W-:Y:S01]  /*5030*/  IADD3 R30, R48.reuse, 0x2, RZ ;  /* 0x00000002301e7810 */ /* 0x040fe20007ffe0ff */
[C---:B------:R-:W-:Y:S01]  /*5040*/  VIADD R54, R48.reuse, 0x3 ;  /* 0x0000000330367836 */ /* 0x040fe20000000000 */
[----:B------:R-:W-:Y:S02]  /*5050*/  IADD3 R46, R48, 0x4, RZ ;  /* 0x00000004302e7810 */ /* 0x000fe40007ffe0ff */
[-C--:B------:R-:W-:Y:S02]  /*5060*/  ISETP.GE.AND P5, PT, R30, R67.reuse, PT ;  /* 0x000000431e00720c */ /* 0x080fe40003fa6270 */
[-C--:B------:R-:W-:Y:S02]  /*5070*/  ISETP.GE.AND P6, PT, R54, R67.reuse, PT ;  /* 0x000000433600720c */ /* 0x080fe40003fc6270 */
[C---:B-----5:R-:W-:Y:S02]  /*5080*/  SEL R30, R17.reuse, RZ, !P5 ;  /* 0x000000ff111e7207 */ /* 0x060fe40006800000 */
[----:B------:R-:W-:Y:S01]  /*5090*/  ISETP.GE.AND P5, PT, R46, R67, PT ;  /* 0x000000432e00720c */ /* 0x000fe20003fa6270 */
[----:B------:R-:W-:Y:S01]  /*50a0*/  VIADD R46, R48, 0x5 ;  /* 0x00000005302e7836 */ /* 0x000fe20000000000 */
[----:B------:R-:W-:-:S02]  /*50b0*/  PRMT R17, R17, 0x7632, R17 ;  /* 0x0000763211117816 */ /* 0x000fc40000000011 */
[----:B------:R-:W-:Y:S02]  /*50c0*/  SEL R21, R18, RZ, !P5 ;  /* 0x000000ff12157207 */ /* 0x000fe40006800000 */
[----:B------:R-:W-:Y:S02]  /*50d0*/  SEL R17, R17, RZ, !P6 ;  /* 0x000000ff11117207 */ /* 0x000fe40007000000 */
[-C--:B------:R-:W-:Y:S02]  /*50e0*/  ISETP.GE.AND P6, PT, R46, R67.reuse, PT ;  /* 0x000000432e00720c */ /* 0x080fe40003fc6270 */
[----:B------:R-:W-:Y:S02]  /*50f0*/  IADD3 R46, R48, 0x6, RZ ;  /* 0x00000006302e7810 */ /* 0x000fe40007ffe0ff */
[----:B------:R-:W-:Y:S02]  /*5100*/  PRMT R18, R18, 0x7632, R18 ;  /* 0x0000763212127816 */ /* 0x000fe40000000012 */
[----:B------:R-:W-:Y:S01]  /*5110*/  ISETP.GE.AND P5, PT, R46, R67, PT ;  /* 0x000000432e00720c */ /* 0x000fe20003fa6270 */
[----:B------:R-:W-:Y:S01]  /*5120*/  VIADD R46, R48, 0x7 ;  /* 0x00000007302e7836 */ /* 0x000fe20000000000 */
[----:B------:R-:W-:-:S02]  /*5130*/  SEL R18, R18, RZ, !P6 ;  /* 0x000000ff12127207 */ /* 0x000fc40007000000 */
[C---:B------:R-:W-:Y:S02]  /*5140*/  PRMT R31, R19.reuse, 0x7632, R31 ;  /* 0x00007632131f7816 */ /* 0x040fe4000000001f */
[-C--:B------:R-:W-:Y:S02]  /*5150*/  ISETP.GE.AND P6, PT, R46, R67.reuse, PT ;  /* 0x000000432e00720c */ /* 0x080fe40003fc6270 */
[----:B------:R-:W-:Y:S02]  /*5160*/  IADD3 R46, R48, 0x1, RZ ;  /* 0x00000001302e7810 */ /* 0x000fe40007ffe0ff */
[----:B------:R-:W-:Y:S02]  /*5170*/  SEL R19, R19, RZ, !P5 ;  /* 0x000000ff13137207 */ /* 0x000fe40006800000 */
[----:B------:R-:W-:Y:S02]  /*5180*/  ISETP.GE.AND P5, PT, R46, R67, PT ;  /* 0x000000432e00720c */ /* 0x000fe40003fa6270 */
[----:B------:R-:W-:-:S02]  /*5190*/  SEL R46, R31, RZ, !P6 ;  /* 0x000000ff1f2e7207 */ /* 0x000fc40007000000 */
        /* <DEDUP_REMOVED lines=8> */
.L_x_22188:
[----:B------:R-:W-:Y:S05]  /*5220*/  BSYNC B2 ;  /* 0x0000000000027941 */ /* 0x000fea0003800000 */
.L_x_22187:
[----:B------:R-:W-:Y:S01]  /*5230*/  F2FP.F16.F32.PACK_AB R72, R23, R22 ;  /* 0x000000161748723e */ /* 0x000fe200000000ff */
[----:B-----5:R-:W-:Y:S01]  /*5240*/  HMUL2 R17, R68, R17 ;  /* 0x0000001144117232 */ /* 0x020fe20000000000 */
[----:B------:R-:W-:Y:S02]  /*5250*/  LEA.HI.X R25, R25, R15, R20, 0x1, P3 ;  /* 0x0000000f19197211 */ /* 0x000fe400018f0c14 */
[----:B------:R1:W5:Y:S01]  /*5260*/  LDG.E.128.CONSTANT R20, desc[UR10][R26.64+0x200] ;  /* 0x0002000a1a147981 */ /* 0x000362000c1e9d00 */
[----:B------:R-:W-:Y:S02]  /*5270*/  BSSY B2, `(.L_x_22189) ;  /* 0x0000023000027945 */ /* 0x000fe40003800000 */
[----:B------:R-:W-:Y:S01]  /*5280*/  HFMA2.MMA R16, R69, R16, R17 ;  /* 0x0000001045107235 */ /* 0x000fe20000000011 */
[----:B------:R-:W-:Y:S01]  /*5290*/  LEA.HI.X.SX32 R17, R63, R70, 0x1, P1 ;  /* 0x000000463f117211 */ /* 0x000fe200008f0eff */
[----:B------:R-:W-:Y:S09]  /*52a0*/  @P0 BRA `(.L_x_22190) ;  /* 0x00000000007c0947 */ /* 0x000ff20003800000 */
[C---:B01----:R-:W-:Y:S01]  /*52b0*/  VIADD R26, R48.reuse, 0x2 ;  /* 0x00000002301a7836 */ /* 0x043fe20000000000 */
[C---:B------:R-:W-:Y:S01]  /*52c0*/  IADD3 R30, R48.reuse, 0x3, RZ ;  /* 0x00000003301e7810 */ /* 0x040fe20007ffe0ff */
[----:B------:R-:W-:-:S03]  /*52d0*/  VIADD R46, R48, 0x6 ;  /* 0x00000006302e7836 */ /* 0x000fc60000000000 */
[-C--:B------:R-:W-:Y:S01]  /*52e0*/  ISETP.GE.AND P5, PT, R26, R67.reuse, PT ;  /* 0x000000431a00720c */ /* 0x080fe20003fa6270 */
[----:B------:R-:W-:Y:S01]  /*52f0*/  VIADD R26, R48, 0x4 ;  /* 0x00000004301a7836 */ /* 0x000fe20000000000 */
[-C--:B------:R-:W-:Y:S02]  /*5300*/  ISETP.GE.AND P1, PT, R30, R67.reuse, PT ;  /* 0x000000431e00720c */ /* 0x080fe40003f26270 */
[----:B------:R-:W-:Y:S02]  /*5310*/  IADD3 R30, R48, 0x5, RZ ;  /* 0x00000005301e7810 */ /* 0x000fe40007ffe0ff */
[-C--:B------:R-:W-:Y:S02]  /*5320*/  ISETP.GE.AND P6, PT, R26, R67.reuse, PT ;  /* 0x000000431a00720c */ /* 0x080fe40003fc6270 */
[----:B-----5:R-:W-:Y:S02]  /*5330*/  SEL R26, R21, RZ, !P5 ;  /* 0x000000ff151a7207 */ /* 0x020fe40006800000 */
[-C--:B------:R-:W-:Y:S01]  /*5340*/  ISETP.GE.AND P5, PT, R46, R67.reuse, PT ;  /* 0x000000432e00720c */ /* 0x080fe20003fa6270 */
[----:B------:R-:W-:Y:S01]  /*5350*/  VIADD R46, R48, 0x1 ;  /* 0x00000001302e7836 */ /* 0x000fe20000000000 */
[----:B------:R-:W-:-:S02]  /*5360*/  ISETP.GE.AND P3, PT, R30, R67, PT ;  /* 0x000000431e00720c */ /* 0x000fc40003f66270 */
[----:B------:R-:W-:Y:S02]  /*5370*/  PRMT R21, R21, 0x7632, R21 ;  /* 0x0000763215157816 */ /* 0x000fe40000000015 */
[----:B------:R-:W-:Y:S02]  /*5380*/  IADD3 R30, R48, 0x7, RZ ;  /* 0x00000007301e7810 */ /* 0x000fe40007ffe0ff */
[----:B------:R-:W-:Y:S02]  /*5390*/  SEL R27, R23, RZ, !P5 ;  /* 0x000000ff171b7207 */ /* 0x000fe40006800000 */
[----:B------:R-:W-:Y:S02]  /*53a0*/  PRMT R23, R22, 0x7632, R23 ;  /* 0x0000763216177816 */ /* 0x000fe40000000017 */
[----:B------:R-:W-:Y:S02]  /*53b0*/  SEL R21, R21, RZ, !P1 ;  /* 0x000000ff15157207 */ /* 0x000fe40004800000 */
[----:B------:R-:W-:-:S02]  /*53c0*/  ISETP.GE.AND P1, PT, R30, R67, PT ;  /* 0x000000431e00720c */ /* 0x000fc40003f26270 */
[----:B------:R-:W-:Y:S02]  /*53d0*/  SEL R30, R22, RZ, !P6 ;  /* 0x000000ff161e7207 */ /* 0x000fe40007000000 */
[C---:B------:R-:W-:Y:S02]  /*53e0*/  PRMT R31, R23.reuse, 0x7632, R31 ;  /* 0x00007632171f7816 */ /* 0x040fe4000000001f */
[-C--:B------:R-:W-:Y:S02]  /*53f0*/  ISETP.GE.AND P6, PT, R46, R67.reuse, PT ;  /* 0x000000432e00720c */ /* 0x080fe40003fc6270 */
[----:B------:R-:W-:Y:S02]  /*5400*/  ISETP.GE.AND P5, PT, R48, R67, PT ;  /* 0x000000433000720c */ /* 0x000fe40003fa6270 */
[----:B------:R-:W-:Y:S02]  /*5410*/  PRMT R22, R20, 0x7632, R22 ;  /* 0x0000763214167816 */ /* 0x000fe40000000016 */
        /* <DEDUP_REMOVED lines=8> */
.L_x_22190:
[----:B------:R-:W-:Y:S05]  /*54a0*/  BSYNC B2 ;  /* 0x0000000000027941 */ /* 0x000fea0003800000 */
.L_x_22189:
[----:B01----:R-:W5:Y:S02]  /*54b0*/  LDG.E.128.CONSTANT R24, desc[UR10][R24.64] ;  /* 0x0000000a18187981 */ /* 0x003f64000c1e9d00 */
[----:B-----5:R-:W-:Y:S01]  /*54c0*/  HMUL2 R21, R68, R21 ;  /* 0x0000001544157232 */ /* 0x020fe20000000000 */
[----:B------:R-:W-:Y:S01]  /*54d0*/  BSSY B2, `(.L_x_22191) ;  /* 0x0000024000027945 */ /* 0x000fe20003800000 */
[----:B------:R-:W-:Y:S01]  /*54e0*/  LEA.HI.X R29, R0, R15, R17, 0x1, P4 ;  /* 0x0000000f001d7211 */ /* 0x000fe200020f0c11 */
[----:B------:R-:W-:-:S03]  /*54f0*/  HFMA2 R0, R71, R18, R16 ;  /* 0x0000001247007231 */ /* 0x000fc60000000010 */
[----:B------:R-:W-:Y:S01]  /*5500*/  HFMA2.MMA R20, R69, R20, R21 ;  /* 0x0000001445147235 */ /* 0x000fe20000000015 */
[----:B------:R-:W-:Y:S10]  /*5510*/  @P0 BRA `(.L_x_22192) ;  /* 0x00000000007c0947 */ /* 0x000ff40003800000 */
[C---:B------:R-:W-:Y:S01]  /*5520*/  IADD3 R16, R48.reuse, 0x2, RZ ;  /* 0x0000000230107810 */ /* 0x040fe20007ffe0ff */
[----:B------:R-:W-:Y:S01]  /*5530*/  VIADD R18, R48, 0x3 ;  /* 0x0000000330127836 */ /* 0x000fe20000000000 */
[----:B------:R-:W-:Y:S01]  /*5540*/  PRMT R21, R24, 0x7632, R21 ;  /* 0x0000763218157816 */ /* 0x000fe20000000015 */
[----:B------:R-:W-:Y:S01]  /*5550*/  VIADD R30, R48, 0x5 ;  /* 0x00000005301e7836 */ /* 0x000fe20000000000 */
[-C--:B------:R-:W-:Y:S02]  /*5560*/  ISETP.GE.AND P5, PT, R16, R67.reuse, PT ;  /* 0x000000431000720c */ /* 0x080fe40003fa6270 */
[----:B------:R-:W-:Y:S02]  /*5570*/  IADD3 R16, R48, 0x4, RZ ;  /* 0x0000000430107810 */ /* 0x000fe40007ffe0ff */
[----:B------:R-:W-:Y:S02]  /*5580*/  ISETP.GE.AND P1, PT, R18, R67, PT ;  /* 0x000000431200720c */ /* 0x000fe40003f26270 */
[----:B------:R-:W-:-:S02]  /*5590*/  IADD3 R18, R48, 0x6, RZ ;  /* 0x0000000630127810 */ /* 0x000fc40007ffe0ff */
[-C--:B------:R-:W-:Y:S02]  /*55a0*/  ISETP.GE.AND P6, PT, R16, R67.reuse, PT ;  /* 0x000000431000720c */ /* 0x080fe40003fc6270 */
[-C--:B------:R-:W-:Y:S01]  /*55b0*/  ISETP.GE.AND P3, PT, R30, R67.reuse, PT ;  /* 0x000000431e00720c */ /* 0x080fe20003f66270 */
[C---:B------:R-:W-:Y:S01]  /*55c0*/  VIADD R30, R48.reuse, 0x7 ;  /* 0x00000007301e7836 */ /* 0x040fe20000000000 */
[----:B------:R-:W-:Y:S02]  /*55d0*/  IADD3 R16, R48, 0x1, RZ ;  /* 0x0000000130107810 */ /* 0x000fe40007ffe0ff */
[-C--:B------:R-:W-:Y:S02]  /*55e0*/  ISETP.GE.AND P4, PT, R18, R67.reuse, PT ;  /* 0x000000431200720c */ /* 0x080fe40003f86270 */
[----:B------:R-:W-:Y:S02]  /*55f0*/  SEL R17, R26, RZ, !P6 ;  /* 0x000000ff1a117207 */ /* 0x000fe40007000000 */
[----:B------:R-:W-:-:S02]  /*5600*/  ISETP.GE.AND P6, PT, R16, R67, PT ;  /* 0x000000431000720c */ /* 0x000fc40003fc6270 */
[----:B------:R-:W-:Y:S02]  /*5610*/  SEL R18, R25, RZ, !P5 ;  /* 0x000000ff19127207 */ /* 0x000fe40006800000 */
        /* <DEDUP_REMOVED lines=15> */
.L_x_22192:
[----:B------:R-:W-:Y:S05]  /*5710*/  BSYNC B2 ;  /* 0x0000000000027941 */ /* 0x000fea0003800000 */
.L_x_22191:
[----:B------:R-:W-:Y:S01]  /*5720*/  HFMA2 R0, R72, R19, R0 ;  /* 0x0000001348007231 */ /* 0x000fe20000000000 */
[----:B------:R-:W-:Y:S01]  /*5730*/  HFMA2.MMA R22, R71, R22, R20 ;  /* 0x0000001647167235 */ /* 0x000fe20000000014 */
[----:B------:R0:W5:Y:S01]  /*5740*/  LDG.E.128.CONSTANT R16, desc[UR10][R28.64] ;  /* 0x0000000a1c107981 */ /* 0x000162000c1e9d00 */
[----:B------:R-:W-:Y:S01]  /*5750*/  HMUL2 R46, R68, R25 ;  /* 0x00000019442e7232 */ /* 0x000fe20000000000 */
[----:B------:R-:W-:Y:S03]  /*5760*/  BSSY B2, `(.L_x_22193) ;  /* 0x0000022000027945 */ /* 0x000fe60003800000 */
[----:B------:R-:W-:Y:S01]  /*5770*/  HFMA2 R46, R69, R24, R46 ;  /* 0x00000018452e7231 */ /* 0x000fe2000000002e */
[----:B------:R-:W-:Y:S06]  /*5780*/  @P0 BRA `(.L_x_22194) ;  /* 0x00000000007c0947 */ /* 0x000fec0003800000 */
[C---:B------:R-:W-:Y:S01]  /*5790*/  VIADD R24, R48.reuse, 0x2 ;  /* 0x0000000230187836 */ /* 0x040fe20000000000 */
[C---:B0-----:R-:W-:Y:S01]  /*57a0*/  IADD3 R28, R48.reuse, 0x3, RZ ;  /* 0x00000003301c7810 */ /* 0x041fe20007ffe0ff */
[C---:B------:R-:W-:Y:S01]  /*57b0*/  VIADD R20, R48.reuse, 0x4 ;  /* 0x0000000430147836 */ /* 0x040fe20000000000 */
[----:B------:R-:W-:Y:S02]  /*57c0*/  IADD3 R30, R48, 0x7, RZ ;  /* 0x00000007301e7810 */ /* 0x000fe40007ffe0ff */
[-C--:B------:R-:W-:Y:S02]  /*57d0*/  ISETP.GE.AND P5, PT, R24, R67.reuse, PT ;  /* 0x000000431800720c */ /* 0x080fe40003fa6270 */
[----:B------:R-:W-:Y:S02]  /*57e0*/  IADD3 R24, R48, 0x5, RZ ;  /* 0x0000000530187810 */ /* 0x000fe40007ffe0ff */
[-C--:B------:R-:W-:Y:S01]  /*57f0*/  ISETP.GE.AND P1, PT, R28, R67.reuse, PT ;  /* 0x000000431c00720c */ /* 0x080fe20003f26270 */
[----:B------:R-:W-:Y:S01]  /*5800*/  VIADD R28, R48, 0x6 ;  /* 0x00000006301c7836 */ /* 0x000fe20000000000 */
[----:B------:R-:W-:-:S02]  /*5810*/  ISETP.GE.AND P6, PT, R20, R67, PT ;  /* 0x000000431400720c */ /* 0x000fc40003fc6270 */
[-C--:B------:R-:W-:Y:S01]  /*5820*/  ISETP.GE.AND P3, PT, R24, R67.reuse, PT ;  /* 0x000000431800720c */ /* 0x080fe20003f66270 */
[----:B------:R-:W-:Y:S01]  /*5830*/  VIADD R24, R48, 0x1 ;  /* 0x0000000130187836 */ /* 0x000fe20000000000 */
[-C--:B------:R-:W-:Y:S02]  /*5840*/  ISETP.GE.AND P4, PT, R28, R67.reuse, PT ;  /* 0x000000431c00720c */ /* 0x080fe40003f86270 */
[----:B-----5:R-:W-:Y:S02]  /*5850*/  SEL R21, R18, RZ, !P6 ;  /* 0x000000ff12157207 */ /* 0x020fe40007000000 */
[C---:B------:R-:W-:Y:S02]  /*5860*/  PRMT R18, R17.reuse, 0x7632, R18 ;  /* 0x0000763211127816 */ /* 0x040fe40000000012 */
        /* <DEDUP_REMOVED lines=17> */
.L_x_22194:
[----:B------:R-:W-:Y:S05]  /*5980*/  BSYNC B2 ;  /* 0x0000000000027941 */ /* 0x000fea0003800000 */
.L_x_22193:
[----:B------:R-:W-:Y:S01]  /*5990*/  LEA R20, P3, R4, R14, 0x1 ;  /* 0x0000000e04147211 */ /* 0x000fe200078608ff */
[----:B-----5:R-:W-:Y:S01]  /*59a0*/  HMUL2 R17, R68, R17 ;  /* 0x0000001144117232 */ /* 0x020fe20000000000 */
[----:B------:R-:W-:Y:S01]  /*59b0*/  LEA.HI.X.SX32 R21, R62, R70, 0x1, P2 ;  /* 0x000000463e157211 */ /* 0x000fe200010f0eff */
[----:B------:R-:W-:Y:S01]  /*59c0*/  HFMA2.MMA R46, R71, R26, R46 ;  /* 0x0000001a472e7235 */ /* 0x000fe2000000002e */
[-C--:B------:R-:W-:Y:S02]  /*59d0*/  IADD3 R25, P4, R61, R76.reuse, RZ ;  /* 0x0000004c3d197210 */ /* 0x080fe40007f9e0ff */
[----:B------:R-:W-:Y:S01]  /*59e0*/  LEA.HI.X R21, R4, R15, R21, 0x1, P3 ;  /* 0x0000000f04157211 */ /* 0x000fe200018f0c15 */
[----:B------:R-:W-:Y:S01]  /*59f0*/  HFMA2 R4, R72, R23, R22 ;  /* 0x0000001748047231 */ /* 0x000fe20000000016 */
[----:B------:R-:W-:Y:S01]  /*5a00*/  HFMA2.MMA R47, R69, R16, R17 ;  /* 0x00000010452f7235 */ /* 0x000fe20000000011 */
[----:B------:R-:W-:Y:S01]  /*5a10*/  BSSY B2, `(.L_x_22195) ;  /* 0x0000026000027945 */ /* 0x000fe20003800000 */
[----:B------:R-:W-:-:S02]  /*5a20*/  IADD3 R17, P1, R60, R76, RZ ;  /* 0x0000004c3c117210 */ /* 0x000fc40007f3e0ff */
[----:B------:R-:W5:Y:S01]  /*5a30*/  LDG.E.128.CONSTANT R20, desc[UR10][R20.64] ;  /* 0x0000000a14147981 */ /* 0x000f62000c1e9d00 */
[----:B------:R-:W-:-:S05]  /*5a40*/  LEA R24, P2, R25, R14, 0x1 ;  /* 0x0000000e19187211 */ /* 0x000fca00078408ff */
[----:B------:R-:W-:Y:S01]  /*5a50*/  HFMA2 R47, R71, R18, R47 ;  /* 0x00000012472f7231 */ /* 0x000fe2000000002f */
[----:B------:R-:W-:Y:S01]  /*5a60*/  LEA.HI.X.SX32 R18, R61, R70, 0x1, P4 ;  /* 0x000000463d127211 */ /* 0x000fe200020f0eff */
[----:B------:R-:W-:Y:S06]  /*5a70*/  @P0 BRA `(.L_x_22196) ;  /* 0x00000000007c0947 */ /* 0x000fec0003800000 */
[C---:B------:R-:W-:Y:S01]  /*5a80*/  VIADD R26, R48.reuse, 0x3 ;  /* 0x00000003301a7836 */ /* 0x040fe20000000000 */
[----:B------:R-:W-:-:S04]  /*5a90*/  IADD3 R16, R48, 0x2, RZ ;  /* 0x0000000230107810 */ /* 0x000fc80007ffe0ff */
[-C--:B------:R-:W-:Y:S01]  /*5aa0*/  ISETP.GE.AND P3, PT, R26, R67.reuse, PT ;  /* 0x000000431a00720c */ /* 0x080fe20003f66270 */
[----:B------:R-:W-:Y:S01]  /*5ab0*/  VIADD R26, R48, 0x5 ;  /* 0x00000005301a7836 */ /* 0x000fe20000000000 */
[-C--:B------:R-:W-:Y:S02]  /*5ac0*/  ISETP.GE.AND P5, PT, R16, R67.reuse, PT ;  /* 0x000000431000720c */ /* 0x080fe40003fa6270 */
[----:B------:R-:W-:Y:S02]  /*5ad0*/  IADD3 R16, R48, 0x4, RZ ;  /* 0x0000000430107810 */ /* 0x000fe40007ffe0ff */
[-C--:B------:R-:W-:Y:S02]  /*5ae0*/  ISETP.GE.AND P4, PT, R26, R67.reuse, PT ;  /* 0x000000431a00720c */ /* 0x080fe40003f86270 */
[----:B------:R-:W-:Y:S02]  /*5af0*/  IADD3 R26, R48, 0x6, RZ ;  /* 0x00000006301a7810 */ /* 0x000fe40007ffe0ff */
[----:B------:R-:W-:-:S02]  /*5b00*/  ISETP.GE.AND P6, PT, R16, R67, PT ;  /* 0x000000431000720c */ /* 0x000fc40003fc6270 */
[C---:B-----5:R-:W-:Y:S02]  /*5b10*/  SEL R16, R21.reuse, RZ, !P5 ;  /* 0x000000ff15107207 */ /* 0x060fe40006800000 */
[-C--:B------:R-:W-:Y:S01]  /*5b20*/  ISETP.GE.AND P5, PT, R26, R67.reuse, PT ;  /* 0x000000431a00720c */ /* 0x080fe20003fa6270 */
[----:B------:R-:W-:Y:S01]  /*5b30*/  VIADD R26, R48, 0x7 ;  /* 0x00000007301a7836 */ /* 0x000fe20000000000 */
[----:B------:R-:W-:Y:S02]  /*5b40*/  PRMT R21, R21, 0x7632, R21 ;  /* 0x0000763215157816 */ /* 0x000fe40000000015 */
[----:B0-----:R-:W-:Y:S02]  /*5b50*/  SEL R28, R22, RZ, !P6 ;  /* 0x000000ff161c7207 */ /* 0x001fe40007000000 */
[----:B------:R-:W-:Y:S02]  /*5b60*/  SEL R21, R21, RZ, !P3 ;  /* 0x000000ff15157207 */ /* 0x000fe40005800000 */
[----:B------:R-:W-:-:S02]  /*5b70*/  ISETP.GE.AND P3, PT, R26, R67, PT ;  /* 0x000000431a00720c */ /* 0x000fc40003f66270 */
[----:B------:R-:W-:Y:S02]  /*5b80*/  IADD3 R26, R48, 0x1, RZ ;  /* 0x00000001301a7810 */ /* 0x000fe40007ffe0ff */
[----:B------:R-:W-:Y:S02]  /*5b90*/  PRMT R21, R16, 0x5410, R21 ;  /* 0x0000541010157816 */ /* 0x000fe40000000015 */
[-C--:B------:R-:W-:Y:S02]  /*5ba0*/  ISETP.GE.AND P6, PT, R26, R67.reuse, PT ;  /* 0x000000431a00720c */ /* 0x080fe40003fc6270 */
[----:B------:R-:W-:Y:S02]  /*5bb0*/  SEL R26, R23, RZ, !P5 ;  /* 0x000000ff171a7207 */ /* 0x000fe40006800000 */
[----:B------:R-:W-:Y:S02]  /*5bc0*/  PRMT R23, R22, 0x7632, R23 ;  /* 0x0000763216177816 */ /* 0x000fe40000000017 */
[----:B------:R-:W-:-:S02]  /*5bd0*/  ISETP.GE.AND P5, PT, R48, R67, PT ;  /* 0x000000433000720c */ /* 0x000fc40003fa6270 */
[C---:B------:R-:W-:Y:S02]  /*5be0*/  PRMT R29, R23.reuse, 0x7632, R29 ;  /* 0x00007632171d7816 */ /* 0x040fe4000000001d */
        /* <DEDUP_REMOVED lines=8> */
.L_x_22196:
[----:B------:R-:W-:Y:S05]  /*5c70*/  BSYNC B2 ;  /* 0x0000000000027941 */ /* 0x000fea0003800000 */
.L_x_22195:
[----:B------:R-:W-:Y:S01]  /*5c80*/  LEA.HI.X R25, R25, R15, R18, 0x1, P2 ;  /* 0x0000000f19197211 */ /* 0x000fe200010f0c12 */
[----:B------:R-:W-:Y:S01]  /*5c90*/  HFMA2.MMA R46, R72, R27, R46 ;  /* 0x0000001b482e7235 */ /* 0x000fe2000000002e */
[----:B-----5:R-:W-:Y:S01]  /*5ca0*/  HMUL2 R21, R68, R21 ;  /* 0x0000001544157232 */ /* 0x020fe20000000000 */
[----:B------:R-:W-:Y:S01]  /*5cb0*/  LEA R16, P3, R17, R14, 0x1 ;  /* 0x0000000e11107211 */ /* 0x000fe200078608ff */
[----:B------:R-:W-:Y:S02]  /*5cc0*/  HFMA2 R47, R72, R19, R47 ;  /* 0x00000013482f7231 */ /* 0x000fe4000000002f */
[----:B------:R-:W5:Y:S01]  /*5cd0*/  LDG.E.128.CONSTANT R24, desc[UR10][R24.64] ;  /* 0x0000000a18187981 */ /* 0x000f62000c1e9d00 */
[----:B------:R-:W-:Y:S01]  /*5ce0*/  BSSY B2, `(.L_x_22197) ;  /* 0x0000023000027945 */ /* 0x000fe20003800000 */
[----:B------:R-:W-:Y:S01]  /*5cf0*/  HFMA2.MMA R18, R69, R20, R21 ;  /* 0x0000001445127235 */ /* 0x000fe20000000015 */
[----:B------:R-:W-:Y:S02]  /*5d00*/  LEA.HI.X.SX32 R20, R60, R70, 0x1, P1 ;  /* 0x000000463c147211 */ /* 0x000fe400008f0eff */
[----:B------:R-:W-:Y:S08]  /*5d10*/  @P0 BRA `(.L_x_22198) ;  /* 0x00000000007c0947 */ /* 0x000ff00003800000 */
[C---:B0-----:R-:W-:Y:S01]  /*5d20*/  VIADD R28, R48.reuse, 0x2 ;  /* 0x00000002301c7836 */ /* 0x041fe20000000000 */
[----:B------:R-:W-:-:S04]  /*5d30*/  IADD3 R30, R48, 0x3, RZ ;  /* 0x00000003301e7810 */ /* 0x000fc80007ffe0ff */
[-C--:B------:R-:W-:Y:S01]  /*5d40*/  ISETP.GE.AND P5, PT, R28, R67.reuse, PT ;  /* 0x000000431c00720c */ /* 0x080fe20003fa6270 */
[----:B------:R-:W-:Y:S01]  /*5d50*/  VIADD R28, R48, 0x4 ;  /* 0x00000004301c7836 */ /* 0x000fe20000000000 */
[-C--:B------:R-:W-:Y:S01]  /*5d60*/  ISETP.GE.AND P1, PT, R30, R67.reuse, PT ;  /* 0x000000431e00720c */ /* 0x080fe20003f26270 */
[----:B------:R-:W-:Y:S01]  /*5d70*/  VIADD R30, R48, 0x6 ;  /* 0x00000006301e7836 */ /* 0x000fe20000000000 */
[----:B-----5:R-:W-:Y:S02]  /*5d80*/  SEL R19, R25, RZ, !P5 ;  /* 0x000000ff19137207 */ /* 0x020fe40006800000 */
        /* <DEDUP_REMOVED lines=8> */
[----:B------:R-:W-:Y:S02]  /*5e10*/  SEL R28, R26, RZ, !P6 ;  /* 0x000000ff1a1c7207 */ /* 0x000fe40007000000 */
[----:B------:R-:W-:Y:S02]  /*5e20*/  PRMT R26, R25, 0x7632, R26 ;  /* 0x00007632191a7816 */ /* 0x000fe4000000001a */
[----:B------:R-:W-:-:S02]  /*5e30*/  ISETP.GE.AND P6, PT, R30, R67, PT ;  /* 0x000000431e00720c */ /* 0x000fc40003fc6270 */
[----:B------:R-:W-:Y:S02]  /*5e40*/  PRMT R27, R26, 0x7632, R27 ;  /* 0x000076321a1b7816 */ /* 0x000fe4000000001b */
[----:B------:R-:W-:Y:S02]  /*5e50*/  ISETP.GE.AND P4, PT, R48, R67, PT ;  /* 0x000000433000720c */ /* 0x000fe40003f86270 */
[C---:B------:R-:W-:Y:S02]  /*5e60*/  PRMT R29, R27.reuse, 0x7632, R29 ;  /* 0x000076321b1d7816 */ /* 0x040fe4000000001d */
[----:B------:R-:W-:Y:S02]  /*5e70*/  PRMT R25, R24, 0x7632, R25 ;  /* 0x0000763218197816 */ /* 0x000fe40000000019 */
        /* <DEDUP_REMOVED lines=9> */
.L_x_22198:
[----:B------:R-:W-:Y:S05]  /*5f10*/  BSYNC B2 ;  /* 0x0000000000027941 */ /* 0x000fea0003800000 */
.L_x_22197:
[----:B-----5:R-:W-:Y:S01]  /*5f20*/  HMUL2 R25, R68, R25 ;  /* 0x0000001944197232 */ /* 0x020fe20000000000 */
[----:B------:R-:W-:Y:S01]  /*5f30*/  IADD3 R19, P1, R59, R76, RZ ;  /* 0x0000004c3b137210 */ /* 0x000fe20007f3e0ff */
[----:B------:R-:W-:Y:S01]  /*5f40*/  HFMA2.MMA R54, R71, R22, R18 ;  /* 0x0000001647367235 */ /* 0x000fe20000000012 */
[-C--:B------:R-:W-:Y:S01]  /*5f50*/  LEA.HI.X R17, R17, R15.reuse, R20, 0x1, P3 ;  /* 0x0000000f11117211 */ /* 0x080fe200018f0c14 */
[----:B------:R-:W-:Y:S01]  /*5f60*/  HFMA2 R25, R69, R24, R25 ;  /* 0x0000001845197231 */ /* 0x000fe20000000019 */
[----:B------:R-:W-:Y:S02]  /*5f70*/  LEA R20, P2, R19, R14, 0x1 ;  /* 0x0000000e13147211 */ /* 0x000fe400078408ff */
[----:B------:R-:W-:Y:S01]  /*5f80*/  LEA.HI.X.SX32 R24, R59, R70, 0x1, P1 ;  /* 0x000000463b187211 */ /* 0x000fe200008f0eff */
[----:B------:R-:W-:Y:S01]  /*5f90*/  BSSY B2, `(.L_x_22199) ;  /* 0x0000024000027945 */ /* 0x000fe20003800000 */
[----:B------:R-:W-:Y:S02]  /*5fa0*/  HFMA2 R56, R71, R26, R25 ;  /* 0x0000001a47387231 */ /* 0x000fe40000000019 */
[----:B------:R-:W-:-:S02]  /*5fb0*/  LEA.HI.X R21, R19, R15, R24, 0x1, P2 ;  /* 0x0000000f13157211 */ /* 0x000fc400010f0c18 */
[----:B------:R-:W5:Y:S01]  /*5fc0*/  LDG.E.128.CONSTANT R16, desc[UR10][R16.64] ;  /* 0x0000000a10107981 */ /* 0x000f62000c1e9d00 */
[----:B------:R-:W-:Y:S05]  /*5fd0*/  @P0 BRA `(.L_x_22200) ;  /* 0x00000000007c0947 */ /* 0x000fea0003800000 */
[C---:B------:R-:W-:Y:S01]  /*5fe0*/  IADD3 R22, R48.reuse, 0x2, RZ ;  /* 0x0000000230167810 */ /* 0x040fe20007ffe0ff */
[----:B------:R-:W-:Y:S01]  /*5ff0*/  VIADD R24, R48, 0x3 ;  /* 0x0000000330187836 */ /* 0x000fe20000000000 */
[----:B-----5:R-:W-:Y:S02]  /*6000*/  PRMT R26, R19, 0x7632, R26 ;  /* 0x00007632131a7816 */ /* 0x020fe4000000001a */
[-C--:B------:R-:W-:Y:S02]  /*6010*/  ISETP.GE.AND P1, PT, R22, R67.reuse, PT ;  /* 0x000000431600720c */ /* 0x080fe40003f26270 */
[----:B------:R-:W-:Y:S01]  /*6020*/  ISETP.GE.AND P4, PT, R24, R67, PT ;  /* 0x000000431800720c */ /* 0x000fe20003f86270 */
[C---:B------:R-:W-:Y:S01]  /*6030*/  VIADD R24, R48.reuse, 0x5 ;  /* 0x0000000530187836 */ /* 0x040fe20000000000 */
[----:B------:R-:W-:-:S04]  /*6040*/  IADD3 R22, R48, 0x4, RZ ;  /* 0x0000000430167810 */ /* 0x000fc80007ffe0ff */
[-C--:B------:R-:W-:Y:S02]  /*6050*/  ISETP.GE.AND P6, PT, R22, R67.reuse, PT ;  /* 0x000000431600720c */ /* 0x080fe40003fc6270 */
[----:B------:R-:W-:Y:S02]  /*6060*/  IADD3 R22, R48, 0x6, RZ ;  /* 0x0000000630167810 */ /* 0x000fe40007ffe0ff */
[-C--:B------:R-:W-:Y:S01]  /*6070*/  ISETP.GE.AND P3, PT, R24, R67.reuse, PT ;  /* 0x000000431800720c */ /* 0x080fe20003f66270 */
[----:B------:R-:W-:Y:S01]  /*6080*/  VIADD R24, R48, 0x7 ;  /* 0x0000000730187836 */ /* 0x000fe20000000000 */
[-C--:B------:R-:W-:Y:S02]  /*6090*/  ISETP.GE.AND P5, PT, R22, R67.reuse, PT ;  /* 0x000000431600720c */ /* 0x080fe40003fa6270 */
[----:B------:R-:W-:Y:S02]  /*60a0*/  IADD3 R22, R48, 0x1, RZ ;  /* 0x0000000130167810 */ /* 0x000fe40007ffe0ff */
[----:B------:R-:W-:-:S02]  /*60b0*/  ISETP.GE.AND P2, PT, R24, R67, PT ;  /* 0x000000431800720c */ /* 0x000fc40003f46270 */
[C---:B------:R-:W-:Y:S02]  /*60c0*/  SEL R24, R17.reuse, RZ, !P1 ;  /* 0x000000ff11187207 */ /* 0x040fe40004800000 */
[-C--:B------:R-:W-:Y:S02]  /*60d0*/  ISETP.GE.AND P1, PT, R22, R67.reuse, PT ;  /* 0x000000431600720c */ /* 0x080fe40003f26270 */
[----:B------:R-:W-:Y:S02]  /*60e0*/  SEL R22, R18, RZ, !P6 ;  /* 0x000000ff12167207 */ /* 0x000fe40007000000 */
[----:B------:R-:W-:Y:S02]  /*60f0*/  PRMT R18, R17, 0x7632, R18 ;  /* 0x0000763211127816 */ /* 0x000fe40000000012 */
[----:B------:R-:W-:Y:S02]  /*6100*/  ISETP.GE.AND P6, PT, R48, R67, PT ;  /* 0x000000433000720c */ /* 0x000fe40003fc6270 */
[----:B------:R-:W-:-:S02]  /*6110*/  PRMT R25, R18, 0x7632, R25 ;  /* 0x0000763212197816 */ /* 0x000fc40000000019 */
[C---:B------:R-:W-:Y:S02]  /*6120*/  PRMT R17, R16.reuse, 0x7632, R17 ;  /* 0x0000763210117816 */ /* 0x040fe40000000011 */
[----:B------:R-:W-:Y:S02]  /*6130*/  SEL R31, R25, RZ, !P3 ;  /* 0x000000ff191f7207 */ /* 0x000fe40005800000 */
[----:B------:R-:W-:Y:S02]  /*6140*/  SEL R16, R16, RZ, !P6 ;  /* 0x000000ff10107207 */ /* 0x000fe40007000000 */
[----:B------:R-:W-:Y:S02]  /*6150*/  SEL R19, R19, RZ, !P5 ;  /* 0x000000ff13137207 */ /* 0x000fe40006800000 */
[----:B0-----:R-:W-:Y:S02]  /*6160*/  SEL R29, R18, RZ, !P4 ;  /* 0x000000ff121d7207 */ /* 0x001fe40006000000 */
[----:B------:R-:W-:-:S02]  /*6170*/  SEL R26, R26, RZ, !P2 ;  /* 0x000000ff1a1a7207 */ /* 0x000fc40005000000 */
[----:B------:R-:W-:Y:S02]  /*6180*/  SEL R25, R17, RZ, !P1 ;  /* 0x000000ff11197207 */ /* 0x000fe40004800000 */
[----:B------:R-:W-:Y:S02]  /*6190*/  PRMT R17, R24, 0x5410, R29 ;  /* 0x0000541018117816 */ /* 0x000fe4000000001d */
[----:B------:R-:W-:Y:S02]  /*61a0*/  PRMT R18, R22, 0x5410, R31 ;  /* 0x0000541016127816 */ /* 0x000fe4000000001f */
[----:B------:R-:W-:Y:S02]  /*61b0*/  PRMT R19, R19, 0x5410, R26 ;  /* 0x0000541013137816 */ /* 0x000fe4000000001a */
[----:B------:R-:W-:-:S07]  /*61c0*/  PRMT R16, R16, 0x5410, R25 ;  /* 0x0000541010107816 */ /* 0x000fce0000000019 */
.L_x_22200:
[----:B------:R-:W-:Y:S05]  /*61d0*/  BSYNC B2 ;  /* 0x0000000000027941 */ /* 0x000fea0003800000 */
.L_x_22199:
[----:B------:R-:W-:Y:S01]  /*61e0*/  HFMA2.MMA R54, R72, R23, R54 ;  /* 0x0000001748367235 */ /* 0x000fe20000000036 */
[----:B-----5:R-:W-:Y:S01]  /*61f0*/  HMUL2 R17, R68, R17 ;  /* 0x0000001144117232 */ /* 0x020fe20000000000 */
[----:B------:R-:W5:Y:S01]  /*6200*/  LDG.E.128.CONSTANT R20, desc[UR10][R20.64] ;  /* 0x0000000a14147981 */ /* 0x000f62000c1e9d00 */
[----:B------:R-:W-:Y:S01]  /*6210*/  BSSY B2, `(.L_x_22201) ;  /* 0x0000023000027945 */ /* 0x000fe20003800000 */
[----:B------:R-:W-:-:S03]  /*6220*/  HFMA2 R56, R72, R27, R56 ;  /* 0x0000001b48387231 */ /* 0x000fc60000000038 */
[----:B------:R-:W-:Y:S01]  /*6230*/  HFMA2.MMA R16, R69, R16, R17 ;  /* 0x0000001045107235 */ /* 0x000fe20000000011 */
[----:B------:R-:W-:Y:S10]  /*6240*/  @P0 BRA `(.L_x_22202) ;  /* 0x00000000007c0947 */ /* 0x000ff40003800000 */
[C---:B------:R-:W-:Y:S01]  /*6250*/  VIADD R24, R48.reuse, 0x2 ;  /* 0x0000000230187836 */ /* 0x040fe20000000000 */
[C---:B------:R-:W-:Y:S02]  /*6260*/  IADD3 R26, R48.reuse, 0x3, RZ ;  /* 0x00000003301a7810 */ /* 0x040fe40007ffe0ff */
[----:B0-----:R-:W-:Y:S02]  /*6270*/  IADD3 R28, R48, 0x7, RZ ;  /* 0x00000007301c7810 */ /* 0x001fe40007ffe0ff */
        /* <DEDUP_REMOVED lines=8> */
[----:B-----5:R-:W-:-:S02]  /*6300*/  SEL R17, R22, RZ, !P6 ;  /* 0x000000ff16117207 */ /* 0x020fc40007000000 */
[C---:B------:R-:W-:Y:S02]  /*6310*/  PRMT R22, R21.reuse, 0x7632, R22 ;  /* 0x0000763215167816 */ /* 0x040fe40000000016 */
[-C--:B------:R-:W-:Y:S02]  /*6320*/  ISETP.GE.AND P5, PT, R24, R67.reuse, PT ;  /* 0x000000431800720c */ /* 0x080fe40003fa6270 */
[----:B------:R-:W-:Y:S02]  /*6330*/  SEL R24, R21, RZ, !P1 ;  /* 0x000000ff15187207 */ /* 0x000fe40004800000 */
[-C--:B------:R-:W-:Y:S02]  /*6340*/  ISETP.GE.AND P1, PT, R26, R67.reuse, PT ;  /* 0x000000431a00720c */ /* 0x080fe40003f26270 */
[----:B------:R-:W-:Y:S02]  /*6350*/  PRMT R25, R22, 0x7632, R25 ;  /* 0x0000763216197816 */ /* 0x000fe40000000019 */
[----:B------:R-:W-:-:S02]  /*6360*/  ISETP.GE.AND P2, PT, R28, R67, PT ;  /* 0x000000431c00720c */ /* 0x000fc40003f46270 */
[----:B------:R-:W-:Y:S02]  /*6370*/  ISETP.GE.AND P6, PT, R48, R67, PT ;  /* 0x000000433000720c */ /* 0x000fe40003fc6270 */
[----:B------:R-:W-:Y:S02]  /*6380*/  PRMT R21, R20, 0x7632, R21 ;  /* 0x0000763214157816 */ /* 0x000fe40000000015 */
[C---:B------:R-:W-:Y:S02]  /*6390*/  PRMT R26, R23.reuse, 0x7632, R26 ;  /* 0x00007632171a7816 */ /* 0x040fe4000000001a */
        /* <DEDUP_REMOVED lines=10> */
.L_x_22202:
[----:B------:R-:W-:Y:S05]  /*6440*/  BSYNC B2 ;  /* 0x0000000000027941 */ /* 0x000fea0003800000 */
.L_x_22201:
[C---:B------:R-:W-:Y:S01]  /*6450*/  IADD3 R17, P1, R58.reuse, R76, RZ ;  /* 0x0000004c3a117210 */ /* 0x040fe20007f3e0ff */
[----:B------:R-:W-:Y:S02]  /*6460*/  HFMA2 R18, R71, R18, R16 ;  /* 0x0000001247127231 */ /* 0x000fe40000000010 */
[----:B-----5:R-:W-:Y:S01]  /*6470*/  HMUL2 R21, R68, R21 ;  /* 0x0000001544157232 */ /* 0x020fe20000000000 */
[----:B------:R-:W-:Y:S02]  /*6480*/  LEA R24, P2, R17, R14, 0x1 ;  /* 0x0000000e11187211 */ /* 0x000fe400078408ff */
[----:B------:R-:W-:Y:S02]  /*6490*/  LEA.HI.X.SX32 R26, R58, R70, 0x1, P1 ;  /* 0x000000463a1a7211 */ /* 0x000fe400008f0eff */
[----:B------:R-:W-:Y:S01]  /*64a0*/  IADD3 R16, P1, R57, R76, RZ ;  /* 0x0000004c39107210 */ /* 0x000fe20007f3e0ff */
[----:B------:R-:W-:Y:S01]  /*64b0*/  BSSY B2, `(.L_x_22203) ;  /* 0x0000027000027945 */ /* 0x000fe20003800000 */
[----:B------:R-:W-:Y:S01]  /*64c0*/  LEA.HI.X R25, R17, R15, R26, 0x1, P2 ;  /* 0x0000000f11197211 */ /* 0x000fe200010f0c1a */
[----:B------:R-:W-:Y:S01]  /*64d0*/  HFMA2.MMA R20, R69, R20, R21 ;  /* 0x0000001445147235 */ /* 0x000fe20000000015 */
[----:B0-----:R-:W-:-:S02]  /*64e0*/  LEA R28, P2, R16, R14, 0x1 ;  /* 0x0000000e101c7211 */ /* 0x001fc400078408ff */
[----:B------:R-:W-:Y:S02]  /*64f0*/  LEA.HI.X.SX32 R17, R57, R70, 0x1, P1 ;  /* 0x0000004639117211 */ /* 0x000fe400008f0eff */
[----:B------:R-:W5:Y:S02]  /*6500*/  LDG.E.128.CONSTANT R24, desc[UR10][R24.64] ;  /* 0x0000000a18187981 */ /* 0x000f64000c1e9d00 */
[----:B------:R-:W-:Y:S01]  /*6510*/  LEA.HI.X R29, R16, R15, R17, 0x1, P2 ;  /* 0x0000000f101d7211 */ /* 0x000fe200010f0c11 */
        /* <DEDUP_REMOVED lines=32> */
.L_x_22204:
[----:B------:R-:W-:Y:S05]  /*6720*/  BSYNC B2 ;  /* 0x0000000000027941 */ /* 0x000fea0003800000 */
.L_x_22203:
[----:B------:R-:W5:Y:S02]  /*6730*/  LDG.E.128.CONSTANT R28, desc[UR10][R28.64] ;  /* 0x0000000a1c1c7981 */ /* 0x000f64000c1e9d00 */
[----:B-----5:R-:W-:Y:S01]  /*6740*/  HMUL2 R25, R68, R25 ;  /* 0x0000001944197232 */ /* 0x020fe20000000000 */
[----:B------:R-:W-:Y:S01]  /*6750*/  BSSY B2, `(.L_x_22205) ;  /* 0x0000023000027945 */ /* 0x000fe20003800000 */
[----:B------:R-:W-:-:S04]  /*6760*/  HFMA2 R20, R71, R22, R20 ;  /* 0x0000001647147231 */ /* 0x000fc80000000014 */
[----:B------:R-:W-:Y:S01]  /*6770*/  HFMA2.MMA R24, R69, R24, R25 ;  /* 0x0000001845187235 */ /* 0x000fe20000000019 */
[----:B------:R-:W-:Y:S10]  /*6780*/  @P0 BRA `(.L_x_22206) ;  /* 0x00000000007c0947 */ /* 0x000ff40003800000 */
[----:B------:R-:W-:-:S05]  /*6790*/  VIADD R16, R48, 0x2 ;  /* 0x0000000230107836 */ /* 0x000fca0000000000 */
[----:B------:R-:W-:Y:S02]  /*67a0*/  ISETP.GE.AND P1, PT, R16, R67, PT ;  /* 0x000000431000720c */ /* 0x000fe40003f26270 */
[----:B------:R-:W-:-:S04]  /*67b0*/  IADD3 R16, R48, 0x3, RZ ;  /* 0x0000000330107810 */ /* 0x000fc80007ffe0ff */
[----:B------:R-:W-:Y:S02]  /*67c0*/  ISETP.GE.AND P2, PT, R16, R67, PT ;  /* 0x000000431000720c */ /* 0x000fe40003f46270 */
[C---:B------:R-:W-:Y:S02]  /*67d0*/  PRMT R16, R29.reuse, 0x7632, R16 ;  /* 0x000076321d107816 */ /* 0x040fe40000000010 */
        /* <DEDUP_REMOVED lines=26> */
.L_x_22206:
[----:B------:R-:W-:Y:S05]  /*6980*/  BSYNC B2 ;  /* 0x0000000000027941 */ /* 0x000fea0003800000 */
.L_x_22205:
[----:B------:R-:W-:Y:S01]  /*6990*/  IADD3 R17, P1, R53, R76, RZ ;  /* 0x0000004c35117210 */ /* 0x000fe20007f3e0ff */
[----:B------:R-:W-:Y:S01]  /*69a0*/  HMUL2 R29, R68, R29 ;  /* 0x0000001d441d7232 */ /* 0x000fe20000000000 */
[----:B------:R-:W-:Y:S02]  /*69b0*/  HFMA2.MMA R24, R71, R26, R24 ;  /* 0x0000001a47187235 */ /* 0x000fe40000000018 */
[----:B------:R-:W-:Y:S01]  /*69c0*/  LEA R16, P2, R17, R14, 0x1 ;  /* 0x0000000e11107211 */ /* 0x000fe200078408ff */
[----:B------:R-:W-:Y:S01]  /*69d0*/  HFMA2 R29, R69, R28, R29 ;  /* 0x0000001c451d7231 */ /* 0x000fe2000000001d */
[----:B------:R-:W-:Y:S01]  /*69e0*/  LEA.HI.X.SX32 R22, R53, R70, 0x1, P1 ;  /* 0x0000004635167211 */ /* 0x000fe200008f0eff */
[C---:B------:R-:W-:Y:S01]  /*69f0*/  HFMA2.MMA R28, R72.reuse, R19, R18 ;  /* 0x00000013481c7235 */ /* 0x040fe20000000012 */
[----:B------:R-:W-:Y:S01]  /*6a00*/  BSSY B2, `(.L_x_22207) ;  /* 0x0000027000027945 */ /* 0x000fe20003800000 */
[----:B------:R-:W-:Y:S01]  /*6a10*/  HFMA2 R21, R71, R30, R29 ;  /* 0x0000001e47157231 */ /* 0x000fe2000000001d */
[----:B------:R-:W-:Y:S01]  /*6a20*/  LEA.HI.X R17, R17, R15, R22, 0x1, P2 ;  /* 0x0000000f11117211 */ /* 0x000fe200010f0c16 */
[----:B------:R-:W-:Y:S01]  /*6a30*/  HFMA2.MMA R30, R72, R27, R24 ;  /* 0x0000001b481e7235 */ /* 0x000fe20000000018 */
[----:B------:R-:W-:-:S02]  /*6a40*/  HFMA2 R29, R72, R23, R20 ;  /* 0x00000017481d7231 */ /* 0x000fc40000000014 */
[----:B------:R-:W-:Y:S02]  /*6a50*/  HFMA2 R31, R72, R31, R21 ;  /* 0x0000001f481f7231 */ /* 0x000fe40000000015 */
[----:B------:R-:W5:Y:S01]  /*6a60*/  LDG.E.128.CONSTANT R16, desc[UR10][R16.64] ;  /* 0x0000000a10107981 */ /* 0x000f62000c1e9d00 */
[----:B------:R-:W-:Y:S05]  /*6a70*/  @P0 BRA `(.L_x_22208) ;  /* 0x00000000007c0947 */ /* 0x000fea0003800000 */
        /* <DEDUP_REMOVED lines=31> */
.L_x_22208:
[----:B------:R-:W-:Y:S05]  /*6c70*/  BSYNC B2 ;  /* 0x0000000000027941 */ /* 0x000fea0003800000 */
.L_x_22207:
[----:B------:R-:W-:Y:S01]  /*6c80*/  IADD3 R21, P1, R52, R76, RZ ;  /* 0x0000004c34157210 */ /* 0x000fe20007f3e0ff */
[----:B-----5:R-:W-:-:S03]  /*6c90*/  HMUL2 R17, R68, R17 ;  /* 0x0000001144117232 */ /* 0x020fc60000000000 */
[----:B------:R-:W-:Y:S02]  /*6ca0*/  LEA R20, P2, R21, R14, 0x1 ;  /* 0x0000000e15147211 */ /* 0x000fe400078408ff */
[----:B------:R-:W-:Y:S01]  /*6cb0*/  LEA.HI.X.SX32 R22, R52, R70, 0x1, P1 ;  /* 0x0000004634167211 */ /* 0x000fe200008f0eff */
[----:B------:R-:W-:Y:S01]  /*6cc0*/  HFMA2.MMA R16, R69, R16, R17 ;  /* 0x0000001045107235 */ /* 0x000fe20000000011 */
[----:B------:R-:W-:Y:S01]  /*6cd0*/  BSSY B2, `(.L_x_22209) ;  /* 0x0000025000027945 */ /* 0x000fe20003800000 */
[----:B------:R-:W-:Y:S02]  /*6ce0*/  IADD3 R17, P1, R51, R76, RZ ;  /* 0x0000004c33117210 */ /* 0x000fe40007f3e0ff */
[----:B------:R-:W-:-:S06]  /*6cf0*/  LEA.HI.X R21, R21, R15, R22, 0x1, P2 ;  /* 0x0000000f15157211 */ /* 0x000fcc00010f0c16 */
[----:B------:R-:W5:Y:S01]  /*6d00*/  LDG.E.128.CONSTANT R20, desc[UR10][R20.64] ;  /* 0x0000000a14147981 */ /* 0x000f62000c1e9d00 */
[----:B------:R-:W-:Y:S01]  /*6d10*/  HFMA2 R18, R71, R18, R16 ;  /* 0x0000001247127231 */ /* 0x000fe20000000010 */
[----:B------:R-:W-:Y:S06]  /*6d20*/  @P0 BRA `(.L_x_22210) ;  /* 0x00000000007c0947 */ /* 0x000fec0003800000 */
[----:B------:R-:W-:Y:S01]  /*6d30*/  VIADD R16, R48, 0x2 ;  /* 0x0000000230107836 */ /* 0x000fe20000000000 */
[----:B-----5:R-:W-:-:S04]  /*6d40*/  PRMT R24, R23, 0x7632, R24 ;  /* 0x0000763217187816 */ /* 0x020fc80000000018 */
        /* <DEDUP_REMOVED lines=29> */
.L_x_22210:
[----:B------:R-:W-:Y:S05]  /*6f20*/  BSYNC B2 ;  /* 0x0000000000027941 */ /* 0x000fea0003800000 */
.L_x_22209:
[----:B------:R-:W-:Y:S02]  /*6f30*/  LEA R16, P2, R17, R14, 0x1 ;  /* 0x0000000e11107211 */ /* 0x000fe400078408ff */
[----:B------:R-:W-:-:S04]  /*6f40*/  LEA.HI.X.SX32 R24, R51, R70, 0x1, P1 ;  /* 0x0000004633187211 */ /* 0x000fc800008f0eff */
[----:B------:R-:W-:Y:S02]  /*6f50*/  LEA.HI.X R17, R17, R15, R24, 0x1, P2 ;  /* 0x0000000f11117211 */ /* 0x000fe400010f0c18 */
[-C--:B------:R-:W-:Y:S02]  /*6f60*/  IADD3 R25, P2, R49, R76.reuse, RZ ;  /* 0x0000004c31197210 */ /* 0x080fe40007f5e0ff */
[----:B------:R-:W-:Y:S02]  /*6f70*/  IADD3 R76, P1, R50, R76, RZ ;  /* 0x0000004c324c7210 */ /* 0x000fe40007f3e0ff */
[----:B------:R-:W-:Y:S02]  /*6f80*/  LEA R24, P3, R25, R14, 0x1 ;  /* 0x0000000e19187211 */ /* 0x000fe400078608ff */
[----:B------:R-:W-:Y:S02]  /*6f90*/  LEA.HI.X.SX32 R26, R49, R70, 0x1, P2 ;  /* 0x00000046311a7211 */ /* 0x000fe400010f0eff */
[----:B------:R-:W-:-:S02]  /*6fa0*/  LEA R14, P2, R76, R14, 0x1 ;  /* 0x0000000e4c0e7211 */ /* 0x000fc400078408ff */
[----:B------:R-:W-:Y:S02]  /*6fb0*/  LEA.HI.X R25, R25, R15, R26, 0x1, P3 ;  /* 0x0000000f19197211 */ /* 0x000fe400018f0c1a */
[----:B------:R-:W-:-:S04]  /*6fc0*/  LEA.HI.X.SX32 R70, R50, R70, 0x1, P1 ;  /* 0x0000004632467211 */ /* 0x000fc800008f0eff */
[----:B------:R-:W-:Y:S01]  /*6fd0*/  LEA.HI.X R15, R76, R15, R70, 0x1, P2 ;  /* 0x0000000f4c0f7211 */ /* 0x000fe200010f0c46 */
[----:B------:R-:W-:Y:S01]  /*6fe0*/  HFMA2.MMA R70, R72, R19, R18 ;  /* 0x0000001348467235 */ /* 0x000fe20000000012 */
[----:B------:R-:W5:Y:S02]  /*6ff0*/  LDG.E.128.CONSTANT R24, desc[UR10][R24.64] ;  /* 0x0000000a18187981 */ /* 0x000f64000c1e9d00 */
[----:B-----5:R-:W-:Y:S02]  /*7000*/  HMUL2 R21, R68, R21 ;  /* 0x0000001544157232 */ /* 0x020fe40000000000 */
[----:B------:R-:W5:Y:S04]  /*7010*/  LDG.E.128.CONSTANT R16, desc[UR10][R16.64] ;  /* 0x0000000a10107981 */ /* 0x000f68000c1e9d00 */
[----:B------:R-:W-:Y:S01]  /*7020*/  HFMA2.MMA R21, R69, R20, R21 ;  /* 0x0000001445157235 */ /* 0x000fe20000000015 */
[----:B------:R-:W-:Y:S09]  /*7030*/  BSSY B2, `(.L_x_22211) ;  /* 0x0000023000027945 */ /* 0x000ff20003800000 */
[----:B------:R-:W-:-:S04]  /*7040*/  HFMA2 R21, R71, R22, R21 ;  /* 0x0000001647157231 */ /* 0x000fc80000000015 */
[----:B------:R-:W-:Y:S01]  /*7050*/  HFMA2 R73, R72, R23, R21 ;  /* 0x0000001748497231 */ /* 0x000fe20000000015 */
        /* <DEDUP_REMOVED lines=32> */
.L_x_22212:
[----:B------:R-:W-:Y:S05]  /*7260*/  BSYNC B2 ;  /* 0x0000000000027941 */ /* 0x000fea0003800000 */
.L_x_22211:
[----:B-----5:R-:W-:Y:S01]  /*7270*/  HMUL2 R17, R68, R17 ;  /* 0x0000001144117232 */ /* 0x020fe20000000000 */
[----:B------:R0:W5:Y:S05]  /*7280*/  LDG.E.128.CONSTANT R20, desc[UR10][R14.64] ;  /* 0x0000000a0e147981 */ /* 0x00016a000c1e9d00 */
[----:B------:R-:W-:Y:S01]  /*7290*/  HFMA2.MMA R17, R69, R16, R17 ;  /* 0x0000001045117235 */ /* 0x000fe20000000011 */
[----:B------:R-:W-:-:S09]  /*72a0*/  HADD2.F32 R77, -RZ, R4.H1_H1 ;  /* 0x30000004ff4d7230 */ /* 0x000fd20000004100 */
[----:B------:R-:W-:Y:S02]  /*72b0*/  HFMA2 R18, R71, R18, R17 ;  /* 0x0000001247127231 */ /* 0x000fe40000000011 */
[--C-:B------:R-:W-:Y:S02]  /*72c0*/  HADD2.F32 R17, -RZ, R0.reuse.H0_H0 ;  /* 0x20000000ff117230 */ /* 0x100fe40000004100 */
[----:B------:R-:W-:-:S05]  /*72d0*/  HADD2.F32 R0, -RZ, R0.H1_H1 ;  /* 0x30000000ff007230 */ /* 0x000fca0000004100 */
[----:B------:R-:W-:Y:S01]  /*72e0*/  FADD.FTZ R17, R17, R0 ;  /* 0x0000000011117221 */ /* 0x000fe20000010000 */
[----:B------:R-:W-:Y:S02]  /*72f0*/  HADD2.F32 R0, -RZ, R4.H0_H0 ;  /* 0x20000004ff007230 */ /* 0x000fe40000004100 */
[--C-:B------:R-:W-:Y:S02]  /*7300*/  HADD2.F32 R4, -RZ, R46.reuse.H0_H0 ;  /* 0x2000002eff047230 */ /* 0x100fe40000004100 */
[----:B------:R-:W-:Y:S02]  /*7310*/  HADD2.F32 R46, -RZ, R46.H1_H1 ;  /* 0x3000002eff2e7230 */ /* 0x000fe40000004100 */
[----:B------:R-:W-:Y:S01]  /*7320*/  FADD.FTZ R0, R0, R77 ;  /* 0x0000004d00007221 */ /* 0x000fe20000010000 */
[----:B0-----:R-:W-:Y:S02]  /*7330*/  HADD2.F32 R14, -RZ, R54.H0_H0 ;  /* 0x20000036ff0e7230 */ /* 0x001fe40000004100 */
[----:B------:R-:W-:Y:S01]  /*7340*/  FADD.FTZ R15, R4, R46 ;  /* 0x0000002e040f7221 */ /* 0x000fe20000010000 */
[----:B------:R-:W-:-:S02]  /*7350*/  HADD2.F32 R4, -RZ, R47.H0_H0 ;  /* 0x2000002fff047230 */ /* 0x000fc40000004100 */
[----:B------:R-:W-:Y:S02]  /*7360*/  HADD2.F32 R47, -RZ, R47.H1_H1 ;  /* 0x3000002fff2f7230 */ /* 0x000fe40000004100 */
[----:B------:R-:W-:-:S03]  /*7370*/  HADD2.F32 R77, -RZ, R54.H1_H1 ;  /* 0x30000036ff4d7230 */ /* 0x000fc60000004100 */
[----:B------:R-:W-:Y:S01]  /*7380*/  FADD.FTZ R4, R4, R47 ;  /* 0x0000002f04047221 */ /* 0x000fe20000010000 */
[----:B------:R-:W-:Y:S02]  /*7390*/  HADD2.F32 R16, -RZ, R28.H0_H0 ;  /* 0x2000001cff107230 */ /* 0x000fe40000004100 */
[----:B------:R-:W-:Y:S01]  /*73a0*/  FADD.FTZ R47, R14, R77 ;  /* 0x0000004d0e2f7221 */ /* 0x000fe20000010000 */
[--C-:B------:R-:W-:Y:S02]  /*73b0*/  HADD2.F32 R14, -RZ, R56.reuse.H0_H0 ;  /* 0x20000038ff0e7230 */ /* 0x100fe40000004100 */
[----:B------:R-:W-:Y:S02]  /*73c0*/  HADD2.F32 R77, -RZ, R56.H1_H1 ;  /* 0x30000038ff4d7230 */ /* 0x000fe40000004100 */
[----:B------:R-:W-:Y:S01]  /*73d0*/  HADD2.F32 R28, -RZ, R28.H1_H1 ;  /* 0x3000001cff1c7230 */ /* 0x000fe20000004100 */
[----:B------:R-:W-:Y:S02]  /*73e0*/  HFMA2.MMA R19, R72, R19, R18 ;  /* 0x0000001348137235 */ /* 0x000fe40000000012 */
[----:B------:R-:W-:-:S02]  /*73f0*/  FADD.FTZ R14, R14, R77 ;  /* 0x0000004d0e0e7221 */ /* 0x000fc40000010000 */
[----:B------:R-:W-:Y:S01]  /*7400*/  FADD.FTZ R77, R16, R28 ;  /* 0x0000001c104d7221 */ /* 0x000fe20000010000 */
[--C-:B------:R-:W-:Y:S02]  /*7410*/  HADD2.F32 R16, -RZ, R29.reuse.H0_H0 ;  /* 0x2000001dff107230 */ /* 0x100fe40000004100 */
[----:B------:R-:W-:Y:S02]  /*7420*/  HADD2.F32 R29, -RZ, R29.H1_H1 ;  /* 0x3000001dff1d7230 */ /* 0x000fe40000004100 */
[--C-:B------:R-:W-:Y:S02]  /*7430*/  HADD2.F32 R18, -RZ, R30.reuse.H0_H0 ;  /* 0x2000001eff127230 */ /* 0x100fe40000004100 */
[----:B------:R-:W-:Y:S02]  /*7440*/  HADD2.F32 R30, -RZ, R30.H1_H1 ;  /* 0x3000001eff1e7230 */ /* 0x000fe40000004100 */
[----:B------:R-:W-:Y:S01]  /*7450*/  FADD.FTZ R16, R16, R29 ;  /* 0x0000001d10107221 */ /* 0x000fe20000010000 */
[----:B------:R-:W-:-:S02]  /*7460*/  HADD2.F32 R28, -RZ, R70.H0_H0 ;  /* 0x20000046ff1c7230 */ /* 0x000fc40000004100 */
[----:B------:R-:W-:Y:S01]  /*7470*/  FADD.FTZ R29, R18, R30 ;  /* 0x0000001e121d7221 */ /* 0x000fe20000010000 */
[--C-:B------:R-:W-:Y:S02]  /*7480*/  HADD2.F32 R18, -RZ, R31.reuse.H0_H0 ;  /* 0x2000001fff127230 */ /* 0x100fe40000004100 */
        /* <DEDUP_REMOVED lines=8> */
[----:B------:R-:W-:Y:S02]  /*7510*/  BSSY B2, `(.L_x_22213) ;  /* 0x0000023000027945 */ /* 0x000fe40003800000 */
[----:B------:R-:W-:-:S02]  /*7520*/  FADD.FTZ R28, R28, R73 ;  /* 0x000000491c1c7221 */ /* 0x000fc40000010000 */
[----:B------:R-:W-:Y:S01]  /*7530*/  FADD.FTZ R19, R30, R19 ;  /* 0x000000131e137221 */ /* 0x000fe20000010000 */
[----:B------:R-:W-:Y:S06]  /*7540*/  @P0 BRA `(.L_x_22214) ;  /* 0x00000000007c0947 */ /* 0x000fec0003800000 */
        /* <DEDUP_REMOVED lines=31> */
.L_x_22214:
[----:B------:R-:W-:Y:S05]  /*7740*/  BSYNC B2 ;  /* 0x0000000000027941 */ /* 0x000fea0003800000 */
.L_x_22213:
[----:B------:R-:W-:Y:S01]  /*7750*/  BSSY B2, `(.L_x_22215) ;  /* 0x0000022000027945 */ /* 0x000fe20003800000 */
[----:B-----5:R-:W-:-:S03]  /*7760*/  HMUL2 R21, R68, R21 ;  /* 0x0000001544157232 */ /* 0x020fc60000000000 */
[----:B------:R-:W-:Y:S05]  /*7770*/  @P0 BRA `(.L_x_22216) ;  /* 0x00000000007c0947 */ /* 0x000fea0003800000 */
[----:B------:R-:W-:Y:S02]  /*7780*/  IADD3 R30, R48, 0x1, RZ ;  /* 0x00000001301e7810 */ /* 0x000fe40007ffe0ff */
[----:B------:R-:W-:Y:S02]  /*7790*/  PRMT R46, R25, 0x7632, R46 ;  /* 0x00007632192e7816 */ /* 0x000fe4000000002e */
[-C--:B------:R-:W-:Y:S01]  /*77a0*/  ISETP.GE.AND P1, PT, R30, R67.reuse, PT ;  /* 0x000000431e00720c */ /* 0x080fe20003f26270 */
[C---:B------:R-:W-:Y:S01]  /*77b0*/  VIADD R30, R48.reuse, 0x2 ;  /* 0x00000002301e7836 */ /* 0x040fe20000000000 */
[----:B------:R-:W-:-:S04]  /*77c0*/  ISETP.GE.AND P0, PT, R48, R67, PT ;  /* 0x000000433000720c */ /* 0x000fc80003f06270 */
[-C--:B------:R-:W-:Y:S02]  /*77d0*/  ISETP.GE.AND P2, PT, R30, R67.reuse, PT ;  /* 0x000000431e00720c */ /* 0x080fe40003f46270 */
[----:B------:R-:W-:Y:S02]  /*77e0*/  IADD3 R30, R48, 0x3, RZ ;  /* 0x00000003301e7810 */ /* 0x000fe40007ffe0ff */
[----:B------:R-:W-:Y:S02]  /*77f0*/  SEL R73, R25, RZ, !P2 ;  /* 0x000000ff19497207 */ /* 0x000fe40005000000 */
[----:B------:R-:W-:Y:S02]  /*7800*/  ISETP.GE.AND P3, PT, R30, R67, PT ;  /* 0x000000431e00720c */ /* 0x000fe40003f66270 */
[C---:B------:R-:W-:Y:S02]  /*7810*/  PRMT R30, R24.reuse, 0x7632, R30 ;  /* 0x00007632181e7816 */ /* 0x040fe4000000001e */
[----:B------:R-:W-:-:S02]  /*7820*/  SEL R24, R24, RZ, !P0 ;  /* 0x000000ff18187207 */ /* 0x000fc40004000000 */
[----:B------:R-:W-:Y:S01]  /*7830*/  SEL R25, R30, RZ, !P1 ;  /* 0x000000ff1e197207 */ /* 0x000fe20004800000 */
[----:B------:R-:W-:Y:S01]  /*7840*/  VIADD R30, R48, 0x4 ;  /* 0x00000004301e7836 */ /* 0x000fe20000000000 */
[----:B------:R-:W-:Y:S02]  /*7850*/  SEL R46, R46, RZ, !P3 ;  /* 0x000000ff2e2e7207 */ /* 0x000fe40005800000 */
[----:B------:R-:W-:Y:S02]  /*7860*/  PRMT R24, R24, 0x5410, R25 ;  /* 0x0000541018187816 */ /* 0x000fe40000000019 */
[----:B------:R-:W-:Y:S02]  /*7870*/  ISETP.GE.AND P0, PT, R30, R67, PT ;  /* 0x000000431e00720c */ /* 0x000fe40003f06270 */
[----:B------:R-:W-:Y:S02]  /*7880*/  IADD3 R30, R48, 0x5, RZ ;  /* 0x00000005301e7810 */ /* 0x000fe40007ffe0ff */
[----:B------:R-:W-:-:S02]  /*7890*/  PRMT R25, R73, 0x5410, R46 ;  /* 0x0000541049197816 */ /* 0x000fc4000000002e */
[----:B------:R-:W-:Y:S01]  /*78a0*/  ISETP.GE.AND P1, PT, R30, R67, PT ;  /* 0x000000431e00720c */ /* 0x000fe20003f26270 */
[----:B------:R-:W-:Y:S01]  /*78b0*/  VIADD R30, R48, 0x6 ;  /* 0x00000006301e7836 */ /* 0x000fe20000000000 */
[----:B------:R-:W-:-:S04]  /*78c0*/  SEL R73, R26, RZ, !P0 ;  /* 0x000000ff1a497207 */ /* 0x000fc80004000000 */
[-C--:B------:R-:W-:Y:S02]  /*78d0*/  ISETP.GE.AND P2, PT, R30, R67.reuse, PT ;  /* 0x000000431e00720c */ /* 0x080fe40003f46270 */
[----:B------:R-:W-:Y:S02]  /*78e0*/  IADD3 R30, R48, 0x7, RZ ;  /* 0x00000007301e7810 */ /* 0x000fe40007ffe0ff */
[C---:B------:R-:W-:Y:S02]  /*78f0*/  SEL R46, R27.reuse, RZ, !P2 ;  /* 0x000000ff1b2e7207 */ /* 0x040fe40005000000 */
[----:B------:R-:W-:Y:S02]  /*7900*/  ISETP.GE.AND P3, PT, R30, R67, PT ;  /* 0x000000431e00720c */ /* 0x000fe40003f66270 */
[----:B------:R-:W-:Y:S02]  /*7910*/  PRMT R30, R26, 0x7632, R30 ;  /* 0x000076321a1e7816 */ /* 0x000fe4000000001e */
[----:B------:R-:W-:-:S02]  /*7920*/  PRMT R26, R27, 0x7632, R26 ;  /* 0x000076321b1a7816 */ /* 0x000fc4000000001a */
[----:B------:R-:W-:Y:S02]  /*7930*/  SEL R30, R30, RZ, !P1 ;  /* 0x000000ff1e1e7207 */ /* 0x000fe40004800000 */
[----:B------:R-:W-:Y:S02]  /*7940*/  SEL R27, R26, RZ, !P3 ;  /* 0x000000ff1a1b7207 */ /* 0x000fe40005800000 */
[----:B------:R-:W-:Y:S02]  /*7950*/  PRMT R26, R73, 0x5410, R30 ;  /* 0x00005410491a7816 */ /* 0x000fe4000000001e */
[----:B------:R-:W-:-:S07]  /*7960*/  PRMT R27, R46, 0x5410, R27 ;  /* 0x000054102e1b7816 */ /* 0x000fce000000001b */
.L_x_22216:
[----:B------:R-:W-:Y:S05]  /*7970*/  BSYNC B2 ;  /* 0x0000000000027941 */ /* 0x000fea0003800000 */
.L_x_22215:
[----:B------:R-:W-:Y:S01]  /*7980*/  HFMA2.MMA R21, R69, R20, R21 ;  /* 0x0000001445157235 */ /* 0x000fe20000000015 */
[----:B------:R-:W-:Y:S01]  /*7990*/  FADD.FTZ R39, R39, R0 ;  /* 0x0000000027277221 */ /* 0x000fe20000010000 */
[----:B------:R-:W-:Y:S01]  /*79a0*/  HFMA2.MMA R25, R68, R25, -RZ ;  /* 0x0000001944197235 */ /* 0x000fe200001000ff */
[----:B------:R-:W-:Y:S01]  /*79b0*/  FADD.FTZ R37, R37, R4 ;  /* 0x0000000425257221 */ /* 0x000fe20000010000 */
        /* <DEDUP_REMOVED lines=8> */
[----:B------:R-:W-:-:S02]  /*7a40*/  HFMA2 R25, R69, R24, R25 ;  /* 0x0000001845197231 */ /* 0x000fc40000000019 */
[----:B------:R-:W-:Y:S01]  /*7a50*/  FADD.FTZ R13, R13, R18 ;  /* 0x000000120d0d7221 */ /* 0x000fe20000010000 */
[----:B------:R-:W-:Y:S01]  /*7a60*/  FADD.FTZ R12, R12, R31 ;  /* 0x0000001f0c0c7221 */ /* 0x000fe20000010000 */
[----:B------:R-:W-:Y:S01]  /*7a70*/  FADD.FTZ R11, R11, R28 ;  /* 0x0000001c0b0b7221 */ /* 0x000fe20000010000 */
[----:B------:R-:W-:Y:S01]  /*7a80*/  HFMA2.MMA R21, R72, R23, R21 ;  /* 0x0000001748157235 */ /* 0x000fe20000000015 */
[----:B------:R-:W-:Y:S02]  /*7a90*/  HFMA2 R25, R71, R26, R25 ;  /* 0x0000001a47197231 */ /* 0x000fe40000000019 */
[----:B------:R-:W-:Y:S02]  /*7aa0*/  FADD.FTZ R10, R10, R19 ;  /* 0x000000130a0a7221 */ /* 0x000fe40000010000 */
[----:B------:R-:W-:-:S05]  /*7ab0*/  HFMA2 R25, R72, R27, R25 ;  /* 0x0000001b48197231 */ /* 0x000fca0000000019 */
[----:B------:R-:W-:Y:S02]  /*7ac0*/  HADD2.F32 R0, -RZ, R21.H0_H0 ;  /* 0x20000015ff007230 */ /* 0x000fe40000004100 */
[----:B------:R-:W-:Y:S02]  /*7ad0*/  HADD2.F32 R4, -RZ, R25.H0_H0 ;  /* 0x20000019ff047230 */ /* 0x000fe40000004100 */
[----:B------:R-:W-:Y:S02]  /*7ae0*/  HADD2.F32 R21, -RZ, R21.H1_H1 ;  /* 0x30000015ff157230 */ /* 0x000fe40000004100 */
[----:B------:R-:W-:-:S03]  /*7af0*/  HADD2.F32 R25, -RZ, R25.H1_H1 ;  /* 0x30000019ff197230 */ /* 0x000fc60000004100 */
[----:B------:R-:W-:Y:S02]  /*7b00*/  FADD.FTZ R0, R0, R21 ;  /* 0x0000001500007221 */ /* 0x000fe40000010000 */
[----:B------:R-:W-:Y:S02]  /*7b10*/  FADD.FTZ R25, R4, R25 ;  /* 0x0000001904197221 */ /* 0x000fe40000010000 */
[----:B------:R-:W-:Y:S02]  /*7b20*/  FADD.FTZ R9, R9, R0 ;  /* 0x0000000009097221 */ /* 0x000fe40000010000 */
[----:B------:R-:W-:-:S07]  /*7b30*/  FADD.FTZ R8, R8, R25 ;  /* 0x0000001908087221 */ /* 0x000fce0000010000 */
.L_x_22186:
[----:B------:R-:W-:Y:S05]  /*7b40*/  BSYNC B0 ;  /* 0x0000000000007941 */ /* 0x000fea0003800000 */
.L_x_22185:
[----:B------:R-:W-:Y:S01]  /*7b50*/  VIADD R66, R66, 0x4 ;  /* 0x0000000442427836 */ /* 0x000fe20000000000 */
[----:B------:R-:W-:Y:S01]  /*7b60*/  IADD3 R6, P1, R6, 0x10, RZ ;  /* 0x0000001006067810 */ /* 0x000fe20007f3e0ff */
[----:B------:R-:W-:Y:S01]  /*7b70*/  VIADD R48, R48, 0x80 ;  /* 0x0000008030307836 */ /* 0x000fe20000000000 */
[----:B------:R-:W-:Y:S01]  /*7b80*/  IADD3 R41, R41, -0x4, RZ ;  /* 0xfffffffc29297810 */ /* 0x000fe20007ffe0ff */
[----:B------:R-:W-:Y:S01]  /*7b90*/  VIADD R42, R42, 0x80 ;  /* 0x000000802a2a7836 */ /* 0x000fe20000000000 */
[----:B------:R-:W-:Y:S02]  /*7ba0*/  ISETP.GE.AND P0, PT, R66, R55, PT ;  /* 0x000000374200720c */ /* 0x000fe40003f06270 */
[----:B------:R-:W-:Y:S02]  /*7bb0*/  IADD3 R45, R45, 0x200, RZ ;  /* 0x000002002d2d7810 */ /* 0x000fe40007ffe0ff */
[----:B------:R-:W-:-:S09]  /*7bc0*/  IADD3.X R7, RZ, R7, RZ, P1, !PT ;  /* 0x00000007ff077210 */ /* 0x000fd20000ffe4ff */
[----:B------:R-:W-:Y:S05]  /*7bd0*/  @!P0 BRA `(.L_x_22217) ;  /* 0xffffffcc00f88947 */ /* 0x000fea000383ffff */
.L_x_22184:
[----:B------:R-:W-:Y:S05]  /*7be0*/  BSYNC B1 ;  /* 0x0000000000017941 */ /* 0x000fea0003800000 */
.L_x_22182:
        /* <DEDUP_REMOVED lines=14> */
[----:B--2---:R-:W-:Y:S01]  /*7cd0*/  FADD.FTZ R0, R0, R39 ;  /* 0x0000002700007221 */ /* 0x004fe20000010000 */
[----:B------:R-:W1:Y:S01]  /*7ce0*/  S2R R15, SR_TID.X ;  /* 0x00000000000f7919 */ /* 0x000e620000002100 */
[----:B---3--:R-:W-:Y:S01]  /*7cf0*/  FADD.FTZ R37, R2, R37 ;  /* 0x0000002502257221 */ /* 0x008fe20000010000 */
        /* <DEDUP_REMOVED lines=10> */
[----:B------:R-:W0:Y:S04]  /*7da0*/  SHFL.BFLY PT, R18, R9, 0x2, 0x1f ;  /* 0x0c401f0009127f89 */ /* 0x000e2800000e0000 */
[----:B------:R-:W0:Y:S01]  /*7db0*/  SHFL.BFLY PT, R2, R3, 0x1, 0x1f ;  /* 0x0c201f0003027f89 */ /* 0x000e2200000e0000 */
[----:B--2---:R-:W-:-:S03]  /*7dc0*/  FADD.FTZ R21, R21, R32 ;  /* 0x0000002015157221 */ /* 0x004fc60000010000 */
[----:B------:R-:W2:Y:S01]  /*7dd0*/  SHFL.BFLY PT, R5, R0, 0x1, 0x1f ;  /* 0x0c201f0000057f89 */ /* 0x000ea200000e0000 */
[----:B---3--:R-:W-:Y:S01]  /*7de0*/  FADD.FTZ R14, R14, R13 ;  /* 0x0000000d0e0e7221 */ /* 0x008fe20000010000 */
[----:B-1----:R-:W-:Y:S02]  /*7df0*/  SHF.R.S32.HI R20, RZ, 0x1f, R15 ;  /* 0x0000001fff147819 */ /* 0x002fe4000001140f */
[----:B------:R-:W1:Y:S01]  /*7e00*/  SHFL.BFLY PT, R4, R37, 0x1, 0x1f ;  /* 0x0c201f0025047f89 */ /* 0x000e6200000e0000 */
[----:B----4-:R-:W-:Y:S01]  /*7e10*/  FADD.FTZ R23, R23, R12 ;  /* 0x0000000c17177221 */ /* 0x010fe20000010000 */
[----:B------:R-:W-:Y:S02]  /*7e20*/  LEA.HI R26, R20, R15, RZ, 0x5 ;  /* 0x0000000f141a7211 */ /* 0x000fe400078f28ff */
[----:B------:R-:W3:Y:S01]  /*7e30*/  SHFL.BFLY PT, R25, R10, 0x2, 0x1f ;  /* 0x0c401f000a197f89 */ /* 0x000ee200000e0000 */
[----:B-----5:R-:W-:-:S03]  /*7e40*/  FADD.FTZ R13, R16, R11 ;  /* 0x0000000b100d7221 */ /* 0x020fc60000010000 */
[----:B------:R-:W4:Y:S01]  /*7e50*/  SHFL.BFLY PT, R7, R38, 0x1, 0x1f ;  /* 0x0c201f0026077f89 */ /* 0x000f2200000e0000 */
[----:B------:R-:W-:Y:S01]  /*7e60*/  FADD.FTZ R27, R27, R8 ;  /* 0x000000081b1b7221 */ /* 0x000fe20000010000 */
[----:B------:R-:W-:Y:S02]  /*7e70*/  VIADD R8, R15, 0x1f ;  /* 0x0000001f0f087836 */ /* 0x000fe40000000000 */
[----:B------:R-:W5:Y:S01]  /*7e80*/  SHFL.BFLY PT, R17, R36, 0x1, 0x1f ;  /* 0x0c201f0024117f89 */ /* 0x000f6200000e0000 */
[----:B0-----:R-:W-:Y:S02]  /*7e90*/  FADD.FTZ R22, R18, R9 ;  /* 0x0000000912167221 */ /* 0x001fe40000010000 */
[----:B------:R-:W-:Y:S01]  /*7ea0*/  ISETP.GT.U32.AND P3, PT, R8, 0x3e, PT ;  /* 0x0000003e0800780c */ /* 0x000fe20003f64070 */
[----:B------:R-:W0:Y:S01]  /*7eb0*/  SHFL.BFLY PT, R6, R35, 0x1, 0x1f ;  /* 0x0c201f0023067f89 */ /* 0x000e2200000e0000 */
[----:B------:R-:W-:Y:S01]  /*7ec0*/  LOP3.LUT R8, R26, 0xffffffe0, RZ, 0xc0, !PT ;  /* 0xffffffe01a087812 */ /* 0x000fe200078ec0ff */
[----:B------:R-:W-:-:S02]  /*7ed0*/  FADD.FTZ R2, R3, R2 ;  /* 0x0000000203027221 */ /* 0x000fc40000010000 */
[----:B------:R-:W0:Y:S01]  /*7ee0*/  SHFL.BFLY PT, R19, R34, 0x1, 0x1f ;  /* 0x0c201f0022137f89 */ /* 0x000e2200000e0000 */
[----:B--2---:R-:W-:Y:S01]  /*7ef0*/  FADD.FTZ R5, R0, R5 ;  /* 0x0000000500057221 */ /* 0x004fe20000010000 */
[----:B------:R-:W-:Y:S02]  /*7f00*/  IADD3 R28, -R8, R15, RZ ;  /* 0x0000000f081c7210 */ /* 0x000fe40007ffe1ff */
[----:B------:R-:W2:Y:S01]  /*7f10*/  SHFL.BFLY PT, R12, R21, 0x1, 0x1f ;  /* 0x0c201f00150c7f89 */ /* 0x000ea200000e0000 */
[----:B-1----:R-:W-:-:S03]  /*7f20*/  FADD.FTZ R3, R37, R4 ;  /* 0x0000000425037221 */ /* 0x002fc60000010000 */
[----:B------:R-:W1:Y:S01]  /*7f30*/  SHFL.BFLY PT, R11, R14, 0x1, 0x1f ;  /* 0x0c201f000e0b7f89 */ /* 0x000e6200000e0000 */
[----:B---3--:R-:W-:-:S03]  /*7f40*/  FADD.FTZ R25, R25, R10 ;  /* 0x0000000a19197221 */ /* 0x008fc60000010000 */
[----:B------:R-:W3:Y:S01]  /*7f50*/  SHFL.BFLY PT, R18, R13, 0x1, 0x1f ;  /* 0x0c201f000d127f89 */ /* 0x000ee200000e0000 */
[----:B----4-:R-:W-:Y:S01]  /*7f60*/  FADD.FTZ R0, R38, R7 ;  /* 0x0000000726007221 */ /* 0x010fe20000010000 */
[----:B-----5:R-:W-:Y:S02]  /*7f70*/  FADD.FTZ R4, R36, R17 ;  /* 0x0000001124047221 */ /* 0x020fe40000010000 */
[----:B------:R-:W4:Y:S01]  /*7f80*/  SHFL.BFLY PT, R10, R33, 0x1, 0x1f ;  /* 0x0c201f00210a7f89 */ /* 0x000f2200000e0000 */
[----:B0-----:R-:W-:-:S03]  /*7f90*/  FADD.FTZ R7, R35, R6 ;  /* 0x0000000623077221 */ /* 0x001fc60000010000 */
[----:B------:R-:W0:Y:S01]  /*7fa0*/  SHFL.BFLY PT, R17, R22, 0x1, 0x1f ;  /* 0x0c201f0016117f89 */ /* 0x000e2200000e0000 */
[----:B------:R-:W-:Y:S01]  /*7fb0*/  FADD.FTZ R6, R34, R19 ;  /* 0x0000001322067221 */ /* 0x000fe20000010000 */
[----:B------:R-:W-:Y:S02]  /*7fc0*/  LOP3.LUT R19, R28, 0x3, RZ, 0xc0, !PT ;  /* 0x000000031c137812 */ /* 0x000fe400078ec0ff */
[----:B------:R-:W5:Y:S01]  /*7fd0*/  SHFL.BFLY PT, R16, R23, 0x1, 0x1f ;  /* 0x0c201f0017107f89 */ /* 0x000f6200000e0000 */
[----:B--2---:R-:W-:Y:S01]  /*7fe0*/  FADD.FTZ R8, R21, R12 ;  /* 0x0000000c15087221 */ /* 0x004fe20000010000 */
[----:B------:R-:W-:Y:S01]  /*7ff0*/  BAR.SYNC.DEFER_BLOCKING 0x0 ;  /* 0x0000000000007b1d */ /* 0x000fe20000010000 */
[----:B------:R-:W-:Y:S01]  /*8000*/  ISETP.NE.AND P2, PT, R19, RZ, PT ;  /* 0x000000ff1300720c */ /* 0x000fe20003f45270 */
[----:B-1----:R-:W-:Y:S01]  /*8010*/  FADD.FTZ R11, R14, R11 ;  /* 0x0000000b0e0b7221 */ /* 0x002fe20000010000 */
[----:B------:R-:W-:Y:S02]  /*8020*/  SHF.R.S32.HI R19, RZ, 0x1f, R28 ;  /* 0x0000001fff137819 */ /* 0x000fe4000001141c */
[----:B------:R-:W-:Y:S01]  /*8030*/  LOP3.LUT R12, R15, 0xffffffc0, RZ, 0xc0, !PT ;  /* 0xffffffc00f0c7812 */ /* 0x000fe200078ec0ff */
[----:B---3--:R-:W-:Y:S01]  /*8040*/  FADD.FTZ R13, R13, R18 ;  /* 0x000000120d0d7221 */ /* 0x008fe20000010000 */
[----:B------:R-:W-:Y:S01]  /*8050*/  LEA.HI R14, R19, R28, RZ, 0x2 ;  /* 0x0000001c130e7211 */ /* 0x000fe200078f10ff */
[----:B------:R-:W1:Y:S01]  /*8060*/  SHFL.BFLY PT, R20, R25, 0x1, 0x1f ;  /* 0x0c201f0019147f89 */ /* 0x000e6200000e0000 */
[----:B------:R-:W-:-:S02]  /*8070*/  ISETP.NE.OR P5, PT, R12, 0x40, P2 ;  /* 0x000000400c00780c */ /* 0x000fc400017a5670 */
[----:B------:R-:W-:Y:S01]  /*8080*/  SHF.R.S32.HI R19, RZ, 0x5, R26 ;  /* 0x00000005ff137819 */ /* 0x000fe2000001141a */
[----:B------:R-:W2:Y:S01]  /*8090*/  SHFL.BFLY PT, R24, R27, 0x1, 0x1f ;  /* 0x0c201f001b187f89 */ /* 0x000ea200000e0000 */
[----:B------:R-:W-:Y:S01]  /*80a0*/  SHF.R.S32.HI R14, RZ, 0x2, R14 ;  /* 0x00000002ff0e7819 */ /* 0x000fe2000001140e */
[----:B----4-:R-:W-:Y:S01]  /*80b0*/  FADD.FTZ R9, R33, R10 ;  /* 0x0000000a21097221 */ /* 0x010fe20000010000 */
[C---:B------:R-:W-:Y:S02]  /*80c0*/  LOP3.LUT R12, R15.reuse, 0xffffffe0, RZ, 0xc0, !PT ;  /* 0xffffffe00f0c7812 */ /* 0x040fe400078ec0ff */
[----:B------:R-:W-:Y:S01]  /*80d0*/  ISETP.GT.OR P0, PT, R15, 0x3f, P2 ;  /* 0x0000003f0f00780c */ /* 0x000fe20001704670 */
[----:B------:R-:W-:Y:S01]  /*80e0*/  IMAD R18, R19, 0x78, R14 ;  /* 0x0000007813127824 */ /* 0x000fe200078e020e */
[----:B------:R-:W-:Y:S01]  /*80f0*/  ISETP.GT.OR P1, PT, R15, 0x1f, P2 ;  /* 0x0000001f0f00780c */ /* 0x000fe20001724670 */
[----:B0-----:R-:W-:Y:S01]  /*8100*/  FADD.FTZ R15, R22, R17 ;  /* 0x00000011160f7221 */ /* 0x001fe20000010000 */
[----:B-----5:R-:W-:Y:S01]  /*8110*/  FADD.FTZ R10, R23, R16 ;  /* 0x00000010170a7221 */ /* 0x020fe20000010000 */
[----:B------:R-:W-:-:S02]  /*8120*/  ISETP.NE.OR P4, PT, R12, 0x20, P2 ;  /* 0x000000200c00780c */ /* 0x000fc40001785670 */
[----:B------:R-:W-:Y:S01]  /*8130*/  LEA R17, R18, UR4, 0x2 ;  /* 0x0000000412117c11 */ /* 0x000fe2000f8e10ff */
[----:B-1----:R-:W-:Y:S01]  /*8140*/  FADD.FTZ R12, R25, R20 ;  /* 0x00000014190c7221 */ /* 0x002fe20000010000 */
        /* <DEDUP_REMOVED lines=17> */
.L_x_22219:
[----:B------:R-:W-:Y:S05]  /*8260*/  BSYNC B0 ;  /* 0x0000000000007941 */ /* 0x000fea0003800000 */
.L_x_22218:
        /* <DEDUP_REMOVED lines=33> */
.L_x_22221:
[----:B------:R-:W-:Y:S05]  /*8480*/  BSYNC B0 ;  /* 0x0000000000007941 */ /* 0x000fea0003800000 */
.L_x_22220:
        /* <DEDUP_REMOVED lines=18> */
.L_x_22223:
[----:B------:R-:W-:Y:S05]  /*85b0*/  BSYNC B0 ;  /* 0x0000000000007941 */ /* 0x000fea0003800000 */
.L_x_22222:
        /* <DEDUP_REMOVED lines=34> */
.L_x_22225:
[----:B------:R-:W-:Y:S05]  /*87e0*/  BSYNC B0 ;  /* 0x0000000000007941 */ /* 0x000fea0003800000 */
.L_x_22224:
        /* <DEDUP_REMOVED lines=19> */
[C---:B01----:R-:W-:Y:S01]  /*8920*/  VIADD R17, R14.reuse, 0x8 ;  /* 0x000000080e117836 */ /* 0x043fe20000000000 */
[----:B------:R-:W-:Y:S01]  /*8930*/  ULDC.64 UR8, c[0x0][0x210] ;  /* 0x0000840000087ab9 */ /* 0x000fe20000000a00 */
[C---:B------:R-:W-:Y:S02]  /*8940*/  IADD3 R21, R14.reuse, 0x10, RZ ;  /* 0x000000100e157810 */ /* 0x040fe40007ffe0ff */
[----:B------:R-:W-:Y:S02]  /*8950*/  LEA.HI.X.SX32 R20, R14, UR7, 0x1, P0 ;  /* 0x000000070e147c11 */ /* 0x000fe400080f0eff */
[----:B------:R-:W-:Y:S02]  /*8960*/  LEA R18, P0, R19, UR8, 0x1 ;  /* 0x0000000813127c11 */ /* 0x000fe4000f8008ff */
[----:B------:R-:W-:Y:S02]  /*8970*/  IADD3 R25, P1, R17, UR4, RZ ;  /* 0x0000000411197c10 */ /* 0x000fe4000ff3e0ff */
[----:B------:R-:W-:-:S02]  /*8980*/  IADD3 R23, P2, R21, UR4, RZ ;  /* 0x0000000415177c10 */ /* 0x000fc4000ff5e0ff */
[----:B------:R-:W-:Y:S02]  /*8990*/  LEA.HI.X R19, R19, UR9, R20, 0x1, P0 ;  /* 0x0000000913137c11 */ /* 0x000fe400080f0c14 */
[----:B------:R-:W-:Y:S01]  /*89a0*/  LEA.HI.X.SX32 R26, R17, UR7, 0x1, P1 ;  /* 0x00000007111a7c11 */ /* 0x000fe200088f0eff */
[----:B------:R-:W-:Y:S01]  /*89b0*/  VIADD R17, R14, 0x18 ;  /* 0x000000180e117836 */ /* 0x000fe20000000000 */
[----:B------:R-:W-:Y:S02]  /*89c0*/  LEA R20, P0, R25, UR8, 0x1 ;  /* 0x0000000819147c11 */ /* 0x000fe4000f8008ff */
[----:B------:R-:W-:Y:S02]  /*89d0*/  LEA.HI.X.SX32 R24, R21, UR7, 0x1, P2 ;  /* 0x0000000715187c11 */ /* 0x000fe400090f0eff */
[----:B------:R-:W-:Y:S02]  /*89e0*/  LEA R22, P1, R23, UR8, 0x1 ;  /* 0x0000000817167c11 */ /* 0x000fe4000f8208ff */
[----:B------:R-:W-:-:S02]  /*89f0*/  LEA.HI.X R21, R25, UR9, R26, 0x1, P0 ;  /* 0x0000000919157c11 */ /* 0x000fc400080f0c1a */
[C---:B------:R-:W-:Y:S02]  /*8a00*/  IADD3 R25, R14.reuse, 0x20, RZ ;  /* 0x000000200e197810 */ /* 0x040fe40007ffe0ff */
[----:B------:R-:W-:Y:S02]  /*8a10*/  IADD3 R29, P0, R17, UR4, RZ ;  /* 0x00000004111d7c10 */ /* 0x000fe4000ff1e0ff */
[----:B------:R-:W-:Y:S02]  /*8a20*/  LEA.HI.X R23, R23, UR9, R24, 0x1, P1 ;  /* 0x0000000917177c11 */ /* 0x000fe400088f0c18 */
[----:B------:R-:W-:Y:S02]  /*8a30*/  IADD3 R27, P1, R25, UR4, RZ ;  /* 0x00000004191b7c10 */ /* 0x000fe4000ff3e0ff */
[----:B------:R-:W-:Y:S01]  /*8a40*/  LEA.HI.X.SX32 R32, R17, UR7, 0x1, P0 ;  /* 0x0000000711207c11 */ /* 0x000fe200080f0eff */
[----:B------:R-:W-:Y:S01]  /*8a50*/  VIADD R17, R14, 0x30 ;  /* 0x000000300e117836 */ /* 0x000fe20000000000 */
[----:B------:R-:W-:-:S02]  /*8a60*/  LEA R24, P0, R29, UR8, 0x1 ;  /* 0x000000081d187c11 */ /* 0x000fc4000f8008ff */
[----:B------:R-:W-:Y:S02]  /*8a70*/  IADD3 R28, R14, 0x28, RZ ;  /* 0x000000280e1c7810 */ /* 0x000fe40007ffe0ff */
[----:B------:R-:W-:Y:S02]  /*8a80*/  LEA.HI.X.SX32 R30, R25, UR7, 0x1, P1 ;  /* 0x00000007191e7c11 */ /* 0x000fe400088f0eff */
[----:B------:R-:W-:Y:S02]  /*8a90*/  LEA.HI.X R25, R29, UR9, R32, 0x1, P0 ;  /* 0x000000091d197c11 */ /* 0x000fe400080f0c20 */
[----:B------:R-:W-:Y:S02]  /*8aa0*/  LEA R26, P1, R27, UR8, 0x1 ;  /* 0x000000081b1a7c11 */ /* 0x000fe4000f8208ff */
[----:B------:R-:W-:Y:S02]  /*8ab0*/  IADD3 R33, P0, R28, UR4, RZ ;  /* 0x000000041c217c10 */ /* 0x000fe4000ff1e0ff */
[----:B------:R-:W-:-:S02]  /*8ac0*/  IADD3 R29, P2, R17, UR4, RZ ;  /* 0x00000004111d7c10 */ /* 0x000fc4000ff5e0ff */
[----:B------:R-:W-:Y:S02]  /*8ad0*/  LEA.HI.X R27, R27, UR9, R30, 0x1, P1 ;  /* 0x000000091b1b7c11 */ /* 0x000fe400088f0c1e */
[----:B------:R-:W-:Y:S02]  /*8ae0*/  LEA.HI.X.SX32 R36, R28, UR7, 0x1, P0 ;  /* 0x000000071c247c11 */ /* 0x000fe400080f0eff */
[----:B------:R-:W-:Y:S02]  /*8af0*/  LEA.HI.X.SX32 R34, R17, UR7, 0x1, P2 ;  /* 0x0000000711227c11 */ /* 0x000fe400090f0eff */
[C---:B------:R-:W-:Y:S02]  /*8b00*/  LEA R28, P1, R29.reuse, UR8, 0x1 ;  /* 0x000000081d1c7c11 */ /* 0x040fe4000f8208ff */
[----:B------:R-:W-:Y:S02]  /*8b10*/  IADD3 R17, R14, 0x40, RZ ;  /* 0x000000400e117810 */ /* 0x000fe40007ffe0ff */
[----:B------:R-:W-:-:S02]  /*8b20*/  LEA.HI.X R29, R29, UR9, R34, 0x1, P1 ;  /* 0x000000091d1d7c11 */ /* 0x000fc400088f0c22 */
[C---:B------:R-:W-:Y:S02]  /*8b30*/  IADD3 R35, P1, R17.reuse, UR4, RZ ;  /* 0x0000000411237c10 */ /* 0x040fe4000ff3e0ff */
[C---:B------:R-:W-:Y:S02]  /*8b40*/  IADD3 R30, R14.reuse, 0x38, RZ ;  /* 0x000000380e1e7810 */ /* 0x040fe40007ffe0ff */
[----:B------:R-:W-:Y:S02]  /*8b50*/  LEA.HI.X.SX32 R38, R17, UR7, 0x1, P1 ;  /* 0x0000000711267c11 */ /* 0x000fe400088f0eff */
[----:B------:R-:W-:Y:S02]  /*8b60*/  LEA R34, P1, R35, UR8, 0x1 ;  /* 0x0000000823227c11 */ /* 0x000fe4000f8208ff */
[----:B------:R-:W-:Y:S02]  /*8b70*/  IADD3 R17, R14, 0x50, RZ ;  /* 0x000000500e117810 */ /* 0x000fe40007ffe0ff */
[----:B------:R-:W-:-:S02]  /*8b80*/  IADD3 R31, P2, R30, UR4, RZ ;  /* 0x000000041e1f7c10 */ /* 0x000fc4000ff5e0ff */
[----:B------:R-:W-:Y:S02]  /*8b90*/  LEA.HI.X R35, R35, UR9, R38, 0x1, P1 ;  /* 0x0000000923237c11 */ /* 0x000fe400088f0c26 */
[----:B------:R-:W-:Y:S02]  /*8ba0*/  LEA R32, P0, R33, UR8, 0x1 ;  /* 0x0000000821207c11 */ /* 0x000fe4000f8008ff */
[----:B------:R-:W-:Y:S02]  /*8bb0*/  IADD3 R39, R14, 0x58, RZ ;  /* 0x000000580e277810 */ /* 0x000fe40007ffe0ff */
[----:B------:R-:W-:Y:S02]  /*8bc0*/  IADD3 R42, P1, R17, UR4, RZ ;  /* 0x00000004112a7c10 */ /* 0x000fe4000ff3e0ff */
[----:B------:R-:W-:Y:S02]  /*8bd0*/  LEA.HI.X.SX32 R40, R30, UR7, 0x1, P2 ;  /* 0x000000071e287c11 */ /* 0x000fe400090f0eff */
[----:B------:R-:W-:Y:S01]  /*8be0*/  LEA.HI.X R33, R33, UR9, R36, 0x1, P0 ;  /* 0x0000000921217c11 */ /* 0x000fe200080f0c24 */
[----:B------:R-:W-:Y:S01]  /*8bf0*/  VIADD R36, R14, 0x48 ;  /* 0x000000480e247836 */ /* 0x000fe20000000000 */
[----:B------:R-:W-:-:S02]  /*8c00*/  IADD3 R41, P2, R39, UR4, RZ ;  /* 0x0000000427297c10 */ /* 0x000fc4000ff5e0ff */
[----:B------:R-:W-:Y:S02]  /*8c10*/  LEA.HI.X.SX32 R17, R17, UR7, 0x1, P1 ;  /* 0x0000000711117c11 */ /* 0x000fe400088f0eff */
[----:B------:R-:W-:Y:S02]  /*8c20*/  LEA R30, P0, R31, UR8, 0x1 ;  /* 0x000000081f1e7c11 */ /* 0x000fe4000f8008ff */
[C---:B------:R-:W-:Y:S02]  /*8c30*/  LEA R38, P1, R42.reuse, UR8, 0x1 ;  /* 0x000000082a267c11 */ /* 0x040fe4000f8208ff */
[----:B------:R-:W-:Y:S02]  /*8c40*/  LEA.HI.X.SX32 R44, R39, UR7, 0x1, P2 ;  /* 0x00000007272c7c11 */ /* 0x000fe400090f0eff */
[----:B------:R-:W-:Y:S02]  /*8c50*/  LEA.HI.X R31, R31, UR9, R40, 0x1, P0 ;  /* 0x000000091f1f7c11 */ /* 0x000fe400080f0c28 */
[----:B------:R-:W-:Y:S01]  /*8c60*/  LEA.HI.X R39, R42, UR9, R17, 0x1, P1 ;  /* 0x000000092a277c11 */ /* 0x000fe200088f0c11 */
[----:B------:R-:W-:Y:S01]  /*8c70*/  VIADD R17, R14, 0x60 ;  /* 0x000000600e117836 */ /* 0x000fe20000000000 */
[----:B------:R-:W-:-:S02]  /*8c80*/  IADD3 R37, P0, R36, UR4, RZ ;  /* 0x0000000424257c10 */ /* 0x000fc4000ff1e0ff */
[C---:B------:R-:W-:Y:S02]  /*8c90*/  IADD3 R42, R14.reuse, 0x68, RZ ;  /* 0x000000680e2a7810 */ /* 0x040fe40007ffe0ff */
[----:B------:R-:W-:Y:S02]  /*8ca0*/  IADD3 R14, R14, 0x70, RZ ;  /* 0x000000700e0e7810 */ /* 0x000fe40007ffe0ff */
[----:B------:R-:W-:Y:S02]  /*8cb0*/  LEA.HI.X.SX32 R40, R36, UR7, 0x1, P0 ;  /* 0x0000000724287c11 */ /* 0x000fe400080f0eff */
[----:B------:R-:W-:Y:S02]  /*8cc0*/  F2FP.F16.F32.PACK_AB R2, R5, R2 ;  /* 0x000000020502723e */ /* 0x000fe400000000ff */
[C---:B------:R-:W-:Y:S02]  /*8cd0*/  LEA R36, P0, R37.reuse, UR8, 0x1 ;  /* 0x0000000825247c11 */ /* 0x040fe4000f8008ff */
[----:B------:R-:W-:Y:S01]  /*8ce0*/  IADD3 R5, P2, R14, UR4, RZ ;  /* 0x000000040e057c10 */ /* 0x000fe2000ff5e0ff */
[----:B------:R0:W-:Y:S01]  /*8cf0*/  STG.E.U16 desc[UR10][R18.64], R2 ;  /* 0x0000000212007986 */ /* 0x0001e2000c10150a */
[----:B------:R-:W-:-:S02]  /*8d00*/  LEA.HI.X R37, R37, UR9, R40, 0x1, P0 ;  /* 0x0000000925257c11 */ /* 0x000fc400080f0c28 */
[----:B------:R-:W-:Y:S02]  /*8d10*/  LEA.HI.X.SX32 R14, R14, UR7, 0x1, P2 ;  /* 0x000000070e0e7c11 */ /* 0x000fe400090f0eff */
[----:B------:R-:W-:Y:S02]  /*8d20*/  LEA R40, P0, R41, UR8, 0x1 ;  /* 0x0000000829287c11 */ /* 0x000fe4000f8008ff */
[----:B------:R-:W-:Y:S02]  /*8d30*/  LEA R46, P2, R5, UR8, 0x1 ;  /* 0x00000008052e7c11 */ /* 0x000fe4000f8408ff */
[----:B------:R-:W-:Y:S02]  /*8d40*/  F2FP.F16.F32.PACK_AB R0, R3, R0 ;  /* 0x000000000300723e */ /* 0x000fe400000000ff */
[----:B------:R-:W-:Y:S02]  /*8d50*/  PRMT R3, R2, 0x7632, R3 ;  /* 0x0000763202037816 */ /* 0x000fe40000000003 */
[----:B------:R-:W-:-:S02]  /*8d60*/  F2FP.F16.F32.PACK_AB R4, R7, R4 ;  /* 0x000000040704723e */ /* 0x000fc400000000ff */
[----:B------:R-:W-:Y:S01]  /*8d70*/  LEA.HI.X R41, R41, UR9, R44, 0x1, P0 ;  /* 0x0000000929297c11 */ /* 0x000fe200080f0c2c */
[----:B------:R1:W-:Y:S01]  /*8d80*/  STG.E.U16 desc[UR10][R20.64], R3 ;  /* 0x0000000314007986 */ /* 0x0003e2000c10150a */
[----:B------:R-:W-:Y:S02]  /*8d90*/  LEA.HI.X R47, R5, UR9, R14, 0x1, P2 ;  /* 0x00000009052f7c11 */ /* 0x000fe400090f0c0e */
[----:B------:R-:W-:Y:S01]  /*8da0*/  IADD3 R45, P0, R17, UR4, RZ ;  /* 0x00000004112d7c10 */ /* 0x000fe2000ff1e0ff */
[----:B------:R-:W-:Y:S01]  /*8db0*/  STG.E.U16 desc[UR10][R22.64], R0 ;  /* 0x0000000016007986 */ /* 0x000fe2000c10150a */
[----:B------:R-:W-:Y:S02]  /*8dc0*/  PRMT R5, R0, 0x7632, R5 ;  /* 0x0000763200057816 */ /* 0x000fe40000000005 */
[----:B------:R-:W-:Y:S02]  /*8dd0*/  F2FP.F16.F32.PACK_AB R6, R9, R6 ;  /* 0x000000060906723e */ /* 0x000fe400000000ff */
[----:B------:R-:W-:Y:S01]  /*8de0*/  IADD3 R43, P1, R42, UR4, RZ ;  /* 0x000000042a2b7c10 */ /* 0x000fe2000ff3e0ff */
[----:B------:R-:W-:Y:S01]  /*8df0*/  STG.E.U16 desc[UR10][R24.64], R5 ;  /* 0x0000000518007986 */ /* 0x000fe2000c10150a */
[----:B------:R-:W-:-:S02]  /*8e00*/  PRMT R7, R4, 0x7632, R7 ;  /* 0x0000763204077816 */ /* 0x000fc40000000007 */
[----:B------:R-:W-:Y:S01]  /*8e10*/  F2FP.F16.F32.PACK_AB R8, R11, R8 ;  /* 0x000000080b08723e */ /* 0x000fe200000000ff */
[----:B------:R-:W-:Y:S01]  /*8e20*/  STG.E.U16 desc[UR10][R26.64], R4 ;  /* 0x000000041a007986 */ /* 0x000fe2000c10150a */
[----:B------:R-:W-:Y:S02]  /*8e30*/  LEA.HI.X.SX32 R50, R17, UR7, 0x1, P0 ;  /* 0x0000000711327c11 */ /* 0x000fe400080f0eff */
[----:B0-----:R-:W-:Y:S01]  /*8e40*/  PRMT R2, R6, 0x7632, R2 ;  /* 0x0000763206027816 */ /* 0x001fe20000000002 */
[----:B------:R-:W-:Y:S01]  /*8e50*/  STG.E.U16 desc[UR10][R32.64], R7 ;  /* 0x0000000720007986 */ /* 0x000fe2000c10150a */
[----:B------:R-:W-:Y:S02]  /*8e60*/  F2FP.F16.F32.PACK_AB R10, R13, R10 ;  /* 0x0000000a0d0a723e */ /* 0x000fe400000000ff */
[----:B------:R-:W-:Y:S01]  /*8e70*/  LEA.HI.X.SX32 R48, R42, UR7, 0x1, P1 ;  /* 0x000000072a307c11 */ /* 0x000fe200088f0eff */
[----:B------:R-:W-:Y:S01]  /*8e80*/  STG.E.U16 desc[UR10][R28.64], R6 ;  /* 0x000000061c007986 */ /* 0x000fe2000c10150a */
[----:B------:R-:W-:-:S02]  /*8e90*/  LEA R44, P0, R45, UR8, 0x1 ;  /* 0x000000082d2c7c11 */ /* 0x000fc4000f8008ff */
[----:B------:R-:W-:Y:S01]  /*8ea0*/  LEA R42, P1, R43, UR8, 0x1 ;  /* 0x000000082b2a7c11 */ /* 0x000fe2000f8208ff */
[----:B------:R-:W-:Y:S01]  /*8eb0*/  STG.E.U16 desc[UR10][R30.64], R2 ;  /* 0x000000021e007986 */ /* 0x000fe2000c10150a */
[----:B------:R-:W-:Y:S02]  /*8ec0*/  PRMT R18, R8, 0x7632, R18 ;  /* 0x0000763208127816 */ /* 0x000fe40000000012 */
[----:B------:R-:W-:Y:S01]  /*8ed0*/  F2FP.F16.F32.PACK_AB R12, R15, R12 ;  /* 0x0000000c0f0c723e */ /* 0x000fe200000000ff */
[----:B------:R-:W-:Y:S01]  /*8ee0*/  STG.E.U16 desc[UR10][R34.64], R8 ;  /* 0x0000000822007986 */ /* 0x000fe2000c10150a */
[----:B-1----:R-:W-:Y:S02]  /*8ef0*/  PRMT R20, R10, 0x7632, R20 ;  /* 0x000076320a147816 */ /* 0x002fe40000000014 */
[----:B------:R-:W-:Y:S01]  /*8f00*/  LEA.HI.X R45, R45, UR9, R50, 0x1, P0 ;  /* 0x000000092d2d7c11 */ /* 0x000fe200080f0c32 */
[----:B------:R-:W-:Y:S01]  /*8f10*/  STG.E.U16 desc[UR10][R36.64], R18 ;  /* 0x0000001224007986 */ /* 0x000fe2000c10150a */
[----:B------:R-:W-:-:S02]  /*8f20*/  LEA.HI.X R43, R43, UR9, R48, 0x1, P1 ;  /* 0x000000092b2b7c11 */ /* 0x000fc400088f0c30 */
[----:B------:R-:W-:Y:S01]  /*8f30*/  PRMT R21, R12, 0x7632, R21 ;  /* 0x000076320c157816 */ /* 0x000fe20000000015 */
[----:B------:R-:W-:Y:S01]  /*8f40*/  STG.E.U16 desc[UR10][R38.64], R10 ;  /* 0x0000000a26007986 */ /* 0x000fe2000c10150a */
[----:B------:R-:W-:-:S03]  /*8f50*/  F2FP.F16.F32.PACK_AB R16, RZ, R16 ;  /* 0x00000010ff10723e */ /* 0x000fc600000000ff */
[----:B------:R-:W-:Y:S04]  /*8f60*/  STG.E.U16 desc[UR10][R40.64], R20 ;  /* 0x0000001428007986 */ /* 0x000fe8000c10150a */
[----:B------:R-:W-:Y:S04]  /*8f70*/  STG.E.U16 desc[UR10][R44.64], R12 ;  /* 0x0000000c2c007986 */ /* 0x000fe8000c10150a */
[----:B------:R-:W-:Y:S04]  /*8f80*/  STG.E.U16 desc[UR10][R42.64], R21 ;  /* 0x000000152a007986 */ /* 0x000fe8000c10150a */
[----:B------:R-:W-:Y:S01]  /*8f90*/  STG.E.U16 desc[UR10][R46.64], R16 ;  /* 0x000000102e007986 */ /* 0x000fe2000c10150a */
[----:B------:R-:W-:Y:S05]  /*8fa0*/  EXIT ;  /* 0x000000000000794d */ /* 0x000fea0003800000 */
.L_x_22226:
        /* <DEDUP_REMOVED lines=13> */
.L_x_28416:


//--------------------- .text._ZN4vllm25paged_attention_v1_kernelIttLi112ELi32ELi128ELNS_18Fp8KVCacheDataTypeE0ELb1EEEvPT_PKS2_PKT0_S8_ifPKiSA_iPKfiiiSC_SC_iiiii --------------------------
	.section	.text._ZN4vllm25paged_attention_v1_kernelIttLi112ELi32ELi128ELNS_18Fp8KVCacheDataTypeE0ELb1EEEvPT_PKS2_PKT0_S8_ifPKiSA_iPKfiiiSC_SC_iiiii,"ax",@progbits
	.align	128
        .global         _ZN4vllm25paged_attention_v1_kernelIttLi112ELi32ELi128ELNS_18Fp8KVCacheDataTypeE0ELb1EEEvPT_PKS2_PKT0_S8_ifPKiSA_iPKfiiiSC_SC_iiiii
        .type           _ZN4vllm25paged_attention_v1_kernelIttLi112ELi32ELi128ELNS_18Fp8KVCacheDataTypeE0ELb1EEEvPT_PKS2_PKT0_S8_ifPKiSA_iPKfiiiSC_SC_iiiii,@function
        .size           _ZN4vllm25paged_attention_v1_kernelIttLi112ELi32ELi128ELNS_18Fp8KVCacheDataTypeE0ELb1EEEvPT_PKS2_PKT0_S8_ifPKiSA_iPKfiiiSC_SC_iiiii,(.L_x_28417 - _ZN4vllm25paged_attention_v1_kernelIttLi112ELi32ELi128ELNS_18Fp8KVCacheDataTypeE0ELb1EEEvPT_PKS2_PKT0_S8_ifPKiSA_iPKfiiiSC_SC_iiiii)
        .other          _ZN4vllm25paged_attention_v1_kernelIttLi112ELi32ELi128ELNS_18Fp8KVCacheDataTypeE0ELb1EEEvPT_PKS2_PKT0_S8_ifPKiSA_iPKfiiiSC_SC_iiiii,@"STO_CUDA_ENTRY STV_DEFAULT"
_ZN4vllm25paged_attention_v1_kernelIttLi112ELi32ELi128ELNS_18Fp8KVCacheDataTypeE0ELb1EEEvPT_PKS2_PKT0_S8_ifPKiSA_iPKfiiiSC_SC_iiiii:
.text._ZN4vllm25paged_attention_v1_kernelIttLi112ELi32ELi128ELNS_18Fp8KVCacheDataTypeE0ELb1EEEvPT_PKS2_PKT0_S8_ifPKiSA_iPKfiiiSC_SC_iiiii:
        /* <DEDUP_REMOVED lines=98> */
.L_x_22231:
        /* <DEDUP_REMOVED lines=11> */
.L_x_22230:
[----:B------:R-:W-:Y:S05]  /*06d0*/  BSYNC B1 ;  /* 0x0000000000017941 */ /* 0x000fea0003800000 */
.L_x_22229:
        /* <DEDUP_REMOVED lines=13> */
.L_x_22232:
        /* <DEDUP_REMOVED lines=17> */
.L_x_22228:
[----:B------:R-:W-:Y:S05]  /*08c0*/  BSYNC B0 ;  /* 0x0000000000007941 */ /* 0x000fea0003800000 */
.L_x_22227:
        /* <DEDUP_REMOVED lines=77> */
.L_x_22238:
        /* <DEDUP_REMOVED lines=51> */
[----:B------:R-:W0:Y:S01]  /*10d0*/  LDS.128 R48, [UR4+0x10] ;  /* 0x00001004ff307984 */ /* 0x000e220008000c00 */
[----:B--2---:R-:W-:-:S05]  /*10e0*/  SHF.R.S32.HI R10, RZ, 0x1f, R8 ;  /* 0x0000001fff0a7819 */ /* 0x004fca0000011408 */
[----:B------:R-:W-:Y:S02]  /*10f0*/  IMAD R12, R10, UR13, RZ ;  /* 0x0000000d0a0c7c24 */ /* 0x000fe4000f8e02ff */
[----:B------:R-:W-:-:S04]  /*1100*/  IMAD.WIDE.U32 R10, R8, UR13, R68 ;  /* 0x0000000d080a7c25 */ /* 0x000fc8000f8e0044 */
[----:B------:R-:W-:Y:S01]  /*1110*/  IMAD R13, R8, R53, R12 ;  /* 0x00000035080d7224 */ /* 0x000fe200078e020c */
[----:B------:R-:W-:-:S04]  /*1120*/  LEA R74, P0, R10, UR8, 0x1 ;  /* 0x000000080a4a7c11 */ /* 0x000fc8000f8008ff */
[----:B------:R-:W-:-:S04]  /*1130*/  IADD3 R11, R11, R13, RZ ;  /* 0x0000000d0b0b7210 */ /* 0x000fc80007ffe0ff */
[----:B------:R-:W-:Y:S02]  /*1140*/  LEA.HI.X R75, R10, UR9, R11, 0x1, P0 ;  /* 0x000000090a4b7c11 */ /* 0x000fe400080f0c0b */
[----:B------:R-:W1:Y:S04]  /*1150*/  LDS.128 R8, [UR4] ;  /* 0x00000004ff087984 */ /* 0x000e680008000c00 */
        /* <DEDUP_REMOVED lines=11> */
[----:B-1----:R-:W-:Y:S02]  /*1210*/  HADD2.F32 R73, -RZ, R8.H0_H0 ;  /* 0x20000008ff497230 */ /* 0x002fe40000004100 */
[----:B------:R-:W-:Y:S02]  /*1220*/  HADD2.F32 R70, -RZ, R11.H0_H0 ;  /* 0x2000000bff467230 */ /* 0x000fe40000004100 */
[----:B------:R-:W-:-:S02]  /*1230*/  HADD2.F32 R71, -RZ, R10.H1_H1 ;  /* 0x3000000aff477230 */ /* 0x000fc40000004100 */
[----:B------:R-:W-:Y:S02]  /*1240*/  HADD2.F32 R72, -RZ, R11.H1_H1 ;  /* 0x3000000bff487230 */ /* 0x000fe40000004100 */
[--C-:B--2---:R-:W-:Y:S02]  /*1250*/  HADD2.F32 R17, -RZ, R40.reuse.H0_H0 ;  /* 0x20000028ff117230 */ /* 0x104fe40000004100 */
[----:B------:R-:W-:Y:S02]  /*1260*/  HADD2.F32 R19, -RZ, R40.H1_H1 ;  /* 0x30000028ff137230 */ /* 0x000fe40000004100 */
[----:B---3--:R-:W-:Y:S02]  /*1270*/  HADD2.F32 R18, -RZ, R44.H0_H0 ;  /* 0x2000002cff127230 */ /* 0x008fe40000004100 */
[----:B------:R-:W-:Y:S01]  /*1280*/  FMUL.FTZ R20, R16, R17 ;  /* 0x0000001110147220 */ /* 0x000fe20000410000 */
[----:B------:R-:W-:Y:S02]  /*1290*/  HADD2.F32 R16, -RZ, R8.H1_H1 ;  /* 0x30000008ff107230 */ /* 0x000fe40000004100 */
[----:B------:R-:W-:Y:S01]  /*12a0*/  FMUL.FTZ R19, R48, R19 ;  /* 0x0000001330137220 */ /* 0x000fe20000410000 */
[----:B------:R-:W-:-:S02]  /*12b0*/  HADD2.F32 R17, -RZ, R44.H1_H1 ;  /* 0x3000002cff117230 */ /* 0x000fc40000004100 */
[----:B------:R-:W-:Y:S01]  /*12c0*/  FFMA.FTZ R73, R73, R18, R20 ;  /* 0x0000001249497223 */ /* 0x000fe20000010014 */
[--C-:B------:R-:W-:Y:S02]  /*12d0*/  HADD2.F32 R8, -RZ, R41.reuse.H0_H0 ;  /* 0x20000029ff087230 */ /* 0x100fe40000004100 */
[----:B------:R-:W-:Y:S02]  /*12e0*/  HADD2.F32 R22, -RZ, R41.H1_H1 ;  /* 0x30000029ff167230 */ /* 0x000fe40000004100 */
[----:B------:R-:W-:Y:S01]  /*12f0*/  FFMA.FTZ R44, R16, R17, R19 ;  /* 0x00000011102c7223 */ /* 0x000fe20000010013 */
[----:B------:R-:W-:Y:S01]  /*1300*/  HADD2.F32 R20, -RZ, R45.H0_H0 ;  /* 0x2000002dff147230 */ /* 0x000fe20000004100 */
[----:B------:R-:W0:Y:S01]  /*1310*/  LDS.128 R16, [UR4+0x20] ;  /* 0x00002004ff107984 */ /* 0x000e220008000c00 */
[----:B------:R-:W-:Y:S01]  /*1320*/  FMUL.FTZ R8, R21, R8 ;  /* 0x0000000815087220 */ /* 0x000fe20000410000 */
[----:B------:R-:W-:Y:S01]  /*1330*/  FMUL.FTZ R48, R49, R22 ;  /* 0x0000001631307220 */ /* 0x000fe20000410000 */
[----:B------:R-:W-:-:S02]  /*1340*/  HADD2.F32 R21, -RZ, R9.H0_H0 ;  /* 0x20000009ff157230 */ /* 0x000fc40000004100 */
[----:B------:R-:W-:Y:S02]  /*1350*/  HADD2.F32 R22, -RZ, R50.H0_H0 ;  /* 0x20000032ff167230 */ /* 0x000fe40000004100 */
[----:B------:R-:W-:Y:S02]  /*1360*/  HADD2.F32 R23, -RZ, R42.H0_H0 ;  /* 0x2000002aff177230 */ /* 0x000fe40000004100 */
[----:B------:R-:W-:Y:S01]  /*1370*/  FFMA.FTZ R8, R21, R20, R8 ;  /* 0x0000001415087223 */ /* 0x000fe20000010008 */
[----:B------:R-:W-:Y:S02]  /*1380*/  HADD2.F32 R49, -RZ, R10.H0_H0 ;  /* 0x2000000aff317230 */ /* 0x000fe40000004100 */
[----:B------:R-:W-:Y:S02]  /*1390*/  HADD2.F32 R20, -RZ, R46.H0_H0 ;  /* 0x2000002eff147230 */ /* 0x000fe40000004100 */
[----:B------:R-:W-:Y:S01]  /*13a0*/  FMUL.FTZ R22, R22, R23 ;  /* 0x0000001716167220 */ /* 0x000fe20000410000 */
[----:B------:R-:W-:-:S02]  /*13b0*/  HADD2.F32 R9, -RZ, R9.H1_H1 ;  /* 0x30000009ff097230 */ /* 0x000fc40000004100 */
        /* <DEDUP_REMOVED lines=8> */
[----:B------:R-:W-:-:S03]  /*1440*/  FMUL.FTZ R50, R50, R41 ;  /* 0x0000002932327220 */ /* 0x000fc60000410000 */
[----:B------:R-:W-:Y:S01]  /*1450*/  FMUL.FTZ R41, R9, R40 ;  /* 0x0000002809297220 */ /* 0x000fe20000410000 */
[----:B------:R-:W-:Y:S02]  /*1460*/  HADD2.F32 R9, -RZ, R47.H0_H0 ;  /* 0x2000002fff097230 */ /* 0x000fe40000004100 */
[----:B------:R-:W-:-:S03]  /*1470*/  HADD2.F32 R10, -RZ, R43.H1_H1 ;  /* 0x3000002bff0a7230 */ /* 0x000fc60000004100 */
[----:B------:R-:W-:Y:S02]  /*1480*/  FFMA.FTZ R70, R70, R9, R41 ;  /* 0x0000000946467223 */ /* 0x000fe40000010029 */
[----:B------:R-:W1:Y:S01]  /*1490*/  LDS.128 R40, [UR4+0x30] ;  /* 0x00003004ff287984 */ /* 0x000e620008000c00 */
[----:B----4-:R-:W-:Y:S02]  /*14a0*/  HADD2.F32 R11, -RZ, R36.H0_H0 ;  /* 0x20000024ff0b7230 */ /* 0x010fe40000004100 */
[----:B------:R-:W-:Y:S02]  /*14b0*/  HADD2.F32 R46, -RZ, R46.H1_H1 ;  /* 0x3000002eff2e7230 */ /* 0x000fe40000004100 */
[----:B0-----:R-:W-:Y:S02]  /*14c0*/  HADD2.F32 R9, -RZ, R16.H1_H1 ;  /* 0x30000010ff097230 */ /* 0x001fe40000004100 */
[----:B------:R-:W-:Y:S02]  /*14d0*/  HADD2.F32 R36, -RZ, R36.H1_H1 ;  /* 0x30000024ff247230 */ /* 0x000fe40000004100 */
[----:B------:R-:W-:-:S02]  /*14e0*/  HADD2.F32 R51, -RZ, R51.H1_H1 ;  /* 0x30000033ff337230 */ /* 0x000fc40000004100 */
[----:B------:R-:W-:Y:S01]  /*14f0*/  FFMA.FTZ R71, R71, R46, R50 ;  /* 0x0000002e47477223 */ /* 0x000fe20000010032 */
[----:B------:R-:W-:Y:S02]  /*1500*/  HADD2.F32 R50, -RZ, R37.H0_H0 ;  /* 0x20000025ff327230 */ /* 0x000fe40000004100 */
[----:B------:R-:W-:Y:S01]  /*1510*/  FFMA.FTZ R36, R9, R36, R44 ;  /* 0x0000002409247223 */ /* 0x000fe2000001002c */
[--C-:B------:R-:W-:Y:S02]  /*1520*/  HADD2.F32 R9, -RZ, R17.reuse.H0_H0 ;  /* 0x20000011ff097230 */ /* 0x100fe40000004100 */
[----:B------:R-:W-:Y:S01]  /*1530*/  FMUL.FTZ R51, R51, R10 ;  /* 0x0000000a33337220 */ /* 0x000fe20000410000 */
[----:B------:R-:W-:Y:S02]  /*1540*/  HADD2.F32 R10, -RZ, R16.H0_H0 ;  /* 0x20000010ff0a7230 */ /* 0x000fe40000004100 */
[----:B------:R-:W-:Y:S02]  /*1550*/  HADD2.F32 R17, -RZ, R17.H1_H1 ;  /* 0x30000011ff117230 */ /* 0x000fe40000004100 */
[----:B------:R-:W-:-:S02]  /*1560*/  HADD2.F32 R37, -RZ, R37.H1_H1 ;  /* 0x30000025ff257230 */ /* 0x000fc40000004100 */
[----:B------:R-:W-:Y:S02]  /*1570*/  HADD2.F32 R47, -RZ, R47.H1_H1 ;  /* 0x3000002fff2f7230 */ /* 0x000fe40000004100 */
[----:B------:R-:W-:Y:S01]  /*1580*/  FFMA.FTZ R73, R10, R11, R73 ;  /* 0x0000000b0a497223 */ /* 0x000fe20000010049 */
[----:B------:R-:W-:Y:S02]  /*1590*/  HADD2.F32 R10, -RZ, R18.H0_H0 ;  /* 0x20000012ff0a7230 */ /* 0x000fe40000004100 */
[----:B------:R-:W-:Y:S01]  /*15a0*/  FFMA.FTZ R48, R17, R37, R48 ;  /* 0x0000002511307223 */ /* 0x000fe20000010030 */
[----:B------:R-:W-:Y:S02]  /*15b0*/  HADD2.F32 R11, -RZ, R38.H0_H0 ;  /* 0x20000026ff0b7230 */ /* 0x000fe40000004100 */
[----:B------:R-:W-:Y:S02]  /*15c0*/  HADD2.F32 R16, -RZ, R39.H0_H0 ;  /* 0x20000027ff107230 */ /* 0x000fe40000004100 */
[----:B------:R-:W-:-:S02]  /*15d0*/  HADD2.F32 R17, -RZ, R19.H0_H0 ;  /* 0x20000013ff117230 */ /* 0x000fc40000004100 */
[----:B------:R-:W-:Y:S01]  /*15e0*/  FFMA.FTZ R72, R72, R47, R51 ;  /* 0x0000002f48487223 */ /* 0x000fe20000010033 */
[----:B------:R-:W-:Y:S02]  /*15f0*/  HADD2.F32 R38, -RZ, R38.H1_H1 ;  /* 0x30000026ff267230 */ /* 0x000fe40000004100 */
[----:B------:R-:W-:Y:S02]  /*1600*/  HADD2.F32 R18, -RZ, R18.H1_H1 ;  /* 0x30000012ff127230 */ /* 0x000fe40000004100 */
[----:B------:R-:W-:Y:S02]  /*1610*/  HADD2.F32 R39, -RZ, R39.H1_H1 ;  /* 0x30000027ff277230 */ /* 0x000fe40000004100 */
[----:B------:R-:W-:Y:S02]  /*1620*/  HADD2.F32 R19, -RZ, R19.H1_H1 ;  /* 0x30000013ff137230 */ /* 0x000fe40000004100 */
[----:B------:R-:W-:Y:S01]  /*1630*/  FFMA.FTZ R71, R18, R38, R71 ;  /* 0x0000002612477223 */ /* 0x000fe20000010047 */
[----:B------:R-:W-:Y:S01]  /*1640*/  FFMA.FTZ R70, R17, R16, R70 ;  /* 0x0000001011467223 */ /* 0x000fe20000010046 */
[----:B------:R-:W-:Y:S01]  /*1650*/  FFMA.FTZ R50, R9, R50, R8 ;  /* 0x0000003209327223 */ /* 0x000fe20000010008 */
[----:B------:R-:W-:Y:S01]  /*1660*/  FFMA.FTZ R49, R10, R11, R49 ;  /* 0x0000000b0a317223 */ /* 0x000fe20000010031 */
[----:B------:R-:W-:Y:S01]  /*1670*/  FFMA.FTZ R72, R19, R39, R72 ;  /* 0x0000002713487223 */ /* 0x000fe20000010048 */
[----:B------:R-:W3:Y:S04]  /*1680*/  LDG.E.128.CONSTANT R8, desc[UR10][R74.64+0x1000] ;  /* 0x0010000a4a087981 */ /* 0x000ee8000c1e9d00 */
[----:B------:R-:W0:Y:S01]  /*1690*/  LDS.128 R16, [UR4+0x40] ;  /* 0x00004004ff107984 */ /* 0x000e220008000c00 */
[----:B-1----:R-:W-:-:S02]  /*16a0*/  HADD2.F32 R38, -RZ, R40.H0_H0 ;  /* 0x20000028ff267230 */ /* 0x002fc40000004100 */
[----:B-----5:R-:W-:Y:S01]  /*16b0*/  HADD2.F32 R37, -RZ, R28.H0_H0 ;  /* 0x2000001cff257230 */ /* 0x020fe20000004100 */
[----:B------:R-:W4:Y:S01]  /*16c0*/  LDG.E.128.CONSTANT R44, desc[UR10][R74.64+0x1400] ;  /* 0x0014000a4a2c7981 */ /* 0x000f22000c1e9d00 */
[----:B------:R-:W-:-:S03]  /*16d0*/  HADD2.F32 R39, -RZ, R41.H0_H0 ;  /* 0x20000029ff277230 */ /* 0x000fc60000004100 */
[----:B------:R-:W-:Y:S01]  /*16e0*/  FFMA.FTZ R73, R38, R37, R73 ;  /* 0x0000002526497223 */ /* 0x000fe20000010049 */
[----:B------:R-:W-:Y:S02]  /*16f0*/  HADD2.F32 R38, -RZ, R29.H0_H0 ;  /* 0x2000001dff267230 */ /* 0x000fe40000004100 */
[----:B------:R-:W-:Y:S02]  /*1700*/  HADD2.F32 R41, -RZ, R41.H1_H1 ;  /* 0x30000029ff297230 */ /* 0x000fe40000004100 */
[----:B------:R-:W-:Y:S02]  /*1710*/  HADD2.F32 R29, -RZ, R29.H1_H1 ;  /* 0x3000001dff1d7230 */ /* 0x000fe40000004100 */
[----:B------:R-:W-:Y:S02]  /*1720*/  HADD2.F32 R37, -RZ, R40.H1_H1 ;  /* 0x30000028ff257230 */ /* 0x000fe40000004100 */
[----:B------:R-:W-:Y:S02]  /*1730*/  HADD2.F32 R40, -RZ, R42.H0_H0 ;  /* 0x2000002aff287230 */ /* 0x000fe40000004100 */
[----:B------:R-:W-:Y:S01]  /*1740*/  FFMA.FTZ R48, R41, R29, R48 ;  /* 0x0000001d29307223 */ /* 0x000fe20000010030 */
[----:B------:R-:W-:-:S02]  /*1750*/  HADD2.F32 R29, -RZ, R30.H0_H0 ;  /* 0x2000001eff1d7230 */ /* 0x000fc40000004100 */
[----:B------:R-:W-:Y:S02]  /*1760*/  HADD2.F32 R30, -RZ, R30.H1_H1 ;  /* 0x3000001eff1e7230 */ /* 0x000fe40000004100 */
[----:B------:R-:W-:Y:S02]  /*1770*/  HADD2.F32 R42, -RZ, R42.H1_H1 ;  /* 0x3000002aff2a7230 */ /* 0x000fe40000004100 */
[----:B------:R-:W-:Y:S01]  /*1780*/  FFMA.FTZ R49, R40, R29, R49 ;  /* 0x0000001d28317223 */ /* 0x000fe20000010031 */
[----:B------:R-:W-:Y:S02]  /*1790*/  HADD2.F32 R40, -RZ, R31.H0_H0 ;  /* 0x2000001fff287230 */ /* 0x000fe40000004100 */
[----:B------:R-:W-:Y:S02]  /*17a0*/  HADD2.F32 R29, -RZ, R43.H0_H0 ;  /* 0x2000002bff1d7230 */ /* 0x000fe40000004100 */
[----:B------:R-:W-:Y:S02]  /*17b0*/  HADD2.F32 R28, -RZ, R28.H1_H1 ;  /* 0x3000001cff1c7230 */ /* 0x000fe40000004100 */
[----:B------:R-:W-:Y:S01]  /*17c0*/  FFMA.FTZ R71, R42, R30, R71 ;  /* 0x0000001e2a477223 */ /* 0x000fe20000010047 */
[----:B------:R-:W-:Y:S01]  /*17d0*/  FFMA.FTZ R70, R29, R40, R70 ;  /* 0x000000281d467223 */ /* 0x000fe20000010046 */
[----:B------:R-:W-:-:S02]  /*17e0*/  HADD2.F32 R29, -RZ, R12.H0_H0 ;  /* 0x2000000cff1d7230 */ /* 0x000fc40000004100 */
[----:B------:R-:W-:Y:S01]  /*17f0*/  FFMA.FTZ R28, R37, R28, R36 ;  /* 0x0000001c251c7223 */ /* 0x000fe20000010024 */
[----:B------:R-:W-:Y:S01]  /*1800*/  FFMA.FTZ R50, R39, R38, R50 ;  /* 0x0000002627327223 */ /* 0x000fe20000010032 */
[----:B------:R-:W-:Y:S01]  /*1810*/  HADD2.F32 R31, -RZ, R31.H1_H1 ;  /* 0x3000001fff1f7230 */ /* 0x000fe20000004100 */
[----:B------:R-:W5:Y:S01]  /*1820*/  LDG.E.128.CONSTANT R36, desc[UR10][R74.64+0x1200] ;  /* 0x0012000a4a247981 */ /* 0x000f62000c1e9d00 */
[----:B------:R-:W-:Y:S02]  /*1830*/  HADD2.F32 R43, -RZ, R43.H1_H1 ;  /* 0x3000002bff2b7230 */ /* 0x000fe40000004100 */
[----:B0-----:R-:W-:-:S03]  /*1840*/  HADD2.F32 R30, -RZ, R16.H0_H0 ;  /* 0x20000010ff1e7230 */ /* 0x001fc60000004100 */
[----:B------:R-:W-:Y:S02]  /*1850*/  FFMA.FTZ R72, R43, R31, R72 ;  /* 0x0000001f2b487223 */ /* 0x000fe40000010048 */
[----:B------:R-:W-:Y:S01]  /*1860*/  FFMA.FTZ R73, R30, R29, R73 ;  /* 0x0000001d1e497223 */ /* 0x000fe20000010049 */
[----:B------:R-:W-:Y:S01]  /*1870*/  HADD2.F32 R29, -RZ, R16.H1_H1 ;  /* 0x30000010ff1d7230 */ /* 0x000fe20000004100 */
[----:B------:R-:W4:Y:S01]  /*1880*/  LDG.E.128.CONSTANT R40, desc[UR10][R74.64+0x1600] ;  /* 0x0016000a4a287981 */ /* 0x000f22000c1e9d00 */
[----:B------:R-:W-:Y:S02]  /*1890*/  HADD2.F32 R16, -RZ, R12.H1_H1 ;  /* 0x3000000cff107230 */ /* 0x000fe40000004100 */
[----:B------:R-:W-:Y:S02]  /*18a0*/  HADD2.F32 R31, -RZ, R17.H0_H0 ;  /* 0x20000011ff1f7230 */ /* 0x000fe40000004100 */
        /* <DEDUP_REMOVED lines=20> */
[----:B------:R-:W4:Y:S01]  /*19f0*/  LDG.E.128.CONSTANT R12, desc[UR10][R74.64+0x1800] ;  /* 0x0018000a4a0c7981 */ /* 0x000f22000c1e9d00 */
[----:B0-----:R-:W-:-:S05]  /*1a00*/  HADD2.F32 R18, -RZ, R28.H0_H0 ;  /* 0x2000001cff127230 */ /* 0x001fca0000004100 */
[----:B------:R-:W-:Y:S01]  /*1a10*/  FFMA.FTZ R73, R18, R17, R73 ;  /* 0x0000001112497223 */ /* 0x000fe20000010049 */
[----:B------:R-:W-:Y:S02]  /*1a20*/  HADD2.F32 R17, -RZ, R28.H1_H1 ;  /* 0x3000001cff117230 */ /* 0x000fe40000004100 */
[----:B------:R-:W-:-:S05]  /*1a30*/  HADD2.F32 R28, -RZ, R32.H1_H1 ;  /* 0x30000020ff1c7230 */ /* 0x000fca0000004100 */
[----:B------:R-:W-:Y:S02]  /*1a40*/  FFMA.FTZ R28, R17, R28, R16 ;  /* 0x0000001c111c7223 */ /* 0x000fe40000010010 */
[----:B------:R-:W4:Y:S01]  /*1a50*/  LDG.E.128.CONSTANT R16, desc[UR10][R74.64+0x1a00] ;  /* 0x001a000a4a107981 */ /* 0x000f22000c1e9d00 */
        /* <DEDUP_REMOVED lines=16> */
[--C-:B------:R-:W-:Y:S02]  /*1b60*/  HADD2.F32 R29, -RZ, R24.reuse.H0_H0 ;  /* 0x20000018ff1d7230 */ /* 0x100fe40000004100 */
[----:B------:R-:W-:Y:S02]  /*1b70*/  HADD2.F32 R35, -RZ, R35.H1_H1 ;  /* 0x30000023ff237230 */ /* 0x000fe40000004100 */
[----:B------:R-:W-:Y:S02]  /*1b80*/  HADD2.F32 R31, -RZ, R31.H1_H1 ;  /* 0x3000001fff1f7230 */ /* 0x000fe40000004100 */
[----:B------:R-:W-:-:S03]  /*1b90*/  HADD2.F32 R34, -RZ, R24.H1_H1 ;  /* 0x30000018ff227230 */ /* 0x000fc60000004100 */
[----:B------:R-:W-:Y:S01]  /*1ba0*/  FFMA.FTZ R72, R31, R35, R72 ;  /* 0x000000231f487223 */ /* 0x000fe20000010048 */
[----:B0-----:R-:W-:-:S05]  /*1bb0*/  HADD2.F32 R30, -RZ, R48.H0_H0 ;  /* 0x20000030ff1e7230 */ /* 0x001fca0000004100 */
        /* <DEDUP_REMOVED lines=22> */
[----:B------:R-:W-:Y:S01]  /*1d20*/  FFMA.FTZ R72, R51, R27, R72 ;  /* 0x0000001b33487223 */ /* 0x000fe20000010048 */
[----:B--2---:R-:W-:-:S05]  /*1d30*/  HADD2.F32 R25, -RZ, R20.H0_H0 ;  /* 0x20000014ff197230 */ /* 0x004fca0000004100 */
        /* <DEDUP_REMOVED lines=18> */
[----:B------:R-:W-:Y:S02]  /*1e60*/  FFMA.FTZ R21, R32, R21, R33 ;  /* 0x0000001520157223 */ /* 0x000fe40000010021 */
[----:B------:R-:W1:Y:S01]  /*1e70*/  LDS.128 R32, [UR4+0x90] ;  /* 0x00009004ff207984 */ /* 0x000e620008000c00 */
[----:B------:R-:W-:Y:S01]  /*1e80*/  FFMA.FTZ R70, R29, R22, R70 ;  /* 0x000000161d467223 */ /* 0x000fe20000010046 */
[----:B------:R-:W-:Y:S02]  /*1e90*/  HADD2.F32 R23, -RZ, R23.H1_H1 ;  /* 0x30000017ff177230 */ /* 0x000fe40000004100 */
[----:B------:R-:W-:Y:S02]  /*1ea0*/  HADD2.F32 R31, -RZ, R31.H1_H1 ;  /* 0x3000001fff1f7230 */ /* 0x000fe40000004100 */
[----:B0-----:R-:W-:-:S02]  /*1eb0*/  HADD2.F32 R22, -RZ, R24.H0_H0 ;  /* 0x20000018ff167230 */ /* 0x001fc40000004100 */
[----:B------:R-:W-:Y:S02]  /*1ec0*/  HADD2.F32 R29, -RZ, R24.H1_H1 ;  /* 0x30000018ff1d7230 */ /* 0x000fe40000004100 */
[----:B------:R-:W-:Y:S01]  /*1ed0*/  FFMA.FTZ R72, R31, R23, R72 ;  /* 0x000000171f487223 */ /* 0x000fe20000010048 */
[----:B------:R-:W-:Y:S02]  /*1ee0*/  HADD2.F32 R31, -RZ, R25.H0_H0 ;  /* 0x20000019ff1f7230 */ /* 0x000fe40000004100 */
[--C-:B---3--:R-:W-:Y:S02]  /*1ef0*/  HADD2.F32 R24, -RZ, R8.reuse.H0_H0 ;  /* 0x20000008ff187230 */ /* 0x108fe40000004100 */
[----:B------:R-:W-:-:S03]  /*1f00*/  HADD2.F32 R8, -RZ, R8.H1_H1 ;  /* 0x30000008ff087230 */ /* 0x000fc60000004100 */
[----:B------:R-:W-:Y:S02]  /*1f10*/  FFMA.FTZ R73, R22, R24, R73 ;  /* 0x0000001816497223 */ /* 0x000fe40000010049 */
[----:B------:R-:W-:Y:S01]  /*1f20*/  FFMA.FTZ R28, R29, R8, R28 ;  /* 0x000000081d1c7223 */ /* 0x000fe2000001001c */
[----:B------:R-:W-:Y:S02]  /*1f30*/  HADD2.F32 R8, -RZ, R9.H0_H0 ;  /* 0x20000009ff087230 */ /* 0x000fe40000004100 */
[----:B------:R-:W-:Y:S02]  /*1f40*/  HADD2.F32 R24, -RZ, R25.H1_H1 ;  /* 0x30000019ff187230 */ /* 0x000fe40000004100 */
[----:B------:R-:W-:Y:S02]  /*1f50*/  HADD2.F32 R9, -RZ, R9.H1_H1 ;  /* 0x30000009ff097230 */ /* 0x000fe40000004100 */
[----:B------:R-:W-:Y:S01]  /*1f60*/  FFMA.FTZ R20, R31, R8, R20 ;  /* 0x000000081f147223 */ /* 0x000fe20000010014 */
[----:B------:R-:W-:-:S02]  /*1f70*/  HADD2.F32 R29, -RZ, R10.H0_H0 ;  /* 0x2000000aff1d7230 */ /* 0x000fc40000004100 */
[----:B------:R-:W-:Y:S02]  /*1f80*/  HADD2.F32 R22, -RZ, R10.H1_H1 ;  /* 0x3000000aff167230 */ /* 0x000fe40000004100 */
[----:B------:R-:W-:Y:S01]  /*1f90*/  FFMA.FTZ R24, R24, R9, R21 ;  /* 0x0000000918187223 */ /* 0x000fe20000010015 */
[--C-:B------:R-:W-:Y:S02]  /*1fa0*/  HADD2.F32 R25, -RZ, R11.reuse.H0_H0 ;  /* 0x2000000bff197230 */ /* 0x100fe40000004100 */
[----:B------:R-:W-:Y:S02]  /*1fb0*/  HADD2.F32 R23, -RZ, R11.H1_H1 ;  /* 0x3000000bff177230 */ /* 0x000fe40000004100 */
[----:B------:R-:W0:Y:S01]  /*1fc0*/  LDS.128 R8, [UR4+0xa0] ;  /* 0x0000a004ff087984 */ /* 0x000e220008000c00 */
[--C-:B------:R-:W-:Y:S02]  /*1fd0*/  HADD2.F32 R21, -RZ, R26.reuse.H0_H0 ;  /* 0x2000001aff157230 */ /* 0x100fe40000004100 */
[----:B------:R-:W-:-:S02]  /*1fe0*/  HADD2.F32 R26, -RZ, R26.H1_H1 ;  /* 0x3000001aff1a7230 */ /* 0x000fc40000004100 */
[--C-:B------:R-:W-:Y:S02]  /*1ff0*/  HADD2.F32 R31, -RZ, R27.reuse.H0_H0 ;  /* 0x2000001bff1f7230 */ /* 0x100fe40000004100 */
[----:B------:R-:W-:Y:S01]  /*2000*/  FFMA.FTZ R76, R21, R29, R76 ;  /* 0x0000001d154c7223 */ /* 0x000fe2000001004c */
[----:B------:R-:W-:Y:S02]  /*2010*/  HADD2.F32 R27, -RZ, R27.H1_H1 ;  /* 0x3000001bff1b7230 */ /* 0x000fe40000004100 */
[----:B------:R-:W-:Y:S01]  /*2020*/  FFMA.FTZ R71, R26, R22, R71 ;  /* 0x000000161a477223 */ /* 0x000fe20000010047 */
[----:B-1----:R-:W-:Y:S02]  /*2030*/  HADD2.F32 R22, -RZ, R32.H0_H0 ;  /* 0x20000020ff167230 */ /* 0x002fe40000004100 */
[----:B------:R-:W-:Y:S01]  /*2040*/  FFMA.FTZ R70, R31, R25, R70 ;  /* 0x000000191f467223 */ /* 0x000fe20000010046 */
[----:B------:R-:W-:Y:S01]  /*2050*/  FFMA.FTZ R72, R27, R23, R72 ;  /* 0x000000171b487223 */ /* 0x000fe20000010048 */
[----:B------:R-:W-:-:S02]  /*2060*/  HADD2.F32 R23, -RZ, R33.H0_H0 ;  /* 0x20000021ff177230 */ /* 0x000fc40000004100 */
[--C-:B-----5:R-:W-:Y:S02]  /*2070*/  HADD2.F32 R21, -RZ, R36.reuse.H0_H0 ;  /* 0x20000024ff157230 */ /* 0x120fe40000004100 */
[----:B------:R-:W-:Y:S02]  /*2080*/  HADD2.F32 R36, -RZ, R36.H1_H1 ;  /* 0x30000024ff247230 */ /* 0x000fe40000004100 */
[----:B------:R-:W-:Y:S02]  /*2090*/  HADD2.F32 R25, -RZ, R37.H0_H0 ;  /* 0x20000025ff197230 */ /* 0x000fe40000004100 */
[----:B------:R-:W-:Y:S01]  /*20a0*/  FFMA.FTZ R73, R22, R21, R73 ;  /* 0x0000001516497223 */ /* 0x000fe20000010049 */
[----:B------:R-:W-:Y:S02]  /*20b0*/  HADD2.F32 R21, -RZ, R32.H1_H1 ;  /* 0x30000020ff157230 */ /* 0x000fe40000004100 */
[----:B------:R-:W-:Y:S02]  /*20c0*/  HADD2.F32 R29, -RZ, R38.H0_H0 ;  /* 0x20000026ff1d7230 */ /* 0x000fe40000004100 */
[----:B------:R-:W-:Y:S01]  /*20d0*/  FFMA.FTZ R25, R23, R25, R20 ;  /* 0x0000001917197223 */ /* 0x000fe20000010014 */
[----:B------:R-:W-:-:S02]  /*20e0*/  HADD2.F32 R31, -RZ, R34.H0_H0 ;  /* 0x20000022ff1f7230 */ /* 0x000fc40000004100 */
[----:B------:R-:W-:Y:S01]  /*20f0*/  FFMA.FTZ R28, R21, R36, R28 ;  /* 0x00000024151c7223 */ /* 0x000fe2000001001c */
[----:B------:R-:W-:Y:S01]  /*2100*/  HADD2.F32 R37, -RZ, R37.H1_H1 ;  /* 0x30000025ff257230 */ /* 0x000fe20000004100 */
[----:B------:R-:W1:Y:S01]  /*2110*/  LDS.128 R20, [UR4+0xb0] ;  /* 0x0000b004ff147984 */ /* 0x000e620008000c00 */
[----:B------:R-:W-:Y:S02]  /*2120*/  HADD2.F32 R38, -RZ, R38.H1_H1 ;  /* 0x30000026ff267230 */ /* 0x000fe40000004100 */
[----:B------:R-:W-:Y:S02]  /*2130*/  HADD2.F32 R27, -RZ, R39.H0_H0 ;  /* 0x20000027ff1b7230 */ /* 0x000fe40000004100 */
[----:B------:R-:W-:Y:S02]  /*2140*/  HADD2.F32 R33, -RZ, R33.H1_H1 ;  /* 0x30000021ff217230 */ /* 0x000fe40000004100 */
[----:B------:R-:W-:Y:S02]  /*2150*/  HADD2.F32 R34, -RZ, R34.H1_H1 ;  /* 0x30000022ff227230 */ /* 0x000fe40000004100 */
[----:B------:R-:W-:-:S02]  /*2160*/  HADD2.F32 R49, -RZ, R35.H0_H0 ;  /* 0x20000023ff317230 */ /* 0x000fc40000004100 */
[----:B------:R-:W-:Y:S01]  /*2170*/  FFMA.FTZ R29, R31, R29, R76 ;  /* 0x0000001d1f1d7223 */ /* 0x000fe2000001004c */
[----:B------:R-:W-:Y:S02]  /*2180*/  HADD2.F32 R39, -RZ, R39.H1_H1 ;  /* 0x30000027ff277230 */ /* 0x000fe40000004100 */
[----:B------:R-:W-:Y:S02]  /*2190*/  HADD2.F32 R35, -RZ, R35.H1_H1 ;  /* 0x30000023ff237230 */ /* 0x000fe40000004100 */
[----:B------:R-:W-:Y:S01]  /*21a0*/  FFMA.FTZ R24, R33, R37, R24 ;  /* 0x0000002521187223 */ /* 0x000fe20000010018 */
[----:B------:R-:W-:Y:S01]  /*21b0*/  FFMA.FTZ R38, R34, R38, R71 ;  /* 0x0000002622267223 */ /* 0x000fe20000010047 */
[----:B------:R-:W-:Y:S01]  /*21c0*/  FFMA.FTZ R27, R49, R27, R70 ;  /* 0x0000001b311b7223 */ /* 0x000fe20000010046 */
[--C-:B----4-:R-:W-:Y:S02]  /*21d0*/  HADD2.F32 R32, -RZ, R46.reuse.H0_H0 ;  /* 0x2000002eff207230 */ /* 0x110fe40000004100 */
[----:B------:R-:W-:-:S02]  /*21e0*/  HADD2.F32 R31, -RZ, R46.H1_H1 ;  /* 0x3000002eff1f7230 */ /* 0x000fc40000004100 */
[--C-:B------:R-:W-:Y:S02]  /*21f0*/  HADD2.F32 R30, -RZ, R47.reuse.H0_H0 ;  /* 0x2000002fff1e7230 */ /* 0x100fe40000004100 */
[----:B------:R-:W-:Y:S02]  /*2200*/  HADD2.F32 R26, -RZ, R47.H1_H1 ;  /* 0x3000002fff1a7230 */ /* 0x000fe40000004100 */
[----:B------:R-:W-:Y:S02]  /*2210*/  HADD2.F32 R34, -RZ, R45.H0_H0 ;  /* 0x2000002dff227230 */ /* 0x000fe40000004100 */
[--C-:B0-----:R-:W-:Y:S02]  /*2220*/  HADD2.F32 R36, -RZ, R8.reuse.H0_H0 ;  /* 0x20000008ff247230 */ /* 0x101fe40000004100 */
[----:B------:R-:W-:Y:S02]  /*2230*/  HADD2.F32 R33, -RZ, R8.H1_H1 ;  /* 0x30000008ff217230 */ /* 0x000fe40000004100 */
[----:B------:R-:W-:-:S02]  /*2240*/  HADD2.F32 R46, -RZ, R9.H0_H0 ;  /* 0x20000009ff2e7230 */ /* 0x000fc40000004100 */
[----:B------:R-:W-:Y:S02]  /*2250*/  HADD2.F32 R37, -RZ, R9.H1_H1 ;  /* 0x30000009ff257230 */ /* 0x000fe40000004100 */
[--C-:B------:R-:W-:Y:S02]  /*2260*/  HADD2.F32 R48, -RZ, R10.reuse.H0_H0 ;  /* 0x2000000aff307230 */ /* 0x100fe40000004100 */
[----:B------:R-:W-:Y:S02]  /*2270*/  HADD2.F32 R47, -RZ, R10.H1_H1 ;  /* 0x3000000aff2f7230 */ /* 0x000fe40000004100 */
[--C-:B------:R-:W-:Y:S02]  /*2280*/  HADD2.F32 R50, -RZ, R11.reuse.H0_H0 ;  /* 0x2000000bff327230 */ /* 0x100fe40000004100 */
[----:B------:R-:W-:Y:S02]  /*2290*/  HADD2.F32 R70, -RZ, R11.H1_H1 ;  /* 0x3000000bff467230 */ /* 0x000fe40000004100 */
[----:B------:R-:W-:Y:S01]  /*22a0*/  FFMA.FTZ R39, R35, R39, R72 ;  /* 0x0000002723277223 */ /* 0x000fe20000010048 */
[----:B------:R-:W-:Y:S01]  /*22b0*/  HADD2.F32 R45, -RZ, R45.H1_H1 ;  /* 0x3000002dff2d7230 */ /* 0x000fe20000004100 */
[----:B------:R-:W0:Y:S01]  /*22c0*/  LDS.128 R8, [UR4+0xc0] ;  /* 0x0000c004ff087984 */ /* 0x000e220008000c00 */
[----:B------:R-:W-:Y:S01]  /*22d0*/  FFMA.FTZ R34, R46, R34, R25 ;  /* 0x000000222e227223 */ /* 0x000fe20000010019 */
[----:B------:R-:W-:Y:S01]  /*22e0*/  FFMA.FTZ R30, R50, R30, R27 ;  /* 0x0000001e321e7223 */ /* 0x000fe2000001001b */
[----:B------:R-:W-:Y:S01]  /*22f0*/  FFMA.FTZ R39, R70, R26, R39 ;  /* 0x0000001a46277223 */ /* 0x000fe20000010027 */
[----:B------:R-:W-:-:S02]  /*2300*/  FFMA.FTZ R45, R37, R45, R24 ;  /* 0x0000002d252d7223 */ /* 0x000fc40000010018 */
[----:B------:R-:W2:Y:S01]  /*2310*/  LDS.128 R24, [UR4+0xd0] ;  /* 0x0000d004ff187984 */ /* 0x000ea20008000c00 */
[--C-:B------:R-:W-:Y:S02]  /*2320*/  HADD2.F32 R35, -RZ, R44.reuse.H0_H0 ;  /* 0x2000002cff237230 */ /* 0x100fe40000004100 */
[----:B------:R-:W-:Y:S02]  /*2330*/  HADD2.F32 R44, -RZ, R44.H1_H1 ;  /* 0x3000002cff2c7230 */ /* 0x000fe40000004100 */
[----:B------:R-:W-:Y:S01]  /*2340*/  FFMA.FTZ R29, R48, R32, R29 ;  /* 0x00000020301d7223 */ /* 0x000fe2000001001d */
[----:B------:R-:W-:Y:S01]  /*2350*/  FFMA.FTZ R73, R36, R35, R73 ;  /* 0x0000002324497223 */ /* 0x000fe20000010049 */
[--C-:B------:R-:W-:Y:S02]  /*2360*/  HADD2.F32 R35, -RZ, R40.reuse.H0_H0 ;  /* 0x20000028ff237230 */ /* 0x100fe40000004100 */
[----:B------:R-:W-:Y:S01]  /*2370*/  FFMA.FTZ R28, R33, R44, R28 ;  /* 0x0000002c211c7223 */ /* 0x000fe2000001001c */
[----:B------:R-:W-:Y:S01]  /*2380*/  FFMA.FTZ R31, R47, R31, R38 ;  /* 0x0000001f2f1f7223 */ /* 0x000fe20000010026 */
[----:B------:R-:W-:-:S02]  /*2390*/  HADD2.F32 R40, -RZ, R40.H1_H1 ;  /* 0x30000028ff287230 */ /* 0x000fc40000004100 */
[--C-:B------:R-:W-:Y:S02]  /*23a0*/  HADD2.F32 R36, -RZ, R41.reuse.H0_H0 ;  /* 0x20000029ff247230 */ /* 0x100fe40000004100 */
[--C-:B-1----:R-:W-:Y:S02]  /*23b0*/  HADD2.F32 R32, -RZ, R20.reuse.H0_H0 ;  /* 0x20000014ff207230 */ /* 0x102fe40000004100 */
[----:B------:R-:W-:Y:S02]  /*23c0*/  HADD2.F32 R33, -RZ, R20.H1_H1 ;  /* 0x30000014ff217230 */ /* 0x000fe40000004100 */
[----:B------:R-:W-:Y:S02]  /*23d0*/  HADD2.F32 R41, -RZ, R41.H1_H1 ;  /* 0x30000029ff297230 */ /* 0x000fe40000004100 */
[----:B------:R-:W-:Y:S02]  /*23e0*/  HADD2.F32 R44, -RZ, R42.H0_H0 ;  /* 0x2000002aff2c7230 */ /* 0x000fe40000004100 */
[----:B------:R-:W-:-:S02]  /*23f0*/  HADD2.F32 R37, -RZ, R21.H0_H0 ;  /* 0x20000015ff257230 */ /* 0x000fc40000004100 */
[----:B------:R-:W-:Y:S02]  /*2400*/  HADD2.F32 R20, -RZ, R21.H1_H1 ;  /* 0x30000015ff147230 */ /* 0x000fe40000004100 */
[----:B------:R-:W-:Y:S02]  /*2410*/  HADD2.F32 R38, -RZ, R22.H0_H0 ;  /* 0x20000016ff267230 */ /* 0x000fe40000004100 */
[----:B------:R-:W-:Y:S02]  /*2420*/  HADD2.F32 R42, -RZ, R42.H1_H1 ;  /* 0x3000002aff2a7230 */ /* 0x000fe40000004100 */
[----:B------:R-:W-:Y:S02]  /*2430*/  HADD2.F32 R47, -RZ, R43.H0_H0 ;  /* 0x2000002bff2f7230 */ /* 0x000fe40000004100 */
[----:B------:R-:W-:Y:S02]  /*2440*/  HADD2.F32 R22, -RZ, R22.H1_H1 ;  /* 0x30000016ff167230 */ /* 0x000fe40000004100 */
[----:B------:R-:W-:-:S02]  /*2450*/  HADD2.F32 R21, -RZ, R23.H0_H0 ;  /* 0x20000017ff157230 */ /* 0x000fc40000004100 */
[----:B------:R-:W-:Y:S01]  /*2460*/  FFMA.FTZ R73, R32, R35, R73 ;  /* 0x0000002320497223 */ /* 0x000fe20000010049 */
[----:B------:R-:W-:Y:S01]  /*2470*/  FFMA.FTZ R28, R33, R40, R28 ;  /* 0x00000028211c7223 */ /* 0x000fe2000001001c */
        /* <DEDUP_REMOVED lines=8> */
[--C-:B------:R-:W-:Y:S02]  /*2500*/  HADD2.F32 R22, -RZ, R13.reuse.H0_H0 ;  /* 0x2000000dff167230 */ /* 0x100fe40000004100 */
[----:B------:R-:W-:Y:S02]  /*2510*/  HADD2.F32 R32, -RZ, R13.H1_H1 ;  /* 0x3000000dff207230 */ /* 0x000fe40000004100 */
[--C-:B------:R-:W-:Y:S02]  /*2520*/  HADD2.F32 R13, -RZ, R15.reuse.H0_H0 ;  /* 0x2000000fff0d7230 */ /* 0x100fe40000004100 */
[----:B------:R-:W-:Y:S02]  /*2530*/  HADD2.F32 R12, -RZ, R15.H1_H1 ;  /* 0x3000000fff0c7230 */ /* 0x000fe40000004100 */
[----:B------:R-:W-:Y:S01]  /*2540*/  FFMA.FTZ R29, R38, R44, R29 ;  /* 0x0000002c261d7223 */ /* 0x000fe2000001001d */
        /* <DEDUP_REMOVED lines=8> */
[----:B--2---:R-:W-:Y:S02]  /*25d0*/  HADD2.F32 R11, -RZ, R24.H0_H0 ;  /* 0x20000018ff0b7230 */ /* 0x004fe40000004100 */
[----:B------:R-:W-:Y:S02]  /*25e0*/  HADD2.F32 R20, -RZ, R16.H0_H0 ;  /* 0x20000010ff147230 */ /* 0x000fe40000004100 */
[----:B------:R-:W-:Y:S01]  /*25f0*/  FFMA.FTZ R15, R15, R21, R28 ;  /* 0x000000150f0f7223 */ /* 0x000fe2000001001c */
[----:B------:R-:W-:Y:S02]  /*2600*/  HADD2.F32 R24, -RZ, R24.H1_H1 ;  /* 0x30000018ff187230 */ /* 0x000fe40000004100 */
[----:B------:R-:W-:Y:S02]  /*2610*/  HADD2.F32 R16, -RZ, R16.H1_H1 ;  /* 0x30000010ff107230 */ /* 0x000fe40000004100 */
[----:B------:R-:W-:Y:S01]  /*2620*/  FFMA.FTZ R22, R23, R22, R34 ;  /* 0x0000001617167223 */ /* 0x000fe20000010022 */
[----:B------:R-:W-:-:S02]  /*2630*/  HADD2.F32 R21, -RZ, R25.H0_H0 ;  /* 0x20000019ff157230 */ /* 0x000fc40000004100 */
        /* <DEDUP_REMOVED lines=8> */
[----:B------:R-:W-:Y:S01]  /*26c0*/  FADD.FTZ R16, R11, R16 ;  /* 0x000000100b107221 */ /* 0x000fe20000010000 */
[----:B------:R-:W-:Y:S01]  /*26d0*/  FFMA.FTZ R9, R9, R13, R30 ;  /* 0x0000000d09097223 */ /* 0x000fe2000001001e */
[----:B------:R-:W-:Y:S02]  /*26e0*/  HADD2.F32 R14, -RZ, R26.H0_H0 ;  /* 0x2000001aff0e7230 */ /* 0x000fe40000004100 */
[----:B------:R-:W-:Y:S01]  /*26f0*/  FFMA.FTZ R29, R36, R33, R29 ;  /* 0x00000021241d7223 */ /* 0x000fe2000001001d */
[----:B------:R-:W-:Y:S02]  /*2700*/  HADD2.F32 R13, -RZ, R18.H0_H0 ;  /* 0x20000012ff0d7230 */ /* 0x000fe40000004100 */
[----:B------:R-:W-:Y:S01]  /*2710*/  FFMA.FTZ R8, R25, R17, R8 ;  /* 0x0000001119087223 */ /* 0x000fe20000010008 */
[----:B------:R-:W-:Y:S02]  /*2720*/  HADD2.F32 R10, -RZ, R10.H1_H1 ;  /* 0x3000000aff0a7230 */ /* 0x000fe40000004100 */
[----:B------:R-:W-:Y:S01]  /*2730*/  FADD.FTZ R21, R21, R16 ;  /* 0x0000001015157221 */ /* 0x000fe20000010000 */
[----:B------:R-:W-:-:S02]  /*2740*/  HADD2.F32 R43, -RZ, R43.H1_H1 ;  /* 0x3000002bff2b7230 */ /* 0x000fc40000004100 */
[----:B------:R-:W-:Y:S01]  /*2750*/  FFMA.FTZ R13, R14, R13, R29 ;  /* 0x0000000d0e0d7223 */ /* 0x000fe2000001001d */
[----:B------:R-:W-:Y:S02]  /*2760*/  HADD2.F32 R18, -RZ, R18.H1_H1 ;  /* 0x30000012ff127230 */ /* 0x000fe40000004100 */
[----:B------:R-:W-:Y:S01]  /*2770*/  FFMA.FTZ R10, R10, R35, R31 ;  /* 0x000000230a0a7223 */ /* 0x000fe2000001001f */
[----:B------:R-:W-:Y:S02]  /*2780*/  HADD2.F32 R11, -RZ, R26.H1_H1 ;  /* 0x3000001aff0b7230 */ /* 0x000fe40000004100 */
[----:B------:R-:W-:Y:S01]  /*2790*/  FADD.FTZ R14, R8, R21 ;  /* 0x00000015080e7221 */ /* 0x000fe20000010000 */
[----:B------:R-:W-:Y:S02]  /*27a0*/  HADD2.F32 R15, -RZ, R19.H0_H0 ;  /* 0x20000013ff0f7230 */ /* 0x000fe40000004100 */
[----:B------:R-:W-:Y:S01]  /*27b0*/  FFMA.FTZ R39, R46, R43, R39 ;  /* 0x0000002b2e277223 */ /* 0x000fe20000010027 */
[----:B------:R-:W-:-:S02]  /*27c0*/  HADD2.F32 R8, -RZ, R27.H0_H0 ;  /* 0x2000001bff087230 */ /* 0x000fc40000004100 */
        /* <DEDUP_REMOVED lines=21> */
.L_x_22236:
[----:B------:R-:W-:-:S05]  /*2920*/  IMAD.MOV.U32 R9, RZ, RZ, -0x800001 ;  /* 0xff7fffffff097424 */ /* 0x000fca00078e00ff */
[----:B------:R0:W-:Y:S02]  /*2930*/  STS [R60], R9 ;  /* 0x000000093c007388 */ /* 0x0001e40000000800 */
.L_x_22237:
[----:B------:R-:W-:Y:S05]  /*2940*/  BSYNC B1 ;  /* 0x0000000000017941 */ /* 0x000fea0003800000 */
.L_x_22235:
        /* <DEDUP_REMOVED lines=9> */
.L_x_22234:
[----:B------:R-:W-:Y:S05]  /*29e0*/  BSYNC B0 ;  /* 0x0000000000007941 */ /* 0x000fea0003800000 */
.L_x_22233:
        /* <DEDUP_REMOVED lines=61> */
.L_x_22243:
        /* <DEDUP_REMOVED lines=11> */
.L_x_22242:
[----:B------:R-:W-:Y:S05]  /*2e70*/  BSYNC B1 ;  /* 0x0000000000017941 */ /* 0x000fea0003800000 */
.L_x_22241:
        /* <DEDUP_REMOVED lines=14> */
.L_x_22246:
        /* <DEDUP_REMOVED lines=100> */
.L_x_22245:
[----:B------:R-:W-:Y:S05]  /*35a0*/  BSYNC B1 ;  /* 0x0000000000017941 */ /* 0x000fea0003800000 */
.L_x_22244:
        /* <DEDUP_REMOVED lines=55> */
.L_x_22248:
[----:B------:R-:W-:Y:S05]  /*3920*/  BSYNC B1 ;  /* 0x0000000000017941 */ /* 0x000fea0003800000 */
.L_x_22247:
        /* <DEDUP_REMOVED lines=26> */
.L_x_22240:
[----:B------:R-:W-:Y:S05]  /*3ad0*/  BSYNC B0 ;  /* 0x0000000000007941 */ /* 0x000fea0003800000 */
.L_x_22239:
        /* <DEDUP_REMOVED lines=48> */
.L_x_22253:
        /* <DEDUP_REMOVED lines=8> */
.L_x_22252:
[----:B------:R-:W-:Y:S05]  /*3e60*/  BSYNC B1 ;  /* 0x0000000000017941 */ /* 0x000fea0003800000 */
.L_x_22251:
        /* <DEDUP_REMOVED lines=14> */
.L_x_22256:
        /* <DEDUP_REMOVED lines=52> */
.L_x_22255:
[----:B------:R-:W-:Y:S05]  /*4290*/  BSYNC B1 ;  /* 0x0000000000017941 */ /* 0x000fea0003800000 */
.L_x_22254:
        /* <DEDUP_REMOVED lines=31> */
.L_x_22258:
[----:B------:R-:W-:Y:S05]  /*4490*/  BSYNC B1 ;  /* 0x0000000000017941 */ /* 0x000fea0003800000 */
.L_x_22257:
        /* <DEDUP_REMOVED lines=14> */
.L_x_22250:
[----:B------:R-:W-:Y:S05]  /*4580*/  BSYNC B0 ;  /* 0x0000000000007941 */ /* 0x000fea0003800000 */
.L_x_22249:
        /* <DEDUP_REMOVED lines=8> */
[----:B------:R-:W-:Y:S01]  /*4610*/  CS2R R36, SRZ ;  /* 0x0000000000247805 */ /* 0x000fe2000001ff00 */
[----:B------:R-:W-:Y:S01]  /*4620*/  IMAD.MOV.U32 R3, RZ, RZ, RZ ;  /* 0x000000ffff037224 */ /* 0x000fe200078e00ff */
[----:B01----:R-:W-:Y:S02]  /*4630*/  CS2R R6, SRZ ;  /* 0x0000000000067805 */ /* 0x003fe4000001ff00 */
[----:B------:R-:W-:Y:S02]  /*4640*/  CS2R R8, SRZ ;  /* 0x0000000000087805 */ /* 0x000fe4000001ff00 */
[----:B------:R-:W-:Y:S01]  /*4650*/  CS2R R10, SRZ ;  /* 0x00000000000a7805 */ /* 0x000fe2000001ff00 */
[----:B------:R-:W-:Y:S06]  /*4660*/  BRA `(.L_x_22261) ;  /* 0x0000003000347947 */ /* 0x000fec0003800000 */
.L_x_22260:
[----:B01----:R-:W0:Y:S01]  /*4670*/  I2F.RP R7, R2 ;  /* 0x0000000200077306 */ /* 0x003e220000209400 */
[C---:B------:R-:W-:Y:S01]  /*4680*/  IADD3 R13, P0, R66.reuse, R63, RZ ;  /* 0x0000003f420d7210 */ /* 0x040fe20007f1e0ff */
[----:B------:R-:W-:Y:S01]  /*4690*/  ULDC.64 UR4, c[0x0][0x238] ;  /* 0x00008e0000047ab9 */ /* 0x000fe20000000a00 */
[----:B------:R-:W-:Y:S01]  /*46a0*/  SHF.R.S32.HI R6, RZ, 0x1f, R3 ;  /* 0x0000001fff067819 */ /* 0x000fe20000011403 */
[----:B------:R-:W1:Y:S01]  /*46b0*/  LDC R17, c[0x0][0x25c] ;  /* 0x00009700ff117b82 */ /* 0x000e620000000800 */
[----:B------:R-:W-:Y:S01]  /*46c0*/  LEA.HI.X.SX32 R54, R66, R54, 0x1, P0 ;  /* 0x0000003642367211 */ /* 0x000fe200000f0eff */
[----:B------:R-:W-:Y:S01]  /*46d0*/  ULDC UR7, c[0x0][0x260] ;  /* 0x0000980000077ab9 */ /* 0x000fe20000000800 */
        /* <DEDUP_REMOVED lines=8> */
[----:B0-----:R-:W0:Y:S01]  /*4760*/  MUFU.RCP R7, R7 ;  /* 0x0000000700077308 */ /* 0x001e220000001000 */
[----:B------:R-:W-:Y:S01]  /*4770*/  SHF.L.U32 R43, R66, 0x5, RZ ;  /* 0x00000005422b7819 */ /* 0x000fe200000006ff */
[----:B------:R-:W-:Y:S01]  /*4780*/  IMAD R74, R0, UR7, RZ ;  /* 0x00000007004a7c24 */ /* 0x000fe2000f8e02ff */
[----:B------:R-:W-:Y:S01]  /*4790*/  IADD3 R46, R3, -R6, RZ ;  /* 0x80000006032e7210 */ /* 0x000fe20007ffe0ff */
[----:B------:R-:W-:Y:S01]  /*47a0*/  ULDC UR6, c[0x0][0x27c] ;  /* 0x00009f0000067ab9 */ /* 0x000fe20000000800 */
[----:B------:R-:W-:-:S02]  /*47b0*/  LOP3.LUT R63, R16, 0xffffffe0, RZ, 0xc0, !PT ;  /* 0xffffffe0103f7812 */ /* 0x000fc400078ec0ff */
[----:B------:R-:W-:Y:S02]  /*47c0*/  CS2R R40, SRZ ;  /* 0x0000000000287805 */ /* 0x000fe4000001ff00 */
[C---:B------:R-:W-:Y:S01]  /*47d0*/  IADD3 R42, -R66.reuse, -0x1, R55 ;  /* 0xffffffff422a7810 */ /* 0x040fe20007ffe137 */
[----:B------:R-:W-:Y:S01]  /*47e0*/  IMAD R44, R66, 0x4, R46 ;  /* 0x00000004422c7824 */ /* 0x000fe200078e022e */
[----:B------:R-:W-:Y:S02]  /*47f0*/  LEA R63, R46, R63, 0x3 ;  /* 0x0000003f2e3f7211 */ /* 0x000fe400078e18ff */
[----:B------:R-:W-:Y:S02]  /*4800*/  CS2R R38, SRZ ;  /* 0x0000000000267805 */ /* 0x000fe4000001ff00 */
[----:B------:R-:W-:Y:S02]  /*4810*/  CS2R R36, SRZ ;  /* 0x0000000000247805 */ /* 0x000fe4000001ff00 */
[----:B------:R-:W-:-:S02]  /*4820*/  MOV R3, RZ ;  /* 0x000000ff00037202 */ /* 0x000fc40000000f00 */
[----:B------:R-:W-:Y:S02]  /*4830*/  CS2R R10, SRZ ;  /* 0x00000000000a7805 */ /* 0x000fe4000001ff00 */
[----:B------:R-:W-:Y:S01]  /*4840*/  IADD3 R4, R4, -UR6, RZ ;  /* 0x8000000604047c10 */ /* 0x000fe2000fffe0ff */
[----:B------:R-:W-:Y:S01]  /*4850*/  IMAD R46, R46, 0x8, R43 ;  /* 0x000000082e2e7824 */ /* 0x000fe200078e022b */
[----:B-1----:R-:W-:Y:S01]  /*4860*/  SHF.R.S32.HI R0, RZ, 0x1f, R17 ;  /* 0x0000001fff007819 */ /* 0x002fe20000011411 */
[----:B------:R-:W-:Y:S01]  /*4870*/  VIADD R61, R63, 0x300 ;  /* 0x000003003f3d7836 */ /* 0x000fe20000000000 */
[----:B0-----:R-:W-:Y:S01]  /*4880*/  IADD3 R14, R7, 0xffffffe, RZ ;  /* 0x0ffffffe070e7810 */ /* 0x001fe20007ffe0ff */
[C---:B------:R-:W-:Y:S01]  /*4890*/  VIADD R57, R63.reuse, 0x500 ;  /* 0x000005003f397836 */ /* 0x040fe20000000000 */
[----:B------:R-:W-:Y:S01]  /*48a0*/  SHF.R.S32.HI R75, RZ, 0x1f, R74 ;  /* 0x0000001fff4b7819 */ /* 0x000fe2000001144a */
[----:B--2---:R-:W-:Y:S01]  /*48b0*/  ULEA UR4, UR5, UR4, 0x18 ;  /* 0x0000000405047291 */ /* 0x004fe2000f8ec03f */
[----:B------:R0:W1:Y:S01]  /*48c0*/  F2I.FTZ.U32.TRUNC.NTZ R15, R14 ;  /* 0x0000000e000f7305 */ /* 0x000062000021f000 */
        /* <DEDUP_REMOVED lines=9> */
[----:B0-----:R-:W-:Y:S01]  /*4960*/  IMAD.MOV.U32 R14, RZ, RZ, RZ ;  /* 0x000000ffff0e7224 */ /* 0x001fe200078e00ff */
[----:B------:R-:W-:-:S02]  /*4970*/  IADD3 R50, R63, 0xa00, RZ ;  /* 0x00000a003f327810 */ /* 0x000fc40007ffe0ff */
[----:B------:R-:W-:Y:S01]  /*4980*/  IADD3 R48, R63, 0xc00, RZ ;  /* 0x00000c003f307810 */ /* 0x000fe20007ffe0ff */
[----:B-1----:R-:W-:Y:S01]  /*4990*/  IMAD.MOV R9, RZ, RZ, -R15 ;  /* 0x000000ffff097224 */ /* 0x002fe200078e0a0f */
[----:B------:R-:W-:-:S03]  /*49a0*/  IADD3 R44, R44, 0x10, RZ ;  /* 0x000000102c2c7810 */ /* 0x000fc60007ffe0ff */
[----:B------:R-:W-:Y:S01]  /*49b0*/  IMAD R7, R9, R2, RZ ;  /* 0x0000000209077224 */ /* 0x000fe200078e02ff */
[----:B------:R-:W-:-:S03]  /*49c0*/  CS2R R8, SRZ ;  /* 0x0000000000087805 */ /* 0x000fc6000001ff00 */
[----:B------:R-:W-:Y:S01]  /*49d0*/  IMAD.HI.U32 R14, R15, R7, R14 ;  /* 0x000000070f0e7227 */ /* 0x000fe200078e000e */
[----:B------:R-:W-:-:S03]  /*49e0*/  CS2R R6, SRZ ;  /* 0x0000000000067805 */ /* 0x000fc6000001ff00 */
[----:B------:R-:W-:-:S07]  /*49f0*/  IMAD.MOV.U32 R15, RZ, RZ, RZ ;  /* 0x000000ffff0f7224 */ /* 0x000fce00078e00ff */
.L_x_22292:
        /* <DEDUP_REMOVED lines=24> */
[----:B------:R-:W-:Y:S02]  /*4b80*/  @!P1 LOP3.LUT R19, RZ, R20, RZ, 0x33, !PT ;  /* 0x00000014ff139212 */ /* 0x000fe400078e33ff */
[----:B------:R-:W-:Y:S01]  /*4b90*/  ISETP.NE.AND P2, PT, R24, RZ, PT ;  /* 0x000000ff1800720c */ /* 0x000fe20003f45270 */
[----:B------:R-:W-:Y:S01]  /*4ba0*/  IMAD R23, R16, R21, RZ ;  /* 0x0000001510177224 */ /* 0x000fe200078e02ff */
[----:B------:R-:W-:Y:S01]  /*4bb0*/  HFMA2.MMA R16, -RZ, RZ, 0, 0 ;  /* 0x00000000ff107435 */ /* 0x000fe200000001ff */
[----:B------:R-:W-:-:S05]  /*4bc0*/  IMAD.IADD R18, R5, 0x1, R19 ;  /* 0x0000000105127824 */ /* 0x000fca00078e0213 */
[----:B------:R-:W-:Y:S02]  /*4bd0*/  IABS R20, R18 ;  /* 0x0000001200147213 */ /* 0x000fe40000000000 */
[----:B------:R-:W-:Y:S02]  /*4be0*/  ISETP.GE.AND P1, PT, R18, RZ, PT ;  /* 0x000000ff1200720c */ /* 0x000fe40003f26270 */
        /* <DEDUP_REMOVED lines=27> */
[----:B------:R-:W-:Y:S02]  /*4da0*/  IADD3 R25, P0, R63, R32, RZ ;  /* 0x000000203f197210 */ /* 0x000fe40007f1e0ff */
[-C--:B0-----:R-:W-:Y:S02]  /*4db0*/  LEA R72, P3, R26, R28.reuse, 0x1 ;  /* 0x0000001c1a487211 */ /* 0x081fe400078608ff */
[----:B------:R-:W-:Y:S02]  /*4dc0*/  IADD3 R31, R33, R31, RZ ;  /* 0x0000001f211f7210 */ /* 0x000fe40007ffe0ff */
[----:B------:R-:W-:Y:S02]  /*4dd0*/  LEA R24, P1, R25, R28, 0x1 ;  /* 0x0000001c19187211 */ /* 0x000fe400078208ff */
[----:B------:R-:W-:Y:S02]  /*4de0*/  LEA.HI.X.SX32 R30, R63, R31, 0x1, P0 ;  /* 0x0000001f3f1e7211 */ /* 0x000fe400000f0eff */
[----:B------:R-:W-:-:S02]  /*4df0*/  ISETP.NE.AND P0, PT, R42, RZ, PT ;  /* 0x000000ff2a00720c */ /* 0x000fc40003f05270 */
[----:B------:R-:W-:Y:S02]  /*4e00*/  LEA.HI.X R25, R25, R29, R30, 0x1, P1 ;  /* 0x0000001d19197211 */ /* 0x000fe400008f0c1e */
[----:B------:R-:W-:Y:S02]  /*4e10*/  LEA.HI.X.SX32 R27, R62, R31, 0x1, P2 ;  /* 0x0000001f3e1b7211 */ /* 0x000fe400010f0eff */
[-C--:B------:R-:W-:Y:S01]  /*4e20*/  IADD3 R34, P1, R57, R32.reuse, RZ ;  /* 0x0000002039227210 */ /* 0x080fe20007f3e0ff */
[----:B------:R0:W5:Y:S01]  /*4e30*/  LDG.E.128.CONSTANT R20, desc[UR10][R24.64] ;  /* 0x0000000a18147981 */ /* 0x000162000c1e9d00 */
[----:B------:R-:W-:Y:S02]  /*4e40*/  LEA.HI.X R73, R26, R29, R27, 0x1, P3 ;  /* 0x0000001d1a497211 */ /* 0x000fe400018f0c1b */
[-C--:B------:R-:W-:Y:S02]  /*4e50*/  IADD3 R26, P6, R61, R32.reuse, RZ ;  /* 0x000000203d1a7210 */ /* 0x080fe40007fde0ff */
[----:B------:R-:W-:-:S02]  /*4e60*/  IADD3 R35, P3, R60, R32, RZ ;  /* 0x000000203c237210 */ /* 0x000fc40007f7e0ff */
[----:B------:R-:W-:Y:S02]  /*4e70*/  IADD3 R30, P2, R56, R32, RZ ;  /* 0x00000020381e7210 */ /* 0x000fe40007f5e0ff */
[-C--:B------:R-:W-:Y:S02]  /*4e80*/  LEA R76, P5, R26, R28.reuse, 0x1 ;  /* 0x0000001c1a4c7211 */ /* 0x080fe400078a08ff */
[----:B------:R-:W-:Y:S02]  /*4e90*/  LEA R58, P4, R35, R28, 0x1 ;  /* 0x0000001c233a7211 */ /* 0x000fe400078808ff */
[----:B------:R-:W-:Y:S01]  /*4ea0*/  LEA.HI.X.SX32 R16, R61, R31, 0x1, P6 ;  /* 0x0000001f3d107211 */ /* 0x000fe200030f0eff */
[----:B0-----:R-:W-:Y:S10]  /*4eb0*/  @P0 BRA `(.L_x_22265) ;  /* 0x00000000007c0947 */ /* 0x001ff40003800000 */
[----:B------:R-:W-:Y:S01]  /*4ec0*/  VIADD R68, R46, 0x2 ;  /* 0x000000022e447836 */ /* 0x000fe20000000000 */
[C---:B-----5:R-:W-:Y:S02]  /*4ed0*/  PRMT R70, R21.reuse, 0x7632, R70 ;  /* 0x0000763215467816 */ /* 0x060fe40000000046 */
[----:B------:R-:W-:Y:S02]  /*4ee0*/  PRMT R51, R20, 0x7632, R51 ;  /* 0x0000763214337816 */ /* 0x000fe40000000033 */
[-C--:B------:R-:W-:Y:S02]  /*4ef0*/  ISETP.GE.AND P6, PT, R68, R67.reuse, PT ;  /* 0x000000434400720c */ /* 0x080fe40003fc6270 */
[C---:B------:R-:W-:Y:S02]  /*4f00*/  IADD3 R68, R46.reuse, 0x3, RZ ;  /* 0x000000032e447810 */ /* 0x040fe40007ffe0ff */
[----:B------:R-:W-:Y:S01]  /*4f10*/  SEL R47, R21, RZ, !P6 ;  /* 0x000000ff152f7207 */ /* 0x000fe20007000000 */
[----:B------:R-:W-:Y:S01]  /*4f20*/  VIADD R21, R46, 0x1 ;  /* 0x000000012e157836 */ /* 0x000fe20000000000 */
        /* <DEDUP_REMOVED lines=8> */
[----:B------:R-:W-:-:S04]  /*4fb0*/  PRMT R22, R22, 0x7632, R22 ;  /* 0x0000763216167816 */ /* 0x000fc80000000016 */
[----:B------:R-:W-:Y:S02]  /*4fc0*/  SEL R22, R22, RZ, !P6 ;  /* 0x000000ff16167207 */ /* 0x000fe40007000000 */
[-C--:B------:R-:W-:Y:S02]  /*4fd0*/  ISETP.GE.AND P6, PT, R68, R67.reuse, PT ;  /* 0x000000434400720c */ /* 0x080fe40003fc6270 */
[----:B------:R-:W-:Y:S02]  /*4fe0*/  IADD3 R68, R46, 0x7, RZ ;  /* 0x000000072e447810 */ /* 0x000fe40007ffe0ff */
[C---:B------:R-:W-:Y:S02]  /*4ff0*/  SEL R17, R23.reuse, RZ, !P6 ;  /* 0x000000ff17117207 */ /* 0x040fe40007000000 */
[----:B------:R-:W-:Y:S02]  /*5000*/  ISETP.GE.AND P6, PT, R68, R67, PT ;  /* 0x000000434400720c */ /* 0x000fe40003fc6270 */
[----:B------:R-:W-:-:S02]  /*5010*/  PRMT R68, R23, 0x7632, R68 ;  /* 0x0000763217447816 */ /* 0x000fc40000000044 */
[----:B------:R-:W-:Y:S02]  /*5020*/  PRMT R22, R27, 0x5410, R22 ;  /* 0x000054101b167816 */ /* 0x000fe40000000016 */
[----:B------:R-:W-:Y:S02]  /*5030*/  SEL R68, R68, RZ, !P6 ;  /* 0x000000ff44447207 */ /* 0x000fe40007000000 */
[-C--:B------:R-:W-:Y:S02]  /*5040*/  ISETP.GE.AND P6, PT, R21, R67.reuse, PT ;  /* 0x000000431500720c */ /* 0x080fe40003fc6270 */
[----:B------:R-:W-:Y:S02]  /*5050*/  PRMT R21, R47, 0x5410, R70 ;  /* 0x000054102f157816 */ /* 0x000fe40000000046 */
[----:B------:R-:W-:Y:S02]  /*5060*/  SEL R51, R51, RZ, !P6 ;  /* 0x000000ff33337207 */ /* 0x000fe40007000000 */
[----:B------:R-:W-:-:S02]  /*5070*/  ISETP.GE.AND P6, PT, R46, R67, PT ;  /* 0x000000432e00720c */ /* 0x000fc40003fc6270 */
[----:B------:R-:W-:Y:S02]  /*5080*/  PRMT R23, R17, 0x5410, R68 ;  /* 0x0000541011177816 */ /* 0x000fe40000000044 */
[----:B------:R-:W-:-:S04]  /*5090*/  SEL R20, R20, RZ, !P6 ;  /* 0x000000ff14147207 */ /* 0x000fc80007000000 */
[----:B------:R-:W-:-:S07]  /*50a0*/  PRMT R20, R20, 0x5410, R51 ;  /* 0x0000541014147816 */ /* 0x000fce0000000033 */
.L_x_22265:
[----:B------:R-:W-:Y:S05]  /*50b0*/  BSYNC B2 ;  /* 0x0000000000027941 */ /* 0x000fea0003800000 */
.L_x_22264:
[----:B------:R-:W-:Y:S01]  /*50c0*/  LEA.HI.X R77, R26, R29, R16, 0x1, P5 ;  /* 0x0000001d1a4d7211 */ /* 0x000fe200028f0c10 */
[----:B-----5:R-:W-:Y:S01]  /*50d0*/  HMUL2 R17, R64, R21 ;  /* 0x0000001540117232 */ /* 0x020fe20000000000 */
[----:B------:R-:W5:Y:S01]  /*50e0*/  LDG.E.128.CONSTANT R24, desc[UR10][R24.64+0x200] ;  /* 0x0002000a18187981 */ /* 0x000f62000c1e9d00 */
[----:B------:R-:W-:Y:S01]  /*50f0*/  BSSY B2, `(.L_x_22266) ;  /* 0x0000024000027945 */ /* 0x000fe20003800000 */
[----:B------:R-:W-:Y:S02]  /*5100*/  F2FP.F16.F32.PACK_AB R21, R19, R18 ;  /* 0x000000121315723e */ /* 0x000fe400000000ff */
[----:B------:R-:W-:Y:S01]  /*5110*/  LEA.HI.X.SX32 R16, R60, R31, 0x1, P3 ;  /* 0x0000001f3c107211 */ /* 0x000fe200018f0eff */
[----:B------:R-:W-:Y:S01]  /*5120*/  HFMA2.MMA R20, R65, R20, R17 ;  /* 0x0000001441147235 */ /* 0x000fe20000000011 */
[----:B------:R-:W-:Y:S10]  /*5130*/  @P0 BRA `(.L_x_22267) ;  /* 0x00000000007c0947 */ /* 0x000ff40003800000 */
[C---:B------:R-:W-:Y:S01]  /*5140*/  IADD3 R18, R46.reuse, 0x2, RZ ;  /* 0x000000022e127810 */ /* 0x040fe20007ffe0ff */
[----:B------:R-:W-:Y:S01]  /*5150*/  VIADD R68, R46, 0x3 ;  /* 0x000000032e447836 */ /* 0x000fe20000000000 */
[----:B-----5:R-:W-:Y:S01]  /*5160*/  PRMT R47, R26, 0x7632, R47 ;  /* 0x000076321a2f7816 */ /* 0x020fe2000000002f */
[----:B------:R-:W-:Y:S01]  /*5170*/  VIADD R70, R46, 0x7 ;  /* 0x000000072e467836 */ /* 0x000fe20000000000 */
[-C--:B------:R-:W-:Y:S02]  /*5180*/  ISETP.GE.AND P3, PT, R18, R67.reuse, PT ;  /* 0x000000431200720c */ /* 0x080fe40003f66270 */
[----:B------:R-:W-:Y:S02]  /*5190*/  IADD3 R18, R46, 0x4, RZ ;  /* 0x000000042e127810 */ /* 0x000fe40007ffe0ff */
[-C--:B------:R-:W-:Y:S02]  /*51a0*/  ISETP.GE.AND P5, PT, R68, R67.reuse, PT ;  /* 0x000000434400720c */ /* 0x080fe40003fa6270 */
[----:B------:R-:W-:Y:S01]  /*51b0*/  ISETP.GE.AND P6, PT, R18, R67, PT ;  /* 0x000000431200720c */ /* 0x000fe20003fc6270 */
[----:B------:R-:W-:Y:S01]  /*51c0*/  VIADD R18, R46, 0x5 ;  /* 0x000000052e127836 */ /* 0x000fe20000000000 */
[----:B------:R-:W-:-:S02]  /*51d0*/  SEL R17, R25, RZ, !P3 ;  /* 0x000000ff19117207 */ /* 0x000fc40005800000 */
[----:B------:R-:W-:Y:S02]  /*51e0*/  PRMT R68, R25, 0x7632, R68 ;  /* 0x0000763219447816 */ /* 0x000fe40000000044 */
[-C--:B------:R-:W-:Y:S02]  /*51f0*/  ISETP.GE.AND P3, PT, R18, R67.reuse, PT ;  /* 0x000000431200720c */ /* 0x080fe40003f66270 */
[----:B------:R-:W-:Y:S02]  /*5200*/  IADD3 R18, R46, 0x6, RZ ;  /* 0x000000062e127810 */ /* 0x000fe40007ffe0ff */
[----:B------:R-:W-:Y:S02]  /*5210*/  SEL R68, R68, RZ, !P5 ;  /* 0x000000ff44447207 */ /* 0x000fe40006800000 */
[----:B------:R-:W-:Y:S02]  /*5220*/  ISETP.GE.AND P5, PT, R18, R67, PT ;  /* 0x000000431200720c */ /* 0x000fe40003fa6270 */
[----:B------:R-:W-:-:S02]  /*5230*/  SEL R18, R26, RZ, !P6 ;  /* 0x000000ff1a127207 */ /* 0x000fc40007000000 */
[----:B------:R-:W-:Y:S02]  /*5240*/  IADD3 R26, R46, 0x1, RZ ;  /* 0x000000012e1a7810 */ /* 0x000fe40007ffe0ff */
[----:B------:R-:W-:Y:S02]  /*5250*/  SEL R47, R47, RZ, !P3 ;  /* 0x000000ff2f2f7207 */ /* 0x000fe40005800000 */
[----:B------:R-:W-:Y:S02]  /*5260*/  SEL R19, R27, RZ, !P5 ;  /* 0x000000ff1b137207 */ /* 0x000fe40006800000 */
[-C--:B------:R-:W-:Y:S02]  /*5270*/  ISETP.GE.AND P6, PT, R70, R67.reuse, PT ;  /* 0x000000434600720c */ /* 0x080fe40003fc6270 */
[-C--:B------:R-:W-:Y:S02]  /*5280*/  ISETP.GE.AND P3, PT, R26, R67.reuse, PT ;  /* 0x000000431a00720c */ /* 0x080fe40003f66270 */
[----:B------:R-:W-:-:S02]  /*5290*/  ISETP.GE.AND P5, PT, R46, R67, PT ;  /* 0x000000432e00720c */ /* 0x000fc40003fa6270 */
[----:B------:R-:W-:Y:S02]  /*52a0*/  PRMT R27, R27, 0x7632, R27 ;  /* 0x000076321b1b7816 */ /* 0x000fe4000000001b */
[C---:B------:R-:W-:Y:S02]  /*52b0*/  PRMT R25, R24.reuse, 0x7632, R25 ;  /* 0x0000763218197816 */ /* 0x040fe40000000019 */
[----:B------:R-:W-:Y:S02]  /*52c0*/  SEL R24, R24, RZ, !P5 ;  /* 0x000000ff18187207 */ /* 0x000fe40006800000 */
[----:B------:R-:W-:Y:S02]  /*52d0*/  SEL R70, R27, RZ, !P6 ;  /* 0x000000ff1b467207 */ /* 0x000fe40007000000 */
[----:B------:R-:W-:Y:S02]  /*52e0*/  SEL R51, R25, RZ, !P3 ;  /* 0x000000ff19337207 */ /* 0x000fe40005800000 */
[----:B------:R-:W-:-:S02]  /*52f0*/  PRMT R25, R17, 0x5410, R68 ;  /* 0x0000541011197816 */ /* 0x000fc40000000044 */
[----:B------:R-:W-:Y:S02]  /*5300*/  PRMT R26, R18, 0x5410, R47 ;  /* 0x00005410121a7816 */ /* 0x000fe4000000002f */
[----:B------:R-:W-:Y:S02]  /*5310*/  PRMT R27, R19, 0x5410, R70 ;  /* 0x00005410131b7816 */ /* 0x000fe40000000046 */
[----:B------:R-:W-:-:S07]  /*5320*/  PRMT R24, R24, 0x5410, R51 ;  /* 0x0000541018187816 */ /* 0x000fce0000000033 */
.L_x_22267:
[----:B------:R-:W-:Y:S05]  /*5330*/  BSYNC B2 ;  /* 0x0000000000027941 */ /* 0x000fea0003800000 */
.L_x_22266:
[----:B------:R-:W-:Y:S01]  /*5340*/  LEA.HI.X R59, R35, R29, R16, 0x1, P4 ;  /* 0x0000001d233b7211 */ /* 0x000fe200020f0c10 */
[----:B-----5:R-:W-:Y:S01]  /*5350*/  HMUL2 R25, R64, R25 ;  /* 0x0000001940197232 */ /* 0x020fe20000000000 */
[----:B------:R0:W5:Y:S01]  /*5360*/  LDG.E.128.CONSTANT R16, desc[UR10][R72.64] ;  /* 0x0000000a48107981 */ /* 0x000162000c1e9d00 */
[----:B------:R-:W-:Y:S01]  /*5370*/  BSSY B2, `(.L_x_22268) ;  /* 0x0000024000027945 */ /* 0x000fe20003800000 */
[----:B------:R-:W-:Y:S01]  /*5380*/  LEA R70, P3, R34, R28, 0x1 ;  /* 0x0000001c22467211 */ /* 0x000fe200078608ff */
        /* <DEDUP_REMOVED lines=10> */
[----:B------:R-:W-:-:S02]  /*5430*/  ISETP.GE.AND P6, PT, R22, R67, PT ;  /* 0x000000431600720c */ /* 0x000fc40003fc6270 */
[C---:B------:R-:W-:Y:S02]  /*5440*/  SEL R22, R17.reuse, RZ, !P4 ;  /* 0x000000ff11167207 */ /* 0x040fe40006000000 */
[-C--:B------:R-:W-:Y:S01]  /*5450*/  ISETP.GE.AND P4, PT, R68, R67.reuse, PT ;  /* 0x000000434400720c */ /* 0x080fe20003f86270 */
[----:B------:R-:W-:Y:S01]  /*5460*/  VIADD R68, R46, 0x6 ;  /* 0x000000062e447836 */ /* 0x000fe20000000000 */
[----:B------:R-:W-:Y:S02]  /*5470*/  PRMT R17, R17, 0x7632, R17 ;  /* 0x0000763211117816 */ /* 0x000fe40000000011 */
[----:B------:R-:W-:Y:S02]  /*5480*/  SEL R25, R18, RZ, !P6 ;  /* 0x000000ff12197207 */ /* 0x000fe40007000000 */
[----:B------:R-:W-:Y:S02]  /*5490*/  SEL R17, R17, RZ, !P5 ;  /* 0x000000ff11117207 */ /* 0x000fe40006800000 */
[----:B------:R-:W-:-:S02]  /*54a0*/  ISETP.GE.AND P5, PT, R68, R67, PT ;  /* 0x000000434400720c */ /* 0x000fc40003fa6270 */
[----:B------:R-:W-:Y:S02]  /*54b0*/  IADD3 R68, R46, 0x7, RZ ;  /* 0x000000072e447810 */ /* 0x000fe40007ffe0ff */
[----:B------:R-:W-:Y:S02]  /*54c0*/  PRMT R18, R18, 0x7632, R18 ;  /* 0x0000763212127816 */ /* 0x000fe40000000012 */
[-C--:B------:R-:W-:Y:S01]  /*54d0*/  ISETP.GE.AND P6, PT, R68, R67.reuse, PT ;  /* 0x000000434400720c */ /* 0x080fe20003fc6270 */
[----:B------:R-:W-:Y:S01]  /*54e0*/  VIADD R68, R46, 0x1 ;  /* 0x000000012e447836 */ /* 0x000fe20000000000 */
[----:B------:R-:W-:Y:S02]  /*54f0*/  SEL R18, R18, RZ, !P4 ;  /* 0x000000ff12127207 */ /* 0x000fe40006000000 */
[----:B------:R-:W-:Y:S02]  /*5500*/  SEL R35, R19, RZ, !P5 ;  /* 0x000000ff13237207 */ /* 0x000fe40006800000 */
[----:B------:R-:W-:-:S02]  /*5510*/  ISETP.GE.AND P4, PT, R68, R67, PT ;  /* 0x000000434400720c */ /* 0x000fc40003f86270 */
[----:B------:R-:W-:Y:S02]  /*5520*/  ISETP.GE.AND P5, PT, R46, R67, PT ;  /* 0x000000432e00720c */ /* 0x000fe40003fa6270 */
        /* <DEDUP_REMOVED lines=8> */
.L_x_22269:
[----:B------:R-:W-:Y:S05]  /*55b0*/  BSYNC B2 ;  /* 0x0000000000027941 */ /* 0x000fea0003800000 */
.L_x_22268:
[----:B0-----:R-:W-:Y:S01]  /*55c0*/  MOV R72, R21 ;  /* 0x0000001500487202 */ /* 0x001fe20000000f00 */
[----:B-----5:R-:W-:Y:S01]  /*55d0*/  HMUL2 R17, R64, R17 ;  /* 0x0000001140117232 */ /* 0x020fe20000000000 */
[----:B------:R-:W-:-:S03]  /*55e0*/  HFMA2.MMA R24, R69, R26, R24 ;  /* 0x0000001a45187235 */ /* 0x000fc60000000018 */
[----:B------:R-:W-:Y:S02]  /*55f0*/  HFMA2 R47, R72, R23, R20 ;  /* 0x00000017482f7231 */ /* 0x000fe40000000014 */
[----:B------:R0:W5:Y:S01]  /*5600*/  LDG.E.128.CONSTANT R20, desc[UR10][R76.64] ;  /* 0x0000000a4c147981 */ /* 0x000162000c1e9d00 */
[----:B------:R-:W-:Y:S01]  /*5610*/  BSSY B2, `(.L_x_22270) ;  /* 0x0000023000027945 */ /* 0x000fe20003800000 */
[----:B------:R-:W-:Y:S01]  /*5620*/  HFMA2 R16, R65, R16, R17 ;  /* 0x0000001041107231 */ /* 0x000fe20000000011 */
[----:B------:R-:W-:Y:S02]  /*5630*/  LEA.HI.X.SX32 R17, R57, R31, 0x1, P1 ;  /* 0x0000001f39117211 */ /* 0x000fe400008f0eff */
[----:B------:R-:W-:Y:S05]  /*5640*/  @P0 BRA `(.L_x_22271) ;  /* 0x00000000007c0947 */ /* 0x000fea0003800000 */
        /* <DEDUP_REMOVED lines=8> */
[----:B------:R-:W-:Y:S02]  /*56d0*/  ISETP.GE.AND P4, PT, R68, R67, PT ;  /* 0x000000434400720c */ /* 0x000fe40003f86270 */
[----:B-----5:R-:W-:-:S02]  /*56e0*/  SEL R25, R21, RZ, !P5 ;  /* 0x000000ff15197207 */ /* 0x020fc40006800000 */
[-C--:B------:R-:W-:Y:S02]  /*56f0*/  ISETP.GE.AND P5, PT, R26, R67.reuse, PT ;  /* 0x000000431a00720c */ /* 0x080fe40003fa6270 */
[----:B------:R-:W-:Y:S02]  /*5700*/  PRMT R68, R21, 0x7632, R68 ;  /* 0x0000763215447816 */ /* 0x000fe40000000044 */
[----:B------:R-:W-:Y:S02]  /*5710*/  IADD3 R26, R46, 0x7, RZ ;  /* 0x000000072e1a7810 */ /* 0x000fe40007ffe0ff */
[----:B------:R-:W-:Y:S02]  /*5720*/  SEL R68, R68, RZ, !P1 ;  /* 0x000000ff44447207 */ /* 0x000fe40004800000 */
[----:B------:R-:W-:Y:S01]  /*5730*/  ISETP.GE.AND P1, PT, R26, R67, PT ;  /* 0x000000431a00720c */ /* 0x000fe20003f26270 */
[----:B------:R-:W-:Y:S01]  /*5740*/  VIADD R26, R46, 0x1 ;  /* 0x000000012e1a7836 */ /* 0x000fe20000000000 */
[----:B------:R-:W-:-:S02]  /*5750*/  SEL R35, R22, RZ, !P6 ;  /* 0x000000ff16237207 */ /* 0x000fc40007000000 */
[----:B------:R-:W-:Y:S02]  /*5760*/  PRMT R22, R22, 0x7632, R22 ;  /* 0x0000763216167816 */ /* 0x000fe40000000016 */
[-C--:B------:R-:W-:Y:S02]  /*5770*/  ISETP.GE.AND P6, PT, R26, R67.reuse, PT ;  /* 0x000000431a00720c */ /* 0x080fe40003fc6270 */
[C---:B------:R-:W-:Y:S02]  /*5780*/  SEL R26, R23.reuse, RZ, !P5 ;  /* 0x000000ff171a7207 */ /* 0x040fe40006800000 */
        /* <DEDUP_REMOVED lines=11> */
.L_x_22271:
[----:B------:R-:W-:Y:S05]  /*5840*/  BSYNC B2 ;  /* 0x0000000000027941 */ /* 0x000fea0003800000 */
.L_x_22270:
[----:B------:R-:W-:Y:S01]  /*5850*/  HFMA2.MMA R51, R72, R27, R24 ;  /* 0x0000001b48337235 */ /* 0x000fe20000000018 */
[----:B-----5:R-:W-:Y:S01]  /*5860*/  HMUL2 R21, R64, R21 ;  /* 0x0000001540157232 */ /* 0x020fe20000000000 */
[----:B------:R1:W5:Y:S01]  /*5870*/  LDG.E.128.CONSTANT R24, desc[UR10][R58.64] ;  /* 0x0000000a3a187981 */ /* 0x000362000c1e9d00 */
[----:B------:R-:W-:Y:S01]  /*5880*/  BSSY B2, `(.L_x_22272) ;  /* 0x0000026000027945 */ /* 0x000fe20003800000 */
[----:B------:R-:W-:Y:S01]  /*5890*/  LEA.HI.X R71, R34, R29, R17, 0x1, P3 ;  /* 0x0000001d22477211 */ /* 0x000fe200018f0c11 */
[----:B------:R-:W-:Y:S01]  /*58a0*/  HFMA2 R16, R69, R18, R16 ;  /* 0x0000001245107231 */ /* 0x000fe20000000010 */
[----:B0-----:R-:W-:Y:S01]  /*58b0*/  LEA R76, P1, R30, R28, 0x1 ;  /* 0x0000001c1e4c7211 */ /* 0x001fe200078208ff */
[----:B------:R-:W-:Y:S01]  /*58c0*/  HFMA2.MMA R20, R65, R20, R21 ;  /* 0x0000001441147235 */ /* 0x000fe20000000015 */
[----:B------:R-:W-:Y:S01]  /*58d0*/  LEA.HI.X.SX32 R17, R56, R31, 0x1, P2 ;  /* 0x0000001f38117211 */ /* 0x000fe200010f0eff */
[----:B------:R-:W-:Y:S10]  /*58e0*/  @P0 BRA `(.L_x_22273) ;  /* 0x00000000007c0947 */ /* 0x000ff40003800000 */
[C---:B------:R-:W-:Y:S01]  /*58f0*/  IADD3 R18, R46.reuse, 0x2, RZ ;  /* 0x000000022e127810 */ /* 0x040fe20007ffe0ff */
[C---:B------:R-:W-:Y:S01]  /*5900*/  VIADD R34, R46.reuse, 0x3 ;  /* 0x000000032e227836 */ /* 0x040fe20000000000 */
[----:B-1----:R-:W-:Y:S02]  /*5910*/  IADD3 R58, R46, 0x1, RZ ;  /* 0x000000012e3a7810 */ /* 0x002fe40007ffe0ff */
[-C--:B------:R-:W-:Y:S02]  /*5920*/  ISETP.GE.AND P5, PT, R18, R67.reuse, PT ;  /* 0x000000431200720c */ /* 0x080fe40003fa6270 */
[----:B------:R-:W-:Y:S02]  /*5930*/  IADD3 R18, R46, 0x4, RZ ;  /* 0x000000042e127810 */ /* 0x000fe40007ffe0ff */
[----:B------:R-:W-:Y:S02]  /*5940*/  ISETP.GE.AND P2, PT, R34, R67, PT ;  /* 0x000000432200720c */ /* 0x000fe40003f46270 */
[----:B------:R-:W-:-:S02]  /*5950*/  IADD3 R34, R46, 0x6, RZ ;  /* 0x000000062e227810 */ /* 0x000fc40007ffe0ff */
[-C--:B------:R-:W-:Y:S01]  /*5960*/  ISETP.GE.AND P6, PT, R18, R67.reuse, PT ;  /* 0x000000431200720c */ /* 0x080fe20003fc6270 */
[----:B------:R-:W-:Y:S01]  /*5970*/  VIADD R18, R46, 0x5 ;  /* 0x000000052e127836 */ /* 0x000fe20000000000 */
[----:B------:R-:W-:Y:S01]  /*5980*/  ISETP.GE.AND P4, PT, R34, R67, PT ;  /* 0x000000432200720c */ /* 0x000fe20003f86270 */
[----:B------:R-:W-:-:S03]  /*5990*/  VIADD R34, R46, 0x7 ;  /* 0x000000072e227836 */ /* 0x000fc60000000000 */
[-C--:B------:R-:W-:Y:S02]  /*59a0*/  ISETP.GE.AND P3, PT, R18, R67.reuse, PT ;  /* 0x000000431200720c */ /* 0x080fe40003f66270 */
[C---:B-----5:R-:W-:Y:S02]  /*59b0*/  SEL R18, R25.reuse, RZ, !P5 ;  /* 0x000000ff19127207 */ /* 0x060fe40006800000 */
[-C--:B------:R-:W-:Y:S02]  /*59c0*/  ISETP.GE.AND P5, PT, R34, R67.reuse, PT ;  /* 0x000000432200720c */ /* 0x080fe40003fa6270 */
[----:B------:R-:W-:Y:S02]  /*59d0*/  SEL R34, R26, RZ, !P6 ;  /* 0x000000ff1a227207 */ /* 0x000fe40007000000 */
[----:B------:R-:W-:Y:S02]  /*59e0*/  PRMT R26, R25, 0x7632, R26 ;  /* 0x00007632191a7816 */ /* 0x000fe4000000001a */
[----:B------:R-:W-:-:S02]  /*59f0*/  ISETP.GE.AND P6, PT, R58, R67, PT ;  /* 0x000000433a00720c */ /* 0x000fc40003fc6270 */
        /* <DEDUP_REMOVED lines=14> */
.L_x_22273:
[----:B------:R-:W-:Y:S05]  /*5ae0*/  BSYNC B2 ;  /* 0x0000000000027941 */ /* 0x000fea0003800000 */
.L_x_22272:
[----:B-----5:R-:W-:Y:S01]  /*5af0*/  HMUL2 R18, R64, R25 ;  /* 0x0000001940127232 */ /* 0x020fe20000000000 */
[----:B------:R-:W-:Y:S01]  /*5b00*/  LEA.HI.X R77, R30, R29, R17, 0x1, P1 ;  /* 0x0000001d1e4d7211 */ /* 0x000fe200008f0c11 */
[----:B-1----:R-:W-:Y:S01]  /*5b10*/  HFMA2 R58, R72, R19, R16 ;  /* 0x00000013483a7231 */ /* 0x002fe20000000010 */
[----:B------:R-:W-:Y:S01]  /*5b20*/  IADD3 R25, P2, R54, R32, RZ ;  /* 0x0000002036197210 */ /* 0x000fe20007f5e0ff */
[----:B------:R-:W-:Y:S02]  /*5b30*/  HFMA2 R20, R69, R22, R20 ;  /* 0x0000001645147231 */ /* 0x000fe40000000014 */
[----:B------:R-:W-:Y:S01]  /*5b40*/  HFMA2.MMA R18, R65, R24, R18 ;  /* 0x0000001841127235 */ /* 0x000fe20000000012 */
[----:B------:R-:W-:Y:S01]  /*5b50*/  BSSY B2, `(.L_x_22274) ;  /* 0x0000026000027945 */ /* 0x000fe20003800000 */
[----:B------:R-:W-:Y:S02]  /*5b60*/  LEA R24, P1, R25, R28, 0x1 ;  /* 0x0000001c19187211 */ /* 0x000fe400078208ff */
[----:B------:R-:W-:-:S06]  /*5b70*/  HFMA2.MMA R59, R72, R23, R20 ;  /* 0x00000017483b7235 */ /* 0x000fcc0000000014 */
[----:B------:R-:W-:Y:S01]  /*5b80*/  HFMA2 R68, R69, R26, R18 ;  /* 0x0000001a45447231 */ /* 0x000fe20000000012 */
[----:B------:R-:W-:Y:S01]  /*5b90*/  LEA.HI.X.SX32 R26, R54, R31, 0x1, P2 ;  /* 0x0000001f361a7211 */ /* 0x000fe200010f0eff */
[----:B------:R0:W5:Y:S01]  /*5ba0*/  LDG.E.128.CONSTANT R16, desc[UR10][R70.64] ;  /* 0x0000000a46107981 */ /* 0x000162000c1e9d00 */
[----:B------:R-:W-:Y:S05]  /*5bb0*/  @P0 BRA `(.L_x_22275) ;  /* 0x00000000007c0947 */ /* 0x000fea0003800000 */
        /* <DEDUP_REMOVED lines=13> */
[C---:B------:R-:W-:Y:S02]  /*5c90*/  PRMT R18, R17.reuse, 0x7632, R18 ;  /* 0x0000763211127816 */ /* 0x040fe40000000012 */
[----:B------:R-:W-:Y:S02]  /*5ca0*/  SEL R22, R17, RZ, !P5 ;  /* 0x000000ff11167207 */ /* 0x000fe40006800000 */
[-C--:B------:R-:W-:Y:S02]  /*5cb0*/  ISETP.GE.AND P6, PT, R20, R67.reuse, PT ;  /* 0x000000431400720c */ /* 0x080fe40003fc6270 */
        /* <DEDUP_REMOVED lines=15> */
.L_x_22275:
[----:B------:R-:W-:Y:S05]  /*5db0*/  BSYNC B2 ;  /* 0x0000000000027941 */ /* 0x000fea0003800000 */
.L_x_22274:
[----:B------:R1:W5:Y:S01]  /*5dc0*/  LDG.E.128.CONSTANT R20, desc[UR10][R76.64] ;  /* 0x0000000a4c147981 */ /* 0x000362000c1e9d00 */
[----:B------:R-:W-:Y:S01]  /*5dd0*/  BSSY B2, `(.L_x_22276) ;  /* 0x0000022000027945 */ /* 0x000fe20003800000 */
[----:B-----5:R-:W-:-:S03]  /*5de0*/  HMUL2 R17, R64, R17 ;  /* 0x0000001140117232 */ /* 0x020fc60000000000 */
[----:B------:R-:W-:Y:S05]  /*5df0*/  @P0 BRA `(.L_x_22277) ;  /* 0x00000000007c0947 */ /* 0x000fea0003800000 */
[----:B------:R-:W-:-:S04]  /*5e00*/  IADD3 R30, R46, 0x2, RZ ;  /* 0x000000022e1e7810 */ /* 0x000fc80007ffe0ff */
[----:B------:R-:W-:Y:S01]  /*5e10*/  ISETP.GE.AND P5, PT, R30, R67, PT ;  /* 0x000000431e00720c */ /* 0x000fe20003fa6270 */
[----:B------:R-:W-:-:S03]  /*5e20*/  VIADD R30, R46, 0x3 ;  /* 0x000000032e1e7836 */ /* 0x000fc60000000000 */
[----:B------:R-:W-:Y:S02]  /*5e30*/  SEL R35, R21, RZ, !P5 ;  /* 0x000000ff15237207 */ /* 0x000fe40006800000 */
[----:B------:R-:W-:Y:S02]  /*5e40*/  ISETP.GE.AND P2, PT, R30, R67, PT ;  /* 0x000000431e00720c */ /* 0x000fe40003f46270 */
[----:B------:R-:W-:-:S04]  /*5e50*/  IADD3 R30, R46, 0x4, RZ ;  /* 0x000000042e1e7810 */ /* 0x000fc80007ffe0ff */
[----:B------:R-:W-:Y:S01]  /*5e60*/  ISETP.GE.AND P6, PT, R30, R67, PT ;  /* 0x000000431e00720c */ /* 0x000fe20003fc6270 */
[----:B------:R-:W-:-:S03]  /*5e70*/  VIADD R30, R46, 0x5 ;  /* 0x000000052e1e7836 */ /* 0x000fc60000000000 */
[----:B------:R-:W-:Y:S02]  /*5e80*/  SEL R34, R22, RZ, !P6 ;  /* 0x000000ff16227207 */ /* 0x000fe40007000000 */
[-C--:B------:R-:W-:Y:S02]  /*5e90*/  ISETP.GE.AND P3, PT, R30, R67.reuse, PT ;  /* 0x000000431e00720c */ /* 0x080fe40003f66270 */
[----:B------:R-:W-:Y:S02]  /*5ea0*/  IADD3 R30, R46, 0x6, RZ ;  /* 0x000000062e1e7810 */ /* 0x000fe40007ffe0ff */
[----:B------:R-:W-:Y:S02]  /*5eb0*/  PRMT R22, R21, 0x7632, R22 ;  /* 0x0000763215167816 */ /* 0x000fe40000000016 */
[----:B------:R-:W-:Y:S01]  /*5ec0*/  ISETP.GE.AND P4, PT, R30, R67, PT ;  /* 0x000000431e00720c */ /* 0x000fe20003f86270 */
[----:B------:R-:W-:Y:S01]  /*5ed0*/  VIADD R30, R46, 0x7 ;  /* 0x000000072e1e7836 */ /* 0x000fe20000000000 */
[----:B------:R-:W-:-:S04]  /*5ee0*/  PRMT R21, R20, 0x7632, R21 ;  /* 0x0000763214157816 */ /* 0x000fc80000000015 */
[----:B------:R-:W-:Y:S02]  /*5ef0*/  ISETP.GE.AND P5, PT, R30, R67, PT ;  /* 0x000000431e00720c */ /* 0x000fe40003fa6270 */
[----:B------:R-:W-:-:S04]  /*5f00*/  IADD3 R30, R46, 0x1, RZ ;  /* 0x000000012e1e7810 */ /* 0x000fc80007ffe0ff */
[-C--:B------:R-:W-:Y:S02]  /*5f10*/  ISETP.GE.AND P6, PT, R30, R67.reuse, PT ;  /* 0x000000431e00720c */ /* 0x080fe40003fc6270 */
[----:B------:R-:W-:Y:S02]  /*5f20*/  SEL R30, R23, RZ, !P4 ;  /* 0x000000ff171e7207 */ /* 0x000fe40006000000 */
[----:B------:R-:W-:Y:S02]  /*5f30*/  PRMT R23, R22, 0x7632, R23 ;  /* 0x0000763216177816 */ /* 0x000fe40000000017 */
[----:B------:R-:W-:Y:S02]  /*5f40*/  ISETP.GE.AND P4, PT, R46, R67, PT ;  /* 0x000000432e00720c */ /* 0x000fe40003f86270 */
[----:B0-----:R-:W-:Y:S02]  /*5f50*/  PRMT R70, R23, 0x7632, R70 ;  /* 0x0000763217467816 */ /* 0x001fe40000000046 */
        /* <DEDUP_REMOVED lines=9> */
.L_x_22277:
[----:B------:R-:W-:Y:S05]  /*5ff0*/  BSYNC B2 ;  /* 0x0000000000027941 */ /* 0x000fea0003800000 */
.L_x_22276:
[----:B------:R-:W-:Y:S01]  /*6000*/  HFMA2.MMA R17, R65, R16, R17 ;  /* 0x0000001041117235 */ /* 0x000fe20000000011 */
[----:B------:R-:W-:Y:S01]  /*6010*/  IADD3 R16, P3, R52, R32, RZ ;  /* 0x0000002034107210 */ /* 0x000fe20007f7e0ff */
[----:B------:R-:W-:Y:S01]  /*6020*/  HFMA2.MMA R21, R64, R21, -RZ ;  /* 0x0000001540157235 */ /* 0x000fe200001000ff */
[----:B------:R-:W-:Y:S01]  /*6030*/  LEA.HI.X R25, R25, R29, R26, 0x1, P1 ;  /* 0x0000001d19197211 */ /* 0x000fe200008f0c1a */
[----:B------:R-:W-:Y:S01]  /*6040*/  HFMA2.MMA R68, R72, R27, R68 ;  /* 0x0000001b48447235 */ /* 0x000fe20000000044 */
[----:B------:R-:W-:Y:S02]  /*6050*/  LEA R34, P4, R16, R28, 0x1 ;  /* 0x0000001c10227211 */ /* 0x000fe400078808ff */
[----:B------:R-:W-:Y:S01]  /*6060*/  IADD3 R26, P1, R53, R32, RZ ;  /* 0x00000020351a7210 */ /* 0x000fe20007f3e0ff */
[----:B------:R-:W-:Y:S01]  /*6070*/  HFMA2.MMA R17, R69, R18, R17 ;  /* 0x0000001245117235 */ /* 0x000fe20000000011 */
[----:B------:R-:W-:-:S03]  /*6080*/  LEA.HI.X.SX32 R18, R52, R31, 0x1, P3 ;  /* 0x0000001f34127211 */ /* 0x000fc600018f0eff */
[----:B------:R-:W-:Y:S01]  /*6090*/  HFMA2 R21, R65, R20, R21 ;  /* 0x0000001441157231 */ /* 0x000fe20000000015 */
[----:B------:R-:W-:Y:S01]  /*60a0*/  LEA.HI.X R35, R16, R29, R18, 0x1, P4 ;  /* 0x0000001d10237211 */ /* 0x000fe200020f0c12 */
[----:B------:R-:W-:Y:S01]  /*60b0*/  BSSY B2, `(.L_x_22278) ;  /* 0x0000028000027945 */ /* 0x000fe20003800000 */
[C---:B------:R-:W-:Y:S01]  /*60c0*/  LEA R20, P2, R26.reuse, R28, 0x1 ;  /* 0x0000001c1a147211 */ /* 0x040fe200078408ff */
[----:B0-----:R-:W-:Y:S01]  /*60d0*/  HFMA2 R71, R69, R22, R21 ;  /* 0x0000001645477231 */ /* 0x001fe20000000015 */
[----:B------:R-:W-:Y:S01]  /*60e0*/  LEA.HI.X.SX32 R21, R53, R31, 0x1, P1 ;  /* 0x0000001f35157211 */ /* 0x000fe200008f0eff */
[----:B------:R-:W-:Y:S02]  /*60f0*/  HFMA2 R70, R72, R19, R17 ;  /* 0x0000001348467231 */ /* 0x000fe40000000011 */
[----:B------:R0:W5:Y:S01]  /*6100*/  LDG.E.128.CONSTANT R16, desc[UR10][R24.64] ;  /* 0x0000000a18107981 */ /* 0x000162000c1e9d00 */
[----:B------:R-:W-:Y:S01]  /*6110*/  LEA.HI.X R21, R26, R29, R21, 0x1, P2 ;  /* 0x0000001d1a157211 */ /* 0x000fe200010f0c15 */
[----:B------:R-:W-:Y:S01]  /*6120*/  HFMA2.MMA R71, R72, R23, R71 ;  /* 0x0000001748477235 */ /* 0x000fe20000000047 */
[----:B------:R-:W-:Y:S10]  /*6130*/  @P0 BRA `(.L_x_22279) ;  /* 0x00000000007c0947 */ /* 0x000ff40003800000 */
[C---:B------:R-:W-:Y:S01]  /*6140*/  VIADD R22, R46.reuse, 0x2 ;  /* 0x000000022e167836 */ /* 0x040fe20000000000 */
[----:B0-----:R-:W-:Y:S02]  /*6150*/  IADD3 R24, R46, 0x3, RZ ;  /* 0x000000032e187810 */ /* 0x001fe40007ffe0ff */
[----:B-----5:R-:W-:Y:S02]  /*6160*/  PRMT R25, R19, 0x7632, R25 ;  /* 0x0000763213197816 */ /* 0x020fe40000000019 */
[-C--:B------:R-:W-:Y:S01]  /*6170*/  ISETP.GE.AND P1, PT, R22, R67.reuse, PT ;  /* 0x000000431600720c */ /* 0x080fe20003f26270 */
[----:B------:R-:W-:Y:S01]  /*6180*/  VIADD R22, R46, 0x4 ;  /* 0x000000042e167836 */ /* 0x000fe20000000000 */
[-C--:B------:R-:W-:Y:S02]  /*6190*/  ISETP.GE.AND P4, PT, R24, R67.reuse, PT ;  /* 0x000000431800720c */ /* 0x080fe40003f86270 */
[----:B------:R-:W-:Y:S02]  /*61a0*/  IADD3 R24, R46, 0x5, RZ ;  /* 0x000000052e187810 */ /* 0x000fe40007ffe0ff */
[----:B------:R-:W-:Y:S01]  /*61b0*/  ISETP.GE.AND P6, PT, R22, R67, PT ;  /* 0x000000431600720c */ /* 0x000fe20003fc6270 */
[----:B------:R-:W-:Y:S01]  /*61c0*/  VIADD R22, R46, 0x6 ;  /* 0x000000062e167836 */ /* 0x000fe20000000000 */
[----:B------:R-:W-:-:S02]  /*61d0*/  SEL R23, R17, RZ, !P1 ;  /* 0x000000ff11177207 */ /* 0x000fc40004800000 */
[-C--:B------:R-:W-:Y:S02]  /*61e0*/  ISETP.GE.AND P3, PT, R24, R67.reuse, PT ;  /* 0x000000431800720c */ /* 0x080fe40003f66270 */
[-C--:B------:R-:W-:Y:S01]  /*61f0*/  ISETP.GE.AND P5, PT, R22, R67.reuse, PT ;  /* 0x000000431600720c */ /* 0x080fe20003fa6270 */
[C---:B------:R-:W-:Y:S01]  /*6200*/  VIADD R22, R46.reuse, 0x1 ;  /* 0x000000012e167836 */ /* 0x040fe20000000000 */
[----:B------:R-:W-:Y:S02]  /*6210*/  IADD3 R24, R46, 0x7, RZ ;  /* 0x000000072e187810 */ /* 0x000fe40007ffe0ff */
[----:B------:R-:W-:Y:S02]  /*6220*/  SEL R27, R19, RZ, !P5 ;  /* 0x000000ff131b7207 */ /* 0x000fe40006800000 */
[----:B------:R-:W-:Y:S02]  /*6230*/  ISETP.GE.AND P1, PT, R22, R67, PT ;  /* 0x000000431600720c */ /* 0x000fe40003f26270 */
[----:B------:R-:W-:-:S02]  /*6240*/  SEL R22, R18, RZ, !P6 ;  /* 0x000000ff12167207 */ /* 0x000fc40007000000 */
[----:B------:R-:W-:Y:S02]  /*6250*/  PRMT R18, R17, 0x7632, R18 ;  /* 0x0000763211127816 */ /* 0x000fe40000000012 */
[-C--:B------:R-:W-:Y:S02]  /*6260*/  ISETP.GE.AND P2, PT, R24, R67.reuse, PT ;  /* 0x000000431800720c */ /* 0x080fe40003f46270 */
        /* <DEDUP_REMOVED lines=12> */
.L_x_22279:
[----:B------:R-:W-:Y:S05]  /*6330*/  BSYNC B2 ;  /* 0x0000000000027941 */ /* 0x000fea0003800000 */
.L_x_22278:
[----:B------:R-:W5:Y:S01]  /*6340*/  LDG.E.128.CONSTANT R20, desc[UR10][R20.64] ;  /* 0x0000000a14147981 */ /* 0x000f62000c1e9d00 */
[----:B------:R-:W-:Y:S01]  /*6350*/  BSSY B2, `(.L_x_22280) ;  /* 0x0000022000027945 */ /* 0x000fe20003800000 */
[----:B-----5:R-:W-:-:S03]  /*6360*/  HMUL2 R17, R64, R17 ;  /* 0x0000001140117232 */ /* 0x020fc60000000000 */
[----:B------:R-:W-:Y:S05]  /*6370*/  @P0 BRA `(.L_x_22281) ;  /* 0x00000000007c0947 */ /* 0x000fea0003800000 */
[C---:B0-----:R-:W-:Y:S02]  /*6380*/  IADD3 R24, R46.reuse, 0x2, RZ ;  /* 0x000000022e187810 */ /* 0x041fe40007ffe0ff */
[----:B------:R-:W-:Y:S02]  /*6390*/  IADD3 R26, R46, 0x1, RZ ;  /* 0x000000012e1a7810 */ /* 0x000fe40007ffe0ff */
[----:B------:R-:W-:Y:S01]  /*63a0*/  ISETP.GE.AND P1, PT, R24, R67, PT ;  /* 0x000000431800720c */ /* 0x000fe20003f26270 */
[----:B------:R-:W-:Y:S01]  /*63b0*/  VIADD R24, R46, 0x3 ;  /* 0x000000032e187836 */ /* 0x000fe20000000000 */
[----:B------:R-:W-:-:S04]  /*63c0*/  PRMT R27, R23, 0x7632, R27 ;  /* 0x00007632171b7816 */ /* 0x000fc8000000001b */
        /* <DEDUP_REMOVED lines=8> */
[-C--:B------:R-:W-:Y:S01]  /*6450*/  ISETP.GE.AND P5, PT, R24, R67.reuse, PT ;  /* 0x000000431800720c */ /* 0x080fe20003fa6270 */
[C---:B------:R-:W-:Y:S01]  /*6460*/  VIADD R24, R46.reuse, 0x7 ;  /* 0x000000072e187836 */ /* 0x040fe20000000000 */
[----:B------:R-:W-:-:S02]  /*6470*/  ISETP.GE.AND P6, PT, R46, R67, PT ;  /* 0x000000432e00720c */ /* 0x000fc40003fc6270 */
        /* <DEDUP_REMOVED lines=15> */
.L_x_22281:
[----:B------:R-:W-:Y:S05]  /*6570*/  BSYNC B2 ;  /* 0x0000000000027941 */ /* 0x000fea0003800000 */
.L_x_22280:
[----:B0-----:R0:W5:Y:S01]  /*6580*/  LDG.E.128.CONSTANT R24, desc[UR10][R34.64] ;  /* 0x0000000a22187981 */ /* 0x001162000c1e9d00 */
[----:B------:R-:W-:Y:S01]  /*6590*/  HFMA2.MMA R21, R64, R21, -RZ ;  /* 0x0000001540157235 */ /* 0x000fe200001000ff */
[----:B------:R-:W-:Y:S01]  /*65a0*/  BSSY B2, `(.L_x_22282) ;  /* 0x0000023000027945 */ /* 0x000fe20003800000 */
[----:B------:R-:W-:-:S08]  /*65b0*/  HFMA2.MMA R17, R65, R16, R17 ;  /* 0x0000001041117235 */ /* 0x000fd00000000011 */
[----:B------:R-:W-:Y:S01]  /*65c0*/  HFMA2 R20, R65, R20, R21 ;  /* 0x0000001441147231 */ /* 0x000fe20000000015 */
[----:B0-----:R-:W-:Y:S06]  /*65d0*/  @P0 BRA `(.L_x_22283) ;  /* 0x00000000007c0947 */ /* 0x001fec0003800000 */
[C---:B------:R-:W-:Y:S01]  /*65e0*/  VIADD R16, R46.reuse, 0x2 ;  /* 0x000000022e107836 */ /* 0x040fe20000000000 */
[----:B-----5:R-:W-:Y:S01]  /*65f0*/  PRMT R34, R27, 0x7632, R34 ;  /* 0x000076321b227816 */ /* 0x020fe20000000022 */
[----:B------:R-:W-:-:S03]  /*6600*/  VIADD R30, R46, 0x1 ;  /* 0x000000012e1e7836 */ /* 0x000fc60000000000 */
[----:B------:R-:W-:Y:S02]  /*6610*/  ISETP.GE.AND P1, PT, R16, R67, PT ;  /* 0x000000431000720c */ /* 0x000fe40003f26270 */
[----:B------:R-:W-:-:S04]  /*6620*/  IADD3 R16, R46, 0x3, RZ ;  /* 0x000000032e107810 */ /* 0x000fc80007ffe0ff */
[----:B------:R-:W-:Y:S01]  /*6630*/  ISETP.GE.AND P4, PT, R16, R67, PT ;  /* 0x000000431000720c */ /* 0x000fe20003f86270 */
[----:B------:R-:W-:-:S05]  /*6640*/  VIADD R16, R46, 0x4 ;  /* 0x000000042e107836 */ /* 0x000fca0000000000 */
[-C--:B------:R-:W-:Y:S02]  /*6650*/  ISETP.GE.AND P6, PT, R16, R67.reuse, PT ;  /* 0x000000431000720c */ /* 0x080fe40003fc6270 */
[----:B------:R-:W-:Y:S02]  /*6660*/  IADD3 R16, R46, 0x5, RZ ;  /* 0x000000052e107810 */ /* 0x000fe40007ffe0ff */
[----:B------:R-:W-:Y:S02]  /*6670*/  SEL R21, R26, RZ, !P6 ;  /* 0x000000ff1a157207 */ /* 0x000fe40007000000 */
[-C--:B------:R-:W-:Y:S01]  /*6680*/  ISETP.GE.AND P3, PT, R16, R67.reuse, PT ;  /* 0x000000431000720c */ /* 0x080fe20003f66270 */
[C---:B------:R-:W-:Y:S01]  /*6690*/  VIADD R16, R46.reuse, 0x6 ;  /* 0x000000062e107836 */ /* 0x040fe20000000000 */
[----:B------:R-:W-:Y:S02]  /*66a0*/  PRMT R26, R25, 0x7632, R26 ;  /* 0x00007632191a7816 */ /* 0x000fe4000000001a */
[----:B------:R-:W-:-:S02]  /*66b0*/  ISETP.GE.AND P6, PT, R46, R67, PT ;  /* 0x000000432e00720c */ /* 0x000fc40003fc6270 */
[-C--:B------:R-:W-:Y:S02]  /*66c0*/  ISETP.GE.AND P5, PT, R16, R67.reuse, PT ;  /* 0x000000431000720c */ /* 0x080fe40003fa6270 */
[----:B------:R-:W-:Y:S02]  /*66d0*/  IADD3 R16, R46, 0x7, RZ ;  /* 0x000000072e107810 */ /* 0x000fe40007ffe0ff */
[----:B------:R-:W-:Y:S02]  /*66e0*/  SEL R27, R27, RZ, !P5 ;  /* 0x000000ff1b1b7207 */ /* 0x000fe40006800000 */
[-C--:B------:R-:W-:Y:S02]  /*66f0*/  ISETP.GE.AND P2, PT, R16, R67.reuse, PT ;  /* 0x000000431000720c */ /* 0x080fe40003f46270 */
[----:B------:R-:W-:Y:S02]  /*6700*/  SEL R16, R25, RZ, !P1 ;  /* 0x000000ff19107207 */ /* 0x000fe40004800000 */
[----:B------:R-:W-:-:S02]  /*6710*/  ISETP.GE.AND P1, PT, R30, R67, PT ;  /* 0x000000431e00720c */ /* 0x000fc40003f26270 */
[----:B------:R-:W-:Y:S02]  /*6720*/  PRMT R30, R26, 0x7632, R30 ;  /* 0x000076321a1e7816 */ /* 0x000fe4000000001e */
[C---:B------:R-:W-:Y:S02]  /*6730*/  PRMT R25, R24.reuse, 0x7632, R25 ;  /* 0x0000763218197816 */ /* 0x040fe40000000019 */
        /* <DEDUP_REMOVED lines=9> */
.L_x_22283:
[----:B------:R-:W-:Y:S05]  /*67d0*/  BSYNC B2 ;  /* 0x0000000000027941 */ /* 0x000fea0003800000 */
.L_x_22282:
[----:B------:R-:W-:Y:S01]  /*67e0*/  HFMA2.MMA R18, R69, R18, R17 ;  /* 0x0000001245127235 */ /* 0x000fe20000000011 */
[CC--:B------:R-:W-:Y:S01]  /*67f0*/  IADD3 R17, P3, R50.reuse, R32.reuse, RZ ;  /* 0x0000002032117210 */ /* 0x0c0fe20007f7e0ff */
[----:B-----5:R-:W-:Y:S01]  /*6800*/  HMUL2 R25, R64, R25 ;  /* 0x0000001940197232 */ /* 0x020fe20000000000 */
[----:B------:R-:W-:Y:S01]  /*6810*/  IADD3 R21, P5, R49, R32, RZ ;  /* 0x0000002031157210 */ /* 0x000fe20007fbe0ff */
[----:B------:R-:W-:Y:S01]  /*6820*/  HFMA2 R22, R69, R22, R20 ;  /* 0x0000001645167231 */ /* 0x000fe20000000014 */
[----:B------:R-:W-:Y:S02]  /*6830*/  LEA R16, P4, R17, R28, 0x1 ;  /* 0x0000001c11107211 */ /* 0x000fe400078808ff */
[-C--:B------:R-:W-:Y:S01]  /*6840*/  LEA.HI.X.SX32 R20, R50, R31.reuse, 0x1, P3 ;  /* 0x0000001f32147211 */ /* 0x080fe200018f0eff */
[----:B------:R-:W-:Y:S01]  /*6850*/  HFMA2.MMA R24, R65, R24, R25 ;  /* 0x0000001841187235 */ /* 0x000fe20000000019 */
[----:B------:R-:W-:Y:S02]  /*6860*/  LEA.HI.X.SX32 R30, R49, R31, 0x1, P5 ;  /* 0x0000001f311e7211 */ /* 0x000fe400028f0eff */
[----:B------:R-:W-:-:S02]  /*6870*/  LEA.HI.X R17, R17, R29, R20, 0x1, P4 ;  /* 0x0000001d11117211 */ /* 0x000fc400020f0c14 */
[----:B------:R-:W-:Y:S02]  /*6880*/  LEA R20, P3, R21, R28, 0x1 ;  /* 0x0000001c15147211 */ /* 0x000fe400078608ff */
[-C--:B------:R-:W-:Y:S02]  /*6890*/  IADD3 R25, P1, R48, R32.reuse, RZ ;  /* 0x0000002030197210 */ /* 0x080fe40007f3e0ff */
[----:B------:R-:W-:Y:S01]  /*68a0*/  IADD3 R33, P2, R45, R32, RZ ;  /* 0x000000202d217210 */ /* 0x000fe20007f5e0ff */
[----:B------:R-:W-:Y:S01]  /*68b0*/  HFMA2 R26, R69, R26, R24 ;  /* 0x0000001a451a7231 */ /* 0x000fe20000000018 */
[----:B------:R-:W-:Y:S02]  /*68c0*/  LEA.HI.X R21, R21, R29, R30, 0x1, P3 ;  /* 0x0000001d15157211 */ /* 0x000fe400018f0c1e */
[-C--:B------:R-:W-:Y:S02]  /*68d0*/  LEA R30, P3, R25, R28.reuse, 0x1 ;  /* 0x0000001c191e7211 */ /* 0x080fe400078608ff */
[----:B------:R-:W-:-:S02]  /*68e0*/  LEA R32, P4, R33, R28, 0x1 ;  /* 0x0000001c21207211 */ /* 0x000fc400078808ff */
[-C--:B------:R-:W-:Y:S02]  /*68f0*/  LEA.HI.X.SX32 R34, R48, R31.reuse, 0x1, P1 ;  /* 0x0000001f30227211 */ /* 0x080fe400008f0eff */
[----:B------:R-:W-:Y:S02]  /*6900*/  LEA.HI.X.SX32 R28, R45, R31, 0x1, P2 ;  /* 0x0000001f2d1c7211 */ /* 0x000fe400010f0eff */
[-C--:B------:R-:W-:Y:S02]  /*6910*/  LEA.HI.X R31, R25, R29.reuse, R34, 0x1, P3 ;  /* 0x0000001d191f7211 */ /* 0x080fe400018f0c22 */
[----:B------:R-:W-:Y:S01]  /*6920*/  LEA.HI.X R33, R33, R29, R28, 0x1, P4 ;  /* 0x0000001d21217211 */ /* 0x000fe200020f0c1c */
[C---:B------:R-:W-:Y:S02]  /*6930*/  HFMA2.MMA R24, R72.reuse, R19, R18 ;  /* 0x0000001348187235 */ /* 0x040fe40000000012 */
[----:B------:R-:W5:Y:S04]  /*6940*/  LDG.E.128.CONSTANT R16, desc[UR10][R16.64] ;  /* 0x0000000a10107981 */ /* 0x000f68000c1e9d00 */
[----:B------:R-:W5:Y:S04]  /*6950*/  LDG.E.128.CONSTANT R28, desc[UR10][R30.64] ;  /* 0x0000000a1e1c7981 */ /* 0x000f68000c1e9d00 */
[----:B------:R-:W5:Y:S01]  /*6960*/  LDG.E.128.CONSTANT R32, desc[UR10][R32.64] ;  /* 0x0000000a20207981 */ /* 0x000f62000c1e9d00 */
[----:B------:R-:W-:Y:S01]  /*6970*/  BSSY B2, `(.L_x_22284) ;  /* 0x0000023000027945 */ /* 0x000fe20003800000 */
[----:B------:R-:W-:Y:S01]  /*6980*/  HFMA2.MMA R26, R72, R27, R26 ;  /* 0x0000001b481a7235 */ /* 0x000fe2000000001a */
[----:B------:R-:W-:-:S02]  /*6990*/  HFMA2 R22, R72, R23, R22 ;  /* 0x0000001748167231 */ /* 0x000fc40000000016 */
[----:B------:R-:W-:Y:S08]  /*69a0*/  @P0 BRA `(.L_x_22285) ;  /* 0x00000000007c0947 */ /* 0x000ff00003800000 */
[----:B-1----:R-:W-:Y:S02]  /*69b0*/  IADD3 R76, R46, 0x2, RZ ;  /* 0x000000022e4c7810 */ /* 0x002fe40007ffe0ff */
[----:B-----5:R-:W-:Y:S02]  /*69c0*/  PRMT R23, R17, 0x7632, R23 ;  /* 0x0000763211177816 */ /* 0x020fe40000000017 */
[----:B------:R-:W-:Y:S01]  /*69d0*/  ISETP.GE.AND P1, PT, R76, R67, PT ;  /* 0x000000434c00720c */ /* 0x000fe20003f26270 */
[----:B------:R-:W-:Y:S01]  /*69e0*/  VIADD R76, R46, 0x3 ;  /* 0x000000032e4c7836 */ /* 0x000fe20000000000 */
[----:B------:R-:W-:-:S04]  /*69f0*/  PRMT R25, R19, 0x7632, R25 ;  /* 0x0000763213197816 */ /* 0x000fc80000000019 */
        /* <DEDUP_REMOVED lines=20> */
[----:B------:R-:W-:-:S02]  /*6b40*/  SEL R16, R16, RZ, !P1 ;  /* 0x000000ff10107207 */ /* 0x000fc40004800000 */
[----:B------:R-:W-:Y:S02]  /*6b50*/  SEL R76, R19, RZ, !P3 ;  /* 0x000000ff134c7207 */ /* 0x000fe40005800000 */
[----:B------:R-:W-:Y:S02]  /*6b60*/  SEL R25, R25, RZ, !P4 ;  /* 0x000000ff19197207 */ /* 0x000fe40006000000 */
[----:B------:R-:W-:Y:S02]  /*6b70*/  SEL R23, R23, RZ, !P2 ;  /* 0x000000ff17177207 */ /* 0x000fe40005000000 */
[----:B------:R-:W-:Y:S02]  /*6b80*/  PRMT R19, R76, 0x5410, R25 ;  /* 0x000054104c137816 */ /* 0x000fe40000000019 */
[----:B------:R-:W-:-:S07]  /*6b90*/  PRMT R16, R16, 0x5410, R23 ;  /* 0x0000541010107816 */ /* 0x000fce0000000017 */
.L_x_22285:
[----:B------:R-:W-:Y:S05]  /*6ba0*/  BSYNC B2 ;  /* 0x0000000000027941 */ /* 0x000fea0003800000 */
.L_x_22284:
[--C-:B------:R-:W-:Y:S02]  /*6bb0*/  HADD2.F32 R23, -RZ, R47.reuse.H0_H0 ;  /* 0x2000002fff177230 */ /* 0x100fe40000004100 */
[----:B-----5:R-:W-:Y:S02]  /*6bc0*/  HMUL2 R17, R64, R17 ;  /* 0x0000001140117232 */ /* 0x020fe40000000000 */
[----:B-1----:R-:W-:Y:S02]  /*6bd0*/  HADD2.F32 R76, -RZ, R47.H1_H1 ;  /* 0x3000002fff4c7230 */ /* 0x002fe40000004100 */
[----:B------:R-:W-:Y:S02]  /*6be0*/  HADD2.F32 R25, -RZ, R51.H0_H0 ;  /* 0x20000033ff197230 */ /* 0x000fe40000004100 */
[----:B------:R-:W-:Y:S02]  /*6bf0*/  HFMA2 R17, R65, R16, R17 ;  /* 0x0000001041117231 */ /* 0x000fe40000000011 */
[----:B------:R-:W-:-:S02]  /*6c00*/  HADD2.F32 R27, -RZ, R59.H0_H0 ;  /* 0x2000003bff1b7230 */ /* 0x000fc40000004100 */
[----:B------:R-:W-:Y:S01]  /*6c10*/  FADD.FTZ R16, R23, R76 ;  /* 0x0000004c17107221 */ /* 0x000fe20000010000 */
[--C-:B------:R-:W-:Y:S02]  /*6c20*/  HADD2.F32 R23, -RZ, R58.reuse.H0_H0 ;  /* 0x2000003aff177230 */ /* 0x100fe40000004100 */
[----:B------:R-:W-:Y:S02]  /*6c30*/  HADD2.F32 R58, -RZ, R58.H1_H1 ;  /* 0x3000003aff3a7230 */ /* 0x000fe40000004100 */
[----:B------:R-:W-:Y:S02]  /*6c40*/  HADD2.F32 R76, -RZ, R51.H1_H1 ;  /* 0x30000033ff4c7230 */ /* 0x000fe40000004100 */
[----:B------:R-:W-:Y:S02]  /*6c50*/  HADD2.F32 R47, -RZ, R70.H0_H0 ;  /* 0x20000046ff2f7230 */ /* 0x000fe40000004100 */
[----:B------:R-:W-:Y:S01]  /*6c60*/  FADD.FTZ R58, R23, R58 ;  /* 0x0000003a173a7221 */ /* 0x000fe20000010000 */
[----:B------:R-:W-:-:S02]  /*6c70*/  HADD2.F32 R23, -RZ, R68.H0_H0 ;  /* 0x20000044ff177230 */ /* 0x000fc40000004100 */
[----:B------:R-:W-:Y:S01]  /*6c80*/  FADD.FTZ R25, R25, R76 ;  /* 0x0000004c19197221 */ /* 0x000fe20000010000 */
[----:B------:R-:W-:Y:S02]  /*6c90*/  HADD2.F32 R76, -RZ, R59.H1_H1 ;  /* 0x3000003bff4c7230 */ /* 0x000fe40000004100 */
[----:B------:R-:W-:Y:S02]  /*6ca0*/  HADD2.F32 R68, -RZ, R68.H1_H1 ;  /* 0x30000044ff447230 */ /* 0x000fe40000004100 */
[----:B------:R-:W-:Y:S02]  /*6cb0*/  HADD2.F32 R70, -RZ, R70.H1_H1 ;  /* 0x30000046ff467230 */ /* 0x000fe40000004100 */
[----:B------:R-:W-:Y:S01]  /*6cc0*/  FADD.FTZ R27, R27, R76 ;  /* 0x0000004c1b1b7221 */ /* 0x000fe20000010000 */
[--C-:B------:R-:W-:Y:S02]  /*6cd0*/  HADD2.F32 R76, -RZ, R71.reuse.H1_H1 ;  /* 0x30000047ff4c7230 */ /* 0x100fe40000004100 */
[----:B------:R-:W-:Y:S01]  /*6ce0*/  FADD.FTZ R68, R23, R68 ;  /* 0x0000004417447221 */ /* 0x000fe20000010000 */
[----:B------:R-:W-:-:S02]  /*6cf0*/  HADD2.F32 R23, -RZ, R71.H0_H0 ;  /* 0x20000047ff177230 */ /* 0x000fc40000004100 */
[----:B------:R-:W-:Y:S01]  /*6d00*/  FADD.FTZ R47, R47, R70 ;  /* 0x000000462f2f7221 */ /* 0x000fe20000010000 */
[--C-:B------:R-:W-:Y:S02]  /*6d10*/  HADD2.F32 R51, -RZ, R22.reuse.H0_H0 ;  /* 0x20000016ff337230 */ /* 0x100fe40000004100 */
[----:B------:R-:W-:Y:S02]  /*6d20*/  HADD2.F32 R22, -RZ, R22.H1_H1 ;  /* 0x30000016ff167230 */ /* 0x000fe40000004100 */
[----:B------:R-:W-:Y:S01]  /*6d30*/  FADD.FTZ R70, R23, R76 ;  /* 0x0000004c17467221 */ /* 0x000fe20000010000 */
[--C-:B------:R-:W-:Y:S02]  /*6d40*/  HADD2.F32 R23, -RZ, R24.reuse.H0_H0 ;  /* 0x20000018ff177230 */ /* 0x100fe40000004100 */
[----:B------:R-:W-:Y:S02]  /*6d50*/  HADD2.F32 R24, -RZ, R24.H1_H1 ;  /* 0x30000018ff187230 */ /* 0x000fe40000004100 */
[----:B------:R-:W-:-:S03]  /*6d60*/  FADD.FTZ R51, R51, R22 ;  /* 0x0000001633337221 */ /* 0x000fc60000010000 */
[----:B------:R-:W-:Y:S02]  /*6d70*/  FADD.FTZ R24, R23, R24 ;  /* 0x0000001817187221 */ /* 0x000fe40000010000 */
[----:B------:R-:W5:Y:S01]  /*6d80*/  LDG.E.128.CONSTANT R20, desc[UR10][R20.64] ;  /* 0x0000000a14147981 */ /* 0x000f62000c1e9d00 */
[----:B------:R-:W-:Y:S01]  /*6d90*/  BSSY B2, `(.L_x_22286) ;  /* 0x000002a000027945 */ /* 0x000fe20003800000 */
[----:B------:R-:W-:Y:S01]  /*6da0*/  HFMA2.MMA R17, R69, R18, R17 ;  /* 0x0000001245117235 */ /* 0x000fe20000000011 */
        /* <DEDUP_REMOVED lines=12> */
[----:B------:R-:W-:Y:S02]  /*6e70*/  IADD3 R58, R46, 0x7, RZ ;  /* 0x000000072e3a7810 */ /* 0x000fe40007ffe0ff */
[-C--:B------:R-:W-:Y:S02]  /*6e80*/  ISETP.GE.AND P1, PT, R18, R67.reuse, PT ;  /* 0x000000431200720c */ /* 0x080fe40003f26270 */
[-C--:B------:R-:W-:Y:S01]  /*6e90*/  ISETP.GE.AND P4, PT, R24, R67.reuse, PT ;  /* 0x000000431800720c */ /* 0x080fe20003f86270 */
[C---:B------:R-:W-:Y:S01]  /*6ea0*/  VIADD R24, R46.reuse, 0x6 ;  /* 0x000000062e187836 */ /* 0x040fe20000000000 */
[----:B------:R-:W-:Y:S02]  /*6eb0*/  IADD3 R18, R46, 0x5, RZ ;  /* 0x000000052e127810 */ /* 0x000fe40007ffe0ff */
[-C--:B------:R-:W-:Y:S01]  /*6ec0*/  ISETP.GE.AND P6, PT, R16, R67.reuse, PT ;  /* 0x000000431000720c */ /* 0x080fe20003fc6270 */
[----:B------:R-:W-:Y:S01]  /*6ed0*/  VIADD R16, R46, 0x1 ;  /* 0x000000012e107836 */ /* 0x000fe20000000000 */
[----:B------:R-:W-:-:S02]  /*6ee0*/  ISETP.GE.AND P3, PT, R18, R67, PT ;  /* 0x000000431200720c */ /* 0x000fc40003f66270 */
[C---:B-----5:R-:W-:Y:S02]  /*6ef0*/  SEL R18, R21.reuse, RZ, !P1 ;  /* 0x000000ff15127207 */ /* 0x060fe40004800000 */
[-C--:B------:R-:W-:Y:S02]  /*6f00*/  ISETP.GE.AND P5, PT, R24, R67.reuse, PT ;  /* 0x000000431800720c */ /* 0x080fe40003fa6270 */
[-C--:B------:R-:W-:Y:S02]  /*6f10*/  ISETP.GE.AND P1, PT, R16, R67.reuse, PT ;  /* 0x000000431000720c */ /* 0x080fe40003f26270 */
[----:B------:R-:W-:Y:S02]  /*6f20*/  SEL R27, R22, RZ, !P6 ;  /* 0x000000ff161b7207 */ /* 0x000fe40007000000 */
[----:B------:R-:W-:Y:S02]  /*6f30*/  ISETP.GE.AND P2, PT, R58, R67, PT ;  /* 0x000000433a00720c */ /* 0x000fe40003f46270 */
[----:B------:R-:W-:-:S02]  /*6f40*/  PRMT R21, R21, 0x7632, R21 ;  /* 0x0000763215157816 */ /* 0x000fc40000000015 */
[----:B------:R-:W-:Y:S02]  /*6f50*/  ISETP.GE.AND P6, PT, R46, R67, PT ;  /* 0x000000432e00720c */ /* 0x000fe40003fc6270 */
[----:B------:R-:W-:Y:S02]  /*6f60*/  PRMT R22, R22, 0x7632, R22 ;  /* 0x0000763216167816 */ /* 0x000fe40000000016 */
[C---:B------:R-:W-:Y:S02]  /*6f70*/  PRMT R24, R23.reuse, 0x7632, R24 ;  /* 0x0000763217187816 */ /* 0x040fe40000000018 */
        /* <DEDUP_REMOVED lines=11> */
.L_x_22287:
[----:B------:R-:W-:Y:S05]  /*7030*/  BSYNC B2 ;  /* 0x0000000000027941 */ /* 0x000fea0003800000 */
.L_x_22286:
[----:B------:R-:W-:Y:S01]  /*7040*/  BSSY B2, `(.L_x_22288) ;  /* 0x0000022000027945 */ /* 0x000fe20003800000 */
[----:B-----5:R-:W-:-:S03]  /*7050*/  HMUL2 R21, R64, R21 ;  /* 0x0000001540157232 */ /* 0x020fc60000000000 */
[----:B------:R-:W-:Y:S05]  /*7060*/  @P0 BRA `(.L_x_22289) ;  /* 0x00000000007c0947 */ /* 0x000fea0003800000 */
[C---:B------:R-:W-:Y:S01]  /*7070*/  IADD3 R18, R46.reuse, 0x2, RZ ;  /* 0x000000022e127810 */ /* 0x040fe20007ffe0ff */
[C---:B------:R-:W-:Y:S01]  /*7080*/  VIADD R24, R46.reuse, 0x3 ;  /* 0x000000032e187836 */ /* 0x040fe20000000000 */
[C---:B------:R-:W-:Y:S01]  /*7090*/  IADD3 R16, R46.reuse, 0x4, RZ ;  /* 0x000000042e107810 */ /* 0x040fe20007ffe0ff */
[----:B------:R-:W-:Y:S01]  /*70a0*/  VIADD R58, R46, 0x7 ;  /* 0x000000072e3a7836 */ /* 0x000fe20000000000 */
[-C--:B------:R-:W-:Y:S01]  /*70b0*/  ISETP.GE.AND P1, PT, R18, R67.reuse, PT ;  /* 0x000000431200720c */ /* 0x080fe20003f26270 */
[----:B------:R-:W-:Y:S01]  /*70c0*/  VIADD R18, R46, 0x5 ;  /* 0x000000052e127836 */ /* 0x000fe20000000000 */
[-C--:B------:R-:W-:Y:S02]  /*70d0*/  ISETP.GE.AND P4, PT, R24, R67.reuse, PT ;  /* 0x000000431800720c */ /* 0x080fe40003f86270 */
[----:B------:R-:W-:Y:S02]  /*70e0*/  ISETP.GE.AND P6, PT, R16, R67, PT ;  /* 0x000000431000720c */ /* 0x000fe40003fc6270 */
[----:B------:R-:W-:-:S02]  /*70f0*/  IADD3 R24, R46, 0x6, RZ ;  /* 0x000000062e187810 */ /* 0x000fc40007ffe0ff */
[----:B------:R-:W-:Y:S02]  /*7100*/  IADD3 R16, R46, 0x1, RZ ;  /* 0x000000012e107810 */ /* 0x000fe40007ffe0ff */
[-C--:B------:R-:W-:Y:S02]  /*7110*/  ISETP.GE.AND P3, PT, R18, R67.reuse, PT ;  /* 0x000000431200720c */ /* 0x080fe40003f66270 */
[----:B------:R-:W-:Y:S02]  /*7120*/  SEL R18, R29, RZ, !P1 ;  /* 0x000000ff1d127207 */ /* 0x000fe40004800000 */
[-C--:B------:R-:W-:Y:S02]  /*7130*/  ISETP.GE.AND P5, PT, R24, R67.reuse, PT ;  /* 0x000000431800720c */ /* 0x080fe40003fa6270 */
        /* <DEDUP_REMOVED lines=18> */
.L_x_22289:
[----:B------:R-:W-:Y:S05]  /*7260*/  BSYNC B2 ;  /* 0x0000000000027941 */ /* 0x000fea0003800000 */
.L_x_22288:
[----:B------:R-:W-:Y:S01]  /*7270*/  BSSY B2, `(.L_x_22290) ;  /* 0x0000022000027945 */ /* 0x000fe20003800000 */
[----:B------:R-:W-:-:S03]  /*7280*/  HFMA2.MMA R29, R64, R29, -RZ ;  /* 0x0000001d401d7235 */ /* 0x000fc600001000ff */
[----:B------:R-:W-:Y:S08]  /*7290*/  @P0 BRA `(.L_x_22291) ;  /* 0x00000000007c0947 */ /* 0x000ff00003800000 */
[C---:B------:R-:W-:Y:S01]  /*72a0*/  VIADD R16, R46.reuse, 0x1 ;  /* 0x000000012e107836 */ /* 0x040fe20000000000 */
[C---:B------:R-:W-:Y:S01]  /*72b0*/  IADD3 R24, R46.reuse, 0x2, RZ ;  /* 0x000000022e187810 */ /* 0x040fe20007ffe0ff */
[C---:B------:R-:W-:Y:S01]  /*72c0*/  VIADD R58, R46.reuse, 0x3 ;  /* 0x000000032e3a7836 */ /* 0x040fe20000000000 */
[----:B------:R-:W-:Y:S02]  /*72d0*/  IADD3 R18, R46, 0x4, RZ ;  /* 0x000000042e127810 */ /* 0x000fe40007ffe0ff */
[-C--:B------:R-:W-:Y:S01]  /*72e0*/  ISETP.GE.AND P2, PT, R16, R67.reuse, PT ;  /* 0x000000431000720c */ /* 0x080fe20003f46270 */
[----:B------:R-:W-:Y:S01]  /*72f0*/  VIADD R16, R46, 0x5 ;  /* 0x000000052e107836 */ /* 0x000fe20000000000 */
[-C--:B------:R-:W-:Y:S01]  /*7300*/  ISETP.GE.AND P5, PT, R24, R67.reuse, PT ;  /* 0x000000431800720c */ /* 0x080fe20003fa6270 */
[----:B------:R-:W-:Y:S01]  /*7310*/  VIADD R24, R46, 0x7 ;  /* 0x000000072e187836 */ /* 0x000fe20000000000 */
[-C--:B------:R-:W-:Y:S02]  /*7320*/  ISETP.GE.AND P4, PT, R18, R67.reuse, PT ;  /* 0x000000431200720c */ /* 0x080fe40003f86270 */
[----:B------:R-:W-:-:S02]  /*7330*/  ISETP.GE.AND P6, PT, R46, R67, PT ;  /* 0x000000432e00720c */ /* 0x000fc40003fc6270 */
[----:B------:R-:W-:Y:S02]  /*7340*/  IADD3 R18, R46, 0x6, RZ ;  /* 0x000000062e127810 */ /* 0x000fe40007ffe0ff */
[-C--:B------:R-:W-:Y:S02]  /*7350*/  ISETP.GE.AND P0, PT, R16, R67.reuse, PT ;  /* 0x000000431000720c */ /* 0x080fe40003f06270 */
[----:B------:R-:W-:Y:S02]  /*7360*/  SEL R16, R32, RZ, !P6 ;  /* 0x000000ff20107207 */ /* 0x000fe40007000000 */
[-C--:B------:R-:W-:Y:S02]  /*7370*/  ISETP.GE.AND P3, PT, R18, R67.reuse, PT ;  /* 0x000000431200720c */ /* 0x080fe40003f66270 */
[-C--:B------:R-:W-:Y:S02]  /*7380*/  ISETP.GE.AND P6, PT, R24, R67.reuse, PT ;  /* 0x000000431800720c */ /* 0x080fe40003fc6270 */
[----:B------:R-:W-:-:S02]  /*7390*/  ISETP.GE.AND P1, PT, R58, R67, PT ;  /* 0x000000433a00720c */ /* 0x000fc40003f26270 */
        /* <DEDUP_REMOVED lines=15> */
.L_x_22291:
[----:B------:R-:W-:Y:S05]  /*7490*/  BSYNC B2 ;  /* 0x0000000000027941 */ /* 0x000fea0003800000 */
.L_x_22290:
[----:B------:R-:W-:Y:S01]  /*74a0*/  HMUL2 R16, R64, R33 ;  /* 0x0000002140107232 */ /* 0x000fe20000000000 */
[C---:B------:R-:W-:Y:S01]  /*74b0*/  HFMA2.MMA R20, R65.reuse, R20, R21 ;  /* 0x0000001441147235 */ /* 0x040fe20000000015 */
[----:B------:R-:W-:Y:S02]  /*74c0*/  HFMA2 R29, R65, R28, R29 ;  /* 0x0000001c411d7231 */ /* 0x000fe4000000001d */
[----:B------:R-:W-:Y:S02]  /*74d0*/  HADD2.F32 R21, -RZ, R26.H1_H1 ;  /* 0x3000001aff157230 */ /* 0x000fe40000004100 */
[----:B------:R-:W-:Y:S02]  /*74e0*/  HFMA2 R17, R72, R19, R17 ;  /* 0x0000001348117231 */ /* 0x000fe40000000011 */
[----:B------:R-:W-:Y:S01]  /*74f0*/  FADD.FTZ R6, R6, R51 ;  /* 0x0000003306067221 */ /* 0x000fe20000010000 */
[----:B------:R-:W-:Y:S01]  /*7500*/  HFMA2.MMA R32, R65, R32, R16 ;  /* 0x0000002041207235 */ /* 0x000fe20000000010 */
[----:B------:R-:W-:-:S02]  /*7510*/  HFMA2 R29, R69, R30, R29 ;  /* 0x0000001e451d7231 */ /* 0x000fc4000000001d */
[----:B------:R-:W-:Y:S01]  /*7520*/  HADD2.F32 R16, -RZ, R26.H0_H0 ;  /* 0x2000001aff107230 */ /* 0x000fe20000004100 */
[----:B------:R-:W-:-:S03]  /*7530*/  HFMA2.MMA R20, R69, R22, R20 ;  /* 0x0000001645147235 */ /* 0x000fc60000000014 */
[----:B------:R-:W-:Y:S01]  /*7540*/  HFMA2.MMA R29, R72, R31, R29 ;  /* 0x0000001f481d7235 */ /* 0x000fe2000000001d */
[----:B------:R-:W-:Y:S01]  /*7550*/  FADD.FTZ R22, R16, R21 ;  /* 0x0000001510167221 */ /* 0x000fe20000010000 */
[----:B------:R-:W-:Y:S01]  /*7560*/  HFMA2.MMA R32, R69, R34, R32 ;  /* 0x0000002245207235 */ /* 0x000fe20000000020 */
[--C-:B------:R-:W-:Y:S02]  /*7570*/  HADD2.F32 R16, -RZ, R17.reuse.H0_H0 ;  /* 0x20000011ff107230 */ /* 0x100fe40000004100 */
[----:B------:R-:W-:Y:S02]  /*7580*/  HADD2.F32 R17, -RZ, R17.H1_H1 ;  /* 0x30000011ff117230 */ /* 0x000fe40000004100 */
[----:B------:R-:W-:Y:S02]  /*7590*/  HFMA2 R20, R72, R23, R20 ;  /* 0x0000001748147231 */ /* 0x000fe40000000014 */
[----:B------:R-:W-:Y:S01]  /*75a0*/  FADD.FTZ R7, R7, R22 ;  /* 0x0000001607077221 */ /* 0x000fe20000010000 */
[----:B------:R-:W-:-:S02]  /*75b0*/  FADD.FTZ R17, R16, R17 ;  /* 0x0000001110117221 */ /* 0x000fc40000010000 */
[----:B------:R-:W-:Y:S02]  /*75c0*/  HADD2.F32 R18, -RZ, R20.H0_H0 ;  /* 0x20000014ff127230 */ /* 0x000fe40000004100 */
[----:B------:R-:W-:Y:S02]  /*75d0*/  HFMA2 R32, R72, R35, R32 ;  /* 0x0000002348207231 */ /* 0x000fe40000000020 */
[----:B------:R-:W-:Y:S02]  /*75e0*/  HADD2.F32 R19, -RZ, R20.H1_H1 ;  /* 0x30000014ff137230 */ /* 0x000fe40000004100 */
[----:B------:R-:W-:Y:S01]  /*75f0*/  FADD.FTZ R8, R8, R17 ;  /* 0x0000001108087221 */ /* 0x000fe20000010000 */
[--C-:B------:R-:W-:Y:S02]  /*7600*/  HADD2.F32 R20, -RZ, R29.reuse.H0_H0 ;  /* 0x2000001dff147230 */ /* 0x100fe40000004100 */
[----:B------:R-:W-:Y:S02]  /*7610*/  HADD2.F32 R21, -RZ, R32.H0_H0 ;  /* 0x20000020ff157230 */ /* 0x000fe40000004100 */
[----:B------:R-:W-:Y:S01]  /*7620*/  FADD.FTZ R18, R18, R19 ;  /* 0x0000001312127221 */ /* 0x000fe20000010000 */
[----:B------:R-:W-:-:S02]  /*7630*/  HADD2.F32 R29, -RZ, R29.H1_H1 ;  /* 0x3000001dff1d7230 */ /* 0x000fc40000004100 */
[----:B------:R-:W-:Y:S02]  /*7640*/  HADD2.F32 R32, -RZ, R32.H1_H1 ;  /* 0x30000020ff207230 */ /* 0x000fe40000004100 */
[----:B------:R-:W-:Y:S01]  /*7650*/  FADD.FTZ R9, R9, R18 ;  /* 0x0000001209097221 */ /* 0x000fe20000010000 */
[----:B------:R-:W-:Y:S02]  /*7660*/  FADD.FTZ R29, R20, R29 ;  /* 0x0000001d141d7221 */ /* 0x000fe40000010000 */
[----:B------:R-:W-:Y:S02]  /*7670*/  FADD.FTZ R32, R21, R32 ;  /* 0x0000002015207221 */ /* 0x000fe40000010000 */
[----:B------:R-:W-:Y:S02]  /*7680*/  FADD.FTZ R10, R10, R29 ;  /* 0x0000001d0a0a7221 */ /* 0x000fe40000010000 */
[----:B------:R-:W-:-:S07]  /*7690*/  FADD.FTZ R11, R11, R32 ;  /* 0x000000200b0b7221 */ /* 0x000fce0000010000 */
.L_x_22263:
[----:B------:R-:W-:Y:S05]  /*76a0*/  BSYNC B0 ;  /* 0x0000000000007941 */ /* 0x000fea0003800000 */
.L_x_22262:
        /* <DEDUP_REMOVED lines=9> */
.L_x_22261:
[----:B------:R-:W-:Y:S05]  /*7740*/  BSYNC B1 ;  /* 0x0000000000017941 */ /* 0x000fea0003800000 */
.L_x_22259:
        /* <DEDUP_REMOVED lines=25> */
[----:B------:R-:W5:Y:S04]  /*78e0*/  SHFL.BFLY PT, R23, R8, 0x2, 0x1f ;  /* 0x0c401f0008177f89 */ /* 0x000f6800000e0000 */
[----:B------:R-:W5:Y:S01]  /*78f0*/  SHFL.BFLY PT, R25, R10, 0x2, 0x1f ;  /* 0x0c401f000a197f89 */ /* 0x000f6200000e0000 */
        /* <DEDUP_REMOVED lines=11> */
[----:B------:R-:W-:Y:S01]  /*79b0*/  IADD3 R3, R12, 0x1f, RZ ;  /* 0x0000001f0c037810 */ /* 0x000fe20007ffe0ff */
[----:B-----5:R-:W-:Y:S01]  /*79c0*/  FADD.FTZ R21, R21, R6 ;  /* 0x0000000615157221 */ /* 0x020fe20000010000 */
[----:B------:R-:W-:Y:S01]  /*79d0*/  SHF.R.S32.HI R29, RZ, 0x5, R29 ;  /* 0x00000005ff1d7819 */ /* 0x000fe2000001141d */
[----:B------:R-:W4:Y:S01]  /*79e0*/  SHFL.BFLY PT, R9, R16, 0x1, 0x1f ;  /* 0x0c201f0010097f89 */ /* 0x000f2200000e0000 */
[----:B------:R-:W-:Y:S01]  /*79f0*/  FADD.FTZ R22, R23, R8 ;  /* 0x0000000817167221 */ /* 0x000fe20000010000 */
[----:B------:R-:W-:Y:S02]  /*7a00*/  ISETP.GT.U32.AND P3, PT, R3, 0x3e, PT ;  /* 0x0000003e0300780c */ /* 0x000fe40003f64070 */
[----:B------:R-:W5:Y:S01]  /*7a10*/  SHFL.BFLY PT, R4, R39, 0x1, 0x1f ;  /* 0x0c201f0027047f89 */ /* 0x000f6200000e0000 */
[----:B------:R-:W-:-:S03]  /*7a20*/  FADD.FTZ R26, R25, R10 ;  /* 0x0000000a191a7221 */ /* 0x000fc60000010000 */
[----:B------:R-:W5:Y:S01]  /*7a30*/  SHFL.BFLY PT, R14, R37, 0x1, 0x1f ;  /* 0x0c201f00250e7f89 */ /* 0x000f6200000e0000 */
[----:B-1----:R-:W-:Y:S01]  /*7a40*/  FADD.FTZ R7, R36, R19 ;  /* 0x0000001324077221 */ /* 0x002fe20000010000 */
[----:B------:R-:W-:Y:S02]  /*7a50*/  IMAD.IADD R19, R12, 0x1, -R11 ;  /* 0x000000010c137824 */ /* 0x000fe400078e0a0b */
[----:B------:R-:W1:Y:S01]  /*7a60*/  SHFL.BFLY PT, R15, R18, 0x1, 0x1f ;  /* 0x0c201f00120f7f89 */ /* 0x000e6200000e0000 */
[----:B0-----:R-:W-:Y:S02]  /*7a70*/  FADD.FTZ R2, R0, R5 ;  /* 0x0000000500027221 */ /* 0x001fe40000010000 */
[----:B------:R-:W-:Y:S01]  /*7a80*/  LOP3.LUT R10, R19, 0x3, RZ, 0xc0, !PT ;  /* 0x00000003130a7812 */ /* 0x000fe200078ec0ff */
[----:B--2---:R-:W-:Y:S01]  /*7a90*/  FADD.FTZ R5, R40, R13 ;  /* 0x0000000d28057221 */ /* 0x004fe20000010000 */
[----:B------:R-:W0:Y:S02]  /*7aa0*/  SHFL.BFLY PT, R8, R21, 0x1, 0x1f ;  /* 0x0c201f0015087f89 */ /* 0x000e2400000e0000 */
[----:B------:R-:W-:Y:S01]  /*7ab0*/  ISETP.NE.AND P2, PT, R10, RZ, PT ;  /* 0x000000ff0a00720c */ /* 0x000fe20003f45270 */
[----:B---3--:R-:W-:Y:S01]  /*7ac0*/  FADD.FTZ R3, R38, R17 ;  /* 0x0000001126037221 */ /* 0x008fe20000010000 */
[----:B------:R-:W2:Y:S02]  /*7ad0*/  SHFL.BFLY PT, R23, R20, 0x1, 0x1f ;  /* 0x0c201f0014177f89 */ /* 0x000ea400000e0000 */
[----:B------:R-:W-:Y:S01]  /*7ae0*/  ISETP.GT.OR P0, PT, R12, 0x3f, P2 ;  /* 0x0000003f0c00780c */ /* 0x000fe20001704670 */
[----:B----4-:R-:W-:Y:S01]  /*7af0*/  FADD.FTZ R6, R16, R9 ;  /* 0x0000000910067221 */ /* 0x010fe20000010000 */
[----:B------:R-:W3:Y:S01]  /*7b00*/  SHFL.BFLY PT, R25, R22, 0x1, 0x1f ;  /* 0x0c201f0016197f89 */ /* 0x000ee200000e0000 */
[----:B------:R-:W-:Y:S01]  /*7b10*/  SHF.R.S32.HI R16, RZ, 0x1f, R19 ;  /* 0x0000001fff107819 */ /* 0x000fe20000011413 */
[----:B-----5:R-:W-:-:S02]  /*7b20*/  FADD.FTZ R0, R39, R4 ;  /* 0x0000000427007221 */ /* 0x020fc40000010000 */
[----:B------:R-:W4:Y:S01]  /*7b30*/  SHFL.BFLY PT, R13, R24, 0x1, 0x1f ;  /* 0x0c201f00180d7f89 */ /* 0x000f2200000e0000 */
[----:B------:R-:W-:Y:S01]  /*7b40*/  LEA.HI R16, R16, R19, RZ, 0x2 ;  /* 0x0000001310107211 */ /* 0x000fe200078f10ff */
[----:B------:R-:W-:Y:S02]  /*7b50*/  FADD.FTZ R4, R37, R14 ;  /* 0x0000000e25047221 */ /* 0x000fe40000010000 */
[----:B------:R-:W5:Y:S01]  /*7b60*/  SHFL.BFLY PT, R17, R26, 0x1, 0x1f ;  /* 0x0c201f001a117f89 */ /* 0x000f6200000e0000 */
[----:B------:R-:W-:Y:S01]  /*7b70*/  LOP3.LUT R14, R12, 0xffffffc0, RZ, 0xc0, !PT ;  /* 0xffffffc00c0e7812 */ /* 0x000fe200078ec0ff */
[----:B-1----:R-:W-:Y:S02]  /*7b80*/  FADD.FTZ R9, R18, R15 ;  /* 0x0000000f12097221 */ /* 0x002fe40000010000 */
[----:B------:R-:W1:Y:S01]  /*7b90*/  SHFL.BFLY PT, R28, R27, 0x1, 0x1f ;  /* 0x0c201f001b1c7f89 */ /* 0x000e6200000e0000 */
[----:B------:R-:W-:Y:S01]  /*7ba0*/  BAR.SYNC.DEFER_BLOCKING 0x0 ;  /* 0x0000000000007b1d */ /* 0x000fe20000010000 */
[----:B------:R-:W-:Y:S01]  /*7bb0*/  ISETP.NE.OR P5, PT, R14, 0x40, P2 ;  /* 0x000000400e00780c */ /* 0x000fe200017a5670 */
[----:B0-----:R-:W-:Y:S01]  /*7bc0*/  FADD.FTZ R8, R21, R8 ;  /* 0x0000000815087221 */ /* 0x001fe20000010000 */
[----:B------:R-:W-:Y:S01]  /*7bd0*/  SHF.R.S32.HI R14, RZ, 0x2, R16 ;  /* 0x00000002ff0e7819 */ /* 0x000fe20000011410 */
[----:B--2---:R-:W-:Y:S01]  /*7be0*/  FADD.FTZ R11, R20, R23 ;  /* 0x00000017140b7221 */ /* 0x004fe20000010000 */
[----:B------:R-:W-:-:S02]  /*7bf0*/  LOP3.LUT R15, R12, 0xffffffe0, RZ, 0xc0, !PT ;  /* 0xffffffe00c0f7812 */ /* 0x000fc400078ec0ff */
[----:B------:R-:W-:Y:S01]  /*7c00*/  ISETP.GT.OR P1, PT, R12, 0x1f, P2 ;  /* 0x0000001f0c00780c */ /* 0x000fe20001724670 */
[----:B------:R-:W-:Y:S01]  /*7c10*/  IMAD R16, R29, 0x70, R14 ;  /* 0x000000701d107824 */ /* 0x000fe200078e020e */
[----:B------:R-:W-:Y:S01]  /*7c20*/  ISETP.NE.OR P4, PT, R15, 0x20, P2 ;  /* 0x000000200f00780c */ /* 0x000fe20001785670 */
[----:B---3--:R-:W-:Y:S01]  /*7c30*/  FADD.FTZ R10, R22, R25 ;  /* 0x00000019160a7221 */ /* 0x008fe20000010000 */
[----:B----4-:R-:W-:Y:S02]  /*7c40*/  FADD.FTZ R13, R24, R13 ;  /* 0x0000000d180d7221 */ /* 0x010fe40000010000 */
[----:B------:R-:W-:Y:S01]  /*7c50*/  LEA R16, R16, UR4, 0x2 ;  /* 0x0000000410107c11 */ /* 0x000fe2000f8e10ff */
[----:B-----5:R-:W-:Y:S01]  /*7c60*/  FADD.FTZ R12, R26, R17 ;  /* 0x000000111a0c7221 */ /* 0x020fe20000010000 */
        /* <DEDUP_REMOVED lines=16> */
.L_x_22294:
[----:B------:R-:W-:Y:S05]  /*7d70*/  BSYNC B0 ;  /* 0x0000000000007941 */ /* 0x000fea0003800000 */
.L_x_22293:
        /* <DEDUP_REMOVED lines=31> */
.L_x_22296:
[----:B------:R-:W-:Y:S05]  /*7f70*/  BSYNC B0 ;  /* 0x0000000000007941 */ /* 0x000fea0003800000 */
.L_x_22295:
        /* <DEDUP_REMOVED lines=17> */
.L_x_22298:
[----:B------:R-:W-:Y:S05]  /*8090*/  BSYNC B0 ;  /* 0x0000000000007941 */ /* 0x000fea0003800000 */
.L_x_22297:
        /* <DEDUP_REMOVED lines=32> */
.L_x_22300:
[----:B------:R-:W-:Y:S05]  /*82a0*/  BSYNC B0 ;  /* 0x0000000000007941 */ /* 0x000fea0003800000 */
.L_x_22299:
        /* <DEDUP_REMOVED lines=27> */
[----:B------:R-:W-:Y:S01]  /*8460*/  LEA.HI.X R17, R21, UR9, R24, 0x1, P0 ;  /* 0x0000000915117c11 */ /* 0x000fe200080f0c18 */
[C---:B------:R-:W-:Y:S01]  /*8470*/  VIADD R24, R14.reuse, 0x20 ;  /* 0x000000200e187836 */ /* 0x040fe20000000000 */
[----:B------:R-:W-:Y:S02]  /*8480*/  IADD3 R21, R14, 0x18, RZ ;  /* 0x000000180e157810 */ /* 0x000fe40007ffe0ff */
[----:B------:R-:W-:Y:S02]  /*8490*/  IADD3 R27, P0, R20, UR4, RZ ;  /* 0x00000004141b7c10 */ /* 0x000fe4000ff1e0ff */
[----:B------:R-:W-:Y:S02]  /*84a0*/  LEA.HI.X R19, R19, UR9, R22, 0x1, P1 ;  /* 0x0000000913137c11 */ /* 0x000fe400088f0c16 */
[----:B------:R-:W-:-:S02]  /*84b0*/  IADD3 R23, P1, R21, UR4, RZ ;  /* 0x0000000415177c10 */ /* 0x000fc4000ff3e0ff */
[----:B------:R-:W-:Y:S02]  /*84c0*/  LEA.HI.X.SX32 R28, R20, UR7, 0x1, P0 ;  /* 0x00000007141c7c11 */ /* 0x000fe400080f0eff */
[----:B------:R-:W-:Y:S02]  /*84d0*/  LEA R20, P0, R27, UR8, 0x1 ;  /* 0x000000081b147c11 */ /* 0x000fe4000f8008ff */
[----:B------:R-:W-:Y:S02]  /*84e0*/  LEA.HI.X.SX32 R26, R21, UR7, 0x1, P1 ;  /* 0x00000007151a7c11 */ /* 0x000fe400088f0eff */
[----:B------:R-:W-:Y:S02]  /*84f0*/  LEA R22, P1, R23, UR8, 0x1 ;  /* 0x0000000817167c11 */ /* 0x000fe4000f8208ff */
[----:B------:R-:W-:Y:S02]  /*8500*/  IADD3 R25, R14, 0x28, RZ ;  /* 0x000000280e197810 */ /* 0x000fe40007ffe0ff */
[----:B------:R-:W-:-:S02]  /*8510*/  LEA.HI.X R21, R27, UR9, R28, 0x1, P0 ;  /* 0x000000091b157c11 */ /* 0x000fc400080f0c1c */
[----:B------:R-:W-:Y:S02]  /*8520*/  IADD3 R29, P0, R24, UR4, RZ ;  /* 0x00000004181d7c10 */ /* 0x000fe4000ff1e0ff */
        /* <DEDUP_REMOVED lines=54> */
[----:B------:R2:W-:Y:S01]  /*8890*/  STG.E.U16 desc[UR10][R20.64], R0 ;  /* 0x0000000014007986 */ /* 0x0005e2000c10150a */
[----:B------:R-:W-:Y:S02]  /*88a0*/  PRMT R7, R4, 0x7632, R7 ;  /* 0x0000763204077816 */ /* 0x000fe40000000007 */
[----:B------:R-:W-:Y:S01]  /*88b0*/  F2FP.F16.F32.PACK_AB R8, R11, R8 ;  /* 0x000000080b08723e */ /* 0x000fe200000000ff */
[----:B------:R-:W-:Y:S01]  /*88c0*/  STG.E.U16 desc[UR10][R22.64], R5 ;  /* 0x0000000516007986 */ /* 0x000fe2000c10150a */
[----:B0-----:R-:W-:Y:S02]  /*88d0*/  PRMT R2, R6, 0x7632, R2 ;  /* 0x0000763206027816 */ /* 0x001fe40000000002 */
[----:B------:R-:W-:Y:S01]  /*88e0*/  F2FP.F16.F32.PACK_AB R10, R13, R10 ;  /* 0x0000000a0d0a723e */ /* 0x000fe200000000ff */
[----:B------:R-:W-:Y:S01]  /*88f0*/  STG.E.U16 desc[UR10][R28.64], R4 ;  /* 0x000000041c007986 */ /* 0x000fe2000c10150a */
[----:B------:R-:W-:-:S02]  /*8900*/  LEA R40, P1, R41, UR8, 0x1 ;  /* 0x0000000829287c11 */ /* 0x000fc4000f8208ff */
[----:B------:R-:W-:Y:S01]  /*8910*/  PRMT R17, R8, 0x7632, R17 ;  /* 0x0000763208117816 */ /* 0x000fe20000000011 */
[----:B------:R-:W-:Y:S01]  /*8920*/  STG.E.U16 desc[UR10][R24.64], R7 ;  /* 0x0000000718007986 */ /* 0x000fe2000c10150a */
[----:B------:R-:W-:Y:S02]  /*8930*/  F2FP.F16.F32.PACK_AB R12, R15, R12 ;  /* 0x0000000c0f0c723e */ /* 0x000fe400000000ff */
[----:B-1----:R-:W-:Y:S01]  /*8940*/  PRMT R19, R10, 0x7632, R19 ;  /* 0x000076320a137816 */ /* 0x002fe20000000013 */
[----:B------:R-:W-:Y:S01]  /*8950*/  STG.E.U16 desc[UR10][R26.64], R6 ;  /* 0x000000061a007986 */ /* 0x000fe2000c10150a */
[----:B------:R-:W-:Y:S02]  /*8960*/  LEA.HI.X R41, R41, UR9, R44, 0x1, P1 ;  /* 0x0000000929297c11 */ /* 0x000fe400088f0c2c */
[----:B--2---:R-:W-:Y:S01]  /*8970*/  PRMT R21, R12, 0x7632, R21 ;  /* 0x000076320c157816 */ /* 0x004fe20000000015 */
        /* <DEDUP_REMOVED lines=8> */
.L_x_22301:
        /* <DEDUP_REMOVED lines=16> */
.L_x_28417:


//--------------------- .text._ZN4vllm25paged_attention_v1_kernelIttLi96ELi32ELi128ELNS_18Fp8KVCacheDataTypeE0ELb1EEEvPT_PKS2_PKT0_S8_ifPKiSA_iPKfiiiSC_SC_iiiii --------------------------
	.section	.text._ZN4vllm25paged_attention_v1_kernelIttLi96ELi32ELi128ELNS_18Fp8KVCacheDataTypeE0ELb1EEEvPT_PKS2_PKT0_S8_ifPKiSA_iPKfiiiSC_SC_iiiii,"ax",@progbits
	.align	128
        .global         _ZN4vllm25paged_attention_v1_kernelIttLi96ELi32ELi128ELNS_18Fp8KVCacheDataTypeE0ELb1EEEvPT_PKS2_PKT0_S8_ifPKiSA_iPKfiiiSC_SC_iiiii
        .type           _ZN4vllm25paged_attention_v1_kernelIttLi96ELi32ELi128ELNS_18Fp8KVCacheDataTypeE0ELb1EEEvPT_PKS2_PKT0_S8_ifPKiSA_iPKfiiiSC_SC_iiiii,@function
        .size           _ZN4vllm25paged_attention_v1_kernelIttLi96ELi32ELi128ELNS_18Fp8KVCacheDataTypeE0ELb1EEEvPT_PKS2_PKT0_S8_ifPKiSA_iPKfiiiSC_SC_iiiii,(.L_x_28418 - _ZN4vllm25paged_attention_v1_kernelIttLi96ELi32ELi128ELNS_18Fp8KVCacheDataTypeE0ELb1EEEvPT_PKS2_PKT0_S8_ifPKiSA_iPKfiiiSC_SC_iiiii)
        .other          _ZN4vllm25paged_attention_v1_kernelIttLi96ELi32ELi128ELNS_18Fp8KVCacheDataTypeE0ELb1EEEvPT_PKS2_PKT0_S8_ifPKiSA_iPKfiiiSC_SC_iiiii,@"STO_CUDA_ENTRY STV_DEFAULT"
_ZN4vllm25paged_attention_v1_kernelIttLi96ELi32ELi128ELNS_18Fp8KVCacheDataTypeE0ELb1EEEvPT_PKS2_PKT0_S8_ifPKiSA_iPKfiiiSC_SC_iiiii:
.text._ZN4vllm25paged_attention_v1_kernelIttLi96ELi32ELi128ELNS_18Fp8KVCacheDataTypeE0ELb1EEEvPT_PKS2_PKT0_S8_ifPKiSA_iPKfiiiSC_SC_iiiii:
[----:B------:R-:W-:Y:S01]  /*0000*/  LDC R1, c[0x0][0x28] ;  /* 0x00000a00ff017b82 */ /* 0x000fe20000000800 */
[----:B------:R-:W0:Y:S07]  /*0010*/  S2R R54, SR_CTAID.Y ;  /* 0x0000000000367919 */ /* 0x000e2e0000002600 */
[----:B------:R-:W0:Y:S01]  /*0020*/  LDC.64 R58, c[0x0][0x240] ;  /* 0x00009000ff3a7b82 */ /* 0x000e220000000a00 */
[----:B------:R-:W-:Y:S01]  /*0030*/  ULDC.64 UR10, c[0x0][0x208] ;  /* 0x00008200000a7ab9 */ /* 0x000fe20000000a00 */
[----:B------:R-:W-:Y:S01]  /*0040*/  IMAD.MOV.U32 R55, RZ, RZ, RZ ;  /* 0x000000ffff377224 */ /* 0x000fe200078e00ff */
        /* <DEDUP_REMOVED lines=94> */
.L_x_22306:
        /* <DEDUP_REMOVED lines=11> */
.L_x_22305:
[----:B------:R-:W-:Y:S05]  /*06e0*/  BSYNC B1 ;  /* 0x0000000000017941 */ /* 0x000fea0003800000 */
.L_x_22304:
        /* <DEDUP_REMOVED lines=13> */
.L_x_22307:
        /* <DEDUP_REMOVED lines=17> */
.L_x_22303:
[----:B------:R-:W-:Y:S05]  /*08d0*/  BSYNC B0 ;  /* 0x0000000000007941 */ /* 0x000fea0003800000 */
.L_x_22302:
        /* <DEDUP_REMOVED lines=18> */
[----:B------:R-:W-:-:S02]  /*0a00*/  @!P3 IMAD R5, R5, UR4, R0 ;  /* 0x000000040505bc24 */ /* 0x000fc4000f8e0200 */
        /* <DEDUP_REMOVED lines=13> */
[----:B------:R-:W-:Y:S02]  /*0ae0*/  IMAD R11, R2, R10, R11 ;  /* 0x0000000a020b7224 */ /* 0x000fe400078e020b */
[----:B------:R-:W-:-:S03]  /*0af0*/  @!P3 IMAD.MOV R10, RZ, RZ, -R13 ;  /* 0x000000ffff0ab224 */ /* 0x000fc600078e0a0d */
[----:B------:R-:W-:Y:S01]  /*0b00*/  ISETP.GT.U32.AND P1, PT, R2, R11, PT ;  /* 0x0000000b0200720c */ /* 0x000fe20003f24070 */
[----:B------:R-:W-:Y:S02]  /*0b10*/  @!P3 IMAD R5, R5, R10, RZ ;  /* 0x0000000a0505b224 */ /* 0x000fe400078e02ff */
[----:B------:R-:W-:-:S05]  /*0b20*/  @P3 IMAD R5, R6, R13, RZ ;  /* 0x0000000d06053224 */ /* 0x000fca00078e02ff */
[----:B------:R-:W-:-:S05]  /*0b30*/  IADD3 R5, R5, 0x1, RZ ;  /* 0x0000000105057810 */ /* 0x000fca0007ffe0ff */
        /* <DEDUP_REMOVED lines=8> */
[----:B------:R-:W-:Y:S02]  /*0bc0*/  ISETP.GE.AND P0, PT, R57, R8, PT ;  /* 0x000000083900720c */ /* 0x000fe40003f06270 */
[----:B------:R-:W-:-:S05]  /*0bd0*/  MOV R4, R9 ;  /* 0x0000000900047202 */ /* 0x000fca0000000f00 */
[----:B------:R-:W-:Y:S01]  /*0be0*/  @!P2 IMAD.MOV R4, RZ, RZ, -R4 ;  /* 0x000000ffff04a224 */ /* 0x000fe200078e0a04 */
[----:B------:R-:W-:-:S05]  /*0bf0*/  @!P1 LOP3.LUT R4, RZ, R12, RZ, 0x33, !PT ;  /* 0x0000000cff049212 */ /* 0x000fca00078e33ff */
[----:B------:R-:W-:Y:S05]  /*0c00*/  @P0 BRA `(.L_x_22309) ;  /* 0x0000001800b80947 */ /* 0x000fea0003800000 */
[----:B------:R-:W0:Y:S01]  /*0c10*/  S2UR UR5, SR_CgaCtaId ;  /* 0x00000000000579c3 */ /* 0x000e220000008800 */
[----:B------:R-:W-:Y:S01]  /*0c20*/  ULDC UR4, c[0x0][0x260] ;  /* 0x0000980000047ab9 */ /* 0x000fe20000000800 */
[C---:B------:R-:W-:Y:S01]  /*0c30*/  SHF.L.U32 R50, R57.reuse, 0x5, RZ ;  /* 0x0000000539327819 */ /* 0x040fe200000006ff */
        /* <DEDUP_REMOVED lines=23> */
.L_x_22313:
        /* <DEDUP_REMOVED lines=20> */
[----:B------:R-:W-:-:S05]  /*0ef0*/  @P0 IADD3 R8, R8, 0x1, RZ ;  /* 0x0000000108080810 */ /* 0x000fca0007ffe0ff */
[----:B------:R-:W-:Y:S02]  /*0f00*/  IMAD.MOV.U32 R14, RZ, RZ, R8 ;  /* 0x000000ffff0e7224 */ /* 0x000fe400078e0008 */
[----:B0-----:R-:W-:-:S03]  /*0f10*/  IMAD.MOV R8, RZ, RZ, -R9 ;  /* 0x000000ffff087224 */ /* 0x001fc600078e0a09 */
[----:B------:R-:W-:Y:S02]  /*0f20*/  @!P2 IADD3 R14, RZ, -R14, RZ ;  /* 0x8000000eff0ea210 */ /* 0x000fe40007ffe0ff */
[----:B------:R-:W-:Y:S01]  /*0f30*/  @!P1 LOP3.LUT R14, RZ, R15, RZ, 0x33, !PT ;  /* 0x0000000fff0e9212 */ /* 0x000fe200078e33ff */
[----:B------:R-:W-:Y:S02]  /*0f40*/  IMAD R11, R8, R13, RZ ;  /* 0x0000000d080b7224 */ /* 0x000fe400078e02ff */
[----:B------:R-:W-:Y:S01]  /*0f50*/  IMAD.MOV.U32 R8, RZ, RZ, RZ ;  /* 0x000000ffff087224 */ /* 0x000fe200078e00ff */
        /* <DEDUP_REMOVED lines=38> */
[----:B------:R-:W5:Y:S01]  /*11c0*/  LDG.E.128.CONSTANT R16, desc[UR10][R68.64+0xa00] ;  /* 0x000a000a44107981 */ /* 0x000f62000c1e9d00 */
[----:B0-----:R-:W-:-:S02]  /*11d0*/  HADD2.F32 R66, -RZ, R36.H0_H0 ;  /* 0x20000024ff427230 */ /* 0x001fc40000004100 */
[----:B------:R-:W-:Y:S02]  /*11e0*/  HADD2.F32 R36, -RZ, R36.H1_H1 ;  /* 0x30000024ff247230 */ /* 0x000fe40000004100 */
[--C-:B------:R-:W-:Y:S02]  /*11f0*/  HADD2.F32 R8, -RZ, R37.reuse.H0_H0 ;  /* 0x20000025ff087230 */ /* 0x100fe40000004100 */
[----:B------:R-:W-:Y:S02]  /*1200*/  HADD2.F32 R37, -RZ, R37.H1_H1 ;  /* 0x30000025ff257230 */ /* 0x000fe40000004100 */
[----:B------:R-:W-:Y:S02]  /*1210*/  HADD2.F32 R62, -RZ, R39.H0_H0 ;  /* 0x20000027ff3e7230 */ /* 0x000fe40000004100 */
[----:B-1----:R-:W-:Y:S02]  /*1220*/  HADD2.F32 R65, -RZ, R43.H1_H1 ;  /* 0x3000002bff417230 */ /* 0x002fe40000004100 */
[----:B--2---:R-:W-:-:S02]  /*1230*/  HADD2.F32 R9, -RZ, R20.H0_H0 ;  /* 0x20000014ff097230 */ /* 0x004fc40000004100 */
[--C-:B------:R-:W-:Y:S02]  /*1240*/  HADD2.F32 R11, -RZ, R21.reuse.H0_H0 ;  /* 0x20000015ff0b7230 */ /* 0x100fe40000004100 */
[----:B------:R-:W-:Y:S02]  /*1250*/  HADD2.F32 R10, -RZ, R21.H1_H1 ;  /* 0x30000015ff0a7230 */ /* 0x000fe40000004100 */
[----:B------:R-:W-:Y:S01]  /*1260*/  FMUL.FTZ R66, R66, R9 ;  /* 0x0000000942427220 */ /* 0x000fe20000410000 */
[----:B------:R-:W-:Y:S02]  /*1270*/  HADD2.F32 R9, -RZ, R20.H1_H1 ;  /* 0x30000014ff097230 */ /* 0x000fe40000004100 */
[----:B------:R-:W-:Y:S01]  /*1280*/  FMUL.FTZ R20, R8, R11 ;  /* 0x0000000b08147220 */ /* 0x000fe20000410000 */
[--C-:B---3--:R-:W-:Y:S02]  /*1290*/  HADD2.F32 R8, -RZ, R28.reuse.H0_H0 ;  /* 0x2000001cff087230 */ /* 0x108fe40000004100 */
[----:B------:R-:W-:-:S02]  /*12a0*/  HADD2.F32 R11, -RZ, R28.H1_H1 ;  /* 0x3000001cff0b7230 */ /* 0x000fc40000004100 */
[----:B------:R-:W-:Y:S01]  /*12b0*/  FMUL.FTZ R59, R36, R9 ;  /* 0x00000009243b7220 */ /* 0x000fe20000410000 */
[--C-:B------:R-:W-:Y:S02]  /*12c0*/  HADD2.F32 R9, -RZ, R40.reuse.H0_H0 ;  /* 0x20000028ff097230 */ /* 0x100fe40000004100 */
[----:B------:R-:W-:Y:S01]  /*12d0*/  FMUL.FTZ R28, R37, R10 ;  /* 0x0000000a251c7220 */ /* 0x000fe20000410000 */
[----:B------:R-:W-:Y:S02]  /*12e0*/  HADD2.F32 R40, -RZ, R40.H1_H1 ;  /* 0x30000028ff287230 */ /* 0x000fe40000004100 */
[----:B------:R-:W-:Y:S02]  /*12f0*/  HADD2.F32 R21, -RZ, R41.H0_H0 ;  /* 0x20000029ff157230 */ /* 0x000fe40000004100 */
[----:B------:R-:W-:Y:S01]  /*1300*/  FFMA.FTZ R66, R9, R8, R66 ;  /* 0x0000000809427223 */ /* 0x000fe20000010042 */
[--C-:B------:R-:W-:Y:S02]  /*1310*/  HADD2.F32 R36, -RZ, R29.reuse.H0_H0 ;  /* 0x2000001dff247230 */ /* 0x100fe40000004100 */
[----:B------:R-:W-:Y:S01]  /*1320*/  FFMA.FTZ R40, R40, R11, R59 ;  /* 0x0000000b28287223 */ /* 0x000fe2000001003b */
[----:B------:R-:W-:Y:S01]  /*1330*/  HADD2.F32 R37, -RZ, R29.H1_H1 ;  /* 0x3000001dff257230 */ /* 0x000fe20000004100 */
[----:B------:R-:W0:Y:S01]  /*1340*/  LDS.128 R8, [UR4+0x20] ;  /* 0x00002004ff087984 */ /* 0x000e220008000c00 */
[----:B------:R-:W-:-:S02]  /*1350*/  HADD2.F32 R41, -RZ, R41.H1_H1 ;  /* 0x30000029ff297230 */ /* 0x000fc40000004100 */
[----:B------:R-:W-:Y:S01]  /*1360*/  FFMA.FTZ R29, R21, R36, R20 ;  /* 0x00000024151d7223 */ /* 0x000fe20000010014 */
[----:B------:R-:W-:Y:S02]  /*1370*/  HADD2.F32 R20, -RZ, R38.H0_H0 ;  /* 0x20000026ff147230 */ /* 0x000fe40000004100 */
[--C-:B------:R-:W-:Y:S02]  /*1380*/  HADD2.F32 R21, -RZ, R22.reuse.H0_H0 ;  /* 0x20000016ff157230 */ /* 0x100fe40000004100 */
[----:B------:R-:W-:Y:S01]  /*1390*/  FFMA.FTZ R28, R41, R37, R28 ;  /* 0x00000025291c7223 */ /* 0x000fe2000001001c */
[----:B------:R-:W-:Y:S02]  /*13a0*/  HADD2.F32 R37, -RZ, R22.H1_H1 ;  /* 0x30000016ff257230 */ /* 0x000fe40000004100 */
[----:B------:R-:W-:Y:S02]  /*13b0*/  HADD2.F32 R36, -RZ, R39.H1_H1 ;  /* 0x30000027ff247230 */ /* 0x000fe40000004100 */
[----:B------:R-:W-:Y:S01]  /*13c0*/  FMUL.FTZ R64, R20, R21 ;  /* 0x0000001514407220 */ /* 0x000fe20000410000 */
[----:B------:R-:W-:-:S02]  /*13d0*/  HADD2.F32 R21, -RZ, R23.H0_H0 ;  /* 0x20000017ff157230 */ /* 0x000fc40000004100 */
[----:B------:R-:W-:Y:S02]  /*13e0*/  HADD2.F32 R23, -RZ, R23.H1_H1 ;  /* 0x30000017ff177230 */ /* 0x000fe40000004100 */
[----:B------:R-:W-:Y:S02]  /*13f0*/  HADD2.F32 R41, -RZ, R42.H0_H0 ;  /* 0x2000002aff297230 */ /* 0x000fe40000004100 */
[----:B------:R-:W-:Y:S01]  /*1400*/  FMUL.FTZ R62, R62, R21 ;  /* 0x000000153e3e7220 */ /* 0x000fe20000410000 */
[----:B------:R-:W-:Y:S02]  /*1410*/  HADD2.F32 R22, -RZ, R30.H0_H0 ;  /* 0x2000001eff167230 */ /* 0x000fe40000004100 */
[----:B------:R-:W-:Y:S01]  /*1420*/  FMUL.FTZ R36, R36, R23 ;  /* 0x0000001724247220 */ /* 0x000fe20000410000 */
[----:B------:R-:W-:Y:S02]  /*1430*/  HADD2.F32 R38, -RZ, R38.H1_H1 ;  /* 0x30000026ff267230 */ /* 0x000fe40000004100 */
[----:B------:R-:W-:-:S02]  /*1440*/  HADD2.F32 R21, -RZ, R42.H1_H1 ;  /* 0x3000002aff157230 */ /* 0x000fc40000004100 */
[----:B------:R-:W-:Y:S01]  /*1450*/  FFMA.FTZ R41, R41, R22, R64 ;  /* 0x0000001629297223 */ /* 0x000fe20000010040 */
[----:B------:R-:W-:Y:S02]  /*1460*/  HADD2.F32 R23, -RZ, R43.H0_H0 ;  /* 0x2000002bff177230 */ /* 0x000fe40000004100 */
[----:B------:R-:W-:Y:S01]  /*1470*/  FMUL.FTZ R20, R38, R37 ;  /* 0x0000002526147220 */ /* 0x000fe20000410000 */
[----:B------:R-:W-:Y:S02]  /*1480*/  HADD2.F32 R30, -RZ, R30.H1_H1 ;  /* 0x3000001eff1e7230 */ /* 0x000fe40000004100 */
[--C-:B------:R-:W-:Y:S02]  /*1490*/  HADD2.F32 R22, -RZ, R31.reuse.H0_H0 ;  /* 0x2000001fff167230 */ /* 0x100fe40000004100 */
[----:B------:R-:W-:Y:S02]  /*14a0*/  HADD2.F32 R31, -RZ, R31.H1_H1 ;  /* 0x3000001fff1f7230 */ /* 0x000fe40000004100 */
[----:B------:R-:W-:Y:S01]  /*14b0*/  FFMA.FTZ R30, R21, R30, R20 ;  /* 0x0000001e151e7223 */ /* 0x000fe20000010014 */
[----:B------:R-:W-:-:S02]  /*14c0*/  FFMA.FTZ R62, R23, R22, R62 ;  /* 0x00000016173e7223 */ /* 0x000fc4000001003e */
[----:B------:R-:W2:Y:S01]  /*14d0*/  LDG.E.128.CONSTANT R20, desc[UR10][R68.64+0xc00] ;  /* 0x000c000a44147981 */ /* 0x000ea2000c1e9d00 */
[----:B----4-:R-:W-:Y:S02]  /*14e0*/  HADD2.F32 R38, -RZ, R24.H0_H0 ;  /* 0x20000018ff267230 */ /* 0x010fe40000004100 */
[----:B0-----:R-:W-:Y:S02]  /*14f0*/  HADD2.F32 R37, -RZ, R8.H0_H0 ;  /* 0x20000008ff257230 */ /* 0x001fe40000004100 */
        /* <DEDUP_REMOVED lines=8> */
[----:B------:R-:W-:-:S03]  /*1580*/  HADD2.F32 R9, -RZ, R9.H1_H1 ;  /* 0x30000009ff097230 */ /* 0x000fc60000004100 */
[----:B------:R-:W-:Y:S01]  /*1590*/  FFMA.FTZ R8, R8, R24, R29 ;  /* 0x0000001808087223 */ /* 0x000fe2000001001d */
[----:B------:R-:W-:Y:S02]  /*15a0*/  HADD2.F32 R24, -RZ, R10.H0_H0 ;  /* 0x2000000aff187230 */ /* 0x000fe40000004100 */
[----:B------:R-:W-:Y:S02]  /*15b0*/  HADD2.F32 R29, -RZ, R26.H0_H0 ;  /* 0x2000001aff1d7230 */ /* 0x000fe40000004100 */
[----:B------:R-:W-:Y:S02]  /*15c0*/  HADD2.F32 R25, -RZ, R25.H1_H1 ;  /* 0x30000019ff197230 */ /* 0x000fe40000004100 */
[----:B------:R-:W-:Y:S02]  /*15d0*/  HADD2.F32 R59, -RZ, R10.H1_H1 ;  /* 0x3000000aff3b7230 */ /* 0x000fe40000004100 */
[----:B------:R-:W-:Y:S01]  /*15e0*/  FFMA.FTZ R41, R24, R29, R41 ;  /* 0x0000001d18297223 */ /* 0x000fe20000010029 */
[----:B------:R-:W-:-:S02]  /*15f0*/  HADD2.F32 R24, -RZ, R27.H0_H0 ;  /* 0x2000001bff187230 */ /* 0x000fc40000004100 */
[----:B------:R-:W-:Y:S01]  /*1600*/  FFMA.FTZ R9, R9, R25, R28 ;  /* 0x0000001909097223 */ /* 0x000fe2000001001c */
[----:B------:R-:W-:Y:S02]  /*1610*/  HADD2.F32 R26, -RZ, R26.H1_H1 ;  /* 0x3000001aff1a7230 */ /* 0x000fe40000004100 */
[----:B------:R-:W-:Y:S02]  /*1620*/  HADD2.F32 R27, -RZ, R27.H1_H1 ;  /* 0x3000001bff1b7230 */ /* 0x000fe40000004100 */
[--C-:B------:R-:W-:Y:S02]  /*1630*/  HADD2.F32 R25, -RZ, R11.reuse.H0_H0 ;  /* 0x2000000bff197230 */ /* 0x100fe40000004100 */
[----:B------:R-:W-:Y:S02]  /*1640*/  HADD2.F32 R10, -RZ, R11.H1_H1 ;  /* 0x3000000bff0a7230 */ /* 0x000fe40000004100 */
[----:B------:R-:W-:Y:S01]  /*1650*/  FFMA.FTZ R59, R59, R26, R30 ;  /* 0x0000001a3b3b7223 */ /* 0x000fe2000001001e */
[----:B------:R-:W-:Y:S01]  /*1660*/  FFMA.FTZ R62, R25, R24, R62 ;  /* 0x00000018193e7223 */ /* 0x000fe2000001003e */
[----:B------:R-:W1:Y:S01]  /*1670*/  LDS.128 R28, [UR4+0x40] ;  /* 0x00004004ff1c7984 */ /* 0x000e620008000c00 */
[----:B------:R-:W-:-:S03]  /*1680*/  FFMA.FTZ R65, R10, R27, R65 ;  /* 0x0000001b0a417223 */ /* 0x000fc60000010041 */
[----:B------:R-:W3:Y:S01]  /*1690*/  LDG.E.128.CONSTANT R24, desc[UR10][R68.64+0xe00] ;  /* 0x000e000a44187981 */ /* 0x000ee2000c1e9d00 */
[----:B0-----:R-:W-:Y:S02]  /*16a0*/  HADD2.F32 R11, -RZ, R36.H0_H0 ;  /* 0x20000024ff0b7230 */ /* 0x001fe40000004100 */
[--C-:B-----5:R-:W-:Y:S02]  /*16b0*/  HADD2.F32 R10, -RZ, R32.reuse.H0_H0 ;  /* 0x20000020ff0a7230 */ /* 0x120fe40000004100 */
[----:B------:R-:W-:-:S03]  /*16c0*/  HADD2.F32 R32, -RZ, R32.H1_H1 ;  /* 0x30000020ff207230 */ /* 0x000fc60000004100 */
[----:B------:R-:W-:Y:S01]  /*16d0*/  FFMA.FTZ R66, R11, R10, R66 ;  /* 0x0000000a0b427223 */ /* 0x000fe20000010042 */
        /* <DEDUP_REMOVED lines=16> */
[----:B------:R-:W-:Y:S01]  /*17e0*/  HADD2.F32 R36, -RZ, R12.H0_H0 ;  /* 0x2000000cff247230 */ /* 0x000fe20000004100 */
[----:B------:R-:W4:Y:S01]  /*17f0*/  LDG.E.128.CONSTANT R8, desc[UR10][R68.64+0x1000] ;  /* 0x0010000a44087981 */ /* 0x000f22000c1e9d00 */
[----:B------:R-:W-:Y:S01]  /*1800*/  FFMA.FTZ R62, R33, R34, R62 ;  /* 0x00000022213e7223 */ /* 0x000fe2000001003e */
[----:B-1----:R-:W-:Y:S02]  /*1810*/  HADD2.F32 R33, -RZ, R28.H0_H0 ;  /* 0x2000001cff217230 */ /* 0x002fe40000004100 */
[----:B------:R-:W-:Y:S02]  /*1820*/  HADD2.F32 R35, -RZ, R35.H1_H1 ;  /* 0x30000023ff237230 */ /* 0x000fe40000004100 */
[----:B------:R-:W-:-:S02]  /*1830*/  HADD2.F32 R34, -RZ, R39.H1_H1 ;  /* 0x30000027ff227230 */ /* 0x000fc40000004100 */
[----:B------:R-:W-:Y:S01]  /*1840*/  FFMA.FTZ R66, R33, R36, R66 ;  /* 0x0000002421427223 */ /* 0x000fe20000010042 */
[----:B------:R-:W-:Y:S01]  /*1850*/  HADD2.F32 R33, -RZ, R28.H1_H1 ;  /* 0x3000001cff217230 */ /* 0x000fe20000004100 */
[----:B------:R-:W5:Y:S01]  /*1860*/  LDG.E.128.CONSTANT R36, desc[UR10][R68.64+0x1200] ;  /* 0x0012000a44247981 */ /* 0x000f62000c1e9d00 */
[----:B------:R-:W-:Y:S02]  /*1870*/  HADD2.F32 R28, -RZ, R13.H0_H0 ;  /* 0x2000000dff1c7230 */ /* 0x000fe40000004100 */
[----:B------:R-:W-:Y:S01]  /*1880*/  FFMA.FTZ R65, R34, R35, R65 ;  /* 0x0000002322417223 */ /* 0x000fe20000010041 */
[--C-:B------:R-:W-:Y:S02]  /*1890*/  HADD2.F32 R35, -RZ, R29.reuse.H0_H0 ;  /* 0x2000001dff237230 */ /* 0x100fe40000004100 */
[----:B------:R-:W-:Y:S02]  /*18a0*/  HADD2.F32 R12, -RZ, R12.H1_H1 ;  /* 0x3000000cff0c7230 */ /* 0x000fe40000004100 */
[----:B------:R-:W-:-:S02]  /*18b0*/  HADD2.F32 R41, -RZ, R29.H1_H1 ;  /* 0x3000001dff297230 */ /* 0x000fc40000004100 */
[----:B------:R-:W-:Y:S02]  /*18c0*/  HADD2.F32 R13, -RZ, R13.H1_H1 ;  /* 0x3000000dff0d7230 */ /* 0x000fe40000004100 */
[----:B------:R-:W-:Y:S01]  /*18d0*/  FFMA.FTZ R64, R35, R28, R64 ;  /* 0x0000001c23407223 */ /* 0x000fe20000010040 */
[----:B------:R-:W-:Y:S02]  /*18e0*/  FFMA.FTZ R29, R33, R12, R40 ;  /* 0x0000000c211d7223 */ /* 0x000fe40000010028 */
[----:B------:R-:W-:Y:S02]  /*18f0*/  FFMA.FTZ R28, R41, R13, R32 ;  /* 0x0000000d291c7223 */ /* 0x000fe40000010020 */
[----:B------:R-:W0:Y:S01]  /*1900*/  LDS.128 R40, [UR4+0x50] ;  /* 0x00005004ff287984 */ /* 0x000e220008000c00 */
[----:B------:R-:W-:Y:S02]  /*1910*/  HADD2.F32 R12, -RZ, R30.H0_H0 ;  /* 0x2000001eff0c7230 */ /* 0x000fe40000004100 */
[----:B------:R-:W-:Y:S01]  /*1920*/  HADD2.F32 R13, -RZ, R14.H0_H0 ;  /* 0x2000000eff0d7230 */ /* 0x000fe20000004100 */
[----:B------:R-:W5:Y:S04]  /*1930*/  LDG.E.128.CONSTANT R32, desc[UR10][R68.64+0x1400] ;  /* 0x0014000a44207981 */ /* 0x000f68000c1e9d00 */
[----:B------:R-:W-:Y:S01]  /*1940*/  FFMA.FTZ R63, R12, R13, R63 ;  /* 0x0000000d0c3f7223 */ /* 0x000fe2000001003f */
[----:B------:R-:W-:-:S02]  /*1950*/  HADD2.F32 R13, -RZ, R31.H0_H0 ;  /* 0x2000001fff0d7230 */ /* 0x000fc40000004100 */
[--C-:B------:R-:W-:Y:S02]  /*1960*/  HADD2.F32 R12, -RZ, R15.reuse.H0_H0 ;  /* 0x2000000fff0c7230 */ /* 0x100fe40000004100 */
[----:B------:R-:W-:-:S03]  /*1970*/  HADD2.F32 R15, -RZ, R15.H1_H1 ;  /* 0x3000000fff0f7230 */ /* 0x000fc60000004100 */
[----:B------:R-:W-:Y:S01]  /*1980*/  FFMA.FTZ R62, R13, R12, R62 ;  /* 0x0000000c0d3e7223 */ /* 0x000fe2000001003e */
[----:B------:R-:W-:Y:S02]  /*1990*/  HADD2.F32 R12, -RZ, R31.H1_H1 ;  /* 0x3000001fff0c7230 */ /* 0x000fe40000004100 */
[----:B------:R-:W-:Y:S02]  /*19a0*/  HADD2.F32 R30, -RZ, R30.H1_H1 ;  /* 0x3000001eff1e7230 */ /* 0x000fe40000004100 */
[----:B------:R-:W-:Y:S02]  /*19b0*/  HADD2.F32 R14, -RZ, R14.H1_H1 ;  /* 0x3000000eff0e7230 */ /* 0x000fe40000004100 */
[----:B------:R-:W-:Y:S01]  /*19c0*/  FFMA.FTZ R65, R12, R15, R65 ;  /* 0x0000000f0c417223 */ /* 0x000fe20000010041 */
[----:B------:R-:W-:Y:S02]  /*19d0*/  HADD2.F32 R12, -RZ, R16.H0_H0 ;  /* 0x20000010ff0c7230 */ /* 0x000fe40000004100 */
[----:B------:R-:W-:Y:S01]  /*19e0*/  FFMA.FTZ R59, R30, R14, R59 ;  /* 0x0000000e1e3b7223 */ /* 0x000fe2000001003b */
[----:B0-----:R-:W-:-:S05]  /*19f0*/  HADD2.F32 R13, -RZ, R40.H0_H0 ;  /* 0x20000028ff0d7230 */ /* 0x001fca0000004100 */
[----:B------:R-:W-:Y:S02]  /*1a00*/  FFMA.FTZ R66, R13, R12, R66 ;  /* 0x0000000c0d427223 */ /* 0x000fe40000010042 */
[----:B------:R-:W5:Y:S01]  /*1a10*/  LDG.E.128.CONSTANT R12, desc[UR10][R68.64+0x1600] ;  /* 0x0016000a440c7981 */ /* 0x000f62000c1e9d00 */
[----:B------:R-:W-:Y:S02]  /*1a20*/  HADD2.F32 R40, -RZ, R40.H1_H1 ;  /* 0x30000028ff287230 */ /* 0x000fe40000004100 */
[----:B------:R-:W-:-:S05]  /*1a30*/  HADD2.F32 R16, -RZ, R16.H1_H1 ;  /* 0x30000010ff107230 */ /* 0x000fca0000004100 */
[----:B------:R-:W-:Y:S01]  /*1a40*/  FFMA.FTZ R16, R40, R16, R29 ;  /* 0x0000001028107223 */ /* 0x000fe2000001001d */
[--C-:B------:R-:W-:Y:S02]  /*1a50*/  HADD2.F32 R29, -RZ, R41.reuse.H0_H0 ;  /* 0x20000029ff1d7230 */ /* 0x100fe40000004100 */
[----:B------:R-:W-:Y:S02]  /*1a60*/  HADD2.F32 R41, -RZ, R41.H1_H1 ;  /* 0x30000029ff297230 */ /* 0x000fe40000004100 */
[--C-:B------:R-:W-:Y:S02]  /*1a70*/  HADD2.F32 R40, -RZ, R17.reuse.H1_H1 ;  /* 0x30000011ff287230 */ /* 0x100fe40000004100 */
[----:B------:R-:W-:Y:S02]  /*1a80*/  HADD2.F32 R30, -RZ, R17.H0_H0 ;  /* 0x20000011ff1e7230 */ /* 0x000fe40000004100 */
[----:B------:R-:W-:Y:S02]  /*1a90*/  HADD2.F32 R17, -RZ, R18.H0_H0 ;  /* 0x20000012ff117230 */ /* 0x000fe40000004100 */
[----:B------:R-:W-:Y:S01]  /*1aa0*/  FFMA.FTZ R40, R41, R40, R28 ;  /* 0x0000002829287223 */ /* 0x000fe2000001001c */
        /* <DEDUP_REMOVED lines=13> */
[--C-:B0-----:R-:W-:Y:S02]  /*1b80*/  HADD2.F32 R17, -RZ, R28.reuse.H0_H0 ;  /* 0x2000001cff117230 */ /* 0x101fe40000004100 */
[----:B------:R-:W-:Y:S02]  /*1b90*/  HADD2.F32 R19, -RZ, R28.H1_H1 ;  /* 0x3000001cff137230 */ /* 0x000fe40000004100 */
[--C-:B------:R-:W-:Y:S02]  /*1ba0*/  HADD2.F32 R41, -RZ, R29.reuse.H0_H0 ;  /* 0x2000001dff297230 */ /* 0x100fe40000004100 */
[----:B------:R-:W-:Y:S02]  /*1bb0*/  HADD2.F32 R29, -RZ, R29.H1_H1 ;  /* 0x3000001dff1d7230 */ /* 0x000fe40000004100 */
[--C-:B--2---:R-:W-:Y:S02]  /*1bc0*/  HADD2.F32 R18, -RZ, R20.reuse.H0_H0 ;  /* 0x20000014ff127230 */ /* 0x104fe40000004100 */
[----:B------:R-:W-:-:S03]  /*1bd0*/  HADD2.F32 R28, -RZ, R20.H1_H1 ;  /* 0x30000014ff1c7230 */ /* 0x000fc60000004100 */
[----:B------:R-:W-:Y:S02]  /*1be0*/  FFMA.FTZ R66, R17, R18, R66 ;  /* 0x0000001211427223 */ /* 0x000fe40000010042 */
[----:B------:R-:W-:Y:S02]  /*1bf0*/  FFMA.FTZ R28, R19, R28, R16 ;  /* 0x0000001c131c7223 */ /* 0x000fe40000010010 */
[----:B------:R-:W0:Y:S01]  /*1c00*/  LDS.128 R16, [UR4+0x70] ;  /* 0x00007004ff107984 */ /* 0x000e220008000c00 */
[--C-:B------:R-:W-:Y:S02]  /*1c10*/  HADD2.F32 R20, -RZ, R21.reuse.H0_H0 ;  /* 0x20000015ff147230 */ /* 0x100fe40000004100 */
[----:B------:R-:W-:-:S03]  /*1c20*/  HADD2.F32 R21, -RZ, R21.H1_H1 ;  /* 0x30000015ff157230 */ /* 0x000fc60000004100 */
[----:B------:R-:W-:Y:S01]  /*1c30*/  FFMA.FTZ R64, R41, R20, R64 ;  /* 0x0000001429407223 */ /* 0x000fe20000010040 */
[----:B------:R-:W-:Y:S02]  /*1c40*/  HADD2.F32 R20, -RZ, R30.H0_H0 ;  /* 0x2000001eff147230 */ /* 0x000fe40000004100 */
[----:B------:R-:W-:Y:S01]  /*1c50*/  FFMA.FTZ R40, R29, R21, R40 ;  /* 0x000000151d287223 */ /* 0x000fe20000010028 */
[----:B------:R-:W-:Y:S02]  /*1c60*/  HADD2.F32 R21, -RZ, R22.H0_H0 ;  /* 0x20000016ff157230 */ /* 0x000fe40000004100 */
        /* <DEDUP_REMOVED lines=8> */
[----:B------:R-:W-:-:S03]  /*1cf0*/  FFMA.FTZ R62, R21, R22, R62 ;  /* 0x00000016153e7223 */ /* 0x000fc6000001003e */
[----:B------:R-:W-:Y:S02]  /*1d00*/  FFMA.FTZ R65, R20, R23, R65 ;  /* 0x0000001714417223 */ /* 0x000fe40000010041 */
[----:B------:R-:W1:Y:S01]  /*1d10*/  LDS.128 R20, [UR4+0x80] ;  /* 0x00008004ff147984 */ /* 0x000e620008000c00 */
[--C-:B0-----:R-:W-:Y:S02]  /*1d20*/  HADD2.F32 R29, -RZ, R16.reuse.H0_H0 ;  /* 0x20000010ff1d7230 */ /* 0x101fe40000004100 */
[----:B------:R-:W-:Y:S02]  /*1d30*/  HADD2.F32 R31, -RZ, R16.H1_H1 ;  /* 0x30000010ff1f7230 */ /* 0x000fe40000004100 */
[--C-:B---3--:R-:W-:Y:S02]  /*1d40*/  HADD2.F32 R16, -RZ, R24.reuse.H0_H0 ;  /* 0x20000018ff107230 */ /* 0x108fe40000004100 */
[----:B------:R-:W-:-:S03]  /*1d50*/  HADD2.F32 R24, -RZ, R24.H1_H1 ;  /* 0x30000018ff187230 */ /* 0x000fc60000004100 */
[----:B------:R-:W-:Y:S01]  /*1d60*/  FFMA.FTZ R66, R29, R16, R66 ;  /* 0x000000101d427223 */ /* 0x000fe20000010042 */
[----:B------:R-:W-:Y:S02]  /*1d70*/  HADD2.F32 R29, -RZ, R17.H0_H0 ;  /* 0x20000011ff1d7230 */ /* 0x000fe40000004100 */
[----:B------:R-:W-:Y:S01]  /*1d80*/  FFMA.FTZ R16, R31, R24, R28 ;  /* 0x000000181f107223 */ /* 0x000fe2000001001c */
[----:B------:R-:W-:-:S05]  /*1d90*/  HADD2.F32 R24, -RZ, R25.H0_H0 ;  /* 0x20000019ff187230 */ /* 0x000fca0000004100 */
        /* <DEDUP_REMOVED lines=15> */
[----:B------:R-:W-:Y:S01]  /*1e90*/  FFMA.FTZ R62, R17, R24, R62 ;  /* 0x00000018113e7223 */ /* 0x000fe2000001003e */
[--C-:B-1----:R-:W-:Y:S02]  /*1ea0*/  HADD2.F32 R17, -RZ, R20.reuse.H0_H0 ;  /* 0x20000014ff117230 */ /* 0x102fe40000004100 */
[----:B------:R-:W-:Y:S02]  /*1eb0*/  HADD2.F32 R25, -RZ, R20.H1_H1 ;  /* 0x30000014ff197230 */ /* 0x000fe40000004100 */
[----:B----4-:R-:W-:-:S02]  /*1ec0*/  HADD2.F32 R20, -RZ, R8.H1_H1 ;  /* 0x30000008ff147230 */ /* 0x010fc40000004100 */
[----:B------:R-:W-:Y:S01]  /*1ed0*/  FFMA.FTZ R65, R18, R27, R65 ;  /* 0x0000001b12417223 */ /* 0x000fe20000010041 */
[----:B------:R-:W-:Y:S02]  /*1ee0*/  HADD2.F32 R19, -RZ, R8.H0_H0 ;  /* 0x20000008ff137230 */ /* 0x000fe40000004100 */
[----:B------:R-:W-:Y:S02]  /*1ef0*/  HADD2.F32 R27, -RZ, R21.H0_H0 ;  /* 0x20000015ff1b7230 */ /* 0x000fe40000004100 */
[----:B------:R-:W-:Y:S01]  /*1f00*/  FFMA.FTZ R20, R25, R20, R16 ;  /* 0x0000001419147223 */ /* 0x000fe20000010010 */
[----:B------:R-:W-:Y:S02]  /*1f10*/  HADD2.F32 R8, -RZ, R9.H0_H0 ;  /* 0x20000009ff087230 */ /* 0x000fe40000004100 */
[----:B------:R-:W-:Y:S02]  /*1f20*/  HADD2.F32 R21, -RZ, R21.H1_H1 ;  /* 0x30000015ff157230 */ /* 0x000fe40000004100 */
[----:B------:R-:W-:-:S02]  /*1f30*/  HADD2.F32 R9, -RZ, R9.H1_H1 ;  /* 0x30000009ff097230 */ /* 0x000fc40000004100 */
[----:B------:R-:W-:Y:S02]  /*1f40*/  HADD2.F32 R24, -RZ, R10.H0_H0 ;  /* 0x2000000aff187230 */ /* 0x000fe40000004100 */
[----:B------:R-:W-:Y:S02]  /*1f50*/  HADD2.F32 R16, -RZ, R22.H0_H0 ;  /* 0x20000016ff107230 */ /* 0x000fe40000004100 */
[----:B------:R-:W-:Y:S01]  /*1f60*/  FFMA.FTZ R17, R17, R19, R66 ;  /* 0x0000001311117223 */ /* 0x000fe20000010042 */
[----:B------:R-:W-:Y:S01]  /*1f70*/  FFMA.FTZ R40, R21, R9, R40 ;  /* 0x0000000915287223 */ /* 0x000fe20000010028 */
[----:B------:R-:W-:Y:S02]  /*1f80*/  HADD2.F32 R26, -RZ, R10.H1_H1 ;  /* 0x3000000aff1a7230 */ /* 0x000fe40000004100 */
[----:B------:R-:W-:Y:S01]  /*1f90*/  FFMA.FTZ R64, R27, R8, R64 ;  /* 0x000000081b407223 */ /* 0x000fe20000010040 */
[--C-:B------:R-:W-:Y:S02]  /*1fa0*/  HADD2.F32 R19, -RZ, R11.reuse.H0_H0 ;  /* 0x2000000bff137230 */ /* 0x100fe40000004100 */
[----:B------:R-:W-:Y:S01]  /*1fb0*/  FFMA.FTZ R63, R16, R24, R63 ;  /* 0x00000018103f7223 */ /* 0x000fe2000001003f */
[----:B------:R-:W-:-:S02]  /*1fc0*/  HADD2.F32 R18, -RZ, R11.H1_H1 ;  /* 0x3000000bff127230 */ /* 0x000fc40000004100 */
[--C-:B------:R-:W-:Y:S01]  /*1fd0*/  HADD2.F32 R21, -RZ, R23.reuse.H0_H0 ;  /* 0x20000017ff157230 */ /* 0x100fe20000004100 */
[----:B------:R-:W1:Y:S01]  /*1fe0*/  LDS.128 R8, [UR4+0xa0] ;  /* 0x0000a004ff087984 */ /* 0x000e620008000c00 */
[----:B------:R-:W-:Y:S02]  /*1ff0*/  HADD2.F32 R42, -RZ, R23.H1_H1 ;  /* 0x30000017ff2a7230 */ /* 0x000fe40000004100 */
[----:B0-----:R-:W-:Y:S02]  /*2000*/  HADD2.F32 R16, -RZ, R28.H0_H0 ;  /* 0x2000001cff107230 */ /* 0x001fe40000004100 */
[----:B-----5:R-:W-:Y:S02]  /*2010*/  HADD2.F32 R23, -RZ, R36.H0_H0 ;  /* 0x20000024ff177230 */ /* 0x020fe40000004100 */
[----:B------:R-:W-:Y:S01]  /*2020*/  FFMA.FTZ R62, R21, R19, R62 ;  /* 0x00000013153e7223 */ /* 0x000fe2000001003e */
[----:B------:R-:W-:Y:S02]  /*2030*/  FFMA.FTZ R65, R42, R18, R65 ;  /* 0x000000122a417223 */ /* 0x000fe40000010041 */
[----:B------:R-:W-:-:S02]  /*2040*/  FFMA.FTZ R21, R16, R23, R17 ;  /* 0x0000001710157223 */ /* 0x000fc40000010011 */
        /* <DEDUP_REMOVED lines=8> */
[----:B------:R-:W-:Y:S02]  /*20d0*/  HADD2.F32 R22, -RZ, R22.H1_H1 ;  /* 0x30000016ff167230 */ /* 0x000fe40000004100 */
[----:B------:R-:W-:Y:S01]  /*20e0*/  FFMA.FTZ R64, R27, R28, R64 ;  /* 0x0000001c1b407223 */ /* 0x000fe20000010040 */
[----:B------:R-:W-:Y:S01]  /*20f0*/  FFMA.FTZ R40, R29, R37, R40 ;  /* 0x000000251d287223 */ /* 0x000fe20000010028 */
[----:B------:R-:W-:-:S02]  /*2100*/  HADD2.F32 R29, -RZ, R32.H0_H0 ;  /* 0x20000020ff1d7230 */ /* 0x000fc40000004100 */
[----:B------:R-:W-:Y:S01]  /*2110*/  FFMA.FTZ R26, R22, R26, R59 ;  /* 0x0000001a161a7223 */ /* 0x000fe2000001003b */
[----:B------:R-:W-:Y:S02]  /*2120*/  HADD2.F32 R24, -RZ, R38.H0_H0 ;  /* 0x20000026ff187230 */ /* 0x000fe40000004100 */
[----:B------:R-:W-:Y:S02]  /*2130*/  HADD2.F32 R36, -RZ, R30.H0_H0 ;  /* 0x2000001eff247230 */ /* 0x000fe40000004100 */
[----:B------:R-:W-:Y:S02]  /*2140*/  HADD2.F32 R32, -RZ, R32.H1_H1 ;  /* 0x30000020ff207230 */ /* 0x000fe40000004100 */
[----:B------:R-:W-:Y:S02]  /*2150*/  HADD2.F32 R23, -RZ, R39.H0_H0 ;  /* 0x20000027ff177230 */ /* 0x000fe40000004100 */
[--C-:B-1----:R-:W-:Y:S02]  /*2160*/  HADD2.F32 R28, -RZ, R8.reuse.H0_H0 ;  /* 0x20000008ff1c7230 */ /* 0x102fe40000004100 */
[----:B------:R-:W-:-:S02]  /*2170*/  HADD2.F32 R27, -RZ, R8.H1_H1 ;  /* 0x30000008ff1b7230 */ /* 0x000fc40000004100 */
[----:B------:R-:W-:Y:S02]  /*2180*/  HADD2.F32 R22, -RZ, R39.H1_H1 ;  /* 0x30000027ff167230 */ /* 0x000fe40000004100 */
[----:B------:R-:W-:Y:S02]  /*2190*/  HADD2.F32 R39, -RZ, R30.H1_H1 ;  /* 0x3000001eff277230 */ /* 0x000fe40000004100 */
[----:B------:R-:W-:Y:S02]  /*21a0*/  HADD2.F32 R25, -RZ, R38.H1_H1 ;  /* 0x30000026ff197230 */ /* 0x000fe40000004100 */
[----:B------:R-:W-:Y:S02]  /*21b0*/  HADD2.F32 R30, -RZ, R31.H1_H1 ;  /* 0x3000001fff1e7230 */ /* 0x000fe40000004100 */
[----:B------:R-:W-:Y:S01]  /*21c0*/  FFMA.FTZ R24, R36, R24, R63 ;  /* 0x0000001824187223 */ /* 0x000fe2000001003f */
[----:B------:R-:W-:Y:S01]  /*21d0*/  FFMA.FTZ R21, R28, R29, R21 ;  /* 0x0000001d1c157223 */ /* 0x000fe20000010015 */
[----:B------:R-:W-:Y:S01]  /*21e0*/  FFMA.FTZ R20, R27, R32, R20 ;  /* 0x000000201b147223 */ /* 0x000fe20000010014 */
[----:B------:R-:W-:-:S02]  /*21f0*/  HADD2.F32 R36, -RZ, R34.H0_H0 ;  /* 0x20000022ff247230 */ /* 0x000fc40000004100 */
[----:B------:R-:W-:Y:S02]  /*2200*/  HADD2.F32 R37, -RZ, R10.H0_H0 ;  /* 0x2000000aff257230 */ /* 0x000fe40000004100 */
[--C-:B0-----:R-:W-:Y:S02]  /*2210*/  HADD2.F32 R28, -RZ, R16.reuse.H0_H0 ;  /* 0x20000010ff1c7230 */ /* 0x101fe40000004100 */
[----:B------:R-:W-:Y:S02]  /*2220*/  HADD2.F32 R27, -RZ, R16.H1_H1 ;  /* 0x30000010ff1b7230 */ /* 0x000fe40000004100 */
[----:B------:R-:W-:Y:S01]  /*2230*/  FFMA.FTZ R25, R39, R25, R26 ;  /* 0x0000001927197223 */ /* 0x000fe2000001001a */
[----:B------:R-:W-:Y:S02]  /*2240*/  HADD2.F32 R34, -RZ, R34.H1_H1 ;  /* 0x30000022ff227230 */ /* 0x000fe40000004100 */
[----:B------:R-:W-:Y:S01]  /*2250*/  FFMA.FTZ R22, R30, R22, R65 ;  /* 0x000000161e167223 */ /* 0x000fe20000010041 */
[----:B------:R-:W-:-:S02]  /*2260*/  HADD2.F32 R10, -RZ, R10.H1_H1 ;  /* 0x3000000aff0a7230 */ /* 0x000fc40000004100 */
[--C-:B------:R-:W-:Y:S02]  /*2270*/  HADD2.F32 R16, -RZ, R12.reuse.H0_H0 ;  /* 0x2000000cff107230 */ /* 0x100fe40000004100 */
[----:B------:R-:W-:Y:S02]  /*2280*/  HADD2.F32 R41, -RZ, R31.H0_H0 ;  /* 0x2000001fff297230 */ /* 0x000fe40000004100 */
[----:B------:R-:W-:Y:S02]  /*2290*/  HADD2.F32 R12, -RZ, R12.H1_H1 ;  /* 0x3000000cff0c7230 */ /* 0x000fe40000004100 */
[----:B------:R-:W-:Y:S02]  /*22a0*/  HADD2.F32 R30, -RZ, R33.H0_H0 ;  /* 0x20000021ff1e7230 */ /* 0x000fe40000004100 */
[----:B------:R-:W-:Y:S02]  /*22b0*/  HADD2.F32 R31, -RZ, R9.H0_H0 ;  /* 0x20000009ff1f7230 */ /* 0x000fe40000004100 */
[----:B------:R-:W-:-:S02]  /*22c0*/  HADD2.F32 R33, -RZ, R33.H1_H1 ;  /* 0x30000021ff217230 */ /* 0x000fc40000004100 */
[----:B------:R-:W-:Y:S02]  /*22d0*/  HADD2.F32 R9, -RZ, R9.H1_H1 ;  /* 0x30000009ff097230 */ /* 0x000fe40000004100 */
[----:B------:R-:W-:Y:S01]  /*22e0*/  FFMA.FTZ R10, R10, R34, R25 ;  /* 0x000000220a0a7223 */ /* 0x000fe20000010019 */
[----:B------:R-:W-:Y:S02]  /*22f0*/  HADD2.F32 R25, -RZ, R17.H0_H0 ;  /* 0x20000011ff197230 */ /* 0x000fe40000004100 */
[----:B------:R-:W-:Y:S01]  /*2300*/  FFMA.FTZ R27, R27, R12, R20 ;  /* 0x0000000c1b1b7223 */ /* 0x000fe20000010014 */
[----:B------:R-:W-:Y:S02]  /*2310*/  HADD2.F32 R29, -RZ, R13.H0_H0 ;  /* 0x2000000dff1d7230 */ /* 0x000fe40000004100 */
[----:B------:R-:W-:Y:S01]  /*2320*/  FFMA.FTZ R30, R31, R30, R64 ;  /* 0x0000001e1f1e7223 */ /* 0x000fe20000010040 */
[----:B------:R-:W-:Y:S01]  /*2330*/  FFMA.FTZ R16, R28, R16, R21 ;  /* 0x000000101c107223 */ /* 0x000fe20000010015 */
[----:B------:R-:W-:-:S02]  /*2340*/  HADD2.F32 R12, -RZ, R17.H1_H1 ;  /* 0x30000011ff0c7230 */ /* 0x000fc40000004100 */
[----:B------:R-:W-:Y:S01]  /*2350*/  FFMA.FTZ R9, R9, R33, R40 ;  /* 0x0000002109097223 */ /* 0x000fe20000010028 */
[----:B------:R-:W-:Y:S02]  /*2360*/  HADD2.F32 R13, -RZ, R13.H1_H1 ;  /* 0x3000000dff0d7230 */ /* 0x000fe40000004100 */
[----:B------:R-:W-:Y:S01]  /*2370*/  FFMA.FTZ R25, R25, R29, R30 ;  /* 0x0000001d19197223 */ /* 0x000fe2000001001e */
[----:B------:R-:W-:Y:S01]  /*2380*/  FADD.FTZ R16, R16, R27 ;  /* 0x0000001b10107221 */ /* 0x000fe20000010000 */
[----:B------:R-:W-:Y:S01]  /*2390*/  FFMA.FTZ R24, R37, R36, R24 ;  /* 0x0000002425187223 */ /* 0x000fe20000010018 */
[----:B------:R-:W-:Y:S01]  /*23a0*/  FFMA.FTZ R9, R12, R13, R9 ;  /* 0x0000000d0c097223 */ /* 0x000fe20000010009 */
[----:B------:R-:W-:Y:S02]  /*23b0*/  HADD2.F32 R13, -RZ, R18.H0_H0 ;  /* 0x20000012ff0d7230 */ /* 0x000fe40000004100 */
[----:B------:R-:W-:Y:S02]  /*23c0*/  HADD2.F32 R12, -RZ, R14.H0_H0 ;  /* 0x2000000eff0c7230 */ /* 0x000fe40000004100 */
[----:B------:R-:W-:Y:S01]  /*23d0*/  FADD.FTZ R16, R25, R16 ;  /* 0x0000001019107221 */ /* 0x000fe20000010000 */
[----:B------:R-:W-:-:S02]  /*23e0*/  HADD2.F32 R17, -RZ, R15.H0_H0 ;  /* 0x2000000fff117230 */ /* 0x000fc40000004100 */
[----:B------:R-:W-:Y:S02]  /*23f0*/  HADD2.F32 R20, -RZ, R15.H1_H1 ;  /* 0x3000000fff147230 */ /* 0x000fe40000004100 */
[----:B------:R-:W-:Y:S01]  /*2400*/  FFMA.FTZ R12, R13, R12, R24 ;  /* 0x0000000c0d0c7223 */ /* 0x000fe20000010018 */
[----:B------:R-:W-:Y:S02]  /*2410*/  HADD2.F32 R26, -RZ, R35.H0_H0 ;  /* 0x20000023ff1a7230 */ /* 0x000fe40000004100 */
[----:B------:R-:W-:Y:S01]  /*2420*/  FFMA.FTZ R23, R41, R23, R62 ;  /* 0x0000001729177223 */ /* 0x000fe2000001003e */
[----:B------:R-:W-:Y:S02]  /*2430*/  HADD2.F32 R8, -RZ, R11.H0_H0 ;  /* 0x2000000bff087230 */ /* 0x000fe40000004100 */
[----:B------:R-:W-:Y:S01]  /*2440*/  FADD.FTZ R13, R9, R16 ;  /* 0x00000010090d7221 */ /* 0x000fe20000010000 */
[----:B------:R-:W-:Y:S02]  /*2450*/  HADD2.F32 R14, -RZ, R14.H1_H1 ;  /* 0x3000000eff0e7230 */ /* 0x000fe40000004100 */
[----:B------:R-:W-:-:S02]  /*2460*/  HADD2.F32 R15, -RZ, R18.H1_H1 ;  /* 0x30000012ff0f7230 */ /* 0x000fc40000004100 */
[----:B------:R-:W-:Y:S01]  /*2470*/  FFMA.FTZ R8, R8, R26, R23 ;  /* 0x0000001a08087223 */ /* 0x000fe20000010017 */
[----:B------:R-:W-:Y:S02]  /*2480*/  HADD2.F32 R35, -RZ, R35.H1_H1 ;  /* 0x30000023ff237230 */ /* 0x000fe40000004100 */
[----:B------:R-:W-:Y:S01]  /*2490*/  FADD.FTZ R13, R12, R13 ;  /* 0x0000000d0c0d7221 */ /* 0x000fe20000010000 */
[----:B------:R-:W-:Y:S02]  /*24a0*/  HADD2.F32 R11, -RZ, R11.H1_H1 ;  /* 0x3000000bff0b7230 */ /* 0x000fe40000004100 */
[----:B------:R-:W-:Y:S01]  /*24b0*/  FFMA.FTZ R10, R15, R14, R10 ;  /* 0x0000000e0f0a7223 */ /* 0x000fe2000001000a */
[--C-:B------:R-:W-:Y:S01]  /*24c0*/  HADD2.F32 R9, -RZ, R19.reuse.H0_H0 ;  /* 0x20000013ff097230 */ /* 0x100fe20000004100 */
[----:B------:R-:W-:Y:S01]  /*24d0*/  I2FP.F32.S32 R12, R48 ;  /* 0x00000030000c7245 */ /* 0x000fe20000201400 */
[----:B------:R-:W-:Y:S02]  /*24e0*/  HADD2.F32 R16, -RZ, R19.H1_H1 ;  /* 0x30000013ff107230 */ /* 0x000fe40000004100 */
[----:B------:R-:W-:Y:S01]  /*24f0*/  FFMA.FTZ R11, R11, R35, R22 ;  /* 0x000000230b0b7223 */ /* 0x000fe20000010016 */
        /* <DEDUP_REMOVED lines=15> */
.L_x_22311:
[----:B------:R-:W-:-:S05]  /*25f0*/  MOV R8, 0xff7fffff ;  /* 0xff7fffff00087802 */ /* 0x000fca0000000f00 */
[----:B------:R0:W-:Y:S02]  /*2600*/  STS [R51], R8 ;  /* 0x0000000833007388 */ /* 0x0001e40000000800 */
.L_x_22312:
[----:B------:R-:W-:Y:S05]  /*2610*/  BSYNC B1 ;  /* 0x0000000000017941 */ /* 0x000fea0003800000 */
.L_x_22310:
[----:B01----:R-:W-:Y:S01]  /*2620*/  VIADD R8, R58, 0x1f ;  /* 0x0000001f3a087836 */ /* 0x003fe20000000000 */
[----:B------:R-:W-:Y:S01]  /*2630*/  IADD3 R47, R47, 0x4, RZ ;  /* 0x000000042f2f7810 */ /* 0x000fe20007ffe0ff */
[----:B------:R-:W-:Y:S01]  /*2640*/  VIADD R51, R51, 0x200 ;  /* 0x0000020033337836 */ /* 0x000fe20000000000 */
[----:B------:R-:W-:Y:S01]  /*2650*/  IADD3 R44, P1, R44, 0x10, RZ ;  /* 0x000000102c2c7810 */ /* 0x000fe20007f3e0ff */
[----:B------:R-:W-:Y:S01]  /*2660*/  VIADD R49, R49, 0x80 ;  /* 0x0000008031317836 */ /* 0x000fe20000000000 */
[----:B------:R-:W-:Y:S02]  /*2670*/  SHF.R.S32.HI R9, RZ, 0x1f, R8 ;  /* 0x0000001fff097819 */ /* 0x000fe40000011408 */
[----:B------:R-:W-:Y:S01]  /*2680*/  IADD3 R48, R48, 0x80, RZ ;  /* 0x0000008030307810 */ /* 0x000fe20007ffe0ff */
[----:B------:R-:W-:Y:S01]  /*2690*/  IMAD.X R7, RZ, RZ, R7, P1 ;  /* 0x000000ffff077224 */ /* 0x000fe200008e0607 */
[----:B------:R-:W-:Y:S02]  /*26a0*/  LEA.HI R9, R9, R8, RZ, 0x5 ;  /* 0x0000000809097211 */ /* 0x000fe400078f28ff */
[----:B------:R-:W-:-:S02]  /*26b0*/  IADD3 R50, R50, 0x80, RZ ;  /* 0x0000008032327810 */ /* 0x000fc40007ffe0ff */
[----:B------:R-:W-:-:S04]  /*26c0*/  SHF.R.S32.HI R8, RZ, 0x5, R9 ;  /* 0x00000005ff087819 */ /* 0x000fc80000011409 */
[----:B------:R-:W-:-:S13]  /*26d0*/  ISETP.GE.AND P0, PT, R47, R8, PT ;  /* 0x000000082f00720c */ /* 0x000fda0003f06270 */
[----:B------:R-:W-:Y:S05]  /*26e0*/  @!P0 BRA `(.L_x_22313) ;  /* 0xffffffe400b08947 */ /* 0x000fea000383ffff */
.L_x_22309:
[----:B------:R-:W-:Y:S05]  /*26f0*/  BSYNC B0 ;  /* 0x0000000000007941 */ /* 0x000fea0003800000 */
.L_x_22308:
        /* <DEDUP_REMOVED lines=19> */
[----:B------:R-:W-:Y:S01]  /*2830*/  @!P1 IADD3 R7, R7, 0xc0, RZ ;  /* 0x000000c007079810 */ /* 0x000fe20007ffe0ff */
[----:B------:R-:W2:Y:S01]  /*2840*/  @!P1 S2R R12, SR_CgaCtaId ;  /* 0x00000000000c9919 */ /* 0x000ea20000008800 */
[----:B-1----:R-:W-:Y:S02]  /*2850*/  FMNMX.FTZ R11, R8, R9, !PT ;  /* 0x00000009080b7209 */ /* 0x002fe40007810000 */
[----:B------:R-:W-:-:S02]  /*2860*/  MOV R9, 0xff7fffff ;  /* 0xff7fffff00097802 */ /* 0x000fc40000000f00 */
[----:B0-----:R-:W-:Y:S01]  /*2870*/  @!P0 LEA R6, R13, R6, 0x18 ;  /* 0x000000060d068211 */ /* 0x001fe200078ec0ff */
[----:B------:R-:W0:Y:S01]  /*2880*/  SHFL.BFLY PT, R10, R11, 0x1, 0x1f ;  /* 0x0c201f000b0a7f89 */ /* 0x000e2200000e0000 */
[----:B--2---:R-:W-:-:S03]  /*2890*/  @!P1 LEA R12, R12, R7, 0x18 ;  /* 0x000000070c0c9211 */ /* 0x004fc600078ec0ff */
[----:B------:R-:W-:Y:S01]  /*28a0*/  @!P0 IMAD R7, R57, 0x4, R6 ;  /* 0x0000000439078824 */ /* 0x000fe200078e0206 */
[----:B0-----:R-:W-:Y:S01]  /*28b0*/  @!P0 FMNMX.FTZ R8, R11, R10, !PT ;  /* 0x0000000a0b088209 */ /* 0x001fe20007810000 */
[----:B------:R-:W-:Y:S01]  /*28c0*/  @!P1 IMAD R10, R3, 0x4, R12 ;  /* 0x00000004030a9824 */ /* 0x000fe200078e020c */
[----:B------:R-:W-:-:S03]  /*28d0*/  IADD3 R12, R58, 0x1f, RZ ;  /* 0x0000001f3a0c7810 */ /* 0x000fc60007ffe0ff */
[----:B------:R0:W-:Y:S01]  /*28e0*/  @!P0 STS [R7], R8 ;  /* 0x0000000807008388 */ /* 0x0001e20000000800 */
[----:B------:R-:W-:Y:S01]  /*28f0*/  SHF.R.S32.HI R13, RZ, 0x1f, R12 ;  /* 0x0000001fff0d7819 */ /* 0x000fe2000001140c */
[----:B------:R-:W-:Y:S03]  /*2900*/  BAR.SYNC.DEFER_BLOCKING 0x0 ;  /* 0x0000000000007b1d */ /* 0x000fe60000010000 */
[----:B------:R-:W-:-:S04]  /*2910*/  LEA.HI R13, R13, R12, RZ, 0x5 ;  /* 0x0000000c0d0d7211 */ /* 0x000fc800078f28ff */
        /* <DEDUP_REMOVED lines=27> */
.L_x_22318:
        /* <DEDUP_REMOVED lines=11> */
.L_x_22317:
[----:B------:R-:W-:Y:S05]  /*2b80*/  BSYNC B1 ;  /* 0x0000000000017941 */ /* 0x000fea0003800000 */
.L_x_22316:
        /* <DEDUP_REMOVED lines=14> */
.L_x_22321:
        /* <DEDUP_REMOVED lines=27> */
[----:B-----5:R-:W-:Y:S01]  /*2e20*/  FADD.FTZ R23, -R6, R23 ;  /* 0x0000001706177221 */ /* 0x020fe20000010100 */
[----:B------:R-:W-:-:S02]  /*2e30*/  FMUL.FTZ R20, R21, 1.4426950216293334961 ;  /* 0x3fb8aa3b15147820 */ /* 0x000fc40000410000 */
[----:B------:R-:W5:Y:S01]  /*2e40*/  LDS R21, [R9+0x1400] ;  /* 0x0014000009157984 */ /* 0x000f620000000800 */
[----:B------:R-:W-:Y:S01]  /*2e50*/  FMUL.FTZ R22, R23, 1.4426950216293334961 ;  /* 0x3fb8aa3b17167820 */ /* 0x000fe20000410000 */
[C---:B------:R-:W-:Y:S01]  /*2e60*/  FADD.FTZ R25, -R6.reuse, R25 ;  /* 0x0000001906197221 */ /* 0x040fe20000010100 */
[----:B------:R-:W0:Y:S01]  /*2e70*/  MUFU.EX2 R16, R16 ;  /* 0x0000001000107308 */ /* 0x000e220000000800 */
[----:B------:R-:W5:Y:S01]  /*2e80*/  LDS R23, [R9+0x1600] ;  /* 0x0016000009177984 */ /* 0x000f620000000800 */
[C---:B------:R-:W-:Y:S01]  /*2e90*/  FADD.FTZ R27, -R6.reuse, R27 ;  /* 0x0000001b061b7221 */ /* 0x040fe20000010100 */
[----:B------:R-:W-:Y:S02]  /*2ea0*/  FMUL.FTZ R25, R25, 1.4426950216293334961 ;  /* 0x3fb8aa3b19197820 */ /* 0x000fe40000410000 */
[----:B-1----:R-:W-:Y:S01]  /*2eb0*/  STS [R9+-0x400], R12 ;  /* 0xfffc000c09007388 */ /* 0x002fe20000000800 */
[----:B------:R-:W-:Y:S01]  /*2ec0*/  FMUL.FTZ R27, R27, 1.4426950216293334961 ;  /* 0x3fb8aa3b1b1b7820 */ /* 0x000fe20000410000 */
[C---:B------:R-:W-:Y:S01]  /*2ed0*/  FADD.FTZ R29, -R6.reuse, R29 ;  /* 0x0000001d061d7221 */ /* 0x040fe20000010100 */
[----:B------:R-:W1:Y:S01]  /*2ee0*/  MUFU.EX2 R18, R18 ;  /* 0x0000001200127308 */ /* 0x000e620000000800 */
[----:B----4-:R-:W-:Y:S01]  /*2ef0*/  STS [R9+-0x200], R14 ;  /* 0xfffe000e09007388 */ /* 0x010fe20000000800 */
[----:B------:R-:W-:Y:S01]  /*2f00*/  FADD.FTZ R31, -R6, R31 ;  /* 0x0000001f061f7221 */ /* 0x000fe20000010100 */
[----:B------:R-:W-:-:S03]  /*2f10*/  FMUL.FTZ R29, R29, 1.4426950216293334961 ;  /* 0x3fb8aa3b1d1d7820 */ /* 0x000fc60000410000 */
[----:B------:R-:W-:Y:S02]  /*2f20*/  FMUL.FTZ R31, R31, 1.4426950216293334961 ;  /* 0x3fb8aa3b1f1f7820 */ /* 0x000fe40000410000 */
[----:B------:R-:W4:Y:S01]  /*2f30*/  MUFU.EX2 R20, R20 ;  /* 0x0000001400147308 */ /* 0x000f220000000800 */
[----:B0-----:R-:W-:Y:S01]  /*2f40*/  STS [R9], R16 ;  /* 0x0000001009007388 */ /* 0x001fe20000000800 */
[----:B------:R-:W-:-:S04]  /*2f50*/  FADD.FTZ R13, -R6, R13 ;  /* 0x0000000d060d7221 */ /* 0x000fc80000010100 */
[----:B------:R-:W-:Y:S02]  /*2f60*/  FMUL.FTZ R13, R13, 1.4426950216293334961 ;  /* 0x3fb8aa3b0d0d7820 */ /* 0x000fe40000410000 */
[----:B------:R-:W0:Y:S01]  /*2f70*/  MUFU.EX2 R22, R22 ;  /* 0x0000001600167308 */ /* 0x000e220000000800 */
[C---:B--2---:R-:W-:Y:S01]  /*2f80*/  FADD.FTZ R15, -R6.reuse, R15 ;  /* 0x0000000f060f7221 */ /* 0x044fe20000010100 */
[----:B-1----:R-:W-:Y:S01]  /*2f90*/  STS [R9+0x200], R18 ;  /* 0x0002001209007388 */ /* 0x002fe20000000800 */
[----:B---3--:R-:W-:Y:S02]  /*2fa0*/  FADD.FTZ R17, -R6, R17 ;  /* 0x0000001106117221 */ /* 0x008fe40000010100 */
[----:B------:R-:W-:-:S03]  /*2fb0*/  FMUL.FTZ R15, R15, 1.4426950216293334961 ;  /* 0x3fb8aa3b0f0f7820 */ /* 0x000fc60000410000 */
[----:B------:R1:W2:Y:S01]  /*2fc0*/  MUFU.EX2 R28, R13 ;  /* 0x0000000d001c7308 */ /* 0x0002a20000000800 */
[----:B------:R-:W-:Y:S01]  /*2fd0*/  FMUL.FTZ R17, R17, 1.4426950216293334961 ;  /* 0x3fb8aa3b11117820 */ /* 0x000fe20000410000 */
[C---:B------:R-:W-:Y:S01]  /*2fe0*/  FADD.FTZ R19, -R6.reuse, R19 ;  /* 0x0000001306137221 */ /* 0x040fe20000010100 */
[----:B----4-:R-:W-:Y:S01]  /*2ff0*/  STS [R9+0x400], R20 ;  /* 0x0004001409007388 */ /* 0x010fe20000000800 */
[----:B-----5:R-:W-:Y:S02]  /*3000*/  FADD.FTZ R21, -R6, R21 ;  /* 0x0000001506157221 */ /* 0x020fe40000010100 */
[----:B------:R-:W-:Y:S02]  /*3010*/  FMUL.FTZ R19, R19, 1.4426950216293334961 ;  /* 0x3fb8aa3b13137820 */ /* 0x000fe40000410000 */
[----:B------:R-:W3:Y:S01]  /*3020*/  MUFU.EX2 R24, R25 ;  /* 0x0000001900187308 */ /* 0x000ee20000000800 */
[----:B-1----:R-:W-:Y:S01]  /*3030*/  FADD.FTZ R13, R12, R8 ;  /* 0x000000080c0d7221 */ /* 0x002fe20000010000 */
[----:B------:R-:W-:Y:S01]  /*3040*/  FMUL.FTZ R21, R21, 1.4426950216293334961 ;  /* 0x3fb8aa3b15157820 */ /* 0x000fe20000410000 */
[----:B------:R-:W-:Y:S01]  /*3050*/  FADD.FTZ R23, -R6, R23 ;  /* 0x0000001706177221 */ /* 0x000fe20000010100 */
[----:B0-----:R-:W-:Y:S01]  /*3060*/  STS [R9+0x600], R22 ;  /* 0x0006001609007388 */ /* 0x001fe20000000800 */
[----:B------:R-:W-:-:S02]  /*3070*/  FADD.FTZ R13, R13, R14 ;  /* 0x0000000e0d0d7221 */ /* 0x000fc40000010000 */
        /* <DEDUP_REMOVED lines=25> */
[----:B------:R1:W-:Y:S06]  /*3210*/  STS [R9+0x1400], R8 ;  /* 0x0014000809007388 */ /* 0x0003ec0000000800 */
[----:B------:R-:W3:Y:S01]  /*3220*/  MUFU.EX2 R40, R31 ;  /* 0x0000001f00287308 */ /* 0x000ee20000000800 */
[----:B--2---:R-:W-:Y:S01]  /*3230*/  FADD.FTZ R13, R13, R36 ;  /* 0x000000240d0d7221 */ /* 0x004fe20000010000 */
[----:B------:R-:W-:Y:S03]  /*3240*/  STS [R9+0x1600], R36 ;  /* 0x0016002409007388 */ /* 0x000fe60000000800 */
[----:B0-----:R-:W-:Y:S01]  /*3250*/  FADD.FTZ R13, R13, R38 ;  /* 0x000000260d0d7221 */ /* 0x001fe20000010000 */
[----:B------:R-:W-:Y:S04]  /*3260*/  STS [R9+0x1800], R38 ;  /* 0x0018002609007388 */ /* 0x000fe80000000800 */
[----:B---3--:R0:W-:Y:S01]  /*3270*/  STS [R9+0x1a00], R40 ;  /* 0x001a002809007388 */ /* 0x0081e20000000800 */
[----:B-1----:R-:W-:Y:S01]  /*3280*/  FADD.FTZ R8, R13, R40 ;  /* 0x000000280d087221 */ /* 0x002fe20000010000 */
[----:B0-----:R-:W-:Y:S01]  /*3290*/  IADD3 R9, R9, 0x2000, RZ ;  /* 0x0000200009097810 */ /* 0x001fe20007ffe0ff */
[----:B------:R-:W-:Y:S06]  /*32a0*/  @!P2 BRA `(.L_x_22321) ;  /* 0xfffffff80070a947 */ /* 0x000fec000383ffff */
.L_x_22320:
[----:B------:R-:W-:Y:S05]  /*32b0*/  BSYNC B1 ;  /* 0x0000000000017941 */ /* 0x000fea0003800000 */
.L_x_22319:
        /* <DEDUP_REMOVED lines=55> */
.L_x_22323:
[----:B------:R-:W-:Y:S05]  /*3630*/  BSYNC B1 ;  /* 0x0000000000017941 */ /* 0x000fea0003800000 */
.L_x_22322:
        /* <DEDUP_REMOVED lines=26> */
.L_x_22315:
[----:B------:R-:W-:Y:S05]  /*37e0*/  BSYNC B0 ;  /* 0x0000000000007941 */ /* 0x000fea0003800000 */
.L_x_22314:
        /* <DEDUP_REMOVED lines=48> */
.L_x_22328:
        /* <DEDUP_REMOVED lines=8> */
.L_x_22327:
[----:B------:R-:W-:Y:S05]  /*3b70*/  BSYNC B1 ;  /* 0x0000000000017941 */ /* 0x000fea0003800000 */
.L_x_22326:
        /* <DEDUP_REMOVED lines=14> */
.L_x_22331:
        /* <DEDUP_REMOVED lines=52> */
.L_x_22330:
[----:B------:R-:W-:Y:S05]  /*3fa0*/  BSYNC B1 ;  /* 0x0000000000017941 */ /* 0x000fea0003800000 */
.L_x_22329:
        /* <DEDUP_REMOVED lines=31> */
.L_x_22333:
[----:B------:R-:W-:Y:S05]  /*41a0*/  BSYNC B1 ;  /* 0x0000000000017941 */ /* 0x000fea0003800000 */
.L_x_22332:
        /* <DEDUP_REMOVED lines=14> */
.L_x_22325:
[----:B------:R-:W-:Y:S05]  /*4290*/  BSYNC B0 ;  /* 0x0000000000007941 */ /* 0x000fea0003800000 */
.L_x_22324:
[----:B0-----:R-:W-:Y:S01]  /*42a0*/  IADD3 R6, R58, 0x1f, RZ ;  /* 0x0000001f3a067810 */ /* 0x001fe20007ffe0ff */
[----:B------:R-:W-:Y:S03]  /*42b0*/  BAR.SYNC.DEFER_BLOCKING 0x0 ;  /* 0x0000000000007b1d */ /* 0x000fe60000010000 */
[----:B-1----:R-:W-:-:S03]  /*42c0*/  SHF.R.S32.HI R7, RZ, 0x1f, R6 ;  /* 0x0000001fff077819 */ /* 0x002fc60000011406 */
[----:B------:R-:W-:Y:S01]  /*42d0*/  ULDC UR8, c[0x0][0x25c] ;  /* 0x0000970000087ab9 */ /* 0x000fe20000000800 */
[----:B------:R-:W-:Y:S01]  /*42e0*/  LEA.HI R6, R7, R6, RZ, 0x5 ;  /* 0x0000000607067211 */ /* 0x000fe200078f28ff */
[----:B------:R-:W-:Y:S03]  /*42f0*/  BSSY B1, `(.L_x_22334) ;  /* 0x00002b9000017945 */ /* 0x000fe60003800000 */
        /* <DEDUP_REMOVED lines=8> */
[----:B------:R-:W-:Y:S01]  /*4380*/  IMAD.MOV.U32 R7, RZ, RZ, RZ ;  /* 0x000000ffff077224 */ /* 0x000fe200078e00ff */
[----:B------:R-:W-:Y:S02]  /*4390*/  CS2R R8, SRZ ;  /* 0x0000000000087805 */ /* 0x000fe4000001ff00 */
[----:B------:R-:W-:Y:S01]  /*43a0*/  MOV R10, RZ ;  /* 0x000000ff000a7202 */ /* 0x000fe20000000f00 */
[----:B------:R-:W-:Y:S06]  /*43b0*/  BRA `(.L_x_22336) ;  /* 0x0000002800b07947 */ /* 0x000fec0003800000 */
.L_x_22335:
[----:B------:R-:W0:Y:S01]  /*43c0*/  I2F.RP R7, R2 ;  /* 0x0000000200077306 */ /* 0x000e220000209400 */
        /* <DEDUP_REMOVED lines=17> */
[----:B------:R-:W-:Y:S01]  /*44e0*/  ULDC UR6, c[0x0][0x27c] ;  /* 0x00009f0000067ab9 */ /* 0x000fe20000000800 */
[----:B------:R-:W-:Y:S01]  /*44f0*/  IMAD.IADD R43, R3, 0x1, -R8 ;  /* 0x00000001032b7824 */ /* 0x000fe200078e0a08 */
[----:B------:R-:W-:Y:S01]  /*4500*/  HFMA2.MMA R8, -RZ, RZ, 0, 0 ;  /* 0x00000000ff087435 */ /* 0x000fe200000001ff */
[----:B------:R-:W-:-:S02]  /*4510*/  LOP3.LUT R14, R14, 0xffffffe0, RZ, 0xc0, !PT ;  /* 0xffffffe00e0e7812 */ /* 0x000fc400078ec0ff */
[----:B------:R-:W-:Y:S02]  /*4520*/  CS2R R36, SRZ ;  /* 0x0000000000247805 */ /* 0x000fe4000001ff00 */
[C---:B------:R-:W-:Y:S02]  /*4530*/  IADD3 R39, -R57.reuse, -0x1, R6 ;  /* 0xffffffff39277810 */ /* 0x040fe40007ffe106 */
[----:B------:R-:W-:Y:S02]  /*4540*/  CS2R R34, SRZ ;  /* 0x0000000000227805 */ /* 0x000fe4000001ff00 */
[----:B------:R-:W-:Y:S01]  /*4550*/  LEA R41, R57, R43, 0x2 ;  /* 0x0000002b39297211 */ /* 0x000fe200078e10ff */
[----:B------:R-:W-:Y:S01]  /*4560*/  IMAD R55, R43, 0x8, R14 ;  /* 0x000000082b377824 */ /* 0x000fe200078e020e */
[----:B------:R-:W-:Y:S02]  /*4570*/  MOV R38, RZ ;  /* 0x000000ff00267202 */ /* 0x000fe40000000f00 */
[----:B------:R-:W-:Y:S01]  /*4580*/  CS2R R32, SRZ ;  /* 0x0000000000207805 */ /* 0x000fe2000001ff00 */
[----:B------:R-:W-:Y:S01]  /*4590*/  IMAD.MOV.U32 R3, RZ, RZ, RZ ;  /* 0x000000ffff037224 */ /* 0x000fe200078e00ff */
[----:B-1----:R-:W-:Y:S01]  /*45a0*/  SHF.R.S32.HI R0, RZ, 0x1f, R15 ;  /* 0x0000001fff007819 */ /* 0x002fe2000001140f */
[----:B------:R-:W-:Y:S01]  /*45b0*/  IMAD.MOV.U32 R10, RZ, RZ, RZ ;  /* 0x000000ffff0a7224 */ /* 0x000fe200078e00ff */
[----:B------:R-:W-:Y:S01]  /*45c0*/  SHF.R.S32.HI R71, RZ, 0x1f, R70 ;  /* 0x0000001fff477819 */ /* 0x000fe20000011446 */
[----:B0-----:R-:W-:Y:S01]  /*45d0*/  VIADD R9, R7, 0xffffffe ;  /* 0x0ffffffe07097836 */ /* 0x001fe20000000000 */
[----:B------:R-:W-:Y:S01]  /*45e0*/  HFMA2.MMA R7, -RZ, RZ, 0, 0 ;  /* 0x00000000ff077435 */ /* 0x000fe200000001ff */
[----:B------:R-:W-:Y:S01]  /*45f0*/  VIADD R4, R4, -UR6 ;  /* 0x8000000604047c36 */ /* 0x000fe20008000000 */
[----:B--2---:R-:W-:Y:S01]  /*4600*/  ULEA UR4, UR5, UR4, 0x18 ;  /* 0x0000000405047291 */ /* 0x004fe2000f8ec03f */
[----:B------:R-:W-:Y:S01]  /*4610*/  LEA R43, R43, R40, 0x3 ;  /* 0x000000282b2b7211 */ /* 0x000fe200078e18ff */
[C---:B------:R-:W-:Y:S01]  /*4620*/  VIADD R54, R55.reuse, 0x200 ;  /* 0x0000020037367836 */ /* 0x040fe20000000000 */
[----:B------:R-:W0:Y:S01]  /*4630*/  F2I.FTZ.U32.TRUNC.NTZ R9, R9 ;  /* 0x0000000900097305 */ /* 0x000e22000021f000 */
[C---:B------:R-:W-:Y:S01]  /*4640*/  IADD3 R52, R55.reuse, 0x300, RZ ;  /* 0x0000030037347810 */ /* 0x040fe20007ffe0ff */
[----:B------:R-:W-:Y:S01]  /*4650*/  VIADD R51, R55, 0x400 ;  /* 0x0000040037337836 */ /* 0x000fe20000000000 */
[----:B------:R-:W-:Y:S01]  /*4660*/  LEA R41, R41, UR4, 0x5 ;  /* 0x0000000429297c11 */ /* 0x000fe2000f8e28ff */
[C---:B------:R-:W-:Y:S01]  /*4670*/  VIADD R49, R55.reuse, 0x600 ;  /* 0x0000060037317836 */ /* 0x040fe20000000000 */
[C---:B------:R-:W-:Y:S01]  /*4680*/  IADD3 R50, R55.reuse, 0x500, RZ ;  /* 0x0000050037327810 */ /* 0x040fe20007ffe0ff */
        /* <DEDUP_REMOVED lines=9> */
[----:B------:R-:W-:-:S07]  /*4720*/  CS2R R8, SRZ ;  /* 0x0000000000087805 */ /* 0x000fce000001ff00 */
.L_x_22363:
        /* <DEDUP_REMOVED lines=76> */
[----:B-----5:R-:W-:Y:S02]  /*4bf0*/  SEL R25, R17, RZ, !P1 ;  /* 0x000000ff11197207 */ /* 0x020fe40004800000 */
[-C--:B------:R-:W-:Y:S02]  /*4c00*/  ISETP.GE.AND P5, PT, R27, R58.reuse, PT ;  /* 0x0000003a1b00720c */ /* 0x080fe40003fa6270 */
[-C--:B------:R-:W-:Y:S02]  /*4c10*/  ISETP.GE.AND P1, PT, R21, R58.reuse, PT ;  /* 0x0000003a1500720c */ /* 0x080fe40003f26270 */
[----:B------:R-:W-:-:S02]  /*4c20*/  ISETP.GE.AND P2, PT, R31, R58, PT ;  /* 0x0000003a1f00720c */ /* 0x000fc40003f46270 */
[----:B------:R-:W-:Y:S02]  /*4c30*/  PRMT R20, R17, 0x7632, R20 ;  /* 0x0000763211147816 */ /* 0x000fe40000000014 */
        /* <DEDUP_REMOVED lines=15> */
.L_x_22340:
[----:B------:R-:W-:Y:S05]  /*4d30*/  BSYNC B2 ;  /* 0x0000000000027941 */ /* 0x000fea0003800000 */
.L_x_22339:
        /* <DEDUP_REMOVED lines=17> */
[----:B------:R-:W-:-:S03]  /*4e50*/  VIADD R53, R43, 0x1 ;  /* 0x000000012b357836 */ /* 0x000fc60000000000 */
[-C--:B------:R-:W-:Y:S01]  /*4e60*/  ISETP.GE.AND P5, PT, R23, R58.reuse, PT ;  /* 0x0000003a1700720c */ /* 0x080fe20003fa6270 */
[----:B------:R-:W-:Y:S01]  /*4e70*/  VIADD R23, R43, 0x4 ;  /* 0x000000042b177836 */ /* 0x000fe20000000000 */
[-C--:B------:R-:W-:Y:S02]  /*4e80*/  ISETP.GE.AND P6, PT, R27, R58.reuse, PT ;  /* 0x0000003a1b00720c */ /* 0x080fe40003fc6270 */
[----:B-----5:R-:W-:Y:S02]  /*4e90*/  SEL R22, R29, RZ, !P5 ;  /* 0x000000ff1d167207 */ /* 0x020fe40006800000 */
[----:B------:R-:W-:Y:S02]  /*4ea0*/  ISETP.GE.AND P5, PT, R23, R58, PT ;  /* 0x0000003a1700720c */ /* 0x000fe40003fa6270 */
[----:B------:R-:W-:Y:S02]  /*4eb0*/  PRMT R29, R29, 0x7632, R29 ;  /* 0x000076321d1d7816 */ /* 0x000fe4000000001d */
[----:B------:R-:W-:-:S02]  /*4ec0*/  IADD3 R23, R43, 0x5, RZ ;  /* 0x000000052b177810 */ /* 0x000fc40007ffe0ff */
[----:B------:R-:W-:Y:S02]  /*4ed0*/  SEL R29, R29, RZ, !P6 ;  /* 0x000000ff1d1d7207 */ /* 0x000fe40007000000 */
[-C--:B------:R-:W-:Y:S01]  /*4ee0*/  ISETP.GE.AND P6, PT, R23, R58.reuse, PT ;  /* 0x0000003a1700720c */ /* 0x080fe20003fc6270 */
[C---:B------:R-:W-:Y:S01]  /*4ef0*/  VIADD R23, R43.reuse, 0x6 ;  /* 0x000000062b177836 */ /* 0x040fe20000000000 */
[C---:B------:R-:W-:Y:S02]  /*4f00*/  SEL R18, R30.reuse, RZ, !P5 ;  /* 0x000000ff1e127207 */ /* 0x040fe40006800000 */
[----:B------:R-:W-:Y:S02]  /*4f10*/  IADD3 R27, R43, 0x7, RZ ;  /* 0x000000072b1b7810 */ /* 0x000fe40007ffe0ff */
[----:B------:R-:W-:Y:S02]  /*4f20*/  ISETP.GE.AND P5, PT, R23, R58, PT ;  /* 0x0000003a1700720c */ /* 0x000fe40003fa6270 */
[----:B------:R-:W-:-:S02]  /*4f30*/  PRMT R23, R30, 0x7632, R23 ;  /* 0x000076321e177816 */ /* 0x000fc40000000017 */
[----:B------:R-:W-:Y:S02]  /*4f40*/  SEL R60, R31, RZ, !P5 ;  /* 0x000000ff1f3c7207 */ /* 0x000fe40006800000 */
[----:B------:R-:W-:Y:S02]  /*4f50*/  SEL R23, R23, RZ, !P6 ;  /* 0x000000ff17177207 */ /* 0x000fe40007000000 */
[-C--:B------:R-:W-:Y:S02]  /*4f60*/  ISETP.GE.AND P6, PT, R27, R58.reuse, PT ;  /* 0x0000003a1b00720c */ /* 0x080fe40003fc6270 */
[----:B------:R-:W-:Y:S02]  /*4f70*/  PRMT R27, R31, 0x7632, R27 ;  /* 0x000076321f1b7816 */ /* 0x000fe4000000001b */
        /* <DEDUP_REMOVED lines=10> */
.L_x_22342:
[----:B------:R-:W-:Y:S05]  /*5020*/  BSYNC B2 ;  /* 0x0000000000027941 */ /* 0x000fea0003800000 */
.L_x_22341:
        /* <DEDUP_REMOVED lines=9> */
[----:B------:R-:W-:Y:S02]  /*50c0*/  IADD3 R23, R43, 0x2, RZ ;  /* 0x000000022b177810 */ /* 0x000fe40007ffe0ff */
[----:B-----5:R-:W-:Y:S02]  /*50d0*/  PRMT R53, R27, 0x7632, R53 ;  /* 0x000076321b357816 */ /* 0x020fe40000000035 */
        /* <DEDUP_REMOVED lines=8> */
[----:B------:R-:W-:-:S02]  /*5160*/  SEL R25, R25, RZ, !P4 ;  /* 0x000000ff19197207 */ /* 0x000fc40006000000 */
[C---:B------:R-:W-:Y:S02]  /*5170*/  SEL R22, R26.reuse, RZ, !P6 ;  /* 0x000000ff1a167207 */ /* 0x040fe40007000000 */
[-C--:B------:R-:W-:Y:S02]  /*5180*/  ISETP.GE.AND P3, PT, R23, R58.reuse, PT ;  /* 0x0000003a1700720c */ /* 0x080fe40003f66270 */
[C---:B------:R-:W-:Y:S02]  /*5190*/  IADD3 R23, R43.reuse, 0x6, RZ ;  /* 0x000000062b177810 */ /* 0x040fe40007ffe0ff */
[-C--:B------:R-:W-:Y:S02]  /*51a0*/  ISETP.GE.AND P6, PT, R43, R58.reuse, PT ;  /* 0x0000003a2b00720c */ /* 0x080fe40003fc6270 */
[----:B------:R-:W-:Y:S01]  /*51b0*/  ISETP.GE.AND P5, PT, R23, R58, PT ;  /* 0x0000003a1700720c */ /* 0x000fe20003fa6270 */
[----:B------:R-:W-:Y:S01]  /*51c0*/  VIADD R23, R43, 0x7 ;  /* 0x000000072b177836 */ /* 0x000fe20000000000 */
[----:B------:R-:W-:-:S02]  /*51d0*/  PRMT R26, R26, 0x7632, R26 ;  /* 0x000076321a1a7816 */ /* 0x000fc4000000001a */
        /* <DEDUP_REMOVED lines=8> */
[----:B------:R-:W-:Y:S02]  /*5260*/  SEL R23, R23, RZ, !P1 ;  /* 0x000000ff17177207 */ /* 0x000fe40004800000 */
[----:B------:R-:W-:Y:S02]  /*5270*/  PRMT R25, R18, 0x5410, R25 ;  /* 0x0000541012197816 */ /* 0x000fe40000000019 */
[----:B------:R-:W-:Y:S02]  /*5280*/  PRMT R26, R22, 0x5410, R29 ;  /* 0x00005410161a7816 */ /* 0x000fe4000000001d */
[----:B------:R-:W-:-:S02]  /*5290*/  PRMT R27, R27, 0x5410, R60 ;  /* 0x000054101b1b7816 */ /* 0x000fc4000000003c */
[----:B------:R-:W-:-:S07]  /*52a0*/  PRMT R24, R24, 0x5410, R23 ;  /* 0x0000541018187816 */ /* 0x000fce0000000017 */
.L_x_22344:
[----:B------:R-:W-:Y:S05]  /*52b0*/  BSYNC B2 ;  /* 0x0000000000027941 */ /* 0x000fea0003800000 */
.L_x_22343:
[----:B------:R-:W5:Y:S02]  /*52c0*/  LDG.E.128.CONSTANT R20, desc[UR10][R20.64] ;  /* 0x0000000a14147981 */ /* 0x000f64000c1e9d00 */
[----:B-----5:R-:W-:Y:S01]  /*52d0*/  HMUL2 R25, R56, R25 ;  /* 0x0000001938197232 */ /* 0x020fe20000000000 */
[----:B------:R-:W-:Y:S01]  /*52e0*/  BSSY B2, `(.L_x_22345) ;  /* 0x0000024000027945 */ /* 0x000fe20003800000 */
[----:B------:R-:W-:Y:S01]  /*52f0*/  HFMA2.MMA R53, R61, R30, R28 ;  /* 0x0000001e3d357235 */ /* 0x000fe2000000001c */
[----:B------:R-:W-:Y:S02]  /*5300*/  HFMA2 R46, R68, R19, R46 ;  /* 0x00000013442e7231 */ /* 0x000fe4000000002e */
[----:B------:R-:W-:Y:S01]  /*5310*/  HFMA2 R24, R59, R24, R25 ;  /* 0x000000183b187231 */ /* 0x000fe20000000019 */
[----:B------:R-:W-:Y:S07]  /*5320*/  @P0 BRA `(.L_x_22346) ;  /* 0x00000000007c0947 */ /* 0x000fee0003800000 */
        /* <DEDUP_REMOVED lines=14> */
[----:B------:R-:W-:Y:S02]  /*5410*/  PRMT R22, R21, 0x7632, R22 ;  /* 0x0000763215167816 */ /* 0x000fe40000000016 */
[----:B------:R-:W-:-:S02]  /*5420*/  ISETP.GE.AND P5, PT, R19, R58, PT ;  /* 0x0000003a1300720c */ /* 0x000fc40003fa6270 */
[----:B------:R-:W-:Y:S02]  /*5430*/  SEL R19, R21, RZ, !P1 ;  /* 0x000000ff15137207 */ /* 0x000fe40004800000 */
        /* <DEDUP_REMOVED lines=14> */
.L_x_22346:
[----:B------:R-:W-:Y:S05]  /*5520*/  BSYNC B2 ;  /* 0x0000000000027941 */ /* 0x000fea0003800000 */
.L_x_22345:
[----:B------:R-:W5:Y:S01]  /*5530*/  LDG.E.128.CONSTANT R16, desc[UR10][R16.64] ;  /* 0x0000000a10107981 */ /* 0x000f62000c1e9d00 */
[----:B------:R-:W-:Y:S01]  /*5540*/  BSSY B2, `(.L_x_22347) ;  /* 0x0000022000027945 */ /* 0x000fe20003800000 */
[----:B------:R-:W-:-:S03]  /*5550*/  HMUL2 R21, R56, R21 ;  /* 0x0000001538157232 */ /* 0x000fc60000000000 */
[----:B------:R-:W-:Y:S05]  /*5560*/  @P0 BRA `(.L_x_22348) ;  /* 0x00000000007c0947 */ /* 0x000fea0003800000 */
[----:B------:R-:W-:-:S04]  /*5570*/  IADD3 R25, R43, 0x2, RZ ;  /* 0x000000022b197810 */ /* 0x000fc80007ffe0ff */
[----:B------:R-:W-:Y:S01]  /*5580*/  ISETP.GE.AND P1, PT, R25, R58, PT ;  /* 0x0000003a1900720c */ /* 0x000fe20003f26270 */
[----:B------:R-:W-:-:S03]  /*5590*/  VIADD R25, R43, 0x3 ;  /* 0x000000032b197836 */ /* 0x000fc60000000000 */
[----:B-----5:R-:W-:Y:S02]  /*55a0*/  SEL R28, R17, RZ, !P1 ;  /* 0x000000ff111c7207 */ /* 0x020fe40004800000 */
        /* <DEDUP_REMOVED lines=25> */
[----:B------:R-:W-:Y:S02]  /*5740*/  PRMT R19, R30, 0x5410, R19 ;  /* 0x000054101e137816 */ /* 0x000fe40000000013 */
[----:B------:R-:W-:-:S07]  /*5750*/  PRMT R16, R16, 0x5410, R25 ;  /* 0x0000541010107816 */ /* 0x000fce0000000019 */
.L_x_22348:
[----:B------:R-:W-:Y:S05]  /*5760*/  BSYNC B2 ;  /* 0x0000000000027941 */ /* 0x000fea0003800000 */
.L_x_22347:
        /* <DEDUP_REMOVED lines=45> */
.L_x_22350:
[----:B------:R-:W-:Y:S05]  /*5a40*/  BSYNC B2 ;  /* 0x0000000000027941 */ /* 0x000fea0003800000 */
.L_x_22349:
[C---:B------:R-:W-:Y:S01]  /*5a50*/  IADD3 R16, P1, R49.reuse, R72, RZ ;  /* 0x0000004831107210 */ /* 0x040fe20007f3e0ff */
[----:B------:R-:W-:Y:S01]  /*5a60*/  HFMA2.MMA R62, R68, R23, R62 ;  /* 0x00000017443e7235 */ /* 0x000fe2000000003e */
[----:B-----5:R-:W-:Y:S02]  /*5a70*/  HMUL2 R29, R56, R29 ;  /* 0x0000001d381d7232 */ /* 0x020fe40000000000 */
[C---:B------:R-:W-:Y:S01]  /*5a80*/  LEA R20, P2, R16.reuse, R14, 0x1 ;  /* 0x0000000e10147211 */ /* 0x040fe200078408ff */
[C---:B------:R-:W-:Y:S01]  /*5a90*/  HFMA2 R60, R68.reuse, R27, R24 ;  /* 0x0000001b443c7231 */ /* 0x040fe20000000018 */
[----:B------:R-:W-:Y:S01]  /*5aa0*/  LEA.HI.X.SX32 R17, R49, R65, 0x1, P1 ;  /* 0x0000004131117211 */ /* 0x000fe200008f0eff */
[----:B------:R-:W-:Y:S01]  /*5ab0*/  HFMA2 R63, R68, R19, R63 ;  /* 0x00000013443f7231 */ /* 0x000fe2000000003f */
[----:B------:R-:W-:Y:S02]  /*5ac0*/  HFMA2.MMA R29, R59, R28, R29 ;  /* 0x0000001c3b1d7235 */ /* 0x000fe4000000001d */
[----:B------:R-:W-:-:S06]  /*5ad0*/  LEA.HI.X R21, R16, R15, R17, 0x1, P2 ;  /* 0x0000000f10157211 */ /* 0x000fcc00010f0c11 */
[----:B------:R-:W5:Y:S01]  /*5ae0*/  LDG.E.128.CONSTANT R20, desc[UR10][R20.64] ;  /* 0x0000000a14147981 */ /* 0x000f62000c1e9d00 */
[----:B------:R-:W-:Y:S01]  /*5af0*/  BSSY B2, `(.L_x_22351) ;  /* 0x0000022000027945 */ /* 0x000fe20003800000 */
[----:B------:R-:W-:-:S03]  /*5b00*/  HFMA2.MMA R64, R61, R30, R29 ;  /* 0x0000001e3d407235 */ /* 0x000fc6000000001d */
[----:B------:R-:W-:Y:S08]  /*5b10*/  @P0 BRA `(.L_x_22352) ;  /* 0x00000000007c0947 */ /* 0x000ff00003800000 */
[C---:B------:R-:W-:Y:S01]  /*5b20*/  IADD3 R17, R43.reuse, 0x2, RZ ;  /* 0x000000022b117810 */ /* 0x040fe20007ffe0ff */
[C---:B------:R-:W-:Y:S01]  /*5b30*/  VIADD R19, R43.reuse, 0x3 ;  /* 0x000000032b137836 */ /* 0x040fe20000000000 */
        /* <DEDUP_REMOVED lines=11> */
[----:B------:R-:W-:Y:S02]  /*5bf0*/  SEL R17, R21, RZ, !P1 ;  /* 0x000000ff15117207 */ /* 0x000fe40004800000 */
[----:B------:R-:W-:-:S02]  /*5c00*/  ISETP.GE.AND P1, PT, R19, R58, PT ;  /* 0x0000003a1300720c */ /* 0x000fc40003f26270 */
[----:B------:R-:W-:Y:S02]  /*5c10*/  PRMT R21, R21, 0x7632, R21 ;  /* 0x0000763215157816 */ /* 0x000fe40000000015 */
[C---:B------:R-:W-:Y:S02]  /*5c20*/  SEL R16, R22.reuse, RZ, !P6 ;  /* 0x000000ff16107207 */ /* 0x040fe40007000000 */
[----:B------:R-:W-:Y:S02]  /*5c30*/  PRMT R19, R22, 0x7632, R19 ;  /* 0x0000763216137816 */ /* 0x000fe40000000013 */
[-C--:B------:R-:W-:Y:S02]  /*5c40*/  ISETP.GE.AND P2, PT, R25, R58.reuse, PT ;  /* 0x0000003a1900720c */ /* 0x080fe40003f46270 */
        /* <DEDUP_REMOVED lines=12> */
.L_x_22352:
[----:B------:R-:W-:Y:S05]  /*5d10*/  BSYNC B2 ;  /* 0x0000000000027941 */ /* 0x000fea0003800000 */
.L_x_22351:
[----:B-----5:R-:W-:Y:S01]  /*5d20*/  HMUL2 R21, R56, R21 ;  /* 0x0000001538157232 */ /* 0x020fe20000000000 */
[----:B------:R-:W-:Y:S01]  /*5d30*/  IADD3 R17, P1, R48, R72, RZ ;  /* 0x0000004830117210 */ /* 0x000fe20007f3e0ff */
[----:B------:R-:W-:-:S03]  /*5d40*/  HFMA2 R64, R68, R31, R64 ;  /* 0x0000001f44407231 */ /* 0x000fc60000000040 */
[----:B------:R-:W-:Y:S01]  /*5d50*/  LEA R16, P2, R17, R14, 0x1 ;  /* 0x0000000e11107211 */ /* 0x000fe200078408ff */
[----:B------:R-:W-:Y:S01]  /*5d60*/  HFMA2.MMA R21, R59, R20, R21 ;  /* 0x000000143b157235 */ /* 0x000fe20000000015 */
[----:B------:R-:W-:Y:S02]  /*5d70*/  LEA.HI.X.SX32 R20, R48, R65, 0x1, P1 ;  /* 0x0000004130147211 */ /* 0x000fe400008f0eff */
[----:B------:R-:W-:Y:S02]  /*5d80*/  IADD3 R18, P1, R47, R72, RZ ;  /* 0x000000482f127210 */ /* 0x000fe40007f3e0ff */
[----:B------:R-:W-:Y:S02]  /*5d90*/  LEA.HI.X R17, R17, R15, R20, 0x1, P2 ;  /* 0x0000000f11117211 */ /* 0x000fe400010f0c14 */
[----:B------:R-:W-:Y:S02]  /*5da0*/  LEA.HI.X.SX32 R19, R47, R65, 0x1, P1 ;  /* 0x000000412f137211 */ /* 0x000fe400008f0eff */
[----:B------:R-:W-:Y:S01]  /*5db0*/  LEA R20, P2, R18, R14, 0x1 ;  /* 0x0000000e12147211 */ /* 0x000fe200078408ff */
[----:B------:R-:W-:-:S03]  /*5dc0*/  HFMA2 R66, R61, R22, R21 ;  /* 0x000000163d427231 */ /* 0x000fc60000000015 */
[----:B------:R-:W-:Y:S02]  /*5dd0*/  LEA.HI.X R21, R18, R15, R19, 0x1, P2 ;  /* 0x0000000f12157211 */ /* 0x000fe400010f0c13 */
[----:B------:R-:W5:Y:S01]  /*5de0*/  LDG.E.128.CONSTANT R16, desc[UR10][R16.64] ;  /* 0x0000000a10107981 */ /* 0x000f62000c1e9d00 */
[----:B------:R-:W-:Y:S04]  /*5df0*/  BSSY B2, `(.L_x_22353) ;  /* 0x0000021000027945 */ /* 0x000fe80003800000 */
[----:B------:R-:W-:Y:S05]  /*5e00*/  @P0 BRA `(.L_x_22354) ;  /* 0x00000000007c0947 */ /* 0x000fea0003800000 */
[----:B------:R-:W-:Y:S01]  /*5e10*/  VIADD R25, R43, 0x2 ;  /* 0x000000022b197836 */ /* 0x000fe20000000000 */
[----:B-----5:R-:W-:Y:S02]  /*5e20*/  PRMT R22, R17, 0x7632, R22 ;  /* 0x0000763211167816 */ /* 0x020fe40000000016 */
[----:B------:R-:W-:Y:S02]  /*5e30*/  PRMT R24, R18, 0x7632, R24 ;  /* 0x0000763212187816 */ /* 0x000fe40000000018 */
        /* <DEDUP_REMOVED lines=10> */
[----:B------:R-:W-:Y:S01]  /*5ee0*/  ISETP.GE.AND P4, PT, R25, R58, PT ;  /* 0x0000003a1900720c */ /* 0x000fe20003f86270 */
[----:B------:R-:W-:Y:S01]  /*5ef0*/  VIADD R25, R43, 0x6 ;  /* 0x000000062b197836 */ /* 0x000fe20000000000 */
[----:B------:R-:W-:-:S02]  /*5f00*/  SEL R27, R18, RZ, !P3 ;  /* 0x000000ff121b7207 */ /* 0x000fc40005800000 */
[----:B------:R-:W-:Y:S02]  /*5f10*/  PRMT R22, R16, 0x7632, R22 ;  /* 0x0000763210167816 */ /* 0x000fe40000000016 */
[-C--:B------:R-:W-:Y:S02]  /*5f20*/  ISETP.GE.AND P5, PT, R25, R58.reuse, PT ;  /* 0x0000003a1900720c */ /* 0x080fe40003fa6270 */
[----:B------:R-:W-:Y:S02]  /*5f30*/  IADD3 R25, R43, 0x7, RZ ;  /* 0x000000072b197810 */ /* 0x000fe40007ffe0ff */
[----:B------:R-:W-:Y:S02]  /*5f40*/  PRMT R18, R19, 0x7632, R18 ;  /* 0x0000763213127816 */ /* 0x000fe40000000012 */
[----:B------:R-:W-:Y:S01]  /*5f50*/  ISETP.GE.AND P6, PT, R25, R58, PT ;  /* 0x0000003a1900720c */ /* 0x000fe20003fc6270 */
[----:B------:R-:W-:Y:S01]  /*5f60*/  VIADD R25, R43, 0x1 ;  /* 0x000000012b197836 */ /* 0x000fe20000000000 */
[----:B------:R-:W-:-:S02]  /*5f70*/  SEL R26, R19, RZ, !P5 ;  /* 0x000000ff131a7207 */ /* 0x000fc40006800000 */
[----:B------:R-:W-:Y:S02]  /*5f80*/  SEL R16, R16, RZ, !P1 ;  /* 0x000000ff10107207 */ /* 0x000fe40004800000 */
[----:B------:R-:W-:Y:S02]  /*5f90*/  ISETP.GE.AND P2, PT, R25, R58, PT ;  /* 0x0000003a1900720c */ /* 0x000fe40003f46270 */
[----:B------:R-:W-:Y:S02]  /*5fa0*/  SEL R24, R24, RZ, !P4 ;  /* 0x000000ff18187207 */ /* 0x000fe40006000000 */
[----:B------:R-:W-:Y:S02]  /*5fb0*/  SEL R19, R18, RZ, !P6 ;  /* 0x000000ff12137207 */ /* 0x000fe40007000000 */
[----:B------:R-:W-:Y:S02]  /*5fc0*/  SEL R25, R22, RZ, !P2 ;  /* 0x000000ff16197207 */ /* 0x000fe40005000000 */
[----:B------:R-:W-:-:S02]  /*5fd0*/  PRMT R18, R27, 0x5410, R24 ;  /* 0x000054101b127816 */ /* 0x000fc40000000018 */
[----:B------:R-:W-:Y:S02]  /*5fe0*/  PRMT R19, R26, 0x5410, R19 ;  /* 0x000054101a137816 */ /* 0x000fe40000000013 */
[----:B------:R-:W-:-:S07]  /*5ff0*/  PRMT R16, R16, 0x5410, R25 ;  /* 0x0000541010107816 */ /* 0x000fce0000000019 */
.L_x_22354:
[----:B------:R-:W-:Y:S05]  /*6000*/  BSYNC B2 ;  /* 0x0000000000027941 */ /* 0x000fea0003800000 */
.L_x_22353:
[----:B------:R-:W-:Y:S01]  /*6010*/  HFMA2.MMA R66, R68, R23, R66 ;  /* 0x0000001744427235 */ /* 0x000fe20000000042 */
[----:B-----5:R-:W-:Y:S01]  /*6020*/  HMUL2 R17, R56, R17 ;  /* 0x0000001138117232 */ /* 0x020fe20000000000 */
[----:B------:R-:W5:Y:S01]  /*6030*/  LDG.E.128.CONSTANT R20, desc[UR10][R20.64] ;  /* 0x0000000a14147981 */ /* 0x000f62000c1e9d00 */
[----:B------:R-:W-:Y:S02]  /*6040*/  BSSY B2, `(.L_x_22355) ;  /* 0x0000022000027945 */ /* 0x000fe40003800000 */
[----:B------:R-:W-:Y:S02]  /*6050*/  HFMA2 R16, R59, R16, R17 ;  /* 0x000000103b107231 */ /* 0x000fe40000000011 */
        /* <DEDUP_REMOVED lines=32> */
.L_x_22356:
[----:B------:R-:W-:Y:S05]  /*6260*/  BSYNC B2 ;  /* 0x0000000000027941 */ /* 0x000fea0003800000 */
.L_x_22355:
[----:B-----5:R-:W-:Y:S01]  /*6270*/  HMUL2 R21, R56, R21 ;  /* 0x0000001538157232 */ /* 0x020fe20000000000 */
[----:B------:R-:W-:Y:S01]  /*6280*/  IADD3 R17, P1, R45, R72, RZ ;  /* 0x000000482d117210 */ /* 0x000fe20007f3e0ff */
[C---:B------:R-:W-:Y:S02]  /*6290*/  HFMA2.MMA R18, R61.reuse, R18, R16 ;  /* 0x000000123d127235 */ /* 0x040fe40000000010 */
[----:B------:R-:W-:Y:S01]  /*62a0*/  HFMA2 R20, R59, R20, R21 ;  /* 0x000000143b147231 */ /* 0x000fe20000000015 */
[----:B------:R-:W-:Y:S02]  /*62b0*/  LEA R16, P2, R17, R14, 0x1 ;  /* 0x0000000e11107211 */ /* 0x000fe400078408ff */
[----:B------:R-:W-:Y:S02]  /*62c0*/  LEA.HI.X.SX32 R24, R45, R65, 0x1, P1 ;  /* 0x000000412d187211 */ /* 0x000fe400008f0eff */
[-C--:B------:R-:W-:Y:S01]  /*62d0*/  IADD3 R21, P3, R44, R72.reuse, RZ ;  /* 0x000000482c157210 */ /* 0x080fe20007f7e0ff */
[----:B------:R-:W-:Y:S01]  /*62e0*/  HFMA2.MMA R20, R61, R22, R20 ;  /* 0x000000163d147235 */ /* 0x000fe20000000014 */
[----:B------:R-:W-:-:S02]  /*62f0*/  IADD3 R72, P4, R42, R72, RZ ;  /* 0x000000482a487210 */ /* 0x000fc40007f9e0ff */
[----:B------:R-:W-:Y:S02]  /*6300*/  LEA.HI.X R17, R17, R15, R24, 0x1, P2 ;  /* 0x0000000f11117211 */ /* 0x000fe400010f0c18 */
[CC--:B------:R-:W-:Y:S02]  /*6310*/  LEA R24, P1, R21.reuse, R14.reuse, 0x1 ;  /* 0x0000000e15187211 */ /* 0x0c0fe400078208ff */
[-C--:B------:R-:W-:Y:S02]  /*6320*/  LEA.HI.X.SX32 R26, R44, R65.reuse, 0x1, P3 ;  /* 0x000000412c1a7211 */ /* 0x080fe400018f0eff */
[----:B------:R-:W-:Y:S02]  /*6330*/  LEA R14, P2, R72, R14, 0x1 ;  /* 0x0000000e480e7211 */ /* 0x000fe400078408ff */
[----:B------:R-:W-:Y:S02]  /*6340*/  LEA.HI.X.SX32 R65, R42, R65, 0x1, P4 ;  /* 0x000000412a417211 */ /* 0x000fe400020f0eff */
[----:B------:R-:W-:-:S02]  /*6350*/  LEA.HI.X R25, R21, R15, R26, 0x1, P1 ;  /* 0x0000000f15197211 */ /* 0x000fc400008f0c1a */
[----:B------:R-:W-:Y:S01]  /*6360*/  LEA.HI.X R15, R72, R15, R65, 0x1, P2 ;  /* 0x0000000f480f7211 */ /* 0x000fe200010f0c41 */
[----:B------:R-:W-:Y:S01]  /*6370*/  HFMA2.MMA R23, R68, R23, R20 ;  /* 0x0000001744177235 */ /* 0x000fe20000000014 */
[--C-:B------:R-:W-:Y:S02]  /*6380*/  HADD2.F32 R20, -RZ, R53.reuse.H0_H0 ;  /* 0x20000035ff147230 */ /* 0x100fe40000004100 */
[----:B------:R-:W-:Y:S01]  /*6390*/  HADD2.F32 R22, -RZ, R64.H0_H0 ;  /* 0x20000040ff167230 */ /* 0x000fe20000004100 */
[----:B------:R0:W5:Y:S01]  /*63a0*/  LDG.E.128.CONSTANT R28, desc[UR10][R14.64] ;  /* 0x0000000a0e1c7981 */ /* 0x000162000c1e9d00 */
[----:B------:R-:W-:-:S03]  /*63b0*/  HADD2.F32 R53, -RZ, R53.H1_H1 ;  /* 0x30000035ff357230 */ /* 0x000fc60000004100 */
[----:B------:R-:W5:Y:S01]  /*63c0*/  LDG.E.128.CONSTANT R24, desc[UR10][R24.64] ;  /* 0x0000000a18187981 */ /* 0x000f62000c1e9d00 */
[----:B0-----:R-:W-:Y:S02]  /*63d0*/  HFMA2 R15, R68, R19, R18 ;  /* 0x00000013440f7231 */ /* 0x001fe40000000012 */
[--C-:B------:R-:W-:Y:S02]  /*63e0*/  HADD2.F32 R14, -RZ, R62.reuse.H0_H0 ;  /* 0x2000003eff0e7230 */ /* 0x100fe40000004100 */
[----:B------:R-:W-:Y:S02]  /*63f0*/  HADD2.F32 R19, -RZ, R62.H1_H1 ;  /* 0x3000003eff137230 */ /* 0x000fe40000004100 */
[----:B------:R-:W-:Y:S01]  /*6400*/  FADD.FTZ R20, R20, R53 ;  /* 0x0000003514147221 */ /* 0x000fe20000010000 */
[--C-:B------:R-:W-:Y:S02]  /*6410*/  HADD2.F32 R53, -RZ, R63.reuse.H0_H0 ;  /* 0x2000003fff357230 */ /* 0x100fe40000004100 */
[----:B------:R-:W-:-:S02]  /*6420*/  HADD2.F32 R18, -RZ, R63.H1_H1 ;  /* 0x3000003fff127230 */ /* 0x000fc40000004100 */
[----:B------:R-:W-:Y:S01]  /*6430*/  FADD.FTZ R14, R14, R19 ;  /* 0x000000130e0e7221 */ /* 0x000fe20000010000 */
[----:B------:R-:W-:Y:S02]  /*6440*/  HADD2.F32 R19, -RZ, R64.H1_H1 ;  /* 0x30000040ff137230 */ /* 0x000fe40000004100 */
[----:B------:R-:W-:-:S03]  /*6450*/  FADD.FTZ R53, R53, R18 ;  /* 0x0000001235357221 */ /* 0x000fc60000010000 */
[----:B------:R-:W-:Y:S02]  /*6460*/  FADD.FTZ R22, R22, R19 ;  /* 0x0000001316167221 */ /* 0x000fe40000010000 */
[----:B------:R-:W5:Y:S01]  /*6470*/  LDG.E.128.CONSTANT R16, desc[UR10][R16.64] ;  /* 0x0000000a10107981 */ /* 0x000f62000c1e9d00 */
[----:B------:R-:W-:Y:S02]  /*6480*/  HADD2.F32 R21, -RZ, R46.H0_H0 ;  /* 0x2000002eff157230 */ /* 0x000fe40000004100 */
[----:B------:R-:W-:Y:S02]  /*6490*/  HADD2.F32 R65, -RZ, R60.H0_H0 ;  /* 0x2000003cff417230 */ /* 0x000fe40000004100 */
[----:B------:R-:W-:Y:S02]  /*64a0*/  HADD2.F32 R46, -RZ, R46.H1_H1 ;  /* 0x3000002eff2e7230 */ /* 0x000fe40000004100 */
[----:B------:R-:W-:Y:S01]  /*64b0*/  HADD2.F32 R60, -RZ, R60.H1_H1 ;  /* 0x3000003cff3c7230 */ /* 0x000fe20000004100 */
[----:B------:R-:W-:Y:S02]  /*64c0*/  BSSY B2, `(.L_x_22357) ;  /* 0x0000026000027945 */ /* 0x000fe40003800000 */
[----:B------:R-:W-:-:S02]  /*64d0*/  FADD.FTZ R21, R21, R46 ;  /* 0x0000002e15157221 */ /* 0x000fc40000010000 */
[----:B------:R-:W-:Y:S01]  /*64e0*/  FADD.FTZ R65, R65, R60 ;  /* 0x0000003c41417221 */ /* 0x000fe20000010000 */
[----:B------:R-:W-:Y:S01]  /*64f0*/  FADD.FTZ R37, R37, R20 ;  /* 0x0000001425257221 */ /* 0x000fe20000010000 */
[----:B------:R-:W-:Y:S02]  /*6500*/  FADD.FTZ R38, R38, R21 ;  /* 0x0000001526267221 */ /* 0x000fe40000010000 */
[----:B------:R-:W-:Y:S01]  /*6510*/  FADD.FTZ R36, R36, R65 ;  /* 0x0000004124247221 */ /* 0x000fe20000010000 */
[----:B------:R-:W-:Y:S06]  /*6520*/  @P0 BRA `(.L_x_22358) ;  /* 0x00000000007c0947 */ /* 0x000fec0003800000 */
        /* <DEDUP_REMOVED lines=31> */
.L_x_22358:
[----:B------:R-:W-:Y:S05]  /*6720*/  BSYNC B2 ;  /* 0x0000000000027941 */ /* 0x000fea0003800000 */
.L_x_22357:
[----:B-----5:R-:W-:Y:S01]  /*6730*/  HMUL2 R17, R56, R17 ;  /* 0x0000001138117232 */ /* 0x020fe20000000000 */
[----:B------:R-:W-:Y:S01]  /*6740*/  BSSY B2, `(.L_x_22359) ;  /* 0x0000026000027945 */ /* 0x000fe20003800000 */
[----:B------:R-:W-:Y:S01]  /*6750*/  FADD.FTZ R35, R35, R14 ;  /* 0x0000000e23237221 */ /* 0x000fe20000010000 */
[----:B------:R-:W-:Y:S01]  /*6760*/  FADD.FTZ R34, R34, R53 ;  /* 0x0000003522227221 */ /* 0x000fe20000010000 */
[----:B------:R-:W-:Y:S02]  /*6770*/  HFMA2 R16, R59, R16, R17 ;  /* 0x000000103b107231 */ /* 0x000fe40000000011 */
[--C-:B------:R-:W-:Y:S02]  /*6780*/  HADD2.F32 R14, -RZ, R66.reuse.H0_H0 ;  /* 0x20000042ff0e7230 */ /* 0x100fe40000004100 */
[----:B------:R-:W-:Y:S01]  /*6790*/  HADD2.F32 R17, -RZ, R66.H1_H1 ;  /* 0x30000042ff117230 */ /* 0x000fe20000004100 */
[----:B------:R-:W-:Y:S06]  /*67a0*/  @P0 BRA `(.L_x_22360) ;  /* 0x00000000007c0947 */ /* 0x000fec0003800000 */
[C---:B------:R-:W-:Y:S01]  /*67b0*/  IADD3 R21, R43.reuse, 0x2, RZ ;  /* 0x000000022b157810 */ /* 0x040fe20007ffe0ff */
[C---:B------:R-:W-:Y:S02]  /*67c0*/  VIADD R53, R43.reuse, 0x3 ;  /* 0x000000032b357836 */ /* 0x040fe40000000000 */
        /* <DEDUP_REMOVED lines=9> */
[----:B------:R-:W-:Y:S02]  /*6860*/  IADD3 R53, R43, 0x1, RZ ;  /* 0x000000012b357810 */ /* 0x000fe40007ffe0ff */
[----:B------:R-:W-:Y:S02]  /*6870*/  PRMT R26, R25, 0x7632, R26 ;  /* 0x00007632191a7816 */ /* 0x000fe4000000001a */
[----:B------:R-:W-:-:S02]  /*6880*/  ISETP.GE.AND P5, PT, R21, R58, PT ;  /* 0x0000003a1500720c */ /* 0x000fc40003fa6270 */
[----:B------:R-:W-:Y:S02]  /*6890*/  SEL R21, R25, RZ, !P1 ;  /* 0x000000ff19157207 */ /* 0x000fe40004800000 */
[-C--:B------:R-:W-:Y:S02]  /*68a0*/  ISETP.GE.AND P1, PT, R53, R58.reuse, PT ;  /* 0x0000003a3500720c */ /* 0x080fe40003f26270 */
[----:B------:R-:W-:Y:S02]  /*68b0*/  PRMT R46, R26, 0x7632, R46 ;  /* 0x000076321a2e7816 */ /* 0x000fe4000000002e */
        /* <DEDUP_REMOVED lines=14> */
.L_x_22360:
[----:B------:R-:W-:Y:S05]  /*69a0*/  BSYNC B2 ;  /* 0x0000000000027941 */ /* 0x000fea0003800000 */
.L_x_22359:
[----:B------:R-:W-:Y:S01]  /*69b0*/  BSSY B2, `(.L_x_22361) ;  /* 0x0000022000027945 */ /* 0x000fe20003800000 */
[----:B------:R-:W-:-:S03]  /*69c0*/  HFMA2.MMA R25, R56, R25, -RZ ;  /* 0x0000001938197235 */ /* 0x000fc600001000ff */
[----:B------:R-:W-:Y:S08]  /*69d0*/  @P0 BRA `(.L_x_22362) ;  /* 0x00000000007c0947 */ /* 0x000ff00003800000 */
[C---:B------:R-:W-:Y:S01]  /*69e0*/  VIADD R21, R43.reuse, 0x1 ;  /* 0x000000012b157836 */ /* 0x040fe20000000000 */
[CC--:B------:R-:W-:Y:S01]  /*69f0*/  ISETP.GE.AND P6, PT, R43.reuse, R58.reuse, PT ;  /* 0x0000003a2b00720c */ /* 0x0c0fe20003fc6270 */
        /* <DEDUP_REMOVED lines=14> */
[----:B------:R-:W-:Y:S02]  /*6ae0*/  ISETP.GE.AND P3, PT, R21, R58, PT ;  /* 0x0000003a1500720c */ /* 0x000fe40003f66270 */
        /* <DEDUP_REMOVED lines=14> */
.L_x_22362:
[----:B------:R-:W-:Y:S05]  /*6bd0*/  BSYNC B2 ;  /* 0x0000000000027941 */ /* 0x000fea0003800000 */
.L_x_22361:
[----:B------:R-:W-:Y:S01]  /*6be0*/  HFMA2.MMA R25, R59, R24, R25 ;  /* 0x000000183b197235 */ /* 0x000fe20000000019 */
[----:B------:R-:W-:Y:S01]  /*6bf0*/  HMUL2 R29, R56, R29 ;  /* 0x0000001d381d7232 */ /* 0x000fe20000000000 */
[C---:B------:R-:W-:Y:S01]  /*6c00*/  HFMA2.MMA R16, R61.reuse, R18, R16 ;  /* 0x000000123d107235 */ /* 0x040fe20000000010 */
[----:B------:R-:W-:Y:S01]  /*6c10*/  FADD.FTZ R17, R14, R17 ;  /* 0x000000110e117221 */ /* 0x000fe20000010000 */
[----:B------:R-:W-:Y:S02]  /*6c20*/  HADD2.F32 R14, -RZ, R15.H0_H0 ;  /* 0x2000000fff0e7230 */ /* 0x000fe40000004100 */
[----:B------:R-:W-:Y:S02]  /*6c30*/  HFMA2 R29, R59, R28, R29 ;  /* 0x0000001c3b1d7231 */ /* 0x000fe4000000001d */
[----:B------:R-:W-:Y:S02]  /*6c40*/  HADD2.F32 R15, -RZ, R15.H1_H1 ;  /* 0x3000000fff0f7230 */ /* 0x000fe40000004100 */
[----:B------:R-:W-:Y:S01]  /*6c50*/  FADD.FTZ R33, R33, R22 ;  /* 0x0000001621217221 */ /* 0x000fe20000010000 */
[----:B------:R-:W-:Y:S01]  /*6c60*/  FADD.FTZ R32, R32, R17 ;  /* 0x0000001120207221 */ /* 0x000fe20000010000 */
[----:B------:R-:W-:Y:S01]  /*6c70*/  HFMA2 R25, R61, R26, R25 ;  /* 0x0000001a3d197231 */ /* 0x000fe20000000019 */
[----:B------:R-:W-:Y:S01]  /*6c80*/  HFMA2.MMA R29, R61, R30, R29 ;  /* 0x0000001e3d1d7235 */ /* 0x000fe2000000001d */
[----:B------:R-:W-:-:S02]  /*6c90*/  HFMA2 R16, R68, R19, R16 ;  /* 0x0000001344107231 */ /* 0x000fc40000000010 */
[----:B------:R-:W-:Y:S01]  /*6ca0*/  FADD.FTZ R22, R14, R15 ;  /* 0x0000000f0e167221 */ /* 0x000fe20000010000 */
[--C-:B------:R-:W-:Y:S01]  /*6cb0*/  HADD2.F32 R14, -RZ, R23.reuse.H0_H0 ;  /* 0x20000017ff0e7230 */ /* 0x100fe20000004100 */
[----:B------:R-:W-:Y:S01]  /*6cc0*/  HFMA2.MMA R25, R68, R27, R25 ;  /* 0x0000001b44197235 */ /* 0x000fe20000000019 */
[--C-:B------:R-:W-:Y:S02]  /*6cd0*/  HADD2.F32 R15, -RZ, R16.reuse.H0_H0 ;  /* 0x20000010ff0f7230 */ /* 0x100fe40000004100 */
[----:B------:R-:W-:Y:S01]  /*6ce0*/  FADD.FTZ R3, R3, R22 ;  /* 0x0000001603037221 */ /* 0x000fe20000010000 */
[----:B------:R-:W-:Y:S02]  /*6cf0*/  HADD2.F32 R23, -RZ, R23.H1_H1 ;  /* 0x30000017ff177230 */ /* 0x000fe40000004100 */
[----:B------:R-:W-:Y:S02]  /*6d00*/  HFMA2 R29, R68, R31, R29 ;  /* 0x0000001f441d7231 */ /* 0x000fe4000000001d */
[----:B------:R-:W-:-:S02]  /*6d10*/  HADD2.F32 R16, -RZ, R16.H1_H1 ;  /* 0x30000010ff107230 */ /* 0x000fc40000004100 */
[----:B------:R-:W-:Y:S01]  /*6d20*/  FADD.FTZ R14, R14, R23 ;  /* 0x000000170e0e7221 */ /* 0x000fe20000010000 */
[--C-:B------:R-:W-:Y:S02]  /*6d30*/  HADD2.F32 R17, -RZ, R25.reuse.H0_H0 ;  /* 0x20000019ff117230 */ /* 0x100fe40000004100 */
[----:B------:R-:W-:Y:S01]  /*6d40*/  FADD.FTZ R15, R15, R16 ;  /* 0x000000100f0f7221 */ /* 0x000fe20000010000 */
[----:B------:R-:W-:Y:S02]  /*6d50*/  HADD2.F32 R18, -RZ, R25.H1_H1 ;  /* 0x30000019ff127230 */ /* 0x000fe40000004100 */
[----:B------:R-:W-:Y:S01]  /*6d60*/  FADD.FTZ R7, R7, R14 ;  /* 0x0000000e07077221 */ /* 0x000fe20000010000 */
[--C-:B------:R-:W-:Y:S02]  /*6d70*/  HADD2.F32 R19, -RZ, R29.reuse.H0_H0 ;  /* 0x2000001dff137230 */ /* 0x100fe40000004100 */
[----:B------:R-:W-:Y:S01]  /*6d80*/  FADD.FTZ R8, R8, R15 ;  /* 0x0000000f08087221 */ /* 0x000fe20000010000 */
[----:B------:R-:W-:-:S02]  /*6d90*/  HADD2.F32 R20, -RZ, R29.H1_H1 ;  /* 0x3000001dff147230 */ /* 0x000fc40000004100 */
[----:B------:R-:W-:-:S03]  /*6da0*/  FADD.FTZ R18, R17, R18 ;  /* 0x0000001211127221 */ /* 0x000fc60000010000 */
[----:B------:R-:W-:Y:S01]  /*6db0*/  FADD.FTZ R19, R19, R20 ;  /* 0x0000001413137221 */ /* 0x000fe20000010000 */
[----:B------:R-:W-:-:S03]  /*6dc0*/  FADD.FTZ R9, R9, R18 ;  /* 0x0000001209097221 */ /* 0x000fc60000010000 */
[----:B------:R-:W-:-:S07]  /*6dd0*/  FADD.FTZ R10, R10, R19 ;  /* 0x000000130a0a7221 */ /* 0x000fce0000010000 */
.L_x_22338:
[----:B------:R-:W-:Y:S05]  /*6de0*/  BSYNC B0 ;  /* 0x0000000000007941 */ /* 0x000fea0003800000 */
.L_x_22337:
        /* <DEDUP_REMOVED lines=9> */
.L_x_22336:
[----:B------:R-:W-:Y:S05]  /*6e80*/  BSYNC B1 ;  /* 0x0000000000017941 */ /* 0x000fea0003800000 */
.L_x_22334:
        /* <DEDUP_REMOVED lines=8> */
[----:B------:R-:W5:Y:S01]  /*6f10*/  SHFL.BFLY PT, R6, R33, 0x2, 0x1f ;  /* 0x0c401f0021067f89 */ /* 0x000f6200000e0000 */
[----:B------:R-:W5:Y:S03]  /*6f20*/  S2R R11, SR_TID.X ;  /* 0x00000000000b7919 */ /* 0x000f660000002100 */
        /* <DEDUP_REMOVED lines=11> */
[----:B------:R-:W4:Y:S04]  /*6fe0*/  SHFL.BFLY PT, R22, R9, 0x2, 0x1f ;  /* 0x0c401f0009167f89 */ /* 0x000f2800000e0000 */
[----:B------:R-:W5:Y:S01]  /*6ff0*/  SHFL.BFLY PT, R25, R10, 0x2, 0x1f ;  /* 0x0c401f000a197f89 */ /* 0x000f6200000e0000 */
[----:B------:R-:W-:-:S03]  /*7000*/  FADD.FTZ R16, R12, R3 ;  /* 0x000000030c107221 */ /* 0x000fc60000010000 */
[----:B------:R-:W5:Y:S01]  /*7010*/  SHFL.BFLY PT, R2, R5, 0x1, 0x1f ;  /* 0x0c201f0005027f89 */ /* 0x000f6200000e0000 */
[----:B0-----:R-:W-:Y:S01]  /*7020*/  FADD.FTZ R17, R17, R34 ;  /* 0x0000002211117221 */ /* 0x001fe20000010000 */
[----:B------:R-:W-:Y:S02]  /*7030*/  IADD3 R3, R11, 0x1f, RZ ;  /* 0x0000001f0b037810 */ /* 0x000fe40007ffe0ff */
[----:B------:R-:W0:Y:S01]  /*7040*/  SHFL.BFLY PT, R13, R0, 0x1, 0x1f ;  /* 0x0c201f00000d7f89 */ /* 0x000e2200000e0000 */
[----:B-1----:R-:W-:Y:S01]  /*7050*/  FADD.FTZ R20, R21, R8 ;  /* 0x0000000815147221 */ /* 0x002fe20000010000 */
[----:B------:R-:W-:Y:S02]  /*7060*/  SHF.R.S32.HI R8, RZ, 0x1f, R11 ;  /* 0x0000001fff087819 */ /* 0x000fe4000001140b */
[----:B------:R-:W1:Y:S01]  /*7070*/  SHFL.BFLY PT, R15, R36, 0x1, 0x1f ;  /* 0x0c201f00240f7f89 */ /* 0x000e6200000e0000 */
[----:B--2---:R-:W-:Y:S01]  /*7080*/  FADD.FTZ R19, R19, R32 ;  /* 0x0000002013137221 */ /* 0x004fe20000010000 */
[----:B------:R-:W-:-:S02]  /*7090*/  LEA.HI R26, R8, R11, RZ, 0x5 ;  /* 0x0000000b081a7211 */ /* 0x000fc400078f28ff */
[----:B------:R-:W2:Y:S01]  /*70a0*/  SHFL.BFLY PT, R12, R33, 0x1, 0x1f ;  /* 0x0c201f00210c7f89 */ /* 0x000ea200000e0000 */
[----:B---3--:R-:W-:Y:S01]  /*70b0*/  FADD.FTZ R18, R14, R7 ;  /* 0x000000070e127221 */ /* 0x008fe20000010000 */
[----:B------:R-:W-:Y:S02]  /*70c0*/  LOP3.LUT R8, R26, 0xffffffe0, RZ, 0xc0, !PT ;  /* 0xffffffe01a087812 */ /* 0x000fe400078ec0ff */
[----:B------:R-:W3:Y:S01]  /*70d0*/  SHFL.BFLY PT, R4, R35, 0x1, 0x1f ;  /* 0x0c201f0023047f89 */ /* 0x000ee200000e0000 */
[----:B----4-:R-:W-:Y:S01]  /*70e0*/  FADD.FTZ R22, R22, R9 ;  /* 0x0000000916167221 */ /* 0x010fe20000010000 */
[----:B------:R-:W-:Y:S01]  /*70f0*/  ISETP.GT.U32.AND P3, PT, R3, 0x3e, PT ;  /* 0x0000003e0300780c */ /* 0x000fe20003f64070 */
[----:B------:R-:W-:Y:S01]  /*7100*/  IMAD.IADD R27, R11, 0x1, -R8 ;  /* 0x000000010b1b7824 */ /* 0x000fe200078e0a08 */
[----:B------:R-:W4:Y:S01]  /*7110*/  SHFL.BFLY PT, R6, R17, 0x1, 0x1f ;  /* 0x0c201f0011067f89 */ /* 0x000f2200000e0000 */
[----:B-----5:R-:W-:Y:S01]  /*7120*/  FADD.FTZ R25, R25, R10 ;  /* 0x0000000a19197221 */ /* 0x020fe20000010000 */
[----:B------:R-:W-:-:S02]  /*7130*/  LOP3.LUT R10, R11, 0xffffffc0, RZ, 0xc0, !PT ;  /* 0xffffffc00b0a7812 */ /* 0x000fc400078ec0ff */
[----:B------:R-:W5:Y:S01]  /*7140*/  SHFL.BFLY PT, R14, R19, 0x1, 0x1f ;  /* 0x0c201f00130e7f89 */ /* 0x000f6200000e0000 */
[----:B------:R-:W-:Y:S01]  /*7150*/  FADD.FTZ R2, R5, R2 ;  /* 0x0000000205027221 */ /* 0x000fe20000010000 */
[----:B------:R-:W-:Y:S01]  /*7160*/  LOP3.LUT R8, R27, 0x3, RZ, 0xc0, !PT ;  /* 0x000000031b087812 */ /* 0x000fe200078ec0ff */
[----:B0-----:R-:W-:Y:S01]  /*7170*/  FADD.FTZ R5, R0, R13 ;  /* 0x0000000d00057221 */ /* 0x001fe20000010000 */
[----:B------:R-:W0:Y:S02]  /*7180*/  SHFL.BFLY PT, R21, R16, 0x1, 0x1f ;  /* 0x0c201f0010157f89 */ /* 0x000e2400000e0000 */
[----:B------:R-:W-:Y:S01]  /*7190*/  ISETP.NE.AND P2, PT, R8, RZ, PT ;  /* 0x000000ff0800720c */ /* 0x000fe20003f45270 */
[----:B-1----:R-:W-:Y:S01]  /*71a0*/  FADD.FTZ R0, R36, R15 ;  /* 0x0000000f24007221 */ /* 0x002fe20000010000 */
[----:B------:R-:W1:Y:S02]  /*71b0*/  SHFL.BFLY PT, R13, R20, 0x1, 0x1f ;  /* 0x0c201f00140d7f89 */ /* 0x000e6400000e0000 */
[----:B------:R-:W-:Y:S01]  /*71c0*/  ISETP.NE.OR P5, PT, R10, 0x40, P2 ;  /* 0x000000400a00780c */ /* 0x000fe200017a5670 */
[----:B--2---:R-:W-:Y:S01]  /*71d0*/  FADD.FTZ R7, R33, R12 ;  /* 0x0000000c21077221 */ /* 0x004fe20000010000 */
[----:B------:R-:W2:Y:S01]  /*71e0*/  SHFL.BFLY PT, R23, R18, 0x1, 0x1f ;  /* 0x0c201f0012177f89 */ /* 0x000ea200000e0000 */
[----:B------:R-:W-:Y:S01]  /*71f0*/  SHF.R.S32.HI R12, RZ, 0x1f, R27 ;  /* 0x0000001fff0c7819 */ /* 0x000fe2000001141b */
[----:B---3--:R-:W-:-:S02]  /*7200*/  FADD.FTZ R3, R35, R4 ;  /* 0x0000000423037221 */ /* 0x008fc40000010000 */
[----:B------:R-:W3:Y:S01]  /*7210*/  SHFL.BFLY PT, R15, R22, 0x1, 0x1f ;  /* 0x0c201f00160f7f89 */ /* 0x000ee200000e0000 */
[----:B------:R-:W-:Y:S01]  /*7220*/  LEA.HI R12, R12, R27, RZ, 0x2 ;  /* 0x0000001b0c0c7211 */ /* 0x000fe200078f10ff */
[----:B----4-:R-:W-:Y:S02]  /*7230*/  FADD.FTZ R4, R17, R6 ;  /* 0x0000000611047221 */ /* 0x010fe40000010000 */
[----:B------:R-:W4:Y:S01]  /*7240*/  SHFL.BFLY PT, R24, R25, 0x1, 0x1f ;  /* 0x0c201f0019187f89 */ /* 0x000f2200000e0000 */
[----:B------:R-:W-:Y:S02]  /*7250*/  SHF.R.S32.HI R17, RZ, 0x5, R26 ;  /* 0x00000005ff117819 */ /* 0x000fe4000001141a */
[----:B------:R-:W-:Y:S01]  /*7260*/  SHF.R.S32.HI R12, RZ, 0x2, R12 ;  /* 0x00000002ff0c7819 */ /* 0x000fe2000001140c */
[----:B-----5:R-:W-:Y:S01]  /*7270*/  FADD.FTZ R6, R19, R14 ;  /* 0x0000000e13067221 */ /* 0x020fe20000010000 */
[C---:B------:R-:W-:Y:S01]  /*7280*/  LOP3.LUT R10, R11.reuse, 0xffffffe0, RZ, 0xc0, !PT ;  /* 0xffffffe00b0a7812 */ /* 0x040fe200078ec0ff */
[----:B------:R-:W-:Y:S01]  /*7290*/  BAR.SYNC.DEFER_BLOCKING 0x0 ;  /* 0x0000000000007b1d */ /* 0x000fe20000010000 */
[----:B------:R-:W-:Y:S01]  /*72a0*/  ISETP.GT.OR P0, PT, R11, 0x3f, P2 ;  /* 0x0000003f0b00780c */ /* 0x000fe20001704670 */
[----:B------:R-:W-:Y:S01]  /*72b0*/  IMAD R14, R17, 0x60, R12 ;  /* 0x00000060110e7824 */ /* 0x000fe200078e020c */
[----:B------:R-:W-:Y:S01]  /*72c0*/  ISETP.GT.OR P1, PT, R11, 0x1f, P2 ;  /* 0x0000001f0b00780c */ /* 0x000fe20001724670 */
[----:B0-----:R-:W-:Y:S01]  /*72d0*/  FADD.FTZ R9, R16, R21 ;  /* 0x0000001510097221 */ /* 0x001fe20000010000 */
[----:B------:R-:W-:Y:S01]  /*72e0*/  ISETP.NE.OR P4, PT, R10, 0x20, P2 ;  /* 0x000000200a00780c */ /* 0x000fe20001785670 */
[----:B-1----:R-:W-:Y:S01]  /*72f0*/  FADD.FTZ R11, R20, R13 ;  /* 0x0000000d140b7221 */ /* 0x002fe20000010000 */
[----:B------:R-:W-:Y:S01]  /*7300*/  LEA R14, R14, UR4, 0x2 ;  /* 0x000000040e0e7c11 */ /* 0x000fe2000f8e10ff */
[----:B--2---:R-:W-:Y:S01]  /*7310*/  FADD.FTZ R8, R18, R23 ;  /* 0x0000001712087221 */ /* 0x004fe20000010000 */
[----:B---3--:R-:W-:Y:S01]  /*7320*/  FADD.FTZ R10, R22, R15 ;  /* 0x0000000f160a7221 */ /* 0x008fe20000010000 */
[----:B----4-:R-:W-:Y:S01]  /*7330*/  FADD.FTZ R13, R25, R24 ;  /* 0x00000018190d7221 */ /* 0x010fe20000010000 */
        /* <DEDUP_REMOVED lines=13> */
.L_x_22365:
[----:B------:R-:W-:Y:S05]  /*7410*/  BSYNC B0 ;  /* 0x0000000000007941 */ /* 0x000fea0003800000 */
.L_x_22364:
        /* <DEDUP_REMOVED lines=27> */
.L_x_22367:
[----:B------:R-:W-:Y:S05]  /*75d0*/  BSYNC B0 ;  /* 0x0000000000007941 */ /* 0x000fea0003800000 */
.L_x_22366:
        /* <DEDUP_REMOVED lines=15> */
.L_x_22369:
[----:B------:R-:W-:Y:S05]  /*76d0*/  BSYNC B0 ;  /* 0x0000000000007941 */ /* 0x000fea0003800000 */
.L_x_22368:
        /* <DEDUP_REMOVED lines=27> */
.L_x_22371:
[----:B------:R-:W-:Y:S05]  /*7890*/  BSYNC B0 ;  /* 0x0000000000007941 */ /* 0x000fea0003800000 */
.L_x_22370:
        /* <DEDUP_REMOVED lines=24> */
[----:B------:R-:W-:Y:S02]  /*7a20*/  LEA.HI.X.SX32 R22, R12, UR7, 0x1, P0 ;  /* 0x000000070c167c11 */ /* 0x000fe400080f0eff */
[----:B01----:R-:W-:Y:S02]  /*7a30*/  LEA R14, P0, R21, UR8, 0x1 ;  /* 0x00000008150e7c11 */ /* 0x003fe4000f8008ff */
[----:B------:R-:W-:-:S02]  /*7a40*/  LEA.HI.X.SX32 R20, R15, UR7, 0x1, P1 ;  /* 0x000000070f147c11 */ /* 0x000fc400088f0eff */
[----:B------:R-:W-:Y:S02]  /*7a50*/  LEA R16, P1, R17, UR8, 0x1 ;  /* 0x0000000811107c11 */ /* 0x000fe4000f8208ff */
[----:B------:R-:W-:Y:S02]  /*7a60*/  IADD3 R19, R12, 0x18, RZ ;  /* 0x000000180c137810 */ /* 0x000fe40007ffe0ff */
[----:B------:R-:W-:Y:S02]  /*7a70*/  LEA.HI.X R15, R21, UR9, R22, 0x1, P0 ;  /* 0x00000009150f7c11 */ /* 0x000fe400080f0c16 */
[----:B------:R-:W-:Y:S02]  /*7a80*/  IADD3 R23, P0, R18, UR4, RZ ;  /* 0x0000000412177c10 */ /* 0x000fe4000ff1e0ff */
[----:B------:R-:W-:Y:S01]  /*7a90*/  LEA.HI.X R17, R17, UR9, R20, 0x1, P1 ;  /* 0x0000000911117c11 */ /* 0x000fe200088f0c14 */
[----:B------:R-:W-:Y:S01]  /*7aa0*/  VIADD R20, R12, 0x20 ;  /* 0x000000200c147836 */ /* 0x000fe20000000000 */
[----:B------:R-:W-:-:S02]  /*7ab0*/  IADD3 R24, P2, R19, UR4, RZ ;  /* 0x0000000413187c10 */ /* 0x000fc4000ff5e0ff */
        /* <DEDUP_REMOVED lines=27> */
[----:B------:R-:W-:Y:S01]  /*7c70*/  LEA.HI.X R29, R32, UR9, R33, 0x1, P1 ;  /* 0x00000009201d7c11 */ /* 0x000fe200088f0c21 */
[C---:B------:R-:W-:Y:S01]  /*7c80*/  VIADD R33, R12.reuse, 0x50 ;  /* 0x000000500c217836 */ /* 0x040fe20000000000 */
[C---:B------:R-:W-:Y:S02]  /*7c90*/  IADD3 R32, R12.reuse, 0x48, RZ ;  /* 0x000000480c207810 */ /* 0x040fe40007ffe0ff */
[----:B------:R-:W-:Y:S02]  /*7ca0*/  IADD3 R12, R12, 0x58, RZ ;  /* 0x000000580c0c7810 */ /* 0x000fe40007ffe0ff */
[----:B------:R-:W-:-:S02]  /*7cb0*/  LEA.HI.X R31, R31, UR9, R34, 0x1, P0 ;  /* 0x000000091f1f7c11 */ /* 0x000fc400080f0c22 */
[----:B------:R-:W-:Y:S02]  /*7cc0*/  IADD3 R37, P0, R32, UR4, RZ ;  /* 0x0000000420257c10 */ /* 0x000fe4000ff1e0ff */
[----:B------:R-:W-:Y:S02]  /*7cd0*/  F2FP.F16.F32.PACK_AB R2, R5, R2 ;  /* 0x000000020502723e */ /* 0x000fe400000000ff */
[----:B------:R-:W-:Y:S02]  /*7ce0*/  IADD3 R5, P2, R12, UR4, RZ ;  /* 0x000000040c057c10 */ /* 0x000fe4000ff5e0ff */
[----:B------:R-:W-:Y:S01]  /*7cf0*/  IADD3 R35, P1, R33, UR4, RZ ;  /* 0x0000000421237c10 */ /* 0x000fe2000ff3e0ff */
[----:B------:R0:W-:Y:S01]  /*7d00*/  STG.E.U16 desc[UR10][R14.64], R2 ;  /* 0x000000020e007986 */ /* 0x0001e2000c10150a */
[----:B------:R-:W-:Y:S02]  /*7d10*/  LEA.HI.X.SX32 R40, R32, UR7, 0x1, P0 ;  /* 0x0000000720287c11 */ /* 0x000fe400080f0eff */
[----:B------:R-:W-:-:S02]  /*7d20*/  LEA R32, P0, R37, UR8, 0x1 ;  /* 0x0000000825207c11 */ /* 0x000fc4000f8008ff */
[----:B------:R-:W-:Y:S02]  /*7d30*/  LEA.HI.X.SX32 R12, R12, UR7, 0x1, P2 ;  /* 0x000000070c0c7c11 */ /* 0x000fe400090f0eff */
[----:B------:R-:W-:Y:S02]  /*7d40*/  LEA R36, P2, R5, UR8, 0x1 ;  /* 0x0000000805247c11 */ /* 0x000fe4000f8408ff */
[----:B------:R-:W-:Y:S02]  /*7d50*/  F2FP.F16.F32.PACK_AB R0, R3, R0 ;  /* 0x000000000300723e */ /* 0x000fe400000000ff */
[----:B------:R-:W-:Y:S02]  /*7d60*/  LEA.HI.X.SX32 R38, R33, UR7, 0x1, P1 ;  /* 0x0000000721267c11 */ /* 0x000fe400088f0eff */
[----:B------:R-:W-:Y:S02]  /*7d70*/  LEA.HI.X R33, R37, UR9, R40, 0x1, P0 ;  /* 0x0000000925217c11 */ /* 0x000fe400080f0c28 */
[----:B------:R-:W-:-:S02]  /*7d80*/  PRMT R3, R2, 0x7632, R3 ;  /* 0x0000763202037816 */ /* 0x000fc40000000003 */
[----:B------:R-:W-:Y:S02]  /*7d90*/  F2FP.F16.F32.PACK_AB R4, R7, R4 ;  /* 0x000000040704723e */ /* 0x000fe400000000ff */
[--C-:B------:R-:W-:Y:S01]  /*7da0*/  LEA.HI.X R37, R5, UR9, R12.reuse, 0x1, P2 ;  /* 0x0000000905257c11 */ /* 0x100fe200090f0c0c */
[----:B------:R1:W-:Y:S01]  /*7db0*/  STG.E.U16 desc[UR10][R16.64], R3 ;  /* 0x0000000310007986 */ /* 0x0003e2000c10150a */
[----:B------:R-:W-:Y:S02]  /*7dc0*/  PRMT R5, R0, 0x7632, R5 ;  /* 0x0000763200057816 */ /* 0x000fe40000000005 */
[----:B------:R-:W-:Y:S01]  /*7dd0*/  F2FP.F16.F32.PACK_AB R6, R9, R6 ;  /* 0x000000060906723e */ /* 0x000fe200000000ff */
[----:B------:R-:W-:Y:S01]  /*7de0*/  STG.E.U16 desc[UR10][R22.64], R0 ;  /* 0x0000000016007986 */ /* 0x000fe2000c10150a */
[----:B------:R-:W-:Y:S02]  /*7df0*/  PRMT R12, R4, 0x7632, R12 ;  /* 0x00007632040c7816 */ /* 0x000fe4000000000c */
[----:B------:R-:W-:Y:S01]  /*7e00*/  F2FP.F16.F32.PACK_AB R8, R11, R8 ;  /* 0x000000080b08723e */ /* 0x000fe200000000ff */
[----:B------:R2:W-:Y:S01]  /*7e10*/  STG.E.U16 desc[UR10][R18.64], R5 ;  /* 0x0000000512007986 */ /* 0x0005e2000c10150a */
[----:B------:R-:W-:-:S02]  /*7e20*/  LEA R34, P1, R35, UR8, 0x1 ;  /* 0x0000000823227c11 */ /* 0x000fc4000f8208ff */
[----:B0-----:R-:W-:Y:S01]  /*7e30*/  PRMT R14, R6, 0x7632, R14 ;  /* 0x00007632060e7816 */ /* 0x001fe2000000000e */
[----:B------:R-:W-:Y:S01]  /*7e40*/  STG.E.U16 desc[UR10][R20.64], R4 ;  /* 0x0000000414007986 */ /* 0x000fe2000c10150a */
[----:B------:R-:W-:Y:S02]  /*7e50*/  F2FP.F16.F32.PACK_AB R10, R13, R10 ;  /* 0x0000000a0d0a723e */ /* 0x000fe400000000ff */
[----:B-1----:R-:W-:Y:S01]  /*7e60*/  PRMT R16, R8, 0x7632, R16 ;  /* 0x0000763208107816 */ /* 0x002fe20000000010 */
[----:B------:R-:W-:Y:S01]  /*7e70*/  STG.E.U16 desc[UR10][R24.64], R12 ;  /* 0x0000000c18007986 */ /* 0x000fe2000c10150a */
[----:B------:R-:W-:-:S03]  /*7e80*/  LEA.HI.X R35, R35, UR9, R38, 0x1, P1 ;  /* 0x0000000923237c11 */ /* 0x000fc600088f0c26 */
[----:B------:R-:W-:Y:S01]  /*7e90*/  STG.E.U16 desc[UR10][R26.64], R6 ;  /* 0x000000061a007986 */ /* 0x000fe2000c10150a */
[----:B--2---:R-:W-:-:S03]  /*7ea0*/  PRMT R18, R10, 0x7632, R18 ;  /* 0x000076320a127816 */ /* 0x004fc60000000012 */
[----:B------:R-:W-:Y:S04]  /*7eb0*/  STG.E.U16 desc[UR10][R28.64], R14 ;  /* 0x0000000e1c007986 */ /* 0x000fe8000c10150a */
[----:B------:R-:W-:Y:S04]  /*7ec0*/  STG.E.U16 desc[UR10][R30.64], R8 ;  /* 0x000000081e007986 */ /* 0x000fe8000c10150a */
[----:B------:R-:W-:Y:S04]  /*7ed0*/  STG.E.U16 desc[UR10][R32.64], R16 ;  /* 0x0000001020007986 */ /* 0x000fe8000c10150a */
[----:B------:R-:W-:Y:S04]  /*7ee0*/  STG.E.U16 desc[UR10][R34.64], R10 ;  /* 0x0000000a22007986 */ /* 0x000fe8000c10150a */
[----:B------:R-:W-:Y:S01]  /*7ef0*/  STG.E.U16 desc[UR10][R36.64], R18 ;  /* 0x0000001224007986 */ /* 0x000fe2000c10150a */
[----:B------:R-:W-:Y:S05]  /*7f00*/  EXIT ;  /* 0x000000000000794d */ /* 0x000fea0003800000 */
.L_x_22372:
        /* <DEDUP_REMOVED lines=15> */
.L_x_28418:


//--------------------- .text._ZN4vllm25paged_attention_v1_kernelIttLi80ELi32ELi128ELNS_18Fp8KVCacheDataTypeE0ELb1EEEvPT_PKS2_PKT0_S8_ifPKiSA_iPKfiiiSC_SC_iiiii --------------------------
	.section	.text._ZN4vllm25paged_attention_v1_kernelIttLi80ELi32ELi128ELNS_18Fp8KVCacheDataTypeE0ELb1EEEvPT_PKS2_PKT0_S8_ifPKiSA_iPKfiiiSC_SC_iiiii,"ax",@progbits
	.align	128
        .global         _ZN4vllm25paged_attention_v1_kernelIttLi80ELi32ELi128ELNS_18Fp8KVCacheDataTypeE0ELb1EEEvPT_PKS2_PKT0_S8_ifPKiSA_iPKfiiiSC_SC_iiiii
        .type           _ZN4vllm25paged_attention_v1_kernelIttLi80ELi32ELi128ELNS_18Fp8KVCacheDataTypeE0ELb1EEEvPT_PKS2_PKT0_S8_ifPKiSA_iPKfiiiSC_SC_iiiii,@function
        .size           _ZN4vllm25paged_attention_v1_kernelIttLi80ELi32ELi128ELNS_18Fp8KVCacheDataTypeE0ELb1EEEvPT_PKS2_PKT0_S8_ifPKiSA_iPKfiiiSC_SC_iiiii,(.L_x_28419 - _ZN4vllm25paged_attention_v1_kernelIttLi80ELi32ELi128ELNS_18Fp8KVCacheDataTypeE0ELb1EEEvPT_PKS2_PKT0_S8_ifPKiSA_iPKfiiiSC_SC_iiiii)
        .other          _ZN4vllm25paged_attention_v1_kernelIttLi80ELi32ELi128ELNS_18Fp8KVCacheDataTypeE0ELb1EEEvPT_PKS2_PKT0_S8_ifPKiSA_iPKfiiiSC_SC_iiiii,@"STO_CUDA_ENTRY STV_DEFAULT"
_ZN4vllm25paged_attention_v1_kernelIttLi80ELi32ELi128ELNS_18Fp8KVCacheDataTypeE0ELb1EEEvPT_PKS2_PKT0_S8_ifPKiSA_iPKfiiiSC_SC_iiiii:
.text._ZN4vllm25paged_attention_v1_kernelIttLi80ELi32ELi128ELNS_18Fp8KVCacheDataTypeE0ELb1EEEvPT_PKS2_PKT0_S8_ifPKiSA_iPKfiiiSC_SC_iiiii:
        /* <DEDUP_REMOVED lines=99> */
.L_x_22377:
        /* <DEDUP_REMOVED lines=11> */
.L_x_22376:
[----:B------:R-:W-:Y:S05]  /*06e0*/  BSYNC B1 ;  /* 0x0000000000017941 */ /* 0x000fea0003800000 */
.L_x_22375:
        /* <DEDUP_REMOVED lines=13> */
.L_x_22378:
        /* <DEDUP_REMOVED lines=17> */
.L_x_22374:
[----:B------:R-:W-:Y:S05]  /*08d0*/  BSYNC B0 ;  /* 0x0000000000007941 */ /* 0x000fea0003800000 */
.L_x_22373:
        /* <DEDUP_REMOVED lines=15> */
[----:B------:R-:W-:Y:S01]  /*09d0*/  ISETP.GE.AND P2, PT, R6, RZ, PT ;  /* 0x000000ff0600720c */ /* 0x000fe20003f46270 */
[----:B------:R-:W-:Y:S01]  /*09e0*/  VIADD R6, R59, 0x1f ;  /* 0x0000001f3b067836 */ /* 0x000fe20000000000 */
[----:B-1----:R-:W-:-:S03]  /*09f0*/  ISETP.GT.AND P3, PT, R11, -0x1, PT ;  /* 0xffffffff0b00780c */ /* 0x002fc60003f64270 */
[----:B0-----:R-:W0:Y:S10]  /*0a00*/  MUFU.RCP R7, R7 ;  /* 0x0000000700077308 */ /* 0x001e340000001000 */
[----:B------:R-:W-:Y:S01]  /*0a10*/  @P3 IMAD R16, R18, UR4, R16 ;  /* 0x0000000412103c24 */ /* 0x000fe2000f8e0210 */
[----:B0-----:R-:W-:-:S04]  /*0a20*/  IADD3 R4, R7, 0xffffffe, RZ ;  /* 0x0ffffffe07047810 */ /* 0x001fc80007ffe0ff */
[----:B------:R0:W1:Y:S02]  /*0a30*/  F2I.FTZ.U32.TRUNC.NTZ R5, R4 ;  /* 0x0000000400057305 */ /* 0x000064000021f000 */
[----:B0-----:R-:W-:Y:S02]  /*0a40*/  IMAD.MOV.U32 R4, RZ, RZ, RZ ;  /* 0x000000ffff047224 */ /* 0x001fe400078e00ff */
[----:B-1----:R-:W-:-:S05]  /*0a50*/  IMAD R3, R5, R2, RZ ;  /* 0x0000000205037224 */ /* 0x002fca00078e02ff */
[----:B------:R-:W-:-:S05]  /*0a60*/  IADD3 R3, RZ, -R3, RZ ;  /* 0x80000003ff037210 */ /* 0x000fca0007ffe0ff */
[----:B------:R-:W-:Y:S01]  /*0a70*/  IMAD.HI.U32 R3, R5, R3, R4 ;  /* 0x0000000305037227 */ /* 0x000fe200078e0004 */
[----:B------:R-:W-:-:S03]  /*0a80*/  MOV R5, R8 ;  /* 0x0000000800057202 */ /* 0x000fc60000000f00 */
[----:B------:R-:W-:Y:S02]  /*0a90*/  @!P3 IMAD.MOV R8, RZ, RZ, -R11 ;  /* 0x000000ffff08b224 */ /* 0x000fe400078e0a0b */
[----:B------:R-:W-:-:S04]  /*0aa0*/  IMAD.HI.U32 R4, R3, R5, RZ ;  /* 0x0000000503047227 */ /* 0x000fc800078e00ff */
[----:B------:R-:W-:-:S04]  /*0ab0*/  IMAD.MOV R7, RZ, RZ, -R4 ;  /* 0x000000ffff077224 */ /* 0x000fc800078e0a04 */
[----:B------:R-:W-:Y:S01]  /*0ac0*/  IMAD R5, R2, R7, R5 ;  /* 0x0000000702057224 */ /* 0x000fe200078e0205 */
[----:B------:R-:W-:-:S04]  /*0ad0*/  SHF.R.S32.HI R7, RZ, 0x1f, R6 ;  /* 0x0000001fff077819 */ /* 0x000fc80000011406 */
[----:B------:R-:W-:Y:S02]  /*0ae0*/  ISETP.GT.U32.AND P1, PT, R2, R5, PT ;  /* 0x000000050200720c */ /* 0x000fe40003f24070 */
[----:B------:R-:W-:-:S04]  /*0af0*/  LEA.HI R7, R7, R6, RZ, 0x5 ;  /* 0x0000000607077211 */ /* 0x000fc800078f28ff */
[----:B------:R-:W-:-:S07]  /*0b00*/  SHF.R.S32.HI R47, RZ, 0x5, R7 ;  /* 0x00000005ff2f7819 */ /* 0x000fce0000011407 */
[-C--:B------:R-:W-:Y:S02]  /*0b10*/  @!P1 IADD3 R5, R5, -R2.reuse, RZ ;  /* 0x8000000205059210 */ /* 0x080fe40007ffe0ff */
[----:B------:R-:W-:Y:S02]  /*0b20*/  @!P1 IADD3 R4, R4, 0x1, RZ ;  /* 0x0000000104049810 */ /* 0x000fe40007ffe0ff */
[----:B------:R-:W-:Y:S01]  /*0b30*/  ISETP.GE.U32.AND P0, PT, R5, R2, PT ;  /* 0x000000020500720c */ /* 0x000fe20003f06070 */
[----:B------:R-:W-:Y:S01]  /*0b40*/  @!P3 IMAD R5, R17, UR4, R0 ;  /* 0x000000041105bc24 */ /* 0x000fe2000f8e0200 */
[----:B------:R-:W-:Y:S01]  /*0b50*/  ISETP.NE.AND P1, PT, R9, RZ, PT ;  /* 0x000000ff0900720c */ /* 0x000fe20003f25270 */
[----:B------:R-:W-:Y:S02]  /*0b60*/  ULDC UR4, c[0x0][0x248] ;  /* 0x0000920000047ab9 */ /* 0x000fe40000000800 */
[----:B------:R-:W-:Y:S02]  /*0b70*/  @!P3 IMAD R5, R5, R8, RZ ;  /* 0x000000080505b224 */ /* 0x000fe400078e02ff */
[----:B------:R-:W-:-:S02]  /*0b80*/  @P3 IMAD R5, R16, R11, RZ ;  /* 0x0000000b10053224 */ /* 0x000fc400078e02ff */
[----:B------:R-:W-:-:S03]  /*0b90*/  IMAD R55, R55, UR4, RZ ;  /* 0x0000000437377c24 */ /* 0x000fc6000f8e02ff */
[----:B------:R-:W-:Y:S02]  /*0ba0*/  IADD3 R5, R5, 0x1, RZ ;  /* 0x0000000105057810 */ /* 0x000fe40007ffe0ff */
[----:B------:R-:W-:Y:S02]  /*0bb0*/  @P0 IADD3 R4, R4, 0x1, RZ ;  /* 0x0000000104040810 */ /* 0x000fe40007ffe0ff */
[----:B------:R-:W-:Y:S02]  /*0bc0*/  ISETP.GE.AND P0, PT, R58, R47, PT ;  /* 0x0000002f3a00720c */ /* 0x000fe40003f06270 */
[----:B------:R-:W-:Y:S01]  /*0bd0*/  SHF.R.S32.HI R46, RZ, 0x1f, R55 ;  /* 0x0000001fff2e7819 */ /* 0x000fe20000011437 */
[----:B------:R-:W-:Y:S01]  /*0be0*/  @!P2 IMAD.MOV R4, RZ, RZ, -R4 ;  /* 0x000000ffff04a224 */ /* 0x000fe200078e0a04 */
[----:B------:R-:W-:-:S09]  /*0bf0*/  @!P1 LOP3.LUT R4, RZ, R9, RZ, 0x33, !PT ;  /* 0x00000009ff049212 */ /* 0x000fd200078e33ff */
        /* <DEDUP_REMOVED lines=27> */
.L_x_22384:
        /* <DEDUP_REMOVED lines=64> */
[----:B------:R-:W5:Y:S01]  /*11b0*/  LDG.E.128.CONSTANT R32, desc[UR10][R62.64+0x800] ;  /* 0x0008000a3e207981 */ /* 0x000f62000c1e9d00 */
        /* <DEDUP_REMOVED lines=8> */
[----:B------:R-:W-:-:S02]  /*1240*/  HADD2.F32 R28, -RZ, R28.H1_H1 ;  /* 0x3000001cff1c7230 */ /* 0x000fc40000004100 */
[----:B------:R-:W-:Y:S02]  /*1250*/  HADD2.F32 R24, -RZ, R25.H0_H0 ;  /* 0x20000019ff187230 */ /* 0x000fe40000004100 */
[----:B------:R-:W-:Y:S01]  /*1260*/  FFMA.FTZ R8, R8, R37, R41 ;  /* 0x0000002508087223 */ /* 0x000fe20000010029 */
[----:B------:R-:W-:-:S05]  /*1270*/  HADD2.F32 R37, -RZ, R12.H1_H1 ;  /* 0x3000000cff257230 */ /* 0x000fca0000004100 */
[----:B------:R-:W-:Y:S01]  /*1280*/  FFMA.FTZ R12, R28, R37, R39 ;  /* 0x000000251c0c7223 */ /* 0x000fe20000010027 */
[----:B------:R-:W-:-:S05]  /*1290*/  HADD2.F32 R37, -RZ, R9.H0_H0 ;  /* 0x20000009ff257230 */ /* 0x000fca0000004100 */
[----:B------:R-:W-:Y:S01]  /*12a0*/  FMUL.FTZ R39, R24, R37 ;  /* 0x0000002518277220 */ /* 0x000fe20000410000 */
[----:B------:R-:W-:Y:S02]  /*12b0*/  HADD2.F32 R24, -RZ, R29.H0_H0 ;  /* 0x2000001dff187230 */ /* 0x000fe40000004100 */
[----:B------:R-:W-:-:S05]  /*12c0*/  HADD2.F32 R37, -RZ, R13.H0_H0 ;  /* 0x2000000dff257230 */ /* 0x000fca0000004100 */
[----:B------:R-:W-:Y:S02]  /*12d0*/  FFMA.FTZ R24, R24, R37, R39 ;  /* 0x0000002518187223 */ /* 0x000fe40000010027 */
[----:B------:R-:W2:Y:S01]  /*12e0*/  LDG.E.128.CONSTANT R36, desc[UR10][R62.64+0xa00] ;  /* 0x000a000a3e247981 */ /* 0x000ea2000c1e9d00 */
[----:B------:R-:W-:Y:S02]  /*12f0*/  HADD2.F32 R25, -RZ, R25.H1_H1 ;  /* 0x30000019ff197230 */ /* 0x000fe40000004100 */
[----:B------:R-:W-:Y:S02]  /*1300*/  HADD2.F32 R28, -RZ, R9.H1_H1 ;  /* 0x30000009ff1c7230 */ /* 0x000fe40000004100 */
[----:B------:R-:W-:Y:S02]  /*1310*/  HADD2.F32 R29, -RZ, R29.H1_H1 ;  /* 0x3000001dff1d7230 */ /* 0x000fe40000004100 */
[----:B------:R-:W-:Y:S02]  /*1320*/  HADD2.F32 R9, -RZ, R26.H0_H0 ;  /* 0x2000001aff097230 */ /* 0x000fe40000004100 */
[----:B------:R-:W-:Y:S01]  /*1330*/  FMUL.FTZ R40, R25, R28 ;  /* 0x0000001c19287220 */ /* 0x000fe20000410000 */
[----:B------:R-:W-:-:S02]  /*1340*/  HADD2.F32 R28, -RZ, R13.H1_H1 ;  /* 0x3000000dff1c7230 */ /* 0x000fc40000004100 */
[----:B------:R-:W-:Y:S02]  /*1350*/  HADD2.F32 R26, -RZ, R26.H1_H1 ;  /* 0x3000001aff1a7230 */ /* 0x000fe40000004100 */
[----:B------:R-:W-:Y:S02]  /*1360*/  HADD2.F32 R25, -RZ, R30.H0_H0 ;  /* 0x2000001eff197230 */ /* 0x000fe40000004100 */
[----:B------:R-:W-:Y:S01]  /*1370*/  FFMA.FTZ R13, R29, R28, R40 ;  /* 0x0000001c1d0d7223 */ /* 0x000fe20000010028 */
[--C-:B------:R-:W-:Y:S01]  /*1380*/  HADD2.F32 R28, -RZ, R10.reuse.H0_H0 ;  /* 0x2000000aff1c7230 */ /* 0x100fe20000004100 */
[----:B------:R-:W0:Y:S04]  /*1390*/  LDS.128 R40, [UR4+0x20] ;  /* 0x00002004ff287984 */ /* 0x000e280008000c00 */
[----:B------:R-:W-:Y:S01]  /*13a0*/  FMUL.FTZ R28, R9, R28 ;  /* 0x0000001c091c7220 */ /* 0x000fe20000410000 */
[----:B------:R-:W-:-:S02]  /*13b0*/  HADD2.F32 R9, -RZ, R10.H1_H1 ;  /* 0x3000000aff097230 */ /* 0x000fc40000004100 */
        /* <DEDUP_REMOVED lines=9> */
[----:B------:R-:W-:-:S03]  /*1450*/  HADD2.F32 R27, -RZ, R27.H1_H1 ;  /* 0x3000001bff1b7230 */ /* 0x000fc60000004100 */
[----:B------:R-:W-:Y:S01]  /*1460*/  FMUL.FTZ R29, R9, R10 ;  /* 0x0000000a091d7220 */ /* 0x000fe20000410000 */
[----:B------:R-:W-:Y:S02]  /*1470*/  HADD2.F32 R9, -RZ, R15.H0_H0 ;  /* 0x2000000fff097230 */ /* 0x000fe40000004100 */
[----:B------:R-:W-:-:S03]  /*1480*/  HADD2.F32 R10, -RZ, R11.H1_H1 ;  /* 0x3000000bff0a7230 */ /* 0x000fc60000004100 */
[----:B------:R-:W-:Y:S01]  /*1490*/  FFMA.FTZ R14, R14, R9, R29 ;  /* 0x000000090e0e7223 */ /* 0x000fe2000001001d */
[--C-:B----4-:R-:W-:Y:S02]  /*14a0*/  HADD2.F32 R9, -RZ, R16.reuse.H0_H0 ;  /* 0x20000010ff097230 */ /* 0x110fe40000004100 */
[----:B------:R-:W-:Y:S01]  /*14b0*/  FMUL.FTZ R28, R27, R10 ;  /* 0x0000000a1b1c7220 */ /* 0x000fe20000410000 */
[----:B------:R-:W-:Y:S02]  /*14c0*/  HADD2.F32 R16, -RZ, R16.H1_H1 ;  /* 0x30000010ff107230 */ /* 0x000fe40000004100 */
[----:B------:R-:W-:Y:S02]  /*14d0*/  HADD2.F32 R10, -RZ, R15.H1_H1 ;  /* 0x3000000fff0a7230 */ /* 0x000fe40000004100 */
[----:B------:R-:W-:Y:S02]  /*14e0*/  HADD2.F32 R15, -RZ, R31.H1_H1 ;  /* 0x3000001fff0f7230 */ /* 0x000fe40000004100 */
[----:B0-----:R-:W-:-:S03]  /*14f0*/  HADD2.F32 R27, -RZ, R40.H0_H0 ;  /* 0x20000028ff1b7230 */ /* 0x001fc60000004100 */
[----:B------:R-:W-:Y:S01]  /*1500*/  FFMA.FTZ R15, R15, R10, R28 ;  /* 0x0000000a0f0f7223 */ /* 0x000fe2000001001c */
[----:B------:R-:W-:Y:S02]  /*1510*/  HADD2.F32 R30, -RZ, R41.H1_H1 ;  /* 0x30000029ff1e7230 */ /* 0x000fe40000004100 */
[----:B------:R-:W-:Y:S01]  /*1520*/  FFMA.FTZ R27, R27, R9, R8 ;  /* 0x000000091b1b7223 */ /* 0x000fe20000010008 */
[----:B------:R-:W-:Y:S02]  /*1530*/  HADD2.F32 R9, -RZ, R40.H1_H1 ;  /* 0x30000028ff097230 */ /* 0x000fe40000004100 */
[--C-:B------:R-:W-:Y:S02]  /*1540*/  HADD2.F32 R8, -RZ, R17.reuse.H0_H0 ;  /* 0x20000011ff087230 */ /* 0x100fe40000004100 */
[----:B------:R-:W-:Y:S02]  /*1550*/  HADD2.F32 R17, -RZ, R17.H1_H1 ;  /* 0x30000011ff117230 */ /* 0x000fe40000004100 */
[----:B------:R-:W-:Y:S01]  /*1560*/  FFMA.FTZ R12, R9, R16, R12 ;  /* 0x00000010090c7223 */ /* 0x000fe2000001000c */
[----:B------:R-:W-:-:S02]  /*1570*/  HADD2.F32 R9, -RZ, R41.H0_H0 ;  /* 0x20000029ff097230 */ /* 0x000fc40000004100 */
[----:B------:R-:W-:Y:S02]  /*1580*/  HADD2.F32 R16, -RZ, R42.H0_H0 ;  /* 0x2000002aff107230 */ /* 0x000fe40000004100 */
[----:B------:R-:W-:Y:S01]  /*1590*/  FFMA.FTZ R30, R30, R17, R13 ;  /* 0x000000111e1e7223 */ /* 0x000fe2000001000d */
[--C-:B------:R-:W-:Y:S02]  /*15a0*/  HADD2.F32 R13, -RZ, R18.reuse.H0_H0 ;  /* 0x20000012ff0d7230 */ /* 0x100fe40000004100 */
[----:B------:R-:W-:Y:S01]  /*15b0*/  FFMA.FTZ R24, R9, R8, R24 ;  /* 0x0000000809187223 */ /* 0x000fe20000010018 */
[----:B------:R-:W-:Y:S01]  /*15c0*/  HADD2.F32 R18, -RZ, R18.H1_H1 ;  /* 0x30000012ff127230 */ /* 0x000fe20000004100 */
[----:B------:R-:W0:Y:S01]  /*15d0*/  LDS.128 R8, [UR4+0x30] ;  /* 0x00003004ff087984 */ /* 0x000e220008000c00 */
[----:B------:R-:W-:Y:S02]  /*15e0*/  HADD2.F32 R41, -RZ, R43.H0_H0 ;  /* 0x2000002bff297230 */ /* 0x000fe40000004100 */
[----:B------:R-:W-:Y:S01]  /*15f0*/  FFMA.FTZ R25, R16, R13, R25 ;  /* 0x0000000d10197223 */ /* 0x000fe20000010019 */
[----:B------:R-:W-:-:S02]  /*1600*/  HADD2.F32 R13, -RZ, R42.H1_H1 ;  /* 0x3000002aff0d7230 */ /* 0x000fc40000004100 */
[----:B------:R-:W-:Y:S02]  /*1610*/  HADD2.F32 R40, -RZ, R43.H1_H1 ;  /* 0x3000002bff287230 */ /* 0x000fe40000004100 */
[----:B-----5:R-:W-:Y:S02]  /*1620*/  HADD2.F32 R28, -RZ, R20.H1_H1 ;  /* 0x30000014ff1c7230 */ /* 0x020fe40000004100 */
[----:B------:R-:W-:Y:S01]  /*1630*/  FFMA.FTZ R26, R13, R18, R26 ;  /* 0x000000120d1a7223 */ /* 0x000fe2000001001a */
[--C-:B------:R-:W-:Y:S02]  /*1640*/  HADD2.F32 R13, -RZ, R19.reuse.H0_H0 ;  /* 0x20000013ff0d7230 */ /* 0x100fe40000004100 */
[----:B------:R-:W-:-:S03]  /*1650*/  HADD2.F32 R19, -RZ, R19.H1_H1 ;  /* 0x30000013ff137230 */ /* 0x000fc60000004100 */
[----:B------:R-:W-:Y:S02]  /*1660*/  FFMA.FTZ R41, R41, R13, R14 ;  /* 0x0000000d29297223 */ /* 0x000fe4000001000e */
[----:B------:R-:W-:Y:S01]  /*1670*/  FFMA.FTZ R40, R40, R19, R15 ;  /* 0x0000001328287223 */ /* 0x000fe2000001000f */
[----:B------:R-:W-:Y:S01]  /*1680*/  HADD2.F32 R15, -RZ, R21.H0_H0 ;  /* 0x20000015ff0f7230 */ /* 0x000fe20000004100 */
[----:B------:R-:W3:Y:S01]  /*1690*/  LDG.E.128.CONSTANT R16, desc[UR10][R62.64+0xc00] ;  /* 0x000c000a3e107981 */ /* 0x000ee2000c1e9d00 */
[--C-:B0-----:R-:W-:Y:S02]  /*16a0*/  HADD2.F32 R14, -RZ, R8.reuse.H0_H0 ;  /* 0x20000008ff0e7230 */ /* 0x101fe40000004100 */
[----:B------:R-:W-:Y:S02]  /*16b0*/  HADD2.F32 R13, -RZ, R8.H1_H1 ;  /* 0x30000008ff0d7230 */ /* 0x000fe40000004100 */
[----:B------:R-:W-:Y:S02]  /*16c0*/  HADD2.F32 R8, -RZ, R20.H0_H0 ;  /* 0x20000014ff087230 */ /* 0x000fe40000004100 */
[----:B------:R-:W-:-:S02]  /*16d0*/  HADD2.F32 R29, -RZ, R9.H0_H0 ;  /* 0x20000009ff1d7230 */ /* 0x000fc40000004100 */
[----:B------:R-:W-:Y:S01]  /*16e0*/  FFMA.FTZ R28, R13, R28, R12 ;  /* 0x0000001c0d1c7223 */ /* 0x000fe2000001000c */
[----:B------:R-:W-:Y:S02]  /*16f0*/  FFMA.FTZ R27, R14, R8, R27 ;  /* 0x000000080e1b7223 */ /* 0x000fe4000001001b */
[----:B------:R-:W-:Y:S02]  /*1700*/  FFMA.FTZ R29, R29, R15, R24 ;  /* 0x0000000f1d1d7223 */ /* 0x000fe40000010018 */
[----:B------:R-:W0:Y:S01]  /*1710*/  LDS.128 R12, [UR4+0x40] ;  /* 0x00004004ff0c7984 */ /* 0x000e220008000c00 */
[----:B------:R-:W-:Y:S02]  /*1720*/  HADD2.F32 R9, -RZ, R9.H1_H1 ;  /* 0x30000009ff097230 */ /* 0x000fe40000004100 */
[----:B------:R-:W-:Y:S02]  /*1730*/  HADD2.F32 R21, -RZ, R21.H1_H1 ;  /* 0x30000015ff157230 */ /* 0x000fe40000004100 */
[----:B------:R-:W-:-:S02]  /*1740*/  HADD2.F32 R8, -RZ, R10.H0_H0 ;  /* 0x2000000aff087230 */ /* 0x000fc40000004100 */
[----:B------:R-:W-:Y:S02]  /*1750*/  HADD2.F32 R31, -RZ, R22.H0_H0 ;  /* 0x20000016ff1f7230 */ /* 0x000fe40000004100 */
[----:B------:R-:W-:Y:S01]  /*1760*/  FFMA.FTZ R30, R9, R21, R30 ;  /* 0x00000015091e7223 */ /* 0x000fe2000001001e */
[----:B------:R-:W-:Y:S02]  /*1770*/  HADD2.F32 R9, -RZ, R10.H1_H1 ;  /* 0x3000000aff097230 */ /* 0x000fe40000004100 */
        /* <DEDUP_REMOVED lines=10> */
[----:B0-----:R-:W-:-:S02]  /*1820*/  HADD2.F32 R10, -RZ, R12.H0_H0 ;  /* 0x2000000cff0a7230 */ /* 0x001fc40000004100 */
[----:B------:R-:W-:-:S03]  /*1830*/  HADD2.F32 R11, -RZ, R12.H1_H1 ;  /* 0x3000000cff0b7230 */ /* 0x000fc60000004100 */
[----:B------:R-:W-:Y:S02]  /*1840*/  FFMA.FTZ R12, R10, R20, R27 ;  /* 0x000000140a0c7223 */ /* 0x000fe4000001001b */
[----:B------:R-:W4:Y:S04]  /*1850*/  LDG.E.128.CONSTANT R20, desc[UR10][R62.64+0xe00] ;  /* 0x000e000a3e147981 */ /* 0x000f28000c1e9d00 */
[----:B------:R-:W0:Y:S01]  /*1860*/  LDS.128 R24, [UR4+0x50] ;  /* 0x00005004ff187984 */ /* 0x000e220008000c00 */
[----:B------:R-:W-:Y:S02]  /*1870*/  HADD2.F32 R32, -RZ, R32.H1_H1 ;  /* 0x30000020ff207230 */ /* 0x000fe40000004100 */
[----:B------:R-:W-:-:S03]  /*1880*/  HADD2.F32 R10, -RZ, R13.H0_H0 ;  /* 0x2000000dff0a7230 */ /* 0x000fc60000004100 */
[----:B------:R-:W-:Y:S01]  /*1890*/  FFMA.FTZ R28, R11, R32, R28 ;  /* 0x000000200b1c7223 */ /* 0x000fe2000001001c */
[----:B------:R-:W-:-:S05]  /*18a0*/  HADD2.F32 R11, -RZ, R33.H0_H0 ;  /* 0x20000021ff0b7230 */ /* 0x000fca0000004100 */
[----:B------:R-:W-:Y:S01]  /*18b0*/  FFMA.FTZ R29, R10, R11, R29 ;  /* 0x0000000b0a1d7223 */ /* 0x000fe2000001001d */
[----:B------:R-:W-:Y:S02]  /*18c0*/  HADD2.F32 R10, -RZ, R14.H0_H0 ;  /* 0x2000000eff0a7230 */ /* 0x000fe40000004100 */
[----:B------:R-:W-:Y:S02]  /*18d0*/  HADD2.F32 R11, -RZ, R34.H0_H0 ;  /* 0x20000022ff0b7230 */ /* 0x000fe40000004100 */
[----:B------:R-:W-:Y:S02]  /*18e0*/  HADD2.F32 R13, -RZ, R13.H1_H1 ;  /* 0x3000000dff0d7230 */ /* 0x000fe40000004100 */
[----:B------:R-:W-:Y:S02]  /*18f0*/  HADD2.F32 R33, -RZ, R33.H1_H1 ;  /* 0x30000021ff217230 */ /* 0x000fe40000004100 */
[----:B------:R-:W-:Y:S01]  /*1900*/  FFMA.FTZ R31, R10, R11, R31 ;  /* 0x0000000b0a1f7223 */ /* 0x000fe2000001001f */
[----:B------:R-:W-:-:S02]  /*1910*/  HADD2.F32 R11, -RZ, R14.H1_H1 ;  /* 0x3000000eff0b7230 */ /* 0x000fc40000004100 */
[----:B------:R-:W-:Y:S02]  /*1920*/  HADD2.F32 R32, -RZ, R34.H1_H1 ;  /* 0x30000022ff207230 */ /* 0x000fe40000004100 */
[----:B------:R-:W-:Y:S01]  /*1930*/  FFMA.FTZ R30, R13, R33, R30 ;  /* 0x000000210d1e7223 */ /* 0x000fe2000001001e */
[----:B------:R-:W-:Y:S02]  /*1940*/  HADD2.F32 R33, -RZ, R35.H0_H0 ;  /* 0x20000023ff217230 */ /* 0x000fe40000004100 */
[----:B------:R-:W-:Y:S01]  /*1950*/  FFMA.FTZ R32, R11, R32, R8 ;  /* 0x000000200b207223 */ /* 0x000fe20000010008 */
[----:B------:R-:W-:-:S05]  /*1960*/  HADD2.F32 R8, -RZ, R15.H0_H0 ;  /* 0x2000000fff087230 */ /* 0x000fca0000004100 */
[----:B------:R-:W-:Y:S02]  /*1970*/  FFMA.FTZ R33, R8, R33, R9 ;  /* 0x0000002108217223 */ /* 0x000fe40000010009 */
[----:B------:R-:W5:Y:S01]  /*1980*/  LDG.E.128.CONSTANT R8, desc[UR10][R62.64+0x1000] ;  /* 0x0010000a3e087981 */ /* 0x000f62000c1e9d00 */
[----:B------:R-:W-:Y:S02]  /*1990*/  HADD2.F32 R35, -RZ, R35.H1_H1 ;  /* 0x30000023ff237230 */ /* 0x000fe40000004100 */
[----:B------:R-:W-:Y:S02]  /*19a0*/  HADD2.F32 R15, -RZ, R15.H1_H1 ;  /* 0x3000000fff0f7230 */ /* 0x000fe40000004100 */
[----:B0-----:R-:W-:-:S03]  /*19b0*/  HADD2.F32 R13, -RZ, R24.H0_H0 ;  /* 0x20000018ff0d7230 */ /* 0x001fc60000004100 */
[----:B------:R-:W-:Y:S01]  /*19c0*/  FFMA.FTZ R40, R15, R35, R40 ;  /* 0x000000230f287223 */ /* 0x000fe20000010028 */
        /* <DEDUP_REMOVED lines=27> */
[----:B---3--:R-:W-:-:S05]  /*1b80*/  HADD2.F32 R24, -RZ, R16.H0_H0 ;  /* 0x20000010ff187230 */ /* 0x008fca0000004100 */
[----:B------:R-:W-:Y:S02]  /*1b90*/  FFMA.FTZ R34, R25, R24, R34 ;  /* 0x0000001819227223 */ /* 0x000fe40000010022 */
[----:B------:R-:W0:Y:S01]  /*1ba0*/  LDS.128 R24, [UR4+0x70] ;  /* 0x00007004ff187984 */ /* 0x000e220008000c00 */
        /* <DEDUP_REMOVED lines=14> */
[----:B------:R-:W-:-:S02]  /*1c90*/  HADD2.F32 R28, -RZ, R19.H1_H1 ;  /* 0x30000013ff1c7230 */ /* 0x000fc40000004100 */
[----:B------:R-:W-:Y:S01]  /*1ca0*/  FFMA.FTZ R32, R17, R18, R32 ;  /* 0x0000001211207223 */ /* 0x000fe20000010020 */
[----:B------:R-:W-:Y:S02]  /*1cb0*/  HADD2.F32 R31, -RZ, R31.H1_H1 ;  /* 0x3000001fff1f7230 */ /* 0x000fe40000004100 */
[----:B------:R-:W-:-:S03]  /*1cc0*/  HADD2.F32 R17, -RZ, R19.H0_H0 ;  /* 0x20000013ff117230 */ /* 0x000fc60000004100 */
[----:B------:R-:W-:Y:S02]  /*1cd0*/  FFMA.FTZ R40, R31, R28, R40 ;  /* 0x0000001c1f287223 */ /* 0x000fe40000010028 */
[----:B------:R-:W-:Y:S02]  /*1ce0*/  FFMA.FTZ R33, R16, R17, R33 ;  /* 0x0000001110217223 */ /* 0x000fe40000010021 */
[----:B------:R-:W1:Y:S01]  /*1cf0*/  LDS.128 R16, [UR4+0x80] ;  /* 0x00008004ff107984 */ /* 0x000e620008000c00 */
[--C-:B0-----:R-:W-:Y:S02]  /*1d00*/  HADD2.F32 R29, -RZ, R24.reuse.H0_H0 ;  /* 0x20000018ff1d7230 */ /* 0x101fe40000004100 */
[----:B------:R-:W-:Y:S02]  /*1d10*/  HADD2.F32 R24, -RZ, R24.H1_H1 ;  /* 0x30000018ff187230 */ /* 0x000fe40000004100 */
[----:B----4-:R-:W-:-:S05]  /*1d20*/  HADD2.F32 R28, -RZ, R20.H0_H0 ;  /* 0x20000014ff1c7230 */ /* 0x010fca0000004100 */
[----:B------:R-:W-:Y:S01]  /*1d30*/  FFMA.FTZ R34, R29, R28, R34 ;  /* 0x0000001c1d227223 */ /* 0x000fe20000010022 */
[--C-:B------:R-:W-:Y:S02]  /*1d40*/  HADD2.F32 R29, -RZ, R25.reuse.H0_H0 ;  /* 0x20000019ff1d7230 */ /* 0x100fe40000004100 */
[----:B------:R-:W-:Y:S02]  /*1d50*/  HADD2.F32 R28, -RZ, R25.H1_H1 ;  /* 0x30000019ff1c7230 */ /* 0x000fe40000004100 */
[--C-:B------:R-:W-:Y:S02]  /*1d60*/  HADD2.F32 R25, -RZ, R21.reuse.H0_H0 ;  /* 0x20000015ff197230 */ /* 0x100fe40000004100 */
[----:B------:R-:W-:-:S03]  /*1d70*/  HADD2.F32 R21, -RZ, R21.H1_H1 ;  /* 0x30000015ff157230 */ /* 0x000fc60000004100 */
[----:B------:R-:W-:Y:S02]  /*1d80*/  FFMA.FTZ R36, R29, R25, R36 ;  /* 0x000000191d247223 */ /* 0x000fe40000010024 */
[----:B------:R-:W-:Y:S02]  /*1d90*/  FFMA.FTZ R37, R28, R21, R37 ;  /* 0x000000151c257223 */ /* 0x000fe40000010025 */
[----:B------:R-:W0:Y:S01]  /*1da0*/  LDS.128 R28, [UR4+0x90] ;  /* 0x00009004ff1c7984 */ /* 0x000e220008000c00 */
[----:B------:R-:W-:Y:S02]  /*1db0*/  HADD2.F32 R20, -RZ, R20.H1_H1 ;  /* 0x30000014ff147230 */ /* 0x000fe40000004100 */
[----:B------:R-:W-:-:S03]  /*1dc0*/  HADD2.F32 R21, -RZ, R22.H0_H0 ;  /* 0x20000016ff157230 */ /* 0x000fc60000004100 */
[----:B------:R-:W-:Y:S01]  /*1dd0*/  FFMA.FTZ R35, R24, R20, R35 ;  /* 0x0000001418237223 */ /* 0x000fe20000010023 */
[----:B------:R-:W-:Y:S02]  /*1de0*/  HADD2.F32 R20, -RZ, R26.H0_H0 ;  /* 0x2000001aff147230 */ /* 0x000fe40000004100 */
[----:B------:R-:W-:-:S03]  /*1df0*/  HADD2.F32 R24, -RZ, R23.H0_H0 ;  /* 0x20000017ff187230 */ /* 0x000fc60000004100 */
[----:B------:R-:W-:Y:S01]  /*1e00*/  FFMA.FTZ R41, R20, R21, R41 ;  /* 0x0000001514297223 */ /* 0x000fe20000010029 */
[----:B------:R-:W-:Y:S02]  /*1e10*/  HADD2.F32 R20, -RZ, R27.H0_H0 ;  /* 0x2000001bff147230 */ /* 0x000fe40000004100 */
[----:B------:R-:W-:Y:S02]  /*1e20*/  HADD2.F32 R23, -RZ, R23.H1_H1 ;  /* 0x30000017ff177230 */ /* 0x000fe40000004100 */
[----:B------:R-:W-:Y:S02]  /*1e30*/  HADD2.F32 R27, -RZ, R27.H1_H1 ;  /* 0x3000001bff1b7230 */ /* 0x000fe40000004100 */
[----:B------:R-:W-:Y:S01]  /*1e40*/  FFMA.FTZ R33, R20, R24, R33 ;  /* 0x0000001814217223 */ /* 0x000fe20000010021 */
[----:B------:R-:W-:Y:S02]  /*1e50*/  HADD2.F32 R22, -RZ, R22.H1_H1 ;  /* 0x30000016ff167230 */ /* 0x000fe40000004100 */
[----:B------:R-:W-:-:S02]  /*1e60*/  HADD2.F32 R21, -RZ, R26.H1_H1 ;  /* 0x3000001aff157230 */ /* 0x000fc40000004100 */
[----:B------:R-:W-:Y:S01]  /*1e70*/  FFMA.FTZ R40, R27, R23, R40 ;  /* 0x000000171b287223 */ /* 0x000fe20000010028 */
[----:B-1----:R-:W-:Y:S02]  /*1e80*/  HADD2.F32 R23, -RZ, R16.H0_H0 ;  /* 0x20000010ff177230 */ /* 0x002fe40000004100 */
[----:B-----5:R-:W-:Y:S02]  /*1e90*/  HADD2.F32 R24, -RZ, R8.H0_H0 ;  /* 0x20000008ff187230 */ /* 0x020fe40000004100 */
[----:B------:R-:W-:Y:S01]  /*1ea0*/  FFMA.FTZ R32, R21, R22, R32 ;  /* 0x0000001615207223 */ /* 0x000fe20000010020 */
        /* <DEDUP_REMOVED lines=9> */
[----:B------:R-:W-:Y:S02]  /*1f40*/  HADD2.F32 R9, -RZ, R10.H1_H1 ;  /* 0x3000000aff097230 */ /* 0x000fe40000004100 */
[----:B------:R-:W-:-:S02]  /*1f50*/  HADD2.F32 R24, -RZ, R18.H0_H0 ;  /* 0x20000012ff187230 */ /* 0x000fc40000004100 */
[----:B------:R-:W-:Y:S02]  /*1f60*/  HADD2.F32 R17, -RZ, R18.H1_H1 ;  /* 0x30000012ff117230 */ /* 0x000fe40000004100 */
[--C-:B0-----:R-:W-:Y:S02]  /*1f70*/  HADD2.F32 R23, -RZ, R28.reuse.H0_H0 ;  /* 0x2000001cff177230 */ /* 0x101fe40000004100 */
[----:B------:R-:W-:Y:S02]  /*1f80*/  HADD2.F32 R28, -RZ, R28.H1_H1 ;  /* 0x3000001cff1c7230 */ /* 0x000fe40000004100 */
[----:B------:R-:W-:Y:S01]  /*1f90*/  FFMA.FTZ R20, R22, R20, R37 ;  /* 0x0000001416147223 */ /* 0x000fe20000010025 */
[----:B------:R-:W-:Y:S01]  /*1fa0*/  FFMA.FTZ R9, R17, R9, R32 ;  /* 0x0000000911097223 */ /* 0x000fe20000010020 */
[----:B------:R-:W-:Y:S02]  /*1fb0*/  HADD2.F32 R22, -RZ, R29.H0_H0 ;  /* 0x2000001dff167230 */ /* 0x000fe40000004100 */
[----:B------:R-:W-:-:S02]  /*1fc0*/  HADD2.F32 R16, -RZ, R10.H0_H0 ;  /* 0x2000000aff107230 */ /* 0x000fc40000004100 */
[----:B------:R-:W-:Y:S02]  /*1fd0*/  HADD2.F32 R8, -RZ, R11.H0_H0 ;  /* 0x2000000bff087230 */ /* 0x000fe40000004100 */
[----:B------:R-:W-:Y:S02]  /*1fe0*/  HADD2.F32 R10, -RZ, R19.H0_H0 ;  /* 0x20000013ff0a7230 */ /* 0x000fe40000004100 */
[----:B------:R-:W-:Y:S02]  /*1ff0*/  HADD2.F32 R29, -RZ, R29.H1_H1 ;  /* 0x3000001dff1d7230 */ /* 0x000fe40000004100 */
[----:B------:R-:W-:Y:S01]  /*2000*/  FFMA.FTZ R16, R24, R16, R41 ;  /* 0x0000001018107223 */ /* 0x000fe20000010029 */
[----:B------:R-:W-:Y:S01]  /*2010*/  FFMA.FTZ R8, R10, R8, R33 ;  /* 0x000000080a087223 */ /* 0x000fe20000010021 */
[----:B------:R-:W-:Y:S02]  /*2020*/  HADD2.F32 R11, -RZ, R11.H1_H1 ;  /* 0x3000000bff0b7230 */ /* 0x000fe40000004100 */
[----:B------:R-:W-:Y:S01]  /*2030*/  HADD2.F32 R19, -RZ, R19.H1_H1 ;  /* 0x30000013ff137230 */ /* 0x000fe20000004100 */
[----:B------:R-:W-:-:S04]  /*2040*/  FSETP.NEU.FTZ.AND P0, PT, R56, RZ, PT ;  /* 0x000000ff3800720b */ /* 0x000fc80003f1d000 */
[----:B------:R-:W-:Y:S01]  /*2050*/  FFMA.FTZ R11, R19, R11, R40 ;  /* 0x0000000b130b7223 */ /* 0x000fe20000010028 */
[--C-:B--2---:R-:W-:Y:S02]  /*2060*/  HADD2.F32 R18, -RZ, R12.reuse.H0_H0 ;  /* 0x2000000cff127230 */ /* 0x104fe40000004100 */
[----:B------:R-:W-:Y:S02]  /*2070*/  HADD2.F32 R12, -RZ, R12.H1_H1 ;  /* 0x3000000cff0c7230 */ /* 0x000fe40000004100 */
[----:B------:R-:W-:Y:S02]  /*2080*/  HADD2.F32 R17, -RZ, R13.H0_H0 ;  /* 0x2000000dff117230 */ /* 0x000fe40000004100 */
[----:B------:R-:W-:Y:S01]  /*2090*/  FFMA.FTZ R18, R23, R18, R34 ;  /* 0x0000001217127223 */ /* 0x000fe20000010022 */
[----:B------:R-:W-:Y:S02]  /*20a0*/  FFMA.FTZ R35, R28, R12, R35 ;  /* 0x0000000c1c237223 */ /* 0x000fe40000010023 */
[----:B------:R-:W-:-:S02]  /*20b0*/  FFMA.FTZ R17, R22, R17, R21 ;  /* 0x0000001116117223 */ /* 0x000fc40000010015 */
[----:B------:R-:W-:Y:S01]  /*20c0*/  FADD.FTZ R18, R18, R35 ;  /* 0x0000002312127221 */ /* 0x000fe20000010000 */
[----:B------:R-:W-:Y:S02]  /*20d0*/  HADD2.F32 R13, -RZ, R13.H1_H1 ;  /* 0x3000000dff0d7230 */ /* 0x000fe40000004100 */
[----:B------:R-:W-:Y:S02]  /*20e0*/  HADD2.F32 R10, -RZ, R14.H0_H0 ;  /* 0x2000000eff0a7230 */ /* 0x000fe40000004100 */
[----:B------:R-:W-:Y:S01]  /*20f0*/  FADD.FTZ R12, R17, R18 ;  /* 0x00000012110c7221 */ /* 0x000fe20000010000 */
[----:B------:R-:W-:Y:S02]  /*2100*/  HADD2.F32 R17, -RZ, R30.H0_H0 ;  /* 0x2000001eff117230 */ /* 0x000fe40000004100 */
[----:B------:R-:W-:Y:S01]  /*2110*/  FFMA.FTZ R13, R29, R13, R20 ;  /* 0x0000000d1d0d7223 */ /* 0x000fe20000010014 */
[----:B------:R-:W-:Y:S02]  /*2120*/  HADD2.F32 R14, -RZ, R14.H1_H1 ;  /* 0x3000000eff0e7230 */ /* 0x000fe40000004100 */
[----:B------:R-:W-:-:S02]  /*2130*/  HADD2.F32 R30, -RZ, R30.H1_H1 ;  /* 0x3000001eff1e7230 */ /* 0x000fc40000004100 */
[----:B------:R-:W-:Y:S01]  /*2140*/  FFMA.FTZ R10, R17, R10, R16 ;  /* 0x0000000a110a7223 */ /* 0x000fe20000010010 */
[----:B------:R-:W-:Y:S01]  /*2150*/  FADD.FTZ R17, R13, R12 ;  /* 0x0000000c0d117221 */ /* 0x000fe20000010000 */
[----:B------:R-:W-:Y:S02]  /*2160*/  HADD2.F32 R18, -RZ, R15.H0_H0 ;  /* 0x2000000fff127230 */ /* 0x000fe40000004100 */
[----:B------:R-:W-:Y:S02]  /*2170*/  HADD2.F32 R13, -RZ, R31.H0_H0 ;  /* 0x2000001fff0d7230 */ /* 0x000fe40000004100 */
[----:B------:R-:W-:Y:S01]  /*2180*/  FFMA.FTZ R9, R30, R14, R9 ;  /* 0x0000000e1e097223 */ /* 0x000fe20000010009 */
[----:B------:R-:W-:Y:S01]  /*2190*/  FADD.FTZ R10, R10, R17 ;  /* 0x000000110a0a7221 */ /* 0x000fe20000010000 */
[----:B------:R-:W-:Y:S01]  /*21a0*/  I2FP.F32.S32 R17, R49 ;  /* 0x0000003100117245 */ /* 0x000fe20000201400 */
[----:B------:R-:W-:Y:S02]  /*21b0*/  HADD2.F32 R15, -RZ, R15.H1_H1 ;  /* 0x3000000fff0f7230 */ /* 0x000fe40000004100 */
[----:B------:R-:W-:Y:S01]  /*21c0*/  FFMA.FTZ R8, R13, R18, R8 ;  /* 0x000000120d087223 */ /* 0x000fe20000010008 */
[----:B------:R-:W-:-:S02]  /*21d0*/  HADD2.F32 R12, -RZ, R31.H1_H1 ;  /* 0x3000001fff0c7230 */ /* 0x000fc40000004100 */
[----:B------:R-:W-:Y:S01]  /*21e0*/  FADD.FTZ R9, R9, R10 ;  /* 0x0000000a09097221 */ /* 0x000fe20000010000 */
        /* <DEDUP_REMOVED lines=12> */
.L_x_22382:
[----:B------:R-:W-:-:S05]  /*22b0*/  MOV R9, 0xff7fffff ;  /* 0xff7fffff00097802 */ /* 0x000fca0000000f00 */
[----:B------:R0:W-:Y:S02]  /*22c0*/  STS [R52], R9 ;  /* 0x0000000934007388 */ /* 0x0001e40000000800 */
.L_x_22383:
[----:B------:R-:W-:Y:S05]  /*22d0*/  BSYNC B1 ;  /* 0x0000000000017941 */ /* 0x000fea0003800000 */
.L_x_22381:
        /* <DEDUP_REMOVED lines=9> */
.L_x_22380:
[----:B------:R-:W-:Y:S05]  /*2370*/  BSYNC B0 ;  /* 0x0000000000007941 */ /* 0x000fea0003800000 */
.L_x_22379:
        /* <DEDUP_REMOVED lines=61> */
.L_x_22389:
        /* <DEDUP_REMOVED lines=11> */
.L_x_22388:
[----:B------:R-:W-:Y:S05]  /*2800*/  BSYNC B1 ;  /* 0x0000000000017941 */ /* 0x000fea0003800000 */
.L_x_22387:
        /* <DEDUP_REMOVED lines=14> */
.L_x_22392:
        /* <DEDUP_REMOVED lines=100> */
.L_x_22391:
[----:B------:R-:W-:Y:S05]  /*2f30*/  BSYNC B1 ;  /* 0x0000000000017941 */ /* 0x000fea0003800000 */
.L_x_22390:
        /* <DEDUP_REMOVED lines=55> */
.L_x_22394:
[----:B------:R-:W-:Y:S05]  /*32b0*/  BSYNC B1 ;  /* 0x0000000000017941 */ /* 0x000fea0003800000 */
.L_x_22393:
        /* <DEDUP_REMOVED lines=26> */
.L_x_22386:
[----:B------:R-:W-:Y:S05]  /*3460*/  BSYNC B0 ;  /* 0x0000000000007941 */ /* 0x000fea0003800000 */
.L_x_22385:
        /* <DEDUP_REMOVED lines=48> */
.L_x_22399:
        /* <DEDUP_REMOVED lines=8> */
.L_x_22398:
[----:B------:R-:W-:Y:S05]  /*37f0*/  BSYNC B1 ;  /* 0x0000000000017941 */ /* 0x000fea0003800000 */
.L_x_22397:
        /* <DEDUP_REMOVED lines=14> */
.L_x_22402:
        /* <DEDUP_REMOVED lines=52> */
.L_x_22401:
[----:B------:R-:W-:Y:S05]  /*3c20*/  BSYNC B1 ;  /* 0x0000000000017941 */ /* 0x000fea0003800000 */
.L_x_22400:
        /* <DEDUP_REMOVED lines=31> */
.L_x_22404:
[----:B------:R-:W-:Y:S05]  /*3e20*/  BSYNC B1 ;  /* 0x0000000000017941 */ /* 0x000fea0003800000 */
.L_x_22403:
        /* <DEDUP_REMOVED lines=14> */
.L_x_22396:
[----:B------:R-:W-:Y:S05]  /*3f10*/  BSYNC B0 ;  /* 0x0000000000007941 */ /* 0x000fea0003800000 */
.L_x_22395:
        /* <DEDUP_REMOVED lines=10> */
[----:B01----:R-:W-:Y:S01]  /*3fc0*/  CS2R R6, SRZ ;  /* 0x0000000000067805 */ /* 0x003fe2000001ff00 */
[----:B------:R-:W-:Y:S06]  /*3fd0*/  BRA `(.L_x_22407) ;  /* 0x0000002400287947 */ /* 0x000fec0003800000 */
.L_x_22406:
        /* <DEDUP_REMOVED lines=13> */
[----:B------:R-:W-:Y:S01]  /*40b0*/  LOP3.LUT R6, R10, 0xfffffffc, RZ, 0xc0, !PT ;  /* 0xfffffffc0a067812 */ /* 0x000fe200078ec0ff */
[----:B------:R-:W-:Y:S01]  /*40c0*/  IMAD.SHL.U32 R37, R58, 0x20, RZ ;  /* 0x000000203a257824 */ /* 0x000fe200078e00ff */
[----:B0-----:R-:W0:Y:S01]  /*40d0*/  MUFU.RCP R7, R7 ;  /* 0x0000000700077308 */ /* 0x001e220000001000 */
[----:B------:R-:W-:Y:S01]  /*40e0*/  SHF.L.U32 R10, R10, 0x3, RZ ;  /* 0x000000030a0a7819 */ /* 0x000fe200000006ff */
[----:B------:R-:W-:Y:S01]  /*40f0*/  IMAD R60, R0, UR7, RZ ;  /* 0x00000007003c7c24 */ /* 0x000fe2000f8e02ff */
[----:B------:R-:W-:Y:S01]  /*4100*/  ULDC UR6, c[0x0][0x27c] ;  /* 0x00009f0000067ab9 */ /* 0x000fe20000000800 */
[----:B------:R-:W-:Y:S01]  /*4110*/  IMAD.IADD R40, R3, 0x1, -R6 ;  /* 0x0000000103287824 */ /* 0x000fe200078e0a06 */
[----:B------:R-:W-:-:S02]  /*4120*/  LOP3.LUT R11, R10, 0xffffffe0, RZ, 0xc0, !PT ;  /* 0xffffffe00a0b7812 */ /* 0x000fc400078ec0ff */
[----:B------:R-:W-:Y:S02]  /*4130*/  CS2R R34, SRZ ;  /* 0x0000000000227805 */ /* 0x000fe4000001ff00 */
[C---:B------:R-:W-:Y:S02]  /*4140*/  IADD3 R36, -R58.reuse, -0x1, R47 ;  /* 0xffffffff3a247810 */ /* 0x040fe40007ffe12f */
[----:B------:R-:W-:Y:S02]  /*4150*/  CS2R R32, SRZ ;  /* 0x0000000000207805 */ /* 0x000fe4000001ff00 */
[----:B------:R-:W-:Y:S01]  /*4160*/  LEA R38, R58, R40, 0x2 ;  /* 0x000000283a267211 */ /* 0x000fe200078e10ff */
[----:B------:R-:W-:Y:S01]  /*4170*/  IMAD R52, R40, 0x8, R11 ;  /* 0x0000000828347824 */ /* 0x000fe200078e020b */
[----:B------:R-:W-:Y:S01]  /*4180*/  CS2R R30, SRZ ;  /* 0x00000000001e7805 */ /* 0x000fe2000001ff00 */
[----:B------:R-:W-:Y:S01]  /*4190*/  VIADD R4, R4, -UR6 ;  /* 0x8000000604047c36 */ /* 0x000fe20008000000 */
[----:B-1----:R-:W-:Y:S01]  /*41a0*/  SHF.R.S32.HI R0, RZ, 0x1f, R12 ;  /* 0x0000001fff007819 */ /* 0x002fe2000001140c */
[C---:B------:R-:W-:Y:S01]  /*41b0*/  VIADD R51, R52.reuse, 0x200 ;  /* 0x0000020034337836 */ /* 0x040fe20000000000 */
[----:B------:R-:W-:Y:S01]  /*41c0*/  SHF.R.S32.HI R61, RZ, 0x1f, R60 ;  /* 0x0000001fff3d7819 */ /* 0x000fe2000001143c */
[----:B------:R-:W-:Y:S01]  /*41d0*/  VIADD R49, R52, 0x400 ;  /* 0x0000040034317836 */ /* 0x000fe20000000000 */
[----:B------:R-:W-:Y:S01]  /*41e0*/  LEA R40, R40, R37, 0x3 ;  /* 0x0000002528287211 */ /* 0x000fe200078e18ff */
[----:B0-----:R-:W-:Y:S01]  /*41f0*/  VIADD R28, R7, 0xffffffe ;  /* 0x0ffffffe071c7836 */ /* 0x001fe20000000000 */
[C---:B------:R-:W-:Y:S01]  /*4200*/  IADD3 R50, R52.reuse, 0x300, RZ ;  /* 0x0000030034327810 */ /* 0x040fe20007ffe0ff */
[C---:B------:R-:W-:Y:S01]  /*4210*/  VIADD R43, R52.reuse, 0x600 ;  /* 0x00000600342b7836 */ /* 0x040fe20000000000 */
[----:B--2---:R-:W-:Y:S01]  /*4220*/  ULEA UR4, UR5, UR4, 0x18 ;  /* 0x0000000405047291 */ /* 0x004fe2000f8ec03f */
[----:B------:R0:W1:Y:S01]  /*4230*/  F2I.FTZ.U32.TRUNC.NTZ R29, R28 ;  /* 0x0000001c001d7305 */ /* 0x000062000021f000 */
[C---:B------:R-:W-:Y:S01]  /*4240*/  IADD3 R48, R52.reuse, 0x500, RZ ;  /* 0x0000050034307810 */ /* 0x040fe20007ffe0ff */
[C---:B------:R-:W-:Y:S01]  /*4250*/  VIADD R41, R52.reuse, 0x800 ;  /* 0x0000080034297836 */ /* 0x040fe20000000000 */
[----:B------:R-:W-:-:S02]  /*4260*/  IADD3 R42, R52, 0x700, RZ ;  /* 0x00000700342a7810 */ /* 0x000fc40007ffe0ff */
[----:B------:R-:W-:Y:S02]  /*4270*/  LEA R38, R38, UR4, 0x5 ;  /* 0x0000000426267c11 */ /* 0x000fe4000f8e28ff */
[----:B------:R-:W-:Y:S02]  /*4280*/  IADD3 R39, R52, 0x900, RZ ;  /* 0x0000090034277810 */ /* 0x000fe40007ffe0ff */
[----:B0-----:R-:W-:Y:S01]  /*4290*/  MOV R28, RZ ;  /* 0x000000ff001c7202 */ /* 0x001fe20000000f00 */
[----:B------:R-:W-:Y:S01]  /*42a0*/  VIADD R38, R38, 0x10 ;  /* 0x0000001026267836 */ /* 0x000fe20000000000 */
[----:B-1----:R-:W-:-:S05]  /*42b0*/  IADD3 R7, RZ, -R29, RZ ;  /* 0x8000001dff077210 */ /* 0x002fca0007ffe0ff */
[----:B------:R-:W-:Y:S01]  /*42c0*/  IMAD R3, R7, R2, RZ ;  /* 0x0000000207037224 */ /* 0x000fe200078e02ff */
[----:B------:R-:W-:-:S03]  /*42d0*/  CS2R R6, SRZ ;  /* 0x0000000000067805 */ /* 0x000fc6000001ff00 */
[----:B------:R-:W-:Y:S01]  /*42e0*/  IMAD.HI.U32 R28, R29, R3, R28 ;  /* 0x000000031d1c7227 */ /* 0x000fe200078e001c */
[----:B------:R-:W-:-:S03]  /*42f0*/  HFMA2.MMA R29, -RZ, RZ, 0, 0 ;  /* 0x00000000ff1d7435 */ /* 0x000fc600000001ff */
[----:B------:R-:W-:-:S08]  /*4300*/  IMAD.MOV.U32 R3, RZ, RZ, RZ ;  /* 0x000000ffff037224 */ /* 0x000fd000078e00ff */
.L_x_22430:
        /* <DEDUP_REMOVED lines=48> */
[----:B------:R3:W4:Y:S01]  /*4610*/  LDS.128 R20, [R38] ;  /* 0x0000000026147984 */ /* 0x0007220000000c00 */
[----:B-1----:R-:W-:Y:S02]  /*4620*/  F2FP.F16.F32.PACK_AB R54, R15, R14 ;  /* 0x0000000e0f36723e */ /* 0x002fe400000000ff */
[----:B------:R-:W-:-:S02]  /*4630*/  F2FP.F16.F32.PACK_AB R55, R13, R12 ;  /* 0x0000000c0d37723e */ /* 0x000fc400000000ff */
[----:B--2---:R-:W-:Y:S01]  /*4640*/  SHF.R.S32.HI R16, RZ, 0x1f, R17 ;  /* 0x0000001fff107819 */ /* 0x004fe20000011411 */
[----:B------:R-:W-:-:S04]  /*4650*/  IMAD.WIDE.U32 R26, R17, UR8, R60 ;  /* 0x00000008111a7c25 */ /* 0x000fc8000f8e003c */
[----:B------:R-:W-:Y:S01]  /*4660*/  IMAD R16, R16, UR8, RZ ;  /* 0x0000000810107c24 */ /* 0x000fe2000f8e02ff */
[----:B------:R-:W-:-:S03]  /*4670*/  IADD3 R18, P3, R51, R26, RZ ;  /* 0x0000001a33127210 */ /* 0x000fc60007f7e0ff */
[----:B------:R-:W-:Y:S01]  /*4680*/  IMAD R19, R17, R0, R16 ;  /* 0x0000000011137224 */ /* 0x000fe200078e0210 */
[----:B------:R-:W-:Y:S01]  /*4690*/  IADD3 R17, P0, R52, R26, RZ ;  /* 0x0000001a34117210 */ /* 0x000fe20007f1e0ff */
[----:B------:R-:W-:Y:S01]  /*46a0*/  BSSY B2, `(.L_x_22410) ;  /* 0x0000029000027945 */ /* 0x000fe20003800000 */
[-C--:B0-----:R-:W-:Y:S01]  /*46b0*/  LEA R44, P1, R18, R10.reuse, 0x1 ;  /* 0x0000000a122c7211 */ /* 0x081fe200078208ff */
[----:B------:R-:W-:Y:S01]  /*46c0*/  IMAD.IADD R24, R27, 0x1, R19 ;  /* 0x000000011b187824 */ /* 0x000fe200078e0213 */
[----:B------:R-:W-:-:S04]  /*46d0*/  LEA R16, P2, R17, R10, 0x1 ;  /* 0x0000000a11107211 */ /* 0x000fc800078408ff */
[-C--:B------:R-:W-:Y:S02]  /*46e0*/  LEA.HI.X.SX32 R46, R52, R24.reuse, 0x1, P0 ;  /* 0x00000018342e7211 */ /* 0x080fe400000f0eff */
[----:B------:R-:W-:Y:S02]  /*46f0*/  ISETP.NE.AND P0, PT, R36, RZ, PT ;  /* 0x000000ff2400720c */ /* 0x000fe40003f05270 */
[----:B------:R-:W-:Y:S02]  /*4700*/  LEA.HI.X R17, R17, R11, R46, 0x1, P2 ;  /* 0x0000000b11117211 */ /* 0x000fe400010f0c2e */
[----:B------:R-:W-:-:S03]  /*4710*/  LEA.HI.X.SX32 R19, R51, R24, 0x1, P3 ;  /* 0x0000001833137211 */ /* 0x000fc600018f0eff */
[----:B------:R3:W5:Y:S06]  /*4720*/  LDG.E.128.CONSTANT R12, desc[UR10][R16.64] ;  /* 0x0000000a100c7981 */ /* 0x00076c000c1e9d00 */
[----:B----4-:R-:W-:Y:S05]  /*4730*/  @P0 BRA `(.L_x_22411) ;  /* 0x00000000007c0947 */ /* 0x010fea0003800000 */
[----:B------:R-:W-:Y:S02]  /*4740*/  IADD3 R46, R40, 0x2, RZ ;  /* 0x00000002282e7810 */ /* 0x000fe40007ffe0ff */
[----:B-----5:R-:W-:Y:S02]  /*4750*/  PRMT R25, R13, 0x7632, R25 ;  /* 0x000076320d197816 */ /* 0x020fe40000000019 */
[----:B------:R-:W-:Y:S01]  /*4760*/  ISETP.GE.AND P2, PT, R46, R59, PT ;  /* 0x0000003b2e00720c */ /* 0x000fe20003f46270 */
[----:B------:R-:W-:Y:S01]  /*4770*/  VIADD R46, R40, 0x3 ;  /* 0x00000003282e7836 */ /* 0x000fe20000000000 */
[----:B------:R-:W-:-:S04]  /*4780*/  PRMT R53, R15, 0x7632, R53 ;  /* 0x000076320f357816 */ /* 0x000fc80000000035 */
[----:B------:R-:W-:Y:S02]  /*4790*/  ISETP.GE.AND P3, PT, R46, R59, PT ;  /* 0x0000003b2e00720c */ /* 0x000fe40003f66270 */
        /* <DEDUP_REMOVED lines=18> */
[C---:B------:R-:W-:Y:S02]  /*48c0*/  PRMT R14, R12.reuse, 0x7632, R14 ;  /* 0x000076320c0e7816 */ /* 0x040fe4000000000e */
[----:B------:R-:W-:Y:S02]  /*48d0*/  SEL R12, R12, RZ, !P6 ;  /* 0x000000ff0c0c7207 */ /* 0x000fe40007000000 */
[----:B------:R-:W-:Y:S02]  /*48e0*/  SEL R46, R46, RZ, !P2 ;  /* 0x000000ff2e2e7207 */ /* 0x000fe40005000000 */
[----:B------:R-:W-:Y:S02]  /*48f0*/  SEL R53, R14, RZ, !P5 ;  /* 0x000000ff0e357207 */ /* 0x000fe40006800000 */
[----:B------:R-:W-:Y:S02]  /*4900*/  PRMT R14, R25, 0x5410, R46 ;  /* 0x00005410190e7816 */ /* 0x000fe4000000002e */
[----:B------:R-:W-:-:S02]  /*4910*/  PRMT R15, R15, 0x5410, R56 ;  /* 0x000054100f0f7816 */ /* 0x000fc40000000038 */
[----:B------:R-:W-:-:S07]  /*4920*/  PRMT R12, R12, 0x5410, R53 ;  /* 0x000054100c0c7816 */ /* 0x000fce0000000035 */
.L_x_22411:
[----:B------:R-:W-:Y:S05]  /*4930*/  BSYNC B2 ;  /* 0x0000000000027941 */ /* 0x000fea0003800000 */
.L_x_22410:
[----:B------:R-:W-:Y:S01]  /*4940*/  LEA.HI.X R45, R18, R11, R19, 0x1, P1 ;  /* 0x0000000b122d7211 */ /* 0x000fe200008f0c13 */
[----:B-----5:R-:W-:Y:S01]  /*4950*/  HMUL2 R13, R54, R13 ;  /* 0x0000000d360d7232 */ /* 0x020fe20000000000 */
[----:B---3--:R-:W5:Y:S01]  /*4960*/  LDG.E.128.CONSTANT R16, desc[UR10][R16.64+0x200] ;  /* 0x0002000a10107981 */ /* 0x008f62000c1e9d00 */
[----:B------:R-:W-:Y:S01]  /*4970*/  BSSY B2, `(.L_x_22412) ;  /* 0x0000023000027945 */ /* 0x000fe20003800000 */
[----:B------:R-:W-:-:S03]  /*4980*/  F2FP.F16.F32.PACK_AB R57, R21, R20 ;  /* 0x000000141539723e */ /* 0x000fc600000000ff */
[----:B------:R-:W-:Y:S01]  /*4990*/  HFMA2.MMA R12, R55, R12, R13 ;  /* 0x0000000c370c7235 */ /* 0x000fe2000000000d */
[----:B------:R-:W-:Y:S10]  /*49a0*/  @P0 BRA `(.L_x_22413) ;  /* 0x00000000007c0947 */ /* 0x000ff40003800000 */
[C---:B------:R-:W-:Y:S01]  /*49b0*/  VIADD R20, R40.reuse, 0x2 ;  /* 0x0000000228147836 */ /* 0x040fe20000000000 */
[----:B------:R-:W-:-:S04]  /*49c0*/  IADD3 R46, R40, 0x3, RZ ;  /* 0x00000003282e7810 */ /* 0x000fc80007ffe0ff */
        /* <DEDUP_REMOVED lines=8> */
[----:B------:R-:W-:Y:S01]  /*4a50*/  ISETP.GE.AND P2, PT, R46, R59, PT ;  /* 0x0000003b2e00720c */ /* 0x000fe20003f46270 */
[----:B------:R-:W-:Y:S01]  /*4a60*/  VIADD R46, R40, 0x1 ;  /* 0x00000001282e7836 */ /* 0x000fe20000000000 */
[----:B-----5:R-:W-:Y:S02]  /*4a70*/  SEL R13, R18, RZ, !P6 ;  /* 0x000000ff120d7207 */ /* 0x020fe40007000000 */
[----:B------:R-:W-:-:S02]  /*4a80*/  PRMT R18, R17, 0x7632, R18 ;  /* 0x0000763211127816 */ /* 0x000fc40000000012 */
[-C--:B------:R-:W-:Y:S02]  /*4a90*/  ISETP.GE.AND P5, PT, R20, R59.reuse, PT ;  /* 0x0000003b1400720c */ /* 0x080fe40003fa6270 */
        /* <DEDUP_REMOVED lines=16> */
.L_x_22413:
[----:B------:R-:W-:Y:S05]  /*4ba0*/  BSYNC B2 ;  /* 0x0000000000027941 */ /* 0x000fea0003800000 */
.L_x_22412:
[----:B------:R-:W-:Y:S01]  /*4bb0*/  F2FP.F16.F32.PACK_AB R56, R23, R22 ;  /* 0x000000161738723e */ /* 0x000fe200000000ff */
[----:B-----5:R-:W-:Y:S01]  /*4bc0*/  HMUL2 R17, R54, R17 ;  /* 0x0000001136117232 */ /* 0x020fe20000000000 */
[----:B------:R0:W5:Y:S01]  /*4bd0*/  LDG.E.128.CONSTANT R20, desc[UR10][R44.64] ;  /* 0x0000000a2c147981 */ /* 0x000162000c1e9d00 */
[----:B------:R-:W-:Y:S01]  /*4be0*/  BSSY B2, `(.L_x_22414) ;  /* 0x0000023000027945 */ /* 0x000fe20003800000 */
[----:B------:R-:W-:-:S03]  /*4bf0*/  HFMA2 R14, R57, R14, R12 ;  /* 0x0000000e390e7231 */ /* 0x000fc6000000000c */
[----:B------:R-:W-:Y:S01]  /*4c00*/  HFMA2.MMA R16, R55, R16, R17 ;  /* 0x0000001037107235 */ /* 0x000fe20000000011 */
[----:B------:R-:W-:Y:S10]  /*4c10*/  @P0 BRA `(.L_x_22415) ;  /* 0x00000000007c0947 */ /* 0x000ff40003800000 */
[C---:B------:R-:W-:Y:S01]  /*4c20*/  IADD3 R12, R40.reuse, 0x2, RZ ;  /* 0x00000002280c7810 */ /* 0x040fe20007ffe0ff */
[----:B0-----:R-:W-:Y:S01]  /*4c30*/  VIADD R44, R40, 0x3 ;  /* 0x00000003282c7836 */ /* 0x001fe20000000000 */
        /* <DEDUP_REMOVED lines=10> */
[----:B------:R-:W-:Y:S02]  /*4ce0*/  ISETP.GE.AND P5, PT, R12, R59, PT ;  /* 0x0000003b0c00720c */ /* 0x000fe40003fa6270 */
[----:B------:R-:W-:Y:S02]  /*4cf0*/  SEL R12, R21, RZ, !P1 ;  /* 0x000000ff150c7207 */ /* 0x000fe40004800000 */
[----:B------:R-:W-:-:S02]  /*4d00*/  SEL R13, R22, RZ, !P6 ;  /* 0x000000ff160d7207 */ /* 0x000fc40007000000 */
        /* <DEDUP_REMOVED lines=16> */
.L_x_22415:
[----:B------:R-:W-:Y:S05]  /*4e10*/  BSYNC B2 ;  /* 0x0000000000027941 */ /* 0x000fea0003800000 */
.L_x_22414:
[C---:B------:R-:W-:Y:S01]  /*4e20*/  IADD3 R13, P1, R50.reuse, R26, RZ ;  /* 0x0000001a320d7210 */ /* 0x040fe20007f3e0ff */
[----:B0-----:R-:W-:Y:S01]  /*4e30*/  HFMA2 R45, R57, R18, R16 ;  /* 0x00000012392d7231 */ /* 0x001fe20000000010 */
[----:B------:R-:W-:Y:S01]  /*4e40*/  HFMA2.MMA R44, R56, R15, R14 ;  /* 0x0000000f382c7235 */ /* 0x000fe2000000000e */
[----:B-----5:R-:W-:Y:S01]  /*4e50*/  HMUL2 R21, R54, R21 ;  /* 0x0000001536157232 */ /* 0x020fe20000000000 */
[----:B------:R-:W-:Y:S01]  /*4e60*/  LEA R12, P2, R13, R10, 0x1 ;  /* 0x0000000a0d0c7211 */ /* 0x000fe200078408ff */
[----:B------:R-:W-:Y:S01]  /*4e70*/  BSSY B2, `(.L_x_22416) ;  /* 0x000002b000027945 */ /* 0x000fe20003800000 */
[----:B------:R-:W-:Y:S01]  /*4e80*/  LEA.HI.X.SX32 R18, R50, R24, 0x1, P1 ;  /* 0x0000001832127211 */ /* 0x000fe200008f0eff */
[----:B------:R-:W-:Y:S01]  /*4e90*/  HFMA2 R45, R56, R19, R45 ;  /* 0x00000013382d7231 */ /* 0x000fe2000000002d */
[----:B------:R-:W-:Y:S01]  /*4ea0*/  IADD3 R16, P3, R49, R26, RZ ;  /* 0x0000001a31107210 */ /* 0x000fe20007f7e0ff */
[----:B------:R-:W-:Y:S01]  /*4eb0*/  HFMA2.MMA R21, R55, R20, R21 ;  /* 0x0000001437157235 */ /* 0x000fe20000000015 */
[----:B------:R-:W-:-:S02]  /*4ec0*/  LEA.HI.X R13, R13, R11, R18, 0x1, P2 ;  /* 0x0000000b0d0d7211 */ /* 0x000fc400010f0c12 */
[----:B------:R-:W-:Y:S02]  /*4ed0*/  LEA R20, P1, R16, R10, 0x1 ;  /* 0x0000000a10147211 */ /* 0x000fe400078208ff */
[----:B------:R-:W-:Y:S02]  /*4ee0*/  LEA.HI.X.SX32 R17, R49, R24, 0x1, P3 ;  /* 0x0000001831117211 */ /* 0x000fe400018f0eff */
[----:B------:R-:W5:Y:S03]  /*4ef0*/  LDG.E.128.CONSTANT R12, desc[UR10][R12.64] ;  /* 0x0000000a0c0c7981 */ /* 0x000f66000c1e9d00 */
[----:B------:R-:W-:-:S06]  /*4f00*/  HFMA2 R21, R57, R22, R21 ;  /* 0x0000001639157231 */ /* 0x000fcc0000000015 */
[----:B------:R-:W-:Y:S01]  /*4f10*/  HFMA2.MMA R46, R56, R23, R21 ;  /* 0x00000017382e7235 */ /* 0x000fe20000000015 */
[----:B------:R-:W-:Y:S10]  /*4f20*/  @P0 BRA `(.L_x_22417) ;  /* 0x00000000007c0947 */ /* 0x000ff40003800000 */
        /* <DEDUP_REMOVED lines=31> */
.L_x_22417:
[----:B------:R-:W-:Y:S05]  /*5120*/  BSYNC B2 ;  /* 0x0000000000027941 */ /* 0x000fea0003800000 */
.L_x_22416:
[----:B------:R-:W-:Y:S01]  /*5130*/  LEA.HI.X R21, R16, R11, R17, 0x1, P1 ;  /* 0x0000000b10157211 */ /* 0x000fe200008f0c11 */
[----:B-----5:R-:W-:Y:S01]  /*5140*/  HMUL2 R13, R54, R13 ;  /* 0x0000000d360d7232 */ /* 0x020fe20000000000 */
[----:B------:R-:W-:Y:S01]  /*5150*/  IADD3 R18, P2, R48, R26, RZ ;  /* 0x0000001a30127210 */ /* 0x000fe20007f5e0ff */
[----:B------:R-:W-:Y:S02]  /*5160*/  BSSY B2, `(.L_x_22418) ;  /* 0x0000026000027945 */ /* 0x000fe40003800000 */
[----:B------:R-:W-:Y:S01]  /*5170*/  HFMA2 R12, R55, R12, R13 ;  /* 0x0000000c370c7231 */ /* 0x000fe2000000000d */
[----:B------:R-:W5:Y:S01]  /*5180*/  LDG.E.128.CONSTANT R20, desc[UR10][R20.64] ;  /* 0x0000000a14147981 */ /* 0x000f62000c1e9d00 */
[----:B------:R-:W-:Y:S02]  /*5190*/  LEA R16, P1, R18, R10, 0x1 ;  /* 0x0000000a12107211 */ /* 0x000fe400078208ff */
[----:B------:R-:W-:-:S04]  /*51a0*/  LEA.HI.X.SX32 R13, R48, R24, 0x1, P2 ;  /* 0x00000018300d7211 */ /* 0x000fc800010f0eff */
[----:B------:R-:W-:Y:S01]  /*51b0*/  LEA.HI.X R17, R18, R11, R13, 0x1, P1 ;  /* 0x0000000b12117211 */ /* 0x000fe200008f0c0d */
[----:B------:R-:W-:Y:S06]  /*51c0*/  @P0 BRA `(.L_x_22419) ;  /* 0x00000000007c0947 */ /* 0x000fec0003800000 */
        /* <DEDUP_REMOVED lines=31> */
.L_x_22419:
[----:B------:R-:W-:Y:S05]  /*53c0*/  BSYNC B2 ;  /* 0x0000000000027941 */ /* 0x000fea0003800000 */
.L_x_22418:
[----:B------:R-:W5:Y:S02]  /*53d0*/  LDG.E.128.CONSTANT R16, desc[UR10][R16.64] ;  /* 0x0000000a10107981 */ /* 0x000f64000c1e9d00 */
[----:B-----5:R-:W-:Y:S01]  /*53e0*/  HFMA2.MMA R21, R54, R21, -RZ ;  /* 0x0000001536157235 */ /* 0x020fe200001000ff */
[----:B------:R-:W-:Y:S01]  /*53f0*/  BSSY B2, `(.L_x_22420) ;  /* 0x0000023000027945 */ /* 0x000fe20003800000 */
[----:B------:R-:W-:-:S08]  /*5400*/  HFMA2.MMA R53, R57, R14, R12 ;  /* 0x0000000e39357235 */ /* 0x000fd0000000000c */
[----:B------:R-:W-:Y:S01]  /*5410*/  HFMA2 R20, R55, R20, R21 ;  /* 0x0000001437147231 */ /* 0x000fe20000000015 */
[----:B------:R-:W-:Y:S06]  /*5420*/  @P0 BRA `(.L_x_22421) ;  /* 0x00000000007c0947 */ /* 0x000fec0003800000 */
        /* <DEDUP_REMOVED lines=31> */
.L_x_22421:
[----:B------:R-:W-:Y:S05]  /*5620*/  BSYNC B2 ;  /* 0x0000000000027941 */ /* 0x000fea0003800000 */
.L_x_22420:
[----:B------:R-:W-:Y:S01]  /*5630*/  IADD3 R13, P1, R43, R26, RZ ;  /* 0x0000001a2b0d7210 */ /* 0x000fe20007f3e0ff */
[----:B------:R-:W-:Y:S01]  /*5640*/  HFMA2 R53, R56, R15, R53 ;  /* 0x0000000f38357231 */ /* 0x000fe20000000035 */
[----:B------:R-:W-:Y:S01]  /*5650*/  HFMA2.MMA R22, R57, R22, R20 ;  /* 0x0000001639167235 */ /* 0x000fe20000000014 */
[----:B------:R-:W-:Y:S01]  /*5660*/  HMUL2 R17, R54, R17 ;  /* 0x0000001136117232 */ /* 0x000fe20000000000 */
[----:B------:R-:W-:Y:S02]  /*5670*/  LEA R12, P2, R13, R10, 0x1 ;  /* 0x0000000a0d0c7211 */ /* 0x000fe400078408ff */
[----:B------:R-:W-:-:S03]  /*5680*/  LEA.HI.X.SX32 R14, R43, R24, 0x1, P1 ;  /* 0x000000182b0e7211 */ /* 0x000fc600008f0eff */
[----:B------:R-:W-:Y:S01]  /*5690*/  HFMA2.MMA R17, R55, R16, R17 ;  /* 0x0000001037117235 */ /* 0x000fe20000000011 */
[----:B------:R-:W-:-:S06]  /*56a0*/  LEA.HI.X R13, R13, R11, R14, 0x1, P2 ;  /* 0x0000000b0d0d7211 */ /* 0x000fcc00010f0c0e */
[----:B------:R-:W5:Y:S01]  /*56b0*/  LDG.E.128.CONSTANT R12, desc[UR10][R12.64] ;  /* 0x0000000a0c0c7981 */ /* 0x000f62000c1e9d00 */
[----:B------:R-:W-:Y:S02]  /*56c0*/  BSSY B2, `(.L_x_22422) ;  /* 0x0000022000027945 */ /* 0x000fe40003800000 */
[----:B------:R-:W-:Y:S02]  /*56d0*/  HFMA2 R18, R57, R18, R17 ;  /* 0x0000001239127231 */ /* 0x000fe40000000011 */
        /* <DEDUP_REMOVED lines=32> */
.L_x_22423:
[----:B------:R-:W-:Y:S05]  /*58e0*/  BSYNC B2 ;  /* 0x0000000000027941 */ /* 0x000fea0003800000 */
.L_x_22422:
[----:B-----5:R-:W-:-:S06]  /*58f0*/  HMUL2 R20, R54, R13 ;  /* 0x0000000d36147232 */ /* 0x020fcc0000000000 */
[----:B------:R-:W-:Y:S01]  /*5900*/  HFMA2.MMA R20, R55, R12, R20 ;  /* 0x0000000c37147235 */ /* 0x000fe20000000014 */
[----:B------:R-:W-:-:S04]  /*5910*/  IADD3 R12, P1, R42, R26, RZ ;  /* 0x0000001a2a0c7210 */ /* 0x000fc80007f3e0ff */
[----:B------:R-:W-:Y:S02]  /*5920*/  LEA R16, P2, R12, R10, 0x1 ;  /* 0x0000000a0c107211 */ /* 0x000fe400078408ff */
[----:B------:R-:W-:Y:S01]  /*5930*/  LEA.HI.X.SX32 R13, R42, R24, 0x1, P1 ;  /* 0x000000182a0d7211 */ /* 0x000fe200008f0eff */
[----:B------:R-:W-:Y:S01]  /*5940*/  BSSY B2, `(.L_x_22424) ;  /* 0x0000028000027945 */ /* 0x000fe20003800000 */
[-C--:B------:R-:W-:Y:S01]  /*5950*/  IADD3 R25, P1, R41, R26.reuse, RZ ;  /* 0x0000001a29197210 */ /* 0x080fe20007f3e0ff */
[----:B------:R-:W-:Y:S01]  /*5960*/  HFMA2 R14, R57, R14, R20 ;  /* 0x0000000e390e7231 */ /* 0x000fe20000000014 */
[----:B------:R-:W-:Y:S01]  /*5970*/  LEA.HI.X R17, R12, R11, R13, 0x1, P2 ;  /* 0x0000000b0c117211 */ /* 0x000fe200010f0c0d */
[----:B------:R-:W-:Y:S01]  /*5980*/  HFMA2.MMA R13, R56, R19, R18 ;  /* 0x00000013380d7235 */ /* 0x000fe20000000012 */
[----:B------:R-:W-:Y:S01]  /*5990*/  IADD3 R26, P2, R39, R26, RZ ;  /* 0x0000001a271a7210 */ /* 0x000fe20007f5e0ff */
[----:B------:R-:W-:-:S03]  /*59a0*/  HFMA2 R12, R56, R23, R22 ;  /* 0x00000017380c7231 */ /* 0x000fc60000000016 */
[----:B------:R-:W5:Y:S01]  /*59b0*/  LDG.E.128.CONSTANT R16, desc[UR10][R16.64] ;  /* 0x0000000a10107981 */ /* 0x000f62000c1e9d00 */
[----:B------:R-:W-:Y:S08]  /*59c0*/  @P0 BRA `(.L_x_22425) ;  /* 0x00000000007c0947 */ /* 0x000ff00003800000 */
        /* <DEDUP_REMOVED lines=31> */
.L_x_22425:
[----:B------:R-:W-:Y:S05]  /*5bc0*/  BSYNC B2 ;  /* 0x0000000000027941 */ /* 0x000fea0003800000 */
.L_x_22424:
[----:B------:R-:W-:Y:S01]  /*5bd0*/  LEA R20, P3, R26, R10, 0x1 ;  /* 0x0000000a1a147211 */ /* 0x000fe200078608ff */
[----:B-----5:R-:W-:Y:S01]  /*5be0*/  HMUL2 R17, R54, R17 ;  /* 0x0000001136117232 */ /* 0x020fe20000000000 */
[----:B------:R-:W-:-:S04]  /*5bf0*/  LEA.HI.X.SX32 R21, R39, R24, 0x1, P2 ;  /* 0x0000001827157211 */ /* 0x000fc800010f0eff */
[----:B------:R-:W-:Y:S01]  /*5c00*/  LEA.HI.X R21, R26, R11, R21, 0x1, P3 ;  /* 0x0000000b1a157211 */ /* 0x000fe200018f0c15 */
[----:B------:R-:W-:-:S05]  /*5c10*/  HFMA2.MMA R16, R55, R16, R17 ;  /* 0x0000001037107235 */ /* 0x000fca0000000011 */
[----:B------:R-:W5:Y:S01]  /*5c20*/  LDG.E.128.CONSTANT R20, desc[UR10][R20.64] ;  /* 0x0000000a14147981 */ /* 0x000f62000c1e9d00 */
[----:B------:R-:W-:Y:S01]  /*5c30*/  LEA R10, P2, R25, R10, 0x1 ;  /* 0x0000000a190a7211 */ /* 0x000fe200078408ff */
[----:B------:R-:W-:Y:S01]  /*5c40*/  HFMA2.MMA R14, R56, R15, R14 ;  /* 0x0000000f380e7235 */ /* 0x000fe2000000000e */
[----:B------:R-:W-:Y:S02]  /*5c50*/  LEA.HI.X.SX32 R24, R41, R24, 0x1, P1 ;  /* 0x0000001829187211 */ /* 0x000fe400008f0eff */
[----:B------:R-:W-:Y:S02]  /*5c60*/  HFMA2 R16, R57, R18, R16 ;  /* 0x0000001239107231 */ /* 0x000fe40000000010 */
[----:B------:R-:W-:Y:S01]  /*5c70*/  HADD2.F32 R15, -RZ, R44.H1_H1 ;  /* 0x3000002cff0f7230 */ /* 0x000fe20000004100 */
[----:B------:R-:W-:Y:S01]  /*5c80*/  LEA.HI.X R11, R25, R11, R24, 0x1, P2 ;  /* 0x0000000b190b7211 */ /* 0x000fe200010f0c18 */
[----:B------:R-:W-:Y:S02]  /*5c90*/  HFMA2 R19, R56, R19, R16 ;  /* 0x0000001338137231 */ /* 0x000fe40000000010 */
[----:B------:R-:W-:-:S02]  /*5ca0*/  HADD2.F32 R16, -RZ, R44.H0_H0 ;  /* 0x2000002cff107230 */ /* 0x000fc40000004100 */
[--C-:B------:R-:W-:Y:S01]  /*5cb0*/  HADD2.F32 R17, -RZ, R45.reuse.H0_H0 ;  /* 0x2000002dff117230 */ /* 0x100fe20000004100 */
[----:B------:R0:W5:Y:S01]  /*5cc0*/  LDG.E.128.CONSTANT R24, desc[UR10][R10.64] ;  /* 0x0000000a0a187981 */ /* 0x000162000c1e9d00 */
[----:B------:R-:W-:Y:S02]  /*5cd0*/  HADD2.F32 R18, -RZ, R45.H1_H1 ;  /* 0x3000002dff127230 */ /* 0x000fe40000004100 */
[----:B------:R-:W-:Y:S01]  /*5ce0*/  FADD.FTZ R16, R16, R15 ;  /* 0x0000000f10107221 */ /* 0x000fe20000010000 */
[----:B------:R-:W-:Y:S02]  /*5cf0*/  BSSY B2, `(.L_x_22426) ;  /* 0x0000034000027945 */ /* 0x000fe40003800000 */
[----:B------:R-:W-:Y:S01]  /*5d00*/  FADD.FTZ R15, R17, R18 ;  /* 0x00000012110f7221 */ /* 0x000fe20000010000 */
[--C-:B------:R-:W-:Y:S02]  /*5d10*/  HADD2.F32 R17, -RZ, R46.reuse.H0_H0 ;  /* 0x2000002eff117230 */ /* 0x100fe40000004100 */
[----:B------:R-:W-:-:S02]  /*5d20*/  HADD2.F32 R46, -RZ, R46.H1_H1 ;  /* 0x3000002eff2e7230 */ /* 0x000fc40000004100 */
[--C-:B0-----:R-:W-:Y:S02]  /*5d30*/  HADD2.F32 R11, -RZ, R53.reuse.H0_H0 ;  /* 0x20000035ff0b7230 */ /* 0x101fe40000004100 */
        /* <DEDUP_REMOVED lines=11> */
[--C-:B------:R-:W-:Y:S02]  /*5df0*/  HADD2.F32 R18, -RZ, R19.reuse.H0_H0 ;  /* 0x20000013ff127230 */ /* 0x100fe40000004100 */
[----:B------:R-:W-:-:S02]  /*5e00*/  HADD2.F32 R19, -RZ, R19.H1_H1 ;  /* 0x30000013ff137230 */ /* 0x000fc40000004100 */
[----:B------:R-:W-:-:S03]  /*5e10*/  FADD.FTZ R14, R17, R14 ;  /* 0x0000000e110e7221 */ /* 0x000fc60000010000 */
        /* <DEDUP_REMOVED lines=19> */
[----:B------:R-:W-:-:S02]  /*5f50*/  IADD3 R44, R40, 0x6, RZ ;  /* 0x00000006282c7810 */ /* 0x000fc40007ffe0ff */
[----:B------:R-:W-:Y:S02]  /*5f60*/  SEL R19, R19, RZ, !P4 ;  /* 0x000000ff13137207 */ /* 0x000fe40006000000 */
[----:B------:R-:W-:Y:S01]  /*5f70*/  ISETP.GE.AND P5, PT, R44, R59, PT ;  /* 0x0000003b2c00720c */ /* 0x000fe20003fa6270 */
[----:B------:R-:W-:Y:S01]  /*5f80*/  VIADD R44, R40, 0x7 ;  /* 0x00000007282c7836 */ /* 0x000fe20000000000 */
[----:B------:R-:W-:-:S04]  /*5f90*/  PRMT R26, R26, 0x5410, R19 ;  /* 0x000054101a1a7816 */ /* 0x000fc80000000013 */
[----:B------:R-:W-:Y:S02]  /*5fa0*/  ISETP.GE.AND P6, PT, R44, R59, PT ;  /* 0x0000003b2c00720c */ /* 0x000fe40003fc6270 */
[----:B------:R-:W-:-:S04]  /*5fb0*/  IADD3 R44, R40, 0x1, RZ ;  /* 0x00000001282c7810 */ /* 0x000fc80007ffe0ff */
[----:B------:R-:W-:Y:S02]  /*5fc0*/  ISETP.GE.AND P2, PT, R44, R59, PT ;  /* 0x0000003b2c00720c */ /* 0x000fe40003f46270 */
[C---:B------:R-:W-:Y:S02]  /*5fd0*/  PRMT R44, R27.reuse, 0x7632, R44 ;  /* 0x000076321b2c7816 */ /* 0x040fe4000000002c */
[----:B------:R-:W-:Y:S02]  /*5fe0*/  SEL R27, R27, RZ, !P5 ;  /* 0x000000ff1b1b7207 */ /* 0x000fe40006800000 */
[----:B------:R-:W-:Y:S02]  /*5ff0*/  SEL R44, R44, RZ, !P6 ;  /* 0x000000ff2c2c7207 */ /* 0x000fe40007000000 */
[----:B------:R-:W-:Y:S02]  /*6000*/  SEL R17, R17, RZ, !P2 ;  /* 0x000000ff11117207 */ /* 0x000fe40005000000 */
[----:B------:R-:W-:-:S02]  /*6010*/  PRMT R27, R27, 0x5410, R44 ;  /* 0x000054101b1b7816 */ /* 0x000fc4000000002c */
[----:B------:R-:W-:-:S07]  /*6020*/  PRMT R24, R24, 0x5410, R17 ;  /* 0x0000541018187816 */ /* 0x000fce0000000011 */
.L_x_22427:
[----:B------:R-:W-:Y:S05]  /*6030*/  BSYNC B2 ;  /* 0x0000000000027941 */ /* 0x000fea0003800000 */
.L_x_22426:
[----:B------:R-:W-:Y:S01]  /*6040*/  BSSY B2, `(.L_x_22428) ;  /* 0x0000022000027945 */ /* 0x000fe20003800000 */
[----:B-----5:R-:W-:-:S03]  /*6050*/  HMUL2 R25, R54, R25 ;  /* 0x0000001936197232 */ /* 0x020fc60000000000 */
[----:B------:R-:W-:Y:S05]  /*6060*/  @P0 BRA `(.L_x_22429) ;  /* 0x00000000007c0947 */ /* 0x000fea0003800000 */
[C---:B------:R-:W-:Y:S01]  /*6070*/  VIADD R44, R40.reuse, 0x1 ;  /* 0x00000001282c7836 */ /* 0x040fe20000000000 */
[----:B------:R-:W-:Y:S02]  /*6080*/  PRMT R19, R21, 0x7632, R19 ;  /* 0x0000763215137816 */ /* 0x000fe40000000013 */
[-C--:B------:R-:W-:Y:S02]  /*6090*/  ISETP.GE.AND P0, PT, R40, R59.reuse, PT ;  /* 0x0000003b2800720c */ /* 0x080fe40003f06270 */
        /* <DEDUP_REMOVED lines=10> */
[----:B------:R-:W-:Y:S02]  /*6140*/  PRMT R20, R20, 0x5410, R17 ;  /* 0x0000541014147816 */ /* 0x000fe40000000011 */
[----:B------:R-:W-:-:S02]  /*6150*/  PRMT R21, R44, 0x5410, R19 ;  /* 0x000054102c157816 */ /* 0x000fc40000000013 */
        /* <DEDUP_REMOVED lines=8> */
[----:B------:R-:W-:Y:S02]  /*61e0*/  SEL R17, R17, RZ, !P1 ;  /* 0x000000ff11117207 */ /* 0x000fe40004800000 */
[----:B------:R-:W-:Y:S01]  /*61f0*/  ISETP.GE.AND P2, PT, R44, R59, PT ;  /* 0x0000003b2c00720c */ /* 0x000fe20003f46270 */
[----:B------:R-:W-:Y:S01]  /*6200*/  VIADD R44, R40, 0x7 ;  /* 0x00000007282c7836 */ /* 0x000fe20000000000 */
[----:B------:R-:W-:-:S04]  /*6210*/  PRMT R22, R22, 0x5410, R17 ;  /* 0x0000541016167816 */ /* 0x000fc80000000011 */
[----:B------:R-:W-:Y:S02]  /*6220*/  ISETP.GE.AND P3, PT, R44, R59, PT ;  /* 0x0000003b2c00720c */ /* 0x000fe40003f66270 */
[----:B------:R-:W-:Y:S02]  /*6230*/  SEL R44, R23, RZ, !P2 ;  /* 0x000000ff172c7207 */ /* 0x000fe40005000000 */
[----:B------:R-:W-:-:S04]  /*6240*/  SEL R19, R19, RZ, !P3 ;  /* 0x000000ff13137207 */ /* 0x000fc80005800000 */
[----:B------:R-:W-:-:S07]  /*6250*/  PRMT R23, R44, 0x5410, R19 ;  /* 0x000054102c177816 */ /* 0x000fce0000000013 */
.L_x_22429:
[----:B------:R-:W-:Y:S05]  /*6260*/  BSYNC B2 ;  /* 0x0000000000027941 */ /* 0x000fea0003800000 */
.L_x_22428:
        /* <DEDUP_REMOVED lines=10> */
[----:B------:R-:W-:-:S02]  /*6310*/  FADD.FTZ R3, R3, R18 ;  /* 0x0000001203037221 */ /* 0x000fc40000010000 */
[----:B------:R-:W-:-:S04]  /*6320*/  HFMA2 R21, R55, R20, R21 ;  /* 0x0000001437157231 */ /* 0x000fc80000000015 */
[----:B------:R-:W-:Y:S01]  /*6330*/  HFMA2.MMA R25, R56, R27, R25 ;  /* 0x0000001b38197235 */ /* 0x000fe20000000019 */
[----:B------:R-:W-:-:S04]  /*6340*/  HFMA2 R21, R57, R22, R21 ;  /* 0x0000001639157231 */ /* 0x000fc80000000015 */
[----:B------:R-:W-:-:S05]  /*6350*/  HFMA2 R21, R56, R23, R21 ;  /* 0x0000001738157231 */ /* 0x000fca0000000015 */
[--C-:B------:R-:W-:Y:S02]  /*6360*/  HADD2.F32 R10, -RZ, R25.reuse.H0_H0 ;  /* 0x20000019ff0a7230 */ /* 0x100fe40000004100 */
[----:B------:R-:W-:Y:S02]  /*6370*/  HADD2.F32 R25, -RZ, R25.H1_H1 ;  /* 0x30000019ff197230 */ /* 0x000fe40000004100 */
[--C-:B------:R-:W-:Y:S02]  /*6380*/  HADD2.F32 R15, -RZ, R21.reuse.H0_H0 ;  /* 0x20000015ff0f7230 */ /* 0x100fe40000004100 */
[----:B------:R-:W-:Y:S02]  /*6390*/  HADD2.F32 R16, -RZ, R21.H1_H1 ;  /* 0x30000015ff107230 */ /* 0x000fe40000004100 */
[----:B------:R-:W-:-:S03]  /*63a0*/  FADD.FTZ R25, R10, R25 ;  /* 0x000000190a197221 */ /* 0x000fc60000010000 */
[----:B------:R-:W-:Y:S01]  /*63b0*/  FADD.FTZ R16, R15, R16 ;  /* 0x000000100f107221 */ /* 0x000fe20000010000 */
[----:B------:R-:W-:-:S03]  /*63c0*/  FADD.FTZ R6, R6, R25 ;  /* 0x0000001906067221 */ /* 0x000fc60000010000 */
[----:B------:R-:W-:-:S07]  /*63d0*/  FADD.FTZ R7, R7, R16 ;  /* 0x0000001007077221 */ /* 0x000fce0000010000 */
.L_x_22409:
[----:B------:R-:W-:Y:S05]  /*63e0*/  BSYNC B0 ;  /* 0x0000000000007941 */ /* 0x000fea0003800000 */
.L_x_22408:
        /* <DEDUP_REMOVED lines=9> */
.L_x_22407:
[----:B------:R-:W-:Y:S05]  /*6480*/  BSYNC B1 ;  /* 0x0000000000017941 */ /* 0x000fea0003800000 */
.L_x_22405:
        /* <DEDUP_REMOVED lines=8> */
[----:B------:R-:W5:Y:S03]  /*6510*/  S2R R19, SR_TID.X ;  /* 0x0000000000137919 */ /* 0x000f660000002100 */
        /* <DEDUP_REMOVED lines=12> */
[----:B-----5:R-:W-:-:S03]  /*65e0*/  FADD.FTZ R29, R10, R29 ;  /* 0x0000001d0a1d7221 */ /* 0x020fc60000010000 */
[----:B------:R-:W5:Y:S01]  /*65f0*/  SHFL.BFLY PT, R9, R4, 0x1, 0x1f ;  /* 0x0c201f0004097f89 */ /* 0x000f6200000e0000 */
[----:B------:R-:W-:Y:S01]  /*6600*/  FADD.FTZ R31, R8, R31 ;  /* 0x0000001f081f7221 */ /* 0x000fe20000010000 */
[----:B------:R-:W-:Y:S02]  /*6610*/  SHF.R.S32.HI R22, RZ, 0x1f, R19 ;  /* 0x0000001fff167819 */ /* 0x000fe40000011413 */
[----:B------:R-:W5:Y:S01]  /*6620*/  SHFL.BFLY PT, R10, R11, 0x1, 0x1f ;  /* 0x0c201f000b0a7f89 */ /* 0x000f6200000e0000 */
[----:B0-----:R-:W-:Y:S01]  /*6630*/  FADD.FTZ R15, R15, R6 ;  /* 0x000000060f0f7221 */ /* 0x001fe20000010000 */
[----:B------:R-:W-:Y:S02]  /*6640*/  LEA.HI R21, R22, R19, RZ, 0x5 ;  /* 0x0000001316157211 */ /* 0x000fe400078f28ff */
[----:B------:R-:W0:Y:S01]  /*6650*/  SHFL.BFLY PT, R8, R33, 0x1, 0x1f ;  /* 0x0c201f0021087f89 */ /* 0x000e2200000e0000 */
[----:B------:R-:W-:Y:S01]  /*6660*/  IADD3 R2, R19, 0x1f, RZ ;  /* 0x0000001f13027810 */ /* 0x000fe20007ffe0ff */
[----:B-1----:R-:W-:Y:S01]  /*6670*/  FADD.FTZ R13, R13, R30 ;  /* 0x0000001e0d0d7221 */ /* 0x002fe20000010000 */
[----:B------:R-:W-:Y:S01]  /*6680*/  LOP3.LUT R6, R21, 0xffffffe0, RZ, 0xc0, !PT ;  /* 0xffffffe015067812 */ /* 0x000fe200078ec0ff */
[----:B------:R-:W1:Y:S01]  /*6690*/  SHFL.BFLY PT, R12, R31, 0x1, 0x1f ;  /* 0x0c201f001f0c7f89 */ /* 0x000e6200000e0000 */
[----:B--2---:R-:W-:Y:S01]  /*66a0*/  FADD.FTZ R18, R18, R3 ;  /* 0x0000000312127221 */ /* 0x004fe20000010000 */
[----:B------:R-:W-:Y:S01]  /*66b0*/  BAR.SYNC.DEFER_BLOCKING 0x0 ;  /* 0x0000000000007b1d */ /* 0x000fe20000010000 */
[----:B---3--:R-:W-:Y:S01]  /*66c0*/  FADD.FTZ R17, R20, R7 ;  /* 0x0000000714117221 */ /* 0x008fe20000010000 */
[----:B------:R-:W-:Y:S01]  /*66d0*/  IMAD.IADD R23, R19, 0x1, -R6 ;  /* 0x0000000113177824 */ /* 0x000fe200078e0a06 */
[----:B------:R-:W-:Y:S01]  /*66e0*/  ISETP.GT.U32.AND P3, PT, R2, 0x3e, PT ;  /* 0x0000003e0200780c */ /* 0x000fe20003f64070 */
[----:B----4-:R-:W-:Y:S01]  /*66f0*/  FADD.FTZ R2, R0, R5 ;  /* 0x0000000500027221 */ /* 0x010fe20000010000 */
[----:B------:R-:W-:-:S02]  /*6700*/  SHF.R.S32.HI R21, RZ, 0x5, R21 ;  /* 0x00000005ff157819 */ /* 0x000fc40000011415 */
[----:B------:R-:W-:Y:S01]  /*6710*/  LOP3.LUT R6, R23, 0x3, RZ, 0xc0, !PT ;  /* 0x0000000317067812 */ /* 0x000fe200078ec0ff */
[----:B-----5:R-:W-:Y:S01]  /*6720*/  FADD.FTZ R5, R4, R9 ;  /* 0x0000000904057221 */ /* 0x020fe20000010000 */
[----:B------:R-:W2:Y:S02]  /*6730*/  SHFL.BFLY PT, R14, R13, 0x1, 0x1f ;  /* 0x0c201f000d0e7f89 */ /* 0x000ea400000e0000 */
[----:B------:R-:W-:Y:S01]  /*6740*/  ISETP.NE.AND P2, PT, R6, RZ, PT ;  /* 0x000000ff0600720c */ /* 0x000fe20003f45270 */
[----:B------:R-:W-:Y:S01]  /*6750*/  FADD.FTZ R3, R11, R10 ;  /* 0x0000000a0b037221 */ /* 0x000fe20000010000 */
[----:B------:R-:W3:Y:S01]  /*6760*/  SHFL.BFLY PT, R16, R29, 0x1, 0x1f ;  /* 0x0c201f001d107f89 */ /* 0x000ee200000e0000 */
[----:B------:R-:W-:Y:S01]  /*6770*/  SHF.R.S32.HI R10, RZ, 0x1f, R23 ;  /* 0x0000001fff0a7819 */ /* 0x000fe20000011417 */
[----:B0-----:R-:W-:Y:S02]  /*6780*/  FADD.FTZ R0, R33, R8 ;  /* 0x0000000821007221 */ /* 0x001fe40000010000 */
[----:B------:R-:W0:Y:S01]  /*6790*/  SHFL.BFLY PT, R9, R18, 0x1, 0x1f ;  /* 0x0c201f0012097f89 */ /* 0x000e2200000e0000 */
[----:B------:R-:W-:-:S02]  /*67a0*/  LOP3.LUT R8, R19, 0xffffffc0, RZ, 0xc0, !PT ;  /* 0xffffffc013087812 */ /* 0x000fc400078ec0ff */
[----:B------:R-:W-:Y:S01]  /*67b0*/  LEA.HI R10, R10, R23, RZ, 0x2 ;  /* 0x000000170a0a7211 */ /* 0x000fe200078f10ff */
[----:B------:R-:W4:Y:S01]  /*67c0*/  SHFL.BFLY PT, R20, R15, 0x1, 0x1f ;  /* 0x0c201f000f147f89 */ /* 0x000f2200000e0000 */
[----:B------:R-:W-:Y:S01]  /*67d0*/  ISETP.NE.OR P5, PT, R8, 0x40, P2 ;  /* 0x000000400800780c */ /* 0x000fe200017a5670 */
[----:B-1----:R-:W-:Y:S01]  /*67e0*/  FADD.FTZ R4, R31, R12 ;  /* 0x0000000c1f047221 */ /* 0x002fe20000010000 */
[----:B------:R-:W-:Y:S01]  /*67f0*/  SHF.R.S32.HI R10, RZ, 0x2, R10 ;  /* 0x00000002ff0a7819 */ /* 0x000fe2000001140a */
[----:B------:R-:W1:Y:S01]  /*6800*/  SHFL.BFLY PT, R22, R17, 0x1, 0x1f ;  /* 0x0c201f0011167f89 */ /* 0x000e6200000e0000 */
[C---:B------:R-:W-:Y:S02]  /*6810*/  LOP3.LUT R8, R19.reuse, 0xffffffe0, RZ, 0xc0, !PT ;  /* 0xffffffe013087812 */ /* 0x040fe400078ec0ff */
[----:B------:R-:W-:Y:S01]  /*6820*/  ISETP.GT.OR P0, PT, R19, 0x3f, P2 ;  /* 0x0000003f1300780c */ /* 0x000fe20001704670 */
[----:B------:R-:W-:Y:S01]  /*6830*/  IMAD R12, R21, 0x50, R10 ;  /* 0x00000050150c7824 */ /* 0x000fe200078e020a */
[----:B------:R-:W-:-:S02]  /*6840*/  ISETP.NE.OR P4, PT, R8, 0x20, P2 ;  /* 0x000000200800780c */ /* 0x000fc40001785670 */
[----:B------:R-:W-:Y:S01]  /*6850*/  ISETP.GT.OR P1, PT, R19, 0x1f, P2 ;  /* 0x0000001f1300780c */ /* 0x000fe20001724670 */
[----:B--2---:R-:W-:Y:S01]  /*6860*/  FADD.FTZ R7, R13, R14 ;  /* 0x0000000e0d077221 */ /* 0x004fe20000010000 */
[----:B------:R-:W-:Y:S01]  /*6870*/  LEA R12, R12, UR4, 0x2 ;  /* 0x000000040c0c7c11 */ /* 0x000fe2000f8e10ff */
[----:B---3--:R-:W-:Y:S01]  /*6880*/  FADD.FTZ R6, R29, R16 ;  /* 0x000000101d067221 */ /* 0x008fe20000010000 */
[----:B0-----:R-:W-:Y:S01]  /*6890*/  FADD.FTZ R9, R18, R9 ;  /* 0x0000000912097221 */ /* 0x001fe20000010000 */
[----:B----4-:R-:W-:Y:S01]  /*68a0*/  FADD.FTZ R8, R15, R20 ;  /* 0x000000140f087221 */ /* 0x010fe20000010000 */
        /* <DEDUP_REMOVED lines=12> */
.L_x_22432:
[----:B------:R-:W-:Y:S05]  /*6970*/  BSYNC B0 ;  /* 0x0000000000007941 */ /* 0x000fea0003800000 */
.L_x_22431:
        /* <DEDUP_REMOVED lines=23> */
.L_x_22434:
[----:B------:R-:W-:Y:S05]  /*6af0*/  BSYNC B0 ;  /* 0x0000000000007941 */ /* 0x000fea0003800000 */
.L_x_22433:
        /* <DEDUP_REMOVED lines=13> */
.L_x_22436:
[----:B------:R-:W-:Y:S05]  /*6bd0*/  BSYNC B0 ;  /* 0x0000000000007941 */ /* 0x000fea0003800000 */
.L_x_22435:
        /* <DEDUP_REMOVED lines=23> */
.L_x_22438:
[----:B------:R-:W-:Y:S05]  /*6d50*/  BSYNC B0 ;  /* 0x0000000000007941 */ /* 0x000fea0003800000 */
.L_x_22437:
        /* <DEDUP_REMOVED lines=54> */
[----:B------:R-:W-:Y:S02]  /*70c0*/  IADD3 R10, R10, 0x48, RZ ;  /* 0x000000480a0a7810 */ /* 0x000fe40007ffe0ff */
[----:B------:R-:W-:Y:S02]  /*70d0*/  LEA.HI.X R25, R25, UR9, R28, 0x1, P0 ;  /* 0x0000000919197c11 */ /* 0x000fe400080f0c1c */
[----:B------:R-:W-:Y:S02]  /*70e0*/  IADD3 R31, P0, R26, UR4, RZ ;  /* 0x000000041a1f7c10 */ /* 0x000fe4000ff1e0ff */
[----:B------:R-:W-:Y:S02]  /*70f0*/  F2FP.F16.F32.PACK_AB R2, R5, R2 ;  /* 0x000000020502723e */ /* 0x000fe400000000ff */
[----:B------:R-:W-:Y:S02]  /*7100*/  IADD3 R5, P2, R10, UR4, RZ ;  /* 0x000000040a057c10 */ /* 0x000fe4000ff5e0ff */
[----:B------:R-:W-:Y:S01]  /*7110*/  IADD3 R29, P1, R27, UR4, RZ ;  /* 0x000000041b1d7c10 */ /* 0x000fe2000ff3e0ff */
[----:B------:R0:W-:Y:S01]  /*7120*/  STG.E.U16 desc[UR10][R12.64], R2 ;  /* 0x000000020c007986 */ /* 0x0001e2000c10150a */
[----:B------:R-:W-:-:S02]  /*7130*/  LEA.HI.X.SX32 R34, R26, UR7, 0x1, P0 ;  /* 0x000000071a227c11 */ /* 0x000fc400080f0eff */
[----:B------:R-:W-:Y:S02]  /*7140*/  LEA R26, P0, R31, UR8, 0x1 ;  /* 0x000000081f1a7c11 */ /* 0x000fe4000f8008ff */
[----:B------:R-:W-:Y:S02]  /*7150*/  LEA.HI.X.SX32 R10, R10, UR7, 0x1, P2 ;  /* 0x000000070a0a7c11 */ /* 0x000fe400090f0eff */
[----:B------:R-:W-:Y:S02]  /*7160*/  LEA R30, P2, R5, UR8, 0x1 ;  /* 0x00000008051e7c11 */ /* 0x000fe4000f8408ff */
[----:B------:R-:W-:Y:S02]  /*7170*/  F2FP.F16.F32.PACK_AB R0, R3, R0 ;  /* 0x000000000300723e */ /* 0x000fe400000000ff */
[----:B------:R-:W-:Y:S02]  /*7180*/  LEA.HI.X.SX32 R32, R27, UR7, 0x1, P1 ;  /* 0x000000071b207c11 */ /* 0x000fe400088f0eff */
[----:B------:R-:W-:-:S02]  /*7190*/  LEA.HI.X R27, R31, UR9, R34, 0x1, P0 ;  /* 0x000000091f1b7c11 */ /* 0x000fc400080f0c22 */
[----:B------:R-:W-:Y:S02]  /*71a0*/  PRMT R3, R2, 0x7632, R3 ;  /* 0x0000763202037816 */ /* 0x000fe40000000003 */
[----:B------:R-:W-:Y:S02]  /*71b0*/  F2FP.F16.F32.PACK_AB R4, R7, R4 ;  /* 0x000000040704723e */ /* 0x000fe400000000ff */
[----:B------:R-:W-:Y:S01]  /*71c0*/  LEA.HI.X R31, R5, UR9, R10, 0x1, P2 ;  /* 0x00000009051f7c11 */ /* 0x000fe200090f0c0a */
[----:B------:R1:W-:Y:S01]  /*71d0*/  STG.E.U16 desc[UR10][R14.64], R3 ;  /* 0x000000030e007986 */ /* 0x0003e2000c10150a */
[----:B------:R-:W-:Y:S02]  /*71e0*/  PRMT R5, R0, 0x7632, R5 ;  /* 0x0000763200057816 */ /* 0x000fe40000000005 */
[----:B------:R-:W-:Y:S01]  /*71f0*/  F2FP.F16.F32.PACK_AB R6, R9, R6 ;  /* 0x000000060906723e */ /* 0x000fe200000000ff */
[----:B------:R-:W-:Y:S01]  /*7200*/  STG.E.U16 desc[UR10][R16.64], R0 ;  /* 0x0000000010007986 */ /* 0x000fe2000c10150a */
[----:B------:R-:W-:-:S02]  /*7210*/  LEA R28, P1, R29, UR8, 0x1 ;  /* 0x000000081d1c7c11 */ /* 0x000fc4000f8208ff */
[----:B------:R-:W-:Y:S01]  /*7220*/  PRMT R7, R4, 0x7632, R7 ;  /* 0x0000763204077816 */ /* 0x000fe20000000007 */
[----:B------:R-:W-:Y:S01]  /*7230*/  STG.E.U16 desc[UR10][R18.64], R5 ;  /* 0x0000000512007986 */ /* 0x000fe2000c10150a */
[----:B------:R-:W-:Y:S02]  /*7240*/  F2FP.F16.F32.PACK_AB R8, R11, R8 ;  /* 0x000000080b08723e */ /* 0x000fe400000000ff */
[----:B0-----:R-:W-:Y:S01]  /*7250*/  PRMT R13, R6, 0x7632, R13 ;  /* 0x00007632060d7816 */ /* 0x001fe2000000000d */
[----:B------:R-:W-:Y:S01]  /*7260*/  STG.E.U16 desc[UR10][R20.64], R4 ;  /* 0x0000000414007986 */ /* 0x000fe2000c10150a */
[----:B------:R-:W-:Y:S02]  /*7270*/  LEA.HI.X R29, R29, UR9, R32, 0x1, P1 ;  /* 0x000000091d1d7c11 */ /* 0x000fe400088f0c20 */
[----:B-1----:R-:W-:Y:S01]  /*7280*/  PRMT R15, R8, 0x7632, R15 ;  /* 0x00007632080f7816 */ /* 0x002fe2000000000f */
[----:B------:R-:W-:Y:S04]  /*7290*/  STG.E.U16 desc[UR10][R22.64], R7 ;  /* 0x0000000716007986 */ /* 0x000fe8000c10150a */
[----:B------:R-:W-:Y:S04]  /*72a0*/  STG.E.U16 desc[UR10][R24.64], R6 ;  /* 0x0000000618007986 */ /* 0x000fe8000c10150a */
[----:B------:R-:W-:Y:S04]  /*72b0*/  STG.E.U16 desc[UR10][R26.64], R13 ;  /* 0x0000000d1a007986 */ /* 0x000fe8000c10150a */
[----:B------:R-:W-:Y:S04]  /*72c0*/  STG.E.U16 desc[UR10][R28.64], R8 ;  /* 0x000000081c007986 */ /* 0x000fe8000c10150a */
[----:B------:R-:W-:Y:S01]  /*72d0*/  STG.E.U16 desc[UR10][R30.64], R15 ;  /* 0x0000000f1e007986 */ /* 0x000fe2000c10150a */
[----:B------:R-:W-:Y:S05]  /*72e0*/  EXIT ;  /* 0x000000000000794d */ /* 0x000fea0003800000 */
.L_x_22439:
        /* <DEDUP_REMOVED lines=9> */
.L_x_28419:


//--------------------- .text._ZN4vllm25paged_attention_v1_kernelIttLi64ELi32ELi128ELNS_18Fp8KVCacheDataTypeE0ELb1EEEvPT_PKS2_PKT0_S8_ifPKiSA_iPKfiiiSC_SC_iiiii --------------------------
	.section	.text._ZN4vllm25paged_attention_v1_kernelIttLi64ELi32ELi128ELNS_18Fp8KVCacheDataTypeE0ELb1EEEvPT_PKS2_PKT0_S8_ifPKiSA_iPKfiiiSC_SC_iiiii,"ax",@progbits
	.align	128
        .global         _ZN4vllm25paged_attention_v1_kernelIttLi64ELi32ELi128ELNS_18Fp8KVCacheDataTypeE0ELb1EEEvPT_PKS2_PKT0_S8_ifPKiSA_iPKfiiiSC_SC_iiiii
        .type           _ZN4vllm25paged_attention_v1_kernelIttLi64ELi32ELi128ELNS_18Fp8KVCacheDataTypeE0ELb1EEEvPT_PKS2_PKT0_S8_ifPKiSA_iPKfiiiSC_SC_iiiii,@function
        .size           _ZN4vllm25paged_attention_v1_kernelIttLi64ELi32ELi128ELNS_18Fp8KVCacheDataTypeE0ELb1EEEvPT_PKS2_PKT0_S8_ifPKiSA_iPKfiiiSC_SC_iiiii,(.L_x_28420 - _ZN4vllm25paged_attention_v1_kernelIttLi64ELi32ELi128ELNS_18Fp8KVCacheDataTypeE0ELb1EEEvPT_PKS2_PKT0_S8_ifPKiSA_iPKfiiiSC_SC_iiiii)
        .other          _ZN4vllm25paged_attention_v1_kernelIttLi64ELi32ELi128ELNS_18Fp8KVCacheDataTypeE0ELb1EEEvPT_PKS2_PKT0_S8_ifPKiSA_iPKfiiiSC_SC_iiiii,@"STO_CUDA_ENTRY STV_DEFAULT"
_ZN4vllm25paged_attention_v1_kernelIttLi64ELi32ELi128ELNS_18Fp8KVCacheDataTypeE0ELb1EEEvPT_PKS2_PKT0_S8_ifPKiSA_iPKfiiiSC_SC_iiiii:
.text._ZN4vllm25paged_attention_v1_kernelIttLi64ELi32ELi128ELNS_18Fp8KVCacheDataTypeE0ELb1EEEvPT_PKS2_PKT0_S8_ifPKiSA_iPKfiiiSC_SC_iiiii:
        /* <DEDUP_REMOVED lines=99> */
.L_x_22444:
[----:B------:R-:W-:Y:S02]  /*0630*/  IMAD.MOV.U32 R2, RZ, RZ, R15 ;  /* 0x000000ffff027224 */ /* 0x000fe400078e000f */
[----:B------:R-:W-:-:S05]  /*0640*/  IMAD.MOV.U32 R3, RZ, RZ, R16 ;  /* 0x000000ffff037224 */ /* 0x000fca00078e0010 */
[----:B------:R-:W2:Y:S01]  /*0650*/  LDG.E.128.CONSTANT R4, desc[UR10][R2.64] ;  /* 0x0000000a02047981 */ /* 0x000ea2000c1e9d00 */
[----:B------:R-:W-:Y:S01]  /*0660*/  IADD3 R10, R10, -0x1, RZ ;  /* 0xffffffff0a0a7810 */ /* 0x000fe20007ffe0ff */
[----:B------:R-:W-:Y:S01]  /*0670*/  VIADD R11, R11, 0x80 ;  /* 0x000000800b0b7836 */ /* 0x000fe20000000000 */
[----:B------:R-:W-:Y:S02]  /*0680*/  IADD3 R15, P2, R15, 0x800, RZ ;  /* 0x000008000f0f7810 */ /* 0x000fe40007f5e0ff */
[----:B------:R-:W-:-:S03]  /*0690*/  ISETP.NE.AND P1, PT, R10, RZ, PT ;  /* 0x000000ff0a00720c */ /* 0x000fc60003f25270 */
[----:B------:R-:W-:Y:S01]  /*06a0*/  IMAD.X R16, RZ, RZ, R16, P2 ;  /* 0x000000ffff107224 */ /* 0x000fe200010e0610 */
[----:B--2---:R0:W-:Y:S02]  /*06b0*/  STS.128 [R12], R4 ;  /* 0x000000040c007388 */ /* 0x0041e40000000c00 */
[----:B0-----:R-:W-:-:S07]  /*06c0*/  IADD3 R12, R12, 0x800, RZ ;  /* 0x000008000c0c7810 */ /* 0x001fce0007ffe0ff */
[----:B------:R-:W-:Y:S05]  /*06d0*/  @P1 BRA `(.L_x_22444) ;  /* 0xfffffffc00d41947 */ /* 0x000fea000383ffff */
.L_x_22443:
[----:B------:R-:W-:Y:S05]  /*06e0*/  BSYNC B1 ;  /* 0x0000000000017941 */ /* 0x000fea0003800000 */
.L_x_22442:
        /* <DEDUP_REMOVED lines=8> */
[----:B0-----:R-:W-:Y:S01]  /*0770*/  ULEA UR4, UR5, UR4, 0x18 ;  /* 0x0000000405047291 */ /* 0x001fe2000f8ec03f */
[----:B-1----:R-:W-:-:S05]  /*0780*/  LEA R25, P0, R8, R2, 0x1 ;  /* 0x0000000208197211 */ /* 0x002fca00078008ff */
[----:B------:R-:W-:Y:S02]  /*0790*/  LEA R2, R11, UR4, 0x4 ;  /* 0x000000040b027c11 */ /* 0x000fe4000f8e20ff */
[----:B------:R-:W-:-:S03]  /*07a0*/  LEA.HI.X R26, R8, R3, R13, 0x1, P0 ;  /* 0x00000003081a7211 */ /* 0x000fc600000f0c0d */
[----:B------:R-:W-:-:S07]  /*07b0*/  VIADD R24, R2, 0x1000 ;  /* 0x0000100002187836 */ /* 0x000fce0000000000 */
.L_x_22445:
        /* <DEDUP_REMOVED lines=17> */
.L_x_22441:
[----:B------:R-:W-:Y:S05]  /*08d0*/  BSYNC B0 ;  /* 0x0000000000007941 */ /* 0x000fea0003800000 */
.L_x_22440:
        /* <DEDUP_REMOVED lines=25> */
[----:B------:R-:W-:Y:S01]  /*0a70*/  IMAD.HI.U32 R3, R5, R3, R4 ;  /* 0x0000000305037227 */ /* 0x000fe200078e0004 */
[----:B------:R-:W-:-:S05]  /*0a80*/  MOV R5, R8 ;  /* 0x0000000800057202 */ /* 0x000fca0000000f00 */
        /* <DEDUP_REMOVED lines=8> */
[-C--:B------:R-:W-:Y:S02]  /*0b10*/  @!P1 IADD3 R5, R5, -R2.reuse, RZ ;  /* 0x8000000205059210 */ /* 0x080fe40007ffe0ff */
[----:B------:R-:W-:Y:S02]  /*0b20*/  @!P1 IADD3 R4, R4, 0x1, RZ ;  /* 0x0000000104049810 */ /* 0x000fe40007ffe0ff */
[----:B------:R-:W-:Y:S01]  /*0b30*/  ISETP.GE.U32.AND P0, PT, R5, R2, PT ;  /* 0x000000020500720c */ /* 0x000fe20003f06070 */
[----:B------:R-:W-:Y:S01]  /*0b40*/  @!P3 IMAD R5, R21, UR4, R0 ;  /* 0x000000041505bc24 */ /* 0x000fe2000f8e0200 */
[----:B------:R-:W-:Y:S01]  /*0b50*/  ISETP.NE.AND P1, PT, R9, RZ, PT ;  /* 0x000000ff0900720c */ /* 0x000fe20003f25270 */
[----:B------:R-:W-:Y:S02]  /*0b60*/  ULDC UR4, c[0x0][0x248] ;  /* 0x0000920000047ab9 */ /* 0x000fe40000000800 */
[----:B------:R-:W-:Y:S02]  /*0b70*/  @!P3 IMAD R5, R5, R6, RZ ;  /* 0x000000060505b224 */ /* 0x000fe400078e02ff */
[----:B------:R-:W-:-:S02]  /*0b80*/  IMAD R46, R46, UR4, RZ ;  /* 0x000000042e2e7c24 */ /* 0x000fc4000f8e02ff */
[----:B------:R-:W-:-:S03]  /*0b90*/  @P3 IMAD R5, R20, R11, RZ ;  /* 0x0000000b14053224 */ /* 0x000fc600078e02ff */
[----:B------:R-:W-:Y:S01]  /*0ba0*/  SHF.R.S32.HI R38, RZ, 0x1f, R46 ;  /* 0x0000001fff267819 */ /* 0x000fe2000001142e */
[----:B------:R-:W-:Y:S01]  /*0bb0*/  @P0 VIADD R4, R4, 0x1 ;  /* 0x0000000104040836 */ /* 0x000fe20000000000 */
[----:B------:R-:W-:Y:S02]  /*0bc0*/  ISETP.GE.AND P0, PT, R49, R8, PT ;  /* 0x000000083100720c */ /* 0x000fe40003f06270 */
[----:B------:R-:W-:Y:S01]  /*0bd0*/  IADD3 R5, R5, 0x1, RZ ;  /* 0x0000000105057810 */ /* 0x000fe20007ffe0ff */
[----:B------:R-:W-:Y:S01]  /*0be0*/  @!P2 IMAD.MOV R4, RZ, RZ, -R4 ;  /* 0x000000ffff04a224 */ /* 0x000fe200078e0a04 */
[----:B------:R-:W-:-:S09]  /*0bf0*/  @!P1 LOP3.LUT R4, RZ, R9, RZ, 0x33, !PT ;  /* 0x00000009ff049212 */ /* 0x000fd200078e33ff */
        /* <DEDUP_REMOVED lines=27> */
.L_x_22451:
        /* <DEDUP_REMOVED lines=62> */
[----:B------:R-:W4:Y:S01]  /*1190*/  LDG.E.128.CONSTANT R16, desc[UR10][R54.64+0x400] ;  /* 0x0004000a36107981 */ /* 0x000f22000c1e9d00 */
[--C-:B0-----:R-:W-:Y:S02]  /*11a0*/  HADD2.F32 R28, -RZ, R20.reuse.H0_H0 ;  /* 0x20000014ff1c7230 */ /* 0x101fe40000004100 */
[----:B------:R-:W-:-:S02]  /*11b0*/  HADD2.F32 R20, -RZ, R20.H1_H1 ;  /* 0x30000014ff147230 */ /* 0x000fc40000004100 */
        /* <DEDUP_REMOVED lines=16> */
[----:B------:R-:W2:Y:S01]  /*12c0*/  LDG.E.128.CONSTANT R28, desc[UR10][R54.64+0x600] ;  /* 0x0006000a361c7981 */ /* 0x000ea2000c1e9d00 */
[----:B------:R-:W-:Y:S02]  /*12d0*/  HADD2.F32 R21, -RZ, R21.H1_H1 ;  /* 0x30000015ff157230 */ /* 0x000fe40000004100 */
[----:B------:R-:W-:Y:S02]  /*12e0*/  HADD2.F32 R12, -RZ, R9.H1_H1 ;  /* 0x30000009ff0c7230 */ /* 0x000fe40000004100 */
[----:B------:R-:W-:-:S03]  /*12f0*/  HADD2.F32 R33, -RZ, R10.H0_H0 ;  /* 0x2000000aff217230 */ /* 0x000fc60000004100 */
[----:B------:R-:W-:Y:S01]  /*1300*/  FMUL.FTZ R9, R21, R12 ;  /* 0x0000000c15097220 */ /* 0x000fe20000410000 */
[--C-:B------:R-:W-:Y:S02]  /*1310*/  HADD2.F32 R12, -RZ, R22.reuse.H0_H0 ;  /* 0x20000016ff0c7230 */ /* 0x100fe40000004100 */
[----:B------:R-:W-:Y:S02]  /*1320*/  HADD2.F32 R21, -RZ, R22.H1_H1 ;  /* 0x30000016ff157230 */ /* 0x000fe40000004100 */
[----:B------:R-:W-:Y:S02]  /*1330*/  HADD2.F32 R22, -RZ, R10.H1_H1 ;  /* 0x3000000aff167230 */ /* 0x000fe40000004100 */
[----:B------:R-:W-:Y:S02]  /*1340*/  FMUL.FTZ R10, R12, R33 ;  /* 0x000000210c0a7220 */ /* 0x000fe40000410000 */
[----:B------:R-:W3:Y:S01]  /*1350*/  LDG.E.128.CONSTANT R32, desc[UR10][R54.64+0x800] ;  /* 0x0008000a36207981 */ /* 0x000ee2000c1e9d00 */
[----:B------:R-:W-:-:S02]  /*1360*/  HADD2.F32 R12, -RZ, R25.H1_H1 ;  /* 0x30000019ff0c7230 */ /* 0x000fc40000004100 */
[----:B------:R-:W-:Y:S01]  /*1370*/  FMUL.FTZ R21, R21, R22 ;  /* 0x0000001615157220 */ /* 0x000fe20000410000 */
        /* <DEDUP_REMOVED lines=9> */
[----:B------:R-:W-:Y:S01]  /*1410*/  FMUL.FTZ R25, R12, R13 ;  /* 0x0000000d0c197220 */ /* 0x000fe20000410000 */
[----:B------:R-:W-:-:S02]  /*1420*/  HADD2.F32 R12, -RZ, R11.H1_H1 ;  /* 0x3000000bff0c7230 */ /* 0x000fc40000004100 */
[----:B------:R-:W-:Y:S02]  /*1430*/  HADD2.F32 R23, -RZ, R23.H1_H1 ;  /* 0x30000017ff177230 */ /* 0x000fe40000004100 */
[----:B------:R-:W-:Y:S01]  /*1440*/  FFMA.FTZ R21, R26, R14, R21 ;  /* 0x0000000e1a157223 */ /* 0x000fe20000010015 */
[----:B------:R-:W-:Y:S02]  /*1450*/  HADD2.F32 R22, -RZ, R27.H0_H0 ;  /* 0x2000001bff167230 */ /* 0x000fe40000004100 */
[--C-:B------:R-:W-:Y:S02]  /*1460*/  HADD2.F32 R13, -RZ, R15.reuse.H0_H0 ;  /* 0x2000000fff0d7230 */ /* 0x100fe40000004100 */
[----:B------:R-:W-:Y:S01]  /*1470*/  FMUL.FTZ R14, R23, R12 ;  /* 0x0000000c170e7220 */ /* 0x000fe20000410000 */
[----:B------:R-:W-:Y:S02]  /*1480*/  HADD2.F32 R12, -RZ, R15.H1_H1 ;  /* 0x3000000fff0c7230 */ /* 0x000fe40000004100 */
[----:B------:R-:W-:-:S02]  /*1490*/  HADD2.F32 R23, -RZ, R27.H1_H1 ;  /* 0x3000001bff177230 */ /* 0x000fc40000004100 */
[----:B------:R-:W-:-:S03]  /*14a0*/  FFMA.FTZ R22, R22, R13, R25 ;  /* 0x0000000d16167223 */ /* 0x000fc60000010019 */
[----:B------:R-:W-:Y:S02]  /*14b0*/  FFMA.FTZ R23, R23, R12, R14 ;  /* 0x0000000c17177223 */ /* 0x000fe4000001000e */
[----:B------:R-:W0:Y:S01]  /*14c0*/  LDS.128 R12, [UR4+0x20] ;  /* 0x00002004ff0c7984 */ /* 0x000e220008000c00 */
[--C-:B----4-:R-:W-:Y:S02]  /*14d0*/  HADD2.F32 R11, -RZ, R16.reuse.H0_H0 ;  /* 0x20000010ff0b7230 */ /* 0x110fe40000004100 */
[----:B------:R-:W-:Y:S02]  /*14e0*/  HADD2.F32 R16, -RZ, R16.H1_H1 ;  /* 0x30000010ff107230 */ /* 0x000fe40000004100 */
[----:B0-----:R-:W-:-:S05]  /*14f0*/  HADD2.F32 R25, -RZ, R12.H0_H0 ;  /* 0x2000000cff197230 */ /* 0x001fca0000004100 */
[----:B------:R-:W-:Y:S01]  /*1500*/  FFMA.FTZ R25, R25, R11, R8 ;  /* 0x0000000b19197223 */ /* 0x000fe20000010008 */
[----:B------:R-:W-:Y:S02]  /*1510*/  HADD2.F32 R11, -RZ, R12.H1_H1 ;  /* 0x3000000cff0b7230 */ /* 0x000fe40000004100 */
[--C-:B------:R-:W-:Y:S02]  /*1520*/  HADD2.F32 R8, -RZ, R17.reuse.H0_H0 ;  /* 0x20000011ff087230 */ /* 0x100fe40000004100 */
[----:B------:R-:W-:Y:S02]  /*1530*/  HADD2.F32 R17, -RZ, R17.H1_H1 ;  /* 0x30000011ff117230 */ /* 0x000fe40000004100 */
[----:B------:R-:W-:Y:S01]  /*1540*/  FFMA.FTZ R24, R11, R16, R24 ;  /* 0x000000100b187223 */ /* 0x000fe20000010018 */
[--C-:B------:R-:W-:Y:S02]  /*1550*/  HADD2.F32 R11, -RZ, R13.reuse.H0_H0 ;  /* 0x2000000dff0b7230 */ /* 0x100fe40000004100 */
[----:B------:R-:W-:-:S03]  /*1560*/  HADD2.F32 R16, -RZ, R13.H1_H1 ;  /* 0x3000000dff107230 */ /* 0x000fc60000004100 */
        /* <DEDUP_REMOVED lines=12> */
[----:B------:R-:W-:Y:S02]  /*1630*/  HADD2.F32 R14, -RZ, R14.H1_H1 ;  /* 0x3000000eff0e7230 */ /* 0x000fe40000004100 */
[----:B------:R-:W-:-:S05]  /*1640*/  HADD2.F32 R18, -RZ, R18.H1_H1 ;  /* 0x30000012ff127230 */ /* 0x000fca0000004100 */
[----:B------:R-:W-:Y:S01]  /*1650*/  FFMA.FTZ R21, R14, R18, R21 ;  /* 0x000000120e157223 */ /* 0x000fe20000010015 */
[----:B0-----:R-:W-:Y:S02]  /*1660*/  HADD2.F32 R12, -RZ, R8.H0_H0 ;  /* 0x20000008ff0c7230 */ /* 0x001fe40000004100 */
[--C-:B------:R-:W-:Y:S02]  /*1670*/  HADD2.F32 R13, -RZ, R9.reuse.H0_H0 ;  /* 0x20000009ff0d7230 */ /* 0x100fe40000004100 */
[----:B------:R-:W-:Y:S02]  /*1680*/  HADD2.F32 R9, -RZ, R9.H1_H1 ;  /* 0x30000009ff097230 */ /* 0x000fe40000004100 */
[--C-:B--2---:R-:W-:Y:S02]  /*1690*/  HADD2.F32 R51, -RZ, R28.reuse.H0_H0 ;  /* 0x2000001cff337230 */ /* 0x104fe40000004100 */
[----:B------:R-:W-:-:S03]  /*16a0*/  HADD2.F32 R28, -RZ, R28.H1_H1 ;  /* 0x3000001cff1c7230 */ /* 0x000fc60000004100 */
[----:B------:R-:W-:Y:S01]  /*16b0*/  FFMA.FTZ R51, R12, R51, R25 ;  /* 0x000000330c337223 */ /* 0x000fe20000010019 */
[----:B------:R-:W-:Y:S02]  /*16c0*/  HADD2.F32 R25, -RZ, R8.H1_H1 ;  /* 0x30000008ff197230 */ /* 0x000fe40000004100 */
[----:B------:R-:W-:-:S03]  /*16d0*/  HADD2.F32 R8, -RZ, R29.H0_H0 ;  /* 0x2000001dff087230 */ /* 0x000fc60000004100 */
[----:B------:R-:W-:Y:S02]  /*16e0*/  FFMA.FTZ R25, R25, R28, R24 ;  /* 0x0000001c19197223 */ /* 0x000fe40000010018 */
[----:B------:R-:W-:Y:S02]  /*16f0*/  FFMA.FTZ R24, R13, R8, R20 ;  /* 0x000000080d187223 */ /* 0x000fe40000010014 */
[----:B------:R-:W2:Y:S01]  /*1700*/  LDG.E.128.CONSTANT R12, desc[UR10][R54.64+0xa00] ;  /* 0x000a000a360c7981 */ /* 0x000ea2000c1e9d00 */
[----:B------:R-:W-:Y:S02]  /*1710*/  HADD2.F32 R26, -RZ, R29.H1_H1 ;  /* 0x3000001dff1a7230 */ /* 0x000fe40000004100 */
[----:B------:R-:W-:Y:S02]  /*1720*/  HADD2.F32 R8, -RZ, R10.H0_H0 ;  /* 0x2000000aff087230 */ /* 0x000fe40000004100 */
[----:B------:R-:W-:Y:S02]  /*1730*/  HADD2.F32 R27, -RZ, R30.H0_H0 ;  /* 0x2000001eff1b7230 */ /* 0x000fe40000004100 */
[----:B------:R-:W-:-:S03]  /*1740*/  FFMA.FTZ R26, R9, R26, R16 ;  /* 0x0000001a091a7223 */ /* 0x000fc60000010010 */
[----:B------:R-:W-:Y:S02]  /*1750*/  FFMA.FTZ R27, R8, R27, R17 ;  /* 0x0000001b081b7223 */ /* 0x000fe40000010011 */
[----:B------:R-:W0:Y:S01]  /*1760*/  LDS.128 R16, [UR4+0x40] ;  /* 0x00004004ff107984 */ /* 0x000e220008000c00 */
[----:B------:R-:W-:Y:S02]  /*1770*/  HADD2.F32 R29, -RZ, R30.H1_H1 ;  /* 0x3000001eff1d7230 */ /* 0x000fe40000004100 */
[----:B------:R-:W-:Y:S02]  /*1780*/  HADD2.F32 R9, -RZ, R11.H0_H0 ;  /* 0x2000000bff097230 */ /* 0x000fe40000004100 */
[----:B------:R-:W-:Y:S02]  /*1790*/  HADD2.F32 R30, -RZ, R31.H0_H0 ;  /* 0x2000001fff1e7230 */ /* 0x000fe40000004100 */
[----:B------:R-:W-:-:S03]  /*17a0*/  HADD2.F32 R10, -RZ, R10.H1_H1 ;  /* 0x3000000aff0a7230 */ /* 0x000fc60000004100 */
[----:B------:R-:W-:Y:S01]  /*17b0*/  FFMA.FTZ R30, R9, R30, R22 ;  /* 0x0000001e091e7223 */ /* 0x000fe20000010016 */
[----:B---3--:R-:W-:Y:S02]  /*17c0*/  HADD2.F32 R9, -RZ, R32.H0_H0 ;  /* 0x20000020ff097230 */ /* 0x008fe40000004100 */
[----:B------:R-:W-:Y:S01]  /*17d0*/  FFMA.FTZ R29, R10, R29, R21 ;  /* 0x0000001d0a1d7223 */ /* 0x000fe20000010015 */
[----:B------:R-:W-:Y:S02]  /*17e0*/  HADD2.F32 R28, -RZ, R11.H1_H1 ;  /* 0x3000000bff1c7230 */ /* 0x000fe40000004100 */
[----:B------:R-:W-:Y:S02]  /*17f0*/  HADD2.F32 R31, -RZ, R31.H1_H1 ;  /* 0x3000001fff1f7230 */ /* 0x000fe40000004100 */
[----:B0-----:R-:W-:-:S05]  /*1800*/  HADD2.F32 R8, -RZ, R16.H0_H0 ;  /* 0x20000010ff087230 */ /* 0x001fca0000004100 */
[----:B------:R-:W-:Y:S02]  /*1810*/  FFMA.FTZ R51, R8, R9, R51 ;  /* 0x0000000908337223 */ /* 0x000fe40000010033 */
[----:B------:R-:W3:Y:S01]  /*1820*/  LDG.E.128.CONSTANT R8, desc[UR10][R54.64+0xc00] ;  /* 0x000c000a36087981 */ /* 0x000ee2000c1e9d00 */
[----:B------:R-:W-:-:S03]  /*1830*/  FFMA.FTZ R28, R28, R31, R23 ;  /* 0x0000001f1c1c7223 */ /* 0x000fc60000010017 */
[----:B------:R-:W4:Y:S01]  /*1840*/  LDG.E.128.CONSTANT R20, desc[UR10][R54.64+0xe00] ;  /* 0x000e000a36147981 */ /* 0x000f22000c1e9d00 */
[----:B------:R-:W-:Y:S02]  /*1850*/  HADD2.F32 R16, -RZ, R16.H1_H1 ;  /* 0x30000010ff107230 */ /* 0x000fe40000004100 */
[----:B------:R-:W-:-:S05]  /*1860*/  HADD2.F32 R32, -RZ, R32.H1_H1 ;  /* 0x30000020ff207230 */ /* 0x000fca0000004100 */
[----:B------:R-:W-:Y:S01]  /*1870*/  FFMA.FTZ R16, R16, R32, R25 ;  /* 0x0000002010107223 */ /* 0x000fe20000010019 */
[----:B------:R-:W-:Y:S02]  /*1880*/  HADD2.F32 R25, -RZ, R17.H0_H0 ;  /* 0x20000011ff197230 */ /* 0x000fe40000004100 */
        /* <DEDUP_REMOVED lines=13> */
[----:B------:R-:W-:Y:S02]  /*1960*/  FFMA.FTZ R30, R25, R18, R30 ;  /* 0x00000012191e7223 */ /* 0x000fe4000001001e */
[----:B------:R-:W0:Y:S01]  /*1970*/  LDS.128 R24, [UR4+0x50] ;  /* 0x00005004ff187984 */ /* 0x000e220008000c00 */
[----:B------:R-:W-:Y:S02]  /*1980*/  HADD2.F32 R35, -RZ, R35.H1_H1 ;  /* 0x30000023ff237230 */ /* 0x000fe40000004100 */
[----:B------:R-:W-:-:S05]  /*1990*/  HADD2.F32 R19, -RZ, R19.H1_H1 ;  /* 0x30000013ff137230 */ /* 0x000fca0000004100 */
[----:B------:R-:W-:Y:S01]  /*19a0*/  FFMA.FTZ R28, R19, R35, R28 ;  /* 0x00000023131c7223 */ /* 0x000fe2000001001c */
[----:B0-----:R-:W-:Y:S01]  /*19b0*/  HADD2.F32 R18, -RZ, R24.H0_H0 ;  /* 0x20000018ff127230 */ /* 0x001fe20000004100 */
[----:B------:R-:W-:Y:S01]  /*19c0*/  FSETP.NEU.FTZ.AND P0, PT, R47, RZ, PT ;  /* 0x000000ff2f00720b */ /* 0x000fe20003f1d000 */
        /* <DEDUP_REMOVED lines=11> */
[----:B------:R-:W0:Y:S01]  /*1a80*/  LDS.128 R16, [UR4+0x60] ;  /* 0x00006004ff107984 */ /* 0x000e220008000c00 */
        /* <DEDUP_REMOVED lines=9> */
[----:B------:R-:W-:Y:S02]  /*1b20*/  FFMA.FTZ R30, R13, R12, R30 ;  /* 0x0000000c0d1e7223 */ /* 0x000fe4000001001e */
[----:B------:R-:W1:Y:S01]  /*1b30*/  LDS.128 R12, [UR4+0x70] ;  /* 0x00007004ff0c7984 */ /* 0x000e620008000c00 */
[----:B------:R-:W-:-:S05]  /*1b40*/  HADD2.F32 R27, -RZ, R27.H1_H1 ;  /* 0x3000001bff1b7230 */ /* 0x000fca0000004100 */
[----:B------:R-:W-:Y:S01]  /*1b50*/  FFMA.FTZ R28, R27, R26, R28 ;  /* 0x0000001a1b1c7223 */ /* 0x000fe2000001001c */
[----:B---3--:R-:W-:Y:S02]  /*1b60*/  HADD2.F32 R27, -RZ, R8.H0_H0 ;  /* 0x20000008ff1b7230 */ /* 0x008fe40000004100 */
[----:B0-----:R-:W-:Y:S02]  /*1b70*/  HADD2.F32 R26, -RZ, R16.H0_H0 ;  /* 0x20000010ff1a7230 */ /* 0x001fe40000004100 */
[----:B------:R-:W-:-:S03]  /*1b80*/  HADD2.F32 R8, -RZ, R8.H1_H1 ;  /* 0x30000008ff087230 */ /* 0x000fc60000004100 */
[----:B------:R-:W-:Y:S01]  /*1b90*/  FFMA.FTZ R51, R26, R27, R51 ;  /* 0x0000001b1a337223 */ /* 0x000fe20000010033 */
[----:B------:R-:W-:Y:S02]  /*1ba0*/  HADD2.F32 R27, -RZ, R16.H1_H1 ;  /* 0x30000010ff1b7230 */ /* 0x000fe40000004100 */
[--C-:B------:R-:W-:Y:S02]  /*1bb0*/  HADD2.F32 R16, -RZ, R9.reuse.H0_H0 ;  /* 0x20000009ff107230 */ /* 0x100fe40000004100 */
[----:B------:R-:W-:Y:S02]  /*1bc0*/  HADD2.F32 R9, -RZ, R9.H1_H1 ;  /* 0x30000009ff097230 */ /* 0x000fe40000004100 */
[----:B------:R-:W-:Y:S01]  /*1bd0*/  FFMA.FTZ R24, R27, R8, R24 ;  /* 0x000000081b187223 */ /* 0x000fe20000010018 */
[--C-:B------:R-:W-:Y:S02]  /*1be0*/  HADD2.F32 R8, -RZ, R17.reuse.H1_H1 ;  /* 0x30000011ff087230 */ /* 0x100fe40000004100 */
[----:B------:R-:W-:-:S03]  /*1bf0*/  HADD2.F32 R27, -RZ, R17.H0_H0 ;  /* 0x20000011ff1b7230 */ /* 0x000fc60000004100 */
[----:B------:R-:W-:Y:S01]  /*1c00*/  FFMA.FTZ R25, R8, R9, R25 ;  /* 0x0000000908197223 */ /* 0x000fe20000010019 */
[----:B------:R-:W-:Y:S02]  /*1c10*/  HADD2.F32 R8, -RZ, R18.H0_H0 ;  /* 0x20000012ff087230 */ /* 0x000fe40000004100 */
[----:B------:R-:W-:Y:S02]  /*1c20*/  HADD2.F32 R9, -RZ, R10.H0_H0 ;  /* 0x2000000aff097230 */ /* 0x000fe40000004100 */
[----:B------:R-:W-:Y:S01]  /*1c30*/  FFMA.FTZ R32, R27, R16, R32 ;  /* 0x000000101b207223 */ /* 0x000fe20000010020 */
[----:B----4-:R-:W-:Y:S02]  /*1c40*/  HADD2.F32 R16, -RZ, R20.H0_H0 ;  /* 0x20000014ff107230 */ /* 0x010fe40000004100 */
[--C-:B-1----:R-:W-:Y:S02]  /*1c50*/  HADD2.F32 R27, -RZ, R12.reuse.H1_H1 ;  /* 0x3000000cff1b7230 */ /* 0x102fe40000004100 */
[----:B------:R-:W-:Y:S01]  /*1c60*/  FFMA.FTZ R31, R8, R9, R31 ;  /* 0x00000009081f7223 */ /* 0x000fe2000001001f */
[----:B------:R-:W-:-:S02]  /*1c70*/  HADD2.F32 R8, -RZ, R12.H0_H0 ;  /* 0x2000000cff087230 */ /* 0x000fc40000004100 */
[----:B------:R-:W-:Y:S02]  /*1c80*/  HADD2.F32 R20, -RZ, R20.H1_H1 ;  /* 0x30000014ff147230 */ /* 0x000fe40000004100 */
[----:B------:R-:W-:Y:S02]  /*1c90*/  HADD2.F32 R18, -RZ, R18.H1_H1 ;  /* 0x30000012ff127230 */ /* 0x000fe40000004100 */
[----:B------:R-:W-:Y:S01]  /*1ca0*/  FFMA.FTZ R8, R8, R16, R51 ;  /* 0x0000001008087223 */ /* 0x000fe20000010033 */
[----:B------:R-:W-:Y:S02]  /*1cb0*/  HADD2.F32 R10, -RZ, R10.H1_H1 ;  /* 0x3000000aff0a7230 */ /* 0x000fe40000004100 */
[----:B------:R-:W-:Y:S01]  /*1cc0*/  FFMA.FTZ R27, R27, R20, R24 ;  /* 0x000000141b1b7223 */ /* 0x000fe20000010018 */
[----:B------:R-:W-:Y:S02]  /*1cd0*/  HADD2.F32 R33, -RZ, R13.H0_H0 ;  /* 0x2000000dff217230 */ /* 0x000fe40000004100 */
[----:B------:R-:W-:-:S02]  /*1ce0*/  HADD2.F32 R12, -RZ, R21.H0_H0 ;  /* 0x20000015ff0c7230 */ /* 0x000fc40000004100 */
[----:B------:R-:W-:Y:S01]  /*1cf0*/  FFMA.FTZ R29, R18, R10, R29 ;  /* 0x0000000a121d7223 */ /* 0x000fe2000001001d */
[----:B------:R-:W-:Y:S01]  /*1d00*/  FADD.FTZ R27, R8, R27 ;  /* 0x0000001b081b7221 */ /* 0x000fe20000010000 */
[----:B------:R-:W-:Y:S02]  /*1d10*/  HADD2.F32 R10, -RZ, R13.H1_H1 ;  /* 0x3000000dff0a7230 */ /* 0x000fe40000004100 */
[----:B------:R-:W-:Y:S01]  /*1d20*/  FFMA.FTZ R12, R33, R12, R32 ;  /* 0x0000000c210c7223 */ /* 0x000fe20000010020 */
[----:B------:R-:W-:Y:S02]  /*1d30*/  HADD2.F32 R21, -RZ, R21.H1_H1 ;  /* 0x30000015ff157230 */ /* 0x000fe40000004100 */
[----:B------:R-:W-:Y:S02]  /*1d40*/  HADD2.F32 R8, -RZ, R14.H0_H0 ;  /* 0x2000000eff087230 */ /* 0x000fe40000004100 */
[----:B------:R-:W-:Y:S01]  /*1d50*/  FADD.FTZ R27, R12, R27 ;  /* 0x0000001b0c1b7221 */ /* 0x000fe20000010000 */
[----:B------:R-:W-:-:S02]  /*1d60*/  HADD2.F32 R12, -RZ, R22.H0_H0 ;  /* 0x20000016ff0c7230 */ /* 0x000fc40000004100 */
[----:B------:R-:W-:Y:S01]  /*1d70*/  FFMA.FTZ R10, R10, R21, R25 ;  /* 0x000000150a0a7223 */ /* 0x000fe20000010019 */
[----:B------:R-:W-:Y:S02]  /*1d80*/  HADD2.F32 R9, -RZ, R11.H0_H0 ;  /* 0x2000000bff097230 */ /* 0x000fe40000004100 */
[----:B------:R-:W-:Y:S02]  /*1d90*/  HADD2.F32 R17, -RZ, R19.H0_H0 ;  /* 0x20000013ff117230 */ /* 0x000fe40000004100 */
[----:B------:R-:W-:Y:S01]  /*1da0*/  FFMA.FTZ R8, R8, R12, R31 ;  /* 0x0000000c08087223 */ /* 0x000fe2000001001f */
[----:B------:R-:W-:Y:S02]  /*1db0*/  HADD2.F32 R22, -RZ, R22.H1_H1 ;  /* 0x30000016ff167230 */ /* 0x000fe40000004100 */
[----:B------:R-:W-:Y:S01]  /*1dc0*/  FADD.FTZ R27, R10, R27 ;  /* 0x0000001b0a1b7221 */ /* 0x000fe20000010000 */
[----:B------:R-:W-:Y:S02]  /*1dd0*/  HADD2.F32 R14, -RZ, R14.H1_H1 ;  /* 0x3000000eff0e7230 */ /* 0x000fe40000004100 */
[----:B------:R-:W-:Y:S01]  /*1de0*/  FFMA.FTZ R9, R17, R9, R30 ;  /* 0x0000000911097223 */ /* 0x000fe2000001001e */
[----:B------:R-:W-:-:S02]  /*1df0*/  HADD2.F32 R11, -RZ, R11.H1_H1 ;  /* 0x3000000bff0b7230 */ /* 0x000fc40000004100 */
[----:B------:R-:W-:Y:S01]  /*1e00*/  FADD.FTZ R27, R8, R27 ;  /* 0x0000001b081b7221 */ /* 0x000fe20000010000 */
[----:B------:R-:W-:Y:S02]  /*1e10*/  HADD2.F32 R19, -RZ, R19.H1_H1 ;  /* 0x30000013ff137230 */ /* 0x000fe40000004100 */
[----:B------:R-:W-:Y:S01]  /*1e20*/  FFMA.FTZ R14, R14, R22, R29 ;  /* 0x000000160e0e7223 */ /* 0x000fe2000001001d */
[----:B------:R-:W-:Y:S02]  /*1e30*/  HADD2.F32 R13, -RZ, R23.H0_H0 ;  /* 0x20000017ff0d7230 */ /* 0x000fe40000004100 */
[----:B------:R-:W-:Y:S01]  /*1e40*/  HADD2.F32 R10, -RZ, R15.H0_H0 ;  /* 0x2000000fff0a7230 */ /* 0x000fe20000004100 */
[----:B------:R-:W-:Y:S01]  /*1e50*/  I2FP.F32.S32 R8, R40 ;  /* 0x0000002800087245 */ /* 0x000fe20000201400 */
[----:B------:R-:W-:Y:S02]  /*1e60*/  HADD2.F32 R23, -RZ, R23.H1_H1 ;  /* 0x30000017ff177230 */ /* 0x000fe40000004100 */
[----:B------:R-:W-:Y:S01]  /*1e70*/  FFMA.FTZ R11, R19, R11, R28 ;  /* 0x0000000b130b7223 */ /* 0x000fe2000001001c */
[----:B------:R-:W-:-:S02]  /*1e80*/  HADD2.F32 R12, -RZ, R15.H1_H1 ;  /* 0x3000000fff0c7230 */ /* 0x000fc40000004100 */
[----:B------:R-:W-:Y:S01]  /*1e90*/  FFMA.FTZ R9, R10, R13, R9 ;  /* 0x0000000d0a097223 */ /* 0x000fe20000010009 */
[----:B------:R-:W-:Y:S01]  /*1ea0*/  FADD.FTZ R14, R14, R27 ;  /* 0x0000001b0e0e7221 */ /* 0x000fe20000010000 */
        /* <DEDUP_REMOVED lines=12> */
.L_x_22449:
[----:B------:R-:W-:-:S05]  /*1f70*/  MOV R8, 0xff7fffff ;  /* 0xff7fffff00087802 */ /* 0x000fca0000000f00 */
[----:B------:R0:W-:Y:S02]  /*1f80*/  STS [R43], R8 ;  /* 0x000000082b007388 */ /* 0x0001e40000000800 */
.L_x_22450:
[----:B------:R-:W-:Y:S05]  /*1f90*/  BSYNC B1 ;  /* 0x0000000000017941 */ /* 0x000fea0003800000 */
.L_x_22448:
        /* <DEDUP_REMOVED lines=13> */
.L_x_22447:
[----:B------:R-:W-:Y:S05]  /*2070*/  BSYNC B0 ;  /* 0x0000000000007941 */ /* 0x000fea0003800000 */
.L_x_22446:
        /* <DEDUP_REMOVED lines=24> */
[----:B------:R-:W0:Y:S04]  /*2200*/  SHFL.BFLY PT, R10, R11, 0x1, 0x1f ;  /* 0x0c201f000b0a7f89 */ /* 0x000e2800000e0000 */
[----:B------:R-:W-:Y:S01]  /*2210*/  @!P0 IMAD R6, R49, 0x4, R6 ;  /* 0x0000000431068824 */ /* 0x000fe200078e0206 */
[----:B--2---:R-:W-:Y:S02]  /*2220*/  @!P1 LEA R12, R12, R7, 0x18 ;  /* 0x000000070c0c9211 */ /* 0x004fe400078ec0ff */
[----:B0-----:R-:W-:-:S03]  /*2230*/  @!P0 FMNMX.FTZ R7, R11, R10, !PT ;  /* 0x0000000a0b078209 */ /* 0x001fc60007810000 */
[----:B------:R-:W-:Y:S01]  /*2240*/  @!P1 IMAD R10, R3, 0x4, R12 ;  /* 0x00000004030a9824 */ /* 0x000fe200078e020c */
[----:B------:R-:W-:Y:S01]  /*2250*/  IADD3 R12, R50, 0x1f, RZ ;  /* 0x0000001f320c7810 */ /* 0x000fe20007ffe0ff */
[----:B------:R0:W-:Y:S03]  /*2260*/  @!P0 STS [R6], R7 ;  /* 0x0000000706008388 */ /* 0x0001e60000000800 */
        /* <DEDUP_REMOVED lines=30> */
.L_x_22456:
        /* <DEDUP_REMOVED lines=11> */
.L_x_22455:
[----:B------:R-:W-:Y:S05]  /*2500*/  BSYNC B1 ;  /* 0x0000000000017941 */ /* 0x000fea0003800000 */
.L_x_22454:
        /* <DEDUP_REMOVED lines=14> */
.L_x_22459:
[----:B------:R-:W0:Y:S01]  /*25f0*/  LDS R15, [R9+-0x200] ;  /* 0xfffe0000090f7984 */ /* 0x000e220000000800 */
[----:B------:R-:W-:-:S03]  /*2600*/  VIADD R10, R10, 0x800 ;  /* 0x000008000a0a7836 */ /* 0x000fc60000000000 */
[----:B------:R-:W1:Y:S02]  /*2610*/  LDS R19, [R9+0x200] ;  /* 0x0002000009137984 */ /* 0x000e640000000800 */
[----:B------:R-:W-:Y:S02]  /*2620*/  ISETP.GE.AND P2, PT, R10, R11, PT ;  /* 0x0000000b0a00720c */ /* 0x000fe40003f46270 */
[----:B------:R-:W2:Y:S04]  /*2630*/  LDS R13, [R9+-0x400] ;  /* 0xfffc0000090d7984 */ /* 0x000ea80000000800 */
[----:B------:R-:W3:Y:S04]  /*2640*/  LDS R21, [R9+0x400] ;  /* 0x0004000009157984 */ /* 0x000ee80000000800 */
[----:B------:R-:W4:Y:S04]  /*2650*/  LDS R17, [R9] ;  /* 0x0000000009117984 */ /* 0x000f280000000800 */
        /* <DEDUP_REMOVED lines=20> */
[----:B-----5:R-:W-:Y:S01]  /*27a0*/  FADD.FTZ R23, -R8, R23 ;  /* 0x0000001708177221 */ /* 0x020fe20000010100 */
[----:B------:R-:W-:-:S03]  /*27b0*/  FMUL.FTZ R16, R17, 1.4426950216293334961 ;  /* 0x3fb8aa3b11107820 */ /* 0x000fc60000410000 */
[----:B------:R-:W-:Y:S01]  /*27c0*/  FMUL.FTZ R22, R23, 1.4426950216293334961 ;  /* 0x3fb8aa3b17167820 */ /* 0x000fe20000410000 */
[C---:B------:R-:W-:Y:S01]  /*27d0*/  FADD.FTZ R25, -R8.reuse, R25 ;  /* 0x0000001908197221 */ /* 0x040fe20000010100 */
[----:B------:R-:W5:Y:S01]  /*27e0*/  LDS R23, [R9+0x1600] ;  /* 0x0016000009177984 */ /* 0x000f620000000800 */
[----:B------:R-:W0:Y:S01]  /*27f0*/  MUFU.EX2 R16, R16 ;  /* 0x0000001000107308 */ /* 0x000e220000000800 */
[C---:B------:R-:W-:Y:S01]  /*2800*/  FADD.FTZ R27, -R8.reuse, R27 ;  /* 0x0000001b081b7221 */ /* 0x040fe20000010100 */
[----:B------:R-:W-:Y:S01]  /*2810*/  FMUL.FTZ R24, R25, 1.4426950216293334961 ;  /* 0x3fb8aa3b19187820 */ /* 0x000fe20000410000 */
[----:B-1----:R-:W-:Y:S02]  /*2820*/  STS [R9+-0x200], R14 ;  /* 0xfffe000e09007388 */ /* 0x002fe40000000800 */
[----:B------:R-:W-:Y:S01]  /*2830*/  FMUL.FTZ R26, R27, 1.4426950216293334961 ;  /* 0x3fb8aa3b1b1a7820 */ /* 0x000fe20000410000 */
[C---:B------:R-:W-:Y:S02]  /*2840*/  FADD.FTZ R29, -R8.reuse, R29 ;  /* 0x0000001d081d7221 */ /* 0x040fe40000010100 */
[----:B------:R-:W1:Y:S01]  /*2850*/  MUFU.EX2 R18, R18 ;  /* 0x0000001200127308 */ /* 0x000e620000000800 */
[----:B------:R-:W-:Y:S01]  /*2860*/  FADD.FTZ R31, -R8, R31 ;  /* 0x0000001f081f7221 */ /* 0x000fe20000010100 */
[----:B------:R-:W-:Y:S01]  /*2870*/  FMUL.FTZ R29, R29, 1.4426950216293334961 ;  /* 0x3fb8aa3b1d1d7820 */ /* 0x000fe20000410000 */
[----:B----4-:R-:W-:Y:S02]  /*2880*/  STS [R9+-0x400], R12 ;  /* 0xfffc000c09007388 */ /* 0x010fe40000000800 */
[----:B------:R-:W-:-:S03]  /*2890*/  FMUL.FTZ R31, R31, 1.4426950216293334961 ;  /* 0x3fb8aa3b1f1f7820 */ /* 0x000fc60000410000 */
[----:B------:R-:W4:Y:S01]  /*28a0*/  MUFU.EX2 R20, R20 ;  /* 0x0000001400147308 */ /* 0x000f220000000800 */
[----:B0-----:R-:W-:Y:S01]  /*28b0*/  STS [R9], R16 ;  /* 0x0000001009007388 */ /* 0x001fe20000000800 */
[----:B------:R-:W-:-:S03]  /*28c0*/  FADD.FTZ R17, -R8, R15 ;  /* 0x0000000f08117221 */ /* 0x000fc60000010100 */
[----:B------:R-:W0:Y:S01]  /*28d0*/  LDS R15, [R9+0x1a00] ;  /* 0x001a0000090f7984 */ /* 0x000e220000000800 */
[----:B------:R-:W-:Y:S02]  /*28e0*/  FMUL.FTZ R17, R17, 1.4426950216293334961 ;  /* 0x3fb8aa3b11117820 */ /* 0x000fe40000410000 */
[----:B------:R-:W5:Y:S01]  /*28f0*/  MUFU.EX2 R22, R22 ;  /* 0x0000001600167308 */ /* 0x000f620000000800 */
[C---:B--2---:R-:W-:Y:S01]  /*2900*/  FADD.FTZ R19, -R8.reuse, R19 ;  /* 0x0000001308137221 */ /* 0x044fe20000010100 */
[----:B-1----:R-:W-:Y:S01]  /*2910*/  STS [R9+0x200], R18 ;  /* 0x0002001209007388 */ /* 0x002fe20000000800 */
[----:B---3--:R-:W-:Y:S02]  /*2920*/  FADD.FTZ R13, -R8, R13 ;  /* 0x0000000d080d7221 */ /* 0x008fe40000010100 */
[----:B------:R-:W-:-:S03]  /*2930*/  FMUL.FTZ R19, R19, 1.4426950216293334961 ;  /* 0x3fb8aa3b13137820 */ /* 0x000fc60000410000 */
[----:B------:R1:W2:Y:S01]  /*2940*/  MUFU.EX2 R28, R17 ;  /* 0x00000011001c7308 */ /* 0x0002a20000000800 */
[C---:B------:R-:W-:Y:S01]  /*2950*/  FADD.FTZ R21, -R8.reuse, R21 ;  /* 0x0000001508157221 */ /* 0x040fe20000010100 */
[----:B------:R-:W-:Y:S01]  /*2960*/  FMUL.FTZ R13, R13, 1.4426950216293334961 ;  /* 0x3fb8aa3b0d0d7820 */ /* 0x000fe20000410000 */
[----:B----4-:R-:W-:Y:S02]  /*2970*/  STS [R9+0x400], R20 ;  /* 0x0004001409007388 */ /* 0x010fe40000000800 */
[----:B------:R-:W-:Y:S01]  /*2980*/  FMUL.FTZ R21, R21, 1.4426950216293334961 ;  /* 0x3fb8aa3b15157820 */ /* 0x000fe20000410000 */
[----:B-----5:R-:W-:Y:S02]  /*2990*/  FADD.FTZ R23, -R8, R23 ;  /* 0x0000001708177221 */ /* 0x020fe40000010100 */
[----:B------:R-:W3:Y:S01]  /*29a0*/  MUFU.EX2 R24, R24 ;  /* 0x0000001800187308 */ /* 0x000ee20000000800 */
[----:B-1----:R-:W-:Y:S01]  /*29b0*/  FADD.FTZ R17, R12, R6 ;  /* 0x000000060c117221 */ /* 0x002fe20000010000 */
[----:B------:R-:W-:Y:S01]  /*29c0*/  STS [R9+0x600], R22 ;  /* 0x0006001609007388 */ /* 0x000fe20000000800 */
[----:B------:R-:W-:-:S02]  /*29d0*/  FMUL.FTZ R23, R23, 1.4426950216293334961 ;  /* 0x3fb8aa3b17177820 */ /* 0x000fc40000410000 */
[----:B------:R-:W-:-:S03]  /*29e0*/  FADD.FTZ R17, R17, R14 ;  /* 0x0000000e11117221 */ /* 0x000fc60000010000 */
[----:B------:R-:W1:Y:S01]  /*29f0*/  MUFU.EX2 R26, R26 ;  /* 0x0000001a001a7308 */ /* 0x000e620000000800 */
[----:B------:R-:W-:Y:S01]  /*2a00*/  FADD.FTZ R17, R17, R16 ;  /* 0x0000001011117221 */ /* 0x000fe20000010000 */
[----:B--2---:R-:W-:Y:S03]  /*2a10*/  STS [R9+0xc00], R28 ;  /* 0x000c001c09007388 */ /* 0x004fe60000000800 */
[----:B------:R-:W-:-:S03]  /*2a20*/  FADD.FTZ R17, R17, R18 ;  /* 0x0000001211117221 */ /* 0x000fc60000010000 */
[----:B------:R-:W2:Y:S01]  /*2a30*/  MUFU.EX2 R30, R29 ;  /* 0x0000001d001e7308 */ /* 0x000ea20000000800 */
[----:B------:R-:W-:Y:S01]  /*2a40*/  FADD.FTZ R17, R17, R20 ;  /* 0x0000001411117221 */ /* 0x000fe20000010000 */
[----:B---3--:R-:W-:Y:S03]  /*2a50*/  STS [R9+0x800], R24 ;  /* 0x0008001809007388 */ /* 0x008fe60000000800 */
[----:B------:R-:W-:Y:S01]  /*2a60*/  FADD.FTZ R17, R17, R22 ;  /* 0x0000001611117221 */ /* 0x000fe20000010000 */
[----:B0-----:R-:W-:Y:S02]  /*2a70*/  FADD.FTZ R15, -R8, R15 ;  /* 0x0000000f080f7221 */ /* 0x001fe40000010100 */
[----:B------:R-:W0:Y:S01]  /*2a80*/  MUFU.EX2 R32, R19 ;  /* 0x0000001300207308 */ /* 0x000e220000000800 */
[----:B------:R-:W-:Y:S01]  /*2a90*/  FADD.FTZ R17, R17, R24 ;  /* 0x0000001811117221 */ /* 0x000fe20000010000 */
[----:B------:R-:W-:Y:S01]  /*2aa0*/  FMUL.FTZ R15, R15, 1.4426950216293334961 ;  /* 0x3fb8aa3b0f0f7820 */ /* 0x000fe20000410000 */
[----:B-1----:R-:W-:Y:S02]  /*2ab0*/  STS [R9+0xa00], R26 ;  /* 0x000a001a09007388 */ /* 0x002fe40000000800 */
        /* <DEDUP_REMOVED lines=23> */
.L_x_22458:
[----:B------:R-:W-:Y:S05]  /*2c30*/  BSYNC B1 ;  /* 0x0000000000017941 */ /* 0x000fea0003800000 */
.L_x_22457:
        /* <DEDUP_REMOVED lines=55> */
.L_x_22461:
[----:B------:R-:W-:Y:S05]  /*2fb0*/  BSYNC B1 ;  /* 0x0000000000017941 */ /* 0x000fea0003800000 */
.L_x_22460:
        /* <DEDUP_REMOVED lines=26> */
.L_x_22453:
[----:B------:R-:W-:Y:S05]  /*3160*/  BSYNC B0 ;  /* 0x0000000000007941 */ /* 0x000fea0003800000 */
.L_x_22452:
        /* <DEDUP_REMOVED lines=10> */
[----:B------:R-:W-:Y:S02]  /*3210*/  @!P0 IADD3 R9, R6, 0x80, RZ ;  /* 0x0000008006098810 */ /* 0x000fe40007ffe0ff */
[----:B------:R-:W-:Y:S02]  /*3220*/  @!P0 SHF.R.U32.HI R6, RZ, 0x3, R48 ;  /* 0x00000003ff068819 */ /* 0x000fe40000011630 */
        /* <DEDUP_REMOVED lines=36> */
.L_x_22466:
        /* <DEDUP_REMOVED lines=8> */
.L_x_22465:
[----:B------:R-:W-:Y:S05]  /*34f0*/  BSYNC B1 ;  /* 0x0000000000017941 */ /* 0x000fea0003800000 */
.L_x_22464:
        /* <DEDUP_REMOVED lines=14> */
.L_x_22469:
        /* <DEDUP_REMOVED lines=52> */
.L_x_22468:
[----:B------:R-:W-:Y:S05]  /*3920*/  BSYNC B1 ;  /* 0x0000000000017941 */ /* 0x000fea0003800000 */
.L_x_22467:
        /* <DEDUP_REMOVED lines=31> */
.L_x_22471:
[----:B------:R-:W-:Y:S05]  /*3b20*/  BSYNC B1 ;  /* 0x0000000000017941 */ /* 0x000fea0003800000 */
.L_x_22470:
        /* <DEDUP_REMOVED lines=14> */
.L_x_22463:
[----:B------:R-:W-:Y:S05]  /*3c10*/  BSYNC B0 ;  /* 0x0000000000007941 */ /* 0x000fea0003800000 */
.L_x_22462:
        /* <DEDUP_REMOVED lines=15> */
.L_x_22473:
[----:B------:R-:W0:Y:S01]  /*3d10*/  I2F.RP R9, R2 ;  /* 0x0000000200097306 */ /* 0x000e220000209400 */
[----:B------:R-:W1:Y:S01]  /*3d20*/  S2UR UR5, SR_CgaCtaId ;  /* 0x00000000000579c3 */ /* 0x000e620000008800 */
[----:B------:R-:W-:Y:S01]  /*3d30*/  SHF.R.S32.HI R8, RZ, 0x1f, R3 ;  /* 0x0000001fff087819 */ /* 0x000fe20000011403 */
[----:B------:R-:W-:Y:S01]  /*3d40*/  UMOV UR4, 0x400 ;  /* 0x0000040000047882 */ /* 0x000fe20000000000 */
[C---:B------:R-:W-:Y:S01]  /*3d50*/  IADD3 R7, P0, R49.reuse, R46, RZ ;  /* 0x0000002e31077210 */ /* 0x040fe20007f1e0ff */
[----:B------:R-:W-:Y:S01]  /*3d60*/  UIADD3 UR4, UR4, 0xa0, URZ ;  /* 0x000000a004047890 */ /* 0x000fe2000fffe03f */
[----:B------:R-:W-:Y:S01]  /*3d70*/  LEA.HI R12, R8, R3, RZ, 0x2 ;  /* 0x00000003080c7211 */ /* 0x000fe200078f10ff */
[----:B------:R-:W-:Y:S01]  /*3d80*/  ULDC.64 UR6, c[0x0][0x238] ;  /* 0x00008e0000067ab9 */ /* 0x000fe20000000a00 */
[C---:B------:R-:W-:Y:S01]  /*3d90*/  LEA.HI.X.SX32 R38, R49.reuse, R38, 0x1, P0 ;  /* 0x0000002631267211 */ /* 0x040fe200000f0eff */
[----:B------:R-:W2:Y:S01]  /*3da0*/  LDC R13, c[0x0][0x25c] ;  /* 0x00009700ff0d7b82 */ /* 0x000ea20000000800 */
[C---:B------:R-:W-:Y:S01]  /*3db0*/  LOP3.LUT R10, R12.reuse, 0xfffffffc, RZ, 0xc0, !PT ;  /* 0xfffffffc0c0a7812 */ /* 0x040fe200078ec0ff */
[----:B------:R-:W-:Y:S01]  /*3dc0*/  IMAD.SHL.U32 R32, R49, 0x20, RZ ;  /* 0x0000002031207824 */ /* 0x000fe200078e00ff */
[----:B------:R-:W-:Y:S01]  /*3dd0*/  SHF.L.U32 R12, R12, 0x3, RZ ;  /* 0x000000030c0c7819 */ /* 0x000fe200000006ff */
[----:B------:R-:W-:Y:S01]  /*3de0*/  HFMA2.MMA R30, -RZ, RZ, 0, 0 ;  /* 0x00000000ff1e7435 */ /* 0x000fe200000001ff */
[----:B------:R-:W-:Y:S01]  /*3df0*/  LEA R8, P0, R7, UR6, 0x2 ;  /* 0x0000000607087c11 */ /* 0x000fe2000f8010ff */
[----:B0-----:R-:W0:Y:S01]  /*3e00*/  MUFU.RCP R9, R9 ;  /* 0x0000000900097308 */ /* 0x001e220000001000 */
[----:B------:R-:W-:Y:S01]  /*3e10*/  IMAD.IADD R35, R3, 0x1, -R10 ;  /* 0x0000000103237824 */ /* 0x000fe200078e0a0a */
[----:B------:R-:W-:Y:S01]  /*3e20*/  LOP3.LUT R12, R12, 0xffffffe0, RZ, 0xc0, !PT ;  /* 0xffffffe00c0c7812 */ /* 0x000fe200078ec0ff */
[----:B------:R-:W-:Y:S01]  /*3e30*/  ULDC UR6, c[0x0][0x27c] ;  /* 0x00009f0000067ab9 */ /* 0x000fe20000000800 */
[----:B------:R-:W-:Y:S01]  /*3e40*/  LEA.HI.X R7, R7, UR7, R38, 0x2, P0 ;  /* 0x0000000707077c11 */ /* 0x000fe200080f1426 */
[----:B------:R-:W-:Y:S01]  /*3e50*/  ULDC UR7, c[0x0][0x260] ;  /* 0x0000980000077ab9 */ /* 0x000fe20000000800 */
[----:B------:R-:W-:Y:S01]  /*3e60*/  LEA R33, R49, R35, 0x2 ;  /* 0x0000002331217211 */ /* 0x000fe200078e10ff */
[----:B------:R-:W-:Y:S01]  /*3e70*/  IMAD R52, R0, UR7, RZ ;  /* 0x0000000700347c24 */ /* 0x000fe2000f8e02ff */
[----:B------:R-:W-:Y:S01]  /*3e80*/  MOV R10, RZ ;  /* 0x000000ff000a7202 */ /* 0x000fe20000000f00 */
[----:B------:R-:W-:Y:S01]  /*3e90*/  IMAD R41, R35, 0x8, R12 ;  /* 0x0000000823297824 */ /* 0x000fe200078e020c */
[----:B-1----:R-:W-:Y:S01]  /*3ea0*/  ULEA UR4, UR5, UR4, 0x18 ;  /* 0x0000000405047291 */ /* 0x002fe2000f8ec03f */
[----:B------:R-:W-:-:S02]  /*3eb0*/  IADD3 R31, -R49, -0x1, R6 ;  /* 0xffffffff311f7810 */ /* 0x000fc40007ffe106 */
[----:B------:R-:W-:Y:S02]  /*3ec0*/  CS2R R28, SRZ ;  /* 0x00000000001c7805 */ /* 0x000fe4000001ff00 */
[----:B------:R-:W-:Y:S02]  /*3ed0*/  CS2R R26, SRZ ;  /* 0x00000000001a7805 */ /* 0x000fe4000001ff00 */
[----:B------:R-:W-:Y:S01]  /*3ee0*/  CS2R R24, SRZ ;  /* 0x0000000000187805 */ /* 0x000fe2000001ff00 */
[----:B------:R-:W-:Y:S01]  /*3ef0*/  VIADD R4, R4, -UR6 ;  /* 0x8000000604047c36 */ /* 0x000fe20008000000 */
[----:B------:R-:W-:Y:S01]  /*3f00*/  LEA R33, R33, UR4, 0x5 ;  /* 0x0000000421217c11 */ /* 0x000fe2000f8e28ff */
[----:B0-----:R-:W-:Y:S01]  /*3f10*/  VIADD R11, R9, 0xffffffe ;  /* 0x0ffffffe090b7836 */ /* 0x001fe20000000000 */
[----:B--2---:R-:W-:Y:S01]  /*3f20*/  SHF.R.S32.HI R0, RZ, 0x1f, R13 ;  /* 0x0000001fff007819 */ /* 0x004fe2000001140d */
[C---:B------:R-:W-:Y:S01]  /*3f30*/  VIADD R40, R41.reuse, 0x200 ;  /* 0x0000020029287836 */ /* 0x040fe20000000000 */
[----:B------:R-:W-:Y:S01]  /*3f40*/  SHF.R.S32.HI R53, RZ, 0x1f, R52 ;  /* 0x0000001fff357819 */ /* 0x000fe20000011434 */
[----:B------:R-:W-:Y:S01]  /*3f50*/  VIADD R38, R41, 0x400 ;  /* 0x0000040029267836 */ /* 0x000fe20000000000 */
[----:B------:R-:W-:Y:S01]  /*3f60*/  LEA R35, R35, R32, 0x3 ;  /* 0x0000002023237211 */ /* 0x000fe200078e18ff */
[----:B------:R-:W0:Y:S01]  /*3f70*/  F2I.FTZ.U32.TRUNC.NTZ R11, R11 ;  /* 0x0000000b000b7305 */ /* 0x000e22000021f000 */
[C---:B------:R-:W-:Y:S01]  /*3f80*/  IADD3 R39, R41.reuse, 0x300, RZ ;  /* 0x0000030029277810 */ /* 0x040fe20007ffe0ff */
[C---:B------:R-:W-:Y:S01]  /*3f90*/  VIADD R36, R41.reuse, 0x600 ;  /* 0x0000060029247836 */ /* 0x040fe20000000000 */
[----:B------:R-:W-:Y:S01]  /*3fa0*/  IADD3 R37, R41, 0x500, RZ ;  /* 0x0000050029257810 */ /* 0x000fe20007ffe0ff */
[----:B------:R-:W-:Y:S01]  /*3fb0*/  VIADD R33, R33, 0x10 ;  /* 0x0000001021217836 */ /* 0x000fe20000000000 */
[----:B------:R-:W-:-:S02]  /*3fc0*/  IADD3 R34, R41, 0x700, RZ ;  /* 0x0000070029227810 */ /* 0x000fc40007ffe0ff */
[----:B0-----:R-:W-:-:S05]  /*3fd0*/  IADD3 R15, RZ, -R11, RZ ;  /* 0x8000000bff0f7210 */ /* 0x001fca0007ffe0ff */
[----:B------:R-:W-:-:S04]  /*3fe0*/  IMAD R9, R15, R2, RZ ;  /* 0x000000020f097224 */ /* 0x000fc800078e02ff */
[----:B------:R-:W-:-:S04]  /*3ff0*/  IMAD.HI.U32 R3, R11, R9, R10 ;  /* 0x000000090b037227 */ /* 0x000fc800078e000a */
[----:B------:R-:W-:-:S07]  /*4000*/  IMAD.MOV.U32 R9, RZ, RZ, RZ ;  /* 0x000000ffff097224 */ /* 0x000fce00078e00ff */
.L_x_22493:
        /* <DEDUP_REMOVED lines=21> */
[----:B------:R-:W-:Y:S02]  /*4160*/  IMAD.MOV.U32 R14, RZ, RZ, R10 ;  /* 0x000000ffff0e7224 */ /* 0x000fe400078e000a */
[----:B------:R-:W-:-:S03]  /*4170*/  IMAD.MOV.U32 R10, RZ, RZ, RZ ;  /* 0x000000ffff0a7224 */ /* 0x000fc600078e00ff */
[----:B------:R-:W-:Y:S01]  /*4180*/  @!P2 IADD3 R14, RZ, -R14, RZ ;  /* 0x8000000eff0ea210 */ /* 0x000fe20007ffe0ff */
[----:B0-----:R-:W-:Y:S01]  /*4190*/  IMAD.MOV R15, RZ, RZ, -R11 ;  /* 0x000000ffff0f7224 */ /* 0x001fe200078e0a0b */
[----:B------:R-:W-:Y:S02]  /*41a0*/  @!P1 LOP3.LUT R14, RZ, R13, RZ, 0x33, !PT ;  /* 0x0000000dff0e9212 */ /* 0x000fe400078e33ff */
        /* <DEDUP_REMOVED lines=19> */
[----:B------:R-:W-:Y:S01]  /*42e0*/  MOV R17, R7 ;  /* 0x0000000700117202 */ /* 0x000fe20000000f00 */
[----:B------:R-:W-:Y:S01]  /*42f0*/  IMAD.MOV.U32 R16, RZ, RZ, R8 ;  /* 0x000000ffff107224 */ /* 0x000fe200078e0008 */
[----:B------:R-:W0:Y:S01]  /*4300*/  LDC.64 R10, c[0x0][0x228] ;  /* 0x00008a00ff0a7b82 */ /* 0x000e220000000a00 */
[----:B------:R-:W1:Y:S04]  /*4310*/  LDS.128 R12, [R33+-0x10] ;  /* 0xfffff000210c7984 */ /* 0x000e680000000c00 */
[----:B------:R-:W2:Y:S04]  /*4320*/  LDG.E.CONSTANT R17, desc[UR10][R16.64] ;  /* 0x0000000a10117981 */ /* 0x000ea8000c1e9900 */
[----:B------:R3:W4:Y:S01]  /*4330*/  LDS.128 R20, [R33] ;  /* 0x0000000021147984 */ /* 0x0007220000000c00 */
[----:B------:R-:W-:Y:S01]  /*4340*/  BSSY B2, `(.L_x_22477) ;  /* 0x000002e000027945 */ /* 0x000fe20003800000 */
[----:B-1----:R-:W-:-:S02]  /*4350*/  F2FP.F16.F32.PACK_AB R42, R15, R14 ;  /* 0x0000000e0f2a723e */ /* 0x002fc400000000ff */
[----:B------:R-:W-:Y:S02]  /*4360*/  F2FP.F16.F32.PACK_AB R45, R13, R12 ;  /* 0x0000000c0d2d723e */ /* 0x000fe400000000ff */
        /* <DEDUP_REMOVED lines=11> */
[----:B----4-:R-:W-:Y:S05]  /*4420*/  @P0 BRA `(.L_x_22478) ;  /* 0x00000000007c0947 */ /* 0x010fea0003800000 */
        /* <DEDUP_REMOVED lines=31> */
.L_x_22478:
[----:B------:R-:W-:Y:S05]  /*4620*/  BSYNC B2 ;  /* 0x0000000000027941 */ /* 0x000fea0003800000 */
.L_x_22477:
[----:B------:R0:W5:Y:S02]  /*4630*/  LDG.E.128.CONSTANT R12, desc[UR10][R46.64+0x200] ;  /* 0x0002000a2e0c7981 */ /* 0x000164000c1e9d00 */
        /* <DEDUP_REMOVED lines=30> */
[----:B------:R-:W-:Y:S02]  /*4820*/  ISETP.GE.AND P2, PT, R17, R50, PT ;  /* 0x000000321100720c */ /* 0x000fe40003f46270 */
[C---:B------:R-:W-:Y:S02]  /*4830*/  PRMT R17, R12.reuse, 0x7632, R17 ;  /* 0x000076320c117816 */ /* 0x040fe40000000011 */
[----:B------:R-:W-:Y:S02]  /*4840*/  SEL R12, R12, RZ, !P1 ;  /* 0x000000ff0c0c7207 */ /* 0x000fe40004800000 */
[----:B------:R-:W-:-:S04]  /*4850*/  SEL R17, R17, RZ, !P2 ;  /* 0x000000ff11117207 */ /* 0x000fc80005000000 */
[----:B------:R-:W-:-:S07]  /*4860*/  PRMT R12, R12, 0x5410, R17 ;  /* 0x000054100c0c7816 */ /* 0x000fce0000000011 */
.L_x_22480:
[----:B------:R-:W-:Y:S05]  /*4870*/  BSYNC B2 ;  /* 0x0000000000027941 */ /* 0x000fea0003800000 */
.L_x_22479:
[----:B------:R-:W-:Y:S01]  /*4880*/  HMUL2 R13, R42, R13 ;  /* 0x0000000d2a0d7232 */ /* 0x000fe20000000000 */
[----:B0--3--:R-:W-:Y:S02]  /*4890*/  F2FP.F16.F32.PACK_AB R47, R21, R20 ;  /* 0x00000014152f723e */ /* 0x009fe400000000ff */
[----:B------:R-:W-:Y:S01]  /*48a0*/  F2FP.F16.F32.PACK_AB R17, R23, R22 ;  /* 0x000000161711723e */ /* 0x000fe200000000ff */
[----:B------:R-:W-:Y:S01]  /*48b0*/  HFMA2 R12, R45, R12, R13 ;  /* 0x0000000c2d0c7231 */ /* 0x000fe2000000000d */
[C---:B------:R-:W-:Y:S01]  /*48c0*/  IADD3 R13, P1, R40.reuse, R54, RZ ;  /* 0x00000036280d7210 */ /* 0x040fe20007f3e0ff */
        /* <DEDUP_REMOVED lines=39> */
.L_x_22482:
[----:B------:R-:W-:Y:S05]  /*4b40*/  BSYNC B2 ;  /* 0x0000000000027941 */ /* 0x000fea0003800000 */
.L_x_22481:
[----:B-----5:R-:W-:Y:S01]  /*4b50*/  HMUL2 R18, R42, R21 ;  /* 0x000000152a127232 */ /* 0x020fe20000000000 */
[----:B------:R-:W-:-:S04]  /*4b60*/  IADD3 R13, P1, R39, R54, RZ ;  /* 0x00000036270d7210 */ /* 0x000fc80007f3e0ff */
[----:B------:R-:W-:Y:S01]  /*4b70*/  LEA R12, P2, R13, R10, 0x1 ;  /* 0x0000000a0d0c7211 */ /* 0x000fe200078408ff */
[----:B------:R-:W-:Y:S01]  /*4b80*/  HFMA2.MMA R18, R45, R20, R18 ;  /* 0x000000142d127235 */ /* 0x000fe20000000012 */
[----:B------:R-:W-:-:S04]  /*4b90*/  LEA.HI.X.SX32 R20, R39, R43, 0x1, P1 ;  /* 0x0000002b27147211 */ /* 0x000fc800008f0eff */
[----:B------:R-:W-:Y:S01]  /*4ba0*/  LEA.HI.X R13, R13, R11, R20, 0x1, P2 ;  /* 0x0000000b0d0d7211 */ /* 0x000fe200010f0c14 */
[----:B------:R-:W-:Y:S01]  /*4bb0*/  IMAD.MOV.U32 R20, RZ, RZ, R17 ;  /* 0x000000ffff147224 */ /* 0x000fe200078e0011 */
[----:B------:R-:W-:Y:S03]  /*4bc0*/  BSSY B2, `(.L_x_22483) ;  /* 0x0000025000027945 */ /* 0x000fe60003800000 */
[----:B------:R-:W-:Y:S02]  /*4bd0*/  HFMA2 R22, R47, R22, R18 ;  /* 0x000000162f167231 */ /* 0x000fe40000000012 */
[----:B------:R-:W-:Y:S01]  /*4be0*/  HFMA2 R19, R20, R19, R16 ;  /* 0x0000001314137231 */ /* 0x000fe20000000010 */
[----:B------:R-:W-:Y:S02]  /*4bf0*/  HFMA2.MMA R16, R20, R15, R14 ;  /* 0x0000000f14107235 */ /* 0x000fe4000000000e */
[----:B------:R-:W5:Y:S01]  /*4c00*/  LDG.E.128.CONSTANT R12, desc[UR10][R12.64] ;  /* 0x0000000a0c0c7981 */ /* 0x000f62000c1e9d00 */
[----:B------:R-:W-:Y:S08]  /*4c10*/  @P0 BRA `(.L_x_22484) ;  /* 0x00000000007c0947 */ /* 0x000ff00003800000 */
        /* <DEDUP_REMOVED lines=31> */
.L_x_22484:
[----:B------:R-:W-:Y:S05]  /*4e10*/  BSYNC B2 ;  /* 0x0000000000027941 */ /* 0x000fea0003800000 */
.L_x_22483:
[----:B-----5:R-:W-:Y:S01]  /*4e20*/  HMUL2 R13, R42, R13 ;  /* 0x0000000d2a0d7232 */ /* 0x020fe20000000000 */
[----:B------:R-:W-:Y:S01]  /*4e30*/  HFMA2.MMA R22, R20, R23, R22 ;  /* 0x0000001714167235 */ /* 0x000fe20000000016 */
[C---:B------:R-:W-:Y:S01]  /*4e40*/  IADD3 R17, P1, R38.reuse, R54, RZ ;  /* 0x0000003626117210 */ /* 0x040fe20007f3e0ff */
[----:B------:R-:W-:Y:S02]  /*4e50*/  HADD2.F32 R23, -RZ, R19.H0_H0 ;  /* 0x20000013ff177230 */ /* 0x000fe40000004100 */
[----:B------:R-:W-:Y:S01]  /*4e60*/  HADD2.F32 R44, -RZ, R16.H0_H0 ;  /* 0x20000010ff2c7230 */ /* 0x000fe20000004100 */
[----:B------:R-:W-:Y:S01]  /*4e70*/  HFMA2.MMA R13, R45, R12, R13 ;  /* 0x0000000c2d0d7235 */ /* 0x000fe2000000000d */
[----:B------:R-:W-:Y:S02]  /*4e80*/  LEA R12, P2, R17, R10, 0x1 ;  /* 0x0000000a110c7211 */ /* 0x000fe400078408ff */
[----:B------:R-:W-:Y:S02]  /*4e90*/  LEA.HI.X.SX32 R18, R38, R43, 0x1, P1 ;  /* 0x0000002b26127211 */ /* 0x000fe400008f0eff */
[----:B------:R-:W-:-:S02]  /*4ea0*/  HADD2.F32 R21, -RZ, R22.H0_H0 ;  /* 0x20000016ff157230 */ /* 0x000fc40000004100 */
[----:B------:R-:W-:-:S03]  /*4eb0*/  HADD2.F32 R22, -RZ, R22.H1_H1 ;  /* 0x30000016ff167230 */ /* 0x000fc60000004100 */
[----:B------:R-:W-:Y:S02]  /*4ec0*/  HFMA2 R13, R47, R14, R13 ;  /* 0x0000000e2f0d7231 */ /* 0x000fe4000000000d */
[----:B------:R-:W-:Y:S02]  /*4ed0*/  HADD2.F32 R14, -RZ, R19.H1_H1 ;  /* 0x30000013ff0e7230 */ /* 0x000fe40000004100 */
[----:B------:R-:W-:Y:S01]  /*4ee0*/  FADD.FTZ R21, R21, R22 ;  /* 0x0000001615157221 */ /* 0x000fe20000010000 */
[----:B------:R-:W-:Y:S01]  /*4ef0*/  HFMA2 R15, R20, R15, R13 ;  /* 0x0000000f140f7231 */ /* 0x000fe2000000000d */
[----:B------:R-:W-:Y:S01]  /*4f00*/  LEA.HI.X R13, R17, R11, R18, 0x1, P2 ;  /* 0x0000000b110d7211 */ /* 0x000fe200010f0c12 */
[----:B------:R-:W-:Y:S01]  /*4f10*/  FADD.FTZ R23, R23, R14 ;  /* 0x0000000e17177221 */ /* 0x000fe20000010000 */
[----:B------:R-:W-:Y:S02]  /*4f20*/  HADD2.F32 R17, -RZ, R16.H1_H1 ;  /* 0x30000010ff117230 */ /* 0x000fe40000004100 */
[----:B------:R-:W-:-:S02]  /*4f30*/  HADD2.F32 R14, -RZ, R15.H0_H0 ;  /* 0x2000000fff0e7230 */ /* 0x000fc40000004100 */
[----:B------:R-:W-:Y:S01]  /*4f40*/  HADD2.F32 R15, -RZ, R15.H1_H1 ;  /* 0x3000000fff0f7230 */ /* 0x000fe20000004100 */
[----:B------:R-:W-:Y:S01]  /*4f50*/  BSSY B2, `(.L_x_22485) ;  /* 0x0000024000027945 */ /* 0x000fe20003800000 */
[----:B------:R-:W-:-:S03]  /*4f60*/  FADD.FTZ R44, R44, R17 ;  /* 0x000000112c2c7221 */ /* 0x000fc60000010000 */
        /* <DEDUP_REMOVED lines=34> */
.L_x_22486:
[----:B------:R-:W-:Y:S05]  /*5190*/  BSYNC B2 ;  /* 0x0000000000027941 */ /* 0x000fea0003800000 */
.L_x_22485:
        /* <DEDUP_REMOVED lines=45> */
.L_x_22488:
[----:B------:R-:W-:Y:S05]  /*5470*/  BSYNC B2 ;  /* 0x0000000000027941 */ /* 0x000fea0003800000 */
.L_x_22487:
[----:B-----5:R-:W-:Y:S01]  /*5480*/  HMUL2 R16, R42, R13 ;  /* 0x0000000d2a107232 */ /* 0x020fe20000000000 */
[-C--:B------:R-:W-:Y:S02]  /*5490*/  IADD3 R13, P2, R34, R54.reuse, RZ ;  /* 0x00000036220d7210 */ /* 0x080fe40007f5e0ff */
[----:B------:R-:W-:Y:S01]  /*54a0*/  IADD3 R54, P1, R36, R54, RZ ;  /* 0x0000003624367210 */ /* 0x000fe20007f3e0ff */
[----:B------:R-:W-:Y:S01]  /*54b0*/  HFMA2 R12, R45, R12, R16 ;  /* 0x0000000c2d0c7231 */ /* 0x000fe20000000010 */
[----:B------:R-:W-:Y:S02]  /*54c0*/  LEA R16, P3, R13, R10, 0x1 ;  /* 0x0000000a0d107211 */ /* 0x000fe400078608ff */
[----:B------:R-:W-:-:S03]  /*54d0*/  LEA.HI.X.SX32 R18, R34, R43, 0x1, P2 ;  /* 0x0000002b22127211 */ /* 0x000fc600010f0eff */
[----:B------:R-:W-:Y:S01]  /*54e0*/  HFMA2.MMA R12, R47, R14, R12 ;  /* 0x0000000e2f0c7235 */ /* 0x000fe2000000000c */
[----:B------:R-:W-:Y:S02]  /*54f0*/  LEA R10, P2, R54, R10, 0x1 ;  /* 0x0000000a360a7211 */ /* 0x000fe400078408ff */
[----:B------:R-:W-:Y:S02]  /*5500*/  LEA.HI.X.SX32 R43, R36, R43, 0x1, P1 ;  /* 0x0000002b242b7211 */ /* 0x000fe400008f0eff */
[----:B------:R-:W-:-:S05]  /*5510*/  LEA.HI.X R17, R13, R11, R18, 0x1, P3 ;  /* 0x0000000b0d117211 */ /* 0x000fca00018f0c12 */
[----:B------:R-:W-:Y:S01]  /*5520*/  HFMA2 R12, R20, R15, R12 ;  /* 0x0000000f140c7231 */ /* 0x000fe2000000000c */
[----:B------:R-:W-:Y:S01]  /*5530*/  LEA.HI.X R11, R54, R11, R43, 0x1, P2 ;  /* 0x0000000b360b7211 */ /* 0x000fe200010f0c2b */
[----:B------:R-:W5:Y:S03]  /*5540*/  LDG.E.128.CONSTANT R16, desc[UR10][R16.64] ;  /* 0x0000000a10107981 */ /* 0x000f66000c1e9d00 */
[--C-:B------:R-:W-:Y:S02]  /*5550*/  HADD2.F32 R46, -RZ, R12.reuse.H0_H0 ;  /* 0x2000000cff2e7230 */ /* 0x100fe40000004100 */
[----:B------:R-:W-:-:S05]  /*5560*/  HADD2.F32 R13, -RZ, R12.H1_H1 ;  /* 0x3000000cff0d7230 */ /* 0x000fca0000004100 */
        /* <DEDUP_REMOVED lines=35> */
.L_x_22490:
[----:B------:R-:W-:Y:S05]  /*57a0*/  BSYNC B2 ;  /* 0x0000000000027941 */ /* 0x000fea0003800000 */
.L_x_22489:
[----:B-----5:R-:W-:Y:S01]  /*57b0*/  HMUL2 R13, R42, R13 ;  /* 0x0000000d2a0d7232 */ /* 0x020fe20000000000 */
[----:B------:R-:W-:Y:S05]  /*57c0*/  BSSY B2, `(.L_x_22491) ;  /* 0x0000022000027945 */ /* 0x000fea0003800000 */
[----:B------:R-:W-:Y:S01]  /*57d0*/  HFMA2.MMA R12, R45, R12, R13 ;  /* 0x0000000c2d0c7235 */ /* 0x000fe2000000000d */
[----:B------:R-:W-:Y:S10]  /*57e0*/  @P0 BRA `(.L_x_22492) ;  /* 0x00000000007c0947 */ /* 0x000ff40003800000 */
[C---:B0-----:R-:W-:Y:S02]  /*57f0*/  IADD3 R11, R35.reuse, 0x1, RZ ;  /* 0x00000001230b7810 */ /* 0x041fe40007ffe0ff */
[-C--:B------:R-:W-:Y:S02]  /*5800*/  ISETP.GE.AND P0, PT, R35, R50.reuse, PT ;  /* 0x000000322300720c */ /* 0x080fe40003f06270 */
[----:B------:R-:W-:Y:S02]  /*5810*/  ISETP.GE.AND P1, PT, R11, R50, PT ;  /* 0x000000320b00720c */ /* 0x000fe40003f26270 */
[C---:B------:R-:W-:Y:S02]  /*5820*/  PRMT R10, R16.reuse, 0x7632, R10 ;  /* 0x00007632100a7816 */ /* 0x040fe4000000000a */
[----:B------:R-:W-:Y:S02]  /*5830*/  SEL R16, R16, RZ, !P0 ;  /* 0x000000ff10107207 */ /* 0x000fe40004000000 */
[----:B------:R-:W-:-:S02]  /*5840*/  SEL R11, R10, RZ, !P1 ;  /* 0x000000ff0a0b7207 */ /* 0x000fc40004800000 */
[----:B------:R-:W-:Y:S02]  /*5850*/  PRMT R10, R17, 0x7632, R10 ;  /* 0x00007632110a7816 */ /* 0x000fe4000000000a */
[----:B------:R-:W-:Y:S01]  /*5860*/  PRMT R16, R16, 0x5410, R11 ;  /* 0x0000541010107816 */ /* 0x000fe2000000000b */
[C---:B------:R-:W-:Y:S01]  /*5870*/  VIADD R11, R35.reuse, 0x2 ;  /* 0x00000002230b7836 */ /* 0x040fe20000000000 */
[----:B------:R-:W-:-:S04]  /*5880*/  IADD3 R13, R35, 0x7, RZ ;  /* 0x00000007230d7810 */ /* 0x000fc80007ffe0ff */
        /* <DEDUP_REMOVED lines=9> */
[----:B------:R-:W-:Y:S01]  /*5920*/  ISETP.GE.AND P1, PT, R11, R50, PT ;  /* 0x000000320b00720c */ /* 0x000fe20003f26270 */
[----:B------:R-:W-:Y:S01]  /*5930*/  VIADD R11, R35, 0x6 ;  /* 0x00000006230b7836 */ /* 0x000fe20000000000 */
[----:B------:R-:W-:-:S04]  /*5940*/  PRMT R10, R18, 0x7632, R10 ;  /* 0x00007632120a7816 */ /* 0x000fc8000000000a */
[-C--:B------:R-:W-:Y:S02]  /*5950*/  ISETP.GE.AND P2, PT, R11, R50.reuse, PT ;  /* 0x000000320b00720c */ /* 0x080fe40003f46270 */
[----:B------:R-:W-:Y:S02]  /*5960*/  SEL R11, R18, RZ, !P0 ;  /* 0x000000ff120b7207 */ /* 0x000fe40004000000 */
[----:B------:R-:W-:Y:S02]  /*5970*/  SEL R10, R10, RZ, !P1 ;  /* 0x000000ff0a0a7207 */ /* 0x000fe40004800000 */
[----:B------:R-:W-:Y:S02]  /*5980*/  ISETP.GE.AND P0, PT, R13, R50, PT ;  /* 0x000000320d00720c */ /* 0x000fe40003f06270 */
[--C-:B------:R-:W-:Y:S02]  /*5990*/  PRMT R18, R11, 0x5410, R10.reuse ;  /* 0x000054100b127816 */ /* 0x100fe4000000000a */
[----:B------:R-:W-:-:S02]  /*59a0*/  PRMT R10, R19, 0x7632, R10 ;  /* 0x00007632130a7816 */ /* 0x000fc4000000000a */
[----:B------:R-:W-:Y:S02]  /*59b0*/  SEL R19, R19, RZ, !P2 ;  /* 0x000000ff13137207 */ /* 0x000fe40005000000 */
[----:B------:R-:W-:-:S04]  /*59c0*/  SEL R10, R10, RZ, !P0 ;  /* 0x000000ff0a0a7207 */ /* 0x000fc80004000000 */
[----:B------:R-:W-:-:S07]  /*59d0*/  PRMT R19, R19, 0x5410, R10 ;  /* 0x0000541013137816 */ /* 0x000fce000000000a */
.L_x_22492:
[----:B------:R-:W-:Y:S05]  /*59e0*/  BSYNC B2 ;  /* 0x0000000000027941 */ /* 0x000fea0003800000 */
.L_x_22491:
[----:B0-----:R-:W-:Y:S01]  /*59f0*/  HFMA2.MMA R10, R47, R14, R12 ;  /* 0x0000000e2f0a7235 */ /* 0x001fe2000000000c */
[----:B------:R-:W-:Y:S02]  /*5a00*/  HMUL2 R17, R42, R17 ;  /* 0x000000112a117232 */ /* 0x000fe40000000000 */
[----:B------:R-:W-:Y:S01]  /*5a10*/  FADD.FTZ R30, R30, R23 ;  /* 0x000000171e1e7221 */ /* 0x000fe20000010000 */
[----:B------:R-:W-:Y:S01]  /*5a20*/  FADD.FTZ R29, R29, R44 ;  /* 0x0000002c1d1d7221 */ /* 0x000fe20000010000 */
[----:B------:R-:W-:Y:S01]  /*5a30*/  FADD.FTZ R28, R28, R21 ;  /* 0x000000151c1c7221 */ /* 0x000fe20000010000 */
[----:B------:R-:W-:Y:S02]  /*5a40*/  HFMA2 R17, R45, R16, R17 ;  /* 0x000000102d117231 */ /* 0x000fe40000000011 */
[----:B------:R-:W-:Y:S01]  /*5a50*/  FADD.FTZ R27, R27, R22 ;  /* 0x000000161b1b7221 */ /* 0x000fe20000010000 */
[----:B------:R-:W-:Y:S01]  /*5a60*/  FADD.FTZ R26, R26, R51 ;  /* 0x000000331a1a7221 */ /* 0x000fe20000010000 */
[----:B------:R-:W-:Y:S01]  /*5a70*/  HFMA2.MMA R10, R20, R15, R10 ;  /* 0x0000000f140a7235 */ /* 0x000fe2000000000a */
[----:B------:R-:W-:-:S02]  /*5a80*/  HFMA2 R17, R47, R18, R17 ;  /* 0x000000122f117231 */ /* 0x000fc40000000011 */
[----:B------:R-:W-:Y:S02]  /*5a90*/  FADD.FTZ R25, R25, R46 ;  /* 0x0000002e19197221 */ /* 0x000fe40000010000 */
[----:B------:R-:W-:-:S05]  /*5aa0*/  HFMA2 R17, R20, R19, R17 ;  /* 0x0000001314117231 */ /* 0x000fca0000000011 */
[--C-:B------:R-:W-:Y:S02]  /*5ab0*/  HADD2.F32 R11, -RZ, R10.reuse.H0_H0 ;  /* 0x2000000aff0b7230 */ /* 0x100fe40000004100 */
[--C-:B------:R-:W-:Y:S02]  /*5ac0*/  HADD2.F32 R12, -RZ, R17.reuse.H0_H0 ;  /* 0x20000011ff0c7230 */ /* 0x100fe40000004100 */
[----:B------:R-:W-:Y:S02]  /*5ad0*/  HADD2.F32 R10, -RZ, R10.H1_H1 ;  /* 0x3000000aff0a7230 */ /* 0x000fe40000004100 */
[----:B------:R-:W-:-:S03]  /*5ae0*/  HADD2.F32 R17, -RZ, R17.H1_H1 ;  /* 0x30000011ff117230 */ /* 0x000fc60000004100 */
[----:B------:R-:W-:Y:S02]  /*5af0*/  FADD.FTZ R11, R11, R10 ;  /* 0x0000000a0b0b7221 */ /* 0x000fe40000010000 */
[----:B------:R-:W-:Y:S02]  /*5b00*/  FADD.FTZ R12, R12, R17 ;  /* 0x000000110c0c7221 */ /* 0x000fe40000010000 */
[----:B------:R-:W-:Y:S02]  /*5b10*/  FADD.FTZ R24, R24, R11 ;  /* 0x0000000b18187221 */ /* 0x000fe40000010000 */
[----:B------:R-:W-:-:S07]  /*5b20*/  FADD.FTZ R9, R9, R12 ;  /* 0x0000000c09097221 */ /* 0x000fce0000010000 */
.L_x_22476:
[----:B------:R-:W-:Y:S05]  /*5b30*/  BSYNC B0 ;  /* 0x0000000000007941 */ /* 0x000fea0003800000 */
.L_x_22475:
        /* <DEDUP_REMOVED lines=9> */
.L_x_22474:
[----:B------:R-:W-:Y:S05]  /*5bd0*/  BSYNC B1 ;  /* 0x0000000000017941 */ /* 0x000fea0003800000 */
.L_x_22472:
[----:B------:R-:W0:Y:S01]  /*5be0*/  SHFL.BFLY PT, R3, R30, 0x2, 0x1f ;  /* 0x0c401f001e037f89 */ /* 0x000e2200000e0000 */
[----:B------:R-:W1:Y:S01]  /*5bf0*/  S2UR UR5, SR_CgaCtaId ;  /* 0x00000000000579c3 */ /* 0x000e620000008800 */
[----:B------:R-:W-:Y:S01]  /*5c00*/  UMOV UR4, 0x400 ;  /* 0x0000040000047882 */ /* 0x000fe20000000000 */
[----:B------:R-:W-:Y:S01]  /*5c10*/  BSSY B0, `(.L_x_22494) ;  /* 0x0000052000007945 */ /* 0x000fe20003800000 */
[----:B------:R-:W2:Y:S01]  /*5c20*/  SHFL.BFLY PT, R0, R29, 0x2, 0x1f ;  /* 0x0c401f001d007f89 */ /* 0x000ea200000e0000 */
[----:B------:R-:W-:-:S03]  /*5c30*/  UIADD3 UR4, UR4, 0xa0, URZ ;  /* 0x000000a004047890 */ /* 0x000fc6000fffe03f */
[----:B------:R-:W3:Y:S01]  /*5c40*/  SHFL.BFLY PT, R5, R28, 0x2, 0x1f ;  /* 0x0c401f001c057f89 */ /* 0x000ee200000e0000 */
[----:B------:R-:W4:Y:S03]  /*5c50*/  S2R R10, SR_TID.X ;  /* 0x00000000000a7919 */ /* 0x000f260000002100 */
[----:B------:R-:W5:Y:S04]  /*5c60*/  SHFL.BFLY PT, R6, R27, 0x2, 0x1f ;  /* 0x0c401f001b067f89 */ /* 0x000f6800000e0000 */
        /* <DEDUP_REMOVED lines=9> */
[----:B-----5:R-:W-:-:S03]  /*5d00*/  FADD.FTZ R6, R6, R27 ;  /* 0x0000001b06067221 */ /* 0x020fc60000010000 */
[----:B------:R-:W3:Y:S01]  /*5d10*/  SHFL.BFLY PT, R5, R0, 0x1, 0x1f ;  /* 0x0c201f0000057f89 */ /* 0x000ee200000e0000 */
[----:B----4-:R-:W-:-:S03]  /*5d20*/  FADD.FTZ R26, R11, R26 ;  /* 0x0000001a0b1a7221 */ /* 0x010fc60000010000 */
[----:B------:R-:W4:Y:S01]  /*5d30*/  SHFL.BFLY PT, R7, R4, 0x1, 0x1f ;  /* 0x0c201f0004077f89 */ /* 0x000f2200000e0000 */
[----:B------:R-:W-:Y:S01]  /*5d40*/  SHF.R.S32.HI R17, RZ, 0x1f, R10 ;  /* 0x0000001fff117819 */ /* 0x000fe2000001140a */
[----:B------:R-:W-:Y:S02]  /*5d50*/  FADD.FTZ R25, R8, R25 ;  /* 0x0000001908197221 */ /* 0x000fe40000010000 */
[----:B------:R-:W5:Y:S01]  /*5d60*/  SHFL.BFLY PT, R11, R6, 0x1, 0x1f ;  /* 0x0c201f00060b7f89 */ /* 0x000f6200000e0000 */
[----:B------:R-:W-:Y:S01]  /*5d70*/  LEA.HI R17, R17, R10, RZ, 0x5 ;  /* 0x0000000a11117211 */ /* 0x000fe200078f28ff */
[----:B------:R-:W-:Y:S02]  /*5d80*/  VIADD R8, R10, 0x1f ;  /* 0x0000001f0a087836 */ /* 0x000fe40000000000 */
[----:B0-----:R-:W-:Y:S01]  /*5d90*/  FADD.FTZ R13, R13, R24 ;  /* 0x000000180d0d7221 */ /* 0x001fe20000010000 */
[----:B------:R-:W-:Y:S01]  /*5da0*/  BAR.SYNC.DEFER_BLOCKING 0x0 ;  /* 0x0000000000007b1d */ /* 0x000fe20000010000 */
[----:B------:R-:W-:Y:S01]  /*5db0*/  LOP3.LUT R19, R17, 0xffffffe0, RZ, 0xc0, !PT ;  /* 0xffffffe011137812 */ /* 0x000fe200078ec0ff */
[----:B-1----:R-:W-:Y:S01]  /*5dc0*/  FADD.FTZ R15, R12, R9 ;  /* 0x000000090c0f7221 */ /* 0x002fe20000010000 */
[----:B------:R-:W-:-:S02]  /*5dd0*/  ISETP.GT.U32.AND P3, PT, R8, 0x3e, PT ;  /* 0x0000003e0800780c */ /* 0x000fc40003f64070 */
[----:B------:R-:W-:Y:S01]  /*5de0*/  IADD3 R19, -R19, R10, RZ ;  /* 0x0000000a13137210 */ /* 0x000fe20007ffe1ff */
[----:B--2---:R-:W-:Y:S01]  /*5df0*/  FADD.FTZ R2, R3, R2 ;  /* 0x0000000203027221 */ /* 0x004fe20000010000 */
[----:B------:R-:W0:Y:S02]  /*5e00*/  SHFL.BFLY PT, R9, R26, 0x1, 0x1f ;  /* 0x0c201f001a097f89 */ /* 0x000e2400000e0000 */
[----:B------:R-:W-:Y:S02]  /*5e10*/  SHF.R.S32.HI R8, RZ, 0x1f, R19 ;  /* 0x0000001fff087819 */ /* 0x000fe40000011413 */
[----:B------:R-:W1:Y:S01]  /*5e20*/  SHFL.BFLY PT, R12, R25, 0x1, 0x1f ;  /* 0x0c201f00190c7f89 */ /* 0x000e6200000e0000 */
[----:B------:R-:W-:Y:S01]  /*5e30*/  LOP3.LUT R3, R19, 0x3, RZ, 0xc0, !PT ;  /* 0x0000000313037812 */ /* 0x000fe200078ec0ff */
[----:B---3--:R-:W-:Y:S01]  /*5e40*/  FADD.FTZ R5, R0, R5 ;  /* 0x0000000500057221 */ /* 0x008fe20000010000 */
[----:B------:R-:W-:Y:S01]  /*5e50*/  LEA.HI R8, R8, R19, RZ, 0x2 ;  /* 0x0000001308087211 */ /* 0x000fe200078f10ff */
[----:B------:R-:W2:Y:S01]  /*5e60*/  SHFL.BFLY PT, R14, R13, 0x1, 0x1f ;  /* 0x0c201f000d0e7f89 */ /* 0x000ea200000e0000 */
[----:B----4-:R-:W-:Y:S01]  /*5e70*/  FADD.FTZ R0, R4, R7 ;  /* 0x0000000704007221 */ /* 0x010fe20000010000 */
[----:B------:R-:W-:-:S02]  /*5e80*/  ISETP.NE.AND P2, PT, R3, RZ, PT ;  /* 0x000000ff0300720c */ /* 0x000fc40003f45270 */
[----:B------:R-:W3:Y:S01]  /*5e90*/  SHFL.BFLY PT, R16, R15, 0x1, 0x1f ;  /* 0x0c201f000f107f89 */ /* 0x000ee200000e0000 */
[----:B------:R-:W-:Y:S01]  /*5ea0*/  LOP3.LUT R4, R10, 0xffffffc0, RZ, 0xc0, !PT ;  /* 0xffffffc00a047812 */ /* 0x000fe200078ec0ff */
[----:B-----5:R-:W-:Y:S01]  /*5eb0*/  FADD.FTZ R3, R6, R11 ;  /* 0x0000000b06037221 */ /* 0x020fe20000010000 */
[----:B------:R-:W-:Y:S02]  /*5ec0*/  SHF.R.S32.HI R11, RZ, 0x5, R17 ;  /* 0x00000005ff0b7819 */ /* 0x000fe40000011411 */
[----:B------:R-:W-:Y:S02]  /*5ed0*/  SHF.R.S32.HI R8, RZ, 0x2, R8 ;  /* 0x00000002ff087819 */ /* 0x000fe40000011408 */
[----:B------:R-:W-:Y:S02]  /*5ee0*/  ISETP.NE.OR P5, PT, R4, 0x40, P2 ;  /* 0x000000400400780c */ /* 0x000fe400017a5670 */
[C---:B------:R-:W-:Y:S01]  /*5ef0*/  ISETP.GT.OR P0, PT, R10.reuse, 0x3f, P2 ;  /* 0x0000003f0a00780c */ /* 0x040fe20001704670 */
[----:B------:R-:W-:Y:S01]  /*5f00*/  IMAD R11, R11, 0x40, R8 ;  /* 0x000000400b0b7824 */ /* 0x000fe200078e0208 */
[----:B------:R-:W-:Y:S01]  /*5f10*/  ISETP.GT.OR P1, PT, R10, 0x1f, P2 ;  /* 0x0000001f0a00780c */ /* 0x000fe20001724670 */
[----:B0-----:R-:W-:-:S03]  /*5f20*/  FADD.FTZ R4, R26, R9 ;  /* 0x000000091a047221 */ /* 0x001fc60000010000 */
[----:B------:R-:W-:Y:S01]  /*5f30*/  LEA R11, R11, UR4, 0x2 ;  /* 0x000000040b0b7c11 */ /* 0x000fe2000f8e10ff */
[----:B-1----:R-:W-:Y:S01]  /*5f40*/  FADD.FTZ R7, R25, R12 ;  /* 0x0000000c19077221 */ /* 0x002fe20000010000 */
[----:B------:R-:W-:Y:S01]  /*5f50*/  LOP3.LUT R12, R10, 0xffffffe0, RZ, 0xc0, !PT ;  /* 0xffffffe00a0c7812 */ /* 0x000fe200078ec0ff */
[----:B--2---:R-:W-:Y:S02]  /*5f60*/  FADD.FTZ R6, R13, R14 ;  /* 0x0000000e0d067221 */ /* 0x004fe40000010000 */
[----:B------:R0:W-:Y:S01]  /*5f70*/  @!P5 STS [R11+-0x200], R2 ;  /* 0xfffe00020b00d388 */ /* 0x0001e20000000800 */
[----:B------:R-:W-:Y:S01]  /*5f80*/  ISETP.NE.OR P4, PT, R12, 0x20, P2 ;  /* 0x000000200c00780c */ /* 0x000fe20001785670 */
[----:B---3--:R-:W-:Y:S02]  /*5f90*/  FADD.FTZ R9, R15, R16 ;  /* 0x000000100f097221 */ /* 0x008fe40000010000 */
        /* <DEDUP_REMOVED lines=25> */
.L_x_22495:
[----:B------:R-:W-:Y:S05]  /*6130*/  BSYNC B0 ;  /* 0x0000000000007941 */ /* 0x000fea0003800000 */
.L_x_22494:
        /* <DEDUP_REMOVED lines=28> */
.L_x_22497:
[----:B------:R-:W-:Y:S05]  /*6300*/  BSYNC B0 ;  /* 0x0000000000007941 */ /* 0x000fea0003800000 */
.L_x_22496:
        /* <DEDUP_REMOVED lines=23> */
[----:B------:R-:W-:Y:S01]  /*6480*/  IADD3 R13, P1, R11, UR4, RZ ;  /* 0x000000040b0d7c10 */ /* 0x000fe2000ff3e0ff */
[C---:B------:R-:W-:Y:S01]  /*6490*/  VIADD R17, R8.reuse, 0x20 ;  /* 0x0000002008117836 */ /* 0x040fe20000000000 */
        /* <DEDUP_REMOVED lines=36> */
[----:B------:R-:W-:Y:S01]  /*66e0*/  LEA R22, P1, R23, UR8, 0x1 ;  /* 0x0000000817167c11 */ /* 0x000fe2000f8208ff */
[----:B------:R-:W-:Y:S01]  /*66f0*/  STG.E.U16 desc[UR10][R12.64], R3 ;  /* 0x000000030c007986 */ /* 0x000fe2000c10150a */
[--C-:B------:R-:W-:Y:S02]  /*6700*/  LEA.HI.X R25, R5, UR9, R8.reuse, 0x1, P2 ;  /* 0x0000000905197c11 */ /* 0x100fe400090f0c08 */
[----:B------:R-:W-:Y:S01]  /*6710*/  PRMT R8, R0, 0x7632, R8 ;  /* 0x0000763200087816 */ /* 0x000fe20000000008 */
[----:B------:R-:W-:Y:S01]  /*6720*/  STG.E.U16 desc[UR10][R14.64], R0 ;  /* 0x000000000e007986 */ /* 0x000fe2000c10150a */
[----:B------:R-:W-:Y:S02]  /*6730*/  F2FP.F16.F32.PACK_AB R6, R9, R6 ;  /* 0x000000060906723e */ /* 0x000fe400000000ff */
[----:B------:R-:W-:Y:S01]  /*6740*/  PRMT R5, R4, 0x7632, R5 ;  /* 0x0000763204057816 */ /* 0x000fe20000000005 */
[----:B------:R-:W-:Y:S01]  /*6750*/  STG.E.U16 desc[UR10][R16.64], R8 ;  /* 0x0000000810007986 */ /* 0x000fe2000c10150a */
[----:B------:R-:W-:-:S02]  /*6760*/  LEA.HI.X R23, R23, UR9, R26, 0x1, P1 ;  /* 0x0000000917177c11 */ /* 0x000fc400088f0c1a */
[----:B0-----:R-:W-:Y:S01]  /*6770*/  PRMT R2, R6, 0x7632, R2 ;  /* 0x0000763206027816 */ /* 0x001fe20000000002 */
[----:B------:R-:W-:Y:S04]  /*6780*/  STG.E.U16 desc[UR10][R18.64], R4 ;  /* 0x0000000412007986 */ /* 0x000fe8000c10150a */
[----:B------:R-:W-:Y:S04]  /*6790*/  STG.E.U16 desc[UR10][R20.64], R5 ;  /* 0x0000000514007986 */ /* 0x000fe8000c10150a */
[----:B------:R-:W-:Y:S04]  /*67a0*/  STG.E.U16 desc[UR10][R22.64], R6 ;  /* 0x0000000616007986 */ /* 0x000fe8000c10150a */
[----:B------:R-:W-:Y:S01]  /*67b0*/  STG.E.U16 desc[UR10][R24.64], R2 ;  /* 0x0000000218007986 */ /* 0x000fe2000c10150a */
[----:B------:R-:W-:Y:S05]  /*67c0*/  EXIT ;  /* 0x000000000000794d */ /* 0x000fea0003800000 */
.L_x_22498:
        /* <DEDUP_REMOVED lines=11> */
.L_x_28420:


//--------------------- .text._ZN4vllm25paged_attention_v1_kernelIttLi32ELi32ELi128ELNS_18Fp8KVCacheDataTypeE0ELb1EEEvPT_PKS2_PKT0_S8_ifPKiSA_iPKfiiiSC_SC_iiiii --------------------------
	.section	.text._ZN4vllm25paged_attention_v1_kernelIttLi32ELi32ELi128ELNS_18Fp8KVCacheDataTypeE0ELb1EEEvPT_PKS2_PKT0_S8_ifPKiSA_iPKfiiiSC_SC_iiiii,"ax",@progbits
	.align	128
        .global         _ZN4vllm25paged_attention_v1_kernelIttLi32ELi32ELi128ELNS_18Fp8KVCacheDataTypeE0ELb1EEEvPT_PKS2_PKT0_S8_ifPKiSA_iPKfiiiSC_SC_iiiii
        .type           _ZN4vllm25paged_attention_v1_kernelIttLi32ELi32ELi128ELNS_18Fp8KVCacheDataTypeE0ELb1EEEvPT_PKS2_PKT0_S8_ifPKiSA_iPKfiiiSC_SC_iiiii,@function
        .size           _ZN4vllm25paged_attention_v1_kernelIttLi32ELi32ELi128ELNS_18Fp8KVCacheDataTypeE0ELb1EEEvPT_PKS2_PKT0_S8_ifPKiSA_iPKfiiiSC_SC_iiiii,(.L_x_28421 - _ZN4vllm25paged_attention_v1_kernelIttLi32ELi32ELi128ELNS_18Fp8KVCacheDataTypeE0ELb1EEEvPT_PKS2_PKT0_S8_ifPKiSA_iPKfiiiSC_SC_iiiii)
        .other          _ZN4vllm25paged_attention_v1_kernelIttLi32ELi32ELi128ELNS_18Fp8KVCacheDataTypeE0ELb1EEEvPT_PKS2_PKT0_S8_ifPKiSA_iPKfiiiSC_SC_iiiii,@"STO_CUDA_ENTRY STV_DEFAULT"
_ZN4vllm25paged_attention_v1_kernelIttLi32ELi32ELi128ELNS_18Fp8KVCacheDataTypeE0ELb1EEEvPT_PKS2_PKT0_S8_ifPKiSA_iPKfiiiSC_SC_iiiii:
.text._ZN4vllm25paged_attention_v1_kernelIttLi32ELi32ELi128ELNS_18Fp8KVCacheDataTypeE0ELb1EEEvPT_PKS2_PKT0_S8_ifPKiSA_iPKfiiiSC_SC_iiiii:
[----:B------:R-:W-:Y:S08]  /*0000*/  LDC R1, c[0x0][0x28] ;  /* 0x00000a00ff017b82 */ /* 0x000ff00000000800 */
[----:B------:R-:W0:Y:S01]  /*0010*/  LDC R7, c[0x0][0x230] ;  /* 0x00008c00ff077b82 */ /* 0x000e220000000800 */
[----:B------:R-:W-:Y:S01]  /*0020*/  ULDC.64 UR6, c[0x0][0x208] ;  /* 0x0000820000067ab9 */ /* 0x000fe20000000a00 */
[----:B------:R-:W1:Y:S01]  /*0030*/  S2R R0, SR_CTAID.X ;  /* 0x0000000000007919 */ /* 0x000e620000002500 */
[----:B------:R-:W-:-:S05]  /*0040*/  IMAD.MOV.U32 R50, RZ, RZ, RZ ;  /* 0x000000ffff327224 */ /* 0x000fca00078e00ff */
[----:B------:R-:W2:Y:S08]  /*0050*/  LDC.64 R2, c[0x0][0x250] ;  /* 0x00009400ff027b82 */ /* 0x000eb00000000a00 */
[----:B------:R-:W3:Y:S01]  /*0060*/  LDC.64 R4, c[0x0][0x240] ;  /* 0x00009000ff047b82 */ /* 0x000ee20000000a00 */
[----:B0-----:R-:W-:-:S04]  /*0070*/  IABS R13, R7 ;  /* 0x00000007000d7213 */ /* 0x001fc80000000000 */
[----:B------:R-:W0:Y:S01]  /*0080*/  I2F.RP R6, R13 ;  /* 0x0000000d00067306 */ /* 0x000e220000209400 */
[----:B--2---:R-:W-:Y:S02]  /*0090*/  ISETP.NE.U32.AND P0, PT, R2, RZ, PT ;  /* 0x000000ff0200720c */ /* 0x004fe40003f05070 */
[----:B------:R-:W3:Y:S02]  /*00a0*/  S2R R2, SR_CTAID.Y ;  /* 0x0000000000027919 */ /* 0x000ee40000002600 */
[----:B------:R-:W-:-:S03]  /*00b0*/  ISETP.NE.AND.EX P0, PT, R3, RZ, PT, P0 ;  /* 0x000000ff0300720c */ /* 0x000fc60003f05300 */
[----:B0-----:R-:W0:Y:S01]  /*00c0*/  MUFU.RCP R6, R6 ;  /* 0x0000000600067308 */ /* 0x001e220000001000 */
[----:B------:R-:W2:Y:S09]  /*00d0*/  LDC R3, c[0x0][0xc] ;  /* 0x00000300ff037b82 */ /* 0x000eb20000000800 */
[----:B------:R-:W1:Y:S01]  /*00e0*/  @P0 LDC.64 R8, c[0x0][0x250] ;  /* 0x00009400ff080b82 */ /* 0x000e620000000a00 */
[----:B0-----:R-:W-:-:S04]  /*00f0*/  VIADD R10, R6, 0xffffffe ;  /* 0x0ffffffe060a7836 */ /* 0x001fc80000000000 */
[----:B------:R0:W4:Y:S01]  /*0100*/  F2I.FTZ.U32.TRUNC.NTZ R11, R10 ;  /* 0x0000000a000b7305 */ /* 0x000122000021f000 */
[----:B---3--:R-:W-:-:S05]  /*0110*/  IMAD.WIDE R4, R2, 0x4, R4 ;  /* 0x0000000402047825 */ /* 0x008fca00078e0204 */
[----:B------:R2:W5:Y:S01]  /*0120*/  LDG.E.CONSTANT R51, desc[UR6][R4.64] ;  /* 0x0000000604337981 */ /* 0x000562000c1e9900 */
[----:B0-----:R-:W-:Y:S02]  /*0130*/  IMAD.MOV.U32 R10, RZ, RZ, RZ ;  /* 0x000000ffff0a7224 */ /* 0x001fe400078e00ff */
[----:B-1----:R-:W-:Y:S01]  /*0140*/  @P0 IMAD.WIDE R8, R0, 0x4, R8 ;  /* 0x0000000400080825 */ /* 0x002fe200078e0208 */
[----:B----4-:R-:W-:Y:S02]  /*0150*/  IADD3 R12, RZ, -R11, RZ ;  /* 0x8000000bff0c7210 */ /* 0x010fe40007ffe0ff */
[----:B--2---:R-:W-:Y:S02]  /*0160*/  IABS R4, R3 ;  /* 0x0000000300047213 */ /* 0x004fe40000000000 */
        /* <DEDUP_REMOVED lines=52> */
[----:B------:R-:W-:Y:S02]  /*04b0*/  BSSY B1, `(.L_x_22501) ;  /* 0x0000021000017945 */ /* 0x000fe40003800000 */
[----:B------:R-:W-:-:S04]  /*04c0*/  IADD3 R5, -R13, 0x7f, R5 ;  /* 0x0000007f0d057810 */ /* 0x000fc80007ffe105 */
[C---:B------:R-:W-:Y:S02]  /*04d0*/  LEA.HI R6, R5.reuse, 0x1, RZ, 0x19 ;  /* 0x0000000105067811 */ /* 0x040fe400078fc8ff */
[----:B------:R-:W-:Y:S01]  /*04e0*/  ISETP.GE.U32.AND P1, PT, R5, 0x180, PT ;  /* 0x000001800500780c */ /* 0x000fe20003f26070 */
[----:B------:R-:W-:Y:S01]  /*04f0*/  IMAD R5, R2, UR4, RZ ;  /* 0x0000000402057c24 */ /* 0x000fe2000f8e02ff */
[----:B------:R-:W-:Y:S01]  /*0500*/  LOP3.LUT P0, R8, R6, 0x3, RZ, 0xc0, !PT ;  /* 0x0000000306087812 */ /* 0x000fe2000780c0ff */
[----:B------:R-:W-:-:S03]  /*0510*/  IMAD.SHL.U32 R6, R0, 0x20, RZ ;  /* 0x0000002000067824 */ /* 0x000fc600078e00ff */
[----:B------:R-:W-:Y:S02]  /*0520*/  SHF.R.S32.HI R15, RZ, 0x1f, R5 ;  /* 0x0000001fff0f7819 */ /* 0x000fe40000011405 */
[----:B------:R-:W-:-:S07]  /*0530*/  SHF.R.S32.HI R16, RZ, 0x1f, R6 ;  /* 0x0000001fff107819 */ /* 0x000fce0000011406 */
        /* <DEDUP_REMOVED lines=13> */
.L_x_22503:
[----:B------:R-:W-:Y:S01]  /*0610*/  IMAD.MOV.U32 R8, RZ, RZ, R17 ;  /* 0x000000ffff087224 */ /* 0x000fe200078e0011 */
[----:B------:R-:W-:-:S06]  /*0620*/  MOV R9, R18 ;  /* 0x0000001200097202 */ /* 0x000fcc0000000f00 */
[----:B------:R-:W2:Y:S01]  /*0630*/  LDG.E.128.CONSTANT R8, desc[UR6][R8.64] ;  /* 0x0000000608087981 */ /* 0x000ea2000c1e9d00 */
[----:B------:R-:W-:Y:S01]  /*0640*/  VIADD R12, R12, 0xffffffff ;  /* 0xffffffff0c0c7836 */ /* 0x000fe20000000000 */
[----:B------:R-:W-:Y:S01]  /*0650*/  IADD3 R17, P2, R17, 0x800, RZ ;  /* 0x0000080011117810 */ /* 0x000fe20007f5e0ff */
[----:B------:R-:W-:-:S03]  /*0660*/  VIADD R13, R13, 0x80 ;  /* 0x000000800d0d7836 */ /* 0x000fc60000000000 */
[----:B------:R-:W-:Y:S02]  /*0670*/  ISETP.NE.AND P0, PT, R12, RZ, PT ;  /* 0x000000ff0c00720c */ /* 0x000fe40003f05270 */
[----:B------:R-:W-:Y:S01]  /*0680*/  IADD3.X R18, RZ, R18, RZ, P2, !PT ;  /* 0x00000012ff127210 */ /* 0x000fe200017fe4ff */
[----:B--2---:R0:W-:Y:S02]  /*0690*/  STS.128 [R14], R8 ;  /* 0x000000080e007388 */ /* 0x0041e40000000c00 */
[----:B0-----:R-:W-:-:S08]  /*06a0*/  VIADD R14, R14, 0x800 ;  /* 0x000008000e0e7836 */ /* 0x001fd00000000000 */
[----:B------:R-:W-:Y:S05]  /*06b0*/  @P0 BRA `(.L_x_22503) ;  /* 0xfffffffc00d40947 */ /* 0x000fea000383ffff */
.L_x_22502:
[----:B------:R-:W-:Y:S05]  /*06c0*/  BSYNC B1 ;  /* 0x0000000000017941 */ /* 0x000fea0003800000 */
.L_x_22501:
        /* <DEDUP_REMOVED lines=10> */
[----:B-1----:R-:W-:-:S03]  /*0770*/  LEA R26, P0, R27, R8, 0x1 ;  /* 0x000000081b1a7211 */ /* 0x002fc600078008ff */
[----:B------:R-:W-:Y:S01]  /*0780*/  VIADD R5, R5, 0x1000 ;  /* 0x0000100005057836 */ /* 0x000fe20000000000 */
[----:B------:R-:W-:-:S09]  /*0790*/  LEA.HI.X R27, R27, R9, R16, 0x1, P0 ;  /* 0x000000091b1b7211 */ /* 0x000fd200000f0c10 */
.L_x_22504:
        /* <DEDUP_REMOVED lines=17> */
.L_x_22500:
[----:B------:R-:W-:Y:S05]  /*08b0*/  BSYNC B0 ;  /* 0x0000000000007941 */ /* 0x000fea0003800000 */
.L_x_22499:
[----:B------:R-:W0:Y:S01]  /*08c0*/  LDC R13, c[0x0][0x284] ;  /* 0x0000a100ff0d7b82 */ /* 0x000e220000000800 */
[----:B-----5:R-:W-:Y:S01]  /*08d0*/  IADD3 R10, R51, -0x1, RZ ;  /* 0xffffffff330a7810 */ /* 0x020fe20007ffe0ff */
[----:B------:R-:W-:Y:S01]  /*08e0*/  ULDC UR5, c[0x0][0x278] ;  /* 0x00009e0000057ab9 */ /* 0x000fe20000000800 */
[----:B------:R-:W-:Y:S01]  /*08f0*/  ULDC UR4, c[0x0][0x248] ;  /* 0x0000920000047ab9 */ /* 0x000fe20000000800 */
[----:B------:R-:W-:Y:S01]  /*0900*/  ULDC UR13, c[0x0][0x25c] ;  /* 0x00009700000d7ab9 */ /* 0x000fe20000000800 */
[----:B------:R-:W-:Y:S01]  /*0910*/  IABS R12, R10 ;  /* 0x0000000a000c7213 */ /* 0x000fe20000000000 */
[----:B------:R-:W-:Y:S01]  /*0920*/  ULDC UR12, c[0x0][0x234] ;  /* 0x00008d00000c7ab9 */ /* 0x000fe20000000800 */
[----:B------:R-:W-:Y:S01]  /*0930*/  ULDC.64 UR10, c[0x0][0x220] ;  /* 0x00008800000a7ab9 */ /* 0x000fe20000000a00 */
[----:B------:R-:W1:Y:S01]  /*0940*/  LDC R14, c[0x0][0x288] ;  /* 0x0000a200ff0e7b82 */ /* 0x000e620000000800 */
[----:B------:R-:W-:Y:S01]  /*0950*/  BSSY B0, `(.L_x_22505) ;  /* 0x0000101000007945 */ /* 0x000fe20003800000 */
[----:B------:R-:W-:-:S02]  /*0960*/  MOV R37, 0xff7fffff ;  /* 0xff7fffff00257802 */ /* 0x000fc40000000f00 */
[-C--:B0-----:R-:W-:Y:S02]  /*0970*/  IABS R5, R13.reuse ;  /* 0x0000000d00057213 */ /* 0x081fe40000000000 */
        /* <DEDUP_REMOVED lines=8> */
[----:B------:R-:W-:-:S04]  /*0a00*/  @!P3 IMAD.MOV R10, RZ, RZ, -R14 ;  /* 0x000000ffff0ab224 */ /* 0x000fc800078e0a0e */
[----:B------:R-:W-:Y:S02]  /*0a10*/  @!P3 IMAD R39, R39, R10, RZ ;  /* 0x0000000a2727b224 */ /* 0x000fe400078e02ff */
[----:B0-----:R-:W-:-:S04]  /*0a20*/  VIADD R8, R11, 0xffffffe ;  /* 0x0ffffffe0b087836 */ /* 0x001fc80000000000 */
[----:B------:R0:W1:Y:S02]  /*0a30*/  F2I.FTZ.U32.TRUNC.NTZ R9, R8 ;  /* 0x0000000800097305 */ /* 0x000064000021f000 */
[----:B0-----:R-:W-:Y:S02]  /*0a40*/  IMAD.MOV.U32 R8, RZ, RZ, RZ ;  /* 0x000000ffff087224 */ /* 0x001fe400078e00ff */
[----:B-1----:R-:W-:-:S04]  /*0a50*/  IMAD R6, R9, R5, RZ ;  /* 0x0000000509067224 */ /* 0x002fc800078e02ff */
[----:B------:R-:W-:-:S04]  /*0a60*/  IMAD.MOV R15, RZ, RZ, -R6 ;  /* 0x000000ffff0f7224 */ /* 0x000fc800078e0a06 */
        /* <DEDUP_REMOVED lines=8> */
[----:B------:R-:W-:Y:S01]  /*0af0*/  ISETP.GE.U32.AND P0, PT, R8, R5, PT ;  /* 0x000000050800720c */ /* 0x000fe20003f06070 */
[----:B------:R-:W-:-:S05]  /*0b00*/  VIADD R8, R51, 0x1f ;  /* 0x0000001f33087836 */ /* 0x000fca0000000000 */
[----:B------:R-:W-:-:S04]  /*0b10*/  SHF.R.S32.HI R11, RZ, 0x1f, R8 ;  /* 0x0000001fff0b7819 */ /* 0x000fc80000011408 */
[----:B------:R-:W-:Y:S01]  /*0b20*/  LEA.HI R11, R11, R8, RZ, 0x5 ;  /* 0x000000080b0b7211 */ /* 0x000fe200078f28ff */
[----:B------:R-:W-:Y:S02]  /*0b30*/  IMAD R8, R2, UR4, RZ ;  /* 0x0000000402087c24 */ /* 0x000fe4000f8e02ff */
[----:B------:R-:W-:Y:S02]  /*0b40*/  @P0 IADD3 R9, R9, 0x1, RZ ;  /* 0x0000000109090810 */ /* 0x000fe40007ffe0ff */
[----:B------:R-:W-:Y:S02]  /*0b50*/  SHF.R.S32.HI R36, RZ, 0x5, R11 ;  /* 0x00000005ff247819 */ /* 0x000fe4000001140b */
[----:B------:R-:W-:Y:S01]  /*0b60*/  MOV R7, R9 ;  /* 0x0000000900077202 */ /* 0x000fe20000000f00 */
[----:B------:R-:W-:Y:S01]  /*0b70*/  @P3 IMAD R9, R3, UR5, R0 ;  /* 0x0000000503093c24 */ /* 0x000fe2000f8e0200 */
[----:B------:R-:W-:Y:S02]  /*0b80*/  ISETP.GE.AND P0, PT, R43, R36, PT ;  /* 0x000000242b00720c */ /* 0x000fe40003f06270 */
[----:B------:R-:W-:Y:S01]  /*0b90*/  SHF.R.S32.HI R10, RZ, 0x1f, R8 ;  /* 0x0000001fff0a7819 */ /* 0x000fe20000011408 */
[----:B------:R-:W-:-:S02]  /*0ba0*/  @P3 IMAD R39, R9, R14, RZ ;  /* 0x0000000e09273224 */ /* 0x000fc400078e02ff */
[----:B------:R-:W-:Y:S01]  /*0bb0*/  @!P2 IMAD.MOV R7, RZ, RZ, -R7 ;  /* 0x000000ffff07a224 */ /* 0x000fe200078e0a07 */
[----:B------:R-:W-:Y:S02]  /*0bc0*/  @!P1 LOP3.LUT R7, RZ, R13, RZ, 0x33, !PT ;  /* 0x0000000dff079212 */ /* 0x000fe400078e33ff */
[----:B------:R-:W-:-:S05]  /*0bd0*/  IADD3 R39, R39, 0x1, RZ ;  /* 0x0000000127277810 */ /* 0x000fca0007ffe0ff */
[----:B------:R-:W-:Y:S05]  /*0be0*/  @P0 BRA `(.L_x_22506) ;  /* 0x0000000c005c0947 */ /* 0x000fea0003800000 */
[----:B------:R-:W0:Y:S01]  /*0bf0*/  S2UR UR5, SR_CgaCtaId ;  /* 0x00000000000579c3 */ /* 0x000e220000008800 */
[----:B------:R-:W-:Y:S01]  /*0c00*/  ULDC UR4, c[0x0][0x260] ;  /* 0x0000980000047ab9 */ /* 0x000fe20000000800 */
[----:B------:R-:W-:Y:S01]  /*0c10*/  IMAD.SHL.U32 R52, R44, 0x8, RZ ;  /* 0x000000082c347824 */ /* 0x000fe200078e00ff */
[C---:B------:R-:W-:Y:S01]  /*0c20*/  IADD3 R41, P0, R43.reuse, R8, RZ ;  /* 0x000000082b297210 */ /* 0x040fe20007f1e0ff */
[----:B------:R-:W-:Y:S01]  /*0c30*/  IMAD R5, R4, UR4, RZ ;  /* 0x0000000404057c24 */ /* 0x000fe2000f8e02ff */
[----:B------:R-:W-:Y:S01]  /*0c40*/  UMOV UR4, 0x400 ;  /* 0x0000040000047882 */ /* 0x000fe20000000000 */
[C---:B------:R-:W-:Y:S01]  /*0c50*/  SHF.L.U32 R42, R43.reuse, 0x5, RZ ;  /* 0x000000052b2a7819 */ /* 0x040fe200000006ff */
[----:B------:R-:W-:Y:S01]  /*0c60*/  UIADD3 UR4, UR4, 0x60, URZ ;  /* 0x0000006004047890 */ /* 0x000fe2000fffe03f */
[----:B------:R-:W1:Y:S01]  /*0c70*/  LDC R46, c[0x0][0x25c] ;  /* 0x00009700ff2e7b82 */ /* 0x000e620000000800 */
[----:B------:R-:W-:Y:S01]  /*0c80*/  ULDC.64 UR8, c[0x0][0x238] ;  /* 0x00008e0000087ab9 */ /* 0x000fe20000000a00 */
[C---:B------:R-:W-:Y:S01]  /*0c90*/  LEA.HI.X.SX32 R10, R43.reuse, R10, 0x1, P0 ;  /* 0x0000000a2b0a7211 */ /* 0x040fe200000f0eff */
[----:B------:R-:W-:Y:S01]  /*0ca0*/  IMAD R48, R43, 0x20, R44 ;  /* 0x000000202b307824 */ /* 0x000fe200078e022c */
[----:B------:R-:W-:Y:S01]  /*0cb0*/  SHF.R.S32.HI R8, RZ, 0x1f, R52 ;  /* 0x0000001fff087819 */ /* 0x000fe20000011434 */
[----:B------:R-:W-:Y:S01]  /*0cc0*/  IMAD.MOV.U32 R37, RZ, RZ, -0x800001 ;  /* 0xff7fffffff257424 */ /* 0x000fe200078e00ff */
[----:B------:R-:W-:Y:S01]  /*0cd0*/  LEA R40, P1, R41, UR8, 0x2 ;  /* 0x0000000829287c11 */ /* 0x000fe2000f8210ff */
[----:B------:R-:W-:Y:S01]  /*0ce0*/  ULDC UR8, c[0x0][0x27c] ;  /* 0x00009f0000087ab9 */ /* 0x000fe20000000800 */
[----:B------:R-:W-:-:S02]  /*0cf0*/  IADD3 R52, P0, R5, R52, RZ ;  /* 0x0000003405347210 */ /* 0x000fc40007f1e0ff */
[----:B------:R-:W-:Y:S02]  /*0d00*/  IADD3 R44, R44, R42, RZ ;  /* 0x0000002a2c2c7210 */ /* 0x000fe40007ffe0ff */
[----:B------:R-:W-:Y:S02]  /*0d10*/  LEA.HI.X R41, R41, UR9, R10, 0x2, P1 ;  /* 0x0000000929297c11 */ /* 0x000fe400088f140a */
[----:B------:R-:W-:Y:S01]  /*0d20*/  LEA.HI.X.SX32 R53, R5, R8, 0x1, P0 ;  /* 0x0000000805357211 */ /* 0x000fe200000f0eff */
[----:B0-----:R-:W-:Y:S01]  /*0d30*/  ULEA UR4, UR5, UR4, 0x18 ;  /* 0x0000000405047291 */ /* 0x001fe2000f8ec03f */
[----:B------:R-:W-:Y:S02]  /*0d40*/  IADD3 R45, R7, -UR8, RZ ;  /* 0x80000008072d7c10 */ /* 0x000fe4000fffe0ff */
[----:B------:R-:W-:-:S03]  /*0d50*/  IADD3 R47, -R51, 0x1, R44 ;  /* 0x00000001332f7810 */ /* 0x000fc60007ffe12c */
[----:B------:R-:W-:Y:S02]  /*0d60*/  LEA R48, R48, UR4, 0x2 ;  /* 0x0000000430307c11 */ /* 0x000fe4000f8e10ff */
[----:B-1----:R-:W-:-:S07]  /*0d70*/  SHF.R.S32.HI R46, RZ, 0x1f, R46 ;  /* 0x0000001fff2e7819 */ /* 0x002fce000001142e */
.L_x_22510:
        /* <DEDUP_REMOVED lines=61> */
[----:B------:R5:W4:Y:S01]  /*1150*/  LDG.E.128.CONSTANT R20, desc[UR6][R32.64+0x600] ;  /* 0x0006000620147981 */ /* 0x000b22000c1e9d00 */
[----:B0-----:R-:W-:Y:S01]  /*1160*/  HADD2.F32 R34, -RZ, R24.H0_H0 ;  /* 0x20000018ff227230 */ /* 0x001fe20000004100 */
[----:B------:R-:W-:Y:S01]  /*1170*/  FSETP.NEU.FTZ.AND P0, PT, R50, RZ, PT ;  /* 0x000000ff3200720b */ /* 0x000fe20003f1d000 */
[----:B-1----:R-:W-:-:S02]  /*1180*/  HADD2.F32 R49, -RZ, R28.H0_H0 ;  /* 0x2000001cff317230 */ /* 0x002fc40000004100 */
[----:B------:R-:W-:Y:S02]  /*1190*/  HADD2.F32 R24, -RZ, R24.H1_H1 ;  /* 0x30000018ff187230 */ /* 0x000fe40000004100 */
[----:B------:R-:W-:Y:S02]  /*11a0*/  HADD2.F32 R28, -RZ, R28.H1_H1 ;  /* 0x3000001cff1c7230 */ /* 0x000fe40000004100 */
[--C-:B--2---:R-:W-:Y:S02]  /*11b0*/  HADD2.F32 R35, -RZ, R8.reuse.H0_H0 ;  /* 0x20000008ff237230 */ /* 0x104fe40000004100 */
[----:B-----5:R-:W-:Y:S02]  /*11c0*/  HADD2.F32 R33, -RZ, R8.H1_H1 ;  /* 0x30000008ff217230 */ /* 0x020fe40000004100 */
[----:B------:R-:W-:Y:S02]  /*11d0*/  HADD2.F32 R8, -RZ, R25.H0_H0 ;  /* 0x20000019ff087230 */ /* 0x000fe40000004100 */
[----:B------:R-:W-:Y:S01]  /*11e0*/  FMUL.FTZ R35, R34, R35 ;  /* 0x0000002322237220 */ /* 0x000fe20000410000 */
[----:B---3--:R-:W-:-:S02]  /*11f0*/  HADD2.F32 R34, -RZ, R12.H0_H0 ;  /* 0x2000000cff227230 */ /* 0x008fc40000004100 */
[----:B------:R-:W-:Y:S02]  /*1200*/  HADD2.F32 R25, -RZ, R25.H1_H1 ;  /* 0x30000019ff197230 */ /* 0x000fe40000004100 */
[----:B------:R-:W-:Y:S02]  /*1210*/  HADD2.F32 R32, -RZ, R10.H0_H0 ;  /* 0x2000000aff207230 */ /* 0x000fe40000004100 */
[----:B------:R-:W-:Y:S01]  /*1220*/  FFMA.FTZ R49, R49, R34, R35 ;  /* 0x0000002231317223 */ /* 0x000fe20000010023 */
[----:B------:R-:W-:Y:S01]  /*1230*/  FMUL.FTZ R35, R24, R33 ;  /* 0x0000002118237220 */ /* 0x000fe20000410000 */
[----:B------:R-:W-:Y:S02]  /*1240*/  HADD2.F32 R33, -RZ, R12.H1_H1 ;  /* 0x3000000cff217230 */ /* 0x000fe40000004100 */
[--C-:B------:R-:W-:Y:S02]  /*1250*/  HADD2.F32 R24, -RZ, R29.reuse.H0_H0 ;  /* 0x2000001dff187230 */ /* 0x100fe40000004100 */
[----:B------:R-:W-:-:S02]  /*1260*/  HADD2.F32 R29, -RZ, R29.H1_H1 ;  /* 0x3000001dff1d7230 */ /* 0x000fc40000004100 */
        /* <DEDUP_REMOVED lines=8> */
[----:B------:R-:W-:Y:S02]  /*12f0*/  HADD2.F32 R9, -RZ, R26.H0_H0 ;  /* 0x2000001aff097230 */ /* 0x000fe40000004100 */
[----:B------:R-:W-:Y:S02]  /*1300*/  HADD2.F32 R25, -RZ, R30.H0_H0 ;  /* 0x2000001eff197230 */ /* 0x000fe40000004100 */
[----:B------:R-:W-:Y:S01]  /*1310*/  FFMA.FTZ R13, R29, R8, R28 ;  /* 0x000000081d0d7223 */ /* 0x000fe2000001001c */
[----:B------:R-:W-:Y:S02]  /*1320*/  HADD2.F32 R8, -RZ, R14.H0_H0 ;  /* 0x2000000eff087230 */ /* 0x000fe40000004100 */
[----:B------:R-:W-:Y:S01]  /*1330*/  FMUL.FTZ R32, R9, R32 ;  /* 0x0000002009207220 */ /* 0x000fe20000410000 */
[----:B------:R-:W-:-:S02]  /*1340*/  HADD2.F32 R26, -RZ, R26.H1_H1 ;  /* 0x3000001aff1a7230 */ /* 0x000fc40000004100 */
[----:B------:R-:W-:Y:S02]  /*1350*/  HADD2.F32 R9, -RZ, R10.H1_H1 ;  /* 0x3000000aff097230 */ /* 0x000fe40000004100 */
[----:B------:R-:W-:Y:S01]  /*1360*/  FFMA.FTZ R25, R25, R8, R32 ;  /* 0x0000000819197223 */ /* 0x000fe20000010020 */
[----:B------:R-:W-:Y:S01]  /*1370*/  HADD2.F32 R30, -RZ, R30.H1_H1 ;  /* 0x3000001eff1e7230 */ /* 0x000fe20000004100 */
[----:B------:R-:W0:Y:S01]  /*1380*/  LDS.128 R32, [UR4+0x20] ;  /* 0x00002004ff207984 */ /* 0x000e220008000c00 */
[--C-:B------:R-:W-:Y:S02]  /*1390*/  HADD2.F32 R8, -RZ, R27.reuse.H0_H0 ;  /* 0x2000001bff087230 */ /* 0x100fe40000004100 */
[----:B------:R-:W-:Y:S01]  /*13a0*/  FMUL.FTZ R29, R26, R9 ;  /* 0x000000091a1d7220 */ /* 0x000fe20000410000 */
[----:B------:R-:W-:Y:S02]  /*13b0*/  HADD2.F32 R9, -RZ, R14.H1_H1 ;  /* 0x3000000eff097230 */ /* 0x000fe40000004100 */
[----:B------:R-:W-:-:S02]  /*13c0*/  HADD2.F32 R27, -RZ, R27.H1_H1 ;  /* 0x3000001bff1b7230 */ /* 0x000fc40000004100 */
[----:B------:R-:W-:Y:S02]  /*13d0*/  HADD2.F32 R26, -RZ, R31.H0_H0 ;  /* 0x2000001fff1a7230 */ /* 0x000fe40000004100 */
[----:B------:R-:W-:Y:S01]  /*13e0*/  FFMA.FTZ R14, R30, R9, R29 ;  /* 0x000000091e0e7223 */ /* 0x000fe2000001001d */
[----:B------:R-:W-:Y:S02]  /*13f0*/  HADD2.F32 R9, -RZ, R11.H0_H0 ;  /* 0x2000000bff097230 */ /* 0x000fe40000004100 */
[----:B------:R-:W-:-:S03]  /*1400*/  HADD2.F32 R28, -RZ, R15.H1_H1 ;  /* 0x3000000fff1c7230 */ /* 0x000fc60000004100 */
[----:B------:R-:W-:Y:S01]  /*1410*/  FMUL.FTZ R29, R8, R9 ;  /* 0x00000009081d7220 */ /* 0x000fe20000410000 */
[----:B------:R-:W-:Y:S02]  /*1420*/  HADD2.F32 R8, -RZ, R11.H1_H1 ;  /* 0x3000000bff087230 */ /* 0x000fe40000004100 */
[----:B------:R-:W-:Y:S02]  /*1430*/  HADD2.F32 R9, -RZ, R15.H0_H0 ;  /* 0x2000000fff097230 */ /* 0x000fe40000004100 */
[----:B------:R-:W-:Y:S02]  /*1440*/  HADD2.F32 R15, -RZ, R31.H1_H1 ;  /* 0x3000001fff0f7230 */ /* 0x000fe40000004100 */
[----:B------:R-:W-:Y:S01]  /*1450*/  FMUL.FTZ R30, R27, R8 ;  /* 0x000000081b1e7220 */ /* 0x000fe20000410000 */
[--C-:B----4-:R-:W-:Y:S02]  /*1460*/  HADD2.F32 R27, -RZ, R16.reuse.H0_H0 ;  /* 0x20000010ff1b7230 */ /* 0x110fe40000004100 */
[----:B------:R-:W-:Y:S01]  /*1470*/  FFMA.FTZ R26, R26, R9, R29 ;  /* 0x000000091a1a7223 */ /* 0x000fe2000001001d */
[----:B------:R-:W-:Y:S01]  /*1480*/  HADD2.F32 R16, -RZ, R16.H1_H1 ;  /* 0x30000010ff107230 */ /* 0x000fe20000004100 */
[----:B------:R-:W1:Y:S01]  /*1490*/  LDS.128 R8, [UR4+0x30] ;  /* 0x00003004ff087984 */ /* 0x000e620008000c00 */
[----:B------:R-:W-:Y:S01]  /*14a0*/  FFMA.FTZ R15, R15, R28, R30 ;  /* 0x0000001c0f0f7223 */ /* 0x000fe2000001001e */
        /* <DEDUP_REMOVED lines=11> */
[--C-:B------:R-:W-:Y:S02]  /*1560*/  HADD2.F32 R16, -RZ, R34.reuse.H0_H0 ;  /* 0x20000022ff107230 */ /* 0x100fe40000004100 */
[----:B------:R-:W-:Y:S02]  /*1570*/  HADD2.F32 R17, -RZ, R34.H1_H1 ;  /* 0x30000022ff117230 */ /* 0x000fe40000004100 */
[----:B-1----:R-:W-:Y:S02]  /*1580*/  HADD2.F32 R28, -RZ, R8.H0_H0 ;  /* 0x20000008ff1c7230 */ /* 0x002fe40000004100 */
        /* <DEDUP_REMOVED lines=13> */
[----:B------:R-:W-:Y:S02]  /*1660*/  HADD2.F32 R12, -RZ, R9.H1_H1 ;  /* 0x30000009ff0c7230 */ /* 0x000fe40000004100 */
[----:B------:R-:W-:Y:S01]  /*1670*/  FADD.FTZ R27, R28, R27 ;  /* 0x0000001b1c1b7221 */ /* 0x000fe20000010000 */
[----:B------:R-:W-:Y:S02]  /*1680*/  HADD2.F32 R21, -RZ, R21.H1_H1 ;  /* 0x30000015ff157230 */ /* 0x000fe40000004100 */
[----:B------:R-:W-:Y:S01]  /*1690*/  FFMA.FTZ R15, R8, R16, R15 ;  /* 0x00000010080f7223 */ /* 0x000fe2000001000f */
[----:B------:R-:W-:-:S02]  /*16a0*/  HADD2.F32 R8, -RZ, R10.H0_H0 ;  /* 0x2000000aff087230 */ /* 0x000fc40000004100 */
[----:B------:R-:W-:Y:S01]  /*16b0*/  FADD.FTZ R27, R18, R27 ;  /* 0x0000001b121b7221 */ /* 0x000fe20000010000 */
[----:B------:R-:W-:Y:S02]  /*16c0*/  HADD2.F32 R17, -RZ, R19.H0_H0 ;  /* 0x20000013ff117230 */ /* 0x000fe40000004100 */
[----:B------:R-:W-:Y:S01]  /*16d0*/  FFMA.FTZ R12, R12, R21, R13 ;  /* 0x000000150c0c7223 */ /* 0x000fe2000001000d */
[--C-:B------:R-:W-:Y:S02]  /*16e0*/  HADD2.F32 R13, -RZ, R22.reuse.H0_H0 ;  /* 0x20000016ff0d7230 */ /* 0x100fe40000004100 */
[----:B------:R-:W-:Y:S02]  /*16f0*/  HADD2.F32 R19, -RZ, R35.H0_H0 ;  /* 0x20000023ff137230 */ /* 0x000fe40000004100 */
[----:B------:R-:W-:Y:S01]  /*1700*/  FADD.FTZ R27, R12, R27 ;  /* 0x0000001b0c1b7221 */ /* 0x000fe20000010000 */
[----:B------:R-:W-:Y:S02]  /*1710*/  HADD2.F32 R22, -RZ, R22.H1_H1 ;  /* 0x30000016ff167230 */ /* 0x000fe40000004100 */
[----:B------:R-:W-:Y:S01]  /*1720*/  FFMA.FTZ R8, R8, R13, R25 ;  /* 0x0000000d08087223 */ /* 0x000fe20000010019 */
[----:B------:R-:W-:-:S02]  /*1730*/  HADD2.F32 R9, -RZ, R10.H1_H1 ;  /* 0x3000000aff097230 */ /* 0x000fc40000004100 */
[----:B------:R-:W-:Y:S01]  /*1740*/  FFMA.FTZ R17, R19, R17, R26 ;  /* 0x0000001113117223 */ /* 0x000fe2000001001a */
[----:B------:R-:W-:Y:S02]  /*1750*/  HADD2.F32 R16, -RZ, R23.H0_H0 ;  /* 0x20000017ff107230 */ /* 0x000fe40000004100 */
[----:B------:R-:W-:Y:S01]  /*1760*/  FADD.FTZ R8, R8, R27 ;  /* 0x0000001b08087221 */ /* 0x000fe20000010000 */
[--C-:B------:R-:W-:Y:S02]  /*1770*/  HADD2.F32 R10, -RZ, R11.reuse.H0_H0 ;  /* 0x2000000bff0a7230 */ /* 0x100fe40000004100 */
[----:B------:R-:W-:Y:S01]  /*1780*/  FFMA.FTZ R9, R9, R22, R14 ;  /* 0x0000001609097223 */ /* 0x000fe2000001000e */
[----:B------:R-:W-:Y:S01]  /*1790*/  HADD2.F32 R12, -RZ, R11.H1_H1 ;  /* 0x3000000bff0c7230 */ /* 0x000fe20000004100 */
[----:B------:R-:W-:Y:S01]  /*17a0*/  I2FP.F32.S32 R11, R47 ;  /* 0x0000002f000b7245 */ /* 0x000fe20000201400 */
[----:B------:R-:W-:Y:S02]  /*17b0*/  HADD2.F32 R23, -RZ, R23.H1_H1 ;  /* 0x30000017ff177230 */ /* 0x000fe40000004100 */
[----:B------:R-:W-:Y:S01]  /*17c0*/  FFMA.FTZ R10, R10, R16, R17 ;  /* 0x000000100a0a7223 */ /* 0x000fe20000010011 */
[----:B------:R-:W-:Y:S01]  /*17d0*/  FADD.FTZ R9, R9, R8 ;  /* 0x0000000809097221 */ /* 0x000fe20000010000 */
[----:B------:R-:W-:Y:S01]  /*17e0*/  FMUL.FTZ R11, R11, R50 ;  /* 0x000000320b0b7220 */ /* 0x000fe20000410000 */
[----:B------:R-:W-:-:S02]  /*17f0*/  FFMA.FTZ R12, R12, R23, R15 ;  /* 0x000000170c0c7223 */ /* 0x000fc4000001000f */
        /* <DEDUP_REMOVED lines=10> */
.L_x_22508:
[----:B------:R-:W-:-:S05]  /*18a0*/  IMAD.MOV.U32 R9, RZ, RZ, -0x800001 ;  /* 0xff7fffffff097424 */ /* 0x000fca00078e00ff */
[----:B------:R0:W-:Y:S02]  /*18b0*/  STS [R48], R9 ;  /* 0x0000000930007388 */ /* 0x0001e40000000800 */
.L_x_22509:
[----:B------:R-:W-:Y:S05]  /*18c0*/  BSYNC B1 ;  /* 0x0000000000017941 */ /* 0x000fea0003800000 */
.L_x_22507:
        /* <DEDUP_REMOVED lines=9> */
.L_x_22506:
[----:B------:R-:W-:Y:S05]  /*1960*/  BSYNC B0 ;  /* 0x0000000000007941 */ /* 0x000fea0003800000 */
.L_x_22505:
        /* <DEDUP_REMOVED lines=23> */
[----:B--2---:R-:W-:Y:S02]  /*1ae0*/  @!P1 LEA R13, R12, R9, 0x18 ;  /* 0x000000090c0d9211 */ /* 0x004fe400078ec0ff */
[----:B------:R-:W-:-:S04]  /*1af0*/  IADD3 R12, R51, 0x1f, RZ ;  /* 0x0000001f330c7810 */ /* 0x000fc80007ffe0ff */
[----:B------:R-:W-:-:S04]  /*1b00*/  SHF.R.S32.HI R15, RZ, 0x1f, R12 ;  /* 0x0000001fff0f7819 */ /* 0x000fc8000001140c */
[----:B------:R-:W-:Y:S02]  /*1b10*/  LEA.HI R15, R15, R12, RZ, 0x5 ;  /* 0x0000000c0f0f7211 */ /* 0x000fe400078f28ff */
[----:B0-----:R-:W-:Y:S01]  /*1b20*/  FMNMX.FTZ R11, R8, R11, !PT ;  /* 0x0000000b080b7209 */ /* 0x001fe20007810000 */
[----:B------:R-:W-:-:S04]  /*1b30*/  @!P0 IMAD R8, R33, 0x4, R6 ;  /* 0x0000000421088824 */ /* 0x000fc800078e0206 */
[----:B------:R-:W0:Y:S02]  /*1b40*/  SHFL.BFLY PT, R10, R11, 0x1, 0x1f ;  /* 0x0c201f000b0a7f89 */ /* 0x000e2400000e0000 */
[----:B0-----:R-:W-:Y:S01]  /*1b50*/  @!P0 FMNMX.FTZ R9, R11, R10, !PT ;  /* 0x0000000a0b098209 */ /* 0x001fe20007810000 */
[----:B------:R-:W-:Y:S01]  /*1b60*/  @!P1 IMAD R11, R38, 0x4, R13 ;  /* 0x00000004260b9824 */ /* 0x000fe200078e020d */
[----:B------:R-:W-:-:S03]  /*1b70*/  MOV R10, 0xff7fffff ;  /* 0xff7fffff000a7802 */ /* 0x000fc60000000f00 */
[----:B------:R0:W-:Y:S01]  /*1b80*/  @!P0 STS [R8], R9 ;  /* 0x0000000908008388 */ /* 0x0001e20000000800 */
[----:B------:R-:W-:Y:S01]  /*1b90*/  BAR.SYNC.DEFER_BLOCKING 0x0 ;  /* 0x0000000000007b1d */ /* 0x000fe20000010000 */
[----:B0-----:R-:W-:-:S04]  /*1ba0*/  LOP3.LUT R8, R15, 0xffffffe0, RZ, 0xc0, !PT ;  /* 0xffffffe00f087812 */ /* 0x001fc800078ec0ff */
[----:B------:R-:W-:Y:S01]  /*1bb0*/  VIMNMX R9, R51, R8, PT ;  /* 0x0000000833097248 */ /* 0x000fe20003fe0100 */
[----:B------:R-:W-:Y:S01]  /*1bc0*/  IMAD.MOV.U32 R8, RZ, RZ, RZ ;  /* 0x000000ffff087224 */ /* 0x000fe200078e00ff */
        /* <DEDUP_REMOVED lines=24> */
.L_x_22515:
        /* <DEDUP_REMOVED lines=11> */
.L_x_22514:
[----:B------:R-:W-:Y:S05]  /*1e00*/  BSYNC B1 ;  /* 0x0000000000017941 */ /* 0x000fea0003800000 */
.L_x_22513:
        /* <DEDUP_REMOVED lines=14> */
.L_x_22518:
        /* <DEDUP_REMOVED lines=100> */
.L_x_22517:
[----:B------:R-:W-:Y:S05]  /*2530*/  BSYNC B1 ;  /* 0x0000000000017941 */ /* 0x000fea0003800000 */
.L_x_22516:
        /* <DEDUP_REMOVED lines=55> */
.L_x_22520:
[----:B------:R-:W-:Y:S05]  /*28b0*/  BSYNC B1 ;  /* 0x0000000000017941 */ /* 0x000fea0003800000 */
.L_x_22519:
        /* <DEDUP_REMOVED lines=26> */
.L_x_22512:
[----:B------:R-:W-:Y:S05]  /*2a60*/  BSYNC B0 ;  /* 0x0000000000007941 */ /* 0x000fea0003800000 */
.L_x_22511:
        /* <DEDUP_REMOVED lines=50> */
.L_x_22525:
        /* <DEDUP_REMOVED lines=8> */
.L_x_22524:
[----:B------:R-:W-:Y:S05]  /*2e10*/  BSYNC B1 ;  /* 0x0000000000017941 */ /* 0x000fea0003800000 */
.L_x_22523:
        /* <DEDUP_REMOVED lines=14> */
.L_x_22528:
        /* <DEDUP_REMOVED lines=52> */
.L_x_22527:
[----:B------:R-:W-:Y:S05]  /*3240*/  BSYNC B1 ;  /* 0x0000000000017941 */ /* 0x000fea0003800000 */
.L_x_22526:
        /* <DEDUP_REMOVED lines=31> */
.L_x_22530:
[----:B------:R-:W-:Y:S05]  /*3440*/  BSYNC B1 ;  /* 0x0000000000017941 */ /* 0x000fea0003800000 */
.L_x_22529:
        /* <DEDUP_REMOVED lines=14> */
.L_x_22522:
[----:B------:R-:W-:Y:S05]  /*3530*/  BSYNC B0 ;  /* 0x0000000000007941 */ /* 0x000fea0003800000 */
.L_x_22521:
[----:B------:R-:W-:Y:S01]  /*3540*/  BAR.SYNC.DEFER_BLOCKING 0x0 ;  /* 0x0000000000007b1d */ /* 0x000fe20000010000 */
[----:B------:R-:W-:-:S05]  /*3550*/  ISETP.GE.AND P0, PT, R33, R36, PT ;  /* 0x000000242100720c */ /* 0x000fca0003f06270 */
[----:B------:R-:W-:Y:S01]  /*3560*/  ULDC UR10, c[0x0][0x25c] ;  /* 0x00009700000a7ab9 */ /* 0x000fe20000000800 */
[----:B------:R-:W-:Y:S07]  /*3570*/  BSSY B1, `(.L_x_22531) ;  /* 0x0000132000017945 */ /* 0x000fee0003800000 */
[----:B------:R-:W-:Y:S02]  /*3580*/  @P0 MOV R32, RZ ;  /* 0x000000ff00200202 */ /* 0x000fe40000000f00 */
[----:B------:R-:W-:Y:S01]  /*3590*/  @P0 CS2R R30, SRZ ;  /* 0x00000000001e0805 */ /* 0x000fe2000001ff00 */
[----:B------:R-:W-:Y:S01]  /*35a0*/  @P0 IMAD.MOV.U32 R29, RZ, RZ, RZ ;  /* 0x000000ffff1d0224 */ /* 0x000fe200078e00ff */
[----:B------:R-:W-:Y:S06]  /*35b0*/  @P0 BRA `(.L_x_22532) ;  /* 0x0000001000b40947 */ /* 0x000fec0003800000 */
[----:B------:R-:W2:Y:S01]  /*35c0*/  I2F.RP R10, R5 ;  /* 0x00000005000a7306 */ /* 0x000ea20000209400 */
[----:B------:R-:W3:Y:S01]  /*35d0*/  S2UR UR5, SR_CgaCtaId ;  /* 0x00000000000579c3 */ /* 0x000ee20000008800 */
[----:B------:R-:W-:Y:S01]  /*35e0*/  ULDC UR4, c[0x0][0x248] ;  /* 0x0000920000047ab9 */ /* 0x000fe20000000800 */
[----:B------:R-:W-:Y:S01]  /*35f0*/  ULDC.64 UR8, c[0x0][0x238] ;  /* 0x00008e0000087ab9 */ /* 0x000fe20000000a00 */
[----:B0-----:R-:W-:Y:S01]  /*3600*/  IMAD R6, R2, UR4, RZ ;  /* 0x0000000402067c24 */ /* 0x001fe2000f8e02ff */
[----:B------:R-:W-:Y:S01]  /*3610*/  UMOV UR4, 0x400 ;  /* 0x0000040000047882 */ /* 0x000fe20000000000 */
[----:B------:R-:W-:Y:S01]  /*3620*/  MOV R32, RZ ;  /* 0x000000ff00207202 */ /* 0x000fe20000000f00 */
[----:B------:R-:W-:Y:S01]  /*3630*/  UIADD3 UR4, UR4, 0x60, URZ ;  /* 0x0000006004047890 */ /* 0x000fe2000fffe03f */
[----:B------:R-:W-:Y:S02]  /*3640*/  CS2R R30, SRZ ;  /* 0x00000000001e7805 */ /* 0x000fe4000001ff00 */
[----:B------:R-:W-:Y:S01]  /*3650*/  SHF.R.S32.HI R12, RZ, 0x1f, R6 ;  /* 0x0000001fff0c7819 */ /* 0x000fe20000011406 */
[----:B------:R-:W-:Y:S01]  /*3660*/  IMAD.MOV.U32 R29, RZ, RZ, RZ ;  /* 0x000000ffff1d7224 */ /* 0x000fe200078e00ff */
[C---:B-1----:R-:W-:Y:S01]  /*3670*/  IADD3 R11, P0, R33.reuse, R6, RZ ;  /* 0x00000006210b7210 */ /* 0x042fe20007f1e0ff */
[----:B--2---:R-:W0:Y:S03]  /*3680*/  MUFU.RCP R10, R10 ;  /* 0x0000000a000a7308 */ /* 0x004e260000001000 */
[----:B------:R-:W-:-:S02]  /*3690*/  LEA.HI.X.SX32 R6, R33, R12, 0x1, P0 ;  /* 0x0000000c21067211 */ /* 0x000fc400000f0eff */
[----:B------:R-:W-:Y:S01]  /*36a0*/  LEA R28, P0, R11, UR8, 0x2 ;  /* 0x000000080b1c7c11 */ /* 0x000fe2000f8010ff */
[----:B------:R-:W-:Y:S02]  /*36b0*/  ULDC UR8, c[0x0][0x27c] ;  /* 0x00009f0000087ab9 */ /* 0x000fe40000000800 */
[----:B------:R-:W-:Y:S01]  /*36c0*/  VIADD R7, R7, -UR8 ;  /* 0x8000000807077c36 */ /* 0x000fe20008000000 */
[----:B------:R-:W-:Y:S01]  /*36d0*/  LEA.HI.X R11, R11, UR9, R6, 0x2, P0 ;  /* 0x000000090b0b7c11 */ /* 0x000fe200080f1406 */
[----:B------:R-:W-:Y:S01]  /*36e0*/  ULDC UR9, c[0x0][0x260] ;  /* 0x0000980000097ab9 */ /* 0x000fe20000000800 */
[----:B------:R-:W-:Y:S01]  /*36f0*/  IADD3 R6, -R33, -0x1, R36 ;  /* 0xffffffff21067810 */ /* 0x000fe20007ffe124 */
[----:B---3--:R-:W-:Y:S01]  /*3700*/  ULEA UR4, UR5, UR4, 0x18 ;  /* 0x0000000405047291 */ /* 0x008fe2000f8ec03f */
[----:B------:R-:W-:-:S05]  /*3710*/  IMAD R46, R4, UR9, RZ ;  /* 0x00000009042e7c24 */ /* 0x000fca000f8e02ff */
[----:B------:R-:W-:Y:S02]  /*3720*/  SHF.R.S32.HI R47, RZ, 0x1f, R46 ;  /* 0x0000001fff2f7819 */ /* 0x000fe4000001142e */
[----:B0-----:R-:W-:-:S04]  /*3730*/  IADD3 R8, R10, 0xffffffe, RZ ;  /* 0x0ffffffe0a087810 */ /* 0x001fc80007ffe0ff */
[----:B------:R0:W1:Y:S02]  /*3740*/  F2I.FTZ.U32.TRUNC.NTZ R9, R8 ;  /* 0x0000000800097305 */ /* 0x000064000021f000 */
[----:B0-----:R-:W-:Y:S01]  /*3750*/  HFMA2.MMA R8, -RZ, RZ, 0, 0 ;  /* 0x00000000ff087435 */ /* 0x001fe200000001ff */
[----:B-1----:R-:W-:-:S04]  /*3760*/  IMAD.MOV R14, RZ, RZ, -R9 ;  /* 0x000000ffff0e7224 */ /* 0x002fc800078e0a09 */
[----:B------:R-:W-:Y:S02]  /*3770*/  IMAD R13, R14, R5, RZ ;  /* 0x000000050e0d7224 */ /* 0x000fe400078e02ff */
[----:B------:R-:W0:Y:S03]  /*3780*/  LDC R14, c[0x0][0x25c] ;  /* 0x00009700ff0e7b82 */ /* 0x000e260000000800 */
[----:B------:R-:W-:Y:S01]  /*3790*/  IMAD.HI.U32 R10, R9, R13, R8 ;  /* 0x0000000d090a7227 */ /* 0x000fe200078e0008 */
[----:B------:R-:W-:-:S03]  /*37a0*/  SHF.R.S32.HI R9, RZ, 0x1f, R38 ;  /* 0x0000001fff097819 */ /* 0x000fc60000011426 */
[----:B------:R-:W-:Y:S01]  /*37b0*/  IMAD.SHL.U32 R8, R33, 0x20, RZ ;  /* 0x0000002021087824 */ /* 0x000fe200078e00ff */
[----:B------:R-:W-:Y:S02]  /*37c0*/  LEA.HI R12, R9, R38, RZ, 0x2 ;  /* 0x00000026090c7211 */ /* 0x000fe400078f10ff */
[----:B------:R-:W-:Y:S02]  /*37d0*/  MOV R9, R33 ;  /* 0x0000002100097202 */ /* 0x000fe40000000f00 */
[C---:B------:R-:W-:Y:S01]  /*37e0*/  LOP3.LUT R13, R12.reuse, 0xfffffffc, RZ, 0xc0, !PT ;  /* 0xfffffffc0c0d7812 */ /* 0x040fe200078ec0ff */
[----:B------:R-:W-:-:S03]  /*37f0*/  IMAD.SHL.U32 R12, R12, 0x8, RZ ;  /* 0x000000080c0c7824 */ /* 0x000fc600078e00ff */
[----:B------:R-:W-:Y:S02]  /*3800*/  IADD3 R13, R38, -R13, RZ ;  /* 0x8000000d260d7210 */ /* 0x000fe40007ffe0ff */
[----:B------:R-:W-:Y:S02]  /*3810*/  LOP3.LUT R12, R12, 0xffffffe0, RZ, 0xc0, !PT ;  /* 0xffffffe00c0c7812 */ /* 0x000fe400078ec0ff */
[----:B------:R-:W-:Y:S02]  /*3820*/  LEA R44, R33, R13, 0x2 ;  /* 0x0000000d212c7211 */ /* 0x000fe400078e10ff */
[C---:B------:R-:W-:Y:S01]  /*3830*/  LEA R42, R13.reuse, R8, 0x3 ;  /* 0x000000080d2a7211 */ /* 0x040fe200078e18ff */
[----:B------:R-:W-:Y:S01]  /*3840*/  IMAD R37, R13, 0x8, R12 ;  /* 0x000000080d257824 */ /* 0x000fe200078e020c */
[----:B------:R-:W-:Y:S02]  /*3850*/  LEA R44, R44, UR4, 0x5 ;  /* 0x000000042c2c7c11 */ /* 0x000fe4000f8e28ff */
[----:B0-----:R-:W-:Y:S01]  /*3860*/  SHF.R.S32.HI R4, RZ, 0x1f, R14 ;  /* 0x0000001fff047819 */ /* 0x001fe2000001140e */
[C---:B------:R-:W-:Y:S01]  /*3870*/  VIADD R41, R37.reuse, 0x200 ;  /* 0x0000020025297836 */ /* 0x040fe20000000000 */
[----:B------:R-:W-:Y:S01]  /*3880*/  IADD3 R43, R37, 0x300, RZ ;  /* 0x00000300252b7810 */ /* 0x000fe20007ffe0ff */
[----:B------:R-:W-:-:S07]  /*3890*/  VIADD R44, R44, 0x10 ;  /* 0x000000102c2c7836 */ /* 0x000fce0000000000 */
.L_x_22543:
[----:B0-----:R-:W0:Y:S01]  /*38a0*/  LDC R20, c[0x0][0x280] ;  /* 0x0000a000ff147b82 */ /* 0x001e220000000800 */
        /* <DEDUP_REMOVED lines=21> */
[----:B------:R-:W-:Y:S02]  /*3a00*/  IMAD.MOV.U32 R12, RZ, RZ, RZ ;  /* 0x000000ffff0c7224 */ /* 0x000fe400078e00ff */
[--C-:B0-----:R-:W-:Y:S01]  /*3a10*/  IMAD.MOV R19, RZ, RZ, -R13.reuse ;  /* 0x000000ffff137224 */ /* 0x101fe200078e0a0d */
        /* <DEDUP_REMOVED lines=21> */
[----:B------:R-:W-:Y:S01]  /*3b70*/  IMAD.MOV.U32 R14, RZ, RZ, R28 ;  /* 0x000000ffff0e7224 */ /* 0x000fe200078e001c */
[----:B------:R-:W-:Y:S01]  /*3b80*/  MOV R15, R11 ;  /* 0x0000000b000f7202 */ /* 0x000fe20000000f00 */
[----:B------:R-:W0:Y:S01]  /*3b90*/  LDS.128 R20, [R44+-0x10] ;  /* 0xfffff0002c147984 */ /* 0x000e220000000c00 */
[----:B------:R-:W1:Y:S03]  /*3ba0*/  LDC.64 R34, c[0x0][0x228] ;  /* 0x00008a00ff227b82 */ /* 0x000e660000000a00 */
[----:B------:R-:W2:Y:S04]  /*3bb0*/  LDG.E.CONSTANT R13, desc[UR6][R14.64] ;  /* 0x000000060e0d7981 */ /* 0x000ea8000c1e9900 */
[----:B------:R-:W3:Y:S01]  /*3bc0*/  LDS.128 R24, [R44] ;  /* 0x000000002c187984 */ /* 0x000ee20000000c00 */
[----:B--2---:R-:W-:Y:S01]  /*3bd0*/  SHF.R.S32.HI R12, RZ, 0x1f, R13 ;  /* 0x0000001fff0c7819 */ /* 0x004fe2000001140d */
[----:B------:R-:W-:-:S04]  /*3be0*/  IMAD.WIDE.U32 R48, R13, UR10, R46 ;  /* 0x0000000a0d307c25 */ /* 0x000fc8000f8e002e */
[----:B------:R-:W-:Y:S01]  /*3bf0*/  IMAD R12, R12, UR10, RZ ;  /* 0x0000000a0c0c7c24 */ /* 0x000fe2000f8e02ff */
[----:B------:R-:W-:-:S03]  /*3c00*/  IADD3 R17, P2, R43, R48, RZ ;  /* 0x000000302b117210 */ /* 0x000fc60007f5e0ff */
[----:B------:R-:W-:Y:S01]  /*3c10*/  IMAD R19, R13, R4, R12 ;  /* 0x000000040d137224 */ /* 0x000fe200078e020c */
[----:B------:R-:W-:Y:S02]  /*3c20*/  IADD3 R13, P0, R41, R48, RZ ;  /* 0x00000030290d7210 */ /* 0x000fe40007f1e0ff */
[-C--:B-1----:R-:W-:Y:S01]  /*3c30*/  LEA R16, P3, R17, R34.reuse, 0x1 ;  /* 0x0000002211107211 */ /* 0x082fe200078608ff */
[----:B------:R-:W-:Y:S01]  /*3c40*/  IMAD.IADD R50, R49, 0x1, R19 ;  /* 0x0000000131327824 */ /* 0x000fe200078e0213 */
[----:B------:R-:W-:-:S04]  /*3c50*/  LEA R12, P1, R13, R34, 0x1 ;  /* 0x000000220d0c7211 */ /* 0x000fc800078208ff */
[----:B------:R-:W-:Y:S02]  /*3c60*/  LEA.HI.X.SX32 R18, R41, R50, 0x1, P0 ;  /* 0x0000003229127211 */ /* 0x000fe400000f0eff */
[----:B------:R-:W-:Y:S02]  /*3c70*/  IADD3 R49, P0, R37, R48, RZ ;  /* 0x0000003025317210 */ /* 0x000fe40007f1e0ff */
[----:B------:R-:W-:Y:S02]  /*3c80*/  LEA.HI.X.SX32 R14, R43, R50, 0x1, P2 ;  /* 0x000000322b0e7211 */ /* 0x000fe400010f0eff */
[----:B------:R-:W-:Y:S02]  /*3c90*/  LEA.HI.X R13, R13, R35, R18, 0x1, P1 ;  /* 0x000000230d0d7211 */ /* 0x000fe400008f0c12 */
[----:B------:R-:W-:Y:S02]  /*3ca0*/  LEA R48, P1, R49, R34, 0x1 ;  /* 0x0000002231307211 */ /* 0x000fe400078208ff */
[----:B------:R-:W-:-:S02]  /*3cb0*/  LEA.HI.X.SX32 R50, R37, R50, 0x1, P0 ;  /* 0x0000003225327211 */ /* 0x000fc400000f0eff */
[-C--:B------:R-:W-:Y:S02]  /*3cc0*/  LEA.HI.X R17, R17, R35.reuse, R14, 0x1, P3 ;  /* 0x0000002311117211 */ /* 0x080fe400018f0c0e */
[----:B------:R-:W-:Y:S01]  /*3cd0*/  LEA.HI.X R49, R49, R35, R50, 0x1, P1 ;  /* 0x0000002331317211 */ /* 0x000fe200008f0c32 */
[----:B------:R-:W5:Y:S01]  /*3ce0*/  LDG.E.128.CONSTANT R12, desc[UR6][R12.64] ;  /* 0x000000060c0c7981 */ /* 0x000f62000c1e9d00 */
[----:B0-----:R-:W-:Y:S02]  /*3cf0*/  F2FP.F16.F32.PACK_AB R34, R21, R20 ;  /* 0x000000141522723e */ /* 0x001fe400000000ff */
[----:B------:R-:W-:Y:S01]  /*3d00*/  F2FP.F16.F32.PACK_AB R35, R23, R22 ;  /* 0x000000161723723e */ /* 0x000fe200000000ff */
[----:B------:R-:W5:Y:S01]  /*3d10*/  LDG.E.128.CONSTANT R16, desc[UR6][R16.64] ;  /* 0x0000000610107981 */ /* 0x000f62000c1e9d00 */
[----:B------:R-:W-:Y:S01]  /*3d20*/  ISETP.NE.AND P0, PT, R6, RZ, PT ;  /* 0x000000ff0600720c */ /* 0x000fe20003f05270 */
[----:B------:R-:W-:Y:S01]  /*3d30*/  BSSY B2, `(.L_x_22535) ;  /* 0x0000024000027945 */ /* 0x000fe20003800000 */
[----:B---3--:R-:W-:Y:S01]  /*3d40*/  F2FP.F16.F32.PACK_AB R45, R25, R24 ;  /* 0x00000018192d723e */ /* 0x008fe200000000ff */
[----:B------:R0:W5:Y:S01]  /*3d50*/  LDG.E.128.CONSTANT R20, desc[UR6][R48.64] ;  /* 0x0000000630147981 */ /* 0x000162000c1e9d00 */
[----:B------:R-:W-:-:S09]  /*3d60*/  F2FP.F16.F32.PACK_AB R50, R27, R26 ;  /* 0x0000001a1b32723e */ /* 0x000fd200000000ff */
[----:B0-----:R-:W-:Y:S05]  /*3d70*/  @P0 BRA `(.L_x_22536) ;  /* 0x00000000007c0947 */ /* 0x001fea0003800000 */
[----:B------:R-:W-:Y:S02]  /*3d80*/  IADD3 R24, R42, 0x2, RZ ;  /* 0x000000022a187810 */ /* 0x000fe40007ffe0ff */
[----:B-----5:R-:W-:Y:S02]  /*3d90*/  PRMT R25, R22, 0x7632, R25 ;  /* 0x0000763216197816 */ /* 0x020fe40000000019 */
        /* <DEDUP_REMOVED lines=29> */
.L_x_22536:
[----:B------:R-:W-:Y:S05]  /*3f70*/  BSYNC B2 ;  /* 0x0000000000027941 */ /* 0x000fea0003800000 */
.L_x_22535:
[----:B------:R0:W5:Y:S02]  /*3f80*/  LDG.E.128.CONSTANT R24, desc[UR6][R48.64+0x200] ;  /* 0x0002000630187981 */ /* 0x000164000c1e9d00 */
[----:B-----5:R-:W-:Y:S01]  /*3f90*/  HMUL2 R21, R35, R21 ;  /* 0x0000001523157232 */ /* 0x020fe20000000000 */
[----:B------:R-:W-:Y:S05]  /*3fa0*/  BSSY B2, `(.L_x_22537) ;  /* 0x0000022000027945 */ /* 0x000fea0003800000 */
[----:B------:R-:W-:Y:S01]  /*3fb0*/  HFMA2.MMA R20, R34, R20, R21 ;  /* 0x0000001422147235 */ /* 0x000fe20000000015 */
[----:B------:R-:W-:Y:S10]  /*3fc0*/  @P0 BRA `(.L_x_22538) ;  /* 0x00000000007c0947 */ /* 0x000ff40003800000 */
[----:B0-----:R-:W-:Y:S01]  /*3fd0*/  VIADD R48, R42, 0x2 ;  /* 0x000000022a307836 */ /* 0x001fe20000000000 */
        /* <DEDUP_REMOVED lines=30> */
.L_x_22538:
[----:B------:R-:W-:Y:S05]  /*41c0*/  BSYNC B2 ;  /* 0x0000000000027941 */ /* 0x000fea0003800000 */
.L_x_22537:
[----:B------:R-:W-:Y:S01]  /*41d0*/  BSSY B2, `(.L_x_22539) ;  /* 0x0000022000027945 */ /* 0x000fe20003800000 */
[----:B------:R-:W-:-:S03]  /*41e0*/  HMUL2 R25, R35, R25 ;  /* 0x0000001923197232 */ /* 0x000fc60000000000 */
[----:B------:R-:W-:Y:S05]  /*41f0*/  @P0 BRA `(.L_x_22540) ;  /* 0x00000000007c0947 */ /* 0x000fea0003800000 */
[----:B0-----:R-:W-:Y:S02]  /*4200*/  IADD3 R48, R42, 0x2, RZ ;  /* 0x000000022a307810 */ /* 0x001fe40007ffe0ff */
[----:B------:R-:W-:Y:S02]  /*4210*/  PRMT R21, R13, 0x7632, R21 ;  /* 0x000076320d157816 */ /* 0x000fe40000000015 */
        /* <DEDUP_REMOVED lines=29> */
.L_x_22540:
[----:B------:R-:W-:Y:S05]  /*43f0*/  BSYNC B2 ;  /* 0x0000000000027941 */ /* 0x000fea0003800000 */
.L_x_22539:
[----:B------:R-:W-:Y:S01]  /*4400*/  BSSY B2, `(.L_x_22541) ;  /* 0x0000022000027945 */ /* 0x000fe20003800000 */
[----:B------:R-:W-:-:S03]  /*4410*/  HFMA2.MMA R13, R35, R13, -RZ ;  /* 0x0000000d230d7235 */ /* 0x000fc600001000ff */
[----:B------:R-:W-:Y:S08]  /*4420*/  @P0 BRA `(.L_x_22542) ;  /* 0x00000000007c0947 */ /* 0x000ff00003800000 */
[C---:B0-----:R-:W-:Y:S01]  /*4430*/  VIADD R48, R42.reuse, 0x1 ;  /* 0x000000012a307836 */ /* 0x041fe20000000000 */
[-C--:B------:R-:W-:Y:S02]  /*4440*/  ISETP.GE.AND P0, PT, R42, R51.reuse, PT ;  /* 0x000000332a00720c */ /* 0x080fe40003f06270 */
[----:B------:R-:W-:Y:S02]  /*4450*/  PRMT R21, R16, 0x7632, R21 ;  /* 0x0000763210157816 */ /* 0x000fe40000000015 */
[-C--:B------:R-:W-:Y:S02]  /*4460*/  ISETP.GE.AND P1, PT, R48, R51.reuse, PT ;  /* 0x000000333000720c */ /* 0x080fe40003f26270 */
[----:B------:R-:W-:Y:S02]  /*4470*/  IADD3 R48, R42, 0x2, RZ ;  /* 0x000000022a307810 */ /* 0x000fe40007ffe0ff */
[----:B------:R-:W-:Y:S02]  /*4480*/  SEL R16, R16, RZ, !P0 ;  /* 0x000000ff10107207 */ /* 0x000fe40004000000 */
[----:B------:R-:W-:Y:S01]  /*4490*/  ISETP.GE.AND P0, PT, R48, R51, PT ;  /* 0x000000333000720c */ /* 0x000fe20003f06270 */
[----:B------:R-:W-:Y:S01]  /*44a0*/  VIADD R48, R42, 0x3 ;  /* 0x000000032a307836 */ /* 0x000fe20000000000 */
[----:B------:R-:W-:-:S04]  /*44b0*/  SEL R21, R21, RZ, !P1 ;  /* 0x000000ff15157207 */ /* 0x000fc80004800000 */
[--C-:B------:R-:W-:Y:S02]  /*44c0*/  PRMT R16, R16, 0x5410, R21.reuse ;  /* 0x0000541010107816 */ /* 0x100fe40000000015 */
[----:B------:R-:W-:Y:S02]  /*44d0*/  ISETP.GE.AND P1, PT, R48, R51, PT ;  /* 0x000000333000720c */ /* 0x000fe40003f26270 */
[C---:B------:R-:W-:Y:S02]  /*44e0*/  PRMT R21, R17.reuse, 0x7632, R21 ;  /* 0x0000763211157816 */ /* 0x040fe40000000015 */
        /* <DEDUP_REMOVED lines=18> */
[----:B------:R-:W-:-:S07]  /*4610*/  PRMT R19, R48, 0x5410, R21 ;  /* 0x0000541030137816 */ /* 0x000fce0000000015 */
.L_x_22542:
[----:B------:R-:W-:Y:S05]  /*4620*/  BSYNC B2 ;  /* 0x0000000000027941 */ /* 0x000fea0003800000 */
.L_x_22541:
[----:B------:R-:W-:Y:S01]  /*4630*/  HMUL2 R17, R35, R17 ;  /* 0x0000001123117232 */ /* 0x000fe20000000000 */
[----:B------:R-:W-:Y:S01]  /*4640*/  HFMA2.MMA R13, R34, R12, R13 ;  /* 0x0000000c220d7235 */ /* 0x000fe2000000000d */
[C---:B------:R-:W-:Y:S01]  /*4650*/  HFMA2 R25, R34.reuse, R24, R25 ;  /* 0x0000001822197231 */ /* 0x040fe20000000019 */
[C---:B------:R-:W-:Y:S01]  /*4660*/  HFMA2.MMA R20, R45.reuse, R22, R20 ;  /* 0x000000162d147235 */ /* 0x040fe20000000014 */
[----:B------:R-:W-:Y:S02]  /*4670*/  HFMA2 R17, R34, R16, R17 ;  /* 0x0000001022117231 */ /* 0x000fe40000000011 */
[C---:B------:R-:W-:Y:S02]  /*4680*/  HFMA2 R25, R45.reuse, R26, R25 ;  /* 0x0000001a2d197231 */ /* 0x040fe40000000019 */
[----:B------:R-:W-:Y:S01]  /*4690*/  HFMA2 R17, R45, R18, R17 ;  /* 0x000000122d117231 */ /* 0x000fe20000000011 */
[----:B------:R-:W-:Y:S02]  /*46a0*/  HFMA2.MMA R13, R45, R14, R13 ;  /* 0x0000000e2d0d7235 */ /* 0x000fe4000000000d */
[----:B------:R-:W-:-:S02]  /*46b0*/  HFMA2.MMA R20, R50, R23, R20 ;  /* 0x0000001732147235 */ /* 0x000fc40000000014 */
[C---:B------:R-:W-:Y:S02]  /*46c0*/  HFMA2.MMA R25, R50.reuse, R27, R25 ;  /* 0x0000001b32197235 */ /* 0x040fe40000000019 */
[----:B------:R-:W-:-:S04]  /*46d0*/  HFMA2.MMA R17, R50, R19, R17 ;  /* 0x0000001332117235 */ /* 0x000fc80000000011 */
[----:B------:R-:W-:Y:S02]  /*46e0*/  HFMA2 R15, R50, R15, R13 ;  /* 0x0000000f320f7231 */ /* 0x000fe4000000000d */
[--C-:B------:R-:W-:Y:S02]  /*46f0*/  HADD2.F32 R12, -RZ, R20.reuse.H0_H0 ;  /* 0x20000014ff0c7230 */ /* 0x100fe40000004100 */
[----:B------:R-:W-:Y:S02]  /*4700*/  HADD2.F32 R14, -RZ, R25.H0_H0 ;  /* 0x20000019ff0e7230 */ /* 0x000fe40000004100 */
[----:B------:R-:W-:Y:S02]  /*4710*/  HADD2.F32 R16, -RZ, R15.H0_H0 ;  /* 0x2000000fff107230 */ /* 0x000fe40000004100 */
[----:B------:R-:W-:Y:S02]  /*4720*/  HADD2.F32 R18, -RZ, R17.H0_H0 ;  /* 0x20000011ff127230 */ /* 0x000fe40000004100 */
[----:B------:R-:W-:-:S02]  /*4730*/  HADD2.F32 R13, -RZ, R20.H1_H1 ;  /* 0x30000014ff0d7230 */ /* 0x000fc40000004100 */
[----:B------:R-:W-:Y:S02]  /*4740*/  HADD2.F32 R25, -RZ, R25.H1_H1 ;  /* 0x30000019ff197230 */ /* 0x000fe40000004100 */
[----:B------:R-:W-:Y:S02]  /*4750*/  HADD2.F32 R15, -RZ, R15.H1_H1 ;  /* 0x3000000fff0f7230 */ /* 0x000fe40000004100 */
[----:B------:R-:W-:Y:S01]  /*4760*/  FADD.FTZ R13, R12, R13 ;  /* 0x0000000d0c0d7221 */ /* 0x000fe20000010000 */
[----:B------:R-:W-:Y:S02]  /*4770*/  HADD2.F32 R17, -RZ, R17.H1_H1 ;  /* 0x30000011ff117230 */ /* 0x000fe40000004100 */
[----:B------:R-:W-:Y:S01]  /*4780*/  FADD.FTZ R14, R14, R25 ;  /* 0x000000190e0e7221 */ /* 0x000fe20000010000 */
[----:B------:R-:W-:Y:S01]  /*4790*/  FADD.FTZ R15, R16, R15 ;  /* 0x0000000f100f7221 */ /* 0x000fe20000010000 */
[----:B------:R-:W-:Y:S01]  /*47a0*/  FADD.FTZ R32, R32, R13 ;  /* 0x0000000d20207221 */ /* 0x000fe20000010000 */
[----:B------:R-:W-:Y:S01]  /*47b0*/  FADD.FTZ R18, R18, R17 ;  /* 0x0000001112127221 */ /* 0x000fe20000010000 */
[----:B------:R-:W-:Y:S01]  /*47c0*/  FADD.FTZ R31, R31, R14 ;  /* 0x0000000e1f1f7221 */ /* 0x000fe20000010000 */
[----:B------:R-:W-:-:S02]  /*47d0*/  FADD.FTZ R30, R30, R15 ;  /* 0x0000000f1e1e7221 */ /* 0x000fc40000010000 */
[----:B------:R-:W-:-:S07]  /*47e0*/  FADD.FTZ R29, R29, R18 ;  /* 0x000000121d1d7221 */ /* 0x000fce0000010000 */
.L_x_22534:
[----:B------:R-:W-:Y:S05]  /*47f0*/  BSYNC B0 ;  /* 0x0000000000007941 */ /* 0x000fea0003800000 */
.L_x_22533:
        /* <DEDUP_REMOVED lines=9> */
.L_x_22532:
[----:B------:R-:W-:Y:S05]  /*4890*/  BSYNC B1 ;  /* 0x0000000000017941 */ /* 0x000fea0003800000 */
.L_x_22531:
[----:B------:R-:W2:Y:S01]  /*48a0*/  SHFL.BFLY PT, R5, R32, 0x2, 0x1f ;  /* 0x0c401f0020057f89 */ /* 0x000ea200000e0000 */
[----:B------:R-:W3:Y:S01]  /*48b0*/  S2UR UR5, SR_CgaCtaId ;  /* 0x00000000000579c3 */ /* 0x000ee20000008800 */
[----:B-1----:R-:W-:Y:S01]  /*48c0*/  SHF.R.S32.HI R13, RZ, 0x1f, R38 ;  /* 0x0000001fff0d7819 */ /* 0x002fe20000011426 */
[----:B------:R-:W-:Y:S01]  /*48d0*/  UMOV UR4, 0x400 ;  /* 0x0000040000047882 */ /* 0x000fe20000000000 */
[----:B------:R-:W0:Y:S01]  /*48e0*/  SHFL.BFLY PT, R4, R31, 0x2, 0x1f ;  /* 0x0c401f001f047f89 */ /* 0x000e2200000e0000 */
[----:B------:R-:W-:Y:S01]  /*48f0*/  UIADD3 UR4, UR4, 0x60, URZ ;  /* 0x0000006004047890 */ /* 0x000fe2000fffe03f */
[----:B------:R-:W-:Y:S01]  /*4900*/  LEA.HI R13, R13, R38, RZ, 0x2 ;  /* 0x000000260d0d7211 */ /* 0x000fe200078f10ff */
[----:B------:R-:W-:Y:S01]  /*4910*/  BSSY B0, `(.L_x_22544) ;  /* 0x000003a000007945 */ /* 0x000fe20003800000 */
[----:B------:R-:W1:Y:S02]  /*4920*/  SHFL.BFLY PT, R7, R30, 0x2, 0x1f ;  /* 0x0c401f001e077f89 */ /* 0x000e6400000e0000 */
[----:B------:R-:W-:-:S02]  /*4930*/  SHF.R.S32.HI R14, RZ, 0x2, R13 ;  /* 0x00000002ff0e7819 */ /* 0x000fc4000001140d */
[----:B------:R-:W4:Y:S02]  /*4940*/  SHFL.BFLY PT, R8, R29, 0x2, 0x1f ;  /* 0x0c401f001d087f89 */ /* 0x000f2400000e0000 */
[----:B------:R-:W-:Y:S01]  /*4950*/  LEA R33, R33, R14, 0x5 ;  /* 0x0000000e21217211 */ /* 0x000fe200078e28ff */
[----:B------:R-:W-:Y:S01]  /*4960*/  BAR.SYNC.DEFER_BLOCKING 0x0 ;  /* 0x0000000000007b1d */ /* 0x000fe20000010000 */
[----:B--2---:R-:W-:Y:S01]  /*4970*/  FADD.FTZ R5, R5, R32 ;  /* 0x0000002005057221 */ /* 0x004fe20000010000 */
[----:B---3--:R-:W-:Y:S01]  /*4980*/  ULEA UR4, UR5, UR4, 0x18 ;  /* 0x0000000405047291 */ /* 0x008fe2000f8ec03f */
[----:B0-----:R-:W-:-:S03]  /*4990*/  FADD.FTZ R6, R4, R31 ;  /* 0x0000001f04067221 */ /* 0x001fc60000010000 */
[----:B------:R-:W0:Y:S02]  /*49a0*/  SHFL.BFLY PT, R4, R5, 0x1, 0x1f ;  /* 0x0c201f0005047f89 */ /* 0x000e2400000e0000 */
[----:B------:R-:W-:Y:S01]  /*49b0*/  LEA R33, R33, UR4, 0x2 ;  /* 0x0000000421217c11 */ /* 0x000fe2000f8e10ff */
[----:B-1----:R-:W-:Y:S02]  /*49c0*/  FADD.FTZ R9, R7, R30 ;  /* 0x0000001e07097221 */ /* 0x002fe40000010000 */
[----:B------:R-:W1:Y:S01]  /*49d0*/  SHFL.BFLY PT, R7, R6, 0x1, 0x1f ;  /* 0x0c201f0006077f89 */ /* 0x000e6200000e0000 */
[----:B----4-:R-:W-:Y:S01]  /*49e0*/  FADD.FTZ R11, R8, R29 ;  /* 0x0000001d080b7221 */ /* 0x010fe20000010000 */
[----:B------:R-:W-:Y:S02]  /*49f0*/  LOP3.LUT R8, R38, 0x3, RZ, 0xc0, !PT ;  /* 0x0000000326087812 */ /* 0x000fe400078ec0ff */
[----:B------:R-:W2:Y:S02]  /*4a00*/  SHFL.BFLY PT, R10, R9, 0x1, 0x1f ;  /* 0x0c201f00090a7f89 */ /* 0x000ea400000e0000 */
[----:B------:R-:W-:-:S02]  /*4a10*/  ISETP.NE.AND P0, PT, R8, RZ, PT ;  /* 0x000000ff0800720c */ /* 0x000fc40003f05270 */
[----:B------:R-:W3:Y:S01]  /*4a20*/  SHFL.BFLY PT, R12, R11, 0x1, 0x1f ;  /* 0x0c201f000b0c7f89 */ /* 0x000ee200000e0000 */
[C---:B------:R-:W-:Y:S02]  /*4a30*/  LOP3.LUT R8, R40.reuse, 0xffffffc0, RZ, 0xc0, !PT ;  /* 0xffffffc028087812 */ /* 0x040fe400078ec0ff */
[----:B------:R-:W-:Y:S02]  /*4a40*/  ISETP.GT.OR P1, PT, R40, 0x3f, P0 ;  /* 0x0000003f2800780c */ /* 0x000fe40000724670 */
[----:B------:R-:W-:Y:S01]  /*4a50*/  ISETP.NE.OR P2, PT, R8, 0x40, P0 ;  /* 0x000000400800780c */ /* 0x000fe20000745670 */
[----:B0-----:R-:W-:Y:S01]  /*4a60*/  FADD.FTZ R5, R5, R4 ;  /* 0x0000000405057221 */ /* 0x001fe20000010000 */
[----:B-1----:R-:W-:-:S11]  /*4a70*/  FADD.FTZ R8, R6, R7 ;  /* 0x0000000706087221 */ /* 0x002fd60000010000 */
[----:B------:R-:W-:Y:S01]  /*4a80*/  @!P2 STS [R33+-0x100], R5 ;  /* 0xffff00052100a388 */ /* 0x000fe20000000800 */
[----:B--2---:R-:W-:-:S03]  /*4a90*/  FADD.FTZ R10, R9, R10 ;  /* 0x0000000a090a7221 */ /* 0x004fc60000010000 */
[----:B------:R-:W-:Y:S01]  /*4aa0*/  @!P2 STS [R33+-0xe0], R8 ;  /* 0xffff20082100a388 */ /* 0x000fe20000000800 */
[----:B---3--:R-:W-:Y:S01]  /*4ab0*/  FADD.FTZ R11, R11, R12 ;  /* 0x0000000c0b0b7221 */ /* 0x008fe20000010000 */
[----:B------:R-:W-:Y:S02]  /*4ac0*/  LOP3.LUT R12, R40, 0xffffffe0, RZ, 0xc0, !PT ;  /* 0xffffffe0280c7812 */ /* 0x000fe400078ec0ff */
[----:B------:R-:W-:Y:S02]  /*4ad0*/  @!P2 STS [R33+-0xc0], R10 ;  /* 0xffff400a2100a388 */ /* 0x000fe40000000800 */
[----:B------:R-:W-:Y:S02]  /*4ae0*/  ISETP.NE.OR P4, PT, R12, 0x20, P0 ;  /* 0x000000200c00780c */ /* 0x000fe40000785670 */
[----:B------:R-:W-:Y:S01]  /*4af0*/  @!P2 STS [R33+-0xa0], R11 ;  /* 0xffff600b2100a388 */ /* 0x000fe20000000800 */
[----:B------:R-:W-:Y:S01]  /*4b00*/  BAR.SYNC.DEFER_BLOCKING 0x0 ;  /* 0x0000000000007b1d */ /* 0x000fe20000010000 */
[C---:B------:R-:W-:Y:S01]  /*4b10*/  ISETP.GT.OR P2, PT, R40.reuse, 0x1f, P0 ;  /* 0x0000001f2800780c */ /* 0x040fe20000744670 */
        /* <DEDUP_REMOVED lines=25> */
.L_x_22545:
[----:B------:R-:W-:Y:S05]  /*4cb0*/  BSYNC B0 ;  /* 0x0000000000007941 */ /* 0x000fea0003800000 */
.L_x_22544:
        /* <DEDUP_REMOVED lines=33> */
[----:B0-----:R-:W-:Y:S01]  /*4ed0*/  LEA R8, P2, R9, UR4, 0x1 ;  /* 0x0000000409087c11 */ /* 0x001fe2000f8408ff */
        /* <DEDUP_REMOVED lines=11> */
.L_x_22546:
        /* <DEDUP_REMOVED lines=15> */
.L_x_28421:


//--------------------- .text._ZN4vllm25paged_attention_v1_kernelIttLi256ELi16ELi128ELNS_18Fp8KVCacheDataTypeE0ELb0EEEvPT_PKS2_PKT0_S8_ifPKiSA_iPKfiiiSC_SC_iiiii --------------------------
	.section	.text._ZN4vllm25paged_attention_v1_kernelIttLi256ELi16ELi128ELNS_18Fp8KVCacheDataTypeE0ELb0EEEvPT_PKS2_PKT0_S8_ifPKiSA_iPKfiiiSC_SC_iiiii,"ax",@progbits
	.align	128
        .global         _ZN4vllm25paged_attention_v1_kernelIttLi256ELi16ELi128ELNS_18Fp8KVCacheDataTypeE0ELb0EEEvPT_PKS2_PKT0_S8_ifPKiSA_iPKfiiiSC_SC_iiiii
        .type           _ZN4vllm25paged_attention_v1_kernelIttLi256ELi16ELi128ELNS_18Fp8KVCacheDataTypeE0ELb0EEEvPT_PKS2_PKT0_S8_ifPKiSA_iPKfiiiSC_SC_iiiii,@function
        .size           _ZN4vllm25paged_attention_v1_kernelIttLi256ELi16ELi128ELNS_18Fp8KVCacheDataTypeE0ELb0EEEvPT_PKS2_PKT0_S8_ifPKiSA_iPKfiiiSC_SC_iiiii,(.L_x_28422 - _ZN4vllm25paged_attention_v1_kernelIttLi256ELi16ELi128ELNS_18Fp8KVCacheDataTypeE0ELb0EEEvPT_PKS2_PKT0_S8_ifPKiSA_iPKfiiiSC_SC_iiiii)
        .other          _ZN4vllm25paged_attention_v1_kernelIttLi256ELi16ELi128ELNS_18Fp8KVCacheDataTypeE0ELb0EEEvPT_PKS2_PKT0_S8_ifPKiSA_iPKfiiiSC_SC_iiiii,@"STO_CUDA_ENTRY STV_DEFAULT"
_ZN4vllm25paged_attention_v1_kernelIttLi256ELi16ELi128ELNS_18Fp8KVCacheDataTypeE0ELb0EEEvPT_PKS2_PKT0_S8_ifPKiSA_iPKfiiiSC_SC_iiiii:
.text._ZN4vllm25paged_attention_v1_kernelIttLi256ELi16ELi128ELNS_18Fp8KVCacheDataTypeE0ELb0EEEvPT_PKS2_PKT0_S8_ifPKiSA_iPKfiiiSC_SC_iiiii:
        /* <DEDUP_REMOVED lines=66> */
[----:B------:R-:W-:Y:S02]  /*0420*/  LOP3.LUT R151, R3, 0xfffffffe, RZ, 0xc0, !PT ;  /* 0xfffffffe03977812 */ /* 0x000fe400078ec0ff */
[----:B------:R-:W-:Y:S01]  /*0430*/  LEA.HI R2, R2, R4, RZ, 0x5 ;  /* 0x0000000402027211 */ /* 0x000fe200078f28ff */
[----:B------:R-:W-:Y:S01]  /*0440*/  BSSY B0, `(.L_x_22547) ;  /* 0x0000052000007945 */ /* 0x000fe20003800000 */
[----:B------:R-:W-:Y:S01]  /*0450*/  @!P2 IMAD.MOV R0, RZ, RZ, -R0 ;  /* 0x000000ffff00a224 */ /* 0x000fe200078e0a00 */
[----:B------:R-:W-:Y:S01]  /*0460*/  @!P1 LOP3.LUT R0, RZ, R8, RZ, 0x33, !PT ;  /* 0x00000008ff009212 */ /* 0x000fe200078e33ff */
[----:B------:R-:W-:Y:S01]  /*0470*/  IMAD.IADD R151, R4, 0x1, -R151 ;  /* 0x0000000104977824 */ /* 0x000fe200078e0a97 */
[----:B------:R-:W-:-:S02]  /*0480*/  SHF.R.S32.HI R7, RZ, 0x5, R2 ;  /* 0x00000005ff077819 */ /* 0x000fc40000011402 */
        /* <DEDUP_REMOVED lines=26> */
[----:B------:R-:W-:Y:S02]  /*0630*/  LEA R14, P3, R15, UR6, 0x1 ;  /* 0x000000060f0e7c11 */ /* 0x000fe4000f8608ff */
[----:B------:R-:W-:-:S04]  /*0640*/  IADD3.X R10, R10, R12, R13, P0, P2 ;  /* 0x0000000c0a0a7210 */ /* 0x000fc800007e440d */
[----:B------:R-:W-:Y:S01]  /*0650*/  LEA.HI.X R15, R15, UR7, R10, 0x1, P3 ;  /* 0x000000070f0f7c11 */ /* 0x000fe200098f0c0a */
[----:B------:R-:W-:Y:S01]  /*0660*/  IMAD.MOV.U32 R10, RZ, RZ, R3 ;  /* 0x000000ffff0a7224 */ /* 0x000fe200078e0003 */
[----:B0-----:R-:W-:-:S06]  /*0670*/  ULEA UR4, UR5, UR4, 0x18 ;  /* 0x0000000405047291 */ /* 0x001fcc000f8ec03f */
[----:B------:R-:W-:-:S04]  /*0680*/  LEA R4, R151, UR4, 0x8 ;  /* 0x0000000497047c11 */ /* 0x000fc8000f8e40ff */
[----:B------:R-:W-:Y:S01]  /*0690*/  IADD3 R11, R4, R8, RZ ;  /* 0x00000008040b7210 */ /* 0x000fe20007ffe0ff */
[----:B------:R-:W-:-:S07]  /*06a0*/  IMAD.MOV.U32 R8, RZ, RZ, R5 ;  /* 0x000000ffff087224 */ /* 0x000fce00078e0005 */
.L_x_22551:
[----:B------:R-:W-:Y:S02]  /*06b0*/  IMAD.MOV.U32 R4, RZ, RZ, R14 ;  /* 0x000000ffff047224 */ /* 0x000fe400078e000e */
[----:B------:R-:W-:-:S06]  /*06c0*/  IMAD.MOV.U32 R5, RZ, RZ, R15 ;  /* 0x000000ffff057224 */ /* 0x000fcc00078e000f */
[----:B------:R-:W2:Y:S01]  /*06d0*/  LDG.E.64.CONSTANT R4, desc[UR10][R4.64] ;  /* 0x0000000a04047981 */ /* 0x000ea2000c1e9b00 */
[----:B------:R-:W-:Y:S01]  /*06e0*/  VIADD R8, R8, 0xffffffff ;  /* 0xffffffff08087836 */ /* 0x000fe20000000000 */
[----:B------:R-:W-:Y:S01]  /*06f0*/  IADD3 R14, P2, R14, 0x400, RZ ;  /* 0x000004000e0e7810 */ /* 0x000fe20007f5e0ff */
[----:B------:R-:W-:-:S03]  /*0700*/  VIADD R10, R10, 0x40 ;  /* 0x000000400a0a7836 */ /* 0x000fc60000000000 */
[----:B------:R-:W-:Y:S01]  /*0710*/  ISETP.NE.AND P0, PT, R8, RZ, PT ;  /* 0x000000ff0800720c */ /* 0x000fe20003f05270 */
[----:B------:R-:W-:Y:S01]  /*0720*/  IMAD.X R15, RZ, RZ, R15, P2 ;  /* 0x000000ffff0f7224 */ /* 0x000fe200010e060f */
[----:B--2---:R0:W-:Y:S02]  /*0730*/  STS.64 [R11], R4 ;  /* 0x000000040b007388 */ /* 0x0041e40000000a00 */
[----:B0-----:R-:W-:-:S09]  /*0740*/  VIADD R11, R11, 0x200 ;  /* 0x000002000b0b7836 */ /* 0x001fd20000000000 */
[----:B------:R-:W-:Y:S05]  /*0750*/  @P0 BRA `(.L_x_22551) ;  /* 0xfffffffc00d40947 */ /* 0x000fea000383ffff */
.L_x_22550:
[----:B------:R-:W-:Y:S05]  /*0760*/  BSYNC B1 ;  /* 0x0000000000017941 */ /* 0x000fea0003800000 */
.L_x_22549:
[----:B------:R-:W-:Y:S05]  /*0770*/  @!P1 BRA `(.L_x_22548) ;  /* 0x0000000000789947 */ /* 0x000fea0003800000 */
[----:B------:R-:W0:Y:S01]  /*0780*/  S2UR UR5, SR_CgaCtaId ;  /* 0x00000000000579c3 */ /* 0x000e220000008800 */
[----:B------:R-:W-:Y:S01]  /*0790*/  UMOV UR4, 0x400 ;  /* 0x0000040000047882 */ /* 0x000fe20000000000 */
[----:B------:R-:W-:Y:S01]  /*07a0*/  IADD3 R6, P0, R6, R9, RZ ;  /* 0x0000000906067210 */ /* 0x000fe20007f1e0ff */
[----:B------:R-:W-:-:S04]  /*07b0*/  VIADD R8, R10, 0xffffff00 ;  /* 0xffffff000a087836 */ /* 0x000fc80000000000 */
[----:B------:R-:W-:Y:S01]  /*07c0*/  IMAD.X R12, R12, 0x1, R13, P0 ;  /* 0x000000010c0c7824 */ /* 0x000fe200000e060d */
[----:B------:R-:W1:Y:S01]  /*07d0*/  LDC.64 R4, c[0x0][0x218] ;  /* 0x00008600ff047b82 */ /* 0x000e620000000a00 */
[----:B0-----:R-:W-:-:S06]  /*07e0*/  ULEA UR4, UR5, UR4, 0x18 ;  /* 0x0000000405047291 */ /* 0x001fcc000f8ec03f */
[----:B------:R-:W-:Y:S02]  /*07f0*/  LEA R11, R151, UR4, 0x8 ;  /* 0x00000004970b7c11 */ /* 0x000fe4000f8e40ff */
[----:B-1----:R-:W-:Y:S01]  /*0800*/  LEA R9, P0, R6, R4, 0x1 ;  /* 0x0000000406097211 */ /* 0x002fe200078008ff */
[----:B------:R-:W-:-:S03]  /*0810*/  IMAD.SHL.U32 R4, R10, 0x8, RZ ;  /* 0x000000080a047824 */ /* 0x000fc600078e00ff */
[----:B------:R-:W-:Y:S02]  /*0820*/  LEA.HI.X R18, R6, R5, R12, 0x1, P0 ;  /* 0x0000000506127211 */ /* 0x000fe400000f0c0c */
[----:B------:R-:W-:Y:S02]  /*0830*/  IADD3 R6, R11, 0x400, R4 ;  /* 0x000004000b067810 */ /* 0x000fe40007ffe004 */
[----:B------:R-:W-:-:S07]  /*0840*/  LEA R21, R151, R4, 0x2 ;  /* 0x0000000497157211 */ /* 0x000fce00078e10ff */
.L_x_22552:
[----:B------:R-:W-:Y:S02]  /*0850*/  IMAD.MOV.U32 R4, RZ, RZ, R9 ;  /* 0x000000ffff047224 */ /* 0x000fe400078e0009 */
[----:B------:R-:W-:Y:S02]  /*0860*/  IMAD.MOV.U32 R5, RZ, RZ, R18 ;  /* 0x000000ffff057224 */ /* 0x000fe400078e0012 */
[----:B------:R-:W-:-:S05]  /*0870*/  IMAD.WIDE R4, R21, 0x2, R4 ;  /* 0x0000000215047825 */ /* 0x000fca00078e0204 */
[----:B------:R-:W2:Y:S04]  /*0880*/  LDG.E.64.CONSTANT R10, desc[UR10][R4.64] ;  /* 0x0000000a040a7981 */ /* 0x000ea8000c1e9b00 */
[----:B------:R-:W3:Y:S04]  /*0890*/  LDG.E.64.CONSTANT R12, desc[UR10][R4.64+0x400] ;  /* 0x0004000a040c7981 */ /* 0x000ee8000c1e9b00 */
[----:B------:R-:W4:Y:S04]  /*08a0*/  LDG.E.64.CONSTANT R14, desc[UR10][R4.64+0x800] ;  /* 0x0008000a040e7981 */ /* 0x000f28000c1e9b00 */
[----:B------:R-:W4:Y:S01]  /*08b0*/  LDG.E.64.CONSTANT R16, desc[UR10][R4.64+0xc00] ;  /* 0x000c000a04107981 */ /* 0x000f22000c1e9b00 */
        /* <DEDUP_REMOVED lines=10> */
.L_x_22548:
[----:B------:R-:W-:Y:S05]  /*0960*/  BSYNC B0 ;  /* 0x0000000000007941 */ /* 0x000fea0003800000 */
.L_x_22547:
[----:B------:R-:W-:Y:S01]  /*0970*/  BAR.SYNC.DEFER_BLOCKING 0x0 ;  /* 0x0000000000007b1d */ /* 0x000fe20000010000 */
[----:B------:R-:W-:Y:S01]  /*0980*/  ISETP.GE.AND P0, PT, R7, R2, PT ;  /* 0x000000020700720c */ /* 0x000fe20003f06270 */
[----:B------:R-:W-:-:S04]  /*0990*/  IMAD.MOV.U32 R150, RZ, RZ, -0x800001 ;  /* 0xff7fffffff967424 */ /* 0x000fc800078e00ff */
[----:B------:R-:W-:Y:S01]  /*09a0*/  ULDC UR4, c[0x0][0x248] ;  /* 0x0000920000047ab9 */ /* 0x000fe20000000800 */
[----:B------:R-:W-:Y:S01]  /*09b0*/  ULDC UR9, c[0x0][0x25c] ;  /* 0x0000970000097ab9 */ /* 0x000fe20000000800 */
[----:B------:R-:W-:Y:S01]  /*09c0*/  IMAD R4, R19, UR4, RZ ;  /* 0x0000000413047c24 */ /* 0x000fe2000f8e02ff */
[----:B------:R-:W-:Y:S01]  /*09d0*/  ULDC UR8, c[0x0][0x234] ;  /* 0x00008d0000087ab9 */ /* 0x000fe20000000800 */
[----:B------:R-:W-:Y:S01]  /*09e0*/  ULDC.64 UR6, c[0x0][0x220] ;  /* 0x0000880000067ab9 */ /* 0x000fe20000000a00 */
[----:B------:R-:W-:Y:S04]  /*09f0*/  BSSY B0, `(.L_x_22553) ;  /* 0x00003e0000007945 */ /* 0x000fe80003800000 */
[----:B------:R-:W-:Y:S05]  /*0a00*/  @P0 BRA `(.L_x_22554) ;  /* 0x0000003c00780947 */ /* 0x000fea0003800000 */
[----:B------:R-:W-:Y:S01]  /*0a10*/  SHF.R.S32.HI R6, RZ, 0x1f, R3 ;  /* 0x0000001fff067819 */ /* 0x000fe20000011403 */
[C---:B------:R-:W-:Y:S01]  /*0a20*/  IMAD.SHL.U32 R149, R151.reuse, 0x4, RZ ;  /* 0x0000000497957824 */ /* 0x040fe200078e00ff */
[----:B------:R-:W-:Y:S01]  /*0a30*/  SHF.R.S32.HI R5, RZ, 0x1f, R7 ;  /* 0x0000001fff057819 */ /* 0x000fe20000011407 */
[----:B------:R-:W-:Y:S01]  /*0a40*/  ULDC.64 UR4, c[0x0][0x238] ;  /* 0x00008e0000047ab9 */ /* 0x000fe20000000a00 */
[----:B------:R-:W-:Y:S01]  /*0a50*/  LEA.HI R6, R6, R3, RZ, 0x4 ;  /* 0x0000000306067211 */ /* 0x000fe200078f20ff */
[C---:B------:R-:W-:Y:S01]  /*0a60*/  VIADD R12, R151.reuse, 0x8 ;  /* 0x00000008970c7836 */ /* 0x040fe20000000000 */
[----:B------:R-:W-:Y:S01]  /*0a70*/  SHF.R.S32.HI R8, RZ, 0x1f, R149 ;  /* 0x0000001fff087819 */ /* 0x000fe20000011495 */
[----:B------:R-:W-:Y:S01]  /*0a80*/  VIADD R16, R151, 0x1e ;  /* 0x0000001e97107836 */ /* 0x000fe20000000000 */
[----:B------:R-:W-:Y:S01]  /*0a90*/  LOP3.LUT R6, R6, 0xfffffff0, RZ, 0xc0, !PT ;  /* 0xfffffff006067812 */ /* 0x000fe200078ec0ff */
[----:B------:R-:W-:Y:S01]  /*0aa0*/  IMAD.SHL.U32 R12, R12, 0x4, RZ ;  /* 0x000000040c0c7824 */ /* 0x000fe200078e00ff */
[----:B------:R-:W-:Y:S01]  /*0ab0*/  IADD3 R9, P0, R7, R4, RZ ;  /* 0x0000000407097210 */ /* 0x000fe20007f1e0ff */
[----:B------:R-:W-:Y:S01]  /*0ac0*/  VIADD R18, R151, 0x20 ;  /* 0x0000002097127836 */ /* 0x000fe20000000000 */
[----:B------:R-:W-:Y:S01]  /*0ad0*/  LEA.HI R8, R8, R149, RZ, 0x3 ;  /* 0x0000009508087211 */ /* 0x000fe200078f18ff */
[----:B------:R-:W-:Y:S01]  /*0ae0*/  IMAD.IADD R6, R3, 0x1, -R6 ;  /* 0x0000000103067824 */ /* 0x000fe200078e0a06 */
[----:B------:R-:W-:Y:S01]  /*0af0*/  LEA.HI.X.SX32 R10, R4, R5, 0x1, P0 ;  /* 0x00000005040a7211 */ /* 0x000fe200000f0eff */
[----:B------:R-:W-:Y:S01]  /*0b00*/  VIADD R3, R151, 0x2 ;  /* 0x0000000297037836 */ /* 0x000fe20000000000 */
[----:B------:R-:W-:Y:S01]  /*0b10*/  LOP3.LUT R8, R8, 0xfffffff8, RZ, 0xc0, !PT ;  /* 0xfffffff808087812 */ /* 0x000fe200078ec0ff */
[----:B------:R-:W-:Y:S01]  /*0b20*/  IMAD.SHL.U32 R132, R16, 0x4, RZ ;  /* 0x0000000410847824 */ /* 0x000fe200078e00ff */
[----:B------:R-:W-:Y:S01]  /*0b30*/  LEA R4, P0, R9, UR4, 0x2 ;  /* 0x0000000409047c11 */ /* 0x000fe2000f8010ff */
[----:B------:R-:W-:Y:S01]  /*0b40*/  IMAD.SHL.U32 R3, R3, 0x4, RZ ;  /* 0x0000000403037824 */ /* 0x000fe200078e00ff */
[----:B------:R-:W-:Y:S01]  /*0b50*/  IADD3 R149, R149, -R8, RZ ;  /* 0x8000000895957210 */ /* 0x000fe20007ffe0ff */
[----:B------:R-:W-:Y:S01]  /*0b60*/  IMAD.SHL.U32 R130, R18, 0x4, RZ ;  /* 0x0000000412827824 */ /* 0x000fe200078e00ff */
[----:B------:R-:W-:Y:S01]  /*0b70*/  LEA.HI.X R5, R9, UR5, R10, 0x2, P0 ;  /* 0x0000000509057c11 */ /* 0x000fe200080f140a */
        /* <DEDUP_REMOVED lines=11> */
[----:B------:R-:W-:Y:S01]  /*0c30*/  SHF.R.S32.HI R11, RZ, 0x1f, R146 ;  /* 0x0000001fff0b7819 */ /* 0x000fe20000011492 */
[----:B------:R-:W-:Y:S01]  /*0c40*/  IMAD.SHL.U32 R124, R21, 0x4, RZ ;  /* 0x00000004157c7824 */ /* 0x000fe200078e00ff */
[----:B------:R-:W-:Y:S01]  /*0c50*/  SHF.R.S32.HI R10, RZ, 0x1f, R9 ;  /* 0x0000001fff0a7819 */ /* 0x000fe20000011409 */
[----:B------:R-:W-:Y:S01]  /*0c60*/  IMAD.IADD R148, R3, 0x1, -R8 ;  /* 0x0000000103947824 */ /* 0x000fe200078e0a08 */
[----:B------:R-:W-:Y:S01]  /*0c70*/  LEA.HI R11, R11, R146, RZ, 0x3 ;  /* 0x000000920b0b7211 */ /* 0x000fe200078f18ff */
[C---:B------:R-:W-:Y:S01]  /*0c80*/  VIADD R3, R151.reuse, 0xa ;  /* 0x0000000a97037836 */ /* 0x040fe20000000000 */
[----:B------:R-:W-:Y:S01]  /*0c90*/  LEA.HI R10, R10, R9, RZ, 0x3 ;  /* 0x000000090a0a7211 */ /* 0x000fe200078f18ff */
[----:B------:R-:W-:Y:S01]  /*0ca0*/  VIADD R8, R151, 0xc ;  /* 0x0000000c97087836 */ /* 0x000fe20000000000 */
[----:B------:R-:W-:Y:S01]  /*0cb0*/  LOP3.LUT R11, R11, 0xfffffff8, RZ, 0xc0, !PT ;  /* 0xfffffff80b0b7812 */ /* 0x000fe200078ec0ff */
        /* <DEDUP_REMOVED lines=12> */
[----:B------:R-:W-:Y:S01]  /*0d80*/  VIADD R11, R151, 0x12 ;  /* 0x00000012970b7836 */ /* 0x000fe20000000000 */
[----:B------:R-:W-:Y:S01]  /*0d90*/  LOP3.LUT R8, R8, 0xfffffff8, RZ, 0xc0, !PT ;  /* 0xfffffff808087812 */ /* 0x000fe200078ec0ff */
[----:B------:R-:W-:Y:S01]  /*0da0*/  IMAD.SHL.U32 R122, R22, 0x4, RZ ;  /* 0x00000004167a7824 */ /* 0x000fe200078e00ff */
[----:B------:R-:W-:Y:S01]  /*0db0*/  SHF.R.S32.HI R14, RZ, 0x1f, R141 ;  /* 0x0000001fff0e7819 */ /* 0x000fe2000001148d */
[----:B------:R-:W-:Y:S01]  /*0dc0*/  IMAD.SHL.U32 R140, R11, 0x4, RZ ;  /* 0x000000040b8c7824 */ /* 0x000fe200078e00ff */
[----:B------:R-:W-:Y:S01]  /*0dd0*/  LEA.HI R10, R10, R143, RZ, 0x3 ;  /* 0x0000008f0a0a7211 */ /* 0x000fe200078f18ff */
[----:B------:R-:W-:Y:S01]  /*0de0*/  IMAD.IADD R144, R3, 0x1, -R8 ;  /* 0x0000000103907824 */ /* 0x000fe200078e0a08 */
        /* <DEDUP_REMOVED lines=8> */
[----:B------:R-:W-:Y:S01]  /*0e70*/  IADD3 R141, R141, -R14, RZ ;  /* 0x8000000e8d8d7210 */ /* 0x000fe20007ffe0ff */
        /* <DEDUP_REMOVED lines=11> */
[----:B------:R-:W-:Y:S01]  /*0f30*/  LOP3.LUT R3, R3, 0xfffffff8, RZ, 0xc0, !PT ;  /* 0xfffffff803037812 */ /* 0x000fe200078ec0ff */
[----:B------:R-:W-:Y:S01]  /*0f40*/  IMAD.SHL.U32 R114, R26, 0x4, RZ ;  /* 0x000000041a727824 */ /* 0x000fe200078e00ff */
[----:B------:R-:W-:Y:S01]  /*0f50*/  LEA.HI R17, R17, R132, RZ, 0x3 ;  /* 0x0000008411117211 */ /* 0x000fe200078f18ff */
[----:B------:R-:W-:Y:S01]  /*0f60*/  IMAD.IADD R137, R137, 0x1, -R14 ;  /* 0x0000000189897824 */ /* 0x000fe200078e0a0e */
[----:B------:R-:W-:Y:S01]  /*0f70*/  LEA.HI R19, R19, R130, RZ, 0x3 ;  /* 0x0000008213137211 */ /* 0x000fe200078f18ff */
[----:B------:R-:W-:Y:S01]  /*0f80*/  VIADD R14, R151, 0x1a ;  /* 0x0000001a970e7836 */ /* 0x000fe20000000000 */
[----:B------:R-:W-:Y:S01]  /*0f90*/  IADD3 R145, R12, -R13, RZ ;  /* 0x8000000d0c917210 */ /* 0x000fe20007ffe0ff */
[----:B------:R-:W-:Y:S01]  /*0fa0*/  IMAD.IADD R140, R140, 0x1, -R3 ;  /* 0x000000018c8c7824 */ /* 0x000fe200078e0a03 */
[----:B------:R-:W-:Y:S01]  /*0fb0*/  SHF.R.S32.HI R13, RZ, 0x1f, R138 ;  /* 0x0000001fff0d7819 */ /* 0x000fe2000001148a */
[----:B------:R-:W-:Y:S01]  /*0fc0*/  IMAD.SHL.U32 R136, R14, 0x4, RZ ;  /* 0x000000040e887824 */ /* 0x000fe200078e00ff */
[----:B------:R-:W-:Y:S01]  /*0fd0*/  LOP3.LUT R17, R17, 0xfffffff8, RZ, 0xc0, !PT ;  /* 0xfffffff811117812 */ /* 0x000fe200078ec0ff */
[----:B------:R-:W-:Y:S01]  /*0fe0*/  VIADD R20, R151, 0x24 ;  /* 0x0000002497147836 */ /* 0x000fe20000000000 */
[----:B------:R-:W-:Y:S01]  /*0ff0*/  LOP3.LUT R19, R19, 0xfffffff8, RZ, 0xc0, !PT ;  /* 0xfffffff813137812 */ /* 0x000fe200078ec0ff */
[----:B------:R-:W-:Y:S01]  /*1000*/  VIADD R29, R151, 0x36 ;  /* 0x00000036971d7836 */ /* 0x000fe20000000000 */
[----:B------:R-:W-:Y:S01]  /*1010*/  SHF.R.S32.HI R3, RZ, 0x1f, R136 ;  /* 0x0000001fff037819 */ /* 0x000fe20000011488 */
[----:B------:R-:W-:Y:S01]  /*1020*/  IMAD.IADD R132, R132, 0x1, -R17 ;  /* 0x0000000184847824 */ /* 0x000fe200078e0a11 */
[----:B------:R-:W-:Y:S01]  /*1030*/  LEA.HI R13, R13, R138, RZ, 0x3 ;  /* 0x0000008a0d0d7211 */ /* 0x000fe200078f18ff */
[----:B------:R-:W-:Y:S01]  /*1040*/  VIADD R17, R151, 0x22 ;  /* 0x0000002297117836 */ /* 0x000fe20000000000 */
[----:B------:R-:W-:Y:S01]  /*1050*/  LEA.HI R3, R3, R136, RZ, 0x3 ;  /* 0x0000008803037211 */ /* 0x000fe200078f18ff */
[----:B------:R-:W-:Y:S01]  /*1060*/  IMAD.SHL.U32 R126, R20, 0x4, RZ ;  /* 0x00000004147e7824 */ /* 0x000fe200078e00ff */
[----:B------:R-:W-:Y:S01]  /*1070*/  IADD3 R130, R130, -R19, RZ ;  /* 0x8000001382827210 */ /* 0x000fe20007ffe0ff */
[----:B------:R-:W-:Y:S01]  /*1080*/  IMAD.SHL.U32 R128, R17, 0x4, RZ ;  /* 0x0000000411807824 */ /* 0x000fe200078e00ff */
[----:B------:R-:W-:Y:S01]  /*1090*/  SHF.R.S32.HI R19, RZ, 0x1f, R124 ;  /* 0x0000001fff137819 */ /* 0x000fe2000001147c */
[----:B------:R-:W-:Y:S01]  /*10a0*/  VIADD R9, R151, 0xe ;  /* 0x0000000e97097836 */ /* 0x000fe20000000000 */
[----:B------:R-:W-:Y:S01]  /*10b0*/  SHF.R.S32.HI R23, RZ, 0x1f, R122 ;  /* 0x0000001fff177819 */ /* 0x000fe2000001147a */
[----:B------:R-:W-:Y:S01]  /*10c0*/  IMAD.SHL.U32 R108, R29, 0x4, RZ ;  /* 0x000000041d6c7824 */ /* 0x000fe200078e00ff */
[----:B------:R-:W-:Y:S01]  /*10d0*/  LOP3.LUT R13, R13, 0xfffffff8, RZ, 0xc0, !PT ;  /* 0xfffffff80d0d7812 */ /* 0x000fe200078ec0ff */
[----:B------:R-:W-:Y:S01]  /*10e0*/  VIADD R30, R151, 0x38 ;  /* 0x00000038971e7836 */ /* 0x000fe20000000000 */
[----:B------:R-:W-:Y:S01]  /*10f0*/  LOP3.LUT R3, R3, 0xfffffff8, RZ, 0xc0, !PT ;  /* 0xfffffff803037812 */ /* 0x000fe200078ec0ff */
[----:B------:R-:W-:Y:S01]  /*1100*/  IMAD.SHL.U32 R9, R9, 0x4, RZ ;  /* 0x0000000409097824 */ /* 0x000fe200078e00ff */
[----:B------:R-:W-:Y:S01]  /*1110*/  LEA.HI R19, R19, R124, RZ, 0x3 ;  /* 0x0000007c13137211 */ /* 0x000fe200078f18ff */
[----:B------:R-:W-:Y:S01]  /*1120*/  VIADD R24, R151, 0x2c ;  /* 0x0000002c97187836 */ /* 0x000fe20000000000 */
[----:B------:R-:W-:Y:S01]  /*1130*/  LEA.HI R23, R23, R122, RZ, 0x3 ;  /* 0x0000007a17177211 */ /* 0x000fe200078f18ff */
[----:B------:R-:W-:Y:S01]  /*1140*/  IMAD.IADD R136, R136, 0x1, -R3 ;  /* 0x0000000188887824 */ /* 0x000fe200078e0a03 */
[----:B------:R-:W-:Y:S01]  /*1150*/  IADD3 R138, R138, -R13, RZ ;  /* 0x8000000d8a8a7210 */ /* 0x000fe20007ffe0ff */
[----:B------:R-:W-:Y:S01]  /*1160*/  IMAD.SHL.U32 R106, R30, 0x4, RZ ;  /* 0x000000041e6a7824 */ /* 0x000fe200078e00ff */
[----:B------:R-:W-:Y:S01]  /*1170*/  SHF.R.S32.HI R13, RZ, 0x1f, R134 ;  /* 0x0000001fff0d7819 */ /* 0x000fe20000011486 */
[----:B------:R-:W-:Y:S01]  /*1180*/  IMAD.SHL.U32 R118, R24, 0x4, RZ ;  /* 0x0000000418767824 */ /* 0x000fe200078e00ff */
[----:B------:R-:W-:Y:S01]  /*1190*/  LOP3.LUT R19, R19, 0xfffffff8, RZ, 0xc0, !PT ;  /* 0xfffffff813137812 */ /* 0x000fe200078ec0ff */
[C---:B------:R-:W-:Y:S01]  /*11a0*/  VIADD R28, R151.reuse, 0x34 ;  /* 0x00000034971c7836 */ /* 0x040fe20000000000 */
[----:B------:R-:W-:Y:S01]  /*11b0*/  SHF.R.S32.HI R3, RZ, 0x1f, R128 ;  /* 0x0000001fff037819 */ /* 0x000fe20000011480 */
[----:B------:R-:W-:Y:S01]  /*11c0*/  VIADD R33, R151, 0x3e ;  /* 0x0000003e97217836 */ /* 0x000fe20000000000 */
[----:B------:R-:W-:Y:S01]  /*11d0*/  LOP3.LUT R23, R23, 0xfffffff8, RZ, 0xc0, !PT ;  /* 0xfffffff817177812 */ /* 0x000fe200078ec0ff */
        /* <DEDUP_REMOVED lines=9> */
[----:B------:R-:W-:Y:S01]  /*1270*/  LOP3.LUT R13, R13, 0xfffffff8, RZ, 0xc0, !PT ;  /* 0xfffffff80d0d7812 */ /* 0x000fe200078ec0ff */
[----:B------:R-:W0:Y:S01]  /*1280*/  S2UR UR5, SR_CgaCtaId ;  /* 0x00000000000579c3 */ /* 0x000e220000008800 */
[----:B------:R-:W-:Y:S01]  /*1290*/  SHF.R.S32.HI R27, RZ, 0x1f, R114 ;  /* 0x0000001fff1b7819 */ /* 0x000fe20000011472 */
[----:B------:R-:W-:Y:S01]  /*12a0*/  IMAD.SHL.U32 R102, R32, 0x4, RZ ;  /* 0x0000000420667824 */ /* 0x000fe200078e00ff */
[----:B------:R-:W-:Y:S01]  /*12b0*/  LOP3.LUT R3, R3, 0xfffffff8, RZ, 0xc0, !PT ;  /* 0xfffffff803037812 */ /* 0x000fe200078ec0ff */
[----:B------:R-:W-:Y:S01]  /*12c0*/  IMAD.IADD R134, R134, 0x1, -R13 ;  /* 0x0000000186867824 */ /* 0x000fe200078e0a0d */
[----:B------:R-:W-:Y:S01]  /*12d0*/  LEA.HI R23, R23, R116, RZ, 0x3 ;  /* 0x0000007417177211 */ /* 0x000fe200078f18ff */
[----:B------:R-:W-:Y:S01]  /*12e0*/  ULDC UR4, c[0x0][0x260] ;  /* 0x0000980000047ab9 */ /* 0x000fe20000000800 */
[----:B------:R-:W-:Y:S01]  /*12f0*/  LEA.HI R27, R27, R114, RZ, 0x3 ;  /* 0x000000721b1b7211 */ /* 0x000fe200078f18ff */
[----:B------:R-:W-:Y:S01]  /*1300*/  IMAD.IADD R128, R128, 0x1, -R3 ;  /* 0x0000000180807824 */ /* 0x000fe200078e0a03 */
[----:B------:R-:W-:Y:S01]  /*1310*/  SHF.R.S32.HI R13, RZ, 0x1f, R126 ;  /* 0x0000001fff0d7819 */ /* 0x000fe2000001147e */
[----:B------:R-:W-:Y:S01]  /*1320*/  IMAD.SHL.U32 R159, R6, 0x8, RZ ;  /* 0x00000008069f7824 */ /* 0x000fe200078e00ff */
[----:B------:R-:W-:Y:S01]  /*1330*/  LOP3.LUT R23, R23, 0xfffffff8, RZ, 0xc0, !PT ;  /* 0xfffffff817177812 */ /* 0x000fe200078ec0ff */
[----:B------:R-:W-:Y:S01]  /*1340*/  IMAD R6, R7, 0x10, R6 ;  /* 0x0000001007067824 */ /* 0x000fe200078e0206 */
[----:B------:R-:W-:Y:S01]  /*1350*/  SHF.R.S32.HI R3, RZ, 0x1f, R120 ;  /* 0x0000001fff037819 */ /* 0x000fe20000011478 */
[----:B------:R-:W-:Y:S01]  /*1360*/  IMAD.MOV.U32 R150, RZ, RZ, -0x800001 ;  /* 0xff7fffffff967424 */ /* 0x000fe200078e00ff */
[----:B------:R-:W-:Y:S01]  /*1370*/  LOP3.LUT R27, R27, 0xfffffff8, RZ, 0xc0, !PT ;  /* 0xfffffff81b1b7812 */ /* 0x000fe200078ec0ff */
[----:B------:R-:W-:Y:S01]  /*1380*/  IMAD.IADD R116, R116, 0x1, -R23 ;  /* 0x0000000174747824 */ /* 0x000fe200078e0a17 */
[----:B------:R-:W-:Y:S01]  /*1390*/  LEA.HI R13, R13, R126, RZ, 0x3 ;  /* 0x0000007e0d0d7211 */ /* 0x000fe200078f18ff */
[----:B------:R-:W-:Y:S01]  /*13a0*/  VIADD R23, R151, 0x32 ;  /* 0x0000003297177836 */ /* 0x000fe20000000000 */
[----:B------:R-:W-:-:S02]  /*13b0*/  LEA.HI R3, R3, R120, RZ, 0x3 ;  /* 0x0000007803037211 */ /* 0x000fc400078f18ff */
[----:B------:R-:W-:Y:S01]  /*13c0*/  IADD3 R114, R114, -R27, RZ ;  /* 0x8000001b72727210 */ /* 0x000fe20007ffe0ff */
[----:B------:R-:W-:Y:S01]  /*13d0*/  IMAD.SHL.U32 R112, R23, 0x4, RZ ;  /* 0x0000000417707824 */ /* 0x000fe200078e00ff */
[----:B------:R-:W-:Y:S02]  /*13e0*/  SHF.R.S32.HI R27, RZ, 0x1f, R108 ;  /* 0x0000001fff1b7819 */ /* 0x000fe4000001146c */
[----:B------:R-:W-:Y:S02]  /*13f0*/  LOP3.LUT R13, R13, 0xfffffff8, RZ, 0xc0, !PT ;  /* 0xfffffff80d0d7812 */ /* 0x000fe400078ec0ff */
[----:B------:R-:W-:Y:S02]  /*1400*/  SHF.R.S32.HI R12, RZ, 0x1f, R9 ;  /* 0x0000001fff0c7819 */ /* 0x000fe40000011409 */
[----:B------:R-:W-:Y:S01]  /*1410*/  LOP3.LUT R3, R3, 0xfffffff8, RZ, 0xc0, !PT ;  /* 0xfffffff803037812 */ /* 0x000fe200078ec0ff */
[----:B------:R-:W-:Y:S01]  /*1420*/  IMAD.IADD R126, R126, 0x1, -R13 ;  /* 0x000000017e7e7824 */ /* 0x000fe200078e0a0d */
[----:B------:R-:W-:-:S02]  /*1430*/  LEA.HI R27, R27, R108, RZ, 0x3 ;  /* 0x0000006c1b1b7211 */ /* 0x000fc400078f18ff */
[----:B------:R-:W-:Y:S01]  /*1440*/  SHF.R.S32.HI R31, RZ, 0x1f, R106 ;  /* 0x0000001fff1f7819 */ /* 0x000fe2000001146a */
[----:B------:R-:W-:Y:S01]  /*1450*/  IMAD.IADD R120, R120, 0x1, -R3 ;  /* 0x0000000178787824 */ /* 0x000fe200078e0a03 */
[----:B------:R-:W-:Y:S02]  /*1460*/  LEA.HI R12, R12, R9, RZ, 0x3 ;  /* 0x000000090c0c7211 */ /* 0x000fe400078f18ff */
[----:B------:R-:W-:Y:S02]  /*1470*/  SHF.R.S32.HI R13, RZ, 0x1f, R118 ;  /* 0x0000001fff0d7819 */ /* 0x000fe40000011476 */
[----:B------:R-:W-:Y:S02]  /*1480*/  LOP3.LUT R27, R27, 0xfffffff8, RZ, 0xc0, !PT ;  /* 0xfffffff81b1b7812 */ /* 0x000fe400078ec0ff */
[----:B------:R-:W-:Y:S02]  /*1490*/  SHF.R.S32.HI R3, RZ, 0x1f, R112 ;  /* 0x0000001fff037819 */ /* 0x000fe40000011470 */
[----:B------:R-:W-:Y:S01]  /*14a0*/  LEA.HI R31, R31, R106, RZ, 0x3 ;  /* 0x0000006a1f1f7211 */ /* 0x000fe200078f18ff */
[----:B------:R-:W-:Y:S01]  /*14b0*/  IMAD.IADD R108, R108, 0x1, -R27 ;  /* 0x000000016c6c7824 */ /* 0x000fe200078e0a1b */
[----:B------:R-:W-:Y:S01]  /*14c0*/  LOP3.LUT R12, R12, 0xfffffff8, RZ, 0xc0, !PT ;  /* 0xfffffff80c0c7812 */ /* 0x000fe200078ec0ff */
[----:B------:R-:W-:Y:S01]  /*14d0*/  VIADD R27, R151, 0x3a ;  /* 0x0000003a971b7836 */ /* 0x000fe20000000000 */
[----:B------:R-:W-:-:S02]  /*14e0*/  LEA.HI R13, R13, R118, RZ, 0x3 ;  /* 0x000000760d0d7211 */ /* 0x000fc400078f18ff */
[----:B------:R-:W-:Y:S01]  /*14f0*/  LEA.HI R3, R3, R112, RZ, 0x3 ;  /* 0x0000007003037211 */ /* 0x000fe200078f18ff */
[----:B------:R-:W-:Y:S01]  /*1500*/  IMAD.IADD R142, R9, 0x1, -R12 ;  /* 0x00000001098e7824 */ /* 0x000fe200078e0a0c */
[----:B------:R-:W-:Y:S01]  /*1510*/  LOP3.LUT R31, R31, 0xfffffff8, RZ, 0xc0, !PT ;  /* 0xfffffff81f1f7812 */ /* 0x000fe200078ec0ff */
[----:B------:R-:W-:Y:S01]  /*1520*/  VIADD R9, R151, 0x14 ;  /* 0x0000001497097836 */ /* 0x000fe20000000000 */
[----:B------:R-:W-:Y:S01]  /*1530*/  LOP3.LUT R13, R13, 0xfffffff8, RZ, 0xc0, !PT ;  /* 0xfffffff80d0d7812 */ /* 0x000fe200078ec0ff */
[----:B------:R-:W-:Y:S01]  /*1540*/  IMAD.SHL.U32 R104, R27, 0x4, RZ ;  /* 0x000000041b687824 */ /* 0x000fe200078e00ff */
[----:B------:R-:W-:Y:S01]  /*1550*/  LOP3.LUT R3, R3, 0xfffffff8, RZ, 0xc0, !PT ;  /* 0xfffffff803037812 */ /* 0x000fe200078ec0ff */
[----:B------:R-:W-:Y:S01]  /*1560*/  IMAD.SHL.U32 R139, R9, 0x4, RZ ;  /* 0x00000004098b7824 */ /* 0x000fe200078e00ff */
[----:B------:R-:W-:Y:S01]  /*1570*/  IADD3 R106, R106, -R31, RZ ;  /* 0x8000001f6a6a7210 */ /* 0x000fe20007ffe0ff */
[----:B------:R-:W-:Y:S01]  /*1580*/  IMAD.SHL.U32 R31, R33, 0x4, RZ ;  /* 0x00000004211f7824 */ /* 0x000fe200078e00ff */
[----:B------:R-:W-:Y:S01]  /*1590*/  SHF.R.S32.HI R35, RZ, 0x1f, R159 ;  /* 0x0000001fff237819 */ /* 0x000fe2000001149f */
[----:B------:R-:W-:Y:S01]  /*15a0*/  IMAD.IADD R118, R118, 0x1, -R13 ;  /* 0x0000000176767824 */ /* 0x000fe200078e0a0d */
[----:B------:R-:W-:Y:S01]  /*15b0*/  SHF.R.S32.HI R13, RZ, 0x1f, R110 ;  /* 0x0000001fff0d7819 */ /* 0x000fe2000001146e */
[----:B------:R-:W-:Y:S01]  /*15c0*/  IMAD.IADD R112, R112, 0x1, -R3 ;  /* 0x0000000170707824 */ /* 0x000fe200078e0a03 */
[----:B------:R-:W-:-:S02]  /*15d0*/  SHF.R.S32.HI R3, RZ, 0x1f, R104 ;  /* 0x0000001fff037819 */ /* 0x000fc40000011468 */
[----:B------:R-:W-:Y:S02]  /*15e0*/  SHF.R.S32.HI R34, RZ, 0x1f, R31 ;  /* 0x0000001fff227819 */ /* 0x000fe4000001141f */
[----:B------:R-:W-:Y:S02]  /*15f0*/  LEA.HI R13, R13, R110, RZ, 0x3 ;  /* 0x0000006e0d0d7211 */ /* 0x000fe400078f18ff */
[----:B------:R-:W-:Y:S02]  /*1600*/  SHF.R.S32.HI R12, RZ, 0x1f, R139 ;  /* 0x0000001fff0c7819 */ /* 0x000fe4000001148b */
[----:B------:R-:W-:Y:S02]  /*1610*/  LEA.HI R3, R3, R104, RZ, 0x3 ;  /* 0x0000006803037211 */ /* 0x000fe400078f18ff */
[----:B------:R-:W-:Y:S02]  /*1620*/  LEA.HI R34, R34, R31, RZ, 0x3 ;  /* 0x0000001f22227211 */ /* 0x000fe400078f18ff */
[----:B------:R-:W-:-:S02]  /*1630*/  LOP3.LUT R13, R13, 0xfffffff8, RZ, 0xc0, !PT ;  /* 0xfffffff80d0d7812 */ /* 0x000fc400078ec0ff */
[----:B------:R-:W-:Y:S02]  /*1640*/  LEA.HI R12, R12, R139, RZ, 0x3 ;  /* 0x0000008b0c0c7211 */ /* 0x000fe400078f18ff */
[----:B------:R-:W-:Y:S01]  /*1650*/  LOP3.LUT R3, R3, 0xfffffff8, RZ, 0xc0, !PT ;  /* 0xfffffff803037812 */ /* 0x000fe200078ec0ff */
[----:B------:R-:W-:Y:S01]  /*1660*/  IMAD.IADD R110, R110, 0x1, -R13 ;  /* 0x000000016e6e7824 */ /* 0x000fe200078e0a0d */
[----:B------:R-:W-:Y:S02]  /*1670*/  LOP3.LUT R34, R34, 0xfffffff8, RZ, 0xc0, !PT ;  /* 0xfffffff822227812 */ /* 0x000fe400078ec0ff */
[----:B------:R-:W-:Y:S01]  /*1680*/  LOP3.LUT R12, R12, 0xfffffff8, RZ, 0xc0, !PT ;  /* 0xfffffff80c0c7812 */ /* 0x000fe200078ec0ff */
[----:B------:R-:W-:Y:S01]  /*1690*/  IMAD.IADD R104, R104, 0x1, -R3 ;  /* 0x0000000168687824 */ /* 0x000fe200078e0a03 */
[----:B------:R-:W-:Y:S01]  /*16a0*/  SHF.R.S32.HI R13, RZ, 0x1f, R102 ;  /* 0x0000001fff0d7819 */ /* 0x000fe20000011466 */
[----:B------:R-:W-:Y:S01]  /*16b0*/  IMAD.IADD R3, R31, 0x1, -R34 ;  /* 0x000000011f037824 */ /* 0x000fe200078e0a22 */
[----:B------:R-:W-:Y:S01]  /*16c0*/  LEA.HI R9, R9, R9, RZ, 0x1 ;  /* 0x0000000909097211 */ /* 0x000fe200078f08ff */
[----:B------:R-:W1:Y:S01]  /*16d0*/  LDC R31, c[0x0][0x25c] ;  /* 0x00009700ff1f7b82 */ /* 0x000e620000000800 */
[----:B------:R-:W-:Y:S01]  /*16e0*/  IMAD.IADD R139, R139, 0x1, -R12 ;  /* 0x000000018b8b7824 */ /* 0x000fe200078e0a0c */
[----:B------:R-:W-:Y:S01]  /*16f0*/  LEA.HI R13, R13, R102, RZ, 0x3 ;  /* 0x000000660d0d7211 */ /* 0x000fe200078f18ff */
[----:B------:R-:W-:Y:S01]  /*1700*/  IMAD R12, R0, UR4, RZ ;  /* 0x00000004000c7c24 */ /* 0x000fe2000f8e02ff */
[----:B------:R-:W-:Y:S01]  /*1710*/  LEA.HI R11, R11, R11, RZ, 0x1 ;  /* 0x0000000b0b0b7211 */ /* 0x000fe200078f08ff */
[----:B------:R-:W-:Y:S01]  /*1720*/  UMOV UR4, 0x400 ;  /* 0x0000040000047882 */ /* 0x000fe20000000000 */
[----:B------:R-:W-:Y:S01]  /*1730*/  LOP3.LUT R13, R13, 0xfffffff8, RZ, 0xc0, !PT ;  /* 0xfffffff80d0d7812 */ /* 0x000fe200078ec0ff */
[----:B------:R-:W-:Y:S01]  /*1740*/  UIADD3 UR4, UR4, 0x220, URZ ;  /* 0x0000022004047890 */ /* 0x000fe2000fffe03f */
[----:B------:R-:W-:Y:S01]  /*1750*/  IADD3 R158, P0, R12, R159, RZ ;  /* 0x0000009f0c9e7210 */ /* 0x000fe20007f1e0ff */
[----:B------:R-:W-:Y:S01]  /*1760*/  IMAD.SHL.U32 R9, R9, 0x40, RZ ;  /* 0x0000004009097824 */ /* 0x000fe200078e00ff */
[----:B------:R-:W-:Y:S01]  /*1770*/  LEA.HI R14, R14, R14, RZ, 0x1 ;  /* 0x0000000e0e0e7211 */ /* 0x000fe200078f08ff */
[----:B------:R-:W-:Y:S01]  /*1780*/  IMAD.IADD R102, R102, 0x1, -R13 ;  /* 0x0000000166667824 */ /* 0x000fe200078e0a0d */
[----:B------:R-:W-:Y:S01]  /*1790*/  LEA.HI.X.SX32 R159, R12, R35, 0x1, P0 ;  /* 0x000000230c9f7211 */ /* 0x000fe200000f0eff */
[----:B------:R-:W-:Y:S01]  /*17a0*/  IMAD.SHL.U32 R11, R11, 0x40, RZ ;  /* 0x000000400b0b7824 */ /* 0x000fe200078e00ff */
[----:B------:R-:W-:Y:S01]  /*17b0*/  LEA.HI R13, R10, R10, RZ, 0x1 ;  /* 0x0000000a0a0d7211 */ /* 0x000fe200078f08ff */
[----:B------:R-:W-:Y:S01]  /*17c0*/  IMAD.SHL.U32 R14, R14, 0x40, RZ ;  /* 0x000000400e0e7824 */ /* 0x000fe200078e00ff */
[----:B------:R-:W-:Y:S01]  /*17d0*/  LEA.HI R15, R15, R15, RZ, 0x1 ;  /* 0x0000000f0f0f7211 */ /* 0x000fe200078f08ff */
[----:B0-----:R-:W-:Y:S01]  /*17e0*/  ULEA UR4, UR5, UR4, 0x18 ;  /* 0x0000000405047291 */ /* 0x001fe2000f8ec03f */
        /* <DEDUP_REMOVED lines=37> */
[----:B------:R-:W-:Y:S02]  /*1a40*/  SHF.L.U32 R25, R25, 0x6, RZ ;  /* 0x0000000619197819 */ /* 0x000fe400000006ff */
        /* <DEDUP_REMOVED lines=47> */
[----:B------:R-:W-:Y:S02]  /*1d40*/  IADD3 R34, -R153, 0x1, R6 ;  /* 0x0000000199227810 */ /* 0x000fe40007ffe106 */
        /* <DEDUP_REMOVED lines=23> */
[----:B------:R-:W-:-:S07]  /*1ec0*/  SHF.R.S32.HI R100, RZ, 0x1f, R3 ;  /* 0x0000001fff647819 */ /* 0x000fce0000011403 */
.L_x_22558:
[----:B------:R-:W2:Y:S01]  /*1ed0*/  LDG.E.CONSTANT R41, desc[UR10][R4.64] ;  /* 0x0000000a04297981 */ /* 0x000ea2000c1e9900 */
[----:B0-----:R-:W-:-:S05]  /*1ee0*/  VIADD R40, R151, 0x2 ;  /* 0x0000000297287836 */ /* 0x001fca0000000000 */
[----:B------:R-:W-:-:S05]  /*1ef0*/  LEA.HI R42, R40, R40, RZ, 0x1 ;  /* 0x00000028282a7211 */ /* 0x000fca00078f08ff */
[----:B------:R-:W-:-:S05]  /*1f00*/  IMAD.SHL.U32 R42, R42, 0x40, RZ ;  /* 0x000000402a2a7824 */ /* 0x000fca00078e00ff */
[----:B------:R-:W-:Y:S02]  /*1f10*/  LOP3.LUT R43, R42, 0xffffff80, RZ, 0xc0, !PT ;  /* 0xffffff802a2b7812 */ /* 0x000fe400078ec0ff */
[----:B------:R-:W-:Y:S02]  /*1f20*/  SHF.R.S32.HI R42, RZ, 0x1f, R148 ;  /* 0x0000001fff2a7819 */ /* 0x000fe40000011494 */
[----:B------:R-:W-:Y:S01]  /*1f30*/  SHF.R.S32.HI R45, RZ, 0x1f, R43 ;  /* 0x0000001fff2d7819 */ /* 0x000fe2000001142b */
[----:B------:R-:W0:Y:S01]  /*1f40*/  S2UR UR5, SR_CgaCtaId ;  /* 0x00000000000579c3 */ /* 0x000e220000008800 */
[----:B------:R-:W-:Y:S01]  /*1f50*/  UMOV UR4, 0x400 ;  /* 0x0000040000047882 */ /* 0x000fe20000000000 */
        /* <DEDUP_REMOVED lines=9> */
[----:B------:R-:W-:-:S04]  /*1ff0*/  IADD3 R40, P0, R149, R160, RZ ;  /* 0x000000a095287210 */ /* 0x000fc80007f1e0ff */
[----:B------:R-:W-:Y:S01]  /*2000*/  LEA R66, P1, R40, UR6, 0x1 ;  /* 0x0000000628427c11 */ /* 0x000fe2000f8208ff */
[----:B------:R-:W2:Y:S01]  /*2010*/  LDG.E.64.CONSTANT R68, desc[UR10][R68.64] ;  /* 0x0000000a44447981 */ /* 0x000ea2000c1e9b00 */
[----:B------:R-:W-:-:S04]  /*2020*/  LEA.HI.X.SX32 R41, R149, R156, 0x1, P0 ;  /* 0x0000009c95297211 */ /* 0x000fc800000f0eff */
[----:B------:R-:W-:-:S06]  /*2030*/  LEA.HI.X R67, R40, UR7, R41, 0x1, P1 ;  /* 0x0000000728437c11 */ /* 0x000fcc00088f0c29 */
[----:B------:R-:W3:Y:S01]  /*2040*/  LDG.E.64.CONSTANT R66, desc[UR10][R66.64] ;  /* 0x0000000a42427981 */ /* 0x000ee2000c1e9b00 */
[----:B------:R-:W-:Y:S02]  /*2050*/  IADD3 R40, R151, 0x4, RZ ;  /* 0x0000000497287810 */ /* 0x000fe40007ffe0ff */
[----:B------:R-:W-:Y:S02]  /*2060*/  SHF.R.S32.HI R42, RZ, 0x1f, R147 ;  /* 0x0000001fff2a7819 */ /* 0x000fe40000011493 */
[----:B------:R-:W-:-:S05]  /*2070*/  LEA.HI R40, R40, R40, RZ, 0x1 ;  /* 0x0000002828287211 */ /* 0x000fca00078f08ff */
[----:B------:R-:W-:-:S05]  /*2080*/  IMAD.SHL.U32 R40, R40, 0x40, RZ ;  /* 0x0000004028287824 */ /* 0x000fca00078e00ff */
[----:B------:R-:W-:-:S04]  /*2090*/  LOP3.LUT R40, R40, 0xffffff80, RZ, 0xc0, !PT ;  /* 0xffffff8028287812 */ /* 0x000fc800078ec0ff */
[--C-:B------:R-:W-:Y:S02]  /*20a0*/  SHF.R.S32.HI R41, RZ, 0x1f, R40.reuse ;  /* 0x0000001fff297819 */ /* 0x100fe40000011428 */
[----:B------:R-:W-:-:S04]  /*20b0*/  IADD3 R40, P0, P1, R147, R160, R40 ;  /* 0x000000a093287210 */ /* 0x000fc8000791e028 */
[----:B------:R-:W-:Y:S02]  /*20c0*/  IADD3.X R41, R42, R156, R41, P0, P1 ;  /* 0x0000009c2a297210 */ /* 0x000fe400007e2429 */
[----:B------:R-:W-:-:S04]  /*20d0*/  LEA R48, P0, R40, UR6, 0x1 ;  /* 0x0000000628307c11 */ /* 0x000fc8000f8008ff */
[----:B------:R-:W-:-:S06]  /*20e0*/  LEA.HI.X R49, R40, UR7, R41, 0x1, P0 ;  /* 0x0000000728317c11 */ /* 0x000fcc00080f0c29 */
[----:B------:R-:W4:Y:S01]  /*20f0*/  LDG.E.64.CONSTANT R48, desc[UR10][R48.64] ;  /* 0x0000000a30307981 */ /* 0x000f22000c1e9b00 */
[----:B------:R-:W-:Y:S01]  /*2100*/  VIADD R40, R151, 0x6 ;  /* 0x0000000697287836 */ /* 0x000fe20000000000 */
        /* <DEDUP_REMOVED lines=9> */
[----:B------:R-:W-:-:S05]  /*21a0*/  VIADD R40, R151, 0x8 ;  /* 0x0000000897287836 */ /* 0x000fca0000000000 */
[----:B------:R-:W-:Y:S01]  /*21b0*/  LEA.HI R40, R40, R40, RZ, 0x1 ;  /* 0x0000002828287211 */ /* 0x000fe200078f08ff */
[----:B------:R-:W4:Y:S01]  /*21c0*/  LDG.E.64.CONSTANT R86, desc[UR10][R86.64] ;  /* 0x0000000a56567981 */ /* 0x000f22000c1e9b00 */
[----:B------:R-:W-:-:S03]  /*21d0*/  SHF.R.S32.HI R42, RZ, 0x1f, R145 ;  /* 0x0000001fff2a7819 */ /* 0x000fc60000011491 */
        /* <DEDUP_REMOVED lines=15> */
[----:B------:R-:W-:Y:S01]  /*22d0*/  IADD3.X R41, R42, R156, R43, P0, P1 ;  /* 0x0000009c2a297210 */ /* 0x000fe200007e242b */
[----:B------:R-:W-:Y:S01]  /*22e0*/  VIADD R42, R151, 0xc ;  /* 0x0000000c972a7836 */ /* 0x000fe20000000000 */
[----:B------:R-:W-:-:S04]  /*22f0*/  LEA R84, P0, R40, UR6, 0x1 ;  /* 0x0000000628547c11 */ /* 0x000fc8000f8008ff */
[----:B------:R-:W-:Y:S02]  /*2300*/  LEA.HI R42, R42, R42, RZ, 0x1 ;  /* 0x0000002a2a2a7211 */ /* 0x000fe400078f08ff */
[----:B------:R-:W-:-:S03]  /*2310*/  LEA.HI.X R85, R40, UR7, R41, 0x1, P0 ;  /* 0x0000000728557c11 */ /* 0x000fc600080f0c29 */
[----:B------:R-:W-:Y:S01]  /*2320*/  IMAD.SHL.U32 R42, R42, 0x40, RZ ;  /* 0x000000402a2a7824 */ /* 0x000fe200078e00ff */
[----:B------:R-:W-:Y:S02]  /*2330*/  SHF.R.S32.HI R43, RZ, 0x1f, R143 ;  /* 0x0000001fff2b7819 */ /* 0x000fe4000001148f */
[----:B------:R-:W4:Y:S02]  /*2340*/  LDG.E.64.CONSTANT R84, desc[UR10][R84.64] ;  /* 0x0000000a54547981 */ /* 0x000f24000c1e9b00 */
        /* <DEDUP_REMOVED lines=13> */
[----:B------:R-:W-:Y:S02]  /*2420*/  IADD3 R40, P0, P1, R142, R160, R43 ;  /* 0x000000a08e287210 */ /* 0x000fe4000791e02b */
[----:B------:R-:W-:Y:S02]  /*2430*/  IADD3 R43, R151, 0x10, RZ ;  /* 0x00000010972b7810 */ /* 0x000fe40007ffe0ff */
[----:B------:R-:W-:Y:S02]  /*2440*/  IADD3.X R41, R41, R156, R42, P0, P1 ;  /* 0x0000009c29297210 */ /* 0x000fe400007e242a */
[----:B------:R-:W-:Y:S02]  /*2450*/  LEA.HI R43, R43, R43, RZ, 0x1 ;  /* 0x0000002b2b2b7211 */ /* 0x000fe400078f08ff */
[----:B------:R-:W-:-:S03]  /*2460*/  LEA R80, P0, R40, UR6, 0x1 ;  /* 0x0000000628507c11 */ /* 0x000fc6000f8008ff */
[----:B------:R-:W-:Y:S01]  /*2470*/  IMAD.SHL.U32 R43, R43, 0x40, RZ ;  /* 0x000000402b2b7824 */ /* 0x000fe200078e00ff */
[----:B------:R-:W-:-:S04]  /*2480*/  LEA.HI.X R81, R40, UR7, R41, 0x1, P0 ;  /* 0x0000000728517c11 */ /* 0x000fc800080f0c29 */
[----:B------:R-:W-:Y:S02]  /*2490*/  LOP3.LUT R43, R43, 0xffffff80, RZ, 0xc0, !PT ;  /* 0xffffff802b2b7812 */ /* 0x000fe400078ec0ff */
[----:B------:R-:W-:Y:S01]  /*24a0*/  SHF.R.S32.HI R42, RZ, 0x1f, R141 ;  /* 0x0000001fff2a7819 */ /* 0x000fe2000001148d */
[----:B------:R-:W4:Y:S01]  /*24b0*/  LDG.E.64.CONSTANT R80, desc[UR10][R80.64] ;  /* 0x0000000a50507981 */ /* 0x000f22000c1e9b00 */
[--C-:B------:R-:W-:Y:S02]  /*24c0*/  SHF.R.S32.HI R41, RZ, 0x1f, R43.reuse ;  /* 0x0000001fff297819 */ /* 0x100fe4000001142b */
[----:B------:R-:W-:-:S04]  /*24d0*/  IADD3 R40, P0, P1, R141, R160, R43 ;  /* 0x000000a08d287210 */ /* 0x000fc8000791e02b */
[----:B------:R-:W-:Y:S02]  /*24e0*/  IADD3.X R41, R42, R156, R41, P0, P1 ;  /* 0x0000009c2a297210 */ /* 0x000fe400007e2429 */
[----:B------:R-:W-:-:S04]  /*24f0*/  LEA R50, P0, R40, UR6, 0x1 ;  /* 0x0000000628327c11 */ /* 0x000fc8000f8008ff */
[----:B------:R-:W-:Y:S01]  /*2500*/  LEA.HI.X R51, R40, UR7, R41, 0x1, P0 ;  /* 0x0000000728337c11 */ /* 0x000fe200080f0c29 */
[----:B------:R-:W-:-:S05]  /*2510*/  VIADD R40, R151, 0x12 ;  /* 0x0000001297287836 */ /* 0x000fca0000000000 */
[----:B------:R-:W4:Y:S01]  /*2520*/  LDG.E.64.CONSTANT R50, desc[UR10][R50.64] ;  /* 0x0000000a32327981 */ /* 0x000f22000c1e9b00 */
[----:B------:R-:W-:Y:S01]  /*2530*/  LEA.HI R40, R40, R40, RZ, 0x1 ;  /* 0x0000002828287211 */ /* 0x000fe200078f08ff */
[----:B0-----:R-:W-:Y:S01]  /*2540*/  ULEA UR4, UR5, UR4, 0x18 ;  /* 0x0000000405047291 */ /* 0x001fe2000f8ec03f */
[----:B------:R-:W-:-:S03]  /*2550*/  VIADD R42, R151, 0x14 ;  /* 0x00000014972a7836 */ /* 0x000fc60000000000 */
[----:B------:R-:W-:Y:S02]  /*2560*/  IMAD.SHL.U32 R40, R40, 0x40, RZ ;  /* 0x0000004028287824 */ /* 0x000fe400078e00ff */
[----:B------:R-:W-:Y:S02]  /*2570*/  LEA R154, R151, UR4, 0x8 ;  /* 0x00000004979a7c11 */ /* 0x000fe4000f8e40ff */
[----:B------:R-:W-:Y:S02]  /*2580*/  LEA.HI R42, R42, R42, RZ, 0x1 ;  /* 0x0000002a2a2a7211 */ /* 0x000fe400078f08ff */
[----:B------:R-:W-:Y:S01]  /*2590*/  LOP3.LUT R41, R40, 0xffffff80, RZ, 0xc0, !PT ;  /* 0xffffff8028297812 */ /* 0x000fe200078ec0ff */
[----:B------:R-:W0:Y:S02]  /*25a0*/  LDS.128 R44, [R154] ;  /* 0x000000009a2c7984 */ /* 0x000e240000000c00 */
[----:B------:R-:W-:Y:S01]  /*25b0*/  IMAD.SHL.U32 R42, R42, 0x40, RZ ;  /* 0x000000402a2a7824 */ /* 0x000fe200078e00ff */
[----:B------:R-:W-:-:S04]  /*25c0*/  IADD3 R40, P0, P1, R140, R160, R41 ;  /* 0x000000a08c287210 */ /* 0x000fc8000791e029 */
[----:B------:R-:W-:Y:S02]  /*25d0*/  LEA R76, P2, R40, UR6, 0x1 ;  /* 0x00000006284c7c11 */ /* 0x000fe4000f8408ff */
[----:B------:R-:W-:-:S04]  /*25e0*/  IADD3.X R41, R36, R156, R11, P0, P1 ;  /* 0x0000009c24297210 */ /* 0x000fc800007e240b */
[----:B------:R-:W-:Y:S02]  /*25f0*/  LEA.HI.X R77, R40, UR7, R41, 0x1, P2 ;  /* 0x00000007284d7c11 */ /* 0x000fe400090f0c29 */
[----:B------:R-:W-:-:S04]  /*2600*/  LOP3.LUT R40, R42, 0xffffff80, RZ, 0xc0, !PT ;  /* 0xffffff802a287812 */ /* 0x000fc800078ec0ff */
[----:B------:R-:W-:Y:S01]  /*2610*/  IADD3 R40, P0, P1, R139, R160, R40 ;  /* 0x000000a08b287210 */ /* 0x000fe2000791e028 */
[----:B------:R-:W4:Y:S01]  /*2620*/  LDG.E.64.CONSTANT R76, desc[UR10][R76.64] ;  /* 0x0000000a4c4c7981 */ /* 0x000f22000c1e9b00 */
[----:B------:R-:W-:Y:S02]  /*2630*/  VIADD R42, R151, 0x16 ;  /* 0x00000016972a7836 */ /* 0x000fe40000000000 */
[----:B------:R-:W-:Y:S02]  /*2640*/  LEA R74, P2, R40, UR6, 0x1 ;  /* 0x00000006284a7c11 */ /* 0x000fe4000f8408ff */
[----:B------:R-:W-:Y:S02]  /*2650*/  IADD3.X R41, R37, R156, R12, P0, P1 ;  /* 0x0000009c25297210 */ /* 0x000fe400007e240c */
[----:B------:R-:W-:Y:S02]  /*2660*/  LEA.HI R42, R42, R42, RZ, 0x1 ;  /* 0x0000002a2a2a7211 */ /* 0x000fe400078f08ff */
[----:B------:R-:W-:-:S03]  /*2670*/  LEA.HI.X R75, R40, UR7, R41, 0x1, P2 ;  /* 0x00000007284b7c11 */ /* 0x000fc600090f0c29 */
[----:B------:R-:W-:-:S03]  /*2680*/  IMAD.SHL.U32 R42, R42, 0x40, RZ ;  /* 0x000000402a2a7824 */ /* 0x000fc600078e00ff */
[----:B------:R-:W4:Y:S02]  /*2690*/  LDG.E.64.CONSTANT R74, desc[UR10][R74.64] ;  /* 0x0000000a4a4a7981 */ /* 0x000f24000c1e9b00 */
[----:B------:R-:W-:Y:S01]  /*26a0*/  LOP3.LUT R42, R42, 0xffffff80, RZ, 0xc0, !PT ;  /* 0xffffff802a2a7812 */ /* 0x000fe200078ec0ff */
[----:B0-----:R-:W-:-:S03]  /*26b0*/  HADD2.F32 R40, -RZ, R46.H0_H0 ;  /* 0x2000002eff287230 */ /* 0x001fc60000004100 */
[----:B------:R-:W-:Y:S01]  /*26c0*/  IADD3 R42, P0, P1, R137, R160, R42 ;  /* 0x000000a0892a7210 */ /* 0x000fe2000791e02a */
[----:B------:R-:W-:-:S03]  /*26d0*/  HADD2.F32 R46, -RZ, R46.H1_H1 ;  /* 0x3000002eff2e7230 */ /* 0x000fc60000004100 */
[----:B------:R-:W-:Y:S02]  /*26e0*/  LEA R70, P2, R42, UR6, 0x1 ;  /* 0x000000062a467c11 */ /* 0x000fe4000f8408ff */
[----:B------:R-:W-:-:S04]  /*26f0*/  IADD3.X R71, R38, R156, R13, P0, P1 ;  /* 0x0000009c26477210 */ /* 0x000fc800007e240d */
[----:B------:R-:W-:Y:S02]  /*2700*/  LEA.HI.X R71, R42, UR7, R71, 0x1, P2 ;  /* 0x000000072a477c11 */ /* 0x000fe400090f0c47 */
[----:B------:R-:W-:Y:S01]  /*2710*/  IADD3 R42, P0, P1, R138, R160, R135 ;  /* 0x000000a08a2a7210 */ /* 0x000fe2000791e087 */
[----:B--2---:R-:W-:-:S03]  /*2720*/  HADD2.F32 R41, -RZ, R68.H0_H0 ;  /* 0x20000044ff297230 */ /* 0x004fc60000004100 */
[----:B------:R-:W2:Y:S01]  /*2730*/  LDG.E.64.CONSTANT R70, desc[UR10][R70.64] ;  /* 0x0000000a46467981 */ /* 0x000ea2000c1e9b00 */
[----:B------:R-:W-:Y:S01]  /*2740*/  HADD2.F32 R43, -RZ, R68.H1_H1 ;  /* 0x30000044ff2b7230 */ /* 0x000fe20000004100 */
[----:B------:R-:W-:Y:S01]  /*2750*/  LEA R72, P2, R42, UR6, 0x1 ;  /* 0x000000062a487c11 */ /* 0x000fe2000f8408ff */
[----:B------:R-:W-:Y:S01]  /*2760*/  FMUL.FTZ R89, R40, R41 ;  /* 0x0000002928597220 */ /* 0x000fe20000410000 */
[--C-:B------:R-:W-:Y:S02]  /*2770*/  HADD2.F32 R40, -RZ, R44.reuse.H0_H0 ;  /* 0x2000002cff287230 */ /* 0x100fe40000004100 */
[----:B------:R-:W-:Y:S01]  /*2780*/  FMUL.FTZ R91, R46, R43 ;  /* 0x0000002b2e5b7220 */ /* 0x000fe20000410000 */
[----:B------:R-:W-:Y:S01]  /*2790*/  HADD2.F32 R46, -RZ, R44.H1_H1 ;  /* 0x3000002cff2e7230 */ /* 0x000fe20000004100 */
[----:B------:R-:W-:Y:S01]  /*27a0*/  IADD3.X R73, R39, R156, R14, P0, P1 ;  /* 0x0000009c27497210 */ /* 0x000fe200007e240e */
[--C-:B---3--:R-:W-:Y:S02]  /*27b0*/  HADD2.F32 R41, -RZ, R66.reuse.H0_H0 ;  /* 0x20000042ff297230 */ /* 0x108fe40000004100 */
[----:B------:R-:W-:Y:S01]  /*27c0*/  HADD2.F32 R43, -RZ, R66.H1_H1 ;  /* 0x30000042ff2b7230 */ /* 0x000fe20000004100 */
[----:B------:R-:W-:-:S02]  /*27d0*/  LEA.HI.X R73, R42, UR7, R73, 0x1, P2 ;  /* 0x000000072a497c11 */ /* 0x000fc400090f0c49 */
[----:B------:R-:W-:Y:S02]  /*27e0*/  FFMA.FTZ R44, R40, R41, R89 ;  /* 0x00000029282c7223 */ /* 0x000fe40000010059 */
[----:B------:R-:W-:Y:S02]  /*27f0*/  FFMA.FTZ R46, R46, R43, R91 ;  /* 0x0000002b2e2e7223 */ /* 0x000fe4000001005b */
[----:B------:R-:W0:Y:S01]  /*2800*/  LDS.128 R40, [R154+0x10] ;  /* 0x000010009a287984 */ /* 0x000e220000000c00 */
[----:B------:R-:W-:Y:S02]  /*2810*/  HADD2.F32 R66, -RZ, R47.H0_H0 ;  /* 0x2000002fff427230 */ /* 0x000fe40000004100 */
[----:B------:R-:W-:Y:S01]  /*2820*/  HADD2.F32 R89, -RZ, R69.H0_H0 ;  /* 0x20000045ff597230 */ /* 0x000fe20000004100 */
[----:B------:R-:W3:Y:S01]  /*2830*/  LDG.E.64.CONSTANT R72, desc[UR10][R72.64] ;  /* 0x0000000a48487981 */ /* 0x000ee2000c1e9b00 */
[----:B------:R-:W-:-:S03]  /*2840*/  HADD2.F32 R47, -RZ, R47.H1_H1 ;  /* 0x3000002fff2f7230 */ /* 0x000fc60000004100 */
[----:B------:R-:W-:Y:S01]  /*2850*/  FMUL.FTZ R91, R66, R89 ;  /* 0x00000059425b7220 */ /* 0x000fe20000410000 */
[----:B------:R-:W-:-:S05]  /*2860*/  HADD2.F32 R66, -RZ, R69.H1_H1 ;  /* 0x30000045ff427230 */ /* 0x000fca0000004100 */
[----:B------:R-:W-:Y:S01]  /*2870*/  FMUL.FTZ R90, R47, R66 ;  /* 0x000000422f5a7220 */ /* 0x000fe20000410000 */
[----:B------:R-:W-:-:S04]  /*2880*/  IADD3 R47, P0, P1, R136, R160, R133 ;  /* 0x000000a0882f7210 */ /* 0x000fc8000791e085 */
[C---:B------:R-:W-:Y:S02]  /*2890*/  LEA R68, P2, R47.reuse, UR6, 0x1 ;  /* 0x000000062f447c11 */ /* 0x040fe4000f8408ff */
[----:B------:R-:W-:Y:S01]  /*28a0*/  IADD3.X R66, R52, R156, R15, P0, P1 ;  /* 0x0000009c34427210 */ /* 0x000fe200007e240f */
[----:B------:R-:W-:Y:S02]  /*28b0*/  HADD2.F32 R88, -RZ, R45.H0_H0 ;  /* 0x2000002dff587230 */ /* 0x000fe40000004100 */
[----:B------:R-:W-:Y:S01]  /*28c0*/  HADD2.F32 R89, -RZ, R67.H0_H0 ;  /* 0x20000043ff597230 */ /* 0x000fe20000004100 */
[----:B------:R-:W-:Y:S01]  /*28d0*/  LEA.HI.X R69, R47, UR7, R66, 0x1, P2 ;  /* 0x000000072f457c11 */ /* 0x000fe200090f0c42 */
[----:B----4-:R-:W-:-:S03]  /*28e0*/  HADD2.F32 R47, -RZ, R48.H0_H0 ;  /* 0x20000030ff2f7230 */ /* 0x010fc60000004100 */
[----:B------:R-:W-:Y:S02]  /*28f0*/  FFMA.FTZ R88, R88, R89, R91 ;  /* 0x0000005958587223 */ /* 0x000fe4000001005b */
[----:B------:R-:W4:Y:S01]  /*2900*/  LDG.E.64.CONSTANT R68, desc[UR10][R68.64] ;  /* 0x0000000a44447981 */ /* 0x000f22000c1e9b00 */
[----:B------:R-:W-:Y:S02]  /*2910*/  HADD2.F32 R45, -RZ, R45.H1_H1 ;  /* 0x3000002dff2d7230 */ /* 0x000fe40000004100 */
[----:B0-----:R-:W-:Y:S02]  /*2920*/  HADD2.F32 R89, -RZ, R40.H0_H0 ;  /* 0x20000028ff597230 */ /* 0x001fe40000004100 */
[----:B------:R-:W-:-:S03]  /*2930*/  HADD2.F32 R66, -RZ, R67.H1_H1 ;  /* 0x30000043ff427230 */ /* 0x000fc60000004100 */
[----:B------:R-:W-:Y:S01]  /*2940*/  FFMA.FTZ R89, R89, R47, R44 ;  /* 0x0000002f59597223 */ /* 0x000fe2000001002c */
[----:B------:R-:W-:Y:S02]  /*2950*/  HADD2.F32 R47, -RZ, R40.H1_H1 ;  /* 0x30000028ff2f7230 */ /* 0x000fe40000004100 */
[----:B------:R-:W-:Y:S01]  /*2960*/  HADD2.F32 R40, -RZ, R48.H1_H1 ;  /* 0x30000030ff287230 */ /* 0x000fe20000004100 */
[----:B------:R-:W-:Y:S01]  /*2970*/  IADD3 R44, P0, P1, R134, R160, R131 ;  /* 0x000000a0862c7210 */ /* 0x000fe2000791e083 */
[----:B------:R-:W-:-:S03]  /*2980*/  FFMA.FTZ R45, R45, R66, R90 ;  /* 0x000000422d2d7223 */ /* 0x000fc6000001005a */
[----:B------:R-:W-:Y:S01]  /*2990*/  FFMA.FTZ R40, R47, R40, R46 ;  /* 0x000000282f287223 */ /* 0x000fe2000001002e */
[----:B------:R-:W-:Y:S02]  /*29a0*/  LEA R66, P2, R44, UR6, 0x1 ;  /* 0x000000062c427c11 */ /* 0x000fe4000f8408ff */
[----:B------:R-:W-:-:S04]  /*29b0*/  IADD3.X R47, R53, R156, R16, P0, P1 ;  /* 0x0000009c352f7210 */ /* 0x000fc800007e2410 */
[----:B------:R-:W-:Y:S01]  /*29c0*/  LEA.HI.X R67, R44, UR7, R47, 0x1, P2 ;  /* 0x000000072c437c11 */ /* 0x000fe200090f0c2f */
[----:B------:R-:W-:-:S05]  /*29d0*/  HADD2.F32 R47, -RZ, R41.H0_H0 ;  /* 0x20000029ff2f7230 */ /* 0x000fca0000004100 */
[----:B------:R-:W4:Y:S01]  /*29e0*/  LDG.E.64.CONSTANT R66, desc[UR10][R66.64] ;  /* 0x0000000a42427981 */ /* 0x000f22000c1e9b00 */
[--C-:B------:R-:W-:Y:S02]  /*29f0*/  HADD2.F32 R44, -RZ, R49.reuse.H0_H0 ;  /* 0x20000031ff2c7230 */ /* 0x100fe40000004100 */
[----:B------:R-:W-:-:S03]  /*2a00*/  HADD2.F32 R49, -RZ, R49.H1_H1 ;  /* 0x30000031ff317230 */ /* 0x000fc60000004100 */
[----:B------:R-:W-:Y:S01]  /*2a10*/  FFMA.FTZ R88, R47, R44, R88 ;  /* 0x0000002c2f587223 */ /* 0x000fe20000010058 */
[----:B------:R-:W-:Y:S01]  /*2a20*/  HADD2.F32 R44, -RZ, R41.H1_H1 ;  /* 0x30000029ff2c7230 */ /* 0x000fe20000004100 */
[----:B------:R-:W-:-:S04]  /*2a30*/  IADD3 R90, P0, P1, R132, R160, R129 ;  /* 0x000000a0845a7210 */ /* 0x000fc8000791e081 */
[----:B------:R-:W-:Y:S01]  /*2a40*/  FFMA.FTZ R41, R44, R49, R45 ;  /* 0x000000312c297223 */ /* 0x000fe2000001002d */
[----:B------:R-:W-:Y:S01]  /*2a50*/  LEA R48, P2, R90, UR6, 0x1 ;  /* 0x000000065a307c11 */ /* 0x000fe2000f8408ff */
[----:B------:R-:W0:Y:S01]  /*2a60*/  LDS.128 R44, [R154+0x20] ;  /* 0x000020009a2c7984 */ /* 0x000e220000000c00 */
[----:B------:R-:W-:-:S04]  /*2a70*/  IADD3.X R49, R54, R156, R17, P0, P1 ;  /* 0x0000009c36317210 */ /* 0x000fc800007e2411 */
[----:B------:R-:W-:-:S06]  /*2a80*/  LEA.HI.X R49, R90, UR7, R49, 0x1, P2 ;  /* 0x000000075a317c11 */ /* 0x000fcc00090f0c31 */
[----:B------:R-:W4:Y:S01]  /*2a90*/  LDG.E.64.CONSTANT R48, desc[UR10][R48.64] ;  /* 0x0000000a30307981 */ /* 0x000f22000c1e9b00 */
        /* <DEDUP_REMOVED lines=9> */
[----:B------:R-:W-:Y:S01]  /*2b30*/  FFMA.FTZ R88, R91, R42, R88 ;  /* 0x0000002a5b587223 */ /* 0x000fe20000010058 */
[----:B------:R-:W-:Y:S02]  /*2b40*/  HADD2.F32 R42, -RZ, R43.H1_H1 ;  /* 0x3000002bff2a7230 */ /* 0x000fe40000004100 */
[--C-:B------:R-:W-:Y:S02]  /*2b50*/  HADD2.F32 R43, -RZ, R82.reuse.H0_H0 ;  /* 0x20000052ff2b7230 */ /* 0x100fe40000004100 */
[----:B------:R-:W-:Y:S02]  /*2b60*/  HADD2.F32 R82, -RZ, R82.H1_H1 ;  /* 0x30000052ff527230 */ /* 0x000fe40000004100 */
[----:B------:R-:W-:Y:S01]  /*2b70*/  FFMA.FTZ R87, R42, R87, R41 ;  /* 0x000000572a577223 */ /* 0x000fe20000010029 */
[--C-:B0-----:R-:W-:Y:S02]  /*2b80*/  HADD2.F32 R42, -RZ, R44.reuse.H0_H0 ;  /* 0x2000002cff2a7230 */ /* 0x101fe40000004100 */
[----:B------:R-:W-:-:S03]  /*2b90*/  HADD2.F32 R41, -RZ, R44.H1_H1 ;  /* 0x3000002cff297230 */ /* 0x000fc60000004100 */
[----:B------:R-:W-:Y:S02]  /*2ba0*/  FFMA.FTZ R89, R42, R43, R89 ;  /* 0x0000002b2a597223 */ /* 0x000fe40000010059 */
[----:B------:R-:W-:Y:S02]  /*2bb0*/  FFMA.FTZ R82, R41, R82, R40 ;  /* 0x0000005229527223 */ /* 0x000fe40000010028 */
[----:B------:R-:W0:Y:S01]  /*2bc0*/  LDS.128 R40, [R154+0x30] ;  /* 0x000030009a287984 */ /* 0x000e220000000c00 */
[----:B------:R-:W-:Y:S02]  /*2bd0*/  HADD2.F32 R91, -RZ, R45.H0_H0 ;  /* 0x2000002dff5b7230 */ /* 0x000fe40000004100 */
[----:B------:R-:W-:Y:S02]  /*2be0*/  HADD2.F32 R44, -RZ, R83.H0_H0 ;  /* 0x20000053ff2c7230 */ /* 0x000fe40000004100 */
[----:B------:R-:W-:-:S03]  /*2bf0*/  HADD2.F32 R86, -RZ, R46.H0_H0 ;  /* 0x2000002eff567230 */ /* 0x000fc60000004100 */
[----:B------:R-:W-:Y:S01]  /*2c00*/  FFMA.FTZ R88, R91, R44, R88 ;  /* 0x0000002c5b587223 */ /* 0x000fe20000010058 */
[----:B------:R-:W-:Y:S02]  /*2c10*/  HADD2.F32 R44, -RZ, R45.H1_H1 ;  /* 0x3000002dff2c7230 */ /* 0x000fe40000004100 */
[----:B------:R-:W-:Y:S02]  /*2c20*/  HADD2.F32 R45, -RZ, R46.H1_H1 ;  /* 0x3000002eff2d7230 */ /* 0x000fe40000004100 */
[--C-:B------:R-:W-:Y:S02]  /*2c30*/  HADD2.F32 R46, -RZ, R84.reuse.H0_H0 ;  /* 0x20000054ff2e7230 */ /* 0x100fe40000004100 */
[----:B------:R-:W-:Y:S02]  /*2c40*/  HADD2.F32 R83, -RZ, R83.H1_H1 ;  /* 0x30000053ff537230 */ /* 0x000fe40000004100 */
[----:B------:R-:W-:-:S03]  /*2c50*/  HADD2.F32 R84, -RZ, R84.H1_H1 ;  /* 0x30000054ff547230 */ /* 0x000fc60000004100 */
[----:B------:R-:W-:Y:S01]  /*2c60*/  FFMA.FTZ R44, R44, R83, R87 ;  /* 0x000000532c2c7223 */ /* 0x000fe20000010057 */
[----:B------:R-:W-:Y:S02]  /*2c70*/  HADD2.F32 R83, -RZ, R47.H0_H0 ;  /* 0x2000002fff537230 */ /* 0x000fe40000004100 */
[----:B------:R-:W-:Y:S01]  /*2c80*/  FFMA.FTZ R82, R45, R84, R82 ;  /* 0x000000542d527223 */ /* 0x000fe20000010052 */
[----:B------:R-:W-:Y:S01]  /*2c90*/  HADD2.F32 R45, -RZ, R85.H0_H0 ;  /* 0x20000055ff2d7230 */ /* 0x000fe20000004100 */
[----:B------:R-:W-:-:S04]  /*2ca0*/  IADD3 R84, P0, P1, R130, R160, R127 ;  /* 0x000000a082547210 */ /* 0x000fc8000791e07f */
[----:B------:R-:W-:Y:S01]  /*2cb0*/  FFMA.FTZ R83, R83, R45, R88 ;  /* 0x0000002d53537223 */ /* 0x000fe20000010058 */
[----:B------:R-:W-:Y:S02]  /*2cc0*/  LEA R90, P2, R84, UR6, 0x1 ;  /* 0x00000006545a7c11 */ /* 0x000fe4000f8408ff */
[----:B------:R-:W-:Y:S01]  /*2cd0*/  IADD3.X R45, R55, R156, R18, P0, P1 ;  /* 0x0000009c372d7210 */ /* 0x000fe200007e2412 */
[----:B------:R-:W-:Y:S01]  /*2ce0*/  FFMA.FTZ R46, R86, R46, R89 ;  /* 0x0000002e562e7223 */ /* 0x000fe20000010059 */
[----:B------:R-:W-:Y:S02]  /*2cf0*/  HADD2.F32 R47, -RZ, R47.H1_H1 ;  /* 0x3000002fff2f7230 */ /* 0x000fe40000004100 */
[----:B------:R-:W-:Y:S01]  /*2d00*/  LEA.HI.X R91, R84, UR7, R45, 0x1, P2 ;  /* 0x00000007545b7c11 */ /* 0x000fe200090f0c2d */
[----:B------:R-:W-:Y:S02]  /*2d10*/  HADD2.F32 R85, -RZ, R85.H1_H1 ;  /* 0x30000055ff557230 */ /* 0x000fe40000004100 */
[----:B------:R-:W-:-:S02]  /*2d20*/  HADD2.F32 R84, -RZ, R78.H0_H0 ;  /* 0x2000004eff547230 */ /* 0x000fc40000004100 */
[--C-:B0-----:R-:W-:Y:S02]  /*2d30*/  HADD2.F32 R45, -RZ, R40.reuse.H0_H0 ;  /* 0x20000028ff2d7230 */ /* 0x101fe40000004100 */
[----:B------:R-:W-:Y:S01]  /*2d40*/  FFMA.FTZ R85, R47, R85, R44 ;  /* 0x000000552f557223 */ /* 0x000fe2000001002c */
[----:B------:R-:W-:Y:S01]  /*2d50*/  HADD2.F32 R87, -RZ, R40.H1_H1 ;  /* 0x30000028ff577230 */ /* 0x000fe20000004100 */
[----:B------:R-:W4:Y:S01]  /*2d60*/  LDG.E.64.CONSTANT R90, desc[UR10][R90.64] ;  /* 0x0000000a5a5a7981 */ /* 0x000f22000c1e9b00 */
[----:B------:R-:W-:-:S03]  /*2d70*/  FFMA.FTZ R84, R45, R84, R46 ;  /* 0x000000542d547223 */ /* 0x000fc6000001002e */
[----:B------:R-:W0:Y:S01]  /*2d80*/  LDS.128 R44, [R154+0x40] ;  /* 0x000040009a2c7984 */ /* 0x000e220000000c00 */
        /* <DEDUP_REMOVED lines=8> */
[----:B------:R-:W-:Y:S01]  /*2e10*/  FFMA.FTZ R40, R82, R79, R85 ;  /* 0x0000004f52287223 */ /* 0x000fe20000010055 */
[----:B------:R-:W-:Y:S02]  /*2e20*/  HADD2.F32 R79, -RZ, R42.H1_H1 ;  /* 0x3000002aff4f7230 */ /* 0x000fe40000004100 */
[--C-:B------:R-:W-:Y:S02]  /*2e30*/  HADD2.F32 R42, -RZ, R80.reuse.H0_H0 ;  /* 0x20000050ff2a7230 */ /* 0x100fe40000004100 */
[----:B------:R-:W-:Y:S01]  /*2e40*/  HADD2.F32 R80, -RZ, R80.H1_H1 ;  /* 0x30000050ff507230 */ /* 0x000fe20000004100 */
[----:B------:R-:W-:Y:S02]  /*2e50*/  IADD3 R82, P0, P1, R128, R160, R125 ;  /* 0x000000a080527210 */ /* 0x000fe4000791e07d */
[----:B------:R-:W-:Y:S01]  /*2e60*/  FFMA.FTZ R41, R41, R42, R84 ;  /* 0x0000002a29297223 */ /* 0x000fe20000010054 */
[----:B------:R-:W-:-:S02]  /*2e70*/  HADD2.F32 R42, -RZ, R43.H0_H0 ;  /* 0x2000002bff2a7230 */ /* 0x000fc40000004100 */
[----:B------:R-:W-:Y:S01]  /*2e80*/  FFMA.FTZ R80, R79, R80, R78 ;  /* 0x000000504f507223 */ /* 0x000fe2000001004e */
[----:B------:R-:W-:Y:S01]  /*2e90*/  HADD2.F32 R78, -RZ, R81.H0_H0 ;  /* 0x20000051ff4e7230 */ /* 0x000fe20000004100 */
[----:B------:R-:W-:Y:S01]  /*2ea0*/  LEA R92, P2, R82, UR6, 0x1 ;  /* 0x00000006525c7c11 */ /* 0x000fe2000f8408ff */
[----:B------:R-:W-:Y:S01]  /*2eb0*/  HADD2.F32 R43, -RZ, R43.H1_H1 ;  /* 0x3000002bff2b7230 */ /* 0x000fe20000004100 */
[----:B------:R-:W-:Y:S01]  /*2ec0*/  IADD3.X R79, R56, R156, R19, P0, P1 ;  /* 0x0000009c384f7210 */ /* 0x000fe200007e2413 */
[----:B------:R-:W-:Y:S02]  /*2ed0*/  HADD2.F32 R81, -RZ, R81.H1_H1 ;  /* 0x30000051ff517230 */ /* 0x000fe40000004100 */
[----:B------:R-:W-:Y:S01]  /*2ee0*/  FFMA.FTZ R78, R42, R78, R83 ;  /* 0x0000004e2a4e7223 */ /* 0x000fe20000010053 */
[----:B------:R-:W-:Y:S01]  /*2ef0*/  HADD2.F32 R83, -RZ, R50.H0_H0 ;  /* 0x20000032ff537230 */ /* 0x000fe20000004100 */
[----:B------:R-:W-:Y:S01]  /*2f00*/  LEA.HI.X R93, R82, UR7, R79, 0x1, P2 ;  /* 0x00000007525d7c11 */ /* 0x000fe200090f0c4f */
[----:B------:R-:W-:Y:S01]  /*2f10*/  FFMA.FTZ R82, R43, R81, R40 ;  /* 0x000000512b527223 */ /* 0x000fe20000010028 */
[----:B0-----:R-:W-:-:S04]  /*2f20*/  HADD2.F32 R42, -RZ, R44.H0_H0 ;  /* 0x2000002cff2a7230 */ /* 0x001fc80000004100 */
[----:B------:R-:W4:Y:S01]  /*2f30*/  LDG.E.64.CONSTANT R92, desc[UR10][R92.64] ;  /* 0x0000000a5c5c7981 */ /* 0x000f22000c1e9b00 */
[----:B------:R-:W-:Y:S02]  /*2f40*/  HADD2.F32 R79, -RZ, R44.H1_H1 ;  /* 0x3000002cff4f7230 */ /* 0x000fe40000004100 */
[----:B------:R-:W-:Y:S02]  /*2f50*/  FFMA.FTZ R81, R42, R83, R41 ;  /* 0x000000532a517223 */ /* 0x000fe40000010029 */
[----:B------:R-:W0:Y:S01]  /*2f60*/  LDS.128 R40, [R154+0x50] ;  /* 0x000050009a287984 */ /* 0x000e220000000c00 */
[----:B------:R-:W-:Y:S02]  /*2f70*/  HADD2.F32 R50, -RZ, R50.H1_H1 ;  /* 0x30000032ff327230 */ /* 0x000fe40000004100 */
[----:B------:R-:W-:-:S03]  /*2f80*/  HADD2.F32 R44, -RZ, R51.H0_H0 ;  /* 0x20000033ff2c7230 */ /* 0x000fc60000004100 */
[----:B------:R-:W-:Y:S01]  /*2f90*/  FFMA.FTZ R80, R79, R50, R80 ;  /* 0x000000324f507223 */ /* 0x000fe20000010050 */
[----:B------:R-:W-:Y:S01]  /*2fa0*/  HADD2.F32 R79, -RZ, R45.H0_H0 ;  /* 0x2000002dff4f7230 */ /* 0x000fe20000004100 */
[----:B------:R-:W-:-:S04]  /*2fb0*/  IADD3 R50, P0, P1, R126, R160, R123 ;  /* 0x000000a07e327210 */ /* 0x000fc8000791e07b */
[----:B------:R-:W-:Y:S01]  /*2fc0*/  FFMA.FTZ R44, R79, R44, R78 ;  /* 0x0000002c4f2c7223 */ /* 0x000fe2000001004e */
[----:B------:R-:W-:Y:S02]  /*2fd0*/  LEA R78, P2, R50, UR6, 0x1 ;  /* 0x00000006324e7c11 */ /* 0x000fe4000f8408ff */
[----:B------:R-:W-:-:S04]  /*2fe0*/  IADD3.X R79, R57, R156, R20, P0, P1 ;  /* 0x0000009c394f7210 */ /* 0x000fc800007e2414 */
[----:B------:R-:W-:Y:S01]  /*2ff0*/  LEA.HI.X R79, R50, UR7, R79, 0x1, P2 ;  /* 0x00000007324f7c11 */ /* 0x000fe200090f0c4f */
[----:B------:R-:W-:Y:S02]  /*3000*/  HADD2.F32 R83, -RZ, R51.H1_H1 ;  /* 0x30000033ff537230 */ /* 0x000fe40000004100 */
[----:B------:R-:W-:Y:S02]  /*3010*/  HADD2.F32 R45, -RZ, R45.H1_H1 ;  /* 0x3000002dff2d7230 */ /* 0x000fe40000004100 */
[----:B------:R1:W4:Y:S01]  /*3020*/  LDG.E.64.CONSTANT R50, desc[UR10][R78.64] ;  /* 0x0000000a4e327981 */ /* 0x000322000c1e9b00 */
[----:B------:R-:W-:Y:S02]  /*3030*/  HADD2.F32 R84, -RZ, R76.H0_H0 ;  /* 0x2000004cff547230 */ /* 0x000fe40000004100 */
[----:B------:R-:W-:Y:S01]  /*3040*/  FFMA.FTZ R45, R45, R83, R82 ;  /* 0x000000532d2d7223 */ /* 0x000fe20000010052 */
[--C-:B------:R-:W-:Y:S02]  /*3050*/  HADD2.F32 R82, -RZ, R46.reuse.H0_H0 ;  /* 0x2000002eff527230 */ /* 0x100fe40000004100 */
[----:B------:R-:W-:-:S02]  /*3060*/  HADD2.F32 R83, -RZ, R46.H1_H1 ;  /* 0x3000002eff537230 */ /* 0x000fc40000004100 */
[----:B------:R-:W-:Y:S02]  /*3070*/  HADD2.F32 R76, -RZ, R76.H1_H1 ;  /* 0x3000004cff4c7230 */ /* 0x000fe40000004100 */
[----:B------:R-:W-:Y:S01]  /*3080*/  FFMA.FTZ R81, R82, R84, R81 ;  /* 0x0000005452517223 */ /* 0x000fe20000010051 */
[----:B------:R-:W-:Y:S02]  /*3090*/  HADD2.F32 R85, -RZ, R47.H0_H0 ;  /* 0x2000002fff557230 */ /* 0x000fe40000004100 */
[----:B------:R-:W-:Y:S02]  /*30a0*/  HADD2.F32 R82, -RZ, R77.H0_H0 ;  /* 0x2000004dff527230 */ /* 0x000fe40000004100 */
[----:B------:R-:W-:Y:S01]  /*30b0*/  FFMA.FTZ R80, R83, R76, R80 ;  /* 0x0000004c53507223 */ /* 0x000fe20000010050 */
[----:B------:R-:W-:Y:S01]  /*30c0*/  IADD3 R83, P0, P1, R124, R160, R121 ;  /* 0x000000a07c537210 */ /* 0x000fe2000791e079 */
[----:B------:R-:W-:Y:S02]  /*30d0*/  HADD2.F32 R46, -RZ, R47.H1_H1 ;  /* 0x3000002fff2e7230 */ /* 0x000fe40000004100 */
[----:B------:R-:W-:Y:S01]  /*30e0*/  FFMA.FTZ R76, R85, R82, R44 ;  /* 0x00000052554c7223 */ /* 0x000fe2000001002c */
[----:B------:R-:W-:Y:S01]  /*30f0*/  HADD2.F32 R77, -RZ, R77.H1_H1 ;  /* 0x3000004dff4d7230 */ /* 0x000fe20000004100 */
[----:B------:R-:W-:Y:S01]  /*3100*/  LEA R94, P2, R83, UR6, 0x1 ;  /* 0x00000006535e7c11 */ /* 0x000fe2000f8408ff */
[----:B0-----:R-:W-:Y:S01]  /*3110*/  HADD2.F32 R44, -RZ, R40.H0_H0 ;  /* 0x20000028ff2c7230 */ /* 0x001fe20000004100 */
[----:B-1----:R-:W-:Y:S01]  /*3120*/  IADD3.X R78, R58, R156, R21, P0, P1 ;  /* 0x0000009c3a4e7210 */ /* 0x002fe200007e2415 */
[----:B------:R-:W-:-:S03]  /*3130*/  HADD2.F32 R47, -RZ, R74.H0_H0 ;  /* 0x2000004aff2f7230 */ /* 0x000fc60000004100 */
[----:B------:R-:W-:Y:S01]  /*3140*/  LEA.HI.X R95, R83, UR7, R78, 0x1, P2 ;  /* 0x00000007535f7c11 */ /* 0x000fe200090f0c4e */
[----:B------:R-:W-:Y:S01]  /*3150*/  FFMA.FTZ R78, R46, R77, R45 ;  /* 0x0000004d2e4e7223 */ /* 0x000fe2000001002d */
[----:B------:R-:W-:Y:S02]  /*3160*/  FFMA.FTZ R77, R44, R47, R81 ;  /* 0x0000002f2c4d7223 */ /* 0x000fe40000010051 */
[----:B------:R-:W0:Y:S01]  /*3170*/  LDS.128 R44, [R154+0x60] ;  /* 0x000060009a2c7984 */ /* 0x000e220000000c00 */
[----:B------:R-:W-:Y:S02]  /*3180*/  HADD2.F32 R79, -RZ, R40.H1_H1 ;  /* 0x30000028ff4f7230 */ /* 0x000fe40000004100 */
[----:B------:R-:W-:Y:S01]  /*3190*/  HADD2.F32 R74, -RZ, R74.H1_H1 ;  /* 0x3000004aff4a7230 */ /* 0x000fe20000004100 */
[----:B------:R-:W4:Y:S01]  /*31a0*/  LDG.E.64.CONSTANT R94, desc[UR10][R94.64] ;  /* 0x0000000a5e5e7981 */ /* 0x000f22000c1e9b00 */
[----:B------:R-:W-:-:S03]  /*31b0*/  HADD2.F32 R40, -RZ, R75.H0_H0 ;  /* 0x2000004bff287230 */ /* 0x000fc60000004100 */
[----:B------:R-:W-:Y:S01]  /*31c0*/  FFMA.FTZ R74, R79, R74, R80 ;  /* 0x0000004a4f4a7223 */ /* 0x000fe20000010050 */
[----:B------:R-:W-:Y:S02]  /*31d0*/  HADD2.F32 R79, -RZ, R75.H1_H1 ;  /* 0x3000004bff4f7230 */ /* 0x000fe40000004100 */
[--C-:B------:R-:W-:Y:S02]  /*31e0*/  HADD2.F32 R75, -RZ, R41.reuse.H0_H0 ;  /* 0x20000029ff4b7230 */ /* 0x100fe40000004100 */
[----:B------:R-:W-:Y:S01]  /*31f0*/  HADD2.F32 R41, -RZ, R41.H1_H1 ;  /* 0x30000029ff297230 */ /* 0x000fe20000004100 */
[----:B------:R-:W-:Y:S02]  /*3200*/  IADD3 R80, P0, P1, R122, R160, R119 ;  /* 0x000000a07a507210 */ /* 0x000fe4000791e077 */
[----:B------:R-:W-:Y:S01]  /*3210*/  FFMA.FTZ R75, R75, R40, R76 ;  /* 0x000000284b4b7223 */ /* 0x000fe2000001004c */
[----:B------:R-:W-:Y:S02]  /*3220*/  HADD2.F32 R76, -RZ, R42.H0_H0 ;  /* 0x2000002aff4c7230 */ /* 0x000fe40000004100 */
[----:B------:R-:W-:Y:S01]  /*3230*/  FFMA.FTZ R40, R41, R79, R78 ;  /* 0x0000004f29287223 */ /* 0x000fe2000001004e */
[----:B--2---:R-:W-:Y:S01]  /*3240*/  HADD2.F32 R41, -RZ, R70.H0_H0 ;  /* 0x20000046ff297230 */ /* 0x004fe20000004100 */
[----:B------:R-:W-:-:S02]  /*3250*/  LEA R86, P2, R80, UR6, 0x1 ;  /* 0x0000000650567c11 */ /* 0x000fc4000f8408ff */
[----:B------:R-:W-:Y:S01]  /*3260*/  IADD3.X R79, R59, R156, R22, P0, P1 ;  /* 0x0000009c3b4f7210 */ /* 0x000fe200007e2416 */
[----:B------:R-:W-:Y:S02]  /*3270*/  HADD2.F32 R70, -RZ, R70.H1_H1 ;  /* 0x30000046ff467230 */ /* 0x000fe40000004100 */
[----:B------:R-:W-:Y:S01]  /*3280*/  FFMA.FTZ R41, R76, R41, R77 ;  /* 0x000000294c297223 */ /* 0x000fe2000001004d */
[----:B------:R-:W-:Y:S01]  /*3290*/  HADD2.F32 R77, -RZ, R42.H1_H1 ;  /* 0x3000002aff4d7230 */ /* 0x000fe20000004100 */
[----:B------:R-:W-:-:S04]  /*32a0*/  LEA.HI.X R87, R80, UR7, R79, 0x1, P2 ;  /* 0x0000000750577c11 */ /* 0x000fc800090f0c4f */
[----:B------:R-:W-:Y:S01]  /*32b0*/  FFMA.FTZ R74, R77, R70, R74 ;  /* 0x000000464d4a7223 */ /* 0x000fe2000001004a */
[----:B------:R-:W-:Y:S01]  /*32c0*/  IADD3 R77, P0, P1, R120, R160, R117 ;  /* 0x000000a0784d7210 */ /* 0x000fe2000791e075 */
[----:B------:R-:W2:Y:S01]  /*32d0*/  LDG.E.64.CONSTANT R86, desc[UR10][R86.64] ;  /* 0x0000000a56567981 */ /* 0x000ea2000c1e9b00 */
[----:B------:R-:W-:Y:S02]  /*32e0*/  HADD2.F32 R42, -RZ, R43.H0_H0 ;  /* 0x2000002bff2a7230 */ /* 0x000fe40000004100 */
[----:B------:R-:W-:Y:S01]  /*32f0*/  LEA R82, P2, R77, UR6, 0x1 ;  /* 0x000000064d527c11 */ /* 0x000fe2000f8408ff */
[----:B------:R-:W-:Y:S01]  /*3300*/  HADD2.F32 R76, -RZ, R71.H0_H0 ;  /* 0x20000047ff4c7230 */ /* 0x000fe20000004100 */
[----:B------:R-:W-:Y:S01]  /*3310*/  IADD3.X R78, R60, R156, R23, P0, P1 ;  /* 0x0000009c3c4e7210 */ /* 0x000fe200007e2417 */
[----:B------:R-:W-:-:S03]  /*3320*/  HADD2.F32 R43, -RZ, R43.H1_H1 ;  /* 0x3000002bff2b7230 */ /* 0x000fc60000004100 */
[----:B------:R-:W-:Y:S01]  /*3330*/  LEA.HI.X R83, R77, UR7, R78, 0x1, P2 ;  /* 0x000000074d537c11 */ /* 0x000fe200090f0c4e */
[----:B------:R-:W-:Y:S01]  /*3340*/  FFMA.FTZ R70, R42, R76, R75 ;  /* 0x0000004c2a467223 */ /* 0x000fe2000001004b */
[----:B------:R-:W-:Y:S02]  /*3350*/  HADD2.F32 R71, -RZ, R71.H1_H1 ;  /* 0x30000047ff477230 */ /* 0x000fe40000004100 */
[----:B0-----:R-:W-:Y:S02]  /*3360*/  HADD2.F32 R42, -RZ, R44.H0_H0 ;  /* 0x2000002cff2a7230 */ /* 0x001fe40000004100 */
[----:B---3--:R-:W-:Y:S01]  /*3370*/  HADD2.F32 R76, -RZ, R72.H0_H0 ;  /* 0x20000048ff4c7230 */ /* 0x008fe20000004100 */
[----:B------:R-:W3:Y:S01]  /*3380*/  LDG.E.64.CONSTANT R82, desc[UR10][R82.64] ;  /* 0x0000000a52527981 */ /* 0x000ee2000c1e9b00 */
[----:B------:R-:W-:Y:S02]  /*3390*/  HADD2.F32 R75, -RZ, R44.H1_H1 ;  /* 0x3000002cff4b7230 */ /* 0x000fe40000004100 */
[----:B------:R-:W-:Y:S01]  /*33a0*/  FFMA.FTZ R44, R43, R71, R40 ;  /* 0x000000472b2c7223 */ /* 0x000fe20000010028 */
[----:B------:R-:W-:-:S02]  /*33b0*/  FFMA.FTZ R71, R42, R76, R41 ;  /* 0x0000004c2a477223 */ /* 0x000fc40000010029 */
[----:B------:R-:W0:Y:S01]  /*33c0*/  LDS.128 R40, [R154+0x70] ;  /* 0x000070009a287984 */ /* 0x000e220000000c00 */
[----:B------:R-:W-:Y:S01]  /*33d0*/  HADD2.F32 R72, -RZ, R72.H1_H1 ;  /* 0x30000048ff487230 */ /* 0x000fe20000004100 */
[----:B------:R-:W-:-:S04]  /*33e0*/  IADD3 R76, P0, P1, R118, R160, R115 ;  /* 0x000000a0764c7210 */ /* 0x000fc8000791e073 */
[----:B------:R-:W-:Y:S01]  /*33f0*/  FFMA.FTZ R72, R75, R72, R74 ;  /* 0x000000484b487223 */ /* 0x000fe2000001004a */
[--C-:B------:R-:W-:Y:S02]  /*3400*/  HADD2.F32 R74, -RZ, R73.reuse.H0_H0 ;  /* 0x20000049ff4a7230 */ /* 0x100fe40000004100 */
[----:B------:R-:W-:Y:S02]  /*3410*/  HADD2.F32 R75, -RZ, R73.H1_H1 ;  /* 0x30000049ff4b7230 */ /* 0x000fe40000004100 */
[--C-:B------:R-:W-:Y:S02]  /*3420*/  HADD2.F32 R73, -RZ, R45.reuse.H0_H0 ;  /* 0x2000002dff497230 */ /* 0x100fe40000004100 */
[----:B------:R-:W-:Y:S01]  /*3430*/  HADD2.F32 R45, -RZ, R45.H1_H1 ;  /* 0x3000002dff2d7230 */ /* 0x000fe20000004100 */
[----:B------:R-:W-:Y:S02]  /*3440*/  LEA R88, P2, R76, UR6, 0x1 ;  /* 0x000000064c587c11 */ /* 0x000fe4000f8408ff */
[----:B------:R-:W-:Y:S01]  /*3450*/  FFMA.FTZ R70, R73, R74, R70 ;  /* 0x0000004a49467223 */ /* 0x000fe20000010046 */
[----:B------:R-:W-:Y:S01]  /*3460*/  IADD3.X R73, R61, R156, R24, P0, P1 ;  /* 0x0000009c3d497210 */ /* 0x000fe200007e2418 */
[----:B------:R-:W-:Y:S01]  /*3470*/  FFMA.FTZ R44, R45, R75, R44 ;  /* 0x0000004b2d2c7223 */ /* 0x000fe2000001002c */
[----:B----4-:R-:W-:-:S02]  /*3480*/  HADD2.F32 R45, -RZ, R68.H0_H0 ;  /* 0x20000044ff2d7230 */ /* 0x010fc40000004100 */
[----:B------:R-:W-:Y:S01]  /*3490*/  HADD2.F32 R155, -RZ, R46.H1_H1 ;  /* 0x3000002eff9b7230 */ /* 0x000fe20000004100 */
[----:B------:R-:W-:Y:S01]  /*34a0*/  LEA.HI.X R89, R76, UR7, R73, 0x1, P2 ;  /* 0x000000074c597c11 */ /* 0x000fe200090f0c49 */
[----:B------:R-:W-:Y:S01]  /*34b0*/  HADD2.F32 R68, -RZ, R68.H1_H1 ;  /* 0x30000044ff447230 */ /* 0x000fe20000004100 */
[----:B------:R-:W-:Y:S01]  /*34c0*/  IADD3 R73, P0, P1, R116, R160, R113 ;  /* 0x000000a074497210 */ /* 0x000fe2000791e071 */
[----:B------:R-:W-:-:S03]  /*34d0*/  HADD2.F32 R74, -RZ, R46.H0_H0 ;  /* 0x2000002eff4a7230 */ /* 0x000fc60000004100 */
[----:B------:R-:W-:Y:S01]  /*34e0*/  FFMA.FTZ R155, R155, R68, R72 ;  /* 0x000000449b9b7223 */ /* 0x000fe20000010048 */
[C---:B------:R-:W-:Y:S01]  /*34f0*/  LEA R84, P2, R73.reuse, UR6, 0x1 ;  /* 0x0000000649547c11 */ /* 0x040fe2000f8408ff */
[----:B------:R-:W4:Y:S01]  /*3500*/  LDG.E.64.CONSTANT R88, desc[UR10][R88.64] ;  /* 0x0000000a58587981 */ /* 0x000f22000c1e9b00 */
[----:B------:R-:W-:Y:S01]  /*3510*/  IADD3.X R68, R62, R156, R25, P0, P1 ;  /* 0x0000009c3e447210 */ /* 0x000fe200007e2419 */
[----:B------:R-:W-:Y:S01]  /*3520*/  FFMA.FTZ R45, R74, R45, R71 ;  /* 0x0000002d4a2d7223 */ /* 0x000fe20000010047 */
[----:B------:R-:W-:Y:S02]  /*3530*/  HADD2.F32 R71, -RZ, R47.H0_H0 ;  /* 0x2000002fff477230 */ /* 0x000fe40000004100 */
[----:B------:R-:W-:Y:S01]  /*3540*/  HADD2.F32 R46, -RZ, R69.H0_H0 ;  /* 0x20000045ff2e7230 */ /* 0x000fe20000004100 */
[----:B------:R-:W-:Y:S02]  /*3550*/  LEA.HI.X R85, R73, UR7, R68, 0x1, P2 ;  /* 0x0000000749557c11 */ /* 0x000fe400090f0c44 */
[----:B------:R-:W-:-:S02]  /*3560*/  IADD3 R68, P0, P1, R114, R160, R111 ;  /* 0x000000a072447210 */ /* 0x000fc4000791e06f */
[----:B------:R-:W-:Y:S01]  /*3570*/  FFMA.FTZ R46, R71, R46, R70 ;  /* 0x0000002e472e7223 */ /* 0x000fe20000010046 */
[----:B------:R-:W-:Y:S01]  /*3580*/  HADD2.F32 R47, -RZ, R47.H1_H1 ;  /* 0x3000002fff2f7230 */ /* 0x000fe20000004100 */
[C---:B------:R-:W-:Y:S01]  /*3590*/  LEA R78, P2, R68.reuse, UR6, 0x1 ;  /* 0x00000006444e7c11 */ /* 0x040fe2000f8408ff */
[----:B------:R-:W-:Y:S01]  /*35a0*/  HADD2.F32 R69, -RZ, R69.H1_H1 ;  /* 0x30000045ff457230 */ /* 0x000fe20000004100 */
[----:B------:R-:W-:Y:S01]  /*35b0*/  IADD3.X R71, R63, R156, R26, P0, P1 ;  /* 0x0000009c3f477210 */ /* 0x000fe200007e241a */
[----:B------:R-:W4:Y:S03]  /*35c0*/  LDG.E.64.CONSTANT R84, desc[UR10][R84.64] ;  /* 0x0000000a54547981 */ /* 0x000f26000c1e9b00 */
[----:B------:R-:W-:Y:S01]  /*35d0*/  LEA.HI.X R79, R68, UR7, R71, 0x1, P2 ;  /* 0x00000007444f7c11 */ /* 0x000fe200090f0c47 */
[----:B------:R-:W-:Y:S01]  /*35e0*/  FFMA.FTZ R44, R47, R69, R44 ;  /* 0x000000452f2c7223 */ /* 0x000fe2000001002c */
[----:B0-----:R-:W-:-:S02]  /*35f0*/  HADD2.F32 R68, -RZ, R40.H0_H0 ;  /* 0x20000028ff447230 */ /* 0x001fc40000004100 */
[----:B------:R-:W-:Y:S02]  /*3600*/  HADD2.F32 R47, -RZ, R66.H0_H0 ;  /* 0x20000042ff2f7230 */ /* 0x000fe40000004100 */
[----:B------:R-:W-:Y:S01]  /*3610*/  HADD2.F32 R40, -RZ, R40.H1_H1 ;  /* 0x30000028ff287230 */ /* 0x000fe20000004100 */
[----:B------:R-:W4:Y:S01]  /*3620*/  LDG.E.64.CONSTANT R78, desc[UR10][R78.64] ;  /* 0x0000000a4e4e7981 */ /* 0x000f22000c1e9b00 */
[----:B------:R-:W-:Y:S01]  /*3630*/  HADD2.F32 R66, -RZ, R66.H1_H1 ;  /* 0x30000042ff427230 */ /* 0x000fe20000004100 */
[----:B------:R-:W-:-:S04]  /*3640*/  IADD3 R69, P0, P1, R112, R160, R109 ;  /* 0x000000a070457210 */ /* 0x000fc8000791e06d */
[----:B------:R-:W-:Y:S01]  /*3650*/  FFMA.FTZ R155, R40, R66, R155 ;  /* 0x00000042289b7223 */ /* 0x000fe2000001009b */
[----:B------:R-:W-:Y:S02]  /*3660*/  LEA R80, P2, R69, UR6, 0x1 ;  /* 0x0000000645507c11 */ /* 0x000fe4000f8408ff */
[----:B------:R-:W-:Y:S01]  /*3670*/  IADD3.X R66, R64, R156, R27, P0, P1 ;  /* 0x0000009c40427210 */ /* 0x000fe200007e241b */
[----:B------:R-:W-:-:S03]  /*3680*/  FFMA.FTZ R45, R68, R47, R45 ;  /* 0x0000002f442d7223 */ /* 0x000fc6000001002d */
[----:B------:R-:W-:Y:S01]  /*3690*/  LEA.HI.X R81, R69, UR7, R66, 0x1, P2 ;  /* 0x0000000745517c11 */ /* 0x000fe200090f0c42 */
[----:B------:R-:W-:Y:S02]  /*36a0*/  HADD2.F32 R47, -RZ, R41.H0_H0 ;  /* 0x20000029ff2f7230 */ /* 0x000fe40000004100 */
[--C-:B------:R-:W-:Y:S02]  /*36b0*/  HADD2.F32 R40, -RZ, R67.reuse.H0_H0 ;  /* 0x20000043ff287230 */ /* 0x100fe40000004100 */
[----:B------:R-:W-:Y:S01]  /*36c0*/  HADD2.F32 R66, -RZ, R67.H1_H1 ;  /* 0x30000043ff427230 */ /* 0x000fe20000004100 */
[----:B------:R-:W4:Y:S01]  /*36d0*/  LDG.E.64.CONSTANT R80, desc[UR10][R80.64] ;  /* 0x0000000a50507981 */ /* 0x000f22000c1e9b00 */
[----:B------:R-:W-:Y:S02]  /*36e0*/  HADD2.F32 R67, -RZ, R41.H1_H1 ;  /* 0x30000029ff437230 */ /* 0x000fe40000004100 */
[----:B------:R-:W-:Y:S01]  /*36f0*/  FFMA.FTZ R41, R47, R40, R46 ;  /* 0x000000282f297223 */ /* 0x000fe2000001002e */
[----:B------:R-:W-:-:S02]  /*3700*/  IADD3 R46, P0, P1, R110, R160, R107 ;  /* 0x000000a06e2e7210 */ /* 0x000fc4000791e06b */
[----:B------:R-:W-:Y:S02]  /*3710*/  FFMA.FTZ R40, R67, R66, R44 ;  /* 0x0000004243287223 */ /* 0x000fe4000001002c */
[C---:B------:R-:W-:Y:S02]  /*3720*/  LEA R66, P2, R46.reuse, UR6, 0x1 ;  /* 0x000000062e427c11 */ /* 0x040fe4000f8408ff */
[----:B------:R-:W-:Y:S01]  /*3730*/  IADD3.X R47, R65, R156, R28, P0, P1 ;  /* 0x0000009c412f7210 */ /* 0x000fe200007e241c */
[----:B------:R-:W-:Y:S02]  /*3740*/  HADD2.F32 R44, -RZ, R42.H0_H0 ;  /* 0x2000002aff2c7230 */ /* 0x000fe40000004100 */
[----:B------:R-:W-:Y:S01]  /*3750*/  HADD2.F32 R157, -RZ, R48.H0_H0 ;  /* 0x20000030ff9d7230 */ /* 0x000fe20000004100 */
[----:B------:R-:W-:Y:S02]  /*3760*/  LEA.HI.X R67, R46, UR7, R47, 0x1, P2 ;  /* 0x000000072e437c11 */ /* 0x000fe400090f0c2f */
[----:B------:R-:W-:-:S02]  /*3770*/  IADD3 R46, P0, P1, R108, R160, R105 ;  /* 0x000000a06c2e7210 */ /* 0x000fc4000791e069 */
[----:B------:R-:W-:Y:S02]  /*3780*/  FFMA.FTZ R157, R44, R157, R45 ;  /* 0x0000009d2c9d7223 */ /* 0x000fe4000001002d */
[----:B------:R-:W-:Y:S01]  /*3790*/  LEA R68, P2, R46, UR6, 0x1 ;  /* 0x000000062e447c11 */ /* 0x000fe2000f8408ff */
[----:B------:R-:W4:Y:S01]  /*37a0*/  LDG.E.64.CONSTANT R66, desc[UR10][R66.64] ;  /* 0x0000000a42427981 */ /* 0x000f22000c1e9b00 */
[----:B------:R-:W-:-:S04]  /*37b0*/  IADD3.X R45, R96, R156, R29, P0, P1 ;  /* 0x0000009c602d7210 */ /* 0x000fc800007e241d */
[----:B------:R-:W-:Y:S02]  /*37c0*/  LEA.HI.X R69, R46, UR7, R45, 0x1, P2 ;  /* 0x000000072e457c11 */ /* 0x000fe400090f0c2d */
[-C--:B------:R-:W-:Y:S02]  /*37d0*/  IADD3 R46, P4, P5, R106, R160.reuse, R103 ;  /* 0x000000a06a2e7210 */ /* 0x080fe40007d9e067 */
[----:B------:R-:W-:Y:S02]  /*37e0*/  IADD3 R45, P0, P1, R104, R160, R101 ;  /* 0x000000a0682d7210 */ /* 0x000fe4000791e065 */
[----:B------:R-:W-:Y:S01]  /*37f0*/  IADD3.X R47, R97, R156, R30, P4, P5 ;  /* 0x0000009c612f7210 */ /* 0x000fe200027ea41e */
[----:B------:R-:W4:Y:S01]  /*3800*/  LDG.E.64.CONSTANT R68, desc[UR10][R68.64] ;  /* 0x0000000a44447981 */ /* 0x000f22000c1e9b00 */
[----:B------:R-:W-:-:S04]  /*3810*/  LEA R70, P6, R46, UR6, 0x1 ;  /* 0x000000062e467c11 */ /* 0x000fc8000f8c08ff */
[----:B------:R-:W-:Y:S02]  /*3820*/  LEA.HI.X R71, R46, UR7, R47, 0x1, P6 ;  /* 0x000000072e477c11 */ /* 0x000fe4000b0f0c2f */
[C---:B------:R-:W-:Y:S02]  /*3830*/  LEA R72, P6, R45.reuse, UR6, 0x1 ;  /* 0x000000062d487c11 */ /* 0x040fe4000f8c08ff */
[----:B------:R-:W-:Y:S02]  /*3840*/  IADD3.X R46, R98, R156, R31, P0, P1 ;  /* 0x0000009c622e7210 */ /* 0x000fe400007e241f */
[----:B------:R-:W-:Y:S01]  /*3850*/  IADD3 R44, P2, P3, R102, R160, R9 ;  /* 0x000000a0662c7210 */ /* 0x000fe20007b5e009 */
[----:B------:R-:W4:Y:S01]  /*3860*/  LDG.E.64.CONSTANT R70, desc[UR10][R70.64] ;  /* 0x0000000a46467981 */ /* 0x000f22000c1e9b00 */
[----:B------:R-:W-:Y:S02]  /*3870*/  LEA.HI.X R73, R45, UR7, R46, 0x1, P6 ;  /* 0x000000072d497c11 */ /* 0x000fe4000b0f0c2e */
[----:B------:R-:W-:-:S02]  /*3880*/  LEA R74, P0, R44, UR6, 0x1 ;  /* 0x000000062c4a7c11 */ /* 0x000fc4000f8008ff */
[----:B------:R-:W-:Y:S02]  /*3890*/  IADD3.X R45, R99, R156, R32, P2, P3 ;  /* 0x0000009c632d7210 */ /* 0x000fe400017e6420 */
[----:B------:R-:W-:Y:S01]  /*38a0*/  IADD3 R160, P4, P5, R3, R160, R10 ;  /* 0x000000a003a07210 */ /* 0x000fe20007d9e00a */
[----:B------:R-:W4:Y:S01]  /*38b0*/  LDG.E.64.CONSTANT R72, desc[UR10][R72.64] ;  /* 0x0000000a48487981 */ /* 0x000f22000c1e9b00 */
[----:B------:R-:W-:Y:S02]  /*38c0*/  LEA.HI.X R75, R44, UR7, R45, 0x1, P0 ;  /* 0x000000072c4b7c11 */ /* 0x000fe400080f0c2d */
[----:B------:R-:W-:Y:S01]  /*38d0*/  IADD3.X R77, R100, R156, R33, P4, P5 ;  /* 0x0000009c644d7210 */ /* 0x000fe200027ea421 */
[----:B------:R-:W0:Y:S01]  /*38e0*/  LDS.128 R44, [R154+0x80] ;  /* 0x000080009a2c7984 */ /* 0x000e220000000c00 */
[----:B------:R-:W-:-:S03]  /*38f0*/  LEA R76, P0, R160, UR6, 0x1 ;  /* 0x00000006a04c7c11 */ /* 0x000fc6000f8008ff */
[----:B------:R-:W4:Y:S01]  /*3900*/  LDG.E.64.CONSTANT R74, desc[UR10][R74.64] ;  /* 0x0000000a4a4a7981 */ /* 0x000f22000c1e9b00 */
[----:B------:R-:W-:-:S06]  /*3910*/  LEA.HI.X R77, R160, UR7, R77, 0x1, P0 ;  /* 0x00000007a04d7c11 */ /* 0x000fcc00080f0c4d */
[----:B------:R-:W4:Y:S01]  /*3920*/  LDG.E.64.CONSTANT R76, desc[UR10][R76.64] ;  /* 0x0000000a4c4c7981 */ /* 0x000f22000c1e9b00 */
[----:B------:R-:W-:Y:S02]  /*3930*/  HADD2.F32 R42, -RZ, R42.H1_H1 ;  /* 0x3000002aff2a7230 */ /* 0x000fe40000004100 */
[----:B------:R-:W-:-:S05]  /*3940*/  HADD2.F32 R48, -RZ, R48.H1_H1 ;  /* 0x30000030ff307230 */ /* 0x000fca0000004100 */
[----:B------:R-:W-:Y:S01]  /*3950*/  FFMA.FTZ R155, R42, R48, R155 ;  /* 0x000000302a9b7223 */ /* 0x000fe2000001009b */
[----:B------:R-:W-:Y:S02]  /*3960*/  HADD2.F32 R42, -RZ, R43.H0_H0 ;  /* 0x2000002bff2a7230 */ /* 0x000fe40000004100 */
[----:B------:R-:W-:Y:S02]  /*3970*/  HADD2.F32 R48, -RZ, R49.H0_H0 ;  /* 0x20000031ff307230 */ /* 0x000fe40000004100 */
[----:B------:R-:W-:Y:S02]  /*3980*/  HADD2.F32 R43, -RZ, R43.H1_H1 ;  /* 0x3000002bff2b7230 */ /* 0x000fe40000004100 */
[----:B------:R-:W-:Y:S02]  /*3990*/  HADD2.F32 R49, -RZ, R49.H1_H1 ;  /* 0x30000031ff317230 */ /* 0x000fe40000004100 */
[----:B------:R-:W-:-:S03]  /*39a0*/  FFMA.FTZ R41, R42, R48, R41 ;  /* 0x000000302a297223 */ /* 0x000fc60000010029 */
[----:B------:R-:W-:Y:S01]  /*39b0*/  FFMA.FTZ R40, R43, R49, R40 ;  /* 0x000000312b287223 */ /* 0x000fe20000010028 */
[--C-:B------:R-:W-:Y:S02]  /*39c0*/  HADD2.F32 R43, -RZ, R90.reuse.H0_H0 ;  /* 0x2000005aff2b7230 */ /* 0x100fe40000004100 */
[----:B------:R-:W-:Y:S02]  /*39d0*/  HADD2.F32 R90, -RZ, R90.H1_H1 ;  /* 0x3000005aff5a7230 */ /* 0x000fe40000004100 */
[--C-:B0-----:R-:W-:Y:S02]  /*39e0*/  HADD2.F32 R42, -RZ, R44.reuse.H0_H0 ;  /* 0x2000002cff2a7230 */ /* 0x101fe40000004100 */
        /* <DEDUP_REMOVED lines=9> */
[----:B------:R-:W0:Y:S01]  /*3a80*/  LDS.128 R40, [R154+0x90] ;  /* 0x000090009a287984 */ /* 0x000e220000000c00 */
[----:B------:R-:W-:Y:S02]  /*3a90*/  HADD2.F32 R48, -RZ, R46.H0_H0 ;  /* 0x2000002eff307230 */ /* 0x000fe40000004100 */
[----:B------:R-:W-:Y:S02]  /*3aa0*/  HADD2.F32 R49, -RZ, R92.H0_H0 ;  /* 0x2000005cff317230 */ /* 0x000fe40000004100 */
[----:B------:R-:W-:-:S03]  /*3ab0*/  HADD2.F32 R91, -RZ, R47.H0_H0 ;  /* 0x2000002fff5b7230 */ /* 0x000fc60000004100 */
[----:B------:R-:W-:Y:S01]  /*3ac0*/  FFMA.FTZ R49, R48, R49, R157 ;  /* 0x0000003130317223 */ /* 0x000fe2000001009d */
[--C-:B------:R-:W-:Y:S02]  /*3ad0*/  HADD2.F32 R48, -RZ, R93.reuse.H0_H0 ;  /* 0x2000005dff307230 */ /* 0x100fe40000004100 */
[----:B------:R-:W-:-:S03]  /*3ae0*/  HADD2.F32 R93, -RZ, R93.H1_H1 ;  /* 0x3000005dff5d7230 */ /* 0x000fc60000004100 */
[----:B------:R-:W-:Y:S01]  /*3af0*/  FFMA.FTZ R48, R91, R48, R44 ;  /* 0x000000305b307223 */ /* 0x000fe2000001002c */
[----:B------:R-:W-:Y:S02]  /*3b00*/  HADD2.F32 R44, -RZ, R47.H1_H1 ;  /* 0x3000002fff2c7230 */ /* 0x000fe40000004100 */
[----:B------:R-:W-:-:S03]  /*3b10*/  HADD2.F32 R46, -RZ, R46.H1_H1 ;  /* 0x3000002eff2e7230 */ /* 0x000fc60000004100 */
[----:B------:R-:W-:Y:S01]  /*3b20*/  FFMA.FTZ R93, R44, R93, R45 ;  /* 0x0000005d2c5d7223 */ /* 0x000fe2000001002d */
[----:B------:R-:W-:Y:S02]  /*3b30*/  HADD2.F32 R92, -RZ, R92.H1_H1 ;  /* 0x3000005cff5c7230 */ /* 0x000fe40000004100 */
[----:B------:R-:W-:-:S03]  /*3b40*/  HADD2.F32 R45, -RZ, R50.H0_H0 ;  /* 0x20000032ff2d7230 */ /* 0x000fc60000004100 */
[----:B------:R-:W-:Y:S01]  /*3b50*/  FFMA.FTZ R46, R46, R92, R155 ;  /* 0x0000005c2e2e7223 */ /* 0x000fe2000001009b */
[----:B------:R-:W-:Y:S02]  /*3b60*/  HADD2.F32 R50, -RZ, R50.H1_H1 ;  /* 0x30000032ff327230 */ /* 0x000fe40000004100 */
[----:B0-----:R-:W-:-:S05]  /*3b70*/  HADD2.F32 R44, -RZ, R40.H0_H0 ;  /* 0x20000028ff2c7230 */ /* 0x001fca0000004100 */
[----:B------:R-:W-:Y:S01]  /*3b80*/  FFMA.FTZ R49, R44, R45, R49 ;  /* 0x0000002d2c317223 */ /* 0x000fe20000010031 */
[----:B------:R-:W-:-:S05]  /*3b90*/  HADD2.F32 R45, -RZ, R40.H1_H1 ;  /* 0x30000028ff2d7230 */ /* 0x000fca0000004100 */
[----:B------:R-:W-:Y:S02]  /*3ba0*/  FFMA.FTZ R50, R45, R50, R46 ;  /* 0x000000322d327223 */ /* 0x000fe4000001002e */
[----:B------:R-:W0:Y:S01]  /*3bb0*/  LDS.128 R44, [R154+0xa0] ;  /* 0x0000a0009a2c7984 */ /* 0x000e220000000c00 */
[----:B------:R-:W-:Y:S02]  /*3bc0*/  HADD2.F32 R91, -RZ, R41.H0_H0 ;  /* 0x20000029ff5b7230 */ /* 0x000fe40000004100 */
        /* <DEDUP_REMOVED lines=10> */
[----:B------:R-:W-:Y:S02]  /*3c70*/  HADD2.F32 R42, -RZ, R95.H0_H0 ;  /* 0x2000005fff2a7230 */ /* 0x000fe40000004100 */
[----:B------:R-:W-:Y:S02]  /*3c80*/  HADD2.F32 R43, -RZ, R43.H1_H1 ;  /* 0x3000002bff2b7230 */ /* 0x000fe40000004100 */
[----:B------:R-:W-:-:S02]  /*3c90*/  HADD2.F32 R95, -RZ, R95.H1_H1 ;  /* 0x3000005fff5f7230 */ /* 0x000fc40000004100 */
[----:B------:R-:W-:Y:S01]  /*3ca0*/  FFMA.FTZ R42, R51, R42, R48 ;  /* 0x0000002a332a7223 */ /* 0x000fe20000010030 */
[----:B------:R-:W-:Y:S02]  /*3cb0*/  HADD2.F32 R94, -RZ, R94.H1_H1 ;  /* 0x3000005eff5e7230 */ /* 0x000fe40000004100 */
[----:B------:R-:W-:-:S03]  /*3cc0*/  FFMA.FTZ R40, R43, R95, R40 ;  /* 0x0000005f2b287223 */ /* 0x000fc60000010028 */
[----:B------:R-:W-:Y:S01]  /*3cd0*/  FFMA.FTZ R41, R41, R94, R50 ;  /* 0x0000005e29297223 */ /* 0x000fe20000010032 */
[--C-:B--2---:R-:W-:Y:S02]  /*3ce0*/  HADD2.F32 R43, -RZ, R86.reuse.H0_H0 ;  /* 0x20000056ff2b7230 */ /* 0x104fe40000004100 */
[----:B------:R-:W-:Y:S02]  /*3cf0*/  HADD2.F32 R86, -RZ, R86.H1_H1 ;  /* 0x30000056ff567230 */ /* 0x000fe40000004100 */
[--C-:B0-----:R-:W-:Y:S02]  /*3d00*/  HADD2.F32 R48, -RZ, R44.reuse.H0_H0 ;  /* 0x2000002cff307230 */ /* 0x101fe40000004100 */
[----:B------:R-:W-:-:S03]  /*3d10*/  HADD2.F32 R44, -RZ, R44.H1_H1 ;  /* 0x3000002cff2c7230 */ /* 0x000fc60000004100 */
[----:B------:R-:W-:Y:S02]  /*3d20*/  FFMA.FTZ R43, R48, R43, R49 ;  /* 0x0000002b302b7223 */ /* 0x000fe40000010031 */
[----:B------:R-:W0:Y:S01]  /*3d30*/  LDS.128 R48, [R154+0xb0] ;  /* 0x0000b0009a307984 */ /* 0x000e220000000c00 */
[----:B------:R-:W-:Y:S01]  /*3d40*/  FFMA.FTZ R86, R44, R86, R41 ;  /* 0x000000562c567223 */ /* 0x000fe20000010029 */
[----:B------:R-:W-:Y:S02]  /*3d50*/  HADD2.F32 R41, -RZ, R45.H0_H0 ;  /* 0x2000002dff297230 */ /* 0x000fe40000004100 */
[--C-:B------:R-:W-:Y:S02]  /*3d60*/  HADD2.F32 R44, -RZ, R87.reuse.H0_H0 ;  /* 0x20000057ff2c7230 */ /* 0x100fe40000004100 */
[----:B------:R-:W-:Y:S02]  /*3d70*/  HADD2.F32 R87, -RZ, R87.H1_H1 ;  /* 0x30000057ff577230 */ /* 0x000fe40000004100 */
[----:B------:R-:W-:-:S02]  /*3d80*/  HADD2.F32 R45, -RZ, R45.H1_H1 ;  /* 0x3000002dff2d7230 */ /* 0x000fc40000004100 */
[----:B------:R-:W-:Y:S01]  /*3d90*/  FFMA.FTZ R90, R41, R44, R42 ;  /* 0x0000002c295a7223 */ /* 0x000fe2000001002a */
[----:B------:R-:W-:Y:S02]  /*3da0*/  HADD2.F32 R44, -RZ, R46.H0_H0 ;  /* 0x2000002eff2c7230 */ /* 0x000fe40000004100 */
[----:B---3--:R-:W-:Y:S02]  /*3db0*/  HADD2.F32 R41, -RZ, R82.H0_H0 ;  /* 0x20000052ff297230 */ /* 0x008fe40000004100 */
[----:B------:R-:W-:-:S03]  /*3dc0*/  FFMA.FTZ R45, R45, R87, R40 ;  /* 0x000000572d2d7223 */ /* 0x000fc60000010028 */
[----:B------:R-:W-:Y:S02]  /*3dd0*/  FFMA.FTZ R44, R44, R41, R43 ;  /* 0x000000292c2c7223 */ /* 0x000fe4000001002b */
[----:B------:R-:W1:Y:S01]  /*3de0*/  LDS.128 R40, [R154+0xc0] ;  /* 0x0000c0009a287984 */ /* 0x000e620000000c00 */
        /* <DEDUP_REMOVED lines=8> */
[----:B------:R-:W-:Y:S01]  /*3e70*/  FFMA.FTZ R45, R46, R83, R45 ;  /* 0x000000532e2d7223 */ /* 0x000fe2000001002d */
[----:B0-----:R-:W-:Y:S02]  /*3e80*/  HADD2.F32 R87, -RZ, R48.H1_H1 ;  /* 0x30000030ff577230 */ /* 0x001fe40000004100 */
[--C-:B----4-:R-:W-:Y:S02]  /*3e90*/  HADD2.F32 R46, -RZ, R88.reuse.H0_H0 ;  /* 0x20000058ff2e7230 */ /* 0x110fe40000004100 */
[----:B------:R-:W-:Y:S02]  /*3ea0*/  HADD2.F32 R88, -RZ, R88.H1_H1 ;  /* 0x30000058ff587230 */ /* 0x000fe40000004100 */
[----:B------:R-:W-:Y:S02]  /*3eb0*/  HADD2.F32 R90, -RZ, R89.H0_H0 ;  /* 0x20000059ff5a7230 */ /* 0x000fe40000004100 */
        /* <DEDUP_REMOVED lines=8> */
[----:B------:R-:W-:Y:S01]  /*3f40*/  FFMA.FTZ R83, R83, R46, R44 ;  /* 0x0000002e53537223 */ /* 0x000fe2000001002c */
[----:B------:R-:W-:Y:S02]  /*3f50*/  HADD2.F32 R84, -RZ, R84.H1_H1 ;  /* 0x30000054ff547230 */ /* 0x000fe40000004100 */
[----:B------:R-:W-:Y:S01]  /*3f60*/  FFMA.FTZ R48, R48, R90, R47 ;  /* 0x0000005a30307223 */ /* 0x000fe2000001002f */
[----:B------:R-:W-:Y:S02]  /*3f70*/  FFMA.FTZ R86, R86, R89, R45 ;  /* 0x0000005956567223 */ /* 0x000fe4000001002d */
[----:B------:R-:W0:Y:S01]  /*3f80*/  LDS.128 R44, [R154+0xd0] ;  /* 0x0000d0009a2c7984 */ /* 0x000e220000000c00 */
[----:B------:R-:W-:Y:S01]  /*3f90*/  FFMA.FTZ R50, R88, R50, R83 ;  /* 0x0000003258327223 */ /* 0x000fe20000010053 */
[----:B------:R-:W-:Y:S01]  /*3fa0*/  FFMA.FTZ R49, R49, R84, R82 ;  /* 0x0000005431317223 */ /* 0x000fe20000010052 */
[----:B-1----:R-:W-:Y:S02]  /*3fb0*/  HADD2.F32 R83, -RZ, R40.H0_H0 ;  /* 0x20000028ff537230 */ /* 0x002fe40000004100 */
[----:B------:R-:W-:-:S02]  /*3fc0*/  HADD2.F32 R84, -RZ, R78.H0_H0 ;  /* 0x2000004eff547230 */ /* 0x000fc40000004100 */
        /* <DEDUP_REMOVED lines=9> */
[--C-:B------:R-:W-:Y:S02]  /*4060*/  HADD2.F32 R87, -RZ, R41.reuse.H0_H0 ;  /* 0x20000029ff577230 */ /* 0x100fe40000004100 */
[----:B------:R-:W-:Y:S01]  /*4070*/  FFMA.FTZ R85, R51, R85, R86 ;  /* 0x0000005533557223 */ /* 0x000fe20000010056 */
[----:B------:R-:W-:Y:S01]  /*4080*/  HADD2.F32 R78, -RZ, R41.H1_H1 ;  /* 0x30000029ff4e7230 */ /* 0x000fe20000004100 */
[----:B------:R-:W1:Y:S01]  /*4090*/  LDS.128 R48, [R154+0xe0] ;  /* 0x0000e0009a307984 */ /* 0x000e620000000c00 */
[--C-:B------:R-:W-:Y:S02]  /*40a0*/  HADD2.F32 R41, -RZ, R79.reuse.H0_H0 ;  /* 0x2000004fff297230 */ /* 0x100fe40000004100 */
[----:B------:R-:W-:-:S02]  /*40b0*/  HADD2.F32 R79, -RZ, R79.H1_H1 ;  /* 0x3000004fff4f7230 */ /* 0x000fc40000004100 */
[--C-:B------:R-:W-:Y:S02]  /*40c0*/  HADD2.F32 R84, -RZ, R42.reuse.H0_H0 ;  /* 0x2000002aff547230 */ /* 0x100fe40000004100 */
[----:B------:R-:W-:Y:S01]  /*40d0*/  FFMA.FTZ R41, R87, R41, R82 ;  /* 0x0000002957297223 */ /* 0x000fe20000010052 */
[----:B------:R-:W-:Y:S02]  /*40e0*/  HADD2.F32 R89, -RZ, R42.H1_H1 ;  /* 0x3000002aff597230 */ /* 0x000fe40000004100 */
[----:B------:R-:W-:Y:S02]  /*40f0*/  HADD2.F32 R86, -RZ, R43.H0_H0 ;  /* 0x2000002bff567230 */ /* 0x000fe40000004100 */
[----:B------:R-:W-:Y:S02]  /*4100*/  HADD2.F32 R42, -RZ, R80.H0_H0 ;  /* 0x20000050ff2a7230 */ /* 0x000fe40000004100 */
[----:B------:R-:W-:Y:S02]  /*4110*/  HADD2.F32 R82, -RZ, R81.H0_H0 ;  /* 0x20000051ff527230 */ /* 0x000fe40000004100 */
[----:B------:R-:W-:Y:S01]  /*4120*/  FFMA.FTZ R78, R78, R79, R85 ;  /* 0x0000004f4e4e7223 */ /* 0x000fe20000010055 */
[----:B------:R-:W-:-:S02]  /*4130*/  HADD2.F32 R43, -RZ, R43.H1_H1 ;  /* 0x3000002bff2b7230 */ /* 0x000fc40000004100 */
[----:B------:R-:W-:Y:S02]  /*4140*/  HADD2.F32 R80, -RZ, R80.H1_H1 ;  /* 0x30000050ff507230 */ /* 0x000fe40000004100 */
[----:B------:R-:W-:Y:S02]  /*4150*/  HADD2.F32 R81, -RZ, R81.H1_H1 ;  /* 0x30000051ff517230 */ /* 0x000fe40000004100 */
[----:B------:R-:W-:Y:S01]  /*4160*/  FFMA.FTZ R83, R84, R42, R83 ;  /* 0x0000002a54537223 */ /* 0x000fe20000010053 */
[----:B------:R-:W-:Y:S01]  /*4170*/  FFMA.FTZ R82, R86, R82, R41 ;  /* 0x0000005256527223 */ /* 0x000fe20000010029 */
[----:B------:R-:W-:Y:S01]  /*4180*/  FFMA.FTZ R80, R89, R80, R40 ;  /* 0x0000005059507223 */ /* 0x000fe20000010028 */
[----:B------:R-:W-:Y:S02]  /*4190*/  FFMA.FTZ R78, R43, R81, R78 ;  /* 0x000000512b4e7223 */ /* 0x000fe4000001004e */
[----:B------:R-:W2:Y:S01]  /*41a0*/  LDS.128 R40, [R154+0xf0] ;  /* 0x0000f0009a287984 */ /* 0x000ea20000000c00 */
[----:B0-----:R-:W-:-:S02]  /*41b0*/  HADD2.F32 R84, -RZ, R44.H0_H0 ;  /* 0x2000002cff547230 */ /* 0x001fc40000004100 */
[----:B------:R-:W-:Y:S02]  /*41c0*/  HADD2.F32 R79, -RZ, R44.H1_H1 ;  /* 0x3000002cff4f7230 */ /* 0x000fe40000004100 */
[----:B------:R-:W-:Y:S02]  /*41d0*/  HADD2.F32 R44, -RZ, R66.H0_H0 ;  /* 0x20000042ff2c7230 */ /* 0x000fe40000004100 */
[--C-:B------:R-:W-:Y:S02]  /*41e0*/  HADD2.F32 R85, -RZ, R46.reuse.H0_H0 ;  /* 0x2000002eff557230 */ /* 0x100fe40000004100 */
[----:B------:R-:W-:Y:S02]  /*41f0*/  HADD2.F32 R87, -RZ, R46.H1_H1 ;  /* 0x3000002eff577230 */ /* 0x000fe40000004100 */
[----:B------:R-:W-:Y:S02]  /*4200*/  HADD2.F32 R66, -RZ, R66.H1_H1 ;  /* 0x30000042ff427230 */ /* 0x000fe40000004100 */
[----:B------:R-:W-:-:S02]  /*4210*/  HADD2.F32 R81, -RZ, R45.H0_H0 ;  /* 0x2000002dff517230 */ /* 0x000fc40000004100 */
[----:B------:R-:W-:Y:S02]  /*4220*/  HADD2.F32 R46, -RZ, R67.H0_H0 ;  /* 0x20000043ff2e7230 */ /* 0x000fe40000004100 */
[--C-:B------:R-:W-:Y:S02]  /*4230*/  HADD2.F32 R89, -RZ, R47.reuse.H0_H0 ;  /* 0x2000002fff597230 */ /* 0x100fe40000004100 */
[----:B------:R-:W-:Y:S02]  /*4240*/  HADD2.F32 R86, -RZ, R47.H1_H1 ;  /* 0x3000002fff567230 */ /* 0x000fe40000004100 */
[----:B------:R-:W-:Y:S01]  /*4250*/  FFMA.FTZ R44, R84, R44, R83 ;  /* 0x0000002c542c7223 */ /* 0x000fe20000010053 */
[----:B------:R-:W-:Y:S02]  /*4260*/  HADD2.F32 R45, -RZ, R45.H1_H1 ;  /* 0x3000002dff2d7230 */ /* 0x000fe40000004100 */
[----:B------:R-:W-:Y:S02]  /*4270*/  HADD2.F32 R67, -RZ, R67.H1_H1 ;  /* 0x30000043ff437230 */ /* 0x000fe40000004100 */
[----:B------:R-:W-:-:S02]  /*4280*/  HADD2.F32 R47, -RZ, R68.H0_H0 ;  /* 0x20000044ff2f7230 */ /* 0x000fc40000004100 */
[----:B------:R-:W-:Y:S01]  /*4290*/  FFMA.FTZ R66, R79, R66, R80 ;  /* 0x000000424f427223 */ /* 0x000fe20000010050 */
[--C-:B------:R-:W-:Y:S02]  /*42a0*/  HADD2.F32 R79, -RZ, R69.reuse.H0_H0 ;  /* 0x20000045ff4f7230 */ /* 0x100fe40000004100 */
[----:B------:R-:W-:Y:S01]  /*42b0*/  FFMA.FTZ R45, R45, R67, R78 ;  /* 0x000000432d2d7223 */ /* 0x000fe2000001004e */
[----:B------:R-:W-:Y:S02]  /*42c0*/  HADD2.F32 R68, -RZ, R68.H1_H1 ;  /* 0x30000044ff447230 */ /* 0x000fe40000004100 */
[----:B------:R-:W-:Y:S01]  /*42d0*/  FFMA.FTZ R44, R85, R47, R44 ;  /* 0x0000002f552c7223 */ /* 0x000fe2000001002c */
[----:B------:R-:W-:Y:S02]  /*42e0*/  HADD2.F32 R69, -RZ, R69.H1_H1 ;  /* 0x30000045ff457230 */ /* 0x000fe40000004100 */
[--C-:B-1----:R-:W-:Y:S02]  /*42f0*/  HADD2.F32 R47, -RZ, R48.reuse.H0_H0 ;  /* 0x20000030ff2f7230 */ /* 0x102fe40000004100 */
[----:B------:R-:W-:-:S02]  /*4300*/  HADD2.F32 R67, -RZ, R48.H1_H1 ;  /* 0x30000030ff437230 */ /* 0x000fc40000004100 */
[----:B------:R-:W-:Y:S01]  /*4310*/  FFMA.FTZ R46, R81, R46, R82 ;  /* 0x0000002e512e7223 */ /* 0x000fe20000010052 */
[----:B------:R-:W-:Y:S02]  /*4320*/  HADD2.F32 R48, -RZ, R70.H0_H0 ;  /* 0x20000046ff307230 */ /* 0x000fe40000004100 */
[----:B------:R-:W-:Y:S01]  /*4330*/  FFMA.FTZ R66, R87, R68, R66 ;  /* 0x0000004457427223 */ /* 0x000fe20000010042 */
[----:B------:R-:W-:Y:S01]  /*4340*/  FFMA.FTZ R45, R86, R69, R45 ;  /* 0x00000045562d7223 */ /* 0x000fe2000001002d */
[--C-:B------:R-:W-:Y:S02]  /*4350*/  HADD2.F32 R69, -RZ, R49.reuse.H0_H0 ;  /* 0x20000031ff457230 */ /* 0x100fe40000004100 */
[----:B------:R-:W-:Y:S01]  /*4360*/  FFMA.FTZ R46, R89, R79, R46 ;  /* 0x0000004f592e7223 */ /* 0x000fe2000001002e */
[----:B------:R-:W-:Y:S02]  /*4370*/  HADD2.F32 R68, -RZ, R49.H1_H1 ;  /* 0x30000031ff447230 */ /* 0x000fe40000004100 */
[----:B------:R-:W-:Y:S01]  /*4380*/  FFMA.FTZ R44, R47, R48, R44 ;  /* 0x000000302f2c7223 */ /* 0x000fe2000001002c */
[----:B------:R-:W-:-:S02]  /*4390*/  HADD2.F32 R49, -RZ, R71.H0_H0 ;  /* 0x20000047ff317230 */ /* 0x000fc40000004100 */
[----:B------:R-:W-:Y:S02]  /*43a0*/  HADD2.F32 R79, -RZ, R50.H0_H0 ;  /* 0x20000032ff4f7230 */ /* 0x000fe40000004100 */
[----:B------:R-:W-:Y:S02]  /*43b0*/  HADD2.F32 R70, -RZ, R70.H1_H1 ;  /* 0x30000046ff467230 */ /* 0x000fe40000004100 */
[----:B------:R-:W-:Y:S02]  /*43c0*/  HADD2.F32 R71, -RZ, R71.H1_H1 ;  /* 0x30000047ff477230 */ /* 0x000fe40000004100 */
[----:B------:R-:W-:Y:S02]  /*43d0*/  HADD2.F32 R47, -RZ, R72.H0_H0 ;  /* 0x20000048ff2f7230 */ /* 0x000fe40000004100 */
[----:B------:R-:W-:Y:S02]  /*43e0*/  HADD2.F32 R81, -RZ, R50.H1_H1 ;  /* 0x30000032ff517230 */ /* 0x000fe40000004100 */
[----:B------:R-:W-:-:S02]  /*43f0*/  HADD2.F32 R48, -RZ, R73.H0_H0 ;  /* 0x20000049ff307230 */ /* 0x000fc40000004100 */
[----:B------:R-:W-:Y:S01]  /*4400*/  FFMA.FTZ R66, R67, R70, R66 ;  /* 0x0000004643427223 */ /* 0x000fe20000010042 */
[----:B------:R-:W-:Y:S02]  /*4410*/  HADD2.F32 R50, -RZ, R51.H1_H1 ;  /* 0x30000033ff327230 */ /* 0x000fe40000004100 */
[----:B------:R-:W-:Y:S01]  /*4420*/  FFMA.FTZ R46, R69, R49, R46 ;  /* 0x00000031452e7223 */ /* 0x000fe2000001002e */
[----:B------:R-:W-:Y:S02]  /*4430*/  HADD2.F32 R72, -RZ, R72.H1_H1 ;  /* 0x30000048ff487230 */ /* 0x000fe40000004100 */
[----:B------:R-:W-:Y:S01]  /*4440*/  FFMA.FTZ R45, R68, R71, R45 ;  /* 0x00000047442d7223 */ /* 0x000fe2000001002d */
[----:B------:R-:W-:Y:S02]  /*4450*/  HADD2.F32 R73, -RZ, R73.H1_H1 ;  /* 0x30000049ff497230 */ /* 0x000fe40000004100 */
[----:B------:R-:W-:Y:S01]  /*4460*/  FFMA.FTZ R44, R79, R47, R44 ;  /* 0x0000002f4f2c7223 */ /* 0x000fe2000001002c */
[----:B------:R-:W-:-:S02]  /*4470*/  HADD2.F32 R83, -RZ, R51.H0_H0 ;  /* 0x20000033ff537230 */ /* 0x000fc40000004100 */
[--C-:B--2---:R-:W-:Y:S02]  /*4480*/  HADD2.F32 R47, -RZ, R40.reuse.H0_H0 ;  /* 0x20000028ff2f7230 */ /* 0x104fe40000004100 */
[----:B------:R-:W-:Y:S02]  /*4490*/  HADD2.F32 R49, -RZ, R40.H1_H1 ;  /* 0x30000028ff317230 */ /* 0x000fe40000004100 */
[--C-:B------:R-:W-:Y:S02]  /*44a0*/  HADD2.F32 R40, -RZ, R74.reuse.H0_H0 ;  /* 0x2000004aff287230 */ /* 0x100fe40000004100 */
[----:B------:R-:W-:Y:S01]  /*44b0*/  FFMA.FTZ R66, R81, R72, R66 ;  /* 0x0000004851427223 */ /* 0x000fe20000010042 */
[----:B------:R-:W-:Y:S02]  /*44c0*/  HADD2.F32 R74, -RZ, R74.H1_H1 ;  /* 0x3000004aff4a7230 */ /* 0x000fe40000004100 */
[----:B------:R-:W-:Y:S01]  /*44d0*/  FFMA.FTZ R45, R50, R73, R45 ;  /* 0x00000049322d7223 */ /* 0x000fe2000001002d */
[----:B------:R-:W-:Y:S01]  /*44e0*/  FFMA.FTZ R46, R83, R48, R46 ;  /* 0x00000030532e7223 */ /* 0x000fe2000001002e */
[----:B------:R-:W-:-:S02]  /*44f0*/  HADD2.F32 R50, -RZ, R43.H0_H0 ;  /* 0x2000002bff327230 */ /* 0x000fc40000004100 */
[----:B------:R-:W-:Y:S02]  /*4500*/  HADD2.F32 R68, -RZ, R43.H1_H1 ;  /* 0x3000002bff447230 */ /* 0x000fe40000004100 */
[--C-:B------:R-:W-:Y:S02]  /*4510*/  HADD2.F32 R51, -RZ, R41.reuse.H0_H0 ;  /* 0x20000029ff337230 */ /* 0x100fe40000004100 */
[----:B------:R-:W-:Y:S02]  /*4520*/  HADD2.F32 R48, -RZ, R41.H1_H1 ;  /* 0x30000029ff307230 */ /* 0x000fe40000004100 */
[----:B------:R-:W-:Y:S02]  /*4530*/  HADD2.F32 R67, -RZ, R42.H0_H0 ;  /* 0x2000002aff437230 */ /* 0x000fe40000004100 */
[----:B------:R-:W-:Y:S02]  /*4540*/  HADD2.F32 R43, -RZ, R76.H0_H0 ;  /* 0x2000004cff2b7230 */ /* 0x000fe40000004100 */
[----:B------:R-:W-:Y:S01]  /*4550*/  FFMA.FTZ R40, R47, R40, R44 ;  /* 0x000000282f287223 */ /* 0x000fe2000001002c */
[----:B------:R-:W-:-:S02]  /*4560*/  HADD2.F32 R42, -RZ, R42.H1_H1 ;  /* 0x3000002aff2a7230 */ /* 0x000fc40000004100 */
[----:B------:R-:W-:Y:S01]  /*4570*/  FFMA.FTZ R49, R49, R74, R66 ;  /* 0x0000004a31317223 */ /* 0x000fe20000010042 */
[--C-:B------:R-:W-:Y:S02]  /*4580*/  HADD2.F32 R41, -RZ, R75.reuse.H0_H0 ;  /* 0x2000004bff297230 */ /* 0x100fe40000004100 */
        /* <DEDUP_REMOVED lines=8> */
[----:B------:R-:W-:Y:S01]  /*4610*/  FFMA.FTZ R41, R50, R44, R41 ;  /* 0x0000002c32297223 */ /* 0x000fe20000010029 */
[----:B------:R-:W-:Y:S01]  /*4620*/  FADD.FTZ R40, R40, R49 ;  /* 0x0000003128287221 */ /* 0x000fe20000010000 */
[----:B------:R-:W-:Y:S01]  /*4630*/  UMOV UR4, 0xffffffff ;  /* 0xffffffff00047882 */ /* 0x000fe20000000000 */
[----:B------:R-:W-:Y:S02]  /*4640*/  FFMA.FTZ R45, R68, R77, R45 ;  /* 0x0000004d442d7223 */ /* 0x000fe4000001002d */
[----:B------:R-:W-:-:S04]  /*4650*/  FADD.FTZ R40, R41, R40 ;  /* 0x0000002829287221 */ /* 0x000fc80000010000 */
[----:B------:R-:W-:Y:S01]  /*4660*/  FADD.FTZ R40, R45, R40 ;  /* 0x000000282d287221 */ /* 0x000fe20000010000 */
[----:B------:R-:W-:Y:S06]  /*4670*/  BRA.DIV UR4, `(.L_x_22555) ;  /* 0x0000006604207947 */ /* 0x000fec000b800000 */
[----:B------:R0:W1:Y:S02]  /*4680*/  SHFL.BFLY PT, R41, R40, 0x1, 0x1f ;  /* 0x0c201f0028297f89 */ /* 0x00006400000e0000 */
.L_x_22626:
[----:B------:R-:W-:Y:S01]  /*4690*/  I2FP.F32.S32 R43, R34 ;  /* 0x00000022002b7245 */ /* 0x000fe20000201400 */
[----:B------:R-:W-:Y:S01]  /*46a0*/  VIADD R7, R7, 0x4 ;  /* 0x0000000407077836 */ /* 0x000fe20000000000 */
[----:B------:R-:W-:Y:S01]  /*46b0*/  ISETP.NE.AND P1, PT, R151, RZ, PT ;  /* 0x000000ff9700720c */ /* 0x000fe20003f25270 */
[----:B-1----:R-:W-:Y:S01]  /*46c0*/  FADD.FTZ R41, R40, R41 ;  /* 0x0000002928297221 */ /* 0x002fe20000010000 */
[----:B-----5:R-:W-:Y:S01]  /*46d0*/  FSETP.NEU.FTZ.AND P0, PT, R152, RZ, PT ;  /* 0x000000ff9800720b */ /* 0x020fe20003f1d000 */
[----:B------:R-:W-:Y:S01]  /*46e0*/  FMUL.FTZ R43, R43, R152 ;  /* 0x000000982b2b7220 */ /* 0x000fe20000410000 */
[----:B------:R-:W-:Y:S01]  /*46f0*/  BSSY B1, `(.L_x_22556) ;  /* 0x0000009000017945 */ /* 0x000fe20003800000 */
[----:B------:R-:W-:-:S03]  /*4700*/  ISETP.GE.AND P2, PT, R7, R2, PT ;  /* 0x000000020700720c */ /* 0x000fc60003f46270 */
[----:B------:R-:W-:-:S05]  /*4710*/  FSEL R42, R43, RZ, P0 ;  /* 0x000000ff2b2a7208 */ /* 0x000fca0000000000 */
[----:B------:R-:W-:Y:S01]  /*4720*/  FFMA.FTZ R41, R41, UR8, R42 ;  /* 0x0000000829297c23 */ /* 0x000fe2000801002a */
[----:B------:R-:W-:Y:S06]  /*4730*/  @P1 BRA `(.L_x_22557) ;  /* 0x0000000000101947 */ /* 0x000fec0003800000 */
[----:B------:R-:W-:-:S04]  /*4740*/  ISETP.GE.AND P0, PT, R6, R153, PT ;  /* 0x000000990600720c */ /* 0x000fc80003f06270 */
[----:B0-----:R-:W-:-:S05]  /*4750*/  FSEL R40, R41, RZ, !P0 ;  /* 0x000000ff29287208 */ /* 0x001fca0004000000 */
[----:B------:R1:W-:Y:S04]  /*4760*/  STS [R35], R40 ;  /* 0x0000002823007388 */ /* 0x0003e80000000800 */
[----:B------:R-:W-:-:S07]  /*4770*/  @!P0 FMNMX.FTZ R150, R150, R41, !PT ;  /* 0x0000002996968209 */ /* 0x000fce0007810000 */
.L_x_22557:
[----:B------:R-:W-:Y:S05]  /*4780*/  BSYNC B1 ;  /* 0x0000000000017941 */ /* 0x000fea0003800000 */
.L_x_22556:
[----:B------:R-:W-:Y:S01]  /*4790*/  IADD3 R4, P0, R4, 0x10, RZ ;  /* 0x0000001004047810 */ /* 0x000fe20007f1e0ff */
[----:B------:R-:W-:Y:S02]  /*47a0*/  VIADD R34, R34, 0x40 ;  /* 0x0000004022227836 */ /* 0x000fe40000000000 */
[----:B-1----:R-:W-:Y:S01]  /*47b0*/  VIADD R35, R35, 0x100 ;  /* 0x0000010023237836 */ /* 0x002fe20000000000 */
[----:B------:R-:W-:Y:S01]  /*47c0*/  IADD3.X R5, RZ, R5, RZ, P0, !PT ;  /* 0x00000005ff057210 */ /* 0x000fe200007fe4ff */
[----:B------:R-:W-:Y:S01]  /*47d0*/  VIADD R6, R6, 0x40 ;  /* 0x0000004006067836 */ /* 0x000fe20000000000 */
[----:B------:R-:W-:Y:S07]  /*47e0*/  @!P2 BRA `(.L_x_22558) ;  /* 0xffffffd400b8a947 */ /* 0x000fee000383ffff */
.L_x_22554:
[----:B------:R-:W-:Y:S05]  /*47f0*/  BSYNC B0 ;  /* 0x0000000000007941 */ /* 0x000fea0003800000 */
.L_x_22553:
        /* <DEDUP_REMOVED lines=15> */
.L_x_22632:
        /* <DEDUP_REMOVED lines=10> */
[----:B------:R-:W-:-:S05]  /*4990*/  ISETP.GT.AND P0, PT, R3, 0x3, PT ;  /* 0x000000030300780c */ /* 0x000fca0003f04270 */
[----:B------:R-:W-:Y:S08]  /*49a0*/  BSSY B0, `(.L_x_22560) ;  /* 0x00000f6000007945 */ /* 0x000ff00003800000 */
[----:B--2---:R-:W2:Y:S01]  /*49b0*/  @!P0 S2R R5, SR_CgaCtaId ;  /* 0x0000000000058919 */ /* 0x004ea20000008800 */
[----:B------:R-:W-:-:S05]  /*49c0*/  @!P0 MOV R4, 0x400 ;  /* 0x0000040000048802 */ /* 0x000fca0000000f00 */
[----:B------:R-:W-:-:S05]  /*49d0*/  @!P0 VIADD R4, R4, 0x200 ;  /* 0x0000020004048836 */ /* 0x000fca0000000000 */
[----:B--2---:R-:W-:Y:S01]  /*49e0*/  @!P0 LEA R6, R5, R4, 0x18 ;  /* 0x0000000405068211 */ /* 0x004fe200078ec0ff */
[----:B------:R-:W-:-:S04]  /*49f0*/  IMAD.MOV.U32 R4, RZ, RZ, -0x800001 ;  /* 0xff7fffffff047424 */ /* 0x000fc800078e00ff */
[----:B------:R-:W-:-:S05]  /*4a00*/  @!P0 IMAD R6, R3, 0x4, R6 ;  /* 0x0000000403068824 */ /* 0x000fca00078e0206 */
[----:B------:R-:W2:Y:S04]  /*4a10*/  @!P0 LDS R4, [R6] ;  /* 0x0000000006048984 */ /* 0x000ea80000000800 */
[----:B--2---:R-:W1:Y:S02]  /*4a20*/  SHFL.BFLY PT, R5, R4, 0x2, 0x1f ;  /* 0x0c401f0004057f89 */ /* 0x004e6400000e0000 */
[----:B-1----:R-:W-:Y:S01]  /*4a30*/  FMNMX.FTZ R7, R5, R4, !PT ;  /* 0x0000000405077209 */ /* 0x002fe20007810000 */
[----:B------:R-:W-:Y:S02]  /*4a40*/  VIADD R5, R153, 0xf ;  /* 0x0000000f99057836 */ /* 0x000fe40000000000 */
[----:B------:R-:W-:Y:S02]  /*4a50*/  IMAD.MOV.U32 R4, RZ, RZ, RZ ;  /* 0x000000ffff047224 */ /* 0x000fe400078e00ff */
[----:B------:R-:W1:Y:S01]  /*4a60*/  SHFL.BFLY PT, R8, R7, 0x1, 0x1f ;  /* 0x0c201f0007087f89 */ /* 0x000e6200000e0000 */
[----:B------:R-:W-:-:S04]  /*4a70*/  SHF.R.S32.HI R10, RZ, 0x1f, R5 ;  /* 0x0000001fff0a7819 */ /* 0x000fc80000011405 */
[----:B------:R-:W-:-:S04]  /*4a80*/  LEA.HI R10, R10, R5, RZ, 0x4 ;  /* 0x000000050a0a7211 */ /* 0x000fc800078f20ff */
[----:B------:R-:W-:-:S04]  /*4a90*/  LOP3.LUT R10, R10, 0xfffffff0, RZ, 0xc0, !PT ;  /* 0xfffffff00a0a7812 */ /* 0x000fc800078ec0ff */
[----:B------:R-:W-:-:S04]  /*4aa0*/  VIMNMX R5, R153, R10, PT ;  /* 0x0000000a99057248 */ /* 0x000fc80003fe0100 */
[----:B------:R-:W-:Y:S02]  /*4ab0*/  ISETP.GE.AND P1, PT, R80, R5, PT ;  /* 0x000000055000720c */ /* 0x000fe40003f26270 */
[----:B-1----:R-:W-:-:S05]  /*4ac0*/  FMNMX.FTZ R8, R7, R8, !PT ;  /* 0x0000000807087209 */ /* 0x002fca0007810000 */
[----:B------:R1:W2:Y:S06]  /*4ad0*/  SHFL.IDX PT, R32, R8, RZ, 0x1f ;  /* 0x00001fff08207589 */ /* 0x0002ac00000e0000 */
[----:B------:R-:W-:Y:S05]  /*4ae0*/  @P1 BRA `(.L_x_22561) ;  /* 0x0000000c00841947 */ /* 0x000fea0003800000 */
[----:B------:R-:W-:Y:S01]  /*4af0*/  LOP3.LUT R4, RZ, R80, RZ, 0x33, !PT ;  /* 0x00000050ff047212 */ /* 0x000fe200078e33ff */
[----:B------:R-:W-:Y:S01]  /*4b00*/  BSSY B1, `(.L_x_22562) ;  /* 0x000001a000017945 */ /* 0x000fe20003800000 */
[----:B-1----:R-:W-:-:S03]  /*4b10*/  IMAD.MOV.U32 R8, RZ, RZ, R80 ;  /* 0x000000ffff087224 */ /* 0x002fc600078e0050 */
        /* <DEDUP_REMOVED lines=13> */
.L_x_22564:
        /* <DEDUP_REMOVED lines=11> */
.L_x_22563:
[----:B------:R-:W-:Y:S05]  /*4ca0*/  BSYNC B1 ;  /* 0x0000000000017941 */ /* 0x000fea0003800000 */
.L_x_22562:
        /* <DEDUP_REMOVED lines=14> */
.L_x_22567:
[----:B------:R-:W2:Y:S01]  /*4d90*/  LDS R7, [R6+-0x400] ;  /* 0xfffc000006077984 */ /* 0x000ea20000000800 */
[----:B------:R-:W-:-:S03]  /*4da0*/  VIADD R8, R8, 0x800 ;  /* 0x0000080008087836 */ /* 0x000fc60000000000 */
[----:B------:R-:W1:Y:S02]  /*4db0*/  LDS R9, [R6+-0x200] ;  /* 0xfffe000006097984 */ /* 0x000e640000000800 */
[----:B------:R-:W-:Y:S02]  /*4dc0*/  ISETP.GE.AND P2, PT, R8, R39, PT ;  /* 0x000000270800720c */ /* 0x000fe40003f46270 */
[----:B------:R-:W3:Y:S04]  /*4dd0*/  LDS R11, [R6+0x200] ;  /* 0x00020000060b7984 */ /* 0x000ee80000000800 */
[----:B------:R-:W4:Y:S04]  /*4de0*/  LDS R10, [R6] ;  /* 0x00000000060a7984 */ /* 0x000f280000000800 */
[----:B------:R-:W0:Y:S04]  /*4df0*/  LDS R13, [R6+0x400] ;  /* 0x00040000060d7984 */ /* 0x000e280000000800 */
[----:B------:R-:W0:Y:S04]  /*4e00*/  LDS R15, [R6+0x600] ;  /* 0x00060000060f7984 */ /* 0x000e280000000800 */
[----:B------:R-:W-:Y:S04]  /*4e10*/  LDS R17, [R6+0x800] ;  /* 0x0008000006117984 */ /* 0x000fe80000000800 */
        /* <DEDUP_REMOVED lines=8> */
[C---:B---3--:R-:W-:Y:S01]  /*4ea0*/  FADD.FTZ R12, -R32.reuse, R11 ;  /* 0x0000000b200c7221 */ /* 0x048fe20000010100 */
[----:B------:R-:W-:Y:S01]  /*4eb0*/  FMUL.FTZ R9, R9, 1.4426950216293334961 ;  /* 0x3fb8aa3b09097820 */ /* 0x000fe20000410000 */
[----:B------:R-:W3:Y:S01]  /*4ec0*/  MUFU.EX2 R7, R7 ;  /* 0x0000000700077308 */ /* 0x000ee20000000800 */
[----:B------:R-:W1:Y:S01]  /*4ed0*/  LDS R28, [R6+0x1400] ;  /* 0x00140000061c7984 */ /* 0x000e620000000800 */
[----:B----4-:R-:W-:Y:S01]  /*4ee0*/  FADD.FTZ R10, -R32, R10 ;  /* 0x0000000a200a7221 */ /* 0x010fe20000010100 */
[----:B------:R-:W-:-:S02]  /*4ef0*/  FMUL.FTZ R12, R12, 1.4426950216293334961 ;  /* 0x3fb8aa3b0c0c7820 */ /* 0x000fc40000410000 */
[----:B------:R-:W4:Y:S01]  /*4f00*/  LDS R30, [R6+0x1600] ;  /* 0x00160000061e7984 */ /* 0x000f220000000800 */
[----:B0-----:R-:W-:Y:S01]  /*4f10*/  FADD.FTZ R14, -R32, R13 ;  /* 0x0000000d200e7221 */ /* 0x001fe20000010100 */
[----:B------:R-:W-:Y:S01]  /*4f20*/  FMUL.FTZ R10, R10, 1.4426950216293334961 ;  /* 0x3fb8aa3b0a0a7820 */ /* 0x000fe20000410000 */
[----:B------:R-:W0:Y:S02]  /*4f30*/  MUFU.EX2 R9, R9 ;  /* 0x0000000900097308 */ /* 0x000e240000000800 */
[----:B------:R-:W-:Y:S01]  /*4f40*/  FMUL.FTZ R14, R14, 1.4426950216293334961 ;  /* 0x3fb8aa3b0e0e7820 */ /* 0x000fe20000410000 */
[----:B------:R-:W-:-:S04]  /*4f50*/  FADD.FTZ R16, -R32, R15 ;  /* 0x0000000f20107221 */ /* 0x000fc80000010100 */
[----:B------:R-:W-:Y:S01]  /*4f60*/  FMUL.FTZ R16, R16, 1.4426950216293334961 ;  /* 0x3fb8aa3b10107820 */ /* 0x000fe20000410000 */
[----:B------:R0:W1:Y:S01]  /*4f70*/  MUFU.EX2 R13, R12 ;  /* 0x0000000c000d7308 */ /* 0x0000620000000800 */
[----:B---3--:R-:W-:Y:S01]  /*4f80*/  FADD.FTZ R4, R7, R4 ;  /* 0x0000000407047221 */ /* 0x008fe20000010000 */
[----:B------:R-:W-:Y:S01]  /*4f90*/  FADD.FTZ R18, -R32, R18 ;  /* 0x0000001220127221 */ /* 0x000fe20000010100 */
[----:B------:R-:W-:Y:S03]  /*4fa0*/  STS [R6+-0x400], R7 ;  /* 0xfffc000706007388 */ /* 0x000fe60000000800 */
[----:B------:R-:W-:Y:S01]  /*4fb0*/  FMUL.FTZ R18, R18, 1.4426950216293334961 ;  /* 0x3fb8aa3b12127820 */ /* 0x000fe20000410000 */
[----:B------:R-:W-:Y:S01]  /*4fc0*/  FADD.FTZ R20, -R32, R20 ;  /* 0x0000001420147221 */ /* 0x000fe20000010100 */
[----:B------:R3:W4:Y:S01]  /*4fd0*/  MUFU.EX2 R11, R10 ;  /* 0x0000000a000b7308 */ /* 0x0007220000000800 */
[----:B0-----:R-:W0:Y:S01]  /*4fe0*/  LDS R12, [R6+0x1800] ;  /* 0x00180000060c7984 */ /* 0x001e220000000800 */
[----:B------:R-:W-:Y:S01]  /*4ff0*/  FADD.FTZ R4, R4, R9 ;  /* 0x0000000904047221 */ /* 0x000fe20000010000 */
[----:B------:R-:W-:Y:S01]  /*5000*/  FMUL.FTZ R20, R20, 1.4426950216293334961 ;  /* 0x3fb8aa3b14147820 */ /* 0x000fe20000410000 */
[C---:B------:R-:W-:Y:S01]  /*5010*/  FADD.FTZ R22, -R32.reuse, R22 ;  /* 0x0000001620167221 */ /* 0x040fe20000010100 */
[----:B------:R-:W-:Y:S01]  /*5020*/  STS [R6+-0x200], R9 ;  /* 0xfffe000906007388 */ /* 0x000fe20000000800 */
[----:B--2---:R-:W-:-:S02]  /*5030*/  FADD.FTZ R24, -R32, R24 ;  /* 0x0000001820187221 */ /* 0x004fc40000010100 */
[----:B------:R2:W2:Y:S01]  /*5040*/  MUFU.EX2 R15, R14 ;  /* 0x0000000e000f7308 */ /* 0x0004a20000000800 */
[----:B---3--:R-:W-:Y:S01]  /*5050*/  FADD.FTZ R10, -R32, R17 ;  /* 0x00000011200a7221 */ /* 0x008fe20000010100 */
[----:B------:R-:W-:Y:S01]  /*5060*/  FMUL.FTZ R22, R22, 1.4426950216293334961 ;  /* 0x3fb8aa3b16167820 */ /* 0x000fe20000410000 */
[----:B------:R-:W-:Y:S01]  /*5070*/  FMUL.FTZ R24, R24, 1.4426950216293334961 ;  /* 0x3fb8aa3b18187820 */ /* 0x000fe20000410000 */
[----:B-1----:R-:W-:Y:S01]  /*5080*/  FADD.FTZ R26, -R32, R26 ;  /* 0x0000001a201a7221 */ /* 0x002fe20000010100 */
[----:B------:R-:W-:Y:S01]  /*5090*/  FMUL.FTZ R10, R10, 1.4426950216293334961 ;  /* 0x3fb8aa3b0a0a7820 */ /* 0x000fe20000410000 */
[----:B------:R-:W-:Y:S02]  /*50a0*/  STS [R6+0x200], R13 ;  /* 0x0002000d06007388 */ /* 0x000fe40000000800 */
[----:B------:R-:W1:Y:S01]  /*50b0*/  MUFU.EX2 R17, R16 ;  /* 0x0000001000117308 */ /* 0x000e620000000800 */
[----:B----4-:R-:W-:Y:S01]  /*50c0*/  FADD.FTZ R4, R4, R11 ;  /* 0x0000000b04047221 */ /* 0x010fe20000010000 */
[----:B--2---:R-:W2:Y:S01]  /*50d0*/  LDS R14, [R6+0x1a00] ;  /* 0x001a0000060e7984 */ /* 0x004ea20000000800 */
[----:B------:R-:W-:Y:S01]  /*50e0*/  FMUL.FTZ R26, R26, 1.4426950216293334961 ;  /* 0x3fb8aa3b1a1a7820 */ /* 0x000fe20000410000 */
[----:B------:R-:W-:Y:S01]  /*50f0*/  FADD.FTZ R28, -R32, R28 ;  /* 0x0000001c201c7221 */ /* 0x000fe20000010100 */
[----:B------:R-:W-:Y:S01]  /*5100*/  FADD.FTZ R4, R4, R13 ;  /* 0x0000000d04047221 */ /* 0x000fe20000010000 */
[----:B------:R-:W-:Y:S01]  /*5110*/  FADD.FTZ R30, -R32, R30 ;  /* 0x0000001e201e7221 */ /* 0x000fe20000010100 */
[----:B------:R-:W-:Y:S01]  /*5120*/  STS [R6], R11 ;  /* 0x0000000b06007388 */ /* 0x000fe20000000800 */
[----:B------:R-:W3:Y:S01]  /*5130*/  MUFU.EX2 R19, R10 ;  /* 0x0000000a00137308 */ /* 0x000ee20000000800 */
[----:B------:R-:W-:Y:S01]  /*5140*/  FADD.FTZ R4, R4, R15 ;  /* 0x0000000f04047221 */ /* 0x000fe20000010000 */
[----:B------:R-:W-:Y:S01]  /*5150*/  FMUL.FTZ R28, R28, 1.4426950216293334961 ;  /* 0x3fb8aa3b1c1c7820 */ /* 0x000fe20000410000 */
[----:B------:R-:W-:Y:S01]  /*5160*/  FMUL.FTZ R30, R30, 1.4426950216293334961 ;  /* 0x3fb8aa3b1e1e7820 */ /* 0x000fe20000410000 */
[----:B------:R-:W-:Y:S04]  /*5170*/  STS [R6+0x400], R15 ;  /* 0x0004000f06007388 */ /* 0x000fe80000000800 */
[----:B------:R-:W4:Y:S01]  /*5180*/  MUFU.EX2 R21, R18 ;  /* 0x0000001200157308 */ /* 0x000f220000000800 */
[----:B-1----:R-:W-:Y:S01]  /*5190*/  FADD.FTZ R4, R4, R17 ;  /* 0x0000001104047221 */ /* 0x002fe20000010000 */
[----:B------:R-:W-:Y:S06]  /*51a0*/  STS [R6+0x600], R17 ;  /* 0x0006001106007388 */ /* 0x000fec0000000800 */
        /* <DEDUP_REMOVED lines=32> */
[----:B0-----:R-:W-:Y:S01]  /*53b0*/  VIADD R6, R6, 0x2000 ;  /* 0x0000200006067836 */ /* 0x001fe20000000000 */
[----:B------:R-:W-:Y:S06]  /*53c0*/  @!P2 BRA `(.L_x_22567) ;  /* 0xfffffff80070a947 */ /* 0x000fec000383ffff */
.L_x_22566:
[----:B------:R-:W-:Y:S05]  /*53d0*/  BSYNC B1 ;  /* 0x0000000000017941 */ /* 0x000fea0003800000 */
.L_x_22565:
[----:B------:R-:W-:Y:S01]  /*53e0*/  IMAD.IADD R7, R5, 0x1, -R8 ;  /* 0x0000000105077824 */ /* 0x000fe200078e0a08 */
[----:B------:R-:W-:Y:S04]  /*53f0*/  BSSY B1, `(.L_x_22568) ;  /* 0x0000036000017945 */ /* 0x000fe80003800000 */
        /* <DEDUP_REMOVED lines=27> */
[----:B------:R2:W3:Y:S01]  /*55b0*/  MUFU.EX2 R11, R10 ;  /* 0x0000000a000b7308 */ /* 0x0004e20000000800 */
[----:B-1----:R-:W-:Y:S01]  /*55c0*/  FADD.FTZ R4, R4, R7 ;  /* 0x0000000704047221 */ /* 0x002fe20000010000 */
[----:B------:R-:W-:Y:S01]  /*55d0*/  FMUL.FTZ R18, R18, 1.4426950216293334961 ;  /* 0x3fb8aa3b12127820 */ /* 0x000fe20000410000 */
[----:B------:R-:W-:Y:S05]  /*55e0*/  STS [R6+-0x400], R7 ;  /* 0xfffc000706007388 */ /* 0x000fea0000000800 */
[----:B------:R-:W1:Y:S01]  /*55f0*/  MUFU.EX2 R13, R12 ;  /* 0x0000000c000d7308 */ /* 0x000e620000000800 */
[----:B--2---:R-:W-:Y:S01]  /*5600*/  FADD.FTZ R10, -R32, R19 ;  /* 0x00000013200a7221 */ /* 0x004fe20000010100 */
[----:B0-----:R-:W-:Y:S01]  /*5610*/  FADD.FTZ R4, R4, R9 ;  /* 0x0000000904047221 */ /* 0x001fe20000010000 */
[----:B------:R-:W-:Y:S02]  /*5620*/  STS [R6+-0x200], R9 ;  /* 0xfffe000906007388 */ /* 0x000fe40000000800 */
[----:B------:R-:W-:-:S03]  /*5630*/  FMUL.FTZ R10, R10, 1.4426950216293334961 ;  /* 0x3fb8aa3b0a0a7820 */ /* 0x000fc60000410000 */
[----:B------:R-:W0:Y:S01]  /*5640*/  MUFU.EX2 R15, R14 ;  /* 0x0000000e000f7308 */ /* 0x000e220000000800 */
[----:B---3--:R-:W-:Y:S01]  /*5650*/  FADD.FTZ R4, R4, R11 ;  /* 0x0000000b04047221 */ /* 0x008fe20000010000 */
        /* <DEDUP_REMOVED lines=15> */
.L_x_22569:
[----:B------:R-:W-:Y:S05]  /*5750*/  BSYNC B1 ;  /* 0x0000000000017941 */ /* 0x000fea0003800000 */
.L_x_22568:
[----:B------:R-:W-:-:S13]  /*5760*/  ISETP.LT.OR P0, PT, R8, R5, P0 ;  /* 0x000000050800720c */ /* 0x000fda0000701670 */
        /* <DEDUP_REMOVED lines=25> */
.L_x_22561:
[----:B------:R-:W-:Y:S05]  /*5900*/  BSYNC B0 ;  /* 0x0000000000007941 */ /* 0x000fea0003800000 */
.L_x_22560:
        /* <DEDUP_REMOVED lines=18> */
[----:B-1----:R-:W1:Y:S01]  /*5a30*/  SHFL.BFLY PT, R8, R9, 0x2, 0x1f ;  /* 0x0c401f0009087f89 */ /* 0x002e6200000e0000 */
        /* <DEDUP_REMOVED lines=32> */
.L_x_22574:
        /* <DEDUP_REMOVED lines=8> */
.L_x_22573:
[----:B------:R-:W-:Y:S05]  /*5cc0*/  BSYNC B1 ;  /* 0x0000000000017941 */ /* 0x000fea0003800000 */
.L_x_22572:
        /* <DEDUP_REMOVED lines=14> */
.L_x_22577:
[----:B------:R-:W0:Y:S01]  /*5db0*/  LDS R7, [R4+-0x400] ;  /* 0xfffc000004077984 */ /* 0x000e220000000800 */
[----:B------:R-:W-:-:S03]  /*5dc0*/  VIADD R6, R6, 0x800 ;  /* 0x0000080006067836 */ /* 0x000fc60000000000 */
[----:B------:R-:W1:Y:S02]  /*5dd0*/  LDS R8, [R4+-0x200] ;  /* 0xfffe000004087984 */ /* 0x000e640000000800 */
[----:B------:R-:W-:Y:S02]  /*5de0*/  ISETP.GE.AND P1, PT, R6, R33, PT ;  /* 0x000000210600720c */ /* 0x000fe40003f26270 */
[----:B------:R-:W3:Y:S04]  /*5df0*/  LDS R10, [R4] ;  /* 0x00000000040a7984 */ /* 0x000ee80000000800 */
[----:B------:R-:W4:Y:S04]  /*5e00*/  LDS R12, [R4+0x200] ;  /* 0x00020000040c7984 */ /* 0x000f280000000800 */
[----:B------:R-:W2:Y:S04]  /*5e10*/  LDS R14, [R4+0x400] ;  /* 0x00040000040e7984 */ /* 0x000ea80000000800 */
[----:B------:R-:W2:Y:S04]  /*5e20*/  LDS R16, [R4+0x600] ;  /* 0x0006000004107984 */ /* 0x000ea80000000800 */
[----:B------:R-:W-:Y:S04]  /*5e30*/  LDS R18, [R4+0x800] ;  /* 0x0008000004127984 */ /* 0x000fe80000000800 */
[----:B------:R-:W2:Y:S04]  /*5e40*/  LDS R19, [R4+0xa00] ;  /* 0x000a000004137984 */ /* 0x000ea80000000800 */
[----:B------:R-:W2:Y:S04]  /*5e50*/  LDS R20, [R4+0xc00] ;  /* 0x000c000004147984 */ /* 0x000ea80000000800 */
[----:B------:R-:W2:Y:S04]  /*5e60*/  LDS R22, [R4+0xe00] ;  /* 0x000e000004167984 */ /* 0x000ea80000000800 */
[----:B------:R-:W2:Y:S01]  /*5e70*/  LDS R24, [R4+0x1000] ;  /* 0x0010000004187984 */ /* 0x000ea20000000800 */
[----:B0-----:R-:W-:-:S03]  /*5e80*/  FMUL.FTZ R7, R31, R7 ;  /* 0x000000071f077220 */ /* 0x001fc60000410000 */
[----:B------:R-:W0:Y:S01]  /*5e90*/  LDS R26, [R4+0x1200] ;  /* 0x00120000041a7984 */ /* 0x000e220000000800 */
[----:B-1----:R-:W-:-:S03]  /*5ea0*/  FMUL.FTZ R9, R31, R8 ;  /* 0x000000081f097220 */ /* 0x002fc60000410000 */
[----:B------:R-:W1:Y:S01]  /*5eb0*/  LDS R27, [R4+0x1400] ;  /* 0x00140000041b7984 */ /* 0x000e620000000800 */
[----:B---3--:R-:W-:-:S03]  /*5ec0*/  FMUL.FTZ R11, R31, R10 ;  /* 0x0000000a1f0b7220 */ /* 0x008fc60000410000 */
[----:B------:R-:W3:Y:S01]  /*5ed0*/  LDS R28, [R4+0x1600] ;  /* 0x00160000041c7984 */ /* 0x000ee20000000800 */
[----:B----4-:R-:W-:-:S03]  /*5ee0*/  FMUL.FTZ R13, R31, R12 ;  /* 0x0000000c1f0d7220 */ /* 0x010fc60000410000 */
[----:B------:R-:W4:Y:S01]  /*5ef0*/  LDS R29, [R4+0x1800] ;  /* 0x00180000041d7984 */ /* 0x000f220000000800 */
[----:B--2---:R-:W-:-:S03]  /*5f00*/  FMUL.FTZ R15, R31, R14 ;  /* 0x0000000e1f0f7220 */ /* 0x004fc60000410000 */
[----:B------:R-:W2:Y:S01]  /*5f10*/  LDS R30, [R4+0x1a00] ;  /* 0x001a0000041e7984 */ /* 0x000ea20000000800 */
        /* <DEDUP_REMOVED lines=15> */
[----:B---3--:R-:W-:-:S03]  /*6010*/  FMUL.FTZ R11, R31, R28 ;  /* 0x0000001c1f0b7220 */ /* 0x008fc60000410000 */
[----:B------:R-:W-:Y:S01]  /*6020*/  STS [R4+0xa00], R19 ;  /* 0x000a001304007388 */ /* 0x000fe20000000800 */
[----:B----4-:R-:W-:-:S03]  /*6030*/  FMUL.FTZ R29, R31, R29 ;  /* 0x0000001d1f1d7220 */ /* 0x010fc60000410000 */
[----:B------:R-:W-:Y:S01]  /*6040*/  STS [R4+0xc00], R21 ;  /* 0x000c001504007388 */ /* 0x000fe20000000800 */
[----:B--2---:R-:W-:-:S03]  /*6050*/  FMUL.FTZ R13, R31, R30 ;  /* 0x0000001e1f0d7220 */ /* 0x004fc60000410000 */
        /* <DEDUP_REMOVED lines=9> */
.L_x_22576:
[----:B------:R-:W-:Y:S05]  /*60f0*/  BSYNC B1 ;  /* 0x0000000000017941 */ /* 0x000fea0003800000 */
.L_x_22575:
        /* <DEDUP_REMOVED lines=31> */
.L_x_22579:
[----:B------:R-:W-:Y:S05]  /*62f0*/  BSYNC B1 ;  /* 0x0000000000017941 */ /* 0x000fea0003800000 */
.L_x_22578:
[----:B------:R-:W-:-:S13]  /*6300*/  ISETP.LT.OR P0, PT, R6, R5, P0 ;  /* 0x000000050600720c */ /* 0x000fda0000701670 */
        /* <DEDUP_REMOVED lines=13> */
.L_x_22571:
[----:B------:R-:W-:Y:S05]  /*63e0*/  BSYNC B0 ;  /* 0x0000000000007941 */ /* 0x000fea0003800000 */
.L_x_22570:
        /* <DEDUP_REMOVED lines=10> */
[----:B------:R-:W-:-:S02]  /*6490*/  CS2R R86, SRZ ;  /* 0x0000000000567805 */ /* 0x000fc4000001ff00 */
[----:B------:R-:W-:Y:S02]  /*64a0*/  CS2R R84, SRZ ;  /* 0x0000000000547805 */ /* 0x000fe4000001ff00 */
[----:B------:R-:W-:Y:S01]  /*64b0*/  CS2R R82, SRZ ;  /* 0x0000000000527805 */ /* 0x000fe2000001ff00 */
[----:B------:R-:W-:Y:S06]  /*64c0*/  BRA `(.L_x_22582) ;  /* 0x0000003000ec7947 */ /* 0x000fec0003800000 */
.L_x_22581:
[----:B------:R-:W3:Y:S01]  /*64d0*/  S2UR UR4, SR_CTAID.Y ;  /* 0x00000000000479c3 */ /* 0x000ee20000002600 */
[----:B-1----:R-:W-:Y:S01]  /*64e0*/  SHF.R.S32.HI R5, RZ, 0x1f, R81 ;  /* 0x0000001fff057819 */ /* 0x002fe20000011451 */
[----:B------:R-:W-:Y:S01]  /*64f0*/  ULDC UR6, c[0x0][0x260] ;  /* 0x0000980000067ab9 */ /* 0x000fe20000000800 */
[----:B------:R-:W-:Y:S01]  /*6500*/  IADD3 R118, -R81, -0x1, R2 ;  /* 0xffffffff51767810 */ /* 0x000fe20007ffe102 */
[----:B------:R-:W-:Y:S01]  /*6510*/  IMAD R76, R0, UR6, RZ ;  /* 0x00000006004c7c24 */ /* 0x000fe2000f8e02ff */
[----:B------:R-:W-:Y:S02]  /*6520*/  CS2R R94, SRZ ;  /* 0x00000000005e7805 */ /* 0x000fe4000001ff00 */
[----:B------:R-:W-:Y:S02]  /*6530*/  CS2R R96, SRZ ;  /* 0x0000000000607805 */ /* 0x000fe4000001ff00 */
[----:B------:R-:W-:Y:S01]  /*6540*/  CS2R R92, SRZ ;  /* 0x00000000005c7805 */ /* 0x000fe2000001ff00 */
[----:B------:R-:W3:Y:S01]  /*6550*/  LDC R4, c[0x0][0x248] ;  /* 0x00009200ff047b82 */ /* 0x000ee20000000800 */
[----:B------:R-:W-:-:S02]  /*6560*/  CS2R R90, SRZ ;  /* 0x00000000005a7805 */ /* 0x000fc4000001ff00 */
[----:B------:R-:W-:Y:S02]  /*6570*/  CS2R R88, SRZ ;  /* 0x0000000000587805 */ /* 0x000fe4000001ff00 */
[----:B------:R-:W-:Y:S02]  /*6580*/  CS2R R86, SRZ ;  /* 0x0000000000567805 */ /* 0x000fe4000001ff00 */
[----:B------:R-:W-:Y:S02]  /*6590*/  CS2R R84, SRZ ;  /* 0x0000000000547805 */ /* 0x000fe4000001ff00 */
[----:B------:R-:W-:Y:S02]  /*65a0*/  CS2R R82, SRZ ;  /* 0x0000000000527805 */ /* 0x000fe4000001ff00 */
[----:B------:R-:W-:Y:S01]  /*65b0*/  MOV R101, R81 ;  /* 0x0000005100657202 */ /* 0x000fe20000000f00 */
[----:B0-----:R-:W0:Y:S01]  /*65c0*/  LDC R7, c[0x0][0x25c] ;  /* 0x00009700ff077b82 */ /* 0x001e220000000800 */
[----:B------:R-:W-:Y:S01]  /*65d0*/  SHF.R.S32.HI R77, RZ, 0x1f, R76 ;  /* 0x0000001fff4d7819 */ /* 0x000fe2000001144c */
[----:B---3--:R-:W-:Y:S01]  /*65e0*/  IMAD R4, R4, UR4, RZ ;  /* 0x0000000404047c24 */ /* 0x008fe2000f8e02ff */
[----:B------:R-:W-:-:S04]  /*65f0*/  ULDC.64 UR4, c[0x0][0x238] ;  /* 0x00008e0000047ab9 */ /* 0x000fc80000000a00 */
[----:B------:R-:W-:Y:S02]  /*6600*/  IADD3 R99, P0, R81, R4, RZ ;  /* 0x0000000451637210 */ /* 0x000fe40007f1e0ff */
[----:B0-----:R-:W-:Y:S02]  /*6610*/  SHF.R.S32.HI R0, RZ, 0x1f, R7 ;  /* 0x0000001fff007819 */ /* 0x001fe40000011407 */
[----:B------:R-:W-:Y:S02]  /*6620*/  LEA.HI.X.SX32 R4, R4, R5, 0x1, P0 ;  /* 0x0000000504047211 */ /* 0x000fe400000f0eff */
[C---:B------:R-:W-:Y:S01]  /*6630*/  LEA R98, P0, R99.reuse, UR4, 0x2 ;  /* 0x0000000463627c11 */ /* 0x040fe2000f8010ff */
[----:B------:R-:W-:Y:S02]  /*6640*/  UMOV UR4, 0x400 ;  /* 0x0000040000047882 */ /* 0x000fe40000000000 */
[----:B------:R-:W-:Y:S01]  /*6650*/  UIADD3 UR4, UR4, 0x220, URZ ;  /* 0x0000022004047890 */ /* 0x000fe2000fffe03f */
[----:B------:R-:W-:Y:S01]  /*6660*/  LEA.HI.X R99, R99, UR5, R4, 0x2, P0 ;  /* 0x0000000563637c11 */ /* 0x000fe200080f1404 */
[----:B------:R-:W0:Y:S01]  /*6670*/  S2UR UR5, SR_CgaCtaId ;  /* 0x00000000000579c3 */ /* 0x000e220000008800 */
[----:B------:R-:W-:-:S04]  /*6680*/  LEA.HI R4, R3, R3, RZ, 0x1 ;  /* 0x0000000303047211 */ /* 0x000fc800078f08ff */
[C---:B------:R-:W-:Y:S01]  /*6690*/  LOP3.LUT R6, R4.reuse, 0xfffffffe, RZ, 0xc0, !PT ;  /* 0xfffffffe04067812 */ /* 0x040fe200078ec0ff */
[----:B------:R-:W-:-:S04]  /*66a0*/  IMAD.SHL.U32 R4, R4, 0x8, RZ ;  /* 0x0000000804047824 */ /* 0x000fc800078e00ff */
[----:B------:R-:W-:Y:S01]  /*66b0*/  IMAD.IADD R6, R3, 0x1, -R6 ;  /* 0x0000000103067824 */ /* 0x000fe200078e0a06 */
[----:B------:R-:W-:-:S03]  /*66c0*/  LOP3.LUT R5, R4, 0xfffffff0, RZ, 0xc0, !PT ;  /* 0xfffffff004057812 */ /* 0x000fc600078ec0ff */
[----:B------:R-:W-:Y:S02]  /*66d0*/  IMAD R103, R81, 0x2, R6 ;  /* 0x0000000251677824 */ /* 0x000fe400078e0206 */
[----:B------:R-:W-:-:S04]  /*66e0*/  IMAD.SHL.U32 R6, R6, 0x8, RZ ;  /* 0x0000000806067824 */ /* 0x000fc800078e00ff */
[----:B------:R-:W-:Y:S02]  /*66f0*/  IMAD.IADD R100, R6, 0x1, R5 ;  /* 0x0000000106647824 */ /* 0x000fe400078e0205 */
[----:B------:R-:W-:Y:S01]  /*6700*/  IMAD R102, R81, 0x10, R6 ;  /* 0x0000001051667824 */ /* 0x000fe200078e0206 */
[----:B0-----:R-:W-:Y:S01]  /*6710*/  ULEA UR4, UR5, UR4, 0x18 ;  /* 0x0000000405047291 */ /* 0x001fe2000f8ec03f */
[C---:B------:R-:W-:Y:S01]  /*6720*/  VIADD R104, R100.reuse, 0x200 ;  /* 0x0000020064687836 */ /* 0x040fe20000000000 */
[C---:B------:R-:W-:Y:S01]  /*6730*/  IADD3 R112, R100.reuse, 0xa00, RZ ;  /* 0x00000a0064707810 */ /* 0x040fe20007ffe0ff */
[C---:B------:R-:W-:Y:S02]  /*6740*/  VIADD R105, R100.reuse, 0x300 ;  /* 0x0000030064697836 */ /* 0x040fe40000000000 */
[C---:B------:R-:W-:Y:S01]  /*6750*/  VIADD R106, R100.reuse, 0x400 ;  /* 0x00000400646a7836 */ /* 0x040fe20000000000 */
[----:B------:R-:W-:Y:S01]  /*6760*/  LEA R103, R103, UR4, 0x5 ;  /* 0x0000000467677c11 */ /* 0x000fe2000f8e28ff */
[----:B------:R-:W-:-:S02]  /*6770*/  VIADD R107, R100, 0x500 ;  /* 0x00000500646b7836 */ /* 0x000fc40000000000 */
[C---:B------:R-:W-:Y:S02]  /*6780*/  VIADD R108, R100.reuse, 0x600 ;  /* 0x00000600646c7836 */ /* 0x040fe40000000000 */
[----:B------:R-:W-:Y:S02]  /*6790*/  VIADD R103, R103, 0x10 ;  /* 0x0000001067677836 */ /* 0x000fe40000000000 */
        /* <DEDUP_REMOVED lines=8> */
.L_x_22615:
[----:B------:R-:W3:Y:S01]  /*6820*/  LDG.E.CONSTANT R5, desc[UR10][R98.64] ;  /* 0x0000000a62057981 */ /* 0x000ee2000c1e9900 */
[----:B------:R-:W0:Y:S03]  /*6830*/  LDC.64 R56, c[0x0][0x228] ;  /* 0x00008a00ff387b82 */ /* 0x000e260000000a00 */
[----:B------:R-:W1:Y:S04]  /*6840*/  LDS.128 R72, [R103+-0x10] ;  /* 0xfffff00067487984 */ /* 0x000e680000000c00 */
[----:B------:R4:W0:Y:S01]  /*6850*/  LDS.128 R68, [R103] ;  /* 0x0000000067447984 */ /* 0x0008220000000c00 */
[----:B---3--:R-:W-:Y:S01]  /*6860*/  SHF.R.S32.HI R4, RZ, 0x1f, R5 ;  /* 0x0000001fff047819 */ /* 0x008fe20000011405 */
        /* <DEDUP_REMOVED lines=14> */
[----:B-----5:R4:W5:Y:S01]  /*6950*/  LDG.E.128.CONSTANT R60, desc[UR10][R78.64+0x200] ;  /* 0x0002000a4e3c7981 */ /* 0x020962000c1e9d00 */
[----:B------:R-:W-:-:S02]  /*6960*/  LEA R4, P4, R5, R56, 0x1 ;  /* 0x0000003805047211 */ /* 0x000fc400078808ff */
[-C--:B------:R-:W-:Y:S01]  /*6970*/  LEA R12, P2, R11, R56.reuse, 0x1 ;  /* 0x000000380b0c7211 */ /* 0x080fe200078408ff */
[----:B------:R4:W5:Y:S01]  /*6980*/  LDG.E.128.CONSTANT R64, desc[UR10][R78.64] ;  /* 0x0000000a4e407981 */ /* 0x000962000c1e9d00 */
[----:B------:R-:W-:Y:S02]  /*6990*/  LEA R16, P0, R7, R56, 0x1 ;  /* 0x0000003807107211 */ /* 0x000fe400078008ff */
[-C--:B------:R-:W-:Y:S02]  /*69a0*/  LEA.HI.X.SX32 R18, R105, R23.reuse, 0x1, P1 ;  /* 0x0000001769127211 */ /* 0x080fe400008f0eff */
[-C--:B------:R-:W-:Y:S02]  /*69b0*/  LEA.HI.X.SX32 R14, R106, R23.reuse, 0x1, P6 ;  /* 0x000000176a0e7211 */ /* 0x080fe400030f0eff */
[----:B------:R-:W-:Y:S02]  /*69c0*/  LEA.HI.X.SX32 R10, R107, R23, 0x1, P5 ;  /* 0x000000176b0a7211 */ /* 0x000fe400028f0eff */
[----:B------:R-:W-:-:S02]  /*69d0*/  LEA.HI.X R5, R5, R57, R20, 0x1, P4 ;  /* 0x0000003905057211 */ /* 0x000fc400020f0c14 */
[-C--:B------:R-:W-:Y:S02]  /*69e0*/  LEA.HI.X R9, R9, R57.reuse, R18, 0x1, P3 ;  /* 0x0000003909097211 */ /* 0x080fe400018f0c12 */
[-C--:B------:R-:W-:Y:S02]  /*69f0*/  LEA.HI.X R13, R11, R57.reuse, R14, 0x1, P2 ;  /* 0x000000390b0d7211 */ /* 0x080fe400010f0c0e */
[----:B------:R-:W-:Y:S02]  /*6a00*/  LEA.HI.X R17, R7, R57, R10, 0x1, P0 ;  /* 0x0000003907117211 */ /* 0x000fe400000f0c0a */
[-C--:B------:R-:W-:Y:S02]  /*6a10*/  IADD3 R19, P6, R108, R6.reuse, RZ ;  /* 0x000000066c137210 */ /* 0x080fe40007fde0ff */
[-C--:B------:R-:W-:Y:S02]  /*6a20*/  IADD3 R11, P4, R110, R6.reuse, RZ ;  /* 0x000000066e0b7210 */ /* 0x080fe40007f9e0ff */
[----:B------:R-:W-:-:S02]  /*6a30*/  IADD3 R7, P3, R111, R6, RZ ;  /* 0x000000066f077210 */ /* 0x000fc40007f7e0ff */
[-C--:B------:R-:W-:Y:S02]  /*6a40*/  LEA.HI.X.SX32 R22, R108, R23.reuse, 0x1, P6 ;  /* 0x000000176c167211 */ /* 0x080fe400030f0eff */
[-C--:B------:R-:W-:Y:S02]  /*6a50*/  LEA R20, P2, R19, R56.reuse, 0x1 ;  /* 0x0000003813147211 */ /* 0x080fe400078408ff */
[-C--:B------:R-:W-:Y:S02]  /*6a60*/  LEA R28, P0, R11, R56.reuse, 0x1 ;  /* 0x000000380b1c7211 */ /* 0x080fe400078008ff */
[----:B--2---:R-:W-:Y:S02]  /*6a70*/  LEA R32, P6, R7, R56, 0x1 ;  /* 0x0000003807207211 */ /* 0x004fe400078c08ff */
[-C--:B------:R-:W-:Y:S02]  /*6a80*/  LEA.HI.X.SX32 R14, R110, R23.reuse, 0x1, P4 ;  /* 0x000000176e0e7211 */ /* 0x080fe400020f0eff */
[----:B------:R-:W-:-:S02]  /*6a90*/  LEA.HI.X.SX32 R10, R111, R23, 0x1, P3 ;  /* 0x000000176f0a7211 */ /* 0x000fc400018f0eff */
[----:B------:R-:W-:Y:S02]  /*6aa0*/  IADD3 R15, P5, R109, R6, RZ ;  /* 0x000000066d0f7210 */ /* 0x000fe40007fbe0ff */
[-C--:B------:R-:W-:Y:S02]  /*6ab0*/  LEA.HI.X R21, R19, R57.reuse, R22, 0x1, P2 ;  /* 0x0000003913157211 */ /* 0x080fe400010f0c16 */
[-C--:B------:R-:W-:Y:S02]  /*6ac0*/  LEA.HI.X R29, R11, R57.reuse, R14, 0x1, P0 ;  /* 0x000000390b1d7211 */ /* 0x080fe400000f0c0e */
[----:B------:R-:W-:Y:S02]  /*6ad0*/  LEA.HI.X R33, R7, R57, R10, 0x1, P6 ;  /* 0x0000003907217211 */ /* 0x000fe400030f0c0a */
[----:B------:R-:W-:Y:S02]  /*6ae0*/  LEA R24, P1, R15, R56, 0x1 ;  /* 0x000000380f187211 */ /* 0x000fe400078208ff */
[----:B------:R-:W-:Y:S01]  /*6af0*/  LEA.HI.X.SX32 R18, R109, R23, 0x1, P5 ;  /* 0x000000176d127211 */ /* 0x000fe200028f0eff */
[----:B------:R-:W5:Y:S01]  /*6b00*/  LDG.E.128.CONSTANT R28, desc[UR10][R28.64] ;  /* 0x0000000a1c1c7981 */ /* 0x000f62000c1e9d00 */
[----:B------:R-:W-:-:S02]  /*6b10*/  IADD3 R11, P2, R112, R6, RZ ;  /* 0x00000006700b7210 */ /* 0x000fc40007f5e0ff */
[----:B------:R-:W-:Y:S01]  /*6b20*/  IADD3 R7, P3, R113, R6, RZ ;  /* 0x0000000671077210 */ /* 0x000fe20007f7e0ff */
[----:B------:R-:W5:Y:S01]  /*6b30*/  LDG.E.128.CONSTANT R32, desc[UR10][R32.64] ;  /* 0x0000000a20207981 */ /* 0x000f62000c1e9d00 */
[----:B------:R-:W-:Y:S02]  /*6b40*/  LEA.HI.X R25, R15, R57, R18, 0x1, P1 ;  /* 0x000000390f197211 */ /* 0x000fe400008f0c12 */
[-C--:B------:R-:W-:Y:S02]  /*6b50*/  LEA R36, P4, R11, R56.reuse, 0x1 ;  /* 0x000000380b247211 */ /* 0x080fe400078808ff */
        /* <DEDUP_REMOVED lines=8> */
[----:B------:R-:W-:Y:S01]  /*6be0*/  LEA.HI.X R41, R7, R57, R22, 0x1, P5 ;  /* 0x0000003907297211 */ /* 0x000fe200028f0c16 */
[----:B------:R-:W5:Y:S01]  /*6bf0*/  LDG.E.128.CONSTANT R24, desc[UR10][R24.64] ;  /* 0x0000000a18187981 */ /* 0x000f62000c1e9d00 */
[----:B------:R-:W-:-:S02]  /*6c00*/  LEA R44, P6, R18, R56, 0x1 ;  /* 0x00000038122c7211 */ /* 0x000fc400078c08ff */
[-C--:B------:R-:W-:Y:S01]  /*6c10*/  LEA R48, P5, R14, R56.reuse, 0x1 ;  /* 0x000000380e307211 */ /* 0x080fe200078a08ff */
[----:B------:R-:W5:Y:S01]  /*6c20*/  LDG.E.128.CONSTANT R36, desc[UR10][R36.64] ;  /* 0x0000000a24247981 */ /* 0x000f62000c1e9d00 */
[-C--:B------:R-:W-:Y:S02]  /*6c30*/  LEA R52, P4, R10, R56.reuse, 0x1 ;  /* 0x000000380a347211 */ /* 0x080fe400078808ff */
[-C--:B------:R-:W-:Y:S01]  /*6c40*/  LEA.HI.X.SX32 R19, R114, R23.reuse, 0x1, P1 ;  /* 0x0000001772137211 */ /* 0x080fe200008f0eff */
[----:B------:R-:W5:Y:S01]  /*6c50*/  LDG.E.128.CONSTANT R40, desc[UR10][R40.64] ;  /* 0x0000000a28287981 */ /* 0x000f62000c1e9d00 */
[-C--:B------:R-:W-:Y:S02]  /*6c60*/  LEA.HI.X.SX32 R15, R115, R23.reuse, 0x1, P0 ;  /* 0x00000017730f7211 */ /* 0x080fe400000f0eff */
[----:B------:R-:W-:Y:S02]  /*6c70*/  LEA.HI.X.SX32 R11, R116, R23, 0x1, P3 ;  /* 0x00000017740b7211 */ /* 0x000fe400018f0eff */
[----:B------:R-:W-:-:S02]  /*6c80*/  LEA R56, P1, R6, R56, 0x1 ;  /* 0x0000003806387211 */ /* 0x000fc400078208ff */
[----:B------:R-:W-:Y:S02]  /*6c90*/  LEA.HI.X.SX32 R7, R117, R23, 0x1, P2 ;  /* 0x0000001775077211 */ /* 0x000fe400010f0eff */
[-C--:B------:R-:W-:Y:S01]  /*6ca0*/  LEA.HI.X R45, R18, R57.reuse, R19, 0x1, P6 ;  /* 0x00000039122d7211 */ /* 0x080fe200030f0c13 */
[----:B------:R-:W5:Y:S01]  /*6cb0*/  LDG.E.128.CONSTANT R20, desc[UR10][R20.64] ;  /* 0x0000000a14147981 */ /* 0x000f62000c1e9d00 */
[-C--:B------:R-:W-:Y:S02]  /*6cc0*/  LEA.HI.X R49, R14, R57.reuse, R15, 0x1, P5 ;  /* 0x000000390e317211 */ /* 0x080fe400028f0c0f */
[-C--:B------:R-:W-:Y:S01]  /*6cd0*/  LEA.HI.X R53, R10, R57.reuse, R11, 0x1, P4 ;  /* 0x000000390a357211 */ /* 0x080fe200020f0c0b */
[----:B------:R-:W5:Y:S01]  /*6ce0*/  LDG.E.128.CONSTANT R12, desc[UR10][R12.64] ;  /* 0x0000000a0c0c7981 */ /* 0x000f62000c1e9d00 */
[----:B------:R-:W-:-:S03]  /*6cf0*/  LEA.HI.X R57, R6, R57, R7, 0x1, P1 ;  /* 0x0000003906397211 */ /* 0x000fc600008f0c07 */
[----:B------:R-:W5:Y:S04]  /*6d00*/  LDG.E.128.CONSTANT R4, desc[UR10][R4.64] ;  /* 0x0000000a04047981 */ /* 0x000f68000c1e9d00 */
[----:B------:R-:W5:Y:S04]  /*6d10*/  LDG.E.128.CONSTANT R8, desc[UR10][R8.64] ;  /* 0x0000000a08087981 */ /* 0x000f68000c1e9d00 */
[----:B------:R-:W5:Y:S04]  /*6d20*/  LDG.E.128.CONSTANT R16, desc[UR10][R16.64] ;  /* 0x0000000a10107981 */ /* 0x000f68000c1e9d00 */
[----:B------:R-:W5:Y:S04]  /*6d30*/  LDG.E.128.CONSTANT R44, desc[UR10][R44.64] ;  /* 0x0000000a2c2c7981 */ /* 0x000f68000c1e9d00 */
[----:B------:R-:W5:Y:S04]  /*6d40*/  LDG.E.128.CONSTANT R48, desc[UR10][R48.64] ;  /* 0x0000000a30307981 */ /* 0x000f68000c1e9d00 */
[----:B------:R-:W5:Y:S04]  /*6d50*/  LDG.E.128.CONSTANT R52, desc[UR10][R52.64] ;  /* 0x0000000a34347981 */ /* 0x000f68000c1e9d00 */
[----:B------:R-:W5:Y:S01]  /*6d60*/  LDG.E.128.CONSTANT R56, desc[UR10][R56.64] ;  /* 0x0000000a38387981 */ /* 0x000f62000c1e9d00 */
[----:B------:R-:W-:-:S02]  /*6d70*/  ISETP.NE.AND P0, PT, R118, RZ, PT ;  /* 0x000000ff7600720c */ /* 0x000fc40003f05270 */
[----:B-1----:R-:W-:Y:S01]  /*6d80*/  F2FP.F16.F32.PACK_AB R74, R75, R74 ;  /* 0x0000004a4b4a723e */ /* 0x002fe200000000ff */
[----:B------:R-:W-:Y:S01]  /*6d90*/  BSSY B1, `(.L_x_22583) ;  /* 0x0000023000017945 */ /* 0x000fe20003800000 */
[----:B------:R-:W-:-:S03]  /*6da0*/  F2FP.F16.F32.PACK_AB R119, R73, R72 ;  /* 0x000000484977723e */ /* 0x000fc600000000ff */
[----:B------:R-:W-:-:S06]  /*6db0*/  IMAD.MOV.U32 R72, RZ, RZ, R74 ;  /* 0x000000ffff487224 */ /* 0x000fcc00078e004a */
[----:B----4-:R-:W-:Y:S05]  /*6dc0*/  @P0 BRA `(.L_x_22584) ;  /* 0x00000000007c0947 */ /* 0x010fea0003800000 */
[C---:B------:R-:W-:Y:S01]  /*6dd0*/  VIADD R78, R102.reuse, 0x2 ;  /* 0x00000002664e7836 */ /* 0x040fe20000000000 */
[----:B-----5:R-:W-:Y:S01]  /*6de0*/  PRMT R73, R65, 0x7632, R73 ;  /* 0x0000763241497816 */ /* 0x020fe20000000049 */
[C---:B------:R-:W-:Y:S02]  /*6df0*/  VIADD R74, R102.reuse, 0x4 ;  /* 0x00000004664a7836 */ /* 0x040fe40000000000 */
[----:B------:R-:W-:Y:S01]  /*6e00*/  VIADD R120, R102, 0x3 ;  /* 0x0000000366787836 */ /* 0x000fe20000000000 */
[-C--:B------:R-:W-:Y:S01]  /*6e10*/  ISETP.GE.AND P1, PT, R78, R153.reuse, PT ;  /* 0x000000994e00720c */ /* 0x080fe20003f26270 */
[----:B------:R-:W-:Y:S01]  /*6e20*/  VIADD R78, R102, 0x5 ;  /* 0x00000005664e7836 */ /* 0x000fe20000000000 */
[-C--:B------:R-:W-:Y:S01]  /*6e30*/  ISETP.GE.AND P6, PT, R74, R153.reuse, PT ;  /* 0x000000994a00720c */ /* 0x080fe20003fc6270 */
[----:B------:R-:W-:Y:S01]  /*6e40*/  VIADD R74, R102, 0x1 ;  /* 0x00000001664a7836 */ /* 0x000fe20000000000 */
[----:B------:R-:W-:Y:S01]  /*6e50*/  ISETP.GE.AND P4, PT, R120, R153, PT ;  /* 0x000000997800720c */ /* 0x000fe20003f86270 */
[C---:B------:R-:W-:Y:S01]  /*6e60*/  VIADD R122, R102.reuse, 0x7 ;  /* 0x00000007667a7836 */ /* 0x040fe20000000000 */
[----:B------:R-:W-:-:S02]  /*6e70*/  IADD3 R120, R102, 0x6, RZ ;  /* 0x0000000666787810 */ /* 0x000fc40007ffe0ff */
[----:B------:R-:W-:Y:S02]  /*6e80*/  SEL R75, R65, RZ, !P1 ;  /* 0x000000ff414b7207 */ /* 0x000fe40004800000 */
        /* <DEDUP_REMOVED lines=19> */
.L_x_22584:
[----:B------:R-:W-:Y:S05]  /*6fc0*/  BSYNC B1 ;  /* 0x0000000000017941 */ /* 0x000fea0003800000 */
.L_x_22583:
[----:B-----5:R-:W-:Y:S02]  /*6fd0*/  HMUL2 R73, R72, R65 ;  /* 0x0000004148497232 */ /* 0x020fe40000000000 */
[----:B------:R-:W-:Y:S01]  /*6fe0*/  IMAD.MOV.U32 R65, RZ, RZ, R119 ;  /* 0x000000ffff417224 */ /* 0x000fe200078e0077 */
[----:B------:R-:W-:Y:S01]  /*6ff0*/  BSSY B1, `(.L_x_22585) ;  /* 0x0000023000017945 */ /* 0x000fe20003800000 */
[----:B------:R-:W-:-:S04]  /*7000*/  F2FP.F16.F32.PACK_AB R74, R69, R68 ;  /* 0x00000044454a723e */ /* 0x000fc800000000ff */
[----:B------:R-:W-:Y:S01]  /*7010*/  HFMA2.MMA R73, R65, R64, R73 ;  /* 0x0000004041497235 */ /* 0x000fe20000000049 */
[----:B------:R-:W-:Y:S10]  /*7020*/  @P0 BRA `(.L_x_22586) ;  /* 0x00000000007c0947 */ /* 0x000ff40003800000 */
[C---:B------:R-:W-:Y:S02]  /*7030*/  VIADD R64, R102.reuse, 0x4 ;  /* 0x0000000466407836 */ /* 0x040fe40000000000 */
[C---:B------:R-:W-:Y:S02]  /*7040*/  VIADD R68, R102.reuse, 0x2 ;  /* 0x0000000266447836 */ /* 0x040fe40000000000 */
        /* <DEDUP_REMOVED lines=10> */
[-C--:B------:R-:W-:Y:S02]  /*70f0*/  ISETP.GE.AND P3, PT, R68, R153.reuse, PT ;  /* 0x000000994400720c */ /* 0x080fe40003f66270 */
[----:B------:R-:W-:Y:S02]  /*7100*/  PRMT R64, R61, 0x7632, R64 ;  /* 0x000076323d407816 */ /* 0x000fe40000000040 */
[----:B------:R-:W-:Y:S02]  /*7110*/  SEL R79, R62, RZ, !P6 ;  /* 0x000000ff3e4f7207 */ /* 0x000fe40007000000 */
[-C--:B------:R-:W-:Y:S02]  /*7120*/  ISETP.GE.AND P5, PT, R78, R153.reuse, PT ;  /* 0x000000994e00720c */ /* 0x080fe40003fa6270 */
[-C--:B------:R-:W-:Y:S02]  /*7130*/  ISETP.GE.AND P2, PT, R120, R153.reuse, PT ;  /* 0x000000997800720c */ /* 0x080fe40003f46270 */
[----:B------:R-:W-:-:S02]  /*7140*/  ISETP.GE.AND P6, PT, R102, R153, PT ;  /* 0x000000996600720c */ /* 0x000fc40003fc6270 */
[----:B------:R-:W-:Y:S02]  /*7150*/  PRMT R62, R62, 0x7632, R62 ;  /* 0x000076323e3e7816 */ /* 0x000fe4000000003e */
[C---:B------:R-:W-:Y:S02]  /*7160*/  PRMT R68, R63.reuse, 0x7632, R68 ;  /* 0x000076323f447816 */ /* 0x040fe40000000044 */
        /* <DEDUP_REMOVED lines=11> */
.L_x_22586:
[----:B------:R-:W-:Y:S05]  /*7220*/  BSYNC B1 ;  /* 0x0000000000017941 */ /* 0x000fea0003800000 */
.L_x_22585:
[----:B------:R-:W-:Y:S01]  /*7230*/  HMUL2 R64, R72, R61 ;  /* 0x0000003d48407232 */ /* 0x000fe20000000000 */
[----:B------:R-:W-:Y:S01]  /*7240*/  F2FP.F16.F32.PACK_AB R70, R71, R70 ;  /* 0x000000464746723e */ /* 0x000fe200000000ff */
[----:B------:R-:W-:Y:S01]  /*7250*/  IMAD.MOV.U32 R61, RZ, RZ, R74 ;  /* 0x000000ffff3d7224 */ /* 0x000fe200078e004a */
[----:B------:R-:W-:Y:S03]  /*7260*/  BSSY B1, `(.L_x_22587) ;  /* 0x0000026000017945 */ /* 0x000fe60003800000 */
[----:B------:R-:W-:Y:S01]  /*7270*/  HFMA2.MMA R64, R65, R60, R64 ;  /* 0x0000003c41407235 */ /* 0x000fe20000000040 */
[----:B------:R-:W-:Y:S01]  /*7280*/  MOV R60, R70 ;  /* 0x00000046003c7202 */ /* 0x000fe20000000f00 */
[----:B------:R-:W-:-:S04]  /*7290*/  HFMA2 R73, R61, R66, R73 ;  /* 0x000000423d497231 */ /* 0x000fc80000000049 */
[----:B------:R-:W-:Y:S02]  /*72a0*/  HFMA2 R73, R60, R67, R73 ;  /* 0x000000433c497231 */ /* 0x000fe40000000049 */
        /* <DEDUP_REMOVED lines=33> */
.L_x_22588:
[----:B------:R-:W-:Y:S05]  /*74c0*/  BSYNC B1 ;  /* 0x0000000000017941 */ /* 0x000fea0003800000 */
.L_x_22587:
[----:B------:R-:W-:Y:S01]  /*74d0*/  HMUL2 R5, R72, R5 ;  /* 0x0000000548057232 */ /* 0x000fe20000000000 */
[----:B------:R-:W-:Y:S01]  /*74e0*/  BSSY B1, `(.L_x_22589) ;  /* 0x0000025000017945 */ /* 0x000fe20003800000 */
[----:B------:R-:W-:-:S04]  /*74f0*/  HFMA2 R64, R60, R63, R64 ;  /* 0x0000003f3c407231 */ /* 0x000fc80000000040 */
[----:B------:R-:W-:Y:S01]  /*7500*/  HFMA2.MMA R5, R65, R4, R5 ;  /* 0x0000000441057235 */ /* 0x000fe20000000005 */
[--C-:B------:R-:W-:Y:S02]  /*7510*/  HADD2.F32 R4, -RZ, R73.reuse.H0_H0 ;  /* 0x20000049ff047230 */ /* 0x100fe40000004100 */
[----:B------:R-:W-:Y:S01]  /*7520*/  HADD2.F32 R73, -RZ, R73.H1_H1 ;  /* 0x30000049ff497230 */ /* 0x000fe20000004100 */
[----:B------:R-:W-:Y:S07]  /*7530*/  @P0 BRA `(.L_x_22590) ;  /* 0x00000000007c0947 */ /* 0x000fee0003800000 */
[C---:B------:R-:W-:Y:S01]  /*7540*/  VIADD R62, R102.reuse, 0x4 ;  /* 0x00000004663e7836 */ /* 0x040fe20000000000 */
[----:B------:R-:W-:Y:S01]  /*7550*/  PRMT R63, R11, 0x7632, R63 ;  /* 0x000076320b3f7816 */ /* 0x000fe2000000003f */
        /* <DEDUP_REMOVED lines=9> */
[C---:B------:R-:W-:Y:S02]  /*75f0*/  SEL R67, R9.reuse, RZ, !P1 ;  /* 0x000000ff09437207 */ /* 0x040fe40004800000 */
[-C--:B------:R-:W-:Y:S02]  /*7600*/  ISETP.GE.AND P5, PT, R68, R153.reuse, PT ;  /* 0x000000994400720c */ /* 0x080fe40003fa6270 */
[-C--:B------:R-:W-:Y:S02]  /*7610*/  ISETP.GE.AND P1, PT, R62, R153.reuse, PT ;  /* 0x000000993e00720c */ /* 0x080fe40003f26270 */
[----:B------:R-:W-:Y:S02]  /*7620*/  ISETP.GE.AND P2, PT, R70, R153, PT ;  /* 0x000000994600720c */ /* 0x000fe40003f46270 */
[----:B------:R-:W-:Y:S02]  /*7630*/  PRMT R62, R9, 0x7632, R62 ;  /* 0x00007632093e7816 */ /* 0x000fe4000000003e */
        /* <DEDUP_REMOVED lines=15> */
.L_x_22590:
[----:B------:R-:W-:Y:S05]  /*7730*/  BSYNC B1 ;  /* 0x0000000000017941 */ /* 0x000fea0003800000 */
.L_x_22589:
[----:B------:R-:W-:Y:S01]  /*7740*/  HMUL2 R9, R72, R9 ;  /* 0x0000000948097232 */ /* 0x000fe20000000000 */
[----:B------:R-:W-:Y:S01]  /*7750*/  BSSY B1, `(.L_x_22591) ;  /* 0x0000026000017945 */ /* 0x000fe20003800000 */
[----:B------:R-:W-:Y:S02]  /*7760*/  HFMA2 R6, R61, R6, R5 ;  /* 0x000000063d067231 */ /* 0x000fe40000000005 */
[--C-:B------:R-:W-:Y:S02]  /*7770*/  HADD2.F32 R5, -RZ, R64.reuse.H0_H0 ;  /* 0x20000040ff057230 */ /* 0x100fe40000004100 */
[----:B------:R-:W-:Y:S01]  /*7780*/  FADD.FTZ R4, R4, R73 ;  /* 0x0000004904047221 */ /* 0x000fe20000010000 */
[----:B------:R-:W-:Y:S01]  /*7790*/  HADD2.F32 R64, -RZ, R64.H1_H1 ;  /* 0x30000040ff407230 */ /* 0x000fe20000004100 */
[----:B------:R-:W-:Y:S01]  /*77a0*/  HFMA2.MMA R9, R65, R8, R9 ;  /* 0x0000000841097235 */ /* 0x000fe20000000009 */
[----:B------:R-:W-:Y:S10]  /*77b0*/  @P0 BRA `(.L_x_22592) ;  /* 0x00000000007c0947 */ /* 0x000ff40003800000 */
        /* <DEDUP_REMOVED lines=16> */
[----:B------:R-:W-:Y:S02]  /*78c0*/  SEL R67, R14, RZ, !P6 ;  /* 0x000000ff0e437207 */ /* 0x000fe40007000000 */
[----:B------:R-:W-:Y:S02]  /*78d0*/  PRMT R13, R13, 0x7632, R13 ;  /* 0x000076320d0d7816 */ /* 0x000fe4000000000d */
        /* <DEDUP_REMOVED lines=13> */
.L_x_22592:
[----:B------:R-:W-:Y:S05]  /*79b0*/  BSYNC B1 ;  /* 0x0000000000017941 */ /* 0x000fea0003800000 */
.L_x_22591:
[----:B------:R-:W-:Y:S01]  /*79c0*/  HFMA2 R9, R61, R10, R9 ;  /* 0x0000000a3d097231 */ /* 0x000fe20000000009 */
[C---:B------:R-:W-:Y:S01]  /*79d0*/  HFMA2.MMA R6, R60.reuse, R7, R6 ;  /* 0x000000073c067235 */ /* 0x040fe20000000006 */
[----:B------:R-:W-:Y:S02]  /*79e0*/  HMUL2 R13, R72, R13 ;  /* 0x0000000d480d7232 */ /* 0x000fe40000000000 */
[----:B------:R-:W-:Y:S01]  /*79f0*/  FADD.FTZ R5, R5, R64 ;  /* 0x0000004005057221 */ /* 0x000fe20000010000 */
[----:B------:R-:W-:Y:S01]  /*7a00*/  FADD.FTZ R95, R4, R95 ;  /* 0x0000005f045f7221 */ /* 0x000fe20000010000 */
[----:B------:R-:W-:Y:S01]  /*7a10*/  BSSY B1, `(.L_x_22593) ;  /* 0x0000029000017945 */ /* 0x000fe20003800000 */
[----:B------:R-:W-:Y:S01]  /*7a20*/  HFMA2.MMA R9, R60, R11, R9 ;  /* 0x0000000b3c097235 */ /* 0x000fe20000000009 */
[----:B------:R-:W-:Y:S02]  /*7a30*/  HFMA2 R7, R65, R12, R13 ;  /* 0x0000000c41077231 */ /* 0x000fe4000000000d */
[----:B------:R-:W-:Y:S01]  /*7a40*/  FADD.FTZ R96, R5, R96 ;  /* 0x0000006005607221 */ /* 0x000fe20000010000 */
[----:B------:R-:W-:-:S02]  /*7a50*/  HADD2.F32 R4, -RZ, R6.H0_H0 ;  /* 0x20000006ff047230 */ /* 0x000fc40000004100 */
[----:B------:R-:W-:Y:S02]  /*7a60*/  HFMA2 R7, R61, R14, R7 ;  /* 0x0000000e3d077231 */ /* 0x000fe40000000007 */
[----:B------:R-:W-:Y:S02]  /*7a70*/  HADD2.F32 R5, -RZ, R6.H1_H1 ;  /* 0x30000006ff057230 */ /* 0x000fe40000004100 */
[--C-:B------:R-:W-:Y:S02]  /*7a80*/  HADD2.F32 R6, -RZ, R9.reuse.H0_H0 ;  /* 0x20000009ff067230 */ /* 0x100fe40000004100 */
[----:B------:R-:W-:Y:S01]  /*7a90*/  HADD2.F32 R9, -RZ, R9.H1_H1 ;  /* 0x30000009ff097230 */ /* 0x000fe20000004100 */
[----:B------:R-:W-:Y:S06]  /*7aa0*/  @P0 BRA `(.L_x_22594) ;  /* 0x00000000007c0947 */ /* 0x000fec0003800000 */
[C---:B------:R-:W-:Y:S01]  /*7ab0*/  VIADD R10, R102.reuse, 0x2 ;  /* 0x00000002660a7836 */ /* 0x040fe20000000000 */
[C---:B------:R-:W-:Y:S01]  /*7ac0*/  IADD3 R8, R102.reuse, 0x4, RZ ;  /* 0x0000000466087810 */ /* 0x040fe20007ffe0ff */
        /* <DEDUP_REMOVED lines=13> */
[----:B------:R-:W-:Y:S02]  /*7ba0*/  ISETP.GE.AND P1, PT, R8, R153, PT ;  /* 0x000000990800720c */ /* 0x000fe40003f26270 */
[----:B------:R-:W-:Y:S02]  /*7bb0*/  SEL R13, R18, RZ, !P6 ;  /* 0x000000ff120d7207 */ /* 0x000fe40007000000 */
[----:B------:R-:W-:-:S02]  /*7bc0*/  PRMT R17, R17, 0x7632, R17 ;  /* 0x0000763211117816 */ /* 0x000fc40000000011 */
        /* <DEDUP_REMOVED lines=13> */
.L_x_22594:
[----:B------:R-:W-:Y:S05]  /*7ca0*/  BSYNC B1 ;  /* 0x0000000000017941 */ /* 0x000fea0003800000 */
.L_x_22593:
[----:B------:R-:W-:Y:S01]  /*7cb0*/  HMUL2 R8, R72, R17 ;  /* 0x0000001148087232 */ /* 0x000fe20000000000 */
[----:B------:R-:W-:Y:S01]  /*7cc0*/  BSSY B1, `(.L_x_22595) ;  /* 0x0000025000017945 */ /* 0x000fe20003800000 */
[----:B------:R-:W-:Y:S01]  /*7cd0*/  HFMA2.MMA R7, R60, R15, R7 ;  /* 0x0000000f3c077235 */ /* 0x000fe20000000007 */
[----:B------:R-:W-:Y:S01]  /*7ce0*/  FADD.FTZ R4, R4, R5 ;  /* 0x0000000504047221 */ /* 0x000fe20000010000 */
[----:B------:R-:W-:Y:S01]  /*7cf0*/  FADD.FTZ R9, R6, R9 ;  /* 0x0000000906097221 */ /* 0x000fe20000010000 */
[----:B------:R-:W-:Y:S01]  /*7d00*/  HFMA2 R8, R65, R16, R8 ;  /* 0x0000001041087231 */ /* 0x000fe20000000008 */
[----:B------:R-:W-:Y:S07]  /*7d10*/  @P0 BRA `(.L_x_22596) ;  /* 0x00000000007c0947 */ /* 0x000fee0003800000 */
[----:B------:R-:W-:Y:S01]  /*7d20*/  VIADD R10, R102, 0x2 ;  /* 0x00000002660a7836 */ /* 0x000fe20000000000 */
        /* <DEDUP_REMOVED lines=14> */
[----:B------:R-:W-:Y:S02]  /*7e10*/  SEL R11, R22, RZ, !P6 ;  /* 0x000000ff160b7207 */ /* 0x000fe40007000000 */
[-C--:B------:R-:W-:Y:S02]  /*7e20*/  ISETP.GE.AND P2, PT, R12, R153.reuse, PT ;  /* 0x000000990c00720c */ /* 0x080fe40003f46270 */
        /* <DEDUP_REMOVED lines=14> */
.L_x_22596:
[----:B------:R-:W-:Y:S05]  /*7f10*/  BSYNC B1 ;  /* 0x0000000000017941 */ /* 0x000fea0003800000 */
.L_x_22595:
[----:B------:R-:W-:Y:S01]  /*7f20*/  HMUL2 R10, R72, R21 ;  /* 0x00000015480a7232 */ /* 0x000fe20000000000 */
[----:B------:R-:W-:Y:S01]  /*7f30*/  BSSY B1, `(.L_x_22597) ;  /* 0x0000027000017945 */ /* 0x000fe20003800000 */
[----:B------:R-:W-:Y:S01]  /*7f40*/  FADD.FTZ R97, R4, R97 ;  /* 0x0000006104617221 */ /* 0x000fe20000010000 */
[----:B------:R-:W-:Y:S01]  /*7f50*/  HFMA2.MMA R8, R61, R18, R8 ;  /* 0x000000123d087235 */ /* 0x000fe20000000008 */
[--C-:B------:R-:W-:Y:S02]  /*7f60*/  HADD2.F32 R4, -RZ, R7.reuse.H0_H0 ;  /* 0x20000007ff047230 */ /* 0x100fe40000004100 */
[----:B------:R-:W-:Y:S01]  /*7f70*/  FADD.FTZ R94, R9, R94 ;  /* 0x0000005e095e7221 */ /* 0x000fe20000010000 */
[----:B------:R-:W-:Y:S02]  /*7f80*/  HFMA2 R11, R65, R20, R10 ;  /* 0x00000014410b7231 */ /* 0x000fe4000000000a */
[----:B------:R-:W-:Y:S01]  /*7f90*/  HADD2.F32 R7, -RZ, R7.H1_H1 ;  /* 0x30000007ff077230 */ /* 0x000fe20000004100 */
[----:B------:R-:W-:Y:S06]  /*7fa0*/  @P0 BRA `(.L_x_22598) ;  /* 0x00000000007c0947 */ /* 0x000fec0003800000 */
[C---:B------:R-:W-:Y:S01]  /*7fb0*/  IADD3 R10, R102.reuse, 0x2, RZ ;  /* 0x00000002660a7810 */ /* 0x040fe20007ffe0ff */
        /* <DEDUP_REMOVED lines=30> */
.L_x_22598:
[----:B------:R-:W-:Y:S05]  /*81a0*/  BSYNC B1 ;  /* 0x0000000000017941 */ /* 0x000fea0003800000 */
.L_x_22597:
[----:B------:R-:W-:Y:S01]  /*81b0*/  HMUL2 R12, R72, R25 ;  /* 0x00000019480c7232 */ /* 0x000fe20000000000 */
[----:B------:R-:W-:Y:S01]  /*81c0*/  BSSY B1, `(.L_x_22599) ;  /* 0x0000025000017945 */ /* 0x000fe20003800000 */
[----:B------:R-:W-:Y:S01]  /*81d0*/  HFMA2.MMA R8, R60, R19, R8 ;  /* 0x000000133c087235 */ /* 0x000fe20000000008 */
[----:B------:R-:W-:Y:S01]  /*81e0*/  FADD.FTZ R4, R4, R7 ;  /* 0x0000000704047221 */ /* 0x000fe20000010000 */
[----:B------:R-:W-:Y:S02]  /*81f0*/  HFMA2 R11, R61, R22, R11 ;  /* 0x000000163d0b7231 */ /* 0x000fe4000000000b */
[----:B------:R-:W-:Y:S01]  /*8200*/  HFMA2.MMA R13, R65, R24, R12 ;  /* 0x00000018410d7235 */ /* 0x000fe2000000000c */
[----:B------:R-:W-:Y:S10]  /*8210*/  @P0 BRA `(.L_x_22600) ;  /* 0x00000000007c0947 */ /* 0x000ff40003800000 */
[C---:B------:R-:W-:Y:S01]  /*8220*/  VIADD R10, R102.reuse, 0x2 ;  /* 0x00000002660a7836 */ /* 0x040fe20000000000 */
[----:B------:R-:W-:Y:S01]  /*8230*/  PRMT R9, R31, 0x7632, R9 ;  /* 0x000076321f097816 */ /* 0x000fe20000000009 */
[----:B------:R-:W-:Y:S01]  /*8240*/  VIADD R6, R102, 0x4 ;  /* 0x0000000466067836 */ /* 0x000fe20000000000 */
[----:B------:R-:W-:Y:S01]  /*8250*/  PRMT R5, R28, 0x7632, R5 ;  /* 0x000076321c057816 */ /* 0x000fe20000000005 */
        /* <DEDUP_REMOVED lines=10> */
[C---:B------:R-:W-:Y:S02]  /*8300*/  SEL R6, R29.reuse, RZ, !P1 ;  /* 0x000000ff1d067207 */ /* 0x040fe40004800000 */
[----:B------:R-:W-:Y:S02]  /*8310*/  SEL R7, R30, RZ, !P6 ;  /* 0x000000ff1e077207 */ /* 0x000fe40007000000 */
[-C--:B------:R-:W-:Y:S02]  /*8320*/  ISETP.GE.AND P2, PT, R12, R153.reuse, PT ;  /* 0x000000990c00720c */ /* 0x080fe40003f46270 */
        /* <DEDUP_REMOVED lines=14> */
.L_x_22600:
[----:B------:R-:W-:Y:S05]  /*8410*/  BSYNC B1 ;  /* 0x0000000000017941 */ /* 0x000fea0003800000 */
.L_x_22599:
[----:B------:R-:W-:Y:S01]  /*8420*/  HMUL2 R14, R72, R29 ;  /* 0x0000001d480e7232 */ /* 0x000fe20000000000 */
[----:B------:R-:W-:Y:S01]  /*8430*/  BSSY B1, `(.L_x_22601) ;  /* 0x0000027000017945 */ /* 0x000fe20003800000 */
[----:B------:R-:W-:Y:S01]  /*8440*/  HFMA2.MMA R13, R61, R26, R13 ;  /* 0x0000001a3d0d7235 */ /* 0x000fe2000000000d */
[----:B------:R-:W-:Y:S01]  /*8450*/  FADD.FTZ R93, R4, R93 ;  /* 0x0000005d045d7221 */ /* 0x000fe20000010000 */
[----:B------:R-:W-:Y:S02]  /*8460*/  HFMA2 R11, R60, R23, R11 ;  /* 0x000000173c0b7231 */ /* 0x000fe4000000000b */
[----:B------:R-:W-:Y:S02]  /*8470*/  HADD2.F32 R4, -RZ, R8.H0_H0 ;  /* 0x20000008ff047230 */ /* 0x000fe40000004100 */
[----:B------:R-:W-:Y:S02]  /*8480*/  HFMA2 R15, R65, R28, R14 ;  /* 0x0000001c410f7231 */ /* 0x000fe4000000000e */
[----:B------:R-:W-:Y:S01]  /*8490*/  HADD2.F32 R5, -RZ, R8.H1_H1 ;  /* 0x30000008ff057230 */ /* 0x000fe20000004100 */
[----:B------:R-:W-:Y:S06]  /*84a0*/  @P0 BRA `(.L_x_22602) ;  /* 0x00000000007c0947 */ /* 0x000fec0003800000 */
        /* <DEDUP_REMOVED lines=31> */
.L_x_22602:
[----:B------:R-:W-:Y:S05]  /*86a0*/  BSYNC B1 ;  /* 0x0000000000017941 */ /* 0x000fea0003800000 */
.L_x_22601:
[----:B------:R-:W-:Y:S01]  /*86b0*/  HMUL2 R16, R72, R33 ;  /* 0x0000002148107232 */ /* 0x000fe20000000000 */
[----:B------:R-:W-:Y:S01]  /*86c0*/  HFMA2.MMA R13, R60, R27, R13 ;  /* 0x0000001b3c0d7235 */ /* 0x000fe2000000000d */
[----:B------:R-:W-:Y:S02]  /*86d0*/  HFMA2 R30, R61, R30, R15 ;  /* 0x0000001e3d1e7231 */ /* 0x000fe4000000000f */
[----:B------:R-:W-:Y:S01]  /*86e0*/  FADD.FTZ R5, R4, R5 ;  /* 0x0000000504057221 */ /* 0x000fe20000010000 */
[--C-:B------:R-:W-:Y:S01]  /*86f0*/  HADD2.F32 R4, -RZ, R11.reuse.H0_H0 ;  /* 0x2000000bff047230 */ /* 0x100fe20000004100 */
[----:B------:R-:W-:Y:S01]  /*8700*/  BSSY B1, `(.L_x_22603) ;  /* 0x000002d000017945 */ /* 0x000fe20003800000 */
[----:B------:R-:W-:Y:S01]  /*8710*/  HFMA2.MMA R17, R65, R32, R16 ;  /* 0x0000002041117235 */ /* 0x000fe20000000010 */
[----:B------:R-:W-:Y:S02]  /*8720*/  HFMA2 R30, R60, R31, R30 ;  /* 0x0000001f3c1e7231 */ /* 0x000fe4000000001e */
[----:B------:R-:W-:-:S02]  /*8730*/  HADD2.F32 R11, -RZ, R11.H1_H1 ;  /* 0x3000000bff0b7230 */ /* 0x000fc40000004100 */
[----:B------:R-:W-:Y:S01]  /*8740*/  FADD.FTZ R92, R5, R92 ;  /* 0x0000005c055c7221 */ /* 0x000fe20000010000 */
[--C-:B------:R-:W-:Y:S02]  /*8750*/  HADD2.F32 R6, -RZ, R13.reuse.H0_H0 ;  /* 0x2000000dff067230 */ /* 0x100fe40000004100 */
[----:B------:R-:W-:Y:S01]  /*8760*/  HADD2.F32 R13, -RZ, R13.H1_H1 ;  /* 0x3000000dff0d7230 */ /* 0x000fe20000004100 */
[----:B------:R-:W-:Y:S01]  /*8770*/  HFMA2.MMA R17, R61, R34, R17 ;  /* 0x000000223d117235 */ /* 0x000fe20000000011 */
[--C-:B------:R-:W-:Y:S02]  /*8780*/  HADD2.F32 R5, -RZ, R30.reuse.H0_H0 ;  /* 0x2000001eff057230 */ /* 0x100fe40000004100 */
[----:B------:R-:W-:Y:S01]  /*8790*/  FADD.FTZ R4, R4, R11 ;  /* 0x0000000b04047221 */ /* 0x000fe20000010000 */
[----:B------:R-:W-:Y:S02]  /*87a0*/  HADD2.F32 R30, -RZ, R30.H1_H1 ;  /* 0x3000001eff1e7230 */ /* 0x000fe40000004100 */
[----:B------:R-:W-:-:S04]  /*87b0*/  FADD.FTZ R13, R6, R13 ;  /* 0x0000000d060d7221 */ /* 0x000fc80000010000 */
[----:B------:R-:W-:Y:S01]  /*87c0*/  HFMA2 R17, R60, R35, R17 ;  /* 0x000000233c117231 */ /* 0x000fe20000000011 */
        /* <DEDUP_REMOVED lines=8> */
[C---:B------:R-:W-:Y:S01]  /*8850*/  VIADD R10, R102.reuse, 0x6 ;  /* 0x00000006660a7836 */ /* 0x040fe20000000000 */
[----:B------:R-:W-:Y:S02]  /*8860*/  IADD3 R8, R102, 0x5, RZ ;  /* 0x0000000566087810 */ /* 0x000fe40007ffe0ff */
        /* <DEDUP_REMOVED lines=22> */
.L_x_22604:
[----:B------:R-:W-:Y:S05]  /*89d0*/  BSYNC B1 ;  /* 0x0000000000017941 */ /* 0x000fea0003800000 */
.L_x_22603:
[----:B------:R-:W-:Y:S02]  /*89e0*/  HMUL2 R18, R72, R37 ;  /* 0x0000002548127232 */ /* 0x000fe40000000000 */
[--C-:B------:R-:W-:Y:S01]  /*89f0*/  HADD2.F32 R6, -RZ, R17.reuse.H0_H0 ;  /* 0x20000011ff067230 */ /* 0x100fe20000004100 */
[----:B------:R-:W-:Y:S01]  /*8a00*/  BSSY B1, `(.L_x_22605) ;  /* 0x0000028000017945 */ /* 0x000fe20003800000 */
[----:B------:R-:W-:Y:S02]  /*8a10*/  HADD2.F32 R17, -RZ, R17.H1_H1 ;  /* 0x30000011ff117230 */ /* 0x000fe40000004100 */
[----:B------:R-:W-:Y:S01]  /*8a20*/  FADD.FTZ R91, R4, R91 ;  /* 0x0000005b045b7221 */ /* 0x000fe20000010000 */
[----:B------:R-:W-:Y:S01]  /*8a30*/  FADD.FTZ R90, R13, R90 ;  /* 0x0000005a0d5a7221 */ /* 0x000fe20000010000 */
[----:B------:R-:W-:Y:S01]  /*8a40*/  HFMA2.MMA R19, R65, R36, R18 ;  /* 0x0000002441137235 */ /* 0x000fe20000000012 */
[----:B------:R-:W-:Y:S01]  /*8a50*/  FADD.FTZ R30, R5, R30 ;  /* 0x0000001e051e7221 */ /* 0x000fe20000010000 */
[----:B------:R-:W-:-:S08]  /*8a60*/  FADD.FTZ R17, R6, R17 ;  /* 0x0000001106117221 */ /* 0x000fd00000010000 */
        /* <DEDUP_REMOVED lines=33> */
.L_x_22606:
[----:B------:R-:W-:Y:S05]  /*8c80*/  BSYNC B1 ;  /* 0x0000000000017941 */ /* 0x000fea0003800000 */
.L_x_22605:
[----:B------:R-:W-:Y:S01]  /*8c90*/  HMUL2 R20, R72, R41 ;  /* 0x0000002948147232 */ /* 0x000fe20000000000 */
[----:B------:R-:W-:Y:S01]  /*8ca0*/  BSSY B1, `(.L_x_22607) ;  /* 0x0000025000017945 */ /* 0x000fe20003800000 */
[----:B------:R-:W-:Y:S01]  /*8cb0*/  HFMA2.MMA R19, R60, R39, R19 ;  /* 0x000000273c137235 */ /* 0x000fe20000000013 */
[----:B------:R-:W-:Y:S01]  /*8cc0*/  FADD.FTZ R89, R30, R89 ;  /* 0x000000591e597221 */ /* 0x000fe20000010000 */
[----:B------:R-:W-:Y:S01]  /*8cd0*/  FADD.FTZ R88, R17, R88 ;  /* 0x0000005811587221 */ /* 0x000fe20000010000 */
[----:B------:R-:W-:Y:S01]  /*8ce0*/  HFMA2 R21, R65, R40, R20 ;  /* 0x0000002841157231 */ /* 0x000fe20000000014 */
[----:B------:R-:W-:Y:S07]  /*8cf0*/  @P0 BRA `(.L_x_22608) ;  /* 0x00000000007c0947 */ /* 0x000fee0003800000 */
        /* <DEDUP_REMOVED lines=31> */
.L_x_22608:
[----:B------:R-:W-:Y:S05]  /*8ef0*/  BSYNC B1 ;  /* 0x0000000000017941 */ /* 0x000fea0003800000 */
.L_x_22607:
[----:B------:R-:W-:Y:S01]  /*8f00*/  BSSY B1, `(.L_x_22609) ;  /* 0x0000022000017945 */ /* 0x000fe20003800000 */
[----:B------:R-:W-:-:S03]  /*8f10*/  HMUL2 R22, R72, R45 ;  /* 0x0000002d48167232 */ /* 0x000fc60000000000 */
[----:B------:R-:W-:Y:S05]  /*8f20*/  @P0 BRA `(.L_x_22610) ;  /* 0x00000000007c0947 */ /* 0x000fea0003800000 */
        /* <DEDUP_REMOVED lines=11> */
[-C--:B------:R-:W-:Y:S02]  /*8fe0*/  ISETP.GE.AND P3, PT, R6, R153.reuse, PT ;  /* 0x000000990600720c */ /* 0x080fe40003f66270 */
        /* <DEDUP_REMOVED lines=19> */
.L_x_22610:
[----:B------:R-:W-:Y:S05]  /*9120*/  BSYNC B1 ;  /* 0x0000000000017941 */ /* 0x000fea0003800000 */
.L_x_22609:
[----:B------:R-:W-:Y:S01]  /*9130*/  BSSY B1, `(.L_x_22611) ;  /* 0x0000022000017945 */ /* 0x000fe20003800000 */
[----:B------:R-:W-:-:S03]  /*9140*/  HFMA2.MMA R24, R72, R49, -RZ ;  /* 0x0000003148187235 */ /* 0x000fc600001000ff */
[----:B------:R-:W-:Y:S08]  /*9150*/  @P0 BRA `(.L_x_22612) ;  /* 0x00000000007c0947 */ /* 0x000ff00003800000 */
        /* <DEDUP_REMOVED lines=31> */
.L_x_22612:
[----:B------:R-:W-:Y:S05]  /*9350*/  BSYNC B1 ;  /* 0x0000000000017941 */ /* 0x000fea0003800000 */
.L_x_22611:
[----:B------:R-:W-:Y:S01]  /*9360*/  HMUL2 R26, R72, R53 ;  /* 0x00000035481a7232 */ /* 0x000fe20000000000 */
[----:B------:R-:W-:Y:S01]  /*9370*/  HFMA2.MMA R25, R65, R48, R24 ;  /* 0x0000003041197235 */ /* 0x000fe20000000018 */
[C---:B------:R-:W-:Y:S01]  /*9380*/  HFMA2 R23, R65.reuse, R44, R22 ;  /* 0x0000002c41177231 */ /* 0x040fe20000000016 */
[----:B------:R-:W-:Y:S01]  /*9390*/  HFMA2.MMA R30, R61, R42, R21 ;  /* 0x0000002a3d1e7235 */ /* 0x000fe20000000015 */
[----:B------:R-:W-:Y:S02]  /*93a0*/  HFMA2 R27, R65, R52, R26 ;  /* 0x00000034411b7231 */ /* 0x000fe4000000001a */
[----:B------:R-:W-:Y:S02]  /*93b0*/  HADD2.F32 R4, -RZ, R19.H0_H0 ;  /* 0x20000013ff047230 */ /* 0x000fe40000004100 */
[----:B------:R-:W-:Y:S02]  /*93c0*/  HFMA2 R23, R61, R46, R23 ;  /* 0x0000002e3d177231 */ /* 0x000fe40000000017 */
[----:B------:R-:W-:-:S02]  /*93d0*/  HADD2.F32 R19, -RZ, R19.H1_H1 ;  /* 0x30000013ff137230 */ /* 0x000fc40000004100 */
[----:B------:R-:W-:Y:S01]  /*93e0*/  HFMA2 R27, R61, R54, R27 ;  /* 0x000000363d1b7231 */ /* 0x000fe2000000001b */
[----:B------:R-:W-:Y:S01]  /*93f0*/  HFMA2.MMA R25, R61, R50, R25 ;  /* 0x000000323d197235 */ /* 0x000fe20000000019 */
[----:B------:R-:W-:Y:S01]  /*9400*/  BSSY B1, `(.L_x_22613) ;  /* 0x0000037000017945 */ /* 0x000fe20003800000 */
[C---:B------:R-:W-:Y:S01]  /*9410*/  HFMA2.MMA R30, R60.reuse, R43, R30 ;  /* 0x0000002b3c1e7235 */ /* 0x040fe2000000001e */
[----:B------:R-:W-:Y:S01]  /*9420*/  FADD.FTZ R4, R4, R19 ;  /* 0x0000001304047221 */ /* 0x000fe20000010000 */
[C---:B------:R-:W-:Y:S02]  /*9430*/  HFMA2.MMA R23, R60.reuse, R47, R23 ;  /* 0x0000002f3c177235 */ /* 0x040fe40000000017 */
[----:B------:R-:W-:Y:S01]  /*9440*/  HFMA2.MMA R27, R60, R55, R27 ;  /* 0x000000373c1b7235 */ /* 0x000fe2000000001b */
[----:B------:R-:W-:-:S03]  /*9450*/  FADD.FTZ R87, R4, R87 ;  /* 0x0000005704577221 */ /* 0x000fc60000010000 */
[----:B------:R-:W-:Y:S02]  /*9460*/  HFMA2 R25, R60, R51, R25 ;  /* 0x000000333c197231 */ /* 0x000fe40000000019 */
[--C-:B------:R-:W-:Y:S02]  /*9470*/  HADD2.F32 R5, -RZ, R30.reuse.H0_H0 ;  /* 0x2000001eff057230 */ /* 0x100fe40000004100 */
[--C-:B------:R-:W-:Y:S02]  /*9480*/  HADD2.F32 R6, -RZ, R23.reuse.H0_H0 ;  /* 0x20000017ff067230 */ /* 0x100fe40000004100 */
        /* <DEDUP_REMOVED lines=32> */
[----:B------:R-:W-:-:S02]  /*9690*/  PRMT R56, R56, 0x7632, R56 ;  /* 0x0000763238387816 */ /* 0x000fc40000000038 */
        /* <DEDUP_REMOVED lines=13> */
.L_x_22614:
[----:B------:R-:W-:Y:S05]  /*9770*/  BSYNC B1 ;  /* 0x0000000000017941 */ /* 0x000fea0003800000 */
.L_x_22613:
[----:B------:R-:W-:Y:S02]  /*9780*/  HMUL2 R28, R72, R57 ;  /* 0x00000039481c7232 */ /* 0x000fe40000000000 */
[----:B------:R-:W-:Y:S01]  /*9790*/  VIADD R101, R101, 0x4 ;  /* 0x0000000465657836 */ /* 0x000fe20000000000 */
[----:B------:R-:W-:Y:S01]  /*97a0*/  IADD3 R98, P1, R98, 0x10, RZ ;  /* 0x0000001062627810 */ /* 0x000fe20007f3e0ff */
[----:B------:R-:W-:Y:S02]  /*97b0*/  VIADD R118, R118, 0xfffffffc ;  /* 0xfffffffc76767836 */ /* 0x000fe40000000000 */
[----:B------:R-:W-:Y:S02]  /*97c0*/  HFMA2 R29, R65, R56, R28 ;  /* 0x00000038411d7231 */ /* 0x000fe4000000001c */
[----:B------:R-:W-:Y:S01]  /*97d0*/  VIADD R102, R102, 0x40 ;  /* 0x0000004066667836 */ /* 0x000fe20000000000 */
[----:B------:R-:W-:Y:S01]  /*97e0*/  ISETP.GE.AND P0, PT, R101, R2, PT ;  /* 0x000000026500720c */ /* 0x000fe20003f06270 */
[----:B------:R-:W-:-:S02]  /*97f0*/  VIADD R103, R103, 0x100 ;  /* 0x0000010067677836 */ /* 0x000fc40000000000 */
[----:B------:R-:W-:Y:S01]  /*9800*/  IMAD.X R99, RZ, RZ, R99, P1 ;  /* 0x000000ffff637224 */ /* 0x000fe200008e0663 */
[----:B------:R-:W-:-:S10]  /*9810*/  HFMA2.MMA R30, R61, R58, R29 ;  /* 0x0000003a3d1e7235 */ /* 0x000fd4000000001d */
[----:B------:R-:W-:-:S05]  /*9820*/  HFMA2 R30, R60, R59, R30 ;  /* 0x0000003b3c1e7231 */ /* 0x000fca000000001e */
[--C-:B------:R-:W-:Y:S02]  /*9830*/  HADD2.F32 R4, -RZ, R30.reuse.H0_H0 ;  /* 0x2000001eff047230 */ /* 0x100fe40000004100 */
[----:B------:R-:W-:-:S05]  /*9840*/  HADD2.F32 R5, -RZ, R30.H1_H1 ;  /* 0x3000001eff057230 */ /* 0x000fca0000004100 */
[----:B------:R-:W-:-:S04]  /*9850*/  FADD.FTZ R5, R4, R5 ;  /* 0x0000000504057221 */ /* 0x000fc80000010000 */
[----:B------:R-:W-:Y:S01]  /*9860*/  FADD.FTZ R82, R5, R82 ;  /* 0x0000005205527221 */ /* 0x000fe20000010000 */
[----:B------:R-:W-:Y:S06]  /*9870*/  @!P0 BRA `(.L_x_22615) ;  /* 0xffffffcc00e88947 */ /* 0x000fec000383ffff */
.L_x_22582:
[----:B------:R-:W-:Y:S05]  /*9880*/  BSYNC B0 ;  /* 0x0000000000007941 */ /* 0x000fea0003800000 */
.L_x_22580:
[----:B-1----:R-:W1:Y:S01]  /*9890*/  SHFL.BFLY PT, R5, R96, 0x1, 0x1f ;  /* 0x0c201f0060057f89 */ /* 0x002e6200000e0000 */
[----:B------:R-:W3:Y:S01]  /*98a0*/  S2UR UR5, SR_CgaCtaId ;  /* 0x00000000000579c3 */ /* 0x000ee20000008800 */
[----:B------:R-:W-:Y:S01]  /*98b0*/  LEA.HI R28, R3, R3, RZ, 0x1 ;  /* 0x00000003031c7211 */ /* 0x000fe200078f08ff */
[----:B------:R-:W-:Y:S01]  /*98c0*/  UMOV UR4, 0x400 ;  /* 0x0000040000047882 */ /* 0x000fe20000000000 */
[----:B------:R-:W4:Y:S01]  /*98d0*/  SHFL.BFLY PT, R2, R97, 0x1, 0x1f ;  /* 0x0c201f0061027f89 */ /* 0x000f2200000e0000 */
[----:B------:R-:W-:Y:S01]  /*98e0*/  UIADD3 UR4, UR4, 0x220, URZ ;  /* 0x0000022004047890 */ /* 0x000fe2000fffe03f */
[----:B------:R-:W-:Y:S01]  /*98f0*/  SHF.R.S32.HI R28, RZ, 0x1, R28 ;  /* 0x00000001ff1c7819 */ /* 0x000fe2000001141c */
[----:B------:R-:W-:Y:S01]  /*9900*/  BSSY B0, `(.L_x_22616) ;  /* 0x000003e000007945 */ /* 0x000fe20003800000 */
[----:B0-----:R-:W0:Y:S03]  /*9910*/  SHFL.BFLY PT, R7, R94, 0x1, 0x1f ;  /* 0x0c201f005e077f89 */ /* 0x001e2600000e0000 */
[----:B------:R-:W-:Y:S01]  /*9920*/  IMAD R81, R81, 0x100, R28 ;  /* 0x0000010051517824 */ /* 0x000fe200078e021c */
[----:B------:R-:W2:Y:S04]  /*9930*/  SHFL.BFLY PT, R4, R93, 0x1, 0x1f ;  /* 0x0c201f005d047f89 */ /* 0x000ea800000e0000 */
[----:B------:R-:W2:Y:S04]  /*9940*/  SHFL.BFLY PT, R6, R91, 0x1, 0x1f ;  /* 0x0c201f005b067f89 */ /* 0x000ea800000e0000 */
[----:B------:R-:W2:Y:S01]  /*9950*/  SHFL.BFLY PT, R0, R95, 0x1, 0x1f ;  /* 0x0c201f005f007f89 */ /* 0x000ea200000e0000 */
[----:B-1----:R-:W-:-:S03]  /*9960*/  FADD.FTZ R29, R5, R96 ;  /* 0x00000060051d7221 */ /* 0x002fc60000010000 */
[----:B------:R-:W1:Y:S01]  /*9970*/  SHFL.BFLY PT, R9, R92, 0x1, 0x1f ;  /* 0x0c201f005c097f89 */ /* 0x000e6200000e0000 */
[----:B---3--:R-:W-:Y:S01]  /*9980*/  ULEA UR4, UR5, UR4, 0x18 ;  /* 0x0000000405047291 */ /* 0x008fe2000f8ec03f */
[----:B----4-:R-:W-:Y:S02]  /*9990*/  FADD.FTZ R97, R2, R97 ;  /* 0x0000006102617221 */ /* 0x010fe40000010000 */
[----:B------:R-:W3:Y:S01]  /*99a0*/  SHFL.BFLY PT, R11, R90, 0x1, 0x1f ;  /* 0x0c201f005a0b7f89 */ /* 0x000ee200000e0000 */
[----:B0-----:R-:W-:-:S03]  /*99b0*/  FADD.FTZ R94, R7, R94 ;  /* 0x0000005e075e7221 */ /* 0x001fc60000010000 */
[----:B------:R-:W0:Y:S01]  /*99c0*/  SHFL.BFLY PT, R8, R89, 0x1, 0x1f ;  /* 0x0c201f0059087f89 */ /* 0x000e2200000e0000 */
[----:B------:R-:W-:Y:S01]  /*99d0*/  LEA R81, R81, UR4, 0x2 ;  /* 0x0000000451517c11 */ /* 0x000fe2000f8e10ff */
[----:B--2---:R-:W-:Y:S02]  /*99e0*/  FADD.FTZ R93, R4, R93 ;  /* 0x0000005d045d7221 */ /* 0x004fe40000010000 */
[----:B------:R-:W2:Y:S01]  /*99f0*/  SHFL.BFLY PT, R13, R88, 0x1, 0x1f ;  /* 0x0c201f00580d7f89 */ /* 0x000ea200000e0000 */
[----:B------:R-:W-:Y:S01]  /*9a00*/  LOP3.LUT R4, R3, 0x1, RZ, 0xc0, !PT ;  /* 0x0000000103047812 */ /* 0x000fe200078ec0ff */
[----:B------:R-:W-:Y:S02]  /*9a10*/  FADD.FTZ R91, R6, R91 ;  /* 0x0000005b065b7221 */ /* 0x000fe40000010000 */
[----:B------:R-:W4:Y:S01]  /*9a20*/  SHFL.BFLY PT, R10, R87, 0x1, 0x1f ;  /* 0x0c201f00570a7f89 */ /* 0x000f2200000e0000 */
[----:B------:R-:W-:Y:S01]  /*9a30*/  ISETP.NE.AND P2, PT, R4, RZ, PT ;  /* 0x000000ff0400720c */ /* 0x000fe20003f45270 */
[C---:B------:R-:W-:Y:S01]  /*9a40*/  VIADD R6, R80.reuse, 0x1f ;  /* 0x0000001f50067836 */ /* 0x040fe20000000000 */
[----:B------:R-:W-:Y:S01]  /*9a50*/  LOP3.LUT R4, R80, 0xffffffc0, RZ, 0xc0, !PT ;  /* 0xffffffc050047812 */ /* 0x000fe200078ec0ff */
[----:B------:R-:W4:Y:S01]  /*9a60*/  SHFL.BFLY PT, R15, R86, 0x1, 0x1f ;  /* 0x0c201f00560f7f89 */ /* 0x000f2200000e0000 */
[----:B------:R-:W-:Y:S01]  /*9a70*/  FADD.FTZ R0, R0, R95 ;  /* 0x0000005f00007221 */ /* 0x000fe20000010000 */
[----:B------:R-:W-:-:S02]  /*9a80*/  ISETP.GT.OR P0, PT, R80, 0x3f, P2 ;  /* 0x0000003f5000780c */ /* 0x000fc40001704670 */
[----:B------:R-:W4:Y:S01]  /*9a90*/  SHFL.BFLY PT, R12, R85, 0x1, 0x1f ;  /* 0x0c201f00550c7f89 */ /* 0x000f2200000e0000 */
[----:B------:R-:W-:Y:S01]  /*9aa0*/  ISETP.NE.OR P5, PT, R4, 0x40, P2 ;  /* 0x000000400400780c */ /* 0x000fe200017a5670 */
[----:B-1----:R-:W-:Y:S01]  /*9ab0*/  FADD.FTZ R92, R9, R92 ;  /* 0x0000005c095c7221 */ /* 0x002fe20000010000 */
[----:B------:R-:W-:Y:S01]  /*9ac0*/  ISETP.GT.U32.AND P3, PT, R6, 0x3e, PT ;  /* 0x0000003e0600780c */ /* 0x000fe20003f64070 */
[----:B------:R-:W1:Y:S01]  /*9ad0*/  SHFL.BFLY PT, R5, R84, 0x1, 0x1f ;  /* 0x0c201f0054057f89 */ /* 0x000e6200000e0000 */
[C---:B------:R-:W-:Y:S01]  /*9ae0*/  LOP3.LUT R6, R80.reuse, 0xffffffe0, RZ, 0xc0, !PT ;  /* 0xffffffe050067812 */ /* 0x040fe200078ec0ff */
[----:B---3--:R-:W-:Y:S01]  /*9af0*/  FADD.FTZ R90, R11, R90 ;  /* 0x0000005a0b5a7221 */ /* 0x008fe20000010000 */
[----:B------:R-:W-:Y:S01]  /*9b00*/  ISETP.GT.OR P1, PT, R80, 0x1f, P2 ;  /* 0x0000001f5000780c */ /* 0x000fe20001724670 */
[----:B------:R-:W3:Y:S01]  /*9b10*/  SHFL.BFLY PT, R2, R83, 0x1, 0x1f ;  /* 0x0c201f0053027f89 */ /* 0x000ee200000e0000 */
[----:B0-----:R-:W-:Y:S01]  /*9b20*/  FADD.FTZ R89, R8, R89 ;  /* 0x0000005908597221 */ /* 0x001fe20000010000 */
[----:B------:R-:W-:-:S02]  /*9b30*/  ISETP.NE.OR P4, PT, R6, 0x20, P2 ;  /* 0x000000200600780c */ /* 0x000fc40001785670 */
[----:B------:R-:W0:Y:S01]  /*9b40*/  SHFL.BFLY PT, R7, R82, 0x1, 0x1f ;  /* 0x0c201f0052077f89 */ /* 0x000e2200000e0000 */
[----:B--2---:R-:W-:Y:S01]  /*9b50*/  FADD.FTZ R88, R13, R88 ;  /* 0x000000580d587221 */ /* 0x004fe20000010000 */
[----:B------:R-:W-:Y:S01]  /*9b60*/  BAR.SYNC.DEFER_BLOCKING 0x0 ;  /* 0x0000000000007b1d */ /* 0x000fe20000010000 */
[----:B----4-:R-:W-:Y:S01]  /*9b70*/  FADD.FTZ R87, R10, R87 ;  /* 0x000000570a577221 */ /* 0x010fe20000010000 */
[----:B------:R-:W-:Y:S01]  /*9b80*/  FADD.FTZ R86, R15, R86 ;  /* 0x000000560f567221 */ /* 0x000fe20000010000 */
[----:B------:R-:W-:Y:S01]  /*9b90*/  FADD.FTZ R85, R12, R85 ;  /* 0x000000550c557221 */ /* 0x000fe20000010000 */
[----:B-1----:R-:W-:Y:S01]  /*9ba0*/  FADD.FTZ R84, R5, R84 ;  /* 0x0000005405547221 */ /* 0x002fe20000010000 */
        /* <DEDUP_REMOVED lines=19> */
.L_x_22617:
[----:B------:R-:W-:Y:S05]  /*9ce0*/  BSYNC B0 ;  /* 0x0000000000007941 */ /* 0x000fea0003800000 */
.L_x_22616:
        /* <DEDUP_REMOVED lines=35> */
.L_x_22619:
[----:B------:R-:W-:Y:S05]  /*9f20*/  BSYNC B0 ;  /* 0x0000000000007941 */ /* 0x000fea0003800000 */
.L_x_22618:
        /* <DEDUP_REMOVED lines=19> */
.L_x_22621:
[----:B------:R-:W-:Y:S05]  /*a060*/  BSYNC B0 ;  /* 0x0000000000007941 */ /* 0x000fea0003800000 */
.L_x_22620:
        /* <DEDUP_REMOVED lines=36> */
.L_x_22623:
[----:B------:R-:W-:Y:S05]  /*a2b0*/  BSYNC B0 ;  /* 0x0000000000007941 */ /* 0x000fea0003800000 */
.L_x_22622:
        /* <DEDUP_REMOVED lines=23> */
[C---:B------:R-:W-:Y:S01]  /*a430*/  IADD3 R7, R28.reuse, 0x30, RZ ;  /* 0x000000301c077810 */ /* 0x040fe20007ffe0ff */
[C---:B------:R-:W-:Y:S01]  /*a440*/  VIADD R15, R28.reuse, 0x70 ;  /* 0x000000701c0f7836 */ /* 0x040fe20000000000 */
[C---:B------:R-:W-:Y:S01]  /*a450*/  IADD3 R5, P1, R3.reuse, UR4, RZ ;  /* 0x0000000403057c10 */ /* 0x040fe2000ff3e0ff */
[C---:B------:R-:W-:Y:S01]  /*a460*/  VIADD R19, R28.reuse, 0x90 ;  /* 0x000000901c137836 */ /* 0x040fe20000000000 */
[C---:B------:R-:W-:Y:S01]  /*a470*/  LEA.HI.X.SX32 R10, R28.reuse, UR7, 0x1, P0 ;  /* 0x000000071c0a7c11 */ /* 0x040fe200080f0eff */
[----:B------:R-:W-:Y:S01]  /*a480*/  VIADD R25, R28, 0xc0 ;  /* 0x000000c01c197836 */ /* 0x000fe20000000000 */
[----:B------:R-:W-:-:S02]  /*a490*/  LEA.HI.X.SX32 R8, R3, UR7, 0x1, P1 ;  /* 0x0000000703087c11 */ /* 0x000fc400088f0eff */
[----:B------:R-:W-:Y:S02]  /*a4a0*/  LEA R2, P0, R9, UR8, 0x1 ;  /* 0x0000000809027c11 */ /* 0x000fe4000f8008ff */
[----:B------:R-:W-:Y:S02]  /*a4b0*/  LEA R4, P1, R5, UR8, 0x1 ;  /* 0x0000000805047c11 */ /* 0x000fe4000f8208ff */
        /* <DEDUP_REMOVED lines=43> */
[C---:B------:R-:W-:Y:S02]  /*a770*/  LEA R22, P0, R26.reuse, UR8, 0x1 ;  /* 0x000000081a167c11 */ /* 0x040fe4000f8008ff */
[----:B------:R-:W-:Y:S02]  /*a780*/  IADD3 R27, P2, R25, UR4, RZ ;  /* 0x00000004191b7c10 */ /* 0x000fe4000ff5e0ff */
[----:B------:R-:W-:Y:S02]  /*a790*/  LEA.HI.X.SX32 R31, R23, UR7, 0x1, P1 ;  /* 0x00000007171f7c11 */ /* 0x000fe400088f0eff */
[----:B------:R-:W-:-:S02]  /*a7a0*/  LEA.HI.X R23, R26, UR9, R33, 0x1, P0 ;  /* 0x000000091a177c11 */ /* 0x000fc400080f0c21 */
[----:B------:R-:W-:Y:S02]  /*a7b0*/  LEA.HI.X.SX32 R32, R25, UR7, 0x1, P2 ;  /* 0x0000000719207c11 */ /* 0x000fe400090f0eff */
[C---:B------:R-:W-:Y:S02]  /*a7c0*/  LEA R26, P0, R27.reuse, UR8, 0x1 ;  /* 0x000000081b1a7c11 */ /* 0x040fe4000f8008ff */
[----:B------:R-:W-:Y:S02]  /*a7d0*/  LEA R24, P1, R30, UR8, 0x1 ;  /* 0x000000081e187c11 */ /* 0x000fe4000f8208ff */
[----:B------:R-:W-:Y:S02]  /*a7e0*/  LEA.HI.X R27, R27, UR9, R32, 0x1, P0 ;  /* 0x000000091b1b7c11 */ /* 0x000fe400080f0c20 */
[----:B------:R-:W-:Y:S02]  /*a7f0*/  IADD3 R32, R28, 0xf0, RZ ;  /* 0x000000f01c207810 */ /* 0x000fe40007ffe0ff */
[----:B01----:R-:W-:-:S02]  /*a800*/  F2FP.F16.F32.PACK_AB R0, R29, R0 ;  /* 0x000000001d00723e */ /* 0x003fc400000000ff */
[----:B------:R-:W-:Y:S02]  /*a810*/  IADD3 R33, P2, R32, UR4, RZ ;  /* 0x0000000420217c10 */ /* 0x000fe4000ff5e0ff */
[----:B------:R-:W-:Y:S01]  /*a820*/  LEA.HI.X R25, R30, UR9, R31, 0x1, P1 ;  /* 0x000000091e197c11 */ /* 0x000fe200088f0c1f */
[----:B------:R-:W-:Y:S01]  /*a830*/  VIADD R30, R28, 0xd0 ;  /* 0x000000d01c1e7836 */ /* 0x000fe20000000000 */
[----:B------:R-:W-:Y:S01]  /*a840*/  LEA.HI.X.SX32 R34, R32, UR7, 0x1, P2 ;  /* 0x0000000720227c11 */ /* 0x000fe200090f0eff */
[----:B------:R-:W-:Y:S01]  /*a850*/  VIADD R31, R28, 0xe0 ;  /* 0x000000e01c1f7836 */ /* 0x000fe20000000000 */
[C---:B------:R-:W-:Y:S01]  /*a860*/  LEA R32, P2, R33.reuse, UR8, 0x1 ;  /* 0x0000000821207c11 */ /* 0x040fe2000f8408ff */
[----:B------:R0:W-:Y:S01]  /*a870*/  STG.E.U16 desc[UR10][R2.64], R0 ;  /* 0x0000000002007986 */ /* 0x0001e2000c10150a */
[----:B------:R-:W-:Y:S02]  /*a880*/  F2FP.F16.F32.PACK_AB R94, R94, R97 ;  /* 0x000000615e5e723e */ /* 0x000fe400000000ff */
[----:B------:R-:W-:-:S02]  /*a890*/  LEA.HI.X R33, R33, UR9, R34, 0x1, P2 ;  /* 0x0000000921217c11 */ /* 0x000fc400090f0c22 */
[----:B------:R-:W-:Y:S02]  /*a8a0*/  PRMT R34, R0, 0x7632, R34 ;  /* 0x0000763200227816 */ /* 0x000fe40000000022 */
[----:B------:R-:W-:Y:S02]  /*a8b0*/  F2FP.F16.F32.PACK_AB R92, R92, R93 ;  /* 0x0000005d5c5c723e */ /* 0x000fe400000000ff */
[----:B------:R-:W-:Y:S01]  /*a8c0*/  F2FP.F16.F32.PACK_AB R90, R90, R91 ;  /* 0x0000005b5a5a723e */ /* 0x000fe200000000ff */
[----:B------:R1:W-:Y:S01]  /*a8d0*/  STG.E.U16 desc[UR10][R4.64], R34 ;  /* 0x0000002204007986 */ /* 0x0003e2000c10150a */
[----:B------:R-:W-:Y:S02]  /*a8e0*/  IADD3 R37, P0, R30, UR4, RZ ;  /* 0x000000041e257c10 */ /* 0x000fe4000ff1e0ff */
[----:B0-----:R-:W-:Y:S01]  /*a8f0*/  PRMT R3, R94, 0x7632, R3 ;  /* 0x000076325e037816 */ /* 0x001fe20000000003 */
[----:B------:R-:W-:Y:S01]  /*a900*/  STG.E.U16 desc[UR10][R6.64], R94 ;  /* 0x0000005e06007986 */ /* 0x000fe2000c10150a */
[----:B------:R-:W-:-:S02]  /*a910*/  IADD3 R35, P1, R31, UR4, RZ ;  /* 0x000000041f237c10 */ /* 0x000fc4000ff3e0ff */
[----:B------:R-:W-:Y:S01]  /*a920*/  F2FP.F16.F32.PACK_AB R88, R88, R89 ;  /* 0x000000595858723e */ /* 0x000fe200000000ff */
[----:B------:R-:W-:Y:S01]  /*a930*/  STG.E.U16 desc[UR10][R8.64], R3 ;  /* 0x0000000308007986 */ /* 0x000fe2000c10150a */
[----:B------:R-:W-:Y:S02]  /*a940*/  PRMT R0, R90, 0x7632, R0 ;  /* 0x000076325a007816 */ /* 0x000fe40000000000 */
[----:B------:R-:W-:Y:S01]  /*a950*/  F2FP.F16.F32.PACK_AB R86, R86, R87 ;  /* 0x000000575656723e */ /* 0x000fe200000000ff */
[----:B------:R-:W-:Y:S01]  /*a960*/  STG.E.U16 desc[UR10][R10.64], R92 ;  /* 0x0000005c0a007986 */ /* 0x000fe2000c10150a */
[----:B-1----:R-:W-:Y:S02]  /*a970*/  PRMT R5, R92, 0x7632, R5 ;  /* 0x000076325c057816 */ /* 0x002fe40000000005 */
[----:B------:R-:W-:Y:S02]  /*a980*/  LEA.HI.X.SX32 R38, R30, UR7, 0x1, P0 ;  /* 0x000000071e267c11 */ /* 0x000fe400080f0eff */
[----:B------:R-:W-:Y:S01]  /*a990*/  LEA.HI.X.SX32 R36, R31, UR7, 0x1, P1 ;  /* 0x000000071f247c11 */ /* 0x000fe200088f0eff */
[----:B------:R0:W-:Y:S01]  /*a9a0*/  STG.E.U16 desc[UR10][R12.64], R5 ;  /* 0x000000050c007986 */ /* 0x0001e2000c10150a */
[----:B------:R-:W-:-:S02]  /*a9b0*/  LEA R28, P0, R37, UR8, 0x1 ;  /* 0x00000008251c7c11 */ /* 0x000fc4000f8008ff */
[----:B------:R-:W-:Y:S01]  /*a9c0*/  PRMT R2, R88, 0x7632, R2 ;  /* 0x0000763258027816 */ /* 0x000fe20000000002 */
[----:B------:R1:W-:Y:S01]  /*a9d0*/  STG.E.U16 desc[UR10][R14.64], R90 ;  /* 0x0000005a0e007986 */ /* 0x0003e2000c10150a */
[----:B------:R-:W-:Y:S02]  /*a9e0*/  F2FP.F16.F32.PACK_AB R84, R84, R85 ;  /* 0x000000555454723e */ /* 0x000fe400000000ff */
[----:B------:R-:W-:Y:S01]  /*a9f0*/  LEA R30, P1, R35, UR8, 0x1 ;  /* 0x00000008231e7c11 */ /* 0x000fe2000f8208ff */
[----:B------:R2:W-:Y:S01]  /*aa00*/  STG.E.U16 desc[UR10][R16.64], R0 ;  /* 0x0000000010007986 */ /* 0x0005e2000c10150a */
[----:B------:R-:W-:Y:S02]  /*aa10*/  F2FP.F16.F32.PACK_AB R82, R82, R83 ;  /* 0x000000535252723e */ /* 0x000fe400000000ff */
[----:B------:R-:W-:Y:S01]  /*aa20*/  LEA.HI.X R29, R37, UR9, R38, 0x1, P0 ;  /* 0x00000009251d7c11 */ /* 0x000fe200080f0c26 */
[----:B------:R-:W-:Y:S01]  /*aa30*/  STG.E.U16 desc[UR10][R18.64], R88 ;  /* 0x0000005812007986 */ /* 0x000fe2000c10150a */
[----:B0-----:R-:W-:-:S02]  /*aa40*/  PRMT R12, R86, 0x7632, R12 ;  /* 0x00007632560c7816 */ /* 0x001fc4000000000c */
        /* <DEDUP_REMOVED lines=11> */
.L_x_22555:
[----:B------:R-:W-:Y:S01]  /*ab00*/  BSSY B1, `(.L_x_22624) ;  /* 0x0000007000017945 */ /* 0x000fe20003800000 */
[----:B------:R-:W-:Y:S02]  /*ab10*/  IMAD.MOV.U32 R43, RZ, RZ, 0x1 ;  /* 0x00000001ff2b7424 */ /* 0x000fe400078e00ff */
[----:B------:R-:W-:Y:S02]  /*ab20*/  IMAD.MOV.U32 R44, RZ, RZ, 0x1f ;  /* 0x0000001fff2c7424 */ /* 0x000fe400078e00ff */
[----:B------:R-:W-:-:S07]  /*ab30*/  IMAD.MOV.U32 R41, RZ, RZ, -0x1 ;  /* 0xffffffffff297424 */ /* 0x000fce00078e00ff */
[----:B-----5:R-:W-:Y:S05]  /*ab40*/  WARPSYNC.COLLECTIVE R41, `(.L_x_22625) ;  /* 0x0000000029087348 */ /* 0x020fea0003c00000 */
[----:B------:R0:W1:Y:S02]  /*ab50*/  SHFL.BFLY P0, R42, R40, R43, R44 ;  /* 0x0c00002b282a7389 */ /* 0x000064000000002c */
[----:B01---5:R-:W-:Y:S01]  /*ab60*/  ENDCOLLECTIVE ;  /* 0x000000000000791b */ /* 0x023fe20003800000 */
.L_x_22625:
[----:B------:R-:W-:Y:S05]  /*ab70*/  BSYNC B1 ;  /* 0x0000000000017941 */ /* 0x000fea0003800000 */
.L_x_22624:
[----:B------:R-:W-:Y:S01]  /*ab80*/  IMAD.MOV.U32 R41, RZ, RZ, R42 ;  /* 0x000000ffff297224 */ /* 0x000fe200078e002a */
[----:B------:R-:W-:Y:S06]  /*ab90*/  BRA `(.L_x_22626) ;  /* 0xffffff9800bc7947 */ /* 0x000fec000383ffff */
.L_x_22559:
        /* <DEDUP_REMOVED lines=8> */
.L_x_22628:
[----:B------:R-:W-:Y:S05]  /*ac20*/  BSYNC B0 ;  /* 0x0000000000007941 */ /* 0x000fea0003800000 */
.L_x_22627:
        /* <DEDUP_REMOVED lines=9> */
.L_x_22629:
[----:B------:R-:W-:Y:S02]  /*acc0*/  IMAD.MOV.U32 R43, RZ, RZ, 0x4 ;  /* 0x00000004ff2b7424 */ /* 0x000fe400078e00ff */
[----:B------:R-:W-:-:S05]  /*acd0*/  IMAD.MOV.U32 R4, RZ, RZ, R42 ;  /* 0x000000ffff047224 */ /* 0x000fca00078e002a */
[----:B------:R-:W-:-:S05]  /*ace0*/  FMNMX.FTZ R4, R5, R4, !PT ;  /* 0x0000000405047209 */ /* 0x000fca0007810000 */
[----:B------:R-:W-:-:S07]  /*acf0*/  IMAD.MOV.U32 R40, RZ, RZ, R4 ;  /* 0x000000ffff287224 */ /* 0x000fce00078e0004 */
[----:B------:R-:W-:Y:S05]  /*ad00*/  WARPSYNC.COLLECTIVE R41, `(.L_x_22630) ;  /* 0x0000000029087348 */ /* 0x000fea0003c00000 */
[----:B------:R0:W1:Y:S02]  /*ad10*/  SHFL.BFLY P0, R42, R40, R43, R44 ;  /* 0x0c00002b282a7389 */ /* 0x000064000000002c */
[----:B01----:R-:W-:Y:S01]  /*ad20*/  ENDCOLLECTIVE ;  /* 0x000000000000791b */ /* 0x003fe20003800000 */
.L_x_22630:
[----:B------:R-:W-:Y:S02]  /*ad30*/  IMAD.MOV.U32 R43, RZ, RZ, 0x2 ;  /* 0x00000002ff2b7424 */ /* 0x000fe400078e00ff */
[----:B------:R-:W-:-:S05]  /*ad40*/  IMAD.MOV.U32 R7, RZ, RZ, R42 ;  /* 0x000000ffff077224 */ /* 0x000fca00078e002a */
[----:B------:R-:W-:-:S05]  /*ad50*/  FMNMX.FTZ R7, R4, R7, !PT ;  /* 0x0000000704077209 */ /* 0x000fca0007810000 */
[----:B------:R-:W-:-:S07]  /*ad60*/  IMAD.MOV.U32 R40, RZ, RZ, R7 ;  /* 0x000000ffff287224 */ /* 0x000fce00078e0007 */
[----:B------:R-:W-:Y:S05]  /*ad70*/  WARPSYNC.COLLECTIVE R41, `(.L_x_22631) ;  /* 0x0000000029087348 */ /* 0x000fea0003c00000 */
[----:B------:R0:W1:Y:S02]  /*ad80*/  SHFL.BFLY P0, R42, R40, R43, R44 ;  /* 0x0c00002b282a7389 */ /* 0x000064000000002c */
[----:B01----:R-:W-:Y:S01]  /*ad90*/  ENDCOLLECTIVE ;  /* 0x000000000000791b */ /* 0x003fe20003800000 */
.L_x_22631:
[----:B------:R-:W-:Y:S01]  /*ada0*/  IMAD.MOV.U32 R6, RZ, RZ, R42 ;  /* 0x000000ffff067224 */ /* 0x000fe200078e002a */
[----:B------:R-:W-:Y:S06]  /*adb0*/  BRA `(.L_x_22632) ;  /* 0xffffff9800cc7947 */ /* 0x000fec000383ffff */
.L_x_22633:
        /* <DEDUP_REMOVED lines=12> */
.L_x_28422:


//--------------------- .text._ZN4vllm25paged_attention_v1_kernelIttLi192ELi16ELi128ELNS_18Fp8KVCacheDataTypeE0ELb0EEEvPT_PKS2_PKT0_S8_ifPKiSA_iPKfiiiSC_SC_iiiii --------------------------
	.section	.text._ZN4vllm25paged_attention_v1_kernelIttLi192ELi16ELi128ELNS_18Fp8KVCacheDataTypeE0ELb0EEEvPT_PKS2_PKT0_S8_ifPKiSA_iPKfiiiSC_SC_iiiii,"ax",@progbits
	.align	128
        .global         _ZN4vllm25paged_attention_v1_kernelIttLi192ELi16ELi128ELNS_18Fp8KVCacheDataTypeE0ELb0EEEvPT_PKS2_PKT0_S8_ifPKiSA_iPKfiiiSC_SC_iiiii
        .type           _ZN4vllm25paged_attention_v1_kernelIttLi192ELi16ELi128ELNS_18Fp8KVCacheDataTypeE0ELb0EEEvPT_PKS2_PKT0_S8_ifPKiSA_iPKfiiiSC_SC_iiiii,@function
        .size           _ZN4vllm25paged_attention_v1_kernelIttLi192ELi16ELi128ELNS_18Fp8KVCacheDataTypeE0ELb0EEEvPT_PKS2_PKT0_S8_ifPKiSA_iPKfiiiSC_SC_iiiii,(.L_x_28423 - _ZN4vllm25paged_attention_v1_kernelIttLi192ELi16ELi128ELNS_18Fp8KVCacheDataTypeE0ELb0EEEvPT_PKS2_PKT0_S8_ifPKiSA_iPKfiiiSC_SC_iiiii)
        .other          _ZN4vllm25paged_attention_v1_kernelIttLi192ELi16ELi128ELNS_18Fp8KVCacheDataTypeE0ELb0EEEvPT_PKS2_PKT0_S8_ifPKiSA_iPKfiiiSC_SC_iiiii,@"STO_CUDA_ENTRY STV_DEFAULT"
_ZN4vllm25paged_attention_v1_kernelIttLi192ELi16ELi128ELNS_18Fp8KVCacheDataTypeE0ELb0EEEvPT_PKS2_PKT0_S8_ifPKiSA_iPKfiiiSC_SC_iiiii:
.text._ZN4vllm25paged_attention_v1_kernelIttLi192ELi16ELi128ELNS_18Fp8KVCacheDataTypeE0ELb0EEEvPT_PKS2_PKT0_S8_ifPKiSA_iPKfiiiSC_SC_iiiii:
        /* <DEDUP_REMOVED lines=65> */
[----:B------:R-:W-:Y:S02]  /*0410*/  LEA.HI R4, R0, R0, RZ, 0x1 ;  /* 0x0000000000047211 */ /* 0x000fe400078f08ff */
[----:B------:R-:W-:Y:S02]  /*0420*/  @!P2 IADD3 R2, RZ, -R2, RZ ;  /* 0x80000002ff02a210 */ /* 0x000fe40007ffe0ff */
[----:B------:R-:W-:Y:S02]  /*0430*/  @!P1 LOP3.LUT R2, RZ, R7, RZ, 0x33, !PT ;  /* 0x00000007ff029212 */ /* 0x000fe400078e33ff */
[----:B------:R-:W-:-:S02]  /*0440*/  LEA.HI R3, R3, R0, RZ, 0x5 ;  /* 0x0000000003037211 */ /* 0x000fc400078f28ff */
[----:B------:R-:W-:Y:S01]  /*0450*/  LOP3.LUT R5, R4, 0xfffffffe, RZ, 0xc0, !PT ;  /* 0xfffffffe04057812 */ /* 0x000fe200078ec0ff */
[----:B------:R-:W-:Y:S01]  /*0460*/  BSSY B0, `(.L_x_22634) ;  /* 0x0000050000007945 */ /* 0x000fe20003800000 */
[----:B------:R-:W-:Y:S02]  /*0470*/  SHF.R.S32.HI R14, RZ, 0x5, R3 ;  /* 0x00000005ff0e7819 */ /* 0x000fe40000011403 */
        /* <DEDUP_REMOVED lines=28> */
[----:B------:R-:W-:-:S04]  /*0640*/  IADD3.X R17, R10, R11, R12, P0, P2 ;  /* 0x0000000b0a117210 */ /* 0x000fc800007e440c */
[----:B------:R-:W-:Y:S02]  /*0650*/  LEA.HI.X R16, R16, UR5, R17, 0x1, P3 ;  /* 0x0000000510107c11 */ /* 0x000fe400098f0c11 */
[----:B0-----:R-:W-:-:S05]  /*0660*/  LEA R9, R9, R4, 0x18 ;  /* 0x0000000409097211 */ /* 0x001fca00078ec0ff */
[----:B------:R-:W-:-:S04]  /*0670*/  IMAD R9, R114, 0xc0, R9 ;  /* 0x000000c072097824 */ /* 0x000fc800078e0209 */
[----:B------:R-:W-:Y:S02]  /*0680*/  IMAD.IADD R10, R9, 0x1, R8 ;  /* 0x00000001090a7824 */ /* 0x000fe400078e0208 */
[----:B------:R-:W-:Y:S02]  /*0690*/  IMAD.MOV.U32 R8, RZ, RZ, R5 ;  /* 0x000000ffff087224 */ /* 0x000fe400078e0005 */
[----:B------:R-:W-:-:S07]  /*06a0*/  IMAD.MOV.U32 R9, RZ, RZ, R19 ;  /* 0x000000ffff097224 */ /* 0x000fce00078e0013 */
.L_x_22638:
[----:B------:R-:W-:Y:S01]  /*06b0*/  MOV R4, R13 ;  /* 0x0000000d00047202 */ /* 0x000fe20000000f00 */
        /* <DEDUP_REMOVED lines=10> */
.L_x_22637:
[----:B------:R-:W-:Y:S05]  /*0760*/  BSYNC B1 ;  /* 0x0000000000017941 */ /* 0x000fea0003800000 */
.L_x_22636:
[----:B------:R-:W-:Y:S05]  /*0770*/  @!P1 BRA `(.L_x_22635) ;  /* 0x0000000000789947 */ /* 0x000fea0003800000 */
[----:B------:R-:W0:Y:S01]  /*0780*/  S2R R5, SR_CgaCtaId ;  /* 0x0000000000057919 */ /* 0x000e220000008800 */
[----:B------:R-:W1:Y:S01]  /*0790*/  LDC.64 R20, c[0x0][0x218] ;  /* 0x00008600ff147b82 */ /* 0x000e620000000a00 */
[----:B------:R-:W-:Y:S02]  /*07a0*/  MOV R4, 0x400 ;  /* 0x0000040000047802 */ /* 0x000fe40000000f00 */
[----:B------:R-:W-:Y:S01]  /*07b0*/  IADD3 R6, P0, R6, R7, RZ ;  /* 0x0000000706067210 */ /* 0x000fe20007f1e0ff */
[----:B------:R-:W-:-:S04]  /*07c0*/  VIADD R7, R9, 0xffffff00 ;  /* 0xffffff0009077836 */ /* 0x000fc80000000000 */
[----:B------:R-:W-:Y:S01]  /*07d0*/  IMAD.X R11, R11, 0x1, R12, P0 ;  /* 0x000000010b0b7824 */ /* 0x000fe200000e060c */
[----:B-1----:R-:W-:-:S04]  /*07e0*/  LEA R18, P0, R6, R20, 0x1 ;  /* 0x0000001406127211 */ /* 0x002fc800078008ff */
[----:B------:R-:W-:Y:S02]  /*07f0*/  LEA.HI.X R21, R6, R21, R11, 0x1, P0 ;  /* 0x0000001506157211 */ /* 0x000fe400000f0c0b */
[----:B0-----:R-:W-:-:S05]  /*0800*/  LEA R5, R5, R4, 0x18 ;  /* 0x0000000405057211 */ /* 0x001fca00078ec0ff */
[----:B------:R-:W-:Y:S02]  /*0810*/  IMAD R4, R114, 0xc0, R5 ;  /* 0x000000c072047824 */ /* 0x000fe400078e0205 */
[----:B------:R-:W-:-:S05]  /*0820*/  IMAD.SHL.U32 R5, R9, 0x8, RZ ;  /* 0x0000000809057824 */ /* 0x000fca00078e00ff */
[----:B------:R-:W-:Y:S02]  /*0830*/  IADD3 R6, R4, 0x400, R5 ;  /* 0x0000040004067810 */ /* 0x000fe40007ffe005 */
[----:B------:R-:W-:-:S07]  /*0840*/  LEA R23, R114, R5, 0x2 ;  /* 0x0000000572177211 */ /* 0x000fce00078e10ff */
.L_x_22639:
        /* <DEDUP_REMOVED lines=17> */
.L_x_22635:
[----:B------:R-:W-:Y:S05]  /*0960*/  BSYNC B0 ;  /* 0x0000000000007941 */ /* 0x000fea0003800000 */
.L_x_22634:
        /* <DEDUP_REMOVED lines=10> */
[----:B------:R-:W-:Y:S01]  /*0a10*/  VIADD R16, R114, 0x8 ;  /* 0x0000000872107836 */ /* 0x000fe20000000000 */
[----:B------:R-:W-:Y:S01]  /*0a20*/  SHF.R.S32.HI R4, RZ, 0x1f, R19 ;  /* 0x0000001fff047819 */ /* 0x000fe20000011413 */
[----:B------:R-:W-:Y:S01]  /*0a30*/  ULDC.64 UR4, c[0x0][0x238] ;  /* 0x00008e0000047ab9 */ /* 0x000fe20000000a00 */
[----:B------:R-:W-:Y:S01]  /*0a40*/  SHF.R.S32.HI R10, RZ, 0x1f, R14 ;  /* 0x0000001fff0a7819 */ /* 0x000fe2000001140e */
[----:B------:R-:W-:Y:S01]  /*0a50*/  IMAD.SHL.U32 R106, R16, 0x4, RZ ;  /* 0x00000004106a7824 */ /* 0x000fe200078e00ff */
[----:B------:R-:W-:Y:S01]  /*0a60*/  IADD3 R7, P0, R14, R5, RZ ;  /* 0x000000050e077210 */ /* 0x000fe20007f1e0ff */
[C---:B------:R-:W-:Y:S01]  /*0a70*/  VIADD R15, R114.reuse, 0x4 ;  /* 0x00000004720f7836 */ /* 0x040fe20000000000 */
[C---:B------:R-:W-:Y:S01]  /*0a80*/  IADD3 R17, R114.reuse, 0x2, RZ ;  /* 0x0000000272117810 */ /* 0x040fe20007ffe0ff */
[----:B------:R-:W-:Y:S01]  /*0a90*/  VIADD R22, R114, 0xa ;  /* 0x0000000a72167836 */ /* 0x000fe20000000000 */
[----:B------:R-:W-:Y:S01]  /*0aa0*/  LEA.HI R6, R4, R19, RZ, 0x4 ;  /* 0x0000001304067211 */ /* 0x000fe200078f20ff */
[----:B------:R-:W-:Y:S01]  /*0ab0*/  VIADD R13, R114, 0x6 ;  /* 0x00000006720d7836 */ /* 0x000fe20000000000 */
[----:B------:R-:W-:Y:S01]  /*0ac0*/  LEA.HI.X.SX32 R10, R5, R10, 0x1, P0 ;  /* 0x0000000a050a7211 */ /* 0x000fe200000f0eff */
[----:B------:R-:W-:Y:S01]  /*0ad0*/  IMAD.SHL.U32 R112, R17, 0x4, RZ ;  /* 0x0000000411707824 */ /* 0x000fe200078e00ff */
[----:B------:R-:W-:Y:S01]  /*0ae0*/  LEA R4, P0, R7, UR4, 0x2 ;  /* 0x0000000407047c11 */ /* 0x000fe2000f8010ff */
[----:B------:R-:W-:Y:S01]  /*0af0*/  IMAD.SHL.U32 R110, R15, 0x4, RZ ;  /* 0x000000040f6e7824 */ /* 0x000fe200078e00ff */
[----:B------:R-:W-:Y:S01]  /*0b00*/  SHF.R.S32.HI R21, RZ, 0x1f, R106 ;  /* 0x0000001fff157819 */ /* 0x000fe2000001146a */
[----:B------:R-:W-:Y:S01]  /*0b10*/  IMAD.SHL.U32 R104, R22, 0x4, RZ ;  /* 0x0000000416687824 */ /* 0x000fe200078e00ff */
[----:B------:R-:W-:Y:S01]  /*0b20*/  LEA.HI.X R5, R7, UR5, R10, 0x2, P0 ;  /* 0x0000000507057c11 */ /* 0x000fe200080f140a */
[----:B------:R-:W-:Y:S01]  /*0b30*/  IMAD.SHL.U32 R108, R13, 0x4, RZ ;  /* 0x000000040d6c7824 */ /* 0x000fe200078e00ff */
[----:B------:R-:W-:Y:S01]  /*0b40*/  SHF.R.S32.HI R7, RZ, 0x1f, R112 ;  /* 0x0000001fff077819 */ /* 0x000fe20000011470 */
[C---:B------:R-:W-:Y:S01]  /*0b50*/  VIADD R20, R114.reuse, 0xc ;  /* 0x0000000c72147836 */ /* 0x040fe20000000000 */
[----:B------:R-:W-:Y:S01]  /*0b60*/  LEA.HI R21, R21, R106, RZ, 0x3 ;  /* 0x0000006a15157211 */ /* 0x000fe200078f18ff */
[----:B------:R-:W-:Y:S01]  /*0b70*/  VIADD R18, R114, 0xe ;  /* 0x0000000e72127836 */ /* 0x000fe20000000000 */
[----:B------:R-:W-:Y:S01]  /*0b80*/  LEA.HI R7, R7, R112, RZ, 0x3 ;  /* 0x0000007007077211 */ /* 0x000fe200078f18ff */
[----:B------:R-:W-:Y:S01]  /*0b90*/  IMAD.SHL.U32 R102, R20, 0x4, RZ ;  /* 0x0000000414667824 */ /* 0x000fe200078e00ff */
[----:B------:R-:W-:Y:S01]  /*0ba0*/  LOP3.LUT R21, R21, 0xfffffff8, RZ, 0xc0, !PT ;  /* 0xfffffff815157812 */ /* 0x000fe200078ec0ff */
[C---:B------:R-:W-:Y:S01]  /*0bb0*/  VIADD R26, R114.reuse, 0x12 ;  /* 0x00000012721a7836 */ /* 0x040fe20000000000 */
[----:B------:R-:W-:Y:S01]  /*0bc0*/  LOP3.LUT R7, R7, 0xfffffff8, RZ, 0xc0, !PT ;  /* 0xfffffff807077812 */ /* 0x000fe200078ec0ff */
[----:B------:R-:W-:Y:S01]  /*0bd0*/  VIADD R25, R114, 0x18 ;  /* 0x0000001872197836 */ /* 0x000fe20000000000 */
[----:B------:R-:W-:Y:S01]  /*0be0*/  SHF.R.S32.HI R9, RZ, 0x1f, R110 ;  /* 0x0000001fff097819 */ /* 0x000fe2000001146e */
[----:B------:R-:W-:Y:S01]  /*0bf0*/  IMAD.IADD R106, R106, 0x1, -R21 ;  /* 0x000000016a6a7824 */ /* 0x000fe200078e0a15 */
[----:B------:R-:W-:Y:S01]  /*0c00*/  IADD3 R112, R112, -R7, RZ ;  /* 0x8000000770707210 */ /* 0x000fe20007ffe0ff */
[----:B------:R-:W-:Y:S01]  /*0c10*/  VIADD R21, R114, 0x10 ;  /* 0x0000001072157836 */ /* 0x000fe20000000000 */
        /* <DEDUP_REMOVED lines=8> */
[----:B------:R-:W-:Y:S01]  /*0ca0*/  LEA.HI R11, R11, R108, RZ, 0x3 ;  /* 0x0000006c0b0b7211 */ /* 0x000fe200078f18ff */
[----:B------:R-:W-:Y:S01]  /*0cb0*/  IMAD.SHL.U32 R94, R24, 0x4, RZ ;  /* 0x00000004185e7824 */ /* 0x000fe200078e00ff */
[----:B------:R-:W-:Y:S01]  /*0cc0*/  SHF.R.S32.HI R23, RZ, 0x1f, R98 ;  /* 0x0000001fff177819 */ /* 0x000fe20000011462 */
[C---:B------:R-:W-:Y:S01]  /*0cd0*/  VIADD R30, R114.reuse, 0x20 ;  /* 0x00000020721e7836 */ /* 0x040fe20000000000 */
[----:B------:R-:W-:Y:S01]  /*0ce0*/  LOP3.LUT R9, R9, 0xfffffff8, RZ, 0xc0, !PT ;  /* 0xfffffff809097812 */ /* 0x000fe200078ec0ff */
[----:B------:R-:W-:Y:S01]  /*0cf0*/  VIADD R29, R114, 0x1c ;  /* 0x0000001c721d7836 */ /* 0x000fe20000000000 */
[----:B------:R-:W-:Y:S01]  /*0d00*/  LOP3.LUT R7, R7, 0xfffffff8, RZ, 0xc0, !PT ;  /* 0xfffffff807077812 */ /* 0x000fe200078ec0ff */
[----:B------:R-:W-:Y:S01]  /*0d10*/  IMAD.SHL.U32 R82, R30, 0x4, RZ ;  /* 0x000000041e527824 */ /* 0x000fe200078e00ff */
[----:B------:R-:W-:Y:S01]  /*0d20*/  LOP3.LUT R11, R11, 0xfffffff8, RZ, 0xc0, !PT ;  /* 0xfffffff80b0b7812 */ /* 0x000fe200078ec0ff */
[----:B------:R-:W-:Y:S01]  /*0d30*/  IMAD.IADD R110, R110, 0x1, -R9 ;  /* 0x000000016e6e7824 */ /* 0x000fe200078e0a09 */
[----:B------:R-:W-:Y:S01]  /*0d40*/  LEA.HI R23, R23, R98, RZ, 0x3 ;  /* 0x0000006217177211 */ /* 0x000fe200078f18ff */
[----:B------:R-:W-:Y:S01]  /*0d50*/  IMAD.IADD R104, R104, 0x1, -R7 ;  /* 0x0000000168687824 */ /* 0x000fe200078e0a07 */
[----:B------:R-:W-:Y:S01]  /*0d60*/  SHF.L.U32 R100, R18, 0x2, RZ ;  /* 0x0000000212647819 */ /* 0x000fe200000006ff */
[----:B------:R-:W-:Y:S01]  /*0d70*/  IMAD.IADD R108, R108, 0x1, -R11 ;  /* 0x000000016c6c7824 */ /* 0x000fe200078e0a0b */
[----:B------:R-:W-:Y:S01]  /*0d80*/  SHF.R.S32.HI R9, RZ, 0x1f, R102 ;  /* 0x0000001fff097819 */ /* 0x000fe20000011466 */
[C---:B------:R-:W-:Y:S01]  /*0d90*/  IMAD.SHL.U32 R111, R114.reuse, 0x4, RZ ;  /* 0x00000004726f7824 */ /* 0x040fe200078e00ff */
[----:B------:R-:W-:Y:S01]  /*0da0*/  LOP3.LUT R7, R23, 0xfffffff8, RZ, 0xc0, !PT ;  /* 0xfffffff817077812 */ /* 0x000fe200078ec0ff */
[----:B------:R-:W-:Y:S01]  /*0db0*/  VIADD R23, R114, 0x16 ;  /* 0x0000001672177836 */ /* 0x000fe20000000000 */
[----:B------:R-:W-:Y:S01]  /*0dc0*/  SHF.R.S32.HI R11, RZ, 0x1f, R100 ;  /* 0x0000001fff0b7819 */ /* 0x000fe20000011464 */
[----:B------:R-:W-:Y:S01]  /*0dd0*/  IMAD.SHL.U32 R86, R29, 0x4, RZ ;  /* 0x000000041d567824 */ /* 0x000fe200078e00ff */
[----:B------:R-:W-:Y:S01]  /*0de0*/  LEA.HI R9, R9, R102, RZ, 0x3 ;  /* 0x0000006609097211 */ /* 0x000fe200078f18ff */
[----:B------:R-:W-:Y:S01]  /*0df0*/  IMAD.SHL.U32 R92, R23, 0x4, RZ ;  /* 0x00000004175c7824 */ /* 0x000fe200078e00ff */
[----:B------:R-:W-:Y:S01]  /*0e00*/  IADD3 R98, R98, -R7, RZ ;  /* 0x8000000762627210 */ /* 0x000fe20007ffe0ff */
[C---:B------:R-:W-:Y:S01]  /*0e10*/  VIADD R32, R114.reuse, 0x22 ;  /* 0x0000002272207836 */ /* 0x040fe20000000000 */
[----:B------:R-:W-:Y:S01]  /*0e20*/  LEA.HI R11, R11, R100, RZ, 0x3 ;  /* 0x000000640b0b7211 */ /* 0x000fe200078f18ff */
[C---:B------:R-:W-:Y:S01]  /*0e30*/  VIADD R33, R114.reuse, 0x24 ;  /* 0x0000002472217836 */ /* 0x040fe20000000000 */
[----:B------:R-:W-:Y:S01]  /*0e40*/  SHF.R.S32.HI R7, RZ, 0x1f, R96 ;  /* 0x0000001fff077819 */ /* 0x000fe20000011460 */
[----:B------:R-:W-:Y:S01]  /*0e50*/  VIADD R34, R114, 0x26 ;  /* 0x0000002672227836 */ /* 0x000fe20000000000 */
[----:B------:R-:W-:Y:S01]  /*0e60*/  LOP3.LUT R9, R9, 0xfffffff8, RZ, 0xc0, !PT ;  /* 0xfffffff809097812 */ /* 0x000fe200078ec0ff */
[----:B------:R-:W-:Y:S01]  /*0e70*/  IMAD.SHL.U32 R80, R32, 0x4, RZ ;  /* 0x0000000420507824 */ /* 0x000fe200078e00ff */
[----:B------:R-:W-:Y:S01]  /*0e80*/  LOP3.LUT R11, R11, 0xfffffff8, RZ, 0xc0, !PT ;  /* 0xfffffff80b0b7812 */ /* 0x000fe200078ec0ff */
[----:B------:R-:W-:Y:S01]  /*0e90*/  VIADD R36, R114, 0x2a ;  /* 0x0000002a72247836 */ /* 0x000fe20000000000 */
[----:B------:R-:W-:Y:S01]  /*0ea0*/  LEA.HI R7, R7, R96, RZ, 0x3 ;  /* 0x0000006007077211 */ /* 0x000fe200078f18ff */
[----:B------:R-:W-:Y:S01]  /*0eb0*/  IMAD.IADD R102, R102, 0x1, -R9 ;  /* 0x0000000166667824 */ /* 0x000fe200078e0a09 */
[----:B------:R-:W-:Y:S01]  /*0ec0*/  SHF.R.S32.HI R27, RZ, 0x1f, R90 ;  /* 0x0000001fff1b7819 */ /* 0x000fe2000001145a */
[----:B------:R-:W-:Y:S01]  /*0ed0*/  IMAD.IADD R100, R100, 0x1, -R11 ;  /* 0x0000000164647824 */ /* 0x000fe200078e0a0b */
[----:B------:R-:W-:Y:S01]  /*0ee0*/  LOP3.LUT R7, R7, 0xfffffff8, RZ, 0xc0, !PT ;  /* 0xfffffff807077812 */ /* 0x000fe200078ec0ff */
[C---:B------:R-:W-:Y:S01]  /*0ef0*/  VIADD R37, R114.reuse, 0x2c ;  /* 0x0000002c72257836 */ /* 0x040fe20000000000 */
[----:B------:R-:W-:Y:S01]  /*0f00*/  SHF.R.S32.HI R9, RZ, 0x1f, R94 ;  /* 0x0000001fff097819 */ /* 0x000fe2000001145e */
[----:B------:R-:W-:Y:S01]  /*0f10*/  VIADD R39, R114, 0x2e ;  /* 0x0000002e72277836 */ /* 0x000fe20000000000 */
[----:B------:R-:W-:Y:S01]  /*0f20*/  SHF.R.S32.HI R11, RZ, 0x1f, R92 ;  /* 0x0000001fff0b7819 */ /* 0x000fe2000001145c */
[----:B------:R-:W-:Y:S01]  /*0f30*/  IMAD.IADD R96, R96, 0x1, -R7 ;  /* 0x0000000160607824 */ /* 0x000fe200078e0a07 */
[----:B------:R-:W-:Y:S01]  /*0f40*/  LEA.HI R27, R27, R90, RZ, 0x3 ;  /* 0x0000005a1b1b7211 */ /* 0x000fe200078f18ff */
[----:B------:R-:W0:Y:S01]  /*0f50*/  S2UR UR5, SR_CgaCtaId ;  /* 0x00000000000579c3 */ /* 0x000e220000008800 */
[----:B------:R-:W-:Y:S01]  /*0f60*/  LEA.HI R9, R9, R94, RZ, 0x3 ;  /* 0x0000005e09097211 */ /* 0x000fe200078f18ff */
[----:B------:R-:W-:Y:S01]  /*0f70*/  ULDC UR4, c[0x0][0x260] ;  /* 0x0000980000047ab9 */ /* 0x000fe20000000800 */
[----:B------:R-:W-:Y:S01]  /*0f80*/  LEA.HI R11, R11, R92, RZ, 0x3 ;  /* 0x0000005c0b0b7211 */ /* 0x000fe200078f18ff */
[----:B------:R-:W-:Y:S01]  /*0f90*/  IMAD R12, R2, UR4, RZ ;  /* 0x00000004020c7c24 */ /* 0x000fe2000f8e02ff */
[----:B------:R-:W-:Y:S01]  /*0fa0*/  LOP3.LUT R7, R27, 0xfffffff8, RZ, 0xc0, !PT ;  /* 0xfffffff81b077812 */ /* 0x000fe200078ec0ff */
[C---:B------:R-:W-:Y:S01]  /*0fb0*/  VIADD R27, R114.reuse, 0x1e ;  /* 0x0000001e721b7836 */ /* 0x040fe20000000000 */
[----:B------:R-:W-:Y:S01]  /*0fc0*/  IADD3 R28, R114, 0x1a, RZ ;  /* 0x0000001a721c7810 */ /* 0x000fe20007ffe0ff */
[----:B------:R-:W-:Y:S01]  /*0fd0*/  UMOV UR4, 0x400 ;  /* 0x0000040000047882 */ /* 0x000fe20000000000 */
[----:B------:R-:W-:Y:S01]  /*0fe0*/  LOP3.LUT R9, R9, 0xfffffff8, RZ, 0xc0, !PT ;  /* 0xfffffff809097812 */ /* 0x000fe200078ec0ff */
[----:B------:R-:W-:Y:S01]  /*0ff0*/  IMAD.SHL.U32 R84, R27, 0x4, RZ ;  /* 0x000000041b547824 */ /* 0x000fe200078e00ff */
[----:B------:R-:W-:Y:S01]  /*1000*/  SHF.R.S32.HI R31, RZ, 0x1f, R82 ;  /* 0x0000001fff1f7819 */ /* 0x000fe20000011452 */
[----:B------:R-:W-:Y:S01]  /*1010*/  IMAD.SHL.U32 R88, R28, 0x4, RZ ;  /* 0x000000041c587824 */ /* 0x000fe200078e00ff */
[----:B------:R-:W-:Y:S01]  /*1020*/  LOP3.LUT R11, R11, 0xfffffff8, RZ, 0xc0, !PT ;  /* 0xfffffff80b0b7812 */ /* 0x000fe200078ec0ff */
[----:B------:R-:W-:Y:S01]  /*1030*/  IMAD.IADD R94, R94, 0x1, -R9 ;  /* 0x000000015e5e7824 */ /* 0x000fe200078e0a09 */
[----:B------:R-:W-:Y:S01]  /*1040*/  SHF.R.S32.HI R8, RZ, 0x1f, R111 ;  /* 0x0000001fff087819 */ /* 0x000fe2000001146f */
[----:B------:R-:W-:Y:S01]  /*1050*/  IMAD.IADD R90, R90, 0x1, -R7 ;  /* 0x000000015a5a7824 */ /* 0x000fe200078e0a07 */
[----:B------:R-:W-:Y:S01]  /*1060*/  LEA.HI R31, R31, R82, RZ, 0x3 ;  /* 0x000000521f1f7211 */ /* 0x000fe200078f18ff */
[----:B------:R-:W-:Y:S01]  /*1070*/  IMAD.IADD R92, R92, 0x1, -R11 ;  /* 0x000000015c5c7824 */ /* 0x000fe200078e0a0b */
[----:B------:R-:W-:Y:S01]  /*1080*/  SHF.R.S32.HI R9, RZ, 0x1f, R86 ;  /* 0x0000001fff097819 */ /* 0x000fe20000011456 */
[----:B------:R-:W-:Y:S01]  /*1090*/  UIADD3 UR4, UR4, 0x1a0, URZ ;  /* 0x000001a004047890 */ /* 0x000fe2000fffe03f */
[----:B------:R-:W-:-:S02]  /*10a0*/  LEA.HI R8, R8, R111, RZ, 0x3 ;  /* 0x0000006f08087211 */ /* 0x000fc400078f18ff */
[----:B------:R-:W-:Y:S01]  /*10b0*/  SHF.R.S32.HI R7, RZ, 0x1f, R88 ;  /* 0x0000001fff077819 */ /* 0x000fe20000011458 */
[----:B0-----:R-:W-:Y:S01]  /*10c0*/  ULEA UR4, UR5, UR4, 0x18 ;  /* 0x0000000405047291 */ /* 0x001fe2000f8ec03f */
[----:B------:R-:W-:Y:S02]  /*10d0*/  SHF.R.S32.HI R11, RZ, 0x1f, R84 ;  /* 0x0000001fff0b7819 */ /* 0x000fe40000011454 */
[----:B------:R-:W-:Y:S02]  /*10e0*/  LOP3.LUT R31, R31, 0xfffffff8, RZ, 0xc0, !PT ;  /* 0xfffffff81f1f7812 */ /* 0x000fe400078ec0ff */
[----:B------:R-:W-:Y:S02]  /*10f0*/  LOP3.LUT R6, R6, 0xfffffff0, RZ, 0xc0, !PT ;  /* 0xfffffff006067812 */ /* 0x000fe400078ec0ff */
[----:B------:R-:W-:Y:S01]  /*1100*/  LEA.HI R9, R9, R86, RZ, 0x3 ;  /* 0x0000005609097211 */ /* 0x000fe200078f18ff */
[----:B------:R-:W-:Y:S01]  /*1110*/  IMAD.IADD R82, R82, 0x1, -R31 ;  /* 0x0000000152527824 */ /* 0x000fe200078e0a1f */
[----:B------:R-:W-:Y:S01]  /*1120*/  LOP3.LUT R8, R8, 0xfffffff8, RZ, 0xc0, !PT ;  /* 0xfffffff808087812 */ /* 0x000fe200078ec0ff */
[----:B------:R-:W-:Y:S01]  /*1130*/  IMAD.IADD R19, R19, 0x1, -R6 ;  /* 0x0000000113137824 */ /* 0x000fe200078e0a06 */
[----:B------:R-:W-:Y:S01]  /*1140*/  LEA.HI R7, R7, R88, RZ, 0x3 ;  /* 0x0000005807077211 */ /* 0x000fe200078f18ff */
[----:B------:R-:W-:Y:S01]  /*1150*/  VIADD R31, R114, 0x28 ;  /* 0x00000028721f7836 */ /* 0x000fe20000000000 */
[----:B------:R-:W-:Y:S01]  /*1160*/  LEA.HI R11, R11, R84, RZ, 0x3 ;  /* 0x000000540b0b7211 */ /* 0x000fe200078f18ff */
[----:B------:R-:W-:Y:S01]  /*1170*/  IMAD.SHL.U32 R6, R33, 0x4, RZ ;  /* 0x0000000421067824 */ /* 0x000fe200078e00ff */
[----:B------:R-:W-:Y:S01]  /*1180*/  LOP3.LUT R9, R9, 0xfffffff8, RZ, 0xc0, !PT ;  /* 0xfffffff809097812 */ /* 0x000fe200078ec0ff */
[----:B------:R-:W-:Y:S01]  /*1190*/  IMAD.IADD R111, R111, 0x1, -R8 ;  /* 0x000000016f6f7824 */ /* 0x000fe200078e0a08 */
[----:B------:R-:W-:Y:S01]  /*11a0*/  LOP3.LUT R7, R7, 0xfffffff8, RZ, 0xc0, !PT ;  /* 0xfffffff807077812 */ /* 0x000fe200078ec0ff */
[----:B------:R-:W-:Y:S01]  /*11b0*/  IMAD.SHL.U32 R10, R31, 0x4, RZ ;  /* 0x000000041f0a7824 */ /* 0x000fe200078e00ff */
[----:B------:R-:W-:Y:S01]  /*11c0*/  LOP3.LUT R11, R11, 0xfffffff8, RZ, 0xc0, !PT ;  /* 0xfffffff80b0b7812 */ /* 0x000fe200078ec0ff */
[----:B------:R-:W-:Y:S01]  /*11d0*/  IMAD.IADD R86, R86, 0x1, -R9 ;  /* 0x0000000156567824 */ /* 0x000fe200078e0a09 */
[----:B------:R-:W-:Y:S01]  /*11e0*/  SHF.L.U32 R8, R34, 0x2, RZ ;  /* 0x0000000222087819 */ /* 0x000fe200000006ff */
[----:B------:R-:W-:Y:S01]  /*11f0*/  IMAD.SHL.U32 R121, R19, 0x8, RZ ;  /* 0x0000000813797824 */ /* 0x000fe200078e00ff */
[----:B------:R-:W-:Y:S01]  /*1200*/  IADD3 R88, R88, -R7, RZ ;  /* 0x8000000758587210 */ /* 0x000fe20007ffe0ff */
[----:B------:R-:W-:Y:S01]  /*1210*/  IMAD.IADD R84, R84, 0x1, -R11 ;  /* 0x0000000154547824 */ /* 0x000fe200078e0a0b */
[----:B------:R-:W-:-:S02]  /*1220*/  SHF.R.S32.HI R7, RZ, 0x1f, R80 ;  /* 0x0000001fff077819 */ /* 0x000fc40000011450 */
[----:B------:R-:W-:Y:S02]  /*1230*/  SHF.R.S32.HI R9, RZ, 0x1f, R6 ;  /* 0x0000001fff097819 */ /* 0x000fe40000011406 */
[----:B------:R-:W-:Y:S02]  /*1240*/  SHF.R.S32.HI R11, RZ, 0x1f, R8 ;  /* 0x0000001fff0b7819 */ /* 0x000fe40000011408 */
[----:B------:R-:W-:Y:S02]  /*1250*/  SHF.R.S32.HI R35, RZ, 0x1f, R10 ;  /* 0x0000001fff237819 */ /* 0x000fe4000001140a */
[----:B------:R-:W-:Y:S02]  /*1260*/  LEA.HI R7, R7, R80, RZ, 0x3 ;  /* 0x0000005007077211 */ /* 0x000fe400078f18ff */
[----:B------:R-:W-:Y:S02]  /*1270*/  LEA.HI R9, R9, R6, RZ, 0x3 ;  /* 0x0000000609097211 */ /* 0x000fe400078f18ff */
[----:B------:R-:W-:-:S02]  /*1280*/  LEA.HI R11, R11, R8, RZ, 0x3 ;  /* 0x000000080b0b7211 */ /* 0x000fc400078f18ff */
[----:B------:R-:W-:Y:S02]  /*1290*/  LEA.HI R35, R35, R10, RZ, 0x3 ;  /* 0x0000000a23237211 */ /* 0x000fe400078f18ff */
        /* <DEDUP_REMOVED lines=8> */
[----:B------:R-:W-:Y:S01]  /*1320*/  IADD3 R8, R10, -R35, RZ ;  /* 0x800000230a087210 */ /* 0x000fe20007ffe0ff */
[----:B------:R-:W-:Y:S01]  /*1330*/  IMAD.SHL.U32 R9, R36, 0x4, RZ ;  /* 0x0000000424097824 */ /* 0x000fe200078e00ff */
[----:B------:R-:W-:Y:S01]  /*1340*/  IADD3 R120, P0, R12, R121, RZ ;  /* 0x000000790c787210 */ /* 0x000fe20007f1e0ff */
[----:B------:R-:W-:Y:S01]  /*1350*/  IMAD.SHL.U32 R11, R37, 0x4, RZ ;  /* 0x00000004250b7824 */ /* 0x000fe200078e00ff */
[----:B------:R-:W-:Y:S01]  /*1360*/  LEA.HI R17, R17, R17, RZ, 0x1 ;  /* 0x0000001111117211 */ /* 0x000fe200078f08ff */
[----:B------:R-:W-:Y:S01]  /*1370*/  IMAD.SHL.U32 R35, R39, 0x4, RZ ;  /* 0x0000000427237824 */ /* 0x000fe200078e00ff */
[----:B------:R-:W-:-:S02]  /*1380*/  SHF.R.S32.HI R10, RZ, 0x1f, R9 ;  /* 0x0000001fff0a7819 */ /* 0x000fc40000011409 */
[----:B------:R-:W-:Y:S01]  /*1390*/  SHF.R.S32.HI R38, RZ, 0x1f, R11 ;  /* 0x0000001fff267819 */ /* 0x000fe2000001140b */
[----:B------:R-:W-:Y:S01]  /*13a0*/  IMAD.SHL.U32 R17, R17, 0x40, RZ ;  /* 0x0000004011117824 */ /* 0x000fe200078e00ff */
[----:B------:R-:W-:Y:S02]  /*13b0*/  SHF.R.S32.HI R40, RZ, 0x1f, R35 ;  /* 0x0000001fff287819 */ /* 0x000fe40000011423 */
[----:B------:R-:W-:Y:S02]  /*13c0*/  LEA.HI R10, R10, R9, RZ, 0x3 ;  /* 0x000000090a0a7211 */ /* 0x000fe400078f18ff */
[----:B------:R-:W-:Y:S02]  /*13d0*/  LEA.HI R38, R38, R11, RZ, 0x3 ;  /* 0x0000000b26267211 */ /* 0x000fe400078f18ff */
[----:B------:R-:W-:Y:S02]  /*13e0*/  LEA.HI R40, R40, R35, RZ, 0x3 ;  /* 0x0000002328287211 */ /* 0x000fe400078f18ff */
[----:B------:R-:W-:-:S02]  /*13f0*/  LOP3.LUT R10, R10, 0xfffffff8, RZ, 0xc0, !PT ;  /* 0xfffffff80a0a7812 */ /* 0x000fc400078ec0ff */
[----:B------:R-:W-:Y:S02]  /*1400*/  LOP3.LUT R38, R38, 0xfffffff8, RZ, 0xc0, !PT ;  /* 0xfffffff826267812 */ /* 0x000fe400078ec0ff */
[----:B------:R-:W-:Y:S01]  /*1410*/  LOP3.LUT R40, R40, 0xfffffff8, RZ, 0xc0, !PT ;  /* 0xfffffff828287812 */ /* 0x000fe200078ec0ff */
[----:B------:R-:W-:Y:S01]  /*1420*/  IMAD.IADD R9, R9, 0x1, -R10 ;  /* 0x0000000109097824 */ /* 0x000fe200078e0a0a */
[----:B------:R-:W-:Y:S01]  /*1430*/  LEA.HI.X.SX32 R121, R12, R41, 0x1, P0 ;  /* 0x000000290c797211 */ /* 0x000fe200000f0eff */
[----:B------:R-:W-:Y:S01]  /*1440*/  IMAD.IADD R10, R11, 0x1, -R38 ;  /* 0x000000010b0a7824 */ /* 0x000fe200078e0a26 */
[----:B------:R-:W-:Y:S01]  /*1450*/  LEA.HI R15, R15, R15, RZ, 0x1 ;  /* 0x0000000f0f0f7211 */ /* 0x000fe200078f08ff */
[----:B------:R-:W-:Y:S01]  /*1460*/  IMAD.IADD R11, R35, 0x1, -R40 ;  /* 0x00000001230b7824 */ /* 0x000fe200078e0a28 */
[----:B------:R-:W-:Y:S01]  /*1470*/  LEA.HI R16, R16, R16, RZ, 0x1 ;  /* 0x0000001010107211 */ /* 0x000fe200078f08ff */
[----:B------:R-:W0:Y:S01]  /*1480*/  LDC R35, c[0x0][0x25c] ;  /* 0x00009700ff237b82 */ /* 0x000e220000000800 */
[----:B------:R-:W-:Y:S01]  /*1490*/  IMAD R12, R14, 0x10, R19 ;  /* 0x000000100e0c7824 */ /* 0x000fe200078e0213 */
        /* <DEDUP_REMOVED lines=39> */
[----:B------:R-:W-:Y:S01]  /*1710*/  SHF.L.U32 R33, R33, 0x6, RZ ;  /* 0x0000000621217819 */ /* 0x000fe200000006ff */
[----:B------:R-:W-:Y:S01]  /*1720*/  IMAD.SHL.U32 R25, R25, 0x40, RZ ;  /* 0x0000004019197824 */ /* 0x000fe200078e00ff */
        /* <DEDUP_REMOVED lines=24> */
[----:B------:R-:W-:-:S02]  /*18b0*/  MOV R113, 0xff7fffff ;  /* 0xff7fffff00717802 */ /* 0x000fc40000000f00 */
        /* <DEDUP_REMOVED lines=25> */
[----:B------:R-:W-:-:S07]  /*1a50*/  SHF.R.S32.HI R78, RZ, 0x1f, R11 ;  /* 0x0000001fff4e7819 */ /* 0x000fce000001140b */
.L_x_22645:
[----:B------:R-:W2:Y:S01]  /*1a60*/  LDG.E.CONSTANT R28, desc[UR10][R4.64] ;  /* 0x0000000a041c7981 */ /* 0x000ea2000c1e9900 */
[----:B------:R-:W-:Y:S02]  /*1a70*/  SHF.R.S32.HI R31, RZ, 0x1f, R109 ;  /* 0x0000001fff1f7819 */ /* 0x000fe4000001146d */
[----:B------:R-:W-:Y:S02]  /*1a80*/  SHF.R.S32.HI R30, RZ, 0x1f, R112 ;  /* 0x0000001fff1e7819 */ /* 0x000fe40000011470 */
[----:B------:R-:W-:Y:S02]  /*1a90*/  SHF.R.S32.HI R33, RZ, 0x1f, R97 ;  /* 0x0000001fff217819 */ /* 0x000fe40000011461 */
[----:B0-2---:R-:W-:Y:S01]  /*1aa0*/  SHF.R.S32.HI R29, RZ, 0x1f, R28 ;  /* 0x0000001fff1d7819 */ /* 0x005fe2000001141c */
[----:B------:R-:W-:-:S04]  /*1ab0*/  IMAD.WIDE.U32 R122, R28, UR9, R120 ;  /* 0x000000091c7a7c25 */ /* 0x000fc8000f8e0078 */
[----:B------:R-:W-:-:S04]  /*1ac0*/  IMAD R29, R29, UR9, RZ ;  /* 0x000000091d1d7c24 */ /* 0x000fc8000f8e02ff */
[----:B------:R-:W-:Y:S01]  /*1ad0*/  IMAD R29, R28, R13, R29 ;  /* 0x0000000d1c1d7224 */ /* 0x000fe200078e021d */
[----:B------:R-:W-:-:S03]  /*1ae0*/  IADD3 R28, P0, P1, R112, R122, R109 ;  /* 0x0000007a701c7210 */ /* 0x000fc6000791e06d */
[----:B------:R-:W-:Y:S01]  /*1af0*/  IMAD.IADD R118, R123, 0x1, R29 ;  /* 0x000000017b767824 */ /* 0x000fe200078e021d */
[----:B------:R-:W-:-:S04]  /*1b00*/  LEA R56, P2, R28, UR6, 0x1 ;  /* 0x000000061c387c11 */ /* 0x000fc8000f8408ff */
[----:B------:R-:W-:Y:S02]  /*1b10*/  IADD3.X R29, R30, R118, R31, P0, P1 ;  /* 0x000000761e1d7210 */ /* 0x000fe400007e241f */
[C---:B------:R-:W-:Y:S02]  /*1b20*/  IADD3 R30, P0, R111.reuse, R122, RZ ;  /* 0x0000007a6f1e7210 */ /* 0x040fe40007f1e0ff */
[----:B------:R-:W-:Y:S02]  /*1b30*/  LEA.HI.X R57, R28, UR7, R29, 0x1, P2 ;  /* 0x000000071c397c11 */ /* 0x000fe400090f0c1d */
[C---:B------:R-:W-:Y:S02]  /*1b40*/  LEA R60, P1, R30.reuse, UR6, 0x1 ;  /* 0x000000061e3c7c11 */ /* 0x040fe4000f8208ff */
[----:B------:R-:W-:Y:S02]  /*1b50*/  LEA.HI.X.SX32 R29, R111, R118, 0x1, P0 ;  /* 0x000000766f1d7211 */ /* 0x000fe400000f0eff */
[----:B------:R-:W2:Y:S02]  /*1b60*/  LDG.E.64.CONSTANT R56, desc[UR10][R56.64] ;  /* 0x0000000a38387981 */ /* 0x000ea4000c1e9b00 */
[----:B------:R-:W-:-:S06]  /*1b70*/  LEA.HI.X R61, R30, UR7, R29, 0x1, P1 ;  /* 0x000000071e3d7c11 */ /* 0x000fcc00088f0c1d */
[----:B------:R-:W3:Y:S01]  /*1b80*/  LDG.E.64.CONSTANT R60, desc[UR10][R60.64] ;  /* 0x0000000a3c3c7981 */ /* 0x000ee2000c1e9b00 */
[--C-:B------:R-:W-:Y:S02]  /*1b90*/  SHF.R.S32.HI R29, RZ, 0x1f, R107.reuse ;  /* 0x0000001fff1d7819 */ /* 0x100fe4000001146b */
[----:B------:R-:W-:Y:S02]  /*1ba0*/  SHF.R.S32.HI R30, RZ, 0x1f, R110 ;  /* 0x0000001fff1e7819 */ /* 0x000fe4000001146e */
[----:B------:R-:W-:-:S04]  /*1bb0*/  IADD3 R28, P0, P1, R110, R122, R107 ;  /* 0x0000007a6e1c7210 */ /* 0x000fc8000791e06b */
[----:B------:R-:W-:Y:S02]  /*1bc0*/  IADD3.X R29, R30, R118, R29, P0, P1 ;  /* 0x000000761e1d7210 */ /* 0x000fe400007e241d */
[----:B------:R-:W-:-:S04]  /*1bd0*/  LEA R36, P0, R28, UR6, 0x1 ;  /* 0x000000061c247c11 */ /* 0x000fc8000f8008ff */
[----:B------:R-:W-:-:S06]  /*1be0*/  LEA.HI.X R37, R28, UR7, R29, 0x1, P0 ;  /* 0x000000071c257c11 */ /* 0x000fcc00080f0c1d */
[----:B------:R-:W4:Y:S01]  /*1bf0*/  LDG.E.64.CONSTANT R36, desc[UR10][R36.64] ;  /* 0x0000000a24247981 */ /* 0x000f22000c1e9b00 */
        /* <DEDUP_REMOVED lines=19> */
[----:B------:R-:W-:Y:S01]  /*1d30*/  LEA.HI.X R39, R28, UR7, R29, 0x1, P0 ;  /* 0x000000071c277c11 */ /* 0x000fe200080f0c1d */
[----:B------:R-:W0:Y:S01]  /*1d40*/  S2R R31, SR_CgaCtaId ;  /* 0x00000000001f7919 */ /* 0x000e220000008800 */
[----:B------:R-:W-:Y:S02]  /*1d50*/  SHF.R.S32.HI R29, RZ, 0x1f, R102 ;  /* 0x0000001fff1d7819 */ /* 0x000fe40000011466 */
[--C-:B------:R-:W-:Y:S02]  /*1d60*/  SHF.R.S32.HI R30, RZ, 0x1f, R99.reuse ;  /* 0x0000001fff1e7819 */ /* 0x100fe40000011463 */
[----:B------:R-:W-:Y:S01]  /*1d70*/  IADD3 R28, P0, P1, R102, R122, R99 ;  /* 0x0000007a661c7210 */ /* 0x000fe2000791e063 */
[----:B------:R-:W4:Y:S03]  /*1d80*/  LDG.E.64.CONSTANT R38, desc[UR10][R38.64] ;  /* 0x0000000a26267981 */ /* 0x000f26000c1e9b00 */
[----:B------:R-:W-:-:S02]  /*1d90*/  IADD3.X R29, R29, R118, R30, P0, P1 ;  /* 0x000000761d1d7210 */ /* 0x000fc400007e241e */
[----:B------:R-:W-:-:S04]  /*1da0*/  LEA R66, P0, R28, UR6, 0x1 ;  /* 0x000000061c427c11 */ /* 0x000fc8000f8008ff */
[----:B------:R-:W-:-:S06]  /*1db0*/  LEA.HI.X R67, R28, UR7, R29, 0x1, P0 ;  /* 0x000000071c437c11 */ /* 0x000fcc00080f0c1d */
[----:B------:R-:W4:Y:S01]  /*1dc0*/  LDG.E.64.CONSTANT R66, desc[UR10][R66.64] ;  /* 0x0000000a42427981 */ /* 0x000f22000c1e9b00 */
[----:B------:R-:W-:Y:S02]  /*1dd0*/  MOV R28, 0x400 ;  /* 0x00000400001c7802 */ /* 0x000fe40000000f00 */
[----:B------:R-:W-:Y:S02]  /*1de0*/  IADD3 R32, P0, P1, R100, R122, R97 ;  /* 0x0000007a64207210 */ /* 0x000fe4000791e061 */
[----:B0-----:R-:W-:Y:S02]  /*1df0*/  LEA R31, R31, R28, 0x18 ;  /* 0x0000001c1f1f7211 */ /* 0x001fe400078ec0ff */
[----:B------:R-:W-:-:S03]  /*1e00*/  SHF.R.S32.HI R28, RZ, 0x1f, R100 ;  /* 0x0000001fff1c7819 */ /* 0x000fc60000011464 */
[----:B------:R-:W-:Y:S01]  /*1e10*/  IMAD R116, R114, 0xc0, R31 ;  /* 0x000000c072747824 */ /* 0x000fe200078e021f */
[----:B------:R-:W-:Y:S02]  /*1e20*/  IADD3.X R33, R28, R118, R33, P0, P1 ;  /* 0x000000761c217210 */ /* 0x000fe400007e2421 */
[C---:B------:R-:W-:Y:S02]  /*1e30*/  LEA R64, P0, R32.reuse, UR6, 0x1 ;  /* 0x0000000620407c11 */ /* 0x040fe4000f8008ff */
[----:B------:R-:W0:Y:S02]  /*1e40*/  LDS.128 R28, [R116] ;  /* 0x00000000741c7984 */ /* 0x000e240000000c00 */
[----:B------:R-:W-:-:S06]  /*1e50*/  LEA.HI.X R65, R32, UR7, R33, 0x1, P0 ;  /* 0x0000000720417c11 */ /* 0x000fcc00080f0c21 */
[----:B------:R-:W4:Y:S01]  /*1e60*/  LDG.E.64.CONSTANT R64, desc[UR10][R64.64] ;  /* 0x0000000a40407981 */ /* 0x000f22000c1e9b00 */
[--C-:B------:R-:W-:Y:S02]  /*1e70*/  SHF.R.S32.HI R33, RZ, 0x1f, R95.reuse ;  /* 0x0000001fff217819 */ /* 0x100fe4000001145f */
[----:B------:R-:W-:Y:S02]  /*1e80*/  SHF.R.S32.HI R34, RZ, 0x1f, R98 ;  /* 0x0000001fff227819 */ /* 0x000fe40000011462 */
[----:B------:R-:W-:Y:S02]  /*1e90*/  IADD3 R32, P0, P1, R98, R122, R95 ;  /* 0x0000007a62207210 */ /* 0x000fe4000791e05f */
[----:B------:R-:W-:Y:S02]  /*1ea0*/  SHF.R.S32.HI R35, RZ, 0x1f, R93 ;  /* 0x0000001fff237819 */ /* 0x000fe4000001145d */
[----:B------:R-:W-:Y:S02]  /*1eb0*/  IADD3.X R33, R34, R118, R33, P0, P1 ;  /* 0x0000007622217210 */ /* 0x000fe400007e2421 */
[----:B------:R-:W-:-:S04]  /*1ec0*/  LEA R62, P0, R32, UR6, 0x1 ;  /* 0x00000006203e7c11 */ /* 0x000fc8000f8008ff */
[----:B------:R-:W-:Y:S02]  /*1ed0*/  LEA.HI.X R63, R32, UR7, R33, 0x1, P0 ;  /* 0x00000007203f7c11 */ /* 0x000fe400080f0c21 */
[----:B------:R-:W-:Y:S02]  /*1ee0*/  SHF.R.S32.HI R32, RZ, 0x1f, R96 ;  /* 0x0000001fff207819 */ /* 0x000fe40000011460 */
[----:B------:R-:W-:Y:S02]  /*1ef0*/  IADD3 R34, P0, P1, R96, R122, R93 ;  /* 0x0000007a60227210 */ /* 0x000fe4000791e05d */
[----:B------:R-:W4:Y:S02]  /*1f00*/  LDG.E.64.CONSTANT R62, desc[UR10][R62.64] ;  /* 0x0000000a3e3e7981 */ /* 0x000f24000c1e9b00 */
[----:B------:R-:W-:Y:S02]  /*1f10*/  IADD3.X R35, R32, R118, R35, P0, P1 ;  /* 0x0000007620237210 */ /* 0x000fe400007e2423 */
[----:B------:R-:W-:-:S04]  /*1f20*/  LEA R58, P0, R34, UR6, 0x1 ;  /* 0x00000006223a7c11 */ /* 0x000fc8000f8008ff */
[----:B------:R-:W-:-:S06]  /*1f30*/  LEA.HI.X R59, R34, UR7, R35, 0x1, P0 ;  /* 0x00000007223b7c11 */ /* 0x000fcc00080f0c23 */
[----:B------:R-:W4:Y:S01]  /*1f40*/  LDG.E.64.CONSTANT R58, desc[UR10][R58.64] ;  /* 0x0000000a3a3a7981 */ /* 0x000f22000c1e9b00 */
[----:B0-----:R-:W-:Y:S02]  /*1f50*/  HADD2.F32 R32, -RZ, R30.H0_H0 ;  /* 0x2000001eff207230 */ /* 0x001fe40000004100 */
[----:B------:R-:W-:Y:S02]  /*1f60*/  HADD2.F32 R74, -RZ, R28.H0_H0 ;  /* 0x2000001cff4a7230 */ /* 0x000fe40000004100 */
[----:B------:R-:W-:Y:S02]  /*1f70*/  HADD2.F32 R30, -RZ, R30.H1_H1 ;  /* 0x3000001eff1e7230 */ /* 0x000fe40000004100 */
[----:B------:R-:W-:Y:S02]  /*1f80*/  HADD2.F32 R75, -RZ, R28.H1_H1 ;  /* 0x3000001cff4b7230 */ /* 0x000fe40000004100 */
[----:B------:R-:W-:Y:S01]  /*1f90*/  HADD2.F32 R28, -RZ, R31.H0_H0 ;  /* 0x2000001fff1c7230 */ /* 0x000fe20000004100 */
[----:B------:R-:W-:Y:S01]  /*1fa0*/  SHF.R.S32.HI R124, RZ, 0x1f, R92 ;  /* 0x0000001fff7c7819 */ /* 0x000fe2000001145c */
[----:B--2---:R-:W-:-:S05]  /*1fb0*/  HADD2.F32 R33, -RZ, R56.H0_H0 ;  /* 0x20000038ff217230 */ /* 0x004fca0000004100 */
[----:B------:R-:W-:Y:S01]  /*1fc0*/  FMUL.FTZ R73, R32, R33 ;  /* 0x0000002120497220 */ /* 0x000fe20000410000 */
[----:B---3--:R-:W-:Y:S02]  /*1fd0*/  HADD2.F32 R33, -RZ, R60.H0_H0 ;  /* 0x2000003cff217230 */ /* 0x008fe40000004100 */
[----:B------:R-:W-:-:S03]  /*1fe0*/  HADD2.F32 R35, -RZ, R56.H1_H1 ;  /* 0x30000038ff237230 */ /* 0x000fc60000004100 */
[----:B------:R-:W-:Y:S01]  /*1ff0*/  FFMA.FTZ R74, R74, R33, R73 ;  /* 0x000000214a4a7223 */ /* 0x000fe20000010049 */
[----:B------:R-:W-:Y:S02]  /*2000*/  HADD2.F32 R33, -RZ, R57.H0_H0 ;  /* 0x20000039ff217230 */ /* 0x000fe40000004100 */
[----:B------:R-:W-:Y:S01]  /*2010*/  FMUL.FTZ R30, R30, R35 ;  /* 0x000000231e1e7220 */ /* 0x000fe20000410000 */
[----:B------:R-:W-:Y:S02]  /*2020*/  HADD2.F32 R60, -RZ, R60.H1_H1 ;  /* 0x3000003cff3c7230 */ /* 0x000fe40000004100 */
[----:B------:R-:W-:Y:S01]  /*2030*/  FMUL.FTZ R35, R28, R33 ;  /* 0x000000211c237220 */ /* 0x000fe20000410000 */
[----:B------:R-:W-:Y:S02]  /*2040*/  HADD2.F32 R28, -RZ, R29.H0_H0 ;  /* 0x2000001dff1c7230 */ /* 0x000fe40000004100 */
[----:B------:R-:W-:Y:S02]  /*2050*/  HADD2.F32 R33, -RZ, R61.H0_H0 ;  /* 0x2000003dff217230 */ /* 0x000fe40000004100 */
[----:B------:R-:W-:Y:S01]  /*2060*/  FFMA.FTZ R75, R75, R60, R30 ;  /* 0x0000003c4b4b7223 */ /* 0x000fe2000001001e */
[----:B------:R-:W-:-:S02]  /*2070*/  SHF.R.S32.HI R32, RZ, 0x1f, R94 ;  /* 0x0000001fff207819 */ /* 0x000fc4000001145e */
[----:B------:R-:W-:Y:S01]  /*2080*/  IADD3 R30, P0, P1, R94, R122, R91 ;  /* 0x0000007a5e1e7210 */ /* 0x000fe2000791e05b */
[----:B------:R-:W-:Y:S01]  /*2090*/  FFMA.FTZ R28, R28, R33, R35 ;  /* 0x000000211c1c7223 */ /* 0x000fe20000010023 */
[----:B------:R-:W-:-:S04]  /*20a0*/  SHF.R.S32.HI R33, RZ, 0x1f, R91 ;  /* 0x0000001fff217819 */ /* 0x000fc8000001145b */
[----:B------:R-:W-:Y:S02]  /*20b0*/  IADD3.X R33, R32, R118, R33, P0, P1 ;  /* 0x0000007620217210 */ /* 0x000fe400007e2421 */
[----:B------:R-:W-:-:S04]  /*20c0*/  LEA R72, P0, R30, UR6, 0x1 ;  /* 0x000000061e487c11 */ /* 0x000fc8000f8008ff */
[----:B------:R-:W-:Y:S01]  /*20d0*/  LEA.HI.X R73, R30, UR7, R33, 0x1, P0 ;  /* 0x000000071e497c11 */ /* 0x000fe200080f0c21 */
[----:B------:R-:W-:Y:S01]  /*20e0*/  HADD2.F32 R119, -RZ, R57.H1_H1 ;  /* 0x30000039ff777230 */ /* 0x000fe20000004100 */
[----:B------:R-:W0:Y:S01]  /*20f0*/  LDS.128 R32, [R116+0x10] ;  /* 0x0000100074207984 */ /* 0x000e220000000c00 */
[----:B------:R-:W-:-:S03]  /*2100*/  HADD2.F32 R60, -RZ, R31.H1_H1 ;  /* 0x3000001fff3c7230 */ /* 0x000fc60000004100 */
[----:B------:R4:W2:Y:S01]  /*2110*/  LDG.E.64.CONSTANT R56, desc[UR10][R72.64] ;  /* 0x0000000a48387981 */ /* 0x0008a2000c1e9b00 */
[--C-:B------:R-:W-:Y:S01]  /*2120*/  IADD3 R31, P0, P1, R92, R122, R89.reuse ;  /* 0x0000007a5c1f7210 */ /* 0x100fe2000791e059 */
[----:B------:R-:W-:Y:S01]  /*2130*/  FMUL.FTZ R60, R60, R119 ;  /* 0x000000773c3c7220 */ /* 0x000fe20000410000 */
[----:B------:R-:W-:-:S04]  /*2140*/  SHF.R.S32.HI R119, RZ, 0x1f, R89 ;  /* 0x0000001fff777819 */ /* 0x000fc80000011459 */
[----:B------:R-:W-:Y:S02]  /*2150*/  IADD3.X R124, R124, R118, R119, P0, P1 ;  /* 0x000000767c7c7210 */ /* 0x000fe400007e2477 */
[C---:B------:R-:W-:Y:S01]  /*2160*/  LEA R30, P0, R31.reuse, UR6, 0x1 ;  /* 0x000000061f1e7c11 */ /* 0x040fe2000f8008ff */
[----:B------:R-:W-:Y:S02]  /*2170*/  HADD2.F32 R29, -RZ, R29.H1_H1 ;  /* 0x3000001dff1d7230 */ /* 0x000fe40000004100 */
[----:B------:R-:W-:Y:S01]  /*2180*/  HADD2.F32 R61, -RZ, R61.H1_H1 ;  /* 0x3000003dff3d7230 */ /* 0x000fe20000004100 */
[----:B------:R-:W-:-:S04]  /*2190*/  LEA.HI.X R31, R31, UR7, R124, 0x1, P0 ;  /* 0x000000071f1f7c11 */ /* 0x000fc800080f0c7c */
[----:B------:R-:W-:Y:S02]  /*21a0*/  FFMA.FTZ R29, R29, R61, R60 ;  /* 0x0000003d1d1d7223 */ /* 0x000fe4000001003c */
[----:B------:R1:W3:Y:S01]  /*21b0*/  LDG.E.64.CONSTANT R60, desc[UR10][R30.64] ;  /* 0x0000000a1e3c7981 */ /* 0x0002e2000c1e9b00 */
[--C-:B----4-:R-:W-:Y:S02]  /*21c0*/  HADD2.F32 R72, -RZ, R36.reuse.H0_H0 ;  /* 0x20000024ff487230 */ /* 0x110fe40000004100 */
[----:B------:R-:W-:Y:S02]  /*21d0*/  HADD2.F32 R36, -RZ, R36.H1_H1 ;  /* 0x30000024ff247230 */ /* 0x000fe40000004100 */
[--C-:B0-----:R-:W-:Y:S02]  /*21e0*/  HADD2.F32 R73, -RZ, R32.reuse.H0_H0 ;  /* 0x20000020ff497230 */ /* 0x101fe40000004100 */
[----:B------:R-:W-:-:S03]  /*21f0*/  HADD2.F32 R32, -RZ, R32.H1_H1 ;  /* 0x30000020ff207230 */ /* 0x000fc60000004100 */
[----:B------:R-:W-:Y:S01]  /*2200*/  FFMA.FTZ R74, R73, R72, R74 ;  /* 0x00000048494a7223 */ /* 0x000fe2000001004a */
[----:B------:R-:W-:Y:S02]  /*2210*/  HADD2.F32 R73, -RZ, R33.H0_H0 ;  /* 0x20000021ff497230 */ /* 0x000fe40000004100 */
[----:B------:R-:W-:Y:S01]  /*2220*/  FFMA.FTZ R75, R32, R36, R75 ;  /* 0x00000024204b7223 */ /* 0x000fe2000001004b */
[--C-:B------:R-:W-:Y:S02]  /*2230*/  HADD2.F32 R32, -RZ, R37.reuse.H0_H0 ;  /* 0x20000025ff207230 */ /* 0x100fe40000004100 */
[----:B------:R-:W-:-:S03]  /*2240*/  HADD2.F32 R37, -RZ, R37.H1_H1 ;  /* 0x30000025ff257230 */ /* 0x000fc60000004100 */
[----:B------:R-:W-:Y:S01]  /*2250*/  FFMA.FTZ R32, R73, R32, R28 ;  /* 0x0000002049207223 */ /* 0x000fe2000001001c */
[----:B------:R-:W-:Y:S01]  /*2260*/  HADD2.F32 R28, -RZ, R33.H1_H1 ;  /* 0x30000021ff1c7230 */ /* 0x000fe20000004100 */
[----:B------:R-:W-:-:S04]  /*2270*/  SHF.R.S32.HI R73, RZ, 0x1f, R87 ;  /* 0x0000001fff497819 */ /* 0x000fc80000011457 */
[----:B------:R-:W-:Y:S01]  /*2280*/  FFMA.FTZ R33, R28, R37, R29 ;  /* 0x000000251c217223 */ /* 0x000fe2000001001d */
[----:B------:R-:W-:-:S04]  /*2290*/  IADD3 R37, P0, P1, R90, R122, R87 ;  /* 0x0000007a5a257210 */ /* 0x000fc8000791e057 */
[----:B------:R-:W-:Y:S02]  /*22a0*/  IADD3.X R72, R46, R118, R73, P0, P1 ;  /* 0x000000762e487210 */ /* 0x000fe400007e2449 */
[----:B------:R-:W-:-:S04]  /*22b0*/  LEA R36, P0, R37, UR6, 0x1 ;  /* 0x0000000625247c11 */ /* 0x000fc8000f8008ff */
[----:B------:R-:W-:Y:S01]  /*22c0*/  LEA.HI.X R37, R37, UR7, R72, 0x1, P0 ;  /* 0x0000000725257c11 */ /* 0x000fe200080f0c48 */
[----:B------:R-:W-:Y:S02]  /*22d0*/  HADD2.F32 R29, -RZ, R34.H0_H0 ;  /* 0x20000022ff1d7230 */ /* 0x000fe40000004100 */
[----:B------:R-:W-:-:S03]  /*22e0*/  HADD2.F32 R28, -RZ, R68.H0_H0 ;  /* 0x20000044ff1c7230 */ /* 0x000fc60000004100 */
[----:B------:R-:W4:Y:S02]  /*22f0*/  LDG.E.64.CONSTANT R36, desc[UR10][R36.64] ;  /* 0x0000000a24247981 */ /* 0x000f24000c1e9b00 */
[----:B------:R-:W-:Y:S02]  /*2300*/  FFMA.FTZ R74, R29, R28, R74 ;  /* 0x0000001c1d4a7223 */ /* 0x000fe4000001004a */
[----:B-1----:R-:W0:Y:S01]  /*2310*/  LDS.128 R28, [R116+0x20] ;  /* 0x00002000741c7984 */ /* 0x002e220000000c00 */
        /* <DEDUP_REMOVED lines=8> */
[--C-:B------:R-:W-:Y:S02]  /*23a0*/  HADD2.F32 R34, -RZ, R70.reuse.H0_H0 ;  /* 0x20000046ff227230 */ /* 0x100fe40000004100 */
[----:B------:R-:W-:Y:S01]  /*23b0*/  FFMA.FTZ R68, R68, R69, R33 ;  /* 0x0000004544447223 */ /* 0x000fe20000010021 */
[----:B------:R-:W-:-:S02]  /*23c0*/  HADD2.F32 R70, -RZ, R70.H1_H1 ;  /* 0x30000046ff467230 */ /* 0x000fc40000004100 */
[--C-:B0-----:R-:W-:Y:S02]  /*23d0*/  HADD2.F32 R33, -RZ, R28.reuse.H0_H0 ;  /* 0x2000001cff217230 */ /* 0x101fe40000004100 */
        /* <DEDUP_REMOVED lines=18> */
[----:B------:R-:W-:Y:S01]  /*2500*/  FFMA.FTZ R28, R29, R30, R28 ;  /* 0x0000001e1d1c7223 */ /* 0x000fe2000001001c */
[----:B------:R-:W-:Y:S02]  /*2510*/  HADD2.F32 R30, -RZ, R66.H0_H0 ;  /* 0x20000042ff1e7230 */ /* 0x000fe40000004100 */
[----:B------:R-:W-:Y:S02]  /*2520*/  HADD2.F32 R31, -RZ, R31.H1_H1 ;  /* 0x3000001fff1f7230 */ /* 0x000fe40000004100 */
[----:B------:R-:W-:Y:S02]  /*2530*/  HADD2.F32 R39, -RZ, R39.H1_H1 ;  /* 0x30000027ff277230 */ /* 0x000fe40000004100 */
[----:B0-----:R-:W-:-:S05]  /*2540*/  HADD2.F32 R29, -RZ, R32.H0_H0 ;  /* 0x20000020ff1d7230 */ /* 0x001fca0000004100 */
[----:B------:R-:W-:Y:S01]  /*2550*/  FFMA.FTZ R74, R29, R30, R74 ;  /* 0x0000001e1d4a7223 */ /* 0x000fe2000001004a */
[----:B------:R-:W-:Y:S01]  /*2560*/  IADD3 R29, P0, P1, R88, R122, R85 ;  /* 0x0000007a581d7210 */ /* 0x000fe2000791e055 */
[----:B------:R-:W-:-:S03]  /*2570*/  FFMA.FTZ R68, R31, R39, R68 ;  /* 0x000000271f447223 */ /* 0x000fc60000010044 */
[----:B------:R-:W-:Y:S02]  /*2580*/  LEA R38, P2, R29, UR6, 0x1 ;  /* 0x000000061d267c11 */ /* 0x000fe4000f8408ff */
[----:B------:R-:W-:-:S04]  /*2590*/  IADD3.X R30, R48, R118, R21, P0, P1 ;  /* 0x00000076301e7210 */ /* 0x000fc800007e2415 */
[----:B------:R-:W-:-:S06]  /*25a0*/  LEA.HI.X R39, R29, UR7, R30, 0x1, P2 ;  /* 0x000000071d277c11 */ /* 0x000fcc00090f0c1e */
[----:B------:R-:W4:Y:S01]  /*25b0*/  LDG.E.64.CONSTANT R38, desc[UR10][R38.64] ;  /* 0x0000000a26267981 */ /* 0x000f22000c1e9b00 */
[----:B------:R-:W-:Y:S02]  /*25c0*/  HADD2.F32 R32, -RZ, R32.H1_H1 ;  /* 0x30000020ff207230 */ /* 0x000fe40000004100 */
[----:B------:R-:W-:Y:S02]  /*25d0*/  HADD2.F32 R66, -RZ, R66.H1_H1 ;  /* 0x30000042ff427230 */ /* 0x000fe40000004100 */
[----:B------:R-:W-:Y:S02]  /*25e0*/  HADD2.F32 R30, -RZ, R67.H0_H0 ;  /* 0x20000043ff1e7230 */ /* 0x000fe40000004100 */
[----:B------:R-:W-:Y:S02]  /*25f0*/  HADD2.F32 R29, -RZ, R33.H0_H0 ;  /* 0x20000021ff1d7230 */ /* 0x000fe40000004100 */
[----:B------:R-:W-:Y:S02]  /*2600*/  HADD2.F32 R67, -RZ, R67.H1_H1 ;  /* 0x30000043ff437230 */ /* 0x000fe40000004100 */
[----:B------:R-:W-:-:S02]  /*2610*/  HADD2.F32 R33, -RZ, R33.H1_H1 ;  /* 0x30000021ff217230 */ /* 0x000fc40000004100 */
[----:B------:R-:W-:Y:S01]  /*2620*/  FFMA.FTZ R32, R32, R66, R75 ;  /* 0x0000004220207223 */ /* 0x000fe2000001004b */
[----:B------:R-:W-:Y:S02]  /*2630*/  FFMA.FTZ R66, R29, R30, R28 ;  /* 0x0000001e1d427223 */ /* 0x000fe4000001001c */
[----:B------:R-:W0:Y:S01]  /*2640*/  LDS.128 R28, [R116+0x40] ;  /* 0x00004000741c7984 */ /* 0x000e220000000c00 */
        /* <DEDUP_REMOVED lines=8> */
[----:B------:R-:W-:-:S05]  /*26d0*/  HADD2.F32 R67, -RZ, R35.H0_H0 ;  /* 0x20000023ff437230 */ /* 0x000fca0000004100 */
[----:B------:R-:W-:Y:S01]  /*26e0*/  FFMA.FTZ R34, R67, R34, R66 ;  /* 0x0000002243227223 */ /* 0x000fe20000010042 */
[----:B------:R-:W-:Y:S01]  /*26f0*/  IADD3 R66, P0, P1, R86, R122, R83 ;  /* 0x0000007a56427210 */ /* 0x000fe2000791e053 */
[----:B------:R-:W-:-:S03]  /*2700*/  HADD2.F32 R64, -RZ, R35.H1_H1 ;  /* 0x30000023ff407230 */ /* 0x000fc60000004100 */
[----:B------:R-:W-:Y:S02]  /*2710*/  LEA R68, P2, R66, UR6, 0x1 ;  /* 0x0000000642447c11 */ /* 0x000fe4000f8408ff */
[----:B------:R-:W-:-:S04]  /*2720*/  IADD3.X R35, R47, R118, R22, P0, P1 ;  /* 0x000000762f237210 */ /* 0x000fc800007e2416 */
[----:B------:R-:W-:Y:S01]  /*2730*/  LEA.HI.X R69, R66, UR7, R35, 0x1, P2 ;  /* 0x0000000742457c11 */ /* 0x000fe200090f0c23 */
[----:B------:R-:W-:-:S05]  /*2740*/  HADD2.F32 R65, -RZ, R65.H1_H1 ;  /* 0x30000041ff417230 */ /* 0x000fca0000004100 */
[----:B------:R-:W4:Y:S01]  /*2750*/  LDG.E.64.CONSTANT R68, desc[UR10][R68.64] ;  /* 0x0000000a44447981 */ /* 0x000f22000c1e9b00 */
[----:B------:R-:W-:Y:S01]  /*2760*/  FFMA.FTZ R33, R64, R65, R33 ;  /* 0x0000004140217223 */ /* 0x000fe20000010021 */
[----:B0-----:R-:W-:Y:S02]  /*2770*/  HADD2.F32 R35, -RZ, R28.H0_H0 ;  /* 0x2000001cff237230 */ /* 0x001fe40000004100 */
[--C-:B------:R-:W-:Y:S02]  /*2780*/  HADD2.F32 R64, -RZ, R62.reuse.H0_H0 ;  /* 0x2000003eff407230 */ /* 0x100fe40000004100 */
[--C-:B------:R-:W-:Y:S02]  /*2790*/  HADD2.F32 R65, -RZ, R63.reuse.H0_H0 ;  /* 0x2000003fff417230 */ /* 0x100fe40000004100 */
[----:B------:R-:W-:Y:S02]  /*27a0*/  HADD2.F32 R66, -RZ, R63.H1_H1 ;  /* 0x3000003fff427230 */ /* 0x000fe40000004100 */
[----:B------:R-:W-:Y:S01]  /*27b0*/  FFMA.FTZ R74, R35, R64, R74 ;  /* 0x00000040234a7223 */ /* 0x000fe2000001004a */
[----:B------:R-:W-:-:S02]  /*27c0*/  HADD2.F32 R62, -RZ, R62.H1_H1 ;  /* 0x3000003eff3e7230 */ /* 0x000fc40000004100 */
[----:B------:R-:W-:Y:S02]  /*27d0*/  HADD2.F32 R63, -RZ, R28.H1_H1 ;  /* 0x3000001cff3f7230 */ /* 0x000fe40000004100 */
[--C-:B------:R-:W-:Y:S02]  /*27e0*/  HADD2.F32 R64, -RZ, R29.reuse.H1_H1 ;  /* 0x3000001dff407230 */ /* 0x100fe40000004100 */
[----:B------:R-:W-:Y:S02]  /*27f0*/  HADD2.F32 R35, -RZ, R29.H0_H0 ;  /* 0x2000001dff237230 */ /* 0x000fe40000004100 */
[----:B------:R-:W-:Y:S01]  /*2800*/  FFMA.FTZ R63, R63, R62, R32 ;  /* 0x0000003e3f3f7223 */ /* 0x000fe20000010020 */
[----:B------:R-:W-:Y:S02]  /*2810*/  HADD2.F32 R29, -RZ, R30.H0_H0 ;  /* 0x2000001eff1d7230 */ /* 0x000fe40000004100 */
[----:B------:R-:W-:Y:S01]  /*2820*/  FFMA.FTZ R62, R64, R66, R33 ;  /* 0x00000042403e7223 */ /* 0x000fe20000010021 */
[----:B------:R-:W-:-:S02]  /*2830*/  HADD2.F32 R64, -RZ, R58.H0_H0 ;  /* 0x2000003aff407230 */ /* 0x000fc40000004100 */
[----:B------:R-:W-:Y:S02]  /*2840*/  FFMA.FTZ R28, R35, R65, R34 ;  /* 0x00000041231c7223 */ /* 0x000fe40000010022 */
[----:B------:R-:W0:Y:S01]  /*2850*/  LDS.128 R32, [R116+0x50] ;  /* 0x0000500074207984 */ /* 0x000e220000000c00 */
[----:B------:R-:W-:Y:S01]  /*2860*/  FFMA.FTZ R29, R29, R64, R74 ;  /* 0x000000401d1d7223 */ /* 0x000fe2000001004a */
[----:B------:R-:W-:Y:S01]  /*2870*/  IADD3 R64, P0, P1, R84, R122, R81 ;  /* 0x0000007a54407210 */ /* 0x000fe2000791e051 */
[----:B------:R-:W-:-:S03]  /*2880*/  HADD2.F32 R30, -RZ, R30.H1_H1 ;  /* 0x3000001eff1e7230 */ /* 0x000fc60000004100 */
[----:B------:R-:W-:Y:S02]  /*2890*/  LEA R74, P2, R64, UR6, 0x1 ;  /* 0x00000006404a7c11 */ /* 0x000fe4000f8408ff */
[----:B------:R-:W-:Y:S01]  /*28a0*/  IADD3.X R65, R50, R118, R23, P0, P1 ;  /* 0x0000007632417210 */ /* 0x000fe200007e2417 */
[----:B------:R-:W-:-:S03]  /*28b0*/  HADD2.F32 R58, -RZ, R58.H1_H1 ;  /* 0x3000003aff3a7230 */ /* 0x000fc60000004100 */
[----:B------:R-:W-:Y:S02]  /*28c0*/  LEA.HI.X R75, R64, UR7, R65, 0x1, P2 ;  /* 0x00000007404b7c11 */ /* 0x000fe400090f0c41 */
[----:B------:R-:W-:Y:S01]  /*28d0*/  FFMA.FTZ R30, R30, R58, R63 ;  /* 0x0000003a1e1e7223 */ /* 0x000fe2000001003f */
[----:B------:R-:W-:Y:S02]  /*28e0*/  HADD2.F32 R63, -RZ, R31.H0_H0 ;  /* 0x2000001fff3f7230 */ /* 0x000fe40000004100 */
[----:B------:R-:W-:Y:S01]  /*28f0*/  HADD2.F32 R58, -RZ, R59.H0_H0 ;  /* 0x2000003bff3a7230 */ /* 0x000fe20000004100 */
[----:B------:R-:W4:Y:S04]  /*2900*/  LDG.E.64.CONSTANT R74, desc[UR10][R74.64] ;  /* 0x0000000a4a4a7981 */ /* 0x000f28000c1e9b00 */
[----:B------:R-:W-:Y:S01]  /*2910*/  FFMA.FTZ R28, R63, R58, R28 ;  /* 0x0000003a3f1c7223 */ /* 0x000fe2000001001c */
[----:B------:R-:W-:-:S04]  /*2920*/  IADD3 R58, P0, P1, R82, R122, R79 ;  /* 0x0000007a523a7210 */ /* 0x000fc8000791e04f */
[----:B------:R-:W-:Y:S02]  /*2930*/  LEA R70, P2, R58, UR6, 0x1 ;  /* 0x000000063a467c11 */ /* 0x000fe4000f8408ff */
[----:B------:R-:W-:-:S04]  /*2940*/  IADD3.X R63, R49, R118, R24, P0, P1 ;  /* 0x00000076313f7210 */ /* 0x000fc800007e2418 */
[----:B------:R-:W-:Y:S01]  /*2950*/  LEA.HI.X R71, R58, UR7, R63, 0x1, P2 ;  /* 0x000000073a477c11 */ /* 0x000fe200090f0c3f */
[----:B------:R-:W-:Y:S02]  /*2960*/  HADD2.F32 R31, -RZ, R31.H1_H1 ;  /* 0x3000001fff1f7230 */ /* 0x000fe40000004100 */
[----:B------:R-:W-:-:S03]  /*2970*/  HADD2.F32 R59, -RZ, R59.H1_H1 ;  /* 0x3000003bff3b7230 */ /* 0x000fc60000004100 */
[----:B------:R-:W4:Y:S01]  /*2980*/  LDG.E.64.CONSTANT R70, desc[UR10][R70.64] ;  /* 0x0000000a46467981 */ /* 0x000f22000c1e9b00 */
[----:B0-----:R-:W-:Y:S02]  /*2990*/  HADD2.F32 R58, -RZ, R32.H0_H0 ;  /* 0x20000020ff3a7230 */ /* 0x001fe40000004100 */
[----:B------:R-:W-:Y:S01]  /*29a0*/  FFMA.FTZ R62, R31, R59, R62 ;  /* 0x0000003b1f3e7223 */ /* 0x000fe2000001003e */
[--C-:B--2---:R-:W-:Y:S02]  /*29b0*/  HADD2.F32 R31, -RZ, R56.reuse.H0_H0 ;  /* 0x20000038ff1f7230 */ /* 0x104fe40000004100 */
[----:B------:R-:W-:-:S03]  /*29c0*/  HADD2.F32 R56, -RZ, R56.H1_H1 ;  /* 0x30000038ff387230 */ /* 0x000fc60000004100 */
[----:B------:R-:W-:Y:S01]  /*29d0*/  FFMA.FTZ R29, R58, R31, R29 ;  /* 0x0000001f3a1d7223 */ /* 0x000fe2000001001d */
[----:B------:R-:W-:Y:S02]  /*29e0*/  HADD2.F32 R31, -RZ, R32.H1_H1 ;  /* 0x30000020ff1f7230 */ /* 0x000fe40000004100 */
[----:B------:R-:W-:Y:S02]  /*29f0*/  HADD2.F32 R59, -RZ, R33.H0_H0 ;  /* 0x20000021ff3b7230 */ /* 0x000fe40000004100 */
[----:B------:R-:W-:Y:S02]  /*2a00*/  HADD2.F32 R32, -RZ, R57.H0_H0 ;  /* 0x20000039ff207230 */ /* 0x000fe40000004100 */
[----:B------:R-:W-:Y:S01]  /*2a10*/  FFMA.FTZ R56, R31, R56, R30 ;  /* 0x000000381f387223 */ /* 0x000fe2000001001e */
[----:B------:R-:W-:Y:S02]  /*2a20*/  IADD3 R30, P0, P1, R80, R122, R77 ;  /* 0x0000007a501e7210 */ /* 0x000fe4000791e04d */
[----:B------:R-:W-:-:S02]  /*2a30*/  FFMA.FTZ R32, R59, R32, R28 ;  /* 0x000000203b207223 */ /* 0x000fc4000001001c */
[----:B------:R-:W-:Y:S02]  /*2a40*/  LEA R66, P2, R30, UR6, 0x1 ;  /* 0x000000061e427c11 */ /* 0x000fe4000f8408ff */
[----:B------:R-:W-:Y:S01]  /*2a50*/  IADD3.X R59, R52, R118, R25, P0, P1 ;  /* 0x00000076343b7210 */ /* 0x000fe200007e2419 */
[----:B------:R-:W-:Y:S02]  /*2a60*/  HADD2.F32 R31, -RZ, R33.H1_H1 ;  /* 0x30000021ff1f7230 */ /* 0x000fe40000004100 */
[----:B---3--:R-:W-:Y:S01]  /*2a70*/  HADD2.F32 R28, -RZ, R60.H0_H0 ;  /* 0x2000003cff1c7230 */ /* 0x008fe20000004100 */
[----:B------:R-:W-:Y:S01]  /*2a80*/  LEA.HI.X R67, R30, UR7, R59, 0x1, P2 ;  /* 0x000000071e437c11 */ /* 0x000fe200090f0c3b */
[--C-:B------:R-:W-:Y:S02]  /*2a90*/  HADD2.F32 R30, -RZ, R34.reuse.H0_H0 ;  /* 0x20000022ff1e7230 */ /* 0x100fe40000004100 */
[----:B------:R-:W-:Y:S02]  /*2aa0*/  HADD2.F32 R33, -RZ, R34.H1_H1 ;  /* 0x30000022ff217230 */ /* 0x000fe40000004100 */
[----:B------:R-:W-:-:S02]  /*2ab0*/  HADD2.F32 R60, -RZ, R60.H1_H1 ;  /* 0x3000003cff3c7230 */ /* 0x000fc40000004100 */
[----:B------:R-:W-:Y:S01]  /*2ac0*/  HADD2.F32 R57, -RZ, R57.H1_H1 ;  /* 0x30000039ff397230 */ /* 0x000fe20000004100 */
[----:B------:R-:W-:Y:S01]  /*2ad0*/  IADD3 R34, P0, P1, R6, R122, R15 ;  /* 0x0000007a06227210 */ /* 0x000fe2000791e00f */
[----:B------:R-:W-:Y:S01]  /*2ae0*/  FFMA.FTZ R30, R30, R28, R29 ;  /* 0x0000001c1e1e7223 */ /* 0x000fe2000001001d */
[----:B------:R-:W-:Y:S01]  /*2af0*/  FFMA.FTZ R28, R33, R60, R56 ;  /* 0x0000003c211c7223 */ /* 0x000fe20000010038 */
[----:B------:R-:W2:Y:S01]  /*2b00*/  LDG.E.64.CONSTANT R66, desc[UR10][R66.64] ;  /* 0x0000000a42427981 */ /* 0x000ea2000c1e9b00 */
[----:B------:R-:W-:Y:S01]  /*2b10*/  FFMA.FTZ R31, R31, R57, R62 ;  /* 0x000000391f1f7223 */ /* 0x000fe2000001003e */
[----:B------:R-:W-:Y:S01]  /*2b20*/  HADD2.F32 R29, -RZ, R35.H0_H0 ;  /* 0x20000023ff1d7230 */ /* 0x000fe20000004100 */
[----:B------:R-:W-:Y:S01]  /*2b30*/  LEA R72, P2, R34, UR6, 0x1 ;  /* 0x0000000622487c11 */ /* 0x000fe2000f8408ff */
[----:B------:R-:W-:Y:S01]  /*2b40*/  HADD2.F32 R33, -RZ, R61.H0_H0 ;  /* 0x2000003dff217230 */ /* 0x000fe20000004100 */
[----:B------:R-:W-:Y:S01]  /*2b50*/  IADD3.X R57, R51, R118, R26, P0, P1 ;  /* 0x0000007633397210 */ /* 0x000fe200007e241a */
[----:B------:R-:W-:-:S03]  /*2b60*/  HADD2.F32 R56, -RZ, R35.H1_H1 ;  /* 0x30000023ff387230 */ /* 0x000fc60000004100 */
[----:B------:R-:W-:Y:S01]  /*2b70*/  LEA.HI.X R73, R34, UR7, R57, 0x1, P2 ;  /* 0x0000000722497c11 */ /* 0x000fe200090f0c39 */
[----:B------:R-:W-:Y:S02]  /*2b80*/  FFMA.FTZ R29, R29, R33, R32 ;  /* 0x000000211d1d7223 */ /* 0x000fe40000010020 */
[----:B------:R-:W0:Y:S04]  /*2b90*/  LDS.128 R32, [R116+0x60] ;  /* 0x0000600074207984 */ /* 0x000e280000000c00 */
[----:B------:R-:W3:Y:S01]  /*2ba0*/  LDG.E.64.CONSTANT R72, desc[UR10][R72.64] ;  /* 0x0000000a48487981 */ /* 0x000ee2000c1e9b00 */
[----:B------:R-:W-:Y:S01]  /*2bb0*/  HADD2.F32 R61, -RZ, R61.H1_H1 ;  /* 0x3000003dff3d7230 */ /* 0x000fe20000004100 */
[----:B------:R-:W-:-:S04]  /*2bc0*/  IADD3 R57, P0, P1, R7, R122, R16 ;  /* 0x0000007a07397210 */ /* 0x000fc8000791e010 */
[----:B------:R-:W-:Y:S01]  /*2bd0*/  FFMA.FTZ R31, R56, R61, R31 ;  /* 0x0000003d381f7223 */ /* 0x000fe2000001001f */
[C---:B------:R-:W-:Y:S02]  /*2be0*/  LEA R56, P2, R57.reuse, UR6, 0x1 ;  /* 0x0000000639387c11 */ /* 0x040fe4000f8408ff */
[----:B------:R-:W-:Y:S02]  /*2bf0*/  IADD3.X R58, R54, R118, R27, P0, P1 ;  /* 0x00000076363a7210 */ /* 0x000fe400007e241b */
[----:B------:R-:W-:Y:S02]  /*2c00*/  IADD3 R59, P0, P1, R8, R122, R17 ;  /* 0x0000007a083b7210 */ /* 0x000fe4000791e011 */
[----:B------:R-:W-:Y:S02]  /*2c10*/  LEA.HI.X R57, R57, UR7, R58, 0x1, P2 ;  /* 0x0000000739397c11 */ /* 0x000fe400090f0c3a */
[----:B------:R-:W-:Y:S02]  /*2c20*/  LEA R58, P2, R59, UR6, 0x1 ;  /* 0x000000063b3a7c11 */ /* 0x000fe4000f8408ff */
[----:B------:R-:W-:-:S02]  /*2c30*/  IADD3.X R60, R53, R118, R40, P0, P1 ;  /* 0x00000076353c7210 */ /* 0x000fc400007e2428 */
[----:B------:R-:W-:Y:S01]  /*2c40*/  IADD3 R61, P0, P1, R9, R122, R18 ;  /* 0x0000007a093d7210 */ /* 0x000fe2000791e012 */
[----:B------:R-:W3:Y:S01]  /*2c50*/  LDG.E.64.CONSTANT R56, desc[UR10][R56.64] ;  /* 0x0000000a38387981 */ /* 0x000ee2000c1e9b00 */
[----:B------:R-:W-:Y:S02]  /*2c60*/  LEA.HI.X R59, R59, UR7, R60, 0x1, P2 ;  /* 0x000000073b3b7c11 */ /* 0x000fe400090f0c3c */
[C---:B------:R-:W-:Y:S02]  /*2c70*/  LEA R60, P2, R61.reuse, UR6, 0x1 ;  /* 0x000000063d3c7c11 */ /* 0x040fe4000f8408ff */
[----:B------:R-:W-:Y:S02]  /*2c80*/  IADD3.X R62, R76, R118, R41, P0, P1 ;  /* 0x000000764c3e7210 */ /* 0x000fe400007e2429 */
[----:B------:R-:W3:Y:S02]  /*2c90*/  LDG.E.64.CONSTANT R58, desc[UR10][R58.64] ;  /* 0x0000000a3a3a7981 */ /* 0x000ee4000c1e9b00 */
[----:B------:R-:W-:Y:S01]  /*2ca0*/  LEA.HI.X R61, R61, UR7, R62, 0x1, P2 ;  /* 0x000000073d3d7c11 */ /* 0x000fe200090f0c3e */
[----:B----4-:R-:W-:-:S05]  /*2cb0*/  HADD2.F32 R62, -RZ, R36.H0_H0 ;  /* 0x20000024ff3e7230 */ /* 0x010fca0000004100 */
[----:B------:R-:W4:Y:S01]  /*2cc0*/  LDG.E.64.CONSTANT R60, desc[UR10][R60.64] ;  /* 0x0000000a3c3c7981 */ /* 0x000f22000c1e9b00 */
[----:B0-----:R-:W-:-:S05]  /*2cd0*/  HADD2.F32 R63, -RZ, R32.H0_H0 ;  /* 0x20000020ff3f7230 */ /* 0x001fca0000004100 */
[----:B------:R-:W-:Y:S01]  /*2ce0*/  FFMA.FTZ R30, R63, R62, R30 ;  /* 0x0000003e3f1e7223 */ /* 0x000fe2000001001e */
[----:B------:R-:W-:-:S04]  /*2cf0*/  IADD3 R63, P0, P1, R10, R122, R19 ;  /* 0x0000007a0a3f7210 */ /* 0x000fc8000791e013 */
[----:B------:R-:W-:Y:S02]  /*2d00*/  LEA R62, P2, R63, UR6, 0x1 ;  /* 0x000000063f3e7c11 */ /* 0x000fe4000f8408ff */
[----:B------:R-:W-:Y:S02]  /*2d10*/  IADD3.X R64, R55, R118, R42, P0, P1 ;  /* 0x0000007637407210 */ /* 0x000fe400007e242a */
[----:B------:R-:W-:Y:S02]  /*2d20*/  IADD3 R122, P3, P4, R11, R122, R20 ;  /* 0x0000007a0b7a7210 */ /* 0x000fe40007c7e014 */
[----:B------:R-:W-:Y:S02]  /*2d30*/  LEA.HI.X R63, R63, UR7, R64, 0x1, P2 ;  /* 0x000000073f3f7c11 */ /* 0x000fe400090f0c40 */
[----:B------:R-:W-:Y:S02]  /*2d40*/  IADD3.X R65, R78, R118, R43, P3, P4 ;  /* 0x000000764e417210 */ /* 0x000fe40001fe842b */
[----:B------:R-:W-:-:S02]  /*2d50*/  LEA R64, P0, R122, UR6, 0x1 ;  /* 0x000000067a407c11 */ /* 0x000fc4000f8008ff */
[----:B------:R-:W4:Y:S02]  /*2d60*/  LDG.E.64.CONSTANT R62, desc[UR10][R62.64] ;  /* 0x0000000a3e3e7981 */ /* 0x000f24000c1e9b00 */
[----:B------:R-:W-:-:S06]  /*2d70*/  LEA.HI.X R65, R122, UR7, R65, 0x1, P0 ;  /* 0x000000077a417c11 */ /* 0x000fcc00080f0c41 */
[----:B------:R-:W4:Y:S01]  /*2d80*/  LDG.E.64.CONSTANT R64, desc[UR10][R64.64] ;  /* 0x0000000a40407981 */ /* 0x000f22000c1e9b00 */
        /* <DEDUP_REMOVED lines=9> */
[--C-:B------:R-:W-:Y:S02]  /*2e20*/  HADD2.F32 R37, -RZ, R34.reuse.H0_H0 ;  /* 0x20000022ff257230 */ /* 0x100fe40000004100 */
[----:B------:R-:W-:Y:S02]  /*2e30*/  HADD2.F32 R119, -RZ, R34.H1_H1 ;  /* 0x30000022ff777230 */ /* 0x000fe40000004100 */
[----:B------:R-:W-:-:S05]  /*2e40*/  HADD2.F32 R28, -RZ, R38.H0_H0 ;  /* 0x20000026ff1c7230 */ /* 0x000fca0000004100 */
[----:B------:R-:W-:Y:S02]  /*2e50*/  FFMA.FTZ R37, R37, R28, R30 ;  /* 0x0000001c25257223 */ /* 0x000fe4000001001e */
[----:B------:R-:W0:Y:S01]  /*2e60*/  LDS.128 R28, [R116+0x70] ;  /* 0x00007000741c7984 */ /* 0x000e220000000c00 */
[----:B------:R-:W-:Y:S02]  /*2e70*/  HADD2.F32 R38, -RZ, R38.H1_H1 ;  /* 0x30000026ff267230 */ /* 0x000fe40000004100 */
[----:B------:R-:W-:-:S03]  /*2e80*/  HADD2.F32 R34, -RZ, R39.H0_H0 ;  /* 0x20000027ff227230 */ /* 0x000fc60000004100 */
[----:B------:R-:W-:Y:S01]  /*2e90*/  FFMA.FTZ R32, R119, R38, R32 ;  /* 0x0000002677207223 */ /* 0x000fe20000010020 */
[----:B------:R-:W-:Y:S02]  /*2ea0*/  HADD2.F32 R119, -RZ, R35.H0_H0 ;  /* 0x20000023ff777230 */ /* 0x000fe40000004100 */
        /* <DEDUP_REMOVED lines=15> */
[----:B------:R-:W-:Y:S02]  /*2fa0*/  HADD2.F32 R29, -RZ, R30.H0_H0 ;  /* 0x2000001eff1d7230 */ /* 0x000fe40000004100 */
[----:B------:R-:W-:Y:S02]  /*2fb0*/  HADD2.F32 R69, -RZ, R69.H1_H1 ;  /* 0x30000045ff457230 */ /* 0x000fe40000004100 */
[--C-:B------:R-:W-:Y:S02]  /*2fc0*/  HADD2.F32 R35, -RZ, R74.reuse.H0_H0 ;  /* 0x2000004aff237230 */ /* 0x100fe40000004100 */
[----:B------:R-:W-:-:S03]  /*2fd0*/  HADD2.F32 R74, -RZ, R74.H1_H1 ;  /* 0x3000004aff4a7230 */ /* 0x000fc60000004100 */
[----:B------:R-:W-:Y:S01]  /*2fe0*/  FFMA.FTZ R34, R29, R35, R34 ;  /* 0x000000231d227223 */ /* 0x000fe20000010022 */
[----:B------:R-:W-:Y:S02]  /*2ff0*/  HADD2.F32 R29, -RZ, R30.H1_H1 ;  /* 0x3000001eff1d7230 */ /* 0x000fe40000004100 */
[----:B------:R-:W-:-:S03]  /*3000*/  HADD2.F32 R35, -RZ, R31.H0_H0 ;  /* 0x2000001fff237230 */ /* 0x000fc60000004100 */
[----:B------:R-:W-:Y:S01]  /*3010*/  FFMA.FTZ R32, R29, R74, R32 ;  /* 0x0000004a1d207223 */ /* 0x000fe20000010020 */
[--C-:B------:R-:W-:Y:S02]  /*3020*/  HADD2.F32 R29, -RZ, R75.reuse.H0_H0 ;  /* 0x2000004bff1d7230 */ /* 0x100fe40000004100 */
[----:B------:R-:W-:Y:S01]  /*3030*/  FFMA.FTZ R33, R68, R69, R33 ;  /* 0x0000004544217223 */ /* 0x000fe20000010021 */
[----:B------:R-:W-:Y:S02]  /*3040*/  HADD2.F32 R75, -RZ, R75.H1_H1 ;  /* 0x3000004bff4b7230 */ /* 0x000fe40000004100 */
[----:B------:R-:W-:Y:S01]  /*3050*/  FFMA.FTZ R35, R35, R29, R28 ;  /* 0x0000001d23237223 */ /* 0x000fe2000001001c */
[----:B------:R-:W-:Y:S02]  /*3060*/  HADD2.F32 R28, -RZ, R31.H1_H1 ;  /* 0x3000001fff1c7230 */ /* 0x000fe40000004100 */
[----:B0-----:R-:W-:Y:S02]  /*3070*/  HADD2.F32 R29, -RZ, R36.H0_H0 ;  /* 0x20000024ff1d7230 */ /* 0x001fe40000004100 */
        /* <DEDUP_REMOVED lines=12> */
[--C-:B------:R-:W-:Y:S02]  /*3140*/  HADD2.F32 R35, -RZ, R38.reuse.H1_H1 ;  /* 0x30000026ff237230 */ /* 0x100fe40000004100 */
[----:B------:R-:W-:Y:S01]  /*3150*/  FFMA.FTZ R37, R68, R71, R33 ;  /* 0x0000004744257223 */ /* 0x000fe20000010021 */
[----:B------:R-:W-:-:S02]  /*3160*/  HADD2.F32 R33, -RZ, R38.H0_H0 ;  /* 0x20000026ff217230 */ /* 0x000fc40000004100 */
[----:B------:R-:W-:Y:S02]  /*3170*/  HADD2.F32 R69, -RZ, R39.H0_H0 ;  /* 0x20000027ff457230 */ /* 0x000fe40000004100 */
[--C-:B--2---:R-:W-:Y:S02]  /*3180*/  HADD2.F32 R38, -RZ, R66.reuse.H0_H0 ;  /* 0x20000042ff267230 */ /* 0x104fe40000004100 */
[----:B------:R-:W-:-:S03]  /*3190*/  HADD2.F32 R66, -RZ, R66.H1_H1 ;  /* 0x30000042ff427230 */ /* 0x000fc60000004100 */
[----:B------:R-:W-:Y:S02]  /*31a0*/  FFMA.FTZ R68, R33, R38, R34 ;  /* 0x0000002621447223 */ /* 0x000fe40000010022 */
[----:B------:R-:W-:Y:S01]  /*31b0*/  FFMA.FTZ R38, R35, R66, R32 ;  /* 0x0000004223267223 */ /* 0x000fe20000010020 */
[--C-:B------:R-:W-:Y:S01]  /*31c0*/  HADD2.F32 R66, -RZ, R67.reuse.H0_H0 ;  /* 0x20000043ff427230 */ /* 0x100fe20000004100 */
[----:B------:R-:W1:Y:S01]  /*31d0*/  LDS.128 R32, [R116+0xa0] ;  /* 0x0000a00074207984 */ /* 0x000e620000000c00 */
[----:B------:R-:W-:-:S03]  /*31e0*/  HADD2.F32 R67, -RZ, R67.H1_H1 ;  /* 0x30000043ff437230 */ /* 0x000fc60000004100 */
[----:B------:R-:W-:Y:S01]  /*31f0*/  FFMA.FTZ R36, R69, R66, R36 ;  /* 0x0000004245247223 */ /* 0x000fe20000010024 */
[----:B------:R-:W-:Y:S02]  /*3200*/  HADD2.F32 R66, -RZ, R39.H1_H1 ;  /* 0x30000027ff427230 */ /* 0x000fe40000004100 */
[----:B0-----:R-:W-:Y:S02]  /*3210*/  HADD2.F32 R39, -RZ, R28.H0_H0 ;  /* 0x2000001cff277230 */ /* 0x001fe40000004100 */
[----:B---3--:R-:W-:Y:S02]  /*3220*/  HADD2.F32 R69, -RZ, R72.H0_H0 ;  /* 0x20000048ff457230 */ /* 0x008fe40000004100 */
[----:B------:R-:W-:Y:S01]  /*3230*/  FFMA.FTZ R66, R66, R67, R37 ;  /* 0x0000004342427223 */ /* 0x000fe20000010025 */
[----:B------:R-:W-:Y:S02]  /*3240*/  HADD2.F32 R37, -RZ, R28.H1_H1 ;  /* 0x3000001cff257230 */ /* 0x000fe40000004100 */
[----:B------:R-:W-:-:S02]  /*3250*/  HADD2.F32 R28, -RZ, R72.H1_H1 ;  /* 0x30000048ff1c7230 */ /* 0x000fc40000004100 */
[----:B------:R-:W-:Y:S01]  /*3260*/  FFMA.FTZ R67, R39, R69, R68 ;  /* 0x0000004527437223 */ /* 0x000fe20000010044 */
[----:B------:R-:W-:Y:S02]  /*3270*/  HADD2.F32 R39, -RZ, R29.H0_H0 ;  /* 0x2000001dff277230 */ /* 0x000fe40000004100 */
[----:B------:R-:W-:Y:S02]  /*3280*/  HADD2.F32 R68, -RZ, R73.H0_H0 ;  /* 0x20000049ff447230 */ /* 0x000fe40000004100 */
[----:B------:R-:W-:-:S03]  /*3290*/  FFMA.FTZ R28, R37, R28, R38 ;  /* 0x0000001c251c7223 */ /* 0x000fc60000010026 */
[----:B------:R-:W-:Y:S02]  /*32a0*/  FFMA.FTZ R68, R39, R68, R36 ;  /* 0x0000004427447223 */ /* 0x000fe40000010024 */
[----:B------:R-:W0:Y:S01]  /*32b0*/  LDS.128 R36, [R116+0xb0] ;  /* 0x0000b00074247984 */ /* 0x000e220000000c00 */
[----:B------:R-:W-:Y:S02]  /*32c0*/  HADD2.F32 R73, -RZ, R73.H1_H1 ;  /* 0x30000049ff497230 */ /* 0x000fe40000004100 */
[----:B------:R-:W-:Y:S02]  /*32d0*/  HADD2.F32 R29, -RZ, R29.H1_H1 ;  /* 0x3000001dff1d7230 */ /* 0x000fe40000004100 */
[--C-:B------:R-:W-:Y:S02]  /*32e0*/  HADD2.F32 R69, -RZ, R30.reuse.H1_H1 ;  /* 0x3000001eff457230 */ /* 0x100fe40000004100 */
[----:B------:R-:W-:Y:S02]  /*32f0*/  HADD2.F32 R71, -RZ, R31.H0_H0 ;  /* 0x2000001fff477230 */ /* 0x000fe40000004100 */
[----:B------:R-:W-:Y:S01]  /*3300*/  FFMA.FTZ R29, R29, R73, R66 ;  /* 0x000000491d1d7223 */ /* 0x000fe20000010042 */
[----:B------:R-:W-:-:S02]  /*3310*/  HADD2.F32 R66, -RZ, R30.H0_H0 ;  /* 0x2000001eff427230 */ /* 0x000fc40000004100 */
[----:B------:R-:W-:Y:S02]  /*3320*/  HADD2.F32 R70, -RZ, R31.H1_H1 ;  /* 0x3000001fff467230 */ /* 0x000fe40000004100 */
[--C-:B------:R-:W-:Y:S02]  /*3330*/  HADD2.F32 R30, -RZ, R56.reuse.H0_H0 ;  /* 0x20000038ff1e7230 */ /* 0x100fe40000004100 */
[--C-:B------:R-:W-:Y:S02]  /*3340*/  HADD2.F32 R31, -RZ, R57.reuse.H0_H0 ;  /* 0x20000039ff1f7230 */ /* 0x100fe40000004100 */
[----:B------:R-:W-:Y:S02]  /*3350*/  HADD2.F32 R56, -RZ, R56.H1_H1 ;  /* 0x30000038ff387230 */ /* 0x000fe40000004100 */
[----:B------:R-:W-:Y:S02]  /*3360*/  HADD2.F32 R57, -RZ, R57.H1_H1 ;  /* 0x30000039ff397230 */ /* 0x000fe40000004100 */
[----:B------:R-:W-:Y:S01]  /*3370*/  FFMA.FTZ R67, R66, R30, R67 ;  /* 0x0000001e42437223 */ /* 0x000fe20000010043 */
[----:B-1----:R-:W-:-:S02]  /*3380*/  HADD2.F32 R30, -RZ, R32.H0_H0 ;  /* 0x20000020ff1e7230 */ /* 0x002fc40000004100 */
[----:B------:R-:W-:Y:S01]  /*3390*/  FFMA.FTZ R28, R69, R56, R28 ;  /* 0x00000038451c7223 */ /* 0x000fe2000001001c */
[--C-:B------:R-:W-:Y:S02]  /*33a0*/  HADD2.F32 R56, -RZ, R33.reuse.H0_H0 ;  /* 0x20000021ff387230 */ /* 0x100fe40000004100 */
[----:B------:R-:W-:Y:S01]  /*33b0*/  FFMA.FTZ R29, R70, R57, R29 ;  /* 0x00000039461d7223 */ /* 0x000fe2000001001d */
[----:B------:R-:W-:Y:S02]  /*33c0*/  HADD2.F32 R57, -RZ, R32.H1_H1 ;  /* 0x30000020ff397230 */ /* 0x000fe40000004100 */
[----:B------:R-:W-:Y:S02]  /*33d0*/  HADD2.F32 R66, -RZ, R33.H1_H1 ;  /* 0x30000021ff427230 */ /* 0x000fe40000004100 */
[----:B------:R-:W-:Y:S01]  /*33e0*/  FFMA.FTZ R31, R71, R31, R68 ;  /* 0x0000001f471f7223 */ /* 0x000fe20000010044 */
[----:B------:R-:W-:Y:S02]  /*33f0*/  HADD2.F32 R32, -RZ, R58.H0_H0 ;  /* 0x2000003aff207230 */ /* 0x000fe40000004100 */
[----:B------:R-:W-:-:S02]  /*3400*/  HADD2.F32 R33, -RZ, R59.H0_H0 ;  /* 0x2000003bff217230 */ /* 0x000fc40000004100 */
[--C-:B------:R-:W-:Y:S02]  /*3410*/  HADD2.F32 R69, -RZ, R34.reuse.H0_H0 ;  /* 0x20000022ff457230 */ /* 0x100fe40000004100 */
[----:B------:R-:W-:Y:S01]  /*3420*/  FFMA.FTZ R30, R30, R32, R67 ;  /* 0x000000201e1e7223 */ /* 0x000fe20000010043 */
[----:B------:R-:W-:Y:S02]  /*3430*/  HADD2.F32 R71, -RZ, R34.H1_H1 ;  /* 0x30000022ff477230 */ /* 0x000fe40000004100 */
[----:B------:R-:W-:Y:S01]  /*3440*/  FFMA.FTZ R31, R56, R33, R31 ;  /* 0x00000021381f7223 */ /* 0x000fe2000001001f */
[----:B------:R-:W-:Y:S02]  /*3450*/  HADD2.F32 R34, -RZ, R35.H0_H0 ;  /* 0x20000023ff227230 */ /* 0x000fe40000004100 */
[----:B----4-:R-:W-:Y:S02]  /*3460*/  HADD2.F32 R32, -RZ, R60.H0_H0 ;  /* 0x2000003cff207230 */ /* 0x010fe40000004100 */
[----:B------:R-:W-:-:S02]  /*3470*/  HADD2.F32 R33, -RZ, R61.H0_H0 ;  /* 0x2000003dff217230 */ /* 0x000fc40000004100 */
[----:B------:R-:W-:Y:S02]  /*3480*/  HADD2.F32 R58, -RZ, R58.H1_H1 ;  /* 0x3000003aff3a7230 */ /* 0x000fe40000004100 */
[----:B------:R-:W-:Y:S01]  /*3490*/  FFMA.FTZ R30, R69, R32, R30 ;  /* 0x00000020451e7223 */ /* 0x000fe2000001001e */
[----:B------:R-:W-:Y:S02]  /*34a0*/  HADD2.F32 R60, -RZ, R60.H1_H1 ;  /* 0x3000003cff3c7230 */ /* 0x000fe40000004100 */
[----:B------:R-:W-:Y:S01]  /*34b0*/  FFMA.FTZ R31, R34, R33, R31 ;  /* 0x00000021221f7223 */ /* 0x000fe2000001001f */
[----:B0-----:R-:W-:Y:S02]  /*34c0*/  HADD2.F32 R33, -RZ, R36.H0_H0 ;  /* 0x20000024ff217230 */ /* 0x001fe40000004100 */
[----:B------:R-:W-:Y:S01]  /*34d0*/  FFMA.FTZ R28, R57, R58, R28 ;  /* 0x0000003a391c7223 */ /* 0x000fe2000001001c */
[----:B------:R-:W-:Y:S02]  /*34e0*/  HADD2.F32 R32, -RZ, R62.H0_H0 ;  /* 0x2000003eff207230 */ /* 0x000fe40000004100 */
[----:B------:R-:W-:-:S02]  /*34f0*/  HADD2.F32 R68, -RZ, R35.H1_H1 ;  /* 0x30000023ff447230 */ /* 0x000fc40000004100 */
[----:B------:R-:W-:Y:S01]  /*3500*/  FFMA.FTZ R28, R71, R60, R28 ;  /* 0x0000003c471c7223 */ /* 0x000fe2000001001c */
[----:B------:R-:W-:Y:S02]  /*3510*/  HADD2.F32 R59, -RZ, R59.H1_H1 ;  /* 0x3000003bff3b7230 */ /* 0x000fe40000004100 */
[----:B------:R-:W-:Y:S01]  /*3520*/  FFMA.FTZ R30, R33, R32, R30 ;  /* 0x00000020211e7223 */ /* 0x000fe2000001001e */
[----:B------:R-:W-:Y:S02]  /*3530*/  HADD2.F32 R35, -RZ, R36.H1_H1 ;  /* 0x30000024ff237230 */ /* 0x000fe40000004100 */
[----:B------:R-:W-:Y:S02]  /*3540*/  HADD2.F32 R62, -RZ, R62.H1_H1 ;  /* 0x3000003eff3e7230 */ /* 0x000fe40000004100 */
[----:B------:R-:W-:Y:S02]  /*3550*/  HADD2.F32 R34, -RZ, R37.H0_H0 ;  /* 0x20000025ff227230 */ /* 0x000fe40000004100 */
[----:B------:R-:W-:-:S02]  /*3560*/  HADD2.F32 R32, -RZ, R63.H0_H0 ;  /* 0x2000003fff207230 */ /* 0x000fc40000004100 */
[----:B------:R-:W-:Y:S02]  /*3570*/  HADD2.F32 R36, -RZ, R37.H1_H1 ;  /* 0x30000025ff247230 */ /* 0x000fe40000004100 */
[----:B------:R-:W-:Y:S02]  /*3580*/  HADD2.F32 R33, -RZ, R64.H0_H0 ;  /* 0x20000040ff217230 */ /* 0x000fe40000004100 */
[----:B------:R-:W-:Y:S01]  /*3590*/  FFMA.FTZ R29, R66, R59, R29 ;  /* 0x0000003b421d7223 */ /* 0x000fe2000001001d */
[----:B------:R-:W-:Y:S02]  /*35a0*/  HADD2.F32 R61, -RZ, R61.H1_H1 ;  /* 0x3000003dff3d7230 */ /* 0x000fe40000004100 */
[----:B------:R-:W-:Y:S01]  /*35b0*/  FFMA.FTZ R28, R35, R62, R28 ;  /* 0x0000003e231c7223 */ /* 0x000fe2000001001c */
[--C-:B------:R-:W-:Y:S02]  /*35c0*/  HADD2.F32 R37, -RZ, R38.reuse.H0_H0 ;  /* 0x20000026ff257230 */ /* 0x100fe40000004100 */
[----:B------:R-:W-:-:S02]  /*35d0*/  HADD2.F32 R57, -RZ, R38.H1_H1 ;  /* 0x30000026ff397230 */ /* 0x000fc40000004100 */
[----:B------:R-:W-:Y:S02]  /*35e0*/  HADD2.F32 R64, -RZ, R64.H1_H1 ;  /* 0x30000040ff407230 */ /* 0x000fe40000004100 */
[----:B------:R-:W-:Y:S01]  /*35f0*/  FFMA.FTZ R31, R34, R32, R31 ;  /* 0x00000020221f7223 */ /* 0x000fe2000001001f */
[----:B------:R-:W-:Y:S02]  /*3600*/  HADD2.F32 R38, -RZ, R39.H0_H0 ;  /* 0x20000027ff267230 */ /* 0x000fe40000004100 */
[----:B------:R-:W-:Y:S01]  /*3610*/  FFMA.FTZ R29, R68, R61, R29 ;  /* 0x0000003d441d7223 */ /* 0x000fe2000001001d */
[----:B------:R-:W-:Y:S02]  /*3620*/  HADD2.F32 R63, -RZ, R63.H1_H1 ;  /* 0x3000003fff3f7230 */ /* 0x000fe40000004100 */
[----:B------:R-:W-:Y:S01]  /*3630*/  FFMA.FTZ R30, R37, R33, R30 ;  /* 0x00000021251e7223 */ /* 0x000fe2000001001e */
[----:B------:R-:W-:Y:S02]  /*3640*/  HADD2.F32 R32, -RZ, R65.H0_H0 ;  /* 0x20000041ff207230 */ /* 0x000fe40000004100 */
[----:B------:R-:W-:Y:S01]  /*3650*/  FFMA.FTZ R57, R57, R64, R28 ;  /* 0x0000004039397223 */ /* 0x000fe2000001001c */
[----:B------:R-:W-:-:S02]  /*3660*/  HADD2.F32 R56, -RZ, R39.H1_H1 ;  /* 0x30000027ff387230 */ /* 0x000fc40000004100 */
[----:B------:R-:W-:Y:S01]  /*3670*/  FFMA.FTZ R29, R36, R63, R29 ;  /* 0x0000003f241d7223 */ /* 0x000fe2000001001d */
[----:B------:R-:W-:Y:S02]  /*3680*/  HADD2.F32 R65, -RZ, R65.H1_H1 ;  /* 0x30000041ff417230 */ /* 0x000fe40000004100 */
        /* <DEDUP_REMOVED lines=8> */
.L_x_22705:
        /* <DEDUP_REMOVED lines=12> */
[----:B------:R-:W-:-:S05]  /*37d0*/  FSEL R28, R30, RZ, !P0 ;  /* 0x000000ff1e1c7208 */ /* 0x000fca0004000000 */
[----:B------:R1:W-:Y:S04]  /*37e0*/  STS [R45], R28 ;  /* 0x0000001c2d007388 */ /* 0x0003e80000000800 */
[----:B------:R-:W-:-:S07]  /*37f0*/  @!P0 FMNMX.FTZ R113, R113, R30, !PT ;  /* 0x0000001e71718209 */ /* 0x000fce0007810000 */
.L_x_22644:
[----:B------:R-:W-:Y:S05]  /*3800*/  BSYNC B1 ;  /* 0x0000000000017941 */ /* 0x000fea0003800000 */
.L_x_22643:
[----:B------:R-:W-:Y:S01]  /*3810*/  IADD3 R4, P0, R4, 0x10, RZ ;  /* 0x0000001004047810 */ /* 0x000fe20007f1e0ff */
[----:B------:R-:W-:Y:S01]  /*3820*/  VIADD R44, R44, 0x40 ;  /* 0x000000402c2c7836 */ /* 0x000fe20000000000 */
[----:B-1----:R-:W-:Y:S01]  /*3830*/  IADD3 R45, R45, 0x100, RZ ;  /* 0x000001002d2d7810 */ /* 0x002fe20007ffe0ff */
[----:B------:R-:W-:Y:S02]  /*3840*/  VIADD R12, R12, 0x40 ;  /* 0x000000400c0c7836 */ /* 0x000fe40000000000 */
[----:B------:R-:W-:Y:S01]  /*3850*/  IMAD.X R5, RZ, RZ, R5, P0 ;  /* 0x000000ffff057224 */ /* 0x000fe200000e0605 */
[----:B------:R-:W-:Y:S07]  /*3860*/  @!P2 BRA `(.L_x_22645) ;  /* 0xffffffe0007ca947 */ /* 0x000fee000383ffff */
.L_x_22641:
[----:B------:R-:W-:Y:S05]  /*3870*/  BSYNC B0 ;  /* 0x0000000000007941 */ /* 0x000fea0003800000 */
.L_x_22640:
        /* <DEDUP_REMOVED lines=14> */
.L_x_22711:
        /* <DEDUP_REMOVED lines=11> */
[----:B--2---:R-:W-:Y:S01]  /*3a10*/  IMAD.MOV.U32 R6, RZ, RZ, -0x800001 ;  /* 0xff7fffffff067424 */ /* 0x004fe200078e00ff */
[----:B------:R-:W-:-:S03]  /*3a20*/  IADD3 R9, R117, 0xf, RZ ;  /* 0x0000000f75097810 */ /* 0x000fc60007ffe0ff */
[----:B------:R-:W-:Y:S01]  /*3a30*/  BSSY B0, `(.L_x_22647) ;  /* 0x00000f4000007945 */ /* 0x000fe20003800000 */
[----:B------:R-:W-:-:S04]  /*3a40*/  SHF.R.S32.HI R10, RZ, 0x1f, R9 ;  /* 0x0000001fff0a7819 */ /* 0x000fc80000011409 */
[----:B------:R-:W-:-:S03]  /*3a50*/  LEA.HI R10, R10, R9, RZ, 0x4 ;  /* 0x000000090a0a7211 */ /* 0x000fc600078f20ff */
[----:B------:R-:W2:Y:S01]  /*3a60*/  @!P0 S2R R5, SR_CgaCtaId ;  /* 0x0000000000058919 */ /* 0x000ea20000008800 */
[----:B------:R-:W-:Y:S02]  /*3a70*/  @!P0 MOV R4, 0x400 ;  /* 0x0000040000048802 */ /* 0x000fe40000000f00 */
[----:B------:R-:W-:-:S03]  /*3a80*/  LOP3.LUT R10, R10, 0xfffffff0, RZ, 0xc0, !PT ;  /* 0xfffffff00a0a7812 */ /* 0x000fc600078ec0ff */
[----:B------:R-:W-:-:S05]  /*3a90*/  @!P0 VIADD R4, R4, 0x180 ;  /* 0x0000018004048836 */ /* 0x000fca0000000000 */
[----:B--2---:R-:W-:-:S05]  /*3aa0*/  @!P0 LEA R4, R5, R4, 0x18 ;  /* 0x0000000405048211 */ /* 0x004fca00078ec0ff */
[----:B-1----:R-:W-:-:S05]  /*3ab0*/  @!P0 IMAD R7, R65, 0x4, R4 ;  /* 0x0000000441078824 */ /* 0x002fca00078e0204 */
[----:B------:R1:W2:Y:S02]  /*3ac0*/  @!P0 LDS R6, [R7] ;  /* 0x0000000007068984 */ /* 0x0002a40000000800 */
[----:B-1----:R-:W-:Y:S02]  /*3ad0*/  IMAD.MOV.U32 R7, RZ, RZ, RZ ;  /* 0x000000ffff077224 */ /* 0x002fe400078e00ff */
        /* <DEDUP_REMOVED lines=24> */
.L_x_22651:
        /* <DEDUP_REMOVED lines=11> */
.L_x_22650:
[----:B------:R-:W-:Y:S05]  /*3d10*/  BSYNC B1 ;  /* 0x0000000000017941 */ /* 0x000fea0003800000 */
.L_x_22649:
        /* <DEDUP_REMOVED lines=14> */
.L_x_22654:
        /* <DEDUP_REMOVED lines=11> */
[----:B------:R-:W4:Y:S01]  /*3eb0*/  LDS R27, [R6+0xe00] ;  /* 0x000e0000061b7984 */ /* 0x000f220000000800 */
[----:B-1----:R-:W-:-:S03]  /*3ec0*/  FADD.FTZ R9, -R4, R9 ;  /* 0x0000000904097221 */ /* 0x002fc60000010100 */
[----:B0-----:R-:W0:Y:S01]  /*3ed0*/  LDS R29, [R6+0x1000] ;  /* 0x00100000061d7984 */ /* 0x001e220000000800 */
[----:B------:R-:W-:Y:S01]  /*3ee0*/  FMUL.FTZ R9, R9, 1.4426950216293334961 ;  /* 0x3fb8aa3b09097820 */ /* 0x000fe20000410000 */
[C---:B--2---:R-:W-:Y:S02]  /*3ef0*/  FADD.FTZ R11, -R4.reuse, R11 ;  /* 0x0000000b040b7221 */ /* 0x044fe40000010100 */
[----:B------:R-:W1:Y:S01]  /*3f00*/  LDS R31, [R6+0x1200] ;  /* 0x00120000061f7984 */ /* 0x000e620000000800 */
[C---:B---3--:R-:W-:Y:S01]  /*3f10*/  FADD.FTZ R13, -R4.reuse, R13 ;  /* 0x0000000d040d7221 */ /* 0x048fe20000010100 */
[----:B------:R-:W-:Y:S02]  /*3f20*/  FMUL.FTZ R11, R11, 1.4426950216293334961 ;  /* 0x3fb8aa3b0b0b7820 */ /* 0x000fe40000410000 */
[----:B------:R-:W2:Y:S01]  /*3f30*/  LDS R33, [R6+0x1400] ;  /* 0x0014000006217984 */ /* 0x000ea20000000800 */
[----:B------:R-:W3:Y:S01]  /*3f40*/  MUFU.EX2 R9, R9 ;  /* 0x0000000900097308 */ /* 0x000ee20000000800 */
[----:B------:R-:W-:Y:S01]  /*3f50*/  FMUL.FTZ R13, R13, 1.4426950216293334961 ;  /* 0x3fb8aa3b0d0d7820 */ /* 0x000fe20000410000 */
[C---:B----4-:R-:W-:Y:S01]  /*3f60*/  FADD.FTZ R15, -R4.reuse, R15 ;  /* 0x0000000f040f7221 */ /* 0x050fe20000010100 */
[----:B------:R-:W4:Y:S01]  /*3f70*/  LDS R35, [R6+0x1600] ;  /* 0x0016000006237984 */ /* 0x000f220000000800 */
[----:B------:R-:W-:-:S02]  /*3f80*/  FADD.FTZ R17, -R4, R17 ;  /* 0x0000001104117221 */ /* 0x000fc40000010100 */
        /* <DEDUP_REMOVED lines=9> */
[----:B---3--:R-:W-:Y:S01]  /*4020*/  FADD.FTZ R7, R9, R7 ;  /* 0x0000000709077221 */ /* 0x008fe20000010000 */
[----:B------:R-:W-:Y:S01]  /*4030*/  FMUL.FTZ R21, R21, 1.4426950216293334961 ;  /* 0x3fb8aa3b15157820 */ /* 0x000fe20000410000 */
[C---:B------:R-:W-:Y:S01]  /*4040*/  FADD.FTZ R23, -R4.reuse, R23 ;  /* 0x0000001704177221 */ /* 0x040fe20000010100 */
[----:B------:R-:W-:Y:S01]  /*4050*/  STS [R6+-0x400], R9 ;  /* 0xfffc000906007388 */ /* 0x000fe20000000800 */
[----:B------:R-:W-:-:S02]  /*4060*/  FADD.FTZ R25, -R4, R25 ;  /* 0x0000001904197221 */ /* 0x000fc40000010100 */
[----:B------:R-:W-:Y:S01]  /*4070*/  FMUL.FTZ R23, R23, 1.4426950216293334961 ;  /* 0x3fb8aa3b17177820 */ /* 0x000fe20000410000 */
[----:B------:R-:W3:Y:S01]  /*4080*/  MUFU.EX2 R15, R15 ;  /* 0x0000000f000f7308 */ /* 0x000ee20000000800 */
        /* <DEDUP_REMOVED lines=13> */
[----:B---3--:R-:W-:Y:S01]  /*4160*/  FADD.FTZ R7, R7, R15 ;  /* 0x0000000f07077221 */ /* 0x008fe20000010000 */
[C---:B--2---:R-:W-:Y:S01]  /*4170*/  FADD.FTZ R33, -R4.reuse, R33 ;  /* 0x0000002104217221 */ /* 0x044fe20000010100 */
[C---:B----4-:R-:W-:Y:S01]  /*4180*/  FADD.FTZ R35, -R4.reuse, R35 ;  /* 0x0000002304237221 */ /* 0x050fe20000010100 */
[----:B------:R-:W-:Y:S02]  /*4190*/  STS [R6+0x200], R15 ;  /* 0x0002000f06007388 */ /* 0x000fe40000000800 */
[----:B------:R-:W-:Y:S01]  /*41a0*/  FMUL.FTZ R33, R33, 1.4426950216293334961 ;  /* 0x3fb8aa3b21217820 */ /* 0x000fe20000410000 */
[----:B------:R-:W-:Y:S01]  /*41b0*/  FMUL.FTZ R35, R35, 1.4426950216293334961 ;  /* 0x3fb8aa3b23237820 */ /* 0x000fe20000410000 */
[----:B------:R-:W2:Y:S01]  /*41c0*/  MUFU.EX2 R21, R21 ;  /* 0x0000001500157308 */ /* 0x000ea20000000800 */
[----:B0-----:R-:W-:Y:S01]  /*41d0*/  FADD.FTZ R7, R7, R17 ;  /* 0x0000001107077221 */ /* 0x001fe20000010000 */
[C---:B------:R-:W-:Y:S01]  /*41e0*/  FADD.FTZ R37, -R4.reuse, R37 ;  /* 0x0000002504257221 */ /* 0x040fe20000010100 */
        /* <DEDUP_REMOVED lines=37> */
.L_x_22653:
[----:B------:R-:W-:Y:S05]  /*4440*/  BSYNC B1 ;  /* 0x0000000000017941 */ /* 0x000fea0003800000 */
.L_x_22652:
        /* <DEDUP_REMOVED lines=55> */
.L_x_22656:
[----:B------:R-:W-:Y:S05]  /*47c0*/  BSYNC B1 ;  /* 0x0000000000017941 */ /* 0x000fea0003800000 */
.L_x_22655:
        /* <DEDUP_REMOVED lines=26> */
.L_x_22648:
[----:B------:R-:W-:Y:S05]  /*4970*/  BSYNC B0 ;  /* 0x0000000000007941 */ /* 0x000fea0003800000 */
.L_x_22647:
        /* <DEDUP_REMOVED lines=51> */
.L_x_22661:
        /* <DEDUP_REMOVED lines=8> */
.L_x_22660:
[----:B------:R-:W-:Y:S05]  /*4d30*/  BSYNC B1 ;  /* 0x0000000000017941 */ /* 0x000fea0003800000 */
.L_x_22659:
        /* <DEDUP_REMOVED lines=14> */
.L_x_22664:
        /* <DEDUP_REMOVED lines=20> */
[----:B0-----:R-:W0:Y:S01]  /*4f60*/  LDS R29, [R4+0x1800] ;  /* 0x00180000041d7984 */ /* 0x001e220000000800 */
        /* <DEDUP_REMOVED lines=19> */
[----:B0-----:R-:W-:-:S03]  /*50a0*/  FMUL.FTZ R29, R31, R29 ;  /* 0x0000001d1f1d7220 */ /* 0x001fc60000410000 */
        /* <DEDUP_REMOVED lines=11> */
.L_x_22663:
[----:B------:R-:W-:Y:S05]  /*5160*/  BSYNC B1 ;  /* 0x0000000000017941 */ /* 0x000fea0003800000 */
.L_x_22662:
        /* <DEDUP_REMOVED lines=31> */
.L_x_22666:
[----:B------:R-:W-:Y:S05]  /*5360*/  BSYNC B1 ;  /* 0x0000000000017941 */ /* 0x000fea0003800000 */
.L_x_22665:
        /* <DEDUP_REMOVED lines=14> */
.L_x_22658:
[----:B------:R-:W-:Y:S05]  /*5450*/  BSYNC B0 ;  /* 0x0000000000007941 */ /* 0x000fea0003800000 */
.L_x_22657:
        /* <DEDUP_REMOVED lines=12> */
.L_x_22668:
[----:B------:R-:W3:Y:S01]  /*5520*/  S2UR UR4, SR_CTAID.Y ;  /* 0x00000000000479c3 */ /* 0x000ee20000002600 */
[----:B------:R-:W-:Y:S01]  /*5530*/  ULDC.64 UR6, c[0x0][0x238] ;  /* 0x00008e0000067ab9 */ /* 0x000fe20000000a00 */
[----:B------:R-:W-:Y:S02]  /*5540*/  IADD3 R94, -R64, -0x1, R3 ;  /* 0xffffffff405e7810 */ /* 0x000fe40007ffe103 */
[----:B------:R-:W-:Y:S02]  /*5550*/  CS2R R74, SRZ ;  /* 0x00000000004a7805 */ /* 0x000fe4000001ff00 */
[----:B------:R-:W-:Y:S02]  /*5560*/  CS2R R76, SRZ ;  /* 0x00000000004c7805 */ /* 0x000fe4000001ff00 */
[----:B------:R-:W-:Y:S02]  /*5570*/  CS2R R72, SRZ ;  /* 0x0000000000487805 */ /* 0x000fe4000001ff00 */
[----:B------:R-:W-:-:S02]  /*5580*/  CS2R R70, SRZ ;  /* 0x0000000000467805 */ /* 0x000fc4000001ff00 */
[----:B------:R-:W-:Y:S01]  /*5590*/  CS2R R68, SRZ ;  /* 0x0000000000447805 */ /* 0x000fe2000001ff00 */
[----:B-12---:R-:W3:Y:S01]  /*55a0*/  LDC R4, c[0x0][0x248] ;  /* 0x00009200ff047b82 */ /* 0x006ee20000000800 */
[----:B------:R-:W-:-:S07]  /*55b0*/  CS2R R66, SRZ ;  /* 0x0000000000427805 */ /* 0x000fce000001ff00 */
        /* <DEDUP_REMOVED lines=12> */
[----:B------:R-:W-:Y:S01]  /*5680*/  LEA.HI.X R79, R79, UR7, R4, 0x2, P0 ;  /* 0x000000074f4f7c11 */ /* 0x000fe200080f1404 */
[----:B------:R-:W-:Y:S01]  /*5690*/  IMAD.MOV.U32 R2, RZ, RZ, R64 ;  /* 0x000000ffff027224 */ /* 0x000fe200078e0040 */
        /* <DEDUP_REMOVED lines=22> */
[----:B------:R-:W-:-:S07]  /*5800*/  VIADD R92, R81, 0xa00 ;  /* 0x00000a00515c7836 */ /* 0x000fce0000000000 */
.L_x_22694:
[----:B------:R-:W2:Y:S01]  /*5810*/  LDG.E.CONSTANT R5, desc[UR10][R78.64] ;  /* 0x0000000a4e057981 */ /* 0x000ea2000c1e9900 */
[----:B------:R-:W1:Y:S03]  /*5820*/  LDC.64 R40, c[0x0][0x228] ;  /* 0x00008a00ff287b82 */ /* 0x000e660000000a00 */
[----:B------:R-:W3:Y:S04]  /*5830*/  LDS.128 R56, [R83+-0x10] ;  /* 0xfffff00053387984 */ /* 0x000ee80000000c00 */
[----:B------:R4:W0:Y:S01]  /*5840*/  LDS.128 R52, [R83] ;  /* 0x0000000053347984 */ /* 0x0008220000000c00 */
[----:B--2---:R-:W-:Y:S01]  /*5850*/  SHF.R.S32.HI R4, RZ, 0x1f, R5 ;  /* 0x0000001fff047819 */ /* 0x004fe20000011405 */
[----:B------:R-:W-:-:S04]  /*5860*/  IMAD.WIDE.U32 R6, R5, UR8, R60 ;  /* 0x0000000805067c25 */ /* 0x000fc8000f8e003c */
[----:B------:R-:W-:Y:S01]  /*5870*/  IMAD R4, R4, UR8, RZ ;  /* 0x0000000804047c24 */ /* 0x000fe2000f8e02ff */
[-C--:B------:R-:W-:Y:S02]  /*5880*/  IADD3 R9, P1, R85, R6.reuse, RZ ;  /* 0x0000000655097210 */ /* 0x080fe40007f3e0ff */
[----:B------:R-:W-:Y:S01]  /*5890*/  IADD3 R11, P6, R86, R6, RZ ;  /* 0x00000006560b7210 */ /* 0x000fe20007fde0ff */
[----:B------:R-:W-:Y:S01]  /*58a0*/  IMAD R5, R5, R80, R4 ;  /* 0x0000005005057224 */ /* 0x000fe200078e0204 */
[----:B------:R-:W-:Y:S02]  /*58b0*/  IADD3 R4, P0, R81, R6, RZ ;  /* 0x0000000651047210 */ /* 0x000fe40007f1e0ff */
[-C--:B-1----:R-:W-:Y:S01]  /*58c0*/  LEA R8, P3, R9, R40.reuse, 0x1 ;  /* 0x0000002809087211 */ /* 0x082fe200078608ff */
        /* <DEDUP_REMOVED lines=9> */
[----:B------:R-:W-:Y:S01]  /*5960*/  LEA R16, P0, R7, R40, 0x1 ;  /* 0x0000002807107211 */ /* 0x000fe200078008ff */
[----:B------:R4:W5:Y:S01]  /*5970*/  LDG.E.128.CONSTANT R48, desc[UR10][R62.64] ;  /* 0x0000000a3e307981 */ /* 0x000962000c1e9d00 */
[-C--:B------:R-:W-:Y:S02]  /*5980*/  LEA.HI.X.SX32 R18, R85, R30.reuse, 0x1, P1 ;  /* 0x0000001e55127211 */ /* 0x080fe400008f0eff */
[-C--:B------:R-:W-:Y:S02]  /*5990*/  LEA.HI.X.SX32 R14, R86, R30.reuse, 0x1, P6 ;  /* 0x0000001e560e7211 */ /* 0x080fe400030f0eff */
[----:B------:R-:W-:Y:S02]  /*59a0*/  LEA.HI.X.SX32 R10, R87, R30, 0x1, P5 ;  /* 0x0000001e570a7211 */ /* 0x000fe400028f0eff */
[----:B------:R-:W-:Y:S02]  /*59b0*/  LEA R4, P4, R5, R40, 0x1 ;  /* 0x0000002805047211 */ /* 0x000fe400078808ff */
[----:B------:R-:W-:-:S02]  /*59c0*/  LEA.HI.X R9, R9, R41, R18, 0x1, P3 ;  /* 0x0000002909097211 */ /* 0x000fc400018f0c12 */
[-C--:B------:R-:W-:Y:S02]  /*59d0*/  LEA.HI.X R13, R11, R41.reuse, R14, 0x1, P2 ;  /* 0x000000290b0d7211 */ /* 0x080fe400010f0c0e */
[-C--:B------:R-:W-:Y:S02]  /*59e0*/  LEA.HI.X R17, R7, R41.reuse, R10, 0x1, P0 ;  /* 0x0000002907117211 */ /* 0x080fe400000f0c0a */
[-C--:B------:R-:W-:Y:S02]  /*59f0*/  IADD3 R11, P2, R88, R6.reuse, RZ ;  /* 0x00000006580b7210 */ /* 0x080fe40007f5e0ff */
[----:B------:R-:W-:Y:S02]  /*5a00*/  IADD3 R7, P3, R89, R6, RZ ;  /* 0x0000000659077210 */ /* 0x000fe40007f7e0ff */
[----:B------:R-:W-:Y:S02]  /*5a10*/  LEA.HI.X R5, R5, R41, R20, 0x1, P4 ;  /* 0x0000002905057211 */ /* 0x000fe400020f0c14 */
[----:B------:R-:W-:-:S02]  /*5a20*/  LEA R20, P4, R11, R40, 0x1 ;  /* 0x000000280b147211 */ /* 0x000fc400078808ff */
[----:B------:R-:W-:Y:S02]  /*5a30*/  LEA R24, P5, R7, R40, 0x1 ;  /* 0x0000002807187211 */ /* 0x000fe400078a08ff */
[-C--:B------:R-:W-:Y:S02]  /*5a40*/  LEA.HI.X.SX32 R26, R88, R30.reuse, 0x1, P2 ;  /* 0x0000001e581a7211 */ /* 0x080fe400010f0eff */
[----:B------:R-:W-:Y:S02]  /*5a50*/  LEA.HI.X.SX32 R22, R89, R30, 0x1, P3 ;  /* 0x0000001e59167211 */ /* 0x000fe400018f0eff */
[-C--:B------:R-:W-:Y:S02]  /*5a60*/  IADD3 R18, P1, R90, R6.reuse, RZ ;  /* 0x000000065a127210 */ /* 0x080fe40007f3e0ff */
[-C--:B------:R-:W-:Y:S02]  /*5a70*/  IADD3 R14, P0, R91, R6.reuse, RZ ;  /* 0x000000065b0e7210 */ /* 0x080fe40007f1e0ff */
[----:B------:R-:W-:-:S02]  /*5a80*/  IADD3 R10, P3, R92, R6, RZ ;  /* 0x000000065c0a7210 */ /* 0x000fc40007f7e0ff */
[----:B------:R-:W-:Y:S02]  /*5a90*/  IADD3 R6, P2, R93, R6, RZ ;  /* 0x000000065d067210 */ /* 0x000fe40007f5e0ff */
[-C--:B------:R-:W-:Y:S02]  /*5aa0*/  LEA.HI.X R21, R11, R41.reuse, R26, 0x1, P4 ;  /* 0x000000290b157211 */ /* 0x080fe400020f0c1a */
[----:B------:R-:W-:Y:S02]  /*5ab0*/  LEA.HI.X R25, R7, R41, R22, 0x1, P5 ;  /* 0x0000002907197211 */ /* 0x000fe400028f0c16 */
[-C--:B------:R-:W-:Y:S02]  /*5ac0*/  LEA R28, P6, R18, R40.reuse, 0x1 ;  /* 0x00000028121c7211 */ /* 0x080fe400078c08ff */
[-C--:B------:R-:W-:Y:S01]  /*5ad0*/  LEA R32, P5, R14, R40.reuse, 0x1 ;  /* 0x000000280e207211 */ /* 0x080fe200078a08ff */
[----:B------:R-:W5:Y:S01]  /*5ae0*/  LDG.E.128.CONSTANT R20, desc[UR10][R20.64] ;  /* 0x0000000a14147981 */ /* 0x000f62000c1e9d00 */
[----:B------:R-:W-:-:S02]  /*5af0*/  LEA R36, P4, R10, R40, 0x1 ;  /* 0x000000280a247211 */ /* 0x000fc400078808ff */
[-C--:B------:R-:W-:Y:S01]  /*5b00*/  LEA.HI.X.SX32 R19, R90, R30.reuse, 0x1, P1 ;  /* 0x0000001e5a137211 */ /* 0x080fe200008f0eff */
[----:B------:R-:W5:Y:S01]  /*5b10*/  LDG.E.128.CONSTANT R24, desc[UR10][R24.64] ;  /* 0x0000000a18187981 */ /* 0x000f62000c1e9d00 */
[-C--:B------:R-:W-:Y:S02]  /*5b20*/  LEA.HI.X.SX32 R15, R91, R30.reuse, 0x1, P0 ;  /* 0x0000001e5b0f7211 */ /* 0x080fe400000f0eff */
[----:B------:R-:W-:Y:S02]  /*5b30*/  LEA.HI.X.SX32 R11, R92, R30, 0x1, P3 ;  /* 0x0000001e5c0b7211 */ /* 0x000fe400018f0eff */
[----:B------:R-:W-:Y:S02]  /*5b40*/  LEA R40, P1, R6, R40, 0x1 ;  /* 0x0000002806287211 */ /* 0x000fe400078208ff */
[----:B------:R-:W-:Y:S02]  /*5b50*/  LEA.HI.X.SX32 R7, R93, R30, 0x1, P2 ;  /* 0x0000001e5d077211 */ /* 0x000fe400010f0eff */
[----:B0-----:R-:W-:-:S02]  /*5b60*/  LEA.HI.X R29, R18, R41, R19, 0x1, P6 ;  /* 0x00000029121d7211 */ /* 0x001fc400030f0c13 */
[-C--:B------:R-:W-:Y:S01]  /*5b70*/  LEA.HI.X R33, R14, R41.reuse, R15, 0x1, P5 ;  /* 0x000000290e217211 */ /* 0x080fe200028f0c0f */
[----:B------:R-:W5:Y:S01]  /*5b80*/  LDG.E.128.CONSTANT R16, desc[UR10][R16.64] ;  /* 0x0000000a10107981 */ /* 0x000f62000c1e9d00 */
[-C--:B------:R-:W-:Y:S02]  /*5b90*/  LEA.HI.X R37, R10, R41.reuse, R11, 0x1, P4 ;  /* 0x000000290a257211 */ /* 0x080fe400020f0c0b */
[----:B------:R-:W-:Y:S01]  /*5ba0*/  LEA.HI.X R41, R6, R41, R7, 0x1, P1 ;  /* 0x0000002906297211 */ /* 0x000fe200008f0c07 */
        /* <DEDUP_REMOVED lines=8> */
[----:B---3--:R-:W-:Y:S01]  /*5c30*/  F2FP.F16.F32.PACK_AB R58, R59, R58 ;  /* 0x0000003a3b3a723e */ /* 0x008fe200000000ff */
        /* <DEDUP_REMOVED lines=35> */
.L_x_22671:
[----:B------:R-:W-:Y:S05]  /*5e70*/  BSYNC B1 ;  /* 0x0000000000017941 */ /* 0x000fea0003800000 */
.L_x_22670:
[----:B-----5:R-:W-:Y:S01]  /*5e80*/  HFMA2.MMA R57, R56, R49, -RZ ;  /* 0x0000003138397235 */ /* 0x020fe200001000ff */
[----:B------:R-:W-:Y:S01]  /*5e90*/  IMAD.MOV.U32 R49, RZ, RZ, R95 ;  /* 0x000000ffff317224 */ /* 0x000fe200078e005f */
[----:B------:R-:W-:Y:S01]  /*5ea0*/  F2FP.F16.F32.PACK_AB R53, R53, R52 ;  /* 0x000000343535723e */ /* 0x000fe200000000ff */
[----:B------:R-:W-:Y:S01]  /*5eb0*/  BSSY B1, `(.L_x_22672) ;  /* 0x0000024000017945 */ /* 0x000fe20003800000 */
[----:B------:R-:W-:-:S04]  /*5ec0*/  F2FP.F16.F32.PACK_AB R54, R55, R54 ;  /* 0x000000363736723e */ /* 0x000fc800000000ff */
[----:B------:R-:W-:-:S10]  /*5ed0*/  HFMA2.MMA R57, R49, R48, R57 ;  /* 0x0000003031397235 */ /* 0x000fd40000000039 */
[----:B------:R-:W-:Y:S01]  /*5ee0*/  HFMA2 R57, R53, R50, R57 ;  /* 0x0000003235397231 */ /* 0x000fe20000000039 */
[----:B------:R-:W-:Y:S06]  /*5ef0*/  @P0 BRA `(.L_x_22673) ;  /* 0x00000000007c0947 */ /* 0x000fec0003800000 */
        /* <DEDUP_REMOVED lines=31> */
.L_x_22673:
[----:B------:R-:W-:Y:S05]  /*60f0*/  BSYNC B1 ;  /* 0x0000000000017941 */ /* 0x000fea0003800000 */
.L_x_22672:
[----:B------:R-:W-:Y:S01]  /*6100*/  MOV R48, R54 ;  /* 0x0000003600307202 */ /* 0x000fe20000000f00 */
[----:B------:R-:W-:Y:S01]  /*6110*/  HMUL2 R45, R56, R45 ;  /* 0x0000002d382d7232 */ /* 0x000fe20000000000 */
[----:B------:R-:W-:Y:S03]  /*6120*/  BSSY B1, `(.L_x_22674) ;  /* 0x0000023000017945 */ /* 0x000fe60003800000 */
[----:B------:R-:W-:Y:S01]  /*6130*/  HFMA2 R45, R49, R44, R45 ;  /* 0x0000002c312d7231 */ /* 0x000fe2000000002d */
        /* <DEDUP_REMOVED lines=33> */
.L_x_22675:
[----:B------:R-:W-:Y:S05]  /*6350*/  BSYNC B1 ;  /* 0x0000000000017941 */ /* 0x000fea0003800000 */
.L_x_22674:
[----:B------:R-:W-:Y:S01]  /*6360*/  HMUL2 R5, R56, R5 ;  /* 0x0000000538057232 */ /* 0x000fe20000000000 */
[----:B------:R-:W-:Y:S01]  /*6370*/  BSSY B1, `(.L_x_22676) ;  /* 0x0000025000017945 */ /* 0x000fe20003800000 */
[----:B------:R-:W-:Y:S02]  /*6380*/  HFMA2.MMA R45, R53, R46, R45 ;  /* 0x0000002e352d7235 */ /* 0x000fe4000000002d */
[----:B------:R-:W-:Y:S02]  /*6390*/  HFMA2 R5, R49, R4, R5 ;  /* 0x0000000431057231 */ /* 0x000fe40000000005 */
[--C-:B------:R-:W-:Y:S02]  /*63a0*/  HADD2.F32 R4, -RZ, R57.reuse.H0_H0 ;  /* 0x20000039ff047230 */ /* 0x100fe40000004100 */
[----:B------:R-:W-:Y:S01]  /*63b0*/  HADD2.F32 R57, -RZ, R57.H1_H1 ;  /* 0x30000039ff397230 */ /* 0x000fe20000004100 */
[----:B------:R-:W-:Y:S06]  /*63c0*/  @P0 BRA `(.L_x_22677) ;  /* 0x00000000007c0947 */ /* 0x000fec0003800000 */
[C---:B------:R-:W-:Y:S01]  /*63d0*/  VIADD R44, R82.reuse, 0x4 ;  /* 0x00000004522c7836 */ /* 0x040fe20000000000 */
[C---:B------:R-:W-:Y:S01]  /*63e0*/  IADD3 R50, R82.reuse, 0x3, RZ ;  /* 0x0000000352327810 */ /* 0x040fe20007ffe0ff */
[C---:B------:R-:W-:Y:S02]  /*63f0*/  VIADD R46, R82.reuse, 0x2 ;  /* 0x00000002522e7836 */ /* 0x040fe40000000000 */
        /* <DEDUP_REMOVED lines=11> */
[----:B------:R-:W-:Y:S02]  /*64b0*/  SEL R59, R10, RZ, !P6 ;  /* 0x000000ff0a3b7207 */ /* 0x000fe40007000000 */
[-C--:B------:R-:W-:Y:S02]  /*64c0*/  ISETP.GE.AND P5, PT, R50, R117.reuse, PT ;  /* 0x000000753200720c */ /* 0x080fe40003fa6270 */
[----:B------:R-:W-:-:S02]  /*64d0*/  ISETP.GE.AND P2, PT, R52, R117, PT ;  /* 0x000000753400720c */ /* 0x000fc40003f46270 */
        /* <DEDUP_REMOVED lines=14> */
.L_x_22677:
[----:B------:R-:W-:Y:S05]  /*65c0*/  BSYNC B1 ;  /* 0x0000000000017941 */ /* 0x000fea0003800000 */
.L_x_22676:
[----:B------:R-:W-:Y:S01]  /*65d0*/  HMUL2 R9, R56, R9 ;  /* 0x0000000938097232 */ /* 0x000fe20000000000 */
[----:B------:R-:W-:Y:S01]  /*65e0*/  BSSY B1, `(.L_x_22678) ;  /* 0x0000025000017945 */ /* 0x000fe20003800000 */
[----:B------:R-:W-:Y:S01]  /*65f0*/  HFMA2.MMA R45, R48, R47, R45 ;  /* 0x0000002f302d7235 */ /* 0x000fe2000000002d */
[----:B------:R-:W-:Y:S01]  /*6600*/  FADD.FTZ R4, R4, R57 ;  /* 0x0000003904047221 */ /* 0x000fe20000010000 */
        /* <DEDUP_REMOVED lines=14> */
[C---:B------:R-:W-:Y:S02]  /*66f0*/  SEL R8, R13.reuse, RZ, !P1 ;  /* 0x000000ff0d087207 */ /* 0x040fe40004800000 */
        /* <DEDUP_REMOVED lines=19> */
.L_x_22679:
[----:B------:R-:W-:Y:S05]  /*6830*/  BSYNC B1 ;  /* 0x0000000000017941 */ /* 0x000fea0003800000 */
.L_x_22678:
[----:B------:R-:W-:Y:S01]  /*6840*/  HMUL2 R6, R56, R13 ;  /* 0x0000000d38067232 */ /* 0x000fe20000000000 */
[----:B------:R-:W-:Y:S01]  /*6850*/  BSSY B1, `(.L_x_22680) ;  /* 0x0000027000017945 */ /* 0x000fe20003800000 */
[----:B------:R-:W-:Y:S01]  /*6860*/  FADD.FTZ R75, R4, R75 ;  /* 0x0000004b044b7221 */ /* 0x000fe20000010000 */
[----:B------:R-:W-:Y:S01]  /*6870*/  HFMA2.MMA R9, R53, R10, R9 ;  /* 0x0000000a35097235 */ /* 0x000fe20000000009 */
[----:B------:R-:W-:Y:S02]  /*6880*/  HFMA2 R5, R48, R7, R5 ;  /* 0x0000000730057231 */ /* 0x000fe40000000005 */
[--C-:B------:R-:W-:Y:S02]  /*6890*/  HADD2.F32 R4, -RZ, R45.reuse.H0_H0 ;  /* 0x2000002dff047230 */ /* 0x100fe40000004100 */
[----:B------:R-:W-:Y:S02]  /*68a0*/  HFMA2 R7, R49, R12, R6 ;  /* 0x0000000c31077231 */ /* 0x000fe40000000006 */
        /* <DEDUP_REMOVED lines=33> */
.L_x_22681:
[----:B------:R-:W-:Y:S05]  /*6ac0*/  BSYNC B1 ;  /* 0x0000000000017941 */ /* 0x000fea0003800000 */
.L_x_22680:
[----:B------:R-:W-:Y:S01]  /*6ad0*/  HMUL2 R8, R56, R17 ;  /* 0x0000001138087232 */ /* 0x000fe20000000000 */
[----:B------:R-:W-:Y:S01]  /*6ae0*/  HFMA2.MMA R9, R48, R11, R9 ;  /* 0x0000000b30097235 */ /* 0x000fe20000000009 */
[----:B------:R-:W-:Y:S02]  /*6af0*/  HFMA2 R7, R53, R14, R7 ;  /* 0x0000000e35077231 */ /* 0x000fe40000000007 */
[----:B------:R-:W-:Y:S01]  /*6b00*/  FADD.FTZ R45, R4, R45 ;  /* 0x0000002d042d7221 */ /* 0x000fe20000010000 */
[--C-:B------:R-:W-:Y:S01]  /*6b10*/  HADD2.F32 R4, -RZ, R5.reuse.H0_H0 ;  /* 0x20000005ff047230 */ /* 0x100fe20000004100 */
[----:B------:R-:W-:Y:S01]  /*6b20*/  BSSY B1, `(.L_x_22682) ;  /* 0x000002d000017945 */ /* 0x000fe20003800000 */
[----:B------:R-:W-:Y:S01]  /*6b30*/  HFMA2.MMA R8, R49, R16, R8 ;  /* 0x0000001031087235 */ /* 0x000fe20000000008 */
[----:B------:R-:W-:Y:S02]  /*6b40*/  HADD2.F32 R5, -RZ, R5.H1_H1 ;  /* 0x30000005ff057230 */ /* 0x000fe40000004100 */
[----:B------:R-:W-:-:S02]  /*6b50*/  HFMA2 R7, R48, R15, R7 ;  /* 0x0000000f30077231 */ /* 0x000fc40000000007 */
[----:B------:R-:W-:Y:S01]  /*6b60*/  FADD.FTZ R76, R45, R76 ;  /* 0x0000004c2d4c7221 */ /* 0x000fe20000010000 */
[--C-:B------:R-:W-:Y:S02]  /*6b70*/  HADD2.F32 R6, -RZ, R9.reuse.H0_H0 ;  /* 0x20000009ff067230 */ /* 0x100fe40000004100 */
[----:B------:R-:W-:Y:S01]  /*6b80*/  FADD.FTZ R4, R4, R5 ;  /* 0x0000000504047221 */ /* 0x000fe20000010000 */
[----:B------:R-:W-:Y:S01]  /*6b90*/  HADD2.F32 R9, -RZ, R9.H1_H1 ;  /* 0x30000009ff097230 */ /* 0x000fe20000004100 */
[----:B------:R-:W-:Y:S01]  /*6ba0*/  HFMA2.MMA R8, R53, R18, R8 ;  /* 0x0000001235087235 */ /* 0x000fe20000000008 */
[----:B------:R-:W-:-:S03]  /*6bb0*/  HADD2.F32 R5, -RZ, R7.H0_H0 ;  /* 0x20000007ff057230 */ /* 0x000fc60000004100 */
[----:B------:R-:W-:Y:S01]  /*6bc0*/  FADD.FTZ R9, R6, R9 ;  /* 0x0000000906097221 */ /* 0x000fe20000010000 */
[----:B------:R-:W-:-:S05]  /*6bd0*/  HADD2.F32 R6, -RZ, R7.H1_H1 ;  /* 0x30000007ff067230 */ /* 0x000fca0000004100 */
[----:B------:R-:W-:Y:S01]  /*6be0*/  HFMA2 R8, R48, R19, R8 ;  /* 0x0000001330087231 */ /* 0x000fe20000000008 */
[----:B------:R-:W-:Y:S06]  /*6bf0*/  @P0 BRA `(.L_x_22683) ;  /* 0x00000000007c0947 */ /* 0x000fec0003800000 */
        /* <DEDUP_REMOVED lines=31> */
.L_x_22683:
[----:B------:R-:W-:Y:S05]  /*6df0*/  BSYNC B1 ;  /* 0x0000000000017941 */ /* 0x000fea0003800000 */
.L_x_22682:
        /* <DEDUP_REMOVED lines=42> */
.L_x_22685:
[----:B------:R-:W-:Y:S05]  /*70a0*/  BSYNC B1 ;  /* 0x0000000000017941 */ /* 0x000fea0003800000 */
.L_x_22684:
        /* <DEDUP_REMOVED lines=38> */
.L_x_22687:
[----:B------:R-:W-:Y:S05]  /*7310*/  BSYNC B1 ;  /* 0x0000000000017941 */ /* 0x000fea0003800000 */
.L_x_22686:
        /* <DEDUP_REMOVED lines=34> */
.L_x_22689:
[----:B------:R-:W-:Y:S05]  /*7540*/  BSYNC B1 ;  /* 0x0000000000017941 */ /* 0x000fea0003800000 */
.L_x_22688:
        /* <DEDUP_REMOVED lines=34> */
.L_x_22691:
[----:B------:R-:W-:Y:S05]  /*7770*/  BSYNC B1 ;  /* 0x0000000000017941 */ /* 0x000fea0003800000 */
.L_x_22690:
        /* <DEDUP_REMOVED lines=47> */
[----:B------:R-:W-:Y:S02]  /*7a70*/  SEL R4, R40, RZ, !P6 ;  /* 0x000000ff28047207 */ /* 0x000fe40007000000 */
[-C--:B------:R-:W-:Y:S02]  /*7a80*/  ISETP.GE.AND P3, PT, R6, R117.reuse, PT ;  /* 0x000000750600720c */ /* 0x080fe40003f66270 */
        /* <DEDUP_REMOVED lines=16> */
.L_x_22693:
[----:B------:R-:W-:Y:S05]  /*7b90*/  BSYNC B1 ;  /* 0x0000000000017941 */ /* 0x000fea0003800000 */
.L_x_22692:
        /* <DEDUP_REMOVED lines=16> */
.L_x_22669:
[----:B------:R-:W-:Y:S05]  /*7ca0*/  BSYNC B0 ;  /* 0x0000000000007941 */ /* 0x000fea0003800000 */
.L_x_22667:
[----:B------:R-:W3:Y:S01]  /*7cb0*/  SHFL.BFLY PT, R2, R75, 0x1, 0x1f ;  /* 0x0c201f004b027f89 */ /* 0x000ee200000e0000 */
[----:B------:R-:W4:Y:S01]  /*7cc0*/  S2UR UR5, SR_CgaCtaId ;  /* 0x00000000000579c3 */ /* 0x000f220000008800 */
[----:B------:R-:W-:Y:S01]  /*7cd0*/  LEA.HI R23, R65, R65, RZ, 0x1 ;  /* 0x0000004141177211 */ /* 0x000fe200078f08ff */
[----:B------:R-:W-:Y:S01]  /*7ce0*/  UMOV UR4, 0x400 ;  /* 0x0000040000047882 */ /* 0x000fe20000000000 */
[----:B------:R-:W0:Y:S01]  /*7cf0*/  SHFL.BFLY PT, R3, R76, 0x1, 0x1f ;  /* 0x0c201f004c037f89 */ /* 0x000e2200000e0000 */
[----:B------:R-:W-:Y:S01]  /*7d00*/  UIADD3 UR4, UR4, 0x1a0, URZ ;  /* 0x000001a004047890 */ /* 0x000fe2000fffe03f */
[----:B------:R-:W-:Y:S01]  /*7d10*/  SHF.R.S32.HI R23, RZ, 0x1, R23 ;  /* 0x00000001ff177819 */ /* 0x000fe20000011417 */
[----:B------:R-:W-:Y:S01]  /*7d20*/  BSSY B0, `(.L_x_22695) ;  /* 0x0000032000007945 */ /* 0x000fe20003800000 */
[----:B--2---:R-:W2:Y:S03]  /*7d30*/  SHFL.BFLY PT, R5, R74, 0x1, 0x1f ;  /* 0x0c201f004a057f89 */ /* 0x004ea600000e0000 */
[----:B------:R-:W-:Y:S01]  /*7d40*/  IMAD R64, R64, 0xc0, R23 ;  /* 0x000000c040407824 */ /* 0x000fe200078e0217 */
[----:B-1----:R-:W1:Y:S04]  /*7d50*/  SHFL.BFLY PT, R4, R73, 0x1, 0x1f ;  /* 0x0c201f0049047f89 */ /* 0x002e6800000e0000 */
[----:B------:R-:W1:Y:S04]  /*7d60*/  SHFL.BFLY PT, R8, R71, 0x1, 0x1f ;  /* 0x0c201f0047087f89 */ /* 0x000e6800000e0000 */
[----:B------:R-:W1:Y:S01]  /*7d70*/  SHFL.BFLY PT, R6, R77, 0x1, 0x1f ;  /* 0x0c201f004d067f89 */ /* 0x000e6200000e0000 */
[----:B---3--:R-:W-:-:S03]  /*7d80*/  FADD.FTZ R7, R2, R75 ;  /* 0x0000004b02077221 */ /* 0x008fc60000010000 */
[----:B------:R-:W3:Y:S01]  /*7d90*/  SHFL.BFLY PT, R9, R72, 0x1, 0x1f ;  /* 0x0c201f0048097f89 */ /* 0x000ee200000e0000 */
[----:B----4-:R-:W-:Y:S01]  /*7da0*/  ULEA UR4, UR5, UR4, 0x18 ;  /* 0x0000000405047291 */ /* 0x010fe2000f8ec03f */
[----:B0-----:R-:W-:Y:S02]  /*7db0*/  FADD.FTZ R22, R3, R76 ;  /* 0x0000004c03167221 */ /* 0x001fe40000010000 */
[----:B------:R-:W0:Y:S01]  /*7dc0*/  SHFL.BFLY PT, R11, R70, 0x1, 0x1f ;  /* 0x0c201f00460b7f89 */ /* 0x000e2200000e0000 */
[----:B--2---:R-:W-:-:S03]  /*7dd0*/  FADD.FTZ R29, R5, R74 ;  /* 0x0000004a051d7221 */ /* 0x004fc60000010000 */
[----:B------:R-:W2:Y:S01]  /*7de0*/  SHFL.BFLY PT, R10, R69, 0x1, 0x1f ;  /* 0x0c201f00450a7f89 */ /* 0x000ea200000e0000 */
[----:B------:R-:W-:Y:S01]  /*7df0*/  LEA R64, R64, UR4, 0x2 ;  /* 0x0000000440407c11 */ /* 0x000fe2000f8e10ff */
[----:B-1----:R-:W-:Y:S02]  /*7e00*/  FADD.FTZ R73, R4, R73 ;  /* 0x0000004904497221 */ /* 0x002fe40000010000 */
[----:B------:R-:W1:Y:S01]  /*7e10*/  SHFL.BFLY PT, R3, R68, 0x1, 0x1f ;  /* 0x0c201f0044037f89 */ /* 0x000e6200000e0000 */
        /* <DEDUP_REMOVED lines=9> */
[----:B------:R-:W-:Y:S01]  /*7eb0*/  ISETP.NE.OR P5, PT, R4, 0x40, P2 ;  /* 0x000000400400780c */ /* 0x000fe200017a5670 */
[----:B------:R-:W-:Y:S01]  /*7ec0*/  BAR.SYNC.DEFER_BLOCKING 0x0 ;  /* 0x0000000000007b1d */ /* 0x000fe20000010000 */
[----:B------:R-:W-:Y:S01]  /*7ed0*/  ISETP.GT.U32.AND P3, PT, R8, 0x3e, PT ;  /* 0x0000003e0800780c */ /* 0x000fe20003f64070 */
[----:B---3--:R-:W-:Y:S01]  /*7ee0*/  FADD.FTZ R72, R9, R72 ;  /* 0x0000004809487221 */ /* 0x008fe20000010000 */
[C---:B------:R-:W-:Y:S01]  /*7ef0*/  LOP3.LUT R8, R0.reuse, 0xffffffe0, RZ, 0xc0, !PT ;  /* 0xffffffe000087812 */ /* 0x040fe200078ec0ff */
[----:B0-----:R-:W-:Y:S01]  /*7f00*/  FADD.FTZ R70, R11, R70 ;  /* 0x000000460b467221 */ /* 0x001fe20000010000 */
[----:B------:R-:W-:Y:S01]  /*7f10*/  ISETP.GT.OR P1, PT, R0, 0x1f, P2 ;  /* 0x0000001f0000780c */ /* 0x000fe20001724670 */
[----:B--2---:R-:W-:Y:S01]  /*7f20*/  FADD.FTZ R69, R10, R69 ;  /* 0x000000450a457221 */ /* 0x004fe20000010000 */
[----:B------:R-:W-:Y:S01]  /*7f30*/  ISETP.NE.OR P4, PT, R8, 0x20, P2 ;  /* 0x000000200800780c */ /* 0x000fe20001785670 */
[----:B-1----:R-:W-:Y:S01]  /*7f40*/  FADD.FTZ R68, R3, R68 ;  /* 0x0000004403447221 */ /* 0x002fe20000010000 */
[----:B----4-:R-:W-:Y:S01]  /*7f50*/  FADD.FTZ R67, R2, R67 ;  /* 0x0000004302437221 */ /* 0x010fe20000010000 */
[----:B------:R-:W-:-:S02]  /*7f60*/  FADD.FTZ R66, R5, R66 ;  /* 0x0000004205427221 */ /* 0x000fc40000010000 */
        /* <DEDUP_REMOVED lines=13> */
.L_x_22696:
[----:B------:R-:W-:Y:S05]  /*8040*/  BSYNC B0 ;  /* 0x0000000000007941 */ /* 0x000fea0003800000 */
.L_x_22695:
        /* <DEDUP_REMOVED lines=27> */
.L_x_22698:
[----:B------:R-:W-:Y:S05]  /*8200*/  BSYNC B0 ;  /* 0x0000000000007941 */ /* 0x000fea0003800000 */
.L_x_22697:
        /* <DEDUP_REMOVED lines=15> */
.L_x_22700:
[----:B------:R-:W-:Y:S05]  /*8300*/  BSYNC B0 ;  /* 0x0000000000007941 */ /* 0x000fea0003800000 */
.L_x_22699:
        /* <DEDUP_REMOVED lines=27> */
.L_x_22702:
[----:B------:R-:W-:Y:S05]  /*84c0*/  BSYNC B0 ;  /* 0x0000000000007941 */ /* 0x000fea0003800000 */
.L_x_22701:
        /* <DEDUP_REMOVED lines=56> */
[----:B------:R-:W-:Y:S02]  /*8850*/  LEA R16, P0, R20, UR8, 0x1 ;  /* 0x0000000814107c11 */ /* 0x000fe4000f8008ff */
        /* <DEDUP_REMOVED lines=14> */
[----:B01----:R-:W-:Y:S02]  /*8940*/  F2FP.F16.F32.PACK_AB R7, R22, R7 ;  /* 0x000000071607723e */ /* 0x003fe400000000ff */
[--C-:B------:R-:W-:Y:S02]  /*8950*/  LEA.HI.X R27, R27, UR9, R0.reuse, 0x1, P2 ;  /* 0x000000091b1b7c11 */ /* 0x100fe400090f0c00 */
[----:B------:R-:W-:Y:S01]  /*8960*/  PRMT R0, R7, 0x7632, R0 ;  /* 0x0000763207007816 */ /* 0x000fe20000000000 */
[----:B------:R0:W-:Y:S01]  /*8970*/  STG.E.U16 desc[UR10][R2.64], R7 ;  /* 0x0000000702007986 */ /* 0x0001e2000c10150a */
[----:B------:R-:W-:Y:S02]  /*8980*/  F2FP.F16.F32.PACK_AB R6, R29, R6 ;  /* 0x000000061d06723e */ /* 0x000fe400000000ff */
[----:B------:R-:W-:Y:S01]  /*8990*/  IADD3 R25, P1, R24, UR4, RZ ;  /* 0x0000000418197c10 */ /* 0x000fe2000ff3e0ff */
[----:B------:R1:W-:Y:S01]  /*89a0*/  STG.E.U16 desc[UR10][R4.64], R0 ;  /* 0x0000000004007986 */ /* 0x0003e2000c10150a */
[----:B------:R-:W-:-:S02]  /*89b0*/  F2FP.F16.F32.PACK_AB R72, R72, R73 ;  /* 0x000000494848723e */ /* 0x000fc400000000ff */
[----:B------:R-:W-:Y:S01]  /*89c0*/  F2FP.F16.F32.PACK_AB R70, R70, R71 ;  /* 0x000000474646723e */ /* 0x000fe200000000ff */
[----:B------:R2:W-:Y:S01]  /*89d0*/  STG.E.U16 desc[UR10][R8.64], R6 ;  /* 0x0000000608007986 */ /* 0x0005e2000c10150a */
[----:B------:R-:W-:Y:S02]  /*89e0*/  LEA.HI.X.SX32 R28, R24, UR7, 0x1, P1 ;  /* 0x00000007181c7c11 */ /* 0x000fe400088f0eff */
[----:B------:R-:W-:Y:S02]  /*89f0*/  LEA R22, P0, R30, UR8, 0x1 ;  /* 0x000000081e167c11 */ /* 0x000fe4000f8008ff */
[----:B0-----:R-:W-:Y:S02]  /*8a00*/  PRMT R3, R72, 0x7632, R3 ;  /* 0x0000763248037816 */ /* 0x001fe40000000003 */
[----:B------:R-:W-:Y:S02]  /*8a10*/  F2FP.F16.F32.PACK_AB R68, R68, R69 ;  /* 0x000000454444723e */ /* 0x000fe400000000ff */
[----:B-1----:R-:W-:-:S02]  /*8a20*/  PRMT R5, R6, 0x7632, R5 ;  /* 0x0000763206057816 */ /* 0x002fc40000000005 */
[C---:B------:R-:W-:Y:S02]  /*8a30*/  LEA R24, P1, R25.reuse, UR8, 0x1 ;  /* 0x0000000819187c11 */ /* 0x040fe4000f8208ff */
[----:B--2---:R-:W-:Y:S01]  /*8a40*/  PRMT R9, R70, 0x7632, R9 ;  /* 0x0000763246097816 */ /* 0x004fe20000000009 */
[----:B------:R0:W-:Y:S01]  /*8a50*/  STG.E.U16 desc[UR10][R10.64], R5 ;  /* 0x000000050a007986 */ /* 0x0001e2000c10150a */
[----:B------:R-:W-:Y:S02]  /*8a60*/  F2FP.F16.F32.PACK_AB R66, R66, R67 ;  /* 0x000000434242723e */ /* 0x000fe400000000ff */
        /* <DEDUP_REMOVED lines=13> */
.L_x_22642:
[----:B------:R-:W-:Y:S01]  /*8b40*/  BSSY B1, `(.L_x_22703) ;  /* 0x0000007000017945 */ /* 0x000fe20003800000 */
[----:B------:R-:W-:Y:S02]  /*8b50*/  IMAD.MOV.U32 R31, RZ, RZ, 0x1 ;  /* 0x00000001ff1f7424 */ /* 0x000fe400078e00ff */
[----:B------:R-:W-:Y:S02]  /*8b60*/  IMAD.MOV.U32 R32, RZ, RZ, 0x1f ;  /* 0x0000001fff207424 */ /* 0x000fe400078e00ff */
[----:B------:R-:W-:-:S07]  /*8b70*/  IMAD.MOV.U32 R28, RZ, RZ, -0x1 ;  /* 0xffffffffff1c7424 */ /* 0x000fce00078e00ff */
[----:B-----5:R-:W-:Y:S05]  /*8b80*/  WARPSYNC.COLLECTIVE R28, `(.L_x_22704) ;  /* 0x000000001c087348 */ /* 0x020fea0003c00000 */
[----:B------:R0:W1:Y:S02]  /*8b90*/  SHFL.BFLY P0, R30, R29, R31, R32 ;  /* 0x0c00001f1d1e7389 */ /* 0x0000640000000020 */
[----:B01---5:R-:W-:Y:S01]  /*8ba0*/  ENDCOLLECTIVE ;  /* 0x000000000000791b */ /* 0x023fe20003800000 */
.L_x_22704:
[----:B------:R-:W-:Y:S05]  /*8bb0*/  BSYNC B1 ;  /* 0x0000000000017941 */ /* 0x000fea0003800000 */
.L_x_22703:
[----:B------:R-:W-:Y:S01]  /*8bc0*/  IMAD.MOV.U32 R28, RZ, RZ, R30 ;  /* 0x000000ffff1c7224 */ /* 0x000fe200078e001e */
[----:B------:R-:W-:Y:S06]  /*8bd0*/  BRA `(.L_x_22705) ;  /* 0xffffffa800cc7947 */ /* 0x000fec000383ffff */
.L_x_22646:
[----:B------:R-:W-:Y:S01]  /*8be0*/  BSSY B0, `(.L_x_22706) ;  /* 0x0000008000007945 */ /* 0x000fe20003800000 */
[----:B0-----:R-:W-:Y:S01]  /*8bf0*/  IMAD.MOV.U32 R29, RZ, RZ, R113 ;  /* 0x000000ffff1d7224 */ /* 0x001fe200078e0071 */
[----:B------:R-:W-:Y:S01]  /*8c00*/  MOV R31, 0x10 ;  /* 0x00000010001f7802 */ /* 0x000fe20000000f00 */
[----:B------:R-:W-:Y:S02]  /*8c10*/  IMAD.MOV.U32 R32, RZ, RZ, 0x1f ;  /* 0x0000001fff207424 */ /* 0x000fe400078e00ff */
[----:B------:R-:W-:-:S07]  /*8c20*/  IMAD.MOV.U32 R28, RZ, RZ, -0x1 ;  /* 0xffffffffff1c7424 */ /* 0x000fce00078e00ff */
[----:B-----5:R-:W-:Y:S05]  /*8c30*/  WARPSYNC.COLLECTIVE R28, `(.L_x_22707) ;  /* 0x000000001c087348 */ /* 0x020fea0003c00000 */
[----:B------:R0:W1:Y:S02]  /*8c40*/  SHFL.BFLY P0, R30, R29, R31, R32 ;  /* 0x0c00001f1d1e7389 */ /* 0x0000640000000020 */
[----:B01---5:R-:W-:Y:S01]  /*8c50*/  ENDCOLLECTIVE ;  /* 0x000000000000791b */ /* 0x023fe20003800000 */
.L_x_22707:
[----:B------:R-:W-:Y:S05]  /*8c60*/  BSYNC B0 ;  /* 0x0000000000007941 */ /* 0x000fea0003800000 */
.L_x_22706:
        /* <DEDUP_REMOVED lines=9> */
.L_x_22708:
[----:B------:R-:W-:Y:S01]  /*8d00*/  IMAD.MOV.U32 R31, RZ, RZ, 0x4 ;  /* 0x00000004ff1f7424 */ /* 0x000fe200078e00ff */
[----:B------:R-:W-:-:S04]  /*8d10*/  MOV R5, R30 ;  /* 0x0000001e00057202 */ /* 0x000fc80000000f00 */
[----:B------:R-:W-:-:S05]  /*8d20*/  FMNMX.FTZ R5, R4, R5, !PT ;  /* 0x0000000504057209 */ /* 0x000fca0007810000 */
[----:B------:R-:W-:-:S07]  /*8d30*/  IMAD.MOV.U32 R29, RZ, RZ, R5 ;  /* 0x000000ffff1d7224 */ /* 0x000fce00078e0005 */
[----:B------:R-:W-:Y:S05]  /*8d40*/  WARPSYNC.COLLECTIVE R28, `(.L_x_22709) ;  /* 0x000000001c087348 */ /* 0x000fea0003c00000 */
[----:B------:R0:W1:Y:S02]  /*8d50*/  SHFL.BFLY P0, R30, R29, R31, R32 ;  /* 0x0c00001f1d1e7389 */ /* 0x0000640000000020 */
[----:B01----:R-:W-:Y:S01]  /*8d60*/  ENDCOLLECTIVE ;  /* 0x000000000000791b */ /* 0x003fe20003800000 */
.L_x_22709:
[----:B------:R-:W-:Y:S02]  /*8d70*/  IMAD.MOV.U32 R31, RZ, RZ, 0x2 ;  /* 0x00000002ff1f7424 */ /* 0x000fe400078e00ff */
[----:B------:R-:W-:-:S05]  /*8d80*/  IMAD.MOV.U32 R6, RZ, RZ, R30 ;  /* 0x000000ffff067224 */ /* 0x000fca00078e001e */
[----:B------:R-:W-:-:S05]  /*8d90*/  FMNMX.FTZ R7, R5, R6, !PT ;  /* 0x0000000605077209 */ /* 0x000fca0007810000 */
[----:B------:R-:W-:-:S07]  /*8da0*/  IMAD.MOV.U32 R29, RZ, RZ, R7 ;  /* 0x000000ffff1d7224 */ /* 0x000fce00078e0007 */
[----:B------:R-:W-:Y:S05]  /*8db0*/  WARPSYNC.COLLECTIVE R28, `(.L_x_22710) ;  /* 0x000000001c087348 */ /* 0x000fea0003c00000 */
[----:B------:R0:W1:Y:S02]  /*8dc0*/  SHFL.BFLY P0, R30, R29, R31, R32 ;  /* 0x0c00001f1d1e7389 */ /* 0x0000640000000020 */
[----:B01----:R-:W-:Y:S01]  /*8dd0*/  ENDCOLLECTIVE ;  /* 0x000000000000791b */ /* 0x003fe20003800000 */
.L_x_22710:
[----:B------:R-:W-:Y:S01]  /*8de0*/  IMAD.MOV.U32 R6, RZ, RZ, R30 ;  /* 0x000000ffff067224 */ /* 0x000fe200078e001e */
[----:B------:R-:W-:Y:S06]  /*8df0*/  BRA `(.L_x_22711) ;  /* 0xffffffa800d87947 */ /* 0x000fec000383ffff */
.L_x_22712:
        /* <DEDUP_REMOVED lines=16> */
.L_x_28423:


//--------------------- .text._ZN4vllm25paged_attention_v1_kernelIttLi128ELi16ELi128ELNS_18Fp8KVCacheDataTypeE0ELb0EEEvPT_PKS2_PKT0_S8_ifPKiSA_iPKfiiiSC_SC_iiiii --------------------------
	.section	.text._ZN4vllm25paged_attention_v1_kernelIttLi128ELi16ELi128ELNS_18Fp8KVCacheDataTypeE0ELb0EEEvPT_PKS2_PKT0_S8_ifPKiSA_iPKfiiiSC_SC_iiiii,"ax",@progbits
	.align	128
        .global         _ZN4vllm25paged_attention_v1_kernelIttLi128ELi16ELi128ELNS_18Fp8KVCacheDataTypeE0ELb0EEEvPT_PKS2_PKT0_S8_ifPKiSA_iPKfiiiSC_SC_iiiii
        .type           _ZN4vllm25paged_attention_v1_kernelIttLi128ELi16ELi128ELNS_18Fp8KVCacheDataTypeE0ELb0EEEvPT_PKS2_PKT0_S8_ifPKiSA_iPKfiiiSC_SC_iiiii,@function
        .size           _ZN4vllm25paged_attention_v1_kernelIttLi128ELi16ELi128ELNS_18Fp8KVCacheDataTypeE0ELb0EEEvPT_PKS2_PKT0_S8_ifPKiSA_iPKfiiiSC_SC_iiiii,(.L_x_28424 - _ZN4vllm25paged_attention_v1_kernelIttLi128ELi16ELi128ELNS_18Fp8KVCacheDataTypeE0ELb0EEEvPT_PKS2_PKT0_S8_ifPKiSA_iPKfiiiSC_SC_iiiii)
        .other          _ZN4vllm25paged_attention_v1_kernelIttLi128ELi16ELi128ELNS_18Fp8KVCacheDataTypeE0ELb0EEEvPT_PKS2_PKT0_S8_ifPKiSA_iPKfiiiSC_SC_iiiii,@"STO_CUDA_ENTRY STV_DEFAULT"
_ZN4vllm25paged_attention_v1_kernelIttLi128ELi16ELi128ELNS_18Fp8KVCacheDataTypeE0ELb0EEEvPT_PKS2_PKT0_S8_ifPKiSA_iPKfiiiSC_SC_iiiii:
.text._ZN4vllm25paged_attention_v1_kernelIttLi128ELi16ELi128ELNS_18Fp8KVCacheDataTypeE0ELb0EEEvPT_PKS2_PKT0_S8_ifPKiSA_iPKfiiiSC_SC_iiiii:
        /* <DEDUP_REMOVED lines=9> */
[----:B--2---:R-:W-:Y:S01]  /*0090*/  IABS R13, R15 ;  /* 0x0000000f000d7213 */ /* 0x004fe20000000000 */
[----:B------:R-:W2:Y:S01]  /*00a0*/  LDC R2, c[0x0][0xc] ;  /* 0x00000300ff027b82 */ /* 0x000ea20000000800 */
[----:B---3--:R-:W-:Y:S02]  /*00b0*/  ISETP.NE.U32.AND P0, PT, R6, RZ, PT ;  /* 0x000000ff0600720c */ /* 0x008fe40003f05070 */
[----:B------:R-:W3:Y:S02]  /*00c0*/  I2F.RP R0, R13 ;  /* 0x0000000d00007306 */ /* 0x000ee40000209400 */
[----:B------:R-:W-:-:S06]  /*00d0*/  ISETP.NE.AND.EX P0, PT, R7, RZ, PT, P0 ;  /* 0x000000ff0700720c */ /* 0x000fcc0003f05300 */
[----:B---3--:R-:W3:Y:S07]  /*00e0*/  MUFU.RCP R0, R0 ;  /* 0x0000000000007308 */ /* 0x008eee0000001000 */
[----:B------:R-:W1:Y:S01]  /*00f0*/  @P0 LDC.64 R6, c[0x0][0x250] ;  /* 0x00009400ff060b82 */ /* 0x000e620000000a00 */
[----:B---3--:R-:W-:-:S04]  /*0100*/  VIADD R8, R0, 0xffffffe ;  /* 0x0ffffffe00087836 */ /* 0x008fc80000000000 */
[----:B------:R3:W0:Y:S02]  /*0110*/  F2I.FTZ.U32.TRUNC.NTZ R9, R8 ;  /* 0x0000000800097305 */ /* 0x000624000021f000 */
[----:B---3--:R-:W-:Y:S02]  /*0120*/  IMAD.MOV.U32 R8, RZ, RZ, RZ ;  /* 0x000000ffff087224 */ /* 0x008fe400078e00ff */
[----:B0-----:R-:W-:-:S04]  /*0130*/  IMAD.MOV R4, RZ, RZ, -R9 ;  /* 0x000000ffff047224 */ /* 0x001fc800078e0a09 */
[----:B------:R-:W-:Y:S01]  /*0140*/  IMAD R5, R4, R13, RZ ;  /* 0x0000000d04057224 */ /* 0x000fe200078e02ff */
[----:B--2---:R-:W-:-:S03]  /*0150*/  IABS R4, R2 ;  /* 0x0000000200047213 */ /* 0x004fc60000000000 */
        /* <DEDUP_REMOVED lines=40> */
[----:B0-----:R-:W-:-:S05]  /*03e0*/  LEA.HI R4, R5, R5, RZ, 0x1 ;  /* 0x0000000505047211 */ /* 0x001fca00078f08ff */
[----:B------:R-:W-:Y:S01]  /*03f0*/  @P0 VIADD R0, R0, 0x1 ;  /* 0x0000000100000836 */ /* 0x000fe20000000000 */
[C---:B------:R-:W-:Y:S02]  /*0400*/  ISETP.GT.AND P0, PT, R5.reuse, 0x1f, PT ;  /* 0x0000001f0500780c */ /* 0x040fe40003f04270 */
[----:B------:R-:W-:Y:S02]  /*0410*/  LOP3.LUT R65, R4, 0xfffffffe, RZ, 0xc0, !PT ;  /* 0xfffffffe04417812 */ /* 0x000fe400078ec0ff */
[----:B------:R-:W-:Y:S01]  /*0420*/  SHF.R.S32.HI R2, RZ, 0x1f, R5 ;  /* 0x0000001fff027819 */ /* 0x000fe20000011405 */
[----:B------:R-:W-:Y:S02]  /*0430*/  BSSY B0, `(.L_x_22713) ;  /* 0x0000053000007945 */ /* 0x000fe40003800000 */
[----:B------:R-:W-:Y:S01]  /*0440*/  IMAD.IADD R65, R5, 0x1, -R65 ;  /* 0x0000000105417824 */ /* 0x000fe200078e0a41 */
[----:B------:R-:W-:Y:S01]  /*0450*/  LEA.HI R2, R2, R5, RZ, 0x5 ;  /* 0x0000000502027211 */ /* 0x000fe200078f28ff */
[----:B------:R-:W-:Y:S01]  /*0460*/  @!P2 IMAD.MOV R0, RZ, RZ, -R0 ;  /* 0x000000ffff00a224 */ /* 0x000fe200078e0a00 */
[----:B------:R-:W-:-:S02]  /*0470*/  @!P1 LOP3.LUT R0, RZ, R8, RZ, 0x33, !PT ;  /* 0x00000008ff009212 */ /* 0x000fc400078e33ff */
[----:B----4-:R-:W-:-:S04]  /*0480*/  IADD3 R6, R67, 0xf, RZ ;  /* 0x0000000f43067810 */ /* 0x010fc80007ffe0ff */
[----:B------:R-:W-:-:S04]  /*0490*/  SHF.R.S32.HI R7, RZ, 0x1f, R6 ;  /* 0x0000001fff077819 */ /* 0x000fc80000011406 */
[----:B------:R-:W-:Y:S02]  /*04a0*/  LEA.HI R5, R7, R6, RZ, 0x4 ;  /* 0x0000000607057211 */ /* 0x000fe400078f20ff */
[----:B------:R-:W-:Y:S02]  /*04b0*/  SHF.R.S32.HI R7, RZ, 0x5, R2 ;  /* 0x00000005ff077819 */ /* 0x000fe40000011402 */
        /* <DEDUP_REMOVED lines=24> */
[----:B------:R-:W-:-:S04]  /*0640*/  IADD3.X R11, R11, R13, R14, P0, P2 ;  /* 0x0000000d0b0b7210 */ /* 0x000fc800007e440e */
[----:B------:R-:W-:Y:S01]  /*0650*/  LEA.HI.X R16, R16, UR7, R11, 0x1, P3 ;  /* 0x0000000710107c11 */ /* 0x000fe200098f0c0b */
[----:B------:R-:W-:Y:S01]  /*0660*/  IMAD.MOV.U32 R11, RZ, RZ, R6 ;  /* 0x000000ffff0b7224 */ /* 0x000fe200078e0006 */
[----:B0-----:R-:W-:-:S06]  /*0670*/  ULEA UR4, UR5, UR4, 0x18 ;  /* 0x0000000405047291 */ /* 0x001fcc000f8ec03f */
[----:B------:R-:W-:-:S05]  /*0680*/  LEA R5, R65, UR4, 0x7 ;  /* 0x0000000441057c11 */ /* 0x000fca000f8e38ff */
[----:B------:R-:W-:Y:S02]  /*0690*/  IMAD.IADD R12, R5, 0x1, R10 ;  /* 0x00000001050c7824 */ /* 0x000fe400078e020a */
[----:B------:R-:W-:-:S07]  /*06a0*/  IMAD.MOV.U32 R10, RZ, RZ, R4 ;  /* 0x000000ffff0a7224 */ /* 0x000fce00078e0004 */
.L_x_22717:
[----:B------:R-:W-:Y:S02]  /*06b0*/  IMAD.MOV.U32 R4, RZ, RZ, R15 ;  /* 0x000000ffff047224 */ /* 0x000fe400078e000f */
[----:B------:R-:W-:-:S06]  /*06c0*/  IMAD.MOV.U32 R5, RZ, RZ, R16 ;  /* 0x000000ffff057224 */ /* 0x000fcc00078e0010 */
[----:B------:R-:W2:Y:S01]  /*06d0*/  LDG.E.64.CONSTANT R4, desc[UR10][R4.64] ;  /* 0x0000000a04047981 */ /* 0x000ea2000c1e9b00 */
[----:B------:R-:W-:Y:S01]  /*06e0*/  IADD3 R10, R10, -0x1, RZ ;  /* 0xffffffff0a0a7810 */ /* 0x000fe20007ffe0ff */
[----:B------:R-:W-:Y:S01]  /*06f0*/  VIADD R11, R11, 0x40 ;  /* 0x000000400b0b7836 */ /* 0x000fe20000000000 */
[----:B------:R-:W-:Y:S02]  /*0700*/  IADD3 R15, P2, R15, 0x400, RZ ;  /* 0x000004000f0f7810 */ /* 0x000fe40007f5e0ff */
[----:B------:R-:W-:-:S03]  /*0710*/  ISETP.NE.AND P0, PT, R10, RZ, PT ;  /* 0x000000ff0a00720c */ /* 0x000fc60003f05270 */
[----:B------:R-:W-:Y:S01]  /*0720*/  IMAD.X R16, RZ, RZ, R16, P2 ;  /* 0x000000ffff107224 */ /* 0x000fe200010e0610 */
[----:B--2---:R0:W-:Y:S02]  /*0730*/  STS.64 [R12], R4 ;  /* 0x000000040c007388 */ /* 0x0041e40000000a00 */
[----:B0-----:R-:W-:-:S07]  /*0740*/  VIADD R12, R12, 0x200 ;  /* 0x000002000c0c7836 */ /* 0x001fce0000000000 */
[----:B------:R-:W-:Y:S05]  /*0750*/  @P0 BRA `(.L_x_22717) ;  /* 0xfffffffc00d40947 */ /* 0x000fea000383ffff */
.L_x_22716:
[----:B------:R-:W-:Y:S05]  /*0760*/  BSYNC B1 ;  /* 0x0000000000017941 */ /* 0x000fea0003800000 */
.L_x_22715:
        /* <DEDUP_REMOVED lines=8> */
[----:B------:R-:W-:Y:S01]  /*07f0*/  IMAD R21, R65, 0x4, R4 ;  /* 0x0000000441157824 */ /* 0x000fe200078e0204 */
[----:B0-----:R-:W-:-:S06]  /*0800*/  ULEA UR4, UR5, UR4, 0x18 ;  /* 0x0000000405047291 */ /* 0x001fcc000f8ec03f */
[----:B------:R-:W-:Y:S02]  /*0810*/  LEA R5, R65, UR4, 0x7 ;  /* 0x0000000441057c11 */ /* 0x000fe4000f8e38ff */
[----:B-1----:R-:W-:-:S04]  /*0820*/  LEA R18, P0, R8, R18, 0x1 ;  /* 0x0000001208127211 */ /* 0x002fc800078008ff */
[----:B------:R-:W-:Y:S02]  /*0830*/  LEA.HI.X R19, R8, R19, R13, 0x1, P0 ;  /* 0x0000001308137211 */ /* 0x000fe400000f0c0d */
[----:B------:R-:W-:-:S07]  /*0840*/  IADD3 R8, R5, 0x400, R4 ;  /* 0x0000040005087810 */ /* 0x000fce0007ffe004 */
.L_x_22718:
        /* <DEDUP_REMOVED lines=17> */
.L_x_22714:
[----:B------:R-:W-:Y:S05]  /*0960*/  BSYNC B0 ;  /* 0x0000000000007941 */ /* 0x000fea0003800000 */
.L_x_22713:
        /* <DEDUP_REMOVED lines=10> */
[----:B------:R-:W-:Y:S01]  /*0a10*/  IMAD.SHL.U32 R63, R65, 0x4, RZ ;  /* 0x00000004413f7824 */ /* 0x000fe200078e00ff */
[----:B------:R-:W-:Y:S01]  /*0a20*/  SHF.R.S32.HI R5, RZ, 0x1f, R7 ;  /* 0x0000001fff057819 */ /* 0x000fe20000011407 */
[----:B------:R-:W-:Y:S01]  /*0a30*/  ULDC.64 UR4, c[0x0][0x238] ;  /* 0x00008e0000047ab9 */ /* 0x000fe20000000a00 */
[----:B------:R-:W-:Y:S01]  /*0a40*/  IADD3 R9, P0, R7, R4, RZ ;  /* 0x0000000407097210 */ /* 0x000fe20007f1e0ff */
[C---:B------:R-:W-:Y:S01]  /*0a50*/  VIADD R11, R65.reuse, 0xa ;  /* 0x0000000a410b7836 */ /* 0x040fe20000000000 */
[----:B------:R-:W-:Y:S01]  /*0a60*/  SHF.R.S32.HI R8, RZ, 0x1f, R63 ;  /* 0x0000001fff087819 */ /* 0x000fe2000001143f */
[----:B------:R-:W-:Y:S01]  /*0a70*/  VIADD R16, R65, 0x12 ;  /* 0x0000001241107836 */ /* 0x000fe20000000000 */
[----:B------:R-:W-:Y:S01]  /*0a80*/  SHF.R.S32.HI R3, RZ, 0x1f, R6 ;  /* 0x0000001fff037819 */ /* 0x000fe20000011406 */
[----:B------:R-:W-:Y:S01]  /*0a90*/  IMAD.SHL.U32 R58, R11, 0x4, RZ ;  /* 0x000000040b3a7824 */ /* 0x000fe200078e00ff */
[----:B------:R-:W-:Y:S01]  /*0aa0*/  LEA.HI R8, R8, R63, RZ, 0x3 ;  /* 0x0000003f08087211 */ /* 0x000fe200078f18ff */
[----:B------:R-:W-:Y:S01]  /*0ab0*/  IMAD.SHL.U32 R53, R16, 0x4, RZ ;  /* 0x0000000410357824 */ /* 0x000fe200078e00ff */
[----:B------:R-:W-:Y:S01]  /*0ac0*/  LEA.HI.X.SX32 R10, R4, R5, 0x1, P0 ;  /* 0x00000005040a7211 */ /* 0x000fe200000f0eff */
[----:B------:R-:W-:Y:S01]  /*0ad0*/  VIADD R20, R65, 0x1e ;  /* 0x0000001e41147836 */ /* 0x000fe20000000000 */
[----:B------:R-:W-:Y:S01]  /*0ae0*/  LOP3.LUT R8, R8, 0xfffffff8, RZ, 0xc0, !PT ;  /* 0xfffffff808087812 */ /* 0x000fe200078ec0ff */
[----:B------:R-:W0:Y:S01]  /*0af0*/  LDC R23, c[0x0][0x25c] ;  /* 0x00009700ff177b82 */ /* 0x000e220000000800 */
[----:B------:R-:W-:Y:S01]  /*0b00*/  LEA R4, P0, R9, UR4, 0x2 ;  /* 0x0000000409047c11 */ /* 0x000fe2000f8010ff */
[----:B------:R-:W-:Y:S01]  /*0b10*/  ULDC UR4, c[0x0][0x260] ;  /* 0x0000980000047ab9 */ /* 0x000fe20000000800 */
[----:B------:R-:W-:Y:S01]  /*0b20*/  LEA.HI R3, R3, R6, RZ, 0x4 ;  /* 0x0000000603037211 */ /* 0x000fe200078f20ff */
[----:B------:R-:W-:Y:S01]  /*0b30*/  IMAD.IADD R63, R63, 0x1, -R8 ;  /* 0x000000013f3f7824 */ /* 0x000fe200078e0a08 */
[----:B------:R-:W-:Y:S01]  /*0b40*/  IADD3 R8, R65, 0x4, RZ ;  /* 0x0000000441087810 */ /* 0x000fe20007ffe0ff */
[----:B------:R-:W-:Y:S01]  /*0b50*/  IMAD.SHL.U32 R21, R20, 0x4, RZ ;  /* 0x0000000414157824 */ /* 0x000fe200078e00ff */
[----:B------:R-:W-:Y:S01]  /*0b60*/  LEA.HI.X R5, R9, UR5, R10, 0x2, P0 ;  /* 0x0000000509057c11 */ /* 0x000fe200080f140a */
[----:B------:R-:W-:Y:S01]  /*0b70*/  VIADD R9, R65, 0x6 ;  /* 0x0000000641097836 */ /* 0x000fe20000000000 */
[----:B------:R-:W-:Y:S01]  /*0b80*/  LOP3.LUT R3, R3, 0xfffffff0, RZ, 0xc0, !PT ;  /* 0xfffffff003037812 */ /* 0x000fe200078ec0ff */
[----:B------:R-:W-:Y:S01]  /*0b90*/  VIADD R10, R65, 0x8 ;  /* 0x00000008410a7836 */ /* 0x000fe20000000000 */
[----:B------:R-:W-:Y:S01]  /*0ba0*/  SHF.R.S32.HI R18, RZ, 0x1f, R53 ;  /* 0x0000001fff127819 */ /* 0x000fe20000011435 */
[----:B------:R-:W-:Y:S01]  /*0bb0*/  IMAD.SHL.U32 R61, R8, 0x4, RZ ;  /* 0x00000004083d7824 */ /* 0x000fe200078e00ff */
[----:B------:R-:W1:Y:S01]  /*0bc0*/  S2UR UR5, SR_CgaCtaId ;  /* 0x00000000000579c3 */ /* 0x000e620000008800 */
[----:B------:R-:W-:Y:S01]  /*0bd0*/  IMAD.SHL.U32 R9, R9, 0x4, RZ ;  /* 0x0000000409097824 */ /* 0x000fe200078e00ff */
        /* <DEDUP_REMOVED lines=9> */
[----:B------:R-:W-:Y:S01]  /*0c70*/  IMAD R6, R7, 0x10, R6 ;  /* 0x0000001007067824 */ /* 0x000fe200078e0206 */
[----:B------:R-:W-:Y:S01]  /*0c80*/  LOP3.LUT R10, R10, 0xfffffff8, RZ, 0xc0, !PT ;  /* 0xfffffff80a0a7812 */ /* 0x000fe200078ec0ff */
[----:B------:R-:W-:Y:S01]  /*0c90*/  IMAD.MOV.U32 R64, RZ, RZ, -0x800001 ;  /* 0xff7fffffff407424 */ /* 0x000fe200078e00ff */
[----:B------:R-:W-:-:S02]  /*0ca0*/  SHF.R.S32.HI R8, RZ, 0x1f, R3 ;  /* 0x0000001fff087819 */ /* 0x000fc40000011403 */
[----:B------:R-:W-:Y:S01]  /*0cb0*/  LOP3.LUT R12, R12, 0xfffffff8, RZ, 0xc0, !PT ;  /* 0xfffffff80c0c7812 */ /* 0x000fe200078ec0ff */
[----:B------:R-:W-:Y:S01]  /*0cc0*/  IMAD.IADD R61, R61, 0x1, -R10 ;  /* 0x000000013d3d7824 */ /* 0x000fe200078e0a0a */
[----:B------:R-:W-:Y:S02]  /*0cd0*/  LEA.HI R8, R8, R3, RZ, 0x3 ;  /* 0x0000000308087211 */ /* 0x000fe400078f18ff */
[----:B------:R-:W-:Y:S01]  /*0ce0*/  IADD3 R10, R65, 0xc, RZ ;  /* 0x0000000c410a7810 */ /* 0x000fe20007ffe0ff */
[----:B------:R-:W-:Y:S01]  /*0cf0*/  IMAD.IADD R60, R9, 0x1, -R12 ;  /* 0x00000001093c7824 */ /* 0x000fe200078e0a0c */
[----:B------:R-:W-:Y:S01]  /*0d00*/  LOP3.LUT R8, R8, 0xfffffff8, RZ, 0xc0, !PT ;  /* 0xfffffff808087812 */ /* 0x000fe200078ec0ff */
[----:B------:R-:W-:Y:S01]  /*0d10*/  VIADD R9, R65, 0xe ;  /* 0x0000000e41097836 */ /* 0x000fe20000000000 */
[----:B------:R-:W-:Y:S01]  /*0d20*/  SHF.R.S32.HI R14, RZ, 0x1f, R59 ;  /* 0x0000001fff0e7819 */ /* 0x000fe2000001143b */
[----:B------:R-:W-:Y:S01]  /*0d30*/  IMAD.SHL.U32 R57, R10, 0x4, RZ ;  /* 0x000000040a397824 */ /* 0x000fe200078e00ff */
[----:B------:R-:W-:Y:S01]  /*0d40*/  LEA.HI R18, R18, R53, RZ, 0x3 ;  /* 0x0000003512127211 */ /* 0x000fe200078f18ff */
[----:B------:R-:W-:Y:S01]  /*0d50*/  IMAD.SHL.U32 R56, R9, 0x4, RZ ;  /* 0x0000000409387824 */ /* 0x000fe200078e00ff */
[----:B------:R-:W-:Y:S01]  /*0d60*/  LEA.HI R14, R14, R59, RZ, 0x3 ;  /* 0x0000003b0e0e7211 */ /* 0x000fe200078f18ff */
[----:B------:R-:W-:Y:S01]  /*0d70*/  IMAD.IADD R62, R3, 0x1, -R8 ;  /* 0x00000001033e7824 */ /* 0x000fe200078e0a08 */
[----:B------:R-:W-:Y:S01]  /*0d80*/  SHF.R.S32.HI R12, RZ, 0x1f, R57 ;  /* 0x0000001fff0c7819 */ /* 0x000fe20000011439 */
[----:B------:R-:W-:Y:S01]  /*0d90*/  VIADD R8, R65, 0x10 ;  /* 0x0000001041087836 */ /* 0x000fe20000000000 */
[----:B------:R-:W-:-:S02]  /*0da0*/  LOP3.LUT R14, R14, 0xfffffff8, RZ, 0xc0, !PT ;  /* 0xfffffff80e0e7812 */ /* 0x000fc400078ec0ff */
[----:B------:R-:W-:Y:S02]  /*0db0*/  SHF.R.S32.HI R13, RZ, 0x1f, R56 ;  /* 0x0000001fff0d7819 */ /* 0x000fe40000011438 */
[----:B------:R-:W-:Y:S01]  /*0dc0*/  SHF.L.U32 R55, R8, 0x2, RZ ;  /* 0x0000000208377819 */ /* 0x000fe200000006ff */
[----:B------:R-:W-:Y:S01]  /*0dd0*/  IMAD.IADD R59, R59, 0x1, -R14 ;  /* 0x000000013b3b7824 */ /* 0x000fe200078e0a0e */
[----:B------:R-:W-:Y:S02]  /*0de0*/  LEA.HI R12, R12, R57, RZ, 0x3 ;  /* 0x000000390c0c7211 */ /* 0x000fe400078f18ff */
[----:B------:R-:W-:Y:S02]  /*0df0*/  LEA.HI R13, R13, R56, RZ, 0x3 ;  /* 0x000000380d0d7211 */ /* 0x000fe400078f18ff */
[----:B------:R-:W-:Y:S02]  /*0e00*/  SHF.R.S32.HI R14, RZ, 0x1f, R55 ;  /* 0x0000001fff0e7819 */ /* 0x000fe40000011437 */
[----:B------:R-:W-:-:S02]  /*0e10*/  LOP3.LUT R12, R12, 0xfffffff8, RZ, 0xc0, !PT ;  /* 0xfffffff80c0c7812 */ /* 0x000fc400078ec0ff */
[----:B------:R-:W-:Y:S02]  /*0e20*/  LOP3.LUT R13, R13, 0xfffffff8, RZ, 0xc0, !PT ;  /* 0xfffffff80d0d7812 */ /* 0x000fe400078ec0ff */
[----:B------:R-:W-:Y:S01]  /*0e30*/  LEA.HI R14, R14, R55, RZ, 0x3 ;  /* 0x000000370e0e7211 */ /* 0x000fe200078f18ff */
[----:B------:R-:W-:Y:S01]  /*0e40*/  IMAD.IADD R57, R57, 0x1, -R12 ;  /* 0x0000000139397824 */ /* 0x000fe200078e0a0c */
[----:B------:R-:W-:Y:S01]  /*0e50*/  SHF.R.S32.HI R3, RZ, 0x1f, R58 ;  /* 0x0000001fff037819 */ /* 0x000fe2000001143a */
[----:B------:R-:W-:Y:S01]  /*0e60*/  VIADD R12, R65, 0x18 ;  /* 0x00000018410c7836 */ /* 0x000fe20000000000 */
[----:B------:R-:W-:Y:S01]  /*0e70*/  LOP3.LUT R14, R14, 0xfffffff8, RZ, 0xc0, !PT ;  /* 0xfffffff80e0e7812 */ /* 0x000fe200078ec0ff */
[----:B------:R-:W-:Y:S01]  /*0e80*/  IMAD.IADD R56, R56, 0x1, -R13 ;  /* 0x0000000138387824 */ /* 0x000fe200078e0a0d */
[----:B------:R-:W-:Y:S01]  /*0e90*/  LEA.HI R3, R3, R58, RZ, 0x3 ;  /* 0x0000003a03037211 */ /* 0x000fe200078f18ff */
[----:B------:R-:W-:Y:S01]  /*0ea0*/  VIADD R13, R65, 0x16 ;  /* 0x00000016410d7836 */ /* 0x000fe20000000000 */
[----:B------:R-:W-:Y:S01]  /*0eb0*/  SHF.L.U32 R50, R12, 0x2, RZ ;  /* 0x000000020c327819 */ /* 0x000fe200000006ff */
[----:B------:R-:W-:Y:S01]  /*0ec0*/  IMAD.IADD R55, R55, 0x1, -R14 ;  /* 0x0000000137377824 */ /* 0x000fe200078e0a0e */
[----:B------:R-:W-:Y:S01]  /*0ed0*/  IADD3 R14, R65, 0x14, RZ ;  /* 0x00000014410e7810 */ /* 0x000fe20007ffe0ff */
[----:B------:R-:W-:Y:S01]  /*0ee0*/  IMAD.SHL.U32 R52, R13, 0x4, RZ ;  /* 0x000000040d347824 */ /* 0x000fe200078e00ff */
[----:B------:R-:W-:-:S02]  /*0ef0*/  SHF.R.S32.HI R17, RZ, 0x1f, R50 ;  /* 0x0000001fff117819 */ /* 0x000fc40000011432 */
[----:B------:R-:W-:Y:S01]  /*0f00*/  LOP3.LUT R3, R3, 0xfffffff8, RZ, 0xc0, !PT ;  /* 0xfffffff803037812 */ /* 0x000fe200078ec0ff */
[----:B------:R-:W-:Y:S01]  /*0f10*/  IMAD.SHL.U32 R54, R14, 0x4, RZ ;  /* 0x000000040e367824 */ /* 0x000fe200078e00ff */
[----:B------:R-:W-:Y:S02]  /*0f20*/  SHF.R.S32.HI R15, RZ, 0x1f, R52 ;  /* 0x0000001fff0f7819 */ /* 0x000fe40000011434 */
[----:B------:R-:W-:Y:S01]  /*0f30*/  LEA.HI R17, R17, R50, RZ, 0x3 ;  /* 0x0000003211117211 */ /* 0x000fe200078f18ff */
[----:B------:R-:W-:Y:S01]  /*0f40*/  IMAD.IADD R58, R58, 0x1, -R3 ;  /* 0x000000013a3a7824 */ /* 0x000fe200078e0a03 */
[----:B------:R-:W-:Y:S02]  /*0f50*/  LEA.HI R15, R15, R52, RZ, 0x3 ;  /* 0x000000340f0f7211 */ /* 0x000fe400078f18ff */
[----:B------:R-:W-:Y:S02]  /*0f60*/  LOP3.LUT R18, R18, 0xfffffff8, RZ, 0xc0, !PT ;  /* 0xfffffff812127812 */ /* 0x000fe400078ec0ff */
[----:B------:R-:W-:-:S02]  /*0f70*/  LOP3.LUT R17, R17, 0xfffffff8, RZ, 0xc0, !PT ;  /* 0xfffffff811117812 */ /* 0x000fc400078ec0ff */
[----:B------:R-:W-:Y:S01]  /*0f80*/  SHF.R.S32.HI R3, RZ, 0x1f, R54 ;  /* 0x0000001fff037819 */ /* 0x000fe20000011436 */
[----:B------:R-:W-:Y:S01]  /*0f90*/  IMAD.IADD R53, R53, 0x1, -R18 ;  /* 0x0000000135357824 */ /* 0x000fe200078e0a12 */
        /* <DEDUP_REMOVED lines=10> */
[----:B------:R-:W-:Y:S01]  /*1040*/  SHF.R.S32.HI R22, RZ, 0x1f, R21 ;  /* 0x0000001fff167819 */ /* 0x000fe20000011415 */
[----:B------:R-:W-:Y:S01]  /*1050*/  IMAD.SHL.U32 R46, R18, 0x4, RZ ;  /* 0x00000004122e7824 */ /* 0x000fe200078e00ff */
[C---:B------:R-:W-:Y:S01]  /*1060*/  IADD3 R70, P0, R15.reuse, R70, RZ ;  /* 0x000000460f467210 */ /* 0x040fe20007f1e0ff */
[----:B------:R-:W-:Y:S01]  /*1070*/  IMAD.IADD R54, R54, 0x1, -R3 ;  /* 0x0000000136367824 */ /* 0x000fe200078e0a03 */
[----:B------:R-:W-:Y:S01]  /*1080*/  SHF.R.S32.HI R3, RZ, 0x1f, R48 ;  /* 0x0000001fff037819 */ /* 0x000fe20000011430 */
[----:B------:R-:W-:Y:S01]  /*1090*/  UMOV UR4, 0x400 ;  /* 0x0000040000047882 */ /* 0x000fe20000000000 */
[----:B------:R-:W-:Y:S01]  /*10a0*/  SHF.R.S32.HI R19, RZ, 0x1f, R46 ;  /* 0x0000001fff137819 */ /* 0x000fe2000001142e */
[----:B------:R-:W-:Y:S01]  /*10b0*/  UIADD3 UR4, UR4, 0x120, URZ ;  /* 0x0000012004047890 */ /* 0x000fe2000fffe03f */
[----:B------:R-:W-:-:S02]  /*10c0*/  LEA.HI.X.SX32 R71, R15, R24, 0x1, P0 ;  /* 0x000000180f477211 */ /* 0x000fc400000f0eff */
[----:B------:R-:W-:Y:S01]  /*10d0*/  LEA.HI R9, R9, R9, RZ, 0x1 ;  /* 0x0000000909097211 */ /* 0x000fe200078f08ff */
[----:B-1----:R-:W-:Y:S01]  /*10e0*/  ULEA UR4, UR5, UR4, 0x18 ;  /* 0x0000000405047291 */ /* 0x002fe2000f8ec03f */
[----:B------:R-:W-:Y:S02]  /*10f0*/  LEA.HI R15, R8, R8, RZ, 0x1 ;  /* 0x00000008080f7211 */ /* 0x000fe400078f08ff */
[----:B------:R-:W-:Y:S01]  /*1100*/  LEA.HI R3, R3, R48, RZ, 0x3 ;  /* 0x0000003003037211 */ /* 0x000fe200078f18ff */
[----:B------:R-:W-:Y:S01]  /*1110*/  IMAD.SHL.U32 R9, R9, 0x40, RZ ;  /* 0x0000004009097824 */ /* 0x000fe200078e00ff */
[----:B------:R-:W-:Y:S01]  /*1120*/  LEA.HI R19, R19, R46, RZ, 0x3 ;  /* 0x0000002e13137211 */ /* 0x000fe200078f18ff */
[----:B------:R-:W-:Y:S01]  /*1130*/  IMAD.SHL.U32 R15, R15, 0x40, RZ ;  /* 0x000000400f0f7824 */ /* 0x000fe200078e00ff */
        /* <DEDUP_REMOVED lines=18> */
[----:B------:R-:W-:Y:S02]  /*1260*/  LOP3.LUT R19, R19, 0xfffffff8, RZ, 0xc0, !PT ;  /* 0xfffffff813137812 */ /* 0x000fe400078ec0ff */
[----:B------:R-:W-:Y:S02]  /*1270*/  LOP3.LUT R22, R22, 0xfffffff8, RZ, 0xc0, !PT ;  /* 0xfffffff816167812 */ /* 0x000fe400078ec0ff */
[----:B------:R-:W-:Y:S01]  /*1280*/  SHF.L.U32 R10, R10, 0x6, RZ ;  /* 0x000000060a0a7819 */ /* 0x000fe200000006ff */
[----:B------:R-:W-:Y:S01]  /*1290*/  IMAD.IADD R46, R46, 0x1, -R19 ;  /* 0x000000012e2e7824 */ /* 0x000fe200078e0a13 */
[----:B------:R-:W-:Y:S02]  /*12a0*/  SHF.L.U32 R47, R12, 0x6, RZ ;  /* 0x000000060c2f7819 */ /* 0x000fe400000006ff */
[----:B------:R-:W-:Y:S01]  /*12b0*/  IADD3 R48, R48, -R3, RZ ;  /* 0x8000000330307210 */ /* 0x000fe20007ffe0ff */
        /* <DEDUP_REMOVED lines=12> */
[----:B0-----:R-:W-:Y:S02]  /*1380*/  SHF.R.S32.HI R8, RZ, 0x1f, R23 ;  /* 0x0000001fff087819 */ /* 0x001fe40000011417 */
        /* <DEDUP_REMOVED lines=11> */
[----:B------:R-:W-:Y:S02]  /*1440*/  IADD3 R26, -R67, 0x1, R6 ;  /* 0x00000001431a7810 */ /* 0x000fe40007ffe106 */
[----:B------:R-:W-:-:S02]  /*1450*/  LEA R27, R6, UR4, 0x2 ;  /* 0x00000004061b7c11 */ /* 0x000fc4000f8e10ff */
        /* <DEDUP_REMOVED lines=10> */
[----:B------:R-:W-:-:S07]  /*1500*/  SHF.R.S32.HI R44, RZ, 0x1f, R3 ;  /* 0x0000001fff2c7819 */ /* 0x000fce0000011403 */
.L_x_22724:
[----:B0-----:R-:W2:Y:S01]  /*1510*/  LDG.E.CONSTANT R21, desc[UR10][R4.64] ;  /* 0x0000000a04157981 */ /* 0x001ea2000c1e9900 */
[----:B------:R-:W-:-:S05]  /*1520*/  VIADD R20, R65, 0x2 ;  /* 0x0000000241147836 */ /* 0x000fca0000000000 */
        /* <DEDUP_REMOVED lines=17> */
[----:B------:R-:W-:-:S02]  /*1640*/  LEA R42, P1, R22, UR6, 0x1 ;  /* 0x00000006162a7c11 */ /* 0x000fc4000f8208ff */
[----:B------:R-:W-:Y:S02]  /*1650*/  LEA.HI.X.SX32 R21, R63, R68, 0x1, P0 ;  /* 0x000000443f157211 */ /* 0x000fe400000f0eff */
[----:B------:R-:W2:Y:S02]  /*1660*/  LDG.E.64.CONSTANT R40, desc[UR10][R40.64] ;  /* 0x0000000a28287981 */ /* 0x000ea4000c1e9b00 */
[----:B------:R-:W-:-:S06]  /*1670*/  LEA.HI.X R43, R22, UR7, R21, 0x1, P1 ;  /* 0x00000007162b7c11 */ /* 0x000fcc00088f0c15 */
[----:B------:R-:W3:Y:S01]  /*1680*/  LDG.E.64.CONSTANT R42, desc[UR10][R42.64] ;  /* 0x0000000a2a2a7981 */ /* 0x000ee2000c1e9b00 */
[----:B0-----:R-:W-:-:S06]  /*1690*/  ULEA UR4, UR5, UR4, 0x18 ;  /* 0x0000000405047291 */ /* 0x001fcc000f8ec03f */
[----:B------:R-:W-:-:S05]  /*16a0*/  LEA R69, R65, UR4, 0x7 ;  /* 0x0000000441457c11 */ /* 0x000fca000f8e38ff */
[----:B------:R-:W0:Y:S02]  /*16b0*/  LDS.128 R20, [R69] ;  /* 0x0000000045147984 */ /* 0x000e240000000c00 */
[--C-:B0-----:R-:W-:Y:S02]  /*16c0*/  HADD2.F32 R38, -RZ, R22.reuse.H0_H0 ;  /* 0x20000016ff267230 */ /* 0x101fe40000004100 */
[----:B------:R-:W-:Y:S02]  /*16d0*/  HADD2.F32 R22, -RZ, R22.H1_H1 ;  /* 0x30000016ff167230 */ /* 0x000fe40000004100 */
[--C-:B--2---:R-:W-:Y:S02]  /*16e0*/  HADD2.F32 R39, -RZ, R40.reuse.H0_H0 ;  /* 0x20000028ff277230 */ /* 0x104fe40000004100 */
[----:B------:R-:W-:Y:S02]  /*16f0*/  HADD2.F32 R73, -RZ, R40.H1_H1 ;  /* 0x30000028ff497230 */ /* 0x000fe40000004100 */
[----:B------:R-:W-:-:S02]  /*1700*/  HADD2.F32 R40, -RZ, R20.H0_H0 ;  /* 0x20000014ff287230 */ /* 0x000fc40000004100 */
[----:B------:R-:W-:Y:S01]  /*1710*/  FMUL.FTZ R75, R38, R39 ;  /* 0x00000027264b7220 */ /* 0x000fe20000410000 */
[----:B------:R-:W-:Y:S02]  /*1720*/  HADD2.F32 R20, -RZ, R20.H1_H1 ;  /* 0x30000014ff147230 */ /* 0x000fe40000004100 */
[----:B------:R-:W-:Y:S01]  /*1730*/  FMUL.FTZ R73, R22, R73 ;  /* 0x0000004916497220 */ /* 0x000fe20000410000 */
[----:B---3--:R-:W-:-:S05]  /*1740*/  HADD2.F32 R39, -RZ, R42.H0_H0 ;  /* 0x2000002aff277230 */ /* 0x008fca0000004100 */
[----:B------:R-:W-:Y:S01]  /*1750*/  FFMA.FTZ R40, R40, R39, R75 ;  /* 0x0000002728287223 */ /* 0x000fe2000001004b */
[----:B------:R-:W-:-:S05]  /*1760*/  HADD2.F32 R39, -RZ, R42.H1_H1 ;  /* 0x3000002aff277230 */ /* 0x000fca0000004100 */
[----:B------:R-:W-:Y:S01]  /*1770*/  FFMA.FTZ R42, R20, R39, R73 ;  /* 0x00000027142a7223 */ /* 0x000fe20000010049 */
[----:B------:R-:W-:Y:S02]  /*1780*/  HADD2.F32 R20, -RZ, R23.H0_H0 ;  /* 0x20000017ff147230 */ /* 0x000fe40000004100 */
[----:B------:R-:W-:Y:S02]  /*1790*/  HADD2.F32 R39, -RZ, R41.H0_H0 ;  /* 0x20000029ff277230 */ /* 0x000fe40000004100 */
[----:B------:R-:W-:-:S03]  /*17a0*/  HADD2.F32 R73, -RZ, R21.H0_H0 ;  /* 0x20000015ff497230 */ /* 0x000fc60000004100 */
[----:B------:R-:W-:Y:S01]  /*17b0*/  FMUL.FTZ R22, R20, R39 ;  /* 0x0000002714167220 */ /* 0x000fe20000410000 */
[----:B------:R-:W-:-:S05]  /*17c0*/  HADD2.F32 R20, -RZ, R43.H0_H0 ;  /* 0x2000002bff147230 */ /* 0x000fca0000004100 */
[----:B------:R-:W-:Y:S01]  /*17d0*/  FFMA.FTZ R73, R73, R20, R22 ;  /* 0x0000001449497223 */ /* 0x000fe20000010016 */
        /* <DEDUP_REMOVED lines=10> */
[----:B------:R-:W2:Y:S01]  /*1880*/  LDG.E.64.CONSTANT R38, desc[UR10][R38.64] ;  /* 0x0000000a26267981 */ /* 0x000ea2000c1e9b00 */
[----:B------:R-:W-:Y:S02]  /*1890*/  HADD2.F32 R20, -RZ, R41.H1_H1 ;  /* 0x30000029ff147230 */ /* 0x000fe40000004100 */
[----:B------:R-:W-:Y:S02]  /*18a0*/  HADD2.F32 R23, -RZ, R23.H1_H1 ;  /* 0x30000017ff177230 */ /* 0x000fe40000004100 */
[----:B------:R-:W-:-:S03]  /*18b0*/  HADD2.F32 R41, -RZ, R21.H1_H1 ;  /* 0x30000015ff297230 */ /* 0x000fc60000004100 */
[----:B------:R-:W-:Y:S01]  /*18c0*/  FMUL.FTZ R22, R23, R20 ;  /* 0x0000001417167220 */ /* 0x000fe20000410000 */
[----:B------:R-:W-:-:S05]  /*18d0*/  HADD2.F32 R20, -RZ, R43.H1_H1 ;  /* 0x3000002bff147230 */ /* 0x000fca0000004100 */
[----:B------:R-:W-:Y:S02]  /*18e0*/  FFMA.FTZ R41, R41, R20, R22 ;  /* 0x0000001429297223 */ /* 0x000fe40000010016 */
[----:B------:R-:W0:Y:S02]  /*18f0*/  LDS.128 R20, [R69+0x10] ;  /* 0x0000100045147984 */ /* 0x000e240000000c00 */
[----:B0-----:R-:W-:Y:S02]  /*1900*/  HADD2.F32 R43, -RZ, R20.H0_H0 ;  /* 0x20000014ff2b7230 */ /* 0x001fe40000004100 */
[--C-:B--2---:R-:W-:Y:S02]  /*1910*/  HADD2.F32 R74, -RZ, R38.reuse.H0_H0 ;  /* 0x20000026ff4a7230 */ /* 0x104fe40000004100 */
[----:B------:R-:W-:-:S03]  /*1920*/  HADD2.F32 R38, -RZ, R38.H1_H1 ;  /* 0x30000026ff267230 */ /* 0x000fc60000004100 */
[----:B------:R-:W-:Y:S01]  /*1930*/  FFMA.FTZ R40, R43, R74, R40 ;  /* 0x0000004a2b287223 */ /* 0x000fe20000010028 */
        /* <DEDUP_REMOVED lines=19> */
[--C-:B------:R-:W-:Y:S02]  /*1a70*/  HADD2.F32 R39, -RZ, R22.reuse.H0_H0 ;  /* 0x20000016ff277230 */ /* 0x100fe40000004100 */
[----:B------:R-:W-:Y:S02]  /*1a80*/  HADD2.F32 R43, -RZ, R22.H1_H1 ;  /* 0x30000016ff2b7230 */ /* 0x000fe40000004100 */
[--C-:B--2---:R-:W-:Y:S02]  /*1a90*/  HADD2.F32 R22, -RZ, R20.reuse.H1_H1 ;  /* 0x30000014ff167230 */ /* 0x104fe40000004100 */
[----:B------:R-:W-:-:S03]  /*1aa0*/  HADD2.F32 R38, -RZ, R20.H0_H0 ;  /* 0x20000014ff267230 */ /* 0x000fc60000004100 */
[----:B------:R-:W-:Y:S01]  /*1ab0*/  FFMA.FTZ R43, R43, R22, R42 ;  /* 0x000000162b2b7223 */ /* 0x000fe2000001002a */
[----:B------:R-:W-:Y:S02]  /*1ac0*/  HADD2.F32 R42, -RZ, R23.H0_H0 ;  /* 0x20000017ff2a7230 */ /* 0x000fe40000004100 */
[----:B------:R-:W-:Y:S01]  /*1ad0*/  FFMA.FTZ R40, R39, R38, R40 ;  /* 0x0000002627287223 */ /* 0x000fe20000010028 */
[----:B------:R-:W-:-:S05]  /*1ae0*/  HADD2.F32 R22, -RZ, R21.H0_H0 ;  /* 0x20000015ff167230 */ /* 0x000fca0000004100 */
        /* <DEDUP_REMOVED lines=10> */
[----:B------:R-:W-:-:S06]  /*1b90*/  LEA.HI.X R39, R20, UR7, R39, 0x1, P0 ;  /* 0x0000000714277c11 */ /* 0x000fcc00080f0c27 */
[----:B------:R-:W2:Y:S01]  /*1ba0*/  LDG.E.64.CONSTANT R38, desc[UR10][R38.64] ;  /* 0x0000000a26267981 */ /* 0x000ea2000c1e9b00 */
[----:B------:R-:W-:Y:S02]  /*1bb0*/  HADD2.F32 R20, -RZ, R23.H1_H1 ;  /* 0x30000017ff147230 */ /* 0x000fe40000004100 */
[----:B------:R-:W-:-:S05]  /*1bc0*/  HADD2.F32 R21, -RZ, R21.H1_H1 ;  /* 0x30000015ff157230 */ /* 0x000fca0000004100 */
[----:B------:R-:W-:Y:S02]  /*1bd0*/  FFMA.FTZ R41, R20, R21, R41 ;  /* 0x0000001514297223 */ /* 0x000fe40000010029 */
[----:B------:R-:W0:Y:S02]  /*1be0*/  LDS.128 R20, [R69+0x20] ;  /* 0x0000200045147984 */ /* 0x000e240000000c00 */
[--C-:B0-----:R-:W-:Y:S02]  /*1bf0*/  HADD2.F32 R73, -RZ, R20.reuse.H0_H0 ;  /* 0x20000014ff497230 */ /* 0x101fe40000004100 */
[----:B------:R-:W-:Y:S02]  /*1c00*/  HADD2.F32 R20, -RZ, R20.H1_H1 ;  /* 0x30000014ff147230 */ /* 0x000fe40000004100 */
[----:B--2---:R-:W-:-:S05]  /*1c10*/  HADD2.F32 R74, -RZ, R38.H0_H0 ;  /* 0x20000026ff4a7230 */ /* 0x004fca0000004100 */
[----:B------:R-:W-:Y:S01]  /*1c20*/  FFMA.FTZ R40, R73, R74, R40 ;  /* 0x0000004a49287223 */ /* 0x000fe20000010028 */
[----:B------:R-:W-:-:S05]  /*1c30*/  HADD2.F32 R73, -RZ, R38.H1_H1 ;  /* 0x30000026ff497230 */ /* 0x000fca0000004100 */
[----:B------:R-:W-:Y:S01]  /*1c40*/  FFMA.FTZ R43, R20, R73, R43 ;  /* 0x00000049142b7223 */ /* 0x000fe2000001002b */
[----:B------:R-:W-:Y:S02]  /*1c50*/  HADD2.F32 R73, -RZ, R21.H0_H0 ;  /* 0x20000015ff497230 */ /* 0x000fe40000004100 */
[--C-:B------:R-:W-:Y:S02]  /*1c60*/  HADD2.F32 R20, -RZ, R39.reuse.H0_H0 ;  /* 0x20000027ff147230 */ /* 0x100fe40000004100 */
[----:B------:R-:W-:-:S03]  /*1c70*/  HADD2.F32 R39, -RZ, R39.H1_H1 ;  /* 0x30000027ff277230 */ /* 0x000fc60000004100 */
[----:B------:R-:W-:Y:S01]  /*1c80*/  FFMA.FTZ R42, R73, R20, R42 ;  /* 0x00000014492a7223 */ /* 0x000fe2000001002a */
[----:B------:R-:W-:-:S05]  /*1c90*/  HADD2.F32 R20, -RZ, R21.H1_H1 ;  /* 0x30000015ff147230 */ /* 0x000fca0000004100 */
[----:B------:R-:W-:Y:S01]  /*1ca0*/  FFMA.FTZ R41, R20, R39, R41 ;  /* 0x0000002714297223 */ /* 0x000fe20000010029 */
[----:B------:R-:W-:-:S05]  /*1cb0*/  VIADD R20, R65, 0xa ;  /* 0x0000000a41147836 */ /* 0x000fca0000000000 */
[----:B------:R-:W-:-:S05]  /*1cc0*/  LEA.HI R20, R20, R20, RZ, 0x1 ;  /* 0x0000001414147211 */ /* 0x000fca00078f08ff */
[----:B------:R-:W-:-:S05]  /*1cd0*/  IMAD.SHL.U32 R20, R20, 0x40, RZ ;  /* 0x0000004014147824 */ /* 0x000fca00078e00ff */
[----:B------:R-:W-:-:S04]  /*1ce0*/  LOP3.LUT R21, R20, 0xffffff80, RZ, 0xc0, !PT ;  /* 0xffffff8014157812 */ /* 0x000fc800078ec0ff */
[----:B------:R-:W-:-:S04]  /*1cf0*/  IADD3 R21, P0, P1, R58, R72, R21 ;  /* 0x000000483a157210 */ /* 0x000fc8000791e015 */
[----:B------:R-:W-:Y:S02]  /*1d00*/  LEA R20, P2, R21, UR6, 0x1 ;  /* 0x0000000615147c11 */ /* 0x000fe4000f8408ff */
[----:B------:R-:W-:-:S04]  /*1d10*/  IADD3.X R38, R28, R68, R11, P0, P1 ;  /* 0x000000441c267210 */ /* 0x000fc800007e240b */
[----:B------:R-:W-:-:S06]  /*1d20*/  LEA.HI.X R21, R21, UR7, R38, 0x1, P2 ;  /* 0x0000000715157c11 */ /* 0x000fcc00090f0c26 */
[----:B------:R-:W2:Y:S01]  /*1d30*/  LDG.E.64.CONSTANT R20, desc[UR10][R20.64] ;  /* 0x0000000a14147981 */ /* 0x000ea2000c1e9b00 */
[--C-:B------:R-:W-:Y:S02]  /*1d40*/  HADD2.F32 R39, -RZ, R22.reuse.H0_H0 ;  /* 0x20000016ff277230 */ /* 0x100fe40000004100 */
[----:B------:R-:W-:Y:S02]  /*1d50*/  HADD2.F32 R22, -RZ, R22.H1_H1 ;  /* 0x30000016ff167230 */ /* 0x000fe40000004100 */
[----:B--2---:R-:W-:-:S05]  /*1d60*/  HADD2.F32 R38, -RZ, R20.H0_H0 ;  /* 0x20000014ff267230 */ /* 0x004fca0000004100 */
[----:B------:R-:W-:Y:S01]  /*1d70*/  FFMA.FTZ R40, R39, R38, R40 ;  /* 0x0000002627287223 */ /* 0x000fe20000010028 */
[----:B------:R-:W-:Y:S02]  /*1d80*/  HADD2.F32 R38, -RZ, R20.H1_H1 ;  /* 0x30000014ff267230 */ /* 0x000fe40000004100 */
[----:B------:R-:W-:-:S03]  /*1d90*/  HADD2.F32 R39, -RZ, R23.H0_H0 ;  /* 0x20000017ff277230 */ /* 0x000fc60000004100 */
[----:B------:R-:W-:Y:S01]  /*1da0*/  FFMA.FTZ R43, R22, R38, R43 ;  /* 0x00000026162b7223 */ /* 0x000fe2000001002b */
[----:B------:R-:W-:-:S05]  /*1db0*/  HADD2.F32 R22, -RZ, R21.H0_H0 ;  /* 0x20000015ff167230 */ /* 0x000fca0000004100 */
        /* <DEDUP_REMOVED lines=27> */
[----:B------:R-:W-:-:S04]  /*1f70*/  LEA.HI R20, R20, R20, RZ, 0x1 ;  /* 0x0000001414147211 */ /* 0x000fc800078f08ff */
[----:B------:R-:W-:-:S04]  /*1f80*/  SHF.L.U32 R20, R20, 0x6, RZ ;  /* 0x0000000614147819 */ /* 0x000fc800000006ff */
        /* <DEDUP_REMOVED lines=77> */
[----:B------:R-:W-:Y:S01]  /*2460*/  HADD2.F32 R20, -RZ, R21.H1_H1 ;  /* 0x30000015ff147230 */ /* 0x000fe20000004100 */
[----:B------:R-:W-:-:S04]  /*2470*/  IADD3 R21, P0, P1, R52, R72, R49 ;  /* 0x0000004834157210 */ /* 0x000fc8000791e031 */
[----:B------:R-:W-:Y:S01]  /*2480*/  FFMA.FTZ R41, R20, R39, R41 ;  /* 0x0000002714297223 */ /* 0x000fe20000010029 */
        /* <DEDUP_REMOVED lines=26> */
[----:B------:R-:W-:Y:S02]  /*2630*/  HADD2.F32 R73, -RZ, R38.H1_H1 ;  /* 0x30000026ff497230 */ /* 0x000fe40000004100 */
[--C-:B------:R-:W-:Y:S02]  /*2640*/  HADD2.F32 R38, -RZ, R39.reuse.H0_H0 ;  /* 0x20000027ff267230 */ /* 0x100fe40000004100 */
[----:B------:R-:W-:Y:S02]  /*2650*/  HADD2.F32 R39, -RZ, R39.H1_H1 ;  /* 0x30000027ff277230 */ /* 0x000fe40000004100 */
[----:B------:R-:W-:Y:S01]  /*2660*/  FFMA.FTZ R43, R20, R73, R43 ;  /* 0x00000049142b7223 */ /* 0x000fe2000001002b */
[--C-:B------:R-:W-:Y:S02]  /*2670*/  HADD2.F32 R73, -RZ, R21.reuse.H0_H0 ;  /* 0x20000015ff497230 */ /* 0x100fe40000004100 */
[----:B------:R-:W-:Y:S01]  /*2680*/  HADD2.F32 R20, -RZ, R21.H1_H1 ;  /* 0x30000015ff147230 */ /* 0x000fe20000004100 */
[----:B------:R-:W-:-:S02]  /*2690*/  IADD3 R21, P0, P1, R48, R72, R45 ;  /* 0x0000004830157210 */ /* 0x000fc4000791e02d */
[----:B------:R-:W-:Y:S02]  /*26a0*/  FFMA.FTZ R38, R73, R38, R42 ;  /* 0x0000002649267223 */ /* 0x000fe4000001002a */
[----:B------:R-:W-:Y:S01]  /*26b0*/  FFMA.FTZ R41, R20, R39, R41 ;  /* 0x0000002714297223 */ /* 0x000fe20000010029 */
[----:B------:R-:W-:Y:S02]  /*26c0*/  LEA R20, P2, R21, UR6, 0x1 ;  /* 0x0000000615147c11 */ /* 0x000fe4000f8408ff */
[----:B------:R-:W-:-:S04]  /*26d0*/  IADD3.X R42, R36, R68, R19, P0, P1 ;  /* 0x00000044242a7210 */ /* 0x000fc800007e2413 */
[----:B------:R-:W-:-:S06]  /*26e0*/  LEA.HI.X R21, R21, UR7, R42, 0x1, P2 ;  /* 0x0000000715157c11 */ /* 0x000fcc00090f0c2a */
[----:B------:R-:W2:Y:S01]  /*26f0*/  LDG.E.64.CONSTANT R20, desc[UR10][R20.64] ;  /* 0x0000000a14147981 */ /* 0x000ea2000c1e9b00 */
[----:B------:R-:W-:Y:S02]  /*2700*/  HADD2.F32 R39, -RZ, R22.H0_H0 ;  /* 0x20000016ff277230 */ /* 0x000fe40000004100 */
[----:B--2---:R-:W-:-:S05]  /*2710*/  HADD2.F32 R42, -RZ, R20.H0_H0 ;  /* 0x20000014ff2a7230 */ /* 0x004fca0000004100 */
[----:B------:R-:W-:Y:S01]  /*2720*/  FFMA.FTZ R40, R39, R42, R40 ;  /* 0x0000002a27287223 */ /* 0x000fe20000010028 */
[----:B------:R-:W-:Y:S02]  /*2730*/  HADD2.F32 R42, -RZ, R22.H1_H1 ;  /* 0x30000016ff2a7230 */ /* 0x000fe40000004100 */
[----:B------:R-:W-:-:S05]  /*2740*/  HADD2.F32 R22, -RZ, R20.H1_H1 ;  /* 0x30000014ff167230 */ /* 0x000fca0000004100 */
[----:B------:R-:W-:Y:S01]  /*2750*/  FFMA.FTZ R42, R42, R22, R43 ;  /* 0x000000162a2a7223 */ /* 0x000fe2000001002b */
[----:B------:R-:W-:Y:S02]  /*2760*/  HADD2.F32 R43, -RZ, R23.H0_H0 ;  /* 0x20000017ff2b7230 */ /* 0x000fe40000004100 */
[----:B------:R-:W-:-:S05]  /*2770*/  HADD2.F32 R22, -RZ, R21.H0_H0 ;  /* 0x20000015ff167230 */ /* 0x000fca0000004100 */
[----:B------:R-:W-:Y:S01]  /*2780*/  FFMA.FTZ R43, R43, R22, R38 ;  /* 0x000000162b2b7223 */ /* 0x000fe20000010026 */
[----:B------:R-:W-:-:S04]  /*2790*/  IADD3 R22, P0, P1, R46, R72, R9 ;  /* 0x000000482e167210 */ /* 0x000fc8000791e009 */
[----:B------:R-:W-:Y:S02]  /*27a0*/  LEA R38, P2, R22, UR6, 0x1 ;  /* 0x0000000616267c11 */ /* 0x000fe4000f8408ff */
[----:B------:R-:W-:-:S04]  /*27b0*/  IADD3.X R39, R37, R68, R24, P0, P1 ;  /* 0x0000004425277210 */ /* 0x000fc800007e2418 */
[----:B------:R-:W-:-:S06]  /*27c0*/  LEA.HI.X R39, R22, UR7, R39, 0x1, P2 ;  /* 0x0000000716277c11 */ /* 0x000fcc00090f0c27 */
[----:B------:R-:W2:Y:S01]  /*27d0*/  LDG.E.64.CONSTANT R38, desc[UR10][R38.64] ;  /* 0x0000000a26267981 */ /* 0x000ea2000c1e9b00 */
[----:B------:R-:W-:Y:S01]  /*27e0*/  HADD2.F32 R20, -RZ, R23.H1_H1 ;  /* 0x30000017ff147230 */ /* 0x000fe20000004100 */
[----:B------:R-:W-:Y:S01]  /*27f0*/  IADD3 R74, P0, P1, R3, R72, R10 ;  /* 0x00000048034a7210 */ /* 0x000fe2000791e00a */
[----:B------:R-:W-:-:S05]  /*2800*/  HADD2.F32 R73, -RZ, R21.H1_H1 ;  /* 0x30000015ff497230 */ /* 0x000fca0000004100 */
[----:B------:R-:W-:Y:S02]  /*2810*/  FFMA.FTZ R73, R20, R73, R41 ;  /* 0x0000004914497223 */ /* 0x000fe40000010029 */
[----:B------:R-:W0:Y:S02]  /*2820*/  LDS.128 R20, [R69+0x70] ;  /* 0x0000700045147984 */ /* 0x000e240000000c00 */
[----:B0-----:R-:W-:Y:S02]  /*2830*/  HADD2.F32 R41, -RZ, R20.H0_H0 ;  /* 0x20000014ff297230 */ /* 0x001fe40000004100 */
[----:B--2---:R-:W-:-:S05]  /*2840*/  HADD2.F32 R72, -RZ, R38.H0_H0 ;  /* 0x20000026ff487230 */ /* 0x004fca0000004100 */
[----:B------:R-:W-:Y:S01]  /*2850*/  FFMA.FTZ R72, R41, R72, R40 ;  /* 0x0000004829487223 */ /* 0x000fe20000010028 */
[----:B------:R-:W-:Y:S02]  /*2860*/  IADD3.X R41, R44, R68, R25, P0, P1 ;  /* 0x000000442c297210 */ /* 0x000fe400007e2419 */
[----:B------:R-:W-:-:S04]  /*2870*/  LEA R40, P0, R74, UR6, 0x1 ;  /* 0x000000064a287c11 */ /* 0x000fc8000f8008ff */
[----:B------:R-:W-:-:S06]  /*2880*/  LEA.HI.X R41, R74, UR7, R41, 0x1, P0 ;  /* 0x000000074a297c11 */ /* 0x000fcc00080f0c29 */
[----:B------:R-:W2:Y:S01]  /*2890*/  LDG.E.64.CONSTANT R40, desc[UR10][R40.64] ;  /* 0x0000000a28287981 */ /* 0x000ea2000c1e9b00 */
[----:B------:R-:W-:Y:S01]  /*28a0*/  HADD2.F32 R75, -RZ, R20.H1_H1 ;  /* 0x30000014ff4b7230 */ /* 0x000fe20000004100 */
[----:B------:R-:W-:Y:S01]  /*28b0*/  UMOV UR4, 0xffffffff ;  /* 0xffffffff00047882 */ /* 0x000fe20000000000 */
[----:B------:R-:W-:Y:S02]  /*28c0*/  HADD2.F32 R38, -RZ, R38.H1_H1 ;  /* 0x30000026ff267230 */ /* 0x000fe40000004100 */
[----:B------:R-:W-:-:S03]  /*28d0*/  HADD2.F32 R20, -RZ, R21.H0_H0 ;  /* 0x20000015ff147230 */ /* 0x000fc60000004100 */
[----:B------:R-:W-:Y:S01]  /*28e0*/  FFMA.FTZ R42, R75, R38, R42 ;  /* 0x000000264b2a7223 */ /* 0x000fe2000001002a */
[--C-:B------:R-:W-:Y:S02]  /*28f0*/  HADD2.F32 R38, -RZ, R39.reuse.H0_H0 ;  /* 0x20000027ff267230 */ /* 0x100fe40000004100 */
[----:B------:R-:W-:-:S03]  /*2900*/  HADD2.F32 R39, -RZ, R39.H1_H1 ;  /* 0x30000027ff277230 */ /* 0x000fc60000004100 */
[----:B------:R-:W-:Y:S01]  /*2910*/  FFMA.FTZ R43, R20, R38, R43 ;  /* 0x00000026142b7223 */ /* 0x000fe2000001002b */
[----:B------:R-:W-:Y:S02]  /*2920*/  HADD2.F32 R20, -RZ, R21.H1_H1 ;  /* 0x30000015ff147230 */ /* 0x000fe40000004100 */
[----:B------:R-:W-:Y:S02]  /*2930*/  HADD2.F32 R21, -RZ, R22.H0_H0 ;  /* 0x20000016ff157230 */ /* 0x000fe40000004100 */
[----:B------:R-:W-:Y:S02]  /*2940*/  HADD2.F32 R38, -RZ, R23.H1_H1 ;  /* 0x30000017ff267230 */ /* 0x000fe40000004100 */
[----:B------:R-:W-:Y:S01]  /*2950*/  FFMA.FTZ R73, R20, R39, R73 ;  /* 0x0000002714497223 */ /* 0x000fe20000010049 */
[--C-:B--2---:R-:W-:Y:S02]  /*2960*/  HADD2.F32 R20, -RZ, R40.reuse.H0_H0 ;  /* 0x20000028ff147230 */ /* 0x104fe40000004100 */
[----:B------:R-:W-:-:S02]  /*2970*/  HADD2.F32 R40, -RZ, R40.H1_H1 ;  /* 0x30000028ff287230 */ /* 0x000fc40000004100 */
[----:B------:R-:W-:Y:S02]  /*2980*/  HADD2.F32 R39, -RZ, R41.H0_H0 ;  /* 0x20000029ff277230 */ /* 0x000fe40000004100 */
[----:B------:R-:W-:Y:S01]  /*2990*/  FFMA.FTZ R20, R21, R20, R72 ;  /* 0x0000001415147223 */ /* 0x000fe20000010048 */
[----:B------:R-:W-:Y:S02]  /*29a0*/  HADD2.F32 R21, -RZ, R22.H1_H1 ;  /* 0x30000016ff157230 */ /* 0x000fe40000004100 */
[----:B------:R-:W-:Y:S02]  /*29b0*/  HADD2.F32 R22, -RZ, R23.H0_H0 ;  /* 0x20000017ff167230 */ /* 0x000fe40000004100 */
[----:B------:R-:W-:Y:S02]  /*29c0*/  HADD2.F32 R41, -RZ, R41.H1_H1 ;  /* 0x30000029ff297230 */ /* 0x000fe40000004100 */
[----:B------:R-:W-:Y:S01]  /*29d0*/  FFMA.FTZ R21, R21, R40, R42 ;  /* 0x0000002815157223 */ /* 0x000fe2000001002a */
[----:B------:R-:W-:-:S03]  /*29e0*/  FFMA.FTZ R22, R22, R39, R43 ;  /* 0x0000002716167223 */ /* 0x000fc6000001002b */
[----:B------:R-:W-:Y:S01]  /*29f0*/  FADD.FTZ R21, R20, R21 ;  /* 0x0000001514157221 */ /* 0x000fe20000010000 */
[----:B------:R-:W-:-:S03]  /*2a00*/  FFMA.FTZ R38, R38, R41, R73 ;  /* 0x0000002926267223 */ /* 0x000fc60000010049 */
[----:B------:R-:W-:-:S04]  /*2a10*/  FADD.FTZ R21, R22, R21 ;  /* 0x0000001516157221 */ /* 0x000fc80000010000 */
[----:B------:R-:W-:Y:S01]  /*2a20*/  FADD.FTZ R21, R38, R21 ;  /* 0x0000001526157221 */ /* 0x000fe20000010000 */
[----:B------:R-:W-:Y:S06]  /*2a30*/  BRA.DIV UR4, `(.L_x_22721) ;  /* 0x0000004604007947 */ /* 0x000fec000b800000 */
[----:B------:R0:W1:Y:S02]  /*2a40*/  SHFL.BFLY PT, R20, R21, 0x1, 0x1f ;  /* 0x0c201f0015147f89 */ /* 0x00006400000e0000 */
.L_x_22772:
        /* <DEDUP_REMOVED lines=15> */
.L_x_22723:
[----:B------:R-:W-:Y:S05]  /*2b40*/  BSYNC B1 ;  /* 0x0000000000017941 */ /* 0x000fea0003800000 */
.L_x_22722:
[----:B------:R-:W-:Y:S01]  /*2b50*/  IADD3 R4, P0, R4, 0x10, RZ ;  /* 0x0000001004047810 */ /* 0x000fe20007f1e0ff */
[----:B-1----:R-:W-:Y:S01]  /*2b60*/  VIADD R27, R27, 0x100 ;  /* 0x000001001b1b7836 */ /* 0x002fe20000000000 */
[----:B------:R-:W-:Y:S01]  /*2b70*/  IADD3 R26, R26, 0x40, RZ ;  /* 0x000000401a1a7810 */ /* 0x000fe20007ffe0ff */
[----:B------:R-:W-:Y:S02]  /*2b80*/  VIADD R6, R6, 0x40 ;  /* 0x0000004006067836 */ /* 0x000fe40000000000 */
[----:B------:R-:W-:Y:S01]  /*2b90*/  IMAD.X R5, RZ, RZ, R5, P0 ;  /* 0x000000ffff057224 */ /* 0x000fe200000e0605 */
[----:B------:R-:W-:Y:S07]  /*2ba0*/  @!P2 BRA `(.L_x_22724) ;  /* 0xffffffe80058a947 */ /* 0x000fee000383ffff */
.L_x_22720:
[----:B------:R-:W-:Y:S05]  /*2bb0*/  BSYNC B0 ;  /* 0x0000000000007941 */ /* 0x000fea0003800000 */
.L_x_22719:
        /* <DEDUP_REMOVED lines=15> */
.L_x_22778:
        /* <DEDUP_REMOVED lines=11> */
[----:B------:R-:W-:-:S04]  /*2d60*/  IMAD.MOV.U32 R6, RZ, RZ, -0x800001 ;  /* 0xff7fffffff067424 */ /* 0x000fc800078e00ff */
[----:B------:R-:W-:Y:S08]  /*2d70*/  BSSY B0, `(.L_x_22726) ;  /* 0x00000f5000007945 */ /* 0x000ff00003800000 */
[----:B--2---:R-:W2:Y:S01]  /*2d80*/  @!P0 S2R R5, SR_CgaCtaId ;  /* 0x0000000000058919 */ /* 0x004ea20000008800 */
[----:B------:R-:W-:-:S05]  /*2d90*/  @!P0 MOV R4, 0x400 ;  /* 0x0000040000048802 */ /* 0x000fca0000000f00 */
[----:B------:R-:W-:-:S05]  /*2da0*/  @!P0 VIADD R4, R4, 0x100 ;  /* 0x0000010004048836 */ /* 0x000fca0000000000 */
[----:B--2---:R-:W-:Y:S01]  /*2db0*/  @!P0 LEA R5, R5, R4, 0x18 ;  /* 0x0000000405058211 */ /* 0x004fe200078ec0ff */
[----:B------:R-:W-:-:S04]  /*2dc0*/  VIADD R4, R67, 0xf ;  /* 0x0000000f43047836 */ /* 0x000fc80000000000 */
[----:B-1----:R-:W-:Y:S01]  /*2dd0*/  @!P0 IMAD R7, R48, 0x4, R5 ;  /* 0x0000000430078824 */ /* 0x002fe200078e0205 */
[----:B------:R-:W-:-:S04]  /*2de0*/  SHF.R.S32.HI R9, RZ, 0x1f, R4 ;  /* 0x0000001fff097819 */ /* 0x000fc80000011404 */
[----:B------:R1:W2:Y:S01]  /*2df0*/  @!P0 LDS R6, [R7] ;  /* 0x0000000007068984 */ /* 0x0002a20000000800 */
[----:B------:R-:W-:-:S04]  /*2e00*/  LEA.HI R4, R9, R4, RZ, 0x4 ;  /* 0x0000000409047211 */ /* 0x000fc800078f20ff */
[----:B------:R-:W-:Y:S01]  /*2e10*/  LOP3.LUT R4, R4, 0xfffffff0, RZ, 0xc0, !PT ;  /* 0xfffffff004047812 */ /* 0x000fe200078ec0ff */
[----:B-1----:R-:W-:-:S03]  /*2e20*/  IMAD.MOV.U32 R7, RZ, RZ, RZ ;  /* 0x000000ffff077224 */ /* 0x002fc600078e00ff */
        /* <DEDUP_REMOVED lines=24> */
.L_x_22730:
        /* <DEDUP_REMOVED lines=11> */
.L_x_22729:
[----:B------:R-:W-:Y:S05]  /*3060*/  BSYNC B1 ;  /* 0x0000000000017941 */ /* 0x000fea0003800000 */
.L_x_22728:
        /* <DEDUP_REMOVED lines=14> */
.L_x_22733:
        /* <DEDUP_REMOVED lines=100> */
.L_x_22732:
[----:B------:R-:W-:Y:S05]  /*3790*/  BSYNC B1 ;  /* 0x0000000000017941 */ /* 0x000fea0003800000 */
.L_x_22731:
        /* <DEDUP_REMOVED lines=55> */
.L_x_22735:
[----:B------:R-:W-:Y:S05]  /*3b10*/  BSYNC B1 ;  /* 0x0000000000017941 */ /* 0x000fea0003800000 */
.L_x_22734:
        /* <DEDUP_REMOVED lines=26> */
.L_x_22727:
[----:B------:R-:W-:Y:S05]  /*3cc0*/  BSYNC B0 ;  /* 0x0000000000007941 */ /* 0x000fea0003800000 */
.L_x_22726:
        /* <DEDUP_REMOVED lines=51> */
.L_x_22740:
        /* <DEDUP_REMOVED lines=8> */
.L_x_22739:
[----:B------:R-:W-:Y:S05]  /*4080*/  BSYNC B1 ;  /* 0x0000000000017941 */ /* 0x000fea0003800000 */
.L_x_22738:
        /* <DEDUP_REMOVED lines=14> */
.L_x_22743:
        /* <DEDUP_REMOVED lines=8> */
[----:B------:R-:W-:Y:S04]  /*41f0*/  LDS R17, [R5+0x800] ;  /* 0x0008000005117984 */ /* 0x000fe80000000800 */
[----:B------:R-:W4:Y:S04]  /*4200*/  LDS R18, [R5+0xa00] ;  /* 0x000a000005127984 */ /* 0x000f280000000800 */
[----:B------:R-:W4:Y:S04]  /*4210*/  LDS R19, [R5+0xc00] ;  /* 0x000c000005137984 */ /* 0x000f280000000800 */
[----:B0-----:R-:W0:Y:S04]  /*4220*/  LDS R21, [R5+0xe00] ;  /* 0x000e000005157984 */ /* 0x001e280000000800 */
        /* <DEDUP_REMOVED lines=40> */
.L_x_22742:
[----:B------:R-:W-:Y:S05]  /*44b0*/  BSYNC B1 ;  /* 0x0000000000017941 */ /* 0x000fea0003800000 */
.L_x_22741:
        /* <DEDUP_REMOVED lines=31> */
.L_x_22745:
[----:B------:R-:W-:Y:S05]  /*46b0*/  BSYNC B1 ;  /* 0x0000000000017941 */ /* 0x000fea0003800000 */
.L_x_22744:
        /* <DEDUP_REMOVED lines=14> */
.L_x_22737:
[----:B------:R-:W-:Y:S05]  /*47a0*/  BSYNC B0 ;  /* 0x0000000000007941 */ /* 0x000fea0003800000 */
.L_x_22736:
        /* <DEDUP_REMOVED lines=10> */
.L_x_22747:
[----:B------:R-:W3:Y:S01]  /*4850*/  S2UR UR4, SR_CTAID.Y ;  /* 0x00000000000479c3 */ /* 0x000ee20000002600 */
[--C-:B--2---:R-:W-:Y:S01]  /*4860*/  SHF.R.S32.HI R5, RZ, 0x1f, R49.reuse ;  /* 0x0000001fff057819 */ /* 0x104fe20000011431 */
[----:B------:R-:W-:Y:S01]  /*4870*/  ULDC.64 UR6, c[0x0][0x238] ;  /* 0x00008e0000067ab9 */ /* 0x000fe20000000a00 */
[----:B------:R-:W-:Y:S02]  /*4880*/  IADD3 R70, -R49, -0x1, R2 ;  /* 0xffffffff31467810 */ /* 0x000fe40007ffe102 */
[----:B------:R-:W-:Y:S02]  /*4890*/  CS2R R50, SRZ ;  /* 0x0000000000327805 */ /* 0x000fe4000001ff00 */
[----:B------:R-:W-:Y:S02]  /*48a0*/  CS2R R52, SRZ ;  /* 0x0000000000347805 */ /* 0x000fe4000001ff00 */
[----:B------:R-:W-:Y:S02]  /*48b0*/  CS2R R54, SRZ ;  /* 0x0000000000367805 */ /* 0x000fe4000001ff00 */
[----:B------:R-:W-:Y:S01]  /*48c0*/  CS2R R56, SRZ ;  /* 0x0000000000387805 */ /* 0x000fe2000001ff00 */
[----:B------:R-:W3:Y:S01]  /*48d0*/  LDC R4, c[0x0][0x248] ;  /* 0x00009200ff047b82 */ /* 0x000ee20000000800 */
[----:B------:R-:W-:-:S07]  /*48e0*/  IMAD.MOV.U32 R71, RZ, RZ, R49 ;  /* 0x000000ffff477224 */ /* 0x000fce00078e0031 */
[----:B------:R-:W2:Y:S08]  /*48f0*/  S2UR UR5, SR_CgaCtaId ;  /* 0x00000000000579c3 */ /* 0x000eb00000008800 */
[----:B------:R-:W4:Y:S01]  /*4900*/  LDC R69, c[0x0][0x25c] ;  /* 0x00009700ff457b82 */ /* 0x000f220000000800 */
[----:B---3--:R-:W-:Y:S01]  /*4910*/  IMAD R4, R4, UR4, RZ ;  /* 0x0000000404047c24 */ /* 0x008fe2000f8e02ff */
[----:B------:R-:W-:-:S02]  /*4920*/  UMOV UR4, 0x400 ;  /* 0x0000040000047882 */ /* 0x000fc40000000000 */
[----:B------:R-:W-:Y:S02]  /*4930*/  UIADD3 UR4, UR4, 0x120, URZ ;  /* 0x0000012004047890 */ /* 0x000fe4000fffe03f */
[----:B------:R-:W-:Y:S02]  /*4940*/  IADD3 R59, P0, R49, R4, RZ ;  /* 0x00000004313b7210 */ /* 0x000fe40007f1e0ff */
[----:B--2---:R-:W-:Y:S02]  /*4950*/  ULEA UR4, UR5, UR4, 0x18 ;  /* 0x0000000405047291 */ /* 0x004fe4000f8ec03f */
[----:B------:R-:W-:Y:S02]  /*4960*/  LEA.HI.X.SX32 R4, R4, R5, 0x1, P0 ;  /* 0x0000000504047211 */ /* 0x000fe400000f0eff */
[C---:B------:R-:W-:Y:S01]  /*4970*/  LEA R58, P0, R59.reuse, UR6, 0x2 ;  /* 0x000000063b3a7c11 */ /* 0x040fe2000f8010ff */
[----:B------:R-:W-:Y:S02]  /*4980*/  ULDC UR6, c[0x0][0x260] ;  /* 0x0000980000067ab9 */ /* 0x000fe40000000800 */
[----:B------:R-:W-:Y:S01]  /*4990*/  IMAD R44, R0, UR6, RZ ;  /* 0x00000006002c7c24 */ /* 0x000fe2000f8e02ff */
[----:B------:R-:W-:-:S02]  /*49a0*/  LEA.HI.X R59, R59, UR7, R4, 0x2, P0 ;  /* 0x000000073b3b7c11 */ /* 0x000fc400080f1404 */
[----:B------:R-:W-:Y:S02]  /*49b0*/  LEA.HI R4, R48, R48, RZ, 0x1 ;  /* 0x0000003030047211 */ /* 0x000fe400078f08ff */
[----:B----4-:R-:W-:Y:S02]  /*49c0*/  SHF.R.S32.HI R69, RZ, 0x1f, R69 ;  /* 0x0000001fff457819 */ /* 0x010fe40000011445 */
[C---:B------:R-:W-:Y:S01]  /*49d0*/  LOP3.LUT R5, R4.reuse, 0xfffffffe, RZ, 0xc0, !PT ;  /* 0xfffffffe04057812 */ /* 0x040fe200078ec0ff */
[----:B-1----:R-:W-:Y:S01]  /*49e0*/  IMAD.SHL.U32 R6, R4, 0x8, RZ ;  /* 0x0000000804067824 */ /* 0x002fe200078e00ff */
[----:B------:R-:W-:Y:S02]  /*49f0*/  SHF.R.S32.HI R45, RZ, 0x1f, R44 ;  /* 0x0000001fff2d7819 */ /* 0x000fe4000001142c */
[----:B------:R-:W-:Y:S02]  /*4a00*/  IADD3 R4, R48, -R5, RZ ;  /* 0x8000000530047210 */ /* 0x000fe40007ffe0ff */
[----:B------:R-:W-:-:S03]  /*4a10*/  LOP3.LUT R5, R6, 0xfffffff0, RZ, 0xc0, !PT ;  /* 0xfffffff006057812 */ /* 0x000fc600078ec0ff */
[----:B------:R-:W-:Y:S02]  /*4a20*/  IMAD R65, R49, 0x2, R4 ;  /* 0x0000000231417824 */ /* 0x000fe400078e0204 */
[----:B------:R-:W-:-:S03]  /*4a30*/  IMAD.SHL.U32 R4, R4, 0x8, RZ ;  /* 0x0000000804047824 */ /* 0x000fc600078e00ff */
[----:B------:R-:W-:Y:S01]  /*4a40*/  LEA R65, R65, UR4, 0x5 ;  /* 0x0000000441417c11 */ /* 0x000fe2000f8e28ff */
[----:B------:R-:W-:Y:S02]  /*4a50*/  IMAD.IADD R68, R4, 0x1, R5 ;  /* 0x0000000104447824 */ /* 0x000fe400078e0205 */
[----:B-----5:R-:W-:Y:S01]  /*4a60*/  IMAD R66, R49, 0x10, R4 ;  /* 0x0000001031427824 */ /* 0x020fe200078e0204 */
[----:B------:R-:W-:Y:S01]  /*4a70*/  IADD3 R65, R65, 0x10, RZ ;  /* 0x0000001041417810 */ /* 0x000fe20007ffe0ff */
[C---:B------:R-:W-:Y:S01]  /*4a80*/  VIADD R64, R68.reuse, 0x200 ;  /* 0x0000020044407836 */ /* 0x040fe20000000000 */
[C---:B------:R-:W-:Y:S01]  /*4a90*/  IADD3 R0, R68.reuse, 0x700, RZ ;  /* 0x0000070044007810 */ /* 0x040fe20007ffe0ff */
[C---:B------:R-:W-:Y:S02]  /*4aa0*/  VIADD R63, R68.reuse, 0x300 ;  /* 0x00000300443f7836 */ /* 0x040fe40000000000 */
[C---:B------:R-:W-:Y:S02]  /*4ab0*/  VIADD R62, R68.reuse, 0x400 ;  /* 0x00000400443e7836 */ /* 0x040fe40000000000 */
[----:B------:R-:W-:-:S02]  /*4ac0*/  VIADD R61, R68, 0x500 ;  /* 0x00000500443d7836 */ /* 0x000fc40000000000 */
[----:B------:R-:W-:-:S07]  /*4ad0*/  VIADD R60, R68, 0x600 ;  /* 0x00000600443c7836 */ /* 0x000fce0000000000 */
.L_x_22765:
[----:B------:R-:W2:Y:S01]  /*4ae0*/  LDG.E.CONSTANT R4, desc[UR10][R58.64] ;  /* 0x0000000a3a047981 */ /* 0x000ea2000c1e9900 */
[----:B------:R-:W1:Y:S03]  /*4af0*/  LDC.64 R24, c[0x0][0x228] ;  /* 0x00008a00ff187b82 */ /* 0x000e660000000a00 */
[----:B------:R-:W3:Y:S04]  /*4b00*/  LDS.128 R40, [R65+-0x10] ;  /* 0xfffff00041287984 */ /* 0x000ee80000000c00 */
[----:B------:R4:W0:Y:S01]  /*4b10*/  LDS.128 R36, [R65] ;  /* 0x0000000041247984 */ /* 0x0008220000000c00 */
[----:B--2---:R-:W-:Y:S01]  /*4b20*/  SHF.R.S32.HI R5, RZ, 0x1f, R4 ;  /* 0x0000001fff057819 */ /* 0x004fe20000011404 */
[----:B------:R-:W-:-:S04]  /*4b30*/  IMAD.WIDE.U32 R6, R4, UR8, R44 ;  /* 0x0000000804067c25 */ /* 0x000fc8000f8e002c */
[----:B------:R-:W-:-:S04]  /*4b40*/  IMAD R5, R5, UR8, RZ ;  /* 0x0000000805057c24 */ /* 0x000fc8000f8e02ff */
[----:B------:R-:W-:Y:S01]  /*4b50*/  IMAD R5, R4, R69, R5 ;  /* 0x0000004504057224 */ /* 0x000fe200078e0205 */
[----:B------:R-:W-:-:S03]  /*4b60*/  IADD3 R4, P0, R68, R6, RZ ;  /* 0x0000000644047210 */ /* 0x000fc60007f1e0ff */
[----:B------:R-:W-:Y:S01]  /*4b70*/  IMAD.IADD R17, R7, 0x1, R5 ;  /* 0x0000000107117824 */ /* 0x000fe200078e0205 */
[----:B-1----:R-:W-:Y:S02]  /*4b80*/  LEA R46, P1, R4, R24, 0x1 ;  /* 0x00000018042e7211 */ /* 0x002fe400078208ff */
[-C--:B------:R-:W-:Y:S02]  /*4b90*/  IADD3 R5, P2, R64, R6.reuse, RZ ;  /* 0x0000000640057210 */ /* 0x080fe40007f5e0ff */
[----:B------:R-:W-:Y:S02]  /*4ba0*/  LEA.HI.X.SX32 R8, R68, R17, 0x1, P0 ;  /* 0x0000001144087211 */ /* 0x000fe400000f0eff */
[----:B------:R-:W-:Y:S02]  /*4bb0*/  IADD3 R7, P3, R63, R6, RZ ;  /* 0x000000063f077210 */ /* 0x000fe40007f7e0ff */
[----:B------:R-:W-:Y:S02]  /*4bc0*/  LEA.HI.X R47, R4, R25, R8, 0x1, P1 ;  /* 0x00000019042f7211 */ /* 0x000fe400008f0c08 */
[----:B------:R-:W-:-:S02]  /*4bd0*/  LEA R4, P4, R5, R24, 0x1 ;  /* 0x0000001805047211 */ /* 0x000fc400078808ff */
[----:B------:R-:W-:Y:S01]  /*4be0*/  LEA R8, P5, R7, R24, 0x1 ;  /* 0x0000001807087211 */ /* 0x000fe200078a08ff */
[----:B------:R4:W5:Y:S01]  /*4bf0*/  LDG.E.128.CONSTANT R28, desc[UR10][R46.64+0x200] ;  /* 0x0002000a2e1c7981 */ /* 0x000962000c1e9d00 */
[-C--:B------:R-:W-:Y:S02]  /*4c00*/  LEA.HI.X.SX32 R16, R64, R17.reuse, 0x1, P2 ;  /* 0x0000001140107211 */ /* 0x080fe400010f0eff */
[----:B------:R-:W-:Y:S01]  /*4c10*/  LEA.HI.X.SX32 R12, R63, R17, 0x1, P3 ;  /* 0x000000113f0c7211 */ /* 0x000fe200018f0eff */
[----:B------:R4:W5:Y:S01]  /*4c20*/  LDG.E.128.CONSTANT R32, desc[UR10][R46.64] ;  /* 0x0000000a2e207981 */ /* 0x000962000c1e9d00 */
[-C--:B------:R-:W-:Y:S02]  /*4c30*/  IADD3 R13, P1, R62, R6.reuse, RZ ;  /* 0x000000063e0d7210 */ /* 0x080fe40007f3e0ff */
[-C--:B------:R-:W-:Y:S02]  /*4c40*/  IADD3 R14, P0, R61, R6.reuse, RZ ;  /* 0x000000063d0e7210 */ /* 0x080fe40007f1e0ff */
[----:B------:R-:W-:-:S02]  /*4c50*/  IADD3 R10, P3, R60, R6, RZ ;  /* 0x000000063c0a7210 */ /* 0x000fc40007f7e0ff */
[----:B------:R-:W-:Y:S02]  /*4c60*/  IADD3 R6, P2, R0, R6, RZ ;  /* 0x0000000600067210 */ /* 0x000fe40007f5e0ff */
[-C--:B------:R-:W-:Y:S02]  /*4c70*/  LEA.HI.X R5, R5, R25.reuse, R16, 0x1, P4 ;  /* 0x0000001905057211 */ /* 0x080fe400020f0c10 */
[----:B------:R-:W-:Y:S02]  /*4c80*/  LEA.HI.X R9, R7, R25, R12, 0x1, P5 ;  /* 0x0000001907097211 */ /* 0x000fe400028f0c0c */
[-C--:B------:R-:W-:Y:S02]  /*4c90*/  LEA R12, P6, R13, R24.reuse, 0x1 ;  /* 0x000000180d0c7211 */ /* 0x080fe400078c08ff */
[-C--:B------:R-:W-:Y:S02]  /*4ca0*/  LEA R16, P5, R14, R24.reuse, 0x1 ;  /* 0x000000180e107211 */ /* 0x080fe400078a08ff */
[----:B------:R-:W-:-:S02]  /*4cb0*/  LEA R20, P4, R10, R24, 0x1 ;  /* 0x000000180a147211 */ /* 0x000fc400078808ff */
[-C--:B------:R-:W-:Y:S02]  /*4cc0*/  LEA.HI.X.SX32 R18, R62, R17.reuse, 0x1, P1 ;  /* 0x000000113e127211 */ /* 0x080fe400008f0eff */
[-C--:B------:R-:W-:Y:S02]  /*4cd0*/  LEA.HI.X.SX32 R15, R61, R17.reuse, 0x1, P0 ;  /* 0x000000113d0f7211 */ /* 0x080fe400000f0eff */
[-C--:B------:R-:W-:Y:S02]  /*4ce0*/  LEA.HI.X.SX32 R11, R60, R17.reuse, 0x1, P3 ;  /* 0x000000113c0b7211 */ /* 0x080fe400018f0eff */
[----:B------:R-:W-:Y:S02]  /*4cf0*/  LEA R24, P1, R6, R24, 0x1 ;  /* 0x0000001806187211 */ /* 0x000fe400078208ff */
[----:B------:R-:W-:Y:S02]  /*4d00*/  LEA.HI.X.SX32 R7, R0, R17, 0x1, P2 ;  /* 0x0000001100077211 */ /* 0x000fe400010f0eff */
[----:B------:R-:W-:-:S02]  /*4d10*/  LEA.HI.X R13, R13, R25, R18, 0x1, P6 ;  /* 0x000000190d0d7211 */ /* 0x000fc400030f0c12 */
[-C--:B------:R-:W-:Y:S02]  /*4d20*/  LEA.HI.X R17, R14, R25.reuse, R15, 0x1, P5 ;  /* 0x000000190e117211 */ /* 0x080fe400028f0c0f */
[-C--:B0-----:R-:W-:Y:S02]  /*4d30*/  LEA.HI.X R21, R10, R25.reuse, R11, 0x1, P4 ;  /* 0x000000190a157211 */ /* 0x081fe400020f0c0b */
[----:B------:R-:W-:Y:S01]  /*4d40*/  LEA.HI.X R25, R6, R25, R7, 0x1, P1 ;  /* 0x0000001906197211 */ /* 0x000fe200008f0c07 */
        /* <DEDUP_REMOVED lines=24> */
[----:B------:R-:W-:-:S02]  /*4ed0*/  SEL R43, R34, RZ, !P6 ;  /* 0x000000ff222b7207 */ /* 0x000fc40007000000 */
[C---:B------:R-:W-:Y:S02]  /*4ee0*/  PRMT R34, R33.reuse, 0x7632, R34 ;  /* 0x0000763221227816 */ /* 0x040fe40000000022 */
[-C--:B------:R-:W-:Y:S02]  /*4ef0*/  ISETP.GE.AND P5, PT, R42, R67.reuse, PT ;  /* 0x000000432a00720c */ /* 0x080fe40003fa6270 */
[----:B------:R-:W-:Y:S02]  /*4f00*/  SEL R42, R33, RZ, !P1 ;  /* 0x000000ff212a7207 */ /* 0x000fe40004800000 */
        /* <DEDUP_REMOVED lines=15> */
.L_x_22750:
[----:B------:R-:W-:Y:S05]  /*5000*/  BSYNC B1 ;  /* 0x0000000000017941 */ /* 0x000fea0003800000 */
.L_x_22749:
[----:B-----5:R-:W-:Y:S01]  /*5010*/  HFMA2.MMA R42, R40, R33, -RZ ;  /* 0x00000021282a7235 */ /* 0x020fe200001000ff */
[----:B------:R-:W-:Y:S01]  /*5020*/  IMAD.MOV.U32 R33, RZ, RZ, R41 ;  /* 0x000000ffff217224 */ /* 0x000fe200078e0029 */
[----:B------:R-:W-:Y:S01]  /*5030*/  BSSY B1, `(.L_x_22751) ;  /* 0x0000023000017945 */ /* 0x000fe20003800000 */
[----:B------:R-:W-:-:S05]  /*5040*/  F2FP.F16.F32.PACK_AB R36, R37, R36 ;  /* 0x000000242524723e */ /* 0x000fca00000000ff */
[----:B------:R-:W-:Y:S01]  /*5050*/  HFMA2.MMA R32, R33, R32, R42 ;  /* 0x0000002021207235 */ /* 0x000fe2000000002a */
[----:B------:R-:W-:Y:S10]  /*5060*/  @P0 BRA `(.L_x_22752) ;  /* 0x00000000007c0947 */ /* 0x000ff40003800000 */
        /* <DEDUP_REMOVED lines=14> */
[----:B------:R-:W-:Y:S02]  /*5150*/  PRMT R30, R29, 0x7632, R30 ;  /* 0x000076321d1e7816 */ /* 0x000fe4000000001e */
[-C--:B------:R-:W-:Y:S02]  /*5160*/  ISETP.GE.AND P5, PT, R72, R67.reuse, PT ;  /* 0x000000434800720c */ /* 0x080fe40003fa6270 */
[----:B------:R-:W-:Y:S02]  /*5170*/  ISETP.GE.AND P3, PT, R46, R67, PT ;  /* 0x000000432e00720c */ /* 0x000fe40003f66270 */
[----:B------:R-:W-:-:S02]  /*5180*/  PRMT R41, R30, 0x7632, R41 ;  /* 0x000076321e297816 */ /* 0x000fc40000000029 */
[-C--:B------:R-:W-:Y:S02]  /*5190*/  ISETP.GE.AND P2, PT, R74, R67.reuse, PT ;  /* 0x000000434a00720c */ /* 0x080fe40003f46270 */
[----:B------:R-:W-:Y:S02]  /*51a0*/  ISETP.GE.AND P6, PT, R66, R67, PT ;  /* 0x000000434200720c */ /* 0x000fe40003fc6270 */
[----:B------:R-:W-:Y:S02]  /*51b0*/  PRMT R29, R28, 0x7632, R29 ;  /* 0x000076321c1d7816 */ /* 0x000fe4000000001d */
        /* <DEDUP_REMOVED lines=10> */
.L_x_22752:
[----:B------:R-:W-:Y:S05]  /*5260*/  BSYNC B1 ;  /* 0x0000000000017941 */ /* 0x000fea0003800000 */
.L_x_22751:
[----:B------:R-:W-:Y:S01]  /*5270*/  HMUL2 R29, R40, R29 ;  /* 0x0000001d281d7232 */ /* 0x000fe20000000000 */
[----:B------:R-:W-:Y:S01]  /*5280*/  F2FP.F16.F32.PACK_AB R38, R39, R38 ;  /* 0x000000262726723e */ /* 0x000fe200000000ff */
[----:B------:R-:W-:Y:S01]  /*5290*/  HFMA2 R32, R36, R34, R32 ;  /* 0x0000002224207231 */ /* 0x000fe20000000020 */
[----:B------:R-:W-:Y:S03]  /*52a0*/  BSSY B1, `(.L_x_22753) ;  /* 0x0000028000017945 */ /* 0x000fe60003800000 */
[----:B------:R-:W-:Y:S01]  /*52b0*/  HFMA2.MMA R29, R33, R28, R29 ;  /* 0x0000001c211d7235 */ /* 0x000fe2000000001d */
[----:B------:R-:W-:-:S05]  /*52c0*/  MOV R28, R38 ;  /* 0x00000026001c7202 */ /* 0x000fca0000000f00 */
[----:B------:R-:W-:Y:S02]  /*52d0*/  HFMA2 R32, R28, R35, R32 ;  /* 0x000000231c207231 */ /* 0x000fe40000000020 */
[----:B------:R-:W-:-:S03]  /*52e0*/  HFMA2.MMA R29, R36, R30, R29 ;  /* 0x0000001e241d7235 */ /* 0x000fc6000000001d */
[----:B------:R-:W-:-:S07]  /*52f0*/  HADD2.F32 R30, -RZ, R32.H1_H1 ;  /* 0x30000020ff1e7230 */ /* 0x000fce0000004100 */
[----:B------:R-:W-:Y:S02]  /*5300*/  HFMA2 R31, R28, R31, R29 ;  /* 0x0000001f1c1f7231 */ /* 0x000fe4000000001d */
[----:B------:R-:W-:Y:S01]  /*5310*/  HADD2.F32 R29, -RZ, R32.H0_H0 ;  /* 0x20000020ff1d7230 */ /* 0x000fe20000004100 */
        /* <DEDUP_REMOVED lines=32> */
.L_x_22754:
[----:B------:R-:W-:Y:S05]  /*5520*/  BSYNC B1 ;  /* 0x0000000000017941 */ /* 0x000fea0003800000 */
.L_x_22753:
[----:B------:R-:W-:Y:S02]  /*5530*/  HMUL2 R34, R40, R5 ;  /* 0x0000000528227232 */ /* 0x000fe40000000000 */
[--C-:B------:R-:W-:Y:S01]  /*5540*/  HADD2.F32 R5, -RZ, R31.reuse.H0_H0 ;  /* 0x2000001fff057230 */ /* 0x100fe20000004100 */
[----:B------:R-:W-:Y:S01]  /*5550*/  BSSY B1, `(.L_x_22755) ;  /* 0x0000026000017945 */ /* 0x000fe20003800000 */
[----:B------:R-:W-:Y:S02]  /*5560*/  HADD2.F32 R32, -RZ, R31.H1_H1 ;  /* 0x3000001fff207230 */ /* 0x000fe40000004100 */
[----:B------:R-:W-:Y:S01]  /*5570*/  FADD.FTZ R29, R29, R30 ;  /* 0x0000001e1d1d7221 */ /* 0x000fe20000010000 */
[----:B------:R-:W-:Y:S02]  /*5580*/  HFMA2.MMA R34, R33, R4, R34 ;  /* 0x0000000421227235 */ /* 0x000fe40000000022 */
[----:B------:R-:W-:-:S08]  /*5590*/  FADD.FTZ R4, R5, R32 ;  /* 0x0000002005047221 */ /* 0x000fd00000010000 */
        /* <DEDUP_REMOVED lines=33> */
.L_x_22756:
[----:B------:R-:W-:Y:S05]  /*57b0*/  BSYNC B1 ;  /* 0x0000000000017941 */ /* 0x000fea0003800000 */
.L_x_22755:
[----:B------:R-:W-:Y:S01]  /*57c0*/  HMUL2 R5, R40, R9 ;  /* 0x0000000928057232 */ /* 0x000fe20000000000 */
[----:B------:R-:W-:Y:S01]  /*57d0*/  BSSY B1, `(.L_x_22757) ;  /* 0x0000025000017945 */ /* 0x000fe20003800000 */
[----:B------:R-:W-:Y:S01]  /*57e0*/  HFMA2.MMA R7, R28, R7, R34 ;  /* 0x000000071c077235 */ /* 0x000fe20000000022 */
[----:B------:R-:W-:Y:S01]  /*57f0*/  FADD.FTZ R50, R29, R50 ;  /* 0x000000321d327221 */ /* 0x000fe20000010000 */
[----:B------:R-:W-:Y:S01]  /*5800*/  FADD.FTZ R51, R4, R51 ;  /* 0x0000003304337221 */ /* 0x000fe20000010000 */
[----:B------:R-:W-:Y:S01]  /*5810*/  HFMA2 R5, R33, R8, R5 ;  /* 0x0000000821057231 */ /* 0x000fe20000000005 */
[----:B------:R-:W-:Y:S07]  /*5820*/  @P0 BRA `(.L_x_22758) ;  /* 0x00000000007c0947 */ /* 0x000fee0003800000 */
        /* <DEDUP_REMOVED lines=31> */
.L_x_22758:
[----:B------:R-:W-:Y:S05]  /*5a20*/  BSYNC B1 ;  /* 0x0000000000017941 */ /* 0x000fea0003800000 */
.L_x_22757:
[----:B------:R-:W-:Y:S01]  /*5a30*/  BSSY B1, `(.L_x_22759) ;  /* 0x0000022000017945 */ /* 0x000fe20003800000 */
[----:B------:R-:W-:-:S03]  /*5a40*/  HMUL2 R6, R40, R13 ;  /* 0x0000000d28067232 */ /* 0x000fc60000000000 */
[----:B------:R-:W-:Y:S05]  /*5a50*/  @P0 BRA `(.L_x_22760) ;  /* 0x00000000007c0947 */ /* 0x000fea0003800000 */
        /* <DEDUP_REMOVED lines=31> */
.L_x_22760:
[----:B------:R-:W-:Y:S05]  /*5c50*/  BSYNC B1 ;  /* 0x0000000000017941 */ /* 0x000fea0003800000 */
.L_x_22759:
[----:B------:R-:W-:Y:S01]  /*5c60*/  BSSY B1, `(.L_x_22761) ;  /* 0x0000022000017945 */ /* 0x000fe20003800000 */
[----:B------:R-:W-:-:S03]  /*5c70*/  HFMA2.MMA R8, R40, R17, -RZ ;  /* 0x0000001128087235 */ /* 0x000fc600001000ff */
[----:B------:R-:W-:Y:S08]  /*5c80*/  @P0 BRA `(.L_x_22762) ;  /* 0x00000000007c0947 */ /* 0x000ff00003800000 */
        /* <DEDUP_REMOVED lines=31> */
.L_x_22762:
[----:B------:R-:W-:Y:S05]  /*5e80*/  BSYNC B1 ;  /* 0x0000000000017941 */ /* 0x000fea0003800000 */
.L_x_22761:
[----:B------:R-:W-:Y:S01]  /*5e90*/  HMUL2 R21, R40, R21 ;  /* 0x0000001528157232 */ /* 0x000fe20000000000 */
[----:B------:R-:W-:Y:S01]  /*5ea0*/  HFMA2.MMA R9, R33, R16, R8 ;  /* 0x0000001021097235 */ /* 0x000fe20000000008 */
[C---:B------:R-:W-:Y:S01]  /*5eb0*/  HFMA2 R6, R33.reuse, R12, R6 ;  /* 0x0000000c21067231 */ /* 0x040fe20000000006 */
[----:B------:R-:W-:Y:S01]  /*5ec0*/  HFMA2.MMA R5, R36, R10, R5 ;  /* 0x0000000a24057235 */ /* 0x000fe20000000005 */
[----:B------:R-:W-:Y:S02]  /*5ed0*/  HFMA2 R21, R33, R20, R21 ;  /* 0x0000001421157231 */ /* 0x000fe40000000015 */
[--C-:B------:R-:W-:Y:S02]  /*5ee0*/  HADD2.F32 R4, -RZ, R7.reuse.H0_H0 ;  /* 0x20000007ff047230 */ /* 0x100fe40000004100 */
        /* <DEDUP_REMOVED lines=12> */
[----:B------:R-:W-:Y:S02]  /*5fb0*/  HADD2.F32 R5, -RZ, R5.H1_H1 ;  /* 0x30000005ff057230 */ /* 0x000fe40000004100 */
[----:B------:R-:W-:Y:S02]  /*5fc0*/  HADD2.F32 R8, -RZ, R19.H0_H0 ;  /* 0x20000013ff087230 */ /* 0x000fe40000004100 */
[----:B------:R-:W-:Y:S02]  /*5fd0*/  HADD2.F32 R10, -RZ, R21.H0_H0 ;  /* 0x20000015ff0a7230 */ /* 0x000fe40000004100 */
[----:B------:R-:W-:Y:S01]  /*5fe0*/  FADD.FTZ R4, R4, R5 ;  /* 0x0000000504047221 */ /* 0x000fe20000010000 */
[----:B------:R-:W-:-:S02]  /*5ff0*/  HADD2.F32 R6, -RZ, R14.H0_H0 ;  /* 0x2000000eff067230 */ /* 0x000fc40000004100 */
[----:B------:R-:W-:Y:S02]  /*6000*/  HADD2.F32 R9, -RZ, R14.H1_H1 ;  /* 0x3000000eff097230 */ /* 0x000fe40000004100 */
[----:B------:R-:W-:Y:S01]  /*6010*/  FADD.FTZ R53, R4, R53 ;  /* 0x0000003504357221 */ /* 0x000fe20000010000 */
[----:B------:R-:W-:Y:S02]  /*6020*/  HADD2.F32 R19, -RZ, R19.H1_H1 ;  /* 0x30000013ff137230 */ /* 0x000fe40000004100 */
[----:B------:R-:W-:Y:S02]  /*6030*/  HADD2.F32 R21, -RZ, R21.H1_H1 ;  /* 0x30000015ff157230 */ /* 0x000fe40000004100 */
[----:B------:R-:W-:Y:S01]  /*6040*/  FADD.FTZ R9, R6, R9 ;  /* 0x0000000906097221 */ /* 0x000fe20000010000 */
[----:B------:R-:W-:Y:S02]  /*6050*/  FADD.FTZ R8, R8, R19 ;  /* 0x0000001308087221 */ /* 0x000fe40000010000 */
        /* <DEDUP_REMOVED lines=23> */
[C---:B------:R-:W-:Y:S02]  /*61d0*/  PRMT R7, R26.reuse, 0x7632, R7 ;  /* 0x000076321a077816 */ /* 0x040fe40000000007 */
[----:B------:R-:W-:Y:S02]  /*61e0*/  PRMT R8, R27, 0x7632, R8 ;  /* 0x000076321b087816 */ /* 0x000fe40000000008 */
[----:B------:R-:W-:Y:S02]  /*61f0*/  SEL R25, R25, RZ, !P5 ;  /* 0x000000ff19197207 */ /* 0x000fe40006800000 */
        /* <DEDUP_REMOVED lines=10> */
.L_x_22764:
[----:B------:R-:W-:Y:S05]  /*62a0*/  BSYNC B1 ;  /* 0x0000000000017941 */ /* 0x000fea0003800000 */
.L_x_22763:
        /* <DEDUP_REMOVED lines=16> */
.L_x_22748:
[----:B------:R-:W-:Y:S05]  /*63b0*/  BSYNC B0 ;  /* 0x0000000000007941 */ /* 0x000fea0003800000 */
.L_x_22746:
[----:B--2---:R-:W2:Y:S01]  /*63c0*/  SHFL.BFLY PT, R5, R50, 0x1, 0x1f ;  /* 0x0c201f0032057f89 */ /* 0x004ea200000e0000 */
[----:B------:R-:W3:Y:S01]  /*63d0*/  S2UR UR5, SR_CgaCtaId ;  /* 0x00000000000579c3 */ /* 0x000ee20000008800 */
[C---:B------:R-:W-:Y:S01]  /*63e0*/  LOP3.LUT R10, R48.reuse, 0x1, RZ, 0xc0, !PT ;  /* 0x00000001300a7812 */ /* 0x040fe200078ec0ff */
[----:B------:R-:W-:Y:S01]  /*63f0*/  UMOV UR4, 0x400 ;  /* 0x0000040000047882 */ /* 0x000fe20000000000 */
[----:B------:R-:W4:Y:S01]  /*6400*/  SHFL.BFLY PT, R2, R53, 0x1, 0x1f ;  /* 0x0c201f0035027f89 */ /* 0x000f2200000e0000 */
[----:B------:R-:W-:Y:S01]  /*6410*/  LEA.HI R16, R48, R48, RZ, 0x1 ;  /* 0x0000003030107211 */ /* 0x000fe200078f08ff */
[----:B------:R-:W-:Y:S01]  /*6420*/  UIADD3 UR4, UR4, 0x120, URZ ;  /* 0x0000012004047890 */ /* 0x000fe2000fffe03f */
[----:B------:R-:W-:Y:S01]  /*6430*/  ISETP.NE.AND P2, PT, R10, RZ, PT ;  /* 0x000000ff0a00720c */ /* 0x000fe20003f45270 */
[----:B------:R-:W0:Y:S01]  /*6440*/  SHFL.BFLY PT, R0, R51, 0x1, 0x1f ;  /* 0x0c201f0033007f89 */ /* 0x000e2200000e0000 */
[----:B------:R-:W-:Y:S01]  /*6450*/  SHF.R.S32.HI R16, RZ, 0x1, R16 ;  /* 0x00000001ff107819 */ /* 0x000fe20000011410 */
[----:B------:R-:W-:Y:S01]  /*6460*/  BSSY B0, `(.L_x_22766) ;  /* 0x0000034000007945 */ /* 0x000fe20003800000 */
[C---:B------:R-:W-:Y:S01]  /*6470*/  ISETP.GT.OR P0, PT, R3.reuse, 0x3f, P2 ;  /* 0x0000003f0300780c */ /* 0x040fe20001704670 */
[----:B------:R-:W0:Y:S01]  /*6480*/  SHFL.BFLY PT, R7, R52, 0x1, 0x1f ;  /* 0x0c201f0034077f89 */ /* 0x000e2200000e0000 */
[----:B------:R-:W-:Y:S01]  /*6490*/  ISETP.GT.OR P1, PT, R3, 0x1f, P2 ;  /* 0x0000001f0300780c */ /* 0x000fe20001724670 */
[----:B------:R-:W-:-:S02]  /*64a0*/  IMAD R49, R49, 0x80, R16 ;  /* 0x0000008031317824 */ /* 0x000fc400078e0210 */
[----:B------:R-:W0:Y:S04]  /*64b0*/  SHFL.BFLY PT, R9, R54, 0x1, 0x1f ;  /* 0x0c201f0036097f89 */ /* 0x000e2800000e0000 */
[----:B-1----:R-:W1:Y:S04]  /*64c0*/  SHFL.BFLY PT, R6, R55, 0x1, 0x1f ;  /* 0x0c201f0037067f89 */ /* 0x002e6800000e0000 */
[----:B------:R-:W1:Y:S01]  /*64d0*/  SHFL.BFLY PT, R11, R56, 0x1, 0x1f ;  /* 0x0c201f00380b7f89 */ /* 0x000e6200000e0000 */
[----:B--2---:R-:W-:Y:S01]  /*64e0*/  FADD.FTZ R14, R5, R50 ;  /* 0x00000032050e7221 */ /* 0x004fe20000010000 */
[----:B---3--:R-:W-:-:S02]  /*64f0*/  ULEA UR4, UR5, UR4, 0x18 ;  /* 0x0000000405047291 */ /* 0x008fc4000f8ec03f */
[----:B------:R-:W2:Y:S01]  /*6500*/  SHFL.BFLY PT, R8, R57, 0x1, 0x1f ;  /* 0x0c201f0039087f89 */ /* 0x000ea200000e0000 */
[----:B----4-:R-:W-:Y:S01]  /*6510*/  FADD.FTZ R5, R2, R53 ;  /* 0x0000003502057221 */ /* 0x010fe20000010000 */
[----:B------:R-:W-:Y:S01]  /*6520*/  LOP3.LUT R2, R3, 0xffffffc0, RZ, 0xc0, !PT ;  /* 0xffffffc003027812 */ /* 0x000fe200078ec0ff */
[----:B------:R-:W-:Y:S01]  /*6530*/  BAR.SYNC.DEFER_BLOCKING 0x0 ;  /* 0x0000000000007b1d */ /* 0x000fe20000010000 */
[----:B0-----:R-:W-:Y:S02]  /*6540*/  FADD.FTZ R15, R0, R51 ;  /* 0x00000033000f7221 */ /* 0x001fe40000010000 */
[----:B------:R-:W-:Y:S01]  /*6550*/  ISETP.NE.OR P5, PT, R2, 0x40, P2 ;  /* 0x000000400200780c */ /* 0x000fe200017a5670 */
[----:B------:R-:W-:Y:S01]  /*6560*/  FADD.FTZ R0, R7, R52 ;  /* 0x0000003407007221 */ /* 0x000fe20000010000 */
[----:B------:R-:W-:Y:S02]  /*6570*/  IADD3 R2, R3, 0x1f, RZ ;  /* 0x0000001f03027810 */ /* 0x000fe40007ffe0ff */
[----:B------:R-:W-:Y:S01]  /*6580*/  LEA R49, R49, UR4, 0x2 ;  /* 0x0000000431317c11 */ /* 0x000fe2000f8e10ff */
[----:B------:R-:W-:Y:S01]  /*6590*/  FADD.FTZ R4, R9, R54 ;  /* 0x0000003609047221 */ /* 0x000fe20000010000 */
[----:B------:R-:W-:-:S02]  /*65a0*/  ISETP.GT.U32.AND P3, PT, R2, 0x3e, PT ;  /* 0x0000003e0200780c */ /* 0x000fc40003f64070 */
[----:B------:R-:W-:Y:S01]  /*65b0*/  LOP3.LUT R2, R3, 0xffffffe0, RZ, 0xc0, !PT ;  /* 0xffffffe003027812 */ /* 0x000fe200078ec0ff */
[----:B-1----:R-:W-:-:S03]  /*65c0*/  FADD.FTZ R55, R6, R55 ;  /* 0x0000003706377221 */ /* 0x002fc60000010000 */
[----:B------:R-:W-:Y:S01]  /*65d0*/  ISETP.NE.OR P4, PT, R2, 0x20, P2 ;  /* 0x000000200200780c */ /* 0x000fe20001785670 */
[----:B------:R-:W-:Y:S01]  /*65e0*/  FADD.FTZ R56, R11, R56 ;  /* 0x000000380b387221 */ /* 0x000fe20000010000 */
[----:B--2---:R-:W-:Y:S01]  /*65f0*/  FADD.FTZ R57, R8, R57 ;  /* 0x0000003908397221 */ /* 0x004fe20000010000 */
        /* <DEDUP_REMOVED lines=26> */
.L_x_22767:
[----:B------:R-:W-:Y:S05]  /*67a0*/  BSYNC B0 ;  /* 0x0000000000007941 */ /* 0x000fea0003800000 */
.L_x_22766:
        /* <DEDUP_REMOVED lines=28> */
.L_x_22769:
[----:B------:R-:W-:Y:S05]  /*6970*/  BSYNC B0 ;  /* 0x0000000000007941 */ /* 0x000fea0003800000 */
.L_x_22768:
        /* <DEDUP_REMOVED lines=23> */
[C---:B------:R-:W-:Y:S02]  /*6af0*/  IADD3 R11, R16.reuse, 0x40, RZ ;  /* 0x00000040100b7810 */ /* 0x040fe40007ffe0ff */
        /* <DEDUP_REMOVED lines=21> */
[----:B------:R-:W-:Y:S01]  /*6c50*/  LEA.HI.X R13, R13, UR9, R20, 0x1, P0 ;  /* 0x000000090d0d7c11 */ /* 0x000fe200080f0c14 */
[----:B------:R-:W-:Y:S01]  /*6c60*/  VIADD R18, R16, 0x60 ;  /* 0x0000006010127836 */ /* 0x000fe20000000000 */
[----:B------:R-:W-:Y:S02]  /*6c70*/  F2FP.F16.F32.PACK_AB R20, R15, R14 ;  /* 0x0000000e0f14723e */ /* 0x000fe400000000ff */
[----:B------:R-:W-:Y:S02]  /*6c80*/  IADD3 R25, P0, R17, UR4, RZ ;  /* 0x0000000411197c10 */ /* 0x000fe4000ff1e0ff */
[----:B------:R-:W-:Y:S01]  /*6c90*/  IADD3 R23, P1, R18, UR4, RZ ;  /* 0x0000000412177c10 */ /* 0x000fe2000ff3e0ff */
[----:B------:R2:W-:Y:S01]  /*6ca0*/  STG.E.U16 desc[UR10][R2.64], R20 ;  /* 0x0000001402007986 */ /* 0x0005e2000c10150a */
[----:B------:R-:W-:-:S02]  /*6cb0*/  IADD3 R21, P2, R19, UR4, RZ ;  /* 0x0000000413157c10 */ /* 0x000fc4000ff5e0ff */
[----:B01----:R-:W-:Y:S02]  /*6cc0*/  F2FP.F16.F32.PACK_AB R0, R5, R0 ;  /* 0x000000000500723e */ /* 0x003fe400000000ff */
[----:B------:R-:W-:Y:S02]  /*6cd0*/  PRMT R5, R20, 0x7632, R5 ;  /* 0x0000763214057816 */ /* 0x000fe40000000005 */
[----:B------:R-:W-:Y:S02]  /*6ce0*/  LEA.HI.X.SX32 R26, R17, UR7, 0x1, P0 ;  /* 0x00000007111a7c11 */ /* 0x000fe400080f0eff */
[----:B------:R-:W-:Y:S01]  /*6cf0*/  LEA.HI.X.SX32 R24, R18, UR7, 0x1, P1 ;  /* 0x0000000712187c11 */ /* 0x000fe200088f0eff */
[----:B------:R0:W-:Y:S01]  /*6d00*/  STG.E.U16 desc[UR10][R6.64], R5 ;  /* 0x0000000506007986 */ /* 0x0001e2000c10150a */
[----:B------:R-:W-:Y:S02]  /*6d10*/  LEA R14, P0, R25, UR8, 0x1 ;  /* 0x00000008190e7c11 */ /* 0x000fe4000f8008ff */
[----:B------:R-:W-:Y:S01]  /*6d20*/  F2FP.F16.F32.PACK_AB R4, R55, R4 ;  /* 0x000000043704723e */ /* 0x000fe200000000ff */
[----:B------:R1:W-:Y:S01]  /*6d30*/  STG.E.U16 desc[UR10][R8.64], R0 ;  /* 0x0000000008007986 */ /* 0x0003e2000c10150a */
[----:B------:R-:W-:-:S02]  /*6d40*/  LEA R16, P1, R23, UR8, 0x1 ;  /* 0x0000000817107c11 */ /* 0x000fc4000f8208ff */
[----:B------:R-:W-:Y:S02]  /*6d50*/  LEA.HI.X.SX32 R22, R19, UR7, 0x1, P2 ;  /* 0x0000000713167c11 */ /* 0x000fe400090f0eff */
[----:B------:R-:W-:Y:S02]  /*6d60*/  LEA R18, P2, R21, UR8, 0x1 ;  /* 0x0000000815127c11 */ /* 0x000fe4000f8408ff */
[----:B--2---:R-:W-:Y:S02]  /*6d70*/  PRMT R3, R0, 0x7632, R3 ;  /* 0x0000763200037816 */ /* 0x004fe40000000003 */
[----:B------:R-:W-:Y:S02]  /*6d80*/  F2FP.F16.F32.PACK_AB R56, R57, R56 ;  /* 0x000000383938723e */ /* 0x000fe400000000ff */
[----:B------:R-:W-:Y:S01]  /*6d90*/  LEA.HI.X R15, R25, UR9, R26, 0x1, P0 ;  /* 0x00000009190f7c11 */ /* 0x000fe200080f0c1a */
[----:B------:R-:W-:Y:S01]  /*6da0*/  STG.E.U16 desc[UR10][R10.64], R3 ;  /* 0x000000030a007986 */ /* 0x000fe2000c10150a */
[----:B0-----:R-:W-:-:S02]  /*6db0*/  PRMT R7, R4, 0x7632, R7 ;  /* 0x0000763204077816 */ /* 0x001fc40000000007 */
        /* <DEDUP_REMOVED lines=8> */
.L_x_22721:
[----:B------:R-:W-:Y:S01]  /*6e40*/  BSSY B1, `(.L_x_22770) ;  /* 0x0000007000017945 */ /* 0x000fe20003800000 */
[----:B------:R-:W-:Y:S01]  /*6e50*/  IMAD.MOV.U32 R23, RZ, RZ, 0x1 ;  /* 0x00000001ff177424 */ /* 0x000fe200078e00ff */
[----:B------:R-:W-:Y:S01]  /*6e60*/  MOV R38, 0x1f ;  /* 0x0000001f00267802 */ /* 0x000fe20000000f00 */
[----:B------:R-:W-:-:S07]  /*6e70*/  IMAD.MOV.U32 R20, RZ, RZ, -0x1 ;  /* 0xffffffffff147424 */ /* 0x000fce00078e00ff */
[----:B-----5:R-:W-:Y:S05]  /*6e80*/  WARPSYNC.COLLECTIVE R20, `(.L_x_22771) ;  /* 0x0000000014087348 */ /* 0x020fea0003c00000 */
[----:B------:R0:W1:Y:S02]  /*6e90*/  SHFL.BFLY P0, R22, R21, R23, R38 ;  /* 0x0c00001715167389 */ /* 0x0000640000000026 */
[----:B01---5:R-:W-:Y:S01]  /*6ea0*/  ENDCOLLECTIVE ;  /* 0x000000000000791b */ /* 0x023fe20003800000 */
.L_x_22771:
[----:B------:R-:W-:Y:S05]  /*6eb0*/  BSYNC B1 ;  /* 0x0000000000017941 */ /* 0x000fea0003800000 */
.L_x_22770:
[----:B------:R-:W-:Y:S01]  /*6ec0*/  IMAD.MOV.U32 R20, RZ, RZ, R22 ;  /* 0x000000ffff147224 */ /* 0x000fe200078e0016 */
[----:B------:R-:W-:Y:S06]  /*6ed0*/  BRA `(.L_x_22772) ;  /* 0xffffffb800dc7947 */ /* 0x000fec000383ffff */
.L_x_22725:
[----:B------:R-:W-:Y:S01]  /*6ee0*/  HFMA2.MMA R38, -RZ, RZ, 0, 1.847743988037109375e-06 ;  /* 0x0000001fff267435 */ /* 0x000fe200000001ff */
[----:B------:R-:W-:Y:S01]  /*6ef0*/  BSSY B0, `(.L_x_22773) ;  /* 0x0000007000007945 */ /* 0x000fe20003800000 */
[----:B0-----:R-:W-:Y:S02]  /*6f00*/  IMAD.MOV.U32 R21, RZ, RZ, R64 ;  /* 0x000000ffff157224 */ /* 0x001fe400078e0040 */
[----:B------:R-:W-:Y:S02]  /*6f10*/  IMAD.MOV.U32 R23, RZ, RZ, 0x10 ;  /* 0x00000010ff177424 */ /* 0x000fe400078e00ff */
[----:B------:R-:W-:-:S07]  /*6f20*/  IMAD.MOV.U32 R20, RZ, RZ, -0x1 ;  /* 0xffffffffff147424 */ /* 0x000fce00078e00ff */
[----:B-----5:R-:W-:Y:S05]  /*6f30*/  WARPSYNC.COLLECTIVE R20, `(.L_x_22774) ;  /* 0x0000000014087348 */ /* 0x020fea0003c00000 */
[----:B------:R0:W1:Y:S02]  /*6f40*/  SHFL.BFLY P0, R22, R21, R23, R38 ;  /* 0x0c00001715167389 */ /* 0x0000640000000026 */
[----:B01---5:R-:W-:Y:S01]  /*6f50*/  ENDCOLLECTIVE ;  /* 0x000000000000791b */ /* 0x023fe20003800000 */
.L_x_22774:
[----:B------:R-:W-:Y:S05]  /*6f60*/  BSYNC B0 ;  /* 0x0000000000007941 */ /* 0x000fea0003800000 */
.L_x_22773:
        /* <DEDUP_REMOVED lines=9> */
.L_x_22775:
[----:B------:R-:W-:Y:S02]  /*7000*/  IMAD.MOV.U32 R23, RZ, RZ, 0x4 ;  /* 0x00000004ff177424 */ /* 0x000fe400078e00ff */
[----:B------:R-:W-:-:S05]  /*7010*/  IMAD.MOV.U32 R4, RZ, RZ, R22 ;  /* 0x000000ffff047224 */ /* 0x000fca00078e0016 */
[----:B------:R-:W-:-:S05]  /*7020*/  FMNMX.FTZ R4, R5, R4, !PT ;  /* 0x0000000405047209 */ /* 0x000fca0007810000 */
[----:B------:R-:W-:-:S07]  /*7030*/  IMAD.MOV.U32 R21, RZ, RZ, R4 ;  /* 0x000000ffff157224 */ /* 0x000fce00078e0004 */
[----:B------:R-:W-:Y:S05]  /*7040*/  WARPSYNC.COLLECTIVE R20, `(.L_x_22776) ;  /* 0x0000000014087348 */ /* 0x000fea0003c00000 */
[----:B------:R0:W1:Y:S02]  /*7050*/  SHFL.BFLY P0, R22, R21, R23, R38 ;  /* 0x0c00001715167389 */ /* 0x0000640000000026 */
[----:B01----:R-:W-:Y:S01]  /*7060*/  ENDCOLLECTIVE ;  /* 0x000000000000791b */ /* 0x003fe20003800000 */
.L_x_22776:
[----:B------:R-:W-:Y:S01]  /*7070*/  IMAD.MOV.U32 R23, RZ, RZ, 0x2 ;  /* 0x00000002ff177424 */ /* 0x000fe200078e00ff */
[----:B------:R-:W-:-:S04]  /*7080*/  MOV R7, R22 ;  /* 0x0000001600077202 */ /* 0x000fc80000000f00 */
[----:B------:R-:W-:-:S05]  /*7090*/  FMNMX.FTZ R7, R4, R7, !PT ;  /* 0x0000000704077209 */ /* 0x000fca0007810000 */
[----:B------:R-:W-:-:S07]  /*70a0*/  IMAD.MOV.U32 R21, RZ, RZ, R7 ;  /* 0x000000ffff157224 */ /* 0x000fce00078e0007 */
[----:B------:R-:W-:Y:S05]  /*70b0*/  WARPSYNC.COLLECTIVE R20, `(.L_x_22777) ;  /* 0x0000000014087348 */ /* 0x000fea0003c00000 */
[----:B------:R0:W1:Y:S02]  /*70c0*/  SHFL.BFLY P0, R22, R21, R23, R38 ;  /* 0x0c00001715167389 */ /* 0x0000640000000026 */
[----:B01----:R-:W-:Y:S01]  /*70d0*/  ENDCOLLECTIVE ;  /* 0x000000000000791b */ /* 0x003fe20003800000 */
.L_x_22777:
[----:B------:R-:W-:Y:S01]  /*70e0*/  IMAD.MOV.U32 R6, RZ, RZ, R22 ;  /* 0x000000ffff067224 */ /* 0x000fe200078e0016 */
[----:B------:R-:W-:Y:S06]  /*70f0*/  BRA `(.L_x_22778) ;  /* 0xffffffb800ec7947 */ /* 0x000fec000383ffff */
.L_x_22779:
        /* <DEDUP_REMOVED lines=16> */
.L_x_28424:


//--------------------- .text._ZN4vllm25paged_attention_v1_kernelIttLi120ELi16ELi128ELNS_18Fp8KVCacheDataTypeE0ELb0EEEvPT_PKS2_PKT0_S8_ifPKiSA_iPKfiiiSC_SC_iiiii --------------------------
	.section	.text._ZN4vllm25paged_attention_v1_kernelIttLi120ELi16ELi128ELNS_18Fp8KVCacheDataTypeE0ELb0EEEvPT_PKS2_PKT0_S8_ifPKiSA_iPKfiiiSC_SC_iiiii,"ax",@progbits
	.align	128
        .global         _ZN4vllm25paged_attention_v1_kernelIttLi120ELi16ELi128ELNS_18Fp8KVCacheDataTypeE0ELb0EEEvPT_PKS2_PKT0_S8_ifPKiSA_iPKfiiiSC_SC_iiiii
        .type           _ZN4vllm25paged_attention_v1_kernelIttLi120ELi16ELi128ELNS_18Fp8KVCacheDataTypeE0ELb0EEEvPT_PKS2_PKT0_S8_ifPKiSA_iPKfiiiSC_SC_iiiii,@function
        .size           _ZN4vllm25paged_attention_v1_kernelIttLi120ELi16ELi128ELNS_18Fp8KVCacheDataTypeE0ELb0EEEvPT_PKS2_PKT0_S8_ifPKiSA_iPKfiiiSC_SC_iiiii,(.L_x_28425 - _ZN4vllm25paged_attention_v1_kernelIttLi120ELi16ELi128ELNS_18Fp8KVCacheDataTypeE0ELb0EEEvPT_PKS2_PKT0_S8_ifPKiSA_iPKfiiiSC_SC_iiiii)
        .other          _ZN4vllm25paged_attention_v1_kernelIttLi120ELi16ELi128ELNS_18Fp8KVCacheDataTypeE0ELb0EEEvPT_PKS2_PKT0_S8_ifPKiSA_iPKfiiiSC_SC_iiiii,@"STO_CUDA_ENTRY STV_DEFAULT"
_ZN4vllm25paged_attention_v1_kernelIttLi120ELi16ELi128ELNS_18Fp8KVCacheDataTypeE0ELb0EEEvPT_PKS2_PKT0_S8_ifPKiSA_iPKfiiiSC_SC_iiiii:
.text._ZN4vllm25paged_attention_v1_kernelIttLi120ELi16ELi128ELNS_18Fp8KVCacheDataTypeE0ELb0EEEvPT_PKS2_PKT0_S8_ifPKiSA_iPKfiiiSC_SC_iiiii:
        /* <DEDUP_REMOVED lines=103> */
[----:B0-----:R-:W-:-:S05]  /*0670*/  LEA R5, R12, R5, 0x18 ;  /* 0x000000050c057211 */ /* 0x001fca00078ec0ff */
[----:B------:R-:W-:-:S04]  /*0680*/  IMAD R5, R56, 0x78, R5 ;  /* 0x0000007838057824 */ /* 0x000fc800078e0205 */
[----:B------:R-:W-:Y:S02]  /*0690*/  IMAD.IADD R12, R5, 0x1, R10 ;  /* 0x00000001050c7824 */ /* 0x000fe400078e020a */
[----:B------:R-:W-:-:S07]  /*06a0*/  IMAD.MOV.U32 R10, RZ, RZ, R4 ;  /* 0x000000ffff0a7224 */ /* 0x000fce00078e0004 */
.L_x_22784:
[----:B------:R-:W-:Y:S01]  /*06b0*/  IMAD.MOV.U32 R4, RZ, RZ, R15 ;  /* 0x000000ffff047224 */ /* 0x000fe200078e000f */
[----:B------:R-:W-:-:S06]  /*06c0*/  MOV R5, R16 ;  /* 0x0000001000057202 */ /* 0x000fcc0000000f00 */
        /* <DEDUP_REMOVED lines=9> */
.L_x_22783:
[----:B------:R-:W-:Y:S05]  /*0760*/  BSYNC B1 ;  /* 0x0000000000017941 */ /* 0x000fea0003800000 */
.L_x_22782:
[----:B------:R-:W-:Y:S05]  /*0770*/  @!P1 BRA `(.L_x_22781) ;  /* 0x0000000000789947 */ /* 0x000fea0003800000 */
[----:B------:R-:W0:Y:S01]  /*0780*/  S2R R5, SR_CgaCtaId ;  /* 0x0000000000057919 */ /* 0x000e220000008800 */
[----:B------:R-:W1:Y:S01]  /*0790*/  LDC.64 R18, c[0x0][0x218] ;  /* 0x00008600ff127b82 */ /* 0x000e620000000a00 */
[----:B------:R-:W-:Y:S02]  /*07a0*/  MOV R4, 0x400 ;  /* 0x0000040000047802 */ /* 0x000fe40000000f00 */
[----:B------:R-:W-:Y:S02]  /*07b0*/  IADD3 R6, P0, R6, R7, RZ ;  /* 0x0000000706067210 */ /* 0x000fe40007f1e0ff */
[----:B------:R-:W-:-:S03]  /*07c0*/  IADD3 R7, R11, -0x100, RZ ;  /* 0xffffff000b077810 */ /* 0x000fc60007ffe0ff */
[----:B------:R-:W-:Y:S01]  /*07d0*/  IMAD.X R13, R13, 0x1, R14, P0 ;  /* 0x000000010d0d7824 */ /* 0x000fe200000e060e */
[----:B-1----:R-:W-:-:S04]  /*07e0*/  LEA R18, P0, R6, R18, 0x1 ;  /* 0x0000001206127211 */ /* 0x002fc800078008ff */
[----:B------:R-:W-:Y:S02]  /*07f0*/  LEA.HI.X R19, R6, R19, R13, 0x1, P0 ;  /* 0x0000001306137211 */ /* 0x000fe400000f0c0d */
[----:B0-----:R-:W-:-:S05]  /*0800*/  LEA R5, R5, R4, 0x18 ;  /* 0x0000000405057211 */ /* 0x001fca00078ec0ff */
[----:B------:R-:W-:Y:S02]  /*0810*/  IMAD R4, R56, 0x78, R5 ;  /* 0x0000007838047824 */ /* 0x000fe400078e0205 */
[----:B------:R-:W-:-:S04]  /*0820*/  IMAD.SHL.U32 R5, R11, 0x8, RZ ;  /* 0x000000080b057824 */ /* 0x000fc800078e00ff */
[--C-:B------:R-:W-:Y:S01]  /*0830*/  IMAD R21, R56, 0x4, R5.reuse ;  /* 0x0000000438157824 */ /* 0x100fe200078e0205 */
[----:B------:R-:W-:-:S07]  /*0840*/  IADD3 R6, R4, 0x400, R5 ;  /* 0x0000040004067810 */ /* 0x000fce0007ffe005 */
.L_x_22785:
        /* <DEDUP_REMOVED lines=17> */
.L_x_22781:
[----:B------:R-:W-:Y:S05]  /*0960*/  BSYNC B0 ;  /* 0x0000000000007941 */ /* 0x000fea0003800000 */
.L_x_22780:
[----:B------:R-:W-:Y:S01]  /*0970*/  BAR.SYNC.DEFER_BLOCKING 0x0 ;  /* 0x0000000000007b1d */ /* 0x000fe20000010000 */
[----:B------:R-:W-:Y:S02]  /*0980*/  ISETP.GE.AND P0, PT, R9, R2, PT ;  /* 0x000000020900720c */ /* 0x000fe40003f06270 */
[----:B------:R-:W-:-:S03]  /*0990*/  MOV R55, 0xff7fffff ;  /* 0xff7fffff00377802 */ /* 0x000fc60000000f00 */
        /* <DEDUP_REMOVED lines=8> */
[----:B------:R-:W-:Y:S01]  /*0a20*/  ULDC.64 UR4, c[0x0][0x238] ;  /* 0x00008e0000047ab9 */ /* 0x000fe20000000a00 */
[----:B------:R-:W-:Y:S01]  /*0a30*/  IADD3 R7, P0, R9, R4, RZ ;  /* 0x0000000409077210 */ /* 0x000fe20007f1e0ff */
[C---:B------:R-:W-:Y:S01]  /*0a40*/  VIADD R6, R56.reuse, 0x2 ;  /* 0x0000000238067836 */ /* 0x040fe20000000000 */
[----:B------:R-:W-:Y:S01]  /*0a50*/  SHF.R.S32.HI R3, RZ, 0x1f, R8 ;  /* 0x0000001fff037819 */ /* 0x000fe20000011408 */
[----:B------:R-:W-:Y:S01]  /*0a60*/  IMAD.SHL.U32 R54, R56, 0x4, RZ ;  /* 0x0000000438367824 */ /* 0x000fe200078e00ff */
[----:B------:R-:W-:Y:S01]  /*0a70*/  LEA.HI.X.SX32 R10, R4, R5, 0x1, P0 ;  /* 0x00000005040a7211 */ /* 0x000fe200000f0eff */
[----:B------:R-:W-:Y:S01]  /*0a80*/  IMAD.SHL.U32 R6, R6, 0x4, RZ ;  /* 0x0000000406067824 */ /* 0x000fe200078e00ff */
[----:B------:R-:W-:Y:S01]  /*0a90*/  LEA R4, P0, R7, UR4, 0x2 ;  /* 0x0000000407047c11 */ /* 0x000fe2000f8010ff */
[C---:B------:R-:W-:Y:S01]  /*0aa0*/  VIADD R13, R56.reuse, 0x12 ;  /* 0x00000012380d7836 */ /* 0x040fe20000000000 */
[----:B------:R-:W-:Y:S01]  /*0ab0*/  LEA.HI R3, R3, R8, RZ, 0x4 ;  /* 0x0000000803037211 */ /* 0x000fe200078f20ff */
[C---:B------:R-:W-:Y:S01]  /*0ac0*/  VIADD R17, R56.reuse, 0x1a ;  /* 0x0000001a38117836 */ /* 0x040fe20000000000 */
[----:B------:R-:W-:Y:S01]  /*0ad0*/  LEA.HI.X R5, R7, UR5, R10, 0x2, P0 ;  /* 0x0000000507057c11 */ /* 0x000fe200080f140a */
[----:B------:R-:W-:Y:S01]  /*0ae0*/  VIADD R7, R56, 0x6 ;  /* 0x0000000638077836 */ /* 0x000fe20000000000 */
[----:B------:R-:W-:Y:S01]  /*0af0*/  LOP3.LUT R3, R3, 0xfffffff0, RZ, 0xc0, !PT ;  /* 0xfffffff003037812 */ /* 0x000fe200078ec0ff */
[----:B------:R-:W-:Y:S01]  /*0b00*/  IMAD.SHL.U32 R46, R13, 0x4, RZ ;  /* 0x000000040d2e7824 */ /* 0x000fe200078e00ff */
[----:B------:R-:W0:Y:S01]  /*0b10*/  S2UR UR5, SR_CgaCtaId ;  /* 0x00000000000579c3 */ /* 0x000e220000008800 */
[----:B------:R-:W-:Y:S01]  /*0b20*/  IMAD.SHL.U32 R51, R7, 0x4, RZ ;  /* 0x0000000407337824 */ /* 0x000fe200078e00ff */
[----:B------:R-:W-:Y:S01]  /*0b30*/  SHF.R.S32.HI R7, RZ, 0x1f, R6 ;  /* 0x0000001fff077819 */ /* 0x000fe20000011406 */
[----:B------:R-:W-:Y:S01]  /*0b40*/  IMAD.IADD R8, R8, 0x1, -R3 ;  /* 0x0000000108087824 */ /* 0x000fe200078e0a03 */
[----:B------:R-:W-:Y:S01]  /*0b50*/  ULDC UR4, c[0x0][0x260] ;  /* 0x0000980000047ab9 */ /* 0x000fe20000000800 */
[C---:B------:R-:W-:Y:S01]  /*0b60*/  VIADD R3, R56.reuse, 0x4 ;  /* 0x0000000438037836 */ /* 0x040fe20000000000 */
[----:B------:R-:W-:Y:S01]  /*0b70*/  LEA.HI R7, R7, R6, RZ, 0x3 ;  /* 0x0000000607077211 */ /* 0x000fe200078f18ff */
[----:B------:R-:W-:Y:S01]  /*0b80*/  VIADD R19, R56, 0x1c ;  /* 0x0000001c38137836 */ /* 0x000fe20000000000 */
[----:B------:R-:W-:Y:S01]  /*0b90*/  SHF.R.S32.HI R10, RZ, 0x1f, R51 ;  /* 0x0000001fff0a7819 */ /* 0x000fe20000011433 */
[----:B------:R-:W1:Y:S01]  /*0ba0*/  LDC R23, c[0x0][0x25c] ;  /* 0x00009700ff177b82 */ /* 0x000e620000000800 */
[----:B------:R-:W-:Y:S01]  /*0bb0*/  SHF.L.U32 R52, R3, 0x2, RZ ;  /* 0x0000000203347819 */ /* 0x000fe200000006ff */
[----:B------:R-:W-:Y:S01]  /*0bc0*/  IMAD.SHL.U32 R62, R8, 0x8, RZ ;  /* 0x00000008083e7824 */ /* 0x000fe200078e00ff */
[----:B------:R-:W-:Y:S01]  /*0bd0*/  LOP3.LUT R7, R7, 0xfffffff8, RZ, 0xc0, !PT ;  /* 0xfffffff807077812 */ /* 0x000fe200078ec0ff */
[----:B------:R-:W-:Y:S01]  /*0be0*/  IMAD R8, R9, 0x10, R8 ;  /* 0x0000001009087824 */ /* 0x000fe200078e0208 */
[----:B------:R-:W-:Y:S01]  /*0bf0*/  SHF.R.S32.HI R3, RZ, 0x1f, R54 ;  /* 0x0000001fff037819 */ /* 0x000fe20000011436 */
[----:B------:R-:W-:Y:S01]  /*0c00*/  IMAD.MOV.U32 R55, RZ, RZ, -0x800001 ;  /* 0xff7fffffff377424 */ /* 0x000fe200078e00ff */
[----:B------:R-:W-:Y:S01]  /*0c10*/  SHF.R.S32.HI R11, RZ, 0x1f, R52 ;  /* 0x0000001fff0b7819 */ /* 0x000fe20000011434 */
[----:B------:R-:W-:Y:S01]  /*0c20*/  IMAD.IADD R53, R6, 0x1, -R7 ;  /* 0x0000000106357824 */ /* 0x000fe200078e0a07 */
[----:B------:R-:W-:Y:S01]  /*0c30*/  LEA.HI R3, R3, R54, RZ, 0x3 ;  /* 0x0000003603037211 */ /* 0x000fe200078f18ff */
[C---:B------:R-:W-:Y:S01]  /*0c40*/  VIADD R7, R56.reuse, 0xc ;  /* 0x0000000c38077836 */ /* 0x040fe20000000000 */
[----:B------:R-:W-:-:S02]  /*0c50*/  IADD3 R6, R56, 0xa, RZ ;  /* 0x0000000a38067810 */ /* 0x000fc40007ffe0ff */
[----:B------:R-:W-:Y:S01]  /*0c60*/  LOP3.LUT R3, R3, 0xfffffff8, RZ, 0xc0, !PT ;  /* 0xfffffff803037812 */ /* 0x000fe200078ec0ff */
[----:B------:R-:W-:Y:S01]  /*0c70*/  IMAD.SHL.U32 R7, R7, 0x4, RZ ;  /* 0x0000000407077824 */ /* 0x000fe200078e00ff */
[----:B------:R-:W-:Y:S01]  /*0c80*/  LEA.HI R10, R10, R51, RZ, 0x3 ;  /* 0x000000330a0a7211 */ /* 0x000fe200078f18ff */
[----:B------:R-:W-:Y:S01]  /*0c90*/  IMAD.SHL.U32 R49, R6, 0x4, RZ ;  /* 0x0000000406317824 */ /* 0x000fe200078e00ff */
[----:B------:R-:W-:Y:S01]  /*0ca0*/  LEA.HI R11, R11, R52, RZ, 0x3 ;  /* 0x000000340b0b7211 */ /* 0x000fe200078f18ff */
[----:B------:R-:W-:Y:S01]  /*0cb0*/  IMAD.IADD R54, R54, 0x1, -R3 ;  /* 0x0000000136367824 */ /* 0x000fe200078e0a03 */
[----:B------:R-:W-:Y:S01]  /*0cc0*/  LOP3.LUT R10, R10, 0xfffffff8, RZ, 0xc0, !PT ;  /* 0xfffffff80a0a7812 */ /* 0x000fe200078ec0ff */
[----:B------:R-:W-:Y:S01]  /*0cd0*/  VIADD R3, R56, 0x8 ;  /* 0x0000000838037836 */ /* 0x000fe20000000000 */
[----:B------:R-:W-:Y:S02]  /*0ce0*/  SHF.R.S32.HI R12, RZ, 0x1f, R49 ;  /* 0x0000001fff0c7819 */ /* 0x000fe40000011431 */
[----:B------:R-:W-:Y:S01]  /*0cf0*/  SHF.R.S32.HI R14, RZ, 0x1f, R7 ;  /* 0x0000001fff0e7819 */ /* 0x000fe20000011407 */
[----:B------:R-:W-:Y:S01]  /*0d00*/  IMAD.SHL.U32 R3, R3, 0x4, RZ ;  /* 0x0000000403037824 */ /* 0x000fe200078e00ff */
[----:B------:R-:W-:Y:S01]  /*0d10*/  LEA.HI R12, R12, R49, RZ, 0x3 ;  /* 0x000000310c0c7211 */ /* 0x000fe200078f18ff */
[----:B------:R-:W-:Y:S01]  /*0d20*/  IMAD.IADD R51, R51, 0x1, -R10 ;  /* 0x0000000133337824 */ /* 0x000fe200078e0a0a */
[----:B------:R-:W-:Y:S01]  /*0d30*/  LOP3.LUT R11, R11, 0xfffffff8, RZ, 0xc0, !PT ;  /* 0xfffffff80b0b7812 */ /* 0x000fe200078ec0ff */
[----:B------:R-:W-:Y:S01]  /*0d40*/  VIADD R10, R56, 0xe ;  /* 0x0000000e380a7836 */ /* 0x000fe20000000000 */
[----:B------:R-:W-:-:S02]  /*0d50*/  LEA.HI R14, R14, R7, RZ, 0x3 ;  /* 0x000000070e0e7211 */ /* 0x000fc400078f18ff */
[----:B------:R-:W-:Y:S01]  /*0d60*/  SHF.R.S32.HI R6, RZ, 0x1f, R3 ;  /* 0x0000001fff067819 */ /* 0x000fe20000011403 */
[----:B------:R-:W-:Y:S01]  /*0d70*/  IMAD.IADD R52, R52, 0x1, -R11 ;  /* 0x0000000134347824 */ /* 0x000fe200078e0a0b */
[----:B------:R-:W-:Y:S01]  /*0d80*/  LOP3.LUT R12, R12, 0xfffffff8, RZ, 0xc0, !PT ;  /* 0xfffffff80c0c7812 */ /* 0x000fe200078ec0ff */
[----:B------:R-:W-:Y:S01]  /*0d90*/  IMAD.SHL.U32 R47, R10, 0x4, RZ ;  /* 0x000000040a2f7824 */ /* 0x000fe200078e00ff */
[----:B------:R-:W-:Y:S02]  /*0da0*/  LOP3.LUT R14, R14, 0xfffffff8, RZ, 0xc0, !PT ;  /* 0xfffffff80e0e7812 */ /* 0x000fe400078ec0ff */
[----:B------:R-:W-:Y:S01]  /*0db0*/  LEA.HI R6, R6, R3, RZ, 0x3 ;  /* 0x0000000306067211 */ /* 0x000fe200078f18ff */
[----:B------:R-:W-:Y:S01]  /*0dc0*/  IMAD.IADD R49, R49, 0x1, -R12 ;  /* 0x0000000131317824 */ /* 0x000fe200078e0a0c */
[C---:B------:R-:W-:Y:S01]  /*0dd0*/  IADD3 R11, R56.reuse, 0x16, RZ ;  /* 0x00000016380b7810 */ /* 0x040fe20007ffe0ff */
[----:B------:R-:W-:Y:S01]  /*0de0*/  VIADD R12, R56, 0x14 ;  /* 0x00000014380c7836 */ /* 0x000fe20000000000 */
[----:B------:R-:W-:Y:S01]  /*0df0*/  LOP3.LUT R6, R6, 0xfffffff8, RZ, 0xc0, !PT ;  /* 0xfffffff806067812 */ /* 0x000fe200078ec0ff */
[----:B------:R-:W-:Y:S01]  /*0e00*/  IMAD.IADD R48, R7, 0x1, -R14 ;  /* 0x0000000107307824 */ /* 0x000fe200078e0a0e */
[----:B------:R-:W-:Y:S01]  /*0e10*/  SHF.R.S32.HI R16, RZ, 0x1f, R47 ;  /* 0x0000001fff107819 */ /* 0x000fe2000001142f */
[----:B------:R-:W-:Y:S01]  /*0e20*/  VIADD R14, R56, 0x10 ;  /* 0x00000010380e7836 */ /* 0x000fe20000000000 */
[----:B------:R-:W-:Y:S01]  /*0e30*/  IADD3 R50, R3, -R6, RZ ;  /* 0x8000000603327210 */ /* 0x000fe20007ffe0ff */
[----:B------:R-:W-:Y:S01]  /*0e40*/  IMAD.SHL.U32 R42, R11, 0x4, RZ ;  /* 0x000000040b2a7824 */ /* 0x000fe200078e00ff */
[----:B------:R-:W-:Y:S01]  /*0e50*/  LEA.HI R16, R16, R47, RZ, 0x3 ;  /* 0x0000002f10107211 */ /* 0x000fe200078f18ff */
[----:B------:R-:W-:Y:S01]  /*0e60*/  IMAD.SHL.U32 R44, R12, 0x4, RZ ;  /* 0x000000040c2c7824 */ /* 0x000fe200078e00ff */
[----:B------:R-:W-:Y:S01]  /*0e70*/  SHF.R.S32.HI R3, RZ, 0x1f, R46 ;  /* 0x0000001fff037819 */ /* 0x000fe2000001142e */
[----:B------:R-:W-:Y:S01]  /*0e80*/  IMAD.SHL.U32 R45, R14, 0x4, RZ ;  /* 0x000000040e2d7824 */ /* 0x000fe200078e00ff */
[----:B------:R-:W-:-:S02]  /*0e90*/  SHF.R.S32.HI R15, RZ, 0x1f, R42 ;  /* 0x0000001fff0f7819 */ /* 0x000fc4000001142a */
[----:B------:R-:W-:Y:S02]  /*0ea0*/  SHF.R.S32.HI R7, RZ, 0x1f, R44 ;  /* 0x0000001fff077819 */ /* 0x000fe4000001142c */
[----:B------:R-:W-:Y:S02]  /*0eb0*/  LOP3.LUT R16, R16, 0xfffffff8, RZ, 0xc0, !PT ;  /* 0xfffffff810107812 */ /* 0x000fe400078ec0ff */
[----:B------:R-:W-:Y:S02]  /*0ec0*/  LEA.HI R3, R3, R46, RZ, 0x3 ;  /* 0x0000002e03037211 */ /* 0x000fe400078f18ff */
[----:B------:R-:W-:Y:S01]  /*0ed0*/  SHF.R.S32.HI R6, RZ, 0x1f, R45 ;  /* 0x0000001fff067819 */ /* 0x000fe2000001142d */
[----:B------:R-:W-:Y:S01]  /*0ee0*/  IMAD.IADD R47, R47, 0x1, -R16 ;  /* 0x000000012f2f7824 */ /* 0x000fe200078e0a10 */
[----:B------:R-:W-:Y:S01]  /*0ef0*/  LEA.HI R15, R15, R42, RZ, 0x3 ;  /* 0x0000002a0f0f7211 */ /* 0x000fe200078f18ff */
[----:B------:R-:W-:Y:S01]  /*0f00*/  VIADD R16, R56, 0x18 ;  /* 0x0000001838107836 */ /* 0x000fe20000000000 */
[----:B------:R-:W-:-:S02]  /*0f10*/  LEA.HI R7, R7, R44, RZ, 0x3 ;  /* 0x0000002c07077211 */ /* 0x000fc400078f18ff */
[----:B------:R-:W-:Y:S02]  /*0f20*/  LOP3.LUT R3, R3, 0xfffffff8, RZ, 0xc0, !PT ;  /* 0xfffffff803037812 */ /* 0x000fe400078ec0ff */
[----:B------:R-:W-:Y:S02]  /*0f30*/  LEA.HI R6, R6, R45, RZ, 0x3 ;  /* 0x0000002d06067211 */ /* 0x000fe400078f18ff */
[----:B------:R-:W-:Y:S01]  /*0f40*/  LOP3.LUT R15, R15, 0xfffffff8, RZ, 0xc0, !PT ;  /* 0xfffffff80f0f7812 */ /* 0x000fe200078ec0ff */
[----:B------:R-:W-:Y:S01]  /*0f50*/  IMAD.IADD R46, R46, 0x1, -R3 ;  /* 0x000000012e2e7824 */ /* 0x000fe200078e0a03 */
[----:B------:R-:W-:Y:S01]  /*0f60*/  LOP3.LUT R7, R7, 0xfffffff8, RZ, 0xc0, !PT ;  /* 0xfffffff807077812 */ /* 0x000fe200078ec0ff */
[----:B------:R-:W-:Y:S01]  /*0f70*/  IMAD.SHL.U32 R3, R16, 0x4, RZ ;  /* 0x0000000410037824 */ /* 0x000fe200078e00ff */
[----:B------:R-:W-:Y:S01]  /*0f80*/  LOP3.LUT R6, R6, 0xfffffff8, RZ, 0xc0, !PT ;  /* 0xfffffff806067812 */ /* 0x000fe200078ec0ff */
[----:B------:R-:W-:Y:S01]  /*0f90*/  IMAD.IADD R42, R42, 0x1, -R15 ;  /* 0x000000012a2a7824 */ /* 0x000fe200078e0a0f */
[----:B------:R-:W-:Y:S01]  /*0fa0*/  IADD3 R44, R44, -R7, RZ ;  /* 0x800000072c2c7210 */ /* 0x000fe20007ffe0ff */
[----:B------:R-:W-:Y:S01]  /*0fb0*/  IMAD.SHL.U32 R7, R17, 0x4, RZ ;  /* 0x0000000411077824 */ /* 0x000fe200078e00ff */
[----:B------:R-:W-:Y:S01]  /*0fc0*/  SHF.L.U32 R20, R19, 0x2, RZ ;  /* 0x0000000213147819 */ /* 0x000fe200000006ff */
[----:B------:R-:W-:Y:S01]  /*0fd0*/  IMAD R15, R0, UR4, RZ ;  /* 0x00000004000f7c24 */ /* 0x000fe2000f8e02ff */
[----:B------:R-:W-:Y:S01]  /*0fe0*/  SHF.R.S32.HI R22, RZ, 0x1f, R62 ;  /* 0x0000001fff167819 */ /* 0x000fe2000001143e */
[----:B------:R-:W-:Y:S01]  /*0ff0*/  IMAD.IADD R45, R45, 0x1, -R6 ;  /* 0x000000012d2d7824 */ /* 0x000fe200078e0a06 */
[----:B------:R-:W-:Y:S01]  /*1000*/  SHF.R.S32.HI R6, RZ, 0x1f, R3 ;  /* 0x0000001fff067819 */ /* 0x000fe20000011403 */
[----:B------:R-:W-:Y:S01]  /*1010*/  UMOV UR4, 0x400 ;  /* 0x0000040000047882 */ /* 0x000fe20000000000 */
[----:B------:R-:W-:Y:S01]  /*1020*/  SHF.R.S32.HI R18, RZ, 0x1f, R7 ;  /* 0x0000001fff127819 */ /* 0x000fe20000011407 */
[----:B------:R-:W-:Y:S01]  /*1030*/  UIADD3 UR4, UR4, 0x110, URZ ;  /* 0x0000011004047890 */ /* 0x000fe2000fffe03f */
[----:B------:R-:W-:-:S02]  /*1040*/  IADD3 R62, P0, R15, R62, RZ ;  /* 0x0000003e0f3e7210 */ /* 0x000fc40007f1e0ff */
[----:B------:R-:W-:Y:S01]  /*1050*/  SHF.R.S32.HI R21, RZ, 0x1f, R20 ;  /* 0x0000001fff157819 */ /* 0x000fe20000011414 */
[----:B0-----:R-:W-:Y:S01]  /*1060*/  ULEA UR4, UR5, UR4, 0x18 ;  /* 0x0000000405047291 */ /* 0x001fe2000f8ec03f */
[----:B------:R-:W-:Y:S02]  /*1070*/  LEA.HI R6, R6, R3, RZ, 0x3 ;  /* 0x0000000306067211 */ /* 0x000fe400078f18ff */
[----:B------:R-:W-:Y:S02]  /*1080*/  LEA.HI R18, R18, R7, RZ, 0x3 ;  /* 0x0000000712127211 */ /* 0x000fe400078f18ff */
[----:B------:R-:W-:Y:S02]  /*1090*/  LEA.HI.X.SX32 R63, R15, R22, 0x1, P0 ;  /* 0x000000160f3f7211 */ /* 0x000fe400000f0eff */
        /* <DEDUP_REMOVED lines=8> */
[----:B------:R-:W-:Y:S02]  /*1120*/  LEA.HI R13, R13, R13, RZ, 0x1 ;  /* 0x0000000d0d0d7211 */ /* 0x000fe400078f08ff */
[----:B------:R-:W-:Y:S02]  /*1130*/  LEA.HI R16, R16, R16, RZ, 0x1 ;  /* 0x0000001010107211 */ /* 0x000fe400078f08ff */
[----:B------:R-:W-:Y:S01]  /*1140*/  LEA.HI R17, R17, R17, RZ, 0x1 ;  /* 0x0000001111117211 */ /* 0x000fe200078f08ff */
[----:B------:R-:W-:Y:S01]  /*1150*/  IMAD.SHL.U32 R43, R13, 0x40, RZ ;  /* 0x000000400d2b7824 */ /* 0x000fe200078e00ff */
[----:B------:R-:W-:Y:S01]  /*1160*/  LOP3.LUT R6, R6, 0xfffffff8, RZ, 0xc0, !PT ;  /* 0xfffffff806067812 */ /* 0x000fe200078ec0ff */
[----:B------:R-:W-:Y:S01]  /*1170*/  IMAD.SHL.U32 R16, R16, 0x40, RZ ;  /* 0x0000004010107824 */ /* 0x000fe200078e00ff */
[----:B------:R-:W-:Y:S01]  /*1180*/  LEA.HI R19, R19, R19, RZ, 0x1 ;  /* 0x0000001313137211 */ /* 0x000fe200078f08ff */
[----:B------:R-:W-:Y:S01]  /*1190*/  IMAD.SHL.U32 R17, R17, 0x40, RZ ;  /* 0x0000004011117824 */ /* 0x000fe200078e00ff */
[----:B------:R-:W-:Y:S01]  /*11a0*/  LOP3.LUT R18, R18, 0xfffffff8, RZ, 0xc0, !PT ;  /* 0xfffffff812127812 */ /* 0x000fe200078ec0ff */
[----:B------:R-:W-:Y:S01]  /*11b0*/  IMAD.IADD R3, R3, 0x1, -R6 ;  /* 0x0000000103037824 */ /* 0x000fe200078e0a06 */
[----:B------:R-:W-:-:S02]  /*11c0*/  LOP3.LUT R21, R21, 0xfffffff8, RZ, 0xc0, !PT ;  /* 0xfffffff815157812 */ /* 0x000fc400078ec0ff */
[----:B------:R-:W-:Y:S01]  /*11d0*/  SHF.L.U32 R15, R15, 0x6, RZ ;  /* 0x000000060f0f7819 */ /* 0x000fe200000006ff */
[----:B------:R-:W-:Y:S01]  /*11e0*/  IMAD.IADD R6, R7, 0x1, -R18 ;  /* 0x0000000107067824 */ /* 0x000fe200078e0a12 */
[----:B------:R-:W-:Y:S01]  /*11f0*/  SHF.L.U32 R19, R19, 0x6, RZ ;  /* 0x0000000613137819 */ /* 0x000fe200000006ff */
[----:B------:R-:W-:Y:S01]  /*1200*/  IMAD.IADD R7, R20, 0x1, -R21 ;  /* 0x0000000114077824 */ /* 0x000fe200078e0a15 */
        /* <DEDUP_REMOVED lines=17> */
[----:B------:R-:W-:Y:S02]  /*1320*/  IADD3 R22, -R59, 0x1, R8 ;  /* 0x000000013b167810 */ /* 0x000fe40007ffe108 */
[----:B------:R-:W-:Y:S02]  /*1330*/  LEA R23, R8, UR4, 0x2 ;  /* 0x0000000408177c11 */ /* 0x000fe4000f8e10ff */
        /* <DEDUP_REMOVED lines=8> */
.L_x_22791:
[----:B------:R-:W2:Y:S01]  /*13c0*/  LDG.E.CONSTANT R33, desc[UR10][R4.64] ;  /* 0x0000000a04217981 */ /* 0x000ea2000c1e9900 */
[----:B0-----:R-:W-:Y:S01]  /*13d0*/  VIADD R32, R56, 0x2 ;  /* 0x0000000238207836 */ /* 0x001fe20000000000 */
[----:B------:R-:W-:-:S04]  /*13e0*/  SHF.R.S32.HI R37, RZ, 0x1f, R53 ;  /* 0x0000001fff257819 */ /* 0x000fc80000011435 */
[----:B------:R-:W-:-:S05]  /*13f0*/  LEA.HI R34, R32, R32, RZ, 0x1 ;  /* 0x0000002020227211 */ /* 0x000fca00078f08ff */
[----:B------:R-:W-:-:S05]  /*1400*/  IMAD.SHL.U32 R34, R34, 0x40, RZ ;  /* 0x0000004022227824 */ /* 0x000fca00078e00ff */
        /* <DEDUP_REMOVED lines=9> */
[-C--:B------:R-:W-:Y:S02]  /*14a0*/  IADD3.X R34, R37, R61.reuse, R36, P0, P1 ;  /* 0x0000003d25227210 */ /* 0x080fe400007e2424 */
[C---:B------:R-:W-:Y:S02]  /*14b0*/  IADD3 R35, P0, R54.reuse, R60, RZ ;  /* 0x0000003c36237210 */ /* 0x040fe40007f1e0ff */
[----:B------:R-:W-:Y:S02]  /*14c0*/  LEA.HI.X R33, R33, UR7, R34, 0x1, P2 ;  /* 0x0000000721217c11 */ /* 0x000fe400090f0c22 */
[C---:B------:R-:W-:Y:S02]  /*14d0*/  LEA R34, P1, R35.reuse, UR6, 0x1 ;  /* 0x0000000623227c11 */ /* 0x040fe4000f8208ff */
[----:B------:R-:W-:Y:S02]  /*14e0*/  LEA.HI.X.SX32 R36, R54, R61, 0x1, P0 ;  /* 0x0000003d36247211 */ /* 0x000fe400000f0eff */
[----:B------:R-:W2:Y:S02]  /*14f0*/  LDG.E.64.CONSTANT R32, desc[UR10][R32.64] ;  /* 0x0000000a20207981 */ /* 0x000ea4000c1e9b00 */
[----:B------:R-:W-:-:S06]  /*1500*/  LEA.HI.X R35, R35, UR7, R36, 0x1, P1 ;  /* 0x0000000723237c11 */ /* 0x000fcc00088f0c24 */
[----:B------:R-:W3:Y:S01]  /*1510*/  LDG.E.64.CONSTANT R34, desc[UR10][R34.64] ;  /* 0x0000000a22227981 */ /* 0x000ee2000c1e9b00 */
[----:B------:R-:W-:Y:S01]  /*1520*/  MOV R36, 0x400 ;  /* 0x0000040000247802 */ /* 0x000fe20000000f00 */
[----:B------:R-:W0:Y:S03]  /*1530*/  S2R R37, SR_CgaCtaId ;  /* 0x0000000000257919 */ /* 0x000e260000008800 */
[----:B0-----:R-:W-:-:S05]  /*1540*/  LEA R37, R37, R36, 0x18 ;  /* 0x0000002425257211 */ /* 0x001fca00078ec0ff */
[----:B------:R-:W-:-:S05]  /*1550*/  IMAD R58, R56, 0x78, R37 ;  /* 0x00000078383a7824 */ /* 0x000fca00078e0225 */
[----:B------:R-:W0:Y:S04]  /*1560*/  LDS.64 R36, [R58+0x8] ;  /* 0x000008003a247984 */ /* 0x000e280000000a00 */
[----:B------:R-:W1:Y:S01]  /*1570*/  LDS.64 R38, [R58] ;  /* 0x000000003a267984 */ /* 0x000e620000000a00 */
[--C-:B0-----:R-:W-:Y:S02]  /*1580*/  HADD2.F32 R64, -RZ, R36.reuse.H0_H0 ;  /* 0x20000024ff407230 */ /* 0x101fe40000004100 */
[----:B------:R-:W-:Y:S02]  /*1590*/  HADD2.F32 R36, -RZ, R36.H1_H1 ;  /* 0x30000024ff247230 */ /* 0x000fe40000004100 */
[----:B--2---:R-:W-:-:S05]  /*15a0*/  HADD2.F32 R65, -RZ, R32.H0_H0 ;  /* 0x20000020ff417230 */ /* 0x004fca0000004100 */
[----:B------:R-:W-:Y:S01]  /*15b0*/  FMUL.FTZ R67, R64, R65 ;  /* 0x0000004140437220 */ /* 0x000fe20000410000 */
[----:B-1----:R-:W-:Y:S02]  /*15c0*/  HADD2.F32 R64, -RZ, R38.H0_H0 ;  /* 0x20000026ff407230 */ /* 0x002fe40000004100 */
[----:B---3--:R-:W-:Y:S02]  /*15d0*/  HADD2.F32 R65, -RZ, R34.H0_H0 ;  /* 0x20000022ff417230 */ /* 0x008fe40000004100 */
[----:B------:R-:W-:-:S03]  /*15e0*/  HADD2.F32 R38, -RZ, R38.H1_H1 ;  /* 0x30000026ff267230 */ /* 0x000fc60000004100 */
[----:B------:R-:W-:Y:S01]  /*15f0*/  FFMA.FTZ R64, R64, R65, R67 ;  /* 0x0000004140407223 */ /* 0x000fe20000010043 */
[----:B------:R-:W-:Y:S02]  /*1600*/  HADD2.F32 R65, -RZ, R32.H1_H1 ;  /* 0x30000020ff417230 */ /* 0x000fe40000004100 */
[----:B------:R-:W-:-:S03]  /*1610*/  HADD2.F32 R32, -RZ, R37.H0_H0 ;  /* 0x20000025ff207230 */ /* 0x000fc60000004100 */
[----:B------:R-:W-:Y:S01]  /*1620*/  FMUL.FTZ R67, R36, R65 ;  /* 0x0000004124437220 */ /* 0x000fe20000410000 */
[----:B------:R-:W-:-:S05]  /*1630*/  HADD2.F32 R65, -RZ, R34.H1_H1 ;  /* 0x30000022ff417230 */ /* 0x000fca0000004100 */
[----:B------:R-:W-:Y:S01]  /*1640*/  FFMA.FTZ R34, R38, R65, R67 ;  /* 0x0000004126227223 */ /* 0x000fe20000010043 */
[--C-:B------:R-:W-:Y:S02]  /*1650*/  HADD2.F32 R65, -RZ, R33.reuse.H0_H0 ;  /* 0x20000021ff417230 */ /* 0x100fe40000004100 */
[----:B------:R-:W-:-:S03]  /*1660*/  HADD2.F32 R33, -RZ, R33.H1_H1 ;  /* 0x30000021ff217230 */ /* 0x000fc60000004100 */
[----:B------:R-:W-:Y:S01]  /*1670*/  FMUL.FTZ R36, R32, R65 ;  /* 0x0000004120247220 */ /* 0x000fe20000410000 */
[----:B------:R-:W-:Y:S02]  /*1680*/  HADD2.F32 R65, -RZ, R39.H0_H0 ;  /* 0x20000027ff417230 */ /* 0x000fe40000004100 */
[----:B------:R-:W-:-:S05]  /*1690*/  HADD2.F32 R32, -RZ, R35.H0_H0 ;  /* 0x20000023ff207230 */ /* 0x000fca0000004100 */
[----:B------:R-:W-:Y:S01]  /*16a0*/  FFMA.FTZ R65, R65, R32, R36 ;  /* 0x0000002041417223 */ /* 0x000fe20000010024 */
[----:B------:R-:W-:Y:S02]  /*16b0*/  VIADD R32, R56, 0x4 ;  /* 0x0000000438207836 */ /* 0x000fe40000000000 */
[----:B------:R-:W-:-:S03]  /*16c0*/  HADD2.F32 R36, -RZ, R37.H1_H1 ;  /* 0x30000025ff247230 */ /* 0x000fc60000004100 */
[----:B------:R-:W-:Y:S02]  /*16d0*/  LEA.HI R32, R32, R32, RZ, 0x1 ;  /* 0x0000002020207211 */ /* 0x000fe400078f08ff */
[----:B------:R-:W-:-:S03]  /*16e0*/  FMUL.FTZ R36, R36, R33 ;  /* 0x0000002124247220 */ /* 0x000fc60000410000 */
[----:B------:R-:W-:-:S05]  /*16f0*/  IMAD.SHL.U32 R32, R32, 0x40, RZ ;  /* 0x0000004020207824 */ /* 0x000fca00078e00ff */
[----:B------:R-:W-:Y:S02]  /*1700*/  LOP3.LUT R37, R32, 0xffffff80, RZ, 0xc0, !PT ;  /* 0xffffff8020257812 */ /* 0x000fe400078ec0ff */
[----:B------:R-:W-:Y:S02]  /*1710*/  SHF.R.S32.HI R32, RZ, 0x1f, R52 ;  /* 0x0000001fff207819 */ /* 0x000fe40000011434 */
[--C-:B------:R-:W-:Y:S02]  /*1720*/  SHF.R.S32.HI R38, RZ, 0x1f, R37.reuse ;  /* 0x0000001fff267819 */ /* 0x100fe40000011425 */
[----:B------:R-:W-:-:S04]  /*1730*/  IADD3 R33, P0, P1, R52, R60, R37 ;  /* 0x0000003c34217210 */ /* 0x000fc8000791e025 */
[----:B------:R-:W-:Y:S02]  /*1740*/  IADD3.X R38, R32, R61, R38, P0, P1 ;  /* 0x0000003d20267210 */ /* 0x000fe400007e2426 */
[----:B------:R-:W-:-:S04]  /*1750*/  LEA R32, P0, R33, UR6, 0x1 ;  /* 0x0000000621207c11 */ /* 0x000fc8000f8008ff */
[----:B------:R-:W-:-:S06]  /*1760*/  LEA.HI.X R33, R33, UR7, R38, 0x1, P0 ;  /* 0x0000000721217c11 */ /* 0x000fcc00080f0c26 */
[----:B------:R-:W2:Y:S01]  /*1770*/  LDG.E.64.CONSTANT R32, desc[UR10][R32.64] ;  /* 0x0000000a20207981 */ /* 0x000ea2000c1e9b00 */
[----:B------:R-:W-:Y:S02]  /*1780*/  HADD2.F32 R35, -RZ, R35.H1_H1 ;  /* 0x30000023ff237230 */ /* 0x000fe40000004100 */
[----:B------:R-:W-:-:S05]  /*1790*/  HADD2.F32 R39, -RZ, R39.H1_H1 ;  /* 0x30000027ff277230 */ /* 0x000fca0000004100 */
[----:B------:R-:W-:Y:S02]  /*17a0*/  FFMA.FTZ R39, R39, R35, R36 ;  /* 0x0000002327277223 */ /* 0x000fe40000010024 */
[----:B------:R-:W0:Y:S02]  /*17b0*/  LDS.64 R36, [R58+0x10] ;  /* 0x000010003a247984 */ /* 0x000e240000000a00 */
[----:B0-----:R-:W-:Y:S02]  /*17c0*/  HADD2.F32 R35, -RZ, R36.H0_H0 ;  /* 0x20000024ff237230 */ /* 0x001fe40000004100 */
[----:B--2---:R-:W-:-:S05]  /*17d0*/  HADD2.F32 R38, -RZ, R32.H0_H0 ;  /* 0x20000020ff267230 */ /* 0x004fca0000004100 */
[----:B------:R-:W-:Y:S01]  /*17e0*/  FFMA.FTZ R38, R35, R38, R64 ;  /* 0x0000002623267223 */ /* 0x000fe20000010040 */
[----:B------:R-:W-:Y:S02]  /*17f0*/  HADD2.F32 R35, -RZ, R36.H1_H1 ;  /* 0x30000024ff237230 */ /* 0x000fe40000004100 */
[----:B------:R-:W-:Y:S02]  /*1800*/  HADD2.F32 R64, -RZ, R32.H1_H1 ;  /* 0x30000020ff407230 */ /* 0x000fe40000004100 */
[----:B------:R-:W-:-:S03]  /*1810*/  HADD2.F32 R32, -RZ, R37.H0_H0 ;  /* 0x20000025ff207230 */ /* 0x000fc60000004100 */
[----:B------:R-:W-:Y:S01]  /*1820*/  FFMA.FTZ R64, R35, R64, R34 ;  /* 0x0000004023407223 */ /* 0x000fe20000010022 */
[----:B------:R-:W-:Y:S01]  /*1830*/  HADD2.F32 R34, -RZ, R33.H0_H0 ;  /* 0x20000021ff227230 */ /* 0x000fe20000004100 */
[----:B------:R-:W-:-:S04]  /*1840*/  SHF.R.S32.HI R35, RZ, 0x1f, R51 ;  /* 0x0000001fff237819 */ /* 0x000fc80000011433 */
[----:B------:R-:W-:Y:S01]  /*1850*/  FFMA.FTZ R65, R32, R34, R65 ;  /* 0x0000002220417223 */ /* 0x000fe20000010041 */
[----:B------:R-:W-:-:S05]  /*1860*/  VIADD R32, R56, 0x6 ;  /* 0x0000000638207836 */ /* 0x000fca0000000000 */
[----:B------:R-:W-:-:S04]  /*1870*/  LEA.HI R32, R32, R32, RZ, 0x1 ;  /* 0x0000002020207211 */ /* 0x000fc800078f08ff */
[----:B------:R-:W-:-:S04]  /*1880*/  SHF.L.U32 R32, R32, 0x6, RZ ;  /* 0x0000000620207819 */ /* 0x000fc800000006ff */
        /* <DEDUP_REMOVED lines=8> */
[----:B------:R-:W-:Y:S01]  /*1910*/  HADD2.F32 R33, -RZ, R33.H1_H1 ;  /* 0x30000021ff217230 */ /* 0x000fe20000004100 */
[----:B------:R-:W0:Y:S04]  /*1920*/  LDS.64 R36, [R58+0x18] ;  /* 0x000018003a247984 */ /* 0x000e280000000a00 */
        /* <DEDUP_REMOVED lines=10> */
[----:B------:R-:W-:-:S05]  /*19d0*/  VIADD R32, R56, 0x8 ;  /* 0x0000000838207836 */ /* 0x000fca0000000000 */
        /* <DEDUP_REMOVED lines=42> */
[----:B------:R-:W-:Y:S01]  /*1c80*/  HADD2.F32 R32, -RZ, R34.H1_H1 ;  /* 0x30000022ff207230 */ /* 0x000fe20000004100 */
[----:B------:R-:W-:-:S04]  /*1c90*/  SHF.R.S32.HI R34, RZ, 0x1f, R48 ;  /* 0x0000001fff227819 */ /* 0x000fc80000011430 */
[----:B------:R-:W-:Y:S01]  /*1ca0*/  FFMA.FTZ R64, R33, R32, R64 ;  /* 0x0000002021407223 */ /* 0x000fe20000010040 */
[----:B------:R-:W-:Y:S02]  /*1cb0*/  HADD2.F32 R32, -RZ, R37.H0_H0 ;  /* 0x20000025ff207230 */ /* 0x000fe40000004100 */
[----:B------:R-:W-:-:S05]  /*1cc0*/  HADD2.F32 R33, -RZ, R35.H0_H0 ;  /* 0x20000023ff217230 */ /* 0x000fca0000004100 */
        /* <DEDUP_REMOVED lines=24> */
[----:B------:R-:W-:-:S04]  /*1e50*/  IADD3 R32, R56, 0xe, RZ ;  /* 0x0000000e38207810 */ /* 0x000fc80007ffe0ff */
        /* <DEDUP_REMOVED lines=124> */
[----:B------:R-:W-:Y:S01]  /*2620*/  IADD3 R39, P0, P1, R7, R60, R14 ;  /* 0x0000003c07277210 */ /* 0x000fe2000791e00e */
[----:B0-----:R-:W-:-:S02]  /*2630*/  HADD2.F32 R37, -RZ, R34.H0_H0 ;  /* 0x20000022ff257230 */ /* 0x001fc40000004100 */
[----:B--2---:R-:W-:-:S05]  /*2640*/  HADD2.F32 R60, -RZ, R32.H0_H0 ;  /* 0x20000020ff3c7230 */ /* 0x004fca0000004100 */
[----:B------:R-:W-:Y:S01]  /*2650*/  FFMA.FTZ R60, R37, R60, R38 ;  /* 0x0000003c253c7223 */ /* 0x000fe20000010026 */
[----:B------:R-:W-:Y:S02]  /*2660*/  IADD3.X R38, R40, R61, R21, P0, P1 ;  /* 0x0000003d28267210 */ /* 0x000fe400007e2415 */
[----:B------:R-:W-:-:S04]  /*2670*/  LEA R36, P0, R39, UR6, 0x1 ;  /* 0x0000000627247c11 */ /* 0x000fc8000f8008ff */
[----:B------:R-:W-:Y:S02]  /*2680*/  LEA.HI.X R37, R39, UR7, R38, 0x1, P0 ;  /* 0x0000000727257c11 */ /* 0x000fe400080f0c26 */
[----:B------:R-:W0:Y:S04]  /*2690*/  LDS.64 R38, [R58+0x70] ;  /* 0x000070003a267984 */ /* 0x000e280000000a00 */
[----:B------:R-:W2:Y:S01]  /*26a0*/  LDG.E.64.CONSTANT R36, desc[UR10][R36.64] ;  /* 0x0000000a24247981 */ /* 0x000ea2000c1e9b00 */
[----:B------:R-:W-:Y:S01]  /*26b0*/  HADD2.F32 R61, -RZ, R34.H1_H1 ;  /* 0x30000022ff3d7230 */ /* 0x000fe20000004100 */
[----:B------:R-:W-:Y:S01]  /*26c0*/  UMOV UR4, 0xffffffff ;  /* 0xffffffff00047882 */ /* 0x000fe20000000000 */
[----:B------:R-:W-:Y:S02]  /*26d0*/  HADD2.F32 R32, -RZ, R32.H1_H1 ;  /* 0x30000020ff207230 */ /* 0x000fe40000004100 */
[----:B------:R-:W-:-:S02]  /*26e0*/  HADD2.F32 R34, -RZ, R33.H0_H0 ;  /* 0x20000021ff227230 */ /* 0x000fc40000004100 */
[----:B------:R-:W-:Y:S02]  /*26f0*/  HADD2.F32 R33, -RZ, R33.H1_H1 ;  /* 0x30000021ff217230 */ /* 0x000fe40000004100 */
[----:B------:R-:W-:Y:S01]  /*2700*/  FFMA.FTZ R64, R61, R32, R64 ;  /* 0x000000203d407223 */ /* 0x000fe20000010040 */
[--C-:B------:R-:W-:Y:S02]  /*2710*/  HADD2.F32 R32, -RZ, R35.reuse.H0_H0 ;  /* 0x20000023ff207230 */ /* 0x100fe40000004100 */
[----:B------:R-:W-:-:S03]  /*2720*/  HADD2.F32 R35, -RZ, R35.H1_H1 ;  /* 0x30000023ff237230 */ /* 0x000fc60000004100 */
[----:B------:R-:W-:Y:S02]  /*2730*/  FFMA.FTZ R65, R32, R34, R65 ;  /* 0x0000002220417223 */ /* 0x000fe40000010041 */
[----:B------:R-:W-:Y:S01]  /*2740*/  FFMA.FTZ R66, R35, R33, R66 ;  /* 0x0000002123427223 */ /* 0x000fe20000010042 */
[--C-:B0-----:R-:W-:Y:S02]  /*2750*/  HADD2.F32 R33, -RZ, R38.reuse.H0_H0 ;  /* 0x20000026ff217230 */ /* 0x101fe40000004100 */
[----:B------:R-:W-:Y:S02]  /*2760*/  HADD2.F32 R35, -RZ, R38.H1_H1 ;  /* 0x30000026ff237230 */ /* 0x000fe40000004100 */
[--C-:B------:R-:W-:Y:S02]  /*2770*/  HADD2.F32 R34, -RZ, R39.reuse.H0_H0 ;  /* 0x20000027ff227230 */ /* 0x100fe40000004100 */
[----:B------:R-:W-:Y:S02]  /*2780*/  HADD2.F32 R39, -RZ, R39.H1_H1 ;  /* 0x30000027ff277230 */ /* 0x000fe40000004100 */
[----:B--2---:R-:W-:-:S02]  /*2790*/  HADD2.F32 R32, -RZ, R36.H0_H0 ;  /* 0x20000024ff207230 */ /* 0x004fc40000004100 */
[----:B------:R-:W-:-:S03]  /*27a0*/  HADD2.F32 R36, -RZ, R36.H1_H1 ;  /* 0x30000024ff247230 */ /* 0x000fc60000004100 */
[----:B------:R-:W-:Y:S01]  /*27b0*/  FFMA.FTZ R32, R33, R32, R60 ;  /* 0x0000002021207223 */ /* 0x000fe2000001003c */
[--C-:B------:R-:W-:Y:S02]  /*27c0*/  HADD2.F32 R33, -RZ, R37.reuse.H0_H0 ;  /* 0x20000025ff217230 */ /* 0x100fe40000004100 */
[----:B------:R-:W-:Y:S01]  /*27d0*/  FFMA.FTZ R35, R35, R36, R64 ;  /* 0x0000002423237223 */ /* 0x000fe20000010040 */
[----:B------:R-:W-:Y:S02]  /*27e0*/  HADD2.F32 R37, -RZ, R37.H1_H1 ;  /* 0x30000025ff257230 */ /* 0x000fe40000004100 */
[----:B------:R-:W-:Y:S01]  /*27f0*/  FFMA.FTZ R33, R34, R33, R65 ;  /* 0x0000002122217223 */ /* 0x000fe20000010041 */
[----:B------:R-:W-:Y:S02]  /*2800*/  FADD.FTZ R32, R32, R35 ;  /* 0x0000002320207221 */ /* 0x000fe40000010000 */
[----:B------:R-:W-:Y:S02]  /*2810*/  FFMA.FTZ R37, R39, R37, R66 ;  /* 0x0000002527257223 */ /* 0x000fe40000010042 */
[----:B------:R-:W-:-:S04]  /*2820*/  FADD.FTZ R32, R33, R32 ;  /* 0x0000002021207221 */ /* 0x000fc80000010000 */
[----:B------:R-:W-:Y:S01]  /*2830*/  FADD.FTZ R32, R37, R32 ;  /* 0x0000002025207221 */ /* 0x000fe20000010000 */
[----:B------:R-:W-:Y:S06]  /*2840*/  BRA.DIV UR4, `(.L_x_22788) ;  /* 0x0000004604887947 */ /* 0x000fec000b800000 */
[----:B------:R0:W1:Y:S02]  /*2850*/  SHFL.BFLY PT, R33, R32, 0x1, 0x1f ;  /* 0x0c201f0020217f89 */ /* 0x00006400000e0000 */
.L_x_22851:
        /* <DEDUP_REMOVED lines=15> */
.L_x_22790:
[----:B------:R-:W-:Y:S05]  /*2950*/  BSYNC B1 ;  /* 0x0000000000017941 */ /* 0x000fea0003800000 */
.L_x_22789:
[----:B------:R-:W-:Y:S01]  /*2960*/  IADD3 R4, P0, R4, 0x10, RZ ;  /* 0x0000001004047810 */ /* 0x000fe20007f1e0ff */
[----:B------:R-:W-:Y:S01]  /*2970*/  VIADD R22, R22, 0x40 ;  /* 0x0000004016167836 */ /* 0x000fe20000000000 */
[----:B------:R-:W-:Y:S01]  /*2980*/  IADD3 R8, R8, 0x40, RZ ;  /* 0x0000004008087810 */ /* 0x000fe20007ffe0ff */
[----:B-1----:R-:W-:Y:S02]  /*2990*/  VIADD R23, R23, 0x100 ;  /* 0x0000010017177836 */ /* 0x002fe40000000000 */
[----:B------:R-:W-:Y:S01]  /*29a0*/  IMAD.X R5, RZ, RZ, R5, P0 ;  /* 0x000000ffff057224 */ /* 0x000fe200000e0605 */
[----:B------:R-:W-:Y:S07]  /*29b0*/  @!P2 BRA `(.L_x_22791) ;  /* 0xffffffe80080a947 */ /* 0x000fee000383ffff */
.L_x_22787:
[----:B------:R-:W-:Y:S05]  /*29c0*/  BSYNC B0 ;  /* 0x0000000000007941 */ /* 0x000fea0003800000 */
.L_x_22786:
        /* <DEDUP_REMOVED lines=15> */
.L_x_22857:
        /* <DEDUP_REMOVED lines=20> */
[----:B--2---:R-:W-:-:S04]  /*2c00*/  @!P0 LEA R6, R7, R6, 0x18 ;  /* 0x0000000607068211 */ /* 0x004fc800078ec0ff */
[----:B-1----:R-:W-:-:S05]  /*2c10*/  @!P0 LEA R9, R3, R6, 0x2 ;  /* 0x0000000603098211 */ /* 0x002fca00078e10ff */
        /* <DEDUP_REMOVED lines=26> */
.L_x_22797:
        /* <DEDUP_REMOVED lines=11> */
.L_x_22796:
[----:B------:R-:W-:Y:S05]  /*2e70*/  BSYNC B1 ;  /* 0x0000000000017941 */ /* 0x000fea0003800000 */
.L_x_22795:
        /* <DEDUP_REMOVED lines=14> */
.L_x_22800:
[----:B------:R-:W1:Y:S01]  /*2f60*/  LDS R13, [R9+-0x400] ;  /* 0xfffc0000090d7984 */ /* 0x000e620000000800 */
[----:B------:R-:W-:-:S03]  /*2f70*/  IADD3 R10, R10, 0x800, RZ ;  /* 0x000008000a0a7810 */ /* 0x000fc60007ffe0ff */
[----:B------:R-:W2:Y:S01]  /*2f80*/  LDS R15, [R9+-0x200] ;  /* 0xfffe0000090f7984 */ /* 0x000ea20000000800 */
[----:B------:R-:W-:-:S03]  /*2f90*/  ISETP.GE.AND P2, PT, R10, R11, PT ;  /* 0x0000000b0a00720c */ /* 0x000fc60003f46270 */
        /* <DEDUP_REMOVED lines=17> */
[----:B----4-:R-:W-:Y:S01]  /*30b0*/  FADD.FTZ R19, -R6, R19 ;  /* 0x0000001306137221 */ /* 0x010fe20000010100 */
[----:B------:R-:W-:-:S02]  /*30c0*/  FMUL.FTZ R16, R17, 1.4426950216293334961 ;  /* 0x3fb8aa3b11107820 */ /* 0x000fc40000410000 */
[----:B------:R-:W4:Y:S01]  /*30d0*/  LDS R17, [R9+0x1000] ;  /* 0x0010000009117984 */ /* 0x000f220000000800 */
[----:B------:R-:W-:Y:S01]  /*30e0*/  FMUL.FTZ R18, R19, 1.4426950216293334961 ;  /* 0x3fb8aa3b13127820 */ /* 0x000fe20000410000 */
[C---:B0-----:R-:W-:Y:S01]  /*30f0*/  FADD.FTZ R21, -R6.reuse, R21 ;  /* 0x0000001506157221 */ /* 0x041fe20000010100 */
[----:B------:R-:W0:Y:S01]  /*3100*/  MUFU.EX2 R14, R14 ;  /* 0x0000000e000e7308 */ /* 0x000e220000000800 */
[----:B------:R-:W4:Y:S01]  /*3110*/  LDS R19, [R9+0x1200] ;  /* 0x0012000009137984 */ /* 0x000f220000000800 */
[----:B------:R-:W-:Y:S01]  /*3120*/  FADD.FTZ R23, -R6, R23 ;  /* 0x0000001706177221 */ /* 0x000fe20000010100 */
[----:B------:R-:W-:-:S03]  /*3130*/  FMUL.FTZ R21, R21, 1.4426950216293334961 ;  /* 0x3fb8aa3b15157820 */ /* 0x000fc60000410000 */
[----:B------:R-:W-:Y:S01]  /*3140*/  FMUL.FTZ R23, R23, 1.4426950216293334961 ;  /* 0x3fb8aa3b17177820 */ /* 0x000fe20000410000 */
[C---:B------:R-:W-:Y:S01]  /*3150*/  FADD.FTZ R25, -R6.reuse, R25 ;  /* 0x0000001906197221 */ /* 0x040fe20000010100 */
[----:B------:R-:W2:Y:S01]  /*3160*/  MUFU.EX2 R16, R16 ;  /* 0x0000001000107308 */ /* 0x000ea20000000800 */
[----:B---3--:R-:W-:Y:S01]  /*3170*/  STS [R9+-0x400], R12 ;  /* 0xfffc000c09007388 */ /* 0x008fe20000000800 */
[----:B------:R-:W-:Y:S01]  /*3180*/  FADD.FTZ R27, -R6, R27 ;  /* 0x0000001b061b7221 */ /* 0x000fe20000010100 */
[----:B------:R-:W-:-:S03]  /*3190*/  FMUL.FTZ R25, R25, 1.4426950216293334961 ;  /* 0x3fb8aa3b19197820 */ /* 0x000fc60000410000 */
[----:B------:R-:W-:Y:S01]  /*31a0*/  FMUL.FTZ R27, R27, 1.4426950216293334961 ;  /* 0x3fb8aa3b1b1b7820 */ /* 0x000fe20000410000 */
[C---:B------:R-:W-:Y:S01]  /*31b0*/  FADD.FTZ R29, -R6.reuse, R29 ;  /* 0x0000001d061d7221 */ /* 0x040fe20000010100 */
[----:B------:R3:W4:Y:S01]  /*31c0*/  MUFU.EX2 R20, R21 ;  /* 0x0000001500147308 */ /* 0x0007220000000800 */
[----:B0-----:R-:W-:Y:S01]  /*31d0*/  STS [R9+-0x200], R14 ;  /* 0xfffe000e09007388 */ /* 0x001fe20000000800 */
[----:B------:R-:W-:Y:S01]  /*31e0*/  FADD.FTZ R31, -R6, R31 ;  /* 0x0000001f061f7221 */ /* 0x000fe20000010100 */
[----:B------:R-:W-:-:S03]  /*31f0*/  FMUL.FTZ R29, R29, 1.4426950216293334961 ;  /* 0x3fb8aa3b1d1d7820 */ /* 0x000fc60000410000 */
[----:B------:R-:W-:Y:S01]  /*3200*/  FMUL.FTZ R31, R31, 1.4426950216293334961 ;  /* 0x3fb8aa3b1f1f7820 */ /* 0x000fe20000410000 */
[C---:B-1----:R-:W-:Y:S01]  /*3210*/  FADD.FTZ R33, -R6.reuse, R33 ;  /* 0x0000002106217221 */ /* 0x042fe20000010100 */
[----:B------:R-:W0:Y:S01]  /*3220*/  MUFU.EX2 R18, R18 ;  /* 0x0000001200127308 */ /* 0x000e220000000800 */
[----:B---3--:R-:W1:Y:S02]  /*3230*/  LDS R21, [R9+0x1a00] ;  /* 0x001a000009157984 */ /* 0x008e640000000800 */
[----:B------:R-:W-:Y:S01]  /*3240*/  FMUL.FTZ R33, R33, 1.4426950216293334961 ;  /* 0x3fb8aa3b21217820 */ /* 0x000fe20000410000 */
[C---:B--2---:R-:W-:Y:S01]  /*3250*/  FADD.FTZ R13, -R6.reuse, R13 ;  /* 0x0000000d060d7221 */ /* 0x044fe20000010100 */
[----:B------:R-:W-:Y:S03]  /*3260*/  STS [R9], R16 ;  /* 0x0000001009007388 */ /* 0x000fe60000000800 */
[----:B------:R-:W-:Y:S01]  /*3270*/  FMUL.FTZ R13, R13, 1.4426950216293334961 ;  /* 0x3fb8aa3b0d0d7820 */ /* 0x000fe20000410000 */
[----:B------:R-:W2:Y:S01]  /*3280*/  MUFU.EX2 R22, R23 ;  /* 0x0000001700167308 */ /* 0x000ea20000000800 */
[C---:B------:R-:W-:Y:S01]  /*3290*/  FADD.FTZ R15, -R6.reuse, R15 ;  /* 0x0000000f060f7221 */ /* 0x040fe20000010100 */
[----:B----4-:R-:W-:Y:S01]  /*32a0*/  STS [R9+0x400], R20 ;  /* 0x0004001409007388 */ /* 0x010fe20000000800 */
        /* <DEDUP_REMOVED lines=17> */
[----:B-1----:R-:W-:Y:S01]  /*33c0*/  FADD.FTZ R21, -R6, R21 ;  /* 0x0000001506157221 */ /* 0x002fe20000010100 */
[----:B0-----:R-:W-:Y:S02]  /*33d0*/  STS [R9+0x800], R24 ;  /* 0x0008001809007388 */ /* 0x001fe40000000800 */
        /* <DEDUP_REMOVED lines=28> */
.L_x_22799:
[----:B------:R-:W-:Y:S05]  /*35a0*/  BSYNC B1 ;  /* 0x0000000000017941 */ /* 0x000fea0003800000 */
.L_x_22798:
        /* <DEDUP_REMOVED lines=55> */
.L_x_22802:
[----:B------:R-:W-:Y:S05]  /*3920*/  BSYNC B1 ;  /* 0x0000000000017941 */ /* 0x000fea0003800000 */
.L_x_22801:
        /* <DEDUP_REMOVED lines=26> */
.L_x_22794:
[----:B------:R-:W-:Y:S05]  /*3ad0*/  BSYNC B0 ;  /* 0x0000000000007941 */ /* 0x000fea0003800000 */
.L_x_22793:
        /* <DEDUP_REMOVED lines=50> */
.L_x_22807:
        /* <DEDUP_REMOVED lines=8> */
.L_x_22806:
[----:B------:R-:W-:Y:S05]  /*3e80*/  BSYNC B1 ;  /* 0x0000000000017941 */ /* 0x000fea0003800000 */
.L_x_22805:
        /* <DEDUP_REMOVED lines=14> */
.L_x_22810:
        /* <DEDUP_REMOVED lines=52> */
.L_x_22809:
[----:B------:R-:W-:Y:S05]  /*42b0*/  BSYNC B1 ;  /* 0x0000000000017941 */ /* 0x000fea0003800000 */
.L_x_22808:
        /* <DEDUP_REMOVED lines=31> */
.L_x_22812:
[----:B------:R-:W-:Y:S05]  /*44b0*/  BSYNC B1 ;  /* 0x0000000000017941 */ /* 0x000fea0003800000 */
.L_x_22811:
        /* <DEDUP_REMOVED lines=14> */
.L_x_22804:
[----:B------:R-:W-:Y:S05]  /*45a0*/  BSYNC B0 ;  /* 0x0000000000007941 */ /* 0x000fea0003800000 */
.L_x_22803:
[----:B------:R-:W-:Y:S01]  /*45b0*/  BAR.SYNC.DEFER_BLOCKING 0x0 ;  /* 0x0000000000007b1d */ /* 0x000fe20000010000 */
[----:B------:R-:W-:-:S05]  /*45c0*/  ISETP.GE.AND P0, PT, R5, R2, PT ;  /* 0x000000020500720c */ /* 0x000fca0003f06270 */
[----:B------:R-:W-:Y:S01]  /*45d0*/  ULDC UR8, c[0x0][0x25c] ;  /* 0x0000970000087ab9 */ /* 0x000fe20000000800 */
[----:B------:R-:W-:Y:S07]  /*45e0*/  BSSY B0, `(.L_x_22813) ;  /* 0x00001c3000007945 */ /* 0x000fee0003800000 */
[----:B------:R-:W-:Y:S05]  /*45f0*/  @!P0 BRA `(.L_x_22814) ;  /* 0x0000000000188947 */ /* 0x000fea0003800000 */
[----:B------:R-:W-:Y:S01]  /*4600*/  IMAD.MOV.U32 R46, RZ, RZ, RZ ;  /* 0x000000ffff2e7224 */ /* 0x000fe200078e00ff */
[----:B------:R-:W-:Y:S02]  /*4610*/  CS2R R42, SRZ ;  /* 0x00000000002a7805 */ /* 0x000fe4000001ff00 */
[----:B------:R-:W-:Y:S02]  /*4620*/  CS2R R40, SRZ ;  /* 0x0000000000287805 */ /* 0x000fe4000001ff00 */
[----:B--2---:R-:W-:Y:S01]  /*4630*/  CS2R R10, SRZ ;  /* 0x00000000000a7805 */ /* 0x004fe2000001ff00 */
[----:B-1----:R-:W-:Y:S01]  /*4640*/  IMAD.MOV.U32 R9, RZ, RZ, RZ ;  /* 0x000000ffff097224 */ /* 0x002fe200078e00ff */
[----:B------:R-:W-:Y:S06]  /*4650*/  BRA `(.L_x_22815) ;  /* 0x0000001800ec7947 */ /* 0x000fec0003800000 */
.L_x_22814:
[----:B------:R-:W3:Y:S01]  /*4660*/  S2UR UR4, SR_CTAID.Y ;  /* 0x00000000000479c3 */ /* 0x000ee20000002600 */
[C---:B------:R-:W-:Y:S01]  /*4670*/  LEA.HI R12, R3.reuse, R3, RZ, 0x1 ;  /* 0x00000003030c7211 */ /* 0x040fe200078f08ff */
[----:B------:R-:W-:Y:S01]  /*4680*/  ULDC.64 UR6, c[0x0][0x238] ;  /* 0x00008e0000067ab9 */ /* 0x000fe20000000a00 */
[----:B--2---:R-:W-:Y:S01]  /*4690*/  SHF.R.S32.HI R7, RZ, 0x1f, R5 ;  /* 0x0000001fff077819 */ /* 0x004fe20000011405 */
[----:B------:R-:W-:Y:S01]  /*46a0*/  IMAD.MOV.U32 R46, RZ, RZ, RZ ;  /* 0x000000ffff2e7224 */ /* 0x000fe200078e00ff */
[C---:B------:R-:W-:Y:S02]  /*46b0*/  LOP3.LUT R14, R12.reuse, 0xfffffffe, RZ, 0xc0, !PT ;  /* 0xfffffffe0c0e7812 */ /* 0x040fe400078ec0ff */
[----:B------:R-:W-:Y:S02]  /*46c0*/  CS2R R42, SRZ ;  /* 0x00000000002a7805 */ /* 0x000fe4000001ff00 */
[----:B------:R-:W-:Y:S01]  /*46d0*/  SHF.L.U32 R12, R12, 0x3, RZ ;  /* 0x000000030c0c7819 */ /* 0x000fe200000006ff */
[----:B-1----:R-:W3:Y:S01]  /*46e0*/  LDC R6, c[0x0][0x248] ;  /* 0x00009200ff067b82 */ /* 0x002ee20000000800 */
[----:B------:R-:W-:Y:S01]  /*46f0*/  CS2R R40, SRZ ;  /* 0x0000000000287805 */ /* 0x000fe2000001ff00 */
[----:B------:R-:W-:Y:S01]  /*4700*/  IMAD.IADD R14, R3, 0x1, -R14 ;  /* 0x00000001030e7824 */ /* 0x000fe200078e0a0e */
[----:B------:R-:W-:-:S02]  /*4710*/  LOP3.LUT R13, R12, 0xfffffff0, RZ, 0xc0, !PT ;  /* 0xfffffff00c0d7812 */ /* 0x000fc400078ec0ff */
[----:B------:R-:W-:Y:S01]  /*4720*/  CS2R R10, SRZ ;  /* 0x00000000000a7805 */ /* 0x000fe2000001ff00 */
[----:B------:R-:W-:Y:S02]  /*4730*/  IMAD.MOV.U32 R47, RZ, RZ, R5 ;  /* 0x000000ffff2f7224 */ /* 0x000fe400078e0005 */
[----:B------:R-:W-:Y:S01]  /*4740*/  IMAD R49, R5, 0x2, R14 ;  /* 0x0000000205317824 */ /* 0x000fe200078e020e */
[----:B------:R-:W1:Y:S01]  /*4750*/  S2UR UR5, SR_CgaCtaId ;  /* 0x00000000000579c3 */ /* 0x000e620000008800 */
[----:B------:R-:W-:-:S04]  /*4760*/  IMAD.SHL.U32 R14, R14, 0x8, RZ ;  /* 0x000000080e0e7824 */ /* 0x000fc800078e00ff */
[----:B------:R-:W-:Y:S01]  /*4770*/  IMAD.IADD R48, R14, 0x1, R13 ;  /* 0x000000010e307824 */ /* 0x000fe200078e020d */
[----:B------:R-:W-:Y:S02]  /*4780*/  LEA R50, R5, R14, 0x4 ;  /* 0x0000000e05327211 */ /* 0x000fe400078e20ff */
[----:B------:R-:W2:Y:S01]  /*4790*/  LDC R15, c[0x0][0x25c] ;  /* 0x00009700ff0f7b82 */ /* 0x000ea20000000800 */
[C---:B------:R-:W-:Y:S01]  /*47a0*/  VIADD R51, R48.reuse, 0x200 ;  /* 0x0000020030337836 */ /* 0x040fe20000000000 */
[C---:B------:R-:W-:Y:S01]  /*47b0*/  IADD3 R55, R48.reuse, 0x600, RZ ;  /* 0x0000060030377810 */ /* 0x040fe20007ffe0ff */
[C---:B------:R-:W-:Y:S02]  /*47c0*/  VIADD R52, R48.reuse, 0x300 ;  /* 0x0000030030347836 */ /* 0x040fe40000000000 */
[C---:B------:R-:W-:Y:S02]  /*47d0*/  VIADD R53, R48.reuse, 0x400 ;  /* 0x0000040030357836 */ /* 0x040fe40000000000 */
[----:B------:R-:W-:-:S02]  /*47e0*/  VIADD R54, R48, 0x500 ;  /* 0x0000050030367836 */ /* 0x000fc40000000000 */
[----:B---3--:R-:W-:Y:S01]  /*47f0*/  IMAD R6, R6, UR4, RZ ;  /* 0x0000000406067c24 */ /* 0x008fe2000f8e02ff */
[----:B------:R-:W-:Y:S01]  /*4800*/  UMOV UR4, 0x400 ;  /* 0x0000040000047882 */ /* 0x000fe20000000000 */
[----:B------:R-:W-:Y:S01]  /*4810*/  VIADD R56, R48, 0x700 ;  /* 0x0000070030387836 */ /* 0x000fe20000000000 */
[----:B------:R-:W-:Y:S02]  /*4820*/  UIADD3 UR4, UR4, 0x110, URZ ;  /* 0x0000011004047890 */ /* 0x000fe4000fffe03f */
[----:B------:R-:W-:Y:S02]  /*4830*/  IADD3 R9, P0, R5, R6, RZ ;  /* 0x0000000605097210 */ /* 0x000fe40007f1e0ff */
[----:B-1----:R-:W-:Y:S02]  /*4840*/  ULEA UR4, UR5, UR4, 0x18 ;  /* 0x0000000405047291 */ /* 0x002fe4000f8ec03f */
[----:B------:R-:W-:Y:S02]  /*4850*/  LEA.HI.X.SX32 R6, R6, R7, 0x1, P0 ;  /* 0x0000000706067211 */ /* 0x000fe400000f0eff */
[----:B------:R-:W-:Y:S01]  /*4860*/  LEA R8, P0, R9, UR6, 0x2 ;  /* 0x0000000609087c11 */ /* 0x000fe2000f8010ff */
[----:B------:R-:W-:Y:S01]  /*4870*/  ULDC UR6, c[0x0][0x260] ;  /* 0x0000980000067ab9 */ /* 0x000fe20000000800 */
[----:B------:R-:W-:Y:S01]  /*4880*/  LEA R49, R49, UR4, 0x5 ;  /* 0x0000000431317c11 */ /* 0x000fe2000f8e28ff */
[----:B------:R-:W-:Y:S01]  /*4890*/  IMAD R60, R0, UR6, RZ ;  /* 0x00000006003c7c24 */ /* 0x000fe2000f8e02ff */
[----:B------:R-:W-:Y:S01]  /*48a0*/  LEA.HI.X R7, R9, UR7, R6, 0x2, P0 ;  /* 0x0000000709077c11 */ /* 0x000fe200080f1406 */
[----:B------:R-:W-:Y:S01]  /*48b0*/  IMAD.MOV.U32 R9, RZ, RZ, RZ ;  /* 0x000000ffff097224 */ /* 0x000fe200078e00ff */
[----:B------:R-:W-:Y:S01]  /*48c0*/  IADD3 R6, -R5, -0x1, R2 ;  /* 0xffffffff05067810 */ /* 0x000fe20007ffe102 */
[----:B------:R-:W-:Y:S01]  /*48d0*/  VIADD R49, R49, 0x10 ;  /* 0x0000001031317836 */ /* 0x000fe20000000000 */
[----:B--2---:R-:W-:-:S02]  /*48e0*/  SHF.R.S32.HI R0, RZ, 0x1f, R15 ;  /* 0x0000001fff007819 */ /* 0x004fc4000001140f */
[----:B------:R-:W-:-:S07]  /*48f0*/  SHF.R.S32.HI R61, RZ, 0x1f, R60 ;  /* 0x0000001fff3d7819 */ /* 0x000fce000001143c */
.L_x_22834:
[----:B------:R-:W-:Y:S01]  /*4900*/  IMAD.MOV.U32 R13, RZ, RZ, R7 ;  /* 0x000000ffff0d7224 */ /* 0x000fe200078e0007 */
[----:B------:R-:W1:Y:S01]  /*4910*/  LDS.128 R28, [R49+-0x10] ;  /* 0xfffff000311c7984 */ /* 0x000e620000000c00 */
[----:B------:R-:W-:Y:S01]  /*4920*/  IMAD.MOV.U32 R12, RZ, RZ, R8 ;  /* 0x000000ffff0c7224 */ /* 0x000fe200078e0008 */
[----:B------:R-:W2:Y:S02]  /*4930*/  LDC.64 R44, c[0x0][0x228] ;  /* 0x00008a00ff2c7b82 */ /* 0x000ea40000000a00 */
[----:B0-----:R-:W0:Y:S04]  /*4940*/  LDS.128 R32, [R49] ;  /* 0x0000000031207984 */ /* 0x001e280000000c00 */
[----:B------:R-:W3:Y:S01]  /*4950*/  LDG.E.CONSTANT R13, desc[UR10][R12.64] ;  /* 0x0000000a0c0d7981 */ /* 0x000ee2000c1e9900 */
[----:B-1----:R-:W-:-:S02]  /*4960*/  F2FP.F16.F32.PACK_AB R66, R29, R28 ;  /* 0x0000001c1d42723e */ /* 0x002fc400000000ff */
[----:B------:R-:W-:Y:S02]  /*4970*/  F2FP.F16.F32.PACK_AB R58, R31, R30 ;  /* 0x0000001e1f3a723e */ /* 0x000fe400000000ff */
[----:B---3--:R-:W-:Y:S01]  /*4980*/  SHF.R.S32.HI R14, RZ, 0x1f, R13 ;  /* 0x0000001fff0e7819 */ /* 0x008fe2000001140d */
[----:B------:R-:W-:-:S04]  /*4990*/  IMAD.WIDE.U32 R62, R13, UR8, R60 ;  /* 0x000000080d3e7c25 */ /* 0x000fc8000f8e003c */
[----:B------:R-:W-:Y:S01]  /*49a0*/  IMAD R14, R14, UR8, RZ ;  /* 0x000000080e0e7c24 */ /* 0x000fe2000f8e02ff */
[-C--:B------:R-:W-:Y:S02]  /*49b0*/  IADD3 R21, P6, R52, R62.reuse, RZ ;  /* 0x0000003e34157210 */ /* 0x080fe40007fde0ff */
[----:B------:R-:W-:Y:S01]  /*49c0*/  IADD3 R18, P4, R54, R62, RZ ;  /* 0x0000003e36127210 */ /* 0x000fe20007f9e0ff */
[----:B-----5:R-:W-:Y:S01]  /*49d0*/  IMAD R57, R13, R0, R14 ;  /* 0x000000000d397224 */ /* 0x020fe200078e020e */
[----:B--2---:R-:W-:Y:S02]  /*49e0*/  LEA R12, P2, R21, R44, 0x1 ;  /* 0x0000002c150c7211 */ /* 0x004fe400078408ff */
[----:B------:R-:W-:Y:S01]  /*49f0*/  IADD3 R17, P5, R53, R62, RZ ;  /* 0x0000003e35117210 */ /* 0x000fe20007fbe0ff */
[----:B------:R-:W-:Y:S01]  /*4a00*/  IMAD.IADD R57, R63, 0x1, R57 ;  /* 0x000000013f397824 */ /* 0x000fe200078e0239 */
[-C--:B------:R-:W-:Y:S02]  /*4a10*/  LEA R20, P0, R18, R44.reuse, 0x1 ;  /* 0x0000002c12147211 */ /* 0x080fe400078008ff */
[----:B------:R-:W-:-:S02]  /*4a20*/  LEA R16, P1, R17, R44, 0x1 ;  /* 0x0000002c11107211 */ /* 0x000fc400078208ff */
[-C--:B------:R-:W-:Y:S02]  /*4a30*/  LEA.HI.X.SX32 R26, R52, R57.reuse, 0x1, P6 ;  /* 0x00000039341a7211 */ /* 0x080fe400030f0eff */
[----:B------:R-:W-:Y:S02]  /*4a40*/  LEA.HI.X.SX32 R19, R54, R57, 0x1, P4 ;  /* 0x0000003936137211 */ /* 0x000fe400020f0eff */
[----:B------:R-:W-:Y:S02]  /*4a50*/  LEA.HI.X R13, R21, R45, R26, 0x1, P2 ;  /* 0x0000002d150d7211 */ /* 0x000fe400010f0c1a */
[----:B------:R-:W-:Y:S02]  /*4a60*/  LEA.HI.X.SX32 R22, R53, R57, 0x1, P5 ;  /* 0x0000003935167211 */ /* 0x000fe400028f0eff */
[----:B------:R-:W-:Y:S02]  /*4a70*/  LEA.HI.X R21, R18, R45, R19, 0x1, P0 ;  /* 0x0000002d12157211 */ /* 0x000fe400000f0c13 */
[----:B------:R-:W-:-:S02]  /*4a80*/  IADD3 R36, P0, R48, R62, RZ ;  /* 0x0000003e30247210 */ /* 0x000fc40007f1e0ff */
[----:B------:R-:W-:Y:S02]  /*4a90*/  IADD3 R14, P3, R55, R62, RZ ;  /* 0x0000003e370e7210 */ /* 0x000fe40007f7e0ff */
[----:B------:R-:W-:Y:S02]  /*4aa0*/  LEA.HI.X R17, R17, R45, R22, 0x1, P1 ;  /* 0x0000002d11117211 */ /* 0x000fe400008f0c16 */
[-C--:B------:R-:W-:Y:S01]  /*4ab0*/  LEA R38, P1, R36, R44.reuse, 0x1 ;  /* 0x0000002c24267211 */ /* 0x080fe200078208ff */
[----:B------:R-:W5:Y:S01]  /*4ac0*/  LDG.E.128.CONSTANT R20, desc[UR10][R20.64] ;  /* 0x0000000a14147981 */ /* 0x000f62000c1e9d00 */
[-C--:B------:R-:W-:Y:S02]  /*4ad0*/  LEA.HI.X.SX32 R29, R48, R57.reuse, 0x1, P0 ;  /* 0x00000039301d7211 */ /* 0x080fe400000f0eff */
[----:B------:R-:W-:Y:S01]  /*4ae0*/  LEA R24, P6, R14, R44, 0x1 ;  /* 0x0000002c0e187211 */ /* 0x000fe200078c08ff */
[----:B------:R-:W5:Y:S01]  /*4af0*/  LDG.E.128.CONSTANT R16, desc[UR10][R16.64] ;  /* 0x0000000a10107981 */ /* 0x000f62000c1e9d00 */
[----:B------:R-:W-:-:S02]  /*4b00*/  LEA.HI.X.SX32 R15, R55, R57, 0x1, P3 ;  /* 0x00000039370f7211 */ /* 0x000fc400018f0eff */
[C---:B------:R-:W-:Y:S02]  /*4b10*/  IADD3 R28, P2, R51.reuse, R62, RZ ;  /* 0x0000003e331c7210 */ /* 0x040fe40007f5e0ff */
[-C--:B------:R-:W-:Y:S02]  /*4b20*/  LEA.HI.X R39, R36, R45.reuse, R29, 0x1, P1 ;  /* 0x0000002d24277211 */ /* 0x080fe400008f0c1d */
[----:B------:R-:W-:Y:S02]  /*4b30*/  LEA.HI.X R25, R14, R45, R15, 0x1, P6 ;  /* 0x0000002d0e197211 */ /* 0x000fe400030f0c0f */
[----:B------:R-:W-:Y:S01]  /*4b40*/  LEA.HI.X.SX32 R29, R51, R57, 0x1, P2 ;  /* 0x00000039331d7211 */ /* 0x000fe200010f0eff */
[----:B------:R-:W5:Y:S01]  /*4b50*/  LDG.E.128.CONSTANT R12, desc[UR10][R12.64] ;  /* 0x0000000a0c0c7981 */ /* 0x000f62000c1e9d00 */
[----:B------:R-:W-:-:S03]  /*4b60*/  LEA R36, P1, R28, R44, 0x1 ;  /* 0x0000002c1c247211 */ /* 0x000fc600078208ff */
[----:B------:R-:W5:Y:S01]  /*4b70*/  LDG.E.128.CONSTANT R24, desc[UR10][R24.64] ;  /* 0x0000000a18187981 */ /* 0x000f62000c1e9d00 */
[----:B------:R-:W-:-:S03]  /*4b80*/  LEA.HI.X R37, R28, R45, R29, 0x1, P1 ;  /* 0x0000002d1c257211 */ /* 0x000fc600008f0c1d */
[----:B------:R1:W5:Y:S01]  /*4b90*/  LDG.E.128.CONSTANT R28, desc[UR10][R38.64] ;  /* 0x0000000a261c7981 */ /* 0x000362000c1e9d00 */
[----:B------:R-:W-:Y:S01]  /*4ba0*/  ISETP.NE.AND P0, PT, R6, RZ, PT ;  /* 0x000000ff0600720c */ /* 0x000fe20003f05270 */
[----:B------:R-:W-:Y:S01]  /*4bb0*/  BSSY B1, `(.L_x_22816) ;  /* 0x0000023000017945 */ /* 0x000fe20003800000 */
[----:B0-----:R-:W-:Y:S02]  /*4bc0*/  F2FP.F16.F32.PACK_AB R64, R33, R32 ;  /* 0x000000202140723e */ /* 0x001fe400000000ff */
[----:B------:R-:W-:-:S09]  /*4bd0*/  F2FP.F16.F32.PACK_AB R65, R35, R34 ;  /* 0x000000222341723e */ /* 0x000fd200000000ff */
[----:B-1----:R-:W-:Y:S05]  /*4be0*/  @P0 BRA `(.L_x_22817) ;  /* 0x00000000007c0947 */ /* 0x002fea0003800000 */
        /* <DEDUP_REMOVED lines=12> */
[----:B------:R-:W-:Y:S01]  /*4cb0*/  ISETP.GE.AND P3, PT, R32, R59, PT ;  /* 0x0000003b2000720c */ /* 0x000fe20003f66270 */
[----:B------:R-:W-:-:S03]  /*4cc0*/  VIADD R32, R50, 0x5 ;  /* 0x0000000532207836 */ /* 0x000fc60000000000 */
[----:B------:R-:W-:Y:S02]  /*4cd0*/  SEL R35, R30, RZ, !P3 ;  /* 0x000000ff1e237207 */ /* 0x000fe40005800000 */
[----:B------:R-:W-:Y:S01]  /*4ce0*/  ISETP.GE.AND P4, PT, R32, R59, PT ;  /* 0x0000003b2000720c */ /* 0x000fe20003f86270 */
[----:B------:R-:W-:-:S03]  /*4cf0*/  VIADD R32, R50, 0x6 ;  /* 0x0000000632207836 */ /* 0x000fc60000000000 */
[----:B------:R-:W-:Y:S02]  /*4d00*/  SEL R30, R33, RZ, !P4 ;  /* 0x000000ff211e7207 */ /* 0x000fe40006000000 */
[-C--:B------:R-:W-:Y:S01]  /*4d10*/  ISETP.GE.AND P5, PT, R32, R59.reuse, PT ;  /* 0x0000003b2000720c */ /* 0x080fe20003fa6270 */
[----:B------:R-:W-:Y:S01]  /*4d20*/  VIADD R32, R50, 0x7 ;  /* 0x0000000732207836 */ /* 0x000fe20000000000 */
[----:B------:R-:W-:Y:S02]  /*4d30*/  PRMT R30, R35, 0x5410, R30 ;  /* 0x00005410231e7816 */ /* 0x000fe4000000001e */
        /* <DEDUP_REMOVED lines=10> */
.L_x_22817:
[----:B------:R-:W-:Y:S05]  /*4de0*/  BSYNC B1 ;  /* 0x0000000000017941 */ /* 0x000fea0003800000 */
.L_x_22816:
[----:B-----5:R-:W-:Y:S01]  /*4df0*/  HFMA2.MMA R32, R58, R29, -RZ ;  /* 0x0000001d3a207235 */ /* 0x020fe200001000ff */
[----:B------:R-:W-:-:S07]  /*4e00*/  MOV R29, R66 ;  /* 0x00000042001d7202 */ /* 0x000fce0000000f00 */
[----:B------:R-:W-:Y:S02]  /*4e10*/  HFMA2.MMA R28, R29, R28, R32 ;  /* 0x0000001c1d1c7235 */ /* 0x000fe40000000020 */
[----:B------:R0:W5:Y:S01]  /*4e20*/  LDG.E.128.CONSTANT R32, desc[UR10][R38.64+0x200] ;  /* 0x0002000a26207981 */ /* 0x000162000c1e9d00 */
[----:B------:R-:W-:Y:S04]  /*4e30*/  BSSY B1, `(.L_x_22818) ;  /* 0x0000021000017945 */ /* 0x000fe80003800000 */
[----:B------:R-:W-:Y:S05]  /*4e40*/  @P0 BRA `(.L_x_22819) ;  /* 0x00000000007c0947 */ /* 0x000fea0003800000 */
[----:B0-----:R-:W-:-:S05]  /*4e50*/  VIADD R38, R50, 0x2 ;  /* 0x0000000232267836 */ /* 0x001fca0000000000 */
[----:B------:R-:W-:Y:S01]  /*4e60*/  ISETP.GE.AND P1, PT, R38, R59, PT ;  /* 0x0000003b2600720c */ /* 0x000fe20003f26270 */
[----:B------:R-:W-:-:S05]  /*4e70*/  VIADD R38, R50, 0x3 ;  /* 0x0000000332267836 */ /* 0x000fca0000000000 */
[----:B------:R-:W-:Y:S02]  /*4e80*/  ISETP.GE.AND P2, PT, R38, R59, PT ;  /* 0x0000003b2600720c */ /* 0x000fe40003f46270 */
[C---:B-----5:R-:W-:Y:S02]  /*4e90*/  PRMT R38, R33.reuse, 0x7632, R38 ;  /* 0x0000763221267816 */ /* 0x060fe40000000026 */
[----:B------:R-:W-:Y:S02]  /*4ea0*/  SEL R33, R33, RZ, !P1 ;  /* 0x000000ff21217207 */ /* 0x000fe40004800000 */
[----:B------:R-:W-:-:S04]  /*4eb0*/  SEL R38, R38, RZ, !P2 ;  /* 0x000000ff26267207 */ /* 0x000fc80005000000 */
[----:B------:R-:W-:Y:S01]  /*4ec0*/  PRMT R33, R33, 0x5410, R38 ;  /* 0x0000541021217816 */ /* 0x000fe20000000026 */
[----:B------:R-:W-:-:S05]  /*4ed0*/  VIADD R38, R50, 0x4 ;  /* 0x0000000432267836 */ /* 0x000fca0000000000 */
[----:B------:R-:W-:Y:S01]  /*4ee0*/  ISETP.GE.AND P1, PT, R38, R59, PT ;  /* 0x0000003b2600720c */ /* 0x000fe20003f26270 */
[----:B------:R-:W-:-:S03]  /*4ef0*/  VIADD R38, R50, 0x5 ;  /* 0x0000000532267836 */ /* 0x000fc60000000000 */
[----:B------:R-:W-:Y:S02]  /*4f00*/  SEL R39, R34, RZ, !P1 ;  /* 0x000000ff22277207 */ /* 0x000fe40004800000 */
[-C--:B------:R-:W-:Y:S02]  /*4f10*/  ISETP.GE.AND P2, PT, R38, R59.reuse, PT ;  /* 0x0000003b2600720c */ /* 0x080fe40003f46270 */
        /* <DEDUP_REMOVED lines=18> */
.L_x_22819:
[----:B------:R-:W-:Y:S05]  /*5040*/  BSYNC B1 ;  /* 0x0000000000017941 */ /* 0x000fea0003800000 */
.L_x_22818:
[----:B0-----:R-:W5:Y:S02]  /*5050*/  LDG.E.128.CONSTANT R36, desc[UR10][R36.64] ;  /* 0x0000000a24247981 */ /* 0x001f64000c1e9d00 */
[----:B-----5:R-:W-:Y:S01]  /*5060*/  HMUL2 R33, R58, R33 ;  /* 0x000000213a217232 */ /* 0x020fe20000000000 */
[----:B------:R-:W-:Y:S01]  /*5070*/  BSSY B1, `(.L_x_22820) ;  /* 0x0000028000017945 */ /* 0x000fe20003800000 */
[----:B------:R-:W-:-:S04]  /*5080*/  HFMA2 R28, R64, R30, R28 ;  /* 0x0000001e401c7231 */ /* 0x000fc8000000001c */
[----:B------:R-:W-:Y:S01]  /*5090*/  HFMA2.MMA R32, R29, R32, R33 ;  /* 0x000000201d207235 */ /* 0x000fe20000000021 */
[----:B------:R-:W-:-:S05]  /*50a0*/  HFMA2 R31, R65, R31, R28 ;  /* 0x0000001f411f7231 */ /* 0x000fca000000001c */
[--C-:B------:R-:W-:Y:S02]  /*50b0*/  HADD2.F32 R28, -RZ, R31.reuse.H0_H0 ;  /* 0x2000001fff1c7230 */ /* 0x100fe40000004100 */
[----:B------:R-:W-:Y:S01]  /*50c0*/  HFMA2.MMA R32, R64, R34, R32 ;  /* 0x0000002240207235 */ /* 0x000fe20000000020 */
[----:B------:R-:W-:-:S09]  /*50d0*/  HADD2.F32 R31, -RZ, R31.H1_H1 ;  /* 0x3000001fff1f7230 */ /* 0x000fd20000004100 */
[----:B------:R-:W-:Y:S01]  /*50e0*/  HFMA2 R35, R65, R35, R32 ;  /* 0x0000002341237231 */ /* 0x000fe20000000020 */
[----:B------:R-:W-:Y:S06]  /*50f0*/  @P0 BRA `(.L_x_22821) ;  /* 0x00000000007c0947 */ /* 0x000fec0003800000 */
[----:B------:R-:W-:Y:S01]  /*5100*/  VIADD R30, R50, 0x2 ;  /* 0x00000002321e7836 */ /* 0x000fe20000000000 */
[----:B------:R-:W-:Y:S01]  /*5110*/  PRMT R33, R36, 0x7632, R33 ;  /* 0x0000763224217816 */ /* 0x000fe20000000021 */
[----:B------:R-:W-:Y:S01]  /*5120*/  VIADD R32, R50, 0x1 ;  /* 0x0000000132207836 */ /* 0x000fe20000000000 */
[----:B------:R-:W-:Y:S02]  /*5130*/  PRMT R34, R39, 0x7632, R34 ;  /* 0x0000763227227816 */ /* 0x000fe40000000022 */
[----:B------:R-:W-:Y:S01]  /*5140*/  ISETP.GE.AND P1, PT, R30, R59, PT ;  /* 0x0000003b1e00720c */ /* 0x000fe20003f26270 */
[----:B------:R-:W-:-:S05]  /*5150*/  VIADD R30, R50, 0x3 ;  /* 0x00000003321e7836 */ /* 0x000fca0000000000 */
[----:B------:R-:W-:Y:S01]  /*5160*/  ISETP.GE.AND P4, PT, R30, R59, PT ;  /* 0x0000003b1e00720c */ /* 0x000fe20003f86270 */
[----:B------:R-:W-:-:S05]  /*5170*/  VIADD R30, R50, 0x4 ;  /* 0x00000004321e7836 */ /* 0x000fca0000000000 */
        /* <DEDUP_REMOVED lines=23> */
.L_x_22821:
[----:B------:R-:W-:Y:S05]  /*52f0*/  BSYNC B1 ;  /* 0x0000000000017941 */ /* 0x000fea0003800000 */
.L_x_22820:
[----:B------:R-:W-:Y:S01]  /*5300*/  HMUL2 R32, R58, R37 ;  /* 0x000000253a207232 */ /* 0x000fe20000000000 */
[----:B------:R-:W-:Y:S01]  /*5310*/  BSSY B1, `(.L_x_22822) ;  /* 0x0000023000017945 */ /* 0x000fe20003800000 */
[----:B------:R-:W-:-:S04]  /*5320*/  FADD.FTZ R31, R28, R31 ;  /* 0x0000001f1c1f7221 */ /* 0x000fc80000010000 */
[----:B------:R-:W-:Y:S01]  /*5330*/  HFMA2.MMA R32, R29, R36, R32 ;  /* 0x000000241d207235 */ /* 0x000fe20000000020 */
[----:B------:R-:W-:Y:S10]  /*5340*/  @P0 BRA `(.L_x_22823) ;  /* 0x00000000007c0947 */ /* 0x000ff40003800000 */
[C---:B------:R-:W-:Y:S01]  /*5350*/  VIADD R28, R50.reuse, 0x2 ;  /* 0x00000002321c7836 */ /* 0x040fe20000000000 */
[----:B------:R-:W-:Y:S01]  /*5360*/  PRMT R34, R15, 0x7632, R34 ;  /* 0x000076320f227816 */ /* 0x000fe20000000022 */
[----:B------:R-:W-:-:S03]  /*5370*/  VIADD R30, R50, 0x3 ;  /* 0x00000003321e7836 */ /* 0x000fc60000000000 */
[-C--:B------:R-:W-:Y:S01]  /*5380*/  ISETP.GE.AND P1, PT, R28, R59.reuse, PT ;  /* 0x0000003b1c00720c */ /* 0x080fe20003f26270 */
[----:B------:R-:W-:Y:S01]  /*5390*/  VIADD R28, R50, 0x4 ;  /* 0x00000004321c7836 */ /* 0x000fe20000000000 */
[-C--:B------:R-:W-:Y:S02]  /*53a0*/  ISETP.GE.AND P4, PT, R30, R59.reuse, PT ;  /* 0x0000003b1e00720c */ /* 0x080fe40003f86270 */
[----:B------:R-:W-:Y:S02]  /*53b0*/  IADD3 R30, R50, 0x5, RZ ;  /* 0x00000005321e7810 */ /* 0x000fe40007ffe0ff */
[-C--:B------:R-:W-:Y:S01]  /*53c0*/  ISETP.GE.AND P6, PT, R28, R59.reuse, PT ;  /* 0x0000003b1c00720c */ /* 0x080fe20003fc6270 */
[----:B------:R-:W-:Y:S01]  /*53d0*/  VIADD R28, R50, 0x6 ;  /* 0x00000006321c7836 */ /* 0x000fe20000000000 */
[----:B------:R-:W-:Y:S01]  /*53e0*/  ISETP.GE.AND P3, PT, R30, R59, PT ;  /* 0x0000003b1e00720c */ /* 0x000fe20003f66270 */
[----:B------:R-:W-:-:S03]  /*53f0*/  VIADD R30, R50, 0x7 ;  /* 0x00000007321e7836 */ /* 0x000fc60000000000 */
[-C--:B------:R-:W-:Y:S01]  /*5400*/  ISETP.GE.AND P5, PT, R28, R59.reuse, PT ;  /* 0x0000003b1c00720c */ /* 0x080fe20003fa6270 */
[----:B------:R-:W-:Y:S01]  /*5410*/  VIADD R28, R50, 0x1 ;  /* 0x00000001321c7836 */ /* 0x000fe20000000000 */
[-C--:B------:R-:W-:Y:S02]  /*5420*/  ISETP.GE.AND P2, PT, R30, R59.reuse, PT ;  /* 0x0000003b1e00720c */ /* 0x080fe40003f46270 */
[C---:B------:R-:W-:Y:S02]  /*5430*/  SEL R30, R13.reuse, RZ, !P1 ;  /* 0x000000ff0d1e7207 */ /* 0x040fe40004800000 */
[----:B------:R-:W-:Y:S02]  /*5440*/  ISETP.GE.AND P1, PT, R28, R59, PT ;  /* 0x0000003b1c00720c */ /* 0x000fe40003f26270 */
[----:B------:R-:W-:Y:S02]  /*5450*/  SEL R28, R14, RZ, !P6 ;  /* 0x000000ff0e1c7207 */ /* 0x000fe40007000000 */
[----:B------:R-:W-:-:S02]  /*5460*/  PRMT R14, R13, 0x7632, R14 ;  /* 0x000076320d0e7816 */ /* 0x000fc4000000000e */
[----:B------:R-:W-:Y:S02]  /*5470*/  ISETP.GE.AND P6, PT, R50, R59, PT ;  /* 0x0000003b3200720c */ /* 0x000fe40003fc6270 */
[----:B------:R-:W-:Y:S02]  /*5480*/  PRMT R33, R14, 0x7632, R33 ;  /* 0x000076320e217816 */ /* 0x000fe40000000021 */
        /* <DEDUP_REMOVED lines=11> */
.L_x_22823:
[----:B------:R-:W-:Y:S05]  /*5540*/  BSYNC B1 ;  /* 0x0000000000017941 */ /* 0x000fea0003800000 */
.L_x_22822:
[----:B------:R-:W-:Y:S02]  /*5550*/  HMUL2 R13, R58, R13 ;  /* 0x0000000d3a0d7232 */ /* 0x000fe40000000000 */
[--C-:B------:R-:W-:Y:S02]  /*5560*/  HADD2.F32 R28, -RZ, R35.reuse.H0_H0 ;  /* 0x20000023ff1c7230 */ /* 0x100fe40000004100 */
[----:B------:R-:W-:Y:S02]  /*5570*/  HFMA2 R32, R64, R38, R32 ;  /* 0x0000002640207231 */ /* 0x000fe40000000020 */
[----:B------:R-:W-:Y:S01]  /*5580*/  HADD2.F32 R35, -RZ, R35.H1_H1 ;  /* 0x30000023ff237230 */ /* 0x000fe20000004100 */
[----:B------:R-:W-:Y:S01]  /*5590*/  BSSY B1, `(.L_x_22824) ;  /* 0x0000026000017945 */ /* 0x000fe20003800000 */
[----:B------:R-:W-:Y:S01]  /*55a0*/  FADD.FTZ R46, R31, R46 ;  /* 0x0000002e1f2e7221 */ /* 0x000fe20000010000 */
[----:B------:R-:W-:Y:S01]  /*55b0*/  HFMA2.MMA R13, R29, R12, R13 ;  /* 0x0000000c1d0d7235 */ /* 0x000fe2000000000d */
[----:B------:R-:W-:-:S02]  /*55c0*/  HFMA2 R39, R65, R39, R32 ;  /* 0x0000002741277231 */ /* 0x000fc40000000020 */
[----:B------:R-:W-:-:S05]  /*55d0*/  FADD.FTZ R12, R28, R35 ;  /* 0x000000231c0c7221 */ /* 0x000fca0000010000 */
[----:B------:R-:W-:Y:S01]  /*55e0*/  HFMA2.MMA R14, R64, R14, R13 ;  /* 0x0000000e400e7235 */ /* 0x000fe2000000000d */
[----:B------:R-:W-:Y:S10]  /*55f0*/  @P0 BRA `(.L_x_22825) ;  /* 0x00000000007c0947 */ /* 0x000ff40003800000 */
[C---:B------:R-:W-:Y:S01]  /*5600*/  VIADD R30, R50.reuse, 0x2 ;  /* 0x00000002321e7836 */ /* 0x040fe20000000000 */
[C---:B------:R-:W-:Y:S01]  /*5610*/  IADD3 R28, R50.reuse, 0x4, RZ ;  /* 0x00000004321c7810 */ /* 0x040fe20007ffe0ff */
[----:B------:R-:W-:Y:S01]  /*5620*/  VIADD R32, R50, 0x3 ;  /* 0x0000000332207836 */ /* 0x000fe20000000000 */
[----:B------:R-:W-:Y:S02]  /*5630*/  PRMT R13, R16, 0x7632, R13 ;  /* 0x00007632100d7816 */ /* 0x000fe4000000000d */
        /* <DEDUP_REMOVED lines=27> */
.L_x_22825:
[----:B------:R-:W-:Y:S05]  /*57f0*/  BSYNC B1 ;  /* 0x0000000000017941 */ /* 0x000fea0003800000 */
.L_x_22824:
[----:B------:R-:W-:Y:S01]  /*5800*/  BSSY B1, `(.L_x_22826) ;  /* 0x0000022000017945 */ /* 0x000fe20003800000 */
[----:B------:R-:W-:-:S03]  /*5810*/  HMUL2 R17, R58, R17 ;  /* 0x000000113a117232 */ /* 0x000fc60000000000 */
[----:B------:R-:W-:Y:S05]  /*5820*/  @P0 BRA `(.L_x_22827) ;  /* 0x00000000007c0947 */ /* 0x000fea0003800000 */
        /* <DEDUP_REMOVED lines=31> */
.L_x_22827:
[----:B------:R-:W-:Y:S05]  /*5a20*/  BSYNC B1 ;  /* 0x0000000000017941 */ /* 0x000fea0003800000 */
.L_x_22826:
[----:B------:R-:W-:Y:S01]  /*5a30*/  HFMA2.MMA R21, R58, R21, -RZ ;  /* 0x000000153a157235 */ /* 0x000fe200001000ff */
[----:B------:R-:W-:Y:S01]  /*5a40*/  BSSY B1, `(.L_x_22828) ;  /* 0x0000027000017945 */ /* 0x000fe20003800000 */
[----:B------:R-:W-:Y:S01]  /*5a50*/  FADD.FTZ R43, R12, R43 ;  /* 0x0000002b0c2b7221 */ /* 0x000fe20000010000 */
[----:B------:R-:W-:Y:S01]  /*5a60*/  HFMA2.MMA R14, R65, R15, R14 ;  /* 0x0000000f410e7235 */ /* 0x000fe2000000000e */
[----:B------:R-:W-:Y:S02]  /*5a70*/  HADD2.F32 R12, -RZ, R39.H0_H0 ;  /* 0x20000027ff0c7230 */ /* 0x000fe40000004100 */
[----:B------:R-:W-:Y:S02]  /*5a80*/  HFMA2 R32, R29, R16, R17 ;  /* 0x000000101d207231 */ /* 0x000fe40000000011 */
[----:B------:R-:W-:Y:S01]  /*5a90*/  HADD2.F32 R39, -RZ, R39.H1_H1 ;  /* 0x30000027ff277230 */ /* 0x000fe20000004100 */
[----:B------:R-:W-:Y:S01]  /*5aa0*/  HFMA2.MMA R20, R29, R20, R21 ;  /* 0x000000141d147235 */ /* 0x000fe20000000015 */
[----:B------:R-:W-:Y:S10]  /*5ab0*/  @P0 BRA `(.L_x_22829) ;  /* 0x00000000007c0947 */ /* 0x000ff40003800000 */
        /* <DEDUP_REMOVED lines=14> */
[----:B------:R-:W-:Y:S02]  /*5ba0*/  SEL R15, R26, RZ, !P6 ;  /* 0x000000ff1a0f7207 */ /* 0x000fe40007000000 */
[-C--:B------:R-:W-:Y:S02]  /*5bb0*/  ISETP.GE.AND P2, PT, R30, R59.reuse, PT ;  /* 0x0000003b1e00720c */ /* 0x080fe40003f46270 */
[----:B------:R-:W-:-:S02]  /*5bc0*/  ISETP.GE.AND P1, PT, R28, R59, PT ;  /* 0x0000003b1c00720c */ /* 0x000fc40003f26270 */
[----:B------:R-:W-:Y:S02]  /*5bd0*/  PRMT R25, R25, 0x7632, R25 ;  /* 0x0000763219197816 */ /* 0x000fe40000000019 */
[----:B------:R-:W-:Y:S02]  /*5be0*/  ISETP.GE.AND P6, PT, R50, R59, PT ;  /* 0x0000003b3200720c */ /* 0x000fe40003fc6270 */
        /* <DEDUP_REMOVED lines=12> */
.L_x_22829:
[----:B------:R-:W-:Y:S05]  /*5cb0*/  BSYNC B1 ;  /* 0x0000000000017941 */ /* 0x000fea0003800000 */
.L_x_22828:
[----:B------:R-:W-:Y:S01]  /*5cc0*/  HMUL2 R25, R58, R25 ;  /* 0x000000193a197232 */ /* 0x000fe20000000000 */
[----:B------:R-:W-:Y:S01]  /*5cd0*/  HFMA2.MMA R20, R64, R22, R20 ;  /* 0x0000001640147235 */ /* 0x000fe20000000014 */
[C---:B------:R-:W-:Y:S02]  /*5ce0*/  HFMA2 R32, R64.reuse, R18, R32 ;  /* 0x0000001240207231 */ /* 0x040fe40000000020 */
[----:B------:R-:W-:Y:S01]  /*5cf0*/  FADD.FTZ R39, R12, R39 ;  /* 0x000000270c277221 */ /* 0x000fe20000010000 */
[----:B------:R-:W-:Y:S02]  /*5d00*/  HFMA2 R25, R29, R24, R25 ;  /* 0x000000181d197231 */ /* 0x000fe40000000019 */
[--C-:B------:R-:W-:Y:S01]  /*5d10*/  HADD2.F32 R12, -RZ, R14.reuse.H0_H0 ;  /* 0x2000000eff0c7230 */ /* 0x100fe20000004100 */
[----:B------:R-:W-:Y:S01]  /*5d20*/  ISETP.GT.AND P2, PT, R3, 0xf, PT ;  /* 0x0000000f0300780c */ /* 0x000fe20003f44270 */
[----:B------:R-:W-:Y:S01]  /*5d30*/  HADD2.F32 R13, -RZ, R14.H1_H1 ;  /* 0x3000000eff0d7230 */ /* 0x000fe20000004100 */
[C---:B------:R-:W-:Y:S01]  /*5d40*/  HFMA2.MMA R32, R65.reuse, R19, R32 ;  /* 0x0000001341207235 */ /* 0x040fe20000000020 */
[----:B------:R-:W-:Y:S01]  /*5d50*/  HFMA2 R25, R64, R26, R25 ;  /* 0x0000001a40197231 */ /* 0x000fe20000000019 */
[----:B------:R-:W-:Y:S01]  /*5d60*/  HFMA2.MMA R20, R65, R23, R20 ;  /* 0x0000001741147235 */ /* 0x000fe20000000014 */
[----:B------:R-:W-:-:S02]  /*5d70*/  VIADD R47, R47, 0x4 ;  /* 0x000000042f2f7836 */ /* 0x000fc40000000000 */
[----:B------:R-:W-:Y:S01]  /*5d80*/  FADD.FTZ R12, R12, R13 ;  /* 0x0000000d0c0c7221 */ /* 0x000fe20000010000 */
[----:B------:R-:W-:Y:S01]  /*5d90*/  HFMA2 R25, R65, R27, R25 ;  /* 0x0000001b41197231 */ /* 0x000fe20000000019 */
[----:B------:R-:W-:Y:S01]  /*5da0*/  BSSY B1, `(.L_x_22830) ;  /* 0x0000040000017945 */ /* 0x000fe20003800000 */
[----:B------:R-:W-:Y:S01]  /*5db0*/  FADD.FTZ R42, R39, R42 ;  /* 0x0000002a272a7221 */ /* 0x000fe20000010000 */
[----:B------:R-:W-:Y:S01]  /*5dc0*/  ISETP.GE.AND P1, PT, R47, R2, PT ;  /* 0x000000022f00720c */ /* 0x000fe20003f26270 */
[----:B------:R-:W-:Y:S01]  /*5dd0*/  FADD.FTZ R41, R12, R41 ;  /* 0x000000290c297221 */ /* 0x000fe20000010000 */
[--C-:B------:R-:W-:Y:S02]  /*5de0*/  HADD2.F32 R13, -RZ, R32.reuse.H0_H0 ;  /* 0x20000020ff0d7230 */ /* 0x100fe40000004100 */
[----:B------:R-:W-:Y:S02]  /*5df0*/  HADD2.F32 R16, -RZ, R25.H0_H0 ;  /* 0x20000019ff107230 */ /* 0x000fe40000004100 */
[----:B------:R-:W-:-:S02]  /*5e00*/  HADD2.F32 R32, -RZ, R32.H1_H1 ;  /* 0x30000020ff207230 */ /* 0x000fc40000004100 */
[--C-:B------:R-:W-:Y:S02]  /*5e10*/  HADD2.F32 R14, -RZ, R20.reuse.H0_H0 ;  /* 0x20000014ff0e7230 */ /* 0x100fe40000004100 */
[----:B------:R-:W-:Y:S02]  /*5e20*/  HADD2.F32 R15, -RZ, R20.H1_H1 ;  /* 0x30000014ff0f7230 */ /* 0x000fe40000004100 */
[----:B------:R-:W-:Y:S01]  /*5e30*/  FADD.FTZ R13, R13, R32 ;  /* 0x000000200d0d7221 */ /* 0x000fe20000010000 */
[----:B------:R-:W-:Y:S02]  /*5e40*/  HADD2.F32 R25, -RZ, R25.H1_H1 ;  /* 0x30000019ff197230 */ /* 0x000fe40000004100 */
[----:B------:R-:W-:Y:S01]  /*5e50*/  FADD.FTZ R14, R14, R15 ;  /* 0x0000000f0e0e7221 */ /* 0x000fe20000010000 */
[----:B------:R-:W-:Y:S02]  /*5e60*/  FADD.FTZ R40, R13, R40 ;  /* 0x000000280d287221 */ /* 0x000fe40000010000 */
[----:B------:R-:W-:Y:S01]  /*5e70*/  FADD.FTZ R25, R16, R25 ;  /* 0x0000001910197221 */ /* 0x000fe20000010000 */
[----:B------:R-:W-:-:S03]  /*5e80*/  FADD.FTZ R11, R14, R11 ;  /* 0x0000000b0e0b7221 */ /* 0x000fc60000010000 */
[----:B------:R-:W-:Y:S01]  /*5e90*/  FADD.FTZ R10, R25, R10 ;  /* 0x0000000a190a7221 */ /* 0x000fe20000010000 */
[----:B------:R-:W-:Y:S06]  /*5ea0*/  @P2 BRA `(.L_x_22831) ;  /* 0x0000000000bc2947 */ /* 0x000fec0003800000 */
[----:B------:R-:W-:-:S04]  /*5eb0*/  IADD3 R62, P2, R56, R62, RZ ;  /* 0x0000003e383e7210 */ /* 0x000fc80007f5e0ff */
[----:B------:R-:W-:Y:S02]  /*5ec0*/  LEA.HI.X.SX32 R57, R56, R57, 0x1, P2 ;  /* 0x0000003938397211 */ /* 0x000fe400010f0eff */
[----:B------:R-:W-:-:S04]  /*5ed0*/  LEA R12, P2, R62, R44, 0x1 ;  /* 0x0000002c3e0c7211 */ /* 0x000fc800078408ff */
[----:B------:R-:W-:-:S06]  /*5ee0*/  LEA.HI.X R13, R62, R45, R57, 0x1, P2 ;  /* 0x0000002d3e0d7211 */ /* 0x000fcc00010f0c39 */
[----:B------:R-:W5:Y:S01]  /*5ef0*/  LDG.E.128.CONSTANT R12, desc[UR10][R12.64] ;  /* 0x0000000a0c0c7981 */ /* 0x000f62000c1e9d00 */
[----:B------:R-:W-:Y:S04]  /*5f00*/  BSSY B2, `(.L_x_22832) ;  /* 0x0000021000027945 */ /* 0x000fe80003800000 */
[----:B------:R-:W-:Y:S05]  /*5f10*/  @P0 BRA `(.L_x_22833) ;  /* 0x00000000007c0947 */ /* 0x000fea0003800000 */
        /* <DEDUP_REMOVED lines=31> */
.L_x_22833:
[----:B------:R-:W-:Y:S05]  /*6110*/  BSYNC B2 ;  /* 0x0000000000027941 */ /* 0x000fea0003800000 */
.L_x_22832:
[----:B-----5:R-:W-:-:S06]  /*6120*/  HMUL2 R13, R58, R13 ;  /* 0x0000000d3a0d7232 */ /* 0x020fcc0000000000 */
[----:B------:R-:W-:-:S10]  /*6130*/  HFMA2.MMA R32, R29, R12, R13 ;  /* 0x0000000c1d207235 */ /* 0x000fd4000000000d */
[----:B------:R-:W-:-:S06]  /*6140*/  HFMA2 R32, R64, R14, R32 ;  /* 0x0000000e40207231 */ /* 0x000fcc0000000020 */
[----:B------:R-:W-:-:S10]  /*6150*/  HFMA2.MMA R32, R65, R15, R32 ;  /* 0x0000000f41207235 */ /* 0x000fd40000000020 */
[--C-:B------:R-:W-:Y:S02]  /*6160*/  HADD2.F32 R12, -RZ, R32.reuse.H0_H0 ;  /* 0x20000020ff0c7230 */ /* 0x100fe40000004100 */
[----:B------:R-:W-:-:S05]  /*6170*/  HADD2.F32 R13, -RZ, R32.H1_H1 ;  /* 0x30000020ff0d7230 */ /* 0x000fca0000004100 */
[----:B------:R-:W-:-:S04]  /*6180*/  FADD.FTZ R12, R12, R13 ;  /* 0x0000000d0c0c7221 */ /* 0x000fc80000010000 */
[----:B------:R-:W-:-:S07]  /*6190*/  FADD.FTZ R9, R9, R12 ;  /* 0x0000000c09097221 */ /* 0x000fce0000010000 */
.L_x_22831:
[----:B------:R-:W-:Y:S05]  /*61a0*/  BSYNC B1 ;  /* 0x0000000000017941 */ /* 0x000fea0003800000 */
.L_x_22830:
[----:B------:R-:W-:Y:S01]  /*61b0*/  IADD3 R8, P0, R8, 0x10, RZ ;  /* 0x0000001008087810 */ /* 0x000fe20007f1e0ff */
[----:B------:R-:W-:Y:S02]  /*61c0*/  VIADD R6, R6, 0xfffffffc ;  /* 0xfffffffc06067836 */ /* 0x000fe40000000000 */
[----:B------:R-:W-:Y:S01]  /*61d0*/  VIADD R50, R50, 0x40 ;  /* 0x0000004032327836 */ /* 0x000fe20000000000 */
[----:B------:R-:W-:Y:S01]  /*61e0*/  IADD3.X R7, RZ, R7, RZ, P0, !PT ;  /* 0x00000007ff077210 */ /* 0x000fe200007fe4ff */
[----:B------:R-:W-:Y:S01]  /*61f0*/  VIADD R49, R49, 0x100 ;  /* 0x0000010031317836 */ /* 0x000fe20000000000 */
[----:B------:R-:W-:Y:S07]  /*6200*/  @!P1 BRA `(.L_x_22834) ;  /* 0xffffffe400bc9947 */ /* 0x000fee000383ffff */
.L_x_22815:
[----:B------:R-:W-:Y:S05]  /*6210*/  BSYNC B0 ;  /* 0x0000000000007941 */ /* 0x000fea0003800000 */
.L_x_22813:
[----:B------:R-:W1:Y:S01]  /*6220*/  SHFL.BFLY PT, R7, R46, 0x1, 0x1f ;  /* 0x0c201f002e077f89 */ /* 0x000e6200000e0000 */
[----:B------:R-:W2:Y:S01]  /*6230*/  S2UR UR5, SR_CgaCtaId ;  /* 0x00000000000579c3 */ /* 0x000ea20000008800 */
[----:B------:R-:W-:Y:S01]  /*6240*/  UMOV UR4, 0x400 ;  /* 0x0000040000047882 */ /* 0x000fe20000000000 */
[----:B------:R-:W-:Y:S01]  /*6250*/  BSSY B0, `(.L_x_22835) ;  /* 0x0000026000007945 */ /* 0x000fe20003800000 */
[----:B------:R-:W3:Y:S01]  /*6260*/  SHFL.BFLY PT, R8, R41, 0x1, 0x1f ;  /* 0x0c201f0029087f89 */ /* 0x000ee200000e0000 */
[----:B------:R-:W-:Y:S01]  /*6270*/  UIADD3 UR4, UR4, 0x110, URZ ;  /* 0x0000011004047890 */ /* 0x000fe2000fffe03f */
[----:B------:R-:W-:Y:S02]  /*6280*/  LOP3.LUT R18, R3, 0x1, RZ, 0xc0, !PT ;  /* 0x0000000103127812 */ /* 0x000fe400078ec0ff */
        /* <DEDUP_REMOVED lines=9> */
[----:B------:R-:W-:Y:S01]  /*6320*/  LOP3.LUT R8, R4, 0xffffffc0, RZ, 0xc0, !PT ;  /* 0xffffffc004087812 */ /* 0x000fe200078ec0ff */
[----:B----4-:R-:W-:Y:S01]  /*6330*/  FADD.FTZ R19, R0, R43 ;  /* 0x0000002b00137221 */ /* 0x010fe20000010000 */
[----:B------:R-:W-:Y:S01]  /*6340*/  LEA.HI R0, R3, R3, RZ, 0x1 ;  /* 0x0000000303007211 */ /* 0x000fe200078f08ff */
[----:B------:R-:W-:Y:S01]  /*6350*/  BAR.SYNC.DEFER_BLOCKING 0x0 ;  /* 0x0000000000007b1d */ /* 0x000fe20000010000 */
[----:B------:R-:W-:Y:S01]  /*6360*/  ISETP.NE.AND P0, PT, R8, 0x40, PT ;  /* 0x000000400800780c */ /* 0x000fe20003f05270 */
[----:B0-----:R-:W-:Y:S01]  /*6370*/  FADD.FTZ R40, R15, R40 ;  /* 0x000000280f287221 */ /* 0x001fe20000010000 */
[----:B------:R-:W-:Y:S01]  /*6380*/  SHF.R.S32.HI R0, RZ, 0x1, R0 ;  /* 0x00000001ff007819 */ /* 0x000fe20000011400 */
[----:B------:R-:W-:-:S04]  /*6390*/  FADD.FTZ R2, R13, R42 ;  /* 0x0000002a0d027221 */ /* 0x000fc80000010000 */
[----:B------:R-:W-:Y:S02]  /*63a0*/  IMAD R5, R5, 0x78, R0 ;  /* 0x0000007805057824 */ /* 0x000fe400078e0200 */
[----:B------:R-:W-:-:S03]  /*63b0*/  FADD.FTZ R15, R12, R11 ;  /* 0x0000000b0c0f7221 */ /* 0x000fc60000010000 */
[----:B------:R-:W-:Y:S01]  /*63c0*/  LEA R5, R5, UR4, 0x2 ;  /* 0x0000000405057c11 */ /* 0x000fe2000f8e10ff */
[----:B------:R-:W-:Y:S01]  /*63d0*/  FADD.FTZ R8, R17, R10 ;  /* 0x0000000a11087221 */ /* 0x000fe20000010000 */
[----:B-1----:R-:W-:Y:S01]  /*63e0*/  FADD.FTZ R9, R14, R9 ;  /* 0x000000090e097221 */ /* 0x002fe20000010000 */
        /* <DEDUP_REMOVED lines=12> */
.L_x_22836:
[----:B------:R-:W-:Y:S05]  /*64b0*/  BSYNC B0 ;  /* 0x0000000000007941 */ /* 0x000fea0003800000 */
.L_x_22835:
        /* <DEDUP_REMOVED lines=24> */
.L_x_22840:
[----:B------:R-:W-:Y:S05]  /*6640*/  BSYNC B1 ;  /* 0x0000000000017941 */ /* 0x000fea0003800000 */
.L_x_22839:
[----:B0-2---:R-:W-:-:S07]  /*6650*/  @!P0 FADD.FTZ R9, R9, R16 ;  /* 0x0000001009098221 */ /* 0x005fce0000010000 */
.L_x_22838:
[----:B------:R-:W-:Y:S05]  /*6660*/  BSYNC B0 ;  /* 0x0000000000007941 */ /* 0x000fea0003800000 */
.L_x_22837:
        /* <DEDUP_REMOVED lines=16> */
.L_x_22842:
[----:B------:R-:W-:Y:S05]  /*6770*/  BSYNC B0 ;  /* 0x0000000000007941 */ /* 0x000fea0003800000 */
.L_x_22841:
        /* <DEDUP_REMOVED lines=24> */
.L_x_22846:
[----:B------:R-:W-:Y:S05]  /*6900*/  BSYNC B1 ;  /* 0x0000000000017941 */ /* 0x000fea0003800000 */
.L_x_22845:
[----:B0-2-4-:R-:W-:-:S07]  /*6910*/  @!P0 FADD.FTZ R9, R9, R16 ;  /* 0x0000001009098221 */ /* 0x015fce0000010000 */
.L_x_22844:
[----:B------:R-:W-:Y:S05]  /*6920*/  BSYNC B0 ;  /* 0x0000000000007941 */ /* 0x000fea0003800000 */
.L_x_22843:
        /* <DEDUP_REMOVED lines=24> */
[C---:B--23--:R-:W-:Y:S01]  /*6ab0*/  IADD3 R5, P1, R0.reuse, UR4, RZ ;  /* 0x0000000400057c10 */ /* 0x04cfe2000ff3e0ff */
[C---:B------:R-:W-:Y:S01]  /*6ac0*/  VIADD R3, R0.reuse, 0x10 ;  /* 0x0000001000037836 */ /* 0x040fe20000000000 */
[----:B------:R-:W-:Y:S01]  /*6ad0*/  ULDC.64 UR8, c[0x0][0x210] ;  /* 0x0000840000087ab9 */ /* 0x000fe20000000a00 */
[C---:B------:R-:W-:Y:S01]  /*6ae0*/  VIADD R11, R0.reuse, 0x20 ;  /* 0x00000020000b7836 */ /* 0x040fe20000000000 */
[C---:B------:R-:W-:Y:S01]  /*6af0*/  LEA.HI.X.SX32 R10, R0.reuse, UR7, 0x1, P1 ;  /* 0x00000007000a7c11 */ /* 0x040fe200088f0eff */
[----:B------:R-:W-:Y:S01]  /*6b00*/  VIADD R13, R0, 0x30 ;  /* 0x00000030000d7836 */ /* 0x000fe20000000000 */
[----:B------:R-:W-:Y:S02]  /*6b10*/  LEA R4, P1, R5, UR8, 0x1 ;  /* 0x0000000805047c11 */ /* 0x000fe4000f8208ff */
[----:B------:R-:W-:Y:S02]  /*6b20*/  IADD3 R16, P2, R3, UR4, RZ ;  /* 0x0000000403107c10 */ /* 0x000fe4000ff5e0ff */
[----:B------:R-:W-:-:S02]  /*6b30*/  IADD3 R14, P3, R11, UR4, RZ ;  /* 0x000000040b0e7c10 */ /* 0x000fc4000ff7e0ff */
[----:B------:R-:W-:Y:S02]  /*6b40*/  LEA.HI.X R5, R5, UR9, R10, 0x1, P1 ;  /* 0x0000000905057c11 */ /* 0x000fe400088f0c0a */
[----:B------:R-:W-:Y:S02]  /*6b50*/  LEA.HI.X.SX32 R21, R3, UR7, 0x1, P2 ;  /* 0x0000000703157c11 */ /* 0x000fe400090f0eff */
[----:B------:R-:W-:Y:S02]  /*6b60*/  IADD3 R17, P4, R13, UR4, RZ ;  /* 0x000000040d117c10 */ /* 0x000fe4000ff9e0ff */
[----:B------:R-:W-:Y:S02]  /*6b70*/  LEA R10, P1, R16, UR8, 0x1 ;  /* 0x00000008100a7c11 */ /* 0x000fe4000f8208ff */
[----:B------:R-:W-:Y:S02]  /*6b80*/  LEA.HI.X.SX32 R3, R11, UR7, 0x1, P3 ;  /* 0x000000070b037c11 */ /* 0x000fe400098f0eff */
[----:B------:R-:W-:-:S02]  /*6b90*/  LEA R12, P2, R14, UR8, 0x1 ;  /* 0x000000080e0c7c11 */ /* 0x000fc4000f8408ff */
[----:B------:R-:W-:Y:S02]  /*6ba0*/  LEA.HI.X.SX32 R18, R13, UR7, 0x1, P4 ;  /* 0x000000070d127c11 */ /* 0x000fe4000a0f0eff */
[----:B------:R-:W-:Y:S01]  /*6bb0*/  LEA.HI.X R11, R16, UR9, R21, 0x1, P1 ;  /* 0x00000009100b7c11 */ /* 0x000fe200088f0c15 */
[----:B------:R-:W-:Y:S01]  /*6bc0*/  VIADD R21, R0, 0x60 ;  /* 0x0000006000157836 */ /* 0x000fe20000000000 */
[----:B------:R-:W-:Y:S01]  /*6bd0*/  LEA.HI.X R13, R14, UR9, R3, 0x1, P2 ;  /* 0x000000090e0d7c11 */ /* 0x000fe200090f0c03 */
[C---:B------:R-:W-:Y:S01]  /*6be0*/  VIADD R3, R0.reuse, 0x40 ;  /* 0x0000004000037836 */ /* 0x040fe20000000000 */
[C---:B------:R-:W-:Y:S02]  /*6bf0*/  LEA R16, P1, R17.reuse, UR8, 0x1 ;  /* 0x0000000811107c11 */ /* 0x040fe4000f8208ff */
[----:B------:R-:W-:Y:S02]  /*6c00*/  IADD3 R14, R0, 0x50, RZ ;  /* 0x00000050000e7810 */ /* 0x000fe40007ffe0ff */
[----:B------:R-:W-:-:S02]  /*6c10*/  LEA.HI.X R17, R17, UR9, R18, 0x1, P1 ;  /* 0x0000000911117c11 */ /* 0x000fc400088f0c12 */
[C---:B------:R-:W-:Y:S02]  /*6c20*/  IADD3 R25, P1, R3.reuse, UR4, RZ ;  /* 0x0000000403197c10 */ /* 0x040fe4000ff3e0ff */
[C---:B------:R-:W-:Y:S02]  /*6c30*/  IADD3 R24, P2, R14.reuse, UR4, RZ ;  /* 0x000000040e187c10 */ /* 0x040fe4000ff5e0ff */
[----:B------:R-:W-:Y:S02]  /*6c40*/  LEA.HI.X.SX32 R26, R3, UR7, 0x1, P1 ;  /* 0x00000007031a7c11 */ /* 0x000fe400088f0eff */
[----:B------:R-:W-:Y:S02]  /*6c50*/  IADD3 R23, P3, R21, UR4, RZ ;  /* 0x0000000415177c10 */ /* 0x000fe4000ff7e0ff */
[----:B------:R-:W-:Y:S02]  /*6c60*/  LEA.HI.X.SX32 R3, R14, UR7, 0x1, P2 ;  /* 0x000000070e037c11 */ /* 0x000fe400090f0eff */
[----:B------:R-:W-:-:S02]  /*6c70*/  LEA R20, P2, R24, UR8, 0x1 ;  /* 0x0000000818147c11 */ /* 0x000fc4000f8408ff */
[----:B------:R-:W-:Y:S02]  /*6c80*/  F2FP.F16.F32.PACK_AB R6, R19, R6 ;  /* 0x000000061306723e */ /* 0x000fe400000000ff */
[----:B------:R-:W-:Y:S02]  /*6c90*/  LEA.HI.X.SX32 R14, R21, UR7, 0x1, P3 ;  /* 0x00000007150e7c11 */ /* 0x000fe400098f0eff */
[----:B------:R-:W-:Y:S01]  /*6ca0*/  F2FP.F16.F32.PACK_AB R2, R7, R2 ;  /* 0x000000020702723e */ /* 0x000fe200000000ff */
[----:B------:R0:W-:Y:S01]  /*6cb0*/  STG.E.U16 desc[UR10][R4.64], R6 ;  /* 0x0000000604007986 */ /* 0x0001e2000c10150a */
[----:B------:R-:W-:Y:S02]  /*6cc0*/  LEA R18, P1, R25, UR8, 0x1 ;  /* 0x0000000819127c11 */ /* 0x000fe4000f8208ff */
[--C-:B------:R-:W-:Y:S02]  /*6cd0*/  LEA.HI.X R21, R24, UR9, R3.reuse, 0x1, P2 ;  /* 0x0000000918157c11 */ /* 0x100fe400090f0c03 */
[----:B------:R-:W-:-:S02]  /*6ce0*/  PRMT R3, R6, 0x7632, R3 ;  /* 0x0000763206037816 */ /* 0x000fc40000000003 */
[----:B------:R-:W-:Y:S02]  /*6cf0*/  F2FP.F16.F32.PACK_AB R15, R15, R40 ;  /* 0x000000280f0f723e */ /* 0x000fe400000000ff */
[----:B------:R-:W-:Y:S01]  /*6d00*/  LEA R22, P3, R23, UR8, 0x1 ;  /* 0x0000000817167c11 */ /* 0x000fe2000f8608ff */
[----:B------:R1:W-:Y:S01]  /*6d10*/  STG.E.U16 desc[UR10][R10.64], R3 ;  /* 0x000000030a007986 */ /* 0x0003e2000c10150a */
[----:B------:R-:W-:Y:S02]  /*6d20*/  LEA.HI.X R19, R25, UR9, R26, 0x1, P1 ;  /* 0x0000000919137c11 */ /* 0x000fe400088f0c1a */
[----:B0-----:R-:W-:Y:S01]  /*6d30*/  PRMT R5, R2, 0x7632, R5 ;  /* 0x0000763202057816 */ /* 0x001fe20000000005 */
[----:B------:R1:W-:Y:S01]  /*6d40*/  STG.E.U16 desc[UR10][R12.64], R2 ;  /* 0x000000020c007986 */ /* 0x0003e2000c10150a */
[----:B------:R-:W-:Y:S02]  /*6d50*/  PRMT R7, R15, 0x7632, R7 ;  /* 0x000076320f077816 */ /* 0x000fe40000000007 */
[----:B------:R-:W-:Y:S01]  /*6d60*/  LEA.HI.X R23, R23, UR9, R14, 0x1, P3 ;  /* 0x0000000917177c11 */ /* 0x000fe200098f0c0e */
[----:B------:R1:W-:Y:S01]  /*6d70*/  STG.E.U16 desc[UR10][R16.64], R5 ;  /* 0x0000000510007986 */ /* 0x0003e2000c10150a */
[----:B------:R-:W-:-:S03]  /*6d80*/  F2FP.F16.F32.PACK_AB R8, RZ, R8 ;  /* 0x00000008ff08723e */ /* 0x000fc600000000ff */
[----:B------:R1:W-:Y:S04]  /*6d90*/  STG.E.U16 desc[UR10][R18.64], R15 ;  /* 0x0000000f12007986 */ /* 0x0003e8000c10150a */
[----:B------:R1:W-:Y:S04]  /*6da0*/  STG.E.U16 desc[UR10][R20.64], R7 ;  /* 0x0000000714007986 */ /* 0x0003e8000c10150a */
[----:B------:R1:W-:Y:S02]  /*6db0*/  STG.E.U16 desc[UR10][R22.64], R8 ;  /* 0x0000000816007986 */ /* 0x0003e4000c10150a */
.L_x_22848:
[----:B------:R-:W-:Y:S05]  /*6dc0*/  BSYNC B0 ;  /* 0x0000000000007941 */ /* 0x000fea0003800000 */
.L_x_22847:
[----:B------:R-:W-:Y:S05]  /*6dd0*/  @P0 EXIT ;  /* 0x000000000000094d */ /* 0x000fea0003800000 */
[----:B------:R-:W-:Y:S01]  /*6de0*/  VIADD R0, R0, 0x70 ;  /* 0x0000007000007836 */ /* 0x000fe20000000000 */
[----:B------:R-:W-:Y:S01]  /*6df0*/  ULDC.64 UR8, c[0x0][0x210] ;  /* 0x0000840000087ab9 */ /* 0x000fe20000000a00 */
[----:B--2---:R-:W-:-:S03]  /*6e00*/  F2FP.F16.F32.PACK_AB R9, RZ, R9 ;  /* 0x00000009ff09723e */ /* 0x004fc600000000ff */
[----:B-1----:R-:W-:-:S04]  /*6e10*/  IADD3 R3, P0, R0, UR4, RZ ;  /* 0x0000000400037c10 */ /* 0x002fc8000ff1e0ff */
[----:B------:R-:W-:Y:S02]  /*6e20*/  LEA.HI.X.SX32 R0, R0, UR7, 0x1, P0 ;  /* 0x0000000700007c11 */ /* 0x000fe400080f0eff */
[----:B------:R-:W-:-:S04]  /*6e30*/  LEA R2, P0, R3, UR8, 0x1 ;  /* 0x0000000803027c11 */ /* 0x000fc8000f8008ff */
[----:B------:R-:W-:-:S05]  /*6e40*/  LEA.HI.X R3, R3, UR9, R0, 0x1, P0 ;  /* 0x0000000903037c11 */ /* 0x000fca00080f0c00 */
[----:B------:R-:W-:Y:S01]  /*6e50*/  STG.E.U16 desc[UR10][R2.64], R9 ;  /* 0x0000000902007986 */ /* 0x000fe2000c10150a */
[----:B------:R-:W-:Y:S05]  /*6e60*/  EXIT ;  /* 0x000000000000794d */ /* 0x000fea0003800000 */
.L_x_22788:
[----:B------:R-:W-:Y:S01]  /*6e70*/  BSSY B1, `(.L_x_22849) ;  /* 0x0000007000017945 */ /* 0x000fe20003800000 */
[----:B------:R-:W-:Y:S02]  /*6e80*/  IMAD.MOV.U32 R35, RZ, RZ, 0x1 ;  /* 0x00000001ff237424 */ /* 0x000fe400078e00ff */
[----:B------:R-:W-:Y:S02]  /*6e90*/  IMAD.MOV.U32 R36, RZ, RZ, 0x1f ;  /* 0x0000001fff247424 */ /* 0x000fe400078e00ff */
[----:B------:R-:W-:-:S07]  /*6ea0*/  IMAD.MOV.U32 R33, RZ, RZ, -0x1 ;  /* 0xffffffffff217424 */ /* 0x000fce00078e00ff */
[----:B-----5:R-:W-:Y:S05]  /*6eb0*/  WARPSYNC.COLLECTIVE R33, `(.L_x_22850) ;  /* 0x0000000021087348 */ /* 0x020fea0003c00000 */
[----:B------:R0:W1:Y:S02]  /*6ec0*/  SHFL.BFLY P0, R34, R32, R35, R36 ;  /* 0x0c00002320227389 */ /* 0x0000640000000024 */
[----:B01---5:R-:W-:Y:S01]  /*6ed0*/  ENDCOLLECTIVE ;  /* 0x000000000000791b */ /* 0x023fe20003800000 */
.L_x_22850:
[----:B------:R-:W-:Y:S05]  /*6ee0*/  BSYNC B1 ;  /* 0x0000000000017941 */ /* 0x000fea0003800000 */
.L_x_22849:
[----:B------:R-:W-:Y:S01]  /*6ef0*/  MOV R33, R34 ;  /* 0x0000002200217202 */ /* 0x000fe20000000f00 */
[----:B------:R-:W-:Y:S06]  /*6f00*/  BRA `(.L_x_22851) ;  /* 0xffffffb800547947 */ /* 0x000fec000383ffff */
.L_x_22792:
        /* <DEDUP_REMOVED lines=8> */
.L_x_22853:
[----:B------:R-:W-:Y:S05]  /*6f90*/  BSYNC B0 ;  /* 0x0000000000007941 */ /* 0x000fea0003800000 */
.L_x_22852:
        /* <DEDUP_REMOVED lines=9> */
.L_x_22854:
[----:B------:R-:W-:Y:S01]  /*7030*/  HFMA2.MMA R35, -RZ, RZ, 0, 2.384185791015625e-07 ;  /* 0x00000004ff237435 */ /* 0x000fe200000001ff */
[----:B------:R-:W-:-:S05]  /*7040*/  IMAD.MOV.U32 R7, RZ, RZ, R34 ;  /* 0x000000ffff077224 */ /* 0x000fca00078e0022 */
[----:B------:R-:W-:-:S05]  /*7050*/  FMNMX.FTZ R7, R6, R7, !PT ;  /* 0x0000000706077209 */ /* 0x000fca0007810000 */
[----:B------:R-:W-:-:S07]  /*7060*/  IMAD.MOV.U32 R32, RZ, RZ, R7 ;  /* 0x000000ffff207224 */ /* 0x000fce00078e0007 */
[----:B------:R-:W-:Y:S05]  /*7070*/  WARPSYNC.COLLECTIVE R33, `(.L_x_22855) ;  /* 0x0000000021087348 */ /* 0x000fea0003c00000 */
[----:B------:R0:W1:Y:S02]  /*7080*/  SHFL.BFLY P0, R34, R32, R35, R36 ;  /* 0x0c00002320227389 */ /* 0x0000640000000024 */
[----:B01----:R-:W-:Y:S01]  /*7090*/  ENDCOLLECTIVE ;  /* 0x000000000000791b */ /* 0x003fe20003800000 */
.L_x_22855:
[----:B------:R-:W-:Y:S02]  /*70a0*/  IMAD.MOV.U32 R35, RZ, RZ, 0x2 ;  /* 0x00000002ff237424 */ /* 0x000fe400078e00ff */
[----:B------:R-:W-:-:S05]  /*70b0*/  IMAD.MOV.U32 R8, RZ, RZ, R34 ;  /* 0x000000ffff087224 */ /* 0x000fca00078e0022 */
[----:B------:R-:W-:-:S05]  /*70c0*/  FMNMX.FTZ R9, R7, R8, !PT ;  /* 0x0000000807097209 */ /* 0x000fca0007810000 */
[----:B------:R-:W-:-:S07]  /*70d0*/  IMAD.MOV.U32 R32, RZ, RZ, R9 ;  /* 0x000000ffff207224 */ /* 0x000fce00078e0009 */
[----:B------:R-:W-:Y:S05]  /*70e0*/  WARPSYNC.COLLECTIVE R33, `(.L_x_22856) ;  /* 0x0000000021087348 */ /* 0x000fea0003c00000 */
[----:B------:R0:W1:Y:S02]  /*70f0*/  SHFL.BFLY P0, R34, R32, R35, R36 ;  /* 0x0c00002320227389 */ /* 0x0000640000000024 */
[----:B01----:R-:W-:Y:S01]  /*7100*/  ENDCOLLECTIVE ;  /* 0x000000000000791b */ /* 0x003fe20003800000 */
.L_x_22856:
[----:B------:R-:W-:Y:S01]  /*7110*/  IMAD.MOV.U32 R8, RZ, RZ, R34 ;  /* 0x000000ffff087224 */ /* 0x000fe200078e0022 */
[----:B------:R-:W-:Y:S06]  /*7120*/  BRA `(.L_x_22857) ;  /* 0xffffffb800647947 */ /* 0x000fec000383ffff */
.L_x_22858:
        /* <DEDUP_REMOVED lines=13> */
.L_x_28425:


//--------------------- .text._ZN4vllm25paged_attention_v1_kernelIttLi112ELi16ELi128ELNS_18Fp8KVCacheDataTypeE0ELb0EEEvPT_PKS2_PKT0_S8_ifPKiSA_iPKfiiiSC_SC_iiiii --------------------------
	.section	.text._ZN4vllm25paged_attention_v1_kernelIttLi112ELi16ELi128ELNS_18Fp8KVCacheDataTypeE0ELb0EEEvPT_PKS2_PKT0_S8_ifPKiSA_iPKfiiiSC_SC_iiiii,"ax",@progbits
	.align	128
        .global         _ZN4vllm25paged_attention_v1_kernelIttLi112ELi16ELi128ELNS_18Fp8KVCacheDataTypeE0ELb0EEEvPT_PKS2_PKT0_S8_ifPKiSA_iPKfiiiSC_SC_iiiii
        .type           _ZN4vllm25paged_attention_v1_kernelIttLi112ELi16ELi128ELNS_18Fp8KVCacheDataTypeE0ELb0EEEvPT_PKS2_PKT0_S8_ifPKiSA_iPKfiiiSC_SC_iiiii,@function
        .size           _ZN4vllm25paged_attention_v1_kernelIttLi112ELi16ELi128ELNS_18Fp8KVCacheDataTypeE0ELb0EEEvPT_PKS2_PKT0_S8_ifPKiSA_iPKfiiiSC_SC_iiiii,(.L_x_28426 - _ZN4vllm25paged_attention_v1_kernelIttLi112ELi16ELi128ELNS_18Fp8KVCacheDataTypeE0ELb0EEEvPT_PKS2_PKT0_S8_ifPKiSA_iPKfiiiSC_SC_iiiii)
        .other          _ZN4vllm25paged_attention_v1_kernelIttLi112ELi16ELi128ELNS_18Fp8KVCacheDataTypeE0ELb0EEEvPT_PKS2_PKT0_S8_ifPKiSA_iPKfiiiSC_SC_iiiii,@"STO_CUDA_ENTRY STV_DEFAULT"
_ZN4vllm25paged_attention_v1_kernelIttLi112ELi16ELi128ELNS_18Fp8KVCacheDataTypeE0ELb0EEEvPT_PKS2_PKT0_S8_ifPKiSA_iPKfiiiSC_SC_iiiii:
.text._ZN4vllm25paged_attention_v1_kernelIttLi112ELi16ELi128ELNS_18Fp8KVCacheDataTypeE0ELb0EEEvPT_PKS2_PKT0_S8_ifPKiSA_iPKfiiiSC_SC_iiiii:
        /* <DEDUP_REMOVED lines=73> */
[----:B------:R-:W-:Y:S02]  /*0490*/  SHF.R.S32.HI R16, RZ, 0x1, R16 ;  /* 0x00000001ff107819 */ /* 0x000fe40000011410 */
[----:B----4-:R-:W-:-:S04]  /*04a0*/  IADD3 R4, R68, 0xf, RZ ;  /* 0x0000000f44047810 */ /* 0x010fc80007ffe0ff */
        /* <DEDUP_REMOVED lines=25> */
[----:B------:R-:W-:Y:S01]  /*0640*/  IADD3.X R18, R9, R12, R13, P0, P2 ;  /* 0x0000000c09127210 */ /* 0x000fe200007e440d */
[----:B------:R-:W-:-:S03]  /*0650*/  IMAD.MOV.U32 R9, RZ, RZ, R16 ;  /* 0x000000ffff097224 */ /* 0x000fc600078e0010 */
[----:B------:R-:W-:Y:S02]  /*0660*/  LEA.HI.X R15, R15, UR5, R18, 0x1, P3 ;  /* 0x000000050f0f7c11 */ /* 0x000fe400098f0c12 */
[----:B0-----:R-:W-:-:S05]  /*0670*/  LEA R5, R10, R5, 0x18 ;  /* 0x000000050a057211 */ /* 0x001fca00078ec0ff */
[----:B------:R-:W-:-:S05]  /*0680*/  IMAD R5, R66, 0x70, R5 ;  /* 0x0000007042057824 */ /* 0x000fca00078e0205 */
[----:B------:R-:W-:Y:S01]  /*0690*/  IADD3 R10, R5, R8, RZ ;  /* 0x00000008050a7210 */ /* 0x000fe20007ffe0ff */
[----:B------:R-:W-:-:S07]  /*06a0*/  IMAD.MOV.U32 R8, RZ, RZ, R4 ;  /* 0x000000ffff087224 */ /* 0x000fce00078e0004 */
.L_x_22863:
[----:B------:R-:W-:Y:S02]  /*06b0*/  IMAD.MOV.U32 R4, RZ, RZ, R14 ;  /* 0x000000ffff047224 */ /* 0x000fe400078e000e */
[----:B------:R-:W-:-:S06]  /*06c0*/  IMAD.MOV.U32 R5, RZ, RZ, R15 ;  /* 0x000000ffff057224 */ /* 0x000fcc00078e000f */
[----:B------:R-:W2:Y:S01]  /*06d0*/  LDG.E.64.CONSTANT R4, desc[UR10][R4.64] ;  /* 0x0000000a04047981 */ /* 0x000ea2000c1e9b00 */
[----:B------:R-:W-:Y:S01]  /*06e0*/  VIADD R8, R8, 0xffffffff ;  /* 0xffffffff08087836 */ /* 0x000fe20000000000 */
[----:B------:R-:W-:Y:S02]  /*06f0*/  IADD3 R14, P2, R14, 0x400, RZ ;  /* 0x000004000e0e7810 */ /* 0x000fe40007f5e0ff */
[----:B------:R-:W-:Y:S02]  /*0700*/  IADD3 R9, R9, 0x40, RZ ;  /* 0x0000004009097810 */ /* 0x000fe40007ffe0ff */
[----:B------:R-:W-:Y:S01]  /*0710*/  ISETP.NE.AND P0, PT, R8, RZ, PT ;  /* 0x000000ff0800720c */ /* 0x000fe20003f05270 */
[----:B------:R-:W-:Y:S01]  /*0720*/  IMAD.X R15, RZ, RZ, R15, P2 ;  /* 0x000000ffff0f7224 */ /* 0x000fe200010e060f */
[----:B--2---:R0:W-:Y:S02]  /*0730*/  STS.64 [R10], R4 ;  /* 0x000000040a007388 */ /* 0x0041e40000000a00 */
[----:B0-----:R-:W-:-:S09]  /*0740*/  VIADD R10, R10, 0x200 ;  /* 0x000002000a0a7836 */ /* 0x001fd20000000000 */
[----:B------:R-:W-:Y:S05]  /*0750*/  @P0 BRA `(.L_x_22863) ;  /* 0xfffffffc00d40947 */ /* 0x000fea000383ffff */
.L_x_22862:
[----:B------:R-:W-:Y:S05]  /*0760*/  BSYNC B1 ;  /* 0x0000000000017941 */ /* 0x000fea0003800000 */
.L_x_22861:
        /* <DEDUP_REMOVED lines=14> */
.L_x_22864:
        /* <DEDUP_REMOVED lines=17> */
.L_x_22860:
[----:B------:R-:W-:Y:S05]  /*0960*/  BSYNC B0 ;  /* 0x0000000000007941 */ /* 0x000fea0003800000 */
.L_x_22859:
        /* <DEDUP_REMOVED lines=11> */
[C---:B------:R-:W-:Y:S01]  /*0a20*/  VIADD R12, R66.reuse, 0x2 ;  /* 0x00000002420c7836 */ /* 0x040fe20000000000 */
[----:B------:R-:W-:Y:S01]  /*0a30*/  IADD3 R5, P0, R11, R4, RZ ;  /* 0x000000040b057210 */ /* 0x000fe20007f1e0ff */
[C---:B------:R-:W-:Y:S01]  /*0a40*/  VIADD R10, R66.reuse, 0x4 ;  /* 0x00000004420a7836 */ /* 0x040fe20000000000 */
[----:B------:R-:W-:Y:S01]  /*0a50*/  ULDC.64 UR4, c[0x0][0x238] ;  /* 0x00008e0000047ab9 */ /* 0x000fe20000000a00 */
[----:B------:R-:W-:Y:S01]  /*0a60*/  VIADD R14, R66, 0xa ;  /* 0x0000000a420e7836 */ /* 0x000fe20000000000 */
[----:B------:R-:W-:Y:S01]  /*0a70*/  LEA.HI.X.SX32 R6, R4, R3, 0x1, P0 ;  /* 0x0000000304067211 */ /* 0x000fe200000f0eff */
[----:B------:R-:W-:Y:S01]  /*0a80*/  IMAD.SHL.U32 R63, R12, 0x4, RZ ;  /* 0x000000040c3f7824 */ /* 0x000fe200078e00ff */
[----:B------:R-:W-:Y:S01]  /*0a90*/  IADD3 R13, R66, 0xc, RZ ;  /* 0x0000000c420d7810 */ /* 0x000fe20007ffe0ff */
[----:B------:R-:W-:Y:S01]  /*0aa0*/  IMAD.SHL.U32 R61, R10, 0x4, RZ ;  /* 0x000000040a3d7824 */ /* 0x000fe200078e00ff */
[----:B------:R-:W-:Y:S01]  /*0ab0*/  LEA R4, P0, R5, UR4, 0x2 ;  /* 0x0000000405047c11 */ /* 0x000fe2000f8010ff */
[----:B------:R-:W-:Y:S01]  /*0ac0*/  IMAD.SHL.U32 R55, R14, 0x4, RZ ;  /* 0x000000040e377824 */ /* 0x000fe200078e00ff */
[----:B------:R-:W-:Y:S01]  /*0ad0*/  SHF.R.S32.HI R3, RZ, 0x1f, R16 ;  /* 0x0000001fff037819 */ /* 0x000fe20000011410 */
[----:B------:R-:W-:Y:S01]  /*0ae0*/  IMAD.SHL.U32 R53, R13, 0x4, RZ ;  /* 0x000000040d357824 */ /* 0x000fe200078e00ff */
[----:B------:R-:W-:Y:S01]  /*0af0*/  LEA.HI.X R5, R5, UR5, R6, 0x2, P0 ;  /* 0x0000000505057c11 */ /* 0x000fe200080f1406 */
[C---:B------:R-:W-:Y:S01]  /*0b00*/  VIADD R17, R66.reuse, 0x6 ;  /* 0x0000000642117836 */ /* 0x040fe20000000000 */
[----:B------:R-:W-:Y:S01]  /*0b10*/  SHF.R.S32.HI R6, RZ, 0x1f, R63 ;  /* 0x0000001fff067819 */ /* 0x000fe2000001143f */
        /* <DEDUP_REMOVED lines=8> */
[----:B------:R-:W-:Y:S01]  /*0ba0*/  VIADD R21, R66, 0xe ;  /* 0x0000000e42157836 */ /* 0x000fe20000000000 */
[----:B------:R-:W-:Y:S01]  /*0bb0*/  SHF.R.S32.HI R20, RZ, 0x1f, R53 ;  /* 0x0000001fff147819 */ /* 0x000fe20000011435 */
[----:B------:R-:W0:Y:S01]  /*0bc0*/  S2UR UR5, SR_CgaCtaId ;  /* 0x00000000000579c3 */ /* 0x000e220000008800 */
[----:B------:R-:W-:Y:S01]  /*0bd0*/  LEA.HI R18, R18, R55, RZ, 0x3 ;  /* 0x0000003712127211 */ /* 0x000fe200078f18ff */
[----:B------:R-:W-:Y:S01]  /*0be0*/  IMAD.SHL.U32 R51, R21, 0x4, RZ ;  /* 0x0000000415337824 */ /* 0x000fe200078e00ff */
[----:B------:R-:W-:Y:S01]  /*0bf0*/  LOP3.LUT R6, R6, 0xfffffff8, RZ, 0xc0, !PT ;  /* 0xfffffff806067812 */ /* 0x000fe200078ec0ff */
[----:B------:R-:W-:Y:S01]  /*0c00*/  ULDC UR4, c[0x0][0x260] ;  /* 0x0000980000047ab9 */ /* 0x000fe20000000800 */
[----:B------:R-:W-:Y:S01]  /*0c10*/  LOP3.LUT R8, R8, 0xfffffff8, RZ, 0xc0, !PT ;  /* 0xfffffff808087812 */ /* 0x000fe200078ec0ff */
[----:B------:R-:W-:Y:S01]  /*0c20*/  VIADD R23, R66, 0x18 ;  /* 0x0000001842177836 */ /* 0x000fe20000000000 */
[----:B------:R-:W-:Y:S01]  /*0c30*/  LEA.HI R20, R20, R53, RZ, 0x3 ;  /* 0x0000003514147211 */ /* 0x000fe200078f18ff */
[----:B------:R-:W-:Y:S01]  /*0c40*/  IMAD R9, R0, UR4, RZ ;  /* 0x0000000400097c24 */ /* 0x000fe2000f8e02ff */
[----:B------:R-:W-:Y:S01]  /*0c50*/  LEA.HI R3, R3, R16, RZ, 0x4 ;  /* 0x0000001003037211 */ /* 0x000fe200078f20ff */
[----:B------:R-:W-:Y:S01]  /*0c60*/  IMAD.IADD R61, R61, 0x1, -R8 ;  /* 0x000000013d3d7824 */ /* 0x000fe200078e0a08 */
[----:B------:R-:W-:Y:S01]  /*0c70*/  LOP3.LUT R18, R18, 0xfffffff8, RZ, 0xc0, !PT ;  /* 0xfffffff812127812 */ /* 0x000fe200078ec0ff */
[----:B------:R-:W1:Y:S01]  /*0c80*/  LDC R29, c[0x0][0x25c] ;  /* 0x00009700ff1d7b82 */ /* 0x000e620000000800 */
[----:B------:R-:W-:Y:S01]  /*0c90*/  IADD3 R63, R63, -R6, RZ ;  /* 0x800000063f3f7210 */ /* 0x000fe20007ffe0ff */
[----:B------:R-:W-:Y:S01]  /*0ca0*/  UMOV UR4, 0x400 ;  /* 0x0000040000047882 */ /* 0x000fe20000000000 */
[----:B------:R-:W-:Y:S01]  /*0cb0*/  LOP3.LUT R20, R20, 0xfffffff8, RZ, 0xc0, !PT ;  /* 0xfffffff814147812 */ /* 0x000fe200078ec0ff */
[----:B------:R-:W-:Y:S01]  /*0cc0*/  IMAD.IADD R55, R55, 0x1, -R18 ;  /* 0x0000000137377824 */ /* 0x000fe200078e0a12 */
[----:B------:R-:W-:Y:S01]  /*0cd0*/  SHF.R.S32.HI R6, RZ, 0x1f, R59 ;  /* 0x0000001fff067819 */ /* 0x000fe2000001143b */
[----:B------:R-:W-:Y:S01]  /*0ce0*/  VIADD R18, R66, 0x14 ;  /* 0x0000001442127836 */ /* 0x000fe20000000000 */
[----:B------:R-:W-:Y:S01]  /*0cf0*/  SHF.R.S32.HI R8, RZ, 0x1f, R57 ;  /* 0x0000001fff087819 */ /* 0x000fe20000011439 */
[----:B------:R-:W-:Y:S01]  /*0d00*/  IMAD.IADD R53, R53, 0x1, -R20 ;  /* 0x0000000135357824 */ /* 0x000fe200078e0a14 */
[----:B------:R-:W-:Y:S01]  /*0d10*/  LOP3.LUT R3, R3, 0xfffffff0, RZ, 0xc0, !PT ;  /* 0xfffffff003037812 */ /* 0x000fe200078ec0ff */
[----:B------:R-:W-:Y:S01]  /*0d20*/  UIADD3 UR4, UR4, 0x100, URZ ;  /* 0x0000010004047890 */ /* 0x000fe2000fffe03f */
[----:B------:R-:W-:Y:S01]  /*0d30*/  LEA.HI R6, R6, R59, RZ, 0x3 ;  /* 0x0000003b06067211 */ /* 0x000fe200078f18ff */
[----:B------:R-:W-:Y:S01]  /*0d40*/  IMAD.MOV.U32 R65, RZ, RZ, -0x800001 ;  /* 0xff7fffffff417424 */ /* 0x000fe200078e00ff */
[----:B------:R-:W-:Y:S01]  /*0d50*/  LEA.HI R8, R8, R57, RZ, 0x3 ;  /* 0x0000003908087211 */ /* 0x000fe200078f18ff */
[----:B------:R-:W-:Y:S01]  /*0d60*/  IMAD.IADD R16, R16, 0x1, -R3 ;  /* 0x0000000110107824 */ /* 0x000fe200078e0a03 */
[----:B------:R-:W-:Y:S01]  /*0d70*/  IADD3 R20, R66, 0x10, RZ ;  /* 0x0000001042147810 */ /* 0x000fe20007ffe0ff */
[----:B------:R-:W-:Y:S01]  /*0d80*/  IMAD.SHL.U32 R3, R18, 0x4, RZ ;  /* 0x0000000412037824 */ /* 0x000fe200078e00ff */
[----:B------:R-:W-:Y:S01]  /*0d90*/  SHF.L.U32 R39, R19, 0x2, RZ ;  /* 0x0000000213277819 */ /* 0x000fe200000006ff */
[----:B------:R-:W-:Y:S01]  /*0da0*/  IMAD.SHL.U32 R72, R16, 0x8, RZ ;  /* 0x0000000810487824 */ /* 0x000fe200078e00ff */
[----:B------:R-:W-:Y:S01]  /*0db0*/  LOP3.LUT R6, R6, 0xfffffff8, RZ, 0xc0, !PT ;  /* 0xfffffff806067812 */ /* 0x000fe200078ec0ff */
[----:B------:R-:W-:Y:S01]  /*0dc0*/  IMAD.SHL.U32 R49, R20, 0x4, RZ ;  /* 0x0000000414317824 */ /* 0x000fe200078e00ff */
[----:B------:R-:W-:Y:S01]  /*0dd0*/  LOP3.LUT R8, R8, 0xfffffff8, RZ, 0xc0, !PT ;  /* 0xfffffff808087812 */ /* 0x000fe200078ec0ff */
[----:B0-----:R-:W-:Y:S01]  /*0de0*/  ULEA UR4, UR5, UR4, 0x18 ;  /* 0x0000000405047291 */ /* 0x001fe2000f8ec03f */
[----:B------:R-:W-:-:S02]  /*0df0*/  SHF.R.S32.HI R22, RZ, 0x1f, R39 ;  /* 0x0000001fff167819 */ /* 0x000fc40000011427 */
[----:B------:R-:W-:Y:S01]  /*0e00*/  IADD3 R59, R59, -R6, RZ ;  /* 0x800000063b3b7210 */ /* 0x000fe20007ffe0ff */
[----:B------:R-:W-:Y:S01]  /*0e10*/  IMAD.IADD R57, R57, 0x1, -R8 ;  /* 0x0000000139397824 */ /* 0x000fe200078e0a08 */
[----:B------:R-:W-:Y:S02]  /*0e20*/  SHF.R.S32.HI R6, RZ, 0x1f, R51 ;  /* 0x0000001fff067819 */ /* 0x000fe40000011433 */
[----:B------:R-:W-:Y:S02]  /*0e30*/  SHF.R.S32.HI R24, RZ, 0x1f, R3 ;  /* 0x0000001fff187819 */ /* 0x000fe40000011403 */
[----:B------:R-:W-:Y:S02]  /*0e40*/  LEA.HI R22, R22, R39, RZ, 0x3 ;  /* 0x0000002716167211 */ /* 0x000fe400078f18ff */
[----:B------:R-:W-:Y:S02]  /*0e50*/  SHF.L.U32 R64, R66, 0x2, RZ ;  /* 0x0000000242407819 */ /* 0x000fe400000006ff */
[----:B------:R-:W-:-:S02]  /*0e60*/  SHF.R.S32.HI R8, RZ, 0x1f, R49 ;  /* 0x0000001fff087819 */ /* 0x000fc40000011431 */
[----:B------:R-:W-:Y:S02]  /*0e70*/  LEA.HI R6, R6, R51, RZ, 0x3 ;  /* 0x0000003306067211 */ /* 0x000fe400078f18ff */
[----:B------:R-:W-:Y:S02]  /*0e80*/  LEA.HI R24, R24, R3, RZ, 0x3 ;  /* 0x0000000318187211 */ /* 0x000fe400078f18ff */
[----:B------:R-:W-:Y:S02]  /*0e90*/  LOP3.LUT R22, R22, 0xfffffff8, RZ, 0xc0, !PT ;  /* 0xfffffff816167812 */ /* 0x000fe400078ec0ff */
[----:B------:R-:W-:Y:S02]  /*0ea0*/  SHF.R.S32.HI R7, RZ, 0x1f, R64 ;  /* 0x0000001fff077819 */ /* 0x000fe40000011440 */
[----:B------:R-:W-:Y:S01]  /*0eb0*/  LEA.HI R8, R8, R49, RZ, 0x3 ;  /* 0x0000003108087211 */ /* 0x000fe200078f18ff */
[----:B------:R-:W-:Y:S01]  /*0ec0*/  IMAD.IADD R39, R39, 0x1, -R22 ;  /* 0x0000000127277824 */ /* 0x000fe200078e0a16 */
[----:B------:R-:W-:Y:S01]  /*0ed0*/  LOP3.LUT R6, R6, 0xfffffff8, RZ, 0xc0, !PT ;  /* 0xfffffff806067812 */ /* 0x000fe200078ec0ff */
[----:B------:R-:W-:Y:S01]  /*0ee0*/  VIADD R22, R66, 0x16 ;  /* 0x0000001642167836 */ /* 0x000fe20000000000 */
[----:B------:R-:W-:-:S02]  /*0ef0*/  LOP3.LUT R24, R24, 0xfffffff8, RZ, 0xc0, !PT ;  /* 0xfffffff818187812 */ /* 0x000fc400078ec0ff */
[----:B------:R-:W-:Y:S01]  /*0f00*/  LEA.HI R7, R7, R64, RZ, 0x3 ;  /* 0x0000004007077211 */ /* 0x000fe200078f18ff */
[----:B------:R-:W-:Y:S01]  /*0f10*/  IMAD.IADD R51, R51, 0x1, -R6 ;  /* 0x0000000133337824 */ /* 0x000fe200078e0a06 */
[----:B------:R-:W-:Y:S01]  /*0f20*/  LOP3.LUT R8, R8, 0xfffffff8, RZ, 0xc0, !PT ;  /* 0xfffffff808087812 */ /* 0x000fe200078ec0ff */
[----:B------:R-:W-:Y:S01]  /*0f30*/  IMAD.SHL.U32 R6, R22, 0x4, RZ ;  /* 0x0000000416067824 */ /* 0x000fe200078e00ff */
[----:B------:R-:W-:Y:S01]  /*0f40*/  IADD3 R3, R3, -R24, RZ ;  /* 0x8000001803037210 */ /* 0x000fe20007ffe0ff */
[----:B------:R-:W-:Y:S01]  /*0f50*/  VIADD R24, R66, 0x1a ;  /* 0x0000001a42187836 */ /* 0x000fe20000000000 */
[----:B------:R-:W-:Y:S01]  /*0f60*/  LOP3.LUT R7, R7, 0xfffffff8, RZ, 0xc0, !PT ;  /* 0xfffffff807077812 */ /* 0x000fe200078ec0ff */
[----:B------:R-:W-:Y:S01]  /*0f70*/  IMAD.IADD R49, R49, 0x1, -R8 ;  /* 0x0000000131317824 */ /* 0x000fe200078e0a08 */
[----:B------:R-:W-:Y:S01]  /*0f80*/  SHF.L.U32 R8, R23, 0x2, RZ ;  /* 0x0000000217087819 */ /* 0x000fe200000006ff */
[----:B------:R-:W-:Y:S01]  /*0f90*/  IMAD.SHL.U32 R26, R24, 0x4, RZ ;  /* 0x00000004181a7824 */ /* 0x000fe200078e00ff */
[----:B------:R-:W-:Y:S01]  /*0fa0*/  SHF.R.S32.HI R28, RZ, 0x1f, R72 ;  /* 0x0000001fff1c7819 */ /* 0x000fe20000011448 */
[----:B------:R-:W-:Y:S01]  /*0fb0*/  IMAD.IADD R64, R64, 0x1, -R7 ;  /* 0x0000000140407824 */ /* 0x000fe200078e0a07 */
[----:B------:R-:W-:-:S02]  /*0fc0*/  IADD3 R72, P0, R9, R72, RZ ;  /* 0x0000004809487210 */ /* 0x000fc40007f1e0ff */
[----:B------:R-:W-:Y:S02]  /*0fd0*/  SHF.R.S32.HI R7, RZ, 0x1f, R6 ;  /* 0x0000001fff077819 */ /* 0x000fe40000011406 */
[----:B------:R-:W-:Y:S02]  /*0fe0*/  SHF.R.S32.HI R25, RZ, 0x1f, R8 ;  /* 0x0000001fff197819 */ /* 0x000fe40000011408 */
[----:B------:R-:W-:Y:S01]  /*0ff0*/  LEA.HI.X.SX32 R73, R9, R28, 0x1, P0 ;  /* 0x0000001c09497211 */ /* 0x000fe200000f0eff */
[----:B------:R-:W-:Y:S01]  /*1000*/  IMAD R9, R11, 0x10, R16 ;  /* 0x000000100b097824 */ /* 0x000fe200078e0210 */
[----:B------:R-:W-:Y:S02]  /*1010*/  SHF.R.S32.HI R27, RZ, 0x1f, R26 ;  /* 0x0000001fff1b7819 */ /* 0x000fe4000001141a */
        /* <DEDUP_REMOVED lines=22> */
[----:B------:R-:W-:Y:S02]  /*1180*/  LEA.HI R24, R24, R24, RZ, 0x1 ;  /* 0x0000001818187211 */ /* 0x000fe400078f08ff */
[----:B------:R-:W-:-:S02]  /*1190*/  LOP3.LUT R7, R7, 0xfffffff8, RZ, 0xc0, !PT ;  /* 0xfffffff807077812 */ /* 0x000fc400078ec0ff */
[----:B------:R-:W-:Y:S02]  /*11a0*/  LOP3.LUT R25, R25, 0xfffffff8, RZ, 0xc0, !PT ;  /* 0xfffffff819197812 */ /* 0x000fe400078ec0ff */
[----:B------:R-:W-:Y:S01]  /*11b0*/  LEA.HI R21, R21, R21, RZ, 0x1 ;  /* 0x0000001515157211 */ /* 0x000fe200078f08ff */
[----:B------:R-:W-:Y:S01]  /*11c0*/  IMAD.IADD R6, R6, 0x1, -R7 ;  /* 0x0000000106067824 */ /* 0x000fe200078e0a07 */
[----:B------:R-:W-:Y:S01]  /*11d0*/  LEA.HI R17, R17, R17, RZ, 0x1 ;  /* 0x0000001111117211 */ /* 0x000fe200078f08ff */
[----:B------:R-:W-:Y:S01]  /*11e0*/  IMAD.IADD R7, R8, 0x1, -R25 ;  /* 0x0000000108077824 */ /* 0x000fe200078e0a19 */
[----:B------:R-:W-:Y:S01]  /*11f0*/  LOP3.LUT R27, R27, 0xfffffff8, RZ, 0xc0, !PT ;  /* 0xfffffff81b1b7812 */ /* 0x000fe200078ec0ff */
[----:B------:R-:W-:Y:S01]  /*1200*/  IMAD.SHL.U32 R21, R21, 0x40, RZ ;  /* 0x0000004015157824 */ /* 0x000fe200078e00ff */
[----:B------:R-:W-:Y:S02]  /*1210*/  SHF.L.U32 R20, R20, 0x6, RZ ;  /* 0x0000000614147819 */ /* 0x000fe400000006ff */
[----:B------:R-:W-:-:S02]  /*1220*/  SHF.L.U32 R24, R24, 0x6, RZ ;  /* 0x0000000618187819 */ /* 0x000fc400000006ff */
[----:B------:R-:W-:Y:S02]  /*1230*/  SHF.L.U32 R17, R17, 0x6, RZ ;  /* 0x0000000611117819 */ /* 0x000fe400000006ff */
[----:B------:R-:W-:Y:S02]  /*1240*/  LOP3.LUT R62, R12, 0xffffff80, RZ, 0xc0, !PT ;  /* 0xffffff800c3e7812 */ /* 0x000fe400078ec0ff */
[----:B------:R-:W-:Y:S02]  /*1250*/  LOP3.LUT R60, R16, 0xffffff80, RZ, 0xc0, !PT ;  /* 0xffffff80103c7812 */ /* 0x000fe400078ec0ff */
[----:B------:R-:W-:Y:S02]  /*1260*/  LOP3.LUT R56, R15, 0xffffff80, RZ, 0xc0, !PT ;  /* 0xffffff800f387812 */ /* 0x000fe400078ec0ff */
[----:B------:R-:W-:Y:S02]  /*1270*/  LOP3.LUT R54, R14, 0xffffff80, RZ, 0xc0, !PT ;  /* 0xffffff800e367812 */ /* 0x000fe400078ec0ff */
[----:B------:R-:W-:-:S02]  /*1280*/  LOP3.LUT R52, R13, 0xffffff80, RZ, 0xc0, !PT ;  /* 0xffffff800d347812 */ /* 0x000fc400078ec0ff */
[----:B------:R-:W-:Y:S02]  /*1290*/  IADD3 R8, R26, -R27, RZ ;  /* 0x8000001b1a087210 */ /* 0x000fe40007ffe0ff */
[----:B------:R-:W-:Y:S02]  /*12a0*/  LOP3.LUT R48, R20, 0xffffff80, RZ, 0xc0, !PT ;  /* 0xffffff8014307812 */ /* 0x000fe400078ec0ff */
[----:B------:R-:W-:Y:S02]  /*12b0*/  LOP3.LUT R12, R19, 0xffffff80, RZ, 0xc0, !PT ;  /* 0xffffff80130c7812 */ /* 0x000fe400078ec0ff */
[----:B------:R-:W-:Y:S02]  /*12c0*/  LOP3.LUT R14, R18, 0xffffff80, RZ, 0xc0, !PT ;  /* 0xffffff80120e7812 */ /* 0x000fe400078ec0ff */
[----:B------:R-:W-:Y:S02]  /*12d0*/  LOP3.LUT R13, R22, 0xffffff80, RZ, 0xc0, !PT ;  /* 0xffffff80160d7812 */ /* 0x000fe400078ec0ff */
[----:B------:R-:W-:-:S02]  /*12e0*/  LOP3.LUT R16, R23, 0xffffff80, RZ, 0xc0, !PT ;  /* 0xffffff8017107812 */ /* 0x000fc400078ec0ff */
[----:B------:R-:W-:Y:S02]  /*12f0*/  LOP3.LUT R15, R24, 0xffffff80, RZ, 0xc0, !PT ;  /* 0xffffff80180f7812 */ /* 0x000fe400078ec0ff */
[----:B-1----:R-:W-:Y:S02]  /*1300*/  SHF.R.S32.HI R10, RZ, 0x1f, R29 ;  /* 0x0000001fff0a7819 */ /* 0x002fe4000001141d */
        /* <DEDUP_REMOVED lines=15> */
[----:B------:R-:W-:-:S07]  /*1400*/  SHF.R.S32.HI R37, RZ, 0x1f, R8 ;  /* 0x0000001fff257819 */ /* 0x000fce0000011408 */
.L_x_22870:
[----:B------:R-:W2:Y:S01]  /*1410*/  LDG.E.CONSTANT R21, desc[UR10][R4.64] ;  /* 0x0000000a04157981 */ /* 0x000ea2000c1e9900 */
        /* <DEDUP_REMOVED lines=24> */
[----:B------:R-:W-:Y:S01]  /*15a0*/  MOV R22, 0x400 ;  /* 0x0000040000167802 */ /* 0x000fe20000000f00 */
[----:B------:R-:W0:Y:S03]  /*15b0*/  S2R R23, SR_CgaCtaId ;  /* 0x0000000000177919 */ /* 0x000e260000008800 */
[----:B0-----:R-:W-:-:S05]  /*15c0*/  LEA R23, R23, R22, 0x18 ;  /* 0x0000001617177211 */ /* 0x001fca00078ec0ff */
[----:B------:R-:W-:-:S05]  /*15d0*/  IMAD R69, R66, 0x70, R23 ;  /* 0x0000007042457824 */ /* 0x000fca00078e0217 */
[----:B------:R-:W0:Y:S02]  /*15e0*/  LDS.128 R24, [R69] ;  /* 0x0000000045187984 */ /* 0x000e240000000c00 */
[--C-:B0-----:R-:W-:Y:S02]  /*15f0*/  HADD2.F32 R22, -RZ, R26.reuse.H0_H0 ;  /* 0x2000001aff167230 */ /* 0x101fe40000004100 */
[----:B------:R-:W-:Y:S02]  /*1600*/  HADD2.F32 R26, -RZ, R26.H1_H1 ;  /* 0x3000001aff1a7230 */ /* 0x000fe40000004100 */
[--C-:B--2---:R-:W-:Y:S02]  /*1610*/  HADD2.F32 R23, -RZ, R20.reuse.H0_H0 ;  /* 0x20000014ff177230 */ /* 0x104fe40000004100 */
[----:B------:R-:W-:Y:S02]  /*1620*/  HADD2.F32 R41, -RZ, R20.H1_H1 ;  /* 0x30000014ff297230 */ /* 0x000fe40000004100 */
[----:B------:R-:W-:-:S02]  /*1630*/  HADD2.F32 R20, -RZ, R24.H0_H0 ;  /* 0x20000018ff147230 */ /* 0x000fc40000004100 */
[----:B------:R-:W-:Y:S01]  /*1640*/  FMUL.FTZ R47, R22, R23 ;  /* 0x00000017162f7220 */ /* 0x000fe20000410000 */
[----:B------:R-:W-:Y:S01]  /*1650*/  SHF.R.S32.HI R22, RZ, 0x1f, R58 ;  /* 0x0000001fff167819 */ /* 0x000fe2000001143a */
[----:B------:R-:W-:Y:S01]  /*1660*/  FMUL.FTZ R75, R26, R41 ;  /* 0x000000291a4b7220 */ /* 0x000fe20000410000 */
[--C-:B---3--:R-:W-:Y:S02]  /*1670*/  HADD2.F32 R23, -RZ, R44.reuse.H0_H0 ;  /* 0x2000002cff177230 */ /* 0x108fe40000004100 */
[----:B------:R-:W-:Y:S02]  /*1680*/  HADD2.F32 R41, -RZ, R44.H1_H1 ;  /* 0x3000002cff297230 */ /* 0x000fe40000004100 */
[----:B------:R-:W-:Y:S02]  /*1690*/  HADD2.F32 R24, -RZ, R24.H1_H1 ;  /* 0x30000018ff187230 */ /* 0x000fe40000004100 */
[----:B------:R-:W-:Y:S01]  /*16a0*/  FFMA.FTZ R44, R20, R23, R47 ;  /* 0x00000017142c7223 */ /* 0x000fe2000001002f */
[----:B------:R-:W-:-:S02]  /*16b0*/  SHF.R.S32.HI R23, RZ, 0x1f, R59 ;  /* 0x0000001fff177819 */ /* 0x000fc4000001143b */
[----:B------:R-:W-:Y:S01]  /*16c0*/  IADD3 R20, P0, P1, R59, R70, R58 ;  /* 0x000000463b147210 */ /* 0x000fe2000791e03a */
[----:B------:R-:W-:-:S03]  /*16d0*/  FFMA.FTZ R24, R24, R41, R75 ;  /* 0x0000002918187223 */ /* 0x000fc6000001004b */
[----:B------:R-:W-:Y:S02]  /*16e0*/  IADD3.X R23, R23, R71, R22, P0, P1 ;  /* 0x0000004717177210 */ /* 0x000fe400007e2416 */
[----:B------:R-:W-:-:S04]  /*16f0*/  LEA R40, P0, R20, UR6, 0x1 ;  /* 0x0000000614287c11 */ /* 0x000fc8000f8008ff */
[----:B------:R-:W-:Y:S01]  /*1700*/  LEA.HI.X R41, R20, UR7, R23, 0x1, P0 ;  /* 0x0000000714297c11 */ /* 0x000fe200080f0c17 */
[----:B------:R-:W-:Y:S02]  /*1710*/  HADD2.F32 R20, -RZ, R27.H0_H0 ;  /* 0x2000001bff147230 */ /* 0x000fe40000004100 */
[----:B------:R-:W-:Y:S02]  /*1720*/  HADD2.F32 R23, -RZ, R21.H0_H0 ;  /* 0x20000015ff177230 */ /* 0x000fe40000004100 */
[----:B------:R-:W-:Y:S01]  /*1730*/  HADD2.F32 R27, -RZ, R27.H1_H1 ;  /* 0x3000001bff1b7230 */ /* 0x000fe20000004100 */
[----:B------:R-:W2:Y:S02]  /*1740*/  LDG.E.64.CONSTANT R40, desc[UR10][R40.64] ;  /* 0x0000000a28287981 */ /* 0x000ea4000c1e9b00 */
[----:B------:R-:W-:Y:S01]  /*1750*/  FMUL.FTZ R23, R20, R23 ;  /* 0x0000001714177220 */ /* 0x000fe20000410000 */
[----:B------:R-:W-:Y:S02]  /*1760*/  HADD2.F32 R20, -RZ, R21.H1_H1 ;  /* 0x30000015ff147230 */ /* 0x000fe40000004100 */
[----:B------:R-:W-:-:S02]  /*1770*/  HADD2.F32 R26, -RZ, R25.H0_H0 ;  /* 0x20000019ff1a7230 */ /* 0x000fc40000004100 */
[----:B------:R-:W-:Y:S02]  /*1780*/  HADD2.F32 R21, -RZ, R45.H0_H0 ;  /* 0x2000002dff157230 */ /* 0x000fe40000004100 */
[----:B------:R-:W-:-:S03]  /*1790*/  FMUL.FTZ R74, R27, R20 ;  /* 0x000000141b4a7220 */ /* 0x000fc60000410000 */
[----:B------:R-:W-:Y:S02]  /*17a0*/  FFMA.FTZ R26, R26, R21, R23 ;  /* 0x000000151a1a7223 */ /* 0x000fe40000010017 */
[----:B------:R-:W0:Y:S01]  /*17b0*/  LDS.128 R20, [R69+0x10] ;  /* 0x0000100045147984 */ /* 0x000e220000000c00 */
[----:B------:R-:W-:Y:S02]  /*17c0*/  HADD2.F32 R25, -RZ, R25.H1_H1 ;  /* 0x30000019ff197230 */ /* 0x000fe40000004100 */
[----:B------:R-:W-:-:S05]  /*17d0*/  HADD2.F32 R46, -RZ, R45.H1_H1 ;  /* 0x3000002dff2e7230 */ /* 0x000fca0000004100 */
[----:B------:R-:W-:Y:S01]  /*17e0*/  FFMA.FTZ R25, R25, R46, R74 ;  /* 0x0000002e19197223 */ /* 0x000fe2000001004a */
[----:B----4-:R-:W-:Y:S01]  /*17f0*/  HADD2.F32 R46, -RZ, R42.H0_H0 ;  /* 0x2000002aff2e7230 */ /* 0x010fe20000004100 */
[----:B------:R-:W-:Y:S01]  /*1800*/  SHF.R.S32.HI R74, RZ, 0x1f, R56 ;  /* 0x0000001fff4a7819 */ /* 0x000fe20000011438 */
[----:B0-----:R-:W-:-:S05]  /*1810*/  HADD2.F32 R27, -RZ, R20.H0_H0 ;  /* 0x20000014ff1b7230 */ /* 0x001fca0000004100 */
[----:B------:R-:W-:Y:S01]  /*1820*/  FFMA.FTZ R46, R27, R46, R44 ;  /* 0x0000002e1b2e7223 */ /* 0x000fe2000001002c */
[----:B------:R-:W-:Y:S02]  /*1830*/  SHF.R.S32.HI R44, RZ, 0x1f, R57 ;  /* 0x0000001fff2c7819 */ /* 0x000fe40000011439 */
[----:B------:R-:W-:-:S04]  /*1840*/  IADD3 R27, P0, P1, R57, R70, R56 ;  /* 0x00000046391b7210 */ /* 0x000fc8000791e038 */
[----:B------:R-:W-:Y:S02]  /*1850*/  IADD3.X R74, R44, R71, R74, P0, P1 ;  /* 0x000000472c4a7210 */ /* 0x000fe400007e244a */
[----:B------:R-:W-:-:S04]  /*1860*/  LEA R44, P0, R27, UR6, 0x1 ;  /* 0x000000061b2c7c11 */ /* 0x000fc8000f8008ff */
[----:B------:R-:W-:-:S06]  /*1870*/  LEA.HI.X R45, R27, UR7, R74, 0x1, P0 ;  /* 0x000000071b2d7c11 */ /* 0x000fcc00080f0c4a */
[----:B------:R-:W3:Y:S01]  /*1880*/  LDG.E.64.CONSTANT R44, desc[UR10][R44.64] ;  /* 0x0000000a2c2c7981 */ /* 0x000ee2000c1e9b00 */
[----:B------:R-:W-:Y:S02]  /*1890*/  HADD2.F32 R27, -RZ, R20.H1_H1 ;  /* 0x30000014ff1b7230 */ /* 0x000fe40000004100 */
        /* <DEDUP_REMOVED lines=8> */
[----:B------:R-:W-:Y:S01]  /*1920*/  HADD2.F32 R25, -RZ, R22.H0_H0 ;  /* 0x20000016ff197230 */ /* 0x000fe20000004100 */
[----:B------:R-:W-:Y:S01]  /*1930*/  SHF.R.S32.HI R42, RZ, 0x1f, R54 ;  /* 0x0000001fff2a7819 */ /* 0x000fe20000011436 */
[----:B--2---:R-:W-:-:S05]  /*1940*/  HADD2.F32 R24, -RZ, R40.H0_H0 ;  /* 0x20000028ff187230 */ /* 0x004fca0000004100 */
[----:B------:R-:W-:Y:S01]  /*1950*/  FFMA.FTZ R46, R25, R24, R46 ;  /* 0x00000018192e7223 */ /* 0x000fe2000001002e */
[----:B------:R-:W-:Y:S02]  /*1960*/  SHF.R.S32.HI R25, RZ, 0x1f, R55 ;  /* 0x0000001fff197819 */ /* 0x000fe40000011437 */
[----:B------:R-:W-:-:S04]  /*1970*/  IADD3 R24, P0, P1, R55, R70, R54 ;  /* 0x0000004637187210 */ /* 0x000fc8000791e036 */
[----:B------:R-:W-:Y:S02]  /*1980*/  IADD3.X R25, R25, R71, R42, P0, P1 ;  /* 0x0000004719197210 */ /* 0x000fe400007e242a */
[----:B------:R-:W-:Y:S01]  /*1990*/  LEA R42, P0, R24, UR6, 0x1 ;  /* 0x00000006182a7c11 */ /* 0x000fe2000f8008ff */
[----:B------:R-:W-:-:S03]  /*19a0*/  HADD2.F32 R40, -RZ, R40.H1_H1 ;  /* 0x30000028ff287230 */ /* 0x000fc60000004100 */
[----:B------:R-:W-:Y:S01]  /*19b0*/  LEA.HI.X R43, R24, UR7, R25, 0x1, P0 ;  /* 0x00000007182b7c11 */ /* 0x000fe200080f0c19 */
[----:B------:R-:W-:Y:S02]  /*19c0*/  HADD2.F32 R25, -RZ, R22.H1_H1 ;  /* 0x30000016ff197230 */ /* 0x000fe40000004100 */
[----:B------:R-:W-:-:S03]  /*19d0*/  HADD2.F32 R22, -RZ, R41.H0_H0 ;  /* 0x20000029ff167230 */ /* 0x000fc60000004100 */
[----:B------:R-:W-:Y:S01]  /*19e0*/  FFMA.FTZ R20, R25, R40, R20 ;  /* 0x0000002819147223 */ /* 0x000fe20000010014 */
[--C-:B------:R-:W-:Y:S01]  /*19f0*/  HADD2.F32 R25, -RZ, R23.reuse.H0_H0 ;  /* 0x20000017ff197230 */ /* 0x100fe20000004100 */
[----:B------:R-:W2:Y:S04]  /*1a00*/  LDG.E.64.CONSTANT R42, desc[UR10][R42.64] ;  /* 0x0000000a2a2a7981 */ /* 0x000ea8000c1e9b00 */
[----:B------:R-:W-:Y:S02]  /*1a10*/  FFMA.FTZ R22, R25, R22, R26 ;  /* 0x0000001619167223 */ /* 0x000fe4000001001a */
[----:B------:R-:W0:Y:S01]  /*1a20*/  LDS.128 R24, [R69+0x20] ;  /* 0x0000200045187984 */ /* 0x000e220000000c00 */
[----:B------:R-:W-:Y:S02]  /*1a30*/  HADD2.F32 R40, -RZ, R23.H1_H1 ;  /* 0x30000017ff287230 */ /* 0x000fe40000004100 */
[----:B------:R-:W-:-:S05]  /*1a40*/  HADD2.F32 R41, -RZ, R41.H1_H1 ;  /* 0x30000029ff297230 */ /* 0x000fca0000004100 */
[----:B------:R-:W-:Y:S01]  /*1a50*/  FFMA.FTZ R21, R40, R41, R21 ;  /* 0x0000002928157223 */ /* 0x000fe20000010015 */
[----:B------:R-:W-:Y:S01]  /*1a60*/  SHF.R.S32.HI R41, RZ, 0x1f, R53 ;  /* 0x0000001fff297819 */ /* 0x000fe20000011435 */
[----:B0-----:R-:W-:Y:S02]  /*1a70*/  HADD2.F32 R23, -RZ, R24.H0_H0 ;  /* 0x20000018ff177230 */ /* 0x001fe40000004100 */
[----:B---3--:R-:W-:-:S05]  /*1a80*/  HADD2.F32 R40, -RZ, R44.H0_H0 ;  /* 0x2000002cff287230 */ /* 0x008fca0000004100 */
[----:B------:R-:W-:Y:S01]  /*1a90*/  FFMA.FTZ R23, R23, R40, R46 ;  /* 0x0000002817177223 */ /* 0x000fe2000001002e */
[--C-:B------:R-:W-:Y:S02]  /*1aa0*/  SHF.R.S32.HI R46, RZ, 0x1f, R52.reuse ;  /* 0x0000001fff2e7819 */ /* 0x100fe40000011434 */
[----:B------:R-:W-:-:S04]  /*1ab0*/  IADD3 R40, P0, P1, R53, R70, R52 ;  /* 0x0000004635287210 */ /* 0x000fc8000791e034 */
[----:B------:R-:W-:Y:S02]  /*1ac0*/  IADD3.X R41, R41, R71, R46, P0, P1 ;  /* 0x0000004729297210 */ /* 0x000fe400007e242e */
[----:B------:R-:W-:-:S04]  /*1ad0*/  LEA R46, P0, R40, UR6, 0x1 ;  /* 0x00000006282e7c11 */ /* 0x000fc8000f8008ff */
[----:B------:R-:W-:-:S06]  /*1ae0*/  LEA.HI.X R47, R40, UR7, R41, 0x1, P0 ;  /* 0x00000007282f7c11 */ /* 0x000fcc00080f0c29 */
[----:B------:R-:W3:Y:S01]  /*1af0*/  LDG.E.64.CONSTANT R46, desc[UR10][R46.64] ;  /* 0x0000000a2e2e7981 */ /* 0x000ee2000c1e9b00 */
        /* <DEDUP_REMOVED lines=11> */
[--C-:B--2---:R-:W-:Y:S02]  /*1bb0*/  HADD2.F32 R21, -RZ, R42.reuse.H0_H0 ;  /* 0x2000002aff157230 */ /* 0x104fe40000004100 */
[----:B------:R-:W-:-:S03]  /*1bc0*/  HADD2.F32 R26, -RZ, R42.H1_H1 ;  /* 0x3000002aff1a7230 */ /* 0x000fc60000004100 */
[----:B------:R-:W-:Y:S01]  /*1bd0*/  FFMA.FTZ R42, R40, R21, R23 ;  /* 0x00000015282a7223 */ /* 0x000fe20000010017 */
[----:B------:R-:W-:Y:S01]  /*1be0*/  SHF.R.S32.HI R21, RZ, 0x1f, R50 ;  /* 0x0000001fff157819 */ /* 0x000fe20000011432 */
[----:B------:R-:W-:Y:S01]  /*1bf0*/  FFMA.FTZ R25, R25, R26, R20 ;  /* 0x0000001a19197223 */ /* 0x000fe20000010014 */
[----:B------:R-:W-:Y:S02]  /*1c00*/  SHF.R.S32.HI R26, RZ, 0x1f, R51 ;  /* 0x0000001fff1a7819 */ /* 0x000fe40000011433 */
[----:B------:R-:W-:-:S04]  /*1c10*/  IADD3 R20, P0, P1, R51, R70, R50 ;  /* 0x0000004633147210 */ /* 0x000fc8000791e032 */
[----:B------:R-:W-:Y:S02]  /*1c20*/  IADD3.X R21, R26, R71, R21, P0, P1 ;  /* 0x000000471a157210 */ /* 0x000fe400007e2415 */
[----:B------:R-:W-:Y:S01]  /*1c30*/  LEA R40, P0, R20, UR6, 0x1 ;  /* 0x0000000614287c11 */ /* 0x000fe2000f8008ff */
[----:B------:R-:W-:-:S03]  /*1c40*/  HADD2.F32 R26, -RZ, R43.H0_H0 ;  /* 0x2000002bff1a7230 */ /* 0x000fc60000004100 */
[----:B------:R-:W-:Y:S01]  /*1c50*/  LEA.HI.X R41, R20, UR7, R21, 0x1, P0 ;  /* 0x0000000714297c11 */ /* 0x000fe200080f0c15 */
[----:B------:R-:W-:-:S05]  /*1c60*/  HADD2.F32 R21, -RZ, R27.H0_H0 ;  /* 0x2000001bff157230 */ /* 0x000fca0000004100 */
[----:B------:R-:W-:Y:S01]  /*1c70*/  FFMA.FTZ R26, R21, R26, R22 ;  /* 0x0000001a151a7223 */ /* 0x000fe20000010016 */
[----:B------:R-:W2:Y:S04]  /*1c80*/  LDG.E.64.CONSTANT R40, desc[UR10][R40.64] ;  /* 0x0000000a28287981 */ /* 0x000ea8000c1e9b00 */
[----:B------:R-:W0:Y:S01]  /*1c90*/  LDS.128 R20, [R69+0x30] ;  /* 0x0000300045147984 */ /* 0x000e220000000c00 */
[----:B------:R-:W-:Y:S02]  /*1ca0*/  HADD2.F32 R27, -RZ, R27.H1_H1 ;  /* 0x3000001bff1b7230 */ /* 0x000fe40000004100 */
[----:B------:R-:W-:-:S05]  /*1cb0*/  HADD2.F32 R43, -RZ, R43.H1_H1 ;  /* 0x3000002bff2b7230 */ /* 0x000fca0000004100 */
[----:B------:R-:W-:Y:S01]  /*1cc0*/  FFMA.FTZ R24, R27, R43, R24 ;  /* 0x0000002b1b187223 */ /* 0x000fe20000010018 */
[----:B0-----:R-:W-:Y:S02]  /*1cd0*/  HADD2.F32 R27, -RZ, R20.H0_H0 ;  /* 0x20000014ff1b7230 */ /* 0x001fe40000004100 */
[----:B---3--:R-:W-:-:S05]  /*1ce0*/  HADD2.F32 R43, -RZ, R46.H0_H0 ;  /* 0x2000002eff2b7230 */ /* 0x008fca0000004100 */
[----:B------:R-:W-:Y:S01]  /*1cf0*/  FFMA.FTZ R42, R27, R43, R42 ;  /* 0x0000002b1b2a7223 */ /* 0x000fe2000001002a */
[----:B------:R-:W-:-:S04]  /*1d00*/  IADD3 R27, P0, P1, R49, R70, R48 ;  /* 0x00000046311b7210 */ /* 0x000fc8000791e030 */
[----:B------:R-:W-:Y:S02]  /*1d10*/  LEA R44, P2, R27, UR6, 0x1 ;  /* 0x000000061b2c7c11 */ /* 0x000fe4000f8408ff */
[----:B------:R-:W-:-:S04]  /*1d20*/  IADD3.X R74, R34, R71, R17, P0, P1 ;  /* 0x00000047224a7210 */ /* 0x000fc800007e2411 */
        /* <DEDUP_REMOVED lines=11> */
[--C-:B------:R-:W-:Y:S02]  /*1de0*/  HADD2.F32 R21, -RZ, R22.reuse.H0_H0 ;  /* 0x20000016ff157230 */ /* 0x100fe40000004100 */
[----:B------:R-:W-:Y:S01]  /*1df0*/  HADD2.F32 R22, -RZ, R22.H1_H1 ;  /* 0x30000016ff167230 */ /* 0x000fe20000004100 */
[----:B------:R-:W-:-:S04]  /*1e00*/  IADD3 R43, P0, P1, R39, R70, R12 ;  /* 0x00000046272b7210 */ /* 0x000fc8000791e00c */
[----:B------:R-:W-:Y:S01]  /*1e10*/  IADD3.X R46, R33, R71, R18, P0, P1 ;  /* 0x00000047212e7210 */ /* 0x000fe200007e2412 */
[--C-:B--2---:R-:W-:Y:S02]  /*1e20*/  HADD2.F32 R24, -RZ, R40.reuse.H0_H0 ;  /* 0x20000028ff187230 */ /* 0x104fe40000004100 */
[----:B------:R-:W-:-:S03]  /*1e30*/  HADD2.F32 R27, -RZ, R40.H1_H1 ;  /* 0x30000028ff1b7230 */ /* 0x000fc60000004100 */
[----:B------:R-:W-:Y:S02]  /*1e40*/  FFMA.FTZ R40, R21, R24, R42 ;  /* 0x0000001815287223 */ /* 0x000fe4000001002a */
[----:B------:R-:W-:Y:S01]  /*1e50*/  FFMA.FTZ R21, R22, R27, R25 ;  /* 0x0000001b16157223 */ /* 0x000fe20000010019 */
[----:B------:R-:W-:Y:S02]  /*1e60*/  HADD2.F32 R25, -RZ, R23.H0_H0 ;  /* 0x20000017ff197230 */ /* 0x000fe40000004100 */
[----:B------:R-:W-:-:S05]  /*1e70*/  HADD2.F32 R22, -RZ, R41.H0_H0 ;  /* 0x20000029ff167230 */ /* 0x000fca0000004100 */
[----:B------:R-:W-:Y:S02]  /*1e80*/  FFMA.FTZ R22, R25, R22, R26 ;  /* 0x0000001619167223 */ /* 0x000fe4000001001a */
[----:B------:R-:W0:Y:S01]  /*1e90*/  LDS.128 R24, [R69+0x40] ;  /* 0x0000400045187984 */ /* 0x000e220000000c00 */
[----:B------:R-:W-:-:S04]  /*1ea0*/  LEA R42, P2, R43, UR6, 0x1 ;  /* 0x000000062b2a7c11 */ /* 0x000fc8000f8408ff */
[----:B------:R-:W-:-:S06]  /*1eb0*/  LEA.HI.X R43, R43, UR7, R46, 0x1, P2 ;  /* 0x000000072b2b7c11 */ /* 0x000fcc00090f0c2e */
[----:B------:R-:W2:Y:S01]  /*1ec0*/  LDG.E.64.CONSTANT R42, desc[UR10][R42.64] ;  /* 0x0000000a2a2a7981 */ /* 0x000ea2000c1e9b00 */
        /* <DEDUP_REMOVED lines=13> */
[----:B------:R-:W-:-:S03]  /*1fa0*/  HADD2.F32 R74, -RZ, R45.H1_H1 ;  /* 0x3000002dff4a7230 */ /* 0x000fc60000004100 */
[----:B------:R-:W-:Y:S01]  /*1fb0*/  FFMA.FTZ R24, R24, R44, R21 ;  /* 0x0000002c18187223 */ /* 0x000fe20000010015 */
[----:B------:R-:W-:Y:S02]  /*1fc0*/  HADD2.F32 R21, -RZ, R25.H0_H0 ;  /* 0x20000019ff157230 */ /* 0x000fe40000004100 */
[----:B------:R-:W-:Y:S02]  /*1fd0*/  HADD2.F32 R44, -RZ, R45.H0_H0 ;  /* 0x2000002dff2c7230 */ /* 0x000fe40000004100 */
[----:B------:R-:W-:-:S03]  /*1fe0*/  HADD2.F32 R25, -RZ, R25.H1_H1 ;  /* 0x30000019ff197230 */ /* 0x000fc60000004100 */
[----:B------:R-:W-:Y:S02]  /*1ff0*/  FFMA.FTZ R44, R21, R44, R22 ;  /* 0x0000002c152c7223 */ /* 0x000fe40000010016 */
[----:B------:R-:W-:Y:S01]  /*2000*/  FFMA.FTZ R74, R25, R74, R20 ;  /* 0x0000004a194a7223 */ /* 0x000fe20000010014 */
[--C-:B------:R-:W-:Y:S02]  /*2010*/  HADD2.F32 R20, -RZ, R26.reuse.H0_H0 ;  /* 0x2000001aff147230 */ /* 0x100fe40000004100 */
[----:B------:R-:W-:Y:S02]  /*2020*/  HADD2.F32 R25, -RZ, R26.H1_H1 ;  /* 0x3000001aff197230 */ /* 0x000fe40000004100 */
[----:B--2---:R-:W-:-:S05]  /*2030*/  HADD2.F32 R21, -RZ, R42.H0_H0 ;  /* 0x2000002aff157230 */ /* 0x004fca0000004100 */
[----:B------:R-:W-:Y:S02]  /*2040*/  FFMA.FTZ R75, R20, R21, R75 ;  /* 0x00000015144b7223 */ /* 0x000fe4000001004b */
[----:B------:R-:W0:Y:S01]  /*2050*/  LDS.128 R20, [R69+0x50] ;  /* 0x0000500045147984 */ /* 0x000e220000000c00 */
[----:B------:R-:W-:Y:S02]  /*2060*/  HADD2.F32 R42, -RZ, R42.H1_H1 ;  /* 0x3000002aff2a7230 */ /* 0x000fe40000004100 */
[----:B------:R-:W-:-:S03]  /*2070*/  HADD2.F32 R26, -RZ, R43.H0_H0 ;  /* 0x2000002bff1a7230 */ /* 0x000fc60000004100 */
[----:B------:R-:W-:Y:S01]  /*2080*/  FFMA.FTZ R24, R25, R42, R24 ;  /* 0x0000002a19187223 */ /* 0x000fe20000010018 */
[----:B------:R-:W-:-:S05]  /*2090*/  HADD2.F32 R25, -RZ, R27.H0_H0 ;  /* 0x2000001bff197230 */ /* 0x000fca0000004100 */
[----:B------:R-:W-:Y:S01]  /*20a0*/  FFMA.FTZ R25, R25, R26, R44 ;  /* 0x0000001a19197223 */ /* 0x000fe2000001002c */
[----:B------:R-:W-:Y:S01]  /*20b0*/  IADD3 R26, P0, P1, R6, R70, R13 ;  /* 0x00000046061a7210 */ /* 0x000fe2000791e00d */
[----:B------:R-:W-:Y:S02]  /*20c0*/  HADD2.F32 R27, -RZ, R27.H1_H1 ;  /* 0x3000001bff1b7230 */ /* 0x000fe40000004100 */
[----:B------:R-:W-:Y:S01]  /*20d0*/  HADD2.F32 R43, -RZ, R43.H1_H1 ;  /* 0x3000002bff2b7230 */ /* 0x000fe20000004100 */
[C---:B------:R-:W-:Y:S02]  /*20e0*/  LEA R46, P2, R26.reuse, UR6, 0x1 ;  /* 0x000000061a2e7c11 */ /* 0x040fe4000f8408ff */
[----:B------:R-:W-:Y:S02]  /*20f0*/  IADD3.X R45, R35, R71, R28, P0, P1 ;  /* 0x00000047232d7210 */ /* 0x000fe400007e241c */
[----:B------:R-:W-:Y:S02]  /*2100*/  FFMA.FTZ R74, R27, R43, R74 ;  /* 0x0000002b1b4a7223 */ /* 0x000fe4000001004a */
[----:B------:R-:W-:-:S05]  /*2110*/  LEA.HI.X R47, R26, UR7, R45, 0x1, P2 ;  /* 0x000000071a2f7c11 */ /* 0x000fca00090f0c2d */
[----:B------:R1:W2:Y:S01]  /*2120*/  LDG.E.64.CONSTANT R42, desc[UR10][R46.64] ;  /* 0x0000000a2e2a7981 */ /* 0x0002a2000c1e9b00 */
[----:B0-----:R-:W-:Y:S02]  /*2130*/  HADD2.F32 R26, -RZ, R20.H0_H0 ;  /* 0x20000014ff1a7230 */ /* 0x001fe40000004100 */
[----:B---3--:R-:W-:-:S05]  /*2140*/  HADD2.F32 R27, -RZ, R40.H0_H0 ;  /* 0x20000028ff1b7230 */ /* 0x008fca0000004100 */
[----:B------:R-:W-:Y:S01]  /*2150*/  FFMA.FTZ R75, R26, R27, R75 ;  /* 0x0000001b1a4b7223 */ /* 0x000fe2000001004b */
[----:B------:R-:W-:-:S04]  /*2160*/  IADD3 R26, P0, P1, R7, R70, R16 ;  /* 0x00000046071a7210 */ /* 0x000fc8000791e010 */
[----:B------:R-:W-:Y:S02]  /*2170*/  LEA R44, P2, R26, UR6, 0x1 ;  /* 0x000000061a2c7c11 */ /* 0x000fe4000f8408ff */
[----:B------:R-:W-:-:S04]  /*2180*/  IADD3.X R27, R38, R71, R29, P0, P1 ;  /* 0x00000047261b7210 */ /* 0x000fc800007e241d */
[----:B------:R-:W-:Y:S02]  /*2190*/  LEA.HI.X R45, R26, UR7, R27, 0x1, P2 ;  /* 0x000000071a2d7c11 */ /* 0x000fe400090f0c1b */
[----:B------:R-:W-:-:S04]  /*21a0*/  IADD3 R70, P0, P1, R8, R70, R15 ;  /* 0x0000004608467210 */ /* 0x000fc8000791e00f */
[----:B------:R-:W3:Y:S01]  /*21b0*/  LDG.E.64.CONSTANT R44, desc[UR10][R44.64] ;  /* 0x0000000a2c2c7981 */ /* 0x000ee2000c1e9b00 */
[----:B------:R-:W-:Y:S02]  /*21c0*/  IADD3.X R71, R37, R71, R30, P0, P1 ;  /* 0x0000004725477210 */ /* 0x000fe400007e241e */
[----:B-1----:R-:W-:-:S04]  /*21d0*/  LEA R46, P0, R70, UR6, 0x1 ;  /* 0x00000006462e7c11 */ /* 0x002fc8000f8008ff */
[----:B------:R-:W-:-:S06]  /*21e0*/  LEA.HI.X R47, R70, UR7, R71, 0x1, P0 ;  /* 0x00000007462f7c11 */ /* 0x000fcc00080f0c47 */
[----:B------:R-:W4:Y:S01]  /*21f0*/  LDG.E.64.CONSTANT R46, desc[UR10][R46.64] ;  /* 0x0000000a2e2e7981 */ /* 0x000f22000c1e9b00 */
[----:B------:R-:W-:Y:S02]  /*2200*/  HADD2.F32 R27, -RZ, R20.H1_H1 ;  /* 0x30000014ff1b7230 */ /* 0x000fe40000004100 */
        /* <DEDUP_REMOVED lines=10> */
[----:B------:R-:W-:Y:S01]  /*22b0*/  UMOV UR4, 0xffffffff ;  /* 0xffffffff00047882 */ /* 0x000fe20000000000 */
        /* <DEDUP_REMOVED lines=15> */
[--C-:B---3--:R-:W-:Y:S02]  /*23b0*/  HADD2.F32 R21, -RZ, R44.reuse.H0_H0 ;  /* 0x2000002cff157230 */ /* 0x108fe40000004100 */
[----:B------:R-:W-:-:S03]  /*23c0*/  HADD2.F32 R44, -RZ, R44.H1_H1 ;  /* 0x3000002cff2c7230 */ /* 0x000fc60000004100 */
[----:B------:R-:W-:Y:S01]  /*23d0*/  FFMA.FTZ R75, R22, R21, R75 ;  /* 0x00000015164b7223 */ /* 0x000fe2000001004b */
[----:B------:R-:W-:Y:S02]  /*23e0*/  HADD2.F32 R22, -RZ, R45.H0_H0 ;  /* 0x2000002dff167230 */ /* 0x000fe40000004100 */
[----:B------:R-:W-:-:S03]  /*23f0*/  HADD2.F32 R21, -RZ, R24.H1_H1 ;  /* 0x30000018ff157230 */ /* 0x000fc60000004100 */
[----:B------:R-:W-:Y:S01]  /*2400*/  FFMA.FTZ R22, R23, R22, R40 ;  /* 0x0000001617167223 */ /* 0x000fe20000010028 */
[----:B------:R-:W-:Y:S02]  /*2410*/  HADD2.F32 R24, -RZ, R26.H0_H0 ;  /* 0x2000001aff187230 */ /* 0x000fe40000004100 */
[----:B------:R-:W-:Y:S01]  /*2420*/  FFMA.FTZ R20, R21, R44, R20 ;  /* 0x0000002c15147223 */ /* 0x000fe20000010014 */
[----:B----4-:R-:W-:Y:S02]  /*2430*/  HADD2.F32 R23, -RZ, R46.H0_H0 ;  /* 0x2000002eff177230 */ /* 0x010fe40000004100 */
[----:B------:R-:W-:Y:S02]  /*2440*/  HADD2.F32 R21, -RZ, R26.H1_H1 ;  /* 0x3000001aff157230 */ /* 0x000fe40000004100 */
[----:B------:R-:W-:Y:S02]  /*2450*/  HADD2.F32 R46, -RZ, R46.H1_H1 ;  /* 0x3000002eff2e7230 */ /* 0x000fe40000004100 */
[----:B------:R-:W-:-:S02]  /*2460*/  HADD2.F32 R26, -RZ, R27.H1_H1 ;  /* 0x3000001bff1a7230 */ /* 0x000fc40000004100 */
[----:B------:R-:W-:Y:S01]  /*2470*/  FFMA.FTZ R23, R24, R23, R75 ;  /* 0x0000001718177223 */ /* 0x000fe2000001004b */
[----:B------:R-:W-:Y:S02]  /*2480*/  HADD2.F32 R45, -RZ, R45.H1_H1 ;  /* 0x3000002dff2d7230 */ /* 0x000fe40000004100 */
[----:B------:R-:W-:Y:S01]  /*2490*/  FFMA.FTZ R20, R21, R46, R20 ;  /* 0x0000002e15147223 */ /* 0x000fe20000010014 */
[--C-:B------:R-:W-:Y:S02]  /*24a0*/  HADD2.F32 R27, -RZ, R47.reuse.H0_H0 ;  /* 0x2000002fff1b7230 */ /* 0x100fe40000004100 */
[----:B------:R-:W-:Y:S02]  /*24b0*/  HADD2.F32 R47, -RZ, R47.H1_H1 ;  /* 0x3000002fff2f7230 */ /* 0x000fe40000004100 */
[----:B------:R-:W-:Y:S01]  /*24c0*/  FFMA.FTZ R25, R25, R45, R74 ;  /* 0x0000002d19197223 */ /* 0x000fe2000001004a */
[----:B------:R-:W-:Y:S01]  /*24d0*/  FADD.FTZ R23, R23, R20 ;  /* 0x0000001417177221 */ /* 0x000fe20000010000 */
[----:B------:R-:W-:-:S02]  /*24e0*/  FFMA.FTZ R22, R41, R27, R22 ;  /* 0x0000001b29167223 */ /* 0x000fc40000010016 */
[----:B------:R-:W-:Y:S02]  /*24f0*/  FFMA.FTZ R25, R26, R47, R25 ;  /* 0x0000002f1a197223 */ /* 0x000fe40000010019 */
[----:B------:R-:W-:-:S04]  /*2500*/  FADD.FTZ R22, R22, R23 ;  /* 0x0000001716167221 */ /* 0x000fc80000010000 */
[----:B------:R-:W-:Y:S01]  /*2510*/  FADD.FTZ R22, R25, R22 ;  /* 0x0000001619167221 */ /* 0x000fe20000010000 */
[----:B------:R-:W-:Y:S06]  /*2520*/  BRA.DIV UR4, `(.L_x_22867) ;  /* 0x0000004204007947 */ /* 0x000fec000b800000 */
[----:B------:R0:W1:Y:S02]  /*2530*/  SHFL.BFLY PT, R21, R22, 0x1, 0x1f ;  /* 0x0c201f0016157f89 */ /* 0x00006400000e0000 */
.L_x_22916:
        /* <DEDUP_REMOVED lines=15> */
.L_x_22869:
[----:B------:R-:W-:Y:S05]  /*2630*/  BSYNC B1 ;  /* 0x0000000000017941 */ /* 0x000fea0003800000 */
.L_x_22868:
[----:B------:R-:W-:Y:S01]  /*2640*/  IADD3 R4, P0, R4, 0x10, RZ ;  /* 0x0000001004047810 */ /* 0x000fe20007f1e0ff */
[----:B------:R-:W-:Y:S01]  /*2650*/  VIADD R31, R31, 0x40 ;  /* 0x000000401f1f7836 */ /* 0x000fe20000000000 */
[----:B------:R-:W-:Y:S01]  /*2660*/  IADD3 R9, R9, 0x40, RZ ;  /* 0x0000004009097810 */ /* 0x000fe20007ffe0ff */
[----:B-1----:R-:W-:Y:S02]  /*2670*/  VIADD R32, R32, 0x100 ;  /* 0x0000010020207836 */ /* 0x002fe40000000000 */
[----:B------:R-:W-:Y:S01]  /*2680*/  IMAD.X R5, RZ, RZ, R5, P0 ;  /* 0x000000ffff057224 */ /* 0x000fe200000e0605 */
[----:B------:R-:W-:Y:S07]  /*2690*/  @!P2 BRA `(.L_x_22870) ;  /* 0xffffffec005ca947 */ /* 0x000fee000383ffff */
.L_x_22866:
[----:B------:R-:W-:Y:S05]  /*26a0*/  BSYNC B0 ;  /* 0x0000000000007941 */ /* 0x000fea0003800000 */
.L_x_22865:
        /* <DEDUP_REMOVED lines=15> */
.L_x_22922:
        /* <DEDUP_REMOVED lines=14> */
[----:B------:R-:W-:-:S05]  /*2880*/  SHF.R.S32.HI R10, RZ, 0x1f, R9 ;  /* 0x0000001fff0a7819 */ /* 0x000fca0000011409 */
[----:B--2---:R-:W2:Y:S01]  /*2890*/  @!P0 S2R R5, SR_CgaCtaId ;  /* 0x0000000000058919 */ /* 0x004ea20000008800 */
[----:B------:R-:W-:-:S04]  /*28a0*/  @!P0 MOV R4, 0x400 ;  /* 0x0000040000048802 */ /* 0x000fc80000000f00 */
[----:B------:R-:W-:-:S04]  /*28b0*/  @!P0 IADD3 R4, R4, 0xe0, RZ ;  /* 0x000000e004048810 */ /* 0x000fc80007ffe0ff */
        /* <DEDUP_REMOVED lines=30> */
.L_x_22876:
        /* <DEDUP_REMOVED lines=11> */
.L_x_22875:
[----:B------:R-:W-:Y:S05]  /*2b50*/  BSYNC B1 ;  /* 0x0000000000017941 */ /* 0x000fea0003800000 */
.L_x_22874:
        /* <DEDUP_REMOVED lines=14> */
.L_x_22879:
        /* <DEDUP_REMOVED lines=100> */
.L_x_22878:
[----:B------:R-:W-:Y:S05]  /*3280*/  BSYNC B1 ;  /* 0x0000000000017941 */ /* 0x000fea0003800000 */
.L_x_22877:
        /* <DEDUP_REMOVED lines=55> */
.L_x_22881:
[----:B------:R-:W-:Y:S05]  /*3600*/  BSYNC B1 ;  /* 0x0000000000017941 */ /* 0x000fea0003800000 */
.L_x_22880:
        /* <DEDUP_REMOVED lines=26> */
.L_x_22873:
[----:B------:R-:W-:Y:S05]  /*37b0*/  BSYNC B0 ;  /* 0x0000000000007941 */ /* 0x000fea0003800000 */
.L_x_22872:
        /* <DEDUP_REMOVED lines=36> */
[----:B------:R-:W-:Y:S02]  /*3a00*/  BSSY B1, `(.L_x_22884) ;  /* 0x0000017000017945 */ /* 0x000fe40003800000 */
[----:B------:R-:W-:Y:S01]  /*3a10*/  IADD3 R6, R6, R5, RZ ;  /* 0x0000000506067210 */ /* 0x000fe20007ffe0ff */
[----:B------:R1:W2:Y:S03]  /*3a20*/  MUFU.RCP R31, R4 ;  /* 0x00000004001f7308 */ /* 0x0002a60000001000 */
[C---:B------:R-:W-:Y:S02]  /*3a30*/  LEA.HI R7, R6.reuse, 0x1, RZ, 0x19 ;  /* 0x0000000106077811 */ /* 0x040fe400078fc8ff */
        /* <DEDUP_REMOVED lines=11> */
.L_x_22886:
        /* <DEDUP_REMOVED lines=8> */
.L_x_22885:
[----:B------:R-:W-:Y:S05]  /*3b70*/  BSYNC B1 ;  /* 0x0000000000017941 */ /* 0x000fea0003800000 */
.L_x_22884:
        /* <DEDUP_REMOVED lines=14> */
.L_x_22889:
        /* <DEDUP_REMOVED lines=52> */
.L_x_22888:
[----:B------:R-:W-:Y:S05]  /*3fa0*/  BSYNC B1 ;  /* 0x0000000000017941 */ /* 0x000fea0003800000 */
.L_x_22887:
        /* <DEDUP_REMOVED lines=31> */
.L_x_22891:
[----:B------:R-:W-:Y:S05]  /*41a0*/  BSYNC B1 ;  /* 0x0000000000017941 */ /* 0x000fea0003800000 */
.L_x_22890:
        /* <DEDUP_REMOVED lines=14> */
.L_x_22883:
[----:B------:R-:W-:Y:S05]  /*4290*/  BSYNC B0 ;  /* 0x0000000000007941 */ /* 0x000fea0003800000 */
.L_x_22882:
        /* <DEDUP_REMOVED lines=9> */
[----:B------:R-:W-:Y:S06]  /*4330*/  BRA `(.L_x_22894) ;  /* 0x0000001800187947 */ /* 0x000fec0003800000 */
.L_x_22893:
[----:B------:R-:W3:Y:S01]  /*4340*/  S2UR UR4, SR_CTAID.Y ;  /* 0x00000000000479c3 */ /* 0x000ee20000002600 */
[--C-:B--2---:R-:W-:Y:S01]  /*4350*/  SHF.R.S32.HI R5, RZ, 0x1f, R45.reuse ;  /* 0x0000001fff057819 */ /* 0x104fe2000001142d */
[----:B------:R-:W-:Y:S01]  /*4360*/  ULDC.64 UR6, c[0x0][0x238] ;  /* 0x00008e0000067ab9 */ /* 0x000fe20000000a00 */
[----:B------:R-:W-:Y:S01]  /*4370*/  IADD3 R64, -R45, -0x1, R2 ;  /* 0xffffffff2d407810 */ /* 0x000fe20007ffe102 */
[----:B------:R-:W-:Y:S01]  /*4380*/  IMAD.MOV.U32 R54, RZ, RZ, RZ ;  /* 0x000000ffff367224 */ /* 0x000fe200078e00ff */
[----:B------:R-:W-:Y:S02]  /*4390*/  CS2R R52, SRZ ;  /* 0x0000000000347805 */ /* 0x000fe4000001ff00 */
[----:B------:R-:W-:Y:S02]  /*43a0*/  CS2R R50, SRZ ;  /* 0x0000000000327805 */ /* 0x000fe4000001ff00 */
[----:B------:R-:W-:Y:S01]  /*43b0*/  CS2R R48, SRZ ;  /* 0x0000000000307805 */ /* 0x000fe2000001ff00 */
[----:B-1----:R-:W3:Y:S01]  /*43c0*/  LDC R4, c[0x0][0x248] ;  /* 0x00009200ff047b82 */ /* 0x002ee20000000800 */
[----:B------:R-:W-:-:S07]  /*43d0*/  IMAD.MOV.U32 R55, RZ, RZ, R45 ;  /* 0x000000ffff377224 */ /* 0x000fce00078e002d */
[----:B------:R-:W1:Y:S08]  /*43e0*/  S2UR UR5, SR_CgaCtaId ;  /* 0x00000000000579c3 */ /* 0x000e700000008800 */
[----:B------:R-:W2:Y:S01]  /*43f0*/  LDC R7, c[0x0][0x25c] ;  /* 0x00009700ff077b82 */ /* 0x000ea20000000800 */
[----:B---3--:R-:W-:Y:S01]  /*4400*/  IMAD R4, R4, UR4, RZ ;  /* 0x0000000404047c24 */ /* 0x008fe2000f8e02ff */
[----:B------:R-:W-:-:S02]  /*4410*/  UMOV UR4, 0x400 ;  /* 0x0000040000047882 */ /* 0x000fc40000000000 */
[----:B------:R-:W-:Y:S02]  /*4420*/  UIADD3 UR4, UR4, 0x100, URZ ;  /* 0x0000010004047890 */ /* 0x000fe4000fffe03f */
[----:B------:R-:W-:Y:S02]  /*4430*/  IADD3 R47, P0, R45, R4, RZ ;  /* 0x000000042d2f7210 */ /* 0x000fe40007f1e0ff */
[----:B-1----:R-:W-:Y:S02]  /*4440*/  ULEA UR4, UR5, UR4, 0x18 ;  /* 0x0000000405047291 */ /* 0x002fe4000f8ec03f */
[----:B------:R-:W-:Y:S02]  /*4450*/  LEA.HI.X.SX32 R4, R4, R5, 0x1, P0 ;  /* 0x0000000504047211 */ /* 0x000fe400000f0eff */
[C---:B------:R-:W-:Y:S01]  /*4460*/  LEA R46, P0, R47.reuse, UR6, 0x2 ;  /* 0x000000062f2e7c11 */ /* 0x040fe2000f8010ff */
[----:B------:R-:W-:Y:S02]  /*4470*/  ULDC UR6, c[0x0][0x260] ;  /* 0x0000980000067ab9 */ /* 0x000fe40000000800 */
[----:B------:R-:W-:Y:S01]  /*4480*/  IMAD R40, R0, UR6, RZ ;  /* 0x0000000600287c24 */ /* 0x000fe2000f8e02ff */
[----:B------:R-:W-:-:S02]  /*4490*/  LEA.HI.X R47, R47, UR7, R4, 0x2, P0 ;  /* 0x000000072f2f7c11 */ /* 0x000fc400080f1404 */
[----:B------:R-:W-:Y:S02]  /*44a0*/  LEA.HI R4, R3, R3, RZ, 0x1 ;  /* 0x0000000303047211 */ /* 0x000fe400078f08ff */
[----:B--2---:R-:W-:Y:S02]  /*44b0*/  SHF.R.S32.HI R0, RZ, 0x1f, R7 ;  /* 0x0000001fff007819 */ /* 0x004fe40000011407 */
[C---:B------:R-:W-:Y:S01]  /*44c0*/  LOP3.LUT R6, R4.reuse, 0xfffffffe, RZ, 0xc0, !PT ;  /* 0xfffffffe04067812 */ /* 0x040fe200078ec0ff */
[----:B------:R-:W-:Y:S01]  /*44d0*/  IMAD.SHL.U32 R4, R4, 0x8, RZ ;  /* 0x0000000804047824 */ /* 0x000fe200078e00ff */
[----:B------:R-:W-:-:S03]  /*44e0*/  SHF.R.S32.HI R41, RZ, 0x1f, R40 ;  /* 0x0000001fff297819 */ /* 0x000fc60000011428 */
[----:B------:R-:W-:Y:S01]  /*44f0*/  IMAD.IADD R6, R3, 0x1, -R6 ;  /* 0x0000000103067824 */ /* 0x000fe200078e0a06 */
[----:B------:R-:W-:-:S03]  /*4500*/  LOP3.LUT R5, R4, 0xfffffff0, RZ, 0xc0, !PT ;  /* 0xfffffff004057812 */ /* 0x000fc600078ec0ff */
[----:B------:R-:W-:Y:S01]  /*4510*/  IMAD R58, R45, 0x2, R6 ;  /* 0x000000022d3a7824 */ /* 0x000fe200078e0206 */
[----:B------:R-:W-:-:S04]  /*4520*/  SHF.L.U32 R6, R6, 0x3, RZ ;  /* 0x0000000306067819 */ /* 0x000fc800000006ff */
        /* <DEDUP_REMOVED lines=9> */
.L_x_22909:
        /* <DEDUP_REMOVED lines=11> */
[-C--:B-1----:R-:W-:Y:S02]  /*4670*/  LEA R42, P4, R11, R20.reuse, 0x1 ;  /* 0x000000140b2a7211 */ /* 0x082fe400078808ff */
[----:B------:R-:W-:Y:S02]  /*4680*/  IADD3 R7, R7, R13, RZ ;  /* 0x0000000d07077210 */ /* 0x000fe40007ffe0ff */
[----:B------:R-:W-:-:S02]  /*4690*/  LEA R4, P5, R5, R20, 0x1 ;  /* 0x0000001405047211 */ /* 0x000fc400078a08ff */
[-C--:B------:R-:W-:Y:S02]  /*46a0*/  LEA.HI.X.SX32 R12, R56, R7.reuse, 0x1, P2 ;  /* 0x00000007380c7211 */ /* 0x080fe400010f0eff */
[----:B------:R-:W-:Y:S02]  /*46b0*/  LEA.HI.X.SX32 R8, R59, R7, 0x1, P3 ;  /* 0x000000073b087211 */ /* 0x000fe400018f0eff */
[-C--:B------:R-:W-:Y:S02]  /*46c0*/  IADD3 R13, P0, R61, R6.reuse, RZ ;  /* 0x000000063d0d7210 */ /* 0x080fe40007f1e0ff */
[-C--:B------:R-:W-:Y:S02]  /*46d0*/  IADD3 R10, P3, R62, R6.reuse, RZ ;  /* 0x000000063e0a7210 */ /* 0x080fe40007f7e0ff */
[----:B------:R-:W-:Y:S02]  /*46e0*/  IADD3 R6, P2, R63, R6, RZ ;  /* 0x000000063f067210 */ /* 0x000fe40007f5e0ff */
[----:B------:R-:W-:-:S02]  /*46f0*/  LEA.HI.X R43, R11, R21, R12, 0x1, P4 ;  /* 0x000000150b2b7211 */ /* 0x000fc400020f0c0c */
[----:B------:R-:W-:Y:S02]  /*4700*/  LEA.HI.X R5, R5, R21, R8, 0x1, P5 ;  /* 0x0000001505057211 */ /* 0x000fe400028f0c08 */
[-C--:B------:R-:W-:Y:S01]  /*4710*/  LEA R8, P6, R9, R20.reuse, 0x1 ;  /* 0x0000001409087211 */ /* 0x080fe200078c08ff */
[----:B-----5:R4:W5:Y:S01]  /*4720*/  LDG.E.128.CONSTANT R24, desc[UR10][R42.64+0x200] ;  /* 0x0002000a2a187981 */ /* 0x020962000c1e9d00 */
[-C--:B------:R-:W-:Y:S02]  /*4730*/  LEA R12, P5, R13, R20.reuse, 0x1 ;  /* 0x000000140d0c7211 */ /* 0x080fe400078a08ff */
[----:B------:R-:W-:Y:S01]  /*4740*/  LEA R16, P4, R10, R20, 0x1 ;  /* 0x000000140a107211 */ /* 0x000fe200078808ff */
[----:B------:R4:W5:Y:S01]  /*4750*/  LDG.E.128.CONSTANT R28, desc[UR10][R42.64] ;  /* 0x0000000a2a1c7981 */ /* 0x000962000c1e9d00 */
[-C--:B------:R-:W-:Y:S02]  /*4760*/  LEA.HI.X.SX32 R18, R60, R7.reuse, 0x1, P1 ;  /* 0x000000073c127211 */ /* 0x080fe400008f0eff */
[----:B------:R-:W-:-:S02]  /*4770*/  LEA.HI.X.SX32 R14, R61, R7, 0x1, P0 ;  /* 0x000000073d0e7211 */ /* 0x000fc400000f0eff */
[-C--:B------:R-:W-:Y:S02]  /*4780*/  LEA.HI.X.SX32 R11, R62, R7.reuse, 0x1, P3 ;  /* 0x000000073e0b7211 */ /* 0x080fe400018f0eff */
[----:B------:R-:W-:Y:S02]  /*4790*/  LEA R20, P1, R6, R20, 0x1 ;  /* 0x0000001406147211 */ /* 0x000fe400078208ff */
[----:B------:R-:W-:Y:S02]  /*47a0*/  LEA.HI.X.SX32 R7, R63, R7, 0x1, P2 ;  /* 0x000000073f077211 */ /* 0x000fe400010f0eff */
[-C--:B------:R-:W-:Y:S02]  /*47b0*/  LEA.HI.X R9, R9, R21.reuse, R18, 0x1, P6 ;  /* 0x0000001509097211 */ /* 0x080fe400030f0c12 */
[-C--:B------:R-:W-:Y:S02]  /*47c0*/  LEA.HI.X R13, R13, R21.reuse, R14, 0x1, P5 ;  /* 0x000000150d0d7211 */ /* 0x080fe400028f0c0e */
[----:B------:R-:W-:-:S02]  /*47d0*/  LEA.HI.X R17, R10, R21, R11, 0x1, P4 ;  /* 0x000000150a117211 */ /* 0x000fc400020f0c0b */
[----:B------:R-:W-:Y:S01]  /*47e0*/  LEA.HI.X R21, R6, R21, R7, 0x1, P1 ;  /* 0x0000001506157211 */ /* 0x000fe200008f0c07 */
[----:B------:R-:W5:Y:S04]  /*47f0*/  LDG.E.128.CONSTANT R8, desc[UR10][R8.64] ;  /* 0x0000000a08087981 */ /* 0x000f68000c1e9d00 */
[----:B------:R-:W5:Y:S04]  /*4800*/  LDG.E.128.CONSTANT R4, desc[UR10][R4.64] ;  /* 0x0000000a04047981 */ /* 0x000f68000c1e9d00 */
[----:B------:R-:W5:Y:S04]  /*4810*/  LDG.E.128.CONSTANT R12, desc[UR10][R12.64] ;  /* 0x0000000a0c0c7981 */ /* 0x000f68000c1e9d00 */
[----:B------:R-:W5:Y:S04]  /*4820*/  LDG.E.128.CONSTANT R16, desc[UR10][R16.64] ;  /* 0x0000000a10107981 */ /* 0x000f68000c1e9d00 */
[----:B0-----:R-:W5:Y:S01]  /*4830*/  LDG.E.128.CONSTANT R20, desc[UR10][R20.64] ;  /* 0x0000000a14147981 */ /* 0x001f62000c1e9d00 */
[----:B------:R-:W-:-:S02]  /*4840*/  ISETP.NE.AND P0, PT, R64, RZ, PT ;  /* 0x000000ff4000720c */ /* 0x000fc40003f05270 */
[----:B---3--:R-:W-:Y:S01]  /*4850*/  F2FP.F16.F32.PACK_AB R38, R39, R38 ;  /* 0x000000262726723e */ /* 0x008fe200000000ff */
[----:B------:R-:W-:Y:S01]  /*4860*/  BSSY B1, `(.L_x_22895) ;  /* 0x0000023000017945 */ /* 0x000fe20003800000 */
[----:B------:R-:W-:-:S03]  /*4870*/  F2FP.F16.F32.PACK_AB R37, R37, R36 ;  /* 0x000000242525723e */ /* 0x000fc600000000ff */
[----:B------:R-:W-:-:S06]  /*4880*/  IMAD.MOV.U32 R36, RZ, RZ, R38 ;  /* 0x000000ffff247224 */ /* 0x000fcc00078e0026 */
[----:B----4-:R-:W-:Y:S05]  /*4890*/  @P0 BRA `(.L_x_22896) ;  /* 0x00000000007c0947 */ /* 0x010fea0003800000 */
[----:B------:R-:W-:Y:S01]  /*48a0*/  VIADD R43, R57, 0x2 ;  /* 0x00000002392b7836 */ /* 0x000fe20000000000 */
[----:B-----5:R-:W-:Y:S01]  /*48b0*/  PRMT R38, R29, 0x7632, R38 ;  /* 0x000076321d267816 */ /* 0x020fe20000000026 */
        /* <DEDUP_REMOVED lines=29> */
.L_x_22896:
[----:B------:R-:W-:Y:S05]  /*4a90*/  BSYNC B1 ;  /* 0x0000000000017941 */ /* 0x000fea0003800000 */
.L_x_22895:
[----:B-----5:R-:W-:Y:S01]  /*4aa0*/  HMUL2 R29, R36, R29 ;  /* 0x0000001d241d7232 */ /* 0x020fe20000000000 */
[----:B------:R-:W-:Y:S01]  /*4ab0*/  F2FP.F16.F32.PACK_AB R32, R33, R32 ;  /* 0x000000202120723e */ /* 0x000fe200000000ff */
[----:B------:R-:W-:Y:S01]  /*4ac0*/  BSSY B1, `(.L_x_22897) ;  /* 0x0000027000017945 */ /* 0x000fe20003800000 */
[----:B------:R-:W-:-:S03]  /*4ad0*/  F2FP.F16.F32.PACK_AB R34, R35, R34 ;  /* 0x000000222322723e */ /* 0x000fc600000000ff */
[----:B------:R-:W-:Y:S01]  /*4ae0*/  HFMA2.MMA R28, R37, R28, R29 ;  /* 0x0000001c251c7235 */ /* 0x000fe2000000001d */
[----:B------:R-:W-:-:S09]  /*4af0*/  IMAD.MOV.U32 R29, RZ, RZ, R32 ;  /* 0x000000ffff1d7224 */ /* 0x000fd200078e0020 */
[----:B------:R-:W-:Y:S01]  /*4b00*/  HFMA2 R30, R29, R30, R28 ;  /* 0x0000001e1d1e7231 */ /* 0x000fe2000000001c */
[----:B------:R-:W-:-:S06]  /*4b10*/  MOV R28, R34 ;  /* 0x00000022001c7202 */ /* 0x000fcc0000000f00 */
        /* <DEDUP_REMOVED lines=17> */
[----:B------:R-:W-:Y:S02]  /*4c30*/  ISETP.GE.AND P1, PT, R31, R68, PT ;  /* 0x000000441f00720c */ /* 0x000fe40003f26270 */
[----:B------:R-:W-:Y:S02]  /*4c40*/  PRMT R31, R25, 0x7632, R31 ;  /* 0x00007632191f7816 */ /* 0x000fe4000000001f */
[----:B------:R-:W-:-:S02]  /*4c50*/  SEL R35, R26, RZ, !P6 ;  /* 0x000000ff1a237207 */ /* 0x000fc40007000000 */
[-C--:B------:R-:W-:Y:S02]  /*4c60*/  ISETP.GE.AND P2, PT, R39, R68.reuse, PT ;  /* 0x000000442700720c */ /* 0x080fe40003f46270 */
[----:B------:R-:W-:Y:S02]  /*4c70*/  ISETP.GE.AND P6, PT, R57, R68, PT ;  /* 0x000000443900720c */ /* 0x000fe40003fc6270 */
        /* <DEDUP_REMOVED lines=11> */
.L_x_22898:
[----:B------:R-:W-:Y:S05]  /*4d30*/  BSYNC B1 ;  /* 0x0000000000017941 */ /* 0x000fea0003800000 */
.L_x_22897:
[----:B------:R-:W-:Y:S02]  /*4d40*/  HMUL2 R31, R36, R25 ;  /* 0x00000019241f7232 */ /* 0x000fe40000000000 */
[--C-:B------:R-:W-:Y:S01]  /*4d50*/  HADD2.F32 R25, -RZ, R30.reuse.H0_H0 ;  /* 0x2000001eff197230 */ /* 0x100fe20000004100 */
[----:B------:R-:W-:Y:S01]  /*4d60*/  BSSY B1, `(.L_x_22899) ;  /* 0x0000025000017945 */ /* 0x000fe20003800000 */
[----:B------:R-:W-:Y:S02]  /*4d70*/  HADD2.F32 R30, -RZ, R30.H1_H1 ;  /* 0x3000001eff1e7230 */ /* 0x000fe40000004100 */
[----:B------:R-:W-:-:S03]  /*4d80*/  HFMA2 R31, R37, R24, R31 ;  /* 0x00000018251f7231 */ /* 0x000fc6000000001f */
[----:B------:R-:W-:-:S03]  /*4d90*/  FADD.FTZ R25, R25, R30 ;  /* 0x0000001e19197221 */ /* 0x000fc60000010000 */
[----:B------:R-:W-:Y:S01]  /*4da0*/  HFMA2.MMA R31, R29, R26, R31 ;  /* 0x0000001a1d1f7235 */ /* 0x000fe2000000001f */
[----:B------:R-:W-:Y:S10]  /*4db0*/  @P0 BRA `(.L_x_22900) ;  /* 0x00000000007c0947 */ /* 0x000ff40003800000 */
[C---:B------:R-:W-:Y:S01]  /*4dc0*/  VIADD R35, R57.reuse, 0x2 ;  /* 0x0000000239237836 */ /* 0x040fe20000000000 */
        /* <DEDUP_REMOVED lines=12> */
[----:B------:R-:W-:Y:S02]  /*4e90*/  SEL R35, R5, RZ, !P1 ;  /* 0x000000ff05237207 */ /* 0x000fe40004800000 */
        /* <DEDUP_REMOVED lines=17> */
.L_x_22900:
[----:B------:R-:W-:Y:S05]  /*4fb0*/  BSYNC B1 ;  /* 0x0000000000017941 */ /* 0x000fea0003800000 */
.L_x_22899:
[----:B------:R-:W-:Y:S01]  /*4fc0*/  HMUL2 R5, R36, R5 ;  /* 0x0000000524057232 */ /* 0x000fe20000000000 */
[----:B------:R-:W-:Y:S01]  /*4fd0*/  BSSY B1, `(.L_x_22901) ;  /* 0x0000024000017945 */ /* 0x000fe20003800000 */
[----:B------:R-:W-:Y:S01]  /*4fe0*/  FADD.FTZ R54, R25, R54 ;  /* 0x0000003619367221 */ /* 0x000fe20000010000 */
[----:B------:R-:W-:-:S03]  /*4ff0*/  HFMA2 R27, R28, R27, R31 ;  /* 0x0000001b1c1b7231 */ /* 0x000fc6000000001f */
[----:B------:R-:W-:Y:S01]  /*5000*/  HFMA2.MMA R4, R37, R4, R5 ;  /* 0x0000000425047235 */ /* 0x000fe20000000005 */
[----:B------:R-:W-:Y:S10]  /*5010*/  @P0 BRA `(.L_x_22902) ;  /* 0x00000000007c0947 */ /* 0x000ff40003800000 */
[C---:B------:R-:W-:Y:S01]  /*5020*/  IADD3 R25, R57.reuse, 0x2, RZ ;  /* 0x0000000239197810 */ /* 0x040fe20007ffe0ff */
        /* <DEDUP_REMOVED lines=10> */
[----:B------:R-:W-:Y:S02]  /*50d0*/  SEL R24, R9, RZ, !P1 ;  /* 0x000000ff09187207 */ /* 0x000fe40004800000 */
[-C--:B------:R-:W-:Y:S02]  /*50e0*/  ISETP.GE.AND P1, PT, R5, R68.reuse, PT ;  /* 0x000000440500720c */ /* 0x080fe40003f26270 */
[----:B------:R-:W-:Y:S02]  /*50f0*/  SEL R25, R10, RZ, !P6 ;  /* 0x000000ff0a197207 */ /* 0x000fe40007000000 */
[-C--:B------:R-:W-:Y:S02]  /*5100*/  ISETP.GE.AND P5, PT, R31, R68.reuse, PT ;  /* 0x000000441f00720c */ /* 0x080fe40003fa6270 */
        /* <DEDUP_REMOVED lines=16> */
.L_x_22902:
[----:B------:R-:W-:Y:S05]  /*5210*/  BSYNC B1 ;  /* 0x0000000000017941 */ /* 0x000fea0003800000 */
.L_x_22901:
[----:B------:R-:W-:Y:S01]  /*5220*/  BSSY B1, `(.L_x_22903) ;  /* 0x0000022000017945 */ /* 0x000fe20003800000 */
[----:B------:R-:W-:-:S03]  /*5230*/  HMUL2 R9, R36, R9 ;  /* 0x0000000924097232 */ /* 0x000fc60000000000 */
[----:B------:R-:W-:Y:S05]  /*5240*/  @P0 BRA `(.L_x_22904) ;  /* 0x00000000007c0947 */ /* 0x000fea0003800000 */
        /* <DEDUP_REMOVED lines=31> */
.L_x_22904:
[----:B------:R-:W-:Y:S05]  /*5440*/  BSYNC B1 ;  /* 0x0000000000017941 */ /* 0x000fea0003800000 */
.L_x_22903:
[----:B------:R-:W-:Y:S01]  /*5450*/  BSSY B1, `(.L_x_22905) ;  /* 0x0000022000017945 */ /* 0x000fe20003800000 */
[----:B------:R-:W-:-:S03]  /*5460*/  HFMA2.MMA R13, R36, R13, -RZ ;  /* 0x0000000d240d7235 */ /* 0x000fc600001000ff */
[----:B------:R-:W-:Y:S08]  /*5470*/  @P0 BRA `(.L_x_22906) ;  /* 0x00000000007c0947 */ /* 0x000ff00003800000 */
        /* <DEDUP_REMOVED lines=31> */
.L_x_22906:
[----:B------:R-:W-:Y:S05]  /*5670*/  BSYNC B1 ;  /* 0x0000000000017941 */ /* 0x000fea0003800000 */
.L_x_22905:
        /* <DEDUP_REMOVED lines=47> */
[C---:B------:R-:W-:Y:S02]  /*5970*/  SEL R4, R20.reuse, RZ, !P6 ;  /* 0x000000ff14047207 */ /* 0x040fe40007000000 */
[-C--:B------:R-:W-:Y:S02]  /*5980*/  ISETP.GE.AND P1, PT, R11, R68.reuse, PT ;  /* 0x000000440b00720c */ /* 0x080fe40003f26270 */
[-C--:B------:R-:W-:Y:S02]  /*5990*/  ISETP.GE.AND P0, PT, R5, R68.reuse, PT ;  /* 0x000000440500720c */ /* 0x080fe40003f06270 */
[----:B------:R-:W-:Y:S02]  /*59a0*/  ISETP.GE.AND P6, PT, R9, R68, PT ;  /* 0x000000440900720c */ /* 0x000fe40003fc6270 */
[----:B------:R-:W-:-:S02]  /*59b0*/  PRMT R20, R20, 0x7632, R20 ;  /* 0x0000763214147816 */ /* 0x000fc40000000014 */
        /* <DEDUP_REMOVED lines=13> */
.L_x_22908:
[----:B------:R-:W-:Y:S05]  /*5a90*/  BSYNC B1 ;  /* 0x0000000000017941 */ /* 0x000fea0003800000 */
.L_x_22907:
[----:B------:R-:W-:Y:S02]  /*5aa0*/  HMUL2 R10, R36, R21 ;  /* 0x00000015240a7232 */ /* 0x000fe40000000000 */
[----:B------:R-:W-:Y:S01]  /*5ab0*/  VIADD R55, R55, 0x4 ;  /* 0x0000000437377836 */ /* 0x000fe20000000000 */
[----:B------:R-:W-:Y:S01]  /*5ac0*/  IADD3 R46, P1, R46, 0x10, RZ ;  /* 0x000000102e2e7810 */ /* 0x000fe20007f3e0ff */
[----:B------:R-:W-:Y:S02]  /*5ad0*/  VIADD R64, R64, 0xfffffffc ;  /* 0xfffffffc40407836 */ /* 0x000fe40000000000 */
[----:B------:R-:W-:Y:S01]  /*5ae0*/  HFMA2 R11, R37, R20, R10 ;  /* 0x00000014250b7231 */ /* 0x000fe2000000000a */
[----:B------:R-:W-:Y:S01]  /*5af0*/  IADD3 R57, R57, 0x40, RZ ;  /* 0x0000004039397810 */ /* 0x000fe20007ffe0ff */
[----:B------:R-:W-:Y:S01]  /*5b00*/  VIADD R58, R58, 0x100 ;  /* 0x000001003a3a7836 */ /* 0x000fe20000000000 */
[----:B------:R-:W-:Y:S01]  /*5b10*/  ISETP.GE.AND P0, PT, R55, R2, PT ;  /* 0x000000023700720c */ /* 0x000fe20003f06270 */
[----:B------:R-:W-:-:S02]  /*5b20*/  IMAD.X R47, RZ, RZ, R47, P1 ;  /* 0x000000ffff2f7224 */ /* 0x000fc400008e062f */
[----:B------:R-:W-:-:S10]  /*5b30*/  HFMA2.MMA R14, R29, R22, R11 ;  /* 0x000000161d0e7235 */ /* 0x000fd4000000000b */
[----:B------:R-:W-:-:S05]  /*5b40*/  HFMA2 R14, R28, R23, R14 ;  /* 0x000000171c0e7231 */ /* 0x000fca000000000e */
[--C-:B------:R-:W-:Y:S02]  /*5b50*/  HADD2.F32 R4, -RZ, R14.reuse.H0_H0 ;  /* 0x2000000eff047230 */ /* 0x100fe40000004100 */
[----:B------:R-:W-:-:S05]  /*5b60*/  HADD2.F32 R5, -RZ, R14.H1_H1 ;  /* 0x3000000eff057230 */ /* 0x000fca0000004100 */
[----:B------:R-:W-:-:S04]  /*5b70*/  FADD.FTZ R5, R4, R5 ;  /* 0x0000000504057221 */ /* 0x000fc80000010000 */
[----:B------:R-:W-:Y:S01]  /*5b80*/  FADD.FTZ R48, R5, R48 ;  /* 0x0000003005307221 */ /* 0x000fe20000010000 */
[----:B------:R-:W-:Y:S06]  /*5b90*/  @!P0 BRA `(.L_x_22909) ;  /* 0xffffffe800888947 */ /* 0x000fec000383ffff */
.L_x_22894:
[----:B------:R-:W-:Y:S05]  /*5ba0*/  BSYNC B0 ;  /* 0x0000000000007941 */ /* 0x000fea0003800000 */
.L_x_22892:
[----:B--2---:R-:W2:Y:S01]  /*5bb0*/  SHFL.BFLY PT, R5, R54, 0x1, 0x1f ;  /* 0x0c201f0036057f89 */ /* 0x004ea200000e0000 */
[----:B------:R-:W3:Y:S01]  /*5bc0*/  S2UR UR5, SR_CgaCtaId ;  /* 0x00000000000579c3 */ /* 0x000ee20000008800 */
[----:B------:R-:W-:Y:S01]  /*5bd0*/  LEA.HI R12, R3, R3, RZ, 0x1 ;  /* 0x00000003030c7211 */ /* 0x000fe200078f08ff */
[----:B------:R-:W-:Y:S01]  /*5be0*/  UMOV UR4, 0x400 ;  /* 0x0000040000047882 */ /* 0x000fe20000000000 */
[----:B------:R-:W4:Y:S01]  /*5bf0*/  SHFL.BFLY PT, R2, R51, 0x1, 0x1f ;  /* 0x0c201f0033027f89 */ /* 0x000f2200000e0000 */
[----:B------:R-:W-:Y:S01]  /*5c00*/  UIADD3 UR4, UR4, 0x100, URZ ;  /* 0x0000010004047890 */ /* 0x000fe2000fffe03f */
[----:B------:R-:W-:Y:S01]  /*5c10*/  SHF.R.S32.HI R12, RZ, 0x1, R12 ;  /* 0x00000001ff0c7819 */ /* 0x000fe2000001140c */
[----:B------:R-:W-:Y:S01]  /*5c20*/  BSSY B0, `(.L_x_22910) ;  /* 0x0000032000007945 */ /* 0x000fe20003800000 */
[----:B------:R-:W0:Y:S03]  /*5c30*/  SHFL.BFLY PT, R0, R53, 0x1, 0x1f ;  /* 0x0c201f0035007f89 */ /* 0x000e2600000e0000 */
[----:B------:R-:W-:Y:S01]  /*5c40*/  IMAD R45, R45, 0x70, R12 ;  /* 0x000000702d2d7824 */ /* 0x000fe200078e020c */
[----:B------:R-:W0:Y:S04]  /*5c50*/  SHFL.BFLY PT, R7, R52, 0x1, 0x1f ;  /* 0x0c201f0034077f89 */ /* 0x000e2800000e0000 */
[----:B------:R-:W0:Y:S04]  /*5c60*/  SHFL.BFLY PT, R9, R50, 0x1, 0x1f ;  /* 0x0c201f0032097f89 */ /* 0x000e2800000e0000 */
[----:B-1----:R-:W1:Y:S04]  /*5c70*/  SHFL.BFLY PT, R4, R49, 0x1, 0x1f ;  /* 0x0c201f0031047f89 */ /* 0x002e6800000e0000 */
[----:B------:R-:W1:Y:S01]  /*5c80*/  SHFL.BFLY PT, R13, R48, 0x1, 0x1f ;  /* 0x0c201f00300d7f89 */ /* 0x000e6200000e0000 */
[----:B--2---:R-:W-:Y:S01]  /*5c90*/  FADD.FTZ R10, R5, R54 ;  /* 0x00000036050a7221 */ /* 0x004fe20000010000 */
[----:B------:R-:W-:Y:S01]  /*5ca0*/  LOP3.LUT R5, R3, 0x1, RZ, 0xc0, !PT ;  /* 0x0000000103057812 */ /* 0x000fe200078ec0ff */
[----:B---3--:R-:W-:Y:S01]  /*5cb0*/  ULEA UR4, UR5, UR4, 0x18 ;  /* 0x0000000405047291 */ /* 0x008fe2000f8ec03f */
[----:B------:R-:W-:Y:S01]  /*5cc0*/  BAR.SYNC.DEFER_BLOCKING 0x0 ;  /* 0x0000000000007b1d */ /* 0x000fe20000010000 */
[----:B----4-:R-:W-:Y:S01]  /*5cd0*/  FADD.FTZ R17, R2, R51 ;  /* 0x0000003302117221 */ /* 0x010fe20000010000 */
[----:B------:R-:W-:-:S02]  /*5ce0*/  ISETP.NE.AND P2, PT, R5, RZ, PT ;  /* 0x000000ff0500720c */ /* 0x000fc40003f45270 */
[----:B------:R-:W-:Y:S01]  /*5cf0*/  LOP3.LUT R2, R44, 0xffffffc0, RZ, 0xc0, !PT ;  /* 0xffffffc02c027812 */ /* 0x000fe200078ec0ff */
[----:B0-----:R-:W-:Y:S01]  /*5d00*/  FADD.FTZ R11, R0, R53 ;  /* 0x00000035000b7221 */ /* 0x001fe20000010000 */
[----:B------:R-:W-:Y:S02]  /*5d10*/  ISETP.GT.OR P0, PT, R44, 0x3f, P2 ;  /* 0x0000003f2c00780c */ /* 0x000fe40001704670 */
[----:B------:R-:W-:Y:S01]  /*5d20*/  ISETP.NE.OR P5, PT, R2, 0x40, P2 ;  /* 0x000000400200780c */ /* 0x000fe200017a5670 */
[C---:B------:R-:W-:Y:S02]  /*5d30*/  VIADD R2, R44.reuse, 0x1f ;  /* 0x0000001f2c027836 */ /* 0x040fe40000000000 */
[----:B------:R-:W-:Y:S01]  /*5d40*/  FADD.FTZ R0, R7, R52 ;  /* 0x0000003407007221 */ /* 0x000fe20000010000 */
[----:B------:R-:W-:Y:S01]  /*5d50*/  LEA R45, R45, UR4, 0x2 ;  /* 0x000000042d2d7c11 */ /* 0x000fe2000f8e10ff */
[----:B------:R-:W-:Y:S01]  /*5d60*/  FADD.FTZ R50, R9, R50 ;  /* 0x0000003209327221 */ /* 0x000fe20000010000 */
[----:B------:R-:W-:-:S02]  /*5d70*/  ISETP.GT.OR P1, PT, R44, 0x1f, P2 ;  /* 0x0000001f2c00780c */ /* 0x000fc40001724670 */
[----:B------:R-:W-:Y:S01]  /*5d80*/  ISETP.GT.U32.AND P3, PT, R2, 0x3e, PT ;  /* 0x0000003e0200780c */ /* 0x000fe20003f64070 */
[----:B-1----:R-:W-:Y:S01]  /*5d90*/  FADD.FTZ R49, R4, R49 ;  /* 0x0000003104317221 */ /* 0x002fe20000010000 */
        /* <DEDUP_REMOVED lines=26> */
.L_x_22911:
[----:B------:R-:W-:Y:S05]  /*5f40*/  BSYNC B0 ;  /* 0x0000000000007941 */ /* 0x000fea0003800000 */
.L_x_22910:
        /* <DEDUP_REMOVED lines=25> */
.L_x_22913:
[----:B------:R-:W-:Y:S05]  /*60e0*/  BSYNC B0 ;  /* 0x0000000000007941 */ /* 0x000fea0003800000 */
.L_x_22912:
        /* <DEDUP_REMOVED lines=20> */
[C---:B------:R-:W-:Y:S01]  /*6230*/  IADD3 R5, R12.reuse, 0x20, RZ ;  /* 0x000000200c057810 */ /* 0x040fe20007ffe0ff */
[----:B------:R-:W-:Y:S01]  /*6240*/  ULDC.64 UR8, c[0x0][0x210] ;  /* 0x0000840000087ab9 */ /* 0x000fe20000000a00 */
        /* <DEDUP_REMOVED lines=13> */
[C---:B------:R-:W-:Y:S01]  /*6320*/  VIADD R15, R12.reuse, 0x60 ;  /* 0x000000600c0f7836 */ /* 0x040fe20000000000 */
[----:B------:R-:W-:Y:S01]  /*6330*/  LEA.HI.X R7, R13, UR9, R14, 0x1, P1 ;  /* 0x000000090d077c11 */ /* 0x000fe200088f0c0e */
[C---:B------:R-:W-:Y:S01]  /*6340*/  VIADD R13, R12.reuse, 0x40 ;  /* 0x000000400c0d7836 */ /* 0x040fe20000000000 */
[----:B------:R-:W-:Y:S01]  /*6350*/  LEA R8, P0, R9, UR8, 0x1 ;  /* 0x0000000809087c11 */ /* 0x000fe2000f8008ff */
[----:B------:R-:W-:Y:S01]  /*6360*/  VIADD R14, R12, 0x50 ;  /* 0x000000500c0e7836 */ /* 0x000fe20000000000 */
[----:B------:R-:W-:Y:S02]  /*6370*/  IADD3 R18, P2, R15, UR4, RZ ;  /* 0x000000040f127c10 */ /* 0x000fe4000ff5e0ff */
[----:B------:R-:W-:-:S02]  /*6380*/  LEA.HI.X R9, R9, UR9, R16, 0x1, P0 ;  /* 0x0000000909097c11 */ /* 0x000fc400080f0c10 */
[----:B------:R-:W-:Y:S02]  /*6390*/  IADD3 R21, P0, R13, UR4, RZ ;  /* 0x000000040d157c10 */ /* 0x000fe4000ff1e0ff */
[----:B------:R-:W-:Y:S02]  /*63a0*/  F2FP.F16.F32.PACK_AB R16, R11, R10 ;  /* 0x0000000a0b10723e */ /* 0x000fe400000000ff */
[----:B------:R-:W-:Y:S02]  /*63b0*/  IADD3 R19, P1, R14, UR4, RZ ;  /* 0x000000040e137c10 */ /* 0x000fe4000ff3e0ff */
[----:B01----:R-:W-:Y:S01]  /*63c0*/  F2FP.F16.F32.PACK_AB R0, R17, R0 ;  /* 0x000000001100723e */ /* 0x003fe200000000ff */
[----:B------:R0:W-:Y:S01]  /*63d0*/  STG.E.U16 desc[UR10][R2.64], R16 ;  /* 0x0000001002007986 */ /* 0x0001e2000c10150a */
[----:B------:R-:W-:Y:S02]  /*63e0*/  LEA.HI.X.SX32 R22, R13, UR7, 0x1, P0 ;  /* 0x000000070d167c11 */ /* 0x000fe400080f0eff */
[----:B------:R-:W-:-:S02]  /*63f0*/  PRMT R17, R16, 0x7632, R17 ;  /* 0x0000763210117816 */ /* 0x000fc40000000011 */
[----:B------:R-:W-:Y:S02]  /*6400*/  LEA.HI.X.SX32 R20, R14, UR7, 0x1, P1 ;  /* 0x000000070e147c11 */ /* 0x000fe400088f0eff */
[----:B------:R-:W-:Y:S01]  /*6410*/  LEA R10, P0, R21, UR8, 0x1 ;  /* 0x00000008150a7c11 */ /* 0x000fe2000f8008ff */
[----:B------:R1:W-:Y:S01]  /*6420*/  STG.E.U16 desc[UR10][R4.64], R17 ;  /* 0x0000001104007986 */ /* 0x0003e2000c10150a */
[----:B------:R-:W-:Y:S02]  /*6430*/  LEA R12, P1, R19, UR8, 0x1 ;  /* 0x00000008130c7c11 */ /* 0x000fe4000f8208ff */
[----:B------:R-:W-:Y:S01]  /*6440*/  LEA.HI.X.SX32 R15, R15, UR7, 0x1, P2 ;  /* 0x000000070f0f7c11 */ /* 0x000fe200090f0eff */
[----:B------:R-:W-:Y:S01]  /*6450*/  STG.E.U16 desc[UR10][R6.64], R0 ;  /* 0x0000000006007986 */ /* 0x000fe2000c10150a */
[----:B------:R-:W-:Y:S02]  /*6460*/  F2FP.F16.F32.PACK_AB R49, R49, R50 ;  /* 0x000000323131723e */ /* 0x000fe400000000ff */
[----:B------:R-:W-:-:S02]  /*6470*/  LEA R14, P2, R18, UR8, 0x1 ;  /* 0x00000008120e7c11 */ /* 0x000fc4000f8408ff */
[----:B0-----:R-:W-:Y:S02]  /*6480*/  PRMT R3, R0, 0x7632, R3 ;  /* 0x0000763200037816 */ /* 0x001fe40000000003 */
[----:B------:R-:W-:Y:S02]  /*6490*/  LEA.HI.X R11, R21, UR9, R22, 0x1, P0 ;  /* 0x00000009150b7c11 */ /* 0x000fe400080f0c16 */
[----:B------:R-:W-:Y:S01]  /*64a0*/  LEA.HI.X R13, R19, UR9, R20, 0x1, P1 ;  /* 0x00000009130d7c11 */ /* 0x000fe200088f0c14 */
[----:B------:R-:W-:Y:S01]  /*64b0*/  STG.E.U16 desc[UR10][R8.64], R3 ;  /* 0x0000000308007986 */ /* 0x000fe2000c10150a */
[----:B-1----:R-:W-:Y:S02]  /*64c0*/  PRMT R5, R49, 0x7632, R5 ;  /* 0x0000763231057816 */ /* 0x002fe40000000005 */
[----:B------:R-:W-:Y:S01]  /*64d0*/  LEA.HI.X R15, R18, UR9, R15, 0x1, P2 ;  /* 0x00000009120f7c11 */ /* 0x000fe200090f0c0f */
[----:B------:R-:W-:Y:S01]  /*64e0*/  STG.E.U16 desc[UR10][R10.64], R49 ;  /* 0x000000310a007986 */ /* 0x000fe2000c10150a */
[----:B------:R-:W-:-:S03]  /*64f0*/  F2FP.F16.F32.PACK_AB R48, RZ, R48 ;  /* 0x00000030ff30723e */ /* 0x000fc600000000ff */
[----:B------:R-:W-:Y:S04]  /*6500*/  STG.E.U16 desc[UR10][R12.64], R5 ;  /* 0x000000050c007986 */ /* 0x000fe8000c10150a */
[----:B------:R-:W-:Y:S01]  /*6510*/  STG.E.U16 desc[UR10][R14.64], R48 ;  /* 0x000000300e007986 */ /* 0x000fe2000c10150a */
[----:B------:R-:W-:Y:S05]  /*6520*/  EXIT ;  /* 0x000000000000794d */ /* 0x000fea0003800000 */
.L_x_22867:
[----:B------:R-:W-:Y:S01]  /*6530*/  BSSY B1, `(.L_x_22914) ;  /* 0x0000007000017945 */ /* 0x000fe20003800000 */
[----:B------:R-:W-:Y:S01]  /*6540*/  MOV R23, 0x1 ;  /* 0x0000000100177802 */ /* 0x000fe20000000f00 */
[----:B------:R-:W-:Y:S02]  /*6550*/  IMAD.MOV.U32 R25, RZ, RZ, 0x1f ;  /* 0x0000001fff197424 */ /* 0x000fe400078e00ff */
[----:B------:R-:W-:-:S07]  /*6560*/  IMAD.MOV.U32 R20, RZ, RZ, -0x1 ;  /* 0xffffffffff147424 */ /* 0x000fce00078e00ff */
[----:B-----5:R-:W-:Y:S05]  /*6570*/  WARPSYNC.COLLECTIVE R20, `(.L_x_22915) ;  /* 0x0000000014087348 */ /* 0x020fea0003c00000 */
[----:B------:R0:W1:Y:S02]  /*6580*/  SHFL.BFLY P0, R21, R22, R23, R25 ;  /* 0x0c00001716157389 */ /* 0x0000640000000019 */
[----:B01---5:R-:W-:Y:S01]  /*6590*/  ENDCOLLECTIVE ;  /* 0x000000000000791b */ /* 0x023fe20003800000 */
.L_x_22915:
[----:B------:R-:W-:Y:S05]  /*65a0*/  BSYNC B1 ;  /* 0x0000000000017941 */ /* 0x000fea0003800000 */
.L_x_22914:
[----:B------:R-:W-:Y:S05]  /*65b0*/  BRA `(.L_x_22916) ;  /* 0xffffffbc00e07947 */ /* 0x000fea000383ffff */
.L_x_22871:
        /* <DEDUP_REMOVED lines=8> */
.L_x_22918:
[----:B------:R-:W-:Y:S05]  /*6640*/  BSYNC B0 ;  /* 0x0000000000007941 */ /* 0x000fea0003800000 */
.L_x_22917:
        /* <DEDUP_REMOVED lines=9> */
.L_x_22919:
[----:B------:R-:W-:Y:S02]  /*66e0*/  IMAD.MOV.U32 R23, RZ, RZ, 0x4 ;  /* 0x00000004ff177424 */ /* 0x000fe400078e00ff */
[----:B------:R-:W-:-:S05]  /*66f0*/  IMAD.MOV.U32 R5, RZ, RZ, R21 ;  /* 0x000000ffff057224 */ /* 0x000fca00078e0015 */
[----:B------:R-:W-:-:S05]  /*6700*/  FMNMX.FTZ R5, R4, R5, !PT ;  /* 0x0000000504057209 */ /* 0x000fca0007810000 */
[----:B------:R-:W-:-:S07]  /*6710*/  IMAD.MOV.U32 R22, RZ, RZ, R5 ;  /* 0x000000ffff167224 */ /* 0x000fce00078e0005 */
[----:B------:R-:W-:Y:S05]  /*6720*/  WARPSYNC.COLLECTIVE R20, `(.L_x_22920) ;  /* 0x0000000014087348 */ /* 0x000fea0003c00000 */
[----:B------:R0:W1:Y:S02]  /*6730*/  SHFL.BFLY P0, R21, R22, R23, R25 ;  /* 0x0c00001716157389 */ /* 0x0000640000000019 */
[----:B01----:R-:W-:Y:S01]  /*6740*/  ENDCOLLECTIVE ;  /* 0x000000000000791b */ /* 0x003fe20003800000 */
.L_x_22920:
[----:B------:R-:W-:Y:S01]  /*6750*/  IMAD.MOV.U32 R23, RZ, RZ, 0x2 ;  /* 0x00000002ff177424 */ /* 0x000fe200078e00ff */
[----:B------:R-:W-:-:S04]  /*6760*/  MOV R6, R21 ;  /* 0x0000001500067202 */ /* 0x000fc80000000f00 */
[----:B------:R-:W-:-:S05]  /*6770*/  FMNMX.FTZ R7, R5, R6, !PT ;  /* 0x0000000605077209 */ /* 0x000fca0007810000 */
[----:B------:R-:W-:-:S07]  /*6780*/  IMAD.MOV.U32 R22, RZ, RZ, R7 ;  /* 0x000000ffff167224 */ /* 0x000fce00078e0007 */
[----:B------:R-:W-:Y:S05]  /*6790*/  WARPSYNC.COLLECTIVE R20, `(.L_x_22921) ;  /* 0x0000000014087348 */ /* 0x000fea0003c00000 */
[----:B------:R0:W1:Y:S02]  /*67a0*/  SHFL.BFLY P0, R21, R22, R23, R25 ;  /* 0x0c00001716157389 */ /* 0x0000640000000019 */
[----:B01----:R-:W-:Y:S01]  /*67b0*/  ENDCOLLECTIVE ;  /* 0x000000000000791b */ /* 0x003fe20003800000 */
.L_x_22921:
[----:B------:R-:W-:Y:S01]  /*67c0*/  IMAD.MOV.U32 R6, RZ, RZ, R21 ;  /* 0x000000ffff067224 */ /* 0x000fe200078e0015 */
[----:B------:R-:W-:Y:S06]  /*67d0*/  BRA `(.L_x_22922) ;  /* 0xffffffbc00f07947 */ /* 0x000fec000383ffff */
.L_x_22923:
        /* <DEDUP_REMOVED lines=10> */
.L_x_28426:


//--------------------- .text._ZN4vllm25paged_attention_v1_kernelIttLi96ELi16ELi128ELNS_18Fp8KVCacheDataTypeE0ELb0EEEvPT_PKS2_PKT0_S8_ifPKiSA_iPKfiiiSC_SC_iiiii --------------------------
	.section	.text._ZN4vllm25paged_attention_v1_kernelIttLi96ELi16ELi128ELNS_18Fp8KVCacheDataTypeE0ELb0EEEvPT_PKS2_PKT0_S8_ifPKiSA_iPKfiiiSC_SC_iiiii,"ax",@progbits
	.align	128
        .global         _ZN4vllm25paged_attention_v1_kernelIttLi96ELi16ELi128ELNS_18Fp8KVCacheDataTypeE0ELb0EEEvPT_PKS2_PKT0_S8_ifPKiSA_iPKfiiiSC_SC_iiiii
        .type           _ZN4vllm25paged_attention_v1_kernelIttLi96ELi16ELi128ELNS_18Fp8KVCacheDataTypeE0ELb0EEEvPT_PKS2_PKT0_S8_ifPKiSA_iPKfiiiSC_SC_iiiii,@function
        .size           _ZN4vllm25paged_attention_v1_kernelIttLi96ELi16ELi128ELNS_18Fp8KVCacheDataTypeE0ELb0EEEvPT_PKS2_PKT0_S8_ifPKiSA_iPKfiiiSC_SC_iiiii,(.L_x_28427 - _ZN4vllm25paged_attention_v1_kernelIttLi96ELi16ELi128ELNS_18Fp8KVCacheDataTypeE0ELb0EEEvPT_PKS2_PKT0_S8_ifPKiSA_iPKfiiiSC_SC_iiiii)
        .other          _ZN4vllm25paged_attention_v1_kernelIttLi96ELi16ELi128ELNS_18Fp8KVCacheDataTypeE0ELb0EEEvPT_PKS2_PKT0_S8_ifPKiSA_iPKfiiiSC_SC_iiiii,@"STO_CUDA_ENTRY STV_DEFAULT"
_ZN4vllm25paged_attention_v1_kernelIttLi96ELi16ELi128ELNS_18Fp8KVCacheDataTypeE0ELb0EEEvPT_PKS2_PKT0_S8_ifPKiSA_iPKfiiiSC_SC_iiiii:
.text._ZN4vllm25paged_attention_v1_kernelIttLi96ELi16ELi128ELNS_18Fp8KVCacheDataTypeE0ELb0EEEvPT_PKS2_PKT0_S8_ifPKiSA_iPKfiiiSC_SC_iiiii:
        /* <DEDUP_REMOVED lines=51> */
[----:B------:R-:W-:-:S03]  /*0330*/  IADD3 R4, RZ, -R10, RZ ;  /* 0x8000000aff047210 */ /* 0x000fc60007ffe0ff */
[----:B------:R-:W-:-:S04]  /*0340*/  IMAD.MOV.U32 R5, RZ, RZ, R8 ;  /* 0x000000ffff057224 */ /* 0x000fc800078e0008 */
        /* <DEDUP_REMOVED lines=51> */
[----:B------:R-:W-:-:S05]  /*0680*/  IMAD R11, R60, 0x60, R11 ;  /* 0x000000603c0b7824 */ /* 0x000fca00078e020b */
[----:B------:R-:W-:Y:S01]  /*0690*/  IADD3 R12, R11, R10, RZ ;  /* 0x0000000a0b0c7210 */ /* 0x000fe20007ffe0ff */
[----:B------:R-:W-:Y:S02]  /*06a0*/  IMAD.MOV.U32 R10, RZ, RZ, R5 ;  /* 0x000000ffff0a7224 */ /* 0x000fe400078e0005 */
[----:B------:R-:W-:-:S07]  /*06b0*/  IMAD.MOV.U32 R11, RZ, RZ, R3 ;  /* 0x000000ffff0b7224 */ /* 0x000fce00078e0003 */
.L_x_22928:
        /* <DEDUP_REMOVED lines=11> */
.L_x_22927:
[----:B------:R-:W-:Y:S05]  /*0770*/  BSYNC B1 ;  /* 0x0000000000017941 */ /* 0x000fea0003800000 */
.L_x_22926:
        /* <DEDUP_REMOVED lines=10> */
[----:B------:R-:W-:Y:S01]  /*0820*/  IMAD R4, R60, 0x60, R5 ;  /* 0x000000603c047824 */ /* 0x000fe200078e0205 */
[----:B------:R-:W-:-:S04]  /*0830*/  SHF.L.U32 R5, R11, 0x3, RZ ;  /* 0x000000030b057819 */ /* 0x000fc800000006ff */
[--C-:B------:R-:W-:Y:S01]  /*0840*/  IADD3 R6, R4, 0x400, R5.reuse ;  /* 0x0000040004067810 */ /* 0x100fe20007ffe005 */
[----:B------:R-:W-:-:S07]  /*0850*/  IMAD R21, R60, 0x4, R5 ;  /* 0x000000043c157824 */ /* 0x000fce00078e0205 */
.L_x_22929:
[----:B------:R-:W-:Y:S02]  /*0860*/  IMAD.MOV.U32 R4, RZ, RZ, R18 ;  /* 0x000000ffff047224 */ /* 0x000fe400078e0012 */
[----:B------:R-:W-:Y:S02]  /*0870*/  IMAD.MOV.U32 R5, RZ, RZ, R19 ;  /* 0x000000ffff057224 */ /* 0x000fe400078e0013 */
[----:B------:R-:W-:-:S05]  /*0880*/  IMAD.WIDE R4, R21, 0x2, R4 ;  /* 0x0000000215047825 */ /* 0x000fca00078e0204 */
[----:B------:R-:W2:Y:S04]  /*0890*/  LDG.E.64.CONSTANT R10, desc[UR10][R4.64] ;  /* 0x0000000a040a7981 */ /* 0x000ea8000c1e9b00 */
[----:B------:R-:W3:Y:S04]  /*08a0*/  LDG.E.64.CONSTANT R12, desc[UR10][R4.64+0x400] ;  /* 0x0004000a040c7981 */ /* 0x000ee8000c1e9b00 */
[----:B------:R-:W4:Y:S04]  /*08b0*/  LDG.E.64.CONSTANT R14, desc[UR10][R4.64+0x800] ;  /* 0x0008000a040e7981 */ /* 0x000f28000c1e9b00 */
[----:B------:R-:W4:Y:S01]  /*08c0*/  LDG.E.64.CONSTANT R16, desc[UR10][R4.64+0xc00] ;  /* 0x000c000a04107981 */ /* 0x000f22000c1e9b00 */
        /* <DEDUP_REMOVED lines=10> */
.L_x_22925:
[----:B------:R-:W-:Y:S05]  /*0970*/  BSYNC B0 ;  /* 0x0000000000007941 */ /* 0x000fea0003800000 */
.L_x_22924:
        /* <DEDUP_REMOVED lines=16> */
[C---:B------:R-:W-:Y:S01]  /*0a80*/  VIADD R16, R60.reuse, 0x16 ;  /* 0x000000163c107836 */ /* 0x040fe20000000000 */
[----:B------:R-:W-:Y:S01]  /*0a90*/  LEA.HI.X.SX32 R5, R5, R4, 0x1, P0 ;  /* 0x0000000405057211 */ /* 0x000fe200000f0eff */
[----:B------:R-:W-:Y:S01]  /*0aa0*/  VIADD R4, R60, 0x4 ;  /* 0x000000043c047836 */ /* 0x000fe20000000000 */
[----:B------:R-:W-:Y:S01]  /*0ab0*/  LEA R6, P0, R10, UR4, 0x2 ;  /* 0x000000040a067c11 */ /* 0x000fe2000f8010ff */
[----:B------:R-:W0:Y:S01]  /*0ac0*/  LDC R20, c[0x0][0x25c] ;  /* 0x00009700ff147b82 */ /* 0x000e220000000800 */
[----:B------:R-:W-:Y:S01]  /*0ad0*/  LEA.HI R9, R9, R58, RZ, 0x3 ;  /* 0x0000003a09097211 */ /* 0x000fe200078f18ff */
[----:B------:R-:W-:Y:S01]  /*0ae0*/  IMAD.SHL.U32 R4, R4, 0x4, RZ ;  /* 0x0000000404047824 */ /* 0x000fe200078e00ff */
[----:B------:R-:W-:Y:S01]  /*0af0*/  LEA.HI.X R5, R10, UR5, R5, 0x2, P0 ;  /* 0x000000050a057c11 */ /* 0x000fe200080f1405 */
[----:B------:R-:W-:Y:S01]  /*0b00*/  IMAD.SHL.U32 R17, R16, 0x4, RZ ;  /* 0x0000000410117824 */ /* 0x000fe200078e00ff */
[----:B------:R-:W-:Y:S01]  /*0b10*/  IADD3 R10, R60, 0x8, RZ ;  /* 0x000000083c0a7810 */ /* 0x000fe20007ffe0ff */
[----:B------:R-:W-:Y:S01]  /*0b20*/  ULDC UR4, c[0x0][0x260] ;  /* 0x0000980000047ab9 */ /* 0x000fe20000000800 */
[----:B------:R-:W-:Y:S01]  /*0b30*/  LOP3.LUT R9, R9, 0xfffffff8, RZ, 0xc0, !PT ;  /* 0xfffffff809097812 */ /* 0x000fe200078ec0ff */
[----:B------:R-:W1:Y:S01]  /*0b40*/  S2UR UR5, SR_CgaCtaId ;  /* 0x00000000000579c3 */ /* 0x000e620000008800 */
[----:B------:R-:W-:Y:S01]  /*0b50*/  SHF.R.S32.HI R0, RZ, 0x1f, R3 ;  /* 0x0000001fff007819 */ /* 0x000fe20000011403 */
[----:B------:R-:W-:Y:S01]  /*0b60*/  IMAD.SHL.U32 R54, R10, 0x4, RZ ;  /* 0x000000040a367824 */ /* 0x000fe200078e00ff */
[----:B------:R-:W-:Y:S01]  /*0b70*/  SHF.R.S32.HI R11, RZ, 0x1f, R4 ;  /* 0x0000001fff0b7819 */ /* 0x000fe20000011404 */
[----:B------:R-:W-:Y:S01]  /*0b80*/  IMAD.IADD R58, R58, 0x1, -R9 ;  /* 0x000000013a3a7824 */ /* 0x000fe200078e0a09 */
[----:B------:R-:W-:Y:S01]  /*0b90*/  LEA.HI R0, R0, R3, RZ, 0x4 ;  /* 0x0000000300007211 */ /* 0x000fe200078f20ff */
[----:B------:R-:W-:Y:S01]  /*0ba0*/  VIADD R9, R60, 0x6 ;  /* 0x000000063c097836 */ /* 0x000fe20000000000 */
[----:B------:R-:W-:Y:S01]  /*0bb0*/  SHF.R.S32.HI R13, RZ, 0x1f, R54 ;  /* 0x0000001fff0d7819 */ /* 0x000fe20000011436 */
[----:B------:R-:W-:Y:S01]  /*0bc0*/  IMAD.MOV.U32 R59, RZ, RZ, -0x800001 ;  /* 0xff7fffffff3b7424 */ /* 0x000fe200078e00ff */
[----:B------:R-:W-:Y:S01]  /*0bd0*/  LOP3.LUT R0, R0, 0xfffffff0, RZ, 0xc0, !PT ;  /* 0xfffffff000007812 */ /* 0x000fe200078ec0ff */
[----:B------:R-:W-:Y:S01]  /*0be0*/  IMAD.SHL.U32 R55, R9, 0x4, RZ ;  /* 0x0000000409377824 */ /* 0x000fe200078e00ff */
[----:B------:R-:W-:-:S02]  /*0bf0*/  LEA.HI R13, R13, R54, RZ, 0x3 ;  /* 0x000000360d0d7211 */ /* 0x000fc400078f18ff */
[----:B------:R-:W-:Y:S01]  /*0c00*/  IADD3 R3, R3, -R0, RZ ;  /* 0x8000000003037210 */ /* 0x000fe20007ffe0ff */
[----:B------:R-:W-:Y:S01]  /*0c10*/  VIADD R0, R60, 0x2 ;  /* 0x000000023c007836 */ /* 0x000fe20000000000 */
[----:B------:R-:W-:Y:S02]  /*0c20*/  SHF.R.S32.HI R10, RZ, 0x1f, R55 ;  /* 0x0000001fff0a7819 */ /* 0x000fe40000011437 */
        /* <DEDUP_REMOVED lines=8> */
[----:B------:R-:W-:Y:S01]  /*0cb0*/  SHF.R.S32.HI R9, RZ, 0x1f, R0 ;  /* 0x0000001fff097819 */ /* 0x000fe20000011400 */
[----:B------:R-:W-:Y:S01]  /*0cc0*/  IMAD R3, R2, 0x10, R3 ;  /* 0x0000001002037824 */ /* 0x000fe200078e0203 */
[----:B------:R-:W-:Y:S01]  /*0cd0*/  LOP3.LUT R11, R11, 0xfffffff8, RZ, 0xc0, !PT ;  /* 0xfffffff80b0b7812 */ /* 0x000fe200078ec0ff */
[----:B------:R-:W-:Y:S01]  /*0ce0*/  IMAD.SHL.U32 R50, R13, 0x4, RZ ;  /* 0x000000040d327824 */ /* 0x000fe200078e00ff */
[----:B------:R-:W-:Y:S01]  /*0cf0*/  LEA.HI R9, R9, R0, RZ, 0x3 ;  /* 0x0000000009097211 */ /* 0x000fe200078f18ff */
[----:B------:R-:W-:Y:S01]  /*0d00*/  IMAD.IADD R55, R55, 0x1, -R10 ;  /* 0x0000000137377824 */ /* 0x000fe200078e0a0a */
[----:B------:R-:W-:Y:S01]  /*0d10*/  IADD3 R10, R60, 0xc, RZ ;  /* 0x0000000c3c0a7810 */ /* 0x000fe20007ffe0ff */
[----:B------:R-:W-:Y:S01]  /*0d20*/  IMAD.IADD R56, R4, 0x1, -R11 ;  /* 0x0000000104387824 */ /* 0x000fe200078e0a0b */
[----:B------:R-:W-:-:S02]  /*0d30*/  SHF.R.S32.HI R15, RZ, 0x1f, R50 ;  /* 0x0000001fff0f7819 */ /* 0x000fc40000011432 */
[----:B------:R-:W-:Y:S01]  /*0d40*/  LOP3.LUT R9, R9, 0xfffffff8, RZ, 0xc0, !PT ;  /* 0xfffffff809097812 */ /* 0x000fe200078ec0ff */
[----:B------:R-:W-:Y:S01]  /*0d50*/  IMAD.SHL.U32 R52, R10, 0x4, RZ ;  /* 0x000000040a347824 */ /* 0x000fe200078e00ff */
[----:B------:R-:W-:Y:S02]  /*0d60*/  LEA.HI R15, R15, R50, RZ, 0x3 ;  /* 0x000000320f0f7211 */ /* 0x000fe400078f18ff */
[----:B------:R-:W-:Y:S01]  /*0d70*/  IADD3 R57, R0, -R9, RZ ;  /* 0x8000000900397210 */ /* 0x000fe20007ffe0ff */
[----:B------:R-:W-:Y:S01]  /*0d80*/  VIADD R9, R60, 0xa ;  /* 0x0000000a3c097836 */ /* 0x000fe20000000000 */
[----:B------:R-:W-:Y:S02]  /*0d90*/  LOP3.LUT R15, R15, 0xfffffff8, RZ, 0xc0, !PT ;  /* 0xfffffff80f0f7812 */ /* 0x000fe400078ec0ff */
[----:B------:R-:W-:Y:S01]  /*0da0*/  SHF.R.S32.HI R11, RZ, 0x1f, R52 ;  /* 0x0000001fff0b7819 */ /* 0x000fe20000011434 */
[----:B------:R-:W-:Y:S01]  /*0db0*/  IMAD.SHL.U32 R53, R9, 0x4, RZ ;  /* 0x0000000409357824 */ /* 0x000fe200078e00ff */
[----:B------:R-:W-:Y:S01]  /*0dc0*/  IADD3 R50, R50, -R15, RZ ;  /* 0x8000000f32327210 */ /* 0x000fe20007ffe0ff */
[----:B------:R-:W-:Y:S01]  /*0dd0*/  VIADD R15, R60, 0x14 ;  /* 0x000000143c0f7836 */ /* 0x000fe20000000000 */
[----:B------:R-:W-:-:S02]  /*0de0*/  LEA.HI R11, R11, R52, RZ, 0x3 ;  /* 0x000000340b0b7211 */ /* 0x000fc400078f18ff */
[----:B------:R-:W-:Y:S02]  /*0df0*/  SHF.L.U32 R51, R12, 0x2, RZ ;  /* 0x000000020c337819 */ /* 0x000fe400000006ff */
[----:B------:R-:W-:Y:S02]  /*0e00*/  LOP3.LUT R11, R11, 0xfffffff8, RZ, 0xc0, !PT ;  /* 0xfffffff80b0b7812 */ /* 0x000fe400078ec0ff */
[----:B------:R-:W-:Y:S02]  /*0e10*/  SHF.R.S32.HI R4, RZ, 0x1f, R51 ;  /* 0x0000001fff047819 */ /* 0x000fe40000011433 */
[----:B------:R-:W-:Y:S01]  /*0e20*/  SHF.L.U32 R47, R15, 0x2, RZ ;  /* 0x000000020f2f7819 */ /* 0x000fe200000006ff */
[----:B------:R-:W-:Y:S01]  /*0e30*/  IMAD.IADD R52, R52, 0x1, -R11 ;  /* 0x0000000134347824 */ /* 0x000fe200078e0a0b */
[----:B------:R-:W-:Y:S01]  /*0e40*/  LEA.HI R4, R4, R51, RZ, 0x3 ;  /* 0x0000003304047211 */ /* 0x000fe200078f18ff */
[----:B------:R-:W-:Y:S01]  /*0e50*/  VIADD R11, R60, 0x12 ;  /* 0x000000123c0b7836 */ /* 0x000fe20000000000 */
[----:B------:R-:W-:-:S02]  /*0e60*/  SHF.R.S32.HI R14, RZ, 0x1f, R47 ;  /* 0x0000001fff0e7819 */ /* 0x000fc4000001142f */
[----:B------:R-:W-:Y:S01]  /*0e70*/  SHF.R.S32.HI R0, RZ, 0x1f, R53 ;  /* 0x0000001fff007819 */ /* 0x000fe20000011435 */
[----:B------:R-:W-:Y:S01]  /*0e80*/  IMAD.SHL.U32 R49, R11, 0x4, RZ ;  /* 0x000000040b317824 */ /* 0x000fe200078e00ff */
[----:B------:R-:W-:Y:S02]  /*0e90*/  LOP3.LUT R4, R4, 0xfffffff8, RZ, 0xc0, !PT ;  /* 0xfffffff804047812 */ /* 0x000fe400078ec0ff */
[----:B------:R-:W-:Y:S02]  /*0ea0*/  LEA.HI R14, R14, R47, RZ, 0x3 ;  /* 0x0000002f0e0e7211 */ /* 0x000fe400078f18ff */
[----:B------:R-:W-:Y:S01]  /*0eb0*/  LEA.HI R0, R0, R53, RZ, 0x3 ;  /* 0x0000003500007211 */ /* 0x000fe200078f18ff */
[----:B------:R-:W-:Y:S01]  /*0ec0*/  IMAD.IADD R51, R51, 0x1, -R4 ;  /* 0x0000000133337824 */ /* 0x000fe200078e0a04 */
[----:B------:R-:W-:Y:S02]  /*0ed0*/  LOP3.LUT R14, R14, 0xfffffff8, RZ, 0xc0, !PT ;  /* 0xfffffff80e0e7812 */ /* 0x000fe400078ec0ff */
[----:B------:R-:W-:-:S02]  /*0ee0*/  LOP3.LUT R0, R0, 0xfffffff8, RZ, 0xc0, !PT ;  /* 0xfffffff800007812 */ /* 0x000fc400078ec0ff */
[----:B------:R-:W-:Y:S01]  /*0ef0*/  SHF.R.S32.HI R4, RZ, 0x1f, R49 ;  /* 0x0000001fff047819 */ /* 0x000fe20000011431 */
[----:B------:R-:W-:Y:S01]  /*0f00*/  IMAD.IADD R47, R47, 0x1, -R14 ;  /* 0x000000012f2f7824 */ /* 0x000fe200078e0a0e */
[----:B------:R-:W-:Y:S01]  /*0f10*/  SHF.R.S32.HI R18, RZ, 0x1f, R17 ;  /* 0x0000001fff127819 */ /* 0x000fe20000011411 */
[----:B------:R-:W-:Y:S01]  /*0f20*/  IMAD.IADD R53, R53, 0x1, -R0 ;  /* 0x0000000135357824 */ /* 0x000fe200078e0a00 */
[----:B------:R-:W-:Y:S01]  /*0f30*/  LEA.HI R9, R9, R9, RZ, 0x1 ;  /* 0x0000000909097211 */ /* 0x000fe200078f08ff */
[----:B------:R-:W-:Y:S01]  /*0f40*/  IMAD R0, R8, UR4, RZ ;  /* 0x0000000408007c24 */ /* 0x000fe2000f8e02ff */
[----:B------:R-:W-:Y:S01]  /*0f50*/  LEA.HI R4, R4, R49, RZ, 0x3 ;  /* 0x0000003104047211 */ /* 0x000fe200078f18ff */
[----:B------:R-:W-:Y:S01]  /*0f60*/  UMOV UR4, 0x400 ;  /* 0x0000040000047882 */ /* 0x000fe20000000000 */
[----:B------:R-:W-:Y:S01]  /*0f70*/  LEA.HI R10, R10, R10, RZ, 0x1 ;  /* 0x0000000a0a0a7211 */ /* 0x000fe200078f08ff */
[----:B------:R-:W-:Y:S01]  /*0f80*/  UIADD3 UR4, UR4, 0xe0, URZ ;  /* 0x000000e004047890 */ /* 0x000fe2000fffe03f */
        /* <DEDUP_REMOVED lines=13> */
[----:B-1----:R-:W-:Y:S01]  /*1060*/  ULEA UR4, UR5, UR4, 0x18 ;  /* 0x0000000405047291 */ /* 0x002fe2000f8ec03f */
[----:B------:R-:W-:-:S02]  /*1070*/  LOP3.LUT R18, R18, 0xfffffff8, RZ, 0xc0, !PT ;  /* 0xfffffff812127812 */ /* 0x000fc400078ec0ff */
[----:B------:R-:W-:Y:S01]  /*1080*/  SHF.L.U32 R12, R12, 0x6, RZ ;  /* 0x000000060c0c7819 */ /* 0x000fe200000006ff */
[----:B------:R-:W-:Y:S01]  /*1090*/  IMAD.IADD R49, R49, 0x1, -R4 ;  /* 0x0000000131317824 */ /* 0x000fe200078e0a04 */
[----:B------:R-:W-:Y:S02]  /*10a0*/  SHF.R.S32.HI R19, RZ, 0x1f, R67 ;  /* 0x0000001fff137819 */ /* 0x000fe40000011443 */
[----:B------:R-:W-:Y:S02]  /*10b0*/  IADD3 R66, P0, R0, R67, RZ ;  /* 0x0000004300427210 */ /* 0x000fe40007f1e0ff */
[----:B------:R-:W-:Y:S02]  /*10c0*/  LOP3.LUT R10, R9, 0xffffff80, RZ, 0xc0, !PT ;  /* 0xffffff80090a7812 */ /* 0x000fe400078ec0ff */
[----:B------:R-:W-:Y:S02]  /*10d0*/  IADD3 R4, R17, -R18, RZ ;  /* 0x8000001211047210 */ /* 0x000fe40007ffe0ff */
[----:B------:R-:W-:-:S02]  /*10e0*/  LOP3.LUT R11, R11, 0xffffff80, RZ, 0xc0, !PT ;  /* 0xffffff800b0b7812 */ /* 0x000fc400078ec0ff */
[----:B------:R-:W-:Y:S02]  /*10f0*/  LOP3.LUT R12, R12, 0xffffff80, RZ, 0xc0, !PT ;  /* 0xffffff800c0c7812 */ /* 0x000fe400078ec0ff */
[----:B------:R-:W-:Y:S02]  /*1100*/  LOP3.LUT R13, R13, 0xffffff80, RZ, 0xc0, !PT ;  /* 0xffffff800d0d7812 */ /* 0x000fe400078ec0ff */
[----:B------:R-:W-:Y:S02]  /*1110*/  LOP3.LUT R48, R14, 0xffffff80, RZ, 0xc0, !PT ;  /* 0xffffff800e307812 */ /* 0x000fe400078ec0ff */
[----:B------:R-:W-:Y:S02]  /*1120*/  LOP3.LUT R46, R15, 0xffffff80, RZ, 0xc0, !PT ;  /* 0xffffff800f2e7812 */ /* 0x000fe400078ec0ff */
[----:B------:R-:W-:Y:S02]  /*1130*/  LOP3.LUT R9, R16, 0xffffff80, RZ, 0xc0, !PT ;  /* 0xffffff8010097812 */ /* 0x000fe400078ec0ff */
[----:B------:R-:W-:-:S02]  /*1140*/  LEA.HI.X.SX32 R67, R0, R19, 0x1, P0 ;  /* 0x0000001300437211 */ /* 0x000fc400000f0eff */
        /* <DEDUP_REMOVED lines=8> */
[----:B------:R-:W-:Y:S02]  /*11d0*/  IADD3 R25, -R62, 0x1, R3 ;  /* 0x000000013e197810 */ /* 0x000fe40007ffe103 */
[----:B------:R-:W-:Y:S02]  /*11e0*/  LEA R26, R3, UR4, 0x2 ;  /* 0x00000004031a7c11 */ /* 0x000fe4000f8e10ff */
[----:B------:R-:W-:Y:S02]  /*11f0*/  SHF.R.S32.HI R27, RZ, 0x1f, R53 ;  /* 0x0000001fff1b7819 */ /* 0x000fe40000011435 */
[----:B------:R-:W-:-:S02]  /*1200*/  SHF.R.S32.HI R28, RZ, 0x1f, R52 ;  /* 0x0000001fff1c7819 */ /* 0x000fc40000011434 */
[----:B------:R-:W-:Y:S02]  /*1210*/  SHF.R.S32.HI R29, RZ, 0x1f, R51 ;  /* 0x0000001fff1d7819 */ /* 0x000fe40000011433 */
[----:B------:R-:W-:Y:S02]  /*1220*/  SHF.R.S32.HI R30, RZ, 0x1f, R50 ;  /* 0x0000001fff1e7819 */ /* 0x000fe40000011432 */
[----:B------:R-:W-:Y:S02]  /*1230*/  SHF.R.S32.HI R31, RZ, 0x1f, R49 ;  /* 0x0000001fff1f7819 */ /* 0x000fe40000011431 */
[----:B------:R-:W-:Y:S02]  /*1240*/  SHF.R.S32.HI R44, RZ, 0x1f, R47 ;  /* 0x0000001fff2c7819 */ /* 0x000fe4000001142f */
[----:B------:R-:W-:-:S07]  /*1250*/  SHF.R.S32.HI R45, RZ, 0x1f, R4 ;  /* 0x0000001fff2d7819 */ /* 0x000fce0000011404 */
.L_x_22935:
[----:B------:R-:W-:Y:S01]  /*1260*/  IMAD.MOV.U32 R17, RZ, RZ, R5 ;  /* 0x000000ffff117224 */ /* 0x000fe200078e0005 */
[----:B0-----:R-:W-:-:S05]  /*1270*/  MOV R16, R6 ;  /* 0x0000000600107202 */ /* 0x001fca0000000f00 */
        /* <DEDUP_REMOVED lines=33> */
[----:B------:R-:W-:Y:S01]  /*1490*/  MOV R16, 0x400 ;  /* 0x0000040000107802 */ /* 0x000fe20000000f00 */
[----:B------:R-:W-:Y:S01]  /*14a0*/  VIADD R22, R60, 0x6 ;  /* 0x000000063c167836 */ /* 0x000fe20000000000 */
[----:B------:R-:W-:Y:S01]  /*14b0*/  SHF.R.S32.HI R34, RZ, 0x1f, R55 ;  /* 0x0000001fff227819 */ /* 0x000fe20000011437 */
[----:B------:R-:W0:Y:S03]  /*14c0*/  S2R R17, SR_CgaCtaId ;  /* 0x0000000000117919 */ /* 0x000e260000008800 */
        /* <DEDUP_REMOVED lines=8> */
[----:B0-----:R-:W-:-:S04]  /*1550*/  LEA R17, R17, R16, 0x18 ;  /* 0x0000001011117211 */ /* 0x001fc800078ec0ff */
[----:B------:R-:W4:Y:S01]  /*1560*/  LDG.E.64.CONSTANT R36, desc[UR10][R36.64] ;  /* 0x0000000a24247981 */ /* 0x000f22000c1e9b00 */
[----:B------:R-:W-:-:S05]  /*1570*/  IMAD R63, R60, 0x60, R17 ;  /* 0x000000603c3f7824 */ /* 0x000fca00078e0211 */
[----:B------:R-:W0:Y:S02]  /*1580*/  LDS.128 R16, [R63] ;  /* 0x000000003f107984 */ /* 0x000e240000000c00 */
[--C-:B0-----:R-:W-:Y:S02]  /*1590*/  HADD2.F32 R22, -RZ, R18.reuse.H0_H0 ;  /* 0x20000012ff167230 */ /* 0x101fe40000004100 */
[----:B------:R-:W-:Y:S02]  /*15a0*/  HADD2.F32 R18, -RZ, R18.H1_H1 ;  /* 0x30000012ff127230 */ /* 0x000fe40000004100 */
[--C-:B------:R-:W-:Y:S02]  /*15b0*/  HADD2.F32 R34, -RZ, R16.reuse.H0_H0 ;  /* 0x20000010ff227230 */ /* 0x100fe40000004100 */
[----:B------:R-:W-:Y:S01]  /*15c0*/  HADD2.F32 R16, -RZ, R16.H1_H1 ;  /* 0x30000010ff107230 */ /* 0x000fe20000004100 */
[----:B------:R-:W-:Y:S01]  /*15d0*/  SHF.R.S32.HI R38, RZ, 0x1f, R54 ;  /* 0x0000001fff267819 */ /* 0x000fe20000011436 */
[----:B--2---:R-:W-:-:S02]  /*15e0*/  HADD2.F32 R23, -RZ, R20.H0_H0 ;  /* 0x20000014ff177230 */ /* 0x004fc40000004100 */
[----:B------:R-:W-:Y:S02]  /*15f0*/  HADD2.F32 R35, -RZ, R20.H1_H1 ;  /* 0x30000014ff237230 */ /* 0x000fe40000004100 */
[----:B------:R-:W-:Y:S02]  /*1600*/  VIADD R20, R60, 0x8 ;  /* 0x000000083c147836 */ /* 0x000fe40000000000 */
[----:B------:R-:W-:Y:S01]  /*1610*/  FMUL.FTZ R39, R22, R23 ;  /* 0x0000001716277220 */ /* 0x000fe20000410000 */
[--C-:B---3--:R-:W-:Y:S02]  /*1620*/  HADD2.F32 R23, -RZ, R32.reuse.H0_H0 ;  /* 0x20000020ff177230 */ /* 0x108fe40000004100 */
[----:B------:R-:W-:Y:S01]  /*1630*/  LEA.HI R20, R20, R20, RZ, 0x1 ;  /* 0x0000001414147211 */ /* 0x000fe200078f08ff */
[----:B------:R-:W-:Y:S01]  /*1640*/  FMUL.FTZ R35, R18, R35 ;  /* 0x0000002312237220 */ /* 0x000fe20000410000 */
[----:B------:R-:W-:Y:S02]  /*1650*/  HADD2.F32 R18, -RZ, R19.H0_H0 ;  /* 0x20000013ff127230 */ /* 0x000fe40000004100 */
[----:B------:R-:W-:Y:S01]  /*1660*/  FFMA.FTZ R34, R34, R23, R39 ;  /* 0x0000001722227223 */ /* 0x000fe20000010027 */
[----:B------:R-:W-:-:S02]  /*1670*/  HADD2.F32 R23, -RZ, R32.H1_H1 ;  /* 0x30000020ff177230 */ /* 0x000fc40000004100 */
[--C-:B------:R-:W-:Y:S01]  /*1680*/  HADD2.F32 R39, -RZ, R21.reuse.H0_H0 ;  /* 0x20000015ff277230 */ /* 0x100fe20000004100 */
[----:B------:R-:W-:Y:S01]  /*1690*/  SHF.L.U32 R22, R20, 0x6, RZ ;  /* 0x0000000614167819 */ /* 0x000fe200000006ff */
[----:B------:R-:W-:Y:S02]  /*16a0*/  HADD2.F32 R20, -RZ, R21.H1_H1 ;  /* 0x30000015ff147230 */ /* 0x000fe40000004100 */
[----:B------:R-:W-:Y:S01]  /*16b0*/  FFMA.FTZ R16, R16, R23, R35 ;  /* 0x0000001710107223 */ /* 0x000fe20000010023 */
[----:B------:R-:W-:Y:S02]  /*16c0*/  HADD2.F32 R23, -RZ, R33.H0_H0 ;  /* 0x20000021ff177230 */ /* 0x000fe40000004100 */
[----:B------:R-:W-:Y:S01]  /*16d0*/  FMUL.FTZ R39, R18, R39 ;  /* 0x0000002712277220 */ /* 0x000fe20000410000 */
[----:B------:R-:W-:Y:S01]  /*16e0*/  HADD2.F32 R18, -RZ, R17.H0_H0 ;  /* 0x20000011ff127230 */ /* 0x000fe20000004100 */
[----:B------:R-:W-:Y:S01]  /*16f0*/  LOP3.LUT R21, R22, 0xffffff80, RZ, 0xc0, !PT ;  /* 0xffffff8016157812 */ /* 0x000fe200078ec0ff */
[----:B------:R-:W-:-:S03]  /*1700*/  HADD2.F32 R19, -RZ, R19.H1_H1 ;  /* 0x30000013ff137230 */ /* 0x000fc60000004100 */
[----:B------:R-:W-:Y:S01]  /*1710*/  FFMA.FTZ R18, R18, R23, R39 ;  /* 0x0000001712127223 */ /* 0x000fe20000010027 */
[--C-:B------:R-:W-:Y:S01]  /*1720*/  SHF.R.S32.HI R35, RZ, 0x1f, R21.reuse ;  /* 0x0000001fff237819 */ /* 0x100fe20000011415 */
[----:B------:R-:W-:Y:S01]  /*1730*/  FMUL.FTZ R19, R19, R20 ;  /* 0x0000001413137220 */ /* 0x000fe20000410000 */
[----:B------:R-:W-:Y:S02]  /*1740*/  IADD3 R32, P0, P1, R54, R64, R21 ;  /* 0x0000004036207210 */ /* 0x000fe4000791e015 */
[----:B------:R-:W0:Y:S02]  /*1750*/  LDS.128 R20, [R63+0x10] ;  /* 0x000010003f147984 */ /* 0x000e240000000c00 */
[----:B------:R-:W-:Y:S02]  /*1760*/  IADD3.X R35, R38, R65, R35, P0, P1 ;  /* 0x0000004126237210 */ /* 0x000fe400007e2423 */
[----:B------:R-:W-:-:S04]  /*1770*/  LEA R38, P0, R32, UR6, 0x1 ;  /* 0x0000000620267c11 */ /* 0x000fc8000f8008ff */
[----:B------:R-:W-:Y:S01]  /*1780*/  LEA.HI.X R39, R32, UR7, R35, 0x1, P0 ;  /* 0x0000000720277c11 */ /* 0x000fe200080f0c23 */
[----:B------:R-:W-:Y:S02]  /*1790*/  HADD2.F32 R32, -RZ, R17.H1_H1 ;  /* 0x30000011ff207230 */ /* 0x000fe40000004100 */
[----:B------:R-:W-:-:S03]  /*17a0*/  HADD2.F32 R17, -RZ, R33.H1_H1 ;  /* 0x30000021ff117230 */ /* 0x000fc60000004100 */
[----:B------:R-:W2:Y:S02]  /*17b0*/  LDG.E.64.CONSTANT R38, desc[UR10][R38.64] ;  /* 0x0000000a26267981 */ /* 0x000ea4000c1e9b00 */
[----:B------:R-:W-:Y:S01]  /*17c0*/  FFMA.FTZ R17, R32, R17, R19 ;  /* 0x0000001120117223 */ /* 0x000fe20000010013 */
[----:B----4-:R-:W-:Y:S02]  /*17d0*/  HADD2.F32 R32, -RZ, R40.H0_H0 ;  /* 0x20000028ff207230 */ /* 0x010fe40000004100 */
[----:B0-----:R-:W-:-:S05]  /*17e0*/  HADD2.F32 R19, -RZ, R20.H0_H0 ;  /* 0x20000014ff137230 */ /* 0x001fca0000004100 */
        /* <DEDUP_REMOVED lines=24> */
[----:B------:R-:W4:Y:S01]  /*1970*/  LDG.E.64.CONSTANT R32, desc[UR10][R32.64] ;  /* 0x0000000a20207981 */ /* 0x000f22000c1e9b00 */
[----:B------:R-:W-:Y:S02]  /*1980*/  HADD2.F32 R41, -RZ, R41.H1_H1 ;  /* 0x30000029ff297230 */ /* 0x000fe40000004100 */
[----:B------:R-:W-:Y:S02]  /*1990*/  HADD2.F32 R20, -RZ, R21.H1_H1 ;  /* 0x30000015ff147230 */ /* 0x000fe40000004100 */
[--C-:B------:R-:W-:Y:S02]  /*19a0*/  HADD2.F32 R21, -RZ, R36.reuse.H0_H0 ;  /* 0x20000024ff157230 */ /* 0x100fe40000004100 */
[----:B------:R-:W-:Y:S02]  /*19b0*/  HADD2.F32 R36, -RZ, R36.H1_H1 ;  /* 0x30000024ff247230 */ /* 0x000fe40000004100 */
[----:B------:R-:W-:Y:S01]  /*19c0*/  FFMA.FTZ R20, R20, R41, R17 ;  /* 0x0000002914147223 */ /* 0x000fe20000010011 */
[----:B------:R-:W-:-:S02]  /*19d0*/  HADD2.F32 R17, -RZ, R22.H1_H1 ;  /* 0x30000016ff117230 */ /* 0x000fc40000004100 */
[----:B------:R-:W-:Y:S02]  /*19e0*/  HADD2.F32 R40, -RZ, R22.H0_H0 ;  /* 0x20000016ff287230 */ /* 0x000fe40000004100 */
[----:B------:R-:W-:Y:S02]  /*19f0*/  HADD2.F32 R22, -RZ, R37.H0_H0 ;  /* 0x20000025ff167230 */ /* 0x000fe40000004100 */
[----:B------:R-:W-:Y:S01]  /*1a00*/  FFMA.FTZ R36, R17, R36, R16 ;  /* 0x0000002411247223 */ /* 0x000fe20000010010 */
[----:B------:R-:W-:Y:S02]  /*1a10*/  HADD2.F32 R17, -RZ, R23.H0_H0 ;  /* 0x20000017ff117230 */ /* 0x000fe40000004100 */
[----:B------:R-:W-:-:S03]  /*1a20*/  FFMA.FTZ R21, R40, R21, R19 ;  /* 0x0000001528157223 */ /* 0x000fc60000010013 */
[----:B------:R-:W-:Y:S02]  /*1a30*/  FFMA.FTZ R22, R17, R22, R18 ;  /* 0x0000001611167223 */ /* 0x000fe40000010012 */
[----:B------:R-:W0:Y:S01]  /*1a40*/  LDS.128 R16, [R63+0x20] ;  /* 0x000020003f107984 */ /* 0x000e220000000c00 */
[----:B------:R-:W-:Y:S02]  /*1a50*/  HADD2.F32 R23, -RZ, R23.H1_H1 ;  /* 0x30000017ff177230 */ /* 0x000fe40000004100 */
[----:B------:R-:W-:-:S05]  /*1a60*/  HADD2.F32 R37, -RZ, R37.H1_H1 ;  /* 0x30000025ff257230 */ /* 0x000fca0000004100 */
[----:B------:R-:W-:Y:S01]  /*1a70*/  FFMA.FTZ R20, R23, R37, R20 ;  /* 0x0000002517147223 */ /* 0x000fe20000010014 */
[----:B0-----:R-:W-:Y:S02]  /*1a80*/  HADD2.F32 R40, -RZ, R16.H0_H0 ;  /* 0x20000010ff287230 */ /* 0x001fe40000004100 */
[----:B--2---:R-:W-:-:S05]  /*1a90*/  HADD2.F32 R23, -RZ, R38.H0_H0 ;  /* 0x20000026ff177230 */ /* 0x004fca0000004100 */
[----:B------:R-:W-:Y:S01]  /*1aa0*/  FFMA.FTZ R21, R40, R23, R21 ;  /* 0x0000001728157223 */ /* 0x000fe20000010015 */
[----:B------:R-:W-:Y:S01]  /*1ab0*/  HADD2.F32 R23, -RZ, R16.H1_H1 ;  /* 0x30000010ff177230 */ /* 0x000fe20000004100 */
[----:B------:R-:W-:-:S04]  /*1ac0*/  IADD3 R16, R60, 0xe, RZ ;  /* 0x0000000e3c107810 */ /* 0x000fc80007ffe0ff */
[----:B------:R-:W-:-:S05]  /*1ad0*/  LEA.HI R16, R16, R16, RZ, 0x1 ;  /* 0x0000001010107211 */ /* 0x000fca00078f08ff */
[----:B------:R-:W-:Y:S02]  /*1ae0*/  IMAD.SHL.U32 R16, R16, 0x40, RZ ;  /* 0x0000004010107824 */ /* 0x000fe400078e00ff */
[----:B------:R-:W-:-:S03]  /*1af0*/  HADD2.F32 R38, -RZ, R38.H1_H1 ;  /* 0x30000026ff267230 */ /* 0x000fc60000004100 */
[----:B------:R-:W-:-:S04]  /*1b00*/  LOP3.LUT R16, R16, 0xffffff80, RZ, 0xc0, !PT ;  /* 0xffffff8010107812 */ /* 0x000fc800078ec0ff */
[----:B------:R-:W-:Y:S01]  /*1b10*/  IADD3 R16, P0, P1, R51, R64, R16 ;  /* 0x0000004033107210 */ /* 0x000fe2000791e010 */
[----:B------:R-:W-:-:S03]  /*1b20*/  FFMA.FTZ R36, R23, R38, R36 ;  /* 0x0000002617247223 */ /* 0x000fc60000010024 */
[----:B------:R-:W-:Y:S02]  /*1b30*/  LEA R42, P2, R16, UR6, 0x1 ;  /* 0x00000006102a7c11 */ /* 0x000fe4000f8408ff */
[----:B------:R-:W-:-:S04]  /*1b40*/  IADD3.X R23, R29, R65, R12, P0, P1 ;  /* 0x000000411d177210 */ /* 0x000fc800007e240c */
[----:B------:R-:W-:Y:S01]  /*1b50*/  LEA.HI.X R43, R16, UR7, R23, 0x1, P2 ;  /* 0x00000007102b7c11 */ /* 0x000fe200090f0c17 */
[----:B------:R-:W-:Y:S02]  /*1b60*/  HADD2.F32 R23, -RZ, R17.H0_H0 ;  /* 0x20000011ff177230 */ /* 0x000fe40000004100 */
[--C-:B------:R-:W-:Y:S02]  /*1b70*/  HADD2.F32 R16, -RZ, R39.reuse.H0_H0 ;  /* 0x20000027ff107230 */ /* 0x100fe40000004100 */
[----:B------:R-:W-:Y:S01]  /*1b80*/  HADD2.F32 R39, -RZ, R39.H1_H1 ;  /* 0x30000027ff277230 */ /* 0x000fe20000004100 */
[----:B------:R-:W2:Y:S01]  /*1b90*/  LDG.E.64.CONSTANT R42, desc[UR10][R42.64] ;  /* 0x0000000a2a2a7981 */ /* 0x000ea2000c1e9b00 */
[----:B------:R-:W-:Y:S02]  /*1ba0*/  HADD2.F32 R17, -RZ, R17.H1_H1 ;  /* 0x30000011ff117230 */ /* 0x000fe40000004100 */
[----:B------:R-:W-:Y:S01]  /*1bb0*/  FFMA.FTZ R22, R23, R16, R22 ;  /* 0x0000001017167223 */ /* 0x000fe20000010016 */
[----:B------:R-:W-:-:S02]  /*1bc0*/  HADD2.F32 R16, -RZ, R18.H0_H0 ;  /* 0x20000012ff107230 */ /* 0x000fc40000004100 */
[----:B------:R-:W-:Y:S01]  /*1bd0*/  FFMA.FTZ R17, R17, R39, R20 ;  /* 0x0000002711117223 */ /* 0x000fe20000010014 */
[----:B------:R-:W-:Y:S02]  /*1be0*/  HADD2.F32 R23, -RZ, R19.H0_H0 ;  /* 0x20000013ff177230 */ /* 0x000fe40000004100 */
[--C-:B---3--:R-:W-:Y:S02]  /*1bf0*/  HADD2.F32 R20, -RZ, R34.reuse.H0_H0 ;  /* 0x20000022ff147230 */ /* 0x108fe40000004100 */
[----:B------:R-:W-:-:S03]  /*1c00*/  HADD2.F32 R34, -RZ, R34.H1_H1 ;  /* 0x30000022ff227230 */ /* 0x000fc60000004100 */
[----:B------:R-:W-:Y:S01]  /*1c10*/  FFMA.FTZ R16, R16, R20, R21 ;  /* 0x0000001410107223 */ /* 0x000fe20000010015 */
[----:B------:R-:W-:Y:S02]  /*1c20*/  HADD2.F32 R21, -RZ, R18.H1_H1 ;  /* 0x30000012ff157230 */ /* 0x000fe40000004100 */
[----:B------:R-:W-:-:S03]  /*1c30*/  HADD2.F32 R18, -RZ, R35.H0_H0 ;  /* 0x20000023ff127230 */ /* 0x000fc60000004100 */
[----:B------:R-:W-:Y:S01]  /*1c40*/  FFMA.FTZ R36, R21, R34, R36 ;  /* 0x0000002215247223 */ /* 0x000fe20000010024 */
[----:B------:R-:W-:Y:S02]  /*1c50*/  VIADD R34, R60, 0x10 ;  /* 0x000000103c227836 */ /* 0x000fe40000000000 */
[----:B------:R-:W-:Y:S02]  /*1c60*/  FFMA.FTZ R18, R23, R18, R22 ;  /* 0x0000001217127223 */ /* 0x000fe40000010016 */
[----:B------:R-:W0:Y:S01]  /*1c70*/  LDS.128 R20, [R63+0x30] ;  /* 0x000030003f147984 */ /* 0x000e220000000c00 */
[----:B------:R-:W-:-:S05]  /*1c80*/  LEA.HI R34, R34, R34, RZ, 0x1 ;  /* 0x0000002222227211 */ /* 0x000fca00078f08ff */
[----:B------:R-:W-:-:S05]  /*1c90*/  IMAD.SHL.U32 R34, R34, 0x40, RZ ;  /* 0x0000004022227824 */ /* 0x000fca00078e00ff */
[----:B------:R-:W-:-:S04]  /*1ca0*/  LOP3.LUT R37, R34, 0xffffff80, RZ, 0xc0, !PT ;  /* 0xffffff8022257812 */ /* 0x000fc800078ec0ff */
[----:B------:R-:W-:-:S04]  /*1cb0*/  IADD3 R34, P0, P1, R50, R64, R37 ;  /* 0x0000004032227210 */ /* 0x000fc8000791e025 */
[----:B------:R-:W-:Y:S02]  /*1cc0*/  LEA R38, P2, R34, UR6, 0x1 ;  /* 0x0000000622267c11 */ /* 0x000fe4000f8408ff */
[----:B------:R-:W-:Y:S01]  /*1cd0*/  IADD3.X R37, R30, R65, R13, P0, P1 ;  /* 0x000000411e257210 */ /* 0x000fe200007e240d */
[----:B------:R-:W-:-:S03]  /*1ce0*/  HADD2.F32 R35, -RZ, R35.H1_H1 ;  /* 0x30000023ff237230 */ /* 0x000fc60000004100 */
[----:B------:R-:W-:Y:S01]  /*1cf0*/  LEA.HI.X R39, R34, UR7, R37, 0x1, P2 ;  /* 0x0000000722277c11 */ /* 0x000fe200090f0c25 */
[----:B------:R-:W-:-:S05]  /*1d00*/  HADD2.F32 R34, -RZ, R19.H1_H1 ;  /* 0x30000013ff227230 */ /* 0x000fca0000004100 */
[----:B------:R-:W-:Y:S02]  /*1d10*/  FFMA.FTZ R17, R34, R35, R17 ;  /* 0x0000002322117223 */ /* 0x000fe40000010011 */
[----:B------:R1:W3:Y:S01]  /*1d20*/  LDG.E.64.CONSTANT R34, desc[UR10][R38.64] ;  /* 0x0000000a26227981 */ /* 0x0002e2000c1e9b00 */
[----:B----4-:R-:W-:Y:S02]  /*1d30*/  HADD2.F32 R37, -RZ, R32.H0_H0 ;  /* 0x20000020ff257230 */ /* 0x010fe40000004100 */
[----:B0-----:R-:W-:Y:S02]  /*1d40*/  HADD2.F32 R19, -RZ, R20.H0_H0 ;  /* 0x20000014ff137230 */ /* 0x001fe40000004100 */
[----:B------:R-:W-:-:S03]  /*1d50*/  HADD2.F32 R32, -RZ, R32.H1_H1 ;  /* 0x30000020ff207230 */ /* 0x000fc60000004100 */
[----:B------:R-:W-:Y:S01]  /*1d60*/  FFMA.FTZ R16, R19, R37, R16 ;  /* 0x0000002513107223 */ /* 0x000fe20000010010 */
[----:B------:R-:W-:Y:S01]  /*1d70*/  HADD2.F32 R19, -RZ, R20.H1_H1 ;  /* 0x30000014ff137230 */ /* 0x000fe20000004100 */
[----:B------:R-:W-:-:S04]  /*1d80*/  IADD3 R20, P0, P1, R49, R64, R48 ;  /* 0x0000004031147210 */ /* 0x000fc8000791e030 */
[----:B------:R-:W-:Y:S01]  /*1d90*/  FFMA.FTZ R19, R19, R32, R36 ;  /* 0x0000002013137223 */ /* 0x000fe20000010024 */
[----:B------:R-:W-:Y:S02]  /*1da0*/  LEA R36, P2, R20, UR6, 0x1 ;  /* 0x0000000614247c11 */ /* 0x000fe4000f8408ff */
[----:B------:R-:W-:Y:S01]  /*1db0*/  IADD3.X R37, R31, R65, R14, P0, P1 ;  /* 0x000000411f257210 */ /* 0x000fe200007e240e */
[----:B-1----:R-:W-:-:S03]  /*1dc0*/  HADD2.F32 R39, -RZ, R21.H0_H0 ;  /* 0x20000015ff277230 */ /* 0x002fc60000004100 */
[----:B------:R-:W-:Y:S01]  /*1dd0*/  LEA.HI.X R37, R20, UR7, R37, 0x1, P2 ;  /* 0x0000000714257c11 */ /* 0x000fe200090f0c25 */
[----:B------:R-:W-:-:S05]  /*1de0*/  HADD2.F32 R20, -RZ, R33.H0_H0 ;  /* 0x20000021ff147230 */ /* 0x000fca0000004100 */
[----:B------:R-:W-:Y:S01]  /*1df0*/  FFMA.FTZ R18, R39, R20, R18 ;  /* 0x0000001427127223 */ /* 0x000fe20000010012 */
[-C--:B------:R-:W-:Y:S01]  /*1e00*/  IADD3 R20, P0, P1, R47, R64.reuse, R46 ;  /* 0x000000402f147210 */ /* 0x080fe2000791e02e */
[----:B------:R-:W4:Y:S03]  /*1e10*/  LDG.E.64.CONSTANT R36, desc[UR10][R36.64] ;  /* 0x0000000a24247981 */ /* 0x000f26000c1e9b00 */
[----:B------:R-:W-:Y:S02]  /*1e20*/  LEA R38, P2, R20, UR6, 0x1 ;  /* 0x0000000614267c11 */ /* 0x000fe4000f8408ff */
[----:B------:R-:W-:Y:S02]  /*1e30*/  IADD3.X R39, R44, R65, R15, P0, P1 ;  /* 0x000000412c277210 */ /* 0x000fe400007e240f */
[----:B------:R-:W-:Y:S02]  /*1e40*/  IADD3 R64, P0, P1, R4, R64, R9 ;  /* 0x0000004004407210 */ /* 0x000fe4000791e009 */
[----:B------:R-:W-:-:S02]  /*1e50*/  LEA.HI.X R39, R20, UR7, R39, 0x1, P2 ;  /* 0x0000000714277c11 */ /* 0x000fc400090f0c27 */
[----:B------:R-:W-:Y:S02]  /*1e60*/  IADD3.X R65, R45, R65, R24, P0, P1 ;  /* 0x000000412d417210 */ /* 0x000fe400007e2418 */
[C---:B------:R-:W-:Y:S02]  /*1e70*/  LEA R40, P0, R64.reuse, UR6, 0x1 ;  /* 0x0000000640287c11 */ /* 0x040fe4000f8008ff */
[----:B------:R-:W4:Y:S02]  /*1e80*/  LDG.E.64.CONSTANT R38, desc[UR10][R38.64] ;  /* 0x0000000a26267981 */ /* 0x000f24000c1e9b00 */
[----:B------:R-:W-:-:S06]  /*1e90*/  LEA.HI.X R41, R64, UR7, R65, 0x1, P0 ;  /* 0x0000000740297c11 */ /* 0x000fcc00080f0c41 */
[----:B------:R-:W4:Y:S01]  /*1ea0*/  LDG.E.64.CONSTANT R40, desc[UR10][R40.64] ;  /* 0x0000000a28287981 */ /* 0x000f22000c1e9b00 */
[----:B------:R-:W-:Y:S02]  /*1eb0*/  HADD2.F32 R33, -RZ, R33.H1_H1 ;  /* 0x30000021ff217230 */ /* 0x000fe40000004100 */
[----:B------:R-:W-:Y:S02]  /*1ec0*/  HADD2.F32 R20, -RZ, R21.H1_H1 ;  /* 0x30000015ff147230 */ /* 0x000fe40000004100 */
[----:B------:R-:W-:-:S03]  /*1ed0*/  HADD2.F32 R21, -RZ, R22.H0_H0 ;  /* 0x20000016ff157230 */ /* 0x000fc60000004100 */
[----:B------:R-:W-:Y:S01]  /*1ee0*/  FFMA.FTZ R20, R20, R33, R17 ;  /* 0x0000002114147223 */ /* 0x000fe20000010011 */
[----:B------:R-:W-:Y:S02]  /*1ef0*/  HADD2.F32 R32, -RZ, R22.H1_H1 ;  /* 0x30000016ff207230 */ /* 0x000fe40000004100 */
[--C-:B------:R-:W-:Y:S02]  /*1f00*/  HADD2.F32 R33, -RZ, R23.reuse.H0_H0 ;  /* 0x20000017ff217230 */ /* 0x100fe40000004100 */
[----:B------:R-:W-:Y:S01]  /*1f10*/  HADD2.F32 R23, -RZ, R23.H1_H1 ;  /* 0x30000017ff177230 */ /* 0x000fe20000004100 */
[----:B------:R-:W-:Y:S01]  /*1f20*/  UMOV UR4, 0xffffffff ;  /* 0xffffffff00047882 */ /* 0x000fe20000000000 */
[--C-:B--2---:R-:W-:Y:S02]  /*1f30*/  HADD2.F32 R17, -RZ, R42.reuse.H0_H0 ;  /* 0x2000002aff117230 */ /* 0x104fe40000004100 */
[----:B------:R-:W-:-:S03]  /*1f40*/  HADD2.F32 R42, -RZ, R42.H1_H1 ;  /* 0x3000002aff2a7230 */ /* 0x000fc60000004100 */
[----:B------:R-:W-:Y:S01]  /*1f50*/  FFMA.FTZ R21, R21, R17, R16 ;  /* 0x0000001115157223 */ /* 0x000fe20000010010 */
[----:B------:R-:W-:Y:S02]  /*1f60*/  HADD2.F32 R16, -RZ, R43.H0_H0 ;  /* 0x2000002bff107230 */ /* 0x000fe40000004100 */
[----:B------:R-:W-:-:S03]  /*1f70*/  FFMA.FTZ R32, R32, R42, R19 ;  /* 0x0000002a20207223 */ /* 0x000fc60000010013 */
[----:B------:R-:W-:Y:S02]  /*1f80*/  FFMA.FTZ R33, R33, R16, R18 ;  /* 0x0000001021217223 */ /* 0x000fe40000010012 */
[----:B------:R-:W0:Y:S01]  /*1f90*/  LDS.128 R16, [R63+0x40] ;  /* 0x000040003f107984 */ /* 0x000e220000000c00 */
[----:B------:R-:W-:-:S05]  /*1fa0*/  HADD2.F32 R42, -RZ, R43.H1_H1 ;  /* 0x3000002bff2a7230 */ /* 0x000fca0000004100 */
[----:B------:R-:W-:Y:S01]  /*1fb0*/  FFMA.FTZ R42, R23, R42, R20 ;  /* 0x0000002a172a7223 */ /* 0x000fe20000010014 */
[--C-:B0-----:R-:W-:Y:S02]  /*1fc0*/  HADD2.F32 R20, -RZ, R16.reuse.H0_H0 ;  /* 0x20000010ff147230 */ /* 0x101fe40000004100 */
[----:B------:R-:W-:Y:S02]  /*1fd0*/  HADD2.F32 R65, -RZ, R16.H1_H1 ;  /* 0x30000010ff417230 */ /* 0x000fe40000004100 */
[----:B---3--:R-:W-:-:S05]  /*1fe0*/  HADD2.F32 R43, -RZ, R34.H0_H0 ;  /* 0x20000022ff2b7230 */ /* 0x008fca0000004100 */
[----:B------:R-:W-:Y:S02]  /*1ff0*/  FFMA.FTZ R43, R20, R43, R21 ;  /* 0x0000002b142b7223 */ /* 0x000fe40000010015 */
[----:B------:R-:W0:Y:S01]  /*2000*/  LDS.128 R20, [R63+0x50] ;  /* 0x000050003f147984 */ /* 0x000e220000000c00 */
[----:B------:R-:W-:Y:S02]  /*2010*/  HADD2.F32 R34, -RZ, R34.H1_H1 ;  /* 0x30000022ff227230 */ /* 0x000fe40000004100 */
[----:B------:R-:W-:-:S03]  /*2020*/  HADD2.F32 R16, -RZ, R17.H0_H0 ;  /* 0x20000011ff107230 */ /* 0x000fc60000004100 */
[----:B------:R-:W-:Y:S01]  /*2030*/  FFMA.FTZ R32, R65, R34, R32 ;  /* 0x0000002241207223 */ /* 0x000fe20000010020 */
[--C-:B------:R-:W-:Y:S02]  /*2040*/  HADD2.F32 R34, -RZ, R35.reuse.H0_H0 ;  /* 0x20000023ff227230 */ /* 0x100fe40000004100 */
[----:B------:R-:W-:Y:S02]  /*2050*/  HADD2.F32 R35, -RZ, R35.H1_H1 ;  /* 0x30000023ff237230 */ /* 0x000fe40000004100 */
[----:B------:R-:W-:Y:S02]  /*2060*/  HADD2.F32 R17, -RZ, R17.H1_H1 ;  /* 0x30000011ff117230 */ /* 0x000fe40000004100 */
[----:B------:R-:W-:Y:S01]  /*2070*/  FFMA.FTZ R33, R16, R34, R33 ;  /* 0x0000002210217223 */ /* 0x000fe20000010021 */
[--C-:B------:R-:W-:Y:S02]  /*2080*/  HADD2.F32 R16, -RZ, R18.reuse.H0_H0 ;  /* 0x20000012ff107230 */ /* 0x100fe40000004100 */
[----:B------:R-:W-:Y:S01]  /*2090*/  FFMA.FTZ R42, R17, R35, R42 ;  /* 0x00000023112a7223 */ /* 0x000fe2000001002a */
[----:B------:R-:W-:-:S02]  /*20a0*/  HADD2.F32 R17, -RZ, R18.H1_H1 ;  /* 0x30000012ff117230 */ /* 0x000fc40000004100 */
[--C-:B----4-:R-:W-:Y:S02]  /*20b0*/  HADD2.F32 R18, -RZ, R36.reuse.H0_H0 ;  /* 0x20000024ff127230 */ /* 0x110fe40000004100 */
        /* <DEDUP_REMOVED lines=8> */
[----:B0-----:R-:W-:-:S02]  /*2140*/  HADD2.F32 R17, -RZ, R20.H0_H0 ;  /* 0x20000014ff117230 */ /* 0x001fc40000004100 */
[----:B------:R-:W-:Y:S02]  /*2150*/  HADD2.F32 R18, -RZ, R38.H0_H0 ;  /* 0x20000026ff127230 */ /* 0x000fe40000004100 */
[----:B------:R-:W-:Y:S01]  /*2160*/  FFMA.FTZ R42, R19, R37, R42 ;  /* 0x00000025132a7223 */ /* 0x000fe2000001002a */
[----:B------:R-:W-:Y:S02]  /*2170*/  HADD2.F32 R19, -RZ, R20.H1_H1 ;  /* 0x30000014ff137230 */ /* 0x000fe40000004100 */
[----:B------:R-:W-:Y:S02]  /*2180*/  HADD2.F32 R38, -RZ, R38.H1_H1 ;  /* 0x30000026ff267230 */ /* 0x000fe40000004100 */
[----:B------:R-:W-:Y:S01]  /*2190*/  FFMA.FTZ R16, R17, R18, R16 ;  /* 0x0000001211107223 */ /* 0x000fe20000010010 */
[----:B------:R-:W-:Y:S02]  /*21a0*/  HADD2.F32 R18, -RZ, R21.H0_H0 ;  /* 0x20000015ff127230 */ /* 0x000fe40000004100 */
[----:B------:R-:W-:-:S02]  /*21b0*/  HADD2.F32 R20, -RZ, R39.H0_H0 ;  /* 0x20000027ff147230 */ /* 0x000fc40000004100 */
[----:B------:R-:W-:Y:S01]  /*21c0*/  FFMA.FTZ R19, R19, R38, R32 ;  /* 0x0000002613137223 */ /* 0x000fe20000010020 */
        /* <DEDUP_REMOVED lines=8> */
[----:B------:R-:W-:Y:S01]  /*2250*/  FFMA.FTZ R19, R22, R40, R19 ;  /* 0x0000002816137223 */ /* 0x000fe20000010013 */
[----:B------:R-:W-:Y:S02]  /*2260*/  HADD2.F32 R39, -RZ, R39.H1_H1 ;  /* 0x30000027ff277230 */ /* 0x000fe40000004100 */
[----:B------:R-:W-:Y:S02]  /*2270*/  HADD2.F32 R20, -RZ, R41.H0_H0 ;  /* 0x20000029ff147230 */ /* 0x000fe40000004100 */
[----:B------:R-:W-:Y:S01]  /*2280*/  FADD.FTZ R16, R16, R19 ;  /* 0x0000001310107221 */ /* 0x000fe20000010000 */
[----:B------:R-:W-:Y:S02]  /*2290*/  HADD2.F32 R23, -RZ, R23.H1_H1 ;  /* 0x30000017ff177230 */ /* 0x000fe40000004100 */
[----:B------:R-:W-:Y:S01]  /*22a0*/  FFMA.FTZ R42, R21, R39, R42 ;  /* 0x00000027152a7223 */ /* 0x000fe2000001002a */
[----:B------:R-:W-:-:S02]  /*22b0*/  HADD2.F32 R41, -RZ, R41.H1_H1 ;  /* 0x30000029ff297230 */ /* 0x000fc40000004100 */
[----:B------:R-:W-:-:S03]  /*22c0*/  FFMA.FTZ R17, R17, R20, R18 ;  /* 0x0000001411117223 */ /* 0x000fc60000010012 */
[----:B------:R-:W-:Y:S01]  /*22d0*/  FFMA.FTZ R23, R23, R41, R42 ;  /* 0x0000002917177223 */ /* 0x000fe2000001002a */
[----:B------:R-:W-:-:S04]  /*22e0*/  FADD.FTZ R16, R17, R16 ;  /* 0x0000001011107221 */ /* 0x000fc80000010000 */
[----:B------:R-:W-:Y:S01]  /*22f0*/  FADD.FTZ R16, R23, R16 ;  /* 0x0000001017107221 */ /* 0x000fe20000010000 */
[----:B------:R-:W-:Y:S06]  /*2300*/  BRA.DIV UR4, `(.L_x_22932) ;  /* 0x0000003e04007947 */ /* 0x000fec000b800000 */
[----:B------:R0:W1:Y:S02]  /*2310*/  SHFL.BFLY PT, R17, R16, 0x1, 0x1f ;  /* 0x0c201f0010117f89 */ /* 0x00006400000e0000 */
.L_x_22979:
        /* <DEDUP_REMOVED lines=15> */
.L_x_22934:
[----:B------:R-:W-:Y:S05]  /*2410*/  BSYNC B1 ;  /* 0x0000000000017941 */ /* 0x000fea0003800000 */
.L_x_22933:
[----:B------:R-:W-:Y:S01]  /*2420*/  IADD3 R6, P0, R6, 0x10, RZ ;  /* 0x0000001006067810 */ /* 0x000fe20007f1e0ff */
[----:B-1----:R-:W-:Y:S01]  /*2430*/  VIADD R26, R26, 0x100 ;  /* 0x000001001a1a7836 */ /* 0x002fe20000000000 */
[----:B------:R-:W-:Y:S01]  /*2440*/  IADD3 R25, R25, 0x40, RZ ;  /* 0x0000004019197810 */ /* 0x000fe20007ffe0ff */
[----:B------:R-:W-:Y:S02]  /*2450*/  VIADD R3, R3, 0x40 ;  /* 0x0000004003037836 */ /* 0x000fe40000000000 */
[----:B------:R-:W-:Y:S01]  /*2460*/  IMAD.X R5, RZ, RZ, R5, P0 ;  /* 0x000000ffff057224 */ /* 0x000fe200000e0605 */
[----:B------:R-:W-:Y:S07]  /*2470*/  @!P2 BRA `(.L_x_22935) ;  /* 0xffffffec0078a947 */ /* 0x000fee000383ffff */
.L_x_22931:
[----:B------:R-:W-:Y:S05]  /*2480*/  BSYNC B0 ;  /* 0x0000000000007941 */ /* 0x000fea0003800000 */
.L_x_22930:
        /* <DEDUP_REMOVED lines=15> */
.L_x_22985:
        /* <DEDUP_REMOVED lines=11> */
[----:B--2---:R-:W-:-:S04]  /*2630*/  IMAD.MOV.U32 R4, RZ, RZ, -0x800001 ;  /* 0xff7fffffff047424 */ /* 0x004fc800078e00ff */
[----:B------:R-:W-:Y:S08]  /*2640*/  BSSY B0, `(.L_x_22937) ;  /* 0x00000f5000007945 */ /* 0x000ff00003800000 */
        /* <DEDUP_REMOVED lines=8> */
[----:B------:R-:W-:Y:S01]  /*26d0*/  IMAD.MOV.U32 R4, RZ, RZ, RZ ;  /* 0x000000ffff047224 */ /* 0x000fe200078e00ff */
[----:B------:R-:W-:-:S03]  /*26e0*/  IADD3 R3, R62, 0xf, RZ ;  /* 0x0000000f3e037810 */ /* 0x000fc60007ffe0ff */
[----:B------:R-:W1:Y:S01]  /*26f0*/  SHFL.BFLY PT, R2, R9, 0x1, 0x1f ;  /* 0x0c201f0009027f89 */ /* 0x000e6200000e0000 */
[----:B------:R-:W-:-:S04]  /*2700*/  SHF.R.S32.HI R10, RZ, 0x1f, R3 ;  /* 0x0000001fff0a7819 */ /* 0x000fc80000011403 */
[----:B------:R-:W-:-:S04]  /*2710*/  LEA.HI R3, R10, R3, RZ, 0x4 ;  /* 0x000000030a037211 */ /* 0x000fc800078f20ff */
[----:B------:R-:W-:-:S04]  /*2720*/  LOP3.LUT R3, R3, 0xfffffff0, RZ, 0xc0, !PT ;  /* 0xfffffff003037812 */ /* 0x000fc800078ec0ff */
[----:B------:R-:W-:-:S04]  /*2730*/  VIMNMX R3, R62, R3, PT ;  /* 0x000000033e037248 */ /* 0x000fc80003fe0100 */
[----:B------:R-:W-:Y:S02]  /*2740*/  ISETP.GE.AND P1, PT, R40, R3, PT ;  /* 0x000000032800720c */ /* 0x000fe40003f26270 */
[----:B-1----:R-:W-:-:S06]  /*2750*/  FMNMX.FTZ R2, R9, R2, !PT ;  /* 0x0000000209027209 */ /* 0x002fcc0007810000 */
[----:B------:R-:W1:Y:S05]  /*2760*/  SHFL.IDX PT, R2, R2, RZ, 0x1f ;  /* 0x00001fff02027589 */ /* 0x000e6a00000e0000 */
        /* <DEDUP_REMOVED lines=17> */
.L_x_22941:
        /* <DEDUP_REMOVED lines=11> */
.L_x_22940:
[----:B------:R-:W-:Y:S05]  /*2930*/  BSYNC B1 ;  /* 0x0000000000017941 */ /* 0x000fea0003800000 */
.L_x_22939:
        /* <DEDUP_REMOVED lines=14> */
.L_x_22944:
[----:B------:R-:W1:Y:S01]  /*2a20*/  LDS R13, [R5+-0x200] ;  /* 0xfffe0000050d7984 */ /* 0x000e620000000800 */
[----:B------:R-:W-:-:S03]  /*2a30*/  VIADD R10, R10, 0x800 ;  /* 0x000008000a0a7836 */ /* 0x000fc60000000000 */
[----:B------:R-:W2:Y:S02]  /*2a40*/  LDS R15, [R5] ;  /* 0x00000000050f7984 */ /* 0x000ea40000000800 */
[----:B------:R-:W-:Y:S02]  /*2a50*/  ISETP.GE.AND P2, PT, R10, R9, PT ;  /* 0x000000090a00720c */ /* 0x000fe40003f46270 */
[----:B------:R-:W3:Y:S04]  /*2a60*/  LDS R11, [R5+-0x400] ;  /* 0xfffc0000050b7984 */ /* 0x000ee80000000800 */
        /* <DEDUP_REMOVED lines=19> */
[----:B0-----:R-:W-:Y:S01]  /*2ba0*/  FMUL.FTZ R16, R17, 1.4426950216293334961 ;  /* 0x3fb8aa3b11107820 */ /* 0x001fe20000410000 */
[C---:B------:R-:W-:Y:S01]  /*2bb0*/  FADD.FTZ R19, -R2.reuse, R19 ;  /* 0x0000001302137221 */ /* 0x040fe20000010100 */
        /* <DEDUP_REMOVED lines=13> */
[----:B0-----:R-:W-:Y:S01]  /*2c90*/  STS [R5], R14 ;  /* 0x0000000e05007388 */ /* 0x001fe20000000800 */
        /* <DEDUP_REMOVED lines=8> */
[----:B------:R-:W-:Y:S03]  /*2d20*/  STS [R5+-0x400], R11 ;  /* 0xfffc000b05007388 */ /* 0x000fe60000000800 */
[----:B------:R-:W-:Y:S01]  /*2d30*/  FMUL.FTZ R13, R13, 1.4426950216293334961 ;  /* 0x3fb8aa3b0d0d7820 */ /* 0x000fe20000410000 */
[----:B------:R-:W2:Y:S01]  /*2d40*/  MUFU.EX2 R20, R21 ;  /* 0x0000001500147308 */ /* 0x000ea20000000800 */
[C---:B------:R-:W-:Y:S01]  /*2d50*/  FADD.FTZ R15, -R2.reuse, R15 ;  /* 0x0000000f020f7221 */ /* 0x040fe20000010100 */
[----:B----4-:R-:W-:Y:S01]  /*2d60*/  STS [R5+0x400], R18 ;  /* 0x0004001205007388 */ /* 0x010fe20000000800 */
[----:B------:R-:W-:-:S02]  /*2d70*/  FADD.FTZ R33, -R2, R33 ;  /* 0x0000002102217221 */ /* 0x000fc40000010100 */
[----:B------:R-:W-:-:S03]  /*2d80*/  FMUL.FTZ R15, R15, 1.4426950216293334961 ;  /* 0x3fb8aa3b0f0f7820 */ /* 0x000fc60000410000 */
[----:B------:R3:W4:Y:S01]  /*2d90*/  MUFU.EX2 R26, R13 ;  /* 0x0000000d001a7308 */ /* 0x0007220000000800 */
[----:B------:R-:W-:Y:S01]  /*2da0*/  FADD.FTZ R17, -R2, R17 ;  /* 0x0000001102117221 */ /* 0x000fe20000010100 */
[----:B------:R-:W-:Y:S01]  /*2db0*/  FMUL.FTZ R33, R33, 1.4426950216293334961 ;  /* 0x3fb8aa3b21217820 */ /* 0x000fe20000410000 */
[----:B0-----:R-:W-:Y:S02]  /*2dc0*/  STS [R5+0x200], R16 ;  /* 0x0002001005007388 */ /* 0x001fe40000000800 */
[----:B------:R-:W-:-:S03]  /*2dd0*/  FMUL.FTZ R17, R17, 1.4426950216293334961 ;  /* 0x3fb8aa3b11117820 */ /* 0x000fc60000410000 */
        /* <DEDUP_REMOVED lines=40> */
.L_x_22943:
[----:B------:R-:W-:Y:S05]  /*3060*/  BSYNC B1 ;  /* 0x0000000000017941 */ /* 0x000fea0003800000 */
.L_x_22942:
        /* <DEDUP_REMOVED lines=55> */
.L_x_22946:
[----:B------:R-:W-:Y:S05]  /*33e0*/  BSYNC B1 ;  /* 0x0000000000017941 */ /* 0x000fea0003800000 */
.L_x_22945:
        /* <DEDUP_REMOVED lines=26> */
.L_x_22938:
[----:B------:R-:W-:Y:S05]  /*3590*/  BSYNC B0 ;  /* 0x0000000000007941 */ /* 0x000fea0003800000 */
.L_x_22937:
        /* <DEDUP_REMOVED lines=50> */
.L_x_22951:
        /* <DEDUP_REMOVED lines=8> */
.L_x_22950:
[----:B------:R-:W-:Y:S05]  /*3940*/  BSYNC B1 ;  /* 0x0000000000017941 */ /* 0x000fea0003800000 */
.L_x_22949:
        /* <DEDUP_REMOVED lines=14> */
.L_x_22954:
        /* <DEDUP_REMOVED lines=52> */
.L_x_22953:
[----:B------:R-:W-:Y:S05]  /*3d70*/  BSYNC B1 ;  /* 0x0000000000017941 */ /* 0x000fea0003800000 */
.L_x_22952:
        /* <DEDUP_REMOVED lines=31> */
.L_x_22956:
[----:B------:R-:W-:Y:S05]  /*3f70*/  BSYNC B1 ;  /* 0x0000000000017941 */ /* 0x000fea0003800000 */
.L_x_22955:
        /* <DEDUP_REMOVED lines=14> */
.L_x_22948:
[----:B------:R-:W-:Y:S05]  /*4060*/  BSYNC B0 ;  /* 0x0000000000007941 */ /* 0x000fea0003800000 */
.L_x_22947:
[----:B------:R-:W-:Y:S01]  /*4070*/  BAR.SYNC.DEFER_BLOCKING 0x0 ;  /* 0x0000000000007b1d */ /* 0x000fe20000010000 */
[----:B------:R-:W-:-:S05]  /*4080*/  ISETP.GE.AND P0, PT, R6, R7, PT ;  /* 0x000000070600720c */ /* 0x000fca0003f06270 */
[----:B------:R-:W-:Y:S01]  /*4090*/  ULDC UR8, c[0x0][0x25c] ;  /* 0x0000970000087ab9 */ /* 0x000fe20000000800 */
[----:B------:R-:W-:Y:S07]  /*40a0*/  BSSY B0, `(.L_x_22957) ;  /* 0x000015d000007945 */ /* 0x000fee0003800000 */
[----:B------:R-:W-:Y:S05]  /*40b0*/  @!P0 BRA `(.L_x_22958) ;  /* 0x0000000000148947 */ /* 0x000fea0003800000 */
[----:B------:R-:W-:Y:S01]  /*40c0*/  IMAD.MOV.U32 R48, RZ, RZ, RZ ;  /* 0x000000ffff307224 */ /* 0x000fe200078e00ff */
[----:B------:R-:W-:Y:S02]  /*40d0*/  CS2R R46, SRZ ;  /* 0x00000000002e7805 */ /* 0x000fe4000001ff00 */
[----:B------:R-:W-:Y:S01]  /*40e0*/  CS2R R44, SRZ ;  /* 0x00000000002c7805 */ /* 0x000fe2000001ff00 */
[----:B------:R-:W-:Y:S01]  /*40f0*/  IMAD.MOV.U32 R43, RZ, RZ, RZ ;  /* 0x000000ffff2b7224 */ /* 0x000fe200078e00ff */
[----:B------:R-:W-:Y:S06]  /*4100*/  BRA `(.L_x_22959) ;  /* 0x0000001400587947 */ /* 0x000fec0003800000 */
.L_x_22958:
[----:B------:R-:W2:Y:S01]  /*4110*/  S2UR UR4, SR_CTAID.Y ;  /* 0x00000000000479c3 */ /* 0x000ea20000002600 */
[----:B------:R-:W-:Y:S01]  /*4120*/  ULDC.64 UR6, c[0x0][0x238] ;  /* 0x00008e0000067ab9 */ /* 0x000fe20000000a00 */
[----:B------:R-:W-:Y:S01]  /*4130*/  HFMA2.MMA R48, -RZ, RZ, 0, 0 ;  /* 0x00000000ff307435 */ /* 0x000fe200000001ff */
[----:B------:R-:W-:Y:S02]  /*4140*/  IADD3 R58, -R6, -0x1, R7 ;  /* 0xffffffff063a7810 */ /* 0x000fe40007ffe107 */
[----:B------:R-:W-:Y:S02]  /*4150*/  CS2R R46, SRZ ;  /* 0x00000000002e7805 */ /* 0x000fe4000001ff00 */
[----:B------:R-:W-:Y:S01]  /*4160*/  CS2R R44, SRZ ;  /* 0x00000000002c7805 */ /* 0x000fe2000001ff00 */
[----:B------:R-:W-:Y:S01]  /*4170*/  IMAD.MOV.U32 R43, RZ, RZ, RZ ;  /* 0x000000ffff2b7224 */ /* 0x000fe200078e00ff */
[----:B-1----:R-:W2:Y:S01]  /*4180*/  LDC R2, c[0x0][0x248] ;  /* 0x00009200ff027b82 */ /* 0x002ea20000000800 */
[----:B------:R-:W-:-:S07]  /*4190*/  IMAD.MOV.U32 R50, RZ, RZ, R6 ;  /* 0x000000ffff327224 */ /* 0x000fce00078e0006 */
[----:B------:R-:W1:Y:S08]  /*41a0*/  S2UR UR5, SR_CgaCtaId ;  /* 0x00000000000579c3 */ /* 0x000e700000008800 */
[----:B------:R-:W3:Y:S01]  /*41b0*/  LDC R49, c[0x0][0x25c] ;  /* 0x00009700ff317b82 */ /* 0x000ee20000000800 */
[----:B--2---:R-:W-:Y:S01]  /*41c0*/  IMAD R3, R2, UR4, RZ ;  /* 0x0000000402037c24 */ /* 0x004fe2000f8e02ff */
[----:B------:R-:W-:Y:S01]  /*41d0*/  SHF.R.S32.HI R2, RZ, 0x1f, R6 ;  /* 0x0000001fff027819 */ /* 0x000fe20000011406 */
[----:B------:R-:W-:-:S02]  /*41e0*/  UMOV UR4, 0x400 ;  /* 0x0000040000047882 */ /* 0x000fc40000000000 */
[----:B------:R-:W-:Y:S01]  /*41f0*/  UIADD3 UR4, UR4, 0xe0, URZ ;  /* 0x000000e004047890 */ /* 0x000fe2000fffe03f */
[----:B------:R-:W-:-:S03]  /*4200*/  IADD3 R41, P0, R6, R3, RZ ;  /* 0x0000000306297210 */ /* 0x000fc60007f1e0ff */
[----:B-1----:R-:W-:Y:S01]  /*4210*/  ULEA UR4, UR5, UR4, 0x18 ;  /* 0x0000000405047291 */ /* 0x002fe2000f8ec03f */
        /* <DEDUP_REMOVED lines=11> */
[----:B------:R-:W-:Y:S01]  /*42d0*/  IMAD.SHL.U32 R53, R3, 0x8, RZ ;  /* 0x0000000803357824 */ /* 0x000fe200078e00ff */
[----:B------:R-:W-:Y:S02]  /*42e0*/  LEA R52, R6, R3, 0x1 ;  /* 0x0000000306347211 */ /* 0x000fe400078e08ff */
[----:B------:R-:W-:Y:S01]  /*42f0*/  SHF.R.S32.HI R3, RZ, 0x1f, R2 ;  /* 0x0000001fff037819 */ /* 0x000fe20000011402 */
[----:B------:R-:W-:Y:S01]  /*4300*/  IMAD.IADD R51, R53, 0x1, R4 ;  /* 0x0000000135337824 */ /* 0x000fe200078e0204 */
[----:B------:R-:W-:Y:S02]  /*4310*/  LEA R52, R52, UR4, 0x5 ;  /* 0x0000000434347c11 */ /* 0x000fe4000f8e28ff */
[----:B------:R-:W-:Y:S01]  /*4320*/  LEA R53, R6, R53, 0x4 ;  /* 0x0000003506357211 */ /* 0x000fe200078e20ff */
[C---:B------:R-:W-:Y:S01]  /*4330*/  VIADD R54, R51.reuse, 0x200 ;  /* 0x0000020033367836 */ /* 0x040fe20000000000 */
[----:B------:R-:W-:Y:S01]  /*4340*/  IADD3 R56, R51, 0x400, RZ ;  /* 0x0000040033387810 */ /* 0x000fe20007ffe0ff */
[----:B------:R-:W-:-:S02]  /*4350*/  VIADD R52, R52, 0x10 ;  /* 0x0000001034347836 */ /* 0x000fc40000000000 */
[C---:B------:R-:W-:Y:S02]  /*4360*/  VIADD R55, R51.reuse, 0x300 ;  /* 0x0000030033377836 */ /* 0x040fe40000000000 */
[----:B------:R-:W-:-:S07]  /*4370*/  VIADD R57, R51, 0x500 ;  /* 0x0000050033397836 */ /* 0x000fce0000000000 */
.L_x_22972:
[----:B------:R-:W-:Y:S01]  /*4380*/  IMAD.MOV.U32 R10, RZ, RZ, R42 ;  /* 0x000000ffff0a7224 */ /* 0x000fe200078e002a */
[----:B------:R-:W1:Y:S01]  /*4390*/  LDC.64 R20, c[0x0][0x228] ;  /* 0x00008a00ff147b82 */ /* 0x000e620000000a00 */
[----:B------:R-:W-:Y:S01]  /*43a0*/  IMAD.MOV.U32 R11, RZ, RZ, R41 ;  /* 0x000000ffff0b7224 */ /* 0x000fe200078e0029 */
[----:B------:R-:W2:Y:S04]  /*43b0*/  LDS.128 R36, [R52+-0x10] ;  /* 0xfffff00034247984 */ /* 0x000ea80000000c00 */
[----:B------:R-:W3:Y:S04]  /*43c0*/  LDG.E.CONSTANT R4, desc[UR10][R10.64] ;  /* 0x0000000a0a047981 */ /* 0x000ee8000c1e9900 */
[----:B------:R4:W0:Y:S01]  /*43d0*/  LDS.128 R32, [R52] ;  /* 0x0000000034207984 */ /* 0x0008220000000c00 */
[----:B---3--:R-:W-:Y:S01]  /*43e0*/  SHF.R.S32.HI R5, RZ, 0x1f, R4 ;  /* 0x0000001fff057819 */ /* 0x008fe20000011404 */
[----:B------:R-:W-:-:S04]  /*43f0*/  IMAD.WIDE.U32 R8, R4, UR8, R2 ;  /* 0x0000000804087c25 */ /* 0x000fc8000f8e0002 */
[----:B------:R-:W-:Y:S01]  /*4400*/  IMAD R5, R5, UR8, RZ ;  /* 0x0000000805057c24 */ /* 0x000fe2000f8e02ff */
[-C--:B------:R-:W-:Y:S02]  /*4410*/  IADD3 R14, P2, R56, R8.reuse, RZ ;  /* 0x00000008380e7210 */ /* 0x080fe40007f5e0ff */
[-C--:B------:R-:W-:Y:S01]  /*4420*/  IADD3 R10, P3, R57, R8.reuse, RZ ;  /* 0x00000008390a7210 */ /* 0x080fe20007f7e0ff */
[----:B------:R-:W-:Y:S01]  /*4430*/  IMAD R13, R4, R49, R5 ;  /* 0x00000031040d7224 */ /* 0x000fe200078e0205 */
[----:B------:R-:W-:-:S04]  /*4440*/  IADD3 R5, P1, R51, R8, RZ ;  /* 0x0000000833057210 */ /* 0x000fc80007f3e0ff */
[----:B------:R-:W-:Y:S02]  /*4450*/  IADD3 R24, R9, R13, RZ ;  /* 0x0000000d09187210 */ /* 0x000fe40007ffe0ff */
[----:B-1----:R-:W-:Y:S02]  /*4460*/  LEA R4, P4, R5, R20, 0x1 ;  /* 0x0000001405047211 */ /* 0x002fe400078808ff */
[----:B------:R-:W-:Y:S02]  /*4470*/  LEA.HI.X.SX32 R12, R51, R24, 0x1, P1 ;  /* 0x00000018330c7211 */ /* 0x000fe400008f0eff */
[-C--:B------:R-:W-:Y:S02]  /*4480*/  IADD3 R9, P0, R54, R8.reuse, RZ ;  /* 0x0000000836097210 */ /* 0x080fe40007f1e0ff */
[----:B------:R-:W-:Y:S02]  /*4490*/  IADD3 R13, P1, R55, R8, RZ ;  /* 0x00000008370d7210 */ /* 0x000fe40007f3e0ff */
[----:B------:R-:W-:-:S02]  /*44a0*/  LEA.HI.X R5, R5, R21, R12, 0x1, P4 ;  /* 0x0000001505057211 */ /* 0x000fc400020f0c0c */
[-C--:B------:R-:W-:Y:S02]  /*44b0*/  LEA R8, P6, R9, R20.reuse, 0x1 ;  /* 0x0000001409087211 */ /* 0x080fe400078c08ff */
[-C--:B------:R-:W-:Y:S01]  /*44c0*/  LEA R12, P5, R13, R20.reuse, 0x1 ;  /* 0x000000140d0c7211 */ /* 0x080fe200078a08ff */
[----:B------:R-:W-:Y:S01]  /*44d0*/  BSSY B1, `(.L_x_22960) ;  /* 0x0000035000017945 */ /* 0x000fe20003800000 */
[----:B0-----:R-:W-:Y:S01]  /*44e0*/  LEA R16, P4, R14, R20, 0x1 ;  /* 0x000000140e107211 */ /* 0x001fe200078808ff */
[----:B-----5:R-:W5:Y:S01]  /*44f0*/  LDG.E.128.CONSTANT R28, desc[UR10][R4.64] ;  /* 0x0000000a041c7981 */ /* 0x020f62000c1e9d00 */
[-C--:B------:R-:W-:Y:S02]  /*4500*/  LEA.HI.X.SX32 R22, R54, R24.reuse, 0x1, P0 ;  /* 0x0000001836167211 */ /* 0x080fe400000f0eff */
[-C--:B------:R-:W-:Y:S02]  /*4510*/  LEA.HI.X.SX32 R18, R55, R24.reuse, 0x1, P1 ;  /* 0x0000001837127211 */ /* 0x080fe400008f0eff */
[----:B------:R-:W-:-:S02]  /*4520*/  LEA.HI.X.SX32 R15, R56, R24, 0x1, P2 ;  /* 0x00000018380f7211 */ /* 0x000fc400010f0eff */
[----:B------:R-:W-:Y:S02]  /*4530*/  LEA R20, P0, R10, R20, 0x1 ;  /* 0x000000140a147211 */ /* 0x000fe400078008ff */
[----:B------:R-:W-:Y:S02]  /*4540*/  LEA.HI.X.SX32 R11, R57, R24, 0x1, P3 ;  /* 0x00000018390b7211 */ /* 0x000fe400018f0eff */
[-C--:B------:R-:W-:Y:S01]  /*4550*/  LEA.HI.X R9, R9, R21.reuse, R22, 0x1, P6 ;  /* 0x0000001509097211 */ /* 0x080fe200030f0c16 */
[----:B------:R0:W5:Y:S01]  /*4560*/  LDG.E.128.CONSTANT R24, desc[UR10][R4.64+0x200] ;  /* 0x0002000a04187981 */ /* 0x000162000c1e9d00 */
[-C--:B------:R-:W-:Y:S02]  /*4570*/  LEA.HI.X R13, R13, R21.reuse, R18, 0x1, P5 ;  /* 0x000000150d0d7211 */ /* 0x080fe400028f0c12 */
[-C--:B------:R-:W-:Y:S02]  /*4580*/  LEA.HI.X R17, R14, R21.reuse, R15, 0x1, P4 ;  /* 0x000000150e117211 */ /* 0x080fe400020f0c0f */
[----:B------:R-:W-:-:S02]  /*4590*/  LEA.HI.X R21, R10, R21, R11, 0x1, P0 ;  /* 0x000000150a157211 */ /* 0x000fc400000f0c0b */
[----:B------:R-:W5:Y:S04]  /*45a0*/  LDG.E.128.CONSTANT R8, desc[UR10][R8.64] ;  /* 0x0000000a08087981 */ /* 0x000f68000c1e9d00 */
[----:B------:R-:W5:Y:S04]  /*45b0*/  LDG.E.128.CONSTANT R12, desc[UR10][R12.64] ;  /* 0x0000000a0c0c7981 */ /* 0x000f68000c1e9d00 */
[----:B------:R-:W5:Y:S04]  /*45c0*/  LDG.E.128.CONSTANT R16, desc[UR10][R16.64] ;  /* 0x0000000a10107981 */ /* 0x000f68000c1e9d00 */
[----:B------:R-:W5:Y:S01]  /*45d0*/  LDG.E.128.CONSTANT R20, desc[UR10][R20.64] ;  /* 0x0000000a14147981 */ /* 0x000f62000c1e9d00 */
[----:B------:R-:W-:-:S02]  /*45e0*/  ISETP.NE.AND P0, PT, R58, RZ, PT ;  /* 0x000000ff3a00720c */ /* 0x000fc40003f05270 */
[----:B--2---:R-:W-:Y:S02]  /*45f0*/  F2FP.F16.F32.PACK_AB R38, R39, R38 ;  /* 0x000000262726723e */ /* 0x004fe400000000ff */
[----:B------:R-:W-:-:S03]  /*4600*/  F2FP.F16.F32.PACK_AB R36, R37, R36 ;  /* 0x000000242524723e */ /* 0x000fc600000000ff */
[----:B0-----:R-:W-:-:S06]  /*4610*/  IMAD.MOV.U32 R4, RZ, RZ, R38 ;  /* 0x000000ffff047224 */ /* 0x001fcc00078e0026 */
[----:B----4-:R-:W-:Y:S05]  /*4620*/  @P0 BRA `(.L_x_22961) ;  /* 0x00000000007c0947 */ /* 0x010fea0003800000 */
        /* <DEDUP_REMOVED lines=11> */
[----:B-----5:R-:W-:Y:S02]  /*46e0*/  SEL R38, R29, RZ, !P1 ;  /* 0x000000ff1d267207 */ /* 0x020fe40004800000 */
[-C--:B------:R-:W-:Y:S02]  /*46f0*/  ISETP.GE.AND P5, PT, R39, R62.reuse, PT ;  /* 0x0000003e2700720c */ /* 0x080fe40003fa6270 */
[-C--:B------:R-:W-:Y:S02]  /*4700*/  ISETP.GE.AND P1, PT, R5, R62.reuse, PT ;  /* 0x0000003e0500720c */ /* 0x080fe40003f26270 */
[----:B------:R-:W-:Y:S02]  /*4710*/  SEL R37, R30, RZ, !P6 ;  /* 0x000000ff1e257207 */ /* 0x000fe40007000000 */
[----:B------:R-:W-:-:S02]  /*4720*/  ISETP.GE.AND P2, PT, R59, R62, PT ;  /* 0x0000003e3b00720c */ /* 0x000fc40003f46270 */
[----:B------:R-:W-:Y:S02]  /*4730*/  PRMT R29, R29, 0x7632, R29 ;  /* 0x000076321d1d7816 */ /* 0x000fe4000000001d */
[----:B------:R-:W-:Y:S02]  /*4740*/  ISETP.GE.AND P6, PT, R53, R62, PT ;  /* 0x0000003e3500720c */ /* 0x000fe40003fc6270 */
[----:B------:R-:W-:Y:S02]  /*4750*/  PRMT R30, R30, 0x7632, R30 ;  /* 0x000076321e1e7816 */ /* 0x000fe4000000001e */
[----:B------:R-:W-:Y:S02]  /*4760*/  PRMT R39, R31, 0x7632, R39 ;  /* 0x000076321f277816 */ /* 0x000fe40000000027 */
[C---:B------:R-:W-:Y:S02]  /*4770*/  PRMT R5, R28.reuse, 0x7632, R5 ;  /* 0x000076321c057816 */ /* 0x040fe40000000005 */
        /* <DEDUP_REMOVED lines=10> */
.L_x_22961:
[----:B------:R-:W-:Y:S05]  /*4820*/  BSYNC B1 ;  /* 0x0000000000017941 */ /* 0x000fea0003800000 */
.L_x_22960:
[----:B-----5:R-:W-:Y:S01]  /*4830*/  HMUL2 R29, R4, R29 ;  /* 0x0000001d041d7232 */ /* 0x020fe20000000000 */
[----:B------:R-:W-:Y:S01]  /*4840*/  F2FP.F16.F32.PACK_AB R5, R33, R32 ;  /* 0x000000202105723e */ /* 0x000fe200000000ff */
[----:B------:R-:W-:Y:S04]  /*4850*/  BSSY B1, `(.L_x_22962) ;  /* 0x0000024000017945 */ /* 0x000fe80003800000 */
[----:B------:R-:W-:Y:S01]  /*4860*/  HFMA2.MMA R29, R36, R28, R29 ;  /* 0x0000001c241d7235 */ /* 0x000fe2000000001d */
[----:B------:R-:W-:-:S09]  /*4870*/  F2FP.F16.F32.PACK_AB R28, R35, R34 ;  /* 0x00000022231c723e */ /* 0x000fd200000000ff */
[----:B------:R-:W-:Y:S01]  /*4880*/  HFMA2 R30, R5, R30, R29 ;  /* 0x0000001e051e7231 */ /* 0x000fe2000000001d */
[----:B------:R-:W-:Y:S06]  /*4890*/  @P0 BRA `(.L_x_22963) ;  /* 0x00000000007c0947 */ /* 0x000fec0003800000 */
        /* <DEDUP_REMOVED lines=16> */
[----:B------:R-:W-:Y:S02]  /*49a0*/  PRMT R29, R25, 0x7632, R29 ;  /* 0x00007632191d7816 */ /* 0x000fe4000000001d */
[----:B------:R-:W-:Y:S02]  /*49b0*/  SEL R35, R26, RZ, !P6 ;  /* 0x000000ff1a237207 */ /* 0x000fe40007000000 */
[----:B------:R-:W-:-:S02]  /*49c0*/  ISETP.GE.AND P2, PT, R37, R62, PT ;  /* 0x0000003e2500720c */ /* 0x000fc40003f46270 */
[----:B------:R-:W-:Y:S02]  /*49d0*/  ISETP.GE.AND P6, PT, R53, R62, PT ;  /* 0x0000003e3500720c */ /* 0x000fe40003fc6270 */
        /* <DEDUP_REMOVED lines=11> */
.L_x_22963:
[----:B------:R-:W-:Y:S05]  /*4a90*/  BSYNC B1 ;  /* 0x0000000000017941 */ /* 0x000fea0003800000 */
.L_x_22962:
[----:B------:R-:W-:Y:S01]  /*4aa0*/  HMUL2 R25, R4, R25 ;  /* 0x0000001904197232 */ /* 0x000fe20000000000 */
[----:B------:R-:W-:Y:S01]  /*4ab0*/  BSSY B1, `(.L_x_22964) ;  /* 0x0000023000017945 */ /* 0x000fe20003800000 */
[----:B------:R-:W-:Y:S02]  /*4ac0*/  HFMA2.MMA R31, R28, R31, R30 ;  /* 0x0000001f1c1f7235 */ /* 0x000fe4000000001e */
[----:B------:R-:W-:Y:S01]  /*4ad0*/  HFMA2 R24, R36, R24, R25 ;  /* 0x0000001824187231 */ /* 0x000fe20000000019 */
[----:B------:R-:W-:Y:S08]  /*4ae0*/  @P0 BRA `(.L_x_22965) ;  /* 0x00000000007c0947 */ /* 0x000ff00003800000 */
        /* <DEDUP_REMOVED lines=31> */
.L_x_22965:
[----:B------:R-:W-:Y:S05]  /*4ce0*/  BSYNC B1 ;  /* 0x0000000000017941 */ /* 0x000fea0003800000 */
.L_x_22964:
[----:B------:R-:W-:Y:S01]  /*4cf0*/  BSSY B1, `(.L_x_22966) ;  /* 0x0000022000017945 */ /* 0x000fe20003800000 */
[----:B------:R-:W-:-:S03]  /*4d00*/  HMUL2 R9, R4, R9 ;  /* 0x0000000904097232 */ /* 0x000fc60000000000 */
[----:B------:R-:W-:Y:S05]  /*4d10*/  @P0 BRA `(.L_x_22967) ;  /* 0x00000000007c0947 */ /* 0x000fea0003800000 */
        /* <DEDUP_REMOVED lines=31> */
.L_x_22967:
[----:B------:R-:W-:Y:S05]  /*4f10*/  BSYNC B1 ;  /* 0x0000000000017941 */ /* 0x000fea0003800000 */
.L_x_22966:
        /* <DEDUP_REMOVED lines=34> */
.L_x_22969:
[----:B------:R-:W-:Y:S05]  /*5140*/  BSYNC B1 ;  /* 0x0000000000017941 */ /* 0x000fea0003800000 */
.L_x_22968:
        /* <DEDUP_REMOVED lines=17> */
[----:B------:R-:W-:Y:S02]  /*5260*/  HADD2.F32 R8, -RZ, R24.H0_H0 ;  /* 0x20000018ff087230 */ /* 0x000fe40000004100 */
[----:B------:R-:W-:Y:S02]  /*5270*/  HADD2.F32 R10, -RZ, R11.H0_H0 ;  /* 0x2000000bff0a7230 */ /* 0x000fe40000004100 */
[--C-:B------:R-:W-:Y:S02]  /*5280*/  HADD2.F32 R12, -RZ, R14.reuse.H0_H0 ;  /* 0x2000000eff0c7230 */ /* 0x100fe40000004100 */
[----:B------:R-:W-:Y:S02]  /*5290*/  HADD2.F32 R13, -RZ, R14.H1_H1 ;  /* 0x3000000eff0d7230 */ /* 0x000fe40000004100 */
[----:B------:R-:W-:-:S02]  /*52a0*/  HADD2.F32 R14, -RZ, R17.H0_H0 ;  /* 0x20000011ff0e7230 */ /* 0x000fc40000004100 */
[----:B------:R-:W-:Y:S02]  /*52b0*/  HADD2.F32 R9, -RZ, R24.H1_H1 ;  /* 0x30000018ff097230 */ /* 0x000fe40000004100 */
[----:B------:R-:W-:Y:S01]  /*52c0*/  FADD.FTZ R12, R12, R13 ;  /* 0x0000000d0c0c7221 */ /* 0x000fe20000010000 */
[----:B------:R-:W-:Y:S02]  /*52d0*/  HADD2.F32 R11, -RZ, R11.H1_H1 ;  /* 0x3000000bff0b7230 */ /* 0x000fe40000004100 */
[----:B------:R-:W-:Y:S02]  /*52e0*/  HADD2.F32 R17, -RZ, R17.H1_H1 ;  /* 0x30000011ff117230 */ /* 0x000fe40000004100 */
[----:B------:R-:W-:Y:S01]  /*52f0*/  FADD.FTZ R8, R8, R9 ;  /* 0x0000000908087221 */ /* 0x000fe20000010000 */
[----:B------:R-:W-:Y:S01]  /*5300*/  FADD.FTZ R45, R12, R45 ;  /* 0x0000002d0c2d7221 */ /* 0x000fe20000010000 */
[----:B------:R-:W-:Y:S01]  /*5310*/  FADD.FTZ R11, R10, R11 ;  /* 0x0000000b0a0b7221 */ /* 0x000fe20000010000 */
[----:B------:R-:W-:Y:S01]  /*5320*/  FADD.FTZ R17, R14, R17 ;  /* 0x000000110e117221 */ /* 0x000fe20000010000 */
[----:B------:R-:W-:-:S02]  /*5330*/  FADD.FTZ R47, R8, R47 ;  /* 0x0000002f082f7221 */ /* 0x000fc40000010000 */
        /* <DEDUP_REMOVED lines=18> */
[----:B------:R-:W-:Y:S02]  /*5460*/  ISETP.GE.AND P6, PT, R13, R62, PT ;  /* 0x0000003e0d00720c */ /* 0x000fe40003fc6270 */
[----:B------:R-:W-:Y:S02]  /*5470*/  PRMT R20, R20, 0x7632, R20 ;  /* 0x0000763214147816 */ /* 0x000fe40000000014 */
        /* <DEDUP_REMOVED lines=14> */
.L_x_22971:
[----:B------:R-:W-:Y:S05]  /*5560*/  BSYNC B1 ;  /* 0x0000000000017941 */ /* 0x000fea0003800000 */
.L_x_22970:
[----:B------:R-:W-:Y:S01]  /*5570*/  HMUL2 R10, R4, R21 ;  /* 0x00000015040a7232 */ /* 0x000fe20000000000 */
[----:B------:R-:W-:Y:S01]  /*5580*/  IADD3 R50, R50, 0x4, RZ ;  /* 0x0000000432327810 */ /* 0x000fe20007ffe0ff */
[----:B------:R-:W-:Y:S01]  /*5590*/  VIADD R58, R58, 0xfffffffc ;  /* 0xfffffffc3a3a7836 */ /* 0x000fe20000000000 */
[----:B------:R-:W-:Y:S01]  /*55a0*/  IADD3 R42, P1, R42, 0x10, RZ ;  /* 0x000000102a2a7810 */ /* 0x000fe20007f3e0ff */
[----:B------:R-:W-:Y:S01]  /*55b0*/  HFMA2 R11, R36, R20, R10 ;  /* 0x00000014240b7231 */ /* 0x000fe2000000000a */
[----:B------:R-:W-:Y:S01]  /*55c0*/  ISETP.GE.AND P0, PT, R50, R7, PT ;  /* 0x000000073200720c */ /* 0x000fe20003f06270 */
[----:B------:R-:W-:Y:S01]  /*55d0*/  VIADD R53, R53, 0x40 ;  /* 0x0000004035357836 */ /* 0x000fe20000000000 */
[----:B------:R-:W-:Y:S01]  /*55e0*/  IADD3.X R41, RZ, R41, RZ, P1, !PT ;  /* 0x00000029ff297210 */ /* 0x000fe20000ffe4ff */
[----:B------:R-:W-:Y:S02]  /*55f0*/  VIADD R52, R52, 0x100 ;  /* 0x0000010034347836 */ /* 0x000fe40000000000 */
[----:B------:R-:W-:-:S10]  /*5600*/  HFMA2.MMA R14, R5, R22, R11 ;  /* 0x00000016050e7235 */ /* 0x000fd4000000000b */
[----:B------:R-:W-:-:S05]  /*5610*/  HFMA2 R14, R28, R23, R14 ;  /* 0x000000171c0e7231 */ /* 0x000fca000000000e */
[--C-:B------:R-:W-:Y:S02]  /*5620*/  HADD2.F32 R4, -RZ, R14.reuse.H0_H0 ;  /* 0x2000000eff047230 */ /* 0x100fe40000004100 */
[----:B------:R-:W-:-:S05]  /*5630*/  HADD2.F32 R5, -RZ, R14.H1_H1 ;  /* 0x3000000eff057230 */ /* 0x000fca0000004100 */
[----:B------:R-:W-:-:S04]  /*5640*/  FADD.FTZ R4, R4, R5 ;  /* 0x0000000504047221 */ /* 0x000fc80000010000 */
[----:B------:R-:W-:Y:S01]  /*5650*/  FADD.FTZ R43, R4, R43 ;  /* 0x0000002b042b7221 */ /* 0x000fe20000010000 */
[----:B------:R-:W-:Y:S06]  /*5660*/  @!P0 BRA `(.L_x_22972) ;  /* 0xffffffec00448947 */ /* 0x000fec000383ffff */
.L_x_22959:
[----:B------:R-:W-:Y:S05]  /*5670*/  BSYNC B0 ;  /* 0x0000000000007941 */ /* 0x000fea0003800000 */
.L_x_22957:
[----:B------:R-:W3:Y:S01]  /*5680*/  S2UR UR5, SR_CgaCtaId ;  /* 0x00000000000579c3 */ /* 0x000ee20000008800 */
[----:B--2---:R-:W2:Y:S01]  /*5690*/  SHFL.BFLY PT, R3, R48, 0x1, 0x1f ;  /* 0x0c201f0030037f89 */ /* 0x004ea200000e0000 */
[C---:B------:R-:W-:Y:S01]  /*56a0*/  LOP3.LUT R11, R0.reuse, 0x1, RZ, 0xc0, !PT ;  /* 0x00000001000b7812 */ /* 0x040fe200078ec0ff */
[----:B------:R-:W-:Y:S01]  /*56b0*/  UMOV UR4, 0x400 ;  /* 0x0000040000047882 */ /* 0x000fe20000000000 */
[----:B------:R-:W-:Y:S01]  /*56c0*/  BSSY B0, `(.L_x_22973) ;  /* 0x0000030000007945 */ /* 0x000fe20003800000 */
[----:B-1----:R-:W1:Y:S01]  /*56d0*/  SHFL.BFLY PT, R2, R47, 0x1, 0x1f ;  /* 0x0c201f002f027f89 */ /* 0x002e6200000e0000 */
[----:B------:R-:W-:Y:S01]  /*56e0*/  ISETP.NE.AND P2, PT, R11, RZ, PT ;  /* 0x000000ff0b00720c */ /* 0x000fe20003f45270 */
[----:B------:R-:W-:Y:S01]  /*56f0*/  UIADD3 UR4, UR4, 0xe0, URZ ;  /* 0x000000e004047890 */ /* 0x000fe2000fffe03f */
[----:B------:R-:W-:Y:S01]  /*5700*/  LEA.HI R11, R0, R0, RZ, 0x1 ;  /* 0x00000000000b7211 */ /* 0x000fe200078f08ff */
[----:B------:R-:W4:Y:S01]  /*5710*/  SHFL.BFLY PT, R5, R46, 0x1, 0x1f ;  /* 0x0c201f002e057f89 */ /* 0x000f2200000e0000 */
[----:B------:R-:W-:-:S02]  /*5720*/  LOP3.LUT R0, R40, 0xffffffc0, RZ, 0xc0, !PT ;  /* 0xffffffc028007812 */ /* 0x000fc400078ec0ff */
[----:B------:R-:W-:Y:S01]  /*5730*/  SHF.R.S32.HI R11, RZ, 0x1, R11 ;  /* 0x00000001ff0b7819 */ /* 0x000fe2000001140b */
[----:B------:R-:W0:Y:S01]  /*5740*/  SHFL.BFLY PT, R4, R45, 0x1, 0x1f ;  /* 0x0c201f002d047f89 */ /* 0x000e2200000e0000 */
[----:B------:R-:W-:Y:S01]  /*5750*/  ISETP.NE.OR P5, PT, R0, 0x40, P2 ;  /* 0x000000400000780c */ /* 0x000fe200017a5670 */
[C---:B------:R-:W-:Y:S01]  /*5760*/  VIADD R0, R40.reuse, 0x1f ;  /* 0x0000001f28007836 */ /* 0x040fe20000000000 */
[----:B------:R-:W-:Y:S01]  /*5770*/  ISETP.GT.OR P0, PT, R40, 0x3f, P2 ;  /* 0x0000003f2800780c */ /* 0x000fe20001704670 */
[----:B------:R-:W0:Y:S01]  /*5780*/  SHFL.BFLY PT, R7, R44, 0x1, 0x1f ;  /* 0x0c201f002c077f89 */ /* 0x000e2200000e0000 */
[----:B------:R-:W-:Y:S01]  /*5790*/  IMAD R6, R6, 0x60, R11 ;  /* 0x0000006006067824 */ /* 0x000fe200078e020b */
[----:B------:R-:W-:Y:S02]  /*57a0*/  ISETP.GT.OR P1, PT, R40, 0x1f, P2 ;  /* 0x0000001f2800780c */ /* 0x000fe40001724670 */
[----:B------:R-:W0:Y:S01]  /*57b0*/  SHFL.BFLY PT, R10, R43, 0x1, 0x1f ;  /* 0x0c201f002b0a7f89 */ /* 0x000e2200000e0000 */
[----:B------:R-:W-:Y:S01]  /*57c0*/  ISETP.GT.U32.AND P3, PT, R0, 0x3e, PT ;  /* 0x0000003e0000780c */ /* 0x000fe20003f64070 */
[----:B---3--:R-:W-:Y:S01]  /*57d0*/  ULEA UR4, UR5, UR4, 0x18 ;  /* 0x0000000405047291 */ /* 0x008fe2000f8ec03f */
[----:B------:R-:W-:Y:S01]  /*57e0*/  BAR.SYNC.DEFER_BLOCKING 0x0 ;  /* 0x0000000000007b1d */ /* 0x000fe20000010000 */
[----:B--2---:R-:W-:Y:S01]  /*57f0*/  FADD.FTZ R8, R3, R48 ;  /* 0x0000003003087221 */ /* 0x004fe20000010000 */
[----:B------:R-:W-:Y:S01]  /*5800*/  LOP3.LUT R0, R40, 0xffffffe0, RZ, 0xc0, !PT ;  /* 0xffffffe028007812 */ /* 0x000fe200078ec0ff */
[----:B-1----:R-:W-:-:S02]  /*5810*/  FADD.FTZ R9, R2, R47 ;  /* 0x0000002f02097221 */ /* 0x002fc40000010000 */
[----:B------:R-:W-:Y:S02]  /*5820*/  LEA R6, R6, UR4, 0x2 ;  /* 0x0000000406067c11 */ /* 0x000fe4000f8e10ff */
[----:B------:R-:W-:Y:S01]  /*5830*/  ISETP.NE.OR P4, PT, R0, 0x20, P2 ;  /* 0x000000200000780c */ /* 0x000fe20001785670 */
[----:B----4-:R-:W-:Y:S01]  /*5840*/  FADD.FTZ R14, R5, R46 ;  /* 0x0000002e050e7221 */ /* 0x010fe20000010000 */
[----:B0-----:R-:W-:Y:S01]  /*5850*/  FADD.FTZ R45, R4, R45 ;  /* 0x0000002d042d7221 */ /* 0x001fe20000010000 */
        /* <DEDUP_REMOVED lines=22> */
.L_x_22974:
[----:B------:R-:W-:Y:S05]  /*59c0*/  BSYNC B0 ;  /* 0x0000000000007941 */ /* 0x000fea0003800000 */
.L_x_22973:
        /* <DEDUP_REMOVED lines=22> */
.L_x_22976:
[----:B------:R-:W-:Y:S05]  /*5b30*/  BSYNC B0 ;  /* 0x0000000000007941 */ /* 0x000fea0003800000 */
.L_x_22975:
        /* <DEDUP_REMOVED lines=22> */
[C---:B------:R-:W-:Y:S01]  /*5ca0*/  VIADD R12, R11.reuse, 0x40 ;  /* 0x000000400b0c7836 */ /* 0x040fe20000000000 */
[----:B------:R-:W-:Y:S02]  /*5cb0*/  IADD3 R10, P1, R0, UR4, RZ ;  /* 0x00000004000a7c10 */ /* 0x000fe4000ff3e0ff */
[----:B01----:R-:W-:Y:S02]  /*5cc0*/  LEA.HI.X.SX32 R6, R11, UR7, 0x1, P0 ;  /* 0x000000070b067c11 */ /* 0x003fe400080f0eff */
[----:B------:R-:W-:Y:S02]  /*5cd0*/  LEA R2, P0, R3, UR8, 0x1 ;  /* 0x0000000803027c11 */ /* 0x000fe4000f8008ff */
[----:B------:R-:W-:-:S02]  /*5ce0*/  IADD3 R7, P2, R5, UR4, RZ ;  /* 0x0000000405077c10 */ /* 0x000fc4000ff5e0ff */
[----:B------:R-:W-:Y:S02]  /*5cf0*/  LEA.HI.X.SX32 R13, R0, UR7, 0x1, P1 ;  /* 0x00000007000d7c11 */ /* 0x000fe400088f0eff */
[C---:B------:R-:W-:Y:S02]  /*5d00*/  LEA R4, P1, R10.reuse, UR8, 0x1 ;  /* 0x000000080a047c11 */ /* 0x040fe4000f8208ff */
[----:B------:R-:W-:Y:S02]  /*5d10*/  LEA.HI.X R3, R3, UR9, R6, 0x1, P0 ;  /* 0x0000000903037c11 */ /* 0x000fe400080f0c06 */
[----:B------:R-:W-:Y:S02]  /*5d20*/  LEA.HI.X.SX32 R0, R5, UR7, 0x1, P2 ;  /* 0x0000000705007c11 */ /* 0x000fe400090f0eff */
[----:B------:R-:W-:Y:S02]  /*5d30*/  LEA R6, P0, R7, UR8, 0x1 ;  /* 0x0000000807067c11 */ /* 0x000fe4000f8008ff */
[----:B------:R-:W-:-:S02]  /*5d40*/  LEA.HI.X R5, R10, UR9, R13, 0x1, P1 ;  /* 0x000000090a057c11 */ /* 0x000fc400088f0c0d */
[C---:B------:R-:W-:Y:S01]  /*5d50*/  IADD3 R10, R11.reuse, 0x30, RZ ;  /* 0x000000300b0a7810 */ /* 0x040fe20007ffe0ff */
[----:B------:R-:W-:Y:S01]  /*5d60*/  VIADD R11, R11, 0x50 ;  /* 0x000000500b0b7836 */ /* 0x000fe20000000000 */
[----:B------:R-:W-:Y:S02]  /*5d70*/  LEA.HI.X R7, R7, UR9, R0, 0x1, P0 ;  /* 0x0000000907077c11 */ /* 0x000fe400080f0c00 */
[----:B------:R-:W-:Y:S02]  /*5d80*/  IADD3 R17, P0, R10, UR4, RZ ;  /* 0x000000040a117c10 */ /* 0x000fe4000ff1e0ff */
[----:B------:R-:W-:Y:S02]  /*5d90*/  IADD3 R15, P1, R12, UR4, RZ ;  /* 0x000000040c0f7c10 */ /* 0x000fe4000ff3e0ff */
[----:B------:R-:W-:Y:S02]  /*5da0*/  IADD3 R13, P2, R11, UR4, RZ ;  /* 0x000000040b0d7c10 */ /* 0x000fe4000ff5e0ff */
[----:B------:R-:W-:-:S02]  /*5db0*/  LEA.HI.X.SX32 R20, R10, UR7, 0x1, P0 ;  /* 0x000000070a147c11 */ /* 0x000fc400080f0eff */
[----:B------:R-:W-:Y:S02]  /*5dc0*/  LEA.HI.X.SX32 R18, R12, UR7, 0x1, P1 ;  /* 0x000000070c127c11 */ /* 0x000fe400088f0eff */
[----:B------:R-:W-:Y:S02]  /*5dd0*/  LEA R10, P1, R15, UR8, 0x1 ;  /* 0x000000080f0a7c11 */ /* 0x000fe4000f8208ff */
[----:B------:R-:W-:Y:S02]  /*5de0*/  F2FP.F16.F32.PACK_AB R0, R9, R8 ;  /* 0x000000080900723e */ /* 0x000fe400000000ff */
[----:B------:R-:W-:Y:S02]  /*5df0*/  LEA.HI.X.SX32 R16, R11, UR7, 0x1, P2 ;  /* 0x000000070b107c11 */ /* 0x000fe400090f0eff */
[----:B------:R-:W-:Y:S01]  /*5e00*/  LEA.HI.X R11, R15, UR9, R18, 0x1, P1 ;  /* 0x000000090f0b7c11 */ /* 0x000fe200088f0c12 */
[----:B------:R0:W-:Y:S01]  /*5e10*/  STG.E.U16 desc[UR10][R2.64], R0 ;  /* 0x0000000002007986 */ /* 0x0001e2000c10150a */
[----:B------:R-:W-:-:S02]  /*5e20*/  LEA R8, P0, R17, UR8, 0x1 ;  /* 0x0000000811087c11 */ /* 0x000fc4000f8008ff */
[----:B------:R-:W-:Y:S02]  /*5e30*/  F2FP.F16.F32.PACK_AB R14, R45, R14 ;  /* 0x0000000e2d0e723e */ /* 0x000fe400000000ff */
[----:B------:R-:W-:Y:S02]  /*5e40*/  PRMT R15, R0, 0x7632, R15 ;  /* 0x00007632000f7816 */ /* 0x000fe4000000000f */
[----:B------:R-:W-:Y:S02]  /*5e50*/  LEA R12, P2, R13, UR8, 0x1 ;  /* 0x000000080d0c7c11 */ /* 0x000fe4000f8408ff */
[----:B------:R-:W-:Y:S01]  /*5e60*/  F2FP.F16.F32.PACK_AB R43, R43, R44 ;  /* 0x0000002c2b2b723e */ /* 0x000fe200000000ff */
        /* <DEDUP_REMOVED lines=10> */
.L_x_22932:
[----:B------:R-:W-:Y:S01]  /*5f10*/  BSSY B1, `(.L_x_22977) ;  /* 0x0000007000017945 */ /* 0x000fe20003800000 */
[----:B------:R-:W-:Y:S01]  /*5f20*/  IMAD.MOV.U32 R19, RZ, RZ, 0x1 ;  /* 0x00000001ff137424 */ /* 0x000fe200078e00ff */
[----:B------:R-:W-:Y:S01]  /*5f30*/  MOV R20, 0x1f ;  /* 0x0000001f00147802 */ /* 0x000fe20000000f00 */
[----:B------:R-:W-:-:S07]  /*5f40*/  IMAD.MOV.U32 R17, RZ, RZ, -0x1 ;  /* 0xffffffffff117424 */ /* 0x000fce00078e00ff */
[----:B-----5:R-:W-:Y:S05]  /*5f50*/  WARPSYNC.COLLECTIVE R17, `(.L_x_22978) ;  /* 0x0000000011087348 */ /* 0x020fea0003c00000 */
[----:B------:R0:W1:Y:S02]  /*5f60*/  SHFL.BFLY P0, R18, R16, R19, R20 ;  /* 0x0c00001310127389 */ /* 0x0000640000000014 */
[----:B01---5:R-:W-:Y:S01]  /*5f70*/  ENDCOLLECTIVE ;  /* 0x000000000000791b */ /* 0x023fe20003800000 */
.L_x_22978:
[----:B------:R-:W-:Y:S05]  /*5f80*/  BSYNC B1 ;  /* 0x0000000000017941 */ /* 0x000fea0003800000 */
.L_x_22977:
[----:B------:R-:W-:Y:S01]  /*5f90*/  IMAD.MOV.U32 R17, RZ, RZ, R18 ;  /* 0x000000ffff117224 */ /* 0x000fe200078e0012 */
[----:B------:R-:W-:Y:S06]  /*5fa0*/  BRA `(.L_x_22979) ;  /* 0xffffffc000dc7947 */ /* 0x000fec000383ffff */
.L_x_22936:
        /* <DEDUP_REMOVED lines=8> */
.L_x_22981:
[----:B------:R-:W-:Y:S05]  /*6030*/  BSYNC B0 ;  /* 0x0000000000007941 */ /* 0x000fea0003800000 */
.L_x_22980:
        /* <DEDUP_REMOVED lines=9> */
.L_x_22982:
[----:B------:R-:W-:Y:S01]  /*60d0*/  IMAD.MOV.U32 R19, RZ, RZ, 0x4 ;  /* 0x00000004ff137424 */ /* 0x000fe200078e00ff */
[----:B------:R-:W-:-:S04]  /*60e0*/  MOV R3, R18 ;  /* 0x0000001200037202 */ /* 0x000fc80000000f00 */
[----:B------:R-:W-:-:S05]  /*60f0*/  FMNMX.FTZ R3, R2, R3, !PT ;  /* 0x0000000302037209 */ /* 0x000fca0007810000 */
[----:B------:R-:W-:-:S07]  /*6100*/  IMAD.MOV.U32 R16, RZ, RZ, R3 ;  /* 0x000000ffff107224 */ /* 0x000fce00078e0003 */
[----:B------:R-:W-:Y:S05]  /*6110*/  WARPSYNC.COLLECTIVE R17, `(.L_x_22983) ;  /* 0x0000000011087348 */ /* 0x000fea0003c00000 */
[----:B------:R0:W1:Y:S02]  /*6120*/  SHFL.BFLY P0, R18, R16, R19, R20 ;  /* 0x0c00001310127389 */ /* 0x0000640000000014 */
[----:B01----:R-:W-:Y:S01]  /*6130*/  ENDCOLLECTIVE ;  /* 0x000000000000791b */ /* 0x003fe20003800000 */
.L_x_22983:
[----:B------:R-:W-:Y:S02]  /*6140*/  IMAD.MOV.U32 R19, RZ, RZ, 0x2 ;  /* 0x00000002ff137424 */ /* 0x000fe400078e00ff */
[----:B------:R-:W-:-:S05]  /*6150*/  IMAD.MOV.U32 R4, RZ, RZ, R18 ;  /* 0x000000ffff047224 */ /* 0x000fca00078e0012 */
[----:B------:R-:W-:-:S04]  /*6160*/  FMNMX.FTZ R5, R3, R4, !PT ;  /* 0x0000000403057209 */ /* 0x000fc80007810000 */
[----:B------:R-:W-:-:S07]  /*6170*/  MOV R16, R5 ;  /* 0x0000000500107202 */ /* 0x000fce0000000f00 */
[----:B------:R-:W-:Y:S05]  /*6180*/  WARPSYNC.COLLECTIVE R17, `(.L_x_22984) ;  /* 0x0000000011087348 */ /* 0x000fea0003c00000 */
[----:B------:R0:W1:Y:S02]  /*6190*/  SHFL.BFLY P0, R18, R16, R19, R20 ;  /* 0x0c00001310127389 */ /* 0x0000640000000014 */
[----:B01----:R-:W-:Y:S01]  /*61a0*/  ENDCOLLECTIVE ;  /* 0x000000000000791b */ /* 0x003fe20003800000 */
.L_x_22984:
[----:B------:R-:W-:Y:S01]  /*61b0*/  IMAD.MOV.U32 R4, RZ, RZ, R18 ;  /* 0x000000ffff047224 */ /* 0x000fe200078e0012 */
[----:B------:R-:W-:Y:S06]  /*61c0*/  BRA `(.L_x_22985) ;  /* 0xffffffc000ec7947 */ /* 0x000fec000383ffff */
.L_x_22986:
        /* <DEDUP_REMOVED lines=11> */
.L_x_28427:


//--------------------- .text._ZN4vllm25paged_attention_v1_kernelIttLi80ELi16ELi128ELNS_18Fp8KVCacheDataTypeE0ELb0EEEvPT_PKS2_PKT0_S8_ifPKiSA_iPKfiiiSC_SC_iiiii --------------------------
	.section	.text._ZN4vllm25paged_attention_v1_kernelIttLi80ELi16ELi128ELNS_18Fp8KVCacheDataTypeE0ELb0EEEvPT_PKS2_PKT0_S8_ifPKiSA_iPKfiiiSC_SC_iiiii,"ax",@progbits
	.align	128
        .global         _ZN4vllm25paged_attention_v1_kernelIttLi80ELi16ELi128ELNS_18Fp8KVCacheDataTypeE0ELb0EEEvPT_PKS2_PKT0_S8_ifPKiSA_iPKfiiiSC_SC_iiiii
        .type           _ZN4vllm25paged_attention_v1_kernelIttLi80ELi16ELi128ELNS_18Fp8KVCacheDataTypeE0ELb0EEEvPT_PKS2_PKT0_S8_ifPKiSA_iPKfiiiSC_SC_iiiii,@function
        .size           _ZN4vllm25paged_attention_v1_kernelIttLi80ELi16ELi128ELNS_18Fp8KVCacheDataTypeE0ELb0EEEvPT_PKS2_PKT0_S8_ifPKiSA_iPKfiiiSC_SC_iiiii,(.L_x_28428 - _ZN4vllm25paged_attention_v1_kernelIttLi80ELi16ELi128ELNS_18Fp8KVCacheDataTypeE0ELb0EEEvPT_PKS2_PKT0_S8_ifPKiSA_iPKfiiiSC_SC_iiiii)
        .other          _ZN4vllm25paged_attention_v1_kernelIttLi80ELi16ELi128ELNS_18Fp8KVCacheDataTypeE0ELb0EEEvPT_PKS2_PKT0_S8_ifPKiSA_iPKfiiiSC_SC_iiiii,@"STO_CUDA_ENTRY STV_DEFAULT"
_ZN4vllm25paged_attention_v1_kernelIttLi80ELi16ELi128ELNS_18Fp8KVCacheDataTypeE0ELb0EEEvPT_PKS2_PKT0_S8_ifPKiSA_iPKfiiiSC_SC_iiiii:
.text._ZN4vllm25paged_attention_v1_kernelIttLi80ELi16ELi128ELNS_18Fp8KVCacheDataTypeE0ELb0EEEvPT_PKS2_PKT0_S8_ifPKiSA_iPKfiiiSC_SC_iiiii:
        /* <DEDUP_REMOVED lines=23> */
[----:B------:R-:W-:-:S05]  /*0170*/  IMAD.HI.U32 R11, R11, R6, RZ ;  /* 0x000000060b0b7227 */ /* 0x000fca00078e00ff */
[----:B------:R-:W-:-:S05]  /*0180*/  IADD3 R0, RZ, -R11, RZ ;  /* 0x8000000bff007210 */ /* 0x000fca0007ffe0ff */
[----:B------:R-:W-:-:S05]  /*0190*/  IMAD R0, R5, R0, R6 ;  /* 0x0000000005007224 */ /* 0x000fca00078e0206 */
[----:B------:R-:W-:Y:S01]  /*01a0*/  ISETP.GT.U32.AND P1, PT, R5, R0, PT ;  /* 0x000000000500720c */ /* 0x000fe20003f24070 */
[----:B------:R-:W-:Y:S02]  /*01b0*/  IMAD.MOV.U32 R55, RZ, RZ, RZ ;  /* 0x000000ffff377224 */ /* 0x000fe400078e00ff */
[----:B-1----:R-:W-:-:S05]  /*01c0*/  @P0 IMAD.WIDE R8, R4, 0x4, R8 ;  /* 0x0000000404080825 */ /* 0x002fca00078e0208 */
[----:B------:R0:W5:Y:S05]  /*01d0*/  @P0 LDG.E.CONSTANT R55, desc[UR10][R8.64] ;  /* 0x0000000a08370981 */ /* 0x00016a000c1e9900 */
        /* <DEDUP_REMOVED lines=41> */
[----:B------:R-:W-:Y:S01]  /*0470*/  SHF.R.S32.HI R6, RZ, 0x1, R6 ;  /* 0x00000001ff067819 */ /* 0x000fe20000011406 */
[----:B----4-:R-:W-:-:S05]  /*0480*/  VIADD R7, R57, 0xf ;  /* 0x0000000f39077836 */ /* 0x010fca0000000000 */
[----:B------:R-:W-:-:S04]  /*0490*/  SHF.R.S32.HI R8, RZ, 0x1f, R7 ;  /* 0x0000001fff087819 */ /* 0x000fc80000011407 */
[----:B------:R-:W-:Y:S02]  /*04a0*/  LEA.HI R8, R8, R7, RZ, 0x4 ;  /* 0x0000000708087211 */ /* 0x000fe400078f20ff */
[----:B------:R-:W-:Y:S02]  /*04b0*/  SHF.R.S32.HI R7, RZ, 0x5, R2 ;  /* 0x00000005ff077819 */ /* 0x000fe40000011402 */
[----:B------:R-:W-:Y:S01]  /*04c0*/  SHF.R.S32.HI R2, RZ, 0x4, R8 ;  /* 0x00000004ff027819 */ /* 0x000fe20000011408 */
[----:B------:R-:W-:Y:S06]  /*04d0*/  @P0 BRA `(.L_x_22988) ;  /* 0x0000000400180947 */ /* 0x000fec0003800000 */
[----:B------:R-:W-:Y:S01]  /*04e0*/  VIMNMX R5, R6, -0x36, !PT ;  /* 0xffffffca06057848 */ /* 0x000fe20007fe0100 */
[----:B------:R-:W-:Y:S01]  /*04f0*/  ULDC UR4, c[0x0][0x258] ;  /* 0x0000960000047ab9 */ /* 0x000fe20000000800 */
[----:B------:R-:W-:Y:S01]  /*0500*/  IMAD R9, R4, 0x50, RZ ;  /* 0x0000005004097824 */ /* 0x000fe200078e02ff */
        /* <DEDUP_REMOVED lines=23> */
[----:B------:R-:W-:-:S07]  /*0680*/  IMAD.MOV.U32 R11, RZ, RZ, R6 ;  /* 0x000000ffff0b7224 */ /* 0x000fce00078e0006 */
.L_x_22991:
        /* <DEDUP_REMOVED lines=9> */
[----:B0-----:R-:W-:-:S09]  /*0720*/  IADD3 R12, R12, 0x200, RZ ;  /* 0x000002000c0c7810 */ /* 0x001fd20007ffe0ff */
[----:B------:R-:W-:Y:S05]  /*0730*/  @P0 BRA `(.L_x_22991) ;  /* 0xfffffffc00d40947 */ /* 0x000fea000383ffff */
.L_x_22990:
[----:B------:R-:W-:Y:S05]  /*0740*/  BSYNC B1 ;  /* 0x0000000000017941 */ /* 0x000fea0003800000 */
.L_x_22989:
        /* <DEDUP_REMOVED lines=14> */
.L_x_22992:
[----:B------:R-:W-:Y:S01]  /*0830*/  MOV R4, R18 ;  /* 0x0000001200047202 */ /* 0x000fe20000000f00 */
[----:B------:R-:W-:-:S04]  /*0840*/  IMAD.MOV.U32 R5, RZ, RZ, R19 ;  /* 0x000000ffff057224 */ /* 0x000fc800078e0013 */
        /* <DEDUP_REMOVED lines=15> */
.L_x_22988:
[----:B------:R-:W-:Y:S05]  /*0940*/  BSYNC B0 ;  /* 0x0000000000007941 */ /* 0x000fea0003800000 */
.L_x_22987:
        /* <DEDUP_REMOVED lines=12> */
[----:B------:R-:W-:Y:S01]  /*0a10*/  IADD3 R5, P0, R7, R4, RZ ;  /* 0x0000000407057210 */ /* 0x000fe20007f1e0ff */
[----:B------:R-:W-:Y:S01]  /*0a20*/  VIADD R8, R54, 0x4 ;  /* 0x0000000436087836 */ /* 0x000fe20000000000 */
[----:B------:R-:W-:Y:S01]  /*0a30*/  ULDC.64 UR4, c[0x0][0x238] ;  /* 0x00008e0000047ab9 */ /* 0x000fe20000000a00 */
[----:B------:R-:W0:Y:S01]  /*0a40*/  LDC R18, c[0x0][0x25c] ;  /* 0x00009700ff127b82 */ /* 0x000e220000000800 */
[----:B------:R-:W-:Y:S01]  /*0a50*/  LEA.HI.X.SX32 R10, R4, R3, 0x1, P0 ;  /* 0x00000003040a7211 */ /* 0x000fe200000f0eff */
[----:B------:R-:W-:Y:S01]  /*0a60*/  VIADD R3, R54, 0x2 ;  /* 0x0000000236037836 */ /* 0x000fe20000000000 */
[----:B------:R-:W-:Y:S01]  /*0a70*/  SHF.R.S32.HI R9, RZ, 0x1f, R52 ;  /* 0x0000001fff097819 */ /* 0x000fe20000011434 */
[----:B------:R-:W-:Y:S01]  /*0a80*/  IMAD.SHL.U32 R50, R8, 0x4, RZ ;  /* 0x0000000408327824 */ /* 0x000fe200078e00ff */
[----:B------:R-:W-:Y:S01]  /*0a90*/  LEA R4, P0, R5, UR4, 0x2 ;  /* 0x0000000405047c11 */ /* 0x000fe2000f8010ff */
[----:B------:R-:W-:Y:S01]  /*0aa0*/  ULDC UR4, c[0x0][0x260] ;  /* 0x0000980000047ab9 */ /* 0x000fe20000000800 */
[----:B------:R-:W-:Y:S01]  /*0ab0*/  SHF.L.U32 R51, R3, 0x2, RZ ;  /* 0x0000000203337819 */ /* 0x000fe200000006ff */
[----:B------:R-:W-:Y:S01]  /*0ac0*/  IMAD.MOV.U32 R53, RZ, RZ, -0x800001 ;  /* 0xff7fffffff357424 */ /* 0x000fe200078e00ff */
[----:B------:R-:W-:-:S02]  /*0ad0*/  LEA.HI R9, R9, R52, RZ, 0x3 ;  /* 0x0000003409097211 */ /* 0x000fc400078f18ff */
[----:B------:R-:W-:Y:S02]  /*0ae0*/  SHF.R.S32.HI R8, RZ, 0x1f, R51 ;  /* 0x0000001fff087819 */ /* 0x000fe40000011433 */
[----:B------:R-:W-:Y:S02]  /*0af0*/  SHF.R.S32.HI R3, RZ, 0x1f, R6 ;  /* 0x0000001fff037819 */ /* 0x000fe40000011406 */
[----:B------:R-:W-:Y:S02]  /*0b00*/  LEA.HI R8, R8, R51, RZ, 0x3 ;  /* 0x0000003308087211 */ /* 0x000fe400078f18ff */
[----:B------:R-:W-:Y:S02]  /*0b10*/  LOP3.LUT R9, R9, 0xfffffff8, RZ, 0xc0, !PT ;  /* 0xfffffff809097812 */ /* 0x000fe400078ec0ff */
[----:B------:R-:W-:Y:S02]  /*0b20*/  LEA.HI R3, R3, R6, RZ, 0x4 ;  /* 0x0000000603037211 */ /* 0x000fe400078f20ff */
[----:B------:R-:W-:Y:S01]  /*0b30*/  SHF.R.S32.HI R11, RZ, 0x1f, R50 ;  /* 0x0000001fff0b7819 */ /* 0x000fe20000011432 */
[----:B------:R-:W-:Y:S01]  /*0b40*/  IMAD.IADD R52, R52, 0x1, -R9 ;  /* 0x0000000134347824 */ /* 0x000fe200078e0a09 */
[----:B------:R-:W-:-:S02]  /*0b50*/  LOP3.LUT R8, R8, 0xfffffff8, RZ, 0xc0, !PT ;  /* 0xfffffff808087812 */ /* 0x000fc400078ec0ff */
[----:B------:R-:W-:Y:S02]  /*0b60*/  LOP3.LUT R3, R3, 0xfffffff0, RZ, 0xc0, !PT ;  /* 0xfffffff003037812 */ /* 0x000fe400078ec0ff */
[C---:B------:R-:W-:Y:S02]  /*0b70*/  IADD3 R9, R54.reuse, 0xa, RZ ;  /* 0x0000000a36097810 */ /* 0x040fe40007ffe0ff */
[----:B------:R-:W-:Y:S01]  /*0b80*/  LEA.HI.X R5, R5, UR5, R10, 0x2, P0 ;  /* 0x0000000505057c11 */ /* 0x000fe200080f140a */
[----:B------:R-:W-:Y:S01]  /*0b90*/  VIADD R10, R54, 0x8 ;  /* 0x00000008360a7836 */ /* 0x000fe20000000000 */
[----:B------:R-:W-:Y:S01]  /*0ba0*/  LEA.HI R11, R11, R50, RZ, 0x3 ;  /* 0x000000320b0b7211 */ /* 0x000fe200078f18ff */
[----:B------:R-:W-:Y:S01]  /*0bb0*/  IMAD.IADD R6, R6, 0x1, -R3 ;  /* 0x0000000106067824 */ /* 0x000fe200078e0a03 */
        /* <DEDUP_REMOVED lines=8> */
[----:B------:R-:W1:Y:S01]  /*0c40*/  S2UR UR5, SR_CgaCtaId ;  /* 0x00000000000579c3 */ /* 0x000e620000008800 */
[----:B------:R-:W-:Y:S01]  /*0c50*/  IMAD.SHL.U32 R3, R3, 0x4, RZ ;  /* 0x0000000403037824 */ /* 0x000fe200078e00ff */
[----:B------:R-:W-:Y:S01]  /*0c60*/  LEA.HI R12, R12, R47, RZ, 0x3 ;  /* 0x0000002f0c0c7211 */ /* 0x000fe200078f18ff */
[----:B------:R-:W-:Y:S01]  /*0c70*/  IMAD.IADD R50, R50, 0x1, -R11 ;  /* 0x0000000132327824 */ /* 0x000fe200078e0a0b */
[----:B------:R-:W-:-:S02]  /*0c80*/  SHF.R.S32.HI R11, RZ, 0x1f, R48 ;  /* 0x0000001fff0b7819 */ /* 0x000fc40000011430 */
[----:B------:R-:W-:Y:S02]  /*0c90*/  SHF.R.S32.HI R14, RZ, 0x1f, R45 ;  /* 0x0000001fff0e7819 */ /* 0x000fe4000001142d */
[----:B------:R-:W-:Y:S02]  /*0ca0*/  SHF.R.S32.HI R10, RZ, 0x1f, R3 ;  /* 0x0000001fff0a7819 */ /* 0x000fe40000011403 */
[----:B------:R-:W-:Y:S02]  /*0cb0*/  LEA.HI R11, R11, R48, RZ, 0x3 ;  /* 0x000000300b0b7211 */ /* 0x000fe400078f18ff */
[----:B------:R-:W-:Y:S02]  /*0cc0*/  LEA.HI R14, R14, R45, RZ, 0x3 ;  /* 0x0000002d0e0e7211 */ /* 0x000fe400078f18ff */
[----:B------:R-:W-:Y:S02]  /*0cd0*/  LOP3.LUT R12, R12, 0xfffffff8, RZ, 0xc0, !PT ;  /* 0xfffffff80c0c7812 */ /* 0x000fe400078ec0ff */
[----:B------:R-:W-:-:S02]  /*0ce0*/  LEA.HI R10, R10, R3, RZ, 0x3 ;  /* 0x000000030a0a7211 */ /* 0x000fc400078f18ff */
[----:B------:R-:W-:Y:S02]  /*0cf0*/  LOP3.LUT R11, R11, 0xfffffff8, RZ, 0xc0, !PT ;  /* 0xfffffff80b0b7812 */ /* 0x000fe400078ec0ff */
[----:B------:R-:W-:Y:S02]  /*0d00*/  LOP3.LUT R14, R14, 0xfffffff8, RZ, 0xc0, !PT ;  /* 0xfffffff80e0e7812 */ /* 0x000fe400078ec0ff */
[----:B------:R-:W-:Y:S01]  /*0d10*/  IADD3 R47, R47, -R12, RZ ;  /* 0x8000000c2f2f7210 */ /* 0x000fe20007ffe0ff */
[----:B------:R-:W-:Y:S01]  /*0d20*/  VIADD R12, R54, 0x10 ;  /* 0x00000010360c7836 */ /* 0x000fe20000000000 */
[----:B------:R-:W-:Y:S01]  /*0d30*/  LOP3.LUT R10, R10, 0xfffffff8, RZ, 0xc0, !PT ;  /* 0xfffffff80a0a7812 */ /* 0x000fe200078ec0ff */
[----:B------:R-:W-:Y:S01]  /*0d40*/  IMAD.IADD R48, R48, 0x1, -R11 ;  /* 0x0000000130307824 */ /* 0x000fe200078e0a0b */
[----:B------:R-:W-:Y:S01]  /*0d50*/  SHF.L.U32 R61, R6, 0x3, RZ ;  /* 0x00000003063d7819 */ /* 0x000fe200000006ff */
[----:B------:R-:W-:Y:S01]  /*0d60*/  IMAD.IADD R45, R45, 0x1, -R14 ;  /* 0x000000012d2d7824 */ /* 0x000fe200078e0a0e */
[C---:B------:R-:W-:Y:S01]  /*0d70*/  IADD3 R14, R54.reuse, 0x12, RZ ;  /* 0x00000012360e7810 */ /* 0x040fe20007ffe0ff */
[----:B------:R-:W-:Y:S01]  /*0d80*/  VIADD R11, R54, 0xe ;  /* 0x0000000e360b7836 */ /* 0x000fe20000000000 */
[----:B------:R-:W-:Y:S01]  /*0d90*/  SHF.R.S32.HI R17, RZ, 0x1f, R61 ;  /* 0x0000001fff117819 */ /* 0x000fe2000001143d */
[C---:B------:R-:W-:Y:S01]  /*0da0*/  IMAD.SHL.U32 R44, R12.reuse, 0x4, RZ ;  /* 0x000000040c2c7824 */ /* 0x040fe200078e00ff */
[----:B------:R-:W-:Y:S01]  /*0db0*/  LEA.HI R9, R9, R9, RZ, 0x1 ;  /* 0x0000000909097211 */ /* 0x000fe200078f08ff */
[----:B------:R-:W-:Y:S01]  /*0dc0*/  IMAD.IADD R49, R3, 0x1, -R10 ;  /* 0x0000000103317824 */ /* 0x000fe200078e0a0a */
[----:B------:R-:W-:Y:S01]  /*0dd0*/  LEA.HI R12, R12, R12, RZ, 0x1 ;  /* 0x0000000c0c0c7211 */ /* 0x000fe200078f08ff */
[----:B------:R-:W-:Y:S01]  /*0de0*/  IMAD R10, R0, UR4, RZ ;  /* 0x00000004000a7c24 */ /* 0x000fe2000f8e02ff */
[----:B------:R-:W-:Y:S01]  /*0df0*/  SHF.R.S32.HI R13, RZ, 0x1f, R44 ;  /* 0x0000001fff0d7819 */ /* 0x000fe2000001142c */
[----:B------:R-:W-:Y:S01]  /*0e00*/  IMAD.SHL.U32 R46, R11, 0x4, RZ ;  /* 0x000000040b2e7824 */ /* 0x000fe200078e00ff */
[----:B------:R-:W-:Y:S01]  /*0e10*/  UMOV UR4, 0x400 ;  /* 0x0000040000047882 */ /* 0x000fe20000000000 */
[----:B------:R-:W-:Y:S01]  /*0e20*/  IMAD.SHL.U32 R15, R14, 0x4, RZ ;  /* 0x000000040e0f7824 */ /* 0x000fe200078e00ff */
[----:B------:R-:W-:Y:S01]  /*0e30*/  IADD3 R60, P0, R10, R61, RZ ;  /* 0x0000003d0a3c7210 */ /* 0x000fe20007f1e0ff */
[----:B------:R-:W-:Y:S01]  /*0e40*/  UIADD3 UR4, UR4, 0xc0, URZ ;  /* 0x000000c004047890 */ /* 0x000fe2000fffe03f */
[----:B------:R-:W-:Y:S01]  /*0e50*/  SHF.R.S32.HI R3, RZ, 0x1f, R46 ;  /* 0x0000001fff037819 */ /* 0x000fe2000001142e */
[----:B------:R-:W-:Y:S01]  /*0e60*/  IMAD.SHL.U32 R9, R9, 0x40, RZ ;  /* 0x0000004009097824 */ /* 0x000fe200078e00ff */
[----:B------:R-:W-:Y:S01]  /*0e70*/  LEA.HI R13, R13, R44, RZ, 0x3 ;  /* 0x0000002c0d0d7211 */ /* 0x000fe200078f18ff */
[----:B-1----:R-:W-:Y:S01]  /*0e80*/  ULEA UR4, UR5, UR4, 0x18 ;  /* 0x0000000405047291 */ /* 0x002fe2000f8ec03f */
[----:B------:R-:W-:-:S02]  /*0e90*/  SHF.R.S32.HI R16, RZ, 0x1f, R15 ;  /* 0x0000001fff107819 */ /* 0x000fc4000001140f */
[----:B------:R-:W-:Y:S02]  /*0ea0*/  LEA.HI.X.SX32 R61, R10, R17, 0x1, P0 ;  /* 0x000000110a3d7211 */ /* 0x000fe400000f0eff */
[----:B------:R-:W-:Y:S02]  /*0eb0*/  LEA.HI R3, R3, R46, RZ, 0x3 ;  /* 0x0000002e03037211 */ /* 0x000fe400078f18ff */
[----:B------:R-:W-:Y:S02]  /*0ec0*/  LOP3.LUT R13, R13, 0xfffffff8, RZ, 0xc0, !PT ;  /* 0xfffffff80d0d7812 */ /* 0x000fe400078ec0ff */
[----:B------:R-:W-:Y:S02]  /*0ed0*/  LEA.HI R10, R8, R8, RZ, 0x1 ;  /* 0x00000008080a7211 */ /* 0x000fe400078f08ff */
[----:B------:R-:W-:Y:S01]  /*0ee0*/  LEA.HI R16, R16, R15, RZ, 0x3 ;  /* 0x0000000f10107211 */ /* 0x000fe200078f18ff */
[----:B------:R-:W-:Y:S01]  /*0ef0*/  IMAD.IADD R44, R44, 0x1, -R13 ;  /* 0x000000012c2c7824 */ /* 0x000fe200078e0a0d */
[----:B------:R-:W-:Y:S01]  /*0f00*/  LEA.HI R14, R14, R14, RZ, 0x1 ;  /* 0x0000000e0e0e7211 */ /* 0x000fe200078f08ff */
[----:B------:R-:W-:Y:S01]  /*0f10*/  IMAD.SHL.U32 R10, R10, 0x40, RZ ;  /* 0x000000400a0a7824 */ /* 0x000fe200078e00ff */
[----:B------:R-:W-:Y:S01]  /*0f20*/  LEA.HI R11, R11, R11, RZ, 0x1 ;  /* 0x0000000b0b0b7211 */ /* 0x000fe200078f08ff */
[----:B------:R-:W-:Y:S01]  /*0f30*/  IMAD.SHL.U32 R13, R12, 0x40, RZ ;  /* 0x000000400c0d7824 */ /* 0x000fe200078e00ff */
[----:B------:R-:W-:Y:S01]  /*0f40*/  LOP3.LUT R3, R3, 0xfffffff8, RZ, 0xc0, !PT ;  /* 0xfffffff803037812 */ /* 0x000fe200078ec0ff */
[----:B------:R-:W-:Y:S01]  /*0f50*/  IMAD.SHL.U32 R14, R14, 0x40, RZ ;  /* 0x000000400e0e7824 */ /* 0x000fe200078e00ff */
[----:B------:R-:W-:-:S02]  /*0f60*/  LOP3.LUT R16, R16, 0xfffffff8, RZ, 0xc0, !PT ;  /* 0xfffffff810107812 */ /* 0x000fc400078ec0ff */
[----:B------:R-:W-:Y:S01]  /*0f70*/  SHF.L.U32 R43, R11, 0x6, RZ ;  /* 0x000000060b2b7819 */ /* 0x000fe200000006ff */
[----:B------:R-:W-:Y:S01]  /*0f80*/  IMAD.IADD R46, R46, 0x1, -R3 ;  /* 0x000000012e2e7824 */ /* 0x000fe200078e0a03 */
[----:B------:R-:W-:Y:S01]  /*0f90*/  LOP3.LUT R11, R9, 0xffffff80, RZ, 0xc0, !PT ;  /* 0xffffff80090b7812 */ /* 0x000fe200078ec0ff */
[----:B------:R-:W-:Y:S01]  /*0fa0*/  IMAD.IADD R3, R15, 0x1, -R16 ;  /* 0x000000010f037824 */ /* 0x000fe200078e0a10 */
[----:B------:R-:W-:Y:S02]  /*0fb0*/  LOP3.LUT R12, R10, 0xffffff80, RZ, 0xc0, !PT ;  /* 0xffffff800a0c7812 */ /* 0x000fe400078ec0ff */
[----:B------:R-:W-:Y:S02]  /*0fc0*/  LEA R6, R7, R6, 0x4 ;  /* 0x0000000607067211 */ /* 0x000fe400078e20ff */
[----:B------:R-:W-:Y:S02]  /*0fd0*/  LOP3.LUT R43, R43, 0xffffff80, RZ, 0xc0, !PT ;  /* 0xffffff802b2b7812 */ /* 0x000fe400078ec0ff */
[----:B------:R-:W-:-:S02]  /*0fe0*/  LOP3.LUT R9, R13, 0xffffff80, RZ, 0xc0, !PT ;  /* 0xffffff800d097812 */ /* 0x000fc400078ec0ff */
[----:B------:R-:W-:Y:S02]  /*0ff0*/  LOP3.LUT R10, R14, 0xffffff80, RZ, 0xc0, !PT ;  /* 0xffffff800e0a7812 */ /* 0x000fe400078ec0ff */
[----:B0-----:R-:W-:Y:S02]  /*1000*/  SHF.R.S32.HI R8, RZ, 0x1f, R18 ;  /* 0x0000001fff087819 */ /* 0x001fe40000011412 */
        /* <DEDUP_REMOVED lines=11> */
[----:B------:R-:W-:-:S07]  /*10c0*/  SHF.R.S32.HI R42, RZ, 0x1f, R3 ;  /* 0x0000001fff2a7819 */ /* 0x000fce0000011403 */
.L_x_22998:
[----:B------:R-:W2:Y:S01]  /*10d0*/  LDG.E.CONSTANT R17, desc[UR10][R4.64] ;  /* 0x0000000a04117981 */ /* 0x000ea2000c1e9900 */
[----:B0-----:R-:W-:Y:S01]  /*10e0*/  VIADD R16, R54, 0x2 ;  /* 0x0000000236107836 */ /* 0x001fe20000000000 */
[----:B------:R-:W-:-:S04]  /*10f0*/  SHF.R.S32.HI R19, RZ, 0x1f, R51 ;  /* 0x0000001fff137819 */ /* 0x000fc80000011433 */
        /* <DEDUP_REMOVED lines=12> */
[----:B------:R-:W-:Y:S02]  /*11c0*/  IADD3 R18, P0, R52, R58, RZ ;  /* 0x0000003a34127210 */ /* 0x000fe40007f1e0ff */
[----:B------:R-:W-:Y:S02]  /*11d0*/  LEA.HI.X R35, R16, UR7, R17, 0x1, P2 ;  /* 0x0000000710237c11 */ /* 0x000fe400090f0c11 */
[----:B------:R-:W-:Y:S02]  /*11e0*/  LEA R36, P1, R18, UR6, 0x1 ;  /* 0x0000000612247c11 */ /* 0x000fe4000f8208ff */
[----:B------:R-:W-:Y:S02]  /*11f0*/  LEA.HI.X.SX32 R17, R52, R59, 0x1, P0 ;  /* 0x0000003b34117211 */ /* 0x000fe400000f0eff */
[----:B------:R-:W2:Y:S02]  /*1200*/  LDG.E.64.CONSTANT R34, desc[UR10][R34.64] ;  /* 0x0000000a22227981 */ /* 0x000ea4000c1e9b00 */
[----:B------:R-:W-:-:S06]  /*1210*/  LEA.HI.X R37, R18, UR7, R17, 0x1, P1 ;  /* 0x0000000712257c11 */ /* 0x000fcc00088f0c11 */
[----:B------:R-:W3:Y:S01]  /*1220*/  LDG.E.64.CONSTANT R36, desc[UR10][R36.64] ;  /* 0x0000000a24247981 */ /* 0x000ee2000c1e9b00 */
        /* <DEDUP_REMOVED lines=18> */
[--C-:B--2---:R-:W-:Y:S02]  /*1350*/  HADD2.F32 R23, -RZ, R34.reuse.H1_H1 ;  /* 0x30000022ff177230 */ /* 0x104fe40000004100 */
[----:B------:R-:W-:Y:S02]  /*1360*/  HADD2.F32 R21, -RZ, R34.H0_H0 ;  /* 0x20000022ff157230 */ /* 0x000fe40000004100 */
[----:B------:R-:W-:-:S02]  /*1370*/  HADD2.F32 R34, -RZ, R16.H0_H0 ;  /* 0x20000010ff227230 */ /* 0x000fc40000004100 */
[----:B------:R-:W-:Y:S01]  /*1380*/  FMUL.FTZ R39, R18, R23 ;  /* 0x0000001712277220 */ /* 0x000fe20000410000 */
[----:B------:R-:W-:Y:S01]  /*1390*/  HADD2.F32 R16, -RZ, R16.H1_H1 ;  /* 0x30000010ff107230 */ /* 0x000fe20000004100 */
[----:B------:R-:W-:Y:S01]  /*13a0*/  IADD3 R18, R54, 0x6, RZ ;  /* 0x0000000636127810 */ /* 0x000fe20007ffe0ff */
[--C-:B---3--:R-:W-:Y:S02]  /*13b0*/  HADD2.F32 R23, -RZ, R36.reuse.H1_H1 ;  /* 0x30000024ff177230 */ /* 0x108fe40000004100 */
[----:B------:R-:W-:Y:S01]  /*13c0*/  FMUL.FTZ R31, R20, R21 ;  /* 0x00000015141f7220 */ /* 0x000fe20000410000 */
[----:B------:R-:W-:Y:S01]  /*13d0*/  HADD2.F32 R21, -RZ, R36.H0_H0 ;  /* 0x20000024ff157230 */ /* 0x000fe20000004100 */
[----:B------:R-:W-:Y:S01]  /*13e0*/  LEA.HI R22, R18, R18, RZ, 0x1 ;  /* 0x0000001212167211 */ /* 0x000fe200078f08ff */
[----:B------:R-:W-:Y:S02]  /*13f0*/  HADD2.F32 R20, -RZ, R19.H0_H0 ;  /* 0x20000013ff147230 */ /* 0x000fe40000004100 */
[----:B------:R-:W-:Y:S01]  /*1400*/  FFMA.FTZ R16, R16, R23, R39 ;  /* 0x0000001710107223 */ /* 0x000fe20000010027 */
[----:B------:R-:W-:-:S02]  /*1410*/  HADD2.F32 R23, -RZ, R35.H0_H0 ;  /* 0x20000023ff177230 */ /* 0x000fc40000004100 */
[----:B------:R-:W-:Y:S01]  /*1420*/  FFMA.FTZ R34, R34, R21, R31 ;  /* 0x0000001522227223 */ /* 0x000fe2000001001f */
[----:B------:R-:W-:Y:S01]  /*1430*/  HADD2.F32 R18, -RZ, R17.H0_H0 ;  /* 0x20000011ff127230 */ /* 0x000fe20000004100 */
[----:B------:R-:W-:Y:S01]  /*1440*/  SHF.R.S32.HI R36, RZ, 0x1f, R49 ;  /* 0x0000001fff247819 */ /* 0x000fe20000011431 */
[----:B------:R-:W-:Y:S02]  /*1450*/  HADD2.F32 R21, -RZ, R37.H0_H0 ;  /* 0x20000025ff157230 */ /* 0x000fe40000004100 */
[----:B------:R-:W-:Y:S01]  /*1460*/  FMUL.FTZ R23, R20, R23 ;  /* 0x0000001714177220 */ /* 0x000fe20000410000 */
[----:B------:R-:W-:-:S03]  /*1470*/  IMAD.SHL.U32 R22, R22, 0x40, RZ ;  /* 0x0000004016167824 */ /* 0x000fc600078e00ff */
[----:B------:R-:W-:Y:S02]  /*1480*/  FFMA.FTZ R18, R18, R21, R23 ;  /* 0x0000001512127223 */ /* 0x000fe40000010017 */
[----:B------:R-:W-:Y:S02]  /*1490*/  LOP3.LUT R31, R22, 0xffffff80, RZ, 0xc0, !PT ;  /* 0xffffff80161f7812 */ /* 0x000fe400078ec0ff */
[----:B------:R-:W0:Y:S02]  /*14a0*/  LDS.128 R20, [R56+0x10] ;  /* 0x0000100038147984 */ /* 0x000e240000000c00 */
        /* <DEDUP_REMOVED lines=8> */
[----:B----4-:R-:W-:Y:S02]  /*1530*/  HADD2.F32 R35, -RZ, R32.H0_H0 ;  /* 0x20000020ff237230 */ /* 0x010fe40000004100 */
[----:B------:R-:W-:Y:S02]  /*1540*/  HADD2.F32 R17, -RZ, R17.H1_H1 ;  /* 0x30000011ff117230 */ /* 0x000fe40000004100 */
[----:B------:R-:W-:Y:S01]  /*1550*/  FMUL.FTZ R38, R19, R36 ;  /* 0x0000002413267220 */ /* 0x000fe20000410000 */
[----:B------:R-:W-:-:S05]  /*1560*/  HADD2.F32 R36, -RZ, R37.H1_H1 ;  /* 0x30000025ff247230 */ /* 0x000fca0000004100 */
[----:B------:R-:W-:Y:S01]  /*1570*/  FFMA.FTZ R17, R17, R36, R38 ;  /* 0x0000002411117223 */ /* 0x000fe20000010026 */
[----:B------:R-:W-:Y:S01]  /*1580*/  SHF.R.S32.HI R36, RZ, 0x1f, R48 ;  /* 0x0000001fff247819 */ /* 0x000fe20000011430 */
[----:B0-----:R-:W-:-:S05]  /*1590*/  HADD2.F32 R19, -RZ, R20.H0_H0 ;  /* 0x20000014ff137230 */ /* 0x001fca0000004100 */
        /* <DEDUP_REMOVED lines=18> */
[----:B------:R-:W-:Y:S01]  /*16c0*/  FFMA.FTZ R18, R19, R32, R18 ;  /* 0x0000002013127223 */ /* 0x000fe20000010012 */
[----:B------:R-:W-:Y:S01]  /*16d0*/  IADD3 R19, R54, 0xa, RZ ;  /* 0x0000000a36137810 */ /* 0x000fe20007ffe0ff */
[----:B------:R-:W-:Y:S01]  /*16e0*/  FFMA.FTZ R21, R20, R33, R17 ;  /* 0x0000002114157223 */ /* 0x000fe20000010011 */
[----:B------:R-:W-:Y:S02]  /*16f0*/  HADD2.F32 R17, -RZ, R22.H0_H0 ;  /* 0x20000016ff117230 */ /* 0x000fe40000004100 */
[----:B------:R-:W-:-:S05]  /*1700*/  LEA.HI R19, R19, R19, RZ, 0x1 ;  /* 0x0000001313137211 */ /* 0x000fca00078f08ff */
[----:B------:R-:W-:Y:S02]  /*1710*/  IMAD.SHL.U32 R33, R19, 0x40, RZ ;  /* 0x0000004013217824 */ /* 0x000fe400078e00ff */
[----:B------:R-:W-:Y:S02]  /*1720*/  HADD2.F32 R19, -RZ, R23.H0_H0 ;  /* 0x20000017ff137230 */ /* 0x000fe40000004100 */
[----:B--2---:R-:W-:Y:S02]  /*1730*/  HADD2.F32 R20, -RZ, R30.H0_H0 ;  /* 0x2000001eff147230 */ /* 0x004fe40000004100 */
[----:B------:R-:W-:-:S03]  /*1740*/  HADD2.F32 R32, -RZ, R31.H0_H0 ;  /* 0x2000001fff207230 */ /* 0x000fc60000004100 */
[----:B------:R-:W-:Y:S01]  /*1750*/  FFMA.FTZ R20, R17, R20, R34 ;  /* 0x0000001411147223 */ /* 0x000fe20000010022 */
[----:B------:R-:W-:Y:S02]  /*1760*/  HADD2.F32 R17, -RZ, R22.H1_H1 ;  /* 0x30000016ff117230 */ /* 0x000fe40000004100 */
[----:B------:R-:W-:Y:S01]  /*1770*/  FFMA.FTZ R32, R19, R32, R18 ;  /* 0x0000002013207223 */ /* 0x000fe20000010012 */
[----:B------:R-:W-:Y:S01]  /*1780*/  HADD2.F32 R22, -RZ, R30.H1_H1 ;  /* 0x3000001eff167230 */ /* 0x000fe20000004100 */
[----:B------:R-:W-:-:S04]  /*1790*/  LOP3.LUT R30, R33, 0xffffff80, RZ, 0xc0, !PT ;  /* 0xffffff80211e7812 */ /* 0x000fc800078ec0ff */
[----:B------:R-:W-:Y:S01]  /*17a0*/  FFMA.FTZ R22, R17, R22, R16 ;  /* 0x0000001611167223 */ /* 0x000fe20000010010 */
[----:B------:R-:W-:Y:S01]  /*17b0*/  IADD3 R30, P0, P1, R47, R58, R30 ;  /* 0x0000003a2f1e7210 */ /* 0x000fe2000791e01e */
[----:B------:R-:W0:Y:S03]  /*17c0*/  LDS.128 R16, [R56+0x20] ;  /* 0x0000200038107984 */ /* 0x000e260000000c00 */
[----:B------:R-:W-:Y:S02]  /*17d0*/  LEA R38, P2, R30, UR6, 0x1 ;  /* 0x000000061e267c11 */ /* 0x000fe4000f8408ff */
[----:B------:R-:W-:-:S04]  /*17e0*/  IADD3.X R33, R26, R59, R11, P0, P1 ;  /* 0x0000003b1a217210 */ /* 0x000fc800007e240b */
        /* <DEDUP_REMOVED lines=26> */
[----:B------:R-:W-:Y:S02]  /*1990*/  LEA.HI.X R33, R23, UR7, R34, 0x1, P2 ;  /* 0x0000000717217c11 */ /* 0x000fe400090f0c22 */
[----:B------:R-:W-:-:S04]  /*19a0*/  IADD3 R23, P0, P1, R44, R58, R9 ;  /* 0x0000003a2c177210 */ /* 0x000fc8000791e009 */
[----:B------:R-:W4:Y:S01]  /*19b0*/  LDG.E.64.CONSTANT R32, desc[UR10][R32.64] ;  /* 0x0000000a20207981 */ /* 0x000f22000c1e9b00 */
[----:B------:R-:W-:Y:S02]  /*19c0*/  LEA R34, P2, R23, UR6, 0x1 ;  /* 0x0000000617227c11 */ /* 0x000fe4000f8408ff */
[-C--:B------:R-:W-:Y:S02]  /*19d0*/  IADD3.X R36, R29, R59.reuse, R14, P0, P1 ;  /* 0x0000003b1d247210 */ /* 0x080fe400007e240e */
[----:B------:R-:W-:Y:S02]  /*19e0*/  IADD3 R58, P3, P4, R3, R58, R10 ;  /* 0x0000003a033a7210 */ /* 0x000fe40007c7e00a */
[----:B------:R-:W-:Y:S02]  /*19f0*/  LEA.HI.X R35, R23, UR7, R36, 0x1, P2 ;  /* 0x0000000717237c11 */ /* 0x000fe400090f0c24 */
[----:B------:R-:W-:Y:S02]  /*1a00*/  IADD3.X R59, R42, R59, R15, P3, P4 ;  /* 0x0000003b2a3b7210 */ /* 0x000fe40001fe840f */
[----:B------:R-:W-:-:S02]  /*1a10*/  LEA R36, P0, R58, UR6, 0x1 ;  /* 0x000000063a247c11 */ /* 0x000fc4000f8008ff */
[----:B------:R-:W4:Y:S02]  /*1a20*/  LDG.E.64.CONSTANT R34, desc[UR10][R34.64] ;  /* 0x0000000a22227981 */ /* 0x000f24000c1e9b00 */
[----:B------:R-:W-:-:S06]  /*1a30*/  LEA.HI.X R37, R58, UR7, R59, 0x1, P0 ;  /* 0x000000073a257c11 */ /* 0x000fcc00080f0c3b */
[----:B------:R-:W4:Y:S01]  /*1a40*/  LDG.E.64.CONSTANT R36, desc[UR10][R36.64] ;  /* 0x0000000a24247981 */ /* 0x000f22000c1e9b00 */
[----:B------:R-:W-:Y:S01]  /*1a50*/  HADD2.F32 R41, -RZ, R41.H1_H1 ;  /* 0x30000029ff297230 */ /* 0x000fe20000004100 */
[----:B------:R-:W-:Y:S01]  /*1a60*/  UMOV UR4, 0xffffffff ;  /* 0xffffffff00047882 */ /* 0x000fe20000000000 */
[----:B------:R-:W-:Y:S02]  /*1a70*/  HADD2.F32 R40, -RZ, R17.H1_H1 ;  /* 0x30000011ff287230 */ /* 0x000fe40000004100 */
[----:B------:R-:W-:-:S03]  /*1a80*/  HADD2.F32 R17, -RZ, R18.H0_H0 ;  /* 0x20000012ff117230 */ /* 0x000fc60000004100 */
[----:B------:R-:W-:Y:S01]  /*1a90*/  FFMA.FTZ R40, R40, R41, R21 ;  /* 0x0000002928287223 */ /* 0x000fe20000010015 */
[----:B--2---:R-:W-:-:S05]  /*1aa0*/  HADD2.F32 R21, -RZ, R38.H0_H0 ;  /* 0x20000026ff157230 */ /* 0x004fca0000004100 */
[----:B------:R-:W-:Y:S01]  /*1ab0*/  FFMA.FTZ R17, R17, R21, R20 ;  /* 0x0000001511117223 */ /* 0x000fe20000010014 */
        /* <DEDUP_REMOVED lines=8> */
[----:B------:R-:W0:Y:S01]  /*1b40*/  LDS.128 R20, [R56+0x30] ;  /* 0x0000300038147984 */ /* 0x000e220000000c00 */
[----:B------:R-:W-:Y:S01]  /*1b50*/  FFMA.FTZ R40, R19, R39, R40 ;  /* 0x0000002713287223 */ /* 0x000fe20000010028 */
[----:B0-----:R-:W-:Y:S02]  /*1b60*/  HADD2.F32 R38, -RZ, R20.H0_H0 ;  /* 0x20000014ff267230 */ /* 0x001fe40000004100 */
[----:B---3--:R-:W-:-:S05]  /*1b70*/  HADD2.F32 R19, -RZ, R30.H0_H0 ;  /* 0x2000001eff137230 */ /* 0x008fca0000004100 */
        /* <DEDUP_REMOVED lines=11> */
[--C-:B------:R-:W-:Y:S02]  /*1c30*/  HADD2.F32 R21, -RZ, R22.reuse.H0_H0 ;  /* 0x20000016ff157230 */ /* 0x100fe40000004100 */
[----:B------:R-:W-:Y:S02]  /*1c40*/  HADD2.F32 R31, -RZ, R22.H1_H1 ;  /* 0x30000016ff1f7230 */ /* 0x000fe40000004100 */
        /* <DEDUP_REMOVED lines=12> */
[--C-:B0-----:R-:W-:Y:S02]  /*1d10*/  HADD2.F32 R21, -RZ, R16.reuse.H0_H0 ;  /* 0x20000010ff157230 */ /* 0x101fe40000004100 */
[----:B------:R-:W-:Y:S02]  /*1d20*/  HADD2.F32 R31, -RZ, R16.H1_H1 ;  /* 0x30000010ff1f7230 */ /* 0x000fe40000004100 */
[----:B------:R-:W-:Y:S02]  /*1d30*/  HADD2.F32 R23, -RZ, R17.H0_H0 ;  /* 0x20000011ff177230 */ /* 0x000fe40000004100 */
[----:B------:R-:W-:Y:S01]  /*1d40*/  FFMA.FTZ R38, R21, R22, R38 ;  /* 0x0000001615267223 */ /* 0x000fe20000010026 */
[----:B------:R-:W-:-:S02]  /*1d50*/  HADD2.F32 R22, -RZ, R35.H0_H0 ;  /* 0x20000023ff167230 */ /* 0x000fc40000004100 */
[----:B------:R-:W-:Y:S01]  /*1d60*/  FFMA.FTZ R31, R31, R34, R20 ;  /* 0x000000221f1f7223 */ /* 0x000fe20000010014 */
[----:B------:R-:W-:Y:S02]  /*1d70*/  HADD2.F32 R21, -RZ, R18.H0_H0 ;  /* 0x20000012ff157230 */ /* 0x000fe40000004100 */
        /* <DEDUP_REMOVED lines=20> */
.L_x_23040:
[----:B------:R-:W-:Y:S01]  /*1ec0*/  I2FP.F32.S32 R18, R24 ;  /* 0x0000001800127245 */ /* 0x000fe20000201400 */
[----:B-1----:R-:W-:Y:S01]  /*1ed0*/  FADD.FTZ R17, R16, R17 ;  /* 0x0000001110117221 */ /* 0x002fe20000010000 */
[----:B------:R-:W-:Y:S01]  /*1ee0*/  ISETP.NE.AND P1, PT, R54, RZ, PT ;  /* 0x000000ff3600720c */ /* 0x000fe20003f25270 */
[----:B------:R-:W-:Y:S01]  /*1ef0*/  BSSY B1, `(.L_x_22996) ;  /* 0x000000c000017945 */ /* 0x000fe20003800000 */
[----:B-----5:R-:W-:Y:S01]  /*1f00*/  FSETP.NEU.FTZ.AND P0, PT, R55, RZ, PT ;  /* 0x000000ff3700720b */ /* 0x020fe20003f1d000 */
[----:B------:R-:W-:Y:S01]  /*1f10*/  FMUL.FTZ R18, R18, R55 ;  /* 0x0000003712127220 */ /* 0x000fe20000410000 */
[----:B------:R-:W-:-:S04]  /*1f20*/  IADD3 R7, R7, 0x4, RZ ;  /* 0x0000000407077810 */ /* 0x000fc80007ffe0ff */
[----:B------:R-:W-:Y:S02]  /*1f30*/  FSEL R18, R18, RZ, P0 ;  /* 0x000000ff12127208 */ /* 0x000fe40000000000 */
[----:B------:R-:W-:-:S03]  /*1f40*/  ISETP.GE.AND P2, PT, R7, R2, PT ;  /* 0x000000020700720c */ /* 0x000fc60003f46270 */
[----:B------:R-:W-:Y:S01]  /*1f50*/  FFMA.FTZ R18, R17, UR8, R18 ;  /* 0x0000000811127c23 */ /* 0x000fe20008010012 */
[----:B------:R-:W-:Y:S09]  /*1f60*/  @P1 BRA `(.L_x_22997) ;  /* 0x0000000000101947 */ /* 0x000ff20003800000 */
[----:B------:R-:W-:-:S04]  /*1f70*/  ISETP.GE.AND P0, PT, R6, R57, PT ;  /* 0x000000390600720c */ /* 0x000fc80003f06270 */
[----:B0-----:R-:W-:-:S05]  /*1f80*/  FSEL R16, R18, RZ, !P0 ;  /* 0x000000ff12107208 */ /* 0x001fca0004000000 */
[----:B------:R1:W-:Y:S04]  /*1f90*/  STS [R25], R16 ;  /* 0x0000001019007388 */ /* 0x0003e80000000800 */
[----:B------:R-:W-:-:S07]  /*1fa0*/  @!P0 FMNMX.FTZ R53, R53, R18, !PT ;  /* 0x0000001235358209 */ /* 0x000fce0007810000 */
.L_x_22997:
[----:B------:R-:W-:Y:S05]  /*1fb0*/  BSYNC B1 ;  /* 0x0000000000017941 */ /* 0x000fea0003800000 */
.L_x_22996:
[----:B------:R-:W-:Y:S01]  /*1fc0*/  IADD3 R4, P0, R4, 0x10, RZ ;  /* 0x0000001004047810 */ /* 0x000fe20007f1e0ff */
[----:B------:R-:W-:Y:S02]  /*1fd0*/  VIADD R24, R24, 0x40 ;  /* 0x0000004018187836 */ /* 0x000fe40000000000 */
[----:B-1----:R-:W-:Y:S01]  /*1fe0*/  VIADD R25, R25, 0x100 ;  /* 0x0000010019197836 */ /* 0x002fe20000000000 */
[----:B------:R-:W-:Y:S01]  /*1ff0*/  IADD3.X R5, RZ, R5, RZ, P0, !PT ;  /* 0x00000005ff057210 */ /* 0x000fe200007fe4ff */
[----:B------:R-:W-:Y:S01]  /*2000*/  VIADD R6, R6, 0x40 ;  /* 0x0000004006067836 */ /* 0x000fe20000000000 */
[----:B------:R-:W-:Y:S07]  /*2010*/  @!P2 BRA `(.L_x_22998) ;  /* 0xfffffff0002ca947 */ /* 0x000fee000383ffff */
.L_x_22994:
[----:B------:R-:W-:Y:S05]  /*2020*/  BSYNC B0 ;  /* 0x0000000000007941 */ /* 0x000fea0003800000 */
.L_x_22993:
        /* <DEDUP_REMOVED lines=15> */
.L_x_23046:
        /* <DEDUP_REMOVED lines=18> */
[----:B------:R-:W-:Y:S02]  /*2240*/  LOP3.LUT R10, R10, 0xfffffff0, RZ, 0xc0, !PT ;  /* 0xfffffff00a0a7812 */ /* 0x000fe400078ec0ff */
[----:B------:R-:W-:-:S04]  /*2250*/  @!P0 IADD3 R4, R4, 0xa0, RZ ;  /* 0x000000a004048810 */ /* 0x000fc80007ffe0ff */
        /* <DEDUP_REMOVED lines=28> */
.L_x_23004:
        /* <DEDUP_REMOVED lines=11> */
.L_x_23003:
[----:B------:R-:W-:Y:S05]  /*24d0*/  BSYNC B1 ;  /* 0x0000000000017941 */ /* 0x000fea0003800000 */
.L_x_23002:
        /* <DEDUP_REMOVED lines=14> */
.L_x_23007:
        /* <DEDUP_REMOVED lines=100> */
.L_x_23006:
[----:B------:R-:W-:Y:S05]  /*2c00*/  BSYNC B1 ;  /* 0x0000000000017941 */ /* 0x000fea0003800000 */
.L_x_23005:
        /* <DEDUP_REMOVED lines=55> */
.L_x_23009:
[----:B------:R-:W-:Y:S05]  /*2f80*/  BSYNC B1 ;  /* 0x0000000000017941 */ /* 0x000fea0003800000 */
.L_x_23008:
        /* <DEDUP_REMOVED lines=26> */
.L_x_23001:
[----:B------:R-:W-:Y:S05]  /*3130*/  BSYNC B0 ;  /* 0x0000000000007941 */ /* 0x000fea0003800000 */
.L_x_23000:
        /* <DEDUP_REMOVED lines=50> */
.L_x_23014:
        /* <DEDUP_REMOVED lines=8> */
.L_x_23013:
[----:B------:R-:W-:Y:S05]  /*34e0*/  BSYNC B1 ;  /* 0x0000000000017941 */ /* 0x000fea0003800000 */
.L_x_23012:
        /* <DEDUP_REMOVED lines=14> */
.L_x_23017:
        /* <DEDUP_REMOVED lines=52> */
.L_x_23016:
[----:B------:R-:W-:Y:S05]  /*3910*/  BSYNC B1 ;  /* 0x0000000000017941 */ /* 0x000fea0003800000 */
.L_x_23015:
        /* <DEDUP_REMOVED lines=31> */
.L_x_23019:
[----:B------:R-:W-:Y:S05]  /*3b10*/  BSYNC B1 ;  /* 0x0000000000017941 */ /* 0x000fea0003800000 */
.L_x_23018:
        /* <DEDUP_REMOVED lines=14> */
.L_x_23011:
[----:B------:R-:W-:Y:S05]  /*3c00*/  BSYNC B0 ;  /* 0x0000000000007941 */ /* 0x000fea0003800000 */
.L_x_23010:
        /* <DEDUP_REMOVED lines=8> */
[----:B------:R-:W-:Y:S06]  /*3c90*/  BRA `(.L_x_23022) ;  /* 0x00000010008c7947 */ /* 0x000fec0003800000 */
.L_x_23021:
[----:B------:R-:W3:Y:S01]  /*3ca0*/  S2UR UR4, SR_CTAID.Y ;  /* 0x00000000000479c3 */ /* 0x000ee20000002600 */
[--C-:B--2---:R-:W-:Y:S01]  /*3cb0*/  SHF.R.S32.HI R5, RZ, 0x1f, R37.reuse ;  /* 0x0000001fff057819 */ /* 0x104fe20000011425 */
[----:B------:R-:W-:Y:S01]  /*3cc0*/  ULDC.64 UR6, c[0x0][0x238] ;  /* 0x00008e0000067ab9 */ /* 0x000fe20000000a00 */
[----:B------:R-:W-:Y:S01]  /*3cd0*/  HFMA2.MMA R44, -RZ, RZ, 0, 0 ;  /* 0x00000000ff2c7435 */ /* 0x000fe200000001ff */
[----:B------:R-:W-:Y:S02]  /*3ce0*/  IADD3 R52, -R37, -0x1, R2 ;  /* 0xffffffff25347810 */ /* 0x000fe40007ffe102 */
[----:B------:R-:W-:Y:S02]  /*3cf0*/  CS2R R42, SRZ ;  /* 0x00000000002a7805 */ /* 0x000fe4000001ff00 */
[----:B------:R-:W-:Y:S01]  /*3d00*/  CS2R R40, SRZ ;  /* 0x0000000000287805 */ /* 0x000fe2000001ff00 */
[----:B------:R-:W-:Y:S01]  /*3d10*/  IMAD.MOV.U32 R51, RZ, RZ, R37 ;  /* 0x000000ffff337224 */ /* 0x000fe200078e0025 */
[----:B-1----:R-:W3:Y:S08]  /*3d20*/  LDC R4, c[0x0][0x248] ;  /* 0x00009200ff047b82 */ /* 0x002ef00000000800 */
        /* <DEDUP_REMOVED lines=23> */
[----:B------:R-:W-:Y:S01]  /*3ea0*/  IMAD R48, R37, 0x10, R6 ;  /* 0x0000001025307824 */ /* 0x000fe200078e0206 */
[----:B------:R-:W-:Y:S01]  /*3eb0*/  IADD3 R47, R47, 0x10, RZ ;  /* 0x000000102f2f7810 */ /* 0x000fe20007ffe0ff */
[C---:B------:R-:W-:Y:S02]  /*3ec0*/  VIADD R46, R49.reuse, 0x200 ;  /* 0x00000200312e7836 */ /* 0x040fe40000000000 */
[C---:B------:R-:W-:Y:S02]  /*3ed0*/  VIADD R45, R49.reuse, 0x300 ;  /* 0x00000300312d7836 */ /* 0x040fe40000000000 */
[----:B------:R-:W-:-:S07]  /*3ee0*/  VIADD R0, R49, 0x400 ;  /* 0x0000040031007836 */ /* 0x000fce0000000000 */
.L_x_23033:
        /* <DEDUP_REMOVED lines=13> */
[----:B-1----:R-:W-:-:S02]  /*3fc0*/  LEA R34, P2, R15, R12, 0x1 ;  /* 0x0000000c0f227211 */ /* 0x002fc400078408ff */
[-C--:B------:R-:W-:Y:S02]  /*3fd0*/  LEA R4, P1, R11, R12.reuse, 0x1 ;  /* 0x0000000c0b047211 */ /* 0x080fe400078208ff */
[-C--:B------:R-:W-:Y:S02]  /*3fe0*/  LEA R8, P0, R9, R12.reuse, 0x1 ;  /* 0x0000000c09087211 */ /* 0x080fe400078008ff */
[-C--:B0-----:R-:W-:Y:S02]  /*3ff0*/  LEA.HI.X.SX32 R16, R49, R7.reuse, 0x1, P6 ;  /* 0x0000000731107211 */ /* 0x081fe400030f0eff */
[-C--:B------:R-:W-:Y:S02]  /*4000*/  LEA.HI.X.SX32 R14, R46, R7.reuse, 0x1, P5 ;  /* 0x000000072e0e7211 */ /* 0x080fe400028f0eff */
[----:B------:R-:W-:Y:S02]  /*4010*/  LEA.HI.X.SX32 R10, R45, R7, 0x1, P4 ;  /* 0x000000072d0a7211 */ /* 0x000fe400020f0eff */
[----:B------:R-:W-:-:S02]  /*4020*/  LEA R12, P6, R6, R12, 0x1 ;  /* 0x0000000c060c7211 */ /* 0x000fc400078c08ff */
[----:B------:R-:W-:Y:S02]  /*4030*/  LEA.HI.X.SX32 R7, R0, R7, 0x1, P3 ;  /* 0x0000000700077211 */ /* 0x000fe400018f0eff */
[-C--:B------:R-:W-:Y:S02]  /*4040*/  LEA.HI.X R35, R15, R13.reuse, R16, 0x1, P2 ;  /* 0x0000000d0f237211 */ /* 0x080fe400010f0c10 */
[-C--:B------:R-:W-:Y:S02]  /*4050*/  LEA.HI.X R5, R11, R13.reuse, R14, 0x1, P1 ;  /* 0x0000000d0b057211 */ /* 0x080fe400008f0c0e */
[-C--:B------:R-:W-:Y:S01]  /*4060*/  LEA.HI.X R9, R9, R13.reuse, R10, 0x1, P0 ;  /* 0x0000000d09097211 */ /* 0x080fe200000f0c0a */
[----:B-----5:R4:W5:Y:S01]  /*4070*/  LDG.E.128.CONSTANT R16, desc[UR10][R34.64+0x200] ;  /* 0x0002000a22107981 */ /* 0x020962000c1e9d00 */
[----:B------:R-:W-:-:S03]  /*4080*/  LEA.HI.X R13, R6, R13, R7, 0x1, P6 ;  /* 0x0000000d060d7211 */ /* 0x000fc600030f0c07 */
[----:B------:R-:W5:Y:S04]  /*4090*/  LDG.E.128.CONSTANT R4, desc[UR10][R4.64] ;  /* 0x0000000a04047981 */ /* 0x000f68000c1e9d00 */
[----:B------:R-:W5:Y:S04]  /*40a0*/  LDG.E.128.CONSTANT R8, desc[UR10][R8.64] ;  /* 0x0000000a08087981 */ /* 0x000f68000c1e9d00 */
[----:B------:R-:W5:Y:S04]  /*40b0*/  LDG.E.128.CONSTANT R12, desc[UR10][R12.64] ;  /* 0x0000000a0c0c7981 */ /* 0x000f68000c1e9d00 */
[----:B------:R4:W5:Y:S01]  /*40c0*/  LDG.E.128.CONSTANT R20, desc[UR10][R34.64] ;  /* 0x0000000a22147981 */ /* 0x000962000c1e9d00 */
[----:B------:R-:W-:-:S02]  /*40d0*/  ISETP.NE.AND P0, PT, R52, RZ, PT ;  /* 0x000000ff3400720c */ /* 0x000fc40003f05270 */
[----:B---3--:R-:W-:Y:S01]  /*40e0*/  F2FP.F16.F32.PACK_AB R30, R31, R30 ;  /* 0x0000001e1f1e723e */ /* 0x008fe200000000ff */
[----:B------:R-:W-:Y:S01]  /*40f0*/  BSSY B1, `(.L_x_23023) ;  /* 0x0000023000017945 */ /* 0x000fe20003800000 */
[----:B------:R-:W-:-:S03]  /*4100*/  F2FP.F16.F32.PACK_AB R29, R29, R28 ;  /* 0x0000001c1d1d723e */ /* 0x000fc600000000ff */
[----:B------:R-:W-:-:S06]  /*4110*/  IMAD.MOV.U32 R28, RZ, RZ, R30 ;  /* 0x000000ffff1c7224 */ /* 0x000fcc00078e001e */
[----:B----4-:R-:W-:Y:S05]  /*4120*/  @P0 BRA `(.L_x_23024) ;  /* 0x00000000007c0947 */ /* 0x010fea0003800000 */
[C---:B------:R-:W-:Y:S01]  /*4130*/  VIADD R34, R48.reuse, 0x2 ;  /* 0x0000000230227836 */ /* 0x040fe20000000000 */
[C---:B------:R-:W-:Y:S01]  /*4140*/  IADD3 R30, R48.reuse, 0x4, RZ ;  /* 0x00000004301e7810 */ /* 0x040fe20007ffe0ff */
[----:B------:R-:W-:Y:S01]  /*4150*/  VIADD R54, R48, 0x3 ;  /* 0x0000000330367836 */ /* 0x000fe20000000000 */
[----:B-----5:R-:W-:Y:S02]  /*4160*/  PRMT R31, R21, 0x7632, R31 ;  /* 0x00007632151f7816 */ /* 0x020fe4000000001f */
        /* <DEDUP_REMOVED lines=27> */
.L_x_23024:
[----:B------:R-:W-:Y:S05]  /*4320*/  BSYNC B1 ;  /* 0x0000000000017941 */ /* 0x000fea0003800000 */
.L_x_23023:
[----:B-----5:R-:W-:Y:S01]  /*4330*/  HMUL2 R21, R28, R21 ;  /* 0x000000151c157232 */ /* 0x020fe20000000000 */
[----:B------:R-:W-:Y:S01]  /*4340*/  BSSY B1, `(.L_x_23025) ;  /* 0x0000024000017945 */ /* 0x000fe20003800000 */
[----:B------:R-:W-:Y:S02]  /*4350*/  F2FP.F16.F32.PACK_AB R24, R25, R24 ;  /* 0x000000181918723e */ /* 0x000fe400000000ff */
[----:B------:R-:W-:Y:S02]  /*4360*/  F2FP.F16.F32.PACK_AB R26, R27, R26 ;  /* 0x0000001a1b1a723e */ /* 0x000fe400000000ff */
        /* <DEDUP_REMOVED lines=16> */
[----:B------:R-:W-:Y:S02]  /*4470*/  SEL R30, R18, RZ, !P6 ;  /* 0x000000ff121e7207 */ /* 0x000fe40007000000 */
[-C--:B------:R-:W-:Y:S02]  /*4480*/  ISETP.GE.AND P3, PT, R34, R57.reuse, PT ;  /* 0x000000392200720c */ /* 0x080fe40003f66270 */
[-C--:B------:R-:W-:Y:S02]  /*4490*/  ISETP.GE.AND P5, PT, R54, R57.reuse, PT ;  /* 0x000000393600720c */ /* 0x080fe40003fa6270 */
        /* <DEDUP_REMOVED lines=14> */
.L_x_23026:
[----:B------:R-:W-:Y:S05]  /*4580*/  BSYNC B1 ;  /* 0x0000000000017941 */ /* 0x000fea0003800000 */
.L_x_23025:
        /* <DEDUP_REMOVED lines=34> */
.L_x_23028:
[----:B------:R-:W-:Y:S05]  /*47b0*/  BSYNC B1 ;  /* 0x0000000000017941 */ /* 0x000fea0003800000 */
.L_x_23027:
        /* <DEDUP_REMOVED lines=34> */
.L_x_23030:
[----:B------:R-:W-:Y:S05]  /*49e0*/  BSYNC B1 ;  /* 0x0000000000017941 */ /* 0x000fea0003800000 */
.L_x_23029:
[----:B------:R-:W-:Y:S01]  /*49f0*/  HMUL2 R21, R28, R9 ;  /* 0x000000091c157232 */ /* 0x000fe20000000000 */
[----:B------:R-:W-:Y:S01]  /*4a00*/  HFMA2.MMA R5, R29, R4, R5 ;  /* 0x000000041d057235 */ /* 0x000fe20000000005 */
[C---:B------:R-:W-:Y:S01]  /*4a10*/  HFMA2 R9, R29.reuse, R16, R17 ;  /* 0x000000101d097231 */ /* 0x040fe20000000011 */
[C---:B------:R-:W-:Y:S01]  /*4a20*/  HFMA2.MMA R20, R24.reuse, R22, R20 ;  /* 0x0000001618147235 */ /* 0x040fe20000000014 */
[----:B------:R-:W-:Y:S01]  /*4a30*/  HFMA2 R21, R29, R8, R21 ;  /* 0x000000081d157231 */ /* 0x000fe20000000015 */
[----:B------:R-:W-:Y:S01]  /*4a40*/  BSSY B1, `(.L_x_23031) ;  /* 0x0000038000017945 */ /* 0x000fe20003800000 */
        /* <DEDUP_REMOVED lines=55> */
.L_x_23032:
[----:B------:R-:W-:Y:S05]  /*4dc0*/  BSYNC B1 ;  /* 0x0000000000017941 */ /* 0x000fea0003800000 */
.L_x_23031:
[----:B------:R-:W-:Y:S02]  /*4dd0*/  HMUL2 R6, R28, R13 ;  /* 0x0000000d1c067232 */ /* 0x000fe40000000000 */
[----:B------:R-:W-:Y:S01]  /*4de0*/  VIADD R51, R51, 0x4 ;  /* 0x0000000433337836 */ /* 0x000fe20000000000 */
[----:B------:R-:W-:Y:S01]  /*4df0*/  IADD3 R38, P1, R38, 0x10, RZ ;  /* 0x0000001026267810 */ /* 0x000fe20007f3e0ff */
[----:B------:R-:W-:Y:S02]  /*4e00*/  VIADD R52, R52, 0xfffffffc ;  /* 0xfffffffc34347836 */ /* 0x000fe40000000000 */
[----:B------:R-:W-:Y:S02]  /*4e10*/  HFMA2 R12, R29, R12, R6 ;  /* 0x0000000c1d0c7231 */ /* 0x000fe40000000006 */
[----:B------:R-:W-:Y:S01]  /*4e20*/  VIADD R48, R48, 0x40 ;  /* 0x0000004030307836 */ /* 0x000fe20000000000 */
[----:B------:R-:W-:Y:S01]  /*4e30*/  ISETP.GE.AND P0, PT, R51, R2, PT ;  /* 0x000000023300720c */ /* 0x000fe20003f06270 */
        /* <DEDUP_REMOVED lines=9> */
.L_x_23022:
[----:B------:R-:W-:Y:S05]  /*4ed0*/  BSYNC B0 ;  /* 0x0000000000007941 */ /* 0x000fea0003800000 */
.L_x_23020:
[----:B------:R-:W3:Y:S01]  /*4ee0*/  SHFL.BFLY PT, R0, R43, 0x1, 0x1f ;  /* 0x0c201f002b007f89 */ /* 0x000ee200000e0000 */
[----:B------:R-:W4:Y:S01]  /*4ef0*/  S2UR UR5, SR_CgaCtaId ;  /* 0x00000000000579c3 */ /* 0x000f220000008800 */
[C---:B-1----:R-:W-:Y:S01]  /*4f00*/  LOP3.LUT R4, R3.reuse, 0x1, RZ, 0xc0, !PT ;  /* 0x0000000103047812 */ /* 0x042fe200078ec0ff */
[----:B------:R-:W-:Y:S01]  /*4f10*/  UMOV UR4, 0x400 ;  /* 0x0000040000047882 */ /* 0x000fe20000000000 */
[----:B--2---:R-:W1:Y:S01]  /*4f20*/  SHFL.BFLY PT, R5, R44, 0x1, 0x1f ;  /* 0x0c201f002c057f89 */ /* 0x004e6200000e0000 */
[----:B------:R-:W-:Y:S01]  /*4f30*/  LEA.HI R8, R3, R3, RZ, 0x1 ;  /* 0x0000000303087211 */ /* 0x000fe200078f08ff */
[----:B------:R-:W-:Y:S01]  /*4f40*/  UIADD3 UR4, UR4, 0xc0, URZ ;  /* 0x000000c004047890 */ /* 0x000fe2000fffe03f */
[----:B------:R-:W-:Y:S01]  /*4f50*/  ISETP.NE.AND P2, PT, R4, RZ, PT ;  /* 0x000000ff0400720c */ /* 0x000fe20003f45270 */
[----:B------:R-:W2:Y:S01]  /*4f60*/  SHFL.BFLY PT, R7, R42, 0x1, 0x1f ;  /* 0x0c201f002a077f89 */ /* 0x000ea200000e0000 */
[----:B------:R-:W-:Y:S01]  /*4f70*/  SHF.R.S32.HI R8, RZ, 0x1, R8 ;  /* 0x00000001ff087819 */ /* 0x000fe20000011408 */
[----:B------:R-:W-:Y:S01]  /*4f80*/  BSSY B0, `(.L_x_23034) ;  /* 0x0000025000007945 */ /* 0x000fe20003800000 */
[C---:B------:R-:W-:Y:S01]  /*4f90*/  ISETP.GT.OR P0, PT, R36.reuse, 0x3f, P2 ;  /* 0x0000003f2400780c */ /* 0x040fe20001704670 */
[----:B------:R-:W0:Y:S01]  /*4fa0*/  SHFL.BFLY PT, R2, R41, 0x1, 0x1f ;  /* 0x0c201f0029027f89 */ /* 0x000e2200000e0000 */
[----:B------:R-:W-:Y:S01]  /*4fb0*/  ISETP.GT.OR P1, PT, R36, 0x1f, P2 ;  /* 0x0000001f2400780c */ /* 0x000fe20001724670 */
[----:B------:R-:W-:-:S02]  /*4fc0*/  IMAD R37, R37, 0x50, R8 ;  /* 0x0000005025257824 */ /* 0x000fc400078e0208 */
[----:B------:R-:W0:Y:S01]  /*4fd0*/  SHFL.BFLY PT, R11, R40, 0x1, 0x1f ;  /* 0x0c201f00280b7f89 */ /* 0x000e2200000e0000 */
[----:B------:R-:W-:Y:S01]  /*4fe0*/  BAR.SYNC.DEFER_BLOCKING 0x0 ;  /* 0x0000000000007b1d */ /* 0x000fe20000010000 */
[----:B---3--:R-:W-:Y:S01]  /*4ff0*/  FADD.FTZ R9, R0, R43 ;  /* 0x0000002b00097221 */ /* 0x008fe20000010000 */
[----:B------:R-:W-:Y:S01]  /*5000*/  LOP3.LUT R0, R36, 0xffffffc0, RZ, 0xc0, !PT ;  /* 0xffffffc024007812 */ /* 0x000fe200078ec0ff */
[----:B----4-:R-:W-:Y:S01]  /*5010*/  ULEA UR4, UR5, UR4, 0x18 ;  /* 0x0000000405047291 */ /* 0x010fe2000f8ec03f */
[----:B-1----:R-:W-:Y:S02]  /*5020*/  FADD.FTZ R6, R5, R44 ;  /* 0x0000002c05067221 */ /* 0x002fe40000010000 */
[----:B------:R-:W-:Y:S01]  /*5030*/  ISETP.NE.OR P5, PT, R0, 0x40, P2 ;  /* 0x000000400000780c */ /* 0x000fe200017a5670 */
[----:B------:R-:W-:Y:S02]  /*5040*/  VIADD R0, R36, 0x1f ;  /* 0x0000001f24007836 */ /* 0x000fe40000000000 */
[----:B--2---:R-:W-:Y:S01]  /*5050*/  FADD.FTZ R42, R7, R42 ;  /* 0x0000002a072a7221 */ /* 0x004fe20000010000 */
[----:B------:R-:W-:-:S02]  /*5060*/  LEA R37, R37, UR4, 0x2 ;  /* 0x0000000425257c11 */ /* 0x000fc4000f8e10ff */
[----:B------:R-:W-:Y:S01]  /*5070*/  ISETP.GT.U32.AND P3, PT, R0, 0x3e, PT ;  /* 0x0000003e0000780c */ /* 0x000fe20003f64070 */
[----:B0-----:R-:W-:Y:S01]  /*5080*/  FADD.FTZ R41, R2, R41 ;  /* 0x0000002902297221 */ /* 0x001fe20000010000 */
[----:B------:R-:W-:Y:S01]  /*5090*/  LOP3.LUT R0, R36, 0xffffffe0, RZ, 0xc0, !PT ;  /* 0xffffffe024007812 */ /* 0x000fe200078ec0ff */
[----:B------:R-:W-:-:S03]  /*50a0*/  FADD.FTZ R40, R11, R40 ;  /* 0x000000280b287221 */ /* 0x000fc60000010000 */
        /* <DEDUP_REMOVED lines=18> */
.L_x_23035:
[----:B------:R-:W-:Y:S05]  /*51d0*/  BSYNC B0 ;  /* 0x0000000000007941 */ /* 0x000fea0003800000 */
.L_x_23034:
        /* <DEDUP_REMOVED lines=19> */
.L_x_23037:
[----:B------:R-:W-:Y:S05]  /*5310*/  BSYNC B0 ;  /* 0x0000000000007941 */ /* 0x000fea0003800000 */
.L_x_23036:
        /* <DEDUP_REMOVED lines=23> */
[----:B------:R-:W-:Y:S02]  /*5490*/  LEA.HI.X.SX32 R10, R8, UR7, 0x1, P0 ;  /* 0x00000007080a7c11 */ /* 0x000fe400080f0eff */
[----:B------:R-:W-:Y:S02]  /*54a0*/  IADD3 R5, P1, R0, UR4, RZ ;  /* 0x0000000400057c10 */ /* 0x000fe4000ff3e0ff */
[----:B------:R-:W-:-:S02]  /*54b0*/  LEA R2, P0, R3, UR8, 0x1 ;  /* 0x0000000803027c11 */ /* 0x000fc4000f8008ff */
[----:B------:R-:W-:Y:S02]  /*54c0*/  LEA.HI.X.SX32 R0, R0, UR7, 0x1, P1 ;  /* 0x0000000700007c11 */ /* 0x000fe400088f0eff */
[----:B------:R-:W-:Y:S01]  /*54d0*/  LEA.HI.X R3, R3, UR9, R10, 0x1, P0 ;  /* 0x0000000903037c11 */ /* 0x000fe200080f0c0a */
[----:B------:R-:W-:Y:S01]  /*54e0*/  VIADD R10, R8, 0x30 ;  /* 0x00000030080a7836 */ /* 0x000fe20000000000 */
[----:B------:R-:W-:Y:S02]  /*54f0*/  LEA R4, P1, R5, UR8, 0x1 ;  /* 0x0000000805047c11 */ /* 0x000fe4000f8208ff */
[----:B------:R-:W-:Y:S02]  /*5500*/  IADD3 R12, P2, R11, UR4, RZ ;  /* 0x000000040b0c7c10 */ /* 0x000fe4000ff5e0ff */
[----:B------:R-:W-:Y:S02]  /*5510*/  LEA.HI.X R5, R5, UR9, R0, 0x1, P1 ;  /* 0x0000000905057c11 */ /* 0x000fe400088f0c00 */
[----:B------:R-:W-:-:S02]  /*5520*/  IADD3 R13, P1, R10, UR4, RZ ;  /* 0x000000040a0d7c10 */ /* 0x000fc4000ff3e0ff */
[----:B------:R-:W-:Y:S02]  /*5530*/  IADD3 R15, P0, R7, UR4, RZ ;  /* 0x00000004070f7c10 */ /* 0x000fe4000ff1e0ff */
[----:B------:R-:W-:Y:S02]  /*5540*/  LEA.HI.X.SX32 R14, R10, UR7, 0x1, P1 ;  /* 0x000000070a0e7c11 */ /* 0x000fe400088f0eff */
[----:B------:R-:W-:Y:S02]  /*5550*/  LEA.HI.X.SX32 R11, R11, UR7, 0x1, P2 ;  /* 0x000000070b0b7c11 */ /* 0x000fe400090f0eff */
[----:B------:R-:W-:Y:S02]  /*5560*/  LEA R10, P2, R12, UR8, 0x1 ;  /* 0x000000080c0a7c11 */ /* 0x000fe4000f8408ff */
[----:B------:R-:W-:Y:S02]  /*5570*/  F2FP.F16.F32.PACK_AB R0, R9, R6 ;  /* 0x000000060900723e */ /* 0x000fe400000000ff */
[----:B------:R-:W-:-:S02]  /*5580*/  LEA.HI.X.SX32 R16, R7, UR7, 0x1, P0 ;  /* 0x0000000707107c11 */ /* 0x000fc400080f0eff */
[----:B01----:R-:W-:Y:S01]  /*5590*/  LEA R6, P0, R15, UR8, 0x1 ;  /* 0x000000080f067c11 */ /* 0x003fe2000f8008ff */
[----:B------:R0:W-:Y:S01]  /*55a0*/  STG.E.U16 desc[UR10][R2.64], R0 ;  /* 0x0000000002007986 */ /* 0x0001e2000c10150a */
[----:B------:R-:W-:Y:S02]  /*55b0*/  LEA R8, P1, R13, UR8, 0x1 ;  /* 0x000000080d087c11 */ /* 0x000fe4000f8208ff */
[----:B------:R-:W-:Y:S02]  /*55c0*/  F2FP.F16.F32.PACK_AB R41, R41, R42 ;  /* 0x0000002a2929723e */ /* 0x000fe400000000ff */
[----:B------:R-:W-:Y:S02]  /*55d0*/  LEA.HI.X R11, R12, UR9, R11, 0x1, P2 ;  /* 0x000000090c0b7c11 */ /* 0x000fe400090f0c0b */
[----:B------:R-:W-:Y:S02]  /*55e0*/  PRMT R12, R0, 0x7632, R12 ;  /* 0x00007632000c7816 */ /* 0x000fe4000000000c */
[----:B------:R-:W-:-:S02]  /*55f0*/  LEA.HI.X R7, R15, UR9, R16, 0x1, P0 ;  /* 0x000000090f077c11 */ /* 0x000fc400080f0c10 */
[----:B------:R-:W-:Y:S01]  /*5600*/  LEA.HI.X R9, R13, UR9, R14, 0x1, P1 ;  /* 0x000000090d097c11 */ /* 0x000fe200088f0c0e */
[----:B------:R-:W-:Y:S01]  /*5610*/  STG.E.U16 desc[UR10][R4.64], R12 ;  /* 0x0000000c04007986 */ /* 0x000fe2000c10150a */
[----:B0-----:R-:W-:Y:S02]  /*5620*/  PRMT R3, R41, 0x7632, R3 ;  /* 0x0000763229037816 */ /* 0x001fe40000000003 */
[----:B------:R-:W-:Y:S01]  /*5630*/  F2FP.F16.F32.PACK_AB R40, RZ, R40 ;  /* 0x00000028ff28723e */ /* 0x000fe200000000ff */
[----:B------:R-:W-:Y:S04]  /*5640*/  STG.E.U16 desc[UR10][R6.64], R41 ;  /* 0x0000002906007986 */ /* 0x000fe8000c10150a */
[----:B------:R-:W-:Y:S04]  /*5650*/  STG.E.U16 desc[UR10][R8.64], R3 ;  /* 0x0000000308007986 */ /* 0x000fe8000c10150a */
[----:B------:R-:W-:Y:S01]  /*5660*/  STG.E.U16 desc[UR10][R10.64], R40 ;  /* 0x000000280a007986 */ /* 0x000fe2000c10150a */
[----:B------:R-:W-:Y:S05]  /*5670*/  EXIT ;  /* 0x000000000000794d */ /* 0x000fea0003800000 */
.L_x_22995:
[----:B------:R-:W-:Y:S01]  /*5680*/  BSSY B1, `(.L_x_23038) ;  /* 0x0000007000017945 */ /* 0x000fe20003800000 */
[----:B------:R-:W-:Y:S01]  /*5690*/  IMAD.MOV.U32 R19, RZ, RZ, 0x1 ;  /* 0x00000001ff137424 */ /* 0x000fe200078e00ff */
[----:B------:R-:W-:Y:S01]  /*56a0*/  MOV R20, 0x1f ;  /* 0x0000001f00147802 */ /* 0x000fe20000000f00 */
[----:B------:R-:W-:-:S07]  /*56b0*/  IMAD.MOV.U32 R17, RZ, RZ, -0x1 ;  /* 0xffffffffff117424 */ /* 0x000fce00078e00ff */
[----:B-----5:R-:W-:Y:S05]  /*56c0*/  WARPSYNC.COLLECTIVE R17, `(.L_x_23039) ;  /* 0x0000000011087348 */ /* 0x020fea0003c00000 */
[----:B------:R0:W1:Y:S02]  /*56d0*/  SHFL.BFLY P0, R18, R16, R19, R20 ;  /* 0x0c00001310127389 */ /* 0x0000640000000014 */
[----:B01---5:R-:W-:Y:S01]  /*56e0*/  ENDCOLLECTIVE ;  /* 0x000000000000791b */ /* 0x023fe20003800000 */
.L_x_23039:
[----:B------:R-:W-:Y:S05]  /*56f0*/  BSYNC B1 ;  /* 0x0000000000017941 */ /* 0x000fea0003800000 */
.L_x_23038:
[----:B------:R-:W-:Y:S01]  /*5700*/  IMAD.MOV.U32 R17, RZ, RZ, R18 ;  /* 0x000000ffff117224 */ /* 0x000fe200078e0012 */
[----:B------:R-:W-:Y:S06]  /*5710*/  BRA `(.L_x_23040) ;  /* 0xffffffc400e87947 */ /* 0x000fec000383ffff */
.L_x_22999:
        /* <DEDUP_REMOVED lines=8> */
.L_x_23042:
[----:B------:R-:W-:Y:S05]  /*57a0*/  BSYNC B0 ;  /* 0x0000000000007941 */ /* 0x000fea0003800000 */
.L_x_23041:
        /* <DEDUP_REMOVED lines=9> */
.L_x_23043:
[----:B------:R-:W-:Y:S01]  /*5840*/  IMAD.MOV.U32 R19, RZ, RZ, 0x4 ;  /* 0x00000004ff137424 */ /* 0x000fe200078e00ff */
[----:B------:R-:W-:-:S04]  /*5850*/  MOV R5, R18 ;  /* 0x0000001200057202 */ /* 0x000fc80000000f00 */
[----:B------:R-:W-:-:S05]  /*5860*/  FMNMX.FTZ R5, R4, R5, !PT ;  /* 0x0000000504057209 */ /* 0x000fca0007810000 */
[----:B------:R-:W-:-:S07]  /*5870*/  IMAD.MOV.U32 R16, RZ, RZ, R5 ;  /* 0x000000ffff107224 */ /* 0x000fce00078e0005 */
[----:B------:R-:W-:Y:S05]  /*5880*/  WARPSYNC.COLLECTIVE R17, `(.L_x_23044) ;  /* 0x0000000011087348 */ /* 0x000fea0003c00000 */
[----:B------:R0:W1:Y:S02]  /*5890*/  SHFL.BFLY P0, R18, R16, R19, R20 ;  /* 0x0c00001310127389 */ /* 0x0000640000000014 */
[----:B01----:R-:W-:Y:S01]  /*58a0*/  ENDCOLLECTIVE ;  /* 0x000000000000791b */ /* 0x003fe20003800000 */
.L_x_23044:
[----:B------:R-:W-:Y:S02]  /*58b0*/  IMAD.MOV.U32 R19, RZ, RZ, 0x2 ;  /* 0x00000002ff137424 */ /* 0x000fe400078e00ff */
[----:B------:R-:W-:-:S05]  /*58c0*/  IMAD.MOV.U32 R6, RZ, RZ, R18 ;  /* 0x000000ffff067224 */ /* 0x000fca00078e0012 */
[----:B------:R-:W-:-:S04]  /*58d0*/  FMNMX.FTZ R7, R5, R6, !PT ;  /* 0x0000000605077209 */ /* 0x000fc80007810000 */
[----:B------:R-:W-:-:S07]  /*58e0*/  MOV R16, R7 ;  /* 0x0000000700107202 */ /* 0x000fce0000000f00 */
[----:B------:R-:W-:Y:S05]  /*58f0*/  WARPSYNC.COLLECTIVE R17, `(.L_x_23045) ;  /* 0x0000000011087348 */ /* 0x000fea0003c00000 */
[----:B------:R0:W1:Y:S02]  /*5900*/  SHFL.BFLY P0, R18, R16, R19, R20 ;  /* 0x0c00001310127389 */ /* 0x0000640000000014 */
[----:B01----:R-:W-:Y:S01]  /*5910*/  ENDCOLLECTIVE ;  /* 0x000000000000791b */ /* 0x003fe20003800000 */
.L_x_23045:
[----:B------:R-:W-:Y:S01]  /*5920*/  IMAD.MOV.U32 R6, RZ, RZ, R18 ;  /* 0x000000ffff067224 */ /* 0x000fe200078e0012 */
[----:B------:R-:W-:Y:S06]  /*5930*/  BRA `(.L_x_23046) ;  /* 0xffffffc400f87947 */ /* 0x000fec000383ffff */
.L_x_23047:
        /* <DEDUP_REMOVED lines=12> */
.L_x_28428:


//--------------------- .text._ZN4vllm25paged_attention_v1_kernelIttLi64ELi16ELi128ELNS_18Fp8KVCacheDataTypeE0ELb0EEEvPT_PKS2_PKT0_S8_ifPKiSA_iPKfiiiSC_SC_iiiii --------------------------
	.section	.text._ZN4vllm25paged_attention_v1_kernelIttLi64ELi16ELi128ELNS_18Fp8KVCacheDataTypeE0ELb0EEEvPT_PKS2_PKT0_S8_ifPKiSA_iPKfiiiSC_SC_iiiii,"ax",@progbits
	.align	128
        .global         _ZN4vllm25paged_attention_v1_kernelIttLi64ELi16ELi128ELNS_18Fp8KVCacheDataTypeE0ELb0EEEvPT_PKS2_PKT0_S8_ifPKiSA_iPKfiiiSC_SC_iiiii
        .type           _ZN4vllm25paged_attention_v1_kernelIttLi64ELi16ELi128ELNS_18Fp8KVCacheDataTypeE0ELb0EEEvPT_PKS2_PKT0_S8_ifPKiSA_iPKfiiiSC_SC_iiiii,@function
        .size           _ZN4vllm25paged_attention_v1_kernelIttLi64ELi16ELi128ELNS_18Fp8KVCacheDataTypeE0ELb0EEEvPT_PKS2_PKT0_S8_ifPKiSA_iPKfiiiSC_SC_iiiii,(.L_x_28429 - _ZN4vllm25paged_attention_v1_kernelIttLi64ELi16ELi128ELNS_18Fp8KVCacheDataTypeE0ELb0EEEvPT_PKS2_PKT0_S8_ifPKiSA_iPKfiiiSC_SC_iiiii)
        .other          _ZN4vllm25paged_attention_v1_kernelIttLi64ELi16ELi128ELNS_18Fp8KVCacheDataTypeE0ELb0EEEvPT_PKS2_PKT0_S8_ifPKiSA_iPKfiiiSC_SC_iiiii,@"STO_CUDA_ENTRY STV_DEFAULT"
_ZN4vllm25paged_attention_v1_kernelIttLi64ELi16ELi128ELNS_18Fp8KVCacheDataTypeE0ELb0EEEvPT_PKS2_PKT0_S8_ifPKiSA_iPKfiiiSC_SC_iiiii:
.text._ZN4vllm25paged_attention_v1_kernelIttLi64ELi16ELi128ELNS_18Fp8KVCacheDataTypeE0ELb0EEEvPT_PKS2_PKT0_S8_ifPKiSA_iPKfiiiSC_SC_iiiii:
[----:B------:R-:W-:Y:S01]  /*0000*/  LDC R1, c[0x0][0x28] ;  /* 0x00000a00ff017b82 */ /* 0x000fe20000000800 */
[----:B------:R-:W0:Y:S07]  /*0010*/  S2R R0, SR_CTAID.Y ;  /* 0x0000000000007919 */ /* 0x000e2e0000002600 */
[----:B------:R-:W0:Y:S01]  /*0020*/  LDC.64 R4, c[0x0][0x240] ;  /* 0x00009000ff047b82 */ /* 0x000e220000000a00 */
[----:B------:R-:W-:-:S07]  /*0030*/  ULDC.64 UR10, c[0x0][0x208] ;  /* 0x00008200000a7ab9 */ /* 0x000fce0000000a00 */
[----:B------:R-:W1:Y:S08]  /*0040*/  LDC.64 R2, c[0x0][0x250] ;  /* 0x00009400ff027b82 */ /* 0x000e700000000a00 */
[----:B------:R-:W2:Y:S01]  /*0050*/  LDC R11, c[0x0][0x230] ;  /* 0x00008c00ff0b7b82 */ /* 0x000ea20000000800 */
[----:B0-----:R-:W-:Y:S01]  /*0060*/  IMAD.WIDE R4, R0, 0x4, R4 ;  /* 0x0000000400047825 */ /* 0x001fe200078e0204 */
[----:B-1----:R-:W-:-:S02]  /*0070*/  ISETP.NE.U32.AND P0, PT, R2, RZ, PT ;  /* 0x000000ff0200720c */ /* 0x002fc40003f05070 */
[----:B------:R-:W0:Y:S02]  /*0080*/  S2R R2, SR_CTAID.X ;  /* 0x0000000000027919 */ /* 0x000e240000002500 */
[----:B------:R-:W-:Y:S01]  /*0090*/  ISETP.NE.AND.EX P0, PT, R3, RZ, PT, P0 ;  /* 0x000000ff0300720c */ /* 0x000fe20003f05300 */
[----:B------:R1:W3:Y:S01]  /*00a0*/  LDG.E.CONSTANT R47, desc[UR10][R4.64] ;  /* 0x0000000a042f7981 */ /* 0x0002e2000c1e9900 */
[----:B--2---:R-:W-:-:S04]  /*00b0*/  IABS R10, R11 ;  /* 0x0000000b000a7213 */ /* 0x004fc80000000000 */
[----:B------:R-:W2:Y:S07]  /*00c0*/  I2F.RP R3, R10 ;  /* 0x0000000a00037306 */ /* 0x000eae0000209400 */
[----:B------:R-:W0:Y:S01]  /*00d0*/  @P0 LDC.64 R6, c[0x0][0x250] ;  /* 0x00009400ff060b82 */ /* 0x000e220000000a00 */
[----:B--2---:R-:W2:Y:S07]  /*00e0*/  MUFU.RCP R3, R3 ;  /* 0x0000000300037308 */ /* 0x004eae0000001000 */
[----:B-1----:R-:W1:Y:S01]  /*00f0*/  LDC R4, c[0x0][0xc] ;  /* 0x00000300ff047b82 */ /* 0x002e620000000800 */
[----:B--2---:R-:W-:-:S04]  /*0100*/  VIADD R8, R3, 0xffffffe ;  /* 0x0ffffffe03087836 */ /* 0x004fc80000000000 */
[----:B------:R2:W4:Y:S01]  /*0110*/  F2I.FTZ.U32.TRUNC.NTZ R9, R8 ;  /* 0x0000000800097305 */ /* 0x000522000021f000 */
[----:B------:R-:W-:Y:S02]  /*0120*/  IMAD.MOV.U32 R45, RZ, RZ, RZ ;  /* 0x000000ffff2d7224 */ /* 0x000fe400078e00ff */
[----:B0-----:R-:W-:-:S05]  /*0130*/  @P0 IMAD.WIDE R6, R2, 0x4, R6 ;  /* 0x0000000402060825 */ /* 0x001fca00078e0206 */
[----:B------:R1:W5:Y:S01]  /*0140*/  @P0 LDG.E.CONSTANT R45, desc[UR10][R6.64] ;  /* 0x0000000a062d0981 */ /* 0x000362000c1e9900 */
[----:B--2---:R-:W-:Y:S01]  /*0150*/  HFMA2.MMA R8, -RZ, RZ, 0, 0 ;  /* 0x00000000ff087435 */ /* 0x004fe200000001ff */
[----:B----4-:R-:W-:Y:S01]  /*0160*/  IMAD.MOV R5, RZ, RZ, -R9 ;  /* 0x000000ffff057224 */ /* 0x010fe200078e0a09 */
[----:B-1----:R-:W-:-:S03]  /*0170*/  IABS R6, R4 ;  /* 0x0000000400067213 */ /* 0x002fc60000000000 */
[----:B------:R-:W-:-:S05]  /*0180*/  IMAD R5, R5, R10, RZ ;  /* 0x0000000a05057224 */ /* 0x000fca00078e02ff */
        /* <DEDUP_REMOVED lines=47> */
[----:B------:R-:W-:Y:S01]  /*0480*/  SHF.R.S32.HI R6, RZ, 0x1, R6 ;  /* 0x00000001ff067819 */ /* 0x000fe20000011406 */
[----:B---3--:R-:W-:-:S05]  /*0490*/  VIADD R5, R47, 0xf ;  /* 0x0000000f2f057836 */ /* 0x008fca0000000000 */
[----:B------:R-:W-:-:S04]  /*04a0*/  SHF.R.S32.HI R8, RZ, 0x1f, R5 ;  /* 0x0000001fff087819 */ /* 0x000fc80000011405 */
[----:B------:R-:W-:Y:S02]  /*04b0*/  LEA.HI R8, R8, R5, RZ, 0x4 ;  /* 0x0000000508087211 */ /* 0x000fe400078f20ff */
        /* <DEDUP_REMOVED lines=11> */
[----:B------:R-:W-:-:S02]  /*0570*/  ISETP.GE.U32.AND P1, PT, R3, 0xc0, PT ;  /* 0x000000c00300780c */ /* 0x000fc40003f26070 */
[----:B------:R-:W-:Y:S01]  /*0580*/  LOP3.LUT P0, R8, R4, 0x3, RZ, 0xc0, !PT ;  /* 0x0000000304087812 */ /* 0x000fe2000780c0ff */
[----:B------:R-:W-:-:S05]  /*0590*/  IMAD R4, R0, UR4, RZ ;  /* 0x0000000400047c24 */ /* 0x000fca000f8e02ff */
[----:B------:R-:W-:-:S07]  /*05a0*/  SHF.R.S32.HI R11, RZ, 0x1f, R4 ;  /* 0x0000001fff0b7819 */ /* 0x000fce0000011404 */
        /* <DEDUP_REMOVED lines=14> */
[----:B------:R-:W-:-:S07]  /*0690*/  IMAD.IADD R10, R2, 0x1, R3 ;  /* 0x00000001020a7824 */ /* 0x000fce00078e0203 */
.L_x_23052:
        /* <DEDUP_REMOVED lines=11> */
.L_x_23051:
[----:B------:R-:W-:Y:S05]  /*0750*/  BSYNC B1 ;  /* 0x0000000000017941 */ /* 0x000fea0003800000 */
.L_x_23050:
        /* <DEDUP_REMOVED lines=8> */
[----:B------:R-:W-:Y:S01]  /*07e0*/  LEA R19, R44, R3, 0x2 ;  /* 0x000000032c137211 */ /* 0x000fe200078e10ff */
[----:B0-----:R-:W-:-:S06]  /*07f0*/  ULEA UR4, UR5, UR4, 0x18 ;  /* 0x0000000405047291 */ /* 0x001fcc000f8ec03f */
[----:B------:R-:W-:Y:S02]  /*0800*/  LEA R2, R44, UR4, 0x6 ;  /* 0x000000042c027c11 */ /* 0x000fe4000f8e30ff */
[----:B-1----:R-:W-:-:S04]  /*0810*/  LEA R16, P0, R4, R16, 0x1 ;  /* 0x0000001004107211 */ /* 0x002fc800078008ff */
[----:B------:R-:W-:Y:S02]  /*0820*/  LEA.HI.X R17, R4, R17, R11, 0x1, P0 ;  /* 0x0000001104117211 */ /* 0x000fe400000f0c0b */
[----:B------:R-:W-:-:S07]  /*0830*/  IADD3 R4, R2, 0x400, R3 ;  /* 0x0000040002047810 */ /* 0x000fce0007ffe003 */
.L_x_23053:
        /* <DEDUP_REMOVED lines=17> */
.L_x_23049:
[----:B------:R-:W-:Y:S05]  /*0950*/  BSYNC B0 ;  /* 0x0000000000007941 */ /* 0x000fea0003800000 */
.L_x_23048:
        /* <DEDUP_REMOVED lines=12> */
[----:B------:R-:W-:Y:S01]  /*0a20*/  SHF.R.S32.HI R9, RZ, 0x1f, R5 ;  /* 0x0000001fff097819 */ /* 0x000fe20000011405 */
[C---:B------:R-:W-:Y:S01]  /*0a30*/  IMAD.SHL.U32 R42, R44.reuse, 0x4, RZ ;  /* 0x000000042c2a7824 */ /* 0x040fe200078e00ff */
[----:B------:R-:W-:Y:S01]  /*0a40*/  IADD3 R11, P0, R5, R0, RZ ;  /* 0x00000000050b7210 */ /* 0x000fe20007f1e0ff */
[----:B------:R-:W-:Y:S01]  /*0a50*/  VIADD R4, R44, 0x4 ;  /* 0x000000042c047836 */ /* 0x000fe20000000000 */
[----:B------:R-:W-:Y:S01]  /*0a60*/  LEA.HI R3, R3, R6, RZ, 0x4 ;  /* 0x0000000603037211 */ /* 0x000fe200078f20ff */
[----:B------:R-:W0:Y:S01]  /*0a70*/  LDC R17, c[0x0][0x25c] ;  /* 0x00009700ff117b82 */ /* 0x000e220000000800 */
[----:B------:R-:W-:Y:S01]  /*0a80*/  LEA.HI.X.SX32 R0, R0, R9, 0x1, P0 ;  /* 0x0000000900007211 */ /* 0x000fe200000f0eff */
[----:B------:R-:W-:Y:S01]  /*0a90*/  IMAD.SHL.U32 R40, R4, 0x4, RZ ;  /* 0x0000000404287824 */ /* 0x000fe200078e00ff */
[----:B------:R-:W-:Y:S01]  /*0aa0*/  LOP3.LUT R3, R3, 0xfffffff0, RZ, 0xc0, !PT ;  /* 0xfffffff003037812 */ /* 0x000fe200078ec0ff */
[----:B------:R-:W-:Y:S01]  /*0ab0*/  IMAD.MOV.U32 R43, RZ, RZ, -0x800001 ;  /* 0xff7fffffff2b7424 */ /* 0x000fe200078e00ff */
[C---:B------:R-:W-:Y:S01]  /*0ac0*/  LEA R10, P0, R11.reuse, UR4, 0x2 ;  /* 0x000000040b0a7c11 */ /* 0x040fe2000f8010ff */
[----:B------:R-:W-:Y:S01]  /*0ad0*/  ULDC UR4, c[0x0][0x260] ;  /* 0x0000980000047ab9 */ /* 0x000fe20000000800 */
[----:B------:R-:W-:Y:S01]  /*0ae0*/  IADD3 R6, R6, -R3, RZ ;  /* 0x8000000306067210 */ /* 0x000fe20007ffe0ff */
[C---:B------:R-:W-:Y:S01]  /*0af0*/  VIADD R3, R44.reuse, 0x2 ;  /* 0x000000022c037836 */ /* 0x040fe20000000000 */
[----:B------:R-:W-:Y:S01]  /*0b00*/  LEA.HI.X R11, R11, UR5, R0, 0x2, P0 ;  /* 0x000000050b0b7c11 */ /* 0x000fe200080f1400 */
[C---:B------:R-:W-:Y:S01]  /*0b10*/  VIADD R0, R44.reuse, 0x8 ;  /* 0x000000082c007836 */ /* 0x040fe20000000000 */
[----:B------:R-:W-:Y:S01]  /*0b20*/  SHF.R.S32.HI R7, RZ, 0x1f, R42 ;  /* 0x0000001fff077819 */ /* 0x000fe2000001142a */
[----:B------:R-:W-:Y:S01]  /*0b30*/  IMAD.SHL.U32 R3, R3, 0x4, RZ ;  /* 0x0000000403037824 */ /* 0x000fe200078e00ff */
[----:B------:R-:W-:Y:S01]  /*0b40*/  IADD3 R2, R44, 0x6, RZ ;  /* 0x000000062c027810 */ /* 0x000fe20007ffe0ff */
[----:B------:R-:W-:Y:S01]  /*0b50*/  IMAD.SHL.U32 R37, R0, 0x4, RZ ;  /* 0x0000000400257824 */ /* 0x000fe200078e00ff */
[----:B------:R-:W-:Y:S01]  /*0b60*/  LEA.HI R7, R7, R42, RZ, 0x3 ;  /* 0x0000002a07077211 */ /* 0x000fe200078f18ff */
[----:B------:R-:W1:Y:S01]  /*0b70*/  S2UR UR5, SR_CgaCtaId ;  /* 0x00000000000579c3 */ /* 0x000e620000008800 */
[----:B------:R-:W-:-:S02]  /*0b80*/  SHF.R.S32.HI R4, RZ, 0x1f, R3 ;  /* 0x0000001fff047819 */ /* 0x000fc40000011403 */
[----:B------:R-:W-:Y:S02]  /*0b90*/  SHF.L.U32 R39, R2, 0x2, RZ ;  /* 0x0000000202277819 */ /* 0x000fe400000006ff */
[----:B------:R-:W-:Y:S02]  /*0ba0*/  SHF.R.S32.HI R12, RZ, 0x1f, R37 ;  /* 0x0000001fff0c7819 */ /* 0x000fe40000011425 */
[----:B------:R-:W-:Y:S02]  /*0bb0*/  LOP3.LUT R7, R7, 0xfffffff8, RZ, 0xc0, !PT ;  /* 0xfffffff807077812 */ /* 0x000fe400078ec0ff */
[----:B------:R-:W-:Y:S02]  /*0bc0*/  LEA.HI R4, R4, R3, RZ, 0x3 ;  /* 0x0000000304047211 */ /* 0x000fe400078f18ff */
[----:B------:R-:W-:Y:S01]  /*0bd0*/  SHF.R.S32.HI R8, RZ, 0x1f, R39 ;  /* 0x0000001fff087819 */ /* 0x000fe20000011427 */
[----:B------:R-:W-:Y:S01]  /*0be0*/  IMAD.IADD R42, R42, 0x1, -R7 ;  /* 0x000000012a2a7824 */ /* 0x000fe200078e0a07 */
[----:B------:R-:W-:-:S02]  /*0bf0*/  LEA.HI R12, R12, R37, RZ, 0x3 ;  /* 0x000000250c0c7211 */ /* 0x000fc400078f18ff */
[----:B------:R-:W-:Y:S02]  /*0c00*/  LOP3.LUT R4, R4, 0xfffffff8, RZ, 0xc0, !PT ;  /* 0xfffffff804047812 */ /* 0x000fe400078ec0ff */
[----:B------:R-:W-:Y:S02]  /*0c10*/  SHF.R.S32.HI R7, RZ, 0x1f, R40 ;  /* 0x0000001fff077819 */ /* 0x000fe40000011428 */
[----:B------:R-:W-:Y:S01]  /*0c20*/  LEA.HI R8, R8, R39, RZ, 0x3 ;  /* 0x0000002708087211 */ /* 0x000fe200078f18ff */
[----:B------:R-:W-:Y:S01]  /*0c30*/  IMAD.IADD R41, R3, 0x1, -R4 ;  /* 0x0000000103297824 */ /* 0x000fe200078e0a04 */
[----:B------:R-:W-:Y:S01]  /*0c40*/  LOP3.LUT R12, R12, 0xfffffff8, RZ, 0xc0, !PT ;  /* 0xfffffff80c0c7812 */ /* 0x000fe200078ec0ff */
[----:B------:R-:W-:Y:S01]  /*0c50*/  VIADD R4, R44, 0xa ;  /* 0x0000000a2c047836 */ /* 0x000fe20000000000 */
[----:B------:R-:W-:Y:S01]  /*0c60*/  LEA.HI R7, R7, R40, RZ, 0x3 ;  /* 0x0000002807077211 */ /* 0x000fe200078f18ff */
[----:B------:R-:W-:Y:S01]  /*0c70*/  IMAD R3, R21, UR4, RZ ;  /* 0x0000000415037c24 */ /* 0x000fe2000f8e02ff */
[----:B------:R-:W-:Y:S01]  /*0c80*/  LOP3.LUT R8, R8, 0xfffffff8, RZ, 0xc0, !PT ;  /* 0xfffffff808087812 */ /* 0x000fe200078ec0ff */
[----:B------:R-:W-:Y:S01]  /*0c90*/  IMAD.IADD R37, R37, 0x1, -R12 ;  /* 0x0000000125257824 */ /* 0x000fe200078e0a0c */
[C---:B------:R-:W-:Y:S01]  /*0ca0*/  IADD3 R13, R44.reuse, 0xe, RZ ;  /* 0x0000000e2c0d7810 */ /* 0x040fe20007ffe0ff */
[----:B------:R-:W-:Y:S01]  /*0cb0*/  VIADD R12, R44, 0xc ;  /* 0x0000000c2c0c7836 */ /* 0x000fe20000000000 */
[----:B------:R-:W-:Y:S01]  /*0cc0*/  LOP3.LUT R7, R7, 0xfffffff8, RZ, 0xc0, !PT ;  /* 0xfffffff807077812 */ /* 0x000fe200078ec0ff */
[----:B------:R-:W-:Y:S01]  /*0cd0*/  UMOV UR4, 0x400 ;  /* 0x0000040000047882 */ /* 0x000fe20000000000 */
[----:B------:R-:W-:Y:S01]  /*0ce0*/  IADD3 R39, R39, -R8, RZ ;  /* 0x8000000827277210 */ /* 0x000fe20007ffe0ff */
[----:B------:R-:W-:Y:S01]  /*0cf0*/  IMAD.SHL.U32 R8, R4, 0x4, RZ ;  /* 0x0000000404087824 */ /* 0x000fe200078e00ff */
[----:B------:R-:W-:Y:S01]  /*0d00*/  SHF.L.U32 R48, R6, 0x3, RZ ;  /* 0x0000000306307819 */ /* 0x000fe200000006ff */
[----:B------:R-:W-:Y:S01]  /*0d10*/  IMAD.SHL.U32 R9, R12, 0x4, RZ ;  /* 0x000000040c097824 */ /* 0x000fe200078e00ff */
[----:B------:R-:W-:Y:S01]  /*0d20*/  LEA.HI R2, R2, R2, RZ, 0x1 ;  /* 0x0000000202027211 */ /* 0x000fe200078f08ff */
[----:B------:R-:W-:Y:S01]  /*0d30*/  IMAD.SHL.U32 R15, R13, 0x4, RZ ;  /* 0x000000040d0f7824 */ /* 0x000fe200078e00ff */
[----:B------:R-:W-:Y:S01]  /*0d40*/  SHF.R.S32.HI R18, RZ, 0x1f, R48 ;  /* 0x0000001fff127819 */ /* 0x000fe20000011430 */
[----:B------:R-:W-:Y:S01]  /*0d50*/  IMAD.IADD R40, R40, 0x1, -R7 ;  /* 0x0000000128287824 */ /* 0x000fe200078e0a07 */
[----:B------:R-:W-:Y:S01]  /*0d60*/  SHF.R.S32.HI R7, RZ, 0x1f, R8 ;  /* 0x0000001fff077819 */ /* 0x000fe20000011408 */
[----:B------:R-:W-:Y:S01]  /*0d70*/  UIADD3 UR4, UR4, 0xa0, URZ ;  /* 0x000000a004047890 */ /* 0x000fe2000fffe03f */
[----:B------:R-:W-:Y:S01]  /*0d80*/  SHF.R.S32.HI R14, RZ, 0x1f, R9 ;  /* 0x0000001fff0e7819 */ /* 0x000fe20000011409 */
[----:B------:R-:W-:Y:S01]  /*0d90*/  IMAD.SHL.U32 R2, R2, 0x40, RZ ;  /* 0x0000004002027824 */ /* 0x000fe200078e00ff */
[----:B------:R-:W-:Y:S01]  /*0da0*/  SHF.R.S32.HI R16, RZ, 0x1f, R15 ;  /* 0x0000001fff107819 */ /* 0x000fe2000001140f */
[----:B-1----:R-:W-:Y:S01]  /*0db0*/  ULEA UR4, UR5, UR4, 0x18 ;  /* 0x0000000405047291 */ /* 0x002fe2000f8ec03f */
[----:B------:R-:W-:-:S02]  /*0dc0*/  IADD3 R48, P0, R3, R48, RZ ;  /* 0x0000003003307210 */ /* 0x000fc40007f1e0ff */
[----:B------:R-:W-:Y:S02]  /*0dd0*/  LEA.HI R7, R7, R8, RZ, 0x3 ;  /* 0x0000000807077211 */ /* 0x000fe400078f18ff */
[----:B------:R-:W-:Y:S02]  /*0de0*/  LEA.HI R0, R0, R0, RZ, 0x1 ;  /* 0x0000000000007211 */ /* 0x000fe400078f08ff */
[----:B------:R-:W-:Y:S02]  /*0df0*/  LEA.HI R14, R14, R9, RZ, 0x3 ;  /* 0x000000090e0e7211 */ /* 0x000fe400078f18ff */
[----:B------:R-:W-:Y:S01]  /*0e00*/  LEA.HI R16, R16, R15, RZ, 0x3 ;  /* 0x0000000f10107211 */ /* 0x000fe200078f18ff */
[----:B------:R-:W-:Y:S01]  /*0e10*/  IMAD.SHL.U32 R36, R0, 0x40, RZ ;  /* 0x0000004000247824 */ /* 0x000fe200078e00ff */
[----:B------:R-:W-:Y:S02]  /*0e20*/  LEA.HI R12, R12, R12, RZ, 0x1 ;  /* 0x0000000c0c0c7211 */ /* 0x000fe400078f08ff */
[----:B------:R-:W-:-:S02]  /*0e30*/  LEA.HI R13, R13, R13, RZ, 0x1 ;  /* 0x0000000d0d0d7211 */ /* 0x000fc400078f08ff */
[----:B------:R-:W-:Y:S01]  /*0e40*/  LEA.HI.X.SX32 R49, R3, R18, 0x1, P0 ;  /* 0x0000001203317211 */ /* 0x000fe200000f0eff */
[----:B------:R-:W-:Y:S01]  /*0e50*/  IMAD.SHL.U32 R12, R12, 0x40, RZ ;  /* 0x000000400c0c7824 */ /* 0x000fe200078e00ff */
[----:B------:R-:W-:Y:S01]  /*0e60*/  LEA.HI R3, R4, R4, RZ, 0x1 ;  /* 0x0000000404037211 */ /* 0x000fe200078f08ff */
[----:B------:R-:W-:Y:S01]  /*0e70*/  IMAD.SHL.U32 R0, R13, 0x40, RZ ;  /* 0x000000400d007824 */ /* 0x000fe200078e00ff */
[----:B------:R-:W-:Y:S02]  /*0e80*/  LOP3.LUT R7, R7, 0xfffffff8, RZ, 0xc0, !PT ;  /* 0xfffffff807077812 */ /* 0x000fe400078ec0ff */
[----:B------:R-:W-:Y:S02]  /*0e90*/  LOP3.LUT R14, R14, 0xfffffff8, RZ, 0xc0, !PT ;  /* 0xfffffff80e0e7812 */ /* 0x000fe400078ec0ff */
[----:B------:R-:W-:Y:S01]  /*0ea0*/  LOP3.LUT R16, R16, 0xfffffff8, RZ, 0xc0, !PT ;  /* 0xfffffff810107812 */ /* 0x000fe200078ec0ff */
[----:B------:R-:W-:Y:S01]  /*0eb0*/  IMAD.IADD R8, R8, 0x1, -R7 ;  /* 0x0000000108087824 */ /* 0x000fe200078e0a07 */
[----:B------:R-:W-:Y:S01]  /*0ec0*/  SHF.L.U32 R3, R3, 0x6, RZ ;  /* 0x0000000603037819 */ /* 0x000fe200000006ff */
[----:B------:R-:W-:Y:S01]  /*0ed0*/  IMAD.IADD R9, R9, 0x1, -R14 ;  /* 0x0000000109097824 */ /* 0x000fe200078e0a0e */
[----:B------:R-:W-:Y:S01]  /*0ee0*/  LOP3.LUT R38, R2, 0xffffff80, RZ, 0xc0, !PT ;  /* 0xffffff8002267812 */ /* 0x000fe200078ec0ff */
[----:B------:R-:W-:Y:S01]  /*0ef0*/  IMAD.IADD R7, R15, 0x1, -R16 ;  /* 0x000000010f077824 */ /* 0x000fe200078e0a10 */
[----:B------:R-:W-:-:S02]  /*0f00*/  LEA R6, R5, R6, 0x4 ;  /* 0x0000000605067211 */ /* 0x000fc400078e20ff */
[----:B------:R-:W-:Y:S02]  /*0f10*/  LOP3.LUT R3, R3, 0xffffff80, RZ, 0xc0, !PT ;  /* 0xffffff8003037812 */ /* 0x000fe400078ec0ff */
[----:B------:R-:W-:Y:S02]  /*0f20*/  LOP3.LUT R2, R12, 0xffffff80, RZ, 0xc0, !PT ;  /* 0xffffff800c027812 */ /* 0x000fe400078ec0ff */
[----:B------:R-:W-:Y:S02]  /*0f30*/  LOP3.LUT R0, R0, 0xffffff80, RZ, 0xc0, !PT ;  /* 0xffffff8000007812 */ /* 0x000fe400078ec0ff */
[----:B0-----:R-:W-:Y:S02]  /*0f40*/  SHF.R.S32.HI R4, RZ, 0x1f, R17 ;  /* 0x0000001fff047819 */ /* 0x001fe40000011411 */
[----:B------:R-:W-:Y:S02]  /*0f50*/  LOP3.LUT R36, R36, 0xffffff80, RZ, 0xc0, !PT ;  /* 0xffffff8024247812 */ /* 0x000fe400078ec0ff */
[----:B------:R-:W-:-:S02]  /*0f60*/  SHF.R.S32.HI R22, RZ, 0x1f, R3 ;  /* 0x0000001fff167819 */ /* 0x000fc40000011403 */
[----:B------:R-:W-:Y:S02]  /*0f70*/  SHF.R.S32.HI R23, RZ, 0x1f, R2 ;  /* 0x0000001fff177819 */ /* 0x000fe40000011402 */
[----:B------:R-:W-:Y:S02]  /*0f80*/  SHF.R.S32.HI R24, RZ, 0x1f, R0 ;  /* 0x0000001fff187819 */ /* 0x000fe40000011400 */
[----:B------:R-:W-:Y:S02]  /*0f90*/  IADD3 R25, -R47, 0x1, R6 ;  /* 0x000000012f197810 */ /* 0x000fe40007ffe106 */
[----:B------:R-:W-:Y:S02]  /*0fa0*/  LEA R26, R6, UR4, 0x2 ;  /* 0x00000004061a7c11 */ /* 0x000fe4000f8e10ff */
[----:B------:R-:W-:Y:S02]  /*0fb0*/  SHF.R.S32.HI R27, RZ, 0x1f, R8 ;  /* 0x0000001fff1b7819 */ /* 0x000fe40000011408 */
[----:B------:R-:W-:-:S02]  /*0fc0*/  SHF.R.S32.HI R34, RZ, 0x1f, R9 ;  /* 0x0000001fff227819 */ /* 0x000fc40000011409 */
[----:B------:R-:W-:-:S07]  /*0fd0*/  SHF.R.S32.HI R35, RZ, 0x1f, R7 ;  /* 0x0000001fff237819 */ /* 0x000fce0000011407 */
.L_x_23059:
[----:B0-----:R-:W2:Y:S01]  /*0fe0*/  LDG.E.CONSTANT R13, desc[UR10][R10.64] ;  /* 0x0000000a0a0d7981 */ /* 0x001ea2000c1e9900 */
[----:B------:R-:W-:Y:S01]  /*0ff0*/  VIADD R12, R44, 0x2 ;  /* 0x000000022c0c7836 */ /* 0x000fe20000000000 */
[----:B------:R-:W-:-:S04]  /*1000*/  SHF.R.S32.HI R17, RZ, 0x1f, R41 ;  /* 0x0000001fff117819 */ /* 0x000fc80000011429 */
[----:B------:R-:W-:-:S04]  /*1010*/  LEA.HI R14, R12, R12, RZ, 0x1 ;  /* 0x0000000c0c0e7211 */ /* 0x000fc800078f08ff */
[----:B------:R-:W-:-:S04]  /*1020*/  SHF.L.U32 R14, R14, 0x6, RZ ;  /* 0x000000060e0e7819 */ /* 0x000fc800000006ff */
[----:B------:R-:W-:-:S04]  /*1030*/  LOP3.LUT R14, R14, 0xffffff80, RZ, 0xc0, !PT ;  /* 0xffffff800e0e7812 */ /* 0x000fc800078ec0ff */
        /* <DEDUP_REMOVED lines=18> */
[----:B0-----:R-:W-:-:S06]  /*1160*/  ULEA UR4, UR5, UR4, 0x18 ;  /* 0x0000000405047291 */ /* 0x001fcc000f8ec03f */
[----:B------:R-:W-:-:S05]  /*1170*/  LEA R46, R44, UR4, 0x6 ;  /* 0x000000042c2e7c11 */ /* 0x000fca000f8e30ff */
[----:B------:R-:W0:Y:S02]  /*1180*/  LDS.128 R16, [R46] ;  /* 0x000000002e107984 */ /* 0x000e240000000c00 */
[----:B0-----:R-:W-:Y:S02]  /*1190*/  HADD2.F32 R14, -RZ, R18.H0_H0 ;  /* 0x20000012ff0e7230 */ /* 0x001fe40000004100 */
[----:B------:R-:W-:Y:S02]  /*11a0*/  HADD2.F32 R50, -RZ, R16.H0_H0 ;  /* 0x20000010ff327230 */ /* 0x000fe40000004100 */
[----:B--2---:R-:W-:-:S05]  /*11b0*/  HADD2.F32 R15, -RZ, R12.H0_H0 ;  /* 0x2000000cff0f7230 */ /* 0x004fca0000004100 */
[----:B------:R-:W-:Y:S01]  /*11c0*/  FMUL.FTZ R31, R14, R15 ;  /* 0x0000000f0e1f7220 */ /* 0x000fe20000410000 */
[----:B------:R-:W-:Y:S02]  /*11d0*/  VIADD R14, R44, 0x4 ;  /* 0x000000042c0e7836 */ /* 0x000fe40000000000 */
[----:B---3--:R-:W-:-:S03]  /*11e0*/  HADD2.F32 R15, -RZ, R28.H0_H0 ;  /* 0x2000001cff0f7230 */ /* 0x008fc60000004100 */
[----:B------:R-:W-:Y:S02]  /*11f0*/  LEA.HI R14, R14, R14, RZ, 0x1 ;  /* 0x0000000e0e0e7211 */ /* 0x000fe400078f08ff */
[----:B------:R-:W-:-:S03]  /*1200*/  FFMA.FTZ R50, R50, R15, R31 ;  /* 0x0000000f32327223 */ /* 0x000fc6000001001f */
[----:B------:R-:W-:-:S05]  /*1210*/  IMAD.SHL.U32 R14, R14, 0x40, RZ ;  /* 0x000000400e0e7824 */ /* 0x000fca00078e00ff */
        /* <DEDUP_REMOVED lines=9> */
[----:B------:R-:W-:Y:S02]  /*12b0*/  HADD2.F32 R15, -RZ, R12.H1_H1 ;  /* 0x3000000cff0f7230 */ /* 0x000fe40000004100 */
[----:B------:R-:W-:Y:S02]  /*12c0*/  HADD2.F32 R16, -RZ, R16.H1_H1 ;  /* 0x30000010ff107230 */ /* 0x000fe40000004100 */
[----:B------:R-:W-:Y:S02]  /*12d0*/  HADD2.F32 R12, -RZ, R19.H0_H0 ;  /* 0x20000013ff0c7230 */ /* 0x000fe40000004100 */
[----:B------:R-:W-:Y:S01]  /*12e0*/  FMUL.FTZ R51, R18, R15 ;  /* 0x0000000f12337220 */ /* 0x000fe20000410000 */
[----:B------:R-:W-:-:S02]  /*12f0*/  HADD2.F32 R15, -RZ, R28.H1_H1 ;  /* 0x3000001cff0f7230 */ /* 0x000fc40000004100 */
[----:B------:R-:W-:-:S03]  /*1300*/  HADD2.F32 R14, -RZ, R13.H1_H1 ;  /* 0x3000000dff0e7230 */ /* 0x000fc60000004100 */
[----:B------:R-:W-:Y:S01]  /*1310*/  FFMA.FTZ R16, R16, R15, R51 ;  /* 0x0000000f10107223 */ /* 0x000fe20000010033 */
[----:B------:R-:W-:Y:S02]  /*1320*/  HADD2.F32 R15, -RZ, R13.H0_H0 ;  /* 0x2000000dff0f7230 */ /* 0x000fe40000004100 */
[----:B------:R-:W-:Y:S02]  /*1330*/  HADD2.F32 R13, -RZ, R19.H1_H1 ;  /* 0x30000013ff0d7230 */ /* 0x000fe40000004100 */
[----:B------:R-:W-:Y:S02]  /*1340*/  HADD2.F32 R19, -RZ, R17.H0_H0 ;  /* 0x20000011ff137230 */ /* 0x000fe40000004100 */
[----:B------:R-:W-:Y:S01]  /*1350*/  FMUL.FTZ R18, R12, R15 ;  /* 0x0000000f0c127220 */ /* 0x000fe20000410000 */
[--C-:B------:R-:W-:Y:S02]  /*1360*/  HADD2.F32 R12, -RZ, R29.reuse.H0_H0 ;  /* 0x2000001dff0c7230 */ /* 0x100fe40000004100 */
[----:B------:R-:W-:Y:S01]  /*1370*/  FMUL.FTZ R51, R13, R14 ;  /* 0x0000000e0d337220 */ /* 0x000fe20000410000 */
[----:B------:R-:W-:-:S02]  /*1380*/  HADD2.F32 R29, -RZ, R29.H1_H1 ;  /* 0x3000001dff1d7230 */ /* 0x000fc40000004100 */
[----:B------:R-:W-:Y:S01]  /*1390*/  FFMA.FTZ R19, R19, R12, R18 ;  /* 0x0000000c13137223 */ /* 0x000fe20000010012 */
[----:B------:R-:W-:Y:S01]  /*13a0*/  HADD2.F32 R18, -RZ, R17.H1_H1 ;  /* 0x30000011ff127230 */ /* 0x000fe20000004100 */
[----:B------:R-:W0:Y:S04]  /*13b0*/  LDS.128 R12, [R46+0x10] ;  /* 0x000010002e0c7984 */ /* 0x000e280000000c00 */
[----:B------:R-:W-:Y:S01]  /*13c0*/  FFMA.FTZ R18, R18, R29, R51 ;  /* 0x0000001d12127223 */ /* 0x000fe20000010033 */
[----:B0-----:R-:W-:Y:S02]  /*13d0*/  HADD2.F32 R17, -RZ, R12.H0_H0 ;  /* 0x2000000cff117230 */ /* 0x001fe40000004100 */
[--C-:B--2---:R-:W-:Y:S02]  /*13e0*/  HADD2.F32 R28, -RZ, R30.reuse.H0_H0 ;  /* 0x2000001eff1c7230 */ /* 0x104fe40000004100 */
[----:B------:R-:W-:-:S03]  /*13f0*/  HADD2.F32 R30, -RZ, R30.H1_H1 ;  /* 0x3000001eff1e7230 */ /* 0x000fc60000004100 */
[----:B------:R-:W-:Y:S01]  /*1400*/  FFMA.FTZ R50, R17, R28, R50 ;  /* 0x0000001c11327223 */ /* 0x000fe20000010032 */
[----:B------:R-:W-:Y:S01]  /*1410*/  HADD2.F32 R17, -RZ, R12.H1_H1 ;  /* 0x3000000cff117230 */ /* 0x000fe20000004100 */
[----:B------:R-:W-:Y:S01]  /*1420*/  SHF.R.S32.HI R28, RZ, 0x1f, R38 ;  /* 0x0000001fff1c7819 */ /* 0x000fe20000011426 */
[----:B------:R-:W-:-:S03]  /*1430*/  HADD2.F32 R12, -RZ, R31.H0_H0 ;  /* 0x2000001fff0c7230 */ /* 0x000fc60000004100 */
[----:B------:R-:W-:Y:S01]  /*1440*/  FFMA.FTZ R17, R17, R30, R16 ;  /* 0x0000001e11117223 */ /* 0x000fe20000010010 */
[----:B------:R-:W-:-:S05]  /*1450*/  HADD2.F32 R16, -RZ, R13.H0_H0 ;  /* 0x2000000dff107230 */ /* 0x000fca0000004100 */
[----:B------:R-:W-:Y:S01]  /*1460*/  FFMA.FTZ R16, R16, R12, R19 ;  /* 0x0000000c10107223 */ /* 0x000fe20000010013 */
[----:B------:R-:W-:Y:S02]  /*1470*/  SHF.R.S32.HI R19, RZ, 0x1f, R39 ;  /* 0x0000001fff137819 */ /* 0x000fe40000011427 */
[----:B------:R-:W-:-:S04]  /*1480*/  IADD3 R12, P0, P1, R39, R32, R38 ;  /* 0x00000020270c7210 */ /* 0x000fc8000791e026 */
[----:B------:R-:W-:Y:S02]  /*1490*/  IADD3.X R19, R19, R33, R28, P0, P1 ;  /* 0x0000002113137210 */ /* 0x000fe400007e241c */
[----:B------:R-:W-:-:S04]  /*14a0*/  LEA R28, P0, R12, UR6, 0x1 ;  /* 0x000000060c1c7c11 */ /* 0x000fc8000f8008ff */
[----:B------:R-:W-:-:S06]  /*14b0*/  LEA.HI.X R29, R12, UR7, R19, 0x1, P0 ;  /* 0x000000070c1d7c11 */ /* 0x000fcc00080f0c13 */
[----:B------:R-:W2:Y:S01]  /*14c0*/  LDG.E.64.CONSTANT R28, desc[UR10][R28.64] ;  /* 0x0000000a1c1c7981 */ /* 0x000ea2000c1e9b00 */
[----:B------:R-:W-:Y:S02]  /*14d0*/  HADD2.F32 R12, -RZ, R31.H1_H1 ;  /* 0x3000001fff0c7230 */ /* 0x000fe40000004100 */
[----:B------:R-:W-:Y:S02]  /*14e0*/  HADD2.F32 R31, -RZ, R13.H1_H1 ;  /* 0x3000000dff1f7230 */ /* 0x000fe40000004100 */
[----:B------:R-:W-:-:S03]  /*14f0*/  HADD2.F32 R13, -RZ, R14.H0_H0 ;  /* 0x2000000eff0d7230 */ /* 0x000fc60000004100 */
[----:B------:R-:W-:Y:S01]  /*1500*/  FFMA.FTZ R31, R31, R12, R18 ;  /* 0x0000000c1f1f7223 */ /* 0x000fe20000010012 */
[----:B------:R-:W-:Y:S02]  /*1510*/  SHF.R.S32.HI R18, RZ, 0x1f, R37 ;  /* 0x0000001fff127819 */ /* 0x000fe40000011425 */
[----:B------:R-:W-:Y:S01]  /*1520*/  SHF.R.S32.HI R12, RZ, 0x1f, R36 ;  /* 0x0000001fff0c7819 */ /* 0x000fe20000011424 */
[----:B------:R-:W-:Y:S02]  /*1530*/  HADD2.F32 R14, -RZ, R14.H1_H1 ;  /* 0x3000000eff0e7230 */ /* 0x000fe40000004100 */
[----:B--2---:R-:W-:-:S05]  /*1540*/  HADD2.F32 R30, -RZ, R28.H0_H0 ;  /* 0x2000001cff1e7230 */ /* 0x004fca0000004100 */
[----:B------:R-:W-:Y:S01]  /*1550*/  FFMA.FTZ R30, R13, R30, R50 ;  /* 0x0000001e0d1e7223 */ /* 0x000fe20000010032 */
[----:B------:R-:W-:-:S04]  /*1560*/  IADD3 R13, P0, P1, R37, R32, R36 ;  /* 0x00000020250d7210 */ /* 0x000fc8000791e024 */
[----:B------:R-:W-:Y:S02]  /*1570*/  IADD3.X R18, R18, R33, R12, P0, P1 ;  /* 0x0000002112127210 */ /* 0x000fe400007e240c */
[----:B------:R-:W-:-:S04]  /*1580*/  LEA R12, P0, R13, UR6, 0x1 ;  /* 0x000000060d0c7c11 */ /* 0x000fc8000f8008ff */
[----:B------:R-:W-:-:S06]  /*1590*/  LEA.HI.X R13, R13, UR7, R18, 0x1, P0 ;  /* 0x000000070d0d7c11 */ /* 0x000fcc00080f0c12 */
[----:B------:R-:W2:Y:S01]  /*15a0*/  LDG.E.64.CONSTANT R12, desc[UR10][R12.64] ;  /* 0x0000000a0c0c7981 */ /* 0x000ea2000c1e9b00 */
[----:B------:R-:W-:Y:S02]  /*15b0*/  HADD2.F32 R28, -RZ, R28.H1_H1 ;  /* 0x3000001cff1c7230 */ /* 0x000fe40000004100 */
[--C-:B------:R-:W-:Y:S02]  /*15c0*/  HADD2.F32 R50, -RZ, R29.reuse.H0_H0 ;  /* 0x2000001dff327230 */ /* 0x100fe40000004100 */
[----:B------:R-:W-:Y:S02]  /*15d0*/  HADD2.F32 R29, -RZ, R29.H1_H1 ;  /* 0x3000001dff1d7230 */ /* 0x000fe40000004100 */
[----:B------:R-:W-:Y:S01]  /*15e0*/  FFMA.FTZ R28, R14, R28, R17 ;  /* 0x0000001c0e1c7223 */ /* 0x000fe20000010011 */
[--C-:B------:R-:W-:Y:S02]  /*15f0*/  HADD2.F32 R17, -RZ, R15.reuse.H0_H0 ;  /* 0x2000000fff117230 */ /* 0x100fe40000004100 */
[----:B------:R-:W-:-:S03]  /*1600*/  HADD2.F32 R14, -RZ, R15.H1_H1 ;  /* 0x3000000fff0e7230 */ /* 0x000fc60000004100 */
[----:B------:R-:W-:Y:S02]  /*1610*/  FFMA.FTZ R50, R17, R50, R16 ;  /* 0x0000003211327223 */ /* 0x000fe40000010010 */
[----:B------:R-:W0:Y:S01]  /*1620*/  LDS.128 R16, [R46+0x20] ;  /* 0x000020002e107984 */ /* 0x000e220000000c00 */
        /* <DEDUP_REMOVED lines=15> */
[-C--:B------:R-:W-:Y:S02]  /*1720*/  IADD3 R31, P0, P1, R9, R32.reuse, R2 ;  /* 0x00000020091f7210 */ /* 0x080fe4000791e002 */
[----:B------:R-:W-:Y:S02]  /*1730*/  IADD3 R50, P3, P4, R7, R32, R0 ;  /* 0x0000002007327210 */ /* 0x000fe40007c7e000 */
[----:B------:R-:W-:Y:S02]  /*1740*/  LEA R30, P2, R31, UR6, 0x1 ;  /* 0x000000061f1e7c11 */ /* 0x000fe4000f8408ff */
[-C--:B------:R-:W-:Y:S02]  /*1750*/  IADD3.X R32, R34, R33.reuse, R23, P0, P1 ;  /* 0x0000002122207210 */ /* 0x080fe400007e2417 */
[----:B------:R-:W-:Y:S02]  /*1760*/  IADD3.X R33, R35, R33, R24, P3, P4 ;  /* 0x0000002123217210 */ /* 0x000fe40001fe8418 */
[----:B------:R-:W-:-:S02]  /*1770*/  LEA.HI.X R31, R31, UR7, R32, 0x1, P2 ;  /* 0x000000071f1f7c11 */ /* 0x000fc400090f0c20 */
[----:B------:R-:W-:-:S04]  /*1780*/  LEA R32, P0, R50, UR6, 0x1 ;  /* 0x0000000632207c11 */ /* 0x000fc8000f8008ff */
[----:B------:R-:W3:Y:S01]  /*1790*/  LDG.E.64.CONSTANT R30, desc[UR10][R30.64] ;  /* 0x0000000a1e1e7981 */ /* 0x000ee2000c1e9b00 */
[----:B------:R-:W-:-:S06]  /*17a0*/  LEA.HI.X R33, R50, UR7, R33, 0x1, P0 ;  /* 0x0000000732217c11 */ /* 0x000fcc00080f0c21 */
[----:B------:R-:W4:Y:S01]  /*17b0*/  LDG.E.64.CONSTANT R32, desc[UR10][R32.64] ;  /* 0x0000000a20207981 */ /* 0x000f22000c1e9b00 */
[----:B------:R-:W-:Y:S01]  /*17c0*/  HADD2.F32 R13, -RZ, R13.H1_H1 ;  /* 0x3000000dff0d7230 */ /* 0x000fe20000004100 */
[----:B------:R-:W-:Y:S01]  /*17d0*/  UMOV UR4, 0xffffffff ;  /* 0xffffffff00047882 */ /* 0x000fe20000000000 */
[----:B------:R-:W-:Y:S02]  /*17e0*/  HADD2.F32 R17, -RZ, R17.H1_H1 ;  /* 0x30000011ff117230 */ /* 0x000fe40000004100 */
[----:B------:R-:W-:-:S03]  /*17f0*/  HADD2.F32 R50, -RZ, R18.H0_H0 ;  /* 0x20000012ff327230 */ /* 0x000fc60000004100 */
[----:B------:R-:W-:Y:S01]  /*1800*/  FFMA.FTZ R17, R17, R13, R14 ;  /* 0x0000000d11117223 */ /* 0x000fe2000001000e */
[--C-:B--2---:R-:W-:Y:S02]  /*1810*/  HADD2.F32 R13, -RZ, R28.reuse.H0_H0 ;  /* 0x2000001cff0d7230 */ /* 0x104fe40000004100 */
[----:B------:R-:W-:-:S03]  /*1820*/  HADD2.F32 R28, -RZ, R28.H1_H1 ;  /* 0x3000001cff1c7230 */ /* 0x000fc60000004100 */
[----:B------:R-:W-:Y:S01]  /*1830*/  FFMA.FTZ R50, R50, R13, R15 ;  /* 0x0000000d32327223 */ /* 0x000fe2000001000f */
        /* <DEDUP_REMOVED lines=9> */
[--C-:B---3--:R-:W-:Y:S02]  /*18d0*/  HADD2.F32 R28, -RZ, R31.reuse.H0_H0 ;  /* 0x2000001fff1c7230 */ /* 0x108fe40000004100 */
[----:B------:R-:W-:Y:S02]  /*18e0*/  HADD2.F32 R31, -RZ, R31.H1_H1 ;  /* 0x3000001fff1f7230 */ /* 0x000fe40000004100 */
[--C-:B0-----:R-:W-:Y:S02]  /*18f0*/  HADD2.F32 R19, -RZ, R12.reuse.H0_H0 ;  /* 0x2000000cff137230 */ /* 0x101fe40000004100 */
[----:B------:R-:W-:-:S02]  /*1900*/  HADD2.F32 R29, -RZ, R12.H1_H1 ;  /* 0x3000000cff1d7230 */ /* 0x000fc40000004100 */
[--C-:B------:R-:W-:Y:S02]  /*1910*/  HADD2.F32 R12, -RZ, R30.reuse.H0_H0 ;  /* 0x2000001eff0c7230 */ /* 0x100fe40000004100 */
[----:B------:R-:W-:-:S03]  /*1920*/  HADD2.F32 R30, -RZ, R30.H1_H1 ;  /* 0x3000001eff1e7230 */ /* 0x000fc60000004100 */
[----:B------:R-:W-:Y:S01]  /*1930*/  FFMA.FTZ R12, R19, R12, R50 ;  /* 0x0000000c130c7223 */ /* 0x000fe20000010032 */
[----:B------:R-:W-:Y:S02]  /*1940*/  HADD2.F32 R19, -RZ, R13.H0_H0 ;  /* 0x2000000dff137230 */ /* 0x000fe40000004100 */
[----:B------:R-:W-:Y:S01]  /*1950*/  FFMA.FTZ R16, R29, R30, R16 ;  /* 0x0000001e1d107223 */ /* 0x000fe20000010010 */
[----:B----4-:R-:W-:Y:S02]  /*1960*/  HADD2.F32 R30, -RZ, R32.H0_H0 ;  /* 0x20000020ff1e7230 */ /* 0x010fe40000004100 */
[--C-:B------:R-:W-:Y:S02]  /*1970*/  HADD2.F32 R29, -RZ, R14.reuse.H0_H0 ;  /* 0x2000000eff1d7230 */ /* 0x100fe40000004100 */
[----:B------:R-:W-:Y:S01]  /*1980*/  FFMA.FTZ R18, R19, R28, R18 ;  /* 0x0000001c13127223 */ /* 0x000fe20000010012 */
[----:B------:R-:W-:Y:S02]  /*1990*/  HADD2.F32 R19, -RZ, R14.H1_H1 ;  /* 0x3000000eff137230 */ /* 0x000fe40000004100 */
[----:B------:R-:W-:-:S02]  /*19a0*/  HADD2.F32 R32, -RZ, R32.H1_H1 ;  /* 0x30000020ff207230 */ /* 0x000fc40000004100 */
[----:B------:R-:W-:Y:S01]  /*19b0*/  FFMA.FTZ R12, R29, R30, R12 ;  /* 0x0000001e1d0c7223 */ /* 0x000fe2000001000c */
[----:B------:R-:W-:Y:S02]  /*19c0*/  HADD2.F32 R14, -RZ, R13.H1_H1 ;  /* 0x3000000dff0e7230 */ /* 0x000fe40000004100 */
[----:B------:R-:W-:Y:S02]  /*19d0*/  HADD2.F32 R13, -RZ, R15.H0_H0 ;  /* 0x2000000fff0d7230 */ /* 0x000fe40000004100 */
[----:B------:R-:W-:Y:S01]  /*19e0*/  FFMA.FTZ R19, R19, R32, R16 ;  /* 0x0000002013137223 */ /* 0x000fe20000010010 */
[----:B------:R-:W-:Y:S02]  /*19f0*/  HADD2.F32 R28, -RZ, R33.H0_H0 ;  /* 0x20000021ff1c7230 */ /* 0x000fe40000004100 */
[----:B------:R-:W-:Y:S01]  /*1a00*/  FFMA.FTZ R14, R14, R31, R17 ;  /* 0x0000001f0e0e7223 */ /* 0x000fe20000010011 */
[----:B------:R-:W-:Y:S02]  /*1a10*/  HADD2.F32 R15, -RZ, R15.H1_H1 ;  /* 0x3000000fff0f7230 */ /* 0x000fe40000004100 */
[----:B------:R-:W-:Y:S01]  /*1a20*/  FADD.FTZ R12, R12, R19 ;  /* 0x000000130c0c7221 */ /* 0x000fe20000010000 */
[----:B------:R-:W-:-:S02]  /*1a30*/  HADD2.F32 R33, -RZ, R33.H1_H1 ;  /* 0x30000021ff217230 */ /* 0x000fc40000004100 */
[----:B------:R-:W-:-:S03]  /*1a40*/  FFMA.FTZ R13, R13, R28, R18 ;  /* 0x0000001c0d0d7223 */ /* 0x000fc60000010012 */
[----:B------:R-:W-:Y:S01]  /*1a50*/  FFMA.FTZ R14, R15, R33, R14 ;  /* 0x000000210f0e7223 */ /* 0x000fe2000001000e */
[----:B------:R-:W-:-:S04]  /*1a60*/  FADD.FTZ R13, R13, R12 ;  /* 0x0000000c0d0d7221 */ /* 0x000fc80000010000 */
[----:B------:R-:W-:Y:S01]  /*1a70*/  FADD.FTZ R13, R14, R13 ;  /* 0x0000000d0e0d7221 */ /* 0x000fe20000010000 */
[----:B------:R-:W-:Y:S06]  /*1a80*/  BRA.DIV UR4, `(.L_x_23056) ;  /* 0x0000003204e47947 */ /* 0x000fec000b800000 */
[----:B------:R0:W1:Y:S02]  /*1a90*/  SHFL.BFLY PT, R12, R13, 0x1, 0x1f ;  /* 0x0c201f000d0c7f89 */ /* 0x00006400000e0000 */
.L_x_23096:
        /* <DEDUP_REMOVED lines=15> */
.L_x_23058:
[----:B------:R-:W-:Y:S05]  /*1b90*/  BSYNC B1 ;  /* 0x0000000000017941 */ /* 0x000fea0003800000 */
.L_x_23057:
[----:B------:R-:W-:Y:S01]  /*1ba0*/  IADD3 R10, P0, R10, 0x10, RZ ;  /* 0x000000100a0a7810 */ /* 0x000fe20007f1e0ff */
[----:B------:R-:W-:Y:S02]  /*1bb0*/  VIADD R25, R25, 0x40 ;  /* 0x0000004019197836 */ /* 0x000fe40000000000 */
[----:B-1----:R-:W-:Y:S01]  /*1bc0*/  VIADD R26, R26, 0x100 ;  /* 0x000001001a1a7836 */ /* 0x002fe20000000000 */
[----:B------:R-:W-:Y:S01]  /*1bd0*/  IADD3.X R11, RZ, R11, RZ, P0, !PT ;  /* 0x0000000bff0b7210 */ /* 0x000fe200007fe4ff */
[----:B------:R-:W-:Y:S01]  /*1be0*/  VIADD R6, R6, 0x40 ;  /* 0x0000004006067836 */ /* 0x000fe20000000000 */
[----:B------:R-:W-:Y:S07]  /*1bf0*/  @!P2 BRA `(.L_x_23059) ;  /* 0xfffffff000f8a947 */ /* 0x000fee000383ffff */
.L_x_23055:
[----:B------:R-:W-:Y:S05]  /*1c00*/  BSYNC B0 ;  /* 0x0000000000007941 */ /* 0x000fea0003800000 */
.L_x_23054:
        /* <DEDUP_REMOVED lines=15> */
.L_x_23102:
        /* <DEDUP_REMOVED lines=48> */
.L_x_23065:
        /* <DEDUP_REMOVED lines=11> */
.L_x_23064:
[----:B------:R-:W-:Y:S05]  /*20b0*/  BSYNC B1 ;  /* 0x0000000000017941 */ /* 0x000fea0003800000 */
.L_x_23063:
        /* <DEDUP_REMOVED lines=14> */
.L_x_23068:
[----:B------:R-:W1:Y:S01]  /*21a0*/  LDS R9, [R5+-0x400] ;  /* 0xfffc000005097984 */ /* 0x000e620000000800 */
[----:B------:R-:W-:-:S03]  /*21b0*/  IADD3 R6, R6, 0x800, RZ ;  /* 0x0000080006067810 */ /* 0x000fc60007ffe0ff */
[----:B------:R-:W2:Y:S01]  /*21c0*/  LDS R11, [R5+-0x200] ;  /* 0xfffe0000050b7984 */ /* 0x000ea20000000800 */
[----:B------:R-:W-:-:S03]  /*21d0*/  ISETP.GE.AND P2, PT, R6, R7, PT ;  /* 0x000000070600720c */ /* 0x000fc60003f46270 */
        /* <DEDUP_REMOVED lines=9> */
[----:B------:R-:W1:Y:S01]  /*2270*/  LDS R9, [R5+0xc00] ;  /* 0x000c000005097984 */ /* 0x000e620000000800 */
[C---:B0-----:R-:W-:Y:S02]  /*2280*/  FADD.FTZ R13, -R2.reuse, R13 ;  /* 0x0000000d020d7221 */ /* 0x041fe40000010100 */
[----:B------:R-:W-:Y:S01]  /*2290*/  FMUL.FTZ R10, R11, 1.4426950216293334961 ;  /* 0x3fb8aa3b0b0a7820 */ /* 0x000fe20000410000 */
[----:B------:R-:W0:Y:S01]  /*22a0*/  MUFU.EX2 R8, R8 ;  /* 0x0000000800087308 */ /* 0x000e220000000800 */
        /* <DEDUP_REMOVED lines=13> */
[----:B------:R-:W1:Y:S01]  /*2380*/  MUFU.EX2 R12, R12 ;  /* 0x0000000c000c7308 */ /* 0x000e620000000800 */
[----:B------:R-:W3:Y:S01]  /*2390*/  LDS R19, [R5+0x1600] ;  /* 0x0016000005137984 */ /* 0x000ee20000000800 */
[C---:B------:R-:W-:Y:S01]  /*23a0*/  FADD.FTZ R27, -R2.reuse, R27 ;  /* 0x0000001b021b7221 */ /* 0x040fe20000010100 */
[----:B------:R-:W-:Y:S02]  /*23b0*/  FMUL.FTZ R24, R25, 1.4426950216293334961 ;  /* 0x3fb8aa3b19187820 */ /* 0x000fe40000410000 */
[----:B------:R-:W3:Y:S01]  /*23c0*/  LDS R25, [R5+0x1800] ;  /* 0x0018000005197984 */ /* 0x000ee20000000800 */
[----:B------:R-:W-:Y:S02]  /*23d0*/  FMUL.FTZ R26, R27, 1.4426950216293334961 ;  /* 0x3fb8aa3b1b1a7820 */ /* 0x000fe40000410000 */
[----:B------:R-:W2:Y:S01]  /*23e0*/  MUFU.EX2 R14, R14 ;  /* 0x0000000e000e7308 */ /* 0x000ea20000000800 */
[----:B------:R-:W3:Y:S04]  /*23f0*/  LDS R27, [R5+0x1a00] ;  /* 0x001a0000051b7984 */ /* 0x000ee80000000800 */
[----:B0-----:R-:W-:Y:S03]  /*2400*/  STS [R5+-0x400], R8 ;  /* 0xfffc000805007388 */ /* 0x001fe60000000800 */
[----:B------:R-:W0:Y:S01]  /*2410*/  MUFU.EX2 R16, R16 ;  /* 0x0000001000107308 */ /* 0x000e220000000800 */
[----:B----4-:R-:W-:Y:S01]  /*2420*/  STS [R5+-0x200], R10 ;  /* 0xfffe000a05007388 */ /* 0x010fe20000000800 */
[----:B-1----:R-:W-:-:S03]  /*2430*/  FADD.FTZ R9, -R2, R9 ;  /* 0x0000000902097221 */ /* 0x002fc60000010100 */
[----:B------:R-:W-:Y:S01]  /*2440*/  STS [R5], R12 ;  /* 0x0000000c05007388 */ /* 0x000fe20000000800 */
[----:B------:R-:W-:Y:S02]  /*2450*/  FMUL.FTZ R9, R9, 1.4426950216293334961 ;  /* 0x3fb8aa3b09097820 */ /* 0x000fe40000410000 */
[----:B------:R-:W1:Y:S01]  /*2460*/  MUFU.EX2 R18, R18 ;  /* 0x0000001200127308 */ /* 0x000e620000000800 */
[C---:B--2---:R-:W-:Y:S01]  /*2470*/  FADD.FTZ R11, -R2.reuse, R11 ;  /* 0x0000000b020b7221 */ /* 0x044fe20000010100 */
[----:B------:R-:W-:Y:S01]  /*2480*/  STS [R5+0x200], R14 ;  /* 0x0002000e05007388 */ /* 0x000fe20000000800 */
        /* <DEDUP_REMOVED lines=12> */
[C---:B------:R-:W-:Y:S01]  /*2550*/  FADD.FTZ R25, -R2.reuse, R25 ;  /* 0x0000001902197221 */ /* 0x040fe20000010100 */
[----:B------:R-:W-:Y:S01]  /*2560*/  FADD.FTZ R9, R9, R10 ;  /* 0x0000000a09097221 */ /* 0x000fe20000010000 */
[----:B-1----:R-:W-:Y:S01]  /*2570*/  STS [R5+0x600], R18 ;  /* 0x0006001205007388 */ /* 0x002fe20000000800 */
[----:B------:R-:W-:Y:S01]  /*2580*/  FMUL.FTZ R19, R19, 1.4426950216293334961 ;  /* 0x3fb8aa3b13137820 */ /* 0x000fe20000410000 */
[----:B------:R-:W1:Y:S01]  /*2590*/  MUFU.EX2 R26, R26 ;  /* 0x0000001a001a7308 */ /* 0x000e620000000800 */
        /* <DEDUP_REMOVED lines=36> */
.L_x_23067:
[----:B------:R-:W-:Y:S05]  /*27e0*/  BSYNC B1 ;  /* 0x0000000000017941 */ /* 0x000fea0003800000 */
.L_x_23066:
        /* <DEDUP_REMOVED lines=55> */
.L_x_23070:
[----:B------:R-:W-:Y:S05]  /*2b60*/  BSYNC B1 ;  /* 0x0000000000017941 */ /* 0x000fea0003800000 */
.L_x_23069:
        /* <DEDUP_REMOVED lines=26> */
.L_x_23062:
[----:B------:R-:W-:Y:S05]  /*2d10*/  BSYNC B0 ;  /* 0x0000000000007941 */ /* 0x000fea0003800000 */
.L_x_23061:
        /* <DEDUP_REMOVED lines=50> */
.L_x_23075:
        /* <DEDUP_REMOVED lines=8> */
.L_x_23074:
[----:B------:R-:W-:Y:S05]  /*30c0*/  BSYNC B1 ;  /* 0x0000000000017941 */ /* 0x000fea0003800000 */
.L_x_23073:
        /* <DEDUP_REMOVED lines=14> */
.L_x_23078:
[----:B------:R-:W1:Y:S01]  /*31b0*/  LDS R5, [R4+-0x400] ;  /* 0xfffc000004057984 */ /* 0x000e620000000800 */
[----:B------:R-:W-:-:S03]  /*31c0*/  VIADD R6, R6, 0x800 ;  /* 0x0000080006067836 */ /* 0x000fc60000000000 */
[----:B------:R-:W2:Y:S02]  /*31d0*/  LDS R7, [R4+-0x200] ;  /* 0xfffe000004077984 */ /* 0x000ea40000000800 */
[----:B------:R-:W-:Y:S02]  /*31e0*/  ISETP.GE.AND P1, PT, R6, R41, PT ;  /* 0x000000290600720c */ /* 0x000fe40003f26270 */
        /* <DEDUP_REMOVED lines=48> */
.L_x_23077:
[----:B------:R-:W-:Y:S05]  /*34f0*/  BSYNC B1 ;  /* 0x0000000000017941 */ /* 0x000fea0003800000 */
.L_x_23076:
        /* <DEDUP_REMOVED lines=31> */
.L_x_23080:
[----:B------:R-:W-:Y:S05]  /*36f0*/  BSYNC B1 ;  /* 0x0000000000017941 */ /* 0x000fea0003800000 */
.L_x_23079:
        /* <DEDUP_REMOVED lines=14> */
.L_x_23072:
[----:B------:R-:W-:Y:S05]  /*37e0*/  BSYNC B0 ;  /* 0x0000000000007941 */ /* 0x000fea0003800000 */
.L_x_23071:
[----:B------:R-:W-:Y:S01]  /*37f0*/  BAR.SYNC.DEFER_BLOCKING 0x0 ;  /* 0x0000000000007b1d */ /* 0x000fe20000010000 */
[----:B------:R-:W-:-:S05]  /*3800*/  ISETP.GE.AND P0, PT, R23, R20, PT ;  /* 0x000000141700720c */ /* 0x000fca0003f06270 */
[----:B------:R-:W-:Y:S01]  /*3810*/  ULDC UR8, c[0x0][0x25c] ;  /* 0x0000970000087ab9 */ /* 0x000fe20000000800 */
[----:B------:R-:W-:Y:S07]  /*3820*/  BSSY B0, `(.L_x_23081) ;  /* 0x00000f6000007945 */ /* 0x000fee0003800000 */
[----:B------:R-:W-:Y:S02]  /*3830*/  @P0 CS2R R38, SRZ ;  /* 0x0000000000260805 */ /* 0x000fe4000001ff00 */
[----:B------:R-:W-:Y:S01]  /*3840*/  @P0 CS2R R36, SRZ ;  /* 0x0000000000240805 */ /* 0x000fe2000001ff00 */
[----:B------:R-:W-:Y:S06]  /*3850*/  @P0 BRA `(.L_x_23082) ;  /* 0x0000000c00c80947 */ /* 0x000fec0003800000 */
[----:B------:R-:W3:Y:S01]  /*3860*/  S2UR UR4, SR_CTAID.Y ;  /* 0x00000000000479c3 */ /* 0x000ee20000002600 */
[--C-:B--2---:R-:W-:Y:S01]  /*3870*/  SHF.R.S32.HI R3, RZ, 0x1f, R23.reuse ;  /* 0x0000001fff037819 */ /* 0x104fe20000011417 */
[----:B------:R-:W-:Y:S01]  /*3880*/  ULDC.64 UR6, c[0x0][0x238] ;  /* 0x00008e0000067ab9 */ /* 0x000fe20000000a00 */
[----:B------:R-:W-:Y:S02]  /*3890*/  IADD3 R46, -R23, -0x1, R20 ;  /* 0xffffffff172e7810 */ /* 0x000fe40007ffe114 */
[----:B------:R-:W-:Y:S02]  /*38a0*/  CS2R R38, SRZ ;  /* 0x0000000000267805 */ /* 0x000fe4000001ff00 */
[----:B------:R-:W-:Y:S01]  /*38b0*/  CS2R R36, SRZ ;  /* 0x0000000000247805 */ /* 0x000fe2000001ff00 */
[----:B-----5:R-:W-:Y:S01]  /*38c0*/  IMAD.MOV.U32 R45, RZ, RZ, R23 ;  /* 0x000000ffff2d7224 */ /* 0x020fe200078e0017 */
        /* <DEDUP_REMOVED lines=9> */
[----:B------:R-:W-:Y:S01]  /*3960*/  LEA R34, P0, R35, UR6, 0x2 ;  /* 0x0000000623227c11 */ /* 0x000fe2000f8010ff */
[----:B------:R-:W-:-:S03]  /*3970*/  ULDC UR6, c[0x0][0x260] ;  /* 0x0000980000067ab9 */ /* 0x000fc60000000800 */
[----:B------:R-:W-:Y:S02]  /*3980*/  LEA.HI.X R35, R35, UR7, R2, 0x2, P0 ;  /* 0x0000000723237c11 */ /* 0x000fe400080f1402 */
[----:B------:R-:W-:Y:S02]  /*3990*/  LEA.HI R2, R22, R22, RZ, 0x1 ;  /* 0x0000001616027211 */ /* 0x000fe400078f08ff */
[----:B--2---:R-:W-:Y:S02]  /*39a0*/  SHF.R.S32.HI R44, RZ, 0x1f, R44 ;  /* 0x0000001fff2c7819 */ /* 0x004fe4000001142c */
[C---:B------:R-:W-:Y:S01]  /*39b0*/  LOP3.LUT R3, R2.reuse, 0xfffffffe, RZ, 0xc0, !PT ;  /* 0xfffffffe02037812 */ /* 0x040fe200078ec0ff */
[----:B------:R-:W-:Y:S02]  /*39c0*/  IMAD.SHL.U32 R5, R2, 0x8, RZ ;  /* 0x0000000802057824 */ /* 0x000fe400078e00ff */
[----:B------:R-:W-:Y:S01]  /*39d0*/  IMAD R2, R21, UR6, RZ ;  /* 0x0000000615027c24 */ /* 0x000fe2000f8e02ff */
[----:B------:R-:W-:-:S02]  /*39e0*/  IADD3 R4, R22, -R3, RZ ;  /* 0x8000000316047210 */ /* 0x000fc40007ffe0ff */
[----:B------:R-:W-:Y:S02]  /*39f0*/  LOP3.LUT R5, R5, 0xfffffff0, RZ, 0xc0, !PT ;  /* 0xfffffff005057812 */ /* 0x000fe400078ec0ff */
[----:B------:R-:W-:Y:S01]  /*3a00*/  SHF.R.S32.HI R3, RZ, 0x1f, R2 ;  /* 0x0000001fff037819 */ /* 0x000fe20000011402 */
[----:B------:R-:W-:Y:S02]  /*3a10*/  IMAD R41, R23, 0x2, R4 ;  /* 0x0000000217297824 */ /* 0x000fe400078e0204 */
[----:B------:R-:W-:-:S03]  /*3a20*/  IMAD.SHL.U32 R4, R4, 0x8, RZ ;  /* 0x0000000804047824 */ /* 0x000fc600078e00ff */
[----:B------:R-:W-:Y:S01]  /*3a30*/  LEA R41, R41, UR4, 0x5 ;  /* 0x0000000429297c11 */ /* 0x000fe2000f8e28ff */
[----:B------:R-:W-:Y:S01]  /*3a40*/  IMAD R42, R23, 0x10, R4 ;  /* 0x00000010172a7824 */ /* 0x000fe200078e0204 */
[----:B------:R-:W-:-:S03]  /*3a50*/  IADD3 R43, R4, R5, RZ ;  /* 0x00000005042b7210 */ /* 0x000fc60007ffe0ff */
[----:B------:R-:W-:Y:S01]  /*3a60*/  VIADD R41, R41, 0x10 ;  /* 0x0000001029297836 */ /* 0x000fe20000000000 */
[C---:B------:R-:W-:Y:S01]  /*3a70*/  IADD3 R21, R43.reuse, 0x300, RZ ;  /* 0x000003002b157810 */ /* 0x040fe20007ffe0ff */
[----:B------:R-:W-:-:S07]  /*3a80*/  VIADD R40, R43, 0x200 ;  /* 0x000002002b287836 */ /* 0x000fce0000000000 */
.L_x_23091:
[----:B------:R-:W2:Y:S01]  /*3a90*/  LDG.E.CONSTANT R9, desc[UR10][R34.64] ;  /* 0x0000000a22097981 */ /* 0x000ea2000c1e9900 */
[----:B------:R-:W1:Y:S03]  /*3aa0*/  LDC.64 R4, c[0x0][0x228] ;  /* 0x00008a00ff047b82 */ /* 0x000e660000000a00 */
[----:B------:R-:W3:Y:S04]  /*3ab0*/  LDS.128 R28, [R41+-0x10] ;  /* 0xfffff000291c7984 */ /* 0x000ee80000000c00 */
[----:B------:R4:W0:Y:S01]  /*3ac0*/  LDS.128 R24, [R41] ;  /* 0x0000000029187984 */ /* 0x0008220000000c00 */
[----:B--2---:R-:W-:-:S05]  /*3ad0*/  SHF.R.S32.HI R6, RZ, 0x1f, R9 ;  /* 0x0000001fff067819 */ /* 0x004fca0000011409 */
[----:B------:R-:W-:Y:S02]  /*3ae0*/  IMAD R8, R6, UR8, RZ ;  /* 0x0000000806087c24 */ /* 0x000fe4000f8e02ff */
[----:B------:R-:W-:-:S04]  /*3af0*/  IMAD.WIDE.U32 R6, R9, UR8, R2 ;  /* 0x0000000809067c25 */ /* 0x000fc8000f8e0002 */
[----:B0-----:R-:W-:Y:S01]  /*3b00*/  IMAD R13, R9, R44, R8 ;  /* 0x0000002c090d7224 */ /* 0x001fe200078e0208 */
[-C--:B------:R-:W-:Y:S02]  /*3b10*/  IADD3 R11, P0, R43, R6.reuse, RZ ;  /* 0x000000062b0b7210 */ /* 0x080fe40007f1e0ff */
[-C--:B------:R-:W-:Y:S01]  /*3b20*/  IADD3 R9, P2, R40, R6.reuse, RZ ;  /* 0x0000000628097210 */ /* 0x080fe20007f5e0ff */
[----:B------:R-:W-:Y:S01]  /*3b30*/  IMAD.IADD R16, R7, 0x1, R13 ;  /* 0x0000000107107824 */ /* 0x000fe200078e020d */
[----:B------:R-:W-:Y:S02]  /*3b40*/  IADD3 R6, P4, R21, R6, RZ ;  /* 0x0000000615067210 */ /* 0x000fe40007f9e0ff */
[-C--:B-1----:R-:W-:Y:S02]  /*3b50*/  LEA R32, P1, R11, R4.reuse, 0x1 ;  /* 0x000000040b207211 */ /* 0x082fe400078208ff */
[-C--:B------:R-:W-:Y:S02]  /*3b60*/  LEA R12, P3, R9, R4.reuse, 0x1 ;  /* 0x00000004090c7211 */ /* 0x080fe400078608ff */
[----:B------:R-:W-:-:S02]  /*3b70*/  LEA R8, P5, R6, R4, 0x1 ;  /* 0x0000000406087211 */ /* 0x000fc400078a08ff */
[-C--:B------:R-:W-:Y:S02]  /*3b80*/  LEA.HI.X.SX32 R10, R40, R16.reuse, 0x1, P2 ;  /* 0x00000010280a7211 */ /* 0x080fe400010f0eff */
[-C--:B------:R-:W-:Y:S02]  /*3b90*/  LEA.HI.X.SX32 R4, R21, R16.reuse, 0x1, P4 ;  /* 0x0000001015047211 */ /* 0x080fe400020f0eff */
[----:B------:R-:W-:Y:S02]  /*3ba0*/  LEA.HI.X.SX32 R14, R43, R16, 0x1, P0 ;  /* 0x000000102b0e7211 */ /* 0x000fe400000f0eff */
[-C--:B------:R-:W-:Y:S02]  /*3bb0*/  LEA.HI.X R13, R9, R5.reuse, R10, 0x1, P3 ;  /* 0x00000005090d7211 */ /* 0x080fe400018f0c0a */
[-C--:B------:R-:W-:Y:S02]  /*3bc0*/  LEA.HI.X R9, R6, R5.reuse, R4, 0x1, P5 ;  /* 0x0000000506097211 */ /* 0x080fe400028f0c04 */
[----:B------:R-:W-:-:S02]  /*3bd0*/  LEA.HI.X R33, R11, R5, R14, 0x1, P1 ;  /* 0x000000050b217211 */ /* 0x000fc400008f0c0e */
[----:B------:R-:W5:Y:S04]  /*3be0*/  LDG.E.128.CONSTANT R12, desc[UR10][R12.64] ;  /* 0x0000000a0c0c7981 */ /* 0x000f68000c1e9d00 */
[----:B------:R-:W5:Y:S04]  /*3bf0*/  LDG.E.128.CONSTANT R8, desc[UR10][R8.64] ;  /* 0x0000000a08087981 */ /* 0x000f68000c1e9d00 */
[----:B------:R4:W5:Y:S04]  /*3c00*/  LDG.E.128.CONSTANT R4, desc[UR10][R32.64+0x200] ;  /* 0x0002000a20047981 */ /* 0x000968000c1e9d00 */
[----:B------:R4:W5:Y:S01]  /*3c10*/  LDG.E.128.CONSTANT R16, desc[UR10][R32.64] ;  /* 0x0000000a20107981 */ /* 0x000962000c1e9d00 */
[----:B------:R-:W-:Y:S01]  /*3c20*/  ISETP.NE.AND P0, PT, R46, RZ, PT ;  /* 0x000000ff2e00720c */ /* 0x000fe20003f05270 */
[----:B------:R-:W-:Y:S01]  /*3c30*/  BSSY B1, `(.L_x_23083) ;  /* 0x0000024000017945 */ /* 0x000fe20003800000 */
[----:B---3--:R-:W-:-:S02]  /*3c40*/  F2FP.F16.F32.PACK_AB R30, R31, R30 ;  /* 0x0000001e1f1e723e */ /* 0x008fc400000000ff */
        /* <DEDUP_REMOVED lines=15> */
[----:B------:R-:W-:Y:S02]  /*3d40*/  SEL R31, R18, RZ, !P6 ;  /* 0x000000ff121f7207 */ /* 0x000fe40007000000 */
[C---:B------:R-:W-:Y:S02]  /*3d50*/  PRMT R18, R17.reuse, 0x7632, R18 ;  /* 0x0000763211127816 */ /* 0x040fe40000000012 */
[-C--:B------:R-:W-:Y:S02]  /*3d60*/  ISETP.GE.AND P5, PT, R30, R47.reuse, PT ;  /* 0x0000002f1e00720c */ /* 0x080fe40003fa6270 */
[----:B------:R-:W-:Y:S02]  /*3d70*/  SEL R30, R17, RZ, !P1 ;  /* 0x000000ff111e7207 */ /* 0x000fe40004800000 */
        /* <DEDUP_REMOVED lines=15> */
.L_x_23084:
[----:B------:R-:W-:Y:S05]  /*3e70*/  BSYNC B1 ;  /* 0x0000000000017941 */ /* 0x000fea0003800000 */
.L_x_23083:
[----:B-----5:R-:W-:Y:S01]  /*3e80*/  HMUL2 R17, R28, R17 ;  /* 0x000000111c117232 */ /* 0x020fe20000000000 */
[----:B------:R-:W-:Y:S01]  /*3e90*/  BSSY B1, `(.L_x_23085) ;  /* 0x0000024000017945 */ /* 0x000fe20003800000 */
[----:B------:R-:W-:Y:S02]  /*3ea0*/  F2FP.F16.F32.PACK_AB R24, R25, R24 ;  /* 0x000000181918723e */ /* 0x000fe400000000ff */
[----:B------:R-:W-:Y:S02]  /*3eb0*/  F2FP.F16.F32.PACK_AB R26, R27, R26 ;  /* 0x0000001a1b1a723e */ /* 0x000fe400000000ff */
        /* <DEDUP_REMOVED lines=33> */
.L_x_23086:
[----:B------:R-:W-:Y:S05]  /*40d0*/  BSYNC B1 ;  /* 0x0000000000017941 */ /* 0x000fea0003800000 */
.L_x_23085:
[----:B------:R-:W-:Y:S01]  /*40e0*/  BSSY B1, `(.L_x_23087) ;  /* 0x0000022000017945 */ /* 0x000fe20003800000 */
[----:B------:R-:W-:-:S03]  /*40f0*/  HMUL2 R5, R28, R5 ;  /* 0x000000051c057232 */ /* 0x000fc60000000000 */
[----:B------:R-:W-:Y:S05]  /*4100*/  @P0 BRA `(.L_x_23088) ;  /* 0x00000000007c0947 */ /* 0x000fea0003800000 */
[C---:B------:R-:W-:Y:S01]  /*4110*/  VIADD R32, R42.reuse, 0x2 ;  /* 0x000000022a207836 */ /* 0x040fe20000000000 */
[----:B------:R-:W-:Y:S01]  /*4120*/  PRMT R17, R13, 0x7632, R17 ;  /* 0x000076320d117816 */ /* 0x000fe20000000011 */
[----:B------:R-:W-:Y:S01]  /*4130*/  VIADD R30, R42, 0x4 ;  /* 0x000000042a1e7836 */ /* 0x000fe20000000000 */
        /* <DEDUP_REMOVED lines=8> */
[----:B------:R-:W-:Y:S02]  /*41c0*/  IADD3 R32, R42, 0x5, RZ ;  /* 0x000000052a207810 */ /* 0x000fe40007ffe0ff */
[----:B------:R-:W-:Y:S02]  /*41d0*/  SEL R25, R13, RZ, !P1 ;  /* 0x000000ff0d197207 */ /* 0x000fe40004800000 */
[-C--:B------:R-:W-:Y:S02]  /*41e0*/  ISETP.GE.AND P1, PT, R30, R47.reuse, PT ;  /* 0x0000002f1e00720c */ /* 0x080fe40003f26270 */
[----:B------:R-:W-:Y:S02]  /*41f0*/  SEL R30, R14, RZ, !P6 ;  /* 0x000000ff0e1e7207 */ /* 0x000fe40007000000 */
[-C--:B------:R-:W-:Y:S02]  /*4200*/  ISETP.GE.AND P3, PT, R32, R47.reuse, PT ;  /* 0x0000002f2000720c */ /* 0x080fe40003f66270 */
[----:B------:R-:W-:-:S02]  /*4210*/  ISETP.GE.AND P5, PT, R48, R47, PT ;  /* 0x0000002f3000720c */ /* 0x000fc40003fa6270 */
        /* <DEDUP_REMOVED lines=14> */
.L_x_23088:
[----:B------:R-:W-:Y:S05]  /*4300*/  BSYNC B1 ;  /* 0x0000000000017941 */ /* 0x000fea0003800000 */
.L_x_23087:
[----:B------:R-:W-:Y:S01]  /*4310*/  HFMA2.MMA R17, R28, R13, -RZ ;  /* 0x0000000d1c117235 */ /* 0x000fe200001000ff */
[----:B------:R-:W-:Y:S01]  /*4320*/  HFMA2 R13, R24, R18, R16 ;  /* 0x00000012180d7231 */ /* 0x000fe20000000010 */
[----:B------:R-:W-:Y:S01]  /*4330*/  HFMA2.MMA R5, R29, R4, R5 ;  /* 0x000000041d057235 */ /* 0x000fe20000000005 */
[----:B------:R-:W-:Y:S04]  /*4340*/  BSSY B1, `(.L_x_23089) ;  /* 0x0000033000017945 */ /* 0x000fe80003800000 */
[----:B------:R-:W-:Y:S02]  /*4350*/  HFMA2.MMA R13, R26, R19, R13 ;  /* 0x000000131a0d7235 */ /* 0x000fe4000000000d */
[----:B------:R-:W-:-:S03]  /*4360*/  HFMA2.MMA R12, R29, R12, R17 ;  /* 0x0000000c1d0c7235 */ /* 0x000fc60000000011 */
[----:B------:R-:W-:-:S05]  /*4370*/  HFMA2 R5, R24, R6, R5 ;  /* 0x0000000618057231 */ /* 0x000fca0000000005 */
[--C-:B------:R-:W-:Y:S01]  /*4380*/  HADD2.F32 R4, -RZ, R13.reuse.H0_H0 ;  /* 0x2000000dff047230 */ /* 0x100fe20000004100 */
[----:B------:R-:W-:Y:S01]  /*4390*/  HFMA2.MMA R5, R26, R7, R5 ;  /* 0x000000071a057235 */ /* 0x000fe20000000005 */
[----:B------:R-:W-:Y:S02]  /*43a0*/  HFMA2 R12, R24, R14, R12 ;  /* 0x0000000e180c7231 */ /* 0x000fe4000000000c */
[----:B------:R-:W-:Y:S02]  /*43b0*/  HADD2.F32 R13, -RZ, R13.H1_H1 ;  /* 0x3000000dff0d7230 */ /* 0x000fe40000004100 */
[----:B------:R-:W-:-:S03]  /*43c0*/  HFMA2 R12, R26, R15, R12 ;  /* 0x0000000f1a0c7231 */ /* 0x000fc6000000000c */
[----:B------:R-:W-:Y:S02]  /*43d0*/  FADD.FTZ R4, R4, R13 ;  /* 0x0000000d04047221 */ /* 0x000fe40000010000 */
[--C-:B------:R-:W-:Y:S02]  /*43e0*/  HADD2.F32 R6, -RZ, R5.reuse.H0_H0 ;  /* 0x20000005ff067230 */ /* 0x100fe40000004100 */
[----:B------:R-:W-:Y:S01]  /*43f0*/  FADD.FTZ R39, R4, R39 ;  /* 0x0000002704277221 */ /* 0x000fe20000010000 */
[--C-:B------:R-:W-:Y:S02]  /*4400*/  HADD2.F32 R7, -RZ, R12.reuse.H0_H0 ;  /* 0x2000000cff077230 */ /* 0x100fe40000004100 */
[----:B------:R-:W-:Y:S02]  /*4410*/  HADD2.F32 R5, -RZ, R5.H1_H1 ;  /* 0x30000005ff057230 */ /* 0x000fe40000004100 */
[----:B------:R-:W-:-:S03]  /*4420*/  HADD2.F32 R12, -RZ, R12.H1_H1 ;  /* 0x3000000cff0c7230 */ /* 0x000fc60000004100 */
        /* <DEDUP_REMOVED lines=36> */
.L_x_23090:
[----:B------:R-:W-:Y:S05]  /*4670*/  BSYNC B1 ;  /* 0x0000000000017941 */ /* 0x000fea0003800000 */
.L_x_23089:
[----:B------:R-:W-:Y:S02]  /*4680*/  HMUL2 R4, R28, R9 ;  /* 0x000000091c047232 */ /* 0x000fe40000000000 */
[----:B------:R-:W-:Y:S01]  /*4690*/  VIADD R45, R45, 0x4 ;  /* 0x000000042d2d7836 */ /* 0x000fe20000000000 */
[----:B------:R-:W-:Y:S01]  /*46a0*/  IADD3 R34, P1, R34, 0x10, RZ ;  /* 0x0000001022227810 */ /* 0x000fe20007f3e0ff */
[----:B------:R-:W-:Y:S01]  /*46b0*/  VIADD R42, R42, 0x40 ;  /* 0x000000402a2a7836 */ /* 0x000fe20000000000 */
[----:B------:R-:W-:Y:S01]  /*46c0*/  IADD3 R46, R46, -0x4, RZ ;  /* 0xfffffffc2e2e7810 */ /* 0x000fe20007ffe0ff */
[----:B------:R-:W-:Y:S01]  /*46d0*/  VIADD R41, R41, 0x100 ;  /* 0x0000010029297836 */ /* 0x000fe20000000000 */
[----:B------:R-:W-:Y:S01]  /*46e0*/  HFMA2.MMA R5, R29, R8, R4 ;  /* 0x000000081d057235 */ /* 0x000fe20000000004 */
[----:B------:R-:W-:Y:S02]  /*46f0*/  ISETP.GE.AND P0, PT, R45, R20, PT ;  /* 0x000000142d00720c */ /* 0x000fe40003f06270 */
[----:B------:R-:W-:-:S07]  /*4700*/  IADD3.X R35, RZ, R35, RZ, P1, !PT ;  /* 0x00000023ff237210 */ /* 0x000fce0000ffe4ff */
[----:B------:R-:W-:-:S06]  /*4710*/  HFMA2 R13, R24, R10, R5 ;  /* 0x0000000a180d7231 */ /* 0x000fcc0000000005 */
[----:B------:R-:W-:-:S10]  /*4720*/  HFMA2.MMA R13, R26, R11, R13 ;  /* 0x0000000b1a0d7235 */ /* 0x000fd4000000000d */
[--C-:B------:R-:W-:Y:S02]  /*4730*/  HADD2.F32 R4, -RZ, R13.reuse.H0_H0 ;  /* 0x2000000dff047230 */ /* 0x100fe40000004100 */
[----:B------:R-:W-:-:S05]  /*4740*/  HADD2.F32 R13, -RZ, R13.H1_H1 ;  /* 0x3000000dff0d7230 */ /* 0x000fca0000004100 */
[----:B------:R-:W-:-:S04]  /*4750*/  FADD.FTZ R13, R4, R13 ;  /* 0x0000000d040d7221 */ /* 0x000fc80000010000 */
[----:B------:R-:W-:Y:S01]  /*4760*/  FADD.FTZ R36, R13, R36 ;  /* 0x000000240d247221 */ /* 0x000fe20000010000 */
[----:B------:R-:W-:Y:S06]  /*4770*/  @!P0 BRA `(.L_x_23091) ;  /* 0xfffffff000c48947 */ /* 0x000fec000383ffff */
.L_x_23082:
[----:B------:R-:W-:Y:S05]  /*4780*/  BSYNC B0 ;  /* 0x0000000000007941 */ /* 0x000fea0003800000 */
.L_x_23081:
[----:B------:R-:W3:Y:S01]  /*4790*/  S2UR UR5, SR_CgaCtaId ;  /* 0x00000000000579c3 */ /* 0x000ee20000008800 */
[----:B-1----:R-:W1:Y:S01]  /*47a0*/  SHFL.BFLY PT, R2, R39, 0x1, 0x1f ;  /* 0x0c201f0027027f89 */ /* 0x002e6200000e0000 */
[C---:B------:R-:W-:Y:S01]  /*47b0*/  LOP3.LUT R6, R22.reuse, 0x1, RZ, 0xc0, !PT ;  /* 0x0000000116067812 */ /* 0x040fe200078ec0ff */
[----:B------:R-:W-:Y:S01]  /*47c0*/  UMOV UR4, 0x400 ;  /* 0x0000040000047882 */ /* 0x000fe20000000000 */
[----:B------:R-:W-:Y:S01]  /*47d0*/  LEA.HI R22, R22, R22, RZ, 0x1 ;  /* 0x0000001616167211 */ /* 0x000fe200078f08ff */
[----:B--2---:R-:W2:Y:S01]  /*47e0*/  SHFL.BFLY PT, R3, R38, 0x1, 0x1f ;  /* 0x0c201f0026037f89 */ /* 0x004ea200000e0000 */
[----:B------:R-:W-:Y:S01]  /*47f0*/  ISETP.NE.AND P2, PT, R6, RZ, PT ;  /* 0x000000ff0600720c */ /* 0x000fe20003f45270 */
[----:B------:R-:W-:Y:S01]  /*4800*/  UIADD3 UR4, UR4, 0xa0, URZ ;  /* 0x000000a004047890 */ /* 0x000fe2000fffe03f */
[C---:B------:R-:W-:Y:S01]  /*4810*/  LOP3.LUT R6, R0.reuse, 0xffffffc0, RZ, 0xc0, !PT ;  /* 0xffffffc000067812 */ /* 0x040fe200078ec0ff */
[----:B------:R-:W4:Y:S01]  /*4820*/  SHFL.BFLY PT, R4, R37, 0x1, 0x1f ;  /* 0x0c201f0025047f89 */ /* 0x000f2200000e0000 */
[----:B------:R-:W-:Y:S01]  /*4830*/  ISETP.GT.OR P0, PT, R0, 0x3f, P2 ;  /* 0x0000003f0000780c */ /* 0x000fe20001704670 */
[----:B------:R-:W-:Y:S01]  /*4840*/  BSSY B0, `(.L_x_23092) ;  /* 0x000002d000007945 */ /* 0x000fe20003800000 */
[----:B------:R-:W-:Y:S01]  /*4850*/  BAR.SYNC.DEFER_BLOCKING 0x0 ;  /* 0x0000000000007b1d */ /* 0x000fe20000010000 */
[----:B------:R-:W-:-:S02]  /*4860*/  ISETP.NE.OR P1, PT, R6, 0x40, P2 ;  /* 0x000000400600780c */ /* 0x000fc40001725670 */
[----:B------:R-:W-:Y:S02]  /*4870*/  SHF.R.S32.HI R6, RZ, 0x1, R22 ;  /* 0x00000001ff067819 */ /* 0x000fe40000011416 */
[----:B------:R-:W-:Y:S01]  /*4880*/  LOP3.LUT R7, R0, 0xffffffe0, RZ, 0xc0, !PT ;  /* 0xffffffe000077812 */ /* 0x000fe200078ec0ff */
[----:B------:R-:W0:Y:S02]  /*4890*/  SHFL.BFLY PT, R5, R36, 0x1, 0x1f ;  /* 0x0c201f0024057f89 */ /* 0x000e2400000e0000 */
[----:B------:R-:W-:Y:S01]  /*48a0*/  IMAD R23, R23, 0x40, R6 ;  /* 0x0000004017177824 */ /* 0x000fe200078e0206 */
[----:B------:R-:W-:Y:S01]  /*48b0*/  ISETP.NE.OR P4, PT, R7, 0x20, P2 ;  /* 0x000000200700780c */ /* 0x000fe20001785670 */
[----:B---3--:R-:W-:Y:S01]  /*48c0*/  ULEA UR4, UR5, UR4, 0x18 ;  /* 0x0000000405047291 */ /* 0x008fe2000f8ec03f */
[----:B-1----:R-:W-:Y:S01]  /*48d0*/  FADD.FTZ R39, R2, R39 ;  /* 0x0000002702277221 */ /* 0x002fe20000010000 */
[----:B------:R-:W-:Y:S02]  /*48e0*/  VIADD R7, R0, 0x1f ;  /* 0x0000001f00077836 */ /* 0x000fe40000000000 */
[----:B--2---:R-:W-:-:S02]  /*48f0*/  FADD.FTZ R38, R3, R38 ;  /* 0x0000002603267221 */ /* 0x004fc40000010000 */
[----:B------:R-:W-:Y:S02]  /*4900*/  LEA R23, R23, UR4, 0x2 ;  /* 0x0000000417177c11 */ /* 0x000fe4000f8e10ff */
[----:B------:R-:W-:Y:S01]  /*4910*/  ISETP.GT.U32.AND P3, PT, R7, 0x3e, PT ;  /* 0x0000003e0700780c */ /* 0x000fe20003f64070 */
[----:B----4-:R-:W-:Y:S02]  /*4920*/  FADD.FTZ R37, R4, R37 ;  /* 0x0000002504257221 */ /* 0x010fe40000010000 */
[----:B------:R-:W-:Y:S04]  /*4930*/  @!P1 STS [R23+-0x200], R39 ;  /* 0xfffe002717009388 */ /* 0x000fe80000000800 */
[----:B------:R-:W-:Y:S01]  /*4940*/  @!P1 STS [R23+-0x1c0], R38 ;  /* 0xfffe402617009388 */ /* 0x000fe20000000800 */
[----:B0-----:R-:W-:-:S03]  /*4950*/  FADD.FTZ R36, R5, R36 ;  /* 0x0000002405247221 */ /* 0x001fc60000010000 */
        /* <DEDUP_REMOVED lines=27> */
.L_x_23093:
[----:B------:R-:W-:Y:S05]  /*4b10*/  BSYNC B0 ;  /* 0x0000000000007941 */ /* 0x000fea0003800000 */
.L_x_23092:
        /* <DEDUP_REMOVED lines=25> */
[----:B------:R-:W-:Y:S02]  /*4cb0*/  LEA R2, P0, R3, UR8, 0x1 ;  /* 0x0000000803027c11 */ /* 0x000fe4000f8008ff */
[----:B------:R-:W-:Y:S02]  /*4cc0*/  IADD3 R9, P2, R5, UR4, RZ ;  /* 0x0000000405097c10 */ /* 0x000fe4000ff5e0ff */
[----:B------:R-:W-:-:S02]  /*4cd0*/  LEA.HI.X R3, R3, UR9, R8, 0x1, P0 ;  /* 0x0000000903037c11 */ /* 0x000fc400080f0c08 */
[----:B------:R-:W-:Y:S02]  /*4ce0*/  IADD3 R11, P0, R0, UR4, RZ ;  /* 0x00000004000b7c10 */ /* 0x000fe4000ff1e0ff */
[----:B------:R-:W-:Y:S02]  /*4cf0*/  IADD3 R7, P1, R4, UR4, RZ ;  /* 0x0000000404077c10 */ /* 0x000fe4000ff3e0ff */
[----:B------:R-:W-:Y:S02]  /*4d00*/  LEA.HI.X.SX32 R12, R0, UR7, 0x1, P0 ;  /* 0x00000007000c7c11 */ /* 0x000fe400080f0eff */
[----:B------:R-:W-:Y:S02]  /*4d10*/  LEA.HI.X.SX32 R0, R5, UR7, 0x1, P2 ;  /* 0x0000000705007c11 */ /* 0x000fe400090f0eff */
[----:B------:R-:W-:Y:S02]  /*4d20*/  LEA.HI.X.SX32 R10, R4, UR7, 0x1, P1 ;  /* 0x00000007040a7c11 */ /* 0x000fe400088f0eff */
[----:B------:R-:W-:-:S02]  /*4d30*/  LEA R8, P2, R9, UR8, 0x1 ;  /* 0x0000000809087c11 */ /* 0x000fc4000f8408ff */
[----:B0-----:R-:W-:Y:S02]  /*4d40*/  F2FP.F16.F32.PACK_AB R38, R38, R39 ;  /* 0x000000272626723e */ /* 0x001fe400000000ff */
[----:B------:R-:W-:Y:S02]  /*4d50*/  LEA R4, P0, R11, UR8, 0x1 ;  /* 0x000000080b047c11 */ /* 0x000fe4000f8008ff */
[----:B------:R-:W-:Y:S01]  /*4d60*/  LEA R6, P1, R7, UR8, 0x1 ;  /* 0x0000000807067c11 */ /* 0x000fe2000f8208ff */
[----:B------:R0:W-:Y:S01]  /*4d70*/  STG.E.U16 desc[UR10][R2.64], R38 ;  /* 0x0000002602007986 */ /* 0x0001e2000c10150a */
[----:B------:R-:W-:Y:S02]  /*4d80*/  F2FP.F16.F32.PACK_AB R36, R36, R37 ;  /* 0x000000252424723e */ /* 0x000fe400000000ff */
        /* <DEDUP_REMOVED lines=9> */
.L_x_23056:
[----:B------:R-:W-:Y:S01]  /*4e20*/  BSSY B1, `(.L_x_23094) ;  /* 0x0000007000017945 */ /* 0x000fe20003800000 */
[----:B------:R-:W-:Y:S01]  /*4e30*/  MOV R15, 0x1 ;  /* 0x00000001000f7802 */ /* 0x000fe20000000f00 */
[----:B------:R-:W-:Y:S02]  /*4e40*/  IMAD.MOV.U32 R16, RZ, RZ, 0x1f ;  /* 0x0000001fff107424 */ /* 0x000fe400078e00ff */
[----:B------:R-:W-:-:S07]  /*4e50*/  IMAD.MOV.U32 R12, RZ, RZ, -0x1 ;  /* 0xffffffffff0c7424 */ /* 0x000fce00078e00ff */
[----:B-----5:R-:W-:Y:S05]  /*4e60*/  WARPSYNC.COLLECTIVE R12, `(.L_x_23095) ;  /* 0x000000000c087348 */ /* 0x020fea0003c00000 */
[----:B------:R0:W1:Y:S02]  /*4e70*/  SHFL.BFLY P0, R14, R13, R15, R16 ;  /* 0x0c00000f0d0e7389 */ /* 0x0000640000000010 */
[----:B01---5:R-:W-:Y:S01]  /*4e80*/  ENDCOLLECTIVE ;  /* 0x000000000000791b */ /* 0x023fe20003800000 */
.L_x_23095:
[----:B------:R-:W-:Y:S05]  /*4e90*/  BSYNC B1 ;  /* 0x0000000000017941 */ /* 0x000fea0003800000 */
.L_x_23094:
[----:B------:R-:W-:Y:S01]  /*4ea0*/  MOV R12, R14 ;  /* 0x0000000e000c7202 */ /* 0x000fe20000000f00 */
[----:B------:R-:W-:Y:S06]  /*4eb0*/  BRA `(.L_x_23096) ;  /* 0xffffffc800f87947 */ /* 0x000fec000383ffff */
.L_x_23060:
        /* <DEDUP_REMOVED lines=8> */
.L_x_23098:
[----:B------:R-:W-:Y:S05]  /*4f40*/  BSYNC B0 ;  /* 0x0000000000007941 */ /* 0x000fea0003800000 */
.L_x_23097:
[----:B------:R-:W-:Y:S01]  /*4f50*/  IMAD.MOV.U32 R2, RZ, RZ, R14 ;  /* 0x000000ffff027224 */ /* 0x000fe200078e000e */
[----:B------:R-:W-:Y:S01]  /*4f60*/  MOV R12, 0xffffffff ;  /* 0xffffffff000c7802 */ /* 0x000fe20000000f00 */
[----:B------:R-:W-:Y:S02]  /*4f70*/  IMAD.MOV.U32 R15, RZ, RZ, 0x8 ;  /* 0x00000008ff0f7424 */ /* 0x000fe400078e00ff */
[----:B------:R-:W-:Y:S01]  /*4f80*/  IMAD.MOV.U32 R16, RZ, RZ, 0x1f ;  /* 0x0000001fff107424 */ /* 0x000fe200078e00ff */
[----:B------:R-:W-:-:S04]  /*4f90*/  FMNMX.FTZ R2, R2, R43, !PT ;  /* 0x0000002b02027209 */ /* 0x000fc80007810000 */
[----:B------:R-:W-:-:S07]  /*4fa0*/  MOV R13, R2 ;  /* 0x00000002000d7202 */ /* 0x000fce0000000f00 */
[----:B------:R-:W-:Y:S05]  /*4fb0*/  WARPSYNC.COLLECTIVE R12, `(.L_x_23099) ;  /* 0x000000000c087348 */ /* 0x000fea0003c00000 */
[----:B------:R0:W1:Y:S02]  /*4fc0*/  SHFL.BFLY P0, R14, R13, R15, R16 ;  /* 0x0c00000f0d0e7389 */ /* 0x0000640000000010 */
[----:B01----:R-:W-:Y:S01]  /*4fd0*/  ENDCOLLECTIVE ;  /* 0x000000000000791b */ /* 0x003fe20003800000 */
.L_x_23099:
[----:B------:R-:W-:Y:S01]  /*4fe0*/  HFMA2.MMA R15, -RZ, RZ, 0, 2.384185791015625e-07 ;  /* 0x00000004ff0f7435 */ /* 0x000fe200000001ff */
[----:B------:R-:W-:-:S05]  /*4ff0*/  IMAD.MOV.U32 R3, RZ, RZ, R14 ;  /* 0x000000ffff037224 */ /* 0x000fca00078e000e */
[----:B------:R-:W-:-:S05]  /*5000*/  FMNMX.FTZ R3, R2, R3, !PT ;  /* 0x0000000302037209 */ /* 0x000fca0007810000 */
[----:B------:R-:W-:-:S07]  /*5010*/  IMAD.MOV.U32 R13, RZ, RZ, R3 ;  /* 0x000000ffff0d7224 */ /* 0x000fce00078e0003 */
[----:B------:R-:W-:Y:S05]  /*5020*/  WARPSYNC.COLLECTIVE R12, `(.L_x_23100) ;  /* 0x000000000c087348 */ /* 0x000fea0003c00000 */
[----:B------:R0:W1:Y:S02]  /*5030*/  SHFL.BFLY P0, R14, R13, R15, R16 ;  /* 0x0c00000f0d0e7389 */ /* 0x0000640000000010 */
[----:B01----:R-:W-:Y:S01]  /*5040*/  ENDCOLLECTIVE ;  /* 0x000000000000791b */ /* 0x003fe20003800000 */
.L_x_23100:
[----:B------:R-:W-:Y:S01]  /*5050*/  MOV R15, 0x2 ;  /* 0x00000002000f7802 */ /* 0x000fe20000000f00 */
[----:B------:R-:W-:-:S05]  /*5060*/  IMAD.MOV.U32 R4, RZ, RZ, R14 ;  /* 0x000000ffff047224 */ /* 0x000fca00078e000e */
[----:B------:R-:W-:-:S05]  /*5070*/  FMNMX.FTZ R5, R3, R4, !PT ;  /* 0x0000000403057209 */ /* 0x000fca0007810000 */
[----:B------:R-:W-:-:S07]  /*5080*/  IMAD.MOV.U32 R13, RZ, RZ, R5 ;  /* 0x000000ffff0d7224 */ /* 0x000fce00078e0005 */
[----:B------:R-:W-:Y:S05]  /*5090*/  WARPSYNC.COLLECTIVE R12, `(.L_x_23101) ;  /* 0x000000000c087348 */ /* 0x000fea0003c00000 */
[----:B------:R0:W1:Y:S02]  /*50a0*/  SHFL.BFLY P0, R14, R13, R15, R16 ;  /* 0x0c00000f0d0e7389 */ /* 0x0000640000000010 */
[----:B01----:R-:W-:Y:S01]  /*50b0*/  ENDCOLLECTIVE ;  /* 0x000000000000791b */ /* 0x003fe20003800000 */
.L_x_23101:
[----:B------:R-:W-:Y:S01]  /*50c0*/  IMAD.MOV.U32 R4, RZ, RZ, R14 ;  /* 0x000000ffff047224 */ /* 0x000fe200078e000e */
[----:B------:R-:W-:Y:S06]  /*50d0*/  BRA `(.L_x_23102) ;  /* 0xffffffcc00087947 */ /* 0x000fec000383ffff */
.L_x_23103:
        /* <DEDUP_REMOVED lines=10> */
.L_x_28429:


//--------------------- .text._ZN4vllm25paged_attention_v1_kernelIttLi32ELi16ELi128ELNS_18Fp8KVCacheDataTypeE0ELb0EEEvPT_PKS2_PKT0_S8_ifPKiSA_iPKfiiiSC_SC_iiiii --------------------------
	.section	.text._ZN4vllm25paged_attention_v1_kernelIttLi32ELi16ELi128ELNS_18Fp8KVCacheDataTypeE0ELb0EEEvPT_PKS2_PKT0_S8_ifPKiSA_iPKfiiiSC_SC_iiiii,"ax",@progbits
	.align	128
        .global         _ZN4vllm25paged_attention_v1_kernelIttLi32ELi16ELi128ELNS_18Fp8KVCacheDataTypeE0ELb0EEEvPT_PKS2_PKT0_S8_ifPKiSA_iPKfiiiSC_SC_iiiii
        .type           _ZN4vllm25paged_attention_v1_kernelIttLi32ELi16ELi128ELNS_18Fp8KVCacheDataTypeE0ELb0EEEvPT_PKS2_PKT0_S8_ifPKiSA_iPKfiiiSC_SC_iiiii,@function
        .size           _ZN4vllm25paged_attention_v1_kernelIttLi32ELi16ELi128ELNS_18Fp8KVCacheDataTypeE0ELb0EEEvPT_PKS2_PKT0_S8_ifPKiSA_iPKfiiiSC_SC_iiiii,(.L_x_28430 - _ZN4vllm25paged_attention_v1_kernelIttLi32ELi16ELi128ELNS_18Fp8KVCacheDataTypeE0ELb0EEEvPT_PKS2_PKT0_S8_ifPKiSA_iPKfiiiSC_SC_iiiii)
        .other          _ZN4vllm25paged_attention_v1_kernelIttLi32ELi16ELi128ELNS_18Fp8KVCacheDataTypeE0ELb0EEEvPT_PKS2_PKT0_S8_ifPKiSA_iPKfiiiSC_SC_iiiii,@"STO_CUDA_ENTRY STV_DEFAULT"
_ZN4vllm25paged_attention_v1_kernelIttLi32ELi16ELi128ELNS_18Fp8KVCacheDataTypeE0ELb0EEEvPT_PKS2_PKT0_S8_ifPKiSA_iPKfiiiSC_SC_iiiii:
.text._ZN4vllm25paged_attention_v1_kernelIttLi32ELi16ELi128ELNS_18Fp8KVCacheDataTypeE0ELb0EEEvPT_PKS2_PKT0_S8_ifPKiSA_iPKfiiiSC_SC_iiiii:
[----:B------:R-:W-:Y:S08]  /*0000*/  LDC R1, c[0x0][0x28] ;  /* 0x00000a00ff017b82 */ /* 0x000ff00000000800 */
[----:B------:R-:W0:Y:S01]  /*0010*/  S2UR UR12, SR_CTAID.Y ;  /* 0x00000000000c79c3 */ /* 0x000e220000002600 */
[----:B------:R-:W-:Y:S01]  /*0020*/  ULDC.64 UR4, c[0x0][0x240] ;  /* 0x0000900000047ab9 */ /* 0x000fe20000000a00 */
[----:B------:R-:W-:-:S06]  /*0030*/  ULDC.64 UR10, c[0x0][0x208] ;  /* 0x00008200000a7ab9 */ /* 0x000fcc0000000a00 */
[----:B------:R-:W1:Y:S01]  /*0040*/  LDC R9, c[0x0][0x230] ;  /* 0x00008c00ff097b82 */ /* 0x000e620000000800 */
[----:B0-----:R-:W-:-:S06]  /*0050*/  UIMAD.WIDE UR4, UR12, 0x4, UR4 ;  /* 0x000000040c0478a5 */ /* 0x001fcc000f8e0204 */
[----:B------:R-:W-:Y:S02]  /*0060*/  IMAD.U32 R2, RZ, RZ, UR4 ;  /* 0x00000004ff027e24 */ /* 0x000fe4000f8e00ff */
[----:B------:R-:W-:Y:S01]  /*0070*/  IMAD.U32 R3, RZ, RZ, UR5 ;  /* 0x00000005ff037e24 */ /* 0x000fe2000f8e00ff */
[----:B-1----:R-:W-:Y:S01]  /*0080*/  IABS R8, R9 ;  /* 0x0000000900087213 */ /* 0x002fe20000000000 */
[----:B------:R-:W0:Y:S01]  /*0090*/  S2UR UR13, SR_CTAID.X ;  /* 0x00000000000d79c3 */ /* 0x000e220000002500 */
[----:B------:R-:W-:Y:S02]  /*00a0*/  ULDC.64 UR4, c[0x0][0x250] ;  /* 0x0000940000047ab9 */ /* 0x000fe40000000a00 */
[----:B------:R1:W2:Y:S01]  /*00b0*/  LDG.E.CONSTANT R2, desc[UR10][R2.64] ;  /* 0x0000000a02027981 */ /* 0x0002a2000c1e9900 */
[----:B------:R-:W-:Y:S01]  /*00c0*/  UISETP.NE.U32.AND UP0, UPT, UR4, URZ, UPT ;  /* 0x0000003f0400728c */ /* 0x000fe2000bf05070 */
[----:B------:R-:W-:-:S03]  /*00d0*/  HFMA2.MMA R0, -RZ, RZ, 0, 0 ;  /* 0x00000000ff007435 */ /* 0x000fc600000001ff */
[----:B------:R-:W-:Y:S01]  /*00e0*/  UISETP.NE.AND.EX UP0, UPT, UR5, URZ, UPT, UP0 ;  /* 0x0000003f0500728c */ /* 0x000fe2000bf05300 */
[----:B-1----:R-:W1:Y:S05]  /*00f0*/  I2F.RP R3, R8 ;  /* 0x0000000800037306 */ /* 0x002e6a0000209400 */
[----:B------:R-:W-:-:S05]  /*0100*/  PLOP3.LUT P0, PT, PT, PT, UP0, 0x80, 0x0 ;  /* 0x000000000000781c */ /* 0x000fca0003f0f008 */
[----:B------:R-:W-:Y:S02]  /*0110*/  @UP0 ULDC.64 UR4, c[0x0][0x250] ;  /* 0x0000940000040ab9 */ /* 0x000fe40000000a00 */
[----:B0-----:R-:W-:Y:S01]  /*0120*/  @UP0 UIMAD.WIDE UR4, UR13, 0x4, UR4 ;  /* 0x000000040d0408a5 */ /* 0x001fe2000f8e0204 */
[----:B-1----:R-:W0:Y:S05]  /*0130*/  MUFU.RCP R3, R3 ;  /* 0x0000000300037308 */ /* 0x002e2a0000001000 */
[----:B------:R-:W-:Y:S02]  /*0140*/  IMAD.U32 R4, RZ, RZ, UR4 ;  /* 0x00000004ff047e24 */ /* 0x000fe4000f8e00ff */
[----:B------:R-:W-:Y:S01]  /*0150*/  IMAD.U32 R5, RZ, RZ, UR5 ;  /* 0x00000005ff057e24 */ /* 0x000fe2000f8e00ff */
[----:B------:R-:W-:-:S04]  /*0160*/  ULDC UR14, c[0x0][0xc] ;  /* 0x00000300000e7ab9 */ /* 0x000fc80000000800 */
[----:B------:R1:W5:Y:S01]  /*0170*/  @P0 LDG.E.CONSTANT R0, desc[UR10][R4.64] ;  /* 0x0000000a04000981 */ /* 0x000362000c1e9900 */
[----:B------:R-:W-:Y:S01]  /*0180*/  BSSY B0, `(.L_x_23104) ;  /* 0x0000087000007945 */ /* 0x000fe20003800000 */
[----:B0-----:R-:W-:Y:S02]  /*0190*/  IADD3 R6, R3, 0xffffffe, RZ ;  /* 0x0ffffffe03067810 */ /* 0x001fe40007ffe0ff */
[----:B-1----:R-:W-:Y:S02]  /*01a0*/  IABS R4, UR14 ;  /* 0x0000000e00047c13 */ /* 0x002fe40008000000 */
[----:B------:R0:W1:Y:S02]  /*01b0*/  F2I.FTZ.U32.TRUNC.NTZ R7, R6 ;  /* 0x0000000600077305 */ /* 0x000064000021f000 */
[----:B0-----:R-:W-:Y:S02]  /*01c0*/  IMAD.MOV.U32 R6, RZ, RZ, RZ ;  /* 0x000000ffff067224 */ /* 0x001fe400078e00ff */
[----:B-1----:R-:W-:-:S04]  /*01d0*/  IMAD.MOV R11, RZ, RZ, -R7 ;  /* 0x000000ffff0b7224 */ /* 0x002fc800078e0a07 */
[----:B------:R-:W-:-:S04]  /*01e0*/  IMAD R11, R11, R8, RZ ;  /* 0x000000080b0b7224 */ /* 0x000fc800078e02ff */
[----:B------:R-:W-:Y:S01]  /*01f0*/  IMAD.HI.U32 R7, R7, R11, R6 ;  /* 0x0000000b07077227 */ /* 0x000fe200078e0006 */
[----:B------:R-:W-:-:S05]  /*0200*/  IABS R6, UR13 ;  /* 0x0000000d00067c13 */ /* 0x000fca0008000000 */
        /* <DEDUP_REMOVED lines=8> */
[----:B------:R-:W-:-:S04]  /*0290*/  LOP3.LUT R3, R9, UR14, RZ, 0x3c, !PT ;  /* 0x0000000e09037c12 */ /* 0x000fc8000f8e3cff */
[----:B------:R-:W-:-:S07]  /*02a0*/  ISETP.GE.AND P2, PT, R3, RZ, PT ;  /* 0x000000ff0300720c */ /* 0x000fce0003f46270 */
        /* <DEDUP_REMOVED lines=14> */
[----:B------:R-:W-:-:S06]  /*0390*/  IMAD.HI.U32 R5, R5, R7, R4 ;  /* 0x0000000705057227 */ /* 0x000fcc00078e0004 */
[----:B------:R-:W-:-:S04]  /*03a0*/  IMAD.HI.U32 R5, R5, R6, RZ ;  /* 0x0000000605057227 */ /* 0x000fc800078e00ff */
[----:B------:R-:W-:Y:S02]  /*03b0*/  IMAD R3, R5, R3, R6 ;  /* 0x0000000305037224 */ /* 0x000fe400078e0206 */
[----:B------:R-:W0:Y:S03]  /*03c0*/  S2R R6, SR_TID.X ;  /* 0x0000000000067919 */ /* 0x000e260000002100 */
[----:B------:R-:W-:-:S13]  /*03d0*/  ISETP.GT.U32.AND P1, PT, R8, R3, PT ;  /* 0x000000030800720c */ /* 0x000fda0003f24070 */
[----:B------:R-:W-:Y:S02]  /*03e0*/  @!P1 IMAD.IADD R3, R3, 0x1, -R8 ;  /* 0x0000000103039824 */ /* 0x000fe400078e0a08 */
[----:B------:R-:W-:Y:S01]  /*03f0*/  @!P1 VIADD R5, R5, 0x1 ;  /* 0x0000000105059836 */ /* 0x000fe20000000000 */
[----:B------:R-:W-:Y:S02]  /*0400*/  ISETP.NE.AND P1, PT, R10, RZ, PT ;  /* 0x000000ff0a00720c */ /* 0x000fe40003f25270 */
[----:B------:R-:W-:Y:S02]  /*0410*/  ISETP.GE.U32.AND P0, PT, R3, R8, PT ;  /* 0x000000080300720c */ /* 0x000fe40003f06070 */
[----:B0-----:R-:W-:-:S11]  /*0420*/  LEA.HI R4, R6, R6, RZ, 0x1 ;  /* 0x0000000606047211 */ /* 0x001fd600078f08ff */
[----:B------:R-:W-:Y:S02]  /*0430*/  @P0 IADD3 R5, R5, 0x1, RZ ;  /* 0x0000000105050810 */ /* 0x000fe40007ffe0ff */
[----:B------:R-:W-:Y:S02]  /*0440*/  ISETP.GT.AND P0, PT, R6, 0x7, PT ;  /* 0x000000070600780c */ /* 0x000fe40003f04270 */
[----:B------:R-:W-:-:S04]  /*0450*/  SHF.R.S32.HI R3, RZ, 0x1f, R6 ;  /* 0x0000001fff037819 */ /* 0x000fc80000011406 */
[----:B------:R-:W-:-:S04]  /*0460*/  LEA.HI R26, R3, R6, RZ, 0x5 ;  /* 0x00000006031a7211 */ /* 0x000fc800078f28ff */
[----:B------:R-:W-:Y:S02]  /*0470*/  SHF.R.S32.HI R26, RZ, 0x5, R26 ;  /* 0x00000005ff1a7819 */ /* 0x000fe4000001141a */
[----:B--2---:R-:W-:Y:S02]  /*0480*/  R2UR UR8, R2 ;  /* 0x00000000020872ca */ /* 0x004fe400000e0000 */
[----:B------:R-:W-:-:S04]  /*0490*/  LOP3.LUT R2, R10, UR13, RZ, 0x3c, !PT ;  /* 0x0000000d0a027c12 */ /* 0x000fc8000f8e3cff */
[----:B------:R-:W-:Y:S01]  /*04a0*/  ISETP.GE.AND P2, PT, R2, RZ, PT ;  /* 0x000000ff0200720c */ /* 0x000fe20003f46270 */
[----:B------:R-:W-:Y:S01]  /*04b0*/  IMAD.MOV.U32 R2, RZ, RZ, R5 ;  /* 0x000000ffff027224 */ /* 0x000fe200078e0005 */
[----:B------:R-:W-:-:S04]  /*04c0*/  LOP3.LUT R5, R4, 0xfffffffe, RZ, 0xc0, !PT ;  /* 0xfffffffe04057812 */ /* 0x000fc800078ec0ff */
[----:B------:R-:W-:Y:S01]  /*04d0*/  IADD3 R3, -R5, R6, RZ ;  /* 0x0000000605037210 */ /* 0x000fe20007ffe1ff */
[----:B------:R-:W-:Y:S01]  /*04e0*/  UIADD3 UR4, UR8, 0xf, URZ ;  /* 0x0000000f08047890 */ /* 0x000fe2000fffe03f */
[----:B------:R-:W-:-:S03]  /*04f0*/  SHF.R.S32.HI R5, RZ, 0x1, R4 ;  /* 0x00000001ff057819 */ /* 0x000fc60000011404 */
[----:B------:R-:W-:Y:S02]  /*0500*/  USHF.R.S32.HI UR5, URZ, 0x1f, UR4 ;  /* 0x0000001f3f057899 */ /* 0x000fe40008011404 */
[----:B------:R-:W-:Y:S01]  /*0510*/  @!P2 IMAD.MOV R2, RZ, RZ, -R2 ;  /* 0x000000ffff02a224 */ /* 0x000fe200078e0a02 */
[----:B------:R-:W-:Y:S01]  /*0520*/  @!P1 LOP3.LUT R2, RZ, R10, RZ, 0x33, !PT ;  /* 0x0000000aff029212 */ /* 0x000fe200078e33ff */
[----:B------:R-:W-:-:S04]  /*0530*/  ULEA.HI UR4, UR5, UR4, URZ, 0x4 ;  /* 0x0000000405047291 */ /* 0x000fc8000f8f203f */
[----:B------:R-:W-:Y:S01]  /*0540*/  USHF.R.S32.HI UR4, URZ, 0x4, UR4 ;  /* 0x000000043f047899 */ /* 0x000fe20008011404 */
[----:B------:R-:W-:Y:S11]  /*0550*/  @P0 BRA `(.L_x_23105) ;  /* 0x0000000400240947 */ /* 0x000ff60003800000 */
        /* <DEDUP_REMOVED lines=15> */
[----:B------:R-:W0:Y:S01]  /*0650*/  S2UR UR6, SR_CgaCtaId ;  /* 0x00000000000679c3 */ /* 0x000e220000008800 */
[----:B------:R-:W-:Y:S01]  /*0660*/  IMAD.SHL.U32 R8, R5, 0x8, RZ ;  /* 0x0000000805087824 */ /* 0x000fe200078e00ff */
[----:B------:R-:W-:-:S04]  /*0670*/  UMOV UR5, 0x400 ;  /* 0x0000040000057882 */ /* 0x000fc80000000000 */
[----:B------:R-:W-:-:S04]  /*0680*/  LEA R7, R3, R8, 0x2 ;  /* 0x0000000803077211 */ /* 0x000fc800078e10ff */
[----:B------:R-:W-:Y:S02]  /*0690*/  IADD3 R15, P0, P2, R7, R4, R9 ;  /* 0x00000004070f7210 */ /* 0x000fe40007a1e009 */
[----:B------:R-:W-:-:S04]  /*06a0*/  SHF.R.S32.HI R10, RZ, 0x1f, R7 ;  /* 0x0000001fff0a7819 */ /* 0x000fc80000011407 */
[----:B------:R-:W-:Y:S01]  /*06b0*/  IADD3.X R10, R10, R12, R13, P0, P2 ;  /* 0x0000000c0a0a7210 */ /* 0x000fe200007e440d */
[----:B0-----:R-:W-:-:S03]  /*06c0*/  ULEA UR5, UR6, UR5, 0x18 ;  /* 0x0000000506057291 */ /* 0x001fc6000f8ec03f */
[----:B------:R-:W-:Y:S02]  /*06d0*/  ULDC.64 UR6, c[0x0][0x218] ;  /* 0x0000860000067ab9 */ /* 0x000fe40000000a00 */
[----:B------:R-:W-:Y:S02]  /*06e0*/  LEA R14, P3, R15, UR6, 0x1 ;  /* 0x000000060f0e7c11 */ /* 0x000fe4000f8608ff */
[----:B------:R-:W-:Y:S02]  /*06f0*/  LEA R7, R3, UR5, 0x5 ;  /* 0x0000000503077c11 */ /* 0x000fe4000f8e28ff */
[----:B------:R-:W-:Y:S02]  /*0700*/  LEA.HI.X R15, R15, UR7, R10, 0x1, P3 ;  /* 0x000000070f0f7c11 */ /* 0x000fe400098f0c0a */
[----:B------:R-:W-:Y:S01]  /*0710*/  MOV R10, R5 ;  /* 0x00000005000a7202 */ /* 0x000fe20000000f00 */
[----:B------:R-:W-:Y:S02]  /*0720*/  IMAD.IADD R11, R7, 0x1, R8 ;  /* 0x00000001070b7824 */ /* 0x000fe400078e0208 */
[----:B------:R-:W-:-:S07]  /*0730*/  IMAD.MOV.U32 R8, RZ, RZ, R6 ;  /* 0x000000ffff087224 */ /* 0x000fce00078e0006 */
.L_x_23108:
        /* <DEDUP_REMOVED lines=9> */
[----:B0-----:R-:W-:-:S07]  /*07d0*/  IADD3 R11, R11, 0x200, RZ ;  /* 0x000002000b0b7810 */ /* 0x001fce0007ffe0ff */
[----:B------:R-:W-:Y:S05]  /*07e0*/  @P0 BRA `(.L_x_23108) ;  /* 0xfffffffc00d40947 */ /* 0x000fea000383ffff */
.L_x_23107:
[----:B------:R-:W-:Y:S05]  /*07f0*/  BSYNC B1 ;  /* 0x0000000000017941 */ /* 0x000fea0003800000 */
.L_x_23106:
        /* <DEDUP_REMOVED lines=14> */
.L_x_23109:
        /* <DEDUP_REMOVED lines=17> */
.L_x_23105:
[----:B------:R-:W-:Y:S05]  /*09f0*/  BSYNC B0 ;  /* 0x0000000000007941 */ /* 0x000fea0003800000 */
.L_x_23104:
[----:B------:R-:W-:Y:S01]  /*0a00*/  BAR.SYNC.DEFER_BLOCKING 0x0 ;  /* 0x0000000000007b1d */ /* 0x000fe20000010000 */
[----:B------:R-:W-:Y:S01]  /*0a10*/  ISETP.GE.AND P0, PT, R26, UR4, PT ;  /* 0x000000041a007c0c */ /* 0x000fe2000bf06270 */
[----:B------:R-:W-:-:S04]  /*0a20*/  IMAD.MOV.U32 R4, RZ, RZ, -0x800001 ;  /* 0xff7fffffff047424 */ /* 0x000fc800078e00ff */
[----:B------:R-:W-:Y:S01]  /*0a30*/  ULDC UR5, c[0x0][0x248] ;  /* 0x0000920000057ab9 */ /* 0x000fe20000000800 */
[----:B------:R-:W-:Y:S01]  /*0a40*/  ULDC UR18, c[0x0][0x25c] ;  /* 0x0000970000127ab9 */ /* 0x000fe20000000800 */
[----:B------:R-:W-:Y:S01]  /*0a50*/  UIMAD UR5, UR12, UR5, URZ ;  /* 0x000000050c0572a4 */ /* 0x000fe2000f8e023f */
[----:B------:R-:W-:Y:S01]  /*0a60*/  BSSY B0, `(.L_x_23110) ;  /* 0x00000b1000007945 */ /* 0x000fe20003800000 */
[----:B------:R-:W-:Y:S01]  /*0a70*/  ULDC UR15, c[0x0][0x234] ;  /* 0x00008d00000f7ab9 */ /* 0x000fe20000000800 */
[----:B------:R-:W-:Y:S01]  /*0a80*/  ULDC.64 UR16, c[0x0][0x220] ;  /* 0x0000880000107ab9 */ /* 0x000fe20000000a00 */
[----:B------:R-:W-:Y:S02]  /*0a90*/  USHF.R.S32.HI UR9, URZ, 0x1f, UR5 ;  /* 0x0000001f3f097899 */ /* 0x000fe40008011405 */
[----:B------:R-:W-:Y:S10]  /*0aa0*/  @P0 BRA `(.L_x_23111) ;  /* 0x0000000800b00947 */ /* 0x000ff40003800000 */
[----:B------:R-:W-:Y:S01]  /*0ab0*/  IMAD.SHL.U32 R8, R3, 0x4, RZ ;  /* 0x0000000403087824 */ /* 0x000fe200078e00ff */
[C---:B------:R-:W-:Y:S01]  /*0ac0*/  IADD3 R10, P0, R26.reuse, UR5, RZ ;  /* 0x000000051a0a7c10 */ /* 0x040fe2000ff1e0ff */
[----:B------:R-:W-:Y:S01]  /*0ad0*/  ULDC.64 UR6, c[0x0][0x238] ;  /* 0x00008e0000067ab9 */ /* 0x000fe20000000a00 */
[----:B------:R-:W-:Y:S01]  /*0ae0*/  SHF.R.S32.HI R4, RZ, 0x1f, R5 ;  /* 0x0000001fff047819 */ /* 0x000fe20000011405 */
[----:B------:R-:W0:Y:S01]  /*0af0*/  LDC R27, c[0x0][0x25c] ;  /* 0x00009700ff1b7b82 */ /* 0x000e220000000800 */
[----:B------:R-:W-:Y:S01]  /*0b00*/  SHF.R.S32.HI R7, RZ, 0x1f, R8 ;  /* 0x0000001fff077819 */ /* 0x000fe20000011408 */
[----:B------:R-:W-:Y:S01]  /*0b10*/  IMAD.U32 R30, RZ, RZ, UR8 ;  /* 0x00000008ff1e7e24 */ /* 0x000fe2000f8e00ff */
[----:B------:R-:W-:Y:S02]  /*0b20*/  LEA.HI.X.SX32 R11, R26, UR9, 0x1, P0 ;  /* 0x000000091a0b7c11 */ /* 0x000fe400080f0eff */
[----:B------:R-:W-:Y:S02]  /*0b30*/  LEA.HI R7, R7, R8, RZ, 0x3 ;  /* 0x0000000807077211 */ /* 0x000fe400078f18ff */
[----:B------:R-:W-:Y:S01]  /*0b40*/  LEA R6, P0, R10, UR6, 0x2 ;  /* 0x000000060a067c11 */ /* 0x000fe2000f8010ff */
[----:B------:R-:W-:Y:S01]  /*0b50*/  ULDC UR6, c[0x0][0x260] ;  /* 0x0000980000067ab9 */ /* 0x000fe20000000800 */
[----:B------:R-:W-:-:S02]  /*0b60*/  LEA.HI R4, R4, R5, RZ, 0x4 ;  /* 0x0000000504047211 */ /* 0x000fc400078f20ff */
[----:B------:R-:W-:Y:S02]  /*0b70*/  LOP3.LUT R9, R7, 0xfffffff8, RZ, 0xc0, !PT ;  /* 0xfffffff807097812 */ /* 0x000fe400078ec0ff */
[----:B------:R-:W-:Y:S01]  /*0b80*/  LEA.HI.X R7, R10, UR7, R11, 0x2, P0 ;  /* 0x000000070a077c11 */ /* 0x000fe200080f140b */
[----:B------:R-:W1:Y:S01]  /*0b90*/  S2UR UR7, SR_CgaCtaId ;  /* 0x00000000000779c3 */ /* 0x000e620000008800 */
[----:B------:R-:W-:Y:S02]  /*0ba0*/  LOP3.LUT R4, R4, 0xfffffff0, RZ, 0xc0, !PT ;  /* 0xfffffff004047812 */ /* 0x000fe400078ec0ff */
[----:B------:R-:W-:Y:S02]  /*0bb0*/  IADD3 R10, R3, 0x4, RZ ;  /* 0x00000004030a7810 */ /* 0x000fe40007ffe0ff */
[----:B------:R-:W-:Y:S01]  /*0bc0*/  IADD3 R19, R5, -R4, RZ ;  /* 0x8000000405137210 */ /* 0x000fe20007ffe0ff */
[----:B------:R-:W-:Y:S01]  /*0bd0*/  IMAD.IADD R5, R8, 0x1, -R9 ;  /* 0x0000000108057824 */ /* 0x000fe200078e0a09 */
[C---:B------:R-:W-:Y:S01]  /*0be0*/  SHF.L.U32 R17, R10.reuse, 0x2, RZ ;  /* 0x000000020a117819 */ /* 0x040fe200000006ff */
[C---:B------:R-:W-:Y:S01]  /*0bf0*/  VIADD R8, R3.reuse, 0x6 ;  /* 0x0000000603087836 */ /* 0x040fe20000000000 */
[----:B------:R-:W-:Y:S01]  /*0c00*/  LEA.HI R10, R10, R10, RZ, 0x1 ;  /* 0x0000000a0a0a7211 */ /* 0x000fe200078f08ff */
[----:B------:R-:W-:Y:S01]  /*0c10*/  VIADD R9, R3, 0x2 ;  /* 0x0000000203097836 */ /* 0x000fe20000000000 */
[----:B------:R-:W-:Y:S01]  /*0c20*/  SHF.R.S32.HI R12, RZ, 0x1f, R17 ;  /* 0x0000001fff0c7819 */ /* 0x000fe20000011411 */
[C---:B------:R-:W-:Y:S01]  /*0c30*/  IMAD.SHL.U32 R18, R8.reuse, 0x4, RZ ;  /* 0x0000000408127824 */ /* 0x040fe200078e00ff */
[----:B------:R-:W-:Y:S01]  /*0c40*/  LEA.HI R8, R8, R8, RZ, 0x1 ;  /* 0x0000000808087211 */ /* 0x000fe200078f08ff */
[----:B------:R-:W-:Y:S01]  /*0c50*/  IMAD.SHL.U32 R16, R9, 0x4, RZ ;  /* 0x0000000409107824 */ /* 0x000fe200078e00ff */
[----:B------:R-:W-:Y:S01]  /*0c60*/  LEA.HI R12, R12, R17, RZ, 0x3 ;  /* 0x000000110c0c7211 */ /* 0x000fe200078f18ff */
[----:B------:R-:W-:Y:S01]  /*0c70*/  IMAD R4, R2, UR6, RZ ;  /* 0x0000000602047c24 */ /* 0x000fe2000f8e02ff */
[----:B------:R-:W-:Y:S01]  /*0c80*/  SHF.R.S32.HI R13, RZ, 0x1f, R18 ;  /* 0x0000001fff0d7819 */ /* 0x000fe20000011412 */
[----:B------:R-:W-:Y:S01]  /*0c90*/  UMOV UR6, 0x400 ;  /* 0x0000040000067882 */ /* 0x000fe20000000000 */
[----:B------:R-:W-:Y:S01]  /*0ca0*/  SHF.R.S32.HI R11, RZ, 0x1f, R16 ;  /* 0x0000001fff0b7819 */ /* 0x000fe20000011410 */
[----:B------:R-:W-:Y:S01]  /*0cb0*/  IMAD.SHL.U32 R21, R19, 0x8, RZ ;  /* 0x0000000813157824 */ /* 0x000fe200078e00ff */
[----:B------:R-:W-:Y:S01]  /*0cc0*/  UIADD3 UR6, UR6, 0x60, URZ ;  /* 0x0000006006067890 */ /* 0x000fe2000fffe03f */
[----:B------:R-:W-:Y:S01]  /*0cd0*/  LEA.HI R13, R13, R18, RZ, 0x3 ;  /* 0x000000120d0d7211 */ /* 0x000fe200078f18ff */
[----:B------:R-:W-:Y:S01]  /*0ce0*/  IMAD.SHL.U32 R10, R10, 0x40, RZ ;  /* 0x000000400a0a7824 */ /* 0x000fe200078e00ff */
[----:B------:R-:W-:Y:S01]  /*0cf0*/  LEA.HI R11, R11, R16, RZ, 0x3 ;  /* 0x000000100b0b7211 */ /* 0x000fe200078f18ff */
[----:B-1----:R-:W-:Y:S01]  /*0d00*/  ULEA UR6, UR7, UR6, 0x18 ;  /* 0x0000000607067291 */ /* 0x002fe2000f8ec03f */
[----:B------:R-:W-:Y:S01]  /*0d10*/  LEA.HI R9, R9, R9, RZ, 0x1 ;  /* 0x0000000909097211 */ /* 0x000fe200078f08ff */
[----:B------:R-:W-:Y:S01]  /*0d20*/  IMAD.SHL.U32 R8, R8, 0x40, RZ ;  /* 0x0000004008087824 */ /* 0x000fe200078e00ff */
[----:B------:R-:W-:-:S02]  /*0d30*/  LOP3.LUT R12, R12, 0xfffffff8, RZ, 0xc0, !PT ;  /* 0xfffffff80c0c7812 */ /* 0x000fc400078ec0ff */
[----:B------:R-:W-:Y:S02]  /*0d40*/  LOP3.LUT R13, R13, 0xfffffff8, RZ, 0xc0, !PT ;  /* 0xfffffff80d0d7812 */ /* 0x000fe400078ec0ff */
[----:B------:R-:W-:Y:S01]  /*0d50*/  SHF.R.S32.HI R15, RZ, 0x1f, R21 ;  /* 0x0000001fff0f7819 */ /* 0x000fe20000011415 */
[----:B------:R-:W-:Y:S01]  /*0d60*/  IMAD.IADD R17, R17, 0x1, -R12 ;  /* 0x0000000111117824 */ /* 0x000fe200078e0a0c */
[----:B------:R-:W-:Y:S01]  /*0d70*/  IADD3 R20, P0, R4, R21, RZ ;  /* 0x0000001504147210 */ /* 0x000fe20007f1e0ff */
[----:B------:R-:W-:Y:S01]  /*0d80*/  IMAD.IADD R18, R18, 0x1, -R13 ;  /* 0x0000000112127824 */ /* 0x000fe200078e0a0d */
[----:B------:R-:W-:Y:S02]  /*0d90*/  LOP3.LUT R11, R11, 0xfffffff8, RZ, 0xc0, !PT ;  /* 0xfffffff80b0b7812 */ /* 0x000fe400078ec0ff */
[----:B------:R-:W-:Y:S02]  /*0da0*/  LEA R19, R26, R19, 0x4 ;  /* 0x000000131a137211 */ /* 0x000fe400078e20ff */
[----:B------:R-:W-:-:S02]  /*0db0*/  SHF.L.U32 R9, R9, 0x6, RZ ;  /* 0x0000000609097819 */ /* 0x000fc400000006ff */
[----:B------:R-:W-:Y:S01]  /*0dc0*/  LEA.HI.X.SX32 R21, R4, R15, 0x1, P0 ;  /* 0x0000000f04157211 */ /* 0x000fe200000f0eff */
[----:B------:R-:W-:Y:S01]  /*0dd0*/  IMAD.MOV.U32 R4, RZ, RZ, -0x800001 ;  /* 0xff7fffffff047424 */ /* 0x000fe200078e00ff */
[----:B------:R-:W-:Y:S02]  /*0de0*/  IADD3 R16, R16, -R11, RZ ;  /* 0x8000000b10107210 */ /* 0x000fe40007ffe0ff */
[----:B0-----:R-:W-:Y:S02]  /*0df0*/  SHF.R.S32.HI R27, RZ, 0x1f, R27 ;  /* 0x0000001fff1b7819 */ /* 0x001fe4000001141b */
[----:B------:R-:W-:Y:S02]  /*0e00*/  LOP3.LUT R29, R9, 0xffffff80, RZ, 0xc0, !PT ;  /* 0xffffff80091d7812 */ /* 0x000fe400078ec0ff */
[----:B------:R-:W-:Y:S02]  /*0e10*/  LOP3.LUT R28, R10, 0xffffff80, RZ, 0xc0, !PT ;  /* 0xffffff800a1c7812 */ /* 0x000fe400078ec0ff */
[----:B------:R-:W-:-:S02]  /*0e20*/  LOP3.LUT R31, R8, 0xffffff80, RZ, 0xc0, !PT ;  /* 0xffffff80081f7812 */ /* 0x000fc400078ec0ff */
[----:B------:R-:W-:Y:S02]  /*0e30*/  IADD3 R30, -R30, 0x1, R19 ;  /* 0x000000011e1e7810 */ /* 0x000fe40007ffe113 */
[----:B------:R-:W-:-:S07]  /*0e40*/  LEA R32, R19, UR6, 0x2 ;  /* 0x0000000613207c11 */ /* 0x000fce000f8e10ff */
.L_x_23115:
[----:B------:R-:W2:Y:S01]  /*0e50*/  LDG.E.CONSTANT R10, desc[UR10][R6.64] ;  /* 0x0000000a060a7981 */ /* 0x000ea2000c1e9900 */
[----:B------:R-:W-:Y:S02]  /*0e60*/  SHF.R.S32.HI R13, RZ, 0x1f, R16 ;  /* 0x0000001fff0d7819 */ /* 0x000fe40000011410 */
[----:B------:R-:W-:Y:S01]  /*0e70*/  SHF.R.S32.HI R14, RZ, 0x1f, R29 ;  /* 0x0000001fff0e7819 */ /* 0x000fe2000001141d */
[----:B0-----:R-:W0:Y:S01]  /*0e80*/  S2UR UR7, SR_CgaCtaId ;  /* 0x00000000000779c3 */ /* 0x001e220000008800 */
[----:B------:R-:W-:Y:S01]  /*0e90*/  UMOV UR6, 0x400 ;  /* 0x0000040000067882 */ /* 0x000fe20000000000 */
[----:B------:R-:W-:Y:S02]  /*0ea0*/  SHF.R.S32.HI R24, RZ, 0x1f, R17 ;  /* 0x0000001fff187819 */ /* 0x000fe40000011411 */
[----:B--2---:R-:W-:-:S05]  /*0eb0*/  SHF.R.S32.HI R8, RZ, 0x1f, R10 ;  /* 0x0000001fff087819 */ /* 0x004fca000001140a */
[----:B------:R-:W-:Y:S02]  /*0ec0*/  IMAD R11, R8, UR18, RZ ;  /* 0x00000012080b7c24 */ /* 0x000fe4000f8e02ff */
[----:B------:R-:W-:-:S04]  /*0ed0*/  IMAD.WIDE.U32 R8, R10, UR18, R20 ;  /* 0x000000120a087c25 */ /* 0x000fc8000f8e0014 */
[----:B------:R-:W-:Y:S01]  /*0ee0*/  IMAD R11, R10, R27, R11 ;  /* 0x0000001b0a0b7224 */ /* 0x000fe200078e020b */
[----:B------:R-:W-:-:S04]  /*0ef0*/  IADD3 R10, P0, P1, R16, R8, R29 ;  /* 0x00000008100a7210 */ /* 0x000fc8000791e01d */
[----:B------:R-:W-:Y:S02]  /*0f00*/  IADD3 R34, R9, R11, RZ ;  /* 0x0000000b09227210 */ /* 0x000fe40007ffe0ff */
[----:B------:R-:W-:Y:S02]  /*0f10*/  LEA R12, P2, R10, UR16, 0x1 ;  /* 0x000000100a0c7c11 */ /* 0x000fe4000f8408ff */
        /* <DEDUP_REMOVED lines=8> */
[----:B0-----:R-:W-:Y:S01]  /*0fa0*/  ULEA UR6, UR7, UR6, 0x18 ;  /* 0x0000000607067291 */ /* 0x001fe2000f8ec03f */
[-CC-:B------:R-:W-:Y:S02]  /*0fb0*/  IADD3 R15, P0, P1, R17, R8.reuse, R28.reuse ;  /* 0x00000008110f7210 */ /* 0x180fe4000791e01c */
[--C-:B------:R-:W-:Y:S02]  /*0fc0*/  IADD3 R33, P2, P3, R18, R8, R31.reuse ;  /* 0x0000000812217210 */ /* 0x100fe40007b5e01f */
[----:B------:R-:W-:Y:S02]  /*0fd0*/  SHF.R.S32.HI R9, RZ, 0x1f, R28 ;  /* 0x0000001fff097819 */ /* 0x000fe4000001141c */
[----:B------:R-:W-:Y:S02]  /*0fe0*/  SHF.R.S32.HI R11, RZ, 0x1f, R31 ;  /* 0x0000001fff0b7819 */ /* 0x000fe4000001141f */
[----:B------:R-:W-:-:S02]  /*0ff0*/  SHF.R.S32.HI R8, RZ, 0x1f, R18 ;  /* 0x0000001fff087819 */ /* 0x000fc40000011412 */
[----:B------:R-:W-:Y:S02]  /*1000*/  LEA R14, R3, UR6, 0x5 ;  /* 0x00000006030e7c11 */ /* 0x000fe4000f8e28ff */
[-C--:B------:R-:W-:Y:S02]  /*1010*/  IADD3.X R24, R24, R34.reuse, R9, P0, P1 ;  /* 0x0000002218187210 */ /* 0x080fe400007e2409 */
[----:B------:R-:W-:Y:S02]  /*1020*/  IADD3.X R34, R8, R34, R11, P2, P3 ;  /* 0x0000002208227210 */ /* 0x000fe400017e640b */
[----:B------:R-:W0:Y:S02]  /*1030*/  LDS.128 R8, [R14] ;  /* 0x000000000e087984 */ /* 0x000e240000000c00 */
[--C-:B0-----:R-:W-:Y:S02]  /*1040*/  HADD2.F32 R25, -RZ, R10.reuse.H0_H0 ;  /* 0x2000000aff197230 */ /* 0x101fe40000004100 */
[----:B------:R-:W-:-:S02]  /*1050*/  HADD2.F32 R10, -RZ, R10.H1_H1 ;  /* 0x3000000aff0a7230 */ /* 0x000fc40000004100 */
[--C-:B--2---:R-:W-:Y:S02]  /*1060*/  HADD2.F32 R35, -RZ, R12.reuse.H1_H1 ;  /* 0x3000000cff237230 */ /* 0x104fe40000004100 */
[----:B------:R-:W-:-:S03]  /*1070*/  HADD2.F32 R36, -RZ, R12.H0_H0 ;  /* 0x2000000cff247230 */ /* 0x000fc60000004100 */
[----:B------:R-:W-:Y:S01]  /*1080*/  FMUL.FTZ R12, R10, R35 ;  /* 0x000000230a0c7220 */ /* 0x000fe20000410000 */
[----:B------:R-:W-:Y:S02]  /*1090*/  HADD2.F32 R10, -RZ, R8.H0_H0 ;  /* 0x20000008ff0a7230 */ /* 0x000fe40000004100 */
[----:B------:R-:W-:Y:S01]  /*10a0*/  FMUL.FTZ R25, R25, R36 ;  /* 0x0000002419197220 */ /* 0x000fe20000410000 */
[----:B------:R-:W-:Y:S01]  /*10b0*/  LEA R36, P0, R15, UR16, 0x1 ;  /* 0x000000100f247c11 */ /* 0x000fe2000f8008ff */
[----:B---3--:R-:W-:-:S03]  /*10c0*/  HADD2.F32 R35, -RZ, R22.H0_H0 ;  /* 0x20000016ff237230 */ /* 0x008fc60000004100 */
[----:B------:R-:W-:Y:S01]  /*10d0*/  LEA.HI.X R37, R15, UR17, R24, 0x1, P0 ;  /* 0x000000110f257c11 */ /* 0x000fe200080f0c18 */
[----:B------:R-:W-:Y:S02]  /*10e0*/  HADD2.F32 R22, -RZ, R22.H1_H1 ;  /* 0x30000016ff167230 */ /* 0x000fe40000004100 */
[----:B------:R-:W-:Y:S01]  /*10f0*/  FFMA.FTZ R10, R10, R35, R25 ;  /* 0x000000230a0a7223 */ /* 0x000fe20000010019 */
[----:B------:R-:W-:Y:S02]  /*1100*/  HADD2.F32 R25, -RZ, R8.H1_H1 ;  /* 0x30000008ff197230 */ /* 0x000fe40000004100 */
[----:B------:R-:W-:Y:S02]  /*1110*/  HADD2.F32 R8, -RZ, R11.H0_H0 ;  /* 0x2000000bff087230 */ /* 0x000fe40000004100 */
[----:B------:R-:W-:Y:S02]  /*1120*/  HADD2.F32 R35, -RZ, R9.H0_H0 ;  /* 0x20000009ff237230 */ /* 0x000fe40000004100 */
[----:B------:R-:W-:Y:S01]  /*1130*/  FFMA.FTZ R22, R25, R22, R12 ;  /* 0x0000001619167223 */ /* 0x000fe2000001000c */
[----:B------:R-:W-:-:S05]  /*1140*/  HADD2.F32 R25, -RZ, R13.H0_H0 ;  /* 0x2000000dff197230 */ /* 0x000fca0000004100 */
[----:B------:R-:W-:Y:S01]  /*1150*/  FMUL.FTZ R12, R8, R25 ;  /* 0x00000019080c7220 */ /* 0x000fe20000410000 */
[----:B------:R-:W-:Y:S01]  /*1160*/  HADD2.F32 R8, -RZ, R23.H0_H0 ;  /* 0x20000017ff087230 */ /* 0x000fe20000004100 */
[----:B------:R0:W2:Y:S04]  /*1170*/  LDG.E.64.CONSTANT R24, desc[UR10][R36.64] ;  /* 0x0000000a24187981 */ /* 0x0000a8000c1e9b00 */
[----:B------:R-:W-:Y:S01]  /*1180*/  FFMA.FTZ R35, R35, R8, R12 ;  /* 0x0000000823237223 */ /* 0x000fe2000001000c */
[----:B------:R-:W-:Y:S02]  /*1190*/  HADD2.F32 R8, -RZ, R13.H1_H1 ;  /* 0x3000000dff087230 */ /* 0x000fe40000004100 */
[----:B------:R-:W1:Y:S01]  /*11a0*/  LDS.128 R12, [R14+0x10] ;  /* 0x000010000e0c7984 */ /* 0x000e620000000c00 */
[----:B------:R-:W-:-:S05]  /*11b0*/  HADD2.F32 R11, -RZ, R11.H1_H1 ;  /* 0x3000000bff0b7230 */ /* 0x000fca0000004100 */
[----:B0-----:R-:W-:Y:S01]  /*11c0*/  FMUL.FTZ R36, R11, R8 ;  /* 0x000000080b247220 */ /* 0x001fe20000410000 */
[----:B------:R-:W-:Y:S02]  /*11d0*/  HADD2.F32 R11, -RZ, R9.H1_H1 ;  /* 0x30000009ff0b7230 */ /* 0x000fe40000004100 */
[----:B------:R-:W-:-:S05]  /*11e0*/  HADD2.F32 R8, -RZ, R23.H1_H1 ;  /* 0x30000017ff087230 */ /* 0x000fca0000004100 */
[----:B------:R-:W-:Y:S01]  /*11f0*/  FFMA.FTZ R11, R11, R8, R36 ;  /* 0x000000080b0b7223 */ /* 0x000fe20000010024 */
[----:B-1----:R-:W-:Y:S02]  /*1200*/  HADD2.F32 R9, -RZ, R12.H0_H0 ;  /* 0x2000000cff097230 */ /* 0x002fe40000004100 */
[----:B--2---:R-:W-:-:S05]  /*1210*/  HADD2.F32 R8, -RZ, R24.H0_H0 ;  /* 0x20000018ff087230 */ /* 0x004fca0000004100 */
[----:B------:R-:W-:Y:S01]  /*1220*/  FFMA.FTZ R10, R9, R8, R10 ;  /* 0x00000008090a7223 */ /* 0x000fe2000001000a */
[----:B------:R-:W-:-:S04]  /*1230*/  LEA R8, P0, R33, UR16, 0x1 ;  /* 0x0000001021087c11 */ /* 0x000fc8000f8008ff */
[----:B------:R-:W-:-:S06]  /*1240*/  LEA.HI.X R9, R33, UR17, R34, 0x1, P0 ;  /* 0x0000001121097c11 */ /* 0x000fcc00080f0c22 */
[----:B------:R-:W2:Y:S01]  /*1250*/  LDG.E.64.CONSTANT R8, desc[UR10][R8.64] ;  /* 0x0000000a08087981 */ /* 0x000ea2000c1e9b00 */
[----:B------:R-:W-:Y:S02]  /*1260*/  HADD2.F32 R23, -RZ, R12.H1_H1 ;  /* 0x3000000cff177230 */ /* 0x000fe40000004100 */
[----:B------:R-:W-:-:S05]  /*1270*/  HADD2.F32 R24, -RZ, R24.H1_H1 ;  /* 0x30000018ff187230 */ /* 0x000fca0000004100 */
[----:B------:R-:W-:Y:S01]  /*1280*/  FFMA.FTZ R22, R23, R24, R22 ;  /* 0x0000001817167223 */ /* 0x000fe20000010016 */
[----:B------:R-:W-:Y:S01]  /*1290*/  HADD2.F32 R23, -RZ, R14.H0_H0 ;  /* 0x2000000eff177230 */ /* 0x000fe20000004100 */
[----:B------:R-:W-:Y:S01]  /*12a0*/  UMOV UR6, 0xffffffff ;  /* 0xffffffff00067882 */ /* 0x000fe20000000000 */
[----:B--2---:R-:W-:-:S05]  /*12b0*/  HADD2.F32 R12, -RZ, R8.H0_H0 ;  /* 0x20000008ff0c7230 */ /* 0x004fca0000004100 */
[----:B------:R-:W-:Y:S01]  /*12c0*/  FFMA.FTZ R10, R23, R12, R10 ;  /* 0x0000000c170a7223 */ /* 0x000fe2000001000a */
[----:B------:R-:W-:Y:S02]  /*12d0*/  HADD2.F32 R23, -RZ, R14.H1_H1 ;  /* 0x3000000eff177230 */ /* 0x000fe40000004100 */
        /* <DEDUP_REMOVED lines=8> */
[----:B------:R-:W-:Y:S02]  /*1360*/  HADD2.F32 R13, -RZ, R9.H0_H0 ;  /* 0x20000009ff0d7230 */ /* 0x000fe40000004100 */
[----:B------:R-:W-:Y:S01]  /*1370*/  FFMA.FTZ R8, R8, R25, R11 ;  /* 0x0000001908087223 */ /* 0x000fe2000001000b */
[----:B------:R-:W-:Y:S02]  /*1380*/  HADD2.F32 R15, -RZ, R15.H1_H1 ;  /* 0x3000000fff0f7230 */ /* 0x000fe40000004100 */
[----:B------:R-:W-:Y:S01]  /*1390*/  FADD.FTZ R23, R10, R23 ;  /* 0x000000170a177221 */ /* 0x000fe20000010000 */
[----:B------:R-:W-:Y:S02]  /*13a0*/  HADD2.F32 R9, -RZ, R9.H1_H1 ;  /* 0x30000009ff097230 */ /* 0x000fe40000004100 */
[----:B------:R-:W-:-:S03]  /*13b0*/  FFMA.FTZ R12, R12, R13, R35 ;  /* 0x0000000d0c0c7223 */ /* 0x000fc60000010023 */
[----:B------:R-:W-:Y:S01]  /*13c0*/  FFMA.FTZ R8, R15, R9, R8 ;  /* 0x000000090f087223 */ /* 0x000fe20000010008 */
[----:B------:R-:W-:-:S04]  /*13d0*/  FADD.FTZ R23, R12, R23 ;  /* 0x000000170c177221 */ /* 0x000fc80000010000 */
[----:B------:R-:W-:Y:S01]  /*13e0*/  FADD.FTZ R8, R8, R23 ;  /* 0x0000001708087221 */ /* 0x000fe20000010000 */
[----:B------:R-:W-:Y:S06]  /*13f0*/  BRA.DIV UR6, `(.L_x_23112) ;  /* 0x0000002a06f87947 */ /* 0x000fec000b800000 */
[----:B------:R0:W1:Y:S02]  /*1400*/  SHFL.BFLY PT, R9, R8, 0x1, 0x1f ;  /* 0x0c201f0008097f89 */ /* 0x00006400000e0000 */
.L_x_23150:
[----:B------:R-:W-:Y:S01]  /*1410*/  I2FP.F32.S32 R11, R30 ;  /* 0x0000001e000b7245 */ /* 0x000fe20000201400 */
[----:B------:R-:W-:Y:S01]  /*1420*/  VIADD R26, R26, 0x4 ;  /* 0x000000041a1a7836 */ /* 0x000fe20000000000 */
[----:B------:R-:W-:Y:S01]  /*1430*/  ISETP.NE.AND P1, PT, R3, RZ, PT ;  /* 0x000000ff0300720c */ /* 0x000fe20003f25270 */
[----:B-1----:R-:W-:Y:S01]  /*1440*/  FADD.FTZ R9, R8, R9 ;  /* 0x0000000908097221 */ /* 0x002fe20000010000 */
[----:B-----5:R-:W-:Y:S01]  /*1450*/  FSETP.NEU.FTZ.AND P0, PT, R0, RZ, PT ;  /* 0x000000ff0000720b */ /* 0x020fe20003f1d000 */
[----:B------:R-:W-:Y:S01]  /*1460*/  FMUL.FTZ R11, R11, R0 ;  /* 0x000000000b0b7220 */ /* 0x000fe20000410000 */
[----:B------:R-:W-:Y:S01]  /*1470*/  BSSY B1, `(.L_x_23113) ;  /* 0x0000009000017945 */ /* 0x000fe20003800000 */
[----:B------:R-:W-:-:S03]  /*1480*/  ISETP.GE.AND P2, PT, R26, UR4, PT ;  /* 0x000000041a007c0c */ /* 0x000fc6000bf46270 */
[----:B------:R-:W-:-:S05]  /*1490*/  FSEL R10, R11, RZ, P0 ;  /* 0x000000ff0b0a7208 */ /* 0x000fca0000000000 */
[----:B------:R-:W-:Y:S01]  /*14a0*/  FFMA.FTZ R11, R9, UR15, R10 ;  /* 0x0000000f090b7c23 */ /* 0x000fe2000801000a */
[----:B------:R-:W-:Y:S06]  /*14b0*/  @P1 BRA `(.L_x_23114) ;  /* 0x0000000000101947 */ /* 0x000fec0003800000 */
[----:B------:R-:W-:-:S04]  /*14c0*/  ISETP.GE.AND P0, PT, R19, UR8, PT ;  /* 0x0000000813007c0c */ /* 0x000fc8000bf06270 */
[----:B------:R-:W-:-:S05]  /*14d0*/  FSEL R9, R11, RZ, !P0 ;  /* 0x000000ff0b097208 */ /* 0x000fca0004000000 */
[----:B------:R1:W-:Y:S04]  /*14e0*/  STS [R32], R9 ;  /* 0x0000000920007388 */ /* 0x0003e80000000800 */
[----:B------:R-:W-:-:S07]  /*14f0*/  @!P0 FMNMX.FTZ R4, R4, R11, !PT ;  /* 0x0000000b04048209 */ /* 0x000fce0007810000 */
.L_x_23114:
[----:B------:R-:W-:Y:S05]  /*1500*/  BSYNC B1 ;  /* 0x0000000000017941 */ /* 0x000fea0003800000 */
.L_x_23113:
[----:B------:R-:W-:Y:S01]  /*1510*/  IADD3 R6, P0, R6, 0x10, RZ ;  /* 0x0000001006067810 */ /* 0x000fe20007f1e0ff */
[----:B------:R-:W-:Y:S01]  /*1520*/  VIADD R30, R30, 0x40 ;  /* 0x000000401e1e7836 */ /* 0x000fe20000000000 */
[----:B-1----:R-:W-:Y:S01]  /*1530*/  IADD3 R32, R32, 0x100, RZ ;  /* 0x0000010020207810 */ /* 0x002fe20007ffe0ff */
[----:B------:R-:W-:Y:S02]  /*1540*/  VIADD R19, R19, 0x40 ;  /* 0x0000004013137836 */ /* 0x000fe40000000000 */
[----:B------:R-:W-:Y:S01]  /*1550*/  IMAD.X R7, RZ, RZ, R7, P0 ;  /* 0x000000ffff077224 */ /* 0x000fe200000e0607 */
[----:B------:R-:W-:Y:S07]  /*1560*/  @!P2 BRA `(.L_x_23115) ;  /* 0xfffffff80038a947 */ /* 0x000fee000383ffff */
.L_x_23111:
[----:B------:R-:W-:Y:S05]  /*1570*/  BSYNC B0 ;  /* 0x0000000000007941 */ /* 0x000fea0003800000 */
.L_x_23110:
[----:B------:R-:W1:Y:S01]  /*1580*/  S2R R21, SR_TID.X ;  /* 0x0000000000157919 */ /* 0x000e620000002100 */
[----:B------:R-:W-:Y:S01]  /*1590*/  UMOV UR6, 0xffffffff ;  /* 0xffffffff00067882 */ /* 0x000fe20000000000 */
[----:B-1---5:R-:W-:-:S04]  /*15a0*/  SHF.R.S32.HI R0, RZ, 0x1f, R21 ;  /* 0x0000001fff007819 */ /* 0x022fc80000011415 */
[----:B------:R-:W-:-:S04]  /*15b0*/  LEA.HI R0, R0, R21, RZ, 0x5 ;  /* 0x0000001500007211 */ /* 0x000fc800078f28ff */
[----:B------:R-:W-:Y:S02]  /*15c0*/  LOP3.LUT R6, R0, 0xffffffe0, RZ, 0xc0, !PT ;  /* 0xffffffe000067812 */ /* 0x000fe400078ec0ff */
[----:B------:R-:W-:Y:S02]  /*15d0*/  SHF.R.S32.HI R20, RZ, 0x5, R0 ;  /* 0x00000005ff147819 */ /* 0x000fe40000011400 */
[----:B------:R-:W-:Y:S01]  /*15e0*/  IADD3 R0, -R6, R21, RZ ;  /* 0x0000001506007210 */ /* 0x000fe20007ffe1ff */
[----:B------:R-:W-:Y:S06]  /*15f0*/  BRA.DIV UR6, `(.L_x_23116) ;  /* 0x0000002a06a47947 */ /* 0x000fec000b800000 */
[----:B------:R-:W1:Y:S02]  /*1600*/  SHFL.BFLY PT, R3, R4, 0x10, 0x1f ;  /* 0x0e001f0004037f89 */ /* 0x000e6400000e0000 */
[----:B-1----:R-:W-:-:S05]  /*1610*/  FMNMX.FTZ R3, R3, R4, !PT ;  /* 0x0000000403037209 */ /* 0x002fca0007810000 */
[----:B------:R-:W1:Y:S02]  /*1620*/  SHFL.BFLY PT, R6, R3, 0x8, 0x1f ;  /* 0x0d001f0003067f89 */ /* 0x000e6400000e0000 */
[----:B-1----:R-:W-:-:S05]  /*1630*/  FMNMX.FTZ R6, R3, R6, !PT ;  /* 0x0000000603067209 */ /* 0x002fca0007810000 */
[----:B------:R-:W0:Y:S02]  /*1640*/  SHFL.BFLY PT, R5, R6, 0x4, 0x1f ;  /* 0x0c801f0006057f89 */ /* 0x000e2400000e0000 */
[----:B0-----:R-:W-:-:S05]  /*1650*/  FMNMX.FTZ R8, R6, R5, !PT ;  /* 0x0000000506087209 */ /* 0x001fca0007810000 */
[----:B------:R0:W1:Y:S02]  /*1660*/  SHFL.BFLY PT, R5, R8, 0x2, 0x1f ;  /* 0x0c401f0008057f89 */ /* 0x00006400000e0000 */
.L_x_23156:
        /* <DEDUP_REMOVED lines=15> */
[----:B-1----:R-:W1:Y:S01]  /*1760*/  @!P0 S2R R4, SR_CgaCtaId ;  /* 0x0000000000048919 */ /* 0x002e620000008800 */
[----:B------:R-:W-:Y:S01]  /*1770*/  @!P0 MOV R3, 0x400 ;  /* 0x0000040000038802 */ /* 0x000fe20000000f00 */
[----:B------:R-:W-:-:S03]  /*1780*/  ULOP3.LUT UR5, UR5, 0xfffffff0, URZ, 0xc0, !UPT ;  /* 0xfffffff005057892 */ /* 0x000fc6000f8ec03f */
[----:B------:R-:W-:Y:S01]  /*1790*/  @!P0 IADD3 R3, R3, 0x40, RZ ;  /* 0x0000004003038810 */ /* 0x000fe20007ffe0ff */
[----:B------:R-:W-:-:S04]  /*17a0*/  UISETP.LT.AND UP0, UPT, UR8, UR5, UPT ;  /* 0x000000050800728c */ /* 0x000fc8000bf01270 */
[----:B------:R-:W-:-:S06]  /*17b0*/  USEL UR5, UR8, UR5, UP0 ;  /* 0x0000000508057287 */ /* 0x000fcc0008000000 */
[----:B------:R-:W-:Y:S02]  /*17c0*/  ISETP.GE.AND P1, PT, R21, UR5, PT ;  /* 0x0000000515007c0c */ /* 0x000fe4000bf26270 */
[----:B-1----:R-:W-:Y:S01]  /*17d0*/  @!P0 LEA R3, R4, R3, 0x18 ;  /* 0x0000000304038211 */ /* 0x002fe200078ec0ff */
[----:B------:R-:W-:-:S04]  /*17e0*/  IMAD.MOV.U32 R4, RZ, RZ, -0x800001 ;  /* 0xff7fffffff047424 */ /* 0x000fc800078e00ff */
[----:B------:R-:W-:-:S05]  /*17f0*/  @!P0 IMAD R5, R0, 0x4, R3 ;  /* 0x0000000400058824 */ /* 0x000fca00078e0203 */
[----:B------:R1:W2:Y:S02]  /*1800*/  @!P0 LDS R4, [R5] ;  /* 0x0000000005048984 */ /* 0x0002a40000000800 */
[----:B-1----:R-:W-:Y:S02]  /*1810*/  HFMA2.MMA R5, -RZ, RZ, 0, 0 ;  /* 0x00000000ff057435 */ /* 0x002fe400000001ff */
[----:B--2---:R-:W1:Y:S02]  /*1820*/  SHFL.BFLY PT, R3, R4, 0x2, 0x1f ;  /* 0x0c401f0004037f89 */ /* 0x004e6400000e0000 */
[----:B-1----:R-:W-:-:S05]  /*1830*/  FMNMX.FTZ R6, R3, R4, !PT ;  /* 0x0000000403067209 */ /* 0x002fca0007810000 */
[----:B------:R-:W1:Y:S02]  /*1840*/  SHFL.BFLY PT, R3, R6, 0x1, 0x1f ;  /* 0x0c201f0006037f89 */ /* 0x000e6400000e0000 */
[----:B-1----:R-:W-:-:S06]  /*1850*/  FMNMX.FTZ R3, R6, R3, !PT ;  /* 0x0000000306037209 */ /* 0x002fcc0007810000 */
[----:B------:R-:W1:Y:S01]  /*1860*/  SHFL.IDX PT, R3, R3, RZ, 0x1f ;  /* 0x00001fff03037589 */ /* 0x000e6200000e0000 */
[----:B------:R-:W-:Y:S05]  /*1870*/  @P1 BRA `(.L_x_23118) ;  /* 0x0000000c00881947 */ /* 0x000fea0003800000 */
[----:B------:R-:W-:Y:S01]  /*1880*/  LOP3.LUT R4, RZ, R21, RZ, 0x33, !PT ;  /* 0x00000015ff047212 */ /* 0x000fe200078e33ff */
[----:B------:R-:W-:Y:S04]  /*1890*/  BSSY B1, `(.L_x_23119) ;  /* 0x000001a000017945 */ /* 0x000fe80003800000 */
[----:B------:R-:W-:-:S05]  /*18a0*/  VIADD R4, R4, UR5 ;  /* 0x0000000504047c36 */ /* 0x000fca0008000000 */
        /* <DEDUP_REMOVED lines=13> */
.L_x_23121:
        /* <DEDUP_REMOVED lines=11> */
.L_x_23120:
[----:B------:R-:W-:Y:S05]  /*1a30*/  BSYNC B1 ;  /* 0x0000000000017941 */ /* 0x000fea0003800000 */
.L_x_23119:
        /* <DEDUP_REMOVED lines=15> */
.L_x_23124:
[----:B------:R-:W1:Y:S01]  /*1b30*/  LDS R14, [R6+-0x200] ;  /* 0xfffe0000060e7984 */ /* 0x000e620000000800 */
[----:B------:R-:W-:-:S03]  /*1b40*/  IADD3 R4, R4, 0x800, RZ ;  /* 0x0000080004047810 */ /* 0x000fc60007ffe0ff */
[----:B------:R-:W2:Y:S01]  /*1b50*/  LDS R18, [R6+0x200] ;  /* 0x0002000006127984 */ /* 0x000ea20000000800 */
[----:B------:R-:W-:-:S03]  /*1b60*/  ISETP.GE.AND P2, PT, R4, R7, PT ;  /* 0x000000070400720c */ /* 0x000fc60003f46270 */
[----:B------:R-:W3:Y:S04]  /*1b70*/  LDS R16, [R6] ;  /* 0x0000000006107984 */ /* 0x000ee80000000800 */
[----:B0-----:R-:W0:Y:S04]  /*1b80*/  LDS R8, [R6+-0x400] ;  /* 0xfffc000006087984 */ /* 0x001e280000000800 */
[----:B------:R-:W4:Y:S04]  /*1b90*/  LDS R22, [R6+0x400] ;  /* 0x0004000006167984 */ /* 0x000f280000000800 */
[----:B------:R-:W5:Y:S04]  /*1ba0*/  LDS R24, [R6+0x600] ;  /* 0x0006000006187984 */ /* 0x000f680000000800 */
[----:B------:R-:W5:Y:S04]  /*1bb0*/  LDS R12, [R6+0x800] ;  /* 0x00080000060c7984 */ /* 0x000f680000000800 */
[----:B------:R-:W5:Y:S04]  /*1bc0*/  LDS R10, [R6+0xa00] ;  /* 0x000a0000060a7984 */ /* 0x000f680000000800 */
[----:B------:R-:W5:Y:S01]  /*1bd0*/  LDS R26, [R6+0x1600] ;  /* 0x00160000061a7984 */ /* 0x000f620000000800 */
[----:B-1----:R-:W-:-:S04]  /*1be0*/  FADD.FTZ R14, -R3, R14 ;  /* 0x0000000e030e7221 */ /* 0x002fc80000010100 */
[----:B------:R-:W-:Y:S01]  /*1bf0*/  FMUL.FTZ R9, R14, 1.4426950216293334961 ;  /* 0x3fb8aa3b0e097820 */ /* 0x000fe20000410000 */
[C---:B--2---:R-:W-:Y:S01]  /*1c00*/  FADD.FTZ R18, -R3.reuse, R18 ;  /* 0x0000001203127221 */ /* 0x044fe20000010100 */
[----:B------:R-:W1:Y:S01]  /*1c10*/  LDS R14, [R6+0xc00] ;  /* 0x000c0000060e7984 */ /* 0x000e620000000800 */
[C---:B---3--:R-:W-:Y:S02]  /*1c20*/  FADD.FTZ R11, -R3.reuse, R16 ;  /* 0x00000010030b7221 */ /* 0x048fe40000010100 */
[----:B------:R-:W-:Y:S01]  /*1c30*/  FMUL.FTZ R13, R18, 1.4426950216293334961 ;  /* 0x3fb8aa3b120d7820 */ /* 0x000fe20000410000 */
[----:B------:R-:W2:Y:S01]  /*1c40*/  LDS R16, [R6+0xe00] ;  /* 0x000e000006107984 */ /* 0x000ea20000000800 */
[----:B------:R-:W3:Y:S01]  /*1c50*/  MUFU.EX2 R9, R9 ;  /* 0x0000000900097308 */ /* 0x000ee20000000800 */
[----:B0-----:R-:W-:Y:S01]  /*1c60*/  FADD.FTZ R8, -R3, R8 ;  /* 0x0000000803087221 */ /* 0x001fe20000010100 */
[----:B------:R-:W-:Y:S01]  /*1c70*/  FMUL.FTZ R11, R11, 1.4426950216293334961 ;  /* 0x3fb8aa3b0b0b7820 */ /* 0x000fe20000410000 */
[----:B------:R-:W0:Y:S02]  /*1c80*/  LDS R18, [R6+0x1000] ;  /* 0x0010000006127984 */ /* 0x000e240000000800 */
        /* <DEDUP_REMOVED lines=8> */
[----:B------:R-:W-:-:S03]  /*1d10*/  FMUL.FTZ R17, R17, 1.4426950216293334961 ;  /* 0x3fb8aa3b11117820 */ /* 0x000fc60000410000 */
[----:B------:R-:W-:Y:S01]  /*1d20*/  FMUL.FTZ R19, R12, 1.4426950216293334961 ;  /* 0x3fb8aa3b0c137820 */ /* 0x000fe20000410000 */
[----:B------:R-:W1:Y:S01]  /*1d30*/  MUFU.EX2 R8, R8 ;  /* 0x0000000800087308 */ /* 0x000e620000000800 */
[C---:B------:R-:W-:Y:S01]  /*1d40*/  FADD.FTZ R12, -R3.reuse, R10 ;  /* 0x0000000a030c7221 */ /* 0x040fe20000010100 */
[----:B---3--:R-:W-:Y:S01]  /*1d50*/  STS [R6+-0x200], R9 ;  /* 0xfffe000906007388 */ /* 0x008fe20000000800 */
[C---:B------:R-:W-:Y:S02]  /*1d60*/  FADD.FTZ R26, -R3.reuse, R26 ;  /* 0x0000001a031a7221 */ /* 0x040fe40000010100 */
[----:B------:R-:W-:Y:S01]  /*1d70*/  FMUL.FTZ R23, R12, 1.4426950216293334961 ;  /* 0x3fb8aa3b0c177820 */ /* 0x000fe20000410000 */
[----:B------:R-:W3:Y:S01]  /*1d80*/  LDS R10, [R6+0x1800] ;  /* 0x00180000060a7984 */ /* 0x000ee20000000800 */
[----:B------:R-:W-:Y:S01]  /*1d90*/  FMUL.FTZ R26, R26, 1.4426950216293334961 ;  /* 0x3fb8aa3b1a1a7820 */ /* 0x000fe20000410000 */
[----:B------:R-:W0:Y:S02]  /*1da0*/  MUFU.EX2 R13, R13 ;  /* 0x0000000d000d7308 */ /* 0x000e240000000800 */
[----:B------:R-:W3:Y:S04]  /*1db0*/  LDS R12, [R6+0x1a00] ;  /* 0x001a0000060c7984 */ /* 0x000ee80000000800 */
[----:B-----5:R-:W-:Y:S02]  /*1dc0*/  STS [R6], R11 ;  /* 0x0000000b06007388 */ /* 0x020fe40000000800 */
[----:B------:R-:W5:Y:S01]  /*1dd0*/  MUFU.EX2 R15, R15 ;  /* 0x0000000f000f7308 */ /* 0x000f620000000800 */
[C---:B-1----:R-:W-:Y:S01]  /*1de0*/  FADD.FTZ R14, -R3.reuse, R14 ;  /* 0x0000000e030e7221 */ /* 0x042fe20000010100 */
[----:B------:R-:W-:Y:S03]  /*1df0*/  STS [R6+-0x400], R8 ;  /* 0xfffc000806007388 */ /* 0x000fe60000000800 */
[----:B------:R-:W-:Y:S01]  /*1e00*/  FMUL.FTZ R14, R14, 1.4426950216293334961 ;  /* 0x3fb8aa3b0e0e7820 */ /* 0x000fe20000410000 */
[----:B--2---:R-:W-:-:S02]  /*1e10*/  FADD.FTZ R16, -R3, R16 ;  /* 0x0000001003107221 */ /* 0x004fc40000010100 */
[----:B------:R-:W1:Y:S01]  /*1e20*/  MUFU.EX2 R17, R17 ;  /* 0x0000001100117308 */ /* 0x000e620000000800 */
[C---:B0-----:R-:W-:Y:S01]  /*1e30*/  FADD.FTZ R18, -R3.reuse, R18 ;  /* 0x0000001203127221 */ /* 0x041fe20000010100 */
[----:B------:R-:W-:Y:S01]  /*1e40*/  FMUL.FTZ R16, R16, 1.4426950216293334961 ;  /* 0x3fb8aa3b10107820 */ /* 0x000fe20000410000 */
[----:B------:R-:W-:Y:S02]  /*1e50*/  STS [R6+0x200], R13 ;  /* 0x0002000d06007388 */ /* 0x000fe40000000800 */
[----:B------:R-:W-:Y:S01]  /*1e60*/  FMUL.FTZ R18, R18, 1.4426950216293334961 ;  /* 0x3fb8aa3b12127820 */ /* 0x000fe20000410000 */
[C---:B----4-:R-:W-:Y:S02]  /*1e70*/  FADD.FTZ R22, -R3.reuse, R22 ;  /* 0x0000001603167221 */ /* 0x050fe40000010100 */
[----:B------:R0:W2:Y:S01]  /*1e80*/  MUFU.EX2 R25, R14 ;  /* 0x0000000e00197308 */ /* 0x0000a20000000800 */
[----:B-----5:R-:W-:Y:S01]  /*1e90*/  STS [R6+0x400], R15 ;  /* 0x0004000f06007388 */ /* 0x020fe20000000800 */
[----:B------:R-:W-:Y:S01]  /*1ea0*/  FMUL.FTZ R22, R22, 1.4426950216293334961 ;  /* 0x3fb8aa3b16167820 */ /* 0x000fe20000410000 */
[----:B------:R-:W-:-:S04]  /*1eb0*/  FADD.FTZ R24, -R3, R24 ;  /* 0x0000001803187221 */ /* 0x000fc80000010100 */
[----:B------:R-:W-:Y:S01]  /*1ec0*/  FMUL.FTZ R24, R24, 1.4426950216293334961 ;  /* 0x3fb8aa3b18187820 */ /* 0x000fe20000410000 */
[----:B------:R-:W4:Y:S01]  /*1ed0*/  MUFU.EX2 R19, R19 ;  /* 0x0000001300137308 */ /* 0x000f220000000800 */
[----:B0-----:R-:W-:Y:S01]  /*1ee0*/  FADD.FTZ R14, R8, R5 ;  /* 0x00000005080e7221 */ /* 0x001fe20000010000 */
[----:B-1----:R-:W-:Y:S03]  /*1ef0*/  STS [R6+0x600], R17 ;  /* 0x0006001106007388 */ /* 0x002fe60000000800 */
[----:B------:R-:W-:Y:S01]  /*1f00*/  FADD.FTZ R14, R14, R9 ;  /* 0x000000090e0e7221 */ /* 0x000fe20000010000 */
[C---:B---3--:R-:W-:Y:S02]  /*1f10*/  FADD.FTZ R10, -R3.reuse, R10 ;  /* 0x0000000a030a7221 */ /* 0x048fe40000010100 */
[----:B------:R-:W0:Y:S01]  /*1f20*/  MUFU.EX2 R23, R23 ;  /* 0x0000001700177308 */ /* 0x000e220000000800 */
[----:B------:R-:W-:Y:S01]  /*1f30*/  FADD.FTZ R14, R14, R11 ;  /* 0x0000000b0e0e7221 */ /* 0x000fe20000010000 */
[----:B------:R-:W-:Y:S01]  /*1f40*/  FADD.FTZ R12, -R3, R12 ;  /* 0x0000000c030c7221 */ /* 0x000fe20000010100 */
[----:B------:R-:W-:Y:S01]  /*1f50*/  FMUL.FTZ R10, R10, 1.4426950216293334961 ;  /* 0x3fb8aa3b0a0a7820 */ /* 0x000fe20000410000 */
[----:B--2---:R-:W-:Y:S01]  /*1f60*/  STS [R6+0xc00], R25 ;  /* 0x000c001906007388 */ /* 0x004fe20000000800 */
[----:B------:R-:W-:Y:S01]  /*1f70*/  FADD.FTZ R14, R14, R13 ;  /* 0x0000000d0e0e7221 */ /* 0x000fe20000010000 */
[----:B------:R-:W-:-:S02]  /*1f80*/  FMUL.FTZ R12, R12, 1.4426950216293334961 ;  /* 0x3fb8aa3b0c0c7820 */ /* 0x000fc40000410000 */
[----:B------:R-:W1:Y:S01]  /*1f90*/  MUFU.EX2 R27, R16 ;  /* 0x00000010001b7308 */ /* 0x000e620000000800 */
[----:B------:R-:W-:Y:S01]  /*1fa0*/  FADD.FTZ R14, R14, R15 ;  /* 0x0000000f0e0e7221 */ /* 0x000fe20000010000 */
[----:B----4-:R-:W-:Y:S03]  /*1fb0*/  STS [R6+0x800], R19 ;  /* 0x0008001306007388 */ /* 0x010fe60000000800 */
        /* <DEDUP_REMOVED lines=25> */
[----:B0-----:R-:W-:Y:S01]  /*2150*/  VIADD R6, R6, 0x2000 ;  /* 0x0000200006067836 */ /* 0x001fe20000000000 */
[----:B------:R-:W-:Y:S06]  /*2160*/  @!P2 BRA `(.L_x_23124) ;  /* 0xfffffff80070a947 */ /* 0x000fec000383ffff */
.L_x_23123:
[----:B------:R-:W-:Y:S05]  /*2170*/  BSYNC B1 ;  /* 0x0000000000017941 */ /* 0x000fea0003800000 */
.L_x_23122:
[----:B------:R-:W-:Y:S01]  /*2180*/  IADD3 R7, -R4, UR5, RZ ;  /* 0x0000000504077c10 */ /* 0x000fe2000fffe1ff */
[----:B------:R-:W-:Y:S03]  /*2190*/  BSSY B1, `(.L_x_23125) ;  /* 0x0000036000017945 */ /* 0x000fe60003800000 */
        /* <DEDUP_REMOVED lines=53> */
.L_x_23126:
[----:B------:R-:W-:Y:S05]  /*24f0*/  BSYNC B1 ;  /* 0x0000000000017941 */ /* 0x000fea0003800000 */
.L_x_23125:
[----:B------:R-:W-:-:S13]  /*2500*/  ISETP.LT.OR P0, PT, R4, UR5, P0 ;  /* 0x0000000504007c0c */ /* 0x000fda0008701670 */
[----:B------:R-:W-:Y:S05]  /*2510*/  @!P0 BRA `(.L_x_23118) ;  /* 0x0000000000608947 */ /* 0x000fea0003800000 */
[----:B------:R-:W1:Y:S04]  /*2520*/  LDS R4, [R6+-0x400] ;  /* 0xfffc000006047984 */ /* 0x000e680000000800 */
[----:B0-----:R-:W0:Y:S04]  /*2530*/  LDS R8, [R6+-0x200] ;  /* 0xfffe000006087984 */ /* 0x001e280000000800 */
        /* <DEDUP_REMOVED lines=22> */
.L_x_23118:
[----:B------:R-:W-:Y:S05]  /*26a0*/  BSYNC B0 ;  /* 0x0000000000007941 */ /* 0x000fea0003800000 */
.L_x_23117:
        /* <DEDUP_REMOVED lines=51> */
.L_x_23131:
        /* <DEDUP_REMOVED lines=8> */
.L_x_23130:
[----:B------:R-:W-:Y:S05]  /*2a60*/  BSYNC B1 ;  /* 0x0000000000017941 */ /* 0x000fea0003800000 */
.L_x_23129:
        /* <DEDUP_REMOVED lines=13> */
[----:B------:R-:W-:-:S03]  /*2b40*/  PLOP3.LUT P0, PT, PT, PT, PT, 0x8, 0x0 ;  /* 0x000000000000781c */ /* 0x000fc60003f0e170 */
[----:B------:R-:W-:-:S10]  /*2b50*/  VIADD R6, R6, 0xfffffa00 ;  /* 0xfffffa0006067836 */ /* 0x000fd40000000000 */
.L_x_23134:
        /* <DEDUP_REMOVED lines=52> */
.L_x_23133:
[----:B------:R-:W-:Y:S05]  /*2ea0*/  BSYNC B1 ;  /* 0x0000000000017941 */ /* 0x000fea0003800000 */
.L_x_23132:
        /* <DEDUP_REMOVED lines=31> */
.L_x_23136:
[----:B------:R-:W-:Y:S05]  /*30a0*/  BSYNC B1 ;  /* 0x0000000000017941 */ /* 0x000fea0003800000 */
.L_x_23135:
        /* <DEDUP_REMOVED lines=14> */
.L_x_23128:
[----:B------:R-:W-:Y:S05]  /*3190*/  BSYNC B0 ;  /* 0x0000000000007941 */ /* 0x000fea0003800000 */
.L_x_23127:
[----:B------:R-:W-:Y:S01]  /*31a0*/  BAR.SYNC.DEFER_BLOCKING 0x0 ;  /* 0x0000000000007b1d */ /* 0x000fe20000010000 */
[----:B------:R-:W-:-:S05]  /*31b0*/  ISETP.GE.AND P0, PT, R20, UR4, PT ;  /* 0x0000000414007c0c */ /* 0x000fca000bf06270 */
[----:B------:R-:W-:Y:S01]  /*31c0*/  ULDC UR15, c[0x0][0x25c] ;  /* 0x00009700000f7ab9 */ /* 0x000fe20000000800 */
[----:B------:R-:W-:Y:S01]  /*31d0*/  ULDC.64 UR16, c[0x0][0x228] ;  /* 0x00008a0000107ab9 */ /* 0x000fe20000000a00 */
[----:B------:R-:W-:Y:S06]  /*31e0*/  BSSY B0, `(.L_x_23137) ;  /* 0x0000094000007945 */ /* 0x000fec0003800000 */
[----:B------:R-:W-:Y:S01]  /*31f0*/  @P0 CS2R R22, SRZ ;  /* 0x0000000000160805 */ /* 0x000fe2000001ff00 */
[----:B------:R-:W-:Y:S06]  /*3200*/  @P0 BRA `(.L_x_23138) ;  /* 0x0000000800440947 */ /* 0x000fec0003800000 */
[----:B------:R-:W2:Y:S01]  /*3210*/  S2UR UR6, SR_CgaCtaId ;  /* 0x00000000000679c3 */ /* 0x000ea20000008800 */
[----:B------:R-:W-:Y:S01]  /*3220*/  ULDC UR5, c[0x0][0x248] ;  /* 0x0000920000057ab9 */ /* 0x000fe20000000800 */
[----:B01----:R-:W-:Y:S01]  /*3230*/  LEA.HI R3, R0, R0, RZ, 0x1 ;  /* 0x0000000000037211 */ /* 0x003fe200078f08ff */
[----:B------:R-:W-:Y:S01]  /*3240*/  UIMAD UR5, UR12, UR5, URZ ;  /* 0x000000050c0572a4 */ /* 0x000fe2000f8e023f */
[----:B------:R-:W-:Y:S01]  /*3250*/  IMAD.U32 R27, RZ, RZ, UR4 ;  /* 0x00000004ff1b7e24 */ /* 0x000fe2000f8e00ff */
[----:B------:R-:W-:Y:S01]  /*3260*/  ULDC.64 UR18, c[0x0][0x238] ;  /* 0x00008e0000127ab9 */ /* 0x000fe20000000a00 */
[----:B------:R-:W-:Y:S01]  /*3270*/  LOP3.LUT R5, R3, 0xfffffffe, RZ, 0xc0, !PT ;  /* 0xfffffffe03057812 */ /* 0x000fe200078ec0ff */
[----:B------:R-:W-:Y:S01]  /*3280*/  ULDC UR7, c[0x0][0x260] ;  /* 0x0000980000077ab9 */ /* 0x000fe20000000800 */
[----:B------:R-:W0:Y:S01]  /*3290*/  LDC R28, c[0x0][0x25c] ;  /* 0x00009700ff1c7b82 */ /* 0x000e220000000800 */
[----:B------:R-:W-:Y:S01]  /*32a0*/  IADD3 R25, P0, R20, UR5, RZ ;  /* 0x0000000514197c10 */ /* 0x000fe2000ff1e0ff */
[----:B------:R-:W-:Y:S01]  /*32b0*/  UMOV UR5, 0x400 ;  /* 0x0000040000057882 */ /* 0x000fe20000000000 */
[----:B------:R-:W-:Y:S01]  /*32c0*/  IMAD.IADD R5, R0, 0x1, -R5 ;  /* 0x0000000100057824 */ /* 0x000fe200078e0a05 */
[----:B------:R-:W-:Y:S01]  /*32d0*/  UIADD3 UR5, UR5, 0x60, URZ ;  /* 0x0000006005057890 */ /* 0x000fe2000fffe03f */
[----:B------:R-:W-:Y:S01]  /*32e0*/  LEA.HI.X.SX32 R4, R20, UR9, 0x1, P0 ;  /* 0x0000000914047c11 */ /* 0x000fe200080f0eff */
[----:B------:R-:W-:Y:S01]  /*32f0*/  IMAD R2, R2, UR7, RZ ;  /* 0x0000000702027c24 */ /* 0x000fe2000f8e02ff */
[----:B------:R-:W-:Y:S01]  /*3300*/  LEA R24, P0, R25, UR18, 0x2 ;  /* 0x0000001219187c11 */ /* 0x000fe2000f8010ff */
[----:B------:R-:W-:Y:S01]  /*3310*/  IMAD R31, R20, 0x2, R5 ;  /* 0x00000002141f7824 */ /* 0x000fe200078e0205 */
[----:B------:R-:W-:-:S02]  /*3320*/  SHF.L.U32 R3, R3, 0x3, RZ ;  /* 0x0000000303037819 */ /* 0x000fc400000006ff */
[----:B------:R-:W-:Y:S02]  /*3330*/  CS2R R22, SRZ ;  /* 0x0000000000167805 */ /* 0x000fe4000001ff00 */
[----:B------:R-:W-:Y:S01]  /*3340*/  LEA.HI.X R25, R25, UR19, R4, 0x2, P0 ;  /* 0x0000001319197c11 */ /* 0x000fe200080f1404 */
[----:B------:R-:W-:Y:S01]  /*3350*/  IMAD.MOV.U32 R26, RZ, RZ, R20 ;  /* 0x000000ffff1a7224 */ /* 0x000fe200078e0014 */
[----:B------:R-:W-:Y:S02]  /*3360*/  LOP3.LUT R4, R3, 0xfffffff0, RZ, 0xc0, !PT ;  /* 0xfffffff003047812 */ /* 0x000fe400078ec0ff */
[----:B------:R-:W-:Y:S01]  /*3370*/  SHF.L.U32 R5, R5, 0x3, RZ ;  /* 0x0000000305057819 */ /* 0x000fe200000006ff */
[----:B--2---:R-:W-:Y:S01]  /*3380*/  ULEA UR5, UR6, UR5, 0x18 ;  /* 0x0000000506057291 */ /* 0x004fe2000f8ec03f */
[----:B------:R-:W-:Y:S02]  /*3390*/  IADD3 R27, -R20, -0x1, R27 ;  /* 0xffffffff141b7810 */ /* 0x000fe40007ffe11b */
[----:B------:R-:W-:Y:S01]  /*33a0*/  SHF.R.S32.HI R3, RZ, 0x1f, R2 ;  /* 0x0000001fff037819 */ /* 0x000fe20000011402 */
[----:B------:R-:W-:-:S02]  /*33b0*/  IMAD.IADD R29, R5, 0x1, R4 ;  /* 0x00000001051d7824 */ /* 0x000fc400078e0204 */
[----:B------:R-:W-:Y:S01]  /*33c0*/  LEA R31, R31, UR5, 0x5 ;  /* 0x000000051f1f7c11 */ /* 0x000fe2000f8e28ff */
[----:B------:R-:W-:Y:S01]  /*33d0*/  IMAD R30, R20, 0x10, R5 ;  /* 0x00000010141e7824 */ /* 0x000fe200078e0205 */
[----:B0-----:R-:W-:Y:S02]  /*33e0*/  SHF.R.S32.HI R28, RZ, 0x1f, R28 ;  /* 0x0000001fff1c7819 */ /* 0x001fe4000001141c */
[----:B------:R-:W-:Y:S02]  /*33f0*/  IADD3 R31, R31, 0x10, RZ ;  /* 0x000000101f1f7810 */ /* 0x000fe40007ffe0ff */
[----:B------:R-:W-:-:S07]  /*3400*/  SHF.R.S32.HI R32, RZ, 0x1f, R29 ;  /* 0x0000001fff207819 */ /* 0x000fce000001141d */
.L_x_23143:
[----:B------:R-:W2:Y:S04]  /*3410*/  LDG.E.CONSTANT R7, desc[UR10][R24.64] ;  /* 0x0000000a18077981 */ /* 0x000ea8000c1e9900 */
[----:B------:R-:W0:Y:S04]  /*3420*/  LDS.128 R16, [R31+-0x10] ;  /* 0xfffff0001f107984 */ /* 0x000e280000000c00 */
[----:B------:R1:W3:Y:S01]  /*3430*/  LDS.128 R12, [R31] ;  /* 0x000000001f0c7984 */ /* 0x0002e20000000c00 */
[----:B--2---:R-:W-:Y:S01]  /*3440*/  SHF.R.S32.HI R6, RZ, 0x1f, R7 ;  /* 0x0000001fff067819 */ /* 0x004fe20000011407 */
[----:B------:R-:W-:-:S04]  /*3450*/  IMAD.WIDE.U32 R4, R7, UR15, R2 ;  /* 0x0000000f07047c25 */ /* 0x000fc8000f8e0002 */
[----:B------:R-:W-:Y:S01]  /*3460*/  IMAD R6, R6, UR15, RZ ;  /* 0x0000000f06067c24 */ /* 0x000fe2000f8e02ff */
[----:B------:R-:W-:-:S03]  /*3470*/  IADD3 R4, P0, R29, R4, RZ ;  /* 0x000000041d047210 */ /* 0x000fc60007f1e0ff */
[----:B------:R-:W-:Y:S01]  /*3480*/  IMAD R7, R7, R28, R6 ;  /* 0x0000001c07077224 */ /* 0x000fe200078e0206 */
[----:B------:R-:W-:-:S04]  /*3490*/  LEA R34, P1, R4, UR16, 0x1 ;  /* 0x0000001004227c11 */ /* 0x000fc8000f8208ff */
[----:B------:R-:W-:-:S04]  /*34a0*/  IADD3.X R5, R32, R5, R7, P0, !PT ;  /* 0x0000000520057210 */ /* 0x000fc800007fe407 */
[----:B------:R-:W-:-:S05]  /*34b0*/  LEA.HI.X R35, R4, UR17, R5, 0x1, P1 ;  /* 0x0000001104237c11 */ /* 0x000fca00088f0c05 */
[----:B------:R1:W5:Y:S04]  /*34c0*/  LDG.E.128.CONSTANT R4, desc[UR10][R34.64+0x200] ;  /* 0x0002000a22047981 */ /* 0x000368000c1e9d00 */
[----:B------:R1:W5:Y:S01]  /*34d0*/  LDG.E.128.CONSTANT R8, desc[UR10][R34.64] ;  /* 0x0000000a22087981 */ /* 0x000362000c1e9d00 */
[----:B------:R-:W-:Y:S01]  /*34e0*/  ISETP.NE.AND P0, PT, R27, RZ, PT ;  /* 0x000000ff1b00720c */ /* 0x000fe20003f05270 */
[----:B------:R-:W-:Y:S01]  /*34f0*/  BSSY B1, `(.L_x_23139) ;  /* 0x0000024000017945 */ /* 0x000fe20003800000 */
[----:B0-----:R-:W-:Y:S02]  /*3500*/  F2FP.F16.F32.PACK_AB R18, R19, R18 ;  /* 0x000000121312723e */ /* 0x001fe400000000ff */
[----:B------:R-:W-:-:S03]  /*3510*/  F2FP.F16.F32.PACK_AB R17, R17, R16 ;  /* 0x000000101111723e */ /* 0x000fc600000000ff */
[----:B------:R-:W-:-:S06]  /*3520*/  IMAD.MOV.U32 R16, RZ, RZ, R18 ;  /* 0x000000ffff107224 */ /* 0x000fcc00078e0012 */
[----:B-1-3--:R-:W-:Y:S05]  /*3530*/  @P0 BRA `(.L_x_23140) ;  /* 0x00000000007c0947 */ /* 0x00afea0003800000 */
[C---:B------:R-:W-:Y:S01]  /*3540*/  VIADD R18, R30.reuse, 0x2 ;  /* 0x000000021e127836 */ /* 0x040fe20000000000 */
[----:B------:R-:W-:Y:S02]  /*3550*/  IADD3 R19, R30, 0x3, RZ ;  /* 0x000000031e137810 */ /* 0x000fe40007ffe0ff */
[----:B-----5:R-:W-:Y:S02]  /*3560*/  PRMT R34, R11, 0x7632, R34 ;  /* 0x000076320b227816 */ /* 0x020fe40000000022 */
[----:B------:R-:W-:Y:S01]  /*3570*/  ISETP.GE.AND P1, PT, R18, UR8, PT ;  /* 0x0000000812007c0c */ /* 0x000fe2000bf26270 */
[C---:B------:R-:W-:Y:S01]  /*3580*/  VIADD R18, R30.reuse, 0x4 ;  /* 0x000000041e127836 */ /* 0x040fe20000000000 */
[----:B------:R-:W-:Y:S01]  /*3590*/  ISETP.GE.AND P4, PT, R19, UR8, PT ;  /* 0x0000000813007c0c */ /* 0x000fe2000bf86270 */
[----:B------:R-:W-:-:S03]  /*35a0*/  VIADD R19, R30, 0x5 ;  /* 0x000000051e137836 */ /* 0x000fc60000000000 */
[----:B------:R-:W-:Y:S02]  /*35b0*/  ISETP.GE.AND P6, PT, R18, UR8, PT ;  /* 0x0000000812007c0c */ /* 0x000fe4000bfc6270 */
[C---:B------:R-:W-:Y:S02]  /*35c0*/  IADD3 R18, R30.reuse, 0x6, RZ ;  /* 0x000000061e127810 */ /* 0x040fe40007ffe0ff */
[----:B------:R-:W-:Y:S01]  /*35d0*/  ISETP.GE.AND P3, PT, R19, UR8, PT ;  /* 0x0000000813007c0c */ /* 0x000fe2000bf66270 */
[----:B------:R-:W-:Y:S01]  /*35e0*/  VIADD R19, R30, 0x7 ;  /* 0x000000071e137836 */ /* 0x000fe20000000000 */
[----:B------:R-:W-:Y:S01]  /*35f0*/  ISETP.GE.AND P5, PT, R18, UR8, PT ;  /* 0x0000000812007c0c */ /* 0x000fe2000bfa6270 */
[----:B------:R-:W-:-:S03]  /*3600*/  VIADD R18, R30, 0x1 ;  /* 0x000000011e127836 */ /* 0x000fc60000000000 */
[----:B------:R-:W-:Y:S02]  /*3610*/  ISETP.GE.AND P2, PT, R19, UR8, PT ;  /* 0x0000000813007c0c */ /* 0x000fe4000bf46270 */
[C---:B------:R-:W-:Y:S02]  /*3620*/  SEL R19, R9.reuse, RZ, !P1 ;  /* 0x000000ff09137207 */ /* 0x040fe40004800000 */
[----:B------:R-:W-:Y:S02]  /*3630*/  ISETP.GE.AND P1, PT, R18, UR8, PT ;  /* 0x0000000812007c0c */ /* 0x000fe4000bf26270 */
[----:B------:R-:W-:Y:S02]  /*3640*/  SEL R18, R10, RZ, !P6 ;  /* 0x000000ff0a127207 */ /* 0x000fe40007000000 */
[----:B------:R-:W-:Y:S02]  /*3650*/  PRMT R10, R9, 0x7632, R10 ;  /* 0x00007632090a7816 */ /* 0x000fe4000000000a */
[----:B------:R-:W-:-:S02]  /*3660*/  ISETP.GE.AND P6, PT, R30, UR8, PT ;  /* 0x000000081e007c0c */ /* 0x000fc4000bfc6270 */
        /* <DEDUP_REMOVED lines=12> */
.L_x_23140:
[----:B------:R-:W-:Y:S05]  /*3730*/  BSYNC B1 ;  /* 0x0000000000017941 */ /* 0x000fea0003800000 */
.L_x_23139:
[----:B-----5:R-:W-:Y:S01]  /*3740*/  HMUL2 R9, R16, R9 ;  /* 0x0000000910097232 */ /* 0x020fe20000000000 */
[----:B------:R-:W-:Y:S01]  /*3750*/  F2FP.F16.F32.PACK_AB R12, R13, R12 ;  /* 0x0000000c0d0c723e */ /* 0x000fe200000000ff */
[----:B------:R-:W-:Y:S01]  /*3760*/  BSSY B1, `(.L_x_23141) ;  /* 0x000002b000017945 */ /* 0x000fe20003800000 */
[----:B------:R-:W-:-:S03]  /*3770*/  F2FP.F16.F32.PACK_AB R14, R15, R14 ;  /* 0x0000000e0f0e723e */ /* 0x000fc600000000ff */
[----:B------:R-:W-:Y:S01]  /*3780*/  HFMA2.MMA R8, R17, R8, R9 ;  /* 0x0000000811087235 */ /* 0x000fe20000000009 */
[----:B------:R-:W-:-:S09]  /*3790*/  MOV R9, R12 ;  /* 0x0000000c00097202 */ /* 0x000fd20000000f00 */
[----:B------:R-:W-:Y:S02]  /*37a0*/  HFMA2 R10, R9, R10, R8 ;  /* 0x0000000a090a7231 */ /* 0x000fe40000000008 */
[----:B------:R-:W-:-:S06]  /*37b0*/  IMAD.MOV.U32 R8, RZ, RZ, R14 ;  /* 0x000000ffff087224 */ /* 0x000fcc00078e000e */
        /* <DEDUP_REMOVED lines=13> */
[C---:B------:R-:W-:Y:S01]  /*3890*/  VIADD R11, R30.reuse, 0x6 ;  /* 0x000000061e0b7836 */ /* 0x040fe20000000000 */
[----:B------:R-:W-:Y:S02]  /*38a0*/  IADD3 R10, R30, 0x5, RZ ;  /* 0x000000051e0a7810 */ /* 0x000fe40007ffe0ff */
[----:B------:R-:W-:Y:S01]  /*38b0*/  ISETP.GE.AND P5, PT, R12, UR8, PT ;  /* 0x000000080c007c0c */ /* 0x000fe2000bfa6270 */
[----:B------:R-:W-:Y:S01]  /*38c0*/  VIADD R12, R30, 0x7 ;  /* 0x000000071e0c7836 */ /* 0x000fe20000000000 */
[----:B------:R-:W-:-:S02]  /*38d0*/  ISETP.GE.AND P0, PT, R10, UR8, PT ;  /* 0x000000080a007c0c */ /* 0x000fc4000bf06270 */
[C---:B------:R-:W-:Y:S02]  /*38e0*/  SEL R10, R4.reuse, RZ, !P6 ;  /* 0x000000ff040a7207 */ /* 0x040fe40007000000 */
[----:B------:R-:W-:Y:S02]  /*38f0*/  ISETP.GE.AND P1, PT, R13, UR8, PT ;  /* 0x000000080d007c0c */ /* 0x000fe4000bf26270 */
[----:B------:R-:W-:Y:S02]  /*3900*/  ISETP.GE.AND P3, PT, R11, UR8, PT ;  /* 0x000000080b007c0c */ /* 0x000fe4000bf66270 */
[----:B------:R-:W-:Y:S02]  /*3910*/  PRMT R4, R4, 0x7632, R4 ;  /* 0x0000763204047816 */ /* 0x000fe40000000004 */
[----:B------:R-:W-:Y:S02]  /*3920*/  ISETP.GE.AND P6, PT, R12, UR8, PT ;  /* 0x000000080c007c0c */ /* 0x000fe4000bfc6270 */
        /* <DEDUP_REMOVED lines=14> */
.L_x_23142:
[----:B------:R-:W-:Y:S05]  /*3a10*/  BSYNC B1 ;  /* 0x0000000000017941 */ /* 0x000fea0003800000 */
.L_x_23141:
[----:B------:R-:W-:Y:S01]  /*3a20*/  HMUL2 R5, R16, R5 ;  /* 0x0000000510057232 */ /* 0x000fe20000000000 */
[----:B------:R-:W-:Y:S01]  /*3a30*/  IADD3 R26, R26, 0x4, RZ ;  /* 0x000000041a1a7810 */ /* 0x000fe20007ffe0ff */
[----:B------:R-:W-:Y:S01]  /*3a40*/  VIADD R27, R27, 0xfffffffc ;  /* 0xfffffffc1b1b7836 */ /* 0x000fe20000000000 */
[----:B------:R-:W-:Y:S01]  /*3a50*/  IADD3 R24, P1, R24, 0x10, RZ ;  /* 0x0000001018187810 */ /* 0x000fe20007f3e0ff */
[----:B------:R-:W-:Y:S01]  /*3a60*/  HFMA2 R5, R17, R4, R5 ;  /* 0x0000000411057231 */ /* 0x000fe20000000005 */
[----:B------:R-:W-:Y:S01]  /*3a70*/  ISETP.GE.AND P0, PT, R26, UR4, PT ;  /* 0x000000041a007c0c */ /* 0x000fe2000bf06270 */
[----:B------:R-:W-:Y:S01]  /*3a80*/  VIADD R30, R30, 0x40 ;  /* 0x000000401e1e7836 */ /* 0x000fe20000000000 */
[----:B------:R-:W-:Y:S01]  /*3a90*/  IADD3 R31, R31, 0x100, RZ ;  /* 0x000001001f1f7810 */ /* 0x000fe20007ffe0ff */
[----:B------:R-:W-:Y:S02]  /*3aa0*/  IMAD.X R25, RZ, RZ, R25, P1 ;  /* 0x000000ffff197224 */ /* 0x000fe400008e0619 */
[----:B------:R-:W-:-:S10]  /*3ab0*/  HFMA2.MMA R4, R9, R6, R5 ;  /* 0x0000000609047235 */ /* 0x000fd40000000005 */
[----:B------:R-:W-:-:S05]  /*3ac0*/  HFMA2 R4, R8, R7, R4 ;  /* 0x0000000708047231 */ /* 0x000fca0000000004 */
[--C-:B------:R-:W-:Y:S02]  /*3ad0*/  HADD2.F32 R5, -RZ, R4.reuse.H0_H0 ;  /* 0x20000004ff057230 */ /* 0x100fe40000004100 */
[----:B------:R-:W-:-:S05]  /*3ae0*/  HADD2.F32 R4, -RZ, R4.H1_H1 ;  /* 0x30000004ff047230 */ /* 0x000fca0000004100 */
[----:B------:R-:W-:-:S04]  /*3af0*/  FADD.FTZ R4, R5, R4 ;  /* 0x0000000405047221 */ /* 0x000fc80000010000 */
[----:B------:R-:W-:Y:S01]  /*3b00*/  FADD.FTZ R23, R4, R23 ;  /* 0x0000001704177221 */ /* 0x000fe20000010000 */
[----:B------:R-:W-:Y:S06]  /*3b10*/  @!P0 BRA `(.L_x_23143) ;  /* 0xfffffff8003c8947 */ /* 0x000fec000383ffff */
.L_x_23138:
[----:B------:R-:W-:Y:S05]  /*3b20*/  BSYNC B0 ;  /* 0x0000000000007941 */ /* 0x000fea0003800000 */
.L_x_23137:
[----:B------:R-:W2:Y:S01]  /*3b30*/  S2UR UR5, SR_CgaCtaId ;  /* 0x00000000000579c3 */ /* 0x000ea20000008800 */
[----:B01----:R-:W0:Y:S01]  /*3b40*/  SHFL.BFLY PT, R3, R22, 0x1, 0x1f ;  /* 0x0c201f0016037f89 */ /* 0x003e2200000e0000 */
[C---:B------:R-:W-:Y:S01]  /*3b50*/  LOP3.LUT R4, R0.reuse, 0x1, RZ, 0xc0, !PT ;  /* 0x0000000100047812 */ /* 0x040fe200078ec0ff */
[----:B------:R-:W-:Y:S01]  /*3b60*/  UMOV UR4, 0x400 ;  /* 0x0000040000047882 */ /* 0x000fe20000000000 */
[----:B------:R-:W-:Y:S01]  /*3b70*/  LEA.HI R5, R0, R0, RZ, 0x1 ;  /* 0x0000000000057211 */ /* 0x000fe200078f08ff */
[----:B------:R-:W1:Y:S03]  /*3b80*/  SHFL.BFLY PT, R2, R23, 0x1, 0x1f ;  /* 0x0c201f0017027f89 */ /* 0x000e6600000e0000 */
        /* <DEDUP_REMOVED lines=11> */
[----:B--2---:R-:W-:Y:S01]  /*3c40*/  ULEA UR4, UR5, UR4, 0x18 ;  /* 0x0000000405047291 */ /* 0x004fe2000f8ec03f */
[----:B0-----:R-:W-:Y:S01]  /*3c50*/  FADD.FTZ R3, R3, R22 ;  /* 0x0000001603037221 */ /* 0x001fe20000010000 */
[C---:B------:R-:W-:Y:S02]  /*3c60*/  LOP3.LUT R0, R21.reuse, 0xffffffe0, RZ, 0xc0, !PT ;  /* 0xffffffe015007812 */ /* 0x040fe400078ec0ff */
[----:B------:R-:W-:Y:S01]  /*3c70*/  ISETP.GT.OR P1, PT, R21, 0x1f, P2 ;  /* 0x0000001f1500780c */ /* 0x000fe20001724670 */
[----:B-1----:R-:W-:Y:S01]  /*3c80*/  FADD.FTZ R2, R2, R23 ;  /* 0x0000001702027221 */ /* 0x002fe20000010000 */
        /* <DEDUP_REMOVED lines=10> */
.L_x_23145:
[----:B------:R-:W-:Y:S05]  /*3d30*/  BSYNC B0 ;  /* 0x0000000000007941 */ /* 0x000fea0003800000 */
.L_x_23144:
        /* <DEDUP_REMOVED lines=10> */
.L_x_23147:
[----:B------:R-:W-:Y:S05]  /*3de0*/  BSYNC B0 ;  /* 0x0000000000007941 */ /* 0x000fea0003800000 */
.L_x_23146:
        /* <DEDUP_REMOVED lines=16> */
[C---:B------:R-:W-:Y:S01]  /*3ef0*/  VIADD R4, R5.reuse, 0x10 ;  /* 0x0000001005047836 */ /* 0x040fe20000000000 */
[C---:B------:R-:W-:Y:S01]  /*3f00*/  IADD3 R7, P0, R5.reuse, UR4, RZ ;  /* 0x0000000405077c10 */ /* 0x040fe2000ff1e0ff */
[----:B------:R-:W-:Y:S01]  /*3f10*/  ULDC.64 UR8, c[0x0][0x210] ;  /* 0x0000840000087ab9 */ /* 0x000fe20000000a00 */
[----:B------:R-:W-:Y:S02]  /*3f20*/  F2FP.F16.F32.PACK_AB R0, R2, R3 ;  /* 0x000000030200723e */ /* 0x000fe400000000ff */
[C---:B------:R-:W-:Y:S02]  /*3f30*/  IADD3 R6, P1, R4.reuse, UR4, RZ ;  /* 0x0000000404067c10 */ /* 0x040fe4000ff3e0ff */
[----:B------:R-:W-:Y:S02]  /*3f40*/  LEA.HI.X.SX32 R8, R5, UR7, 0x1, P0 ;  /* 0x0000000705087c11 */ /* 0x000fe400080f0eff */
[----:B------:R-:W-:Y:S02]  /*3f50*/  LEA.HI.X.SX32 R5, R4, UR7, 0x1, P1 ;  /* 0x0000000704057c11 */ /* 0x000fe400088f0eff */
[----:B01----:R-:W-:-:S02]  /*3f60*/  LEA R2, P0, R7, UR8, 0x1 ;  /* 0x0000000807027c11 */ /* 0x003fc4000f8008ff */
[C---:B------:R-:W-:Y:S02]  /*3f70*/  LEA R4, P1, R6.reuse, UR8, 0x1 ;  /* 0x0000000806047c11 */ /* 0x040fe4000f8208ff */
[----:B------:R-:W-:Y:S02]  /*3f80*/  LEA.HI.X R3, R7, UR9, R8, 0x1, P0 ;  /* 0x0000000907037c11 */ /* 0x000fe400080f0c08 */
[----:B------:R-:W-:Y:S02]  /*3f90*/  LEA.HI.X R5, R6, UR9, R5, 0x1, P1 ;  /* 0x0000000906057c11 */ /* 0x000fe400088f0c05 */
[----:B------:R-:W-:Y:S01]  /*3fa0*/  PRMT R6, R0, 0x7632, R6 ;  /* 0x0000763200067816 */ /* 0x000fe20000000006 */
[----:B------:R-:W-:Y:S04]  /*3fb0*/  STG.E.U16 desc[UR10][R2.64], R0 ;  /* 0x0000000002007986 */ /* 0x000fe8000c10150a */
[----:B------:R-:W-:Y:S01]  /*3fc0*/  STG.E.U16 desc[UR10][R4.64], R6 ;  /* 0x0000000604007986 */ /* 0x000fe2000c10150a */
[----:B------:R-:W-:Y:S05]  /*3fd0*/  EXIT ;  /* 0x000000000000794d */ /* 0x000fea0003800000 */
.L_x_23112:
[----:B------:R-:W-:Y:S01]  /*3fe0*/  HFMA2.MMA R14, -RZ, RZ, 0, 1.847743988037109375e-06 ;  /* 0x0000001fff0e7435 */ /* 0x000fe200000001ff */
[----:B------:R-:W-:Y:S01]  /*3ff0*/  BSSY B1, `(.L_x_23148) ;  /* 0x0000007000017945 */ /* 0x000fe20003800000 */
[----:B------:R-:W-:Y:S01]  /*4000*/  MOV R12, R8 ;  /* 0x00000008000c7202 */ /* 0x000fe20000000f00 */
[----:B------:R-:W-:Y:S02]  /*4010*/  IMAD.MOV.U32 R11, RZ, RZ, 0x1 ;  /* 0x00000001ff0b7424 */ /* 0x000fe400078e00ff */
[----:B------:R-:W-:-:S07]  /*4020*/  IMAD.MOV.U32 R9, RZ, RZ, -0x1 ;  /* 0xffffffffff097424 */ /* 0x000fce00078e00ff */
[----:B-----5:R-:W-:Y:S05]  /*4030*/  WARPSYNC.COLLECTIVE R9, `(.L_x_23149) ;  /* 0x0000000009087348 */ /* 0x020fea0003c00000 */
[----:B------:R0:W1:Y:S02]  /*4040*/  SHFL.BFLY P0, R10, R12, R11, R14 ;  /* 0x0c00000b0c0a7389 */ /* 0x000064000000000e */
[----:B01---5:R-:W-:Y:S01]  /*4050*/  ENDCOLLECTIVE ;  /* 0x000000000000791b */ /* 0x023fe20003800000 */
.L_x_23149:
[----:B------:R-:W-:Y:S05]  /*4060*/  BSYNC B1 ;  /* 0x0000000000017941 */ /* 0x000fea0003800000 */
.L_x_23148:
[----:B------:R-:W-:Y:S01]  /*4070*/  MOV R9, R10 ;  /* 0x0000000a00097202 */ /* 0x000fe20000000f00 */
[----:B------:R-:W-:Y:S06]  /*4080*/  BRA `(.L_x_23150) ;  /* 0xffffffd000e07947 */ /* 0x000fec000383ffff */
.L_x_23116:
[----:B------:R-:W-:Y:S01]  /*4090*/  HFMA2.MMA R11, -RZ, RZ, 0, 9.5367431640625e-07 ;  /* 0x00000010ff0b7435 */ /* 0x000fe200000001ff */
[----:B------:R-:W-:Y:S01]  /*40a0*/  BSSY B0, `(.L_x_23151) ;  /* 0x0000007000007945 */ /* 0x000fe20003800000 */
[----:B------:R-:W-:Y:S01]  /*40b0*/  IMAD.MOV.U32 R12, RZ, RZ, R4 ;  /* 0x000000ffff0c7224 */ /* 0x000fe200078e0004 */
[----:B------:R-:W-:Y:S01]  /*40c0*/  MOV R9, 0xffffffff ;  /* 0xffffffff00097802 */ /* 0x000fe20000000f00 */
[----:B------:R-:W-:-:S07]  /*40d0*/  IMAD.MOV.U32 R14, RZ, RZ, 0x1f ;  /* 0x0000001fff0e7424 */ /* 0x000fce00078e00ff */
[----:B0-----:R-:W-:Y:S05]  /*40e0*/  WARPSYNC.COLLECTIVE R9, `(.L_x_23152) ;  /* 0x0000000009087348 */ /* 0x001fea0003c00000 */
[----:B------:R1:W2:Y:S02]  /*40f0*/  SHFL.BFLY P0, R10, R12, R11, R14 ;  /* 0x0c00000b0c0a7389 */ /* 0x0002a4000000000e */
[----:B012---:R-:W-:Y:S01]  /*4100*/  ENDCOLLECTIVE ;  /* 0x000000000000791b */ /* 0x007fe20003800000 */
.L_x_23152:
[----:B------:R-:W-:Y:S05]  /*4110*/  BSYNC B0 ;  /* 0x0000000000007941 */ /* 0x000fea0003800000 */
.L_x_23151:
[----:B------:R-:W-:Y:S01]  /*4120*/  IMAD.MOV.U32 R3, RZ, RZ, R10 ;  /* 0x000000ffff037224 */ /* 0x000fe200078e000a */
[----:B------:R-:W-:Y:S01]  /*4130*/  HFMA2.MMA R14, -RZ, RZ, 0, 1.847743988037109375e-06 ;  /* 0x0000001fff0e7435 */ /* 0x000fe200000001ff */
[----:B------:R-:W-:Y:S02]  /*4140*/  IMAD.MOV.U32 R11, RZ, RZ, 0x8 ;  /* 0x00000008ff0b7424 */ /* 0x000fe400078e00ff */
[----:B------:R-:W-:Y:S01]  /*4150*/  IMAD.MOV.U32 R9, RZ, RZ, -0x1 ;  /* 0xffffffffff097424 */ /* 0x000fe200078e00ff */
[----:B------:R-:W-:-:S04]  /*4160*/  FMNMX.FTZ R3, R3, R4, !PT ;  /* 0x0000000403037209 */ /* 0x000fc80007810000 */
[----:B------:R-:W-:-:S07]  /*4170*/  MOV R12, R3 ;  /* 0x00000003000c7202 */ /* 0x000fce0000000f00 */
[----:B------:R-:W-:Y:S05]  /*4180*/  WARPSYNC.COLLECTIVE R9, `(.L_x_23153) ;  /* 0x0000000009087348 */ /* 0x000fea0003c00000 */
[----:B------:R0:W1:Y:S02]  /*4190*/  SHFL.BFLY P0, R10, R12, R11, R14 ;  /* 0x0c00000b0c0a7389 */ /* 0x000064000000000e */
[----:B01----:R-:W-:Y:S01]  /*41a0*/  ENDCOLLECTIVE ;  /* 0x000000000000791b */ /* 0x003fe20003800000 */
.L_x_23153:
[----:B------:R-:W-:Y:S01]  /*41b0*/  HFMA2.MMA R11, -RZ, RZ, 0, 2.384185791015625e-07 ;  /* 0x00000004ff0b7435 */ /* 0x000fe200000001ff */
[----:B------:R-:W-:-:S04]  /*41c0*/  MOV R6, R10 ;  /* 0x0000000a00067202 */ /* 0x000fc80000000f00 */
[----:B------:R-:W-:-:S05]  /*41d0*/  FMNMX.FTZ R6, R3, R6, !PT ;  /* 0x0000000603067209 */ /* 0x000fca0007810000 */
[----:B------:R-:W-:-:S07]  /*41e0*/  IMAD.MOV.U32 R12, RZ, RZ, R6 ;  /* 0x000000ffff0c7224 */ /* 0x000fce00078e0006 */
[----:B------:R-:W-:Y:S05]  /*41f0*/  WARPSYNC.COLLECTIVE R9, `(.L_x_23154) ;  /* 0x0000000009087348 */ /* 0x000fea0003c00000 */
[----:B------:R0:W1:Y:S02]  /*4200*/  SHFL.BFLY P0, R10, R12, R11, R14 ;  /* 0x0c00000b0c0a7389 */ /* 0x000064000000000e */
[----:B01----:R-:W-:Y:S01]  /*4210*/  ENDCOLLECTIVE ;  /* 0x000000000000791b */ /* 0x003fe20003800000 */
.L_x_23154:
[----:B------:R-:W-:Y:S02]  /*4220*/  IMAD.MOV.U32 R11, RZ, RZ, 0x2 ;  /* 0x00000002ff0b7424 */ /* 0x000fe400078e00ff */
[----:B------:R-:W-:-:S05]  /*4230*/  IMAD.MOV.U32 R5, RZ, RZ, R10 ;  /* 0x000000ffff057224 */ /* 0x000fca00078e000a */
[----:B------:R-:W-:-:S04]  /*4240*/  FMNMX.FTZ R8, R6, R5, !PT ;  /* 0x0000000506087209 */ /* 0x000fc80007810000 */
[----:B------:R-:W-:-:S07]  /*4250*/  MOV R12, R8 ;  /* 0x00000008000c7202 */ /* 0x000fce0000000f00 */
[----:B------:R-:W-:Y:S05]  /*4260*/  WARPSYNC.COLLECTIVE R9, `(.L_x_23155) ;  /* 0x0000000009087348 */ /* 0x000fea0003c00000 */
[----:B------:R0:W1:Y:S02]  /*4270*/  SHFL.BFLY P0, R10, R12, R11, R14 ;  /* 0x0c00000b0c0a7389 */ /* 0x000064000000000e */
[----:B01----:R-:W-:Y:S01]  /*4280*/  ENDCOLLECTIVE ;  /* 0x000000000000791b */ /* 0x003fe20003800000 */
.L_x_23155:
[----:B------:R-:W-:Y:S01]  /*4290*/  MOV R5, R10 ;  /* 0x0000000a00057202 */ /* 0x000fe20000000f00 */
[----:B------:R-:W-:Y:S06]  /*42a0*/  BRA `(.L_x_23156) ;  /* 0xffffffd000f07947 */ /* 0x000fec000383ffff */
.L_x_23157:
        /* <DEDUP_REMOVED lines=13> */
.L_x_28430:


//--------------------- .text._ZN4vllm25paged_attention_v1_kernelIttLi256ELi16ELi128ELNS_18Fp8KVCacheDataTypeE0ELb1EEEvPT_PKS2_PKT0_S8_ifPKiSA_iPKfiiiSC_SC_iiiii --------------------------
	.section	.text._ZN4vllm25paged_attention_v1_kernelIttLi256ELi16ELi128ELNS_18Fp8KVCacheDataTypeE0ELb1EEEvPT_PKS2_PKT0_S8_ifPKiSA_iPKfiiiSC_SC_iiiii,"ax",@progbits
	.align	128
        .global         _ZN4vllm25paged_attention_v1_kernelIttLi256ELi16ELi128ELNS_18Fp8KVCacheDataTypeE0ELb1EEEvPT_PKS2_PKT0_S8_ifPKiSA_iPKfiiiSC_SC_iiiii
        .type           _ZN4vllm25paged_attention_v1_kernelIttLi256ELi16ELi128ELNS_18Fp8KVCacheDataTypeE0ELb1EEEvPT_PKS2_PKT0_S8_ifPKiSA_iPKfiiiSC_SC_iiiii,@function
        .size           _ZN4vllm25paged_attention_v1_kernelIttLi256ELi16ELi128ELNS_18Fp8KVCacheDataTypeE0ELb1EEEvPT_PKS2_PKT0_S8_ifPKiSA_iPKfiiiSC_SC_iiiii,(.L_x_28431 - _ZN4vllm25paged_attention_v1_kernelIttLi256ELi16ELi128ELNS_18Fp8KVCacheDataTypeE0ELb1EEEvPT_PKS2_PKT0_S8_ifPKiSA_iPKfiiiSC_SC_iiiii)
        .other          _ZN4vllm25paged_attention_v1_kernelIttLi256ELi16ELi128ELNS_18Fp8KVCacheDataTypeE0ELb1EEEvPT_PKS2_PKT0_S8_ifPKiSA_iPKfiiiSC_SC_iiiii,@"STO_CUDA_ENTRY STV_DEFAULT"
_ZN4vllm25paged_attention_v1_kernelIttLi256ELi16ELi128ELNS_18Fp8KVCacheDataTypeE0ELb1EEEvPT_PKS2_PKT0_S8_ifPKiSA_iPKfiiiSC_SC_iiiii:
.text._ZN4vllm25paged_attention_v1_kernelIttLi256ELi16ELi128ELNS_18Fp8KVCacheDataTypeE0ELb1EEEvPT_PKS2_PKT0_S8_ifPKiSA_iPKfiiiSC_SC_iiiii:
        /* <DEDUP_REMOVED lines=107> */
.L_x_23162:
        /* <DEDUP_REMOVED lines=11> */
.L_x_23161:
[----:B------:R-:W-:Y:S05]  /*0760*/  BSYNC B1 ;  /* 0x0000000000017941 */ /* 0x000fea0003800000 */
.L_x_23160:
        /* <DEDUP_REMOVED lines=14> */
.L_x_23163:
        /* <DEDUP_REMOVED lines=17> */
.L_x_23159:
[----:B------:R-:W-:Y:S05]  /*0960*/  BSYNC B0 ;  /* 0x0000000000007941 */ /* 0x000fea0003800000 */
.L_x_23158:
[----:B------:R-:W0:Y:S01]  /*0970*/  LDC R9, c[0x0][0x284] ;  /* 0x0000a100ff097b82 */ /* 0x000e220000000800 */
[----:B------:R-:W-:Y:S01]  /*0980*/  UIADD3 UR4, UR9, -0x1, URZ ;  /* 0xffffffff09047890 */ /* 0x000fe2000fffe03f */
[----:B------:R-:W-:Y:S01]  /*0990*/  BSSY B0, `(.L_x_23164) ;  /* 0x0000430000007945 */ /* 0x000fe20003800000 */
[----:B------:R-:W-:Y:S01]  /*09a0*/  ULDC UR7, c[0x0][0x278] ;  /* 0x00009e0000077ab9 */ /* 0x000fe20000000800 */
[----:B------:R-:W-:Y:S01]  /*09b0*/  ULDC UR8, c[0x0][0x25c] ;  /* 0x0000970000087ab9 */ /* 0x000fe20000000800 */
[----:B------:R-:W-:Y:S01]  /*09c0*/  ULDC.64 UR14, c[0x0][0x238] ;  /* 0x00008e00000e7ab9 */ /* 0x000fe20000000a00 */
[----:B------:R-:W-:Y:S01]  /*09d0*/  ULDC.64 UR16, c[0x0][0x220] ;  /* 0x0000880000107ab9 */ /* 0x000fe20000000a00 */
[----:B------:R-:W-:Y:S01]  /*09e0*/  IMAD.U32 R7, RZ, RZ, UR4 ;  /* 0x00000004ff077e24 */ /* 0x000fe2000f8e00ff */
[----:B------:R-:W1:Y:S01]  /*09f0*/  LDC R8, c[0x0][0x288] ;  /* 0x0000a200ff087b82 */ /* 0x000e620000000800 */
[----:B------:R-:W-:-:S03]  /*0a00*/  IMAD.MOV.U32 R115, RZ, RZ, -0x800001 ;  /* 0xff7fffffff737424 */ /* 0x000fc600078e00ff */
[----:B------:R-:W-:Y:S02]  /*0a10*/  IABS R7, R7 ;  /* 0x0000000700077213 */ /* 0x000fe40000000000 */
        /* <DEDUP_REMOVED lines=18> */
[----:B------:R-:W-:-:S03]  /*0b40*/  UIADD3 UR4, UR9, 0xf, URZ ;  /* 0x0000000f09047890 */ /* 0x000fc6000fffe03f */
[----:B------:R-:W-:Y:S01]  /*0b50*/  ISETP.GT.U32.AND P1, PT, R2, R5, PT ;  /* 0x000000050200720c */ /* 0x000fe20003f24070 */
[----:B------:R-:W-:Y:S01]  /*0b60*/  USHF.R.S32.HI UR5, URZ, 0x1f, UR4 ;  /* 0x0000001f3f057899 */ /* 0x000fe20008011404 */
[----:B------:R-:W-:Y:S01]  /*0b70*/  ISETP.GE.AND P2, PT, R6, RZ, PT ;  /* 0x000000ff0600720c */ /* 0x000fe20003f46270 */
[----:B------:R-:W-:Y:S02]  /*0b80*/  @!P3 IMAD R6, R21, UR7, R0 ;  /* 0x000000071506bc24 */ /* 0x000fe4000f8e0200 */
[----:B------:R-:W-:Y:S02]  /*0b90*/  ULEA.HI UR5, UR5, UR4, URZ, 0x4 ;  /* 0x0000000405057291 */ /* 0x000fe4000f8f203f */
[----:B------:R-:W-:Y:S01]  /*0ba0*/  @!P3 IMAD R6, R6, R7, RZ ;  /* 0x000000070606b224 */ /* 0x000fe200078e02ff */
[----:B------:R-:W-:Y:S01]  /*0bb0*/  ULDC UR4, c[0x0][0x248] ;  /* 0x0000920000047ab9 */ /* 0x000fe20000000800 */
[----:B------:R-:W-:Y:S02]  /*0bc0*/  USHF.R.S32.HI UR5, URZ, 0x4, UR5 ;  /* 0x000000043f057899 */ /* 0x000fe40008011405 */
[----:B------:R-:W-:-:S02]  /*0bd0*/  UIMAD UR4, UR6, UR4, URZ ;  /* 0x00000004060472a4 */ /* 0x000fc4000f8e023f */
[----:B------:R-:W-:Y:S02]  /*0be0*/  @!P1 IMAD.IADD R5, R5, 0x1, -R2 ;  /* 0x0000000105059824 */ /* 0x000fe400078e0a02 */
[----:B------:R-:W-:Y:S01]  /*0bf0*/  @!P1 VIADD R4, R4, 0x1 ;  /* 0x0000000104049836 */ /* 0x000fe20000000000 */
[----:B------:R-:W-:Y:S01]  /*0c00*/  ISETP.NE.AND P1, PT, R9, RZ, PT ;  /* 0x000000ff0900720c */ /* 0x000fe20003f25270 */
[----:B------:R-:W-:Y:S01]  /*0c10*/  USHF.R.S32.HI UR12, URZ, 0x1f, UR4 ;  /* 0x0000001f3f0c7899 */ /* 0x000fe20008011404 */
[----:B------:R-:W-:Y:S01]  /*0c20*/  ISETP.GE.U32.AND P0, PT, R5, R2, PT ;  /* 0x000000020500720c */ /* 0x000fe20003f06070 */
[----:B------:R-:W-:Y:S01]  /*0c30*/  @P3 IMAD R5, R14, UR7, R15 ;  /* 0x000000070e053c24 */ /* 0x000fe2000f8e020f */
[----:B------:R-:W-:-:S03]  /*0c40*/  ULDC UR7, c[0x0][0x234] ;  /* 0x00008d0000077ab9 */ /* 0x000fc60000000800 */
[----:B------:R-:W-:-:S04]  /*0c50*/  @P3 IMAD R6, R5, R8, RZ ;  /* 0x0000000805063224 */ /* 0x000fc800078e02ff */
[----:B------:R-:W-:-:S04]  /*0c60*/  VIADD R5, R6, 0x1 ;  /* 0x0000000106057836 */ /* 0x000fc80000000000 */
[----:B------:R-:W-:Y:S01]  /*0c70*/  @P0 VIADD R4, R4, 0x1 ;  /* 0x0000000104040836 */ /* 0x000fe20000000000 */
[----:B------:R-:W-:-:S03]  /*0c80*/  ISETP.GE.AND P0, PT, R19, UR5, PT ;  /* 0x0000000513007c0c */ /* 0x000fc6000bf06270 */
[----:B------:R-:W-:Y:S01]  /*0c90*/  @!P2 IMAD.MOV R4, RZ, RZ, -R4 ;  /* 0x000000ffff04a224 */ /* 0x000fe200078e0a04 */
[----:B------:R-:W-:-:S09]  /*0ca0*/  @!P1 LOP3.LUT R4, RZ, R9, RZ, 0x33, !PT ;  /* 0x00000009ff049212 */ /* 0x000fd200078e33ff */
[----:B------:R-:W-:Y:S05]  /*0cb0*/  @P0 BRA `(.L_x_23165) ;  /* 0x0000003c00f40947 */ /* 0x000fea0003800000 */
[C---:B------:R-:W-:Y:S01]  /*0cc0*/  IADD3 R2, R117.reuse, 0x2, RZ ;  /* 0x0000000275027810 */ /* 0x040fe20007ffe0ff */
[C---:B------:R-:W-:Y:S01]  /*0cd0*/  VIADD R21, R117.reuse, 0x4 ;  /* 0x0000000475157836 */ /* 0x040fe20000000000 */
[C---:B------:R-:W-:Y:S01]  /*0ce0*/  IADD3 R25, R117.reuse, 0x10, RZ ;  /* 0x0000001075197810 */ /* 0x040fe20007ffe0ff */
[C---:B------:R-:W-:Y:S01]  /*0cf0*/  VIADD R20, R117.reuse, 0x6 ;  /* 0x0000000675147836 */ /* 0x040fe20000000000 */
[----:B------:R-:W-:Y:S01]  /*0d00*/  SHF.R.S32.HI R7, RZ, 0x1f, R114 ;  /* 0x0000001fff077819 */ /* 0x000fe20000011472 */
[----:B------:R-:W-:Y:S01]  /*0d10*/  IMAD.SHL.U32 R113, R2, 0x4, RZ ;  /* 0x0000000402717824 */ /* 0x000fe200078e00ff */
[----:B------:R-:W-:Y:S01]  /*0d20*/  IADD3 R37, R117, 0x24, RZ ;  /* 0x0000002475257810 */ /* 0x000fe20007ffe0ff */
[----:B------:R-:W-:Y:S01]  /*0d30*/  IMAD.SHL.U32 R111, R21, 0x4, RZ ;  /* 0x00000004156f7824 */ /* 0x000fe200078e00ff */
[----:B------:R-:W-:Y:S01]  /*0d40*/  LEA.HI R7, R7, R114, RZ, 0x4 ;  /* 0x0000007207077211 */ /* 0x000fe200078f20ff */
[----:B------:R-:W-:Y:S01]  /*0d50*/  IMAD.SHL.U32 R109, R20, 0x4, RZ ;  /* 0x00000004146d7824 */ /* 0x000fe200078e00ff */
[----:B------:R-:W-:Y:S01]  /*0d60*/  SHF.R.S32.HI R6, RZ, 0x1f, R113 ;  /* 0x0000001fff067819 */ /* 0x000fe20000011471 */
        /* <DEDUP_REMOVED lines=15> */
[----:B------:R-:W-:Y:S01]  /*0e60*/  LOP3.LUT R8, R8, 0xfffffff8, RZ, 0xc0, !PT ;  /* 0xfffffff808087812 */ /* 0x000fe200078ec0ff */
[----:B------:R-:W-:Y:S01]  /*0e70*/  IMAD.SHL.U32 R99, R25, 0x4, RZ ;  /* 0x0000000419637824 */ /* 0x000fe200078e00ff */
[----:B------:R-:W-:Y:S01]  /*0e80*/  LOP3.LUT R10, R10, 0xfffffff8, RZ, 0xc0, !PT ;  /* 0xfffffff80a0a7812 */ /* 0x000fe200078ec0ff */
[----:B------:R-:W-:Y:S01]  /*0e90*/  VIADD R30, R117, 0x12 ;  /* 0x00000012751e7836 */ /* 0x000fe20000000000 */
[----:B------:R-:W-:Y:S01]  /*0ea0*/  LEA.HI R12, R12, R107, RZ, 0x3 ;  /* 0x0000006b0c0c7211 */ /* 0x000fe200078f18ff */
[----:B------:R-:W-:Y:S01]  /*0eb0*/  IMAD.IADD R111, R111, 0x1, -R8 ;  /* 0x000000016f6f7824 */ /* 0x000fe200078e0a08 */
[----:B------:R-:W-:Y:S01]  /*0ec0*/  IADD3 R113, R113, -R6, RZ ;  /* 0x8000000671717210 */ /* 0x000fe20007ffe0ff */
[----:B------:R-:W-:Y:S01]  /*0ed0*/  IMAD.IADD R109, R109, 0x1, -R10 ;  /* 0x000000016d6d7824 */ /* 0x000fe200078e0a0a */
[----:B------:R-:W-:Y:S01]  /*0ee0*/  SHF.R.S32.HI R6, RZ, 0x1f, R105 ;  /* 0x0000001fff067819 */ /* 0x000fe20000011469 */
        /* <DEDUP_REMOVED lines=8> */
[----:B------:R-:W-:Y:S01]  /*0f70*/  IMAD.SHL.U32 R93, R27, 0x4, RZ ;  /* 0x000000041b5d7824 */ /* 0x000fe200078e00ff */
[----:B------:R-:W-:Y:S01]  /*0f80*/  LEA.HI R8, R8, R103, RZ, 0x3 ;  /* 0x0000006708087211 */ /* 0x000fe200078f18ff */
[C---:B------:R-:W-:Y:S01]  /*0f90*/  VIADD R28, R117.reuse, 0x18 ;  /* 0x00000018751c7836 */ /* 0x040fe20000000000 */
[----:B------:R-:W-:Y:S01]  /*0fa0*/  LEA.HI R10, R10, R101, RZ, 0x3 ;  /* 0x000000650a0a7211 */ /* 0x000fe200078f18ff */
[C---:B------:R-:W-:Y:S01]  /*0fb0*/  VIADD R34, R117.reuse, 0x1a ;  /* 0x0000001a75227836 */ /* 0x040fe20000000000 */
[----:B------:R-:W-:Y:S01]  /*0fc0*/  SHF.R.S32.HI R12, RZ, 0x1f, R99 ;  /* 0x0000001fff0c7819 */ /* 0x000fe20000011463 */
[----:B------:R-:W-:Y:S01]  /*0fd0*/  IMAD.SHL.U32 R91, R28, 0x4, RZ ;  /* 0x000000041c5b7824 */ /* 0x000fe200078e00ff */
[----:B------:R-:W-:Y:S01]  /*0fe0*/  LOP3.LUT R6, R6, 0xfffffff8, RZ, 0xc0, !PT ;  /* 0xfffffff806067812 */ /* 0x000fe200078ec0ff */
[C---:B------:R-:W-:Y:S01]  /*0ff0*/  VIADD R32, R117.reuse, 0x1c ;  /* 0x0000001c75207836 */ /* 0x040fe20000000000 */
[----:B------:R-:W-:Y:S01]  /*1000*/  LOP3.LUT R8, R8, 0xfffffff8, RZ, 0xc0, !PT ;  /* 0xfffffff808087812 */ /* 0x000fe200078ec0ff */
[----:B------:R-:W-:Y:S01]  /*1010*/  VIADD R31, R117, 0x1e ;  /* 0x0000001e751f7836 */ /* 0x000fe20000000000 */
[----:B------:R-:W-:Y:S01]  /*1020*/  LOP3.LUT R10, R10, 0xfffffff8, RZ, 0xc0, !PT ;  /* 0xfffffff80a0a7812 */ /* 0x000fe200078ec0ff */
[----:B------:R-:W-:Y:S01]  /*1030*/  IMAD.IADD R105, R105, 0x1, -R6 ;  /* 0x0000000169697824 */ /* 0x000fe200078e0a06 */
[----:B------:R-:W-:Y:S01]  /*1040*/  LEA.HI R12, R12, R99, RZ, 0x3 ;  /* 0x000000630c0c7211 */ /* 0x000fe200078f18ff */
[----:B------:R-:W-:Y:S01]  /*1050*/  IMAD.IADD R103, R103, 0x1, -R8 ;  /* 0x0000000167677824 */ /* 0x000fe200078e0a08 */
[----:B------:R-:W-:Y:S01]  /*1060*/  SHF.L.U32 R95, R29, 0x2, RZ ;  /* 0x000000021d5f7819 */ /* 0x000fe200000006ff */
[----:B------:R-:W-:Y:S01]  /*1070*/  IMAD.IADD R101, R101, 0x1, -R10 ;  /* 0x0000000165657824 */ /* 0x000fe200078e0a0a */
[----:B------:R-:W-:Y:S01]  /*1080*/  SHF.R.S32.HI R6, RZ, 0x1f, R97 ;  /* 0x0000001fff067819 */ /* 0x000fe20000011461 */
[----:B------:R-:W-:Y:S01]  /*1090*/  IMAD.SHL.U32 R89, R34, 0x4, RZ ;  /* 0x0000000422597824 */ /* 0x000fe200078e00ff */
[----:B------:R-:W-:Y:S01]  /*10a0*/  LOP3.LUT R12, R12, 0xfffffff8, RZ, 0xc0, !PT ;  /* 0xfffffff80c0c7812 */ /* 0x000fe200078ec0ff */
[----:B------:R-:W-:Y:S01]  /*10b0*/  IMAD.SHL.U32 R112, R117, 0x4, RZ ;  /* 0x0000000475707824 */ /* 0x000fe200078e00ff */
        /* <DEDUP_REMOVED lines=9> */
[----:B------:R-:W-:Y:S01]  /*1150*/  VIADD R38, R117, 0x22 ;  /* 0x0000002275267836 */ /* 0x000fe20000000000 */
[----:B------:R-:W-:Y:S01]  /*1160*/  SHF.R.S32.HI R12, RZ, 0x1f, R91 ;  /* 0x0000001fff0c7819 */ /* 0x000fe2000001145b */
[----:B------:R-:W-:Y:S01]  /*1170*/  IMAD.SHL.U32 R83, R33, 0x4, RZ ;  /* 0x0000000421537824 */ /* 0x000fe200078e00ff */
        /* <DEDUP_REMOVED lines=8> */
[----:B------:R-:W-:Y:S01]  /*1200*/  SHF.R.S32.HI R6, RZ, 0x1f, R89 ;  /* 0x0000001fff067819 */ /* 0x000fe20000011459 */
[----:B------:R-:W-:Y:S01]  /*1210*/  IMAD.IADD R93, R93, 0x1, -R10 ;  /* 0x000000015d5d7824 */ /* 0x000fe200078e0a0a */
[----:B------:R-:W-:Y:S01]  /*1220*/  SHF.R.S32.HI R9, RZ, 0x1f, R112 ;  /* 0x0000001fff097819 */ /* 0x000fe20000011470 */
[----:B------:R-:W-:Y:S01]  /*1230*/  IMAD.SHL.U32 R79, R37, 0x4, RZ ;  /* 0x00000004254f7824 */ /* 0x000fe200078e00ff */
[----:B------:R-:W-:Y:S01]  /*1240*/  LOP3.LUT R12, R12, 0xfffffff8, RZ, 0xc0, !PT ;  /* 0xfffffff80c0c7812 */ /* 0x000fe200078ec0ff */
[C---:B------:R-:W-:Y:S01]  /*1250*/  VIADD R36, R117.reuse, 0x28 ;  /* 0x0000002875247836 */ /* 0x040fe20000000000 */
[----:B------:R-:W-:Y:S01]  /*1260*/  SHF.R.S32.HI R8, RZ, 0x1f, R87 ;  /* 0x0000001fff087819 */ /* 0x000fe20000011457 */
[C---:B------:R-:W-:Y:S01]  /*1270*/  VIADD R42, R117.reuse, 0x2a ;  /* 0x0000002a752a7836 */ /* 0x040fe20000000000 */
[----:B------:R-:W-:Y:S01]  /*1280*/  SHF.R.S32.HI R10, RZ, 0x1f, R85 ;  /* 0x0000001fff0a7819 */ /* 0x000fe20000011455 */
[C---:B------:R-:W-:Y:S01]  /*1290*/  VIADD R40, R117.reuse, 0x2c ;  /* 0x0000002c75287836 */ /* 0x040fe20000000000 */
[----:B------:R-:W-:Y:S01]  /*12a0*/  LEA.HI R6, R6, R89, RZ, 0x3 ;  /* 0x0000005906067211 */ /* 0x000fe200078f18ff */
[----:B------:R-:W-:Y:S01]  /*12b0*/  VIADD R39, R117, 0x2e ;  /* 0x0000002e75277836 */ /* 0x000fe20000000000 */
[----:B------:R-:W-:Y:S01]  /*12c0*/  LEA.HI R9, R9, R112, RZ, 0x3 ;  /* 0x0000007009097211 */ /* 0x000fe200078f18ff */
[----:B------:R-:W-:Y:S01]  /*12d0*/  VIADD R41, R117, 0x30 ;  /* 0x0000003075297836 */ /* 0x000fe20000000000 */
[----:B------:R-:W-:Y:S01]  /*12e0*/  LOP3.LUT R7, R7, 0xfffffff0, RZ, 0xc0, !PT ;  /* 0xfffffff007077812 */ /* 0x000fe200078ec0ff */
[----:B------:R-:W-:Y:S01]  /*12f0*/  VIADD R46, R117, 0x32 ;  /* 0x00000032752e7836 */ /* 0x000fe20000000000 */
[----:B------:R-:W-:Y:S01]  /*1300*/  IADD3 R91, R91, -R12, RZ ;  /* 0x8000000c5b5b7210 */ /* 0x000fe20007ffe0ff */
[----:B------:R-:W-:Y:S01]  /*1310*/  IMAD.SHL.U32 R14, R41, 0x4, RZ ;  /* 0x00000004290e7824 */ /* 0x000fe200078e00ff */
[----:B------:R-:W-:Y:S01]  /*1320*/  LEA.HI R8, R8, R87, RZ, 0x3 ;  /* 0x0000005708087211 */ /* 0x000fe200078f18ff */
[----:B------:R-:W-:Y:S01]  /*1330*/  IMAD.IADD R114, R114, 0x1, -R7 ;  /* 0x0000000172727824 */ /* 0x000fe200078e0a07 */
[----:B------:R-:W-:Y:S01]  /*1340*/  LEA.HI R10, R10, R85, RZ, 0x3 ;  /* 0x000000550a0a7211 */ /* 0x000fe200078f18ff */
[----:B------:R-:W-:Y:S01]  /*1350*/  IMAD.SHL.U32 R7, R35, 0x4, RZ ;  /* 0x0000000423077824 */ /* 0x000fe200078e00ff */
[----:B------:R-:W-:Y:S01]  /*1360*/  SHF.R.S32.HI R12, RZ, 0x1f, R83 ;  /* 0x0000001fff0c7819 */ /* 0x000fe20000011453 */
[C---:B------:R-:W-:Y:S01]  /*1370*/  VIADD R44, R117.reuse, 0x34 ;  /* 0x00000034752c7836 */ /* 0x040fe20000000000 */
[----:B------:R-:W-:Y:S01]  /*1380*/  LOP3.LUT R6, R6, 0xfffffff8, RZ, 0xc0, !PT ;  /* 0xfffffff806067812 */ /* 0x000fe200078ec0ff */
[----:B------:R-:W-:Y:S01]  /*1390*/  VIADD R43, R117, 0x36 ;  /* 0x00000036752b7836 */ /* 0x000fe20000000000 */
[----:B------:R-:W-:Y:S01]  /*13a0*/  LOP3.LUT R9, R9, 0xfffffff8, RZ, 0xc0, !PT ;  /* 0xfffffff809097812 */ /* 0x000fe200078ec0ff */
[----:B------:R-:W-:Y:S01]  /*13b0*/  VIADD R49, R117, 0x3a ;  /* 0x0000003a75317836 */ /* 0x000fe20000000000 */
[----:B------:R-:W-:Y:S01]  /*13c0*/  LOP3.LUT R8, R8, 0xfffffff8, RZ, 0xc0, !PT ;  /* 0xfffffff808087812 */ /* 0x000fe200078ec0ff */
[----:B------:R-:W-:Y:S01]  /*13d0*/  IMAD.IADD R89, R89, 0x1, -R6 ;  /* 0x0000000159597824 */ /* 0x000fe200078e0a06 */
[----:B------:R-:W-:Y:S01]  /*13e0*/  LOP3.LUT R10, R10, 0xfffffff8, RZ, 0xc0, !PT ;  /* 0xfffffff80a0a7812 */ /* 0x000fe200078ec0ff */
[----:B------:R-:W-:Y:S01]  /*13f0*/  IMAD.IADD R112, R112, 0x1, -R9 ;  /* 0x0000000170707824 */ /* 0x000fe200078e0a09 */
[----:B------:R-:W-:Y:S01]  /*1400*/  LEA.HI R12, R12, R83, RZ, 0x3 ;  /* 0x000000530c0c7211 */ /* 0x000fe200078f18ff */
[----:B------:R-:W-:Y:S01]  /*1410*/  IMAD.IADD R87, R87, 0x1, -R8 ;  /* 0x0000000157577824 */ /* 0x000fe200078e0a08 */
[----:B------:R-:W-:Y:S01]  /*1420*/  SHF.R.S32.HI R6, RZ, 0x1f, R81 ;  /* 0x0000001fff067819 */ /* 0x000fe20000011451 */
        /* <DEDUP_REMOVED lines=11> */
[----:B------:R-:W-:Y:S01]  /*14e0*/  LEA.HI R10, R10, R7, RZ, 0x3 ;  /* 0x000000070a0a7211 */ /* 0x000fe200078f18ff */
[----:B------:R-:W-:Y:S01]  /*14f0*/  ULDC UR6, c[0x0][0x260] ;  /* 0x0000980000067ab9 */ /* 0x000fe20000000800 */
[----:B------:R-:W-:Y:S01]  /*1500*/  SHF.R.S32.HI R12, RZ, 0x1f, R9 ;  /* 0x0000001fff0c7819 */ /* 0x000fe20000011409 */
[----:B------:R-:W-:Y:S01]  /*1510*/  IMAD.SHL.U32 R48, R52, 0x4, RZ ;  /* 0x0000000434307824 */ /* 0x000fe200078e00ff */
[----:B------:R-:W-:Y:S01]  /*1520*/  LOP3.LUT R6, R6, 0xfffffff8, RZ, 0xc0, !PT ;  /* 0xfffffff806067812 */ /* 0x000fe200078ec0ff */
[----:B------:R-:W-:Y:S01]  /*1530*/  IMAD.SHL.U32 R122, R114, 0x8, RZ ;  /* 0x00000008727a7824 */ /* 0x000fe200078e00ff */
[----:B------:R-:W-:Y:S01]  /*1540*/  LOP3.LUT R8, R8, 0xfffffff8, RZ, 0xc0, !PT ;  /* 0xfffffff808087812 */ /* 0x000fe200078ec0ff */
[----:B------:R-:W-:Y:S01]  /*1550*/  IMAD.MOV.U32 R115, RZ, RZ, -0x800001 ;  /* 0xff7fffffff737424 */ /* 0x000fe200078e00ff */
[----:B------:R-:W-:Y:S01]  /*1560*/  LOP3.LUT R10, R10, 0xfffffff8, RZ, 0xc0, !PT ;  /* 0xfffffff80a0a7812 */ /* 0x000fe200078ec0ff */
[----:B------:R-:W-:Y:S01]  /*1570*/  IMAD.IADD R81, R81, 0x1, -R6 ;  /* 0x0000000151517824 */ /* 0x000fe200078e0a06 */
[----:B------:R-:W-:Y:S01]  /*1580*/  LEA.HI R12, R12, R9, RZ, 0x3 ;  /* 0x000000090c0c7211 */ /* 0x000fe200078f18ff */
[----:B------:R-:W-:Y:S01]  /*1590*/  IMAD.IADD R79, R79, 0x1, -R8 ;  /* 0x000000014f4f7824 */ /* 0x000fe200078e0a08 */
[----:B------:R-:W-:Y:S01]  /*15a0*/  IADD3 R6, R7, -R10, RZ ;  /* 0x8000000a07067210 */ /* 0x000fe20007ffe0ff */
[----:B------:R-:W-:Y:S01]  /*15b0*/  IMAD.SHL.U32 R8, R42, 0x4, RZ ;  /* 0x000000042a087824 */ /* 0x000fe200078e00ff */
[----:B------:R-:W-:Y:S01]  /*15c0*/  LOP3.LUT R12, R12, 0xfffffff8, RZ, 0xc0, !PT ;  /* 0xfffffff80c0c7812 */ /* 0x000fe200078ec0ff */
[----:B------:R-:W-:Y:S01]  /*15d0*/  IMAD.SHL.U32 R10, R40, 0x4, RZ ;  /* 0x00000004280a7824 */ /* 0x000fe200078e00ff */
[----:B------:R-:W-:-:S02]  /*15e0*/  SHF.R.S32.HI R15, RZ, 0x1f, R14 ;  /* 0x0000001fff0f7819 */ /* 0x000fc4000001140e */
[----:B------:R-:W-:Y:S01]  /*15f0*/  IADD3 R45, R117, 0x38, RZ ;  /* 0x00000038752d7810 */ /* 0x000fe20007ffe0ff */
[----:B------:R-:W-:Y:S01]  /*1600*/  IMAD.IADD R7, R9, 0x1, -R12 ;  /* 0x0000000109077824 */ /* 0x000fe200078e0a0c */
[----:B------:R-:W-:Y:S01]  /*1610*/  SHF.R.S32.HI R9, RZ, 0x1f, R8 ;  /* 0x0000001fff097819 */ /* 0x000fe20000011408 */
[----:B------:R-:W-:Y:S01]  /*1620*/  IMAD.SHL.U32 R12, R39, 0x4, RZ ;  /* 0x00000004270c7824 */ /* 0x000fe200078e00ff */
[----:B------:R-:W-:Y:S01]  /*1630*/  SHF.R.S32.HI R11, RZ, 0x1f, R10 ;  /* 0x0000001fff0b7819 */ /* 0x000fe2000001140a */
[----:B------:R-:W-:Y:S01]  /*1640*/  IMAD.SHL.U32 R18, R45, 0x4, RZ ;  /* 0x000000042d127824 */ /* 0x000fe200078e00ff */
[----:B------:R-:W-:Y:S02]  /*1650*/  LEA.HI R9, R9, R8, RZ, 0x3 ;  /* 0x0000000809097211 */ /* 0x000fe400078f18ff */
[----:B------:R-:W-:Y:S02]  /*1660*/  LEA.HI R11, R11, R10, RZ, 0x3 ;  /* 0x0000000a0b0b7211 */ /* 0x000fe400078f18ff */
[----:B------:R-:W-:-:S02]  /*1670*/  SHF.R.S32.HI R13, RZ, 0x1f, R12 ;  /* 0x0000001fff0d7819 */ /* 0x000fc4000001140c */
[----:B------:R-:W-:Y:S02]  /*1680*/  LOP3.LUT R9, R9, 0xfffffff8, RZ, 0xc0, !PT ;  /* 0xfffffff809097812 */ /* 0x000fe400078ec0ff */
[----:B------:R-:W-:Y:S02]  /*1690*/  LOP3.LUT R11, R11, 0xfffffff8, RZ, 0xc0, !PT ;  /* 0xfffffff80b0b7812 */ /* 0x000fe400078ec0ff */
[----:B------:R-:W-:Y:S02]  /*16a0*/  LEA.HI R13, R13, R12, RZ, 0x3 ;  /* 0x0000000c0d0d7211 */ /* 0x000fe400078f18ff */
[----:B------:R-:W-:Y:S02]  /*16b0*/  LEA.HI R15, R15, R14, RZ, 0x3 ;  /* 0x0000000e0f0f7211 */ /* 0x000fe400078f18ff */
[----:B------:R-:W-:Y:S01]  /*16c0*/  IADD3 R8, R8, -R9, RZ ;  /* 0x8000000908087210 */ /* 0x000fe20007ffe0ff */
[----:B------:R-:W-:Y:S01]  /*16d0*/  IMAD.IADD R9, R10, 0x1, -R11 ;  /* 0x000000010a097824 */ /* 0x000fe200078e0a0b */
[----:B------:R-:W-:-:S02]  /*16e0*/  LOP3.LUT R13, R13, 0xfffffff8, RZ, 0xc0, !PT ;  /* 0xfffffff80d0d7812 */ /* 0x000fc400078ec0ff */
[----:B------:R-:W-:Y:S02]  /*16f0*/  LOP3.LUT R11, R15, 0xfffffff8, RZ, 0xc0, !PT ;  /* 0xfffffff80f0b7812 */ /* 0x000fe400078ec0ff */
        /* <DEDUP_REMOVED lines=8> */
[----:B------:R-:W-:-:S02]  /*1780*/  LOP3.LUT R17, R17, 0xfffffff8, RZ, 0xc0, !PT ;  /* 0xfffffff811117812 */ /* 0x000fc400078ec0ff */
[----:B------:R-:W-:Y:S02]  /*1790*/  SHF.R.S32.HI R13, RZ, 0x1f, R12 ;  /* 0x0000001fff0d7819 */ /* 0x000fe4000001140c */
[----:B------:R-:W-:Y:S02]  /*17a0*/  SHF.R.S32.HI R15, RZ, 0x1f, R14 ;  /* 0x0000001fff0f7819 */ /* 0x000fe4000001140e */
[----:B------:R-:W-:Y:S02]  /*17b0*/  LEA.HI R13, R13, R12, RZ, 0x3 ;  /* 0x0000000c0d0d7211 */ /* 0x000fe400078f18ff */
[----:B------:R-:W-:Y:S02]  /*17c0*/  LEA.HI R15, R15, R14, RZ, 0x3 ;  /* 0x0000000e0f0f7211 */ /* 0x000fe400078f18ff */
[----:B------:R-:W-:Y:S02]  /*17d0*/  LOP3.LUT R13, R13, 0xfffffff8, RZ, 0xc0, !PT ;  /* 0xfffffff80d0d7812 */ /* 0x000fe400078ec0ff */
[----:B------:R-:W-:-:S02]  /*17e0*/  LOP3.LUT R15, R15, 0xfffffff8, RZ, 0xc0, !PT ;  /* 0xfffffff80f0f7812 */ /* 0x000fc400078ec0ff */
[----:B------:R-:W-:Y:S01]  /*17f0*/  SHF.R.S32.HI R55, RZ, 0x1f, R48 ;  /* 0x0000001fff377819 */ /* 0x000fe20000011430 */
[----:B------:R-:W-:Y:S01]  /*1800*/  IMAD.IADD R12, R12, 0x1, -R13 ;  /* 0x000000010c0c7824 */ /* 0x000fe200078e0a0d */
[----:B------:R-:W-:Y:S01]  /*1810*/  SHF.R.S32.HI R50, RZ, 0x1f, R122 ;  /* 0x0000001fff327819 */ /* 0x000fe2000001147a */
[----:B------:R-:W-:Y:S01]  /*1820*/  IMAD.IADD R13, R14, 0x1, -R15 ;  /* 0x000000010e0d7824 */ /* 0x000fe200078e0a0f */
[----:B------:R-:W-:Y:S01]  /*1830*/  LOP3.LUT R15, R47, 0xfffffff8, RZ, 0xc0, !PT ;  /* 0xfffffff82f0f7812 */ /* 0x000fe200078ec0ff */
[----:B------:R-:W-:Y:S01]  /*1840*/  IMAD.IADD R14, R16, 0x1, -R17 ;  /* 0x00000001100e7824 */ /* 0x000fe200078e0a11 */
[----:B------:R-:W-:Y:S01]  /*1850*/  LEA.HI R55, R55, R48, RZ, 0x3 ;  /* 0x0000003037377211 */ /* 0x000fe200078f18ff */
[----:B------:R-:W-:Y:S01]  /*1860*/  IMAD.SHL.U32 R16, R49, 0x4, RZ ;  /* 0x0000000431107824 */ /* 0x000fe200078e00ff */
[----:B------:R-:W-:Y:S01]  /*1870*/  LEA.HI R25, R25, R25, RZ, 0x1 ;  /* 0x0000001919197211 */ /* 0x000fe200078f08ff */
[----:B------:R-:W-:Y:S01]  /*1880*/  IMAD.IADD R15, R18, 0x1, -R15 ;  /* 0x00000001120f7824 */ /* 0x000fe200078e0a0f */
[----:B------:R-:W-:Y:S01]  /*1890*/  SHF.L.U32 R18, R51, 0x2, RZ ;  /* 0x0000000233127819 */ /* 0x000fe200000006ff */
        /* <DEDUP_REMOVED lines=9> */
[----:B------:R-:W-:Y:S01]  /*1930*/  LOP3.LUT R55, R55, 0xfffffff8, RZ, 0xc0, !PT ;  /* 0xfffffff837377812 */ /* 0x000fe200078ec0ff */
[----:B------:R-:W-:Y:S01]  /*1940*/  IMAD.IADD R16, R16, 0x1, -R17 ;  /* 0x0000000110107824 */ /* 0x000fe200078e0a11 */
[----:B------:R-:W-:Y:S01]  /*1950*/  IADD3 R122, P0, R47, R122, RZ ;  /* 0x0000007a2f7a7210 */ /* 0x000fe20007f1e0ff */
[----:B------:R-:W-:Y:S01]  /*1960*/  IMAD.IADD R17, R18, 0x1, -R53 ;  /* 0x0000000112117824 */ /* 0x000fe200078e0a35 */
[----:B------:R-:W-:Y:S01]  /*1970*/  LEA.HI R42, R42, R42, RZ, 0x1 ;  /* 0x0000002a2a2a7211 */ /* 0x000fe200078f08ff */
[----:B------:R-:W0:Y:S01]  /*1980*/  LDC R53, c[0x0][0x25c] ;  /* 0x00009700ff357b82 */ /* 0x000e220000000800 */
[----:B------:R-:W-:Y:S01]  /*1990*/  LEA.HI R45, R45, R45, RZ, 0x1 ;  /* 0x0000002d2d2d7211 */ /* 0x000fe200078f08ff */
[----:B------:R-:W-:Y:S01]  /*19a0*/  IMAD.IADD R18, R48, 0x1, -R55 ;  /* 0x0000000130127824 */ /* 0x000fe200078e0a37 */
[----:B------:R-:W-:Y:S01]  /*19b0*/  LEA.HI R24, R24, R24, RZ, 0x1 ;  /* 0x0000001818187211 */ /* 0x000fe200078f08ff */
[----:B------:R-:W-:Y:S01]  /*19c0*/  IMAD.SHL.U32 R42, R42, 0x40, RZ ;  /* 0x000000402a2a7824 */ /* 0x000fe200078e00ff */
[----:B------:R-:W-:-:S02]  /*19d0*/  LEA.HI R51, R51, R51, RZ, 0x1 ;  /* 0x0000003333337211 */ /* 0x000fc400078f08ff */
[----:B------:R-:W-:Y:S01]  /*19e0*/  LEA.HI R52, R52, R52, RZ, 0x1 ;  /* 0x0000003434347211 */ /* 0x000fe200078f08ff */
[----:B------:R-:W-:Y:S01]  /*19f0*/  IMAD.SHL.U32 R24, R24, 0x40, RZ ;  /* 0x0000004018187824 */ /* 0x000fe200078e00ff */
[----:B------:R-:W-:Y:S01]  /*1a00*/  LEA.HI R26, R26, R26, RZ, 0x1 ;  /* 0x0000001a1a1a7211 */ /* 0x000fe200078f08ff */
[----:B------:R-:W-:Y:S01]  /*1a10*/  IMAD.SHL.U32 R51, R51, 0x40, RZ ;  /* 0x0000004033337824 */ /* 0x000fe200078e00ff */
[----:B------:R-:W-:Y:S02]  /*1a20*/  LEA.HI R40, R40, R40, RZ, 0x1 ;  /* 0x0000002828287211 */ /* 0x000fe400078f08ff */
[----:B------:R-:W-:Y:S01]  /*1a30*/  LEA.HI.X.SX32 R123, R47, R50, 0x1, P0 ;  /* 0x000000322f7b7211 */ /* 0x000fe200000f0eff */
        /* <DEDUP_REMOVED lines=48> */
[----:B------:R-:W-:-:S02]  /*1d40*/  SHF.L.U32 R47, R47, 0x6, RZ ;  /* 0x000000062f2f7819 */ /* 0x000fc400000006ff */
[----:B------:R-:W-:Y:S02]  /*1d50*/  SHF.L.U32 R27, R27, 0x6, RZ ;  /* 0x000000061b1b7819 */ /* 0x000fe400000006ff */
[----:B------:R-:W-:Y:S02]  /*1d60*/  LOP3.LUT R25, R42, 0xffffff80, RZ, 0xc0, !PT ;  /* 0xffffff802a197812 */ /* 0x000fe400078ec0ff */
[----:B------:R-:W-:Y:S02]  /*1d70*/  SHF.L.U32 R36, R36, 0x6, RZ ;  /* 0x0000000624247819 */ /* 0x000fe400000006ff */
[----:B------:R-:W-:Y:S02]  /*1d80*/  SHF.L.U32 R50, R50, 0x6, RZ ;  /* 0x0000000632327819 */ /* 0x000fe400000006ff */
        /* <DEDUP_REMOVED lines=14> */
[----:B0-----:R-:W-:Y:S02]  /*1e70*/  SHF.R.S32.HI R21, RZ, 0x1f, R53 ;  /* 0x0000001fff157819 */ /* 0x001fe40000011435 */
        /* <DEDUP_REMOVED lines=18> */
[----:B------:R-:W-:-:S07]  /*1fa0*/  SHF.R.S32.HI R51, RZ, 0x1f, R18 ;  /* 0x0000001fff337819 */ /* 0x000fce0000011412 */
.L_x_23170:
[----:B0-----:R-:W0:Y:S01]  /*1fb0*/  LDC R36, c[0x0][0x280] ;  /* 0x0000a000ff247b82 */ /* 0x001e220000000800 */
[----:B-1----:R-:W-:Y:S01]  /*1fc0*/  IMAD.SHL.U32 R28, R19, 0x10, RZ ;  /* 0x00000010131c7824 */ /* 0x002fe200078e00ff */
        /* <DEDUP_REMOVED lines=39> */
[----:B------:R-:W-:-:S04]  /*2240*/  ISETP.LE.AND P1, PT, R32, R20, PT ;  /* 0x000000142000720c */ /* 0x000fc80003f23270 */
[----:B------:R-:W-:Y:S02]  /*2250*/  @!P2 IADD3 R28, RZ, -R28, RZ ;  /* 0x8000001cff1ca210 */ /* 0x000fe40007ffe0ff */
        /* <DEDUP_REMOVED lines=9> */
[----:B------:R-:W-:Y:S01]  /*22f0*/  SHF.R.S32.HI R33, RZ, 0x1f, R113 ;  /* 0x0000001fff217819 */ /* 0x000fe20000011471 */
[----:B------:R-:W0:Y:S01]  /*2300*/  S2R R50, SR_CgaCtaId ;  /* 0x0000000000327919 */ /* 0x000e220000008800 */
[----:B------:R-:W-:Y:S02]  /*2310*/  MOV R53, 0x400 ;  /* 0x0000040000357802 */ /* 0x000fe40000000f00 */
        /* <DEDUP_REMOVED lines=20> */
[----:B------:R-:W-:Y:S02]  /*2460*/  LEA.HI.X R67, R28, UR17, R29, 0x1, P0 ;  /* 0x000000111c437c11 */ /* 0x000fe400080f0c1d */
[--C-:B------:R-:W-:Y:S02]  /*2470*/  SHF.R.S32.HI R30, RZ, 0x1f, R106.reuse ;  /* 0x0000001fff1e7819 */ /* 0x100fe4000001146a */
[----:B------:R-:W-:Y:S02]  /*2480*/  SHF.R.S32.HI R29, RZ, 0x1f, R109 ;  /* 0x0000001fff1d7819 */ /* 0x000fe4000001146d */
[----:B------:R-:W-:Y:S01]  /*2490*/  IADD3 R28, P0, P1, R109, R120, R106 ;  /* 0x000000786d1c7210 */ /* 0x000fe2000791e06a */
[----:B------:R-:W4:Y:S03]  /*24a0*/  LDG.E.64.CONSTANT R66, desc[UR10][R66.64] ;  /* 0x0000000a42427981 */ /* 0x000f26000c1e9b00 */
[----:B------:R-:W-:-:S02]  /*24b0*/  IADD3.X R29, R29, R121, R30, P0, P1 ;  /* 0x000000791d1d7210 */ /* 0x000fc400007e241e */
[----:B------:R-:W-:-:S04]  /*24c0*/  LEA R60, P0, R28, UR16, 0x1 ;  /* 0x000000101c3c7c11 */ /* 0x000fc8000f8008ff */
[----:B------:R-:W-:-:S06]  /*24d0*/  LEA.HI.X R61, R28, UR17, R29, 0x1, P0 ;  /* 0x000000111c3d7c11 */ /* 0x000fcc00080f0c1d */
[----:B------:R-:W4:Y:S01]  /*24e0*/  LDG.E.64.CONSTANT R60, desc[UR10][R60.64] ;  /* 0x0000000a3c3c7981 */ /* 0x000f22000c1e9b00 */
[----:B------:R-:W-:Y:S02]  /*24f0*/  SHF.R.S32.HI R30, RZ, 0x1f, R107 ;  /* 0x0000001fff1e7819 */ /* 0x000fe4000001146b */
[--C-:B------:R-:W-:Y:S02]  /*2500*/  SHF.R.S32.HI R29, RZ, 0x1f, R104.reuse ;  /* 0x0000001fff1d7819 */ /* 0x100fe40000011468 */
        /* <DEDUP_REMOVED lines=24> */
[----:B------:R-:W-:Y:S02]  /*2690*/  LEA.HI.X R37, R28, UR17, R29, 0x1, P0 ;  /* 0x000000111c257c11 */ /* 0x000fe400080f0c1d */
[----:B0-----:R-:W-:-:S04]  /*26a0*/  LEA R28, R50, R53, 0x18 ;  /* 0x00000035321c7211 */ /* 0x001fc800078ec0ff */
[----:B------:R-:W4:Y:S01]  /*26b0*/  LDG.E.64.CONSTANT R36, desc[UR10][R36.64] ;  /* 0x0000000a24247981 */ /* 0x000f22000c1e9b00 */
[----:B------:R-:W-:-:S05]  /*26c0*/  IMAD R119, R117, 0x100, R28 ;  /* 0x0000010075777824 */ /* 0x000fca00078e021c */
[----:B------:R-:W0:Y:S01]  /*26d0*/  LDS.128 R32, [R119] ;  /* 0x0000000077207984 */ /* 0x000e220000000c00 */
[--C-:B------:R-:W-:Y:S02]  /*26e0*/  SHF.R.S32.HI R30, RZ, 0x1f, R96.reuse ;  /* 0x0000001fff1e7819 */ /* 0x100fe40000011460 */
[----:B------:R-:W-:Y:S02]  /*26f0*/  SHF.R.S32.HI R69, RZ, 0x1f, R99 ;  /* 0x0000001fff457819 */ /* 0x000fe40000011463 */
[----:B------:R-:W-:-:S04]  /*2700*/  IADD3 R68, P0, P1, R99, R120, R96 ;  /* 0x0000007863447210 */ /* 0x000fc8000791e060 */
[----:B------:R-:W-:Y:S02]  /*2710*/  IADD3.X R69, R69, R121, R30, P0, P1 ;  /* 0x0000007945457210 */ /* 0x000fe400007e241e */
[----:B------:R-:W-:Y:S01]  /*2720*/  LEA R38, P0, R68, UR16, 0x1 ;  /* 0x0000001044267c11 */ /* 0x000fe2000f8008ff */
[----:B0-----:R-:W-:Y:S02]  /*2730*/  HADD2.F32 R28, -RZ, R34.H0_H0 ;  /* 0x20000022ff1c7230 */ /* 0x001fe40000004100 */
[--C-:B--2---:R-:W-:Y:S02]  /*2740*/  HADD2.F32 R29, -RZ, R62.reuse.H0_H0 ;  /* 0x2000003eff1d7230 */ /* 0x104fe40000004100 */
[----:B------:R-:W-:-:S03]  /*2750*/  HADD2.F32 R31, -RZ, R62.H1_H1 ;  /* 0x3000003eff1f7230 */ /* 0x000fc60000004100 */
[----:B------:R-:W-:Y:S01]  /*2760*/  FMUL.FTZ R39, R28, R29 ;  /* 0x0000001d1c277220 */ /* 0x000fe20000410000 */
[----:B------:R-:W-:Y:S02]  /*2770*/  HADD2.F32 R28, -RZ, R34.H1_H1 ;  /* 0x30000022ff1c7230 */ /* 0x000fe40000004100 */
[----:B------:R-:W-:Y:S02]  /*2780*/  HADD2.F32 R34, -RZ, R32.H0_H0 ;  /* 0x20000020ff227230 */ /* 0x000fe40000004100 */
[----:B---3--:R-:W-:Y:S02]  /*2790*/  HADD2.F32 R29, -RZ, R64.H0_H0 ;  /* 0x20000040ff1d7230 */ /* 0x008fe40000004100 */
[----:B------:R-:W-:-:S03]  /*27a0*/  FMUL.FTZ R71, R28, R31 ;  /* 0x0000001f1c477220 */ /* 0x000fc60000410000 */
[----:B------:R-:W-:Y:S02]  /*27b0*/  FFMA.FTZ R34, R34, R29, R39 ;  /* 0x0000001d22227223 */ /* 0x000fe40000010027 */
[----:B------:R-:W0:Y:S01]  /*27c0*/  LDS.128 R28, [R119+0x10] ;  /* 0x00001000771c7984 */ /* 0x000e220000000c00 */
[----:B------:R-:W-:-:S06]  /*27d0*/  LEA.HI.X R39, R68, UR17, R69, 0x1, P0 ;  /* 0x0000001144277c11 */ /* 0x000fcc00080f0c45 */
[----:B------:R-:W2:Y:S01]  /*27e0*/  LDG.E.64.CONSTANT R38, desc[UR10][R38.64] ;  /* 0x0000000a26267981 */ /* 0x000ea2000c1e9b00 */
[----:B------:R-:W-:Y:S02]  /*27f0*/  HADD2.F32 R32, -RZ, R32.H1_H1 ;  /* 0x30000020ff207230 */ /* 0x000fe40000004100 */
[----:B------:R-:W-:Y:S02]  /*2800*/  HADD2.F32 R69, -RZ, R64.H1_H1 ;  /* 0x30000040ff457230 */ /* 0x000fe40000004100 */
[----:B------:R-:W-:Y:S02]  /*2810*/  HADD2.F32 R62, -RZ, R35.H0_H0 ;  /* 0x20000023ff3e7230 */ /* 0x000fe40000004100 */
[----:B------:R-:W-:Y:S02]  /*2820*/  HADD2.F32 R64, -RZ, R63.H1_H1 ;  /* 0x3000003fff407230 */ /* 0x000fe40000004100 */
[----:B------:R-:W-:Y:S01]  /*2830*/  FFMA.FTZ R32, R32, R69, R71 ;  /* 0x0000004520207223 */ /* 0x000fe20000010047 */
[----:B------:R-:W-:-:S02]  /*2840*/  HADD2.F32 R35, -RZ, R35.H1_H1 ;  /* 0x30000023ff237230 */ /* 0x000fc40000004100 */
[----:B------:R-:W-:-:S03]  /*2850*/  HADD2.F32 R69, -RZ, R63.H0_H0 ;  /* 0x2000003fff457230 */ /* 0x000fc60000004100 */
[----:B------:R-:W-:Y:S01]  /*2860*/  FMUL.FTZ R63, R35, R64 ;  /* 0x00000040233f7220 */ /* 0x000fe20000410000 */
[----:B------:R-:W-:Y:S02]  /*2870*/  HADD2.F32 R35, -RZ, R33.H0_H0 ;  /* 0x20000021ff237230 */ /* 0x000fe40000004100 */
[----:B------:R-:W-:Y:S01]  /*2880*/  FMUL.FTZ R68, R62, R69 ;  /* 0x000000453e447220 */ /* 0x000fe20000410000 */
[----:B------:R-:W-:Y:S02]  /*2890*/  HADD2.F32 R64, -RZ, R65.H0_H0 ;  /* 0x20000041ff407230 */ /* 0x000fe40000004100 */
[----:B------:R-:W-:Y:S02]  /*28a0*/  HADD2.F32 R62, -RZ, R33.H1_H1 ;  /* 0x30000021ff3e7230 */ /* 0x000fe40000004100 */
[----:B------:R-:W-:Y:S02]  /*28b0*/  HADD2.F32 R65, -RZ, R65.H1_H1 ;  /* 0x30000041ff417230 */ /* 0x000fe40000004100 */
[----:B------:R-:W-:Y:S01]  /*28c0*/  FFMA.FTZ R33, R35, R64, R68 ;  /* 0x0000004023217223 */ /* 0x000fe20000010044 */
[----:B------:R-:W-:-:S02]  /*28d0*/  IADD3 R64, P0, P1, R97, R120, R94 ;  /* 0x0000007861407210 */ /* 0x000fc4000791e05e */
[----:B------:R-:W-:Y:S01]  /*28e0*/  FFMA.FTZ R35, R62, R65, R63 ;  /* 0x000000413e237223 */ /* 0x000fe2000001003f */
[----:B------:R-:W-:Y:S02]  /*28f0*/  SHF.R.S32.HI R62, RZ, 0x1f, R94 ;  /* 0x0000001fff3e7819 */ /* 0x000fe4000001145e */
[----:B------:R-:W-:-:S04]  /*2900*/  SHF.R.S32.HI R65, RZ, 0x1f, R97 ;  /* 0x0000001fff417819 */ /* 0x000fc80000011461 */
[----:B------:R-:W-:Y:S01]  /*2910*/  IADD3.X R65, R65, R121, R62, P0, P1 ;  /* 0x0000007941417210 */ /* 0x000fe200007e243e */
[----:B0-----:R-:W-:Y:S01]  /*2920*/  HADD2.F32 R63, -RZ, R28.H0_H0 ;  /* 0x2000001cff3f7230 */ /* 0x001fe20000004100 */
[----:B------:R-:W-:Y:S01]  /*2930*/  LEA R68, P0, R64, UR16, 0x1 ;  /* 0x0000001040447c11 */ /* 0x000fe2000f8008ff */
[----:B----4-:R-:W-:-:S03]  /*2940*/  HADD2.F32 R62, -RZ, R66.H0_H0 ;  /* 0x20000042ff3e7230 */ /* 0x010fc60000004100 */
[----:B------:R-:W-:Y:S01]  /*2950*/  LEA.HI.X R69, R64, UR17, R65, 0x1, P0 ;  /* 0x0000001140457c11 */ /* 0x000fe200080f0c41 */
[--C-:B------:R-:W-:Y:S02]  /*2960*/  HADD2.F32 R64, -RZ, R67.reuse.H0_H0 ;  /* 0x20000043ff407230 */ /* 0x100fe40000004100 */
[----:B------:R-:W-:Y:S01]  /*2970*/  FFMA.FTZ R34, R63, R62, R34 ;  /* 0x0000003e3f227223 */ /* 0x000fe20000010022 */
[----:B------:R-:W-:Y:S02]  /*2980*/  HADD2.F32 R63, -RZ, R28.H1_H1 ;  /* 0x3000001cff3f7230 */ /* 0x000fe40000004100 */
[----:B------:R-:W-:Y:S01]  /*2990*/  HADD2.F32 R66, -RZ, R66.H1_H1 ;  /* 0x30000042ff427230 */ /* 0x000fe20000004100 */
[----:B------:R-:W3:Y:S01]  /*29a0*/  LDG.E.64.CONSTANT R68, desc[UR10][R68.64] ;  /* 0x0000000a44447981 */ /* 0x000ee2000c1e9b00 */
[----:B------:R-:W-:Y:S02]  /*29b0*/  HADD2.F32 R67, -RZ, R67.H1_H1 ;  /* 0x30000043ff437230 */ /* 0x000fe40000004100 */
[----:B------:R-:W-:-:S02]  /*29c0*/  HADD2.F32 R28, -RZ, R29.H0_H0 ;  /* 0x2000001dff1c7230 */ /* 0x000fc40000004100 */
[----:B------:R-:W-:Y:S02]  /*29d0*/  HADD2.F32 R62, -RZ, R29.H1_H1 ;  /* 0x3000001dff3e7230 */ /* 0x000fe40000004100 */
[----:B------:R-:W-:Y:S01]  /*29e0*/  FFMA.FTZ R63, R63, R66, R32 ;  /* 0x000000423f3f7223 */ /* 0x000fe20000010020 */
[--C-:B------:R-:W-:Y:S01]  /*29f0*/  SHF.R.S32.HI R32, RZ, 0x1f, R92.reuse ;  /* 0x0000001fff207819 */ /* 0x100fe2000001145c */
[----:B------:R-:W-:Y:S01]  /*2a00*/  FFMA.FTZ R28, R28, R64, R33 ;  /* 0x000000401c1c7223 */ /* 0x000fe20000010021 */
[----:B------:R-:W-:Y:S02]  /*2a10*/  HADD2.F32 R33, -RZ, R30.H0_H0 ;  /* 0x2000001eff217230 */ /* 0x000fe40000004100 */
[----:B------:R-:W-:Y:S01]  /*2a20*/  FFMA.FTZ R29, R62, R67, R35 ;  /* 0x000000433e1d7223 */ /* 0x000fe20000010023 */
[----:B------:R-:W-:Y:S01]  /*2a30*/  HADD2.F32 R62, -RZ, R60.H0_H0 ;  /* 0x2000003cff3e7230 */ /* 0x000fe20000004100 */
[----:B------:R-:W-:Y:S02]  /*2a40*/  SHF.R.S32.HI R65, RZ, 0x1f, R95 ;  /* 0x0000001fff417819 */ /* 0x000fe4000001145f */
[----:B------:R-:W-:-:S02]  /*2a50*/  IADD3 R64, P0, P1, R95, R120, R92 ;  /* 0x000000785f407210 */ /* 0x000fc4000791e05c */
[----:B------:R-:W-:Y:S02]  /*2a60*/  FFMA.FTZ R62, R33, R62, R34 ;  /* 0x0000003e213e7223 */ /* 0x000fe40000010022 */
[----:B------:R-:W-:Y:S02]  /*2a70*/  IADD3.X R65, R65, R121, R32, P0, P1 ;  /* 0x0000007941417210 */ /* 0x000fe400007e2420 */
[----:B------:R-:W0:Y:S01]  /*2a80*/  LDS.128 R32, [R119+0x20] ;  /* 0x0000200077207984 */ /* 0x000e220000000c00 */
[C---:B------:R-:W-:Y:S01]  /*2a90*/  LEA R70, P0, R64.reuse, UR16, 0x1 ;  /* 0x0000001040467c11 */ /* 0x040fe2000f8008ff */
[----:B------:R-:W-:Y:S02]  /*2aa0*/  HADD2.F32 R30, -RZ, R30.H1_H1 ;  /* 0x3000001eff1e7230 */ /* 0x000fe40000004100 */
[----:B------:R-:W-:Y:S01]  /*2ab0*/  HADD2.F32 R60, -RZ, R60.H1_H1 ;  /* 0x3000003cff3c7230 */ /* 0x000fe20000004100 */
[----:B------:R-:W-:Y:S02]  /*2ac0*/  LEA.HI.X R71, R64, UR17, R65, 0x1, P0 ;  /* 0x0000001140477c11 */ /* 0x000fe400080f0c41 */
[----:B------:R-:W-:-:S02]  /*2ad0*/  SHF.R.S32.HI R64, RZ, 0x1f, R90 ;  /* 0x0000001fff407819 */ /* 0x000fc4000001145a */
[----:B------:R-:W-:Y:S01]  /*2ae0*/  FFMA.FTZ R30, R30, R60, R63 ;  /* 0x0000003c1e1e7223 */ /* 0x000fe2000001003f */
[----:B------:R-:W-:Y:S01]  /*2af0*/  SHF.R.S32.HI R63, RZ, 0x1f, R93 ;  /* 0x0000001fff3f7819 */ /* 0x000fe2000001145d */
[----:B------:R-:W4:Y:S01]  /*2b00*/  LDG.E.64.CONSTANT R70, desc[UR10][R70.64] ;  /* 0x0000000a46467981 */ /* 0x000f22000c1e9b00 */
[----:B------:R-:W-:-:S04]  /*2b10*/  IADD3 R60, P0, P1, R93, R120, R90 ;  /* 0x000000785d3c7210 */ /* 0x000fc8000791e05a */
[----:B------:R-:W-:Y:S02]  /*2b20*/  IADD3.X R63, R63, R121, R64, P0, P1 ;  /* 0x000000793f3f7210 */ /* 0x000fe400007e2440 */
[----:B------:R-:W-:-:S04]  /*2b30*/  LEA R66, P0, R60, UR16, 0x1 ;  /* 0x000000103c427c11 */ /* 0x000fc8000f8008ff */
[----:B------:R-:W-:Y:S01]  /*2b40*/  LEA.HI.X R67, R60, UR17, R63, 0x1, P0 ;  /* 0x000000113c437c11 */ /* 0x000fe200080f0c3f */
[----:B------:R-:W-:Y:S02]  /*2b50*/  HADD2.F32 R63, -RZ, R31.H0_H0 ;  /* 0x2000001fff3f7230 */ /* 0x000fe40000004100 */
[----:B------:R-:W-:-:S03]  /*2b60*/  HADD2.F32 R60, -RZ, R61.H0_H0 ;  /* 0x2000003dff3c7230 */ /* 0x000fc60000004100 */
[----:B------:R-:W4:Y:S01]  /*2b70*/  LDG.E.64.CONSTANT R66, desc[UR10][R66.64] ;  /* 0x0000000a42427981 */ /* 0x000f22000c1e9b00 */
[----:B------:R-:W-:Y:S02]  /*2b80*/  HADD2.F32 R61, -RZ, R61.H1_H1 ;  /* 0x3000003dff3d7230 */ /* 0x000fe40000004100 */
[----:B------:R-:W-:Y:S01]  /*2b90*/  FFMA.FTZ R28, R63, R60, R28 ;  /* 0x0000003c3f1c7223 */ /* 0x000fe2000001001c */
[----:B------:R-:W-:-:S05]  /*2ba0*/  HADD2.F32 R60, -RZ, R31.H1_H1 ;  /* 0x3000001fff3c7230 */ /* 0x000fca0000004100 */
[----:B------:R-:W-:Y:S01]  /*2bb0*/  FFMA.FTZ R29, R60, R61, R29 ;  /* 0x0000003d3c1d7223 */ /* 0x000fe2000001001d */
[----:B------:R-:W-:Y:S02]  /*2bc0*/  HADD2.F32 R60, -RZ, R58.H0_H0 ;  /* 0x2000003aff3c7230 */ /* 0x000fe40000004100 */
[----:B0-----:R-:W-:Y:S02]  /*2bd0*/  HADD2.F32 R31, -RZ, R32.H0_H0 ;  /* 0x20000020ff1f7230 */ /* 0x001fe40000004100 */
[----:B------:R-:W-:-:S03]  /*2be0*/  HADD2.F32 R61, -RZ, R33.H0_H0 ;  /* 0x20000021ff3d7230 */ /* 0x000fc60000004100 */
[----:B------:R-:W-:Y:S01]  /*2bf0*/  FFMA.FTZ R62, R31, R60, R62 ;  /* 0x0000003c1f3e7223 */ /* 0x000fe2000001003e */
[----:B------:R-:W-:Y:S02]  /*2c00*/  HADD2.F32 R31, -RZ, R32.H1_H1 ;  /* 0x30000020ff1f7230 */ /* 0x000fe40000004100 */
[----:B------:R-:W-:Y:S02]  /*2c10*/  HADD2.F32 R32, -RZ, R58.H1_H1 ;  /* 0x3000003aff207230 */ /* 0x000fe40000004100 */
[--C-:B------:R-:W-:Y:S02]  /*2c20*/  HADD2.F32 R58, -RZ, R59.reuse.H0_H0 ;  /* 0x2000003bff3a7230 */ /* 0x100fe40000004100 */
[----:B------:R-:W-:Y:S02]  /*2c30*/  HADD2.F32 R59, -RZ, R59.H1_H1 ;  /* 0x3000003bff3b7230 */ /* 0x000fe40000004100 */
[----:B------:R-:W-:Y:S01]  /*2c40*/  FFMA.FTZ R32, R31, R32, R30 ;  /* 0x000000201f207223 */ /* 0x000fe2000001001e */
[----:B------:R-:W-:Y:S01]  /*2c50*/  FFMA.FTZ R58, R61, R58, R28 ;  /* 0x0000003a3d3a7223 */ /* 0x000fe2000001001c */
[----:B------:R-:W-:Y:S01]  /*2c60*/  HADD2.F32 R28, -RZ, R33.H1_H1 ;  /* 0x30000021ff1c7230 */ /* 0x000fe20000004100 */
[----:B------:R-:W-:-:S02]  /*2c70*/  SHF.R.S32.HI R60, RZ, 0x1f, R88 ;  /* 0x0000001fff3c7819 */ /* 0x000fc40000011458 */
[----:B------:R-:W-:Y:S02]  /*2c80*/  SHF.R.S32.HI R31, RZ, 0x1f, R91 ;  /* 0x0000001fff1f7819 */ /* 0x000fe4000001145b */
[----:B------:R-:W-:Y:S01]  /*2c90*/  IADD3 R30, P0, P1, R91, R120, R88 ;  /* 0x000000785b1e7210 */ /* 0x000fe2000791e058 */
[----:B------:R-:W-:Y:S01]  /*2ca0*/  FFMA.FTZ R33, R28, R59, R29 ;  /* 0x0000003b1c217223 */ /* 0x000fe2000001001d */
[----:B------:R-:W-:Y:S02]  /*2cb0*/  HADD2.F32 R59, -RZ, R34.H0_H0 ;  /* 0x20000022ff3b7230 */ /* 0x000fe40000004100 */
[----:B------:R-:W-:Y:S01]  /*2cc0*/  IADD3.X R31, R31, R121, R60, P0, P1 ;  /* 0x000000791f1f7210 */ /* 0x000fe200007e243c */
[----:B------:R-:W-:Y:S01]  /*2cd0*/  HADD2.F32 R28, -RZ, R56.H0_H0 ;  /* 0x20000038ff1c7230 */ /* 0x000fe20000004100 */
[----:B------:R-:W-:-:S04]  /*2ce0*/  LEA R60, P0, R30, UR16, 0x1 ;  /* 0x000000101e3c7c11 */ /* 0x000fc8000f8008ff */
[----:B------:R-:W-:Y:S01]  /*2cf0*/  LEA.HI.X R61, R30, UR17, R31, 0x1, P0 ;  /* 0x000000111e3d7c11 */ /* 0x000fe200080f0c1f */
[----:B------:R-:W-:Y:S02]  /*2d00*/  FFMA.FTZ R59, R59, R28, R62 ;  /* 0x0000001c3b3b7223 */ /* 0x000fe4000001003e */
[----:B------:R-:W0:Y:S01]  /*2d10*/  LDS.128 R28, [R119+0x30] ;  /* 0x00003000771c7984 */ /* 0x000e220000000c00 */
[----:B------:R-:W-:Y:S02]  /*2d20*/  HADD2.F32 R63, -RZ, R34.H1_H1 ;  /* 0x30000022ff3f7230 */ /* 0x000fe40000004100 */
[----:B------:R-:W-:Y:S01]  /*2d30*/  HADD2.F32 R56, -RZ, R56.H1_H1 ;  /* 0x30000038ff387230 */ /* 0x000fe20000004100 */
[----:B------:R-:W4:Y:S01]  /*2d40*/  LDG.E.64.CONSTANT R60, desc[UR10][R60.64] ;  /* 0x0000000a3c3c7981 */ /* 0x000f22000c1e9b00 */
[----:B------:R-:W-:-:S03]  /*2d50*/  IADD3 R34, P0, P1, R89, R120, R86 ;  /* 0x0000007859227210 */ /* 0x000fc6000791e056 */
[----:B------:R-:W-:Y:S01]  /*2d60*/  FFMA.FTZ R32, R63, R56, R32 ;  /* 0x000000383f207223 */ /* 0x000fe20000010020 */
[----:B------:R-:W-:Y:S02]  /*2d70*/  SHF.R.S32.HI R56, RZ, 0x1f, R86 ;  /* 0x0000001fff387819 */ /* 0x000fe40000011456 */
[----:B------:R-:W-:-:S04]  /*2d80*/  SHF.R.S32.HI R63, RZ, 0x1f, R89 ;  /* 0x0000001fff3f7819 */ /* 0x000fc80000011459 */
        /* <DEDUP_REMOVED lines=8> */
[----:B------:R-:W-:Y:S02]  /*2e10*/  HADD2.F32 R34, -RZ, R35.H1_H1 ;  /* 0x30000023ff227230 */ /* 0x000fe40000004100 */
[----:B------:R-:W-:-:S03]  /*2e20*/  HADD2.F32 R35, -RZ, R54.H0_H0 ;  /* 0x20000036ff237230 */ /* 0x000fc60000004100 */
[----:B------:R-:W-:Y:S01]  /*2e30*/  FFMA.FTZ R33, R34, R57, R33 ;  /* 0x0000003922217223 */ /* 0x000fe20000010021 */
[----:B0-----:R-:W-:Y:S01]  /*2e40*/  HADD2.F32 R34, -RZ, R28.H0_H0 ;  /* 0x2000001cff227230 */ /* 0x001fe20000004100 */
[--C-:B------:R-:W-:Y:S02]  /*2e50*/  SHF.R.S32.HI R56, RZ, 0x1f, R84.reuse ;  /* 0x0000001fff387819 */ /* 0x100fe40000011454 */
[----:B------:R-:W-:Y:S02]  /*2e60*/  SHF.R.S32.HI R57, RZ, 0x1f, R87 ;  /* 0x0000001fff397819 */ /* 0x000fe40000011457 */
[----:B------:R-:W-:Y:S01]  /*2e70*/  FFMA.FTZ R59, R34, R35, R59 ;  /* 0x00000023223b7223 */ /* 0x000fe2000001003b */
[----:B------:R-:W-:-:S04]  /*2e80*/  IADD3 R34, P0, P1, R87, R120, R84 ;  /* 0x0000007857227210 */ /* 0x000fc8000791e054 */
[----:B------:R-:W-:Y:S02]  /*2e90*/  IADD3.X R57, R57, R121, R56, P0, P1 ;  /* 0x0000007939397210 */ /* 0x000fe400007e2438 */
[----:B------:R-:W-:-:S04]  /*2ea0*/  LEA R64, P0, R34, UR16, 0x1 ;  /* 0x0000001022407c11 */ /* 0x000fc8000f8008ff */
[----:B------:R-:W-:Y:S01]  /*2eb0*/  LEA.HI.X R65, R34, UR17, R57, 0x1, P0 ;  /* 0x0000001122417c11 */ /* 0x000fe200080f0c39 */
[----:B------:R-:W-:-:S05]  /*2ec0*/  HADD2.F32 R35, -RZ, R28.H1_H1 ;  /* 0x3000001cff237230 */ /* 0x000fca0000004100 */
[----:B------:R-:W4:Y:S01]  /*2ed0*/  LDG.E.64.CONSTANT R64, desc[UR10][R64.64] ;  /* 0x0000000a40407981 */ /* 0x000f22000c1e9b00 */
[----:B------:R-:W-:Y:S02]  /*2ee0*/  HADD2.F32 R54, -RZ, R54.H1_H1 ;  /* 0x30000036ff367230 */ /* 0x000fe40000004100 */
[----:B------:R-:W-:-:S03]  /*2ef0*/  HADD2.F32 R28, -RZ, R55.H0_H0 ;  /* 0x20000037ff1c7230 */ /* 0x000fc60000004100 */
[----:B------:R-:W-:Y:S01]  /*2f00*/  FFMA.FTZ R32, R35, R54, R32 ;  /* 0x0000003623207223 */ /* 0x000fe20000010020 */
[----:B------:R-:W-:Y:S01]  /*2f10*/  HADD2.F32 R35, -RZ, R29.H0_H0 ;  /* 0x2000001dff237230 */ /* 0x000fe20000004100 */
[--C-:B------:R-:W-:Y:S02]  /*2f20*/  SHF.R.S32.HI R54, RZ, 0x1f, R82.reuse ;  /* 0x0000001fff367819 */ /* 0x100fe40000011452 */
[----:B------:R-:W-:Y:S02]  /*2f30*/  IADD3 R34, P0, P1, R85, R120, R82 ;  /* 0x0000007855227210 */ /* 0x000fe4000791e052 */
[----:B------:R-:W-:Y:S01]  /*2f40*/  FFMA.FTZ R28, R35, R28, R58 ;  /* 0x0000001c231c7223 */ /* 0x000fe2000001003a */
[----:B------:R-:W-:-:S04]  /*2f50*/  SHF.R.S32.HI R35, RZ, 0x1f, R85 ;  /* 0x0000001fff237819 */ /* 0x000fc80000011455 */
[----:B------:R-:W-:Y:S02]  /*2f60*/  IADD3.X R35, R35, R121, R54, P0, P1 ;  /* 0x0000007923237210 */ /* 0x000fe400007e2436 */
[C---:B------:R-:W-:Y:S01]  /*2f70*/  LEA R56, P0, R34.reuse, UR16, 0x1 ;  /* 0x0000001022387c11 */ /* 0x040fe2000f8008ff */
[----:B------:R-:W-:Y:S02]  /*2f80*/  HADD2.F32 R72, -RZ, R29.H1_H1 ;  /* 0x3000001dff487230 */ /* 0x000fe40000004100 */
[----:B------:R-:W-:Y:S01]  /*2f90*/  HADD2.F32 R29, -RZ, R36.H0_H0 ;  /* 0x20000024ff1d7230 */ /* 0x000fe20000004100 */
[----:B------:R-:W-:Y:S01]  /*2fa0*/  LEA.HI.X R57, R34, UR17, R35, 0x1, P0 ;  /* 0x0000001122397c11 */ /* 0x000fe200080f0c23 */
[----:B------:R-:W-:Y:S01]  /*2fb0*/  HADD2.F32 R34, -RZ, R30.H0_H0 ;  /* 0x2000001eff227230 */ /* 0x000fe20000004100 */
[----:B------:R-:W-:Y:S01]  /*2fc0*/  SHF.R.S32.HI R54, RZ, 0x1f, R80 ;  /* 0x0000001fff367819 */ /* 0x000fe20000011450 */
[----:B------:R-:W-:Y:S01]  /*2fd0*/  HADD2.F32 R55, -RZ, R55.H1_H1 ;  /* 0x30000037ff377230 */ /* 0x000fe20000004100 */
[----:B------:R-:W-:-:S02]  /*2fe0*/  SHF.R.S32.HI R35, RZ, 0x1f, R83 ;  /* 0x0000001fff237819 */ /* 0x000fc40000011453 */
[----:B------:R-:W-:Y:S01]  /*2ff0*/  FFMA.FTZ R29, R34, R29, R59 ;  /* 0x0000001d221d7223 */ /* 0x000fe2000001003b */
[----:B------:R-:W-:Y:S01]  /*3000*/  IADD3 R34, P0, P1, R83, R120, R80 ;  /* 0x0000007853227210 */ /* 0x000fe2000791e050 */
[----:B------:R-:W4:Y:S01]  /*3010*/  LDG.E.64.CONSTANT R56, desc[UR10][R56.64] ;  /* 0x0000000a38387981 */ /* 0x000f22000c1e9b00 */
[----:B------:R-:W-:Y:S02]  /*3020*/  FFMA.FTZ R72, R72, R55, R33 ;  /* 0x0000003748487223 */ /* 0x000fe40000010021 */
[----:B------:R-:W-:Y:S01]  /*3030*/  IADD3.X R35, R35, R121, R54, P0, P1 ;  /* 0x0000007923237210 */ /* 0x000fe200007e2436 */
[----:B------:R-:W-:Y:S01]  /*3040*/  HADD2.F32 R33, -RZ, R30.H1_H1 ;  /* 0x3000001eff217230 */ /* 0x000fe20000004100 */
[----:B------:R-:W-:Y:S01]  /*3050*/  LEA R58, P0, R34, UR16, 0x1 ;  /* 0x00000010223a7c11 */ /* 0x000fe2000f8008ff */
[----:B------:R-:W-:-:S03]  /*3060*/  HADD2.F32 R30, -RZ, R36.H1_H1 ;  /* 0x30000024ff1e7230 */ /* 0x000fc60000004100 */
[----:B------:R-:W-:Y:S02]  /*3070*/  LEA.HI.X R59, R34, UR17, R35, 0x1, P0 ;  /* 0x00000011223b7c11 */ /* 0x000fe400080f0c23 */
[----:B------:R-:W-:Y:S01]  /*3080*/  FFMA.FTZ R30, R33, R30, R32 ;  /* 0x0000001e211e7223 */ /* 0x000fe20000010020 */
[--C-:B------:R-:W-:Y:S02]  /*3090*/  SHF.R.S32.HI R34, RZ, 0x1f, R78.reuse ;  /* 0x0000001fff227819 */ /* 0x100fe4000001144e */
[----:B------:R-:W-:Y:S01]  /*30a0*/  SHF.R.S32.HI R33, RZ, 0x1f, R81 ;  /* 0x0000001fff217819 */ /* 0x000fe20000011451 */
[----:B------:R-:W4:Y:S01]  /*30b0*/  LDG.E.64.CONSTANT R58, desc[UR10][R58.64] ;  /* 0x0000000a3a3a7981 */ /* 0x000f22000c1e9b00 */
[----:B------:R-:W-:-:S04]  /*30c0*/  IADD3 R32, P0, P1, R81, R120, R78 ;  /* 0x0000007851207210 */ /* 0x000fc8000791e04e */
[----:B------:R-:W-:Y:S02]  /*30d0*/  IADD3.X R33, R33, R121, R34, P0, P1 ;  /* 0x0000007921217210 */ /* 0x000fe400007e2422 */
[----:B------:R-:W-:-:S04]  /*30e0*/  LEA R54, P0, R32, UR16, 0x1 ;  /* 0x0000001020367c11 */ /* 0x000fc8000f8008ff */
[----:B------:R-:W-:Y:S01]  /*30f0*/  LEA.HI.X R55, R32, UR17, R33, 0x1, P0 ;  /* 0x0000001120377c11 */ /* 0x000fe200080f0c21 */
[----:B------:R-:W-:Y:S01]  /*3100*/  HADD2.F32 R73, -RZ, R31.H0_H0 ;  /* 0x2000001fff497230 */ /* 0x000fe20000004100 */
[----:B------:R-:W0:Y:S04]  /*3110*/  LDS.128 R32, [R119+0x40] ;  /* 0x0000400077207984 */ /* 0x000e280000000c00 */
[----:B------:R-:W4:Y:S01]  /*3120*/  LDG.E.64.CONSTANT R54, desc[UR10][R54.64] ;  /* 0x0000000a36367981 */ /* 0x000f22000c1e9b00 */
[----:B------:R-:W-:Y:S02]  /*3130*/  HADD2.F32 R36, -RZ, R37.H0_H0 ;  /* 0x20000025ff247230 */ /* 0x000fe40000004100 */
[----:B------:R-:W-:Y:S02]  /*3140*/  HADD2.F32 R31, -RZ, R31.H1_H1 ;  /* 0x3000001fff1f7230 */ /* 0x000fe40000004100 */
[----:B------:R-:W-:-:S02]  /*3150*/  HADD2.F32 R37, -RZ, R37.H1_H1 ;  /* 0x30000025ff257230 */ /* 0x000fc40000004100 */
[----:B------:R-:W-:Y:S01]  /*3160*/  FFMA.FTZ R28, R73, R36, R28 ;  /* 0x00000024491c7223 */ /* 0x000fe2000001001c */
[----:B------:R-:W-:Y:S02]  /*3170*/  SHF.R.S32.HI R36, RZ, 0x1f, R79 ;  /* 0x0000001fff247819 */ /* 0x000fe4000001144f */
[----:B------:R-:W-:Y:S01]  /*3180*/  FFMA.FTZ R31, R31, R37, R72 ;  /* 0x000000251f1f7223 */ /* 0x000fe20000010048 */
[--C-:B------:R-:W-:Y:S02]  /*3190*/  SHF.R.S32.HI R72, RZ, 0x1f, R52.reuse ;  /* 0x0000001fff487819 */ /* 0x100fe40000011434 */
[----:B------:R-:W-:-:S04]  /*31a0*/  IADD3 R37, P0, P1, R79, R120, R52 ;  /* 0x000000784f257210 */ /* 0x000fc8000791e034 */
[----:B------:R-:W-:Y:S02]  /*31b0*/  IADD3.X R72, R36, R121, R72, P0, P1 ;  /* 0x0000007924487210 */ /* 0x000fe400007e2448 */
[----:B------:R-:W-:-:S04]  /*31c0*/  LEA R36, P0, R37, UR16, 0x1 ;  /* 0x0000001025247c11 */ /* 0x000fc8000f8008ff */
[----:B------:R-:W-:-:S06]  /*31d0*/  LEA.HI.X R37, R37, UR17, R72, 0x1, P0 ;  /* 0x0000001125257c11 */ /* 0x000fcc00080f0c48 */
[----:B------:R-:W4:Y:S01]  /*31e0*/  LDG.E.64.CONSTANT R36, desc[UR10][R36.64] ;  /* 0x0000000a24247981 */ /* 0x000f22000c1e9b00 */
[----:B0-----:R-:W-:Y:S02]  /*31f0*/  HADD2.F32 R72, -RZ, R32.H0_H0 ;  /* 0x20000020ff487230 */ /* 0x001fe40000004100 */
[----:B--2---:R-:W-:-:S05]  /*3200*/  HADD2.F32 R73, -RZ, R38.H0_H0 ;  /* 0x20000026ff497230 */ /* 0x004fca0000004100 */
[----:B------:R-:W-:Y:S01]  /*3210*/  FFMA.FTZ R72, R72, R73, R29 ;  /* 0x0000004948487223 */ /* 0x000fe2000001001d */
        /* <DEDUP_REMOVED lines=8> */
[----:B------:R-:W-:Y:S02]  /*32a0*/  FFMA.FTZ R33, R28, R39, R31 ;  /* 0x000000271c217223 */ /* 0x000fe4000001001f */
[----:B------:R-:W0:Y:S01]  /*32b0*/  LDS.128 R28, [R119+0x50] ;  /* 0x00005000771c7984 */ /* 0x000e220000000c00 */
[----:B------:R-:W-:Y:S02]  /*32c0*/  HADD2.F32 R39, -RZ, R34.H0_H0 ;  /* 0x20000022ff277230 */ /* 0x000fe40000004100 */
[--C-:B---3--:R-:W-:Y:S02]  /*32d0*/  HADD2.F32 R73, -RZ, R68.reuse.H0_H0 ;  /* 0x20000044ff497230 */ /* 0x108fe40000004100 */
        /* <DEDUP_REMOVED lines=10> */
[--C-:B0-----:R-:W-:Y:S02]  /*3380*/  HADD2.F32 R35, -RZ, R28.reuse.H0_H0 ;  /* 0x2000001cff237230 */ /* 0x101fe40000004100 */
[----:B------:R-:W-:Y:S02]  /*3390*/  HADD2.F32 R39, -RZ, R28.H1_H1 ;  /* 0x3000001cff277230 */ /* 0x000fe40000004100 */
[--C-:B----4-:R-:W-:Y:S02]  /*33a0*/  HADD2.F32 R34, -RZ, R70.reuse.H0_H0 ;  /* 0x20000046ff227230 */ /* 0x110fe40000004100 */
[----:B------:R-:W-:Y:S02]  /*33b0*/  HADD2.F32 R70, -RZ, R70.H1_H1 ;  /* 0x30000046ff467230 */ /* 0x000fe40000004100 */
[----:B------:R-:W-:Y:S02]  /*33c0*/  HADD2.F32 R28, -RZ, R71.H0_H0 ;  /* 0x20000047ff1c7230 */ /* 0x000fe40000004100 */
[----:B------:R-:W-:Y:S01]  /*33d0*/  FFMA.FTZ R34, R35, R34, R72 ;  /* 0x0000002223227223 */ /* 0x000fe20000010048 */
[----:B------:R-:W-:-:S02]  /*33e0*/  HADD2.F32 R35, -RZ, R29.H0_H0 ;  /* 0x2000001dff237230 */ /* 0x000fc40000004100 */
[----:B------:R-:W-:Y:S01]  /*33f0*/  FFMA.FTZ R39, R39, R70, R32 ;  /* 0x0000004627277223 */ /* 0x000fe20000010020 */
[----:B------:R-:W-:Y:S02]  /*3400*/  HADD2.F32 R71, -RZ, R71.H1_H1 ;  /* 0x30000047ff477230 */ /* 0x000fe40000004100 */
[----:B------:R-:W-:Y:S02]  /*3410*/  HADD2.F32 R32, -RZ, R29.H1_H1 ;  /* 0x3000001dff207230 */ /* 0x000fe40000004100 */
[----:B------:R-:W-:Y:S01]  /*3420*/  FFMA.FTZ R28, R35, R28, R38 ;  /* 0x0000001c231c7223 */ /* 0x000fe20000010026 */
[----:B------:R-:W-:Y:S02]  /*3430*/  HADD2.F32 R35, -RZ, R30.H0_H0 ;  /* 0x2000001eff237230 */ /* 0x000fe40000004100 */
[----:B------:R-:W-:Y:S02]  /*3440*/  HADD2.F32 R68, -RZ, R66.H0_H0 ;  /* 0x20000042ff447230 */ /* 0x000fe40000004100 */
[----:B------:R-:W-:-:S03]  /*3450*/  FFMA.FTZ R29, R32, R71, R33 ;  /* 0x00000047201d7223 */ /* 0x000fc60000010021 */
[----:B------:R-:W-:Y:S02]  /*3460*/  FFMA.FTZ R68, R35, R68, R34 ;  /* 0x0000004423447223 */ /* 0x000fe40000010022 */
[----:B------:R-:W0:Y:S01]  /*3470*/  LDS.128 R32, [R119+0x60] ;  /* 0x0000600077207984 */ /* 0x000e220000000c00 */
[----:B------:R-:W-:Y:S02]  /*3480*/  HADD2.F32 R30, -RZ, R30.H1_H1 ;  /* 0x3000001eff1e7230 */ /* 0x000fe40000004100 */
[----:B------:R-:W-:Y:S01]  /*3490*/  HADD2.F32 R66, -RZ, R66.H1_H1 ;  /* 0x30000042ff427230 */ /* 0x000fe20000004100 */
[----:B------:R-:W-:-:S04]  /*34a0*/  SHF.R.S32.HI R38, RZ, 0x1f, R6 ;  /* 0x0000001fff267819 */ /* 0x000fc80000011406 */
[----:B------:R-:W-:Y:S01]  /*34b0*/  FFMA.FTZ R30, R30, R66, R39 ;  /* 0x000000421e1e7223 */ /* 0x000fe20000010027 */
[--C-:B------:R-:W-:Y:S02]  /*34c0*/  SHF.R.S32.HI R66, RZ, 0x1f, R23.reuse ;  /* 0x0000001fff427819 */ /* 0x100fe40000011417 */
[----:B------:R-:W-:-:S04]  /*34d0*/  IADD3 R39, P0, P1, R6, R120, R23 ;  /* 0x0000007806277210 */ /* 0x000fc8000791e017 */
[----:B------:R-:W-:Y:S02]  /*34e0*/  IADD3.X R66, R38, R121, R66, P0, P1 ;  /* 0x0000007926427210 */ /* 0x000fe400007e2442 */
[----:B------:R-:W-:-:S04]  /*34f0*/  LEA R38, P0, R39, UR16, 0x1 ;  /* 0x0000001027267c11 */ /* 0x000fc8000f8008ff */
[----:B------:R-:W-:Y:S01]  /*3500*/  LEA.HI.X R39, R39, UR17, R66, 0x1, P0 ;  /* 0x0000001127277c11 */ /* 0x000fe200080f0c42 */
[----:B------:R-:W-:Y:S02]  /*3510*/  HADD2.F32 R69, -RZ, R31.H0_H0 ;  /* 0x2000001fff457230 */ /* 0x000fe40000004100 */
[----:B------:R-:W-:-:S03]  /*3520*/  HADD2.F32 R66, -RZ, R67.H0_H0 ;  /* 0x20000043ff427230 */ /* 0x000fc60000004100 */
[----:B------:R-:W2:Y:S01]  /*3530*/  LDG.E.64.CONSTANT R38, desc[UR10][R38.64] ;  /* 0x0000000a26267981 */ /* 0x000ea2000c1e9b00 */
[----:B------:R-:W-:Y:S02]  /*3540*/  HADD2.F32 R67, -RZ, R67.H1_H1 ;  /* 0x30000043ff437230 */ /* 0x000fe40000004100 */
        /* <DEDUP_REMOVED lines=8> */
[----:B------:R-:W-:Y:S02]  /*35d0*/  HADD2.F32 R31, -RZ, R33.H0_H0 ;  /* 0x20000021ff1f7230 */ /* 0x000fe40000004100 */
[--C-:B------:R-:W-:Y:S02]  /*35e0*/  HADD2.F32 R32, -RZ, R61.reuse.H0_H0 ;  /* 0x2000003dff207230 */ /* 0x100fe40000004100 */
[----:B------:R-:W-:Y:S01]  /*35f0*/  FFMA.FTZ R60, R29, R60, R30 ;  /* 0x0000003c1d3c7223 */ /* 0x000fe2000001001e */
[----:B------:R-:W-:Y:S02]  /*3600*/  HADD2.F32 R61, -RZ, R61.H1_H1 ;  /* 0x3000003dff3d7230 */ /* 0x000fe40000004100 */
[----:B------:R-:W-:-:S02]  /*3610*/  FFMA.FTZ R32, R31, R32, R28 ;  /* 0x000000201f207223 */ /* 0x000fc4000001001c */
[----:B------:R-:W0:Y:S01]  /*3620*/  LDS.128 R28, [R119+0x70] ;  /* 0x00007000771c7984 */ /* 0x000e220000000c00 */
[----:B------:R-:W-:-:S05]  /*3630*/  HADD2.F32 R33, -RZ, R33.H1_H1 ;  /* 0x30000021ff217230 */ /* 0x000fca0000004100 */
[----:B------:R-:W-:Y:S01]  /*3640*/  FFMA.FTZ R66, R33, R61, R66 ;  /* 0x0000003d21427223 */ /* 0x000fe20000010042 */
[--C-:B------:R-:W-:Y:S02]  /*3650*/  HADD2.F32 R33, -RZ, R34.reuse.H0_H0 ;  /* 0x20000022ff217230 */ /* 0x100fe40000004100 */
[----:B------:R-:W-:Y:S02]  /*3660*/  HADD2.F32 R61, -RZ, R34.H1_H1 ;  /* 0x30000022ff3d7230 */ /* 0x000fe40000004100 */
[--C-:B------:R-:W-:Y:S02]  /*3670*/  HADD2.F32 R34, -RZ, R62.reuse.H0_H0 ;  /* 0x2000003eff227230 */ /* 0x100fe40000004100 */
[----:B------:R-:W-:-:S03]  /*3680*/  HADD2.F32 R62, -RZ, R62.H1_H1 ;  /* 0x3000003eff3e7230 */ /* 0x000fc60000004100 */
[----:B------:R-:W-:Y:S01]  /*3690*/  FFMA.FTZ R68, R33, R34, R68 ;  /* 0x0000002221447223 */ /* 0x000fe20000010044 */
[----:B------:R-:W-:Y:S01]  /*36a0*/  IADD3 R34, P0, P1, R7, R120, R22 ;  /* 0x0000007807227210 */ /* 0x000fe2000791e016 */
        /* <DEDUP_REMOVED lines=8> */
[----:B------:R-:W3:Y:S02]  /*3730*/  LDG.E.64.CONSTANT R76, desc[UR10][R76.64] ;  /* 0x0000000a4c4c7981 */ /* 0x000ee4000c1e9b00 */
[----:B------:R-:W-:Y:S01]  /*3740*/  FFMA.FTZ R60, R61, R60, R32 ;  /* 0x0000003c3d3c7223 */ /* 0x000fe20000010020 */
[----:B0-----:R-:W-:Y:S02]  /*3750*/  HADD2.F32 R67, -RZ, R28.H0_H0 ;  /* 0x2000001cff437230 */ /* 0x001fe40000004100 */
[----:B------:R-:W-:Y:S02]  /*3760*/  HADD2.F32 R32, -RZ, R64.H0_H0 ;  /* 0x20000040ff207230 */ /* 0x000fe40000004100 */
[----:B------:R-:W-:Y:S02]  /*3770*/  HADD2.F32 R35, -RZ, R35.H1_H1 ;  /* 0x30000023ff237230 */ /* 0x000fe40000004100 */
[----:B------:R-:W-:Y:S02]  /*3780*/  HADD2.F32 R63, -RZ, R63.H1_H1 ;  /* 0x3000003fff3f7230 */ /* 0x000fe40000004100 */
[----:B------:R-:W-:-:S02]  /*3790*/  HADD2.F32 R28, -RZ, R28.H1_H1 ;  /* 0x3000001cff1c7230 */ /* 0x000fc40000004100 */
[----:B------:R-:W-:Y:S02]  /*37a0*/  HADD2.F32 R64, -RZ, R64.H1_H1 ;  /* 0x30000040ff407230 */ /* 0x000fe40000004100 */
[----:B------:R-:W-:Y:S01]  /*37b0*/  FFMA.FTZ R61, R35, R63, R66 ;  /* 0x0000003f233d7223 */ /* 0x000fe20000010042 */
[----:B------:R-:W-:Y:S02]  /*37c0*/  FFMA.FTZ R68, R67, R32, R68 ;  /* 0x0000002043447223 */ /* 0x000fe40000010044 */
[----:B------:R-:W-:Y:S02]  /*37d0*/  FFMA.FTZ R28, R28, R64, R33 ;  /* 0x000000401c1c7223 */ /* 0x000fe40000010021 */
[----:B------:R-:W0:Y:S01]  /*37e0*/  LDS.128 R32, [R119+0x80] ;  /* 0x0000800077207984 */ /* 0x000e220000000c00 */
[----:B------:R-:W-:Y:S02]  /*37f0*/  HADD2.F32 R64, -RZ, R65.H0_H0 ;  /* 0x20000041ff407230 */ /* 0x000fe40000004100 */
[----:B------:R-:W-:-:S02]  /*3800*/  HADD2.F32 R63, -RZ, R29.H0_H0 ;  /* 0x2000001dff3f7230 */ /* 0x000fc40000004100 */
[----:B------:R-:W-:Y:S01]  /*3810*/  HADD2.F32 R62, -RZ, R29.H1_H1 ;  /* 0x3000001dff3e7230 */ /* 0x000fe20000004100 */
[----:B------:R-:W-:Y:S02]  /*3820*/  SHF.R.S32.HI R29, RZ, 0x1f, R8 ;  /* 0x0000001fff1d7819 */ /* 0x000fe40000011408 */
[----:B------:R-:W-:Y:S01]  /*3830*/  FFMA.FTZ R60, R63, R64, R60 ;  /* 0x000000403f3c7223 */ /* 0x000fe2000001003c */
[--C-:B------:R-:W-:Y:S02]  /*3840*/  SHF.R.S32.HI R64, RZ, 0x1f, R25.reuse ;  /* 0x0000001fff407819 */ /* 0x100fe40000011419 */
[----:B------:R-:W-:Y:S01]  /*3850*/  IADD3 R63, P0, P1, R8, R120, R25 ;  /* 0x00000078083f7210 */ /* 0x000fe2000791e019 */
[----:B------:R-:W-:-:S03]  /*3860*/  HADD2.F32 R65, -RZ, R65.H1_H1 ;  /* 0x30000041ff417230 */ /* 0x000fc60000004100 */
[----:B------:R-:W-:Y:S02]  /*3870*/  IADD3.X R64, R29, R121, R64, P0, P1 ;  /* 0x000000791d407210 */ /* 0x000fe400007e2440 */
[----:B------:R-:W-:Y:S01]  /*3880*/  LEA R72, P0, R63, UR16, 0x1 ;  /* 0x000000103f487c11 */ /* 0x000fe2000f8008ff */
[----:B------:R-:W-:-:S03]  /*3890*/  FFMA.FTZ R61, R62, R65, R61 ;  /* 0x000000413e3d7223 */ /* 0x000fc6000001003d */
[----:B------:R-:W-:Y:S01]  /*38a0*/  LEA.HI.X R73, R63, UR17, R64, 0x1, P0 ;  /* 0x000000113f497c11 */ /* 0x000fe200080f0c40 */
[----:B------:R-:W-:Y:S02]  /*38b0*/  HADD2.F32 R62, -RZ, R56.H0_H0 ;  /* 0x20000038ff3e7230 */ /* 0x000fe40000004100 */
[--C-:B------:R-:W-:Y:S02]  /*38c0*/  HADD2.F32 R29, -RZ, R30.reuse.H0_H0 ;  /* 0x2000001eff1d7230 */ /* 0x100fe40000004100 */
[----:B------:R-:W-:Y:S01]  /*38d0*/  HADD2.F32 R63, -RZ, R30.H1_H1 ;  /* 0x3000001eff3f7230 */ /* 0x000fe20000004100 */
[----:B------:R-:W4:Y:S01]  /*38e0*/  LDG.E.64.CONSTANT R72, desc[UR10][R72.64] ;  /* 0x0000000a48487981 */ /* 0x000f22000c1e9b00 */
[----:B------:R-:W-:Y:S02]  /*38f0*/  HADD2.F32 R56, -RZ, R56.H1_H1 ;  /* 0x30000038ff387230 */ /* 0x000fe40000004100 */
[----:B------:R-:W-:Y:S02]  /*3900*/  HADD2.F32 R65, -RZ, R31.H0_H0 ;  /* 0x2000001fff417230 */ /* 0x000fe40000004100 */
[----:B------:R-:W-:-:S02]  /*3910*/  HADD2.F32 R30, -RZ, R57.H0_H0 ;  /* 0x20000039ff1e7230 */ /* 0x000fc40000004100 */
[----:B------:R-:W-:Y:S01]  /*3920*/  FFMA.FTZ R28, R63, R56, R28 ;  /* 0x000000383f1c7223 */ /* 0x000fe2000001001c */
[----:B------:R-:W-:Y:S01]  /*3930*/  FFMA.FTZ R29, R29, R62, R68 ;  /* 0x0000003e1d1d7223 */ /* 0x000fe20000010044 */
[----:B------:R-:W-:Y:S01]  /*3940*/  HADD2.F32 R56, -RZ, R31.H1_H1 ;  /* 0x3000001fff387230 */ /* 0x000fe20000004100 */
[----:B------:R-:W-:Y:S01]  /*3950*/  SHF.R.S32.HI R62, RZ, 0x1f, R24 ;  /* 0x0000001fff3e7819 */ /* 0x000fe20000011418 */
[----:B------:R-:W-:Y:S01]  /*3960*/  FFMA.FTZ R60, R65, R30, R60 ;  /* 0x0000001e413c7223 */ /* 0x000fe2000001003c */
[----:B------:R-:W-:Y:S01]  /*3970*/  HADD2.F32 R57, -RZ, R57.H1_H1 ;  /* 0x30000039ff397230 */ /* 0x000fe20000004100 */
[----:B------:R-:W-:Y:S02]  /*3980*/  SHF.R.S32.HI R30, RZ, 0x1f, R9 ;  /* 0x0000001fff1e7819 */ /* 0x000fe40000011409 */
[----:B------:R-:W-:Y:S02]  /*3990*/  IADD3 R31, P0, P1, R9, R120, R24 ;  /* 0x00000078091f7210 */ /* 0x000fe4000791e018 */
[----:B------:R-:W-:Y:S01]  /*39a0*/  FFMA.FTZ R56, R56, R57, R61 ;  /* 0x0000003938387223 */ /* 0x000fe2000001003d */
[----:B------:R-:W-:Y:S01]  /*39b0*/  HADD2.F32 R57, -RZ, R58.H0_H0 ;  /* 0x2000003aff397230 */ /* 0x000fe20000004100 */
[----:B------:R-:W-:Y:S01]  /*39c0*/  IADD3.X R62, R30, R121, R62, P0, P1 ;  /* 0x000000791e3e7210 */ /* 0x000fe200007e243e */
[----:B0-----:R-:W-:Y:S01]  /*39d0*/  HADD2.F32 R30, -RZ, R32.H0_H0 ;  /* 0x20000020ff1e7230 */ /* 0x001fe20000004100 */
[----:B------:R-:W-:-:S04]  /*39e0*/  LEA R68, P0, R31, UR16, 0x1 ;  /* 0x000000101f447c11 */ /* 0x000fc8000f8008ff */
[----:B------:R-:W-:Y:S01]  /*39f0*/  LEA.HI.X R69, R31, UR17, R62, 0x1, P0 ;  /* 0x000000111f457c11 */ /* 0x000fe200080f0c3e */
[----:B------:R-:W-:Y:S01]  /*3a00*/  FFMA.FTZ R57, R30, R57, R29 ;  /* 0x000000391e397223 */ /* 0x000fe2000001001d */
[----:B------:R-:W-:Y:S02]  /*3a10*/  HADD2.F32 R30, -RZ, R59.H0_H0 ;  /* 0x2000003bff1e7230 */ /* 0x000fe40000004100 */
[----:B------:R-:W-:Y:S02]  /*3a20*/  HADD2.F32 R31, -RZ, R33.H0_H0 ;  /* 0x20000021ff1f7230 */ /* 0x000fe40000004100 */
[----:B------:R-:W-:Y:S01]  /*3a30*/  HADD2.F32 R59, -RZ, R59.H1_H1 ;  /* 0x3000003bff3b7230 */ /* 0x000fe20000004100 */
[----:B------:R-:W4:Y:S01]  /*3a40*/  LDG.E.64.CONSTANT R68, desc[UR10][R68.64] ;  /* 0x0000000a44447981 */ /* 0x000f22000c1e9b00 */
[----:B------:R-:W-:Y:S02]  /*3a50*/  HADD2.F32 R33, -RZ, R33.H1_H1 ;  /* 0x30000021ff217230 */ /* 0x000fe40000004100 */
[----:B------:R-:W-:-:S02]  /*3a60*/  HADD2.F32 R58, -RZ, R58.H1_H1 ;  /* 0x3000003aff3a7230 */ /* 0x000fc40000004100 */
[----:B------:R-:W-:Y:S02]  /*3a70*/  HADD2.F32 R29, -RZ, R32.H1_H1 ;  /* 0x30000020ff1d7230 */ /* 0x000fe40000004100 */
[----:B------:R-:W-:Y:S01]  /*3a80*/  FFMA.FTZ R32, R33, R59, R56 ;  /* 0x0000003b21207223 */ /* 0x000fe20000010038 */
[----:B------:R-:W-:Y:S01]  /*3a90*/  FFMA.FTZ R60, R31, R30, R60 ;  /* 0x0000001e1f3c7223 */ /* 0x000fe2000001003c */
[----:B------:R-:W-:Y:S02]  /*3aa0*/  HADD2.F32 R56, -RZ, R34.H0_H0 ;  /* 0x20000022ff387230 */ /* 0x000fe40000004100 */
[----:B------:R-:W-:Y:S01]  /*3ab0*/  FFMA.FTZ R58, R29, R58, R28 ;  /* 0x0000003a1d3a7223 */ /* 0x000fe2000001001c */
[----:B------:R-:W-:Y:S01]  /*3ac0*/  HADD2.F32 R33, -RZ, R54.H0_H0 ;  /* 0x20000036ff217230 */ /* 0x000fe20000004100 */
[----:B------:R-:W0:Y:S01]  /*3ad0*/  LDS.128 R28, [R119+0x90] ;  /* 0x00009000771c7984 */ /* 0x000e220000000c00 */
[----:B------:R-:W-:Y:S02]  /*3ae0*/  SHF.R.S32.HI R62, RZ, 0x1f, R27 ;  /* 0x0000001fff3e7819 */ /* 0x000fe4000001141b */
[----:B------:R-:W-:-:S02]  /*3af0*/  SHF.R.S32.HI R61, RZ, 0x1f, R10 ;  /* 0x0000001fff3d7819 */ /* 0x000fc4000001140a */
[----:B------:R-:W-:Y:S01]  /*3b00*/  IADD3 R59, P0, P1, R10, R120, R27 ;  /* 0x000000780a3b7210 */ /* 0x000fe2000791e01b */
[----:B------:R-:W-:-:S03]  /*3b10*/  FFMA.FTZ R33, R56, R33, R57 ;  /* 0x0000002138217223 */ /* 0x000fc60000010039 */
        /* <DEDUP_REMOVED lines=8> */
[--C-:B------:R-:W-:Y:S01]  /*3ba0*/  HADD2.F32 R57, -RZ, R35.reuse.H0_H0 ;  /* 0x20000023ff397230 */ /* 0x100fe20000004100 */
[--C-:B------:R-:W-:Y:S02]  /*3bb0*/  SHF.R.S32.HI R58, RZ, 0x1f, R26.reuse ;  /* 0x0000001fff3a7819 */ /* 0x100fe4000001141a */
[----:B------:R-:W-:Y:S02]  /*3bc0*/  SHF.R.S32.HI R59, RZ, 0x1f, R11 ;  /* 0x0000001fff3b7819 */ /* 0x000fe4000001140b */
[----:B------:R-:W-:Y:S01]  /*3bd0*/  IADD3 R56, P0, P1, R11, R120, R26 ;  /* 0x000000780b387210 */ /* 0x000fe2000791e01a */
[----:B------:R-:W-:Y:S01]  /*3be0*/  FFMA.FTZ R60, R57, R54, R60 ;  /* 0x00000036393c7223 */ /* 0x000fe2000001003c */
[----:B------:R-:W-:Y:S02]  /*3bf0*/  HADD2.F32 R35, -RZ, R35.H1_H1 ;  /* 0x30000023ff237230 */ /* 0x000fe40000004100 */
[----:B------:R-:W-:Y:S01]  /*3c00*/  IADD3.X R57, R59, R121, R58, P0, P1 ;  /* 0x000000793b397210 */ /* 0x000fe200007e243a */
[----:B------:R-:W-:Y:S01]  /*3c10*/  HADD2.F32 R55, -RZ, R55.H1_H1 ;  /* 0x30000037ff377230 */ /* 0x000fe20000004100 */
[----:B------:R-:W-:Y:S01]  /*3c20*/  LEA R70, P0, R56, UR16, 0x1 ;  /* 0x0000001038467c11 */ /* 0x000fe2000f8008ff */
[----:B0-----:R-:W-:-:S03]  /*3c30*/  HADD2.F32 R54, -RZ, R28.H0_H0 ;  /* 0x2000001cff367230 */ /* 0x001fc60000004100 */
[----:B------:R-:W-:Y:S01]  /*3c40*/  LEA.HI.X R71, R56, UR17, R57, 0x1, P0 ;  /* 0x0000001138477c11 */ /* 0x000fe200080f0c39 */
[----:B------:R-:W-:Y:S01]  /*3c50*/  FFMA.FTZ R32, R35, R55, R32 ;  /* 0x0000003723207223 */ /* 0x000fe20000010020 */
[----:B------:R-:W-:Y:S01]  /*3c60*/  HADD2.F32 R35, -RZ, R36.H0_H0 ;  /* 0x20000024ff237230 */ /* 0x000fe20000004100 */
[--C-:B------:R-:W-:Y:S02]  /*3c70*/  SHF.R.S32.HI R56, RZ, 0x1f, R41.reuse ;  /* 0x0000001fff387819 */ /* 0x100fe40000011429 */
[----:B------:R-:W-:Y:S01]  /*3c80*/  SHF.R.S32.HI R57, RZ, 0x1f, R12 ;  /* 0x0000001fff397819 */ /* 0x000fe2000001140c */
[----:B------:R-:W4:Y:S01]  /*3c90*/  LDG.E.64.CONSTANT R70, desc[UR10][R70.64] ;  /* 0x0000000a46467981 */ /* 0x000f22000c1e9b00 */
[----:B------:R-:W-:Y:S01]  /*3ca0*/  IADD3 R55, P0, P1, R12, R120, R41 ;  /* 0x000000780c377210 */ /* 0x000fe2000791e029 */
[----:B------:R-:W-:-:S03]  /*3cb0*/  FFMA.FTZ R33, R54, R35, R33 ;  /* 0x0000002336217223 */ /* 0x000fc60000010021 */
[----:B------:R-:W-:Y:S02]  /*3cc0*/  IADD3.X R54, R57, R121, R56, P0, P1 ;  /* 0x0000007939367210 */ /* 0x000fe400007e2438 */
[C---:B------:R-:W-:Y:S01]  /*3cd0*/  LEA R64, P0, R55.reuse, UR16, 0x1 ;  /* 0x0000001037407c11 */ /* 0x040fe2000f8008ff */
[----:B------:R-:W-:Y:S02]  /*3ce0*/  HADD2.F32 R35, -RZ, R28.H1_H1 ;  /* 0x3000001cff237230 */ /* 0x000fe40000004100 */
[----:B------:R-:W-:Y:S01]  /*3cf0*/  HADD2.F32 R36, -RZ, R36.H1_H1 ;  /* 0x30000024ff247230 */ /* 0x000fe20000004100 */
[----:B------:R-:W-:Y:S02]  /*3d00*/  LEA.HI.X R65, R55, UR17, R54, 0x1, P0 ;  /* 0x0000001137417c11 */ /* 0x000fe400080f0c36 */
[----:B------:R-:W-:Y:S02]  /*3d10*/  IADD3 R28, P0, P1, R13, R120, R40 ;  /* 0x000000780d1c7210 */ /* 0x000fe4000791e028 */
[----:B------:R-:W-:Y:S01]  /*3d20*/  FFMA.FTZ R34, R35, R36, R34 ;  /* 0x0000002423227223 */ /* 0x000fe20000010022 */
[----:B------:R-:W-:Y:S01]  /*3d30*/  SHF.R.S32.HI R36, RZ, 0x1f, R40 ;  /* 0x0000001fff247819 */ /* 0x000fe20000011428 */
[----:B------:R-:W4:Y:S01]  /*3d40*/  LDG.E.64.CONSTANT R64, desc[UR10][R64.64] ;  /* 0x0000000a40407981 */ /* 0x000f22000c1e9b00 */
[----:B------:R-:W-:-:S04]  /*3d50*/  SHF.R.S32.HI R35, RZ, 0x1f, R13 ;  /* 0x0000001fff237819 */ /* 0x000fc8000001140d */
[----:B------:R-:W-:Y:S02]  /*3d60*/  IADD3.X R35, R35, R121, R36, P0, P1 ;  /* 0x0000007923237210 */ /* 0x000fe400007e2424 */
[----:B------:R-:W-:-:S04]  /*3d70*/  LEA R66, P0, R28, UR16, 0x1 ;  /* 0x000000101c427c11 */ /* 0x000fc8000f8008ff */
[----:B------:R-:W-:Y:S02]  /*3d80*/  LEA.HI.X R67, R28, UR17, R35, 0x1, P0 ;  /* 0x000000111c437c11 */ /* 0x000fe400080f0c23 */
[--C-:B------:R-:W-:Y:S02]  /*3d90*/  SHF.R.S32.HI R28, RZ, 0x1f, R43.reuse ;  /* 0x0000001fff1c7819 */ /* 0x100fe4000001142b */
[----:B------:R-:W-:Y:S02]  /*3da0*/  SHF.R.S32.HI R55, RZ, 0x1f, R14 ;  /* 0x0000001fff377819 */ /* 0x000fe4000001140e */
[----:B------:R-:W4:Y:S01]  /*3db0*/  LDG.E.64.CONSTANT R66, desc[UR10][R66.64] ;  /* 0x0000000a42427981 */ /* 0x000f22000c1e9b00 */
[----:B------:R-:W-:Y:S02]  /*3dc0*/  IADD3 R36, P0, P1, R14, R120, R43 ;  /* 0x000000780e247210 */ /* 0x000fe4000791e02b */
[----:B------:R-:W-:Y:S02]  /*3dd0*/  SHF.R.S32.HI R54, RZ, 0x1f, R44 ;  /* 0x0000001fff367819 */ /* 0x000fe4000001142c */
[----:B------:R-:W-:-:S02]  /*3de0*/  IADD3.X R55, R55, R121, R28, P0, P1 ;  /* 0x0000007937377210 */ /* 0x000fc400007e241c */
[----:B------:R-:W-:Y:S02]  /*3df0*/  SHF.R.S32.HI R35, RZ, 0x1f, R15 ;  /* 0x0000001fff237819 */ /* 0x000fe4000001140f */
[----:B------:R-:W-:-:S04]  /*3e00*/  IADD3 R28, P0, P1, R15, R120, R44 ;  /* 0x000000780f1c7210 */ /* 0x000fc8000791e02c */
[----:B------:R-:W-:Y:S02]  /*3e10*/  IADD3.X R35, R35, R121, R54, P0, P1 ;  /* 0x0000007923237210 */ /* 0x000fe400007e2436 */
[C---:B------:R-:W-:Y:S02]  /*3e20*/  LEA R54, P0, R36.reuse, UR16, 0x1 ;  /* 0x0000001024367c11 */ /* 0x040fe4000f8008ff */
[----:B------:R-:W-:Y:S02]  /*3e30*/  SHF.R.S32.HI R56, RZ, 0x1f, R16 ;  /* 0x0000001fff387819 */ /* 0x000fe40000011410 */
[----:B------:R-:W-:Y:S02]  /*3e40*/  LEA.HI.X R55, R36, UR17, R55, 0x1, P0 ;  /* 0x0000001124377c11 */ /* 0x000fe400080f0c37 */
[--C-:B------:R-:W-:Y:S02]  /*3e50*/  SHF.R.S32.HI R59, RZ, 0x1f, R47.reuse ;  /* 0x0000001fff3b7819 */ /* 0x100fe4000001142f */
[----:B------:R-:W-:-:S02]  /*3e60*/  IADD3 R36, P0, P1, R16, R120, R47 ;  /* 0x0000007810247210 */ /* 0x000fc4000791e02f */
[----:B------:R-:W4:Y:S02]  /*3e70*/  LDG.E.64.CONSTANT R54, desc[UR10][R54.64] ;  /* 0x0000000a36367981 */ /* 0x000f24000c1e9b00 */
[----:B------:R-:W-:Y:S02]  /*3e80*/  IADD3.X R59, R56, R121, R59, P0, P1 ;  /* 0x00000079383b7210 */ /* 0x000fe400007e243b */
[----:B------:R-:W-:-:S04]  /*3e90*/  LEA R56, P0, R28, UR16, 0x1 ;  /* 0x000000101c387c11 */ /* 0x000fc8000f8008ff */
[----:B------:R-:W-:Y:S01]  /*3ea0*/  LEA.HI.X R57, R28, UR17, R35, 0x1, P0 ;  /* 0x000000111c397c11 */ /* 0x000fe200080f0c23 */
[----:B------:R-:W-:Y:S01]  /*3eb0*/  HADD2.F32 R35, -RZ, R29.H0_H0 ;  /* 0x2000001dff237230 */ /* 0x000fe20000004100 */
[----:B------:R-:W-:Y:S01]  /*3ec0*/  LEA R58, P0, R36, UR16, 0x1 ;  /* 0x00000010243a7c11 */ /* 0x000fe2000f8008ff */
[----:B------:R-:W-:-:S03]  /*3ed0*/  HADD2.F32 R28, -RZ, R37.H0_H0 ;  /* 0x20000025ff1c7230 */ /* 0x000fc60000004100 */
[----:B------:R-:W-:Y:S01]  /*3ee0*/  LEA.HI.X R59, R36, UR17, R59, 0x1, P0 ;  /* 0x00000011243b7c11 */ /* 0x000fe200080f0c3b */
[----:B------:R-:W4:Y:S01]  /*3ef0*/  LDG.E.64.CONSTANT R56, desc[UR10][R56.64] ;  /* 0x0000000a38387981 */ /* 0x000f22000c1e9b00 */
[----:B------:R-:W-:Y:S01]  /*3f00*/  FFMA.FTZ R28, R35, R28, R60 ;  /* 0x0000001c231c7223 */ /* 0x000fe2000001003c */
[-C--:B------:R-:W-:Y:S02]  /*3f10*/  IADD3 R35, P0, P1, R17, R120.reuse, R42 ;  /* 0x0000007811237210 */ /* 0x080fe4000791e02a */
[----:B------:R-:W-:Y:S01]  /*3f20*/  IADD3 R120, P3, P4, R18, R120, R45 ;  /* 0x0000007812787210 */ /* 0x000fe20007c7e02d */
[----:B------:R-:W4:Y:S01]  /*3f30*/  LDG.E.64.CONSTANT R58, desc[UR10][R58.64] ;  /* 0x0000000a3a3a7981 */ /* 0x000f22000c1e9b00 */
[----:B------:R-:W-:Y:S02]  /*3f40*/  LEA R60, P2, R35, UR16, 0x1 ;  /* 0x00000010233c7c11 */ /* 0x000fe4000f8408ff */
[-C--:B------:R-:W-:Y:S02]  /*3f50*/  IADD3.X R36, R49, R121.reuse, R46, P0, P1 ;  /* 0x0000007931247210 */ /* 0x080fe400007e242e */
[----:B------:R-:W-:-:S02]  /*3f60*/  IADD3.X R121, R51, R121, R48, P3, P4 ;  /* 0x0000007933797210 */ /* 0x000fc40001fe8430 */
[----:B------:R-:W-:Y:S02]  /*3f70*/  LEA.HI.X R61, R35, UR17, R36, 0x1, P2 ;  /* 0x00000011233d7c11 */ /* 0x000fe400090f0c24 */
[----:B------:R-:W-:-:S04]  /*3f80*/  LEA R62, P0, R120, UR16, 0x1 ;  /* 0x00000010783e7c11 */ /* 0x000fc8000f8008ff */
[----:B------:R-:W-:Y:S01]  /*3f90*/  LEA.HI.X R63, R120, UR17, R121, 0x1, P0 ;  /* 0x00000011783f7c11 */ /* 0x000fe200080f0c79 */
[----:B------:R-:W4:Y:S05]  /*3fa0*/  LDG.E.64.CONSTANT R60, desc[UR10][R60.64] ;  /* 0x0000000a3c3c7981 */ /* 0x000f2a000c1e9b00 */
[----:B------:R-:W4:Y:S01]  /*3fb0*/  LDG.E.64.CONSTANT R62, desc[UR10][R62.64] ;  /* 0x0000000a3e3e7981 */ /* 0x000f22000c1e9b00 */
[----:B------:R-:W-:Y:S02]  /*3fc0*/  HADD2.F32 R37, -RZ, R37.H1_H1 ;  /* 0x30000025ff257230 */ /* 0x000fe40000004100 */
[----:B------:R-:W-:Y:S02]  /*3fd0*/  HADD2.F32 R29, -RZ, R29.H1_H1 ;  /* 0x3000001dff1d7230 */ /* 0x000fe40000004100 */
[----:B------:R-:W-:-:S03]  /*3fe0*/  HADD2.F32 R36, -RZ, R30.H0_H0 ;  /* 0x2000001eff247230 */ /* 0x000fc60000004100 */
[----:B------:R-:W-:Y:S01]  /*3ff0*/  FFMA.FTZ R29, R29, R37, R32 ;  /* 0x000000251d1d7223 */ /* 0x000fe20000010020 */
[----:B--2---:R-:W-:-:S05]  /*4000*/  HADD2.F32 R32, -RZ, R38.H0_H0 ;  /* 0x20000026ff207230 */ /* 0x004fca0000004100 */
[----:B------:R-:W-:Y:S01]  /*4010*/  FFMA.FTZ R36, R36, R32, R33 ;  /* 0x0000002024247223 */ /* 0x000fe20000010021 */
        /* <DEDUP_REMOVED lines=10> */
[----:B---3--:R-:W-:Y:S02]  /*40c0*/  HADD2.F32 R37, -RZ, R76.H0_H0 ;  /* 0x2000004cff257230 */ /* 0x008fe40000004100 */
[----:B0-----:R-:W-:-:S05]  /*40d0*/  HADD2.F32 R31, -RZ, R32.H0_H0 ;  /* 0x20000020ff1f7230 */ /* 0x001fca0000004100 */
[----:B------:R-:W-:Y:S01]  /*40e0*/  FFMA.FTZ R36, R31, R37, R36 ;  /* 0x000000251f247223 */ /* 0x000fe20000010024 */
        /* <DEDUP_REMOVED lines=9> */
[----:B------:R-:W0:Y:S01]  /*4180*/  LDS.128 R28, [R119+0xb0] ;  /* 0x0000b000771c7984 */ /* 0x000e220000000c00 */
[----:B------:R-:W-:Y:S02]  /*4190*/  HADD2.F32 R39, -RZ, R34.H0_H0 ;  /* 0x20000022ff277230 */ /* 0x000fe40000004100 */
[----:B----4-:R-:W-:-:S05]  /*41a0*/  HADD2.F32 R38, -RZ, R72.H0_H0 ;  /* 0x20000048ff267230 */ /* 0x010fca0000004100 */
        /* <DEDUP_REMOVED lines=8> */
[----:B------:R-:W-:Y:S02]  /*4230*/  HADD2.F32 R73, -RZ, R73.H1_H1 ;  /* 0x30000049ff497230 */ /* 0x000fe40000004100 */
[--C-:B0-----:R-:W-:Y:S02]  /*4240*/  HADD2.F32 R35, -RZ, R28.reuse.H0_H0 ;  /* 0x2000001cff237230 */ /* 0x101fe40000004100 */
[----:B------:R-:W-:Y:S02]  /*4250*/  HADD2.F32 R37, -RZ, R28.H1_H1 ;  /* 0x3000001cff257230 */ /* 0x000fe40000004100 */
[--C-:B------:R-:W-:Y:S02]  /*4260*/  HADD2.F32 R28, -RZ, R68.reuse.H0_H0 ;  /* 0x20000044ff1c7230 */ /* 0x100fe40000004100 */
[----:B------:R-:W-:-:S02]  /*4270*/  HADD2.F32 R68, -RZ, R68.H1_H1 ;  /* 0x30000044ff447230 */ /* 0x000fc40000004100 */
[----:B------:R-:W-:Y:S01]  /*4280*/  FFMA.FTZ R33, R38, R73, R33 ;  /* 0x0000004926217223 */ /* 0x000fe20000010021 */
        /* <DEDUP_REMOVED lines=8> */
[----:B------:R-:W-:-:S03]  /*4310*/  HADD2.F32 R29, -RZ, R30.H1_H1 ;  /* 0x3000001eff1d7230 */ /* 0x000fc60000004100 */
[----:B------:R-:W-:Y:S01]  /*4320*/  FFMA.FTZ R68, R68, R69, R33 ;  /* 0x0000004544447223 */ /* 0x000fe20000010021 */
[----:B------:R-:W-:Y:S02]  /*4330*/  HADD2.F32 R33, -RZ, R30.H0_H0 ;  /* 0x2000001eff217230 */ /* 0x000fe40000004100 */
[--C-:B------:R-:W-:Y:S02]  /*4340*/  HADD2.F32 R30, -RZ, R74.reuse.H0_H0 ;  /* 0x2000004aff1e7230 */ /* 0x100fe40000004100 */
[----:B------:R-:W-:-:S03]  /*4350*/  HADD2.F32 R74, -RZ, R74.H1_H1 ;  /* 0x3000004aff4a7230 */ /* 0x000fc60000004100 */
[----:B------:R-:W-:Y:S01]  /*4360*/  FFMA.FTZ R33, R33, R30, R28 ;  /* 0x0000001e21217223 */ /* 0x000fe2000001001c */
[----:B------:R-:W-:Y:S02]  /*4370*/  HADD2.F32 R28, -RZ, R75.H0_H0 ;  /* 0x2000004bff1c7230 */ /* 0x000fe40000004100 */
        /* <DEDUP_REMOVED lines=8> */
[----:B------:R-:W-:-:S05]  /*4400*/  HADD2.F32 R69, -RZ, R70.H0_H0 ;  /* 0x20000046ff457230 */ /* 0x000fca0000004100 */
[----:B------:R-:W-:Y:S01]  /*4410*/  FFMA.FTZ R33, R68, R69, R33 ;  /* 0x0000004544217223 */ /* 0x000fe20000010021 */
[----:B------:R-:W-:Y:S02]  /*4420*/  HADD2.F32 R69, -RZ, R36.H1_H1 ;  /* 0x30000024ff457230 */ /* 0x000fe40000004100 */
[----:B------:R-:W-:Y:S02]  /*4430*/  HADD2.F32 R36, -RZ, R70.H1_H1 ;  /* 0x30000046ff247230 */ /* 0x000fe40000004100 */
[----:B------:R-:W-:Y:S02]  /*4440*/  HADD2.F32 R68, -RZ, R37.H0_H0 ;  /* 0x20000025ff447230 */ /* 0x000fe40000004100 */
[----:B------:R-:W-:Y:S02]  /*4450*/  HADD2.F32 R70, -RZ, R71.H0_H0 ;  /* 0x20000047ff467230 */ /* 0x000fe40000004100 */
[----:B------:R-:W-:Y:S01]  /*4460*/  FFMA.FTZ R36, R69, R36, R34 ;  /* 0x0000002445247223 */ /* 0x000fe20000010022 */
[----:B------:R-:W-:-:S02]  /*4470*/  HADD2.F32 R34, -RZ, R38.H0_H0 ;  /* 0x20000026ff227230 */ /* 0x000fc40000004100 */
[----:B------:R-:W-:Y:S02]  /*4480*/  HADD2.F32 R69, -RZ, R38.H1_H1 ;  /* 0x30000026ff457230 */ /* 0x000fe40000004100 */
[----:B------:R-:W-:Y:S01]  /*4490*/  FFMA.FTZ R68, R68, R70, R35 ;  /* 0x0000004644447223 */ /* 0x000fe20000010023 */
[--C-:B------:R-:W-:Y:S02]  /*44a0*/  HADD2.F32 R38, -RZ, R64.reuse.H1_H1 ;  /* 0x30000040ff267230 */ /* 0x100fe40000004100 */
[----:B------:R-:W-:Y:S02]  /*44b0*/  HADD2.F32 R71, -RZ, R71.H1_H1 ;  /* 0x30000047ff477230 */ /* 0x000fe40000004100 */
[----:B------:R-:W-:Y:S02]  /*44c0*/  HADD2.F32 R37, -RZ, R37.H1_H1 ;  /* 0x30000025ff257230 */ /* 0x000fe40000004100 */
[----:B------:R-:W-:Y:S02]  /*44d0*/  HADD2.F32 R35, -RZ, R64.H0_H0 ;  /* 0x20000040ff237230 */ /* 0x000fe40000004100 */
[----:B------:R-:W-:Y:S01]  /*44e0*/  FFMA.FTZ R36, R69, R38, R36 ;  /* 0x0000002645247223 */ /* 0x000fe20000010024 */
[----:B------:R-:W-:-:S02]  /*44f0*/  HADD2.F32 R69, -RZ, R39.H0_H0 ;  /* 0x20000027ff457230 */ /* 0x000fc40000004100 */
[----:B------:R-:W-:Y:S01]  /*4500*/  FFMA.FTZ R64, R37, R71, R32 ;  /* 0x0000004725407223 */ /* 0x000fe20000010020 */
[----:B------:R-:W-:Y:S02]  /*4510*/  HADD2.F32 R38, -RZ, R65.H0_H0 ;  /* 0x20000041ff267230 */ /* 0x000fe40000004100 */
[----:B------:R-:W-:Y:S01]  /*4520*/  FFMA.FTZ R37, R34, R35, R33 ;  /* 0x0000002322257223 */ /* 0x000fe20000010021 */
[----:B------:R-:W-:Y:S01]  /*4530*/  HADD2.F32 R39, -RZ, R39.H1_H1 ;  /* 0x30000027ff277230 */ /* 0x000fe20000004100 */
[----:B------:R-:W0:Y:S01]  /*4540*/  LDS.128 R32, [R119+0xe0] ;  /* 0x0000e00077207984 */ /* 0x000e220000000c00 */
[----:B------:R-:W-:Y:S02]  /*4550*/  HADD2.F32 R65, -RZ, R65.H1_H1 ;  /* 0x30000041ff417230 */ /* 0x000fe40000004100 */
[----:B------:R-:W-:Y:S01]  /*4560*/  FFMA.FTZ R38, R69, R38, R68 ;  /* 0x0000002645267223 */ /* 0x000fe20000010044 */
[--C-:B-1----:R-:W-:Y:S02]  /*4570*/  HADD2.F32 R68, -RZ, R28.reuse.H0_H0 ;  /* 0x2000001cff447230 */ /* 0x102fe40000004100 */
[----:B------:R-:W-:Y:S01]  /*4580*/  FFMA.FTZ R64, R39, R65, R64 ;  /* 0x0000004127407223 */ /* 0x000fe20000010040 */
[----:B------:R-:W-:-:S02]  /*4590*/  HADD2.F32 R65, -RZ, R28.H1_H1 ;  /* 0x3000001cff417230 */ /* 0x000fc40000004100 */
[--C-:B------:R-:W-:Y:S02]  /*45a0*/  HADD2.F32 R28, -RZ, R66.reuse.H0_H0 ;  /* 0x20000042ff1c7230 */ /* 0x100fe40000004100 */
[----:B------:R-:W-:Y:S02]  /*45b0*/  HADD2.F32 R39, -RZ, R29.H0_H0 ;  /* 0x2000001dff277230 */ /* 0x000fe40000004100 */
[----:B------:R-:W-:Y:S02]  /*45c0*/  HADD2.F32 R66, -RZ, R66.H1_H1 ;  /* 0x30000042ff427230 */ /* 0x000fe40000004100 */
[----:B------:R-:W-:Y:S02]  /*45d0*/  HADD2.F32 R69, -RZ, R67.H0_H0 ;  /* 0x20000043ff457230 */ /* 0x000fe40000004100 */
[----:B------:R-:W-:Y:S01]  /*45e0*/  FFMA.FTZ R28, R68, R28, R37 ;  /* 0x0000001c441c7223 */ /* 0x000fe20000010025 */
[----:B------:R-:W-:Y:S02]  /*45f0*/  FFMA.FTZ R65, R65, R66, R36 ;  /* 0x0000004241417223 */ /* 0x000fe40000010024 */
[----:B------:R-:W-:-:S02]  /*4600*/  FFMA.FTZ R69, R39, R69, R38 ;  /* 0x0000004527457223 */ /* 0x000fc40000010026 */
[----:B------:R-:W1:Y:S01]  /*4610*/  LDS.128 R36, [R119+0xf0] ;  /* 0x0000f00077247984 */ /* 0x000e620000000c00 */
[----:B------:R-:W-:Y:S02]  /*4620*/  HADD2.F32 R67, -RZ, R67.H1_H1 ;  /* 0x30000043ff437230 */ /* 0x000fe40000004100 */
[----:B------:R-:W-:Y:S02]  /*4630*/  HADD2.F32 R29, -RZ, R29.H1_H1 ;  /* 0x3000001dff1d7230 */ /* 0x000fe40000004100 */
[--C-:B------:R-:W-:Y:S02]  /*4640*/  HADD2.F32 R66, -RZ, R31.reuse.H0_H0 ;  /* 0x2000001fff427230 */ /* 0x100fe40000004100 */
[----:B------:R-:W-:Y:S02]  /*4650*/  HADD2.F32 R68, -RZ, R31.H1_H1 ;  /* 0x3000001fff447230 */ /* 0x000fe40000004100 */
[----:B------:R-:W-:Y:S01]  /*4660*/  FFMA.FTZ R29, R29, R67, R64 ;  /* 0x000000431d1d7223 */ /* 0x000fe20000010040 */
[----:B------:R-:W-:-:S02]  /*4670*/  HADD2.F32 R64, -RZ, R55.H0_H0 ;  /* 0x20000037ff407230 */ /* 0x000fc40000004100 */
[----:B------:R-:W-:Y:S02]  /*4680*/  HADD2.F32 R71, -RZ, R30.H0_H0 ;  /* 0x2000001eff477230 */ /* 0x000fe40000004100 */
[----:B------:R-:W-:Y:S02]  /*4690*/  HADD2.F32 R31, -RZ, R54.H0_H0 ;  /* 0x20000036ff1f7230 */ /* 0x000fe40000004100 */
[----:B------:R-:W-:Y:S02]  /*46a0*/  HADD2.F32 R55, -RZ, R55.H1_H1 ;  /* 0x30000037ff377230 */ /* 0x000fe40000004100 */
[----:B------:R-:W-:Y:S02]  /*46b0*/  HADD2.F32 R30, -RZ, R30.H1_H1 ;  /* 0x3000001eff1e7230 */ /* 0x000fe40000004100 */
[----:B------:R-:W-:Y:S02]  /*46c0*/  HADD2.F32 R54, -RZ, R54.H1_H1 ;  /* 0x30000036ff367230 */ /* 0x000fe40000004100 */
[----:B------:R-:W-:Y:S01]  /*46d0*/  FFMA.FTZ R28, R71, R31, R28 ;  /* 0x0000001f471c7223 */ /* 0x000fe2000001001c */
[----:B------:R-:W-:Y:S01]  /*46e0*/  FFMA.FTZ R29, R68, R55, R29 ;  /* 0x00000037441d7223 */ /* 0x000fe2000001001d */
[----:B0-----:R-:W-:-:S02]  /*46f0*/  HADD2.F32 R31, -RZ, R32.H0_H0 ;  /* 0x20000020ff1f7230 */ /* 0x001fc40000004100 */
[----:B------:R-:W-:Y:S02]  /*4700*/  HADD2.F32 R55, -RZ, R32.H1_H1 ;  /* 0x30000020ff377230 */ /* 0x000fe40000004100 */
[----:B------:R-:W-:Y:S01]  /*4710*/  FFMA.FTZ R30, R30, R54, R65 ;  /* 0x000000361e1e7223 */ /* 0x000fe20000010041 */
[----:B------:R-:W-:Y:S02]  /*4720*/  HADD2.F32 R32, -RZ, R56.H0_H0 ;  /* 0x20000038ff207230 */ /* 0x000fe40000004100 */
[--C-:B------:R-:W-:Y:S02]  /*4730*/  HADD2.F32 R65, -RZ, R33.reuse.H0_H0 ;  /* 0x20000021ff417230 */ /* 0x100fe40000004100 */
[----:B------:R-:W-:Y:S02]  /*4740*/  HADD2.F32 R54, -RZ, R33.H1_H1 ;  /* 0x30000021ff367230 */ /* 0x000fe40000004100 */
[----:B------:R-:W-:Y:S01]  /*4750*/  FFMA.FTZ R64, R66, R64, R69 ;  /* 0x0000004042407223 */ /* 0x000fe20000010045 */
[----:B------:R-:W-:-:S02]  /*4760*/  HADD2.F32 R33, -RZ, R57.H0_H0 ;  /* 0x20000039ff217230 */ /* 0x000fc40000004100 */
[----:B------:R-:W-:Y:S01]  /*4770*/  FFMA.FTZ R28, R31, R32, R28 ;  /* 0x000000201f1c7223 */ /* 0x000fe2000001001c */
[--C-:B------:R-:W-:Y:S02]  /*4780*/  HADD2.F32 R67, -RZ, R34.reuse.H0_H0 ;  /* 0x20000022ff437230 */ /* 0x100fe40000004100 */
[----:B------:R-:W-:Y:S02]  /*4790*/  HADD2.F32 R69, -RZ, R34.H1_H1 ;  /* 0x30000022ff457230 */ /* 0x000fe40000004100 */
[----:B------:R-:W-:Y:S01]  /*47a0*/  FFMA.FTZ R33, R65, R33, R64 ;  /* 0x0000002141217223 */ /* 0x000fe20000010040 */
[----:B------:R-:W-:Y:S02]  /*47b0*/  HADD2.F32 R34, -RZ, R35.H0_H0 ;  /* 0x20000023ff227230 */ /* 0x000fe40000004100 */
[----:B------:R-:W-:Y:S02]  /*47c0*/  HADD2.F32 R31, -RZ, R58.H0_H0 ;  /* 0x2000003aff1f7230 */ /* 0x000fe40000004100 */
[----:B------:R-:W-:-:S02]  /*47d0*/  HADD2.F32 R32, -RZ, R59.H0_H0 ;  /* 0x2000003bff207230 */ /* 0x000fc40000004100 */
[----:B------:R-:W-:Y:S02]  /*47e0*/  HADD2.F32 R56, -RZ, R56.H1_H1 ;  /* 0x30000038ff387230 */ /* 0x000fe40000004100 */
[----:B------:R-:W-:Y:S01]  /*47f0*/  FFMA.FTZ R28, R67, R31, R28 ;  /* 0x0000001f431c7223 */ /* 0x000fe2000001001c */
[----:B------:R-:W-:Y:S02]  /*4800*/  HADD2.F32 R58, -RZ, R58.H1_H1 ;  /* 0x3000003aff3a7230 */ /* 0x000fe40000004100 */
[----:B------:R-:W-:Y:S01]  /*4810*/  FFMA.FTZ R32, R34, R32, R33 ;  /* 0x0000002022207223 */ /* 0x000fe20000010021 */
[----:B-1----:R-:W-:Y:S02]  /*4820*/  HADD2.F32 R31, -RZ, R36.H0_H0 ;  /* 0x20000024ff1f7230 */ /* 0x002fe40000004100 */
[----:B------:R-:W-:Y:S01]  /*4830*/  FFMA.FTZ R30, R55, R56, R30 ;  /* 0x00000038371e7223 */ /* 0x000fe2000001001e */
[----:B------:R-:W-:Y:S02]  /*4840*/  HADD2.F32 R34, -RZ, R60.H0_H0 ;  /* 0x2000003cff227230 */ /* 0x000fe40000004100 */
[----:B------:R-:W-:-:S02]  /*4850*/  HADD2.F32 R57, -RZ, R57.H1_H1 ;  /* 0x30000039ff397230 */ /* 0x000fc40000004100 */
[----:B------:R-:W-:Y:S01]  /*4860*/  FFMA.FTZ R30, R69, R58, R30 ;  /* 0x0000003a451e7223 */ /* 0x000fe2000001001e */
[----:B------:R-:W-:Y:S02]  /*4870*/  HADD2.F32 R33, -RZ, R36.H1_H1 ;  /* 0x30000024ff217230 */ /* 0x000fe40000004100 */
[----:B------:R-:W-:Y:S02]  /*4880*/  HADD2.F32 R60, -RZ, R60.H1_H1 ;  /* 0x3000003cff3c7230 */ /* 0x000fe40000004100 */
[----:B------:R-:W-:Y:S01]  /*4890*/  FFMA.FTZ R28, R31, R34, R28 ;  /* 0x000000221f1c7223 */ /* 0x000fe2000001001c */
[----:B------:R-:W-:Y:S02]  /*48a0*/  HADD2.F32 R66, -RZ, R35.H1_H1 ;  /* 0x30000023ff427230 */ /* 0x000fe40000004100 */
[----:B------:R-:W-:Y:S01]  /*48b0*/  FFMA.FTZ R29, R54, R57, R29 ;  /* 0x00000039361d7223 */ /* 0x000fe2000001001d */
[----:B------:R-:W-:Y:S02]  /*48c0*/  HADD2.F32 R59, -RZ, R59.H1_H1 ;  /* 0x3000003bff3b7230 */ /* 0x000fe40000004100 */
[----:B------:R-:W-:-:S02]  /*48d0*/  HADD2.F32 R35, -RZ, R37.H0_H0 ;  /* 0x20000025ff237230 */ /* 0x000fc40000004100 */
[----:B------:R-:W-:Y:S02]  /*48e0*/  HADD2.F32 R36, -RZ, R37.H1_H1 ;  /* 0x30000025ff247230 */ /* 0x000fe40000004100 */
[----:B------:R-:W-:Y:S02]  /*48f0*/  HADD2.F32 R31, -RZ, R62.H0_H0 ;  /* 0x2000003eff1f7230 */ /* 0x000fe40000004100 */
[----:B------:R-:W-:Y:S01]  /*4900*/  FFMA.FTZ R30, R33, R60, R30 ;  /* 0x0000003c211e7223 */ /* 0x000fe2000001001e */
[--C-:B------:R-:W-:Y:S02]  /*4910*/  HADD2.F32 R55, -RZ, R38.reuse.H0_H0 ;  /* 0x20000026ff377230 */ /* 0x100fe40000004100 */
[----:B------:R-:W-:Y:S02]  /*4920*/  HADD2.F32 R57, -RZ, R38.H1_H1 ;  /* 0x30000026ff397230 */ /* 0x000fe40000004100 */
[----:B------:R-:W-:Y:S02]  /*4930*/  HADD2.F32 R37, -RZ, R61.H0_H0 ;  /* 0x2000003dff257230 */ /* 0x000fe40000004100 */
[----:B------:R-:W-:-:S02]  /*4940*/  HADD2.F32 R62, -RZ, R62.H1_H1 ;  /* 0x3000003eff3e7230 */ /* 0x000fc40000004100 */
        /* <DEDUP_REMOVED lines=12> */
[----:B------:R-:W-:Y:S01]  /*4a10*/  IMAD.U32 R31, RZ, RZ, UR9 ;  /* 0x00000009ff1f7e24 */ /* 0x000fe2000f8e00ff */
[----:B------:R-:W-:Y:S01]  /*4a20*/  UMOV UR6, 0xffffffff ;  /* 0xffffffff00067882 */ /* 0x000fe20000000000 */
[----:B------:R-:W-:Y:S01]  /*4a30*/  FFMA.FTZ R29, R38, R63, R29 ;  /* 0x0000003f261d7223 */ /* 0x000fe2000001001d */
[----:B------:R-:W-:Y:S01]  /*4a40*/  FADD.FTZ R32, R32, R57 ;  /* 0x0000003920207221 */ /* 0x000fe20000010000 */
[----:B-----5:R-:W-:Y:S02]  /*4a50*/  FSETP.NEU.FTZ.AND P0, PT, R118, RZ, PT ;  /* 0x000000ff7600720b */ /* 0x020fe40003f1d000 */
[----:B------:R-:W-:Y:S01]  /*4a60*/  IADD3 R31, -R31, 0x1, RZ ;  /* 0x000000011f1f7810 */ /* 0x000fe20007ffe1ff */
[----:B------:R-:W-:Y:S01]  /*4a70*/  FADD.FTZ R29, R29, R32 ;  /* 0x000000201d1d7221 */ /* 0x000fe20000010000 */
[----:B------:R-:W-:Y:S01]  /*4a80*/  IMAD R32, R19, 0x10, R114 ;  /* 0x0000001013207824 */ /* 0x000fe200078e0272 */
[----:B------:R-:W-:Y:S08]  /*4a90*/  BRA.DIV UR6, `(.L_x_23168) ;  /* 0x0000006a06307947 */ /* 0x000ff0000b800000 */
[----:B------:R0:W1:Y:S02]  /*4aa0*/  SHFL.BFLY PT, R28, R29, 0x1, 0x1f ;  /* 0x0c201f001d1c7f89 */ /* 0x00006400000e0000 */
.L_x_23240:
[----:B------:R-:W-:Y:S01]  /*4ab0*/  IMAD.IADD R30, R31, 0x1, R32 ;  /* 0x000000011f1e7824 */ /* 0x000fe200078e0220 */
[----:B------:R-:W-:Y:S01]  /*4ac0*/  ISETP.NE.AND P1, PT, R117, RZ, PT ;  /* 0x000000ff7500720c */ /* 0x000fe20003f25270 */
[----:B-1----:R-:W-:-:S03]  /*4ad0*/  FADD.FTZ R28, R29, R28 ;  /* 0x0000001c1d1c7221 */ /* 0x002fc60000010000 */
[----:B------:R-:W-:-:S05]  /*4ae0*/  I2FP.F32.S32 R31, R30 ;  /* 0x0000001e001f7245 */ /* 0x000fca0000201400 */
[----:B------:R-:W-:-:S05]  /*4af0*/  FMUL.FTZ R31, R31, R118 ;  /* 0x000000761f1f7220 */ /* 0x000fca0000410000 */
[----:B------:R-:W-:-:S05]  /*4b00*/  FSEL R31, R31, RZ, P0 ;  /* 0x000000ff1f1f7208 */ /* 0x000fca0000000000 */
[----:B------:R-:W-:Y:S01]  /*4b10*/  FFMA.FTZ R30, R28, UR7, R31 ;  /* 0x000000071c1e7c23 */ /* 0x000fe2000801001f */
[----:B------:R-:W-:Y:S06]  /*4b20*/  @P1 BRA `(.L_x_23169) ;  /* 0x0000000000481947 */ /* 0x000fec0003800000 */
[----:B------:R-:W-:Y:S01]  /*4b30*/  VIADD R53, R53, 0x220 ;  /* 0x0000022035357836 */ /* 0x000fe20000000000 */
[----:B------:R-:W-:-:S04]  /*4b40*/  ISETP.GE.AND P0, PT, R32, UR9, PT ;  /* 0x0000000920007c0c */ /* 0x000fc8000bf06270 */
[----:B------:R-:W-:Y:S02]  /*4b50*/  LEA R53, R50, R53, 0x18 ;  /* 0x0000003532357211 */ /* 0x000fe400078ec0ff */
[----:B------:R-:W-:-:S03]  /*4b60*/  FSEL R28, R30, RZ, !P0 ;  /* 0x000000ff1e1c7208 */ /* 0x000fc60004000000 */
[----:B------:R-:W-:-:S05]  /*4b70*/  IMAD R53, R32, 0x4, R53 ;  /* 0x0000000420357824 */ /* 0x000fca00078e0235 */
[----:B------:R1:W-:Y:S01]  /*4b80*/  STS [R53], R28 ;  /* 0x0000001c35007388 */ /* 0x0003e20000000800 */
[----:B------:R-:W-:Y:S05]  /*4b90*/  @P0 BRA `(.L_x_23169) ;  /* 0x00000000002c0947 */ /* 0x000fea0003800000 */
[----:B------:R-:W-:Y:S01]  /*4ba0*/  FMNMX.FTZ R115, R115, R30, !PT ;  /* 0x0000001e73737209 */ /* 0x000fe20007810000 */
[----:B------:R-:W-:Y:S06]  /*4bb0*/  BRA `(.L_x_23169) ;  /* 0x0000000000247947 */ /* 0x000fec0003800000 */
.L_x_23167:
[----:B------:R-:W-:-:S13]  /*4bc0*/  ISETP.NE.AND P0, PT, R117, RZ, PT ;  /* 0x000000ff7500720c */ /* 0x000fda0003f05270 */
[----:B------:R-:W0:Y:S01]  /*4bd0*/  @!P0 S2R R30, SR_CgaCtaId ;  /* 0x00000000001e8919 */ /* 0x000e220000008800 */
[----:B------:R-:W-:Y:S01]  /*4be0*/  @!P0 MOV R28, 0x400 ;  /* 0x00000400001c8802 */ /* 0x000fe20000000f00 */
[----:B------:R-:W-:-:S04]  /*4bf0*/  @!P0 IMAD.MOV.U32 R31, RZ, RZ, -0x800001 ;  /* 0xff7fffffff1f8424 */ /* 0x000fc800078e00ff */
[----:B------:R-:W-:Y:S01]  /*4c00*/  @!P0 VIADD R29, R28, 0x220 ;  /* 0x000002201c1d8836 */ /* 0x000fe20000000000 */
[----:B------:R-:W-:-:S04]  /*4c10*/  @!P0 LEA R28, R19, R114, 0x4 ;  /* 0x00000072131c8211 */ /* 0x000fc800078e20ff */
[----:B0-----:R-:W-:-:S05]  /*4c20*/  @!P0 LEA R29, R30, R29, 0x18 ;  /* 0x0000001d1e1d8211 */ /* 0x001fca00078ec0ff */
[----:B------:R-:W-:-:S05]  /*4c30*/  @!P0 IMAD R28, R28, 0x4, R29 ;  /* 0x000000041c1c8824 */ /* 0x000fca00078e021d */
[----:B------:R0:W-:Y:S02]  /*4c40*/  @!P0 STS [R28], R31 ;  /* 0x0000001f1c008388 */ /* 0x0001e40000000800 */
.L_x_23169:
[----:B------:R-:W-:Y:S05]  /*4c50*/  BSYNC B1 ;  /* 0x0000000000017941 */ /* 0x000fea0003800000 */
.L_x_23166:
[----:B------:R-:W-:-:S05]  /*4c60*/  VIADD R19, R19, 0x4 ;  /* 0x0000000413137836 */ /* 0x000fca0000000000 */
[----:B------:R-:W-:-:S13]  /*4c70*/  ISETP.GE.AND P0, PT, R19, UR5, PT ;  /* 0x0000000513007c0c */ /* 0x000fda000bf06270 */
[----:B------:R-:W-:Y:S05]  /*4c80*/  @!P0 BRA `(.L_x_23170) ;  /* 0xffffffd000c88947 */ /* 0x000fea000383ffff */
.L_x_23165:
[----:B------:R-:W-:Y:S05]  /*4c90*/  BSYNC B0 ;  /* 0x0000000000007941 */ /* 0x000fea0003800000 */
.L_x_23164:
        /* <DEDUP_REMOVED lines=15> */
.L_x_23246:
        /* <DEDUP_REMOVED lines=23> */
[----:B------:R-:W-:-:S03]  /*4f00*/  IMAD.MOV.U32 R9, RZ, RZ, -0x800001 ;  /* 0xff7fffffff097424 */ /* 0x000fc600078e00ff */
[----:B------:R-:W-:-:S05]  /*4f10*/  @!P0 LEA R10, R3, R8, 0x2 ;  /* 0x00000008030a8211 */ /* 0x000fca00078e10ff */
        /* <DEDUP_REMOVED lines=24> */
.L_x_23176:
[----:B------:R-:W2:Y:S01]  /*50a0*/  LDS R13, [R9] ;  /* 0x00000000090d7984 */ /* 0x000ea20000000800 */
[----:B------:R-:W-:Y:S02]  /*50b0*/  VIADD R12, R12, 0xffffffff ;  /* 0xffffffff0c0c7836 */ /* 0x000fe40000000000 */
[----:B------:R-:W-:-:S03]  /*50c0*/  VIADD R10, R10, 0x80 ;  /* 0x000000800a0a7836 */ /* 0x000fc60000000000 */
[----:B------:R-:W-:Y:S01]  /*50d0*/  ISETP.NE.AND P0, PT, R12, RZ, PT ;  /* 0x000000ff0c00720c */ /* 0x000fe20003f05270 */
[----:B--2---:R-:W-:-:S04]  /*50e0*/  FADD.FTZ R13, -R8, R13 ;  /* 0x0000000d080d7221 */ /* 0x004fc80000010100 */
[----:B------:R-:W-:-:S04]  /*50f0*/  FMUL.FTZ R13, R13, 1.4426950216293334961 ;  /* 0x3fb8aa3b0d0d7820 */ /* 0x000fc80000410000 */
[----:B------:R-:W2:Y:S02]  /*5100*/  MUFU.EX2 R14, R13 ;  /* 0x0000000d000e7308 */ /* 0x000ea40000000800 */
[----:B--2---:R2:W-:Y:S01]  /*5110*/  STS [R9], R14 ;  /* 0x0000000e09007388 */ /* 0x0045e20000000800 */
[----:B------:R-:W-:Y:S01]  /*5120*/  FADD.FTZ R11, R14, R11 ;  /* 0x0000000b0e0b7221 */ /* 0x000fe20000010000 */
[----:B--2---:R-:W-:Y:S01]  /*5130*/  IADD3 R9, R9, 0x200, RZ ;  /* 0x0000020009097810 */ /* 0x004fe20007ffe0ff */
[----:B------:R-:W-:Y:S06]  /*5140*/  @P0 BRA `(.L_x_23176) ;  /* 0xfffffffc00d40947 */ /* 0x000fec000383ffff */
.L_x_23175:
[----:B------:R-:W-:Y:S05]  /*5150*/  BSYNC B1 ;  /* 0x0000000000017941 */ /* 0x000fea0003800000 */
.L_x_23174:
        /* <DEDUP_REMOVED lines=15> */
.L_x_23179:
        /* <DEDUP_REMOVED lines=10> */
[----:B0-----:R-:W0:Y:S04]  /*52f0*/  LDS R29, [R9+0xc00] ;  /* 0x000c0000091d7984 */ /* 0x001e280000000800 */
        /* <DEDUP_REMOVED lines=12> */
[----:B------:R1:W0:Y:S01]  /*53c0*/  MUFU.EX2 R14, R15 ;  /* 0x0000000f000e7308 */ /* 0x0002220000000800 */
[----:B---3--:R-:W3:Y:S01]  /*53d0*/  LDS R13, [R9+0x1200] ;  /* 0x00120000090d7984 */ /* 0x008ee20000000800 */
[----:B------:R-:W-:Y:S01]  /*53e0*/  FMUL.FTZ R21, R21, 1.4426950216293334961 ;  /* 0x3fb8aa3b15157820 */ /* 0x000fe20000410000 */
[C---:B------:R-:W-:Y:S01]  /*53f0*/  FADD.FTZ R23, -R8.reuse, R23 ;  /* 0x0000001708177221 */ /* 0x040fe20000010100 */
        /* <DEDUP_REMOVED lines=8> */
[C---:B0-----:R-:W-:Y:S02]  /*5480*/  FADD.FTZ R29, -R8.reuse, R29 ;  /* 0x0000001d081d7221 */ /* 0x041fe40000010100 */
[----:B------:R0:W4:Y:S01]  /*5490*/  MUFU.EX2 R18, R19 ;  /* 0x0000001300127308 */ /* 0x0001220000000800 */
[----:B------:R-:W1:Y:S01]  /*54a0*/  LDS R17, [R9+0x1600] ;  /* 0x0016000009117984 */ /* 0x000e620000000800 */
[----:B------:R-:W-:Y:S01]  /*54b0*/  FADD.FTZ R11, R11, R14 ;  /* 0x0000000e0b0b7221 */ /* 0x000fe20000010000 */
[----:B------:R-:W-:Y:S01]  /*54c0*/  FMUL.FTZ R27, R27, 1.4426950216293334961 ;  /* 0x3fb8aa3b1b1b7820 */ /* 0x000fe20000410000 */
[----:B------:R-:W-:Y:S01]  /*54d0*/  FMUL.FTZ R29, R29, 1.4426950216293334961 ;  /* 0x3fb8aa3b1d1d7820 */ /* 0x000fe20000410000 */
[C---:B------:R-:W-:Y:S01]  /*54e0*/  FADD.FTZ R31, -R8.reuse, R31 ;  /* 0x0000001f081f7221 */ /* 0x040fe20000010100 */
[----:B------:R-:W-:Y:S01]  /*54f0*/  STS [R9+-0x200], R14 ;  /* 0xfffe000e09007388 */ /* 0x000fe20000000800 */
[----:B--2---:R-:W-:Y:S01]  /*5500*/  FADD.FTZ R33, -R8, R33 ;  /* 0x0000002108217221 */ /* 0x004fe20000010100 */
[----:B------:R2:W3:Y:S01]  /*5510*/  MUFU.EX2 R20, R21 ;  /* 0x0000001500147308 */ /* 0x0004e20000000800 */
[----:B------:R-:W-:Y:S01]  /*5520*/  FADD.FTZ R11, R11, R16 ;  /* 0x000000100b0b7221 */ /* 0x000fe20000010000 */
[----:B0-----:R-:W0:Y:S01]  /*5530*/  LDS R19, [R9+0x1800] ;  /* 0x0018000009137984 */ /* 0x001e220000000800 */
[----:B------:R-:W-:Y:S01]  /*5540*/  FMUL.FTZ R31, R31, 1.4426950216293334961 ;  /* 0x3fb8aa3b1f1f7820 */ /* 0x000fe20000410000 */
[----:B------:R-:W-:-:S02]  /*5550*/  FMUL.FTZ R33, R33, 1.4426950216293334961 ;  /* 0x3fb8aa3b21217820 */ /* 0x000fc40000410000 */
[----:B------:R-:W-:Y:S02]  /*5560*/  STS [R9], R16 ;  /* 0x0000001009007388 */ /* 0x000fe40000000800 */
[----:B------:R-:W1:Y:S01]  /*5570*/  MUFU.EX2 R22, R23 ;  /* 0x0000001700167308 */ /* 0x000e620000000800 */
[----:B----4-:R-:W-:Y:S01]  /*5580*/  FADD.FTZ R11, R11, R18 ;  /* 0x000000120b0b7221 */ /* 0x010fe20000010000 */
[----:B--2---:R-:W2:Y:S04]  /*5590*/  LDS R21, [R9+0x1a00] ;  /* 0x001a000009157984 */ /* 0x004ea80000000800 */
[----:B------:R-:W-:Y:S02]  /*55a0*/  STS [R9+0x200], R18 ;  /* 0x0002001209007388 */ /* 0x000fe40000000800 */
[----:B------:R-:W4:Y:S01]  /*55b0*/  MUFU.EX2 R24, R25 ;  /* 0x0000001900187308 */ /* 0x000f220000000800 */
        /* <DEDUP_REMOVED lines=10> */
[----:B----4-:R-:W-:Y:S01]  /*5660*/  FADD.FTZ R11, R11, R24 ;  /* 0x000000180b0b7221 */ /* 0x010fe20000010000 */
[----:B------:R-:W-:Y:S01]  /*5670*/  FADD.FTZ R17, -R8, R17 ;  /* 0x0000001108117221 */ /* 0x000fe20000010100 */
[----:B------:R-:W-:Y:S03]  /*5680*/  STS [R9+0x800], R24 ;  /* 0x0008001809007388 */ /* 0x000fe60000000800 */
[----:B------:R-:W-:-:S02]  /*5690*/  FMUL.FTZ R17, R17, 1.4426950216293334961 ;  /* 0x3fb8aa3b11117820 */ /* 0x000fc40000410000 */
[----:B------:R-:W4:Y:S01]  /*56a0*/  MUFU.EX2 R30, R31 ;  /* 0x0000001f001e7308 */ /* 0x000f220000000800 */
[----:B---3--:R-:W-:Y:S01]  /*56b0*/  FADD.FTZ R11, R11, R26 ;  /* 0x0000001a0b0b7221 */ /* 0x008fe20000010000 */
[C---:B0-----:R-:W-:Y:S01]  /*56c0*/  FADD.FTZ R19, -R8.reuse, R19 ;  /* 0x0000001308137221 */ /* 0x041fe20000010100 */
[----:B------:R-:W-:Y:S03]  /*56d0*/  STS [R9+0xa00], R26 ;  /* 0x000a001a09007388 */ /* 0x000fe60000000800 */
[----:B------:R-:W-:Y:S02]  /*56e0*/  FMUL.FTZ R19, R19, 1.4426950216293334961 ;  /* 0x3fb8aa3b13137820 */ /* 0x000fe40000410000 */
[----:B------:R-:W0:Y:S01]  /*56f0*/  MUFU.EX2 R32, R33 ;  /* 0x0000002100207308 */ /* 0x000e220000000800 */
[----:B-1----:R-:W-:Y:S01]  /*5700*/  FADD.FTZ R11, R11, R28 ;  /* 0x0000001c0b0b7221 */ /* 0x002fe20000010000 */
[----:B--2---:R-:W-:Y:S01]  /*5710*/  FADD.FTZ R21, -R8, R21 ;  /* 0x0000001508157221 */ /* 0x004fe20000010100 */
[----:B------:R-:W-:Y:S03]  /*5720*/  STS [R9+0xc00], R28 ;  /* 0x000c001c09007388 */ /* 0x000fe60000000800 */
[----:B------:R-:W-:-:S02]  /*5730*/  FMUL.FTZ R21, R21, 1.4426950216293334961 ;  /* 0x3fb8aa3b15157820 */ /* 0x000fc40000410000 */
        /* <DEDUP_REMOVED lines=21> */
.L_x_23178:
[----:B------:R-:W-:Y:S05]  /*5890*/  BSYNC B1 ;  /* 0x0000000000017941 */ /* 0x000fea0003800000 */
.L_x_23177:
        /* <DEDUP_REMOVED lines=28> */
[----:B------:R-:W-:Y:S01]  /*5a60*/  FMUL.FTZ R23, R23, 1.4426950216293334961 ;  /* 0x3fb8aa3b17177820 */ /* 0x000fe20000410000 */
[C---:B------:R-:W-:Y:S01]  /*5a70*/  FADD.FTZ R25, -R8.reuse, R25 ;  /* 0x0000001908197221 */ /* 0x040fe20000010100 */
[----:B--2---:R-:W-:Y:S01]  /*5a80*/  FADD.FTZ R11, R11, R12 ;  /* 0x0000000c0b0b7221 */ /* 0x004fe20000010000 */
[----:B------:R-:W-:Y:S01]  /*5a90*/  FADD.FTZ R27, -R8, R27 ;  /* 0x0000001b081b7221 */ /* 0x000fe20000010100 */
[----:B------:R-:W-:Y:S01]  /*5aa0*/  STS [R9+-0x400], R12 ;  /* 0xfffc000c09007388 */ /* 0x000fe20000000800 */
[----:B------:R-:W-:Y:S02]  /*5ab0*/  FMUL.FTZ R25, R25, 1.4426950216293334961 ;  /* 0x3fb8aa3b19197820 */ /* 0x000fe40000410000 */
[----:B------:R-:W2:Y:S01]  /*5ac0*/  MUFU.EX2 R18, R19 ;  /* 0x0000001300127308 */ /* 0x000ea20000000800 */
[----:B0-----:R-:W-:Y:S01]  /*5ad0*/  FADD.FTZ R11, R11, R14 ;  /* 0x0000000e0b0b7221 */ /* 0x001fe20000010000 */
[----:B------:R-:W-:Y:S01]  /*5ae0*/  FMUL.FTZ R27, R27, 1.4426950216293334961 ;  /* 0x3fb8aa3b1b1b7820 */ /* 0x000fe20000410000 */
[----:B------:R-:W-:Y:S05]  /*5af0*/  STS [R9+-0x200], R14 ;  /* 0xfffe000e09007388 */ /* 0x000fea0000000800 */
        /* <DEDUP_REMOVED lines=17> */
.L_x_23181:
[----:B------:R-:W-:Y:S05]  /*5c10*/  BSYNC B1 ;  /* 0x0000000000017941 */ /* 0x000fea0003800000 */
.L_x_23180:
        /* <DEDUP_REMOVED lines=26> */
.L_x_23173:
[----:B------:R-:W-:Y:S05]  /*5dc0*/  BSYNC B0 ;  /* 0x0000000000007941 */ /* 0x000fea0003800000 */
.L_x_23172:
[----:B--2-4-:R-:W2:Y:S01]  /*5dd0*/  SHFL.BFLY PT, R8, R11, 0x10, 0x1f ;  /* 0x0e001f000b087f89 */ /* 0x014ea200000e0000 */
[----:B------:R-:W-:Y:S01]  /*5de0*/  LOP3.LUT P0, R14, R7, 0x1f, RZ, 0xc0, !PT ;  /* 0x0000001f070e7812 */ /* 0x000fe2000780c0ff */
[----:B------:R-:W-:Y:S03]  /*5df0*/  BSSY B0, `(.L_x_23182) ;  /* 0x00000ac000007945 */ /* 0x000fe60003800000 */
[----:B------:R-:W-:-:S09]  /*5e00*/  ISETP.GT.U32.AND P2, PT, R14, 0x3, PT ;  /* 0x000000030e00780c */ /* 0x000fd20003f44070 */
[----:B------:R-:W3:Y:S04]  /*5e10*/  @!P0 S2R R16, SR_CgaCtaId ;  /* 0x0000000000108919 */ /* 0x000ee80000008800 */
[----:B------:R-:W4:Y:S01]  /*5e20*/  @!P2 S2R R18, SR_CgaCtaId ;  /* 0x000000000012a919 */ /* 0x000f220000008800 */
[----:B------:R-:W-:-:S04]  /*5e30*/  @!P2 MOV R15, 0x400 ;  /* 0x00000400000fa802 */ /* 0x000fc80000000f00 */
[----:B------:R-:W-:Y:S01]  /*5e40*/  @!P2 IADD3 R15, R15, 0x200, RZ ;  /* 0x000002000f0fa810 */ /* 0x000fe20007ffe0ff */
[----:B--2---:R-:W-:-:S05]  /*5e50*/  FADD.FTZ R8, R8, R11 ;  /* 0x0000000b08087221 */ /* 0x004fca0000010000 */
[----:B------:R-:W2:Y:S01]  /*5e60*/  SHFL.BFLY PT, R9, R8, 0x8, 0x1f ;  /* 0x0d001f0008097f89 */ /* 0x000ea200000e0000 */
[----:B----4-:R-:W-:Y:S01]  /*5e70*/  @!P2 LEA R15, R18, R15, 0x18 ;  /* 0x0000000f120fa211 */ /* 0x010fe200078ec0ff */
[----:B--2---:R-:W-:Y:S01]  /*5e80*/  FADD.FTZ R9, R8, R9 ;  /* 0x0000000908097221 */ /* 0x004fe20000010000 */
[----:B------:R-:W-:-:S03]  /*5e90*/  @!P0 MOV R8, 0x400 ;  /* 0x0000040000088802 */ /* 0x000fc60000000f00 */
[----:B------:R-:W-:Y:S01]  /*5ea0*/  @!P2 IMAD R14, R14, 0x4, R15 ;  /* 0x000000040e0ea824 */ /* 0x000fe200078e020f */
        /* <DEDUP_REMOVED lines=37> */
.L_x_23186:
        /* <DEDUP_REMOVED lines=8> */
.L_x_23185:
[----:B------:R-:W-:Y:S05]  /*6180*/  BSYNC B1 ;  /* 0x0000000000017941 */ /* 0x000fea0003800000 */
.L_x_23184:
        /* <DEDUP_REMOVED lines=15> */
.L_x_23189:
[----:B------:R-:W2:Y:S01]  /*6280*/  LDS R10, [R8+-0x400] ;  /* 0xfffc0000080a7984 */ /* 0x000ea20000000800 */
[----:B------:R-:W-:-:S03]  /*6290*/  VIADD R9, R9, 0x800 ;  /* 0x0000080009097836 */ /* 0x000fc60000000000 */
[----:B------:R-:W3:Y:S02]  /*62a0*/  LDS R12, [R8+-0x200] ;  /* 0xfffe0000080c7984 */ /* 0x000ee40000000800 */
[----:B------:R-:W-:Y:S02]  /*62b0*/  ISETP.GE.AND P1, PT, R9, R36, PT ;  /* 0x000000240900720c */ /* 0x000fe40003f26270 */
[----:B------:R-:W4:Y:S04]  /*62c0*/  LDS R14, [R8] ;  /* 0x00000000080e7984 */ /* 0x000f280000000800 */
[----:B------:R-:W4:Y:S04]  /*62d0*/  LDS R16, [R8+0x200] ;  /* 0x0002000008107984 */ /* 0x000f280000000800 */
[----:B------:R-:W4:Y:S04]  /*62e0*/  LDS R18, [R8+0x400] ;  /* 0x0004000008127984 */ /* 0x000f280000000800 */
[----:B------:R-:W4:Y:S04]  /*62f0*/  LDS R20, [R8+0x600] ;  /* 0x0006000008147984 */ /* 0x000f280000000800 */
[----:B------:R-:W-:Y:S04]  /*6300*/  LDS R22, [R8+0x800] ;  /* 0x0008000008167984 */ /* 0x000fe80000000800 */
[----:B------:R-:W4:Y:S04]  /*6310*/  LDS R23, [R8+0xa00] ;  /* 0x000a000008177984 */ /* 0x000f280000000800 */
[----:B------:R-:W4:Y:S04]  /*6320*/  LDS R24, [R8+0xc00] ;  /* 0x000c000008187984 */ /* 0x000f280000000800 */
[----:B------:R-:W4:Y:S04]  /*6330*/  LDS R26, [R8+0xe00] ;  /* 0x000e0000081a7984 */ /* 0x000f280000000800 */
[----:B01----:R-:W0:Y:S01]  /*6340*/  LDS R28, [R8+0x1000] ;  /* 0x00100000081c7984 */ /* 0x003e220000000800 */
        /* <DEDUP_REMOVED lines=39> */
.L_x_23188:
[----:B------:R-:W-:Y:S05]  /*65c0*/  BSYNC B1 ;  /* 0x0000000000017941 */ /* 0x000fea0003800000 */
.L_x_23187:
        /* <DEDUP_REMOVED lines=31> */
.L_x_23191:
[----:B------:R-:W-:Y:S05]  /*67c0*/  BSYNC B1 ;  /* 0x0000000000017941 */ /* 0x000fea0003800000 */
.L_x_23190:
        /* <DEDUP_REMOVED lines=14> */
.L_x_23183:
[----:B------:R-:W-:Y:S05]  /*68b0*/  BSYNC B0 ;  /* 0x0000000000007941 */ /* 0x000fea0003800000 */
.L_x_23182:
[----:B------:R-:W-:Y:S01]  /*68c0*/  BAR.SYNC.DEFER_BLOCKING 0x0 ;  /* 0x0000000000007b1d */ /* 0x000fe20000010000 */
[----:B------:R-:W-:-:S05]  /*68d0*/  ISETP.GE.AND P0, PT, R6, UR5, PT ;  /* 0x0000000506007c0c */ /* 0x000fca000bf06270 */
[----:B------:R-:W-:Y:S01]  /*68e0*/  ULDC UR14, c[0x0][0x25c] ;  /* 0x00009700000e7ab9 */ /* 0x000fe20000000800 */
[----:B------:R-:W-:Y:S07]  /*68f0*/  BSSY B1, `(.L_x_23192) ;  /* 0x000037f000017945 */ /* 0x000fee0003800000 */
[----:B------:R-:W-:Y:S05]  /*6900*/  @!P0 BRA `(.L_x_23193) ;  /* 0x0000000000288947 */ /* 0x000fea0003800000 */
[----:B---3--:R-:W-:Y:S01]  /*6910*/  HFMA2.MMA R13, -RZ, RZ, 0, 0 ;  /* 0x00000000ff0d7435 */ /* 0x008fe200000001ff */
[----:B------:R-:W-:Y:S01]  /*6920*/  IMAD.MOV.U32 R102, RZ, RZ, RZ ;  /* 0x000000ffff667224 */ /* 0x000fe200078e00ff */
        /* <DEDUP_REMOVED lines=8> */
.L_x_23193:
[----:B------:R-:W4:Y:S01]  /*69b0*/  I2F.RP R10, R2 ;  /* 0x00000002000a7306 */ /* 0x000f220000209400 */
[C---:B---3--:R-:W-:Y:S01]  /*69c0*/  IADD3 R11, P0, R6.reuse, UR4, RZ ;  /* 0x00000004060b7c10 */ /* 0x048fe2000ff1e0ff */
[----:B------:R-:W-:Y:S01]  /*69d0*/  ULDC.64 UR6, c[0x0][0x238] ;  /* 0x00008e0000067ab9 */ /* 0x000fe20000000a00 */
[----:B------:R-:W3:Y:S01]  /*69e0*/  LDC R103, c[0x0][0x25c] ;  /* 0x00009700ff677b82 */ /* 0x000ee20000000800 */
[----:B------:R-:W-:Y:S01]  /*69f0*/  LEA.HI R16, R3, R3, RZ, 0x1 ;  /* 0x0000000303107211 */ /* 0x000fe200078f08ff */
[----:B------:R-:W-:Y:S01]  /*6a00*/  IMAD.U32 R17, RZ, RZ, UR5 ;  /* 0x00000005ff117e24 */ /* 0x000fe2000f8e00ff */
[----:B--2---:R-:W-:Y:S01]  /*6a10*/  LEA.HI.X.SX32 R8, R6, UR12, 0x1, P0 ;  /* 0x0000000c06087c11 */ /* 0x004fe200080f0eff */
[----:B------:R-:W-:Y:S01]  /*6a20*/  ULDC UR13, c[0x0][0x260] ;  /* 0x00009800000d7ab9 */ /* 0x000fe20000000800 */
[C---:B------:R-:W-:Y:S01]  /*6a30*/  LEA R12, P0, R11.reuse, UR6, 0x2 ;  /* 0x000000060b0c7c11 */ /* 0x040fe2000f8010ff */
[----:B------:R-:W-:Y:S01]  /*6a40*/  UMOV UR6, 0x400 ;  /* 0x0000040000067882 */ /* 0x000fe20000000000 */
[C---:B------:R-:W-:Y:S01]  /*6a50*/  LOP3.LUT R18, R16.reuse, 0xfffffffe, RZ, 0xc0, !PT ;  /* 0xfffffffe10127812 */ /* 0x040fe200078ec0ff */
[----:B------:R-:W-:Y:S01]  /*6a60*/  IMAD.SHL.U32 R16, R16, 0x8, RZ ;  /* 0x0000000810107824 */ /* 0x000fe200078e00ff */
[----:B------:R-:W-:Y:S01]  /*6a70*/  LEA.HI.X R11, R11, UR7, R8, 0x2, P0 ;  /* 0x000000070b0b7c11 */ /* 0x000fe200080f1408 */
[----:B------:R-:W2:Y:S01]  /*6a80*/  S2UR UR7, SR_CgaCtaId ;  /* 0x00000000000779c3 */ /* 0x000ea20000008800 */
[----:B------:R-:W-:Y:S01]  /*6a90*/  UIADD3 UR6, UR6, 0x220, URZ ;  /* 0x0000022006067890 */ /* 0x000fe2000fffe03f */
[----:B----4-:R-:W4:Y:S01]  /*6aa0*/  MUFU.RCP R10, R10 ;  /* 0x0000000a000a7308 */ /* 0x010f220000001000 */
[----:B------:R-:W-:Y:S01]  /*6ab0*/  IMAD.IADD R18, R3, 0x1, -R18 ;  /* 0x0000000103127824 */ /* 0x000fe200078e0a12 */
[----:B------:R-:W-:Y:S01]  /*6ac0*/  ULDC UR8, c[0x0][0x27c] ;  /* 0x00009f0000087ab9 */ /* 0x000fe20000000800 */
[----:B------:R-:W-:Y:S01]  /*6ad0*/  IMAD R100, R0, UR13, RZ ;  /* 0x0000000d00647c24 */ /* 0x000fe2000f8e02ff */
[C---:B------:R-:W-:Y:S01]  /*6ae0*/  IADD3 R0, -R6.reuse, -0x1, R17 ;  /* 0xffffffff06007810 */ /* 0x040fe20007ffe111 */
[----:B------:R-:W-:Y:S01]  /*6af0*/  IMAD R122, R6, 0x2, R18 ;  /* 0x00000002067a7824 */ /* 0x000fe200078e0212 */
[----:B------:R-:W-:Y:S01]  /*6b00*/  LOP3.LUT R17, R16, 0xfffffff0, RZ, 0xc0, !PT ;  /* 0xfffffff010117812 */ /* 0x000fe200078ec0ff */
[----:B------:R-:W-:Y:S01]  /*6b10*/  IMAD.MOV.U32 R8, RZ, RZ, RZ ;  /* 0x000000ffff087224 */ /* 0x000fe200078e00ff */
[----:B------:R-:W-:Y:S01]  /*6b20*/  CS2R R98, SRZ ;  /* 0x0000000000627805 */ /* 0x000fe2000001ff00 */
[----:B------:R-:W-:Y:S01]  /*6b30*/  IMAD.MOV.U32 R102, RZ, RZ, RZ ;  /* 0x000000ffff667224 */ /* 0x000fe200078e00ff */
[----:B------:R-:W-:Y:S01]  /*6b40*/  CS2R R96, SRZ ;  /* 0x0000000000607805 */ /* 0x000fe2000001ff00 */
[----:B------:R-:W-:Y:S01]  /*6b50*/  IMAD R104, R18, 0x8, R17 ;  /* 0x0000000812687824 */ /* 0x000fe200078e0211 */
[----:B------:R-:W-:-:S02]  /*6b60*/  CS2R R94, SRZ ;  /* 0x00000000005e7805 */ /* 0x000fc4000001ff00 */
[----:B------:R-:W-:Y:S02]  /*6b70*/  CS2R R92, SRZ ;  /* 0x00000000005c7805 */ /* 0x000fe4000001ff00 */
[----:B------:R-:W-:Y:S02]  /*6b80*/  CS2R R90, SRZ ;  /* 0x00000000005a7805 */ /* 0x000fe4000001ff00 */
[----:B------:R-:W-:Y:S02]  /*6b90*/  CS2R R88, SRZ ;  /* 0x0000000000587805 */ /* 0x000fe4000001ff00 */
[----:B------:R-:W-:Y:S01]  /*6ba0*/  CS2R R14, SRZ ;  /* 0x00000000000e7805 */ /* 0x000fe2000001ff00 */
[----:B----4-:R-:W-:Y:S01]  /*6bb0*/  VIADD R9, R10, 0xffffffe ;  /* 0x0ffffffe0a097836 */ /* 0x010fe20000000000 */
[----:B------:R-:W-:Y:S01]  /*6bc0*/  IADD3 R4, R4, -UR8, RZ ;  /* 0x8000000804047c10 */ /* 0x000fe2000fffe0ff */
[C---:B------:R-:W-:Y:S01]  /*6bd0*/  VIADD R108, R104.reuse, 0x200 ;  /* 0x00000200686c7836 */ /* 0x040fe20000000000 */
[----:B---3--:R-:W-:Y:S01]  /*6be0*/  SHF.R.S32.HI R103, RZ, 0x1f, R103 ;  /* 0x0000001fff677819 */ /* 0x008fe20000011467 */
[C---:B------:R-:W-:Y:S01]  /*6bf0*/  VIADD R109, R104.reuse, 0x300 ;  /* 0x00000300686d7836 */ /* 0x040fe20000000000 */
[----:B--2---:R-:W-:Y:S01]  /*6c00*/  ULEA UR6, UR7, UR6, 0x18 ;  /* 0x0000000607067291 */ /* 0x004fe2000f8ec03f */
[----:B------:R-:W2:Y:S01]  /*6c10*/  F2I.FTZ.U32.TRUNC.NTZ R9, R9 ;  /* 0x0000000900097305 */ /* 0x000ea2000021f000 */
[----:B------:R-:W-:Y:S01]  /*6c20*/  SHF.R.S32.HI R101, RZ, 0x1f, R100 ;  /* 0x0000001fff657819 */ /* 0x000fe20000011464 */
[C---:B------:R-:W-:Y:S01]  /*6c30*/  VIADD R110, R104.reuse, 0x400 ;  /* 0x00000400686e7836 */ /* 0x040fe20000000000 */
[C---:B------:R-:W-:Y:S01]  /*6c40*/  IADD3 R111, R104.reuse, 0x500, RZ ;  /* 0x00000500686f7810 */ /* 0x040fe20007ffe0ff */
[----:B------:R-:W-:Y:S01]  /*6c50*/  VIADD R112, R104, 0x600 ;  /* 0x0000060068707836 */ /* 0x000fe20000000000 */
[----:B------:R-:W-:Y:S01]  /*6c60*/  LEA R122, R122, UR6, 0x5 ;  /* 0x000000067a7a7c11 */ /* 0x000fe2000f8e28ff */
[C---:B------:R-:W-:Y:S01]  /*6c70*/  VIADD R113, R104.reuse, 0x700 ;  /* 0x0000070068717836 */ /* 0x040fe20000000000 */
[C---:B------:R-:W-:Y:S01]  /*6c80*/  IADD3 R120, R104.reuse, 0xe00, RZ ;  /* 0x00000e0068787810 */ /* 0x040fe20007ffe0ff */
[----:B------:R-:W-:-:S02]  /*6c90*/  VIADD R114, R104, 0x800 ;  /* 0x0000080068727836 */ /* 0x000fc40000000000 */
[C---:B------:R-:W-:Y:S02]  /*6ca0*/  VIADD R115, R104.reuse, 0x900 ;  /* 0x0000090068737836 */ /* 0x040fe40000000000 */
[C---:B------:R-:W-:Y:S02]  /*6cb0*/  VIADD R116, R104.reuse, 0xa00 ;  /* 0x00000a0068747836 */ /* 0x040fe40000000000 */
[C---:B------:R-:W-:Y:S02]  /*6cc0*/  VIADD R117, R104.reuse, 0xb00 ;  /* 0x00000b0068757836 */ /* 0x040fe40000000000 */
[----:B--2---:R-:W-:Y:S02]  /*6cd0*/  IMAD.MOV R13, RZ, RZ, -R9 ;  /* 0x000000ffff0d7224 */ /* 0x004fe400078e0a09 */
[----:B-----5:R-:W-:Y:S02]  /*6ce0*/  VIADD R118, R104, 0xc00 ;  /* 0x00000c0068767836 */ /* 0x020fe40000000000 */
[----:B------:R-:W-:-:S02]  /*6cf0*/  IMAD R13, R13, R2, RZ ;  /* 0x000000020d0d7224 */ /* 0x000fc400078e02ff */
[----:B------:R-:W-:Y:S02]  /*6d00*/  VIADD R119, R104, 0xd00 ;  /* 0x00000d0068777836 */ /* 0x000fe40000000000 */
[----:B------:R-:W-:-:S04]  /*6d10*/  IMAD.HI.U32 R10, R9, R13, R8 ;  /* 0x0000000d090a7227 */ /* 0x000fc800078e0008 */
[----:B------:R-:W-:Y:S02]  /*6d20*/  IMAD.SHL.U32 R9, R6, 0x10, RZ ;  /* 0x0000001006097824 */ /* 0x000fe400078e00ff */
[----:B------:R-:W-:Y:S02]  /*6d30*/  IMAD.MOV.U32 R13, RZ, RZ, RZ ;  /* 0x000000ffff0d7224 */ /* 0x000fe400078e00ff */
[----:B------:R-:W-:Y:S02]  /*6d40*/  IMAD.MOV.U32 R8, RZ, RZ, R6 ;  /* 0x000000ffff087224 */ /* 0x000fe400078e0006 */
[----:B------:R-:W-:Y:S02]  /*6d50*/  IMAD R105, R18, 0x8, R9 ;  /* 0x0000000812697824 */ /* 0x000fe400078e0209 */
[----:B------:R-:W-:Y:S02]  /*6d60*/  VIADD R121, R104, 0xf00 ;  /* 0x00000f0068797836 */ /* 0x000fe40000000000 */
[----:B------:R-:W-:-:S07]  /*6d70*/  VIADD R122, R122, 0x10 ;  /* 0x000000107a7a7836 */ /* 0x000fce0000000000 */
.L_x_23229:
[----:B------:R-:W2:Y:S01]  /*6d80*/  LDC R24, c[0x0][0x280] ;  /* 0x0000a000ff187b82 */ /* 0x000ea20000000800 */
[----:B------:R-:W-:Y:S01]  /*6d90*/  IABS R17, R9 ;  /* 0x0000000900117213 */ /* 0x000fe20000000000 */
[----:B------:R-:W-:Y:S04]  /*6da0*/  BSSY B0, `(.L_x_23195) ;  /* 0x000032a000007945 */ /* 0x000fe80003800000 */
[----:B------:R-:W-:Y:S02]  /*6db0*/  IMAD.HI.U32 R16, R10, R17, RZ ;  /* 0x000000110a107227 */ /* 0x000fe400078e00ff */
[----:B------:R-:W3:Y:S02]  /*6dc0*/  LDC R20, c[0x0][0x284] ;  /* 0x0000a100ff147b82 */ /* 0x000ee40000000800 */
[----:B------:R-:W-:Y:S01]  /*6dd0*/  IMAD.MOV R18, RZ, RZ, -R16 ;  /* 0x000000ffff127224 */ /* 0x000fe200078e0a10 */
[----:B--2---:R-:W-:-:S04]  /*6de0*/  IABS R21, R24 ;  /* 0x0000001800157213 */ /* 0x004fc80000000000 */
[----:B------:R-:W2:Y:S01]  /*6df0*/  I2F.RP R23, R21 ;  /* 0x0000001500177306 */ /* 0x000ea20000209400 */
[----:B---3--:R-:W-:-:S05]  /*6e00*/  IABS R22, R20 ;  /* 0x0000001400167213 */ /* 0x008fca0000000000 */
[----:B------:R-:W-:-:S05]  /*6e10*/  IMAD R17, R18, R22, R17 ;  /* 0x0000001612117224 */ /* 0x000fca00078e0211 */
[----:B------:R-:W-:Y:S01]  /*6e20*/  ISETP.GT.U32.AND P1, PT, R2, R17, PT ;  /* 0x000000110200720c */ /* 0x000fe20003f24070 */
[----:B--2---:R-:W2:-:S12]  /*6e30*/  MUFU.RCP R23, R23 ;  /* 0x0000001700177308 */ /* 0x004e980000001000 */
[----:B------:R-:W-:Y:S02]  /*6e40*/  @!P1 IMAD.IADD R17, R17, 0x1, -R22 ;  /* 0x0000000111119824 */ /* 0x000fe400078e0a16 */
[----:B------:R-:W-:Y:S01]  /*6e50*/  @!P1 VIADD R16, R16, 0x1 ;  /* 0x0000000110109836 */ /* 0x000fe20000000000 */
[----:B------:R-:W-:Y:S02]  /*6e60*/  ISETP.NE.AND P1, PT, R20, RZ, PT ;  /* 0x000000ff1400720c */ /* 0x000fe40003f25270 */
[----:B------:R-:W-:Y:S01]  /*6e70*/  ISETP.GE.U32.AND P0, PT, R17, R2, PT ;  /* 0x000000021100720c */ /* 0x000fe20003f06070 */
[----:B--2---:R-:W-:Y:S01]  /*6e80*/  VIADD R22, R23, 0xffffffe ;  /* 0x0ffffffe17167836 */ /* 0x004fe20000000000 */
[----:B------:R-:W-:-:S04]  /*6e90*/  LOP3.LUT R17, R9, R20, RZ, 0x3c, !PT ;  /* 0x0000001409117212 */ /* 0x000fc800078e3cff */
[----:B------:R-:W-:Y:S02]  /*6ea0*/  ISETP.GE.AND P2, PT, R17, RZ, PT ;  /* 0x000000ff1100720c */ /* 0x000fe40003f46270 */
[----:B------:R-:W2:Y:S05]  /*6eb0*/  F2I.FTZ.U32.TRUNC.NTZ R17, R22 ;  /* 0x0000001600117305 */ /* 0x000eaa000021f000 */
[----:B------:R-:W-:-:S04]  /*6ec0*/  @P0 VIADD R16, R16, 0x1 ;  /* 0x0000000110100836 */ /* 0x000fc80000000000 */
[----:B------:R-:W-:-:S05]  /*6ed0*/  IMAD.MOV.U32 R19, RZ, RZ, R16 ;  /* 0x000000ffff137224 */ /* 0x000fca00078e0010 */
[----:B------:R-:W-:Y:S01]  /*6ee0*/  @!P2 IADD3 R19, RZ, -R19, RZ ;  /* 0x80000013ff13a210 */ /* 0x000fe20007ffe0ff */
[----:B--2---:R-:W-:Y:S01]  /*6ef0*/  IMAD.MOV R16, RZ, RZ, -R17 ;  /* 0x000000ffff107224 */ /* 0x004fe200078e0a11 */
        /* <DEDUP_REMOVED lines=23> */
[----:B------:R-:W2:Y:S01]  /*7070*/  LDC.64 R68, c[0x0][0x228] ;  /* 0x00008a00ff447b82 */ /* 0x000ea20000000a00 */
[----:B------:R-:W3:Y:S04]  /*7080*/  LDS.128 R80, [R122+-0x10] ;  /* 0xfffff0007a507984 */ /* 0x000ee80000000c00 */
[----:B------:R-:W4:Y:S04]  /*7090*/  LDG.E.CONSTANT R16, desc[UR10][R16.64] ;  /* 0x0000000a10107981 */ /* 0x000f28000c1e9900 */
[----:B------:R-:W3:Y:S01]  /*70a0*/  LDS.128 R84, [R122] ;  /* 0x000000007a547984 */ /* 0x000ee20000000c00 */
[----:B----4-:R-:W-:-:S05]  /*70b0*/  SHF.R.S32.HI R18, RZ, 0x1f, R16 ;  /* 0x0000001fff127819 */ /* 0x010fca0000011410 */
[----:B------:R-:W-:Y:S02]  /*70c0*/  IMAD R20, R18, UR14, RZ ;  /* 0x0000000e12147c24 */ /* 0x000fe4000f8e02ff */
[----:B------:R-:W-:-:S04]  /*70d0*/  IMAD.WIDE.U32 R18, R16, UR14, R100 ;  /* 0x0000000e10127c25 */ /* 0x000fc8000f8e0064 */
[----:B------:R-:W-:Y:S01]  /*70e0*/  IMAD R21, R16, R103, R20 ;  /* 0x0000006710157224 */ /* 0x000fe200078e0214 */
[-C--:B------:R-:W-:Y:S02]  /*70f0*/  IADD3 R20, P0, R104, R18.reuse, RZ ;  /* 0x0000001268147210 */ /* 0x080fe40007f1e0ff */
[----:B------:R-:W-:Y:S01]  /*7100*/  IADD3 R23, P6, R110, R18, RZ ;  /* 0x000000126e177210 */ /* 0x000fe20007fde0ff */
[----:B------:R-:W-:Y:S01]  /*7110*/  IMAD.IADD R35, R19, 0x1, R21 ;  /* 0x0000000113237824 */ /* 0x000fe200078e0215 */
[----:B--2---:R-:W-:Y:S02]  /*7120*/  LEA R106, P2, R20, R68, 0x1 ;  /* 0x00000044146a7211 */ /* 0x004fe400078408ff */
[-C--:B------:R-:W-:Y:S02]  /*7130*/  IADD3 R21, P1, R109, R18.reuse, RZ ;  /* 0x000000126d157210 */ /* 0x080fe40007f3e0ff */
[----:B------:R-:W-:Y:S02]  /*7140*/  LEA.HI.X.SX32 R19, R104, R35, 0x1, P0 ;  /* 0x0000002368137211 */ /* 0x000fe400000f0eff */
[----:B------:R-:W-:-:S02]  /*7150*/  IADD3 R25, P0, R108, R18, RZ ;  /* 0x000000126c197210 */ /* 0x000fc40007f1e0ff */
[----:B------:R-:W-:Y:S02]  /*7160*/  LEA.HI.X R107, R20, R69, R19, 0x1, P2 ;  /* 0x00000045146b7211 */ /* 0x000fe400010f0c13 */
[----:B------:R-:W-:Y:S02]  /*7170*/  IADD3 R19, P5, R111, R18, RZ ;  /* 0x000000126f137210 */ /* 0x000fe40007fbe0ff */
[-C--:B------:R-:W-:Y:S01]  /*7180*/  LEA R16, P4, R25, R68.reuse, 0x1 ;  /* 0x0000004419107211 */ /* 0x080fe200078808ff */
[----:B------:R2:W5:Y:S01]  /*7190*/  LDG.E.128.CONSTANT R72, desc[UR10][R106.64+0x200] ;  /* 0x0002000a6a487981 */ /* 0x000562000c1e9d00 */
[----:B------:R-:W-:Y:S02]  /*71a0*/  LEA.HI.X.SX32 R32, R108, R35, 0x1, P0 ;  /* 0x000000236c207211 */ /* 0x000fe400000f0eff */
[-C--:B------:R-:W-:Y:S01]  /*71b0*/  LEA R20, P3, R21, R68.reuse, 0x1 ;  /* 0x0000004415147211 */ /* 0x080fe200078608ff */
[----:B------:R2:W5:Y:S01]  /*71c0*/  LDG.E.128.CONSTANT R76, desc[UR10][R106.64] ;  /* 0x0000000a6a4c7981 */ /* 0x000562000c1e9d00 */
[----:B------:R-:W-:-:S02]  /*71d0*/  LEA R24, P2, R23, R68, 0x1 ;  /* 0x0000004417187211 */ /* 0x000fc400078408ff */
[----:B01----:R-:W-:Y:S02]  /*71e0*/  LEA R28, P0, R19, R68, 0x1 ;  /* 0x00000044131c7211 */ /* 0x003fe400078008ff */
[-C--:B------:R-:W-:Y:S02]  /*71f0*/  LEA.HI.X.SX32 R30, R109, R35.reuse, 0x1, P1 ;  /* 0x000000236d1e7211 */ /* 0x080fe400008f0eff */
[-C--:B------:R-:W-:Y:S02]  /*7200*/  LEA.HI.X.SX32 R26, R110, R35.reuse, 0x1, P6 ;  /* 0x000000236e1a7211 */ /* 0x080fe400030f0eff */
[----:B------:R-:W-:Y:S02]  /*7210*/  LEA.HI.X.SX32 R22, R111, R35, 0x1, P5 ;  /* 0x000000236f167211 */ /* 0x000fe400028f0eff */
[-C--:B------:R-:W-:Y:S02]  /*7220*/  LEA.HI.X R17, R25, R69.reuse, R32, 0x1, P4 ;  /* 0x0000004519117211 */ /* 0x080fe400020f0c20 */
[----:B------:R-:W-:-:S02]  /*7230*/  LEA.HI.X R21, R21, R69, R30, 0x1, P3 ;  /* 0x0000004515157211 */ /* 0x000fc400018f0c1e */
[-C--:B------:R-:W-:Y:S02]  /*7240*/  LEA.HI.X R25, R23, R69.reuse, R26, 0x1, P2 ;  /* 0x0000004517197211 */ /* 0x080fe400010f0c1a */
[----:B------:R-:W-:Y:S02]  /*7250*/  LEA.HI.X R29, R19, R69, R22, 0x1, P0 ;  /* 0x00000045131d7211 */ /* 0x000fe400000f0c16 */
        /* <DEDUP_REMOVED lines=8> */
[----:B------:R-:W-:Y:S02]  /*72e0*/  LEA.HI.X.SX32 R22, R115, R35, 0x1, P3 ;  /* 0x0000002373167211 */ /* 0x000fe400018f0eff */
[----:B------:R-:W-:-:S02]  /*72f0*/  IADD3 R27, P5, R113, R18, RZ ;  /* 0x00000012711b7210 */ /* 0x000fc40007fbe0ff */
        /* <DEDUP_REMOVED lines=47> */
[----:B------:R-:W-:Y:S02]  /*75f0*/  F2FP.F16.F32.PACK_AB R81, R81, R80 ;  /* 0x000000505151723e */ /* 0x000fe400000000ff */
[----:B------:R-:W-:Y:S01]  /*7600*/  F2FP.F16.F32.PACK_AB R84, R85, R84 ;  /* 0x000000545554723e */ /* 0x000fe200000000ff */
[----:B------:R-:W-:Y:S01]  /*7610*/  IMAD.MOV.U32 R80, RZ, RZ, R82 ;  /* 0x000000ffff507224 */ /* 0x000fe200078e0052 */
[----:B------:R-:W-:-:S05]  /*7620*/  F2FP.F16.F32.PACK_AB R86, R87, R86 ;  /* 0x000000565756723e */ /* 0x000fca00000000ff */
[----:B--2---:R-:W-:Y:S05]  /*7630*/  @P0 BRA `(.L_x_23198) ;  /* 0x00000000007c0947 */ /* 0x004fea0003800000 */
[----:B------:R-:W-:Y:S01]  /*7640*/  VIADD R82, R105, 0x2 ;  /* 0x0000000269527836 */ /* 0x000fe20000000000 */
[----:B-----5:R-:W-:-:S04]  /*7650*/  PRMT R106, R79, 0x7632, R106 ;  /* 0x000076324f6a7816 */ /* 0x020fc8000000006a */
[----:B------:R-:W-:Y:S01]  /*7660*/  ISETP.GE.AND P1, PT, R82, UR9, PT ;  /* 0x0000000952007c0c */ /* 0x000fe2000bf26270 */
[----:B------:R-:W-:-:S03]  /*7670*/  VIADD R82, R105, 0x3 ;  /* 0x0000000369527836 */ /* 0x000fc60000000000 */
[----:B------:R-:W-:Y:S02]  /*7680*/  SEL R83, R77, RZ, !P1 ;  /* 0x000000ff4d537207 */ /* 0x000fe40004800000 */
[----:B------:R-:W-:Y:S01]  /*7690*/  ISETP.GE.AND P4, PT, R82, UR9, PT ;  /* 0x0000000952007c0c */ /* 0x000fe2000bf86270 */
[----:B------:R-:W-:-:S05]  /*76a0*/  VIADD R82, R105, 0x4 ;  /* 0x0000000469527836 */ /* 0x000fca0000000000 */
[----:B------:R-:W-:Y:S01]  /*76b0*/  ISETP.GE.AND P6, PT, R82, UR9, PT ;  /* 0x0000000952007c0c */ /* 0x000fe2000bfc6270 */
[----:B------:R-:W-:-:S05]  /*76c0*/  VIADD R82, R105, 0x5 ;  /* 0x0000000569527836 */ /* 0x000fca0000000000 */
[----:B------:R-:W-:Y:S01]  /*76d0*/  ISETP.GE.AND P3, PT, R82, UR9, PT ;  /* 0x0000000952007c0c */ /* 0x000fe2000bf66270 */
        /* <DEDUP_REMOVED lines=8> */
[----:B------:R-:W-:Y:S02]  /*7760*/  SEL R82, R78, RZ, !P6 ;  /* 0x000000ff4e527207 */ /* 0x000fe40007000000 */
[----:B------:R-:W-:Y:S02]  /*7770*/  PRMT R78, R77, 0x7632, R78 ;  /* 0x000076324d4e7816 */ /* 0x000fe4000000004e */
[----:B------:R-:W-:Y:S02]  /*7780*/  ISETP.GE.AND P6, PT, R105, UR9, PT ;  /* 0x0000000969007c0c */ /* 0x000fe4000bfc6270 */
        /* <DEDUP_REMOVED lines=10> */
.L_x_23198:
[----:B------:R-:W-:Y:S05]  /*7830*/  BSYNC B2 ;  /* 0x0000000000027941 */ /* 0x000fea0003800000 */
.L_x_23197:
[----:B-----5:R-:W-:Y:S02]  /*7840*/  HMUL2 R82, R80, R77 ;  /* 0x0000004d50527232 */ /* 0x020fe40000000000 */
[----:B------:R-:W-:Y:S01]  /*7850*/  IMAD.MOV.U32 R77, RZ, RZ, R81 ;  /* 0x000000ffff4d7224 */ /* 0x000fe200078e0051 */
[----:B------:R-:W-:Y:S05]  /*7860*/  BSSY B2, `(.L_x_23199) ;  /* 0x0000022000027945 */ /* 0x000fea0003800000 */
[----:B------:R-:W-:Y:S01]  /*7870*/  HFMA2.MMA R76, R77, R76, R82 ;  /* 0x0000004c4d4c7235 */ /* 0x000fe20000000052 */
[----:B------:R-:W-:Y:S10]  /*7880*/  @P0 BRA `(.L_x_23200) ;  /* 0x00000000007c0947 */ /* 0x000ff40003800000 */
[----:B------:R-:W-:Y:S01]  /*7890*/  VIADD R81, R105, 0x2 ;  /* 0x0000000269517836 */ /* 0x000fe20000000000 */
[----:B------:R-:W-:-:S04]  /*78a0*/  PRMT R85, R75, 0x7632, R85 ;  /* 0x000076324b557816 */ /* 0x000fc80000000055 */
        /* <DEDUP_REMOVED lines=9> */
[----:B------:R-:W-:Y:S01]  /*7940*/  ISETP.GE.AND P5, PT, R81, UR9, PT ;  /* 0x0000000951007c0c */ /* 0x000fe2000bfa6270 */
[----:B------:R-:W-:-:S03]  /*7950*/  VIADD R81, R105, 0x7 ;  /* 0x0000000769517836 */ /* 0x000fc60000000000 */
[----:B------:R-:W-:Y:S02]  /*7960*/  SEL R106, R75, RZ, !P5 ;  /* 0x000000ff4b6a7207 */ /* 0x000fe40006800000 */
[----:B------:R-:W-:Y:S02]  /*7970*/  ISETP.GE.AND P2, PT, R81, UR9, PT ;  /* 0x0000000951007c0c */ /* 0x000fe4000bf46270 */
[----:B------:R-:W-:Y:S02]  /*7980*/  IADD3 R81, R105, 0x1, RZ ;  /* 0x0000000169517810 */ /* 0x000fe40007ffe0ff */
[----:B------:R-:W-:Y:S02]  /*7990*/  SEL R85, R85, RZ, !P2 ;  /* 0x000000ff55557207 */ /* 0x000fe40005000000 */
[----:B------:R-:W-:Y:S02]  /*79a0*/  ISETP.GE.AND P1, PT, R81, UR9, PT ;  /* 0x0000000951007c0c */ /* 0x000fe4000bf26270 */
[----:B------:R-:W-:-:S02]  /*79b0*/  SEL R81, R74, RZ, !P6 ;  /* 0x000000ff4a517207 */ /* 0x000fc40007000000 */
[----:B------:R-:W-:Y:S02]  /*79c0*/  PRMT R74, R73, 0x7632, R74 ;  /* 0x00007632494a7816 */ /* 0x000fe4000000004a */
[----:B------:R-:W-:Y:S02]  /*79d0*/  ISETP.GE.AND P6, PT, R105, UR9, PT ;  /* 0x0000000969007c0c */ /* 0x000fe4000bfc6270 */
[----:B------:R-:W-:Y:S02]  /*79e0*/  PRMT R83, R74, 0x7632, R83 ;  /* 0x000076324a537816 */ /* 0x000fe40000000053 */
[----:B------:R-:W-:Y:S02]  /*79f0*/  PRMT R73, R72, 0x7632, R73 ;  /* 0x0000763248497816 */ /* 0x000fe40000000049 */
        /* <DEDUP_REMOVED lines=8> */
.L_x_23200:
[----:B------:R-:W-:Y:S05]  /*7a80*/  BSYNC B2 ;  /* 0x0000000000027941 */ /* 0x000fea0003800000 */
.L_x_23199:
[----:B------:R-:W-:Y:S02]  /*7a90*/  HMUL2 R81, R80, R73 ;  /* 0x0000004950517232 */ /* 0x000fe40000000000 */
[----:B------:R-:W-:Y:S01]  /*7aa0*/  IMAD.MOV.U32 R73, RZ, RZ, R84 ;  /* 0x000000ffff497224 */ /* 0x000fe200078e0054 */
[----:B------:R-:W-:Y:S03]  /*7ab0*/  BSSY B2, `(.L_x_23201) ;  /* 0x0000023000027945 */ /* 0x000fe60003800000 */
[----:B------:R-:W-:Y:S01]  /*7ac0*/  HFMA2.MMA R72, R77, R72, R81 ;  /* 0x000000484d487235 */ /* 0x000fe20000000051 */
[----:B------:R-:W-:Y:S01]  /*7ad0*/  HFMA2 R76, R73, R78, R76 ;  /* 0x0000004e494c7231 */ /* 0x000fe2000000004c */
[----:B------:R-:W-:Y:S09]  /*7ae0*/  @P0 BRA `(.L_x_23202) ;  /* 0x00000000007c0947 */ /* 0x000ff20003800000 */
[----:B------:R-:W-:Y:S01]  /*7af0*/  VIADD R81, R105, 0x3 ;  /* 0x0000000369517836 */ /* 0x000fe20000000000 */
[----:B------:R-:W-:Y:S01]  /*7b00*/  PRMT R82, R19, 0x7632, R82 ;  /* 0x0000763213527816 */ /* 0x000fe20000000052 */
[----:B------:R-:W-:-:S03]  /*7b10*/  VIADD R78, R105, 0x2 ;  /* 0x00000002694e7836 */ /* 0x000fc60000000000 */
[----:B------:R-:W-:Y:S01]  /*7b20*/  ISETP.GE.AND P4, PT, R81, UR9, PT ;  /* 0x0000000951007c0c */ /* 0x000fe2000bf86270 */
[C---:B------:R-:W-:Y:S01]  /*7b30*/  VIADD R81, R105.reuse, 0x5 ;  /* 0x0000000569517836 */ /* 0x040fe20000000000 */
[----:B------:R-:W-:Y:S01]  /*7b40*/  ISETP.GE.AND P1, PT, R78, UR9, PT ;  /* 0x000000094e007c0c */ /* 0x000fe2000bf26270 */
[----:B------:R-:W-:-:S03]  /*7b50*/  VIADD R78, R105, 0x4 ;  /* 0x00000004694e7836 */ /* 0x000fc60000000000 */
[----:B------:R-:W-:Y:S01]  /*7b60*/  ISETP.GE.AND P3, PT, R81, UR9, PT ;  /* 0x0000000951007c0c */ /* 0x000fe2000bf66270 */
[C---:B------:R-:W-:Y:S01]  /*7b70*/  VIADD R81, R105.reuse, 0x7 ;  /* 0x0000000769517836 */ /* 0x040fe20000000000 */
[----:B------:R-:W-:Y:S01]  /*7b80*/  ISETP.GE.AND P6, PT, R78, UR9, PT ;  /* 0x000000094e007c0c */ /* 0x000fe2000bfc6270 */
[----:B------:R-:W-:-:S03]  /*7b90*/  VIADD R78, R105, 0x6 ;  /* 0x00000006694e7836 */ /* 0x000fc60000000000 */
[----:B------:R-:W-:Y:S01]  /*7ba0*/  ISETP.GE.AND P2, PT, R81, UR9, PT ;  /* 0x0000000951007c0c */ /* 0x000fe2000bf46270 */
[----:B------:R-:W-:Y:S01]  /*7bb0*/  VIADD R81, R105, 0x1 ;  /* 0x0000000169517836 */ /* 0x000fe20000000000 */
[----:B------:R-:W-:Y:S02]  /*7bc0*/  SEL R83, R18, RZ, !P6 ;  /* 0x000000ff12537207 */ /* 0x000fe40007000000 */
[C---:B------:R-:W-:Y:S02]  /*7bd0*/  PRMT R18, R17.reuse, 0x7632, R18 ;  /* 0x0000763211127816 */ /* 0x040fe40000000012 */
[----:B------:R-:W-:Y:S02]  /*7be0*/  ISETP.GE.AND P5, PT, R78, UR9, PT ;  /* 0x000000094e007c0c */ /* 0x000fe4000bfa6270 */
[----:B------:R-:W-:Y:S02]  /*7bf0*/  SEL R78, R17, RZ, !P1 ;  /* 0x000000ff114e7207 */ /* 0x000fe40004800000 */
[----:B------:R-:W-:-:S02]  /*7c00*/  ISETP.GE.AND P1, PT, R81, UR9, PT ;  /* 0x0000000951007c0c */ /* 0x000fc4000bf26270 */
[----:B------:R-:W-:Y:S02]  /*7c10*/  PRMT R81, R18, 0x7632, R81 ;  /* 0x0000763212517816 */ /* 0x000fe40000000051 */
[----:B------:R-:W-:Y:S02]  /*7c20*/  ISETP.GE.AND P6, PT, R105, UR9, PT ;  /* 0x0000000969007c0c */ /* 0x000fe4000bfc6270 */
        /* <DEDUP_REMOVED lines=11> */
.L_x_23202:
[----:B------:R-:W-:Y:S05]  /*7ce0*/  BSYNC B2 ;  /* 0x0000000000027941 */ /* 0x000fea0003800000 */
.L_x_23201:
[----:B------:R-:W-:Y:S01]  /*7cf0*/  HFMA2.MMA R72, R73, R74, R72 ;  /* 0x0000004a49487235 */ /* 0x000fe20000000048 */
[----:B------:R-:W-:Y:S01]  /*7d00*/  HMUL2 R17, R80, R17 ;  /* 0x0000001150117232 */ /* 0x000fe20000000000 */
[----:B------:R-:W-:Y:S01]  /*7d10*/  BSSY B2, `(.L_x_23203) ;  /* 0x0000027000027945 */ /* 0x000fe20003800000 */
[----:B------:R-:W-:Y:S02]  /*7d20*/  HFMA2 R76, R86, R79, R76 ;  /* 0x0000004f564c7231 */ /* 0x000fe4000000004c */
[----:B------:R-:W-:-:S03]  /*7d30*/  HFMA2 R17, R77, R16, R17 ;  /* 0x000000104d117231 */ /* 0x000fc60000000011 */
[----:B------:R-:W-:Y:S01]  /*7d40*/  HFMA2.MMA R75, R86, R75, R72 ;  /* 0x0000004b564b7235 */ /* 0x000fe20000000048 */
[----:B------:R-:W-:Y:S02]  /*7d50*/  HFMA2 R18, R73, R18, R17 ;  /* 0x0000001249127231 */ /* 0x000fe40000000011 */
[--C-:B------:R-:W-:Y:S02]  /*7d60*/  HADD2.F32 R16, -RZ, R76.reuse.H0_H0 ;  /* 0x2000004cff107230 */ /* 0x100fe40000004100 */
[----:B------:R-:W-:Y:S01]  /*7d70*/  HADD2.F32 R17, -RZ, R76.H1_H1 ;  /* 0x3000004cff117230 */ /* 0x000fe20000004100 */
[----:B------:R-:W-:Y:S06]  /*7d80*/  @P0 BRA `(.L_x_23204) ;  /* 0x00000000007c0947 */ /* 0x000fec0003800000 */
[C---:B------:R-:W-:Y:S01]  /*7d90*/  VIADD R72, R105.reuse, 0x4 ;  /* 0x0000000469487836 */ /* 0x040fe20000000000 */
[C---:B------:R-:W-:Y:S01]  /*7da0*/  IADD3 R74, R105.reuse, 0x2, RZ ;  /* 0x00000002694a7810 */ /* 0x040fe20007ffe0ff */
        /* <DEDUP_REMOVED lines=11> */
[----:B------:R-:W-:Y:S02]  /*7e60*/  PRMT R72, R21, 0x7632, R72 ;  /* 0x0000763215487816 */ /* 0x000fe40000000048 */
[----:B------:R-:W-:Y:S02]  /*7e70*/  SEL R83, R22, RZ, !P6 ;  /* 0x000000ff16537207 */ /* 0x000fe40007000000 */
[----:B------:R-:W-:Y:S02]  /*7e80*/  ISETP.GE.AND P5, PT, R76, UR9, PT ;  /* 0x000000094c007c0c */ /* 0x000fe4000bfa6270 */
[----:B------:R-:W-:-:S02]  /*7e90*/  ISETP.GE.AND P2, PT, R78, UR9, PT ;  /* 0x000000094e007c0c */ /* 0x000fc4000bf46270 */
[----:B------:R-:W-:Y:S02]  /*7ea0*/  ISETP.GE.AND P6, PT, R105, UR9, PT ;  /* 0x0000000969007c0c */ /* 0x000fe4000bfc6270 */
        /* <DEDUP_REMOVED lines=13> */
.L_x_23204:
[----:B------:R-:W-:Y:S05]  /*7f80*/  BSYNC B2 ;  /* 0x0000000000027941 */ /* 0x000fea0003800000 */
.L_x_23203:
[----:B------:R-:W-:Y:S01]  /*7f90*/  HMUL2 R21, R80, R21 ;  /* 0x0000001550157232 */ /* 0x000fe20000000000 */
[----:B------:R-:W-:Y:S01]  /*7fa0*/  BSSY B2, `(.L_x_23205) ;  /* 0x0000026000027945 */ /* 0x000fe20003800000 */
[----:B------:R-:W-:Y:S01]  /*7fb0*/  FADD.FTZ R17, R16, R17 ;  /* 0x0000001110117221 */ /* 0x000fe20000010000 */
[----:B------:R-:W-:Y:S01]  /*7fc0*/  HFMA2.MMA R19, R86, R19, R18 ;  /* 0x0000001356137235 */ /* 0x000fe20000000012 */
[----:B------:R-:W-:Y:S02]  /*7fd0*/  HADD2.F32 R16, -RZ, R75.H0_H0 ;  /* 0x2000004bff107230 */ /* 0x000fe40000004100 */
[----:B------:R-:W-:Y:S02]  /*7fe0*/  HFMA2 R20, R77, R20, R21 ;  /* 0x000000144d147231 */ /* 0x000fe40000000015 */
[----:B------:R-:W-:Y:S01]  /*7ff0*/  HADD2.F32 R75, -RZ, R75.H1_H1 ;  /* 0x3000004bff4b7230 */ /* 0x000fe20000004100 */
[----:B------:R-:W-:Y:S06]  /*8000*/  @P0 BRA `(.L_x_23206) ;  /* 0x00000000007c0947 */ /* 0x000fec0003800000 */
[C---:B------:R-:W-:Y:S01]  /*8010*/  VIADD R72, R105.reuse, 0x3 ;  /* 0x0000000369487836 */ /* 0x040fe20000000000 */
[C---:B------:R-:W-:Y:S01]  /*8020*/  IADD3 R18, R105.reuse, 0x4, RZ ;  /* 0x0000000469127810 */ /* 0x040fe20007ffe0ff */
        /* <DEDUP_REMOVED lines=9> */
[----:B------:R-:W-:Y:S02]  /*80c0*/  ISETP.GE.AND P3, PT, R21, UR9, PT ;  /* 0x0000000915007c0c */ /* 0x000fe4000bf66270 */
[----:B------:R-:W-:Y:S02]  /*80d0*/  SEL R72, R25, RZ, !P1 ;  /* 0x000000ff19487207 */ /* 0x000fe40004800000 */
[----:B------:R-:W-:Y:S02]  /*80e0*/  ISETP.GE.AND P2, PT, R74, UR9, PT ;  /* 0x000000094a007c0c */ /* 0x000fe4000bf46270 */
[----:B------:R-:W-:Y:S02]  /*80f0*/  ISETP.GE.AND P1, PT, R18, UR9, PT ;  /* 0x0000000912007c0c */ /* 0x000fe4000bf26270 */
[----:B------:R-:W-:Y:S02]  /*8100*/  SEL R79, R26, RZ, !P6 ;  /* 0x000000ff1a4f7207 */ /* 0x000fe40007000000 */
[----:B------:R-:W-:-:S02]  /*8110*/  PRMT R21, R27, 0x7632, R21 ;  /* 0x000076321b157816 */ /* 0x000fc40000000015 */
        /* <DEDUP_REMOVED lines=14> */
.L_x_23206:
[----:B------:R-:W-:Y:S05]  /*8200*/  BSYNC B2 ;  /* 0x0000000000027941 */ /* 0x000fea0003800000 */
.L_x_23205:
[----:B------:R-:W-:Y:S01]  /*8210*/  HMUL2 R25, R80, R25 ;  /* 0x0000001950197232 */ /* 0x000fe20000000000 */
[----:B------:R-:W-:Y:S01]  /*8220*/  BSSY B2, `(.L_x_23207) ;  /* 0x0000027000027945 */ /* 0x000fe20003800000 */
[----:B------:R-:W-:Y:S01]  /*8230*/  HFMA2.MMA R20, R73, R22, R20 ;  /* 0x0000001649147235 */ /* 0x000fe20000000014 */
[----:B------:R-:W-:Y:S01]  /*8240*/  FADD.FTZ R102, R102, R17 ;  /* 0x0000001166667221 */ /* 0x000fe20000010000 */
[----:B------:R-:W-:Y:S01]  /*8250*/  FADD.FTZ R16, R16, R75 ;  /* 0x0000004b10107221 */ /* 0x000fe20000010000 */
[----:B------:R-:W-:Y:S02]  /*8260*/  HFMA2 R24, R77, R24, R25 ;  /* 0x000000184d187231 */ /* 0x000fe40000000019 */
[--C-:B------:R-:W-:Y:S02]  /*8270*/  HADD2.F32 R17, -RZ, R19.reuse.H0_H0 ;  /* 0x20000013ff117230 */ /* 0x100fe40000004100 */
[----:B------:R-:W-:Y:S01]  /*8280*/  HADD2.F32 R18, -RZ, R19.H1_H1 ;  /* 0x30000013ff127230 */ /* 0x000fe20000004100 */
[----:B------:R-:W-:Y:S06]  /*8290*/  @P0 BRA `(.L_x_23208) ;  /* 0x00000000007c0947 */ /* 0x000fec0003800000 */
[C---:B------:R-:W-:Y:S02]  /*82a0*/  VIADD R21, R105.reuse, 0x2 ;  /* 0x0000000269157836 */ /* 0x040fe40000000000 */
[C---:B------:R-:W-:Y:S02]  /*82b0*/  VIADD R22, R105.reuse, 0x3 ;  /* 0x0000000369167836 */ /* 0x040fe40000000000 */
[----:B------:R-:W-:Y:S01]  /*82c0*/  VIADD R19, R105, 0x4 ;  /* 0x0000000469137836 */ /* 0x000fe20000000000 */
[----:B------:R-:W-:Y:S01]  /*82d0*/  ISETP.GE.AND P1, PT, R21, UR9, PT ;  /* 0x0000000915007c0c */ /* 0x000fe2000bf26270 */
[C---:B------:R-:W-:Y:S01]  /*82e0*/  VIADD R21, R105.reuse, 0x5 ;  /* 0x0000000569157836 */ /* 0x040fe20000000000 */
[----:B------:R-:W-:Y:S01]  /*82f0*/  ISETP.GE.AND P4, PT, R22, UR9, PT ;  /* 0x0000000916007c0c */ /* 0x000fe2000bf86270 */
[----:B------:R-:W-:Y:S01]  /*8300*/  VIADD R25, R105, 0x7 ;  /* 0x0000000769197836 */ /* 0x000fe20000000000 */
[----:B------:R-:W-:Y:S01]  /*8310*/  ISETP.GE.AND P6, PT, R19, UR9, PT ;  /* 0x0000000913007c0c */ /* 0x000fe2000bfc6270 */
[C---:B------:R-:W-:Y:S01]  /*8320*/  VIADD R19, R105.reuse, 0x1 ;  /* 0x0000000169137836 */ /* 0x040fe20000000000 */
[----:B------:R-:W-:-:S02]  /*8330*/  IADD3 R22, R105, 0x6, RZ ;  /* 0x0000000669167810 */ /* 0x000fc40007ffe0ff */
[----:B------:R-:W-:Y:S02]  /*8340*/  ISETP.GE.AND P3, PT, R21, UR9, PT ;  /* 0x0000000915007c0c */ /* 0x000fe4000bf66270 */
[----:B------:R-:W-:Y:S02]  /*8350*/  ISETP.GE.AND P5, PT, R22, UR9, PT ;  /* 0x0000000916007c0c */ /* 0x000fe4000bfa6270 */
[----:B------:R-:W-:Y:S02]  /*8360*/  SEL R22, R29, RZ, !P1 ;  /* 0x000000ff1d167207 */ /* 0x000fe40004800000 */
[----:B------:R-:W-:Y:S02]  /*8370*/  ISETP.GE.AND P2, PT, R25, UR9, PT ;  /* 0x0000000919007c0c */ /* 0x000fe4000bf46270 */
[----:B------:R-:W-:Y:S02]  /*8380*/  ISETP.GE.AND P1, PT, R19, UR9, PT ;  /* 0x0000000913007c0c */ /* 0x000fe4000bf26270 */
[----:B------:R-:W-:-:S02]  /*8390*/  SEL R21, R30, RZ, !P6 ;  /* 0x000000ff1e157207 */ /* 0x000fc40007000000 */
[----:B------:R-:W-:Y:S02]  /*83a0*/  PRMT R29, R29, 0x7632, R29 ;  /* 0x000076321d1d7816 */ /* 0x000fe4000000001d */
[----:B------:R-:W-:Y:S02]  /*83b0*/  ISETP.GE.AND P6, PT, R105, UR9, PT ;  /* 0x0000000969007c0c */ /* 0x000fe4000bfc6270 */
        /* <DEDUP_REMOVED lines=13> */
.L_x_23208:
[----:B------:R-:W-:Y:S05]  /*8490*/  BSYNC B2 ;  /* 0x0000000000027941 */ /* 0x000fea0003800000 */
.L_x_23207:
[----:B------:R-:W-:Y:S01]  /*84a0*/  HMUL2 R29, R80, R29 ;  /* 0x0000001d501d7232 */ /* 0x000fe20000000000 */
[----:B------:R-:W-:Y:S01]  /*84b0*/  HFMA2.MMA R24, R73, R26, R24 ;  /* 0x0000001a49187235 */ /* 0x000fe20000000018 */
[----:B------:R-:W-:Y:S01]  /*84c0*/  FADD.FTZ R17, R17, R18 ;  /* 0x0000001211117221 */ /* 0x000fe20000010000 */
[----:B------:R-:W-:Y:S01]  /*84d0*/  HFMA2 R20, R86, R23, R20 ;  /* 0x0000001756147231 */ /* 0x000fe20000000014 */
[----:B------:R-:W-:Y:S01]  /*84e0*/  BSSY B2, `(.L_x_23209) ;  /* 0x000002a000027945 */ /* 0x000fe20003800000 */
[----:B------:R-:W-:Y:S01]  /*84f0*/  FADD.FTZ R99, R99, R16 ;  /* 0x0000001063637221 */ /* 0x000fe20000010000 */
[----:B------:R-:W-:Y:S01]  /*8500*/  HFMA2.MMA R29, R77, R28, R29 ;  /* 0x0000001c4d1d7235 */ /* 0x000fe2000000001d */
[----:B------:R-:W-:Y:S01]  /*8510*/  FADD.FTZ R98, R98, R17 ;  /* 0x0000001162627221 */ /* 0x000fe20000010000 */
[--C-:B------:R-:W-:Y:S02]  /*8520*/  HADD2.F32 R16, -RZ, R20.reuse.H0_H0 ;  /* 0x20000014ff107230 */ /* 0x100fe40000004100 */
[----:B------:R-:W-:-:S02]  /*8530*/  HADD2.F32 R17, -RZ, R20.H1_H1 ;  /* 0x30000014ff117230 */ /* 0x000fc40000004100 */
[----:B------:R-:W-:Y:S02]  /*8540*/  HFMA2 R24, R86, R27, R24 ;  /* 0x0000001b56187231 */ /* 0x000fe40000000018 */
[----:B------:R-:W-:-:S03]  /*8550*/  HFMA2.MMA R29, R73, R30, R29 ;  /* 0x0000001e491d7235 */ /* 0x000fc6000000001d */
[--C-:B------:R-:W-:Y:S02]  /*8560*/  HADD2.F32 R18, -RZ, R24.reuse.H0_H0 ;  /* 0x20000018ff127230 */ /* 0x100fe40000004100 */
[----:B------:R-:W-:Y:S01]  /*8570*/  HADD2.F32 R19, -RZ, R24.H1_H1 ;  /* 0x30000018ff137230 */ /* 0x000fe20000004100 */
[----:B------:R-:W-:Y:S06]  /*8580*/  @P0 BRA `(.L_x_23210) ;  /* 0x00000000007c0947 */ /* 0x000fec0003800000 */
[C---:B------:R-:W-:Y:S02]  /*8590*/  VIADD R22, R105.reuse, 0x3 ;  /* 0x0000000369167836 */ /* 0x040fe40000000000 */
[C---:B------:R-:W-:Y:S02]  /*85a0*/  VIADD R21, R105.reuse, 0x2 ;  /* 0x0000000269157836 */ /* 0x040fe40000000000 */
[C---:B------:R-:W-:Y:S01]  /*85b0*/  VIADD R20, R105.reuse, 0x4 ;  /* 0x0000000469147836 */ /* 0x040fe20000000000 */
[----:B------:R-:W-:Y:S01]  /*85c0*/  ISETP.GE.AND P4, PT, R22, UR9, PT ;  /* 0x0000000916007c0c */ /* 0x000fe2000bf86270 */
[----:B------:R-:W-:Y:S01]  /*85d0*/  VIADD R22, R105, 0x6 ;  /* 0x0000000669167836 */ /* 0x000fe20000000000 */
[----:B------:R-:W-:Y:S01]  /*85e0*/  ISETP.GE.AND P1, PT, R21, UR9, PT ;  /* 0x0000000915007c0c */ /* 0x000fe2000bf26270 */
[C---:B------:R-:W-:Y:S01]  /*85f0*/  VIADD R21, R105.reuse, 0x5 ;  /* 0x0000000569157836 */ /* 0x040fe20000000000 */
[----:B------:R-:W-:Y:S01]  /*8600*/  ISETP.GE.AND P6, PT, R20, UR9, PT ;  /* 0x0000000914007c0c */ /* 0x000fe2000bfc6270 */
[C---:B------:R-:W-:Y:S01]  /*8610*/  VIADD R23, R105.reuse, 0x7 ;  /* 0x0000000769177836 */ /* 0x040fe20000000000 */
[----:B------:R-:W-:-:S02]  /*8620*/  IADD3 R20, R105, 0x1, RZ ;  /* 0x0000000169147810 */ /* 0x000fc40007ffe0ff */
[----:B------:R-:W-:Y:S02]  /*8630*/  ISETP.GE.AND P5, PT, R22, UR9, PT ;  /* 0x0000000916007c0c */ /* 0x000fe4000bfa6270 */
[----:B------:R-:W-:Y:S02]  /*8640*/  ISETP.GE.AND P3, PT, R21, UR9, PT ;  /* 0x0000000915007c0c */ /* 0x000fe4000bf66270 */
[----:B------:R-:W-:Y:S02]  /*8650*/  ISETP.GE.AND P2, PT, R23, UR9, PT ;  /* 0x0000000917007c0c */ /* 0x000fe4000bf46270 */
[----:B------:R-:W-:Y:S02]  /*8660*/  SEL R22, R33, RZ, !P1 ;  /* 0x000000ff21167207 */ /* 0x000fe40004800000 */
[----:B------:R-:W-:Y:S02]  /*8670*/  ISETP.GE.AND P1, PT, R20, UR9, PT ;  /* 0x0000000914007c0c */ /* 0x000fe4000bf26270 */
[----:B------:R-:W-:-:S02]  /*8680*/  SEL R23, R34, RZ, !P6 ;  /* 0x000000ff22177207 */ /* 0x000fc40007000000 */
[----:B------:R-:W-:Y:S02]  /*8690*/  PRMT R21, R35, 0x7632, R21 ;  /* 0x0000763223157816 */ /* 0x000fe40000000015 */
[----:B------:R-:W-:Y:S02]  /*86a0*/  PRMT R33, R33, 0x7632, R33 ;  /* 0x0000763221217816 */ /* 0x000fe40000000021 */
[----:B------:R-:W-:Y:S02]  /*86b0*/  ISETP.GE.AND P6, PT, R105, UR9, PT ;  /* 0x0000000969007c0c */ /* 0x000fe4000bfc6270 */
        /* <DEDUP_REMOVED lines=12> */
.L_x_23210:
[----:B------:R-:W-:Y:S05]  /*8780*/  BSYNC B2 ;  /* 0x0000000000027941 */ /* 0x000fea0003800000 */
.L_x_23209:
[----:B------:R-:W-:Y:S02]  /*8790*/  HMUL2 R33, R80, R33 ;  /* 0x0000002150217232 */ /* 0x000fe40000000000 */
[----:B------:R-:W-:Y:S01]  /*87a0*/  FADD.FTZ R22, R16, R17 ;  /* 0x0000001110167221 */ /* 0x000fe20000010000 */
[----:B------:R-:W-:Y:S01]  /*87b0*/  BSSY B2, `(.L_x_23211) ;  /* 0x0000024000027945 */ /* 0x000fe20003800000 */
[----:B------:R-:W-:Y:S01]  /*87c0*/  FADD.FTZ R23, R18, R19 ;  /* 0x0000001312177221 */ /* 0x000fe20000010000 */
[----:B------:R-:W-:Y:S01]  /*87d0*/  HFMA2 R29, R86, R31, R29 ;  /* 0x0000001f561d7231 */ /* 0x000fe2000000001d */
[----:B------:R-:W-:Y:S01]  /*87e0*/  HFMA2.MMA R17, R77, R32, R33 ;  /* 0x000000204d117235 */ /* 0x000fe20000000021 */
[----:B------:R-:W-:Y:S10]  /*87f0*/  @P0 BRA `(.L_x_23212) ;  /* 0x00000000007c0947 */ /* 0x000ff40003800000 */
        /* <DEDUP_REMOVED lines=9> */
[----:B------:R-:W-:Y:S01]  /*8890*/  ISETP.GE.AND P3, PT, R18, UR9, PT ;  /* 0x0000000912007c0c */ /* 0x000fe2000bf66270 */
[----:B------:R-:W-:Y:S01]  /*88a0*/  VIADD R16, R105, 0x1 ;  /* 0x0000000169107836 */ /* 0x000fe20000000000 */
[----:B------:R-:W-:-:S02]  /*88b0*/  ISETP.GE.AND P5, PT, R19, UR9, PT ;  /* 0x0000000913007c0c */ /* 0x000fc4000bfa6270 */
[----:B------:R-:W-:Y:S02]  /*88c0*/  SEL R18, R37, RZ, !P1 ;  /* 0x000000ff25127207 */ /* 0x000fe40004800000 */
[----:B------:R-:W-:Y:S02]  /*88d0*/  ISETP.GE.AND P2, PT, R20, UR9, PT ;  /* 0x0000000914007c0c */ /* 0x000fe4000bf46270 */
[----:B------:R-:W-:Y:S02]  /*88e0*/  ISETP.GE.AND P1, PT, R16, UR9, PT ;  /* 0x0000000910007c0c */ /* 0x000fe4000bf26270 */
[----:B------:R-:W-:Y:S02]  /*88f0*/  SEL R21, R38, RZ, !P6 ;  /* 0x000000ff26157207 */ /* 0x000fe40007000000 */
[----:B------:R-:W-:Y:S02]  /*8900*/  PRMT R19, R39, 0x7632, R19 ;  /* 0x0000763227137816 */ /* 0x000fe40000000013 */
[----:B------:R-:W-:-:S02]  /*8910*/  PRMT R37, R37, 0x7632, R37 ;  /* 0x0000763225257816 */ /* 0x000fc40000000025 */
[----:B------:R-:W-:Y:S02]  /*8920*/  ISETP.GE.AND P6, PT, R105, UR9, PT ;  /* 0x0000000969007c0c */ /* 0x000fe4000bfc6270 */
        /* <DEDUP_REMOVED lines=12> */
.L_x_23212:
[----:B------:R-:W-:Y:S05]  /*89f0*/  BSYNC B2 ;  /* 0x0000000000027941 */ /* 0x000fea0003800000 */
.L_x_23211:
[----:B------:R-:W-:Y:S01]  /*8a00*/  HMUL2 R18, R80, R37 ;  /* 0x0000002550127232 */ /* 0x000fe20000000000 */
[----:B------:R-:W-:Y:S01]  /*8a10*/  BSSY B2, `(.L_x_23213) ;  /* 0x0000027000027945 */ /* 0x000fe20003800000 */
[----:B------:R-:W-:Y:S02]  /*8a20*/  HADD2.F32 R16, -RZ, R29.H0_H0 ;  /* 0x2000001dff107230 */ /* 0x000fe40000004100 */
[----:B------:R-:W-:Y:S01]  /*8a30*/  FADD.FTZ R97, R97, R22 ;  /* 0x0000001661617221 */ /* 0x000fe20000010000 */
[----:B------:R-:W-:Y:S01]  /*8a40*/  FADD.FTZ R96, R96, R23 ;  /* 0x0000001760607221 */ /* 0x000fe20000010000 */
[----:B------:R-:W-:Y:S01]  /*8a50*/  HFMA2 R17, R73, R34, R17 ;  /* 0x0000002249117231 */ /* 0x000fe20000000011 */
[----:B------:R-:W-:Y:S01]  /*8a60*/  HFMA2.MMA R19, R77, R36, R18 ;  /* 0x000000244d137235 */ /* 0x000fe20000000012 */
[----:B------:R-:W-:Y:S01]  /*8a70*/  HADD2.F32 R29, -RZ, R29.H1_H1 ;  /* 0x3000001dff1d7230 */ /* 0x000fe20000004100 */
[----:B------:R-:W-:Y:S09]  /*8a80*/  @P0 BRA `(.L_x_23214) ;  /* 0x00000000007c0947 */ /* 0x000ff20003800000 */
        /* <DEDUP_REMOVED lines=31> */
.L_x_23214:
[----:B------:R-:W-:Y:S05]  /*8c80*/  BSYNC B2 ;  /* 0x0000000000027941 */ /* 0x000fea0003800000 */
.L_x_23213:
[----:B------:R-:W-:Y:S01]  /*8c90*/  HMUL2 R20, R80, R41 ;  /* 0x0000002950147232 */ /* 0x000fe20000000000 */
[----:B------:R-:W-:Y:S01]  /*8ca0*/  BSSY B2, `(.L_x_23215) ;  /* 0x0000025000027945 */ /* 0x000fe20003800000 */
[----:B------:R-:W-:Y:S01]  /*8cb0*/  HFMA2.MMA R19, R73, R38, R19 ;  /* 0x0000002649137235 */ /* 0x000fe20000000013 */
[----:B------:R-:W-:Y:S01]  /*8cc0*/  FADD.FTZ R24, R16, R29 ;  /* 0x0000001d10187221 */ /* 0x000fe20000010000 */
[----:B------:R-:W-:Y:S02]  /*8cd0*/  HFMA2 R17, R86, R35, R17 ;  /* 0x0000002356117231 */ /* 0x000fe40000000011 */
[----:B------:R-:W-:Y:S01]  /*8ce0*/  HFMA2 R21, R77, R40, R20 ;  /* 0x000000284d157231 */ /* 0x000fe20000000014 */
[----:B------:R-:W-:Y:S06]  /*8cf0*/  @P0 BRA `(.L_x_23216) ;  /* 0x00000000007c0947 */ /* 0x000fec0003800000 */
[C---:B------:R-:W-:Y:S02]  /*8d00*/  VIADD R18, R105.reuse, 0x2 ;  /* 0x0000000269127836 */ /* 0x040fe40000000000 */
[C---:B------:R-:W-:Y:S02]  /*8d10*/  VIADD R20, R105.reuse, 0x3 ;  /* 0x0000000369147836 */ /* 0x040fe40000000000 */
[C---:B------:R-:W-:Y:S01]  /*8d20*/  VIADD R16, R105.reuse, 0x4 ;  /* 0x0000000469107836 */ /* 0x040fe20000000000 */
[----:B------:R-:W-:Y:S01]  /*8d30*/  ISETP.GE.AND P1, PT, R18, UR9, PT ;  /* 0x0000000912007c0c */ /* 0x000fe2000bf26270 */
[C---:B------:R-:W-:Y:S01]  /*8d40*/  VIADD R22, R105.reuse, 0x7 ;  /* 0x0000000769167836 */ /* 0x040fe20000000000 */
[----:B------:R-:W-:Y:S01]  /*8d50*/  ISETP.GE.AND P4, PT, R20, UR9, PT ;  /* 0x0000000914007c0c */ /* 0x000fe2000bf86270 */
[C---:B------:R-:W-:Y:S01]  /*8d60*/  VIADD R20, R105.reuse, 0x6 ;  /* 0x0000000669147836 */ /* 0x040fe20000000000 */
[C---:B------:R-:W-:Y:S02]  /*8d70*/  IADD3 R18, R105.reuse, 0x5, RZ ;  /* 0x0000000569127810 */ /* 0x040fe40007ffe0ff */
[----:B------:R-:W-:Y:S01]  /*8d80*/  ISETP.GE.AND P6, PT, R16, UR9, PT ;  /* 0x0000000910007c0c */ /* 0x000fe2000bfc6270 */
[----:B------:R-:W-:Y:S01]  /*8d90*/  VIADD R16, R105, 0x1 ;  /* 0x0000000169107836 */ /* 0x000fe20000000000 */
[----:B------:R-:W-:-:S02]  /*8da0*/  ISETP.GE.AND P3, PT, R18, UR9, PT ;  /* 0x0000000912007c0c */ /* 0x000fc4000bf66270 */
[C---:B------:R-:W-:Y:S02]  /*8db0*/  SEL R18, R45.reuse, RZ, !P1 ;  /* 0x000000ff2d127207 */ /* 0x040fe40004800000 */
[----:B------:R-:W-:Y:S02]  /*8dc0*/  ISETP.GE.AND P5, PT, R20, UR9, PT ;  /* 0x0000000914007c0c */ /* 0x000fe4000bfa6270 */
[----:B------:R-:W-:Y:S02]  /*8dd0*/  ISETP.GE.AND P1, PT, R16, UR9, PT ;  /* 0x0000000910007c0c */ /* 0x000fe4000bf26270 */
[----:B------:R-:W-:Y:S02]  /*8de0*/  SEL R25, R46, RZ, !P6 ;  /* 0x000000ff2e197207 */ /* 0x000fe40007000000 */
[----:B------:R-:W-:Y:S02]  /*8df0*/  ISETP.GE.AND P2, PT, R22, UR9, PT ;  /* 0x0000000916007c0c */ /* 0x000fe4000bf46270 */
[----:B------:R-:W-:-:S02]  /*8e00*/  PRMT R45, R45, 0x7632, R45 ;  /* 0x000076322d2d7816 */ /* 0x000fc4000000002d */
        /* <DEDUP_REMOVED lines=14> */
.L_x_23216:
[----:B------:R-:W-:Y:S05]  /*8ef0*/  BSYNC B2 ;  /* 0x0000000000027941 */ /* 0x000fea0003800000 */
.L_x_23215:
[----:B------:R-:W-:Y:S01]  /*8f00*/  HMUL2 R22, R80, R45 ;  /* 0x0000002d50167232 */ /* 0x000fe20000000000 */
[----:B------:R-:W-:Y:S01]  /*8f10*/  BSSY B2, `(.L_x_23217) ;  /* 0x0000027000027945 */ /* 0x000fe20003800000 */
[----:B------:R-:W-:Y:S01]  /*8f20*/  HFMA2.MMA R19, R86, R39, R19 ;  /* 0x0000002756137235 */ /* 0x000fe20000000013 */
[----:B------:R-:W-:Y:S02]  /*8f30*/  HADD2.F32 R16, -RZ, R17.H0_H0 ;  /* 0x20000011ff107230 */ /* 0x000fe40000004100 */
        /* <DEDUP_REMOVED lines=36> */
.L_x_23218:
[----:B------:R-:W-:Y:S05]  /*9180*/  BSYNC B2 ;  /* 0x0000000000027941 */ /* 0x000fea0003800000 */
.L_x_23217:
[----:B------:R-:W-:Y:S01]  /*9190*/  HFMA2 R21, R86, R43, R21 ;  /* 0x0000002b56157231 */ /* 0x000fe20000000015 */
[----:B------:R-:W-:Y:S01]  /*91a0*/  HFMA2.MMA R43, R73, R46, R23 ;  /* 0x0000002e492b7235 */ /* 0x000fe20000000017 */
[----:B------:R-:W-:Y:S02]  /*91b0*/  HMUL2 R24, R80, R49 ;  /* 0x0000003150187232 */ /* 0x000fe40000000000 */
[----:B------:R-:W-:Y:S01]  /*91c0*/  FADD.FTZ R27, R16, R17 ;  /* 0x00000011101b7221 */ /* 0x000fe20000010000 */
[--C-:B------:R-:W-:Y:S01]  /*91d0*/  HADD2.F32 R16, -RZ, R19.reuse.H0_H0 ;  /* 0x20000013ff107230 */ /* 0x100fe20000004100 */
[----:B------:R-:W-:Y:S01]  /*91e0*/  BSSY B2, `(.L_x_23219) ;  /* 0x000002d000027945 */ /* 0x000fe20003800000 */
[----:B------:R-:W-:Y:S02]  /*91f0*/  HFMA2 R25, R77, R48, R24 ;  /* 0x000000304d197231 */ /* 0x000fe40000000018 */
[----:B------:R-:W-:Y:S02]  /*9200*/  HADD2.F32 R19, -RZ, R19.H1_H1 ;  /* 0x30000013ff137230 */ /* 0x000fe40000004100 */
[----:B------:R-:W-:Y:S01]  /*9210*/  FADD.FTZ R94, R94, R27 ;  /* 0x0000001b5e5e7221 */ /* 0x000fe20000010000 */
[----:B------:R-:W-:Y:S01]  /*9220*/  HFMA2.MMA R43, R86, R47, R43 ;  /* 0x0000002f562b7235 */ /* 0x000fe2000000002b */
[----:B------:R-:W-:-:S02]  /*9230*/  HFMA2 R25, R73, R50, R25 ;  /* 0x0000003249197231 */ /* 0x000fc40000000019 */
[--C-:B------:R-:W-:Y:S02]  /*9240*/  HADD2.F32 R17, -RZ, R21.reuse.H0_H0 ;  /* 0x20000015ff117230 */ /* 0x100fe40000004100 */
[----:B------:R-:W-:Y:S01]  /*9250*/  FADD.FTZ R22, R16, R19 ;  /* 0x0000001310167221 */ /* 0x000fe20000010000 */
[----:B------:R-:W-:Y:S01]  /*9260*/  HADD2.F32 R18, -RZ, R21.H1_H1 ;  /* 0x30000015ff127230 */ /* 0x000fe20000004100 */
[----:B------:R-:W-:-:S04]  /*9270*/  HFMA2.MMA R25, R86, R51, R25 ;  /* 0x0000003356197235 */ /* 0x000fc80000000019 */
[----:B------:R-:W-:Y:S01]  /*9280*/  FADD.FTZ R21, R17, R18 ;  /* 0x0000001211157221 */ /* 0x000fe20000010000 */
        /* <DEDUP_REMOVED lines=20> */
[----:B------:R-:W-:-:S02]  /*93d0*/  ISETP.GE.AND P6, PT, R105, UR9, PT ;  /* 0x0000000969007c0c */ /* 0x000fc4000bfc6270 */
        /* <DEDUP_REMOVED lines=13> */
.L_x_23220:
[----:B------:R-:W-:Y:S05]  /*94b0*/  BSYNC B2 ;  /* 0x0000000000027941 */ /* 0x000fea0003800000 */
.L_x_23219:
[----:B------:R-:W-:Y:S02]  /*94c0*/  HMUL2 R26, R80, R53 ;  /* 0x00000035501a7232 */ /* 0x000fe40000000000 */
[--C-:B------:R-:W-:Y:S02]  /*94d0*/  HADD2.F32 R17, -RZ, R25.reuse.H0_H0 ;  /* 0x20000019ff117230 */ /* 0x100fe40000004100 */
[----:B------:R-:W-:Y:S01]  /*94e0*/  FADD.FTZ R93, R93, R22 ;  /* 0x000000165d5d7221 */ /* 0x000fe20000010000 */
[----:B------:R-:W-:Y:S02]  /*94f0*/  HADD2.F32 R18, -RZ, R25.H1_H1 ;  /* 0x30000019ff127230 */ /* 0x000fe40000004100 */
[----:B------:R-:W-:Y:S02]  /*9500*/  HFMA2 R27, R77, R52, R26 ;  /* 0x000000344d1b7231 */ /* 0x000fe4000000001a */
[----:B------:R-:W-:Y:S01]  /*9510*/  FADD.FTZ R22, R16, R43 ;  /* 0x0000002b10167221 */ /* 0x000fe20000010000 */
[----:B------:R-:W-:Y:S01]  /*9520*/  BSSY B2, `(.L_x_23221) ;  /* 0x0000024000027945 */ /* 0x000fe20003800000 */
[----:B------:R-:W-:Y:S01]  /*9530*/  FADD.FTZ R92, R92, R21 ;  /* 0x000000155c5c7221 */ /* 0x000fe20000010000 */
[----:B------:R-:W-:Y:S01]  /*9540*/  FADD.FTZ R21, R17, R18 ;  /* 0x0000001211157221 */ /* 0x000fe20000010000 */
[----:B------:R-:W-:Y:S01]  /*9550*/  HFMA2.MMA R43, R73, R54, R27 ;  /* 0x00000036492b7235 */ /* 0x000fe2000000001b */
[----:B------:R-:W-:Y:S10]  /*9560*/  @P0 BRA `(.L_x_23222) ;  /* 0x00000000007c0947 */ /* 0x000ff40003800000 */
        /* <DEDUP_REMOVED lines=12> */
[----:B------:R-:W-:Y:S02]  /*9630*/  ISETP.GE.AND P2, PT, R19, UR9, PT ;  /* 0x0000000913007c0c */ /* 0x000fe4000bf46270 */
[----:B------:R-:W-:Y:S02]  /*9640*/  SEL R18, R57, RZ, !P1 ;  /* 0x000000ff39127207 */ /* 0x000fe40004800000 */
        /* <DEDUP_REMOVED lines=17> */
.L_x_23222:
[----:B------:R-:W-:Y:S05]  /*9760*/  BSYNC B2 ;  /* 0x0000000000027941 */ /* 0x000fea0003800000 */
.L_x_23221:
[----:B------:R-:W-:Y:S01]  /*9770*/  HMUL2 R28, R80, R57 ;  /* 0x00000039501c7232 */ /* 0x000fe20000000000 */
[----:B------:R-:W-:Y:S01]  /*9780*/  BSSY B2, `(.L_x_23223) ;  /* 0x0000025000027945 */ /* 0x000fe20003800000 */
[----:B------:R-:W-:Y:S01]  /*9790*/  FADD.FTZ R91, R91, R22 ;  /* 0x000000165b5b7221 */ /* 0x000fe20000010000 */
[----:B------:R-:W-:Y:S01]  /*97a0*/  FADD.FTZ R90, R90, R21 ;  /* 0x000000155a5a7221 */ /* 0x000fe20000010000 */
[----:B------:R-:W-:Y:S02]  /*97b0*/  HFMA2 R55, R86, R55, R43 ;  /* 0x0000003756377231 */ /* 0x000fe4000000002b */
        /* <DEDUP_REMOVED lines=33> */
.L_x_23224:
[----:B------:R-:W-:Y:S05]  /*99d0*/  BSYNC B2 ;  /* 0x0000000000027941 */ /* 0x000fea0003800000 */
.L_x_23223:
[----:B------:R-:W-:Y:S01]  /*99e0*/  BSSY B2, `(.L_x_23225) ;  /* 0x0000022000027945 */ /* 0x000fe20003800000 */
[----:B------:R-:W-:-:S03]  /*99f0*/  HMUL2 R30, R80, R61 ;  /* 0x0000003d501e7232 */ /* 0x000fc60000000000 */
[----:B------:R-:W-:Y:S05]  /*9a00*/  @P0 BRA `(.L_x_23226) ;  /* 0x00000000007c0947 */ /* 0x000fea0003800000 */
[C---:B------:R-:W-:Y:S02]  /*9a10*/  VIADD R17, R105.reuse, 0x2 ;  /* 0x0000000269117836 */ /* 0x040fe40000000000 */
[C---:B------:R-:W-:Y:S02]  /*9a20*/  VIADD R18, R105.reuse, 0x3 ;  /* 0x0000000369127836 */ /* 0x040fe40000000000 */
[----:B------:R-:W-:Y:S01]  /*9a30*/  VIADD R16, R105, 0x4 ;  /* 0x0000000469107836 */ /* 0x000fe20000000000 */
[----:B------:R-:W-:Y:S01]  /*9a40*/  ISETP.GE.AND P1, PT, R17, UR9, PT ;  /* 0x0000000911007c0c */ /* 0x000fe2000bf26270 */
[C---:B------:R-:W-:Y:S01]  /*9a50*/  VIADD R17, R105.reuse, 0x5 ;  /* 0x0000000569117836 */ /* 0x040fe20000000000 */
        /* <DEDUP_REMOVED lines=26> */
.L_x_23226:
[----:B------:R-:W-:Y:S05]  /*9c00*/  BSYNC B2 ;  /* 0x0000000000027941 */ /* 0x000fea0003800000 */
.L_x_23225:
[----:B------:R-:W-:Y:S01]  /*9c10*/  BSSY B2, `(.L_x_23227) ;  /* 0x0000022000027945 */ /* 0x000fe20003800000 */
[----:B------:R-:W-:-:S03]  /*9c20*/  HFMA2.MMA R32, R80, R65, -RZ ;  /* 0x0000004150207235 */ /* 0x000fc600001000ff */
[----:B------:R-:W-:Y:S08]  /*9c30*/  @P0 BRA `(.L_x_23228) ;  /* 0x00000000007c0947 */ /* 0x000ff00003800000 */
[C---:B------:R-:W-:Y:S01]  /*9c40*/  VIADD R16, R105.reuse, 0x1 ;  /* 0x0000000169107836 */ /* 0x040fe20000000000 */
[C---:B------:R-:W-:Y:S01]  /*9c50*/  ISETP.GE.AND P6, PT, R105.reuse, UR9, PT ;  /* 0x0000000969007c0c */ /* 0x040fe2000bfc6270 */
[----:B------:R-:W-:Y:S01]  /*9c60*/  VIADD R18, R105, 0x2 ;  /* 0x0000000269127836 */ /* 0x000fe20000000000 */
[----:B------:R-:W-:Y:S01]  /*9c70*/  PRMT R20, R71, 0x7632, R20 ;  /* 0x0000763247147816 */ /* 0x000fe20000000014 */
[C---:B------:R-:W-:Y:S01]  /*9c80*/  VIADD R17, R105.reuse, 0x4 ;  /* 0x0000000469117836 */ /* 0x040fe20000000000 */
        /* <DEDUP_REMOVED lines=8> */
[----:B------:R-:W-:Y:S02]  /*9d10*/  SEL R16, R68, RZ, !P6 ;  /* 0x000000ff44107207 */ /* 0x000fe40007000000 */
[----:B------:R-:W-:Y:S02]  /*9d20*/  ISETP.GE.AND P1, PT, R19, UR9, PT ;  /* 0x0000000913007c0c */ /* 0x000fe4000bf26270 */
[----:B------:R-:W-:Y:S02]  /*9d30*/  ISETP.GE.AND P6, PT, R18, UR9, PT ;  /* 0x0000000912007c0c */ /* 0x000fe4000bfc6270 */
[----:B------:R-:W-:Y:S02]  /*9d40*/  ISETP.GE.AND P3, PT, R17, UR9, PT ;  /* 0x0000000911007c0c */ /* 0x000fe4000bf66270 */
[----:B------:R-:W-:-:S02]  /*9d50*/  PRMT R68, R68, 0x7632, R68 ;  /* 0x0000763244447816 */ /* 0x000fc40000000044 */
[C---:B------:R-:W-:Y:S02]  /*9d60*/  PRMT R18, R69.reuse, 0x7632, R18 ;  /* 0x0000763245127816 */ /* 0x040fe40000000012 */
[C---:B------:R-:W-:Y:S02]  /*9d70*/  PRMT R19, R70.reuse, 0x7632, R19 ;  /* 0x0000763246137816 */ /* 0x040fe40000000013 */
        /* <DEDUP_REMOVED lines=11> */
.L_x_23228:
[----:B------:R-:W-:Y:S05]  /*9e30*/  BSYNC B2 ;  /* 0x0000000000027941 */ /* 0x000fea0003800000 */
.L_x_23227:
        /* <DEDUP_REMOVED lines=9> */
[----:B------:R-:W-:Y:S02]  /*9ed0*/  HFMA2.MMA R33, R73, R66, R33 ;  /* 0x0000004249217235 */ /* 0x000fe40000000021 */
        /* <DEDUP_REMOVED lines=8> */
[--C-:B------:R-:W-:Y:S02]  /*9f60*/  HADD2.F32 R17, -RZ, R31.reuse.H0_H0 ;  /* 0x2000001fff117230 */ /* 0x100fe40000004100 */
[----:B------:R-:W-:Y:S02]  /*9f70*/  HADD2.F32 R18, -RZ, R31.H1_H1 ;  /* 0x3000001fff127230 */ /* 0x000fe40000004100 */
[----:B------:R-:W-:Y:S01]  /*9f80*/  FADD.FTZ R43, R16, R43 ;  /* 0x0000002b102b7221 */ /* 0x000fe20000010000 */
[----:B------:R-:W-:-:S02]  /*9f90*/  HADD2.F32 R19, -RZ, R33.H0_H0 ;  /* 0x20000021ff137230 */ /* 0x000fc40000004100 */
[----:B------:R-:W-:Y:S02]  /*9fa0*/  HADD2.F32 R20, -RZ, R33.H1_H1 ;  /* 0x30000021ff147230 */ /* 0x000fe40000004100 */
[----:B------:R-:W-:Y:S01]  /*9fb0*/  FADD.FTZ R18, R17, R18 ;  /* 0x0000001211127221 */ /* 0x000fe20000010000 */
[--C-:B------:R-:W-:Y:S02]  /*9fc0*/  HADD2.F32 R21, -RZ, R35.reuse.H0_H0 ;  /* 0x20000023ff157230 */ /* 0x100fe40000004100 */
[----:B------:R-:W-:Y:S01]  /*9fd0*/  FADD.FTZ R88, R88, R43 ;  /* 0x0000002b58587221 */ /* 0x000fe20000010000 */
[----:B------:R-:W-:Y:S02]  /*9fe0*/  HADD2.F32 R22, -RZ, R35.H1_H1 ;  /* 0x30000023ff167230 */ /* 0x000fe40000004100 */
[----:B------:R-:W-:Y:S01]  /*9ff0*/  FADD.FTZ R19, R19, R20 ;  /* 0x0000001413137221 */ /* 0x000fe20000010000 */
[----:B------:R-:W-:Y:S02]  /*a000*/  FADD.FTZ R15, R15, R18 ;  /* 0x000000120f0f7221 */ /* 0x000fe40000010000 */
[----:B------:R-:W-:Y:S01]  /*a010*/  FADD.FTZ R22, R21, R22 ;  /* 0x0000001615167221 */ /* 0x000fe20000010000 */
[----:B------:R-:W-:-:S03]  /*a020*/  FADD.FTZ R14, R14, R19 ;  /* 0x000000130e0e7221 */ /* 0x000fc60000010000 */
[----:B------:R-:W-:-:S07]  /*a030*/  FADD.FTZ R13, R13, R22 ;  /* 0x000000160d0d7221 */ /* 0x000fce0000010000 */
.L_x_23196:
[----:B------:R-:W-:Y:S05]  /*a040*/  BSYNC B0 ;  /* 0x0000000000007941 */ /* 0x000fea0003800000 */
.L_x_23195:
[----:B------:R-:W-:Y:S01]  /*a050*/  VIADD R8, R8, 0x4 ;  /* 0x0000000408087836 */ /* 0x000fe20000000000 */
[----:B------:R-:W-:Y:S01]  /*a060*/  IADD3 R12, P1, R12, 0x10, RZ ;  /* 0x000000100c0c7810 */ /* 0x000fe20007f3e0ff */
[----:B------:R-:W-:Y:S02]  /*a070*/  VIADD R0, R0, 0xfffffffc ;  /* 0xfffffffc00007836 */ /* 0x000fe40000000000 */
[----:B------:R-:W-:Y:S01]  /*a080*/  VIADD R105, R105, 0x40 ;  /* 0x0000004069697836 */ /* 0x000fe20000000000 */
[----:B------:R-:W-:Y:S01]  /*a090*/  ISETP.GE.AND P0, PT, R8, UR5, PT ;  /* 0x0000000508007c0c */ /* 0x000fe2000bf06270 */
[----:B------:R-:W-:Y:S02]  /*a0a0*/  VIADD R122, R122, 0x100 ;  /* 0x000001007a7a7836 */ /* 0x000fe40000000000 */
[----:B------:R-:W-:Y:S02]  /*a0b0*/  VIADD R9, R9, 0x40 ;  /* 0x0000004009097836 */ /* 0x000fe40000000000 */
[----:B------:R-:W-:-:S08]  /*a0c0*/  IMAD.X R11, RZ, RZ, R11, P1 ;  /* 0x000000ffff0b7224 */ /* 0x000fd000008e060b */
[----:B------:R-:W-:Y:S05]  /*a0d0*/  @!P0 BRA `(.L_x_23229) ;  /* 0xffffffcc00288947 */ /* 0x000fea000383ffff */
.L_x_23194:
[----:B------:R-:W-:Y:S05]  /*a0e0*/  BSYNC B1 ;  /* 0x0000000000017941 */ /* 0x000fea0003800000 */
.L_x_23192:
        /* <DEDUP_REMOVED lines=8> */
[----:B------:R-:W1:Y:S03]  /*a170*/  SHFL.BFLY PT, R2, R97, 0x1, 0x1f ;  /* 0x0c201f0061027f89 */ /* 0x000e6600000e0000 */
[----:B------:R-:W-:Y:S01]  /*a180*/  IMAD R6, R6, 0x100, R33 ;  /* 0x0000010006067824 */ /* 0x000fe200078e0221 */
[----:B------:R-:W1:Y:S04]  /*a190*/  SHFL.BFLY PT, R4, R95, 0x1, 0x1f ;  /* 0x0c201f005f047f89 */ /* 0x000e6800000e0000 */
[----:B--2---:R-:W2:Y:S04]  /*a1a0*/  SHFL.BFLY PT, R8, R93, 0x1, 0x1f ;  /* 0x0c201f005d087f89 */ /* 0x004ea800000e0000 */
[----:B------:R-:W2:Y:S01]  /*a1b0*/  SHFL.BFLY PT, R21, R90, 0x1, 0x1f ;  /* 0x0c201f005a157f89 */ /* 0x000ea200000e0000 */
[----:B---3--:R-:W-:-:S03]  /*a1c0*/  FADD.FTZ R102, R5, R102 ;  /* 0x0000006605667221 */ /* 0x008fc60000010000 */
[----:B------:R-:W3:Y:S01]  /*a1d0*/  SHFL.BFLY PT, R9, R98, 0x1, 0x1f ;  /* 0x0c201f0062097f89 */ /* 0x000ee200000e0000 */
[----:B----4-:R-:W-:Y:S01]  /*a1e0*/  ULEA UR4, UR5, UR4, 0x18 ;  /* 0x0000000405047291 */ /* 0x010fe2000f8ec03f */
[----:B0-----:R-:W-:Y:S02]  /*a1f0*/  FADD.FTZ R99, R0, R99 ;  /* 0x0000006300637221 */ /* 0x001fe40000010000 */
[----:B------:R-:W0:Y:S01]  /*a200*/  SHFL.BFLY PT, R11, R96, 0x1, 0x1f ;  /* 0x0c201f00600b7f89 */ /* 0x000e2200000e0000 */
[----:B-1----:R-:W-:-:S03]  /*a210*/  FADD.FTZ R97, R2, R97 ;  /* 0x0000006102617221 */ /* 0x002fc60000010000 */
[----:B------:R-:W1:Y:S01]  /*a220*/  SHFL.BFLY PT, R17, R94, 0x1, 0x1f ;  /* 0x0c201f005e117f89 */ /* 0x000e6200000e0000 */
[----:B------:R-:W-:Y:S01]  /*a230*/  LEA R6, R6, UR4, 0x2 ;  /* 0x0000000406067c11 */ /* 0x000fe2000f8e10ff */
[----:B------:R-:W-:Y:S02]  /*a240*/  FADD.FTZ R95, R4, R95 ;  /* 0x0000005f045f7221 */ /* 0x000fe40000010000 */
[----:B------:R-:W4:Y:S01]  /*a250*/  SHFL.BFLY PT, R19, R92, 0x1, 0x1f ;  /* 0x0c201f005c137f89 */ /* 0x000f2200000e0000 */
[----:B------:R-:W-:Y:S01]  /*a260*/  LOP3.LUT R4, R3, 0x1, RZ, 0xc0, !PT ;  /* 0x0000000103047812 */ /* 0x000fe200078ec0ff */
[----:B--2---:R-:W-:Y:S02]  /*a270*/  FADD.FTZ R93, R8, R93 ;  /* 0x0000005d085d7221 */ /* 0x004fe40000010000 */
[----:B------:R-:W2:Y:S01]  /*a280*/  SHFL.BFLY PT, R10, R91, 0x1, 0x1f ;  /* 0x0c201f005b0a7f89 */ /* 0x000ea200000e0000 */
[----:B------:R-:W-:Y:S01]  /*a290*/  ISETP.NE.AND P2, PT, R4, RZ, PT ;  /* 0x000000ff0400720c */ /* 0x000fe20003f45270 */
[C---:B------:R-:W-:Y:S01]  /*a2a0*/  VIADD R8, R7.reuse, 0x1f ;  /* 0x0000001f07087836 */ /* 0x040fe20000000000 */
[----:B------:R-:W-:Y:S01]  /*a2b0*/  LOP3.LUT R4, R7, 0xffffffc0, RZ, 0xc0, !PT ;  /* 0xffffffc007047812 */ /* 0x000fe200078ec0ff */
[----:B------:R-:W2:Y:S01]  /*a2c0*/  SHFL.BFLY PT, R12, R89, 0x1, 0x1f ;  /* 0x0c201f00590c7f89 */ /* 0x000ea200000e0000 */
[----:B------:R-:W-:Y:S01]  /*a2d0*/  FADD.FTZ R90, R21, R90 ;  /* 0x0000005a155a7221 */ /* 0x000fe20000010000 */
[----:B------:R-:W-:-:S02]  /*a2e0*/  ISETP.GT.OR P0, PT, R7, 0x3f, P2 ;  /* 0x0000003f0700780c */ /* 0x000fc40001704670 */
[----:B------:R-:W2:Y:S01]  /*a2f0*/  SHFL.BFLY PT, R23, R88, 0x1, 0x1f ;  /* 0x0c201f0058177f89 */ /* 0x000ea200000e0000 */
[----:B------:R-:W-:Y:S01]  /*a300*/  ISETP.NE.OR P5, PT, R4, 0x40, P2 ;  /* 0x000000400400780c */ /* 0x000fe200017a5670 */
[----:B---3--:R-:W-:Y:S01]  /*a310*/  FADD.FTZ R98, R9, R98 ;  /* 0x0000006209627221 */ /* 0x008fe20000010000 */
[----:B------:R-:W-:Y:S01]  /*a320*/  ISETP.GT.U32.AND P3, PT, R8, 0x3e, PT ;  /* 0x0000003e0800780c */ /* 0x000fe20003f64070 */
[----:B------:R-:W3:Y:S01]  /*a330*/  SHFL.BFLY PT, R0, R15, 0x1, 0x1f ;  /* 0x0c201f000f007f89 */ /* 0x000ee200000e0000 */
[----:B------:R-:W-:Y:S01]  /*a340*/  LOP3.LUT R8, R7, 0xffffffe0, RZ, 0xc0, !PT ;  /* 0xffffffe007087812 */ /* 0x000fe200078ec0ff */
[----:B0-----:R-:W-:Y:S01]  /*a350*/  FADD.FTZ R96, R11, R96 ;  /* 0x000000600b607221 */ /* 0x001fe20000010000 */
[----:B------:R-:W-:Y:S01]  /*a360*/  ISETP.GT.OR P1, PT, R7, 0x1f, P2 ;  /* 0x0000001f0700780c */ /* 0x000fe20001724670 */
[----:B------:R-:W0:Y:S01]  /*a370*/  SHFL.BFLY PT, R5, R14, 0x1, 0x1f ;  /* 0x0c201f000e057f89 */ /* 0x000e2200000e0000 */
[----:B-1----:R-:W-:Y:S01]  /*a380*/  FADD.FTZ R94, R17, R94 ;  /* 0x0000005e115e7221 */ /* 0x002fe20000010000 */
[----:B------:R-:W-:-:S02]  /*a390*/  ISETP.NE.OR P4, PT, R8, 0x20, P2 ;  /* 0x000000200800780c */ /* 0x000fc40001785670 */
[----:B------:R-:W1:Y:S01]  /*a3a0*/  SHFL.BFLY PT, R2, R13, 0x1, 0x1f ;  /* 0x0c201f000d027f89 */ /* 0x000e6200000e0000 */
[----:B----4-:R-:W-:Y:S01]  /*a3b0*/  FADD.FTZ R92, R19, R92 ;  /* 0x0000005c135c7221 */ /* 0x010fe20000010000 */
[----:B------:R-:W-:Y:S01]  /*a3c0*/  BAR.SYNC.DEFER_BLOCKING 0x0 ;  /* 0x0000000000007b1d */ /* 0x000fe20000010000 */
[----:B--2---:R-:W-:Y:S01]  /*a3d0*/  FADD.FTZ R91, R10, R91 ;  /* 0x0000005b0a5b7221 */ /* 0x004fe20000010000 */
[----:B------:R-:W-:Y:S01]  /*a3e0*/  FADD.FTZ R89, R12, R89 ;  /* 0x000000590c597221 */ /* 0x000fe20000010000 */
[----:B------:R-:W-:Y:S01]  /*a3f0*/  FADD.FTZ R88, R23, R88 ;  /* 0x0000005817587221 */ /* 0x000fe20000010000 */
[----:B---3--:R-:W-:Y:S01]  /*a400*/  FADD.FTZ R15, R0, R15 ;  /* 0x0000000f000f7221 */ /* 0x008fe20000010000 */
        /* <DEDUP_REMOVED lines=19> */
.L_x_23231:
[----:B------:R-:W-:Y:S05]  /*a540*/  BSYNC B0 ;  /* 0x0000000000007941 */ /* 0x000fea0003800000 */
.L_x_23230:
        /* <DEDUP_REMOVED lines=35> */
.L_x_23233:
[----:B------:R-:W-:Y:S05]  /*a780*/  BSYNC B0 ;  /* 0x0000000000007941 */ /* 0x000fea0003800000 */
.L_x_23232:
        /* <DEDUP_REMOVED lines=19> */
.L_x_23235:
[----:B------:R-:W-:Y:S05]  /*a8c0*/  BSYNC B0 ;  /* 0x0000000000007941 */ /* 0x000fea0003800000 */
.L_x_23234:
        /* <DEDUP_REMOVED lines=36> */
.L_x_23237:
[----:B------:R-:W-:Y:S05]  /*ab10*/  BSYNC B0 ;  /* 0x0000000000007941 */ /* 0x000fea0003800000 */
.L_x_23236:
        /* <DEDUP_REMOVED lines=22> */
[C---:B01----:R-:W-:Y:S01]  /*ac80*/  VIADD R6, R33.reuse, 0x20 ;  /* 0x0000002021067836 */ /* 0x043fe20000000000 */
[C---:B------:R-:W-:Y:S01]  /*ac90*/  IADD3 R5, P1, R0.reuse, UR4, RZ ;  /* 0x0000000400057c10 */ /* 0x040fe2000ff3e0ff */
[C---:B------:R-:W-:Y:S01]  /*aca0*/  VIADD R17, R33.reuse, 0x70 ;  /* 0x0000007021117836 */ /* 0x040fe20000000000 */
[C---:B------:R-:W-:Y:S01]  /*acb0*/  LEA.HI.X.SX32 R10, R33.reuse, UR7, 0x1, P0 ;  /* 0x00000007210a7c11 */ /* 0x040fe200080f0eff */
[C---:B------:R-:W-:Y:S01]  /*acc0*/  VIADD R20, R33.reuse, 0x90 ;  /* 0x0000009021147836 */ /* 0x040fe20000000000 */
[----:B------:R-:W-:Y:S01]  /*acd0*/  LEA.HI.X.SX32 R8, R0, UR7, 0x1, P1 ;  /* 0x0000000700087c11 */ /* 0x000fe200088f0eff */
[----:B------:R-:W-:Y:S01]  /*ace0*/  VIADD R0, R33, 0x30 ;  /* 0x0000003021007836 */ /* 0x000fe20000000000 */
[----:B------:R-:W-:Y:S01]  /*acf0*/  LEA R4, P1, R5, UR8, 0x1 ;  /* 0x0000000805047c11 */ /* 0x000fe2000f8208ff */
[----:B------:R-:W-:Y:S01]  /*ad00*/  VIADD R29, R33, 0xc0 ;  /* 0x000000c0211d7836 */ /* 0x000fe20000000000 */
[----:B------:R-:W-:-:S02]  /*ad10*/  LEA R2, P0, R3, UR8, 0x1 ;  /* 0x0000000803027c11 */ /* 0x000fc4000f8008ff */
[----:B------:R-:W-:Y:S02]  /*ad20*/  IADD3 R7, P2, R6, UR4, RZ ;  /* 0x0000000406077c10 */ /* 0x000fe4000ff5e0ff */
[----:B------:R-:W-:Y:S02]  /*ad30*/  LEA.HI.X R5, R5, UR9, R8, 0x1, P1 ;  /* 0x0000000905057c11 */ /* 0x000fe400088f0c08 */
[----:B------:R-:W-:Y:S02]  /*ad40*/  IADD3 R9, P1, R0, UR4, RZ ;  /* 0x0000000400097c10 */ /* 0x000fe4000ff3e0ff */
[----:B------:R-:W-:Y:S01]  /*ad50*/  LEA.HI.X R3, R3, UR9, R10, 0x1, P0 ;  /* 0x0000000903037c11 */ /* 0x000fe200080f0c0a */
[----:B------:R-:W-:Y:S01]  /*ad60*/  VIADD R10, R33, 0x40 ;  /* 0x00000040210a7836 */ /* 0x000fe20000000000 */
[----:B------:R-:W-:Y:S02]  /*ad70*/  LEA.HI.X.SX32 R16, R6, UR7, 0x1, P2 ;  /* 0x0000000706107c11 */ /* 0x000fe400090f0eff */
[----:B------:R-:W-:-:S02]  /*ad80*/  LEA R6, P0, R7, UR8, 0x1 ;  /* 0x0000000807067c11 */ /* 0x000fc4000f8008ff */
[----:B------:R-:W-:Y:S01]  /*ad90*/  LEA.HI.X.SX32 R12, R0, UR7, 0x1, P1 ;  /* 0x00000007000c7c11 */ /* 0x000fe200088f0eff */
[----:B------:R-:W-:Y:S01]  /*ada0*/  VIADD R0, R33, 0x50 ;  /* 0x0000005021007836 */ /* 0x000fe20000000000 */
[----:B------:R-:W-:Y:S02]  /*adb0*/  LEA R8, P1, R9, UR8, 0x1 ;  /* 0x0000000809087c11 */ /* 0x000fe4000f8208ff */
[----:B------:R-:W-:Y:S01]  /*adc0*/  LEA.HI.X R7, R7, UR9, R16, 0x1, P0 ;  /* 0x0000000907077c11 */ /* 0x000fe200080f0c10 */
[----:B------:R-:W-:Y:S01]  /*add0*/  VIADD R16, R33, 0x60 ;  /* 0x0000006021107836 */ /* 0x000fe20000000000 */
[----:B------:R-:W-:Y:S02]  /*ade0*/  IADD3 R11, P0, R10, UR4, RZ ;  /* 0x000000040a0b7c10 */ /* 0x000fe4000ff1e0ff */
[----:B------:R-:W-:Y:S02]  /*adf0*/  LEA.HI.X R9, R9, UR9, R12, 0x1, P1 ;  /* 0x0000000909097c11 */ /* 0x000fe400088f0c0c */
[----:B------:R-:W-:-:S02]  /*ae00*/  IADD3 R13, P1, R0, UR4, RZ ;  /* 0x00000004000d7c10 */ /* 0x000fc4000ff3e0ff */
[----:B------:R-:W-:Y:S02]  /*ae10*/  LEA.HI.X.SX32 R18, R10, UR7, 0x1, P0 ;  /* 0x000000070a127c11 */ /* 0x000fe400080f0eff */
[----:B------:R-:W-:Y:S02]  /*ae20*/  LEA R10, P0, R11, UR8, 0x1 ;  /* 0x000000080b0a7c11 */ /* 0x000fe4000f8008ff */
[----:B------:R-:W-:Y:S02]  /*ae30*/  LEA.HI.X.SX32 R0, R0, UR7, 0x1, P1 ;  /* 0x0000000700007c11 */ /* 0x000fe400088f0eff */
[----:B------:R-:W-:Y:S02]  /*ae40*/  LEA R12, P1, R13, UR8, 0x1 ;  /* 0x000000080d0c7c11 */ /* 0x000fe4000f8208ff */
[----:B------:R-:W-:Y:S02]  /*ae50*/  LEA.HI.X R11, R11, UR9, R18, 0x1, P0 ;  /* 0x000000090b0b7c11 */ /* 0x000fe400080f0c12 */
        /* <DEDUP_REMOVED lines=14> */
[C---:B------:R-:W-:Y:S02]  /*af40*/  IADD3 R0, R33.reuse, 0xa0, RZ ;  /* 0x000000a021007810 */ /* 0x040fe40007ffe0ff */
[----:B------:R-:W-:Y:S01]  /*af50*/  LEA.HI.X.SX32 R26, R20, UR7, 0x1, P1 ;  /* 0x00000007141a7c11 */ /* 0x000fe200088f0eff */
[----:B------:R-:W-:Y:S01]  /*af60*/  VIADD R20, R33, 0xb0 ;  /* 0x000000b021147836 */ /* 0x000fe20000000000 */
[----:B------:R-:W-:Y:S02]  /*af70*/  LEA.HI.X R23, R23, UR9, R28, 0x1, P0 ;  /* 0x0000000917177c11 */ /* 0x000fe400080f0c1c */
[C---:B------:R-:W-:Y:S02]  /*af80*/  LEA R24, P1, R25.reuse, UR8, 0x1 ;  /* 0x0000000819187c11 */ /* 0x040fe4000f8208ff */
[----:B------:R-:W-:Y:S02]  /*af90*/  IADD3 R27, P0, R0, UR4, RZ ;  /* 0x00000004001b7c10 */ /* 0x000fe4000ff1e0ff */
[----:B------:R-:W-:-:S02]  /*afa0*/  LEA.HI.X R25, R25, UR9, R26, 0x1, P1 ;  /* 0x0000000919197c11 */ /* 0x000fc400088f0c1a */
[----:B------:R-:W-:Y:S02]  /*afb0*/  LEA.HI.X.SX32 R0, R0, UR7, 0x1, P0 ;  /* 0x0000000700007c11 */ /* 0x000fe400080f0eff */
[C---:B------:R-:W-:Y:S02]  /*afc0*/  IADD3 R34, P1, R20.reuse, UR4, RZ ;  /* 0x0000000414227c10 */ /* 0x040fe4000ff3e0ff */
[----:B------:R-:W-:Y:S02]  /*afd0*/  LEA R26, P0, R27, UR8, 0x1 ;  /* 0x000000081b1a7c11 */ /* 0x000fe4000f8008ff */
[----:B------:R-:W-:Y:S02]  /*afe0*/  IADD3 R31, P2, R29, UR4, RZ ;  /* 0x000000041d1f7c10 */ /* 0x000fe4000ff5e0ff */
[----:B------:R-:W-:Y:S01]  /*aff0*/  LEA.HI.X.SX32 R35, R20, UR7, 0x1, P1 ;  /* 0x0000000714237c11 */ /* 0x000fe200088f0eff */
[----:B------:R-:W-:Y:S01]  /*b000*/  VIADD R20, R33, 0xe0 ;  /* 0x000000e021147836 */ /* 0x000fe20000000000 */
[----:B------:R-:W-:Y:S01]  /*b010*/  LEA.HI.X R27, R27, UR9, R0, 0x1, P0 ;  /* 0x000000091b1b7c11 */ /* 0x000fe200080f0c00 */
[----:B------:R-:W-:Y:S01]  /*b020*/  VIADD R0, R33, 0xd0 ;  /* 0x000000d021007836 */ /* 0x000fe20000000000 */
[----:B------:R-:W-:Y:S01]  /*b030*/  LEA.HI.X.SX32 R32, R29, UR7, 0x1, P2 ;  /* 0x000000071d207c11 */ /* 0x000fe200090f0eff */
[----:B------:R-:W-:Y:S01]  /*b040*/  VIADD R33, R33, 0xf0 ;  /* 0x000000f021217836 */ /* 0x000fe20000000000 */
[----:B------:R-:W-:-:S02]  /*b050*/  LEA R30, P0, R31, UR8, 0x1 ;  /* 0x000000081f1e7c11 */ /* 0x000fc4000f8008ff */
[----:B------:R-:W-:Y:S02]  /*b060*/  F2FP.F16.F32.PACK_AB R99, R99, R102 ;  /* 0x000000666363723e */ /* 0x000fe400000000ff */
[----:B------:R-:W-:Y:S02]  /*b070*/  LEA.HI.X R31, R31, UR9, R32, 0x1, P0 ;  /* 0x000000091f1f7c11 */ /* 0x000fe400080f0c20 */
[C---:B------:R-:W-:Y:S01]  /*b080*/  IADD3 R38, P0, R0.reuse, UR4, RZ ;  /* 0x0000000400267c10 */ /* 0x040fe2000ff1e0ff */
[----:B------:R0:W-:Y:S01]  /*b090*/  STG.E.U16 desc[UR10][R2.64], R99 ;  /* 0x0000006302007986 */ /* 0x0001e2000c10150a */
[C---:B------:R-:W-:Y:S02]  /*b0a0*/  IADD3 R37, P2, R33.reuse, UR4, RZ ;  /* 0x0000000421257c10 */ /* 0x040fe4000ff5e0ff */
[----:B------:R-:W-:Y:S02]  /*b0b0*/  LEA.HI.X.SX32 R39, R0, UR7, 0x1, P0 ;  /* 0x0000000700277c11 */ /* 0x000fe400080f0eff */
[----:B------:R-:W-:-:S02]  /*b0c0*/  LEA.HI.X.SX32 R0, R33, UR7, 0x1, P2 ;  /* 0x0000000721007c11 */ /* 0x000fc400090f0eff */
[----:B------:R-:W-:Y:S02]  /*b0d0*/  LEA R36, P2, R37, UR8, 0x1 ;  /* 0x0000000825247c11 */ /* 0x000fe4000f8408ff */
[----:B------:R-:W-:Y:S02]  /*b0e0*/  F2FP.F16.F32.PACK_AB R97, R97, R98 ;  /* 0x000000626161723e */ /* 0x000fe400000000ff */
[--C-:B------:R-:W-:Y:S02]  /*b0f0*/  LEA.HI.X R37, R37, UR9, R0.reuse, 0x1, P2 ;  /* 0x0000000925257c11 */ /* 0x100fe400090f0c00 */
[----:B------:R-:W-:Y:S02]  /*b100*/  PRMT R0, R99, 0x7632, R0 ;  /* 0x0000763263007816 */ /* 0x000fe40000000000 */
[----:B------:R-:W-:Y:S02]  /*b110*/  LEA R28, P1, R34, UR8, 0x1 ;  /* 0x00000008221c7c11 */ /* 0x000fe4000f8208ff */
[----:B------:R-:W-:Y:S01]  /*b120*/  F2FP.F16.F32.PACK_AB R95, R95, R96 ;  /* 0x000000605f5f723e */ /* 0x000fe200000000ff */
[----:B------:R1:W-:Y:S01]  /*b130*/  STG.E.U16 desc[UR10][R4.64], R0 ;  /* 0x0000000004007986 */ /* 0x0003e2000c10150a */
[----:B0-----:R-:W-:-:S02]  /*b140*/  PRMT R3, R97, 0x7632, R3 ;  /* 0x0000763261037816 */ /* 0x001fc40000000003 */
[----:B------:R-:W-:Y:S01]  /*b150*/  F2FP.F16.F32.PACK_AB R93, R93, R94 ;  /* 0x0000005e5d5d723e */ /* 0x000fe200000000ff */
[----:B------:R-:W-:Y:S01]  /*b160*/  STG.E.U16 desc[UR10][R6.64], R97 ;  /* 0x0000006106007986 */ /* 0x000fe2000c10150a */
[----:B------:R-:W-:Y:S02]  /*b170*/  LEA.HI.X R29, R34, UR9, R35, 0x1, P1 ;  /* 0x00000009221d7c11 */ /* 0x000fe400088f0c23 */
[----:B------:R-:W-:Y:S01]  /*b180*/  IADD3 R35, P1, R20, UR4, RZ ;  /* 0x0000000414237c10 */ /* 0x000fe2000ff3e0ff */
[----:B------:R0:W-:Y:S01]  /*b190*/  STG.E.U16 desc[UR10][R8.64], R3 ;  /* 0x0000000308007986 */ /* 0x0001e2000c10150a */
[----:B------:R-:W-:Y:S02]  /*b1a0*/  F2FP.F16.F32.PACK_AB R91, R91, R92 ;  /* 0x0000005c5b5b723e */ /* 0x000fe400000000ff */
[----:B------:R-:W-:Y:S01]  /*b1b0*/  F2FP.F16.F32.PACK_AB R89, R89, R90 ;  /* 0x0000005a5959723e */ /* 0x000fe200000000ff */
[----:B------:R-:W-:Y:S01]  /*b1c0*/  STG.E.U16 desc[UR10][R10.64], R95 ;  /* 0x0000005f0a007986 */ /* 0x000fe2000c10150a */
[----:B-1----:R-:W-:-:S02]  /*b1d0*/  PRMT R5, R95, 0x7632, R5 ;  /* 0x000076325f057816 */ /* 0x002fc40000000005 */
[----:B------:R-:W-:Y:S02]  /*b1e0*/  LEA.HI.X.SX32 R20, R20, UR7, 0x1, P1 ;  /* 0x0000000714147c11 */ /* 0x000fe400088f0eff */
[----:B------:R-:W-:Y:S01]  /*b1f0*/  LEA R32, P0, R38, UR8, 0x1 ;  /* 0x0000000826207c11 */ /* 0x000fe2000f8008ff */
[----:B------:R-:W-:Y:S01]  /*b200*/  STG.E.U16 desc[UR10][R12.64], R5 ;  /* 0x000000050c007986 */ /* 0x000fe2000c10150a */
[----:B------:R-:W-:Y:S02]  /*b210*/  PRMT R0, R91, 0x7632, R0 ;  /* 0x000076325b007816 */ /* 0x000fe40000000000 */
[----:B0-----:R-:W-:Y:S01]  /*b220*/  PRMT R9, R93, 0x7632, R9 ;  /* 0x000076325d097816 */ /* 0x001fe20000000009 */
[----:B------:R0:W-:Y:S01]  /*b230*/  STG.E.U16 desc[UR10][R16.64], R93 ;  /* 0x0000005d10007986 */ /* 0x0001e2000c10150a */
[----:B------:R-:W-:Y:S02]  /*b240*/  F2FP.F16.F32.PACK_AB R15, R15, R88 ;  /* 0x000000580f0f723e */ /* 0x000fe400000000ff */
[----:B------:R-:W-:Y:S01]  /*b250*/  LEA R34, P1, R35, UR8, 0x1 ;  /* 0x0000000823227c11 */ /* 0x000fe2000f8208ff */
[----:B------:R1:W-:Y:S01]  /*b260*/  STG.E.U16 desc[UR10][R18.64], R9 ;  /* 0x0000000912007986 */ /* 0x0003e2000c10150a */
[----:B------:R-:W-:-:S02]  /*b270*/  PRMT R2, R89, 0x7632, R2 ;  /* 0x0000763259027816 */ /* 0x000fc40000000002 */
[----:B------:R-:W-:Y:S01]  /*b280*/  F2FP.F16.F32.PACK_AB R14, R21, R14 ;  /* 0x0000000e150e723e */ /* 0x000fe200000000ff */
[----:B------:R-:W-:Y:S01]  /*b290*/  STG.E.U16 desc[UR10][R22.64], R91 ;  /* 0x0000005b16007986 */ /* 0x000fe2000c10150a */
[----:B------:R-:W-:Y:S02]  /*b2a0*/  LEA.HI.X R33, R38, UR9, R39, 0x1, P0 ;  /* 0x0000000926217c11 */ /* 0x000fe400080f0c27 */
[----:B------:R-:W-:Y:S01]  /*b2b0*/  LEA.HI.X R35, R35, UR9, R20, 0x1, P1 ;  /* 0x0000000923237c11 */ /* 0x000fe200088f0c14 */
        /* <DEDUP_REMOVED lines=10> */
.L_x_23168:
[----:B------:R-:W-:Y:S01]  /*b360*/  BSSY B2, `(.L_x_23238) ;  /* 0x0000007000027945 */ /* 0x000fe20003800000 */
[----:B------:R-:W-:Y:S02]  /*b370*/  IMAD.MOV.U32 R33, RZ, RZ, 0x1 ;  /* 0x00000001ff217424 */ /* 0x000fe400078e00ff */
[----:B------:R-:W-:Y:S02]  /*b380*/  IMAD.MOV.U32 R34, RZ, RZ, 0x1f ;  /* 0x0000001fff227424 */ /* 0x000fe400078e00ff */
[----:B------:R-:W-:-:S07]  /*b390*/  IMAD.MOV.U32 R28, RZ, RZ, -0x1 ;  /* 0xffffffffff1c7424 */ /* 0x000fce00078e00ff */
[----:B------:R-:W-:Y:S05]  /*b3a0*/  WARPSYNC.COLLECTIVE R28, `(.L_x_23239) ;  /* 0x000000001c087348 */ /* 0x000fea0003c00000 */
[----:B------:R0:W1:Y:S02]  /*b3b0*/  SHFL.BFLY P1, R30, R29, R33, R34 ;  /* 0x0c0000211d1e7389 */ /* 0x0000640000020022 */
[----:B01----:R-:W-:Y:S01]  /*b3c0*/  ENDCOLLECTIVE ;  /* 0x000000000000791b */ /* 0x003fe20003800000 */
.L_x_23239:
[----:B------:R-:W-:Y:S05]  /*b3d0*/  BSYNC B2 ;  /* 0x0000000000027941 */ /* 0x000fea0003800000 */
.L_x_23238:
[----:B------:R-:W-:Y:S01]  /*b3e0*/  MOV R28, R30 ;  /* 0x0000001e001c7202 */ /* 0x000fe20000000f00 */
[----:B------:R-:W-:Y:S06]  /*b3f0*/  BRA `(.L_x_23240) ;  /* 0xffffff9400ac7947 */ /* 0x000fec000383ffff */
.L_x_23171:
        /* <DEDUP_REMOVED lines=8> */
.L_x_23242:
[----:B------:R-:W-:Y:S05]  /*b480*/  BSYNC B0 ;  /* 0x0000000000007941 */ /* 0x000fea0003800000 */
.L_x_23241:
        /* <DEDUP_REMOVED lines=9> */
.L_x_23243:
[----:B------:R-:W-:Y:S02]  /*b520*/  IMAD.MOV.U32 R33, RZ, RZ, 0x4 ;  /* 0x00000004ff217424 */ /* 0x000fe400078e00ff */
[----:B------:R-:W-:-:S05]  /*b530*/  IMAD.MOV.U32 R9, RZ, RZ, R30 ;  /* 0x000000ffff097224 */ /* 0x000fca00078e001e */
[----:B------:R-:W-:-:S05]  /*b540*/  FMNMX.FTZ R9, R8, R9, !PT ;  /* 0x0000000908097209 */ /* 0x000fca0007810000 */
[----:B------:R-:W-:-:S07]  /*b550*/  IMAD.MOV.U32 R29, RZ, RZ, R9 ;  /* 0x000000ffff1d7224 */ /* 0x000fce00078e0009 */
[----:B------:R-:W-:Y:S05]  /*b560*/  WARPSYNC.COLLECTIVE R28, `(.L_x_23244) ;  /* 0x000000001c087348 */ /* 0x000fea0003c00000 */
[----:B------:R0:W1:Y:S02]  /*b570*/  SHFL.BFLY P1, R30, R29, R33, R34 ;  /* 0x0c0000211d1e7389 */ /* 0x0000640000020022 */
[----:B01----:R-:W-:Y:S01]  /*b580*/  ENDCOLLECTIVE ;  /* 0x000000000000791b */ /* 0x003fe20003800000 */
.L_x_23244:
[----:B------:R-:W-:Y:S02]  /*b590*/  IMAD.MOV.U32 R33, RZ, RZ, 0x2 ;  /* 0x00000002ff217424 */ /* 0x000fe400078e00ff */
[----:B------:R-:W-:-:S05]  /*b5a0*/  IMAD.MOV.U32 R10, RZ, RZ, R30 ;  /* 0x000000ffff0a7224 */ /* 0x000fca00078e001e */
[----:B------:R-:W-:-:S05]  /*b5b0*/  FMNMX.FTZ R11, R9, R10, !PT ;  /* 0x0000000a090b7209 */ /* 0x000fca0007810000 */
[----:B------:R-:W-:-:S07]  /*b5c0*/  IMAD.MOV.U32 R29, RZ, RZ, R11 ;  /* 0x000000ffff1d7224 */ /* 0x000fce00078e000b */
[----:B------:R-:W-:Y:S05]  /*b5d0*/  WARPSYNC.COLLECTIVE R28, `(.L_x_23245) ;  /* 0x000000001c087348 */ /* 0x000fea0003c00000 */
[----:B------:R0:W1:Y:S02]  /*b5e0*/  SHFL.BFLY P1, R30, R29, R33, R34 ;  /* 0x0c0000211d1e7389 */ /* 0x0000640000020022 */
[----:B01----:R-:W-:Y:S01]  /*b5f0*/  ENDCOLLECTIVE ;  /* 0x000000000000791b */ /* 0x003fe20003800000 */
.L_x_23245:
[----:B------:R-:W-:Y:S01]  /*b600*/  IMAD.MOV.U32 R10, RZ, RZ, R30 ;  /* 0x000000ffff0a7224 */ /* 0x000fe200078e001e */
[----:B------:R-:W-:Y:S06]  /*b610*/  BRA `(.L_x_23246) ;  /* 0xffffff9400dc7947 */ /* 0x000fec000383ffff */
.L_x_23247:
        /* <DEDUP_REMOVED lines=14> */
.L_x_28431:


//--------------------- .text._ZN4vllm25paged_attention_v1_kernelIttLi192ELi16ELi128ELNS_18Fp8KVCacheDataTypeE0ELb1EEEvPT_PKS2_PKT0_S8_ifPKiSA_iPKfiiiSC_SC_iiiii --------------------------
	.section	.text._ZN4vllm25paged_attention_v1_kernelIttLi192ELi16ELi128ELNS_18Fp8KVCacheDataTypeE0ELb1EEEvPT_PKS2_PKT0_S8_ifPKiSA_iPKfiiiSC_SC_iiiii,"ax",@progbits
	.align	128
        .global         _ZN4vllm25paged_attention_v1_kernelIttLi192ELi16ELi128ELNS_18Fp8KVCacheDataTypeE0ELb1EEEvPT_PKS2_PKT0_S8_ifPKiSA_iPKfiiiSC_SC_iiiii
        .type           _ZN4vllm25paged_attention_v1_kernelIttLi192ELi16ELi128ELNS_18Fp8KVCacheDataTypeE0ELb1EEEvPT_PKS2_PKT0_S8_ifPKiSA_iPKfiiiSC_SC_iiiii,@function
        .size           _ZN4vllm25paged_attention_v1_kernelIttLi192ELi16ELi128ELNS_18Fp8KVCacheDataTypeE0ELb1EEEvPT_PKS2_PKT0_S8_ifPKiSA_iPKfiiiSC_SC_iiiii,(.L_x_28432 - _ZN4vllm25paged_attention_v1_kernelIttLi192ELi16ELi128ELNS_18Fp8KVCacheDataTypeE0ELb1EEEvPT_PKS2_PKT0_S8_ifPKiSA_iPKfiiiSC_SC_iiiii)
        .other          _ZN4vllm25paged_attention_v1_kernelIttLi192ELi16ELi128ELNS_18Fp8KVCacheDataTypeE0ELb1EEEvPT_PKS2_PKT0_S8_ifPKiSA_iPKfiiiSC_SC_iiiii,@"STO_CUDA_ENTRY STV_DEFAULT"
_ZN4vllm25paged_attention_v1_kernelIttLi192ELi16ELi128ELNS_18Fp8KVCacheDataTypeE0ELb1EEEvPT_PKS2_PKT0_S8_ifPKiSA_iPKfiiiSC_SC_iiiii:
.text._ZN4vllm25paged_attention_v1_kernelIttLi192ELi16ELi128ELNS_18Fp8KVCacheDataTypeE0ELb1EEEvPT_PKS2_PKT0_S8_ifPKiSA_iPKfiiiSC_SC_iiiii:
        /* <DEDUP_REMOVED lines=89> */
[----:B------:R-:W-:Y:S01]  /*0590*/  SHF.L.U32 R8, R17, 0x3, RZ ;  /* 0x0000000311087819 */ /* 0x000fe200000006ff */
[----:B------:R-:W-:Y:S01]  /*05a0*/  ULDC.64 UR4, c[0x0][0x218] ;  /* 0x0000860000047ab9 */ /* 0x000fe20000000a00 */
[----:B------:R-:W-:-:S03]  /*05b0*/  MOV R2, 0x400 ;  /* 0x0000040000027802 */ /* 0x000fc60000000f00 */
        /* <DEDUP_REMOVED lines=8> */
[----:B------:R-:W-:-:S04]  /*0640*/  IMAD R2, R115, 0xc0, R2 ;  /* 0x000000c073027824 */ /* 0x000fc800078e0202 */
[----:B------:R-:W-:Y:S02]  /*0650*/  IMAD.IADD R11, R2, 0x1, R8 ;  /* 0x00000001020b7824 */ /* 0x000fe400078e0208 */
[----:B------:R-:W-:-:S07]  /*0660*/  IMAD.MOV.U32 R8, RZ, RZ, R3 ;  /* 0x000000ffff087224 */ /* 0x000fce00078e0003 */
.L_x_23252:
        /* <DEDUP_REMOVED lines=11> */
.L_x_23251:
[----:B------:R-:W-:Y:S05]  /*0720*/  BSYNC B1 ;  /* 0x0000000000017941 */ /* 0x000fea0003800000 */
.L_x_23250:
[----:B------:R-:W-:Y:S05]  /*0730*/  @!P1 BRA `(.L_x_23249) ;  /* 0x0000000000789947 */ /* 0x000fea0003800000 */
[----:B------:R-:W0:Y:S01]  /*0740*/  S2R R11, SR_CgaCtaId ;  /* 0x00000000000b7919 */ /* 0x000e220000008800 */
[----:B------:R-:W1:Y:S01]  /*0750*/  LDC.64 R2, c[0x0][0x218] ;  /* 0x00008600ff027b82 */ /* 0x000e620000000a00 */
[----:B------:R-:W-:Y:S02]  /*0760*/  MOV R8, 0x400 ;  /* 0x0000040000087802 */ /* 0x000fe40000000f00 */
[----:B------:R-:W-:-:S05]  /*0770*/  IADD3 R4, P0, R4, R9, RZ ;  /* 0x0000000904047210 */ /* 0x000fca0007f1e0ff */
[----:B------:R-:W-:Y:S01]  /*0780*/  IMAD.X R13, R13, 0x1, R14, P0 ;  /* 0x000000010d0d7824 */ /* 0x000fe200000e060e */
[----:B-1----:R-:W-:Y:S01]  /*0790*/  LEA R9, P0, R4, R2, 0x1 ;  /* 0x0000000204097211 */ /* 0x002fe200078008ff */
[----:B------:R-:W-:-:S03]  /*07a0*/  IMAD.SHL.U32 R2, R10, 0x8, RZ ;  /* 0x000000080a027824 */ /* 0x000fc600078e00ff */
[----:B------:R-:W-:Y:S02]  /*07b0*/  LEA.HI.X R22, R4, R3, R13, 0x1, P0 ;  /* 0x0000000304167211 */ /* 0x000fe400000f0c0d */
[----:B------:R-:W-:Y:S02]  /*07c0*/  LEA R13, R115, R2, 0x2 ;  /* 0x00000002730d7211 */ /* 0x000fe400078e10ff */
[----:B0-----:R-:W-:-:S05]  /*07d0*/  LEA R8, R11, R8, 0x18 ;  /* 0x000000080b087211 */ /* 0x001fca00078ec0ff */
[----:B------:R-:W-:Y:S02]  /*07e0*/  IMAD R11, R115, 0xc0, R8 ;  /* 0x000000c0730b7824 */ /* 0x000fe400078e0208 */
[----:B------:R-:W-:-:S03]  /*07f0*/  VIADD R8, R10, 0xffffff00 ;  /* 0xffffff000a087836 */ /* 0x000fc60000000000 */
[----:B------:R-:W-:-:S07]  /*0800*/  IADD3 R4, R11, 0x400, R2 ;  /* 0x000004000b047810 */ /* 0x000fce0007ffe002 */
.L_x_23253:
        /* <DEDUP_REMOVED lines=17> */
.L_x_23249:
[----:B------:R-:W-:Y:S05]  /*0920*/  BSYNC B0 ;  /* 0x0000000000007941 */ /* 0x000fea0003800000 */
.L_x_23248:
        /* <DEDUP_REMOVED lines=18> */
[----:B------:R-:W-:-:S02]  /*0a50*/  @!P3 IMAD.MOV R15, RZ, RZ, -R14 ;  /* 0x000000ffff0fb224 */ /* 0x000fc400078e0a0e */
[----:B0-----:R-:W-:-:S04]  /*0a60*/  VIADD R8, R10, 0xffffffe ;  /* 0x0ffffffe0a087836 */ /* 0x001fc80000000000 */
[----:B------:R0:W1:Y:S02]  /*0a70*/  F2I.FTZ.U32.TRUNC.NTZ R9, R8 ;  /* 0x0000000800097305 */ /* 0x000064000021f000 */
[----:B0-----:R-:W-:Y:S02]  /*0a80*/  IMAD.MOV.U32 R8, RZ, RZ, RZ ;  /* 0x000000ffff087224 */ /* 0x001fe400078e00ff */
[----:B-1----:R-:W-:-:S04]  /*0a90*/  IMAD R3, R9, R2, RZ ;  /* 0x0000000209037224 */ /* 0x002fc800078e02ff */
[----:B------:R-:W-:-:S04]  /*0aa0*/  IMAD.MOV R3, RZ, RZ, -R3 ;  /* 0x000000ffff037224 */ /* 0x000fc800078e0a03 */
[----:B------:R-:W-:-:S04]  /*0ab0*/  IMAD.HI.U32 R3, R9, R3, R8 ;  /* 0x0000000309037227 */ /* 0x000fc800078e0008 */
[----:B------:R-:W-:Y:S02]  /*0ac0*/  @!P3 IMAD R8, R7, UR4, R0 ;  /* 0x000000040708bc24 */ /* 0x000fe4000f8e0200 */
[----:B------:R-:W-:-:S04]  /*0ad0*/  IMAD.HI.U32 R9, R3, R11, RZ ;  /* 0x0000000b03097227 */ /* 0x000fc800078e00ff */
[----:B------:R-:W-:Y:S02]  /*0ae0*/  IMAD.MOV R10, RZ, RZ, -R9 ;  /* 0x000000ffff0a7224 */ /* 0x000fe400078e0a09 */
[----:B------:R-:W-:Y:S01]  /*0af0*/  @P3 IMAD R7, R16, UR4, R5 ;  /* 0x0000000410073c24 */ /* 0x000fe2000f8e0205 */
[----:B------:R-:W-:Y:S01]  /*0b00*/  ULDC UR4, c[0x0][0x248] ;  /* 0x0000920000047ab9 */ /* 0x000fe20000000800 */
[----:B------:R-:W-:Y:S02]  /*0b10*/  IMAD R11, R2, R10, R11 ;  /* 0x0000000a020b7224 */ /* 0x000fe400078e020b */
[----:B------:R-:W-:Y:S02]  /*0b20*/  VIADD R10, R118, 0xf ;  /* 0x0000000f760a7836 */ /* 0x000fe40000000000 */
[----:B------:R-:W-:Y:S01]  /*0b30*/  @!P3 IMAD R8, R8, R15, RZ ;  /* 0x0000000f0808b224 */ /* 0x000fe200078e02ff */
[----:B------:R-:W-:Y:S01]  /*0b40*/  ISETP.GT.U32.AND P1, PT, R2, R11, PT ;  /* 0x0000000b0200720c */ /* 0x000fe20003f24070 */
[----:B------:R-:W-:-:S02]  /*0b50*/  @P3 IMAD R8, R7, R14, RZ ;  /* 0x0000000e07083224 */ /* 0x000fc400078e02ff */
[----:B------:R-:W-:Y:S02]  /*0b60*/  IMAD R7, R6, UR4, RZ ;  /* 0x0000000406077c24 */ /* 0x000fe4000f8e02ff */
[----:B------:R-:W-:-:S08]  /*0b70*/  VIADD R6, R8, 0x1 ;  /* 0x0000000108067836 */ /* 0x000fd00000000000 */
        /* <DEDUP_REMOVED lines=8> */
[----:B------:R-:W-:-:S03]  /*0c00*/  ISETP.GE.AND P0, PT, R12, R5, PT ;  /* 0x000000050c00720c */ /* 0x000fc60003f06270 */
[----:B------:R-:W-:-:S04]  /*0c10*/  IMAD.MOV.U32 R4, RZ, RZ, R9 ;  /* 0x000000ffff047224 */ /* 0x000fc800078e0009 */
[----:B------:R-:W-:Y:S01]  /*0c20*/  @!P2 IMAD.MOV R4, RZ, RZ, -R4 ;  /* 0x000000ffff04a224 */ /* 0x000fe200078e0a04 */
[----:B------:R-:W-:-:S05]  /*0c30*/  @!P1 LOP3.LUT R4, RZ, R13, RZ, 0x33, !PT ;  /* 0x0000000dff049212 */ /* 0x000fca00078e33ff */
[----:B------:R-:W-:Y:S05]  /*0c40*/  @P0 BRA `(.L_x_23255) ;  /* 0x0000003000900947 */ /* 0x000fea0003800000 */
[C---:B------:R-:W-:Y:S01]  /*0c50*/  SHF.L.U32 R112, R115.reuse, 0x2, RZ ;  /* 0x0000000273707819 */ /* 0x040fe200000006ff */
[----:B------:R-:W-:Y:S01]  /*0c60*/  ULDC.64 UR4, c[0x0][0x238] ;  /* 0x00008e0000047ab9 */ /* 0x000fe20000000a00 */
[----:B------:R-:W-:Y:S01]  /*0c70*/  SHF.R.S32.HI R8, RZ, 0x1f, R12 ;  /* 0x0000001fff087819 */ /* 0x000fe2000001140c */
[C---:B------:R-:W-:Y:S01]  /*0c80*/  VIADD R13, R115.reuse, 0x8 ;  /* 0x00000008730d7836 */ /* 0x040fe20000000000 */
[----:B------:R-:W-:Y:S01]  /*0c90*/  IADD3 R10, P0, R12, R7, RZ ;  /* 0x000000070c0a7210 */ /* 0x000fe20007f1e0ff */
[----:B------:R-:W-:Y:S01]  /*0ca0*/  VIADD R22, R115, 0x1e ;  /* 0x0000001e73167836 */ /* 0x000fe20000000000 */
[----:B------:R-:W-:Y:S01]  /*0cb0*/  SHF.R.S32.HI R9, RZ, 0x1f, R112 ;  /* 0x0000001fff097819 */ /* 0x000fe20000011470 */
[----:B------:R-:W-:Y:S01]  /*0cc0*/  IMAD.SHL.U32 R13, R13, 0x4, RZ ;  /* 0x000000040d0d7824 */ /* 0x000fe200078e00ff */
[----:B------:R-:W-:Y:S01]  /*0cd0*/  LEA.HI.X.SX32 R11, R7, R8, 0x1, P0 ;  /* 0x00000008070b7211 */ /* 0x000fe200000f0eff */
[----:B------:R-:W-:Y:S01]  /*0ce0*/  VIADD R23, R115, 0x20 ;  /* 0x0000002073177836 */ /* 0x000fe20000000000 */
[----:B------:R-:W-:Y:S01]  /*0cf0*/  LEA R8, P0, R10, UR4, 0x2 ;  /* 0x000000040a087c11 */ /* 0x000fe2000f8010ff */
[----:B------:R-:W-:Y:S01]  /*0d00*/  IMAD.SHL.U32 R91, R22, 0x4, RZ ;  /* 0x00000004165b7824 */ /* 0x000fe200078e00ff */
[----:B------:R-:W-:Y:S01]  /*0d10*/  LEA.HI R7, R9, R112, RZ, 0x3 ;  /* 0x0000007009077211 */ /* 0x000fe200078f18ff */
[----:B------:R-:W-:Y:S01]  /*0d20*/  IMAD.SHL.U32 R89, R23, 0x4, RZ ;  /* 0x0000000417597824 */ /* 0x000fe200078e00ff */
[----:B------:R-:W-:Y:S01]  /*0d30*/  LEA.HI.X R9, R10, UR5, R11, 0x2, P0 ;  /* 0x000000050a097c11 */ /* 0x000fe200080f140b */
[C---:B------:R-:W-:Y:S01]  /*0d40*/  VIADD R11, R115.reuse, 0x6 ;  /* 0x00000006730b7836 */ /* 0x040fe20000000000 */
[----:B------:R-:W-:Y:S01]  /*0d50*/  SHF.R.S32.HI R2, RZ, 0x1f, R17 ;  /* 0x0000001fff027819 */ /* 0x000fe20000011411 */
[----:B------:R-:W-:Y:S01]  /*0d60*/  VIADD R10, R115, 0x4 ;  /* 0x00000004730a7836 */ /* 0x000fe20000000000 */
[----:B------:R-:W-:Y:S01]  /*0d70*/  LOP3.LUT R7, R7, 0xfffffff8, RZ, 0xc0, !PT ;  /* 0xfffffff807077812 */ /* 0x000fe200078ec0ff */
[----:B------:R-:W-:Y:S01]  /*0d80*/  IMAD.SHL.U32 R109, R11, 0x4, RZ ;  /* 0x000000040b6d7824 */ /* 0x000fe200078e00ff */
[----:B------:R-:W-:Y:S01]  /*0d90*/  LEA.HI R2, R2, R17, RZ, 0x4 ;  /* 0x0000001102027211 */ /* 0x000fe200078f20ff */
[C---:B------:R-:W-:Y:S01]  /*0da0*/  VIADD R27, R115.reuse, 0x28 ;  /* 0x00000028731b7836 */ /* 0x040fe20000000000 */
[----:B------:R-:W-:Y:S01]  /*0db0*/  SHF.L.U32 R10, R10, 0x2, RZ ;  /* 0x000000020a0a7819 */ /* 0x000fe200000006ff */
        /* <DEDUP_REMOVED lines=17> */
[C---:B------:R-:W-:Y:S01]  /*0ed0*/  IADD3 R14, R115.reuse, 0x10, RZ ;  /* 0x00000010730e7810 */ /* 0x040fe20007ffe0ff */
        /* <DEDUP_REMOVED lines=9> */
[----:B------:R-:W-:Y:S01]  /*0f70*/  SHF.R.S32.HI R15, RZ, 0x1f, R14 ;  /* 0x0000001fff0f7819 */ /* 0x000fe2000001140e */
[----:B------:R-:W-:Y:S01]  /*0f80*/  IMAD.SHL.U32 R10, R10, 0x4, RZ ;  /* 0x000000040a0a7824 */ /* 0x000fe200078e00ff */
[----:B------:R-:W-:Y:S01]  /*0f90*/  LOP3.LUT R7, R7, 0xfffffff8, RZ, 0xc0, !PT ;  /* 0xfffffff807077812 */ /* 0x000fe200078ec0ff */
[----:B------:R-:W-:Y:S01]  /*0fa0*/  IMAD.IADD R108, R13, 0x1, -R16 ;  /* 0x000000010d6c7824 */ /* 0x000fe200078e0a10 */
[----:B------:R-:W-:Y:S01]  /*0fb0*/  LEA.HI R15, R15, R14, RZ, 0x3 ;  /* 0x0000000e0f0f7211 */ /* 0x000fe200078f18ff */
[C---:B------:R-:W-:Y:S01]  /*0fc0*/  VIADD R16, R115.reuse, 0x14 ;  /* 0x0000001473107836 */ /* 0x040fe20000000000 */
[----:B------:R-:W-:Y:S01]  /*0fd0*/  SHF.R.S32.HI R13, RZ, 0x1f, R10 ;  /* 0x0000001fff0d7819 */ /* 0x000fe2000001140a */
[----:B------:R-:W-:Y:S01]  /*0fe0*/  IMAD.IADD R111, R2, 0x1, -R7 ;  /* 0x00000001026f7824 */ /* 0x000fe200078e0a07 */
[C---:B------:R-:W-:Y:S01]  /*0ff0*/  IADD3 R2, R115.reuse, 0xa, RZ ;  /* 0x0000000a73027810 */ /* 0x040fe20007ffe0ff */
[----:B------:R-:W-:Y:S01]  /*1000*/  VIADD R7, R115, 0xc ;  /* 0x0000000c73077836 */ /* 0x000fe20000000000 */
[----:B------:R-:W-:Y:S01]  /*1010*/  LOP3.LUT R15, R15, 0xfffffff8, RZ, 0xc0, !PT ;  /* 0xfffffff80f0f7812 */ /* 0x000fe200078ec0ff */
[----:B------:R-:W-:Y:S01]  /*1020*/  IMAD.SHL.U32 R101, R16, 0x4, RZ ;  /* 0x0000000410657824 */ /* 0x000fe200078e00ff */
[----:B------:R-:W-:Y:S01]  /*1030*/  IADD3 R18, R115, 0x16, RZ ;  /* 0x0000001673127810 */ /* 0x000fe20007ffe0ff */
[----:B------:R-:W-:Y:S01]  /*1040*/  IMAD.SHL.U32 R2, R2, 0x4, RZ ;  /* 0x0000000402027824 */ /* 0x000fe200078e00ff */
[----:B------:R-:W-:Y:S01]  /*1050*/  LEA.HI R13, R13, R10, RZ, 0x3 ;  /* 0x0000000a0d0d7211 */ /* 0x000fe200078f18ff */
[----:B------:R-:W-:Y:S01]  /*1060*/  IMAD.IADD R104, R14, 0x1, -R15 ;  /* 0x000000010e687824 */ /* 0x000fe200078e0a0f */
[----:B------:R-:W-:Y:S01]  /*1070*/  SHF.R.S32.HI R24, RZ, 0x1f, R89 ;  /* 0x0000001fff187819 */ /* 0x000fe20000011459 */
[----:B------:R-:W-:Y:S01]  /*1080*/  VIADD R15, R115, 0x18 ;  /* 0x00000018730f7836 */ /* 0x000fe20000000000 */
[----:B------:R-:W-:Y:S01]  /*1090*/  LOP3.LUT R13, R13, 0xfffffff8, RZ, 0xc0, !PT ;  /* 0xfffffff80d0d7812 */ /* 0x000fe200078ec0ff */
[----:B------:R-:W-:Y:S01]  /*10a0*/  IMAD.SHL.U32 R106, R7, 0x4, RZ ;  /* 0x00000004076a7824 */ /* 0x000fe200078e00ff */
[----:B------:R-:W-:Y:S01]  /*10b0*/  SHF.R.S32.HI R7, RZ, 0x1f, R2 ;  /* 0x0000001fff077819 */ /* 0x000fe20000011402 */
[----:B------:R-:W-:Y:S01]  /*10c0*/  IMAD.SHL.U32 R99, R18, 0x4, RZ ;  /* 0x0000000412637824 */ /* 0x000fe200078e00ff */
[----:B------:R-:W-:Y:S01]  /*10d0*/  LEA.HI R24, R24, R89, RZ, 0x3 ;  /* 0x0000005918187211 */ /* 0x000fe200078f18ff */
[----:B------:R-:W-:Y:S01]  /*10e0*/  IMAD.SHL.U32 R97, R15, 0x4, RZ ;  /* 0x000000040f617824 */ /* 0x000fe200078e00ff */
[----:B------:R-:W-:Y:S01]  /*10f0*/  LEA.HI R7, R7, R2, RZ, 0x3 ;  /* 0x0000000207077211 */ /* 0x000fe200078f18ff */
[----:B------:R-:W-:Y:S01]  /*1100*/  IMAD.IADD R105, R10, 0x1, -R13 ;  /* 0x000000010a697824 */ /* 0x000fe200078e0a0d */
[----:B------:R-:W-:Y:S01]  /*1110*/  SHF.R.S32.HI R14, RZ, 0x1f, R99 ;  /* 0x0000001fff0e7819 */ /* 0x000fe20000011463 */
[C---:B------:R-:W-:Y:S01]  /*1120*/  VIADD R13, R115.reuse, 0x12 ;  /* 0x00000012730d7836 */ /* 0x040fe20000000000 */
[----:B------:R-:W-:Y:S01]  /*1130*/  SHF.R.S32.HI R20, RZ, 0x1f, R97 ;  /* 0x0000001fff147819 */ /* 0x000fe20000011461 */
[----:B------:R-:W-:Y:S01]  /*1140*/  VIADD R30, R115, 0x2e ;  /* 0x0000002e731e7836 */ /* 0x000fe20000000000 */
[----:B------:R-:W-:Y:S01]  /*1150*/  LOP3.LUT R7, R7, 0xfffffff8, RZ, 0xc0, !PT ;  /* 0xfffffff807077812 */ /* 0x000fe200078ec0ff */
[----:B------:R-:W-:Y:S01]  /*1160*/  IMAD.SHL.U32 R103, R13, 0x4, RZ ;  /* 0x000000040d677824 */ /* 0x000fe200078e00ff */
[----:B------:R-:W-:Y:S01]  /*1170*/  LEA.HI R14, R14, R99, RZ, 0x3 ;  /* 0x000000630e0e7211 */ /* 0x000fe200078f18ff */
[----:B------:R-:W0:Y:S01]  /*1180*/  S2UR UR5, SR_CgaCtaId ;  /* 0x00000000000579c3 */ /* 0x000e220000008800 */
[----:B------:R-:W-:Y:S01]  /*1190*/  LEA.HI R20, R20, R97, RZ, 0x3 ;  /* 0x0000006114147211 */ /* 0x000fe200078f18ff */
[----:B------:R-:W-:Y:S01]  /*11a0*/  IMAD.IADD R107, R2, 0x1, -R7 ;  /* 0x00000001026b7824 */ /* 0x000fe200078e0a07 */
[----:B------:R-:W-:Y:S01]  /*11b0*/  LOP3.LUT R14, R14, 0xfffffff8, RZ, 0xc0, !PT ;  /* 0xfffffff80e0e7812 */ /* 0x000fe200078ec0ff */
[----:B------:R-:W-:Y:S01]  /*11c0*/  ULDC UR4, c[0x0][0x260] ;  /* 0x0000980000047ab9 */ /* 0x000fe20000000800 */
        /* <DEDUP_REMOVED lines=8> */
[----:B------:R-:W-:Y:S01]  /*1250*/  LEA.HI R10, R10, R101, RZ, 0x3 ;  /* 0x000000650a0a7211 */ /* 0x000fe200078f18ff */
[----:B------:R-:W-:Y:S01]  /*1260*/  ULDC UR6, c[0x0][0x27c] ;  /* 0x00009f0000067ab9 */ /* 0x000fe20000000800 */
[----:B------:R-:W-:Y:S01]  /*1270*/  SHF.R.S32.HI R20, RZ, 0x1f, R91 ;  /* 0x0000001fff147819 */ /* 0x000fe2000001145b */
[----:B------:R-:W-:Y:S01]  /*1280*/  IMAD.MOV.U32 R113, RZ, RZ, -0x800001 ;  /* 0xff7fffffff717424 */ /* 0x000fe200078e00ff */
[----:B------:R-:W-:-:S02]  /*1290*/  LOP3.LUT R2, R2, 0xfffffff8, RZ, 0xc0, !PT ;  /* 0xfffffff802027812 */ /* 0x000fc400078ec0ff */
[----:B------:R-:W-:Y:S02]  /*12a0*/  LOP3.LUT R10, R10, 0xfffffff8, RZ, 0xc0, !PT ;  /* 0xfffffff80a0a7812 */ /* 0x000fe400078ec0ff */
[----:B------:R-:W-:Y:S02]  /*12b0*/  SHF.L.U32 R95, R14, 0x2, RZ ;  /* 0x000000020e5f7819 */ /* 0x000fe400000006ff */
[----:B------:R-:W-:Y:S01]  /*12c0*/  LEA.HI R20, R20, R91, RZ, 0x3 ;  /* 0x0000005b14147211 */ /* 0x000fe200078f18ff */
[----:B------:R-:W-:Y:S01]  /*12d0*/  IMAD.IADD R101, R101, 0x1, -R10 ;  /* 0x0000000165657824 */ /* 0x000fe200078e0a0a */
[----:B------:R-:W-:Y:S02]  /*12e0*/  IADD3 R103, R103, -R2, RZ ;  /* 0x8000000267677210 */ /* 0x000fe40007ffe0ff */
[----:B------:R-:W-:Y:S02]  /*12f0*/  SHF.R.S32.HI R2, RZ, 0x1f, R95 ;  /* 0x0000001fff027819 */ /* 0x000fe4000001145f */
[----:B------:R-:W-:-:S02]  /*1300*/  LOP3.LUT R20, R20, 0xfffffff8, RZ, 0xc0, !PT ;  /* 0xfffffff814147812 */ /* 0x000fc400078ec0ff */
[----:B------:R-:W-:Y:S02]  /*1310*/  LOP3.LUT R24, R24, 0xfffffff8, RZ, 0xc0, !PT ;  /* 0xfffffff818187812 */ /* 0x000fe400078ec0ff */
[----:B------:R-:W-:Y:S02]  /*1320*/  SHF.R.S32.HI R28, RZ, 0x1f, R81 ;  /* 0x0000001fff1c7819 */ /* 0x000fe40000011451 */
[----:B------:R-:W-:Y:S01]  /*1330*/  SHF.R.S32.HI R10, RZ, 0x1f, R93 ;  /* 0x0000001fff0a7819 */ /* 0x000fe2000001145d */
[----:B------:R-:W-:Y:S01]  /*1340*/  IMAD.IADD R89, R89, 0x1, -R24 ;  /* 0x0000000159597824 */ /* 0x000fe200078e0a18 */
[----:B------:R-:W-:Y:S02]  /*1350*/  SHF.L.U32 R83, R26, 0x2, RZ ;  /* 0x000000021a537819 */ /* 0x000fe400000006ff */
[----:B------:R-:W-:Y:S02]  /*1360*/  LEA.HI R2, R2, R95, RZ, 0x3 ;  /* 0x0000005f02027211 */ /* 0x000fe400078f18ff */
[----:B------:R-:W-:Y:S01]  /*1370*/  IADD3 R91, R91, -R20, RZ ;  /* 0x800000145b5b7210 */ /* 0x000fe20007ffe0ff */
[----:B------:R-:W-:Y:S01]  /*1380*/  VIADD R20, R115, 0x22 ;  /* 0x0000002273147836 */ /* 0x000fe20000000000 */
[----:B------:R-:W-:-:S02]  /*1390*/  LEA.HI R28, R28, R81, RZ, 0x3 ;  /* 0x000000511c1c7211 */ /* 0x000fc400078f18ff */
[----:B------:R-:W-:Y:S01]  /*13a0*/  IADD3 R29, R115, 0x2c, RZ ;  /* 0x0000002c731d7810 */ /* 0x000fe20007ffe0ff */
[----:B------:R-:W-:Y:S01]  /*13b0*/  IMAD.SHL.U32 R87, R20, 0x4, RZ ;  /* 0x0000000414577824 */ /* 0x000fe200078e00ff */
[----:B------:R-:W-:Y:S02]  /*13c0*/  LEA.HI R10, R10, R93, RZ, 0x3 ;  /* 0x0000005d0a0a7211 */ /* 0x000fe400078f18ff */
[----:B------:R-:W-:Y:S01]  /*13d0*/  SHF.R.S32.HI R24, RZ, 0x1f, R83 ;  /* 0x0000001fff187819 */ /* 0x000fe20000011453 */
[----:B------:R-:W-:Y:S01]  /*13e0*/  IMAD.SHL.U32 R7, R29, 0x4, RZ ;  /* 0x000000041d077824 */ /* 0x000fe200078e00ff */
[----:B------:R-:W-:Y:S02]  /*13f0*/  LOP3.LUT R2, R2, 0xfffffff8, RZ, 0xc0, !PT ;  /* 0xfffffff802027812 */ /* 0x000fe400078ec0ff */
[----:B------:R-:W-:Y:S02]  /*1400*/  LOP3.LUT R28, R28, 0xfffffff8, RZ, 0xc0, !PT ;  /* 0xfffffff81c1c7812 */ /* 0x000fe400078ec0ff */
[----:B------:R-:W-:Y:S01]  /*1410*/  LOP3.LUT R10, R10, 0xfffffff8, RZ, 0xc0, !PT ;  /* 0xfffffff80a0a7812 */ /* 0x000fe200078ec0ff */
[----:B------:R-:W-:Y:S01]  /*1420*/  IMAD.IADD R95, R95, 0x1, -R2 ;  /* 0x000000015f5f7824 */ /* 0x000fe200078e0a02 */
[----:B------:R-:W-:Y:S01]  /*1430*/  SHF.R.S32.HI R11, RZ, 0x1f, R106 ;  /* 0x0000001fff0b7819 */ /* 0x000fe2000001146a */
[----:B------:R-:W-:Y:S01]  /*1440*/  IMAD.IADD R81, R81, 0x1, -R28 ;  /* 0x0000000151517824 */ /* 0x000fe200078e0a1c */
[----:B------:R-:W-:Y:S01]  /*1450*/  LEA.HI R24, R24, R83, RZ, 0x3 ;  /* 0x0000005318187211 */ /* 0x000fe200078f18ff */
[----:B------:R-:W-:Y:S01]  /*1460*/  IMAD.IADD R93, R93, 0x1, -R10 ;  /* 0x000000015d5d7824 */ /* 0x000fe200078e0a0a */
[----:B------:R-:W-:-:S02]  /*1470*/  LEA.HI R11, R11, R106, RZ, 0x3 ;  /* 0x0000006a0b0b7211 */ /* 0x000fc400078f18ff */
[----:B------:R-:W-:Y:S02]  /*1480*/  SHF.R.S32.HI R2, RZ, 0x1f, R87 ;  /* 0x0000001fff027819 */ /* 0x000fe40000011457 */
[----:B------:R-:W-:Y:S02]  /*1490*/  LOP3.LUT R24, R24, 0xfffffff8, RZ, 0xc0, !PT ;  /* 0xfffffff818187812 */ /* 0x000fe400078ec0ff */
[----:B------:R-:W-:Y:S02]  /*14a0*/  SHF.R.S32.HI R28, RZ, 0x1f, R7 ;  /* 0x0000001fff1c7819 */ /* 0x000fe40000011407 */
[----:B------:R-:W-:Y:S01]  /*14b0*/  SHF.R.S32.HI R10, RZ, 0x1f, R85 ;  /* 0x0000001fff0a7819 */ /* 0x000fe20000011455 */
[----:B------:R-:W-:Y:S01]  /*14c0*/  IMAD.IADD R83, R83, 0x1, -R24 ;  /* 0x0000000153537824 */ /* 0x000fe200078e0a18 */
[----:B------:R-:W-:Y:S01]  /*14d0*/  LOP3.LUT R11, R11, 0xfffffff8, RZ, 0xc0, !PT ;  /* 0xfffffff80b0b7812 */ /* 0x000fe200078ec0ff */
[----:B------:R-:W-:Y:S01]  /*14e0*/  VIADD R24, R115, 0x2a ;  /* 0x0000002a73187836 */ /* 0x000fe20000000000 */
[----:B------:R-:W-:-:S02]  /*14f0*/  LEA.HI R2, R2, R87, RZ, 0x3 ;  /* 0x0000005702027211 */ /* 0x000fc400078f18ff */
[----:B------:R-:W-:Y:S01]  /*1500*/  LEA.HI R28, R28, R7, RZ, 0x3 ;  /* 0x000000071c1c7211 */ /* 0x000fe200078f18ff */
[----:B------:R-:W-:Y:S01]  /*1510*/  IMAD.IADD R106, R106, 0x1, -R11 ;  /* 0x000000016a6a7824 */ /* 0x000fe200078e0a0b */
[----:B------:R-:W-:Y:S01]  /*1520*/  LEA.HI R10, R10, R85, RZ, 0x3 ;  /* 0x000000550a0a7211 */ /* 0x000fe200078f18ff */
[----:B------:R-:W-:Y:S01]  /*1530*/  IMAD.SHL.U32 R79, R24, 0x4, RZ ;  /* 0x00000004184f7824 */ /* 0x000fe200078e00ff */
[----:B------:R-:W-:Y:S01]  /*1540*/  LOP3.LUT R2, R2, 0xfffffff8, RZ, 0xc0, !PT ;  /* 0xfffffff802027812 */ /* 0x000fe200078ec0ff */
[----:B------:R-:W-:Y:S01]  /*1550*/  IMAD.SHL.U32 R11, R30, 0x4, RZ ;  /* 0x000000041e0b7824 */ /* 0x000fe200078e00ff */
[----:B------:R-:W-:Y:S02]  /*1560*/  LOP3.LUT R28, R28, 0xfffffff8, RZ, 0xc0, !PT ;  /* 0xfffffff81c1c7812 */ /* 0x000fe400078ec0ff */
[----:B------:R-:W-:Y:S01]  /*1570*/  LOP3.LUT R10, R10, 0xfffffff8, RZ, 0xc0, !PT ;  /* 0xfffffff80a0a7812 */ /* 0x000fe200078ec0ff */
[----:B------:R-:W-:Y:S01]  /*1580*/  IMAD.IADD R87, R87, 0x1, -R2 ;  /* 0x0000000157577824 */ /* 0x000fe200078e0a02 */
[----:B------:R-:W-:Y:S01]  /*1590*/  SHF.R.S32.HI R32, RZ, 0x1f, R11 ;  /* 0x0000001fff207819 */ /* 0x000fe2000001140b */
[----:B------:R-:W-:Y:S01]  /*15a0*/  IMAD.IADD R7, R7, 0x1, -R28 ;  /* 0x0000000107077824 */ /* 0x000fe200078e0a1c */
[----:B------:R-:W-:Y:S01]  /*15b0*/  SHF.R.S32.HI R19, RZ, 0x1f, R121 ;  /* 0x0000001fff137819 */ /* 0x000fe20000011479 */
[----:B------:R-:W-:Y:S01]  /*15c0*/  IMAD.IADD R85, R85, 0x1, -R10 ;  /* 0x0000000155557824 */ /* 0x000fe200078e0a0a */
[----:B------:R-:W1:Y:S01]  /*15d0*/  LDC R28, c[0x0][0x25c] ;  /* 0x00009700ff1c7b82 */ /* 0x000e620000000800 */
[----:B------:R-:W-:Y:S01]  /*15e0*/  IMAD R2, R0, UR4, RZ ;  /* 0x0000000400027c24 */ /* 0x000fe2000f8e02ff */
[----:B------:R-:W-:Y:S01]  /*15f0*/  SHF.R.S32.HI R10, RZ, 0x1f, R79 ;  /* 0x0000001fff0a7819 */ /* 0x000fe2000001144f */
[----:B------:R-:W-:Y:S01]  /*1600*/  UMOV UR4, 0x400 ;  /* 0x0000040000047882 */ /* 0x000fe20000000000 */
[----:B------:R-:W-:Y:S01]  /*1610*/  LEA.HI R32, R32, R11, RZ, 0x3 ;  /* 0x0000000b20207211 */ /* 0x000fe200078f18ff */
[----:B------:R-:W-:Y:S01]  /*1620*/  UIADD3 UR4, UR4, 0x1a0, URZ ;  /* 0x000001a004047890 */ /* 0x000fe2000fffe03f */
[----:B------:R-:W-:-:S02]  /*1630*/  LEA.HI R10, R10, R79, RZ, 0x3 ;  /* 0x0000004f0a0a7211 */ /* 0x000fc400078f18ff */
[----:B------:R-:W-:Y:S01]  /*1640*/  IADD3 R120, P0, R2, R121, RZ ;  /* 0x0000007902787210 */ /* 0x000fe20007f1e0ff */
[----:B0-----:R-:W-:Y:S01]  /*1650*/  ULEA UR4, UR5, UR4, 0x18 ;  /* 0x0000000405047291 */ /* 0x001fe2000f8ec03f */
[----:B------:R-:W-:Y:S02]  /*1660*/  LOP3.LUT R10, R10, 0xfffffff8, RZ, 0xc0, !PT ;  /* 0xfffffff80a0a7812 */ /* 0x000fe400078ec0ff */
[----:B------:R-:W-:Y:S02]  /*1670*/  LOP3.LUT R32, R32, 0xfffffff8, RZ, 0xc0, !PT ;  /* 0xfffffff820207812 */ /* 0x000fe400078ec0ff */
        /* <DEDUP_REMOVED lines=27> */
[----:B------:R-:W-:Y:S01]  /*1830*/  IADD3 R79, R79, -R10, RZ ;  /* 0x8000000a4f4f7210 */ /* 0x000fe20007ffe0ff */
[----:B------:R-:W-:Y:S01]  /*1840*/  IMAD.IADD R10, R11, 0x1, -R32 ;  /* 0x000000010b0a7824 */ /* 0x000fe200078e0a20 */
[----:B------:R-:W-:Y:S01]  /*1850*/  LEA.HI R2, R13, R13, RZ, 0x1 ;  /* 0x0000000d0d027211 */ /* 0x000fe200078f08ff */
[----:B------:R-:W-:Y:S01]  /*1860*/  IMAD.SHL.U32 R11, R12, 0x10, RZ ;  /* 0x000000100c0b7824 */ /* 0x000fe200078e00ff */
[----:B------:R-:W-:Y:S01]  /*1870*/  SHF.L.U32 R16, R16, 0x6, RZ ;  /* 0x0000000610107819 */ /* 0x000fe200000006ff */
[----:B------:R-:W-:Y:S01]  /*1880*/  VIADD R13, R4, -UR6 ;  /* 0x80000006040d7c36 */ /* 0x000fe20008000000 */
[----:B------:R-:W-:Y:S01]  /*1890*/  SHF.L.U32 R20, R20, 0x6, RZ ;  /* 0x0000000614147819 */ /* 0x000fe200000006ff */
[----:B------:R-:W-:Y:S01]  /*18a0*/  IMAD.SHL.U32 R2, R2, 0x40, RZ ;  /* 0x0000004002027824 */ /* 0x000fe200078e00ff */
[----:B------:R-:W-:Y:S01]  /*18b0*/  LEA R43, R12, R17, 0x4 ;  /* 0x000000110c2b7211 */ /* 0x000fe200078e20ff */
[----:B------:R-:W-:Y:S01]  /*18c0*/  IMAD.IADD R17, R17, 0x1, R11 ;  /* 0x0000000111117824 */ /* 0x000fe200078e020b */
        /* <DEDUP_REMOVED lines=29> */
[----:B------:R-:W-:Y:S02]  /*1aa0*/  LEA R43, R43, UR4, 0x2 ;  /* 0x000000042b2b7c11 */ /* 0x000fe4000f8e10ff */
[----:B------:R-:W-:-:S02]  /*1ab0*/  IADD3 R44, -R118, 0x1, R17 ;  /* 0x00000001762c7810 */ /* 0x000fc40007ffe111 */
        /* <DEDUP_REMOVED lines=13> */
.L_x_23260:
        /* <DEDUP_REMOVED lines=40> */
[----:B------:R-:W-:-:S03]  /*1e10*/  ISETP.LE.AND P1, PT, R32, R13, PT ;  /* 0x0000000d2000720c */ /* 0x000fc60003f23270 */
[----:B------:R-:W-:Y:S01]  /*1e20*/  @!P2 IMAD.MOV R28, RZ, RZ, -R28 ;  /* 0x000000ffff1ca224 */ /* 0x000fe200078e0a1c */
[----:B------:R-:W-:-:S04]  /*1e30*/  @!P0 LOP3.LUT R28, RZ, R36, RZ, 0x33, !PT ;  /* 0x00000024ff1c8212 */ /* 0x000fc800078e33ff */
[----:B------:R-:W-:-:S13]  /*1e40*/  ISETP.NE.AND P0, PT, R28, RZ, PT ;  /* 0x000000ff1c00720c */ /* 0x000fda0003f05270 */
[----:B------:R-:W-:Y:S05]  /*1e50*/  @P0 BRA P1, `(.L_x_23257) ;  /* 0x0000001c00d80947 */ /* 0x000fea0000800000 */
[----:B------:R-:W2:Y:S01]  /*1e60*/  LDG.E.CONSTANT R29, desc[UR10][R8.64] ;  /* 0x0000000a081d7981 */ /* 0x000ea2000c1e9900 */
[----:B------:R-:W-:-:S05]  /*1e70*/  VIADD R28, R115, 0x2 ;  /* 0x00000002731c7836 */ /* 0x000fca0000000000 */
[----:B------:R-:W-:-:S05]  /*1e80*/  LEA.HI R30, R28, R28, RZ, 0x1 ;  /* 0x0000001c1c1e7211 */ /* 0x000fca00078f08ff */
[----:B------:R-:W-:-:S05]  /*1e90*/  IMAD.SHL.U32 R30, R30, 0x40, RZ ;  /* 0x000000401e1e7824 */ /* 0x000fca00078e00ff */
[----:B------:R-:W-:-:S04]  /*1ea0*/  LOP3.LUT R30, R30, 0xffffff80, RZ, 0xc0, !PT ;  /* 0xffffff801e1e7812 */ /* 0x000fc800078ec0ff */
[----:B------:R-:W-:Y:S02]  /*1eb0*/  SHF.R.S32.HI R32, RZ, 0x1f, R30 ;  /* 0x0000001fff207819 */ /* 0x000fe4000001141e */
[----:B------:R-:W-:Y:S02]  /*1ec0*/  SHF.R.S32.HI R31, RZ, 0x1f, R110 ;  /* 0x0000001fff1f7819 */ /* 0x000fe4000001146e */
[----:B--2---:R-:W-:Y:S01]  /*1ed0*/  SHF.R.S32.HI R28, RZ, 0x1f, R29 ;  /* 0x0000001fff1c7819 */ /* 0x004fe2000001141d */
[----:B------:R-:W-:-:S04]  /*1ee0*/  IMAD.WIDE.U32 R122, R29, UR12, R120 ;  /* 0x0000000c1d7a7c25 */ /* 0x000fc8000f8e0078 */
[----:B------:R-:W-:-:S04]  /*1ef0*/  IMAD R28, R28, UR12, RZ ;  /* 0x0000000c1c1c7c24 */ /* 0x000fc8000f8e02ff */
[----:B------:R-:W-:Y:S01]  /*1f00*/  IMAD R119, R29, R14, R28 ;  /* 0x0000000e1d777224 */ /* 0x000fe200078e021c */
[----:B------:R-:W-:Y:S02]  /*1f10*/  SHF.R.S32.HI R29, RZ, 0x1f, R111 ;  /* 0x0000001fff1d7819 */ /* 0x000fe4000001146f */
[----:B------:R-:W-:Y:S01]  /*1f20*/  IADD3 R28, P0, P1, R111, R122, R30 ;  /* 0x0000007a6f1c7210 */ /* 0x000fe2000791e01e */
[----:B------:R-:W-:-:S03]  /*1f30*/  IMAD.IADD R119, R123, 0x1, R119 ;  /* 0x000000017b777824 */ /* 0x000fc600078e0277 */
[----:B------:R-:W-:Y:S02]  /*1f40*/  LEA R56, P2, R28, UR8, 0x1 ;  /* 0x000000081c387c11 */ /* 0x000fe4000f8408ff */
[-C--:B------:R-:W-:Y:S02]  /*1f50*/  IADD3.X R29, R29, R119.reuse, R32, P0, P1 ;  /* 0x000000771d1d7210 */ /* 0x080fe400007e2420 */
[----:B------:R-:W-:Y:S02]  /*1f60*/  IADD3 R30, P0, R112, R122, RZ ;  /* 0x0000007a701e7210 */ /* 0x000fe40007f1e0ff */
[----:B------:R-:W-:Y:S02]  /*1f70*/  LEA.HI.X R57, R28, UR9, R29, 0x1, P2 ;  /* 0x000000091c397c11 */ /* 0x000fe400090f0c1d */
[----:B------:R-:W-:Y:S02]  /*1f80*/  LEA R58, P1, R30, UR8, 0x1 ;  /* 0x000000081e3a7c11 */ /* 0x000fe4000f8208ff */
[----:B------:R-:W-:-:S02]  /*1f90*/  LEA.HI.X.SX32 R29, R112, R119, 0x1, P0 ;  /* 0x00000077701d7211 */ /* 0x000fc400000f0eff */
[----:B------:R-:W2:Y:S02]  /*1fa0*/  LDG.E.64.CONSTANT R56, desc[UR10][R56.64] ;  /* 0x0000000a38387981 */ /* 0x000ea4000c1e9b00 */
[----:B------:R-:W-:-:S06]  /*1fb0*/  LEA.HI.X R59, R30, UR9, R29, 0x1, P1 ;  /* 0x000000091e3b7c11 */ /* 0x000fcc00088f0c1d */
[----:B------:R-:W3:Y:S01]  /*1fc0*/  LDG.E.64.CONSTANT R58, desc[UR10][R58.64] ;  /* 0x0000000a3a3a7981 */ /* 0x000ee2000c1e9b00 */
        /* <DEDUP_REMOVED lines=20> */
[----:B------:R-:W5:Y:S01]  /*2110*/  LDG.E.64.CONSTANT R68, desc[UR10][R68.64] ;  /* 0x0000000a44447981 */ /* 0x000f62000c1e9b00 */
        /* <DEDUP_REMOVED lines=11> */
[----:B------:R-:W5:Y:S01]  /*21d0*/  LDG.E.64.CONSTANT R70, desc[UR10][R70.64] ;  /* 0x0000000a46467981 */ /* 0x000f62000c1e9b00 */
[----:B------:R-:W-:Y:S02]  /*21e0*/  LEA.HI R28, R28, R28, RZ, 0x1 ;  /* 0x0000001c1c1c7211 */ /* 0x000fe400078f08ff */
[----:B------:R-:W-:Y:S01]  /*21f0*/  SHF.R.S32.HI R29, RZ, 0x1f, R107 ;  /* 0x0000001fff1d7819 */ /* 0x000fe2000001146b */
[----:B------:R-:W0:Y:S02]  /*2200*/  S2R R31, SR_CgaCtaId ;  /* 0x00000000001f7919 */ /* 0x000e240000008800 */
[----:B------:R-:W-:-:S05]  /*2210*/  IMAD.SHL.U32 R28, R28, 0x40, RZ ;  /* 0x000000401c1c7824 */ /* 0x000fca00078e00ff */
[----:B------:R-:W-:-:S04]  /*2220*/  LOP3.LUT R28, R28, 0xffffff80, RZ, 0xc0, !PT ;  /* 0xffffff801c1c7812 */ /* 0x000fc800078ec0ff */
[--C-:B------:R-:W-:Y:S02]  /*2230*/  SHF.R.S32.HI R30, RZ, 0x1f, R28.reuse ;  /* 0x0000001fff1e7819 */ /* 0x100fe4000001141c */
[----:B------:R-:W-:-:S04]  /*2240*/  IADD3 R28, P0, P1, R107, R122, R28 ;  /* 0x0000007a6b1c7210 */ /* 0x000fc8000791e01c */
[----:B------:R-:W-:Y:S02]  /*2250*/  IADD3.X R29, R29, R119, R30, P0, P1 ;  /* 0x000000771d1d7210 */ /* 0x000fe400007e241e */
[----:B------:R-:W-:-:S04]  /*2260*/  LEA R64, P0, R28, UR8, 0x1 ;  /* 0x000000081c407c11 */ /* 0x000fc8000f8008ff */
[----:B------:R-:W-:Y:S02]  /*2270*/  LEA.HI.X R65, R28, UR9, R29, 0x1, P0 ;  /* 0x000000091c417c11 */ /* 0x000fe400080f0c1d */
[----:B------:R-:W-:-:S04]  /*2280*/  IADD3 R28, R115, 0xc, RZ ;  /* 0x0000000c731c7810 */ /* 0x000fc80007ffe0ff */
[----:B------:R-:W-:Y:S01]  /*2290*/  LEA.HI R28, R28, R28, RZ, 0x1 ;  /* 0x0000001c1c1c7211 */ /* 0x000fe200078f08ff */
[----:B------:R-:W5:Y:S01]  /*22a0*/  LDG.E.64.CONSTANT R64, desc[UR10][R64.64] ;  /* 0x0000000a40407981 */ /* 0x000f62000c1e9b00 */
[----:B------:R-:W-:-:S03]  /*22b0*/  SHF.R.S32.HI R32, RZ, 0x1f, R106 ;  /* 0x0000001fff207819 */ /* 0x000fc6000001146a */
[----:B------:R-:W-:-:S05]  /*22c0*/  IMAD.SHL.U32 R28, R28, 0x40, RZ ;  /* 0x000000401c1c7824 */ /* 0x000fca00078e00ff */
[----:B------:R-:W-:-:S04]  /*22d0*/  LOP3.LUT R29, R28, 0xffffff80, RZ, 0xc0, !PT ;  /* 0xffffff801c1d7812 */ /* 0x000fc800078ec0ff */
[--C-:B------:R-:W-:Y:S02]  /*22e0*/  SHF.R.S32.HI R30, RZ, 0x1f, R29.reuse ;  /* 0x0000001fff1e7819 */ /* 0x100fe4000001141d */
[----:B------:R-:W-:-:S04]  /*22f0*/  IADD3 R28, P0, P1, R106, R122, R29 ;  /* 0x0000007a6a1c7210 */ /* 0x000fc8000791e01d */
[----:B------:R-:W-:Y:S02]  /*2300*/  IADD3.X R29, R32, R119, R30, P0, P1 ;  /* 0x00000077201d7210 */ /* 0x000fe400007e241e */
[C---:B------:R-:W-:Y:S02]  /*2310*/  LEA R66, P0, R28.reuse, UR8, 0x1 ;  /* 0x000000081c427c11 */ /* 0x040fe4000f8008ff */
[----:B------:R-:W-:Y:S02]  /*2320*/  MOV R30, 0x400 ;  /* 0x00000400001e7802 */ /* 0x000fe40000000f00 */
[----:B------:R-:W-:Y:S02]  /*2330*/  LEA.HI.X R67, R28, UR9, R29, 0x1, P0 ;  /* 0x000000091c437c11 */ /* 0x000fe400080f0c1d */
[----:B0-----:R-:W-:-:S04]  /*2340*/  LEA R30, R31, R30, 0x18 ;  /* 0x0000001e1f1e7211 */ /* 0x001fc800078ec0ff */
[----:B------:R-:W5:Y:S01]  /*2350*/  LDG.E.64.CONSTANT R66, desc[UR10][R66.64] ;  /* 0x0000000a42427981 */ /* 0x000f62000c1e9b00 */
[C---:B------:R-:W-:Y:S02]  /*2360*/  VIADD R28, R115.reuse, 0xe ;  /* 0x0000000e731c7836 */ /* 0x040fe40000000000 */
[----:B------:R-:W-:-:S03]  /*2370*/  IMAD R117, R115, 0xc0, R30 ;  /* 0x000000c073757824 */ /* 0x000fc600078e021e */
[----:B------:R-:W-:Y:S02]  /*2380*/  LEA.HI R28, R28, R28, RZ, 0x1 ;  /* 0x0000001c1c1c7211 */ /* 0x000fe400078f08ff */
[----:B------:R-:W0:Y:S03]  /*2390*/  LDS.128 R32, [R117] ;  /* 0x0000000075207984 */ /* 0x000e260000000c00 */
[----:B------:R-:W-:Y:S02]  /*23a0*/  IMAD.SHL.U32 R28, R28, 0x40, RZ ;  /* 0x000000401c1c7824 */ /* 0x000fe400078e00ff */
[----:B------:R-:W-:-:S03]  /*23b0*/  VIADD R29, R115, 0x10 ;  /* 0x00000010731d7836 */ /* 0x000fc60000000000 */
[----:B------:R-:W-:Y:S02]  /*23c0*/  LOP3.LUT R28, R28, 0xffffff80, RZ, 0xc0, !PT ;  /* 0xffffff801c1c7812 */ /* 0x000fe400078ec0ff */
[----:B------:R-:W-:Y:S02]  /*23d0*/  LEA.HI R30, R29, R29, RZ, 0x1 ;  /* 0x0000001d1d1e7211 */ /* 0x000fe400078f08ff */
[--C-:B------:R-:W-:Y:S02]  /*23e0*/  SHF.R.S32.HI R31, RZ, 0x1f, R28.reuse ;  /* 0x0000001fff1f7819 */ /* 0x100fe4000001141c */
[----:B------:R-:W-:Y:S02]  /*23f0*/  SHF.R.S32.HI R38, RZ, 0x1f, R105 ;  /* 0x0000001fff267819 */ /* 0x000fe40000011469 */
[----:B------:R-:W-:Y:S01]  /*2400*/  IADD3 R28, P0, P1, R105, R122, R28 ;  /* 0x0000007a691c7210 */ /* 0x000fe2000791e01c */
[----:B------:R-:W-:-:S03]  /*2410*/  IMAD.SHL.U32 R30, R30, 0x40, RZ ;  /* 0x000000401e1e7824 */ /* 0x000fc600078e00ff */
[----:B------:R-:W-:Y:S02]  /*2420*/  IADD3.X R29, R38, R119, R31, P0, P1 ;  /* 0x00000077261d7210 */ /* 0x000fe400007e241f */
[----:B------:R-:W-:Y:S02]  /*2430*/  LEA R62, P0, R28, UR8, 0x1 ;  /* 0x000000081c3e7c11 */ /* 0x000fe4000f8008ff */
[----:B------:R-:W-:Y:S02]  /*2440*/  LOP3.LUT R31, R30, 0xffffff80, RZ, 0xc0, !PT ;  /* 0xffffff801e1f7812 */ /* 0x000fe400078ec0ff */
[----:B------:R-:W-:Y:S02]  /*2450*/  LEA.HI.X R63, R28, UR9, R29, 0x1, P0 ;  /* 0x000000091c3f7c11 */ /* 0x000fe400080f0c1d */
[--C-:B------:R-:W-:Y:S02]  /*2460*/  SHF.R.S32.HI R28, RZ, 0x1f, R31.reuse ;  /* 0x0000001fff1c7819 */ /* 0x100fe4000001141f */
[----:B------:R-:W-:-:S02]  /*2470*/  IADD3 R30, P0, P1, R104, R122, R31 ;  /* 0x0000007a681e7210 */ /* 0x000fc4000791e01f */
[----:B------:R-:W-:Y:S01]  /*2480*/  SHF.R.S32.HI R31, RZ, 0x1f, R104 ;  /* 0x0000001fff1f7819 */ /* 0x000fe20000011468 */
[----:B------:R-:W5:Y:S03]  /*2490*/  LDG.E.64.CONSTANT R62, desc[UR10][R62.64] ;  /* 0x0000000a3e3e7981 */ /* 0x000f66000c1e9b00 */
[----:B------:R-:W-:Y:S02]  /*24a0*/  IADD3.X R31, R31, R119, R28, P0, P1 ;  /* 0x000000771f1f7210 */ /* 0x000fe400007e241c */
[----:B------:R-:W-:-:S04]  /*24b0*/  LEA R60, P0, R30, UR8, 0x1 ;  /* 0x000000081e3c7c11 */ /* 0x000fc8000f8008ff */
[----:B------:R-:W-:Y:S01]  /*24c0*/  LEA.HI.X R61, R30, UR9, R31, 0x1, P0 ;  /* 0x000000091e3d7c11 */ /* 0x000fe200080f0c1f */
[----:B0-----:R-:W-:-:S05]  /*24d0*/  HADD2.F32 R28, -RZ, R34.H0_H0 ;  /* 0x20000022ff1c7230 */ /* 0x001fca0000004100 */
[----:B------:R-:W5:Y:S01]  /*24e0*/  LDG.E.64.CONSTANT R60, desc[UR10][R60.64] ;  /* 0x0000000a3c3c7981 */ /* 0x000f62000c1e9b00 */
[----:B------:R-:W-:Y:S02]  /*24f0*/  HADD2.F32 R72, -RZ, R32.H0_H0 ;  /* 0x20000020ff487230 */ /* 0x000fe40000004100 */
[----:B------:R-:W-:Y:S01]  /*2500*/  HADD2.F32 R34, -RZ, R34.H1_H1 ;  /* 0x30000022ff227230 */ /* 0x000fe20000004100 */
[----:B------:R-:W-:Y:S01]  /*2510*/  SHF.R.S32.HI R30, RZ, 0x1f, R102 ;  /* 0x0000001fff1e7819 */ /* 0x000fe20000011466 */
[----:B------:R-:W-:Y:S02]  /*2520*/  HADD2.F32 R32, -RZ, R32.H1_H1 ;  /* 0x30000020ff207230 */ /* 0x000fe40000004100 */
[----:B--2---:R-:W-:-:S05]  /*2530*/  HADD2.F32 R29, -RZ, R56.H0_H0 ;  /* 0x20000038ff1d7230 */ /* 0x004fca0000004100 */
[----:B------:R-:W-:Y:S01]  /*2540*/  FMUL.FTZ R31, R28, R29 ;  /* 0x0000001d1c1f7220 */ /* 0x000fe20000410000 */
[----:B---3--:R-:W-:-:S05]  /*2550*/  HADD2.F32 R29, -RZ, R58.H0_H0 ;  /* 0x2000003aff1d7230 */ /* 0x008fca0000004100 */
[----:B------:R-:W-:Y:S01]  /*2560*/  FFMA.FTZ R72, R72, R29, R31 ;  /* 0x0000001d48487223 */ /* 0x000fe2000001001f */
[----:B------:R-:W-:Y:S01]  /*2570*/  HADD2.F32 R29, -RZ, R56.H1_H1 ;  /* 0x30000038ff1d7230 */ /* 0x000fe20000004100 */
[----:B------:R-:W-:-:S04]  /*2580*/  IADD3 R28, P0, P1, R103, R122, R102 ;  /* 0x0000007a671c7210 */ /* 0x000fc8000791e066 */
[----:B------:R-:W-:Y:S01]  /*2590*/  FMUL.FTZ R31, R34, R29 ;  /* 0x0000001d221f7220 */ /* 0x000fe20000410000 */
[----:B------:R-:W-:-:S04]  /*25a0*/  SHF.R.S32.HI R29, RZ, 0x1f, R103 ;  /* 0x0000001fff1d7819 */ /* 0x000fc80000011467 */
[----:B------:R-:W-:Y:S02]  /*25b0*/  IADD3.X R29, R29, R119, R30, P0, P1 ;  /* 0x000000771d1d7210 */ /* 0x000fe400007e241e */
[----:B------:R-:W-:-:S04]  /*25c0*/  LEA R38, P0, R28, UR8, 0x1 ;  /* 0x000000081c267c11 */ /* 0x000fc8000f8008ff */
[----:B------:R-:W-:Y:S01]  /*25d0*/  LEA.HI.X R39, R28, UR9, R29, 0x1, P0 ;  /* 0x000000091c277c11 */ /* 0x000fe200080f0c1d */
[----:B------:R-:W-:Y:S02]  /*25e0*/  HADD2.F32 R29, -RZ, R58.H1_H1 ;  /* 0x3000003aff1d7230 */ /* 0x000fe40000004100 */
[----:B------:R-:W-:-:S03]  /*25f0*/  HADD2.F32 R28, -RZ, R35.H0_H0 ;  /* 0x20000023ff1c7230 */ /* 0x000fc60000004100 */
[----:B------:R-:W-:Y:S01]  /*2600*/  FFMA.FTZ R32, R32, R29, R31 ;  /* 0x0000001d20207223 */ /* 0x000fe2000001001f */
[----:B------:R-:W-:Y:S01]  /*2610*/  HADD2.F32 R29, -RZ, R57.H0_H0 ;  /* 0x20000039ff1d7230 */ /* 0x000fe20000004100 */
[----:B------:R-:W2:Y:S04]  /*2620*/  LDG.E.64.CONSTANT R38, desc[UR10][R38.64] ;  /* 0x0000000a26267981 */ /* 0x000ea8000c1e9b00 */
[----:B------:R-:W-:Y:S02]  /*2630*/  FMUL.FTZ R58, R28, R29 ;  /* 0x0000001d1c3a7220 */ /* 0x000fe40000410000 */
[----:B------:R-:W0:Y:S01]  /*2640*/  LDS.128 R28, [R117+0x10] ;  /* 0x00001000751c7984 */ /* 0x000e220000000c00 */
[----:B------:R-:W-:Y:S02]  /*2650*/  HADD2.F32 R73, -RZ, R33.H0_H0 ;  /* 0x20000021ff497230 */ /* 0x000fe40000004100 */
[----:B------:R-:W-:-:S02]  /*2660*/  HADD2.F32 R34, -RZ, R59.H0_H0 ;  /* 0x2000003bff227230 */ /* 0x000fc40000004100 */
[----:B------:R-:W-:Y:S02]  /*2670*/  HADD2.F32 R56, -RZ, R57.H1_H1 ;  /* 0x30000039ff387230 */ /* 0x000fe40000004100 */
[----:B------:R-:W-:Y:S02]  /*2680*/  HADD2.F32 R35, -RZ, R35.H1_H1 ;  /* 0x30000023ff237230 */ /* 0x000fe40000004100 */
[----:B------:R-:W-:Y:S01]  /*2690*/  FFMA.FTZ R73, R73, R34, R58 ;  /* 0x0000002249497223 */ /* 0x000fe2000001003a */
[----:B------:R-:W-:Y:S02]  /*26a0*/  SHF.R.S32.HI R34, RZ, 0x1f, R101 ;  /* 0x0000001fff227819 */ /* 0x000fe40000011465 */
[----:B------:R-:W-:Y:S01]  /*26b0*/  FMUL.FTZ R58, R35, R56 ;  /* 0x00000038233a7220 */ /* 0x000fe20000410000 */
[--C-:B------:R-:W-:Y:S02]  /*26c0*/  SHF.R.S32.HI R56, RZ, 0x1f, R100.reuse ;  /* 0x0000001fff387819 */ /* 0x100fe40000011464 */
[----:B------:R-:W-:-:S04]  /*26d0*/  IADD3 R35, P0, P1, R101, R122, R100 ;  /* 0x0000007a65237210 */ /* 0x000fc8000791e064 */
[----:B------:R-:W-:Y:S02]  /*26e0*/  IADD3.X R56, R34, R119, R56, P0, P1 ;  /* 0x0000007722387210 */ /* 0x000fe400007e2438 */
[----:B------:R-:W-:Y:S01]  /*26f0*/  LEA R34, P0, R35, UR8, 0x1 ;  /* 0x0000000823227c11 */ /* 0x000fe2000f8008ff */
[----:B------:R-:W-:-:S03]  /*2700*/  HADD2.F32 R33, -RZ, R33.H1_H1 ;  /* 0x30000021ff217230 */ /* 0x000fc60000004100 */
[----:B------:R-:W-:Y:S01]  /*2710*/  LEA.HI.X R35, R35, UR9, R56, 0x1, P0 ;  /* 0x0000000923237c11 */ /* 0x000fe200080f0c38 */
[----:B------:R-:W-:-:S05]  /*2720*/  HADD2.F32 R56, -RZ, R59.H1_H1 ;  /* 0x3000003bff387230 */ /* 0x000fca0000004100 */
[----:B------:R-:W-:Y:S01]  /*2730*/  FFMA.FTZ R33, R33, R56, R58 ;  /* 0x0000003821217223 */ /* 0x000fe2000001003a */
[----:B----4-:R-:W-:Y:S01]  /*2740*/  HADD2.F32 R56, -RZ, R36.H0_H0 ;  /* 0x20000024ff387230 */ /* 0x010fe20000004100 */
[----:B------:R1:W3:Y:S01]  /*2750*/  LDG.E.64.CONSTANT R58, desc[UR10][R34.64] ;  /* 0x0000000a223a7981 */ /* 0x0002e2000c1e9b00 */
[----:B0-----:R-:W-:-:S05]  /*2760*/  HADD2.F32 R57, -RZ, R28.H0_H0 ;  /* 0x2000001cff397230 */ /* 0x001fca0000004100 */
[----:B------:R-:W-:Y:S01]  /*2770*/  FFMA.FTZ R72, R57, R56, R72 ;  /* 0x0000003839487223 */ /* 0x000fe20000010048 */
[----:B------:R-:W-:-:S04]  /*2780*/  IADD3 R57, P0, P1, R99, R122, R98 ;  /* 0x0000007a63397210 */ /* 0x000fc8000791e062 */
[----:B------:R-:W-:Y:S02]  /*2790*/  LEA R56, P2, R57, UR8, 0x1 ;  /* 0x0000000839387c11 */ /* 0x000fe4000f8408ff */
[----:B------:R-:W-:-:S04]  /*27a0*/  IADD3.X R74, R45, R119, R18, P0, P1 ;  /* 0x000000772d4a7210 */ /* 0x000fc800007e2412 */
[----:B------:R-:W-:-:S06]  /*27b0*/  LEA.HI.X R57, R57, UR9, R74, 0x1, P2 ;  /* 0x0000000939397c11 */ /* 0x000fcc00090f0c4a */
[----:B------:R-:W4:Y:S01]  /*27c0*/  LDG.E.64.CONSTANT R56, desc[UR10][R56.64] ;  /* 0x0000000a38387981 */ /* 0x000f22000c1e9b00 */
[----:B------:R-:W-:Y:S02]  /*27d0*/  HADD2.F32 R75, -RZ, R28.H1_H1 ;  /* 0x3000001cff4b7230 */ /* 0x000fe40000004100 */
[----:B------:R-:W-:Y:S02]  /*27e0*/  HADD2.F32 R28, -RZ, R29.H0_H0 ;  /* 0x2000001dff1c7230 */ /* 0x000fe40000004100 */
[--C-:B-1----:R-:W-:Y:S02]  /*27f0*/  HADD2.F32 R34, -RZ, R37.reuse.H0_H0 ;  /* 0x20000025ff227230 */ /* 0x102fe40000004100 */
[----:B------:R-:W-:-:S03]  /*2800*/  HADD2.F32 R37, -RZ, R37.H1_H1 ;  /* 0x30000025ff257230 */ /* 0x000fc60000004100 */
[----:B------:R-:W-:Y:S01]  /*2810*/  FFMA.FTZ R73, R28, R34, R73 ;  /* 0x000000221c497223 */ /* 0x000fe20000010049 */
[----:B------:R-:W-:Y:S02]  /*2820*/  HADD2.F32 R28, -RZ, R29.H1_H1 ;  /* 0x3000001dff1c7230 */ /* 0x000fe40000004100 */
[----:B------:R-:W-:Y:S02]  /*2830*/  HADD2.F32 R36, -RZ, R36.H1_H1 ;  /* 0x30000024ff247230 */ /* 0x000fe40000004100 */
[----:B------:R-:W-:Y:S02]  /*2840*/  HADD2.F32 R29, -RZ, R30.H0_H0 ;  /* 0x2000001eff1d7230 */ /* 0x000fe40000004100 */
[----:B------:R-:W-:Y:S01]  /*2850*/  FFMA.FTZ R28, R28, R37, R33 ;  /* 0x000000251c1c7223 */ /* 0x000fe20000010021 */
[----:B-----5:R-:W-:Y:S02]  /*2860*/  HADD2.F32 R33, -RZ, R68.H0_H0 ;  /* 0x20000044ff217230 */ /* 0x020fe40000004100 */
[----:B------:R-:W-:Y:S01]  /*2870*/  FFMA.FTZ R32, R75, R36, R32 ;  /* 0x000000244b207223 */ /* 0x000fe20000010020 */
[----:B------:R-:W-:-:S02]  /*2880*/  HADD2.F32 R36, -RZ, R31.H0_H0 ;  /* 0x2000001fff247230 */ /* 0x000fc40000004100 */
[----:B------:R-:W-:Y:S02]  /*2890*/  HADD2.F32 R37, -RZ, R69.H0_H0 ;  /* 0x20000045ff257230 */ /* 0x000fe40000004100 */
[----:B------:R-:W-:Y:S01]  /*28a0*/  FFMA.FTZ R29, R29, R33, R72 ;  /* 0x000000211d1d7223 */ /* 0x000fe20000010048 */
[----:B------:R-:W-:Y:S02]  /*28b0*/  HADD2.F32 R33, -RZ, R30.H1_H1 ;  /* 0x3000001eff217230 */ /* 0x000fe40000004100 */
[----:B------:R-:W-:Y:S02]  /*28c0*/  HADD2.F32 R30, -RZ, R68.H1_H1 ;  /* 0x30000044ff1e7230 */ /* 0x000fe40000004100 */
[----:B------:R-:W-:Y:S01]  /*28d0*/  FFMA.FTZ R73, R36, R37, R73 ;  /* 0x0000002524497223 */ /* 0x000fe20000010049 */
[----:B------:R-:W-:Y:S02]  /*28e0*/  IADD3 R37, P0, P1, R97, R122, R96 ;  /* 0x0000007a61257210 */ /* 0x000fe4000791e060 */
[----:B------:R-:W-:-:S02]  /*28f0*/  FFMA.FTZ R30, R33, R30, R32 ;  /* 0x0000001e211e7223 */ /* 0x000fc40000010020 */
[----:B------:R-:W-:Y:S01]  /*2900*/  LEA R36, P2, R37, UR8, 0x1 ;  /* 0x0000000825247c11 */ /* 0x000fe2000f8408ff */
[----:B------:R-:W0:Y:S01]  /*2910*/  LDS.128 R32, [R117+0x20] ;  /* 0x0000200075207984 */ /* 0x000e220000000c00 */
[----:B------:R-:W-:-:S04]  /*2920*/  IADD3.X R68, R46, R119, R19, P0, P1 ;  /* 0x000000772e447210 */ /* 0x000fc800007e2413 */
[----:B------:R-:W-:-:S06]  /*2930*/  LEA.HI.X R37, R37, UR9, R68, 0x1, P2 ;  /* 0x0000000925257c11 */ /* 0x000fcc00090f0c44 */
[----:B------:R-:W5:Y:S01]  /*2940*/  LDG.E.64.CONSTANT R36, desc[UR10][R36.64] ;  /* 0x0000000a24247981 */ /* 0x000f62000c1e9b00 */
[----:B------:R-:W-:Y:S02]  /*2950*/  HADD2.F32 R31, -RZ, R31.H1_H1 ;  /* 0x3000001fff1f7230 */ /* 0x000fe40000004100 */
[----:B------:R-:W-:-:S05]  /*2960*/  HADD2.F32 R69, -RZ, R69.H1_H1 ;  /* 0x30000045ff457230 */ /* 0x000fca0000004100 */
[----:B------:R-:W-:Y:S01]  /*2970*/  FFMA.FTZ R28, R31, R69, R28 ;  /* 0x000000451f1c7223 */ /* 0x000fe2000001001c */
[----:B------:R-:W-:Y:S02]  /*2980*/  HADD2.F32 R31, -RZ, R70.H0_H0 ;  /* 0x20000046ff1f7230 */ /* 0x000fe40000004100 */
[----:B0-----:R-:W-:-:S05]  /*2990*/  HADD2.F32 R68, -RZ, R32.H0_H0 ;  /* 0x20000020ff447230 */ /* 0x001fca0000004100 */
[----:B------:R-:W-:Y:S01]  /*29a0*/  FFMA.FTZ R68, R68, R31, R29 ;  /* 0x0000001f44447223 */ /* 0x000fe2000001001d */
[----:B------:R-:W-:Y:S02]  /*29b0*/  HADD2.F32 R29, -RZ, R32.H1_H1 ;  /* 0x30000020ff1d7230 */ /* 0x000fe40000004100 */
[----:B------:R-:W-:-:S05]  /*29c0*/  HADD2.F32 R32, -RZ, R70.H1_H1 ;  /* 0x30000046ff207230 */ /* 0x000fca0000004100 */
[----:B------:R-:W-:Y:S01]  /*29d0*/  FFMA.FTZ R32, R29, R32, R30 ;  /* 0x000000201d207223 */ /* 0x000fe2000001001e */
[----:B------:R-:W-:Y:S02]  /*29e0*/  HADD2.F32 R30, -RZ, R33.H0_H0 ;  /* 0x20000021ff1e7230 */ /* 0x000fe40000004100 */
[--C-:B------:R-:W-:Y:S02]  /*29f0*/  HADD2.F32 R29, -RZ, R71.reuse.H0_H0 ;  /* 0x20000047ff1d7230 */ /* 0x100fe40000004100 */
[----:B------:R-:W-:Y:S02]  /*2a00*/  HADD2.F32 R71, -RZ, R71.H1_H1 ;  /* 0x30000047ff477230 */ /* 0x000fe40000004100 */
[----:B------:R-:W-:Y:S02]  /*2a10*/  HADD2.F32 R33, -RZ, R33.H1_H1 ;  /* 0x30000021ff217230 */ /* 0x000fe40000004100 */
[----:B------:R-:W-:-:S03]  /*2a20*/  FFMA.FTZ R73, R30, R29, R73 ;  /* 0x0000001d1e497223 */ /* 0x000fc60000010049 */
[----:B------:R-:W-:Y:S02]  /*2a30*/  FFMA.FTZ R33, R33, R71, R28 ;  /* 0x0000004721217223 */ /* 0x000fe4000001001c */
[----:B------:R-:W0:Y:S01]  /*2a40*/  LDS.128 R28, [R117+0x30] ;  /* 0x00003000751c7984 */ /* 0x000e220000000c00 */
        /* <DEDUP_REMOVED lines=12> */
[----:B------:R-:W-:Y:S01]  /*2b10*/  IADD3 R34, P0, P1, R95, R122, R94 ;  /* 0x0000007a5f227210 */ /* 0x000fe2000791e05e */
[--C-:B0-----:R-:W-:Y:S02]  /*2b20*/  HADD2.F32 R33, -RZ, R28.reuse.H0_H0 ;  /* 0x2000001cff217230 */ /* 0x101fe40000004100 */
[----:B------:R-:W-:Y:S02]  /*2b30*/  HADD2.F32 R65, -RZ, R28.H1_H1 ;  /* 0x3000001cff417230 */ /* 0x000fe40000004100 */
[--C-:B------:R-:W-:Y:S02]  /*2b40*/  HADD2.F32 R28, -RZ, R66.reuse.H0_H0 ;  /* 0x20000042ff1c7230 */ /* 0x100fe40000004100 */
[----:B------:R-:W-:-:S03]  /*2b50*/  HADD2.F32 R66, -RZ, R66.H1_H1 ;  /* 0x30000042ff427230 */ /* 0x000fc60000004100 */
[----:B------:R-:W-:Y:S01]  /*2b60*/  FFMA.FTZ R28, R33, R28, R68 ;  /* 0x0000001c211c7223 */ /* 0x000fe20000010044 */
[----:B------:R-:W-:Y:S02]  /*2b70*/  HADD2.F32 R33, -RZ, R67.H0_H0 ;  /* 0x20000043ff217230 */ /* 0x000fe40000004100 */
[----:B------:R-:W-:Y:S01]  /*2b80*/  FFMA.FTZ R65, R65, R66, R32 ;  /* 0x0000004241417223 */ /* 0x000fe20000010020 */
[----:B------:R-:W-:Y:S01]  /*2b90*/  HADD2.F32 R32, -RZ, R29.H0_H0 ;  /* 0x2000001dff207230 */ /* 0x000fe20000004100 */
[----:B------:R-:W-:-:S04]  /*2ba0*/  LEA R68, P2, R34, UR8, 0x1 ;  /* 0x0000000822447c11 */ /* 0x000fc8000f8408ff */
[----:B------:R-:W-:Y:S01]  /*2bb0*/  FFMA.FTZ R73, R32, R33, R73 ;  /* 0x0000002120497223 */ /* 0x000fe20000010049 */
[----:B------:R-:W-:-:S04]  /*2bc0*/  IADD3.X R33, R47, R119, R20, P0, P1 ;  /* 0x000000772f217210 */ /* 0x000fc800007e2414 */
[----:B------:R-:W-:Y:S02]  /*2bd0*/  LEA.HI.X R69, R34, UR9, R33, 0x1, P2 ;  /* 0x0000000922457c11 */ /* 0x000fe400090f0c21 */
[----:B------:R-:W0:Y:S04]  /*2be0*/  LDS.128 R32, [R117+0x40] ;  /* 0x0000400075207984 */ /* 0x000e280000000c00 */
[----:B------:R-:W5:Y:S01]  /*2bf0*/  LDG.E.64.CONSTANT R68, desc[UR10][R68.64] ;  /* 0x0000000a44447981 */ /* 0x000f62000c1e9b00 */
        /* <DEDUP_REMOVED lines=13> */
[----:B------:R-:W-:Y:S01]  /*2cd0*/  FFMA.FTZ R73, R30, R29, R73 ;  /* 0x0000001d1e497223 */ /* 0x000fe20000010049 */
[----:B------:R-:W-:Y:S02]  /*2ce0*/  HADD2.F32 R30, -RZ, R60.H0_H0 ;  /* 0x2000003cff1e7230 */ /* 0x000fe40000004100 */
[----:B------:R-:W-:Y:S01]  /*2cf0*/  FFMA.FTZ R64, R31, R63, R64 ;  /* 0x0000003f1f407223 */ /* 0x000fe20000010040 */
[----:B------:R-:W-:Y:S01]  /*2d00*/  IADD3 R31, P0, P1, R93, R122, R92 ;  /* 0x0000007a5d1f7210 */ /* 0x000fe2000791e05c */
[----:B0-----:R-:W-:-:S03]  /*2d10*/  HADD2.F32 R29, -RZ, R32.H0_H0 ;  /* 0x20000020ff1d7230 */ /* 0x001fc60000004100 */
[----:B------:R-:W-:Y:S02]  /*2d20*/  LEA R74, P2, R31, UR8, 0x1 ;  /* 0x000000081f4a7c11 */ /* 0x000fe4000f8408ff */
[----:B------:R-:W-:Y:S01]  /*2d30*/  FFMA.FTZ R28, R29, R30, R28 ;  /* 0x0000001e1d1c7223 */ /* 0x000fe2000001001c */
[----:B------:R-:W-:-:S04]  /*2d40*/  IADD3.X R30, R48, R119, R21, P0, P1 ;  /* 0x00000077301e7210 */ /* 0x000fc800007e2415 */
[----:B------:R-:W-:-:S06]  /*2d50*/  LEA.HI.X R75, R31, UR9, R30, 0x1, P2 ;  /* 0x000000091f4b7c11 */ /* 0x000fcc00090f0c1e */
[----:B------:R-:W5:Y:S01]  /*2d60*/  LDG.E.64.CONSTANT R74, desc[UR10][R74.64] ;  /* 0x0000000a4a4a7981 */ /* 0x000f62000c1e9b00 */
[----:B------:R-:W-:Y:S02]  /*2d70*/  HADD2.F32 R32, -RZ, R32.H1_H1 ;  /* 0x30000020ff207230 */ /* 0x000fe40000004100 */
[----:B------:R-:W-:Y:S02]  /*2d80*/  HADD2.F32 R60, -RZ, R60.H1_H1 ;  /* 0x3000003cff3c7230 */ /* 0x000fe40000004100 */
[----:B------:R-:W-:Y:S02]  /*2d90*/  HADD2.F32 R30, -RZ, R33.H0_H0 ;  /* 0x20000021ff1e7230 */ /* 0x000fe40000004100 */
[--C-:B------:R-:W-:Y:S02]  /*2da0*/  HADD2.F32 R29, -RZ, R61.reuse.H0_H0 ;  /* 0x2000003dff1d7230 */ /* 0x100fe40000004100 */
[----:B------:R-:W-:Y:S01]  /*2db0*/  FFMA.FTZ R65, R32, R60, R65 ;  /* 0x0000003c20417223 */ /* 0x000fe20000010041 */
[----:B------:R-:W-:-:S02]  /*2dc0*/  HADD2.F32 R61, -RZ, R61.H1_H1 ;  /* 0x3000003dff3d7230 */ /* 0x000fc40000004100 */
[----:B------:R-:W-:Y:S02]  /*2dd0*/  HADD2.F32 R33, -RZ, R33.H1_H1 ;  /* 0x30000021ff217230 */ /* 0x000fe40000004100 */
[----:B------:R-:W-:Y:S01]  /*2de0*/  FFMA.FTZ R73, R30, R29, R73 ;  /* 0x0000001d1e497223 */ /* 0x000fe20000010049 */
[----:B------:R-:W-:Y:S02]  /*2df0*/  HADD2.F32 R29, -RZ, R34.H0_H0 ;  /* 0x20000022ff1d7230 */ /* 0x000fe40000004100 */
[----:B--2---:R-:W-:Y:S02]  /*2e00*/  HADD2.F32 R32, -RZ, R38.H0_H0 ;  /* 0x20000026ff207230 */ /* 0x004fe40000004100 */
[----:B------:R-:W-:Y:S01]  /*2e10*/  FFMA.FTZ R64, R33, R61, R64 ;  /* 0x0000003d21407223 */ /* 0x000fe20000010040 */
[----:B------:R-:W-:Y:S02]  /*2e20*/  IADD3 R33, P0, P1, R91, R122, R90 ;  /* 0x0000007a5b217210 */ /* 0x000fe4000791e05a */
[----:B------:R-:W-:-:S02]  /*2e30*/  FFMA.FTZ R32, R29, R32, R28 ;  /* 0x000000201d207223 */ /* 0x000fc4000001001c */
[----:B------:R-:W0:Y:S01]  /*2e40*/  LDS.128 R28, [R117+0x50] ;  /* 0x00005000751c7984 */ /* 0x000e220000000c00 */
[----:B------:R-:W-:Y:S02]  /*2e50*/  LEA R70, P2, R33, UR8, 0x1 ;  /* 0x0000000821467c11 */ /* 0x000fe4000f8408ff */
[----:B------:R-:W-:Y:S01]  /*2e60*/  IADD3.X R60, R49, R119, R22, P0, P1 ;  /* 0x00000077313c7210 */ /* 0x000fe200007e2416 */
[----:B------:R-:W-:Y:S02]  /*2e70*/  HADD2.F32 R34, -RZ, R34.H1_H1 ;  /* 0x30000022ff227230 */ /* 0x000fe40000004100 */
[----:B------:R-:W-:Y:S01]  /*2e80*/  HADD2.F32 R38, -RZ, R38.H1_H1 ;  /* 0x30000026ff267230 */ /* 0x000fe20000004100 */
[----:B------:R-:W-:Y:S01]  /*2e90*/  LEA.HI.X R71, R33, UR9, R60, 0x1, P2 ;  /* 0x0000000921477c11 */ /* 0x000fe200090f0c3c */
[----:B------:R-:W-:-:S03]  /*2ea0*/  HADD2.F32 R33, -RZ, R39.H0_H0 ;  /* 0x20000027ff217230 */ /* 0x000fc60000004100 */
[----:B------:R-:W-:Y:S01]  /*2eb0*/  FFMA.FTZ R65, R34, R38, R65 ;  /* 0x0000002622417223 */ /* 0x000fe20000010041 */
[----:B------:R-:W-:Y:S01]  /*2ec0*/  HADD2.F32 R34, -RZ, R35.H0_H0 ;  /* 0x20000023ff227230 */ /* 0x000fe20000004100 */
[----:B------:R-:W2:Y:S04]  /*2ed0*/  LDG.E.64.CONSTANT R70, desc[UR10][R70.64] ;  /* 0x0000000a46467981 */ /* 0x000ea8000c1e9b00 */
[----:B------:R-:W-:Y:S01]  /*2ee0*/  FFMA.FTZ R73, R34, R33, R73 ;  /* 0x0000002122497223 */ /* 0x000fe20000010049 */
[----:B------:R-:W-:-:S04]  /*2ef0*/  IADD3 R33, P0, P1, R89, R122, R88 ;  /* 0x0000007a59217210 */ /* 0x000fc8000791e058 */
[----:B------:R-:W-:Y:S02]  /*2f00*/  LEA R66, P2, R33, UR8, 0x1 ;  /* 0x0000000821427c11 */ /* 0x000fe4000f8408ff */
[----:B------:R-:W-:-:S04]  /*2f10*/  IADD3.X R34, R50, R119, R23, P0, P1 ;  /* 0x0000007732227210 */ /* 0x000fc800007e2417 */
[----:B------:R-:W-:-:S06]  /*2f20*/  LEA.HI.X R67, R33, UR9, R34, 0x1, P2 ;  /* 0x0000000921437c11 */ /* 0x000fcc00090f0c22 */
[----:B------:R-:W2:Y:S01]  /*2f30*/  LDG.E.64.CONSTANT R66, desc[UR10][R66.64] ;  /* 0x0000000a42427981 */ /* 0x000ea2000c1e9b00 */
[--C-:B---3--:R-:W-:Y:S02]  /*2f40*/  HADD2.F32 R34, -RZ, R58.reuse.H0_H0 ;  /* 0x2000003aff227230 */ /* 0x108fe40000004100 */
[----:B------:R-:W-:Y:S02]  /*2f50*/  HADD2.F32 R58, -RZ, R58.H1_H1 ;  /* 0x3000003aff3a7230 */ /* 0x000fe40000004100 */
[--C-:B0-----:R-:W-:Y:S02]  /*2f60*/  HADD2.F32 R33, -RZ, R28.reuse.H0_H0 ;  /* 0x2000001cff217230 */ /* 0x101fe40000004100 */
[----:B------:R-:W-:Y:S02]  /*2f70*/  HADD2.F32 R28, -RZ, R28.H1_H1 ;  /* 0x3000001cff1c7230 */ /* 0x000fe40000004100 */
[----:B------:R-:W-:Y:S02]  /*2f80*/  HADD2.F32 R35, -RZ, R35.H1_H1 ;  /* 0x30000023ff237230 */ /* 0x000fe40000004100 */
[----:B------:R-:W-:-:S02]  /*2f90*/  HADD2.F32 R39, -RZ, R39.H1_H1 ;  /* 0x30000027ff277230 */ /* 0x000fc40000004100 */
[----:B------:R-:W-:Y:S01]  /*2fa0*/  FFMA.FTZ R32, R33, R34, R32 ;  /* 0x0000002221207223 */ /* 0x000fe20000010020 */
[----:B------:R-:W-:Y:S01]  /*2fb0*/  FFMA.FTZ R28, R28, R58, R65 ;  /* 0x0000003a1c1c7223 */ /* 0x000fe20000010041 */
[----:B------:R-:W-:Y:S02]  /*2fc0*/  HADD2.F32 R58, -RZ, R59.H1_H1 ;  /* 0x3000003bff3a7230 */ /* 0x000fe40000004100 */
[----:B------:R-:W-:Y:S01]  /*2fd0*/  FFMA.FTZ R64, R35, R39, R64 ;  /* 0x0000002723407223 */ /* 0x000fe20000010040 */
[----:B------:R-:W-:Y:S02]  /*2fe0*/  HADD2.F32 R33, -RZ, R29.H1_H1 ;  /* 0x3000001dff217230 */ /* 0x000fe40000004100 */
[----:B------:R-:W-:Y:S02]  /*2ff0*/  HADD2.F32 R35, -RZ, R59.H0_H0 ;  /* 0x2000003bff237230 */ /* 0x000fe40000004100 */
[----:B------:R-:W-:Y:S01]  /*3000*/  HADD2.F32 R34, -RZ, R29.H0_H0 ;  /* 0x2000001dff227230 */ /* 0x000fe20000004100 */
[----:B------:R-:W-:Y:S01]  /*3010*/  IADD3 R38, P0, P1, R87, R122, R86 ;  /* 0x0000007a57267210 */ /* 0x000fe2000791e056 */
[----:B------:R-:W-:Y:S01]  /*3020*/  FFMA.FTZ R58, R33, R58, R64 ;  /* 0x0000003a213a7223 */ /* 0x000fe20000010040 */
[----:B------:R-:W-:-:S02]  /*3030*/  HADD2.F32 R33, -RZ, R30.H0_H0 ;  /* 0x2000001eff217230 */ /* 0x000fc40000004100 */
[----:B------:R-:W-:Y:S01]  /*3040*/  FFMA.FTZ R29, R34, R35, R73 ;  /* 0x00000023221d7223 */ /* 0x000fe20000010049 */
[----:B----4-:R-:W-:Y:S01]  /*3050*/  HADD2.F32 R60, -RZ, R56.H0_H0 ;  /* 0x20000038ff3c7230 */ /* 0x010fe20000004100 */
[C---:B------:R-:W-:Y:S02]  /*3060*/  LEA R72, P2, R38.reuse, UR8, 0x1 ;  /* 0x0000000826487c11 */ /* 0x040fe4000f8408ff */
[-C--:B------:R-:W-:Y:S02]  /*3070*/  IADD3.X R35, R51, R119.reuse, R24, P0, P1 ;  /* 0x0000007733237210 */ /* 0x080fe400007e2418 */
[----:B------:R-:W-:Y:S01]  /*3080*/  IADD3 R34, P0, P1, R85, R122, R84 ;  /* 0x0000007a55227210 */ /* 0x000fe2000791e054 */
[----:B------:R-:W-:Y:S01]  /*3090*/  FFMA.FTZ R60, R33, R60, R32 ;  /* 0x0000003c213c7223 */ /* 0x000fe20000010020 */
[----:B------:R-:W-:Y:S01]  /*30a0*/  LEA.HI.X R73, R38, UR9, R35, 0x1, P2 ;  /* 0x0000000926497c11 */ /* 0x000fe200090f0c23 */
[----:B------:R-:W-:Y:S01]  /*30b0*/  HADD2.F32 R33, -RZ, R30.H1_H1 ;  /* 0x3000001eff217230 */ /* 0x000fe20000004100 */
[----:B------:R-:W-:Y:S01]  /*30c0*/  IADD3.X R35, R52, R119, R25, P0, P1 ;  /* 0x0000007734237210 */ /* 0x000fe200007e2419 */
[----:B------:R-:W-:Y:S01]  /*30d0*/  HADD2.F32 R56, -RZ, R56.H1_H1 ;  /* 0x30000038ff387230 */ /* 0x000fe20000004100 */
[----:B------:R-:W-:-:S02]  /*30e0*/  LEA R38, P2, R34, UR8, 0x1 ;  /* 0x0000000822267c11 */ /* 0x000fc4000f8408ff */
[----:B------:R-:W3:Y:S02]  /*30f0*/  LDG.E.64.CONSTANT R72, desc[UR10][R72.64] ;  /* 0x0000000a48487981 */ /* 0x000ee4000c1e9b00 */
[----:B------:R-:W-:Y:S01]  /*3100*/  LEA.HI.X R39, R34, UR9, R35, 0x1, P2 ;  /* 0x0000000922277c11 */ /* 0x000fe200090f0c23 */
[----:B------:R-:W-:Y:S02]  /*3110*/  FFMA.FTZ R28, R33, R56, R28 ;  /* 0x00000038211c7223 */ /* 0x000fe4000001001c */
[----:B------:R-:W0:Y:S04]  /*3120*/  LDS.128 R32, [R117+0x60] ;  /* 0x0000600075207984 */ /* 0x000e280000000c00 */
[----:B------:R-:W4:Y:S01]  /*3130*/  LDG.E.64.CONSTANT R38, desc[UR10][R38.64] ;  /* 0x0000000a26267981 */ /* 0x000f22000c1e9b00 */
[----:B------:R-:W-:-:S02]  /*3140*/  HADD2.F32 R30, -RZ, R31.H0_H0 ;  /* 0x2000001fff1e7230 */ /* 0x000fc40000004100 */
[----:B------:R-:W-:-:S05]  /*3150*/  HADD2.F32 R56, -RZ, R57.H0_H0 ;  /* 0x20000039ff387230 */ /* 0x000fca0000004100 */
[----:B------:R-:W-:Y:S01]  /*3160*/  FFMA.FTZ R29, R30, R56, R29 ;  /* 0x000000381e1d7223 */ /* 0x000fe2000001001d */
[----:B------:R-:W-:Y:S01]  /*3170*/  IADD3 R30, P0, P1, R83, R122, R82 ;  /* 0x0000007a531e7210 */ /* 0x000fe2000791e052 */
[----:B------:R-:W-:-:S03]  /*3180*/  HADD2.F32 R31, -RZ, R31.H1_H1 ;  /* 0x3000001fff1f7230 */ /* 0x000fc60000004100 */
[----:B------:R-:W-:Y:S02]  /*3190*/  LEA R62, P2, R30, UR8, 0x1 ;  /* 0x000000081e3e7c11 */ /* 0x000fe4000f8408ff */
[----:B------:R-:W-:Y:S01]  /*31a0*/  IADD3.X R59, R53, R119, R26, P0, P1 ;  /* 0x00000077353b7210 */ /* 0x000fe200007e241a */
[----:B------:R-:W-:-:S03]  /*31b0*/  HADD2.F32 R57, -RZ, R57.H1_H1 ;  /* 0x30000039ff397230 */ /* 0x000fc60000004100 */
[----:B------:R-:W-:Y:S02]  /*31c0*/  LEA.HI.X R63, R30, UR9, R59, 0x1, P2 ;  /* 0x000000091e3f7c11 */ /* 0x000fe400090f0c3b */
[----:B------:R-:W-:Y:S01]  /*31d0*/  IADD3 R30, P0, P1, R81, R122, R80 ;  /* 0x0000007a511e7210 */ /* 0x000fe2000791e050 */
[----:B------:R-:W-:Y:S02]  /*31e0*/  FFMA.FTZ R31, R31, R57, R58 ;  /* 0x000000391f1f7223 */ /* 0x000fe4000001003a */
[----:B------:R1:W4:Y:S01]  /*31f0*/  LDG.E.64.CONSTANT R56, desc[UR10][R62.64] ;  /* 0x0000000a3e387981 */ /* 0x000322000c1e9b00 */
[----:B------:R-:W-:Y:S02]  /*3200*/  LEA R58, P2, R30, UR8, 0x1 ;  /* 0x000000081e3a7c11 */ /* 0x000fe4000f8408ff */
[----:B------:R-:W-:-:S04]  /*3210*/  IADD3.X R59, R54, R119, R27, P0, P1 ;  /* 0x00000077363b7210 */ /* 0x000fc800007e241b */
[----:B------:R-:W-:Y:S01]  /*3220*/  LEA.HI.X R59, R30, UR9, R59, 0x1, P2 ;  /* 0x000000091e3b7c11 */ /* 0x000fe200090f0c3b */
[----:B-----5:R-:W-:Y:S02]  /*3230*/  HADD2.F32 R30, -RZ, R36.H0_H0 ;  /* 0x20000024ff1e7230 */ /* 0x020fe40000004100 */
[----:B0-----:R-:W-:-:S03]  /*3240*/  HADD2.F32 R61, -RZ, R32.H0_H0 ;  /* 0x20000020ff3d7230 */ /* 0x001fc60000004100 */
[----:B------:R-:W5:Y:S02]  /*3250*/  LDG.E.64.CONSTANT R58, desc[UR10][R58.64] ;  /* 0x0000000a3a3a7981 */ /* 0x000f64000c1e9b00 */
[----:B------:R-:W-:Y:S01]  /*3260*/  FFMA.FTZ R30, R61, R30, R60 ;  /* 0x0000001e3d1e7223 */ /* 0x000fe2000001003c */
[----:B------:R-:W-:-:S04]  /*3270*/  IADD3 R61, P0, P1, R79, R122, R78 ;  /* 0x0000007a4f3d7210 */ /* 0x000fc8000791e04e */
[----:B------:R-:W-:Y:S02]  /*3280*/  LEA R60, P2, R61, UR8, 0x1 ;  /* 0x000000083d3c7c11 */ /* 0x000fe4000f8408ff */
[-C--:B-1----:R-:W-:Y:S02]  /*3290*/  IADD3.X R62, R55, R119.reuse, R40, P0, P1 ;  /* 0x00000077373e7210 */ /* 0x082fe400007e2428 */
[----:B------:R-:W-:Y:S02]  /*32a0*/  IADD3 R63, P0, P1, R7, R122, R16 ;  /* 0x0000007a073f7210 */ /* 0x000fe4000791e010 */
[----:B------:R-:W-:Y:S02]  /*32b0*/  LEA.HI.X R61, R61, UR9, R62, 0x1, P2 ;  /* 0x000000093d3d7c11 */ /* 0x000fe400090f0c3e */
[----:B------:R-:W-:Y:S02]  /*32c0*/  LEA R62, P2, R63, UR8, 0x1 ;  /* 0x000000083f3e7c11 */ /* 0x000fe4000f8408ff */
[----:B------:R-:W-:-:S02]  /*32d0*/  IADD3.X R64, R76, R119, R41, P0, P1 ;  /* 0x000000774c407210 */ /* 0x000fc400007e2429 */
[----:B------:R-:W-:Y:S01]  /*32e0*/  IADD3 R122, P3, P4, R10, R122, R15 ;  /* 0x0000007a0a7a7210 */ /* 0x000fe20007c7e00f */
[----:B------:R-:W5:Y:S01]  /*32f0*/  LDG.E.64.CONSTANT R60, desc[UR10][R60.64] ;  /* 0x0000000a3c3c7981 */ /* 0x000f62000c1e9b00 */
[----:B------:R-:W-:Y:S02]  /*3300*/  LEA.HI.X R63, R63, UR9, R64, 0x1, P2 ;  /* 0x000000093f3f7c11 */ /* 0x000fe400090f0c40 */
[----:B------:R-:W-:Y:S02]  /*3310*/  IADD3.X R119, R77, R119, R42, P3, P4 ;  /* 0x000000774d777210 */ /* 0x000fe40001fe842a */
[C---:B------:R-:W-:Y:S02]  /*3320*/  LEA R64, P0, R122.reuse, UR8, 0x1 ;  /* 0x000000087a407c11 */ /* 0x040fe4000f8008ff */
[----:B------:R-:W5:Y:S02]  /*3330*/  LDG.E.64.CONSTANT R62, desc[UR10][R62.64] ;  /* 0x0000000a3e3e7981 */ /* 0x000f64000c1e9b00 */
[----:B------:R-:W-:-:S06]  /*3340*/  LEA.HI.X R65, R122, UR9, R119, 0x1, P0 ;  /* 0x000000097a417c11 */ /* 0x000fcc00080f0c77 */
[----:B------:R-:W5:Y:S01]  /*3350*/  LDG.E.64.CONSTANT R64, desc[UR10][R64.64] ;  /* 0x0000000a40407981 */ /* 0x000f62000c1e9b00 */
        /* <DEDUP_REMOVED lines=23> */
[----:B------:R-:W-:-:S05]  /*34d0*/  HADD2.F32 R33, -RZ, R74.H0_H0 ;  /* 0x2000004aff217230 */ /* 0x000fca0000004100 */
        /* <DEDUP_REMOVED lines=23> */
[----:B------:R-:W-:Y:S02]  /*3650*/  HADD2.F32 R31, -RZ, R66.H0_H0 ;  /* 0x20000042ff1f7230 */ /* 0x000fe40000004100 */
[--C-:B0-----:R-:W-:Y:S02]  /*3660*/  HADD2.F32 R30, -RZ, R32.reuse.H0_H0 ;  /* 0x20000020ff1e7230 */ /* 0x101fe40000004100 */
[----:B------:R-:W-:Y:S02]  /*3670*/  HADD2.F32 R29, -RZ, R32.H1_H1 ;  /* 0x30000020ff1d7230 */ /* 0x000fe40000004100 */
[----:B------:R-:W-:Y:S02]  /*3680*/  HADD2.F32 R32, -RZ, R66.H1_H1 ;  /* 0x30000042ff207230 */ /* 0x000fe40000004100 */
[----:B------:R-:W-:-:S03]  /*3690*/  FFMA.FTZ R37, R30, R31, R37 ;  /* 0x0000001f1e257223 */ /* 0x000fc60000010025 */
[----:B------:R-:W-:Y:S02]  /*36a0*/  FFMA.FTZ R32, R29, R32, R28 ;  /* 0x000000201d207223 */ /* 0x000fe4000001001c */
[----:B------:R-:W0:Y:S01]  /*36b0*/  LDS.128 R28, [R117+0x90] ;  /* 0x00009000751c7984 */ /* 0x000e220000000c00 */
[----:B------:R-:W-:Y:S02]  /*36c0*/  HADD2.F32 R69, -RZ, R33.H0_H0 ;  /* 0x20000021ff457230 */ /* 0x000fe40000004100 */
[--C-:B------:R-:W-:Y:S02]  /*36d0*/  HADD2.F32 R66, -RZ, R67.reuse.H0_H0 ;  /* 0x20000043ff427230 */ /* 0x100fe40000004100 */
[----:B------:R-:W-:Y:S02]  /*36e0*/  HADD2.F32 R67, -RZ, R67.H1_H1 ;  /* 0x30000043ff437230 */ /* 0x000fe40000004100 */
[----:B------:R-:W-:Y:S02]  /*36f0*/  HADD2.F32 R33, -RZ, R33.H1_H1 ;  /* 0x30000021ff217230 */ /* 0x000fe40000004100 */
[----:B------:R-:W-:Y:S01]  /*3700*/  FFMA.FTZ R68, R69, R66, R68 ;  /* 0x0000004245447223 */ /* 0x000fe20000010044 */
[----:B------:R-:W-:-:S02]  /*3710*/  HADD2.F32 R66, -RZ, R34.H0_H0 ;  /* 0x20000022ff427230 */ /* 0x000fc40000004100 */
[----:B------:R-:W-:Y:S01]  /*3720*/  FFMA.FTZ R36, R33, R67, R36 ;  /* 0x0000004321247223 */ /* 0x000fe20000010024 */
[----:B------:R-:W-:Y:S02]  /*3730*/  HADD2.F32 R67, -RZ, R35.H0_H0 ;  /* 0x20000023ff437230 */ /* 0x000fe40000004100 */
[----:B---3--:R-:W-:-:S05]  /*3740*/  HADD2.F32 R33, -RZ, R72.H0_H0 ;  /* 0x20000048ff217230 */ /* 0x008fca0000004100 */
[----:B------:R-:W-:Y:S01]  /*3750*/  FFMA.FTZ R37, R66, R33, R37 ;  /* 0x0000002142257223 */ /* 0x000fe20000010025 */
[----:B------:R-:W-:Y:S02]  /*3760*/  HADD2.F32 R33, -RZ, R34.H1_H1 ;  /* 0x30000022ff217230 */ /* 0x000fe40000004100 */
[----:B------:R-:W-:Y:S02]  /*3770*/  HADD2.F32 R34, -RZ, R73.H0_H0 ;  /* 0x20000049ff227230 */ /* 0x000fe40000004100 */
[----:B------:R-:W-:Y:S02]  /*3780*/  HADD2.F32 R66, -RZ, R72.H1_H1 ;  /* 0x30000048ff427230 */ /* 0x000fe40000004100 */
[----:B------:R-:W-:Y:S02]  /*3790*/  HADD2.F32 R69, -RZ, R35.H1_H1 ;  /* 0x30000023ff457230 */ /* 0x000fe40000004100 */
[----:B------:R-:W-:Y:S01]  /*37a0*/  FFMA.FTZ R68, R67, R34, R68 ;  /* 0x0000002243447223 */ /* 0x000fe20000010044 */
[----:B------:R-:W-:-:S02]  /*37b0*/  HADD2.F32 R73, -RZ, R73.H1_H1 ;  /* 0x30000049ff497230 */ /* 0x000fc40000004100 */
[----:B------:R-:W-:Y:S01]  /*37c0*/  FFMA.FTZ R66, R33, R66, R32 ;  /* 0x0000004221427223 */ /* 0x000fe20000010020 */
[----:B0-----:R-:W-:Y:S01]  /*37d0*/  HADD2.F32 R70, -RZ, R28.H0_H0 ;  /* 0x2000001cff467230 */ /* 0x001fe20000004100 */
[----:B------:R-:W0:Y:S01]  /*37e0*/  LDS.128 R32, [R117+0xa0] ;  /* 0x0000a00075207984 */ /* 0x000e220000000c00 */
[----:B----4-:R-:W-:Y:S02]  /*37f0*/  HADD2.F32 R67, -RZ, R38.H0_H0 ;  /* 0x20000026ff437230 */ /* 0x010fe40000004100 */
        /* <DEDUP_REMOVED lines=14> */
[----:B------:R-:W-:-:S03]  /*38e0*/  HADD2.F32 R69, -RZ, R31.H0_H0 ;  /* 0x2000001fff457230 */ /* 0x000fc60000004100 */
[----:B------:R-:W-:Y:S01]  /*38f0*/  FFMA.FTZ R67, R70, R29, R67 ;  /* 0x0000001d46437223 */ /* 0x000fe20000010043 */
[----:B------:R-:W-:Y:S02]  /*3900*/  HADD2.F32 R29, -RZ, R30.H1_H1 ;  /* 0x3000001eff1d7230 */ /* 0x000fe40000004100 */
[----:B------:R-:W-:Y:S02]  /*3910*/  HADD2.F32 R30, -RZ, R57.H0_H0 ;  /* 0x20000039ff1e7230 */ /* 0x000fe40000004100 */
[----:B------:R-:W-:Y:S02]  /*3920*/  HADD2.F32 R31, -RZ, R31.H1_H1 ;  /* 0x3000001fff1f7230 */ /* 0x000fe40000004100 */
[----:B------:R-:W-:Y:S02]  /*3930*/  HADD2.F32 R56, -RZ, R56.H1_H1 ;  /* 0x30000038ff387230 */ /* 0x000fe40000004100 */
[----:B------:R-:W-:-:S03]  /*3940*/  HADD2.F32 R57, -RZ, R57.H1_H1 ;  /* 0x30000039ff397230 */ /* 0x000fc60000004100 */
[----:B------:R-:W-:Y:S01]  /*3950*/  FFMA.FTZ R29, R29, R56, R66 ;  /* 0x000000381d1d7223 */ /* 0x000fe20000010042 */
[----:B0-----:R-:W-:Y:S02]  /*3960*/  HADD2.F32 R56, -RZ, R32.H0_H0 ;  /* 0x20000020ff387230 */ /* 0x001fe40000004100 */
[----:B------:R-:W-:Y:S01]  /*3970*/  FFMA.FTZ R28, R31, R57, R28 ;  /* 0x000000391f1c7223 */ /* 0x000fe2000001001c */
[----:B-----5:R-:W-:Y:S02]  /*3980*/  HADD2.F32 R31, -RZ, R58.H0_H0 ;  /* 0x2000003aff1f7230 */ /* 0x020fe40000004100 */
[----:B------:R-:W-:Y:S02]  /*3990*/  HADD2.F32 R32, -RZ, R32.H1_H1 ;  /* 0x30000020ff207230 */ /* 0x000fe40000004100 */
[----:B------:R-:W-:Y:S02]  /*39a0*/  HADD2.F32 R58, -RZ, R58.H1_H1 ;  /* 0x3000003aff3a7230 */ /* 0x000fe40000004100 */
[----:B------:R-:W-:Y:S01]  /*39b0*/  FFMA.FTZ R30, R69, R30, R68 ;  /* 0x0000001e451e7223 */ /* 0x000fe20000010044 */
[----:B------:R-:W-:-:S02]  /*39c0*/  HADD2.F32 R66, -RZ, R34.H0_H0 ;  /* 0x20000022ff427230 */ /* 0x000fc40000004100 */
[----:B------:R-:W-:Y:S02]  /*39d0*/  HADD2.F32 R68, -RZ, R34.H1_H1 ;  /* 0x30000022ff447230 */ /* 0x000fe40000004100 */
[----:B------:R-:W-:Y:S01]  /*39e0*/  FFMA.FTZ R29, R32, R58, R29 ;  /* 0x0000003a201d7223 */ /* 0x000fe2000001001d */
[----:B------:R-:W-:Y:S02]  /*39f0*/  HADD2.F32 R57, -RZ, R33.H0_H0 ;  /* 0x20000021ff397230 */ /* 0x000fe40000004100 */
[----:B------:R-:W-:Y:S02]  /*3a00*/  HADD2.F32 R34, -RZ, R59.H0_H0 ;  /* 0x2000003bff227230 */ /* 0x000fe40000004100 */
[----:B------:R-:W-:Y:S01]  /*3a10*/  FFMA.FTZ R31, R56, R31, R67 ;  /* 0x0000001f381f7223 */ /* 0x000fe20000010043 */
[----:B------:R-:W-:Y:S02]  /*3a20*/  HADD2.F32 R33, -RZ, R33.H1_H1 ;  /* 0x30000021ff217230 */ /* 0x000fe40000004100 */
[----:B------:R-:W-:-:S02]  /*3a30*/  HADD2.F32 R59, -RZ, R59.H1_H1 ;  /* 0x3000003bff3b7230 */ /* 0x000fc40000004100 */
[--C-:B------:R-:W-:Y:S02]  /*3a40*/  HADD2.F32 R32, -RZ, R60.reuse.H0_H0 ;  /* 0x2000003cff207230 */ /* 0x100fe40000004100 */
[----:B------:R-:W-:Y:S01]  /*3a50*/  FFMA.FTZ R30, R57, R34, R30 ;  /* 0x00000022391e7223 */ /* 0x000fe2000001001e */
[----:B------:R-:W-:Y:S02]  /*3a60*/  HADD2.F32 R69, -RZ, R35.H0_H0 ;  /* 0x20000023ff457230 */ /* 0x000fe40000004100 */
[----:B------:R-:W-:Y:S01]  /*3a70*/  FFMA.FTZ R28, R33, R59, R28 ;  /* 0x0000003b211c7223 */ /* 0x000fe2000001001c */
[----:B------:R-:W-:Y:S02]  /*3a80*/  HADD2.F32 R34, -RZ, R61.H0_H0 ;  /* 0x2000003dff227230 */ /* 0x000fe40000004100 */
[----:B------:R-:W-:Y:S01]  /*3a90*/  FFMA.FTZ R31, R66, R32, R31 ;  /* 0x00000020421f7223 */ /* 0x000fe2000001001f */
[----:B------:R-:W-:Y:S02]  /*3aa0*/  HADD2.F32 R35, -RZ, R35.H1_H1 ;  /* 0x30000023ff237230 */ /* 0x000fe40000004100 */
[----:B------:R-:W-:-:S02]  /*3ab0*/  HADD2.F32 R60, -RZ, R60.H1_H1 ;  /* 0x3000003cff3c7230 */ /* 0x000fc40000004100 */
[----:B------:R-:W-:Y:S02]  /*3ac0*/  HADD2.F32 R61, -RZ, R61.H1_H1 ;  /* 0x3000003dff3d7230 */ /* 0x000fe40000004100 */
[----:B-1----:R-:W-:Y:S02]  /*3ad0*/  HADD2.F32 R32, -RZ, R36.H0_H0 ;  /* 0x20000024ff207230 */ /* 0x002fe40000004100 */
[----:B------:R-:W-:Y:S02]  /*3ae0*/  HADD2.F32 R33, -RZ, R62.H0_H0 ;  /* 0x2000003eff217230 */ /* 0x000fe40000004100 */
[----:B------:R-:W-:Y:S01]  /*3af0*/  FFMA.FTZ R29, R68, R60, R29 ;  /* 0x0000003c441d7223 */ /* 0x000fe2000001001d */
[----:B------:R-:W-:Y:S02]  /*3b00*/  HADD2.F32 R36, -RZ, R36.H1_H1 ;  /* 0x30000024ff247230 */ /* 0x000fe40000004100 */
[----:B------:R-:W-:Y:S01]  /*3b10*/  FFMA.FTZ R28, R35, R61, R28 ;  /* 0x0000003d231c7223 */ /* 0x000fe2000001001c */
[----:B------:R-:W-:-:S02]  /*3b20*/  HADD2.F32 R62, -RZ, R62.H1_H1 ;  /* 0x3000003eff3e7230 */ /* 0x000fc40000004100 */
[----:B------:R-:W-:Y:S01]  /*3b30*/  FFMA.FTZ R31, R32, R33, R31 ;  /* 0x00000021201f7223 */ /* 0x000fe2000001001f */
[----:B------:R-:W-:Y:S01]  /*3b40*/  FFMA.FTZ R30, R69, R34, R30 ;  /* 0x00000022451e7223 */ /* 0x000fe2000001001e */
[----:B------:R-:W-:Y:S02]  /*3b50*/  HADD2.F32 R35, -RZ, R37.H0_H0 ;  /* 0x20000025ff237230 */ /* 0x000fe40000004100 */
[----:B------:R-:W-:Y:S02]  /*3b60*/  HADD2.F32 R32, -RZ, R63.H0_H0 ;  /* 0x2000003fff207230 */ /* 0x000fe40000004100 */
[----:B------:R-:W-:Y:S02]  /*3b70*/  HADD2.F32 R34, -RZ, R38.H0_H0 ;  /* 0x20000026ff227230 */ /* 0x000fe40000004100 */
[----:B------:R-:W-:Y:S02]  /*3b80*/  HADD2.F32 R33, -RZ, R64.H0_H0 ;  /* 0x20000040ff217230 */ /* 0x000fe40000004100 */
[----:B------:R-:W-:Y:S01]  /*3b90*/  FFMA.FTZ R29, R36, R62, R29 ;  /* 0x0000003e241d7223 */ /* 0x000fe2000001001d */
[----:B------:R-:W-:-:S02]  /*3ba0*/  HADD2.F32 R38, -RZ, R38.H1_H1 ;  /* 0x30000026ff267230 */ /* 0x000fc40000004100 */
[----:B------:R-:W-:Y:S02]  /*3bb0*/  HADD2.F32 R64, -RZ, R64.H1_H1 ;  /* 0x30000040ff407230 */ /* 0x000fe40000004100 */
[----:B------:R-:W-:Y:S01]  /*3bc0*/  FFMA.FTZ R30, R35, R32, R30 ;  /* 0x00000020231e7223 */ /* 0x000fe2000001001e */
[----:B------:R-:W-:Y:S02]  /*3bd0*/  HADD2.F32 R37, -RZ, R37.H1_H1 ;  /* 0x30000025ff257230 */ /* 0x000fe40000004100 */
[----:B------:R-:W-:Y:S01]  /*3be0*/  FFMA.FTZ R31, R34, R33, R31 ;  /* 0x00000021221f7223 */ /* 0x000fe2000001001f */
[----:B------:R-:W-:Y:S02]  /*3bf0*/  HADD2.F32 R57, -RZ, R39.H0_H0 ;  /* 0x20000027ff397230 */ /* 0x000fe40000004100 */
[----:B------:R-:W-:Y:S01]  /*3c00*/  FFMA.FTZ R38, R38, R64, R29 ;  /* 0x0000004026267223 */ /* 0x000fe2000001001d */
[----:B------:R-:W-:Y:S02]  /*3c10*/  HADD2.F32 R63, -RZ, R63.H1_H1 ;  /* 0x3000003fff3f7230 */ /* 0x000fe40000004100 */
[----:B------:R-:W-:-:S02]  /*3c20*/  HADD2.F32 R32, -RZ, R65.H0_H0 ;  /* 0x20000041ff207230 */ /* 0x000fc40000004100 */
[----:B------:R-:W-:Y:S01]  /*3c30*/  FADD.FTZ R31, R31, R38 ;  /* 0x000000261f1f7221 */ /* 0x000fe20000010000 */
[----:B------:R-:W-:Y:S02]  /*3c40*/  HADD2.F32 R39, -RZ, R39.H1_H1 ;  /* 0x30000027ff277230 */ /* 0x000fe40000004100 */
[----:B------:R-:W-:Y:S01]  /*3c50*/  FFMA.FTZ R28, R37, R63, R28 ;  /* 0x0000003f251c7223 */ /* 0x000fe2000001001c */
[----:B------:R-:W-:Y:S02]  /*3c60*/  HADD2.F32 R65, -RZ, R65.H1_H1 ;  /* 0x30000041ff417230 */ /* 0x000fe40000004100 */
[----:B------:R-:W-:Y:S01]  /*3c70*/  FFMA.FTZ R30, R57, R32, R30 ;  /* 0x00000020391e7223 */ /* 0x000fe2000001001e */
[----:B------:R-:W-:Y:S02]  /*3c80*/  UMOV UR4, 0xffffffff ;  /* 0xffffffff00047882 */ /* 0x000fe40000000000 */
[----:B------:R-:W-:Y:S01]  /*3c90*/  FFMA.FTZ R28, R39, R65, R28 ;  /* 0x00000041271c7223 */ /* 0x000fe2000001001c */
[----:B------:R-:W-:Y:S01]  /*3ca0*/  FADD.FTZ R31, R30, R31 ;  /* 0x0000001f1e1f7221 */ /* 0x000fe20000010000 */
[----:B------:R-:W-:-:S03]  /*3cb0*/  FSETP.NEU.FTZ.AND P0, PT, R116, RZ, PT ;  /* 0x000000ff7400720b */ /* 0x000fc60003f1d000 */
[----:B------:R-:W-:Y:S01]  /*3cc0*/  FADD.FTZ R28, R28, R31 ;  /* 0x0000001f1c1c7221 */ /* 0x000fe20000010000 */
[----:B------:R-:W-:Y:S09]  /*3cd0*/  BRA.DIV UR4, `(.L_x_23258) ;  /* 0x0000005a04107947 */ /* 0x000ff2000b800000 */
[----:B------:R0:W1:Y:S02]  /*3ce0*/  SHFL.BFLY PT, R29, R28, 0x1, 0x1f ;  /* 0x0c201f001c1d7f89 */ /* 0x00006400000e0000 */
.L_x_23322:
[----:B------:R-:W-:Y:S01]  /*3cf0*/  I2FP.F32.S32 R31, R44 ;  /* 0x0000002c001f7245 */ /* 0x000fe20000201400 */
[----:B-1----:R-:W-:Y:S01]  /*3d00*/  FADD.FTZ R29, R28, R29 ;  /* 0x0000001d1c1d7221 */ /* 0x002fe20000010000 */
[----:B------:R-:W-:-:S03]  /*3d10*/  ISETP.NE.AND P1, PT, R115, RZ, PT ;  /* 0x000000ff7300720c */ /* 0x000fc60003f25270 */
[----:B------:R-:W-:-:S05]  /*3d20*/  FMUL.FTZ R31, R31, R116 ;  /* 0x000000741f1f7220 */ /* 0x000fca0000410000 */
[----:B------:R-:W-:-:S05]  /*3d30*/  FSEL R30, R31, RZ, P0 ;  /* 0x000000ff1f1e7208 */ /* 0x000fca0000000000 */
[----:B------:R-:W-:Y:S01]  /*3d40*/  FFMA.FTZ R30, R29, UR7, R30 ;  /* 0x000000071d1e7c23 */ /* 0x000fe2000801001e */
[----:B------:R-:W-:Y:S06]  /*3d50*/  @P1 BRA `(.L_x_23259) ;  /* 0x0000000000241947 */ /* 0x000fec0003800000 */
[----:B------:R-:W-:-:S04]  /*3d60*/  ISETP.GE.AND P0, PT, R17, R118, PT ;  /* 0x000000761100720c */ /* 0x000fc80003f06270 */
[----:B0-----:R-:W-:-:S05]  /*3d70*/  FSEL R28, R30, RZ, !P0 ;  /* 0x000000ff1e1c7208 */ /* 0x001fca0004000000 */
[----:B------:R1:W-:Y:S04]  /*3d80*/  STS [R43], R28 ;  /* 0x0000001c2b007388 */ /* 0x0003e80000000800 */
[----:B------:R-:W-:Y:S05]  /*3d90*/  @P0 BRA `(.L_x_23259) ;  /* 0x0000000000140947 */ /* 0x000fea0003800000 */
[----:B------:R-:W-:Y:S01]  /*3da0*/  FMNMX.FTZ R113, R113, R30, !PT ;  /* 0x0000001e71717209 */ /* 0x000fe20007810000 */
[----:B------:R-:W-:Y:S06]  /*3db0*/  BRA `(.L_x_23259) ;  /* 0x00000000000c7947 */ /* 0x000fec0003800000 */
.L_x_23257:
[----:B------:R-:W-:-:S13]  /*3dc0*/  ISETP.NE.AND P0, PT, R115, RZ, PT ;  /* 0x000000ff7300720c */ /* 0x000fda0003f05270 */
[----:B------:R-:W-:-:S05]  /*3dd0*/  @!P0 IMAD.MOV.U32 R28, RZ, RZ, -0x800001 ;  /* 0xff7fffffff1c8424 */ /* 0x000fca00078e00ff */
[----:B------:R0:W-:Y:S02]  /*3de0*/  @!P0 STS [R43], R28 ;  /* 0x0000001c2b008388 */ /* 0x0001e40000000800 */
.L_x_23259:
[----:B------:R-:W-:Y:S05]  /*3df0*/  BSYNC B1 ;  /* 0x0000000000017941 */ /* 0x000fea0003800000 */
.L_x_23256:
[----:B------:R-:W-:Y:S01]  /*3e00*/  IADD3 R12, R12, 0x4, RZ ;  /* 0x000000040c0c7810 */ /* 0x000fe20007ffe0ff */
[----:B01----:R-:W-:Y:S01]  /*3e10*/  VIADD R43, R43, 0x100 ;  /* 0x000001002b2b7836 */ /* 0x003fe20000000000 */
[----:B------:R-:W-:Y:S01]  /*3e20*/  IADD3 R8, P1, R8, 0x10, RZ ;  /* 0x0000001008087810 */ /* 0x000fe20007f3e0ff */
[----:B------:R-:W-:Y:S01]  /*3e30*/  VIADD R44, R44, 0x40 ;  /* 0x000000402c2c7836 */ /* 0x000fe20000000000 */
[----:B------:R-:W-:Y:S01]  /*3e40*/  ISETP.GE.AND P0, PT, R12, R5, PT ;  /* 0x000000050c00720c */ /* 0x000fe20003f06270 */
[----:B------:R-:W-:Y:S02]  /*3e50*/  VIADD R17, R17, 0x40 ;  /* 0x0000004011117836 */ /* 0x000fe40000000000 */
[----:B------:R-:W-:Y:S02]  /*3e60*/  VIADD R11, R11, 0x40 ;  /* 0x000000400b0b7836 */ /* 0x000fe40000000000 */
[----:B------:R-:W-:-:S08]  /*3e70*/  IMAD.X R9, RZ, RZ, R9, P1 ;  /* 0x000000ffff097224 */ /* 0x000fd000008e0609 */
[----:B------:R-:W-:Y:S05]  /*3e80*/  @!P0 BRA `(.L_x_23260) ;  /* 0xffffffdc00408947 */ /* 0x000fea000383ffff */
.L_x_23255:
[----:B------:R-:W-:Y:S05]  /*3e90*/  BSYNC B0 ;  /* 0x0000000000007941 */ /* 0x000fea0003800000 */
.L_x_23254:
        /* <DEDUP_REMOVED lines=15> */
.L_x_23328:
        /* <DEDUP_REMOVED lines=17> */
[----:B------:R-:W-:Y:S01]  /*40a0*/  @!P0 MOV R8, 0x400 ;  /* 0x0000040000088802 */ /* 0x000fe20000000f00 */
[----:B------:R-:W-:Y:S01]  /*40b0*/  IMAD.MOV.U32 R12, RZ, RZ, RZ ;  /* 0x000000ffff0c7224 */ /* 0x000fe200078e00ff */
        /* <DEDUP_REMOVED lines=29> */
.L_x_23266:
        /* <DEDUP_REMOVED lines=11> */
.L_x_23265:
[----:B------:R-:W-:Y:S05]  /*4340*/  BSYNC B1 ;  /* 0x0000000000017941 */ /* 0x000fea0003800000 */
.L_x_23264:
        /* <DEDUP_REMOVED lines=14> */
.L_x_23269:
        /* <DEDUP_REMOVED lines=100> */
.L_x_23268:
[----:B------:R-:W-:Y:S05]  /*4a70*/  BSYNC B1 ;  /* 0x0000000000017941 */ /* 0x000fea0003800000 */
.L_x_23267:
        /* <DEDUP_REMOVED lines=55> */
.L_x_23271:
[----:B------:R-:W-:Y:S05]  /*4df0*/  BSYNC B1 ;  /* 0x0000000000017941 */ /* 0x000fea0003800000 */
.L_x_23270:
        /* <DEDUP_REMOVED lines=26> */
.L_x_23263:
[----:B------:R-:W-:Y:S05]  /*4fa0*/  BSYNC B0 ;  /* 0x0000000000007941 */ /* 0x000fea0003800000 */
.L_x_23262:
        /* <DEDUP_REMOVED lines=51> */
.L_x_23276:
        /* <DEDUP_REMOVED lines=8> */
.L_x_23275:
[----:B------:R-:W-:Y:S05]  /*5360*/  BSYNC B1 ;  /* 0x0000000000017941 */ /* 0x000fea0003800000 */
.L_x_23274:
        /* <DEDUP_REMOVED lines=14> */
.L_x_23279:
        /* <DEDUP_REMOVED lines=52> */
.L_x_23278:
[----:B------:R-:W-:Y:S05]  /*5790*/  BSYNC B1 ;  /* 0x0000000000017941 */ /* 0x000fea0003800000 */
.L_x_23277:
        /* <DEDUP_REMOVED lines=31> */
.L_x_23281:
[----:B------:R-:W-:Y:S05]  /*5990*/  BSYNC B1 ;  /* 0x0000000000017941 */ /* 0x000fea0003800000 */
.L_x_23280:
        /* <DEDUP_REMOVED lines=14> */
.L_x_23273:
[----:B------:R-:W-:Y:S05]  /*5a80*/  BSYNC B0 ;  /* 0x0000000000007941 */ /* 0x000fea0003800000 */
.L_x_23272:
        /* <DEDUP_REMOVED lines=10> */
[----:B------:R-:W-:Y:S01]  /*5b30*/  CS2R R78, SRZ ;  /* 0x00000000004e7805 */ /* 0x000fe2000001ff00 */
[----:B------:R-:W-:Y:S01]  /*5b40*/  IMAD.MOV.U32 R80, RZ, RZ, RZ ;  /* 0x000000ffff507224 */ /* 0x000fe200078e00ff */
[----:B------:R-:W-:Y:S06]  /*5b50*/  BRA `(.L_x_23284) ;  /* 0x0000002800c87947 */ /* 0x000fec0003800000 */
.L_x_23283:
[----:B-1----:R-:W1:Y:S01]  /*5b60*/  I2F.RP R10, R2 ;  /* 0x00000002000a7306 */ /* 0x002e620000209400 */
[----:B------:R-:W2:Y:S01]  /*5b70*/  S2UR UR4, SR_CTAID.Y ;  /* 0x00000000000479c3 */ /* 0x000ea20000002600 */
[----:B------:R-:W-:Y:S01]  /*5b80*/  ULDC UR7, c[0x0][0x260] ;  /* 0x0000980000077ab9 */ /* 0x000fe20000000800 */
[----:B------:R-:W-:Y:S01]  /*5b90*/  IMAD.SHL.U32 R84, R68, 0x10, RZ ;  /* 0x0000001044547824 */ /* 0x000fe200078e00ff */
[----:B------:R-:W-:Y:S01]  /*5ba0*/  ULDC UR6, c[0x0][0x27c] ;  /* 0x00009f0000067ab9 */ /* 0x000fe20000000800 */
[----:B------:R-:W-:Y:S01]  /*5bb0*/  IMAD R64, R0, UR7, RZ ;  /* 0x0000000700407c24 */ /* 0x000fe2000f8e02ff */
[----:B------:R-:W-:Y:S02]  /*5bc0*/  IADD3 R99, -R68, -0x1, R5 ;  /* 0xffffffff44637810 */ /* 0x000fe40007ffe105 */
[----:B------:R-:W-:Y:S02]  /*5bd0*/  CS2R R70, SRZ ;  /* 0x0000000000467805 */ /* 0x000fe4000001ff00 */
[----:B------:R-:W-:Y:S01]  /*5be0*/  MOV R69, RZ ;  /* 0x000000ff00457202 */ /* 0x000fe20000000f00 */
[----:B------:R-:W2:Y:S01]  /*5bf0*/  LDC R8, c[0x0][0x248] ;  /* 0x00009200ff087b82 */ /* 0x000ea20000000800 */
[----:B------:R-:W-:-:S02]  /*5c00*/  CS2R R72, SRZ ;  /* 0x0000000000487805 */ /* 0x000fc4000001ff00 */
[----:B------:R-:W-:Y:S02]  /*5c10*/  CS2R R74, SRZ ;  /* 0x00000000004a7805 */ /* 0x000fe4000001ff00 */
[----:B------:R-:W-:Y:S02]  /*5c20*/  CS2R R76, SRZ ;  /* 0x00000000004c7805 */ /* 0x000fe4000001ff00 */
[----:B------:R-:W-:Y:S01]  /*5c30*/  CS2R R78, SRZ ;  /* 0x00000000004e7805 */ /* 0x000fe2000001ff00 */
[----:B------:R-:W-:Y:S01]  /*5c40*/  IMAD.MOV.U32 R80, RZ, RZ, RZ ;  /* 0x000000ffff507224 */ /* 0x000fe200078e00ff */
[----:B-1----:R-:W0:Y:S01]  /*5c50*/  MUFU.RCP R10, R10 ;  /* 0x0000000a000a7308 */ /* 0x002e220000001000 */
[----:B------:R-:W-:Y:S01]  /*5c60*/  IMAD.MOV.U32 R86, RZ, RZ, R68 ;  /* 0x000000ffff567224 */ /* 0x000fe200078e0044 */
[----:B------:R-:W-:Y:S01]  /*5c70*/  SHF.R.S32.HI R65, RZ, 0x1f, R64 ;  /* 0x0000001fff417819 */ /* 0x000fe20000011440 */
[----:B------:R-:W-:Y:S02]  /*5c80*/  VIADD R4, R4, -UR6 ;  /* 0x8000000604047c36 */ /* 0x000fe40008000000 */
[----:B0-----:R-:W-:-:S02]  /*5c90*/  VIADD R9, R10, 0xffffffe ;  /* 0x0ffffffe0a097836 */ /* 0x001fc40000000000 */
[----:B--2---:R-:W-:Y:S01]  /*5ca0*/  IMAD R11, R8, UR4, RZ ;  /* 0x00000004080b7c24 */ /* 0x004fe2000f8e02ff */
[----:B------:R-:W-:Y:S01]  /*5cb0*/  SHF.R.S32.HI R8, RZ, 0x1f, R68 ;  /* 0x0000001fff087819 */ /* 0x000fe20000011444 */
[----:B------:R-:W-:Y:S02]  /*5cc0*/  ULDC.64 UR4, c[0x0][0x238] ;  /* 0x00008e0000047ab9 */ /* 0x000fe40000000a00 */
[----:B------:R-:W0:Y:S01]  /*5cd0*/  F2I.FTZ.U32.TRUNC.NTZ R9, R9 ;  /* 0x0000000900097305 */ /* 0x000e22000021f000 */
[----:B------:R-:W-:-:S04]  /*5ce0*/  IADD3 R83, P0, R68, R11, RZ ;  /* 0x0000000b44537210 */ /* 0x000fc80007f1e0ff */
[----:B------:R-:W-:Y:S02]  /*5cf0*/  LEA.HI.X.SX32 R8, R11, R8, 0x1, P0 ;  /* 0x000000080b087211 */ /* 0x000fe400000f0eff */
[C---:B------:R-:W-:Y:S01]  /*5d00*/  LEA R82, P0, R83.reuse, UR4, 0x2 ;  /* 0x0000000453527c11 */ /* 0x040fe2000f8010ff */
[----:B------:R-:W-:Y:S02]  /*5d10*/  UMOV UR4, 0x400 ;  /* 0x0000040000047882 */ /* 0x000fe40000000000 */
[----:B------:R-:W-:Y:S01]  /*5d20*/  UIADD3 UR4, UR4, 0x1a0, URZ ;  /* 0x000001a004047890 */ /* 0x000fe2000fffe03f */
[----:B------:R-:W-:Y:S01]  /*5d30*/  LEA.HI.X R83, R83, UR5, R8, 0x2, P0 ;  /* 0x0000000553537c11 */ /* 0x000fe200080f1408 */
[----:B------:R-:W1:Y:S01]  /*5d40*/  S2UR UR5, SR_CgaCtaId ;  /* 0x00000000000579c3 */ /* 0x000e620000008800 */
[----:B------:R-:W-:Y:S02]  /*5d50*/  IMAD.MOV.U32 R8, RZ, RZ, RZ ;  /* 0x000000ffff087224 */ /* 0x000fe400078e00ff */
[----:B0-----:R-:W-:-:S04]  /*5d60*/  IMAD.MOV R81, RZ, RZ, -R9 ;  /* 0x000000ffff517224 */ /* 0x001fc800078e0a09 */
[----:B------:R-:W-:-:S04]  /*5d70*/  IMAD R81, R81, R2, RZ ;  /* 0x0000000251517224 */ /* 0x000fc800078e02ff */
[----:B------:R-:W-:Y:S01]  /*5d80*/  IMAD.HI.U32 R81, R9, R81, R8 ;  /* 0x0000005109517227 */ /* 0x000fe200078e0008 */
[----:B------:R-:W-:Y:S01]  /*5d90*/  LEA.HI R8, R7, R7, RZ, 0x1 ;  /* 0x0000000707087211 */ /* 0x000fe200078f08ff */
[----:B------:R-:W0:Y:S03]  /*5da0*/  LDC R9, c[0x0][0x25c] ;  /* 0x00009700ff097b82 */ /* 0x000e260000000800 */
[C---:B------:R-:W-:Y:S01]  /*5db0*/  LOP3.LUT R10, R8.reuse, 0xfffffffe, RZ, 0xc0, !PT ;  /* 0xfffffffe080a7812 */ /* 0x040fe200078ec0ff */
[----:B------:R-:W-:-:S04]  /*5dc0*/  IMAD.SHL.U32 R8, R8, 0x8, RZ ;  /* 0x0000000808087824 */ /* 0x000fc800078e00ff */
[----:B------:R-:W-:Y:S01]  /*5dd0*/  IMAD.IADD R87, R7, 0x1, -R10 ;  /* 0x0000000107577824 */ /* 0x000fe200078e0a0a */
[----:B------:R-:W-:Y:S01]  /*5de0*/  LOP3.LUT R8, R8, 0xfffffff0, RZ, 0xc0, !PT ;  /* 0xfffffff008087812 */ /* 0x000fe200078ec0ff */
[----:B-1----:R-:W-:-:S03]  /*5df0*/  ULEA UR4, UR5, UR4, 0x18 ;  /* 0x0000000405047291 */ /* 0x002fc6000f8ec03f */
[----:B------:R-:W-:Y:S01]  /*5e00*/  LEA R98, R68, R87, 0x1 ;  /* 0x0000005744627211 */ /* 0x000fe200078e08ff */
        /* <DEDUP_REMOVED lines=8> */
[----:B0-----:R-:W-:Y:S01]  /*5e90*/  SHF.R.S32.HI R0, RZ, 0x1f, R9 ;  /* 0x0000001fff007819 */ /* 0x001fe20000011409 */
[----:B------:R-:W-:-:S02]  /*5ea0*/  VIADD R92, R85, 0x600 ;  /* 0x00000600555c7836 */ /* 0x000fc40000000000 */
[C---:B------:R-:W-:Y:S02]  /*5eb0*/  VIADD R93, R85.reuse, 0x700 ;  /* 0x00000700555d7836 */ /* 0x040fe40000000000 */
[C---:B------:R-:W-:Y:S02]  /*5ec0*/  VIADD R94, R85.reuse, 0x800 ;  /* 0x00000800555e7836 */ /* 0x040fe40000000000 */
[C---:B------:R-:W-:Y:S02]  /*5ed0*/  VIADD R95, R85.reuse, 0x900 ;  /* 0x00000900555f7836 */ /* 0x040fe40000000000 */
[----:B------:R-:W-:Y:S02]  /*5ee0*/  VIADD R96, R85, 0xa00 ;  /* 0x00000a0055607836 */ /* 0x000fe40000000000 */
[----:B------:R-:W-:-:S07]  /*5ef0*/  VIADD R98, R98, 0x10 ;  /* 0x0000001062627836 */ /* 0x000fce0000000000 */
.L_x_23311:
        /* <DEDUP_REMOVED lines=64> */
[----:B------:R3:W5:Y:S01]  /*6300*/  LDG.E.128.CONSTANT R48, desc[UR10][R66.64+0x200] ;  /* 0x0002000a42307981 */ /* 0x000762000c1e9d00 */
        /* <DEDUP_REMOVED lines=33> */
[----:B------:R-:W-:-:S02]  /*6520*/  LEA.HI.X R33, R22, R45, R23, 0x1, P6 ;  /* 0x0000002d16217211 */ /* 0x000fc400030f0c17 */
        /* <DEDUP_REMOVED lines=11> */
[----:B------:R-:W-:Y:S01]  /*65e0*/  ISETP.NE.AND P0, PT, R99, RZ, PT ;  /* 0x000000ff6300720c */ /* 0x000fe20003f05270 */
[----:B------:R-:W-:Y:S01]  /*65f0*/  BSSY B2, `(.L_x_23287) ;  /* 0x0000024000027945 */ /* 0x000fe20003800000 */
[----:B-1----:R-:W-:-:S02]  /*6600*/  F2FP.F16.F32.PACK_AB R62, R63, R62 ;  /* 0x0000003e3f3e723e */ /* 0x002fc400000000ff */
[----:B------:R-:W-:Y:S02]  /*6610*/  F2FP.F16.F32.PACK_AB R100, R61, R60 ;  /* 0x0000003c3d64723e */ /* 0x000fe400000000ff */
[----:B------:R-:W-:-:S07]  /*6620*/  MOV R60, R62 ;  /* 0x0000003e003c7202 */ /* 0x000fce0000000f00 */
[----:B---34-:R-:W-:Y:S05]  /*6630*/  @P0 BRA `(.L_x_23288) ;  /* 0x00000000007c0947 */ /* 0x018fea0003800000 */
[C---:B------:R-:W-:Y:S01]  /*6640*/  VIADD R63, R87.reuse, 0x2 ;  /* 0x00000002573f7836 */ /* 0x040fe20000000000 */
[C---:B------:R-:W-:Y:S01]  /*6650*/  IADD3 R101, R87.reuse, 0x7, RZ ;  /* 0x0000000757657810 */ /* 0x040fe20007ffe0ff */
[C---:B------:R-:W-:Y:S01]  /*6660*/  VIADD R67, R87.reuse, 0x3 ;  /* 0x0000000357437836 */ /* 0x040fe20000000000 */
[----:B-----5:R-:W-:Y:S01]  /*6670*/  PRMT R62, R54, 0x7632, R62 ;  /* 0x00007632363e7816 */ /* 0x020fe2000000003e */
        /* <DEDUP_REMOVED lines=27> */
.L_x_23288:
[----:B------:R-:W-:Y:S05]  /*6830*/  BSYNC B2 ;  /* 0x0000000000027941 */ /* 0x000fea0003800000 */
.L_x_23287:
[----:B-----5:R-:W-:Y:S02]  /*6840*/  HMUL2 R61, R60, R53 ;  /* 0x000000353c3d7232 */ /* 0x020fe40000000000 */
[----:B------:R-:W-:Y:S01]  /*6850*/  IMAD.MOV.U32 R53, RZ, RZ, R100 ;  /* 0x000000ffff357224 */ /* 0x000fe200078e0064 */
[----:B------:R-:W-:Y:S01]  /*6860*/  F2FP.F16.F32.PACK_AB R57, R57, R56 ;  /* 0x000000383939723e */ /* 0x000fe200000000ff */
[----:B------:R-:W-:Y:S01]  /*6870*/  BSSY B2, `(.L_x_23289) ;  /* 0x0000024000027945 */ /* 0x000fe20003800000 */
[----:B------:R-:W-:-:S03]  /*6880*/  F2FP.F16.F32.PACK_AB R58, R59, R58 ;  /* 0x0000003a3b3a723e */ /* 0x000fc600000000ff */
[----:B------:R-:W-:-:S10]  /*6890*/  HFMA2.MMA R61, R53, R52, R61 ;  /* 0x00000034353d7235 */ /* 0x000fd4000000003d */
[----:B------:R-:W-:Y:S01]  /*68a0*/  HFMA2 R61, R57, R54, R61 ;  /* 0x00000036393d7231 */ /* 0x000fe2000000003d */
[----:B------:R-:W-:Y:S06]  /*68b0*/  @P0 BRA `(.L_x_23290) ;  /* 0x00000000007c0947 */ /* 0x000fec0003800000 */
[----:B------:R-:W-:Y:S01]  /*68c0*/  VIADD R67, R87, 0x3 ;  /* 0x0000000357437836 */ /* 0x000fe20000000000 */
        /* <DEDUP_REMOVED lines=30> */
.L_x_23290:
[----:B------:R-:W-:Y:S05]  /*6ab0*/  BSYNC B2 ;  /* 0x0000000000027941 */ /* 0x000fea0003800000 */
.L_x_23289:
[----:B------:R-:W-:Y:S02]  /*6ac0*/  IMAD.MOV.U32 R52, RZ, RZ, R58 ;  /* 0x000000ffff347224 */ /* 0x000fe400078e003a */
[----:B------:R-:W-:Y:S01]  /*6ad0*/  HMUL2 R49, R60, R49 ;  /* 0x000000313c317232 */ /* 0x000fe20000000000 */
[----:B------:R-:W-:Y:S03]  /*6ae0*/  BSSY B2, `(.L_x_23291) ;  /* 0x0000026000027945 */ /* 0x000fe60003800000 */
[----:B------:R-:W-:Y:S01]  /*6af0*/  HFMA2 R49, R53, R48, R49 ;  /* 0x0000003035317231 */ /* 0x000fe20000000031 */
[----:B------:R-:W-:-:S05]  /*6b00*/  HFMA2.MMA R61, R52, R55, R61 ;  /* 0x00000037343d7235 */ /* 0x000fca000000003d */
[----:B------:R-:W-:-:S05]  /*6b10*/  HFMA2.MMA R49, R57, R50, R49 ;  /* 0x0000003239317235 */ /* 0x000fca0000000031 */
[--C-:B------:R-:W-:Y:S02]  /*6b20*/  HADD2.F32 R48, -RZ, R61.reuse.H0_H0 ;  /* 0x2000003dff307230 */ /* 0x100fe40000004100 */
[----:B------:R-:W-:Y:S01]  /*6b30*/  HADD2.F32 R61, -RZ, R61.H1_H1 ;  /* 0x3000003dff3d7230 */ /* 0x000fe20000004100 */
[----:B------:R-:W-:Y:S06]  /*6b40*/  @P0 BRA `(.L_x_23292) ;  /* 0x00000000007c0947 */ /* 0x000fec0003800000 */
        /* <DEDUP_REMOVED lines=31> */
.L_x_23292:
[----:B------:R-:W-:Y:S05]  /*6d40*/  BSYNC B2 ;  /* 0x0000000000027941 */ /* 0x000fea0003800000 */
.L_x_23291:
[----:B------:R-:W-:Y:S01]  /*6d50*/  HMUL2 R9, R60, R9 ;  /* 0x000000093c097232 */ /* 0x000fe20000000000 */
[----:B------:R-:W-:Y:S01]  /*6d60*/  BSSY B2, `(.L_x_23293) ;  /* 0x0000024000027945 */ /* 0x000fe20003800000 */
[----:B------:R-:W-:Y:S01]  /*6d70*/  FADD.FTZ R54, R48, R61 ;  /* 0x0000003d30367221 */ /* 0x000fe20000010000 */
[----:B------:R-:W-:-:S03]  /*6d80*/  HFMA2 R49, R52, R51, R49 ;  /* 0x0000003334317231 */ /* 0x000fc60000000031 */
[----:B------:R-:W-:Y:S01]  /*6d90*/  HFMA2.MMA R9, R53, R8, R9 ;  /* 0x0000000835097235 */ /* 0x000fe20000000009 */
[----:B------:R-:W-:Y:S10]  /*6da0*/  @P0 BRA `(.L_x_23294) ;  /* 0x00000000007c0947 */ /* 0x000ff40003800000 */
        /* <DEDUP_REMOVED lines=13> */
[----:B------:R-:W-:Y:S02]  /*6e80*/  SEL R55, R14, RZ, !P6 ;  /* 0x000000ff0e377207 */ /* 0x000fe40007000000 */
[-C--:B------:R-:W-:Y:S02]  /*6e90*/  ISETP.GE.AND P5, PT, R59, R118.reuse, PT ;  /* 0x000000763b00720c */ /* 0x080fe40003fa6270 */
        /* <DEDUP_REMOVED lines=16> */
.L_x_23294:
[----:B------:R-:W-:Y:S05]  /*6fa0*/  BSYNC B2 ;  /* 0x0000000000027941 */ /* 0x000fea0003800000 */
.L_x_23293:
[----:B------:R-:W-:Y:S01]  /*6fb0*/  HMUL2 R13, R60, R13 ;  /* 0x0000000d3c0d7232 */ /* 0x000fe20000000000 */
[----:B------:R-:W-:Y:S01]  /*6fc0*/  BSSY B2, `(.L_x_23295) ;  /* 0x0000026000027945 */ /* 0x000fe20003800000 */
[----:B------:R-:W-:Y:S02]  /*6fd0*/  HADD2.F32 R8, -RZ, R49.H0_H0 ;  /* 0x20000031ff087230 */ /* 0x000fe40000004100 */
[----:B------:R-:W-:Y:S01]  /*6fe0*/  FADD.FTZ R69, R69, R54 ;  /* 0x0000003645457221 */ /* 0x000fe20000010000 */
[----:B------:R-:W-:Y:S02]  /*6ff0*/  HFMA2 R9, R57, R10, R9 ;  /* 0x0000000a39097231 */ /* 0x000fe40000000009 */
[----:B------:R-:W-:Y:S01]  /*7000*/  HADD2.F32 R49, -RZ, R49.H1_H1 ;  /* 0x30000031ff317230 */ /* 0x000fe20000004100 */
        /* <DEDUP_REMOVED lines=15> */
[----:B------:R-:W-:Y:S02]  /*7100*/  SEL R55, R18, RZ, !P6 ;  /* 0x000000ff12377207 */ /* 0x000fe40007000000 */
[-C--:B------:R-:W-:Y:S02]  /*7110*/  ISETP.GE.AND P5, PT, R59, R118.reuse, PT ;  /* 0x000000763b00720c */ /* 0x080fe40003fa6270 */
[-C--:B------:R-:W-:Y:S02]  /*7120*/  ISETP.GE.AND P2, PT, R61, R118.reuse, PT ;  /* 0x000000763d00720c */ /* 0x080fe40003f46270 */
[----:B------:R-:W-:Y:S02]  /*7130*/  ISETP.GE.AND P1, PT, R51, R118, PT ;  /* 0x000000763300720c */ /* 0x000fe40003f26270 */
        /* <DEDUP_REMOVED lines=14> */
.L_x_23296:
[----:B------:R-:W-:Y:S05]  /*7220*/  BSYNC B2 ;  /* 0x0000000000027941 */ /* 0x000fea0003800000 */
.L_x_23295:
        /* <DEDUP_REMOVED lines=21> */
[-C--:B------:R-:W-:Y:S02]  /*7380*/  ISETP.GE.AND P1, PT, R11, R118.reuse, PT ;  /* 0x000000760b00720c */ /* 0x080fe40003f26270 */
[----:B------:R-:W-:Y:S02]  /*7390*/  ISETP.GE.AND P2, PT, R59, R118, PT ;  /* 0x000000763b00720c */ /* 0x000fe40003f46270 */
[----:B------:R-:W-:-:S02]  /*73a0*/  SEL R49, R22, RZ, !P6 ;  /* 0x000000ff16317207 */ /* 0x000fc40007000000 */
[----:B------:R-:W-:Y:S02]  /*73b0*/  PRMT R11, R23, 0x7632, R11 ;  /* 0x00007632170b7816 */ /* 0x000fe4000000000b */
        /* <DEDUP_REMOVED lines=13> */
.L_x_23298:
[----:B------:R-:W-:Y:S05]  /*7490*/  BSYNC B2 ;  /* 0x0000000000027941 */ /* 0x000fea0003800000 */
.L_x_23297:
        /* <DEDUP_REMOVED lines=9> */
[----:B------:R-:W-:Y:S01]  /*7530*/  VIADD R21, R87, 0x2 ;  /* 0x0000000257157836 */ /* 0x000fe20000000000 */
[----:B------:R-:W-:Y:S01]  /*7540*/  PRMT R14, R27, 0x7632, R14 ;  /* 0x000076321b0e7816 */ /* 0x000fe2000000000e */
        /* <DEDUP_REMOVED lines=29> */
.L_x_23300:
[----:B------:R-:W-:Y:S05]  /*7720*/  BSYNC B2 ;  /* 0x0000000000027941 */ /* 0x000fea0003800000 */
.L_x_23299:
[----:B------:R-:W-:Y:S01]  /*7730*/  HFMA2.MMA R11, R57, R22, R11 ;  /* 0x00000016390b7235 */ /* 0x000fe2000000000b */
[----:B------:R-:W-:Y:S02]  /*7740*/  HMUL2 R12, R60, R25 ;  /* 0x000000193c0c7232 */ /* 0x000fe40000000000 */
[----:B------:R-:W-:Y:S01]  /*7750*/  FADD.FTZ R14, R8, R9 ;  /* 0x00000009080e7221 */ /* 0x000fe20000010000 */
[----:B------:R-:W-:Y:S02]  /*7760*/  HFMA2 R17, R52, R19, R17 ;  /* 0x0000001334117231 */ /* 0x000fe40000000011 */
[--C-:B------:R-:W-:Y:S02]  /*7770*/  HADD2.F32 R8, -RZ, R13.reuse.H0_H0 ;  /* 0x2000000dff087230 */ /* 0x100fe40000004100 */
[----:B------:R-:W-:Y:S02]  /*7780*/  HFMA2 R12, R53, R24, R12 ;  /* 0x00000018350c7231 */ /* 0x000fe4000000000c */
[----:B------:R-:W-:Y:S01]  /*7790*/  HADD2.F32 R13, -RZ, R13.H1_H1 ;  /* 0x3000000dff0d7230 */ /* 0x000fe20000004100 */
[----:B------:R-:W-:Y:S01]  /*77a0*/  BSSY B2, `(.L_x_23301) ;  /* 0x000002b000027945 */ /* 0x000fe20003800000 */
[----:B------:R-:W-:Y:S01]  /*77b0*/  HFMA2.MMA R11, R52, R23, R11 ;  /* 0x00000017340b7235 */ /* 0x000fe2000000000b */
[----:B------:R-:W-:-:S02]  /*77c0*/  HFMA2 R26, R57, R26, R12 ;  /* 0x0000001a391a7231 */ /* 0x000fc4000000000c */
[--C-:B------:R-:W-:Y:S02]  /*77d0*/  HADD2.F32 R9, -RZ, R17.reuse.H0_H0 ;  /* 0x20000011ff097230 */ /* 0x100fe40000004100 */
[----:B------:R-:W-:Y:S01]  /*77e0*/  FADD.FTZ R15, R8, R13 ;  /* 0x0000000d080f7221 */ /* 0x000fe20000010000 */
[----:B------:R-:W-:Y:S02]  /*77f0*/  HADD2.F32 R10, -RZ, R17.H1_H1 ;  /* 0x30000011ff0a7230 */ /* 0x000fe40000004100 */
[----:B------:R-:W-:Y:S01]  /*7800*/  FADD.FTZ R71, R71, R14 ;  /* 0x0000000e47477221 */ /* 0x000fe20000010000 */
[----:B------:R-:W-:Y:S02]  /*7810*/  HFMA2.MMA R26, R52, R27, R26 ;  /* 0x0000001b341a7235 */ /* 0x000fe4000000001a */
[----:B------:R-:W-:Y:S01]  /*7820*/  FADD.FTZ R16, R9, R10 ;  /* 0x0000000a09107221 */ /* 0x000fe20000010000 */
        /* <DEDUP_REMOVED lines=34> */
.L_x_23302:
[----:B------:R-:W-:Y:S05]  /*7a50*/  BSYNC B2 ;  /* 0x0000000000027941 */ /* 0x000fea0003800000 */
.L_x_23301:
[----:B------:R-:W-:Y:S02]  /*7a60*/  HMUL2 R14, R60, R29 ;  /* 0x0000001d3c0e7232 */ /* 0x000fe40000000000 */
[--C-:B------:R-:W-:Y:S02]  /*7a70*/  HADD2.F32 R9, -RZ, R26.reuse.H0_H0 ;  /* 0x2000001aff097230 */ /* 0x100fe40000004100 */
[----:B------:R-:W-:Y:S01]  /*7a80*/  FADD.FTZ R72, R72, R15 ;  /* 0x0000000f48487221 */ /* 0x000fe20000010000 */
[----:B------:R-:W-:Y:S02]  /*7a90*/  HADD2.F32 R26, -RZ, R26.H1_H1 ;  /* 0x3000001aff1a7230 */ /* 0x000fe40000004100 */
[----:B------:R-:W-:Y:S01]  /*7aa0*/  HFMA2 R15, R53, R28, R14 ;  /* 0x0000001c350f7231 */ /* 0x000fe2000000000e */
[----:B------:R-:W-:Y:S01]  /*7ab0*/  BSSY B2, `(.L_x_23303) ;  /* 0x0000025000027945 */ /* 0x000fe20003800000 */
[----:B------:R-:W-:Y:S01]  /*7ac0*/  FADD.FTZ R73, R73, R16 ;  /* 0x0000001049497221 */ /* 0x000fe20000010000 */
[----:B------:R-:W-:Y:S01]  /*7ad0*/  FADD.FTZ R13, R8, R11 ;  /* 0x0000000b080d7221 */ /* 0x000fe20000010000 */
[----:B------:R-:W-:-:S02]  /*7ae0*/  FADD.FTZ R14, R9, R26 ;  /* 0x0000001a090e7221 */ /* 0x000fc40000010000 */
        /* <DEDUP_REMOVED lines=16> */
[-C--:B------:R-:W-:Y:S02]  /*7bf0*/  ISETP.GE.AND P1, PT, R9, R118.reuse, PT ;  /* 0x000000760900720c */ /* 0x080fe40003f26270 */
[----:B------:R-:W-:Y:S02]  /*7c00*/  ISETP.GE.AND P2, PT, R17, R118, PT ;  /* 0x000000761100720c */ /* 0x000fe40003f46270 */
[----:B------:R-:W-:Y:S02]  /*7c10*/  SEL R11, R34, RZ, !P6 ;  /* 0x000000ff220b7207 */ /* 0x000fe40007000000 */
[----:B------:R-:W-:-:S02]  /*7c20*/  PRMT R9, R35, 0x7632, R9 ;  /* 0x0000763223097816 */ /* 0x000fc40000000009 */
[----:B------:R-:W-:Y:S02]  /*7c30*/  PRMT R33, R33, 0x7632, R33 ;  /* 0x0000763221217816 */ /* 0x000fe40000000021 */
        /* <DEDUP_REMOVED lines=12> */
.L_x_23304:
[----:B------:R-:W-:Y:S05]  /*7d00*/  BSYNC B2 ;  /* 0x0000000000027941 */ /* 0x000fea0003800000 */
.L_x_23303:
        /* <DEDUP_REMOVED lines=38> */
.L_x_23306:
[----:B------:R-:W-:Y:S05]  /*7f70*/  BSYNC B2 ;  /* 0x0000000000027941 */ /* 0x000fea0003800000 */
.L_x_23305:
        /* <DEDUP_REMOVED lines=34> */
.L_x_23308:
[----:B------:R-:W-:Y:S05]  /*81a0*/  BSYNC B2 ;  /* 0x0000000000027941 */ /* 0x000fea0003800000 */
.L_x_23307:
[----:B------:R-:W-:Y:S01]  /*81b0*/  BSSY B2, `(.L_x_23309) ;  /* 0x0000022000027945 */ /* 0x000fe20003800000 */
[----:B------:R-:W-:-:S03]  /*81c0*/  HFMA2.MMA R20, R60, R41, -RZ ;  /* 0x000000293c147235 */ /* 0x000fc600001000ff */
[----:B------:R-:W-:Y:S08]  /*81d0*/  @P0 BRA `(.L_x_23310) ;  /* 0x00000000007c0947 */ /* 0x000ff00003800000 */
        /* <DEDUP_REMOVED lines=31> */
.L_x_23310:
[----:B------:R-:W-:Y:S05]  /*83d0*/  BSYNC B2 ;  /* 0x0000000000027941 */ /* 0x000fea0003800000 */
.L_x_23309:
        /* <DEDUP_REMOVED lines=32> */
.L_x_23286:
[----:B------:R-:W-:Y:S05]  /*85e0*/  BSYNC B0 ;  /* 0x0000000000007941 */ /* 0x000fea0003800000 */
.L_x_23285:
        /* <DEDUP_REMOVED lines=9> */
.L_x_23284:
[----:B------:R-:W-:Y:S05]  /*8680*/  BSYNC B1 ;  /* 0x0000000000017941 */ /* 0x000fea0003800000 */
.L_x_23282:
[----:B------:R-:W2:Y:S01]  /*8690*/  SHFL.BFLY PT, R0, R69, 0x1, 0x1f ;  /* 0x0c201f0045007f89 */ /* 0x000ea200000e0000 */
[----:B------:R-:W3:Y:S01]  /*86a0*/  S2UR UR5, SR_CgaCtaId ;  /* 0x00000000000579c3 */ /* 0x000ee20000008800 */
[----:B------:R-:W-:Y:S01]  /*86b0*/  LEA.HI R23, R7, R7, RZ, 0x1 ;  /* 0x0000000707177211 */ /* 0x000fe200078f08ff */
[----:B------:R-:W-:Y:S01]  /*86c0*/  UMOV UR4, 0x400 ;  /* 0x0000040000047882 */ /* 0x000fe20000000000 */
[----:B------:R-:W4:Y:S01]  /*86d0*/  SHFL.BFLY PT, R5, R70, 0x1, 0x1f ;  /* 0x0c201f0046057f89 */ /* 0x000f2200000e0000 */
[----:B------:R-:W-:Y:S01]  /*86e0*/  UIADD3 UR4, UR4, 0x1a0, URZ ;  /* 0x000001a004047890 */ /* 0x000fe2000fffe03f */
[----:B------:R-:W-:Y:S01]  /*86f0*/  SHF.R.S32.HI R23, RZ, 0x1, R23 ;  /* 0x00000001ff177819 */ /* 0x000fe20000011417 */
[----:B------:R-:W-:Y:S01]  /*8700*/  BSSY B0, `(.L_x_23312) ;  /* 0x0000032000007945 */ /* 0x000fe20003800000 */
[----:B------:R-:W5:Y:S03]  /*8710*/  SHFL.BFLY PT, R2, R71, 0x1, 0x1f ;  /* 0x0c201f0047027f89 */ /* 0x000f6600000e0000 */
[----:B------:R-:W-:Y:S01]  /*8720*/  IMAD R68, R68, 0xc0, R23 ;  /* 0x000000c044447824 */ /* 0x000fe200078e0217 */
[----:B01----:R-:W0:Y:S04]  /*8730*/  SHFL.BFLY PT, R9, R72, 0x1, 0x1f ;  /* 0x0c201f0048097f89 */ /* 0x003e2800000e0000 */
[----:B------:R-:W1:Y:S04]  /*8740*/  SHFL.BFLY PT, R4, R73, 0x1, 0x1f ;  /* 0x0c201f0049047f89 */ /* 0x000e6800000e0000 */
[----:B------:R-:W1:Y:S01]  /*8750*/  SHFL.BFLY PT, R6, R75, 0x1, 0x1f ;  /* 0x0c201f004b067f89 */ /* 0x000e6200000e0000 */
[----:B--2---:R-:W-:-:S03]  /*8760*/  FADD.FTZ R20, R0, R69 ;  /* 0x0000004500147221 */ /* 0x004fc60000010000 */
[----:B------:R-:W2:Y:S01]  /*8770*/  SHFL.BFLY PT, R11, R74, 0x1, 0x1f ;  /* 0x0c201f004a0b7f89 */ /* 0x000ea200000e0000 */
[----:B---3--:R-:W-:Y:S01]  /*8780*/  ULEA UR4, UR5, UR4, 0x18 ;  /* 0x0000000405047291 */ /* 0x008fe2000f8ec03f */
[----:B----4-:R-:W-:Y:S02]  /*8790*/  FADD.FTZ R21, R5, R70 ;  /* 0x0000004605157221 */ /* 0x010fe40000010000 */
[----:B------:R-:W3:Y:S01]  /*87a0*/  SHFL.BFLY PT, R13, R76, 0x1, 0x1f ;  /* 0x0c201f004c0d7f89 */ /* 0x000ee200000e0000 */
[----:B-----5:R-:W-:-:S03]  /*87b0*/  FADD.FTZ R0, R2, R71 ;  /* 0x0000004702007221 */ /* 0x020fc60000010000 */
[----:B------:R-:W4:Y:S01]  /*87c0*/  SHFL.BFLY PT, R8, R77, 0x1, 0x1f ;  /* 0x0c201f004d087f89 */ /* 0x000f2200000e0000 */
[----:B------:R-:W-:Y:S01]  /*87d0*/  LEA R68, R68, UR4, 0x2 ;  /* 0x0000000444447c11 */ /* 0x000fe2000f8e10ff */
[----:B0-----:R-:W-:Y:S02]  /*87e0*/  FADD.FTZ R27, R9, R72 ;  /* 0x00000048091b7221 */ /* 0x001fe40000010000 */
[----:B------:R-:W0:Y:S01]  /*87f0*/  SHFL.BFLY PT, R5, R78, 0x1, 0x1f ;  /* 0x0c201f004e057f89 */ /* 0x000e2200000e0000 */
[----:B-1----:R-:W-:-:S03]  /*8800*/  FADD.FTZ R73, R4, R73 ;  /* 0x0000004904497221 */ /* 0x002fc60000010000 */
[----:B------:R-:W1:Y:S01]  /*8810*/  SHFL.BFLY PT, R2, R79, 0x1, 0x1f ;  /* 0x0c201f004f027f89 */ /* 0x000e6200000e0000 */
[----:B------:R-:W-:Y:S01]  /*8820*/  LOP3.LUT R4, R7, 0x1, RZ, 0xc0, !PT ;  /* 0x0000000107047812 */ /* 0x000fe200078ec0ff */
[----:B------:R-:W-:Y:S02]  /*8830*/  FADD.FTZ R75, R6, R75 ;  /* 0x0000004b064b7221 */ /* 0x000fe40000010000 */
[----:B------:R-:W5:Y:S01]  /*8840*/  SHFL.BFLY PT, R9, R80, 0x1, 0x1f ;  /* 0x0c201f0050097f89 */ /* 0x000f6200000e0000 */
[----:B------:R-:W-:Y:S01]  /*8850*/  ISETP.NE.AND P2, PT, R4, RZ, PT ;  /* 0x000000ff0400720c */ /* 0x000fe20003f45270 */
[C---:B------:R-:W-:Y:S01]  /*8860*/  VIADD R6, R3.reuse, 0x1f ;  /* 0x0000001f03067836 */ /* 0x040fe20000000000 */
[----:B------:R-:W-:Y:S01]  /*8870*/  LOP3.LUT R4, R3, 0xffffffc0, RZ, 0xc0, !PT ;  /* 0xffffffc003047812 */ /* 0x000fe200078ec0ff */
[----:B------:R-:W-:Y:S01]  /*8880*/  BAR.SYNC.DEFER_BLOCKING 0x0 ;  /* 0x0000000000007b1d */ /* 0x000fe20000010000 */
[----:B--2---:R-:W-:Y:S01]  /*8890*/  FADD.FTZ R74, R11, R74 ;  /* 0x0000004a0b4a7221 */ /* 0x004fe20000010000 */
[----:B------:R-:W-:-:S02]  /*88a0*/  ISETP.GT.OR P0, PT, R3, 0x3f, P2 ;  /* 0x0000003f0300780c */ /* 0x000fc40001704670 */
[----:B------:R-:W-:Y:S01]  /*88b0*/  ISETP.NE.OR P5, PT, R4, 0x40, P2 ;  /* 0x000000400400780c */ /* 0x000fe200017a5670 */
[----:B---3--:R-:W-:Y:S01]  /*88c0*/  FADD.FTZ R76, R13, R76 ;  /* 0x0000004c0d4c7221 */ /* 0x008fe20000010000 */
[----:B------:R-:W-:Y:S02]  /*88d0*/  ISETP.GT.U32.AND P3, PT, R6, 0x3e, PT ;  /* 0x0000003e0600780c */ /* 0x000fe40003f64070 */
[C---:B------:R-:W-:Y:S01]  /*88e0*/  LOP3.LUT R6, R3.reuse, 0xffffffe0, RZ, 0xc0, !PT ;  /* 0xffffffe003067812 */ /* 0x040fe200078ec0ff */
[----:B----4-:R-:W-:Y:S01]  /*88f0*/  FADD.FTZ R77, R8, R77 ;  /* 0x0000004d084d7221 */ /* 0x010fe20000010000 */
[----:B------:R-:W-:Y:S02]  /*8900*/  ISETP.GT.OR P1, PT, R3, 0x1f, P2 ;  /* 0x0000001f0300780c */ /* 0x000fe40001724670 */
[----:B------:R-:W-:Y:S01]  /*8910*/  ISETP.NE.OR P4, PT, R6, 0x20, P2 ;  /* 0x000000200600780c */ /* 0x000fe20001785670 */
[----:B0-----:R-:W-:Y:S01]  /*8920*/  FADD.FTZ R78, R5, R78 ;  /* 0x0000004e054e7221 */ /* 0x001fe20000010000 */
[----:B-1----:R-:W-:Y:S01]  /*8930*/  FADD.FTZ R79, R2, R79 ;  /* 0x0000004f024f7221 */ /* 0x002fe20000010000 */
[----:B-----5:R-:W-:-:S02]  /*8940*/  FADD.FTZ R80, R9, R80 ;  /* 0x0000005009507221 */ /* 0x020fc40000010000 */
        /* <DEDUP_REMOVED lines=13> */
.L_x_23313:
[----:B------:R-:W-:Y:S05]  /*8a20*/  BSYNC B0 ;  /* 0x0000000000007941 */ /* 0x000fea0003800000 */
.L_x_23312:
        /* <DEDUP_REMOVED lines=27> */
.L_x_23315:
[----:B------:R-:W-:Y:S05]  /*8be0*/  BSYNC B0 ;  /* 0x0000000000007941 */ /* 0x000fea0003800000 */
.L_x_23314:
        /* <DEDUP_REMOVED lines=15> */
.L_x_23317:
[----:B------:R-:W-:Y:S05]  /*8ce0*/  BSYNC B0 ;  /* 0x0000000000007941 */ /* 0x000fea0003800000 */
.L_x_23316:
        /* <DEDUP_REMOVED lines=27> */
.L_x_23319:
[----:B------:R-:W-:Y:S05]  /*8ea0*/  BSYNC B0 ;  /* 0x0000000000007941 */ /* 0x000fea0003800000 */
.L_x_23318:
        /* <DEDUP_REMOVED lines=58> */
[----:B------:R-:W-:Y:S02]  /*9250*/  LEA.HI.X R15, R18, UR9, R29, 0x1, P0 ;  /* 0x00000009120f7c11 */ /* 0x000fe400080f0c1d */
[----:B------:R-:W-:Y:S02]  /*9260*/  LEA.HI.X.SX32 R26, R17, UR7, 0x1, P2 ;  /* 0x00000007111a7c11 */ /* 0x000fe400090f0eff */
[C---:B------:R-:W-:Y:S02]  /*9270*/  LEA R18, P0, R19.reuse, UR8, 0x1 ;  /* 0x0000000813127c11 */ /* 0x040fe4000f8008ff */
[----:B------:R-:W-:Y:S02]  /*9280*/  LEA R16, P1, R22, UR8, 0x1 ;  /* 0x0000000816107c11 */ /* 0x000fe4000f8208ff */
[----:B------:R-:W-:-:S02]  /*9290*/  LEA.HI.X R19, R19, UR9, R26, 0x1, P0 ;  /* 0x0000000913137c11 */ /* 0x000fc400080f0c1a */
[----:B------:R-:W-:Y:S02]  /*92a0*/  LEA.HI.X R17, R22, UR9, R25, 0x1, P1 ;  /* 0x0000000916117c11 */ /* 0x000fe400088f0c19 */
[----:B------:R-:W-:Y:S02]  /*92b0*/  F2FP.F16.F32.PACK_AB R26, R21, R20 ;  /* 0x00000014151a723e */ /* 0x000fe400000000ff */
[C---:B------:R-:W-:Y:S01]  /*92c0*/  IADD3 R22, R23.reuse, 0x90, RZ ;  /* 0x0000009017167810 */ /* 0x040fe20007ffe0ff */
[----:B------:R-:W-:Y:S01]  /*92d0*/  VIADD R23, R23, 0xb0 ;  /* 0x000000b017177836 */ /* 0x000fe20000000000 */
[----:B01----:R-:W-:Y:S01]  /*92e0*/  F2FP.F16.F32.PACK_AB R0, R27, R0 ;  /* 0x000000001b00723e */ /* 0x003fe200000000ff */
[----:B------:R0:W-:Y:S01]  /*92f0*/  STG.E.U16 desc[UR10][R2.64], R26 ;  /* 0x0000001a02007986 */ /* 0x0001e2000c10150a */
[----:B------:R-:W-:Y:S02]  /*9300*/  PRMT R27, R26, 0x7632, R27 ;  /* 0x000076321a1b7816 */ /* 0x000fe4000000001b */
[----:B------:R-:W-:-:S02]  /*9310*/  IADD3 R31, P0, R22, UR4, RZ ;  /* 0x00000004161f7c10 */ /* 0x000fc4000ff1e0ff */
[----:B------:R-:W-:Y:S01]  /*9320*/  IADD3 R29, P1, R24, UR4, RZ ;  /* 0x00000004181d7c10 */ /* 0x000fe2000ff3e0ff */
[----:B------:R1:W-:Y:S01]  /*9330*/  STG.E.U16 desc[UR10][R4.64], R27 ;  /* 0x0000001b04007986 */ /* 0x0003e2000c10150a */
[----:B------:R-:W-:Y:S02]  /*9340*/  F2FP.F16.F32.PACK_AB R73, R74, R73 ;  /* 0x000000494a49723e */ /* 0x000fe400000000ff */
[----:B------:R-:W-:Y:S01]  /*9350*/  IADD3 R25, P2, R23, UR4, RZ ;  /* 0x0000000417197c10 */ /* 0x000fe2000ff5e0ff */
[----:B------:R2:W-:Y:S01]  /*9360*/  STG.E.U16 desc[UR10][R6.64], R0 ;  /* 0x0000000006007986 */ /* 0x0005e2000c10150a */
[----:B------:R-:W-:Y:S02]  /*9370*/  F2FP.F16.F32.PACK_AB R75, R76, R75 ;  /* 0x0000004b4c4b723e */ /* 0x000fe400000000ff */
[----:B0-----:R-:W-:Y:S02]  /*9380*/  PRMT R3, R0, 0x7632, R3 ;  /* 0x0000763200037816 */ /* 0x001fe40000000003 */
[----:B------:R-:W-:-:S02]  /*9390*/  LEA.HI.X.SX32 R32, R22, UR7, 0x1, P0 ;  /* 0x0000000716207c11 */ /* 0x000fc400080f0eff */
[----:B------:R-:W-:Y:S01]  /*93a0*/  LEA.HI.X.SX32 R30, R24, UR7, 0x1, P1 ;  /* 0x00000007181e7c11 */ /* 0x000fe200088f0eff */
[----:B------:R0:W-:Y:S01]  /*93b0*/  STG.E.U16 desc[UR10][R8.64], R3 ;  /* 0x0000000308007986 */ /* 0x0001e2000c10150a */
[----:B------:R-:W-:Y:S02]  /*93c0*/  LEA R20, P0, R31, UR8, 0x1 ;  /* 0x000000081f147c11 */ /* 0x000fe4000f8008ff */
[----:B-1----:R-:W-:Y:S01]  /*93d0*/  PRMT R5, R73, 0x7632, R5 ;  /* 0x0000763249057816 */ /* 0x002fe20000000005 */
[----:B------:R-:W-:Y:S01]  /*93e0*/  STG.E.U16 desc[UR10][R10.64], R73 ;  /* 0x000000490a007986 */ /* 0x000fe2000c10150a */
[----:B------:R-:W-:Y:S02]  /*93f0*/  F2FP.F16.F32.PACK_AB R77, R78, R77 ;  /* 0x0000004d4e4d723e */ /* 0x000fe400000000ff */
[----:B------:R-:W-:Y:S01]  /*9400*/  LEA R22, P1, R29, UR8, 0x1 ;  /* 0x000000081d167c11 */ /* 0x000fe2000f8208ff */
[----:B------:R-:W-:Y:S01]  /*9410*/  STG.E.U16 desc[UR10][R12.64], R5 ;  /* 0x000000050c007986 */ /* 0x000fe2000c10150a */
[----:B------:R-:W-:-:S02]  /*9420*/  LEA.HI.X.SX32 R28, R23, UR7, 0x1, P2 ;  /* 0x00000007171c7c11 */ /* 0x000fc400090f0eff */
[----:B------:R-:W-:Y:S01]  /*9430*/  LEA R24, P2, R25, UR8, 0x1 ;  /* 0x0000000819187c11 */ /* 0x000fe2000f8408ff */
[----:B------:R-:W-:Y:S01]  /*9440*/  STG.E.U16 desc[UR10][R14.64], R75 ;  /* 0x0000004b0e007986 */ /* 0x000fe2000c10150a */
[----:B------:R-:W-:Y:S02]  /*9450*/  PRMT R2, R75, 0x7632, R2 ;  /* 0x000076324b027816 */ /* 0x000fe40000000002 */
[----:B------:R-:W-:Y:S02]  /*9460*/  F2FP.F16.F32.PACK_AB R79, R80, R79 ;  /* 0x0000004f504f723e */ /* 0x000fe400000000ff */
[----:B------:R-:W-:Y:S01]  /*9470*/  LEA.HI.X R21, R31, UR9, R32, 0x1, P0 ;  /* 0x000000091f157c11 */ /* 0x000fe200080f0c20 */
[----:B------:R-:W-:Y:S01]  /*9480*/  STG.E.U16 desc[UR10][R16.64], R2 ;  /* 0x0000000210007986 */ /* 0x000fe2000c10150a */
[----:B--2---:R-:W-:Y:S02]  /*9490*/  PRMT R0, R77, 0x7632, R0 ;  /* 0x000076324d007816 */ /* 0x004fe40000000000 */
        /* <DEDUP_REMOVED lines=8> */
.L_x_23258:
[----:B------:R-:W-:Y:S01]  /*9520*/  BSSY B2, `(.L_x_23320) ;  /* 0x0000007000027945 */ /* 0x000fe20003800000 */
[----:B------:R-:W-:Y:S02]  /*9530*/  IMAD.MOV.U32 R31, RZ, RZ, 0x1 ;  /* 0x00000001ff1f7424 */ /* 0x000fe400078e00ff */
[----:B------:R-:W-:Y:S02]  /*9540*/  IMAD.MOV.U32 R32, RZ, RZ, 0x1f ;  /* 0x0000001fff207424 */ /* 0x000fe400078e00ff */
[----:B------:R-:W-:-:S07]  /*9550*/  IMAD.MOV.U32 R29, RZ, RZ, -0x1 ;  /* 0xffffffffff1d7424 */ /* 0x000fce00078e00ff */
[----:B------:R-:W-:Y:S05]  /*9560*/  WARPSYNC.COLLECTIVE R29, `(.L_x_23321) ;  /* 0x000000001d087348 */ /* 0x000fea0003c00000 */
[----:B------:R0:W1:Y:S02]  /*9570*/  SHFL.BFLY P1, R30, R28, R31, R32 ;  /* 0x0c00001f1c1e7389 */ /* 0x0000640000020020 */
[----:B01----:R-:W-:Y:S01]  /*9580*/  ENDCOLLECTIVE ;  /* 0x000000000000791b */ /* 0x003fe20003800000 */
.L_x_23321:
[----:B------:R-:W-:Y:S05]  /*9590*/  BSYNC B2 ;  /* 0x0000000000027941 */ /* 0x000fea0003800000 */
.L_x_23320:
[----:B------:R-:W-:Y:S01]  /*95a0*/  MOV R29, R30 ;  /* 0x0000001e001d7202 */ /* 0x000fe20000000f00 */
[----:B------:R-:W-:Y:S06]  /*95b0*/  BRA `(.L_x_23322) ;  /* 0xffffffa400cc7947 */ /* 0x000fec000383ffff */
.L_x_23261:
        /* <DEDUP_REMOVED lines=8> */
.L_x_23324:
[----:B------:R-:W-:Y:S05]  /*9640*/  BSYNC B0 ;  /* 0x0000000000007941 */ /* 0x000fea0003800000 */
.L_x_23323:
        /* <DEDUP_REMOVED lines=9> */
.L_x_23325:
[----:B------:R-:W-:Y:S01]  /*96e0*/  HFMA2.MMA R31, -RZ, RZ, 0, 2.384185791015625e-07 ;  /* 0x00000004ff1f7435 */ /* 0x000fe200000001ff */
[----:B------:R-:W-:-:S05]  /*96f0*/  IMAD.MOV.U32 R9, RZ, RZ, R30 ;  /* 0x000000ffff097224 */ /* 0x000fca00078e001e */
[----:B------:R-:W-:-:S05]  /*9700*/  FMNMX.FTZ R9, R8, R9, !PT ;  /* 0x0000000908097209 */ /* 0x000fca0007810000 */
[----:B------:R-:W-:-:S07]  /*9710*/  IMAD.MOV.U32 R28, RZ, RZ, R9 ;  /* 0x000000ffff1c7224 */ /* 0x000fce00078e0009 */
[----:B------:R-:W-:Y:S05]  /*9720*/  WARPSYNC.COLLECTIVE R29, `(.L_x_23326) ;  /* 0x000000001d087348 */ /* 0x000fea0003c00000 */
[----:B------:R0:W1:Y:S02]  /*9730*/  SHFL.BFLY P1, R30, R28, R31, R32 ;  /* 0x0c00001f1c1e7389 */ /* 0x0000640000020020 */
[----:B01----:R-:W-:Y:S01]  /*9740*/  ENDCOLLECTIVE ;  /* 0x000000000000791b */ /* 0x003fe20003800000 */
.L_x_23326:
[----:B------:R-:W-:Y:S02]  /*9750*/  IMAD.MOV.U32 R31, RZ, RZ, 0x2 ;  /* 0x00000002ff1f7424 */ /* 0x000fe400078e00ff */
[----:B------:R-:W-:-:S05]  /*9760*/  IMAD.MOV.U32 R10, RZ, RZ, R30 ;  /* 0x000000ffff0a7224 */ /* 0x000fca00078e001e */
[----:B------:R-:W-:-:S05]  /*9770*/  FMNMX.FTZ R11, R9, R10, !PT ;  /* 0x0000000a090b7209 */ /* 0x000fca0007810000 */
[----:B------:R-:W-:-:S07]  /*9780*/  IMAD.MOV.U32 R28, RZ, RZ, R11 ;  /* 0x000000ffff1c7224 */ /* 0x000fce00078e000b */
[----:B------:R-:W-:Y:S05]  /*9790*/  WARPSYNC.COLLECTIVE R29, `(.L_x_23327) ;  /* 0x000000001d087348 */ /* 0x000fea0003c00000 */
[----:B------:R0:W1:Y:S02]  /*97a0*/  SHFL.BFLY P1, R30, R28, R31, R32 ;  /* 0x0c00001f1c1e7389 */ /* 0x0000640000020020 */
[----:B01----:R-:W-:Y:S01]  /*97b0*/  ENDCOLLECTIVE ;  /* 0x000000000000791b */ /* 0x003fe20003800000 */
.L_x_23327:
[----:B------:R-:W-:Y:S01]  /*97c0*/  IMAD.MOV.U32 R10, RZ, RZ, R30 ;  /* 0x000000ffff0a7224 */ /* 0x000fe200078e001e */
[----:B------:R-:W-:Y:S06]  /*97d0*/  BRA `(.L_x_23328) ;  /* 0xffffffa400ec7947 */ /* 0x000fec000383ffff */
.L_x_23329:
        /* <DEDUP_REMOVED lines=10> */
.L_x_28432:


//--------------------- .text._ZN4vllm25paged_attention_v1_kernelIttLi128ELi16ELi128ELNS_18Fp8KVCacheDataTypeE0ELb1EEEvPT_PKS2_PKT0_S8_ifPKiSA_iPKfiiiSC_SC_iiiii --------------------------
	.section	.text._ZN4vllm25paged_attention_v1_kernelIttLi128ELi16ELi128ELNS_18Fp8KVCacheDataTypeE0ELb1EEEvPT_PKS2_PKT0_S8_ifPKiSA_iPKfiiiSC_SC_iiiii,"ax",@progbits
	.align	128
        .global         _ZN4vllm25paged_attention_v1_kernelIttLi128ELi16ELi128ELNS_18Fp8KVCacheDataTypeE0ELb1EEEvPT_PKS2_PKT0_S8_ifPKiSA_iPKfiiiSC_SC_iiiii
        .type           _ZN4vllm25paged_attention_v1_kernelIttLi128ELi16ELi128ELNS_18Fp8KVCacheDataTypeE0ELb1EEEvPT_PKS2_PKT0_S8_ifPKiSA_iPKfiiiSC_SC_iiiii,@function
        .size           _ZN4vllm25paged_attention_v1_kernelIttLi128ELi16ELi128ELNS_18Fp8KVCacheDataTypeE0ELb1EEEvPT_PKS2_PKT0_S8_ifPKiSA_iPKfiiiSC_SC_iiiii,(.L_x_28433 - _ZN4vllm25paged_attention_v1_kernelIttLi128ELi16ELi128ELNS_18Fp8KVCacheDataTypeE0ELb1EEEvPT_PKS2_PKT0_S8_ifPKiSA_iPKfiiiSC_SC_iiiii)
        .other          _ZN4vllm25paged_attention_v1_kernelIttLi128ELi16ELi128ELNS_18Fp8KVCacheDataTypeE0ELb1EEEvPT_PKS2_PKT0_S8_ifPKiSA_iPKfiiiSC_SC_iiiii,@"STO_CUDA_ENTRY STV_DEFAULT"
_ZN4vllm25paged_attention_v1_kernelIttLi128ELi16ELi128ELNS_18Fp8KVCacheDataTypeE0ELb1EEEvPT_PKS2_PKT0_S8_ifPKiSA_iPKfiiiSC_SC_iiiii:
.text._ZN4vllm25paged_attention_v1_kernelIttLi128ELi16ELi128ELNS_18Fp8KVCacheDataTypeE0ELb1EEEvPT_PKS2_PKT0_S8_ifPKiSA_iPKfiiiSC_SC_iiiii:
        /* <DEDUP_REMOVED lines=101> */
[----:B------:R-:W-:Y:S02]  /*0650*/  IMAD.IADD R12, R6, 0x1, R10 ;  /* 0x00000001060c7824 */ /* 0x000fe400078e020a */
[----:B------:R-:W-:-:S07]  /*0660*/  IMAD.MOV.U32 R10, RZ, RZ, R7 ;  /* 0x000000ffff0a7224 */ /* 0x000fce00078e0007 */
.L_x_23334:
[----:B------:R-:W-:Y:S02]  /*0670*/  IMAD.MOV.U32 R6, RZ, RZ, R16 ;  /* 0x000000ffff067224 */ /* 0x000fe400078e0010 */
[----:B------:R-:W-:-:S06]  /*0680*/  IMAD.MOV.U32 R7, RZ, RZ, R17 ;  /* 0x000000ffff077224 */ /* 0x000fcc00078e0011 */
[----:B------:R-:W2:Y:S01]  /*0690*/  LDG.E.64.CONSTANT R6, desc[UR10][R6.64] ;  /* 0x0000000a06067981 */ /* 0x000ea2000c1e9b00 */
[----:B------:R-:W-:Y:S01]  /*06a0*/  VIADD R10, R10, 0xffffffff ;  /* 0xffffffff0a0a7836 */ /* 0x000fe20000000000 */
[----:B------:R-:W-:Y:S01]  /*06b0*/  IADD3 R16, P2, R16, 0x400, RZ ;  /* 0x0000040010107810 */ /* 0x000fe20007f5e0ff */
[----:B------:R-:W-:-:S03]  /*06c0*/  VIADD R11, R11, 0x40 ;  /* 0x000000400b0b7836 */ /* 0x000fc60000000000 */
[----:B------:R-:W-:Y:S02]  /*06d0*/  ISETP.NE.AND P0, PT, R10, RZ, PT ;  /* 0x000000ff0a00720c */ /* 0x000fe40003f05270 */
[----:B------:R-:W-:Y:S01]  /*06e0*/  IADD3.X R17, RZ, R17, RZ, P2, !PT ;  /* 0x00000011ff117210 */ /* 0x000fe200017fe4ff */
[----:B--2---:R0:W-:Y:S02]  /*06f0*/  STS.64 [R12], R6 ;  /* 0x000000060c007388 */ /* 0x0041e40000000a00 */
[----:B0-----:R-:W-:-:S08]  /*0700*/  VIADD R12, R12, 0x200 ;  /* 0x000002000c0c7836 */ /* 0x001fd00000000000 */
[----:B------:R-:W-:Y:S05]  /*0710*/  @P0 BRA `(.L_x_23334) ;  /* 0xfffffffc00d40947 */ /* 0x000fea000383ffff */
.L_x_23333:
[----:B------:R-:W-:Y:S05]  /*0720*/  BSYNC B1 ;  /* 0x0000000000017941 */ /* 0x000fea0003800000 */
.L_x_23332:
        /* <DEDUP_REMOVED lines=14> */
.L_x_23335:
        /* <DEDUP_REMOVED lines=17> */
.L_x_23331:
[----:B------:R-:W-:Y:S05]  /*0920*/  BSYNC B0 ;  /* 0x0000000000007941 */ /* 0x000fea0003800000 */
.L_x_23330:
[----:B------:R-:W0:Y:S01]  /*0930*/  LDC R17, c[0x0][0x284] ;  /* 0x0000a100ff117b82 */ /* 0x000e220000000800 */
[----:B-----5:R-:W-:Y:S01]  /*0940*/  VIADD R8, R88, 0xffffffff ;  /* 0xffffffff58087836 */ /* 0x020fe20000000000 */
        /* <DEDUP_REMOVED lines=8> */
[----:B------:R-:W0:Y:S01]  /*09d0*/  I2F.RP R9, R14 ;  /* 0x0000000e00097306 */ /* 0x000e220000209400 */
[----:B------:R-:W-:Y:S02]  /*09e0*/  IMAD.MOV.U32 R84, RZ, RZ, R14 ;  /* 0x000000ffff547224 */ /* 0x000fe400078e000e */
[----:B------:R-:W-:Y:S01]  /*09f0*/  BAR.SYNC.DEFER_BLOCKING 0x0 ;  /* 0x0000000000007b1d */ /* 0x000fe20000010000 */
[----:B-1----:R-:W-:-:S05]  /*0a00*/  ISETP.GT.AND P3, PT, R21, -0x1, PT ;  /* 0xffffffff1500780c */ /* 0x002fca0003f64270 */
[----:B0-----:R-:W0:Y:S08]  /*0a10*/  MUFU.RCP R9, R9 ;  /* 0x0000000900097308 */ /* 0x001e300000001000 */
        /* <DEDUP_REMOVED lines=8> */
[----:B------:R-:W-:Y:S01]  /*0aa0*/  IMAD.MOV R13, RZ, RZ, -R10 ;  /* 0x000000ffff0d7224 */ /* 0x000fe200078e0a0a */
[----:B------:R-:W-:Y:S02]  /*0ab0*/  IABS R10, R8 ;  /* 0x00000008000a7213 */ /* 0x000fe40000000000 */
[----:B------:R-:W-:Y:S01]  /*0ac0*/  LOP3.LUT R8, R8, R17, RZ, 0x3c, !PT ;  /* 0x0000001108087212 */ /* 0x000fe200078e3cff */
[----:B------:R-:W-:Y:S01]  /*0ad0*/  IMAD.HI.U32 R13, R7, R13, R6 ;  /* 0x0000000d070d7227 */ /* 0x000fe200078e0006 */
[----:B------:R-:W-:Y:S02]  /*0ae0*/  MOV R7, R10 ;  /* 0x0000000a00077202 */ /* 0x000fe40000000f00 */
[----:B------:R-:W-:Y:S01]  /*0af0*/  ISETP.GE.AND P2, PT, R8, RZ, PT ;  /* 0x000000ff0800720c */ /* 0x000fe20003f46270 */
[----:B------:R-:W-:Y:S02]  /*0b00*/  VIADD R6, R88, 0xf ;  /* 0x0000000f58067836 */ /* 0x000fe40000000000 */
[----:B------:R-:W-:-:S04]  /*0b10*/  IMAD.HI.U32 R11, R13, R7, RZ ;  /* 0x000000070d0b7227 */ /* 0x000fc800078e00ff */
[----:B------:R-:W-:-:S04]  /*0b20*/  IMAD.MOV R9, RZ, RZ, -R11 ;  /* 0x000000ffff097224 */ /* 0x000fc800078e0a0b */
        /* <DEDUP_REMOVED lines=15> */
[----:B------:R-:W-:Y:S01]  /*0c20*/  @!P2 IMAD.MOV R11, RZ, RZ, -R11 ;  /* 0x000000ffff0ba224 */ /* 0x000fe200078e0a0b */
[----:B------:R-:W-:-:S09]  /*0c30*/  @!P1 LOP3.LUT R11, RZ, R17, RZ, 0x33, !PT ;  /* 0x00000011ff0b9212 */ /* 0x000fd200078e33ff */
[----:B------:R-:W-:Y:S05]  /*0c40*/  @P0 BRA `(.L_x_23337) ;  /* 0x0000002000e80947 */ /* 0x000fea0003800000 */
[----:B------:R-:W-:Y:S01]  /*0c50*/  SHF.R.S32.HI R5, RZ, 0x1f, R3 ;  /* 0x0000001fff057819 */ /* 0x000fe20000011403 */
[----:B------:R-:W-:Y:S01]  /*0c60*/  ULDC.64 UR4, c[0x0][0x238] ;  /* 0x00008e0000047ab9 */ /* 0x000fe20000000a00 */
[----:B------:R-:W-:Y:S01]  /*0c70*/  IADD3 R9, P0, R3, R0, RZ ;  /* 0x0000000003097210 */ /* 0x000fe20007f1e0ff */
[C---:B------:R-:W-:Y:S01]  /*0c80*/  VIADD R4, R85.reuse, 0x4 ;  /* 0x0000000455047836 */ /* 0x040fe20000000000 */
[----:B------:R-:W-:Y:S01]  /*0c90*/  SHF.R.S32.HI R2, RZ, 0x1f, R19 ;  /* 0x0000001fff027819 */ /* 0x000fe20000011413 */
[----:B------:R-:W-:Y:S01]  /*0ca0*/  VIADD R17, R85, 0xe ;  /* 0x0000000e55117836 */ /* 0x000fe20000000000 */
[----:B------:R-:W-:Y:S01]  /*0cb0*/  LEA.HI.X.SX32 R0, R0, R5, 0x1, P0 ;  /* 0x0000000500007211 */ /* 0x000fe200000f0eff */
[----:B------:R-:W-:Y:S01]  /*0cc0*/  IMAD.SHL.U32 R80, R4, 0x4, RZ ;  /* 0x0000000404507824 */ /* 0x000fe200078e00ff */
[----:B------:R-:W-:Y:S01]  /*0cd0*/  LEA R8, P0, R9, UR4, 0x2 ;  /* 0x0000000409087c11 */ /* 0x000fe2000f8010ff */
[C---:B------:R-:W-:Y:S01]  /*0ce0*/  VIADD R16, R85.reuse, 0xa ;  /* 0x0000000a55107836 */ /* 0x040fe20000000000 */
[----:B------:R-:W-:Y:S01]  /*0cf0*/  LEA.HI R2, R2, R19, RZ, 0x4 ;  /* 0x0000001302027211 */ /* 0x000fe200078f20ff */
[----:B------:R-:W-:Y:S01]  /*0d00*/  VIADD R18, R85, 0x10 ;  /* 0x0000001055127836 */ /* 0x000fe20000000000 */
[----:B------:R-:W-:Y:S01]  /*0d10*/  LEA.HI.X R9, R9, UR5, R0, 0x2, P0 ;  /* 0x0000000509097c11 */ /* 0x000fe200080f1400 */
[----:B------:R-:W-:Y:S01]  /*0d20*/  VIADD R0, R85, 0x2 ;  /* 0x0000000255007836 */ /* 0x000fe20000000000 */
[----:B------:R-:W-:Y:S01]  /*0d30*/  LOP3.LUT R2, R2, 0xfffffff0, RZ, 0xc0, !PT ;  /* 0xfffffff002027812 */ /* 0x000fe200078ec0ff */
[----:B------:R-:W-:Y:S01]  /*0d40*/  IMAD.SHL.U32 R71, R17, 0x4, RZ ;  /* 0x0000000411477824 */ /* 0x000fe200078e00ff */
[----:B------:R-:W0:Y:S01]  /*0d50*/  S2UR UR5, SR_CgaCtaId ;  /* 0x00000000000579c3 */ /* 0x000e220000008800 */
[----:B------:R-:W-:Y:S01]  /*0d60*/  IMAD.SHL.U32 R75, R16, 0x4, RZ ;  /* 0x00000004104b7824 */ /* 0x000fe200078e00ff */
[----:B------:R-:W-:Y:S01]  /*0d70*/  SHF.L.U32 R81, R0, 0x2, RZ ;  /* 0x0000000200517819 */ /* 0x000fe200000006ff */
[----:B------:R-:W-:Y:S01]  /*0d80*/  IMAD.IADD R19, R19, 0x1, -R2 ;  /* 0x0000000113137824 */ /* 0x000fe200078e0a02 */
[C---:B------:R-:W-:Y:S01]  /*0d90*/  IADD3 R2, R85.reuse, 0x8, RZ ;  /* 0x0000000855027810 */ /* 0x040fe20007ffe0ff */
[C---:B------:R-:W-:Y:S01]  /*0da0*/  VIADD R0, R85.reuse, 0x6 ;  /* 0x0000000655007836 */ /* 0x040fe20000000000 */
[----:B------:R-:W-:Y:S01]  /*0db0*/  SHF.R.S32.HI R4, RZ, 0x1f, R81 ;  /* 0x0000001fff047819 */ /* 0x000fe20000011451 */
[----:B------:R-:W-:Y:S01]  /*0dc0*/  IMAD.SHL.U32 R69, R18, 0x4, RZ ;  /* 0x0000000412457824 */ /* 0x000fe200078e00ff */
[----:B------:R-:W-:Y:S01]  /*0dd0*/  SHF.R.S32.HI R20, RZ, 0x1f, R71 ;  /* 0x0000001fff147819 */ /* 0x000fe20000011447 */
[----:B------:R-:W-:Y:S01]  /*0de0*/  IMAD.SHL.U32 R77, R2, 0x4, RZ ;  /* 0x00000004024d7824 */ /* 0x000fe200078e00ff */
[----:B------:R-:W-:Y:S01]  /*0df0*/  LEA.HI R4, R4, R81, RZ, 0x3 ;  /* 0x0000005104047211 */ /* 0x000fe200078f18ff */
[----:B------:R-:W-:Y:S01]  /*0e00*/  IMAD.SHL.U32 R79, R0, 0x4, RZ ;  /* 0x00000004004f7824 */ /* 0x000fe200078e00ff */
[----:B------:R-:W-:Y:S01]  /*0e10*/  SHF.R.S32.HI R22, RZ, 0x1f, R69 ;  /* 0x0000001fff167819 */ /* 0x000fe20000011445 */
[C---:B------:R-:W-:Y:S01]  /*0e20*/  IMAD.SHL.U32 R82, R85.reuse, 0x4, RZ ;  /* 0x0000000455527824 */ /* 0x040fe200078e00ff */
[----:B------:R-:W-:Y:S01]  /*0e30*/  LOP3.LUT R4, R4, 0xfffffff8, RZ, 0xc0, !PT ;  /* 0xfffffff804047812 */ /* 0x000fe200078ec0ff */
[C---:B------:R-:W-:Y:S01]  /*0e40*/  VIADD R25, R85.reuse, 0x16 ;  /* 0x0000001655197836 */ /* 0x040fe20000000000 */
[----:B------:R-:W-:Y:S01]  /*0e50*/  SHF.R.S32.HI R14, RZ, 0x1f, R77 ;  /* 0x0000001fff0e7819 */ /* 0x000fe2000001144d */
[----:B------:R-:W-:Y:S01]  /*0e60*/  VIADD R23, R85, 0x12 ;  /* 0x0000001255177836 */ /* 0x000fe20000000000 */
[----:B------:R-:W-:Y:S01]  /*0e70*/  SHF.R.S32.HI R6, RZ, 0x1f, R79 ;  /* 0x0000001fff067819 */ /* 0x000fe2000001144f */
[----:B------:R-:W-:Y:S01]  /*0e80*/  IMAD.IADD R81, R81, 0x1, -R4 ;  /* 0x0000000151517824 */ /* 0x000fe200078e0a04 */
[----:B------:R-:W-:Y:S01]  /*0e90*/  LEA.HI R4, R14, R77, RZ, 0x3 ;  /* 0x0000004d0e047211 */ /* 0x000fe200078f18ff */
[----:B------:R-:W-:Y:S01]  /*0ea0*/  IMAD.SHL.U32 R63, R25, 0x4, RZ ;  /* 0x00000004193f7824 */ /* 0x000fe200078e00ff */
[----:B------:R-:W-:Y:S01]  /*0eb0*/  LEA.HI R6, R6, R79, RZ, 0x3 ;  /* 0x0000004f06067211 */ /* 0x000fe200078f18ff */
[----:B------:R-:W-:Y:S01]  /*0ec0*/  IMAD.SHL.U32 R67, R23, 0x4, RZ ;  /* 0x0000000417437824 */ /* 0x000fe200078e00ff */
[----:B------:R-:W-:Y:S01]  /*0ed0*/  LOP3.LUT R4, R4, 0xfffffff8, RZ, 0xc0, !PT ;  /* 0xfffffff804047812 */ /* 0x000fe200078ec0ff */
[C---:B------:R-:W-:Y:S01]  /*0ee0*/  VIADD R24, R85.reuse, 0x14 ;  /* 0x0000001455187836 */ /* 0x040fe20000000000 */
[C---:B------:R-:W-:Y:S01]  /*0ef0*/  IADD3 R14, R85.reuse, 0xc, RZ ;  /* 0x0000000c550e7810 */ /* 0x040fe20007ffe0ff */
[----:B------:R-:W-:Y:S01]  /*0f00*/  VIADD R27, R85, 0x1a ;  /* 0x0000001a551b7836 */ /* 0x000fe20000000000 */
[----:B------:R-:W-:Y:S01]  /*0f10*/  IADD3 R77, R77, -R4, RZ ;  /* 0x800000044d4d7210 */ /* 0x000fe20007ffe0ff */
[----:B------:R-:W-:Y:S01]  /*0f20*/  VIADD R28, R85, 0x1c ;  /* 0x0000001c551c7836 */ /* 0x000fe20000000000 */
[----:B------:R-:W-:Y:S01]  /*0f30*/  SHF.R.S32.HI R4, RZ, 0x1f, R75 ;  /* 0x0000001fff047819 */ /* 0x000fe2000001144b */
[----:B------:R-:W-:Y:S01]  /*0f40*/  IMAD.SHL.U32 R73, R14, 0x4, RZ ;  /* 0x000000040e497824 */ /* 0x000fe200078e00ff */
[----:B------:R-:W-:Y:S01]  /*0f50*/  LEA.HI R20, R20, R71, RZ, 0x3 ;  /* 0x0000004714147211 */ /* 0x000fe200078f18ff */
[----:B------:R-:W-:Y:S01]  /*0f60*/  IMAD.SHL.U32 R7, R27, 0x4, RZ ;  /* 0x000000041b077824 */ /* 0x000fe200078e00ff */
[----:B------:R-:W-:Y:S01]  /*0f70*/  LOP3.LUT R6, R6, 0xfffffff8, RZ, 0xc0, !PT ;  /* 0xfffffff806067812 */ /* 0x000fe200078ec0ff */
[----:B------:R-:W-:Y:S01]  /*0f80*/  VIADD R29, R85, 0x1e ;  /* 0x0000001e551d7836 */ /* 0x000fe20000000000 */
[----:B------:R-:W-:Y:S01]  /*0f90*/  SHF.R.S32.HI R5, RZ, 0x1f, R82 ;  /* 0x0000001fff057819 */ /* 0x000fe20000011452 */
[----:B------:R-:W1:Y:S01]  /*0fa0*/  LDC R30, c[0x0][0x25c] ;  /* 0x00009700ff1e7b82 */ /* 0x000e620000000800 */
[----:B------:R-:W-:Y:S01]  /*0fb0*/  LEA.HI R4, R4, R75, RZ, 0x3 ;  /* 0x0000004b04047211 */ /* 0x000fe200078f18ff */
[----:B------:R-:W-:Y:S01]  /*0fc0*/  IMAD.IADD R79, R79, 0x1, -R6 ;  /* 0x000000014f4f7824 */ /* 0x000fe200078e0a06 */
[----:B------:R-:W-:Y:S01]  /*0fd0*/  LEA.HI R22, R22, R69, RZ, 0x3 ;  /* 0x0000004516167211 */ /* 0x000fe200078f18ff */
[----:B------:R-:W-:Y:S01]  /*0fe0*/  ULDC UR4, c[0x0][0x260] ;  /* 0x0000980000047ab9 */ /* 0x000fe20000000800 */
[----:B------:R-:W-:Y:S01]  /*0ff0*/  LOP3.LUT R20, R20, 0xfffffff8, RZ, 0xc0, !PT ;  /* 0xfffffff814147812 */ /* 0x000fe200078ec0ff */
[----:B------:R-:W-:Y:S01]  /*1000*/  IMAD.SHL.U32 R91, R19, 0x8, RZ ;  /* 0x00000008135b7824 */ /* 0x000fe200078e00ff */
[----:B------:R-:W-:Y:S01]  /*1010*/  LEA.HI R5, R5, R82, RZ, 0x3 ;  /* 0x0000005205057211 */ /* 0x000fe200078f18ff */
[----:B------:R-:W-:Y:S01]  /*1020*/  IMAD R35, R3, 0x10, R19 ;  /* 0x0000001003237824 */ /* 0x000fe200078e0213 */
[----:B------:R-:W-:Y:S01]  /*1030*/  LOP3.LUT R4, R4, 0xfffffff8, RZ, 0xc0, !PT ;  /* 0xfffffff804047812 */ /* 0x000fe200078ec0ff */
[----:B------:R-:W-:Y:S01]  /*1040*/  IMAD.IADD R71, R71, 0x1, -R20 ;  /* 0x0000000147477824 */ /* 0x000fe200078e0a14 */
[----:B------:R-:W-:Y:S01]  /*1050*/  LOP3.LUT R22, R22, 0xfffffff8, RZ, 0xc0, !PT ;  /* 0xfffffff816167812 */ /* 0x000fe200078ec0ff */
[----:B------:R-:W-:Y:S01]  /*1060*/  ULDC UR6, c[0x0][0x27c] ;  /* 0x00009f0000067ab9 */ /* 0x000fe20000000800 */
[----:B------:R-:W-:Y:S01]  /*1070*/  SHF.R.S32.HI R6, RZ, 0x1f, R73 ;  /* 0x0000001fff067819 */ /* 0x000fe20000011449 */
[----:B------:R-:W-:Y:S01]  /*1080*/  IMAD.IADD R75, R75, 0x1, -R4 ;  /* 0x000000014b4b7824 */ /* 0x000fe200078e0a04 */
[----:B------:R-:W-:Y:S01]  /*1090*/  SHF.R.S32.HI R20, RZ, 0x1f, R63 ;  /* 0x0000001fff147819 */ /* 0x000fe2000001143f */
[----:B------:R-:W-:Y:S01]  /*10a0*/  IMAD.IADD R69, R69, 0x1, -R22 ;  /* 0x0000000145457824 */ /* 0x000fe200078e0a16 */
[----:B------:R-:W-:Y:S01]  /*10b0*/  LOP3.LUT R5, R5, 0xfffffff8, RZ, 0xc0, !PT ;  /* 0xfffffff805057812 */ /* 0x000fe200078ec0ff */
[----:B------:R-:W-:Y:S01]  /*10c0*/  VIADD R22, R85, 0x18 ;  /* 0x0000001855167836 */ /* 0x000fe20000000000 */
[----:B------:R-:W-:Y:S01]  /*10d0*/  LEA.HI R6, R6, R73, RZ, 0x3 ;  /* 0x0000004906067211 */ /* 0x000fe200078f18ff */
[----:B------:R-:W-:Y:S01]  /*10e0*/  IMAD.MOV.U32 R83, RZ, RZ, -0x800001 ;  /* 0xff7fffffff537424 */ /* 0x000fe200078e00ff */
[----:B------:R-:W-:Y:S01]  /*10f0*/  SHF.R.S32.HI R4, RZ, 0x1f, R67 ;  /* 0x0000001fff047819 */ /* 0x000fe20000011443 */
[----:B------:R-:W-:Y:S01]  /*1100*/  IMAD.IADD R82, R82, 0x1, -R5 ;  /* 0x0000000152527824 */ /* 0x000fe200078e0a05 */
[----:B------:R-:W-:-:S02]  /*1110*/  LEA.HI R20, R20, R63, RZ, 0x3 ;  /* 0x0000003f14147211 */ /* 0x000fc400078f18ff */
[----:B------:R-:W-:Y:S02]  /*1120*/  LOP3.LUT R6, R6, 0xfffffff8, RZ, 0xc0, !PT ;  /* 0xfffffff806067812 */ /* 0x000fe400078ec0ff */
[----:B------:R-:W-:Y:S02]  /*1130*/  SHF.R.S32.HI R5, RZ, 0x1f, R80 ;  /* 0x0000001fff057819 */ /* 0x000fe40000011450 */
[----:B------:R-:W-:Y:S02]  /*1140*/  SHF.L.U32 R65, R24, 0x2, RZ ;  /* 0x0000000218417819 */ /* 0x000fe400000006ff */
[----:B------:R-:W-:Y:S02]  /*1150*/  LEA.HI R4, R4, R67, RZ, 0x3 ;  /* 0x0000004304047211 */ /* 0x000fe400078f18ff */
[----:B------:R-:W-:Y:S02]  /*1160*/  SHF.L.U32 R61, R22, 0x2, RZ ;  /* 0x00000002163d7819 */ /* 0x000fe400000006ff */
[----:B------:R-:W-:-:S02]  /*1170*/  LOP3.LUT R20, R20, 0xfffffff8, RZ, 0xc0, !PT ;  /* 0xfffffff814147812 */ /* 0x000fc400078ec0ff */
[----:B------:R-:W-:Y:S02]  /*1180*/  IADD3 R73, R73, -R6, RZ ;  /* 0x8000000649497210 */ /* 0x000fe40007ffe0ff */
[----:B------:R-:W-:Y:S02]  /*1190*/  LEA.HI R5, R5, R80, RZ, 0x3 ;  /* 0x0000005005057211 */ /* 0x000fe400078f18ff */
[----:B------:R-:W-:Y:S02]  /*11a0*/  SHF.R.S32.HI R6, RZ, 0x1f, R65 ;  /* 0x0000001fff067819 */ /* 0x000fe40000011441 */
[----:B------:R-:W-:Y:S02]  /*11b0*/  LOP3.LUT R4, R4, 0xfffffff8, RZ, 0xc0, !PT ;  /* 0xfffffff804047812 */ /* 0x000fe400078ec0ff */
[----:B------:R-:W-:Y:S02]  /*11c0*/  SHF.R.S32.HI R26, RZ, 0x1f, R61 ;  /* 0x0000001fff1a7819 */ /* 0x000fe4000001143d */
[----:B------:R-:W-:Y:S01]  /*11d0*/  IADD3 R63, R63, -R20, RZ ;  /* 0x800000143f3f7210 */ /* 0x000fe20007ffe0ff */
[----:B------:R-:W-:Y:S01]  /*11e0*/  IMAD.SHL.U32 R20, R28, 0x4, RZ ;  /* 0x000000041c147824 */ /* 0x000fe200078e00ff */
[----:B------:R-:W-:Y:S01]  /*11f0*/  LOP3.LUT R5, R5, 0xfffffff8, RZ, 0xc0, !PT ;  /* 0xfffffff805057812 */ /* 0x000fe200078ec0ff */
[----:B------:R-:W-:Y:S01]  /*1200*/  IMAD.IADD R67, R67, 0x1, -R4 ;  /* 0x0000000143437824 */ /* 0x000fe200078e0a04 */
[----:B------:R-:W-:-:S02]  /*1210*/  LEA.HI R6, R6, R65, RZ, 0x3 ;  /* 0x0000004106067211 */ /* 0x000fc400078f18ff */
[----:B------:R-:W-:Y:S01]  /*1220*/  LEA.HI R26, R26, R61, RZ, 0x3 ;  /* 0x0000003d1a1a7211 */ /* 0x000fe200078f18ff */
[----:B------:R-:W-:Y:S01]  /*1230*/  IMAD.IADD R80, R80, 0x1, -R5 ;  /* 0x0000000150507824 */ /* 0x000fe200078e0a05 */
[----:B------:R-:W-:Y:S02]  /*1240*/  SHF.R.S32.HI R4, RZ, 0x1f, R7 ;  /* 0x0000001fff047819 */ /* 0x000fe40000011407 */
[----:B------:R-:W-:Y:S02]  /*1250*/  SHF.R.S32.HI R21, RZ, 0x1f, R20 ;  /* 0x0000001fff157819 */ /* 0x000fe40000011414 */
[----:B------:R-:W-:Y:S02]  /*1260*/  LOP3.LUT R6, R6, 0xfffffff8, RZ, 0xc0, !PT ;  /* 0xfffffff806067812 */ /* 0x000fe400078ec0ff */
[----:B------:R-:W-:Y:S02]  /*1270*/  LOP3.LUT R26, R26, 0xfffffff8, RZ, 0xc0, !PT ;  /* 0xfffffff81a1a7812 */ /* 0x000fe400078ec0ff */
[----:B------:R-:W-:Y:S01]  /*1280*/  LEA.HI R5, R4, R7, RZ, 0x3 ;  /* 0x0000000704057211 */ /* 0x000fe200078f18ff */
[----:B------:R-:W-:Y:S01]  /*1290*/  IMAD.IADD R65, R65, 0x1, -R6 ;  /* 0x0000000141417824 */ /* 0x000fe200078e0a06 */
[----:B------:R-:W-:Y:S01]  /*12a0*/  LEA.HI R21, R21, R20, RZ, 0x3 ;  /* 0x0000001415157211 */ /* 0x000fe200078f18ff */
[----:B------:R-:W-:Y:S01]  /*12b0*/  IMAD.IADD R61, R61, 0x1, -R26 ;  /* 0x000000013d3d7824 */ /* 0x000fe200078e0a1a */
[----:B------:R-:W-:Y:S01]  /*12c0*/  LOP3.LUT R6, R5, 0xfffffff8, RZ, 0xc0, !PT ;  /* 0xfffffff805067812 */ /* 0x000fe200078ec0ff */
[----:B------:R-:W-:Y:S01]  /*12d0*/  IMAD R4, R15, UR4, RZ ;  /* 0x000000040f047c24 */ /* 0x000fe2000f8e02ff */
[----:B------:R-:W-:Y:S01]  /*12e0*/  SHF.L.U32 R26, R29, 0x2, RZ ;  /* 0x000000021d1a7819 */ /* 0x000fe200000006ff */
[----:B------:R-:W-:Y:S01]  /*12f0*/  UMOV UR4, 0x400 ;  /* 0x0000040000047882 */ /* 0x000fe20000000000 */
[----:B------:R-:W-:Y:S01]  /*1300*/  LOP3.LUT R21, R21, 0xfffffff8, RZ, 0xc0, !PT ;  /* 0xfffffff815157812 */ /* 0x000fe200078ec0ff */
[----:B------:R-:W-:Y:S01]  /*1310*/  IMAD.IADD R7, R7, 0x1, -R6 ;  /* 0x0000000107077824 */ /* 0x000fe200078e0a06 */
[----:B------:R-:W-:Y:S01]  /*1320*/  SHF.R.S32.HI R31, RZ, 0x1f, R26 ;  /* 0x0000001fff1f7819 */ /* 0x000fe2000001141a */
[----:B------:R-:W-:Y:S01]  /*1330*/  UIADD3 UR4, UR4, 0x120, URZ ;  /* 0x0000012004047890 */ /* 0x000fe2000fffe03f */
[----:B------:R-:W-:Y:S01]  /*1340*/  IADD3 R90, P0, R4, R91, RZ ;  /* 0x0000005b045a7210 */ /* 0x000fe20007f1e0ff */
[----:B------:R-:W-:Y:S01]  /*1350*/  IMAD.IADD R6, R20, 0x1, -R21 ;  /* 0x0000000114067824 */ /* 0x000fe200078e0a15 */
[----:B------:R-:W-:Y:S01]  /*1360*/  SHF.R.S32.HI R21, RZ, 0x1f, R91 ;  /* 0x0000001fff157819 */ /* 0x000fe2000001145b */
[----:B0-----:R-:W-:Y:S01]  /*1370*/  ULEA UR4, UR5, UR4, 0x18 ;  /* 0x0000000405047291 */ /* 0x001fe2000f8ec03f */
[----:B------:R-:W-:-:S02]  /*1380*/  LEA.HI R17, R17, R17, RZ, 0x1 ;  /* 0x0000001111117211 */ /* 0x000fc400078f08ff */
[----:B------:R-:W-:Y:S02]  /*1390*/  LEA.HI R18, R18, R18, RZ, 0x1 ;  /* 0x0000001212127211 */ /* 0x000fe400078f08ff */
[----:B------:R-:W-:Y:S01]  /*13a0*/  LEA.HI R31, R31, R26, RZ, 0x3 ;  /* 0x0000001a1f1f7211 */ /* 0x000fe200078f18ff */
[----:B------:R-:W-:Y:S01]  /*13b0*/  IMAD.SHL.U32 R17, R17, 0x40, RZ ;  /* 0x0000004011117824 */ /* 0x000fe200078e00ff */
        /* <DEDUP_REMOVED lines=11> */
[----:B------:R-:W-:Y:S01]  /*1470*/  LEA.HI.X.SX32 R91, R4, R21, 0x1, P0 ;  /* 0x00000015045b7211 */ /* 0x000fe200000f0eff */
[----:B------:R-:W-:Y:S01]  /*1480*/  IMAD.SHL.U32 R28, R28, 0x40, RZ ;  /* 0x000000401c1c7824 */ /* 0x000fe200078e00ff */
[----:B------:R-:W-:-:S02]  /*1490*/  LEA.HI R24, R24, R24, RZ, 0x1 ;  /* 0x0000001818187211 */ /* 0x000fc400078f08ff */
[----:B------:R-:W-:Y:S02]  /*14a0*/  LEA.HI R29, R29, R29, RZ, 0x1 ;  /* 0x0000001d1d1d7211 */ /* 0x000fe400078f08ff */
[----:B------:R-:W-:Y:S02]  /*14b0*/  LEA.HI R20, R0, R0, RZ, 0x1 ;  /* 0x0000000000147211 */ /* 0x000fe400078f08ff */
[----:B------:R-:W-:Y:S01]  /*14c0*/  LEA.HI R21, R2, R2, RZ, 0x1 ;  /* 0x0000000202157211 */ /* 0x000fe200078f08ff */
[----:B------:R-:W-:Y:S01]  /*14d0*/  VIADD R2, R11, -UR6 ;  /* 0x800000060b027c36 */ /* 0x000fe20008000000 */
[----:B------:R-:W-:Y:S01]  /*14e0*/  LOP3.LUT R5, R31, 0xfffffff8, RZ, 0xc0, !PT ;  /* 0xfffffff81f057812 */ /* 0x000fe200078ec0ff */
[----:B------:R-:W-:Y:S01]  /*14f0*/  IMAD.SHL.U32 R20, R20, 0x40, RZ ;  /* 0x0000004014147824 */ /* 0x000fe200078e00ff */
[----:B------:R-:W-:Y:S01]  /*1500*/  SHF.L.U32 R4, R3, 0x4, RZ ;  /* 0x0000000403047819 */ /* 0x000fe200000006ff */
[----:B------:R-:W-:Y:S01]  /*1510*/  IMAD.SHL.U32 R21, R21, 0x40, RZ ;  /* 0x0000004015157824 */ /* 0x000fe200078e00ff */
[----:B------:R-:W-:Y:S01]  /*1520*/  LEA.HI R14, R14, R14, RZ, 0x1 ;  /* 0x0000000e0e0e7211 */ /* 0x000fe200078f08ff */
[----:B------:R-:W-:Y:S01]  /*1530*/  IMAD.IADD R5, R26, 0x1, -R5 ;  /* 0x000000011a057824 */ /* 0x000fe200078e0a05 */
[----:B------:R-:W-:Y:S01]  /*1540*/  SHF.L.U32 R16, R16, 0x6, RZ ;  /* 0x0000000610107819 */ /* 0x000fe200000006ff */
[----:B------:R-:W-:Y:S01]  /*1550*/  IMAD.IADD R19, R19, 0x1, R4 ;  /* 0x0000000113137824 */ /* 0x000fe200078e0204 */
        /* <DEDUP_REMOVED lines=16> */
[----:B------:R-:W-:Y:S02]  /*1660*/  LOP3.LUT R72, R14, 0xffffff80, RZ, 0xc0, !PT ;  /* 0xffffff800e487812 */ /* 0x000fe400078ec0ff */
[----:B------:R-:W-:Y:S02]  /*1670*/  SHF.R.S32.HI R20, RZ, 0x1f, R66 ;  /* 0x0000001fff147819 */ /* 0x000fe40000011442 */
[----:B------:R-:W-:Y:S02]  /*1680*/  SHF.R.S32.HI R21, RZ, 0x1f, R64 ;  /* 0x0000001fff157819 */ /* 0x000fe40000011440 */
[----:B------:R-:W-:Y:S02]  /*1690*/  SHF.R.S32.HI R22, RZ, 0x1f, R62 ;  /* 0x0000001fff167819 */ /* 0x000fe4000001143e */
[----:B------:R-:W-:-:S02]  /*16a0*/  SHF.R.S32.HI R23, RZ, 0x1f, R60 ;  /* 0x0000001fff177819 */ /* 0x000fc4000001143c */
[----:B------:R-:W-:Y:S02]  /*16b0*/  SHF.R.S32.HI R32, RZ, 0x1f, R16 ;  /* 0x0000001fff207819 */ /* 0x000fe40000011410 */
[----:B------:R-:W-:Y:S02]  /*16c0*/  SHF.R.S32.HI R33, RZ, 0x1f, R17 ;  /* 0x0000001fff217819 */ /* 0x000fe40000011411 */
[----:B------:R-:W-:Y:S02]  /*16d0*/  SHF.R.S32.HI R34, RZ, 0x1f, R18 ;  /* 0x0000001fff227819 */ /* 0x000fe40000011412 */
[----:B------:R-:W-:Y:S02]  /*16e0*/  LEA R35, R35, UR4, 0x2 ;  /* 0x0000000423237c11 */ /* 0x000fe4000f8e10ff */
[----:B------:R-:W-:Y:S02]  /*16f0*/  IADD3 R36, -R88, 0x1, R19 ;  /* 0x0000000158247810 */ /* 0x000fe40007ffe113 */
[----:B------:R-:W-:-:S02]  /*1700*/  SHF.R.S32.HI R37, RZ, 0x1f, R67 ;  /* 0x0000001fff257819 */ /* 0x000fc40000011443 */
[----:B------:R-:W-:Y:S02]  /*1710*/  SHF.R.S32.HI R38, RZ, 0x1f, R65 ;  /* 0x0000001fff267819 */ /* 0x000fe40000011441 */
[----:B------:R-:W-:Y:S02]  /*1720*/  SHF.R.S32.HI R39, RZ, 0x1f, R63 ;  /* 0x0000001fff277819 */ /* 0x000fe4000001143f */
[----:B------:R-:W-:Y:S02]  /*1730*/  SHF.R.S32.HI R40, RZ, 0x1f, R61 ;  /* 0x0000001fff287819 */ /* 0x000fe4000001143d */
[----:B------:R-:W-:Y:S02]  /*1740*/  SHF.R.S32.HI R41, RZ, 0x1f, R7 ;  /* 0x0000001fff297819 */ /* 0x000fe40000011407 */
[----:B------:R-:W-:Y:S02]  /*1750*/  SHF.R.S32.HI R58, RZ, 0x1f, R6 ;  /* 0x0000001fff3a7819 */ /* 0x000fe40000011406 */
[----:B------:R-:W-:-:S07]  /*1760*/  SHF.R.S32.HI R59, RZ, 0x1f, R5 ;  /* 0x0000001fff3b7819 */ /* 0x000fce0000011405 */
.L_x_23342:
        /* <DEDUP_REMOVED lines=58> */
[----:B------:R-:W-:Y:S02]  /*1b10*/  SHF.R.S32.HI R25, RZ, 0x1f, R81 ;  /* 0x0000001fff197819 */ /* 0x000fe40000011451 */
[-C--:B------:R-:W-:Y:S02]  /*1b20*/  IADD3 R24, P0, P1, R81, R92.reuse, R26 ;  /* 0x0000005c51187210 */ /* 0x080fe4000791e01a */
[----:B------:R-:W-:Y:S02]  /*1b30*/  IADD3 R89, R93, R89, RZ ;  /* 0x000000595d597210 */ /* 0x000fe40007ffe0ff */
[----:B------:R-:W-:Y:S02]  /*1b40*/  LEA R44, P2, R24, UR8, 0x1 ;  /* 0x00000008182c7c11 */ /* 0x000fe4000f8408ff */
[----:B------:R-:W-:Y:S02]  /*1b50*/  IADD3.X R25, R25, R89, R28, P0, P1 ;  /* 0x0000005919197210 */ /* 0x000fe400007e241c */
[----:B------:R-:W-:-:S02]  /*1b60*/  IADD3 R26, P0, R82, R92, RZ ;  /* 0x0000005c521a7210 */ /* 0x000fc40007f1e0ff */
[----:B------:R-:W-:Y:S02]  /*1b70*/  LEA.HI.X R45, R24, UR9, R25, 0x1, P2 ;  /* 0x00000009182d7c11 */ /* 0x000fe400090f0c19 */
[----:B------:R-:W-:Y:S02]  /*1b80*/  LEA R48, P1, R26, UR8, 0x1 ;  /* 0x000000081a307c11 */ /* 0x000fe4000f8208ff */
[----:B------:R-:W-:Y:S02]  /*1b90*/  LEA.HI.X.SX32 R25, R82, R89, 0x1, P0 ;  /* 0x0000005952197211 */ /* 0x000fe400000f0eff */
[----:B------:R-:W2:Y:S02]  /*1ba0*/  LDG.E.64.CONSTANT R44, desc[UR10][R44.64] ;  /* 0x0000000a2c2c7981 */ /* 0x000ea4000c1e9b00 */
[----:B------:R-:W-:-:S06]  /*1bb0*/  LEA.HI.X R49, R26, UR9, R25, 0x1, P1 ;  /* 0x000000091a317c11 */ /* 0x000fcc00088f0c19 */
[----:B------:R-:W3:Y:S01]  /*1bc0*/  LDG.E.64.CONSTANT R48, desc[UR10][R48.64] ;  /* 0x0000000a30307981 */ /* 0x000ee2000c1e9b00 */
        /* <DEDUP_REMOVED lines=16> */
[----:B------:R-:W5:Y:S01]  /*1cd0*/  LDG.E.64.CONSTANT R50, desc[UR10][R50.64] ;  /* 0x0000000a32327981 */ /* 0x000f62000c1e9b00 */
[--C-:B------:R-:W-:Y:S02]  /*1ce0*/  SHF.R.S32.HI R26, RZ, 0x1f, R76.reuse ;  /* 0x0000001fff1a7819 */ /* 0x100fe4000001144c */
[----:B------:R-:W-:Y:S02]  /*1cf0*/  SHF.R.S32.HI R25, RZ, 0x1f, R77 ;  /* 0x0000001fff197819 */ /* 0x000fe4000001144d */
[----:B------:R-:W-:-:S04]  /*1d00*/  IADD3 R24, P0, P1, R77, R92, R76 ;  /* 0x0000005c4d187210 */ /* 0x000fc8000791e04c */
[----:B------:R-:W-:Y:S02]  /*1d10*/  IADD3.X R25, R25, R89, R26, P0, P1 ;  /* 0x0000005919197210 */ /* 0x000fe400007e241a */
[----:B------:R-:W-:-:S04]  /*1d20*/  LEA R46, P0, R24, UR8, 0x1 ;  /* 0x00000008182e7c11 */ /* 0x000fc8000f8008ff */
[----:B------:R-:W-:-:S06]  /*1d30*/  LEA.HI.X R47, R24, UR9, R25, 0x1, P0 ;  /* 0x00000009182f7c11 */ /* 0x000fcc00080f0c19 */
[----:B------:R-:W5:Y:S01]  /*1d40*/  LDG.E.64.CONSTANT R46, desc[UR10][R46.64] ;  /* 0x0000000a2e2e7981 */ /* 0x000f62000c1e9b00 */
[----:B0-----:R-:W-:Y:S01]  /*1d50*/  ULEA UR4, UR5, UR4, 0x18 ;  /* 0x0000000405047291 */ /* 0x001fe2000f8ec03f */
[----:B------:R-:W-:-:S05]  /*1d60*/  IADD3 R52, P0, P1, R75, R92, R74 ;  /* 0x0000005c4b347210 */ /* 0x000fca000791e04a */
[----:B------:R-:W-:-:S05]  /*1d70*/  LEA R87, R85, UR4, 0x7 ;  /* 0x0000000455577c11 */ /* 0x000fca000f8e38ff */
[----:B------:R-:W0:Y:S02]  /*1d80*/  LDS.128 R28, [R87] ;  /* 0x00000000571c7984 */ /* 0x000e240000000c00 */
[--C-:B0-----:R-:W-:Y:S02]  /*1d90*/  HADD2.F32 R24, -RZ, R30.reuse.H0_H0 ;  /* 0x2000001eff187230 */ /* 0x101fe40000004100 */
[----:B------:R-:W-:Y:S02]  /*1da0*/  HADD2.F32 R30, -RZ, R30.H1_H1 ;  /* 0x3000001eff1e7230 */ /* 0x000fe40000004100 */
[--C-:B--2---:R-:W-:Y:S02]  /*1db0*/  HADD2.F32 R27, -RZ, R44.reuse.H1_H1 ;  /* 0x3000002cff1b7230 */ /* 0x104fe40000004100 */
[----:B------:R-:W-:Y:S01]  /*1dc0*/  HADD2.F32 R25, -RZ, R44.H0_H0 ;  /* 0x2000002cff197230 */ /* 0x000fe20000004100 */
[----:B------:R-:W-:Y:S01]  /*1dd0*/  SHF.R.S32.HI R44, RZ, 0x1f, R74 ;  /* 0x0000001fff2c7819 */ /* 0x000fe2000001144a */
[----:B------:R-:W-:-:S02]  /*1de0*/  HADD2.F32 R54, -RZ, R45.H1_H1 ;  /* 0x3000002dff367230 */ /* 0x000fc40000004100 */
[----:B------:R-:W-:Y:S01]  /*1df0*/  FMUL.FTZ R55, R30, R27 ;  /* 0x0000001b1e377220 */ /* 0x000fe20000410000 */
[--C-:B------:R-:W-:Y:S02]  /*1e00*/  HADD2.F32 R30, -RZ, R28.reuse.H0_H0 ;  /* 0x2000001cff1e7230 */ /* 0x100fe40000004100 */
[----:B------:R-:W-:Y:S01]  /*1e10*/  FMUL.FTZ R53, R24, R25 ;  /* 0x0000001918357220 */ /* 0x000fe20000410000 */
[----:B------:R-:W-:Y:S02]  /*1e20*/  HADD2.F32 R28, -RZ, R28.H1_H1 ;  /* 0x3000001cff1c7230 */ /* 0x000fe40000004100 */
[--C-:B---3--:R-:W-:Y:S02]  /*1e30*/  HADD2.F32 R25, -RZ, R48.reuse.H0_H0 ;  /* 0x20000030ff197230 */ /* 0x108fe40000004100 */
[----:B------:R-:W-:-:S03]  /*1e40*/  HADD2.F32 R27, -RZ, R48.H1_H1 ;  /* 0x30000030ff1b7230 */ /* 0x000fc60000004100 */
[----:B------:R-:W-:Y:S01]  /*1e50*/  FFMA.FTZ R30, R30, R25, R53 ;  /* 0x000000191e1e7223 */ /* 0x000fe20000010035 */
[----:B------:R-:W-:Y:S02]  /*1e60*/  HADD2.F32 R53, -RZ, R45.H0_H0 ;  /* 0x2000002dff357230 */ /* 0x000fe40000004100 */
[----:B------:R-:W-:Y:S01]  /*1e70*/  FFMA.FTZ R48, R28, R27, R55 ;  /* 0x0000001b1c307223 */ /* 0x000fe20000010037 */
[--C-:B------:R-:W-:Y:S01]  /*1e80*/  HADD2.F32 R28, -RZ, R31.reuse.H0_H0 ;  /* 0x2000001fff1c7230 */ /* 0x100fe20000004100 */
[----:B------:R-:W0:Y:S01]  /*1e90*/  LDS.128 R24, [R87+0x10] ;  /* 0x0000100057187984 */ /* 0x000e220000000c00 */
[----:B------:R-:W-:-:S03]  /*1ea0*/  HADD2.F32 R31, -RZ, R31.H1_H1 ;  /* 0x3000001fff1f7230 */ /* 0x000fc60000004100 */
[----:B------:R-:W-:Y:S01]  /*1eb0*/  FMUL.FTZ R55, R28, R53 ;  /* 0x000000351c377220 */ /* 0x000fe20000410000 */
[----:B------:R-:W-:Y:S02]  /*1ec0*/  HADD2.F32 R28, -RZ, R29.H0_H0 ;  /* 0x2000001dff1c7230 */ /* 0x000fe40000004100 */
[----:B------:R-:W-:Y:S01]  /*1ed0*/  FMUL.FTZ R54, R31, R54 ;  /* 0x000000361f367220 */ /* 0x000fe20000410000 */
[----:B------:R-:W-:Y:S02]  /*1ee0*/  HADD2.F32 R53, -RZ, R49.H0_H0 ;  /* 0x20000031ff357230 */ /* 0x000fe40000004100 */
[----:B------:R-:W-:-:S03]  /*1ef0*/  HADD2.F32 R29, -RZ, R29.H1_H1 ;  /* 0x3000001dff1d7230 */ /* 0x000fc60000004100 */
[----:B------:R-:W-:Y:S01]  /*1f00*/  FFMA.FTZ R28, R28, R53, R55 ;  /* 0x000000351c1c7223 */ /* 0x000fe20000010037 */
[----:B------:R-:W-:-:S04]  /*1f10*/  SHF.R.S32.HI R53, RZ, 0x1f, R75 ;  /* 0x0000001fff357819 */ /* 0x000fc8000001144b */
[----:B------:R-:W-:Y:S02]  /*1f20*/  IADD3.X R53, R53, R89, R44, P0, P1 ;  /* 0x0000005935357210 */ /* 0x000fe400007e242c */
[----:B------:R-:W-:-:S04]  /*1f30*/  LEA R44, P0, R52, UR8, 0x1 ;  /* 0x00000008342c7c11 */ /* 0x000fc8000f8008ff */
[----:B------:R-:W-:Y:S01]  /*1f40*/  LEA.HI.X R45, R52, UR9, R53, 0x1, P0 ;  /* 0x00000009342d7c11 */ /* 0x000fe200080f0c35 */
[----:B------:R-:W-:-:S05]  /*1f50*/  HADD2.F32 R52, -RZ, R49.H1_H1 ;  /* 0x30000031ff347230 */ /* 0x000fca0000004100 */
[----:B------:R-:W2:Y:S01]  /*1f60*/  LDG.E.64.CONSTANT R44, desc[UR10][R44.64] ;  /* 0x0000000a2c2c7981 */ /* 0x000ea2000c1e9b00 */
[--C-:B----4-:R-:W-:Y:S02]  /*1f70*/  HADD2.F32 R49, -RZ, R42.reuse.H0_H0 ;  /* 0x2000002aff317230 */ /* 0x110fe40000004100 */
[----:B------:R-:W-:Y:S01]  /*1f80*/  FFMA.FTZ R29, R29, R52, R54 ;  /* 0x000000341d1d7223 */ /* 0x000fe20000010036 */
[----:B------:R-:W-:Y:S02]  /*1f90*/  HADD2.F32 R42, -RZ, R42.H1_H1 ;  /* 0x3000002aff2a7230 */ /* 0x000fe40000004100 */
[----:B0-----:R-:W-:-:S05]  /*1fa0*/  HADD2.F32 R31, -RZ, R24.H0_H0 ;  /* 0x20000018ff1f7230 */ /* 0x001fca0000004100 */
[----:B------:R-:W-:Y:S01]  /*1fb0*/  FFMA.FTZ R30, R31, R49, R30 ;  /* 0x000000311f1e7223 */ /* 0x000fe2000001001e */
[----:B------:R-:W-:Y:S02]  /*1fc0*/  HADD2.F32 R31, -RZ, R24.H1_H1 ;  /* 0x30000018ff1f7230 */ /* 0x000fe40000004100 */
[----:B------:R-:W-:-:S03]  /*1fd0*/  HADD2.F32 R24, -RZ, R25.H1_H1 ;  /* 0x30000019ff187230 */ /* 0x000fc60000004100 */
[----:B------:R-:W-:Y:S01]  /*1fe0*/  FFMA.FTZ R31, R31, R42, R48 ;  /* 0x0000002a1f1f7223 */ /* 0x000fe20000010030 */
[--C-:B------:R-:W-:Y:S02]  /*1ff0*/  HADD2.F32 R42, -RZ, R43.reuse.H0_H0 ;  /* 0x2000002bff2a7230 */ /* 0x100fe40000004100 */
[----:B------:R-:W-:Y:S02]  /*2000*/  HADD2.F32 R48, -RZ, R43.H1_H1 ;  /* 0x3000002bff307230 */ /* 0x000fe40000004100 */
[----:B------:R-:W-:Y:S01]  /*2010*/  HADD2.F32 R43, -RZ, R25.H0_H0 ;  /* 0x20000019ff2b7230 */ /* 0x000fe20000004100 */
[----:B------:R-:W-:Y:S02]  /*2020*/  IADD3 R25, P0, P1, R73, R92, R72 ;  /* 0x0000005c49197210 */ /* 0x000fe4000791e048 */
[----:B------:R-:W-:Y:S01]  /*2030*/  FFMA.FTZ R24, R24, R48, R29 ;  /* 0x0000003018187223 */ /* 0x000fe2000001001d */
[----:B------:R-:W-:Y:S01]  /*2040*/  SHF.R.S32.HI R29, RZ, 0x1f, R73 ;  /* 0x0000001fff1d7819 */ /* 0x000fe20000011449 */
[----:B------:R-:W-:Y:S01]  /*2050*/  FFMA.FTZ R28, R43, R42, R28 ;  /* 0x0000002a2b1c7223 */ /* 0x000fe2000001001c */
[----:B------:R-:W-:-:S04]  /*2060*/  SHF.R.S32.HI R42, RZ, 0x1f, R72 ;  /* 0x0000001fff2a7819 */ /* 0x000fc80000011448 */
[----:B------:R-:W-:Y:S01]  /*2070*/  IADD3.X R42, R29, R89, R42, P0, P1 ;  /* 0x000000591d2a7210 */ /* 0x000fe200007e242a */
[----:B-----5:R-:W-:Y:S01]  /*2080*/  HADD2.F32 R29, -RZ, R50.H0_H0 ;  /* 0x20000032ff1d7230 */ /* 0x020fe20000004100 */
[----:B------:R-:W-:-:S04]  /*2090*/  LEA R48, P0, R25, UR8, 0x1 ;  /* 0x0000000819307c11 */ /* 0x000fc8000f8008ff */
[----:B------:R-:W-:Y:S01]  /*20a0*/  LEA.HI.X R49, R25, UR9, R42, 0x1, P0 ;  /* 0x0000000919317c11 */ /* 0x000fe200080f0c2a */
[--C-:B------:R-:W-:Y:S02]  /*20b0*/  HADD2.F32 R25, -RZ, R26.reuse.H0_H0 ;  /* 0x2000001aff197230 */ /* 0x100fe40000004100 */
[----:B------:R-:W-:Y:S02]  /*20c0*/  HADD2.F32 R26, -RZ, R26.H1_H1 ;  /* 0x3000001aff1a7230 */ /* 0x000fe40000004100 */
[----:B------:R-:W-:Y:S02]  /*20d0*/  HADD2.F32 R50, -RZ, R50.H1_H1 ;  /* 0x30000032ff327230 */ /* 0x000fe40000004100 */
[----:B------:R-:W-:Y:S01]  /*20e0*/  FFMA.FTZ R25, R25, R29, R30 ;  /* 0x0000001d19197223 */ /* 0x000fe2000001001e */
[----:B------:R-:W-:Y:S01]  /*20f0*/  HADD2.F32 R29, -RZ, R27.H0_H0 ;  /* 0x2000001bff1d7230 */ /* 0x000fe20000004100 */
[----:B------:R-:W3:Y:S01]  /*2100*/  LDG.E.64.CONSTANT R48, desc[UR10][R48.64] ;  /* 0x0000000a30307981 */ /* 0x000ee2000c1e9b00 */
[----:B------:R-:W-:-:S02]  /*2110*/  HADD2.F32 R30, -RZ, R51.H0_H0 ;  /* 0x20000033ff1e7230 */ /* 0x000fc40000004100 */
[----:B------:R-:W-:-:S03]  /*2120*/  FFMA.FTZ R26, R26, R50, R31 ;  /* 0x000000321a1a7223 */ /* 0x000fc6000001001f */
[----:B------:R-:W-:Y:S01]  /*2130*/  FFMA.FTZ R50, R29, R30, R28 ;  /* 0x0000001e1d327223 */ /* 0x000fe2000001001c */
[--C-:B------:R-:W-:Y:S02]  /*2140*/  SHF.R.S32.HI R30, RZ, 0x1f, R70.reuse ;  /* 0x0000001fff1e7819 */ /* 0x100fe40000011446 */
[----:B------:R-:W-:Y:S02]  /*2150*/  SHF.R.S32.HI R29, RZ, 0x1f, R71 ;  /* 0x0000001fff1d7819 */ /* 0x000fe40000011447 */
[----:B------:R-:W-:-:S04]  /*2160*/  IADD3 R28, P0, P1, R71, R92, R70 ;  /* 0x0000005c471c7210 */ /* 0x000fc8000791e046 */
[----:B------:R-:W-:Y:S02]  /*2170*/  IADD3.X R29, R29, R89, R30, P0, P1 ;  /* 0x000000591d1d7210 */ /* 0x000fe400007e241e */
[----:B------:R-:W-:-:S04]  /*2180*/  LEA R42, P0, R28, UR8, 0x1 ;  /* 0x000000081c2a7c11 */ /* 0x000fc8000f8008ff */
[----:B------:R-:W-:Y:S02]  /*2190*/  LEA.HI.X R43, R28, UR9, R29, 0x1, P0 ;  /* 0x000000091c2b7c11 */ /* 0x000fe400080f0c1d */
[----:B------:R-:W0:Y:S04]  /*21a0*/  LDS.128 R28, [R87+0x20] ;  /* 0x00002000571c7984 */ /* 0x000e280000000c00 */
[----:B------:R-:W4:Y:S01]  /*21b0*/  LDG.E.64.CONSTANT R42, desc[UR10][R42.64] ;  /* 0x0000000a2a2a7981 */ /* 0x000f22000c1e9b00 */
[----:B------:R-:W-:Y:S01]  /*21c0*/  HADD2.F32 R27, -RZ, R27.H1_H1 ;  /* 0x3000001bff1b7230 */ /* 0x000fe20000004100 */
[----:B------:R-:W-:Y:S01]  /*21d0*/  SHF.R.S32.HI R54, RZ, 0x1f, R69 ;  /* 0x0000001fff367819 */ /* 0x000fe20000011445 */
[----:B------:R-:W-:-:S05]  /*21e0*/  HADD2.F32 R51, -RZ, R51.H1_H1 ;  /* 0x30000033ff337230 */ /* 0x000fca0000004100 */
[----:B------:R-:W-:Y:S01]  /*21f0*/  FFMA.FTZ R24, R27, R51, R24 ;  /* 0x000000331b187223 */ /* 0x000fe20000010018 */
[----:B------:R-:W-:Y:S01]  /*2200*/  HADD2.F32 R27, -RZ, R46.H0_H0 ;  /* 0x2000002eff1b7230 */ /* 0x000fe20000004100 */
[----:B------:R-:W-:Y:S01]  /*2210*/  SHF.R.S32.HI R51, RZ, 0x1f, R68 ;  /* 0x0000001fff337819 */ /* 0x000fe20000011444 */
[----:B0-----:R-:W-:-:S05]  /*2220*/  HADD2.F32 R52, -RZ, R28.H0_H0 ;  /* 0x2000001cff347230 */ /* 0x001fca0000004100 */
[----:B------:R-:W-:Y:S01]  /*2230*/  FFMA.FTZ R25, R52, R27, R25 ;  /* 0x0000001b34197223 */ /* 0x000fe20000010019 */
[----:B------:R-:W-:-:S04]  /*2240*/  IADD3 R27, P0, P1, R69, R92, R68 ;  /* 0x0000005c451b7210 */ /* 0x000fc8000791e044 */
[----:B------:R-:W-:Y:S02]  /*2250*/  IADD3.X R54, R54, R89, R51, P0, P1 ;  /* 0x0000005936367210 */ /* 0x000fe400007e2433 */
[----:B------:R-:W-:-:S04]  /*2260*/  LEA R52, P0, R27, UR8, 0x1 ;  /* 0x000000081b347c11 */ /* 0x000fc8000f8008ff */
[----:B------:R-:W-:-:S06]  /*2270*/  LEA.HI.X R53, R27, UR9, R54, 0x1, P0 ;  /* 0x000000091b357c11 */ /* 0x000fcc00080f0c36 */
[----:B------:R-:W5:Y:S01]  /*2280*/  LDG.E.64.CONSTANT R52, desc[UR10][R52.64] ;  /* 0x0000000a34347981 */ /* 0x000f62000c1e9b00 */
[----:B------:R-:W-:Y:S02]  /*2290*/  HADD2.F32 R27, -RZ, R28.H1_H1 ;  /* 0x3000001cff1b7230 */ /* 0x000fe40000004100 */
[----:B------:R-:W-:Y:S02]  /*22a0*/  HADD2.F32 R46, -RZ, R46.H1_H1 ;  /* 0x3000002eff2e7230 */ /* 0x000fe40000004100 */
[----:B------:R-:W-:-:S03]  /*22b0*/  HADD2.F32 R28, -RZ, R47.H0_H0 ;  /* 0x2000002fff1c7230 */ /* 0x000fc60000004100 */
[----:B------:R-:W-:Y:S01]  /*22c0*/  FFMA.FTZ R26, R27, R46, R26 ;  /* 0x0000002e1b1a7223 */ /* 0x000fe2000001001a */
[--C-:B------:R-:W-:Y:S01]  /*22d0*/  HADD2.F32 R27, -RZ, R29.reuse.H0_H0 ;  /* 0x2000001dff1b7230 */ /* 0x100fe20000004100 */
[----:B------:R-:W-:Y:S01]  /*22e0*/  IADD3 R46, P0, P1, R67, R92, R66 ;  /* 0x0000005c432e7210 */ /* 0x000fe2000791e042 */
[----:B------:R-:W-:-:S03]  /*22f0*/  HADD2.F32 R29, -RZ, R29.H1_H1 ;  /* 0x3000001dff1d7230 */ /* 0x000fc60000004100 */
[----:B------:R-:W-:Y:S01]  /*2300*/  FFMA.FTZ R50, R27, R28, R50 ;  /* 0x0000001c1b327223 */ /* 0x000fe20000010032 */
[----:B------:R-:W-:Y:S02]  /*2310*/  HADD2.F32 R28, -RZ, R47.H1_H1 ;  /* 0x3000002fff1c7230 */ /* 0x000fe40000004100 */
[--C-:B------:R-:W-:Y:S02]  /*2320*/  HADD2.F32 R27, -RZ, R30.reuse.H1_H1 ;  /* 0x3000001eff1b7230 */ /* 0x100fe40000004100 */
[--C-:B------:R-:W-:Y:S02]  /*2330*/  HADD2.F32 R47, -RZ, R31.reuse.H0_H0 ;  /* 0x2000001fff2f7230 */ /* 0x100fe40000004100 */
[----:B------:R-:W-:Y:S01]  /*2340*/  FFMA.FTZ R28, R29, R28, R24 ;  /* 0x0000001c1d1c7223 */ /* 0x000fe20000010018 */
[----:B------:R-:W-:Y:S02]  /*2350*/  HADD2.F32 R24, -RZ, R30.H0_H0 ;  /* 0x2000001eff187230 */ /* 0x000fe40000004100 */
[----:B------:R-:W-:-:S02]  /*2360*/  HADD2.F32 R31, -RZ, R31.H1_H1 ;  /* 0x3000001fff1f7230 */ /* 0x000fc40000004100 */
[--C-:B--2---:R-:W-:Y:S02]  /*2370*/  HADD2.F32 R29, -RZ, R44.reuse.H0_H0 ;  /* 0x2000002cff1d7230 */ /* 0x104fe40000004100 */
[----:B------:R-:W-:Y:S02]  /*2380*/  HADD2.F32 R44, -RZ, R44.H1_H1 ;  /* 0x3000002cff2c7230 */ /* 0x000fe40000004100 */
[----:B------:R-:W-:Y:S02]  /*2390*/  HADD2.F32 R30, -RZ, R45.H0_H0 ;  /* 0x2000002dff1e7230 */ /* 0x000fe40000004100 */
[----:B------:R-:W-:Y:S01]  /*23a0*/  FFMA.FTZ R29, R24, R29, R25 ;  /* 0x0000001d181d7223 */ /* 0x000fe20000010019 */
[----:B------:R-:W-:Y:S02]  /*23b0*/  FFMA.FTZ R44, R27, R44, R26 ;  /* 0x0000002c1b2c7223 */ /* 0x000fe4000001001a */
[----:B------:R-:W0:Y:S01]  /*23c0*/  LDS.128 R24, [R87+0x30] ;  /* 0x0000300057187984 */ /* 0x000e220000000c00 */
[----:B------:R-:W-:Y:S01]  /*23d0*/  FFMA.FTZ R30, R47, R30, R50 ;  /* 0x0000001e2f1e7223 */ /* 0x000fe20000010032 */
[----:B------:R-:W-:-:S02]  /*23e0*/  LEA R50, P2, R46, UR8, 0x1 ;  /* 0x000000082e327c11 */ /* 0x000fc4000f8408ff */
[----:B------:R-:W-:-:S04]  /*23f0*/  IADD3.X R47, R37, R89, R20, P0, P1 ;  /* 0x00000059252f7210 */ /* 0x000fc800007e2414 */
[----:B------:R-:W-:-:S06]  /*2400*/  LEA.HI.X R51, R46, UR9, R47, 0x1, P2 ;  /* 0x000000092e337c11 */ /* 0x000fcc00090f0c2f */
[----:B------:R-:W2:Y:S01]  /*2410*/  LDG.E.64.CONSTANT R50, desc[UR10][R50.64] ;  /* 0x0000000a32327981 */ /* 0x000ea2000c1e9b00 */
[----:B------:R-:W-:-:S05]  /*2420*/  HADD2.F32 R45, -RZ, R45.H1_H1 ;  /* 0x3000002dff2d7230 */ /* 0x000fca0000004100 */
[----:B------:R-:W-:Y:S01]  /*2430*/  FFMA.FTZ R28, R31, R45, R28 ;  /* 0x0000002d1f1c7223 */ /* 0x000fe2000001001c */
[----:B0-----:R-:W-:Y:S02]  /*2440*/  HADD2.F32 R46, -RZ, R24.H0_H0 ;  /* 0x20000018ff2e7230 */ /* 0x001fe40000004100 */
[----:B---3--:R-:W-:Y:S02]  /*2450*/  HADD2.F32 R31, -RZ, R48.H0_H0 ;  /* 0x20000030ff1f7230 */ /* 0x008fe40000004100 */
[--C-:B------:R-:W-:Y:S02]  /*2460*/  HADD2.F32 R45, -RZ, R25.reuse.H0_H0 ;  /* 0x20000019ff2d7230 */ /* 0x100fe40000004100 */
[----:B------:R-:W-:Y:S02]  /*2470*/  HADD2.F32 R25, -RZ, R25.H1_H1 ;  /* 0x30000019ff197230 */ /* 0x000fe40000004100 */
[----:B------:R-:W-:Y:S01]  /*2480*/  FFMA.FTZ R29, R46, R31, R29 ;  /* 0x0000001f2e1d7223 */ /* 0x000fe2000001001d */
[----:B------:R-:W-:-:S02]  /*2490*/  HADD2.F32 R31, -RZ, R24.H1_H1 ;  /* 0x30000018ff1f7230 */ /* 0x000fc40000004100 */
[--C-:B------:R-:W-:Y:S02]  /*24a0*/  HADD2.F32 R24, -RZ, R49.reuse.H0_H0 ;  /* 0x20000031ff187230 */ /* 0x100fe40000004100 */
[----:B------:R-:W-:Y:S02]  /*24b0*/  HADD2.F32 R48, -RZ, R48.H1_H1 ;  /* 0x30000030ff307230 */ /* 0x000fe40000004100 */
[----:B------:R-:W-:Y:S02]  /*24c0*/  HADD2.F32 R47, -RZ, R26.H1_H1 ;  /* 0x3000001aff2f7230 */ /* 0x000fe40000004100 */
[----:B------:R-:W-:Y:S01]  /*24d0*/  FFMA.FTZ R45, R45, R24, R30 ;  /* 0x000000182d2d7223 */ /* 0x000fe2000001001e */
[----:B------:R-:W-:Y:S01]  /*24e0*/  HADD2.F32 R24, -RZ, R49.H1_H1 ;  /* 0x30000031ff187230 */ /* 0x000fe20000004100 */
[----:B------:R-:W-:Y:S01]  /*24f0*/  IADD3 R30, P0, P1, R65, R92, R64 ;  /* 0x0000005c411e7210 */ /* 0x000fe2000791e040 */
[----:B------:R-:W-:-:S03]  /*2500*/  FFMA.FTZ R44, R31, R48, R44 ;  /* 0x000000301f2c7223 */ /* 0x000fc6000001002c */
[----:B------:R-:W-:Y:S01]  /*2510*/  FFMA.FTZ R24, R25, R24, R28 ;  /* 0x0000001819187223 */ /* 0x000fe2000001001c */
[----:B------:R-:W-:Y:S01]  /*2520*/  LEA R56, P2, R30, UR8, 0x1 ;  /* 0x000000081e387c11 */ /* 0x000fe2000f8408ff */
[----:B------:R-:W-:Y:S01]  /*2530*/  HADD2.F32 R28, -RZ, R26.H0_H0 ;  /* 0x2000001aff1c7230 */ /* 0x000fe20000004100 */
[----:B------:R-:W-:-:S04]  /*2540*/  IADD3.X R25, R38, R89, R21, P0, P1 ;  /* 0x0000005926197210 */ /* 0x000fc800007e2415 */
[----:B------:R-:W-:Y:S01]  /*2550*/  LEA.HI.X R57, R30, UR9, R25, 0x1, P2 ;  /* 0x000000091e397c11 */ /* 0x000fe200090f0c19 */
[----:B----4-:R-:W-:-:S05]  /*2560*/  HADD2.F32 R25, -RZ, R42.H0_H0 ;  /* 0x2000002aff197230 */ /* 0x010fca0000004100 */
[----:B------:R-:W-:Y:S01]  /*2570*/  FFMA.FTZ R25, R28, R25, R29 ;  /* 0x000000191c197223 */ /* 0x000fe2000001001d */
[----:B------:R-:W3:Y:S01]  /*2580*/  LDG.E.64.CONSTANT R56, desc[UR10][R56.64] ;  /* 0x0000000a38387981 */ /* 0x000ee2000c1e9b00 */
[----:B------:R-:W-:Y:S02]  /*2590*/  HADD2.F32 R42, -RZ, R42.H1_H1 ;  /* 0x3000002aff2a7230 */ /* 0x000fe40000004100 */
[--C-:B------:R-:W-:Y:S01]  /*25a0*/  HADD2.F32 R26, -RZ, R27.reuse.H0_H0 ;  /* 0x2000001bff1a7230 */ /* 0x100fe20000004100 */
[----:B------:R-:W0:Y:S01]  /*25b0*/  LDS.128 R28, [R87+0x40] ;  /* 0x00004000571c7984 */ /* 0x000e220000000c00 */
[----:B------:R-:W-:Y:S02]  /*25c0*/  HADD2.F32 R27, -RZ, R27.H1_H1 ;  /* 0x3000001bff1b7230 */ /* 0x000fe40000004100 */
[----:B------:R-:W-:Y:S01]  /*25d0*/  FFMA.FTZ R42, R47, R42, R44 ;  /* 0x0000002a2f2a7223 */ /* 0x000fe2000001002c */
[--C-:B------:R-:W-:Y:S02]  /*25e0*/  HADD2.F32 R44, -RZ, R43.reuse.H0_H0 ;  /* 0x2000002bff2c7230 */ /* 0x100fe40000004100 */
[----:B------:R-:W-:-:S03]  /*25f0*/  HADD2.F32 R43, -RZ, R43.H1_H1 ;  /* 0x3000002bff2b7230 */ /* 0x000fc60000004100 */
[----:B------:R-:W-:Y:S01]  /*2600*/  FFMA.FTZ R26, R26, R44, R45 ;  /* 0x0000002c1a1a7223 */ /* 0x000fe2000001002d */
[----:B------:R-:W-:-:S04]  /*2610*/  IADD3 R44, P0, P1, R63, R92, R62 ;  /* 0x0000005c3f2c7210 */ /* 0x000fc8000791e03e */
[----:B------:R-:W-:Y:S02]  /*2620*/  LEA R54, P2, R44, UR8, 0x1 ;  /* 0x000000082c367c11 */ /* 0x000fe4000f8408ff */
[----:B------:R-:W-:Y:S01]  /*2630*/  IADD3.X R45, R39, R89, R22, P0, P1 ;  /* 0x00000059272d7210 */ /* 0x000fe200007e2416 */
[----:B------:R-:W-:-:S03]  /*2640*/  FFMA.FTZ R24, R27, R43, R24 ;  /* 0x0000002b1b187223 */ /* 0x000fc60000010018 */
[----:B------:R-:W-:-:S06]  /*2650*/  LEA.HI.X R55, R44, UR9, R45, 0x1, P2 ;  /* 0x000000092c377c11 */ /* 0x000fcc00090f0c2d */
[----:B------:R-:W4:Y:S01]  /*2660*/  LDG.E.64.CONSTANT R54, desc[UR10][R54.64] ;  /* 0x0000000a36367981 */ /* 0x000f22000c1e9b00 */
[----:B0-----:R-:W-:Y:S02]  /*2670*/  HADD2.F32 R44, -RZ, R28.H0_H0 ;  /* 0x2000001cff2c7230 */ /* 0x001fe40000004100 */
[----:B-----5:R-:W-:-:S05]  /*2680*/  HADD2.F32 R27, -RZ, R52.H0_H0 ;  /* 0x20000034ff1b7230 */ /* 0x020fca0000004100 */
[----:B------:R-:W-:Y:S01]  /*2690*/  FFMA.FTZ R25, R44, R27, R25 ;  /* 0x0000001b2c197223 */ /* 0x000fe20000010019 */
[----:B------:R-:W-:-:S04]  /*26a0*/  IADD3 R27, P0, P1, R61, R92, R60 ;  /* 0x0000005c3d1b7210 */ /* 0x000fc8000791e03c */
[----:B------:R-:W-:Y:S02]  /*26b0*/  LEA R48, P2, R27, UR8, 0x1 ;  /* 0x000000081b307c11 */ /* 0x000fe4000f8408ff */
[----:B------:R-:W-:-:S04]  /*26c0*/  IADD3.X R44, R40, R89, R23, P0, P1 ;  /* 0x00000059282c7210 */ /* 0x000fc800007e2417 */
[----:B------:R-:W-:Y:S01]  /*26d0*/  LEA.HI.X R49, R27, UR9, R44, 0x1, P2 ;  /* 0x000000091b317c11 */ /* 0x000fe200090f0c2c */
[----:B------:R-:W-:-:S05]  /*26e0*/  HADD2.F32 R27, -RZ, R28.H1_H1 ;  /* 0x3000001cff1b7230 */ /* 0x000fca0000004100 */
[----:B------:R-:W5:Y:S01]  /*26f0*/  LDG.E.64.CONSTANT R48, desc[UR10][R48.64] ;  /* 0x0000000a30307981 */ /* 0x000f62000c1e9b00 */
[----:B------:R-:W-:Y:S02]  /*2700*/  HADD2.F32 R43, -RZ, R29.H0_H0 ;  /* 0x2000001dff2b7230 */ /* 0x000fe40000004100 */
[----:B------:R-:W-:Y:S02]  /*2710*/  HADD2.F32 R28, -RZ, R53.H0_H0 ;  /* 0x20000035ff1c7230 */ /* 0x000fe40000004100 */
[----:B------:R-:W-:-:S03]  /*2720*/  HADD2.F32 R52, -RZ, R52.H1_H1 ;  /* 0x30000034ff347230 */ /* 0x000fc60000004100 */
[----:B------:R-:W-:Y:S01]  /*2730*/  FFMA.FTZ R26, R43, R28, R26 ;  /* 0x0000001c2b1a7223 */ /* 0x000fe2000001001a */
[----:B------:R-:W-:Y:S01]  /*2740*/  IADD3 R28, P0, P1, R7, R92, R16 ;  /* 0x0000005c071c7210 */ /* 0x000fe2000791e010 */
[----:B------:R-:W-:-:S03]  /*2750*/  FFMA.FTZ R27, R27, R52, R42 ;  /* 0x000000341b1b7223 */ /* 0x000fc6000001002a */
[----:B------:R-:W-:Y:S02]  /*2760*/  LEA R42, P2, R28, UR8, 0x1 ;  /* 0x000000081c2a7c11 */ /* 0x000fe4000f8408ff */
[----:B------:R-:W-:-:S04]  /*2770*/  IADD3.X R43, R41, R89, R32, P0, P1 ;  /* 0x00000059292b7210 */ /* 0x000fc800007e2420 */
[----:B------:R-:W-:Y:S02]  /*2780*/  LEA.HI.X R43, R28, UR9, R43, 0x1, P2 ;  /* 0x000000091c2b7c11 */ /* 0x000fe400090f0c2b */
[----:B------:R-:W-:-:S04]  /*2790*/  IADD3 R28, P0, P1, R6, R92, R17 ;  /* 0x0000005c061c7210 */ /* 0x000fc8000791e011 */
[----:B------:R-:W5:Y:S01]  /*27a0*/  LDG.E.64.CONSTANT R42, desc[UR10][R42.64] ;  /* 0x0000000a2a2a7981 */ /* 0x000f62000c1e9b00 */
[----:B------:R-:W-:Y:S02]  /*27b0*/  LEA R44, P2, R28, UR8, 0x1 ;  /* 0x000000081c2c7c11 */ /* 0x000fe4000f8408ff */
[-C--:B------:R-:W-:Y:S02]  /*27c0*/  IADD3.X R45, R58, R89.reuse, R33, P0, P1 ;  /* 0x000000593a2d7210 */ /* 0x080fe400007e2421 */
[----:B------:R-:W-:Y:S02]  /*27d0*/  IADD3 R92, P3, P4, R5, R92, R18 ;  /* 0x0000005c055c7210 */ /* 0x000fe40007c7e012 */
[----:B------:R-:W-:Y:S02]  /*27e0*/  LEA.HI.X R45, R28, UR9, R45, 0x1, P2 ;  /* 0x000000091c2d7c11 */ /* 0x000fe400090f0c2d */
[----:B------:R-:W-:Y:S02]  /*27f0*/  IADD3.X R89, R59, R89, R34, P3, P4 ;  /* 0x000000593b597210 */ /* 0x000fe40001fe8422 */
[----:B------:R-:W-:-:S02]  /*2800*/  LEA R46, P0, R92, UR8, 0x1 ;  /* 0x000000085c2e7c11 */ /* 0x000fc4000f8008ff */
[----:B------:R-:W5:Y:S02]  /*2810*/  LDG.E.64.CONSTANT R44, desc[UR10][R44.64] ;  /* 0x0000000a2c2c7981 */ /* 0x000f64000c1e9b00 */
[----:B------:R-:W-:-:S06]  /*2820*/  LEA.HI.X R47, R92, UR9, R89, 0x1, P0 ;  /* 0x000000095c2f7c11 */ /* 0x000fcc00080f0c59 */
[----:B------:R-:W5:Y:S01]  /*2830*/  LDG.E.64.CONSTANT R46, desc[UR10][R46.64] ;  /* 0x0000000a2e2e7981 */ /* 0x000f62000c1e9b00 */
[----:B------:R-:W-:Y:S01]  /*2840*/  HADD2.F32 R28, -RZ, R53.H1_H1 ;  /* 0x30000035ff1c7230 */ /* 0x000fe20000004100 */
[----:B------:R-:W-:Y:S01]  /*2850*/  UMOV UR4, 0xffffffff ;  /* 0xffffffff00047882 */ /* 0x000fe20000000000 */
[----:B------:R-:W-:Y:S01]  /*2860*/  HADD2.F32 R29, -RZ, R29.H1_H1 ;  /* 0x3000001dff1d7230 */ /* 0x000fe20000004100 */
[----:B------:R-:W-:-:S04]  /*2870*/  FSETP.NEU.FTZ.AND P0, PT, R86, RZ, PT ;  /* 0x000000ff5600720b */ /* 0x000fc80003f1d000 */
[----:B------:R-:W-:Y:S01]  /*2880*/  FFMA.FTZ R28, R29, R28, R24 ;  /* 0x0000001c1d1c7223 */ /* 0x000fe20000010018 */
[--C-:B------:R-:W-:Y:S02]  /*2890*/  HADD2.F32 R24, -RZ, R30.reuse.H0_H0 ;  /* 0x2000001eff187230 */ /* 0x100fe40000004100 */
[----:B------:R-:W-:Y:S02]  /*28a0*/  HADD2.F32 R30, -RZ, R30.H1_H1 ;  /* 0x3000001eff1e7230 */ /* 0x000fe40000004100 */
[--C-:B--2---:R-:W-:Y:S02]  /*28b0*/  HADD2.F32 R29, -RZ, R50.reuse.H0_H0 ;  /* 0x20000032ff1d7230 */ /* 0x104fe40000004100 */
[----:B------:R-:W-:Y:S02]  /*28c0*/  HADD2.F32 R50, -RZ, R50.H1_H1 ;  /* 0x30000032ff327230 */ /* 0x000fe40000004100 */
[----:B------:R-:W-:Y:S02]  /*28d0*/  HADD2.F32 R52, -RZ, R51.H0_H0 ;  /* 0x20000033ff347230 */ /* 0x000fe40000004100 */
[----:B------:R-:W-:Y:S01]  /*28e0*/  FFMA.FTZ R29, R24, R29, R25 ;  /* 0x0000001d181d7223 */ /* 0x000fe20000010019 */
[----:B------:R-:W-:-:S02]  /*28f0*/  HADD2.F32 R25, -RZ, R31.H0_H0 ;  /* 0x2000001fff197230 */ /* 0x000fc40000004100 */
[----:B------:R-:W-:Y:S01]  /*2900*/  FFMA.FTZ R30, R30, R50, R27 ;  /* 0x000000321e1e7223 */ /* 0x000fe2000001001b */
[----:B------:R-:W-:Y:S02]  /*2910*/  HADD2.F32 R31, -RZ, R31.H1_H1 ;  /* 0x3000001fff1f7230 */ /* 0x000fe40000004100 */
[----:B------:R-:W-:Y:S02]  /*2920*/  HADD2.F32 R50, -RZ, R51.H1_H1 ;  /* 0x30000033ff327230 */ /* 0x000fe40000004100 */
[----:B------:R-:W-:Y:S02]  /*2930*/  FFMA.FTZ R52, R25, R52, R26 ;  /* 0x0000003419347223 */ /* 0x000fe4000001001a */
[----:B------:R-:W0:Y:S01]  /*2940*/  LDS.128 R24, [R87+0x50] ;  /* 0x0000500057187984 */ /* 0x000e220000000c00 */
[----:B------:R-:W-:Y:S01]  /*2950*/  FFMA.FTZ R50, R31, R50, R28 ;  /* 0x000000321f327223 */ /* 0x000fe2000001001c */
[----:B0-----:R-:W-:Y:S02]  /*2960*/  HADD2.F32 R28, -RZ, R24.H0_H0 ;  /* 0x20000018ff1c7230 */ /* 0x001fe40000004100 */
[----:B------:R-:W-:-:S02]  /*2970*/  HADD2.F32 R53, -RZ, R26.H1_H1 ;  /* 0x3000001aff357230 */ /* 0x000fc40000004100 */
        /* <DEDUP_REMOVED lines=8> */
[----:B------:R-:W-:Y:S02]  /*2a00*/  HADD2.F32 R25, -RZ, R25.H1_H1 ;  /* 0x30000019ff197230 */ /* 0x000fe40000004100 */
[----:B------:R-:W-:Y:S02]  /*2a10*/  HADD2.F32 R56, -RZ, R26.H0_H0 ;  /* 0x2000001aff387230 */ /* 0x000fe40000004100 */
[----:B------:R-:W-:Y:S02]  /*2a20*/  FFMA.FTZ R52, R29, R28, R52 ;  /* 0x0000001c1d347223 */ /* 0x000fe40000010034 */
[----:B------:R-:W0:Y:S01]  /*2a30*/  LDS.128 R28, [R87+0x60] ;  /* 0x00006000571c7984 */ /* 0x000e220000000c00 */
[----:B------:R-:W-:Y:S01]  /*2a40*/  FFMA.FTZ R50, R25, R57, R50 ;  /* 0x0000003919327223 */ /* 0x000fe20000010032 */
        /* <DEDUP_REMOVED lines=9> */
[----:B------:R-:W-:Y:S01]  /*2ae0*/  FFMA.FTZ R50, R27, R55, R50 ;  /* 0x000000371b327223 */ /* 0x000fe20000010032 */
[--C-:B0-----:R-:W-:Y:S02]  /*2af0*/  HADD2.F32 R24, -RZ, R28.reuse.H0_H0 ;  /* 0x2000001cff187230 */ /* 0x101fe40000004100 */
[----:B------:R-:W-:Y:S02]  /*2b00*/  HADD2.F32 R28, -RZ, R28.H1_H1 ;  /* 0x3000001cff1c7230 */ /* 0x000fe40000004100 */
[--C-:B------:R-:W-:Y:S02]  /*2b10*/  HADD2.F32 R55, -RZ, R29.reuse.H0_H0 ;  /* 0x2000001dff377230 */ /* 0x100fe40000004100 */
[----:B------:R-:W-:Y:S02]  /*2b20*/  HADD2.F32 R29, -RZ, R29.H1_H1 ;  /* 0x3000001dff1d7230 */ /* 0x000fe40000004100 */
[--C-:B-----5:R-:W-:Y:S02]  /*2b30*/  HADD2.F32 R25, -RZ, R48.reuse.H0_H0 ;  /* 0x20000030ff197230 */ /* 0x120fe40000004100 */
[----:B------:R-:W-:-:S03]  /*2b40*/  HADD2.F32 R48, -RZ, R48.H1_H1 ;  /* 0x30000030ff307230 */ /* 0x000fc60000004100 */
[----:B------:R-:W-:Y:S02]  /*2b50*/  FFMA.FTZ R51, R24, R25, R51 ;  /* 0x0000001918337223 */ /* 0x000fe40000010033 */
[----:B------:R-:W0:Y:S01]  /*2b60*/  LDS.128 R24, [R87+0x70] ;  /* 0x0000700057187984 */ /* 0x000e220000000c00 */
[----:B------:R-:W-:Y:S01]  /*2b70*/  FFMA.FTZ R53, R28, R48, R53 ;  /* 0x000000301c357223 */ /* 0x000fe20000010035 */
[--C-:B------:R-:W-:Y:S02]  /*2b80*/  HADD2.F32 R28, -RZ, R49.reuse.H0_H0 ;  /* 0x20000031ff1c7230 */ /* 0x100fe40000004100 */
[----:B------:R-:W-:Y:S02]  /*2b90*/  HADD2.F32 R49, -RZ, R49.H1_H1 ;  /* 0x30000031ff317230 */ /* 0x000fe40000004100 */
[--C-:B------:R-:W-:Y:S02]  /*2ba0*/  HADD2.F32 R48, -RZ, R30.reuse.H0_H0 ;  /* 0x2000001eff307230 */ /* 0x100fe40000004100 */
[----:B------:R-:W-:Y:S01]  /*2bb0*/  FFMA.FTZ R52, R55, R28, R52 ;  /* 0x0000001c37347223 */ /* 0x000fe20000010034 */
[----:B------:R-:W-:-:S02]  /*2bc0*/  HADD2.F32 R30, -RZ, R30.H1_H1 ;  /* 0x3000001eff1e7230 */ /* 0x000fc40000004100 */
[----:B------:R-:W-:Y:S01]  /*2bd0*/  FFMA.FTZ R28, R29, R49, R50 ;  /* 0x000000311d1c7223 */ /* 0x000fe20000010032 */
[--C-:B------:R-:W-:Y:S02]  /*2be0*/  HADD2.F32 R29, -RZ, R31.reuse.H0_H0 ;  /* 0x2000001fff1d7230 */ /* 0x100fe40000004100 */
[----:B------:R-:W-:Y:S02]  /*2bf0*/  HADD2.F32 R31, -RZ, R31.H1_H1 ;  /* 0x3000001fff1f7230 */ /* 0x000fe40000004100 */
[--C-:B------:R-:W-:Y:S02]  /*2c00*/  HADD2.F32 R54, -RZ, R42.reuse.H0_H0 ;  /* 0x2000002aff367230 */ /* 0x100fe40000004100 */
[----:B------:R-:W-:-:S03]  /*2c10*/  HADD2.F32 R42, -RZ, R42.H1_H1 ;  /* 0x3000002aff2a7230 */ /* 0x000fc60000004100 */
        /* <DEDUP_REMOVED lines=8> */
[--C-:B0-----:R-:W-:Y:S02]  /*2ca0*/  HADD2.F32 R30, -RZ, R24.reuse.H0_H0 ;  /* 0x20000018ff1e7230 */ /* 0x101fe40000004100 */
[----:B------:R-:W-:Y:S02]  /*2cb0*/  HADD2.F32 R42, -RZ, R24.H1_H1 ;  /* 0x30000018ff2a7230 */ /* 0x000fe40000004100 */
[--C-:B------:R-:W-:Y:S02]  /*2cc0*/  HADD2.F32 R48, -RZ, R26.reuse.H0_H0 ;  /* 0x2000001aff307230 */ /* 0x100fe40000004100 */
[----:B------:R-:W-:Y:S01]  /*2cd0*/  FFMA.FTZ R29, R30, R29, R51 ;  /* 0x0000001d1e1d7223 */ /* 0x000fe20000010033 */
[----:B------:R-:W-:Y:S02]  /*2ce0*/  HADD2.F32 R43, -RZ, R26.H1_H1 ;  /* 0x3000001aff2b7230 */ /* 0x000fe40000004100 */
[----:B------:R-:W-:Y:S01]  /*2cf0*/  FFMA.FTZ R42, R42, R44, R53 ;  /* 0x0000002c2a2a7223 */ /* 0x000fe20000010035 */
[----:B------:R-:W-:-:S02]  /*2d00*/  HADD2.F32 R31, -RZ, R25.H0_H0 ;  /* 0x20000019ff1f7230 */ /* 0x000fc40000004100 */
[----:B------:R-:W-:Y:S02]  /*2d10*/  HADD2.F32 R26, -RZ, R45.H0_H0 ;  /* 0x2000002dff1a7230 */ /* 0x000fe40000004100 */
[--C-:B------:R-:W-:Y:S02]  /*2d20*/  HADD2.F32 R30, -RZ, R46.reuse.H0_H0 ;  /* 0x2000002eff1e7230 */ /* 0x100fe40000004100 */
[----:B------:R-:W-:Y:S02]  /*2d30*/  HADD2.F32 R46, -RZ, R46.H1_H1 ;  /* 0x3000002eff2e7230 */ /* 0x000fe40000004100 */
[----:B------:R-:W-:Y:S01]  /*2d40*/  FFMA.FTZ R31, R31, R26, R52 ;  /* 0x0000001a1f1f7223 */ /* 0x000fe20000010034 */
[----:B------:R-:W-:Y:S02]  /*2d50*/  HADD2.F32 R25, -RZ, R25.H1_H1 ;  /* 0x30000019ff197230 */ /* 0x000fe40000004100 */
[----:B------:R-:W-:Y:S01]  /*2d60*/  FFMA.FTZ R29, R48, R30, R29 ;  /* 0x0000001e301d7223 */ /* 0x000fe2000001001d */
[----:B------:R-:W-:-:S02]  /*2d70*/  HADD2.F32 R24, -RZ, R27.H0_H0 ;  /* 0x2000001bff187230 */ /* 0x000fc40000004100 */
[----:B------:R-:W-:Y:S01]  /*2d80*/  FFMA.FTZ R42, R43, R46, R42 ;  /* 0x0000002e2b2a7223 */ /* 0x000fe2000001002a */
[----:B------:R-:W-:Y:S02]  /*2d90*/  HADD2.F32 R45, -RZ, R45.H1_H1 ;  /* 0x3000002dff2d7230 */ /* 0x000fe40000004100 */
[----:B------:R-:W-:Y:S02]  /*2da0*/  HADD2.F32 R26, -RZ, R47.H0_H0 ;  /* 0x2000002fff1a7230 */ /* 0x000fe40000004100 */
[----:B------:R-:W-:Y:S01]  /*2db0*/  FADD.FTZ R29, R29, R42 ;  /* 0x0000002a1d1d7221 */ /* 0x000fe20000010000 */
[----:B------:R-:W-:Y:S02]  /*2dc0*/  HADD2.F32 R27, -RZ, R27.H1_H1 ;  /* 0x3000001bff1b7230 */ /* 0x000fe40000004100 */
[----:B------:R-:W-:Y:S01]  /*2dd0*/  FFMA.FTZ R28, R25, R45, R28 ;  /* 0x0000002d191c7223 */ /* 0x000fe2000001001c */
[----:B------:R-:W-:Y:S02]  /*2de0*/  HADD2.F32 R47, -RZ, R47.H1_H1 ;  /* 0x3000002fff2f7230 */ /* 0x000fe40000004100 */
[----:B------:R-:W-:-:S03]  /*2df0*/  FFMA.FTZ R24, R24, R26, R31 ;  /* 0x0000001a18187223 */ /* 0x000fc6000001001f */
[----:B------:R-:W-:Y:S01]  /*2e00*/  FFMA.FTZ R27, R27, R47, R28 ;  /* 0x0000002f1b1b7223 */ /* 0x000fe2000001001c */
[----:B------:R-:W-:-:S04]  /*2e10*/  FADD.FTZ R24, R24, R29 ;  /* 0x0000001d18187221 */ /* 0x000fc80000010000 */
[----:B------:R-:W-:Y:S01]  /*2e20*/  FADD.FTZ R24, R27, R24 ;  /* 0x000000181b187221 */ /* 0x000fe20000010000 */
[----:B------:R-:W-:Y:S06]  /*2e30*/  BRA.DIV UR4, `(.L_x_23340) ;  /* 0x0000004604fc7947 */ /* 0x000fec000b800000 */
[----:B------:R0:W1:Y:S02]  /*2e40*/  SHFL.BFLY PT, R25, R24, 0x1, 0x1f ;  /* 0x0c201f0018197f89 */ /* 0x00006400000e0000 */
.L_x_23392:
        /* <DEDUP_REMOVED lines=13> */
.L_x_23339:
[----:B------:R-:W-:-:S13]  /*2f20*/  ISETP.NE.AND P0, PT, R85, RZ, PT ;  /* 0x000000ff5500720c */ /* 0x000fda0003f05270 */
[----:B------:R-:W-:-:S05]  /*2f30*/  @!P0 IMAD.MOV.U32 R24, RZ, RZ, -0x800001 ;  /* 0xff7fffffff188424 */ /* 0x000fca00078e00ff */
[----:B------:R0:W-:Y:S02]  /*2f40*/  @!P0 STS [R35], R24 ;  /* 0x0000001823008388 */ /* 0x0001e40000000800 */
.L_x_23341:
[----:B------:R-:W-:Y:S05]  /*2f50*/  BSYNC B1 ;  /* 0x0000000000017941 */ /* 0x000fea0003800000 */
.L_x_23338:
[----:B------:R-:W-:Y:S01]  /*2f60*/  VIADD R3, R3, 0x4 ;  /* 0x0000000403037836 */ /* 0x000fe20000000000 */
[----:B------:R-:W-:Y:S01]  /*2f70*/  IADD3 R8, P1, R8, 0x10, RZ ;  /* 0x0000001008087810 */ /* 0x000fe20007f3e0ff */
[----:B------:R-:W-:Y:S01]  /*2f80*/  VIADD R36, R36, 0x40 ;  /* 0x0000004024247836 */ /* 0x000fe20000000000 */
[----:B01----:R-:W-:Y:S01]  /*2f90*/  IADD3 R35, R35, 0x100, RZ ;  /* 0x0000010023237810 */ /* 0x003fe20007ffe0ff */
[----:B------:R-:W-:Y:S01]  /*2fa0*/  VIADD R19, R19, 0x40 ;  /* 0x0000004013137836 */ /* 0x000fe20000000000 */
[----:B------:R-:W-:Y:S01]  /*2fb0*/  ISETP.GE.AND P0, PT, R3, R12, PT ;  /* 0x0000000c0300720c */ /* 0x000fe20003f06270 */
[----:B------:R-:W-:Y:S02]  /*2fc0*/  VIADD R4, R4, 0x40 ;  /* 0x0000004004047836 */ /* 0x000fe40000000000 */
[----:B------:R-:W-:-:S10]  /*2fd0*/  IMAD.X R9, RZ, RZ, R9, P1 ;  /* 0x000000ffff097224 */ /* 0x000fd400008e0609 */
[----:B------:R-:W-:Y:S05]  /*2fe0*/  @!P0 BRA `(.L_x_23342) ;  /* 0xffffffe400e08947 */ /* 0x000fea000383ffff */
.L_x_23337:
[----:B------:R-:W-:Y:S05]  /*2ff0*/  BSYNC B0 ;  /* 0x0000000000007941 */ /* 0x000fea0003800000 */
.L_x_23336:
        /* <DEDUP_REMOVED lines=15> */
.L_x_23398:
        /* <DEDUP_REMOVED lines=15> */
[----:B-1----:R-:W1:Y:S01]  /*31e0*/  @!P0 S2R R3, SR_CgaCtaId ;  /* 0x0000000000038919 */ /* 0x002e620000008800 */
[----:B------:R-:W-:-:S05]  /*31f0*/  @!P0 MOV R2, 0x400 ;  /* 0x0000040000028802 */ /* 0x000fca0000000f00 */
[----:B------:R-:W-:-:S05]  /*3200*/  @!P0 VIADD R2, R2, 0x100 ;  /* 0x0000010002028836 */ /* 0x000fca0000000000 */
[----:B-1----:R-:W-:-:S04]  /*3210*/  @!P0 LEA R3, R3, R2, 0x18 ;  /* 0x0000000203038211 */ /* 0x002fc800078ec0ff */
[----:B0-----:R-:W-:-:S05]  /*3220*/  @!P0 LEA R5, R0, R3, 0x2 ;  /* 0x0000000300058211 */ /* 0x001fca00078e10ff */
        /* <DEDUP_REMOVED lines=28> */
.L_x_23348:
        /* <DEDUP_REMOVED lines=11> */
.L_x_23347:
[----:B------:R-:W-:Y:S05]  /*34a0*/  BSYNC B1 ;  /* 0x0000000000017941 */ /* 0x000fea0003800000 */
.L_x_23346:
        /* <DEDUP_REMOVED lines=14> */
.L_x_23351:
        /* <DEDUP_REMOVED lines=100> */
.L_x_23350:
[----:B------:R-:W-:Y:S05]  /*3bd0*/  BSYNC B1 ;  /* 0x0000000000017941 */ /* 0x000fea0003800000 */
.L_x_23349:
        /* <DEDUP_REMOVED lines=55> */
.L_x_23353:
[----:B------:R-:W-:Y:S05]  /*3f50*/  BSYNC B1 ;  /* 0x0000000000017941 */ /* 0x000fea0003800000 */
.L_x_23352:
        /* <DEDUP_REMOVED lines=26> */
.L_x_23345:
[----:B------:R-:W-:Y:S05]  /*4100*/  BSYNC B0 ;  /* 0x0000000000007941 */ /* 0x000fea0003800000 */
.L_x_23344:
        /* <DEDUP_REMOVED lines=51> */
.L_x_23358:
        /* <DEDUP_REMOVED lines=8> */
.L_x_23357:
[----:B------:R-:W-:Y:S05]  /*44c0*/  BSYNC B1 ;  /* 0x0000000000017941 */ /* 0x000fea0003800000 */
.L_x_23356:
        /* <DEDUP_REMOVED lines=14> */
.L_x_23361:
        /* <DEDUP_REMOVED lines=52> */
.L_x_23360:
[----:B------:R-:W-:Y:S05]  /*48f0*/  BSYNC B1 ;  /* 0x0000000000017941 */ /* 0x000fea0003800000 */
.L_x_23359:
        /* <DEDUP_REMOVED lines=31> */
.L_x_23363:
[----:B------:R-:W-:Y:S05]  /*4af0*/  BSYNC B1 ;  /* 0x0000000000017941 */ /* 0x000fea0003800000 */
.L_x_23362:
        /* <DEDUP_REMOVED lines=14> */
.L_x_23355:
[----:B------:R-:W-:Y:S05]  /*4be0*/  BSYNC B0 ;  /* 0x0000000000007941 */ /* 0x000fea0003800000 */
.L_x_23354:
        /* <DEDUP_REMOVED lines=8> */
[----:B------:R-:W-:Y:S01]  /*4c70*/  CS2R R58, SRZ ;  /* 0x00000000003a7805 */ /* 0x000fe2000001ff00 */
[----:B------:R-:W-:Y:S01]  /*4c80*/  IMAD.MOV.U32 R60, RZ, RZ, RZ ;  /* 0x000000ffff3c7224 */ /* 0x000fe200078e00ff */
[----:B------:R-:W-:Y:S06]  /*4c90*/  BRA `(.L_x_23366) ;  /* 0x0000001c00c07947 */ /* 0x000fec0003800000 */
.L_x_23365:
[----:B------:R-:W2:Y:S01]  /*4ca0*/  I2F.RP R4, R14 ;  /* 0x0000000e00047306 */ /* 0x000ea20000209400 */
[----:B------:R-:W3:Y:S01]  /*4cb0*/  S2UR UR4, SR_CTAID.Y ;  /* 0x00000000000479c3 */ /* 0x000ee20000002600 */
[----:B-1----:R-:W-:Y:S01]  /*4cc0*/  SHF.R.S32.HI R5, RZ, 0x1f, R13 ;  /* 0x0000001fff057819 */ /* 0x002fe2000001140d */
[----:B------:R-:W-:Y:S01]  /*4cd0*/  ULDC.64 UR6, c[0x0][0x238] ;  /* 0x00008e0000067ab9 */ /* 0x000fe20000000a00 */
[C---:B------:R-:W-:Y:S01]  /*4ce0*/  IMAD.SHL.U32 R64, R13.reuse, 0x10, RZ ;  /* 0x000000100d407824 */ /* 0x040fe200078e00ff */
[----:B------:R-:W-:Y:S01]  /*4cf0*/  HFMA2.MMA R60, -RZ, RZ, 0, 0 ;  /* 0x00000000ff3c7435 */ /* 0x000fe200000001ff */
[----:B------:R-:W-:Y:S01]  /*4d00*/  IADD3 R75, -R13, -0x1, R12 ;  /* 0xffffffff0d4b7810 */ /* 0x000fe20007ffe10c */
[----:B------:R-:W-:Y:S01]  /*4d10*/  IMAD.MOV.U32 R53, RZ, RZ, RZ ;  /* 0x000000ffff357224 */ /* 0x000fe200078e00ff */
[----:B------:R-:W-:Y:S01]  /*4d20*/  CS2R R54, SRZ ;  /* 0x0000000000367805 */ /* 0x000fe2000001ff00 */
[----:B0-----:R-:W3:Y:S01]  /*4d30*/  LDC R2, c[0x0][0x248] ;  /* 0x00009200ff027b82 */ /* 0x001ee20000000800 */
[----:B------:R-:W-:-:S02]  /*4d40*/  CS2R R56, SRZ ;  /* 0x0000000000387805 */ /* 0x000fc4000001ff00 */
[----:B------:R-:W-:Y:S01]  /*4d50*/  CS2R R58, SRZ ;  /* 0x00000000003a7805 */ /* 0x000fe2000001ff00 */
[----:B------:R-:W-:Y:S01]  /*4d60*/  IMAD.MOV.U32 R65, RZ, RZ, R13 ;  /* 0x000000ffff417224 */ /* 0x000fe200078e000d */
[----:B--2---:R-:W0:Y:S03]  /*4d70*/  MUFU.RCP R4, R4 ;  /* 0x0000000400047308 */ /* 0x004e260000001000 */
[----:B------:R-:W1:Y:S01]  /*4d80*/  S2UR UR5, SR_CgaCtaId ;  /* 0x00000000000579c3 */ /* 0x000e620000008800 */
[----:B0-----:R-:W-:Y:S01]  /*4d90*/  IADD3 R3, R4, 0xffffffe, RZ ;  /* 0x0ffffffe04037810 */ /* 0x001fe20007ffe0ff */
[----:B---3--:R-:W-:Y:S01]  /*4da0*/  IMAD R2, R2, UR4, RZ ;  /* 0x0000000402027c24 */ /* 0x008fe2000f8e02ff */
[----:B------:R-:W-:Y:S02]  /*4db0*/  UMOV UR4, 0x400 ;  /* 0x0000040000047882 */ /* 0x000fe40000000000 */
[----:B------:R-:W-:-:S02]  /*4dc0*/  UIADD3 UR4, UR4, 0x120, URZ ;  /* 0x0000012004047890 */ /* 0x000fc4000fffe03f */
[----:B------:R-:W0:Y:S01]  /*4dd0*/  F2I.FTZ.U32.TRUNC.NTZ R3, R3 ;  /* 0x0000000300037305 */ /* 0x000e22000021f000 */
[----:B------:R-:W-:Y:S01]  /*4de0*/  IADD3 R63, P0, R13, R2, RZ ;  /* 0x000000020d3f7210 */ /* 0x000fe20007f1e0ff */
[----:B-1----:R-:W-:-:S03]  /*4df0*/  ULEA UR4, UR5, UR4, 0x18 ;  /* 0x0000000405047291 */ /* 0x002fc6000f8ec03f */
[----:B------:R-:W-:Y:S02]  /*4e00*/  LEA.HI.X.SX32 R2, R2, R5, 0x1, P0 ;  /* 0x0000000502027211 */ /* 0x000fe400000f0eff */
[C---:B------:R-:W-:Y:S01]  /*4e10*/  LEA R62, P0, R63.reuse, UR6, 0x2 ;  /* 0x000000063f3e7c11 */ /* 0x040fe2000f8010ff */
[----:B------:R-:W1:Y:S01]  /*4e20*/  LDC R5, c[0x0][0x25c] ;  /* 0x00009700ff057b82 */ /* 0x000e620000000800 */
[----:B------:R-:W-:Y:S02]  /*4e30*/  ULDC UR6, c[0x0][0x27c] ;  /* 0x00009f0000067ab9 */ /* 0x000fe40000000800 */
[----:B------:R-:W-:Y:S01]  /*4e40*/  LEA.HI.X R63, R63, UR7, R2, 0x2, P0 ;  /* 0x000000073f3f7c11 */ /* 0x000fe200080f1402 */
[----:B------:R-:W-:Y:S01]  /*4e50*/  IMAD.MOV.U32 R2, RZ, RZ, RZ ;  /* 0x000000ffff027224 */ /* 0x000fe200078e00ff */
[----:B------:R-:W-:Y:S01]  /*4e60*/  ULDC UR7, c[0x0][0x260] ;  /* 0x0000980000077ab9 */ /* 0x000fe20000000800 */
[----:B------:R-:W-:Y:S02]  /*4e70*/  VIADD R11, R11, -UR6 ;  /* 0x800000060b0b7c36 */ /* 0x000fe40008000000 */
[----:B0-----:R-:W-:-:S04]  /*4e80*/  IMAD.MOV R61, RZ, RZ, -R3 ;  /* 0x000000ffff3d7224 */ /* 0x001fc800078e0a03 */
[----:B------:R-:W-:-:S04]  /*4e90*/  IMAD R61, R61, R14, RZ ;  /* 0x0000000e3d3d7224 */ /* 0x000fc800078e02ff */
[----:B------:R-:W-:Y:S01]  /*4ea0*/  IMAD.HI.U32 R61, R3, R61, R2 ;  /* 0x0000003d033d7227 */ /* 0x000fe200078e0002 */
[----:B------:R-:W-:-:S04]  /*4eb0*/  LEA.HI R2, R0, R0, RZ, 0x1 ;  /* 0x0000000000027211 */ /* 0x000fc800078f08ff */
[C---:B------:R-:W-:Y:S01]  /*4ec0*/  LOP3.LUT R3, R2.reuse, 0xfffffffe, RZ, 0xc0, !PT ;  /* 0xfffffffe02037812 */ /* 0x040fe200078ec0ff */
[----:B------:R-:W-:Y:S02]  /*4ed0*/  IMAD.SHL.U32 R4, R2, 0x8, RZ ;  /* 0x0000000802047824 */ /* 0x000fe400078e00ff */
[----:B------:R-:W-:Y:S01]  /*4ee0*/  IMAD R2, R15, UR7, RZ ;  /* 0x000000070f027c24 */ /* 0x000fe2000f8e02ff */
[----:B-1----:R-:W-:Y:S01]  /*4ef0*/  SHF.R.S32.HI R15, RZ, 0x1f, R5 ;  /* 0x0000001fff0f7819 */ /* 0x002fe20000011405 */
        /* <DEDUP_REMOVED lines=8> */
[C---:B------:R-:W-:Y:S01]  /*4f80*/  IADD3 R70, R66.reuse, 0x400, RZ ;  /* 0x0000040042467810 */ /* 0x040fe20007ffe0ff */
[C---:B------:R-:W-:Y:S02]  /*4f90*/  VIADD R69, R66.reuse, 0x300 ;  /* 0x0000030042457836 */ /* 0x040fe40000000000 */
[C---:B------:R-:W-:Y:S02]  /*4fa0*/  VIADD R71, R66.reuse, 0x500 ;  /* 0x0000050042477836 */ /* 0x040fe40000000000 */
[C---:B------:R-:W-:Y:S02]  /*4fb0*/  VIADD R72, R66.reuse, 0x600 ;  /* 0x0000060042487836 */ /* 0x040fe40000000000 */
[----:B------:R-:W-:-:S02]  /*4fc0*/  VIADD R73, R66, 0x700 ;  /* 0x0000070042497836 */ /* 0x000fc40000000000 */
[----:B------:R-:W-:-:S07]  /*4fd0*/  VIADD R74, R74, 0x10 ;  /* 0x000000104a4a7836 */ /* 0x000fce0000000000 */
.L_x_23385:
[----:B------:R-:W0:Y:S01]  /*4fe0*/  LDC R9, c[0x0][0x284] ;  /* 0x0000a100ff097b82 */ /* 0x000e220000000800 */
[----:B------:R-:W-:Y:S01]  /*4ff0*/  IABS R6, R64 ;  /* 0x0000004000067213 */ /* 0x000fe20000000000 */
[----:B------:R-:W-:Y:S04]  /*5000*/  BSSY B0, `(.L_x_23367) ;  /* 0x00001b0000007945 */ /* 0x000fe80003800000 */
[----:B------:R-:W-:Y:S02]  /*5010*/  IMAD.HI.U32 R4, R61, R6, RZ ;  /* 0x000000063d047227 */ /* 0x000fe400078e00ff */
[----:B------:R-:W1:Y:S03]  /*5020*/  LDC R18, c[0x0][0x280] ;  /* 0x0000a000ff127b82 */ /* 0x000e660000000800 */
[----:B------:R-:W-:-:S02]  /*5030*/  IADD3 R5, RZ, -R4, RZ ;  /* 0x80000004ff057210 */ /* 0x000fc40007ffe0ff */
        /* <DEDUP_REMOVED lines=45> */
[----:B------:R-:W-:-:S04]  /*5310*/  IMAD R5, R5, UR8, RZ ;  /* 0x0000000805057c24 */ /* 0x000fc8000f8e02ff */
[----:B------:R-:W-:Y:S01]  /*5320*/  IMAD R5, R4, R15, R5 ;  /* 0x0000000f04057224 */ /* 0x000fe200078e0205 */
[----:B------:R-:W-:-:S04]  /*5330*/  IADD3 R4, P0, R66, R6, RZ ;  /* 0x0000000642047210 */ /* 0x000fc80007f1e0ff */
[----:B------:R-:W-:Y:S02]  /*5340*/  IADD3 R25, R7, R5, RZ ;  /* 0x0000000507197210 */ /* 0x000fe40007ffe0ff */
[----:B0-----:R-:W-:Y:S02]  /*5350*/  LEA R8, P1, R4, R32, 0x1 ;  /* 0x0000002004087211 */ /* 0x001fe400078208ff */
[----:B------:R-:W-:Y:S02]  /*5360*/  LEA.HI.X.SX32 R9, R66, R25, 0x1, P0 ;  /* 0x0000001942097211 */ /* 0x000fe400000f0eff */
[-C--:B------:R-:W-:Y:S02]  /*5370*/  IADD3 R5, P2, R68, R6.reuse, RZ ;  /* 0x0000000644057210 */ /* 0x080fe40007f5e0ff */
[----:B------:R-:W-:Y:S02]  /*5380*/  IADD3 R7, P3, R69, R6, RZ ;  /* 0x0000000645077210 */ /* 0x000fe40007f7e0ff */
[----:B------:R-:W-:-:S02]  /*5390*/  LEA.HI.X R9, R4, R33, R9, 0x1, P1 ;  /* 0x0000002104097211 */ /* 0x000fc400008f0c09 */
[-C--:B------:R-:W-:Y:S02]  /*53a0*/  LEA R4, P4, R5, R32.reuse, 0x1 ;  /* 0x0000002005047211 */ /* 0x080fe400078808ff */
[----:B------:R-:W-:Y:S01]  /*53b0*/  LEA R16, P5, R7, R32, 0x1 ;  /* 0x0000002007107211 */ /* 0x000fe200078a08ff */
[----:B------:R-:W-:Y:S01]  /*53c0*/  BSSY B2, `(.L_x_23369) ;  /* 0x0000041000027945 */ /* 0x000fe20003800000 */
[-C--:B------:R-:W-:Y:S01]  /*53d0*/  LEA.HI.X.SX32 R24, R68, R25.reuse, 0x1, P2 ;  /* 0x0000001944187211 */ /* 0x080fe200010f0eff */
[----:B------:R-:W5:Y:S01]  /*53e0*/  LDG.E.128.CONSTANT R36, desc[UR10][R8.64+0x200] ;  /* 0x0002000a08247981 */ /* 0x000f62000c1e9d00 */
[----:B------:R-:W-:Y:S02]  /*53f0*/  LEA.HI.X.SX32 R20, R69, R25, 0x1, P3 ;  /* 0x0000001945147211 */ /* 0x000fe400018f0eff */
[-C--:B------:R-:W-:Y:S01]  /*5400*/  IADD3 R21, P1, R70, R6.reuse, RZ ;  /* 0x0000000646157210 */ /* 0x080fe20007f3e0ff */
[----:B------:R0:W5:Y:S01]  /*5410*/  LDG.E.128.CONSTANT R40, desc[UR10][R8.64] ;  /* 0x0000000a08287981 */ /* 0x000162000c1e9d00 */
[----:B------:R-:W-:-:S02]  /*5420*/  IADD3 R22, P0, R71, R6, RZ ;  /* 0x0000000647167210 */ /* 0x000fc40007f1e0ff */
[-C--:B------:R-:W-:Y:S02]  /*5430*/  IADD3 R18, P3, R72, R6.reuse, RZ ;  /* 0x0000000648127210 */ /* 0x080fe40007f7e0ff */
[----:B------:R-:W-:Y:S02]  /*5440*/  IADD3 R6, P2, R73, R6, RZ ;  /* 0x0000000649067210 */ /* 0x000fe40007f5e0ff */
[-C--:B------:R-:W-:Y:S02]  /*5450*/  LEA.HI.X R5, R5, R33.reuse, R24, 0x1, P4 ;  /* 0x0000002105057211 */ /* 0x080fe400020f0c18 */
[----:B------:R-:W-:Y:S02]  /*5460*/  LEA.HI.X R17, R7, R33, R20, 0x1, P5 ;  /* 0x0000002107117211 */ /* 0x000fe400028f0c14 */
[-C--:B------:R-:W-:Y:S02]  /*5470*/  LEA R20, P6, R21, R32.reuse, 0x1 ;  /* 0x0000002015147211 */ /* 0x080fe400078c08ff */
[----:B------:R-:W-:-:S02]  /*5480*/  LEA R24, P5, R22, R32, 0x1 ;  /* 0x0000002016187211 */ /* 0x000fc400078a08ff */
[-C--:B------:R-:W-:Y:S02]  /*5490*/  LEA R28, P4, R18, R32.reuse, 0x1 ;  /* 0x00000020121c7211 */ /* 0x080fe400078808ff */
[-C--:B------:R-:W-:Y:S02]  /*54a0*/  LEA.HI.X.SX32 R26, R70, R25.reuse, 0x1, P1 ;  /* 0x00000019461a7211 */ /* 0x080fe400008f0eff */
[-C--:B------:R-:W-:Y:S02]  /*54b0*/  LEA.HI.X.SX32 R23, R71, R25.reuse, 0x1, P0 ;  /* 0x0000001947177211 */ /* 0x080fe400000f0eff */
[-C--:B------:R-:W-:Y:S02]  /*54c0*/  LEA.HI.X.SX32 R19, R72, R25.reuse, 0x1, P3 ;  /* 0x0000001948137211 */ /* 0x080fe400018f0eff */
[----:B------:R-:W-:Y:S02]  /*54d0*/  LEA R32, P1, R6, R32, 0x1 ;  /* 0x0000002006207211 */ /* 0x000fe400078208ff */
[----:B------:R-:W-:-:S02]  /*54e0*/  LEA.HI.X.SX32 R7, R73, R25, 0x1, P2 ;  /* 0x0000001949077211 */ /* 0x000fc400010f0eff */
[-C--:B------:R-:W-:Y:S02]  /*54f0*/  LEA.HI.X R21, R21, R33.reuse, R26, 0x1, P6 ;  /* 0x0000002115157211 */ /* 0x080fe400030f0c1a */
[-C--:B------:R-:W-:Y:S02]  /*5500*/  LEA.HI.X R25, R22, R33.reuse, R23, 0x1, P5 ;  /* 0x0000002116197211 */ /* 0x080fe400028f0c17 */
[-C--:B------:R-:W-:Y:S02]  /*5510*/  LEA.HI.X R29, R18, R33.reuse, R19, 0x1, P4 ;  /* 0x00000021121d7211 */ /* 0x080fe400020f0c13 */
        /* <DEDUP_REMOVED lines=8> */
[----:B-1----:R-:W-:Y:S02]  /*55a0*/  F2FP.F16.F32.PACK_AB R50, R51, R50 ;  /* 0x000000323332723e */ /* 0x002fe400000000ff */
[----:B0-----:R-:W-:-:S03]  /*55b0*/  F2FP.F16.F32.PACK_AB R9, R49, R48 ;  /* 0x000000303109723e */ /* 0x001fc600000000ff */
[----:B------:R-:W-:-:S06]  /*55c0*/  IMAD.MOV.U32 R8, RZ, RZ, R50 ;  /* 0x000000ffff087224 */ /* 0x000fcc00078e0032 */
[----:B---34-:R-:W-:Y:S05]  /*55d0*/  @P0 BRA `(.L_x_23370) ;  /* 0x00000000007c0947 */ /* 0x018fea0003800000 */
        /* <DEDUP_REMOVED lines=31> */
.L_x_23370:
[----:B------:R-:W-:Y:S05]  /*57d0*/  BSYNC B2 ;  /* 0x0000000000027941 */ /* 0x000fea0003800000 */
.L_x_23369:
[----:B-----5:R-:W-:Y:S01]  /*57e0*/  HMUL2 R41, R8, R41 ;  /* 0x0000002908297232 */ /* 0x020fe20000000000 */
[----:B------:R-:W-:Y:S01]  /*57f0*/  F2FP.F16.F32.PACK_AB R44, R45, R44 ;  /* 0x0000002c2d2c723e */ /* 0x000fe200000000ff */
[----:B------:R-:W-:Y:S01]  /*5800*/  BSSY B2, `(.L_x_23371) ;  /* 0x0000025000027945 */ /* 0x000fe20003800000 */
[----:B------:R-:W-:-:S03]  /*5810*/  F2FP.F16.F32.PACK_AB R46, R47, R46 ;  /* 0x0000002e2f2e723e */ /* 0x000fc600000000ff */
[----:B------:R-:W-:Y:S01]  /*5820*/  HFMA2.MMA R40, R9, R40, R41 ;  /* 0x0000002809287235 */ /* 0x000fe20000000029 */
[----:B------:R-:W-:-:S09]  /*5830*/  IMAD.MOV.U32 R41, RZ, RZ, R44 ;  /* 0x000000ffff297224 */ /* 0x000fd200078e002c */
[----:B------:R-:W-:Y:S01]  /*5840*/  HFMA2 R42, R41, R42, R40 ;  /* 0x0000002a292a7231 */ /* 0x000fe20000000028 */
[----:B------:R-:W-:Y:S06]  /*5850*/  @P0 BRA `(.L_x_23372) ;  /* 0x00000000007c0947 */ /* 0x000fec0003800000 */
        /* <DEDUP_REMOVED lines=31> */
.L_x_23372:
[----:B------:R-:W-:Y:S05]  /*5a50*/  BSYNC B2 ;  /* 0x0000000000027941 */ /* 0x000fea0003800000 */
.L_x_23371:
[----:B------:R-:W-:Y:S02]  /*5a60*/  IMAD.MOV.U32 R40, RZ, RZ, R46 ;  /* 0x000000ffff287224 */ /* 0x000fe400078e002e */
[----:B------:R-:W-:Y:S01]  /*5a70*/  HMUL2 R37, R8, R37 ;  /* 0x0000002508257232 */ /* 0x000fe20000000000 */
[----:B------:R-:W-:Y:S03]  /*5a80*/  BSSY B2, `(.L_x_23373) ;  /* 0x0000023000027945 */ /* 0x000fe60003800000 */
[----:B------:R-:W-:Y:S01]  /*5a90*/  HFMA2 R37, R9, R36, R37 ;  /* 0x0000002409257231 */ /* 0x000fe20000000025 */
        /* <DEDUP_REMOVED lines=33> */
.L_x_23374:
[----:B------:R-:W-:Y:S05]  /*5cb0*/  BSYNC B2 ;  /* 0x0000000000027941 */ /* 0x000fea0003800000 */
.L_x_23373:
[----:B------:R-:W-:Y:S01]  /*5cc0*/  HFMA2.MMA R37, R41, R38, R37 ;  /* 0x0000002629257235 */ /* 0x000fe20000000025 */
[----:B------:R-:W-:Y:S01]  /*5cd0*/  HMUL2 R5, R8, R5 ;  /* 0x0000000508057232 */ /* 0x000fe20000000000 */
[----:B------:R-:W-:Y:S03]  /*5ce0*/  BSSY B2, `(.L_x_23375) ;  /* 0x000002a000027945 */ /* 0x000fe60003800000 */
[----:B------:R-:W-:Y:S02]  /*5cf0*/  HFMA2 R36, R9, R4, R5 ;  /* 0x0000000409247231 */ /* 0x000fe40000000005 */
[----:B------:R-:W-:Y:S01]  /*5d00*/  HADD2.F32 R4, -RZ, R42.H0_H0 ;  /* 0x2000002aff047230 */ /* 0x000fe20000004100 */
[----:B------:R-:W-:Y:S01]  /*5d10*/  HFMA2.MMA R37, R40, R39, R37 ;  /* 0x0000002728257235 */ /* 0x000fe20000000025 */
[----:B------:R-:W-:Y:S02]  /*5d20*/  HFMA2 R36, R41, R6, R36 ;  /* 0x0000000629247231 */ /* 0x000fe40000000024 */
[----:B------:R-:W-:-:S05]  /*5d30*/  HADD2.F32 R5, -RZ, R42.H1_H1 ;  /* 0x3000002aff057230 */ /* 0x000fca0000004100 */
[----:B------:R-:W-:Y:S01]  /*5d40*/  FADD.FTZ R42, R4, R5 ;  /* 0x00000005042a7221 */ /* 0x000fe20000010000 */
[----:B------:R-:W-:Y:S01]  /*5d50*/  HFMA2.MMA R36, R40, R7, R36 ;  /* 0x0000000728247235 */ /* 0x000fe20000000024 */
[--C-:B------:R-:W-:Y:S02]  /*5d60*/  HADD2.F32 R4, -RZ, R37.reuse.H0_H0 ;  /* 0x20000025ff047230 */ /* 0x100fe40000004100 */
[----:B------:R-:W-:Y:S01]  /*5d70*/  HADD2.F32 R37, -RZ, R37.H1_H1 ;  /* 0x30000025ff257230 */ /* 0x000fe20000004100 */
[----:B------:R-:W-:Y:S07]  /*5d80*/  @P0 BRA `(.L_x_23376) ;  /* 0x00000000007c0947 */ /* 0x000fee0003800000 */
        /* <DEDUP_REMOVED lines=31> */
.L_x_23376:
[----:B------:R-:W-:Y:S05]  /*5f80*/  BSYNC B2 ;  /* 0x0000000000027941 */ /* 0x000fea0003800000 */
.L_x_23375:
[----:B------:R-:W-:Y:S02]  /*5f90*/  HMUL2 R17, R8, R17 ;  /* 0x0000001108117232 */ /* 0x000fe40000000000 */
[--C-:B------:R-:W-:Y:S01]  /*5fa0*/  HADD2.F32 R5, -RZ, R36.reuse.H0_H0 ;  /* 0x20000024ff057230 */ /* 0x100fe20000004100 */
[----:B------:R-:W-:Y:S01]  /*5fb0*/  BSSY B2, `(.L_x_23377) ;  /* 0x0000027000027945 */ /* 0x000fe20003800000 */
[----:B------:R-:W-:Y:S02]  /*5fc0*/  HADD2.F32 R36, -RZ, R36.H1_H1 ;  /* 0x30000024ff247230 */ /* 0x000fe40000004100 */
[----:B------:R-:W-:Y:S02]  /*5fd0*/  HFMA2 R17, R9, R16, R17 ;  /* 0x0000001009117231 */ /* 0x000fe40000000011 */
[----:B------:R-:W-:Y:S01]  /*5fe0*/  FADD.FTZ R53, R53, R42 ;  /* 0x0000002a35357221 */ /* 0x000fe20000010000 */
[----:B------:R-:W-:Y:S01]  /*5ff0*/  FADD.FTZ R37, R4, R37 ;  /* 0x0000002504257221 */ /* 0x000fe20000010000 */
[----:B------:R-:W-:-:S02]  /*6000*/  FADD.FTZ R36, R5, R36 ;  /* 0x0000002405247221 */ /* 0x000fc40000010000 */
        /* <DEDUP_REMOVED lines=33> */
.L_x_23378:
[----:B------:R-:W-:Y:S05]  /*6220*/  BSYNC B2 ;  /* 0x0000000000027941 */ /* 0x000fea0003800000 */
.L_x_23377:
        /* <DEDUP_REMOVED lines=38> */
.L_x_23380:
[----:B------:R-:W-:Y:S05]  /*6490*/  BSYNC B2 ;  /* 0x0000000000027941 */ /* 0x000fea0003800000 */
.L_x_23379:
        /* <DEDUP_REMOVED lines=34> */
.L_x_23382:
[----:B------:R-:W-:Y:S05]  /*66c0*/  BSYNC B2 ;  /* 0x0000000000027941 */ /* 0x000fea0003800000 */
.L_x_23381:
[----:B------:R-:W-:Y:S01]  /*66d0*/  BSSY B2, `(.L_x_23383) ;  /* 0x0000022000027945 */ /* 0x000fe20003800000 */
[----:B------:R-:W-:-:S03]  /*66e0*/  HFMA2.MMA R29, R8, R29, -RZ ;  /* 0x0000001d081d7235 */ /* 0x000fc600001000ff */
[----:B------:R-:W-:Y:S08]  /*66f0*/  @P0 BRA `(.L_x_23384) ;  /* 0x00000000007c0947 */ /* 0x000ff00003800000 */
        /* <DEDUP_REMOVED lines=31> */
.L_x_23384:
[----:B------:R-:W-:Y:S05]  /*68f0*/  BSYNC B2 ;  /* 0x0000000000027941 */ /* 0x000fea0003800000 */
.L_x_23383:
        /* <DEDUP_REMOVED lines=32> */
.L_x_23368:
[----:B------:R-:W-:Y:S05]  /*6b00*/  BSYNC B0 ;  /* 0x0000000000007941 */ /* 0x000fea0003800000 */
.L_x_23367:
[----:B------:R-:W-:Y:S01]  /*6b10*/  IADD3 R65, R65, 0x4, RZ ;  /* 0x0000000441417810 */ /* 0x000fe20007ffe0ff */
[----:B------:R-:W-:Y:S01]  /*6b20*/  VIADD R75, R75, 0xfffffffc ;  /* 0xfffffffc4b4b7836 */ /* 0x000fe20000000000 */
[----:B------:R-:W-:Y:S01]  /*6b30*/  IADD3 R62, P1, R62, 0x10, RZ ;  /* 0x000000103e3e7810 */ /* 0x000fe20007f3e0ff */
[----:B------:R-:W-:Y:S01]  /*6b40*/  VIADD R67, R67, 0x40 ;  /* 0x0000004043437836 */ /* 0x000fe20000000000 */
[----:B------:R-:W-:Y:S01]  /*6b50*/  ISETP.GE.AND P0, PT, R65, R12, PT ;  /* 0x0000000c4100720c */ /* 0x000fe20003f06270 */
[----:B------:R-:W-:Y:S01]  /*6b60*/  VIADD R74, R74, 0x100 ;  /* 0x000001004a4a7836 */ /* 0x000fe20000000000 */
[----:B------:R-:W-:Y:S01]  /*6b70*/  IADD3.X R63, RZ, R63, RZ, P1, !PT ;  /* 0x0000003fff3f7210 */ /* 0x000fe20000ffe4ff */
[----:B------:R-:W-:-:S10]  /*6b80*/  VIADD R64, R64, 0x40 ;  /* 0x0000004040407836 */ /* 0x000fd40000000000 */
[----:B------:R-:W-:Y:S05]  /*6b90*/  @!P0 BRA `(.L_x_23385) ;  /* 0xffffffe400108947 */ /* 0x000fea000383ffff */
.L_x_23366:
[----:B------:R-:W-:Y:S05]  /*6ba0*/  BSYNC B1 ;  /* 0x0000000000017941 */ /* 0x000fea0003800000 */
.L_x_23364:
[----:B01----:R-:W0:Y:S01]  /*6bb0*/  SHFL.BFLY PT, R2, R53, 0x1, 0x1f ;  /* 0x0c201f0035027f89 */ /* 0x003e2200000e0000 */
        /* <DEDUP_REMOVED lines=11> */
[C---:B------:R-:W-:Y:S01]  /*6c70*/  LOP3.LUT R2, R0.reuse, 0x1, RZ, 0xc0, !PT ;  /* 0x0000000100027812 */ /* 0x040fe200078ec0ff */
[----:B-1----:R-:W-:Y:S01]  /*6c80*/  ULEA UR4, UR5, UR4, 0x18 ;  /* 0x0000000405047291 */ /* 0x002fe2000f8ec03f */
[----:B------:R-:W0:Y:S01]  /*6c90*/  SHFL.BFLY PT, R9, R60, 0x1, 0x1f ;  /* 0x0c201f003c097f89 */ /* 0x000e2200000e0000 */
[----:B------:R-:W-:Y:S01]  /*6ca0*/  LEA.HI R0, R0, R0, RZ, 0x1 ;  /* 0x0000000000007211 */ /* 0x000fe200078f08ff */
[----:B--2---:R-:W-:Y:S01]  /*6cb0*/  FADD.FTZ R15, R3, R54 ;  /* 0x00000036030f7221 */ /* 0x004fe20000010000 */
[----:B------:R-:W-:Y:S01]  /*6cc0*/  ISETP.NE.AND P2, PT, R2, RZ, PT ;  /* 0x000000ff0200720c */ /* 0x000fe20003f45270 */
[----:B------:R-:W-:Y:S01]  /*6cd0*/  BAR.SYNC.DEFER_BLOCKING 0x0 ;  /* 0x0000000000007b1d */ /* 0x000fe20000010000 */
[----:B------:R-:W-:Y:S01]  /*6ce0*/  LOP3.LUT R2, R52, 0xffffffc0, RZ, 0xc0, !PT ;  /* 0xffffffc034027812 */ /* 0x000fe200078ec0ff */
[----:B---3--:R-:W-:Y:S01]  /*6cf0*/  FADD.FTZ R18, R4, R55 ;  /* 0x0000003704127221 */ /* 0x008fe20000010000 */
[----:B------:R-:W-:Y:S01]  /*6d00*/  SHF.R.S32.HI R0, RZ, 0x1, R0 ;  /* 0x00000001ff007819 */ /* 0x000fe20000011400 */
[----:B----4-:R-:W-:Y:S01]  /*6d10*/  FADD.FTZ R19, R5, R56 ;  /* 0x0000003805137221 */ /* 0x010fe20000010000 */
[----:B------:R-:W-:Y:S01]  /*6d20*/  ISETP.NE.OR P5, PT, R2, 0x40, P2 ;  /* 0x000000400200780c */ /* 0x000fe200017a5670 */
[C---:B------:R-:W-:Y:S01]  /*6d30*/  VIADD R2, R52.reuse, 0x1f ;  /* 0x0000001f34027836 */ /* 0x040fe20000000000 */
[----:B------:R-:W-:Y:S01]  /*6d40*/  ISETP.GT.OR P0, PT, R52, 0x3f, P2 ;  /* 0x0000003f3400780c */ /* 0x000fe20001704670 */
[----:B------:R-:W-:-:S02]  /*6d50*/  IMAD R13, R13, 0x80, R0 ;  /* 0x000000800d0d7824 */ /* 0x000fc400078e0200 */
[----:B-----5:R-:W-:Y:S01]  /*6d60*/  FADD.FTZ R20, R6, R57 ;  /* 0x0000003906147221 */ /* 0x020fe20000010000 */
[----:B------:R-:W-:Y:S01]  /*6d70*/  ISETP.GT.OR P1, PT, R52, 0x1f, P2 ;  /* 0x0000001f3400780c */ /* 0x000fe20001724670 */
[----:B------:R-:W-:Y:S01]  /*6d80*/  FADD.FTZ R21, R7, R58 ;  /* 0x0000003a07157221 */ /* 0x000fe20000010000 */
[----:B------:R-:W-:Y:S02]  /*6d90*/  LEA R13, R13, UR4, 0x2 ;  /* 0x000000040d0d7c11 */ /* 0x000fe4000f8e10ff */
[----:B------:R-:W-:Y:S01]  /*6da0*/  ISETP.GT.U32.AND P3, PT, R2, 0x3e, PT ;  /* 0x0000003e0200780c */ /* 0x000fe20003f64070 */
[----:B------:R-:W-:Y:S01]  /*6db0*/  FADD.FTZ R59, R8, R59 ;  /* 0x0000003b083b7221 */ /* 0x000fe20000010000 */
[----:B------:R-:W-:Y:S01]  /*6dc0*/  LOP3.LUT R2, R52, 0xffffffe0, RZ, 0xc0, !PT ;  /* 0xffffffe034027812 */ /* 0x000fe200078ec0ff */
[----:B0-----:R-:W-:-:S03]  /*6dd0*/  FADD.FTZ R60, R9, R60 ;  /* 0x0000003c093c7221 */ /* 0x001fc60000010000 */
[----:B------:R-:W-:Y:S01]  /*6de0*/  ISETP.NE.OR P4, PT, R2, 0x20, P2 ;  /* 0x000000200200780c */ /* 0x000fe20001785670 */
        /* <DEDUP_REMOVED lines=26> */
.L_x_23387:
[----:B------:R-:W-:Y:S05]  /*6f90*/  BSYNC B0 ;  /* 0x0000000000007941 */ /* 0x000fea0003800000 */
.L_x_23386:
        /* <DEDUP_REMOVED lines=28> */
.L_x_23389:
[----:B------:R-:W-:Y:S05]  /*7160*/  BSYNC B0 ;  /* 0x0000000000007941 */ /* 0x000fea0003800000 */
.L_x_23388:
        /* <DEDUP_REMOVED lines=23> */
[----:B01----:R-:W-:Y:S01]  /*72e0*/  F2FP.F16.F32.PACK_AB R18, R19, R18 ;  /* 0x000000121312723e */ /* 0x003fe200000000ff */
[C---:B------:R-:W-:Y:S01]  /*72f0*/  VIADD R9, R0.reuse, 0x40 ;  /* 0x0000004000097836 */ /* 0x040fe20000000000 */
        /* <DEDUP_REMOVED lines=17> */
[----:B------:R-:W-:Y:S02]  /*7410*/  LEA R10, P0, R11, UR8, 0x1 ;  /* 0x000000080b0a7c11 */ /* 0x000fe4000f8008ff */
[----:B------:R-:W-:Y:S01]  /*7420*/  LEA.HI.X R9, R13, UR9, R14, 0x1, P1 ;  /* 0x000000090d097c11 */ /* 0x000fe200088f0c0e */
[C---:B------:R-:W-:Y:S01]  /*7430*/  VIADD R13, R0.reuse, 0x50 ;  /* 0x00000050000d7836 */ /* 0x040fe20000000000 */
[----:B------:R-:W-:Y:S01]  /*7440*/  LEA.HI.X R11, R11, UR9, R16, 0x1, P0 ;  /* 0x000000090b0b7c11 */ /* 0x000fe200080f0c10 */
[C---:B------:R-:W-:Y:S01]  /*7450*/  VIADD R14, R0.reuse, 0x60 ;  /* 0x00000060000e7836 */ /* 0x040fe20000000000 */
[----:B------:R-:W-:Y:S01]  /*7460*/  F2FP.F16.F32.PACK_AB R20, R21, R20 ;  /* 0x000000141514723e */ /* 0x000fe200000000ff */
[----:B------:R-:W-:Y:S01]  /*7470*/  VIADD R16, R0, 0x70 ;  /* 0x0000007000107836 */ /* 0x000fe20000000000 */
[----:B------:R-:W-:-:S02]  /*7480*/  F2FP.F16.F32.PACK_AB R0, R15, R12 ;  /* 0x0000000c0f00723e */ /* 0x000fc400000000ff */
[C---:B------:R-:W-:Y:S02]  /*7490*/  IADD3 R25, P0, R13.reuse, UR4, RZ ;  /* 0x000000040d197c10 */ /* 0x040fe4000ff1e0ff */
        /* <DEDUP_REMOVED lines=8> */
[----:B------:R-:W-:Y:S01]  /*7520*/  LEA R14, P1, R23, UR8, 0x1 ;  /* 0x00000008170e7c11 */ /* 0x000fe2000f8208ff */
[----:B------:R-:W-:Y:S01]  /*7530*/  STG.E.U16 desc[UR10][R6.64], R18 ;  /* 0x0000001206007986 */ /* 0x000fe2000c10150a */
[----:B------:R-:W-:Y:S02]  /*7540*/  LEA.HI.X.SX32 R22, R16, UR7, 0x1, P2 ;  /* 0x0000000710167c11 */ /* 0x000fe400090f0eff */
[----:B------:R-:W-:Y:S02]  /*7550*/  LEA R16, P2, R17, UR8, 0x1 ;  /* 0x0000000811107c11 */ /* 0x000fe4000f8408ff */
[----:B0-----:R-:W-:Y:S02]  /*7560*/  PRMT R3, R18, 0x7632, R3 ;  /* 0x0000763212037816 */ /* 0x001fe40000000003 */
[----:B------:R-:W-:Y:S02]  /*7570*/  F2FP.F16.F32.PACK_AB R59, R60, R59 ;  /* 0x0000003b3c3b723e */ /* 0x000fe400000000ff */
[----:B------:R-:W-:Y:S01]  /*7580*/  LEA.HI.X R13, R25, UR9, R26, 0x1, P0 ;  /* 0x00000009190d7c11 */ /* 0x000fe200080f0c1a */
[----:B------:R-:W-:Y:S01]  /*7590*/  STG.E.U16 desc[UR10][R8.64], R3 ;  /* 0x0000000308007986 */ /* 0x000fe2000c10150a */
[----:B-1----:R-:W-:-:S02]  /*75a0*/  PRMT R5, R20, 0x7632, R5 ;  /* 0x0000763214057816 */ /* 0x002fc40000000005 */
        /* <DEDUP_REMOVED lines=8> */
.L_x_23340:
[----:B------:R-:W-:Y:S01]  /*7630*/  BSSY B2, `(.L_x_23390) ;  /* 0x0000007000027945 */ /* 0x000fe20003800000 */
[----:B------:R-:W-:Y:S01]  /*7640*/  MOV R27, 0x1 ;  /* 0x00000001001b7802 */ /* 0x000fe20000000f00 */
[----:B------:R-:W-:Y:S02]  /*7650*/  IMAD.MOV.U32 R28, RZ, RZ, 0x1f ;  /* 0x0000001fff1c7424 */ /* 0x000fe400078e00ff */
[----:B------:R-:W-:-:S07]  /*7660*/  IMAD.MOV.U32 R25, RZ, RZ, -0x1 ;  /* 0xffffffffff197424 */ /* 0x000fce00078e00ff */
[----:B------:R-:W-:Y:S05]  /*7670*/  WARPSYNC.COLLECTIVE R25, `(.L_x_23391) ;  /* 0x0000000019087348 */ /* 0x000fea0003c00000 */
[----:B------:R0:W1:Y:S02]  /*7680*/  SHFL.BFLY P1, R26, R24, R27, R28 ;  /* 0x0c00001b181a7389 */ /* 0x000064000002001c */
[----:B01----:R-:W-:Y:S01]  /*7690*/  ENDCOLLECTIVE ;  /* 0x000000000000791b */ /* 0x003fe20003800000 */
.L_x_23391:
[----:B------:R-:W-:Y:S05]  /*76a0*/  BSYNC B2 ;  /* 0x0000000000027941 */ /* 0x000fea0003800000 */
.L_x_23390:
[----:B------:R-:W-:Y:S01]  /*76b0*/  IMAD.MOV.U32 R25, RZ, RZ, R26 ;  /* 0x000000ffff197224 */ /* 0x000fe200078e001a */
[----:B------:R-:W-:Y:S06]  /*76c0*/  BRA `(.L_x_23392) ;  /* 0xffffffb400e07947 */ /* 0x000fec000383ffff */
.L_x_23343:
[----:B------:R-:W-:Y:S01]  /*76d0*/  HFMA2.MMA R27, -RZ, RZ, 0, 9.5367431640625e-07 ;  /* 0x00000010ff1b7435 */ /* 0x000fe200000001ff */
[----:B------:R-:W-:Y:S01]  /*76e0*/  BSSY B0, `(.L_x_23393) ;  /* 0x0000007000007945 */ /* 0x000fe20003800000 */
[----:B------:R-:W-:Y:S02]  /*76f0*/  IMAD.MOV.U32 R24, RZ, RZ, R83 ;  /* 0x000000ffff187224 */ /* 0x000fe400078e0053 */
[----:B------:R-:W-:Y:S02]  /*7700*/  IMAD.MOV.U32 R28, RZ, RZ, 0x1f ;  /* 0x0000001fff1c7424 */ /* 0x000fe400078e00ff */
[----:B------:R-:W-:-:S07]  /*7710*/  IMAD.MOV.U32 R25, RZ, RZ, -0x1 ;  /* 0xffffffffff197424 */ /* 0x000fce00078e00ff */
[----:B------:R-:W-:Y:S05]  /*7720*/  WARPSYNC.COLLECTIVE R25, `(.L_x_23394) ;  /* 0x0000000019087348 */ /* 0x000fea0003c00000 */
[----:B------:R0:W1:Y:S02]  /*7730*/  SHFL.BFLY P1, R26, R24, R27, R28 ;  /* 0x0c00001b181a7389 */ /* 0x000064000002001c */
[----:B01----:R-:W-:Y:S01]  /*7740*/  ENDCOLLECTIVE ;  /* 0x000000000000791b */ /* 0x003fe20003800000 */
.L_x_23394:
[----:B------:R-:W-:Y:S05]  /*7750*/  BSYNC B0 ;  /* 0x0000000000007941 */ /* 0x000fea0003800000 */
.L_x_23393:
        /* <DEDUP_REMOVED lines=9> */
.L_x_23395:
[----:B------:R-:W-:Y:S01]  /*77f0*/  IMAD.MOV.U32 R27, RZ, RZ, 0x4 ;  /* 0x00000004ff1b7424 */ /* 0x000fe200078e00ff */
[----:B------:R-:W-:-:S04]  /*7800*/  MOV R3, R26 ;  /* 0x0000001a00037202 */ /* 0x000fc80000000f00 */
[----:B------:R-:W-:-:S05]  /*7810*/  FMNMX.FTZ R3, R2, R3, !PT ;  /* 0x0000000302037209 */ /* 0x000fca0007810000 */
[----:B------:R-:W-:-:S07]  /*7820*/  IMAD.MOV.U32 R24, RZ, RZ, R3 ;  /* 0x000000ffff187224 */ /* 0x000fce00078e0003 */
[----:B------:R-:W-:Y:S05]  /*7830*/  WARPSYNC.COLLECTIVE R25, `(.L_x_23396) ;  /* 0x0000000019087348 */ /* 0x000fea0003c00000 */
[----:B------:R0:W1:Y:S02]  /*7840*/  SHFL.BFLY P1, R26, R24, R27, R28 ;  /* 0x0c00001b181a7389 */ /* 0x000064000002001c */
[----:B01----:R-:W-:Y:S01]  /*7850*/  ENDCOLLECTIVE ;  /* 0x000000000000791b */ /* 0x003fe20003800000 */
.L_x_23396:
[----:B------:R-:W-:Y:S02]  /*7860*/  IMAD.MOV.U32 R27, RZ, RZ, 0x2 ;  /* 0x00000002ff1b7424 */ /* 0x000fe400078e00ff */
[----:B------:R-:W-:-:S05]  /*7870*/  IMAD.MOV.U32 R4, RZ, RZ, R26 ;  /* 0x000000ffff047224 */ /* 0x000fca00078e001a */
[----:B------:R-:W-:-:S04]  /*7880*/  FMNMX.FTZ R5, R3, R4, !PT ;  /* 0x0000000403057209 */ /* 0x000fc80007810000 */
[----:B------:R-:W-:-:S07]  /*7890*/  MOV R24, R5 ;  /* 0x0000000500187202 */ /* 0x000fce0000000f00 */
[----:B------:R-:W-:Y:S05]  /*78a0*/  WARPSYNC.COLLECTIVE R25, `(.L_x_23397) ;  /* 0x0000000019087348 */ /* 0x000fea0003c00000 */
[----:B------:R0:W1:Y:S02]  /*78b0*/  SHFL.BFLY P1, R26, R24, R27, R28 ;  /* 0x0c00001b181a7389 */ /* 0x000064000002001c */
[----:B01----:R-:W-:Y:S01]  /*78c0*/  ENDCOLLECTIVE ;  /* 0x000000000000791b */ /* 0x003fe20003800000 */
.L_x_23397:
[----:B------:R-:W-:Y:S01]  /*78d0*/  IMAD.MOV.U32 R4, RZ, RZ, R26 ;  /* 0x000000ffff047224 */ /* 0x000fe200078e001a */
[----:B------:R-:W-:Y:S06]  /*78e0*/  BRA `(.L_x_23398) ;  /* 0xffffffb800007947 */ /* 0x000fec000383ffff */
.L_x_23399:
        /* <DEDUP_REMOVED lines=9> */
.L_x_28433:


//--------------------- .text._ZN4vllm25paged_attention_v1_kernelIttLi120ELi16ELi128ELNS_18Fp8KVCacheDataTypeE0ELb1EEEvPT_PKS2_PKT0_S8_ifPKiSA_iPKfiiiSC_SC_iiiii --------------------------
	.section	.text._ZN4vllm25paged_attention_v1_kernelIttLi120ELi16ELi128ELNS_18Fp8KVCacheDataTypeE0ELb1EEEvPT_PKS2_PKT0_S8_ifPKiSA_iPKfiiiSC_SC_iiiii,"ax",@progbits
	.align	128
        .global         _ZN4vllm25paged_attention_v1_kernelIttLi120ELi16ELi128ELNS_18Fp8KVCacheDataTypeE0ELb1EEEvPT_PKS2_PKT0_S8_ifPKiSA_iPKfiiiSC_SC_iiiii
        .type           _ZN4vllm25paged_attention_v1_kernelIttLi120ELi16ELi128ELNS_18Fp8KVCacheDataTypeE0ELb1EEEvPT_PKS2_PKT0_S8_ifPKiSA_iPKfiiiSC_SC_iiiii,@function
        .size           _ZN4vllm25paged_attention_v1_kernelIttLi120ELi16ELi128ELNS_18Fp8KVCacheDataTypeE0ELb1EEEvPT_PKS2_PKT0_S8_ifPKiSA_iPKfiiiSC_SC_iiiii,(.L_x_28434 - _ZN4vllm25paged_attention_v1_kernelIttLi120ELi16ELi128ELNS_18Fp8KVCacheDataTypeE0ELb1EEEvPT_PKS2_PKT0_S8_ifPKiSA_iPKfiiiSC_SC_iiiii)
        .other          _ZN4vllm25paged_attention_v1_kernelIttLi120ELi16ELi128ELNS_18Fp8KVCacheDataTypeE0ELb1EEEvPT_PKS2_PKT0_S8_ifPKiSA_iPKfiiiSC_SC_iiiii,@"STO_CUDA_ENTRY STV_DEFAULT"
_ZN4vllm25paged_attention_v1_kernelIttLi120ELi16ELi128ELNS_18Fp8KVCacheDataTypeE0ELb1EEEvPT_PKS2_PKT0_S8_ifPKiSA_iPKfiiiSC_SC_iiiii:
.text._ZN4vllm25paged_attention_v1_kernelIttLi120ELi16ELi128ELNS_18Fp8KVCacheDataTypeE0ELb1EEEvPT_PKS2_PKT0_S8_ifPKiSA_iPKfiiiSC_SC_iiiii:
        /* <DEDUP_REMOVED lines=20> */
[----:B------:R0:W1:Y:S01]  /*0140*/  F2I.FTZ.U32.TRUNC.NTZ R9, R8 ;  /* 0x0000000800097305 */ /* 0x000062000021f000 */
[----:B--2---:R-:W-:Y:S01]  /*0150*/  IABS R6, R25 ;  /* 0x0000001900067213 */ /* 0x004fe20000000000 */
[----:B0-----:R-:W-:Y:S02]  /*0160*/  IMAD.MOV.U32 R8, RZ, RZ, RZ ;  /* 0x000000ffff087224 */ /* 0x001fe400078e00ff */
[----:B-1----:R-:W-:-:S04]  /*0170*/  IMAD.MOV R5, RZ, RZ, -R9 ;  /* 0x000000ffff057224 */ /* 0x002fc800078e0a09 */
        /* <DEDUP_REMOVED lines=70> */
[----:B------:R-:W-:-:S04]  /*05e0*/  SHF.R.S32.HI R11, RZ, 0x1f, R11 ;  /* 0x0000001fff0b7819 */ /* 0x000fc8000001140b */
[----:B------:R-:W-:Y:S02]  /*05f0*/  IADD3.X R11, R11, R14, R15, P0, P2 ;  /* 0x0000000e0b0b7210 */ /* 0x000fe400007e440f */
[----:B0-----:R-:W-:Y:S02]  /*0600*/  LEA R6, R13, R6, 0x18 ;  /* 0x000000060d067211 */ /* 0x001fe400078ec0ff */
[----:B------:R-:W-:-:S03]  /*0610*/  LEA R13, P3, R16, UR4, 0x1 ;  /* 0x00000004100d7c11 */ /* 0x000fc6000f8608ff */
[----:B------:R-:W-:Y:S01]  /*0620*/  IMAD R6, R111, 0x78, R6 ;  /* 0x000000786f067824 */ /* 0x000fe200078e0206 */
[----:B------:R-:W-:Y:S01]  /*0630*/  LEA.HI.X R16, R16, UR5, R11, 0x1, P3 ;  /* 0x0000000510107c11 */ /* 0x000fe200098f0c0b */
[----:B------:R-:W-:Y:S02]  /*0640*/  IMAD.MOV.U32 R11, RZ, RZ, R5 ;  /* 0x000000ffff0b7224 */ /* 0x000fe400078e0005 */
[----:B------:R-:W-:Y:S01]  /*0650*/  IMAD.IADD R12, R6, 0x1, R10 ;  /* 0x00000001060c7824 */ /* 0x000fe200078e020a */
[----:B------:R-:W-:-:S07]  /*0660*/  MOV R10, R7 ;  /* 0x00000007000a7202 */ /* 0x000fce0000000f00 */
.L_x_23404:
        /* <DEDUP_REMOVED lines=11> */
.L_x_23403:
[----:B------:R-:W-:Y:S05]  /*0720*/  BSYNC B1 ;  /* 0x0000000000017941 */ /* 0x000fea0003800000 */
.L_x_23402:
        /* <DEDUP_REMOVED lines=14> */
.L_x_23405:
        /* <DEDUP_REMOVED lines=17> */
.L_x_23401:
[----:B------:R-:W-:Y:S05]  /*0920*/  BSYNC B0 ;  /* 0x0000000000007941 */ /* 0x000fea0003800000 */
.L_x_23400:
        /* <DEDUP_REMOVED lines=11> */
[----:B------:R-:W-:Y:S02]  /*09e0*/  MOV R110, R22 ;  /* 0x00000016006e7202 */ /* 0x000fe40000000f00 */
        /* <DEDUP_REMOVED lines=23> */
[----:B------:R-:W-:Y:S02]  /*0b60*/  @!P3 IMAD R18, R4, R9, RZ ;  /* 0x000000090412b224 */ /* 0x000fe400078e02ff */
[----:B------:R-:W-:-:S04]  /*0b70*/  @P3 IMAD R18, R2, R13, RZ ;  /* 0x0000000d02123224 */ /* 0x000fc800078e02ff */
[----:B------:R-:W-:-:S06]  /*0b80*/  VIADD R18, R18, 0x1 ;  /* 0x0000000112127836 */ /* 0x000fcc0000000000 */
        /* <DEDUP_REMOVED lines=13> */
[C---:B------:R-:W-:Y:S01]  /*0c60*/  VIADD R24, R111.reuse, 0x4 ;  /* 0x000000046f187836 */ /* 0x040fe20000000000 */
[----:B------:R-:W-:Y:S01]  /*0c70*/  SHF.R.S32.HI R7, RZ, 0x1f, R3 ;  /* 0x0000001fff077819 */ /* 0x000fe20000011403 */
[----:B------:R-:W-:Y:S01]  /*0c80*/  VIADD R25, R111, 0x6 ;  /* 0x000000066f197836 */ /* 0x000fe20000000000 */
[----:B------:R-:W-:Y:S01]  /*0c90*/  LEA.HI R2, R2, R5, RZ, 0x4 ;  /* 0x0000000502027211 */ /* 0x000fe200078f20ff */
[----:B------:R-:W-:Y:S01]  /*0ca0*/  IMAD.SHL.U32 R105, R24, 0x4, RZ ;  /* 0x0000000418697824 */ /* 0x000fe200078e00ff */
[----:B------:R-:W-:Y:S01]  /*0cb0*/  IADD3 R17, P0, R3, R0, RZ ;  /* 0x0000000003117210 */ /* 0x000fe20007f1e0ff */
[----:B------:R-:W-:Y:S01]  /*0cc0*/  IMAD.SHL.U32 R103, R25, 0x4, RZ ;  /* 0x0000000419677824 */ /* 0x000fe200078e00ff */
[----:B------:R-:W-:Y:S01]  /*0cd0*/  LOP3.LUT R2, R2, 0xfffffff0, RZ, 0xc0, !PT ;  /* 0xfffffff002027812 */ /* 0x000fe200078ec0ff */
[C---:B------:R-:W-:Y:S01]  /*0ce0*/  IMAD.SHL.U32 R108, R111.reuse, 0x4, RZ ;  /* 0x000000046f6c7824 */ /* 0x040fe200078e00ff */
[----:B------:R-:W-:Y:S01]  /*0cf0*/  ULDC.64 UR4, c[0x0][0x238] ;  /* 0x00008e0000047ab9 */ /* 0x000fe20000000a00 */
[----:B------:R-:W-:Y:S01]  /*0d00*/  VIADD R28, R111, 0xc ;  /* 0x0000000c6f1c7836 */ /* 0x000fe20000000000 */
[----:B------:R-:W-:Y:S01]  /*0d10*/  IADD3 R35, R5, -R2, RZ ;  /* 0x8000000205237210 */ /* 0x000fe20007ffe0ff */
[C---:B------:R-:W-:Y:S01]  /*0d20*/  VIADD R22, R111.reuse, 0x2 ;  /* 0x000000026f167836 */ /* 0x040fe20000000000 */
[----:B------:R-:W-:Y:S01]  /*0d30*/  SHF.R.S32.HI R2, RZ, 0x1f, R105 ;  /* 0x0000001fff027819 */ /* 0x000fe20000011469 */
[----:B------:R-:W-:Y:S01]  /*0d40*/  IMAD.SHL.U32 R13, R28, 0x4, RZ ;  /* 0x000000041c0d7824 */ /* 0x000fe200078e00ff */
[----:B------:R-:W-:Y:S01]  /*0d50*/  SHF.R.S32.HI R4, RZ, 0x1f, R103 ;  /* 0x0000001fff047819 */ /* 0x000fe20000011467 */
[C---:B------:R-:W-:Y:S01]  /*0d60*/  VIADD R29, R111.reuse, 0xe ;  /* 0x0000000e6f1d7836 */ /* 0x040fe20000000000 */
        /* <DEDUP_REMOVED lines=12> */
[----:B------:R-:W-:Y:S01]  /*0e30*/  LOP3.LUT R5, R5, 0xfffffff8, RZ, 0xc0, !PT ;  /* 0xfffffff805057812 */ /* 0x000fe200078ec0ff */
[----:B------:R-:W-:Y:S01]  /*0e40*/  VIADD R31, R111, 0x12 ;  /* 0x000000126f1f7836 */ /* 0x000fe20000000000 */
[----:B------:R-:W-:Y:S01]  /*0e50*/  IADD3 R103, R103, -R4, RZ ;  /* 0x8000000467677210 */ /* 0x000fe20007ffe0ff */
[----:B------:R-:W-:Y:S01]  /*0e60*/  IMAD.SHL.U32 R14, R2, 0x4, RZ ;  /* 0x00000004020e7824 */ /* 0x000fe200078e00ff */
[----:B------:R-:W-:Y:S01]  /*0e70*/  SHF.R.S32.HI R4, RZ, 0x1f, R13 ;  /* 0x0000001fff047819 */ /* 0x000fe2000001140d */
[----:B------:R-:W-:Y:S01]  /*0e80*/  IMAD.IADD R108, R108, 0x1, -R5 ;  /* 0x000000016c6c7824 */ /* 0x000fe200078e0a05 */
[----:B------:R-:W-:Y:S01]  /*0e90*/  LEA.HI.X.SX32 R0, R0, R7, 0x1, P0 ;  /* 0x0000000700007211 */ /* 0x000fe200000f0eff */
[----:B------:R-:W-:Y:S01]  /*0ea0*/  IMAD.SHL.U32 R10, R31, 0x4, RZ ;  /* 0x000000041f0a7824 */ /* 0x000fe200078e00ff */
[----:B------:R-:W-:Y:S01]  /*0eb0*/  LEA R16, P0, R17, UR4, 0x2 ;  /* 0x0000000411107c11 */ /* 0x000fe2000f8010ff */
[C---:B------:R-:W-:Y:S01]  /*0ec0*/  VIADD R33, R111.reuse, 0x16 ;  /* 0x000000166f217836 */ /* 0x040fe20000000000 */
[----:B------:R-:W-:Y:S01]  /*0ed0*/  LEA.HI R4, R4, R13, RZ, 0x3 ;  /* 0x0000000d04047211 */ /* 0x000fe200078f18ff */
[----:B------:R-:W-:Y:S01]  /*0ee0*/  VIADD R36, R111, 0x1a ;  /* 0x0000001a6f247836 */ /* 0x000fe20000000000 */
[----:B------:R-:W-:Y:S01]  /*0ef0*/  SHF.R.S32.HI R5, RZ, 0x1f, R14 ;  /* 0x0000001fff057819 */ /* 0x000fe2000001140e */
[----:B------:R-:W-:Y:S01]  /*0f00*/  IMAD.SHL.U32 R8, R33, 0x4, RZ ;  /* 0x0000000421087824 */ /* 0x000fe200078e00ff */
[----:B------:R-:W-:Y:S01]  /*0f10*/  LEA.HI.X R17, R17, UR5, R0, 0x2, P0 ;  /* 0x0000000511117c11 */ /* 0x000fe200080f1400 */
[----:B------:R-:W-:Y:S01]  /*0f20*/  VIADD R37, R111, 0x1c ;  /* 0x0000001c6f257836 */ /* 0x000fe20000000000 */
[----:B------:R-:W-:Y:S01]  /*0f30*/  SHF.R.S32.HI R0, RZ, 0x1f, R107 ;  /* 0x0000001fff007819 */ /* 0x000fe2000001146b */
[----:B------:R-:W-:Y:S01]  /*0f40*/  IMAD.SHL.U32 R6, R36, 0x4, RZ ;  /* 0x0000000424067824 */ /* 0x000fe200078e00ff */
[----:B------:R-:W-:Y:S01]  /*0f50*/  LOP3.LUT R4, R4, 0xfffffff8, RZ, 0xc0, !PT ;  /* 0xfffffff804047812 */ /* 0x000fe200078ec0ff */
[----:B------:R-:W-:Y:S01]  /*0f60*/  IMAD.SHL.U32 R38, R37, 0x4, RZ ;  /* 0x0000000425267824 */ /* 0x000fe200078e00ff */
[----:B------:R-:W-:Y:S01]  /*0f70*/  LEA.HI R5, R5, R14, RZ, 0x3 ;  /* 0x0000000e05057211 */ /* 0x000fe200078f18ff */
[----:B------:R-:W-:Y:S01]  /*0f80*/  ULDC UR4, c[0x0][0x260] ;  /* 0x0000980000047ab9 */ /* 0x000fe20000000800 */
[----:B------:R-:W-:Y:S01]  /*0f90*/  SHF.R.S32.HI R7, RZ, 0x1f, R12 ;  /* 0x0000001fff077819 */ /* 0x000fe2000001140c */
[----:B------:R-:W-:Y:S01]  /*0fa0*/  IMAD.IADD R13, R13, 0x1, -R4 ;  /* 0x000000010d0d7824 */ /* 0x000fe200078e0a04 */
[----:B------:R-:W-:Y:S01]  /*0fb0*/  LEA.HI R0, R0, R107, RZ, 0x3 ;  /* 0x0000006b00007211 */ /* 0x000fe200078f18ff */
[----:B------:R-:W0:Y:S01]  /*0fc0*/  S2UR UR5, SR_CgaCtaId ;  /* 0x00000000000579c3 */ /* 0x000e220000008800 */
[----:B------:R-:W-:Y:S01]  /*0fd0*/  IADD3 R26, R111, 0x8, RZ ;  /* 0x000000086f1a7810 */ /* 0x000fe20007ffe0ff */
[----:B------:R-:W-:Y:S01]  /*0fe0*/  IMAD.SHL.U32 R117, R35, 0x8, RZ ;  /* 0x0000000823757824 */ /* 0x000fe200078e00ff */
[----:B------:R-:W-:Y:S01]  /*0ff0*/  LOP3.LUT R5, R5, 0xfffffff8, RZ, 0xc0, !PT ;  /* 0xfffffff805057812 */ /* 0x000fe200078ec0ff */
[----:B------:R-:W-:Y:S01]  /*1000*/  IMAD R86, R3, 0x10, R35 ;  /* 0x0000001003567824 */ /* 0x000fe200078e0223 */
[----:B------:R-:W-:Y:S01]  /*1010*/  SHF.R.S32.HI R4, RZ, 0x1f, R9 ;  /* 0x0000001fff047819 */ /* 0x000fe20000011409 */
[----:B------:R-:W-:Y:S01]  /*1020*/  IMAD.SHL.U32 R15, R26, 0x4, RZ ;  /* 0x000000041a0f7824 */ /* 0x000fe200078e00ff */
[----:B------:R-:W-:Y:S01]  /*1030*/  LEA.HI R7, R7, R12, RZ, 0x3 ;  /* 0x0000000c07077211 */ /* 0x000fe200078f18ff */
[----:B------:R-:W-:Y:S01]  /*1040*/  IMAD.IADD R14, R14, 0x1, -R5 ;  /* 0x000000010e0e7824 */ /* 0x000fe200078e0a05 */
[----:B------:R-:W-:Y:S01]  /*1050*/  LOP3.LUT R0, R0, 0xfffffff8, RZ, 0xc0, !PT ;  /* 0xfffffff800007812 */ /* 0x000fe200078ec0ff */
[----:B------:R-:W-:Y:S01]  /*1060*/  ULDC UR6, c[0x0][0x27c] ;  /* 0x00009f0000067ab9 */ /* 0x000fe20000000800 */
[----:B------:R-:W-:Y:S01]  /*1070*/  LEA.HI R4, R4, R9, RZ, 0x3 ;  /* 0x0000000904047211 */ /* 0x000fe200078f18ff */
[----:B------:R-:W-:Y:S01]  /*1080*/  IMAD.MOV.U32 R109, RZ, RZ, -0x800001 ;  /* 0xff7fffffff6d7424 */ /* 0x000fe200078e00ff */
[----:B------:R-:W-:Y:S01]  /*1090*/  LOP3.LUT R7, R7, 0xfffffff8, RZ, 0xc0, !PT ;  /* 0xfffffff807077812 */ /* 0x000fe200078ec0ff */
[----:B------:R-:W-:Y:S01]  /*10a0*/  IMAD.IADD R107, R107, 0x1, -R0 ;  /* 0x000000016b6b7824 */ /* 0x000fe200078e0a00 */
[----:B------:R-:W-:-:S02]  /*10b0*/  SHF.R.S32.HI R5, RZ, 0x1f, R10 ;  /* 0x0000001fff057819 */ /* 0x000fc4000001140a */
[----:B------:R-:W-:Y:S02]  /*10c0*/  SHF.R.S32.HI R0, RZ, 0x1f, R15 ;  /* 0x0000001fff007819 */ /* 0x000fe4000001140f */
[----:B------:R-:W-:Y:S02]  /*10d0*/  LOP3.LUT R4, R4, 0xfffffff8, RZ, 0xc0, !PT ;  /* 0xfffffff804047812 */ /* 0x000fe400078ec0ff */
[----:B------:R-:W-:Y:S02]  /*10e0*/  IADD3 R12, R12, -R7, RZ ;  /* 0x800000070c0c7210 */ /* 0x000fe40007ffe0ff */
[----:B------:R-:W-:Y:S01]  /*10f0*/  LEA.HI R5, R5, R10, RZ, 0x3 ;  /* 0x0000000a05057211 */ /* 0x000fe200078f18ff */
[----:B------:R-:W-:Y:S01]  /*1100*/  IMAD.IADD R9, R9, 0x1, -R4 ;  /* 0x0000000109097824 */ /* 0x000fe200078e0a04 */
[----:B------:R-:W-:Y:S02]  /*1110*/  IADD3 R34, R111, 0x18, RZ ;  /* 0x000000186f227810 */ /* 0x000fe40007ffe0ff */
[----:B------:R-:W-:-:S02]  /*1120*/  SHF.R.S32.HI R7, RZ, 0x1f, R8 ;  /* 0x0000001fff077819 */ /* 0x000fc40000011408 */
[----:B------:R-:W-:Y:S01]  /*1130*/  LEA.HI R0, R0, R15, RZ, 0x3 ;  /* 0x0000000f00007211 */ /* 0x000fe200078f18ff */
[----:B------:R-:W-:Y:S01]  /*1140*/  IMAD.SHL.U32 R4, R34, 0x4, RZ ;  /* 0x0000000422047824 */ /* 0x000fe200078e00ff */
[----:B------:R-:W-:Y:S02]  /*1150*/  IADD3 R30, R111, 0x10, RZ ;  /* 0x000000106f1e7810 */ /* 0x000fe40007ffe0ff */
[----:B------:R-:W-:Y:S02]  /*1160*/  LOP3.LUT R5, R5, 0xfffffff8, RZ, 0xc0, !PT ;  /* 0xfffffff805057812 */ /* 0x000fe400078ec0ff */
[----:B------:R-:W-:Y:S01]  /*1170*/  LEA.HI R7, R7, R8, RZ, 0x3 ;  /* 0x0000000807077211 */ /* 0x000fe200078f18ff */
[----:B------:R-:W-:Y:S01]  /*1180*/  IMAD.SHL.U32 R11, R30, 0x4, RZ ;  /* 0x000000041e0b7824 */ /* 0x000fe200078e00ff */
[----:B------:R-:W-:Y:S01]  /*1190*/  LOP3.LUT R0, R0, 0xfffffff8, RZ, 0xc0, !PT ;  /* 0xfffffff800007812 */ /* 0x000fe200078ec0ff */
[----:B------:R-:W-:Y:S01]  /*11a0*/  IMAD.IADD R10, R10, 0x1, -R5 ;  /* 0x000000010a0a7824 */ /* 0x000fe200078e0a05 */
[----:B------:R-:W-:-:S02]  /*11b0*/  LOP3.LUT R7, R7, 0xfffffff8, RZ, 0xc0, !PT ;  /* 0xfffffff807077812 */ /* 0x000fc400078ec0ff */
[----:B------:R-:W-:Y:S01]  /*11c0*/  SHF.R.S32.HI R5, RZ, 0x1f, R4 ;  /* 0x0000001fff057819 */ /* 0x000fe20000011404 */
[----:B------:R-:W-:Y:S01]  /*11d0*/  IMAD.IADD R15, R15, 0x1, -R0 ;  /* 0x000000010f0f7824 */ /* 0x000fe200078e0a00 */
[----:B------:R-:W-:Y:S02]  /*11e0*/  SHF.R.S32.HI R0, RZ, 0x1f, R11 ;  /* 0x0000001fff007819 */ /* 0x000fe4000001140b */
[----:B------:R-:W-:Y:S02]  /*11f0*/  IADD3 R8, R8, -R7, RZ ;  /* 0x8000000708087210 */ /* 0x000fe40007ffe0ff */
[----:B------:R-:W-:Y:S02]  /*1200*/  SHF.R.S32.HI R7, RZ, 0x1f, R6 ;  /* 0x0000001fff077819 */ /* 0x000fe40000011406 */
[----:B------:R-:W-:Y:S02]  /*1210*/  LEA.HI R5, R5, R4, RZ, 0x3 ;  /* 0x0000000405057211 */ /* 0x000fe400078f18ff */
[----:B------:R-:W-:-:S02]  /*1220*/  SHF.R.S32.HI R27, RZ, 0x1f, R38 ;  /* 0x0000001fff1b7819 */ /* 0x000fc40000011426 */
[----:B------:R-:W-:Y:S02]  /*1230*/  LEA.HI R0, R0, R11, RZ, 0x3 ;  /* 0x0000000b00007211 */ /* 0x000fe400078f18ff */
[----:B------:R-:W-:Y:S02]  /*1240*/  LEA.HI R7, R7, R6, RZ, 0x3 ;  /* 0x0000000607077211 */ /* 0x000fe400078f18ff */
[----:B------:R-:W-:Y:S02]  /*1250*/  LOP3.LUT R5, R5, 0xfffffff8, RZ, 0xc0, !PT ;  /* 0xfffffff805057812 */ /* 0x000fe400078ec0ff */
[----:B------:R-:W-:Y:S02]  /*1260*/  LEA.HI R39, R27, R38, RZ, 0x3 ;  /* 0x000000261b277211 */ /* 0x000fe400078f18ff */
[----:B------:R-:W-:Y:S02]  /*1270*/  LOP3.LUT R0, R0, 0xfffffff8, RZ, 0xc0, !PT ;  /* 0xfffffff800007812 */ /* 0x000fe400078ec0ff */
[----:B------:R-:W-:Y:S01]  /*1280*/  LOP3.LUT R27, R7, 0xfffffff8, RZ, 0xc0, !PT ;  /* 0xfffffff8071b7812 */ /* 0x000fe200078ec0ff */
[----:B------:R-:W-:Y:S01]  /*1290*/  IMAD.IADD R7, R4, 0x1, -R5 ;  /* 0x0000000104077824 */ /* 0x000fe200078e0a05 */
[----:B------:R-:W-:Y:S01]  /*12a0*/  LOP3.LUT R5, R39, 0xfffffff8, RZ, 0xc0, !PT ;  /* 0xfffffff827057812 */ /* 0x000fe200078ec0ff */
[----:B------:R-:W-:Y:S01]  /*12b0*/  IMAD.IADD R11, R11, 0x1, -R0 ;  /* 0x000000010b0b7824 */ /* 0x000fe200078e0a00 */
[----:B------:R-:W-:Y:S01]  /*12c0*/  LEA.HI R24, R24, R24, RZ, 0x1 ;  /* 0x0000001818187211 */ /* 0x000fe200078f08ff */
[----:B------:R-:W-:Y:S01]  /*12d0*/  IMAD R0, R23, UR4, RZ ;  /* 0x0000000417007c24 */ /* 0x000fe2000f8e02ff */
[----:B------:R-:W-:Y:S01]  /*12e0*/  LEA.HI R25, R25, R25, RZ, 0x1 ;  /* 0x0000001919197211 */ /* 0x000fe200078f08ff */
[----:B------:R-:W-:Y:S01]  /*12f0*/  IMAD.IADD R5, R38, 0x1, -R5 ;  /* 0x0000000126057824 */ /* 0x000fe200078e0a05 */
[----:B------:R-:W-:Y:S01]  /*1300*/  LEA.HI R28, R28, R28, RZ, 0x1 ;  /* 0x0000001c1c1c7211 */ /* 0x000fe200078f08ff */
[----:B------:R-:W1:Y:S01]  /*1310*/  LDC R38, c[0x0][0x25c] ;  /* 0x00009700ff267b82 */ /* 0x000e620000000800 */
[----:B------:R-:W-:Y:S01]  /*1320*/  IMAD.IADD R6, R6, 0x1, -R27 ;  /* 0x0000000106067824 */ /* 0x000fe200078e0a1b */
[----:B------:R-:W-:Y:S01]  /*1330*/  SHF.R.S32.HI R27, RZ, 0x1f, R117 ;  /* 0x0000001fff1b7819 */ /* 0x000fe20000011475 */
[----:B------:R-:W-:Y:S01]  /*1340*/  IMAD.SHL.U32 R24, R24, 0x40, RZ ;  /* 0x0000004018187824 */ /* 0x000fe200078e00ff */
[----:B------:R-:W-:Y:S01]  /*1350*/  IADD3 R116, P0, R0, R117, RZ ;  /* 0x0000007500747210 */ /* 0x000fe20007f1e0ff */
[----:B------:R-:W-:Y:S01]  /*1360*/  IMAD.SHL.U32 R25, R25, 0x40, RZ ;  /* 0x0000004019197824 */ /* 0x000fe200078e00ff */
[----:B------:R-:W-:Y:S01]  /*1370*/  LEA.HI R26, R26, R26, RZ, 0x1 ;  /* 0x0000001a1a1a7211 */ /* 0x000fe200078f08ff */
[----:B------:R-:W-:Y:S01]  /*1380*/  IMAD.SHL.U32 R28, R28, 0x40, RZ ;  /* 0x000000401c1c7824 */ /* 0x000fe200078e00ff */
[----:B------:R-:W-:Y:S01]  /*1390*/  LEA.HI.X.SX32 R117, R0, R27, 0x1, P0 ;  /* 0x0000001b00757211 */ /* 0x000fe200000f0eff */
[----:B------:R-:W-:Y:S01]  /*13a0*/  UMOV UR4, 0x400 ;  /* 0x0000040000047882 */ /* 0x000fe20000000000 */
[----:B------:R-:W-:Y:S01]  /*13b0*/  LEA.HI R27, R2, R2, RZ, 0x1 ;  /* 0x00000002021b7211 */ /* 0x000fe200078f08ff */
[----:B------:R-:W-:Y:S01]  /*13c0*/  UIADD3 UR4, UR4, 0x110, URZ ;  /* 0x0000011004047890 */ /* 0x000fe2000fffe03f */
        /* <DEDUP_REMOVED lines=17> */
[----:B0-----:R-:W-:Y:S01]  /*14e0*/  ULEA UR4, UR5, UR4, 0x18 ;  /* 0x0000000405047291 */ /* 0x001fe2000f8ec03f */
[----:B------:R-:W-:Y:S01]  /*14f0*/  SHF.L.U32 R26, R26, 0x6, RZ ;  /* 0x000000061a1a7819 */ /* 0x000fe200000006ff */
[----:B------:R-:W-:Y:S01]  /*1500*/  IMAD.SHL.U32 R36, R36, 0x40, RZ ;  /* 0x0000004024247824 */ /* 0x000fe200078e00ff */
[----:B------:R-:W-:Y:S01]  /*1510*/  SHF.L.U32 R32, R32, 0x6, RZ ;  /* 0x0000000620207819 */ /* 0x000fe200000006ff */
[----:B------:R-:W-:Y:S01]  /*1520*/  IMAD.SHL.U32 R37, R37, 0x40, RZ ;  /* 0x0000004025257824 */ /* 0x000fe200078e00ff */
[----:B------:R-:W-:-:S02]  /*1530*/  LOP3.LUT R104, R24, 0xffffff80, RZ, 0xc0, !PT ;  /* 0xffffff8018687812 */ /* 0x000fc400078ec0ff */
[----:B------:R-:W-:Y:S02]  /*1540*/  LOP3.LUT R102, R25, 0xffffff80, RZ, 0xc0, !PT ;  /* 0xffffff8019667812 */ /* 0x000fe400078ec0ff */
[----:B------:R-:W-:Y:S02]  /*1550*/  LOP3.LUT R24, R26, 0xffffff80, RZ, 0xc0, !PT ;  /* 0xffffff801a187812 */ /* 0x000fe400078ec0ff */
[----:B------:R-:W-:Y:S02]  /*1560*/  SHF.L.U32 R4, R3, 0x4, RZ ;  /* 0x0000000403047819 */ /* 0x000fe400000006ff */
        /* <DEDUP_REMOVED lines=11> */
[----:B------:R-:W-:Y:S02]  /*1620*/  IADD3 R35, R35, R4, RZ ;  /* 0x0000000423237210 */ /* 0x000fe40007ffe0ff */
        /* <DEDUP_REMOVED lines=15> */
[----:B------:R-:W-:Y:S02]  /*1720*/  LEA R86, R86, UR4, 0x2 ;  /* 0x0000000456567c11 */ /* 0x000fe4000f8e10ff */
[----:B------:R-:W-:Y:S02]  /*1730*/  IADD3 R87, -R114, 0x1, R35 ;  /* 0x0000000172577810 */ /* 0x000fe40007ffe123 */
        /* <DEDUP_REMOVED lines=13> */
[----:B------:R-:W-:-:S07]  /*1810*/  SHF.R.S32.HI R100, RZ, 0x1f, R5 ;  /* 0x0000001fff647819 */ /* 0x000fce0000011405 */
.L_x_23412:
        /* <DEDUP_REMOVED lines=46> */
[----:B------:R-:W0:Y:S01]  /*1b00*/  S2R R77, SR_CgaCtaId ;  /* 0x00000000004d7919 */ /* 0x000e220000008800 */
        /* <DEDUP_REMOVED lines=15> */
[----:B------:R-:W-:-:S04]  /*1c00*/  IADD3 R51, P0, P1, R105, R74, R104 ;  /* 0x0000004a69337210 */ /* 0x000fc8000791e068 */
[----:B------:R-:W-:Y:S02]  /*1c10*/  LEA R50, P2, R51, UR8, 0x1 ;  /* 0x0000000833327c11 */ /* 0x000fe4000f8408ff */
[----:B------:R-:W-:-:S04]  /*1c20*/  IADD3.X R52, R88, R75, R37, P0, P1 ;  /* 0x0000004b58347210 */ /* 0x000fc800007e2425 */
[----:B------:R-:W-:-:S06]  /*1c30*/  LEA.HI.X R51, R51, UR9, R52, 0x1, P2 ;  /* 0x0000000933337c11 */ /* 0x000fcc00090f0c34 */
[----:B------:R-:W4:Y:S01]  /*1c40*/  LDG.E.64.CONSTANT R50, desc[UR10][R50.64] ;  /* 0x0000000a32327981 */ /* 0x000f22000c1e9b00 */
[----:B------:R-:W-:-:S04]  /*1c50*/  IADD3 R53, P0, P1, R103, R74, R102 ;  /* 0x0000004a67357210 */ /* 0x000fc8000791e066 */
[----:B------:R-:W-:Y:S02]  /*1c60*/  LEA R52, P2, R53, UR8, 0x1 ;  /* 0x0000000835347c11 */ /* 0x000fe4000f8408ff */
[----:B------:R-:W-:-:S04]  /*1c70*/  IADD3.X R54, R91, R75, R38, P0, P1 ;  /* 0x0000004b5b367210 */ /* 0x000fc800007e2426 */
[----:B------:R-:W-:-:S06]  /*1c80*/  LEA.HI.X R53, R53, UR9, R54, 0x1, P2 ;  /* 0x0000000935357c11 */ /* 0x000fcc00090f0c36 */
[----:B------:R-:W5:Y:S01]  /*1c90*/  LDG.E.64.CONSTANT R52, desc[UR10][R52.64] ;  /* 0x0000000a34347981 */ /* 0x000f62000c1e9b00 */
[----:B------:R-:W-:-:S04]  /*1ca0*/  IADD3 R55, P0, P1, R15, R74, R24 ;  /* 0x0000004a0f377210 */ /* 0x000fc8000791e018 */
[----:B------:R-:W-:Y:S02]  /*1cb0*/  LEA R54, P2, R55, UR8, 0x1 ;  /* 0x0000000837367c11 */ /* 0x000fe4000f8408ff */
[----:B------:R-:W-:-:S04]  /*1cc0*/  IADD3.X R56, R90, R75, R39, P0, P1 ;  /* 0x0000004b5a387210 */ /* 0x000fc800007e2427 */
[----:B------:R-:W-:-:S06]  /*1cd0*/  LEA.HI.X R55, R55, UR9, R56, 0x1, P2 ;  /* 0x0000000937377c11 */ /* 0x000fcc00090f0c38 */
[----:B------:R-:W5:Y:S01]  /*1ce0*/  LDG.E.64.CONSTANT R54, desc[UR10][R54.64] ;  /* 0x0000000a36367981 */ /* 0x000f62000c1e9b00 */
[----:B------:R-:W-:-:S04]  /*1cf0*/  IADD3 R57, P0, P1, R14, R74, R25 ;  /* 0x0000004a0e397210 */ /* 0x000fc8000791e019 */
[----:B------:R-:W-:Y:S02]  /*1d00*/  LEA R56, P2, R57, UR8, 0x1 ;  /* 0x0000000839387c11 */ /* 0x000fe4000f8408ff */
[-C--:B------:R-:W-:Y:S02]  /*1d10*/  IADD3.X R58, R93, R75.reuse, R40, P0, P1 ;  /* 0x0000004b5d3a7210 */ /* 0x080fe400007e2428 */
[----:B------:R-:W-:Y:S02]  /*1d20*/  IADD3 R59, P0, P1, R13, R74, R26 ;  /* 0x0000004a0d3b7210 */ /* 0x000fe4000791e01a */
[----:B------:R-:W-:Y:S02]  /*1d30*/  LEA.HI.X R57, R57, UR9, R58, 0x1, P2 ;  /* 0x0000000939397c11 */ /* 0x000fe400090f0c3a */
[----:B------:R-:W-:Y:S02]  /*1d40*/  LEA R58, P2, R59, UR8, 0x1 ;  /* 0x000000083b3a7c11 */ /* 0x000fe4000f8408ff */
[----:B------:R-:W-:-:S02]  /*1d50*/  IADD3.X R60, R92, R75, R41, P0, P1 ;  /* 0x0000004b5c3c7210 */ /* 0x000fc400007e2429 */
[----:B------:R-:W5:Y:S01]  /*1d60*/  LDG.E.64.CONSTANT R56, desc[UR10][R56.64] ;  /* 0x0000000a38387981 */ /* 0x000f62000c1e9b00 */
[----:B------:R-:W-:Y:S02]  /*1d70*/  IADD3 R61, P0, P1, R12, R74, R27 ;  /* 0x0000004a0c3d7210 */ /* 0x000fe4000791e01b */
[----:B------:R-:W-:Y:S02]  /*1d80*/  LEA.HI.X R59, R59, UR9, R60, 0x1, P2 ;  /* 0x000000093b3b7c11 */ /* 0x000fe400090f0c3c */
[----:B------:R-:W-:Y:S02]  /*1d90*/  LEA R60, P2, R61, UR8, 0x1 ;  /* 0x000000083d3c7c11 */ /* 0x000fe4000f8408ff */
[----:B------:R-:W-:Y:S02]  /*1da0*/  IADD3.X R62, R95, R75, R42, P0, P1 ;  /* 0x0000004b5f3e7210 */ /* 0x000fe400007e242a */
[----:B------:R-:W5:Y:S02]  /*1db0*/  LDG.E.64.CONSTANT R58, desc[UR10][R58.64] ;  /* 0x0000000a3a3a7981 */ /* 0x000f64000c1e9b00 */
[----:B------:R-:W-:-:S06]  /*1dc0*/  LEA.HI.X R61, R61, UR9, R62, 0x1, P2 ;  /* 0x000000093d3d7c11 */ /* 0x000fcc00090f0c3e */
[----:B------:R-:W5:Y:S01]  /*1dd0*/  LDG.E.64.CONSTANT R60, desc[UR10][R60.64] ;  /* 0x0000000a3c3c7981 */ /* 0x000f62000c1e9b00 */
[----:B------:R-:W-:-:S04]  /*1de0*/  IADD3 R63, P0, P1, R11, R74, R28 ;  /* 0x0000004a0b3f7210 */ /* 0x000fc8000791e01c */
[C---:B------:R-:W-:Y:S02]  /*1df0*/  LEA R62, P2, R63.reuse, UR8, 0x1 ;  /* 0x000000083f3e7c11 */ /* 0x040fe4000f8408ff */
[-C--:B------:R-:W-:Y:S02]  /*1e00*/  IADD3.X R64, R94, R75.reuse, R43, P0, P1 ;  /* 0x0000004b5e407210 */ /* 0x080fe400007e242b */
[----:B------:R-:W-:Y:S02]  /*1e10*/  IADD3 R65, P0, P1, R10, R74, R29 ;  /* 0x0000004a0a417210 */ /* 0x000fe4000791e01d */
[----:B------:R-:W-:Y:S02]  /*1e20*/  LEA.HI.X R63, R63, UR9, R64, 0x1, P2 ;  /* 0x000000093f3f7c11 */ /* 0x000fe400090f0c40 */
[----:B------:R-:W-:Y:S02]  /*1e30*/  LEA R64, P2, R65, UR8, 0x1 ;  /* 0x0000000841407c11 */ /* 0x000fe4000f8408ff */
[----:B------:R-:W-:-:S02]  /*1e40*/  IADD3.X R66, R97, R75, R44, P0, P1 ;  /* 0x0000004b61427210 */ /* 0x000fc400007e242c */
[----:B------:R-:W5:Y:S01]  /*1e50*/  LDG.E.64.CONSTANT R62, desc[UR10][R62.64] ;  /* 0x0000000a3e3e7981 */ /* 0x000f62000c1e9b00 */
[----:B------:R-:W-:Y:S02]  /*1e60*/  IADD3 R67, P0, P1, R9, R74, R30 ;  /* 0x0000004a09437210 */ /* 0x000fe4000791e01e */
[----:B------:R-:W-:-:S06]  /*1e70*/  LEA.HI.X R65, R65, UR9, R66, 0x1, P2 ;  /* 0x0000000941417c11 */ /* 0x000fcc00090f0c42 */
[----:B------:R-:W5:Y:S01]  /*1e80*/  LDG.E.64.CONSTANT R64, desc[UR10][R64.64] ;  /* 0x0000000a40407981 */ /* 0x000f62000c1e9b00 */
[C---:B------:R-:W-:Y:S02]  /*1e90*/  LEA R66, P2, R67.reuse, UR8, 0x1 ;  /* 0x0000000843427c11 */ /* 0x040fe4000f8408ff */
[-C--:B------:R-:W-:Y:S02]  /*1ea0*/  IADD3.X R68, R96, R75.reuse, R45, P0, P1 ;  /* 0x0000004b60447210 */ /* 0x080fe400007e242d */
[----:B------:R-:W-:Y:S02]  /*1eb0*/  IADD3 R69, P0, P1, R8, R74, R31 ;  /* 0x0000004a08457210 */ /* 0x000fe4000791e01f */
[----:B------:R-:W-:Y:S02]  /*1ec0*/  LEA.HI.X R67, R67, UR9, R68, 0x1, P2 ;  /* 0x0000000943437c11 */ /* 0x000fe400090f0c44 */
[----:B------:R-:W-:Y:S02]  /*1ed0*/  LEA R68, P2, R69, UR8, 0x1 ;  /* 0x0000000845447c11 */ /* 0x000fe4000f8408ff */
[----:B------:R-:W-:-:S02]  /*1ee0*/  IADD3.X R70, R99, R75, R82, P0, P1 ;  /* 0x0000004b63467210 */ /* 0x000fc400007e2452 */
[-C--:B------:R-:W-:Y:S01]  /*1ef0*/  IADD3 R71, P0, P1, R7, R74.reuse, R32 ;  /* 0x0000004a07477210 */ /* 0x080fe2000791e020 */
[----:B------:R-:W5:Y:S01]  /*1f00*/  LDG.E.64.CONSTANT R66, desc[UR10][R66.64] ;  /* 0x0000000a42427981 */ /* 0x000f62000c1e9b00 */
[----:B------:R-:W-:Y:S02]  /*1f10*/  LEA.HI.X R69, R69, UR9, R70, 0x1, P2 ;  /* 0x0000000945457c11 */ /* 0x000fe400090f0c46 */
[C---:B------:R-:W-:Y:S02]  /*1f20*/  LEA R70, P2, R71.reuse, UR8, 0x1 ;  /* 0x0000000847467c11 */ /* 0x040fe4000f8408ff */
[----:B------:R-:W-:Y:S02]  /*1f30*/  IADD3.X R72, R98, R75, R83, P0, P1 ;  /* 0x0000004b62487210 */ /* 0x000fe400007e2453 */
[----:B------:R-:W-:Y:S01]  /*1f40*/  IADD3 R73, P0, P1, R6, R74, R33 ;  /* 0x0000004a06497210 */ /* 0x000fe2000791e021 */
[----:B------:R-:W5:Y:S01]  /*1f50*/  LDG.E.64.CONSTANT R68, desc[UR10][R68.64] ;  /* 0x0000000a44447981 */ /* 0x000f62000c1e9b00 */
[----:B------:R-:W-:-:S02]  /*1f60*/  LEA.HI.X R71, R71, UR9, R72, 0x1, P2 ;  /* 0x0000000947477c11 */ /* 0x000fc400090f0c48 */
[----:B------:R-:W-:Y:S02]  /*1f70*/  LEA R72, P2, R73, UR8, 0x1 ;  /* 0x0000000849487c11 */ /* 0x000fe4000f8408ff */
[-C--:B------:R-:W-:Y:S02]  /*1f80*/  IADD3.X R76, R101, R75.reuse, R84, P0, P1 ;  /* 0x0000004b654c7210 */ /* 0x080fe400007e2454 */
[----:B------:R-:W5:Y:S01]  /*1f90*/  LDG.E.64.CONSTANT R70, desc[UR10][R70.64] ;  /* 0x0000000a46467981 */ /* 0x000f62000c1e9b00 */
[----:B------:R-:W-:Y:S02]  /*1fa0*/  IADD3 R74, P0, P1, R5, R74, R34 ;  /* 0x0000004a054a7210 */ /* 0x000fe4000791e022 */
[----:B------:R-:W-:Y:S02]  /*1fb0*/  LEA.HI.X R73, R73, UR9, R76, 0x1, P2 ;  /* 0x0000000949497c11 */ /* 0x000fe400090f0c4c */
[----:B------:R-:W-:Y:S02]  /*1fc0*/  MOV R76, 0x400 ;  /* 0x00000400004c7802 */ /* 0x000fe40000000f00 */
[----:B------:R-:W-:-:S02]  /*1fd0*/  IADD3.X R75, R100, R75, R85, P0, P1 ;  /* 0x0000004b644b7210 */ /* 0x000fc400007e2455 */
[----:B0-----:R-:W-:Y:S01]  /*1fe0*/  LEA R78, R77, R76, 0x18 ;  /* 0x0000004c4d4e7211 */ /* 0x001fe200078ec0ff */
[----:B------:R-:W5:Y:S01]  /*1ff0*/  LDG.E.64.CONSTANT R72, desc[UR10][R72.64] ;  /* 0x0000000a48487981 */ /* 0x000f62000c1e9b00 */
[----:B------:R-:W-:-:S03]  /*2000*/  LEA R76, P2, R74, UR8, 0x1 ;  /* 0x000000084a4c7c11 */ /* 0x000fc6000f8408ff */
[----:B------:R-:W-:Y:S01]  /*2010*/  IMAD R113, R111, 0x78, R78 ;  /* 0x000000786f717824 */ /* 0x000fe200078e024e */
[----:B------:R-:W-:-:S04]  /*2020*/  LEA.HI.X R77, R74, UR9, R75, 0x1, P2 ;  /* 0x000000094a4d7c11 */ /* 0x000fc800090f0c4b */
[----:B------:R-:W0:Y:S04]  /*2030*/  LDS.64 R74, [R113+0x8] ;  /* 0x00000800714a7984 */ /* 0x000e280000000a00 */
[----:B------:R-:W5:Y:S01]  /*2040*/  LDG.E.64.CONSTANT R76, desc[UR10][R76.64] ;  /* 0x0000000a4c4c7981 */ /* 0x000f62000c1e9b00 */
[----:B------:R-:W-:Y:S01]  /*2050*/  UMOV UR4, 0xffffffff ;  /* 0xffffffff00047882 */ /* 0x000fe20000000000 */
[----:B------:R-:W-:Y:S02]  /*2060*/  FSETP.NEU.FTZ.AND P0, PT, R112, RZ, PT ;  /* 0x000000ff7000720b */ /* 0x000fe40003f1d000 */
[----:B------:R-:W1:Y:S01]  /*2070*/  LDS.64 R78, [R113] ;  /* 0x00000000714e7984 */ /* 0x000e620000000a00 */
[----:B0-----:R-:W-:Y:S02]  /*2080*/  HADD2.F32 R80, -RZ, R74.H0_H0 ;  /* 0x2000004aff507230 */ /* 0x001fe40000004100 */
[----:B--2---:R-:W-:-:S02]  /*2090*/  HADD2.F32 R81, -RZ, R46.H0_H0 ;  /* 0x2000002eff517230 */ /* 0x004fc40000004100 */
[----:B------:R-:W-:Y:S02]  /*20a0*/  HADD2.F32 R115, -RZ, R46.H1_H1 ;  /* 0x3000002eff737230 */ /* 0x000fe40000004100 */
[----:B------:R-:W-:Y:S02]  /*20b0*/  HADD2.F32 R46, -RZ, R75.H0_H0 ;  /* 0x2000004bff2e7230 */ /* 0x000fe40000004100 */
[----:B------:R-:W-:Y:S01]  /*20c0*/  FMUL.FTZ R119, R80, R81 ;  /* 0x0000005150777220 */ /* 0x000fe20000410000 */
[----:B------:R-:W-:Y:S02]  /*20d0*/  HADD2.F32 R80, -RZ, R74.H1_H1 ;  /* 0x3000004aff507230 */ /* 0x000fe40000004100 */
[----:B-1----:R-:W-:Y:S02]  /*20e0*/  HADD2.F32 R74, -RZ, R78.H0_H0 ;  /* 0x2000004eff4a7230 */ /* 0x002fe40000004100 */
[----:B---3--:R-:W-:Y:S02]  /*20f0*/  HADD2.F32 R81, -RZ, R48.H0_H0 ;  /* 0x20000030ff517230 */ /* 0x008fe40000004100 */
[----:B------:R-:W-:-:S03]  /*2100*/  HADD2.F32 R78, -RZ, R78.H1_H1 ;  /* 0x3000004eff4e7230 */ /* 0x000fc60000004100 */
[----:B------:R-:W-:Y:S01]  /*2110*/  FFMA.FTZ R74, R74, R81, R119 ;  /* 0x000000514a4a7223 */ /* 0x000fe20000010077 */
[----:B------:R-:W-:Y:S01]  /*2120*/  FMUL.FTZ R119, R80, R115 ;  /* 0x0000007350777220 */ /* 0x000fe20000410000 */
[----:B------:R-:W-:Y:S01]  /*2130*/  HADD2.F32 R115, -RZ, R48.H1_H1 ;  /* 0x30000030ff737230 */ /* 0x000fe20000004100 */
[----:B------:R-:W0:Y:S04]  /*2140*/  LDS.64 R80, [R113+0x10] ;  /* 0x0000100071507984 */ /* 0x000e280000000a00 */
[----:B------:R-:W-:Y:S01]  /*2150*/  FFMA.FTZ R48, R78, R115, R119 ;  /* 0x000000734e307223 */ /* 0x000fe20000010077 */
[--C-:B------:R-:W-:Y:S02]  /*2160*/  HADD2.F32 R115, -RZ, R47.reuse.H0_H0 ;  /* 0x2000002fff737230 */ /* 0x100fe40000004100 */
[----:B------:R-:W-:-:S02]  /*2170*/  HADD2.F32 R78, -RZ, R47.H1_H1 ;  /* 0x3000002fff4e7230 */ /* 0x000fc40000004100 */
[----:B------:R-:W-:Y:S02]  /*2180*/  HADD2.F32 R47, -RZ, R75.H1_H1 ;  /* 0x3000004bff2f7230 */ /* 0x000fe40000004100 */
[----:B------:R-:W-:Y:S01]  /*2190*/  FMUL.FTZ R118, R46, R115 ;  /* 0x000000732e767220 */ /* 0x000fe20000410000 */
[----:B------:R-:W-:Y:S02]  /*21a0*/  HADD2.F32 R75, -RZ, R79.H0_H0 ;  /* 0x2000004fff4b7230 */ /* 0x000fe40000004100 */
[--C-:B------:R-:W-:Y:S02]  /*21b0*/  HADD2.F32 R46, -RZ, R49.reuse.H0_H0 ;  /* 0x20000031ff2e7230 */ /* 0x100fe40000004100 */
[----:B------:R-:W-:Y:S01]  /*21c0*/  FMUL.FTZ R115, R47, R78 ;  /* 0x0000004e2f737220 */ /* 0x000fe20000410000 */
[----:B------:R-:W-:Y:S02]  /*21d0*/  HADD2.F32 R49, -RZ, R49.H1_H1 ;  /* 0x30000031ff317230 */ /* 0x000fe40000004100 */
[----:B------:R-:W-:-:S02]  /*21e0*/  HADD2.F32 R78, -RZ, R79.H1_H1 ;  /* 0x3000004fff4e7230 */ /* 0x000fc40000004100 */
[----:B------:R-:W-:Y:S01]  /*21f0*/  FFMA.FTZ R75, R75, R46, R118 ;  /* 0x0000002e4b4b7223 */ /* 0x000fe20000010076 */
[--C-:B----4-:R-:W-:Y:S01]  /*2200*/  HADD2.F32 R79, -RZ, R50.reuse.H0_H0 ;  /* 0x20000032ff4f7230 */ /* 0x110fe20000004100 */
[----:B------:R-:W1:Y:S01]  /*2210*/  LDS.64 R46, [R113+0x18] ;  /* 0x00001800712e7984 */ /* 0x000e620000000a00 */
[----:B------:R-:W-:Y:S02]  /*2220*/  HADD2.F32 R50, -RZ, R50.H1_H1 ;  /* 0x30000032ff327230 */ /* 0x000fe40000004100 */
        /* <DEDUP_REMOVED lines=8> */
[----:B------:R-:W-:-:S02]  /*22b0*/  HADD2.F32 R81, -RZ, R81.H1_H1 ;  /* 0x30000051ff517230 */ /* 0x000fc40000004100 */
[--C-:B-----5:R-:W-:Y:S02]  /*22c0*/  HADD2.F32 R50, -RZ, R52.reuse.H0_H0 ;  /* 0x20000034ff327230 */ /* 0x120fe40000004100 */
[----:B------:R-:W-:Y:S01]  /*22d0*/  FFMA.FTZ R75, R48, R49, R75 ;  /* 0x00000031304b7223 */ /* 0x000fe2000001004b */
[----:B------:R-:W-:Y:S01]  /*22e0*/  HADD2.F32 R52, -RZ, R52.H1_H1 ;  /* 0x30000034ff347230 */ /* 0x000fe20000004100 */
[----:B------:R-:W0:Y:S01]  /*22f0*/  LDS.64 R48, [R113+0x20] ;  /* 0x0000200071307984 */ /* 0x000e220000000a00 */
[----:B------:R-:W-:Y:S01]  /*2300*/  FFMA.FTZ R78, R81, R51, R78 ;  /* 0x00000033514e7223 */ /* 0x000fe2000001004e */
[--C-:B-1----:R-:W-:Y:S02]  /*2310*/  HADD2.F32 R51, -RZ, R46.reuse.H0_H0 ;  /* 0x2000002eff337230 */ /* 0x102fe40000004100 */
[----:B------:R-:W-:-:S03]  /*2320*/  HADD2.F32 R46, -RZ, R46.H1_H1 ;  /* 0x3000002eff2e7230 */ /* 0x000fc60000004100 */
[----:B------:R-:W-:Y:S02]  /*2330*/  FFMA.FTZ R74, R51, R50, R74 ;  /* 0x00000032334a7223 */ /* 0x000fe4000001004a */
[----:B------:R-:W-:Y:S01]  /*2340*/  FFMA.FTZ R79, R46, R52, R79 ;  /* 0x000000342e4f7223 */ /* 0x000fe2000001004f */
[----:B------:R-:W-:Y:S01]  /*2350*/  HADD2.F32 R46, -RZ, R47.H0_H0 ;  /* 0x2000002fff2e7230 */ /* 0x000fe20000004100 */
[----:B------:R-:W1:Y:S01]  /*2360*/  LDS.64 R50, [R113+0x28] ;  /* 0x0000280071327984 */ /* 0x000e620000000a00 */
[----:B------:R-:W-:Y:S02]  /*2370*/  HADD2.F32 R52, -RZ, R53.H0_H0 ;  /* 0x20000035ff347230 */ /* 0x000fe40000004100 */
[----:B------:R-:W-:-:S03]  /*2380*/  HADD2.F32 R47, -RZ, R47.H1_H1 ;  /* 0x3000002fff2f7230 */ /* 0x000fc60000004100 */
[----:B------:R-:W-:Y:S01]  /*2390*/  FFMA.FTZ R75, R46, R52, R75 ;  /* 0x000000342e4b7223 */ /* 0x000fe2000001004b */
[----:B------:R-:W-:Y:S02]  /*23a0*/  HADD2.F32 R46, -RZ, R53.H1_H1 ;  /* 0x30000035ff2e7230 */ /* 0x000fe40000004100 */
[----:B------:R-:W2:Y:S03]  /*23b0*/  LDS.64 R52, [R113+0x30] ;  /* 0x0000300071347984 */ /* 0x000ea60000000a00 */
[----:B------:R-:W-:Y:S01]  /*23c0*/  FFMA.FTZ R78, R47, R46, R78 ;  /* 0x0000002e2f4e7223 */ /* 0x000fe2000001004e */
[--C-:B------:R-:W-:Y:S02]  /*23d0*/  HADD2.F32 R46, -RZ, R54.reuse.H0_H0 ;  /* 0x20000036ff2e7230 */ /* 0x100fe40000004100 */
[----:B------:R-:W-:Y:S02]  /*23e0*/  HADD2.F32 R54, -RZ, R54.H1_H1 ;  /* 0x30000036ff367230 */ /* 0x000fe40000004100 */
[----:B0-----:R-:W-:-:S02]  /*23f0*/  HADD2.F32 R47, -RZ, R48.H0_H0 ;  /* 0x20000030ff2f7230 */ /* 0x001fc40000004100 */
[----:B------:R-:W-:-:S03]  /*2400*/  HADD2.F32 R48, -RZ, R48.H1_H1 ;  /* 0x30000030ff307230 */ /* 0x000fc60000004100 */
[----:B------:R-:W-:Y:S02]  /*2410*/  FFMA.FTZ R74, R47, R46, R74 ;  /* 0x0000002e2f4a7223 */ /* 0x000fe4000001004a */
[----:B------:R-:W0:Y:S01]  /*2420*/  LDS.64 R46, [R113+0x38] ;  /* 0x00003800712e7984 */ /* 0x000e220000000a00 */
[----:B------:R-:W-:Y:S01]  /*2430*/  FFMA.FTZ R54, R48, R54, R79 ;  /* 0x0000003630367223 */ /* 0x000fe2000001004f */
[----:B------:R-:W-:Y:S02]  /*2440*/  HADD2.F32 R48, -RZ, R49.H0_H0 ;  /* 0x20000031ff307230 */ /* 0x000fe40000004100 */
[--C-:B------:R-:W-:Y:S02]  /*2450*/  HADD2.F32 R79, -RZ, R55.reuse.H0_H0 ;  /* 0x20000037ff4f7230 */ /* 0x100fe40000004100 */
[----:B------:R-:W-:Y:S02]  /*2460*/  HADD2.F32 R55, -RZ, R55.H1_H1 ;  /* 0x30000037ff377230 */ /* 0x000fe40000004100 */
[----:B------:R-:W-:-:S02]  /*2470*/  HADD2.F32 R49, -RZ, R49.H1_H1 ;  /* 0x30000031ff317230 */ /* 0x000fc40000004100 */
[----:B------:R-:W-:Y:S01]  /*2480*/  FFMA.FTZ R75, R48, R79, R75 ;  /* 0x0000004f304b7223 */ /* 0x000fe2000001004b */
[----:B------:R-:W-:Y:S02]  /*2490*/  HADD2.F32 R48, -RZ, R56.H0_H0 ;  /* 0x20000038ff307230 */ /* 0x000fe40000004100 */
[--C-:B-1----:R-:W-:Y:S02]  /*24a0*/  HADD2.F32 R79, -RZ, R50.reuse.H0_H0 ;  /* 0x20000032ff4f7230 */ /* 0x102fe40000004100 */
[----:B------:R-:W-:Y:S01]  /*24b0*/  FFMA.FTZ R55, R49, R55, R78 ;  /* 0x0000003731377223 */ /* 0x000fe2000001004e */
[----:B------:R-:W-:Y:S02]  /*24c0*/  HADD2.F32 R81, -RZ, R50.H1_H1 ;  /* 0x30000032ff517230 */ /* 0x000fe40000004100 */
[----:B------:R-:W-:Y:S02]  /*24d0*/  HADD2.F32 R56, -RZ, R56.H1_H1 ;  /* 0x30000038ff387230 */ /* 0x000fe40000004100 */
[----:B------:R-:W-:Y:S01]  /*24e0*/  FFMA.FTZ R74, R79, R48, R74 ;  /* 0x000000304f4a7223 */ /* 0x000fe2000001004a */
[--C-:B------:R-:W-:Y:S01]  /*24f0*/  HADD2.F32 R78, -RZ, R57.reuse.H0_H0 ;  /* 0x20000039ff4e7230 */ /* 0x100fe20000004100 */
[----:B------:R-:W1:Y:S01]  /*2500*/  LDS.64 R48, [R113+0x40] ;  /* 0x0000400071307984 */ /* 0x000e620000000a00 */
[----:B------:R-:W-:-:S02]  /*2510*/  HADD2.F32 R57, -RZ, R57.H1_H1 ;  /* 0x30000039ff397230 */ /* 0x000fc40000004100 */
[----:B------:R-:W-:Y:S01]  /*2520*/  FFMA.FTZ R54, R81, R56, R54 ;  /* 0x0000003851367223 */ /* 0x000fe20000010036 */
[--C-:B------:R-:W-:Y:S02]  /*2530*/  HADD2.F32 R50, -RZ, R51.reuse.H0_H0 ;  /* 0x20000033ff327230 */ /* 0x100fe40000004100 */
[----:B------:R-:W-:Y:S02]  /*2540*/  HADD2.F32 R56, -RZ, R51.H1_H1 ;  /* 0x30000033ff387230 */ /* 0x000fe40000004100 */
[----:B--2---:R-:W-:Y:S02]  /*2550*/  HADD2.F32 R51, -RZ, R52.H0_H0 ;  /* 0x20000034ff337230 */ /* 0x004fe40000004100 */
[----:B------:R-:W-:Y:S01]  /*2560*/  FFMA.FTZ R75, R50, R78, R75 ;  /* 0x0000004e324b7223 */ /* 0x000fe2000001004b */
[----:B------:R-:W-:Y:S02]  /*2570*/  HADD2.F32 R79, -RZ, R58.H0_H0 ;  /* 0x2000003aff4f7230 */ /* 0x000fe40000004100 */
[----:B------:R-:W-:Y:S01]  /*2580*/  FFMA.FTZ R55, R56, R57, R55 ;  /* 0x0000003938377223 */ /* 0x000fe20000010037 */
[----:B------:R-:W-:-:S02]  /*2590*/  HADD2.F32 R57, -RZ, R52.H1_H1 ;  /* 0x30000034ff397230 */ /* 0x000fc40000004100 */
[----:B------:R-:W-:Y:S02]  /*25a0*/  HADD2.F32 R58, -RZ, R58.H1_H1 ;  /* 0x3000003aff3a7230 */ /* 0x000fe40000004100 */
[----:B------:R-:W-:Y:S01]  /*25b0*/  FFMA.FTZ R74, R51, R79, R74 ;  /* 0x0000004f334a7223 */ /* 0x000fe2000001004a */
[--C-:B------:R-:W-:Y:S01]  /*25c0*/  HADD2.F32 R52, -RZ, R53.reuse.H0_H0 ;  /* 0x20000035ff347230 */ /* 0x100fe20000004100 */
[----:B------:R-:W2:Y:S01]  /*25d0*/  LDS.64 R50, [R113+0x48] ;  /* 0x0000480071327984 */ /* 0x000ea20000000a00 */
[----:B------:R-:W-:Y:S02]  /*25e0*/  HADD2.F32 R56, -RZ, R53.H1_H1 ;  /* 0x30000035ff387230 */ /* 0x000fe40000004100 */
[----:B------:R-:W-:Y:S01]  /*25f0*/  FFMA.FTZ R57, R57, R58, R54 ;  /* 0x0000003a39397223 */ /* 0x000fe20000010036 */
[----:B------:R-:W-:Y:S02]  /*2600*/  HADD2.F32 R78, -RZ, R59.H0_H0 ;  /* 0x2000003bff4e7230 */ /* 0x000fe40000004100 */
[----:B0-----:R-:W-:-:S02]  /*2610*/  HADD2.F32 R53, -RZ, R46.H0_H0 ;  /* 0x2000002eff357230 */ /* 0x001fc40000004100 */
[--C-:B------:R-:W-:Y:S02]  /*2620*/  HADD2.F32 R79, -RZ, R60.reuse.H0_H0 ;  /* 0x2000003cff4f7230 */ /* 0x100fe40000004100 */
[----:B------:R-:W-:Y:S01]  /*2630*/  FFMA.FTZ R75, R52, R78, R75 ;  /* 0x0000004e344b7223 */ /* 0x000fe2000001004b */
[----:B------:R-:W-:Y:S02]  /*2640*/  HADD2.F32 R59, -RZ, R59.H1_H1 ;  /* 0x3000003bff3b7230 */ /* 0x000fe40000004100 */
[----:B------:R-:W-:Y:S02]  /*2650*/  HADD2.F32 R60, -RZ, R60.H1_H1 ;  /* 0x3000003cff3c7230 */ /* 0x000fe40000004100 */
[----:B------:R-:W-:Y:S01]  /*2660*/  FFMA.FTZ R54, R53, R79, R74 ;  /* 0x0000004f35367223 */ /* 0x000fe2000001004a */
[----:B------:R-:W-:Y:S01]  /*2670*/  HADD2.F32 R58, -RZ, R47.H0_H0 ;  /* 0x2000002fff3a7230 */ /* 0x000fe20000004100 */
[----:B------:R-:W0:Y:S01]  /*2680*/  LDS.64 R52, [R113+0x50] ;  /* 0x0000500071347984 */ /* 0x000e220000000a00 */
[----:B------:R-:W-:Y:S01]  /*2690*/  FFMA.FTZ R55, R56, R59, R55 ;  /* 0x0000003b38377223 */ /* 0x000fe20000010037 */
[----:B------:R-:W-:-:S02]  /*26a0*/  HADD2.F32 R59, -RZ, R61.H0_H0 ;  /* 0x2000003dff3b7230 */ /* 0x000fc40000004100 */
[----:B------:R-:W-:Y:S02]  /*26b0*/  HADD2.F32 R61, -RZ, R61.H1_H1 ;  /* 0x3000003dff3d7230 */ /* 0x000fe40000004100 */
[----:B------:R-:W-:Y:S02]  /*26c0*/  HADD2.F32 R56, -RZ, R46.H1_H1 ;  /* 0x3000002eff387230 */ /* 0x000fe40000004100 */
[----:B------:R-:W-:Y:S01]  /*26d0*/  FFMA.FTZ R58, R58, R59, R75 ;  /* 0x0000003b3a3a7223 */ /* 0x000fe2000001004b */
[----:B------:R-:W-:Y:S02]  /*26e0*/  HADD2.F32 R74, -RZ, R47.H1_H1 ;  /* 0x3000002fff4a7230 */ /* 0x000fe40000004100 */
[----:B------:R-:W3:Y:S01]  /*26f0*/  LDS.64 R46, [R113+0x58] ;  /* 0x00005800712e7984 */ /* 0x000ee20000000a00 */
[----:B------:R-:W-:Y:S01]  /*2700*/  FFMA.FTZ R56, R56, R60, R57 ;  /* 0x0000003c38387223 */ /* 0x000fe20000010039 */
[----:B------:R-:W-:Y:S02]  /*2710*/  HADD2.F32 R60, -RZ, R62.H0_H0 ;  /* 0x2000003eff3c7230 */ /* 0x000fe40000004100 */
[----:B------:R-:W-:Y:S01]  /*2720*/  FFMA.FTZ R55, R74, R61, R55 ;  /* 0x0000003d4a377223 */ /* 0x000fe20000010037 */
[----:B------:R-:W-:-:S02]  /*2730*/  HADD2.F32 R75, -RZ, R63.H0_H0 ;  /* 0x2000003fff4b7230 */ /* 0x000fc40000004100 */
[--C-:B-1----:R-:W-:Y:S02]  /*2740*/  HADD2.F32 R57, -RZ, R48.reuse.H0_H0 ;  /* 0x20000030ff397230 */ /* 0x102fe40000004100 */
[----:B------:R-:W-:Y:S02]  /*2750*/  HADD2.F32 R59, -RZ, R48.H1_H1 ;  /* 0x30000030ff3b7230 */ /* 0x000fe40000004100 */
[--C-:B------:R-:W-:Y:S02]  /*2760*/  HADD2.F32 R61, -RZ, R49.reuse.H0_H0 ;  /* 0x20000031ff3d7230 */ /* 0x100fe40000004100 */
[----:B------:R-:W-:Y:S01]  /*2770*/  FFMA.FTZ R54, R57, R60, R54 ;  /* 0x0000003c39367223 */ /* 0x000fe20000010036 */
[----:B------:R-:W-:Y:S02]  /*2780*/  HADD2.F32 R74, -RZ, R49.H1_H1 ;  /* 0x30000031ff4a7230 */ /* 0x000fe40000004100 */
[----:B------:R-:W-:Y:S01]  /*2790*/  HADD2.F32 R62, -RZ, R62.H1_H1 ;  /* 0x3000003eff3e7230 */ /* 0x000fe20000004100 */
[----:B------:R-:W1:Y:S01]  /*27a0*/  LDS.64 R48, [R113+0x60] ;  /* 0x0000600071307984 */ /* 0x000e620000000a00 */
[----:B------:R-:W-:-:S02]  /*27b0*/  HADD2.F32 R63, -RZ, R63.H1_H1 ;  /* 0x3000003fff3f7230 */ /* 0x000fc40000004100 */
[----:B------:R-:W-:Y:S01]  /*27c0*/  FFMA.FTZ R58, R61, R75, R58 ;  /* 0x0000004b3d3a7223 */ /* 0x000fe2000001003a */
[----:B------:R-:W-:Y:S02]  /*27d0*/  HADD2.F32 R60, -RZ, R64.H0_H0 ;  /* 0x20000040ff3c7230 */ /* 0x000fe40000004100 */
[----:B------:R-:W-:Y:S01]  /*27e0*/  FFMA.FTZ R56, R59, R62, R56 ;  /* 0x0000003e3b387223 */ /* 0x000fe20000010038 */
[--C-:B--2---:R-:W-:Y:S02]  /*27f0*/  HADD2.F32 R57, -RZ, R50.reuse.H0_H0 ;  /* 0x20000032ff397230 */ /* 0x104fe40000004100 */
[----:B------:R-:W-:Y:S01]  /*2800*/  FFMA.FTZ R55, R74, R63, R55 ;  /* 0x0000003f4a377223 */ /* 0x000fe20000010037 */
[----:B------:R-:W-:Y:S02]  /*2810*/  HADD2.F32 R63, -RZ, R65.H0_H0 ;  /* 0x20000041ff3f7230 */ /* 0x000fe40000004100 */
[----:B------:R-:W-:Y:S02]  /*2820*/  HADD2.F32 R59, -RZ, R50.H1_H1 ;  /* 0x30000032ff3b7230 */ /* 0x000fe40000004100 */
[----:B------:R-:W-:Y:S01]  /*2830*/  FFMA.FTZ R54, R57, R60, R54 ;  /* 0x0000003c39367223 */ /* 0x000fe20000010036 */
[----:B------:R-:W-:-:S02]  /*2840*/  HADD2.F32 R61, -RZ, R51.H0_H0 ;  /* 0x20000033ff3d7230 */ /* 0x000fc40000004100 */
[----:B------:R-:W-:Y:S02]  /*2850*/  HADD2.F32 R62, -RZ, R51.H1_H1 ;  /* 0x30000033ff3e7230 */ /* 0x000fe40000004100 */
[----:B------:R-:W-:Y:S01]  /*2860*/  HADD2.F32 R64, -RZ, R64.H1_H1 ;  /* 0x30000040ff407230 */ /* 0x000fe20000004100 */
[----:B------:R-:W2:Y:S01]  /*2870*/  LDS.64 R50, [R113+0x68] ;  /* 0x0000680071327984 */ /* 0x000ea20000000a00 */
[----:B------:R-:W-:Y:S02]  /*2880*/  HADD2.F32 R65, -RZ, R65.H1_H1 ;  /* 0x30000041ff417230 */ /* 0x000fe40000004100 */
[----:B------:R-:W-:Y:S01]  /*2890*/  FFMA.FTZ R58, R61, R63, R58 ;  /* 0x0000003f3d3a7223 */ /* 0x000fe2000001003a */
[--C-:B0-----:R-:W-:Y:S02]  /*28a0*/  HADD2.F32 R57, -RZ, R52.reuse.H0_H0 ;  /* 0x20000034ff397230 */ /* 0x101fe40000004100 */
[----:B------:R-:W-:Y:S01]  /*28b0*/  FFMA.FTZ R56, R59, R64, R56 ;  /* 0x000000403b387223 */ /* 0x000fe20000010038 */
[----:B------:R-:W-:-:S02]  /*28c0*/  HADD2.F32 R59, -RZ, R52.H1_H1 ;  /* 0x30000034ff3b7230 */ /* 0x000fc40000004100 */
[----:B------:R-:W-:Y:S01]  /*28d0*/  FFMA.FTZ R55, R62, R65, R55 ;  /* 0x000000413e377223 */ /* 0x000fe20000010037 */
[--C-:B------:R-:W-:Y:S02]  /*28e0*/  HADD2.F32 R61, -RZ, R53.reuse.H0_H0 ;  /* 0x20000035ff3d7230 */ /* 0x100fe40000004100 */
[----:B------:R-:W-:Y:S02]  /*28f0*/  HADD2.F32 R62, -RZ, R53.H1_H1 ;  /* 0x30000035ff3e7230 */ /* 0x000fe40000004100 */
[----:B------:R-:W0:Y:S01]  /*2900*/  LDS.64 R52, [R113+0x70] ;  /* 0x0000700071347984 */ /* 0x000e220000000a00 */
[--C-:B------:R-:W-:Y:S02]  /*2910*/  HADD2.F32 R60, -RZ, R66.reuse.H0_H0 ;  /* 0x20000042ff3c7230 */ /* 0x100fe40000004100 */
[----:B------:R-:W-:Y:S02]  /*2920*/  HADD2.F32 R66, -RZ, R66.H1_H1 ;  /* 0x30000042ff427230 */ /* 0x000fe40000004100 */
[----:B------:R-:W-:-:S02]  /*2930*/  HADD2.F32 R63, -RZ, R67.H0_H0 ;  /* 0x20000043ff3f7230 */ /* 0x000fc40000004100 */
[----:B------:R-:W-:Y:S01]  /*2940*/  FFMA.FTZ R54, R57, R60, R54 ;  /* 0x0000003c39367223 */ /* 0x000fe20000010036 */
[----:B------:R-:W-:Y:S02]  /*2950*/  HADD2.F32 R67, -RZ, R67.H1_H1 ;  /* 0x30000043ff437230 */ /* 0x000fe40000004100 */
[----:B------:R-:W-:Y:S01]  /*2960*/  FFMA.FTZ R56, R59, R66, R56 ;  /* 0x000000423b387223 */ /* 0x000fe20000010038 */
[----:B---3--:R-:W-:Y:S02]  /*2970*/  HADD2.F32 R65, -RZ, R46.H0_H0 ;  /* 0x2000002eff417230 */ /* 0x008fe40000004100 */
[----:B------:R-:W-:Y:S01]  /*2980*/  FFMA.FTZ R58, R61, R63, R58 ;  /* 0x0000003f3d3a7223 */ /* 0x000fe2000001003a */
[----:B------:R-:W-:Y:S02]  /*2990*/  HADD2.F32 R64, -RZ, R68.H0_H0 ;  /* 0x20000044ff407230 */ /* 0x000fe40000004100 */
[----:B------:R-:W-:Y:S01]  /*29a0*/  FFMA.FTZ R55, R62, R67, R55 ;  /* 0x000000433e377223 */ /* 0x000fe20000010037 */
[----:B------:R-:W-:-:S02]  /*29b0*/  HADD2.F32 R57, -RZ, R46.H1_H1 ;  /* 0x3000002eff397230 */ /* 0x000fc40000004100 */
[--C-:B------:R-:W-:Y:S02]  /*29c0*/  HADD2.F32 R59, -RZ, R47.reuse.H0_H0 ;  /* 0x2000002fff3b7230 */ /* 0x100fe40000004100 */
[----:B------:R-:W-:Y:S01]  /*29d0*/  FFMA.FTZ R54, R65, R64, R54 ;  /* 0x0000004041367223 */ /* 0x000fe20000010036 */
[----:B------:R-:W-:Y:S02]  /*29e0*/  HADD2.F32 R46, -RZ, R47.H1_H1 ;  /* 0x3000002fff2e7230 */ /* 0x000fe40000004100 */
[----:B------:R-:W-:Y:S02]  /*29f0*/  HADD2.F32 R60, -RZ, R69.H0_H0 ;  /* 0x20000045ff3c7230 */ /* 0x000fe40000004100 */
[--C-:B-1----:R-:W-:Y:S02]  /*2a00*/  HADD2.F32 R47, -RZ, R48.reuse.H0_H0 ;  /* 0x20000030ff2f7230 */ /* 0x102fe40000004100 */
[----:B------:R-:W-:Y:S02]  /*2a10*/  HADD2.F32 R61, -RZ, R48.H1_H1 ;  /* 0x30000030ff3d7230 */ /* 0x000fe40000004100 */
[----:B------:R-:W-:Y:S01]  /*2a20*/  FFMA.FTZ R58, R59, R60, R58 ;  /* 0x0000003c3b3a7223 */ /* 0x000fe2000001003a */
[----:B------:R-:W-:-:S02]  /*2a30*/  HADD2.F32 R68, -RZ, R68.H1_H1 ;  /* 0x30000044ff447230 */ /* 0x000fc40000004100 */
[----:B------:R-:W-:Y:S02]  /*2a40*/  HADD2.F32 R69, -RZ, R69.H1_H1 ;  /* 0x30000045ff457230 */ /* 0x000fe40000004100 */
[----:B------:R-:W-:Y:S02]  /*2a50*/  HADD2.F32 R48, -RZ, R70.H0_H0 ;  /* 0x20000046ff307230 */ /* 0x000fe40000004100 */
[----:B------:R-:W-:Y:S01]  /*2a60*/  FFMA.FTZ R56, R57, R68, R56 ;  /* 0x0000004439387223 */ /* 0x000fe20000010038 */
[----:B--2---:R-:W-:Y:S02]  /*2a70*/  HADD2.F32 R57, -RZ, R50.H1_H1 ;  /* 0x30000032ff397230 */ /* 0x004fe40000004100 */
[----:B------:R-:W-:Y:S01]  /*2a80*/  FFMA.FTZ R46, R46, R69, R55 ;  /* 0x000000452e2e7223 */ /* 0x000fe20000010037 */
[----:B------:R-:W-:Y:S02]  /*2a90*/  HADD2.F32 R55, -RZ, R49.H0_H0 ;  /* 0x20000031ff377230 */ /* 0x000fe40000004100 */
[----:B------:R-:W-:Y:S01]  /*2aa0*/  FFMA.FTZ R47, R47, R48, R54 ;  /* 0x000000302f2f7223 */ /* 0x000fe20000010036 */
[----:B------:R-:W-:-:S02]  /*2ab0*/  HADD2.F32 R48, -RZ, R71.H0_H0 ;  /* 0x20000047ff307230 */ /* 0x000fc40000004100 */
[----:B------:R-:W-:Y:S02]  /*2ac0*/  HADD2.F32 R54, -RZ, R50.H0_H0 ;  /* 0x20000032ff367230 */ /* 0x000fe40000004100 */
[----:B------:R-:W-:Y:S02]  /*2ad0*/  HADD2.F32 R70, -RZ, R70.H1_H1 ;  /* 0x30000046ff467230 */ /* 0x000fe40000004100 */
[----:B------:R-:W-:Y:S01]  /*2ae0*/  FFMA.FTZ R48, R55, R48, R58 ;  /* 0x0000003037307223 */ /* 0x000fe2000001003a */
[----:B------:R-:W-:Y:S02]  /*2af0*/  HADD2.F32 R71, -RZ, R71.H1_H1 ;  /* 0x30000047ff477230 */ /* 0x000fe40000004100 */
[----:B------:R-:W-:Y:S02]  /*2b00*/  HADD2.F32 R49, -RZ, R49.H1_H1 ;  /* 0x30000031ff317230 */ /* 0x000fe40000004100 */
        /* <DEDUP_REMOVED lines=8> */
[----:B------:R-:W-:Y:S02]  /*2b90*/  HADD2.F32 R73, -RZ, R73.H1_H1 ;  /* 0x30000049ff497230 */ /* 0x000fe40000004100 */
[----:B------:R-:W-:-:S02]  /*2ba0*/  HADD2.F32 R51, -RZ, R51.H1_H1 ;  /* 0x30000033ff337230 */ /* 0x000fc40000004100 */
[----:B------:R-:W-:Y:S01]  /*2bb0*/  FFMA.FTZ R48, R59, R60, R48 ;  /* 0x0000003c3b307223 */ /* 0x000fe20000010030 */
[--C-:B0-----:R-:W-:Y:S02]  /*2bc0*/  HADD2.F32 R50, -RZ, R52.reuse.H0_H0 ;  /* 0x20000034ff327230 */ /* 0x101fe40000004100 */
[----:B------:R-:W-:Y:S02]  /*2bd0*/  HADD2.F32 R49, -RZ, R52.H1_H1 ;  /* 0x30000034ff317230 */ /* 0x000fe40000004100 */
[----:B------:R-:W-:Y:S01]  /*2be0*/  FFMA.FTZ R46, R51, R73, R46 ;  /* 0x00000049332e7223 */ /* 0x000fe2000001002e */
[--C-:B------:R-:W-:Y:S02]  /*2bf0*/  HADD2.F32 R52, -RZ, R76.reuse.H0_H0 ;  /* 0x2000004cff347230 */ /* 0x100fe40000004100 */
[----:B------:R-:W-:Y:S02]  /*2c00*/  HADD2.F32 R76, -RZ, R76.H1_H1 ;  /* 0x3000004cff4c7230 */ /* 0x000fe40000004100 */
[----:B------:R-:W-:-:S02]  /*2c10*/  HADD2.F32 R51, -RZ, R53.H0_H0 ;  /* 0x20000035ff337230 */ /* 0x000fc40000004100 */
[----:B------:R-:W-:Y:S01]  /*2c20*/  FFMA.FTZ R47, R50, R52, R47 ;  /* 0x00000034322f7223 */ /* 0x000fe2000001002f */
[--C-:B------:R-:W-:Y:S02]  /*2c30*/  HADD2.F32 R54, -RZ, R77.reuse.H0_H0 ;  /* 0x2000004dff367230 */ /* 0x100fe40000004100 */
[----:B------:R-:W-:Y:S01]  /*2c40*/  FFMA.FTZ R56, R49, R76, R56 ;  /* 0x0000004c31387223 */ /* 0x000fe20000010038 */
[----:B------:R-:W-:Y:S02]  /*2c50*/  HADD2.F32 R77, -RZ, R77.H1_H1 ;  /* 0x3000004dff4d7230 */ /* 0x000fe40000004100 */
[----:B------:R-:W-:Y:S02]  /*2c60*/  HADD2.F32 R53, -RZ, R53.H1_H1 ;  /* 0x30000035ff357230 */ /* 0x000fe40000004100 */
[----:B------:R-:W-:Y:S01]  /*2c70*/  FFMA.FTZ R48, R51, R54, R48 ;  /* 0x0000003633307223 */ /* 0x000fe20000010030 */
[----:B------:R-:W-:Y:S02]  /*2c80*/  FADD.FTZ R47, R47, R56 ;  /* 0x000000382f2f7221 */ /* 0x000fe40000010000 */
[----:B------:R-:W-:-:S02]  /*2c90*/  FFMA.FTZ R46, R53, R77, R46 ;  /* 0x0000004d352e7223 */ /* 0x000fc4000001002e */
[----:B------:R-:W-:-:S04]  /*2ca0*/  FADD.FTZ R47, R48, R47 ;  /* 0x0000002f302f7221 */ /* 0x000fc80000010000 */
[----:B------:R-:W-:Y:S01]  /*2cb0*/  FADD.FTZ R46, R46, R47 ;  /* 0x0000002f2e2e7221 */ /* 0x000fe20000010000 */
[----:B------:R-:W-:Y:S06]  /*2cc0*/  BRA.DIV UR4, `(.L_x_23410) ;  /* 0x0000004a047c7947 */ /* 0x000fec000b800000 */
[----:B------:R0:W1:Y:S02]  /*2cd0*/  SHFL.BFLY PT, R47, R46, 0x1, 0x1f ;  /* 0x0c201f002e2f7f89 */ /* 0x00006400000e0000 */
.L_x_23472:
        /* <DEDUP_REMOVED lines=8> */
[----:B------:R-:W-:-:S05]  /*2d60*/  FSEL R47, R48, RZ, !P0 ;  /* 0x000000ff302f7208 */ /* 0x000fca0004000000 */
[----:B------:R1:W-:Y:S04]  /*2d70*/  STS [R86], R47 ;  /* 0x0000002f56007388 */ /* 0x0003e80000000800 */
[----:B------:R-:W-:Y:S05]  /*2d80*/  @P0 BRA `(.L_x_23411) ;  /* 0x0000000000140947 */ /* 0x000fea0003800000 */
[----:B------:R-:W-:Y:S01]  /*2d90*/  FMNMX.FTZ R109, R109, R48, !PT ;  /* 0x000000306d6d7209 */ /* 0x000fe20007810000 */
[----:B------:R-:W-:Y:S06]  /*2da0*/  BRA `(.L_x_23411) ;  /* 0x00000000000c7947 */ /* 0x000fec0003800000 */
.L_x_23409:
[----:B------:R-:W-:-:S13]  /*2db0*/  ISETP.NE.AND P0, PT, R111, RZ, PT ;  /* 0x000000ff6f00720c */ /* 0x000fda0003f05270 */
[----:B------:R-:W-:-:S05]  /*2dc0*/  @!P0 IMAD.MOV.U32 R47, RZ, RZ, -0x800001 ;  /* 0xff7fffffff2f8424 */ /* 0x000fca00078e00ff */
[----:B------:R0:W-:Y:S02]  /*2dd0*/  @!P0 STS [R86], R47 ;  /* 0x0000002f56008388 */ /* 0x0001e40000000800 */
.L_x_23411:
[----:B------:R-:W-:Y:S05]  /*2de0*/  BSYNC B1 ;  /* 0x0000000000017941 */ /* 0x000fea0003800000 */
.L_x_23408:
        /* <DEDUP_REMOVED lines=9> */
.L_x_23407:
[----:B------:R-:W-:Y:S05]  /*2e80*/  BSYNC B0 ;  /* 0x0000000000007941 */ /* 0x000fea0003800000 */
.L_x_23406:
        /* <DEDUP_REMOVED lines=15> */
.L_x_23478:
        /* <DEDUP_REMOVED lines=11> */
[----:B------:R-:W-:Y:S01]  /*3030*/  IMAD.MOV.U32 R4, RZ, RZ, -0x800001 ;  /* 0xff7fffffff047424 */ /* 0x000fe200078e00ff */
[----:B------:R-:W-:-:S03]  /*3040*/  IADD3 R7, R114, 0xf, RZ ;  /* 0x0000000f72077810 */ /* 0x000fc60007ffe0ff */
[----:B------:R-:W-:Y:S01]  /*3050*/  BSSY B0, `(.L_x_23414) ;  /* 0x00000f4000007945 */ /* 0x000fe20003800000 */
[----:B------:R-:W-:-:S07]  /*3060*/  SHF.R.S32.HI R8, RZ, 0x1f, R7 ;  /* 0x0000001fff087819 */ /* 0x000fce0000011407 */
[----:B-1----:R-:W1:Y:S01]  /*3070*/  @!P0 S2R R3, SR_CgaCtaId ;  /* 0x0000000000038919 */ /* 0x002e620000008800 */
        /* <DEDUP_REMOVED lines=32> */
.L_x_23418:
        /* <DEDUP_REMOVED lines=11> */
.L_x_23417:
[----:B------:R-:W-:Y:S05]  /*3330*/  BSYNC B1 ;  /* 0x0000000000017941 */ /* 0x000fea0003800000 */
.L_x_23416:
        /* <DEDUP_REMOVED lines=14> */
.L_x_23421:
        /* <DEDUP_REMOVED lines=100> */
.L_x_23420:
[----:B------:R-:W-:Y:S05]  /*3a60*/  BSYNC B1 ;  /* 0x0000000000017941 */ /* 0x000fea0003800000 */
.L_x_23419:
        /* <DEDUP_REMOVED lines=55> */
.L_x_23423:
[----:B------:R-:W-:Y:S05]  /*3de0*/  BSYNC B1 ;  /* 0x0000000000017941 */ /* 0x000fea0003800000 */
.L_x_23422:
        /* <DEDUP_REMOVED lines=26> */
.L_x_23415:
[----:B------:R-:W-:Y:S05]  /*3f90*/  BSYNC B0 ;  /* 0x0000000000007941 */ /* 0x000fea0003800000 */
.L_x_23414:
        /* <DEDUP_REMOVED lines=51> */
.L_x_23428:
        /* <DEDUP_REMOVED lines=8> */
.L_x_23427:
[----:B------:R-:W-:Y:S05]  /*4350*/  BSYNC B1 ;  /* 0x0000000000017941 */ /* 0x000fea0003800000 */
.L_x_23426:
        /* <DEDUP_REMOVED lines=14> */
.L_x_23431:
        /* <DEDUP_REMOVED lines=52> */
.L_x_23430:
[----:B------:R-:W-:Y:S05]  /*4780*/  BSYNC B1 ;  /* 0x0000000000017941 */ /* 0x000fea0003800000 */
.L_x_23429:
        /* <DEDUP_REMOVED lines=31> */
.L_x_23433:
[----:B------:R-:W-:Y:S05]  /*4980*/  BSYNC B1 ;  /* 0x0000000000017941 */ /* 0x000fea0003800000 */
.L_x_23432:
        /* <DEDUP_REMOVED lines=14> */
.L_x_23425:
[----:B------:R-:W-:Y:S05]  /*4a70*/  BSYNC B0 ;  /* 0x0000000000007941 */ /* 0x000fea0003800000 */
.L_x_23424:
        /* <DEDUP_REMOVED lines=11> */
.L_x_23435:
[----:B------:R-:W2:Y:S01]  /*4b30*/  I2F.RP R4, R22 ;  /* 0x0000001600047306 */ /* 0x000ea20000209400 */
[----:B------:R-:W3:Y:S01]  /*4b40*/  S2UR UR4, SR_CTAID.Y ;  /* 0x00000000000479c3 */ /* 0x000ee20000002600 */
[----:B-1----:R-:W-:Y:S01]  /*4b50*/  SHF.R.S32.HI R5, RZ, 0x1f, R21 ;  /* 0x0000001fff057819 */ /* 0x002fe20000011415 */
[----:B------:R-:W-:Y:S01]  /*4b60*/  ULDC.64 UR6, c[0x0][0x238] ;  /* 0x00008e0000067ab9 */ /* 0x000fe20000000a00 */
[C---:B------:R-:W-:Y:S01]  /*4b70*/  SHF.L.U32 R62, R21.reuse, 0x4, RZ ;  /* 0x00000004153e7819 */ /* 0x040fe200000006ff */
[----:B------:R-:W-:Y:S01]  /*4b80*/  IMAD.MOV.U32 R51, RZ, RZ, RZ ;  /* 0x000000ffff337224 */ /* 0x000fe200078e00ff */
[----:B------:R-:W-:Y:S02]  /*4b90*/  IADD3 R68, -R21, -0x1, R20 ;  /* 0xffffffff15447810 */ /* 0x000fe40007ffe114 */
[----:B------:R-:W-:Y:S02]  /*4ba0*/  CS2R R54, SRZ ;  /* 0x0000000000367805 */ /* 0x000fe4000001ff00 */
[----:B------:R-:W-:Y:S01]  /*4bb0*/  CS2R R56, SRZ ;  /* 0x0000000000387805 */ /* 0x000fe2000001ff00 */
[----:B0-----:R-:W3:Y:S01]  /*4bc0*/  LDC R2, c[0x0][0x248] ;  /* 0x00009200ff027b82 */ /* 0x001ee20000000800 */
[----:B------:R-:W-:Y:S01]  /*4bd0*/  CS2R R58, SRZ ;  /* 0x00000000003a7805 */ /* 0x000fe2000001ff00 */
[----:B------:R-:W-:-:S02]  /*4be0*/  IMAD.MOV.U32 R60, RZ, RZ, RZ ;  /* 0x000000ffff3c7224 */ /* 0x000fc400078e00ff */
[----:B------:R-:W-:Y:S01]  /*4bf0*/  IMAD.MOV.U32 R63, RZ, RZ, R21 ;  /* 0x000000ffff3f7224 */ /* 0x000fe200078e0015 */
[----:B--2---:R-:W0:Y:S03]  /*4c00*/  MUFU.RCP R4, R4 ;  /* 0x0000000400047308 */ /* 0x004e260000001000 */
[----:B------:R-:W1:Y:S01]  /*4c10*/  S2UR UR5, SR_CgaCtaId ;  /* 0x00000000000579c3 */ /* 0x000e620000008800 */
[----:B0-----:R-:W-:Y:S02]  /*4c20*/  VIADD R3, R4, 0xffffffe ;  /* 0x0ffffffe04037836 */ /* 0x001fe40000000000 */
[----:B---3--:R-:W-:Y:S01]  /*4c30*/  IMAD R2, R2, UR4, RZ ;  /* 0x0000000402027c24 */ /* 0x008fe2000f8e02ff */
[----:B------:R-:W-:Y:S02]  /*4c40*/  UMOV UR4, 0x400 ;  /* 0x0000040000047882 */ /* 0x000fe40000000000 */
[----:B------:R-:W-:Y:S01]  /*4c50*/  UIADD3 UR4, UR4, 0x110, URZ ;  /* 0x0000011004047890 */ /* 0x000fe2000fffe03f */
[----:B------:R-:W0:Y:S01]  /*4c60*/  F2I.FTZ.U32.TRUNC.NTZ R3, R3 ;  /* 0x0000000300037305 */ /* 0x000e22000021f000 */
[----:B------:R-:W-:-:S02]  /*4c70*/  IADD3 R53, P0, R21, R2, RZ ;  /* 0x0000000215357210 */ /* 0x000fc40007f1e0ff */
[----:B-1----:R-:W-:Y:S02]  /*4c80*/  ULEA UR4, UR5, UR4, 0x18 ;  /* 0x0000000405047291 */ /* 0x002fe4000f8ec03f */
[----:B------:R-:W-:Y:S02]  /*4c90*/  LEA.HI.X.SX32 R2, R2, R5, 0x1, P0 ;  /* 0x0000000502027211 */ /* 0x000fe400000f0eff */
[C---:B------:R-:W-:Y:S01]  /*4ca0*/  LEA R52, P0, R53.reuse, UR6, 0x2 ;  /* 0x0000000635347c11 */ /* 0x040fe2000f8010ff */
[----:B------:R-:W1:Y:S01]  /*4cb0*/  LDC R5, c[0x0][0x25c] ;  /* 0x00009700ff057b82 */ /* 0x000e620000000800 */
[----:B------:R-:W-:Y:S02]  /*4cc0*/  ULDC UR6, c[0x0][0x27c] ;  /* 0x00009f0000067ab9 */ /* 0x000fe40000000800 */
[----:B------:R-:W-:Y:S01]  /*4cd0*/  LEA.HI.X R53, R53, UR7, R2, 0x2, P0 ;  /* 0x0000000735357c11 */ /* 0x000fe200080f1402 */
[----:B------:R-:W-:Y:S01]  /*4ce0*/  IMAD.MOV.U32 R2, RZ, RZ, RZ ;  /* 0x000000ffff027224 */ /* 0x000fe200078e00ff */
[----:B------:R-:W-:Y:S01]  /*4cf0*/  ULDC UR7, c[0x0][0x260] ;  /* 0x0000980000077ab9 */ /* 0x000fe20000000800 */
[----:B------:R-:W-:-:S02]  /*4d00*/  VIADD R19, R19, -UR6 ;  /* 0x8000000613137c36 */ /* 0x000fc40008000000 */
[----:B0-----:R-:W-:-:S04]  /*4d10*/  IMAD.MOV R61, RZ, RZ, -R3 ;  /* 0x000000ffff3d7224 */ /* 0x001fc800078e0a03 */
[----:B------:R-:W-:-:S04]  /*4d20*/  IMAD R61, R61, R22, RZ ;  /* 0x000000163d3d7224 */ /* 0x000fc800078e02ff */
[----:B------:R-:W-:Y:S01]  /*4d30*/  IMAD.HI.U32 R61, R3, R61, R2 ;  /* 0x0000003d033d7227 */ /* 0x000fe200078e0002 */
[----:B------:R-:W-:-:S04]  /*4d40*/  LEA.HI R2, R50, R50, RZ, 0x1 ;  /* 0x0000003232027211 */ /* 0x000fc800078f08ff */
[C---:B------:R-:W-:Y:S01]  /*4d50*/  LOP3.LUT R3, R2.reuse, 0xfffffffe, RZ, 0xc0, !PT ;  /* 0xfffffffe02037812 */ /* 0x040fe200078ec0ff */
[----:B------:R-:W-:Y:S02]  /*4d60*/  IMAD.SHL.U32 R4, R2, 0x8, RZ ;  /* 0x0000000802047824 */ /* 0x000fe400078e00ff */
[----:B------:R-:W-:Y:S01]  /*4d70*/  IMAD R2, R23, UR7, RZ ;  /* 0x0000000717027c24 */ /* 0x000fe2000f8e02ff */
[----:B------:R-:W-:Y:S02]  /*4d80*/  IADD3 R67, R50, -R3, RZ ;  /* 0x8000000332437210 */ /* 0x000fe40007ffe0ff */
[----:B------:R-:W-:Y:S02]  /*4d90*/  LOP3.LUT R4, R4, 0xfffffff0, RZ, 0xc0, !PT ;  /* 0xfffffff004047812 */ /* 0x000fe400078ec0ff */
[----:B-1----:R-:W-:Y:S01]  /*4da0*/  SHF.R.S32.HI R23, RZ, 0x1f, R5 ;  /* 0x0000001fff177819 */ /* 0x002fe20000011405 */
[----:B------:R-:W-:Y:S01]  /*4db0*/  IMAD R64, R21, 0x2, R67 ;  /* 0x0000000215407824 */ /* 0x000fe200078e0243 */
[----:B------:R-:W-:Y:S01]  /*4dc0*/  SHF.R.S32.HI R3, RZ, 0x1f, R2 ;  /* 0x0000001fff037819 */ /* 0x000fe20000011402 */
        /* <DEDUP_REMOVED lines=10> */
.L_x_23455:
        /* <DEDUP_REMOVED lines=58> */
[----:B------:R-:W-:-:S04]  /*5210*/  IADD3 R5, P2, R69, R48, RZ ;  /* 0x0000003045057210 */ /* 0x000fc80007f5e0ff */
[----:B------:R-:W-:Y:S02]  /*5220*/  LEA R4, P3, R5, R16, 0x1 ;  /* 0x0000001005047211 */ /* 0x000fe400078608ff */
[-C--:B------:R-:W-:Y:S02]  /*5230*/  LEA.HI.X.SX32 R6, R69, R66.reuse, 0x1, P2 ;  /* 0x0000004245067211 */ /* 0x080fe400010f0eff */
[----:B------:R-:W-:Y:S02]  /*5240*/  LEA.HI.X.SX32 R8, R65, R66, 0x1, P0 ;  /* 0x0000004241087211 */ /* 0x000fe400000f0eff */
[-C--:B------:R-:W-:Y:S02]  /*5250*/  IADD3 R9, P0, R71, R48.reuse, RZ ;  /* 0x0000003047097210 */ /* 0x080fe40007f1e0ff */
[----:B------:R-:W-:Y:S02]  /*5260*/  LEA.HI.X R5, R5, R17, R6, 0x1, P3 ;  /* 0x0000001105057211 */ /* 0x000fe400018f0c06 */
[----:B------:R-:W-:-:S02]  /*5270*/  IADD3 R6, P4, R77, R48, RZ ;  /* 0x000000304d067210 */ /* 0x000fc40007f9e0ff */
[----:B------:R-:W-:Y:S02]  /*5280*/  LEA.HI.X R81, R7, R17, R8, 0x1, P1 ;  /* 0x0000001107517211 */ /* 0x000fe400008f0c08 */
[----:B------:R-:W-:Y:S02]  /*5290*/  LEA.HI.X.SX32 R26, R71, R66, 0x1, P0 ;  /* 0x00000042471a7211 */ /* 0x000fe400000f0eff */
[-C--:B------:R-:W-:Y:S01]  /*52a0*/  LEA R8, P3, R9, R16.reuse, 0x1 ;  /* 0x0000001009087211 */ /* 0x080fe200078608ff */
[----:B------:R3:W5:Y:S01]  /*52b0*/  LDG.E.128.CONSTANT R32, desc[UR10][R80.64+0x200] ;  /* 0x0002000a50207981 */ /* 0x000762000c1e9d00 */
[-C--:B------:R-:W-:Y:S02]  /*52c0*/  LEA R12, P2, R13, R16.reuse, 0x1 ;  /* 0x000000100d0c7211 */ /* 0x080fe400078408ff */
[-C--:B------:R-:W-:Y:S01]  /*52d0*/  LEA R24, P1, R10, R16.reuse, 0x1 ;  /* 0x000000100a187211 */ /* 0x080fe200078208ff */
[----:B------:R3:W5:Y:S01]  /*52e0*/  LDG.E.128.CONSTANT R36, desc[UR10][R80.64] ;  /* 0x0000000a50247981 */ /* 0x000762000c1e9d00 */
[----:B------:R-:W-:-:S02]  /*52f0*/  LEA R28, P0, R6, R16, 0x1 ;  /* 0x00000010061c7211 */ /* 0x000fc400078008ff */
[-C--:B------:R-:W-:Y:S02]  /*5300*/  LEA.HI.X.SX32 R14, R73, R66.reuse, 0x1, P6 ;  /* 0x00000042490e7211 */ /* 0x080fe400030f0eff */
[-C--:B------:R-:W-:Y:S02]  /*5310*/  LEA.HI.X.SX32 R11, R75, R66.reuse, 0x1, P5 ;  /* 0x000000424b0b7211 */ /* 0x080fe400028f0eff */
        /* <DEDUP_REMOVED lines=47> */
.L_x_23440:
[----:B------:R-:W-:Y:S05]  /*5610*/  BSYNC B2 ;  /* 0x0000000000027941 */ /* 0x000fea0003800000 */
.L_x_23439:
        /* <DEDUP_REMOVED lines=18> */
[-C--:B------:R-:W-:Y:S02]  /*5740*/  ISETP.GE.AND P5, PT, R81, R114.reuse, PT ;  /* 0x000000725100720c */ /* 0x080fe40003fa6270 */
[----:B------:R-:W-:Y:S02]  /*5750*/  SEL R47, R33, RZ, !P1 ;  /* 0x000000ff212f7207 */ /* 0x000fe40004800000 */
        /* <DEDUP_REMOVED lines=17> */
.L_x_23442:
[----:B------:R-:W-:Y:S05]  /*5870*/  BSYNC B2 ;  /* 0x0000000000027941 */ /* 0x000fea0003800000 */
.L_x_23441:
[----:B------:R-:W-:Y:S02]  /*5880*/  HMUL2 R36, R44, R33 ;  /* 0x000000212c247232 */ /* 0x000fe40000000000 */
[----:B------:R-:W-:Y:S01]  /*5890*/  IMAD.MOV.U32 R33, RZ, RZ, R46 ;  /* 0x000000ffff217224 */ /* 0x000fe200078e002e */
[----:B------:R-:W-:Y:S01]  /*58a0*/  BSSY B2, `(.L_x_23443) ;  /* 0x0000024000027945 */ /* 0x000fe20003800000 */
[----:B------:R-:W-:Y:S02]  /*58b0*/  F2FP.F16.F32.PACK_AB R42, R43, R42 ;  /* 0x0000002a2b2a723e */ /* 0x000fe400000000ff */
[----:B------:R-:W-:Y:S01]  /*58c0*/  HFMA2.MMA R36, R37, R32, R36 ;  /* 0x0000002025247235 */ /* 0x000fe20000000024 */
[----:B------:R-:W-:Y:S01]  /*58d0*/  HFMA2 R45, R33, R38, R45 ;  /* 0x00000026212d7231 */ /* 0x000fe2000000002d */
[----:B------:R-:W-:Y:S09]  /*58e0*/  @P0 BRA `(.L_x_23444) ;  /* 0x00000000007c0947 */ /* 0x000ff20003800000 */
        /* <DEDUP_REMOVED lines=31> */
.L_x_23444:
[----:B------:R-:W-:Y:S05]  /*5ae0*/  BSYNC B2 ;  /* 0x0000000000027941 */ /* 0x000fea0003800000 */
.L_x_23443:
[----:B------:R-:W-:Y:S02]  /*5af0*/  HMUL2 R5, R44, R5 ;  /* 0x000000052c057232 */ /* 0x000fe40000000000 */
[----:B------:R-:W-:Y:S02]  /*5b00*/  IMAD.MOV.U32 R32, RZ, RZ, R42 ;  /* 0x000000ffff207224 */ /* 0x000fe400078e002a */
[----:B------:R-:W-:Y:S01]  /*5b10*/  HFMA2 R36, R33, R34, R36 ;  /* 0x0000002221247231 */ /* 0x000fe20000000024 */
[----:B------:R-:W-:Y:S01]  /*5b20*/  BSSY B2, `(.L_x_23445) ;  /* 0x000002e000027945 */ /* 0x000fe20003800000 */
[----:B------:R-:W-:Y:S02]  /*5b30*/  HFMA2 R5, R37, R4, R5 ;  /* 0x0000000425057231 */ /* 0x000fe40000000005 */
[C---:B------:R-:W-:Y:S02]  /*5b40*/  HFMA2.MMA R45, R32.reuse, R39, R45 ;  /* 0x00000027202d7235 */ /* 0x040fe4000000002d */
[----:B------:R-:W-:Y:S01]  /*5b50*/  HFMA2 R6, R33, R6, R5 ;  /* 0x0000000621067231 */ /* 0x000fe20000000005 */
[----:B------:R-:W-:-:S05]  /*5b60*/  HFMA2.MMA R36, R32, R35, R36 ;  /* 0x0000002320247235 */ /* 0x000fca0000000024 */
[----:B------:R-:W-:Y:S02]  /*5b70*/  HFMA2.MMA R6, R32, R7, R6 ;  /* 0x0000000720067235 */ /* 0x000fe40000000006 */
[----:B------:R-:W-:-:S03]  /*5b80*/  HADD2.F32 R4, -RZ, R45.H0_H0 ;  /* 0x2000002dff047230 */ /* 0x000fc60000004100 */
[--C-:B------:R-:W-:Y:S02]  /*5b90*/  HADD2.F32 R5, -RZ, R36.reuse.H0_H0 ;  /* 0x20000024ff057230 */ /* 0x100fe40000004100 */
[----:B------:R-:W-:Y:S02]  /*5ba0*/  HADD2.F32 R45, -RZ, R45.H1_H1 ;  /* 0x3000002dff2d7230 */ /* 0x000fe40000004100 */
[----:B------:R-:W-:-:S03]  /*5bb0*/  HADD2.F32 R36, -RZ, R36.H1_H1 ;  /* 0x30000024ff247230 */ /* 0x000fc60000004100 */
[----:B------:R-:W-:Y:S01]  /*5bc0*/  FADD.FTZ R38, R4, R45 ;  /* 0x0000002d04267221 */ /* 0x000fe20000010000 */
[--C-:B------:R-:W-:Y:S02]  /*5bd0*/  HADD2.F32 R4, -RZ, R6.reuse.H0_H0 ;  /* 0x20000006ff047230 */ /* 0x100fe40000004100 */
[----:B------:R-:W-:Y:S01]  /*5be0*/  FADD.FTZ R39, R5, R36 ;  /* 0x0000002405277221 */ /* 0x000fe20000010000 */
        /* <DEDUP_REMOVED lines=33> */
.L_x_23446:
[----:B------:R-:W-:Y:S05]  /*5e00*/  BSYNC B2 ;  /* 0x0000000000027941 */ /* 0x000fea0003800000 */
.L_x_23445:
[----:B------:R-:W-:Y:S01]  /*5e10*/  HMUL2 R9, R44, R9 ;  /* 0x000000092c097232 */ /* 0x000fe20000000000 */
[----:B------:R-:W-:Y:S01]  /*5e20*/  BSSY B2, `(.L_x_23447) ;  /* 0x0000025000027945 */ /* 0x000fe20003800000 */
[----:B------:R-:W-:Y:S01]  /*5e30*/  FADD.FTZ R4, R4, R5 ;  /* 0x0000000504047221 */ /* 0x000fe20000010000 */
[----:B------:R-:W-:Y:S01]  /*5e40*/  FADD.FTZ R51, R51, R38 ;  /* 0x0000002633337221 */ /* 0x000fe20000010000 */
[----:B------:R-:W-:Y:S01]  /*5e50*/  FADD.FTZ R54, R54, R39 ;  /* 0x0000002736367221 */ /* 0x000fe20000010000 */
[----:B------:R-:W-:Y:S01]  /*5e60*/  HFMA2 R5, R37, R8, R9 ;  /* 0x0000000825057231 */ /* 0x000fe20000000009 */
        /* <DEDUP_REMOVED lines=32> */
.L_x_23448:
[----:B------:R-:W-:Y:S05]  /*6070*/  BSYNC B2 ;  /* 0x0000000000027941 */ /* 0x000fea0003800000 */
.L_x_23447:
[----:B------:R-:W-:Y:S01]  /*6080*/  BSSY B2, `(.L_x_23449) ;  /* 0x0000022000027945 */ /* 0x000fe20003800000 */
[----:B------:R-:W-:-:S03]  /*6090*/  HFMA2.MMA R6, R44, R13, -RZ ;  /* 0x0000000d2c067235 */ /* 0x000fc600001000ff */
[----:B------:R-:W-:Y:S08]  /*60a0*/  @P0 BRA `(.L_x_23450) ;  /* 0x00000000007c0947 */ /* 0x000ff00003800000 */
        /* <DEDUP_REMOVED lines=31> */
.L_x_23450:
[----:B------:R-:W-:Y:S05]  /*62a0*/  BSYNC B2 ;  /* 0x0000000000027941 */ /* 0x000fea0003800000 */
.L_x_23449:
[----:B------:R-:W-:Y:S01]  /*62b0*/  BSSY B2, `(.L_x_23451) ;  /* 0x0000022000027945 */ /* 0x000fe20003800000 */
[----:B------:R-:W-:-:S03]  /*62c0*/  HMUL2 R25, R44, R25 ;  /* 0x000000192c197232 */ /* 0x000fc60000000000 */
[----:B------:R-:W-:Y:S05]  /*62d0*/  @P0 BRA `(.L_x_23452) ;  /* 0x00000000007c0947 */ /* 0x000fea0003800000 */
[C---:B------:R-:W-:Y:S02]  /*62e0*/  VIADD R9, R67.reuse, 0x2 ;  /* 0x0000000243097836 */ /* 0x040fe40000000000 */
        /* <DEDUP_REMOVED lines=30> */
.L_x_23452:
[----:B------:R-:W-:Y:S05]  /*64d0*/  BSYNC B2 ;  /* 0x0000000000027941 */ /* 0x000fea0003800000 */
.L_x_23451:
[----:B------:R-:W-:Y:S01]  /*64e0*/  HFMA2.MMA R29, R44, R29, -RZ ;  /* 0x0000001d2c1d7235 */ /* 0x000fe200001000ff */
[----:B------:R-:W-:Y:S01]  /*64f0*/  HFMA2 R7, R37, R12, R6 ;  /* 0x0000000c25077231 */ /* 0x000fe20000000006 */
[----:B------:R-:W-:Y:S01]  /*6500*/  HFMA2.MMA R13, R37, R24, R25 ;  /* 0x00000018250d7235 */ /* 0x000fe20000000019 */
[----:B------:R-:W-:Y:S01]  /*6510*/  ISETP.GT.AND P1, PT, R50, 0xf, PT ;  /* 0x0000000f3200780c */ /* 0x000fe20003f24270 */
[----:B------:R-:W-:Y:S01]  /*6520*/  HFMA2.MMA R5, R33, R10, R5 ;  /* 0x0000000a21057235 */ /* 0x000fe20000000005 */
[----:B------:R-:W-:Y:S02]  /*6530*/  HFMA2 R7, R33, R14, R7 ;  /* 0x0000000e21077231 */ /* 0x000fe40000000007 */
[----:B------:R-:W-:-:S03]  /*6540*/  FADD.FTZ R55, R55, R4 ;  /* 0x0000000437377221 */ /* 0x000fc60000010000 */
[----:B------:R-:W-:Y:S01]  /*6550*/  HFMA2 R29, R37, R28, R29 ;  /* 0x0000001c251d7231 */ /* 0x000fe2000000001d */
[----:B------:R-:W-:Y:S02]  /*6560*/  HFMA2.MMA R13, R33, R26, R13 ;  /* 0x0000001a210d7235 */ /* 0x000fe4000000000d */
[C---:B------:R-:W-:Y:S01]  /*6570*/  HFMA2.MMA R5, R32.reuse, R11, R5 ;  /* 0x0000000b20057235 */ /* 0x040fe20000000005 */
[----:B------:R-:W-:Y:S01]  /*6580*/  HFMA2 R29, R33, R30, R29 ;  /* 0x0000001e211d7231 */ /* 0x000fe2000000001d */
[----:B------:R-:W-:-:S05]  /*6590*/  HFMA2.MMA R7, R32, R15, R7 ;  /* 0x0000000f20077235 */ /* 0x000fca0000000007 */
[----:B------:R-:W-:Y:S01]  /*65a0*/  HFMA2.MMA R29, R32, R31, R29 ;  /* 0x0000001f201d7235 */ /* 0x000fe2000000001d */
[----:B------:R-:W-:Y:S02]  /*65b0*/  HFMA2 R13, R32, R27, R13 ;  /* 0x0000001b200d7231 */ /* 0x000fe4000000000d */
[----:B------:R-:W-:Y:S02]  /*65c0*/  HADD2.F32 R4, -RZ, R5.H0_H0 ;  /* 0x20000005ff047230 */ /* 0x000fe40000004100 */
[----:B------:R-:W-:Y:S02]  /*65d0*/  HADD2.F32 R6, -RZ, R7.H0_H0 ;  /* 0x20000007ff067230 */ /* 0x000fe40000004100 */
[----:B------:R-:W-:Y:S02]  /*65e0*/  HADD2.F32 R8, -RZ, R13.H0_H0 ;  /* 0x2000000dff087230 */ /* 0x000fe40000004100 */
[----:B------:R-:W-:Y:S02]  /*65f0*/  HADD2.F32 R5, -RZ, R5.H1_H1 ;  /* 0x30000005ff057230 */ /* 0x000fe40000004100 */
[----:B------:R-:W-:-:S02]  /*6600*/  HADD2.F32 R7, -RZ, R7.H1_H1 ;  /* 0x30000007ff077230 */ /* 0x000fc40000004100 */
[----:B------:R-:W-:Y:S02]  /*6610*/  HADD2.F32 R13, -RZ, R13.H1_H1 ;  /* 0x3000000dff0d7230 */ /* 0x000fe40000004100 */
[----:B------:R-:W-:Y:S01]  /*6620*/  FADD.FTZ R5, R4, R5 ;  /* 0x0000000504057221 */ /* 0x000fe20000010000 */
[--C-:B------:R-:W-:Y:S02]  /*6630*/  HADD2.F32 R9, -RZ, R29.reuse.H0_H0 ;  /* 0x2000001dff097230 */ /* 0x100fe40000004100 */
[----:B------:R-:W-:Y:S01]  /*6640*/  FADD.FTZ R6, R6, R7 ;  /* 0x0000000706067221 */ /* 0x000fe20000010000 */
[----:B------:R-:W-:Y:S02]  /*6650*/  HADD2.F32 R10, -RZ, R29.H1_H1 ;  /* 0x3000001dff0a7230 */ /* 0x000fe40000004100 */
[----:B------:R-:W-:Y:S01]  /*6660*/  FADD.FTZ R13, R8, R13 ;  /* 0x0000000d080d7221 */ /* 0x000fe20000010000 */
        /* <DEDUP_REMOVED lines=44> */
.L_x_23454:
[----:B------:R-:W-:Y:S05]  /*6930*/  BSYNC B2 ;  /* 0x0000000000027941 */ /* 0x000fea0003800000 */
.L_x_23453:
[----:B-----5:R-:W-:-:S04]  /*6940*/  HMUL2 R5, R44, R5 ;  /* 0x000000052c057232 */ /* 0x020fc80000000000 */
[----:B------:R-:W-:-:S06]  /*6950*/  HFMA2 R5, R37, R4, R5 ;  /* 0x0000000425057231 */ /* 0x000fcc0000000005 */
[----:B------:R-:W-:-:S10]  /*6960*/  HFMA2.MMA R16, R33, R6, R5 ;  /* 0x0000000621107235 */ /* 0x000fd40000000005 */
[----:B------:R-:W-:-:S05]  /*6970*/  HFMA2 R16, R32, R7, R16 ;  /* 0x0000000720107231 */ /* 0x000fca0000000010 */
[--C-:B------:R-:W-:Y:S02]  /*6980*/  HADD2.F32 R4, -RZ, R16.reuse.H0_H0 ;  /* 0x20000010ff047230 */ /* 0x100fe40000004100 */
[----:B------:R-:W-:-:S05]  /*6990*/  HADD2.F32 R5, -RZ, R16.H1_H1 ;  /* 0x30000010ff057230 */ /* 0x000fca0000004100 */
[----:B------:R-:W-:-:S04]  /*69a0*/  FADD.FTZ R5, R4, R5 ;  /* 0x0000000504057221 */ /* 0x000fc80000010000 */
[----:B------:R-:W-:-:S07]  /*69b0*/  FADD.FTZ R60, R60, R5 ;  /* 0x000000053c3c7221 */ /* 0x000fce0000010000 */
.L_x_23438:
[----:B------:R-:W-:Y:S05]  /*69c0*/  BSYNC B0 ;  /* 0x0000000000007941 */ /* 0x000fea0003800000 */
.L_x_23437:
        /* <DEDUP_REMOVED lines=9> */
.L_x_23436:
[----:B------:R-:W-:Y:S05]  /*6a60*/  BSYNC B1 ;  /* 0x0000000000017941 */ /* 0x000fea0003800000 */
.L_x_23434:
        /* <DEDUP_REMOVED lines=8> */
[----:B------:R-:W3:Y:S01]  /*6af0*/  SHFL.BFLY PT, R4, R55, 0x1, 0x1f ;  /* 0x0c201f0037047f89 */ /* 0x000ee200000e0000 */
[----:B------:R-:W-:Y:S02]  /*6b00*/  LOP3.LUT R12, R50, 0x1, RZ, 0xc0, !PT ;  /* 0x00000001320c7812 */ /* 0x000fe400078ec0ff */
[----:B------:R-:W-:Y:S01]  /*6b10*/  IMAD R21, R21, 0x78, R18 ;  /* 0x0000007815157824 */ /* 0x000fe200078e0212 */
[----:B------:R-:W4:Y:S04]  /*6b20*/  SHFL.BFLY PT, R5, R56, 0x1, 0x1f ;  /* 0x0c201f0038057f89 */ /* 0x000f2800000e0000 */
        /* <DEDUP_REMOVED lines=8> */
[----:B------:R-:W-:Y:S01]  /*6bb0*/  ISETP.NE.AND P0, PT, R2, 0x40, PT ;  /* 0x000000400200780c */ /* 0x000fe20003f05270 */
[----:B------:R-:W-:Y:S02]  /*6bc0*/  BAR.SYNC.DEFER_BLOCKING 0x0 ;  /* 0x0000000000007b1d */ /* 0x000fe40000010000 */
[----:B------:R-:W-:Y:S01]  /*6bd0*/  LEA R21, R21, UR4, 0x2 ;  /* 0x0000000415157c11 */ /* 0x000fe2000f8e10ff */
[----:B---3--:R-:W-:Y:S01]  /*6be0*/  FADD.FTZ R16, R4, R55 ;  /* 0x0000003704107221 */ /* 0x008fe20000010000 */
[----:B----4-:R-:W-:Y:S01]  /*6bf0*/  FADD.FTZ R17, R5, R56 ;  /* 0x0000003805117221 */ /* 0x010fe20000010000 */
[----:B-----5:R-:W-:Y:S01]  /*6c00*/  FADD.FTZ R57, R6, R57 ;  /* 0x0000003906397221 */ /* 0x020fe20000010000 */
[----:B------:R-:W-:Y:S01]  /*6c10*/  FADD.FTZ R58, R7, R58 ;  /* 0x0000003a073a7221 */ /* 0x000fe20000010000 */
[----:B------:R-:W-:Y:S01]  /*6c20*/  FADD.FTZ R59, R8, R59 ;  /* 0x0000003b083b7221 */ /* 0x000fe20000010000 */
[----:B0-----:R-:W-:-:S04]  /*6c30*/  FADD.FTZ R60, R9, R60 ;  /* 0x0000003c093c7221 */ /* 0x001fc80000010000 */
        /* <DEDUP_REMOVED lines=12> */
.L_x_23457:
[----:B------:R-:W-:Y:S05]  /*6d00*/  BSYNC B0 ;  /* 0x0000000000007941 */ /* 0x000fea0003800000 */
.L_x_23456:
        /* <DEDUP_REMOVED lines=24> */
.L_x_23461:
[----:B------:R-:W-:Y:S05]  /*6e90*/  BSYNC B1 ;  /* 0x0000000000017941 */ /* 0x000fea0003800000 */
.L_x_23460:
[----:B0-2---:R-:W-:-:S07]  /*6ea0*/  @!P0 FADD.FTZ R60, R60, R9 ;  /* 0x000000093c3c8221 */ /* 0x005fce0000010000 */
.L_x_23459:
[----:B------:R-:W-:Y:S05]  /*6eb0*/  BSYNC B0 ;  /* 0x0000000000007941 */ /* 0x000fea0003800000 */
.L_x_23458:
        /* <DEDUP_REMOVED lines=16> */
.L_x_23463:
[----:B------:R-:W-:Y:S05]  /*6fc0*/  BSYNC B0 ;  /* 0x0000000000007941 */ /* 0x000fea0003800000 */
.L_x_23462:
        /* <DEDUP_REMOVED lines=24> */
.L_x_23467:
[----:B------:R-:W-:Y:S05]  /*7150*/  BSYNC B1 ;  /* 0x0000000000017941 */ /* 0x000fea0003800000 */
.L_x_23466:
[----:B0-2-4-:R-:W-:-:S07]  /*7160*/  @!P0 FADD.FTZ R60, R60, R9 ;  /* 0x000000093c3c8221 */ /* 0x015fce0000010000 */
.L_x_23465:
[----:B------:R-:W-:Y:S05]  /*7170*/  BSYNC B0 ;  /* 0x0000000000007941 */ /* 0x000fea0003800000 */
.L_x_23464:
        /* <DEDUP_REMOVED lines=11> */
[----:B------:R-:W5:Y:S01]  /*7230*/  S2UR UR6, SR_CTAID.Z ;  /* 0x00000000000679c3 */ /* 0x000f620000002700 */
[----:B------:R-:W-:-:S07]  /*7240*/  ISETP.NE.OR P0, PT, R12, RZ, P0 ;  /* 0x000000ff0c00720c */ /* 0x000fce0000705670 */
        /* <DEDUP_REMOVED lines=16> */
[C---:B------:R-:W-:Y:S01]  /*7350*/  VIADD R7, R18.reuse, 0x30 ;  /* 0x0000003012077836 */ /* 0x040fe20000000000 */
        /* <DEDUP_REMOVED lines=15> */
[----:B------:R-:W-:Y:S02]  /*7450*/  IADD3 R12, R18, 0x40, RZ ;  /* 0x00000040120c7810 */ /* 0x000fe40007ffe0ff */
[----:B------:R-:W-:-:S02]  /*7460*/  LEA.HI.X R9, R0, UR9, R9, 0x1, P1 ;  /* 0x0000000900097c11 */ /* 0x000fc400088f0c09 */
[----:B-123--:R-:W-:Y:S02]  /*7470*/  IADD3 R21, P1, R12, UR4, RZ ;  /* 0x000000040c157c10 */ /* 0x00efe4000ff3e0ff */
[----:B------:R-:W-:Y:S02]  /*7480*/  F2FP.F16.F32.PACK_AB R0, R11, R10 ;  /* 0x0000000a0b00723e */ /* 0x000fe400000000ff */
[----:B------:R-:W-:Y:S02]  /*7490*/  IADD3 R19, P2, R13, UR4, RZ ;  /* 0x000000040d137c10 */ /* 0x000fe4000ff5e0ff */
[----:B------:R-:W-:Y:S01]  /*74a0*/  IADD3 R15, P3, R14, UR4, RZ ;  /* 0x000000040e0f7c10 */ /* 0x000fe2000ff7e0ff */
[----:B------:R0:W-:Y:S01]  /*74b0*/  STG.E.U16 desc[UR10][R2.64], R0 ;  /* 0x0000000002007986 */ /* 0x0001e2000c10150a */
[----:B------:R-:W-:Y:S02]  /*74c0*/  F2FP.F16.F32.PACK_AB R16, R17, R16 ;  /* 0x000000101110723e */ /* 0x000fe400000000ff */
        /* <DEDUP_REMOVED lines=8> */
[----:B------:R-:W-:-:S02]  /*7550*/  F2FP.F16.F32.PACK_AB R57, R58, R57 ;  /* 0x000000393a39723e */ /* 0x000fc400000000ff */
        /* <DEDUP_REMOVED lines=8> */
[----:B------:R-:W-:-:S03]  /*75e0*/  F2FP.F16.F32.PACK_AB R59, RZ, R59 ;  /* 0x0000003bff3b723e */ /* 0x000fc600000000ff */
[----:B------:R4:W-:Y:S04]  /*75f0*/  STG.E.U16 desc[UR10][R12.64], R5 ;  /* 0x000000050c007986 */ /* 0x0009e8000c10150a */
[----:B------:R4:W-:Y:S02]  /*7600*/  STG.E.U16 desc[UR10][R14.64], R59 ;  /* 0x0000003b0e007986 */ /* 0x0009e4000c10150a */
.L_x_23469:
[----:B------:R-:W-:Y:S05]  /*7610*/  BSYNC B0 ;  /* 0x0000000000007941 */ /* 0x000fea0003800000 */
.L_x_23468:
[----:B------:R-:W-:Y:S05]  /*7620*/  @P0 EXIT ;  /* 0x000000000000094d */ /* 0x000fea0003800000 */
[----:B------:R-:W-:Y:S01]  /*7630*/  VIADD R18, R18, 0x70 ;  /* 0x0000007012127836 */ /* 0x000fe20000000000 */
[----:B------:R-:W-:Y:S01]  /*7640*/  ULDC.64 UR8, c[0x0][0x210] ;  /* 0x0000840000087ab9 */ /* 0x000fe20000000a00 */
[----:B--2---:R-:W-:-:S03]  /*7650*/  F2FP.F16.F32.PACK_AB R60, RZ, R60 ;  /* 0x0000003cff3c723e */ /* 0x004fc600000000ff */
[----:B------:R-:W-:-:S04]  /*7660*/  IADD3 R0, P0, R18, UR4, RZ ;  /* 0x0000000412007c10 */ /* 0x000fc8000ff1e0ff */
[----:B----4-:R-:W-:Y:S02]  /*7670*/  LEA.HI.X.SX32 R3, R18, UR7, 0x1, P0 ;  /* 0x0000000712037c11 */ /* 0x010fe400080f0eff */
[----:B------:R-:W-:-:S04]  /*7680*/  LEA R2, P0, R0, UR8, 0x1 ;  /* 0x0000000800027c11 */ /* 0x000fc8000f8008ff */
[----:B------:R-:W-:-:S05]  /*7690*/  LEA.HI.X R3, R0, UR9, R3, 0x1, P0 ;  /* 0x0000000900037c11 */ /* 0x000fca00080f0c03 */
[----:B------:R-:W-:Y:S01]  /*76a0*/  STG.E.U16 desc[UR10][R2.64], R60 ;  /* 0x0000003c02007986 */ /* 0x000fe2000c10150a */
[----:B------:R-:W-:Y:S05]  /*76b0*/  EXIT ;  /* 0x000000000000794d */ /* 0x000fea0003800000 */
.L_x_23410:
[----:B------:R-:W-:Y:S01]  /*76c0*/  BSSY B2, `(.L_x_23470) ;  /* 0x0000007000027945 */ /* 0x000fe20003800000 */
[----:B------:R-:W-:Y:S01]  /*76d0*/  IMAD.MOV.U32 R49, RZ, RZ, 0x1 ;  /* 0x00000001ff317424 */ /* 0x000fe200078e00ff */
[----:B------:R-:W-:Y:S01]  /*76e0*/  MOV R52, 0x1f ;  /* 0x0000001f00347802 */ /* 0x000fe20000000f00 */
[----:B------:R-:W-:-:S07]  /*76f0*/  IMAD.MOV.U32 R47, RZ, RZ, -0x1 ;  /* 0xffffffffff2f7424 */ /* 0x000fce00078e00ff */
[----:B------:R-:W-:Y:S05]  /*7700*/  WARPSYNC.COLLECTIVE R47, `(.L_x_23471) ;  /* 0x000000002f087348 */ /* 0x000fea0003c00000 */
[----:B------:R0:W1:Y:S02]  /*7710*/  SHFL.BFLY P1, R48, R46, R49, R52 ;  /* 0x0c0000312e307389 */ /* 0x0000640000020034 */
[----:B01----:R-:W-:Y:S01]  /*7720*/  ENDCOLLECTIVE ;  /* 0x000000000000791b */ /* 0x003fe20003800000 */
.L_x_23471:
[----:B------:R-:W-:Y:S05]  /*7730*/  BSYNC B2 ;  /* 0x0000000000027941 */ /* 0x000fea0003800000 */
.L_x_23470:
[----:B------:R-:W-:Y:S01]  /*7740*/  IMAD.MOV.U32 R47, RZ, RZ, R48 ;  /* 0x000000ffff2f7224 */ /* 0x000fe200078e0030 */
[----:B------:R-:W-:Y:S06]  /*7750*/  BRA `(.L_x_23472) ;  /* 0xffffffb400607947 */ /* 0x000fec000383ffff */
.L_x_23413:
        /* <DEDUP_REMOVED lines=8> */
.L_x_23474:
[----:B------:R-:W-:Y:S05]  /*77e0*/  BSYNC B0 ;  /* 0x0000000000007941 */ /* 0x000fea0003800000 */
.L_x_23473:
        /* <DEDUP_REMOVED lines=9> */
.L_x_23475:
[----:B------:R-:W-:Y:S02]  /*7880*/  IMAD.MOV.U32 R49, RZ, RZ, 0x4 ;  /* 0x00000004ff317424 */ /* 0x000fe400078e00ff */
[----:B------:R-:W-:-:S05]  /*7890*/  IMAD.MOV.U32 R3, RZ, RZ, R48 ;  /* 0x000000ffff037224 */ /* 0x000fca00078e0030 */
[----:B------:R-:W-:-:S05]  /*78a0*/  FMNMX.FTZ R3, R2, R3, !PT ;  /* 0x0000000302037209 */ /* 0x000fca0007810000 */
[----:B------:R-:W-:-:S07]  /*78b0*/  IMAD.MOV.U32 R46, RZ, RZ, R3 ;  /* 0x000000ffff2e7224 */ /* 0x000fce00078e0003 */
[----:B------:R-:W-:Y:S05]  /*78c0*/  WARPSYNC.COLLECTIVE R47, `(.L_x_23476) ;  /* 0x000000002f087348 */ /* 0x000fea0003c00000 */
[----:B------:R0:W1:Y:S02]  /*78d0*/  SHFL.BFLY P1, R48, R46, R49, R52 ;  /* 0x0c0000312e307389 */ /* 0x0000640000020034 */
[----:B01----:R-:W-:Y:S01]  /*78e0*/  ENDCOLLECTIVE ;  /* 0x000000000000791b */ /* 0x003fe20003800000 */
.L_x_23476:
[----:B------:R-:W-:Y:S01]  /*78f0*/  IMAD.MOV.U32 R49, RZ, RZ, 0x2 ;  /* 0x00000002ff317424 */ /* 0x000fe200078e00ff */
[----:B------:R-:W-:-:S04]  /*7900*/  MOV R4, R48 ;  /* 0x0000003000047202 */ /* 0x000fc80000000f00 */
[----:B------:R-:W-:-:S05]  /*7910*/  FMNMX.FTZ R5, R3, R4, !PT ;  /* 0x0000000403057209 */ /* 0x000fca0007810000 */
[----:B------:R-:W-:-:S07]  /*7920*/  IMAD.MOV.U32 R46, RZ, RZ, R5 ;  /* 0x000000ffff2e7224 */ /* 0x000fce00078e0005 */
[----:B------:R-:W-:Y:S05]  /*7930*/  WARPSYNC.COLLECTIVE R47, `(.L_x_23477) ;  /* 0x000000002f087348 */ /* 0x000fea0003c00000 */
[----:B------:R0:W1:Y:S02]  /*7940*/  SHFL.BFLY P1, R48, R46, R49, R52 ;  /* 0x0c0000312e307389 */ /* 0x0000640000020034 */
[----:B01----:R-:W-:Y:S01]  /*7950*/  ENDCOLLECTIVE ;  /* 0x000000000000791b */ /* 0x003fe20003800000 */
.L_x_23477:
[----:B------:R-:W-:Y:S01]  /*7960*/  IMAD.MOV.U32 R4, RZ, RZ, R48 ;  /* 0x000000ffff047224 */ /* 0x000fe200078e0030 */
[----:B------:R-:W-:Y:S06]  /*7970*/  BRA `(.L_x_23478) ;  /* 0xffffffb400807947 */ /* 0x000fec000383ffff */
.L_x_23479:
        /* <DEDUP_REMOVED lines=16> */
.L_x_28434:


//--------------------- .text._ZN4vllm25paged_attention_v1_kernelIttLi112ELi16ELi128ELNS_18Fp8KVCacheDataTypeE0ELb1EEEvPT_PKS2_PKT0_S8_ifPKiSA_iPKfiiiSC_SC_iiiii --------------------------
	.section	.text._ZN4vllm25paged_attention_v1_kernelIttLi112ELi16ELi128ELNS_18Fp8KVCacheDataTypeE0ELb1EEEvPT_PKS2_PKT0_S8_ifPKiSA_iPKfiiiSC_SC_iiiii,"ax",@progbits
	.align	128
        .global         _ZN4vllm25paged_attention_v1_kernelIttLi112ELi16ELi128ELNS_18Fp8KVCacheDataTypeE0ELb1EEEvPT_PKS2_PKT0_S8_ifPKiSA_iPKfiiiSC_SC_iiiii
        .type           _ZN4vllm25paged_attention_v1_kernelIttLi112ELi16ELi128ELNS_18Fp8KVCacheDataTypeE0ELb1EEEvPT_PKS2_PKT0_S8_ifPKiSA_iPKfiiiSC_SC_iiiii,@function
        .size           _ZN4vllm25paged_attention_v1_kernelIttLi112ELi16ELi128ELNS_18Fp8KVCacheDataTypeE0ELb1EEEvPT_PKS2_PKT0_S8_ifPKiSA_iPKfiiiSC_SC_iiiii,(.L_x_28435 - _ZN4vllm25paged_attention_v1_kernelIttLi112ELi16ELi128ELNS_18Fp8KVCacheDataTypeE0ELb1EEEvPT_PKS2_PKT0_S8_ifPKiSA_iPKfiiiSC_SC_iiiii)
        .other          _ZN4vllm25paged_attention_v1_kernelIttLi112ELi16ELi128ELNS_18Fp8KVCacheDataTypeE0ELb1EEEvPT_PKS2_PKT0_S8_ifPKiSA_iPKfiiiSC_SC_iiiii,@"STO_CUDA_ENTRY STV_DEFAULT"
_ZN4vllm25paged_attention_v1_kernelIttLi112ELi16ELi128ELNS_18Fp8KVCacheDataTypeE0ELb1EEEvPT_PKS2_PKT0_S8_ifPKiSA_iPKfiiiSC_SC_iiiii:
.text._ZN4vllm25paged_attention_v1_kernelIttLi112ELi16ELi128ELNS_18Fp8KVCacheDataTypeE0ELb1EEEvPT_PKS2_PKT0_S8_ifPKiSA_iPKfiiiSC_SC_iiiii:
        /* <DEDUP_REMOVED lines=40> */
[----:B------:R-:W1:Y:S08]  /*0280*/  I2F.RP R0, R9 ;  /* 0x0000000900007306 */ /* 0x000e700000209400 */
[----:B-1----:R-:W1:Y:S02]  /*0290*/  MUFU.RCP R0, R0 ;  /* 0x0000000000007308 */ /* 0x002e640000001000 */
[----:B-1----:R-:W-:-:S06]  /*02a0*/  IADD3 R2, R0, 0xffffffe, RZ ;  /* 0x0ffffffe00027810 */ /* 0x002fcc0007ffe0ff */
        /* <DEDUP_REMOVED lines=57> */
[----:B------:R-:W-:Y:S02]  /*0640*/  IMAD.IADD R14, R2, 0x1, R12 ;  /* 0x00000001020e7824 */ /* 0x000fe400078e020c */
[----:B------:R-:W-:-:S07]  /*0650*/  IMAD.MOV.U32 R12, RZ, RZ, R3 ;  /* 0x000000ffff0c7224 */ /* 0x000fce00078e0003 */
.L_x_23484:
        /* <DEDUP_REMOVED lines=11> */
.L_x_23483:
[----:B------:R-:W-:Y:S05]  /*0710*/  BSYNC B1 ;  /* 0x0000000000017941 */ /* 0x000fea0003800000 */
.L_x_23482:
        /* <DEDUP_REMOVED lines=14> */
.L_x_23485:
        /* <DEDUP_REMOVED lines=17> */
.L_x_23481:
[----:B------:R-:W-:Y:S05]  /*0910*/  BSYNC B0 ;  /* 0x0000000000007941 */ /* 0x000fea0003800000 */
.L_x_23480:
        /* <DEDUP_REMOVED lines=18> */
[----:B------:R-:W-:-:S02]  /*0a40*/  @P3 IMAD R8, R8, UR4, R5 ;  /* 0x0000000408083c24 */ /* 0x000fc4000f8e0205 */
[----:B------:R-:W-:Y:S01]  /*0a50*/  @!P3 IMAD R7, R7, UR4, R0 ;  /* 0x000000040707bc24 */ /* 0x000fe2000f8e0200 */
[----:B------:R-:W-:Y:S01]  /*0a60*/  ULDC UR4, c[0x0][0x248] ;  /* 0x0000920000047ab9 */ /* 0x000fe20000000800 */
[----:B0-----:R-:W-:-:S04]  /*0a70*/  IADD3 R12, R9, 0xffffffe, RZ ;  /* 0x0ffffffe090c7810 */ /* 0x001fc80007ffe0ff */
[----:B------:R0:W1:Y:S02]  /*0a80*/  F2I.FTZ.U32.TRUNC.NTZ R13, R12 ;  /* 0x0000000c000d7305 */ /* 0x000064000021f000 */
[----:B0-----:R-:W-:Y:S02]  /*0a90*/  IMAD.MOV.U32 R12, RZ, RZ, RZ ;  /* 0x000000ffff0c7224 */ /* 0x001fe400078e00ff */
[----:B-1----:R-:W-:-:S04]  /*0aa0*/  IMAD R3, R13, R2, RZ ;  /* 0x000000020d037224 */ /* 0x002fc800078e02ff */
[----:B------:R-:W-:-:S04]  /*0ab0*/  IMAD.MOV R3, RZ, RZ, -R3 ;  /* 0x000000ffff037224 */ /* 0x000fc800078e0a03 */
[----:B------:R-:W-:-:S06]  /*0ac0*/  IMAD.HI.U32 R3, R13, R3, R12 ;  /* 0x000000030d037227 */ /* 0x000fcc00078e000c */
[----:B------:R-:W-:-:S04]  /*0ad0*/  IMAD.HI.U32 R13, R3, R14, RZ ;  /* 0x0000000e030d7227 */ /* 0x000fc800078e00ff */
[----:B------:R-:W-:-:S04]  /*0ae0*/  IMAD.MOV R9, RZ, RZ, -R13 ;  /* 0x000000ffff097224 */ /* 0x000fc800078e0a0d */
[----:B------:R-:W-:Y:S02]  /*0af0*/  IMAD R9, R2, R9, R14 ;  /* 0x0000000902097224 */ /* 0x000fe400078e020e */
[----:B------:R-:W-:-:S03]  /*0b00*/  @!P3 IMAD.MOV R14, RZ, RZ, -R17 ;  /* 0x000000ffff0eb224 */ /* 0x000fc600078e0a11 */
[----:B------:R-:W-:-:S13]  /*0b10*/  ISETP.GT.U32.AND P1, PT, R2, R9, PT ;  /* 0x000000090200720c */ /* 0x000fda0003f24070 */
[-C--:B------:R-:W-:Y:S01]  /*0b20*/  @!P1 IADD3 R9, R9, -R2.reuse, RZ ;  /* 0x8000000209099210 */ /* 0x080fe20007ffe0ff */
[----:B------:R-:W-:Y:S01]  /*0b30*/  @!P1 VIADD R13, R13, 0x1 ;  /* 0x000000010d0d9836 */ /* 0x000fe20000000000 */
[----:B------:R-:W-:Y:S02]  /*0b40*/  ISETP.NE.AND P1, PT, R15, RZ, PT ;  /* 0x000000ff0f00720c */ /* 0x000fe40003f25270 */
[----:B------:R-:W-:Y:S01]  /*0b50*/  ISETP.GE.U32.AND P0, PT, R9, R2, PT ;  /* 0x000000020900720c */ /* 0x000fe20003f06070 */
[----:B------:R-:W-:-:S05]  /*0b60*/  VIADD R9, R67, 0xf ;  /* 0x0000000f43097836 */ /* 0x000fca0000000000 */
[----:B------:R-:W-:-:S04]  /*0b70*/  SHF.R.S32.HI R12, RZ, 0x1f, R9 ;  /* 0x0000001fff0c7819 */ /* 0x000fc80000011409 */
[----:B------:R-:W-:Y:S01]  /*0b80*/  LEA.HI R12, R12, R9, RZ, 0x4 ;  /* 0x000000090c0c7211 */ /* 0x000fe200078f20ff */
[----:B------:R-:W-:Y:S02]  /*0b90*/  @!P3 IMAD R9, R7, R14, RZ ;  /* 0x0000000e0709b224 */ /* 0x000fe400078e02ff */
[----:B------:R-:W-:Y:S01]  /*0ba0*/  @P0 VIADD R13, R13, 0x1 ;  /* 0x000000010d0d0836 */ /* 0x000fe20000000000 */
[----:B------:R-:W-:Y:S01]  /*0bb0*/  SHF.R.S32.HI R5, RZ, 0x4, R12 ;  /* 0x00000004ff057819 */ /* 0x000fe2000001140c */
[----:B------:R-:W-:Y:S02]  /*0bc0*/  @P3 IMAD R9, R8, R17, RZ ;  /* 0x0000001108093224 */ /* 0x000fe400078e02ff */
[----:B------:R-:W-:Y:S01]  /*0bd0*/  IMAD R7, R6, UR4, RZ ;  /* 0x0000000406077c24 */ /* 0x000fe2000f8e02ff */
[----:B------:R-:W-:Y:S01]  /*0be0*/  ISETP.GE.AND P0, PT, R10, R5, PT ;  /* 0x000000050a00720c */ /* 0x000fe20003f06270 */
[----:B------:R-:W-:Y:S01]  /*0bf0*/  VIADD R6, R9, 0x1 ;  /* 0x0000000109067836 */ /* 0x000fe20000000000 */
[----:B------:R-:W-:-:S05]  /*0c00*/  MOV R4, R13 ;  /* 0x0000000d00047202 */ /* 0x000fca0000000f00 */
[----:B------:R-:W-:Y:S01]  /*0c10*/  @!P2 IMAD.MOV R4, RZ, RZ, -R4 ;  /* 0x000000ffff04a224 */ /* 0x000fe200078e0a04 */
[----:B------:R-:W-:-:S05]  /*0c20*/  @!P1 LOP3.LUT R4, RZ, R15, RZ, 0x33, !PT ;  /* 0x0000000fff049212 */ /* 0x000fca00078e33ff */
[----:B------:R-:W-:Y:S05]  /*0c30*/  @P0 BRA `(.L_x_23487) ;  /* 0x00000020004c0947 */ /* 0x000fea0003800000 */
[----:B------:R-:W-:Y:S01]  /*0c40*/  SHF.R.S32.HI R2, RZ, 0x1f, R10 ;  /* 0x0000001fff027819 */ /* 0x000fe2000001140a */
[C---:B------:R-:W-:Y:S01]  /*0c50*/  IMAD.SHL.U32 R62, R65.reuse, 0x4, RZ ;  /* 0x00000004413e7824 */ /* 0x040fe200078e00ff */
[----:B------:R-:W-:Y:S01]  /*0c60*/  IADD3 R9, P0, R10, R7, RZ ;  /* 0x000000070a097210 */ /* 0x000fe20007f1e0ff */
[----:B------:R-:W-:Y:S01]  /*0c70*/  ULDC.64 UR4, c[0x0][0x238] ;  /* 0x00008e0000047ab9 */ /* 0x000fe20000000a00 */
[C---:B------:R-:W-:Y:S01]  /*0c80*/  VIADD R17, R65.reuse, 0x12 ;  /* 0x0000001241117836 */ /* 0x040fe20000000000 */
[C---:B------:R-:W-:Y:S01]  /*0c90*/  IADD3 R23, R65.reuse, 0x1a, RZ ;  /* 0x0000001a41177810 */ /* 0x040fe20007ffe0ff */
[----:B------:R-:W-:Y:S01]  /*0ca0*/  VIADD R21, R65, 0x16 ;  /* 0x0000001641157836 */ /* 0x000fe20000000000 */
[----:B------:R-:W-:Y:S01]  /*0cb0*/  LEA.HI.X.SX32 R12, R7, R2, 0x1, P0 ;  /* 0x00000002070c7211 */ /* 0x000fe200000f0eff */
[C---:B------:R-:W-:Y:S01]  /*0cc0*/  VIADD R7, R65.reuse, 0x4 ;  /* 0x0000000441077836 */ /* 0x040fe20000000000 */
[----:B------:R-:W-:Y:S01]  /*0cd0*/  IADD3 R2, R65, 0x2, RZ ;  /* 0x0000000241027810 */ /* 0x000fe20007ffe0ff */
[----:B------:R-:W-:Y:S01]  /*0ce0*/  IMAD.SHL.U32 R54, R17, 0x4, RZ ;  /* 0x0000000411367824 */ /* 0x000fe200078e00ff */
[----:B------:R-:W-:Y:S01]  /*0cf0*/  LEA R8, P0, R9, UR4, 0x2 ;  /* 0x0000000409087c11 */ /* 0x000fe2000f8010ff */
[----:B------:R-:W-:Y:S01]  /*0d00*/  IMAD.SHL.U32 R60, R7, 0x4, RZ ;  /* 0x00000004073c7824 */ /* 0x000fe200078e00ff */
[----:B------:R-:W-:Y:S01]  /*0d10*/  SHF.R.S32.HI R7, RZ, 0x1f, R62 ;  /* 0x0000001fff077819 */ /* 0x000fe2000001143e */
[----:B------:R-:W-:Y:S01]  /*0d20*/  IMAD.SHL.U32 R61, R2, 0x4, RZ ;  /* 0x00000004023d7824 */ /* 0x000fe200078e00ff */
[----:B------:R-:W-:Y:S01]  /*0d30*/  LEA.HI.X R9, R9, UR5, R12, 0x2, P0 ;  /* 0x0000000509097c11 */ /* 0x000fe200080f140c */
[----:B------:R-:W-:Y:S01]  /*0d40*/  VIADD R22, R65, 0x18 ;  /* 0x0000001841167836 */ /* 0x000fe20000000000 */
[----:B------:R-:W-:Y:S01]  /*0d50*/  LEA.HI R7, R7, R62, RZ, 0x3 ;  /* 0x0000003e07077211 */ /* 0x000fe200078f18ff */
[----:B------:R-:W-:Y:S01]  /*0d60*/  IMAD.SHL.U32 R50, R21, 0x4, RZ ;  /* 0x0000000415327824 */ /* 0x000fe200078e00ff */
[----:B------:R-:W-:Y:S01]  /*0d70*/  SHF.R.S32.HI R12, RZ, 0x1f, R61 ;  /* 0x0000001fff0c7819 */ /* 0x000fe2000001143d */
[----:B------:R-:W-:Y:S01]  /*0d80*/  IMAD.SHL.U32 R48, R22, 0x4, RZ ;  /* 0x0000000416307824 */ /* 0x000fe200078e00ff */
[----:B------:R-:W-:Y:S01]  /*0d90*/  LOP3.LUT R7, R7, 0xfffffff8, RZ, 0xc0, !PT ;  /* 0xfffffff807077812 */ /* 0x000fe200078ec0ff */
[----:B------:R-:W0:Y:S01]  /*0da0*/  S2UR UR5, SR_CgaCtaId ;  /* 0x00000000000579c3 */ /* 0x000e220000008800 */
[----:B------:R-:W-:Y:S01]  /*0db0*/  LEA.HI R12, R12, R61, RZ, 0x3 ;  /* 0x0000003d0c0c7211 */ /* 0x000fe200078f18ff */
[----:B------:R-:W-:Y:S01]  /*0dc0*/  ULDC UR4, c[0x0][0x260] ;  /* 0x0000980000047ab9 */ /* 0x000fe20000000800 */
[----:B------:R-:W-:Y:S01]  /*0dd0*/  SHF.R.S32.HI R2, RZ, 0x1f, R11 ;  /* 0x0000001fff027819 */ /* 0x000fe2000001140b */
[----:B------:R-:W-:Y:S01]  /*0de0*/  IMAD.IADD R62, R62, 0x1, -R7 ;  /* 0x000000013e3e7824 */ /* 0x000fe200078e0a07 */
[----:B------:R-:W-:Y:S01]  /*0df0*/  LOP3.LUT R12, R12, 0xfffffff8, RZ, 0xc0, !PT ;  /* 0xfffffff80c0c7812 */ /* 0x000fe200078ec0ff */
[----:B------:R-:W-:Y:S01]  /*0e00*/  VIADD R7, R65, 0x6 ;  /* 0x0000000641077836 */ /* 0x000fe20000000000 */
[----:B------:R-:W-:Y:S01]  /*0e10*/  LEA.HI R2, R2, R11, RZ, 0x4 ;  /* 0x0000000b02027211 */ /* 0x000fe200078f20ff */
[----:B------:R-:W1:Y:S01]  /*0e20*/  LDC R24, c[0x0][0x25c] ;  /* 0x00009700ff187b82 */ /* 0x000e620000000800 */
[----:B------:R-:W-:Y:S01]  /*0e30*/  SHF.R.S32.HI R13, RZ, 0x1f, R60 ;  /* 0x0000001fff0d7819 */ /* 0x000fe2000001143c */
[----:B------:R-:W-:Y:S01]  /*0e40*/  IMAD.IADD R61, R61, 0x1, -R12 ;  /* 0x000000013d3d7824 */ /* 0x000fe200078e0a0c */
[----:B------:R-:W-:Y:S01]  /*0e50*/  LOP3.LUT R2, R2, 0xfffffff0, RZ, 0xc0, !PT ;  /* 0xfffffff002027812 */ /* 0x000fe200078ec0ff */
[----:B------:R-:W-:Y:S01]  /*0e60*/  IMAD.SHL.U32 R7, R7, 0x4, RZ ;  /* 0x0000000407077824 */ /* 0x000fe200078e00ff */
[----:B------:R-:W-:Y:S01]  /*0e70*/  IADD3 R12, R65, 0x8, RZ ;  /* 0x00000008410c7810 */ /* 0x000fe20007ffe0ff */
[----:B------:R-:W-:Y:S01]  /*0e80*/  IMAD.SHL.U32 R46, R23, 0x4, RZ ;  /* 0x00000004172e7824 */ /* 0x000fe200078e00ff */
[----:B------:R-:W-:Y:S01]  /*0e90*/  IADD3 R18, R11, -R2, RZ ;  /* 0x800000020b127210 */ /* 0x000fe20007ffe0ff */
[----:B------:R-:W-:Y:S01]  /*0ea0*/  VIADD R11, R65, 0xa ;  /* 0x0000000a410b7836 */ /* 0x000fe20000000000 */
[----:B------:R-:W-:Y:S01]  /*0eb0*/  LEA.HI R13, R13, R60, RZ, 0x3 ;  /* 0x0000003c0d0d7211 */ /* 0x000fe200078f18ff */
[----:B------:R-:W-:Y:S01]  /*0ec0*/  IMAD.SHL.U32 R58, R12, 0x4, RZ ;  /* 0x000000040c3a7824 */ /* 0x000fe200078e00ff */
[----:B------:R-:W-:Y:S01]  /*0ed0*/  SHF.R.S32.HI R12, RZ, 0x1f, R7 ;  /* 0x0000001fff0c7819 */ /* 0x000fe20000011407 */
[----:B------:R-:W-:Y:S01]  /*0ee0*/  VIADD R2, R65, 0xc ;  /* 0x0000000c41027836 */ /* 0x000fe20000000000 */
[----:B------:R-:W-:Y:S01]  /*0ef0*/  LOP3.LUT R13, R13, 0xfffffff8, RZ, 0xc0, !PT ;  /* 0xfffffff80d0d7812 */ /* 0x000fe200078ec0ff */
[----:B------:R-:W-:Y:S01]  /*0f00*/  IMAD.SHL.U32 R70, R18, 0x8, RZ ;  /* 0x0000000812467824 */ /* 0x000fe200078e00ff */
[----:B------:R-:W-:Y:S01]  /*0f10*/  SHF.L.U32 R57, R11, 0x2, RZ ;  /* 0x000000020b397819 */ /* 0x000fe200000006ff */
[----:B------:R-:W-:Y:S01]  /*0f20*/  IMAD.SHL.U32 R56, R2, 0x4, RZ ;  /* 0x0000000402387824 */ /* 0x000fe200078e00ff */
[----:B------:R-:W-:Y:S01]  /*0f30*/  LEA.HI R12, R12, R7, RZ, 0x3 ;  /* 0x000000070c0c7211 */ /* 0x000fe200078f18ff */
[----:B------:R-:W-:Y:S01]  /*0f40*/  IMAD.IADD R60, R60, 0x1, -R13 ;  /* 0x000000013c3c7824 */ /* 0x000fe200078e0a0d */
[----:B------:R-:W-:Y:S01]  /*0f50*/  SHF.R.S32.HI R14, RZ, 0x1f, R57 ;  /* 0x0000001fff0e7819 */ /* 0x000fe20000011439 */
[----:B------:R-:W-:Y:S01]  /*0f60*/  ULDC UR6, c[0x0][0x27c] ;  /* 0x00009f0000067ab9 */ /* 0x000fe20000000800 */
[----:B------:R-:W-:Y:S01]  /*0f70*/  LOP3.LUT R12, R12, 0xfffffff8, RZ, 0xc0, !PT ;  /* 0xfffffff80c0c7812 */ /* 0x000fe200078ec0ff */
[----:B------:R-:W-:Y:S01]  /*0f80*/  IMAD.MOV.U32 R63, RZ, RZ, -0x800001 ;  /* 0xff7fffffff3f7424 */ /* 0x000fe200078e00ff */
[----:B------:R-:W-:-:S02]  /*0f90*/  SHF.R.S32.HI R13, RZ, 0x1f, R58 ;  /* 0x0000001fff0d7819 */ /* 0x000fc4000001143a */
[----:B------:R-:W-:Y:S01]  /*0fa0*/  LEA.HI R14, R14, R57, RZ, 0x3 ;  /* 0x000000390e0e7211 */ /* 0x000fe200078f18ff */
[----:B------:R-:W-:Y:S01]  /*0fb0*/  IMAD.IADD R59, R7, 0x1, -R12 ;  /* 0x00000001073b7824 */ /* 0x000fe200078e0a0c */
[----:B------:R-:W-:Y:S01]  /*0fc0*/  LEA.HI R13, R13, R58, RZ, 0x3 ;  /* 0x0000003a0d0d7211 */ /* 0x000fe200078f18ff */
[----:B------:R-:W-:Y:S01]  /*0fd0*/  VIADD R12, R65, 0x14 ;  /* 0x00000014410c7836 */ /* 0x000fe20000000000 */
[----:B------:R-:W-:Y:S02]  /*0fe0*/  SHF.R.S32.HI R15, RZ, 0x1f, R56 ;  /* 0x0000001fff0f7819 */ /* 0x000fe40000011438 */
[----:B------:R-:W-:Y:S01]  /*0ff0*/  LOP3.LUT R14, R14, 0xfffffff8, RZ, 0xc0, !PT ;  /* 0xfffffff80e0e7812 */ /* 0x000fe200078ec0ff */
[----:B------:R-:W-:Y:S01]  /*1000*/  IMAD.SHL.U32 R52, R12, 0x4, RZ ;  /* 0x000000040c347824 */ /* 0x000fe200078e00ff */
[----:B------:R-:W-:Y:S02]  /*1010*/  LOP3.LUT R13, R13, 0xfffffff8, RZ, 0xc0, !PT ;  /* 0xfffffff80d0d7812 */ /* 0x000fe400078ec0ff */
        /* <DEDUP_REMOVED lines=8> */
[----:B------:R-:W-:Y:S02]  /*10a0*/  SHF.L.U32 R55, R14, 0x2, RZ ;  /* 0x000000020e377819 */ /* 0x000fe400000006ff */
[----:B------:R-:W-:Y:S01]  /*10b0*/  IADD3 R56, R56, -R15, RZ ;  /* 0x8000000f38387210 */ /* 0x000fe20007ffe0ff */
        /* <DEDUP_REMOVED lines=9> */
[----:B------:R-:W-:Y:S01]  /*1150*/  SHF.R.S32.HI R20, RZ, 0x1f, R53 ;  /* 0x0000001fff147819 */ /* 0x000fe20000011435 */
[----:B------:R-:W-:Y:S01]  /*1160*/  IMAD.IADD R54, R54, 0x1, -R7 ;  /* 0x0000000136367824 */ /* 0x000fe200078e0a07 */
[----:B------:R-:W-:Y:S01]  /*1170*/  LOP3.LUT R16, R16, 0xfffffff8, RZ, 0xc0, !PT ;  /* 0xfffffff810107812 */ /* 0x000fe200078ec0ff */
[----:B------:R-:W-:Y:S01]  /*1180*/  IMAD R7, R0, UR4, RZ ;  /* 0x0000000400077c24 */ /* 0x000fe2000f8e02ff */
[----:B------:R-:W-:Y:S01]  /*1190*/  SHF.R.S32.HI R19, RZ, 0x1f, R48 ;  /* 0x0000001fff137819 */ /* 0x000fe20000011430 */
[----:B------:R-:W-:Y:S01]  /*11a0*/  UMOV UR4, 0x400 ;  /* 0x0000040000047882 */ /* 0x000fe20000000000 */
[----:B------:R-:W-:Y:S01]  /*11b0*/  LEA.HI R13, R13, R50, RZ, 0x3 ;  /* 0x000000320d0d7211 */ /* 0x000fe200078f18ff */
[----:B------:R-:W-:Y:S01]  /*11c0*/  IMAD.IADD R55, R55, 0x1, -R16 ;  /* 0x0000000137377824 */ /* 0x000fe200078e0a10 */
[----:B------:R-:W-:Y:S01]  /*11d0*/  LEA.HI R20, R20, R53, RZ, 0x3 ;  /* 0x0000003514147211 */ /* 0x000fe200078f18ff */
[----:B------:R-:W-:Y:S01]  /*11e0*/  UIADD3 UR4, UR4, 0x100, URZ ;  /* 0x0000010004047890 */ /* 0x000fe2000fffe03f */
[----:B------:R-:W-:-:S02]  /*11f0*/  LEA.HI R19, R19, R48, RZ, 0x3 ;  /* 0x0000003013137211 */ /* 0x000fc400078f18ff */
[----:B------:R-:W-:Y:S01]  /*1200*/  LOP3.LUT R13, R13, 0xfffffff8, RZ, 0xc0, !PT ;  /* 0xfffffff80d0d7812 */ /* 0x000fe200078ec0ff */
[----:B0-----:R-:W-:Y:S01]  /*1210*/  ULEA UR4, UR5, UR4, 0x18 ;  /* 0x0000000405047291 */ /* 0x001fe2000f8ec03f */
[----:B------:R-:W-:Y:S02]  /*1220*/  SHF.R.S32.HI R16, RZ, 0x1f, R70 ;  /* 0x0000001fff107819 */ /* 0x000fe40000011446 */
[----:B------:R-:W-:Y:S02]  /*1230*/  LOP3.LUT R20, R20, 0xfffffff8, RZ, 0xc0, !PT ;  /* 0xfffffff814147812 */ /* 0x000fe400078ec0ff */
[----:B------:R-:W-:Y:S02]  /*1240*/  IADD3 R70, P0, R7, R70, RZ ;  /* 0x0000004607467210 */ /* 0x000fe40007f1e0ff */
[----:B------:R-:W-:Y:S02]  /*1250*/  SHF.R.S32.HI R25, RZ, 0x1f, R46 ;  /* 0x0000001fff197819 */ /* 0x000fe4000001142e */
[----:B------:R-:W-:-:S02]  /*1260*/  LOP3.LUT R19, R19, 0xfffffff8, RZ, 0xc0, !PT ;  /* 0xfffffff813137812 */ /* 0x000fc400078ec0ff */
[----:B------:R-:W-:Y:S02]  /*1270*/  IADD3 R50, R50, -R13, RZ ;  /* 0x8000000d32327210 */ /* 0x000fe40007ffe0ff */
[----:B------:R-:W-:Y:S01]  /*1280*/  IADD3 R53, R53, -R20, RZ ;  /* 0x8000001435357210 */ /* 0x000fe20007ffe0ff */
[----:B------:R-:W-:Y:S01]  /*1290*/  IMAD.IADD R48, R48, 0x1, -R19 ;  /* 0x0000000130307824 */ /* 0x000fe200078e0a13 */
[----:B------:R-:W-:Y:S01]  /*12a0*/  LEA.HI.X.SX32 R71, R7, R16, 0x1, P0 ;  /* 0x0000001007477211 */ /* 0x000fe200000f0eff */
[----:B------:R-:W-:Y:S01]  /*12b0*/  IMAD.SHL.U32 R7, R10, 0x10, RZ ;  /* 0x000000100a077824 */ /* 0x000fe200078e00ff */
[----:B------:R-:W-:Y:S02]  /*12c0*/  LEA.HI R13, R11, R11, RZ, 0x1 ;  /* 0x0000000b0b0d7211 */ /* 0x000fe400078f08ff */
[----:B------:R-:W-:Y:S02]  /*12d0*/  LEA.HI R25, R25, R46, RZ, 0x3 ;  /* 0x0000002e19197211 */ /* 0x000fe400078f18ff */
        /* <DEDUP_REMOVED lines=16> */
[----:B------:R-:W-:Y:S01]  /*13e0*/  SHF.L.U32 R19, R19, 0x6, RZ ;  /* 0x0000000613137819 */ /* 0x000fe200000006ff */
[----:B------:R-:W-:Y:S01]  /*13f0*/  IMAD.SHL.U32 R23, R23, 0x40, RZ ;  /* 0x0000004017177824 */ /* 0x000fe200078e00ff */
[----:B------:R-:W-:Y:S01]  /*1400*/  LEA R28, R10, R18, 0x4 ;  /* 0x000000120a1c7211 */ /* 0x000fe200078e20ff */
[----:B------:R-:W-:Y:S01]  /*1410*/  IMAD.IADD R46, R46, 0x1, -R25 ;  /* 0x000000012e2e7824 */ /* 0x000fe200078e0a19 */
[----:B------:R-:W-:Y:S01]  /*1420*/  LOP3.LUT R14, R13, 0xffffff80, RZ, 0xc0, !PT ;  /* 0xffffff800d0e7812 */ /* 0x000fe200078ec0ff */
        /* <DEDUP_REMOVED lines=10> */
[----:B------:R-:W-:Y:S02]  /*14d0*/  IADD3 R11, R4, -UR6, RZ ;  /* 0x80000006040b7c10 */ /* 0x000fe4000fffe0ff */
        /* <DEDUP_REMOVED lines=20> */
.L_x_23492:
        /* <DEDUP_REMOVED lines=118> */
[----:B------:R-:W-:Y:S01]  /*1d80*/  HADD2.F32 R20, -RZ, R21.H1_H1 ;  /* 0x30000015ff147230 */ /* 0x000fe20000004100 */
        /* <DEDUP_REMOVED lines=190> */
[----:B------:R-:W-:-:S03]  /*2970*/  HADD2.F32 R73, -RZ, R21.H1_H1 ;  /* 0x30000015ff497230 */ /* 0x000fc60000004100 */
[----:B------:R-:W-:Y:S02]  /*2980*/  IADD3.X R69, R44, R69, R27, P0, P1 ;  /* 0x000000452c457210 */ /* 0x000fe400007e241b */
[----:B------:R-:W-:Y:S02]  /*2990*/  FFMA.FTZ R73, R20, R73, R41 ;  /* 0x0000004914497223 */ /* 0x000fe40000010029 */
[----:B------:R-:W0:Y:S02]  /*29a0*/  LDS.128 R20, [R68+0x60] ;  /* 0x0000600044147984 */ /* 0x000e240000000c00 */
[----:B0-----:R-:W-:Y:S02]  /*29b0*/  HADD2.F32 R41, -RZ, R20.H0_H0 ;  /* 0x20000014ff297230 */ /* 0x001fe40000004100 */
[----:B--2---:R-:W-:-:S05]  /*29c0*/  HADD2.F32 R72, -RZ, R38.H0_H0 ;  /* 0x20000026ff487230 */ /* 0x004fca0000004100 */
[----:B------:R-:W-:Y:S01]  /*29d0*/  FFMA.FTZ R72, R41, R72, R40 ;  /* 0x0000004829487223 */ /* 0x000fe20000010028 */
[----:B------:R-:W-:-:S04]  /*29e0*/  LEA R40, P0, R74, UR8, 0x1 ;  /* 0x000000084a287c11 */ /* 0x000fc8000f8008ff */
[----:B------:R-:W-:-:S06]  /*29f0*/  LEA.HI.X R41, R74, UR9, R69, 0x1, P0 ;  /* 0x000000094a297c11 */ /* 0x000fcc00080f0c45 */
[----:B------:R-:W2:Y:S01]  /*2a00*/  LDG.E.64.CONSTANT R40, desc[UR10][R40.64] ;  /* 0x0000000a28287981 */ /* 0x000ea2000c1e9b00 */
[----:B------:R-:W-:Y:S01]  /*2a10*/  HADD2.F32 R69, -RZ, R20.H1_H1 ;  /* 0x30000014ff457230 */ /* 0x000fe20000004100 */
[----:B------:R-:W-:Y:S01]  /*2a20*/  UMOV UR4, 0xffffffff ;  /* 0xffffffff00047882 */ /* 0x000fe20000000000 */
[----:B------:R-:W-:Y:S01]  /*2a30*/  HADD2.F32 R38, -RZ, R38.H1_H1 ;  /* 0x30000026ff267230 */ /* 0x000fe20000004100 */
[----:B------:R-:W-:Y:S01]  /*2a40*/  FSETP.NEU.FTZ.AND P0, PT, R66, RZ, PT ;  /* 0x000000ff4200720b */ /* 0x000fe20003f1d000 */
        /* <DEDUP_REMOVED lines=24> */
.L_x_23540:
        /* <DEDUP_REMOVED lines=13> */
.L_x_23489:
[----:B------:R-:W-:-:S13]  /*2ca0*/  ISETP.NE.AND P0, PT, R65, RZ, PT ;  /* 0x000000ff4100720c */ /* 0x000fda0003f05270 */
[----:B------:R-:W-:-:S05]  /*2cb0*/  @!P0 IMAD.MOV.U32 R21, RZ, RZ, -0x800001 ;  /* 0xff7fffffff158424 */ /* 0x000fca00078e00ff */
[----:B------:R0:W-:Y:S02]  /*2cc0*/  @!P0 STS [R28], R21 ;  /* 0x000000151c008388 */ /* 0x0001e40000000800 */
.L_x_23491:
[----:B------:R-:W-:Y:S05]  /*2cd0*/  BSYNC B1 ;  /* 0x0000000000017941 */ /* 0x000fea0003800000 */
.L_x_23488:
[----:B------:R-:W-:Y:S01]  /*2ce0*/  IADD3 R10, R10, 0x4, RZ ;  /* 0x000000040a0a7810 */ /* 0x000fe20007ffe0ff */
[----:B01----:R-:W-:Y:S01]  /*2cf0*/  VIADD R28, R28, 0x100 ;  /* 0x000001001c1c7836 */ /* 0x003fe20000000000 */
[----:B------:R-:W-:Y:S01]  /*2d00*/  IADD3 R8, P1, R8, 0x10, RZ ;  /* 0x0000001008087810 */ /* 0x000fe20007f3e0ff */
[----:B------:R-:W-:Y:S01]  /*2d10*/  VIADD R29, R29, 0x40 ;  /* 0x000000401d1d7836 */ /* 0x000fe20000000000 */
[----:B------:R-:W-:Y:S01]  /*2d20*/  ISETP.GE.AND P0, PT, R10, R5, PT ;  /* 0x000000050a00720c */ /* 0x000fe20003f06270 */
[----:B------:R-:W-:Y:S01]  /*2d30*/  VIADD R18, R18, 0x40 ;  /* 0x0000004012127836 */ /* 0x000fe20000000000 */
[----:B------:R-:W-:Y:S01]  /*2d40*/  IADD3.X R9, RZ, R9, RZ, P1, !PT ;  /* 0x00000009ff097210 */ /* 0x000fe20000ffe4ff */
[----:B------:R-:W-:-:S10]  /*2d50*/  VIADD R7, R7, 0x40 ;  /* 0x0000004007077836 */ /* 0x000fd40000000000 */
[----:B------:R-:W-:Y:S05]  /*2d60*/  @!P0 BRA `(.L_x_23492) ;  /* 0xffffffe8002c8947 */ /* 0x000fea000383ffff */
.L_x_23487:
[----:B------:R-:W-:Y:S05]  /*2d70*/  BSYNC B0 ;  /* 0x0000000000007941 */ /* 0x000fea0003800000 */
.L_x_23486:
        /* <DEDUP_REMOVED lines=15> */
.L_x_23546:
        /* <DEDUP_REMOVED lines=48> */
.L_x_23498:
        /* <DEDUP_REMOVED lines=11> */
.L_x_23497:
[----:B------:R-:W-:Y:S05]  /*3220*/  BSYNC B1 ;  /* 0x0000000000017941 */ /* 0x000fea0003800000 */
.L_x_23496:
        /* <DEDUP_REMOVED lines=14> */
.L_x_23501:
        /* <DEDUP_REMOVED lines=23> */
[----:B----4-:R-:W-:-:S03]  /*3480*/  FADD.FTZ R22, -R9, R22 ;  /* 0x0000001609167221 */ /* 0x010fc60000010100 */
[----:B------:R-:W-:Y:S02]  /*3490*/  FMUL.FTZ R20, R20, 1.4426950216293334961 ;  /* 0x3fb8aa3b14147820 */ /* 0x000fe40000410000 */
[----:B------:R-:W3:Y:S01]  /*34a0*/  MUFU.EX2 R14, R14 ;  /* 0x0000000e000e7308 */ /* 0x000ee20000000800 */
[----:B------:R-:W-:Y:S01]  /*34b0*/  FMUL.FTZ R22, R22, 1.4426950216293334961 ;  /* 0x3fb8aa3b16167820 */ /* 0x000fe20000410000 */
[C---:B-----5:R-:W-:Y:S01]  /*34c0*/  FADD.FTZ R24, -R9.reuse, R24 ;  /* 0x0000001809187221 */ /* 0x060fe20000010100 */
[----:B------:R-:W-:-:S03]  /*34d0*/  FADD.FTZ R26, -R9, R26 ;  /* 0x0000001a091a7221 */ /* 0x000fc60000010100 */
[----:B------:R-:W-:Y:S02]  /*34e0*/  FMUL.FTZ R24, R24, 1.4426950216293334961 ;  /* 0x3fb8aa3b18187820 */ /* 0x000fe40000410000 */
[----:B------:R4:W5:Y:S01]  /*34f0*/  MUFU.EX2 R17, R18 ;  /* 0x0000001200117308 */ /* 0x0009620000000800 */
[----:B------:R-:W-:Y:S01]  /*3500*/  FMUL.FTZ R26, R26, 1.4426950216293334961 ;  /* 0x3fb8aa3b1a1a7820 */ /* 0x000fe20000410000 */
[C---:B------:R-:W-:Y:S01]  /*3510*/  FADD.FTZ R28, -R9.reuse, R28 ;  /* 0x0000001c091c7221 */ /* 0x040fe20000010100 */
[----:B------:R-:W-:Y:S01]  /*3520*/  STS [R10+-0x200], R15 ;  /* 0xfffe000f0a007388 */ /* 0x000fe20000000800 */
[C---:B------:R-:W-:Y:S02]  /*3530*/  FADD.FTZ R30, -R9.reuse, R30 ;  /* 0x0000001e091e7221 */ /* 0x040fe40000010100 */
[----:B------:R-:W-:Y:S02]  /*3540*/  FMUL.FTZ R28, R28, 1.4426950216293334961 ;  /* 0x3fb8aa3b1c1c7820 */ /* 0x000fe40000410000 */
[----:B------:R5:W2:Y:S01]  /*3550*/  MUFU.EX2 R19, R20 ;  /* 0x0000001400137308 */ /* 0x000aa20000000800 */
[----:B----4-:R-:W4:Y:S01]  /*3560*/  LDS R18, [R10+0x1600] ;  /* 0x001600000a127984 */ /* 0x010f220000000800 */
[----:B------:R-:W-:Y:S01]  /*3570*/  FMUL.FTZ R30, R30, 1.4426950216293334961 ;  /* 0x3fb8aa3b1e1e7820 */ /* 0x000fe20000410000 */
[----:B------:R-:W-:-:S02]  /*3580*/  FADD.FTZ R32, -R9, R32 ;  /* 0x0000002009207221 */ /* 0x000fc40000010100 */
[----:B---3--:R-:W-:Y:S01]  /*3590*/  STS [R10+-0x400], R14 ;  /* 0xfffc000e0a007388 */ /* 0x008fe20000000800 */
[C---:B0-----:R-:W-:Y:S01]  /*35a0*/  FADD.FTZ R34, -R9.reuse, R34 ;  /* 0x0000002209227221 */ /* 0x041fe20000010100 */
[----:B------:R-:W-:Y:S01]  /*35b0*/  FMUL.FTZ R32, R32, 1.4426950216293334961 ;  /* 0x3fb8aa3b20207820 */ /* 0x000fe20000410000 */
[----:B------:R0:W3:Y:S01]  /*35c0*/  MUFU.EX2 R21, R22 ;  /* 0x0000001600157308 */ /* 0x0000e20000000800 */
[----:B-----5:R-:W5:Y:S01]  /*35d0*/  LDS R20, [R10+0x1800] ;  /* 0x001800000a147984 */ /* 0x020f620000000800 */
[----:B------:R-:W-:Y:S01]  /*35e0*/  FMUL.FTZ R34, R34, 1.4426950216293334961 ;  /* 0x3fb8aa3b22227820 */ /* 0x000fe20000410000 */
[C---:B-1----:R-:W-:Y:S02]  /*35f0*/  FADD.FTZ R16, -R9.reuse, R16 ;  /* 0x0000001009107221 */ /* 0x042fe40000010100 */
[----:B------:R-:W-:Y:S02]  /*3600*/  STS [R10], R17 ;  /* 0x000000110a007388 */ /* 0x000fe40000000800 */
[----:B------:R-:W-:Y:S01]  /*3610*/  FMUL.FTZ R16, R16, 1.4426950216293334961 ;  /* 0x3fb8aa3b10107820 */ /* 0x000fe20000410000 */
[----:B------:R-:W1:Y:S01]  /*3620*/  MUFU.EX2 R23, R24 ;  /* 0x0000001800177308 */ /* 0x000e620000000800 */
[----:B0-----:R-:W0:Y:S01]  /*3630*/  LDS R22, [R10+0x1a00] ;  /* 0x001a00000a167984 */ /* 0x001e220000000800 */
[----:B--2---:R-:W-:-:S03]  /*3640*/  FADD.FTZ R36, -R9, R36 ;  /* 0x0000002409247221 */ /* 0x004fc60000010100 */
[----:B------:R-:W-:Y:S01]  /*3650*/  STS [R10+0x200], R19 ;  /* 0x000200130a007388 */ /* 0x000fe20000000800 */
[----:B------:R-:W-:Y:S02]  /*3660*/  FMUL.FTZ R36, R36, 1.4426950216293334961 ;  /* 0x3fb8aa3b24247820 */ /* 0x000fe40000410000 */
[----:B------:R2:W4:Y:S01]  /*3670*/  MUFU.EX2 R29, R16 ;  /* 0x00000010001d7308 */ /* 0x0005220000000800 */
[----:B---3--:R-:W-:Y:S07]  /*3680*/  STS [R10+0x400], R21 ;  /* 0x000400150a007388 */ /* 0x008fee0000000800 */
[----:B------:R-:W3:Y:S01]  /*3690*/  MUFU.EX2 R25, R26 ;  /* 0x0000001a00197308 */ /* 0x000ee20000000800 */
[----:B--2---:R-:W-:Y:S01]  /*36a0*/  FADD.FTZ R16, R14, R11 ;  /* 0x0000000b0e107221 */ /* 0x004fe20000010000 */
[----:B-1----:R-:W-:Y:S03]  /*36b0*/  STS [R10+0x600], R23 ;  /* 0x000600170a007388 */ /* 0x002fe60000000800 */
[----:B------:R-:W-:-:S03]  /*36c0*/  FADD.FTZ R16, R16, R15 ;  /* 0x0000000f10107221 */ /* 0x000fc60000010000 */
[----:B------:R-:W1:Y:S01]  /*36d0*/  MUFU.EX2 R27, R28 ;  /* 0x0000001c001b7308 */ /* 0x000e620000000800 */
[----:B------:R-:W-:Y:S01]  /*36e0*/  FADD.FTZ R16, R16, R17 ;  /* 0x0000001110107221 */ /* 0x000fe20000010000 */
[C---:B----4-:R-:W-:Y:S01]  /*36f0*/  FADD.FTZ R18, -R9.reuse, R18 ;  /* 0x0000001209127221 */ /* 0x050fe20000010100 */
[----:B------:R-:W-:Y:S02]  /*3700*/  STS [R10+0xc00], R29 ;  /* 0x000c001d0a007388 */ /* 0x000fe40000000800 */
[----:B------:R-:W-:Y:S01]  /*3710*/  FADD.FTZ R16, R16, R19 ;  /* 0x0000001310107221 */ /* 0x000fe20000010000 */
[----:B------:R-:W-:Y:S02]  /*3720*/  FMUL.FTZ R18, R18, 1.4426950216293334961 ;  /* 0x3fb8aa3b12127820 */ /* 0x000fe40000410000 */
[----:B------:R-:W2:Y:S01]  /*3730*/  MUFU.EX2 R31, R30 ;  /* 0x0000001e001f7308 */ /* 0x000ea20000000800 */
[----:B------:R-:W-:Y:S01]  /*3740*/  FADD.FTZ R16, R16, R21 ;  /* 0x0000001510107221 */ /* 0x000fe20000010000 */
[----:B-----5:R-:W-:Y:S01]  /*3750*/  FADD.FTZ R20, -R9, R20 ;  /* 0x0000001409147221 */ /* 0x020fe20000010100 */
[----:B---3--:R-:W-:Y:S02]  /*3760*/  STS [R10+0x800], R25 ;  /* 0x000800190a007388 */ /* 0x008fe40000000800 */
[----:B------:R-:W-:Y:S01]  /*3770*/  FADD.FTZ R16, R16, R23 ;  /* 0x0000001710107221 */ /* 0x000fe20000010000 */
[----:B------:R-:W-:-:S02]  /*3780*/  FMUL.FTZ R20, R20, 1.4426950216293334961 ;  /* 0x3fb8aa3b14147820 */ /* 0x000fc40000410000 */
        /* <DEDUP_REMOVED lines=28> */
.L_x_23500:
[----:B------:R-:W-:Y:S05]  /*3950*/  BSYNC B1 ;  /* 0x0000000000017941 */ /* 0x000fea0003800000 */
.L_x_23499:
        /* <DEDUP_REMOVED lines=55> */
.L_x_23503:
[----:B------:R-:W-:Y:S05]  /*3cd0*/  BSYNC B1 ;  /* 0x0000000000017941 */ /* 0x000fea0003800000 */
.L_x_23502:
        /* <DEDUP_REMOVED lines=26> */
.L_x_23495:
[----:B------:R-:W-:Y:S05]  /*3e80*/  BSYNC B0 ;  /* 0x0000000000007941 */ /* 0x000fea0003800000 */
.L_x_23494:
        /* <DEDUP_REMOVED lines=51> */
.L_x_23508:
        /* <DEDUP_REMOVED lines=8> */
.L_x_23507:
[----:B------:R-:W-:Y:S05]  /*4240*/  BSYNC B1 ;  /* 0x0000000000017941 */ /* 0x000fea0003800000 */
.L_x_23506:
        /* <DEDUP_REMOVED lines=14> */
.L_x_23511:
        /* <DEDUP_REMOVED lines=52> */
.L_x_23510:
[----:B------:R-:W-:Y:S05]  /*4670*/  BSYNC B1 ;  /* 0x0000000000017941 */ /* 0x000fea0003800000 */
.L_x_23509:
        /* <DEDUP_REMOVED lines=31> */
.L_x_23513:
[----:B------:R-:W-:Y:S05]  /*4870*/  BSYNC B1 ;  /* 0x0000000000017941 */ /* 0x000fea0003800000 */
.L_x_23512:
        /* <DEDUP_REMOVED lines=14> */
.L_x_23505:
[----:B------:R-:W-:Y:S05]  /*4960*/  BSYNC B0 ;  /* 0x0000000000007941 */ /* 0x000fea0003800000 */
.L_x_23504:
        /* <DEDUP_REMOVED lines=10> */
[----:B------:R-:W-:Y:S06]  /*4a10*/  BRA `(.L_x_23516) ;  /* 0x0000001c00047947 */ /* 0x000fec0003800000 */
.L_x_23515:
[----:B-1----:R-:W1:Y:S01]  /*4a20*/  I2F.RP R9, R2 ;  /* 0x0000000200097306 */ /* 0x002e620000209400 */
[----:B------:R-:W2:Y:S01]  /*4a30*/  S2UR UR4, SR_CTAID.Y ;  /* 0x00000000000479c3 */ /* 0x000ea20000002600 */
[----:B------:R-:W-:Y:S01]  /*4a40*/  ULDC.64 UR6, c[0x0][0x238] ;  /* 0x00008e0000067ab9 */ /* 0x000fe20000000a00 */
[C---:B------:R-:W-:Y:S01]  /*4a50*/  SHF.L.U32 R49, R48.reuse, 0x4, RZ ;  /* 0x0000000430317819 */ /* 0x040fe200000006ff */
[----:B------:R-:W-:Y:S01]  /*4a60*/  IMAD.MOV.U32 R60, RZ, RZ, RZ ;  /* 0x000000ffff3c7224 */ /* 0x000fe200078e00ff */
[----:B------:R-:W-:Y:S02]  /*4a70*/  IADD3 R69, -R48, -0x1, R5 ;  /* 0xffffffff30457810 */ /* 0x000fe40007ffe105 */
[----:B------:R-:W-:Y:S02]  /*4a80*/  CS2R R58, SRZ ;  /* 0x00000000003a7805 */ /* 0x000fe4000001ff00 */
[----:B------:R-:W-:Y:S01]  /*4a90*/  CS2R R56, SRZ ;  /* 0x0000000000387805 */ /* 0x000fe2000001ff00 */
[----:B------:R-:W-:Y:S01]  /*4aa0*/  IMAD.MOV.U32 R55, RZ, RZ, RZ ;  /* 0x000000ffff377224 */ /* 0x000fe200078e00ff */
[----:B------:R-:W2:Y:S01]  /*4ab0*/  LDC R8, c[0x0][0x248] ;  /* 0x00009200ff087b82 */ /* 0x000ea20000000800 */
[----:B------:R-:W-:Y:S01]  /*4ac0*/  MOV R50, R48 ;  /* 0x0000003000327202 */ /* 0x000fe20000000f00 */
[----:B-1----:R-:W1:Y:S06]  /*4ad0*/  MUFU.RCP R9, R9 ;  /* 0x0000000900097308 */ /* 0x002e6c0000001000 */
[----:B------:R-:W3:Y:S01]  /*4ae0*/  S2UR UR5, SR_CgaCtaId ;  /* 0x00000000000579c3 */ /* 0x000ee20000008800 */
[----:B-1----:R-:W-:-:S02]  /*4af0*/  VIADD R52, R9, 0xffffffe ;  /* 0x0ffffffe09347836 */ /* 0x002fc40000000000 */
[----:B--2---:R-:W-:Y:S01]  /*4b00*/  IMAD R11, R8, UR4, RZ ;  /* 0x00000004080b7c24 */ /* 0x004fe2000f8e02ff */
[----:B------:R-:W-:Y:S01]  /*4b10*/  SHF.R.S32.HI R8, RZ, 0x1f, R48 ;  /* 0x0000001fff087819 */ /* 0x000fe20000011430 */
[----:B------:R1:W2:Y:S01]  /*4b20*/  F2I.FTZ.U32.TRUNC.NTZ R53, R52 ;  /* 0x0000003400357305 */ /* 0x0002a2000021f000 */
[----:B------:R-:W-:Y:S02]  /*4b30*/  UMOV UR4, 0x400 ;  /* 0x0000040000047882 */ /* 0x000fe40000000000 */
[----:B------:R-:W-:Y:S01]  /*4b40*/  IADD3 R51, P0, R48, R11, RZ ;  /* 0x0000000b30337210 */ /* 0x000fe20007f1e0ff */
[----:B------:R-:W-:-:S03]  /*4b50*/  UIADD3 UR4, UR4, 0x100, URZ ;  /* 0x0000010004047890 */ /* 0x000fc6000fffe03f */
[----:B------:R-:W-:Y:S01]  /*4b60*/  LEA.HI.X.SX32 R8, R11, R8, 0x1, P0 ;  /* 0x000000080b087211 */ /* 0x000fe200000f0eff */
[----:B---3--:R-:W-:Y:S01]  /*4b70*/  ULEA UR4, UR5, UR4, 0x18 ;  /* 0x0000000405047291 */ /* 0x008fe2000f8ec03f */
[----:B-1----:R-:W-:Y:S01]  /*4b80*/  IMAD.MOV.U32 R52, RZ, RZ, RZ ;  /* 0x000000ffff347224 */ /* 0x002fe200078e00ff */
[C---:B------:R-:W-:Y:S01]  /*4b90*/  LEA R54, P0, R51.reuse, UR6, 0x2 ;  /* 0x0000000633367c11 */ /* 0x040fe2000f8010ff */
[----:B------:R-:W-:Y:S02]  /*4ba0*/  ULDC UR6, c[0x0][0x27c] ;  /* 0x00009f0000067ab9 */ /* 0x000fe40000000800 */
[----:B------:R-:W-:Y:S01]  /*4bb0*/  VIADD R4, R4, -UR6 ;  /* 0x8000000604047c36 */ /* 0x000fe20008000000 */
[----:B------:R-:W-:Y:S01]  /*4bc0*/  LEA.HI.X R51, R51, UR7, R8, 0x2, P0 ;  /* 0x0000000733337c11 */ /* 0x000fe200080f1408 */
[----:B--2---:R-:W-:Y:S01]  /*4bd0*/  IMAD.MOV R13, RZ, RZ, -R53 ;  /* 0x000000ffff0d7224 */ /* 0x004fe200078e0a35 */
[----:B------:R-:W-:Y:S01]  /*4be0*/  LEA.HI R8, R3, R3, RZ, 0x1 ;  /* 0x0000000303087211 */ /* 0x000fe200078f08ff */
[----:B------:R-:W-:-:S02]  /*4bf0*/  ULDC UR7, c[0x0][0x260] ;  /* 0x0000980000077ab9 */ /* 0x000fc40000000800 */
[----:B------:R-:W-:Y:S01]  /*4c00*/  IMAD R9, R13, R2, RZ ;  /* 0x000000020d097224 */ /* 0x000fe200078e02ff */
[C---:B0-----:R-:W-:Y:S01]  /*4c10*/  LOP3.LUT R10, R8.reuse, 0xfffffffe, RZ, 0xc0, !PT ;  /* 0xfffffffe080a7812 */ /* 0x041fe200078ec0ff */
[----:B------:R-:W-:Y:S02]  /*4c20*/  IMAD.SHL.U32 R8, R8, 0x8, RZ ;  /* 0x0000000808087824 */ /* 0x000fe400078e00ff */
[----:B------:R-:W-:Y:S02]  /*4c30*/  IMAD.HI.U32 R52, R53, R9, R52 ;  /* 0x0000000935347227 */ /* 0x000fe400078e0034 */
[----:B------:R-:W0:Y:S01]  /*4c40*/  LDC R9, c[0x0][0x25c] ;  /* 0x00009700ff097b82 */ /* 0x000e220000000800 */
[----:B------:R-:W-:Y:S01]  /*4c50*/  LOP3.LUT R61, R8, 0xfffffff0, RZ, 0xc0, !PT ;  /* 0xfffffff0083d7812 */ /* 0x000fe200078ec0ff */
[----:B------:R-:W-:Y:S02]  /*4c60*/  IMAD.IADD R10, R3, 0x1, -R10 ;  /* 0x00000001030a7824 */ /* 0x000fe400078e0a0a */
[----:B------:R-:W-:-:S02]  /*4c70*/  IMAD R44, R0, UR7, RZ ;  /* 0x00000007002c7c24 */ /* 0x000fc4000f8e02ff */
[----:B------:R-:W-:Y:S01]  /*4c80*/  IMAD R61, R10, 0x8, R61 ;  /* 0x000000080a3d7824 */ /* 0x000fe200078e023d */
[----:B------:R-:W-:Y:S01]  /*4c90*/  LEA R70, R48, R10, 0x1 ;  /* 0x0000000a30467211 */ /* 0x000fe200078e08ff */
[----:B------:R-:W-:Y:S01]  /*4ca0*/  IMAD.MOV.U32 R53, RZ, RZ, RZ ;  /* 0x000000ffff357224 */ /* 0x000fe200078e00ff */
[----:B------:R-:W-:Y:S01]  /*4cb0*/  SHF.R.S32.HI R45, RZ, 0x1f, R44 ;  /* 0x0000001fff2d7819 */ /* 0x000fe2000001142c */
[----:B------:R-:W-:Y:S01]  /*4cc0*/  IMAD R62, R10, 0x8, R49 ;  /* 0x000000080a3e7824 */ /* 0x000fe200078e0231 */
[----:B------:R-:W-:Y:S01]  /*4cd0*/  LEA R70, R70, UR4, 0x5 ;  /* 0x0000000446467c11 */ /* 0x000fe2000f8e28ff */
[C---:B------:R-:W-:Y:S01]  /*4ce0*/  VIADD R63, R61.reuse, 0x200 ;  /* 0x000002003d3f7836 */ /* 0x040fe20000000000 */
[C---:B------:R-:W-:Y:S01]  /*4cf0*/  IADD3 R64, R61.reuse, 0x300, RZ ;  /* 0x000003003d407810 */ /* 0x040fe20007ffe0ff */
[C---:B------:R-:W-:Y:S01]  /*4d00*/  VIADD R65, R61.reuse, 0x400 ;  /* 0x000004003d417836 */ /* 0x040fe20000000000 */
[----:B------:R-:W-:Y:S01]  /*4d10*/  IADD3 R70, R70, 0x10, RZ ;  /* 0x0000001046467810 */ /* 0x000fe20007ffe0ff */
[----:B------:R-:W-:-:S02]  /*4d20*/  VIADD R66, R61, 0x500 ;  /* 0x000005003d427836 */ /* 0x000fc40000000000 */
[----:B------:R-:W-:Y:S01]  /*4d30*/  VIADD R68, R61, 0x600 ;  /* 0x000006003d447836 */ /* 0x000fe20000000000 */
[----:B0-----:R-:W-:-:S07]  /*4d40*/  SHF.R.S32.HI R0, RZ, 0x1f, R9 ;  /* 0x0000001fff007819 */ /* 0x001fce0000011409 */
.L_x_23533:
        /* <DEDUP_REMOVED lines=47> */
[----:B------:R-:W0:Y:S01]  /*5040*/  LDC.64 R24, c[0x0][0x228] ;  /* 0x00008a00ff187b82 */ /* 0x000e220000000a00 */
[----:B------:R-:W1:Y:S04]  /*5050*/  LDS.128 R40, [R70+-0x10] ;  /* 0xfffff00046287984 */ /* 0x000e680000000c00 */
[----:B------:R-:W2:Y:S04]  /*5060*/  LDG.E.CONSTANT R9, desc[UR10][R8.64] ;  /* 0x0000000a08097981 */ /* 0x000ea8000c1e9900 */
[----:B------:R3:W4:Y:S01]  /*5070*/  LDS.128 R36, [R70] ;  /* 0x0000000046247984 */ /* 0x0007220000000c00 */
        /* <DEDUP_REMOVED lines=18> */
[----:B------:R3:W5:Y:S01]  /*51a0*/  LDG.E.128.CONSTANT R28, desc[UR10][R46.64+0x200] ;  /* 0x0002000a2e1c7981 */ /* 0x000762000c1e9d00 */
[-C--:B------:R-:W-:Y:S02]  /*51b0*/  LEA R16, P5, R17, R24.reuse, 0x1 ;  /* 0x0000001811107211 */ /* 0x080fe400078a08ff */
[----:B------:R-:W-:Y:S01]  /*51c0*/  LEA R20, P4, R14, R24, 0x1 ;  /* 0x000000180e147211 */ /* 0x000fe200078808ff */
[----:B------:R3:W5:Y:S01]  /*51d0*/  LDG.E.128.CONSTANT R32, desc[UR10][R46.64] ;  /* 0x0000000a2e207981 */ /* 0x000762000c1e9d00 */
[-C--:B------:R-:W-:Y:S02]  /*51e0*/  LEA.HI.X.SX32 R22, R64, R11.reuse, 0x1, P1 ;  /* 0x0000000b40167211 */ /* 0x080fe400008f0eff */
[-C--:B------:R-:W-:Y:S02]  /*51f0*/  LEA.HI.X.SX32 R18, R65, R11.reuse, 0x1, P0 ;  /* 0x0000000b41127211 */ /* 0x080fe400000f0eff */
[----:B------:R-:W-:-:S02]  /*5200*/  LEA.HI.X.SX32 R15, R66, R11, 0x1, P3 ;  /* 0x0000000b420f7211 */ /* 0x000fc400018f0eff */
[----:B------:R-:W-:Y:S02]  /*5210*/  LEA R24, P1, R10, R24, 0x1 ;  /* 0x000000180a187211 */ /* 0x000fe400078208ff */
[----:B------:R-:W-:Y:S02]  /*5220*/  LEA.HI.X.SX32 R11, R68, R11, 0x1, P2 ;  /* 0x0000000b440b7211 */ /* 0x000fe400010f0eff */
        /* <DEDUP_REMOVED lines=15> */
[C---:B------:R-:W-:Y:S01]  /*5320*/  IADD3 R46, R62.reuse, 0x2, RZ ;  /* 0x000000023e2e7810 */ /* 0x040fe20007ffe0ff */
[C---:B------:R-:W-:Y:S01]  /*5330*/  VIADD R42, R62.reuse, 0x4 ;  /* 0x000000043e2a7836 */ /* 0x040fe20000000000 */
[----:B-----5:R-:W-:Y:S01]  /*5340*/  PRMT R47, R35, 0x7632, R47 ;  /* 0x00007632232f7816 */ /* 0x020fe2000000002f */
[----:B------:R-:W-:Y:S01]  /*5350*/  VIADD R72, R62, 0x3 ;  /* 0x000000033e487836 */ /* 0x000fe20000000000 */
[-C--:B------:R-:W-:Y:S01]  /*5360*/  ISETP.GE.AND P1, PT, R46, R67.reuse, PT ;  /* 0x000000432e00720c */ /* 0x080fe20003f26270 */
[----:B------:R-:W-:Y:S01]  /*5370*/  VIADD R46, R62, 0x5 ;  /* 0x000000053e2e7836 */ /* 0x000fe20000000000 */
[-C--:B------:R-:W-:Y:S02]  /*5380*/  ISETP.GE.AND P6, PT, R42, R67.reuse, PT ;  /* 0x000000432a00720c */ /* 0x080fe40003fc6270 */
[----:B------:R-:W-:Y:S01]  /*5390*/  ISETP.GE.AND P4, PT, R72, R67, PT ;  /* 0x000000434800720c */ /* 0x000fe20003f86270 */
[C---:B------:R-:W-:Y:S01]  /*53a0*/  VIADD R72, R62.reuse, 0x7 ;  /* 0x000000073e487836 */ /* 0x040fe20000000000 */
[----:B------:R-:W-:-:S02]  /*53b0*/  IADD3 R42, R62, 0x6, RZ ;  /* 0x000000063e2a7810 */ /* 0x000fc40007ffe0ff */
[-C--:B------:R-:W-:Y:S01]  /*53c0*/  ISETP.GE.AND P3, PT, R46, R67.reuse, PT ;  /* 0x000000432e00720c */ /* 0x080fe20003f66270 */
[----:B------:R-:W-:Y:S01]  /*53d0*/  VIADD R46, R62, 0x1 ;  /* 0x000000013e2e7836 */ /* 0x000fe20000000000 */
[----:B------:R-:W-:Y:S02]  /*53e0*/  SEL R43, R34, RZ, !P6 ;  /* 0x000000ff222b7207 */ /* 0x000fe40007000000 */
[C---:B------:R-:W-:Y:S02]  /*53f0*/  PRMT R34, R33.reuse, 0x7632, R34 ;  /* 0x0000763221227816 */ /* 0x040fe40000000022 */
[-C--:B------:R-:W-:Y:S02]  /*5400*/  ISETP.GE.AND P5, PT, R42, R67.reuse, PT ;  /* 0x000000432a00720c */ /* 0x080fe40003fa6270 */
[----:B------:R-:W-:Y:S02]  /*5410*/  SEL R42, R33, RZ, !P1 ;  /* 0x000000ff212a7207 */ /* 0x000fe40004800000 */
[----:B------:R-:W-:-:S02]  /*5420*/  ISETP.GE.AND P2, PT, R72, R67, PT ;  /* 0x000000434800720c */ /* 0x000fc40003f46270 */
        /* <DEDUP_REMOVED lines=14> */
.L_x_23520:
[----:B------:R-:W-:Y:S05]  /*5510*/  BSYNC B2 ;  /* 0x0000000000027941 */ /* 0x000fea0003800000 */
.L_x_23519:
[----:B-----5:R-:W-:Y:S01]  /*5520*/  HMUL2 R33, R40, R33 ;  /* 0x0000002128217232 */ /* 0x020fe20000000000 */
[----:B------:R-:W-:Y:S01]  /*5530*/  BSSY B2, `(.L_x_23521) ;  /* 0x0000023000027945 */ /* 0x000fe20003800000 */
[----:B------:R-:W-:-:S04]  /*5540*/  F2FP.F16.F32.PACK_AB R36, R37, R36 ;  /* 0x000000242524723e */ /* 0x000fc800000000ff */
[----:B------:R-:W-:Y:S01]  /*5550*/  HFMA2.MMA R32, R41, R32, R33 ;  /* 0x0000002029207235 */ /* 0x000fe20000000021 */
[----:B------:R-:W-:Y:S10]  /*5560*/  @P0 BRA `(.L_x_23522) ;  /* 0x00000000007c0947 */ /* 0x000ff40003800000 */
        /* <DEDUP_REMOVED lines=31> */
.L_x_23522:
[----:B------:R-:W-:Y:S05]  /*5760*/  BSYNC B2 ;  /* 0x0000000000027941 */ /* 0x000fea0003800000 */
.L_x_23521:
[----:B------:R-:W-:Y:S01]  /*5770*/  HMUL2 R29, R40, R29 ;  /* 0x0000001d281d7232 */ /* 0x000fe20000000000 */
[----:B------:R-:W-:Y:S01]  /*5780*/  F2FP.F16.F32.PACK_AB R38, R39, R38 ;  /* 0x000000262726723e */ /* 0x000fe200000000ff */
[----:B------:R-:W-:Y:S01]  /*5790*/  HFMA2 R32, R36, R34, R32 ;  /* 0x0000002224207231 */ /* 0x000fe20000000020 */
[----:B------:R-:W-:Y:S03]  /*57a0*/  BSSY B2, `(.L_x_23523) ;  /* 0x0000028000027945 */ /* 0x000fe60003800000 */
[----:B------:R-:W-:Y:S01]  /*57b0*/  HFMA2.MMA R29, R41, R28, R29 ;  /* 0x0000001c291d7235 */ /* 0x000fe2000000001d */
[----:B------:R-:W-:-:S05]  /*57c0*/  IMAD.MOV.U32 R28, RZ, RZ, R38 ;  /* 0x000000ffff1c7224 */ /* 0x000fca00078e0026 */
        /* <DEDUP_REMOVED lines=19> */
[----:B------:R-:W-:Y:S02]  /*5900*/  ISETP.GE.AND P2, PT, R42, R67, PT ;  /* 0x000000432a00720c */ /* 0x000fe40003f46270 */
[----:B------:R-:W-:Y:S02]  /*5910*/  PRMT R32, R9, 0x7632, R32 ;  /* 0x0000763209207816 */ /* 0x000fe40000000020 */
[----:B------:R-:W-:Y:S02]  /*5920*/  SEL R37, R10, RZ, !P6 ;  /* 0x000000ff0a257207 */ /* 0x000fe40007000000 */
[----:B------:R-:W-:-:S02]  /*5930*/  PRMT R33, R11, 0x7632, R33 ;  /* 0x000076320b217816 */ /* 0x000fc40000000021 */
        /* <DEDUP_REMOVED lines=14> */
.L_x_23524:
[----:B------:R-:W-:Y:S05]  /*5a20*/  BSYNC B2 ;  /* 0x0000000000027941 */ /* 0x000fea0003800000 */
.L_x_23523:
        /* <DEDUP_REMOVED lines=40> */
.L_x_23526:
[----:B------:R-:W-:Y:S05]  /*5cb0*/  BSYNC B2 ;  /* 0x0000000000027941 */ /* 0x000fea0003800000 */
.L_x_23525:
        /* <DEDUP_REMOVED lines=38> */
.L_x_23528:
[----:B------:R-:W-:Y:S05]  /*5f20*/  BSYNC B2 ;  /* 0x0000000000027941 */ /* 0x000fea0003800000 */
.L_x_23527:
[----:B------:R-:W-:Y:S01]  /*5f30*/  BSSY B2, `(.L_x_23529) ;  /* 0x0000022000027945 */ /* 0x000fe20003800000 */
[----:B------:R-:W-:-:S03]  /*5f40*/  HMUL2 R8, R40, R17 ;  /* 0x0000001128087232 */ /* 0x000fc60000000000 */
[----:B------:R-:W-:Y:S05]  /*5f50*/  @P0 BRA `(.L_x_23530) ;  /* 0x00000000007c0947 */ /* 0x000fea0003800000 */
        /* <DEDUP_REMOVED lines=31> */
.L_x_23530:
[----:B------:R-:W-:Y:S05]  /*6150*/  BSYNC B2 ;  /* 0x0000000000027941 */ /* 0x000fea0003800000 */
.L_x_23529:
[----:B------:R-:W-:Y:S01]  /*6160*/  BSSY B2, `(.L_x_23531) ;  /* 0x0000022000027945 */ /* 0x000fe20003800000 */
[----:B------:R-:W-:-:S03]  /*6170*/  HFMA2.MMA R10, R40, R21, -RZ ;  /* 0x00000015280a7235 */ /* 0x000fc600001000ff */
[----:B------:R-:W-:Y:S08]  /*6180*/  @P0 BRA `(.L_x_23532) ;  /* 0x00000000007c0947 */ /* 0x000ff00003800000 */
        /* <DEDUP_REMOVED lines=31> */
.L_x_23532:
[----:B------:R-:W-:Y:S05]  /*6380*/  BSYNC B2 ;  /* 0x0000000000027941 */ /* 0x000fea0003800000 */
.L_x_23531:
        /* <DEDUP_REMOVED lines=21> */
[----:B------:R-:W-:-:S02]  /*64e0*/  HADD2.F32 R19, -RZ, R19.H1_H1 ;  /* 0x30000013ff137230 */ /* 0x000fc40000004100 */
[--C-:B------:R-:W-:Y:S02]  /*64f0*/  HADD2.F32 R11, -RZ, R23.reuse.H0_H0 ;  /* 0x20000017ff0b7230 */ /* 0x100fe40000004100 */
[----:B------:R-:W-:Y:S01]  /*6500*/  FADD.FTZ R57, R57, R8 ;  /* 0x0000000839397221 */ /* 0x000fe20000010000 */
[----:B------:R-:W-:Y:S02]  /*6510*/  HADD2.F32 R12, -RZ, R23.H1_H1 ;  /* 0x30000017ff0c7230 */ /* 0x000fe40000004100 */
[----:B------:R-:W-:Y:S01]  /*6520*/  FADD.FTZ R19, R10, R19 ;  /* 0x000000130a137221 */ /* 0x000fe20000010000 */
[----:B------:R-:W-:Y:S02]  /*6530*/  HADD2.F32 R13, -RZ, R13.H1_H1 ;  /* 0x3000000dff0d7230 */ /* 0x000fe40000004100 */
[----:B------:R-:W-:Y:S01]  /*6540*/  FADD.FTZ R12, R11, R12 ;  /* 0x0000000c0b0c7221 */ /* 0x000fe20000010000 */
[----:B------:R-:W-:Y:S02]  /*6550*/  FADD.FTZ R56, R56, R19 ;  /* 0x0000001338387221 */ /* 0x000fe40000010000 */
[----:B------:R-:W-:Y:S01]  /*6560*/  FADD.FTZ R14, R14, R13 ;  /* 0x0000000d0e0e7221 */ /* 0x000fe20000010000 */
[----:B------:R-:W-:-:S03]  /*6570*/  FADD.FTZ R55, R55, R12 ;  /* 0x0000000c37377221 */ /* 0x000fc60000010000 */
[----:B------:R-:W-:-:S07]  /*6580*/  FADD.FTZ R53, R53, R14 ;  /* 0x0000000e35357221 */ /* 0x000fce0000010000 */
.L_x_23518:
[----:B------:R-:W-:Y:S05]  /*6590*/  BSYNC B0 ;  /* 0x0000000000007941 */ /* 0x000fea0003800000 */
.L_x_23517:
        /* <DEDUP_REMOVED lines=9> */
.L_x_23516:
[----:B------:R-:W-:Y:S05]  /*6630*/  BSYNC B1 ;  /* 0x0000000000017941 */ /* 0x000fea0003800000 */
.L_x_23514:
[----:B------:R-:W0:Y:S01]  /*6640*/  SHFL.BFLY PT, R5, R60, 0x1, 0x1f ;  /* 0x0c201f003c057f89 */ /* 0x000e2200000e0000 */
[----:B------:R-:W2:Y:S01]  /*6650*/  S2UR UR5, SR_CgaCtaId ;  /* 0x00000000000579c3 */ /* 0x000ea20000008800 */
[----:B------:R-:W-:Y:S01]  /*6660*/  LEA.HI R15, R3, R3, RZ, 0x1 ;  /* 0x00000003030f7211 */ /* 0x000fe200078f08ff */
[----:B------:R-:W-:Y:S01]  /*6670*/  UMOV UR4, 0x400 ;  /* 0x0000040000047882 */ /* 0x000fe20000000000 */
[----:B------:R-:W3:Y:S01]  /*6680*/  SHFL.BFLY PT, R2, R57, 0x1, 0x1f ;  /* 0x0c201f0039027f89 */ /* 0x000ee200000e0000 */
[----:B------:R-:W-:Y:S01]  /*6690*/  UIADD3 UR4, UR4, 0x100, URZ ;  /* 0x0000010004047890 */ /* 0x000fe2000fffe03f */
[----:B------:R-:W-:Y:S01]  /*66a0*/  SHF.R.S32.HI R15, RZ, 0x1, R15 ;  /* 0x00000001ff0f7819 */ /* 0x000fe2000001140f */
[----:B------:R-:W-:Y:S01]  /*66b0*/  BSSY B0, `(.L_x_23534) ;  /* 0x0000032000007945 */ /* 0x000fe20003800000 */
[----:B------:R-:W4:Y:S03]  /*66c0*/  SHFL.BFLY PT, R0, R59, 0x1, 0x1f ;  /* 0x0c201f003b007f89 */ /* 0x000f2600000e0000 */
[----:B------:R-:W-:Y:S01]  /*66d0*/  IMAD R48, R48, 0x70, R15 ;  /* 0x0000007030307824 */ /* 0x000fe200078e020f */
[----:B-1----:R-:W1:Y:S04]  /*66e0*/  SHFL.BFLY PT, R9, R58, 0x1, 0x1f ;  /* 0x0c201f003a097f89 */ /* 0x002e6800000e0000 */
[----:B------:R-:W5:Y:S04]  /*66f0*/  SHFL.BFLY PT, R13, R56, 0x1, 0x1f ;  /* 0x0c201f00380d7f89 */ /* 0x000f6800000e0000 */
[----:B------:R-:W5:Y:S04]  /*6700*/  SHFL.BFLY PT, R4, R55, 0x1, 0x1f ;  /* 0x0c201f0037047f89 */ /* 0x000f6800000e0000 */
[----:B------:R-:W5:Y:S01]  /*6710*/  SHFL.BFLY PT, R6, R53, 0x1, 0x1f ;  /* 0x0c201f0035067f89 */ /* 0x000f6200000e0000 */
[----:B0-----:R-:W-:Y:S01]  /*6720*/  FADD.FTZ R10, R5, R60 ;  /* 0x0000003c050a7221 */ /* 0x001fe20000010000 */
[----:B------:R-:W-:Y:S01]  /*6730*/  LOP3.LUT R5, R3, 0x1, RZ, 0xc0, !PT ;  /* 0x0000000103057812 */ /* 0x000fe200078ec0ff */
[----:B--2---:R-:W-:Y:S01]  /*6740*/  ULEA UR4, UR5, UR4, 0x18 ;  /* 0x0000000405047291 */ /* 0x004fe2000f8ec03f */
[----:B------:R-:W-:Y:S01]  /*6750*/  BAR.SYNC.DEFER_BLOCKING 0x0 ;  /* 0x0000000000007b1d */ /* 0x000fe20000010000 */
[----:B---3--:R-:W-:Y:S01]  /*6760*/  FADD.FTZ R17, R2, R57 ;  /* 0x0000003902117221 */ /* 0x008fe20000010000 */
[----:B------:R-:W-:-:S02]  /*6770*/  ISETP.NE.AND P2, PT, R5, RZ, PT ;  /* 0x000000ff0500720c */ /* 0x000fc40003f45270 */
[C---:B------:R-:W-:Y:S01]  /*6780*/  LOP3.LUT R2, R7.reuse, 0xffffffc0, RZ, 0xc0, !PT ;  /* 0xffffffc007027812 */ /* 0x040fe200078ec0ff */
[----:B----4-:R-:W-:Y:S01]  /*6790*/  FADD.FTZ R11, R0, R59 ;  /* 0x0000003b000b7221 */ /* 0x010fe20000010000 */
[----:B------:R-:W-:Y:S02]  /*67a0*/  ISETP.GT.OR P0, PT, R7, 0x3f, P2 ;  /* 0x0000003f0700780c */ /* 0x000fe40001704670 */
[----:B------:R-:W-:Y:S01]  /*67b0*/  ISETP.NE.OR P5, PT, R2, 0x40, P2 ;  /* 0x000000400200780c */ /* 0x000fe200017a5670 */
[----:B-1----:R-:W-:Y:S01]  /*67c0*/  FADD.FTZ R0, R9, R58 ;  /* 0x0000003a09007221 */ /* 0x002fe20000010000 */
[----:B------:R-:W-:Y:S01]  /*67d0*/  IADD3 R2, R7, 0x1f, RZ ;  /* 0x0000001f07027810 */ /* 0x000fe20007ffe0ff */
[----:B-----5:R-:W-:Y:S01]  /*67e0*/  FADD.FTZ R56, R13, R56 ;  /* 0x000000380d387221 */ /* 0x020fe20000010000 */
[----:B------:R-:W-:Y:S02]  /*67f0*/  LEA R48, R48, UR4, 0x2 ;  /* 0x0000000430307c11 */ /* 0x000fe4000f8e10ff */
[----:B------:R-:W-:Y:S01]  /*6800*/  ISETP.GT.U32.AND P3, PT, R2, 0x3e, PT ;  /* 0x0000003e0200780c */ /* 0x000fe20003f64070 */
[----:B------:R-:W-:Y:S01]  /*6810*/  FADD.FTZ R55, R4, R55 ;  /* 0x0000003704377221 */ /* 0x000fe20000010000 */
[----:B------:R-:W-:-:S02]  /*6820*/  LOP3.LUT R2, R7, 0xffffffe0, RZ, 0xc0, !PT ;  /* 0xffffffe007027812 */ /* 0x000fc400078ec0ff */
[----:B------:R-:W-:Y:S01]  /*6830*/  ISETP.GT.OR P1, PT, R7, 0x1f, P2 ;  /* 0x0000001f0700780c */ /* 0x000fe20001724670 */
[----:B------:R-:W-:Y:S01]  /*6840*/  FADD.FTZ R53, R6, R53 ;  /* 0x0000003506357221 */ /* 0x000fe20000010000 */
        /* <DEDUP_REMOVED lines=24> */
.L_x_23535:
[----:B------:R-:W-:Y:S05]  /*69d0*/  BSYNC B0 ;  /* 0x0000000000007941 */ /* 0x000fea0003800000 */
.L_x_23534:
        /* <DEDUP_REMOVED lines=25> */
.L_x_23537:
[----:B------:R-:W-:Y:S05]  /*6b70*/  BSYNC B0 ;  /* 0x0000000000007941 */ /* 0x000fea0003800000 */
.L_x_23536:
        /* <DEDUP_REMOVED lines=38> */
[C---:B------:R-:W-:Y:S01]  /*6de0*/  IADD3 R12, R15.reuse, 0x40, RZ ;  /* 0x000000400f0c7810 */ /* 0x040fe20007ffe0ff */
[----:B------:R-:W-:Y:S01]  /*6df0*/  VIADD R15, R15, 0x60 ;  /* 0x000000600f0f7836 */ /* 0x000fe20000000000 */
[----:B------:R-:W-:-:S02]  /*6e00*/  LEA.HI.X R9, R9, UR9, R14, 0x1, P0 ;  /* 0x0000000909097c11 */ /* 0x000fc400080f0c0e */
[C---:B------:R-:W-:Y:S02]  /*6e10*/  IADD3 R21, P0, R12.reuse, UR4, RZ ;  /* 0x000000040c157c10 */ /* 0x040fe4000ff1e0ff */
[----:B------:R-:W-:Y:S02]  /*6e20*/  F2FP.F16.F32.PACK_AB R16, R11, R10 ;  /* 0x0000000a0b10723e */ /* 0x000fe400000000ff */
[----:B------:R-:W-:Y:S02]  /*6e30*/  IADD3 R19, P1, R13, UR4, RZ ;  /* 0x000000040d137c10 */ /* 0x000fe4000ff3e0ff */
[----:B------:R-:W-:Y:S01]  /*6e40*/  IADD3 R18, P2, R15, UR4, RZ ;  /* 0x000000040f127c10 */ /* 0x000fe2000ff5e0ff */
[----:B------:R2:W-:Y:S01]  /*6e50*/  STG.E.U16 desc[UR10][R2.64], R16 ;  /* 0x0000001002007986 */ /* 0x0005e2000c10150a */
[----:B01----:R-:W-:Y:S02]  /*6e60*/  F2FP.F16.F32.PACK_AB R0, R17, R0 ;  /* 0x000000001100723e */ /* 0x003fe400000000ff */
        /* <DEDUP_REMOVED lines=8> */
[----:B------:R-:W-:-:S02]  /*6ef0*/  F2FP.F16.F32.PACK_AB R55, R55, R56 ;  /* 0x000000383737723e */ /* 0x000fc400000000ff */
[----:B------:R-:W-:Y:S02]  /*6f00*/  LEA R14, P2, R18, UR8, 0x1 ;  /* 0x00000008120e7c11 */ /* 0x000fe4000f8408ff */
[----:B--2---:R-:W-:Y:S02]  /*6f10*/  PRMT R3, R0, 0x7632, R3 ;  /* 0x0000763200037816 */ /* 0x004fe40000000003 */
[----:B------:R-:W-:Y:S02]  /*6f20*/  LEA.HI.X R11, R21, UR9, R22, 0x1, P0 ;  /* 0x00000009150b7c11 */ /* 0x000fe400080f0c16 */
[----:B------:R-:W-:Y:S01]  /*6f30*/  LEA.HI.X R13, R19, UR9, R20, 0x1, P1 ;  /* 0x00000009130d7c11 */ /* 0x000fe200088f0c14 */
[----:B------:R-:W-:Y:S01]  /*6f40*/  STG.E.U16 desc[UR10][R8.64], R3 ;  /* 0x0000000308007986 */ /* 0x000fe2000c10150a */
[----:B0-----:R-:W-:Y:S02]  /*6f50*/  PRMT R5, R55, 0x7632, R5 ;  /* 0x0000763237057816 */ /* 0x001fe40000000005 */
[----:B------:R-:W-:Y:S01]  /*6f60*/  LEA.HI.X R15, R18, UR9, R15, 0x1, P2 ;  /* 0x00000009120f7c11 */ /* 0x000fe200090f0c0f */
[----:B------:R-:W-:Y:S01]  /*6f70*/  STG.E.U16 desc[UR10][R10.64], R55 ;  /* 0x000000370a007986 */ /* 0x000fe2000c10150a */
[----:B------:R-:W-:-:S03]  /*6f80*/  F2FP.F16.F32.PACK_AB R53, RZ, R53 ;  /* 0x00000035ff35723e */ /* 0x000fc600000000ff */
[----:B------:R-:W-:Y:S04]  /*6f90*/  STG.E.U16 desc[UR10][R12.64], R5 ;  /* 0x000000050c007986 */ /* 0x000fe8000c10150a */
[----:B------:R-:W-:Y:S01]  /*6fa0*/  STG.E.U16 desc[UR10][R14.64], R53 ;  /* 0x000000350e007986 */ /* 0x000fe2000c10150a */
[----:B------:R-:W-:Y:S05]  /*6fb0*/  EXIT ;  /* 0x000000000000794d */ /* 0x000fea0003800000 */
.L_x_23490:
[----:B------:R-:W-:Y:S01]  /*6fc0*/  BSSY B2, `(.L_x_23538) ;  /* 0x0000007000027945 */ /* 0x000fe20003800000 */
[----:B------:R-:W-:Y:S01]  /*6fd0*/  IMAD.MOV.U32 R23, RZ, RZ, 0x1 ;  /* 0x00000001ff177424 */ /* 0x000fe200078e00ff */
[----:B------:R-:W-:Y:S01]  /*6fe0*/  MOV R38, 0x1f ;  /* 0x0000001f00267802 */ /* 0x000fe20000000f00 */
[----:B------:R-:W-:-:S07]  /*6ff0*/  IMAD.MOV.U32 R20, RZ, RZ, -0x1 ;  /* 0xffffffffff147424 */ /* 0x000fce00078e00ff */
[----:B------:R-:W-:Y:S05]  /*7000*/  WARPSYNC.COLLECTIVE R20, `(.L_x_23539) ;  /* 0x0000000014087348 */ /* 0x000fea0003c00000 */
[----:B------:R0:W1:Y:S02]  /*7010*/  SHFL.BFLY P1, R22, R21, R23, R38 ;  /* 0x0c00001715167389 */ /* 0x0000640000020026 */
[----:B01----:R-:W-:Y:S01]  /*7020*/  ENDCOLLECTIVE ;  /* 0x000000000000791b */ /* 0x003fe20003800000 */
.L_x_23539:
[----:B------:R-:W-:Y:S05]  /*7030*/  BSYNC B2 ;  /* 0x0000000000027941 */ /* 0x000fea0003800000 */
.L_x_23538:
[----:B------:R-:W-:Y:S01]  /*7040*/  IMAD.MOV.U32 R20, RZ, RZ, R22 ;  /* 0x000000ffff147224 */ /* 0x000fe200078e0016 */
[----:B------:R-:W-:Y:S06]  /*7050*/  BRA `(.L_x_23540) ;  /* 0xffffffb800dc7947 */ /* 0x000fec000383ffff */
.L_x_23493:
        /* <DEDUP_REMOVED lines=8> */
.L_x_23542:
[----:B------:R-:W-:Y:S05]  /*70e0*/  BSYNC B0 ;  /* 0x0000000000007941 */ /* 0x000fea0003800000 */
.L_x_23541:
        /* <DEDUP_REMOVED lines=9> */
.L_x_23543:
[----:B------:R-:W-:Y:S01]  /*7180*/  IMAD.MOV.U32 R23, RZ, RZ, 0x4 ;  /* 0x00000004ff177424 */ /* 0x000fe200078e00ff */
[----:B------:R-:W-:-:S04]  /*7190*/  MOV R9, R22 ;  /* 0x0000001600097202 */ /* 0x000fc80000000f00 */
[----:B------:R-:W-:-:S05]  /*71a0*/  FMNMX.FTZ R9, R8, R9, !PT ;  /* 0x0000000908097209 */ /* 0x000fca0007810000 */
[----:B------:R-:W-:-:S07]  /*71b0*/  IMAD.MOV.U32 R21, RZ, RZ, R9 ;  /* 0x000000ffff157224 */ /* 0x000fce00078e0009 */
[----:B------:R-:W-:Y:S05]  /*71c0*/  WARPSYNC.COLLECTIVE R20, `(.L_x_23544) ;  /* 0x0000000014087348 */ /* 0x000fea0003c00000 */
[----:B------:R0:W1:Y:S02]  /*71d0*/  SHFL.BFLY P1, R22, R21, R23, R38 ;  /* 0x0c00001715167389 */ /* 0x0000640000020026 */
[----:B01----:R-:W-:Y:S01]  /*71e0*/  ENDCOLLECTIVE ;  /* 0x000000000000791b */ /* 0x003fe20003800000 */
.L_x_23544:
[----:B------:R-:W-:Y:S02]  /*71f0*/  IMAD.MOV.U32 R23, RZ, RZ, 0x2 ;  /* 0x00000002ff177424 */ /* 0x000fe400078e00ff */
[----:B------:R-:W-:-:S05]  /*7200*/  IMAD.MOV.U32 R10, RZ, RZ, R22 ;  /* 0x000000ffff0a7224 */ /* 0x000fca00078e0016 */
[----:B------:R-:W-:-:S04]  /*7210*/  FMNMX.FTZ R11, R9, R10, !PT ;  /* 0x0000000a090b7209 */ /* 0x000fc80007810000 */
[----:B------:R-:W-:-:S07]  /*7220*/  MOV R21, R11 ;  /* 0x0000000b00157202 */ /* 0x000fce0000000f00 */
[----:B------:R-:W-:Y:S05]  /*7230*/  WARPSYNC.COLLECTIVE R20, `(.L_x_23545) ;  /* 0x0000000014087348 */ /* 0x000fea0003c00000 */
[----:B------:R0:W1:Y:S02]  /*7240*/  SHFL.BFLY P1, R22, R21, R23, R38 ;  /* 0x0c00001715167389 */ /* 0x0000640000020026 */
[----:B01----:R-:W-:Y:S01]  /*7250*/  ENDCOLLECTIVE ;  /* 0x000000000000791b */ /* 0x003fe20003800000 */
.L_x_23545:
[----:B------:R-:W-:Y:S01]  /*7260*/  IMAD.MOV.U32 R10, RZ, RZ, R22 ;  /* 0x000000ffff0a7224 */ /* 0x000fe200078e0016 */
[----:B------:R-:W-:Y:S06]  /*7270*/  BRA `(.L_x_23546) ;  /* 0xffffffb800fc7947 */ /* 0x000fec000383ffff */
.L_x_23547:
        /* <DEDUP_REMOVED lines=16> */
.L_x_28435:


//--------------------- .text._ZN4vllm25paged_attention_v1_kernelIttLi96ELi16ELi128ELNS_18Fp8KVCacheDataTypeE0ELb1EEEvPT_PKS2_PKT0_S8_ifPKiSA_iPKfiiiSC_SC_iiiii --------------------------
	.section	.text._ZN4vllm25paged_attention_v1_kernelIttLi96ELi16ELi128ELNS_18Fp8KVCacheDataTypeE0ELb1EEEvPT_PKS2_PKT0_S8_ifPKiSA_iPKfiiiSC_SC_iiiii,"ax",@progbits
	.align	128
        .global         _ZN4vllm25paged_attention_v1_kernelIttLi96ELi16ELi128ELNS_18Fp8KVCacheDataTypeE0ELb1EEEvPT_PKS2_PKT0_S8_ifPKiSA_iPKfiiiSC_SC_iiiii
        .type           _ZN4vllm25paged_attention_v1_kernelIttLi96ELi16ELi128ELNS_18Fp8KVCacheDataTypeE0ELb1EEEvPT_PKS2_PKT0_S8_ifPKiSA_iPKfiiiSC_SC_iiiii,@function
        .size           _ZN4vllm25paged_attention_v1_kernelIttLi96ELi16ELi128ELNS_18Fp8KVCacheDataTypeE0ELb1EEEvPT_PKS2_PKT0_S8_ifPKiSA_iPKfiiiSC_SC_iiiii,(.L_x_28436 - _ZN4vllm25paged_attention_v1_kernelIttLi96ELi16ELi128ELNS_18Fp8KVCacheDataTypeE0ELb1EEEvPT_PKS2_PKT0_S8_ifPKiSA_iPKfiiiSC_SC_iiiii)
        .other          _ZN4vllm25paged_attention_v1_kernelIttLi96ELi16ELi128ELNS_18Fp8KVCacheDataTypeE0ELb1EEEvPT_PKS2_PKT0_S8_ifPKiSA_iPKfiiiSC_SC_iiiii,@"STO_CUDA_ENTRY STV_DEFAULT"
_ZN4vllm25paged_attention_v1_kernelIttLi96ELi16ELi128ELNS_18Fp8KVCacheDataTypeE0ELb1EEEvPT_PKS2_PKT0_S8_ifPKiSA_iPKfiiiSC_SC_iiiii:
.text._ZN4vllm25paged_attention_v1_kernelIttLi96ELi16ELi128ELNS_18Fp8KVCacheDataTypeE0ELb1EEEvPT_PKS2_PKT0_S8_ifPKiSA_iPKfiiiSC_SC_iiiii:
        /* <DEDUP_REMOVED lines=102> */
.L_x_23552:
        /* <DEDUP_REMOVED lines=11> */
.L_x_23551:
[----:B------:R-:W-:Y:S05]  /*0710*/  BSYNC B1 ;  /* 0x0000000000017941 */ /* 0x000fea0003800000 */
.L_x_23550:
        /* <DEDUP_REMOVED lines=14> */
.L_x_23553:
        /* <DEDUP_REMOVED lines=17> */
.L_x_23549:
[----:B------:R-:W-:Y:S05]  /*0910*/  BSYNC B0 ;  /* 0x0000000000007941 */ /* 0x000fea0003800000 */
.L_x_23548:
        /* <DEDUP_REMOVED lines=50> */
[C---:B------:R-:W-:Y:S01]  /*0c40*/  SHF.L.U32 R54, R57.reuse, 0x2, RZ ;  /* 0x0000000239367819 */ /* 0x040fe200000006ff */
[----:B------:R-:W-:Y:S01]  /*0c50*/  ULDC.64 UR4, c[0x0][0x238] ;  /* 0x00008e0000047ab9 */ /* 0x000fe20000000a00 */
[----:B------:R-:W-:Y:S01]  /*0c60*/  SHF.R.S32.HI R2, RZ, 0x1f, R11 ;  /* 0x0000001fff027819 */ /* 0x000fe2000001140b */
[C---:B------:R-:W-:Y:S01]  /*0c70*/  VIADD R17, R57.reuse, 0x12 ;  /* 0x0000001239117836 */ /* 0x040fe20000000000 */
[----:B------:R-:W-:Y:S01]  /*0c80*/  SHF.R.S32.HI R9, RZ, 0x1f, R54 ;  /* 0x0000001fff097819 */ /* 0x000fe20000011436 */
[----:B------:R-:W-:Y:S01]  /*0c90*/  VIADD R20, R57, 0x16 ;  /* 0x0000001639147836 */ /* 0x000fe20000000000 */
[----:B------:R-:W-:Y:S01]  /*0ca0*/  LEA.HI R2, R2, R11, RZ, 0x4 ;  /* 0x0000000b02027211 */ /* 0x000fe200078f20ff */
[----:B------:R-:W0:Y:S01]  /*0cb0*/  LDC R23, c[0x0][0x25c] ;  /* 0x00009700ff177b82 */ /* 0x000e220000000800 */
[----:B------:R-:W-:Y:S01]  /*0cc0*/  SHF.R.S32.HI R8, RZ, 0x1f, R10 ;  /* 0x0000001fff087819 */ /* 0x000fe2000001140a */
[----:B------:R-:W-:Y:S01]  /*0cd0*/  IMAD.SHL.U32 R42, R20, 0x4, RZ ;  /* 0x00000004142a7824 */ /* 0x000fe200078e00ff */
[----:B------:R-:W-:Y:S01]  /*0ce0*/  IADD3 R12, P0, R10, R7, RZ ;  /* 0x000000070a0c7210 */ /* 0x000fe20007f1e0ff */
[----:B------:R-:W-:Y:S01]  /*0cf0*/  ULDC UR6, c[0x0][0x27c] ;  /* 0x00009f0000067ab9 */ /* 0x000fe20000000800 */
[----:B------:R-:W-:-:S02]  /*0d00*/  LEA.HI R9, R9, R54, RZ, 0x3 ;  /* 0x0000003609097211 */ /* 0x000fc400078f18ff */
[----:B------:R-:W-:Y:S02]  /*0d10*/  LOP3.LUT R2, R2, 0xfffffff0, RZ, 0xc0, !PT ;  /* 0xfffffff002027812 */ /* 0x000fe400078ec0ff */
[----:B------:R-:W-:Y:S02]  /*0d20*/  LEA.HI.X.SX32 R13, R7, R8, 0x1, P0 ;  /* 0x00000008070d7211 */ /* 0x000fe400000f0eff */
[----:B------:R-:W-:Y:S01]  /*0d30*/  LOP3.LUT R7, R9, 0xfffffff8, RZ, 0xc0, !PT ;  /* 0xfffffff809077812 */ /* 0x000fe200078ec0ff */
[----:B------:R-:W-:Y:S01]  /*0d40*/  IMAD.IADD R22, R11, 0x1, -R2 ;  /* 0x000000010b167824 */ /* 0x000fe200078e0a02 */
[----:B------:R-:W-:Y:S01]  /*0d50*/  LEA R8, P0, R12, UR4, 0x2 ;  /* 0x000000040c087c11 */ /* 0x000fe2000f8010ff */
[C---:B------:R-:W-:Y:S01]  /*0d60*/  VIADD R2, R57.reuse, 0x2 ;  /* 0x0000000239027836 */ /* 0x040fe20000000000 */
[C---:B------:R-:W-:Y:S01]  /*0d70*/  IADD3 R11, R57.reuse, 0x6, RZ ;  /* 0x00000006390b7810 */ /* 0x040fe20007ffe0ff */
[----:B------:R-:W-:Y:S01]  /*0d80*/  IMAD.IADD R54, R54, 0x1, -R7 ;  /* 0x0000000136367824 */ /* 0x000fe200078e0a07 */
[----:B------:R-:W-:Y:S01]  /*0d90*/  LEA.HI.X R9, R12, UR5, R13, 0x2, P0 ;  /* 0x000000050c097c11 */ /* 0x000fe200080f140d */
[----:B------:R-:W-:Y:S01]  /*0da0*/  VIADD R7, R57, 0x4 ;  /* 0x0000000439077836 */ /* 0x000fe20000000000 */
[----:B------:R-:W1:Y:S01]  /*0db0*/  S2UR UR5, SR_CgaCtaId ;  /* 0x00000000000579c3 */ /* 0x000e620000008800 */
[----:B------:R-:W-:Y:S01]  /*0dc0*/  IMAD.SHL.U32 R2, R2, 0x4, RZ ;  /* 0x0000000402027824 */ /* 0x000fe200078e00ff */
[----:B------:R-:W-:Y:S01]  /*0dd0*/  SHF.L.U32 R46, R17, 0x2, RZ ;  /* 0x00000002112e7819 */ /* 0x000fe200000006ff */
[----:B------:R-:W-:Y:S01]  /*0de0*/  IMAD.SHL.U32 R52, R7, 0x4, RZ ;  /* 0x0000000407347824 */ /* 0x000fe200078e00ff */
[----:B------:R-:W-:Y:S01]  /*0df0*/  ULDC UR4, c[0x0][0x260] ;  /* 0x0000980000047ab9 */ /* 0x000fe20000000800 */
[----:B------:R-:W-:Y:S01]  /*0e00*/  VIADD R12, R57, 0x8 ;  /* 0x00000008390c7836 */ /* 0x000fe20000000000 */
[----:B------:R-:W-:Y:S01]  /*0e10*/  SHF.R.S32.HI R7, RZ, 0x1f, R2 ;  /* 0x0000001fff077819 */ /* 0x000fe20000011402 */
[----:B------:R-:W-:Y:S01]  /*0e20*/  IMAD.SHL.U32 R51, R11, 0x4, RZ ;  /* 0x000000040b337824 */ /* 0x000fe200078e00ff */
[----:B------:R-:W-:Y:S01]  /*0e30*/  SHF.R.S32.HI R11, RZ, 0x1f, R52 ;  /* 0x0000001fff0b7819 */ /* 0x000fe20000011434 */
[----:B------:R-:W-:Y:S01]  /*0e40*/  IMAD.SHL.U32 R62, R22, 0x8, RZ ;  /* 0x00000008163e7824 */ /* 0x000fe200078e00ff */
[----:B------:R-:W-:Y:S01]  /*0e50*/  LEA.HI R7, R7, R2, RZ, 0x3 ;  /* 0x0000000207077211 */ /* 0x000fe200078f18ff */
[----:B------:R-:W-:Y:S01]  /*0e60*/  IMAD R26, R10, 0x10, R22 ;  /* 0x000000100a1a7824 */ /* 0x000fe200078e0216 */
[----:B------:R-:W-:-:S02]  /*0e70*/  SHF.L.U32 R50, R12, 0x2, RZ ;  /* 0x000000020c327819 */ /* 0x000fc400000006ff */
[----:B------:R-:W-:Y:S02]  /*0e80*/  SHF.R.S32.HI R12, RZ, 0x1f, R51 ;  /* 0x0000001fff0c7819 */ /* 0x000fe40000011433 */
[----:B------:R-:W-:Y:S02]  /*0e90*/  LOP3.LUT R7, R7, 0xfffffff8, RZ, 0xc0, !PT ;  /* 0xfffffff807077812 */ /* 0x000fe400078ec0ff */
[----:B------:R-:W-:Y:S02]  /*0ea0*/  SHF.R.S32.HI R13, RZ, 0x1f, R50 ;  /* 0x0000001fff0d7819 */ /* 0x000fe40000011432 */
[----:B------:R-:W-:Y:S01]  /*0eb0*/  LEA.HI R12, R12, R51, RZ, 0x3 ;  /* 0x000000330c0c7211 */ /* 0x000fe200078f18ff */
[----:B------:R-:W-:Y:S01]  /*0ec0*/  IMAD.IADD R53, R2, 0x1, -R7 ;  /* 0x0000000102357824 */ /* 0x000fe200078e0a07 */
[----:B------:R-:W-:Y:S01]  /*0ed0*/  LEA.HI R13, R13, R50, RZ, 0x3 ;  /* 0x000000320d0d7211 */ /* 0x000fe200078f18ff */
[----:B------:R-:W-:Y:S01]  /*0ee0*/  VIADD R2, R57, 0x10 ;  /* 0x0000001039027836 */ /* 0x000fe20000000000 */
[----:B------:R-:W-:-:S02]  /*0ef0*/  LOP3.LUT R12, R12, 0xfffffff8, RZ, 0xc0, !PT ;  /* 0xfffffff80c0c7812 */ /* 0x000fc400078ec0ff */
[----:B------:R-:W-:Y:S01]  /*0f00*/  LOP3.LUT R13, R13, 0xfffffff8, RZ, 0xc0, !PT ;  /* 0xfffffff80d0d7812 */ /* 0x000fe200078ec0ff */
[----:B------:R-:W-:Y:S01]  /*0f10*/  IMAD.SHL.U32 R45, R2, 0x4, RZ ;  /* 0x00000004022d7824 */ /* 0x000fe200078e00ff */
[----:B------:R-:W-:Y:S01]  /*0f20*/  LEA.HI R11, R11, R52, RZ, 0x3 ;  /* 0x000000340b0b7211 */ /* 0x000fe200078f18ff */
[----:B------:R-:W-:Y:S01]  /*0f30*/  IMAD.IADD R51, R51, 0x1, -R12 ;  /* 0x0000000133337824 */ /* 0x000fe200078e0a0c */
[----:B------:R-:W-:Y:S01]  /*0f40*/  SHF.R.S32.HI R15, RZ, 0x1f, R46 ;  /* 0x0000001fff0f7819 */ /* 0x000fe2000001142e */
[C---:B------:R-:W-:Y:S01]  /*0f50*/  VIADD R12, R57.reuse, 0xc ;  /* 0x0000000c390c7836 */ /* 0x040fe20000000000 */
[----:B------:R-:W-:Y:S01]  /*0f60*/  SHF.R.S32.HI R18, RZ, 0x1f, R45 ;  /* 0x0000001fff127819 */ /* 0x000fe2000001142d */
[----:B------:R-:W-:Y:S01]  /*0f70*/  IMAD.IADD R50, R50, 0x1, -R13 ;  /* 0x0000000132327824 */ /* 0x000fe200078e0a0d */
[----:B------:R-:W-:Y:S02]  /*0f80*/  IADD3 R13, R57, 0xa, RZ ;  /* 0x0000000a390d7810 */ /* 0x000fe40007ffe0ff */
[----:B------:R-:W-:-:S02]  /*0f90*/  LOP3.LUT R11, R11, 0xfffffff8, RZ, 0xc0, !PT ;  /* 0xfffffff80b0b7812 */ /* 0x000fc400078ec0ff */
[----:B------:R-:W-:Y:S01]  /*0fa0*/  SHF.L.U32 R48, R12, 0x2, RZ ;  /* 0x000000020c307819 */ /* 0x000fe200000006ff */
[----:B------:R-:W-:Y:S01]  /*0fb0*/  IMAD.SHL.U32 R49, R13, 0x4, RZ ;  /* 0x000000040d317824 */ /* 0x000fe200078e00ff */
[----:B------:R-:W-:Y:S01]  /*0fc0*/  LEA.HI R18, R18, R45, RZ, 0x3 ;  /* 0x0000002d12127211 */ /* 0x000fe200078f18ff */
[----:B------:R-:W-:Y:S01]  /*0fd0*/  IMAD.IADD R52, R52, 0x1, -R11 ;  /* 0x0000000134347824 */ /* 0x000fe200078e0a0b */
[----:B------:R-:W-:Y:S01]  /*0fe0*/  SHF.R.S32.HI R7, RZ, 0x1f, R48 ;  /* 0x0000001fff077819 */ /* 0x000fe20000011430 */
[----:B------:R-:W-:Y:S01]  /*0ff0*/  VIADD R11, R57, 0xe ;  /* 0x0000000e390b7836 */ /* 0x000fe20000000000 */
[----:B------:R-:W-:Y:S02]  /*1000*/  LOP3.LUT R18, R18, 0xfffffff8, RZ, 0xc0, !PT ;  /* 0xfffffff812127812 */ /* 0x000fe400078ec0ff */
[----:B------:R-:W-:Y:S01]  /*1010*/  SHF.R.S32.HI R14, RZ, 0x1f, R49 ;  /* 0x0000001fff0e7819 */ /* 0x000fe20000011431 */
[----:B------:R-:W-:Y:S01]  /*1020*/  IMAD.SHL.U32 R47, R11, 0x4, RZ ;  /* 0x000000040b2f7824 */ /* 0x000fe200078e00ff */
[----:B------:R-:W-:Y:S01]  /*1030*/  LEA.HI R7, R7, R48, RZ, 0x3 ;  /* 0x0000003007077211 */ /* 0x000fe200078f18ff */
[----:B------:R-:W-:Y:S01]  /*1040*/  IMAD.IADD R45, R45, 0x1, -R18 ;  /* 0x000000012d2d7824 */ /* 0x000fe200078e0a12 */
[----:B------:R-:W-:Y:S01]  /*1050*/  LEA.HI R14, R14, R49, RZ, 0x3 ;  /* 0x000000310e0e7211 */ /* 0x000fe200078f18ff */
[----:B------:R-:W-:Y:S01]  /*1060*/  VIADD R18, R57, 0x14 ;  /* 0x0000001439127836 */ /* 0x000fe20000000000 */
[----:B------:R-:W-:-:S02]  /*1070*/  LOP3.LUT R7, R7, 0xfffffff8, RZ, 0xc0, !PT ;  /* 0xfffffff807077812 */ /* 0x000fc400078ec0ff */
[----:B------:R-:W-:Y:S01]  /*1080*/  SHF.R.S32.HI R16, RZ, 0x1f, R47 ;  /* 0x0000001fff107819 */ /* 0x000fe2000001142f */
[----:B------:R-:W-:Y:S01]  /*1090*/  IMAD.SHL.U32 R44, R18, 0x4, RZ ;  /* 0x00000004122c7824 */ /* 0x000fe200078e00ff */
[----:B------:R-:W-:Y:S01]  /*10a0*/  LOP3.LUT R14, R14, 0xfffffff8, RZ, 0xc0, !PT ;  /* 0xfffffff80e0e7812 */ /* 0x000fe200078ec0ff */
[----:B------:R-:W-:Y:S01]  /*10b0*/  IMAD.IADD R48, R48, 0x1, -R7 ;  /* 0x0000000130307824 */ /* 0x000fe200078e0a07 */
[----:B------:R-:W-:Y:S01]  /*10c0*/  LEA.HI R16, R16, R47, RZ, 0x3 ;  /* 0x0000002f10107211 */ /* 0x000fe200078f18ff */
[----:B------:R-:W-:Y:S01]  /*10d0*/  IMAD R7, R0, UR4, RZ ;  /* 0x0000000400077c24 */ /* 0x000fe2000f8e02ff */
[----:B------:R-:W-:Y:S01]  /*10e0*/  SHF.R.S32.HI R19, RZ, 0x1f, R44 ;  /* 0x0000001fff137819 */ /* 0x000fe2000001142c */
[----:B------:R-:W-:Y:S01]  /*10f0*/  IMAD.IADD R49, R49, 0x1, -R14 ;  /* 0x0000000131317824 */ /* 0x000fe200078e0a0e */
[----:B------:R-:W-:Y:S01]  /*1100*/  LEA.HI R15, R15, R46, RZ, 0x3 ;  /* 0x0000002e0f0f7211 */ /* 0x000fe200078f18ff */
[----:B------:R-:W-:Y:S01]  /*1110*/  UMOV UR4, 0x400 ;  /* 0x0000040000047882 */ /* 0x000fe20000000000 */
[----:B------:R-:W-:Y:S01]  /*1120*/  SHF.R.S32.HI R14, RZ, 0x1f, R62 ;  /* 0x0000001fff0e7819 */ /* 0x000fe2000001143e */
[----:B------:R-:W-:Y:S01]  /*1130*/  UIADD3 UR4, UR4, 0xe0, URZ ;  /* 0x000000e004047890 */ /* 0x000fe2000fffe03f */
[----:B------:R-:W-:-:S02]  /*1140*/  LOP3.LUT R16, R16, 0xfffffff8, RZ, 0xc0, !PT ;  /* 0xfffffff810107812 */ /* 0x000fc400078ec0ff */
[----:B------:R-:W-:Y:S01]  /*1150*/  IADD3 R62, P0, R7, R62, RZ ;  /* 0x0000003e073e7210 */ /* 0x000fe20007f1e0ff */
[----:B-1----:R-:W-:Y:S01]  /*1160*/  ULEA UR4, UR5, UR4, 0x18 ;  /* 0x0000000405047291 */ /* 0x002fe2000f8ec03f */
[----:B------:R-:W-:Y:S02]  /*1170*/  SHF.R.S32.HI R21, RZ, 0x1f, R42 ;  /* 0x0000001fff157819 */ /* 0x000fe4000001142a */
[----:B------:R-:W-:Y:S02]  /*1180*/  LEA.HI R19, R19, R44, RZ, 0x3 ;  /* 0x0000002c13137211 */ /* 0x000fe400078f18ff */
[----:B------:R-:W-:Y:S02]  /*1190*/  LOP3.LUT R15, R15, 0xfffffff8, RZ, 0xc0, !PT ;  /* 0xfffffff80f0f7812 */ /* 0x000fe400078ec0ff */
[----:B------:R-:W-:Y:S02]  /*11a0*/  IADD3 R47, R47, -R16, RZ ;  /* 0x800000102f2f7210 */ /* 0x000fe40007ffe0ff */
[----:B------:R-:W-:Y:S01]  /*11b0*/  LEA.HI.X.SX32 R63, R7, R14, 0x1, P0 ;  /* 0x0000000e073f7211 */ /* 0x000fe200000f0eff */
[----:B------:R-:W-:Y:S01]  /*11c0*/  IMAD.SHL.U32 R7, R10, 0x10, RZ ;  /* 0x000000100a077824 */ /* 0x000fe200078e00ff */
[----:B------:R-:W-:-:S02]  /*11d0*/  LEA.HI R13, R13, R13, RZ, 0x1 ;  /* 0x0000000d0d0d7211 */ /* 0x000fc400078f08ff */
[----:B------:R-:W-:Y:S01]  /*11e0*/  LEA.HI R21, R21, R42, RZ, 0x3 ;  /* 0x0000002a15157211 */ /* 0x000fe200078f18ff */
[----:B------:R-:W-:Y:S01]  /*11f0*/  IMAD.IADD R22, R22, 0x1, R7 ;  /* 0x0000000116167824 */ /* 0x000fe200078e0207 */
[----:B------:R-:W-:Y:S01]  /*1200*/  LOP3.LUT R19, R19, 0xfffffff8, RZ, 0xc0, !PT ;  /* 0xfffffff813137812 */ /* 0x000fe200078ec0ff */
[----:B------:R-:W-:Y:S01]  /*1210*/  IMAD.SHL.U32 R13, R13, 0x40, RZ ;  /* 0x000000400d0d7824 */ /* 0x000fe200078e00ff */
[----:B------:R-:W-:Y:S02]  /*1220*/  LEA.HI R14, R12, R12, RZ, 0x1 ;  /* 0x0000000c0c0e7211 */ /* 0x000fe400078f08ff */
[----:B------:R-:W-:Y:S01]  /*1230*/  LEA.HI R16, R2, R2, RZ, 0x1 ;  /* 0x0000000202107211 */ /* 0x000fe200078f08ff */
[----:B------:R-:W-:Y:S01]  /*1240*/  IMAD.IADD R44, R44, 0x1, -R19 ;  /* 0x000000012c2c7824 */ /* 0x000fe200078e0a13 */
[----:B------:R-:W-:Y:S01]  /*1250*/  LEA.HI R17, R17, R17, RZ, 0x1 ;  /* 0x0000001111117211 */ /* 0x000fe200078f08ff */
[----:B------:R-:W-:Y:S01]  /*1260*/  IMAD.SHL.U32 R2, R14, 0x40, RZ ;  /* 0x000000400e027824 */ /* 0x000fe200078e00ff */
[----:B------:R-:W-:Y:S01]  /*1270*/  LEA.HI R18, R18, R18, RZ, 0x1 ;  /* 0x0000001212127211 */ /* 0x000fe200078f08ff */
[----:B------:R-:W-:Y:S01]  /*1280*/  IMAD.SHL.U32 R16, R16, 0x40, RZ ;  /* 0x0000004010107824 */ /* 0x000fe200078e00ff */
[----:B------:R-:W-:Y:S01]  /*1290*/  IADD3 R46, R46, -R15, RZ ;  /* 0x8000000f2e2e7210 */ /* 0x000fe20007ffe0ff */
[----:B------:R-:W-:Y:S01]  /*12a0*/  IMAD.SHL.U32 R17, R17, 0x40, RZ ;  /* 0x0000004011117824 */ /* 0x000fe200078e00ff */
[----:B------:R-:W-:Y:S01]  /*12b0*/  LEA.HI R15, R11, R11, RZ, 0x1 ;  /* 0x0000000b0b0f7211 */ /* 0x000fe200078f08ff */
[----:B------:R-:W-:Y:S01]  /*12c0*/  IMAD.SHL.U32 R18, R18, 0x40, RZ ;  /* 0x0000004012127824 */ /* 0x000fe200078e00ff */
[----:B------:R-:W-:Y:S01]  /*12d0*/  LEA.HI R20, R20, R20, RZ, 0x1 ;  /* 0x0000001414147211 */ /* 0x000fe200078f08ff */
[----:B------:R-:W-:Y:S01]  /*12e0*/  VIADD R11, R4, -UR6 ;  /* 0x80000006040b7c36 */ /* 0x000fe20008000000 */
[----:B------:R-:W-:-:S02]  /*12f0*/  LOP3.LUT R21, R21, 0xfffffff8, RZ, 0xc0, !PT ;  /* 0xfffffff815157812 */ /* 0x000fc400078ec0ff */
[----:B------:R-:W-:Y:S02]  /*1300*/  SHF.L.U32 R15, R15, 0x6, RZ ;  /* 0x000000060f0f7819 */ /* 0x000fe400000006ff */
        /* <DEDUP_REMOVED lines=9> */
[----:B0-----:R-:W-:Y:S02]  /*13a0*/  SHF.R.S32.HI R12, RZ, 0x1f, R23 ;  /* 0x0000001fff0c7819 */ /* 0x001fe40000011417 */
[----:B------:R-:W-:Y:S02]  /*13b0*/  MOV R55, 0xff7fffff ;  /* 0xff7fffff00377802 */ /* 0x000fe40000000f00 */
        /* <DEDUP_REMOVED lines=15> */
[----:B------:R-:W-:-:S07]  /*14b0*/  SHF.R.S32.HI R40, RZ, 0x1f, R42 ;  /* 0x0000001fff287819 */ /* 0x000fce000001142a */
.L_x_23560:
        /* <DEDUP_REMOVED lines=11> */
[----:B------:R-:W-:Y:S01]  /*1570*/  @!P1 IADD3 R17, R17, -R2, RZ ;  /* 0x8000000211119210 */ /* 0x000fe20007ffe0ff */
        /* <DEDUP_REMOVED lines=9> */
[----:B------:R-:W-:Y:S01]  /*1610*/  HFMA2.MMA R16, -RZ, RZ, 0, 0 ;  /* 0x00000000ff107435 */ /* 0x000fe200000001ff */
        /* <DEDUP_REMOVED lines=68> */
[----:B------:R-:W-:-:S05]  /*1a60*/  VIADD R16, R57, 0x4 ;  /* 0x0000000439107836 */ /* 0x000fca0000000000 */
        /* <DEDUP_REMOVED lines=221> */
.L_x_23606:
        /* <DEDUP_REMOVED lines=13> */
.L_x_23557:
[----:B------:R-:W-:-:S13]  /*2910*/  ISETP.NE.AND P0, PT, R57, RZ, PT ;  /* 0x000000ff3900720c */ /* 0x000fda0003f05270 */
[----:B------:R-:W-:-:S05]  /*2920*/  @!P0 IMAD.MOV.U32 R17, RZ, RZ, -0x800001 ;  /* 0xff7fffffff118424 */ /* 0x000fca00078e00ff */
[----:B------:R0:W-:Y:S02]  /*2930*/  @!P0 STS [R26], R17 ;  /* 0x000000111a008388 */ /* 0x0001e40000000800 */
.L_x_23559:
[----:B------:R-:W-:Y:S05]  /*2940*/  BSYNC B1 ;  /* 0x0000000000017941 */ /* 0x000fea0003800000 */
.L_x_23556:
[----:B------:R-:W-:Y:S01]  /*2950*/  IADD3 R10, R10, 0x4, RZ ;  /* 0x000000040a0a7810 */ /* 0x000fe20007ffe0ff */
[----:B01----:R-:W-:Y:S01]  /*2960*/  VIADD R26, R26, 0x100 ;  /* 0x000001001a1a7836 */ /* 0x003fe20000000000 */
[----:B------:R-:W-:Y:S01]  /*2970*/  IADD3 R8, P1, R8, 0x10, RZ ;  /* 0x0000001008087810 */ /* 0x000fe20007f3e0ff */
[----:B------:R-:W-:Y:S01]  /*2980*/  VIADD R27, R27, 0x40 ;  /* 0x000000401b1b7836 */ /* 0x000fe20000000000 */
[----:B------:R-:W-:Y:S01]  /*2990*/  ISETP.GE.AND P0, PT, R10, R5, PT ;  /* 0x000000050a00720c */ /* 0x000fe20003f06270 */
[----:B------:R-:W-:Y:S01]  /*29a0*/  VIADD R22, R22, 0x40 ;  /* 0x0000004016167836 */ /* 0x000fe20000000000 */
[----:B------:R-:W-:Y:S01]  /*29b0*/  IADD3 R7, R7, 0x40, RZ ;  /* 0x0000004007077810 */ /* 0x000fe20007ffe0ff */
[----:B------:R-:W-:-:S10]  /*29c0*/  IMAD.X R9, RZ, RZ, R9, P1 ;  /* 0x000000ffff097224 */ /* 0x000fd400008e0609 */
[----:B------:R-:W-:Y:S05]  /*29d0*/  @!P0 BRA `(.L_x_23560) ;  /* 0xffffffe800b88947 */ /* 0x000fea000383ffff */
.L_x_23555:
[----:B------:R-:W-:Y:S05]  /*29e0*/  BSYNC B0 ;  /* 0x0000000000007941 */ /* 0x000fea0003800000 */
.L_x_23554:
        /* <DEDUP_REMOVED lines=15> */
.L_x_23612:
        /* <DEDUP_REMOVED lines=48> */
.L_x_23566:
        /* <DEDUP_REMOVED lines=11> */
.L_x_23565:
[----:B------:R-:W-:Y:S05]  /*2e90*/  BSYNC B1 ;  /* 0x0000000000017941 */ /* 0x000fea0003800000 */
.L_x_23564:
        /* <DEDUP_REMOVED lines=14> */
.L_x_23569:
        /* <DEDUP_REMOVED lines=29> */
[C---:B-----5:R-:W-:Y:S02]  /*3150*/  FADD.FTZ R26, -R9.reuse, R26 ;  /* 0x0000001a091a7221 */ /* 0x060fe40000010100 */
[----:B------:R-:W5:Y:S01]  /*3160*/  LDS R24, [R12+0x1400] ;  /* 0x001400000c187984 */ /* 0x000f620000000800 */
        /* <DEDUP_REMOVED lines=28> */
[----:B-----5:R-:W-:Y:S02]  /*3330*/  FADD.FTZ R24, -R9, R24 ;  /* 0x0000001809187221 */ /* 0x020fe40000010100 */
        /* <DEDUP_REMOVED lines=40> */
.L_x_23568:
[----:B------:R-:W-:Y:S05]  /*35c0*/  BSYNC B1 ;  /* 0x0000000000017941 */ /* 0x000fea0003800000 */
.L_x_23567:
        /* <DEDUP_REMOVED lines=55> */
.L_x_23571:
[----:B------:R-:W-:Y:S05]  /*3940*/  BSYNC B1 ;  /* 0x0000000000017941 */ /* 0x000fea0003800000 */
.L_x_23570:
        /* <DEDUP_REMOVED lines=26> */
.L_x_23563:
[----:B------:R-:W-:Y:S05]  /*3af0*/  BSYNC B0 ;  /* 0x0000000000007941 */ /* 0x000fea0003800000 */
.L_x_23562:
        /* <DEDUP_REMOVED lines=50> */
.L_x_23576:
        /* <DEDUP_REMOVED lines=8> */
.L_x_23575:
[----:B------:R-:W-:Y:S05]  /*3ea0*/  BSYNC B1 ;  /* 0x0000000000017941 */ /* 0x000fea0003800000 */
.L_x_23574:
        /* <DEDUP_REMOVED lines=14> */
.L_x_23579:
        /* <DEDUP_REMOVED lines=52> */
.L_x_23578:
[----:B------:R-:W-:Y:S05]  /*42d0*/  BSYNC B1 ;  /* 0x0000000000017941 */ /* 0x000fea0003800000 */
.L_x_23577:
        /* <DEDUP_REMOVED lines=31> */
.L_x_23581:
[----:B------:R-:W-:Y:S05]  /*44d0*/  BSYNC B1 ;  /* 0x0000000000017941 */ /* 0x000fea0003800000 */
.L_x_23580:
        /* <DEDUP_REMOVED lines=14> */
.L_x_23573:
[----:B------:R-:W-:Y:S05]  /*45c0*/  BSYNC B0 ;  /* 0x0000000000007941 */ /* 0x000fea0003800000 */
.L_x_23572:
[----:B------:R-:W-:Y:S01]  /*45d0*/  BAR.SYNC.DEFER_BLOCKING 0x0 ;  /* 0x0000000000007b1d */ /* 0x000fe20000010000 */
[----:B------:R-:W-:-:S05]  /*45e0*/  ISETP.GE.AND P0, PT, R8, R5, PT ;  /* 0x000000050800720c */ /* 0x000fca0003f06270 */
[----:B------:R-:W-:Y:S01]  /*45f0*/  ULDC UR8, c[0x0][0x25c] ;  /* 0x0000970000087ab9 */ /* 0x000fe20000000800 */
[----:B------:R-:W-:Y:S07]  /*4600*/  BSSY B1, `(.L_x_23582) ;  /* 0x0000198000017945 */ /* 0x000fee0003800000 */
[----:B------:R-:W-:Y:S05]  /*4610*/  @!P0 BRA `(.L_x_23583) ;  /* 0x0000000000148947 */ /* 0x000fea0003800000 */
[----:B------:R-:W-:Y:S01]  /*4620*/  HFMA2.MMA R54, -RZ, RZ, 0, 0 ;  /* 0x00000000ff367435 */ /* 0x000fe200000001ff */
[----:B------:R-:W-:Y:S02]  /*4630*/  CS2R R50, SRZ ;  /* 0x0000000000327805 */ /* 0x000fe4000001ff00 */
[----:B------:R-:W-:Y:S01]  /*4640*/  CS2R R48, SRZ ;  /* 0x0000000000307805 */ /* 0x000fe2000001ff00 */
[----:B------:R-:W-:Y:S01]  /*4650*/  IMAD.MOV.U32 R47, RZ, RZ, RZ ;  /* 0x000000ffff2f7224 */ /* 0x000fe200078e00ff */
[----:B------:R-:W-:Y:S06]  /*4660*/  BRA `(.L_x_23584) ;  /* 0x0000001800447947 */ /* 0x000fec0003800000 */
.L_x_23583:
[----:B01----:R-:W0:Y:S01]  /*4670*/  I2F.RP R12, R2 ;  /* 0x00000002000c7306 */ /* 0x003e220000209400 */
[----:B------:R-:W1:Y:S01]  /*4680*/  S2UR UR4, SR_CTAID.Y ;  /* 0x00000000000479c3 */ /* 0x000e620000002600 */
[----:B------:R-:W-:Y:S01]  /*4690*/  SHF.R.S32.HI R10, RZ, 0x1f, R8 ;  /* 0x0000001fff0a7819 */ /* 0x000fe20000011408 */
[----:B------:R-:W-:Y:S01]  /*46a0*/  ULDC.64 UR6, c[0x0][0x238] ;  /* 0x00008e0000067ab9 */ /* 0x000fe20000000a00 */
[----:B------:R-:W-:Y:S01]  /*46b0*/  IMAD.MOV.U32 R54, RZ, RZ, RZ ;  /* 0x000000ffff367224 */ /* 0x000fe200078e00ff */
[----:B------:R-:W-:Y:S02]  /*46c0*/  CS2R R50, SRZ ;  /* 0x0000000000327805 */ /* 0x000fe4000001ff00 */
[----:B------:R-:W-:Y:S01]  /*46d0*/  CS2R R48, SRZ ;  /* 0x0000000000307805 */ /* 0x000fe2000001ff00 */
[----:B------:R-:W-:Y:S01]  /*46e0*/  IMAD.MOV.U32 R47, RZ, RZ, RZ ;  /* 0x000000ffff2f7224 */ /* 0x000fe200078e00ff */
[----:B------:R-:W1:Y:S01]  /*46f0*/  LDC R9, c[0x0][0x248] ;  /* 0x00009200ff097b82 */ /* 0x000e620000000800 */
[----:B0-----:R-:W0:Y:S07]  /*4700*/  MUFU.RCP R12, R12 ;  /* 0x0000000c000c7308 */ /* 0x001e2e0000001000 */
[----:B------:R-:W2:Y:S01]  /*4710*/  S2UR UR5, SR_CgaCtaId ;  /* 0x00000000000579c3 */ /* 0x000ea20000008800 */
[----:B0-----:R-:W-:Y:S01]  /*4720*/  VIADD R44, R12, 0xffffffe ;  /* 0x0ffffffe0c2c7836 */ /* 0x001fe20000000000 */
[----:B------:R-:W-:Y:S01]  /*4730*/  LEA.HI R12, R3, R3, RZ, 0x1 ;  /* 0x00000003030c7211 */ /* 0x000fe200078f08ff */
[----:B-1----:R-:W-:Y:S01]  /*4740*/  IMAD R9, R9, UR4, RZ ;  /* 0x0000000409097c24 */ /* 0x002fe2000f8e02ff */
[----:B------:R-:W-:Y:S01]  /*4750*/  UMOV UR4, 0x400 ;  /* 0x0000040000047882 */ /* 0x000fe20000000000 */
[----:B------:R0:W1:Y:S01]  /*4760*/  F2I.FTZ.U32.TRUNC.NTZ R45, R44 ;  /* 0x0000002c002d7305 */ /* 0x000062000021f000 */
[C---:B------:R-:W-:Y:S01]  /*4770*/  LOP3.LUT R14, R12.reuse, 0xfffffffe, RZ, 0xc0, !PT ;  /* 0xfffffffe0c0e7812 */ /* 0x040fe200078ec0ff */
[----:B------:R-:W-:Y:S01]  /*4780*/  IMAD.SHL.U32 R12, R12, 0x8, RZ ;  /* 0x000000080c0c7824 */ /* 0x000fe200078e00ff */
[----:B------:R-:W-:Y:S01]  /*4790*/  IADD3 R11, P0, R8, R9, RZ ;  /* 0x00000009080b7210 */ /* 0x000fe20007f1e0ff */
[----:B------:R-:W-:-:S02]  /*47a0*/  UIADD3 UR4, UR4, 0xe0, URZ ;  /* 0x000000e004047890 */ /* 0x000fc4000fffe03f */
[----:B------:R-:W-:Y:S01]  /*47b0*/  IMAD.IADD R14, R3, 0x1, -R14 ;  /* 0x00000001030e7824 */ /* 0x000fe200078e0a0e */
[----:B------:R-:W-:Y:S01]  /*47c0*/  LEA.HI.X.SX32 R10, R9, R10, 0x1, P0 ;  /* 0x0000000a090a7211 */ /* 0x000fe200000f0eff */
[----:B--2---:R-:W-:Y:S01]  /*47d0*/  ULEA UR4, UR5, UR4, 0x18 ;  /* 0x0000000405047291 */ /* 0x004fe2000f8ec03f */
[----:B0-----:R-:W-:Y:S02]  /*47e0*/  MOV R44, RZ ;  /* 0x000000ff002c7202 */ /* 0x001fe40000000f00 */
[----:B------:R-:W-:Y:S01]  /*47f0*/  LEA R46, P0, R11, UR6, 0x2 ;  /* 0x000000060b2e7c11 */ /* 0x000fe2000f8010ff */
[----:B------:R-:W-:Y:S01]  /*4800*/  ULDC UR6, c[0x0][0x27c] ;  /* 0x00009f0000067ab9 */ /* 0x000fe20000000800 */
[----:B------:R-:W-:Y:S01]  /*4810*/  LOP3.LUT R55, R12, 0xfffffff0, RZ, 0xc0, !PT ;  /* 0xfffffff00c377812 */ /* 0x000fe200078ec0ff */
[----:B------:R-:W-:Y:S01]  /*4820*/  VIADD R4, R4, -UR6 ;  /* 0x8000000604047c36 */ /* 0x000fe20008000000 */
[----:B------:R-:W-:Y:S01]  /*4830*/  LEA R64, R8, R14, 0x1 ;  /* 0x0000000e08407211 */ /* 0x000fe200078e08ff */
[----:B-1----:R-:W-:-:S02]  /*4840*/  IMAD.MOV R13, RZ, RZ, -R45 ;  /* 0x000000ffff0d7224 */ /* 0x002fc400078e0a2d */
[----:B------:R-:W-:Y:S01]  /*4850*/  IMAD R55, R14, 0x8, R55 ;  /* 0x000000080e377824 */ /* 0x000fe200078e0237 */
[----:B------:R-:W-:Y:S01]  /*4860*/  LEA R64, R64, UR4, 0x5 ;  /* 0x0000000440407c11 */ /* 0x000fe2000f8e28ff */
[----:B------:R-:W-:Y:S02]  /*4870*/  IMAD R9, R13, R2, RZ ;  /* 0x000000020d097224 */ /* 0x000fe400078e02ff */
[----:B------:R-:W0:Y:S01]  /*4880*/  LDC R13, c[0x0][0x25c] ;  /* 0x00009700ff0d7b82 */ /* 0x000e220000000800 */
[C---:B------:R-:W-:Y:S01]  /*4890*/  VIADD R60, R55.reuse, 0x200 ;  /* 0x00000200373c7836 */ /* 0x040fe20000000000 */
[----:B------:R-:W-:Y:S01]  /*48a0*/  IADD3 R61, R55, 0x300, RZ ;  /* 0x00000300373d7810 */ /* 0x000fe20007ffe0ff */
[----:B------:R-:W-:Y:S01]  /*48b0*/  IMAD.HI.U32 R44, R45, R9, R44 ;  /* 0x000000092d2c7227 */ /* 0x000fe200078e002c */
[----:B------:R-:W-:Y:S01]  /*48c0*/  LEA.HI.X R45, R11, UR7, R10, 0x2, P0 ;  /* 0x000000070b2d7c11 */ /* 0x000fe200080f140a */
[----:B------:R-:W-:Y:S01]  /*48d0*/  ULDC UR7, c[0x0][0x260] ;  /* 0x0000980000077ab9 */ /* 0x000fe20000000800 */
[----:B------:R-:W-:Y:S01]  /*48e0*/  IADD3 R9, -R8, -0x1, R5 ;  /* 0xffffffff08097810 */ /* 0x000fe20007ffe105 */
[----:B------:R-:W-:Y:S01]  /*48f0*/  IMAD R52, R0, UR7, RZ ;  /* 0x0000000700347c24 */ /* 0x000fe2000f8e02ff */
[----:B------:R-:W-:Y:S01]  /*4900*/  MOV R10, R8 ;  /* 0x00000008000a7202 */ /* 0x000fe20000000f00 */
[----:B------:R-:W-:-:S02]  /*4910*/  IMAD.SHL.U32 R11, R8, 0x10, RZ ;  /* 0x00000010080b7824 */ /* 0x000fc400078e00ff */
[C---:B------:R-:W-:Y:S01]  /*4920*/  VIADD R62, R55.reuse, 0x400 ;  /* 0x00000400373e7836 */ /* 0x040fe20000000000 */
[----:B------:R-:W-:Y:S01]  /*4930*/  SHF.R.S32.HI R53, RZ, 0x1f, R52 ;  /* 0x0000001fff357819 */ /* 0x000fe20000011434 */
[----:B------:R-:W-:Y:S02]  /*4940*/  IMAD R58, R14, 0x8, R11 ;  /* 0x000000080e3a7824 */ /* 0x000fe400078e020b */
[----:B------:R-:W-:Y:S02]  /*4950*/  VIADD R63, R55, 0x500 ;  /* 0x00000500373f7836 */ /* 0x000fe40000000000 */
[----:B------:R-:W-:Y:S01]  /*4960*/  VIADD R64, R64, 0x10 ;  /* 0x0000001040407836 */ /* 0x000fe20000000000 */
[----:B0-----:R-:W-:-:S07]  /*4970*/  SHF.R.S32.HI R0, RZ, 0x1f, R13 ;  /* 0x0000001fff007819 */ /* 0x001fce000001140d */
.L_x_23599:
        /* <DEDUP_REMOVED lines=62> */
[----:B------:R-:W-:Y:S02]  /*4d60*/  IADD3 R14, P3, R63, R12, RZ ;  /* 0x0000000c3f0e7210 */ /* 0x000fe40007f7e0ff */
[----:B------:R-:W-:Y:S02]  /*4d70*/  LEA.HI.X R57, R16, R25, R19, 0x1, P4 ;  /* 0x0000001910397211 */ /* 0x000fe400020f0c13 */
[-C--:B------:R-:W-:Y:S02]  /*4d80*/  LEA R12, P6, R13, R24.reuse, 0x1 ;  /* 0x000000180d0c7211 */ /* 0x080fe400078c08ff */
[-C--:B------:R-:W-:Y:S01]  /*4d90*/  LEA R16, P5, R17, R24.reuse, 0x1 ;  /* 0x0000001811107211 */ /* 0x080fe200078a08ff */
[----:B------:R3:W5:Y:S01]  /*4da0*/  LDG.E.128.CONSTANT R32, desc[UR10][R56.64] ;  /* 0x0000000a38207981 */ /* 0x000762000c1e9d00 */
[----:B------:R-:W-:Y:S02]  /*4db0*/  LEA R20, P4, R18, R24, 0x1 ;  /* 0x0000001812147211 */ /* 0x000fe400078808ff */
[----:B------:R-:W-:-:S02]  /*4dc0*/  LEA.HI.X.SX32 R26, R60, R28, 0x1, P0 ;  /* 0x0000001c3c1a7211 */ /* 0x000fc400000f0eff */
[-C--:B------:R-:W-:Y:S02]  /*4dd0*/  LEA.HI.X.SX32 R22, R61, R28.reuse, 0x1, P1 ;  /* 0x0000001c3d167211 */ /* 0x080fe400008f0eff */
[----:B------:R-:W-:Y:S02]  /*4de0*/  LEA.HI.X.SX32 R19, R62, R28, 0x1, P2 ;  /* 0x0000001c3e137211 */ /* 0x000fe400010f0eff */
[----:B------:R-:W-:Y:S02]  /*4df0*/  LEA R24, P0, R14, R24, 0x1 ;  /* 0x000000180e187211 */ /* 0x000fe400078008ff */
[----:B------:R-:W-:Y:S02]  /*4e00*/  LEA.HI.X.SX32 R15, R63, R28, 0x1, P3 ;  /* 0x0000001c3f0f7211 */ /* 0x000fe400018f0eff */
[-C--:B------:R-:W-:Y:S01]  /*4e10*/  LEA.HI.X R13, R13, R25.reuse, R26, 0x1, P6 ;  /* 0x000000190d0d7211 */ /* 0x080fe200030f0c1a */
[----:B------:R3:W5:Y:S01]  /*4e20*/  LDG.E.128.CONSTANT R28, desc[UR10][R56.64+0x200] ;  /* 0x0002000a381c7981 */ /* 0x000762000c1e9d00 */
[----:B------:R-:W-:-:S02]  /*4e30*/  LEA.HI.X R17, R17, R25, R22, 0x1, P5 ;  /* 0x0000001911117211 */ /* 0x000fc400028f0c16 */
[-C--:B------:R-:W-:Y:S02]  /*4e40*/  LEA.HI.X R21, R18, R25.reuse, R19, 0x1, P4 ;  /* 0x0000001912157211 */ /* 0x080fe400020f0c13 */
[----:B------:R-:W-:Y:S02]  /*4e50*/  LEA.HI.X R25, R14, R25, R15, 0x1, P0 ;  /* 0x000000190e197211 */ /* 0x000fe400000f0c0f */
        /* <DEDUP_REMOVED lines=11> */
[----:B------:R-:W-:Y:S01]  /*4f10*/  VIADD R42, R58, 0x2 ;  /* 0x000000023a2a7836 */ /* 0x000fe20000000000 */
[----:B-----5:R-:W-:Y:S02]  /*4f20*/  PRMT R57, R35, 0x7632, R57 ;  /* 0x0000763223397816 */ /* 0x020fe40000000039 */
[-C--:B------:R-:W-:Y:S01]  /*4f30*/  ISETP.GE.AND P4, PT, R56, R59.reuse, PT ;  /* 0x0000003b3800720c */ /* 0x080fe20003f86270 */
[----:B------:R-:W-:Y:S01]  /*4f40*/  VIADD R56, R58, 0x5 ;  /* 0x000000053a387836 */ /* 0x000fe20000000000 */
[----:B------:R-:W-:Y:S01]  /*4f50*/  ISETP.GE.AND P1, PT, R42, R59, PT ;  /* 0x0000003b2a00720c */ /* 0x000fe20003f26270 */
[----:B------:R-:W-:-:S03]  /*4f60*/  VIADD R42, R58, 0x4 ;  /* 0x000000043a2a7836 */ /* 0x000fc60000000000 */
[-C--:B------:R-:W-:Y:S02]  /*4f70*/  ISETP.GE.AND P3, PT, R56, R59.reuse, PT ;  /* 0x0000003b3800720c */ /* 0x080fe40003f66270 */
[----:B------:R-:W-:Y:S02]  /*4f80*/  IADD3 R56, R58, 0x7, RZ ;  /* 0x000000073a387810 */ /* 0x000fe40007ffe0ff */
[-C--:B------:R-:W-:Y:S01]  /*4f90*/  ISETP.GE.AND P6, PT, R42, R59.reuse, PT ;  /* 0x0000003b2a00720c */ /* 0x080fe20003fc6270 */
[----:B------:R-:W-:Y:S01]  /*4fa0*/  VIADD R42, R58, 0x6 ;  /* 0x000000063a2a7836 */ /* 0x000fe20000000000 */
[----:B------:R-:W-:Y:S01]  /*4fb0*/  ISETP.GE.AND P2, PT, R56, R59, PT ;  /* 0x0000003b3800720c */ /* 0x000fe20003f46270 */
[----:B------:R-:W-:Y:S01]  /*4fc0*/  VIADD R56, R58, 0x1 ;  /* 0x000000013a387836 */ /* 0x000fe20000000000 */
[----:B------:R-:W-:Y:S02]  /*4fd0*/  SEL R43, R34, RZ, !P6 ;  /* 0x000000ff222b7207 */ /* 0x000fe40007000000 */
[----:B------:R-:W-:-:S02]  /*4fe0*/  PRMT R34, R33, 0x7632, R34 ;  /* 0x0000763221227816 */ /* 0x000fc40000000022 */
[-C--:B------:R-:W-:Y:S02]  /*4ff0*/  ISETP.GE.AND P5, PT, R42, R59.reuse, PT ;  /* 0x0000003b2a00720c */ /* 0x080fe40003fa6270 */
        /* <DEDUP_REMOVED lines=15> */
.L_x_23588:
[----:B------:R-:W-:Y:S05]  /*50f0*/  BSYNC B2 ;  /* 0x0000000000027941 */ /* 0x000fea0003800000 */
.L_x_23587:
[----:B-----5:R-:W-:Y:S01]  /*5100*/  HMUL2 R33, R40, R33 ;  /* 0x0000002128217232 */ /* 0x020fe20000000000 */
[----:B------:R-:W-:Y:S01]  /*5110*/  F2FP.F16.F32.PACK_AB R36, R37, R36 ;  /* 0x000000242524723e */ /* 0x000fe200000000ff */
[----:B------:R-:W-:Y:S01]  /*5120*/  BSSY B2, `(.L_x_23589) ;  /* 0x0000027000027945 */ /* 0x000fe20003800000 */
[----:B------:R-:W-:-:S03]  /*5130*/  F2FP.F16.F32.PACK_AB R38, R39, R38 ;  /* 0x000000262726723e */ /* 0x000fc600000000ff */
[----:B------:R-:W-:Y:S01]  /*5140*/  HFMA2.MMA R32, R41, R32, R33 ;  /* 0x0000002029207235 */ /* 0x000fe20000000021 */
[----:B------:R-:W-:-:S09]  /*5150*/  IMAD.MOV.U32 R33, RZ, RZ, R36 ;  /* 0x000000ffff217224 */ /* 0x000fd200078e0024 */
[----:B------:R-:W-:Y:S02]  /*5160*/  HFMA2 R34, R33, R34, R32 ;  /* 0x0000002221227231 */ /* 0x000fe40000000020 */
[----:B------:R-:W-:-:S06]  /*5170*/  IMAD.MOV.U32 R32, RZ, RZ, R38 ;  /* 0x000000ffff207224 */ /* 0x000fcc00078e0026 */
[----:B------:R-:W-:Y:S01]  /*5180*/  HFMA2.MMA R35, R32, R35, R34 ;  /* 0x0000002320237235 */ /* 0x000fe20000000022 */
[----:B------:R-:W-:Y:S10]  /*5190*/  @P0 BRA `(.L_x_23590) ;  /* 0x00000000007c0947 */ /* 0x000ff40003800000 */
        /* <DEDUP_REMOVED lines=13> */
[----:B------:R-:W-:Y:S02]  /*5270*/  PRMT R34, R29, 0x7632, R34 ;  /* 0x000076321d227816 */ /* 0x000fe40000000022 */
[----:B------:R-:W-:Y:S02]  /*5280*/  SEL R43, R30, RZ, !P6 ;  /* 0x000000ff1e2b7207 */ /* 0x000fe40007000000 */
[----:B------:R-:W-:-:S02]  /*5290*/  ISETP.GE.AND P5, PT, R38, R59, PT ;  /* 0x0000003b2600720c */ /* 0x000fc40003fa6270 */
[-C--:B------:R-:W-:Y:S02]  /*52a0*/  ISETP.GE.AND P2, PT, R42, R59.reuse, PT ;  /* 0x0000003b2a00720c */ /* 0x080fe40003f46270 */
        /* <DEDUP_REMOVED lines=14> */
.L_x_23590:
[----:B------:R-:W-:Y:S05]  /*5390*/  BSYNC B2 ;  /* 0x0000000000027941 */ /* 0x000fea0003800000 */
.L_x_23589:
        /* <DEDUP_REMOVED lines=39> */
.L_x_23592:
[----:B------:R-:W-:Y:S05]  /*5610*/  BSYNC B2 ;  /* 0x0000000000027941 */ /* 0x000fea0003800000 */
.L_x_23591:
[----:B------:R-:W-:Y:S01]  /*5620*/  HMUL2 R13, R40, R13 ;  /* 0x0000000d280d7232 */ /* 0x000fe20000000000 */
[----:B------:R-:W-:Y:S01]  /*5630*/  BSSY B2, `(.L_x_23593) ;  /* 0x0000024000027945 */ /* 0x000fe20003800000 */
[----:B------:R-:W-:Y:S01]  /*5640*/  FADD.FTZ R54, R54, R29 ;  /* 0x0000001d36367221 */ /* 0x000fe20000010000 */
[----:B------:R-:W-:-:S03]  /*5650*/  HFMA2 R31, R32, R31, R30 ;  /* 0x0000001f201f7231 */ /* 0x000fc6000000001e */
        /* <DEDUP_REMOVED lines=33> */
.L_x_23594:
[----:B------:R-:W-:Y:S05]  /*5870*/  BSYNC B2 ;  /* 0x0000000000027941 */ /* 0x000fea0003800000 */
.L_x_23593:
[----:B------:R-:W-:Y:S01]  /*5880*/  BSSY B2, `(.L_x_23595) ;  /* 0x0000022000027945 */ /* 0x000fe20003800000 */
[----:B------:R-:W-:-:S03]  /*5890*/  HMUL2 R17, R40, R17 ;  /* 0x0000001128117232 */ /* 0x000fc60000000000 */
[----:B------:R-:W-:Y:S05]  /*58a0*/  @P0 BRA `(.L_x_23596) ;  /* 0x00000000007c0947 */ /* 0x000fea0003800000 */
[----:B------:R-:W-:Y:S01]  /*58b0*/  VIADD R30, R58, 0x2 ;  /* 0x000000023a1e7836 */ /* 0x000fe20000000000 */
[----:B------:R-:W-:Y:S01]  /*58c0*/  PRMT R13, R20, 0x7632, R13 ;  /* 0x00007632140d7816 */ /* 0x000fe2000000000d */
        /* <DEDUP_REMOVED lines=29> */
.L_x_23596:
[----:B------:R-:W-:Y:S05]  /*5aa0*/  BSYNC B2 ;  /* 0x0000000000027941 */ /* 0x000fea0003800000 */
.L_x_23595:
        /* <DEDUP_REMOVED lines=34> */
.L_x_23598:
[----:B------:R-:W-:Y:S05]  /*5cd0*/  BSYNC B2 ;  /* 0x0000000000027941 */ /* 0x000fea0003800000 */
.L_x_23597:
        /* <DEDUP_REMOVED lines=32> */
.L_x_23586:
[----:B------:R-:W-:Y:S05]  /*5ee0*/  BSYNC B0 ;  /* 0x0000000000007941 */ /* 0x000fea0003800000 */
.L_x_23585:
        /* <DEDUP_REMOVED lines=9> */
.L_x_23584:
[----:B------:R-:W-:Y:S05]  /*5f80*/  BSYNC B1 ;  /* 0x0000000000017941 */ /* 0x000fea0003800000 */
.L_x_23582:
[----:B-1----:R-:W1:Y:S01]  /*5f90*/  SHFL.BFLY PT, R11, R50, 0x1, 0x1f ;  /* 0x0c201f00320b7f89 */ /* 0x002e6200000e0000 */
[----:B------:R-:W2:Y:S01]  /*5fa0*/  S2UR UR5, SR_CgaCtaId ;  /* 0x00000000000579c3 */ /* 0x000ea20000008800 */
[----:B------:R-:W-:Y:S01]  /*5fb0*/  LOP3.LUT R6, R3, 0x1, RZ, 0xc0, !PT ;  /* 0x0000000103067812 */ /* 0x000fe200078ec0ff */
[----:B------:R-:W-:Y:S01]  /*5fc0*/  UMOV UR4, 0x400 ;  /* 0x0000040000047882 */ /* 0x000fe20000000000 */
[----:B------:R-:W3:Y:S01]  /*5fd0*/  SHFL.BFLY PT, R2, R49, 0x1, 0x1f ;  /* 0x0c201f0031027f89 */ /* 0x000ee200000e0000 */
[----:B------:R-:W-:Y:S01]  /*5fe0*/  UIADD3 UR4, UR4, 0xe0, URZ ;  /* 0x000000e004047890 */ /* 0x000fe2000fffe03f */
[----:B------:R-:W-:Y:S01]  /*5ff0*/  ISETP.NE.AND P2, PT, R6, RZ, PT ;  /* 0x000000ff0600720c */ /* 0x000fe20003f45270 */
[----:B------:R-:W-:Y:S01]  /*6000*/  BSSY B0, `(.L_x_23600) ;  /* 0x000002d000007945 */ /* 0x000fe20003800000 */
[----:B------:R-:W0:Y:S02]  /*6010*/  SHFL.BFLY PT, R5, R54, 0x1, 0x1f ;  /* 0x0c201f0036057f89 */ /* 0x000e2400000e0000 */
[----:B------:R-:W-:-:S02]  /*6020*/  ISETP.GT.OR P0, PT, R7, 0x3f, P2 ;  /* 0x0000003f0700780c */ /* 0x000fc40001704670 */
[----:B------:R-:W4:Y:S01]  /*6030*/  SHFL.BFLY PT, R0, R51, 0x1, 0x1f ;  /* 0x0c201f0033007f89 */ /* 0x000f2200000e0000 */
[----:B------:R-:W-:-:S03]  /*6040*/  ISETP.GT.OR P1, PT, R7, 0x1f, P2 ;  /* 0x0000001f0700780c */ /* 0x000fc60001724670 */
[----:B------:R-:W5:Y:S04]  /*6050*/  SHFL.BFLY PT, R13, R48, 0x1, 0x1f ;  /* 0x0c201f00300d7f89 */ /* 0x000f6800000e0000 */
[----:B------:R-:W5:Y:S01]  /*6060*/  SHFL.BFLY PT, R4, R47, 0x1, 0x1f ;  /* 0x0c201f002f047f89 */ /* 0x000f6200000e0000 */
[----:B------:R-:W-:Y:S01]  /*6070*/  BAR.SYNC.DEFER_BLOCKING 0x0 ;  /* 0x0000000000007b1d */ /* 0x000fe20000010000 */
[----:B-1----:R-:W-:Y:S01]  /*6080*/  FADD.FTZ R14, R11, R50 ;  /* 0x000000320b0e7221 */ /* 0x002fe20000010000 */
[----:B------:R-:W-:Y:S01]  /*6090*/  LEA.HI R11, R3, R3, RZ, 0x1 ;  /* 0x00000003030b7211 */ /* 0x000fe200078f08ff */
[----:B--2---:R-:W-:Y:S01]  /*60a0*/  ULEA UR4, UR5, UR4, 0x18 ;  /* 0x0000000405047291 */ /* 0x004fe2000f8ec03f */
[C---:B------:R-:W-:Y:S01]  /*60b0*/  LOP3.LUT R3, R7.reuse, 0xffffffc0, RZ, 0xc0, !PT ;  /* 0xffffffc007037812 */ /* 0x040fe200078ec0ff */
[----:B---3--:R-:W-:Y:S01]  /*60c0*/  FADD.FTZ R49, R2, R49 ;  /* 0x0000003102317221 */ /* 0x008fe20000010000 */
[----:B------:R-:W-:Y:S01]  /*60d0*/  SHF.R.S32.HI R11, RZ, 0x1, R11 ;  /* 0x00000001ff0b7819 */ /* 0x000fe2000001140b */
[----:B------:R-:W-:Y:S01]  /*60e0*/  VIADD R2, R7, 0x1f ;  /* 0x0000001f07027836 */ /* 0x000fe20000000000 */
[----:B------:R-:W-:Y:S01]  /*60f0*/  ISETP.NE.OR P5, PT, R3, 0x40, P2 ;  /* 0x000000400300780c */ /* 0x000fe200017a5670 */
[----:B0-----:R-:W-:-:S02]  /*6100*/  FADD.FTZ R9, R5, R54 ;  /* 0x0000003605097221 */ /* 0x001fc40000010000 */
[----:B------:R-:W-:Y:S02]  /*6110*/  IMAD R8, R8, 0x60, R11 ;  /* 0x0000006008087824 */ /* 0x000fe400078e020b */
[----:B----4-:R-:W-:Y:S01]  /*6120*/  FADD.FTZ R0, R0, R51 ;  /* 0x0000003300007221 */ /* 0x010fe20000010000 */
[----:B------:R-:W-:Y:S02]  /*6130*/  ISETP.GT.U32.AND P3, PT, R2, 0x3e, PT ;  /* 0x0000003e0200780c */ /* 0x000fe40003f64070 */
[----:B------:R-:W-:Y:S01]  /*6140*/  LOP3.LUT R2, R7, 0xffffffe0, RZ, 0xc0, !PT ;  /* 0xffffffe007027812 */ /* 0x000fe200078ec0ff */
[----:B-----5:R-:W-:Y:S01]  /*6150*/  FADD.FTZ R48, R13, R48 ;  /* 0x000000300d307221 */ /* 0x020fe20000010000 */
[----:B------:R-:W-:Y:S02]  /*6160*/  LEA R8, R8, UR4, 0x2 ;  /* 0x0000000408087c11 */ /* 0x000fe4000f8e10ff */
[----:B------:R-:W-:Y:S01]  /*6170*/  ISETP.NE.OR P4, PT, R2, 0x20, P2 ;  /* 0x000000200200780c */ /* 0x000fe20001785670 */
[----:B------:R-:W-:-:S02]  /*6180*/  FADD.FTZ R47, R4, R47 ;  /* 0x0000002f042f7221 */ /* 0x000fc40000010000 */
        /* <DEDUP_REMOVED lines=20> */
.L_x_23601:
[----:B------:R-:W-:Y:S05]  /*62d0*/  BSYNC B0 ;  /* 0x0000000000007941 */ /* 0x000fea0003800000 */
.L_x_23600:
        /* <DEDUP_REMOVED lines=22> */
.L_x_23603:
[----:B------:R-:W-:Y:S05]  /*6440*/  BSYNC B0 ;  /* 0x0000000000007941 */ /* 0x000fea0003800000 */
.L_x_23602:
        /* <DEDUP_REMOVED lines=23> */
[----:B01----:R-:W-:Y:S02]  /*65c0*/  IADD3 R8, P1, R3, UR4, RZ ;  /* 0x0000000403087c10 */ /* 0x003fe4000ff3e0ff */
[----:B------:R-:W-:Y:S02]  /*65d0*/  IADD3 R7, P2, R5, UR4, RZ ;  /* 0x0000000405077c10 */ /* 0x000fe4000ff5e0ff */
[----:B------:R-:W-:Y:S02]  /*65e0*/  LEA.HI.X.SX32 R13, R3, UR7, 0x1, P1 ;  /* 0x00000007030d7c11 */ /* 0x000fe400088f0eff */
[----:B------:R-:W-:-:S02]  /*65f0*/  LEA R4, P1, R8, UR8, 0x1 ;  /* 0x0000000808047c11 */ /* 0x000fc4000f8208ff */
[----:B------:R-:W-:Y:S02]  /*6600*/  LEA.HI.X.SX32 R15, R11, UR7, 0x1, P0 ;  /* 0x000000070b0f7c11 */ /* 0x000fe400080f0eff */
[----:B------:R-:W-:Y:S02]  /*6610*/  LEA R2, P0, R6, UR8, 0x1 ;  /* 0x0000000806027c11 */ /* 0x000fe4000f8008ff */
[----:B------:R-:W-:Y:S02]  /*6620*/  LEA.HI.X.SX32 R12, R5, UR7, 0x1, P2 ;  /* 0x00000007050c7c11 */ /* 0x000fe400090f0eff */
[----:B------:R-:W-:Y:S02]  /*6630*/  LEA.HI.X R5, R8, UR9, R13, 0x1, P1 ;  /* 0x0000000908057c11 */ /* 0x000fe400088f0c0d */
[C---:B------:R-:W-:Y:S01]  /*6640*/  IADD3 R8, R11.reuse, 0x30, RZ ;  /* 0x000000300b087810 */ /* 0x040fe20007ffe0ff */
[----:B------:R-:W-:Y:S01]  /*6650*/  VIADD R11, R11, 0x50 ;  /* 0x000000500b0b7836 */ /* 0x000fe20000000000 */
[----:B------:R-:W-:-:S02]  /*6660*/  LEA.HI.X R3, R6, UR9, R15, 0x1, P0 ;  /* 0x0000000906037c11 */ /* 0x000fc400080f0c0f */
[C---:B------:R-:W-:Y:S02]  /*6670*/  LEA R6, P0, R7.reuse, UR8, 0x1 ;  /* 0x0000000807067c11 */ /* 0x040fe4000f8008ff */
[C---:B------:R-:W-:Y:S02]  /*6680*/  IADD3 R15, P1, R10.reuse, UR4, RZ ;  /* 0x000000040a0f7c10 */ /* 0x040fe4000ff3e0ff */
[----:B------:R-:W-:Y:S02]  /*6690*/  LEA.HI.X R7, R7, UR9, R12, 0x1, P0 ;  /* 0x0000000907077c11 */ /* 0x000fe400080f0c0c */
[----:B------:R-:W-:Y:S02]  /*66a0*/  IADD3 R13, P2, R11, UR4, RZ ;  /* 0x000000040b0d7c10 */ /* 0x000fe4000ff5e0ff */
[----:B------:R-:W-:Y:S02]  /*66b0*/  LEA.HI.X.SX32 R18, R10, UR7, 0x1, P1 ;  /* 0x000000070a127c11 */ /* 0x000fe400088f0eff */
[----:B------:R-:W-:-:S02]  /*66c0*/  IADD3 R17, P0, R8, UR4, RZ ;  /* 0x0000000408117c10 */ /* 0x000fc4000ff1e0ff */
[----:B------:R-:W-:Y:S02]  /*66d0*/  LEA R10, P1, R15, UR8, 0x1 ;  /* 0x000000080f0a7c11 */ /* 0x000fe4000f8208ff */
[----:B------:R-:W-:Y:S02]  /*66e0*/  F2FP.F16.F32.PACK_AB R0, R0, R9 ;  /* 0x000000090000723e */ /* 0x000fe400000000ff */
[----:B------:R-:W-:Y:S02]  /*66f0*/  LEA.HI.X.SX32 R16, R11, UR7, 0x1, P2 ;  /* 0x000000070b107c11 */ /* 0x000fe400090f0eff */
[----:B------:R-:W-:Y:S01]  /*6700*/  LEA.HI.X.SX32 R20, R8, UR7, 0x1, P0 ;  /* 0x0000000708147c11 */ /* 0x000fe200080f0eff */
[----:B------:R0:W-:Y:S01]  /*6710*/  STG.E.U16 desc[UR10][R2.64], R0 ;  /* 0x0000000002007986 */ /* 0x0001e2000c10150a */
[----:B------:R-:W-:Y:S02]  /*6720*/  LEA.HI.X R11, R15, UR9, R18, 0x1, P1 ;  /* 0x000000090f0b7c11 */ /* 0x000fe400088f0c12 */
        /* <DEDUP_REMOVED lines=15> */
.L_x_23558:
[----:B------:R-:W-:Y:S01]  /*6820*/  BSSY B2, `(.L_x_23604) ;  /* 0x0000007000027945 */ /* 0x000fe20003800000 */
[----:B------:R-:W-:Y:S01]  /*6830*/  IMAD.MOV.U32 R19, RZ, RZ, 0x1 ;  /* 0x00000001ff137424 */ /* 0x000fe200078e00ff */
[----:B------:R-:W-:Y:S01]  /*6840*/  MOV R34, 0x1f ;  /* 0x0000001f00227802 */ /* 0x000fe20000000f00 */
[----:B------:R-:W-:-:S07]  /*6850*/  IMAD.MOV.U32 R16, RZ, RZ, -0x1 ;  /* 0xffffffffff107424 */ /* 0x000fce00078e00ff */
[----:B------:R-:W-:Y:S05]  /*6860*/  WARPSYNC.COLLECTIVE R16, `(.L_x_23605) ;  /* 0x0000000010087348 */ /* 0x000fea0003c00000 */
[----:B------:R0:W1:Y:S02]  /*6870*/  SHFL.BFLY P1, R18, R17, R19, R34 ;  /* 0x0c00001311127389 */ /* 0x0000640000020022 */
[----:B01----:R-:W-:Y:S01]  /*6880*/  ENDCOLLECTIVE ;  /* 0x000000000000791b */ /* 0x003fe20003800000 */
.L_x_23605:
[----:B------:R-:W-:Y:S05]  /*6890*/  BSYNC B2 ;  /* 0x0000000000027941 */ /* 0x000fea0003800000 */
.L_x_23604:
[----:B------:R-:W-:Y:S01]  /*68a0*/  IMAD.MOV.U32 R16, RZ, RZ, R18 ;  /* 0x000000ffff107224 */ /* 0x000fe200078e0012 */
[----:B------:R-:W-:Y:S06]  /*68b0*/  BRA `(.L_x_23606) ;  /* 0xffffffbc00e07947 */ /* 0x000fec000383ffff */
.L_x_23561:
        /* <DEDUP_REMOVED lines=8> */
.L_x_23608:
[----:B------:R-:W-:Y:S05]  /*6940*/  BSYNC B0 ;  /* 0x0000000000007941 */ /* 0x000fea0003800000 */
.L_x_23607:
        /* <DEDUP_REMOVED lines=9> */
.L_x_23609:
[----:B------:R-:W-:Y:S01]  /*69e0*/  IMAD.MOV.U32 R19, RZ, RZ, 0x4 ;  /* 0x00000004ff137424 */ /* 0x000fe200078e00ff */
[----:B------:R-:W-:-:S04]  /*69f0*/  MOV R9, R18 ;  /* 0x0000001200097202 */ /* 0x000fc80000000f00 */
[----:B------:R-:W-:-:S05]  /*6a00*/  FMNMX.FTZ R9, R10, R9, !PT ;  /* 0x000000090a097209 */ /* 0x000fca0007810000 */
[----:B------:R-:W-:-:S07]  /*6a10*/  IMAD.MOV.U32 R17, RZ, RZ, R9 ;  /* 0x000000ffff117224 */ /* 0x000fce00078e0009 */
[----:B------:R-:W-:Y:S05]  /*6a20*/  WARPSYNC.COLLECTIVE R16, `(.L_x_23610) ;  /* 0x0000000010087348 */ /* 0x000fea0003c00000 */
[----:B------:R0:W1:Y:S02]  /*6a30*/  SHFL.BFLY P1, R18, R17, R19, R34 ;  /* 0x0c00001311127389 */ /* 0x0000640000020022 */
[----:B01----:R-:W-:Y:S01]  /*6a40*/  ENDCOLLECTIVE ;  /* 0x000000000000791b */ /* 0x003fe20003800000 */
.L_x_23610:
[----:B------:R-:W-:Y:S02]  /*6a50*/  IMAD.MOV.U32 R19, RZ, RZ, 0x2 ;  /* 0x00000002ff137424 */ /* 0x000fe400078e00ff */
[----:B------:R-:W-:-:S05]  /*6a60*/  IMAD.MOV.U32 R12, RZ, RZ, R18 ;  /* 0x000000ffff0c7224 */ /* 0x000fca00078e0012 */
[----:B------:R-:W-:-:S04]  /*6a70*/  FMNMX.FTZ R12, R9, R12, !PT ;  /* 0x0000000c090c7209 */ /* 0x000fc80007810000 */
[----:B------:R-:W-:-:S07]  /*6a80*/  MOV R17, R12 ;  /* 0x0000000c00117202 */ /* 0x000fce0000000f00 */
[----:B------:R-:W-:Y:S05]  /*6a90*/  WARPSYNC.COLLECTIVE R16, `(.L_x_23611) ;  /* 0x0000000010087348 */ /* 0x000fea0003c00000 */
[----:B------:R0:W1:Y:S02]  /*6aa0*/  SHFL.BFLY P1, R18, R17, R19, R34 ;  /* 0x0c00001311127389 */ /* 0x0000640000020022 */
[----:B01----:R-:W-:Y:S01]  /*6ab0*/  ENDCOLLECTIVE ;  /* 0x000000000000791b */ /* 0x003fe20003800000 */
.L_x_23611:
[----:B------:R-:W-:Y:S01]  /*6ac0*/  IMAD.MOV.U32 R11, RZ, RZ, R18 ;  /* 0x000000ffff0b7224 */ /* 0x000fe200078e0012 */
[----:B------:R-:W-:Y:S06]  /*6ad0*/  BRA `(.L_x_23612) ;  /* 0xffffffc000007947 */ /* 0x000fec000383ffff */
.L_x_23613:
        /* <DEDUP_REMOVED lines=10> */
.L_x_28436:


//--------------------- .text._ZN4vllm25paged_attention_v1_kernelIttLi80ELi16ELi128ELNS_18Fp8KVCacheDataTypeE0ELb1EEEvPT_PKS2_PKT0_S8_ifPKiSA_iPKfiiiSC_SC_iiiii --------------------------
	.section	.text._ZN4vllm25paged_attention_v1_kernelIttLi80ELi16ELi128ELNS_18Fp8KVCacheDataTypeE0ELb1EEEvPT_PKS2_PKT0_S8_ifPKiSA_iPKfiiiSC_SC_iiiii,"ax",@progbits
	.align	128
        .global         _ZN4vllm25paged_attention_v1_kernelIttLi80ELi16ELi128ELNS_18Fp8KVCacheDataTypeE0ELb1EEEvPT_PKS2_PKT0_S8_ifPKiSA_iPKfiiiSC_SC_iiiii
        .type           _ZN4vllm25paged_attention_v1_kernelIttLi80ELi16ELi128ELNS_18Fp8KVCacheDataTypeE0ELb1EEEvPT_PKS2_PKT0_S8_ifPKiSA_iPKfiiiSC_SC_iiiii,@function
        .size           _ZN4vllm25paged_attention_v1_kernelIttLi80ELi16ELi128ELNS_18Fp8KVCacheDataTypeE0ELb1EEEvPT_PKS2_PKT0_S8_ifPKiSA_iPKfiiiSC_SC_iiiii,(.L_x_28437 - _ZN4vllm25paged_attention_v1_kernelIttLi80ELi16ELi128ELNS_18Fp8KVCacheDataTypeE0ELb1EEEvPT_PKS2_PKT0_S8_ifPKiSA_iPKfiiiSC_SC_iiiii)
        .other          _ZN4vllm25paged_attention_v1_kernelIttLi80ELi16ELi128ELNS_18Fp8KVCacheDataTypeE0ELb1EEEvPT_PKS2_PKT0_S8_ifPKiSA_iPKfiiiSC_SC_iiiii,@"STO_CUDA_ENTRY STV_DEFAULT"
_ZN4vllm25paged_attention_v1_kernelIttLi80ELi16ELi128ELNS_18Fp8KVCacheDataTypeE0ELb1EEEvPT_PKS2_PKT0_S8_ifPKiSA_iPKfiiiSC_SC_iiiii:
.text._ZN4vllm25paged_attention_v1_kernelIttLi80ELi16ELi128ELNS_18Fp8KVCacheDataTypeE0ELb1EEEvPT_PKS2_PKT0_S8_ifPKiSA_iPKfiiiSC_SC_iiiii:
        /* <DEDUP_REMOVED lines=97> */
[----:B------:R-:W-:-:S03]  /*0610*/  IADD3.X R9, R13, R15, R16, P0, P2 ;  /* 0x0000000f0d097210 */ /* 0x000fc600007e4410 */
[----:B------:R-:W-:Y:S01]  /*0620*/  IMAD R12, R61, 0x50, R12 ;  /* 0x000000503d0c7824 */ /* 0x000fe200078e020c */
[----:B------:R-:W-:-:S03]  /*0630*/  LEA.HI.X R18, R18, UR5, R9, 0x1, P3 ;  /* 0x0000000512127c11 */ /* 0x000fc600098f0c09 */
[----:B------:R-:W-:Y:S01]  /*0640*/  IMAD.IADD R13, R12, 0x1, R11 ;  /* 0x000000010c0d7824 */ /* 0x000fe200078e020b */
[----:B------:R-:W-:Y:S01]  /*0650*/  MOV R11, R8 ;  /* 0x00000008000b7202 */ /* 0x000fe20000000f00 */
[----:B------:R-:W-:-:S07]  /*0660*/  IMAD.MOV.U32 R12, RZ, RZ, R6 ;  /* 0x000000ffff0c7224 */ /* 0x000fce00078e0006 */
.L_x_23618:
        /* <DEDUP_REMOVED lines=11> */
.L_x_23617:
[----:B------:R-:W-:Y:S05]  /*0720*/  BSYNC B1 ;  /* 0x0000000000017941 */ /* 0x000fea0003800000 */
.L_x_23616:
[----:B------:R-:W-:Y:S05]  /*0730*/  @!P1 BRA `(.L_x_23615) ;  /* 0x0000000000789947 */ /* 0x000fea0003800000 */
[----:B------:R-:W0:Y:S01]  /*0740*/  S2R R18, SR_CgaCtaId ;  /* 0x0000000000127919 */ /* 0x000e220000008800 */
[----:B------:R-:W1:Y:S01]  /*0750*/  LDC.64 R8, c[0x0][0x218] ;  /* 0x00008600ff087b82 */ /* 0x000e620000000a00 */
[----:B------:R-:W-:Y:S02]  /*0760*/  MOV R11, 0x400 ;  /* 0x00000400000b7802 */ /* 0x000fe40000000f00 */
[----:B------:R-:W-:Y:S01]  /*0770*/  IADD3 R7, P0, R7, R10, RZ ;  /* 0x0000000a07077210 */ /* 0x000fe20007f1e0ff */
[----:B------:R-:W-:-:S03]  /*0780*/  VIADD R10, R12, 0xffffff00 ;  /* 0xffffff000c0a7836 */ /* 0x000fc60000000000 */
[----:B------:R-:W-:Y:S02]  /*0790*/  IADD3.X R16, R15, R16, RZ, P0, !PT ;  /* 0x000000100f107210 */ /* 0x000fe400007fe4ff */
[----:B0-----:R-:W-:Y:S02]  /*07a0*/  LEA R18, R18, R11, 0x18 ;  /* 0x0000000b12127211 */ /* 0x001fe400078ec0ff */
[----:B-1----:R-:W-:Y:S01]  /*07b0*/  LEA R11, P0, R7, R8, 0x1 ;  /* 0x00000008070b7211 */ /* 0x002fe200078008ff */
[----:B------:R-:W-:Y:S02]  /*07c0*/  IMAD.SHL.U32 R8, R12, 0x8, RZ ;  /* 0x000000080c087824 */ /* 0x000fe400078e00ff */
[----:B------:R-:W-:Y:S01]  /*07d0*/  IMAD R13, R61, 0x50, R18 ;  /* 0x000000503d0d7824 */ /* 0x000fe200078e0212 */
[----:B------:R-:W-:Y:S01]  /*07e0*/  LEA.HI.X R22, R7, R9, R16, 0x1, P0 ;  /* 0x0000000907167211 */ /* 0x000fe200000f0c10 */
[----:B------:R-:W-:-:S03]  /*07f0*/  IMAD R15, R61, 0x4, R8 ;  /* 0x000000043d0f7824 */ /* 0x000fc600078e0208 */
[----:B------:R-:W-:-:S07]  /*0800*/  IADD3 R7, R13, 0x400, R8 ;  /* 0x000004000d077810 */ /* 0x000fce0007ffe008 */
.L_x_23619:
        /* <DEDUP_REMOVED lines=17> */
.L_x_23615:
[----:B------:R-:W-:Y:S05]  /*0920*/  BSYNC B0 ;  /* 0x0000000000007941 */ /* 0x000fea0003800000 */
.L_x_23614:
        /* <DEDUP_REMOVED lines=8> */
[----:B------:R-:W-:Y:S01]  /*09b0*/  IMAD.MOV.U32 R59, RZ, RZ, -0x800001 ;  /* 0xff7fffffff3b7424 */ /* 0x000fe200078e00ff */
[-C--:B0-----:R-:W-:Y:S02]  /*09c0*/  IABS R13, R16.reuse ;  /* 0x00000010000d7213 */ /* 0x081fe40000000000 */
[----:B------:R-:W-:-:S02]  /*09d0*/  LOP3.LUT R7, R7, R16, RZ, 0x3c, !PT ;  /* 0x0000001007077212 */ /* 0x000fc400078e3cff */
[----:B------:R-:W0:Y:S01]  /*09e0*/  I2F.RP R10, R13 ;  /* 0x0000000d000a7306 */ /* 0x000e220000209400 */
[----:B------:R-:W-:Y:S01]  /*09f0*/  IMAD.MOV.U32 R60, RZ, RZ, R13 ;  /* 0x000000ffff3c7224 */ /* 0x000fe200078e000d */
[----:B------:R-:W-:Y:S01]  /*0a00*/  BAR.SYNC.DEFER_BLOCKING 0x0 ;  /* 0x0000000000007b1d */ /* 0x000fe20000010000 */
[----:B------:R-:W-:Y:S01]  /*0a10*/  ISETP.GE.AND P2, PT, R7, RZ, PT ;  /* 0x000000ff0700720c */ /* 0x000fe20003f46270 */
[----:B------:R-:W-:-:S04]  /*0a20*/  VIADD R7, R64, 0xf ;  /* 0x0000000f40077836 */ /* 0x000fc80000000000 */
[----:B0-----:R-:W0:Y:S02]  /*0a30*/  MUFU.RCP R10, R10 ;  /* 0x0000000a000a7308 */ /* 0x001e240000001000 */
[----:B0-----:R-:W-:-:S06]  /*0a40*/  VIADD R8, R10, 0xffffffe ;  /* 0x0ffffffe0a087836 */ /* 0x001fcc0000000000 */
[----:B------:R0:W1:Y:S02]  /*0a50*/  F2I.FTZ.U32.TRUNC.NTZ R9, R8 ;  /* 0x0000000800097305 */ /* 0x000064000021f000 */
[----:B0-----:R-:W-:Y:S01]  /*0a60*/  HFMA2.MMA R8, -RZ, RZ, 0, 0 ;  /* 0x00000000ff087435 */ /* 0x001fe200000001ff */
[----:B-1----:R-:W-:-:S04]  /*0a70*/  IMAD R11, R9, R13, RZ ;  /* 0x0000000d090b7224 */ /* 0x002fc800078e02ff */
[----:B------:R-:W-:-:S05]  /*0a80*/  IMAD.MOV R11, RZ, RZ, -R11 ;  /* 0x000000ffff0b7224 */ /* 0x000fca00078e0a0b */
        /* <DEDUP_REMOVED lines=8> */
[----:B------:R-:W-:Y:S01]  /*0b10*/  @!P1 IMAD.IADD R8, R8, 0x1, -R13 ;  /* 0x0000000108089824 */ /* 0x000fe200078e0a0d */
[----:B------:R-:W-:Y:S02]  /*0b20*/  @!P1 IADD3 R11, R11, 0x1, RZ ;  /* 0x000000010b0b9810 */ /* 0x000fe40007ffe0ff */
[----:B------:R-:W-:Y:S02]  /*0b30*/  ISETP.NE.AND P1, PT, R16, RZ, PT ;  /* 0x000000ff1000720c */ /* 0x000fe40003f25270 */
[----:B------:R-:W-:Y:S02]  /*0b40*/  ISETP.GE.U32.AND P0, PT, R8, R13, PT ;  /* 0x0000000d0800720c */ /* 0x000fe40003f06070 */
[----:B------:R-:W-:Y:S01]  /*0b50*/  SHF.R.S32.HI R8, RZ, 0x1f, R7 ;  /* 0x0000001fff087819 */ /* 0x000fe20000011407 */
[----:B------:R-:W-:Y:S02]  /*0b60*/  @!P3 IMAD.MOV R10, RZ, RZ, -R15 ;  /* 0x000000ffff0ab224 */ /* 0x000fe400078e0a0f */
[----:B------:R-:W-:Y:S01]  /*0b70*/  @!P3 IMAD R5, R5, UR4, R14 ;  /* 0x000000040505bc24 */ /* 0x000fe2000f8e020e */
[----:B------:R-:W-:Y:S01]  /*0b80*/  LEA.HI R8, R8, R7, RZ, 0x4 ;  /* 0x0000000708087211 */ /* 0x000fe200078f20ff */
[----:B------:R-:W-:Y:S01]  /*0b90*/  @P3 IMAD R2, R4, UR4, R2 ;  /* 0x0000000404023c24 */ /* 0x000fe2000f8e0202 */
[----:B------:R-:W-:Y:S01]  /*0ba0*/  ULDC UR4, c[0x0][0x248] ;  /* 0x0000920000047ab9 */ /* 0x000fe20000000800 */
[----:B------:R-:W-:Y:S01]  /*0bb0*/  @!P3 IMAD R9, R5, R10, RZ ;  /* 0x0000000a0509b224 */ /* 0x000fe200078e02ff */
[----:B------:R-:W-:Y:S01]  /*0bc0*/  SHF.R.S32.HI R10, RZ, 0x4, R8 ;  /* 0x00000004ff0a7819 */ /* 0x000fe20000011408 */
[----:B------:R-:W-:-:S02]  /*0bd0*/  @P3 IMAD R9, R2, R15, RZ ;  /* 0x0000000f02093224 */ /* 0x000fc400078e02ff */
[----:B------:R-:W-:Y:S01]  /*0be0*/  @P0 VIADD R11, R11, 0x1 ;  /* 0x000000010b0b0836 */ /* 0x000fe20000000000 */
[----:B------:R-:W-:Y:S01]  /*0bf0*/  ISETP.GE.AND P0, PT, R3, R10, PT ;  /* 0x0000000a0300720c */ /* 0x000fe20003f06270 */
[----:B------:R-:W-:Y:S02]  /*0c00*/  IMAD R0, R0, UR4, RZ ;  /* 0x0000000400007c24 */ /* 0x000fe4000f8e02ff */
[----:B------:R-:W-:Y:S01]  /*0c10*/  VIADD R9, R9, 0x1 ;  /* 0x0000000109097836 */ /* 0x000fe20000000000 */
[----:B------:R-:W-:Y:S02]  /*0c20*/  @!P2 IADD3 R11, RZ, -R11, RZ ;  /* 0x8000000bff0ba210 */ /* 0x000fe40007ffe0ff */
[----:B------:R-:W-:-:S07]  /*0c30*/  @!P1 LOP3.LUT R11, RZ, R16, RZ, 0x33, !PT ;  /* 0x00000010ff0b9212 */ /* 0x000fce00078e33ff */
[----:B------:R-:W-:Y:S05]  /*0c40*/  @P0 BRA `(.L_x_23621) ;  /* 0x0000001800700947 */ /* 0x000fea0003800000 */
[----:B------:R-:W-:Y:S01]  /*0c50*/  SHF.R.S32.HI R5, RZ, 0x1f, R3 ;  /* 0x0000001fff057819 */ /* 0x000fe20000011403 */
[----:B------:R-:W-:Y:S01]  /*0c60*/  VIADD R2, R61, 0x4 ;  /* 0x000000043d027836 */ /* 0x000fe20000000000 */
[----:B------:R-:W-:Y:S01]  /*0c70*/  IADD3 R7, P0, R3, R0, RZ ;  /* 0x0000000003077210 */ /* 0x000fe20007f1e0ff */
[C---:B------:R-:W-:Y:S01]  /*0c80*/  IMAD.SHL.U32 R58, R61.reuse, 0x4, RZ ;  /* 0x000000043d3a7824 */ /* 0x040fe200078e00ff */
[C---:B------:R-:W-:Y:S01]  /*0c90*/  IADD3 R16, R61.reuse, 0xc, RZ ;  /* 0x0000000c3d107810 */ /* 0x040fe20007ffe0ff */
[----:B------:R-:W-:Y:S01]  /*0ca0*/  ULDC.64 UR4, c[0x0][0x238] ;  /* 0x00008e0000047ab9 */ /* 0x000fe20000000a00 */
[----:B------:R-:W-:Y:S01]  /*0cb0*/  LEA.HI.X.SX32 R4, R0, R5, 0x1, P0 ;  /* 0x0000000500047211 */ /* 0x000fe200000f0eff */
[C---:B------:R-:W-:Y:S01]  /*0cc0*/  VIADD R18, R61.reuse, 0x12 ;  /* 0x000000123d127836 */ /* 0x040fe20000000000 */
[----:B------:R-:W-:Y:S01]  /*0cd0*/  IADD3 R0, R61, 0x2, RZ ;  /* 0x000000023d007810 */ /* 0x000fe20007ffe0ff */
[----:B------:R-:W0:Y:S01]  /*0ce0*/  LDC R21, c[0x0][0x25c] ;  /* 0x00009700ff157b82 */ /* 0x000e220000000800 */
[----:B------:R-:W-:Y:S01]  /*0cf0*/  SHF.L.U32 R2, R2, 0x2, RZ ;  /* 0x0000000202027819 */ /* 0x000fe200000006ff */
[----:B------:R-:W-:Y:S01]  /*0d00*/  ULDC UR6, c[0x0][0x27c] ;  /* 0x00009f0000067ab9 */ /* 0x000fe20000000800 */
[----:B------:R-:W-:Y:S01]  /*0d10*/  SHF.R.S32.HI R13, RZ, 0x1f, R58 ;  /* 0x0000001fff0d7819 */ /* 0x000fe2000001143a */
[----:B------:R-:W-:Y:S01]  /*0d20*/  IMAD.SHL.U32 R0, R0, 0x4, RZ ;  /* 0x0000000400007824 */ /* 0x000fe200078e00ff */
[----:B------:R-:W-:-:S02]  /*0d30*/  SHF.R.S32.HI R17, RZ, 0x1f, R2 ;  /* 0x0000001fff117819 */ /* 0x000fc40000011402 */
[----:B------:R-:W-:Y:S02]  /*0d40*/  SHF.R.S32.HI R5, RZ, 0x1f, R6 ;  /* 0x0000001fff057819 */ /* 0x000fe40000011406 */
[----:B------:R-:W-:Y:S02]  /*0d50*/  SHF.R.S32.HI R15, RZ, 0x1f, R0 ;  /* 0x0000001fff0f7819 */ /* 0x000fe40000011400 */
[----:B------:R-:W-:Y:S02]  /*0d60*/  LEA.HI R17, R17, R2, RZ, 0x3 ;  /* 0x0000000211117211 */ /* 0x000fe400078f18ff */
[----:B------:R-:W-:Y:S02]  /*0d70*/  LEA.HI R15, R15, R0, RZ, 0x3 ;  /* 0x000000000f0f7211 */ /* 0x000fe400078f18ff */
[----:B------:R-:W-:Y:S02]  /*0d80*/  LOP3.LUT R17, R17, 0xfffffff8, RZ, 0xc0, !PT ;  /* 0xfffffff811117812 */ /* 0x000fe400078ec0ff */
[----:B------:R-:W-:-:S02]  /*0d90*/  LOP3.LUT R15, R15, 0xfffffff8, RZ, 0xc0, !PT ;  /* 0xfffffff80f0f7812 */ /* 0x000fc400078ec0ff */
[----:B------:R-:W-:Y:S02]  /*0da0*/  LEA.HI R13, R13, R58, RZ, 0x3 ;  /* 0x0000003a0d0d7211 */ /* 0x000fe400078f18ff */
[----:B------:R-:W-:Y:S01]  /*0db0*/  IADD3 R56, R2, -R17, RZ ;  /* 0x8000001102387210 */ /* 0x000fe20007ffe0ff */
[----:B------:R-:W-:Y:S01]  /*0dc0*/  VIADD R2, R61, 0x8 ;  /* 0x000000083d027836 */ /* 0x000fe20000000000 */
[----:B------:R-:W-:Y:S01]  /*0dd0*/  SHF.L.U32 R52, R16, 0x2, RZ ;  /* 0x0000000210347819 */ /* 0x000fe200000006ff */
[----:B------:R-:W-:Y:S01]  /*0de0*/  IMAD.IADD R57, R0, 0x1, -R15 ;  /* 0x0000000100397824 */ /* 0x000fe200078e0a0f */
        /* <DEDUP_REMOVED lines=12> */
[----:B------:R-:W-:Y:S01]  /*0eb0*/  LEA R8, P0, R7, UR4, 0x2 ;  /* 0x0000000407087c11 */ /* 0x000fe2000f8010ff */
[----:B------:R-:W-:Y:S01]  /*0ec0*/  IMAD.SHL.U32 R53, R15, 0x4, RZ ;  /* 0x000000040f357824 */ /* 0x000fe200078e00ff */
[----:B------:R-:W-:Y:S01]  /*0ed0*/  SHF.R.S32.HI R5, RZ, 0x1f, R0 ;  /* 0x0000001fff057819 */ /* 0x000fe20000011400 */
[----:B------:R-:W-:Y:S01]  /*0ee0*/  ULDC UR4, c[0x0][0x260] ;  /* 0x0000980000047ab9 */ /* 0x000fe20000000800 */
[----:B------:R-:W-:Y:S01]  /*0ef0*/  LEA.HI R13, R13, R2, RZ, 0x3 ;  /* 0x000000020d0d7211 */ /* 0x000fe200078f18ff */
[----:B------:R-:W-:Y:S01]  /*0f00*/  IMAD.SHL.U32 R67, R27, 0x8, RZ ;  /* 0x000000081b437824 */ /* 0x000fe200078e00ff */
[----:B------:R-:W-:Y:S01]  /*0f10*/  LOP3.LUT R17, R17, 0xfffffff8, RZ, 0xc0, !PT ;  /* 0xfffffff811117812 */ /* 0x000fe200078ec0ff */
[----:B------:R-:W-:Y:S01]  /*0f20*/  IMAD R31, R3, 0x10, R27 ;  /* 0x00000010031f7824 */ /* 0x000fe200078e021b */
[----:B------:R-:W-:Y:S01]  /*0f30*/  LEA.HI.X R7, R7, UR5, R4, 0x2, P0 ;  /* 0x0000000507077c11 */ /* 0x000fe200080f1404 */
[----:B------:R-:W1:Y:S01]  /*0f40*/  S2UR UR5, SR_CgaCtaId ;  /* 0x00000000000579c3 */ /* 0x000e620000008800 */
[----:B------:R-:W-:-:S02]  /*0f50*/  LEA.HI R5, R5, R0, RZ, 0x3 ;  /* 0x0000000005057211 */ /* 0x000fc400078f18ff */
[----:B------:R-:W-:Y:S02]  /*0f60*/  LOP3.LUT R13, R13, 0xfffffff8, RZ, 0xc0, !PT ;  /* 0xfffffff80d0d7812 */ /* 0x000fe400078ec0ff */
[----:B------:R-:W-:Y:S01]  /*0f70*/  IADD3 R52, R52, -R17, RZ ;  /* 0x8000001134347210 */ /* 0x000fe20007ffe0ff */
[----:B------:R-:W-:Y:S01]  /*0f80*/  VIADD R17, R61, 0x10 ;  /* 0x000000103d117836 */ /* 0x000fe20000000000 */
[----:B------:R-:W-:Y:S01]  /*0f90*/  SHF.R.S32.HI R4, RZ, 0x1f, R53 ;  /* 0x0000001fff047819 */ /* 0x000fe20000011435 */
[----:B------:R-:W-:Y:S01]  /*0fa0*/  IMAD.IADD R54, R2, 0x1, -R13 ;  /* 0x0000000102367824 */ /* 0x000fe200078e0a0d */
[----:B------:R-:W-:Y:S01]  /*0fb0*/  LOP3.LUT R5, R5, 0xfffffff8, RZ, 0xc0, !PT ;  /* 0xfffffff805057812 */ /* 0x000fe200078ec0ff */
[----:B------:R-:W-:Y:S01]  /*0fc0*/  IMAD.SHL.U32 R6, R17, 0x4, RZ ;  /* 0x0000000411067824 */ /* 0x000fe200078e00ff */
[----:B------:R-:W-:Y:S01]  /*0fd0*/  LEA.HI R4, R4, R53, RZ, 0x3 ;  /* 0x0000003504047211 */ /* 0x000fe200078f18ff */
[----:B------:R-:W-:Y:S01]  /*0fe0*/  VIADD R2, R61, 0xe ;  /* 0x0000000e3d027836 */ /* 0x000fe20000000000 */
[----:B------:R-:W-:Y:S01]  /*0ff0*/  LEA.HI R15, R15, R15, RZ, 0x1 ;  /* 0x0000000f0f0f7211 */ /* 0x000fe200078f08ff */
[----:B------:R-:W-:Y:S01]  /*1000*/  IMAD.SHL.U32 R13, R18, 0x4, RZ ;  /* 0x00000004120d7824 */ /* 0x000fe200078e00ff */
[----:B------:R-:W-:Y:S01]  /*1010*/  LOP3.LUT R4, R4, 0xfffffff8, RZ, 0xc0, !PT ;  /* 0xfffffff804047812 */ /* 0x000fe200078ec0ff */
[----:B------:R-:W-:Y:S01]  /*1020*/  IMAD.IADD R55, R0, 0x1, -R5 ;  /* 0x0000000100377824 */ /* 0x000fe200078e0a05 */
[----:B------:R-:W-:Y:S01]  /*1030*/  SHF.R.S32.HI R5, RZ, 0x1f, R6 ;  /* 0x0000001fff057819 */ /* 0x000fe20000011406 */
[----:B------:R-:W-:Y:S01]  /*1040*/  IMAD R0, R14, UR4, RZ ;  /* 0x000000040e007c24 */ /* 0x000fe2000f8e02ff */
[----:B------:R-:W-:Y:S01]  /*1050*/  SHF.L.U32 R51, R2, 0x2, RZ ;  /* 0x0000000202337819 */ /* 0x000fe200000006ff */
[----:B------:R-:W-:Y:S01]  /*1060*/  IMAD.IADD R53, R53, 0x1, -R4 ;  /* 0x0000000135357824 */ /* 0x000fe200078e0a04 */
[----:B------:R-:W-:Y:S01]  /*1070*/  SHF.R.S32.HI R20, RZ, 0x1f, R13 ;  /* 0x0000001fff147819 */ /* 0x000fe2000001140d */
[----:B------:R-:W-:Y:S01]  /*1080*/  UMOV UR4, 0x400 ;  /* 0x0000040000047882 */ /* 0x000fe20000000000 */
[----:B------:R-:W-:Y:S01]  /*1090*/  LEA.HI R5, R5, R6, RZ, 0x3 ;  /* 0x0000000605057211 */ /* 0x000fe200078f18ff */
[----:B------:R-:W-:Y:S01]  /*10a0*/  UIADD3 UR4, UR4, 0xc0, URZ ;  /* 0x000000c004047890 */ /* 0x000fe2000fffe03f */
[----:B------:R-:W-:Y:S01]  /*10b0*/  SHF.R.S32.HI R4, RZ, 0x1f, R51 ;  /* 0x0000001fff047819 */ /* 0x000fe20000011433 */
[----:B------:R-:W-:Y:S01]  /*10c0*/  IMAD.SHL.U32 R15, R15, 0x40, RZ ;  /* 0x000000400f0f7824 */ /* 0x000fe200078e00ff */
[----:B------:R-:W-:Y:S01]  /*10d0*/  LEA.HI R20, R20, R13, RZ, 0x3 ;  /* 0x0000000d14147211 */ /* 0x000fe200078f18ff */
[----:B-1----:R-:W-:Y:S01]  /*10e0*/  ULEA UR4, UR5, UR4, 0x18 ;  /* 0x0000000405047291 */ /* 0x002fe2000f8ec03f */
[----:B------:R-:W-:-:S02]  /*10f0*/  LOP3.LUT R5, R5, 0xfffffff8, RZ, 0xc0, !PT ;  /* 0xfffffff805057812 */ /* 0x000fc400078ec0ff */
[----:B------:R-:W-:Y:S02]  /*1100*/  LEA.HI R4, R4, R51, RZ, 0x3 ;  /* 0x0000003304047211 */ /* 0x000fe400078f18ff */
[----:B------:R-:W-:Y:S01]  /*1110*/  LOP3.LUT R20, R20, 0xfffffff8, RZ, 0xc0, !PT ;  /* 0xfffffff814147812 */ /* 0x000fe200078ec0ff */
[----:B------:R-:W-:Y:S01]  /*1120*/  IMAD.IADD R6, R6, 0x1, -R5 ;  /* 0x0000000106067824 */ /* 0x000fe200078e0a05 */
[----:B------:R-:W-:Y:S02]  /*1130*/  LOP3.LUT R4, R4, 0xfffffff8, RZ, 0xc0, !PT ;  /* 0xfffffff804047812 */ /* 0x000fe400078ec0ff */
[----:B------:R-:W-:Y:S01]  /*1140*/  LEA.HI R16, R16, R16, RZ, 0x1 ;  /* 0x0000001010107211 */ /* 0x000fe200078f08ff */
[----:B------:R-:W-:Y:S01]  /*1150*/  IMAD.IADD R5, R13, 0x1, -R20 ;  /* 0x000000010d057824 */ /* 0x000fe200078e0a14 */
[----:B------:R-:W-:Y:S02]  /*1160*/  LEA.HI R17, R17, R17, RZ, 0x1 ;  /* 0x0000001111117211 */ /* 0x000fe400078f08ff */
[----:B------:R-:W-:Y:S01]  /*1170*/  LEA.HI R18, R18, R18, RZ, 0x1 ;  /* 0x0000001212127211 */ /* 0x000fe200078f08ff */
[----:B------:R-:W-:Y:S01]  /*1180*/  IMAD.SHL.U32 R16, R16, 0x40, RZ ;  /* 0x0000004010107824 */ /* 0x000fe200078e00ff */
[----:B------:R-:W-:Y:S01]  /*1190*/  LEA.HI R13, R2, R2, RZ, 0x1 ;  /* 0x00000002020d7211 */ /* 0x000fe200078f08ff */
[----:B------:R-:W-:Y:S01]  /*11a0*/  IMAD.SHL.U32 R17, R17, 0x40, RZ ;  /* 0x0000004011117824 */ /* 0x000fe200078e00ff */
[----:B------:R-:W-:Y:S01]  /*11b0*/  IADD3 R51, R51, -R4, RZ ;  /* 0x8000000433337210 */ /* 0x000fe20007ffe0ff */
[----:B------:R-:W-:Y:S01]  /*11c0*/  IMAD.SHL.U32 R4, R3, 0x10, RZ ;  /* 0x0000001003047824 */ /* 0x000fe200078e00ff */
[----:B------:R-:W-:Y:S01]  /*11d0*/  SHF.L.U32 R13, R13, 0x6, RZ ;  /* 0x000000060d0d7819 */ /* 0x000fe200000006ff */
[----:B------:R-:W-:Y:S01]  /*11e0*/  IMAD.SHL.U32 R18, R18, 0x40, RZ ;  /* 0x0000004012127824 */ /* 0x000fe200078e00ff */
[----:B------:R-:W-:Y:S01]  /*11f0*/  SHF.R.S32.HI R19, RZ, 0x1f, R67 ;  /* 0x0000001fff137819 */ /* 0x000fe20000011443 */
[----:B------:R-:W-:Y:S01]  /*1200*/  VIADD R2, R11, -UR6 ;  /* 0x800000060b027c36 */ /* 0x000fe20008000000 */
[----:B------:R-:W-:-:S02]  /*1210*/  IADD3 R66, P0, R0, R67, RZ ;  /* 0x0000004300427210 */ /* 0x000fc40007f1e0ff */
[----:B------:R-:W-:Y:S02]  /*1220*/  LOP3.LUT R25, R15, 0xffffff80, RZ, 0xc0, !PT ;  /* 0xffffff800f197812 */ /* 0x000fe400078ec0ff */
[----:B------:R-:W-:Y:S02]  /*1230*/  LOP3.LUT R16, R16, 0xffffff80, RZ, 0xc0, !PT ;  /* 0xffffff8010107812 */ /* 0x000fe400078ec0ff */
[----:B------:R-:W-:Y:S02]  /*1240*/  LOP3.LUT R50, R13, 0xffffff80, RZ, 0xc0, !PT ;  /* 0xffffff800d327812 */ /* 0x000fe400078ec0ff */
[----:B------:R-:W-:Y:S02]  /*1250*/  LOP3.LUT R15, R17, 0xffffff80, RZ, 0xc0, !PT ;  /* 0xffffff80110f7812 */ /* 0x000fe400078ec0ff */
[----:B------:R-:W-:Y:S02]  /*1260*/  LOP3.LUT R24, R18, 0xffffff80, RZ, 0xc0, !PT ;  /* 0xffffff8012187812 */ /* 0x000fe400078ec0ff */
[----:B------:R-:W-:-:S02]  /*1270*/  IADD3 R27, R27, R4, RZ ;  /* 0x000000041b1b7210 */ /* 0x000fc40007ffe0ff */
[----:B------:R-:W-:Y:S02]  /*1280*/  LEA.HI.X.SX32 R67, R0, R19, 0x1, P0 ;  /* 0x0000001300437211 */ /* 0x000fe400000f0eff */
[----:B------:R-:W-:Y:S02]  /*1290*/  MOV R59, 0xff7fffff ;  /* 0xff7fffff003b7802 */ /* 0x000fe40000000f00 */
[----:B0-----:R-:W-:Y:S02]  /*12a0*/  SHF.R.S32.HI R0, RZ, 0x1f, R21 ;  /* 0x0000001fff007819 */ /* 0x001fe40000011415 */
[----:B------:R-:W-:Y:S02]  /*12b0*/  SHF.R.S32.HI R25, RZ, 0x1f, R25 ;  /* 0x0000001fff197819 */ /* 0x000fe40000011419 */
[----:B------:R-:W-:Y:S02]  /*12c0*/  SHF.R.S32.HI R26, RZ, 0x1f, R16 ;  /* 0x0000001fff1a7819 */ /* 0x000fe40000011410 */
[----:B------:R-:W-:-:S02]  /*12d0*/  SHF.R.S32.HI R28, RZ, 0x1f, R50 ;  /* 0x0000001fff1c7819 */ /* 0x000fc40000011432 */
[----:B------:R-:W-:Y:S02]  /*12e0*/  SHF.R.S32.HI R29, RZ, 0x1f, R15 ;  /* 0x0000001fff1d7819 */ /* 0x000fe4000001140f */
[----:B------:R-:W-:Y:S02]  /*12f0*/  SHF.R.S32.HI R30, RZ, 0x1f, R24 ;  /* 0x0000001fff1e7819 */ /* 0x000fe40000011418 */
[----:B------:R-:W-:Y:S02]  /*1300*/  LEA R31, R31, UR4, 0x2 ;  /* 0x000000041f1f7c11 */ /* 0x000fe4000f8e10ff */
[----:B------:R-:W-:Y:S02]  /*1310*/  IADD3 R32, -R64, 0x1, R27 ;  /* 0x0000000140207810 */ /* 0x000fe40007ffe11b */
[----:B------:R-:W-:Y:S02]  /*1320*/  SHF.R.S32.HI R46, RZ, 0x1f, R53 ;  /* 0x0000001fff2e7819 */ /* 0x000fe40000011435 */
[----:B------:R-:W-:-:S02]  /*1330*/  SHF.R.S32.HI R33, RZ, 0x1f, R52 ;  /* 0x0000001fff217819 */ /* 0x000fc40000011434 */
[----:B------:R-:W-:Y:S02]  /*1340*/  SHF.R.S32.HI R47, RZ, 0x1f, R51 ;  /* 0x0000001fff2f7819 */ /* 0x000fe40000011433 */
[----:B------:R-:W-:Y:S02]  /*1350*/  SHF.R.S32.HI R48, RZ, 0x1f, R6 ;  /* 0x0000001fff307819 */ /* 0x000fe40000011406 */
[----:B------:R-:W-:-:S07]  /*1360*/  SHF.R.S32.HI R49, RZ, 0x1f, R5 ;  /* 0x0000001fff317819 */ /* 0x000fce0000011405 */
.L_x_23626:
        /* <DEDUP_REMOVED lines=26> */
[----:B------:R-:W-:Y:S02]  /*1510*/  IMAD.MOV.U32 R21, RZ, RZ, R16 ;  /* 0x000000ffff157224 */ /* 0x000fe400078e0010 */
[----:B------:R-:W-:Y:S01]  /*1520*/  IMAD.MOV.U32 R16, RZ, RZ, RZ ;  /* 0x000000ffff107224 */ /* 0x000fe200078e00ff */
[----:B------:R-:W-:Y:S01]  /*1530*/  IABS R20, R19 ;  /* 0x0000001300147213 */ /* 0x000fe20000000000 */
[----:B------:R-:W-:Y:S01]  /*1540*/  IMAD R21, R21, R18, RZ ;  /* 0x0000001215157224 */ /* 0x000fe200078e02ff */
[----:B------:R-:W-:-:S03]  /*1550*/  ISETP.GE.AND P2, PT, R19, RZ, PT ;  /* 0x000000ff1300720c */ /* 0x000fc60003f46270 */
        /* <DEDUP_REMOVED lines=15> */
[----:B------:R-:W-:Y:S02]  /*1650*/  IMAD.MOV.U32 R17, RZ, RZ, R7 ;  /* 0x000000ffff117224 */ /* 0x000fe400078e0007 */
[----:B------:R-:W-:-:S05]  /*1660*/  IMAD.MOV.U32 R16, RZ, RZ, R8 ;  /* 0x000000ffff107224 */ /* 0x000fca00078e0008 */
[----:B------:R-:W2:Y:S01]  /*1670*/  LDG.E.CONSTANT R17, desc[UR10][R16.64] ;  /* 0x0000000a10117981 */ /* 0x000ea2000c1e9900 */
[----:B------:R-:W-:Y:S01]  /*1680*/  VIADD R18, R61, 0x2 ;  /* 0x000000023d127836 */ /* 0x000fe20000000000 */
[----:B------:R-:W-:-:S04]  /*1690*/  SHF.R.S32.HI R20, RZ, 0x1f, R57 ;  /* 0x0000001fff147819 */ /* 0x000fc80000011439 */
[----:B------:R-:W-:-:S04]  /*16a0*/  LEA.HI R19, R18, R18, RZ, 0x1 ;  /* 0x0000001212137211 */ /* 0x000fc800078f08ff */
[----:B------:R-:W-:-:S04]  /*16b0*/  SHF.L.U32 R19, R19, 0x6, RZ ;  /* 0x0000000613137819 */ /* 0x000fc800000006ff */
        /* <DEDUP_REMOVED lines=39> */
[----:B------:R-:W-:Y:S01]  /*1930*/  IADD3 R20, R61, 0x6, RZ ;  /* 0x000000063d147810 */ /* 0x000fe20007ffe0ff */
[----:B------:R-:W-:Y:S01]  /*1940*/  FMUL.FTZ R43, R18, R23 ;  /* 0x00000017122b7220 */ /* 0x000fe20000410000 */
[----:B---3--:R-:W-:Y:S02]  /*1950*/  HADD2.F32 R21, -RZ, R40.H0_H0 ;  /* 0x20000028ff157230 */ /* 0x008fe40000004100 */
[----:B------:R-:W-:Y:S01]  /*1960*/  LEA.HI R20, R20, R20, RZ, 0x1 ;  /* 0x0000001414147211 */ /* 0x000fe200078f08ff */
[----:B------:R-:W-:Y:S02]  /*1970*/  HADD2.F32 R16, -RZ, R16.H1_H1 ;  /* 0x30000010ff107230 */ /* 0x000fe40000004100 */
[----:B------:R-:W-:Y:S02]  /*1980*/  HADD2.F32 R23, -RZ, R40.H1_H1 ;  /* 0x30000028ff177230 */ /* 0x000fe40000004100 */
[----:B------:R-:W-:Y:S01]  /*1990*/  FFMA.FTZ R38, R38, R21, R35 ;  /* 0x0000001526267223 */ /* 0x000fe20000010023 */
[----:B------:R-:W-:Y:S01]  /*19a0*/  HADD2.F32 R18, -RZ, R19.H0_H0 ;  /* 0x20000013ff127230 */ /* 0x000fe20000004100 */
[----:B------:R-:W-:Y:S01]  /*19b0*/  SHF.R.S32.HI R40, RZ, 0x1f, R55 ;  /* 0x0000001fff287819 */ /* 0x000fe20000011437 */
[----:B------:R-:W-:-:S02]  /*19c0*/  HADD2.F32 R21, -RZ, R39.H0_H0 ;  /* 0x20000027ff157230 */ /* 0x000fc40000004100 */
[----:B------:R-:W-:Y:S01]  /*19d0*/  FFMA.FTZ R16, R16, R23, R43 ;  /* 0x0000001710107223 */ /* 0x000fe2000001002b */
[----:B------:R-:W-:Y:S02]  /*19e0*/  IMAD.SHL.U32 R20, R20, 0x40, RZ ;  /* 0x0000004014147824 */ /* 0x000fe400078e00ff */
[----:B------:R-:W-:Y:S01]  /*19f0*/  FMUL.FTZ R23, R18, R21 ;  /* 0x0000001512177220 */ /* 0x000fe20000410000 */
[----:B------:R-:W-:Y:S02]  /*1a00*/  HADD2.F32 R18, -RZ, R17.H0_H0 ;  /* 0x20000011ff127230 */ /* 0x000fe40000004100 */
[----:B------:R-:W-:Y:S01]  /*1a10*/  LOP3.LUT R20, R20, 0xffffff80, RZ, 0xc0, !PT ;  /* 0xffffff8014147812 */ /* 0x000fe200078ec0ff */
[----:B------:R-:W-:-:S03]  /*1a20*/  HADD2.F32 R21, -RZ, R41.H0_H0 ;  /* 0x20000029ff157230 */ /* 0x000fc60000004100 */
[--C-:B------:R-:W-:Y:S02]  /*1a30*/  IADD3 R35, P0, P1, R55, R68, R20.reuse ;  /* 0x0000004437237210 */ /* 0x100fe4000791e014 */
[----:B------:R-:W-:Y:S01]  /*1a40*/  FFMA.FTZ R18, R18, R21, R23 ;  /* 0x0000001512127223 */ /* 0x000fe20000010017 */
[----:B------:R-:W-:-:S04]  /*1a50*/  SHF.R.S32.HI R21, RZ, 0x1f, R20 ;  /* 0x0000001fff157819 */ /* 0x000fc80000011414 */
[----:B------:R-:W-:Y:S02]  /*1a60*/  IADD3.X R40, R40, R65, R21, P0, P1 ;  /* 0x0000004128287210 */ /* 0x000fe400007e2415 */
[----:B------:R-:W0:Y:S01]  /*1a70*/  LDS.128 R20, [R63+0x10] ;  /* 0x000010003f147984 */ /* 0x000e220000000c00 */
        /* <DEDUP_REMOVED lines=25> */
[--C-:B------:R-:W-:Y:S02]  /*1c10*/  HADD2.F32 R20, -RZ, R37.reuse.H0_H0 ;  /* 0x20000025ff147230 */ /* 0x100fe40000004100 */
[----:B------:R-:W-:Y:S02]  /*1c20*/  HADD2.F32 R37, -RZ, R37.H1_H1 ;  /* 0x30000025ff257230 */ /* 0x000fe40000004100 */
[----:B------:R-:W-:Y:S01]  /*1c30*/  FFMA.FTZ R16, R19, R36, R16 ;  /* 0x0000002413107223 */ /* 0x000fe20000010010 */
[----:B------:R-:W-:-:S05]  /*1c40*/  HADD2.F32 R19, -RZ, R21.H0_H0 ;  /* 0x20000015ff137230 */ /* 0x000fca0000004100 */
[----:B------:R-:W-:Y:S01]  /*1c50*/  FFMA.FTZ R18, R19, R20, R18 ;  /* 0x0000001413127223 */ /* 0x000fe20000010012 */
[----:B------:R-:W-:Y:S01]  /*1c60*/  HADD2.F32 R20, -RZ, R21.H1_H1 ;  /* 0x30000015ff147230 */ /* 0x000fe20000004100 */
[----:B------:R-:W-:-:S04]  /*1c70*/  IADD3 R19, R61, 0xa, RZ ;  /* 0x0000000a3d137810 */ /* 0x000fc80007ffe0ff */
[----:B------:R-:W-:Y:S01]  /*1c80*/  FFMA.FTZ R21, R20, R37, R17 ;  /* 0x0000002514157223 */ /* 0x000fe20000010011 */
[----:B------:R-:W-:Y:S01]  /*1c90*/  HADD2.F32 R17, -RZ, R22.H0_H0 ;  /* 0x20000016ff117230 */ /* 0x000fe20000004100 */
[----:B------:R-:W-:-:S05]  /*1ca0*/  LEA.HI R19, R19, R19, RZ, 0x1 ;  /* 0x0000001313137211 */ /* 0x000fca00078f08ff */
[----:B------:R-:W-:-:S05]  /*1cb0*/  IMAD.SHL.U32 R19, R19, 0x40, RZ ;  /* 0x0000004013137824 */ /* 0x000fca00078e00ff */
[----:B------:R-:W-:Y:S01]  /*1cc0*/  LOP3.LUT R19, R19, 0xffffff80, RZ, 0xc0, !PT ;  /* 0xffffff8013137812 */ /* 0x000fe200078ec0ff */
[----:B--2---:R-:W-:Y:S02]  /*1cd0*/  HADD2.F32 R20, -RZ, R34.H0_H0 ;  /* 0x20000022ff147230 */ /* 0x004fe40000004100 */
[----:B------:R-:W-:-:S03]  /*1ce0*/  HADD2.F32 R36, -RZ, R35.H0_H0 ;  /* 0x20000023ff247230 */ /* 0x000fc60000004100 */
[----:B------:R-:W-:Y:S01]  /*1cf0*/  FFMA.FTZ R20, R17, R20, R38 ;  /* 0x0000001411147223 */ /* 0x000fe20000010026 */
[----:B------:R-:W-:Y:S02]  /*1d00*/  HADD2.F32 R17, -RZ, R22.H1_H1 ;  /* 0x30000016ff117230 */ /* 0x000fe40000004100 */
[----:B------:R-:W-:Y:S01]  /*1d10*/  HADD2.F32 R22, -RZ, R34.H1_H1 ;  /* 0x30000022ff167230 */ /* 0x000fe20000004100 */
[----:B------:R-:W-:-:S04]  /*1d20*/  IADD3 R34, P0, P1, R53, R68, R19 ;  /* 0x0000004435227210 */ /* 0x000fc8000791e013 */
[----:B------:R-:W-:Y:S01]  /*1d30*/  FFMA.FTZ R22, R17, R22, R16 ;  /* 0x0000001611167223 */ /* 0x000fe20000010010 */
[----:B------:R-:W-:Y:S01]  /*1d40*/  HADD2.F32 R17, -RZ, R23.H0_H0 ;  /* 0x20000017ff117230 */ /* 0x000fe20000004100 */
[----:B------:R-:W-:Y:S02]  /*1d50*/  LEA R42, P2, R34, UR8, 0x1 ;  /* 0x00000008222a7c11 */ /* 0x000fe4000f8408ff */
[----:B------:R-:W-:Y:S02]  /*1d60*/  IADD3.X R37, R46, R65, R25, P0, P1 ;  /* 0x000000412e257210 */ /* 0x000fe400007e2419 */
[----:B------:R-:W-:Y:S02]  /*1d70*/  FFMA.FTZ R36, R17, R36, R18 ;  /* 0x0000002411247223 */ /* 0x000fe40000010012 */
[----:B------:R-:W0:Y:S01]  /*1d80*/  LDS.128 R16, [R63+0x20] ;  /* 0x000020003f107984 */ /* 0x000e220000000c00 */
        /* <DEDUP_REMOVED lines=27> */
[----:B------:R-:W4:Y:S01]  /*1f40*/  LDG.E.64.CONSTANT R36, desc[UR10][R36.64] ;  /* 0x0000000a24247981 */ /* 0x000f22000c1e9b00 */
[-C--:B------:R-:W-:Y:S02]  /*1f50*/  IADD3 R23, P0, P1, R6, R68.reuse, R15 ;  /* 0x0000004406177210 */ /* 0x080fe4000791e00f */
[----:B------:R-:W-:Y:S02]  /*1f60*/  IADD3 R68, P3, P4, R5, R68, R24 ;  /* 0x0000004405447210 */ /* 0x000fe40007c7e018 */
[----:B------:R-:W-:Y:S02]  /*1f70*/  LEA R38, P2, R23, UR8, 0x1 ;  /* 0x0000000817267c11 */ /* 0x000fe4000f8408ff */
[----:B------:R-:W-:-:S04]  /*1f80*/  IADD3.X R40, R48, R65, R29, P0, P1 ;  /* 0x0000004130287210 */ /* 0x000fc800007e241d */
[----:B------:R-:W-:Y:S02]  /*1f90*/  LEA.HI.X R39, R23, UR9, R40, 0x1, P2 ;  /* 0x0000000917277c11 */ /* 0x000fe400090f0c28 */
[----:B------:R-:W-:Y:S02]  /*1fa0*/  IADD3.X R65, R49, R65, R30, P3, P4 ;  /* 0x0000004131417210 */ /* 0x000fe40001fe841e */
[C---:B------:R-:W-:Y:S02]  /*1fb0*/  LEA R40, P0, R68.reuse, UR8, 0x1 ;  /* 0x0000000844287c11 */ /* 0x040fe4000f8008ff */
        /* <DEDUP_REMOVED lines=8> */
[----:B------:R-:W-:Y:S02]  /*2040*/  HADD2.F32 R21, -RZ, R18.H0_H0 ;  /* 0x20000012ff157230 */ /* 0x000fe40000004100 */
[----:B--2---:R-:W-:-:S05]  /*2050*/  HADD2.F32 R44, -RZ, R42.H0_H0 ;  /* 0x2000002aff2c7230 */ /* 0x004fca0000004100 */
        /* <DEDUP_REMOVED lines=24> */
[----:B------:R-:W-:Y:S02]  /*21e0*/  HADD2.F32 R21, -RZ, R22.H0_H0 ;  /* 0x20000016ff157230 */ /* 0x000fe40000004100 */
[--C-:B----4-:R-:W-:Y:S02]  /*21f0*/  HADD2.F32 R35, -RZ, R36.reuse.H0_H0 ;  /* 0x20000024ff237230 */ /* 0x110fe40000004100 */
        /* <DEDUP_REMOVED lines=12> */
[--C-:B-----5:R-:W-:Y:S02]  /*22c0*/  HADD2.F32 R16, -RZ, R38.reuse.H0_H0 ;  /* 0x20000026ff107230 */ /* 0x120fe40000004100 */
[----:B------:R-:W-:Y:S02]  /*22d0*/  HADD2.F32 R38, -RZ, R38.H1_H1 ;  /* 0x30000026ff267230 */ /* 0x000fe40000004100 */
[----:B------:R-:W-:-:S02]  /*22e0*/  HADD2.F32 R23, -RZ, R18.H0_H0 ;  /* 0x20000012ff177230 */ /* 0x000fc40000004100 */
[----:B------:R-:W-:Y:S01]  /*22f0*/  FFMA.FTZ R44, R21, R16, R44 ;  /* 0x00000010152c7223 */ /* 0x000fe2000001002c */
[----:B------:R-:W-:Y:S02]  /*2300*/  HADD2.F32 R21, -RZ, R17.H0_H0 ;  /* 0x20000011ff157230 */ /* 0x000fe40000004100 */
[----:B------:R-:W-:Y:S01]  /*2310*/  FFMA.FTZ R20, R35, R38, R20 ;  /* 0x0000002623147223 */ /* 0x000fe20000010014 */
[----:B------:R-:W-:Y:S02]  /*2320*/  HADD2.F32 R35, -RZ, R18.H1_H1 ;  /* 0x30000012ff237230 */ /* 0x000fe40000004100 */
[----:B------:R-:W-:Y:S02]  /*2330*/  HADD2.F32 R16, -RZ, R39.H0_H0 ;  /* 0x20000027ff107230 */ /* 0x000fe40000004100 */
[--C-:B------:R-:W-:Y:S02]  /*2340*/  HADD2.F32 R18, -RZ, R40.reuse.H0_H0 ;  /* 0x20000028ff127230 */ /* 0x100fe40000004100 */
[----:B------:R-:W-:-:S02]  /*2350*/  HADD2.F32 R40, -RZ, R40.H1_H1 ;  /* 0x30000028ff287230 */ /* 0x000fc40000004100 */
[----:B------:R-:W-:Y:S01]  /*2360*/  FFMA.FTZ R16, R21, R16, R34 ;  /* 0x0000001015107223 */ /* 0x000fe20000010022 */
[----:B------:R-:W-:Y:S02]  /*2370*/  HADD2.F32 R17, -RZ, R17.H1_H1 ;  /* 0x30000011ff117230 */ /* 0x000fe40000004100 */
[----:B------:R-:W-:Y:S01]  /*2380*/  FFMA.FTZ R18, R23, R18, R44 ;  /* 0x0000001217127223 */ /* 0x000fe2000001002c */
[----:B------:R-:W-:Y:S02]  /*2390*/  HADD2.F32 R37, -RZ, R19.H0_H0 ;  /* 0x20000013ff257230 */ /* 0x000fe40000004100 */
[----:B------:R-:W-:Y:S01]  /*23a0*/  FFMA.FTZ R35, R35, R40, R20 ;  /* 0x0000002823237223 */ /* 0x000fe20000010014 */
[----:B------:R-:W-:Y:S02]  /*23b0*/  HADD2.F32 R39, -RZ, R39.H1_H1 ;  /* 0x30000027ff277230 */ /* 0x000fe40000004100 */
[----:B------:R-:W-:Y:S02]  /*23c0*/  HADD2.F32 R21, -RZ, R41.H0_H0 ;  /* 0x20000029ff157230 */ /* 0x000fe40000004100 */
[----:B------:R-:W-:Y:S01]  /*23d0*/  FADD.FTZ R35, R18, R35 ;  /* 0x0000002312237221 */ /* 0x000fe20000010000 */
[----:B------:R-:W-:-:S02]  /*23e0*/  HADD2.F32 R19, -RZ, R19.H1_H1 ;  /* 0x30000013ff137230 */ /* 0x000fc40000004100 */
        /* <DEDUP_REMOVED lines=8> */
.L_x_23670:
        /* <DEDUP_REMOVED lines=13> */
.L_x_23623:
[----:B------:R-:W-:-:S13]  /*2540*/  ISETP.NE.AND P0, PT, R61, RZ, PT ;  /* 0x000000ff3d00720c */ /* 0x000fda0003f05270 */
[----:B------:R-:W-:-:S05]  /*2550*/  @!P0 MOV R16, 0xff7fffff ;  /* 0xff7fffff00108802 */ /* 0x000fca0000000f00 */
[----:B------:R0:W-:Y:S02]  /*2560*/  @!P0 STS [R31], R16 ;  /* 0x000000101f008388 */ /* 0x0001e40000000800 */
.L_x_23625:
[----:B------:R-:W-:Y:S05]  /*2570*/  BSYNC B1 ;  /* 0x0000000000017941 */ /* 0x000fea0003800000 */
.L_x_23622:
[----:B------:R-:W-:Y:S01]  /*2580*/  VIADD R3, R3, 0x4 ;  /* 0x0000000403037836 */ /* 0x000fe20000000000 */
[----:B------:R-:W-:Y:S01]  /*2590*/  IADD3 R8, P1, R8, 0x10, RZ ;  /* 0x0000001008087810 */ /* 0x000fe20007f3e0ff */
[----:B01----:R-:W-:Y:S01]  /*25a0*/  VIADD R31, R31, 0x100 ;  /* 0x000001001f1f7836 */ /* 0x003fe20000000000 */
[----:B------:R-:W-:Y:S01]  /*25b0*/  IADD3 R27, R27, 0x40, RZ ;  /* 0x000000401b1b7810 */ /* 0x000fe20007ffe0ff */
[----:B------:R-:W-:Y:S01]  /*25c0*/  VIADD R32, R32, 0x40 ;  /* 0x0000004020207836 */ /* 0x000fe20000000000 */
[----:B------:R-:W-:Y:S01]  /*25d0*/  ISETP.GE.AND P0, PT, R3, R10, PT ;  /* 0x0000000a0300720c */ /* 0x000fe20003f06270 */
[----:B------:R-:W-:Y:S02]  /*25e0*/  VIADD R4, R4, 0x40 ;  /* 0x0000004004047836 */ /* 0x000fe40000000000 */
[----:B------:R-:W-:-:S10]  /*25f0*/  IMAD.X R7, RZ, RZ, R7, P1 ;  /* 0x000000ffff077224 */ /* 0x000fd400008e0607 */
[----:B------:R-:W-:Y:S05]  /*2600*/  @!P0 BRA `(.L_x_23626) ;  /* 0xffffffec00588947 */ /* 0x000fea000383ffff */
.L_x_23621:
[----:B------:R-:W-:Y:S05]  /*2610*/  BSYNC B0 ;  /* 0x0000000000007941 */ /* 0x000fea0003800000 */
.L_x_23620:
        /* <DEDUP_REMOVED lines=15> */
.L_x_23676:
        /* <DEDUP_REMOVED lines=48> */
.L_x_23632:
        /* <DEDUP_REMOVED lines=11> */
.L_x_23631:
[----:B------:R-:W-:Y:S05]  /*2ac0*/  BSYNC B1 ;  /* 0x0000000000017941 */ /* 0x000fea0003800000 */
.L_x_23630:
        /* <DEDUP_REMOVED lines=14> */
.L_x_23635:
        /* <DEDUP_REMOVED lines=100> */
.L_x_23634:
[----:B------:R-:W-:Y:S05]  /*31f0*/  BSYNC B1 ;  /* 0x0000000000017941 */ /* 0x000fea0003800000 */
.L_x_23633:
        /* <DEDUP_REMOVED lines=55> */
.L_x_23637:
[----:B------:R-:W-:Y:S05]  /*3570*/  BSYNC B1 ;  /* 0x0000000000017941 */ /* 0x000fea0003800000 */
.L_x_23636:
        /* <DEDUP_REMOVED lines=26> */
.L_x_23629:
[----:B------:R-:W-:Y:S05]  /*3720*/  BSYNC B0 ;  /* 0x0000000000007941 */ /* 0x000fea0003800000 */
.L_x_23628:
        /* <DEDUP_REMOVED lines=50> */
.L_x_23642:
        /* <DEDUP_REMOVED lines=8> */
.L_x_23641:
[----:B------:R-:W-:Y:S05]  /*3ad0*/  BSYNC B1 ;  /* 0x0000000000017941 */ /* 0x000fea0003800000 */
.L_x_23640:
        /* <DEDUP_REMOVED lines=14> */
.L_x_23645:
        /* <DEDUP_REMOVED lines=52> */
.L_x_23644:
[----:B------:R-:W-:Y:S05]  /*3f00*/  BSYNC B1 ;  /* 0x0000000000017941 */ /* 0x000fea0003800000 */
.L_x_23643:
        /* <DEDUP_REMOVED lines=31> */
.L_x_23647:
[----:B------:R-:W-:Y:S05]  /*4100*/  BSYNC B1 ;  /* 0x0000000000017941 */ /* 0x000fea0003800000 */
.L_x_23646:
        /* <DEDUP_REMOVED lines=14> */
.L_x_23639:
[----:B------:R-:W-:Y:S05]  /*41f0*/  BSYNC B0 ;  /* 0x0000000000007941 */ /* 0x000fea0003800000 */
.L_x_23638:
        /* <DEDUP_REMOVED lines=9> */
.L_x_23649:
[----:B-1----:R-:W1:Y:S01]  /*4290*/  I2F.RP R4, R13 ;  /* 0x0000000d00047306 */ /* 0x002e620000209400 */
[----:B------:R-:W2:Y:S01]  /*42a0*/  S2UR UR4, SR_CTAID.Y ;  /* 0x00000000000479c3 */ /* 0x000ea20000002600 */
[--C-:B0-----:R-:W-:Y:S01]  /*42b0*/  SHF.R.S32.HI R5, RZ, 0x1f, R41.reuse ;  /* 0x0000001fff057819 */ /* 0x101fe20000011429 */
[----:B------:R-:W-:Y:S01]  /*42c0*/  ULDC.64 UR6, c[0x0][0x238] ;  /* 0x00008e0000067ab9 */ /* 0x000fe20000000a00 */
[C---:B------:R-:W-:Y:S01]  /*42d0*/  IMAD.SHL.U32 R12, R41.reuse, 0x10, RZ ;  /* 0x00000010290c7824 */ /* 0x040fe200078e00ff */
[----:B------:R-:W-:Y:S02]  /*42e0*/  IADD3 R57, -R41, -0x1, R10 ;  /* 0xffffffff29397810 */ /* 0x000fe40007ffe10a */
[----:B------:R-:W-:Y:S02]  /*42f0*/  CS2R R48, SRZ ;  /* 0x0000000000307805 */ /* 0x000fe4000001ff00 */
[----:B------:R-:W-:Y:S01]  /*4300*/  CS2R R46, SRZ ;  /* 0x00000000002e7805 */ /* 0x000fe2000001ff00 */
[----:B------:R-:W-:Y:S01]  /*4310*/  IMAD.MOV.U32 R42, RZ, RZ, RZ ;  /* 0x000000ffff2a7224 */ /* 0x000fe200078e00ff */
[----:B------:R-:W2:Y:S01]  /*4320*/  LDC R2, c[0x0][0x248] ;  /* 0x00009200ff027b82 */ /* 0x000ea20000000800 */
[----:B------:R-:W-:Y:S01]  /*4330*/  IMAD.MOV.U32 R43, RZ, RZ, R41 ;  /* 0x000000ffff2b7224 */ /* 0x000fe200078e0029 */
[----:B-1----:R-:W0:Y:S06]  /*4340*/  MUFU.RCP R4, R4 ;  /* 0x0000000400047308 */ /* 0x002e2c0000001000 */
[----:B------:R-:W1:Y:S08]  /*4350*/  S2UR UR5, SR_CgaCtaId ;  /* 0x00000000000579c3 */ /* 0x000e700000008800 */
[----:B------:R-:W3:Y:S01]  /*4360*/  LDC R50, c[0x0][0x25c] ;  /* 0x00009700ff327b82 */ /* 0x000ee20000000800 */
[----:B0-----:R-:W-:-:S02]  /*4370*/  VIADD R3, R4, 0xffffffe ;  /* 0x0ffffffe04037836 */ /* 0x001fc40000000000 */
[----:B--2---:R-:W-:Y:S01]  /*4380*/  IMAD R2, R2, UR4, RZ ;  /* 0x0000000402027c24 */ /* 0x004fe2000f8e02ff */
[----:B------:R-:W-:Y:S02]  /*4390*/  UMOV UR4, 0x400 ;  /* 0x0000040000047882 */ /* 0x000fe40000000000 */
[----:B------:R-:W-:Y:S01]  /*43a0*/  UIADD3 UR4, UR4, 0xc0, URZ ;  /* 0x000000c004047890 */ /* 0x000fe2000fffe03f */
[----:B------:R-:W0:Y:S01]  /*43b0*/  F2I.FTZ.U32.TRUNC.NTZ R3, R3 ;  /* 0x0000000300037305 */ /* 0x000e22000021f000 */
[----:B------:R-:W-:Y:S02]  /*43c0*/  IADD3 R45, P0, R41, R2, RZ ;  /* 0x00000002292d7210 */ /* 0x000fe40007f1e0ff */
[----:B-1----:R-:W-:Y:S02]  /*43d0*/  ULEA UR4, UR5, UR4, 0x18 ;  /* 0x0000000405047291 */ /* 0x002fe4000f8ec03f */
[----:B------:R-:W-:Y:S01]  /*43e0*/  LEA.HI.X.SX32 R4, R2, R5, 0x1, P0 ;  /* 0x0000000502047211 */ /* 0x000fe200000f0eff */
[----:B------:R-:W-:Y:S01]  /*43f0*/  HFMA2.MMA R2, -RZ, RZ, 0, 0 ;  /* 0x00000000ff027435 */ /* 0x000fe200000001ff */
[----:B------:R-:W-:Y:S01]  /*4400*/  LEA R44, P0, R45, UR6, 0x2 ;  /* 0x000000062d2c7c11 */ /* 0x000fe2000f8010ff */
[----:B------:R-:W-:-:S02]  /*4410*/  ULDC UR6, c[0x0][0x27c] ;  /* 0x00009f0000067ab9 */ /* 0x000fc40000000800 */
[----:B------:R-:W-:Y:S02]  /*4420*/  IADD3 R11, R11, -UR6, RZ ;  /* 0x800000060b0b7c10 */ /* 0x000fe4000fffe0ff */
[----:B------:R-:W-:Y:S01]  /*4430*/  LEA.HI.X R45, R45, UR7, R4, 0x2, P0 ;  /* 0x000000072d2d7c11 */ /* 0x000fe200080f1404 */
[----:B------:R-:W-:Y:S01]  /*4440*/  ULDC UR7, c[0x0][0x260] ;  /* 0x0000980000077ab9 */ /* 0x000fe20000000800 */
[----:B---3--:R-:W-:Y:S01]  /*4450*/  SHF.R.S32.HI R50, RZ, 0x1f, R50 ;  /* 0x0000001fff327819 */ /* 0x008fe20000011432 */
[----:B0-----:R-:W-:Y:S02]  /*4460*/  IMAD.MOV R6, RZ, RZ, -R3 ;  /* 0x000000ffff067224 */ /* 0x001fe400078e0a03 */
[----:B------:R-:W-:Y:S02]  /*4470*/  IMAD R14, R14, UR7, RZ ;  /* 0x000000070e0e7c24 */ /* 0x000fe4000f8e02ff */
[----:B------:R-:W-:-:S03]  /*4480*/  IMAD R5, R6, R13, RZ ;  /* 0x0000000d06057224 */ /* 0x000fc600078e02ff */
[----:B------:R-:W-:Y:S01]  /*4490*/  SHF.R.S32.HI R15, RZ, 0x1f, R14 ;  /* 0x0000001fff0f7819 */ /* 0x000fe2000001140e */
[----:B------:R-:W-:Y:S01]  /*44a0*/  IMAD.HI.U32 R40, R3, R5, R2 ;  /* 0x0000000503287227 */ /* 0x000fe200078e0002 */
        /* <DEDUP_REMOVED lines=11> */
[----:B------:R-:W-:Y:S02]  /*4560*/  VIADD R54, R51, 0x300 ;  /* 0x0000030033367836 */ /* 0x000fe40000000000 */
[----:B------:R-:W-:-:S07]  /*4570*/  VIADD R56, R56, 0x10 ;  /* 0x0000001038387836 */ /* 0x000fce0000000000 */
.L_x_23663:
        /* <DEDUP_REMOVED lines=68> */
[-C--:B------:R-:W-:Y:S01]  /*49c0*/  LEA.HI.X R17, R17, R21.reuse, R18, 0x1, P0 ;  /* 0x0000001511117211 */ /* 0x080fe200000f0c12 */
[----:B------:R-:W-:Y:S01]  /*49d0*/  BSSY B2, `(.L_x_23653) ;  /* 0x000002b000027945 */ /* 0x000fe20003800000 */
[----:B------:R-:W-:Y:S01]  /*49e0*/  LEA.HI.X R21, R6, R21, R7, 0x1, P6 ;  /* 0x0000001506157211 */ /* 0x000fe200030f0c07 */
[----:B------:R-:W5:Y:S04]  /*49f0*/  LDG.E.128.CONSTANT R24, desc[UR10][R2.64+0x200] ;  /* 0x0002000a02187981 */ /* 0x000f68000c1e9d00 */
[----:B------:R-:W5:Y:S04]  /*4a00*/  LDG.E.128.CONSTANT R4, desc[UR10][R4.64] ;  /* 0x0000000a04047981 */ /* 0x000f68000c1e9d00 */
[----:B------:R-:W5:Y:S04]  /*4a10*/  LDG.E.128.CONSTANT R16, desc[UR10][R16.64] ;  /* 0x0000000a10107981 */ /* 0x000f68000c1e9d00 */
[----:B------:R-:W5:Y:S01]  /*4a20*/  LDG.E.128.CONSTANT R20, desc[UR10][R20.64] ;  /* 0x0000000a14147981 */ /* 0x000f62000c1e9d00 */
[----:B------:R-:W-:-:S02]  /*4a30*/  ISETP.NE.AND P0, PT, R57, RZ, PT ;  /* 0x000000ff3900720c */ /* 0x000fc40003f05270 */
[----:B-1----:R-:W-:Y:S01]  /*4a40*/  F2FP.F16.F32.PACK_AB R38, R39, R38 ;  /* 0x000000262726723e */ /* 0x002fe200000000ff */
[----:B------:R0:W5:Y:S01]  /*4a50*/  LDG.E.128.CONSTANT R28, desc[UR10][R2.64] ;  /* 0x0000000a021c7981 */ /* 0x000162000c1e9d00 */
[----:B------:R-:W-:-:S03]  /*4a60*/  F2FP.F16.F32.PACK_AB R36, R37, R36 ;  /* 0x000000242524723e */ /* 0x000fc600000000ff */
[----:B0-----:R-:W-:-:S06]  /*4a70*/  IMAD.MOV.U32 R2, RZ, RZ, R38 ;  /* 0x000000ffff027224 */ /* 0x001fcc00078e0026 */
[----:B---34-:R-:W-:Y:S05]  /*4a80*/  @P0 BRA `(.L_x_23654) ;  /* 0x00000000007c0947 */ /* 0x018fea0003800000 */
        /* <DEDUP_REMOVED lines=11> */
[----:B-----5:R-:W-:Y:S02]  /*4b40*/  SEL R38, R29, RZ, !P1 ;  /* 0x000000ff1d267207 */ /* 0x020fe40004800000 */
        /* <DEDUP_REMOVED lines=19> */
.L_x_23654:
[----:B------:R-:W-:Y:S05]  /*4c80*/  BSYNC B2 ;  /* 0x0000000000027941 */ /* 0x000fea0003800000 */
.L_x_23653:
        /* <DEDUP_REMOVED lines=38> */
.L_x_23656:
[----:B------:R-:W-:Y:S05]  /*4ef0*/  BSYNC B2 ;  /* 0x0000000000027941 */ /* 0x000fea0003800000 */
.L_x_23655:
[----:B------:R-:W-:Y:S01]  /*4f00*/  HMUL2 R25, R2, R25 ;  /* 0x0000001902197232 */ /* 0x000fe20000000000 */
[----:B------:R-:W-:Y:S01]  /*4f10*/  BSSY B2, `(.L_x_23657) ;  /* 0x0000023000027945 */ /* 0x000fe20003800000 */
[----:B------:R-:W-:Y:S02]  /*4f20*/  HFMA2.MMA R31, R28, R31, R30 ;  /* 0x0000001f1c1f7235 */ /* 0x000fe4000000001e */
[----:B------:R-:W-:Y:S01]  /*4f30*/  HFMA2 R24, R36, R24, R25 ;  /* 0x0000001824187231 */ /* 0x000fe20000000019 */
[----:B------:R-:W-:Y:S08]  /*4f40*/  @P0 BRA `(.L_x_23658) ;  /* 0x00000000007c0947 */ /* 0x000ff00003800000 */
        /* <DEDUP_REMOVED lines=31> */
.L_x_23658:
[----:B------:R-:W-:Y:S05]  /*5140*/  BSYNC B2 ;  /* 0x0000000000027941 */ /* 0x000fea0003800000 */
.L_x_23657:
        /* <DEDUP_REMOVED lines=34> */
.L_x_23660:
[----:B------:R-:W-:Y:S05]  /*5370*/  BSYNC B2 ;  /* 0x0000000000027941 */ /* 0x000fea0003800000 */
.L_x_23659:
        /* <DEDUP_REMOVED lines=16> */
[C---:B------:R-:W-:Y:S02]  /*5480*/  SEL R25, R20.reuse, RZ, !P6 ;  /* 0x000000ff14197207 */ /* 0x040fe40007000000 */
        /* <DEDUP_REMOVED lines=17> */
.L_x_23662:
[----:B------:R-:W-:Y:S05]  /*55a0*/  BSYNC B2 ;  /* 0x0000000000027941 */ /* 0x000fea0003800000 */
.L_x_23661:
        /* <DEDUP_REMOVED lines=32> */
.L_x_23652:
[----:B------:R-:W-:Y:S05]  /*57b0*/  BSYNC B0 ;  /* 0x0000000000007941 */ /* 0x000fea0003800000 */
.L_x_23651:
        /* <DEDUP_REMOVED lines=9> */
.L_x_23650:
[----:B------:R-:W-:Y:S05]  /*5850*/  BSYNC B1 ;  /* 0x0000000000017941 */ /* 0x000fea0003800000 */
.L_x_23648:
[----:B------:R-:W2:Y:S01]  /*5860*/  S2UR UR5, SR_CgaCtaId ;  /* 0x00000000000579c3 */ /* 0x000ea20000008800 */
[----:B0-----:R-:W0:Y:S01]  /*5870*/  SHFL.BFLY PT, R2, R49, 0x1, 0x1f ;  /* 0x0c201f0031027f89 */ /* 0x001e2200000e0000 */
[----:B------:R-:W-:Y:S01]  /*5880*/  LOP3.LUT R10, R0, 0x1, RZ, 0xc0, !PT ;  /* 0x00000001000a7812 */ /* 0x000fe200078ec0ff */
[----:B------:R-:W-:Y:S01]  /*5890*/  UMOV UR4, 0x400 ;  /* 0x0000040000047882 */ /* 0x000fe20000000000 */
[----:B------:R-:W-:Y:S01]  /*58a0*/  BSSY B0, `(.L_x_23664) ;  /* 0x000002b000007945 */ /* 0x000fe20003800000 */
[----:B-1----:R-:W1:Y:S03]  /*58b0*/  SHFL.BFLY PT, R3, R48, 0x1, 0x1f ;  /* 0x0c201f0030037f89 */ /* 0x002e6600000e0000 */
[----:B------:R-:W-:Y:S01]  /*58c0*/  BAR.SYNC.DEFER_BLOCKING 0x0 ;  /* 0x0000000000007b1d */ /* 0x000fe20000010000 */
[----:B------:R-:W-:Y:S01]  /*58d0*/  ISETP.NE.AND P2, PT, R10, RZ, PT ;  /* 0x000000ff0a00720c */ /* 0x000fe20003f45270 */
[----:B------:R-:W-:Y:S01]  /*58e0*/  UIADD3 UR4, UR4, 0xc0, URZ ;  /* 0x000000c004047890 */ /* 0x000fe2000fffe03f */
[----:B------:R-:W-:-:S02]  /*58f0*/  LEA.HI R10, R0, R0, RZ, 0x1 ;  /* 0x00000000000a7211 */ /* 0x000fc400078f08ff */
[----:B------:R-:W-:Y:S02]  /*5900*/  LOP3.LUT R0, R8, 0xffffffc0, RZ, 0xc0, !PT ;  /* 0xffffffc008007812 */ /* 0x000fe400078ec0ff */
[----:B------:R-:W-:Y:S01]  /*5910*/  SHF.R.S32.HI R10, RZ, 0x1, R10 ;  /* 0x00000001ff0a7819 */ /* 0x000fe2000001140a */
[----:B------:R-:W3:Y:S01]  /*5920*/  SHFL.BFLY PT, R4, R47, 0x1, 0x1f ;  /* 0x0c201f002f047f89 */ /* 0x000ee200000e0000 */
[----:B------:R-:W-:Y:S02]  /*5930*/  ISETP.NE.OR P5, PT, R0, 0x40, P2 ;  /* 0x000000400000780c */ /* 0x000fe400017a5670 */
[C---:B------:R-:W-:Y:S01]  /*5940*/  ISETP.GT.OR P0, PT, R8.reuse, 0x3f, P2 ;  /* 0x0000003f0800780c */ /* 0x040fe20001704670 */
[----:B------:R-:W4:Y:S01]  /*5950*/  SHFL.BFLY PT, R5, R46, 0x1, 0x1f ;  /* 0x0c201f002e057f89 */ /* 0x000f2200000e0000 */
[----:B------:R-:W-:Y:S01]  /*5960*/  IMAD R41, R41, 0x50, R10 ;  /* 0x0000005029297824 */ /* 0x000fe200078e020a */
[----:B------:R-:W-:Y:S01]  /*5970*/  IADD3 R0, R8, 0x1f, RZ ;  /* 0x0000001f08007810 */ /* 0x000fe20007ffe0ff */
[----:B--2---:R-:W-:Y:S01]  /*5980*/  ULEA UR4, UR5, UR4, 0x18 ;  /* 0x0000000405047291 */ /* 0x004fe2000f8ec03f */
[----:B------:R-:W2:Y:S01]  /*5990*/  SHFL.BFLY PT, R9, R42, 0x1, 0x1f ;  /* 0x0c201f002a097f89 */ /* 0x000ea200000e0000 */
[----:B0-----:R-:W-:Y:S01]  /*59a0*/  FADD.FTZ R6, R2, R49 ;  /* 0x0000003102067221 */ /* 0x001fe20000010000 */
[----:B------:R-:W-:Y:S01]  /*59b0*/  ISETP.GT.U32.AND P3, PT, R0, 0x3e, PT ;  /* 0x0000003e0000780c */ /* 0x000fe20003f64070 */
[----:B-1----:R-:W-:-:S02]  /*59c0*/  FADD.FTZ R7, R3, R48 ;  /* 0x0000003003077221 */ /* 0x002fc40000010000 */
[----:B------:R-:W-:Y:S02]  /*59d0*/  LEA R41, R41, UR4, 0x2 ;  /* 0x0000000429297c11 */ /* 0x000fe4000f8e10ff */
[C---:B------:R-:W-:Y:S02]  /*59e0*/  LOP3.LUT R0, R8.reuse, 0xffffffe0, RZ, 0xc0, !PT ;  /* 0xffffffe008007812 */ /* 0x040fe400078ec0ff */
[----:B------:R-:W-:Y:S01]  /*59f0*/  ISETP.GT.OR P1, PT, R8, 0x1f, P2 ;  /* 0x0000001f0800780c */ /* 0x000fe20001724670 */
[----:B------:R0:W-:Y:S01]  /*5a00*/  @!P5 STS [R41+-0x280], R6 ;  /* 0xfffd80062900d388 */ /* 0x0001e20000000800 */
[----:B------:R-:W-:-:S03]  /*5a10*/  ISETP.NE.OR P4, PT, R0, 0x20, P2 ;  /* 0x000000200000780c */ /* 0x000fc60001785670 */
[----:B------:R0:W-:Y:S01]  /*5a20*/  @!P5 STS [R41+-0x240], R7 ;  /* 0xfffdc0072900d388 */ /* 0x0001e20000000800 */
[----:B---3--:R-:W-:Y:S01]  /*5a30*/  FADD.FTZ R47, R4, R47 ;  /* 0x0000002f042f7221 */ /* 0x008fe20000010000 */
[----:B----4-:R-:W-:-:S04]  /*5a40*/  FADD.FTZ R46, R5, R46 ;  /* 0x0000002e052e7221 */ /* 0x010fc80000010000 */
[----:B------:R0:W-:Y:S01]  /*5a50*/  @!P5 STS [R41+-0x200], R47 ;  /* 0xfffe002f2900d388 */ /* 0x0001e20000000800 */
[----:B--2---:R-:W-:-:S03]  /*5a60*/  FADD.FTZ R42, R9, R42 ;  /* 0x0000002a092a7221 */ /* 0x004fc60000010000 */
        /* <DEDUP_REMOVED lines=14> */
.L_x_23665:
[----:B------:R-:W-:Y:S05]  /*5b50*/  BSYNC B0 ;  /* 0x0000000000007941 */ /* 0x000fea0003800000 */
.L_x_23664:
        /* <DEDUP_REMOVED lines=19> */
.L_x_23667:
[----:B------:R-:W-:Y:S05]  /*5c90*/  BSYNC B0 ;  /* 0x0000000000007941 */ /* 0x000fea0003800000 */
.L_x_23666:
        /* <DEDUP_REMOVED lines=23> */
[C---:B------:R-:W-:Y:S02]  /*5e10*/  LEA R2, P0, R3.reuse, UR8, 0x1 ;  /* 0x0000000803027c11 */ /* 0x040fe4000f8008ff */
[----:B------:R-:W-:Y:S02]  /*5e20*/  IADD3 R5, P1, R0, UR4, RZ ;  /* 0x0000000400057c10 */ /* 0x000fe4000ff3e0ff */
[----:B------:R-:W-:Y:S01]  /*5e30*/  LEA.HI.X R3, R3, UR9, R8, 0x1, P0 ;  /* 0x0000000903037c11 */ /* 0x000fe200080f0c08 */
[C---:B------:R-:W-:Y:S01]  /*5e40*/  VIADD R8, R10.reuse, 0x20 ;  /* 0x000000200a087836 */ /* 0x040fe20000000000 */
[----:B------:R-:W-:-:S02]  /*5e50*/  IADD3 R10, R10, 0x40, RZ ;  /* 0x000000400a0a7810 */ /* 0x000fc40007ffe0ff */
[----:B------:R-:W-:Y:S02]  /*5e60*/  LEA.HI.X.SX32 R0, R0, UR7, 0x1, P1 ;  /* 0x0000000700007c11 */ /* 0x000fe400088f0eff */
[C---:B------:R-:W-:Y:S02]  /*5e70*/  LEA R4, P1, R5.reuse, UR8, 0x1 ;  /* 0x0000000805047c11 */ /* 0x040fe4000f8208ff */
[----:B------:R-:W-:Y:S02]  /*5e80*/  IADD3 R11, P2, R10, UR4, RZ ;  /* 0x000000040a0b7c10 */ /* 0x000fe4000ff5e0ff */
[----:B------:R-:W-:Y:S02]  /*5e90*/  LEA.HI.X R5, R5, UR9, R0, 0x1, P1 ;  /* 0x0000000905057c11 */ /* 0x000fe400088f0c00 */
[----:B------:R-:W-:Y:S02]  /*5ea0*/  IADD3 R15, P0, R8, UR4, RZ ;  /* 0x00000004080f7c10 */ /* 0x000fe4000ff1e0ff */
[----:B------:R-:W-:-:S02]  /*5eb0*/  IADD3 R13, P1, R9, UR4, RZ ;  /* 0x00000004090d7c10 */ /* 0x000fc4000ff3e0ff */
[----:B------:R-:W-:Y:S02]  /*5ec0*/  LEA.HI.X.SX32 R12, R10, UR7, 0x1, P2 ;  /* 0x000000070a0c7c11 */ /* 0x000fe400090f0eff */
[----:B------:R-:W-:Y:S02]  /*5ed0*/  LEA R10, P2, R11, UR8, 0x1 ;  /* 0x000000080b0a7c11 */ /* 0x000fe4000f8408ff */
[----:B------:R-:W-:Y:S02]  /*5ee0*/  F2FP.F16.F32.PACK_AB R0, R7, R6 ;  /* 0x000000060700723e */ /* 0x000fe400000000ff */
[----:B------:R-:W-:Y:S02]  /*5ef0*/  LEA.HI.X.SX32 R16, R8, UR7, 0x1, P0 ;  /* 0x0000000708107c11 */ /* 0x000fe400080f0eff */
[----:B------:R-:W-:Y:S01]  /*5f00*/  LEA.HI.X.SX32 R14, R9, UR7, 0x1, P1 ;  /* 0x00000007090e7c11 */ /* 0x000fe200088f0eff */
[----:B------:R2:W-:Y:S01]  /*5f10*/  STG.E.U16 desc[UR10][R2.64], R0 ;  /* 0x0000000002007986 */ /* 0x0005e2000c10150a */
[----:B01----:R-:W-:-:S02]  /*5f20*/  LEA R6, P0, R15, UR8, 0x1 ;  /* 0x000000080f067c11 */ /* 0x003fc4000f8008ff */
[----:B------:R-:W-:Y:S02]  /*5f30*/  LEA R8, P1, R13, UR8, 0x1 ;  /* 0x000000080d087c11 */ /* 0x000fe4000f8208ff */
[----:B------:R-:W-:Y:S02]  /*5f40*/  F2FP.F16.F32.PACK_AB R46, R46, R47 ;  /* 0x0000002f2e2e723e */ /* 0x000fe400000000ff */
[--C-:B------:R-:W-:Y:S02]  /*5f50*/  LEA.HI.X R11, R11, UR9, R12.reuse, 0x1, P2 ;  /* 0x000000090b0b7c11 */ /* 0x100fe400090f0c0c */
[----:B------:R-:W-:Y:S02]  /*5f60*/  PRMT R12, R0, 0x7632, R12 ;  /* 0x00007632000c7816 */ /* 0x000fe4000000000c */
[----:B------:R-:W-:Y:S02]  /*5f70*/  LEA.HI.X R7, R15, UR9, R16, 0x1, P0 ;  /* 0x000000090f077c11 */ /* 0x000fe400080f0c10 */
[----:B------:R-:W-:Y:S01]  /*5f80*/  LEA.HI.X R9, R13, UR9, R14, 0x1, P1 ;  /* 0x000000090d097c11 */ /* 0x000fe200088f0c0e */
[----:B------:R-:W-:Y:S01]  /*5f90*/  STG.E.U16 desc[UR10][R4.64], R12 ;  /* 0x0000000c04007986 */ /* 0x000fe2000c10150a */
[----:B--2---:R-:W-:-:S02]  /*5fa0*/  PRMT R3, R46, 0x7632, R3 ;  /* 0x000076322e037816 */ /* 0x004fc40000000003 */
[----:B------:R-:W-:Y:S01]  /*5fb0*/  F2FP.F16.F32.PACK_AB R42, RZ, R42 ;  /* 0x0000002aff2a723e */ /* 0x000fe200000000ff */
[----:B------:R-:W-:Y:S04]  /*5fc0*/  STG.E.U16 desc[UR10][R6.64], R46 ;  /* 0x0000002e06007986 */ /* 0x000fe8000c10150a */
[----:B------:R-:W-:Y:S04]  /*5fd0*/  STG.E.U16 desc[UR10][R8.64], R3 ;  /* 0x0000000308007986 */ /* 0x000fe8000c10150a */
[----:B------:R-:W-:Y:S01]  /*5fe0*/  STG.E.U16 desc[UR10][R10.64], R42 ;  /* 0x0000002a0a007986 */ /* 0x000fe2000c10150a */
[----:B------:R-:W-:Y:S05]  /*5ff0*/  EXIT ;  /* 0x000000000000794d */ /* 0x000fea0003800000 */
.L_x_23624:
[----:B------:R-:W-:Y:S01]  /*6000*/  BSSY B2, `(.L_x_23668) ;  /* 0x0000007000027945 */ /* 0x000fe20003800000 */
[----:B------:R-:W-:Y:S02]  /*6010*/  IMAD.MOV.U32 R19, RZ, RZ, 0x1 ;  /* 0x00000001ff137424 */ /* 0x000fe400078e00ff */
[----:B------:R-:W-:Y:S02]  /*6020*/  IMAD.MOV.U32 R20, RZ, RZ, 0x1f ;  /* 0x0000001fff147424 */ /* 0x000fe400078e00ff */
[----:B------:R-:W-:-:S07]  /*6030*/  IMAD.MOV.U32 R17, RZ, RZ, -0x1 ;  /* 0xffffffffff117424 */ /* 0x000fce00078e00ff */
[----:B------:R-:W-:Y:S05]  /*6040*/  WARPSYNC.COLLECTIVE R17, `(.L_x_23669) ;  /* 0x0000000011087348 */ /* 0x000fea0003c00000 */
[----:B------:R0:W1:Y:S02]  /*6050*/  SHFL.BFLY P1, R18, R16, R19, R20 ;  /* 0x0c00001310127389 */ /* 0x0000640000020014 */
[----:B01----:R-:W-:Y:S01]  /*6060*/  ENDCOLLECTIVE ;  /* 0x000000000000791b */ /* 0x003fe20003800000 */
.L_x_23669:
[----:B------:R-:W-:Y:S05]  /*6070*/  BSYNC B2 ;  /* 0x0000000000027941 */ /* 0x000fea0003800000 */
.L_x_23668:
[----:B------:R-:W-:Y:S01]  /*6080*/  MOV R17, R18 ;  /* 0x0000001200117202 */ /* 0x000fe20000000f00 */
[----:B------:R-:W-:Y:S06]  /*6090*/  BRA `(.L_x_23670) ;  /* 0xffffffc000f47947 */ /* 0x000fec000383ffff */
.L_x_23627:
        /* <DEDUP_REMOVED lines=8> */
.L_x_23672:
[----:B------:R-:W-:Y:S05]  /*6120*/  BSYNC B0 ;  /* 0x0000000000007941 */ /* 0x000fea0003800000 */
.L_x_23671:
        /* <DEDUP_REMOVED lines=9> */
.L_x_23673:
[----:B------:R-:W-:Y:S01]  /*61c0*/  HFMA2.MMA R19, -RZ, RZ, 0, 2.384185791015625e-07 ;  /* 0x00000004ff137435 */ /* 0x000fe200000001ff */
[----:B------:R-:W-:-:S05]  /*61d0*/  IMAD.MOV.U32 R3, RZ, RZ, R18 ;  /* 0x000000ffff037224 */ /* 0x000fca00078e0012 */
[----:B------:R-:W-:-:S05]  /*61e0*/  FMNMX.FTZ R3, R2, R3, !PT ;  /* 0x0000000302037209 */ /* 0x000fca0007810000 */
[----:B------:R-:W-:-:S07]  /*61f0*/  IMAD.MOV.U32 R16, RZ, RZ, R3 ;  /* 0x000000ffff107224 */ /* 0x000fce00078e0003 */
[----:B------:R-:W-:Y:S05]  /*6200*/  WARPSYNC.COLLECTIVE R17, `(.L_x_23674) ;  /* 0x0000000011087348 */ /* 0x000fea0003c00000 */
[----:B------:R0:W1:Y:S02]  /*6210*/  SHFL.BFLY P1, R18, R16, R19, R20 ;  /* 0x0c00001310127389 */ /* 0x0000640000020014 */
[----:B01----:R-:W-:Y:S01]  /*6220*/  ENDCOLLECTIVE ;  /* 0x000000000000791b */ /* 0x003fe20003800000 */
.L_x_23674:
[----:B------:R-:W-:Y:S01]  /*6230*/  MOV R19, 0x2 ;  /* 0x0000000200137802 */ /* 0x000fe20000000f00 */
[----:B------:R-:W-:-:S05]  /*6240*/  IMAD.MOV.U32 R4, RZ, RZ, R18 ;  /* 0x000000ffff047224 */ /* 0x000fca00078e0012 */
[----:B------:R-:W-:-:S05]  /*6250*/  FMNMX.FTZ R5, R3, R4, !PT ;  /* 0x0000000403057209 */ /* 0x000fca0007810000 */
[----:B------:R-:W-:-:S07]  /*6260*/  IMAD.MOV.U32 R16, RZ, RZ, R5 ;  /* 0x000000ffff107224 */ /* 0x000fce00078e0005 */
[----:B------:R-:W-:Y:S05]  /*6270*/  WARPSYNC.COLLECTIVE R17, `(.L_x_23675) ;  /* 0x0000000011087348 */ /* 0x000fea0003c00000 */
[----:B------:R0:W1:Y:S02]  /*6280*/  SHFL.BFLY P1, R18, R16, R19, R20 ;  /* 0x0c00001310127389 */ /* 0x0000640000020014 */
[----:B01----:R-:W-:Y:S01]  /*6290*/  ENDCOLLECTIVE ;  /* 0x000000000000791b */ /* 0x003fe20003800000 */
.L_x_23675:
[----:B------:R-:W-:Y:S01]  /*62a0*/  IMAD.MOV.U32 R4, RZ, RZ, R18 ;  /* 0x000000ffff047224 */ /* 0x000fe200078e0012 */
[----:B------:R-:W-:Y:S06]  /*62b0*/  BRA `(.L_x_23676) ;  /* 0xffffffc400147947 */ /* 0x000fec000383ffff */
.L_x_23677:
        /* <DEDUP_REMOVED lines=12> */
.L_x_28437:


//--------------------- .text._ZN4vllm25paged_attention_v1_kernelIttLi64ELi16ELi128ELNS_18Fp8KVCacheDataTypeE0ELb1EEEvPT_PKS2_PKT0_S8_ifPKiSA_iPKfiiiSC_SC_iiiii --------------------------
	.section	.text._ZN4vllm25paged_attention_v1_kernelIttLi64ELi16ELi128ELNS_18Fp8KVCacheDataTypeE0ELb1EEEvPT_PKS2_PKT0_S8_ifPKiSA_iPKfiiiSC_SC_iiiii,"ax",@progbits
	.align	128
        .global         _ZN4vllm25paged_attention_v1_kernelIttLi64ELi16ELi128ELNS_18Fp8KVCacheDataTypeE0ELb1EEEvPT_PKS2_PKT0_S8_ifPKiSA_iPKfiiiSC_SC_iiiii
        .type           _ZN4vllm25paged_attention_v1_kernelIttLi64ELi16ELi128ELNS_18Fp8KVCacheDataTypeE0ELb1EEEvPT_PKS2_PKT0_S8_ifPKiSA_iPKfiiiSC_SC_iiiii,@function
        .size           _ZN4vllm25paged_attention_v1_kernelIttLi64ELi16ELi128ELNS_18Fp8KVCacheDataTypeE0ELb1EEEvPT_PKS2_PKT0_S8_ifPKiSA_iPKfiiiSC_SC_iiiii,(.L_x_28438 - _ZN4vllm25paged_attention_v1_kernelIttLi64ELi16ELi128ELNS_18Fp8KVCacheDataTypeE0ELb1EEEvPT_PKS2_PKT0_S8_ifPKiSA_iPKfiiiSC_SC_iiiii)
        .other          _ZN4vllm25paged_attention_v1_kernelIttLi64ELi16ELi128ELNS_18Fp8KVCacheDataTypeE0ELb1EEEvPT_PKS2_PKT0_S8_ifPKiSA_iPKfiiiSC_SC_iiiii,@"STO_CUDA_ENTRY STV_DEFAULT"
_ZN4vllm25paged_attention_v1_kernelIttLi64ELi16ELi128ELNS_18Fp8KVCacheDataTypeE0ELb1EEEvPT_PKS2_PKT0_S8_ifPKiSA_iPKfiiiSC_SC_iiiii:
.text._ZN4vllm25paged_attention_v1_kernelIttLi64ELi16ELi128ELNS_18Fp8KVCacheDataTypeE0ELb1EEEvPT_PKS2_PKT0_S8_ifPKiSA_iPKfiiiSC_SC_iiiii:
        /* <DEDUP_REMOVED lines=77> */
[----:B------:R-:W-:Y:S01]  /*04d0*/  SHF.L.U32 R10, R2, 0x6, RZ ;  /* 0x00000006020a7819 */ /* 0x000fe200000006ff */
[----:B------:R-:W-:Y:S01]  /*04e0*/  BSSY B1, `(.L_x_23680) ;  /* 0x0000024000017945 */ /* 0x000fe20003800000 */
[----:B------:R-:W-:Y:S01]  /*04f0*/  IADD3 R7, -R6, 0x3f, R7 ;  /* 0x0000003f06077810 */ /* 0x000fe20007ffe107 */
[----:B------:R-:W-:Y:S01]  /*0500*/  IMAD.MOV.U32 R12, RZ, RZ, R6 ;  /* 0x000000ffff0c7224 */ /* 0x000fe200078e0006 */
        /* <DEDUP_REMOVED lines=15> */
[----:B------:R-:W-:Y:S01]  /*0600*/  IADD3.X R18, R11, R14, R15, P0, P2 ;  /* 0x0000000e0b127210 */ /* 0x000fe200007e440f */
[----:B------:R-:W-:-:S03]  /*0610*/  IMAD.MOV.U32 R11, RZ, RZ, R8 ;  /* 0x000000ffff0b7224 */ /* 0x000fc600078e0008 */
[----:B------:R-:W-:Y:S01]  /*0620*/  LEA.HI.X R17, R17, UR7, R18, 0x1, P3 ;  /* 0x0000000711117c11 */ /* 0x000fe200098f0c12 */
[----:B0-----:R-:W-:-:S06]  /*0630*/  ULEA UR4, UR5, UR4, 0x18 ;  /* 0x0000000405047291 */ /* 0x001fcc000f8ec03f */
[----:B------:R-:W-:-:S04]  /*0640*/  LEA R9, R53, UR4, 0x6 ;  /* 0x0000000435097c11 */ /* 0x000fc8000f8e30ff */
[----:B------:R-:W-:Y:S01]  /*0650*/  IADD3 R13, R9, R12, RZ ;  /* 0x0000000c090d7210 */ /* 0x000fe20007ffe0ff */
[----:B------:R-:W-:-:S07]  /*0660*/  IMAD.MOV.U32 R12, RZ, RZ, R6 ;  /* 0x000000ffff0c7224 */ /* 0x000fce00078e0006 */
.L_x_23682:
        /* <DEDUP_REMOVED lines=11> */
.L_x_23681:
[----:B------:R-:W-:Y:S05]  /*0720*/  BSYNC B1 ;  /* 0x0000000000017941 */ /* 0x000fea0003800000 */
.L_x_23680:
        /* <DEDUP_REMOVED lines=14> */
.L_x_23683:
        /* <DEDUP_REMOVED lines=17> */
.L_x_23679:
[----:B------:R-:W-:Y:S05]  /*0920*/  BSYNC B0 ;  /* 0x0000000000007941 */ /* 0x000fea0003800000 */
.L_x_23678:
        /* <DEDUP_REMOVED lines=22> */
[----:B------:R-:W-:Y:S02]  /*0a90*/  IMAD R0, R0, UR4, RZ ;  /* 0x0000000400007c24 */ /* 0x000fe4000f8e02ff */
[----:B0-----:R-:W-:-:S04]  /*0aa0*/  VIADD R8, R10, 0xffffffe ;  /* 0x0ffffffe0a087836 */ /* 0x001fc80000000000 */
[----:B------:R0:W1:Y:S02]  /*0ab0*/  F2I.FTZ.U32.TRUNC.NTZ R9, R8 ;  /* 0x0000000800097305 */ /* 0x000064000021f000 */
[----:B0-----:R-:W-:Y:S02]  /*0ac0*/  IMAD.MOV.U32 R8, RZ, RZ, RZ ;  /* 0x000000ffff087224 */ /* 0x001fe400078e00ff */
[----:B-1----:R-:W-:-:S05]  /*0ad0*/  IMAD R11, R9, R15, RZ ;  /* 0x0000000f090b7224 */ /* 0x002fca00078e02ff */
[----:B------:R-:W-:-:S05]  /*0ae0*/  IADD3 R11, RZ, -R11, RZ ;  /* 0x8000000bff0b7210 */ /* 0x000fca0007ffe0ff */
[----:B------:R-:W-:-:S04]  /*0af0*/  IMAD.HI.U32 R14, R9, R11, R8 ;  /* 0x0000000b090e7227 */ /* 0x000fc800078e0008 */
[----:B------:R-:W-:-:S04]  /*0b00*/  IMAD.MOV.U32 R9, RZ, RZ, R12 ;  /* 0x000000ffff097224 */ /* 0x000fc800078e000c */
[----:B------:R-:W-:-:S04]  /*0b10*/  IMAD.HI.U32 R13, R14, R9, RZ ;  /* 0x000000090e0d7227 */ /* 0x000fc800078e00ff */
[----:B------:R-:W-:-:S04]  /*0b20*/  IMAD.MOV R10, RZ, RZ, -R13 ;  /* 0x000000ffff0a7224 */ /* 0x000fc800078e0a0d */
[----:B------:R-:W-:Y:S01]  /*0b30*/  IMAD R8, R15, R10, R9 ;  /* 0x0000000a0f087224 */ /* 0x000fe200078e0209 */
[----:B------:R-:W-:-:S04]  /*0b40*/  @!P3 IADD3 R10, RZ, -R17, RZ ;  /* 0x80000011ff0ab210 */ /* 0x000fc80007ffe0ff */
[----:B------:R-:W-:Y:S01]  /*0b50*/  ISETP.GT.U32.AND P1, PT, R15, R8, PT ;  /* 0x000000080f00720c */ /* 0x000fe20003f24070 */
[----:B------:R-:W-:Y:S02]  /*0b60*/  @!P3 IMAD R11, R5, R10, RZ ;  /* 0x0000000a050bb224 */ /* 0x000fe400078e02ff */
[----:B------:R-:W-:-:S05]  /*0b70*/  @P3 IMAD R11, R2, R17, RZ ;  /* 0x00000011020b3224 */ /* 0x000fca00078e02ff */
[----:B------:R-:W-:-:S05]  /*0b80*/  IADD3 R11, R11, 0x1, RZ ;  /* 0x000000010b0b7810 */ /* 0x000fca0007ffe0ff */
        /* <DEDUP_REMOVED lines=13> */
[----:B------:R-:W-:Y:S01]  /*0c60*/  IMAD.SHL.U32 R50, R53, 0x4, RZ ;  /* 0x0000000435327824 */ /* 0x000fe200078e00ff */
[----:B------:R-:W-:Y:S01]  /*0c70*/  SHF.R.S32.HI R9, RZ, 0x1f, R3 ;  /* 0x0000001fff097819 */ /* 0x000fe20000011403 */
[----:B------:R-:W-:Y:S01]  /*0c80*/  ULDC.64 UR4, c[0x0][0x238] ;  /* 0x00008e0000047ab9 */ /* 0x000fe20000000a00 */
[----:B------:R-:W-:Y:S01]  /*0c90*/  LEA.HI R5, R5, R6, RZ, 0x4 ;  /* 0x0000000605057211 */ /* 0x000fe200078f20ff */
[C---:B------:R-:W-:Y:S01]  /*0ca0*/  VIADD R18, R53.reuse, 0xc ;  /* 0x0000000c35127836 */ /* 0x040fe20000000000 */
[----:B------:R-:W-:Y:S01]  /*0cb0*/  SHF.R.S32.HI R7, RZ, 0x1f, R50 ;  /* 0x0000001fff077819 */ /* 0x000fe20000011432 */
[----:B------:R-:W-:Y:S01]  /*0cc0*/  VIADD R19, R53, 0xe ;  /* 0x0000000e35137836 */ /* 0x000fe20000000000 */
[----:B------:R-:W-:Y:S01]  /*0cd0*/  LOP3.LUT R5, R5, 0xfffffff0, RZ, 0xc0, !PT ;  /* 0xfffffff005057812 */ /* 0x000fe200078ec0ff */
[----:B------:R-:W0:Y:S01]  /*0ce0*/  LDC R22, c[0x0][0x25c] ;  /* 0x00009700ff167b82 */ /* 0x000e220000000800 */
[----:B------:R-:W-:Y:S01]  /*0cf0*/  IADD3 R2, P0, R3, R0, RZ ;  /* 0x0000000003027210 */ /* 0x000fe20007f1e0ff */
[----:B------:R-:W-:Y:S01]  /*0d00*/  ULDC UR6, c[0x0][0x27c] ;  /* 0x00009f0000067ab9 */ /* 0x000fe20000000800 */
[----:B------:R-:W-:Y:S01]  /*0d10*/  LEA.HI R7, R7, R50, RZ, 0x3 ;  /* 0x0000003207077211 */ /* 0x000fe200078f18ff */
[----:B------:R-:W-:Y:S01]  /*0d20*/  IMAD.IADD R29, R6, 0x1, -R5 ;  /* 0x00000001061d7824 */ /* 0x000fe200078e0a05 */
[----:B------:R-:W-:Y:S01]  /*0d30*/  LEA.HI.X.SX32 R9, R0, R9, 0x1, P0 ;  /* 0x0000000900097211 */ /* 0x000fe200000f0eff */
[C---:B------:R-:W-:Y:S01]  /*0d40*/  VIADD R5, R53.reuse, 0x4 ;  /* 0x0000000435057836 */ /* 0x040fe20000000000 */
[C---:B------:R-:W-:Y:S01]  /*0d50*/  LEA R10, P0, R2.reuse, UR4, 0x2 ;  /* 0x00000004020a7c11 */ /* 0x040fe2000f8010ff */
[----:B------:R-:W-:Y:S01]  /*0d60*/  VIADD R0, R53, 0x8 ;  /* 0x0000000835007836 */ /* 0x000fe20000000000 */
[----:B------:R-:W-:Y:S01]  /*0d70*/  LOP3.LUT R7, R7, 0xfffffff8, RZ, 0xc0, !PT ;  /* 0xfffffff807077812 */ /* 0x000fe200078ec0ff */
[----:B------:R-:W-:Y:S01]  /*0d80*/  IMAD.SHL.U32 R48, R5, 0x4, RZ ;  /* 0x0000000405307824 */ /* 0x000fe200078e00ff */
[----:B------:R-:W-:Y:S01]  /*0d90*/  LEA.HI.X R9, R2, UR5, R9, 0x2, P0 ;  /* 0x0000000502097c11 */ /* 0x000fe200080f1409 */
[C---:B------:R-:W-:Y:S01]  /*0da0*/  VIADD R2, R53.reuse, 0x6 ;  /* 0x0000000635027836 */ /* 0x040fe20000000000 */
[C---:B------:R-:W-:Y:S01]  /*0db0*/  IADD3 R4, R53.reuse, 0x2, RZ ;  /* 0x0000000235047810 */ /* 0x040fe20007ffe0ff */
[----:B------:R-:W-:Y:S01]  /*0dc0*/  IMAD.SHL.U32 R8, R0, 0x4, RZ ;  /* 0x0000000400087824 */ /* 0x000fe200078e00ff */
[----:B------:R-:W-:Y:S01]  /*0dd0*/  IADD3 R17, R53, 0xa, RZ ;  /* 0x0000000a35117810 */ /* 0x000fe20007ffe0ff */
[----:B------:R-:W-:Y:S01]  /*0de0*/  IMAD.IADD R50, R50, 0x1, -R7 ;  /* 0x0000000132327824 */ /* 0x000fe200078e0a07 */
[----:B------:R-:W-:Y:S01]  /*0df0*/  SHF.L.U32 R4, R4, 0x2, RZ ;  /* 0x0000000204047819 */ /* 0x000fe200000006ff */
[----:B------:R-:W-:Y:S01]  /*0e00*/  IMAD.SHL.U32 R47, R2, 0x4, RZ ;  /* 0x00000004022f7824 */ /* 0x000fe200078e00ff */
[----:B------:R-:W-:Y:S01]  /*0e10*/  SHF.R.S32.HI R7, RZ, 0x1f, R48 ;  /* 0x0000001fff077819 */ /* 0x000fe20000011430 */
[----:B------:R-:W1:Y:S01]  /*0e20*/  S2UR UR5, SR_CgaCtaId ;  /* 0x00000000000579c3 */ /* 0x000e620000008800 */
[----:B------:R-:W-:Y:S01]  /*0e30*/  SHF.R.S32.HI R15, RZ, 0x1f, R8 ;  /* 0x0000001fff0f7819 */ /* 0x000fe20000011408 */
[----:B------:R-:W-:Y:S01]  /*0e40*/  ULDC UR4, c[0x0][0x260] ;  /* 0x0000980000047ab9 */ /* 0x000fe20000000800 */
[----:B------:R-:W-:Y:S01]  /*0e50*/  SHF.R.S32.HI R5, RZ, 0x1f, R4 ;  /* 0x0000001fff057819 */ /* 0x000fe20000011404 */
[----:B------:R-:W-:Y:S01]  /*0e60*/  IMAD.SHL.U32 R59, R29, 0x8, RZ ;  /* 0x000000081d3b7824 */ /* 0x000fe200078e00ff */
[----:B------:R-:W-:Y:S01]  /*0e70*/  LEA.HI R7, R7, R48, RZ, 0x3 ;  /* 0x0000003007077211 */ /* 0x000fe200078f18ff */
[----:B------:R-:W-:Y:S01]  /*0e80*/  IMAD R41, R3, 0x10, R29 ;  /* 0x0000001003297824 */ /* 0x000fe200078e021d */
[----:B------:R-:W-:Y:S01]  /*0e90*/  SHF.R.S32.HI R6, RZ, 0x1f, R47 ;  /* 0x0000001fff067819 */ /* 0x000fe2000001142f */
[----:B------:R-:W-:Y:S01]  /*0ea0*/  IMAD.MOV.U32 R51, RZ, RZ, -0x800001 ;  /* 0xff7fffffff337424 */ /* 0x000fe200078e00ff */
[----:B------:R-:W-:-:S02]  /*0eb0*/  LEA.HI R15, R15, R8, RZ, 0x3 ;  /* 0x000000080f0f7211 */ /* 0x000fc400078f18ff */
[----:B------:R-:W-:Y:S02]  /*0ec0*/  LEA.HI R5, R5, R4, RZ, 0x3 ;  /* 0x0000000405057211 */ /* 0x000fe400078f18ff */
        /* <DEDUP_REMOVED lines=11> */
[----:B------:R-:W-:Y:S01]  /*0f80*/  IMAD.IADD R47, R47, 0x1, -R6 ;  /* 0x000000012f2f7824 */ /* 0x000fe200078e0a06 */
[----:B------:R-:W-:Y:S01]  /*0f90*/  SHF.R.S32.HI R6, RZ, 0x1f, R7 ;  /* 0x0000001fff067819 */ /* 0x000fe20000011407 */
[----:B------:R-:W-:Y:S01]  /*0fa0*/  IMAD R4, R24, UR4, RZ ;  /* 0x0000000418047c24 */ /* 0x000fe2000f8e02ff */
[----:B------:R-:W-:Y:S01]  /*0fb0*/  SHF.R.S32.HI R16, RZ, 0x1f, R5 ;  /* 0x0000001fff107819 */ /* 0x000fe20000011405 */
[----:B------:R-:W-:Y:S01]  /*0fc0*/  UMOV UR4, 0x400 ;  /* 0x0000040000047882 */ /* 0x000fe20000000000 */
[----:B------:R-:W-:Y:S01]  /*0fd0*/  SHF.R.S32.HI R20, RZ, 0x1f, R15 ;  /* 0x0000001fff147819 */ /* 0x000fe2000001140f */
[----:B------:R-:W-:Y:S01]  /*0fe0*/  UIADD3 UR4, UR4, 0xa0, URZ ;  /* 0x000000a004047890 */ /* 0x000fe2000fffe03f */
[----:B------:R-:W-:-:S02]  /*0ff0*/  LEA.HI R6, R6, R7, RZ, 0x3 ;  /* 0x0000000706067211 */ /* 0x000fc400078f18ff */
[----:B------:R-:W-:Y:S01]  /*1000*/  LEA.HI R16, R16, R5, RZ, 0x3 ;  /* 0x0000000510107211 */ /* 0x000fe200078f18ff */
[----:B-1----:R-:W-:Y:S01]  /*1010*/  ULEA UR4, UR5, UR4, 0x18 ;  /* 0x0000000405047291 */ /* 0x002fe2000f8ec03f */
[----:B------:R-:W-:Y:S02]  /*1020*/  LEA.HI R20, R20, R15, RZ, 0x3 ;  /* 0x0000000f14147211 */ /* 0x000fe400078f18ff */
[----:B------:R-:W-:Y:S02]  /*1030*/  LOP3.LUT R6, R6, 0xfffffff8, RZ, 0xc0, !PT ;  /* 0xfffffff806067812 */ /* 0x000fe400078ec0ff */
[----:B------:R-:W-:Y:S02]  /*1040*/  LOP3.LUT R16, R16, 0xfffffff8, RZ, 0xc0, !PT ;  /* 0xfffffff810107812 */ /* 0x000fe400078ec0ff */
[----:B------:R-:W-:Y:S01]  /*1050*/  LOP3.LUT R20, R20, 0xfffffff8, RZ, 0xc0, !PT ;  /* 0xfffffff814147812 */ /* 0x000fe200078ec0ff */
[----:B------:R-:W-:Y:S01]  /*1060*/  IMAD.IADD R7, R7, 0x1, -R6 ;  /* 0x0000000107077824 */ /* 0x000fe200078e0a06 */
[----:B------:R-:W-:-:S02]  /*1070*/  SHF.R.S32.HI R21, RZ, 0x1f, R59 ;  /* 0x0000001fff157819 */ /* 0x000fc4000001143b */
[----:B------:R-:W-:Y:S02]  /*1080*/  IADD3 R58, P0, R4, R59, RZ ;  /* 0x0000003b043a7210 */ /* 0x000fe40007f1e0ff */
[----:B------:R-:W-:Y:S02]  /*1090*/  LEA.HI R17, R17, R17, RZ, 0x1 ;  /* 0x0000001111117211 */ /* 0x000fe400078f08ff */
[----:B------:R-:W-:Y:S02]  /*10a0*/  LEA.HI R19, R19, R19, RZ, 0x1 ;  /* 0x0000001313137211 */ /* 0x000fe400078f08ff */
[----:B------:R-:W-:Y:S01]  /*10b0*/  IADD3 R6, R5, -R16, RZ ;  /* 0x8000001005067210 */ /* 0x000fe20007ffe0ff */
[----:B------:R-:W-:Y:S01]  /*10c0*/  IMAD.IADD R5, R15, 0x1, -R20 ;  /* 0x000000010f057824 */ /* 0x000fe200078e0a14 */
[----:B------:R-:W-:Y:S01]  /*10d0*/  LEA.HI R18, R18, R18, RZ, 0x1 ;  /* 0x0000001212127211 */ /* 0x000fe200078f08ff */
[----:B------:R-:W-:Y:S01]  /*10e0*/  IMAD.SHL.U32 R17, R17, 0x40, RZ ;  /* 0x0000004011117824 */ /* 0x000fe200078e00ff */
[----:B------:R-:W-:Y:S01]  /*10f0*/  LEA.HI.X.SX32 R59, R4, R21, 0x1, P0 ;  /* 0x00000015043b7211 */ /* 0x000fe200000f0eff */
[----:B------:R-:W-:Y:S01]  /*1100*/  IMAD.SHL.U32 R4, R3, 0x10, RZ ;  /* 0x0000001003047824 */ /* 0x000fe200078e00ff */
[----:B------:R-:W-:Y:S01]  /*1110*/  LEA.HI R15, R2, R2, RZ, 0x1 ;  /* 0x00000002020f7211 */ /* 0x000fe200078f08ff */
[----:B------:R-:W-:Y:S01]  /*1120*/  IMAD.SHL.U32 R19, R19, 0x40, RZ ;  /* 0x0000004013137824 */ /* 0x000fe200078e00ff */
[----:B------:R-:W-:Y:S01]  /*1130*/  LEA.HI R16, R0, R0, RZ, 0x1 ;  /* 0x0000000000107211 */ /* 0x000fe200078f08ff */
[----:B------:R-:W-:Y:S01]  /*1140*/  IMAD.IADD R29, R29, 0x1, R4 ;  /* 0x000000011d1d7824 */ /* 0x000fe200078e0204 */
[----:B------:R-:W-:Y:S01]  /*1150*/  SHF.L.U32 R18, R18, 0x6, RZ ;  /* 0x0000000612127819 */ /* 0x000fe200000006ff */
[----:B------:R-:W-:Y:S01]  /*1160*/  IMAD.SHL.U32 R15, R15, 0x40, RZ ;  /* 0x000000400f0f7824 */ /* 0x000fe200078e00ff */
[----:B------:R-:W-:Y:S01]  /*1170*/  LOP3.LUT R26, R17, 0xffffff80, RZ, 0xc0, !PT ;  /* 0xffffff80111a7812 */ /* 0x000fe200078ec0ff */
[----:B------:R-:W-:Y:S01]  /*1180*/  IMAD.SHL.U32 R16, R16, 0x40, RZ ;  /* 0x0000004010107824 */ /* 0x000fe200078e00ff */
[----:B------:R-:W-:-:S02]  /*1190*/  LOP3.LUT R27, R18, 0xffffff80, RZ, 0xc0, !PT ;  /* 0xffffff80121b7812 */ /* 0x000fc400078ec0ff */
[----:B------:R-:W-:Y:S02]  /*11a0*/  LOP3.LUT R28, R19, 0xffffff80, RZ, 0xc0, !PT ;  /* 0xffffff80131c7812 */ /* 0x000fe400078ec0ff */
[----:B------:R-:W-:Y:S02]  /*11b0*/  IADD3 R2, R13, -UR6, RZ ;  /* 0x800000060d027c10 */ /* 0x000fe4000fffe0ff */
[----:B0-----:R-:W-:Y:S02]  /*11c0*/  SHF.R.S32.HI R0, RZ, 0x1f, R22 ;  /* 0x0000001fff007819 */ /* 0x001fe40000011416 */
[----:B------:R-:W-:Y:S02]  /*11d0*/  LOP3.LUT R46, R15, 0xffffff80, RZ, 0xc0, !PT ;  /* 0xffffff800f2e7812 */ /* 0x000fe400078ec0ff */
[----:B------:R-:W-:Y:S02]  /*11e0*/  LOP3.LUT R25, R16, 0xffffff80, RZ, 0xc0, !PT ;  /* 0xffffff8010197812 */ /* 0x000fe400078ec0ff */
[----:B------:R-:W-:-:S02]  /*11f0*/  SHF.R.S32.HI R30, RZ, 0x1f, R26 ;  /* 0x0000001fff1e7819 */ /* 0x000fc4000001141a */
[----:B------:R-:W-:Y:S02]  /*1200*/  SHF.R.S32.HI R31, RZ, 0x1f, R27 ;  /* 0x0000001fff1f7819 */ /* 0x000fe4000001141b */
[----:B------:R-:W-:Y:S02]  /*1210*/  SHF.R.S32.HI R40, RZ, 0x1f, R28 ;  /* 0x0000001fff287819 */ /* 0x000fe4000001141c */
[----:B------:R-:W-:Y:S02]  /*1220*/  LEA R41, R41, UR4, 0x2 ;  /* 0x0000000429297c11 */ /* 0x000fe4000f8e10ff */
[----:B------:R-:W-:Y:S02]  /*1230*/  IADD3 R42, -R56, 0x1, R29 ;  /* 0x00000001382a7810 */ /* 0x000fe40007ffe11d */
[----:B------:R-:W-:Y:S02]  /*1240*/  SHF.R.S32.HI R43, RZ, 0x1f, R7 ;  /* 0x0000001fff2b7819 */ /* 0x000fe40000011407 */
[----:B------:R-:W-:-:S02]  /*1250*/  SHF.R.S32.HI R44, RZ, 0x1f, R6 ;  /* 0x0000001fff2c7819 */ /* 0x000fc40000011406 */
[----:B------:R-:W-:-:S07]  /*1260*/  SHF.R.S32.HI R45, RZ, 0x1f, R5 ;  /* 0x0000001fff2d7819 */ /* 0x000fce0000011405 */
.L_x_23690:
        /* <DEDUP_REMOVED lines=24> */
[----:B0-----:R-:W-:-:S04]  /*13f0*/  IMAD.MOV R16, RZ, RZ, -R17 ;  /* 0x000000ffff107224 */ /* 0x001fc800078e0a11 */
[----:B------:R-:W-:Y:S01]  /*1400*/  IMAD.IADD R19, R11, 0x1, R23 ;  /* 0x000000010b137824 */ /* 0x000fe200078e0217 */
[----:B------:R-:W-:Y:S01]  /*1410*/  MOV R21, R16 ;  /* 0x0000001000157202 */ /* 0x000fe20000000f00 */
[----:B------:R-:W-:-:S03]  /*1420*/  IMAD.MOV.U32 R16, RZ, RZ, RZ ;  /* 0x000000ffff107224 */ /* 0x000fc600078e00ff */
[----:B------:R-:W-:Y:S01]  /*1430*/  IABS R20, R19 ;  /* 0x0000001300147213 */ /* 0x000fe20000000000 */
[----:B------:R-:W-:Y:S01]  /*1440*/  IMAD R21, R21, R18, RZ ;  /* 0x0000001215157224 */ /* 0x000fe200078e02ff */
[----:B------:R-:W-:-:S03]  /*1450*/  ISETP.GE.AND P2, PT, R19, RZ, PT ;  /* 0x000000ff1300720c */ /* 0x000fc60003f46270 */
        /* <DEDUP_REMOVED lines=15> */
[----:B------:R-:W-:Y:S01]  /*1550*/  IMAD.MOV.U32 R17, RZ, RZ, R9 ;  /* 0x000000ffff117224 */ /* 0x000fe200078e0009 */
[----:B------:R-:W-:-:S05]  /*1560*/  MOV R16, R10 ;  /* 0x0000000a00107202 */ /* 0x000fca0000000f00 */
[----:B------:R-:W2:Y:S01]  /*1570*/  LDG.E.CONSTANT R17, desc[UR10][R16.64] ;  /* 0x0000000a10117981 */ /* 0x000ea2000c1e9900 */
[----:B------:R-:W-:Y:S01]  /*1580*/  VIADD R18, R53, 0x2 ;  /* 0x0000000235127836 */ /* 0x000fe20000000000 */
[----:B------:R-:W-:-:S04]  /*1590*/  SHF.R.S32.HI R21, RZ, 0x1f, R49 ;  /* 0x0000001fff157819 */ /* 0x000fc80000011431 */
[----:B------:R-:W-:-:S05]  /*15a0*/  LEA.HI R19, R18, R18, RZ, 0x1 ;  /* 0x0000001212137211 */ /* 0x000fca00078f08ff */
[----:B------:R-:W-:-:S05]  /*15b0*/  IMAD.SHL.U32 R19, R19, 0x40, RZ ;  /* 0x0000004013137824 */ /* 0x000fca00078e00ff */
[----:B------:R-:W-:Y:S01]  /*15c0*/  LOP3.LUT R20, R19, 0xffffff80, RZ, 0xc0, !PT ;  /* 0xffffff8013147812 */ /* 0x000fe200078ec0ff */
[----:B------:R-:W0:Y:S01]  /*15d0*/  S2UR UR5, SR_CgaCtaId ;  /* 0x00000000000579c3 */ /* 0x000e220000008800 */
[----:B------:R-:W-:Y:S01]  /*15e0*/  UMOV UR4, 0x400 ;  /* 0x0000040000047882 */ /* 0x000fe20000000000 */
[----:B--2---:R-:W-:Y:S01]  /*15f0*/  SHF.R.S32.HI R18, RZ, 0x1f, R17 ;  /* 0x0000001fff127819 */ /* 0x004fe20000011411 */
[----:B------:R-:W-:-:S04]  /*1600*/  IMAD.WIDE.U32 R38, R17, UR12, R58 ;  /* 0x0000000c11267c25 */ /* 0x000fc8000f8e003a */
[----:B------:R-:W-:Y:S01]  /*1610*/  IMAD R18, R18, UR12, RZ ;  /* 0x0000000c12127c24 */ /* 0x000fe2000f8e02ff */
[----:B------:R-:W-:-:S03]  /*1620*/  IADD3 R16, P0, P1, R49, R38, R20 ;  /* 0x0000002631107210 */ /* 0x000fc6000791e014 */
[----:B------:R-:W-:Y:S01]  /*1630*/  IMAD R19, R17, R0, R18 ;  /* 0x0000000011137224 */ /* 0x000fe200078e0212 */
[----:B------:R-:W-:Y:S02]  /*1640*/  SHF.R.S32.HI R18, RZ, 0x1f, R20 ;  /* 0x0000001fff127819 */ /* 0x000fe40000011414 */
[----:B------:R-:W-:Y:S02]  /*1650*/  LEA R32, P2, R16, UR8, 0x1 ;  /* 0x0000000810207c11 */ /* 0x000fe4000f8408ff */
[----:B------:R-:W-:-:S04]  /*1660*/  IADD3 R39, R39, R19, RZ ;  /* 0x0000001327277210 */ /* 0x000fc80007ffe0ff */
        /* <DEDUP_REMOVED lines=15> */
[----:B---3--:R-:W-:-:S05]  /*1760*/  HADD2.F32 R16, -RZ, R36.H0_H0 ;  /* 0x20000024ff107230 */ /* 0x008fca0000004100 */
        /* <DEDUP_REMOVED lines=18> */
[----:B------:R-:W-:Y:S02]  /*1890*/  HADD2.F32 R22, -RZ, R21.H0_H0 ;  /* 0x20000015ff167230 */ /* 0x000fe40000004100 */
[--C-:B------:R-:W-:Y:S02]  /*18a0*/  HADD2.F32 R32, -RZ, R33.reuse.H1_H1 ;  /* 0x30000021ff207230 */ /* 0x100fe40000004100 */
[----:B------:R-:W-:Y:S01]  /*18b0*/  FFMA.FTZ R20, R20, R17, R19 ;  /* 0x0000001114147223 */ /* 0x000fe20000010013 */
[----:B------:R-:W-:Y:S01]  /*18c0*/  HADD2.F32 R17, -RZ, R33.H0_H0 ;  /* 0x20000021ff117230 */ /* 0x000fe20000004100 */
[----:B------:R-:W-:Y:S01]  /*18d0*/  SHF.R.S32.HI R33, RZ, 0x1f, R47 ;  /* 0x0000001fff217819 */ /* 0x000fe2000001142f */
[----:B------:R-:W-:Y:S02]  /*18e0*/  HADD2.F32 R23, -RZ, R23.H1_H1 ;  /* 0x30000017ff177230 */ /* 0x000fe40000004100 */
[----:B------:R-:W-:Y:S02]  /*18f0*/  HADD2.F32 R21, -RZ, R21.H1_H1 ;  /* 0x30000015ff157230 */ /* 0x000fe40000004100 */
[----:B------:R-:W-:Y:S01]  /*1900*/  FMUL.FTZ R19, R16, R17 ;  /* 0x0000001110137220 */ /* 0x000fe20000410000 */
[----:B------:R-:W-:-:S02]  /*1910*/  HADD2.F32 R17, -RZ, R37.H0_H0 ;  /* 0x20000025ff117230 */ /* 0x000fc40000004100 */
[----:B------:R-:W-:Y:S01]  /*1920*/  FMUL.FTZ R36, R23, R32 ;  /* 0x0000002017247220 */ /* 0x000fe20000410000 */
[----:B------:R-:W-:Y:S02]  /*1930*/  HADD2.F32 R32, -RZ, R37.H1_H1 ;  /* 0x30000025ff207230 */ /* 0x000fe40000004100 */
[----:B------:R-:W-:Y:S02]  /*1940*/  FFMA.FTZ R22, R22, R17, R19 ;  /* 0x0000001116167223 */ /* 0x000fe40000010013 */
[----:B------:R-:W0:Y:S01]  /*1950*/  LDS.128 R16, [R55+0x10] ;  /* 0x0000100037107984 */ /* 0x000e220000000c00 */
[----:B------:R-:W-:Y:S01]  /*1960*/  FFMA.FTZ R21, R21, R32, R36 ;  /* 0x0000002015157223 */ /* 0x000fe20000010024 */
[----:B0-----:R-:W-:Y:S02]  /*1970*/  HADD2.F32 R32, -RZ, R16.H0_H0 ;  /* 0x20000010ff207230 */ /* 0x001fe40000004100 */
[----:B--2---:R-:W-:-:S05]  /*1980*/  HADD2.F32 R23, -RZ, R34.H0_H0 ;  /* 0x20000022ff177230 */ /* 0x004fca0000004100 */
[----:B------:R-:W-:Y:S01]  /*1990*/  FFMA.FTZ R57, R32, R23, R57 ;  /* 0x0000001720397223 */ /* 0x000fe20000010039 */
[--C-:B------:R-:W-:Y:S02]  /*19a0*/  SHF.R.S32.HI R32, RZ, 0x1f, R46.reuse ;  /* 0x0000001fff207819 */ /* 0x100fe4000001142e */
[----:B------:R-:W-:-:S04]  /*19b0*/  IADD3 R23, P0, P1, R47, R38, R46 ;  /* 0x000000262f177210 */ /* 0x000fc8000791e02e */
[----:B------:R-:W-:Y:S02]  /*19c0*/  IADD3.X R32, R33, R39, R32, P0, P1 ;  /* 0x0000002721207210 */ /* 0x000fe400007e2420 */
[----:B------:R-:W-:-:S04]  /*19d0*/  LEA R36, P0, R23, UR8, 0x1 ;  /* 0x0000000817247c11 */ /* 0x000fc8000f8008ff */
[----:B------:R-:W-:-:S06]  /*19e0*/  LEA.HI.X R37, R23, UR9, R32, 0x1, P0 ;  /* 0x0000000917257c11 */ /* 0x000fcc00080f0c20 */
[----:B------:R-:W2:Y:S01]  /*19f0*/  LDG.E.64.CONSTANT R36, desc[UR10][R36.64] ;  /* 0x0000000a24247981 */ /* 0x000ea2000c1e9b00 */
[----:B------:R-:W-:Y:S01]  /*1a00*/  HADD2.F32 R23, -RZ, R16.H1_H1 ;  /* 0x30000010ff177230 */ /* 0x000fe20000004100 */
[----:B------:R-:W-:Y:S01]  /*1a10*/  SHF.R.S32.HI R32, RZ, 0x1f, R8 ;  /* 0x0000001fff207819 */ /* 0x000fe20000011408 */
[----:B------:R-:W-:Y:S02]  /*1a20*/  HADD2.F32 R34, -RZ, R34.H1_H1 ;  /* 0x30000022ff227230 */ /* 0x000fe40000004100 */
[----:B------:R-:W-:-:S03]  /*1a30*/  HADD2.F32 R16, -RZ, R35.H0_H0 ;  /* 0x20000023ff107230 */ /* 0x000fc60000004100 */
[----:B------:R-:W-:Y:S01]  /*1a40*/  FFMA.FTZ R20, R23, R34, R20 ;  /* 0x0000002217147223 */ /* 0x000fe20000010014 */
[----:B------:R-:W-:-:S05]  /*1a50*/  HADD2.F32 R23, -RZ, R17.H0_H0 ;  /* 0x20000011ff177230 */ /* 0x000fca0000004100 */
        /* <DEDUP_REMOVED lines=11> */
[----:B------:R-:W-:Y:S02]  /*1b10*/  HADD2.F32 R21, -RZ, R18.H1_H1 ;  /* 0x30000012ff157230 */ /* 0x000fe40000004100 */
[--C-:B--2---:R-:W-:Y:S02]  /*1b20*/  HADD2.F32 R17, -RZ, R36.reuse.H0_H0 ;  /* 0x20000024ff117230 */ /* 0x104fe40000004100 */
[----:B------:R-:W-:Y:S02]  /*1b30*/  HADD2.F32 R36, -RZ, R36.H1_H1 ;  /* 0x30000024ff247230 */ /* 0x000fe40000004100 */
[--C-:B------:R-:W-:Y:S02]  /*1b40*/  HADD2.F32 R18, -RZ, R37.reuse.H0_H0 ;  /* 0x20000025ff127230 */ /* 0x100fe40000004100 */
[----:B------:R-:W-:Y:S01]  /*1b50*/  FFMA.FTZ R17, R34, R17, R57 ;  /* 0x0000001122117223 */ /* 0x000fe20000010039 */
[----:B------:R-:W-:-:S02]  /*1b60*/  HADD2.F32 R37, -RZ, R37.H1_H1 ;  /* 0x30000025ff257230 */ /* 0x000fc40000004100 */
[----:B------:R-:W-:Y:S01]  /*1b70*/  FFMA.FTZ R36, R21, R36, R20 ;  /* 0x0000002415247223 */ /* 0x000fe20000010014 */
[--C-:B------:R-:W-:Y:S02]  /*1b80*/  HADD2.F32 R21, -RZ, R19.reuse.H0_H0 ;  /* 0x20000013ff157230 */ /* 0x100fe40000004100 */
[----:B------:R-:W-:-:S03]  /*1b90*/  HADD2.F32 R19, -RZ, R19.H1_H1 ;  /* 0x30000013ff137230 */ /* 0x000fc60000004100 */
[----:B------:R-:W-:Y:S02]  /*1ba0*/  FFMA.FTZ R18, R21, R18, R22 ;  /* 0x0000001215127223 */ /* 0x000fe40000010016 */
[----:B------:R-:W0:Y:S01]  /*1bb0*/  LDS.128 R20, [R55+0x20] ;  /* 0x0000200037147984 */ /* 0x000e220000000c00 */
[----:B------:R-:W-:Y:S01]  /*1bc0*/  FFMA.FTZ R16, R19, R37, R16 ;  /* 0x0000002513107223 */ /* 0x000fe20000010010 */
[----:B---3--:R-:W-:Y:S02]  /*1bd0*/  HADD2.F32 R19, -RZ, R32.H0_H0 ;  /* 0x20000020ff137230 */ /* 0x008fe40000004100 */
[----:B0-----:R-:W-:-:S05]  /*1be0*/  HADD2.F32 R34, -RZ, R20.H0_H0 ;  /* 0x20000014ff227230 */ /* 0x001fca0000004100 */
[----:B------:R-:W-:Y:S01]  /*1bf0*/  FFMA.FTZ R17, R34, R19, R17 ;  /* 0x0000001322117223 */ /* 0x000fe20000010011 */
[----:B------:R-:W-:-:S04]  /*1c00*/  IADD3 R19, P0, P1, R7, R38, R26 ;  /* 0x0000002607137210 */ /* 0x000fc8000791e01a */
[----:B------:R-:W-:Y:S02]  /*1c10*/  LEA R34, P2, R19, UR8, 0x1 ;  /* 0x0000000813227c11 */ /* 0x000fe4000f8408ff */
[----:B------:R-:W-:-:S04]  /*1c20*/  IADD3.X R60, R43, R39, R30, P0, P1 ;  /* 0x000000272b3c7210 */ /* 0x000fc800007e241e */
[----:B------:R-:W-:-:S06]  /*1c30*/  LEA.HI.X R35, R19, UR9, R60, 0x1, P2 ;  /* 0x0000000913237c11 */ /* 0x000fcc00090f0c3c */
[----:B------:R-:W2:Y:S01]  /*1c40*/  LDG.E.64.CONSTANT R34, desc[UR10][R34.64] ;  /* 0x0000000a22227981 */ /* 0x000ea2000c1e9b00 */
[----:B------:R-:W-:Y:S02]  /*1c50*/  HADD2.F32 R19, -RZ, R20.H1_H1 ;  /* 0x30000014ff137230 */ /* 0x000fe40000004100 */
[----:B------:R-:W-:Y:S02]  /*1c60*/  HADD2.F32 R20, -RZ, R32.H1_H1 ;  /* 0x30000020ff147230 */ /* 0x000fe40000004100 */
[----:B------:R-:W-:-:S03]  /*1c70*/  HADD2.F32 R32, -RZ, R33.H0_H0 ;  /* 0x20000021ff207230 */ /* 0x000fc60000004100 */
[----:B------:R-:W-:Y:S01]  /*1c80*/  FFMA.FTZ R20, R19, R20, R36 ;  /* 0x0000001413147223 */ /* 0x000fe20000010024 */
[----:B------:R-:W-:-:S05]  /*1c90*/  HADD2.F32 R19, -RZ, R21.H0_H0 ;  /* 0x20000015ff137230 */ /* 0x000fca0000004100 */
[----:B------:R-:W-:Y:S01]  /*1ca0*/  FFMA.FTZ R32, R19, R32, R18 ;  /* 0x0000002013207223 */ /* 0x000fe20000010012 */
        /* <DEDUP_REMOVED lines=12> */
[----:B------:R-:W-:Y:S01]  /*1d70*/  HADD2.F32 R21, -RZ, R21.H1_H1 ;  /* 0x30000015ff157230 */ /* 0x000fe20000004100 */
[----:B------:R-:W-:Y:S01]  /*1d80*/  FSETP.NEU.FTZ.AND P0, PT, R54, RZ, PT ;  /* 0x000000ff3600720b */ /* 0x000fe20003f1d000 */
[----:B------:R-:W-:-:S03]  /*1d90*/  HADD2.F32 R57, -RZ, R22.H1_H1 ;  /* 0x30000016ff397230 */ /* 0x000fc60000004100 */
[----:B------:R-:W-:Y:S01]  /*1da0*/  FFMA.FTZ R21, R21, R33, R16 ;  /* 0x0000002115157223 */ /* 0x000fe20000010010 */
[----:B------:R-:W-:Y:S02]  /*1db0*/  HADD2.F32 R16, -RZ, R22.H0_H0 ;  /* 0x20000016ff107230 */ /* 0x000fe40000004100 */
[--C-:B--2---:R-:W-:Y:S02]  /*1dc0*/  HADD2.F32 R33, -RZ, R34.reuse.H0_H0 ;  /* 0x20000022ff217230 */ /* 0x104fe40000004100 */
[----:B------:R-:W-:Y:S02]  /*1dd0*/  HADD2.F32 R34, -RZ, R34.H1_H1 ;  /* 0x30000022ff227230 */ /* 0x000fe40000004100 */
[--C-:B------:R-:W-:Y:S02]  /*1de0*/  HADD2.F32 R22, -RZ, R35.reuse.H0_H0 ;  /* 0x20000023ff167230 */ /* 0x100fe40000004100 */
[----:B------:R-:W-:Y:S01]  /*1df0*/  FFMA.FTZ R33, R16, R33, R17 ;  /* 0x0000002110217223 */ /* 0x000fe20000010011 */
[----:B------:R-:W-:Y:S01]  /*1e00*/  HADD2.F32 R35, -RZ, R35.H1_H1 ;  /* 0x30000023ff237230 */ /* 0x000fe20000004100 */
[----:B------:R-:W0:Y:S01]  /*1e10*/  LDS.128 R16, [R55+0x30] ;  /* 0x0000300037107984 */ /* 0x000e220000000c00 */
[----:B------:R-:W-:Y:S01]  /*1e20*/  FFMA.FTZ R20, R57, R34, R20 ;  /* 0x0000002239147223 */ /* 0x000fe20000010014 */
[----:B------:R-:W-:-:S05]  /*1e30*/  HADD2.F32 R57, -RZ, R23.H0_H0 ;  /* 0x20000017ff397230 */ /* 0x000fca0000004100 */
[----:B------:R-:W-:Y:S01]  /*1e40*/  FFMA.FTZ R32, R57, R22, R32 ;  /* 0x0000001639207223 */ /* 0x000fe20000010020 */
[----:B------:R-:W-:-:S05]  /*1e50*/  HADD2.F32 R22, -RZ, R23.H1_H1 ;  /* 0x30000017ff167230 */ /* 0x000fca0000004100 */
[----:B------:R-:W-:Y:S01]  /*1e60*/  FFMA.FTZ R21, R22, R35, R21 ;  /* 0x0000002316157223 */ /* 0x000fe20000010015 */
[--C-:B----4-:R-:W-:Y:S02]  /*1e70*/  HADD2.F32 R34, -RZ, R38.reuse.H0_H0 ;  /* 0x20000026ff227230 */ /* 0x110fe40000004100 */
[----:B------:R-:W-:Y:S02]  /*1e80*/  HADD2.F32 R38, -RZ, R38.H1_H1 ;  /* 0x30000026ff267230 */ /* 0x000fe40000004100 */
[--C-:B0-----:R-:W-:Y:S02]  /*1e90*/  HADD2.F32 R22, -RZ, R16.reuse.H0_H0 ;  /* 0x20000010ff167230 */ /* 0x101fe40000004100 */
[----:B------:R-:W-:Y:S02]  /*1ea0*/  HADD2.F32 R23, -RZ, R16.H1_H1 ;  /* 0x30000010ff177230 */ /* 0x000fe40000004100 */
[--C-:B---3--:R-:W-:Y:S02]  /*1eb0*/  HADD2.F32 R16, -RZ, R36.reuse.H0_H0 ;  /* 0x20000024ff107230 */ /* 0x108fe40000004100 */
[----:B------:R-:W-:-:S03]  /*1ec0*/  HADD2.F32 R36, -RZ, R36.H1_H1 ;  /* 0x30000024ff247230 */ /* 0x000fc60000004100 */
[----:B------:R-:W-:Y:S01]  /*1ed0*/  FFMA.FTZ R16, R22, R16, R33 ;  /* 0x0000001016107223 */ /* 0x000fe20000010021 */
[----:B------:R-:W-:Y:S02]  /*1ee0*/  HADD2.F32 R22, -RZ, R37.H0_H0 ;  /* 0x20000025ff167230 */ /* 0x000fe40000004100 */
[----:B------:R-:W-:Y:S01]  /*1ef0*/  FFMA.FTZ R20, R23, R36, R20 ;  /* 0x0000002417147223 */ /* 0x000fe20000010014 */
[----:B------:R-:W-:Y:S02]  /*1f00*/  HADD2.F32 R23, -RZ, R17.H0_H0 ;  /* 0x20000011ff177230 */ /* 0x000fe40000004100 */
[--C-:B------:R-:W-:Y:S02]  /*1f10*/  HADD2.F32 R33, -RZ, R18.reuse.H0_H0 ;  /* 0x20000012ff217230 */ /* 0x100fe40000004100 */
[----:B------:R-:W-:Y:S02]  /*1f20*/  HADD2.F32 R37, -RZ, R37.H1_H1 ;  /* 0x30000025ff257230 */ /* 0x000fe40000004100 */
[----:B------:R-:W-:Y:S01]  /*1f30*/  FFMA.FTZ R32, R23, R22, R32 ;  /* 0x0000001617207223 */ /* 0x000fe20000010020 */
        /* <DEDUP_REMOVED lines=16> */
.L_x_23729:
        /* <DEDUP_REMOVED lines=13> */
.L_x_23687:
[----:B------:R-:W-:-:S13]  /*2110*/  ISETP.NE.AND P0, PT, R53, RZ, PT ;  /* 0x000000ff3500720c */ /* 0x000fda0003f05270 */
[----:B------:R-:W-:-:S05]  /*2120*/  @!P0 IMAD.MOV.U32 R16, RZ, RZ, -0x800001 ;  /* 0xff7fffffff108424 */ /* 0x000fca00078e00ff */
[----:B------:R0:W-:Y:S02]  /*2130*/  @!P0 STS [R41], R16 ;  /* 0x0000001029008388 */ /* 0x0001e40000000800 */
.L_x_23689:
[----:B------:R-:W-:Y:S05]  /*2140*/  BSYNC B1 ;  /* 0x0000000000017941 */ /* 0x000fea0003800000 */
.L_x_23686:
        /* <DEDUP_REMOVED lines=9> */
.L_x_23685:
[----:B------:R-:W-:Y:S05]  /*21e0*/  BSYNC B0 ;  /* 0x0000000000007941 */ /* 0x000fea0003800000 */
.L_x_23684:
        /* <DEDUP_REMOVED lines=15> */
.L_x_23735:
        /* <DEDUP_REMOVED lines=48> */
.L_x_23696:
        /* <DEDUP_REMOVED lines=11> */
.L_x_23695:
[----:B------:R-:W-:Y:S05]  /*2690*/  BSYNC B1 ;  /* 0x0000000000017941 */ /* 0x000fea0003800000 */
.L_x_23694:
        /* <DEDUP_REMOVED lines=14> */
.L_x_23699:
        /* <DEDUP_REMOVED lines=28> */
[C---:B------:R-:W-:Y:S01]  /*2940*/  FADD.FTZ R27, -R2.reuse, R27 ;  /* 0x0000001b021b7221 */ /* 0x040fe20000010100 */
[----:B------:R-:W-:Y:S01]  /*2950*/  FMUL.FTZ R22, R25, 1.4426950216293334961 ;  /* 0x3fb8aa3b19167820 */ /* 0x000fe20000410000 */
[----:B------:R-:W0:Y:S01]  /*2960*/  MUFU.EX2 R16, R16 ;  /* 0x0000001000107308 */ /* 0x000e220000000800 */
[----:B------:R-:W5:Y:S01]  /*2970*/  LDS R25, [R5+0x1600] ;  /* 0x0016000005197984 */ /* 0x000f620000000800 */
[C---:B------:R-:W-:Y:S01]  /*2980*/  FADD.FTZ R29, -R2.reuse, R29 ;  /* 0x0000001d021d7221 */ /* 0x040fe20000010100 */
[----:B------:R-:W-:Y:S02]  /*2990*/  FMUL.FTZ R26, R27, 1.4426950216293334961 ;  /* 0x3fb8aa3b1b1a7820 */ /* 0x000fe40000410000 */
[----:B------:R-:W5:Y:S01]  /*29a0*/  LDS R27, [R5+0x1800] ;  /* 0x00180000051b7984 */ /* 0x000f620000000800 */
[----:B------:R-:W-:Y:S02]  /*29b0*/  FMUL.FTZ R28, R29, 1.4426950216293334961 ;  /* 0x3fb8aa3b1d1c7820 */ /* 0x000fe40000410000 */
[----:B------:R-:W2:Y:S01]  /*29c0*/  MUFU.EX2 R18, R18 ;  /* 0x0000001200127308 */ /* 0x000ea20000000800 */
[----:B------:R-:W5:Y:S04]  /*29d0*/  LDS R29, [R5+0x1a00] ;  /* 0x001a0000051d7984 */ /* 0x000f680000000800 */
        /* <DEDUP_REMOVED lines=15> */
[----:B-----5:R-:W-:Y:S02]  /*2ad0*/  FADD.FTZ R23, -R2, R23 ;  /* 0x0000001702177221 */ /* 0x020fe40000010100 */
        /* <DEDUP_REMOVED lines=46> */
.L_x_23698:
[----:B------:R-:W-:Y:S05]  /*2dc0*/  BSYNC B1 ;  /* 0x0000000000017941 */ /* 0x000fea0003800000 */
.L_x_23697:
        /* <DEDUP_REMOVED lines=55> */
.L_x_23701:
[----:B------:R-:W-:Y:S05]  /*3140*/  BSYNC B1 ;  /* 0x0000000000017941 */ /* 0x000fea0003800000 */
.L_x_23700:
        /* <DEDUP_REMOVED lines=26> */
.L_x_23693:
[----:B------:R-:W-:Y:S05]  /*32f0*/  BSYNC B0 ;  /* 0x0000000000007941 */ /* 0x000fea0003800000 */
.L_x_23692:
        /* <DEDUP_REMOVED lines=50> */
.L_x_23706:
        /* <DEDUP_REMOVED lines=8> */
.L_x_23705:
[----:B------:R-:W-:Y:S05]  /*36a0*/  BSYNC B1 ;  /* 0x0000000000017941 */ /* 0x000fea0003800000 */
.L_x_23704:
        /* <DEDUP_REMOVED lines=14> */
.L_x_23709:
        /* <DEDUP_REMOVED lines=52> */
.L_x_23708:
[----:B------:R-:W-:Y:S05]  /*3ad0*/  BSYNC B1 ;  /* 0x0000000000017941 */ /* 0x000fea0003800000 */
.L_x_23707:
        /* <DEDUP_REMOVED lines=31> */
.L_x_23711:
[----:B------:R-:W-:Y:S05]  /*3cd0*/  BSYNC B1 ;  /* 0x0000000000017941 */ /* 0x000fea0003800000 */
.L_x_23710:
        /* <DEDUP_REMOVED lines=14> */
.L_x_23703:
[----:B------:R-:W-:Y:S05]  /*3dc0*/  BSYNC B0 ;  /* 0x0000000000007941 */ /* 0x000fea0003800000 */
.L_x_23702:
[----:B------:R-:W-:Y:S01]  /*3dd0*/  BAR.SYNC.DEFER_BLOCKING 0x0 ;  /* 0x0000000000007b1d */ /* 0x000fe20000010000 */
[----:B------:R-:W-:-:S05]  /*3de0*/  ISETP.GE.AND P0, PT, R37, R12, PT ;  /* 0x0000000c2500720c */ /* 0x000fca0003f06270 */
[----:B------:R-:W-:Y:S01]  /*3df0*/  ULDC UR8, c[0x0][0x25c] ;  /* 0x0000970000087ab9 */ /* 0x000fe20000000800 */
[----:B------:R-:W-:Y:S07]  /*3e00*/  BSSY B1, `(.L_x_23712) ;  /* 0x0000131000017945 */ /* 0x000fee0003800000 */
[----:B------:R-:W-:Y:S01]  /*3e10*/  @P0 IMAD.MOV.U32 R44, RZ, RZ, RZ ;  /* 0x000000ffff2c0224 */ /* 0x000fe200078e00ff */
[----:B------:R-:W-:Y:S01]  /*3e20*/  @P0 CS2R R42, SRZ ;  /* 0x00000000002a0805 */ /* 0x000fe2000001ff00 */
[----:B------:R-:W-:Y:S01]  /*3e30*/  @P0 IMAD.MOV.U32 R38, RZ, RZ, RZ ;  /* 0x000000ffff260224 */ /* 0x000fe200078e00ff */
[----:B------:R-:W-:Y:S06]  /*3e40*/  @P0 BRA `(.L_x_23713) ;  /* 0x0000001000b00947 */ /* 0x000fec0003800000 */
[----:B-1----:R-:W1:Y:S01]  /*3e50*/  I2F.RP R4, R15 ;  /* 0x0000000f00047306 */ /* 0x002e620000209400 */
[----:B------:R-:W2:Y:S01]  /*3e60*/  S2UR UR4, SR_CTAID.Y ;  /* 0x00000000000479c3 */ /* 0x000ea20000002600 */
[----:B0-----:R-:W-:Y:S01]  /*3e70*/  SHF.R.S32.HI R5, RZ, 0x1f, R37 ;  /* 0x0000001fff057819 */ /* 0x001fe20000011425 */
[----:B------:R-:W-:Y:S01]  /*3e80*/  ULDC.64 UR6, c[0x0][0x238] ;  /* 0x00008e0000067ab9 */ /* 0x000fe20000000a00 */
[C---:B------:R-:W-:Y:S01]  /*3e90*/  SHF.L.U32 R14, R37.reuse, 0x4, RZ ;  /* 0x00000004250e7819 */ /* 0x040fe200000006ff */
[----:B------:R-:W-:Y:S01]  /*3ea0*/  IMAD.MOV.U32 R44, RZ, RZ, RZ ;  /* 0x000000ffff2c7224 */ /* 0x000fe200078e00ff */
[----:B------:R-:W-:Y:S02]  /*3eb0*/  IADD3 R51, -R37, -0x1, R12 ;  /* 0xffffffff25337810 */ /* 0x000fe40007ffe10c */
[----:B------:R-:W-:Y:S01]  /*3ec0*/  CS2R R42, SRZ ;  /* 0x00000000002a7805 */ /* 0x000fe2000001ff00 */
[----:B------:R-:W-:Y:S01]  /*3ed0*/  IMAD.MOV.U32 R38, RZ, RZ, RZ ;  /* 0x000000ffff267224 */ /* 0x000fe200078e00ff */
[----:B------:R-:W2:Y:S01]  /*3ee0*/  LDC R2, c[0x0][0x248] ;  /* 0x00009200ff027b82 */ /* 0x000ea20000000800 */
[----:B------:R-:W-:Y:S01]  /*3ef0*/  MOV R39, R37 ;  /* 0x0000002500277202 */ /* 0x000fe20000000f00 */
[----:B-1----:R-:W0:Y:S06]  /*3f00*/  MUFU.RCP R4, R4 ;  /* 0x0000000400047308 */ /* 0x002e2c0000001000 */
[----:B------:R-:W1:Y:S08]  /*3f10*/  S2UR UR5, SR_CgaCtaId ;  /* 0x00000000000579c3 */ /* 0x000e700000008800 */
[----:B------:R-:W3:Y:S01]  /*3f20*/  LDC R49, c[0x0][0x25c] ;  /* 0x00009700ff317b82 */ /* 0x000ee20000000800 */
[----:B0-----:R-:W-:Y:S01]  /*3f30*/  IADD3 R3, R4, 0xffffffe, RZ ;  /* 0x0ffffffe04037810 */ /* 0x001fe20007ffe0ff */
[----:B--2---:R-:W-:Y:S01]  /*3f40*/  IMAD R2, R2, UR4, RZ ;  /* 0x0000000402027c24 */ /* 0x004fe2000f8e02ff */
[----:B------:R-:W-:-:S02]  /*3f50*/  UMOV UR4, 0x400 ;  /* 0x0000040000047882 */ /* 0x000fc40000000000 */
[----:B------:R-:W-:Y:S02]  /*3f60*/  UIADD3 UR4, UR4, 0xa0, URZ ;  /* 0x000000a004047890 */ /* 0x000fe4000fffe03f */
[----:B------:R-:W0:Y:S01]  /*3f70*/  F2I.FTZ.U32.TRUNC.NTZ R3, R3 ;  /* 0x0000000300037305 */ /* 0x000e22000021f000 */
[----:B------:R-:W-:Y:S01]  /*3f80*/  IADD3 R41, P0, R37, R2, RZ ;  /* 0x0000000225297210 */ /* 0x000fe20007f1e0ff */
[----:B-1----:R-:W-:-:S03]  /*3f90*/  ULEA UR4, UR5, UR4, 0x18 ;  /* 0x0000000405047291 */ /* 0x002fc6000f8ec03f */
[----:B------:R-:W-:Y:S01]  /*3fa0*/  LEA.HI.X.SX32 R4, R2, R5, 0x1, P0 ;  /* 0x0000000502047211 */ /* 0x000fe200000f0eff */
[----:B------:R-:W-:Y:S01]  /*3fb0*/  IMAD.MOV.U32 R2, RZ, RZ, RZ ;  /* 0x000000ffff027224 */ /* 0x000fe200078e00ff */
[----:B------:R-:W-:Y:S01]  /*3fc0*/  LEA R40, P0, R41, UR6, 0x2 ;  /* 0x0000000629287c11 */ /* 0x000fe2000f8010ff */
[----:B------:R-:W-:Y:S02]  /*3fd0*/  ULDC UR6, c[0x0][0x27c] ;  /* 0x00009f0000067ab9 */ /* 0x000fe40000000800 */
[----:B------:R-:W-:Y:S02]  /*3fe0*/  IADD3 R50, R13, -UR6, RZ ;  /* 0x800000060d327c10 */ /* 0x000fe4000fffe0ff */
[----:B------:R-:W-:Y:S01]  /*3ff0*/  LEA.HI.X R41, R41, UR7, R4, 0x2, P0 ;  /* 0x0000000729297c11 */ /* 0x000fe200080f1404 */
[----:B------:R-:W-:Y:S01]  /*4000*/  ULDC UR7, c[0x0][0x260] ;  /* 0x0000980000077ab9 */ /* 0x000fe20000000800 */
[----:B---3--:R-:W-:Y:S01]  /*4010*/  SHF.R.S32.HI R49, RZ, 0x1f, R49 ;  /* 0x0000001fff317819 */ /* 0x008fe20000011431 */
[----:B0-----:R-:W-:-:S04]  /*4020*/  IMAD.MOV R6, RZ, RZ, -R3 ;  /* 0x000000ffff067224 */ /* 0x001fc800078e0a03 */
[----:B------:R-:W-:-:S04]  /*4030*/  IMAD R5, R6, R15, RZ ;  /* 0x0000000f06057224 */ /* 0x000fc800078e02ff */
[----:B------:R-:W-:Y:S01]  /*4040*/  IMAD.HI.U32 R36, R3, R5, R2 ;  /* 0x0000000503247227 */ /* 0x000fe200078e0002 */
[----:B------:R-:W-:-:S04]  /*4050*/  LEA.HI R2, R0, R0, RZ, 0x1 ;  /* 0x0000000000027211 */ /* 0x000fc800078f08ff */
[C---:B------:R-:W-:Y:S01]  /*4060*/  LOP3.LUT R3, R2.reuse, 0xfffffffe, RZ, 0xc0, !PT ;  /* 0xfffffffe02037812 */ /* 0x040fe200078ec0ff */
[----:B------:R-:W-:Y:S02]  /*4070*/  IMAD.SHL.U32 R4, R2, 0x8, RZ ;  /* 0x0000000802047824 */ /* 0x000fe400078e00ff */
[----:B------:R-:W-:Y:S02]  /*4080*/  IMAD R2, R24, UR7, RZ ;  /* 0x0000000718027c24 */ /* 0x000fe4000f8e02ff */
[----:B------:R-:W-:Y:S01]  /*4090*/  IMAD.IADD R47, R0, 0x1, -R3 ;  /* 0x00000001002f7824 */ /* 0x000fe200078e0a03 */
[----:B------:R-:W-:Y:S02]  /*40a0*/  LOP3.LUT R4, R4, 0xfffffff0, RZ, 0xc0, !PT ;  /* 0xfffffff004047812 */ /* 0x000fe400078ec0ff */
[----:B------:R-:W-:Y:S01]  /*40b0*/  SHF.R.S32.HI R3, RZ, 0x1f, R2 ;  /* 0x0000001fff037819 */ /* 0x000fe20000011402 */
[----:B------:R-:W-:Y:S02]  /*40c0*/  IMAD R13, R37, 0x2, R47 ;  /* 0x00000002250d7824 */ /* 0x000fe400078e022f */
[C---:B------:R-:W-:Y:S01]  /*40d0*/  IMAD R48, R47.reuse, 0x8, R4 ;  /* 0x000000082f307824 */ /* 0x040fe200078e0204 */
[----:B------:R-:W-:-:S02]  /*40e0*/  LEA R47, R47, R14, 0x3 ;  /* 0x0000000e2f2f7211 */ /* 0x000fc400078e18ff */
[----:B------:R-:W-:Y:S01]  /*40f0*/  LEA R13, R13, UR4, 0x5 ;  /* 0x000000040d0d7c11 */ /* 0x000fe2000f8e28ff */
[C---:B------:R-:W-:Y:S02]  /*4100*/  VIADD R46, R48.reuse, 0x200 ;  /* 0x00000200302e7836 */ /* 0x040fe40000000000 */
[----:B------:R-:W-:Y:S01]  /*4110*/  VIADD R45, R48, 0x300 ;  /* 0x00000300302d7836 */ /* 0x000fe20000000000 */
[----:B------:R-:W-:-:S07]  /*4120*/  IADD3 R13, R13, 0x10, RZ ;  /* 0x000000100d0d7810 */ /* 0x000fce0007ffe0ff */
.L_x_23724:
        /* <DEDUP_REMOVED lines=20> */
[----:B------:R-:W-:-:S05]  /*4270*/  @P0 VIADD R4, R4, 0x1 ;  /* 0x0000000104040836 */ /* 0x000fca0000000000 */
[----:B------:R-:W-:Y:S01]  /*4280*/  MOV R7, R4 ;  /* 0x0000000400077202 */ /* 0x000fe20000000f00 */
[----:B0-----:R-:W-:-:S04]  /*4290*/  IMAD.MOV R4, RZ, RZ, -R5 ;  /* 0x000000ffff047224 */ /* 0x001fc800078e0a05 */
        /* <DEDUP_REMOVED lines=35> */
[----:B------:R-:W-:Y:S02]  /*44d0*/  LEA R4, P3, R18, R16, 0x1 ;  /* 0x0000001012047211 */ /* 0x000fe400078608ff */
[----:B------:R-:W-:-:S02]  /*44e0*/  LEA.HI.X.SX32 R20, R48, R7, 0x1, P0 ;  /* 0x0000000730147211 */ /* 0x000fc400000f0eff */
[-C--:B------:R-:W-:Y:S02]  /*44f0*/  LEA.HI.X.SX32 R5, R46, R7.reuse, 0x1, P2 ;  /* 0x000000072e057211 */ /* 0x080fe400010f0eff */
[----:B------:R-:W-:Y:S02]  /*4500*/  LEA R16, P5, R6, R16, 0x1 ;  /* 0x0000001006107211 */ /* 0x000fe400078a08ff */
[----:B------:R-:W-:Y:S02]  /*4510*/  LEA.HI.X.SX32 R7, R45, R7, 0x1, P4 ;  /* 0x000000072d077211 */ /* 0x000fe400020f0eff */
[-C--:B------:R-:W-:Y:S02]  /*4520*/  LEA.HI.X R9, R9, R17.reuse, R20, 0x1, P1 ;  /* 0x0000001109097211 */ /* 0x080fe400008f0c14 */
[-C--:B------:R-:W-:Y:S02]  /*4530*/  LEA.HI.X R5, R18, R17.reuse, R5, 0x1, P3 ;  /* 0x0000001112057211 */ /* 0x080fe400018f0c05 */
[----:B------:R-:W-:Y:S01]  /*4540*/  LEA.HI.X R17, R6, R17, R7, 0x1, P5 ;  /* 0x0000001106117211 */ /* 0x000fe200028f0c07 */
[----:B------:R-:W-:Y:S01]  /*4550*/  BSSY B2, `(.L_x_23716) ;  /* 0x0000029000027945 */ /* 0x000fe20003800000 */
[----:B------:R-:W-:Y:S01]  /*4560*/  ISETP.NE.AND P0, PT, R51, RZ, PT ;  /* 0x000000ff3300720c */ /* 0x000fe20003f05270 */
[----:B------:R-:W5:Y:S04]  /*4570*/  LDG.E.128.CONSTANT R20, desc[UR10][R8.64+0x200] ;  /* 0x0002000a08147981 */ /* 0x000f68000c1e9d00 */
[----:B------:R-:W5:Y:S04]  /*4580*/  LDG.E.128.CONSTANT R4, desc[UR10][R4.64] ;  /* 0x0000000a04047981 */ /* 0x000f68000c1e9d00 */
[----:B------:R-:W5:Y:S01]  /*4590*/  LDG.E.128.CONSTANT R16, desc[UR10][R16.64] ;  /* 0x0000000a10107981 */ /* 0x000f62000c1e9d00 */
[----:B-1----:R-:W-:-:S02]  /*45a0*/  F2FP.F16.F32.PACK_AB R34, R35, R34 ;  /* 0x000000222322723e */ /* 0x002fc400000000ff */
[----:B------:R-:W-:Y:S01]  /*45b0*/  F2FP.F16.F32.PACK_AB R32, R33, R32 ;  /* 0x000000202120723e */ /* 0x000fe200000000ff */
[----:B------:R0:W5:Y:S02]  /*45c0*/  LDG.E.128.CONSTANT R24, desc[UR10][R8.64] ;  /* 0x0000000a08187981 */ /* 0x000164000c1e9d00 */
[----:B0-----:R-:W-:Y:S01]  /*45d0*/  IMAD.MOV.U32 R8, RZ, RZ, R34 ;  /* 0x000000ffff087224 */ /* 0x001fe200078e0022 */
[----:B---34-:R-:W-:Y:S06]  /*45e0*/  @P0 BRA `(.L_x_23717) ;  /* 0x00000000007c0947 */ /* 0x018fec0003800000 */
[C---:B------:R-:W-:Y:S01]  /*45f0*/  VIADD R35, R47.reuse, 0x3 ;  /* 0x000000032f237836 */ /* 0x040fe20000000000 */
[C---:B------:R-:W-:Y:S01]  /*4600*/  IADD3 R33, R47.reuse, 0x2, RZ ;  /* 0x000000022f217810 */ /* 0x040fe20007ffe0ff */
[C---:B------:R-:W-:Y:S02]  /*4610*/  VIADD R9, R47.reuse, 0x4 ;  /* 0x000000042f097836 */ /* 0x040fe40000000000 */
[----:B------:R-:W-:Y:S01]  /*4620*/  VIADD R53, R47, 0x7 ;  /* 0x000000072f357836 */ /* 0x000fe20000000000 */
[-C--:B------:R-:W-:Y:S02]  /*4630*/  ISETP.GE.AND P1, PT, R33, R56.reuse, PT ;  /* 0x000000382100720c */ /* 0x080fe40003f26270 */
[-C--:B------:R-:W-:Y:S01]  /*4640*/  ISETP.GE.AND P4, PT, R35, R56.reuse, PT ;  /* 0x000000382300720c */ /* 0x080fe20003f86270 */
[C---:B------:R-:W-:Y:S01]  /*4650*/  VIADD R35, R47.reuse, 0x6 ;  /* 0x000000062f237836 */ /* 0x040fe20000000000 */
[----:B------:R-:W-:Y:S02]  /*4660*/  IADD3 R33, R47, 0x5, RZ ;  /* 0x000000052f217810 */ /* 0x000fe40007ffe0ff */
[----:B------:R-:W-:-:S02]  /*4670*/  ISETP.GE.AND P6, PT, R9, R56, PT ;  /* 0x000000380900720c */ /* 0x000fc40003fc6270 */
[----:B------:R-:W-:Y:S02]  /*4680*/  IADD3 R9, R47, 0x1, RZ ;  /* 0x000000012f097810 */ /* 0x000fe40007ffe0ff */
[-C--:B------:R-:W-:Y:S02]  /*4690*/  ISETP.GE.AND P3, PT, R33, R56.reuse, PT ;  /* 0x000000382100720c */ /* 0x080fe40003f66270 */
[----:B-----5:R-:W-:Y:S02]  /*46a0*/  SEL R34, R25, RZ, !P1 ;  /* 0x000000ff19227207 */ /* 0x020fe40004800000 */
        /* <DEDUP_REMOVED lines=19> */
.L_x_23717:
[----:B------:R-:W-:Y:S05]  /*47e0*/  BSYNC B2 ;  /* 0x0000000000027941 */ /* 0x000fea0003800000 */
.L_x_23716:
        /* <DEDUP_REMOVED lines=37> */
.L_x_23719:
[----:B------:R-:W-:Y:S05]  /*4a40*/  BSYNC B2 ;  /* 0x0000000000027941 */ /* 0x000fea0003800000 */
.L_x_23718:
[----:B------:R-:W-:Y:S01]  /*4a50*/  BSSY B2, `(.L_x_23720) ;  /* 0x0000022000027945 */ /* 0x000fe20003800000 */
[----:B------:R-:W-:-:S03]  /*4a60*/  HMUL2 R21, R8, R21 ;  /* 0x0000001508157232 */ /* 0x000fc60000000000 */
[----:B------:R-:W-:Y:S05]  /*4a70*/  @P0 BRA `(.L_x_23721) ;  /* 0x00000000007c0947 */ /* 0x000fea0003800000 */
        /* <DEDUP_REMOVED lines=16> */
[C---:B------:R-:W-:Y:S02]  /*4b80*/  SEL R34, R6.reuse, RZ, !P6 ;  /* 0x000000ff06227207 */ /* 0x040fe40007000000 */
        /* <DEDUP_REMOVED lines=14> */
.L_x_23721:
[----:B------:R-:W-:Y:S05]  /*4c70*/  BSYNC B2 ;  /* 0x0000000000027941 */ /* 0x000fea0003800000 */
.L_x_23720:
[----:B------:R-:W-:Y:S01]  /*4c80*/  BSSY B2, `(.L_x_23722) ;  /* 0x0000022000027945 */ /* 0x000fe20003800000 */
[----:B------:R-:W-:-:S03]  /*4c90*/  HFMA2.MMA R5, R8, R5, -RZ ;  /* 0x0000000508057235 */ /* 0x000fc600001000ff */
[----:B------:R-:W-:Y:S08]  /*4ca0*/  @P0 BRA `(.L_x_23723) ;  /* 0x00000000007c0947 */ /* 0x000ff00003800000 */
        /* <DEDUP_REMOVED lines=31> */
.L_x_23723:
[----:B------:R-:W-:Y:S05]  /*4ea0*/  BSYNC B2 ;  /* 0x0000000000027941 */ /* 0x000fea0003800000 */
.L_x_23722:
        /* <DEDUP_REMOVED lines=28> */
.L_x_23715:
[----:B------:R-:W-:Y:S05]  /*5070*/  BSYNC B0 ;  /* 0x0000000000007941 */ /* 0x000fea0003800000 */
.L_x_23714:
        /* <DEDUP_REMOVED lines=9> */
.L_x_23713:
[----:B------:R-:W-:Y:S05]  /*5110*/  BSYNC B1 ;  /* 0x0000000000017941 */ /* 0x000fea0003800000 */
.L_x_23712:
[----:B------:R-:W2:Y:S01]  /*5120*/  S2UR UR5, SR_CgaCtaId ;  /* 0x00000000000579c3 */ /* 0x000ea20000008800 */
[----:B-1----:R-:W1:Y:S01]  /*5130*/  SHFL.BFLY PT, R3, R44, 0x1, 0x1f ;  /* 0x0c201f002c037f89 */ /* 0x002e6200000e0000 */
[C---:B------:R-:W-:Y:S01]  /*5140*/  LOP3.LUT R4, R0.reuse, 0x1, RZ, 0xc0, !PT ;  /* 0x0000000100047812 */ /* 0x040fe200078ec0ff */
[----:B------:R-:W-:Y:S01]  /*5150*/  UMOV UR4, 0x400 ;  /* 0x0000040000047882 */ /* 0x000fe20000000000 */
[----:B------:R-:W-:Y:S01]  /*5160*/  LEA.HI R0, R0, R0, RZ, 0x1 ;  /* 0x0000000000007211 */ /* 0x000fe200078f08ff */
[----:B0-----:R-:W0:Y:S01]  /*5170*/  SHFL.BFLY PT, R2, R43, 0x1, 0x1f ;  /* 0x0c201f002b027f89 */ /* 0x001e2200000e0000 */
[----:B------:R-:W-:Y:S01]  /*5180*/  ISETP.NE.AND P2, PT, R4, RZ, PT ;  /* 0x000000ff0400720c */ /* 0x000fe20003f45270 */
[----:B------:R-:W-:Y:S01]  /*5190*/  UIADD3 UR4, UR4, 0xa0, URZ ;  /* 0x000000a004047890 */ /* 0x000fe2000fffe03f */
[----:B------:R-:W-:Y:S01]  /*51a0*/  LOP3.LUT R4, R10, 0xffffffc0, RZ, 0xc0, !PT ;  /* 0xffffffc00a047812 */ /* 0x000fe200078ec0ff */
[----:B------:R-:W3:Y:S01]  /*51b0*/  SHFL.BFLY PT, R5, R42, 0x1, 0x1f ;  /* 0x0c201f002a057f89 */ /* 0x000ee200000e0000 */
[----:B------:R-:W-:Y:S01]  /*51c0*/  SHF.R.S32.HI R0, RZ, 0x1, R0 ;  /* 0x00000001ff007819 */ /* 0x000fe20000011400 */
[----:B------:R-:W-:Y:S01]  /*51d0*/  BSSY B0, `(.L_x_23725) ;  /* 0x000002d000007945 */ /* 0x000fe20003800000 */
[----:B------:R-:W-:Y:S01]  /*51e0*/  ISETP.NE.OR P1, PT, R4, 0x40, P2 ;  /* 0x000000400400780c */ /* 0x000fe20001725670 */
[----:B------:R-:W4:Y:S01]  /*51f0*/  SHFL.BFLY PT, R7, R38, 0x1, 0x1f ;  /* 0x0c201f0026077f89 */ /* 0x000f2200000e0000 */
[C---:B------:R-:W-:Y:S01]  /*5200*/  ISETP.GT.OR P0, PT, R10.reuse, 0x3f, P2 ;  /* 0x0000003f0a00780c */ /* 0x040fe20001704670 */
[----:B------:R-:W-:Y:S01]  /*5210*/  IMAD R37, R37, 0x40, R0 ;  /* 0x0000004025257824 */ /* 0x000fe200078e0200 */
[----:B------:R-:W-:Y:S01]  /*5220*/  LOP3.LUT R6, R10, 0xffffffe0, RZ, 0xc0, !PT ;  /* 0xffffffe00a067812 */ /* 0x000fe200078ec0ff */
[----:B------:R-:W-:Y:S03]  /*5230*/  BAR.SYNC.DEFER_BLOCKING 0x0 ;  /* 0x0000000000007b1d */ /* 0x000fe60000010000 */
[----:B------:R-:W-:Y:S01]  /*5240*/  ISETP.NE.OR P4, PT, R6, 0x20, P2 ;  /* 0x000000200600780c */ /* 0x000fe20001785670 */
[----:B------:R-:W-:Y:S01]  /*5250*/  VIADD R6, R10, 0x1f ;  /* 0x0000001f0a067836 */ /* 0x000fe20000000000 */
[----:B--2---:R-:W-:Y:S01]  /*5260*/  ULEA UR4, UR5, UR4, 0x18 ;  /* 0x0000000405047291 */ /* 0x004fe2000f8ec03f */
[----:B-1----:R-:W-:-:S03]  /*5270*/  FADD.FTZ R44, R3, R44 ;  /* 0x0000002c032c7221 */ /* 0x002fc60000010000 */
[----:B------:R-:W-:Y:S01]  /*5280*/  ISETP.GT.U32.AND P3, PT, R6, 0x3e, PT ;  /* 0x0000003e0600780c */ /* 0x000fe20003f64070 */
[----:B0-----:R-:W-:Y:S01]  /*5290*/  FADD.FTZ R43, R2, R43 ;  /* 0x0000002b022b7221 */ /* 0x001fe20000010000 */
[----:B------:R-:W-:Y:S01]  /*52a0*/  LEA R37, R37, UR4, 0x2 ;  /* 0x0000000425257c11 */ /* 0x000fe2000f8e10ff */
[----:B---3--:R-:W-:Y:S01]  /*52b0*/  FADD.FTZ R42, R5, R42 ;  /* 0x0000002a052a7221 */ /* 0x008fe20000010000 */
[----:B----4-:R-:W-:-:S03]  /*52c0*/  FADD.FTZ R11, R7, R38 ;  /* 0x00000026070b7221 */ /* 0x010fc60000010000 */
        /* <DEDUP_REMOVED lines=29> */
.L_x_23726:
[----:B------:R-:W-:Y:S05]  /*54a0*/  BSYNC B0 ;  /* 0x0000000000007941 */ /* 0x000fea0003800000 */
.L_x_23725:
        /* <DEDUP_REMOVED lines=32> */
[----:B------:R-:W-:Y:S02]  /*56b0*/  LEA R8, P2, R9, UR8, 0x1 ;  /* 0x0000000809087c11 */ /* 0x000fe4000f8408ff */
[----:B0-----:R-:W-:-:S02]  /*56c0*/  F2FP.F16.F32.PACK_AB R43, R43, R44 ;  /* 0x0000002c2b2b723e */ /* 0x001fc400000000ff */
[----:B------:R-:W-:Y:S02]  /*56d0*/  LEA.HI.X.SX32 R10, R5, UR7, 0x1, P1 ;  /* 0x00000007050a7c11 */ /* 0x000fe400088f0eff */
[C---:B------:R-:W-:Y:S01]  /*56e0*/  LEA R4, P0, R12.reuse, UR8, 0x1 ;  /* 0x000000080c047c11 */ /* 0x040fe2000f8008ff */
[----:B------:R0:W-:Y:S01]  /*56f0*/  STG.E.U16 desc[UR10][R2.64], R43 ;  /* 0x0000002b02007986 */ /* 0x0001e2000c10150a */
[----:B------:R-:W-:Y:S02]  /*5700*/  LEA R6, P1, R7, UR8, 0x1 ;  /* 0x0000000807067c11 */ /* 0x000fe4000f8208ff */
        /* <DEDUP_REMOVED lines=10> */
.L_x_23688:
[----:B------:R-:W-:Y:S01]  /*57b0*/  BSSY B2, `(.L_x_23727) ;  /* 0x0000007000027945 */ /* 0x000fe20003800000 */
[----:B------:R-:W-:Y:S01]  /*57c0*/  MOV R19, 0x1 ;  /* 0x0000000100137802 */ /* 0x000fe20000000f00 */
[----:B------:R-:W-:Y:S02]  /*57d0*/  IMAD.MOV.U32 R20, RZ, RZ, 0x1f ;  /* 0x0000001fff147424 */ /* 0x000fe400078e00ff */
[----:B------:R-:W-:-:S07]  /*57e0*/  IMAD.MOV.U32 R16, RZ, RZ, -0x1 ;  /* 0xffffffffff107424 */ /* 0x000fce00078e00ff */
[----:B------:R-:W-:Y:S05]  /*57f0*/  WARPSYNC.COLLECTIVE R16, `(.L_x_23728) ;  /* 0x0000000010087348 */ /* 0x000fea0003c00000 */
[----:B------:R0:W1:Y:S02]  /*5800*/  SHFL.BFLY P1, R18, R17, R19, R20 ;  /* 0x0c00001311127389 */ /* 0x0000640000020014 */
[----:B01----:R-:W-:Y:S01]  /*5810*/  ENDCOLLECTIVE ;  /* 0x000000000000791b */ /* 0x003fe20003800000 */
.L_x_23728:
[----:B------:R-:W-:Y:S05]  /*5820*/  BSYNC B2 ;  /* 0x0000000000027941 */ /* 0x000fea0003800000 */
.L_x_23727:
[----:B------:R-:W-:Y:S01]  /*5830*/  MOV R16, R18 ;  /* 0x0000001200107202 */ /* 0x000fe20000000f00 */
[----:B------:R-:W-:Y:S06]  /*5840*/  BRA `(.L_x_23729) ;  /* 0xffffffc400fc7947 */ /* 0x000fec000383ffff */
.L_x_23691:
        /* <DEDUP_REMOVED lines=8> */
.L_x_23731:
[----:B------:R-:W-:Y:S05]  /*58d0*/  BSYNC B0 ;  /* 0x0000000000007941 */ /* 0x000fea0003800000 */
.L_x_23730:
        /* <DEDUP_REMOVED lines=9> */
.L_x_23732:
[----:B------:R-:W-:Y:S01]  /*5970*/  HFMA2.MMA R19, -RZ, RZ, 0, 2.384185791015625e-07 ;  /* 0x00000004ff137435 */ /* 0x000fe200000001ff */
[----:B------:R-:W-:-:S05]  /*5980*/  IMAD.MOV.U32 R3, RZ, RZ, R18 ;  /* 0x000000ffff037224 */ /* 0x000fca00078e0012 */
[----:B------:R-:W-:-:S05]  /*5990*/  FMNMX.FTZ R3, R2, R3, !PT ;  /* 0x0000000302037209 */ /* 0x000fca0007810000 */
[----:B------:R-:W-:-:S07]  /*59a0*/  IMAD.MOV.U32 R17, RZ, RZ, R3 ;  /* 0x000000ffff117224 */ /* 0x000fce00078e0003 */
[----:B------:R-:W-:Y:S05]  /*59b0*/  WARPSYNC.COLLECTIVE R16, `(.L_x_23733) ;  /* 0x0000000010087348 */ /* 0x000fea0003c00000 */
[----:B------:R0:W1:Y:S02]  /*59c0*/  SHFL.BFLY P1, R18, R17, R19, R20 ;  /* 0x0c00001311127389 */ /* 0x0000640000020014 */
[----:B01----:R-:W-:Y:S01]  /*59d0*/  ENDCOLLECTIVE ;  /* 0x000000000000791b */ /* 0x003fe20003800000 */
.L_x_23733:
[----:B------:R-:W-:Y:S01]  /*59e0*/  MOV R19, 0x2 ;  /* 0x0000000200137802 */ /* 0x000fe20000000f00 */
[----:B------:R-:W-:-:S05]  /*59f0*/  IMAD.MOV.U32 R4, RZ, RZ, R18 ;  /* 0x000000ffff047224 */ /* 0x000fca00078e0012 */
[----:B------:R-:W-:-:S05]  /*5a00*/  FMNMX.FTZ R5, R3, R4, !PT ;  /* 0x0000000403057209 */ /* 0x000fca0007810000 */
[----:B------:R-:W-:-:S07]  /*5a10*/  IMAD.MOV.U32 R17, RZ, RZ, R5 ;  /* 0x000000ffff117224 */ /* 0x000fce00078e0005 */
[----:B------:R-:W-:Y:S05]  /*5a20*/  WARPSYNC.COLLECTIVE R16, `(.L_x_23734) ;  /* 0x0000000010087348 */ /* 0x000fea0003c00000 */
[----:B------:R0:W1:Y:S02]  /*5a30*/  SHFL.BFLY P1, R18, R17, R19, R20 ;  /* 0x0c00001311127389 */ /* 0x0000640000020014 */
[----:B01----:R-:W-:Y:S01]  /*5a40*/  ENDCOLLECTIVE ;  /* 0x000000000000791b */ /* 0x003fe20003800000 */
.L_x_23734:
[----:B------:R-:W-:Y:S01]  /*5a50*/  IMAD.MOV.U32 R4, RZ, RZ, R18 ;  /* 0x000000ffff047224 */ /* 0x000fe200078e0012 */
[----:B------:R-:W-:Y:S06]  /*5a60*/  BRA `(.L_x_23735) ;  /* 0xffffffc8001c7947 */ /* 0x000fec000383ffff */
.L_x_23736:
        /* <DEDUP_REMOVED lines=9> */
.L_x_28438:


//--------------------- .text._ZN4vllm25paged_attention_v1_kernelIttLi32ELi16ELi128ELNS_18Fp8KVCacheDataTypeE0ELb1EEEvPT_PKS2_PKT0_S8_ifPKiSA_iPKfiiiSC_SC_iiiii --------------------------
	.section	.text._ZN4vllm25paged_attention_v1_kernelIttLi32ELi16ELi128ELNS_18Fp8KVCacheDataTypeE0ELb1EEEvPT_PKS2_PKT0_S8_ifPKiSA_iPKfiiiSC_SC_iiiii,"ax",@progbits
	.align	128
        .global         _ZN4vllm25paged_attention_v1_kernelIttLi32ELi16ELi128ELNS_18Fp8KVCacheDataTypeE0ELb1EEEvPT_PKS2_PKT0_S8_ifPKiSA_iPKfiiiSC_SC_iiiii
        .type           _ZN4vllm25paged_attention_v1_kernelIttLi32ELi16ELi128ELNS_18Fp8KVCacheDataTypeE0ELb1EEEvPT_PKS2_PKT0_S8_ifPKiSA_iPKfiiiSC_SC_iiiii,@function
        .size           _ZN4vllm25paged_attention_v1_kernelIttLi32ELi16ELi128ELNS_18Fp8KVCacheDataTypeE0ELb1EEEvPT_PKS2_PKT0_S8_ifPKiSA_iPKfiiiSC_SC_iiiii,(.L_x_28439 - _ZN4vllm25paged_attention_v1_kernelIttLi32ELi16ELi128ELNS_18Fp8KVCacheDataTypeE0ELb1EEEvPT_PKS2_PKT0_S8_ifPKiSA_iPKfiiiSC_SC_iiiii)
        .other          _ZN4vllm25paged_attention_v1_kernelIttLi32ELi16ELi128ELNS_18Fp8KVCacheDataTypeE0ELb1EEEvPT_PKS2_PKT0_S8_ifPKiSA_iPKfiiiSC_SC_iiiii,@"STO_CUDA_ENTRY STV_DEFAULT"
_ZN4vllm25paged_attention_v1_kernelIttLi32ELi16ELi128ELNS_18Fp8KVCacheDataTypeE0ELb1EEEvPT_PKS2_PKT0_S8_ifPKiSA_iPKfiiiSC_SC_iiiii:
.text._ZN4vllm25paged_attention_v1_kernelIttLi32ELi16ELi128ELNS_18Fp8KVCacheDataTypeE0ELb1EEEvPT_PKS2_PKT0_S8_ifPKiSA_iPKfiiiSC_SC_iiiii:
        /* <DEDUP_REMOVED lines=19> */
[----:B0-----:R-:W-:Y:S01]  /*0130*/  HFMA2.MMA R12, -RZ, RZ, 0, 0 ;  /* 0x00000000ff0c7435 */ /* 0x001fe200000001ff */
[----:B--2---:R-:W-:-:S04]  /*0140*/  @P0 IMAD.WIDE R4, R7, 0x4, R4 ;  /* 0x0000000407040825 */ /* 0x004fc800078e0204 */
[----:B-1----:R-:W-:Y:S01]  /*0150*/  IMAD.MOV R11, RZ, RZ, -R13 ;  /* 0x000000ffff0b7224 */ /* 0x002fe200078e0a0d */
[----:B------:R3:W5:Y:S03]  /*0160*/  @P0 LDG.E.CONSTANT R0, desc[UR10][R4.64] ;  /* 0x0000000a04000981 */ /* 0x000766000c1e9900 */
[----:B----4-:R-:W-:-:S04]  /*0170*/  IMAD R3, R11, R14, RZ ;  /* 0x0000000e0b037224 */ /* 0x010fc800078e02ff */
[----:B------:R-:W-:Y:S01]  /*0180*/  IMAD.HI.U32 R13, R13, R3, R12 ;  /* 0x000000030d0d7227 */ /* 0x000fe200078e000c */
[----:B---3--:R-:W-:-:S05]  /*0190*/  IABS R4, R9 ;  /* 0x0000000900047213 */ /* 0x008fca0000000000 */
[----:B------:R-:W-:-:S04]  /*01a0*/  IMAD.MOV.U32 R3, RZ, RZ, R4 ;  /* 0x000000ffff037224 */ /* 0x000fc800078e0004 */
        /* <DEDUP_REMOVED lines=72> */
[----:B0-----:R-:W-:-:S06]  /*0630*/  ULEA UR4, UR5, UR4, 0x18 ;  /* 0x0000000405047291 */ /* 0x001fcc000f8ec03f */
[----:B------:R-:W-:-:S04]  /*0640*/  LEA R13, R4, UR4, 0x5 ;  /* 0x00000004040d7c11 */ /* 0x000fc8000f8e28ff */
[----:B------:R-:W-:Y:S01]  /*0650*/  IADD3 R16, R13, R14, RZ ;  /* 0x0000000e0d107210 */ /* 0x000fe20007ffe0ff */
[----:B------:R-:W-:-:S07]  /*0660*/  IMAD.MOV.U32 R13, RZ, RZ, R12 ;  /* 0x000000ffff0d7224 */ /* 0x000fce00078e000c */
.L_x_23741:
[----:B------:R-:W-:Y:S01]  /*0670*/  IMAD.MOV.U32 R14, RZ, RZ, R19 ;  /* 0x000000ffff0e7224 */ /* 0x000fe200078e0013 */
[----:B------:R-:W-:-:S06]  /*0680*/  MOV R15, R20 ;  /* 0x00000014000f7202 */ /* 0x000fcc0000000f00 */
        /* <DEDUP_REMOVED lines=9> */
.L_x_23740:
[----:B------:R-:W-:Y:S05]  /*0720*/  BSYNC B1 ;  /* 0x0000000000017941 */ /* 0x000fea0003800000 */
.L_x_23739:
        /* <DEDUP_REMOVED lines=8> */
[----:B0-----:R-:W-:-:S06]  /*07b0*/  ULEA UR4, UR5, UR4, 0x18 ;  /* 0x0000000405047291 */ /* 0x001fcc000f8ec03f */
[----:B------:R-:W-:Y:S02]  /*07c0*/  LEA R14, R4, UR4, 0x5 ;  /* 0x00000004040e7c11 */ /* 0x000fe4000f8e28ff */
[----:B-1----:R-:W-:-:S04]  /*07d0*/  LEA R24, P0, R6, R24, 0x1 ;  /* 0x0000001806187211 */ /* 0x002fc800078008ff */
[----:B------:R-:W-:Y:S02]  /*07e0*/  LEA.HI.X R25, R6, R25, R17, 0x1, P0 ;  /* 0x0000001906197211 */ /* 0x000fe400000f0c11 */
[--C-:B------:R-:W-:Y:S01]  /*07f0*/  IADD3 R6, R14, 0x400, R5.reuse ;  /* 0x000004000e067810 */ /* 0x100fe20007ffe005 */
[----:B------:R-:W-:-:S07]  /*0800*/  IMAD R5, R4, 0x4, R5 ;  /* 0x0000000404057824 */ /* 0x000fce00078e0205 */
.L_x_23742:
        /* <DEDUP_REMOVED lines=17> */
.L_x_23738:
[----:B------:R-:W-:Y:S05]  /*0920*/  BSYNC B0 ;  /* 0x0000000000007941 */ /* 0x000fea0003800000 */
.L_x_23737:
        /* <DEDUP_REMOVED lines=9> */
[-C--:B0-----:R-:W-:Y:S02]  /*09c0*/  IABS R5, R16.reuse ;  /* 0x0000001000057213 */ /* 0x081fe40000000000 */
[----:B------:R-:W-:-:S02]  /*09d0*/  LOP3.LUT R11, R11, R16, RZ, 0x3c, !PT ;  /* 0x000000100b0b7212 */ /* 0x000fc400078e3cff */
[----:B------:R-:W0:Y:S03]  /*09e0*/  I2F.RP R13, R5 ;  /* 0x00000005000d7306 */ /* 0x000e260000209400 */
[----:B------:R-:W-:Y:S01]  /*09f0*/  BAR.SYNC.DEFER_BLOCKING 0x0 ;  /* 0x0000000000007b1d */ /* 0x000fe20000010000 */
[----:B------:R-:W-:Y:S02]  /*0a00*/  ISETP.GE.AND P2, PT, R11, RZ, PT ;  /* 0x000000ff0b00720c */ /* 0x000fe40003f46270 */
[----:B-1----:R-:W-:-:S03]  /*0a10*/  ISETP.GT.AND P3, PT, R22, -0x1, PT ;  /* 0xffffffff1600780c */ /* 0x002fc60003f64270 */
[----:B0-----:R-:W0:Y:S10]  /*0a20*/  MUFU.RCP R13, R13 ;  /* 0x0000000d000d7308 */ /* 0x001e340000001000 */
[----:B------:R-:W-:-:S02]  /*0a30*/  @!P3 IMAD R10, R10, UR4, R3 ;  /* 0x000000040a0abc24 */ /* 0x000fc4000f8e0203 */
[----:B------:R-:W-:Y:S01]  /*0a40*/  @P3 IMAD R9, R9, UR4, R7 ;  /* 0x0000000409093c24 */ /* 0x000fe2000f8e0207 */
[----:B------:R-:W-:Y:S02]  /*0a50*/  ULDC UR4, c[0x0][0x248] ;  /* 0x0000920000047ab9 */ /* 0x000fe40000000800 */
[----:B------:R-:W-:Y:S02]  /*0a60*/  IMAD R8, R8, UR4, RZ ;  /* 0x0000000408087c24 */ /* 0x000fe4000f8e02ff */
[----:B0-----:R-:W-:Y:S01]  /*0a70*/  VIADD R14, R13, 0xffffffe ;  /* 0x0ffffffe0d0e7836 */ /* 0x001fe20000000000 */
[----:B------:R-:W-:-:S03]  /*0a80*/  IADD3 R13, R2, 0xf, RZ ;  /* 0x0000000f020d7810 */ /* 0x000fc60007ffe0ff */
[----:B------:R0:W1:Y:S02]  /*0a90*/  F2I.FTZ.U32.TRUNC.NTZ R15, R14 ;  /* 0x0000000e000f7305 */ /* 0x000064000021f000 */
[----:B0-----:R-:W-:Y:S02]  /*0aa0*/  IMAD.MOV.U32 R14, RZ, RZ, RZ ;  /* 0x000000ffff0e7224 */ /* 0x001fe400078e00ff */
[----:B-1----:R-:W-:-:S04]  /*0ab0*/  IMAD R6, R15, R5, RZ ;  /* 0x000000050f067224 */ /* 0x002fc800078e02ff */
[----:B------:R-:W-:-:S04]  /*0ac0*/  IMAD.MOV R17, RZ, RZ, -R6 ;  /* 0x000000ffff117224 */ /* 0x000fc800078e0a06 */
[----:B------:R-:W-:Y:S01]  /*0ad0*/  IMAD.HI.U32 R6, R15, R17, R14 ;  /* 0x000000110f067227 */ /* 0x000fe200078e000e */
[----:B------:R-:W-:-:S05]  /*0ae0*/  MOV R17, R18 ;  /* 0x0000001200117202 */ /* 0x000fca0000000f00 */
        /* <DEDUP_REMOVED lines=9> */
[----:B------:R-:W-:Y:S02]  /*0b80*/  LEA.HI R14, R14, R13, RZ, 0x4 ;  /* 0x0000000d0e0e7211 */ /* 0x000fe400078f20ff */
[----:B------:R-:W-:Y:S02]  /*0b90*/  @!P3 IADD3 R13, RZ, -R22, RZ ;  /* 0x80000016ff0db210 */ /* 0x000fe40007ffe0ff */
[----:B------:R-:W-:-:S03]  /*0ba0*/  SHF.R.S32.HI R11, RZ, 0x4, R14 ;  /* 0x00000004ff0b7819 */ /* 0x000fc6000001140e */
[----:B------:R-:W-:Y:S01]  /*0bb0*/  @P0 VIADD R15, R15, 0x1 ;  /* 0x000000010f0f0836 */ /* 0x000fe20000000000 */
[----:B------:R-:W-:Y:S01]  /*0bc0*/  ISETP.GE.AND P0, PT, R36, R11, PT ;  /* 0x0000000b2400720c */ /* 0x000fe20003f06270 */
[----:B------:R-:W-:Y:S01]  /*0bd0*/  @!P3 IMAD R20, R10, R13, RZ ;  /* 0x0000000d0a14b224 */ /* 0x000fe200078e02ff */
[----:B------:R-:W-:Y:S01]  /*0be0*/  SHF.R.S32.HI R10, RZ, 0x1f, R8 ;  /* 0x0000001fff0a7819 */ /* 0x000fe20000011408 */
[----:B------:R-:W-:Y:S02]  /*0bf0*/  IMAD.MOV.U32 R7, RZ, RZ, R15 ;  /* 0x000000ffff077224 */ /* 0x000fe400078e000f */
[----:B------:R-:W-:Y:S01]  /*0c00*/  @P3 IMAD R20, R9, R22, RZ ;  /* 0x0000001609143224 */ /* 0x000fe200078e02ff */
[----:B------:R-:W-:Y:S01]  /*0c10*/  MOV R9, 0xff7fffff ;  /* 0xff7fffff00097802 */ /* 0x000fe20000000f00 */
[----:B------:R-:W-:Y:S01]  /*0c20*/  @!P2 IMAD.MOV R7, RZ, RZ, -R7 ;  /* 0x000000ffff07a224 */ /* 0x000fe200078e0a07 */
[----:B------:R-:W-:Y:S01]  /*0c30*/  @!P1 LOP3.LUT R7, RZ, R16, RZ, 0x33, !PT ;  /* 0x00000010ff079212 */ /* 0x000fe200078e33ff */
[----:B------:R-:W-:-:S02]  /*0c40*/  IMAD.MOV.U32 R11, RZ, RZ, R5 ;  /* 0x000000ffff0b7224 */ /* 0x000fc400078e0005 */
[----:B------:R-:W-:Y:S02]  /*0c50*/  VIADD R20, R20, 0x1 ;  /* 0x0000000114147836 */ /* 0x000fe40000000000 */
[----:B------:R-:W-:Y:S05]  /*0c60*/  @P0 BRA `(.L_x_23744) ;  /* 0x0000000c00a00947 */ /* 0x000fea0003800000 */
[----:B------:R-:W-:Y:S01]  /*0c70*/  IADD3 R23, P0, R36, R8, RZ ;  /* 0x0000000824177210 */ /* 0x000fe20007f1e0ff */
[----:B------:R-:W-:Y:S01]  /*0c80*/  ULDC.64 UR4, c[0x0][0x238] ;  /* 0x00008e0000047ab9 */ /* 0x000fe20000000a00 */
[C---:B------:R-:W-:Y:S01]  /*0c90*/  SHF.L.U32 R21, R4.reuse, 0x2, RZ ;  /* 0x0000000204157819 */ /* 0x040fe200000006ff */
[----:B------:R-:W-:Y:S01]  /*0ca0*/  VIADD R9, R4, 0x2 ;  /* 0x0000000204097836 */ /* 0x000fe20000000000 */
[----:B------:R-:W-:Y:S01]  /*0cb0*/  SHF.R.S32.HI R5, RZ, 0x1f, R12 ;  /* 0x0000001fff057819 */ /* 0x000fe2000001140c */
[----:B------:R-:W0:Y:S01]  /*0cc0*/  LDC R39, c[0x0][0x25c] ;  /* 0x00009700ff277b82 */ /* 0x000e220000000800 */
[C---:B------:R-:W-:Y:S01]  /*0cd0*/  LEA.HI.X.SX32 R16, R36.reuse, R10, 0x1, P0 ;  /* 0x0000000a24107211 */ /* 0x040fe200000f0eff */
[----:B------:R-:W-:Y:S01]  /*0ce0*/  IMAD.SHL.U32 R9, R9, 0x4, RZ ;  /* 0x0000000409097824 */ /* 0x000fe200078e00ff */
[----:B------:R-:W-:Y:S01]  /*0cf0*/  LEA R22, P0, R23, UR4, 0x2 ;  /* 0x0000000417167c11 */ /* 0x000fe2000f8010ff */
[----:B------:R-:W-:Y:S01]  /*0d00*/  ULDC UR4, c[0x0][0x260] ;  /* 0x0000980000047ab9 */ /* 0x000fe20000000800 */
[----:B------:R-:W-:Y:S01]  /*0d10*/  SHF.R.S32.HI R14, RZ, 0x1f, R21 ;  /* 0x0000001fff0e7819 */ /* 0x000fe20000011415 */
[----:B------:R-:W-:Y:S01]  /*0d20*/  IMAD.SHL.U32 R35, R36, 0x10, RZ ;  /* 0x0000001024237824 */ /* 0x000fe200078e00ff */
[----:B------:R-:W-:Y:S01]  /*0d30*/  LEA.HI R5, R5, R12, RZ, 0x4 ;  /* 0x0000000c05057211 */ /* 0x000fe200078f20ff */
[----:B------:R-:W-:Y:S01]  /*0d40*/  ULDC UR6, c[0x0][0x27c] ;  /* 0x00009f0000067ab9 */ /* 0x000fe20000000800 */
[----:B------:R-:W-:Y:S01]  /*0d50*/  LEA.HI.X R23, R23, UR5, R16, 0x2, P0 ;  /* 0x0000000517177c11 */ /* 0x000fe200080f1410 */
[----:B------:R-:W1:Y:S01]  /*0d60*/  S2UR UR5, SR_CgaCtaId ;  /* 0x00000000000579c3 */ /* 0x000e620000008800 */
[----:B------:R-:W-:Y:S01]  /*0d70*/  LEA.HI R14, R14, R21, RZ, 0x3 ;  /* 0x000000150e0e7211 */ /* 0x000fe200078f18ff */
[----:B------:R-:W-:Y:S01]  /*0d80*/  VIADD R38, R7, -UR6 ;  /* 0x8000000607267c36 */ /* 0x000fe20008000000 */
[----:B------:R-:W-:-:S02]  /*0d90*/  LOP3.LUT R5, R5, 0xfffffff0, RZ, 0xc0, !PT ;  /* 0xfffffff005057812 */ /* 0x000fc400078ec0ff */
[----:B------:R-:W-:Y:S02]  /*0da0*/  LOP3.LUT R14, R14, 0xfffffff8, RZ, 0xc0, !PT ;  /* 0xfffffff80e0e7812 */ /* 0x000fe400078ec0ff */
[----:B------:R-:W-:Y:S01]  /*0db0*/  IADD3 R13, R4, 0x6, RZ ;  /* 0x00000006040d7810 */ /* 0x000fe20007ffe0ff */
[----:B------:R-:W-:Y:S01]  /*0dc0*/  IMAD.IADD R12, R12, 0x1, -R5 ;  /* 0x000000010c0c7824 */ /* 0x000fe200078e0a05 */
[----:B------:R-:W-:Y:S01]  /*0dd0*/  IADD3 R21, R21, -R14, RZ ;  /* 0x8000000e15157210 */ /* 0x000fe20007ffe0ff */
[----:B------:R-:W-:Y:S01]  /*0de0*/  VIADD R5, R4, 0x4 ;  /* 0x0000000404057836 */ /* 0x000fe20000000000 */
[----:B------:R-:W-:Y:S01]  /*0df0*/  SHF.R.S32.HI R14, RZ, 0x1f, R9 ;  /* 0x0000001fff0e7819 */ /* 0x000fe20000011409 */
[----:B------:R-:W-:Y:S01]  /*0e00*/  IMAD.SHL.U32 R13, R13, 0x4, RZ ;  /* 0x000000040d0d7824 */ /* 0x000fe200078e00ff */
[----:B------:R-:W-:Y:S01]  /*0e10*/  SHF.L.U32 R24, R12, 0x3, RZ ;  /* 0x000000030c187819 */ /* 0x000fe200000006ff */
[----:B------:R-:W-:Y:S01]  /*0e20*/  IMAD.SHL.U32 R33, R5, 0x4, RZ ;  /* 0x0000000405217824 */ /* 0x000fe200078e00ff */
[----:B------:R-:W-:Y:S01]  /*0e30*/  LEA.HI R14, R14, R9, RZ, 0x3 ;  /* 0x000000090e0e7211 */ /* 0x000fe200078f18ff */
[----:B------:R-:W-:Y:S01]  /*0e40*/  IMAD R5, R3, UR4, RZ ;  /* 0x0000000403057c24 */ /* 0x000fe2000f8e02ff */
[----:B------:R-:W-:Y:S01]  /*0e50*/  SHF.R.S32.HI R18, RZ, 0x1f, R13 ;  /* 0x0000001fff127819 */ /* 0x000fe2000001140d */
[----:B------:R-:W-:Y:S01]  /*0e60*/  UMOV UR4, 0x400 ;  /* 0x0000040000047882 */ /* 0x000fe20000000000 */
[----:B------:R-:W-:Y:S01]  /*0e70*/  SHF.R.S32.HI R16, RZ, 0x1f, R33 ;  /* 0x0000001fff107819 */ /* 0x000fe20000011421 */
[----:B------:R-:W-:Y:S01]  /*0e80*/  UIADD3 UR4, UR4, 0x60, URZ ;  /* 0x0000006004047890 */ /* 0x000fe2000fffe03f */
[----:B------:R-:W-:Y:S01]  /*0e90*/  LOP3.LUT R14, R14, 0xfffffff8, RZ, 0xc0, !PT ;  /* 0xfffffff80e0e7812 */ /* 0x000fe200078ec0ff */
[----:B------:R-:W-:Y:S01]  /*0ea0*/  IMAD.IADD R37, R12, 0x1, R35 ;  /* 0x000000010c257824 */ /* 0x000fe200078e0223 */
[----:B------:R-:W-:Y:S01]  /*0eb0*/  LEA.HI R16, R16, R33, RZ, 0x3 ;  /* 0x0000002110107211 */ /* 0x000fe200078f18ff */
[----:B-1----:R-:W-:Y:S01]  /*0ec0*/  ULEA UR4, UR5, UR4, 0x18 ;  /* 0x0000000405047291 */ /* 0x002fe2000f8ec03f */
[----:B------:R-:W-:Y:S01]  /*0ed0*/  LEA.HI R18, R18, R13, RZ, 0x3 ;  /* 0x0000000d12127211 */ /* 0x000fe200078f18ff */
[----:B------:R-:W-:Y:S01]  /*0ee0*/  IMAD.IADD R32, R9, 0x1, -R14 ;  /* 0x0000000109207824 */ /* 0x000fe200078e0a0e */
[----:B------:R-:W-:Y:S01]  /*0ef0*/  LOP3.LUT R16, R16, 0xfffffff8, RZ, 0xc0, !PT ;  /* 0xfffffff810107812 */ /* 0x000fe200078ec0ff */
[----:B------:R-:W-:Y:S01]  /*0f00*/  IMAD.MOV.U32 R9, RZ, RZ, -0x800001 ;  /* 0xff7fffffff097424 */ /* 0x000fe200078e00ff */
[----:B------:R-:W-:-:S02]  /*0f10*/  SHF.R.S32.HI R14, RZ, 0x1f, R24 ;  /* 0x0000001fff0e7819 */ /* 0x000fc40000011418 */
[----:B------:R-:W-:Y:S01]  /*0f20*/  LOP3.LUT R18, R18, 0xfffffff8, RZ, 0xc0, !PT ;  /* 0xfffffff812127812 */ /* 0x000fe200078ec0ff */
[----:B------:R-:W-:Y:S01]  /*0f30*/  IMAD.IADD R33, R33, 0x1, -R16 ;  /* 0x0000000121217824 */ /* 0x000fe200078e0a10 */
[----:B------:R-:W-:Y:S02]  /*0f40*/  IADD3 R24, P0, R5, R24, RZ ;  /* 0x0000001805187210 */ /* 0x000fe40007f1e0ff */
[----:B------:R-:W-:Y:S02]  /*0f50*/  LEA R40, R36, R12, 0x4 ;  /* 0x0000000c24287211 */ /* 0x000fe400078e20ff */
[----:B------:R-:W-:Y:S02]  /*0f60*/  IADD3 R34, R13, -R18, RZ ;  /* 0x800000120d227210 */ /* 0x000fe40007ffe0ff */
[----:B------:R-:W-:Y:S02]  /*0f70*/  LEA.HI.X.SX32 R25, R5, R14, 0x1, P0 ;  /* 0x0000000e05197211 */ /* 0x000fe400000f0eff */
[----:B0-----:R-:W-:-:S02]  /*0f80*/  SHF.R.S32.HI R39, RZ, 0x1f, R39 ;  /* 0x0000001fff277819 */ /* 0x001fc40000011427 */
[----:B------:R-:W-:Y:S02]  /*0f90*/  LEA R40, R40, UR4, 0x2 ;  /* 0x0000000428287c11 */ /* 0x000fe4000f8e10ff */
[----:B------:R-:W-:-:S07]  /*0fa0*/  IADD3 R41, -R2, 0x1, R37 ;  /* 0x0000000102297810 */ /* 0x000fce0007ffe125 */
.L_x_23749:
        /* <DEDUP_REMOVED lines=8> */
[----:B------:R-:W-:Y:S02]  /*1030*/  LOP3.LUT R13, R35, R26, RZ, 0x3c, !PT ;  /* 0x0000001a230d7212 */ /* 0x000fe400078e3cff */
[----:B-1----:R-:W-:Y:S02]  /*1040*/  IABS R14, R18 ;  /* 0x00000012000e7213 */ /* 0x002fe40000000000 */
[----:B------:R-:W-:Y:S02]  /*1050*/  ISETP.GT.U32.AND P1, PT, R11, R16, PT ;  /* 0x000000100b00720c */ /* 0x000fe40003f24070 */
[----:B------:R-:W0:Y:S01]  /*1060*/  I2F.RP R15, R14 ;  /* 0x0000000e000f7306 */ /* 0x000e220000209400 */
[----:B------:R-:W-:-:S10]  /*1070*/  ISETP.GE.AND P2, PT, R13, RZ, PT ;  /* 0x000000ff0d00720c */ /* 0x000fd40003f46270 */
[----:B------:R-:W-:Y:S01]  /*1080*/  @!P1 IMAD.IADD R16, R16, 0x1, -R5 ;  /* 0x0000000110109824 */ /* 0x000fe200078e0a05 */
[----:B------:R-:W-:Y:S02]  /*1090*/  @!P1 IADD3 R12, R12, 0x1, RZ ;  /* 0x000000010c0c9810 */ /* 0x000fe40007ffe0ff */
[----:B------:R-:W-:Y:S01]  /*10a0*/  ISETP.NE.AND P1, PT, R26, RZ, PT ;  /* 0x000000ff1a00720c */ /* 0x000fe20003f25270 */
[----:B0-----:R-:W0:Y:S01]  /*10b0*/  MUFU.RCP R15, R15 ;  /* 0x0000000f000f7308 */ /* 0x001e220000001000 */
[----:B------:R-:W-:-:S13]  /*10c0*/  ISETP.GE.U32.AND P0, PT, R16, R11, PT ;  /* 0x0000000b1000720c */ /* 0x000fda0003f06070 */
[----:B------:R-:W-:Y:S02]  /*10d0*/  @P0 VIADD R12, R12, 0x1 ;  /* 0x000000010c0c0836 */ /* 0x000fe40000000000 */
[----:B0-----:R-:W-:Y:S02]  /*10e0*/  VIADD R16, R15, 0xffffffe ;  /* 0x0ffffffe0f107836 */ /* 0x001fe40000000000 */
[----:B------:R-:W-:Y:S01]  /*10f0*/  IMAD.MOV.U32 R19, RZ, RZ, R12 ;  /* 0x000000ffff137224 */ /* 0x000fe200078e000c */
[----:B------:R-:W-:Y:S01]  /*1100*/  HFMA2.MMA R12, -RZ, RZ, 0, 0 ;  /* 0x00000000ff0c7435 */ /* 0x000fe200000001ff */
[----:B------:R-:W0:Y:S03]  /*1110*/  F2I.FTZ.U32.TRUNC.NTZ R13, R16 ;  /* 0x00000010000d7305 */ /* 0x000e26000021f000 */
[----:B------:R-:W-:Y:S02]  /*1120*/  @!P2 IADD3 R19, RZ, -R19, RZ ;  /* 0x80000013ff13a210 */ /* 0x000fe40007ffe0ff */
[----:B------:R-:W-:-:S05]  /*1130*/  @!P1 LOP3.LUT R19, RZ, R26, RZ, 0x33, !PT ;  /* 0x0000001aff139212 */ /* 0x000fca00078e33ff */
[----:B------:R-:W-:Y:S02]  /*1140*/  IMAD.IADD R15, R20, 0x1, R19 ;  /* 0x00000001140f7824 */ /* 0x000fe400078e0213 */
[----:B0-----:R-:W-:-:S03]  /*1150*/  IMAD.MOV R17, RZ, RZ, -R13 ;  /* 0x000000ffff117224 */ /* 0x001fc600078e0a0d */
[----:B------:R-:W-:Y:S02]  /*1160*/  IABS R16, R15 ;  /* 0x0000000f00107213 */ /* 0x000fe40000000000 */
[----:B------:R-:W-:Y:S01]  /*1170*/  ISETP.GE.AND P2, PT, R15, RZ, PT ;  /* 0x000000ff0f00720c */ /* 0x000fe20003f46270 */
[----:B------:R-:W-:Y:S02]  /*1180*/  IMAD R17, R17, R14, RZ ;  /* 0x0000000e11117224 */ /* 0x000fe400078e02ff */
[----:B------:R-:W-:Y:S02]  /*1190*/  VIADD R15, R4, 0x4 ;  /* 0x00000004040f7836 */ /* 0x000fe40000000000 */
[----:B------:R-:W-:-:S03]  /*11a0*/  IMAD.HI.U32 R12, R13, R17, R12 ;  /* 0x000000110d0c7227 */ /* 0x000fc600078e000c */
[----:B------:R-:W-:Y:S01]  /*11b0*/  LEA.HI R15, R15, R15, RZ, 0x1 ;  /* 0x0000000f0f0f7211 */ /* 0x000fe200078f08ff */
[----:B------:R-:W-:-:S04]  /*11c0*/  IMAD.MOV.U32 R13, RZ, RZ, R16 ;  /* 0x000000ffff0d7224 */ /* 0x000fc800078e0010 */
[----:B------:R-:W-:-:S04]  /*11d0*/  IMAD.HI.U32 R12, R12, R13, RZ ;  /* 0x0000000d0c0c7227 */ /* 0x000fc800078e00ff */
[----:B------:R-:W-:Y:S02]  /*11e0*/  IMAD.MOV R12, RZ, RZ, -R12 ;  /* 0x000000ffff0c7224 */ /* 0x000fe400078e0a0c */
[----:B------:R-:W-:Y:S02]  /*11f0*/  IMAD.SHL.U32 R30, R15, 0x40, RZ ;  /* 0x000000400f1e7824 */ /* 0x000fe400078e00ff */
[----:B------:R-:W-:Y:S01]  /*1200*/  IMAD R13, R14, R12, R13 ;  /* 0x0000000c0e0d7224 */ /* 0x000fe200078e020d */
[----:B------:R-:W-:Y:S02]  /*1210*/  IADD3 R12, R4, 0x6, RZ ;  /* 0x00000006040c7810 */ /* 0x000fe40007ffe0ff */
[----:B------:R-:W-:Y:S02]  /*1220*/  LOP3.LUT R30, R30, 0xffffff80, RZ, 0xc0, !PT ;  /* 0xffffff801e1e7812 */ /* 0x000fe400078ec0ff */
[----:B------:R-:W-:Y:S02]  /*1230*/  ISETP.GT.U32.AND P0, PT, R14, R13, PT ;  /* 0x0000000d0e00720c */ /* 0x000fe40003f04070 */
[----:B------:R-:W-:-:S04]  /*1240*/  LEA.HI R12, R12, R12, RZ, 0x1 ;  /* 0x0000000c0c0c7211 */ /* 0x000fc800078f08ff */
[----:B------:R-:W-:-:S07]  /*1250*/  SHF.L.U32 R12, R12, 0x6, RZ ;  /* 0x000000060c0c7819 */ /* 0x000fce00000006ff */
[----:B------:R-:W-:Y:S02]  /*1260*/  @!P0 IADD3 R13, R13, -R14, RZ ;  /* 0x8000000e0d0d8210 */ /* 0x000fe40007ffe0ff */
[----:B------:R-:W-:Y:S02]  /*1270*/  ISETP.NE.AND P0, PT, R18, RZ, PT ;  /* 0x000000ff1200720c */ /* 0x000fe40003f05270 */
[----:B------:R-:W-:-:S13]  /*1280*/  ISETP.GT.U32.AND P1, PT, R14, R13, PT ;  /* 0x0000000d0e00720c */ /* 0x000fda0003f24070 */
[----:B------:R-:W-:Y:S01]  /*1290*/  @!P1 IMAD.IADD R13, R13, 0x1, -R14 ;  /* 0x000000010d0d9824 */ /* 0x000fe200078e0a0e */
[----:B------:R-:W-:Y:S01]  /*12a0*/  ISETP.LE.AND P1, PT, R19, R38, PT ;  /* 0x000000261300720c */ /* 0x000fe20003f23270 */
[----:B------:R-:W-:Y:S01]  /*12b0*/  VIADD R14, R4, 0x2 ;  /* 0x00000002040e7836 */ /* 0x000fe20000000000 */
[----:B------:R-:W-:Y:S01]  /*12c0*/  LOP3.LUT R19, R12, 0xffffff80, RZ, 0xc0, !PT ;  /* 0xffffff800c137812 */ /* 0x000fe200078ec0ff */
[----:B------:R-:W-:Y:S01]  /*12d0*/  @!P2 IMAD.MOV R13, RZ, RZ, -R13 ;  /* 0x000000ffff0da224 */ /* 0x000fe200078e0a0d */
[----:B------:R-:W-:Y:S02]  /*12e0*/  @!P0 LOP3.LUT R13, RZ, R18, RZ, 0x33, !PT ;  /* 0x00000012ff0d8212 */ /* 0x000fe400078e33ff */
[----:B------:R-:W-:Y:S02]  /*12f0*/  LEA.HI R14, R14, R14, RZ, 0x1 ;  /* 0x0000000e0e0e7211 */ /* 0x000fe400078f08ff */
[----:B------:R-:W-:-:S03]  /*1300*/  ISETP.NE.AND P0, PT, R13, RZ, PT ;  /* 0x000000ff0d00720c */ /* 0x000fc60003f05270 */
[----:B------:R-:W-:-:S05]  /*1310*/  IMAD.SHL.U32 R14, R14, 0x40, RZ ;  /* 0x000000400e0e7824 */ /* 0x000fca00078e00ff */
[----:B------:R-:W-:-:S05]  /*1320*/  LOP3.LUT R15, R14, 0xffffff80, RZ, 0xc0, !PT ;  /* 0xffffff800e0f7812 */ /* 0x000fca00078ec0ff */
[----:B------:R-:W-:Y:S05]  /*1330*/  @P0 BRA P1, `(.L_x_23746) ;  /* 0x0000000400a80947 */ /* 0x000fea0000800000 */
[----:B------:R-:W2:Y:S01]  /*1340*/  LDG.E.CONSTANT R12, desc[UR10][R22.64] ;  /* 0x0000000a160c7981 */ /* 0x000ea2000c1e9900 */
        /* <DEDUP_REMOVED lines=19> */
[----:B0-----:R-:W-:Y:S01]  /*1480*/  ULEA UR4, UR5, UR4, 0x18 ;  /* 0x0000000405047291 */ /* 0x001fe2000f8ec03f */
[--C-:B------:R-:W-:Y:S02]  /*1490*/  IADD3 R29, P0, P1, R33, R42, R30.reuse ;  /* 0x0000002a211d7210 */ /* 0x100fe4000791e01e */
[----:B------:R-:W-:Y:S02]  /*14a0*/  SHF.R.S32.HI R31, RZ, 0x1f, R30 ;  /* 0x0000001fff1f7819 */ /* 0x000fe4000001141e */
[----:B------:R-:W-:Y:S02]  /*14b0*/  SHF.R.S32.HI R30, RZ, 0x1f, R33 ;  /* 0x0000001fff1e7819 */ /* 0x000fe40000011421 */
[----:B------:R-:W-:Y:S02]  /*14c0*/  LEA R18, R4, UR4, 0x5 ;  /* 0x0000000404127c11 */ /* 0x000fe4000f8e28ff */
[----:B------:R-:W-:-:S02]  /*14d0*/  IADD3.X R30, R30, R28, R31, P0, P1 ;  /* 0x0000001c1e1e7210 */ /* 0x000fc400007e241f */
[--C-:B------:R-:W-:Y:S01]  /*14e0*/  IADD3 R42, P2, P3, R34, R42, R19.reuse ;  /* 0x0000002a222a7210 */ /* 0x100fe20007b5e013 */
[----:B------:R-:W0:Y:S01]  /*14f0*/  LDS.128 R12, [R18] ;  /* 0x00000000120c7984 */ /* 0x000e220000000c00 */
[----:B------:R-:W-:Y:S02]  /*1500*/  SHF.R.S32.HI R31, RZ, 0x1f, R19 ;  /* 0x0000001fff1f7819 */ /* 0x000fe40000011413 */
[----:B------:R-:W-:-:S04]  /*1510*/  SHF.R.S32.HI R19, RZ, 0x1f, R34 ;  /* 0x0000001fff137819 */ /* 0x000fc80000011422 */
[----:B------:R-:W-:Y:S01]  /*1520*/  IADD3.X R19, R19, R28, R31, P2, P3 ;  /* 0x0000001c13137210 */ /* 0x000fe200017e641f */
[--C-:B0-----:R-:W-:Y:S02]  /*1530*/  HADD2.F32 R28, -RZ, R14.reuse.H0_H0 ;  /* 0x2000000eff1c7230 */ /* 0x101fe40000004100 */
[----:B------:R-:W-:Y:S02]  /*1540*/  HADD2.F32 R14, -RZ, R14.H1_H1 ;  /* 0x3000000eff0e7230 */ /* 0x000fe40000004100 */
[--C-:B--2---:R-:W-:Y:S02]  /*1550*/  HADD2.F32 R31, -RZ, R16.reuse.H0_H0 ;  /* 0x20000010ff1f7230 */ /* 0x104fe40000004100 */
[----:B------:R-:W-:-:S03]  /*1560*/  HADD2.F32 R43, -RZ, R16.H1_H1 ;  /* 0x30000010ff2b7230 */ /* 0x000fc60000004100 */
[----:B------:R-:W-:Y:S01]  /*1570*/  FMUL.FTZ R45, R28, R31 ;  /* 0x0000001f1c2d7220 */ /* 0x000fe20000410000 */
[C---:B------:R-:W-:Y:S01]  /*1580*/  LEA R28, P0, R29.reuse, UR8, 0x1 ;  /* 0x000000081d1c7c11 */ /* 0x040fe2000f8008ff */
[----:B------:R-:W-:Y:S01]  /*1590*/  FMUL.FTZ R16, R14, R43 ;  /* 0x0000002b0e107220 */ /* 0x000fe20000410000 */
[----:B------:R-:W-:Y:S02]  /*15a0*/  HADD2.F32 R14, -RZ, R12.H0_H0 ;  /* 0x2000000cff0e7230 */ /* 0x000fe40000004100 */
[----:B------:R-:W-:Y:S01]  /*15b0*/  LEA.HI.X R29, R29, UR9, R30, 0x1, P0 ;  /* 0x000000091d1d7c11 */ /* 0x000fe200080f0c1e */
[----:B---3--:R-:W-:Y:S01]  /*15c0*/  HADD2.F32 R31, -RZ, R26.H0_H0 ;  /* 0x2000001aff1f7230 */ /* 0x008fe20000004100 */
[----:B------:R-:W-:-:S04]  /*15d0*/  LEA R30, P0, R42, UR8, 0x1 ;  /* 0x000000082a1e7c11 */ /* 0x000fc8000f8008ff */
[----:B------:R-:W-:Y:S01]  /*15e0*/  FFMA.FTZ R14, R14, R31, R45 ;  /* 0x0000001f0e0e7223 */ /* 0x000fe2000001002d */
[----:B------:R-:W2:Y:S01]  /*15f0*/  LDG.E.64.CONSTANT R28, desc[UR10][R28.64] ;  /* 0x0000000a1c1c7981 */ /* 0x000ea2000c1e9b00 */
[----:B------:R-:W-:-:S06]  /*1600*/  LEA.HI.X R31, R42, UR9, R19, 0x1, P0 ;  /* 0x000000092a1f7c11 */ /* 0x000fcc00080f0c13 */
[----:B------:R-:W3:Y:S01]  /*1610*/  LDG.E.64.CONSTANT R30, desc[UR10][R30.64] ;  /* 0x0000000a1e1e7981 */ /* 0x000ee2000c1e9b00 */
[----:B------:R-:W-:Y:S01]  /*1620*/  HADD2.F32 R19, -RZ, R12.H1_H1 ;  /* 0x3000000cff137230 */ /* 0x000fe20000004100 */
[----:B------:R-:W-:Y:S01]  /*1630*/  UMOV UR4, 0xffffffff ;  /* 0xffffffff00047882 */ /* 0x000fe20000000000 */
[----:B------:R-:W-:Y:S01]  /*1640*/  HADD2.F32 R12, -RZ, R26.H1_H1 ;  /* 0x3000001aff0c7230 */ /* 0x000fe20000004100 */
[----:B------:R-:W-:Y:S01]  /*1650*/  FSETP.NEU.FTZ.AND P0, PT, R0, RZ, PT ;  /* 0x000000ff0000720b */ /* 0x000fe20003f1d000 */
[----:B------:R-:W-:-:S03]  /*1660*/  HADD2.F32 R26, -RZ, R17.H1_H1 ;  /* 0x30000011ff1a7230 */ /* 0x000fc60000004100 */
[----:B------:R-:W-:Y:S01]  /*1670*/  FFMA.FTZ R12, R19, R12, R16 ;  /* 0x0000000c130c7223 */ /* 0x000fe20000010010 */
[----:B------:R-:W-:Y:S02]  /*1680*/  HADD2.F32 R16, -RZ, R15.H0_H0 ;  /* 0x2000000fff107230 */ /* 0x000fe40000004100 */
[----:B------:R-:W-:Y:S02]  /*1690*/  HADD2.F32 R19, -RZ, R17.H0_H0 ;  /* 0x20000011ff137230 */ /* 0x000fe40000004100 */
[----:B------:R-:W-:Y:S02]  /*16a0*/  HADD2.F32 R17, -RZ, R15.H1_H1 ;  /* 0x3000000fff117230 */ /* 0x000fe40000004100 */
[----:B------:R-:W-:Y:S02]  /*16b0*/  HADD2.F32 R15, -RZ, R13.H0_H0 ;  /* 0x2000000dff0f7230 */ /* 0x000fe40000004100 */
[----:B------:R-:W-:Y:S01]  /*16c0*/  FMUL.FTZ R42, R16, R19 ;  /* 0x00000013102a7220 */ /* 0x000fe20000410000 */
[----:B------:R-:W-:-:S02]  /*16d0*/  HADD2.F32 R16, -RZ, R27.H0_H0 ;  /* 0x2000001bff107230 */ /* 0x000fc40000004100 */
[----:B------:R-:W-:-:S03]  /*16e0*/  HADD2.F32 R13, -RZ, R13.H1_H1 ;  /* 0x3000000dff0d7230 */ /* 0x000fc60000004100 */
[----:B------:R-:W-:Y:S01]  /*16f0*/  FFMA.FTZ R15, R15, R16, R42 ;  /* 0x000000100f0f7223 */ /* 0x000fe2000001002a */
[----:B------:R-:W-:Y:S01]  /*1700*/  FMUL.FTZ R42, R17, R26 ;  /* 0x0000001a112a7220 */ /* 0x000fe20000410000 */
[----:B------:R-:W-:Y:S01]  /*1710*/  HADD2.F32 R26, -RZ, R27.H1_H1 ;  /* 0x3000001bff1a7230 */ /* 0x000fe20000004100 */
[----:B------:R-:W0:Y:S04]  /*1720*/  LDS.128 R16, [R18+0x10] ;  /* 0x0000100012107984 */ /* 0x000e280000000c00 */
[----:B------:R-:W-:Y:S01]  /*1730*/  FFMA.FTZ R13, R13, R26, R42 ;  /* 0x0000001a0d0d7223 */ /* 0x000fe2000001002a */
[--C-:B0-----:R-:W-:Y:S02]  /*1740*/  HADD2.F32 R27, -RZ, R16.reuse.H0_H0 ;  /* 0x20000010ff1b7230 */ /* 0x101fe40000004100 */
[----:B------:R-:W-:-:S02]  /*1750*/  HADD2.F32 R43, -RZ, R16.H1_H1 ;  /* 0x30000010ff2b7230 */ /* 0x000fc40000004100 */
[--C-:B--2---:R-:W-:Y:S02]  /*1760*/  HADD2.F32 R16, -RZ, R28.reuse.H0_H0 ;  /* 0x2000001cff107230 */ /* 0x104fe40000004100 */
[----:B------:R-:W-:Y:S02]  /*1770*/  HADD2.F32 R28, -RZ, R28.H1_H1 ;  /* 0x3000001cff1c7230 */ /* 0x000fe40000004100 */
[----:B------:R-:W-:Y:S02]  /*1780*/  HADD2.F32 R26, -RZ, R29.H0_H0 ;  /* 0x2000001dff1a7230 */ /* 0x000fe40000004100 */
[----:B------:R-:W-:Y:S01]  /*1790*/  FFMA.FTZ R14, R27, R16, R14 ;  /* 0x000000101b0e7223 */ /* 0x000fe2000001000e */
[----:B------:R-:W-:Y:S02]  /*17a0*/  HADD2.F32 R27, -RZ, R18.H0_H0 ;  /* 0x20000012ff1b7230 */ /* 0x000fe40000004100 */
[----:B------:R-:W-:Y:S01]  /*17b0*/  FFMA.FTZ R12, R43, R28, R12 ;  /* 0x0000001c2b0c7223 */ /* 0x000fe2000001000c */
[----:B---3--:R-:W-:-:S02]  /*17c0*/  HADD2.F32 R28, -RZ, R30.H0_H0 ;  /* 0x2000001eff1c7230 */ /* 0x008fc40000004100 */
[--C-:B------:R-:W-:Y:S02]  /*17d0*/  HADD2.F32 R16, -RZ, R17.reuse.H0_H0 ;  /* 0x20000011ff107230 */ /* 0x100fe40000004100 */
[----:B------:R-:W-:Y:S02]  /*17e0*/  HADD2.F32 R30, -RZ, R30.H1_H1 ;  /* 0x3000001eff1e7230 */ /* 0x000fe40000004100 */
[----:B------:R-:W-:Y:S01]  /*17f0*/  FFMA.FTZ R14, R27, R28, R14 ;  /* 0x0000001c1b0e7223 */ /* 0x000fe2000001000e */
[----:B------:R-:W-:Y:S02]  /*1800*/  HADD2.F32 R27, -RZ, R18.H1_H1 ;  /* 0x30000012ff1b7230 */ /* 0x000fe40000004100 */
        /* <DEDUP_REMOVED lines=16> */
.L_x_23786:
        /* <DEDUP_REMOVED lines=13> */
.L_x_23746:
[----:B------:R-:W-:-:S13]  /*19e0*/  ISETP.NE.AND P0, PT, R4, RZ, PT ;  /* 0x000000ff0400720c */ /* 0x000fda0003f05270 */
[----:B------:R-:W-:-:S05]  /*19f0*/  @!P0 IMAD.MOV.U32 R13, RZ, RZ, -0x800001 ;  /* 0xff7fffffff0d8424 */ /* 0x000fca00078e00ff */
[----:B------:R0:W-:Y:S02]  /*1a00*/  @!P0 STS [R40], R13 ;  /* 0x0000000d28008388 */ /* 0x0001e40000000800 */
.L_x_23748:
[----:B------:R-:W-:Y:S05]  /*1a10*/  BSYNC B1 ;  /* 0x0000000000017941 */ /* 0x000fea0003800000 */
.L_x_23745:
[----:B------:R-:W-:Y:S01]  /*1a20*/  VIADD R12, R2, 0xf ;  /* 0x0000000f020c7836 */ /* 0x000fe20000000000 */
[----:B------:R-:W-:Y:S01]  /*1a30*/  IADD3 R36, R36, 0x4, RZ ;  /* 0x0000000424247810 */ /* 0x000fe20007ffe0ff */
[----:B01----:R-:W-:Y:S01]  /*1a40*/  VIADD R40, R40, 0x100 ;  /* 0x0000010028287836 */ /* 0x003fe20000000000 */
[----:B------:R-:W-:Y:S01]  /*1a50*/  IADD3 R22, P1, R22, 0x10, RZ ;  /* 0x0000001016167810 */ /* 0x000fe20007f3e0ff */
        /* <DEDUP_REMOVED lines=9> */
.L_x_23744:
[----:B------:R-:W-:Y:S05]  /*1af0*/  BSYNC B0 ;  /* 0x0000000000007941 */ /* 0x000fea0003800000 */
.L_x_23743:
        /* <DEDUP_REMOVED lines=15> */
.L_x_23792:
        /* <DEDUP_REMOVED lines=12> */
[----:B0-----:R-:W-:-:S03]  /*1cb0*/  IADD3 R13, R2, 0xf, RZ ;  /* 0x0000000f020d7810 */ /* 0x001fc60007ffe0ff */
[----:B------:R-:W-:Y:S01]  /*1cc0*/  BSSY B0, `(.L_x_23751) ;  /* 0x00000f4000007945 */ /* 0x000fe20003800000 */
[----:B------:R-:W-:-:S07]  /*1cd0*/  SHF.R.S32.HI R14, RZ, 0x1f, R13 ;  /* 0x0000001fff0e7819 */ /* 0x000fce000001140d */
[----:B-1----:R-:W0:Y:S01]  /*1ce0*/  @!P0 S2R R9, SR_CgaCtaId ;  /* 0x0000000000098919 */ /* 0x002e220000008800 */
[----:B------:R-:W-:-:S04]  /*1cf0*/  @!P0 MOV R0, 0x400 ;  /* 0x0000040000008802 */ /* 0x000fc80000000f00 */
[----:B------:R-:W-:-:S04]  /*1d00*/  @!P0 IADD3 R0, R0, 0x40, RZ ;  /* 0x0000004000008810 */ /* 0x000fc80007ffe0ff */
[----:B0-----:R-:W-:-:S05]  /*1d10*/  @!P0 LEA R9, R9, R0, 0x18 ;  /* 0x0000000009098211 */ /* 0x001fca00078ec0ff */
[----:B------:R-:W-:-:S05]  /*1d20*/  @!P0 IMAD R11, R30, 0x4, R9 ;  /* 0x000000041e0b8824 */ /* 0x000fca00078e0209 */
        /* <DEDUP_REMOVED lines=13> */
[----:B------:R-:W-:Y:S04]  /*1e00*/  BSSY B1, `(.L_x_23753) ;  /* 0x000001a000017945 */ /* 0x000fe80003800000 */
[----:B------:R-:W-:-:S05]  /*1e10*/  IMAD.IADD R4, R4, 0x1, R9 ;  /* 0x0000000104047824 */ /* 0x000fca00078e0209 */
[C---:B------:R-:W-:Y:S02]  /*1e20*/  LEA.HI R11, R4.reuse, 0x1, RZ, 0x19 ;  /* 0x00000001040b7811 */ /* 0x040fe400078fc8ff */
[----:B------:R-:W-:Y:S01]  /*1e30*/  ISETP.GE.U32.AND P2, PT, R4, 0x180, PT ;  /* 0x000001800400780c */ /* 0x000fe20003f46070 */
[----:B------:R-:W-:Y:S01]  /*1e40*/  IMAD.MOV.U32 R4, RZ, RZ, R6 ;  /* 0x000000ffff047224 */ /* 0x000fe200078e0006 */
        /* <DEDUP_REMOVED lines=10> */
.L_x_23755:
[----:B------:R-:W0:Y:S01]  /*1ef0*/  LDS R15, [R13] ;  /* 0x000000000d0f7984 */ /* 0x000e220000000800 */
[----:B------:R-:W-:Y:S02]  /*1f00*/  VIADD R12, R12, 0xffffffff ;  /* 0xffffffff0c0c7836 */ /* 0x000fe40000000000 */
        /* <DEDUP_REMOVED lines=9> */
.L_x_23754:
[----:B------:R-:W-:Y:S05]  /*1fa0*/  BSYNC B1 ;  /* 0x0000000000017941 */ /* 0x000fea0003800000 */
.L_x_23753:
        /* <DEDUP_REMOVED lines=14> */
.L_x_23758:
        /* <DEDUP_REMOVED lines=100> */
.L_x_23757:
[----:B------:R-:W-:Y:S05]  /*26d0*/  BSYNC B1 ;  /* 0x0000000000017941 */ /* 0x000fea0003800000 */
.L_x_23756:
        /* <DEDUP_REMOVED lines=55> */
.L_x_23760:
[----:B------:R-:W-:Y:S05]  /*2a50*/  BSYNC B1 ;  /* 0x0000000000017941 */ /* 0x000fea0003800000 */
.L_x_23759:
        /* <DEDUP_REMOVED lines=26> */
.L_x_23752:
[----:B------:R-:W-:Y:S05]  /*2c00*/  BSYNC B0 ;  /* 0x0000000000007941 */ /* 0x000fea0003800000 */
.L_x_23751:
        /* <DEDUP_REMOVED lines=51> */
.L_x_23765:
        /* <DEDUP_REMOVED lines=8> */
.L_x_23764:
[----:B------:R-:W-:Y:S05]  /*2fc0*/  BSYNC B1 ;  /* 0x0000000000017941 */ /* 0x000fea0003800000 */
.L_x_23763:
        /* <DEDUP_REMOVED lines=14> */
.L_x_23768:
        /* <DEDUP_REMOVED lines=52> */
.L_x_23767:
[----:B------:R-:W-:Y:S05]  /*33f0*/  BSYNC B1 ;  /* 0x0000000000017941 */ /* 0x000fea0003800000 */
.L_x_23766:
        /* <DEDUP_REMOVED lines=31> */
.L_x_23770:
[----:B------:R-:W-:Y:S05]  /*35f0*/  BSYNC B1 ;  /* 0x0000000000017941 */ /* 0x000fea0003800000 */
.L_x_23769:
        /* <DEDUP_REMOVED lines=14> */
.L_x_23762:
[----:B------:R-:W-:Y:S05]  /*36e0*/  BSYNC B0 ;  /* 0x0000000000007941 */ /* 0x000fea0003800000 */
.L_x_23761:
        /* <DEDUP_REMOVED lines=13> */
[C---:B------:R-:W-:Y:S01]  /*37c0*/  IADD3 R8, P0, R31.reuse, R8, RZ ;  /* 0x000000081f087210 */ /* 0x040fe20007f1e0ff */
[----:B------:R-:W-:Y:S01]  /*37d0*/  ULDC.64 UR8, c[0x0][0x238] ;  /* 0x00008e0000087ab9 */ /* 0x000fe20000000a00 */
[----:B------:R-:W1:Y:S01]  /*37e0*/  S2UR UR5, SR_CgaCtaId ;  /* 0x00000000000579c3 */ /* 0x000e620000008800 */
[----:B------:R-:W-:Y:S01]  /*37f0*/  UMOV UR4, 0x400 ;  /* 0x0000040000047882 */ /* 0x000fe20000000000 */
[C---:B------:R-:W-:Y:S01]  /*3800*/  LEA.HI.X.SX32 R37, R31.reuse, R10, 0x1, P0 ;  /* 0x0000000a1f257211 */ /* 0x040fe200000f0eff */
[----:B------:R-:W-:Y:S01]  /*3810*/  UIADD3 UR4, UR4, 0x60, URZ ;  /* 0x0000006004047890 */ /* 0x000fe2000fffe03f */
[C---:B------:R-:W-:Y:S01]  /*3820*/  LEA R36, P0, R8.reuse, UR8, 0x2 ;  /* 0x0000000808247c11 */ /* 0x040fe2000f8010ff */
[C---:B------:R-:W-:Y:S01]  /*3830*/  IMAD.SHL.U32 R38, R31.reuse, 0x10, RZ ;  /* 0x000000101f267824 */ /* 0x040fe200078e00ff */
[----:B------:R-:W-:Y:S01]  /*3840*/  ULDC UR8, c[0x0][0x27c] ;  /* 0x00009f0000087ab9 */ /* 0x000fe20000000800 */
[----:B------:R-:W-:Y:S01]  /*3850*/  IADD3 R39, -R31, -0x1, R32 ;  /* 0xffffffff1f277810 */ /* 0x000fe20007ffe120 */
[----:B------:R-:W2:Y:S01]  /*3860*/  LDC R10, c[0x0][0x25c] ;  /* 0x00009700ff0a7b82 */ /* 0x000ea20000000800 */
[----:B------:R-:W-:Y:S01]  /*3870*/  LEA.HI.X R37, R8, UR9, R37, 0x2, P0 ;  /* 0x0000000908257c11 */ /* 0x000fe200080f1425 */
[----:B------:R-:W-:Y:S01]  /*3880*/  HFMA2.MMA R8, -RZ, RZ, 0, 0 ;  /* 0x00000000ff087435 */ /* 0x000fe200000001ff */
[----:B------:R-:W-:Y:S01]  /*3890*/  ULDC UR9, c[0x0][0x260] ;  /* 0x0000980000097ab9 */ /* 0x000fe20000000800 */
[----:B0-----:R-:W0:Y:S01]  /*38a0*/  MUFU.RCP R0, R0 ;  /* 0x0000000000007308 */ /* 0x001e220000001000 */
[----:B------:R-:W-:Y:S01]  /*38b0*/  IMAD R22, R3, UR9, RZ ;  /* 0x0000000903167c24 */ /* 0x000fe2000f8e02ff */
[----:B------:R-:W-:Y:S01]  /*38c0*/  MOV R34, RZ ;  /* 0x000000ff00227202 */ /* 0x000fe20000000f00 */
[----:B------:R-:W-:-:S02]  /*38d0*/  IMAD.MOV.U32 R33, RZ, RZ, RZ ;  /* 0x000000ffff217224 */ /* 0x000fc400078e00ff */
[----:B------:R-:W-:Y:S01]  /*38e0*/  IMAD.MOV.U32 R41, RZ, RZ, R31 ;  /* 0x000000ffff297224 */ /* 0x000fe200078e001f */
[----:B------:R-:W-:Y:S01]  /*38f0*/  SHF.R.S32.HI R23, RZ, 0x1f, R22 ;  /* 0x0000001fff177819 */ /* 0x000fe20000011416 */
[----:B------:R-:W-:Y:S01]  /*3900*/  VIADD R7, R7, -UR8 ;  /* 0x8000000807077c36 */ /* 0x000fe20008000000 */
[----:B-1----:R-:W-:Y:S01]  /*3910*/  ULEA UR4, UR5, UR4, 0x18 ;  /* 0x0000000405047291 */ /* 0x002fe2000f8ec03f */
[----:B0-----:R-:W-:Y:S01]  /*3920*/  VIADD R9, R0, 0xffffffe ;  /* 0x0ffffffe00097836 */ /* 0x001fe20000000000 */
[----:B------:R-:W-:-:S05]  /*3930*/  LEA.HI R0, R30, R30, RZ, 0x1 ;  /* 0x0000001e1e007211 */ /* 0x000fca00078f08ff */
[----:B------:R-:W0:Y:S02]  /*3940*/  F2I.FTZ.U32.TRUNC.NTZ R9, R9 ;  /* 0x0000000900097305 */ /* 0x000e24000021f000 */
[----:B0-----:R-:W-:-:S04]  /*3950*/  IMAD.MOV R4, RZ, RZ, -R9 ;  /* 0x000000ffff047224 */ /* 0x001fc800078e0a09 */
[----:B------:R-:W-:-:S04]  /*3960*/  IMAD R35, R4, R5, RZ ;  /* 0x0000000504237224 */ /* 0x000fc800078e02ff */
[----:B------:R-:W-:Y:S01]  /*3970*/  IMAD.HI.U32 R35, R9, R35, R8 ;  /* 0x0000002309237227 */ /* 0x000fe200078e0008 */
[----:B------:R-:W-:-:S03]  /*3980*/  LOP3.LUT R9, R0, 0xfffffffe, RZ, 0xc0, !PT ;  /* 0xfffffffe00097812 */ /* 0x000fc600078ec0ff */
[----:B------:R-:W-:Y:S01]  /*3990*/  IMAD.SHL.U32 R0, R0, 0x8, RZ ;  /* 0x0000000800007824 */ /* 0x000fe200078e00ff */
[----:B------:R-:W-:-:S04]  /*39a0*/  IADD3 R9, R30, -R9, RZ ;  /* 0x800000091e097210 */ /* 0x000fc80007ffe0ff */
[----:B------:R-:W-:Y:S01]  /*39b0*/  LOP3.LUT R4, R0, 0xfffffff0, RZ, 0xc0, !PT ;  /* 0xfffffff000047812 */ /* 0x000fe200078ec0ff */
[----:B------:R-:W-:Y:S01]  /*39c0*/  IMAD R40, R31, 0x2, R9 ;  /* 0x000000021f287824 */ /* 0x000fe200078e0209 */
[----:B--2---:R-:W-:Y:S01]  /*39d0*/  SHF.R.S32.HI R0, RZ, 0x1f, R10 ;  /* 0x0000001fff007819 */ /* 0x004fe2000001140a */
[C---:B------:R-:W-:Y:S01]  /*39e0*/  IMAD R21, R9.reuse, 0x8, R38 ;  /* 0x0000000809157824 */ /* 0x040fe200078e0226 */
[----:B------:R-:W-:Y:S02]  /*39f0*/  LEA R3, R9, R4, 0x3 ;  /* 0x0000000409037211 */ /* 0x000fe400078e18ff */
[----:B------:R-:W-:Y:S02]  /*3a00*/  LEA R40, R40, UR4, 0x5 ;  /* 0x0000000428287c11 */ /* 0x000fe4000f8e28ff */
[----:B------:R-:W-:-:S03]  /*3a10*/  SHF.R.S32.HI R4, RZ, 0x1f, R3 ;  /* 0x0000001fff047819 */ /* 0x000fc60000011403 */
[----:B------:R-:W-:-:S07]  /*3a20*/  VIADD R40, R40, 0x10 ;  /* 0x0000001028287836 */ /* 0x000fce0000000000 */
.L_x_23779:
        /* <DEDUP_REMOVED lines=21> */
[----:B------:R-:W-:Y:S01]  /*3b80*/  MOV R8, RZ ;  /* 0x000000ff00087202 */ /* 0x000fe20000000f00 */
[----:B------:R-:W0:Y:S03]  /*3b90*/  F2I.FTZ.U32.TRUNC.NTZ R9, R13 ;  /* 0x0000000d00097305 */ /* 0x000e26000021f000 */
[----:B------:R-:W-:Y:S02]  /*3ba0*/  @!P2 IADD3 R12, RZ, -R12, RZ ;  /* 0x8000000cff0ca210 */ /* 0x000fe40007ffe0ff */
[----:B------:R-:W-:-:S02]  /*3bb0*/  @!P1 LOP3.LUT R12, RZ, R11, RZ, 0x33, !PT ;  /* 0x0000000bff0c9212 */ /* 0x000fc400078e33ff */
[----:B------:R-:W-:-:S03]  /*3bc0*/  ISETP.NE.AND P2, PT, R16, RZ, PT ;  /* 0x000000ff1000720c */ /* 0x000fc60003f45270 */
[----:B------:R-:W-:Y:S02]  /*3bd0*/  IMAD.IADD R11, R20, 0x1, R12 ;  /* 0x00000001140b7824 */ /* 0x000fe400078e020c */
[----:B0-----:R-:W-:-:S03]  /*3be0*/  IMAD.MOV R15, RZ, RZ, -R9 ;  /* 0x000000ffff0f7224 */ /* 0x001fc600078e0a09 */
[----:B------:R-:W-:Y:S02]  /*3bf0*/  IABS R13, R11 ;  /* 0x0000000b000d7213 */ /* 0x000fe40000000000 */
[----:B------:R-:W-:Y:S01]  /*3c00*/  ISETP.GE.AND P1, PT, R11, RZ, PT ;  /* 0x000000ff0b00720c */ /* 0x000fe20003f26270 */
[----:B------:R-:W-:-:S04]  /*3c10*/  IMAD R15, R15, R10, RZ ;  /* 0x0000000a0f0f7224 */ /* 0x000fc800078e02ff */
        /* <DEDUP_REMOVED lines=14> */
[----:B------:R-:W2:Y:S04]  /*3d00*/  LDG.E.CONSTANT R11, desc[UR10][R36.64] ;  /* 0x0000000a240b7981 */ /* 0x000ea8000c1e9900 */
[----:B------:R-:W0:Y:S04]  /*3d10*/  LDS.128 R16, [R40+-0x10] ;  /* 0xfffff00028107984 */ /* 0x000e280000000c00 */
[----:B------:R-:W1:Y:S01]  /*3d20*/  LDS.128 R24, [R40] ;  /* 0x0000000028187984 */ /* 0x000e620000000c00 */
        /* <DEDUP_REMOVED lines=13> */
[----:B------:R-:W-:Y:S02]  /*3e00*/  F2FP.F16.F32.PACK_AB R16, R17, R16 ;  /* 0x000000101110723e */ /* 0x000fe400000000ff */
[----:B-1----:R-:W-:-:S07]  /*3e10*/  F2FP.F16.F32.PACK_AB R24, R25, R24 ;  /* 0x000000181918723e */ /* 0x002fce00000000ff */
[----:B--2---:R-:W-:Y:S05]  /*3e20*/  @P0 BRA `(.L_x_23776) ;  /* 0x00000000007c0947 */ /* 0x004fea0003800000 */
        /* <DEDUP_REMOVED lines=12> */
[----:B------:R-:W-:Y:S01]  /*3ef0*/  VIADD R25, R21, 0x7 ;  /* 0x0000000715197836 */ /* 0x000fe20000000000 */
        /* <DEDUP_REMOVED lines=18> */
.L_x_23776:
[----:B------:R-:W-:Y:S05]  /*4020*/  BSYNC B2 ;  /* 0x0000000000027941 */ /* 0x000fea0003800000 */
.L_x_23775:
[----:B------:R-:W-:Y:S01]  /*4030*/  BSSY B2, `(.L_x_23777) ;  /* 0x0000022000027945 */ /* 0x000fe20003800000 */
[----:B-----5:R-:W-:-:S03]  /*4040*/  HMUL2 R13, R18, R13 ;  /* 0x0000000d120d7232 */ /* 0x020fc60000000000 */
        /* <DEDUP_REMOVED lines=13> */
[C---:B------:R-:W-:Y:S02]  /*4120*/  SEL R17, R8.reuse, RZ, !P6 ;  /* 0x000000ff08117207 */ /* 0x040fe40007000000 */
        /* <DEDUP_REMOVED lines=18> */
.L_x_23778:
[----:B------:R-:W-:Y:S05]  /*4250*/  BSYNC B2 ;  /* 0x0000000000027941 */ /* 0x000fea0003800000 */
.L_x_23777:
[----:B------:R-:W-:Y:S01]  /*4260*/  HFMA2.MMA R13, R16, R12, R13 ;  /* 0x0000000c100d7235 */ /* 0x000fe2000000000d */
[----:B------:R-:W-:Y:S01]  /*4270*/  F2FP.F16.F32.PACK_AB R26, R27, R26 ;  /* 0x0000001a1b1a723e */ /* 0x000fe200000000ff */
[----:B------:R-:W-:-:S06]  /*4280*/  HFMA2.MMA R9, R18, R9, -RZ ;  /* 0x0000000912097235 */ /* 0x000fcc00001000ff */
[----:B------:R-:W-:-:S04]  /*4290*/  HFMA2.MMA R13, R24, R14, R13 ;  /* 0x0000000e180d7235 */ /* 0x000fc8000000000d */
[----:B------:R-:W-:-:S04]  /*42a0*/  HFMA2 R9, R16, R8, R9 ;  /* 0x0000000810097231 */ /* 0x000fc80000000009 */
[----:B------:R-:W-:Y:S01]  /*42b0*/  HFMA2.MMA R13, R26, R15, R13 ;  /* 0x0000000f1a0d7235 */ /* 0x000fe2000000000d */
[----:B------:R-:W-:-:S04]  /*42c0*/  HFMA2 R9, R24, R10, R9 ;  /* 0x0000000a18097231 */ /* 0x000fc80000000009 */
        /* <DEDUP_REMOVED lines=9> */
.L_x_23774:
[----:B------:R-:W-:Y:S05]  /*4360*/  BSYNC B0 ;  /* 0x0000000000007941 */ /* 0x000fea0003800000 */
.L_x_23773:
        /* <DEDUP_REMOVED lines=9> */
.L_x_23772:
[----:B------:R-:W-:Y:S05]  /*4400*/  BSYNC B1 ;  /* 0x0000000000017941 */ /* 0x000fea0003800000 */
.L_x_23771:
        /* <DEDUP_REMOVED lines=10> */
[C---:B------:R-:W-:Y:S01]  /*44b0*/  VIADD R4, R6.reuse, 0x1f ;  /* 0x0000001f06047836 */ /* 0x040fe20000000000 */
[----:B------:R-:W-:Y:S01]  /*44c0*/  ISETP.GT.OR P0, PT, R6, 0x3f, P2 ;  /* 0x0000003f0600780c */ /* 0x000fe20001704670 */
[----:B------:R-:W-:Y:S01]  /*44d0*/  BSSY B0, `(.L_x_23780) ;  /* 0x0000014000007945 */ /* 0x000fe20003800000 */
[----:B------:R-:W-:-:S02]  /*44e0*/  ISETP.NE.OR P5, PT, R2, 0x40, P2 ;  /* 0x000000400200780c */ /* 0x000fc400017a5670 */
[----:B------:R-:W-:Y:S02]  /*44f0*/  SHF.R.S32.HI R2, RZ, 0x1, R30 ;  /* 0x00000001ff027819 */ /* 0x000fe4000001141e */
[----:B------:R-:W-:Y:S02]  /*4500*/  ISETP.GT.U32.AND P3, PT, R4, 0x3e, PT ;  /* 0x0000003e0400780c */ /* 0x000fe40003f64070 */
[----:B------:R-:W-:Y:S01]  /*4510*/  LEA R31, R31, R2, 0x5 ;  /* 0x000000021f1f7211 */ /* 0x000fe200078e28ff */
        /* <DEDUP_REMOVED lines=15> */
.L_x_23781:
[----:B------:R-:W-:Y:S05]  /*4610*/  BSYNC B0 ;  /* 0x0000000000007941 */ /* 0x000fea0003800000 */
.L_x_23780:
        /* <DEDUP_REMOVED lines=10> */
.L_x_23783:
[----:B------:R-:W-:Y:S05]  /*46c0*/  BSYNC B0 ;  /* 0x0000000000007941 */ /* 0x000fea0003800000 */
.L_x_23782:
        /* <DEDUP_REMOVED lines=22> */
[----:B01----:R-:W-:Y:S02]  /*4830*/  F2FP.F16.F32.PACK_AB R0, R3, R0 ;  /* 0x000000000300723e */ /* 0x003fe400000000ff */
[----:B------:R-:W-:Y:S02]  /*4840*/  IADD3 R5, P1, R4, UR4, RZ ;  /* 0x0000000404057c10 */ /* 0x000fe4000ff3e0ff */
        /* <DEDUP_REMOVED lines=10> */
.L_x_23747:
        /* <DEDUP_REMOVED lines=8> */
.L_x_23785:
[----:B------:R-:W-:Y:S05]  /*4970*/  BSYNC B2 ;  /* 0x0000000000027941 */ /* 0x000fea0003800000 */
.L_x_23784:
[----:B------:R-:W-:Y:S01]  /*4980*/  MOV R12, R14 ;  /* 0x0000000e000c7202 */ /* 0x000fe20000000f00 */
[----:B------:R-:W-:Y:S06]  /*4990*/  BRA `(.L_x_23786) ;  /* 0xffffffcc00dc7947 */ /* 0x000fec000383ffff */
.L_x_23750:
        /* <DEDUP_REMOVED lines=8> */
.L_x_23788:
[----:B------:R-:W-:Y:S05]  /*4a20*/  BSYNC B0 ;  /* 0x0000000000007941 */ /* 0x000fea0003800000 */
.L_x_23787:
        /* <DEDUP_REMOVED lines=9> */
.L_x_23789:
[----:B------:R-:W-:Y:S01]  /*4ac0*/  HFMA2.MMA R16, -RZ, RZ, 0, 2.384185791015625e-07 ;  /* 0x00000004ff107435 */ /* 0x000fe200000001ff */
[----:B------:R-:W-:-:S05]  /*4ad0*/  IMAD.MOV.U32 R11, RZ, RZ, R14 ;  /* 0x000000ffff0b7224 */ /* 0x000fca00078e000e */
[----:B------:R-:W-:-:S05]  /*4ae0*/  FMNMX.FTZ R11, R0, R11, !PT ;  /* 0x0000000b000b7209 */ /* 0x000fca0007810000 */
[----:B------:R-:W-:-:S07]  /*4af0*/  IMAD.MOV.U32 R15, RZ, RZ, R11 ;  /* 0x000000ffff0f7224 */ /* 0x000fce00078e000b */
[----:B------:R-:W-:Y:S05]  /*4b00*/  WARPSYNC.COLLECTIVE R12, `(.L_x_23790) ;  /* 0x000000000c087348 */ /* 0x000fea0003c00000 */
[----:B------:R0:W1:Y:S02]  /*4b10*/  SHFL.BFLY P1, R14, R15, R16, R17 ;  /* 0x0c0000100f0e7389 */ /* 0x0000640000020011 */
[----:B01----:R-:W-:Y:S01]  /*4b20*/  ENDCOLLECTIVE ;  /* 0x000000000000791b */ /* 0x003fe20003800000 */
.L_x_23790:
[----:B------:R-:W-:Y:S01]  /*4b30*/  MOV R16, 0x2 ;  /* 0x0000000200107802 */ /* 0x000fe20000000f00 */
[----:B------:R-:W-:-:S05]  /*4b40*/  IMAD.MOV.U32 R4, RZ, RZ, R14 ;  /* 0x000000ffff047224 */ /* 0x000fca00078e000e */
[----:B------:R-:W-:-:S05]  /*4b50*/  FMNMX.FTZ R13, R11, R4, !PT ;  /* 0x000000040b0d7209 */ /* 0x000fca0007810000 */
[----:B------:R-:W-:-:S07]  /*4b60*/  IMAD.MOV.U32 R15, RZ, RZ, R13 ;  /* 0x000000ffff0f7224 */ /* 0x000fce00078e000d */
[----:B------:R-:W-:Y:S05]  /*4b70*/  WARPSYNC.COLLECTIVE R12, `(.L_x_23791) ;  /* 0x000000000c087348 */ /* 0x000fea0003c00000 */
[----:B------:R0:W1:Y:S02]  /*4b80*/  SHFL.BFLY P1, R14, R15, R16, R17 ;  /* 0x0c0000100f0e7389 */ /* 0x0000640000020011 */
[----:B01----:R-:W-:Y:S01]  /*4b90*/  ENDCOLLECTIVE ;  /* 0x000000000000791b */ /* 0x003fe20003800000 */
.L_x_23791:
[----:B------:R-:W-:Y:S01]  /*4ba0*/  IMAD.MOV.U32 R4, RZ, RZ, R14 ;  /* 0x000000ffff047224 */ /* 0x000fe200078e000e */
[----:B------:R-:W-:Y:S06]  /*4bb0*/  BRA `(.L_x_23792) ;  /* 0xffffffd0000c7947 */ /* 0x000fec000383ffff */
.L_x_23793:
        /* <DEDUP_REMOVED lines=12> */
.L_x_28439:


//--------------------- .text._ZN4vllm25paged_attention_v1_kernelIttLi256ELi8ELi128ELNS_18Fp8KVCacheDataTypeE0ELb0EEEvPT_PKS2_PKT0_S8_ifPKiSA_iPKfiiiSC_SC_iiiii --------------------------
	.section	.text._ZN4vllm25paged_attention_v1_kernelIttLi256ELi8ELi128ELNS_18Fp8KVCacheDataTypeE0ELb0EEEvPT_PKS2_PKT0_S8_ifPKiSA_iPKfiiiSC_SC_iiiii,"ax",@progbits
	.align	128
        .global         _ZN4vllm25paged_attention_v1_kernelIttLi256ELi8ELi128ELNS_18Fp8KVCacheDataTypeE0ELb0EEEvPT_PKS2_PKT0_S8_ifPKiSA_iPKfiiiSC_SC_iiiii
        .type           _ZN4vllm25paged_attention_v1_kernelIttLi256ELi8ELi128ELNS_18Fp8KVCacheDataTypeE0ELb0EEEvPT_PKS2_PKT0_S8_ifPKiSA_iPKfiiiSC_SC_iiiii,@function
        .size           _ZN4vllm25paged_attention_v1_kernelIttLi256ELi8ELi128ELNS_18Fp8KVCacheDataTypeE0ELb0EEEvPT_PKS2_PKT0_S8_ifPKiSA_iPKfiiiSC_SC_iiiii,(.L_x_28440 - _ZN4vllm25paged_attention_v1_kernelIttLi256ELi8ELi128ELNS_18Fp8KVCacheDataTypeE0ELb0EEEvPT_PKS2_PKT0_S8_ifPKiSA_iPKfiiiSC_SC_iiiii)
        .other          _ZN4vllm25paged_attention_v1_kernelIttLi256ELi8ELi128ELNS_18Fp8KVCacheDataTypeE0ELb0EEEvPT_PKS2_PKT0_S8_ifPKiSA_iPKfiiiSC_SC_iiiii,@"STO_CUDA_ENTRY STV_DEFAULT"
_ZN4vllm25paged_attention_v1_kernelIttLi256ELi8ELi128ELNS_18Fp8KVCacheDataTypeE0ELb0EEEvPT_PKS2_PKT0_S8_ifPKiSA_iPKfiiiSC_SC_iiiii:
.text._ZN4vllm25paged_attention_v1_kernelIttLi256ELi8ELi128ELNS_18Fp8KVCacheDataTypeE0ELb0EEEvPT_PKS2_PKT0_S8_ifPKiSA_iPKfiiiSC_SC_iiiii:
        /* <DEDUP_REMOVED lines=75> */
[----:B--2---:R-:W-:-:S05]  /*04b0*/  VIADD R7, R0, 0x7 ;  /* 0x0000000700077836 */ /* 0x004fca0000000000 */
[----:B------:R-:W-:-:S04]  /*04c0*/  SHF.R.S32.HI R8, RZ, 0x1f, R7 ;  /* 0x0000001fff087819 */ /* 0x000fc80000011407 */
[----:B------:R-:W-:-:S04]  /*04d0*/  LEA.HI R8, R8, R7, RZ, 0x3 ;  /* 0x0000000708087211 */ /* 0x000fc800078f18ff */
[----:B------:R-:W-:Y:S01]  /*04e0*/  SHF.R.S32.HI R6, RZ, 0x3, R8 ;  /* 0x00000003ff067819 */ /* 0x000fe20000011408 */
[----:B------:R-:W-:Y:S06]  /*04f0*/  @P0 BRA `(.L_x_23795) ;  /* 0x0000000400200947 */ /* 0x000fec0003800000 */
[----:B------:R-:W-:Y:S01]  /*0500*/  VIMNMX R7, RZ, R10, !PT ;  /* 0x0000000aff077248 */ /* 0x000fe20007fe0100 */
        /* <DEDUP_REMOVED lines=27> */
.L_x_23798:
        /* <DEDUP_REMOVED lines=11> */
.L_x_23797:
[----:B------:R-:W-:Y:S05]  /*0770*/  BSYNC B1 ;  /* 0x0000000000017941 */ /* 0x000fea0003800000 */
.L_x_23796:
        /* <DEDUP_REMOVED lines=15> */
.L_x_23799:
        /* <DEDUP_REMOVED lines=17> */
.L_x_23795:
[----:B------:R-:W-:Y:S05]  /*0980*/  BSYNC B0 ;  /* 0x0000000000007941 */ /* 0x000fea0003800000 */
.L_x_23794:
[----:B------:R-:W-:Y:S01]  /*0990*/  ISETP.GE.AND P0, PT, R55, R6, PT ;  /* 0x000000063700720c */ /* 0x000fe20003f06270 */
[----:B------:R-:W-:Y:S01]  /*09a0*/  ULDC UR4, c[0x0][0x248] ;  /* 0x0000920000047ab9 */ /* 0x000fe20000000800 */
[----:B------:R-:W-:Y:S01]  /*09b0*/  ULDC UR13, c[0x0][0x25c] ;  /* 0x00009700000d7ab9 */ /* 0x000fe20000000800 */
[----:B------:R-:W-:Y:S01]  /*09c0*/  IMAD R7, R15, UR4, RZ ;  /* 0x000000040f077c24 */ /* 0x000fe2000f8e02ff */
        /* <DEDUP_REMOVED lines=8> */
[C---:B------:R-:W-:Y:S01]  /*0a50*/  IMAD.SHL.U32 R8, R5.reuse, 0x2, RZ ;  /* 0x0000000205087824 */ /* 0x040fe200078e00ff */
[----:B------:R-:W-:Y:S01]  /*0a60*/  SHF.R.S32.HI R11, RZ, 0x1f, R10 ;  /* 0x0000001fff0b7819 */ /* 0x000fe2000001140a */
[C---:B------:R-:W-:Y:S01]  /*0a70*/  VIADD R12, R5.reuse, 0x4 ;  /* 0x00000004050c7836 */ /* 0x040fe20000000000 */
[----:B------:R-:W0:Y:S01]  /*0a80*/  LDC R70, c[0x0][0x25c] ;  /* 0x00009700ff467b82 */ /* 0x000e220000000800 */
        /* <DEDUP_REMOVED lines=38> */
[----:B------:R-:W-:Y:S01]  /*0cf0*/  IMAD.SHL.U32 R38, R37, 0x2, RZ ;  /* 0x0000000225267824 */ /* 0x000fe200078e00ff */
[----:B------:R-:W-:Y:S01]  /*0d00*/  SHF.R.S32.HI R19, RZ, 0x1f, R16 ;  /* 0x0000001fff137819 */ /* 0x000fe20000011410 */
[----:B------:R-:W-:Y:S01]  /*0d10*/  VIADD R52, R5, 0x6c ;  /* 0x0000006c05347836 */ /* 0x000fe20000000000 */
[----:B------:R-:W-:Y:S01]  /*0d20*/  LOP3.LUT R13, R13, 0xfffffff8, RZ, 0xc0, !PT ;  /* 0xfffffff80d0d7812 */ /* 0x000fe200078ec0ff */
[----:B------:R-:W-:Y:S01]  /*0d30*/  VIADD R56, R5, 0x7c ;  /* 0x0000007c05387836 */ /* 0x000fe20000000000 */
[----:B------:R-:W-:Y:S01]  /*0d40*/  LOP3.LUT R15, R15, 0xfffffff8, RZ, 0xc0, !PT ;  /* 0xfffffff80f0f7812 */ /* 0x000fe200078ec0ff */
[----:B------:R-:W1:Y:S01]  /*0d50*/  S2UR UR5, SR_CgaCtaId ;  /* 0x00000000000579c3 */ /* 0x000e620000008800 */
[----:B------:R-:W-:Y:S01]  /*0d60*/  LEA.HI R17, R17, R14, RZ, 0x3 ;  /* 0x0000000e11117211 */ /* 0x000fe200078f18ff */
[----:B------:R-:W-:Y:S01]  /*0d70*/  IMAD.IADD R12, R12, 0x1, -R13 ;  /* 0x000000010c0c7824 */ /* 0x000fe200078e0a0d */
[----:B------:R-:W-:Y:S01]  /*0d80*/  LEA.HI R19, R19, R16, RZ, 0x3 ;  /* 0x0000001013137211 */ /* 0x000fe200078f18ff */
[----:B------:R-:W-:Y:S01]  /*0d90*/  IMAD.IADD R13, R8, 0x1, -R15 ;  /* 0x00000001080d7824 */ /* 0x000fe200078e0a0f */
[----:B------:R-:W-:Y:S01]  /*0da0*/  LOP3.LUT R17, R17, 0xfffffff8, RZ, 0xc0, !PT ;  /* 0xfffffff811117812 */ /* 0x000fe200078ec0ff */
[----:B------:R-:W-:Y:S01]  /*0db0*/  VIADD R8, R5, 0x14 ;  /* 0x0000001405087836 */ /* 0x000fe20000000000 */
[----:B------:R-:W-:Y:S01]  /*0dc0*/  LOP3.LUT R19, R19, 0xfffffff8, RZ, 0xc0, !PT ;  /* 0xfffffff813137812 */ /* 0x000fe200078ec0ff */
[----:B------:R-:W-:Y:S01]  /*0dd0*/  ULDC UR4, c[0x0][0x260] ;  /* 0x0000980000047ab9 */ /* 0x000fe20000000800 */
[----:B------:R-:W-:Y:S01]  /*0de0*/  LEA.HI R23, R23, R22, RZ, 0x3 ;  /* 0x0000001617177211 */ /* 0x000fe200078f18ff */
[----:B------:R-:W-:Y:S01]  /*0df0*/  IMAD.IADD R14, R14, 0x1, -R17 ;  /* 0x000000010e0e7824 */ /* 0x000fe200078e0a11 */
        /* <DEDUP_REMOVED lines=31> */
[----:B------:R-:W-:Y:S02]  /*0ff0*/  LEA.HI R21, R21, R20, RZ, 0x3 ;  /* 0x0000001415157211 */ /* 0x000fe400078f18ff */
[----:B------:R-:W-:Y:S01]  /*1000*/  LOP3.LUT R19, R19, 0xfffffff8, RZ, 0xc0, !PT ;  /* 0xfffffff813137812 */ /* 0x000fe200078ec0ff */
[----:B------:R-:W-:Y:S01]  /*1010*/  IMAD.IADD R16, R8, 0x1, -R17 ;  /* 0x0000000108107824 */ /* 0x000fe200078e0a11 */
[----:B------:R-:W-:Y:S01]  /*1020*/  LOP3.LUT R21, R21, 0xfffffff8, RZ, 0xc0, !PT ;  /* 0xfffffff815157812 */ /* 0x000fe200078ec0ff */
[----:B------:R-:W-:Y:S01]  /*1030*/  VIADD R8, R5, 0x24 ;  /* 0x0000002405087836 */ /* 0x000fe20000000000 */
[----:B------:R-:W-:Y:S01]  /*1040*/  LEA.HI R27, R27, R26, RZ, 0x3 ;  /* 0x0000001a1b1b7211 */ /* 0x000fe200078f18ff */
[----:B------:R-:W-:Y:S01]  /*1050*/  IMAD.IADD R17, R18, 0x1, -R19 ;  /* 0x0000000112117824 */ /* 0x000fe200078e0a13 */
[----:B------:R-:W-:Y:S01]  /*1060*/  SHF.R.S32.HI R31, RZ, 0x1f, R30 ;  /* 0x0000001fff1f7819 */ /* 0x000fe2000001141e */
        /* <DEDUP_REMOVED lines=46> */
[----:B------:R-:W-:Y:S01]  /*1350*/  SHF.R.S32.HI R60, RZ, 0x1f, R27 ;  /* 0x0000001fff3c7819 */ /* 0x000fe2000001141b */
[----:B------:R-:W-:Y:S01]  /*1360*/  IMAD.SHL.U32 R28, R27, 0x2, RZ ;  /* 0x000000021b1c7824 */ /* 0x000fe200078e00ff */
[----:B------:R-:W-:-:S02]  /*1370*/  LEA.HI R59, R59, R24, RZ, 0x2 ;  /* 0x000000183b3b7211 */ /* 0x000fc400078f10ff */
[----:B------:R-:W-:Y:S02]  /*1380*/  SHF.R.S32.HI R24, RZ, 0x1f, R29 ;  /* 0x0000001fff187819 */ /* 0x000fe4000001141d */
[----:B------:R-:W-:Y:S02]  /*1390*/  SHF.R.S32.HI R25, RZ, 0x1f, R8 ;  /* 0x0000001fff197819 */ /* 0x000fe40000011408 */
        /* <DEDUP_REMOVED lines=13> */
[C---:B------:R-:W-:Y:S01]  /*1470*/  VIADD R8, R5.reuse, 0x44 ;  /* 0x0000004405087836 */ /* 0x040fe20000000000 */
[----:B------:R-:W-:Y:S01]  /*1480*/  SHF.R.S32.HI R39, RZ, 0x1f, R38 ;  /* 0x0000001fff277819 */ /* 0x000fe20000011426 */
        /* <DEDUP_REMOVED lines=85> */
[----:B------:R-:W-:Y:S01]  /*19e0*/  LOP3.LUT R53, R53, 0xfffffff8, RZ, 0xc0, !PT ;  /* 0xfffffff835357812 */ /* 0x000fe200078ec0ff */
[----:B------:R-:W-:Y:S01]  /*19f0*/  IMAD.SHL.U32 R84, R84, 0x10, RZ ;  /* 0x0000001054547824 */ /* 0x000fe200078e00ff */
[----:B------:R-:W-:-:S02]  /*1a00*/  LEA.HI R85, R39, R36, RZ, 0x2 ;  /* 0x0000002427557211 */ /* 0x000fc400078f10ff */
[----:B------:R-:W-:Y:S02]  /*1a10*/  SHF.R.S32.HI R37, RZ, 0x1f, R8 ;  /* 0x0000001fff257819 */ /* 0x000fe40000011408 */
[----:B------:R-:W-:Y:S01]  /*1a20*/  SHF.R.S32.HI R39, RZ, 0x1f, R54 ;  /* 0x0000001fff277819 */ /* 0x000fe20000011436 */
[----:B------:R-:W-:Y:S01]  /*1a30*/  IMAD.SHL.U32 R86, R85, 0x10, RZ ;  /* 0x0000001055567824 */ /* 0x000fe200078e00ff */
[----:B------:R-:W-:Y:S02]  /*1a40*/  LEA.HI R37, R37, R8, RZ, 0x3 ;  /* 0x0000000825257211 */ /* 0x000fe400078f18ff */
[----:B------:R-:W-:Y:S01]  /*1a50*/  LEA.HI R88, R39, R54, RZ, 0x2 ;  /* 0x0000003627587211 */ /* 0x000fe200078f10ff */
[----:B------:R-:W-:Y:S01]  /*1a60*/  IMAD.SHL.U32 R54, R54, 0x2, RZ ;  /* 0x0000000236367824 */ /* 0x000fe200078e00ff */
[----:B------:R-:W-:Y:S02]  /*1a70*/  LOP3.LUT R37, R37, 0xfffffff8, RZ, 0xc0, !PT ;  /* 0xfffffff825257812 */ /* 0x000fe400078ec0ff */
[----:B------:R-:W-:Y:S01]  /*1a80*/  SHF.R.S32.HI R39, RZ, 0x1f, R38 ;  /* 0x0000001fff277819 */ /* 0x000fe20000011426 */
[----:B------:R-:W-:Y:S01]  /*1a90*/  IMAD.SHL.U32 R88, R88, 0x10, RZ ;  /* 0x0000001058587824 */ /* 0x000fe200078e00ff */
[----:B------:R-:W-:Y:S01]  /*1aa0*/  SHF.R.S32.HI R57, RZ, 0x1f, R54 ;  /* 0x0000001fff397819 */ /* 0x000fe20000011436 */
[----:B------:R-:W-:Y:S01]  /*1ab0*/  IMAD.IADD R36, R8, 0x1, -R37 ;  /* 0x0000000108247824 */ /* 0x000fe200078e0a25 */
[----:B------:R-:W-:Y:S01]  /*1ac0*/  LEA.HI R39, R39, R38, RZ, 0x3 ;  /* 0x0000002627277211 */ /* 0x000fe200078f18ff */
[----:B------:R-:W-:Y:S01]  /*1ad0*/  VIADD R8, R5, 0x74 ;  /* 0x0000007405087836 */ /* 0x000fe20000000000 */
[----:B------:R-:W-:-:S02]  /*1ae0*/  LEA.HI R57, R57, R54, RZ, 0x3 ;  /* 0x0000003639397211 */ /* 0x000fc400078f18ff */
[----:B------:R-:W-:Y:S02]  /*1af0*/  LOP3.LUT R37, R39, 0xfffffff8, RZ, 0xc0, !PT ;  /* 0xfffffff827257812 */ /* 0x000fe400078ec0ff */
[----:B------:R-:W-:Y:S02]  /*1b00*/  LOP3.LUT R39, R57, 0xfffffff8, RZ, 0xc0, !PT ;  /* 0xfffffff839277812 */ /* 0x000fe400078ec0ff */
[----:B------:R-:W-:Y:S01]  /*1b10*/  SHF.R.S32.HI R57, RZ, 0x1f, R8 ;  /* 0x0000001fff397819 */ /* 0x000fe20000011408 */
[----:B------:R-:W-:Y:S01]  /*1b20*/  IMAD.IADD R37, R38, 0x1, -R37 ;  /* 0x0000000126257824 */ /* 0x000fe200078e0a25 */
[----:B------:R-:W-:Y:S01]  /*1b30*/  LEA.HI R71, R71, R56, RZ, 0x3 ;  /* 0x0000003847477211 */ /* 0x000fe200078f18ff */
        /* <DEDUP_REMOVED lines=10> */
[----:B------:R-:W-:Y:S01]  /*1be0*/  IMAD.SHL.U32 R89, R89, 0x10, RZ ;  /* 0x0000001059597824 */ /* 0x000fe200078e00ff */
[----:B------:R-:W-:-:S02]  /*1bf0*/  LEA.HI R53, R53, R8, RZ, 0x3 ;  /* 0x0000000835357211 */ /* 0x000fc400078f18ff */
[----:B------:R-:W-:Y:S02]  /*1c00*/  LEA.HI R90, R57, R52, RZ, 0x2 ;  /* 0x00000034395a7211 */ /* 0x000fe400078f10ff */
[----:B------:R-:W-:Y:S02]  /*1c10*/  SHF.R.S32.HI R57, RZ, 0x1f, R54 ;  /* 0x0000001fff397819 */ /* 0x000fe40000011436 */
[----:B------:R-:W-:Y:S01]  /*1c20*/  LOP3.LUT R53, R53, 0xfffffff8, RZ, 0xc0, !PT ;  /* 0xfffffff835357812 */ /* 0x000fe200078ec0ff */
[----:B------:R-:W-:Y:S01]  /*1c30*/  IMAD.SHL.U32 R90, R90, 0x10, RZ ;  /* 0x000000105a5a7824 */ /* 0x000fe200078e00ff */
[----:B------:R-:W-:Y:S02]  /*1c40*/  LEA.HI R57, R57, R54, RZ, 0x3 ;  /* 0x0000003639397211 */ /* 0x000fe400078f18ff */
[----:B------:R-:W-:Y:S01]  /*1c50*/  LOP3.LUT R84, R86, 0xffffffc0, RZ, 0xc0, !PT ;  /* 0xffffffc056547812 */ /* 0x000fe200078ec0ff */
[----:B------:R-:W-:Y:S01]  /*1c60*/  IMAD.IADD R52, R8, 0x1, -R53 ;  /* 0x0000000108347824 */ /* 0x000fe200078e0a35 */
[----:B------:R-:W-:Y:S01]  /*1c70*/  LOP3.LUT R53, R57, 0xfffffff8, RZ, 0xc0, !PT ;  /* 0xfffffff839357812 */ /* 0x000fe200078ec0ff */
[----:B------:R-:W-:Y:S01]  /*1c80*/  IMAD R8, R4, UR4, RZ ;  /* 0x0000000404087c24 */ /* 0x000fe2000f8e02ff */
[----:B------:R-:W-:Y:S01]  /*1c90*/  UMOV UR4, 0x400 ;  /* 0x0000040000047882 */ /* 0x000fe20000000000 */
[----:B------:R-:W-:Y:S01]  /*1ca0*/  SHF.R.S32.HI R57, RZ, 0x1f, R79 ;  /* 0x0000001fff397819 */ /* 0x000fe2000001144f */
[----:B-1----:R-:W-:Y:S01]  /*1cb0*/  ULEA UR4, UR5, UR4, 0x18 ;  /* 0x0000000405047291 */ /* 0x002fe2000f8ec03f */
[----:B------:R-:W-:Y:S01]  /*1cc0*/  IMAD.IADD R53, R54, 0x1, -R53 ;  /* 0x0000000136357824 */ /* 0x000fe200078e0a35 */
[----:B------:R-:W-:Y:S01]  /*1cd0*/  IADD3 R78, P0, R8, R79, RZ ;  /* 0x0000004f084e7210 */ /* 0x000fe20007f1e0ff */
[----:B------:R-:W-:Y:S01]  /*1ce0*/  IMAD.IADD R54, R56, 0x1, -R71 ;  /* 0x0000000138367824 */ /* 0x000fe200078e0a47 */
[----:B0-----:R-:W-:Y:S01]  /*1cf0*/  SHF.R.S32.HI R56, RZ, 0x1f, R70 ;  /* 0x0000001fff387819 */ /* 0x001fe20000011446 */
        /* <DEDUP_REMOVED lines=22> */
[----:B------:R-:W-:Y:S01]  /*1e60*/  LEA.HI.X.SX32 R79, R8, R57, 0x1, P0 ;  /* 0x00000039084f7211 */ /* 0x000fe200000f0eff */
[----:B------:R-:W-:Y:S01]  /*1e70*/  IMAD.MOV.U32 R8, RZ, RZ, -0x800001 ;  /* 0xff7fffffff087424 */ /* 0x000fe200078e00ff */
[----:B------:R-:W-:Y:S02]  /*1e80*/  LEA R57, R5, UR4, 0x7 ;  /* 0x0000000405397c11 */ /* 0x000fe4000f8e38ff */
        /* <DEDUP_REMOVED lines=54> */
[----:B------:R-:W-:-:S07]  /*21f0*/  SHF.R.S32.HI R136, RZ, 0x1f, R54 ;  /* 0x0000001fff887819 */ /* 0x000fce0000011436 */
.L_x_23805:
[----:B-1----:R-:W-:-:S04]  /*2200*/  IADD3 R40, P0, R7, R55, RZ ;  /* 0x0000003707287210 */ /* 0x002fc80007f1e0ff */
[----:B0-----:R-:W-:Y:S02]  /*2210*/  LEA.HI.X.SX32 R41, R55, R9, 0x1, P0 ;  /* 0x0000000937297211 */ /* 0x001fe400000f0eff */
        /* <DEDUP_REMOVED lines=17> */
[-C--:B------:R-:W-:Y:S02]  /*2330*/  IADD3.X R44, R45, R147.reuse, R44, P0, P1 ;  /* 0x000000932d2c7210 */ /* 0x080fe400007e242c */
[-C--:B------:R-:W-:Y:S02]  /*2340*/  IADD3 R43, P0, R11, R48.reuse, RZ ;  /* 0x000000300b2b7210 */ /* 0x080fe40007f1e0ff */
[----:B------:R-:W-:Y:S02]  /*2350*/  LEA.HI.X R41, R41, UR9, R44, 0x1, P2 ;  /* 0x0000000929297c11 */ /* 0x000fe400090f0c2c */
[----:B------:R-:W-:Y:S02]  /*2360*/  LEA R42, P1, R43, UR8, 0x1 ;  /* 0x000000082b2a7c11 */ /* 0x000fe4000f8208ff */
[----:B------:R-:W-:Y:S01]  /*2370*/  LEA.HI.X.SX32 R44, R11, R147, 0x1, P0 ;  /* 0x000000930b2c7211 */ /* 0x000fe200000f0eff */
[----:B------:R0:W2:Y:S01]  /*2380*/  LDG.E.CONSTANT R140, desc[UR10][R40.64] ;  /* 0x0000000a288c7981 */ /* 0x0000a2000c1e9900 */
[----:B------:R-:W-:-:S02]  /*2390*/  IADD3 R45, P2, P3, R13, R48, R58 ;  /* 0x000000300d2d7210 */ /* 0x000fc40007b5e03a */
[----:B------:R-:W-:Y:S02]  /*23a0*/  LEA.HI.X R43, R43, UR9, R44, 0x1, P1 ;  /* 0x000000092b2b7c11 */ /* 0x000fe400088f0c2c */
[-C--:B------:R-:W-:Y:S02]  /*23b0*/  IADD3.X R50, R46, R147.reuse, R50, P2, P3 ;  /* 0x000000932e327210 */ /* 0x080fe400017e6432 */
[C---:B------:R-:W-:Y:S01]  /*23c0*/  LEA R44, P0, R45.reuse, UR8, 0x1 ;  /* 0x000000082d2c7c11 */ /* 0x040fe2000f8008ff */
[----:B------:R1:W3:Y:S01]  /*23d0*/  LDG.E.CONSTANT R139, desc[UR10][R42.64] ;  /* 0x0000000a2a8b7981 */ /* 0x0002e2000c1e9900 */
[----:B------:R-:W-:Y:S02]  /*23e0*/  IADD3 R46, P1, P2, R14, R48, R61 ;  /* 0x000000300e2e7210 */ /* 0x000fe40007a3e03d */
[----:B------:R-:W-:Y:S02]  /*23f0*/  LEA.HI.X R45, R45, UR9, R50, 0x1, P0 ;  /* 0x000000092d2d7c11 */ /* 0x000fe400080f0c32 */
[----:B0-----:R-:W-:-:S03]  /*2400*/  IADD3.X R41, R47, R147, R138, P1, P2 ;  /* 0x000000932f297210 */ /* 0x001fc60000fe448a */
[----:B------:R0:W4:Y:S01]  /*2410*/  LDG.E.CONSTANT R138, desc[UR10][R44.64] ;  /* 0x0000000a2c8a7981 */ /* 0x000122000c1e9900 */
[----:B------:R-:W-:-:S04]  /*2420*/  LEA R40, P0, R46, UR8, 0x1 ;  /* 0x000000082e287c11 */ /* 0x000fc8000f8008ff */
[----:B------:R-:W-:-:S05]  /*2430*/  LEA.HI.X R41, R46, UR9, R41, 0x1, P0 ;  /* 0x000000092e297c11 */ /* 0x000fca00080f0c29 */
[----:B------:R0:W4:Y:S01]  /*2440*/  LDG.E.CONSTANT R145, desc[UR10][R40.64] ;  /* 0x0000000a28917981 */ /* 0x000122000c1e9900 */
[----:B------:R-:W-:Y:S02]  /*2450*/  SHF.R.S32.HI R50, RZ, 0x1f, R15 ;  /* 0x0000001fff327819 */ /* 0x000fe4000001140f */
[--C-:B------:R-:W-:Y:S02]  /*2460*/  SHF.R.S32.HI R46, RZ, 0x1f, R60.reuse ;  /* 0x0000001fff2e7819 */ /* 0x100fe4000001143c */
[-C--:B------:R-:W-:Y:S02]  /*2470*/  IADD3 R49, P0, P1, R15, R48.reuse, R60 ;  /* 0x000000300f317210 */ /* 0x080fe4000791e03c */
[----:B------:R-:W-:Y:S02]  /*2480*/  SHF.R.S32.HI R47, RZ, 0x1f, R16 ;  /* 0x0000001fff2f7819 */ /* 0x000fe40000011410 */
[----:B------:R-:W-:Y:S02]  /*2490*/  IADD3.X R50, R50, R147, R46, P0, P1 ;  /* 0x0000009332327210 */ /* 0x000fe400007e242e */
[----:B------:R-:W-:-:S02]  /*24a0*/  IADD3 R46, P1, P2, R16, R48, R63 ;  /* 0x00000030102e7210 */ /* 0x000fc40007a3e03f */
[----:B-1----:R-:W-:Y:S02]  /*24b0*/  LEA R42, P0, R49, UR8, 0x1 ;  /* 0x00000008312a7c11 */ /* 0x002fe4000f8008ff */
[----:B------:R-:W-:Y:S02]  /*24c0*/  IADD3.X R47, R47, R147, R142, P1, P2 ;  /* 0x000000932f2f7210 */ /* 0x000fe40000fe448e */
[----:B------:R-:W-:Y:S02]  /*24d0*/  LEA.HI.X R43, R49, UR9, R50, 0x1, P0 ;  /* 0x00000009312b7c11 */ /* 0x000fe400080f0c32 */
[--C-:B------:R-:W-:Y:S02]  /*24e0*/  SHF.R.S32.HI R50, RZ, 0x1f, R62.reuse ;  /* 0x0000001fff327819 */ /* 0x100fe4000001143e */
[----:B0-----:R-:W-:Y:S01]  /*24f0*/  SHF.R.S32.HI R45, RZ, 0x1f, R17 ;  /* 0x0000001fff2d7819 */ /* 0x001fe20000011411 */
[----:B------:R0:W4:Y:S01]  /*2500*/  LDG.E.CONSTANT R144, desc[UR10][R42.64] ;  /* 0x0000000a2a907981 */ /* 0x000122000c1e9900 */
[----:B------:R-:W-:-:S02]  /*2510*/  IADD3 R44, P1, P2, R17, R48, R62 ;  /* 0x00000030112c7210 */ /* 0x000fc40007a3e03e */
[C---:B------:R-:W-:Y:S02]  /*2520*/  LEA R40, P0, R46.reuse, UR8, 0x1 ;  /* 0x000000082e287c11 */ /* 0x040fe4000f8008ff */
[----:B------:R-:W-:Y:S02]  /*2530*/  IADD3.X R45, R45, R147, R50, P1, P2 ;  /* 0x000000932d2d7210 */ /* 0x000fe40000fe4432 */
[----:B------:R-:W-:Y:S02]  /*2540*/  LEA.HI.X R41, R46, UR9, R47, 0x1, P0 ;  /* 0x000000092e297c11 */ /* 0x000fe400080f0c2f */
[----:B------:R-:W-:-:S03]  /*2550*/  LEA R50, P0, R44, UR8, 0x1 ;  /* 0x000000082c327c11 */ /* 0x000fc6000f8008ff */
[----:B------:R1:W4:Y:S01]  /*2560*/  LDG.E.CONSTANT R142, desc[UR10][R40.64] ;  /* 0x0000000a288e7981 */ /* 0x000322000c1e9900 */
[----:B------:R-:W-:-:S05]  /*2570*/  LEA.HI.X R51, R44, UR9, R45, 0x1, P0 ;  /* 0x000000092c337c11 */ /* 0x000fca00080f0c2d */
[----:B------:R1:W4:Y:S01]  /*2580*/  LDG.E.CONSTANT R143, desc[UR10][R50.64] ;  /* 0x0000000a328f7981 */ /* 0x000322000c1e9900 */
[--C-:B------:R-:W-:Y:S02]  /*2590*/  SHF.R.S32.HI R46, RZ, 0x1f, R65.reuse ;  /* 0x0000001fff2e7819 */ /* 0x100fe40000011441 */
[----:B------:R-:W-:Y:S02]  /*25a0*/  SHF.R.S32.HI R45, RZ, 0x1f, R18 ;  /* 0x0000001fff2d7819 */ /* 0x000fe40000011412 */
[----:B------:R-:W-:-:S04]  /*25b0*/  IADD3 R44, P0, P1, R18, R48, R65 ;  /* 0x00000030122c7210 */ /* 0x000fc8000791e041 */
[----:B------:R-:W-:Y:S02]  /*25c0*/  IADD3.X R45, R45, R147, R46, P0, P1 ;  /* 0x000000932d2d7210 */ /* 0x000fe400007e242e */
[----:B0-----:R-:W-:-:S04]  /*25d0*/  LEA R42, P0, R44, UR8, 0x1 ;  /* 0x000000082c2a7c11 */ /* 0x001fc8000f8008ff */
[----:B------:R-:W-:Y:S02]  /*25e0*/  LEA.HI.X R43, R44, UR9, R45, 0x1, P0 ;  /* 0x000000092c2b7c11 */ /* 0x000fe400080f0c2d */
[--C-:B------:R-:W-:Y:S02]  /*25f0*/  IADD3 R44, P0, P1, R19, R48, R64.reuse ;  /* 0x00000030132c7210 */ /* 0x100fe4000791e040 */
[----:B------:R-:W-:Y:S01]  /*2600*/  SHF.R.S32.HI R45, RZ, 0x1f, R64 ;  /* 0x0000001fff2d7819 */ /* 0x000fe20000011440 */
[----:B------:R0:W4:Y:S01]  /*2610*/  LDG.E.CONSTANT R49, desc[UR10][R42.64] ;  /* 0x0000000a2a317981 */ /* 0x000122000c1e9900 */
[----:B-1----:R-:W-:Y:S02]  /*2620*/  LEA R40, P2, R44, UR8, 0x1 ;  /* 0x000000082c287c11 */ /* 0x002fe4000f8408ff */
[----:B------:R-:W-:-:S04]  /*2630*/  IADD3.X R41, R114, R147, R45, P0, P1 ;  /* 0x0000009372297210 */ /* 0x000fc800007e242d */
[----:B------:R-:W-:Y:S02]  /*2640*/  LEA.HI.X R41, R44, UR9, R41, 0x1, P2 ;  /* 0x000000092c297c11 */ /* 0x000fe400090f0c29 */
[----:B------:R-:W0:Y:S04]  /*2650*/  LDS.128 R44, [R57] ;  /* 0x00000000392c7984 */ /* 0x000e280000000c00 */
[----:B------:R1:W4:Y:S01]  /*2660*/  LDG.E.CONSTANT R157, desc[UR10][R40.64] ;  /* 0x0000000a289d7981 */ /* 0x000322000c1e9900 */
[----:B------:R-:W-:-:S04]  /*2670*/  IADD3 R51, P0, P1, R20, R48, R67 ;  /* 0x0000003014337210 */ /* 0x000fc8000791e043 */
[----:B------:R-:W-:Y:S02]  /*2680*/  LEA R158, P2, R51, UR8, 0x1 ;  /* 0x00000008339e7c11 */ /* 0x000fe4000f8408ff */
[-C--:B------:R-:W-:Y:S02]  /*2690*/  IADD3.X R146, R115, R147.reuse, R90, P0, P1 ;  /* 0x0000009373927210 */ /* 0x080fe400007e245a */
[----:B------:R-:W-:Y:S02]  /*26a0*/  IADD3 R50, P0, P1, R21, R48, R66 ;  /* 0x0000003015327210 */ /* 0x000fe4000791e042 */
[----:B------:R-:W-:Y:S02]  /*26b0*/  LEA.HI.X R159, R51, UR9, R146, 0x1, P2 ;  /* 0x00000009339f7c11 */ /* 0x000fe400090f0c92 */
[C---:B------:R-:W-:Y:S02]  /*26c0*/  LEA R154, P2, R50.reuse, UR8, 0x1 ;  /* 0x00000008329a7c11 */ /* 0x040fe4000f8408ff */
[----:B------:R-:W-:Y:S01]  /*26d0*/  IADD3.X R51, R117, R147, R92, P0, P1 ;  /* 0x0000009375337210 */ /* 0x000fe200007e245c */
[----:B------:R-:W4:Y:S03]  /*26e0*/  LDG.E.CONSTANT R158, desc[UR10][R158.64] ;  /* 0x0000000a9e9e7981 */ /* 0x000f26000c1e9900 */
[----:B------:R-:W-:-:S05]  /*26f0*/  LEA.HI.X R155, R50, UR9, R51, 0x1, P2 ;  /* 0x00000009329b7c11 */ /* 0x000fca00090f0c33 */
[----:B------:R-:W4:Y:S01]  /*2700*/  LDG.E.CONSTANT R154, desc[UR10][R154.64] ;  /* 0x0000000a9a9a7981 */ /* 0x000f22000c1e9900 */
[--C-:B0-----:R-:W-:Y:S02]  /*2710*/  HADD2.F32 R42, -RZ, R45.reuse.H0_H0 ;  /* 0x2000002dff2a7230 */ /* 0x101fe40000004100 */
[----:B------:R-:W-:Y:S02]  /*2720*/  HADD2.F32 R45, -RZ, R45.H1_H1 ;  /* 0x3000002dff2d7230 */ /* 0x000fe40000004100 */
[--C-:B-1----:R-:W-:Y:S02]  /*2730*/  HADD2.F32 R40, -RZ, R44.reuse.H0_H0 ;  /* 0x2000002cff287230 */ /* 0x102fe40000004100 */
[----:B------:R-:W-:Y:S02]  /*2740*/  HADD2.F32 R44, -RZ, R44.H1_H1 ;  /* 0x3000002cff2c7230 */ /* 0x000fe40000004100 */
[----:B------:R-:W-:Y:S02]  /*2750*/  HADD2.F32 R50, -RZ, R46.H0_H0 ;  /* 0x2000002eff327230 */ /* 0x000fe40000004100 */
[----:B--2---:R-:W-:-:S02]  /*2760*/  HADD2.F32 R43, -RZ, R140.H0_H0 ;  /* 0x2000008cff2b7230 */ /* 0x004fc40000004100 */
[----:B------:R-:W-:Y:S02]  /*2770*/  HADD2.F32 R140, -RZ, R140.H1_H1 ;  /* 0x3000008cff8c7230 */ /* 0x000fe40000004100 */
[----:B---3--:R-:W-:-:S03]  /*2780*/  HADD2.F32 R41, -RZ, R139.H0_H0 ;  /* 0x2000008bff297230 */ /* 0x008fc60000004100 */
[----:B------:R-:W-:Y:S01]  /*2790*/  FMUL.FTZ R51, R45, R140 ;  /* 0x0000008c2d337220 */ /* 0x000fe20000410000 */
[----:B------:R-:W-:Y:S02]  /*27a0*/  HADD2.F32 R139, -RZ, R139.H1_H1 ;  /* 0x3000008bff8b7230 */ /* 0x000fe40000004100 */
[----:B------:R-:W-:-:S03]  /*27b0*/  FMUL.FTZ R43, R42, R43 ;  /* 0x0000002b2a2b7220 */ /* 0x000fc60000410000 */
[----:B------:R-:W-:Y:S01]  /*27c0*/  FFMA.FTZ R44, R44, R139, R51 ;  /* 0x0000008b2c2c7223 */ /* 0x000fe20000010033 */
[----:B----4-:R-:W-:Y:S02]  /*27d0*/  HADD2.F32 R139, -RZ, R138.H0_H0 ;  /* 0x2000008aff8b7230 */ /* 0x010fe40000004100 */
[----:B------:R-:W-:Y:S01]  /*27e0*/  FFMA.FTZ R45, R40, R41, R43 ;  /* 0x00000029282d7223 */ /* 0x000fe2000001002b */
[----:B------:R-:W-:Y:S01]  /*27f0*/  HADD2.F32 R51, -RZ, R46.H1_H1 ;  /* 0x3000002eff337230 */ /* 0x000fe20000004100 */
[----:B------:R-:W0:Y:S02]  /*2800*/  LDS.128 R40, [R57+0x10] ;  /* 0x0000100039287984 */ /* 0x000e240000000c00 */
[----:B------:R-:W-:Y:S01]  /*2810*/  FFMA.FTZ R45, R50, R139, R45 ;  /* 0x0000008b322d7223 */ /* 0x000fe2000001002d */
[----:B------:R-:W-:Y:S01]  /*2820*/  IADD3 R139, P1, P2, R22, R48, R69 ;  /* 0x00000030168b7210 */ /* 0x000fe20007a3e045 */
[----:B------:R-:W-:Y:S02]  /*2830*/  HADD2.F32 R146, -RZ, R138.H1_H1 ;  /* 0x3000008aff927230 */ /* 0x000fe40000004100 */
[----:B------:R-:W-:Y:S01]  /*2840*/  HADD2.F32 R46, -RZ, R47.H0_H0 ;  /* 0x2000002fff2e7230 */ /* 0x000fe20000004100 */
[----:B------:R-:W-:Y:S01]  /*2850*/  LEA R140, P0, R139, UR8, 0x1 ;  /* 0x000000088b8c7c11 */ /* 0x000fe2000f8008ff */
[----:B------:R-:W-:Y:S01]  /*2860*/  HADD2.F32 R138, -RZ, R145.H0_H0 ;  /* 0x20000091ff8a7230 */ /* 0x000fe20000004100 */
[----:B------:R-:W-:Y:S01]  /*2870*/  IADD3.X R148, R116, R147, R93, P1, P2 ;  /* 0x0000009374947210 */ /* 0x000fe20000fe445d */
[----:B------:R-:W-:Y:S01]  /*2880*/  FFMA.FTZ R146, R51, R146, R44 ;  /* 0x0000009233927223 */ /* 0x000fe2000001002c */
[----:B------:R-:W-:-:S02]  /*2890*/  IADD3 R51, P3, P4, R23, R48, R68 ;  /* 0x0000003017337210 */ /* 0x000fc40007c7e044 */
[----:B------:R-:W-:Y:S01]  /*28a0*/  LEA.HI.X R141, R139, UR9, R148, 0x1, P0 ;  /* 0x000000098b8d7c11 */ /* 0x000fe200080f0c94 */
[----:B------:R-:W-:Y:S01]  /*28b0*/  FFMA.FTZ R46, R46, R138, R45 ;  /* 0x0000008a2e2e7223 */ /* 0x000fe2000001002d */
[----:B------:R-:W-:Y:S02]  /*28c0*/  LEA R50, P1, R51, UR8, 0x1 ;  /* 0x0000000833327c11 */ /* 0x000fe4000f8208ff */
[----:B------:R-:W-:Y:S01]  /*28d0*/  IADD3.X R138, R119, R147, R94, P3, P4 ;  /* 0x00000093778a7210 */ /* 0x000fe20001fe845e */
[----:B------:R0:W2:Y:S03]  /*28e0*/  LDG.E.CONSTANT R155, desc[UR10][R140.64] ;  /* 0x0000000a8c9b7981 */ /* 0x0000a6000c1e9900 */
[----:B------:R-:W-:Y:S02]  /*28f0*/  LEA.HI.X R51, R51, UR9, R138, 0x1, P1 ;  /* 0x0000000933337c11 */ /* 0x000fe400088f0c8a */
[----:B------:R-:W-:-:S03]  /*2900*/  IADD3 R44, P2, P3, R24, R48, R71 ;  /* 0x00000030182c7210 */ /* 0x000fc60007b5e047 */
[----:B------:R1:W3:Y:S01]  /*2910*/  LDG.E.CONSTANT R156, desc[UR10][R50.64] ;  /* 0x0000000a329c7981 */ /* 0x0002e2000c1e9900 */
[----:B------:R-:W-:Y:S02]  /*2920*/  LEA R138, P0, R44, UR8, 0x1 ;  /* 0x000000082c8a7c11 */ /* 0x000fe4000f8008ff */
[----:B------:R-:W-:-:S04]  /*2930*/  IADD3.X R139, R118, R147, R95, P2, P3 ;  /* 0x00000093768b7210 */ /* 0x000fc800017e645f */
[----:B------:R-:W-:-:S05]  /*2940*/  LEA.HI.X R139, R44, UR9, R139, 0x1, P0 ;  /* 0x000000092c8b7c11 */ /* 0x000fca00080f0c8b */
[----:B------:R4:W3:Y:S01]  /*2950*/  LDG.E.CONSTANT R150, desc[UR10][R138.64] ;  /* 0x0000000a8a967981 */ /* 0x0008e2000c1e9900 */
[----:B------:R-:W-:-:S04]  /*2960*/  IADD3 R45, P1, P2, R25, R48, R70 ;  /* 0x00000030192d7210 */ /* 0x000fc80007a3e046 */
[----:B------:R-:W-:Y:S02]  /*2970*/  LEA R44, P0, R45, UR8, 0x1 ;  /* 0x000000082d2c7c11 */ /* 0x000fe4000f8008ff */
[----:B------:R-:W-:Y:S01]  /*2980*/  IADD3.X R148, R121, R147, R96, P1, P2 ;  /* 0x0000009379947210 */ /* 0x000fe20000fe4460 */
[----:B------:R-:W-:-:S03]  /*2990*/  HADD2.F32 R47, -RZ, R47.H1_H1 ;  /* 0x3000002fff2f7230 */ /* 0x000fc60000004100 */
[----:B------:R-:W-:Y:S02]  /*29a0*/  LEA.HI.X R45, R45, UR9, R148, 0x1, P0 ;  /* 0x000000092d2d7c11 */ /* 0x000fe400080f0c94 */
[----:B------:R-:W-:Y:S01]  /*29b0*/  IADD3 R148, P0, P1, R26, R48, R73 ;  /* 0x000000301a947210 */ /* 0x000fe2000791e049 */
[----:B------:R-:W-:Y:S02]  /*29c0*/  HADD2.F32 R145, -RZ, R145.H1_H1 ;  /* 0x30000091ff917230 */ /* 0x000fe40000004100 */
[----:B0-----:R-:W-:Y:S02]  /*29d0*/  HADD2.F32 R141, -RZ, R40.H0_H0 ;  /* 0x20000028ff8d7230 */ /* 0x001fe40000004100 */
[----:B------:R-:W-:Y:S01]  /*29e0*/  HADD2.F32 R140, -RZ, R144.H0_H0 ;  /* 0x20000090ff8c7230 */ /* 0x000fe20000004100 */
[----:B-1----:R-:W-:Y:S01]  /*29f0*/  LEA R50, P2, R148, UR8, 0x1 ;  /* 0x0000000894327c11 */ /* 0x002fe2000f8408ff */
[----:B------:R0:W3:Y:S01]  /*2a00*/  LDG.E.CONSTANT R151, desc[UR10][R44.64] ;  /* 0x0000000a2c977981 */ /* 0x0000e2000c1e9900 */
[----:B------:R-:W-:Y:S01]  /*2a10*/  IADD3.X R51, R120, R147, R97, P0, P1 ;  /* 0x0000009378337210 */ /* 0x000fe200007e2461 */
[----:B------:R-:W-:Y:S01]  /*2a20*/  FFMA.FTZ R47, R47, R145, R146 ;  /* 0x000000912f2f7223 */ /* 0x000fe20000010092 */
[----:B------:R-:W-:Y:S01]  /*2a30*/  FFMA.FTZ R46, R141, R140, R46 ;  /* 0x0000008c8d2e7223 */ /* 0x000fe2000001002e */
[----:B------:R-:W-:Y:S01]  /*2a40*/  HADD2.F32 R40, -RZ, R40.H1_H1 ;  /* 0x30000028ff287230 */ /* 0x000fe20000004100 */
[----:B------:R-:W-:Y:S01]  /*2a50*/  LEA.HI.X R51, R148, UR9, R51, 0x1, P2 ;  /* 0x0000000994337c11 */ /* 0x000fe200090f0c33 */
[----:B----4-:R-:W-:-:S02]  /*2a60*/  HADD2.F32 R139, -RZ, R41.H0_H0 ;  /* 0x20000029ff8b7230 */ /* 0x010fc40000004100 */
[----:B------:R-:W-:Y:S02]  /*2a70*/  HADD2.F32 R144, -RZ, R144.H1_H1 ;  /* 0x30000090ff907230 */ /* 0x000fe40000004100 */
[----:B0-----:R-:W-:Y:S01]  /*2a80*/  HADD2.F32 R44, -RZ, R142.H0_H0 ;  /* 0x2000008eff2c7230 */ /* 0x001fe20000004100 */
[----:B------:R0:W4:Y:S01]  /*2a90*/  LDG.E.CONSTANT R153, desc[UR10][R50.64] ;  /* 0x0000000a32997981 */ /* 0x000122000c1e9900 */
[--C-:B------:R-:W-:Y:S02]  /*2aa0*/  HADD2.F32 R138, -RZ, R42.reuse.H0_H0 ;  /* 0x2000002aff8a7230 */ /* 0x100fe40000004100 */
[----:B------:R-:W-:Y:S01]  /*2ab0*/  FFMA.FTZ R40, R40, R144, R47 ;  /* 0x0000009028287223 */ /* 0x000fe2000001002f */
[----:B------:R-:W-:Y:S02]  /*2ac0*/  HADD2.F32 R159, -RZ, R42.H1_H1 ;  /* 0x3000002aff9f7230 */ /* 0x000fe40000004100 */
[----:B------:R-:W-:Y:S01]  /*2ad0*/  FFMA.FTZ R139, R139, R44, R46 ;  /* 0x0000002c8b8b7223 */ /* 0x000fe2000001002e */
[----:B------:R-:W-:Y:S01]  /*2ae0*/  HADD2.F32 R42, -RZ, R143.H0_H0 ;  /* 0x2000008fff2a7230 */ /* 0x000fe20000004100 */
[----:B------:R-:W1:Y:S01]  /*2af0*/  LDS.128 R44, [R57+0x20] ;  /* 0x00002000392c7984 */ /* 0x000e620000000c00 */
[----:B0-----:R-:W-:-:S03]  /*2b00*/  IADD3 R51, P0, P1, R27, R48, R72 ;  /* 0x000000301b337210 */ /* 0x001fc6000791e048 */
[----:B------:R-:W-:Y:S01]  /*2b10*/  FFMA.FTZ R42, R138, R42, R139 ;  /* 0x0000002a8a2a7223 */ /* 0x000fe2000001008b */
[----:B------:R-:W-:Y:S02]  /*2b20*/  LEA R50, P2, R51, UR8, 0x1 ;  /* 0x0000000833327c11 */ /* 0x000fe4000f8408ff */
[----:B------:R-:W-:-:S04]  /*2b30*/  IADD3.X R138, R123, R147, R98, P0, P1 ;  /* 0x000000937b8a7210 */ /* 0x000fc800007e2462 */
[----:B------:R-:W-:Y:S01]  /*2b40*/  LEA.HI.X R51, R51, UR9, R138, 0x1, P2 ;  /* 0x0000000933337c11 */ /* 0x000fe200090f0c8a */
[----:B------:R-:W-:Y:S02]  /*2b50*/  HADD2.F32 R41, -RZ, R41.H1_H1 ;  /* 0x30000029ff297230 */ /* 0x000fe40000004100 */
[----:B------:R-:W-:-:S03]  /*2b60*/  HADD2.F32 R142, -RZ, R142.H1_H1 ;  /* 0x3000008eff8e7230 */ /* 0x000fc60000004100 */
[----:B------:R0:W4:Y:S01]  /*2b70*/  LDG.E.CONSTANT R51, desc[UR10][R50.64] ;  /* 0x0000000a32337981 */ /* 0x000122000c1e9900 */
[----:B------:R-:W-:Y:S02]  /*2b80*/  HADD2.F32 R143, -RZ, R143.H1_H1 ;  /* 0x3000008fff8f7230 */ /* 0x000fe40000004100 */
[----:B------:R-:W-:Y:S01]  /*2b90*/  FFMA.FTZ R40, R41, R142, R40 ;  /* 0x0000008e29287223 */ /* 0x000fe20000010028 */
[----:B------:R-:W-:Y:S02]  /*2ba0*/  HADD2.F32 R41, -RZ, R43.H0_H0 ;  /* 0x2000002bff297230 */ /* 0x000fe40000004100 */
[----:B------:R-:W-:Y:S02]  /*2bb0*/  HADD2.F32 R162, -RZ, R49.H0_H0 ;  /* 0x20000031ffa27230 */ /* 0x000fe40000004100 */
[----:B------:R-:W-:Y:S01]  /*2bc0*/  FFMA.FTZ R159, R159, R143, R40 ;  /* 0x0000008f9f9f7223 */ /* 0x000fe20000010028 */
[----:B------:R-:W-:Y:S02]  /*2bd0*/  IADD3 R40, P0, P1, R28, R48, R75 ;  /* 0x000000301c287210 */ /* 0x000fe4000791e04b */
[----:B------:R-:W-:-:S02]  /*2be0*/  FFMA.FTZ R162, R41, R162, R42 ;  /* 0x000000a229a27223 */ /* 0x000fc4000001002a */
[----:B------:R-:W-:Y:S02]  /*2bf0*/  LEA R138, P2, R40, UR8, 0x1 ;  /* 0x00000008288a7c11 */ /* 0x000fe4000f8408ff */
[-C--:B------:R-:W-:Y:S02]  /*2c00*/  IADD3.X R139, R122, R147.reuse, R99, P0, P1 ;  /* 0x000000937a8b7210 */ /* 0x080fe400007e2463 */
[-C--:B------:R-:W-:Y:S01]  /*2c10*/  IADD3 R41, P0, P1, R29, R48.reuse, R74 ;  /* 0x000000301d297210 */ /* 0x080fe2000791e04a */
[----:B------:R-:W-:Y:S01]  /*2c20*/  HADD2.F32 R140, -RZ, R43.H1_H1 ;  /* 0x3000002bff8c7230 */ /* 0x000fe20000004100 */
[----:B------:R-:W-:Y:S01]  /*2c30*/  LEA.HI.X R139, R40, UR9, R139, 0x1, P2 ;  /* 0x00000009288b7c11 */ /* 0x000fe200090f0c8b */
[----:B------:R-:W-:Y:S01]  /*2c40*/  HADD2.F32 R49, -RZ, R49.H1_H1 ;  /* 0x30000031ff317230 */ /* 0x000fe20000004100 */
[----:B------:R-:W-:Y:S02]  /*2c50*/  LEA R40, P2, R41, UR8, 0x1 ;  /* 0x0000000829287c11 */ /* 0x000fe4000f8408ff */
[----:B------:R-:W-:Y:S01]  /*2c60*/  IADD3.X R42, R125, R147, R100, P0, P1 ;  /* 0x000000937d2a7210 */ /* 0x000fe200007e2464 */
[----:B------:R0:W4:Y:S01]  /*2c70*/  LDG.E.CONSTANT R148, desc[UR10][R138.64] ;  /* 0x0000000a8a947981 */ /* 0x000122000c1e9900 */
[-C--:B------:R-:W-:Y:S01]  /*2c80*/  IADD3 R141, P0, P1, R30, R48.reuse, R77 ;  /* 0x000000301e8d7210 */ /* 0x080fe2000791e04d */
[----:B------:R-:W-:Y:S01]  /*2c90*/  FFMA.FTZ R159, R140, R49, R159 ;  /* 0x000000318c9f7223 */ /* 0x000fe2000001009f */
[----:B------:R-:W-:Y:S01]  /*2ca0*/  LEA.HI.X R41, R41, UR9, R42, 0x1, P2 ;  /* 0x0000000929297c11 */ /* 0x000fe200090f0c2a */
[----:B-1----:R-:W-:Y:S01]  /*2cb0*/  HADD2.F32 R49, -RZ, R44.H0_H0 ;  /* 0x2000002cff317230 */ /* 0x002fe20000004100 */
[----:B------:R-:W-:Y:S01]  /*2cc0*/  LEA R42, P2, R141, UR8, 0x1 ;  /* 0x000000088d2a7c11 */ /* 0x000fe2000f8408ff */
[----:B0-----:R-:W-:Y:S01]  /*2cd0*/  HADD2.F32 R50, -RZ, R157.H0_H0 ;  /* 0x2000009dff327230 */ /* 0x001fe20000004100 */
[----:B------:R-:W-:Y:S01]  /*2ce0*/  IADD3.X R142, R124, R147, R101, P0, P1 ;  /* 0x000000937c8e7210 */ /* 0x000fe200007e2465 */
[----:B------:R0:W4:Y:S01]  /*2cf0*/  LDG.E.CONSTANT R149, desc[UR10][R40.64] ;  /* 0x0000000a28957981 */ /* 0x000122000c1e9900 */
[----:B------:R-:W-:-:S02]  /*2d00*/  IADD3 R138, P0, P1, R31, R48, R76 ;  /* 0x000000301f8a7210 */ /* 0x000fc4000791e04c */
[----:B------:R-:W-:Y:S01]  /*2d10*/  FFMA.FTZ R162, R49, R50, R162 ;  /* 0x0000003231a27223 */ /* 0x000fe200000100a2 */
[----:B------:R-:W-:Y:S02]  /*2d20*/  LEA.HI.X R43, R141, UR9, R142, 0x1, P2 ;  /* 0x000000098d2b7c11 */ /* 0x000fe400090f0c8e */
[----:B------:R-:W-:Y:S02]  /*2d30*/  LEA R140, P2, R138, UR8, 0x1 ;  /* 0x000000088a8c7c11 */ /* 0x000fe4000f8408ff */
[----:B------:R-:W-:Y:S01]  /*2d40*/  IADD3.X R49, R127, R147, R102, P0, P1 ;  /* 0x000000937f317210 */ /* 0x000fe200007e2466 */
[----:B------:R1:W4:Y:S01]  /*2d50*/  LDG.E.CONSTANT R152, desc[UR10][R42.64] ;  /* 0x0000000a2a987981 */ /* 0x000322000c1e9900 */
[----:B0-----:R-:W-:Y:S02]  /*2d60*/  IADD3 R41, P0, P1, R32, R48, R81 ;  /* 0x0000003020297210 */ /* 0x001fe4000791e051 */
[----:B------:R-:W-:Y:S02]  /*2d70*/  LEA.HI.X R141, R138, UR9, R49, 0x1, P2 ;  /* 0x000000098a8d7c11 */ /* 0x000fe400090f0c31 */
[----:B------:R-:W-:-:S02]  /*2d80*/  LEA R40, P2, R41, UR8, 0x1 ;  /* 0x0000000829287c11 */ /* 0x000fc4000f8408ff */
[-C--:B------:R-:W-:Y:S02]  /*2d90*/  IADD3.X R50, R126, R147.reuse, R103, P0, P1 ;  /* 0x000000937e327210 */ /* 0x080fe400007e2467 */
[----:B------:R-:W-:Y:S02]  /*2da0*/  IADD3 R49, P0, P1, R33, R48, R80 ;  /* 0x0000003021317210 */ /* 0x000fe4000791e050 */
[----:B------:R-:W-:Y:S02]  /*2db0*/  LEA.HI.X R41, R41, UR9, R50, 0x1, P2 ;  /* 0x0000000929297c11 */ /* 0x000fe400090f0c32 */
[----:B------:R-:W-:Y:S02]  /*2dc0*/  LEA R138, P2, R49, UR8, 0x1 ;  /* 0x00000008318a7c11 */ /* 0x000fe4000f8408ff */
[----:B-1----:R-:W-:Y:S01]  /*2dd0*/  IADD3.X R42, R129, R147, R104, P0, P1 ;  /* 0x00000093812a7210 */ /* 0x002fe200007e2468 */
[----:B------:R-:W4:Y:S03]  /*2de0*/  LDG.E.CONSTANT R50, desc[UR10][R40.64] ;  /* 0x0000000a28327981 */ /* 0x000f26000c1e9900 */
[----:B------:R-:W-:-:S02]  /*2df0*/  LEA.HI.X R139, R49, UR9, R42, 0x1, P2 ;  /* 0x00000009318b7c11 */ /* 0x000fc400090f0c2a */
[----:B------:R0:W4:Y:S01]  /*2e00*/  LDG.E.CONSTANT R49, desc[UR10][R140.64] ;  /* 0x0000000a8c317981 */ /* 0x000122000c1e9900 */
[----:B------:R-:W-:-:S03]  /*2e10*/  IADD3 R42, P0, P1, R34, R48, R83 ;  /* 0x00000030222a7210 */ /* 0x000fc6000791e053 */
[----:B------:R-:W4:Y:S01]  /*2e20*/  LDG.E.CONSTANT R138, desc[UR10][R138.64] ;  /* 0x0000000a8a8a7981 */ /* 0x000f22000c1e9900 */
[----:B------:R-:W-:Y:S02]  /*2e30*/  LEA R144, P2, R42, UR8, 0x1 ;  /* 0x000000082a907c11 */ /* 0x000fe4000f8408ff */
[----:B------:R-:W-:-:S04]  /*2e40*/  IADD3.X R43, R128, R147, R105, P0, P1 ;  /* 0x00000093802b7210 */ /* 0x000fc800007e2469 */
[----:B------:R-:W-:Y:S02]  /*2e50*/  LEA.HI.X R145, R42, UR9, R43, 0x1, P2 ;  /* 0x000000092a917c11 */ /* 0x000fe400090f0c2b */
[----:B------:R-:W-:-:S03]  /*2e60*/  IADD3 R43, P0, P1, R35, R48, R82 ;  /* 0x00000030232b7210 */ /* 0x000fc6000791e052 */
[----:B------:R1:W4:Y:S01]  /*2e70*/  LDG.E.CONSTANT R139, desc[UR10][R144.64] ;  /* 0x0000000a908b7981 */ /* 0x000322000c1e9900 */
[----:B------:R-:W-:Y:S02]  /*2e80*/  LEA R42, P2, R43, UR8, 0x1 ;  /* 0x000000082b2a7c11 */ /* 0x000fe4000f8408ff */
[-C--:B------:R-:W-:Y:S02]  /*2e90*/  IADD3.X R142, R131, R147.reuse, R106, P0, P1 ;  /* 0x00000093838e7210 */ /* 0x080fe400007e246a */
[----:B0-----:R-:W-:Y:S02]  /*2ea0*/  IADD3 R140, P0, P1, R36, R48, R85 ;  /* 0x00000030248c7210 */ /* 0x001fe4000791e055 */
[----:B------:R-:W-:Y:S02]  /*2eb0*/  LEA.HI.X R43, R43, UR9, R142, 0x1, P2 ;  /* 0x000000092b2b7c11 */ /* 0x000fe400090f0c8e */
[----:B------:R-:W-:Y:S02]  /*2ec0*/  LEA R40, P2, R140, UR8, 0x1 ;  /* 0x000000088c287c11 */ /* 0x000fe4000f8408ff */
[----:B------:R-:W-:-:S02]  /*2ed0*/  IADD3.X R41, R130, R147, R107, P0, P1 ;  /* 0x0000009382297210 */ /* 0x000fc400007e246b */
[----:B------:R-:W-:Y:S02]  /*2ee0*/  IADD3 R143, P0, P1, R37, R48, R84 ;  /* 0x00000030258f7210 */ /* 0x000fe4000791e054 */
[----:B------:R-:W-:Y:S02]  /*2ef0*/  LEA.HI.X R41, R140, UR9, R41, 0x1, P2 ;  /* 0x000000098c297c11 */ /* 0x000fe400090f0c29 */
[----:B------:R-:W-:Y:S01]  /*2f00*/  LEA R142, P2, R143, UR8, 0x1 ;  /* 0x000000088f8e7c11 */ /* 0x000fe2000f8408ff */
[----:B------:R-:W4:Y:S01]  /*2f10*/  LDG.E.CONSTANT R140, desc[UR10][R42.64] ;  /* 0x0000000a2a8c7981 */ /* 0x000f22000c1e9900 */
[----:B------:R-:W-:-:S03]  /*2f20*/  IADD3.X R146, R133, R147, R108, P0, P1 ;  /* 0x0000009385927210 */ /* 0x000fc600007e246c */
[----:B------:R0:W4:Y:S01]  /*2f30*/  LDG.E.CONSTANT R141, desc[UR10][R40.64] ;  /* 0x0000000a288d7981 */ /* 0x000122000c1e9900 */
[----:B------:R-:W-:Y:S02]  /*2f40*/  LEA.HI.X R143, R143, UR9, R146, 0x1, P2 ;  /* 0x000000098f8f7c11 */ /* 0x000fe400090f0c92 */
[----:B------:R-:W-:-:S03]  /*2f50*/  IADD3 R146, P0, P1, R38, R48, R87 ;  /* 0x0000003026927210 */ /* 0x000fc6000791e057 */
[----:B------:R-:W4:Y:S01]  /*2f60*/  LDG.E.CONSTANT R142, desc[UR10][R142.64] ;  /* 0x0000000a8e8e7981 */ /* 0x000f22000c1e9900 */
[----:B------:R-:W-:Y:S02]  /*2f70*/  LEA R164, P2, R146, UR8, 0x1 ;  /* 0x0000000892a47c11 */ /* 0x000fe4000f8408ff */
[-C--:B------:R-:W-:Y:S02]  /*2f80*/  IADD3.X R161, R132, R147.reuse, R109, P0, P1 ;  /* 0x0000009384a17210 */ /* 0x080fe400007e246d */
[-C--:B-1----:R-:W-:Y:S02]  /*2f90*/  IADD3 R144, P0, P1, R39, R48.reuse, R86 ;  /* 0x0000003027907210 */ /* 0x082fe4000791e056 */
[----:B------:R-:W-:Y:S02]  /*2fa0*/  LEA.HI.X R165, R146, UR9, R161, 0x1, P2 ;  /* 0x0000000992a57c11 */ /* 0x000fe400090f0ca1 */
[----:B------:R-:W-:Y:S02]  /*2fb0*/  LEA R160, P2, R144, UR8, 0x1 ;  /* 0x0000000890a07c11 */ /* 0x000fe4000f8408ff */
[----:B0-----:R-:W-:Y:S01]  /*2fc0*/  IADD3.X R41, R135, R147, R110, P0, P1 ;  /* 0x0000009387297210 */ /* 0x001fe200007e246e */
[----:B------:R-:W4:Y:S01]  /*2fd0*/  LDG.E.CONSTANT R143, desc[UR10][R164.64] ;  /* 0x0000000aa48f7981 */ /* 0x000f22000c1e9900 */
[----:B------:R-:W-:-:S02]  /*2fe0*/  IADD3 R40, P0, P1, R52, R48, R89 ;  /* 0x0000003034287210 */ /* 0x000fc4000791e059 */
[----:B------:R-:W-:Y:S02]  /*2ff0*/  LEA.HI.X R161, R144, UR9, R41, 0x1, P2 ;  /* 0x0000000990a17c11 */ /* 0x000fe400090f0c29 */
[----:B------:R-:W-:Y:S02]  /*3000*/  LEA R42, P2, R40, UR8, 0x1 ;  /* 0x00000008282a7c11 */ /* 0x000fe4000f8408ff */
[----:B------:R-:W-:Y:S01]  /*3010*/  IADD3.X R41, R134, R147, R111, P0, P1 ;  /* 0x0000009386297210 */ /* 0x000fe200007e246f */
[----:B------:R0:W4:Y:S03]  /*3020*/  LDG.E.CONSTANT R144, desc[UR10][R160.64] ;  /* 0x0000000aa0907981 */ /* 0x000126000c1e9900 */
[----:B------:R-:W-:Y:S02]  /*3030*/  LEA.HI.X R43, R40, UR9, R41, 0x1, P2 ;  /* 0x00000009282b7c11 */ /* 0x000fe400090f0c29 */
[----:B------:R-:W-:-:S03]  /*3040*/  IADD3 R41, P0, P1, R53, R48, R88 ;  /* 0x0000003035297210 */ /* 0x000fc6000791e058 */
[----:B------:R1:W4:Y:S01]  /*3050*/  LDG.E.CONSTANT R145, desc[UR10][R42.64] ;  /* 0x0000000a2a917981 */ /* 0x000322000c1e9900 */
[----:B------:R-:W-:Y:S02]  /*3060*/  LEA R40, P2, R41, UR8, 0x1 ;  /* 0x0000000829287c11 */ /* 0x000fe4000f8408ff */
[-C--:B------:R-:W-:Y:S02]  /*3070*/  IADD3.X R146, R137, R147.reuse, R112, P0, P1 ;  /* 0x0000009389927210 */ /* 0x080fe400007e2470 */
[----:B------:R-:W-:Y:S02]  /*3080*/  IADD3 R48, P0, P1, R54, R48, R91 ;  /* 0x0000003036307210 */ /* 0x000fe4000791e05b */
[----:B------:R-:W-:Y:S02]  /*3090*/  LEA.HI.X R41, R41, UR9, R146, 0x1, P2 ;  /* 0x0000000929297c11 */ /* 0x000fe400090f0c92 */
[----:B------:R-:W-:Y:S02]  /*30a0*/  IADD3.X R147, R136, R147, R113, P0, P1 ;  /* 0x0000009388937210 */ /* 0x000fe400007e2471 */
[C---:B0-----:R-:W-:Y:S01]  /*30b0*/  LEA R160, P0, R48.reuse, UR8, 0x1 ;  /* 0x0000000830a07c11 */ /* 0x041fe2000f8008ff */
[----:B------:R0:W4:Y:S03]  /*30c0*/  LDG.E.CONSTANT R146, desc[UR10][R40.64] ;  /* 0x0000000a28927981 */ /* 0x000126000c1e9900 */
[----:B------:R-:W-:-:S05]  /*30d0*/  LEA.HI.X R161, R48, UR9, R147, 0x1, P0 ;  /* 0x0000000930a17c11 */ /* 0x000fca00080f0c93 */
[----:B------:R-:W4:Y:S01]  /*30e0*/  LDG.E.CONSTANT R147, desc[UR10][R160.64] ;  /* 0x0000000aa0937981 */ /* 0x000f22000c1e9900 */
[----:B------:R-:W-:Y:S02]  /*30f0*/  HADD2.F32 R44, -RZ, R44.H1_H1 ;  /* 0x3000002cff2c7230 */ /* 0x000fe40000004100 */
[----:B------:R-:W-:Y:S02]  /*3100*/  HADD2.F32 R157, -RZ, R157.H1_H1 ;  /* 0x3000009dff9d7230 */ /* 0x000fe40000004100 */
[----:B-1----:R-:W-:-:S03]  /*3110*/  HADD2.F32 R42, -RZ, R158.H0_H0 ;  /* 0x2000009eff2a7230 */ /* 0x002fc60000004100 */
[----:B------:R-:W-:Y:S01]  /*3120*/  FFMA.FTZ R44, R44, R157, R159 ;  /* 0x0000009d2c2c7223 */ /* 0x000fe2000001009f */
[----:B------:R-:W-:Y:S02]  /*3130*/  HADD2.F32 R157, -RZ, R45.H0_H0 ;  /* 0x2000002dff9d7230 */ /* 0x000fe40000004100 */
[----:B0-----:R-:W-:Y:S02]  /*3140*/  HADD2.F32 R41, -RZ, R46.H0_H0 ;  /* 0x2000002eff297230 */ /* 0x001fe40000004100 */
[----:B------:R-:W-:Y:S02]  /*3150*/  HADD2.F32 R40, -RZ, R154.H0_H0 ;  /* 0x2000009aff287230 */ /* 0x000fe40000004100 */
[----:B------:R-:W-:-:S04]  /*3160*/  FFMA.FTZ R42, R157, R42, R162 ;  /* 0x0000002a9d2a7223 */ /* 0x000fc800000100a2 */
[----:B------:R-:W-:Y:S02]  /*3170*/  FFMA.FTZ R48, R41, R40, R42 ;  /* 0x0000002829307223 */ /* 0x000fe4000001002a */
[----:B------:R-:W0:Y:S01]  /*3180*/  LDS.128 R40, [R57+0x30] ;  /* 0x0000300039287984 */ /* 0x000e220000000c00 */
[----:B------:R-:W-:Y:S02]  /*3190*/  HADD2.F32 R45, -RZ, R45.H1_H1 ;  /* 0x3000002dff2d7230 */ /* 0x000fe40000004100 */
[----:B------:R-:W-:Y:S02]  /*31a0*/  HADD2.F32 R158, -RZ, R158.H1_H1 ;  /* 0x3000009eff9e7230 */ /* 0x000fe40000004100 */
[----:B------:R-:W-:-:S03]  /*31b0*/  HADD2.F32 R154, -RZ, R154.H1_H1 ;  /* 0x3000009aff9a7230 */ /* 0x000fc60000004100 */
[----:B------:R-:W-:Y:S01]  /*31c0*/  FFMA.FTZ R44, R45, R158, R44 ;  /* 0x0000009e2d2c7223 */ /* 0x000fe2000001002c */
[----:B------:R-:W-:-:S05]  /*31d0*/  HADD2.F32 R45, -RZ, R46.H1_H1 ;  /* 0x3000002eff2d7230 */ /* 0x000fca0000004100 */
[----:B------:R-:W-:Y:S01]  /*31e0*/  FFMA.FTZ R44, R45, R154, R44 ;  /* 0x0000009a2d2c7223 */ /* 0x000fe2000001002c */
[--C-:B------:R-:W-:Y:S02]  /*31f0*/  HADD2.F32 R45, -RZ, R47.reuse.H0_H0 ;  /* 0x2000002fff2d7230 */ /* 0x100fe40000004100 */
[----:B------:R-:W-:Y:S02]  /*3200*/  HADD2.F32 R47, -RZ, R47.H1_H1 ;  /* 0x3000002fff2f7230 */ /* 0x000fe40000004100 */
[--C-:B--2---:R-:W-:Y:S02]  /*3210*/  HADD2.F32 R46, -RZ, R155.reuse.H0_H0 ;  /* 0x2000009bff2e7230 */ /* 0x104fe40000004100 */
[----:B------:R-:W-:-:S03]  /*3220*/  HADD2.F32 R155, -RZ, R155.H1_H1 ;  /* 0x3000009bff9b7230 */ /* 0x000fc60000004100 */
[----:B------:R-:W-:Y:S01]  /*3230*/  FFMA.FTZ R45, R45, R46, R48 ;  /* 0x0000002e2d2d7223 */ /* 0x000fe20000010030 */
[----:B0-----:R-:W-:Y:S02]  /*3240*/  HADD2.F32 R46, -RZ, R40.H0_H0 ;  /* 0x20000028ff2e7230 */ /* 0x001fe40000004100 */
[----:B------:R-:W-:Y:S01]  /*3250*/  FFMA.FTZ R44, R47, R155, R44 ;  /* 0x0000009b2f2c7223 */ /* 0x000fe2000001002c */
[--C-:B---3--:R-:W-:Y:S02]  /*3260*/  HADD2.F32 R47, -RZ, R156.reuse.H0_H0 ;  /* 0x2000009cff2f7230 */ /* 0x108fe40000004100 */
[----:B------:R-:W-:-:S03]  /*3270*/  HADD2.F32 R156, -RZ, R156.H1_H1 ;  /* 0x3000009cff9c7230 */ /* 0x000fc60000004100 */
[----:B------:R-:W-:Y:S01]  /*3280*/  FFMA.FTZ R46, R46, R47, R45 ;  /* 0x0000002f2e2e7223 */ /* 0x000fe2000001002d */
        /* <DEDUP_REMOVED lines=14> */
[----:B------:R-:W-:Y:S01]  /*3370*/  FFMA.FTZ R41, R42, R151, R41 ;  /* 0x000000972a297223 */ /* 0x000fe20000010029 */
[----:B------:R-:W-:Y:S02]  /*3380*/  HADD2.F32 R151, -RZ, R43.H0_H0 ;  /* 0x2000002bff977230 */ /* 0x000fe40000004100 */
[--C-:B----4-:R-:W-:Y:S02]  /*3390*/  HADD2.F32 R42, -RZ, R153.reuse.H0_H0 ;  /* 0x20000099ff2a7230 */ /* 0x110fe40000004100 */
[----:B------:R-:W-:-:S03]  /*33a0*/  HADD2.F32 R153, -RZ, R153.H1_H1 ;  /* 0x30000099ff997230 */ /* 0x000fc60000004100 */
[----:B------:R-:W-:Y:S01]  /*33b0*/  FFMA.FTZ R42, R151, R42, R40 ;  /* 0x0000002a972a7223 */ /* 0x000fe20000010028 */
[----:B------:R-:W-:-:S05]  /*33c0*/  HADD2.F32 R40, -RZ, R43.H1_H1 ;  /* 0x3000002bff287230 */ /* 0x000fca0000004100 */
[----:B------:R-:W-:Y:S01]  /*33d0*/  FFMA.FTZ R153, R40, R153, R41 ;  /* 0x0000009928997223 */ /* 0x000fe20000010029 */
[----:B0-----:R-:W-:Y:S02]  /*33e0*/  HADD2.F32 R43, -RZ, R44.H0_H0 ;  /* 0x2000002cff2b7230 */ /* 0x001fe40000004100 */
[----:B------:R-:W-:-:S05]  /*33f0*/  HADD2.F32 R48, -RZ, R51.H0_H0 ;  /* 0x20000033ff307230 */ /* 0x000fca0000004100 */
[----:B------:R-:W-:Y:S02]  /*3400*/  FFMA.FTZ R48, R43, R48, R42 ;  /* 0x000000302b307223 */ /* 0x000fe4000001002a */
[----:B------:R-:W0:Y:S01]  /*3410*/  LDS.128 R40, [R57+0x50] ;  /* 0x0000500039287984 */ /* 0x000e220000000c00 */
[----:B------:R-:W-:Y:S02]  /*3420*/  HADD2.F32 R44, -RZ, R44.H1_H1 ;  /* 0x3000002cff2c7230 */ /* 0x000fe40000004100 */
[----:B------:R-:W-:-:S05]  /*3430*/  HADD2.F32 R51, -RZ, R51.H1_H1 ;  /* 0x30000033ff337230 */ /* 0x000fca0000004100 */
[----:B------:R-:W-:Y:S01]  /*3440*/  FFMA.FTZ R44, R44, R51, R153 ;  /* 0x000000332c2c7223 */ /* 0x000fe20000010099 */
[--C-:B------:R-:W-:Y:S02]  /*3450*/  HADD2.F32 R51, -RZ, R45.reuse.H0_H0 ;  /* 0x2000002dff337230 */ /* 0x100fe40000004100 */
[----:B------:R-:W-:Y:S02]  /*3460*/  HADD2.F32 R45, -RZ, R45.H1_H1 ;  /* 0x3000002dff2d7230 */ /* 0x000fe40000004100 */
[--C-:B------:R-:W-:Y:S02]  /*3470*/  HADD2.F32 R150, -RZ, R148.reuse.H0_H0 ;  /* 0x20000094ff967230 */ /* 0x100fe40000004100 */
[----:B------:R-:W-:-:S03]  /*3480*/  HADD2.F32 R148, -RZ, R148.H1_H1 ;  /* 0x30000094ff947230 */ /* 0x000fc60000004100 */
[----:B------:R-:W-:Y:S02]  /*3490*/  FFMA.FTZ R48, R51, R150, R48 ;  /* 0x0000009633307223 */ /* 0x000fe40000010030 */
[----:B------:R-:W-:Y:S01]  /*34a0*/  FFMA.FTZ R44, R45, R148, R44 ;  /* 0x000000942d2c7223 */ /* 0x000fe2000001002c */
[--C-:B------:R-:W-:Y:S02]  /*34b0*/  HADD2.F32 R148, -RZ, R149.reuse.H0_H0 ;  /* 0x20000095ff947230 */ /* 0x100fe40000004100 */
[--C-:B------:R-:W-:Y:S02]  /*34c0*/  HADD2.F32 R51, -RZ, R46.reuse.H1_H1 ;  /* 0x3000002eff337230 */ /* 0x100fe40000004100 */
[----:B------:R-:W-:Y:S02]  /*34d0*/  HADD2.F32 R149, -RZ, R149.H1_H1 ;  /* 0x30000095ff957230 */ /* 0x000fe40000004100 */
[----:B------:R-:W-:-:S03]  /*34e0*/  HADD2.F32 R45, -RZ, R46.H0_H0 ;  /* 0x2000002eff2d7230 */ /* 0x000fc60000004100 */
[----:B------:R-:W-:Y:S01]  /*34f0*/  FFMA.FTZ R51, R51, R149, R44 ;  /* 0x0000009533337223 */ /* 0x000fe2000001002c */
[--C-:B------:R-:W-:Y:S02]  /*3500*/  HADD2.F32 R149, -RZ, R152.reuse.H0_H0 ;  /* 0x20000098ff957230 */ /* 0x100fe40000004100 */
[----:B------:R-:W-:Y:S01]  /*3510*/  FFMA.FTZ R48, R45, R148, R48 ;  /* 0x000000942d307223 */ /* 0x000fe20000010030 */
[--C-:B------:R-:W-:Y:S02]  /*3520*/  HADD2.F32 R151, -RZ, R47.reuse.H0_H0 ;  /* 0x2000002fff977230 */ /* 0x100fe40000004100 */
[----:B------:R-:W-:Y:S02]  /*3530*/  HADD2.F32 R148, -RZ, R47.H1_H1 ;  /* 0x3000002fff947230 */ /* 0x000fe40000004100 */
[----:B------:R-:W-:Y:S01]  /*3540*/  HADD2.F32 R152, -RZ, R152.H1_H1 ;  /* 0x30000098ff987230 */ /* 0x000fe20000004100 */
[----:B------:R-:W1:Y:S01]  /*3550*/  LDS.128 R44, [R57+0x60] ;  /* 0x00006000392c7984 */ /* 0x000e620000000c00 */
[----:B------:R-:W-:Y:S01]  /*3560*/  FFMA.FTZ R48, R151, R149, R48 ;  /* 0x0000009597307223 */ /* 0x000fe20000010030 */
[----:B0-----:R-:W-:-:S02]  /*3570*/  HADD2.F32 R149, -RZ, R40.H0_H0 ;  /* 0x20000028ff957230 */ /* 0x001fc40000004100 */
[----:B------:R-:W-:Y:S01]  /*3580*/  FFMA.FTZ R51, R148, R152, R51 ;  /* 0x0000009894337223 */ /* 0x000fe20000010033 */
[----:B------:R-:W-:Y:S02]  /*3590*/  HADD2.F32 R40, -RZ, R40.H1_H1 ;  /* 0x30000028ff287230 */ /* 0x000fe40000004100 */
[--C-:B------:R-:W-:Y:S02]  /*35a0*/  HADD2.F32 R148, -RZ, R49.reuse.H0_H0 ;  /* 0x20000031ff947230 */ /* 0x100fe40000004100 */
[----:B------:R-:W-:-:S03]  /*35b0*/  HADD2.F32 R49, -RZ, R49.H1_H1 ;  /* 0x30000031ff317230 */ /* 0x000fc60000004100 */
[----:B------:R-:W-:Y:S02]  /*35c0*/  FFMA.FTZ R48, R149, R148, R48 ;  /* 0x0000009495307223 */ /* 0x000fe40000010030 */
[----:B------:R-:W-:Y:S01]  /*35d0*/  FFMA.FTZ R40, R40, R49, R51 ;  /* 0x0000003128287223 */ /* 0x000fe20000010033 */
[--C-:B------:R-:W-:Y:S02]  /*35e0*/  HADD2.F32 R49, -RZ, R41.reuse.H0_H0 ;  /* 0x20000029ff317230 */ /* 0x100fe40000004100 */
[----:B------:R-:W-:Y:S02]  /*35f0*/  HADD2.F32 R51, -RZ, R50.H0_H0 ;  /* 0x20000032ff337230 */ /* 0x000fe40000004100 */
[----:B------:R-:W-:Y:S02]  /*3600*/  HADD2.F32 R41, -RZ, R41.H1_H1 ;  /* 0x30000029ff297230 */ /* 0x000fe40000004100 */
[----:B------:R-:W-:Y:S02]  /*3610*/  HADD2.F32 R149, -RZ, R42.H0_H0 ;  /* 0x2000002aff957230 */ /* 0x000fe40000004100 */
[----:B------:R-:W-:Y:S01]  /*3620*/  FFMA.FTZ R48, R49, R51, R48 ;  /* 0x0000003331307223 */ /* 0x000fe20000010030 */
[----:B------:R-:W-:-:S02]  /*3630*/  HADD2.F32 R50, -RZ, R50.H1_H1 ;  /* 0x30000032ff327230 */ /* 0x000fc40000004100 */
[----:B------:R-:W-:-:S03]  /*3640*/  HADD2.F32 R148, -RZ, R138.H0_H0 ;  /* 0x2000008aff947230 */ /* 0x000fc60000004100 */
[----:B------:R-:W-:Y:S02]  /*3650*/  FFMA.FTZ R40, R41, R50, R40 ;  /* 0x0000003229287223 */ /* 0x000fe40000010028 */
[----:B------:R-:W-:Y:S02]  /*3660*/  FFMA.FTZ R148, R149, R148, R48 ;  /* 0x0000009495947223 */ /* 0x000fe40000010030 */
[----:B------:R-:W0:Y:S01]  /*3670*/  LDS.128 R48, [R57+0x70] ;  /* 0x0000700039307984 */ /* 0x000e220000000c00 */
[----:B------:R-:W-:Y:S02]  /*3680*/  HADD2.F32 R41, -RZ, R42.H1_H1 ;  /* 0x3000002aff297230 */ /* 0x000fe40000004100 */
[----:B------:R-:W-:Y:S02]  /*3690*/  HADD2.F32 R138, -RZ, R138.H1_H1 ;  /* 0x3000008aff8a7230 */ /* 0x000fe40000004100 */
[----:B------:R-:W-:Y:S02]  /*36a0*/  HADD2.F32 R149, -RZ, R43.H0_H0 ;  /* 0x2000002bff957230 */ /* 0x000fe40000004100 */
[----:B------:R-:W-:-:S02]  /*36b0*/  HADD2.F32 R42, -RZ, R139.H0_H0 ;  /* 0x2000008bff2a7230 */ /* 0x000fc40000004100 */
[----:B------:R-:W-:Y:S01]  /*36c0*/  FFMA.FTZ R40, R41, R138, R40 ;  /* 0x0000008a29287223 */ /* 0x000fe20000010028 */
[----:B------:R-:W-:Y:S02]  /*36d0*/  HADD2.F32 R43, -RZ, R43.H1_H1 ;  /* 0x3000002bff2b7230 */ /* 0x000fe40000004100 */
[----:B------:R-:W-:Y:S02]  /*36e0*/  HADD2.F32 R139, -RZ, R139.H1_H1 ;  /* 0x3000008bff8b7230 */ /* 0x000fe40000004100 */
[----:B------:R-:W-:Y:S01]  /*36f0*/  FFMA.FTZ R42, R149, R42, R148 ;  /* 0x0000002a952a7223 */ /* 0x000fe20000010094 */
[----:B-1----:R-:W-:Y:S02]  /*3700*/  HADD2.F32 R41, -RZ, R44.H0_H0 ;  /* 0x2000002cff297230 */ /* 0x002fe40000004100 */
[----:B------:R-:W-:Y:S02]  /*3710*/  HADD2.F32 R138, -RZ, R140.H0_H0 ;  /* 0x2000008cff8a7230 */ /* 0x000fe40000004100 */
[----:B------:R-:W-:Y:S01]  /*3720*/  FFMA.FTZ R40, R43, R139, R40 ;  /* 0x0000008b2b287223 */ /* 0x000fe20000010028 */
[----:B------:R-:W-:-:S02]  /*3730*/  HADD2.F32 R43, -RZ, R44.H1_H1 ;  /* 0x3000002cff2b7230 */ /* 0x000fc40000004100 */
[----:B------:R-:W-:Y:S02]  /*3740*/  HADD2.F32 R44, -RZ, R45.H0_H0 ;  /* 0x2000002dff2c7230 */ /* 0x000fe40000004100 */
[----:B------:R-:W-:Y:S01]  /*3750*/  FFMA.FTZ R41, R41, R138, R42 ;  /* 0x0000008a29297223 */ /* 0x000fe2000001002a */
[----:B------:R-:W-:Y:S02]  /*3760*/  HADD2.F32 R139, -RZ, R141.H0_H0 ;  /* 0x2000008dff8b7230 */ /* 0x000fe40000004100 */
        /* <DEDUP_REMOVED lines=8> */
[----:B------:R-:W-:Y:S02]  /*37f0*/  HADD2.F32 R43, -RZ, R46.H1_H1 ;  /* 0x3000002eff2b7230 */ /* 0x000fe40000004100 */
[----:B------:R-:W-:Y:S02]  /*3800*/  HADD2.F32 R46, -RZ, R47.H0_H0 ;  /* 0x2000002fff2e7230 */ /* 0x000fe40000004100 */
[----:B------:R-:W-:-:S02]  /*3810*/  HADD2.F32 R42, -RZ, R143.H0_H0 ;  /* 0x2000008fff2a7230 */ /* 0x000fc40000004100 */
[----:B------:R-:W-:Y:S01]  /*3820*/  FFMA.FTZ R40, R45, R141, R40 ;  /* 0x0000008d2d287223 */ /* 0x000fe20000010028 */
[----:B------:R-:W-:Y:S02]  /*3830*/  HADD2.F32 R142, -RZ, R142.H1_H1 ;  /* 0x3000008eff8e7230 */ /* 0x000fe40000004100 */
[----:B------:R-:W-:Y:S02]  /*3840*/  HADD2.F32 R47, -RZ, R47.H1_H1 ;  /* 0x3000002fff2f7230 */ /* 0x000fe40000004100 */
[----:B------:R-:W-:Y:S01]  /*3850*/  FFMA.FTZ R41, R46, R42, R41 ;  /* 0x0000002a2e297223 */ /* 0x000fe20000010029 */
[----:B------:R-:W-:Y:S02]  /*3860*/  HADD2.F32 R143, -RZ, R143.H1_H1 ;  /* 0x3000008fff8f7230 */ /* 0x000fe40000004100 */
[----:B------:R-:W-:Y:S01]  /*3870*/  FFMA.FTZ R40, R43, R142, R40 ;  /* 0x0000008e2b287223 */ /* 0x000fe20000010028 */
[----:B0-----:R-:W-:Y:S02]  /*3880*/  HADD2.F32 R42, -RZ, R48.H0_H0 ;  /* 0x20000030ff2a7230 */ /* 0x001fe40000004100 */
[----:B------:R-:W-:-:S02]  /*3890*/  HADD2.F32 R44, -RZ, R144.H0_H0 ;  /* 0x20000090ff2c7230 */ /* 0x000fc40000004100 */
[----:B------:R-:W-:Y:S01]  /*38a0*/  FFMA.FTZ R40, R47, R143, R40 ;  /* 0x0000008f2f287223 */ /* 0x000fe20000010028 */
[----:B------:R-:W-:Y:S02]  /*38b0*/  HADD2.F32 R43, -RZ, R48.H1_H1 ;  /* 0x30000030ff2b7230 */ /* 0x000fe40000004100 */
[----:B------:R-:W-:Y:S02]  /*38c0*/  HADD2.F32 R144, -RZ, R144.H1_H1 ;  /* 0x30000090ff907230 */ /* 0x000fe40000004100 */
[----:B------:R-:W-:Y:S01]  /*38d0*/  FFMA.FTZ R41, R42, R44, R41 ;  /* 0x0000002c2a297223 */ /* 0x000fe20000010029 */
[----:B------:R-:W-:Y:S02]  /*38e0*/  HADD2.F32 R46, -RZ, R49.H0_H0 ;  /* 0x20000031ff2e7230 */ /* 0x000fe40000004100 */
[----:B------:R-:W-:Y:S02]  /*38f0*/  HADD2.F32 R45, -RZ, R145.H0_H0 ;  /* 0x20000091ff2d7230 */ /* 0x000fe40000004100 */
[----:B------:R-:W-:Y:S01]  /*3900*/  FFMA.FTZ R40, R43, R144, R40 ;  /* 0x000000902b287223 */ /* 0x000fe20000010028 */
[----:B------:R-:W-:-:S02]  /*3910*/  HADD2.F32 R49, -RZ, R49.H1_H1 ;  /* 0x30000031ff317230 */ /* 0x000fc40000004100 */
[----:B------:R-:W-:Y:S02]  /*3920*/  HADD2.F32 R145, -RZ, R145.H1_H1 ;  /* 0x30000091ff917230 */ /* 0x000fe40000004100 */
[----:B------:R-:W-:Y:S01]  /*3930*/  FFMA.FTZ R41, R46, R45, R41 ;  /* 0x0000002d2e297223 */ /* 0x000fe20000010029 */
        /* <DEDUP_REMOVED lines=10> */
[----:B------:R-:W-:Y:S01]  /*39e0*/  HADD2.F32 R147, -RZ, R147.H1_H1 ;  /* 0x30000093ff937230 */ /* 0x000fe20000004100 */
[----:B------:R-:W-:Y:S01]  /*39f0*/  UMOV UR4, 0xffffffff ;  /* 0xffffffff00047882 */ /* 0x000fe20000000000 */
[----:B------:R-:W-:-:S03]  /*3a00*/  FFMA.FTZ R41, R46, R42, R41 ;  /* 0x0000002a2e297223 */ /* 0x000fc60000010029 */
[----:B------:R-:W-:Y:S01]  /*3a10*/  FFMA.FTZ R40, R51, R147, R40 ;  /* 0x0000009333287223 */ /* 0x000fe20000010028 */
[----:B------:R-:W-:Y:S01]  /*3a20*/  IADD3 R44, -R0, 0x1, RZ ;  /* 0x00000001002c7810 */ /* 0x000fe20007ffe1ff */
[----:B------:R-:W-:Y:S02]  /*3a30*/  IMAD R45, R55, 0x8, R10 ;  /* 0x00000008372d7824 */ /* 0x000fe400078e020a */
[----:B------:R-:W-:Y:S01]  /*3a40*/  FADD.FTZ R40, R41, R40 ;  /* 0x0000002829287221 */ /* 0x000fe20000010000 */
[----:B------:R-:W-:Y:S06]  /*3a50*/  BRA.DIV UR4, `(.L_x_23802) ;  /* 0x00000042049c7947 */ /* 0x000fec000b800000 */
[----:B------:R-:W0:Y:S02]  /*3a60*/  SHFL.BFLY PT, R41, R40, 0x2, 0x1f ;  /* 0x0c401f0028297f89 */ /* 0x000e2400000e0000 */
[----:B0-----:R-:W-:-:S05]  /*3a70*/  FADD.FTZ R41, R40, R41 ;  /* 0x0000002928297221 */ /* 0x001fca0000010000 */
[----:B------:R0:W1:Y:S02]  /*3a80*/  SHFL.BFLY PT, R42, R41, 0x1, 0x1f ;  /* 0x0c201f00292a7f89 */ /* 0x00006400000e0000 */
.L_x_23853:
[----:B------:R-:W-:Y:S01]  /*3a90*/  IMAD.IADD R40, R44, 0x1, R45 ;  /* 0x000000012c287824 */ /* 0x000fe200078e022d */
[----:B------:R-:W-:Y:S01]  /*3aa0*/  ISETP.NE.AND P1, PT, R5, RZ, PT ;  /* 0x000000ff0500720c */ /* 0x000fe20003f25270 */
[----:B------:R-:W-:Y:S01]  /*3ab0*/  VIADD R55, R55, 0x4 ;  /* 0x0000000437377836 */ /* 0x000fe20000000000 */
[----:B-----5:R-:W-:Y:S01]  /*3ac0*/  FSETP.NEU.FTZ.AND P0, PT, R2, RZ, PT ;  /* 0x000000ff0200720b */ /* 0x020fe20003f1d000 */
[----:B-1----:R-:W-:Y:S01]  /*3ad0*/  FADD.FTZ R42, R41, R42 ;  /* 0x0000002a292a7221 */ /* 0x002fe20000010000 */
[----:B------:R-:W-:Y:S01]  /*3ae0*/  I2FP.F32.S32 R43, R40 ;  /* 0x00000028002b7245 */ /* 0x000fe20000201400 */
[----:B------:R-:W-:Y:S01]  /*3af0*/  BSSY B1, `(.L_x_23803) ;  /* 0x000000f000017945 */ /* 0x000fe20003800000 */
[----:B------:R-:W-:-:S03]  /*3b00*/  ISETP.GE.AND P2, PT, R55, R6, PT ;  /* 0x000000063700720c */ /* 0x000fc60003f46270 */
[----:B------:R-:W-:-:S05]  /*3b10*/  FMUL.FTZ R43, R43, R2 ;  /* 0x000000022b2b7220 */ /* 0x000fca0000410000 */
[----:B------:R-:W-:-:S05]  /*3b20*/  FSEL R43, R43, RZ, P0 ;  /* 0x000000ff2b2b7208 */ /* 0x000fca0000000000 */
[----:B------:R-:W-:Y:S01]  /*3b30*/  FFMA.FTZ R43, R42, UR12, R43 ;  /* 0x0000000c2a2b7c23 */ /* 0x000fe2000801002b */
[----:B------:R-:W-:Y:S06]  /*3b40*/  @P1 BRA `(.L_x_23804) ;  /* 0x0000000000241947 */ /* 0x000fec0003800000 */
[----:B------:R-:W1:Y:S01]  /*3b50*/  S2UR UR5, SR_CgaCtaId ;  /* 0x00000000000579c3 */ /* 0x000e620000008800 */
[----:B------:R-:W-:Y:S01]  /*3b60*/  UMOV UR4, 0x400 ;  /* 0x0000040000047882 */ /* 0x000fe20000000000 */
[----:B------:R-:W-:Y:S01]  /*3b70*/  ISETP.GE.AND P0, PT, R45, R0, PT ;  /* 0x000000002d00720c */ /* 0x000fe20003f06270 */
[----:B------:R-:W-:-:S03]  /*3b80*/  UIADD3 UR4, UR4, 0x220, URZ ;  /* 0x0000022004047890 */ /* 0x000fc6000fffe03f */
[----:B------:R-:W-:-:S09]  /*3b90*/  FSEL R40, R43, RZ, !P0 ;  /* 0x000000ff2b287208 */ /* 0x000fd20004000000 */
[----:B------:R-:W-:Y:S01]  /*3ba0*/  @!P0 FMNMX.FTZ R8, R8, R43, !PT ;  /* 0x0000002b08088209 */ /* 0x000fe20007810000 */
[----:B-1----:R-:W-:-:S06]  /*3bb0*/  ULEA UR4, UR5, UR4, 0x18 ;  /* 0x0000000405047291 */ /* 0x002fcc000f8ec03f */
[----:B0-----:R-:W-:-:S05]  /*3bc0*/  LEA R41, R45, UR4, 0x2 ;  /* 0x000000042d297c11 */ /* 0x001fca000f8e10ff */
[----:B------:R1:W-:Y:S02]  /*3bd0*/  STS [R41], R40 ;  /* 0x0000002829007388 */ /* 0x0003e40000000800 */
.L_x_23804:
[----:B------:R-:W-:Y:S05]  /*3be0*/  BSYNC B1 ;  /* 0x0000000000017941 */ /* 0x000fea0003800000 */
.L_x_23803:
[----:B------:R-:W-:Y:S05]  /*3bf0*/  @!P2 BRA `(.L_x_23805) ;  /* 0xffffffe40080a947 */ /* 0x000fea000383ffff */
.L_x_23801:
[----:B------:R-:W-:Y:S05]  /*3c00*/  BSYNC B0 ;  /* 0x0000000000007941 */ /* 0x000fea0003800000 */
.L_x_23800:
[----:B-----5:R-:W2:Y:S01]  /*3c10*/  S2R R2, SR_TID.X ;  /* 0x0000000000027919 */ /* 0x020ea20000002100 */
        /* <DEDUP_REMOVED lines=12> */
.L_x_23858:
        /* <DEDUP_REMOVED lines=15> */
[----:B------:R-:W2:Y:S01]  /*3dd0*/  @!P0 S2R R8, SR_CgaCtaId ;  /* 0x0000000000088919 */ /* 0x000ea20000008800 */
[----:B---3--:R-:W-:Y:S02]  /*3de0*/  @!P0 MOV R5, 0x400 ;  /* 0x0000040000058802 */ /* 0x008fe40000000f00 */
[----:B------:R-:W-:-:S03]  /*3df0*/  LOP3.LUT R13, R13, 0xfffffff8, RZ, 0xc0, !PT ;  /* 0xfffffff80d0d7812 */ /* 0x000fc600078ec0ff */
[----:B------:R-:W-:-:S05]  /*3e00*/  @!P0 VIADD R5, R5, 0x200 ;  /* 0x0000020005058836 */ /* 0x000fca0000000000 */
        /* <DEDUP_REMOVED lines=8> */
[----:B--2---:R-:W-:Y:S02]  /*3e90*/  FMNMX.FTZ R12, R11, R8, !PT ;  /* 0x000000080b0c7209 */ /* 0x004fe40007810000 */
[----:B------:R-:W-:-:S03]  /*3ea0*/  VIMNMX R8, R0, R13, PT ;  /* 0x0000000d00087248 */ /* 0x000fc60003fe0100 */
[----:B------:R2:W3:Y:S01]  /*3eb0*/  SHFL.IDX PT, R30, R12, RZ, 0x1f ;  /* 0x00001fff0c1e7589 */ /* 0x0004e200000e0000 */
[----:B------:R-:W-:-:S13]  /*3ec0*/  ISETP.GE.AND P1, PT, R3, R8, PT ;  /* 0x000000080300720c */ /* 0x000fda0003f26270 */
[----:B--2---:R-:W-:Y:S05]  /*3ed0*/  @P1 BRA `(.L_x_23808) ;  /* 0x0000000c00841947 */ /* 0x004fea0003800000 */
        /* <DEDUP_REMOVED lines=16> */
.L_x_23811:
        /* <DEDUP_REMOVED lines=11> */
.L_x_23810:
[----:B------:R-:W-:Y:S05]  /*4090*/  BSYNC B1 ;  /* 0x0000000000017941 */ /* 0x000fea0003800000 */
.L_x_23809:
        /* <DEDUP_REMOVED lines=14> */
.L_x_23814:
[----:B------:R-:W3:Y:S01]  /*4180*/  LDS R12, [R10+-0x400] ;  /* 0xfffc00000a0c7984 */ /* 0x000ee20000000800 */
[----:B------:R-:W-:-:S03]  /*4190*/  VIADD R11, R11, 0x800 ;  /* 0x000008000b0b7836 */ /* 0x000fc60000000000 */
[----:B------:R-:W2:Y:S02]  /*41a0*/  LDS R13, [R10+-0x200] ;  /* 0xfffe00000a0d7984 */ /* 0x000ea40000000800 */
        /* <DEDUP_REMOVED lines=24> */
[----:B------:R-:W3:Y:S01]  /*4330*/  MUFU.EX2 R13, R13 ;  /* 0x0000000d000d7308 */ /* 0x000ee20000000800 */
[----:B------:R-:W-:Y:S01]  /*4340*/  FMUL.FTZ R16, R16, 1.4426950216293334961 ;  /* 0x3fb8aa3b10107820 */ /* 0x000fe20000410000 */
[C---:B-1----:R-:W-:Y:S01]  /*4350*/  FADD.FTZ R17, -R30.reuse, R17 ;  /* 0x000000111e117221 */ /* 0x042fe20000010100 */
        /* <DEDUP_REMOVED lines=26> */
[----:B-----5:R-:W-:Y:S01]  /*4500*/  FADD.FTZ R25, -R30, R25 ;  /* 0x000000191e197221 */ /* 0x020fe20000010100 */
[----:B------:R-:W-:Y:S02]  /*4510*/  STS [R10+0x200], R15 ;  /* 0x0002000f0a007388 */ /* 0x000fe40000000800 */
[----:B------:R-:W-:Y:S01]  /*4520*/  FMUL.FTZ R24, R24, 1.4426950216293334961 ;  /* 0x3fb8aa3b18187820 */ /* 0x000fe20000410000 */
[----:B------:R-:W-:Y:S01]  /*4530*/  FMUL.FTZ R25, R25, 1.4426950216293334961 ;  /* 0x3fb8aa3b19197820 */ /* 0x000fe20000410000 */
[----:B------:R-:W4:Y:S01]  /*4540*/  MUFU.EX2 R18, R18 ;  /* 0x0000001200127308 */ /* 0x000f220000000800 */
[----:B---3--:R-:W-:Y:S01]  /*4550*/  FADD.FTZ R5, R5, R16 ;  /* 0x0000001005057221 */ /* 0x008fe20000010000 */
[C---:B0-----:R-:W-:Y:S01]  /*4560*/  FADD.FTZ R26, -R30.reuse, R26 ;  /* 0x0000001a1e1a7221 */ /* 0x041fe20000010100 */
[----:B-1----:R-:W-:Y:S01]  /*4570*/  FADD.FTZ R27, -R30, R27 ;  /* 0x0000001b1e1b7221 */ /* 0x002fe20000010100 */
[----:B------:R-:W-:Y:S02]  /*4580*/  STS [R10+0x400], R16 ;  /* 0x000400100a007388 */ /* 0x000fe40000000800 */
[----:B------:R-:W-:Y:S01]  /*4590*/  FMUL.FTZ R26, R26, 1.4426950216293334961 ;  /* 0x3fb8aa3b1a1a7820 */ /* 0x000fe20000410000 */
[----:B------:R-:W-:Y:S01]  /*45a0*/  FMUL.FTZ R27, R27, 1.4426950216293334961 ;  /* 0x3fb8aa3b1b1b7820 */ /* 0x000fe20000410000 */
[----:B------:R-:W0:Y:S01]  /*45b0*/  MUFU.EX2 R19, R19 ;  /* 0x0000001300137308 */ /* 0x000e220000000800 */
[----:B--2---:R-:W-:Y:S01]  /*45c0*/  FADD.FTZ R5, R5, R17 ;  /* 0x0000001105057221 */ /* 0x004fe20000010000 */
        /* <DEDUP_REMOVED lines=31> */
.L_x_23813:
[----:B------:R-:W-:Y:S05]  /*47c0*/  BSYNC B1 ;  /* 0x0000000000017941 */ /* 0x000fea0003800000 */
.L_x_23812:
[----:B------:R-:W-:Y:S01]  /*47d0*/  IMAD.IADD R12, R8, 0x1, -R11 ;  /* 0x00000001080c7824 */ /* 0x000fe200078e0a0b */
[----:B------:R-:W-:Y:S04]  /*47e0*/  BSSY B1, `(.L_x_23815) ;  /* 0x0000036000017945 */ /* 0x000fe80003800000 */
[----:B------:R-:W-:-:S13]  /*47f0*/  ISETP.GT.AND P2, PT, R12, 0x200, PT ;  /* 0x000002000c00780c */ /* 0x000fda0003f44270 */
[----:B------:R-:W-:Y:S05]  /*4800*/  @!P2 BRA `(.L_x_23816) ;  /* 0x0000000000cca947 */ /* 0x000fea0003800000 */
[----:B------:R-:W3:Y:S01]  /*4810*/  LDS R12, [R10+-0x400] ;  /* 0xfffc00000a0c7984 */ /* 0x000ee20000000800 */
[----:B------:R-:W-:Y:S01]  /*4820*/  PLOP3.LUT P0, PT, PT, PT, PT, 0x8, 0x0 ;  /* 0x000000000000781c */ /* 0x000fe20003f0e170 */
[----:B------:R-:W-:Y:S02]  /*4830*/  VIADD R11, R11, 0x400 ;  /* 0x000004000b0b7836 */ /* 0x000fe40000000000 */
[----:B------:R-:W2:Y:S04]  /*4840*/  LDS R13, [R10+-0x200] ;  /* 0xfffe00000a0d7984 */ /* 0x000ea80000000800 */
[----:B------:R-:W4:Y:S04]  /*4850*/  LDS R14, [R10] ;  /* 0x000000000a0e7984 */ /* 0x000f280000000800 */
[----:B------:R-:W5:Y:S04]  /*4860*/  LDS R15, [R10+0x200] ;  /* 0x000200000a0f7984 */ /* 0x000f680000000800 */
[----:B------:R-:W0:Y:S04]  /*4870*/  LDS R16, [R10+0x400] ;  /* 0x000400000a107984 */ /* 0x000e280000000800 */
        /* <DEDUP_REMOVED lines=44> */
.L_x_23816:
[----:B------:R-:W-:Y:S05]  /*4b40*/  BSYNC B1 ;  /* 0x0000000000017941 */ /* 0x000fea0003800000 */
.L_x_23815:
[----:B------:R-:W-:-:S13]  /*4b50*/  ISETP.LT.OR P0, PT, R11, R8, P0 ;  /* 0x000000080b00720c */ /* 0x000fda0000701670 */
[----:B------:R-:W-:Y:S05]  /*4b60*/  @!P0 BRA `(.L_x_23808) ;  /* 0x0000000000608947 */ /* 0x000fea0003800000 */
[----:B------:R-:W3:Y:S04]  /*4b70*/  LDS R11, [R10+-0x400] ;  /* 0xfffc00000a0b7984 */ /* 0x000ee80000000800 */
[----:B------:R-:W2:Y:S04]  /*4b80*/  LDS R12, [R10+-0x200] ;  /* 0xfffe00000a0c7984 */ /* 0x000ea80000000800 */
[----:B------:R-:W4:Y:S04]  /*4b90*/  LDS R13, [R10] ;  /* 0x000000000a0d7984 */ /* 0x000f280000000800 */
[----:B------:R-:W5:Y:S01]  /*4ba0*/  LDS R14, [R10+0x200] ;  /* 0x000200000a0e7984 */ /* 0x000f620000000800 */
[C---:B---3--:R-:W-:Y:S01]  /*4bb0*/  FADD.FTZ R11, -R30.reuse, R11 ;  /* 0x0000000b1e0b7221 */ /* 0x048fe20000010100 */
[----:B--2---:R-:W-:-:S03]  /*4bc0*/  FADD.FTZ R12, -R30, R12 ;  /* 0x0000000c1e0c7221 */ /* 0x004fc60000010100 */
        /* <DEDUP_REMOVED lines=18> */
.L_x_23808:
[----:B------:R-:W-:Y:S05]  /*4cf0*/  BSYNC B0 ;  /* 0x0000000000007941 */ /* 0x000fea0003800000 */
.L_x_23807:
[----:B--2---:R-:W2:Y:S01]  /*4d00*/  SHFL.BFLY PT, R10, R5, 0x10, 0x1f ;  /* 0x0e001f00050a7f89 */ /* 0x004ea200000e0000 */
[----:B------:R-:W-:Y:S01]  /*4d10*/  LOP3.LUT P0, R15, R3, 0x1f, RZ, 0xc0, !PT ;  /* 0x0000001f030f7812 */ /* 0x000fe2000780c0ff */
[----:B------:R-:W-:Y:S03]  /*4d20*/  BSSY B0, `(.L_x_23817) ;  /* 0x00000ab000007945 */ /* 0x000fe60003800000 */
[----:B------:R-:W-:-:S09]  /*4d30*/  ISETP.GT.U32.AND P2, PT, R15, 0x3, PT ;  /* 0x000000030f00780c */ /* 0x000fd20003f44070 */
[----:B------:R-:W4:Y:S04]  /*4d40*/  @!P0 S2R R17, SR_CgaCtaId ;  /* 0x0000000000118919 */ /* 0x000f280000008800 */
[----:B------:R-:W5:Y:S01]  /*4d50*/  @!P2 S2R R16, SR_CgaCtaId ;  /* 0x000000000010a919 */ /* 0x000f620000008800 */
[----:B--2---:R-:W-:Y:S01]  /*4d60*/  FADD.FTZ R10, R10, R5 ;  /* 0x000000050a0a7221 */ /* 0x004fe20000010000 */
[----:B------:R-:W-:-:S04]  /*4d70*/  @!P0 MOV R5, 0x400 ;  /* 0x0000040000058802 */ /* 0x000fc80000000f00 */
[----:B------:R-:W2:Y:S02]  /*4d80*/  SHFL.BFLY PT, R11, R10, 0x8, 0x1f ;  /* 0x0d001f000a0b7f89 */ /* 0x000ea400000e0000 */
[----:B--2---:R-:W-:Y:S01]  /*4d90*/  FADD.FTZ R11, R10, R11 ;  /* 0x0000000b0a0b7221 */ /* 0x004fe20000010000 */
[----:B------:R-:W-:Y:S01]  /*4da0*/  @!P0 VIADD R10, R5, 0x200 ;  /* 0x00000200050a8836 */ /* 0x000fe20000000000 */
[----:B------:R-:W-:-:S03]  /*4db0*/  @!P0 SHF.R.U32.HI R5, RZ, 0x3, R3 ;  /* 0x00000003ff058819 */ /* 0x000fc60000011603 */
[----:B------:R-:W2:Y:S01]  /*4dc0*/  SHFL.BFLY PT, R12, R11, 0x4, 0x1f ;  /* 0x0c801f000b0c7f89 */ /* 0x000ea200000e0000 */
[----:B----4-:R-:W-:Y:S02]  /*4dd0*/  @!P0 LEA R10, R17, R10, 0x18 ;  /* 0x0000000a110a8211 */ /* 0x010fe400078ec0ff */
[----:B------:R-:W-:-:S05]  /*4de0*/  @!P0 LOP3.LUT R5, R5, 0x1ffffffc, RZ, 0xc0, !PT ;  /* 0x1ffffffc05058812 */ /* 0x000fca00078ec0ff */
[----:B------:R-:W-:Y:S02]  /*4df0*/  @!P0 IMAD.IADD R5, R5, 0x1, R10 ;  /* 0x0000000105058824 */ /* 0x000fe400078e020a */
[----:B--2---:R-:W-:Y:S01]  /*4e00*/  FADD.FTZ R12, R11, R12 ;  /* 0x0000000c0b0c7221 */ /* 0x004fe20000010000 */
[----:B------:R-:W-:-:S04]  /*4e10*/  @!P2 MOV R11, 0x400 ;  /* 0x00000400000ba802 */ /* 0x000fc80000000f00 */
[----:B------:R-:W2:Y:S01]  /*4e20*/  SHFL.BFLY PT, R13, R12, 0x2, 0x1f ;  /* 0x0c401f000c0d7f89 */ /* 0x000ea200000e0000 */
[----:B------:R-:W-:-:S05]  /*4e30*/  @!P2 VIADD R11, R11, 0x200 ;  /* 0x000002000b0ba836 */ /* 0x000fca0000000000 */
[----:B-----5:R-:W-:-:S05]  /*4e40*/  @!P2 LEA R16, R16, R11, 0x18 ;  /* 0x0000000b1010a211 */ /* 0x020fca00078ec0ff */
        /* <DEDUP_REMOVED lines=17> */
[----:B------:R2:W4:Y:S04]  /*4f60*/  MUFU.RCP R34, R10 ;  /* 0x0000000a00227308 */ /* 0x0005280000001000 */
[----:B------:R-:W-:-:S02]  /*4f70*/  LEA.HI R11, R5, 0x1, RZ, 0x19 ;  /* 0x00000001050b7811 */ /* 0x000fc400078fc8ff */
[----:B------:R-:W-:Y:S02]  /*4f80*/  ISETP.GE.U32.AND P1, PT, R5, 0x180, PT ;  /* 0x000001800500780c */ /* 0x000fe40003f26070 */
[----:B------:R-:W-:Y:S01]  /*4f90*/  LOP3.LUT P0, R12, R11, 0x3, RZ, 0xc0, !PT ;  /* 0x000000030b0c7812 */ /* 0x000fe2000780c0ff */
[----:B------:R-:W-:-:S12]  /*4fa0*/  IMAD.MOV.U32 R11, RZ, RZ, R3 ;  /* 0x000000ffff0b7224 */ /* 0x000fd800078e0003 */
[----:B--2-4-:R-:W-:Y:S05]  /*4fb0*/  @!P0 BRA `(.L_x_23820) ;  /* 0x00000000003c8947 */ /* 0x014fea0003800000 */
[----:B------:R-:W2:Y:S01]  /*4fc0*/  S2UR UR5, SR_CgaCtaId ;  /* 0x00000000000579c3 */ /* 0x000ea20000008800 */
[----:B------:R-:W-:Y:S01]  /*4fd0*/  UMOV UR4, 0x400 ;  /* 0x0000040000047882 */ /* 0x000fe20000000000 */
[----:B------:R-:W-:Y:S01]  /*4fe0*/  IMAD.MOV.U32 R5, RZ, RZ, R12 ;  /* 0x000000ffff057224 */ /* 0x000fe200078e000c */
[----:B------:R-:W-:Y:S01]  /*4ff0*/  UIADD3 UR4, UR4, 0x220, URZ ;  /* 0x0000022004047890 */ /* 0x000fe2000fffe03f */
[----:B------:R-:W-:-:S03]  /*5000*/  IMAD.MOV.U32 R11, RZ, RZ, R3 ;  /* 0x000000ffff0b7224 */ /* 0x000fc600078e0003 */
[----:B--2---:R-:W-:-:S06]  /*5010*/  ULEA UR4, UR5, UR4, 0x18 ;  /* 0x0000000405047291 */ /* 0x004fcc000f8ec03f */
[----:B------:R-:W-:-:S07]  /*5020*/  LEA R10, R3, UR4, 0x2 ;  /* 0x00000004030a7c11 */ /* 0x000fce000f8e10ff */
.L_x_23821:
        /* <DEDUP_REMOVED lines=8> */
.L_x_23820:
[----:B------:R-:W-:Y:S05]  /*50b0*/  BSYNC B1 ;  /* 0x0000000000017941 */ /* 0x000fea0003800000 */
.L_x_23819:
        /* <DEDUP_REMOVED lines=14> */
.L_x_23824:
[----:B------:R-:W2:Y:S01]  /*51a0*/  LDS R10, [R5+-0x400] ;  /* 0xfffc0000050a7984 */ /* 0x000ea20000000800 */
[----:B------:R-:W-:-:S03]  /*51b0*/  VIADD R11, R11, 0x800 ;  /* 0x000008000b0b7836 */ /* 0x000fc60000000000 */
[----:B------:R-:W4:Y:S02]  /*51c0*/  LDS R12, [R5+-0x200] ;  /* 0xfffe0000050c7984 */ /* 0x000f240000000800 */
[----:B------:R-:W-:Y:S02]  /*51d0*/  ISETP.GE.AND P1, PT, R11, R36, PT ;  /* 0x000000240b00720c */ /* 0x000fe40003f26270 */
[----:B------:R-:W5:Y:S04]  /*51e0*/  LDS R13, [R5] ;  /* 0x00000000050d7984 */ /* 0x000f680000000800 */
[----:B------:R-:W0:Y:S04]  /*51f0*/  LDS R15, [R5+0x200] ;  /* 0x00020000050f7984 */ /* 0x000e280000000800 */
        /* <DEDUP_REMOVED lines=9> */
[----:B----4-:R-:W-:-:S03]  /*5290*/  FMUL.FTZ R12, R34, R12 ;  /* 0x0000000c220c7220 */ /* 0x010fc60000410000 */
[----:B---3--:R-:W3:Y:S01]  /*52a0*/  LDS R30, [R5+0x1400] ;  /* 0x00140000051e7984 */ /* 0x008ee20000000800 */
[----:B-----5:R-:W-:-:S03]  /*52b0*/  FMUL.FTZ R14, R34, R13 ;  /* 0x0000000d220e7220 */ /* 0x020fc60000410000 */
[----:B------:R-:W4:Y:S01]  /*52c0*/  LDS R31, [R5+0x1600] ;  /* 0x00160000051f7984 */ /* 0x000f220000000800 */
[----:B0-----:R-:W-:-:S03]  /*52d0*/  FMUL.FTZ R16, R34, R15 ;  /* 0x0000000f22107220 */ /* 0x001fc60000410000 */
[----:B------:R-:W0:Y:S01]  /*52e0*/  LDS R32, [R5+0x1800] ;  /* 0x0018000005207984 */ /* 0x000e220000000800 */
        /* <DEDUP_REMOVED lines=31> */
.L_x_23823:
[----:B------:R-:W-:Y:S05]  /*54e0*/  BSYNC B1 ;  /* 0x0000000000017941 */ /* 0x000fea0003800000 */
.L_x_23822:
[----:B------:R-:W-:Y:S01]  /*54f0*/  IMAD.IADD R10, R8, 0x1, -R11 ;  /* 0x00000001080a7824 */ /* 0x000fe200078e0a0b */
[----:B------:R-:W-:Y:S04]  /*5500*/  BSSY B1, `(.L_x_23825) ;  /* 0x000001e000017945 */ /* 0x000fe80003800000 */
[----:B------:R-:W-:-:S13]  /*5510*/  ISETP.GT.AND P1, PT, R10, 0x200, PT ;  /* 0x000002000a00780c */ /* 0x000fda0003f24270 */
[----:B------:R-:W-:Y:S05]  /*5520*/  @!P1 BRA `(.L_x_23826) ;  /* 0x00000000006c9947 */ /* 0x000fea0003800000 */
[----:B------:R-:W2:Y:S01]  /*5530*/  LDS R10, [R5+-0x400] ;  /* 0xfffc0000050a7984 */ /* 0x000ea20000000800 */
[----:B------:R-:W-:Y:S01]  /*5540*/  PLOP3.LUT P0, PT, PT, PT, PT, 0x8, 0x0 ;  /* 0x000000000000781c */ /* 0x000fe20003f0e170 */
[----:B------:R-:W-:Y:S02]  /*5550*/  VIADD R11, R11, 0x400 ;  /* 0x000004000b0b7836 */ /* 0x000fe40000000000 */
[----:B------:R-:W4:Y:S04]  /*5560*/  LDS R12, [R5+-0x200] ;  /* 0xfffe0000050c7984 */ /* 0x000f280000000800 */
[----:B------:R-:W5:Y:S04]  /*5570*/  LDS R13, [R5] ;  /* 0x00000000050d7984 */ /* 0x000f680000000800 */
[----:B------:R-:W0:Y:S04]  /*5580*/  LDS R15, [R5+0x200] ;  /* 0x00020000050f7984 */ /* 0x000e280000000800 */
[----:B------:R-:W1:Y:S04]  /*5590*/  LDS R17, [R5+0x400] ;  /* 0x0004000005117984 */ /* 0x000e680000000800 */
[----:B------:R-:W3:Y:S04]  /*55a0*/  LDS R19, [R5+0x600] ;  /* 0x0006000005137984 */ /* 0x000ee80000000800 */
[----:B------:R-:W3:Y:S04]  /*55b0*/  LDS R21, [R5+0x800] ;  /* 0x0008000005157984 */ /* 0x000ee80000000800 */
[----:B------:R-:W3:Y:S01]  /*55c0*/  LDS R23, [R5+0xa00] ;  /* 0x000a000005177984 */ /* 0x000ee20000000800 */
[C---:B--2---:R-:W-:Y:S01]  /*55d0*/  FMUL.FTZ R10, R34.reuse, R10 ;  /* 0x0000000a220a7220 */ /* 0x044fe20000410000 */
[----:B----4-:R-:W-:-:S04]  /*55e0*/  FMUL.FTZ R12, R34, R12 ;  /* 0x0000000c220c7220 */ /* 0x010fc80000410000 */
[----:B------:R-:W-:Y:S01]  /*55f0*/  STS [R5+-0x400], R10 ;  /* 0xfffc000a05007388 */ /* 0x000fe20000000800 */
[----:B-----5:R-:W-:-:S03]  /*5600*/  FMUL.FTZ R14, R34, R13 ;  /* 0x0000000d220e7220 */ /* 0x020fc60000410000 */
[----:B------:R-:W-:Y:S01]  /*5610*/  STS [R5+-0x200], R12 ;  /* 0xfffe000c05007388 */ /* 0x000fe20000000800 */
[----:B0-----:R-:W-:-:S03]  /*5620*/  FMUL.FTZ R16, R34, R15 ;  /* 0x0000000f22107220 */ /* 0x001fc60000410000 */
[----:B------:R-:W-:Y:S01]  /*5630*/  STS [R5], R14 ;  /* 0x0000000e05007388 */ /* 0x000fe20000000800 */
[----:B-1----:R-:W-:-:S03]  /*5640*/  FMUL.FTZ R18, R34, R17 ;  /* 0x0000001122127220 */ /* 0x002fc60000410000 */
[----:B------:R-:W-:Y:S01]  /*5650*/  STS [R5+0x200], R16 ;  /* 0x0002001005007388 */ /* 0x000fe20000000800 */
[----:B---3--:R-:W-:-:S03]  /*5660*/  FMUL.FTZ R20, R34, R19 ;  /* 0x0000001322147220 */ /* 0x008fc60000410000 */
[----:B------:R-:W-:Y:S01]  /*5670*/  STS [R5+0x400], R18 ;  /* 0x0004001205007388 */ /* 0x000fe20000000800 */
[----:B------:R-:W-:-:S03]  /*5680*/  FMUL.FTZ R22, R34, R21 ;  /* 0x0000001522167220 */ /* 0x000fc60000410000 */
[----:B------:R-:W-:Y:S01]  /*5690*/  STS [R5+0x600], R20 ;  /* 0x0006001405007388 */ /* 0x000fe20000000800 */
[----:B------:R-:W-:-:S03]  /*56a0*/  FMUL.FTZ R24, R34, R23 ;  /* 0x0000001722187220 */ /* 0x000fc60000410000 */
[----:B------:R-:W-:Y:S04]  /*56b0*/  STS [R5+0x800], R22 ;  /* 0x0008001605007388 */ /* 0x000fe80000000800 */
[----:B------:R0:W-:Y:S02]  /*56c0*/  STS [R5+0xa00], R24 ;  /* 0x000a001805007388 */ /* 0x0001e40000000800 */
[----:B0-----:R-:W-:-:S07]  /*56d0*/  VIADD R5, R5, 0x1000 ;  /* 0x0000100005057836 */ /* 0x001fce0000000000 */
.L_x_23826:
[----:B------:R-:W-:Y:S05]  /*56e0*/  BSYNC B1 ;  /* 0x0000000000017941 */ /* 0x000fea0003800000 */
.L_x_23825:
[----:B------:R-:W-:-:S13]  /*56f0*/  ISETP.LT.OR P0, PT, R11, R8, P0 ;  /* 0x000000080b00720c */ /* 0x000fda0000701670 */
[----:B------:R-:W-:Y:S05]  /*5700*/  @!P0 BRA `(.L_x_23818) ;  /* 0x0000000000308947 */ /* 0x000fea0003800000 */
[----:B------:R-:W2:Y:S04]  /*5710*/  LDS R8, [R5+-0x400] ;  /* 0xfffc000005087984 */ /* 0x000ea80000000800 */
[----:B------:R-:W4:Y:S04]  /*5720*/  LDS R10, [R5+-0x200] ;  /* 0xfffe0000050a7984 */ /* 0x000f280000000800 */
[----:B------:R-:W5:Y:S04]  /*5730*/  LDS R11, [R5] ;  /* 0x00000000050b7984 */ /* 0x000f680000000800 */
[----:B------:R-:W0:Y:S01]  /*5740*/  LDS R13, [R5+0x200] ;  /* 0x00020000050d7984 */ /* 0x000e220000000800 */
[-C--:B--2---:R-:W-:Y:S01]  /*5750*/  FMUL.FTZ R8, R8, R34.reuse ;  /* 0x0000002208087220 */ /* 0x084fe20000410000 */
[----:B----4-:R-:W-:-:S04]  /*5760*/  FMUL.FTZ R10, R10, R34 ;  /* 0x000000220a0a7220 */ /* 0x010fc80000410000 */
[----:B------:R4:W-:Y:S01]  /*5770*/  STS [R5+-0x400], R8 ;  /* 0xfffc000805007388 */ /* 0x0009e20000000800 */
[----:B-----5:R-:W-:-:S03]  /*5780*/  FMUL.FTZ R12, R11, R34 ;  /* 0x000000220b0c7220 */ /* 0x020fc60000410000 */
[----:B------:R4:W-:Y:S01]  /*5790*/  STS [R5+-0x200], R10 ;  /* 0xfffe000a05007388 */ /* 0x0009e20000000800 */
[----:B0-----:R-:W-:-:S03]  /*57a0*/  FMUL.FTZ R14, R13, R34 ;  /* 0x000000220d0e7220 */ /* 0x001fc60000410000 */
[----:B------:R4:W-:Y:S04]  /*57b0*/  STS [R5], R12 ;  /* 0x0000000c05007388 */ /* 0x0009e80000000800 */
[----:B------:R4:W-:Y:S02]  /*57c0*/  STS [R5+0x200], R14 ;  /* 0x0002000e05007388 */ /* 0x0009e40000000800 */
.L_x_23818:
[----:B------:R-:W-:Y:S05]  /*57d0*/  BSYNC B0 ;  /* 0x0000000000007941 */ /* 0x000fea0003800000 */
.L_x_23817:
[----:B----4-:R-:W-:Y:S01]  /*57e0*/  SHF.R.S32.HI R8, RZ, 0x1f, R3 ;  /* 0x0000001fff087819 */ /* 0x010fe20000011403 */
        /* <DEDUP_REMOVED lines=9> */
[----:B------:R-:W-:-:S13]  /*5880*/  ISETP.GE.AND P0, PT, R53, R6, PT ;  /* 0x000000063500720c */ /* 0x000fda0003f06270 */
[----:B------:R-:W-:Y:S05]  /*5890*/  @P0 BRA `(.L_x_23828) ;  /* 0x0000001800bc0947 */ /* 0x000fea0003800000 */
[----:B------:R-:W4:Y:S01]  /*58a0*/  S2UR UR5, SR_CgaCtaId ;  /* 0x00000000000579c3 */ /* 0x000f220000008800 */
[----:B------:R-:W-:Y:S01]  /*58b0*/  UMOV UR4, 0x400 ;  /* 0x0000040000047882 */ /* 0x000fe20000000000 */
[C---:B------:R-:W-:Y:S01]  /*58c0*/  IADD3 R7, P0, R53.reuse, R7, RZ ;  /* 0x0000000735077210 */ /* 0x040fe20007f1e0ff */
[----:B------:R-:W-:Y:S01]  /*58d0*/  UIADD3 UR4, UR4, 0x220, URZ ;  /* 0x0000022004047890 */ /* 0x000fe2000fffe03f */
[----:B------:R-:W-:Y:S01]  /*58e0*/  IMAD.SHL.U32 R54, R2, 0x8, RZ ;  /* 0x0000000802367824 */ /* 0x000fe200078e00ff */
[----:B------:R-:W-:Y:S01]  /*58f0*/  ULDC.64 UR6, c[0x0][0x238] ;  /* 0x00008e0000067ab9 */ /* 0x000fe20000000a00 */
[C---:B------:R-:W-:Y:S01]  /*5900*/  LEA.HI.X.SX32 R8, R53.reuse, R9, 0x1, P0 ;  /* 0x0000000935087211 */ /* 0x040fe200000f0eff */
[----:B------:R-:W-:Y:S01]  /*5910*/  IMAD.SHL.U32 R55, R53, 0x8, RZ ;  /* 0x0000000835377824 */ /* 0x000fe200078e00ff */
[----:B------:R-:W5:Y:S01]  /*5920*/  LDC R64, c[0x0][0x25c] ;  /* 0x00009700ff407b82 */ /* 0x000f620000000800 */
[----:B------:R-:W-:Y:S01]  /*5930*/  LEA R52, P0, R7, UR6, 0x2 ;  /* 0x0000000607347c11 */ /* 0x000fe2000f8010ff */
[----:B------:R-:W-:Y:S01]  /*5940*/  ULDC UR6, c[0x0][0x260] ;  /* 0x0000980000067ab9 */ /* 0x000fe20000000800 */
[----:B------:R-:W-:Y:S01]  /*5950*/  IADD3 R72, -R53, -0x1, R6 ;  /* 0xffffffff35487810 */ /* 0x000fe20007ffe106 */
[----:B------:R-:W-:Y:S01]  /*5960*/  IMAD R4, R4, UR6, RZ ;  /* 0x0000000604047c24 */ /* 0x000fe2000f8e02ff */
[----:B------:R-:W-:Y:S01]  /*5970*/  LEA.HI.X R7, R7, UR7, R8, 0x2, P0 ;  /* 0x0000000707077c11 */ /* 0x000fe200080f1408 */
[----:B------:R-:W-:-:S02]  /*5980*/  IMAD.MOV.U32 R50, RZ, RZ, RZ ;  /* 0x000000ffff327224 */ /* 0x000fc400078e00ff */
[----:B------:R-:W-:Y:S01]  /*5990*/  IMAD.MOV.U32 R57, RZ, RZ, R53 ;  /* 0x000000ffff397224 */ /* 0x000fe200078e0035 */
[----:B------:R-:W-:Y:S01]  /*59a0*/  SHF.R.S32.HI R5, RZ, 0x1f, R4 ;  /* 0x0000001fff057819 */ /* 0x000fe20000011404 */
[C---:B------:R-:W-:Y:S02]  /*59b0*/  VIADD R56, R54.reuse, 0x100 ;  /* 0x0000010036387836 */ /* 0x040fe40000000000 */
[C---:B------:R-:W-:Y:S02]  /*59c0*/  VIADD R58, R54.reuse, 0x200 ;  /* 0x00000200363a7836 */ /* 0x040fe40000000000 */
[C---:B------:R-:W-:Y:S01]  /*59d0*/  VIADD R59, R54.reuse, 0x300 ;  /* 0x00000300363b7836 */ /* 0x040fe20000000000 */
[----:B----4-:R-:W-:Y:S01]  /*59e0*/  ULEA UR4, UR5, UR4, 0x18 ;  /* 0x0000000405047291 */ /* 0x010fe2000f8ec03f */
[C---:B------:R-:W-:Y:S02]  /*59f0*/  VIADD R60, R54.reuse, 0x400 ;  /* 0x00000400363c7836 */ /* 0x040fe40000000000 */
[----:B------:R-:W-:-:S02]  /*5a00*/  VIADD R61, R54, 0x500 ;  /* 0x00000500363d7836 */ /* 0x000fc40000000000 */
[C---:B------:R-:W-:Y:S01]  /*5a10*/  VIADD R62, R54.reuse, 0x600 ;  /* 0x00000600363e7836 */ /* 0x040fe20000000000 */
[----:B------:R-:W-:Y:S01]  /*5a20*/  LEA R65, R53, UR4, 0x5 ;  /* 0x0000000435417c11 */ /* 0x000fe2000f8e28ff */
[----:B------:R-:W-:Y:S01]  /*5a30*/  VIADD R63, R54, 0x700 ;  /* 0x00000700363f7836 */ /* 0x000fe20000000000 */
[----:B-----5:R-:W-:-:S03]  /*5a40*/  SHF.R.S32.HI R64, RZ, 0x1f, R64 ;  /* 0x0000001fff407819 */ /* 0x020fc60000011440 */
[----:B------:R-:W-:-:S07]  /*5a50*/  VIADD R65, R65, 0x10 ;  /* 0x0000001041417836 */ /* 0x000fce0000000000 */
.L_x_23845:
[----:B------:R-:W-:Y:S01]  /*5a60*/  IMAD.MOV.U32 R9, RZ, RZ, R7 ;  /* 0x000000ffff097224 */ /* 0x000fe200078e0007 */
[----:B01----:R-:W0:Y:S01]  /*5a70*/  LDC.64 R40, c[0x0][0x228] ;  /* 0x00008a00ff287b82 */ /* 0x003e220000000a00 */
[----:B------:R-:W-:Y:S01]  /*5a80*/  IMAD.MOV.U32 R8, RZ, RZ, R52 ;  /* 0x000000ffff087224 */ /* 0x000fe200078e0034 */
[----:B------:R-:W1:Y:S04]  /*5a90*/  LDS.128 R68, [R65+-0x10] ;  /* 0xfffff00041447984 */ /* 0x000e680000000c00 */
        /* <DEDUP_REMOVED lines=10> */
[-C--:B------:R-:W-:Y:S02]  /*5b40*/  LEA R32, P3, R13, R40.reuse, 0x1 ;  /* 0x000000280d207211 */ /* 0x080fe400078608ff */
[----:B------:R-:W-:-:S02]  /*5b50*/  LEA R28, P5, R12, R40, 0x1 ;  /* 0x000000280c1c7211 */ /* 0x000fc400078a08ff */
[-C--:B------:R-:W-:Y:S02]  /*5b60*/  LEA.HI.X.SX32 R16, R56, R43.reuse, 0x1, P0 ;  /* 0x0000002b38107211 */ /* 0x080fe400000f0eff */
[-C--:B------:R-:W-:Y:S02]  /*5b70*/  LEA.HI.X.SX32 R14, R58, R43.reuse, 0x1, P2 ;  /* 0x0000002b3a0e7211 */ /* 0x080fe400010f0eff */
[----:B------:R-:W-:Y:S02]  /*5b80*/  LEA.HI.X.SX32 R8, R59, R43, 0x1, P4 ;  /* 0x0000002b3b087211 */ /* 0x000fe400020f0eff */
[----:B------:R-:W-:Y:S02]  /*5b90*/  IADD3 R11, P4, R62, R10, RZ ;  /* 0x0000000a3e0b7210 */ /* 0x000fe40007f9e0ff */
[-C--:B------:R-:W-:Y:S02]  /*5ba0*/  LEA.HI.X R37, R15, R41.reuse, R16, 0x1, P1 ;  /* 0x000000290f257211 */ /* 0x080fe400008f0c10 */
[----:B------:R-:W-:-:S02]  /*5bb0*/  LEA.HI.X R33, R13, R41, R14, 0x1, P3 ;  /* 0x000000290d217211 */ /* 0x000fc400018f0c0e */
[----:B------:R-:W-:Y:S02]  /*5bc0*/  LEA.HI.X R29, R12, R41, R8, 0x1, P5 ;  /* 0x000000290c1d7211 */ /* 0x000fe400028f0c08 */
[-C--:B------:R-:W-:Y:S01]  /*5bd0*/  IADD3 R15, P6, R60, R10.reuse, RZ ;  /* 0x0000000a3c0f7210 */ /* 0x080fe20007fde0ff */
[----:B------:R-:W5:Y:S01]  /*5be0*/  LDG.E.128.CONSTANT R36, desc[UR10][R36.64] ;  /* 0x0000000a24247981 */ /* 0x000f62000c1e9d00 */
[-C--:B------:R-:W-:Y:S02]  /*5bf0*/  IADD3 R13, P5, R61, R10.reuse, RZ ;  /* 0x0000000a3d0d7210 */ /* 0x080fe40007fbe0ff */
[----:B------:R-:W-:Y:S01]  /*5c00*/  IADD3 R8, P3, R63, R10, RZ ;  /* 0x0000000a3f087210 */ /* 0x000fe20007f7e0ff */
[----:B------:R-:W5:Y:S01]  /*5c10*/  LDG.E.128.CONSTANT R32, desc[UR10][R32.64] ;  /* 0x0000000a20207981 */ /* 0x000f62000c1e9d00 */
[-C--:B------:R-:W-:Y:S02]  /*5c20*/  LEA R16, P0, R11, R40.reuse, 0x1 ;  /* 0x000000280b107211 */ /* 0x080fe400078008ff */
[----:B------:R-:W-:Y:S01]  /*5c30*/  LEA.HI.X.SX32 R14, R62, R43, 0x1, P4 ;  /* 0x0000002b3e0e7211 */ /* 0x000fe200020f0eff */
[----:B---3--:R-:W5:Y:S01]  /*5c40*/  LDG.E.128.CONSTANT R28, desc[UR10][R28.64] ;  /* 0x0000000a1c1c7981 */ /* 0x008f62000c1e9d00 */
[----:B------:R-:W-:-:S02]  /*5c50*/  LEA R20, P1, R13, R40, 0x1 ;  /* 0x000000280d147211 */ /* 0x000fc400078208ff */
[-C--:B------:R-:W-:Y:S02]  /*5c60*/  LEA.HI.X.SX32 R22, R60, R43.reuse, 0x1, P6 ;  /* 0x0000002b3c167211 */ /* 0x080fe400030f0eff */
[-C--:B------:R-:W-:Y:S02]  /*5c70*/  LEA.HI.X.SX32 R18, R61, R43.reuse, 0x1, P5 ;  /* 0x0000002b3d127211 */ /* 0x080fe400028f0eff */
[----:B------:R-:W-:Y:S02]  /*5c80*/  LEA R12, P6, R8, R40, 0x1 ;  /* 0x00000028080c7211 */ /* 0x000fe400078c08ff */
[----:B------:R-:W-:Y:S02]  /*5c90*/  LEA.HI.X.SX32 R9, R63, R43, 0x1, P3 ;  /* 0x0000002b3f097211 */ /* 0x000fe400018f0eff */
[----:B------:R-:W-:Y:S02]  /*5ca0*/  LEA.HI.X R17, R11, R41, R14, 0x1, P0 ;  /* 0x000000290b117211 */ /* 0x000fe400000f0c0e */
[----:B------:R-:W-:-:S02]  /*5cb0*/  IADD3 R10, P0, R54, R10, RZ ;  /* 0x0000000a360a7210 */ /* 0x000fc40007f1e0ff */
[-C--:B------:R-:W-:Y:S02]  /*5cc0*/  LEA.HI.X R21, R13, R41.reuse, R18, 0x1, P1 ;  /* 0x000000290d157211 */ /* 0x080fe400008f0c12 */
[----:B------:R-:W-:Y:S01]  /*5cd0*/  LEA.HI.X R13, R8, R41, R9, 0x1, P6 ;  /* 0x00000029080d7211 */ /* 0x000fe200030f0c09 */
[----:B------:R-:W5:Y:S01]  /*5ce0*/  LDG.E.128.CONSTANT R16, desc[UR10][R16.64] ;  /* 0x0000000a10107981 */ /* 0x000f62000c1e9d00 */
[CC--:B------:R-:W-:Y:S02]  /*5cf0*/  LEA R24, P2, R15.reuse, R40.reuse, 0x1 ;  /* 0x000000280f187211 */ /* 0x0c0fe400078408ff */
[----:B------:R-:W-:Y:S02]  /*5d00*/  LEA R8, P1, R10, R40, 0x1 ;  /* 0x000000280a087211 */ /* 0x000fe400078208ff */
[----:B------:R-:W-:Y:S02]  /*5d10*/  LEA.HI.X.SX32 R9, R54, R43, 0x1, P0 ;  /* 0x0000002b36097211 */ /* 0x000fe400000f0eff */
[----:B------:R-:W-:-:S02]  /*5d20*/  LEA.HI.X R25, R15, R41, R22, 0x1, P2 ;  /* 0x000000290f197211 */ /* 0x000fc400010f0c16 */
[----:B------:R-:W-:Y:S01]  /*5d30*/  LEA.HI.X R9, R10, R41, R9, 0x1, P1 ;  /* 0x000000290a097211 */ /* 0x000fe200008f0c09 */
[----:B------:R-:W5:Y:S04]  /*5d40*/  LDG.E.128.CONSTANT R20, desc[UR10][R20.64] ;  /* 0x0000000a14147981 */ /* 0x000f68000c1e9d00 */
[----:B------:R-:W5:Y:S04]  /*5d50*/  LDG.E.128.CONSTANT R24, desc[UR10][R24.64] ;  /* 0x0000000a18187981 */ /* 0x000f68000c1e9d00 */
[----:B------:R-:W5:Y:S04]  /*5d60*/  LDG.E.128.CONSTANT R12, desc[UR10][R12.64] ;  /* 0x0000000a0c0c7981 */ /* 0x000f68000c1e9d00 */
[----:B------:R-:W5:Y:S04]  /*5d70*/  LDG.E.128.CONSTANT R8, desc[UR10][R8.64] ;  /* 0x0000000a08087981 */ /* 0x000f68000c1e9d00 */
[----:B------:R0:W2:Y:S01]  /*5d80*/  LDS.128 R40, [R65] ;  /* 0x0000000041287984 */ /* 0x0000a20000000c00 */
[----:B------:R-:W-:Y:S01]  /*5d90*/  ISETP.NE.AND P0, PT, R72, RZ, PT ;  /* 0x000000ff4800720c */ /* 0x000fe20003f05270 */
[----:B------:R-:W-:Y:S01]  /*5da0*/  BSSY B1, `(.L_x_23829) ;  /* 0x0000023000017945 */ /* 0x000fe20003800000 */
[----:B-1----:R-:W-:-:S02]  /*5db0*/  F2FP.F16.F32.PACK_AB R66, R71, R70 ;  /* 0x000000464742723e */ /* 0x002fc400000000ff */
[----:B------:R-:W-:-:S09]  /*5dc0*/  F2FP.F16.F32.PACK_AB R73, R69, R68 ;  /* 0x000000444549723e */ /* 0x000fd200000000ff */
[----:B0-----:R-:W-:Y:S05]  /*5dd0*/  @P0 BRA `(.L_x_23830) ;  /* 0x00000000007c0947 */ /* 0x001fea0003800000 */
[C---:B------:R-:W-:Y:S01]  /*5de0*/  VIADD R67, R55.reuse, 0x2 ;  /* 0x0000000237437836 */ /* 0x040fe20000000000 */
[----:B-----5:R-:W-:Y:S01]  /*5df0*/  PRMT R68, R10, 0x7632, R68 ;  /* 0x000076320a447816 */ /* 0x020fe20000000044 */
        /* <DEDUP_REMOVED lines=29> */
.L_x_23830:
[----:B------:R-:W-:Y:S05]  /*5fd0*/  BSYNC B1 ;  /* 0x0000000000017941 */ /* 0x000fea0003800000 */
.L_x_23829:
[----:B-----5:R-:W-:Y:S01]  /*5fe0*/  HFMA2.MMA R67, R66, R9, -RZ ;  /* 0x0000000942437235 */ /* 0x020fe200001000ff */
[----:B------:R-:W-:Y:S01]  /*5ff0*/  IMAD.MOV.U32 R9, RZ, RZ, R73 ;  /* 0x000000ffff097224 */ /* 0x000fe200078e0049 */
[----:B------:R-:W-:Y:S01]  /*6000*/  BSSY B1, `(.L_x_23831) ;  /* 0x0000023000017945 */ /* 0x000fe20003800000 */
[----:B--2---:R-:W-:-:S05]  /*6010*/  F2FP.F16.F32.PACK_AB R70, R41, R40 ;  /* 0x000000282946723e */ /* 0x004fca00000000ff */
        /* <DEDUP_REMOVED lines=18> */
[----:B------:R-:W-:Y:S02]  /*6140*/  SEL R69, R38, RZ, !P6 ;  /* 0x000000ff26457207 */ /* 0x000fe40007000000 */
        /* <DEDUP_REMOVED lines=14> */
.L_x_23832:
[----:B------:R-:W-:Y:S05]  /*6230*/  BSYNC B1 ;  /* 0x0000000000017941 */ /* 0x000fea0003800000 */
.L_x_23831:
[----:B------:R-:W-:Y:S01]  /*6240*/  HMUL2 R8, R66, R37 ;  /* 0x0000002542087232 */ /* 0x000fe20000000000 */
[----:B------:R-:W-:Y:S01]  /*6250*/  F2FP.F16.F32.PACK_AB R42, R43, R42 ;  /* 0x0000002a2b2a723e */ /* 0x000fe200000000ff */
[----:B------:R-:W-:Y:S01]  /*6260*/  IMAD.MOV.U32 R37, RZ, RZ, R70 ;  /* 0x000000ffff257224 */ /* 0x000fe200078e0046 */
[----:B------:R-:W-:Y:S03]  /*6270*/  BSSY B1, `(.L_x_23833) ;  /* 0x0000029000017945 */ /* 0x000fe60003800000 */
[----:B------:R-:W-:Y:S01]  /*6280*/  HFMA2.MMA R36, R9, R36, R8 ;  /* 0x0000002409247235 */ /* 0x000fe20000000008 */
[----:B------:R-:W-:Y:S02]  /*6290*/  IMAD.MOV.U32 R8, RZ, RZ, R42 ;  /* 0x000000ffff087224 */ /* 0x000fe400078e002a */
[----:B------:R-:W-:-:S04]  /*62a0*/  HFMA2 R67, R37, R10, R67 ;  /* 0x0000000a25437231 */ /* 0x000fc80000000043 */
[----:B------:R-:W-:Y:S01]  /*62b0*/  HFMA2 R67, R8, R11, R67 ;  /* 0x0000000b08437231 */ /* 0x000fe20000000043 */
[----:B------:R-:W-:-:S04]  /*62c0*/  HFMA2.MMA R36, R37, R38, R36 ;  /* 0x0000002625247235 */ /* 0x000fc80000000024 */
[--C-:B------:R-:W-:Y:S02]  /*62d0*/  HADD2.F32 R10, -RZ, R67.reuse.H0_H0 ;  /* 0x20000043ff0a7230 */ /* 0x100fe40000004100 */
[----:B------:R-:W-:-:S04]  /*62e0*/  HADD2.F32 R67, -RZ, R67.H1_H1 ;  /* 0x30000043ff437230 */ /* 0x000fc80000004100 */
        /* <DEDUP_REMOVED lines=33> */
.L_x_23834:
[----:B------:R-:W-:Y:S05]  /*6500*/  BSYNC B1 ;  /* 0x0000000000017941 */ /* 0x000fea0003800000 */
.L_x_23833:
        /* <DEDUP_REMOVED lines=40> */
.L_x_23836:
[----:B------:R-:W-:Y:S05]  /*6790*/  BSYNC B1 ;  /* 0x0000000000017941 */ /* 0x000fea0003800000 */
.L_x_23835:
        /* <DEDUP_REMOVED lines=38> */
.L_x_23838:
[----:B------:R-:W-:Y:S05]  /*6a00*/  BSYNC B1 ;  /* 0x0000000000017941 */ /* 0x000fea0003800000 */
.L_x_23837:
        /* <DEDUP_REMOVED lines=34> */
.L_x_23840:
[----:B------:R-:W-:Y:S05]  /*6c30*/  BSYNC B1 ;  /* 0x0000000000017941 */ /* 0x000fea0003800000 */
.L_x_23839:
[----:B------:R-:W-:Y:S01]  /*6c40*/  BSSY B1, `(.L_x_23841) ;  /* 0x0000022000017945 */ /* 0x000fe20003800000 */
[----:B------:R-:W-:-:S03]  /*6c50*/  HFMA2.MMA R10, R66, R21, -RZ ;  /* 0x00000015420a7235 */ /* 0x000fc600001000ff */
[----:B------:R-:W-:Y:S08]  /*6c60*/  @P0 BRA `(.L_x_23842) ;  /* 0x00000000007c0947 */ /* 0x000ff00003800000 */
        /* <DEDUP_REMOVED lines=31> */
.L_x_23842:
[----:B------:R-:W-:Y:S05]  /*6e60*/  BSYNC B1 ;  /* 0x0000000000017941 */ /* 0x000fea0003800000 */
.L_x_23841:
        /* <DEDUP_REMOVED lines=20> */
[--C-:B------:R-:W-:Y:S02]  /*6fb0*/  HADD2.F32 R11, -RZ, R25.reuse.H0_H0 ;  /* 0x20000019ff0b7230 */ /* 0x100fe40000004100 */
        /* <DEDUP_REMOVED lines=44> */
.L_x_23844:
[----:B------:R-:W-:Y:S05]  /*7280*/  BSYNC B1 ;  /* 0x0000000000017941 */ /* 0x000fea0003800000 */
.L_x_23843:
        /* <DEDUP_REMOVED lines=16> */
.L_x_23828:
[----:B------:R-:W-:Y:S05]  /*7390*/  BSYNC B0 ;  /* 0x0000000000007941 */ /* 0x000fea0003800000 */
.L_x_23827:
[----:B------:R-:W4:Y:S08]  /*73a0*/  S2UR UR5, SR_CgaCtaId ;  /* 0x00000000000579c3 */ /* 0x000f300000008800 */
[----:B------:R-:W-:Y:S01]  /*73b0*/  BAR.SYNC.DEFER_BLOCKING 0x0 ;  /* 0x0000000000007b1d */ /* 0x000fe20000010000 */
[----:B------:R-:W-:Y:S01]  /*73c0*/  LOP3.LUT R0, R3, 0xffffffc0, RZ, 0xc0, !PT ;  /* 0xffffffc003007812 */ /* 0x000fe200078ec0ff */
        /* <DEDUP_REMOVED lines=11> */
[----:B----4-:R-:W-:-:S06]  /*7480*/  ULEA UR4, UR5, UR4, 0x18 ;  /* 0x0000000405047291 */ /* 0x010fcc000f8ec03f */
        /* <DEDUP_REMOVED lines=11> */
[----:B------:R-:W4:Y:S04]  /*7540*/  LDS R3, [R53] ;  /* 0x0000000035037984 */ /* 0x000f280000000800 */
[----:B------:R-:W5:Y:S04]  /*7550*/  LDS R0, [R53+0x80] ;  /* 0x0000800035007984 */ /* 0x000f680000000800 */
[----:B------:R-:W0:Y:S04]  /*7560*/  LDS R5, [R53+0x100] ;  /* 0x0001000035057984 */ /* 0x000e280000000800 */
[----:B------:R-:W1:Y:S04]  /*7570*/  LDS R4, [R53+0x180] ;  /* 0x0001800035047984 */ /* 0x000e680000000800 */
[----:B------:R-:W2:Y:S04]  /*7580*/  LDS R7, [R53+0x200] ;  /* 0x0002000035077984 */ /* 0x000ea80000000800 */
[----:B------:R-:W3:Y:S04]  /*7590*/  LDS R6, [R53+0x280] ;  /* 0x0002800035067984 */ /* 0x000ee80000000800 */
[----:B------:R-:W3:Y:S04]  /*75a0*/  LDS R9, [R53+0x300] ;  /* 0x0003000035097984 */ /* 0x000ee80000000800 */
[----:B------:R-:W3:Y:S01]  /*75b0*/  LDS R8, [R53+0x380] ;  /* 0x0003800035087984 */ /* 0x000ee20000000800 */
[----:B----4-:R-:W-:Y:S01]  /*75c0*/  FADD.FTZ R50, R50, R3 ;  /* 0x0000000332327221 */ /* 0x010fe20000010000 */
[----:B-----5:R-:W-:Y:S01]  /*75d0*/  FADD.FTZ R51, R51, R0 ;  /* 0x0000000033337221 */ /* 0x020fe20000010000 */
[----:B0-----:R-:W-:Y:S01]  /*75e0*/  FADD.FTZ R44, R44, R5 ;  /* 0x000000052c2c7221 */ /* 0x001fe20000010000 */
[----:B-1----:R-:W-:Y:S01]  /*75f0*/  FADD.FTZ R45, R45, R4 ;  /* 0x000000042d2d7221 */ /* 0x002fe20000010000 */
[----:B--2---:R-:W-:Y:S01]  /*7600*/  FADD.FTZ R46, R46, R7 ;  /* 0x000000072e2e7221 */ /* 0x004fe20000010000 */
[----:B---3--:R-:W-:Y:S01]  /*7610*/  FADD.FTZ R47, R47, R6 ;  /* 0x000000062f2f7221 */ /* 0x008fe20000010000 */
[----:B------:R-:W-:Y:S01]  /*7620*/  FADD.FTZ R48, R48, R9 ;  /* 0x0000000930307221 */ /* 0x000fe20000010000 */
[----:B------:R-:W-:-:S07]  /*7630*/  FADD.FTZ R49, R49, R8 ;  /* 0x0000000831317221 */ /* 0x000fce0000010000 */
.L_x_23847:
[----:B------:R-:W-:Y:S05]  /*7640*/  BSYNC B0 ;  /* 0x0000000000007941 */ /* 0x000fea0003800000 */
.L_x_23846:
        /* <DEDUP_REMOVED lines=13> */
[----:B------:R-:W5:Y:S04]  /*7720*/  LDS R0, [R53+0x80] ;  /* 0x0000800035007984 */ /* 0x000f680000000800 */
[----:B------:R-:W1:Y:S04]  /*7730*/  LDS R5, [R53+0x100] ;  /* 0x0001000035057984 */ /* 0x000e680000000800 */
[----:B------:R-:W2:Y:S04]  /*7740*/  LDS R4, [R53+0x180] ;  /* 0x0001800035047984 */ /* 0x000ea80000000800 */
[----:B------:R-:W3:Y:S04]  /*7750*/  LDS R7, [R53+0x200] ;  /* 0x0002000035077984 */ /* 0x000ee80000000800 */
[----:B------:R-:W3:Y:S04]  /*7760*/  LDS R6, [R53+0x280] ;  /* 0x0002800035067984 */ /* 0x000ee80000000800 */
[----:B------:R-:W3:Y:S04]  /*7770*/  LDS R9, [R53+0x300] ;  /* 0x0003000035097984 */ /* 0x000ee80000000800 */
[----:B------:R-:W3:Y:S01]  /*7780*/  LDS R8, [R53+0x380] ;  /* 0x0003800035087984 */ /* 0x000ee20000000800 */
[----:B0---4-:R-:W-:Y:S01]  /*7790*/  FADD.FTZ R50, R50, R3 ;  /* 0x0000000332327221 */ /* 0x011fe20000010000 */
[----:B-----5:R-:W-:Y:S01]  /*77a0*/  FADD.FTZ R51, R51, R0 ;  /* 0x0000000033337221 */ /* 0x020fe20000010000 */
[----:B-1----:R-:W-:Y:S01]  /*77b0*/  FADD.FTZ R44, R44, R5 ;  /* 0x000000052c2c7221 */ /* 0x002fe20000010000 */
[----:B--2---:R-:W-:Y:S01]  /*77c0*/  FADD.FTZ R45, R45, R4 ;  /* 0x000000042d2d7221 */ /* 0x004fe20000010000 */
[----:B---3--:R-:W-:Y:S01]  /*77d0*/  FADD.FTZ R46, R46, R7 ;  /* 0x000000072e2e7221 */ /* 0x008fe20000010000 */
[----:B------:R-:W-:Y:S01]  /*77e0*/  FADD.FTZ R47, R47, R6 ;  /* 0x000000062f2f7221 */ /* 0x000fe20000010000 */
[----:B------:R-:W-:Y:S01]  /*77f0*/  FADD.FTZ R48, R48, R9 ;  /* 0x0000000930307221 */ /* 0x000fe20000010000 */
[----:B------:R-:W-:-:S07]  /*7800*/  FADD.FTZ R49, R49, R8 ;  /* 0x0000000831317221 */ /* 0x000fce0000010000 */
.L_x_23849:
[----:B------:R-:W-:Y:S05]  /*7810*/  BSYNC B0 ;  /* 0x0000000000007941 */ /* 0x000fea0003800000 */
.L_x_23848:
[----:B------:R-:W-:Y:S06]  /*7820*/  BAR.SYNC.DEFER_BLOCKING 0x0 ;  /* 0x0000000000007b1d */ /* 0x000fec0000010000 */
[----:B------:R-:W-:Y:S05]  /*7830*/  @P4 EXIT ;  /* 0x000000000000494d */ /* 0x000fea0003800000 */
[----:B------:R-:W5:Y:S01]  /*7840*/  S2UR UR5, SR_CTAID.Y ;  /* 0x00000000000579c3 */ /* 0x000f620000002600 */
[----:B------:R-:W-:Y:S01]  /*7850*/  ULDC UR4, c[0x0][0xc] ;  /* 0x0000030000047ab9 */ /* 0x000fe20000000800 */
[C---:B------:R-:W-:Y:S01]  /*7860*/  VIADD R0, R2.reuse, 0x20 ;  /* 0x0000002002007836 */ /* 0x040fe20000000000 */
[----:B0---4-:R-:W-:Y:S01]  /*7870*/  F2FP.F16.F32.PACK_AB R50, R51, R50 ;  /* 0x000000323332723e */ /* 0x011fe200000000ff */
[C---:B------:R-:W-:Y:S01]  /*7880*/  VIADD R3, R2.reuse, 0x40 ;  /* 0x0000004002037836 */ /* 0x040fe20000000000 */
[----:B------:R-:W-:Y:S01]  /*7890*/  F2FP.F16.F32.PACK_AB R44, R45, R44 ;  /* 0x0000002c2d2c723e */ /* 0x000fe200000000ff */
[----:B------:R-:W-:Y:S01]  /*78a0*/  VIADD R11, R2, 0x80 ;  /* 0x00000080020b7836 */ /* 0x000fe20000000000 */
[----:B------:R-:W-:Y:S01]  /*78b0*/  F2FP.F16.F32.PACK_AB R46, R47, R46 ;  /* 0x0000002e2f2e723e */ /* 0x000fe200000000ff */
[----:B------:R-:W0:Y:S01]  /*78c0*/  S2UR UR7, SR_CTAID.X ;  /* 0x00000000000779c3 */ /* 0x000e220000002500 */
[----:B------:R-:W-:-:S07]  /*78d0*/  F2FP.F16.F32.PACK_AB R48, R49, R48 ;  /* 0x000000303130723e */ /* 0x000fce00000000ff */
[----:B------:R-:W4:Y:S01]  /*78e0*/  S2UR UR6, SR_CTAID.Z ;  /* 0x00000000000679c3 */ /* 0x000f220000002700 */
[----:B-----5:R-:W-:-:S03]  /*78f0*/  UIMAD UR4, UR5, UR4, URZ ;  /* 0x00000004050472a4 */ /* 0x020fc6000f8e023f */
[----:B------:R-:W-:Y:S02]  /*7900*/  ULDC UR5, c[0x0][0x14] ;  /* 0x0000050000057ab9 */ /* 0x000fe40000000800 */
[----:B------:R-:W-:Y:S02]  /*7910*/  UIMAD UR4, UR4, UR5, URZ ;  /* 0x00000005040472a4 */ /* 0x000fe4000f8e023f */
[----:B0-----:R-:W-:Y:S02]  /*7920*/  UIMAD UR5, UR7, UR5, URZ ;  /* 0x00000005070572a4 */ /* 0x001fe4000f8e023f */
[----:B------:R-:W-:Y:S02]  /*7930*/  USHF.L.U32 UR4, UR4, 0x8, URZ ;  /* 0x0000000804047899 */ /* 0x000fe4000800063f */
[----:B------:R-:W-:Y:S02]  /*7940*/  USHF.L.U32 UR5, UR5, 0x8, URZ ;  /* 0x0000000805057899 */ /* 0x000fe4000800063f */
[----:B------:R-:W-:-:S02]  /*7950*/  USHF.R.S32.HI UR7, URZ, 0x1f, UR4 ;  /* 0x0000001f3f077899 */ /* 0x000fc40008011404 */
[----:B----4-:R-:W-:Y:S02]  /*7960*/  USHF.L.U32 UR6, UR6, 0x8, URZ ;  /* 0x0000000806067899 */ /* 0x010fe4000800063f */
[----:B------:R-:W-:Y:S02]  /*7970*/  USHF.R.S32.HI UR8, URZ, 0x1f, UR5 ;  /* 0x0000001f3f087899 */ /* 0x000fe40008011405 */
[----:B------:R-:W-:Y:S02]  /*7980*/  USHF.R.S32.HI UR9, URZ, 0x1f, UR6 ;  /* 0x0000001f3f097899 */ /* 0x000fe40008011406 */
[----:B------:R-:W-:-:S04]  /*7990*/  UIADD3 UR4, UP0, UP1, UR4, UR5, UR6 ;  /* 0x0000000504047290 */ /* 0x000fc8000f91e006 */
[----:B------:R-:W-:Y:S02]  /*79a0*/  UIADD3.X UR7, UR7, UR8, UR9, UP0, UP1 ;  /* 0x0000000807077290 */ /* 0x000fe400087e2409 */
[----:B------:R-:W-:Y:S01]  /*79b0*/  IADD3 R5, P0, R2, UR4, RZ ;  /* 0x0000000402057c10 */ /* 0x000fe2000ff1e0ff */
[----:B------:R-:W-:Y:S01]  /*79c0*/  ULDC.64 UR8, c[0x0][0x210] ;  /* 0x0000840000087ab9 */ /* 0x000fe20000000a00 */
[----:B------:R-:W-:Y:S02]  /*79d0*/  IADD3 R7, P1, R0, UR4, RZ ;  /* 0x0000000400077c10 */ /* 0x000fe4000ff3e0ff */
[----:B--2---:R-:W-:Y:S02]  /*79e0*/  LEA.HI.X.SX32 R10, R2, UR7, 0x1, P0 ;  /* 0x00000007020a7c11 */ /* 0x004fe400080f0eff */
[----:B------:R-:W-:Y:S01]  /*79f0*/  LEA.HI.X.SX32 R8, R0, UR7, 0x1, P1 ;  /* 0x0000000700087c11 */ /* 0x000fe200088f0eff */
[----:B------:R-:W-:Y:S01]  /*7a00*/  VIADD R0, R2, 0x60 ;  /* 0x0000006002007836 */ /* 0x000fe20000000000 */
[----:B------:R-:W-:-:S02]  /*7a10*/  LEA R4, P0, R5, UR8, 0x1 ;  /* 0x0000000805047c11 */ /* 0x000fc4000f8008ff */
[----:B------:R-:W-:Y:S02]  /*7a20*/  LEA R6, P1, R7, UR8, 0x1 ;  /* 0x0000000807067c11 */ /* 0x000fe4000f8208ff */
[----:B------:R-:W-:Y:S02]  /*7a30*/  LEA.HI.X R5, R5, UR9, R10, 0x1, P0 ;  /* 0x0000000905057c11 */ /* 0x000fe400080f0c0a */
[----:B------:R-:W-:Y:S02]  /*7a40*/  LEA.HI.X R7, R7, UR9, R8, 0x1, P1 ;  /* 0x0000000907077c11 */ /* 0x000fe400088f0c08 */
[C---:B------:R-:W-:Y:S01]  /*7a50*/  IADD3 R9, P0, R3.reuse, UR4, RZ ;  /* 0x0000000403097c10 */ /* 0x040fe2000ff1e0ff */
[----:B------:R0:W-:Y:S01]  /*7a60*/  STG.E.U16 desc[UR10][R4.64], R50 ;  /* 0x0000003204007986 */ /* 0x0001e2000c10150a */
[----:B------:R-:W-:Y:S02]  /*7a70*/  IADD3 R15, P1, R0, UR4, RZ ;  /* 0x00000004000f7c10 */ /* 0x000fe4000ff3e0ff */
[----:B------:R-:W-:Y:S01]  /*7a80*/  LEA.HI.X.SX32 R12, R3, UR7, 0x1, P0 ;  /* 0x00000007030c7c11 */ /* 0x000fe200080f0eff */
[----:B------:R-:W-:Y:S01]  /*7a90*/  VIADD R3, R2, 0xc0 ;  /* 0x000000c002037836 */ /* 0x000fe20000000000 */
[----:B------:R-:W-:-:S02]  /*7aa0*/  IADD3 R13, P2, R11, UR4, RZ ;  /* 0x000000040b0d7c10 */ /* 0x000fc4000ff5e0ff */
[----:B------:R-:W-:Y:S02]  /*7ab0*/  LEA.HI.X.SX32 R0, R0, UR7, 0x1, P1 ;  /* 0x0000000700007c11 */ /* 0x000fe400088f0eff */
[----:B------:R-:W-:Y:S02]  /*7ac0*/  LEA R8, P0, R9, UR8, 0x1 ;  /* 0x0000000809087c11 */ /* 0x000fe4000f8008ff */
[----:B------:R-:W-:Y:S02]  /*7ad0*/  LEA R10, P1, R15, UR8, 0x1 ;  /* 0x000000080f0a7c11 */ /* 0x000fe4000f8208ff */
[----:B------:R-:W-:Y:S02]  /*7ae0*/  LEA.HI.X.SX32 R14, R11, UR7, 0x1, P2 ;  /* 0x000000070b0e7c11 */ /* 0x000fe400090f0eff */
[----:B------:R-:W-:Y:S02]  /*7af0*/  LEA.HI.X R9, R9, UR9, R12, 0x1, P0 ;  /* 0x0000000909097c11 */ /* 0x000fe400080f0c0c */
[----:B------:R-:W-:Y:S01]  /*7b00*/  LEA.HI.X R11, R15, UR9, R0, 0x1, P1 ;  /* 0x000000090f0b7c11 */ /* 0x000fe200088f0c00 */
[C---:B------:R-:W-:Y:S01]  /*7b10*/  VIADD R0, R2.reuse, 0xa0 ;  /* 0x000000a002007836 */ /* 0x040fe20000000000 */
[----:B------:R-:W-:Y:S01]  /*7b20*/  LEA R12, P0, R13, UR8, 0x1 ;  /* 0x000000080d0c7c11 */ /* 0x000fe2000f8008ff */
[----:B------:R-:W-:Y:S01]  /*7b30*/  VIADD R15, R2, 0xe0 ;  /* 0x000000e0020f7836 */ /* 0x000fe20000000000 */
[----:B------:R-:W-:-:S02]  /*7b40*/  IADD3 R18, P1, R3, UR4, RZ ;  /* 0x0000000403127c10 */ /* 0x000fc4000ff3e0ff */
[----:B------:R-:W-:Y:S02]  /*7b50*/  LEA.HI.X R13, R13, UR9, R14, 0x1, P0 ;  /* 0x000000090d0d7c11 */ /* 0x000fe400080f0c0e */
[C---:B------:R-:W-:Y:S02]  /*7b60*/  IADD3 R20, P0, R0.reuse, UR4, RZ ;  /* 0x0000000400147c10 */ /* 0x040fe4000ff1e0ff */
[C---:B------:R-:W-:Y:S02]  /*7b70*/  IADD3 R17, P2, R15.reuse, UR4, RZ ;  /* 0x000000040f117c10 */ /* 0x040fe4000ff5e0ff */
[----:B------:R-:W-:Y:S02]  /*7b80*/  LEA.HI.X.SX32 R21, R0, UR7, 0x1, P0 ;  /* 0x0000000700157c11 */ /* 0x000fe400080f0eff */
[----:B------:R-:W-:Y:S02]  /*7b90*/  LEA.HI.X.SX32 R0, R15, UR7, 0x1, P2 ;  /* 0x000000070f007c11 */ /* 0x000fe400090f0eff */
[----:B------:R-:W-:-:S02]  /*7ba0*/  LEA R16, P2, R17, UR8, 0x1 ;  /* 0x0000000811107c11 */ /* 0x000fc4000f8408ff */
[----:B------:R-:W-:Y:S02]  /*7bb0*/  LEA.HI.X.SX32 R19, R3, UR7, 0x1, P1 ;  /* 0x0000000703137c11 */ /* 0x000fe400088f0eff */
[--C-:B------:R-:W-:Y:S02]  /*7bc0*/  LEA.HI.X R17, R17, UR9, R0.reuse, 0x1, P2 ;  /* 0x0000000911117c11 */ /* 0x100fe400090f0c00 */
[----:B------:R-:W-:Y:S02]  /*7bd0*/  PRMT R0, R50, 0x7632, R0 ;  /* 0x0000763232007816 */ /* 0x000fe40000000000 */
[----:B------:R-:W-:Y:S02]  /*7be0*/  LEA R2, P0, R20, UR8, 0x1 ;  /* 0x0000000814027c11 */ /* 0x000fe4000f8008ff */
[----:B------:R-:W-:Y:S01]  /*7bf0*/  LEA R14, P1, R18, UR8, 0x1 ;  /* 0x00000008120e7c11 */ /* 0x000fe2000f8208ff */
[----:B------:R2:W-:Y:S01]  /*7c00*/  STG.E.U16 desc[UR10][R6.64], R0 ;  /* 0x0000000006007986 */ /* 0x0005e2000c10150a */
[----:B0-----:R-:W-:-:S02]  /*7c10*/  PRMT R5, R44, 0x7632, R5 ;  /* 0x000076322c057816 */ /* 0x001fc40000000005 */
[----:B------:R-:W-:Y:S01]  /*7c20*/  LEA.HI.X R3, R20, UR9, R21, 0x1, P0 ;  /* 0x0000000914037c11 */ /* 0x000fe200080f0c15 */
[----:B------:R-:W-:Y:S01]  /*7c30*/  STG.E.U16 desc[UR10][R8.64], R44 ;  /* 0x0000002c08007986 */ /* 0x000fe2000c10150a */
[----:B------:R-:W-:Y:S02]  /*7c40*/  LEA.HI.X R15, R18, UR9, R19, 0x1, P1 ;  /* 0x00000009120f7c11 */ /* 0x000fe400088f0c13 */
[----:B------:R-:W-:Y:S01]  /*7c50*/  PRMT R4, R48, 0x7632, R4 ;  /* 0x0000763230047816 */ /* 0x000fe20000000004 */
[----:B------:R-:W-:Y:S01]  /*7c60*/  STG.E.U16 desc[UR10][R10.64], R5 ;  /* 0x000000050a007986 */ /* 0x000fe2000c10150a */
[----:B--2---:R-:W-:-:S03]  /*7c70*/  PRMT R7, R46, 0x7632, R7 ;  /* 0x000076322e077816 */ /* 0x004fc60000000007 */
[----:B------:R-:W-:Y:S04]  /*7c80*/  STG.E.U16 desc[UR10][R12.64], R46 ;  /* 0x0000002e0c007986 */ /* 0x000fe8000c10150a */
[----:B------:R-:W-:Y:S04]  /*7c90*/  STG.E.U16 desc[UR10][R2.64], R7 ;  /* 0x0000000702007986 */ /* 0x000fe8000c10150a */
[----:B------:R-:W-:Y:S04]  /*7ca0*/  STG.E.U16 desc[UR10][R14.64], R48 ;  /* 0x000000300e007986 */ /* 0x000fe8000c10150a */
[----:B------:R-:W-:Y:S01]  /*7cb0*/  STG.E.U16 desc[UR10][R16.64], R4 ;  /* 0x0000000410007986 */ /* 0x000fe2000c10150a */
[----:B------:R-:W-:Y:S05]  /*7cc0*/  EXIT ;  /* 0x000000000000794d */ /* 0x000fea0003800000 */
.L_x_23802:
[----:B------:R-:W-:Y:S01]  /*7cd0*/  BSSY B1, `(.L_x_23850) ;  /* 0x0000007000017945 */ /* 0x000fe20003800000 */
[----:B------:R-:W-:Y:S02]  /*7ce0*/  IMAD.MOV.U32 R46, RZ, RZ, 0x2 ;  /* 0x00000002ff2e7424 */ /* 0x000fe400078e00ff */
[----:B------:R-:W-:Y:S02]  /*7cf0*/  IMAD.MOV.U32 R47, RZ, RZ, 0x1f ;  /* 0x0000001fff2f7424 */ /* 0x000fe400078e00ff */
[----:B------:R-:W-:-:S07]  /*7d00*/  IMAD.MOV.U32 R43, RZ, RZ, -0x1 ;  /* 0xffffffffff2b7424 */ /* 0x000fce00078e00ff */
[----:B-----5:R-:W-:Y:S05]  /*7d10*/  WARPSYNC.COLLECTIVE R43, `(.L_x_23851) ;  /* 0x000000002b087348 */ /* 0x020fea0003c00000 */
[----:B------:R0:W1:Y:S02]  /*7d20*/  SHFL.BFLY P0, R42, R40, R46, R47 ;  /* 0x0c00002e282a7389 */ /* 0x000064000000002f */
[----:B01---5:R-:W-:Y:S01]  /*7d30*/  ENDCOLLECTIVE ;  /* 0x000000000000791b */ /* 0x023fe20003800000 */
.L_x_23851:
[----:B------:R-:W-:Y:S05]  /*7d40*/  BSYNC B1 ;  /* 0x0000000000017941 */ /* 0x000fea0003800000 */
.L_x_23850:
        /* <DEDUP_REMOVED lines=9> */
.L_x_23852:
[----:B------:R-:W-:Y:S05]  /*7de0*/  BRA `(.L_x_23853) ;  /* 0xffffffbc00287947 */ /* 0x000fea000383ffff */
.L_x_23806:
[----:B------:R-:W-:Y:S01]  /*7df0*/  BSSY B0, `(.L_x_23854) ;  /* 0x0000008000007945 */ /* 0x000fe20003800000 */
[----:B-1----:R-:W-:Y:S02]  /*7e00*/  IMAD.MOV.U32 R40, RZ, RZ, R8 ;  /* 0x000000ffff287224 */ /* 0x002fe400078e0008 */
[----:B------:R-:W-:Y:S02]  /*7e10*/  IMAD.MOV.U32 R46, RZ, RZ, 0x10 ;  /* 0x00000010ff2e7424 */ /* 0x000fe400078e00ff */
[----:B------:R-:W-:Y:S02]  /*7e20*/  IMAD.MOV.U32 R47, RZ, RZ, 0x1f ;  /* 0x0000001fff2f7424 */ /* 0x000fe400078e00ff */
[----:B------:R-:W-:-:S07]  /*7e30*/  IMAD.MOV.U32 R43, RZ, RZ, -0x1 ;  /* 0xffffffffff2b7424 */ /* 0x000fce00078e00ff */
[----:B0-----:R-:W-:Y:S05]  /*7e40*/  WARPSYNC.COLLECTIVE R43, `(.L_x_23855) ;  /* 0x000000002b087348 */ /* 0x001fea0003c00000 */
[----:B------:R1:W2:Y:S02]  /*7e50*/  SHFL.BFLY P0, R42, R40, R46, R47 ;  /* 0x0c00002e282a7389 */ /* 0x0002a4000000002f */
[----:B012---:R-:W-:Y:S01]  /*7e60*/  ENDCOLLECTIVE ;  /* 0x000000000000791b */ /* 0x007fe20003800000 */
.L_x_23855:
[----:B------:R-:W-:Y:S05]  /*7e70*/  BSYNC B0 ;  /* 0x0000000000007941 */ /* 0x000fea0003800000 */
.L_x_23854:
        /* <DEDUP_REMOVED lines=9> */
.L_x_23856:
[----:B------:R-:W-:Y:S02]  /*7f10*/  IMAD.MOV.U32 R46, RZ, RZ, 0x4 ;  /* 0x00000004ff2e7424 */ /* 0x000fe400078e00ff */
[----:B------:R-:W-:-:S05]  /*7f20*/  IMAD.MOV.U32 R10, RZ, RZ, R42 ;  /* 0x000000ffff0a7224 */ /* 0x000fca00078e002a */
[----:B------:R-:W-:-:S05]  /*7f30*/  FMNMX.FTZ R11, R5, R10, !PT ;  /* 0x0000000a050b7209 */ /* 0x000fca0007810000 */
[----:B------:R-:W-:-:S07]  /*7f40*/  IMAD.MOV.U32 R40, RZ, RZ, R11 ;  /* 0x000000ffff287224 */ /* 0x000fce00078e000b */
[----:B------:R-:W-:Y:S05]  /*7f50*/  WARPSYNC.COLLECTIVE R43, `(.L_x_23857) ;  /* 0x000000002b087348 */ /* 0x000fea0003c00000 */
[----:B------:R0:W1:Y:S02]  /*7f60*/  SHFL.BFLY P0, R42, R40, R46, R47 ;  /* 0x0c00002e282a7389 */ /* 0x000064000000002f */
[----:B01----:R-:W-:Y:S01]  /*7f70*/  ENDCOLLECTIVE ;  /* 0x000000000000791b */ /* 0x003fe20003800000 */
.L_x_23857:
[----:B------:R-:W-:Y:S01]  /*7f80*/  IMAD.MOV.U32 R10, RZ, RZ, R42 ;  /* 0x000000ffff0a7224 */ /* 0x000fe200078e002a */
[----:B------:R-:W-:Y:S06]  /*7f90*/  BRA `(.L_x_23858) ;  /* 0xffffffbc00507947 */ /* 0x000fec000383ffff */
.L_x_23859:
        /* <DEDUP_REMOVED lines=14> */
.L_x_28440:


//--------------------- .text._ZN4vllm25paged_attention_v1_kernelIttLi192ELi8ELi128ELNS_18Fp8KVCacheDataTypeE0ELb0EEEvPT_PKS2_PKT0_S8_ifPKiSA_iPKfiiiSC_SC_iiiii --------------------------
	.section	.text._ZN4vllm25paged_attention_v1_kernelIttLi192ELi8ELi128ELNS_18Fp8KVCacheDataTypeE0ELb0EEEvPT_PKS2_PKT0_S8_ifPKiSA_iPKfiiiSC_SC_iiiii,"ax",@progbits
	.align	128
        .global         _ZN4vllm25paged_attention_v1_kernelIttLi192ELi8ELi128ELNS_18Fp8KVCacheDataTypeE0ELb0EEEvPT_PKS2_PKT0_S8_ifPKiSA_iPKfiiiSC_SC_iiiii
        .type           _ZN4vllm25paged_attention_v1_kernelIttLi192ELi8ELi128ELNS_18Fp8KVCacheDataTypeE0ELb0EEEvPT_PKS2_PKT0_S8_ifPKiSA_iPKfiiiSC_SC_iiiii,@function
        .size           _ZN4vllm25paged_attention_v1_kernelIttLi192ELi8ELi128ELNS_18Fp8KVCacheDataTypeE0ELb0EEEvPT_PKS2_PKT0_S8_ifPKiSA_iPKfiiiSC_SC_iiiii,(.L_x_28441 - _ZN4vllm25paged_attention_v1_kernelIttLi192ELi8ELi128ELNS_18Fp8KVCacheDataTypeE0ELb0EEEvPT_PKS2_PKT0_S8_ifPKiSA_iPKfiiiSC_SC_iiiii)
        .other          _ZN4vllm25paged_attention_v1_kernelIttLi192ELi8ELi128ELNS_18Fp8KVCacheDataTypeE0ELb0EEEvPT_PKS2_PKT0_S8_ifPKiSA_iPKfiiiSC_SC_iiiii,@"STO_CUDA_ENTRY STV_DEFAULT"
_ZN4vllm25paged_attention_v1_kernelIttLi192ELi8ELi128ELNS_18Fp8KVCacheDataTypeE0ELb0EEEvPT_PKS2_PKT0_S8_ifPKiSA_iPKfiiiSC_SC_iiiii:
.text._ZN4vllm25paged_attention_v1_kernelIttLi192ELi8ELi128ELNS_18Fp8KVCacheDataTypeE0ELb0EEEvPT_PKS2_PKT0_S8_ifPKiSA_iPKfiiiSC_SC_iiiii:
        /* <DEDUP_REMOVED lines=71> */
[----:B------:R-:W-:Y:S02]  /*0470*/  SHF.R.S32.HI R10, RZ, 0x2, R5 ;  /* 0x00000002ff0a7819 */ /* 0x000fe40000011405 */
        /* <DEDUP_REMOVED lines=36> */
.L_x_23864:
        /* <DEDUP_REMOVED lines=11> */
.L_x_23863:
[----:B------:R-:W-:Y:S05]  /*0770*/  BSYNC B1 ;  /* 0x0000000000017941 */ /* 0x000fea0003800000 */
.L_x_23862:
        /* <DEDUP_REMOVED lines=15> */
.L_x_23865:
        /* <DEDUP_REMOVED lines=17> */
.L_x_23861:
[----:B------:R-:W-:Y:S05]  /*0980*/  BSYNC B0 ;  /* 0x0000000000007941 */ /* 0x000fea0003800000 */
.L_x_23860:
        /* <DEDUP_REMOVED lines=10> */
[----:B------:R-:W0:Y:S01]  /*0a30*/  S2R R13, SR_CgaCtaId ;  /* 0x00000000000d7919 */ /* 0x000e220000008800 */
[----:B------:R-:W-:Y:S01]  /*0a40*/  SHF.R.S32.HI R9, RZ, 0x1f, R10 ;  /* 0x0000001fff097819 */ /* 0x000fe2000001140a */
[----:B------:R-:W-:Y:S01]  /*0a50*/  ULDC.64 UR4, c[0x0][0x238] ;  /* 0x00008e0000047ab9 */ /* 0x000fe20000000a00 */
[----:B------:R-:W-:Y:S01]  /*0a60*/  MOV R28, 0x400 ;  /* 0x00000400001c7802 */ /* 0x000fe20000000f00 */
[C---:B------:R-:W-:Y:S01]  /*0a70*/  VIADD R17, R5.reuse, 0x20 ;  /* 0x0000002005117836 */ /* 0x040fe20000000000 */
[----:B------:R-:W-:Y:S01]  /*0a80*/  SHF.R.S32.HI R6, RZ, 0x1f, R44 ;  /* 0x0000001fff067819 */ /* 0x000fe2000001142c */
[----:B------:R-:W-:Y:S01]  /*0a90*/  VIADD R21, R5, 0x30 ;  /* 0x0000003005157836 */ /* 0x000fe20000000000 */
[----:B------:R-:W-:Y:S01]  /*0aa0*/  IADD3 R11, P0, R44, R7, RZ ;  /* 0x000000072c0b7210 */ /* 0x000fe20007f1e0ff */
[----:B------:R-:W-:Y:S01]  /*0ab0*/  VIADD R72, R28, 0x1a0 ;  /* 0x000001a01c487836 */ /* 0x000fe20000000000 */
[----:B------:R-:W-:Y:S01]  /*0ac0*/  LEA.HI R9, R9, R10, RZ, 0x3 ;  /* 0x0000000a09097211 */ /* 0x000fe200078f18ff */
[----:B------:R-:W-:Y:S01]  /*0ad0*/  VIADD R25, R5, 0x40 ;  /* 0x0000004005197836 */ /* 0x000fe20000000000 */
[----:B------:R-:W-:Y:S01]  /*0ae0*/  LEA.HI.X.SX32 R6, R7, R6, 0x1, P0 ;  /* 0x0000000607067211 */ /* 0x000fe200000f0eff */
[----:B------:R-:W-:Y:S01]  /*0af0*/  VIADD R7, R5, 0x8 ;  /* 0x0000000805077836 */ /* 0x000fe20000000000 */
[----:B------:R-:W-:Y:S01]  /*0b00*/  LOP3.LUT R45, R9, 0xfffffff8, RZ, 0xc0, !PT ;  /* 0xfffffff8092d7812 */ /* 0x000fe200078ec0ff */
[----:B------:R-:W-:Y:S01]  /*0b10*/  VIADD R40, R5, 0x4c ;  /* 0x0000004c05287836 */ /* 0x000fe20000000000 */
[----:B------:R-:W-:Y:S01]  /*0b20*/  LEA R8, P0, R11, UR4, 0x2 ;  /* 0x000000040b087c11 */ /* 0x000fe2000f8010ff */
[----:B------:R-:W-:Y:S01]  /*0b30*/  VIADD R41, R5, 0x50 ;  /* 0x0000005005297836 */ /* 0x000fe20000000000 */
[----:B------:R-:W-:Y:S01]  /*0b40*/  SHF.R.S32.HI R18, RZ, 0x1f, R17 ;  /* 0x0000001fff127819 */ /* 0x000fe20000011411 */
[----:B------:R-:W-:Y:S01]  /*0b50*/  IMAD.IADD R45, R10, 0x1, -R45 ;  /* 0x000000010a2d7824 */ /* 0x000fe200078e0a2d */
[----:B------:R-:W-:Y:S01]  /*0b60*/  LEA.HI.X R9, R11, UR5, R6, 0x2, P0 ;  /* 0x000000050b097c11 */ /* 0x000fe200080f1406 */
        /* <DEDUP_REMOVED lines=13> */
[C---:B0-----:R-:W-:Y:S01]  /*0c40*/  LEA R28, R13.reuse, R28, 0x18 ;  /* 0x0000001c0d1c7211 */ /* 0x041fe200078ec0ff */
[----:B------:R-:W0:Y:S01]  /*0c50*/  LDC R60, c[0x0][0x25c] ;  /* 0x00009700ff3c7b82 */ /* 0x000e220000000800 */
[----:B------:R-:W-:Y:S01]  /*0c60*/  LEA R72, R13, R72, 0x18 ;  /* 0x000000480d487211 */ /* 0x000fe200078ec0ff */
[----:B------:R-:W-:Y:S01]  /*0c70*/  VIADD R13, R5, 0x10 ;  /* 0x00000010050d7836 */ /* 0x000fe20000000000 */
[----:B------:R-:W-:Y:S01]  /*0c80*/  SHF.R.S32.HI R11, RZ, 0x1f, R10 ;  /* 0x0000001fff0b7819 */ /* 0x000fe2000001140a */
[----:B------:R-:W-:Y:S01]  /*0c90*/  ULDC UR4, c[0x0][0x260] ;  /* 0x0000980000047ab9 */ /* 0x000fe20000000800 */
[----:B------:R-:W-:Y:S01]  /*0ca0*/  SHF.R.S32.HI R7, RZ, 0x1f, R6 ;  /* 0x0000001fff077819 */ /* 0x000fe20000011406 */
[----:B------:R-:W-:Y:S01]  /*0cb0*/  IMAD.SHL.U32 R63, R45, 0x8, RZ ;  /* 0x000000082d3f7824 */ /* 0x000fe200078e00ff */
[----:B------:R-:W-:Y:S01]  /*0cc0*/  SHF.R.S32.HI R14, RZ, 0x1f, R13 ;  /* 0x0000001fff0e7819 */ /* 0x000fe2000001140d */
[----:B------:R-:W-:Y:S01]  /*0cd0*/  IMAD.SHL.U32 R35, R35, 0x10, RZ ;  /* 0x0000001023237824 */ /* 0x000fe200078e00ff */
[----:B------:R-:W-:Y:S01]  /*0ce0*/  LEA.HI R11, R11, R10, RZ, 0x3 ;  /* 0x0000000a0b0b7211 */ /* 0x000fe200078f18ff */
[----:B------:R-:W-:Y:S01]  /*0cf0*/  IMAD R45, R44, 0x8, R45 ;  /* 0x000000082c2d7824 */ /* 0x000fe200078e022d */
        /* <DEDUP_REMOVED lines=9> */
[----:B------:R-:W-:Y:S01]  /*0d90*/  IMAD.U32 R72, R45, 0x4, R72 ;  /* 0x000000042d487824 */ /* 0x000fe200078e0048 */
        /* <DEDUP_REMOVED lines=9> */
[----:B------:R-:W-:Y:S01]  /*0e30*/  LEA.HI R39, R22, R21, RZ, 0x2 ;  /* 0x0000001516277211 */ /* 0x000fe200078f10ff */
[----:B------:R-:W-:Y:S01]  /*0e40*/  VIADD R14, R5, 0x18 ;  /* 0x00000018050e7836 */ /* 0x000fe20000000000 */
        /* <DEDUP_REMOVED lines=34> */
[----:B------:R-:W-:Y:S01]  /*1070*/  LEA.HI R23, R23, R22, RZ, 0x3 ;  /* 0x0000001617177211 */ /* 0x000fe200078f18ff */
[----:B------:R-:W-:Y:S01]  /*1080*/  IMAD.IADD R16, R18, 0x1, -R19 ;  /* 0x0000000112107824 */ /* 0x000fe200078e0a13 */
[----:B------:R-:W-:Y:S01]  /*1090*/  SHF.R.S32.HI R42, RZ, 0x1f, R41 ;  /* 0x0000001fff2a7819 */ /* 0x000fe20000011429 */
[----:B------:R-:W-:Y:S01]  /*10a0*/  VIADD R6, R5, 0x24 ;  /* 0x0000002405067836 */ /* 0x000fe20000000000 */
[----:B------:R-:W-:Y:S01]  /*10b0*/  LOP3.LUT R23, R23, 0xfffffff8, RZ, 0xc0, !PT ;  /* 0xfffffff817177812 */ /* 0x000fe200078ec0ff */
[C---:B------:R-:W-:Y:S01]  /*10c0*/  VIADD R18, R5.reuse, 0x28 ;  /* 0x0000002805127836 */ /* 0x040fe20000000000 */
        /* <DEDUP_REMOVED lines=23> */
[----:B------:R-:W-:Y:S02]  /*1240*/  LEA.HI R21, R21, R20, RZ, 0x3 ;  /* 0x0000001415157211 */ /* 0x000fe400078f18ff */
[----:B------:R-:W-:Y:S02]  /*1250*/  LOP3.LUT R17, R17, 0xfffffff8, RZ, 0xc0, !PT ;  /* 0xfffffff811117812 */ /* 0x000fe400078ec0ff */
        /* <DEDUP_REMOVED lines=10> */
[----:B------:R-:W-:Y:S01]  /*1300*/  IMAD.IADD R20, R22, 0x1, -R23 ;  /* 0x0000000116147824 */ /* 0x000fe200078e0a17 */
[----:B------:R-:W-:Y:S01]  /*1310*/  SHF.R.S32.HI R21, RZ, 0x1f, R6 ;  /* 0x0000001fff157819 */ /* 0x000fe20000011406 */
[----:B------:R-:W-:Y:S01]  /*1320*/  VIADD R22, R5, 0x38 ;  /* 0x0000003805167836 */ /* 0x000fe20000000000 */
[----:B------:R-:W-:Y:S01]  /*1330*/  LOP3.LUT R27, R27, 0xfffffff8, RZ, 0xc0, !PT ;  /* 0xfffffff81b1b7812 */ /* 0x000fe200078ec0ff */
        /* <DEDUP_REMOVED lines=9> */
[----:B------:R-:W-:Y:S02]  /*13d0*/  LEA.HI R50, R50, R23, RZ, 0x2 ;  /* 0x0000001732327211 */ /* 0x000fe400078f10ff */
[----:B------:R-:W-:Y:S02]  /*13e0*/  SHF.R.S32.HI R23, RZ, 0x1f, R22 ;  /* 0x0000001fff177819 */ /* 0x000fe40000011416 */
[----:B------:R-:W-:Y:S02]  /*13f0*/  SHF.R.S32.HI R25, RZ, 0x1f, R24 ;  /* 0x0000001fff197819 */ /* 0x000fe40000011418 */
[----:B------:R-:W-:-:S02]  /*1400*/  LEA.HI R21, R21, R6, RZ, 0x3 ;  /* 0x0000000615157211 */ /* 0x000fc400078f18ff */
[----:B------:R-:W-:Y:S02]  /*1410*/  LEA.HI R23, R23, R22, RZ, 0x3 ;  /* 0x0000001617177211 */ /* 0x000fe400078f18ff */
[----:B------:R-:W-:Y:S02]  /*1420*/  LEA.HI R25, R25, R24, RZ, 0x3 ;  /* 0x0000001819197211 */ /* 0x000fe400078f18ff */
[----:B------:R-:W-:Y:S02]  /*1430*/  LOP3.LUT R21, R21, 0xfffffff8, RZ, 0xc0, !PT ;  /* 0xfffffff815157812 */ /* 0x000fe400078ec0ff */
[----:B------:R-:W-:Y:S02]  /*1440*/  LOP3.LUT R23, R23, 0xfffffff8, RZ, 0xc0, !PT ;  /* 0xfffffff817177812 */ /* 0x000fe400078ec0ff */
        /* <DEDUP_REMOVED lines=28> */
[----:B------:R-:W-:-:S02]  /*1610*/  LEA.HI R25, R25, R6, RZ, 0x3 ;  /* 0x0000000619197211 */ /* 0x000fc400078f18ff */
        /* <DEDUP_REMOVED lines=8> */
[----:B------:R-:W-:Y:S01]  /*16a0*/  LOP3.LUT R55, R35, 0xffffffc0, RZ, 0xc0, !PT ;  /* 0xffffffc023377812 */ /* 0x000fe200078ec0ff */
[----:B------:R-:W-:Y:S01]  /*16b0*/  IMAD.IADD R27, R40, 0x1, -R41 ;  /* 0x00000001281b7824 */ /* 0x000fe200078e0a29 */
[----:B------:R-:W-:Y:S01]  /*16c0*/  LEA.HI R58, R58, R47, RZ, 0x3 ;  /* 0x0000002f3a3a7211 */ /* 0x000fe200078f18ff */
[C---:B------:R-:W-:Y:S01]  /*16d0*/  VIADD R6, R5.reuse, 0x54 ;  /* 0x0000005405067836 */ /* 0x040fe20000000000 */
[----:B------:R-:W-:Y:S01]  /*16e0*/  LOP3.LUT R54, R36, 0xffffffc0, RZ, 0xc0, !PT ;  /* 0xffffffc024367812 */ /* 0x000fe200078ec0ff */
[----:B------:R-:W-:Y:S01]  /*16f0*/  IMAD.IADD R40, R42, 0x1, -R43 ;  /* 0x000000012a287824 */ /* 0x000fe200078e0a2b */
[----:B------:R-:W-:Y:S01]  /*1700*/  LOP3.LUT R58, R58, 0xfffffff8, RZ, 0xc0, !PT ;  /* 0xfffffff83a3a7812 */ /* 0x000fe200078ec0ff */
[----:B------:R-:W-:Y:S01]  /*1710*/  VIADD R42, R5, 0x58 ;  /* 0x00000058052a7836 */ /* 0x000fe20000000000 */
[----:B------:R-:W-:-:S02]  /*1720*/  SHF.R.S32.HI R41, RZ, 0x1f, R6 ;  /* 0x0000001fff297819 */ /* 0x000fc40000011406 */
[----:B------:R-:W-:Y:S02]  /*1730*/  LOP3.LUT R59, R39, 0xffffffc0, RZ, 0xc0, !PT ;  /* 0xffffffc0273b7812 */ /* 0x000fe400078ec0ff */
[----:B------:R-:W-:Y:S02]  /*1740*/  SHF.R.S32.HI R43, RZ, 0x1f, R42 ;  /* 0x0000001fff2b7819 */ /* 0x000fe4000001142a */
        /* <DEDUP_REMOVED lines=9> */
[----:B------:R-:W-:Y:S01]  /*17e0*/  IMAD.SHL.U32 R71, R57, 0x10, RZ ;  /* 0x0000001039477824 */ /* 0x000fe200078e00ff */
[----:B------:R-:W-:-:S02]  /*17f0*/  LEA.HI R42, R42, R41, RZ, 0x3 ;  /* 0x000000292a2a7211 */ /* 0x000fc400078f18ff */
[----:B------:R-:W-:Y:S02]  /*1800*/  LEA.HI R46, R46, R43, RZ, 0x3 ;  /* 0x0000002b2e2e7211 */ /* 0x000fe400078f18ff */
[----:B------:R-:W-:Y:S02]  /*1810*/  LOP3.LUT R42, R42, 0xfffffff8, RZ, 0xc0, !PT ;  /* 0xfffffff82a2a7812 */ /* 0x000fe400078ec0ff */
[----:B------:R-:W-:Y:S02]  /*1820*/  LOP3.LUT R46, R46, 0xfffffff8, RZ, 0xc0, !PT ;  /* 0xfffffff82e2e7812 */ /* 0x000fe400078ec0ff */
[C---:B------:R-:W-:Y:S01]  /*1830*/  IADD3 R62, P0, R6.reuse, R63, RZ ;  /* 0x0000003f063e7210 */ /* 0x040fe20007f1e0ff */
[----:B------:R-:W-:Y:S01]  /*1840*/  IMAD.IADD R41, R41, 0x1, -R42 ;  /* 0x0000000129297824 */ /* 0x000fe200078e0a2a */
[----:B------:R-:W-:Y:S01]  /*1850*/  LOP3.LUT R57, R37, 0xffffffc0, RZ, 0xc0, !PT ;  /* 0xffffffc025397812 */ /* 0x000fe200078ec0ff */
[----:B------:R-:W-:Y:S01]  /*1860*/  IMAD.IADD R42, R43, 0x1, -R46 ;  /* 0x000000012b2a7824 */ /* 0x000fe200078e0a2e */
[----:B------:R-:W-:Y:S01]  /*1870*/  LEA.HI.X.SX32 R63, R6, R61, 0x1, P0 ;  /* 0x0000003d063f7211 */ /* 0x000fe200000f0eff */
[----:B------:R-:W-:Y:S01]  /*1880*/  IMAD.IADD R43, R47, 0x1, -R58 ;  /* 0x000000012f2b7824 */ /* 0x000fe200078e0a3a */
[----:B0-----:R-:W-:Y:S01]  /*1890*/  SHF.R.S32.HI R46, RZ, 0x1f, R60 ;  /* 0x0000001fff2e7819 */ /* 0x001fe2000001143c */
[----:B------:R-:W-:Y:S01]  /*18a0*/  IMAD.SHL.U32 R58, R48, 0x10, RZ ;  /* 0x00000010303a7824 */ /* 0x000fe200078e00ff */
[----:B------:R-:W-:Y:S01]  /*18b0*/  LOP3.LUT R56, R38, 0xffffffc0, RZ, 0xc0, !PT ;  /* 0xffffffc026387812 */ /* 0x000fe200078ec0ff */
[----:B------:R-:W-:Y:S01]  /*18c0*/  IMAD.SHL.U32 R61, R49, 0x10, RZ ;  /* 0x00000010313d7824 */ /* 0x000fe200078e00ff */
[----:B------:R-:W-:Y:S01]  /*18d0*/  LOP3.LUT R64, R64, 0xffffffc0, RZ, 0xc0, !PT ;  /* 0xffffffc040407812 */ /* 0x000fe200078ec0ff */
[----:B------:R-:W-:Y:S01]  /*18e0*/  IMAD.SHL.U32 R60, R50, 0x10, RZ ;  /* 0x00000010323c7824 */ /* 0x000fe200078e00ff */
[----:B------:R-:W-:Y:S01]  /*18f0*/  LOP3.LUT R58, R58, 0xffffffc0, RZ, 0xc0, !PT ;  /* 0xffffffc03a3a7812 */ /* 0x000fe200078ec0ff */
[----:B------:R-:W-:Y:S01]  /*1900*/  IMAD.MOV.U32 R6, RZ, RZ, -0x800001 ;  /* 0xff7fffffff067424 */ /* 0x000fe200078e00ff */
        /* <DEDUP_REMOVED lines=48> */
.L_x_23871:
        /* <DEDUP_REMOVED lines=10> */
[----:B------:R-:W-:Y:S01]  /*1cb0*/  IMAD.IADD R35, R32, 0x1, -R33 ;  /* 0x0000000120237824 */ /* 0x000fe200078e0a21 */
[----:B------:R-:W-:Y:S02]  /*1cc0*/  SHF.R.S32.HI R32, RZ, 0x1f, R7 ;  /* 0x0000001fff207819 */ /* 0x000fe40000011407 */
[----:B------:R-:W-:Y:S02]  /*1cd0*/  SHF.R.S32.HI R33, RZ, 0x1f, R31 ;  /* 0x0000001fff217819 */ /* 0x000fe4000001141f */
[----:B--2---:R-:W-:Y:S01]  /*1ce0*/  SHF.R.S32.HI R28, RZ, 0x1f, R29 ;  /* 0x0000001fff1c7819 */ /* 0x004fe2000001141d */
[----:B------:R-:W-:-:S04]  /*1cf0*/  IMAD.WIDE.U32 R36, R29, UR9, R62 ;  /* 0x000000091d247c25 */ /* 0x000fc8000f8e003e */
[----:B------:R-:W-:-:S04]  /*1d00*/  IMAD R28, R28, UR9, RZ ;  /* 0x000000091c1c7c24 */ /* 0x000fc8000f8e02ff */
[----:B------:R-:W-:-:S04]  /*1d10*/  IMAD R29, R29, R46, R28 ;  /* 0x0000002e1d1d7224 */ /* 0x000fc800078e021c */
[----:B------:R-:W-:Y:S01]  /*1d20*/  IMAD.IADD R114, R37, 0x1, R29 ;  /* 0x0000000125727824 */ /* 0x000fe200078e021d */
[-C--:B------:R-:W-:Y:S02]  /*1d30*/  IADD3 R29, P1, P2, R7, R36.reuse, R31 ;  /* 0x00000024071d7210 */ /* 0x080fe40007a3e01f */
[----:B------:R-:W-:Y:S02]  /*1d40*/  IADD3 R31, P0, R35, R36, RZ ;  /* 0x00000024231f7210 */ /* 0x000fe40007f1e0ff */
[-C--:B------:R-:W-:Y:S02]  /*1d50*/  IADD3.X R32, R32, R114.reuse, R33, P1, P2 ;  /* 0x0000007220207210 */ /* 0x080fe40000fe4421 */
[----:B------:R-:W-:Y:S02]  /*1d60*/  LEA R28, P1, R29, UR6, 0x1 ;  /* 0x000000061d1c7c11 */ /* 0x000fe4000f8208ff */
[----:B------:R-:W-:Y:S02]  /*1d70*/  LEA.HI.X.SX32 R34, R35, R114, 0x1, P0 ;  /* 0x0000007223227211 */ /* 0x000fe400000f0eff */
[----:B------:R-:W-:-:S02]  /*1d80*/  LEA.HI.X R29, R29, UR7, R32, 0x1, P1 ;  /* 0x000000071d1d7c11 */ /* 0x000fc400088f0c20 */
[----:B------:R-:W-:-:S03]  /*1d90*/  LEA R30, P0, R31, UR6, 0x1 ;  /* 0x000000061f1e7c11 */ /* 0x000fc6000f8008ff */
[----:B------:R0:W2:Y:S01]  /*1da0*/  LDG.E.CONSTANT R109, desc[UR10][R28.64] ;  /* 0x0000000a1c6d7981 */ /* 0x0000a2000c1e9900 */
[----:B------:R-:W-:Y:S02]  /*1db0*/  LEA.HI.X R31, R31, UR7, R34, 0x1, P0 ;  /* 0x000000071f1f7c11 */ /* 0x000fe400080f0c22 */
[--C-:B------:R-:W-:Y:S02]  /*1dc0*/  SHF.R.S32.HI R33, RZ, 0x1f, R49.reuse ;  /* 0x0000001fff217819 */ /* 0x100fe40000011431 */
[----:B------:R-:W-:Y:S01]  /*1dd0*/  SHF.R.S32.HI R34, RZ, 0x1f, R10 ;  /* 0x0000001fff227819 */ /* 0x000fe2000001140a */
[----:B------:R1:W3:Y:S01]  /*1de0*/  LDG.E.CONSTANT R108, desc[UR10][R30.64] ;  /* 0x0000000a1e6c7981 */ /* 0x0002e2000c1e9900 */
[----:B------:R-:W-:-:S04]  /*1df0*/  IADD3 R32, P0, P1, R10, R36, R49 ;  /* 0x000000240a207210 */ /* 0x000fc8000791e031 */
[----:B------:R-:W-:Y:S02]  /*1e00*/  IADD3.X R33, R34, R114, R33, P0, P1 ;  /* 0x0000007222217210 */ /* 0x000fe400007e2421 */
[----:B------:R-:W-:-:S04]  /*1e10*/  LEA R34, P0, R32, UR6, 0x1 ;  /* 0x0000000620227c11 */ /* 0x000fc8000f8008ff */
[----:B------:R-:W-:-:S05]  /*1e20*/  LEA.HI.X R35, R32, UR7, R33, 0x1, P0 ;  /* 0x0000000720237c11 */ /* 0x000fca00080f0c21 */
[----:B------:R4:W3:Y:S01]  /*1e30*/  LDG.E.CONSTANT R37, desc[UR10][R34.64] ;  /* 0x0000000a22257981 */ /* 0x0008e2000c1e9900 */
[--C-:B------:R-:W-:Y:S02]  /*1e40*/  SHF.R.S32.HI R33, RZ, 0x1f, R48.reuse ;  /* 0x0000001fff217819 */ /* 0x100fe40000011430 */
[----:B------:R-:W-:Y:S02]  /*1e50*/  SHF.R.S32.HI R32, RZ, 0x1f, R11 ;  /* 0x0000001fff207819 */ /* 0x000fe4000001140b */
[----:B0-----:R-:W-:-:S04]  /*1e60*/  IADD3 R28, P0, P1, R11, R36, R48 ;  /* 0x000000240b1c7210 */ /* 0x001fc8000791e030 */
[----:B------:R-:W-:Y:S02]  /*1e70*/  IADD3.X R29, R32, R114, R33, P0, P1 ;  /* 0x00000072201d7210 */ /* 0x000fe400007e2421 */
[----:B------:R-:W-:-:S04]  /*1e80*/  LEA R32, P0, R28, UR6, 0x1 ;  /* 0x000000061c207c11 */ /* 0x000fc8000f8008ff */
[----:B------:R-:W-:Y:S02]  /*1e90*/  LEA.HI.X R33, R28, UR7, R29, 0x1, P0 ;  /* 0x000000071c217c11 */ /* 0x000fe400080f0c1d */
[--C-:B-1----:R-:W-:Y:S02]  /*1ea0*/  SHF.R.S32.HI R31, RZ, 0x1f, R51.reuse ;  /* 0x0000001fff1f7819 */ /* 0x102fe40000011433 */
[----:B------:R-:W-:Y:S01]  /*1eb0*/  SHF.R.S32.HI R30, RZ, 0x1f, R12 ;  /* 0x0000001fff1e7819 */ /* 0x000fe2000001140c */
[----:B------:R0:W3:Y:S01]  /*1ec0*/  LDG.E.CONSTANT R38, desc[UR10][R32.64] ;  /* 0x0000000a20267981 */ /* 0x0000e2000c1e9900 */
[----:B------:R-:W-:-:S04]  /*1ed0*/  IADD3 R29, P0, P1, R12, R36, R51 ;  /* 0x000000240c1d7210 */ /* 0x000fc8000791e033 */
[----:B------:R-:W-:Y:S02]  /*1ee0*/  IADD3.X R30, R30, R114, R31, P0, P1 ;  /* 0x000000721e1e7210 */ /* 0x000fe400007e241f */
[----:B------:R-:W-:-:S04]  /*1ef0*/  LEA R28, P0, R29, UR6, 0x1 ;  /* 0x000000061d1c7c11 */ /* 0x000fc8000f8008ff */
[----:B------:R-:W-:-:S05]  /*1f00*/  LEA.HI.X R29, R29, UR7, R30, 0x1, P0 ;  /* 0x000000071d1d7c11 */ /* 0x000fca00080f0c1e */
[----:B------:R1:W3:Y:S01]  /*1f10*/  LDG.E.CONSTANT R39, desc[UR10][R28.64] ;  /* 0x0000000a1c277981 */ /* 0x0002e2000c1e9900 */
[----:B----4-:R-:W-:Y:S02]  /*1f20*/  SHF.R.S32.HI R35, RZ, 0x1f, R13 ;  /* 0x0000001fff237819 */ /* 0x010fe4000001140d */
[--C-:B------:R-:W-:Y:S02]  /*1f30*/  SHF.R.S32.HI R34, RZ, 0x1f, R50.reuse ;  /* 0x0000001fff227819 */ /* 0x100fe40000011432 */
[----:B------:R-:W-:-:S04]  /*1f40*/  IADD3 R31, P0, P1, R13, R36, R50 ;  /* 0x000000240d1f7210 */ /* 0x000fc8000791e032 */
[----:B------:R-:W-:Y:S02]  /*1f50*/  IADD3.X R34, R35, R114, R34, P0, P1 ;  /* 0x0000007223227210 */ /* 0x000fe400007e2422 */
[----:B------:R-:W-:-:S04]  /*1f60*/  LEA R30, P0, R31, UR6, 0x1 ;  /* 0x000000061f1e7c11 */ /* 0x000fc8000f8008ff */
[----:B------:R-:W-:Y:S02]  /*1f70*/  LEA.HI.X R31, R31, UR7, R34, 0x1, P0 ;  /* 0x000000071f1f7c11 */ /* 0x000fe400080f0c22 */
[--C-:B------:R-:W-:Y:S01]  /*1f80*/  SHF.R.S32.HI R107, RZ, 0x1f, R53.reuse ;  /* 0x0000001fff6b7819 */ /* 0x100fe20000011435 */
[----:B0-----:R-:W0:Y:S04]  /*1f90*/  LDS.128 R32, [R47] ;  /* 0x000000002f207984 */ /* 0x001e280000000c00 */
[----:B------:R4:W3:Y:S01]  /*1fa0*/  LDG.E.CONSTANT R121, desc[UR10][R30.64] ;  /* 0x0000000a1e797981 */ /* 0x0008e2000c1e9900 */
[----:B------:R-:W-:Y:S02]  /*1fb0*/  SHF.R.S32.HI R106, RZ, 0x1f, R14 ;  /* 0x0000001fff6a7819 */ /* 0x000fe4000001140e */
[----:B-1----:R-:W-:-:S04]  /*1fc0*/  IADD3 R29, P0, P1, R14, R36, R53 ;  /* 0x000000240e1d7210 */ /* 0x002fc8000791e035 */
[----:B------:R-:W-:Y:S02]  /*1fd0*/  IADD3.X R106, R106, R114, R107, P0, P1 ;  /* 0x000000726a6a7210 */ /* 0x000fe400007e246b */
[C---:B------:R-:W-:Y:S02]  /*1fe0*/  LEA R28, P0, R29.reuse, UR6, 0x1 ;  /* 0x000000061d1c7c11 */ /* 0x040fe4000f8008ff */
[----:B------:R-:W-:Y:S02]  /*1ff0*/  SHF.R.S32.HI R111, RZ, 0x1f, R52 ;  /* 0x0000001fff6f7819 */ /* 0x000fe40000011434 */
[----:B------:R-:W-:Y:S02]  /*2000*/  LEA.HI.X R29, R29, UR7, R106, 0x1, P0 ;  /* 0x000000071d1d7c11 */ /* 0x000fe400080f0c6a */
[----:B------:R-:W-:Y:S02]  /*2010*/  SHF.R.S32.HI R106, RZ, 0x1f, R15 ;  /* 0x0000001fff6a7819 */ /* 0x000fe4000001140f */
[----:B------:R-:W-:Y:S01]  /*2020*/  IADD3 R107, P0, P1, R15, R36, R52 ;  /* 0x000000240f6b7210 */ /* 0x000fe2000791e034 */
[----:B------:R-:W3:Y:S03]  /*2030*/  LDG.E.CONSTANT R120, desc[UR10][R28.64] ;  /* 0x0000000a1c787981 */ /* 0x000ee6000c1e9900 */
[----:B----4-:R-:W-:-:S02]  /*2040*/  IADD3.X R30, R106, R114, R111, P0, P1 ;  /* 0x000000726a1e7210 */ /* 0x010fc400007e246f */
[----:B------:R-:W-:-:S04]  /*2050*/  LEA R106, P0, R107, UR6, 0x1 ;  /* 0x000000066b6a7c11 */ /* 0x000fc8000f8008ff */
[----:B------:R-:W-:-:S05]  /*2060*/  LEA.HI.X R107, R107, UR7, R30, 0x1, P0 ;  /* 0x000000076b6b7c11 */ /* 0x000fca00080f0c1e */
[----:B------:R1:W4:Y:S01]  /*2070*/  LDG.E.CONSTANT R115, desc[UR10][R106.64] ;  /* 0x0000000a6a737981 */ /* 0x000322000c1e9900 */
[----:B0-----:R-:W-:Y:S02]  /*2080*/  HADD2.F32 R110, -RZ, R33.H0_H0 ;  /* 0x20000021ff6e7230 */ /* 0x001fe40000004100 */
[--C-:B------:R-:W-:Y:S02]  /*2090*/  HADD2.F32 R30, -RZ, R32.reuse.H0_H0 ;  /* 0x20000020ff1e7230 */ /* 0x100fe40000004100 */
[----:B------:R-:W-:Y:S01]  /*20a0*/  HADD2.F32 R32, -RZ, R32.H1_H1 ;  /* 0x30000020ff207230 */ /* 0x000fe20000004100 */
[----:B-1----:R-:W-:Y:S01]  /*20b0*/  IADD3 R106, P0, P1, R16, R36, R55 ;  /* 0x00000024106a7210 */ /* 0x002fe2000791e037 */
[--C-:B--2---:R-:W-:Y:S02]  /*20c0*/  HADD2.F32 R111, -RZ, R109.reuse.H0_H0 ;  /* 0x2000006dff6f7230 */ /* 0x104fe40000004100 */
[----:B------:R-:W-:-:S03]  /*20d0*/  HADD2.F32 R109, -RZ, R109.H1_H1 ;  /* 0x3000006dff6d7230 */ /* 0x000fc60000004100 */
[----:B------:R-:W-:Y:S01]  /*20e0*/  FMUL.FTZ R111, R110, R111 ;  /* 0x0000006f6e6f7220 */ /* 0x000fe20000410000 */
[----:B------:R-:W-:Y:S02]  /*20f0*/  HADD2.F32 R110, -RZ, R33.H1_H1 ;  /* 0x30000021ff6e7230 */ /* 0x000fe40000004100 */
[----:B---3--:R-:W-:-:S03]  /*2100*/  HADD2.F32 R33, -RZ, R108.H1_H1 ;  /* 0x3000006cff217230 */ /* 0x008fc60000004100 */
[----:B------:R-:W-:Y:S01]  /*2110*/  FMUL.FTZ R109, R110, R109 ;  /* 0x0000006d6e6d7220 */ /* 0x000fe20000410000 */
[----:B------:R-:W-:-:S03]  /*2120*/  HADD2.F32 R31, -RZ, R108.H0_H0 ;  /* 0x2000006cff1f7230 */ /* 0x000fc60000004100 */
[----:B------:R-:W-:Y:S01]  /*2130*/  FFMA.FTZ R109, R32, R33, R109 ;  /* 0x00000021206d7223 */ /* 0x000fe2000001006d */
[----:B------:R-:W-:Y:S02]  /*2140*/  LEA R32, P2, R106, UR6, 0x1 ;  /* 0x000000066a207c11 */ /* 0x000fe4000f8408ff */
[----:B------:R-:W-:Y:S01]  /*2150*/  IADD3.X R33, R90, R114, R73, P0, P1 ;  /* 0x000000725a217210 */ /* 0x000fe200007e2449 */
[----:B------:R-:W-:Y:S02]  /*2160*/  FFMA.FTZ R111, R30, R31, R111 ;  /* 0x0000001f1e6f7223 */ /* 0x000fe4000001006f */
[----:B------:R-:W0:Y:S01]  /*2170*/  LDS.128 R28, [R47+0x10] ;  /* 0x000010002f1c7984 */ /* 0x000e220000000c00 */
[----:B------:R-:W-:Y:S01]  /*2180*/  LEA.HI.X R33, R106, UR7, R33, 0x1, P2 ;  /* 0x000000076a217c11 */ /* 0x000fe200090f0c21 */
[----:B------:R-:W-:Y:S02]  /*2190*/  HADD2.F32 R106, -RZ, R34.H0_H0 ;  /* 0x20000022ff6a7230 */ /* 0x000fe40000004100 */
[----:B------:R-:W-:-:S02]  /*21a0*/  HADD2.F32 R107, -RZ, R37.H0_H0 ;  /* 0x20000025ff6b7230 */ /* 0x000fc40000004100 */
[----:B------:R1:W2:Y:S03]  /*21b0*/  LDG.E.CONSTANT R119, desc[UR10][R32.64] ;  /* 0x0000000a20777981 */ /* 0x0002a6000c1e9900 */
[----:B------:R-:W-:Y:S01]  /*21c0*/  FFMA.FTZ R106, R106, R107, R111 ;  /* 0x0000006b6a6a7223 */ /* 0x000fe2000001006f */
[----:B------:R-:W-:-:S04]  /*21d0*/  IADD3 R107, P0, P1, R17, R36, R54 ;  /* 0x00000024116b7210 */ /* 0x000fc8000791e036 */
[----:B------:R-:W-:Y:S02]  /*21e0*/  LEA R116, P2, R107, UR6, 0x1 ;  /* 0x000000066b747c11 */ /* 0x000fe4000f8408ff */
[----:B------:R-:W-:-:S04]  /*21f0*/  IADD3.X R108, R91, R114, R74, P0, P1 ;  /* 0x000000725b6c7210 */ /* 0x000fc800007e244a */
[----:B------:R-:W-:-:S05]  /*2200*/  LEA.HI.X R117, R107, UR7, R108, 0x1, P2 ;  /* 0x000000076b757c11 */ /* 0x000fca00090f0c6c */
[----:B------:R-:W3:Y:S01]  /*2210*/  LDG.E.CONSTANT R116, desc[UR10][R116.64] ;  /* 0x0000000a74747981 */ /* 0x000ee2000c1e9900 */
[----:B------:R-:W-:Y:S02]  /*2220*/  HADD2.F32 R34, -RZ, R34.H1_H1 ;  /* 0x30000022ff227230 */ /* 0x000fe40000004100 */
[----:B------:R-:W-:Y:S02]  /*2230*/  HADD2.F32 R37, -RZ, R37.H1_H1 ;  /* 0x30000025ff257230 */ /* 0x000fe40000004100 */
[----:B------:R-:W-:-:S03]  /*2240*/  HADD2.F32 R107, -RZ, R38.H0_H0 ;  /* 0x20000026ff6b7230 */ /* 0x000fc60000004100 */
[----:B------:R-:W-:Y:S01]  /*2250*/  FFMA.FTZ R34, R34, R37, R109 ;  /* 0x0000002522227223 */ /* 0x000fe2000001006d */
[--C-:B------:R-:W-:Y:S02]  /*2260*/  HADD2.F32 R37, -RZ, R35.reuse.H0_H0 ;  /* 0x20000023ff257230 */ /* 0x100fe40000004100 */
[----:B------:R-:W-:Y:S02]  /*2270*/  HADD2.F32 R35, -RZ, R35.H1_H1 ;  /* 0x30000023ff237230 */ /* 0x000fe40000004100 */
[----:B------:R-:W-:Y:S01]  /*2280*/  HADD2.F32 R122, -RZ, R38.H1_H1 ;  /* 0x30000026ff7a7230 */ /* 0x000fe20000004100 */
[----:B-1----:R-:W-:Y:S01]  /*2290*/  IADD3 R33, P0, P1, R18, R36, R57 ;  /* 0x0000002412217210 */ /* 0x002fe2000791e039 */
[----:B------:R-:W-:-:S03]  /*22a0*/  FFMA.FTZ R37, R37, R107, R106 ;  /* 0x0000006b25257223 */ /* 0x000fc6000001006a */
[----:B------:R-:W-:Y:S01]  /*22b0*/  FFMA.FTZ R122, R35, R122, R34 ;  /* 0x0000007a237a7223 */ /* 0x000fe20000010022 */
[----:B------:R-:W-:Y:S02]  /*22c0*/  LEA R106, P2, R33, UR6, 0x1 ;  /* 0x00000006216a7c11 */ /* 0x000fe4000f8408ff */
[----:B------:R-:W-:Y:S01]  /*22d0*/  IADD3.X R34, R92, R114, R75, P0, P1 ;  /* 0x000000725c227210 */ /* 0x000fe200007e244b */
[----:B0-----:R-:W-:-:S03]  /*22e0*/  HADD2.F32 R108, -RZ, R28.H0_H0 ;  /* 0x2000001cff6c7230 */ /* 0x001fc60000004100 */
[----:B------:R-:W-:Y:S01]  /*22f0*/  LEA.HI.X R107, R33, UR7, R34, 0x1, P2 ;  /* 0x00000007216b7c11 */ /* 0x000fe200090f0c22 */
[----:B------:R-:W-:Y:S01]  /*2300*/  HADD2.F32 R32, -RZ, R39.H0_H0 ;  /* 0x20000027ff207230 */ /* 0x000fe20000004100 */
[----:B------:R-:W-:-:S03]  /*2310*/  IADD3 R35, P0, P1, R19, R36, R56 ;  /* 0x0000002413237210 */ /* 0x000fc6000791e038 */
[----:B------:R-:W3:Y:S01]  /*2320*/  LDG.E.CONSTANT R117, desc[UR10][R106.64] ;  /* 0x0000000a6a757981 */ /* 0x000ee2000c1e9900 */
[----:B------:R-:W-:Y:S01]  /*2330*/  FFMA.FTZ R108, R108, R32, R37 ;  /* 0x000000206c6c7223 */ /* 0x000fe20000010025 */
[----:B------:R-:W-:Y:S02]  /*2340*/  LEA R34, P2, R35, UR6, 0x1 ;  /* 0x0000000623227c11 */ /* 0x000fe4000f8408ff */
[----:B------:R-:W-:Y:S02]  /*2350*/  IADD3.X R32, R93, R114, R76, P0, P1 ;  /* 0x000000725d207210 */ /* 0x000fe400007e244c */
[----:B------:R-:W-:Y:S02]  /*2360*/  IADD3 R33, P0, P1, R20, R36, R59 ;  /* 0x0000002414217210 */ /* 0x000fe4000791e03b */
[----:B------:R-:W-:Y:S02]  /*2370*/  LEA.HI.X R35, R35, UR7, R32, 0x1, P2 ;  /* 0x0000000723237c11 */ /* 0x000fe400090f0c20 */
[----:B------:R-:W-:-:S02]  /*2380*/  LEA R32, P2, R33, UR6, 0x1 ;  /* 0x0000000621207c11 */ /* 0x000fc4000f8408ff */
[----:B------:R-:W-:Y:S01]  /*2390*/  IADD3.X R38, R94, R114, R77, P0, P1 ;  /* 0x000000725e267210 */ /* 0x000fe200007e244d */
[----:B------:R0:W3:Y:S03]  /*23a0*/  LDG.E.CONSTANT R118, desc[UR10][R34.64] ;  /* 0x0000000a22767981 */ /* 0x0000e6000c1e9900 */
[----:B------:R-:W-:Y:S02]  /*23b0*/  LEA.HI.X R33, R33, UR7, R38, 0x1, P2 ;  /* 0x0000000721217c11 */ /* 0x000fe400090f0c26 */
[----:B------:R-:W-:-:S03]  /*23c0*/  IADD3 R110, P0, P1, R21, R36, R58 ;  /* 0x00000024156e7210 */ /* 0x000fc6000791e03a */
[----:B------:R1:W3:Y:S01]  /*23d0*/  LDG.E.CONSTANT R37, desc[UR10][R32.64] ;  /* 0x0000000a20257981 */ /* 0x0002e2000c1e9900 */
[----:B------:R-:W-:Y:S01]  /*23e0*/  HADD2.F32 R109, -RZ, R28.H1_H1 ;  /* 0x3000001cff6d7230 */ /* 0x000fe20000004100 */
[----:B------:R-:W-:Y:S01]  /*23f0*/  LEA R38, P2, R110, UR6, 0x1 ;  /* 0x000000066e267c11 */ /* 0x000fe2000f8408ff */
[----:B------:R-:W-:Y:S01]  /*2400*/  HADD2.F32 R28, -RZ, R39.H1_H1 ;  /* 0x30000027ff1c7230 */ /* 0x000fe20000004100 */
[----:B------:R-:W-:Y:S02]  /*2410*/  IADD3.X R39, R95, R114, R78, P0, P1 ;  /* 0x000000725f277210 */ /* 0x000fe400007e244e */
[----:B0-----:R-:W-:Y:S02]  /*2420*/  IADD3 R34, P0, P1, R22, R36, R61 ;  /* 0x0000002416227210 */ /* 0x001fe4000791e03d */
[----:B------:R-:W-:Y:S02]  /*2430*/  LEA.HI.X R39, R110, UR7, R39, 0x1, P2 ;  /* 0x000000076e277c11 */ /* 0x000fe400090f0c27 */
[----:B------:R-:W-:-:S02]  /*2440*/  LEA R110, P2, R34, UR6, 0x1 ;  /* 0x00000006226e7c11 */ /* 0x000fc4000f8408ff */
[----:B-1----:R-:W-:Y:S01]  /*2450*/  IADD3.X R33, R96, R114, R79, P0, P1 ;  /* 0x0000007260217210 */ /* 0x002fe200007e244f */
[----:B------:R-:W3:Y:S01]  /*2460*/  LDG.E.CONSTANT R38, desc[UR10][R38.64] ;  /* 0x0000000a26267981 */ /* 0x000ee2000c1e9900 */
[----:B------:R-:W-:Y:S02]  /*2470*/  IADD3 R32, P0, P1, R23, R36, R60 ;  /* 0x0000002417207210 */ /* 0x000fe4000791e03c */
[----:B------:R-:W-:Y:S02]  /*2480*/  LEA.HI.X R111, R34, UR7, R33, 0x1, P2 ;  /* 0x00000007226f7c11 */ /* 0x000fe400090f0c21 */
[C---:B------:R-:W-:Y:S02]  /*2490*/  LEA R34, P2, R32.reuse, UR6, 0x1 ;  /* 0x0000000620227c11 */ /* 0x040fe4000f8408ff */
[----:B------:R-:W-:Y:S01]  /*24a0*/  IADD3.X R33, R97, R114, R80, P0, P1 ;  /* 0x0000007261217210 */ /* 0x000fe200007e2450 */
[----:B------:R0:W3:Y:S03]  /*24b0*/  LDG.E.CONSTANT R39, desc[UR10][R110.64] ;  /* 0x0000000a6e277981 */ /* 0x0000e6000c1e9900 */
[----:B------:R-:W-:Y:S01]  /*24c0*/  LEA.HI.X R35, R32, UR7, R33, 0x1, P2 ;  /* 0x0000000720237c11 */ /* 0x000fe200090f0c21 */
[----:B------:R-:W-:Y:S01]  /*24d0*/  FFMA.FTZ R122, R109, R28, R122 ;  /* 0x0000001c6d7a7223 */ /* 0x000fe2000001007a */
[----:B------:R-:W-:Y:S01]  /*24e0*/  IADD3 R33, P0, P1, R24, R36, R65 ;  /* 0x0000002418217210 */ /* 0x000fe2000791e041 */
[----:B------:R-:W-:-:S02]  /*24f0*/  HADD2.F32 R109, -RZ, R29.H0_H0 ;  /* 0x2000001dff6d7230 */ /* 0x000fc40000004100 */
[----:B------:R-:W-:Y:S01]  /*2500*/  HADD2.F32 R28, -RZ, R121.H0_H0 ;  /* 0x20000079ff1c7230 */ /* 0x000fe20000004100 */
[----:B------:R-:W-:Y:S02]  /*2510*/  IADD3.X R106, R98, R114, R81, P0, P1 ;  /* 0x00000072626a7210 */ /* 0x000fe400007e2451 */
[----:B------:R-:W-:Y:S02]  /*2520*/  LEA R32, P2, R33, UR6, 0x1 ;  /* 0x0000000621207c11 */ /* 0x000fe4000f8408ff */
[----:B------:R-:W-:Y:S01]  /*2530*/  FFMA.FTZ R28, R109, R28, R108 ;  /* 0x0000001c6d1c7223 */ /* 0x000fe2000001006c */
[----:B------:R-:W-:Y:S02]  /*2540*/  IADD3 R109, P0, P1, R25, R36, R64 ;  /* 0x00000024196d7210 */ /* 0x000fe4000791e040 */
[----:B------:R-:W-:Y:S02]  /*2550*/  LEA.HI.X R33, R33, UR7, R106, 0x1, P2 ;  /* 0x0000000721217c11 */ /* 0x000fe400090f0c6a */
[----:B------:R1:W3:Y:S01]  /*2560*/  LDG.E.CONSTANT R106, desc[UR10][R34.64] ;  /* 0x0000000a226a7981 */ /* 0x0002e2000c1e9900 */
[----:B------:R-:W-:-:S02]  /*2570*/  LEA R108, P2, R109, UR6, 0x1 ;  /* 0x000000066d6c7c11 */ /* 0x000fc4000f8408ff */
[----:B------:R-:W-:Y:S01]  /*2580*/  IADD3.X R112, R99, R114, R82, P0, P1 ;  /* 0x0000007263707210 */ /* 0x000fe200007e2452 */
[----:B------:R4:W3:Y:S01]  /*2590*/  LDG.E.CONSTANT R107, desc[UR10][R32.64] ;  /* 0x0000000a206b7981 */ /* 0x0008e2000c1e9900 */
[----:B------:R-:W-:Y:S02]  /*25a0*/  IADD3 R113, P0, P1, R26, R36, R67 ;  /* 0x000000241a717210 */ /* 0x000fe4000791e043 */
[----:B------:R-:W-:Y:S02]  /*25b0*/  LEA.HI.X R109, R109, UR7, R112, 0x1, P2 ;  /* 0x000000076d6d7c11 */ /* 0x000fe400090f0c70 */
[----:B------:R-:W-:Y:S02]  /*25c0*/  LEA R112, P2, R113, UR6, 0x1 ;  /* 0x0000000671707c11 */ /* 0x000fe4000f8408ff */
[----:B------:R-:W-:Y:S01]  /*25d0*/  IADD3.X R124, R100, R114, R83, P0, P1 ;  /* 0x00000072647c7210 */ /* 0x000fe200007e2453 */
[----:B------:R-:W3:Y:S01]  /*25e0*/  LDG.E.CONSTANT R108, desc[UR10][R108.64] ;  /* 0x0000000a6c6c7981 */ /* 0x000ee2000c1e9900 */
[----:B0-----:R-:W-:-:S02]  /*25f0*/  IADD3 R110, P0, P1, R27, R36, R66 ;  /* 0x000000241b6e7210 */ /* 0x001fc4000791e042 */
[----:B------:R-:W-:Y:S02]  /*2600*/  LEA.HI.X R113, R113, UR7, R124, 0x1, P2 ;  /* 0x0000000771717c11 */ /* 0x000fe400090f0c7c */
[C---:B-1----:R-:W-:Y:S02]  /*2610*/  LEA R34, P2, R110.reuse, UR6, 0x1 ;  /* 0x000000066e227c11 */ /* 0x042fe4000f8408ff */
[----:B----4-:R-:W-:Y:S01]  /*2620*/  IADD3.X R33, R101, R114, R84, P0, P1 ;  /* 0x0000007265217210 */ /* 0x010fe200007e2454 */
[----:B------:R-:W4:Y:S03]  /*2630*/  LDG.E.CONSTANT R109, desc[UR10][R112.64] ;  /* 0x0000000a706d7981 */ /* 0x000f26000c1e9900 */
[----:B------:R-:W-:Y:S02]  /*2640*/  LEA.HI.X R35, R110, UR7, R33, 0x1, P2 ;  /* 0x000000076e237c11 */ /* 0x000fe400090f0c21 */
[----:B------:R-:W-:-:S03]  /*2650*/  IADD3 R33, P0, P1, R40, R36, R69 ;  /* 0x0000002428217210 */ /* 0x000fc6000791e045 */
[----:B------:R0:W4:Y:S01]  /*2660*/  LDG.E.CONSTANT R110, desc[UR10][R34.64] ;  /* 0x0000000a226e7981 */ /* 0x000122000c1e9900 */
[----:B------:R-:W-:Y:S02]  /*2670*/  LEA R32, P2, R33, UR6, 0x1 ;  /* 0x0000000621207c11 */ /* 0x000fe4000f8408ff */
[----:B------:R-:W-:Y:S02]  /*2680*/  IADD3.X R124, R102, R114, R85, P0, P1 ;  /* 0x00000072667c7210 */ /* 0x000fe400007e2455 */
[----:B------:R-:W-:Y:S02]  /*2690*/  IADD3 R111, P0, P1, R41, R36, R68 ;  /* 0x00000024296f7210 */ /* 0x000fe4000791e044 */
[----:B------:R-:W-:Y:S02]  /*26a0*/  LEA.HI.X R33, R33, UR7, R124, 0x1, P2 ;  /* 0x0000000721217c11 */ /* 0x000fe400090f0c7c */
[----:B------:R-:W-:Y:S02]  /*26b0*/  LEA R124, P2, R111, UR6, 0x1 ;  /* 0x000000066f7c7c11 */ /* 0x000fe4000f8408ff */
[----:B------:R-:W-:-:S02]  /*26c0*/  IADD3.X R123, R103, R114, R86, P0, P1 ;  /* 0x00000072677b7210 */ /* 0x000fc400007e2456 */
[----:B0-----:R-:W-:Y:S02]  /*26d0*/  IADD3 R35, P0, P1, R42, R36, R71 ;  /* 0x000000242a237210 */ /* 0x001fe4000791e047 */
[----:B------:R-:W-:Y:S02]  /*26e0*/  LEA.HI.X R125, R111, UR7, R123, 0x1, P2 ;  /* 0x000000076f7d7c11 */ /* 0x000fe400090f0c7b */
[----:B------:R-:W-:Y:S01]  /*26f0*/  LEA R34, P2, R35, UR6, 0x1 ;  /* 0x0000000623227c11 */ /* 0x000fe2000f8408ff */
[----:B------:R0:W4:Y:S01]  /*2700*/  LDG.E.CONSTANT R111, desc[UR10][R32.64] ;  /* 0x0000000a206f7981 */ /* 0x000122000c1e9900 */
[----:B------:R-:W-:Y:S02]  /*2710*/  IADD3.X R113, R104, R114, R87, P0, P1 ;  /* 0x0000007268717210 */ /* 0x000fe400007e2457 */
[----:B------:R-:W-:Y:S01]  /*2720*/  IADD3 R36, P0, P1, R43, R36, R70 ;  /* 0x000000242b247210 */ /* 0x000fe2000791e046 */
[----:B------:R-:W4:Y:S01]  /*2730*/  LDG.E.CONSTANT R112, desc[UR10][R124.64] ;  /* 0x0000000a7c707981 */ /* 0x000f22000c1e9900 */
[----:B------:R-:W-:-:S02]  /*2740*/  LEA.HI.X R35, R35, UR7, R113, 0x1, P2 ;  /* 0x0000000723237c11 */ /* 0x000fc400090f0c71 */
[----:B------:R-:W-:Y:S02]  /*2750*/  IADD3.X R123, R105, R114, R88, P0, P1 ;  /* 0x00000072697b7210 */ /* 0x000fe400007e2458 */
[C---:B0-----:R-:W-:Y:S01]  /*2760*/  LEA R32, P0, R36.reuse, UR6, 0x1 ;  /* 0x0000000624207c11 */ /* 0x041fe2000f8008ff */
[----:B------:R0:W4:Y:S03]  /*2770*/  LDG.E.CONSTANT R113, desc[UR10][R34.64] ;  /* 0x0000000a22717981 */ /* 0x000126000c1e9900 */
[----:B------:R-:W-:-:S05]  /*2780*/  LEA.HI.X R33, R36, UR7, R123, 0x1, P0 ;  /* 0x0000000724217c11 */ /* 0x000fca00080f0c7b */
[----:B------:R1:W4:Y:S01]  /*2790*/  LDG.E.CONSTANT R114, desc[UR10][R32.64] ;  /* 0x0000000a20727981 */ /* 0x000322000c1e9900 */
        /* <DEDUP_REMOVED lines=8> */
[----:B0-----:R-:W-:Y:S02]  /*2820*/  HADD2.F32 R35, -RZ, R31.H0_H0 ;  /* 0x2000001fff237230 */ /* 0x001fe40000004100 */
[----:B------:R-:W-:Y:S01]  /*2830*/  FFMA.FTZ R29, R30, R120, R29 ;  /* 0x000000781e1d7223 */ /* 0x000fe2000001001d */
[----:B------:R-:W-:-:S05]  /*2840*/  HADD2.F32 R30, -RZ, R115.H0_H0 ;  /* 0x20000073ff1e7230 */ /* 0x000fca0000004100 */
[----:B------:R-:W-:Y:S02]  /*2850*/  FFMA.FTZ R30, R35, R30, R28 ;  /* 0x0000001e231e7223 */ /* 0x000fe4000001001c */
[----:B-1----:R-:W0:Y:S01]  /*2860*/  LDS.128 R32, [R47+0x20] ;  /* 0x000020002f207984 */ /* 0x002e220000000c00 */
        /* <DEDUP_REMOVED lines=8> */
[----:B------:R-:W-:Y:S01]  /*28f0*/  FFMA.FTZ R119, R29, R119, R28 ;  /* 0x000000771d777223 */ /* 0x000fe2000001001c */
[----:B------:R-:W-:Y:S02]  /*2900*/  HADD2.F32 R29, -RZ, R33.H0_H0 ;  /* 0x20000021ff1d7230 */ /* 0x000fe40000004100 */
[----:B---3--:R-:W-:-:S05]  /*2910*/  HADD2.F32 R28, -RZ, R116.H0_H0 ;  /* 0x20000074ff1c7230 */ /* 0x008fca0000004100 */
[----:B------:R-:W-:Y:S02]  /*2920*/  FFMA.FTZ R36, R29, R28, R30 ;  /* 0x0000001c1d247223 */ /* 0x000fe4000001001e */
[----:B------:R-:W0:Y:S01]  /*2930*/  LDS.128 R28, [R47+0x30] ;  /* 0x000030002f1c7984 */ /* 0x000e220000000c00 */
[----:B------:R-:W-:Y:S02]  /*2940*/  HADD2.F32 R32, -RZ, R33.H1_H1 ;  /* 0x30000021ff207230 */ /* 0x000fe40000004100 */
[----:B------:R-:W-:Y:S02]  /*2950*/  HADD2.F32 R33, -RZ, R34.H0_H0 ;  /* 0x20000022ff217230 */ /* 0x000fe40000004100 */
[----:B------:R-:W-:-:S05]  /*2960*/  HADD2.F32 R116, -RZ, R116.H1_H1 ;  /* 0x30000074ff747230 */ /* 0x000fca0000004100 */
[----:B------:R-:W-:Y:S01]  /*2970*/  FFMA.FTZ R32, R32, R116, R119 ;  /* 0x0000007420207223 */ /* 0x000fe20000010077 */
[--C-:B------:R-:W-:Y:S02]  /*2980*/  HADD2.F32 R115, -RZ, R117.reuse.H0_H0 ;  /* 0x20000075ff737230 */ /* 0x100fe40000004100 */
[----:B------:R-:W-:-:S03]  /*2990*/  HADD2.F32 R117, -RZ, R117.H1_H1 ;  /* 0x30000075ff757230 */ /* 0x000fc60000004100 */
[----:B------:R-:W-:Y:S01]  /*29a0*/  FFMA.FTZ R36, R33, R115, R36 ;  /* 0x0000007321247223 */ /* 0x000fe20000010024 */
[----:B------:R-:W-:-:S05]  /*29b0*/  HADD2.F32 R33, -RZ, R34.H1_H1 ;  /* 0x30000022ff217230 */ /* 0x000fca0000004100 */
[----:B------:R-:W-:Y:S01]  /*29c0*/  FFMA.FTZ R32, R33, R117, R32 ;  /* 0x0000007521207223 */ /* 0x000fe20000010020 */
[--C-:B------:R-:W-:Y:S02]  /*29d0*/  HADD2.F32 R33, -RZ, R35.reuse.H0_H0 ;  /* 0x20000023ff217230 */ /* 0x100fe40000004100 */
[--C-:B------:R-:W-:Y:S02]  /*29e0*/  HADD2.F32 R34, -RZ, R118.reuse.H0_H0 ;  /* 0x20000076ff227230 */ /* 0x100fe40000004100 */
[----:B------:R-:W-:Y:S02]  /*29f0*/  HADD2.F32 R35, -RZ, R35.H1_H1 ;  /* 0x30000023ff237230 */ /* 0x000fe40000004100 */
[----:B------:R-:W-:Y:S02]  /*2a00*/  HADD2.F32 R118, -RZ, R118.H1_H1 ;  /* 0x30000076ff767230 */ /* 0x000fe40000004100 */
[----:B------:R-:W-:Y:S01]  /*2a10*/  FFMA.FTZ R33, R33, R34, R36 ;  /* 0x0000002221217223 */ /* 0x000fe20000010024 */
[----:B0-----:R-:W-:-:S02]  /*2a20*/  HADD2.F32 R34, -RZ, R28.H0_H0 ;  /* 0x2000001cff227230 */ /* 0x001fc40000004100 */
[----:B------:R-:W-:Y:S02]  /*2a30*/  HADD2.F32 R36, -RZ, R37.H0_H0 ;  /* 0x20000025ff247230 */ /* 0x000fe40000004100 */
[----:B------:R-:W-:-:S03]  /*2a40*/  FFMA.FTZ R118, R35, R118, R32 ;  /* 0x0000007623767223 */ /* 0x000fc60000010020 */
[----:B------:R-:W-:Y:S02]  /*2a50*/  FFMA.FTZ R36, R34, R36, R33 ;  /* 0x0000002422247223 */ /* 0x000fe40000010021 */
[----:B------:R-:W0:Y:S01]  /*2a60*/  LDS.128 R32, [R47+0x40] ;  /* 0x000040002f207984 */ /* 0x000e220000000c00 */
[----:B------:R-:W-:Y:S02]  /*2a70*/  HADD2.F32 R115, -RZ, R28.H1_H1 ;  /* 0x3000001cff737230 */ /* 0x000fe40000004100 */
[----:B------:R-:W-:Y:S02]  /*2a80*/  HADD2.F32 R37, -RZ, R37.H1_H1 ;  /* 0x30000025ff257230 */ /* 0x000fe40000004100 */
[----:B------:R-:W-:-:S03]  /*2a90*/  HADD2.F32 R28, -RZ, R29.H1_H1 ;  /* 0x3000001dff1c7230 */ /* 0x000fc60000004100 */
[----:B------:R-:W-:Y:S01]  /*2aa0*/  FFMA.FTZ R37, R115, R37, R118 ;  /* 0x0000002573257223 */ /* 0x000fe20000010076 */
[----:B------:R-:W-:Y:S02]  /*2ab0*/  HADD2.F32 R115, -RZ, R29.H0_H0 ;  /* 0x2000001dff737230 */ /* 0x000fe40000004100 */
[--C-:B------:R-:W-:Y:S02]  /*2ac0*/  HADD2.F32 R29, -RZ, R38.reuse.H0_H0 ;  /* 0x20000026ff1d7230 */ /* 0x100fe40000004100 */
[----:B------:R-:W-:-:S03]  /*2ad0*/  HADD2.F32 R38, -RZ, R38.H1_H1 ;  /* 0x30000026ff267230 */ /* 0x000fc60000004100 */
[----:B------:R-:W-:Y:S01]  /*2ae0*/  FFMA.FTZ R29, R115, R29, R36 ;  /* 0x0000001d731d7223 */ /* 0x000fe20000010024 */
[--C-:B------:R-:W-:Y:S02]  /*2af0*/  HADD2.F32 R36, -RZ, R30.reuse.H0_H0 ;  /* 0x2000001eff247230 */ /* 0x100fe40000004100 */
[----:B------:R-:W-:Y:S01]  /*2b00*/  FFMA.FTZ R28, R28, R38, R37 ;  /* 0x000000261c1c7223 */ /* 0x000fe20000010025 */
[----:B------:R-:W-:Y:S02]  /*2b10*/  HADD2.F32 R37, -RZ, R30.H1_H1 ;  /* 0x3000001eff257230 */ /* 0x000fe40000004100 */
[--C-:B------:R-:W-:Y:S02]  /*2b20*/  HADD2.F32 R30, -RZ, R39.reuse.H0_H0 ;  /* 0x20000027ff1e7230 */ /* 0x100fe40000004100 */
[----:B------:R-:W-:-:S03]  /*2b30*/  HADD2.F32 R39, -RZ, R39.H1_H1 ;  /* 0x30000027ff277230 */ /* 0x000fc60000004100 */
[----:B------:R-:W-:Y:S02]  /*2b40*/  FFMA.FTZ R29, R36, R30, R29 ;  /* 0x0000001e241d7223 */ /* 0x000fe4000001001d */
[----:B------:R-:W-:Y:S02]  /*2b50*/  FFMA.FTZ R28, R37, R39, R28 ;  /* 0x00000027251c7223 */ /* 0x000fe4000001001c */
[----:B------:R-:W1:Y:S01]  /*2b60*/  LDS.128 R36, [R47+0x50] ;  /* 0x000050002f247984 */ /* 0x000e620000000c00 */
[--C-:B------:R-:W-:Y:S02]  /*2b70*/  HADD2.F32 R30, -RZ, R31.reuse.H0_H0 ;  /* 0x2000001fff1e7230 */ /* 0x100fe40000004100 */
[----:B------:R-:W-:Y:S02]  /*2b80*/  HADD2.F32 R115, -RZ, R106.H0_H0 ;  /* 0x2000006aff737230 */ /* 0x000fe40000004100 */
[----:B------:R-:W-:-:S03]  /*2b90*/  HADD2.F32 R31, -RZ, R31.H1_H1 ;  /* 0x3000001fff1f7230 */ /* 0x000fc60000004100 */
[----:B------:R-:W-:Y:S01]  /*2ba0*/  FFMA.FTZ R29, R30, R115, R29 ;  /* 0x000000731e1d7223 */ /* 0x000fe2000001001d */
[----:B------:R-:W-:Y:S02]  /*2bb0*/  HADD2.F32 R115, -RZ, R107.H0_H0 ;  /* 0x2000006bff737230 */ /* 0x000fe40000004100 */
[----:B0-----:R-:W-:Y:S02]  /*2bc0*/  HADD2.F32 R30, -RZ, R32.H0_H0 ;  /* 0x20000020ff1e7230 */ /* 0x001fe40000004100 */
[----:B------:R-:W-:-:S03]  /*2bd0*/  HADD2.F32 R106, -RZ, R106.H1_H1 ;  /* 0x3000006aff6a7230 */ /* 0x000fc60000004100 */
[----:B------:R-:W-:Y:S01]  /*2be0*/  FFMA.FTZ R30, R30, R115, R29 ;  /* 0x000000731e1e7223 */ /* 0x000fe2000001001d */
[----:B------:R-:W-:Y:S02]  /*2bf0*/  HADD2.F32 R29, -RZ, R32.H1_H1 ;  /* 0x30000020ff1d7230 */ /* 0x000fe40000004100 */
[----:B------:R-:W-:Y:S01]  /*2c00*/  FFMA.FTZ R28, R31, R106, R28 ;  /* 0x0000006a1f1c7223 */ /* 0x000fe2000001001c */
[----:B------:R-:W-:Y:S02]  /*2c10*/  HADD2.F32 R31, -RZ, R33.H0_H0 ;  /* 0x20000021ff1f7230 */ /* 0x000fe40000004100 */
[----:B------:R-:W-:Y:S02]  /*2c20*/  HADD2.F32 R107, -RZ, R107.H1_H1 ;  /* 0x3000006bff6b7230 */ /* 0x000fe40000004100 */
[----:B------:R-:W-:-:S03]  /*2c30*/  HADD2.F32 R32, -RZ, R108.H0_H0 ;  /* 0x2000006cff207230 */ /* 0x000fc60000004100 */
[----:B------:R-:W-:Y:S01]  /*2c40*/  FFMA.FTZ R28, R29, R107, R28 ;  /* 0x0000006b1d1c7223 */ /* 0x000fe2000001001c */
[----:B------:R-:W-:Y:S02]  /*2c50*/  HADD2.F32 R29, -RZ, R34.H0_H0 ;  /* 0x20000022ff1d7230 */ /* 0x000fe40000004100 */
[----:B------:R-:W-:Y:S01]  /*2c60*/  FFMA.FTZ R30, R31, R32, R30 ;  /* 0x000000201f1e7223 */ /* 0x000fe2000001001e */
[----:B----4-:R-:W-:Y:S02]  /*2c70*/  HADD2.F32 R32, -RZ, R109.H0_H0 ;  /* 0x2000006dff207230 */ /* 0x010fe40000004100 */
[----:B------:R-:W-:Y:S02]  /*2c80*/  HADD2.F32 R33, -RZ, R33.H1_H1 ;  /* 0x30000021ff217230 */ /* 0x000fe40000004100 */
[----:B------:R-:W-:Y:S02]  /*2c90*/  HADD2.F32 R108, -RZ, R108.H1_H1 ;  /* 0x3000006cff6c7230 */ /* 0x000fe40000004100 */
[----:B------:R-:W-:Y:S01]  /*2ca0*/  FFMA.FTZ R29, R29, R32, R30 ;  /* 0x000000201d1d7223 */ /* 0x000fe2000001001e */
[----:B------:R-:W-:-:S02]  /*2cb0*/  HADD2.F32 R31, -RZ, R34.H1_H1 ;  /* 0x30000022ff1f7230 */ /* 0x000fc40000004100 */
[----:B------:R-:W-:Y:S02]  /*2cc0*/  HADD2.F32 R34, -RZ, R35.H0_H0 ;  /* 0x20000023ff227230 */ /* 0x000fe40000004100 */
[--C-:B------:R-:W-:Y:S02]  /*2cd0*/  HADD2.F32 R30, -RZ, R110.reuse.H0_H0 ;  /* 0x2000006eff1e7230 */ /* 0x100fe40000004100 */
[----:B------:R-:W-:Y:S01]  /*2ce0*/  FFMA.FTZ R28, R33, R108, R28 ;  /* 0x0000006c211c7223 */ /* 0x000fe2000001001c */
[----:B------:R-:W-:Y:S02]  /*2cf0*/  HADD2.F32 R109, -RZ, R109.H1_H1 ;  /* 0x3000006dff6d7230 */ /* 0x000fe40000004100 */
[----:B------:R-:W-:Y:S02]  /*2d00*/  HADD2.F32 R35, -RZ, R35.H1_H1 ;  /* 0x30000023ff237230 */ /* 0x000fe40000004100 */
[----:B------:R-:W-:Y:S01]  /*2d10*/  FFMA.FTZ R29, R34, R30, R29 ;  /* 0x0000001e221d7223 */ /* 0x000fe2000001001d */
[----:B------:R-:W-:-:S02]  /*2d20*/  HADD2.F32 R110, -RZ, R110.H1_H1 ;  /* 0x3000006eff6e7230 */ /* 0x000fc40000004100 */
[----:B------:R-:W-:Y:S01]  /*2d30*/  FFMA.FTZ R28, R31, R109, R28 ;  /* 0x0000006d1f1c7223 */ /* 0x000fe2000001001c */
[--C-:B-1----:R-:W-:Y:S02]  /*2d40*/  HADD2.F32 R30, -RZ, R36.reuse.H0_H0 ;  /* 0x20000024ff1e7230 */ /* 0x102fe40000004100 */
[--C-:B------:R-:W-:Y:S02]  /*2d50*/  HADD2.F32 R32, -RZ, R111.reuse.H0_H0 ;  /* 0x2000006fff207230 */ /* 0x100fe40000004100 */
[----:B------:R-:W-:Y:S01]  /*2d60*/  FFMA.FTZ R28, R35, R110, R28 ;  /* 0x0000006e231c7223 */ /* 0x000fe2000001001c */
[----:B------:R-:W-:Y:S02]  /*2d70*/  HADD2.F32 R31, -RZ, R36.H1_H1 ;  /* 0x30000024ff1f7230 */ /* 0x000fe40000004100 */
[----:B------:R-:W-:Y:S02]  /*2d80*/  HADD2.F32 R111, -RZ, R111.H1_H1 ;  /* 0x3000006fff6f7230 */ /* 0x000fe40000004100 */
[----:B------:R-:W-:Y:S01]  /*2d90*/  FFMA.FTZ R29, R30, R32, R29 ;  /* 0x000000201e1d7223 */ /* 0x000fe2000001001d */
[----:B------:R-:W-:-:S02]  /*2da0*/  HADD2.F32 R34, -RZ, R37.H0_H0 ;  /* 0x20000025ff227230 */ /* 0x000fc40000004100 */
[--C-:B------:R-:W-:Y:S02]  /*2db0*/  HADD2.F32 R33, -RZ, R112.reuse.H0_H0 ;  /* 0x20000070ff217230 */ /* 0x100fe40000004100 */
[----:B------:R-:W-:Y:S01]  /*2dc0*/  FFMA.FTZ R28, R31, R111, R28 ;  /* 0x0000006f1f1c7223 */ /* 0x000fe2000001001c */
[----:B------:R-:W-:Y:S02]  /*2dd0*/  HADD2.F32 R37, -RZ, R37.H1_H1 ;  /* 0x30000025ff257230 */ /* 0x000fe40000004100 */
[----:B------:R-:W-:Y:S02]  /*2de0*/  HADD2.F32 R112, -RZ, R112.H1_H1 ;  /* 0x30000070ff707230 */ /* 0x000fe40000004100 */
[----:B------:R-:W-:Y:S01]  /*2df0*/  FFMA.FTZ R29, R34, R33, R29 ;  /* 0x00000021221d7223 */ /* 0x000fe2000001001d */
[----:B------:R-:W-:Y:S02]  /*2e00*/  HADD2.F32 R36, -RZ, R38.H0_H0 ;  /* 0x20000026ff247230 */ /* 0x000fe40000004100 */
[----:B------:R-:W-:-:S02]  /*2e10*/  HADD2.F32 R30, -RZ, R113.H0_H0 ;  /* 0x20000071ff1e7230 */ /* 0x000fc40000004100 */
[----:B------:R-:W-:Y:S01]  /*2e20*/  FFMA.FTZ R28, R37, R112, R28 ;  /* 0x00000070251c7223 */ /* 0x000fe2000001001c */
[----:B------:R-:W-:Y:S02]  /*2e30*/  HADD2.F32 R35, -RZ, R38.H1_H1 ;  /* 0x30000026ff237230 */ /* 0x000fe40000004100 */
[----:B------:R-:W-:Y:S02]  /*2e40*/  VIADD R31, R0, 0x7 ;  /* 0x00000007001f7836 */ /* 0x000fe40000000000 */
[----:B------:R-:W-:Y:S02]  /*2e50*/  HADD2.F32 R113, -RZ, R113.H1_H1 ;  /* 0x30000071ff717230 */ /* 0x000fe40000004100 */
[----:B------:R-:W-:Y:S01]  /*2e60*/  FFMA.FTZ R29, R36, R30, R29 ;  /* 0x0000001e241d7223 */ /* 0x000fe2000001001d */
[--C-:B------:R-:W-:Y:S02]  /*2e70*/  HADD2.F32 R38, -RZ, R39.reuse.H0_H0 ;  /* 0x20000027ff267230 */ /* 0x100fe40000004100 */
[----:B------:R-:W-:Y:S01]  /*2e80*/  HADD2.F32 R30, -RZ, R114.H0_H0 ;  /* 0x20000072ff1e7230 */ /* 0x000fe20000004100 */
[----:B------:R-:W-:Y:S01]  /*2e90*/  SHF.R.S32.HI R32, RZ, 0x1f, R31 ;  /* 0x0000001fff207819 */ /* 0x000fe2000001141f */
[----:B------:R-:W-:-:S02]  /*2ea0*/  HADD2.F32 R39, -RZ, R39.H1_H1 ;  /* 0x30000027ff277230 */ /* 0x000fc40000004100 */
[----:B------:R-:W-:Y:S01]  /*2eb0*/  FFMA.FTZ R28, R35, R113, R28 ;  /* 0x00000071231c7223 */ /* 0x000fe2000001001c */
[----:B------:R-:W-:Y:S01]  /*2ec0*/  HADD2.F32 R114, -RZ, R114.H1_H1 ;  /* 0x30000072ff727230 */ /* 0x000fe20000004100 */
[----:B------:R-:W-:Y:S01]  /*2ed0*/  UMOV UR4, 0xffffffff ;  /* 0xffffffff00047882 */ /* 0x000fe20000000000 */
[----:B------:R-:W-:Y:S01]  /*2ee0*/  LEA.HI R32, R32, R31, RZ, 0x3 ;  /* 0x0000001f20207211 */ /* 0x000fe200078f18ff */
[----:B------:R-:W-:Y:S02]  /*2ef0*/  FFMA.FTZ R29, R38, R30, R29 ;  /* 0x0000001e261d7223 */ /* 0x000fe4000001001d */
[----:B------:R-:W-:Y:S01]  /*2f00*/  FFMA.FTZ R28, R39, R114, R28 ;  /* 0x00000072271c7223 */ /* 0x000fe2000001001c */
[----:B------:R-:W-:-:S03]  /*2f10*/  SHF.R.S32.HI R33, RZ, 0x3, R32 ;  /* 0x00000003ff217819 */ /* 0x000fc60000011420 */
[----:B------:R-:W-:Y:S01]  /*2f20*/  FADD.FTZ R28, R29, R28 ;  /* 0x0000001c1d1c7221 */ /* 0x000fe20000010000 */
[----:B------:R-:W-:Y:S06]  /*2f30*/  BRA.DIV UR4, `(.L_x_23868) ;  /* 0x0000003a04c07947 */ /* 0x000fec000b800000 */
[----:B------:R-:W0:Y:S02]  /*2f40*/  SHFL.BFLY PT, R29, R28, 0x2, 0x1f ;  /* 0x0c401f001c1d7f89 */ /* 0x000e2400000e0000 */
[----:B0-----:R-:W-:-:S05]  /*2f50*/  FADD.FTZ R29, R28, R29 ;  /* 0x0000001d1c1d7221 */ /* 0x001fca0000010000 */
[----:B------:R0:W1:Y:S02]  /*2f60*/  SHFL.BFLY PT, R30, R29, 0x1, 0x1f ;  /* 0x0c201f001d1e7f89 */ /* 0x00006400000e0000 */
.L_x_23915:
        /* <DEDUP_REMOVED lines=15> */
.L_x_23870:
[----:B------:R-:W-:Y:S05]  /*3060*/  BSYNC B1 ;  /* 0x0000000000017941 */ /* 0x000fea0003800000 */
.L_x_23869:
[----:B------:R-:W-:Y:S01]  /*3070*/  IADD3 R8, P0, R8, 0x10, RZ ;  /* 0x0000001008087810 */ /* 0x000fe20007f1e0ff */
[----:B------:R-:W-:Y:S02]  /*3080*/  VIADD R89, R89, 0x20 ;  /* 0x0000002059597836 */ /* 0x000fe40000000000 */
[----:B-1----:R-:W-:Y:S02]  /*3090*/  VIADD R72, R72, 0x80 ;  /* 0x0000008048487836 */ /* 0x002fe40000000000 */
[----:B------:R-:W-:Y:S02]  /*30a0*/  VIADD R45, R45, 0x20 ;  /* 0x000000202d2d7836 */ /* 0x000fe40000000000 */
[----:B------:R-:W-:Y:S01]  /*30b0*/  IMAD.X R9, RZ, RZ, R9, P0 ;  /* 0x000000ffff097224 */ /* 0x000fe200000e0609 */
[----:B------:R-:W-:Y:S06]  /*30c0*/  @!P2 BRA `(.L_x_23871) ;  /* 0xffffffe800d0a947 */ /* 0x000fec000383ffff */
.L_x_23867:
[----:B------:R-:W-:Y:S05]  /*30d0*/  BSYNC B0 ;  /* 0x0000000000007941 */ /* 0x000fea0003800000 */
.L_x_23866:
[----:B-----5:R-:W1:Y:S01]  /*30e0*/  S2R R2, SR_TID.X ;  /* 0x0000000000027919 */ /* 0x020e620000002100 */
        /* <DEDUP_REMOVED lines=12> */
.L_x_23920:
        /* <DEDUP_REMOVED lines=48> */
.L_x_23877:
        /* <DEDUP_REMOVED lines=11> */
.L_x_23876:
[----:B------:R-:W-:Y:S05]  /*3560*/  BSYNC B1 ;  /* 0x0000000000017941 */ /* 0x000fea0003800000 */
.L_x_23875:
        /* <DEDUP_REMOVED lines=14> */
.L_x_23880:
        /* <DEDUP_REMOVED lines=24> */
[----:B-----5:R-:W-:-:S02]  /*37d0*/  FADD.FTZ R18, -R5, R18 ;  /* 0x0000001205127221 */ /* 0x020fc40000010100 */
[----:B------:R-:W-:Y:S01]  /*37e0*/  FMUL.FTZ R16, R16, 1.4426950216293334961 ;  /* 0x3fb8aa3b10107820 */ /* 0x000fe20000410000 */
[----:B------:R-:W5:Y:S01]  /*37f0*/  LDS R38, [R7+0x1800] ;  /* 0x0018000007267984 */ /* 0x000f620000000800 */
[----:B------:R-:W1:Y:S01]  /*3800*/  MUFU.EX2 R12, R12 ;  /* 0x0000000c000c7308 */ /* 0x000e620000000800 */
[----:B------:R-:W-:Y:S01]  /*3810*/  FMUL.FTZ R18, R18, 1.4426950216293334961 ;  /* 0x3fb8aa3b12127820 */ /* 0x000fe20000410000 */
[C---:B0-----:R-:W-:Y:S01]  /*3820*/  FADD.FTZ R20, -R5.reuse, R20 ;  /* 0x0000001405147221 */ /* 0x041fe20000010100 */
        /* <DEDUP_REMOVED lines=32> */
[C---:B-----5:R-:W-:Y:S01]  /*3a30*/  FADD.FTZ R38, -R5.reuse, R38 ;  /* 0x0000002605267221 */ /* 0x060fe20000010100 */
[----:B0-----:R-:W-:Y:S01]  /*3a40*/  FADD.FTZ R40, -R5, R40 ;  /* 0x0000002805287221 */ /* 0x001fe20000010100 */
        /* <DEDUP_REMOVED lines=36> */
.L_x_23879:
[----:B------:R-:W-:Y:S05]  /*3c90*/  BSYNC B1 ;  /* 0x0000000000017941 */ /* 0x000fea0003800000 */
.L_x_23878:
        /* <DEDUP_REMOVED lines=55> */
.L_x_23882:
[----:B------:R-:W-:Y:S05]  /*4010*/  BSYNC B1 ;  /* 0x0000000000017941 */ /* 0x000fea0003800000 */
.L_x_23881:
        /* <DEDUP_REMOVED lines=26> */
.L_x_23874:
[----:B------:R-:W-:Y:S05]  /*41c0*/  BSYNC B0 ;  /* 0x0000000000007941 */ /* 0x000fea0003800000 */
.L_x_23873:
        /* <DEDUP_REMOVED lines=51> */
.L_x_23887:
        /* <DEDUP_REMOVED lines=8> */
.L_x_23886:
[----:B------:R-:W-:Y:S05]  /*4580*/  BSYNC B1 ;  /* 0x0000000000017941 */ /* 0x000fea0003800000 */
.L_x_23885:
        /* <DEDUP_REMOVED lines=14> */
.L_x_23890:
        /* <DEDUP_REMOVED lines=52> */
.L_x_23889:
[----:B------:R-:W-:Y:S05]  /*49b0*/  BSYNC B1 ;  /* 0x0000000000017941 */ /* 0x000fea0003800000 */
.L_x_23888:
        /* <DEDUP_REMOVED lines=31> */
.L_x_23892:
[----:B------:R-:W-:Y:S05]  /*4bb0*/  BSYNC B1 ;  /* 0x0000000000017941 */ /* 0x000fea0003800000 */
.L_x_23891:
        /* <DEDUP_REMOVED lines=14> */
.L_x_23884:
[----:B------:R-:W-:Y:S05]  /*4ca0*/  BSYNC B0 ;  /* 0x0000000000007941 */ /* 0x000fea0003800000 */
.L_x_23883:
[----:B-12---:R-:W-:Y:S01]  /*4cb0*/  VIADD R5, R0, 0x7 ;  /* 0x0000000700057836 */ /* 0x006fe20000000000 */
[----:B------:R-:W-:Y:S01]  /*4cc0*/  SHF.R.S32.HI R6, RZ, 0x1f, R3 ;  /* 0x0000001fff067819 */ /* 0x000fe20000011403 */
[----:B------:R-:W-:Y:S01]  /*4cd0*/  BAR.SYNC.DEFER_BLOCKING 0x0 ;  /* 0x0000000000007b1d */ /* 0x000fe20000010000 */
[----:B------:R-:W-:Y:S02]  /*4ce0*/  CS2R R42, SRZ ;  /* 0x00000000002a7805 */ /* 0x000fe4000001ff00 */
[----:B------:R-:W-:Y:S02]  /*4cf0*/  CS2R R38, SRZ ;  /* 0x0000000000267805 */ /* 0x000fe4000001ff00 */
[----:B------:R-:W-:Y:S02]  /*4d00*/  SHF.R.S32.HI R8, RZ, 0x1f, R5 ;  /* 0x0000001fff087819 */ /* 0x000fe40000011405 */
[----:B------:R-:W-:Y:S02]  /*4d10*/  CS2R R40, SRZ ;  /* 0x0000000000287805 */ /* 0x000fe4000001ff00 */
        /* <DEDUP_REMOVED lines=18> */
[C---:B------:R-:W-:Y:S01]  /*4e40*/  VIADD R53, R48.reuse, 0x300 ;  /* 0x0000030030357836 */ /* 0x040fe20000000000 */
[----:B------:R-:W2:Y:S01]  /*4e50*/  S2UR UR5, SR_CgaCtaId ;  /* 0x00000000000579c3 */ /* 0x000ea20000008800 */
[C---:B------:R-:W-:Y:S02]  /*4e60*/  VIADD R54, R48.reuse, 0x400 ;  /* 0x0000040030367836 */ /* 0x040fe40000000000 */
[----:B------:R-:W-:-:S05]  /*4e70*/  VIADD R55, R48, 0x500 ;  /* 0x0000050030377836 */ /* 0x000fca0000000000 */
[----:B------:R-:W3:Y:S01]  /*4e80*/  LDC R56, c[0x0][0x25c] ;  /* 0x00009700ff387b82 */ /* 0x000ee20000000800 */
[----:B-1----:R-:W-:Y:S01]  /*4e90*/  IMAD R6, R5, UR4, RZ ;  /* 0x0000000405067c24 */ /* 0x002fe2000f8e02ff */
[----:B------:R-:W-:Y:S01]  /*4ea0*/  UMOV UR4, 0x400 ;  /* 0x0000040000047882 */ /* 0x000fe20000000000 */
[----:B------:R-:W-:Y:S01]  /*4eb0*/  SHF.R.S32.HI R5, RZ, 0x1f, R45 ;  /* 0x0000001fff057819 */ /* 0x000fe2000001142d */
[----:B------:R-:W-:Y:S02]  /*4ec0*/  UIADD3 UR4, UR4, 0x1a0, URZ ;  /* 0x000001a004047890 */ /* 0x000fe4000fffe03f */
[----:B------:R-:W-:Y:S02]  /*4ed0*/  IADD3 R47, P0, R45, R6, RZ ;  /* 0x000000062d2f7210 */ /* 0x000fe40007f1e0ff */
[----:B--2---:R-:W-:Y:S02]  /*4ee0*/  ULEA UR4, UR5, UR4, 0x18 ;  /* 0x0000000405047291 */ /* 0x004fe4000f8ec03f */
[----:B------:R-:W-:-:S02]  /*4ef0*/  LEA.HI.X.SX32 R6, R6, R5, 0x1, P0 ;  /* 0x0000000506067211 */ /* 0x000fc400000f0eff */
[----:B------:R-:W-:Y:S01]  /*4f00*/  LEA R46, P0, R47, UR6, 0x2 ;  /* 0x000000062f2e7c11 */ /* 0x000fe2000f8010ff */
[----:B------:R-:W-:Y:S02]  /*4f10*/  ULDC UR6, c[0x0][0x260] ;  /* 0x0000980000067ab9 */ /* 0x000fe40000000800 */
[----:B------:R-:W-:Y:S01]  /*4f20*/  IMAD R36, R4, UR6, RZ ;  /* 0x0000000604247c24 */ /* 0x000fe2000f8e02ff */
[----:B------:R-:W-:Y:S02]  /*4f30*/  LEA R57, R45, UR4, 0x5 ;  /* 0x000000042d397c11 */ /* 0x000fe4000f8e28ff */
[----:B------:R-:W-:Y:S02]  /*4f40*/  LEA.HI.X R47, R47, UR7, R6, 0x2, P0 ;  /* 0x000000072f2f7c11 */ /* 0x000fe400080f1406 */
[----:B---3--:R-:W-:Y:S01]  /*4f50*/  SHF.R.S32.HI R56, RZ, 0x1f, R56 ;  /* 0x0000001fff387819 */ /* 0x008fe20000011438 */
[----:B------:R-:W-:Y:S01]  /*4f60*/  VIADD R57, R57, 0x10 ;  /* 0x0000001039397836 */ /* 0x000fe20000000000 */
[----:B------:R-:W-:-:S07]  /*4f70*/  SHF.R.S32.HI R37, RZ, 0x1f, R36 ;  /* 0x0000001fff257819 */ /* 0x000fce0000011424 */
.L_x_23907:
[----:B------:R-:W2:Y:S01]  /*4f80*/  LDG.E.CONSTANT R5, desc[UR10][R46.64] ;  /* 0x0000000a2e057981 */ /* 0x000ea2000c1e9900 */
[----:B------:R-:W1:Y:S03]  /*4f90*/  LDC.64 R26, c[0x0][0x228] ;  /* 0x00008a00ff1a7b82 */ /* 0x000e660000000a00 */
[----:B------:R-:W3:Y:S01]  /*4fa0*/  LDS.128 R32, [R57+-0x10] ;  /* 0xfffff00039207984 */ /* 0x000ee20000000c00 */
        /* <DEDUP_REMOVED lines=8> */
[----:B0-----:R-:W-:Y:S01]  /*5030*/  IMAD.IADD R29, R25, 0x1, R7 ;  /* 0x00000001191d7824 */ /* 0x001fe200078e0207 */
[----:B------:R-:W-:-:S04]  /*5040*/  LEA R4, P2, R5, R26, 0x1 ;  /* 0x0000001a05047211 */ /* 0x000fc800078408ff */
[----:B------:R-:W-:Y:S02]  /*5050*/  LEA.HI.X.SX32 R6, R50, R29, 0x1, P0 ;  /* 0x0000001d32067211 */ /* 0x000fe400000f0eff */
[CC--:B------:R-:W-:Y:S02]  /*5060*/  IADD3 R9, P0, R52.reuse, R24.reuse, RZ ;  /* 0x0000001834097210 */ /* 0x0c0fe40007f1e0ff */
[----:B------:R-:W-:Y:S02]  /*5070*/  LEA.HI.X R5, R5, R27, R6, 0x1, P2 ;  /* 0x0000001b05057211 */ /* 0x000fe400010f0c06 */
[----:B------:R-:W-:Y:S02]  /*5080*/  IADD3 R6, P5, R55, R24, RZ ;  /* 0x0000001837067210 */ /* 0x000fe40007fbe0ff */
[----:B------:R-:W-:Y:S02]  /*5090*/  LEA.HI.X.SX32 R18, R52, R29, 0x1, P0 ;  /* 0x0000001d34127211 */ /* 0x000fe400000f0eff */
[----:B------:R-:W-:-:S02]  /*50a0*/  LEA R20, P0, R6, R26, 0x1 ;  /* 0x0000001a06147211 */ /* 0x000fc400078008ff */
[-C--:B------:R-:W-:Y:S02]  /*50b0*/  LEA.HI.X.SX32 R7, R55, R29.reuse, 0x1, P5 ;  /* 0x0000001d37077211 */ /* 0x080fe400028f0eff */
[----:B------:R-:W-:Y:S02]  /*50c0*/  LEA.HI.X.SX32 R14, R53, R29, 0x1, P1 ;  /* 0x0000001d350e7211 */ /* 0x000fe400008f0eff */
[----:B------:R-:W-:Y:S02]  /*50d0*/  LEA.HI.X R21, R6, R27, R7, 0x1, P0 ;  /* 0x0000001b06157211 */ /* 0x000fe400000f0c07 */
[----:B------:R-:W-:Y:S01]  /*50e0*/  IADD3 R25, P0, R48, R24, RZ ;  /* 0x0000001830197210 */ /* 0x000fe20007f1e0ff */
[----:B------:R-:W5:Y:S01]  /*50f0*/  LDG.E.128.CONSTANT R4, desc[UR10][R4.64] ;  /* 0x0000000a04047981 */ /* 0x000f62000c1e9d00 */
[-C--:B------:R-:W-:Y:S02]  /*5100*/  LEA R8, P4, R9, R26.reuse, 0x1 ;  /* 0x0000001a09087211 */ /* 0x080fe400078808ff */
[-C--:B------:R-:W-:Y:S01]  /*5110*/  LEA R16, P2, R10, R26.reuse, 0x1 ;  /* 0x0000001a0a107211 */ /* 0x080fe200078408ff */
[----:B------:R-:W5:Y:S01]  /*5120*/  LDG.E.128.CONSTANT R20, desc[UR10][R20.64] ;  /* 0x0000000a14147981 */ /* 0x000f62000c1e9d00 */
[----:B------:R-:W-:-:S02]  /*5130*/  LEA R24, P1, R25, R26, 0x1 ;  /* 0x0000001a19187211 */ /* 0x000fc400078208ff */
[-C--:B------:R-:W-:Y:S02]  /*5140*/  LEA.HI.X.SX32 R11, R54, R29.reuse, 0x1, P6 ;  /* 0x0000001d360b7211 */ /* 0x080fe400030f0eff */
[----:B------:R-:W-:Y:S02]  /*5150*/  LEA.HI.X.SX32 R26, R48, R29, 0x1, P0 ;  /* 0x0000001d301a7211 */ /* 0x000fe400000f0eff */
[-C--:B------:R-:W-:Y:S01]  /*5160*/  LEA.HI.X R9, R9, R27.reuse, R18, 0x1, P4 ;  /* 0x0000001b09097211 */ /* 0x080fe200020f0c12 */
[----:B------:R0:W1:Y:S01]  /*5170*/  LDS.128 R28, [R57] ;  /* 0x00000000391c7984 */ /* 0x0000620000000c00 */
[-C--:B------:R-:W-:Y:S02]  /*5180*/  LEA.HI.X R13, R13, R27.reuse, R14, 0x1, P3 ;  /* 0x0000001b0d0d7211 */ /* 0x080fe400018f0c0e */
[-C--:B------:R-:W-:Y:S02]  /*5190*/  LEA.HI.X R17, R10, R27.reuse, R11, 0x1, P2 ;  /* 0x0000001b0a117211 */ /* 0x080fe400010f0c0b */
[----:B------:R-:W-:Y:S01]  /*51a0*/  LEA.HI.X R25, R25, R27, R26, 0x1, P1 ;  /* 0x0000001b19197211 */ /* 0x000fe200008f0c1a */
        /* <DEDUP_REMOVED lines=41> */
.L_x_23896:
[----:B------:R-:W-:Y:S05]  /*5440*/  BSYNC B1 ;  /* 0x0000000000017941 */ /* 0x000fea0003800000 */
.L_x_23895:
[----:B-----5:R-:W-:Y:S01]  /*5450*/  HFMA2.MMA R33, R32, R25, -RZ ;  /* 0x0000001920217235 */ /* 0x020fe200001000ff */
[----:B------:R-:W-:Y:S01]  /*5460*/  IMAD.MOV.U32 R25, RZ, RZ, R61 ;  /* 0x000000ffff197224 */ /* 0x000fe200078e003d */
[----:B-1----:R-:W-:Y:S01]  /*5470*/  F2FP.F16.F32.PACK_AB R29, R29, R28 ;  /* 0x0000001c1d1d723e */ /* 0x002fe200000000ff */
[----:B------:R-:W-:Y:S01]  /*5480*/  BSSY B1, `(.L_x_23897) ;  /* 0x0000024000017945 */ /* 0x000fe20003800000 */
[----:B------:R-:W-:-:S04]  /*5490*/  F2FP.F16.F32.PACK_AB R30, R31, R30 ;  /* 0x0000001e1f1e723e */ /* 0x000fc800000000ff */
        /* <DEDUP_REMOVED lines=19> */
[C---:B------:R-:W-:Y:S02]  /*55d0*/  SEL R59, R6.reuse, RZ, !P6 ;  /* 0x000000ff063b7207 */ /* 0x040fe40007000000 */
[-C--:B------:R-:W-:Y:S02]  /*55e0*/  ISETP.GE.AND P1, PT, R31, R0.reuse, PT ;  /* 0x000000001f00720c */ /* 0x080fe40003f26270 */
        /* <DEDUP_REMOVED lines=13> */
.L_x_23898:
[----:B------:R-:W-:Y:S05]  /*56c0*/  BSYNC B1 ;  /* 0x0000000000017941 */ /* 0x000fea0003800000 */
.L_x_23897:
[----:B------:R-:W-:Y:S02]  /*56d0*/  IMAD.MOV.U32 R24, RZ, RZ, R30 ;  /* 0x000000ffff187224 */ /* 0x000fe400078e001e */
[----:B------:R-:W-:Y:S01]  /*56e0*/  HMUL2 R5, R32, R5 ;  /* 0x0000000520057232 */ /* 0x000fe20000000000 */
[----:B------:R-:W-:Y:S03]  /*56f0*/  BSSY B1, `(.L_x_23899) ;  /* 0x0000023000017945 */ /* 0x000fe60003800000 */
[----:B------:R-:W-:Y:S01]  /*5700*/  HFMA2 R5, R25, R4, R5 ;  /* 0x0000000419057231 */ /* 0x000fe20000000005 */
        /* <DEDUP_REMOVED lines=33> */
.L_x_23900:
[----:B------:R-:W-:Y:S05]  /*5920*/  BSYNC B1 ;  /* 0x0000000000017941 */ /* 0x000fea0003800000 */
.L_x_23899:
        /* <DEDUP_REMOVED lines=34> */
.L_x_23902:
[----:B------:R-:W-:Y:S05]  /*5b50*/  BSYNC B1 ;  /* 0x0000000000017941 */ /* 0x000fea0003800000 */
.L_x_23901:
        /* <DEDUP_REMOVED lines=34> */
.L_x_23904:
[----:B------:R-:W-:Y:S05]  /*5d80*/  BSYNC B1 ;  /* 0x0000000000017941 */ /* 0x000fea0003800000 */
.L_x_23903:
        /* <DEDUP_REMOVED lines=65> */
.L_x_23906:
[----:B------:R-:W-:Y:S05]  /*61a0*/  BSYNC B1 ;  /* 0x0000000000017941 */ /* 0x000fea0003800000 */
.L_x_23905:
        /* <DEDUP_REMOVED lines=16> */
.L_x_23894:
[----:B------:R-:W-:Y:S05]  /*62b0*/  BSYNC B0 ;  /* 0x0000000000007941 */ /* 0x000fea0003800000 */
.L_x_23893:
[----:B------:R-:W1:Y:S08]  /*62c0*/  S2UR UR5, SR_CgaCtaId ;  /* 0x00000000000579c3 */ /* 0x000e700000008800 */
        /* <DEDUP_REMOVED lines=35> */
.L_x_23909:
[----:B------:R-:W-:Y:S05]  /*6500*/  BSYNC B0 ;  /* 0x0000000000007941 */ /* 0x000fea0003800000 */
.L_x_23908:
        /* <DEDUP_REMOVED lines=14> */
[----:B------:R-:W0:Y:S04]  /*65f0*/  LDS R7, [R45+0x200] ;  /* 0x000200002d077984 */ /* 0x000e280000000800 */
[----:B------:R-:W0:Y:S01]  /*6600*/  LDS R6, [R45+0x280] ;  /* 0x000280002d067984 */ /* 0x000e220000000800 */
[----:B-12---:R-:W-:Y:S01]  /*6610*/  FADD.FTZ R43, R43, R0 ;  /* 0x000000002b2b7221 */ /* 0x006fe20000010000 */
[----:B---3--:R-:W-:Y:S01]  /*6620*/  FADD.FTZ R42, R42, R3 ;  /* 0x000000032a2a7221 */ /* 0x008fe20000010000 */
[----:B----4-:R-:W-:Y:S01]  /*6630*/  FADD.FTZ R38, R38, R5 ;  /* 0x0000000526267221 */ /* 0x010fe20000010000 */
[----:B-----5:R-:W-:Y:S01]  /*6640*/  FADD.FTZ R39, R39, R4 ;  /* 0x0000000427277221 */ /* 0x020fe20000010000 */
[----:B0-----:R-:W-:Y:S01]  /*6650*/  FADD.FTZ R40, R40, R7 ;  /* 0x0000000728287221 */ /* 0x001fe20000010000 */
[----:B------:R-:W-:-:S07]  /*6660*/  FADD.FTZ R41, R41, R6 ;  /* 0x0000000629297221 */ /* 0x000fce0000010000 */
.L_x_23911:
[----:B------:R-:W-:Y:S05]  /*6670*/  BSYNC B0 ;  /* 0x0000000000007941 */ /* 0x000fea0003800000 */
.L_x_23910:
[----:B------:R-:W-:Y:S06]  /*6680*/  BAR.SYNC.DEFER_BLOCKING 0x0 ;  /* 0x0000000000007b1d */ /* 0x000fec0000010000 */
[----:B------:R-:W-:Y:S05]  /*6690*/  @P4 EXIT ;  /* 0x000000000000494d */ /* 0x000fea0003800000 */
[----:B------:R-:W3:Y:S01]  /*66a0*/  S2UR UR8, SR_CTAID.Y ;  /* 0x00000000000879c3 */ /* 0x000ee20000002600 */
[----:B------:R-:W-:Y:S01]  /*66b0*/  ULDC UR4, c[0x0][0xc] ;  /* 0x0000030000047ab9 */ /* 0x000fe20000000800 */
[----:B------:R-:W-:Y:S01]  /*66c0*/  ULDC UR5, c[0x0][0x14] ;  /* 0x0000050000057ab9 */ /* 0x000fe20000000800 */
[C---:B------:R-:W-:Y:S01]  /*66d0*/  VIADD R0, R2.reuse, 0x20 ;  /* 0x0000002002007836 */ /* 0x040fe20000000000 */
[----:B------:R-:W-:Y:S01]  /*66e0*/  UIMAD UR5, UR5, 0xc0, URZ ;  /* 0x000000c0050578a4 */ /* 0x000fe2000f8e023f */
[----:B------:R-:W-:Y:S01]  /*66f0*/  VIADD R3, R2, 0x40 ;  /* 0x0000004002037836 */ /* 0x000fe20000000000 */
[----:B-12---:R-:W-:Y:S01]  /*6700*/  F2FP.F16.F32.PACK_AB R42, R42, R43 ;  /* 0x0000002b2a2a723e */ /* 0x006fe200000000ff */
[----:B------:R-:W-:Y:S01]  /*6710*/  VIADD R11, R2, 0xa0 ;  /* 0x000000a0020b7836 */ /* 0x000fe20000000000 */
[----:B------:R-:W1:Y:S01]  /*6720*/  S2UR UR6, SR_CTAID.Z ;  /* 0x00000000000679c3 */ /* 0x000e620000002700 */
[----:B------:R-:W-:Y:S02]  /*6730*/  F2FP.F16.F32.PACK_AB R38, R39, R38 ;  /* 0x000000262726723e */ /* 0x000fe400000000ff */
[----:B------:R-:W-:-:S05]  /*6740*/  F2FP.F16.F32.PACK_AB R40, R41, R40 ;  /* 0x000000282928723e */ /* 0x000fca00000000ff */
        /* <DEDUP_REMOVED lines=20> */
[C---:B------:R-:W-:Y:S01]  /*6890*/  VIADD R0, R2.reuse, 0x60 ;  /* 0x0000006002007836 */ /* 0x040fe20000000000 */
[----:B------:R-:W-:Y:S01]  /*68a0*/  LEA.HI.X.SX32 R10, R3, UR7, 0x1, P2 ;  /* 0x00000007030a7c11 */ /* 0x000fe200090f0eff */
[----:B------:R-:W-:Y:S01]  /*68b0*/  VIADD R3, R2, 0x80 ;  /* 0x0000008002037836 */ /* 0x000fe20000000000 */
[----:B------:R-:W-:Y:S01]  /*68c0*/  LEA R8, P0, R9, UR8, 0x1 ;  /* 0x0000000809087c11 */ /* 0x000fe2000f8008ff */
[----:B------:R1:W-:Y:S01]  /*68d0*/  STG.E.U16 desc[UR10][R4.64], R42 ;  /* 0x0000002a04007986 */ /* 0x0003e2000c10150a */
[----:B------:R-:W-:-:S02]  /*68e0*/  IADD3 R13, P2, R11, UR4, RZ ;  /* 0x000000040b0d7c10 */ /* 0x000fc4000ff5e0ff */
[----:B------:R-:W-:Y:S02]  /*68f0*/  LEA.HI.X R9, R9, UR9, R10, 0x1, P0 ;  /* 0x0000000909097c11 */ /* 0x000fe400080f0c0a */
[C---:B------:R-:W-:Y:S02]  /*6900*/  IADD3 R16, P0, R0.reuse, UR4, RZ ;  /* 0x0000000400107c10 */ /* 0x040fe4000ff1e0ff */
[----:B------:R-:W-:Y:S02]  /*6910*/  IADD3 R14, P1, R3, UR4, RZ ;  /* 0x00000004030e7c10 */ /* 0x000fe4000ff3e0ff */
[----:B------:R-:W-:Y:S02]  /*6920*/  LEA.HI.X.SX32 R17, R0, UR7, 0x1, P0 ;  /* 0x0000000700117c11 */ /* 0x000fe400080f0eff */
[----:B------:R-:W-:Y:S02]  /*6930*/  LEA.HI.X.SX32 R0, R11, UR7, 0x1, P2 ;  /* 0x000000070b007c11 */ /* 0x000fe400090f0eff */
[----:B------:R-:W-:-:S02]  /*6940*/  LEA R12, P2, R13, UR8, 0x1 ;  /* 0x000000080d0c7c11 */ /* 0x000fc4000f8408ff */
[----:B------:R-:W-:Y:S02]  /*6950*/  LEA.HI.X.SX32 R15, R3, UR7, 0x1, P1 ;  /* 0x00000007030f7c11 */ /* 0x000fe400088f0eff */
[--C-:B------:R-:W-:Y:S02]  /*6960*/  LEA.HI.X R13, R13, UR9, R0.reuse, 0x1, P2 ;  /* 0x000000090d0d7c11 */ /* 0x100fe400090f0c00 */
[----:B------:R-:W-:Y:S02]  /*6970*/  LEA R2, P0, R16, UR8, 0x1 ;  /* 0x0000000810027c11 */ /* 0x000fe4000f8008ff */
[----:B------:R-:W-:Y:S02]  /*6980*/  PRMT R0, R42, 0x7632, R0 ;  /* 0x000076322a007816 */ /* 0x000fe40000000000 */
[----:B------:R-:W-:Y:S02]  /*6990*/  LEA R10, P1, R14, UR8, 0x1 ;  /* 0x000000080e0a7c11 */ /* 0x000fe4000f8208ff */
[----:B------:R-:W-:Y:S01]  /*69a0*/  LEA.HI.X R3, R16, UR9, R17, 0x1, P0 ;  /* 0x0000000910037c11 */ /* 0x000fe200080f0c11 */
[----:B------:R2:W-:Y:S01]  /*69b0*/  STG.E.U16 desc[UR10][R6.64], R0 ;  /* 0x0000000006007986 */ /* 0x0005e2000c10150a */
[----:B-1----:R-:W-:-:S02]  /*69c0*/  PRMT R5, R38, 0x7632, R5 ;  /* 0x0000763226057816 */ /* 0x002fc40000000005 */
[----:B------:R-:W-:Y:S01]  /*69d0*/  LEA.HI.X R11, R14, UR9, R15, 0x1, P1 ;  /* 0x000000090e0b7c11 */ /* 0x000fe200088f0c0f */
[----:B------:R-:W-:Y:S04]  /*69e0*/  STG.E.U16 desc[UR10][R8.64], R38 ;  /* 0x0000002608007986 */ /* 0x000fe8000c10150a */
[----:B------:R-:W-:Y:S01]  /*69f0*/  STG.E.U16 desc[UR10][R2.64], R5 ;  /* 0x0000000502007986 */ /* 0x000fe2000c10150a */
[----:B--2---:R-:W-:-:S03]  /*6a00*/  PRMT R7, R40, 0x7632, R7 ;  /* 0x0000763228077816 */ /* 0x004fc60000000007 */
[----:B------:R-:W-:Y:S04]  /*6a10*/  STG.E.U16 desc[UR10][R10.64], R40 ;  /* 0x000000280a007986 */ /* 0x000fe8000c10150a */
[----:B------:R-:W-:Y:S01]  /*6a20*/  STG.E.U16 desc[UR10][R12.64], R7 ;  /* 0x000000070c007986 */ /* 0x000fe2000c10150a */
[----:B------:R-:W-:Y:S05]  /*6a30*/  EXIT ;  /* 0x000000000000794d */ /* 0x000fea0003800000 */
.L_x_23868:
[----:B------:R-:W-:Y:S01]  /*6a40*/  BSSY B1, `(.L_x_23912) ;  /* 0x0000007000017945 */ /* 0x000fe20003800000 */
[----:B------:R-:W-:Y:S02]  /*6a50*/  IMAD.MOV.U32 R32, RZ, RZ, 0x2 ;  /* 0x00000002ff207424 */ /* 0x000fe400078e00ff */
[----:B------:R-:W-:Y:S02]  /*6a60*/  IMAD.MOV.U32 R35, RZ, RZ, 0x1f ;  /* 0x0000001fff237424 */ /* 0x000fe400078e00ff */
[----:B------:R-:W-:-:S07]  /*6a70*/  IMAD.MOV.U32 R31, RZ, RZ, -0x1 ;  /* 0xffffffffff1f7424 */ /* 0x000fce00078e00ff */
[----:B-----5:R-:W-:Y:S05]  /*6a80*/  WARPSYNC.COLLECTIVE R31, `(.L_x_23913) ;  /* 0x000000001f087348 */ /* 0x020fea0003c00000 */
[----:B------:R0:W1:Y:S02]  /*6a90*/  SHFL.BFLY P0, R30, R28, R32, R35 ;  /* 0x0c0000201c1e7389 */ /* 0x0000640000000023 */
[----:B01---5:R-:W-:Y:S01]  /*6aa0*/  ENDCOLLECTIVE ;  /* 0x000000000000791b */ /* 0x023fe20003800000 */
.L_x_23913:
[----:B------:R-:W-:Y:S05]  /*6ab0*/  BSYNC B1 ;  /* 0x0000000000017941 */ /* 0x000fea0003800000 */
.L_x_23912:
        /* <DEDUP_REMOVED lines=9> */
.L_x_23914:
[----:B------:R-:W-:Y:S05]  /*6b50*/  BRA `(.L_x_23915) ;  /* 0xffffffc400047947 */ /* 0x000fea000383ffff */
.L_x_23872:
[----:B------:R-:W-:Y:S01]  /*6b60*/  BSSY B0, `(.L_x_23916) ;  /* 0x0000008000007945 */ /* 0x000fe20003800000 */
[----:B------:R-:W-:Y:S02]  /*6b70*/  IMAD.MOV.U32 R28, RZ, RZ, R6 ;  /* 0x000000ffff1c7224 */ /* 0x000fe400078e0006 */
[----:B------:R-:W-:Y:S02]  /*6b80*/  IMAD.MOV.U32 R32, RZ, RZ, 0x10 ;  /* 0x00000010ff207424 */ /* 0x000fe400078e00ff */
[----:B------:R-:W-:Y:S02]  /*6b90*/  IMAD.MOV.U32 R35, RZ, RZ, 0x1f ;  /* 0x0000001fff237424 */ /* 0x000fe400078e00ff */
[----:B------:R-:W-:-:S07]  /*6ba0*/  IMAD.MOV.U32 R31, RZ, RZ, -0x1 ;  /* 0xffffffffff1f7424 */ /* 0x000fce00078e00ff */
[----:B0-----:R-:W-:Y:S05]  /*6bb0*/  WARPSYNC.COLLECTIVE R31, `(.L_x_23917) ;  /* 0x000000001f087348 */ /* 0x001fea0003c00000 */
[----:B------:R1:W2:Y:S02]  /*6bc0*/  SHFL.BFLY P0, R30, R28, R32, R35 ;  /* 0x0c0000201c1e7389 */ /* 0x0002a40000000023 */
[----:B012---:R-:W-:Y:S01]  /*6bd0*/  ENDCOLLECTIVE ;  /* 0x000000000000791b */ /* 0x007fe20003800000 */
.L_x_23917:
[----:B------:R-:W-:Y:S05]  /*6be0*/  BSYNC B0 ;  /* 0x0000000000007941 */ /* 0x000fea0003800000 */
.L_x_23916:
        /* <DEDUP_REMOVED lines=9> */
.L_x_23918:
[----:B------:R-:W-:Y:S02]  /*6c80*/  IMAD.MOV.U32 R32, RZ, RZ, 0x4 ;  /* 0x00000004ff207424 */ /* 0x000fe400078e00ff */
[----:B------:R-:W-:-:S05]  /*6c90*/  IMAD.MOV.U32 R8, RZ, RZ, R30 ;  /* 0x000000ffff087224 */ /* 0x000fca00078e001e */
[----:B------:R-:W-:-:S05]  /*6ca0*/  FMNMX.FTZ R8, R5, R8, !PT ;  /* 0x0000000805087209 */ /* 0x000fca0007810000 */
[----:B------:R-:W-:-:S07]  /*6cb0*/  IMAD.MOV.U32 R28, RZ, RZ, R8 ;  /* 0x000000ffff1c7224 */ /* 0x000fce00078e0008 */
[----:B------:R-:W-:Y:S05]  /*6cc0*/  WARPSYNC.COLLECTIVE R31, `(.L_x_23919) ;  /* 0x000000001f087348 */ /* 0x000fea0003c00000 */
[----:B------:R0:W1:Y:S02]  /*6cd0*/  SHFL.BFLY P0, R30, R28, R32, R35 ;  /* 0x0c0000201c1e7389 */ /* 0x0000640000000023 */
[----:B01----:R-:W-:Y:S01]  /*6ce0*/  ENDCOLLECTIVE ;  /* 0x000000000000791b */ /* 0x003fe20003800000 */
.L_x_23919:
[----:B------:R-:W-:Y:S01]  /*6cf0*/  IMAD.MOV.U32 R7, RZ, RZ, R30 ;  /* 0x000000ffff077224 */ /* 0x000fe200078e001e */
[----:B------:R-:W-:Y:S06]  /*6d00*/  BRA `(.L_x_23920) ;  /* 0xffffffc400287947 */ /* 0x000fec000383ffff */
.L_x_23921:
        /* <DEDUP_REMOVED lines=15> */
.L_x_28441:


//--------------------- .text._ZN4vllm25paged_attention_v1_kernelIttLi128ELi8ELi128ELNS_18Fp8KVCacheDataTypeE0ELb0EEEvPT_PKS2_PKT0_S8_ifPKiSA_iPKfiiiSC_SC_iiiii --------------------------
	.section	.text._ZN4vllm25paged_attention_v1_kernelIttLi128ELi8ELi128ELNS_18Fp8KVCacheDataTypeE0ELb0EEEvPT_PKS2_PKT0_S8_ifPKiSA_iPKfiiiSC_SC_iiiii,"ax",@progbits
	.align	128
        .global         _ZN4vllm25paged_attention_v1_kernelIttLi128ELi8ELi128ELNS_18Fp8KVCacheDataTypeE0ELb0EEEvPT_PKS2_PKT0_S8_ifPKiSA_iPKfiiiSC_SC_iiiii
        .type           _ZN4vllm25paged_attention_v1_kernelIttLi128ELi8ELi128ELNS_18Fp8KVCacheDataTypeE0ELb0EEEvPT_PKS2_PKT0_S8_ifPKiSA_iPKfiiiSC_SC_iiiii,@function
        .size           _ZN4vllm25paged_attention_v1_kernelIttLi128ELi8ELi128ELNS_18Fp8KVCacheDataTypeE0ELb0EEEvPT_PKS2_PKT0_S8_ifPKiSA_iPKfiiiSC_SC_iiiii,(.L_x_28442 - _ZN4vllm25paged_attention_v1_kernelIttLi128ELi8ELi128ELNS_18Fp8KVCacheDataTypeE0ELb0EEEvPT_PKS2_PKT0_S8_ifPKiSA_iPKfiiiSC_SC_iiiii)
        .other          _ZN4vllm25paged_attention_v1_kernelIttLi128ELi8ELi128ELNS_18Fp8KVCacheDataTypeE0ELb0EEEvPT_PKS2_PKT0_S8_ifPKiSA_iPKfiiiSC_SC_iiiii,@"STO_CUDA_ENTRY STV_DEFAULT"
_ZN4vllm25paged_attention_v1_kernelIttLi128ELi8ELi128ELNS_18Fp8KVCacheDataTypeE0ELb0EEEvPT_PKS2_PKT0_S8_ifPKiSA_iPKfiiiSC_SC_iiiii:
.text._ZN4vllm25paged_attention_v1_kernelIttLi128ELi8ELi128ELNS_18Fp8KVCacheDataTypeE0ELb0EEEvPT_PKS2_PKT0_S8_ifPKiSA_iPKfiiiSC_SC_iiiii:
        /* <DEDUP_REMOVED lines=94> */
[----:B------:R-:W-:Y:S01]  /*05e0*/  LEA R10, R22, R5, 0x2 ;  /* 0x00000005160a7211 */ /* 0x000fe200078e10ff */
[----:B------:R-:W-:Y:S01]  /*05f0*/  UMOV UR4, 0x400 ;  /* 0x0000040000047882 */ /* 0x000fe20000000000 */
[----:B------:R-:W-:Y:S01]  /*0600*/  ULDC.64 UR6, c[0x0][0x218] ;  /* 0x0000860000067ab9 */ /* 0x000fe20000000a00 */
[----:B------:R-:W-:Y:S02]  /*0610*/  IMAD.MOV.U32 R14, RZ, RZ, R22 ;  /* 0x000000ffff0e7224 */ /* 0x000fe400078e0016 */
[----:B------:R-:W-:-:S05]  /*0620*/  IMAD.SHL.U32 R10, R10, 0x2, RZ ;  /* 0x000000020a0a7824 */ /* 0x000fca00078e00ff */
        /* <DEDUP_REMOVED lines=8> */
.L_x_23926:
        /* <DEDUP_REMOVED lines=11> */
.L_x_23925:
[----:B------:R-:W-:Y:S05]  /*0760*/  BSYNC B1 ;  /* 0x0000000000017941 */ /* 0x000fea0003800000 */
.L_x_23924:
        /* <DEDUP_REMOVED lines=10> */
[C---:B------:R-:W-:Y:S01]  /*0810*/  IMAD R10, R14.reuse, 0x4, R5 ;  /* 0x000000040e0a7824 */ /* 0x040fe200078e0205 */
[----:B------:R-:W-:Y:S02]  /*0820*/  LEA R7, R14, R7, 0x2 ;  /* 0x000000070e077211 */ /* 0x000fe400078e10ff */
[----:B------:R-:W-:Y:S01]  /*0830*/  LEA.HI.X R20, R12, R11, R15, 0x1, P0 ;  /* 0x0000000b0c147211 */ /* 0x000fe200000f0c0f */
[----:B------:R-:W-:Y:S02]  /*0840*/  IMAD.SHL.U32 R15, R10, 0x2, RZ ;  /* 0x000000020a0f7824 */ /* 0x000fe400078e00ff */
[----:B------:R-:W-:-:S07]  /*0850*/  VIADD R7, R7, 0x100 ;  /* 0x0000010007077836 */ /* 0x000fce0000000000 */
.L_x_23927:
        /* <DEDUP_REMOVED lines=17> */
.L_x_23923:
[----:B------:R-:W-:Y:S05]  /*0970*/  BSYNC B0 ;  /* 0x0000000000007941 */ /* 0x000fea0003800000 */
.L_x_23922:
        /* <DEDUP_REMOVED lines=17> */
[----:B------:R-:W-:Y:S01]  /*0a90*/  SHF.R.S32.HI R9, RZ, 0x1f, R10 ;  /* 0x0000001fff097819 */ /* 0x000fe2000001140a */
[C---:B------:R-:W-:Y:S01]  /*0aa0*/  VIADD R17, R5.reuse, 0x14 ;  /* 0x0000001405117836 */ /* 0x040fe20000000000 */
[----:B------:R-:W-:Y:S01]  /*0ab0*/  LEA.HI.X.SX32 R13, R8, R11, 0x1, P0 ;  /* 0x0000000b080d7211 */ /* 0x000fe200000f0eff */
[----:B------:R-:W-:Y:S01]  /*0ac0*/  VIADD R19, R5, 0x20 ;  /* 0x0000002005137836 */ /* 0x000fe20000000000 */
[----:B------:R-:W-:Y:S01]  /*0ad0*/  LEA.HI R7, R7, R22, RZ, 0x3 ;  /* 0x0000001607077211 */ /* 0x000fe200078f18ff */
[----:B------:R-:W-:Y:S01]  /*0ae0*/  VIADD R34, R5, 0x2c ;  /* 0x0000002c05227836 */ /* 0x000fe20000000000 */
[----:B------:R-:W-:Y:S01]  /*0af0*/  LEA.HI R9, R9, R10, RZ, 0x3 ;  /* 0x0000000a09097211 */ /* 0x000fe200078f18ff */
[----:B------:R-:W-:Y:S01]  /*0b00*/  VIADD R36, R5, 0x30 ;  /* 0x0000003005247836 */ /* 0x000fe20000000000 */
[----:B------:R-:W-:Y:S01]  /*0b10*/  LEA R8, P0, R12, UR4, 0x2 ;  /* 0x000000040c087c11 */ /* 0x000fe2000f8010ff */
[----:B------:R-:W-:Y:S01]  /*0b20*/  IMAD.SHL.U32 R35, R34, 0x2, RZ ;  /* 0x0000000222237824 */ /* 0x000fe200078e00ff */
[----:B------:R-:W-:Y:S01]  /*0b30*/  LOP3.LUT R7, R7, 0xfffffff8, RZ, 0xc0, !PT ;  /* 0xfffffff807077812 */ /* 0x000fe200078ec0ff */
[----:B------:R-:W-:Y:S01]  /*0b40*/  VIADD R39, R5, 0x3c ;  /* 0x0000003c05277836 */ /* 0x000fe20000000000 */
[----:B------:R-:W-:Y:S01]  /*0b50*/  LOP3.LUT R11, R9, 0xfffffff8, RZ, 0xc0, !PT ;  /* 0xfffffff8090b7812 */ /* 0x000fe200078ec0ff */
[----:B------:R-:W0:Y:S01]  /*0b60*/  LDC R46, c[0x0][0x25c] ;  /* 0x00009700ff2e7b82 */ /* 0x000e220000000800 */
[----:B------:R-:W-:Y:S01]  /*0b70*/  LEA.HI.X R9, R12, UR5, R13, 0x2, P0 ;  /* 0x000000050c097c11 */ /* 0x000fe200080f140d */
[----:B------:R-:W-:Y:S01]  /*0b80*/  IMAD.IADD R22, R22, 0x1, -R7 ;  /* 0x0000000116167824 */ /* 0x000fe200078e0a07 */
[C---:B------:R-:W-:Y:S01]  /*0b90*/  IADD3 R12, R5.reuse, 0x4, RZ ;  /* 0x00000004050c7810 */ /* 0x040fe20007ffe0ff */
[----:B------:R-:W-:Y:S01]  /*0ba0*/  VIADD R13, R5, 0x8 ;  /* 0x00000008050d7836 */ /* 0x000fe20000000000 */
[----:B------:R-:W-:Y:S01]  /*0bb0*/  SHF.R.S32.HI R28, RZ, 0x1f, R19 ;  /* 0x0000001fff1c7819 */ /* 0x000fe20000011413 */
[----:B------:R-:W-:Y:S01]  /*0bc0*/  IMAD.IADD R10, R10, 0x1, -R11 ;  /* 0x000000010a0a7824 */ /* 0x000fe200078e0a0b */
[----:B------:R-:W-:Y:S01]  /*0bd0*/  SHF.R.S32.HI R7, RZ, 0x1f, R12 ;  /* 0x0000001fff077819 */ /* 0x000fe2000001140c */
[----:B------:R-:W-:Y:S01]  /*0be0*/  IMAD.SHL.U32 R11, R12, 0x2, RZ ;  /* 0x000000020c0b7824 */ /* 0x000fe200078e00ff */
[----:B------:R-:W-:Y:S01]  /*0bf0*/  SHF.R.S32.HI R14, RZ, 0x1f, R13 ;  /* 0x0000001fff0e7819 */ /* 0x000fe2000001140d */
[----:B------:R-:W1:Y:S01]  /*0c00*/  S2UR UR5, SR_CgaCtaId ;  /* 0x00000000000579c3 */ /* 0x000e620000008800 */
[----:B------:R-:W-:Y:S01]  /*0c10*/  LEA.HI R20, R7, R12, RZ, 0x2 ;  /* 0x0000000c07147211 */ /* 0x000fe200078f10ff */
[----:B------:R-:W-:Y:S01]  /*0c20*/  ULDC UR4, c[0x0][0x260] ;  /* 0x0000980000047ab9 */ /* 0x000fe20000000800 */
[----:B------:R-:W-:-:S02]  /*0c30*/  SHF.R.S32.HI R7, RZ, 0x1f, R16 ;  /* 0x0000001fff077819 */ /* 0x000fc40000011410 */
        /* <DEDUP_REMOVED lines=21> */
[----:B------:R-:W-:-:S02]  /*0d90*/  SHF.R.S32.HI R16, RZ, 0x1f, R15 ;  /* 0x0000001fff107819 */ /* 0x000fc4000001140f */
[----:B------:R-:W-:Y:S01]  /*0da0*/  IADD3 R12, R13, -R14, RZ ;  /* 0x8000000e0d0c7210 */ /* 0x000fe20007ffe0ff */
[----:B------:R-:W-:Y:S01]  /*0db0*/  IMAD.IADD R14, R7, 0x1, -R18 ;  /* 0x00000001070e7824 */ /* 0x000fe200078e0a12 */
[----:B------:R-:W-:Y:S01]  /*0dc0*/  LEA.HI R16, R16, R15, RZ, 0x3 ;  /* 0x0000000f10107211 */ /* 0x000fe200078f18ff */
[C---:B------:R-:W-:Y:S01]  /*0dd0*/  VIADD R7, R5.reuse, 0x18 ;  /* 0x0000001805077836 */ /* 0x040fe20000000000 */
[----:B------:R-:W-:Y:S01]  /*0de0*/  LEA.HI R28, R28, R19, RZ, 0x2 ;  /* 0x000000131c1c7211 */ /* 0x000fe200078f10ff */
[----:B------:R-:W-:Y:S01]  /*0df0*/  VIADD R18, R5, 0x1c ;  /* 0x0000001c05127836 */ /* 0x000fe20000000000 */
[----:B------:R-:W-:Y:S01]  /*0e00*/  LOP3.LUT R16, R16, 0xfffffff8, RZ, 0xc0, !PT ;  /* 0xfffffff810107812 */ /* 0x000fe200078ec0ff */
        /* <DEDUP_REMOVED lines=17> */
[----:B------:R-:W-:Y:S02]  /*0f20*/  LEA.HI R18, R18, R7, RZ, 0x3 ;  /* 0x0000000712127211 */ /* 0x000fe400078f18ff */
[----:B------:R-:W-:Y:S02]  /*0f30*/  SHF.R.S32.HI R30, RZ, 0x1f, R17 ;  /* 0x0000001fff1e7819 */ /* 0x000fe40000011411 */
[----:B------:R-:W-:-:S02]  /*0f40*/  SHF.R.S32.HI R32, RZ, 0x1f, R19 ;  /* 0x0000001fff207819 */ /* 0x000fc40000011413 */
[----:B------:R-:W-:Y:S02]  /*0f50*/  LOP3.LUT R16, R16, 0xfffffff8, RZ, 0xc0, !PT ;  /* 0xfffffff810107812 */ /* 0x000fe400078ec0ff */
[----:B------:R-:W-:Y:S02]  /*0f60*/  LOP3.LUT R18, R18, 0xfffffff8, RZ, 0xc0, !PT ;  /* 0xfffffff812127812 */ /* 0x000fe400078ec0ff */
[----:B------:R-:W-:Y:S02]  /*0f70*/  LEA.HI R30, R30, R17, RZ, 0x3 ;  /* 0x000000111e1e7211 */ /* 0x000fe400078f18ff */
[----:B------:R-:W-:Y:S02]  /*0f80*/  LEA.HI R32, R32, R19, RZ, 0x3 ;  /* 0x0000001320207211 */ /* 0x000fe400078f18ff */
[----:B------:R-:W-:Y:S01]  /*0f90*/  IADD3 R15, R15, -R16, RZ ;  /* 0x800000100f0f7210 */ /* 0x000fe20007ffe0ff */
[----:B------:R-:W-:Y:S01]  /*0fa0*/  IMAD.IADD R16, R7, 0x1, -R18 ;  /* 0x0000000107107824 */ /* 0x000fe200078e0a12 */
[----:B------:R-:W-:Y:S01]  /*0fb0*/  LOP3.LUT R30, R30, 0xfffffff8, RZ, 0xc0, !PT ;  /* 0xfffffff81e1e7812 */ /* 0x000fe200078ec0ff */
[----:B------:R-:W-:Y:S01]  /*0fc0*/  VIADD R7, R5, 0x24 ;  /* 0x0000002405077836 */ /* 0x000fe20000000000 */
[----:B------:R-:W-:-:S02]  /*0fd0*/  LOP3.LUT R32, R32, 0xfffffff8, RZ, 0xc0, !PT ;  /* 0xfffffff820207812 */ /* 0x000fc400078ec0ff */
[----:B------:R-:W-:Y:S01]  /*0fe0*/  SHF.R.S32.HI R31, RZ, 0x1f, R34 ;  /* 0x0000001fff1f7819 */ /* 0x000fe20000011422 */
[----:B------:R-:W-:Y:S01]  /*0ff0*/  IMAD.IADD R17, R17, 0x1, -R30 ;  /* 0x0000000111117824 */ /* 0x000fe200078e0a1e */
[----:B------:R-:W-:Y:S01]  /*1000*/  SHF.R.S32.HI R30, RZ, 0x1f, R7 ;  /* 0x0000001fff1e7819 */ /* 0x000fe20000011407 */
[----:B------:R-:W-:Y:S01]  /*1010*/  IMAD.IADD R18, R19, 0x1, -R32 ;  /* 0x0000000113127824 */ /* 0x000fe200078e0a20 */
[----:B------:R-:W-:Y:S01]  /*1020*/  SHF.L.U32 R37, R36, 0x1, RZ ;  /* 0x0000000124257819 */ /* 0x000fe200000006ff */
        /* <DEDUP_REMOVED lines=11> */
[----:B------:R-:W-:Y:S01]  /*10e0*/  SHF.R.S32.HI R32, RZ, 0x1f, R7 ;  /* 0x0000001fff207819 */ /* 0x000fe20000011407 */
[----:B------:R-:W-:Y:S01]  /*10f0*/  IMAD.SHL.U32 R30, R30, 0x10, RZ ;  /* 0x000000101e1e7824 */ /* 0x000fe200078e00ff */
[----:B------:R-:W-:Y:S02]  /*1100*/  SHF.R.S32.HI R34, RZ, 0x1f, R33 ;  /* 0x0000001fff227819 */ /* 0x000fe40000011421 */
[----:B------:R-:W-:Y:S02]  /*1110*/  LEA.HI R42, R19, R36, RZ, 0x2 ;  /* 0x00000024132a7211 */ /* 0x000fe400078f10ff */
[----:B------:R-:W-:Y:S02]  /*1120*/  LEA.HI R32, R32, R7, RZ, 0x3 ;  /* 0x0000000720207211 */ /* 0x000fe400078f18ff */
[----:B------:R-:W-:Y:S01]  /*1130*/  SHF.R.S32.HI R36, RZ, 0x1f, R35 ;  /* 0x0000001fff247819 */ /* 0x000fe20000011423 */
[----:B------:R-:W-:Y:S01]  /*1140*/  IMAD.SHL.U32 R55, R42, 0x10, RZ ;  /* 0x000000102a377824 */ /* 0x000fe200078e00ff */
        /* <DEDUP_REMOVED lines=12> */
[----:B------:R-:W-:Y:S01]  /*1210*/  SHF.L.U32 R26, R26, 0x4, RZ ;  /* 0x000000041a1a7819 */ /* 0x000fe200000006ff */
[----:B------:R-:W-:Y:S01]  /*1220*/  VIADD R37, R5, 0x38 ;  /* 0x0000003805257836 */ /* 0x000fe20000000000 */
[----:B------:R-:W-:Y:S01]  /*1230*/  LOP3.LUT R53, R30, 0xffffffc0, RZ, 0xc0, !PT ;  /* 0xffffffc01e357812 */ /* 0x000fe200078ec0ff */
[----:B------:R-:W-:Y:S01]  /*1240*/  IMAD.IADD R33, R35, 0x1, -R36 ;  /* 0x0000000123217824 */ /* 0x000fe200078e0a24 */
[----:B------:R-:W-:Y:S01]  /*1250*/  SHF.R.S32.HI R36, RZ, 0x1f, R7 ;  /* 0x0000001fff247819 */ /* 0x000fe20000011407 */
[----:B------:R-:W-:Y:S01]  /*1260*/  IMAD.SHL.U32 R35, R7, 0x2, RZ ;  /* 0x0000000207237824 */ /* 0x000fe200078e00ff */
[----:B------:R-:W-:-:S02]  /*1270*/  SHF.R.S32.HI R38, RZ, 0x1f, R37 ;  /* 0x0000001fff267819 */ /* 0x000fc40000011425 */
[----:B------:R-:W-:Y:S01]  /*1280*/  LEA.HI R43, R36, R7, RZ, 0x2 ;  /* 0x00000007242b7211 */ /* 0x000fe200078f10ff */
[----:B------:R-:W-:Y:S01]  /*1290*/  IMAD R7, R4, UR4, RZ ;  /* 0x0000000404077c24 */ /* 0x000fe2000f8e02ff */
[----:B------:R-:W-:Y:S01]  /*12a0*/  SHF.R.S32.HI R36, RZ, 0x1f, R39 ;  /* 0x0000001fff247819 */ /* 0x000fe20000011427 */
[----:B------:R-:W-:Y:S01]  /*12b0*/  UMOV UR4, 0x400 ;  /* 0x0000040000047882 */ /* 0x000fe20000000000 */
[----:B------:R-:W-:Y:S01]  /*12c0*/  LEA.HI R44, R38, R37, RZ, 0x2 ;  /* 0x00000025262c7211 */ /* 0x000fe200078f10ff */
[----:B------:R-:W-:Y:S01]  /*12d0*/  IMAD.SHL.U32 R37, R37, 0x2, RZ ;  /* 0x0000000225257824 */ /* 0x000fe200078e00ff */
[----:B------:R-:W-:Y:S01]  /*12e0*/  LEA.HI R45, R36, R39, RZ, 0x2 ;  /* 0x00000027242d7211 */ /* 0x000fe200078f10ff */
[----:B------:R-:W-:Y:S01]  /*12f0*/  IMAD.SHL.U32 R39, R39, 0x2, RZ ;  /* 0x0000000227277824 */ /* 0x000fe200078e00ff */
[----:B------:R-:W-:Y:S01]  /*1300*/  SHF.R.S32.HI R36, RZ, 0x1f, R35 ;  /* 0x0000001fff247819 */ /* 0x000fe20000011423 */
[----:B-1----:R-:W-:Y:S01]  /*1310*/  ULEA UR9, UR5, UR4, 0x18 ;  /* 0x0000000405097291 */ /* 0x002fe2000f8ec03f */
[----:B------:R-:W-:Y:S01]  /*1320*/  SHF.R.S32.HI R38, RZ, 0x1f, R37 ;  /* 0x0000001fff267819 */ /* 0x000fe20000011425 */
[----:B------:R-:W-:Y:S01]  /*1330*/  UIADD3 UR4, UR4, 0x120, URZ ;  /* 0x0000012004047890 */ /* 0x000fe2000fffe03f */
[----:B------:R-:W-:Y:S01]  /*1340*/  SHF.R.S32.HI R40, RZ, 0x1f, R39 ;  /* 0x0000001fff287819 */ /* 0x000fe20000011427 */
[----:B------:R-:W-:Y:S01]  /*1350*/  IMAD.SHL.U32 R56, R43, 0x10, RZ ;  /* 0x000000102b387824 */ /* 0x000fe200078e00ff */
[----:B------:R-:W-:Y:S01]  /*1360*/  LEA.HI R36, R36, R35, RZ, 0x3 ;  /* 0x0000002324247211 */ /* 0x000fe200078f18ff */
[----:B------:R-:W-:Y:S01]  /*1370*/  IMAD.SHL.U32 R57, R44, 0x10, RZ ;  /* 0x000000102c397824 */ /* 0x000fe200078e00ff */
[----:B------:R-:W-:Y:S01]  /*1380*/  LEA.HI R38, R38, R37, RZ, 0x3 ;  /* 0x0000002526267211 */ /* 0x000fe200078f18ff */
[----:B------:R-:W-:Y:S01]  /*1390*/  IMAD.SHL.U32 R58, R45, 0x10, RZ ;  /* 0x000000102d3a7824 */ /* 0x000fe200078e00ff */
[----:B------:R-:W-:Y:S01]  /*13a0*/  LEA.HI R40, R40, R39, RZ, 0x3 ;  /* 0x0000002728287211 */ /* 0x000fe200078f18ff */
[----:B------:R-:W-:Y:S01]  /*13b0*/  ULEA UR4, UR5, UR4, 0x18 ;  /* 0x0000000405047291 */ /* 0x000fe2000f8ec03f */
[----:B------:R-:W-:-:S02]  /*13c0*/  LOP3.LUT R36, R36, 0xfffffff8, RZ, 0xc0, !PT ;  /* 0xfffffff824247812 */ /* 0x000fc400078ec0ff */
[----:B------:R-:W-:Y:S02]  /*13d0*/  LOP3.LUT R38, R38, 0xfffffff8, RZ, 0xc0, !PT ;  /* 0xfffffff826267812 */ /* 0x000fe400078ec0ff */
[----:B------:R-:W-:Y:S01]  /*13e0*/  LOP3.LUT R40, R40, 0xfffffff8, RZ, 0xc0, !PT ;  /* 0xfffffff828287812 */ /* 0x000fe200078ec0ff */
[----:B------:R-:W-:Y:S01]  /*13f0*/  IMAD.IADD R35, R35, 0x1, -R36 ;  /* 0x0000000123237824 */ /* 0x000fe200078e0a24 */
[----:B------:R-:W-:Y:S01]  /*1400*/  LOP3.LUT R54, R31, 0xffffffc0, RZ, 0xc0, !PT ;  /* 0xffffffc01f367812 */ /* 0x000fe200078ec0ff */
[----:B------:R-:W-:Y:S01]  /*1410*/  IMAD.IADD R36, R37, 0x1, -R38 ;  /* 0x0000000125247824 */ /* 0x000fe200078e0a26 */
[----:B------:R-:W-:Y:S01]  /*1420*/  SHF.R.S32.HI R38, RZ, 0x1f, R50 ;  /* 0x0000001fff267819 */ /* 0x000fe20000011432 */
[----:B------:R-:W-:Y:S01]  /*1430*/  IMAD.IADD R37, R39, 0x1, -R40 ;  /* 0x0000000127257824 */ /* 0x000fe200078e0a28 */
[----:B------:R-:W-:Y:S01]  /*1440*/  IADD3 R50, P0, R7, R50, RZ ;  /* 0x0000003207327210 */ /* 0x000fe20007f1e0ff */
[----:B------:R-:W-:Y:S01]  /*1450*/  IMAD R39, R41, 0x8, R22 ;  /* 0x0000000829277824 */ /* 0x000fe200078e0216 */
[----:B------:R-:W-:-:S02]  /*1460*/  LOP3.LUT R55, R55, 0xffffffc0, RZ, 0xc0, !PT ;  /* 0xffffffc037377812 */ /* 0x000fc400078ec0ff */
[----:B------:R-:W-:Y:S02]  /*1470*/  LOP3.LUT R56, R56, 0xffffffc0, RZ, 0xc0, !PT ;  /* 0xffffffc038387812 */ /* 0x000fe400078ec0ff */
[----:B------:R-:W-:Y:S02]  /*1480*/  LOP3.LUT R57, R57, 0xffffffc0, RZ, 0xc0, !PT ;  /* 0xffffffc039397812 */ /* 0x000fe400078ec0ff */
[----:B------:R-:W-:Y:S02]  /*1490*/  LOP3.LUT R58, R58, 0xffffffc0, RZ, 0xc0, !PT ;  /* 0xffffffc03a3a7812 */ /* 0x000fe400078ec0ff */
[----:B------:R-:W-:Y:S01]  /*14a0*/  LEA.HI.X.SX32 R51, R7, R38, 0x1, P0 ;  /* 0x0000002607337211 */ /* 0x000fe200000f0eff */
[----:B------:R-:W-:Y:S01]  /*14b0*/  IMAD.MOV.U32 R7, RZ, RZ, -0x800001 ;  /* 0xff7fffffff077424 */ /* 0x000fe200078e00ff */
[----:B0-----:R-:W-:Y:S02]  /*14c0*/  SHF.R.S32.HI R38, RZ, 0x1f, R46 ;  /* 0x0000001fff267819 */ /* 0x001fe4000001142e */
[----:B------:R-:W-:-:S02]  /*14d0*/  LEA R40, R5, UR9, 0x6 ;  /* 0x0000000905287c11 */ /* 0x000fc4000f8e30ff */
        /* <DEDUP_REMOVED lines=15> */
[----:B------:R-:W-:Y:S02]  /*15d0*/  IADD3 R65, -R0, 0x1, R39 ;  /* 0x0000000100417810 */ /* 0x000fe40007ffe127 */
[----:B------:R-:W-:Y:S02]  /*15e0*/  LEA R66, R39, UR4, 0x2 ;  /* 0x0000000427427c11 */ /* 0x000fe4000f8e10ff */
[----:B------:R-:W-:-:S02]  /*15f0*/  SHF.R.S32.HI R67, RZ, 0x1f, R19 ;  /* 0x0000001fff437819 */ /* 0x000fc40000011413 */
[----:B------:R-:W-:Y:S02]  /*1600*/  SHF.R.S32.HI R68, RZ, 0x1f, R32 ;  /* 0x0000001fff447819 */ /* 0x000fe40000011420 */
[----:B------:R-:W-:Y:S02]  /*1610*/  SHF.R.S32.HI R69, RZ, 0x1f, R33 ;  /* 0x0000001fff457819 */ /* 0x000fe40000011421 */
[----:B------:R-:W-:Y:S02]  /*1620*/  SHF.R.S32.HI R70, RZ, 0x1f, R34 ;  /* 0x0000001fff467819 */ /* 0x000fe40000011422 */
[----:B------:R-:W-:Y:S02]  /*1630*/  SHF.R.S32.HI R71, RZ, 0x1f, R35 ;  /* 0x0000001fff477819 */ /* 0x000fe40000011423 */
[----:B------:R-:W-:Y:S02]  /*1640*/  SHF.R.S32.HI R72, RZ, 0x1f, R36 ;  /* 0x0000001fff487819 */ /* 0x000fe40000011424 */
[----:B------:R-:W-:-:S07]  /*1650*/  SHF.R.S32.HI R73, RZ, 0x1f, R37 ;  /* 0x0000001fff497819 */ /* 0x000fce0000011425 */
.L_x_23933:
        /* <DEDUP_REMOVED lines=10> */
[----:B0-----:R-:W-:-:S04]  /*1700*/  IMAD.WIDE.U32 R20, R23, UR12, R50 ;  /* 0x0000000c17147c25 */ /* 0x001fc8000f8e0032 */
        /* <DEDUP_REMOVED lines=8> */
[C---:B------:R-:W-:Y:S02]  /*1790*/  LEA R86, P1, R23.reuse, UR6, 0x1 ;  /* 0x0000000617567c11 */ /* 0x040fe4000f8208ff */
[----:B------:R-:W-:Y:S01]  /*17a0*/  LEA.HI.X.SX32 R22, R10, R31, 0x1, P0 ;  /* 0x0000001f0a167211 */ /* 0x000fe200000f0eff */
[----:B------:R-:W2:Y:S03]  /*17b0*/  LDG.E.CONSTANT R88, desc[UR10][R88.64] ;  /* 0x0000000a58587981 */ /* 0x000ea6000c1e9900 */
[----:B------:R-:W-:-:S05]  /*17c0*/  LEA.HI.X R87, R23, UR7, R22, 0x1, P1 ;  /* 0x0000000717577c11 */ /* 0x000fca00088f0c16 */
[----:B------:R-:W3:Y:S01]  /*17d0*/  LDG.E.CONSTANT R86, desc[UR10][R86.64] ;  /* 0x0000000a56567981 */ /* 0x000ee2000c1e9900 */
[--C-:B------:R-:W-:Y:S02]  /*17e0*/  SHF.R.S32.HI R24, RZ, 0x1f, R43.reuse ;  /* 0x0000001fff187819 */ /* 0x100fe4000001142b */
[----:B------:R-:W-:Y:S02]  /*17f0*/  SHF.R.S32.HI R22, RZ, 0x1f, R12 ;  /* 0x0000001fff167819 */ /* 0x000fe4000001140c */
[----:B------:R-:W-:Y:S02]  /*1800*/  IADD3 R21, P0, P1, R12, R20, R43 ;  /* 0x000000140c157210 */ /* 0x000fe4000791e02b */
[----:B------:R-:W-:Y:S02]  /*1810*/  SHF.R.S32.HI R23, RZ, 0x1f, R13 ;  /* 0x0000001fff177819 */ /* 0x000fe4000001140d */
[----:B------:R-:W-:Y:S02]  /*1820*/  IADD3.X R24, R22, R31, R24, P0, P1 ;  /* 0x0000001f16187210 */ /* 0x000fe400007e2418 */
[----:B------:R-:W-:-:S02]  /*1830*/  LEA R26, P0, R21, UR6, 0x1 ;  /* 0x00000006151a7c11 */ /* 0x000fc4000f8008ff */
[-C--:B------:R-:W-:Y:S02]  /*1840*/  IADD3 R22, P1, P2, R13, R20.reuse, R44 ;  /* 0x000000140d167210 */ /* 0x080fe40007a3e02c */
[----:B------:R-:W-:Y:S02]  /*1850*/  LEA.HI.X R27, R21, UR7, R24, 0x1, P0 ;  /* 0x00000007151b7c11 */ /* 0x000fe400080f0c18 */
[----:B------:R-:W-:Y:S02]  /*1860*/  IADD3.X R23, R23, R31, R28, P1, P2 ;  /* 0x0000001f17177210 */ /* 0x000fe40000fe441c */
[--C-:B------:R-:W-:Y:S01]  /*1870*/  SHF.R.S32.HI R28, RZ, 0x1f, R45.reuse ;  /* 0x0000001fff1c7819 */ /* 0x100fe2000001142d */
[----:B------:R0:W4:Y:S01]  /*1880*/  LDG.E.CONSTANT R85, desc[UR10][R26.64] ;  /* 0x0000000a1a557981 */ /* 0x000122000c1e9900 */
[----:B------:R-:W-:Y:S02]  /*1890*/  IADD3 R21, P1, P2, R14, R20, R45 ;  /* 0x000000140e157210 */ /* 0x000fe40007a3e02d */
[----:B------:R-:W-:-:S02]  /*18a0*/  LEA R24, P0, R22, UR6, 0x1 ;  /* 0x0000000616187c11 */ /* 0x000fc4000f8008ff */
[----:B------:R-:W-:Y:S02]  /*18b0*/  IADD3.X R28, R25, R31, R28, P1, P2 ;  /* 0x0000001f191c7210 */ /* 0x000fe40000fe441c */
[----:B------:R-:W-:Y:S02]  /*18c0*/  LEA.HI.X R25, R22, UR7, R23, 0x1, P0 ;  /* 0x0000000716197c11 */ /* 0x000fe400080f0c17 */
[----:B------:R-:W-:-:S03]  /*18d0*/  LEA R22, P0, R21, UR6, 0x1 ;  /* 0x0000000615167c11 */ /* 0x000fc6000f8008ff */
[----:B------:R1:W4:Y:S01]  /*18e0*/  LDG.E.CONSTANT R84, desc[UR10][R24.64] ;  /* 0x0000000a18547981 */ /* 0x000322000c1e9900 */
[----:B------:R-:W-:Y:S02]  /*18f0*/  LEA.HI.X R23, R21, UR7, R28, 0x1, P0 ;  /* 0x0000000715177c11 */ /* 0x000fe400080f0c1c */
[----:B------:R-:W-:Y:S02]  /*1900*/  SHF.R.S32.HI R28, RZ, 0x1f, R15 ;  /* 0x0000001fff1c7819 */ /* 0x000fe4000001140f */
[----:B------:R-:W-:Y:S01]  /*1910*/  IADD3 R29, P0, P1, R15, R20, R46 ;  /* 0x000000140f1d7210 */ /* 0x000fe2000791e02e */
[----:B------:R1:W4:Y:S03]  /*1920*/  LDG.E.CONSTANT R79, desc[UR10][R22.64] ;  /* 0x0000000a164f7981 */ /* 0x000326000c1e9900 */
[----:B------:R-:W-:Y:S02]  /*1930*/  IADD3.X R30, R28, R31, R30, P0, P1 ;  /* 0x0000001f1c1e7210 */ /* 0x000fe400007e241e */
[----:B0-----:R-:W-:-:S02]  /*1940*/  LEA R26, P0, R29, UR6, 0x1 ;  /* 0x000000061d1a7c11 */ /* 0x001fc4000f8008ff */
[----:B------:R-:W-:Y:S02]  /*1950*/  IADD3 R21, P2, P3, R16, R20, R47 ;  /* 0x0000001410157210 */ /* 0x000fe40007b5e02f */
[----:B------:R-:W-:Y:S02]  /*1960*/  LEA.HI.X R27, R29, UR7, R30, 0x1, P0 ;  /* 0x000000071d1b7c11 */ /* 0x000fe400080f0c1e */
[----:B------:R-:W-:Y:S02]  /*1970*/  IADD3.X R28, R75, R31, R74, P2, P3 ;  /* 0x0000001f4b1c7210 */ /* 0x000fe400017e644a */
[C---:B-1----:R-:W-:Y:S01]  /*1980*/  LEA R24, P1, R21.reuse, UR6, 0x1 ;  /* 0x0000000615187c11 */ /* 0x042fe2000f8208ff */
[----:B------:R-:W4:Y:S03]  /*1990*/  LDG.E.CONSTANT R80, desc[UR10][R26.64] ;  /* 0x0000000a1a507981 */ /* 0x000f26000c1e9900 */
[----:B------:R-:W-:-:S02]  /*19a0*/  LEA.HI.X R25, R21, UR7, R28, 0x1, P1 ;  /* 0x0000000715197c11 */ /* 0x000fc400088f0c1c */
[----:B------:R-:W-:-:S03]  /*19b0*/  SHF.R.S32.HI R28, RZ, 0x1f, R48 ;  /* 0x0000001fff1c7819 */ /* 0x000fc60000011430 */
[----:B------:R0:W4:Y:S01]  /*19c0*/  LDG.E.CONSTANT R81, desc[UR10][R24.64] ;  /* 0x0000000a18517981 */ /* 0x000122000c1e9900 */
[----:B------:R-:W-:Y:S02]  /*19d0*/  SHF.R.S32.HI R29, RZ, 0x1f, R17 ;  /* 0x0000001fff1d7819 */ /* 0x000fe40000011411 */
[----:B------:R-:W-:-:S04]  /*19e0*/  IADD3 R21, P0, P1, R17, R20, R48 ;  /* 0x0000001411157210 */ /* 0x000fc8000791e030 */
[----:B------:R-:W-:Y:S02]  /*19f0*/  IADD3.X R28, R29, R31, R28, P0, P1 ;  /* 0x0000001f1d1c7210 */ /* 0x000fe400007e241c */
[C---:B------:R-:W-:Y:S02]  /*1a00*/  LEA R22, P0, R21.reuse, UR6, 0x1 ;  /* 0x0000000615167c11 */ /* 0x040fe4000f8008ff */
[--C-:B------:R-:W-:Y:S02]  /*1a10*/  SHF.R.S32.HI R74, RZ, 0x1f, R49.reuse ;  /* 0x0000001fff4a7819 */ /* 0x100fe40000011431 */
[----:B------:R-:W-:Y:S02]  /*1a20*/  SHF.R.S32.HI R75, RZ, 0x1f, R18 ;  /* 0x0000001fff4b7819 */ /* 0x000fe40000011412 */
[----:B------:R-:W-:Y:S02]  /*1a30*/  IADD3 R30, P1, P2, R18, R20, R49 ;  /* 0x00000014121e7210 */ /* 0x000fe40007a3e031 */
[----:B------:R-:W-:-:S02]  /*1a40*/  LEA.HI.X R23, R21, UR7, R28, 0x1, P0 ;  /* 0x0000000715177c11 */ /* 0x000fc400080f0c1c */
[-C--:B------:R-:W-:Y:S02]  /*1a50*/  IADD3.X R75, R75, R31.reuse, R74, P1, P2 ;  /* 0x0000001f4b4b7210 */ /* 0x080fe40000fe444a */
[----:B------:R-:W-:Y:S01]  /*1a60*/  IADD3 R29, P1, P2, R19, R20, R52 ;  /* 0x00000014131d7210 */ /* 0x000fe20007a3e034 */
[----:B------:R1:W4:Y:S01]  /*1a70*/  LDG.E.CONSTANT R74, desc[UR10][R22.64] ;  /* 0x0000000a164a7981 */ /* 0x000322000c1e9900 */
[C---:B------:R-:W-:Y:S02]  /*1a80*/  LEA R82, P0, R30.reuse, UR6, 0x1 ;  /* 0x000000061e527c11 */ /* 0x040fe4000f8008ff */
[----:B------:R-:W-:Y:S02]  /*1a90*/  LEA R28, P3, R29, UR6, 0x1 ;  /* 0x000000061d1c7c11 */ /* 0x000fe4000f8608ff */
[----:B0-----:R-:W-:Y:S02]  /*1aa0*/  IADD3.X R24, R67, R31, R76, P1, P2 ;  /* 0x0000001f43187210 */ /* 0x001fe40000fe444c */
[----:B------:R-:W-:-:S02]  /*1ab0*/  LEA.HI.X R83, R30, UR7, R75, 0x1, P0 ;  /* 0x000000071e537c11 */ /* 0x000fc400080f0c4b */
[-C--:B------:R-:W-:Y:S02]  /*1ac0*/  IADD3 R21, P1, P2, R32, R20.reuse, R53 ;  /* 0x0000001420157210 */ /* 0x080fe40007a3e035 */
[----:B------:R-:W-:Y:S01]  /*1ad0*/  LEA.HI.X R29, R29, UR7, R24, 0x1, P3 ;  /* 0x000000071d1d7c11 */ /* 0x000fe200098f0c18 */
[----:B------:R-:W4:Y:S01]  /*1ae0*/  LDG.E.CONSTANT R75, desc[UR10][R82.64] ;  /* 0x0000000a524b7981 */ /* 0x000f22000c1e9900 */
[----:B------:R-:W-:Y:S02]  /*1af0*/  LEA R26, P0, R21, UR6, 0x1 ;  /* 0x00000006151a7c11 */ /* 0x000fe4000f8008ff */
[----:B------:R-:W-:Y:S01]  /*1b00*/  IADD3.X R24, R68, R31, R59, P1, P2 ;  /* 0x0000001f44187210 */ /* 0x000fe20000fe443b */
[----:B------:R0:W4:Y:S01]  /*1b10*/  LDG.E.CONSTANT R76, desc[UR10][R28.64] ;  /* 0x0000000a1c4c7981 */ /* 0x000122000c1e9900 */
[----:B------:R-:W-:Y:S02]  /*1b20*/  IADD3 R25, P1, P2, R33, R20, R54 ;  /* 0x0000001421197210 */ /* 0x000fe40007a3e036 */
[----:B------:R-:W-:-:S02]  /*1b30*/  LEA.HI.X R27, R21, UR7, R24, 0x1, P0 ;  /* 0x00000007151b7c11 */ /* 0x000fc400080f0c18 */
[----:B------:R-:W-:Y:S02]  /*1b40*/  LEA R24, P0, R25, UR6, 0x1 ;  /* 0x0000000619187c11 */ /* 0x000fe4000f8008ff */
[-C--:B-1----:R-:W-:Y:S01]  /*1b50*/  IADD3.X R22, R69, R31.reuse, R60, P1, P2 ;  /* 0x0000001f45167210 */ /* 0x082fe20000fe443c */
[----:B------:R1:W4:Y:S01]  /*1b60*/  LDG.E.CONSTANT R77, desc[UR10][R26.64] ;  /* 0x0000000a1a4d7981 */ /* 0x000322000c1e9900 */
[----:B------:R-:W-:Y:S02]  /*1b70*/  IADD3 R21, P1, P2, R34, R20, R55 ;  /* 0x0000001422157210 */ /* 0x000fe40007a3e037 */
[----:B------:R-:W-:Y:S02]  /*1b80*/  LEA.HI.X R25, R25, UR7, R22, 0x1, P0 ;  /* 0x0000000719197c11 */ /* 0x000fe400080f0c16 */
[----:B------:R-:W-:Y:S02]  /*1b90*/  LEA R22, P0, R21, UR6, 0x1 ;  /* 0x0000000615167c11 */ /* 0x000fe4000f8008ff */
[----:B------:R-:W-:-:S02]  /*1ba0*/  IADD3.X R78, R70, R31, R61, P1, P2 ;  /* 0x0000001f464e7210 */ /* 0x000fc40000fe443d */
[-C--:B------:R-:W-:Y:S02]  /*1bb0*/  IADD3 R30, P1, P2, R35, R20.reuse, R56 ;  /* 0x00000014231e7210 */ /* 0x080fe40007a3e038 */
[----:B------:R-:W-:Y:S02]  /*1bc0*/  LEA.HI.X R23, R21, UR7, R78, 0x1, P0 ;  /* 0x0000000715177c11 */ /* 0x000fe400080f0c4e */
[----:B0-----:R-:W-:Y:S01]  /*1bd0*/  LEA R28, P0, R30, UR6, 0x1 ;  /* 0x000000061e1c7c11 */ /* 0x001fe2000f8008ff */
[----:B------:R0:W4:Y:S01]  /*1be0*/  LDG.E.CONSTANT R78, desc[UR10][R24.64] ;  /* 0x0000000a184e7981 */ /* 0x000122000c1e9900 */
[----:B------:R-:W-:Y:S02]  /*1bf0*/  IADD3.X R29, R71, R31, R62, P1, P2 ;  /* 0x0000001f471d7210 */ /* 0x000fe40000fe443e */
[-C--:B------:R-:W-:Y:S01]  /*1c00*/  IADD3 R21, P1, P2, R36, R20.reuse, R57 ;  /* 0x0000001424157210 */ /* 0x080fe20007a3e039 */
[----:B------:R0:W4:Y:S01]  /*1c10*/  LDG.E.CONSTANT R82, desc[UR10][R22.64] ;  /* 0x0000000a16527981 */ /* 0x000122000c1e9900 */
[----:B------:R-:W-:-:S02]  /*1c20*/  IADD3 R87, P3, P4, R37, R20, R58 ;  /* 0x0000001425577210 */ /* 0x000fc40007c7e03a */
[----:B------:R-:W-:Y:S02]  /*1c30*/  LEA.HI.X R29, R30, UR7, R29, 0x1, P0 ;  /* 0x000000071e1d7c11 */ /* 0x000fe400080f0c1d */
[----:B------:R-:W-:Y:S02]  /*1c40*/  LEA R20, P0, R21, UR6, 0x1 ;  /* 0x0000000615147c11 */ /* 0x000fe4000f8008ff */
[-C--:B-1----:R-:W-:Y:S01]  /*1c50*/  IADD3.X R26, R72, R31.reuse, R63, P1, P2 ;  /* 0x0000001f481a7210 */ /* 0x082fe20000fe443f */
[----:B------:R1:W4:Y:S01]  /*1c60*/  LDG.E.CONSTANT R83, desc[UR10][R28.64] ;  /* 0x0000000a1c537981 */ /* 0x000322000c1e9900 */
[----:B0-----:R-:W-:Y:S02]  /*1c70*/  IADD3.X R24, R73, R31, R64, P3, P4 ;  /* 0x0000001f49187210 */ /* 0x001fe40001fe8440 */
[----:B------:R-:W-:Y:S02]  /*1c80*/  LEA.HI.X R21, R21, UR7, R26, 0x1, P0 ;  /* 0x0000000715157c11 */ /* 0x000fe400080f0c1a */
[----:B------:R-:W-:-:S04]  /*1c90*/  LEA R30, P0, R87, UR6, 0x1 ;  /* 0x00000006571e7c11 */ /* 0x000fc8000f8008ff */
[----:B------:R-:W-:Y:S02]  /*1ca0*/  LEA.HI.X R31, R87, UR7, R24, 0x1, P0 ;  /* 0x00000007571f7c11 */ /* 0x000fe400080f0c18 */
[----:B------:R0:W4:Y:S04]  /*1cb0*/  LDG.E.CONSTANT R87, desc[UR10][R20.64] ;  /* 0x0000000a14577981 */ /* 0x000128000c1e9900 */
[----:B------:R4:W4:Y:S04]  /*1cc0*/  LDG.E.CONSTANT R89, desc[UR10][R30.64] ;  /* 0x0000000a1e597981 */ /* 0x000928000c1e9900 */
[----:B------:R-:W1:Y:S02]  /*1cd0*/  LDS.128 R24, [R40] ;  /* 0x0000000028187984 */ /* 0x000e640000000c00 */
[----:B-1----:R-:W-:-:S02]  /*1ce0*/  HADD2.F32 R22, -RZ, R25.H0_H0 ;  /* 0x20000019ff167230 */ /* 0x002fc40000004100 */
[----:B------:R-:W-:Y:S02]  /*1cf0*/  HADD2.F32 R25, -RZ, R25.H1_H1 ;  /* 0x30000019ff197230 */ /* 0x000fe40000004100 */
[----:B------:R-:W-:Y:S02]  /*1d00*/  HADD2.F32 R28, -RZ, R26.H0_H0 ;  /* 0x2000001aff1c7230 */ /* 0x000fe40000004100 */
[----:B--2---:R-:W-:-:S05]  /*1d10*/  HADD2.F32 R23, -RZ, R88.H0_H0 ;  /* 0x20000058ff177230 */ /* 0x004fca0000004100 */
[----:B------:R-:W-:Y:S01]  /*1d20*/  FMUL.FTZ R91, R22, R23 ;  /* 0x00000017165b7220 */ /* 0x000fe20000410000 */
[----:B------:R-:W-:Y:S02]  /*1d30*/  HADD2.F32 R22, -RZ, R24.H0_H0 ;  /* 0x20000018ff167230 */ /* 0x000fe40000004100 */
[----:B---3--:R-:W-:-:S05]  /*1d40*/  HADD2.F32 R23, -RZ, R86.H0_H0 ;  /* 0x20000056ff177230 */ /* 0x008fca0000004100 */
[----:B------:R-:W-:Y:S02]  /*1d50*/  FFMA.FTZ R91, R22, R23, R91 ;  /* 0x00000017165b7223 */ /* 0x000fe4000001005b */
[----:B0-----:R-:W0:Y:S01]  /*1d60*/  LDS.128 R20, [R40+0x10] ;  /* 0x0000100028147984 */ /* 0x001e220000000c00 */
[----:B------:R-:W-:Y:S02]  /*1d70*/  HADD2.F32 R88, -RZ, R88.H1_H1 ;  /* 0x30000058ff587230 */ /* 0x000fe40000004100 */
[----:B------:R-:W-:-:S03]  /*1d80*/  HADD2.F32 R24, -RZ, R24.H1_H1 ;  /* 0x30000018ff187230 */ /* 0x000fc60000004100 */
[----:B------:R-:W-:Y:S01]  /*1d90*/  FMUL.FTZ R29, R25, R88 ;  /* 0x00000058191d7220 */ /* 0x000fe20000410000 */
[----:B------:R-:W-:-:S05]  /*1da0*/  HADD2.F32 R25, -RZ, R86.H1_H1 ;  /* 0x30000056ff197230 */ /* 0x000fca0000004100 */
[----:B------:R-:W-:Y:S01]  /*1db0*/  FFMA.FTZ R24, R24, R25, R29 ;  /* 0x0000001918187223 */ /* 0x000fe2000001001d */
[----:B------:R-:W-:Y:S02]  /*1dc0*/  HADD2.F32 R25, -RZ, R26.H1_H1 ;  /* 0x3000001aff197230 */ /* 0x000fe40000004100 */
[--C-:B----4-:R-:W-:Y:S02]  /*1dd0*/  HADD2.F32 R26, -RZ, R85.reuse.H0_H0 ;  /* 0x20000055ff1a7230 */ /* 0x110fe40000004100 */
[----:B------:R-:W-:-:S03]  /*1de0*/  HADD2.F32 R85, -RZ, R85.H1_H1 ;  /* 0x30000055ff557230 */ /* 0x000fc60000004100 */
[----:B------:R-:W-:Y:S02]  /*1df0*/  FFMA.FTZ R26, R28, R26, R91 ;  /* 0x0000001a1c1a7223 */ /* 0x000fe4000001005b */
[----:B------:R-:W-:Y:S01]  /*1e00*/  FFMA.FTZ R24, R25, R85, R24 ;  /* 0x0000005519187223 */ /* 0x000fe20000010018 */
[--C-:B------:R-:W-:Y:S02]  /*1e10*/  HADD2.F32 R25, -RZ, R27.reuse.H0_H0 ;  /* 0x2000001bff197230 */ /* 0x100fe40000004100 */
[--C-:B------:R-:W-:Y:S02]  /*1e20*/  HADD2.F32 R28, -RZ, R84.reuse.H0_H0 ;  /* 0x20000054ff1c7230 */ /* 0x100fe40000004100 */
[----:B------:R-:W-:Y:S02]  /*1e30*/  HADD2.F32 R27, -RZ, R27.H1_H1 ;  /* 0x3000001bff1b7230 */ /* 0x000fe40000004100 */
[----:B------:R-:W-:Y:S02]  /*1e40*/  HADD2.F32 R84, -RZ, R84.H1_H1 ;  /* 0x30000054ff547230 */ /* 0x000fe40000004100 */
[----:B------:R-:W-:Y:S01]  /*1e50*/  FFMA.FTZ R28, R25, R28, R26 ;  /* 0x0000001c191c7223 */ /* 0x000fe2000001001a */
[----:B------:R-:W-:-:S02]  /*1e60*/  HADD2.F32 R30, -RZ, R79.H0_H0 ;  /* 0x2000004fff1e7230 */ /* 0x000fc40000004100 */
[----:B------:R-:W-:Y:S02]  /*1e70*/  FFMA.FTZ R84, R27, R84, R24 ;  /* 0x000000541b547223 */ /* 0x000fe40000010018 */
[----:B------:R-:W1:Y:S01]  /*1e80*/  LDS.128 R24, [R40+0x20] ;  /* 0x0000200028187984 */ /* 0x000e620000000c00 */
[----:B0-----:R-:W-:Y:S02]  /*1e90*/  HADD2.F32 R29, -RZ, R20.H0_H0 ;  /* 0x20000014ff1d7230 */ /* 0x001fe40000004100 */
        /* <DEDUP_REMOVED lines=22> */
[----:B-1----:R-:W-:Y:S02]  /*2000*/  HADD2.F32 R22, -RZ, R24.H0_H0 ;  /* 0x20000018ff167230 */ /* 0x002fe40000004100 */
[----:B------:R-:W-:Y:S01]  /*2010*/  FFMA.FTZ R20, R23, R74, R20 ;  /* 0x0000004a17147223 */ /* 0x000fe20000010014 */
[----:B------:R-:W-:-:S02]  /*2020*/  HADD2.F32 R74, -RZ, R75.H0_H0 ;  /* 0x2000004bff4a7230 */ /* 0x000fc40000004100 */
[----:B------:R-:W-:Y:S02]  /*2030*/  HADD2.F32 R23, -RZ, R24.H1_H1 ;  /* 0x30000018ff177230 */ /* 0x000fe40000004100 */
        /* <DEDUP_REMOVED lines=13> */
[----:B------:R-:W-:Y:S01]  /*2110*/  FFMA.FTZ R20, R25, R76, R20 ;  /* 0x0000004c19147223 */ /* 0x000fe20000010014 */
[----:B------:R-:W-:-:S02]  /*2120*/  HADD2.F32 R77, -RZ, R77.H1_H1 ;  /* 0x3000004dff4d7230 */ /* 0x000fc40000004100 */
[----:B------:R-:W-:-:S03]  /*2130*/  HADD2.F32 R22, -RZ, R78.H0_H0 ;  /* 0x2000004eff167230 */ /* 0x000fc60000004100 */
[----:B------:R-:W-:Y:S01]  /*2140*/  FFMA.FTZ R20, R23, R77, R20 ;  /* 0x0000004d17147223 */ /* 0x000fe20000010014 */
[----:B------:R-:W-:Y:S02]  /*2150*/  HADD2.F32 R27, -RZ, R27.H1_H1 ;  /* 0x3000001bff1b7230 */ /* 0x000fe40000004100 */
[----:B------:R-:W-:Y:S02]  /*2160*/  HADD2.F32 R78, -RZ, R78.H1_H1 ;  /* 0x3000004eff4e7230 */ /* 0x000fe40000004100 */
[----:B------:R-:W-:Y:S01]  /*2170*/  FFMA.FTZ R21, R26, R22, R21 ;  /* 0x000000161a157223 */ /* 0x000fe20000010015 */
[----:B0-----:R-:W-:Y:S02]  /*2180*/  HADD2.F32 R22, -RZ, R28.H0_H0 ;  /* 0x2000001cff167230 */ /* 0x001fe40000004100 */
        /* <DEDUP_REMOVED lines=11> */
[--C-:B------:R-:W-:Y:S02]  /*2240*/  HADD2.F32 R22, -RZ, R30.reuse.H0_H0 ;  /* 0x2000001eff167230 */ /* 0x100fe40000004100 */
[--C-:B------:R-:W-:Y:S02]  /*2250*/  HADD2.F32 R24, -RZ, R87.reuse.H0_H0 ;  /* 0x20000057ff187230 */ /* 0x100fe40000004100 */
        /* <DEDUP_REMOVED lines=8> */
[----:B------:R-:W-:Y:S01]  /*22e0*/  HADD2.F32 R89, -RZ, R89.H1_H1 ;  /* 0x30000059ff597230 */ /* 0x000fe20000004100 */
[----:B------:R-:W-:Y:S01]  /*22f0*/  UMOV UR4, 0xffffffff ;  /* 0xffffffff00047882 */ /* 0x000fe20000000000 */
[----:B------:R-:W-:-:S03]  /*2300*/  FFMA.FTZ R21, R26, R22, R21 ;  /* 0x000000161a157223 */ /* 0x000fc60000010015 */
[----:B------:R-:W-:-:S04]  /*2310*/  FFMA.FTZ R20, R31, R89, R20 ;  /* 0x000000591f147223 */ /* 0x000fc80000010014 */
[----:B------:R-:W-:Y:S01]  /*2320*/  FADD.FTZ R20, R21, R20 ;  /* 0x0000001415147221 */ /* 0x000fe20000010000 */
[----:B------:R-:W-:Y:S06]  /*2330*/  BRA.DIV UR4, `(.L_x_23930) ;  /* 0x0000003204b07947 */ /* 0x000fec000b800000 */
[----:B------:R-:W0:Y:S02]  /*2340*/  SHFL.BFLY PT, R21, R20, 0x2, 0x1f ;  /* 0x0c401f0014157f89 */ /* 0x000e2400000e0000 */
[----:B0-----:R-:W-:-:S05]  /*2350*/  FADD.FTZ R21, R20, R21 ;  /* 0x0000001514157221 */ /* 0x001fca0000010000 */
[----:B------:R0:W1:Y:S02]  /*2360*/  SHFL.BFLY PT, R22, R21, 0x1, 0x1f ;  /* 0x0c201f0015167f89 */ /* 0x00006400000e0000 */
.L_x_23969:
        /* <DEDUP_REMOVED lines=15> */
.L_x_23932:
[----:B------:R-:W-:Y:S05]  /*2460*/  BSYNC B1 ;  /* 0x0000000000017941 */ /* 0x000fea0003800000 */
.L_x_23931:
[----:B------:R-:W-:Y:S01]  /*2470*/  IADD3 R8, P0, R8, 0x10, RZ ;  /* 0x0000001008087810 */ /* 0x000fe20007f1e0ff */
[----:B------:R-:W-:Y:S02]  /*2480*/  VIADD R65, R65, 0x20 ;  /* 0x0000002041417836 */ /* 0x000fe40000000000 */
[----:B-1----:R-:W-:Y:S02]  /*2490*/  VIADD R66, R66, 0x80 ;  /* 0x0000008042427836 */ /* 0x002fe40000000000 */
[----:B------:R-:W-:Y:S02]  /*24a0*/  VIADD R39, R39, 0x20 ;  /* 0x0000002027277836 */ /* 0x000fe40000000000 */
[----:B------:R-:W-:Y:S01]  /*24b0*/  IMAD.X R9, RZ, RZ, R9, P0 ;  /* 0x000000ffff097224 */ /* 0x000fe200000e0609 */
[----:B------:R-:W-:Y:S06]  /*24c0*/  @!P2 BRA `(.L_x_23933) ;  /* 0xfffffff00064a947 */ /* 0x000fec000383ffff */
.L_x_23929:
[----:B------:R-:W-:Y:S05]  /*24d0*/  BSYNC B0 ;  /* 0x0000000000007941 */ /* 0x000fea0003800000 */
.L_x_23928:
[----:B------:R-:W1:Y:S01]  /*24e0*/  S2R R8, SR_TID.X ;  /* 0x0000000000087919 */ /* 0x000e620000002100 */
[----:B-----5:R-:W-:Y:S01]  /*24f0*/  SHF.R.S32.HI R2, RZ, 0x1f, R3 ;  /* 0x0000001fff027819 */ /* 0x020fe20000011403 */
[----:B------:R-:W-:-:S03]  /*2500*/  UMOV UR4, 0xffffffff ;  /* 0xffffffff00047882 */ /* 0x000fc60000000000 */
[----:B------:R-:W-:-:S04]  /*2510*/  LEA.HI R5, R2, R3, RZ, 0x5 ;  /* 0x0000000302057211 */ /* 0x000fc800078f28ff */
[----:B------:R-:W-:Y:S02]  /*2520*/  LOP3.LUT R9, R5, 0xffffffe0, RZ, 0xc0, !PT ;  /* 0xffffffe005097812 */ /* 0x000fe400078ec0ff */
[----:B------:R-:W-:-:S03]  /*2530*/  SHF.R.S32.HI R12, RZ, 0x5, R5 ;  /* 0x00000005ff0c7819 */ /* 0x000fc60000011405 */
[----:B-1----:R-:W-:Y:S01]  /*2540*/  IMAD.IADD R2, R8, 0x1, -R9 ;  /* 0x0000000108027824 */ /* 0x002fe200078e0a09 */
[----:B------:R-:W-:Y:S06]  /*2550*/  BRA.DIV UR4, `(.L_x_23934) ;  /* 0x0000003204707947 */ /* 0x000fec000b800000 */
[----:B------:R-:W1:Y:S02]  /*2560*/  SHFL.BFLY PT, R8, R7, 0x10, 0x1f ;  /* 0x0e001f0007087f89 */ /* 0x000e6400000e0000 */
[----:B-1----:R-:W-:-:S05]  /*2570*/  FMNMX.FTZ R8, R8, R7, !PT ;  /* 0x0000000708087209 */ /* 0x002fca0007810000 */
[----:B------:R-:W1:Y:S02]  /*2580*/  SHFL.BFLY PT, R5, R8, 0x8, 0x1f ;  /* 0x0d001f0008057f89 */ /* 0x000e6400000e0000 */
[----:B-1----:R-:W-:-:S05]  /*2590*/  FMNMX.FTZ R10, R8, R5, !PT ;  /* 0x00000005080a7209 */ /* 0x002fca0007810000 */
[----:B------:R1:W2:Y:S02]  /*25a0*/  SHFL.BFLY PT, R5, R10, 0x4, 0x1f ;  /* 0x0c801f000a057f89 */ /* 0x0002a400000e0000 */
.L_x_23974:
        /* <DEDUP_REMOVED lines=11> */
[----:B--2---:R-:W-:Y:S01]  /*2660*/  IMAD.MOV.U32 R7, RZ, RZ, -0x800001 ;  /* 0xff7fffffff077424 */ /* 0x004fe200078e00ff */
[----:B-1----:R-:W-:-:S03]  /*2670*/  IADD3 R10, R0, 0x7, RZ ;  /* 0x00000007000a7810 */ /* 0x002fc60007ffe0ff */
[----:B------:R-:W-:Y:S01]  /*2680*/  BSSY B0, `(.L_x_23935) ;  /* 0x00000f4000007945 */ /* 0x000fe20003800000 */
[----:B------:R-:W-:-:S04]  /*2690*/  SHF.R.S32.HI R13, RZ, 0x1f, R10 ;  /* 0x0000001fff0d7819 */ /* 0x000fc8000001140a */
[----:B------:R-:W-:Y:S01]  /*26a0*/  LEA.HI R13, R13, R10, RZ, 0x3 ;  /* 0x0000000a0d0d7211 */ /* 0x000fe200078f18ff */
[----:B------:R-:W-:Y:S02]  /*26b0*/  IMAD.MOV.U32 R10, RZ, RZ, RZ ;  /* 0x000000ffff0a7224 */ /* 0x000fe400078e00ff */
[----:B------:R-:W1:Y:S01]  /*26c0*/  @!P0 S2R R8, SR_CgaCtaId ;  /* 0x0000000000088919 */ /* 0x000e620000008800 */
[----:B------:R-:W-:Y:S02]  /*26d0*/  @!P0 MOV R5, 0x400 ;  /* 0x0000040000058802 */ /* 0x000fe40000000f00 */
[----:B------:R-:W-:-:S03]  /*26e0*/  LOP3.LUT R13, R13, 0xfffffff8, RZ, 0xc0, !PT ;  /* 0xfffffff80d0d7812 */ /* 0x000fc600078ec0ff */
[----:B------:R-:W-:-:S05]  /*26f0*/  @!P0 VIADD R5, R5, 0x100 ;  /* 0x0000010005058836 */ /* 0x000fca0000000000 */
[----:B-1----:R-:W-:-:S05]  /*2700*/  @!P0 LEA R5, R8, R5, 0x18 ;  /* 0x0000000508058211 */ /* 0x002fca00078ec0ff */
[----:B------:R-:W-:-:S05]  /*2710*/  @!P0 IMAD R9, R2, 0x4, R5 ;  /* 0x0000000402098824 */ /* 0x000fca00078e0205 */
        /* <DEDUP_REMOVED lines=25> */
.L_x_23939:
        /* <DEDUP_REMOVED lines=11> */
.L_x_23938:
[----:B------:R-:W-:Y:S05]  /*2960*/  BSYNC B1 ;  /* 0x0000000000017941 */ /* 0x000fea0003800000 */
.L_x_23937:
        /* <DEDUP_REMOVED lines=14> */
.L_x_23942:
        /* <DEDUP_REMOVED lines=100> */
.L_x_23941:
[----:B------:R-:W-:Y:S05]  /*3090*/  BSYNC B1 ;  /* 0x0000000000017941 */ /* 0x000fea0003800000 */
.L_x_23940:
        /* <DEDUP_REMOVED lines=55> */
.L_x_23944:
[----:B------:R-:W-:Y:S05]  /*3410*/  BSYNC B1 ;  /* 0x0000000000017941 */ /* 0x000fea0003800000 */
.L_x_23943:
        /* <DEDUP_REMOVED lines=26> */
.L_x_23936:
[----:B------:R-:W-:Y:S05]  /*35c0*/  BSYNC B0 ;  /* 0x0000000000007941 */ /* 0x000fea0003800000 */
.L_x_23935:
        /* <DEDUP_REMOVED lines=51> */
.L_x_23949:
        /* <DEDUP_REMOVED lines=8> */
.L_x_23948:
[----:B------:R-:W-:Y:S05]  /*3980*/  BSYNC B1 ;  /* 0x0000000000017941 */ /* 0x000fea0003800000 */
.L_x_23947:
        /* <DEDUP_REMOVED lines=14> */
.L_x_23952:
        /* <DEDUP_REMOVED lines=8> */
[----:B0-----:R-:W-:Y:S04]  /*3af0*/  LDS R21, [R5+0x800] ;  /* 0x0008000005157984 */ /* 0x001fe80000000800 */
        /* <DEDUP_REMOVED lines=43> */
.L_x_23951:
[----:B------:R-:W-:Y:S05]  /*3db0*/  BSYNC B1 ;  /* 0x0000000000017941 */ /* 0x000fea0003800000 */
.L_x_23950:
        /* <DEDUP_REMOVED lines=31> */
.L_x_23954:
[----:B------:R-:W-:Y:S05]  /*3fb0*/  BSYNC B1 ;  /* 0x0000000000017941 */ /* 0x000fea0003800000 */
.L_x_23953:
        /* <DEDUP_REMOVED lines=14> */
.L_x_23946:
[----:B------:R-:W-:Y:S05]  /*40a0*/  BSYNC B0 ;  /* 0x0000000000007941 */ /* 0x000fea0003800000 */
.L_x_23945:
[----:B--2---:R-:W-:Y:S01]  /*40b0*/  SHF.R.S32.HI R8, RZ, 0x1f, R3 ;  /* 0x0000001fff087819 */ /* 0x004fe20000011403 */
[----:B------:R-:W-:Y:S01]  /*40c0*/  BAR.SYNC.DEFER_BLOCKING 0x0 ;  /* 0x0000000000007b1d */ /* 0x000fe20000010000 */
[----:B------:R-:W-:Y:S01]  /*40d0*/  CS2R R32, SRZ ;  /* 0x0000000000207805 */ /* 0x000fe2000001ff00 */
[----:B------:R-:W-:Y:S01]  /*40e0*/  IMAD.MOV.U32 R34, RZ, RZ, RZ ;  /* 0x000000ffff227224 */ /* 0x000fe200078e00ff */
[----:B------:R-:W-:Y:S01]  /*40f0*/  LEA.HI R8, R8, R3, RZ, 0x5 ;  /* 0x0000000308087211 */ /* 0x000fe200078f28ff */
[----:B------:R-:W-:Y:S02]  /*4100*/  IMAD.MOV.U32 R7, RZ, RZ, RZ ;  /* 0x000000ffff077224 */ /* 0x000fe400078e00ff */
        /* <DEDUP_REMOVED lines=33> */
.L_x_23965:
[----:B------:R-:W2:Y:S01]  /*4320*/  LDG.E.CONSTANT R9, desc[UR10][R36.64] ;  /* 0x0000000a24097981 */ /* 0x000ea2000c1e9900 */
[----:B------:R-:W1:Y:S03]  /*4330*/  LDC.64 R22, c[0x0][0x228] ;  /* 0x00008a00ff167b82 */ /* 0x000e660000000a00 */
[----:B------:R-:W3:Y:S01]  /*4340*/  LDS.128 R28, [R45+-0x10] ;  /* 0xfffff0002d1c7984 */ /* 0x000ee20000000c00 */
[----:B--2---:R-:W-:Y:S01]  /*4350*/  SHF.R.S32.HI R8, RZ, 0x1f, R9 ;  /* 0x0000001fff087819 */ /* 0x004fe20000011409 */
[----:B0-----:R-:W-:-:S04]  /*4360*/  IMAD.WIDE.U32 R20, R9, UR8, R4 ;  /* 0x0000000809147c25 */ /* 0x001fc8000f8e0004 */
[----:B------:R-:W-:Y:S01]  /*4370*/  IMAD R8, R8, UR8, RZ ;  /* 0x0000000808087c24 */ /* 0x000fe2000f8e02ff */
[-C--:B------:R-:W-:Y:S02]  /*4380*/  IADD3 R13, P2, R42, R20.reuse, RZ ;  /* 0x000000142a0d7210 */ /* 0x080fe40007f5e0ff */
[----:B------:R-:W-:Y:S01]  /*4390*/  IADD3 R10, P4, R43, R20, RZ ;  /* 0x000000142b0a7210 */ /* 0x000fe20007f9e0ff */
[----:B------:R-:W-:Y:S01]  /*43a0*/  IMAD R11, R9, R44, R8 ;  /* 0x0000002c090b7224 */ /* 0x000fe200078e0208 */
[----:B------:R-:W-:Y:S02]  /*43b0*/  IADD3 R9, P0, R40, R20, RZ ;  /* 0x0000001428097210 */ /* 0x000fe40007f1e0ff */
[-C--:B-1----:R-:W-:Y:S01]  /*43c0*/  LEA R12, P3, R13, R22.reuse, 0x1 ;  /* 0x000000160d0c7211 */ /* 0x082fe200078608ff */
[----:B------:R-:W-:Y:S01]  /*43d0*/  IMAD.IADD R25, R21, 0x1, R11 ;  /* 0x0000000115197824 */ /* 0x000fe200078e020b */
[-C--:B------:R-:W-:Y:S02]  /*43e0*/  LEA R8, P1, R9, R22.reuse, 0x1 ;  /* 0x0000001609087211 */ /* 0x080fe400078208ff */
[----:B------:R-:W-:-:S02]  /*43f0*/  LEA R16, P5, R10, R22, 0x1 ;  /* 0x000000160a107211 */ /* 0x000fc400078a08ff */
[----:B------:R-:W-:Y:S02]  /*4400*/  LEA.HI.X.SX32 R18, R40, R25, 0x1, P0 ;  /* 0x0000001928127211 */ /* 0x000fe400000f0eff */
[----:B------:R-:W-:Y:S02]  /*4410*/  IADD3 R21, P0, R38, R20, RZ ;  /* 0x0000001426157210 */ /* 0x000fe40007f1e0ff */
[----:B------:R-:W-:Y:S02]  /*4420*/  LEA.HI.X R9, R9, R23, R18, 0x1, P1 ;  /* 0x0000001709097211 */ /* 0x000fe400008f0c12 */
[----:B------:R-:W-:Y:S02]  /*4430*/  LEA R20, P1, R21, R22, 0x1 ;  /* 0x0000001615147211 */ /* 0x000fe400078208ff */
[-C--:B------:R-:W-:Y:S02]  /*4440*/  LEA.HI.X.SX32 R14, R42, R25.reuse, 0x1, P2 ;  /* 0x000000192a0e7211 */ /* 0x080fe400010f0eff */
[----:B------:R-:W-:-:S02]  /*4450*/  LEA.HI.X.SX32 R11, R43, R25, 0x1, P4 ;  /* 0x000000192b0b7211 */ /* 0x000fc400020f0eff */
[----:B------:R-:W-:Y:S02]  /*4460*/  LEA.HI.X.SX32 R22, R38, R25, 0x1, P0 ;  /* 0x0000001926167211 */ /* 0x000fe400000f0eff */
[-C--:B------:R-:W-:Y:S01]  /*4470*/  LEA.HI.X R13, R13, R23.reuse, R14, 0x1, P3 ;  /* 0x000000170d0d7211 */ /* 0x080fe200018f0c0e */
[----:B------:R0:W1:Y:S01]  /*4480*/  LDS.128 R24, [R45] ;  /* 0x000000002d187984 */ /* 0x0000620000000c00 */
[-C--:B------:R-:W-:Y:S02]  /*4490*/  LEA.HI.X R17, R10, R23.reuse, R11, 0x1, P5 ;  /* 0x000000170a117211 */ /* 0x080fe400028f0c0b */
[----:B------:R-:W-:Y:S01]  /*44a0*/  LEA.HI.X R21, R21, R23, R22, 0x1, P1 ;  /* 0x0000001715157211 */ /* 0x000fe200008f0c16 */
[----:B------:R-:W5:Y:S04]  /*44b0*/  LDG.E.128.CONSTANT R8, desc[UR10][R8.64] ;  /* 0x0000000a08087981 */ /* 0x000f68000c1e9d00 */
[----:B------:R-:W5:Y:S04]  /*44c0*/  LDG.E.128.CONSTANT R12, desc[UR10][R12.64] ;  /* 0x0000000a0c0c7981 */ /* 0x000f68000c1e9d00 */
[----:B------:R-:W5:Y:S04]  /*44d0*/  LDG.E.128.CONSTANT R16, desc[UR10][R16.64] ;  /* 0x0000000a10107981 */ /* 0x000f68000c1e9d00 */
[----:B------:R-:W5:Y:S01]  /*44e0*/  LDG.E.128.CONSTANT R20, desc[UR10][R20.64] ;  /* 0x0000000a14147981 */ /* 0x000f62000c1e9d00 */
[----:B------:R-:W-:Y:S01]  /*44f0*/  ISETP.NE.AND P0, PT, R48, RZ, PT ;  /* 0x000000ff3000720c */ /* 0x000fe20003f05270 */
[----:B------:R-:W-:Y:S01]  /*4500*/  BSSY B1, `(.L_x_23957) ;  /* 0x0000024000017945 */ /* 0x000fe20003800000 */
[----:B---3--:R-:W-:-:S02]  /*4510*/  F2FP.F16.F32.PACK_AB R30, R31, R30 ;  /* 0x0000001e1f1e723e */ /* 0x008fc400000000ff */
        /* <DEDUP_REMOVED lines=21> */
[----:B------:R-:W-:Y:S02]  /*4670*/  SEL R47, R22, RZ, !P6 ;  /* 0x000000ff162f7207 */ /* 0x000fe40007000000 */
        /* <DEDUP_REMOVED lines=12> */
.L_x_23958:
[----:B------:R-:W-:Y:S05]  /*4740*/  BSYNC B1 ;  /* 0x0000000000017941 */ /* 0x000fea0003800000 */
.L_x_23957:
[----:B-----5:R-:W-:Y:S01]  /*4750*/  HFMA2.MMA R29, R28, R21, -RZ ;  /* 0x000000151c1d7235 */ /* 0x020fe200001000ff */
[----:B------:R-:W-:Y:S01]  /*4760*/  IMAD.MOV.U32 R21, RZ, RZ, R49 ;  /* 0x000000ffff157224 */ /* 0x000fe200078e0031 */
[----:B------:R-:W-:Y:S01]  /*4770*/  BSSY B1, `(.L_x_23959) ;  /* 0x0000024000017945 */ /* 0x000fe20003800000 */
[----:B-1----:R-:W-:Y:S02]  /*4780*/  F2FP.F16.F32.PACK_AB R30, R25, R24 ;  /* 0x00000018191e723e */ /* 0x002fe400000000ff */
[----:B------:R-:W-:-:S03]  /*4790*/  F2FP.F16.F32.PACK_AB R26, R27, R26 ;  /* 0x0000001a1b1a723e */ /* 0x000fc600000000ff */
[----:B------:R-:W-:Y:S01]  /*47a0*/  HFMA2.MMA R29, R21, R20, R29 ;  /* 0x00000014151d7235 */ /* 0x000fe2000000001d */
[----:B------:R-:W-:Y:S10]  /*47b0*/  @P0 BRA `(.L_x_23960) ;  /* 0x00000000007c0947 */ /* 0x000ff40003800000 */
        /* <DEDUP_REMOVED lines=31> */
.L_x_23960:
[----:B------:R-:W-:Y:S05]  /*49b0*/  BSYNC B1 ;  /* 0x0000000000017941 */ /* 0x000fea0003800000 */
.L_x_23959:
        /* <DEDUP_REMOVED lines=34> */
.L_x_23962:
[----:B------:R-:W-:Y:S05]  /*4be0*/  BSYNC B1 ;  /* 0x0000000000017941 */ /* 0x000fea0003800000 */
.L_x_23961:
[----:B------:R-:W-:Y:S01]  /*4bf0*/  HFMA2.MMA R13, R28, R13, -RZ ;  /* 0x0000000d1c0d7235 */ /* 0x000fe200001000ff */
[----:B------:R-:W-:Y:S01]  /*4c00*/  HFMA2 R29, R30, R22, R29 ;  /* 0x000000161e1d7231 */ /* 0x000fe2000000001d */
[----:B------:R-:W-:Y:S01]  /*4c10*/  HFMA2.MMA R9, R21, R8, R9 ;  /* 0x0000000815097235 */ /* 0x000fe20000000009 */
[----:B------:R-:W-:Y:S04]  /*4c20*/  BSSY B1, `(.L_x_23963) ;  /* 0x0000033000017945 */ /* 0x000fe80003800000 */
[----:B------:R-:W-:Y:S02]  /*4c30*/  HFMA2.MMA R29, R26, R23, R29 ;  /* 0x000000171a1d7235 */ /* 0x000fe4000000001d */
[----:B------:R-:W-:-:S03]  /*4c40*/  HFMA2.MMA R13, R21, R12, R13 ;  /* 0x0000000c150d7235 */ /* 0x000fc6000000000d */
[----:B------:R-:W-:-:S05]  /*4c50*/  HFMA2 R9, R30, R10, R9 ;  /* 0x0000000a1e097231 */ /* 0x000fca0000000009 */
[----:B------:R-:W-:Y:S01]  /*4c60*/  HADD2.F32 R8, -RZ, R29.H0_H0 ;  /* 0x2000001dff087230 */ /* 0x000fe20000004100 */
[----:B------:R-:W-:Y:S01]  /*4c70*/  HFMA2.MMA R9, R26, R11, R9 ;  /* 0x0000000b1a097235 */ /* 0x000fe20000000009 */
[----:B------:R-:W-:Y:S02]  /*4c80*/  HFMA2 R13, R30, R14, R13 ;  /* 0x0000000e1e0d7231 */ /* 0x000fe4000000000d */
[----:B------:R-:W-:Y:S02]  /*4c90*/  HADD2.F32 R29, -RZ, R29.H1_H1 ;  /* 0x3000001dff1d7230 */ /* 0x000fe40000004100 */
[----:B------:R-:W-:-:S03]  /*4ca0*/  HFMA2 R13, R26, R15, R13 ;  /* 0x0000000f1a0d7231 */ /* 0x000fc6000000000d */
[----:B------:R-:W-:Y:S02]  /*4cb0*/  FADD.FTZ R8, R8, R29 ;  /* 0x0000001d08087221 */ /* 0x000fe40000010000 */
[--C-:B------:R-:W-:Y:S02]  /*4cc0*/  HADD2.F32 R10, -RZ, R9.reuse.H0_H0 ;  /* 0x20000009ff0a7230 */ /* 0x100fe40000004100 */
[----:B------:R-:W-:Y:S01]  /*4cd0*/  FADD.FTZ R33, R8, R33 ;  /* 0x0000002108217221 */ /* 0x000fe20000010000 */
[----:B------:R-:W-:Y:S02]  /*4ce0*/  HADD2.F32 R9, -RZ, R9.H1_H1 ;  /* 0x30000009ff097230 */ /* 0x000fe40000004100 */
[--C-:B------:R-:W-:Y:S02]  /*4cf0*/  HADD2.F32 R11, -RZ, R13.reuse.H0_H0 ;  /* 0x2000000dff0b7230 */ /* 0x100fe40000004100 */
[----:B------:R-:W-:Y:S02]  /*4d00*/  HADD2.F32 R12, -RZ, R13.H1_H1 ;  /* 0x3000000dff0c7230 */ /* 0x000fe40000004100 */
        /* <DEDUP_REMOVED lines=36> */
.L_x_23964:
[----:B------:R-:W-:Y:S05]  /*4f50*/  BSYNC B1 ;  /* 0x0000000000017941 */ /* 0x000fea0003800000 */
.L_x_23963:
[----:B------:R-:W-:Y:S02]  /*4f60*/  HMUL2 R8, R28, R17 ;  /* 0x000000111c087232 */ /* 0x000fe40000000000 */
[----:B------:R-:W-:Y:S01]  /*4f70*/  VIADD R41, R41, 0x4 ;  /* 0x0000000429297836 */ /* 0x000fe20000000000 */
[----:B------:R-:W-:Y:S01]  /*4f80*/  IADD3 R36, P1, R36, 0x10, RZ ;  /* 0x0000001024247810 */ /* 0x000fe20007f3e0ff */
[----:B------:R-:W-:Y:S02]  /*4f90*/  VIADD R39, R39, 0x20 ;  /* 0x0000002027277836 */ /* 0x000fe40000000000 */
[----:B------:R-:W-:Y:S01]  /*4fa0*/  VIADD R48, R48, 0xfffffffc ;  /* 0xfffffffc30307836 */ /* 0x000fe20000000000 */
[----:B------:R-:W-:Y:S01]  /*4fb0*/  HFMA2.MMA R9, R21, R16, R8 ;  /* 0x0000001015097235 */ /* 0x000fe20000000008 */
[----:B------:R-:W-:Y:S01]  /*4fc0*/  ISETP.GE.AND P0, PT, R41, R6, PT ;  /* 0x000000062900720c */ /* 0x000fe20003f06270 */
[----:B------:R-:W-:Y:S02]  /*4fd0*/  VIADD R45, R45, 0x80 ;  /* 0x000000802d2d7836 */ /* 0x000fe40000000000 */
[----:B------:R-:W-:-:S06]  /*4fe0*/  IMAD.X R37, RZ, RZ, R37, P1 ;  /* 0x000000ffff257224 */ /* 0x000fcc00008e0625 */
[----:B------:R-:W-:-:S06]  /*4ff0*/  HFMA2 R9, R30, R18, R9 ;  /* 0x000000121e097231 */ /* 0x000fcc0000000009 */
[----:B------:R-:W-:-:S10]  /*5000*/  HFMA2.MMA R9, R26, R19, R9 ;  /* 0x000000131a097235 */ /* 0x000fd40000000009 */
[--C-:B------:R-:W-:Y:S02]  /*5010*/  HADD2.F32 R8, -RZ, R9.reuse.H0_H0 ;  /* 0x20000009ff087230 */ /* 0x100fe40000004100 */
[----:B------:R-:W-:-:S05]  /*5020*/  HADD2.F32 R9, -RZ, R9.H1_H1 ;  /* 0x30000009ff097230 */ /* 0x000fca0000004100 */
[----:B------:R-:W-:-:S04]  /*5030*/  FADD.FTZ R9, R8, R9 ;  /* 0x0000000908097221 */ /* 0x000fc80000010000 */
[----:B------:R-:W-:Y:S01]  /*5040*/  FADD.FTZ R32, R9, R32 ;  /* 0x0000002009207221 */ /* 0x000fe20000010000 */
[----:B------:R-:W-:Y:S06]  /*5050*/  @!P0 BRA `(.L_x_23965) ;  /* 0xfffffff000b08947 */ /* 0x000fec000383ffff */
.L_x_23956:
[----:B------:R-:W-:Y:S05]  /*5060*/  BSYNC B0 ;  /* 0x0000000000007941 */ /* 0x000fea0003800000 */
.L_x_23955:
[----:B------:R-:W2:Y:S08]  /*5070*/  S2UR UR5, SR_CgaCtaId ;  /* 0x00000000000579c3 */ /* 0x000eb00000008800 */
        /* <DEDUP_REMOVED lines=9> */
[----:B--2---:R-:W-:-:S06]  /*5110*/  ULEA UR4, UR5, UR4, 0x18 ;  /* 0x0000000405047291 */ /* 0x004fcc000f8ec03f */
        /* <DEDUP_REMOVED lines=9> */
[----:B------:R-:W2:Y:S04]  /*51b0*/  @!P3 LDS R0, [R35] ;  /* 0x000000002300b984 */ /* 0x000ea80000000800 */
[----:B-1----:R-:W1:Y:S04]  /*51c0*/  @!P3 LDS R5, [R35+0x80] ;  /* 0x000080002305b984 */ /* 0x002e680000000800 */
[----:B------:R-:W3:Y:S04]  /*51d0*/  @!P3 LDS R4, [R35+0x100] ;  /* 0x000100002304b984 */ /* 0x000ee80000000800 */
[----:B------:R-:W4:Y:S01]  /*51e0*/  @!P3 LDS R9, [R35+0x180] ;  /* 0x000180002309b984 */ /* 0x000f220000000800 */
[----:B--2---:R-:W-:Y:S01]  /*51f0*/  @!P3 FADD.FTZ R33, R0, R33 ;  /* 0x000000210021b221 */ /* 0x004fe20000010000 */
[----:B------:R-:W-:Y:S01]  /*5200*/  BAR.SYNC.DEFER_BLOCKING 0x0 ;  /* 0x0000000000007b1d */ /* 0x000fe20000010000 */
[----:B-1----:R-:W-:Y:S01]  /*5210*/  @!P3 FADD.FTZ R34, R5, R34 ;  /* 0x000000220522b221 */ /* 0x002fe20000010000 */
        /* <DEDUP_REMOVED lines=13> */
[----:B------:R-:W5:Y:S01]  /*52f0*/  S2UR UR5, SR_CTAID.Y ;  /* 0x00000000000579c3 */ /* 0x000f620000002600 */
[----:B------:R-:W-:Y:S01]  /*5300*/  ULDC UR4, c[0x0][0xc] ;  /* 0x0000030000047ab9 */ /* 0x000fe20000000800 */
[----:B-1--4-:R-:W-:Y:S01]  /*5310*/  @!P1 FADD.FTZ R7, R4, R7 ;  /* 0x0000000704079221 */ /* 0x012fe20000010000 */
[----:B--2---:R-:W-:Y:S01]  /*5320*/  @!P1 FADD.FTZ R33, R0, R33 ;  /* 0x0000002100219221 */ /* 0x004fe20000010000 */
[----:B---3--:R-:W-:Y:S01]  /*5330*/  @!P1 FADD.FTZ R34, R3, R34 ;  /* 0x0000002203229221 */ /* 0x008fe20000010000 */
[C---:B------:R-:W-:Y:S02]  /*5340*/  VIADD R0, R2.reuse, 0x20 ;  /* 0x0000002002007836 */ /* 0x040fe40000000000 */
[----:B0-----:R-:W-:Y:S01]  /*5350*/  @!P1 FADD.FTZ R32, R5, R32 ;  /* 0x0000002005209221 */ /* 0x001fe20000010000 */
[----:B------:R-:W-:Y:S01]  /*5360*/  VIADD R3, R2, 0x40 ;  /* 0x0000004002037836 */ /* 0x000fe20000000000 */
[----:B------:R-:W0:Y:S01]  /*5370*/  S2UR UR7, SR_CTAID.X ;  /* 0x00000000000779c3 */ /* 0x000e220000002500 */
[----:B------:R-:W-:-:S02]  /*5380*/  F2FP.F16.F32.PACK_AB R33, R34, R33 ;  /* 0x000000212221723e */ /* 0x000fc400000000ff */
[----:B------:R-:W-:-:S05]  /*5390*/  F2FP.F16.F32.PACK_AB R7, R32, R7 ;  /* 0x000000072007723e */ /* 0x000fca00000000ff */
        /* <DEDUP_REMOVED lines=18> */
[----:B------:R-:W-:Y:S01]  /*54c0*/  VIADD R6, R2, 0x60 ;  /* 0x0000006002067836 */ /* 0x000fe20000000000 */
[----:B------:R-:W-:Y:S02]  /*54d0*/  IADD3 R12, P0, R0, UR4, RZ ;  /* 0x00000004000c7c10 */ /* 0x000fe4000ff1e0ff */
[C---:B------:R-:W-:Y:S01]  /*54e0*/  IADD3 R9, P1, R3.reuse, UR4, RZ ;  /* 0x0000000403097c10 */ /* 0x040fe2000ff3e0ff */
[----:B------:R0:W-:Y:S01]  /*54f0*/  STG.E.U16 desc[UR10][R4.64], R33 ;  /* 0x0000002104007986 */ /* 0x0001e2000c10150a */
[----:B------:R-:W-:Y:S02]  /*5500*/  IADD3 R11, P2, R6, UR4, RZ ;  /* 0x00000004060b7c10 */ /* 0x000fe4000ff5e0ff */
[----:B------:R-:W-:Y:S02]  /*5510*/  LEA.HI.X.SX32 R13, R0, UR7, 0x1, P0 ;  /* 0x00000007000d7c11 */ /* 0x000fe400080f0eff */
[----:B------:R-:W-:-:S02]  /*5520*/  LEA.HI.X.SX32 R0, R3, UR7, 0x1, P1 ;  /* 0x0000000703007c11 */ /* 0x000fc400088f0eff */
[----:B------:R-:W-:Y:S02]  /*5530*/  LEA R8, P1, R9, UR8, 0x1 ;  /* 0x0000000809087c11 */ /* 0x000fe4000f8208ff */
[----:B------:R-:W-:Y:S02]  /*5540*/  LEA R2, P0, R12, UR8, 0x1 ;  /* 0x000000080c027c11 */ /* 0x000fe4000f8008ff */
[----:B------:R-:W-:Y:S02]  /*5550*/  LEA.HI.X.SX32 R6, R6, UR7, 0x1, P2 ;  /* 0x0000000706067c11 */ /* 0x000fe400090f0eff */
[----:B------:R-:W-:Y:S02]  /*5560*/  LEA R10, P2, R11, UR8, 0x1 ;  /* 0x000000080b0a7c11 */ /* 0x000fe4000f8408ff */
        /* <DEDUP_REMOVED lines=9> */
.L_x_23930:
[----:B------:R-:W-:Y:S01]  /*5600*/  BSSY B1, `(.L_x_23966) ;  /* 0x0000007000017945 */ /* 0x000fe20003800000 */
[----:B------:R-:W-:Y:S01]  /*5610*/  MOV R24, 0x2 ;  /* 0x0000000200187802 */ /* 0x000fe20000000f00 */
[----:B------:R-:W-:Y:S02]  /*5620*/  IMAD.MOV.U32 R25, RZ, RZ, 0x1f ;  /* 0x0000001fff197424 */ /* 0x000fe400078e00ff */
[----:B------:R-:W-:-:S07]  /*5630*/  IMAD.MOV.U32 R23, RZ, RZ, -0x1 ;  /* 0xffffffffff177424 */ /* 0x000fce00078e00ff */
[----:B-----5:R-:W-:Y:S05]  /*5640*/  WARPSYNC.COLLECTIVE R23, `(.L_x_23967) ;  /* 0x0000000017087348 */ /* 0x020fea0003c00000 */
[----:B------:R0:W1:Y:S02]  /*5650*/  SHFL.BFLY P0, R22, R20, R24, R25 ;  /* 0x0c00001814167389 */ /* 0x0000640000000019 */
[----:B01---5:R-:W-:Y:S01]  /*5660*/  ENDCOLLECTIVE ;  /* 0x000000000000791b */ /* 0x023fe20003800000 */
.L_x_23967:
[----:B------:R-:W-:Y:S05]  /*5670*/  BSYNC B1 ;  /* 0x0000000000017941 */ /* 0x000fea0003800000 */
.L_x_23966:
        /* <DEDUP_REMOVED lines=9> */
.L_x_23968:
[----:B------:R-:W-:Y:S05]  /*5710*/  BRA `(.L_x_23969) ;  /* 0xffffffcc00147947 */ /* 0x000fea000383ffff */
.L_x_23934:
[----:B------:R-:W-:Y:S01]  /*5720*/  BSSY B0, `(.L_x_23970) ;  /* 0x0000008000007945 */ /* 0x000fe20003800000 */
[----:B------:R-:W-:Y:S01]  /*5730*/  IMAD.MOV.U32 R20, RZ, RZ, R7 ;  /* 0x000000ffff147224 */ /* 0x000fe200078e0007 */
[----:B------:R-:W-:Y:S01]  /*5740*/  MOV R23, 0xffffffff ;  /* 0xffffffff00177802 */ /* 0x000fe20000000f00 */
[----:B------:R-:W-:Y:S02]  /*5750*/  IMAD.MOV.U32 R24, RZ, RZ, 0x10 ;  /* 0x00000010ff187424 */ /* 0x000fe400078e00ff */
[----:B------:R-:W-:-:S07]  /*5760*/  IMAD.MOV.U32 R25, RZ, RZ, 0x1f ;  /* 0x0000001fff197424 */ /* 0x000fce00078e00ff */
[----:B0-----:R-:W-:Y:S05]  /*5770*/  WARPSYNC.COLLECTIVE R23, `(.L_x_23971) ;  /* 0x0000000017087348 */ /* 0x001fea0003c00000 */
[----:B------:R1:W2:Y:S02]  /*5780*/  SHFL.BFLY P0, R22, R20, R24, R25 ;  /* 0x0c00001814167389 */ /* 0x0002a40000000019 */
[----:B012---:R-:W-:Y:S01]  /*5790*/  ENDCOLLECTIVE ;  /* 0x000000000000791b */ /* 0x007fe20003800000 */
.L_x_23971:
[----:B------:R-:W-:Y:S05]  /*57a0*/  BSYNC B0 ;  /* 0x0000000000007941 */ /* 0x000fea0003800000 */
.L_x_23970:
        /* <DEDUP_REMOVED lines=9> */
.L_x_23972:
[----:B------:R-:W-:Y:S02]  /*5840*/  IMAD.MOV.U32 R24, RZ, RZ, 0x4 ;  /* 0x00000004ff187424 */ /* 0x000fe400078e00ff */
[----:B------:R-:W-:-:S05]  /*5850*/  IMAD.MOV.U32 R5, RZ, RZ, R22 ;  /* 0x000000ffff057224 */ /* 0x000fca00078e0016 */
[----:B------:R-:W-:-:S05]  /*5860*/  FMNMX.FTZ R10, R8, R5, !PT ;  /* 0x00000005080a7209 */ /* 0x000fca0007810000 */
[----:B------:R-:W-:-:S07]  /*5870*/  IMAD.MOV.U32 R20, RZ, RZ, R10 ;  /* 0x000000ffff147224 */ /* 0x000fce00078e000a */
[----:B------:R-:W-:Y:S05]  /*5880*/  WARPSYNC.COLLECTIVE R23, `(.L_x_23973) ;  /* 0x0000000017087348 */ /* 0x000fea0003c00000 */
[----:B------:R0:W1:Y:S02]  /*5890*/  SHFL.BFLY P0, R22, R20, R24, R25 ;  /* 0x0c00001814167389 */ /* 0x0000640000000019 */
[----:B01----:R-:W-:Y:S01]  /*58a0*/  ENDCOLLECTIVE ;  /* 0x000000000000791b */ /* 0x003fe20003800000 */
.L_x_23973:
[----:B------:R-:W-:Y:S01]  /*58b0*/  IMAD.MOV.U32 R5, RZ, RZ, R22 ;  /* 0x000000ffff057224 */ /* 0x000fe200078e0016 */
[----:B------:R-:W-:Y:S06]  /*58c0*/  BRA `(.L_x_23974) ;  /* 0xffffffcc00387947 */ /* 0x000fec000383ffff */
.L_x_23975:
        /* <DEDUP_REMOVED lines=11> */
.L_x_28442:


//--------------------- .text._ZN4vllm25paged_attention_v1_kernelIttLi120ELi8ELi128ELNS_18Fp8KVCacheDataTypeE0ELb0EEEvPT_PKS2_PKT0_S8_ifPKiSA_iPKfiiiSC_SC_iiiii --------------------------
	.section	.text._ZN4vllm25paged_attention_v1_kernelIttLi120ELi8ELi128ELNS_18Fp8KVCacheDataTypeE0ELb0EEEvPT_PKS2_PKT0_S8_ifPKiSA_iPKfiiiSC_SC_iiiii,"ax",@progbits
	.align	128
        .global         _ZN4vllm25paged_attention_v1_kernelIttLi120ELi8ELi128ELNS_18Fp8KVCacheDataTypeE0ELb0EEEvPT_PKS2_PKT0_S8_ifPKiSA_iPKfiiiSC_SC_iiiii
        .type           _ZN4vllm25paged_attention_v1_kernelIttLi120ELi8ELi128ELNS_18Fp8KVCacheDataTypeE0ELb0EEEvPT_PKS2_PKT0_S8_ifPKiSA_iPKfiiiSC_SC_iiiii,@function
        .size           _ZN4vllm25paged_attention_v1_kernelIttLi120ELi8ELi128ELNS_18Fp8KVCacheDataTypeE0ELb0EEEvPT_PKS2_PKT0_S8_ifPKiSA_iPKfiiiSC_SC_iiiii,(.L_x_28443 - _ZN4vllm25paged_attention_v1_kernelIttLi120ELi8ELi128ELNS_18Fp8KVCacheDataTypeE0ELb0EEEvPT_PKS2_PKT0_S8_ifPKiSA_iPKfiiiSC_SC_iiiii)
        .other          _ZN4vllm25paged_attention_v1_kernelIttLi120ELi8ELi128ELNS_18Fp8KVCacheDataTypeE0ELb0EEEvPT_PKS2_PKT0_S8_ifPKiSA_iPKfiiiSC_SC_iiiii,@"STO_CUDA_ENTRY STV_DEFAULT"
_ZN4vllm25paged_attention_v1_kernelIttLi120ELi8ELi128ELNS_18Fp8KVCacheDataTypeE0ELb0EEEvPT_PKS2_PKT0_S8_ifPKiSA_iPKfiiiSC_SC_iiiii:
.text._ZN4vllm25paged_attention_v1_kernelIttLi120ELi8ELi128ELNS_18Fp8KVCacheDataTypeE0ELb0EEEvPT_PKS2_PKT0_S8_ifPKiSA_iPKfiiiSC_SC_iiiii:
        /* <DEDUP_REMOVED lines=99> */
[----:B------:R-:W-:Y:S02]  /*0630*/  IADD3 R18, P0, P2, R11, R7, R12 ;  /* 0x000000070b127210 */ /* 0x000fe40007a1e00c */
[----:B0-----:R-:W-:Y:S02]  /*0640*/  LEA R10, R13, R10, 0x18 ;  /* 0x0000000a0d0a7211 */ /* 0x001fe400078ec0ff */
[----:B------:R-:W-:Y:S02]  /*0650*/  IADD3.X R13, R14, R15, R16, P0, P2 ;  /* 0x0000000f0e0d7210 */ /* 0x000fe400007e4410 */
[----:B------:R-:W-:Y:S01]  /*0660*/  LEA R17, P0, R18, UR4, 0x1 ;  /* 0x0000000412117c11 */ /* 0x000fe2000f8008ff */
[----:B------:R-:W-:Y:S01]  /*0670*/  IMAD R11, R5, 0x3c, R10 ;  /* 0x0000003c050b7824 */ /* 0x000fe200078e020a */
[----:B------:R-:W-:-:S02]  /*0680*/  MOV R14, R26 ;  /* 0x0000001a000e7202 */ /* 0x000fc40000000f00 */
[----:B------:R-:W-:Y:S01]  /*0690*/  LEA.HI.X R18, R18, UR5, R13, 0x1, P0 ;  /* 0x0000000512127c11 */ /* 0x000fe200080f0c0d */
[----:B------:R-:W-:-:S08]  /*06a0*/  IMAD R13, R26, 0x4, R11 ;  /* 0x000000041a0d7824 */ /* 0x000fd000078e020b */
.L_x_23980:
        /* <DEDUP_REMOVED lines=11> */
.L_x_23979:
[----:B------:R-:W-:Y:S05]  /*0760*/  BSYNC B1 ;  /* 0x0000000000017941 */ /* 0x000fea0003800000 */
.L_x_23978:
[----:B------:R-:W-:Y:S05]  /*0770*/  @!P1 BRA `(.L_x_23977) ;  /* 0x00000000007c9947 */ /* 0x000fea0003800000 */
[----:B------:R-:W0:Y:S01]  /*0780*/  S2R R18, SR_CgaCtaId ;  /* 0x0000000000127919 */ /* 0x000e220000008800 */
[----:B------:R-:W1:Y:S01]  /*0790*/  LDC.64 R10, c[0x0][0x218] ;  /* 0x00008600ff0a7b82 */ /* 0x000e620000000a00 */
[----:B------:R-:W-:Y:S02]  /*07a0*/  MOV R9, 0x400 ;  /* 0x0000040000097802 */ /* 0x000fe40000000f00 */
[----:B------:R-:W-:-:S05]  /*07b0*/  IADD3 R12, P0, R7, R12, RZ ;  /* 0x0000000c070c7210 */ /* 0x000fca0007f1e0ff */
[----:B------:R-:W-:Y:S01]  /*07c0*/  IMAD.X R15, R15, 0x1, R16, P0 ;  /* 0x000000010f0f7824 */ /* 0x000fe200000e0610 */
[----:B-1----:R-:W-:Y:S01]  /*07d0*/  LEA R13, P0, R12, R10, 0x1 ;  /* 0x0000000a0c0d7211 */ /* 0x002fe200078008ff */
[----:B------:R-:W-:-:S03]  /*07e0*/  IMAD R10, R14, 0x4, R5 ;  /* 0x000000040e0a7824 */ /* 0x000fc600078e0205 */
[----:B------:R-:W-:Y:S02]  /*07f0*/  LEA.HI.X R20, R12, R11, R15, 0x1, P0 ;  /* 0x0000000b0c147211 */ /* 0x000fe400000f0c0f */
[----:B------:R-:W-:Y:S02]  /*0800*/  SHF.L.U32 R15, R10, 0x1, RZ ;  /* 0x000000010a0f7819 */ /* 0x000fe400000006ff */
[----:B0-----:R-:W-:Y:S01]  /*0810*/  LEA R18, R18, R9, 0x18 ;  /* 0x0000000912127211 */ /* 0x001fe200078ec0ff */
[----:B------:R-:W-:-:S04]  /*0820*/  VIADD R9, R14, 0xffffff80 ;  /* 0xffffff800e097836 */ /* 0x000fc80000000000 */
[----:B------:R-:W-:-:S04]  /*0830*/  IMAD R7, R5, 0x3c, R18 ;  /* 0x0000003c05077824 */ /* 0x000fc800078e0212 */
[----:B------:R-:W-:-:S04]  /*0840*/  IMAD R7, R14, 0x4, R7 ;  /* 0x000000040e077824 */ /* 0x000fc800078e0207 */
[----:B------:R-:W-:-:S07]  /*0850*/  VIADD R7, R7, 0x100 ;  /* 0x0000010007077836 */ /* 0x000fce0000000000 */
.L_x_23981:
        /* <DEDUP_REMOVED lines=17> */
.L_x_23977:
[----:B------:R-:W-:Y:S05]  /*0970*/  BSYNC B0 ;  /* 0x0000000000007941 */ /* 0x000fea0003800000 */
.L_x_23976:
        /* <DEDUP_REMOVED lines=11> */
[----:B------:R-:W-:Y:S01]  /*0a30*/  MOV R28, 0x400 ;  /* 0x00000400001c7802 */ /* 0x000fe20000000f00 */
[----:B------:R-:W-:Y:S01]  /*0a40*/  VIADD R14, R5, 0xc ;  /* 0x0000000c050e7836 */ /* 0x000fe20000000000 */
[----:B------:R-:W-:Y:S01]  /*0a50*/  SHF.R.S32.HI R7, RZ, 0x1f, R26 ;  /* 0x0000001fff077819 */ /* 0x000fe2000001141a */
[----:B------:R-:W-:Y:S01]  /*0a60*/  ULDC.64 UR4, c[0x0][0x238] ;  /* 0x00008e0000047ab9 */ /* 0x000fe20000000a00 */
[----:B------:R-:W-:Y:S01]  /*0a70*/  SHF.R.S32.HI R9, RZ, 0x1f, R27 ;  /* 0x0000001fff097819 */ /* 0x000fe2000001141b */
[----:B------:R-:W-:Y:S01]  /*0a80*/  VIADD R54, R28, 0x110 ;  /* 0x000001101c367836 */ /* 0x000fe20000000000 */
[----:B------:R-:W-:Y:S01]  /*0a90*/  LEA.HI R7, R7, R26, RZ, 0x3 ;  /* 0x0000001a07077211 */ /* 0x000fe200078f18ff */
[----:B------:R-:W-:Y:S01]  /*0aa0*/  IMAD.SHL.U32 R15, R14, 0x2, RZ ;  /* 0x000000020e0f7824 */ /* 0x000fe200078e00ff */
[----:B------:R-:W-:Y:S01]  /*0ab0*/  IADD3 R10, P0, R27, R8, RZ ;  /* 0x000000081b0a7210 */ /* 0x000fe20007f1e0ff */
[----:B------:R-:W-:Y:S01]  /*0ac0*/  VIADD R25, R5, 0x38 ;  /* 0x0000003805197836 */ /* 0x000fe20000000000 */
[----:B------:R-:W-:Y:S01]  /*0ad0*/  LOP3.LUT R7, R7, 0xfffffff8, RZ, 0xc0, !PT ;  /* 0xfffffff807077812 */ /* 0x000fe200078ec0ff */
[----:B------:R-:W1:Y:S01]  /*0ae0*/  LDC R47, c[0x0][0x25c] ;  /* 0x00009700ff2f7b82 */ /* 0x000e620000000800 */
[----:B------:R-:W-:Y:S01]  /*0af0*/  SHF.R.S32.HI R31, RZ, 0x1f, R14 ;  /* 0x0000001fff1f7819 */ /* 0x000fe2000001140e */
[----:B------:R-:W-:Y:S01]  /*0b00*/  IMAD.SHL.U32 R37, R25, 0x2, RZ ;  /* 0x0000000219257824 */ /* 0x000fe200078e00ff */
[----:B------:R-:W-:Y:S01]  /*0b10*/  LEA.HI.X.SX32 R9, R8, R9, 0x1, P0 ;  /* 0x0000000908097211 */ /* 0x000fe200000f0eff */
[----:B------:R-:W-:Y:S01]  /*0b20*/  IMAD.IADD R26, R26, 0x1, -R7 ;  /* 0x000000011a1a7824 */ /* 0x000fe200078e0a07 */
[C---:B------:R-:W-:Y:S01]  /*0b30*/  LEA R8, P0, R10.reuse, UR4, 0x2 ;  /* 0x000000040a087c11 */ /* 0x040fe2000f8010ff */
[----:B------:R-:W-:Y:S01]  /*0b40*/  VIADD R7, R5, 0x8 ;  /* 0x0000000805077836 */ /* 0x000fe20000000000 */
[----:B------:R-:W-:Y:S01]  /*0b50*/  LEA.HI R31, R31, R14, RZ, 0x2 ;  /* 0x0000000e1f1f7211 */ /* 0x000fe200078f10ff */
[----:B------:R-:W-:Y:S01]  /*0b60*/  ULDC UR4, c[0x0][0x260] ;  /* 0x0000980000047ab9 */ /* 0x000fe20000000800 */
[----:B------:R-:W-:Y:S01]  /*0b70*/  SHF.R.S32.HI R16, RZ, 0x1f, R15 ;  /* 0x0000001fff107819 */ /* 0x000fe2000001140f */
[----:B------:R-:W-:Y:S01]  /*0b80*/  IMAD.SHL.U32 R13, R7, 0x2, RZ ;  /* 0x00000002070d7824 */ /* 0x000fe200078e00ff */
[----:B------:R-:W-:Y:S01]  /*0b90*/  LEA.HI.X R9, R10, UR5, R9, 0x2, P0 ;  /* 0x000000050a097c11 */ /* 0x000fe200080f1409 */
[----:B------:R-:W-:Y:S01]  /*0ba0*/  IMAD.SHL.U32 R31, R31, 0x10, RZ ;  /* 0x000000101f1f7824 */ /* 0x000fe200078e00ff */
[----:B------:R-:W-:-:S02]  /*0bb0*/  SHF.R.S32.HI R30, RZ, 0x1f, R7 ;  /* 0x0000001fff1e7819 */ /* 0x000fc40000011407 */
[----:B------:R-:W-:Y:S02]  /*0bc0*/  SHF.R.S32.HI R14, RZ, 0x1f, R13 ;  /* 0x0000001fff0e7819 */ /* 0x000fe4000001140d */
[----:B------:R-:W-:Y:S02]  /*0bd0*/  SHF.L.U32 R10, R5, 0x1, RZ ;  /* 0x00000001050a7819 */ /* 0x000fe400000006ff */
[----:B------:R-:W-:Y:S02]  /*0be0*/  LEA.HI R14, R14, R13, RZ, 0x3 ;  /* 0x0000000d0e0e7211 */ /* 0x000fe400078f18ff */
[C---:B0-----:R-:W-:Y:S02]  /*0bf0*/  LEA R28, R11.reuse, R28, 0x18 ;  /* 0x0000001c0b1c7211 */ /* 0x041fe400078ec0ff */
[----:B------:R-:W-:Y:S01]  /*0c00*/  LEA R54, R11, R54, 0x18 ;  /* 0x000000360b367211 */ /* 0x000fe200078ec0ff */
[C---:B------:R-:W-:Y:S01]  /*0c10*/  VIADD R11, R5.reuse, 0x4 ;  /* 0x00000004050b7836 */ /* 0x040fe20000000000 */
[----:B------:R-:W-:Y:S01]  /*0c20*/  LEA.HI R16, R16, R15, RZ, 0x3 ;  /* 0x0000000f10107211 */ /* 0x000fe200078f18ff */
[----:B------:R-:W-:Y:S01]  /*0c30*/  IMAD R28, R5, 0x3c, R28 ;  /* 0x0000003c051c7824 */ /* 0x000fe200078e021c */
[----:B------:R-:W-:-:S02]  /*0c40*/  LEA.HI R30, R30, R7, RZ, 0x2 ;  /* 0x000000071e1e7211 */ /* 0x000fc400078f10ff */
[----:B------:R-:W-:Y:S02]  /*0c50*/  SHF.R.S32.HI R12, RZ, 0x1f, R11 ;  /* 0x0000001fff0c7819 */ /* 0x000fe4000001140b */
[----:B------:R-:W-:Y:S02]  /*0c60*/  SHF.R.S32.HI R7, RZ, 0x1f, R10 ;  /* 0x0000001fff077819 */ /* 0x000fe4000001140a */
[----:B------:R-:W-:Y:S01]  /*0c70*/  LEA.HI R29, R12, R11, RZ, 0x2 ;  /* 0x0000000b0c1d7211 */ /* 0x000fe200078f10ff */
[----:B------:R-:W-:Y:S01]  /*0c80*/  IMAD.SHL.U32 R11, R11, 0x2, RZ ;  /* 0x000000020b0b7824 */ /* 0x000fe200078e00ff */
[----:B------:R-:W-:Y:S02]  /*0c90*/  LOP3.LUT R14, R14, 0xfffffff8, RZ, 0xc0, !PT ;  /* 0xfffffff80e0e7812 */ /* 0x000fe400078ec0ff */
[----:B------:R-:W-:Y:S01]  /*0ca0*/  LOP3.LUT R16, R16, 0xfffffff8, RZ, 0xc0, !PT ;  /* 0xfffffff810107812 */ /* 0x000fe200078ec0ff */
[----:B------:R-:W-:Y:S01]  /*0cb0*/  IMAD.SHL.U32 R29, R29, 0x10, RZ ;  /* 0x000000101d1d7824 */ /* 0x000fe200078e00ff */
[----:B------:R-:W-:-:S02]  /*0cc0*/  SHF.R.S32.HI R12, RZ, 0x1f, R11 ;  /* 0x0000001fff0c7819 */ /* 0x000fc4000001140b */
[----:B------:R-:W-:Y:S02]  /*0cd0*/  LEA.HI R7, R7, R10, RZ, 0x3 ;  /* 0x0000000a07077211 */ /* 0x000fe400078f18ff */
[----:B------:R-:W-:Y:S02]  /*0ce0*/  LEA.HI R12, R12, R11, RZ, 0x3 ;  /* 0x0000000b0c0c7211 */ /* 0x000fe400078f18ff */
[----:B------:R-:W-:Y:S02]  /*0cf0*/  LOP3.LUT R7, R7, 0xfffffff8, RZ, 0xc0, !PT ;  /* 0xfffffff807077812 */ /* 0x000fe400078ec0ff */
[----:B------:R-:W-:Y:S02]  /*0d00*/  LOP3.LUT R12, R12, 0xfffffff8, RZ, 0xc0, !PT ;  /* 0xfffffff80c0c7812 */ /* 0x000fe400078ec0ff */
[C---:B------:R-:W-:Y:S01]  /*0d10*/  IADD3 R18, R5.reuse, 0x1c, RZ ;  /* 0x0000001c05127810 */ /* 0x040fe20007ffe0ff */
[----:B------:R-:W-:Y:S01]  /*0d20*/  IMAD.IADD R10, R10, 0x1, -R7 ;  /* 0x000000010a0a7824 */ /* 0x000fe200078e0a07 */
[----:B------:R-:W-:Y:S01]  /*0d30*/  IADD3 R22, R5, 0x2c, RZ ;  /* 0x0000002c05167810 */ /* 0x000fe20007ffe0ff */
        /* <DEDUP_REMOVED lines=26> */
[----:B------:R-:W-:Y:S02]  /*0ee0*/  LEA.HI R16, R16, R15, RZ, 0x3 ;  /* 0x0000000f10107211 */ /* 0x000fe400078f18ff */
[----:B------:R-:W-:Y:S02]  /*0ef0*/  LEA.HI R18, R18, R17, RZ, 0x3 ;  /* 0x0000001112127211 */ /* 0x000fe400078f18ff */
[----:B------:R-:W-:Y:S02]  /*0f00*/  LEA.HI R20, R20, R19, RZ, 0x3 ;  /* 0x0000001314147211 */ /* 0x000fe400078f18ff */
[----:B------:R-:W-:Y:S02]  /*0f10*/  LEA.HI R33, R33, R14, RZ, 0x2 ;  /* 0x0000000e21217211 */ /* 0x000fe400078f10ff */
[----:B------:R-:W-:Y:S02]  /*0f20*/  SHF.R.S32.HI R14, RZ, 0x1f, R7 ;  /* 0x0000001fff0e7819 */ /* 0x000fe40000011407 */
[----:B------:R-:W-:Y:S01]  /*0f30*/  LOP3.LUT R16, R16, 0xfffffff8, RZ, 0xc0, !PT ;  /* 0xfffffff810107812 */ /* 0x000fe200078ec0ff */
[----:B------:R-:W-:Y:S01]  /*0f40*/  IMAD.SHL.U32 R33, R33, 0x10, RZ ;  /* 0x0000001021217824 */ /* 0x000fe200078e00ff */
[----:B------:R-:W-:-:S02]  /*0f50*/  LOP3.LUT R18, R18, 0xfffffff8, RZ, 0xc0, !PT ;  /* 0xfffffff812127812 */ /* 0x000fc400078ec0ff */
[----:B------:R-:W-:Y:S01]  /*0f60*/  LOP3.LUT R20, R20, 0xfffffff8, RZ, 0xc0, !PT ;  /* 0xfffffff814147812 */ /* 0x000fe200078ec0ff */
[----:B------:R-:W-:Y:S01]  /*0f70*/  IMAD.IADD R15, R15, 0x1, -R16 ;  /* 0x000000010f0f7824 */ /* 0x000fe200078e0a10 */
[----:B------:R-:W-:Y:S01]  /*0f80*/  LEA.HI R14, R14, R7, RZ, 0x3 ;  /* 0x000000070e0e7211 */ /* 0x000fe200078f18ff */
[----:B------:R-:W-:Y:S01]  /*0f90*/  IMAD.IADD R16, R17, 0x1, -R18 ;  /* 0x0000000111107824 */ /* 0x000fe200078e0a12 */
[----:B------:R-:W-:Y:S01]  /*0fa0*/  SHF.R.S32.HI R24, RZ, 0x1f, R23 ;  /* 0x0000001fff187819 */ /* 0x000fe20000011417 */
[----:B------:R-:W-:Y:S01]  /*0fb0*/  IMAD.IADD R17, R19, 0x1, -R20 ;  /* 0x0000000113117824 */ /* 0x000fe200078e0a14 */
[----:B------:R-:W-:Y:S01]  /*0fc0*/  LOP3.LUT R14, R14, 0xfffffff8, RZ, 0xc0, !PT ;  /* 0xfffffff80e0e7812 */ /* 0x000fe200078ec0ff */
[C---:B------:R-:W-:Y:S01]  /*0fd0*/  VIADD R20, R5.reuse, 0x28 ;  /* 0x0000002805147836 */ /* 0x040fe20000000000 */
        /* <DEDUP_REMOVED lines=35> */
[----:B------:R-:W-:Y:S01]  /*1210*/  LOP3.LUT R50, R41, 0xffffffc0, RZ, 0xc0, !PT ;  /* 0xffffffc029327812 */ /* 0x000fe200078ec0ff */
[----:B------:R-:W-:Y:S01]  /*1220*/  IMAD.IADD R18, R7, 0x1, -R18 ;  /* 0x0000000107127824 */ /* 0x000fe200078e0a12 */
[----:B------:R-:W-:Y:S01]  /*1230*/  SHF.R.S32.HI R24, RZ, 0x1f, R23 ;  /* 0x0000001fff187819 */ /* 0x000fe20000011417 */
[----:B------:R-:W-:Y:S01]  /*1240*/  VIADD R7, R5, 0x30 ;  /* 0x0000003005077836 */ /* 0x000fe20000000000 */
[----:B------:R-:W-:Y:S01]  /*1250*/  LOP3.LUT R46, R45, 0xfffffff8, RZ, 0xc0, !PT ;  /* 0xfffffff82d2e7812 */ /* 0x000fe200078ec0ff */
[----:B------:R-:W-:Y:S01]  /*1260*/  IMAD.SHL.U32 R45, R30, 0x10, RZ ;  /* 0x000000101e2d7824 */ /* 0x000fe200078e00ff */
[----:B------:R-:W-:Y:S01]  /*1270*/  LEA.HI R43, R24, R23, RZ, 0x2 ;  /* 0x00000017182b7211 */ /* 0x000fe200078f10ff */
[----:B------:R-:W-:Y:S01]  /*1280*/  IMAD.SHL.U32 R24, R23, 0x2, RZ ;  /* 0x0000000217187824 */ /* 0x000fe200078e00ff */
[----:B------:R-:W-:-:S02]  /*1290*/  SHF.L.U32 R22, R7, 0x1, RZ ;  /* 0x0000000107167819 */ /* 0x000fc400000006ff */
[----:B------:R-:W-:Y:S01]  /*12a0*/  SHF.R.S32.HI R42, RZ, 0x1f, R7 ;  /* 0x0000001fff2a7819 */ /* 0x000fe20000011407 */
[----:B------:R-:W-:Y:S01]  /*12b0*/  IMAD.SHL.U32 R43, R43, 0x10, RZ ;  /* 0x000000102b2b7824 */ /* 0x000fe200078e00ff */
[----:B------:R-:W-:Y:S02]  /*12c0*/  SHF.R.S32.HI R23, RZ, 0x1f, R22 ;  /* 0x0000001fff177819 */ /* 0x000fe40000011416 */
[----:B------:R-:W-:Y:S02]  /*12d0*/  SHF.R.S32.HI R25, RZ, 0x1f, R24 ;  /* 0x0000001fff197819 */ /* 0x000fe40000011418 */
[----:B------:R-:W-:Y:S02]  /*12e0*/  LEA.HI R23, R23, R22, RZ, 0x3 ;  /* 0x0000001617177211 */ /* 0x000fe400078f18ff */
[----:B------:R-:W-:Y:S02]  /*12f0*/  LEA.HI R25, R25, R24, RZ, 0x3 ;  /* 0x0000001819197211 */ /* 0x000fe400078f18ff */
[----:B------:R-:W-:Y:S01]  /*1300*/  LEA.HI R42, R42, R7, RZ, 0x2 ;  /* 0x000000072a2a7211 */ /* 0x000fe200078f10ff */
[----:B------:R-:W-:Y:S01]  /*1310*/  IMAD R7, R4, UR4, RZ ;  /* 0x0000000404077c24 */ /* 0x000fe2000f8e02ff */
[----:B------:R-:W-:-:S02]  /*1320*/  LOP3.LUT R23, R23, 0xfffffff8, RZ, 0xc0, !PT ;  /* 0xfffffff817177812 */ /* 0x000fc400078ec0ff */
[----:B------:R-:W-:Y:S01]  /*1330*/  LOP3.LUT R25, R25, 0xfffffff8, RZ, 0xc0, !PT ;  /* 0xfffffff819197812 */ /* 0x000fe200078ec0ff */
[----:B------:R-:W-:Y:S01]  /*1340*/  IMAD.SHL.U32 R42, R42, 0x10, RZ ;  /* 0x000000102a2a7824 */ /* 0x000fe200078e00ff */
[----:B------:R-:W-:Y:S01]  /*1350*/  SHF.R.S32.HI R48, RZ, 0x1f, R36 ;  /* 0x0000001fff307819 */ /* 0x000fe20000011424 */
[----:B------:R-:W-:Y:S01]  /*1360*/  IMAD.IADD R22, R22, 0x1, -R23 ;  /* 0x0000000116167824 */ /* 0x000fe200078e0a17 */
[----:B------:R-:W-:Y:S01]  /*1370*/  IADD3 R36, P0, R7, R36, RZ ;  /* 0x0000002407247210 */ /* 0x000fe20007f1e0ff */
[----:B------:R-:W-:Y:S01]  /*1380*/  IMAD.IADD R23, R24, 0x1, -R25 ;  /* 0x0000000118177824 */ /* 0x000fe200078e0a19 */
[----:B------:R-:W-:Y:S01]  /*1390*/  LOP3.LUT R53, R42, 0xffffffc0, RZ, 0xc0, !PT ;  /* 0xffffffc02a357812 */ /* 0x000fe200078ec0ff */
[----:B------:R-:W-:Y:S01]  /*13a0*/  IMAD R25, R27, 0x8, R26 ;  /* 0x000000081b197824 */ /* 0x000fe200078e021a */
[----:B-1----:R-:W-:Y:S01]  /*13b0*/  SHF.R.S32.HI R26, RZ, 0x1f, R47 ;  /* 0x0000001fff1a7819 */ /* 0x002fe2000001142f */
[----:B------:R-:W-:Y:S01]  /*13c0*/  IMAD.IADD R24, R37, 0x1, -R46 ;  /* 0x0000000125187824 */ /* 0x000fe200078e0a2e */
[----:B------:R-:W-:Y:S01]  /*13d0*/  SHF.L.U32 R46, R32, 0x4, RZ ;  /* 0x00000004202e7819 */ /* 0x000fe200000006ff */
[----:B------:R-:W-:Y:S01]  /*13e0*/  IMAD.SHL.U32 R47, R34, 0x10, RZ ;  /* 0x00000010222f7824 */ /* 0x000fe200078e00ff */
[----:B------:R-:W-:Y:S01]  /*13f0*/  LOP3.LUT R52, R43, 0xffffffc0, RZ, 0xc0, !PT ;  /* 0xffffffc02b347812 */ /* 0x000fe200078ec0ff */
[----:B------:R-:W-:Y:S01]  /*1400*/  IMAD.U32 R54, R25, 0x4, R54 ;  /* 0x0000000419367824 */ /* 0x000fe200078e0036 */
[----:B------:R-:W-:-:S02]  /*1410*/  LOP3.LUT R55, R44, 0xffffffc0, RZ, 0xc0, !PT ;  /* 0xffffffc02c377812 */ /* 0x000fc400078ec0ff */
[----:B------:R-:W-:Y:S01]  /*1420*/  LEA.HI.X.SX32 R37, R7, R48, 0x1, P0 ;  /* 0x0000003007257211 */ /* 0x000fe200000f0eff */
[----:B------:R-:W-:Y:S01]  /*1430*/  IMAD.MOV.U32 R7, RZ, RZ, -0x800001 ;  /* 0xff7fffffff077424 */ /* 0x000fe200078e00ff */
        /* <DEDUP_REMOVED lines=14> */
[----:B------:R-:W-:Y:S02]  /*1520*/  IADD3 R60, -R0, 0x1, R25 ;  /* 0x00000001003c7810 */ /* 0x000fe40007ffe119 */
[----:B------:R-:W-:Y:S02]  /*1530*/  SHF.R.S32.HI R61, RZ, 0x1f, R20 ;  /* 0x0000001fff3d7819 */ /* 0x000fe40000011414 */
[----:B------:R-:W-:-:S02]  /*1540*/  SHF.R.S32.HI R63, RZ, 0x1f, R21 ;  /* 0x0000001fff3f7819 */ /* 0x000fc40000011415 */
[----:B------:R-:W-:Y:S02]  /*1550*/  SHF.R.S32.HI R62, RZ, 0x1f, R22 ;  /* 0x0000001fff3e7819 */ /* 0x000fe40000011416 */
[----:B------:R-:W-:Y:S02]  /*1560*/  SHF.R.S32.HI R65, RZ, 0x1f, R23 ;  /* 0x0000001fff417819 */ /* 0x000fe40000011417 */
[----:B------:R-:W-:-:S07]  /*1570*/  SHF.R.S32.HI R64, RZ, 0x1f, R24 ;  /* 0x0000001fff407819 */ /* 0x000fce0000011418 */
.L_x_23987:
[----:B------:R-:W2:Y:S01]  /*1580*/  LDG.E.CONSTANT R41, desc[UR10][R8.64] ;  /* 0x0000000a08297981 */ /* 0x000ea2000c1e9900 */
[----:B------:R-:W-:Y:S02]  /*1590*/  SHF.R.S32.HI R42, RZ, 0x1f, R30 ;  /* 0x0000001fff2a7819 */ /* 0x000fe4000001141e */
[----:B------:R-:W-:Y:S01]  /*15a0*/  SHF.R.S32.HI R43, RZ, 0x1f, R11 ;  /* 0x0000001fff2b7819 */ /* 0x000fe2000001140b */
[----:B------:R-:W-:Y:S01]  /*15b0*/  LDS R74, [R28] ;  /* 0x000000001c4a7984 */ /* 0x000fe20000000800 */
[----:B------:R-:W-:Y:S02]  /*15c0*/  SHF.R.S32.HI R44, RZ, 0x1f, R32 ;  /* 0x0000001fff2c7819 */ /* 0x000fe40000011420 */
[----:B------:R-:W-:Y:S02]  /*15d0*/  SHF.R.S32.HI R70, RZ, 0x1f, R31 ;  /* 0x0000001fff467819 */ /* 0x000fe4000001141f */
[----:B------:R-:W-:Y:S02]  /*15e0*/  SHF.R.S32.HI R45, RZ, 0x1f, R14 ;  /* 0x0000001fff2d7819 */ /* 0x000fe4000001140e */
[----:B--2---:R-:W-:-:S05]  /*15f0*/  SHF.R.S32.HI R38, RZ, 0x1f, R41 ;  /* 0x0000001fff267819 */ /* 0x004fca0000011429 */
[----:B------:R-:W-:Y:S02]  /*1600*/  IMAD R40, R38, UR9, RZ ;  /* 0x0000000926287c24 */ /* 0x000fe4000f8e02ff */
[----:B0-----:R-:W-:-:S04]  /*1610*/  IMAD.WIDE.U32 R38, R41, UR9, R36 ;  /* 0x0000000929267c25 */ /* 0x001fc8000f8e0024 */
[----:B------:R-:W-:Y:S01]  /*1620*/  IMAD R41, R41, R26, R40 ;  /* 0x0000001a29297224 */ /* 0x000fe200078e0228 */
[----:B------:R-:W-:-:S04]  /*1630*/  IADD3 R40, P0, P1, R11, R38, R30 ;  /* 0x000000260b287210 */ /* 0x000fc8000791e01e */
[----:B------:R-:W-:Y:S02]  /*1640*/  IADD3 R39, R39, R41, RZ ;  /* 0x0000002927277210 */ /* 0x000fe40007ffe0ff */
[----:B------:R-:W-:Y:S02]  /*1650*/  LEA R46, P2, R40, UR6, 0x1 ;  /* 0x00000006282e7c11 */ /* 0x000fe4000f8408ff */
[----:B------:R-:W-:-:S04]  /*1660*/  IADD3.X R41, R43, R39, R42, P0, P1 ;  /* 0x000000272b297210 */ /* 0x000fc800007e242a */
[----:B------:R-:W-:Y:S02]  /*1670*/  LEA.HI.X R47, R40, UR7, R41, 0x1, P2 ;  /* 0x00000007282f7c11 */ /* 0x000fe400090f0c29 */
[----:B------:R-:W-:-:S03]  /*1680*/  IADD3 R40, P0, R10, R38, RZ ;  /* 0x000000260a287210 */ /* 0x000fc60007f1e0ff */
[----:B------:R0:W2:Y:S01]  /*1690*/  LDG.E.CONSTANT R46, desc[UR10][R46.64] ;  /* 0x0000000a2e2e7981 */ /* 0x0000a2000c1e9900 */
[----:B------:R-:W-:Y:S02]  /*16a0*/  LEA R66, P1, R40, UR6, 0x1 ;  /* 0x0000000628427c11 */ /* 0x000fe4000f8208ff */
[----:B------:R-:W-:-:S04]  /*16b0*/  LEA.HI.X.SX32 R41, R10, R39, 0x1, P0 ;  /* 0x000000270a297211 */ /* 0x000fc800000f0eff */
[----:B------:R-:W-:Y:S02]  /*16c0*/  LEA.HI.X R67, R40, UR7, R41, 0x1, P1 ;  /* 0x0000000728437c11 */ /* 0x000fe400088f0c29 */
[--C-:B------:R-:W-:Y:S01]  /*16d0*/  SHF.R.S32.HI R42, RZ, 0x1f, R29.reuse ;  /* 0x0000001fff2a7819 */ /* 0x100fe2000001141d */
[----:B0-----:R-:W0:Y:S04]  /*16e0*/  LDS R47, [R28+0x4] ;  /* 0x000004001c2f7984 */ /* 0x001e280000000800 */
[----:B------:R-:W3:Y:S01]  /*16f0*/  LDG.E.CONSTANT R66, desc[UR10][R66.64] ;  /* 0x0000000a42427981 */ /* 0x000ee2000c1e9900 */
[----:B------:R-:W-:Y:S02]  /*1700*/  SHF.R.S32.HI R40, RZ, 0x1f, R12 ;  /* 0x0000001fff287819 */ /* 0x000fe4000001140c */
[----:B------:R-:W-:-:S04]  /*1710*/  IADD3 R41, P0, P1, R12, R38, R29 ;  /* 0x000000260c297210 */ /* 0x000fc8000791e01d */
[----:B------:R-:W-:Y:S02]  /*1720*/  IADD3.X R42, R40, R39, R42, P0, P1 ;  /* 0x00000027282a7210 */ /* 0x000fe400007e242a */
[----:B------:R-:W-:-:S04]  /*1730*/  LEA R40, P0, R41, UR6, 0x1 ;  /* 0x0000000629287c11 */ /* 0x000fc8000f8008ff */
[----:B------:R-:W-:-:S05]  /*1740*/  LEA.HI.X R41, R41, UR7, R42, 0x1, P0 ;  /* 0x0000000729297c11 */ /* 0x000fca00080f0c2a */
[----:B------:R1:W4:Y:S01]  /*1750*/  LDG.E.CONSTANT R68, desc[UR10][R40.64] ;  /* 0x0000000a28447981 */ /* 0x000322000c1e9900 */
[----:B------:R-:W-:Y:S02]  /*1760*/  SHF.R.S32.HI R42, RZ, 0x1f, R13 ;  /* 0x0000001fff2a7819 */ /* 0x000fe4000001140d */
[----:B------:R-:W-:-:S04]  /*1770*/  IADD3 R43, P0, P1, R13, R38, R32 ;  /* 0x000000260d2b7210 */ /* 0x000fc8000791e020 */
[----:B------:R-:W-:Y:S02]  /*1780*/  IADD3.X R44, R42, R39, R44, P0, P1 ;  /* 0x000000272a2c7210 */ /* 0x000fe400007e242c */
[----:B------:R-:W-:-:S04]  /*1790*/  LEA R42, P0, R43, UR6, 0x1 ;  /* 0x000000062b2a7c11 */ /* 0x000fc8000f8008ff */
[----:B------:R-:W-:Y:S02]  /*17a0*/  LEA.HI.X R43, R43, UR7, R44, 0x1, P0 ;  /* 0x000000072b2b7c11 */ /* 0x000fe400080f0c2c */
[----:B------:R-:W-:-:S03]  /*17b0*/  IADD3 R44, P0, P1, R14, R38, R31 ;  /* 0x000000260e2c7210 */ /* 0x000fc6000791e01f */
[----:B------:R0:W4:Y:S01]  /*17c0*/  LDG.E.CONSTANT R71, desc[UR10][R42.64] ;  /* 0x0000000a2a477981 */ /* 0x000122000c1e9900 */
[----:B-1----:R-:W-:Y:S02]  /*17d0*/  IADD3.X R41, R45, R39, R70, P0, P1 ;  /* 0x000000272d297210 */ /* 0x002fe400007e2446 */
[----:B------:R-:W-:-:S04]  /*17e0*/  LEA R40, P0, R44, UR6, 0x1 ;  /* 0x000000062c287c11 */ /* 0x000fc8000f8008ff */
[----:B------:R-:W-:Y:S02]  /*17f0*/  LEA.HI.X R41, R44, UR7, R41, 0x1, P0 ;  /* 0x000000072c297c11 */ /* 0x000fe400080f0c29 */
[----:B------:R-:W-:-:S03]  /*1800*/  SHF.R.S32.HI R70, RZ, 0x1f, R15 ;  /* 0x0000001fff467819 */ /* 0x000fc6000001140f */
[----:B------:R1:W4:Y:S01]  /*1810*/  LDG.E.CONSTANT R73, desc[UR10][R40.64] ;  /* 0x0000000a28497981 */ /* 0x000322000c1e9900 */
[--C-:B------:R-:W-:Y:S02]  /*1820*/  SHF.R.S32.HI R45, RZ, 0x1f, R34.reuse ;  /* 0x0000001fff2d7819 */ /* 0x100fe40000011422 */
[----:B------:R-:W-:-:S04]  /*1830*/  IADD3 R44, P0, P1, R15, R38, R34 ;  /* 0x000000260f2c7210 */ /* 0x000fc8000791e022 */
[----:B0-----:R-:W-:Y:S02]  /*1840*/  IADD3.X R43, R70, R39, R45, P0, P1 ;  /* 0x00000027462b7210 */ /* 0x001fe400007e242d */
[----:B------:R-:W-:-:S04]  /*1850*/  LEA R42, P0, R44, UR6, 0x1 ;  /* 0x000000062c2a7c11 */ /* 0x000fc8000f8008ff */
[----:B------:R-:W-:-:S05]  /*1860*/  LEA.HI.X R43, R44, UR7, R43, 0x1, P0 ;  /* 0x000000072c2b7c11 */ /* 0x000fca00080f0c2b */
[----:B------:R0:W4:Y:S01]  /*1870*/  LDG.E.CONSTANT R67, desc[UR10][R42.64] ;  /* 0x0000000a2a437981 */ /* 0x000122000c1e9900 */
[--C-:B------:R-:W-:Y:S02]  /*1880*/  SHF.R.S32.HI R70, RZ, 0x1f, R33.reuse ;  /* 0x0000001fff467819 */ /* 0x100fe40000011421 */
[----:B------:R-:W-:Y:S02]  /*1890*/  SHF.R.S32.HI R44, RZ, 0x1f, R16 ;  /* 0x0000001fff2c7819 */ /* 0x000fe40000011410 */
[----:B------:R-:W-:Y:S02]  /*18a0*/  IADD3 R69, P0, P1, R16, R38, R33 ;  /* 0x0000002610457210 */ /* 0x000fe4000791e021 */
[----:B-1----:R-:W-:Y:S02]  /*18b0*/  SHF.R.S32.HI R40, RZ, 0x1f, R35 ;  /* 0x0000001fff287819 */ /* 0x002fe40000011423 */
[----:B------:R-:W-:Y:S02]  /*18c0*/  IADD3.X R70, R44, R39, R70, P0, P1 ;  /* 0x000000272c467210 */ /* 0x000fe400007e2446 */
[----:B------:R-:W-:-:S02]  /*18d0*/  SHF.R.S32.HI R45, RZ, 0x1f, R17 ;  /* 0x0000001fff2d7819 */ /* 0x000fc40000011411 */
[----:B------:R-:W-:-:S04]  /*18e0*/  IADD3 R44, P0, P1, R17, R38, R35 ;  /* 0x00000026112c7210 */ /* 0x000fc8000791e023 */
[----:B------:R-:W-:Y:S02]  /*18f0*/  IADD3.X R45, R45, R39, R40, P0, P1 ;  /* 0x000000272d2d7210 */ /* 0x000fe400007e2428 */
[----:B------:R-:W-:-:S04]  /*1900*/  LEA R40, P0, R69, UR6, 0x1 ;  /* 0x0000000645287c11 */ /* 0x000fc8000f8008ff */
[----:B------:R-:W-:Y:S02]  /*1910*/  LEA.HI.X R41, R69, UR7, R70, 0x1, P0 ;  /* 0x0000000745297c11 */ /* 0x000fe400080f0c46 */
[C---:B0-----:R-:W-:Y:S02]  /*1920*/  LEA R42, P0, R44.reuse, UR6, 0x1 ;  /* 0x000000062c2a7c11 */ /* 0x041fe4000f8008ff */
[----:B------:R-:W-:Y:S01]  /*1930*/  SHF.R.S32.HI R72, RZ, 0x1f, R49 ;  /* 0x0000001fff487819 */ /* 0x000fe20000011431 */
[----:B------:R-:W4:Y:S01]  /*1940*/  LDG.E.CONSTANT R69, desc[UR10][R40.64] ;  /* 0x0000000a28457981 */ /* 0x000f22000c1e9900 */
[----:B------:R-:W-:Y:S02]  /*1950*/  LEA.HI.X R43, R44, UR7, R45, 0x1, P0 ;  /* 0x000000072c2b7c11 */ /* 0x000fe400080f0c2d */
[----:B------:R-:W-:Y:S02]  /*1960*/  SHF.R.S32.HI R44, RZ, 0x1f, R18 ;  /* 0x0000001fff2c7819 */ /* 0x000fe40000011412 */
[----:B------:R-:W-:Y:S01]  /*1970*/  IADD3 R45, P0, P1, R18, R38, R49 ;  /* 0x00000026122d7210 */ /* 0x000fe2000791e031 */
[----:B------:R0:W4:Y:S03]  /*1980*/  LDG.E.CONSTANT R70, desc[UR10][R42.64] ;  /* 0x0000000a2a467981 */ /* 0x000126000c1e9900 */
[----:B------:R-:W-:-:S02]  /*1990*/  IADD3.X R72, R44, R39, R72, P0, P1 ;  /* 0x000000272c487210 */ /* 0x000fc400007e2448 */
[----:B------:R-:W-:Y:S01]  /*19a0*/  LEA R44, P0, R45, UR6, 0x1 ;  /* 0x000000062d2c7c11 */ /* 0x000fe2000f8008ff */
[----:B------:R-:W-:-:S03]  /*19b0*/  HADD2.F32 R75, -RZ, R47.H0_H0 ;  /* 0x2000002fff4b7230 */ /* 0x000fc60000004100 */
[----:B------:R-:W-:Y:S02]  /*19c0*/  LEA.HI.X R45, R45, UR7, R72, 0x1, P0 ;  /* 0x000000072d2d7c11 */ /* 0x000fe400080f0c48 */
[--C-:B0-----:R-:W-:Y:S02]  /*19d0*/  SHF.R.S32.HI R42, RZ, 0x1f, R48.reuse ;  /* 0x0000001fff2a7819 */ /* 0x101fe40000011430 */
[----:B------:R-:W-:Y:S01]  /*19e0*/  IADD3 R41, P0, P1, R19, R38, R48 ;  /* 0x0000002613297210 */ /* 0x000fe2000791e030 */
[----:B------:R-:W-:Y:S01]  /*19f0*/  HADD2.F32 R47, -RZ, R47.H1_H1 ;  /* 0x3000002fff2f7230 */ /* 0x000fe20000004100 */
[----:B------:R0:W4:Y:S02]  /*1a00*/  LDG.E.CONSTANT R72, desc[UR10][R44.64] ;  /* 0x0000000a2c487981 */ /* 0x000124000c1e9900 */
[----:B0-----:R-:W-:Y:S02]  /*1a10*/  HADD2.F32 R45, -RZ, R74.H1_H1 ;  /* 0x3000004aff2d7230 */ /* 0x001fe40000004100 */
[----:B--2---:R-:W-:-:S02]  /*1a20*/  HADD2.F32 R76, -RZ, R46.H0_H0 ;  /* 0x2000002eff4c7230 */ /* 0x004fc40000004100 */
[----:B------:R-:W-:Y:S01]  /*1a30*/  HADD2.F32 R40, -RZ, R46.H1_H1 ;  /* 0x3000002eff287230 */ /* 0x000fe20000004100 */
[----:B------:R-:W-:-:S04]  /*1a40*/  SHF.R.S32.HI R46, RZ, 0x1f, R19 ;  /* 0x0000001fff2e7819 */ /* 0x000fc80000011413 */
[----:B------:R-:W-:Y:S02]  /*1a50*/  IADD3.X R42, R46, R39, R42, P0, P1 ;  /* 0x000000272e2a7210 */ /* 0x000fe400007e242a */
[----:B------:R-:W-:Y:S01]  /*1a60*/  LEA R46, P0, R41, UR6, 0x1 ;  /* 0x00000006292e7c11 */ /* 0x000fe2000f8008ff */
[----:B------:R-:W-:Y:S01]  /*1a70*/  FMUL.FTZ R40, R47, R40 ;  /* 0x000000282f287220 */ /* 0x000fe20000410000 */
[----:B------:R-:W-:Y:S02]  /*1a80*/  FMUL.FTZ R43, R75, R76 ;  /* 0x0000004c4b2b7220 */ /* 0x000fe40000410000 */
[----:B------:R-:W-:Y:S01]  /*1a90*/  LEA.HI.X R47, R41, UR7, R42, 0x1, P0 ;  /* 0x00000007292f7c11 */ /* 0x000fe200080f0c2a */
[----:B------:R-:W-:Y:S02]  /*1aa0*/  HADD2.F32 R42, -RZ, R74.H0_H0 ;  /* 0x2000004aff2a7230 */ /* 0x000fe40000004100 */
[----:B---3--:R-:W-:-:S05]  /*1ab0*/  HADD2.F32 R41, -RZ, R66.H0_H0 ;  /* 0x20000042ff297230 */ /* 0x008fca0000004100 */
[----:B------:R-:W-:Y:S02]  /*1ac0*/  FFMA.FTZ R43, R42, R41, R43 ;  /* 0x000000292a2b7223 */ /* 0x000fe4000001002b */
[----:B------:R-:W0:Y:S01]  /*1ad0*/  LDS R42, [R28+0x8] ;  /* 0x000008001c2a7984 */ /* 0x000e220000000800 */
[----:B------:R-:W-:-:S03]  /*1ae0*/  HADD2.F32 R66, -RZ, R66.H1_H1 ;  /* 0x30000042ff427230 */ /* 0x000fc60000004100 */
[----:B------:R-:W1:Y:S02]  /*1af0*/  LDS R41, [R28+0xc] ;  /* 0x00000c001c297984 */ /* 0x000e640000000800 */
[----:B------:R-:W-:Y:S02]  /*1b00*/  FFMA.FTZ R45, R45, R66, R40 ;  /* 0x000000422d2d7223 */ /* 0x000fe40000010028 */
[----:B------:R-:W-:Y:S01]  /*1b10*/  LDS R66, [R28+0x14] ;  /* 0x000014001c427984 */ /* 0x000fe20000000800 */
[----:B----4-:R-:W-:Y:S02]  /*1b20*/  HADD2.F32 R44, -RZ, R68.H0_H0 ;  /* 0x20000044ff2c7230 */ /* 0x010fe40000004100 */
[----:B0-----:R-:W-:-:S05]  /*1b30*/  HADD2.F32 R40, -RZ, R42.H0_H0 ;  /* 0x2000002aff287230 */ /* 0x001fca0000004100 */
[----:B------:R-:W-:Y:S02]  /*1b40*/  FFMA.FTZ R43, R40, R44, R43 ;  /* 0x0000002c282b7223 */ /* 0x000fe4000001002b */
[----:B------:R-:W0:Y:S01]  /*1b50*/  LDS R40, [R28+0x10] ;  /* 0x000010001c287984 */ /* 0x000e220000000800 */
[----:B------:R-:W-:Y:S02]  /*1b60*/  HADD2.F32 R42, -RZ, R42.H1_H1 ;  /* 0x3000002aff2a7230 */ /* 0x000fe40000004100 */
[----:B------:R-:W-:Y:S02]  /*1b70*/  HADD2.F32 R68, -RZ, R68.H1_H1 ;  /* 0x30000044ff447230 */ /* 0x000fe40000004100 */
[----:B-1----:R-:W-:-:S03]  /*1b80*/  HADD2.F32 R44, -RZ, R41.H0_H0 ;  /* 0x20000029ff2c7230 */ /* 0x002fc60000004100 */
[----:B------:R-:W-:Y:S01]  /*1b90*/  FFMA.FTZ R42, R42, R68, R45 ;  /* 0x000000442a2a7223 */ /* 0x000fe2000001002d */
[----:B------:R-:W-:Y:S02]  /*1ba0*/  HADD2.F32 R45, -RZ, R71.H0_H0 ;  /* 0x20000047ff2d7230 */ /* 0x000fe40000004100 */
[----:B------:R-:W-:Y:S02]  /*1bb0*/  HADD2.F32 R41, -RZ, R41.H1_H1 ;  /* 0x30000029ff297230 */ /* 0x000fe40000004100 */
[----:B------:R-:W-:Y:S02]  /*1bc0*/  HADD2.F32 R71, -RZ, R71.H1_H1 ;  /* 0x30000047ff477230 */ /* 0x000fe40000004100 */
[----:B------:R-:W-:-:S03]  /*1bd0*/  FFMA.FTZ R44, R44, R45, R43 ;  /* 0x0000002d2c2c7223 */ /* 0x000fc6000001002b */
[----:B------:R-:W-:Y:S01]  /*1be0*/  FFMA.FTZ R41, R41, R71, R42 ;  /* 0x0000004729297223 */ /* 0x000fe2000001002a */
[--C-:B------:R-:W-:Y:S01]  /*1bf0*/  HADD2.F32 R42, -RZ, R73.reuse.H0_H0 ;  /* 0x20000049ff2a7230 */ /* 0x100fe20000004100 */
[----:B------:R1:W2:Y:S01]  /*1c00*/  LDG.E.CONSTANT R71, desc[UR10][R46.64] ;  /* 0x0000000a2e477981 */ /* 0x0002a2000c1e9900 */
[----:B------:R-:W-:Y:S02]  /*1c10*/  HADD2.F32 R73, -RZ, R73.H1_H1 ;  /* 0x30000049ff497230 */ /* 0x000fe40000004100 */
[----:B------:R-:W-:Y:S02]  /*1c20*/  HADD2.F32 R45, -RZ, R67.H0_H0 ;  /* 0x20000043ff2d7230 */ /* 0x000fe40000004100 */
[--C-:B0-----:R-:W-:Y:S02]  /*1c30*/  HADD2.F32 R43, -RZ, R40.reuse.H0_H0 ;  /* 0x20000028ff2b7230 */ /* 0x101fe40000004100 */
[----:B------:R-:W-:-:S03]  /*1c40*/  HADD2.F32 R68, -RZ, R40.H1_H1 ;  /* 0x30000028ff447230 */ /* 0x000fc60000004100 */
[----:B------:R-:W-:Y:S01]  /*1c50*/  FFMA.FTZ R44, R43, R42, R44 ;  /* 0x0000002a2b2c7223 */ /* 0x000fe2000001002c */
[----:B------:R-:W-:Y:S01]  /*1c60*/  SHF.R.S32.HI R42, RZ, 0x1f, R51 ;  /* 0x0000001fff2a7819 */ /* 0x000fe20000011433 */
[----:B------:R-:W-:Y:S01]  /*1c70*/  FFMA.FTZ R68, R68, R73, R41 ;  /* 0x0000004944447223 */ /* 0x000fe20000010029 */
[----:B------:R-:W-:-:S04]  /*1c80*/  IADD3 R41, P0, P1, R20, R38, R51 ;  /* 0x0000002614297210 */ /* 0x000fc8000791e033 */
[-C--:B------:R-:W-:Y:S02]  /*1c90*/  IADD3.X R42, R61, R39.reuse, R42, P0, P1 ;  /* 0x000000273d2a7210 */ /* 0x080fe400007e242a */
[----:B------:R-:W-:Y:S02]  /*1ca0*/  LEA R40, P0, R41, UR6, 0x1 ;  /* 0x0000000629287c11 */ /* 0x000fe4000f8008ff */
[----:B------:R-:W-:Y:S01]  /*1cb0*/  IADD3 R43, P1, P2, R21, R38, R50 ;  /* 0x00000026152b7210 */ /* 0x000fe20007a3e032 */
[----:B------:R-:W-:Y:S01]  /*1cc0*/  HADD2.F32 R73, -RZ, R66.H0_H0 ;  /* 0x20000042ff497230 */ /* 0x000fe20000004100 */
[----:B------:R-:W-:Y:S02]  /*1cd0*/  LEA.HI.X R41, R41, UR7, R42, 0x1, P0 ;  /* 0x0000000729297c11 */ /* 0x000fe400080f0c2a */
[----:B------:R-:W-:Y:S02]  /*1ce0*/  LEA R42, P0, R43, UR6, 0x1 ;  /* 0x000000062b2a7c11 */ /* 0x000fe4000f8008ff */
[----:B------:R-:W-:Y:S01]  /*1cf0*/  IADD3.X R74, R63, R39, R56, P1, P2 ;  /* 0x000000273f4a7210 */ /* 0x000fe20000fe4438 */
[----:B------:R-:W-:Y:S01]  /*1d00*/  FFMA.FTZ R73, R73, R45, R44 ;  /* 0x0000002d49497223 */ /* 0x000fe2000001002c */
[----:B------:R-:W3:Y:S02]  /*1d10*/  LDG.E.CONSTANT R40, desc[UR10][R40.64] ;  /* 0x0000000a28287981 */ /* 0x000ee4000c1e9900 */
[----:B------:R-:W-:-:S02]  /*1d20*/  LEA.HI.X R43, R43, UR7, R74, 0x1, P0 ;  /* 0x000000072b2b7c11 */ /* 0x000fc400080f0c4a */
[----:B------:R-:W-:-:S03]  /*1d30*/  IADD3 R45, P0, P1, R22, R38, R53 ;  /* 0x00000026162d7210 */ /* 0x000fc6000791e035 */
[----:B------:R0:W4:Y:S01]  /*1d40*/  LDG.E.CONSTANT R42, desc[UR10][R42.64] ;  /* 0x0000000a2a2a7981 */ /* 0x000122000c1e9900 */
[----:B------:R-:W-:Y:S02]  /*1d50*/  LEA R44, P2, R45, UR6, 0x1 ;  /* 0x000000062d2c7c11 */ /* 0x000fe4000f8408ff */
[-C--:B-1----:R-:W-:Y:S02]  /*1d60*/  IADD3.X R46, R62, R39.reuse, R57, P0, P1 ;  /* 0x000000273e2e7210 */ /* 0x082fe400007e2439 */
[----:B------:R-:W-:Y:S02]  /*1d70*/  IADD3 R47, P0, P1, R23, R38, R52 ;  /* 0x00000026172f7210 */ /* 0x000fe4000791e034 */
[----:B------:R-:W-:Y:S02]  /*1d80*/  LEA.HI.X R45, R45, UR7, R46, 0x1, P2 ;  /* 0x000000072d2d7c11 */ /* 0x000fe400090f0c2e */
[----:B------:R-:W-:Y:S01]  /*1d90*/  LEA R46, P2, R47, UR6, 0x1 ;  /* 0x000000062f2e7c11 */ /* 0x000fe2000f8408ff */
[----:B0-----:R-:W0:Y:S01]  /*1da0*/  LDS R43, [R28+0x18] ;  /* 0x000018001c2b7984 */ /* 0x001e220000000800 */
[----:B------:R-:W-:-:S03]  /*1db0*/  IADD3.X R74, R65, R39, R58, P0, P1 ;  /* 0x00000027414a7210 */ /* 0x000fc600007e243a */
[----:B------:R1:W4:Y:S01]  /*1dc0*/  LDG.E.CONSTANT R44, desc[UR10][R44.64] ;  /* 0x0000000a2c2c7981 */ /* 0x000322000c1e9900 */
[----:B------:R-:W-:Y:S02]  /*1dd0*/  LEA.HI.X R47, R47, UR7, R74, 0x1, P2 ;  /* 0x000000072f2f7c11 */ /* 0x000fe400090f0c4a */
[----:B------:R-:W-:-:S03]  /*1de0*/  IADD3 R74, P0, P1, R24, R38, R55 ;  /* 0x00000026184a7210 */ /* 0x000fc6000791e037 */
[----:B------:R-:W4:Y:S01]  /*1df0*/  LDG.E.CONSTANT R46, desc[UR10][R46.64] ;  /* 0x0000000a2e2e7981 */ /* 0x000f22000c1e9900 */
[----:B------:R-:W-:Y:S02]  /*1e00*/  IADD3.X R39, R64, R39, R59, P0, P1 ;  /* 0x0000002740277210 */ /* 0x000fe400007e243b */
[C---:B------:R-:W-:Y:S01]  /*1e10*/  LEA R38, P0, R74.reuse, UR6, 0x1 ;  /* 0x000000064a267c11 */ /* 0x040fe2000f8008ff */
[----:B-1----:R-:W1:Y:S03]  /*1e20*/  LDS R45, [R28+0x1c] ;  /* 0x00001c001c2d7984 */ /* 0x002e660000000800 */
[----:B------:R-:W-:-:S05]  /*1e30*/  LEA.HI.X R39, R74, UR7, R39, 0x1, P0 ;  /* 0x000000074a277c11 */ /* 0x000fca00080f0c27 */
[----:B------:R0:W4:Y:S01]  /*1e40*/  LDG.E.CONSTANT R38, desc[UR10][R38.64] ;  /* 0x0000000a26267981 */ /* 0x000122000c1e9900 */
[----:B------:R-:W-:Y:S02]  /*1e50*/  HADD2.F32 R41, -RZ, R66.H1_H1 ;  /* 0x30000042ff297230 */ /* 0x000fe40000004100 */
[----:B------:R-:W-:-:S05]  /*1e60*/  HADD2.F32 R67, -RZ, R67.H1_H1 ;  /* 0x30000043ff437230 */ /* 0x000fca0000004100 */
[----:B------:R-:W-:Y:S01]  /*1e70*/  FFMA.FTZ R67, R41, R67, R68 ;  /* 0x0000004329437223 */ /* 0x000fe20000010044 */
[----:B------:R-:W-:Y:S02]  /*1e80*/  HADD2.F32 R41, -RZ, R69.H0_H0 ;  /* 0x20000045ff297230 */ /* 0x000fe40000004100 */
[----:B0-----:R-:W-:-:S05]  /*1e90*/  HADD2.F32 R66, -RZ, R43.H0_H0 ;  /* 0x2000002bff427230 */ /* 0x001fca0000004100 */
[----:B------:R-:W-:Y:S02]  /*1ea0*/  FFMA.FTZ R73, R66, R41, R73 ;  /* 0x0000002942497223 */ /* 0x000fe40000010049 */
[----:B------:R-:W0:Y:S01]  /*1eb0*/  LDS R41, [R28+0x20] ;  /* 0x000020001c297984 */ /* 0x000e220000000800 */
[----:B------:R-:W-:Y:S02]  /*1ec0*/  HADD2.F32 R39, -RZ, R70.H0_H0 ;  /* 0x20000046ff277230 */ /* 0x000fe40000004100 */
[----:B-1----:R-:W-:-:S05]  /*1ed0*/  HADD2.F32 R68, -RZ, R45.H0_H0 ;  /* 0x2000002dff447230 */ /* 0x002fca0000004100 */
[----:B------:R-:W-:Y:S02]  /*1ee0*/  FFMA.FTZ R68, R68, R39, R73 ;  /* 0x0000002744447223 */ /* 0x000fe40000010049 */
[----:B------:R-:W1:Y:S01]  /*1ef0*/  LDS R39, [R28+0x24] ;  /* 0x000024001c277984 */ /* 0x000e620000000800 */
[----:B------:R-:W-:Y:S02]  /*1f00*/  HADD2.F32 R66, -RZ, R43.H1_H1 ;  /* 0x3000002bff427230 */ /* 0x000fe40000004100 */
[----:B------:R-:W-:Y:S01]  /*1f10*/  HADD2.F32 R69, -RZ, R69.H1_H1 ;  /* 0x30000045ff457230 */ /* 0x000fe20000004100 */
[----:B------:R-:W1:Y:S01]  /*1f20*/  LDS R43, [R28+0x28] ;  /* 0x000028001c2b7984 */ /* 0x000e620000000800 */
[----:B------:R-:W-:Y:S02]  /*1f30*/  HADD2.F32 R45, -RZ, R45.H1_H1 ;  /* 0x3000002dff2d7230 */ /* 0x000fe40000004100 */
[----:B------:R-:W-:Y:S02]  /*1f40*/  HADD2.F32 R70, -RZ, R70.H1_H1 ;  /* 0x30000046ff467230 */ /* 0x000fe40000004100 */
[----:B------:R-:W-:Y:S01]  /*1f50*/  FFMA.FTZ R66, R66, R69, R67 ;  /* 0x0000004542427223 */ /* 0x000fe20000010043 */
[----:B------:R-:W-:-:S03]  /*1f60*/  HADD2.F32 R47, -RZ, R72.H0_H0 ;  /* 0x20000048ff2f7230 */ /* 0x000fc60000004100 */
[----:B------:R-:W-:Y:S01]  /*1f70*/  FFMA.FTZ R66, R45, R70, R66 ;  /* 0x000000462d427223 */ /* 0x000fe20000010042 */
[----:B------:R-:W-:Y:S02]  /*1f80*/  HADD2.F32 R72, -RZ, R72.H1_H1 ;  /* 0x30000048ff487230 */ /* 0x000fe40000004100 */
[----:B0-----:R-:W-:-:S05]  /*1f90*/  HADD2.F32 R45, -RZ, R41.H0_H0 ;  /* 0x20000029ff2d7230 */ /* 0x001fca0000004100 */
[----:B------:R-:W-:Y:S02]  /*1fa0*/  FFMA.FTZ R68, R45, R47, R68 ;  /* 0x0000002f2d447223 */ /* 0x000fe40000010044 */
[----:B------:R-:W0:Y:S01]  /*1fb0*/  LDS R45, [R28+0x2c] ;  /* 0x00002c001c2d7984 */ /* 0x000e220000000800 */
[----:B------:R-:W-:-:S03]  /*1fc0*/  HADD2.F32 R47, -RZ, R41.H1_H1 ;  /* 0x30000029ff2f7230 */ /* 0x000fc60000004100 */
[----:B------:R-:W4:Y:S02]  /*1fd0*/  LDS R41, [R28+0x30] ;  /* 0x000030001c297984 */ /* 0x000f240000000800 */
[----:B------:R-:W-:Y:S02]  /*1fe0*/  FFMA.FTZ R72, R47, R72, R66 ;  /* 0x000000482f487223 */ /* 0x000fe40000010042 */
[----:B------:R-:W4:Y:S01]  /*1ff0*/  LDS R47, [R28+0x34] ;  /* 0x000034001c2f7984 */ /* 0x000f220000000800 */
[--C-:B-1----:R-:W-:Y:S02]  /*2000*/  HADD2.F32 R67, -RZ, R39.reuse.H0_H0 ;  /* 0x20000027ff437230 */ /* 0x102fe40000004100 */
[----:B------:R-:W-:Y:S02]  /*2010*/  HADD2.F32 R39, -RZ, R39.H1_H1 ;  /* 0x30000027ff277230 */ /* 0x000fe40000004100 */
[----:B------:R-:W-:Y:S01]  /*2020*/  HADD2.F32 R70, -RZ, R43.H1_H1 ;  /* 0x3000002bff467230 */ /* 0x000fe20000004100 */
[----:B------:R-:W-:Y:S01]  /*2030*/  UMOV UR4, 0xffffffff ;  /* 0xffffffff00047882 */ /* 0x000fe20000000000 */
[----:B--2---:R-:W-:-:S05]  /*2040*/  HADD2.F32 R66, -RZ, R71.H0_H0 ;  /* 0x20000047ff427230 */ /* 0x004fca0000004100 */
[----:B------:R-:W-:Y:S02]  /*2050*/  FFMA.FTZ R67, R67, R66, R68 ;  /* 0x0000004243437223 */ /* 0x000fe40000010044 */
[----:B------:R-:W1:Y:S01]  /*2060*/  LDS R66, [R28+0x38] ;  /* 0x000038001c427984 */ /* 0x000e620000000800 */
[----:B------:R-:W-:Y:S02]  /*2070*/  HADD2.F32 R71, -RZ, R71.H1_H1 ;  /* 0x30000047ff477230 */ /* 0x000fe40000004100 */
[----:B------:R-:W-:-:S03]  /*2080*/  HADD2.F32 R68, -RZ, R43.H0_H0 ;  /* 0x2000002bff447230 */ /* 0x000fc60000004100 */
[----:B------:R-:W-:Y:S01]  /*2090*/  FFMA.FTZ R39, R39, R71, R72 ;  /* 0x0000004727277223 */ /* 0x000fe20000010048 */
[--C-:B---3--:R-:W-:Y:S02]  /*20a0*/  HADD2.F32 R43, -RZ, R40.reuse.H0_H0 ;  /* 0x20000028ff2b7230 */ /* 0x108fe40000004100 */
[----:B------:R-:W-:-:S03]  /*20b0*/  HADD2.F32 R40, -RZ, R40.H1_H1 ;  /* 0x30000028ff287230 */ /* 0x000fc60000004100 */
[----:B------:R-:W-:Y:S01]  /*20c0*/  FFMA.FTZ R43, R68, R43, R67 ;  /* 0x0000002b442b7223 */ /* 0x000fe20000010043 */
[--C-:B0-----:R-:W-:Y:S02]  /*20d0*/  HADD2.F32 R68, -RZ, R45.reuse.H1_H1 ;  /* 0x3000002dff447230 */ /* 0x101fe40000004100 */
[----:B------:R-:W-:Y:S01]  /*20e0*/  FFMA.FTZ R39, R70, R40, R39 ;  /* 0x0000002846277223 */ /* 0x000fe20000010027 */
[----:B------:R-:W-:Y:S02]  /*20f0*/  HADD2.F32 R40, -RZ, R45.H0_H0 ;  /* 0x2000002dff287230 */ /* 0x000fe40000004100 */
[--C-:B----4-:R-:W-:Y:S02]  /*2100*/  HADD2.F32 R45, -RZ, R42.reuse.H0_H0 ;  /* 0x2000002aff2d7230 */ /* 0x110fe40000004100 */
[----:B------:R-:W-:-:S03]  /*2110*/  HADD2.F32 R42, -RZ, R42.H1_H1 ;  /* 0x3000002aff2a7230 */ /* 0x000fc60000004100 */
[----:B------:R-:W-:Y:S01]  /*2120*/  FFMA.FTZ R40, R40, R45, R43 ;  /* 0x0000002d28287223 */ /* 0x000fe2000001002b */
[--C-:B------:R-:W-:Y:S02]  /*2130*/  HADD2.F32 R43, -RZ, R41.reuse.H0_H0 ;  /* 0x20000029ff2b7230 */ /* 0x100fe40000004100 */
[----:B------:R-:W-:Y:S01]  /*2140*/  FFMA.FTZ R39, R68, R42, R39 ;  /* 0x0000002a44277223 */ /* 0x000fe20000010027 */
[----:B------:R-:W-:Y:S02]  /*2150*/  HADD2.F32 R42, -RZ, R41.H1_H1 ;  /* 0x30000029ff2a7230 */ /* 0x000fe40000004100 */
[--C-:B------:R-:W-:Y:S02]  /*2160*/  HADD2.F32 R45, -RZ, R44.reuse.H0_H0 ;  /* 0x2000002cff2d7230 */ /* 0x100fe40000004100 */
[----:B------:R-:W-:Y:S02]  /*2170*/  HADD2.F32 R41, -RZ, R47.H0_H0 ;  /* 0x2000002fff297230 */ /* 0x000fe40000004100 */
[----:B------:R-:W-:-:S02]  /*2180*/  HADD2.F32 R44, -RZ, R44.H1_H1 ;  /* 0x3000002cff2c7230 */ /* 0x000fc40000004100 */
[----:B------:R-:W-:Y:S01]  /*2190*/  FFMA.FTZ R40, R43, R45, R40 ;  /* 0x0000002d2b287223 */ /* 0x000fe20000010028 */
[--C-:B------:R-:W-:Y:S02]  /*21a0*/  HADD2.F32 R67, -RZ, R46.reuse.H0_H0 ;  /* 0x2000002eff437230 */ /* 0x100fe40000004100 */
[----:B------:R-:W-:Y:S02]  /*21b0*/  HADD2.F32 R46, -RZ, R46.H1_H1 ;  /* 0x3000002eff2e7230 */ /* 0x000fe40000004100 */
[----:B------:R-:W-:Y:S01]  /*21c0*/  FFMA.FTZ R39, R42, R44, R39 ;  /* 0x0000002c2a277223 */ /* 0x000fe20000010027 */
[----:B------:R-:W-:Y:S01]  /*21d0*/  FFMA.FTZ R41, R41, R67, R40 ;  /* 0x0000004329297223 */ /* 0x000fe20000010028 */
[----:B------:R-:W-:Y:S02]  /*21e0*/  HADD2.F32 R40, -RZ, R47.H1_H1 ;  /* 0x3000002fff287230 */ /* 0x000fe40000004100 */
[--C-:B-1----:R-:W-:Y:S02]  /*21f0*/  HADD2.F32 R42, -RZ, R66.reuse.H0_H0 ;  /* 0x20000042ff2a7230 */ /* 0x102fe40000004100 */
[----:B------:R-:W-:-:S02]  /*2200*/  HADD2.F32 R66, -RZ, R66.H1_H1 ;  /* 0x30000042ff427230 */ /* 0x000fc40000004100 */
[--C-:B------:R-:W-:Y:S02]  /*2210*/  HADD2.F32 R43, -RZ, R38.reuse.H0_H0 ;  /* 0x20000026ff2b7230 */ /* 0x100fe40000004100 */
[----:B------:R-:W-:Y:S01]  /*2220*/  FFMA.FTZ R39, R40, R46, R39 ;  /* 0x0000002e28277223 */ /* 0x000fe20000010027 */
[----:B------:R-:W-:Y:S02]  /*2230*/  HADD2.F32 R38, -RZ, R38.H1_H1 ;  /* 0x30000026ff267230 */ /* 0x000fe40000004100 */
[----:B------:R-:W-:-:S03]  /*2240*/  FFMA.FTZ R41, R42, R43, R41 ;  /* 0x0000002b2a297223 */ /* 0x000fc60000010029 */
[----:B------:R-:W-:-:S04]  /*2250*/  FFMA.FTZ R38, R66, R38, R39 ;  /* 0x0000002642267223 */ /* 0x000fc80000010027 */
[----:B------:R-:W-:Y:S01]  /*2260*/  FADD.FTZ R38, R41, R38 ;  /* 0x0000002629267221 */ /* 0x000fe20000010000 */
[----:B------:R-:W-:Y:S06]  /*2270*/  BRA.DIV UR4, `(.L_x_23984) ;  /* 0x0000003604047947 */ /* 0x000fec000b800000 */
[----:B------:R-:W0:Y:S02]  /*2280*/  SHFL.BFLY PT, R39, R38, 0x2, 0x1f ;  /* 0x0c401f0026277f89 */ /* 0x000e2400000e0000 */
[----:B0-----:R-:W-:-:S05]  /*2290*/  FADD.FTZ R39, R38, R39 ;  /* 0x0000002726277221 */ /* 0x001fca0000010000 */
[----:B------:R0:W1:Y:S02]  /*22a0*/  SHFL.BFLY PT, R40, R39, 0x1, 0x1f ;  /* 0x0c201f0027287f89 */ /* 0x00006400000e0000 */
.L_x_24033:
        /* <DEDUP_REMOVED lines=15> */
.L_x_23986:
[----:B------:R-:W-:Y:S05]  /*23a0*/  BSYNC B1 ;  /* 0x0000000000017941 */ /* 0x000fea0003800000 */
.L_x_23985:
[----:B------:R-:W-:Y:S01]  /*23b0*/  IADD3 R8, P0, R8, 0x10, RZ ;  /* 0x0000001008087810 */ /* 0x000fe20007f1e0ff */
[----:B------:R-:W-:Y:S02]  /*23c0*/  VIADD R60, R60, 0x20 ;  /* 0x000000203c3c7836 */ /* 0x000fe40000000000 */
[----:B-1----:R-:W-:Y:S02]  /*23d0*/  VIADD R54, R54, 0x80 ;  /* 0x0000008036367836 */ /* 0x002fe40000000000 */
[----:B------:R-:W-:Y:S02]  /*23e0*/  VIADD R25, R25, 0x20 ;  /* 0x0000002019197836 */ /* 0x000fe40000000000 */
[----:B------:R-:W-:Y:S01]  /*23f0*/  IMAD.X R9, RZ, RZ, R9, P0 ;  /* 0x000000ffff097224 */ /* 0x000fe200000e0609 */
[----:B------:R-:W-:Y:S06]  /*2400*/  @!P2 BRA `(.L_x_23987) ;  /* 0xfffffff0005ca947 */ /* 0x000fec000383ffff */
.L_x_23983:
[----:B------:R-:W-:Y:S05]  /*2410*/  BSYNC B0 ;  /* 0x0000000000007941 */ /* 0x000fea0003800000 */
.L_x_23982:
        /* <DEDUP_REMOVED lines=13> */
.L_x_24038:
        /* <DEDUP_REMOVED lines=16> */
[----:B--2---:R-:W-:-:S04]  /*25f0*/  @!P0 LEA R5, R8, R5, 0x18 ;  /* 0x0000000508058211 */ /* 0x004fc800078ec0ff */
[----:B------:R-:W-:-:S05]  /*2600*/  @!P0 LEA R9, R2, R5, 0x2 ;  /* 0x0000000502098211 */ /* 0x000fca00078e10ff */
[----:B------:R2:W3:Y:S02]  /*2610*/  @!P0 LDS R7, [R9] ;  /* 0x0000000009078984 */ /* 0x0004e40000000800 */
[----:B--2---:R-:W-:Y:S02]  /*2620*/  IMAD.MOV.U32 R9, RZ, RZ, RZ ;  /* 0x000000ffff097224 */ /* 0x004fe400078e00ff */
[----:B---3--:R-:W1:Y:S02]  /*2630*/  SHFL.BFLY PT, R8, R7, 0x2, 0x1f ;  /* 0x0c401f0007087f89 */ /* 0x008e6400000e0000 */
[----:B-1----:R-:W-:Y:S01]  /*2640*/  FMNMX.FTZ R10, R8, R7, !PT ;  /* 0x00000007080a7209 */ /* 0x002fe20007810000 */
[----:B------:R-:W-:-:S04]  /*2650*/  VIADD R8, R0, 0x7 ;  /* 0x0000000700087836 */ /* 0x000fc80000000000 */
        /* <DEDUP_REMOVED lines=25> */
.L_x_23993:
        /* <DEDUP_REMOVED lines=11> */
.L_x_23992:
[----:B------:R-:W-:Y:S05]  /*28a0*/  BSYNC B1 ;  /* 0x0000000000017941 */ /* 0x000fea0003800000 */
.L_x_23991:
        /* <DEDUP_REMOVED lines=14> */
.L_x_23996:
        /* <DEDUP_REMOVED lines=100> */
.L_x_23995:
[----:B------:R-:W-:Y:S05]  /*2fd0*/  BSYNC B1 ;  /* 0x0000000000017941 */ /* 0x000fea0003800000 */
.L_x_23994:
        /* <DEDUP_REMOVED lines=55> */
.L_x_23998:
[----:B------:R-:W-:Y:S05]  /*3350*/  BSYNC B1 ;  /* 0x0000000000017941 */ /* 0x000fea0003800000 */
.L_x_23997:
        /* <DEDUP_REMOVED lines=26> */
.L_x_23990:
[----:B------:R-:W-:Y:S05]  /*3500*/  BSYNC B0 ;  /* 0x0000000000007941 */ /* 0x000fea0003800000 */
.L_x_23989:
        /* <DEDUP_REMOVED lines=51> */
.L_x_24003:
        /* <DEDUP_REMOVED lines=8> */
.L_x_24002:
[----:B------:R-:W-:Y:S05]  /*38c0*/  BSYNC B1 ;  /* 0x0000000000017941 */ /* 0x000fea0003800000 */
.L_x_24001:
        /* <DEDUP_REMOVED lines=14> */
.L_x_24006:
[----:B------:R-:W1:Y:S01]  /*39b0*/  LDS R9, [R5+-0x400] ;  /* 0xfffc000005097984 */ /* 0x000e620000000800 */
[----:B------:R-:W-:-:S03]  /*39c0*/  IADD3 R7, R7, 0x800, RZ ;  /* 0x0000080007077810 */ /* 0x000fc60007ffe0ff */
[----:B------:R-:W2:Y:S01]  /*39d0*/  LDS R11, [R5+-0x200] ;  /* 0xfffe0000050b7984 */ /* 0x000ea20000000800 */
[----:B------:R-:W-:-:S03]  /*39e0*/  ISETP.GE.AND P1, PT, R7, R36, PT ;  /* 0x000000240700720c */ /* 0x000fc60003f26270 */
        /* <DEDUP_REMOVED lines=48> */
.L_x_24005:
[----:B------:R-:W-:Y:S05]  /*3cf0*/  BSYNC B1 ;  /* 0x0000000000017941 */ /* 0x000fea0003800000 */
.L_x_24004:
        /* <DEDUP_REMOVED lines=31> */
.L_x_24008:
[----:B------:R-:W-:Y:S05]  /*3ef0*/  BSYNC B1 ;  /* 0x0000000000017941 */ /* 0x000fea0003800000 */
.L_x_24007:
        /* <DEDUP_REMOVED lines=14> */
.L_x_24000:
[----:B------:R-:W-:Y:S05]  /*3fe0*/  BSYNC B0 ;  /* 0x0000000000007941 */ /* 0x000fea0003800000 */
.L_x_23999:
[----:B--2---:R-:W-:Y:S01]  /*3ff0*/  SHF.R.S32.HI R8, RZ, 0x1f, R3 ;  /* 0x0000001fff087819 */ /* 0x004fe20000011403 */
        /* <DEDUP_REMOVED lines=10> */
[----:B------:R-:W2:Y:S01]  /*40a0*/  S2UR UR4, SR_CTAID.Y ;  /* 0x00000000000479c3 */ /* 0x000ea20000002600 */
[----:B------:R-:W-:Y:S01]  /*40b0*/  ULDC.64 UR6, c[0x0][0x238] ;  /* 0x00008e0000067ab9 */ /* 0x000fe20000000a00 */
[----:B0-----:R-:W-:Y:S01]  /*40c0*/  IMAD.SHL.U32 R39, R2, 0x8, RZ ;  /* 0x0000000802277824 */ /* 0x001fe200078e00ff */
[C---:B------:R-:W-:Y:S01]  /*40d0*/  IADD3 R44, -R35.reuse, -0x1, R6 ;  /* 0xffffffff232c7810 */ /* 0x040fe20007ffe106 */
[----:B------:R-:W-:Y:S02]  /*40e0*/  IMAD.SHL.U32 R41, R35, 0x8, RZ ;  /* 0x0000000823297824 */ /* 0x000fe400078e00ff */
[----:B------:R-:W-:Y:S01]  /*40f0*/  IMAD.MOV.U32 R7, RZ, RZ, RZ ;  /* 0x000000ffff077224 */ /* 0x000fe200078e00ff */
[C---:B------:R-:W-:Y:S01]  /*4100*/  IADD3 R45, R39.reuse, 0x100, RZ ;  /* 0x00000100272d7810 */ /* 0x040fe20007ffe0ff */
[----:B------:R-:W2:Y:S01]  /*4110*/  LDC R5, c[0x0][0x248] ;  /* 0x00009200ff057b82 */ /* 0x000ea20000000800 */
[----:B------:R-:W-:Y:S02]  /*4120*/  IMAD.MOV.U32 R43, RZ, RZ, R35 ;  /* 0x000000ffff2b7224 */ /* 0x000fe400078e0023 */
[----:B------:R-:W-:-:S02]  /*4130*/  VIADD R47, R39, 0x200 ;  /* 0x00000200272f7836 */ /* 0x000fc40000000000 */
[----:B------:R-:W-:-:S03]  /*4140*/  VIADD R49, R39, 0x300 ;  /* 0x0000030027317836 */ /* 0x000fc60000000000 */
[----:B------:R-:W0:Y:S08]  /*4150*/  S2UR UR5, SR_CgaCtaId ;  /* 0x00000000000579c3 */ /* 0x000e300000008800 */
[----:B------:R-:W3:Y:S01]  /*4160*/  LDC R38, c[0x0][0x25c] ;  /* 0x00009700ff267b82 */ /* 0x000ee20000000800 */
[----:B--2---:R-:W-:Y:S01]  /*4170*/  IMAD R8, R5, UR4, RZ ;  /* 0x0000000405087c24 */ /* 0x004fe2000f8e02ff */
[----:B------:R-:W-:Y:S01]  /*4180*/  UMOV UR4, 0x400 ;  /* 0x0000040000047882 */ /* 0x000fe20000000000 */
[----:B------:R-:W-:Y:S01]  /*4190*/  SHF.R.S32.HI R5, RZ, 0x1f, R35 ;  /* 0x0000001fff057819 */ /* 0x000fe20000011423 */
[----:B------:R-:W-:-:S02]  /*41a0*/  UIADD3 UR4, UR4, 0x110, URZ ;  /* 0x0000011004047890 */ /* 0x000fc4000fffe03f */
[----:B------:R-:W-:Y:S02]  /*41b0*/  IADD3 R37, P0, R35, R8, RZ ;  /* 0x0000000823257210 */ /* 0x000fe40007f1e0ff */
[----:B0-----:R-:W-:Y:S02]  /*41c0*/  ULEA UR4, UR5, UR4, 0x18 ;  /* 0x0000000405047291 */ /* 0x001fe4000f8ec03f */
        /* <DEDUP_REMOVED lines=9> */
.L_x_24021:
[----:B------:R-:W2:Y:S01]  /*4260*/  LDG.E.CONSTANT R9, desc[UR10][R36.64] ;  /* 0x0000000a24097981 */ /* 0x000ea2000c1e9900 */
[----:B------:R-:W0:Y:S03]  /*4270*/  LDC.64 R30, c[0x0][0x228] ;  /* 0x00008a00ff1e7b82 */ /* 0x000e260000000a00 */
[----:B------:R-:W3:Y:S04]  /*4280*/  LDS.128 R20, [R40+-0x10] ;  /* 0xfffff00028147984 */ /* 0x000ee80000000c00 */
[----:B------:R-:W4:Y:S01]  /*4290*/  LDS.128 R24, [R40] ;  /* 0x0000000028187984 */ /* 0x000f220000000c00 */
[----:B--2---:R-:W-:Y:S01]  /*42a0*/  SHF.R.S32.HI R8, RZ, 0x1f, R9 ;  /* 0x0000001fff087819 */ /* 0x004fe20000011409 */
[----:B------:R-:W-:-:S04]  /*42b0*/  IMAD.WIDE.U32 R28, R9, UR8, R4 ;  /* 0x00000008091c7c25 */ /* 0x000fc8000f8e0004 */
[----:B------:R-:W-:Y:S01]  /*42c0*/  IMAD R8, R8, UR8, RZ ;  /* 0x0000000808087c24 */ /* 0x000fe2000f8e02ff */
[----:B-1----:R-:W-:-:S03]  /*42d0*/  IADD3 R10, P2, R47, R28, RZ ;  /* 0x0000001c2f0a7210 */ /* 0x002fc60007f5e0ff */
        /* <DEDUP_REMOVED lines=8> */
[----:B------:R-:W-:Y:S02]  /*4360*/  LEA.HI.X.SX32 R11, R47, R42, 0x1, P2 ;  /* 0x0000002a2f0b7211 */ /* 0x000fe400010f0eff */
[----:B------:R-:W-:Y:S02]  /*4370*/  LEA R16, P1, R17, R30, 0x1 ;  /* 0x0000001e11107211 */ /* 0x000fe400078208ff */
[----:B------:R-:W-:-:S02]  /*4380*/  LEA.HI.X.SX32 R18, R39, R42, 0x1, P0 ;  /* 0x0000002a27127211 */ /* 0x000fc400000f0eff */
[-C--:B------:R-:W-:Y:S02]  /*4390*/  LEA.HI.X R13, R10, R31.reuse, R11, 0x1, P3 ;  /* 0x0000001f0a0d7211 */ /* 0x080fe400018f0c0b */
[----:B------:R-:W-:Y:S01]  /*43a0*/  LEA.HI.X R17, R17, R31, R18, 0x1, P1 ;  /* 0x0000001f11117211 */ /* 0x000fe200008f0c12 */
[----:B------:R-:W5:Y:S04]  /*43b0*/  LDG.E.128.CONSTANT R8, desc[UR10][R8.64] ;  /* 0x0000000a08087981 */ /* 0x000f68000c1e9d00 */
[----:B------:R-:W5:Y:S04]  /*43c0*/  LDG.E.128.CONSTANT R12, desc[UR10][R12.64] ;  /* 0x0000000a0c0c7981 */ /* 0x000f68000c1e9d00 */
[----:B------:R-:W5:Y:S01]  /*43d0*/  LDG.E.128.CONSTANT R16, desc[UR10][R16.64] ;  /* 0x0000000a10107981 */ /* 0x000f62000c1e9d00 */
[----:B------:R-:W-:Y:S01]  /*43e0*/  ISETP.NE.AND P0, PT, R44, RZ, PT ;  /* 0x000000ff2c00720c */ /* 0x000fe20003f05270 */
[----:B------:R-:W-:Y:S01]  /*43f0*/  BSSY B1, `(.L_x_24011) ;  /* 0x0000025000017945 */ /* 0x000fe20003800000 */
[----:B---3--:R-:W-:-:S02]  /*4400*/  F2FP.F16.F32.PACK_AB R22, R23, R22 ;  /* 0x000000161716723e */ /* 0x008fc400000000ff */
[----:B------:R-:W-:Y:S02]  /*4410*/  F2FP.F16.F32.PACK_AB R21, R21, R20 ;  /* 0x000000141515723e */ /* 0x000fe400000000ff */
[----:B----4-:R-:W-:Y:S01]  /*4420*/  F2FP.F16.F32.PACK_AB R24, R25, R24 ;  /* 0x000000181918723e */ /* 0x010fe200000000ff */
[----:B------:R-:W-:-:S06]  /*4430*/  IMAD.MOV.U32 R20, RZ, RZ, R22 ;  /* 0x000000ffff147224 */ /* 0x000fcc00078e0016 */
[----:B------:R-:W-:Y:S05]  /*4440*/  @P0 BRA `(.L_x_24012) ;  /* 0x00000000007c0947 */ /* 0x000fea0003800000 */
[----:B------:R-:W-:Y:S01]  /*4450*/  VIADD R23, R41, 0x2 ;  /* 0x0000000229177836 */ /* 0x000fe20000000000 */
[----:B-----5:R-:W-:Y:S01]  /*4460*/  PRMT R22, R17, 0x7632, R22 ;  /* 0x0000763211167816 */ /* 0x020fe20000000016 */
[C---:B------:R-:W-:Y:S02]  /*4470*/  VIADD R25, R41.reuse, 0x3 ;  /* 0x0000000329197836 */ /* 0x040fe40000000000 */
        /* <DEDUP_REMOVED lines=10> */
[----:B------:R-:W-:Y:S02]  /*4520*/  SEL R25, R17, RZ, !P1 ;  /* 0x000000ff11197207 */ /* 0x000fe40004800000 */
        /* <DEDUP_REMOVED lines=17> */
.L_x_24012:
[----:B------:R-:W-:Y:S05]  /*4640*/  BSYNC B1 ;  /* 0x0000000000017941 */ /* 0x000fea0003800000 */
.L_x_24011:
[----:B------:R-:W-:Y:S01]  /*4650*/  BSSY B1, `(.L_x_24013) ;  /* 0x0000022000017945 */ /* 0x000fe20003800000 */
[----:B-----5:R-:W-:-:S03]  /*4660*/  HMUL2 R17, R20, R17 ;  /* 0x0000001114117232 */ /* 0x020fc60000000000 */
        /* <DEDUP_REMOVED lines=32> */
.L_x_24014:
[----:B------:R-:W-:Y:S05]  /*4870*/  BSYNC B1 ;  /* 0x0000000000017941 */ /* 0x000fea0003800000 */
.L_x_24013:
[----:B------:R-:W-:Y:S01]  /*4880*/  HFMA2.MMA R22, R20, R9, -RZ ;  /* 0x0000000914167235 */ /* 0x000fe200001000ff */
[----:B------:R-:W-:Y:S01]  /*4890*/  BSSY B1, `(.L_x_24015) ;  /* 0x0000024000017945 */ /* 0x000fe20003800000 */
[----:B------:R-:W-:Y:S01]  /*48a0*/  HFMA2.MMA R9, R21, R16, R17 ;  /* 0x0000001015097235 */ /* 0x000fe20000000011 */
[----:B------:R-:W-:-:S07]  /*48b0*/  F2FP.F16.F32.PACK_AB R27, R27, R26 ;  /* 0x0000001a1b1b723e */ /* 0x000fce00000000ff */
        /* <DEDUP_REMOVED lines=33> */
.L_x_24016:
[----:B------:R-:W-:Y:S05]  /*4ad0*/  BSYNC B1 ;  /* 0x0000000000017941 */ /* 0x000fea0003800000 */
.L_x_24015:
[----:B------:R-:W-:Y:S01]  /*4ae0*/  HMUL2 R13, R20, R13 ;  /* 0x0000000d140d7232 */ /* 0x000fe20000000000 */
[----:B------:R-:W-:Y:S01]  /*4af0*/  HFMA2.MMA R9, R24, R18, R9 ;  /* 0x0000001218097235 */ /* 0x000fe20000000009 */
[----:B------:R-:W-:Y:S01]  /*4b00*/  HFMA2 R22, R24, R10, R22 ;  /* 0x0000000a18167231 */ /* 0x000fe20000000016 */
[----:B------:R-:W-:Y:S01]  /*4b10*/  ISETP.GT.AND P2, PT, R2, 0x17, PT ;  /* 0x000000170200780c */ /* 0x000fe20003f44270 */
[----:B------:R-:W-:Y:S01]  /*4b20*/  VIADD R43, R43, 0x4 ;  /* 0x000000042b2b7836 */ /* 0x000fe20000000000 */
[----:B------:R-:W-:Y:S01]  /*4b30*/  BSSY B1, `(.L_x_24017) ;  /* 0x0000044000017945 */ /* 0x000fe20003800000 */
[----:B------:R-:W-:Y:S01]  /*4b40*/  HFMA2.MMA R13, R21, R12, R13 ;  /* 0x0000000c150d7235 */ /* 0x000fe2000000000d */
[----:B------:R-:W-:Y:S02]  /*4b50*/  IMAD.MOV.U32 R12, RZ, RZ, R27 ;  /* 0x000000ffff0c7224 */ /* 0x000fe400078e001b */
[----:B------:R-:W-:-:S03]  /*4b60*/  ISETP.GE.AND P1, PT, R43, R6, PT ;  /* 0x000000062b00720c */ /* 0x000fc60003f26270 */
[C---:B------:R-:W-:Y:S02]  /*4b70*/  HFMA2 R9, R12.reuse, R19, R9 ;  /* 0x000000130c097231 */ /* 0x040fe40000000009 */
[----:B------:R-:W-:Y:S01]  /*4b80*/  HFMA2.MMA R13, R24, R14, R13 ;  /* 0x0000000e180d7235 */ /* 0x000fe2000000000d */
[----:B------:R-:W-:Y:S02]  /*4b90*/  HFMA2 R22, R12, R11, R22 ;  /* 0x0000000b0c167231 */ /* 0x000fe40000000016 */
[--C-:B------:R-:W-:Y:S02]  /*4ba0*/  HADD2.F32 R8, -RZ, R9.reuse.H0_H0 ;  /* 0x20000009ff087230 */ /* 0x100fe40000004100 */
[----:B------:R-:W-:Y:S02]  /*4bb0*/  HADD2.F32 R9, -RZ, R9.H1_H1 ;  /* 0x30000009ff097230 */ /* 0x000fe40000004100 */
[--C-:B------:R-:W-:Y:S01]  /*4bc0*/  HADD2.F32 R10, -RZ, R22.reuse.H0_H0 ;  /* 0x20000016ff0a7230 */ /* 0x100fe20000004100 */
[----:B------:R-:W-:Y:S01]  /*4bd0*/  HFMA2.MMA R13, R12, R15, R13 ;  /* 0x0000000f0c0d7235 */ /* 0x000fe2000000000d */
[----:B------:R-:W-:-:S02]  /*4be0*/  HADD2.F32 R11, -RZ, R22.H1_H1 ;  /* 0x30000016ff0b7230 */ /* 0x000fc40000004100 */
[----:B------:R-:W-:-:S03]  /*4bf0*/  FADD.FTZ R8, R8, R9 ;  /* 0x0000000908087221 */ /* 0x000fc60000010000 */
[----:B------:R-:W-:Y:S01]  /*4c00*/  FADD.FTZ R11, R10, R11 ;  /* 0x0000000b0a0b7221 */ /* 0x000fe20000010000 */
[----:B------:R-:W-:-:S03]  /*4c10*/  FADD.FTZ R7, R8, R7 ;  /* 0x0000000708077221 */ /* 0x000fc60000010000 */
[--C-:B------:R-:W-:Y:S02]  /*4c20*/  HADD2.F32 R14, -RZ, R13.reuse.H0_H0 ;  /* 0x2000000dff0e7230 */ /* 0x100fe40000004100 */
[----:B------:R-:W-:Y:S01]  /*4c30*/  FADD.FTZ R32, R11, R32 ;  /* 0x000000200b207221 */ /* 0x000fe20000010000 */
[----:B------:R-:W-:-:S05]  /*4c40*/  HADD2.F32 R13, -RZ, R13.H1_H1 ;  /* 0x3000000dff0d7230 */ /* 0x000fca0000004100 */
[----:B------:R-:W-:-:S04]  /*4c50*/  FADD.FTZ R14, R14, R13 ;  /* 0x0000000d0e0e7221 */ /* 0x000fc80000010000 */
        /* <DEDUP_REMOVED lines=40> */
.L_x_24020:
[----:B------:R-:W-:Y:S05]  /*4ee0*/  BSYNC B2 ;  /* 0x0000000000027941 */ /* 0x000fea0003800000 */
.L_x_24019:
        /* <DEDUP_REMOVED lines=8> */
.L_x_24018:
[----:B------:R-:W-:Y:S05]  /*4f70*/  BSYNC B1 ;  /* 0x0000000000017941 */ /* 0x000fea0003800000 */
.L_x_24017:
[----:B------:R-:W-:Y:S01]  /*4f80*/  IADD3 R36, P0, R36, 0x10, RZ ;  /* 0x0000001024247810 */ /* 0x000fe20007f1e0ff */
[----:B------:R-:W-:Y:S02]  /*4f90*/  VIADD R41, R41, 0x20 ;  /* 0x0000002029297836 */ /* 0x000fe40000000000 */
[----:B------:R-:W-:Y:S02]  /*4fa0*/  VIADD R44, R44, 0xfffffffc ;  /* 0xfffffffc2c2c7836 */ /* 0x000fe40000000000 */
[----:B------:R-:W-:Y:S02]  /*4fb0*/  VIADD R40, R40, 0x80 ;  /* 0x0000008028287836 */ /* 0x000fe40000000000 */
[----:B------:R-:W-:Y:S01]  /*4fc0*/  IMAD.X R37, RZ, RZ, R37, P0 ;  /* 0x000000ffff257224 */ /* 0x000fe200000e0625 */
[----:B------:R-:W-:Y:S06]  /*4fd0*/  @!P1 BRA `(.L_x_24021) ;  /* 0xfffffff000a09947 */ /* 0x000fec000383ffff */
.L_x_24010:
[----:B------:R-:W-:Y:S05]  /*4fe0*/  BSYNC B0 ;  /* 0x0000000000007941 */ /* 0x000fea0003800000 */
.L_x_24009:
        /* <DEDUP_REMOVED lines=22> */
.L_x_24023:
[----:B------:R-:W-:Y:S05]  /*5150*/  BSYNC B0 ;  /* 0x0000000000007941 */ /* 0x000fea0003800000 */
.L_x_24022:
        /* <DEDUP_REMOVED lines=12> */
.L_x_24025:
[----:B------:R-:W-:Y:S05]  /*5220*/  BSYNC B0 ;  /* 0x0000000000007941 */ /* 0x000fea0003800000 */
.L_x_24024:
        /* <DEDUP_REMOVED lines=8> */
.L_x_24027:
[----:B------:R-:W-:Y:S05]  /*52b0*/  BSYNC B0 ;  /* 0x0000000000007941 */ /* 0x000fea0003800000 */
.L_x_24026:
        /* <DEDUP_REMOVED lines=12> */
.L_x_24029:
[----:B------:R-:W-:Y:S05]  /*5380*/  BSYNC B0 ;  /* 0x0000000000007941 */ /* 0x000fea0003800000 */
.L_x_24028:
[----:B------:R-:W-:Y:S06]  /*5390*/  BAR.SYNC.DEFER_BLOCKING 0x0 ;  /* 0x0000000000007b1d */ /* 0x000fec0000010000 */
[----:B------:R-:W-:Y:S05]  /*53a0*/  @P1 EXIT ;  /* 0x000000000000194d */ /* 0x000fea0003800000 */
[----:B------:R-:W4:Y:S01]  /*53b0*/  S2UR UR8, SR_CTAID.Y ;  /* 0x00000000000879c3 */ /* 0x000f220000002600 */
[----:B------:R-:W-:Y:S01]  /*53c0*/  ULDC UR4, c[0x0][0xc] ;  /* 0x0000030000047ab9 */ /* 0x000fe20000000800 */
[----:B------:R-:W-:Y:S01]  /*53d0*/  ULDC UR5, c[0x0][0x14] ;  /* 0x0000050000057ab9 */ /* 0x000fe20000000800 */
[C---:B--23--:R-:W-:Y:S01]  /*53e0*/  VIADD R0, R2.reuse, 0x20 ;  /* 0x0000002002007836 */ /* 0x04cfe20000000000 */
[----:B------:R-:W-:Y:S01]  /*53f0*/  UIMAD UR5, UR5, 0x78, URZ ;  /* 0x00000078050578a4 */ /* 0x000fe2000f8e023f */
[----:B------:R-:W-:Y:S01]  /*5400*/  VIADD R3, R2, 0x40 ;  /* 0x0000004002037836 */ /* 0x000fe20000000000 */
[----:B------:R-:W-:Y:S02]  /*5410*/  F2FP.F16.F32.PACK_AB R32, R32, R7 ;  /* 0x000000072020723e */ /* 0x000fe400000000ff */
[----:B------:R-:W2:Y:S01]  /*5420*/  S2UR UR6, SR_CTAID.Z ;  /* 0x00000000000679c3 */ /* 0x000ea20000002700 */
[----:B------:R-:W-:-:S07]  /*5430*/  F2FP.F16.F32.PACK_AB R33, RZ, R33 ;  /* 0x00000021ff21723e */ /* 0x000fce00000000ff */
        /* <DEDUP_REMOVED lines=12> */
[----:B-1----:R-:W-:Y:S02]  /*5500*/  IADD3 R10, P1, R0, UR4, RZ ;  /* 0x00000004000a7c10 */ /* 0x002fe4000ff3e0ff */
[----:B------:R-:W-:Y:S02]  /*5510*/  LEA.HI.X.SX32 R12, R2, UR7, 0x1, P0 ;  /* 0x00000007020c7c11 */ /* 0x000fe400080f0eff */
[----:B------:R-:W-:Y:S02]  /*5520*/  LEA R4, P0, R5, UR8, 0x1 ;  /* 0x0000000805047c11 */ /* 0x000fe4000f8008ff */
[----:B------:R-:W-:-:S02]  /*5530*/  IADD3 R9, P2, R3, UR4, RZ ;  /* 0x0000000403097c10 */ /* 0x000fc4000ff5e0ff */
[----:B------:R-:W-:Y:S02]  /*5540*/  LEA.HI.X R5, R5, UR9, R12, 0x1, P0 ;  /* 0x0000000905057c11 */ /* 0x000fe400080f0c0c */
[----:B------:R-:W-:Y:S02]  /*5550*/  ISETP.GT.AND P0, PT, R2, 0x17, PT ;  /* 0x000000170200780c */ /* 0x000fe40003f04270 */
[----:B------:R-:W-:Y:S01]  /*5560*/  LEA.HI.X.SX32 R11, R0, UR7, 0x1, P1 ;  /* 0x00000007000b7c11 */ /* 0x000fe200088f0eff */
[----:B------:R1:W-:Y:S01]  /*5570*/  STG.E.U16 desc[UR10][R4.64], R32 ;  /* 0x0000002004007986 */ /* 0x0003e2000c10150a */
[----:B------:R-:W-:Y:S02]  /*5580*/  LEA.HI.X.SX32 R0, R3, UR7, 0x1, P2 ;  /* 0x0000000703007c11 */ /* 0x000fe400090f0eff */
[----:B------:R-:W-:Y:S02]  /*5590*/  LEA R6, P1, R10, UR8, 0x1 ;  /* 0x000000080a067c11 */ /* 0x000fe4000f8208ff */
[----:B------:R-:W-:-:S02]  /*55a0*/  LEA R8, P2, R9, UR8, 0x1 ;  /* 0x0000000809087c11 */ /* 0x000fc4000f8408ff */
[----:B------:R-:W-:Y:S02]  /*55b0*/  LEA.HI.X R7, R10, UR9, R11, 0x1, P1 ;  /* 0x000000090a077c11 */ /* 0x000fe400088f0c0b */
[----:B------:R-:W-:Y:S02]  /*55c0*/  PRMT R3, R32, 0x7632, R3 ;  /* 0x0000763220037816 */ /* 0x000fe40000000003 */
[----:B------:R-:W-:-:S03]  /*55d0*/  LEA.HI.X R9, R9, UR9, R0, 0x1, P2 ;  /* 0x0000000909097c11 */ /* 0x000fc600090f0c00 */
[----:B------:R1:W-:Y:S04]  /*55e0*/  STG.E.U16 desc[UR10][R6.64], R3 ;  /* 0x0000000306007986 */ /* 0x0003e8000c10150a */
[----:B------:R1:W-:Y:S01]  /*55f0*/  STG.E.U16 desc[UR10][R8.64], R33 ;  /* 0x0000002108007986 */ /* 0x0003e2000c10150a */
[----:B------:R-:W-:Y:S05]  /*5600*/  @P0 EXIT ;  /* 0x000000000000094d */ /* 0x000fea0003800000 */
[----:B------:R-:W-:Y:S01]  /*5610*/  VIADD R2, R2, 0x60 ;  /* 0x0000006002027836 */ /* 0x000fe20000000000 */
[----:B------:R-:W-:-:S04]  /*5620*/  F2FP.F16.F32.PACK_AB R0, RZ, R34 ;  /* 0x00000022ff00723e */ /* 0x000fc800000000ff */
[----:B-1----:R-:W-:-:S04]  /*5630*/  IADD3 R3, P0, R2, UR4, RZ ;  /* 0x0000000402037c10 */ /* 0x002fc8000ff1e0ff */
[----:B------:R-:W-:Y:S02]  /*5640*/  LEA.HI.X.SX32 R4, R2, UR7, 0x1, P0 ;  /* 0x0000000702047c11 */ /* 0x000fe400080f0eff */
[----:B------:R-:W-:-:S04]  /*5650*/  LEA R2, P0, R3, UR8, 0x1 ;  /* 0x0000000803027c11 */ /* 0x000fc8000f8008ff */
[----:B------:R-:W-:-:S05]  /*5660*/  LEA.HI.X R3, R3, UR9, R4, 0x1, P0 ;  /* 0x0000000903037c11 */ /* 0x000fca00080f0c04 */
[----:B------:R-:W-:Y:S01]  /*5670*/  STG.E.U16 desc[UR10][R2.64], R0 ;  /* 0x0000000002007986 */ /* 0x000fe2000c10150a */
[----:B------:R-:W-:Y:S05]  /*5680*/  EXIT ;  /* 0x000000000000794d */ /* 0x000fea0003800000 */
.L_x_23984:
[----:B------:R-:W-:Y:S01]  /*5690*/  BSSY B1, `(.L_x_24030) ;  /* 0x0000007000017945 */ /* 0x000fe20003800000 */
[----:B------:R-:W-:Y:S01]  /*56a0*/  MOV R42, 0x2 ;  /* 0x00000002002a7802 */ /* 0x000fe20000000f00 */
[----:B------:R-:W-:Y:S02]  /*56b0*/  IMAD.MOV.U32 R43, RZ, RZ, 0x1f ;  /* 0x0000001fff2b7424 */ /* 0x000fe400078e00ff */
[----:B------:R-:W-:-:S07]  /*56c0*/  IMAD.MOV.U32 R41, RZ, RZ, -0x1 ;  /* 0xffffffffff297424 */ /* 0x000fce00078e00ff */
[----:B-----5:R-:W-:Y:S05]  /*56d0*/  WARPSYNC.COLLECTIVE R41, `(.L_x_24031) ;  /* 0x0000000029087348 */ /* 0x020fea0003c00000 */
[----:B------:R0:W1:Y:S02]  /*56e0*/  SHFL.BFLY P0, R40, R38, R42, R43 ;  /* 0x0c00002a26287389 */ /* 0x000064000000002b */
[----:B01---5:R-:W-:Y:S01]  /*56f0*/  ENDCOLLECTIVE ;  /* 0x000000000000791b */ /* 0x023fe20003800000 */
.L_x_24031:
[----:B------:R-:W-:Y:S05]  /*5700*/  BSYNC B1 ;  /* 0x0000000000017941 */ /* 0x000fea0003800000 */
.L_x_24030:
        /* <DEDUP_REMOVED lines=9> */
.L_x_24032:
[----:B------:R-:W-:Y:S05]  /*57a0*/  BRA `(.L_x_24033) ;  /* 0xffffffc800c07947 */ /* 0x000fea000383ffff */
.L_x_23988:
        /* <DEDUP_REMOVED lines=8> */
.L_x_24035:
[----:B------:R-:W-:Y:S05]  /*5830*/  BSYNC B0 ;  /* 0x0000000000007941 */ /* 0x000fea0003800000 */
.L_x_24034:
        /* <DEDUP_REMOVED lines=9> */
.L_x_24036:
[----:B------:R-:W-:Y:S02]  /*58d0*/  IMAD.MOV.U32 R42, RZ, RZ, 0x4 ;  /* 0x00000004ff2a7424 */ /* 0x000fe400078e00ff */
[----:B------:R-:W-:-:S05]  /*58e0*/  IMAD.MOV.U32 R5, RZ, RZ, R40 ;  /* 0x000000ffff057224 */ /* 0x000fca00078e0028 */
[----:B------:R-:W-:-:S05]  /*58f0*/  FMNMX.FTZ R10, R8, R5, !PT ;  /* 0x00000005080a7209 */ /* 0x000fca0007810000 */
[----:B------:R-:W-:-:S07]  /*5900*/  IMAD.MOV.U32 R38, RZ, RZ, R10 ;  /* 0x000000ffff267224 */ /* 0x000fce00078e000a */
[----:B------:R-:W-:Y:S05]  /*5910*/  WARPSYNC.COLLECTIVE R41, `(.L_x_24037) ;  /* 0x0000000029087348 */ /* 0x000fea0003c00000 */
[----:B------:R0:W1:Y:S02]  /*5920*/  SHFL.BFLY P0, R40, R38, R42, R43 ;  /* 0x0c00002a26287389 */ /* 0x000064000000002b */
[----:B01----:R-:W-:Y:S01]  /*5930*/  ENDCOLLECTIVE ;  /* 0x000000000000791b */ /* 0x003fe20003800000 */
.L_x_24037:
[----:B------:R-:W-:Y:S01]  /*5940*/  IMAD.MOV.U32 R5, RZ, RZ, R40 ;  /* 0x000000ffff057224 */ /* 0x000fe200078e0028 */
[----:B------:R-:W-:Y:S06]  /*5950*/  BRA `(.L_x_24038) ;  /* 0xffffffc800e47947 */ /* 0x000fec000383ffff */
.L_x_24039:
        /* <DEDUP_REMOVED lines=10> */
.L_x_28443:


//--------------------- .text._ZN4vllm25paged_attention_v1_kernelIttLi112ELi8ELi128ELNS_18Fp8KVCacheDataTypeE0ELb0EEEvPT_PKS2_PKT0_S8_ifPKiSA_iPKfiiiSC_SC_iiiii --------------------------
	.section	.text._ZN4vllm25paged_attention_v1_kernelIttLi112ELi8ELi128ELNS_18Fp8KVCacheDataTypeE0ELb0EEEvPT_PKS2_PKT0_S8_ifPKiSA_iPKfiiiSC_SC_iiiii,"ax",@progbits
	.align	128
        .global         _ZN4vllm25paged_attention_v1_kernelIttLi112ELi8ELi128ELNS_18Fp8KVCacheDataTypeE0ELb0EEEvPT_PKS2_PKT0_S8_ifPKiSA_iPKfiiiSC_SC_iiiii
        .type           _ZN4vllm25paged_attention_v1_kernelIttLi112ELi8ELi128ELNS_18Fp8KVCacheDataTypeE0ELb0EEEvPT_PKS2_PKT0_S8_ifPKiSA_iPKfiiiSC_SC_iiiii,@function
        .size           _ZN4vllm25paged_attention_v1_kernelIttLi112ELi8ELi128ELNS_18Fp8KVCacheDataTypeE0ELb0EEEvPT_PKS2_PKT0_S8_ifPKiSA_iPKfiiiSC_SC_iiiii,(.L_x_28444 - _ZN4vllm25paged_attention_v1_kernelIttLi112ELi8ELi128ELNS_18Fp8KVCacheDataTypeE0ELb0EEEvPT_PKS2_PKT0_S8_ifPKiSA_iPKfiiiSC_SC_iiiii)
        .other          _ZN4vllm25paged_attention_v1_kernelIttLi112ELi8ELi128ELNS_18Fp8KVCacheDataTypeE0ELb0EEEvPT_PKS2_PKT0_S8_ifPKiSA_iPKfiiiSC_SC_iiiii,@"STO_CUDA_ENTRY STV_DEFAULT"
_ZN4vllm25paged_attention_v1_kernelIttLi112ELi8ELi128ELNS_18Fp8KVCacheDataTypeE0ELb0EEEvPT_PKS2_PKT0_S8_ifPKiSA_iPKfiiiSC_SC_iiiii:
.text._ZN4vllm25paged_attention_v1_kernelIttLi112ELi8ELi128ELNS_18Fp8KVCacheDataTypeE0ELb0EEEvPT_PKS2_PKT0_S8_ifPKiSA_iPKfiiiSC_SC_iiiii:
        /* <DEDUP_REMOVED lines=72> */
[----:B------:R-:W-:Y:S02]  /*0480*/  SHF.R.S32.HI R27, RZ, 0x5, R27 ;  /* 0x00000005ff1b7819 */ /* 0x000fe4000001141b */
[----:B------:R-:W-:Y:S01]  /*0490*/  SHF.R.S32.HI R24, RZ, 0x2, R24 ;  /* 0x00000002ff187819 */ /* 0x000fe20000011418 */
[----:B--2---:R-:W-:-:S05]  /*04a0*/  VIADD R5, R0, 0x7 ;  /* 0x0000000700057836 */ /* 0x004fca0000000000 */
[----:B------:R-:W-:-:S04]  /*04b0*/  SHF.R.S32.HI R10, RZ, 0x1f, R5 ;  /* 0x0000001fff0a7819 */ /* 0x000fc80000011405 */
[----:B------:R-:W-:Y:S01]  /*04c0*/  LEA.HI R10, R10, R5, RZ, 0x3 ;  /* 0x000000050a0a7211 */ /* 0x000fe200078f18ff */
[----:B------:R-:W-:-:S03]  /*04d0*/  IMAD.IADD R5, R3, 0x1, -R6 ;  /* 0x0000000103057824 */ /* 0x000fc600078e0a06 */
        /* <DEDUP_REMOVED lines=21> */
[----:B------:R-:W-:Y:S02]  /*0630*/  IADD3 R18, P0, P2, R11, R7, R12 ;  /* 0x000000070b127210 */ /* 0x000fe40007a1e00c */
[----:B0-----:R-:W-:Y:S02]  /*0640*/  LEA R10, R13, R10, 0x18 ;  /* 0x0000000a0d0a7211 */ /* 0x001fe400078ec0ff */
[----:B------:R-:W-:Y:S01]  /*0650*/  IADD3.X R13, R14, R15, R16, P0, P2 ;  /* 0x0000000f0e0d7210 */ /* 0x000fe200007e4410 */
[----:B------:R-:W-:Y:S01]  /*0660*/  IMAD.MOV.U32 R14, RZ, RZ, R24 ;  /* 0x000000ffff0e7224 */ /* 0x000fe200078e0018 */
[----:B------:R-:W-:Y:S01]  /*0670*/  LEA R17, P0, R18, UR4, 0x1 ;  /* 0x0000000412117c11 */ /* 0x000fe2000f8008ff */
[----:B------:R-:W-:-:S03]  /*0680*/  IMAD R11, R5, 0x38, R10 ;  /* 0x00000038050b7824 */ /* 0x000fc600078e020a */
[----:B------:R-:W-:Y:S01]  /*0690*/  LEA.HI.X R18, R18, UR5, R13, 0x1, P0 ;  /* 0x0000000512127c11 */ /* 0x000fe200080f0c0d */
[----:B------:R-:W-:-:S08]  /*06a0*/  IMAD R13, R24, 0x4, R11 ;  /* 0x00000004180d7824 */ /* 0x000fd000078e020b */
.L_x_24044:
        /* <DEDUP_REMOVED lines=11> */
.L_x_24043:
[----:B------:R-:W-:Y:S05]  /*0760*/  BSYNC B1 ;  /* 0x0000000000017941 */ /* 0x000fea0003800000 */
.L_x_24042:
        /* <DEDUP_REMOVED lines=8> */
[----:B------:R-:W-:Y:S01]  /*07f0*/  LEA.HI.X R20, R12, R11, R15, 0x1, P0 ;  /* 0x0000000b0c147211 */ /* 0x000fe200000f0c0f */
[----:B------:R-:W-:Y:S01]  /*0800*/  IMAD.SHL.U32 R15, R10, 0x2, RZ ;  /* 0x000000020a0f7824 */ /* 0x000fe200078e00ff */
[----:B0-----:R-:W-:Y:S02]  /*0810*/  LEA R18, R18, R9, 0x18 ;  /* 0x0000000912127211 */ /* 0x001fe400078ec0ff */
[----:B------:R-:W-:-:S03]  /*0820*/  IADD3 R9, R14, -0x80, RZ ;  /* 0xffffff800e097810 */ /* 0x000fc60007ffe0ff */
[----:B------:R-:W-:-:S04]  /*0830*/  IMAD R7, R5, 0x38, R18 ;  /* 0x0000003805077824 */ /* 0x000fc800078e0212 */
[----:B------:R-:W-:-:S04]  /*0840*/  IMAD R7, R14, 0x4, R7 ;  /* 0x000000040e077824 */ /* 0x000fc800078e0207 */
[----:B------:R-:W-:-:S07]  /*0850*/  VIADD R7, R7, 0x100 ;  /* 0x0000010007077836 */ /* 0x000fce0000000000 */
.L_x_24045:
        /* <DEDUP_REMOVED lines=17> */
.L_x_24041:
[----:B------:R-:W-:Y:S05]  /*0970*/  BSYNC B0 ;  /* 0x0000000000007941 */ /* 0x000fea0003800000 */
.L_x_24040:
        /* <DEDUP_REMOVED lines=12> */
[----:B------:R-:W-:Y:S01]  /*0a40*/  ULDC.64 UR4, c[0x0][0x238] ;  /* 0x00008e0000047ab9 */ /* 0x000fe20000000a00 */
[----:B------:R-:W-:Y:S01]  /*0a50*/  SHF.R.S32.HI R7, RZ, 0x1f, R27 ;  /* 0x0000001fff077819 */ /* 0x000fe2000001141b */
[----:B------:R-:W-:Y:S01]  /*0a60*/  VIADD R11, R5, 0x4 ;  /* 0x00000004050b7836 */ /* 0x000fe20000000000 */
[----:B------:R-:W-:Y:S01]  /*0a70*/  IADD3 R9, P0, R27, R8, RZ ;  /* 0x000000081b097210 */ /* 0x000fe20007f1e0ff */
[----:B------:R-:W-:Y:S01]  /*0a80*/  VIADD R32, R26, 0x100 ;  /* 0x000001001a207836 */ /* 0x000fe20000000000 */
[----:B------:R-:W1:Y:S01]  /*0a90*/  LDC R47, c[0x0][0x25c] ;  /* 0x00009700ff2f7b82 */ /* 0x000e620000000800 */
[----:B------:R-:W-:Y:S01]  /*0aa0*/  IMAD.SHL.U32 R12, R11, 0x2, RZ ;  /* 0x000000020b0c7824 */ /* 0x000fe200078e00ff */
[----:B------:R-:W-:Y:S01]  /*0ab0*/  LEA.HI.X.SX32 R10, R8, R7, 0x1, P0 ;  /* 0x00000007080a7211 */ /* 0x000fe200000f0eff */
[----:B------:R-:W-:Y:S01]  /*0ac0*/  VIADD R16, R5, 0x14 ;  /* 0x0000001405107836 */ /* 0x000fe20000000000 */
[----:B------:R-:W-:Y:S01]  /*0ad0*/  LEA R8, P0, R9, UR4, 0x2 ;  /* 0x0000000409087c11 */ /* 0x000fe2000f8010ff */
[----:B------:R-:W-:Y:S01]  /*0ae0*/  VIADD R18, R5, 0x18 ;  /* 0x0000001805127836 */ /* 0x000fe20000000000 */
[----:B------:R-:W-:Y:S01]  /*0af0*/  SHF.R.S32.HI R28, RZ, 0x1f, R11 ;  /* 0x0000001fff1c7819 */ /* 0x000fe2000001140b */
[----:B------:R-:W-:Y:S01]  /*0b00*/  IMAD.SHL.U32 R17, R16, 0x2, RZ ;  /* 0x0000000210117824 */ /* 0x000fe200078e00ff */
[----:B------:R-:W-:Y:S01]  /*0b10*/  LEA.HI.X R9, R9, UR5, R10, 0x2, P0 ;  /* 0x0000000509097c11 */ /* 0x000fe200080f140a */
[----:B------:R-:W-:Y:S01]  /*0b20*/  IMAD.SHL.U32 R19, R18, 0x2, RZ ;  /* 0x0000000212137824 */ /* 0x000fe200078e00ff */
[----:B------:R-:W-:Y:S01]  /*0b30*/  SHF.R.S32.HI R7, RZ, 0x1f, R24 ;  /* 0x0000001fff077819 */ /* 0x000fe20000011418 */
[C---:B------:R-:W-:Y:S01]  /*0b40*/  VIADD R22, R5.reuse, 0x28 ;  /* 0x0000002805167836 */ /* 0x040fe20000000000 */
[C---:B------:R-:W-:Y:S01]  /*0b50*/  SHF.L.U32 R10, R5.reuse, 0x1, RZ ;  /* 0x00000001050a7819 */ /* 0x040fe200000006ff */
[----:B------:R-:W-:Y:S01]  /*0b60*/  VIADD R25, R5, 0x34 ;  /* 0x0000003405197836 */ /* 0x000fe20000000000 */
[----:B------:R-:W-:Y:S01]  /*0b70*/  LEA.HI R28, R28, R11, RZ, 0x2 ;  /* 0x0000000b1c1c7211 */ /* 0x000fe200078f10ff */
[----:B------:R-:W-:Y:S01]  /*0b80*/  ULDC UR4, c[0x0][0x260] ;  /* 0x0000980000047ab9 */ /* 0x000fe20000000800 */
[----:B------:R-:W-:Y:S01]  /*0b90*/  SHF.R.S32.HI R11, RZ, 0x1f, R10 ;  /* 0x0000001fff0b7819 */ /* 0x000fe2000001140a */
[----:B------:R-:W-:Y:S01]  /*0ba0*/  IMAD.SHL.U32 R35, R25, 0x2, RZ ;  /* 0x0000000219237824 */ /* 0x000fe200078e00ff */
[----:B------:R-:W-:Y:S01]  /*0bb0*/  LEA.HI R7, R7, R24, RZ, 0x3 ;  /* 0x0000001807077211 */ /* 0x000fe200078f18ff */
[----:B------:R-:W-:Y:S01]  /*0bc0*/  IMAD.SHL.U32 R28, R28, 0x10, RZ ;  /* 0x000000101c1c7824 */ /* 0x000fe200078e00ff */
[----:B------:R-:W-:-:S02]  /*0bd0*/  LEA.HI R11, R11, R10, RZ, 0x3 ;  /* 0x0000000a0b0b7211 */ /* 0x000fc400078f18ff */
[----:B------:R-:W-:Y:S02]  /*0be0*/  LOP3.LUT R7, R7, 0xfffffff8, RZ, 0xc0, !PT ;  /* 0xfffffff807077812 */ /* 0x000fe400078ec0ff */
[----:B------:R-:W-:Y:S02]  /*0bf0*/  LOP3.LUT R11, R11, 0xfffffff8, RZ, 0xc0, !PT ;  /* 0xfffffff80b0b7812 */ /* 0x000fe400078ec0ff */
[C---:B0-----:R-:W-:Y:S01]  /*0c00*/  LEA R26, R13.reuse, R26, 0x18 ;  /* 0x0000001a0d1a7211 */ /* 0x041fe200078ec0ff */
[----:B------:R-:W-:Y:S01]  /*0c10*/  IMAD.IADD R24, R24, 0x1, -R7 ;  /* 0x0000000118187824 */ /* 0x000fe200078e0a07 */
[----:B------:R-:W-:Y:S01]  /*0c20*/  LEA R32, R13, R32, 0x18 ;  /* 0x000000200d207211 */ /* 0x000fe200078ec0ff */
[C---:B------:R-:W-:Y:S01]  /*0c30*/  VIADD R13, R5.reuse, 0x8 ;  /* 0x00000008050d7836 */ /* 0x040fe20000000000 */
[----:B------:R-:W-:Y:S01]  /*0c40*/  SHF.R.S32.HI R33, RZ, 0x1f, R16 ;  /* 0x0000001fff217819 */ /* 0x000fe20000011410 */
[C---:B------:R-:W-:Y:S01]  /*0c50*/  VIADD R7, R5.reuse, 0xc ;  /* 0x0000000c05077836 */ /* 0x040fe20000000000 */
[----:B------:R-:W-:Y:S01]  /*0c60*/  SHF.R.S32.HI R20, RZ, 0x1f, R19 ;  /* 0x0000001fff147819 */ /* 0x000fe20000011413 */
[----:B------:R-:W-:Y:S01]  /*0c70*/  IMAD.IADD R10, R10, 0x1, -R11 ;  /* 0x000000010a0a7824 */ /* 0x000fe200078e0a0b */
[----:B------:R-:W-:Y:S01]  /*0c80*/  SHF.R.S32.HI R14, RZ, 0x1f, R13 ;  /* 0x0000001fff0e7819 */ /* 0x000fe2000001140d */
[----:B------:R-:W-:Y:S01]  /*0c90*/  IMAD R26, R5, 0x38, R26 ;  /* 0x00000038051a7824 */ /* 0x000fe200078e021a */
        /* <DEDUP_REMOVED lines=15> */
[----:B------:R-:W-:Y:S01]  /*0d90*/  LEA.HI R20, R20, R19, RZ, 0x3 ;  /* 0x0000001314147211 */ /* 0x000fe200078f18ff */
[----:B------:R-:W-:Y:S01]  /*0da0*/  IMAD.SHL.U32 R33, R33, 0x10, RZ ;  /* 0x0000001021217824 */ /* 0x000fe200078e00ff */
[----:B------:R-:W-:Y:S01]  /*0db0*/  SHF.R.S32.HI R23, RZ, 0x1f, R22 ;  /* 0x0000001fff177819 */ /* 0x000fe20000011416 */
[----:B------:R-:W-:Y:S01]  /*0dc0*/  IMAD.IADD R12, R14, 0x1, -R15 ;  /* 0x000000010e0c7824 */ /* 0x000fe200078e0a0f */
[----:B------:R-:W-:-:S02]  /*0dd0*/  SHF.R.S32.HI R14, RZ, 0x1f, R13 ;  /* 0x0000001fff0e7819 */ /* 0x000fc4000001140d */
[----:B------:R-:W-:Y:S02]  /*0de0*/  SHF.L.U32 R15, R13, 0x1, RZ ;  /* 0x000000010d0f7819 */ /* 0x000fe400000006ff */
[----:B------:R-:W-:Y:S02]  /*0df0*/  LEA.HI R31, R14, R13, RZ, 0x2 ;  /* 0x0000000d0e1f7211 */ /* 0x000fe400078f10ff */
[----:B------:R-:W-:Y:S02]  /*0e00*/  SHF.R.S32.HI R13, RZ, 0x1f, R18 ;  /* 0x0000001fff0d7819 */ /* 0x000fe40000011412 */
[----:B------:R-:W-:Y:S01]  /*0e10*/  SHF.R.S32.HI R14, RZ, 0x1f, R7 ;  /* 0x0000001fff0e7819 */ /* 0x000fe20000011407 */
[----:B------:R-:W-:Y:S01]  /*0e20*/  IMAD.SHL.U32 R31, R31, 0x10, RZ ;  /* 0x000000101f1f7824 */ /* 0x000fe200078e00ff */
[----:B------:R-:W-:Y:S02]  /*0e30*/  LEA.HI R36, R13, R18, RZ, 0x2 ;  /* 0x000000120d247211 */ /* 0x000fe400078f10ff */
        /* <DEDUP_REMOVED lines=13> */
[----:B------:R-:W-:Y:S01]  /*0f10*/  LEA.HI R40, R23, R22, RZ, 0x2 ;  /* 0x0000001617287211 */ /* 0x000fe200078f10ff */
[----:B------:R-:W-:Y:S01]  /*0f20*/  IMAD.IADD R15, R17, 0x1, -R18 ;  /* 0x00000001110f7824 */ /* 0x000fe200078e0a12 */
[----:B------:R-:W-:Y:S01]  /*0f30*/  SHF.R.S32.HI R18, RZ, 0x1f, R7 ;  /* 0x0000001fff127819 */ /* 0x000fe20000011407 */
[----:B------:R-:W-:Y:S01]  /*0f40*/  IMAD.IADD R16, R19, 0x1, -R20 ;  /* 0x0000000113107824 */ /* 0x000fe200078e0a14 */
[----:B------:R-:W-:Y:S01]  /*0f50*/  SHF.R.S32.HI R44, RZ, 0x1f, R35 ;  /* 0x0000001fff2c7819 */ /* 0x000fe20000011423 */
[C---:B------:R-:W-:Y:S01]  /*0f60*/  VIADD R20, R5.reuse, 0x24 ;  /* 0x0000002405147836 */ /* 0x040fe20000000000 */
[----:B------:R-:W-:Y:S01]  /*0f70*/  LEA.HI R37, R18, R7, RZ, 0x2 ;  /* 0x0000000712257211 */ /* 0x000fe200078f10ff */
[----:B------:R-:W-:Y:S01]  /*0f80*/  VIADD R17, R5, 0x20 ;  /* 0x0000002005117836 */ /* 0x000fe20000000000 */
[----:B------:R-:W-:Y:S01]  /*0f90*/  SHF.L.U32 R7, R7, 0x1, RZ ;  /* 0x0000000107077819 */ /* 0x000fe200000006ff */
        /* <DEDUP_REMOVED lines=16> */
[----:B------:R-:W-:Y:S02]  /*10a0*/  LOP3.LUT R34, R34, 0xfffffff8, RZ, 0xc0, !PT ;  /* 0xfffffff822227812 */ /* 0x000fe400078ec0ff */
[----:B------:R-:W-:Y:S02]  /*10b0*/  SHF.R.S32.HI R22, RZ, 0x1f, R21 ;  /* 0x0000001fff167819 */ /* 0x000fe40000011415 */
[----:B------:R-:W-:Y:S01]  /*10c0*/  LEA.HI R38, R38, R17, RZ, 0x2 ;  /* 0x0000001126267211 */ /* 0x000fe200078f10ff */
[----:B------:R-:W-:Y:S01]  /*10d0*/  IMAD.IADD R17, R7, 0x1, -R18 ;  /* 0x0000000107117824 */ /* 0x000fe200078e0a12 */
[----:B------:R-:W-:Y:S01]  /*10e0*/  LEA.HI R22, R22, R21, RZ, 0x3 ;  /* 0x0000001516167211 */ /* 0x000fe200078f18ff */
[----:B------:R-:W-:Y:S01]  /*10f0*/  IMAD.IADD R18, R19, 0x1, -R20 ;  /* 0x0000000113127824 */ /* 0x000fe200078e0a14 */
[----:B------:R-:W-:Y:S01]  /*1100*/  LEA.HI R45, R44, R35, RZ, 0x3 ;  /* 0x000000232c2d7211 */ /* 0x000fe200078f18ff */
[----:B------:R-:W-:Y:S01]  /*1110*/  IMAD.IADD R20, R23, 0x1, -R34 ;  /* 0x0000000117147824 */ /* 0x000fe200078e0a22 */
[----:B------:R-:W-:Y:S01]  /*1120*/  LOP3.LUT R22, R22, 0xfffffff8, RZ, 0xc0, !PT ;  /* 0xfffffff816167812 */ /* 0x000fe200078ec0ff */
[C---:B------:R-:W-:Y:S01]  /*1130*/  VIADD R23, R5.reuse, 0x30 ;  /* 0x0000003005177836 */ /* 0x040fe20000000000 */
[----:B------:R-:W-:Y:S01]  /*1140*/  SHF.R.S32.HI R34, RZ, 0x1f, R25 ;  /* 0x0000001fff227819 */ /* 0x000fe20000011419 */
[----:B------:R-:W-:Y:S01]  /*1150*/  VIADD R7, R5, 0x2c ;  /* 0x0000002c05077836 */ /* 0x000fe20000000000 */
[----:B------:R-:W-:Y:S01]  /*1160*/  LOP3.LUT R46, R45, 0xfffffff8, RZ, 0xc0, !PT ;  /* 0xfffffff82d2e7812 */ /* 0x000fe200078ec0ff */
[----:B------:R-:W-:Y:S01]  /*1170*/  IMAD.IADD R19, R21, 0x1, -R22 ;  /* 0x0000000115137824 */ /* 0x000fe200078e0a16 */
[----:B------:R-:W-:Y:S01]  /*1180*/  SHF.R.S32.HI R42, RZ, 0x1f, R23 ;  /* 0x0000001fff2a7819 */ /* 0x000fe20000011417 */
[----:B------:R-:W-:Y:S01]  /*1190*/  IMAD.SHL.U32 R45, R40, 0x10, RZ ;  /* 0x00000010282d7824 */ /* 0x000fe200078e00ff */
[----:B------:R-:W-:Y:S01]  /*11a0*/  SHF.R.S32.HI R22, RZ, 0x1f, R7 ;  /* 0x0000001fff167819 */ /* 0x000fe20000011407 */
[----:B------:R-:W-:Y:S01]  /*11b0*/  IMAD.SHL.U32 R38, R38, 0x10, RZ ;  /* 0x0000001026267824 */ /* 0x000fe200078e00ff */
[----:B------:R-:W-:Y:S01]  /*11c0*/  LEA.HI R42, R42, R23, RZ, 0x2 ;  /* 0x000000172a2a7211 */ /* 0x000fe200078f10ff */
[----:B------:R-:W-:Y:S01]  /*11d0*/  IMAD.SHL.U32 R23, R23, 0x2, RZ ;  /* 0x0000000217177824 */ /* 0x000fe200078e00ff */
[----:B------:R-:W-:-:S02]  /*11e0*/  SHF.L.U32 R21, R7, 0x1, RZ ;  /* 0x0000000107157819 */ /* 0x000fc400000006ff */
[----:B------:R-:W-:Y:S01]  /*11f0*/  LEA.HI R41, R22, R7, RZ, 0x2 ;  /* 0x0000000716297211 */ /* 0x000fe200078f10ff */
[----:B------:R-:W-:Y:S01]  /*1200*/  IMAD R7, R4, UR4, RZ ;  /* 0x0000000404077c24 */ /* 0x000fe2000f8e02ff */
[----:B------:R-:W-:Y:S02]  /*1210*/  LEA.HI R43, R34, R25, RZ, 0x2 ;  /* 0x00000019222b7211 */ /* 0x000fe400078f10ff */
[----:B------:R-:W-:Y:S02]  /*1220*/  SHF.R.S32.HI R22, RZ, 0x1f, R21 ;  /* 0x0000001fff167819 */ /* 0x000fe40000011415 */
[----:B------:R-:W-:Y:S02]  /*1230*/  SHF.R.S32.HI R34, RZ, 0x1f, R23 ;  /* 0x0000001fff227819 */ /* 0x000fe40000011417 */
[----:B------:R-:W-:Y:S02]  /*1240*/  LEA.HI R22, R22, R21, RZ, 0x3 ;  /* 0x0000001516167211 */ /* 0x000fe400078f18ff */
[----:B------:R-:W-:Y:S01]  /*1250*/  LEA.HI R25, R34, R23, RZ, 0x3 ;  /* 0x0000001722197211 */ /* 0x000fe200078f18ff */
[----:B------:R-:W-:Y:S01]  /*1260*/  IMAD.SHL.U32 R34, R24, 0x8, RZ ;  /* 0x0000000818227824 */ /* 0x000fe200078e00ff */
[----:B------:R-:W-:-:S02]  /*1270*/  LOP3.LUT R22, R22, 0xfffffff8, RZ, 0xc0, !PT ;  /* 0xfffffff816167812 */ /* 0x000fc400078ec0ff */
[----:B------:R-:W-:Y:S01]  /*1280*/  LOP3.LUT R44, R25, 0xfffffff8, RZ, 0xc0, !PT ;  /* 0xfffffff8192c7812 */ /* 0x000fe200078ec0ff */
[----:B------:R-:W-:Y:S01]  /*1290*/  IMAD R25, R27, 0x8, R24 ;  /* 0x000000081b197824 */ /* 0x000fe200078e0218 */
[----:B------:R-:W-:Y:S01]  /*12a0*/  SHF.R.S32.HI R48, RZ, 0x1f, R34 ;  /* 0x0000001fff307819 */ /* 0x000fe20000011422 */
[----:B------:R-:W-:Y:S01]  /*12b0*/  IMAD.IADD R21, R21, 0x1, -R22 ;  /* 0x0000000115157824 */ /* 0x000fe200078e0a16 */
[----:B------:R-:W-:Y:S01]  /*12c0*/  IADD3 R34, P0, R7, R34, RZ ;  /* 0x0000002207227210 */ /* 0x000fe20007f1e0ff */
[----:B------:R-:W-:Y:S01]  /*12d0*/  IMAD.IADD R22, R23, 0x1, -R44 ;  /* 0x0000000117167824 */ /* 0x000fe200078e0a2c */
[----:B-1----:R-:W-:Y:S01]  /*12e0*/  SHF.R.S32.HI R24, RZ, 0x1f, R47 ;  /* 0x0000001fff187819 */ /* 0x002fe2000001142f */
[----:B------:R-:W-:Y:S01]  /*12f0*/  IMAD.IADD R23, R35, 0x1, -R46 ;  /* 0x0000000123177824 */ /* 0x000fe200078e0a2e */
[----:B------:R-:W-:Y:S01]  /*1300*/  LEA.HI.X.SX32 R35, R7, R48, 0x1, P0 ;  /* 0x0000003007237211 */ /* 0x000fe200000f0eff */
[----:B------:R-:W-:Y:S01]  /*1310*/  IMAD.SHL.U32 R46, R41, 0x10, RZ ;  /* 0x00000010292e7824 */ /* 0x000fe200078e00ff */
[----:B------:R-:W-:Y:S01]  /*1320*/  SHF.L.U32 R30, R30, 0x4, RZ ;  /* 0x000000041e1e7819 */ /* 0x000fe200000006ff */
[----:B------:R-:W-:Y:S01]  /*1330*/  IMAD.SHL.U32 R47, R42, 0x10, RZ ;  /* 0x000000102a2f7824 */ /* 0x000fe200078e00ff */
[----:B------:R-:W-:Y:S01]  /*1340*/  LOP3.LUT R45, R45, 0xffffffc0, RZ, 0xc0, !PT ;  /* 0xffffffc02d2d7812 */ /* 0x000fe200078ec0ff */
[----:B------:R-:W-:Y:S01]  /*1350*/  IMAD.SHL.U32 R48, R43, 0x10, RZ ;  /* 0x000000102b307824 */ /* 0x000fe200078e00ff */
[----:B------:R-:W-:Y:S01]  /*1360*/  LOP3.LUT R46, R46, 0xffffffc0, RZ, 0xc0, !PT ;  /* 0xffffffc02e2e7812 */ /* 0x000fe200078ec0ff */
[----:B------:R-:W-:Y:S01]  /*1370*/  IMAD.MOV.U32 R7, RZ, RZ, -0x800001 ;  /* 0xff7fffffff077424 */ /* 0x000fe200078e00ff */
        /* <DEDUP_REMOVED lines=11> */
[----:B------:R-:W-:Y:S02]  /*1430*/  LEA R49, R25, R32, 0x2 ;  /* 0x0000002019317211 */ /* 0x000fe400078e10ff */
        /* <DEDUP_REMOVED lines=8> */
[----:B------:R-:W-:-:S07]  /*14c0*/  SHF.R.S32.HI R58, RZ, 0x1f, R23 ;  /* 0x0000001fff3a7819 */ /* 0x000fce0000011417 */
.L_x_24051:
[----:B0-----:R-:W2:Y:S01]  /*14d0*/  LDG.E.CONSTANT R33, desc[UR10][R8.64] ;  /* 0x0000000a08217981 */ /* 0x001ea2000c1e9900 */
        /* <DEDUP_REMOVED lines=12> */
[----:B------:R-:W-:-:S03]  /*15a0*/  SHF.R.S32.HI R32, RZ, 0x1f, R11 ;  /* 0x0000001fff207819 */ /* 0x000fc6000001140b */
[----:B------:R-:W-:Y:S01]  /*15b0*/  IMAD.IADD R37, R37, 0x1, R33 ;  /* 0x0000000125257824 */ /* 0x000fe200078e0221 */
[----:B------:R-:W-:-:S04]  /*15c0*/  IADD3 R33, P2, P3, R12, R36, R29 ;  /* 0x000000240c217210 */ /* 0x000fc80007b5e01d */
[-C--:B------:R-:W-:Y:S02]  /*15d0*/  IADD3.X R62, R32, R37.reuse, R62, P0, P1 ;  /* 0x00000025203e7210 */ /* 0x080fe400007e243e */
[----:B------:R-:W-:Y:S02]  /*15e0*/  LEA R38, P0, R39, UR6, 0x1 ;  /* 0x0000000627267c11 */ /* 0x000fe4000f8008ff */
[----:B------:R-:W-:Y:S02]  /*15f0*/  IADD3.X R60, R59, R37, R60, P2, P3 ;  /* 0x000000253b3c7210 */ /* 0x000fe400017e643c */
[----:B------:R-:W-:Y:S02]  /*1600*/  LEA R32, P1, R33, UR6, 0x1 ;  /* 0x0000000621207c11 */ /* 0x000fe4000f8208ff */
[----:B------:R-:W-:Y:S02]  /*1610*/  LEA.HI.X R39, R39, UR7, R62, 0x1, P0 ;  /* 0x0000000727277c11 */ /* 0x000fe400080f0c3e */
[----:B------:R-:W-:-:S02]  /*1620*/  LEA.HI.X R33, R33, UR7, R60, 0x1, P1 ;  /* 0x0000000721217c11 */ /* 0x000fc400088f0c3c */
[--C-:B------:R-:W-:Y:S01]  /*1630*/  SHF.R.S32.HI R60, RZ, 0x1f, R30.reuse ;  /* 0x0000001fff3c7819 */ /* 0x100fe2000001141e */
[----:B------:R0:W2:Y:S01]  /*1640*/  LDG.E.CONSTANT R67, desc[UR10][R38.64] ;  /* 0x0000000a26437981 */ /* 0x0000a2000c1e9900 */
[-C--:B------:R-:W-:Y:S02]  /*1650*/  IADD3 R59, P0, P1, R13, R36.reuse, R30 ;  /* 0x000000240d3b7210 */ /* 0x080fe4000791e01e */
[----:B------:R-:W-:Y:S01]  /*1660*/  SHF.R.S32.HI R62, RZ, 0x1f, R14 ;  /* 0x0000001fff3e7819 */ /* 0x000fe2000001140e */
[----:B------:R1:W3:Y:S01]  /*1670*/  LDG.E.CONSTANT R65, desc[UR10][R32.64] ;  /* 0x0000000a20417981 */ /* 0x0002e2000c1e9900 */
[----:B------:R-:W-:Y:S02]  /*1680*/  IADD3.X R60, R61, R37, R60, P0, P1 ;  /* 0x000000253d3c7210 */ /* 0x000fe400007e243c */
[----:B------:R-:W-:-:S04]  /*1690*/  IADD3 R61, P0, P1, R14, R36, R31 ;  /* 0x000000240e3d7210 */ /* 0x000fc8000791e01f */
[----:B------:R-:W-:Y:S02]  /*16a0*/  IADD3.X R64, R62, R37, R64, P0, P1 ;  /* 0x000000253e407210 */ /* 0x000fe400007e2440 */
        /* <DEDUP_REMOVED lines=8> */
[----:B-1----:R-:W-:-:S03]  /*1730*/  LEA R32, P0, R62, UR6, 0x1 ;  /* 0x000000063e207c11 */ /* 0x002fc6000f8008ff */
[----:B------:R-:W4:Y:S01]  /*1740*/  LDG.E.CONSTANT R64, desc[UR10][R38.64] ;  /* 0x0000000a26407981 */ /* 0x000f22000c1e9900 */
[----:B------:R-:W-:Y:S02]  /*1750*/  LEA.HI.X R33, R62, UR7, R63, 0x1, P0 ;  /* 0x000000073e217c11 */ /* 0x000fe400080f0c3f */
[--C-:B------:R-:W-:Y:S02]  /*1760*/  SHF.R.S32.HI R62, RZ, 0x1f, R41.reuse ;  /* 0x0000001fff3e7819 */ /* 0x100fe40000011429 */
[----:B------:R-:W-:Y:S01]  /*1770*/  IADD3 R59, P0, P1, R16, R36, R41 ;  /* 0x00000024103b7210 */ /* 0x000fe2000791e029 */
[----:B------:R0:W4:Y:S03]  /*1780*/  LDG.E.CONSTANT R63, desc[UR10][R32.64] ;  /* 0x0000000a203f7981 */ /* 0x000126000c1e9900 */
[----:B------:R-:W-:Y:S02]  /*1790*/  IADD3.X R62, R60, R37, R62, P0, P1 ;  /* 0x000000253c3e7210 */ /* 0x000fe400007e243e */
[----:B------:R-:W-:-:S04]  /*17a0*/  LEA R60, P0, R59, UR6, 0x1 ;  /* 0x000000063b3c7c11 */ /* 0x000fc8000f8008ff */
[----:B------:R-:W-:Y:S02]  /*17b0*/  LEA.HI.X R61, R59, UR7, R62, 0x1, P0 ;  /* 0x000000073b3d7c11 */ /* 0x000fe400080f0c3e */
[--C-:B------:R-:W-:Y:S02]  /*17c0*/  SHF.R.S32.HI R62, RZ, 0x1f, R42.reuse ;  /* 0x0000001fff3e7819 */ /* 0x100fe4000001142a */
[----:B0-----:R-:W-:Y:S02]  /*17d0*/  SHF.R.S32.HI R32, RZ, 0x1f, R17 ;  /* 0x0000001fff207819 */ /* 0x001fe40000011411 */
[----:B------:R-:W-:Y:S01]  /*17e0*/  IADD3 R59, P0, P1, R17, R36, R42 ;  /* 0x00000024113b7210 */ /* 0x000fe2000791e02a */
[----:B------:R0:W4:Y:S03]  /*17f0*/  LDG.E.CONSTANT R61, desc[UR10][R60.64] ;  /* 0x0000000a3c3d7981 */ /* 0x000126000c1e9900 */
[----:B------:R-:W-:-:S02]  /*1800*/  IADD3.X R62, R32, R37, R62, P0, P1 ;  /* 0x00000025203e7210 */ /* 0x000fc400007e243e */
[C---:B------:R-:W-:Y:S02]  /*1810*/  LEA R38, P0, R59.reuse, UR6, 0x1 ;  /* 0x000000063b267c11 */ /* 0x040fe4000f8008ff */
[--C-:B------:R-:W-:Y:S02]  /*1820*/  SHF.R.S32.HI R68, RZ, 0x1f, R43.reuse ;  /* 0x0000001fff447819 */ /* 0x100fe4000001142b */
[----:B------:R-:W-:Y:S02]  /*1830*/  LEA.HI.X R39, R59, UR7, R62, 0x1, P0 ;  /* 0x000000073b277c11 */ /* 0x000fe400080f0c3e */
[----:B------:R-:W-:Y:S02]  /*1840*/  SHF.R.S32.HI R32, RZ, 0x1f, R18 ;  /* 0x0000001fff207819 */ /* 0x000fe40000011412 */
[----:B------:R-:W-:Y:S01]  /*1850*/  IADD3 R33, P0, P1, R18, R36, R43 ;  /* 0x0000002412217210 */ /* 0x000fe2000791e02b */
[----:B------:R1:W4:Y:S03]  /*1860*/  LDG.E.CONSTANT R62, desc[UR10][R38.64] ;  /* 0x0000000a263e7981 */ /* 0x000326000c1e9900 */
[----:B------:R-:W-:-:S02]  /*1870*/  IADD3.X R68, R32, R37, R68, P0, P1 ;  /* 0x0000002520447210 */ /* 0x000fc400007e2444 */
[C---:B------:R-:W-:Y:S02]  /*1880*/  LEA R32, P0, R33.reuse, UR6, 0x1 ;  /* 0x0000000621207c11 */ /* 0x040fe4000f8008ff */
[----:B------:R-:W-:Y:S02]  /*1890*/  SHF.R.S32.HI R69, RZ, 0x1f, R44 ;  /* 0x0000001fff457819 */ /* 0x000fe4000001142c */
[----:B------:R-:W-:Y:S02]  /*18a0*/  LEA.HI.X R33, R33, UR7, R68, 0x1, P0 ;  /* 0x0000000721217c11 */ /* 0x000fe400080f0c44 */
[----:B------:R-:W-:Y:S02]  /*18b0*/  SHF.R.S32.HI R68, RZ, 0x1f, R19 ;  /* 0x0000001fff447819 */ /* 0x000fe40000011413 */
[----:B0-----:R-:W-:Y:S01]  /*18c0*/  IADD3 R60, P0, P1, R19, R36, R44 ;  /* 0x00000024133c7210 */ /* 0x001fe2000791e02c */
[----:B------:R0:W4:Y:S03]  /*18d0*/  LDG.E.CONSTANT R59, desc[UR10][R32.64] ;  /* 0x0000000a203b7981 */ /* 0x000126000c1e9900 */
[----:B-1----:R-:W-:-:S02]  /*18e0*/  IADD3.X R39, R68, R37, R69, P0, P1 ;  /* 0x0000002544277210 */ /* 0x002fc400007e2445 */
[----:B------:R-:W-:-:S04]  /*18f0*/  LEA R68, P0, R60, UR6, 0x1 ;  /* 0x000000063c447c11 */ /* 0x000fc8000f8008ff */
[----:B------:R-:W-:Y:S02]  /*1900*/  LEA.HI.X R69, R60, UR7, R39, 0x1, P0 ;  /* 0x000000073c457c11 */ /* 0x000fe400080f0c27 */
[----:B------:R-:W-:-:S03]  /*1910*/  IADD3 R39, P0, R10, R36, RZ ;  /* 0x000000240a277210 */ /* 0x000fc60007f1e0ff */
[----:B------:R-:W4:Y:S01]  /*1920*/  LDG.E.CONSTANT R60, desc[UR10][R68.64] ;  /* 0x0000000a443c7981 */ /* 0x000f22000c1e9900 */
[----:B------:R-:W-:Y:S02]  /*1930*/  LEA R38, P1, R39, UR6, 0x1 ;  /* 0x0000000627267c11 */ /* 0x000fe4000f8208ff */
[----:B0-----:R-:W-:-:S04]  /*1940*/  LEA.HI.X.SX32 R32, R10, R37, 0x1, P0 ;  /* 0x000000250a207211 */ /* 0x001fc800000f0eff */
[----:B------:R-:W-:Y:S02]  /*1950*/  LEA.HI.X R39, R39, UR7, R32, 0x1, P1 ;  /* 0x0000000727277c11 */ /* 0x000fe400088f0c20 */
[----:B------:R-:W0:Y:S04]  /*1960*/  LDS.64 R32, [R26] ;  /* 0x000000001a207984 */ /* 0x000e280000000a00 */
[----:B------:R0:W3:Y:S02]  /*1970*/  LDG.E.CONSTANT R38, desc[UR10][R38.64] ;  /* 0x0000000a26267981 */ /* 0x0000e4000c1e9900 */
[--C-:B0-----:R-:W-:Y:S02]  /*1980*/  HADD2.F32 R39, -RZ, R33.reuse.H0_H0 ;  /* 0x20000021ff277230 */ /* 0x101fe40000004100 */
[----:B------:R-:W-:-:S02]  /*1990*/  HADD2.F32 R33, -RZ, R33.H1_H1 ;  /* 0x30000021ff217230 */ /* 0x000fc40000004100 */
[----:B--2---:R-:W-:-:S05]  /*19a0*/  HADD2.F32 R68, -RZ, R67.H0_H0 ;  /* 0x20000043ff447230 */ /* 0x004fca0000004100 */
[----:B------:R-:W-:Y:S01]  /*19b0*/  FMUL.FTZ R39, R39, R68 ;  /* 0x0000004427277220 */ /* 0x000fe20000410000 */
[----:B------:R-:W-:-:S05]  /*19c0*/  HADD2.F32 R68, -RZ, R67.H1_H1 ;  /* 0x30000043ff447230 */ /* 0x000fca0000004100 */
[----:B------:R-:W-:Y:S01]  /*19d0*/  FMUL.FTZ R33, R33, R68 ;  /* 0x0000004421217220 */ /* 0x000fe20000410000 */
[--C-:B------:R-:W-:Y:S02]  /*19e0*/  HADD2.F32 R68, -RZ, R32.reuse.H0_H0 ;  /* 0x20000020ff447230 */ /* 0x100fe40000004100 */
[----:B------:R-:W-:Y:S02]  /*19f0*/  HADD2.F32 R32, -RZ, R32.H1_H1 ;  /* 0x30000020ff207230 */ /* 0x000fe40000004100 */
[--C-:B---3--:R-:W-:Y:S02]  /*1a00*/  HADD2.F32 R67, -RZ, R38.reuse.H0_H0 ;  /* 0x20000026ff437230 */ /* 0x108fe40000004100 */
[----:B------:R-:W-:-:S05]  /*1a10*/  HADD2.F32 R38, -RZ, R38.H1_H1 ;  /* 0x30000026ff267230 */ /* 0x000fca0000004100 */
[----:B------:R-:W-:Y:S02]  /*1a20*/  FFMA.FTZ R38, R32, R38, R33 ;  /* 0x0000002620267223 */ /* 0x000fe40000010021 */
[----:B------:R-:W0:Y:S01]  /*1a30*/  LDS.64 R32, [R26+0x8] ;  /* 0x000008001a207984 */ /* 0x000e220000000a00 */
[----:B------:R-:W-:Y:S01]  /*1a40*/  FFMA.FTZ R67, R68, R67, R39 ;  /* 0x0000004344437223 */ /* 0x000fe20000010027 */
[--C-:B------:R-:W-:Y:S02]  /*1a50*/  HADD2.F32 R39, -RZ, R65.reuse.H0_H0 ;  /* 0x20000041ff277230 */ /* 0x100fe40000004100 */
[----:B------:R-:W-:Y:S02]  /*1a60*/  HADD2.F32 R65, -RZ, R65.H1_H1 ;  /* 0x30000041ff417230 */ /* 0x000fe40000004100 */
[----:B0-----:R-:W-:-:S05]  /*1a70*/  HADD2.F32 R68, -RZ, R32.H0_H0 ;  /* 0x20000020ff447230 */ /* 0x001fca0000004100 */
[----:B------:R-:W-:Y:S01]  /*1a80*/  FFMA.FTZ R67, R68, R39, R67 ;  /* 0x0000002744437223 */ /* 0x000fe20000010043 */
[----:B------:R-:W-:Y:S02]  /*1a90*/  HADD2.F32 R39, -RZ, R32.H1_H1 ;  /* 0x30000020ff277230 */ /* 0x000fe40000004100 */
[----:B------:R-:W-:-:S03]  /*1aa0*/  HADD2.F32 R32, -RZ, R33.H0_H0 ;  /* 0x20000021ff207230 */ /* 0x000fc60000004100 */
[----:B------:R-:W-:Y:S01]  /*1ab0*/  FFMA.FTZ R38, R39, R65, R38 ;  /* 0x0000004127267223 */ /* 0x000fe20000010026 */
[----:B----4-:R-:W-:Y:S02]  /*1ac0*/  HADD2.F32 R39, -RZ, R66.H0_H0 ;  /* 0x20000042ff277230 */ /* 0x010fe40000004100 */
[----:B------:R-:W-:-:S03]  /*1ad0*/  HADD2.F32 R33, -RZ, R33.H1_H1 ;  /* 0x30000021ff217230 */ /* 0x000fc60000004100 */
[----:B------:R-:W-:Y:S01]  /*1ae0*/  FFMA.FTZ R67, R32, R39, R67 ;  /* 0x0000002720437223 */ /* 0x000fe20000010043 */
[----:B------:R-:W-:-:S05]  /*1af0*/  HADD2.F32 R32, -RZ, R66.H1_H1 ;  /* 0x30000042ff207230 */ /* 0x000fca0000004100 */
[----:B------:R-:W-:Y:S02]  /*1b00*/  FFMA.FTZ R32, R33, R32, R38 ;  /* 0x0000002021207223 */ /* 0x000fe40000010026 */
[----:B------:R-:W0:Y:S01]  /*1b10*/  LDS.64 R38, [R26+0x10] ;  /* 0x000010001a267984 */ /* 0x000e220000000a00 */
[----:B------:R-:W-:Y:S02]  /*1b20*/  HADD2.F32 R33, -RZ, R64.H0_H0 ;  /* 0x20000040ff217230 */ /* 0x000fe40000004100 */
        /* <DEDUP_REMOVED lines=8> */
[----:B------:R-:W0:Y:S01]  /*1bb0*/  LDS.64 R32, [R26+0x18] ;  /* 0x000018001a207984 */ /* 0x000e220000000a00 */
[----:B------:R-:W-:Y:S02]  /*1bc0*/  HADD2.F32 R39, -RZ, R39.H1_H1 ;  /* 0x30000027ff277230 */ /* 0x000fe40000004100 */
[----:B------:R-:W-:-:S05]  /*1bd0*/  HADD2.F32 R63, -RZ, R63.H1_H1 ;  /* 0x3000003fff3f7230 */ /* 0x000fca0000004100 */
[----:B------:R-:W-:Y:S01]  /*1be0*/  FFMA.FTZ R63, R39, R63, R38 ;  /* 0x0000003f273f7223 */ /* 0x000fe20000010026 */
[--C-:B------:R-:W-:Y:S02]  /*1bf0*/  HADD2.F32 R39, -RZ, R61.reuse.H0_H0 ;  /* 0x2000003dff277230 */ /* 0x100fe40000004100 */
[----:B------:R-:W-:Y:S02]  /*1c00*/  HADD2.F32 R61, -RZ, R61.H1_H1 ;  /* 0x3000003dff3d7230 */ /* 0x000fe40000004100 */
[----:B0-----:R-:W-:-:S05]  /*1c10*/  HADD2.F32 R38, -RZ, R32.H0_H0 ;  /* 0x20000020ff267230 */ /* 0x001fca0000004100 */
[----:B------:R-:W-:Y:S02]  /*1c20*/  FFMA.FTZ R67, R38, R39, R67 ;  /* 0x0000002726437223 */ /* 0x000fe40000010043 */
[----:B------:R-:W0:Y:S01]  /*1c30*/  LDS.64 R38, [R26+0x20] ;  /* 0x000020001a267984 */ /* 0x000e220000000a00 */
        /* <DEDUP_REMOVED lines=8> */
[----:B------:R-:W-:Y:S02]  /*1cc0*/  HADD2.F32 R32, -RZ, R59.H0_H0 ;  /* 0x2000003bff207230 */ /* 0x000fe40000004100 */
[----:B0-----:R-:W-:-:S05]  /*1cd0*/  HADD2.F32 R64, -RZ, R38.H0_H0 ;  /* 0x20000026ff407230 */ /* 0x001fca0000004100 */
[----:B------:R-:W-:Y:S01]  /*1ce0*/  FFMA.FTZ R64, R64, R32, R63 ;  /* 0x0000002040407223 */ /* 0x000fe2000001003f */
[----:B------:R-:W-:-:S04]  /*1cf0*/  IADD3 R32, P0, P1, R20, R36, R45 ;  /* 0x0000002414207210 */ /* 0x000fc8000791e02d */
[----:B------:R-:W-:Y:S02]  /*1d00*/  LEA R62, P2, R32, UR6, 0x1 ;  /* 0x00000006203e7c11 */ /* 0x000fe4000f8408ff */
[----:B------:R-:W-:-:S04]  /*1d10*/  IADD3.X R33, R55, R37, R50, P0, P1 ;  /* 0x0000002537217210 */ /* 0x000fc800007e2432 */
[----:B------:R-:W-:Y:S02]  /*1d20*/  LEA.HI.X R63, R32, UR7, R33, 0x1, P2 ;  /* 0x00000007203f7c11 */ /* 0x000fe400090f0c21 */
[----:B------:R-:W0:Y:S04]  /*1d30*/  LDS.64 R32, [R26+0x28] ;  /* 0x000028001a207984 */ /* 0x000e280000000a00 */
[----:B------:R0:W2:Y:S01]  /*1d40*/  LDG.E.CONSTANT R62, desc[UR10][R62.64] ;  /* 0x0000000a3e3e7981 */ /* 0x0000a2000c1e9900 */
        /* <DEDUP_REMOVED lines=9> */
[----:B------:R-:W-:-:S04]  /*1de0*/  IADD3 R38, P0, P1, R21, R36, R46 ;  /* 0x0000002415267210 */ /* 0x000fc8000791e02e */
[----:B------:R-:W-:Y:S02]  /*1df0*/  LEA R60, P2, R38, UR6, 0x1 ;  /* 0x00000006263c7c11 */ /* 0x000fe4000f8408ff */
[----:B------:R-:W-:-:S04]  /*1e00*/  IADD3.X R39, R56, R37, R51, P0, P1 ;  /* 0x0000002538277210 */ /* 0x000fc800007e2433 */
[----:B------:R-:W-:Y:S01]  /*1e10*/  LEA.HI.X R61, R38, UR7, R39, 0x1, P2 ;  /* 0x00000007263d7c11 */ /* 0x000fe200090f0c27 */
[----:B0-----:R-:W-:Y:S01]  /*1e20*/  HADD2.F32 R63, -RZ, R32.H0_H0 ;  /* 0x20000020ff3f7230 */ /* 0x001fe20000004100 */
[----:B------:R-:W-:-:S03]  /*1e30*/  IADD3 R39, P0, P1, R22, R36, R47 ;  /* 0x0000002416277210 */ /* 0x000fc6000791e02f */
[----:B------:R-:W3:Y:S01]  /*1e40*/  LDG.E.CONSTANT R60, desc[UR10][R60.64] ;  /* 0x0000000a3c3c7981 */ /* 0x000ee2000c1e9900 */
[----:B--2---:R-:W-:-:S05]  /*1e50*/  HADD2.F32 R38, -RZ, R62.H0_H0 ;  /* 0x2000003eff267230 */ /* 0x004fca0000004100 */
[----:B------:R-:W-:Y:S01]  /*1e60*/  FFMA.FTZ R63, R63, R38, R64 ;  /* 0x000000263f3f7223 */ /* 0x000fe20000010040 */
        /* <DEDUP_REMOVED lines=8> */
[----:B------:R-:W0:Y:S04]  /*1ef0*/  LDS.64 R36, [R26+0x30] ;  /* 0x000030001a247984 */ /* 0x000e280000000a00 */
[----:B------:R-:W4:Y:S01]  /*1f00*/  LDG.E.CONSTANT R64, desc[UR10][R64.64] ;  /* 0x0000000a40407981 */ /* 0x000f22000c1e9900 */
[----:B------:R-:W-:Y:S02]  /*1f10*/  HADD2.F32 R32, -RZ, R32.H1_H1 ;  /* 0x30000020ff207230 */ /* 0x000fe40000004100 */
[----:B------:R-:W-:-:S05]  /*1f20*/  HADD2.F32 R62, -RZ, R62.H1_H1 ;  /* 0x3000003eff3e7230 */ /* 0x000fca0000004100 */
[----:B------:R-:W-:Y:S01]  /*1f30*/  FFMA.FTZ R32, R32, R62, R59 ;  /* 0x0000003e20207223 */ /* 0x000fe2000001003b */
[--C-:B------:R-:W-:Y:S02]  /*1f40*/  HADD2.F32 R62, -RZ, R33.reuse.H0_H0 ;  /* 0x20000021ff3e7230 */ /* 0x100fe40000004100 */
[--C-:B---3--:R-:W-:Y:S02]  /*1f50*/  HADD2.F32 R59, -RZ, R60.reuse.H0_H0 ;  /* 0x2000003cff3b7230 */ /* 0x108fe40000004100 */
[----:B------:R-:W-:Y:S02]  /*1f60*/  HADD2.F32 R33, -RZ, R33.H1_H1 ;  /* 0x30000021ff217230 */ /* 0x000fe40000004100 */
[----:B------:R-:W-:Y:S02]  /*1f70*/  HADD2.F32 R60, -RZ, R60.H1_H1 ;  /* 0x3000003cff3c7230 */ /* 0x000fe40000004100 */
[----:B------:R-:W-:-:S03]  /*1f80*/  FFMA.FTZ R59, R62, R59, R63 ;  /* 0x0000003b3e3b7223 */ /* 0x000fc6000001003f */
[----:B------:R-:W-:Y:S01]  /*1f90*/  FFMA.FTZ R32, R33, R60, R32 ;  /* 0x0000003c21207223 */ /* 0x000fe20000010020 */
[----:B------:R-:W-:Y:S01]  /*1fa0*/  UMOV UR4, 0xffffffff ;  /* 0xffffffff00047882 */ /* 0x000fe20000000000 */
[--C-:B0-----:R-:W-:Y:S02]  /*1fb0*/  HADD2.F32 R62, -RZ, R36.reuse.H0_H0 ;  /* 0x20000024ff3e7230 */ /* 0x101fe40000004100 */
[----:B------:R-:W-:Y:S02]  /*1fc0*/  HADD2.F32 R33, -RZ, R36.H1_H1 ;  /* 0x30000024ff217230 */ /* 0x000fe40000004100 */
[--C-:B------:R-:W-:Y:S02]  /*1fd0*/  HADD2.F32 R36, -RZ, R37.reuse.H0_H0 ;  /* 0x20000025ff247230 */ /* 0x100fe40000004100 */
[----:B------:R-:W-:Y:S02]  /*1fe0*/  HADD2.F32 R37, -RZ, R37.H1_H1 ;  /* 0x30000025ff257230 */ /* 0x000fe40000004100 */
[----:B--2---:R-:W-:-:S02]  /*1ff0*/  HADD2.F32 R39, -RZ, R38.H0_H0 ;  /* 0x20000026ff277230 */ /* 0x004fc40000004100 */
[----:B------:R-:W-:-:S03]  /*2000*/  HADD2.F32 R38, -RZ, R38.H1_H1 ;  /* 0x30000026ff267230 */ /* 0x000fc60000004100 */
[----:B------:R-:W-:Y:S02]  /*2010*/  FFMA.FTZ R39, R62, R39, R59 ;  /* 0x000000273e277223 */ /* 0x000fe4000001003b */
[----:B------:R-:W-:Y:S01]  /*2020*/  FFMA.FTZ R32, R33, R38, R32 ;  /* 0x0000002621207223 */ /* 0x000fe20000010020 */
[--C-:B----4-:R-:W-:Y:S02]  /*2030*/  HADD2.F32 R59, -RZ, R64.reuse.H0_H0 ;  /* 0x20000040ff3b7230 */ /* 0x110fe40000004100 */
[----:B------:R-:W-:-:S03]  /*2040*/  HADD2.F32 R64, -RZ, R64.H1_H1 ;  /* 0x30000040ff407230 */ /* 0x000fc60000004100 */
[----:B------:R-:W-:Y:S02]  /*2050*/  FFMA.FTZ R36, R36, R59, R39 ;  /* 0x0000003b24247223 */ /* 0x000fe40000010027 */
[----:B------:R-:W-:-:S04]  /*2060*/  FFMA.FTZ R37, R37, R64, R32 ;  /* 0x0000004025257223 */ /* 0x000fc80000010020 */
[----:B------:R-:W-:Y:S01]  /*2070*/  FADD.FTZ R36, R36, R37 ;  /* 0x0000002524247221 */ /* 0x000fe20000010000 */
[----:B------:R-:W-:Y:S06]  /*2080*/  BRA.DIV UR4, `(.L_x_24048) ;  /* 0x0000003604007947 */ /* 0x000fec000b800000 */
[----:B------:R-:W0:Y:S02]  /*2090*/  SHFL.BFLY PT, R33, R36, 0x2, 0x1f ;  /* 0x0c401f0024217f89 */ /* 0x000e2400000e0000 */
[----:B0-----:R-:W-:-:S05]  /*20a0*/  FADD.FTZ R33, R36, R33 ;  /* 0x0000002124217221 */ /* 0x001fca0000010000 */
[----:B------:R0:W1:Y:S02]  /*20b0*/  SHFL.BFLY PT, R32, R33, 0x1, 0x1f ;  /* 0x0c201f0021207f89 */ /* 0x00006400000e0000 */
.L_x_24097:
        /* <DEDUP_REMOVED lines=15> */
.L_x_24050:
[----:B------:R-:W-:Y:S05]  /*21b0*/  BSYNC B1 ;  /* 0x0000000000017941 */ /* 0x000fea0003800000 */
.L_x_24049:
[----:B------:R-:W-:Y:S01]  /*21c0*/  IADD3 R8, P0, R8, 0x10, RZ ;  /* 0x0000001008087810 */ /* 0x000fe20007f1e0ff */
[----:B------:R-:W-:Y:S02]  /*21d0*/  VIADD R54, R54, 0x20 ;  /* 0x0000002036367836 */ /* 0x000fe40000000000 */
[----:B-1----:R-:W-:Y:S02]  /*21e0*/  VIADD R49, R49, 0x80 ;  /* 0x0000008031317836 */ /* 0x002fe40000000000 */
[----:B------:R-:W-:Y:S02]  /*21f0*/  VIADD R25, R25, 0x20 ;  /* 0x0000002019197836 */ /* 0x000fe40000000000 */
[----:B------:R-:W-:Y:S01]  /*2200*/  IMAD.X R9, RZ, RZ, R9, P0 ;  /* 0x000000ffff097224 */ /* 0x000fe200000e0609 */
[----:B------:R-:W-:Y:S06]  /*2210*/  @!P2 BRA `(.L_x_24051) ;  /* 0xfffffff000aca947 */ /* 0x000fec000383ffff */
.L_x_24047:
[----:B------:R-:W-:Y:S05]  /*2220*/  BSYNC B0 ;  /* 0x0000000000007941 */ /* 0x000fea0003800000 */
.L_x_24046:
        /* <DEDUP_REMOVED lines=13> */
.L_x_24102:
        /* <DEDUP_REMOVED lines=10> */
[----:B------:R-:W-:Y:S02]  /*23a0*/  ISETP.GT.AND P0, PT, R2, 0x3, PT ;  /* 0x000000030200780c */ /* 0x000fe40003f04270 */
[----:B--2---:R-:W-:-:S03]  /*23b0*/  MOV R7, 0xff7fffff ;  /* 0xff7fffff00077802 */ /* 0x004fc60000000f00 */
[----:B------:R-:W-:Y:S08]  /*23c0*/  BSSY B0, `(.L_x_24053) ;  /* 0x00000f5000007945 */ /* 0x000ff00003800000 */
[----:B------:R-:W2:Y:S01]  /*23d0*/  @!P0 S2R R8, SR_CgaCtaId ;  /* 0x0000000000088919 */ /* 0x000ea20000008800 */
[----:B------:R-:W-:-:S05]  /*23e0*/  @!P0 MOV R5, 0x400 ;  /* 0x0000040000058802 */ /* 0x000fca0000000f00 */
[----:B------:R-:W-:-:S05]  /*23f0*/  @!P0 VIADD R5, R5, 0xe0 ;  /* 0x000000e005058836 */ /* 0x000fca0000000000 */
[----:B--2---:R-:W-:-:S05]  /*2400*/  @!P0 LEA R5, R8, R5, 0x18 ;  /* 0x0000000508058211 */ /* 0x004fca00078ec0ff */
        /* <DEDUP_REMOVED lines=31> */
.L_x_24057:
        /* <DEDUP_REMOVED lines=11> */
.L_x_24056:
[----:B------:R-:W-:Y:S05]  /*26b0*/  BSYNC B1 ;  /* 0x0000000000017941 */ /* 0x000fea0003800000 */
.L_x_24055:
        /* <DEDUP_REMOVED lines=14> */
.L_x_24060:
        /* <DEDUP_REMOVED lines=100> */
.L_x_24059:
[----:B------:R-:W-:Y:S05]  /*2de0*/  BSYNC B1 ;  /* 0x0000000000017941 */ /* 0x000fea0003800000 */
.L_x_24058:
        /* <DEDUP_REMOVED lines=55> */
.L_x_24062:
[----:B------:R-:W-:Y:S05]  /*3160*/  BSYNC B1 ;  /* 0x0000000000017941 */ /* 0x000fea0003800000 */
.L_x_24061:
        /* <DEDUP_REMOVED lines=26> */
.L_x_24054:
[----:B------:R-:W-:Y:S05]  /*3310*/  BSYNC B0 ;  /* 0x0000000000007941 */ /* 0x000fea0003800000 */
.L_x_24053:
        /* <DEDUP_REMOVED lines=50> */
.L_x_24067:
        /* <DEDUP_REMOVED lines=8> */
.L_x_24066:
[----:B------:R-:W-:Y:S05]  /*36c0*/  BSYNC B1 ;  /* 0x0000000000017941 */ /* 0x000fea0003800000 */
.L_x_24065:
        /* <DEDUP_REMOVED lines=14> */
.L_x_24070:
        /* <DEDUP_REMOVED lines=23> */
[C---:B0-----:R-:W-:Y:S01]  /*3920*/  FMUL.FTZ R20, R5.reuse, R20 ;  /* 0x0000001405147220 */ /* 0x041fe20000410000 */
        /* <DEDUP_REMOVED lines=28> */
.L_x_24069:
[----:B------:R-:W-:Y:S05]  /*3af0*/  BSYNC B1 ;  /* 0x0000000000017941 */ /* 0x000fea0003800000 */
.L_x_24068:
        /* <DEDUP_REMOVED lines=31> */
.L_x_24072:
[----:B------:R-:W-:Y:S05]  /*3cf0*/  BSYNC B1 ;  /* 0x0000000000017941 */ /* 0x000fea0003800000 */
.L_x_24071:
        /* <DEDUP_REMOVED lines=14> */
.L_x_24064:
[----:B------:R-:W-:Y:S05]  /*3de0*/  BSYNC B0 ;  /* 0x0000000000007941 */ /* 0x000fea0003800000 */
.L_x_24063:
[----:B--2---:R-:W-:Y:S01]  /*3df0*/  SHF.R.S32.HI R8, RZ, 0x1f, R3 ;  /* 0x0000001fff087819 */ /* 0x004fe20000011403 */
[----:B------:R-:W-:Y:S01]  /*3e00*/  BAR.SYNC.DEFER_BLOCKING 0x0 ;  /* 0x0000000000007b1d */ /* 0x000fe20000010000 */
[----:B0-----:R-:W-:Y:S01]  /*3e10*/  CS2R R32, SRZ ;  /* 0x0000000000207805 */ /* 0x001fe2000001ff00 */
        /* <DEDUP_REMOVED lines=8> */
[----:B------:R-:W0:Y:S01]  /*3ea0*/  S2UR UR4, SR_CTAID.Y ;  /* 0x00000000000479c3 */ /* 0x000e220000002600 */
[----:B------:R-:W-:Y:S01]  /*3eb0*/  ULDC.64 UR6, c[0x0][0x238] ;  /* 0x00008e0000067ab9 */ /* 0x000fe20000000a00 */
[----:B------:R-:W-:Y:S01]  /*3ec0*/  IMAD.SHL.U32 R39, R2, 0x8, RZ ;  /* 0x0000000802277824 */ /* 0x000fe200078e00ff */
[C---:B------:R-:W-:Y:S01]  /*3ed0*/  IADD3 R44, -R35.reuse, -0x1, R6 ;  /* 0xffffffff232c7810 */ /* 0x040fe20007ffe106 */
[----:B------:R-:W-:Y:S02]  /*3ee0*/  IMAD.SHL.U32 R41, R35, 0x8, RZ ;  /* 0x0000000823297824 */ /* 0x000fe400078e00ff */
[----:B------:R-:W-:Y:S01]  /*3ef0*/  IMAD.MOV.U32 R32, RZ, RZ, RZ ;  /* 0x000000ffff207224 */ /* 0x000fe200078e00ff */
[C---:B------:R-:W-:Y:S01]  /*3f00*/  IADD3 R45, R39.reuse, 0x100, RZ ;  /* 0x00000100272d7810 */ /* 0x040fe20007ffe0ff */
[----:B-1----:R-:W0:Y:S01]  /*3f10*/  LDC R5, c[0x0][0x248] ;  /* 0x00009200ff057b82 */ /* 0x002e220000000800 */
[----:B------:R-:W-:Y:S02]  /*3f20*/  IMAD.MOV.U32 R43, RZ, RZ, R35 ;  /* 0x000000ffff2b7224 */ /* 0x000fe400078e0023 */
[----:B------:R-:W-:-:S02]  /*3f30*/  VIADD R47, R39, 0x200 ;  /* 0x00000200272f7836 */ /* 0x000fc40000000000 */
[----:B------:R-:W-:-:S03]  /*3f40*/  VIADD R49, R39, 0x300 ;  /* 0x0000030027317836 */ /* 0x000fc60000000000 */
[----:B------:R-:W1:Y:S08]  /*3f50*/  S2UR UR5, SR_CgaCtaId ;  /* 0x00000000000579c3 */ /* 0x000e700000008800 */
[----:B------:R-:W2:Y:S01]  /*3f60*/  LDC R38, c[0x0][0x25c] ;  /* 0x00009700ff267b82 */ /* 0x000ea20000000800 */
[----:B0-----:R-:W-:Y:S01]  /*3f70*/  IMAD R8, R5, UR4, RZ ;  /* 0x0000000405087c24 */ /* 0x001fe2000f8e02ff */
        /* <DEDUP_REMOVED lines=14> */
.L_x_24085:
[----:B------:R-:W2:Y:S01]  /*4060*/  LDG.E.CONSTANT R9, desc[UR10][R36.64] ;  /* 0x0000000a24097981 */ /* 0x000ea2000c1e9900 */
[----:B------:R-:W0:Y:S03]  /*4070*/  LDC.64 R30, c[0x0][0x228] ;  /* 0x00008a00ff1e7b82 */ /* 0x000e260000000a00 */
[----:B------:R-:W1:Y:S04]  /*4080*/  LDS.128 R20, [R40+-0x10] ;  /* 0xfffff00028147984 */ /* 0x000e680000000c00 */
[----:B------:R-:W3:Y:S01]  /*4090*/  LDS.128 R24, [R40] ;  /* 0x0000000028187984 */ /* 0x000ee20000000c00 */
[----:B--2---:R-:W-:Y:S01]  /*40a0*/  SHF.R.S32.HI R8, RZ, 0x1f, R9 ;  /* 0x0000001fff087819 */ /* 0x004fe20000011409 */
[----:B------:R-:W-:-:S04]  /*40b0*/  IMAD.WIDE.U32 R28, R9, UR8, R4 ;  /* 0x00000008091c7c25 */ /* 0x000fc8000f8e0004 */
[----:B------:R-:W-:Y:S01]  /*40c0*/  IMAD R8, R8, UR8, RZ ;  /* 0x0000000808087c24 */ /* 0x000fe2000f8e02ff */
[----:B------:R-:W-:-:S03]  /*40d0*/  IADD3 R10, P2, R47, R28, RZ ;  /* 0x0000001c2f0a7210 */ /* 0x000fc60007f5e0ff */
        /* <DEDUP_REMOVED lines=18> */
[----:B-1----:R-:W-:-:S02]  /*4200*/  F2FP.F16.F32.PACK_AB R22, R23, R22 ;  /* 0x000000161716723e */ /* 0x002fc400000000ff */
[----:B------:R-:W-:Y:S02]  /*4210*/  F2FP.F16.F32.PACK_AB R21, R21, R20 ;  /* 0x000000141515723e */ /* 0x000fe400000000ff */
[----:B---3--:R-:W-:Y:S01]  /*4220*/  F2FP.F16.F32.PACK_AB R24, R25, R24 ;  /* 0x000000181918723e */ /* 0x008fe200000000ff */
        /* <DEDUP_REMOVED lines=33> */
.L_x_24076:
[----:B------:R-:W-:Y:S05]  /*4440*/  BSYNC B1 ;  /* 0x0000000000017941 */ /* 0x000fea0003800000 */
.L_x_24075:
[----:B------:R-:W-:Y:S01]  /*4450*/  BSSY B1, `(.L_x_24077) ;  /* 0x0000022000017945 */ /* 0x000fe20003800000 */
[----:B-----5:R-:W-:-:S03]  /*4460*/  HFMA2.MMA R17, R20, R17, -RZ ;  /* 0x0000001114117235 */ /* 0x020fc600001000ff */
        /* <DEDUP_REMOVED lines=32> */
.L_x_24078:
[----:B------:R-:W-:Y:S05]  /*4670*/  BSYNC B1 ;  /* 0x0000000000017941 */ /* 0x000fea0003800000 */
.L_x_24077:
[----:B------:R-:W-:Y:S01]  /*4680*/  HMUL2 R22, R20, R9 ;  /* 0x0000000914167232 */ /* 0x000fe20000000000 */
[----:B------:R-:W-:Y:S01]  /*4690*/  BSSY B1, `(.L_x_24079) ;  /* 0x0000024000017945 */ /* 0x000fe20003800000 */
[----:B------:R-:W-:Y:S01]  /*46a0*/  HFMA2.MMA R9, R21, R16, R17 ;  /* 0x0000001015097235 */ /* 0x000fe20000000011 */
[----:B------:R-:W-:Y:S01]  /*46b0*/  F2FP.F16.F32.PACK_AB R26, R27, R26 ;  /* 0x0000001a1b1a723e */ /* 0x000fe200000000ff */
[----:B------:R-:W-:Y:S01]  /*46c0*/  HFMA2 R22, R21, R8, R22 ;  /* 0x0000000815167231 */ /* 0x000fe20000000016 */
[----:B------:R-:W-:Y:S08]  /*46d0*/  @P0 BRA `(.L_x_24080) ;  /* 0x00000000007c0947 */ /* 0x000ff00003800000 */
        /* <DEDUP_REMOVED lines=31> */
.L_x_24080:
[----:B------:R-:W-:Y:S05]  /*48d0*/  BSYNC B1 ;  /* 0x0000000000017941 */ /* 0x000fea0003800000 */
.L_x_24079:
        /* <DEDUP_REMOVED lines=64> */
.L_x_24084:
[----:B------:R-:W-:Y:S05]  /*4ce0*/  BSYNC B2 ;  /* 0x0000000000027941 */ /* 0x000fea0003800000 */
.L_x_24083:
        /* <DEDUP_REMOVED lines=8> */
.L_x_24082:
[----:B------:R-:W-:Y:S05]  /*4d70*/  BSYNC B1 ;  /* 0x0000000000017941 */ /* 0x000fea0003800000 */
.L_x_24081:
[----:B------:R-:W-:Y:S01]  /*4d80*/  IADD3 R36, P0, R36, 0x10, RZ ;  /* 0x0000001024247810 */ /* 0x000fe20007f1e0ff */
[----:B------:R-:W-:Y:S02]  /*4d90*/  VIADD R41, R41, 0x20 ;  /* 0x0000002029297836 */ /* 0x000fe40000000000 */
[----:B------:R-:W-:Y:S02]  /*4da0*/  VIADD R44, R44, 0xfffffffc ;  /* 0xfffffffc2c2c7836 */ /* 0x000fe40000000000 */
[----:B------:R-:W-:Y:S02]  /*4db0*/  VIADD R40, R40, 0x80 ;  /* 0x0000008028287836 */ /* 0x000fe40000000000 */
[----:B------:R-:W-:Y:S01]  /*4dc0*/  IMAD.X R37, RZ, RZ, R37, P0 ;  /* 0x000000ffff257224 */ /* 0x000fe200000e0625 */
[----:B------:R-:W-:Y:S06]  /*4dd0*/  @!P1 BRA `(.L_x_24085) ;  /* 0xfffffff000a09947 */ /* 0x000fec000383ffff */
.L_x_24074:
[----:B------:R-:W-:Y:S05]  /*4de0*/  BSYNC B0 ;  /* 0x0000000000007941 */ /* 0x000fea0003800000 */
.L_x_24073:
[----:B------:R-:W0:Y:S01]  /*4df0*/  S2UR UR5, SR_CgaCtaId ;  /* 0x00000000000579c3 */ /* 0x000e220000008800 */
        /* <DEDUP_REMOVED lines=13> */
[----:B0-----:R-:W-:-:S06]  /*4ed0*/  ULEA UR4, UR5, UR4, 0x18 ;  /* 0x0000000405047291 */ /* 0x001fcc000f8ec03f */
[----:B------:R-:W-:Y:S01]  /*4ee0*/  LEA R0, R35, UR4, 0x2 ;  /* 0x0000000423007c11 */ /* 0x000fe2000f8e10ff */
[----:B------:R-:W-:Y:S06]  /*4ef0*/  @P2 BRA `(.L_x_24087) ;  /* 0x0000000000142947 */ /* 0x000fec0003800000 */
[----:B------:R-:W-:Y:S01]  /*4f00*/  ISETP.GT.AND P2, PT, R2, 0xf, PT ;  /* 0x0000000f0200780c */ /* 0x000fe20003f44270 */
[----:B------:R0:W-:Y:S04]  /*4f10*/  STS [R0+-0x380], R32 ;  /* 0xfffc802000007388 */ /* 0x0001e80000000800 */
[----:B------:R0:W-:Y:S04]  /*4f20*/  STS [R0+-0x300], R33 ;  /* 0xfffd002100007388 */ /* 0x0001e80000000800 */
[----:B------:R0:W-:Y:S04]  /*4f30*/  STS [R0+-0x280], R7 ;  /* 0xfffd800700007388 */ /* 0x0001e80000000800 */
[----:B------:R0:W-:Y:S02]  /*4f40*/  @!P2 STS [R0+-0x200], R34 ;  /* 0xfffe00220000a388 */ /* 0x0001e40000000800 */
.L_x_24087:
[----:B------:R-:W-:Y:S05]  /*4f50*/  BSYNC B0 ;  /* 0x0000000000007941 */ /* 0x000fea0003800000 */
.L_x_24086:
[----:B------:R-:W-:Y:S06]  /*4f60*/  BAR.SYNC.DEFER_BLOCKING 0x0 ;  /* 0x0000000000007b1d */ /* 0x000fec0000010000 */
[----:B------:R-:W-:Y:S04]  /*4f70*/  BSSY B0, `(.L_x_24088) ;  /* 0x000000b000007945 */ /* 0x000fe80003800000 */
[----:B------:R-:W-:Y:S05]  /*4f80*/  @P3 BRA `(.L_x_24089) ;  /* 0x0000000000243947 */ /* 0x000fea0003800000 */
[----:B------:R-:W-:Y:S01]  /*4f90*/  ISETP.GT.AND P2, PT, R2, 0xf, PT ;  /* 0x0000000f0200780c */ /* 0x000fe20003f44270 */
[----:B------:R-:W0:Y:S04]  /*4fa0*/  LDS R3, [R0] ;  /* 0x0000000000037984 */ /* 0x000e280000000800 */
[----:B------:R-:W2:Y:S04]  /*4fb0*/  LDS R4, [R0+0x80] ;  /* 0x0000800000047984 */ /* 0x000ea80000000800 */
[----:B------:R-:W3:Y:S04]  /*4fc0*/  LDS R6, [R0+0x100] ;  /* 0x0001000000067984 */ /* 0x000ee80000000800 */
[----:B-1----:R-:W1:Y:S01]  /*4fd0*/  @!P2 LDS R5, [R0+0x180] ;  /* 0x000180000005a984 */ /* 0x002e620000000800 */
[----:B0-----:R-:W-:Y:S01]  /*4fe0*/  FADD.FTZ R32, R32, R3 ;  /* 0x0000000320207221 */ /* 0x001fe20000010000 */
[----:B--2---:R-:W-:Y:S01]  /*4ff0*/  FADD.FTZ R33, R33, R4 ;  /* 0x0000000421217221 */ /* 0x004fe20000010000 */
[----:B---3--:R-:W-:Y:S01]  /*5000*/  FADD.FTZ R7, R7, R6 ;  /* 0x0000000607077221 */ /* 0x008fe20000010000 */
[----:B-1----:R-:W-:-:S07]  /*5010*/  @!P2 FADD.FTZ R34, R5, R34 ;  /* 0x000000220522a221 */ /* 0x002fce0000010000 */
.L_x_24089:
[----:B------:R-:W-:Y:S05]  /*5020*/  BSYNC B0 ;  /* 0x0000000000007941 */ /* 0x000fea0003800000 */
.L_x_24088:
        /* <DEDUP_REMOVED lines=8> */
.L_x_24091:
[----:B------:R-:W-:Y:S05]  /*50b0*/  BSYNC B0 ;  /* 0x0000000000007941 */ /* 0x000fea0003800000 */
.L_x_24090:
[----:B------:R-:W-:Y:S06]  /*50c0*/  BAR.SYNC.DEFER_BLOCKING 0x0 ;  /* 0x0000000000007b1d */ /* 0x000fec0000010000 */
[----:B------:R-:W-:Y:S04]  /*50d0*/  BSSY B0, `(.L_x_24092) ;  /* 0x000000b000007945 */ /* 0x000fe80003800000 */
[----:B------:R-:W-:Y:S05]  /*50e0*/  @P0 BRA `(.L_x_24093) ;  /* 0x0000000000240947 */ /* 0x000fea0003800000 */
[----:B------:R-:W-:Y:S01]  /*50f0*/  ISETP.GT.AND P0, PT, R2, 0xf, PT ;  /* 0x0000000f0200780c */ /* 0x000fe20003f04270 */
[----:B------:R-:W0:Y:S04]  /*5100*/  LDS R3, [R0] ;  /* 0x0000000000037984 */ /* 0x000e280000000800 */
[----:B------:R-:W3:Y:S04]  /*5110*/  LDS R4, [R0+0x80] ;  /* 0x0000800000047984 */ /* 0x000ee80000000800 */
[----:B------:R-:W4:Y:S04]  /*5120*/  LDS R6, [R0+0x100] ;  /* 0x0001000000067984 */ /* 0x000f280000000800 */
[----:B-1----:R-:W1:Y:S01]  /*5130*/  @!P0 LDS R5, [R0+0x180] ;  /* 0x0001800000058984 */ /* 0x002e620000000800 */
[----:B0-2---:R-:W-:Y:S01]  /*5140*/  FADD.FTZ R32, R32, R3 ;  /* 0x0000000320207221 */ /* 0x005fe20000010000 */
[----:B---3--:R-:W-:Y:S01]  /*5150*/  FADD.FTZ R33, R33, R4 ;  /* 0x0000000421217221 */ /* 0x008fe20000010000 */
[----:B----4-:R-:W-:Y:S01]  /*5160*/  FADD.FTZ R7, R7, R6 ;  /* 0x0000000607077221 */ /* 0x010fe20000010000 */
[----:B-1----:R-:W-:-:S07]  /*5170*/  @!P0 FADD.FTZ R34, R5, R34 ;  /* 0x0000002205228221 */ /* 0x002fce0000010000 */
.L_x_24093:
[----:B------:R-:W-:Y:S05]  /*5180*/  BSYNC B0 ;  /* 0x0000000000007941 */ /* 0x000fea0003800000 */
.L_x_24092:
[----:B------:R-:W-:Y:S06]  /*5190*/  BAR.SYNC.DEFER_BLOCKING 0x0 ;  /* 0x0000000000007b1d */ /* 0x000fec0000010000 */
[----:B------:R-:W-:Y:S05]  /*51a0*/  @P1 EXIT ;  /* 0x000000000000194d */ /* 0x000fea0003800000 */
[----:B------:R-:W3:Y:S01]  /*51b0*/  S2UR UR8, SR_CTAID.Y ;  /* 0x00000000000879c3 */ /* 0x000ee20000002600 */
[----:B------:R-:W-:Y:S01]  /*51c0*/  ULDC UR4, c[0x0][0xc] ;  /* 0x0000030000047ab9 */ /* 0x000fe20000000800 */
[----:B------:R-:W-:Y:S01]  /*51d0*/  ULDC UR5, c[0x0][0x14] ;  /* 0x0000050000057ab9 */ /* 0x000fe20000000800 */
[C---:B0-2---:R-:W-:Y:S01]  /*51e0*/  VIADD R0, R2.reuse, 0x20 ;  /* 0x0000002002007836 */ /* 0x045fe20000000000 */
[----:B------:R-:W-:Y:S01]  /*51f0*/  UIMAD UR5, UR5, 0x70, URZ ;  /* 0x00000070050578a4 */ /* 0x000fe2000f8e023f */
[----:B------:R-:W-:Y:S01]  /*5200*/  VIADD R3, R2, 0x40 ;  /* 0x0000004002037836 */ /* 0x000fe20000000000 */
[----:B------:R-:W-:Y:S02]  /*5210*/  F2FP.F16.F32.PACK_AB R32, R33, R32 ;  /* 0x000000202120723e */ /* 0x000fe400000000ff */
[----:B------:R-:W0:Y:S01]  /*5220*/  S2UR UR6, SR_CTAID.Z ;  /* 0x00000000000679c3 */ /* 0x000e220000002700 */
[----:B------:R-:W-:-:S07]  /*5230*/  F2FP.F16.F32.PACK_AB R7, RZ, R7 ;  /* 0x00000007ff07723e */ /* 0x000fce00000000ff */
[----:B------:R-:W2:Y:S01]  /*5240*/  S2UR UR7, SR_CTAID.X ;  /* 0x00000000000779c3 */ /* 0x000ea20000002500 */
[----:B---3--:R-:W-:-:S04]  /*5250*/  UIMAD UR4, UR8, UR4, URZ ;  /* 0x00000004080472a4 */ /* 0x008fc8000f8e023f */
[----:B------:R-:W-:Y:S02]  /*5260*/  UIMAD UR4, UR4, UR5, URZ ;  /* 0x00000005040472a4 */ /* 0x000fe4000f8e023f */
[----:B0-----:R-:W-:-:S04]  /*5270*/  UIMAD UR6, UR6, 0x70, URZ ;  /* 0x00000070060678a4 */ /* 0x001fc8000f8e023f */
[----:B------:R-:W-:Y:S02]  /*5280*/  USHF.R.S32.HI UR9, URZ, 0x1f, UR6 ;  /* 0x0000001f3f097899 */ /* 0x000fe40008011406 */
[----:B--2---:R-:W-:Y:S02]  /*5290*/  UIMAD UR5, UR7, UR5, URZ ;  /* 0x00000005070572a4 */ /* 0x004fe4000f8e023f */
[----:B------:R-:W-:Y:S02]  /*52a0*/  USHF.R.S32.HI UR7, URZ, 0x1f, UR4 ;  /* 0x0000001f3f077899 */ /* 0x000fe40008011404 */
[----:B------:R-:W-:Y:S02]  /*52b0*/  USHF.R.S32.HI UR8, URZ, 0x1f, UR5 ;  /* 0x0000001f3f087899 */ /* 0x000fe40008011405 */
[----:B------:R-:W-:-:S04]  /*52c0*/  UIADD3 UR4, UP0, UP1, UR4, UR5, UR6 ;  /* 0x0000000504047290 */ /* 0x000fc8000f91e006 */
[----:B------:R-:W-:Y:S02]  /*52d0*/  UIADD3.X UR7, UR7, UR8, UR9, UP0, UP1 ;  /* 0x0000000807077290 */ /* 0x000fe400087e2409 */
[----:B-1----:R-:W-:Y:S01]  /*52e0*/  IADD3 R5, P0, R2, UR4, RZ ;  /* 0x0000000402057c10 */ /* 0x002fe2000ff1e0ff */
[----:B------:R-:W-:Y:S01]  /*52f0*/  ULDC.64 UR8, c[0x0][0x210] ;  /* 0x0000840000087ab9 */ /* 0x000fe20000000a00 */
[----:B------:R-:W-:Y:S02]  /*5300*/  IADD3 R9, P1, R0, UR4, RZ ;  /* 0x0000000400097c10 */ /* 0x000fe4000ff3e0ff */
[----:B------:R-:W-:Y:S02]  /*5310*/  LEA.HI.X.SX32 R12, R2, UR7, 0x1, P0 ;  /* 0x00000007020c7c11 */ /* 0x000fe400080f0eff */
[----:B------:R-:W-:Y:S02]  /*5320*/  LEA R4, P0, R5, UR8, 0x1 ;  /* 0x0000000805047c11 */ /* 0x000fe4000f8008ff */
[----:B------:R-:W-:-:S02]  /*5330*/  IADD3 R6, P2, R3, UR4, RZ ;  /* 0x0000000403067c10 */ /* 0x000fc4000ff5e0ff */
[----:B------:R-:W-:Y:S02]  /*5340*/  LEA.HI.X R5, R5, UR9, R12, 0x1, P0 ;  /* 0x0000000905057c11 */ /* 0x000fe400080f0c0c */
[----:B------:R-:W-:Y:S02]  /*5350*/  LEA.HI.X.SX32 R0, R0, UR7, 0x1, P1 ;  /* 0x0000000700007c11 */ /* 0x000fe400088f0eff */
[----:B------:R-:W-:Y:S01]  /*5360*/  ISETP.GT.AND P0, PT, R2, 0xf, PT ;  /* 0x0000000f0200780c */ /* 0x000fe20003f04270 */
[----:B------:R0:W-:Y:S01]  /*5370*/  STG.E.U16 desc[UR10][R4.64], R32 ;  /* 0x0000002004007986 */ /* 0x0001e2000c10150a */
[----:B------:R-:W-:Y:S02]  /*5380*/  LEA R8, P1, R9, UR8, 0x1 ;  /* 0x0000000809087c11 */ /* 0x000fe4000f8208ff */
[----:B------:R-:W-:Y:S02]  /*5390*/  LEA.HI.X.SX32 R3, R3, UR7, 0x1, P2 ;  /* 0x0000000703037c11 */ /* 0x000fe400090f0eff */
[----:B------:R-:W-:-:S02]  /*53a0*/  LEA R10, P2, R6, UR8, 0x1 ;  /* 0x00000008060a7c11 */ /* 0x000fc4000f8408ff */
[--C-:B------:R-:W-:Y:S02]  /*53b0*/  LEA.HI.X R9, R9, UR9, R0.reuse, 0x1, P1 ;  /* 0x0000000909097c11 */ /* 0x100fe400088f0c00 */
[----:B------:R-:W-:Y:S02]  /*53c0*/  PRMT R0, R32, 0x7632, R0 ;  /* 0x0000763220007816 */ /* 0x000fe40000000000 */
[----:B------:R-:W-:-:S03]  /*53d0*/  LEA.HI.X R11, R6, UR9, R3, 0x1, P2 ;  /* 0x00000009060b7c11 */ /* 0x000fc600090f0c03 */
[----:B------:R0:W-:Y:S04]  /*53e0*/  STG.E.U16 desc[UR10][R8.64], R0 ;  /* 0x0000000008007986 */ /* 0x0001e8000c10150a */
[----:B------:R0:W-:Y:S01]  /*53f0*/  STG.E.U16 desc[UR10][R10.64], R7 ;  /* 0x000000070a007986 */ /* 0x0001e2000c10150a */
[----:B------:R-:W-:Y:S05]  /*5400*/  @P0 EXIT ;  /* 0x000000000000094d */ /* 0x000fea0003800000 */
[----:B------:R-:W-:Y:S01]  /*5410*/  VIADD R2, R2, 0x60 ;  /* 0x0000006002027836 */ /* 0x000fe20000000000 */
[----:B0-----:R-:W-:-:S04]  /*5420*/  F2FP.F16.F32.PACK_AB R0, RZ, R34 ;  /* 0x00000022ff00723e */ /* 0x001fc800000000ff */
[----:B------:R-:W-:-:S04]  /*5430*/  IADD3 R3, P0, R2, UR4, RZ ;  /* 0x0000000402037c10 */ /* 0x000fc8000ff1e0ff */
[----:B------:R-:W-:Y:S02]  /*5440*/  LEA.HI.X.SX32 R4, R2, UR7, 0x1, P0 ;  /* 0x0000000702047c11 */ /* 0x000fe400080f0eff */
[----:B------:R-:W-:-:S04]  /*5450*/  LEA R2, P0, R3, UR8, 0x1 ;  /* 0x0000000803027c11 */ /* 0x000fc8000f8008ff */
[----:B------:R-:W-:-:S05]  /*5460*/  LEA.HI.X R3, R3, UR9, R4, 0x1, P0 ;  /* 0x0000000903037c11 */ /* 0x000fca00080f0c04 */
[----:B------:R-:W-:Y:S01]  /*5470*/  STG.E.U16 desc[UR10][R2.64], R0 ;  /* 0x0000000002007986 */ /* 0x000fe2000c10150a */
[----:B------:R-:W-:Y:S05]  /*5480*/  EXIT ;  /* 0x000000000000794d */ /* 0x000fea0003800000 */
.L_x_24048:
[----:B------:R-:W-:Y:S01]  /*5490*/  BSSY B1, `(.L_x_24094) ;  /* 0x0000007000017945 */ /* 0x000fe20003800000 */
[----:B------:R-:W-:Y:S01]  /*54a0*/  MOV R38, 0x2 ;  /* 0x0000000200267802 */ /* 0x000fe20000000f00 */
[----:B------:R-:W-:Y:S02]  /*54b0*/  IMAD.MOV.U32 R39, RZ, RZ, 0x1f ;  /* 0x0000001fff277424 */ /* 0x000fe400078e00ff */
[----:B------:R-:W-:-:S07]  /*54c0*/  IMAD.MOV.U32 R37, RZ, RZ, -0x1 ;  /* 0xffffffffff257424 */ /* 0x000fce00078e00ff */
[----:B-----5:R-:W-:Y:S05]  /*54d0*/  WARPSYNC.COLLECTIVE R37, `(.L_x_24095) ;  /* 0x0000000025087348 */ /* 0x020fea0003c00000 */
[----:B------:R0:W1:Y:S02]  /*54e0*/  SHFL.BFLY P0, R32, R36, R38, R39 ;  /* 0x0c00002624207389 */ /* 0x0000640000000027 */
[----:B01---5:R-:W-:Y:S01]  /*54f0*/  ENDCOLLECTIVE ;  /* 0x000000000000791b */ /* 0x023fe20003800000 */
.L_x_24095:
[----:B------:R-:W-:Y:S05]  /*5500*/  BSYNC B1 ;  /* 0x0000000000017941 */ /* 0x000fea0003800000 */
.L_x_24094:
        /* <DEDUP_REMOVED lines=9> */
.L_x_24096:
[----:B------:R-:W-:Y:S05]  /*55a0*/  BRA `(.L_x_24097) ;  /* 0xffffffc800c47947 */ /* 0x000fea000383ffff */
.L_x_24052:
        /* <DEDUP_REMOVED lines=8> */
.L_x_24099:
[----:B------:R-:W-:Y:S05]  /*5630*/  BSYNC B0 ;  /* 0x0000000000007941 */ /* 0x000fea0003800000 */
.L_x_24098:
        /* <DEDUP_REMOVED lines=9> */
.L_x_24100:
[----:B------:R-:W-:Y:S02]  /*56d0*/  IMAD.MOV.U32 R38, RZ, RZ, 0x4 ;  /* 0x00000004ff267424 */ /* 0x000fe400078e00ff */
[----:B------:R-:W-:-:S05]  /*56e0*/  IMAD.MOV.U32 R5, RZ, RZ, R32 ;  /* 0x000000ffff057224 */ /* 0x000fca00078e0020 */
[----:B------:R-:W-:-:S05]  /*56f0*/  FMNMX.FTZ R10, R8, R5, !PT ;  /* 0x00000005080a7209 */ /* 0x000fca0007810000 */
[----:B------:R-:W-:-:S07]  /*5700*/  IMAD.MOV.U32 R36, RZ, RZ, R10 ;  /* 0x000000ffff247224 */ /* 0x000fce00078e000a */
[----:B------:R-:W-:Y:S05]  /*5710*/  WARPSYNC.COLLECTIVE R37, `(.L_x_24101) ;  /* 0x0000000025087348 */ /* 0x000fea0003c00000 */
[----:B------:R0:W1:Y:S02]  /*5720*/  SHFL.BFLY P0, R32, R36, R38, R39 ;  /* 0x0c00002624207389 */ /* 0x0000640000000027 */
[----:B01----:R-:W-:Y:S01]  /*5730*/  ENDCOLLECTIVE ;  /* 0x000000000000791b */ /* 0x003fe20003800000 */
.L_x_24101:
[----:B------:R-:W-:Y:S01]  /*5740*/  IMAD.MOV.U32 R5, RZ, RZ, R32 ;  /* 0x000000ffff057224 */ /* 0x000fe200078e0020 */
[----:B------:R-:W-:Y:S06]  /*5750*/  BRA `(.L_x_24102) ;  /* 0xffffffc800e87947 */ /* 0x000fec000383ffff */
.L_x_24103:
        /* <DEDUP_REMOVED lines=10> */
.L_x_28444:


//--------------------- .text._ZN4vllm25paged_attention_v1_kernelIttLi96ELi8ELi128ELNS_18Fp8KVCacheDataTypeE0ELb0EEEvPT_PKS2_PKT0_S8_ifPKiSA_iPKfiiiSC_SC_iiiii --------------------------
	.section	.text._ZN4vllm25paged_attention_v1_kernelIttLi96ELi8ELi128ELNS_18Fp8KVCacheDataTypeE0ELb0EEEvPT_PKS2_PKT0_S8_ifPKiSA_iPKfiiiSC_SC_iiiii,"ax",@progbits
	.align	128
        .global         _ZN4vllm25paged_attention_v1_kernelIttLi96ELi8ELi128ELNS_18Fp8KVCacheDataTypeE0ELb0EEEvPT_PKS2_PKT0_S8_ifPKiSA_iPKfiiiSC_SC_iiiii
        .type           _ZN4vllm25paged_attention_v1_kernelIttLi96ELi8ELi128ELNS_18Fp8KVCacheDataTypeE0ELb0EEEvPT_PKS2_PKT0_S8_ifPKiSA_iPKfiiiSC_SC_iiiii,@function
        .size           _ZN4vllm25paged_attention_v1_kernelIttLi96ELi8ELi128ELNS_18Fp8KVCacheDataTypeE0ELb0EEEvPT_PKS2_PKT0_S8_ifPKiSA_iPKfiiiSC_SC_iiiii,(.L_x_28445 - _ZN4vllm25paged_attention_v1_kernelIttLi96ELi8ELi128ELNS_18Fp8KVCacheDataTypeE0ELb0EEEvPT_PKS2_PKT0_S8_ifPKiSA_iPKfiiiSC_SC_iiiii)
        .other          _ZN4vllm25paged_attention_v1_kernelIttLi96ELi8ELi128ELNS_18Fp8KVCacheDataTypeE0ELb0EEEvPT_PKS2_PKT0_S8_ifPKiSA_iPKfiiiSC_SC_iiiii,@"STO_CUDA_ENTRY STV_DEFAULT"
_ZN4vllm25paged_attention_v1_kernelIttLi96ELi8ELi128ELNS_18Fp8KVCacheDataTypeE0ELb0EEEvPT_PKS2_PKT0_S8_ifPKiSA_iPKfiiiSC_SC_iiiii:
.text._ZN4vllm25paged_attention_v1_kernelIttLi96ELi8ELi128ELNS_18Fp8KVCacheDataTypeE0ELb0EEEvPT_PKS2_PKT0_S8_ifPKiSA_iPKfiiiSC_SC_iiiii:
        /* <DEDUP_REMOVED lines=72> */
[----:B------:R-:W-:Y:S02]  /*0480*/  SHF.R.S32.HI R33, RZ, 0x5, R33 ;  /* 0x00000005ff217819 */ /* 0x000fe40000011421 */
[----:B------:R-:W-:Y:S01]  /*0490*/  SHF.R.S32.HI R20, RZ, 0x2, R20 ;  /* 0x00000002ff147819 */ /* 0x000fe20000011414 */
[----:B--2---:R-:W-:-:S05]  /*04a0*/  VIADD R5, R0, 0x7 ;  /* 0x0000000700057836 */ /* 0x004fca0000000000 */
[----:B------:R-:W-:-:S04]  /*04b0*/  SHF.R.S32.HI R10, RZ, 0x1f, R5 ;  /* 0x0000001fff0a7819 */ /* 0x000fc80000011405 */
[----:B------:R-:W-:Y:S02]  /*04c0*/  LEA.HI R10, R10, R5, RZ, 0x3 ;  /* 0x000000050a0a7211 */ /* 0x000fe400078f18ff */
[----:B------:R-:W-:Y:S02]  /*04d0*/  IADD3 R5, -R6, R3, RZ ;  /* 0x0000000306057210 */ /* 0x000fe40007ffe1ff */
        /* <DEDUP_REMOVED lines=29> */
.L_x_24108:
        /* <DEDUP_REMOVED lines=11> */
.L_x_24107:
[----:B------:R-:W-:Y:S05]  /*0760*/  BSYNC B1 ;  /* 0x0000000000017941 */ /* 0x000fea0003800000 */
.L_x_24106:
        /* <DEDUP_REMOVED lines=10> */
[----:B0-----:R-:W-:Y:S01]  /*0810*/  LEA R18, R18, R9, 0x18 ;  /* 0x0000000912127211 */ /* 0x001fe200078ec0ff */
[----:B------:R-:W-:-:S04]  /*0820*/  VIADD R9, R14, 0xffffff80 ;  /* 0xffffff800e097836 */ /* 0x000fc80000000000 */
[----:B------:R-:W-:-:S05]  /*0830*/  IMAD R7, R5, 0x30, R18 ;  /* 0x0000003005077824 */ /* 0x000fca00078e0212 */
[----:B------:R-:W-:-:S05]  /*0840*/  LEA R7, R14, R7, 0x2 ;  /* 0x000000070e077211 */ /* 0x000fca00078e10ff */
[----:B------:R-:W-:-:S07]  /*0850*/  VIADD R7, R7, 0x100 ;  /* 0x0000010007077836 */ /* 0x000fce0000000000 */
.L_x_24109:
        /* <DEDUP_REMOVED lines=17> */
.L_x_24105:
[----:B------:R-:W-:Y:S05]  /*0970*/  BSYNC B0 ;  /* 0x0000000000007941 */ /* 0x000fea0003800000 */
.L_x_24104:
        /* <DEDUP_REMOVED lines=12> */
[----:B------:R-:W-:Y:S01]  /*0a40*/  IMAD.SHL.U32 R10, R5, 0x2, RZ ;  /* 0x00000002050a7824 */ /* 0x000fe200078e00ff */
[----:B------:R-:W-:Y:S01]  /*0a50*/  IADD3 R12, P0, R33, R8, RZ ;  /* 0x00000008210c7210 */ /* 0x000fe20007f1e0ff */
[----:B------:R-:W-:Y:S01]  /*0a60*/  ULDC.64 UR4, c[0x0][0x238] ;  /* 0x00008e0000047ab9 */ /* 0x000fe20000000a00 */
[----:B------:R-:W-:Y:S01]  /*0a70*/  MOV R32, 0x400 ;  /* 0x0000040000207802 */ /* 0x000fe20000000f00 */
[C---:B------:R-:W-:Y:S01]  /*0a80*/  VIADD R14, R5.reuse, 0x10 ;  /* 0x00000010050e7836 */ /* 0x040fe20000000000 */
[----:B------:R-:W-:Y:S01]  /*0a90*/  LEA.HI.X.SX32 R13, R8, R7, 0x1, P0 ;  /* 0x00000007080d7211 */ /* 0x000fe200000f0eff */
[----:B------:R-:W-:Y:S01]  /*0aa0*/  VIADD R28, R5, 0x20 ;  /* 0x00000020051c7836 */ /* 0x000fe20000000000 */
[----:B------:R-:W-:Y:S01]  /*0ab0*/  SHF.R.S32.HI R7, RZ, 0x1f, R20 ;  /* 0x0000001fff077819 */ /* 0x000fe20000011414 */
[----:B------:R-:W-:Y:S01]  /*0ac0*/  VIADD R16, R32, 0xe0 ;  /* 0x000000e020107836 */ /* 0x000fe20000000000 */
[----:B------:R-:W-:Y:S01]  /*0ad0*/  SHF.R.S32.HI R9, RZ, 0x1f, R10 ;  /* 0x0000001fff097819 */ /* 0x000fe2000001140a */
[----:B------:R-:W-:Y:S01]  /*0ae0*/  IMAD.SHL.U32 R29, R28, 0x2, RZ ;  /* 0x000000021c1d7824 */ /* 0x000fe200078e00ff */
[----:B------:R-:W-:Y:S01]  /*0af0*/  LEA.HI R7, R7, R20, RZ, 0x3 ;  /* 0x0000001407077211 */ /* 0x000fe200078f18ff */
[----:B------:R-:W1:Y:S01]  /*0b00*/  LDC R41, c[0x0][0x25c] ;  /* 0x00009700ff297b82 */ /* 0x000e620000000800 */
[----:B------:R-:W-:-:S02]  /*0b10*/  LEA.HI R9, R9, R10, RZ, 0x3 ;  /* 0x0000000a09097211 */ /* 0x000fc400078f18ff */
[----:B------:R-:W-:Y:S01]  /*0b20*/  LEA R8, P0, R12, UR4, 0x2 ;  /* 0x000000040c087c11 */ /* 0x000fe2000f8010ff */
[----:B------:R-:W-:Y:S01]  /*0b30*/  ULDC UR4, c[0x0][0x260] ;  /* 0x0000980000047ab9 */ /* 0x000fe20000000800 */
[----:B------:R-:W-:Y:S02]  /*0b40*/  LOP3.LUT R7, R7, 0xfffffff8, RZ, 0xc0, !PT ;  /* 0xfffffff807077812 */ /* 0x000fe400078ec0ff */
[----:B------:R-:W-:Y:S02]  /*0b50*/  SHF.R.S32.HI R21, RZ, 0x1f, R14 ;  /* 0x0000001fff157819 */ /* 0x000fe4000001140e */
[----:B------:R-:W-:Y:S01]  /*0b60*/  SHF.L.U32 R15, R14, 0x1, RZ ;  /* 0x000000010e0f7819 */ /* 0x000fe200000006ff */
[----:B------:R-:W-:Y:S01]  /*0b70*/  IMAD.IADD R20, R20, 0x1, -R7 ;  /* 0x0000000114147824 */ /* 0x000fe200078e0a07 */
[----:B------:R-:W-:Y:S01]  /*0b80*/  LEA.HI R21, R21, R14, RZ, 0x2 ;  /* 0x0000000e15157211 */ /* 0x000fe200078f10ff */
[----:B------:R-:W-:Y:S01]  /*0b90*/  VIADD R7, R5, 0x8 ;  /* 0x0000000805077836 */ /* 0x000fe20000000000 */
[----:B------:R-:W-:-:S02]  /*0ba0*/  SHF.R.S32.HI R24, RZ, 0x1f, R15 ;  /* 0x0000001fff187819 */ /* 0x000fc4000001140f */
[----:B------:R-:W-:Y:S01]  /*0bb0*/  IADD3 R26, R5, 0x1c, RZ ;  /* 0x0000001c051a7810 */ /* 0x000fe20007ffe0ff */
[----:B------:R-:W-:Y:S01]  /*0bc0*/  IMAD.SHL.U32 R21, R21, 0x10, RZ ;  /* 0x0000001015157824 */ /* 0x000fe200078e00ff */
[----:B------:R-:W-:Y:S02]  /*0bd0*/  SHF.R.S32.HI R18, RZ, 0x1f, R7 ;  /* 0x0000001fff127819 */ /* 0x000fe40000011407 */
[C---:B0-----:R-:W-:Y:S02]  /*0be0*/  LEA R32, R11.reuse, R32, 0x18 ;  /* 0x000000200b207211 */ /* 0x041fe400078ec0ff */
[----:B------:R-:W-:Y:S02]  /*0bf0*/  LEA R16, R11, R16, 0x18 ;  /* 0x000000100b107211 */ /* 0x000fe400078ec0ff */
[----:B------:R-:W-:Y:S01]  /*0c00*/  LOP3.LUT R11, R9, 0xfffffff8, RZ, 0xc0, !PT ;  /* 0xfffffff8090b7812 */ /* 0x000fe200078ec0ff */
[C---:B------:R-:W-:Y:S01]  /*0c10*/  IMAD R32, R5.reuse, 0x30, R32 ;  /* 0x0000003005207824 */ /* 0x040fe200078e0220 */
[----:B------:R-:W-:Y:S01]  /*0c20*/  LEA.HI.X R9, R12, UR5, R13, 0x2, P0 ;  /* 0x000000050c097c11 */ /* 0x000fe200080f140d */
[C---:B------:R-:W-:Y:S01]  /*0c30*/  VIADD R12, R5.reuse, 0x4 ;  /* 0x00000004050c7836 */ /* 0x040fe20000000000 */
[----:B------:R-:W-:Y:S01]  /*0c40*/  IADD3 R10, R10, -R11, RZ ;  /* 0x8000000b0a0a7210 */ /* 0x000fe20007ffe0ff */
[----:B------:R-:W-:Y:S01]  /*0c50*/  VIADD R13, R5, 0xc ;  /* 0x0000000c050d7836 */ /* 0x000fe20000000000 */
[----:B------:R-:W-:Y:S01]  /*0c60*/  LEA.HI R18, R18, R7, RZ, 0x2 ;  /* 0x0000000712127211 */ /* 0x000fe200078f10ff */
[----:B------:R-:W-:Y:S01]  /*0c70*/  IMAD.SHL.U32 R11, R12, 0x2, RZ ;  /* 0x000000020c0b7824 */ /* 0x000fe200078e00ff */
[----:B------:R-:W-:Y:S01]  /*0c80*/  SHF.R.S32.HI R17, RZ, 0x1f, R12 ;  /* 0x0000001fff117819 */ /* 0x000fe2000001140c */
[----:B------:R-:W-:Y:S01]  /*0c90*/  IMAD.SHL.U32 R7, R7, 0x2, RZ ;  /* 0x0000000207077824 */ /* 0x000fe200078e00ff */
[----:B------:R-:W-:Y:S01]  /*0ca0*/  LEA.HI R24, R24, R15, RZ, 0x3 ;  /* 0x0000000f18187211 */ /* 0x000fe200078f18ff */
[----:B------:R-:W-:Y:S01]  /*0cb0*/  IMAD.SHL.U32 R18, R18, 0x10, RZ ;  /* 0x0000001012127824 */ /* 0x000fe200078e00ff */
[----:B------:R-:W-:-:S02]  /*0cc0*/  LEA.HI R17, R17, R12, RZ, 0x2 ;  /* 0x0000000c11117211 */ /* 0x000fc400078f10ff */
[----:B------:R-:W-:Y:S02]  /*0cd0*/  SHF.R.S32.HI R12, RZ, 0x1f, R13 ;  /* 0x0000001fff0c7819 */ /* 0x000fe4000001140d */
[----:B------:R-:W-:Y:S01]  /*0ce0*/  SHF.R.S32.HI R14, RZ, 0x1f, R7 ;  /* 0x0000001fff0e7819 */ /* 0x000fe20000011407 */
[----:B------:R-:W-:Y:S01]  /*0cf0*/  IMAD.SHL.U32 R17, R17, 0x10, RZ ;  /* 0x0000001011117824 */ /* 0x000fe200078e00ff */
[----:B------:R-:W-:Y:S01]  /*0d00*/  LEA.HI R19, R12, R13, RZ, 0x2 ;  /* 0x0000000d0c137211 */ /* 0x000fe200078f10ff */
[----:B------:R-:W-:Y:S01]  /*0d10*/  IMAD.SHL.U32 R13, R13, 0x2, RZ ;  /* 0x000000020d0d7824 */ /* 0x000fe200078e00ff */
[----:B------:R-:W-:Y:S02]  /*0d20*/  SHF.R.S32.HI R12, RZ, 0x1f, R11 ;  /* 0x0000001fff0c7819 */ /* 0x000fe4000001140b */
[----:B------:R-:W-:Y:S01]  /*0d30*/  LEA.HI R14, R14, R7, RZ, 0x3 ;  /* 0x000000070e0e7211 */ /* 0x000fe200078f18ff */
[----:B------:R-:W-:Y:S01]  /*0d40*/  IMAD.SHL.U32 R19, R19, 0x10, RZ ;  /* 0x0000001013137824 */ /* 0x000fe200078e00ff */
[----:B------:R-:W-:-:S02]  /*0d50*/  LEA.HI R12, R12, R11, RZ, 0x3 ;  /* 0x0000000b0c0c7211 */ /* 0x000fc400078f18ff */
[----:B------:R-:W-:Y:S02]  /*0d60*/  SHF.R.S32.HI R22, RZ, 0x1f, R13 ;  /* 0x0000001fff167819 */ /* 0x000fe4000001140d */
[----:B------:R-:W-:Y:S02]  /*0d70*/  LOP3.LUT R12, R12, 0xfffffff8, RZ, 0xc0, !PT ;  /* 0xfffffff80c0c7812 */ /* 0x000fe400078ec0ff */
[----:B------:R-:W-:Y:S02]  /*0d80*/  LOP3.LUT R14, R14, 0xfffffff8, RZ, 0xc0, !PT ;  /* 0xfffffff80e0e7812 */ /* 0x000fe400078ec0ff */
[----:B------:R-:W-:Y:S01]  /*0d90*/  LEA.HI R22, R22, R13, RZ, 0x3 ;  /* 0x0000000d16167211 */ /* 0x000fe200078f18ff */
[----:B------:R-:W-:Y:S01]  /*0da0*/  IMAD.IADD R11, R11, 0x1, -R12 ;  /* 0x000000010b0b7824 */ /* 0x000fe200078e0a0c */
        /* <DEDUP_REMOVED lines=34> */
[----:B------:R-:W-:-:S02]  /*0fd0*/  LOP3.LUT R28, R28, 0xfffffff8, RZ, 0xc0, !PT ;  /* 0xfffffff81c1c7812 */ /* 0x000fc400078ec0ff */
[----:B------:R-:W-:Y:S01]  /*0fe0*/  IADD3 R24, R25, -R26, RZ ;  /* 0x8000001a19187210 */ /* 0x000fe20007ffe0ff */
        /* <DEDUP_REMOVED lines=10> */
[----:B------:R-:W-:Y:S01]  /*1090*/  IMAD R7, R4, UR4, RZ ;  /* 0x0000000404077c24 */ /* 0x000fe2000f8e02ff */
[----:B------:R-:W-:Y:S01]  /*10a0*/  SHF.R.S32.HI R39, RZ, 0x1f, R28 ;  /* 0x0000001fff277819 */ /* 0x000fe2000001141c */
[----:B------:R-:W-:Y:S01]  /*10b0*/  IMAD.SHL.U32 R48, R38, 0x10, RZ ;  /* 0x0000001026307824 */ /* 0x000fe200078e00ff */
[----:B------:R-:W-:Y:S01]  /*10c0*/  LEA.HI R40, R31, R30, RZ, 0x2 ;  /* 0x0000001e1f287211 */ /* 0x000fe200078f10ff */
[----:B------:R-:W-:Y:S01]  /*10d0*/  IMAD.SHL.U32 R31, R30, 0x2, RZ ;  /* 0x000000021e1f7824 */ /* 0x000fe200078e00ff */
[----:B------:R-:W-:-:S02]  /*10e0*/  SHF.L.U32 R29, R28, 0x1, RZ ;  /* 0x000000011c1d7819 */ /* 0x000fc400000006ff */
[----:B------:R-:W-:Y:S01]  /*10f0*/  LEA.HI R39, R39, R28, RZ, 0x2 ;  /* 0x0000001c27277211 */ /* 0x000fe200078f10ff */
[----:B------:R-:W-:Y:S01]  /*1100*/  IMAD.SHL.U32 R40, R40, 0x10, RZ ;  /* 0x0000001028287824 */ /* 0x000fe200078e00ff */
[----:B------:R-:W-:Y:S02]  /*1110*/  SHF.R.S32.HI R28, RZ, 0x1f, R27 ;  /* 0x0000001fff1c7819 */ /* 0x000fe4000001141b */
[----:B------:R-:W-:Y:S01]  /*1120*/  SHF.R.S32.HI R30, RZ, 0x1f, R29 ;  /* 0x0000001fff1e7819 */ /* 0x000fe2000001141d */
[----:B------:R-:W-:Y:S01]  /*1130*/  IMAD.SHL.U32 R49, R39, 0x10, RZ ;  /* 0x0000001027317824 */ /* 0x000fe200078e00ff */
[----:B------:R-:W-:Y:S02]  /*1140*/  SHF.R.S32.HI R36, RZ, 0x1f, R31 ;  /* 0x0000001fff247819 */ /* 0x000fe4000001141f */
[----:B------:R-:W-:Y:S02]  /*1150*/  LEA.HI R28, R28, R27, RZ, 0x3 ;  /* 0x0000001b1c1c7211 */ /* 0x000fe400078f18ff */
[----:B------:R-:W-:-:S02]  /*1160*/  LEA.HI R30, R30, R29, RZ, 0x3 ;  /* 0x0000001d1e1e7211 */ /* 0x000fc400078f18ff */
[----:B------:R-:W-:Y:S01]  /*1170*/  LEA.HI R37, R36, R31, RZ, 0x3 ;  /* 0x0000001f24257211 */ /* 0x000fe200078f18ff */
[----:B------:R-:W-:Y:S01]  /*1180*/  IMAD.SHL.U32 R36, R20, 0x8, RZ ;  /* 0x0000000814247824 */ /* 0x000fe200078e00ff */
[----:B------:R-:W-:Y:S02]  /*1190*/  LOP3.LUT R28, R28, 0xfffffff8, RZ, 0xc0, !PT ;  /* 0xfffffff81c1c7812 */ /* 0x000fe400078ec0ff */
[----:B------:R-:W-:Y:S02]  /*11a0*/  LOP3.LUT R30, R30, 0xfffffff8, RZ, 0xc0, !PT ;  /* 0xfffffff81e1e7812 */ /* 0x000fe400078ec0ff */
[----:B------:R-:W-:Y:S01]  /*11b0*/  LOP3.LUT R42, R37, 0xfffffff8, RZ, 0xc0, !PT ;  /* 0xfffffff8252a7812 */ /* 0x000fe200078ec0ff */
[----:B------:R-:W-:Y:S01]  /*11c0*/  IMAD.IADD R27, R27, 0x1, -R28 ;  /* 0x000000011b1b7824 */ /* 0x000fe200078e0a1c */
[----:B------:R-:W-:Y:S01]  /*11d0*/  SHF.R.S32.HI R44, RZ, 0x1f, R36 ;  /* 0x0000001fff2c7819 */ /* 0x000fe20000011424 */
[----:B------:R-:W-:Y:S01]  /*11e0*/  IMAD.IADD R28, R29, 0x1, -R30 ;  /* 0x000000011d1c7824 */ /* 0x000fe200078e0a1e */
[----:B------:R-:W-:Y:S01]  /*11f0*/  IADD3 R36, P0, R7, R36, RZ ;  /* 0x0000002407247210 */ /* 0x000fe20007f1e0ff */
[----:B------:R-:W-:Y:S01]  /*1200*/  IMAD.IADD R29, R31, 0x1, -R42 ;  /* 0x000000011f1d7824 */ /* 0x000fe200078e0a2a */
[----:B------:R-:W-:Y:S01]  /*1210*/  LOP3.LUT R48, R48, 0xffffffc0, RZ, 0xc0, !PT ;  /* 0xffffffc030307812 */ /* 0x000fe200078ec0ff */
[----:B------:R-:W-:Y:S01]  /*1220*/  IMAD R31, R33, 0x8, R20 ;  /* 0x00000008211f7824 */ /* 0x000fe200078e0214 */
[----:B------:R-:W-:-:S02]  /*1230*/  LOP3.LUT R49, R49, 0xffffffc0, RZ, 0xc0, !PT ;  /* 0xffffffc031317812 */ /* 0x000fc400078ec0ff */
[----:B------:R-:W-:Y:S01]  /*1240*/  LOP3.LUT R50, R40, 0xffffffc0, RZ, 0xc0, !PT ;  /* 0xffffffc028327812 */ /* 0x000fe200078ec0ff */
[----:B------:R-:W-:Y:S01]  /*1250*/  IMAD.U32 R51, R31, 0x4, R16 ;  /* 0x000000041f337824 */ /* 0x000fe200078e0010 */
[----:B------:R-:W-:Y:S02]  /*1260*/  LEA.HI.X.SX32 R37, R7, R44, 0x1, P0 ;  /* 0x0000002c07257211 */ /* 0x000fe400000f0eff */
[----:B------:R-:W-:Y:S02]  /*1270*/  MOV R7, 0xff7fffff ;  /* 0xff7fffff00077802 */ /* 0x000fe40000000f00 */
[----:B-1----:R-:W-:Y:S02]  /*1280*/  SHF.R.S32.HI R30, RZ, 0x1f, R41 ;  /* 0x0000001fff1e7819 */ /* 0x002fe40000011429 */
        /* <DEDUP_REMOVED lines=17> */
.L_x_24115:
[----:B0-----:R-:W2:Y:S01]  /*13a0*/  LDG.E.CONSTANT R17, desc[UR10][R8.64] ;  /* 0x0000000a08117981 */ /* 0x001ea2000c1e9900 */
        /* <DEDUP_REMOVED lines=16> */
[----:B------:R-:W-:Y:S01]  /*14b0*/  LEA.HI.X.SX32 R17, R10, R41, 0x1, P0 ;  /* 0x000000290a117211 */ /* 0x000fe200000f0eff */
[----:B------:R0:W2:Y:S03]  /*14c0*/  LDG.E.CONSTANT R19, desc[UR10][R20.64] ;  /* 0x0000000a14137981 */ /* 0x0000a6000c1e9900 */
[----:B------:R-:W-:-:S02]  /*14d0*/  LEA.HI.X R17, R18, UR7, R17, 0x1, P1 ;  /* 0x0000000712117c11 */ /* 0x000fc400088f0c11 */
        /* <DEDUP_REMOVED lines=9> */
[----:B-1----:R-:W-:Y:S02]  /*1570*/  SHF.R.S32.HI R16, RZ, 0x1f, R14 ;  /* 0x0000001fff107819 */ /* 0x002fe4000001140e */
[----:B------:R-:W-:Y:S02]  /*1580*/  IADD3.X R22, R20, R41, R22, P0, P1 ;  /* 0x0000002914167210 */ /* 0x000fe400007e2416 */
[----:B------:R-:W-:-:S04]  /*1590*/  LEA R20, P0, R21, UR6, 0x1 ;  /* 0x0000000615147c11 */ /* 0x000fc8000f8008ff */
[----:B------:R-:W-:Y:S02]  /*15a0*/  LEA.HI.X R21, R21, UR7, R22, 0x1, P0 ;  /* 0x0000000715157c11 */ /* 0x000fe400080f0c16 */
[--C-:B------:R-:W-:Y:S02]  /*15b0*/  SHF.R.S32.HI R22, RZ, 0x1f, R39.reuse ;  /* 0x0000001fff167819 */ /* 0x100fe40000011427 */
[----:B------:R-:W-:Y:S01]  /*15c0*/  IADD3 R17, P0, P1, R14, R40, R39 ;  /* 0x000000280e117210 */ /* 0x000fe2000791e027 */
[----:B------:R0:W4:Y:S03]  /*15d0*/  LDG.E.CONSTANT R43, desc[UR10][R20.64] ;  /* 0x0000000a142b7981 */ /* 0x000126000c1e9900 */
        /* <DEDUP_REMOVED lines=9> */
[----:B0-----:R-:W0:Y:S04]  /*1670*/  LDS.128 R20, [R32] ;  /* 0x0000000020147984 */ /* 0x001e280000000c00 */
[----:B------:R-:W4:Y:S01]  /*1680*/  LDG.E.CONSTANT R64, desc[UR10][R64.64] ;  /* 0x0000000a40407981 */ /* 0x000f22000c1e9900 */
[--C-:B------:R-:W-:Y:S02]  /*1690*/  SHF.R.S32.HI R66, RZ, 0x1f, R45.reuse ;  /* 0x0000001fff427819 */ /* 0x100fe4000001142d */
[----:B------:R-:W-:Y:S02]  /*16a0*/  SHF.R.S32.HI R63, RZ, 0x1f, R24 ;  /* 0x0000001fff3f7819 */ /* 0x000fe40000011418 */
[----:B-1----:R-:W-:-:S04]  /*16b0*/  IADD3 R17, P0, P1, R24, R40, R45 ;  /* 0x0000002818117210 */ /* 0x002fc8000791e02d */
[----:B------:R-:W-:Y:S02]  /*16c0*/  IADD3.X R66, R63, R41, R66, P0, P1 ;  /* 0x000000293f427210 */ /* 0x000fe400007e2442 */
[----:B------:R-:W-:-:S04]  /*16d0*/  LEA R16, P0, R17, UR6, 0x1 ;  /* 0x0000000611107c11 */ /* 0x000fc8000f8008ff */
[----:B------:R-:W-:-:S05]  /*16e0*/  LEA.HI.X R17, R17, UR7, R66, 0x1, P0 ;  /* 0x0000000711117c11 */ /* 0x000fca00080f0c42 */
[----:B------:R1:W4:Y:S01]  /*16f0*/  LDG.E.CONSTANT R63, desc[UR10][R16.64] ;  /* 0x0000000a103f7981 */ /* 0x000322000c1e9900 */
[--C-:B0-----:R-:W-:Y:S02]  /*1700*/  HADD2.F32 R66, -RZ, R21.reuse.H0_H0 ;  /* 0x20000015ff427230 */ /* 0x101fe40000004100 */
[----:B------:R-:W-:Y:S02]  /*1710*/  HADD2.F32 R21, -RZ, R21.H1_H1 ;  /* 0x30000015ff157230 */ /* 0x000fe40000004100 */
[----:B-1----:R-:W-:Y:S02]  /*1720*/  HADD2.F32 R16, -RZ, R22.H0_H0 ;  /* 0x20000016ff107230 */ /* 0x002fe40000004100 */
[----:B------:R-:W-:Y:S02]  /*1730*/  HADD2.F32 R67, -RZ, R23.H1_H1 ;  /* 0x30000017ff437230 */ /* 0x000fe40000004100 */
[--C-:B--2---:R-:W-:Y:S02]  /*1740*/  HADD2.F32 R65, -RZ, R19.reuse.H0_H0 ;  /* 0x20000013ff417230 */ /* 0x104fe40000004100 */
[----:B------:R-:W-:-:S02]  /*1750*/  HADD2.F32 R68, -RZ, R19.H1_H1 ;  /* 0x30000013ff447230 */ /* 0x000fc40000004100 */
[--C-:B------:R-:W-:Y:S02]  /*1760*/  HADD2.F32 R19, -RZ, R20.reuse.H0_H0 ;  /* 0x20000014ff137230 */ /* 0x100fe40000004100 */
[----:B------:R-:W-:Y:S01]  /*1770*/  FMUL.FTZ R65, R66, R65 ;  /* 0x0000004142417220 */ /* 0x000fe20000410000 */
[----:B------:R-:W-:Y:S02]  /*1780*/  HADD2.F32 R20, -RZ, R20.H1_H1 ;  /* 0x30000014ff147230 */ /* 0x000fe40000004100 */
[----:B------:R-:W-:Y:S01]  /*1790*/  FMUL.FTZ R21, R21, R68 ;  /* 0x0000004415157220 */ /* 0x000fe20000410000 */
[--C-:B---3--:R-:W-:Y:S02]  /*17a0*/  HADD2.F32 R17, -RZ, R18.reuse.H1_H1 ;  /* 0x30000012ff117230 */ /* 0x108fe40000004100 */
[----:B------:R-:W-:-:S03]  /*17b0*/  HADD2.F32 R66, -RZ, R18.H0_H0 ;  /* 0x20000012ff427230 */ /* 0x000fc60000004100 */
[----:B------:R-:W-:Y:S02]  /*17c0*/  FFMA.FTZ R20, R20, R17, R21 ;  /* 0x0000001114147223 */ /* 0x000fe40000010015 */
[----:B------:R-:W-:Y:S01]  /*17d0*/  FFMA.FTZ R19, R19, R66, R65 ;  /* 0x0000004213137223 */ /* 0x000fe20000010041 */
[----:B------:R-:W-:Y:S02]  /*17e0*/  HADD2.F32 R65, -RZ, R22.H1_H1 ;  /* 0x30000016ff417230 */ /* 0x000fe40000004100 */
[----:B------:R-:W-:Y:S02]  /*17f0*/  HADD2.F32 R22, -RZ, R23.H0_H0 ;  /* 0x20000017ff167230 */ /* 0x000fe40000004100 */
[--C-:B----4-:R-:W-:Y:S02]  /*1800*/  HADD2.F32 R21, -RZ, R62.reuse.H0_H0 ;  /* 0x2000003eff157230 */ /* 0x110fe40000004100 */
[----:B------:R-:W-:-:S03]  /*1810*/  HADD2.F32 R62, -RZ, R62.H1_H1 ;  /* 0x3000003eff3e7230 */ /* 0x000fc60000004100 */
[----:B------:R-:W-:Y:S02]  /*1820*/  FFMA.FTZ R21, R16, R21, R19 ;  /* 0x0000001510157223 */ /* 0x000fe40000010013 */
[----:B------:R-:W0:Y:S01]  /*1830*/  LDS.128 R16, [R32+0x10] ;  /* 0x0000100020107984 */ /* 0x000e220000000c00 */
[----:B------:R-:W-:Y:S01]  /*1840*/  FFMA.FTZ R20, R65, R62, R20 ;  /* 0x0000003e41147223 */ /* 0x000fe20000010014 */
[--C-:B------:R-:W-:Y:S02]  /*1850*/  HADD2.F32 R62, -RZ, R43.reuse.H0_H0 ;  /* 0x2000002bff3e7230 */ /* 0x100fe40000004100 */
[----:B------:R-:W-:-:S03]  /*1860*/  HADD2.F32 R43, -RZ, R43.H1_H1 ;  /* 0x3000002bff2b7230 */ /* 0x000fc60000004100 */
[----:B------:R-:W-:Y:S01]  /*1870*/  FFMA.FTZ R21, R22, R62, R21 ;  /* 0x0000003e16157223 */ /* 0x000fe20000010015 */
[----:B------:R-:W-:Y:S01]  /*1880*/  SHF.R.S32.HI R22, RZ, 0x1f, R46 ;  /* 0x0000001fff167819 */ /* 0x000fe2000001142e */
[----:B------:R-:W-:Y:S01]  /*1890*/  FFMA.FTZ R67, R67, R43, R20 ;  /* 0x0000002b43437223 */ /* 0x000fe20000010014 */
[----:B------:R-:W-:Y:S02]  /*18a0*/  HADD2.F32 R20, -RZ, R42.H0_H0 ;  /* 0x2000002aff147230 */ /* 0x000fe40000004100 */
[----:B0-----:R-:W-:-:S05]  /*18b0*/  HADD2.F32 R66, -RZ, R16.H0_H0 ;  /* 0x20000010ff427230 */ /* 0x001fca0000004100 */
[----:B------:R-:W-:Y:S01]  /*18c0*/  FFMA.FTZ R66, R66, R20, R21 ;  /* 0x0000001442427223 */ /* 0x000fe20000010015 */
[----:B------:R-:W-:-:S04]  /*18d0*/  IADD3 R20, P0, P1, R25, R40, R46 ;  /* 0x0000002819147210 */ /* 0x000fc8000791e02e */
[----:B------:R-:W-:Y:S02]  /*18e0*/  IADD3.X R21, R57, R41, R22, P0, P1 ;  /* 0x0000002939157210 */ /* 0x000fe400007e2416 */
[----:B------:R-:W-:-:S04]  /*18f0*/  LEA R22, P0, R20, UR6, 0x1 ;  /* 0x0000000614167c11 */ /* 0x000fc8000f8008ff */
[----:B------:R-:W-:-:S05]  /*1900*/  LEA.HI.X R23, R20, UR7, R21, 0x1, P0 ;  /* 0x0000000714177c11 */ /* 0x000fca00080f0c15 */
[----:B------:R0:W2:Y:S01]  /*1910*/  LDG.E.CONSTANT R62, desc[UR10][R22.64] ;  /* 0x0000000a163e7981 */ /* 0x0000a2000c1e9900 */
        /* <DEDUP_REMOVED lines=11> */
[----:B0-----:R-:W-:Y:S02]  /*19d0*/  LEA R22, P2, R16, UR6, 0x1 ;  /* 0x0000000610167c11 */ /* 0x001fe4000f8408ff */
[-C--:B------:R-:W-:Y:S02]  /*19e0*/  IADD3.X R23, R58, R41.reuse, R53, P0, P1 ;  /* 0x000000293a177210 */ /* 0x080fe400007e2435 */
[----:B------:R-:W-:Y:S02]  /*19f0*/  IADD3 R43, P0, P1, R28, R40, R49 ;  /* 0x000000281c2b7210 */ /* 0x000fe4000791e031 */
[----:B------:R-:W-:Y:S02]  /*1a00*/  LEA.HI.X R23, R16, UR7, R23, 0x1, P2 ;  /* 0x0000000710177c11 */ /* 0x000fe400090f0c17 */
[----:B------:R-:W-:Y:S01]  /*1a10*/  LEA R42, P2, R43, UR6, 0x1 ;  /* 0x000000062b2a7c11 */ /* 0x000fe2000f8408ff */
[----:B------:R0:W3:Y:S01]  /*1a20*/  LDG.E.CONSTANT R16, desc[UR10][R20.64] ;  /* 0x0000000a14107981 */ /* 0x0000e2000c1e9900 */
[----:B------:R-:W-:-:S03]  /*1a30*/  IADD3.X R68, R61, R41, R54, P0, P1 ;  /* 0x000000293d447210 */ /* 0x000fc600007e2436 */
[----:B------:R2:W4:Y:S01]  /*1a40*/  LDG.E.CONSTANT R65, desc[UR10][R22.64] ;  /* 0x0000000a16417981 */ /* 0x000522000c1e9900 */
[----:B------:R-:W-:Y:S02]  /*1a50*/  LEA.HI.X R43, R43, UR7, R68, 0x1, P2 ;  /* 0x000000072b2b7c11 */ /* 0x000fe400090f0c44 */
[----:B------:R-:W-:-:S03]  /*1a60*/  IADD3 R68, P0, P1, R29, R40, R50 ;  /* 0x000000281d447210 */ /* 0x000fc6000791e032 */
[----:B------:R-:W4:Y:S01]  /*1a70*/  LDG.E.CONSTANT R42, desc[UR10][R42.64] ;  /* 0x0000000a2a2a7981 */ /* 0x000f22000c1e9900 */
[----:B------:R-:W-:Y:S02]  /*1a80*/  IADD3.X R41, R60, R41, R55, P0, P1 ;  /* 0x000000293c297210 */ /* 0x000fe400007e2437 */
[----:B------:R-:W-:-:S04]  /*1a90*/  LEA R40, P0, R68, UR6, 0x1 ;  /* 0x0000000644287c11 */ /* 0x000fc8000f8008ff */
[----:B------:R-:W-:-:S05]  /*1aa0*/  LEA.HI.X R41, R68, UR7, R41, 0x1, P0 ;  /* 0x0000000744297c11 */ /* 0x000fca00080f0c29 */
[----:B------:R1:W4:Y:S01]  /*1ab0*/  LDG.E.CONSTANT R40, desc[UR10][R40.64] ;  /* 0x0000000a28287981 */ /* 0x000322000c1e9900 */
[----:B0-----:R-:W-:Y:S01]  /*1ac0*/  HADD2.F32 R20, -RZ, R17.H1_H1 ;  /* 0x30000011ff147230 */ /* 0x001fe20000004100 */
[----:B------:R-:W-:Y:S01]  /*1ad0*/  UMOV UR4, 0xffffffff ;  /* 0xffffffff00047882 */ /* 0x000fe20000000000 */
[----:B------:R-:W-:Y:S02]  /*1ae0*/  HADD2.F32 R17, -RZ, R18.H0_H0 ;  /* 0x20000012ff117230 */ /* 0x000fe40000004100 */
[--C-:B------:R-:W-:Y:S02]  /*1af0*/  HADD2.F32 R21, -RZ, R63.reuse.H0_H0 ;  /* 0x2000003fff157230 */ /* 0x100fe40000004100 */
[----:B------:R-:W-:Y:S02]  /*1b00*/  HADD2.F32 R64, -RZ, R64.H1_H1 ;  /* 0x30000040ff407230 */ /* 0x000fe40000004100 */
[----:B------:R-:W-:Y:S02]  /*1b10*/  HADD2.F32 R63, -RZ, R63.H1_H1 ;  /* 0x3000003fff3f7230 */ /* 0x000fe40000004100 */
[----:B------:R-:W-:Y:S01]  /*1b20*/  FFMA.FTZ R21, R17, R21, R66 ;  /* 0x0000001511157223 */ /* 0x000fe20000010042 */
[----:B------:R-:W-:-:S02]  /*1b30*/  HADD2.F32 R17, -RZ, R18.H1_H1 ;  /* 0x30000012ff117230 */ /* 0x000fc40000004100 */
[----:B------:R-:W-:Y:S01]  /*1b40*/  FFMA.FTZ R20, R20, R64, R67 ;  /* 0x0000004014147223 */ /* 0x000fe20000010043 */
[----:B------:R-:W-:-:S03]  /*1b50*/  HADD2.F32 R18, -RZ, R19.H0_H0 ;  /* 0x20000013ff127230 */ /* 0x000fc60000004100 */
[----:B------:R-:W-:Y:S01]  /*1b60*/  FFMA.FTZ R17, R17, R63, R20 ;  /* 0x0000003f11117223 */ /* 0x000fe20000010014 */
[--C-:B--2---:R-:W-:Y:S02]  /*1b70*/  HADD2.F32 R22, -RZ, R62.reuse.H0_H0 ;  /* 0x2000003eff167230 */ /* 0x104fe40000004100 */
[----:B------:R-:W-:-:S03]  /*1b80*/  HADD2.F32 R62, -RZ, R62.H1_H1 ;  /* 0x3000003eff3e7230 */ /* 0x000fc60000004100 */
[----:B-1----:R-:W-:Y:S01]  /*1b90*/  FFMA.FTZ R41, R18, R22, R21 ;  /* 0x0000001612297223 */ /* 0x002fe20000010015 */
[----:B------:R-:W-:Y:S01]  /*1ba0*/  HADD2.F32 R18, -RZ, R19.H1_H1 ;  /* 0x30000013ff127230 */ /* 0x000fe20000004100 */
[----:B------:R-:W0:Y:S04]  /*1bb0*/  LDS.128 R20, [R32+0x20] ;  /* 0x0000200020147984 */ /* 0x000e280000000c00 */
[----:B------:R-:W-:Y:S01]  /*1bc0*/  FFMA.FTZ R17, R18, R62, R17 ;  /* 0x0000003e12117223 */ /* 0x000fe20000010011 */
[--C-:B---3--:R-:W-:Y:S02]  /*1bd0*/  HADD2.F32 R19, -RZ, R16.reuse.H0_H0 ;  /* 0x20000010ff137230 */ /* 0x108fe40000004100 */
[----:B------:R-:W-:Y:S02]  /*1be0*/  HADD2.F32 R16, -RZ, R16.H1_H1 ;  /* 0x30000010ff107230 */ /* 0x000fe40000004100 */
[----:B0-----:R-:W-:-:S02]  /*1bf0*/  HADD2.F32 R18, -RZ, R20.H0_H0 ;  /* 0x20000014ff127230 */ /* 0x001fc40000004100 */
[----:B------:R-:W-:-:S03]  /*1c00*/  HADD2.F32 R20, -RZ, R20.H1_H1 ;  /* 0x30000014ff147230 */ /* 0x000fc60000004100 */
[----:B------:R-:W-:Y:S01]  /*1c10*/  FFMA.FTZ R18, R18, R19, R41 ;  /* 0x0000001312127223 */ /* 0x000fe20000010029 */
[----:B------:R-:W-:Y:S02]  /*1c20*/  HADD2.F32 R19, -RZ, R21.H0_H0 ;  /* 0x20000015ff137230 */ /* 0x000fe40000004100 */
[----:B------:R-:W-:Y:S01]  /*1c30*/  FFMA.FTZ R16, R20, R16, R17 ;  /* 0x0000001014107223 */ /* 0x000fe20000010011 */
[----:B----4-:R-:W-:Y:S02]  /*1c40*/  HADD2.F32 R41, -RZ, R65.H0_H0 ;  /* 0x20000041ff297230 */ /* 0x010fe40000004100 */
        /* <DEDUP_REMOVED lines=21> */
.L_x_24149:
        /* <DEDUP_REMOVED lines=12> */
[----:B------:R-:W-:-:S05]  /*1e60*/  FSEL R16, R18, RZ, !P0 ;  /* 0x000000ff12107208 */ /* 0x000fca0004000000 */
[----:B------:R1:W-:Y:S04]  /*1e70*/  STS [R51], R16 ;  /* 0x0000001033007388 */ /* 0x0003e80000000800 */
[----:B------:R-:W-:-:S07]  /*1e80*/  @!P0 FMNMX.FTZ R7, R7, R18, !PT ;  /* 0x0000001207078209 */ /* 0x000fce0007810000 */
.L_x_24114:
[----:B------:R-:W-:Y:S05]  /*1e90*/  BSYNC B1 ;  /* 0x0000000000017941 */ /* 0x000fea0003800000 */
.L_x_24113:
[----:B------:R-:W-:Y:S01]  /*1ea0*/  IADD3 R8, P0, R8, 0x10, RZ ;  /* 0x0000001008087810 */ /* 0x000fe20007f1e0ff */
[----:B------:R-:W-:Y:S02]  /*1eb0*/  VIADD R56, R56, 0x20 ;  /* 0x0000002038387836 */ /* 0x000fe40000000000 */
[----:B-1----:R-:W-:Y:S02]  /*1ec0*/  VIADD R51, R51, 0x80 ;  /* 0x0000008033337836 */ /* 0x002fe40000000000 */
[----:B------:R-:W-:Y:S02]  /*1ed0*/  VIADD R31, R31, 0x20 ;  /* 0x000000201f1f7836 */ /* 0x000fe40000000000 */
[----:B------:R-:W-:Y:S01]  /*1ee0*/  IMAD.X R9, RZ, RZ, R9, P0 ;  /* 0x000000ffff097224 */ /* 0x000fe200000e0609 */
[----:B------:R-:W-:Y:S06]  /*1ef0*/  @!P2 BRA `(.L_x_24115) ;  /* 0xfffffff40028a947 */ /* 0x000fec000383ffff */
.L_x_24111:
[----:B------:R-:W-:Y:S05]  /*1f00*/  BSYNC B0 ;  /* 0x0000000000007941 */ /* 0x000fea0003800000 */
.L_x_24110:
        /* <DEDUP_REMOVED lines=13> */
.L_x_24154:
        /* <DEDUP_REMOVED lines=48> */
.L_x_24121:
        /* <DEDUP_REMOVED lines=11> */
.L_x_24120:
[----:B------:R-:W-:Y:S05]  /*2390*/  BSYNC B1 ;  /* 0x0000000000017941 */ /* 0x000fea0003800000 */
.L_x_24119:
        /* <DEDUP_REMOVED lines=14> */
.L_x_24124:
        /* <DEDUP_REMOVED lines=100> */
.L_x_24123:
[----:B------:R-:W-:Y:S05]  /*2ac0*/  BSYNC B1 ;  /* 0x0000000000017941 */ /* 0x000fea0003800000 */
.L_x_24122:
        /* <DEDUP_REMOVED lines=55> */
.L_x_24126:
[----:B------:R-:W-:Y:S05]  /*2e40*/  BSYNC B1 ;  /* 0x0000000000017941 */ /* 0x000fea0003800000 */
.L_x_24125:
        /* <DEDUP_REMOVED lines=26> */
.L_x_24118:
[----:B------:R-:W-:Y:S05]  /*2ff0*/  BSYNC B0 ;  /* 0x0000000000007941 */ /* 0x000fea0003800000 */
.L_x_24117:
        /* <DEDUP_REMOVED lines=50> */
.L_x_24131:
        /* <DEDUP_REMOVED lines=8> */
.L_x_24130:
[----:B------:R-:W-:Y:S05]  /*33a0*/  BSYNC B1 ;  /* 0x0000000000017941 */ /* 0x000fea0003800000 */
.L_x_24129:
        /* <DEDUP_REMOVED lines=14> */
.L_x_24134:
        /* <DEDUP_REMOVED lines=52> */
.L_x_24133:
[----:B------:R-:W-:Y:S05]  /*37d0*/  BSYNC B1 ;  /* 0x0000000000017941 */ /* 0x000fea0003800000 */
.L_x_24132:
        /* <DEDUP_REMOVED lines=31> */
.L_x_24136:
[----:B------:R-:W-:Y:S05]  /*39d0*/  BSYNC B1 ;  /* 0x0000000000017941 */ /* 0x000fea0003800000 */
.L_x_24135:
        /* <DEDUP_REMOVED lines=14> */
.L_x_24128:
[----:B------:R-:W-:Y:S05]  /*3ac0*/  BSYNC B0 ;  /* 0x0000000000007941 */ /* 0x000fea0003800000 */
.L_x_24127:
        /* <DEDUP_REMOVED lines=13> */
[----:B------:R-:W-:Y:S01]  /*3ba0*/  HFMA2.MMA R28, -RZ, RZ, 0, 0 ;  /* 0x00000000ff1c7435 */ /* 0x000fe200000001ff */
[C---:B------:R-:W-:Y:S01]  /*3bb0*/  IMAD.SHL.U32 R35, R31.reuse, 0x8, RZ ;  /* 0x000000081f237824 */ /* 0x040fe200078e00ff */
[----:B------:R-:W-:Y:S01]  /*3bc0*/  IADD3 R40, -R31, -0x1, R6 ;  /* 0xffffffff1f287810 */ /* 0x000fe20007ffe106 */
[----:B------:R-:W-:Y:S02]  /*3bd0*/  IMAD.MOV.U32 R37, RZ, RZ, R31 ;  /* 0x000000ffff257224 */ /* 0x000fe400078e001f */
[----:B-1----:R-:W2:Y:S01]  /*3be0*/  LDC R5, c[0x0][0x248] ;  /* 0x00009200ff057b82 */ /* 0x002ea20000000800 */
[C---:B------:R-:W-:Y:S02]  /*3bf0*/  VIADD R34, R32.reuse, 0x100 ;  /* 0x0000010020227836 */ /* 0x040fe40000000000 */
[----:B------:R-:W-:-:S05]  /*3c00*/  VIADD R36, R32, 0x200 ;  /* 0x0000020020247836 */ /* 0x000fca0000000000 */
        /* <DEDUP_REMOVED lines=17> */
.L_x_24145:
[----:B------:R-:W-:Y:S01]  /*3d20*/  MOV R9, R33 ;  /* 0x0000002100097202 */ /* 0x000fe20000000f00 */
[----:B------:R-:W-:Y:S01]  /*3d30*/  IMAD.MOV.U32 R8, RZ, RZ, R30 ;  /* 0x000000ffff087224 */ /* 0x000fe200078e001e */
[----:B0-----:R-:W0:Y:S01]  /*3d40*/  LDC.64 R16, c[0x0][0x228] ;  /* 0x00008a00ff107b82 */ /* 0x001e220000000a00 */
[----:B------:R-:W1:Y:S04]  /*3d50*/  LDS.128 R20, [R39+-0x10] ;  /* 0xfffff00027147984 */ /* 0x000e680000000c00 */
[----:B------:R-:W2:Y:S04]  /*3d60*/  LDG.E.CONSTANT R9, desc[UR10][R8.64] ;  /* 0x0000000a08097981 */ /* 0x000ea8000c1e9900 */
[----:B------:R-:W3:Y:S01]  /*3d70*/  LDS.128 R24, [R39] ;  /* 0x0000000027187984 */ /* 0x000ee20000000c00 */
[----:B--2---:R-:W-:Y:S01]  /*3d80*/  SHF.R.S32.HI R10, RZ, 0x1f, R9 ;  /* 0x0000001fff0a7819 */ /* 0x004fe20000011409 */
[----:B------:R-:W-:-:S04]  /*3d90*/  IMAD.WIDE.U32 R18, R9, UR8, R4 ;  /* 0x0000000809127c25 */ /* 0x000fc8000f8e0004 */
[----:B------:R-:W-:Y:S01]  /*3da0*/  IMAD R10, R10, UR8, RZ ;  /* 0x000000080a0a7c24 */ /* 0x000fe2000f8e02ff */
[-C--:B------:R-:W-:Y:S02]  /*3db0*/  IADD3 R11, P0, R34, R18.reuse, RZ ;  /* 0x00000012220b7210 */ /* 0x080fe40007f1e0ff */
[----:B------:R-:W-:Y:S01]  /*3dc0*/  IADD3 R13, P2, R36, R18, RZ ;  /* 0x00000012240d7210 */ /* 0x000fe20007f5e0ff */
[----:B------:R-:W-:Y:S01]  /*3dd0*/  IMAD R15, R9, R38, R10 ;  /* 0x00000026090f7224 */ /* 0x000fe200078e020a */
[-C--:B0-----:R-:W-:Y:S02]  /*3de0*/  LEA R10, P1, R11, R16.reuse, 0x1 ;  /* 0x000000100b0a7211 */ /* 0x081fe400078208ff */
[----:B------:R-:W-:Y:S01]  /*3df0*/  LEA R12, P3, R13, R16, 0x1 ;  /* 0x000000100d0c7211 */ /* 0x000fe200078608ff */
[----:B------:R-:W-:-:S05]  /*3e00*/  IMAD.IADD R19, R19, 0x1, R15 ;  /* 0x0000000113137824 */ /* 0x000fca00078e020f */
[-C--:B------:R-:W-:Y:S02]  /*3e10*/  LEA.HI.X.SX32 R14, R34, R19.reuse, 0x1, P0 ;  /* 0x00000013220e7211 */ /* 0x080fe400000f0eff */
[----:B------:R-:W-:Y:S02]  /*3e20*/  IADD3 R18, P0, R32, R18, RZ ;  /* 0x0000001220127210 */ /* 0x000fe40007f1e0ff */
[----:B------:R-:W-:Y:S02]  /*3e30*/  LEA.HI.X.SX32 R8, R36, R19, 0x1, P2 ;  /* 0x0000001324087211 */ /* 0x000fe400010f0eff */
[----:B------:R-:W-:Y:S02]  /*3e40*/  LEA.HI.X R11, R11, R17, R14, 0x1, P1 ;  /* 0x000000110b0b7211 */ /* 0x000fe400008f0c0e */
        /* <DEDUP_REMOVED lines=45> */
.L_x_24140:
[----:B------:R-:W-:Y:S05]  /*4120*/  BSYNC B1 ;  /* 0x0000000000017941 */ /* 0x000fea0003800000 */
.L_x_24139:
[----:B------:R-:W-:Y:S01]  /*4130*/  BSSY B1, `(.L_x_24141) ;  /* 0x0000022000017945 */ /* 0x000fe20003800000 */
[----:B-----5:R-:W-:-:S03]  /*4140*/  HMUL2 R17, R20, R17 ;  /* 0x0000001114117232 */ /* 0x020fc60000000000 */
        /* <DEDUP_REMOVED lines=32> */
.L_x_24142:
[----:B------:R-:W-:Y:S05]  /*4350*/  BSYNC B1 ;  /* 0x0000000000017941 */ /* 0x000fea0003800000 */
.L_x_24141:
[----:B------:R-:W-:Y:S01]  /*4360*/  HFMA2.MMA R22, R20, R9, -RZ ;  /* 0x0000000914167235 */ /* 0x000fe200001000ff */
[----:B------:R-:W-:Y:S01]  /*4370*/  F2FP.F16.F32.PACK_AB R26, R27, R26 ;  /* 0x0000001a1b1a723e */ /* 0x000fe200000000ff */
[----:B------:R-:W-:Y:S01]  /*4380*/  HFMA2.MMA R9, R21, R16, R17 ;  /* 0x0000001015097235 */ /* 0x000fe20000000011 */
[----:B------:R-:W-:Y:S07]  /*4390*/  BSSY B1, `(.L_x_24143) ;  /* 0x000002e000017945 */ /* 0x000fee0003800000 */
[----:B------:R-:W-:Y:S01]  /*43a0*/  HFMA2.MMA R9, R24, R18, R9 ;  /* 0x0000001218097235 */ /* 0x000fe20000000009 */
[----:B------:R-:W-:-:S04]  /*43b0*/  HFMA2 R22, R21, R8, R22 ;  /* 0x0000000815167231 */ /* 0x000fc80000000016 */
[----:B------:R-:W-:-:S03]  /*43c0*/  HFMA2 R22, R24, R10, R22 ;  /* 0x0000000a18167231 */ /* 0x000fc60000000016 */
[----:B------:R-:W-:Y:S01]  /*43d0*/  HFMA2.MMA R9, R26, R19, R9 ;  /* 0x000000131a097235 */ /* 0x000fe20000000009 */
        /* <DEDUP_REMOVED lines=41> */
.L_x_24144:
[----:B------:R-:W-:Y:S05]  /*4670*/  BSYNC B1 ;  /* 0x0000000000017941 */ /* 0x000fea0003800000 */
.L_x_24143:
[----:B------:R-:W-:Y:S01]  /*4680*/  HMUL2 R13, R20, R13 ;  /* 0x0000000d140d7232 */ /* 0x000fe20000000000 */
[----:B------:R-:W-:Y:S01]  /*4690*/  IADD3 R37, R37, 0x4, RZ ;  /* 0x0000000425257810 */ /* 0x000fe20007ffe0ff */
[----:B------:R-:W-:Y:S01]  /*46a0*/  VIADD R35, R35, 0x20 ;  /* 0x0000002023237836 */ /* 0x000fe20000000000 */
[----:B------:R-:W-:Y:S01]  /*46b0*/  IADD3 R30, P1, R30, 0x10, RZ ;  /* 0x000000101e1e7810 */ /* 0x000fe20007f3e0ff */
[----:B------:R-:W-:Y:S01]  /*46c0*/  VIADD R40, R40, 0xfffffffc ;  /* 0xfffffffc28287836 */ /* 0x000fe20000000000 */
[----:B------:R-:W-:Y:S01]  /*46d0*/  ISETP.GE.AND P0, PT, R37, R6, PT ;  /* 0x000000062500720c */ /* 0x000fe20003f06270 */
[----:B------:R-:W-:Y:S01]  /*46e0*/  HFMA2.MMA R13, R21, R12, R13 ;  /* 0x0000000c150d7235 */ /* 0x000fe2000000000d */
[----:B------:R-:W-:Y:S02]  /*46f0*/  VIADD R39, R39, 0x80 ;  /* 0x0000008027277836 */ /* 0x000fe40000000000 */
[----:B------:R-:W-:-:S07]  /*4700*/  IMAD.X R33, RZ, RZ, R33, P1 ;  /* 0x000000ffff217224 */ /* 0x000fce00008e0621 */
[----:B------:R-:W-:-:S06]  /*4710*/  HFMA2 R13, R24, R14, R13 ;  /* 0x0000000e180d7231 */ /* 0x000fcc000000000d */
[----:B------:R-:W-:-:S10]  /*4720*/  HFMA2.MMA R13, R26, R15, R13 ;  /* 0x0000000f1a0d7235 */ /* 0x000fd4000000000d */
[--C-:B------:R-:W-:Y:S02]  /*4730*/  HADD2.F32 R8, -RZ, R13.reuse.H0_H0 ;  /* 0x2000000dff087230 */ /* 0x100fe40000004100 */
[----:B------:R-:W-:-:S05]  /*4740*/  HADD2.F32 R13, -RZ, R13.H1_H1 ;  /* 0x3000000dff0d7230 */ /* 0x000fca0000004100 */
[----:B------:R-:W-:-:S04]  /*4750*/  FADD.FTZ R8, R8, R13 ;  /* 0x0000000d08087221 */ /* 0x000fc80000010000 */
[----:B------:R-:W-:Y:S01]  /*4760*/  FADD.FTZ R7, R8, R7 ;  /* 0x0000000708077221 */ /* 0x000fe20000010000 */
[----:B------:R-:W-:Y:S06]  /*4770*/  @!P0 BRA `(.L_x_24145) ;  /* 0xfffffff400688947 */ /* 0x000fec000383ffff */
.L_x_24138:
[----:B------:R-:W-:Y:S05]  /*4780*/  BSYNC B0 ;  /* 0x0000000000007941 */ /* 0x000fea0003800000 */
.L_x_24137:
        /* <DEDUP_REMOVED lines=11> */
[----:B--2---:R-:W-:-:S06]  /*4840*/  ULEA UR4, UR5, UR4, 0x18 ;  /* 0x0000000405047291 */ /* 0x004fcc000f8ec03f */
[----:B------:R-:W-:-:S05]  /*4850*/  LEA R0, R31, UR4, 0x2 ;  /* 0x000000041f007c11 */ /* 0x000fca000f8e10ff */
[----:B------:R-:W-:Y:S04]  /*4860*/  @!P0 STS [R0+-0x300], R28 ;  /* 0xfffd001c00008388 */ /* 0x000fe80000000800 */
[----:B------:R-:W-:Y:S04]  /*4870*/  @!P0 STS [R0+-0x280], R29 ;  /* 0xfffd801d00008388 */ /* 0x000fe80000000800 */
[----:B------:R-:W-:Y:S01]  /*4880*/  @!P0 STS [R0+-0x200], R7 ;  /* 0xfffe000700008388 */ /* 0x000fe20000000800 */
[----:B------:R-:W-:Y:S01]  /*4890*/  BAR.SYNC.DEFER_BLOCKING 0x0 ;  /* 0x0000000000007b1d */ /* 0x000fe20000010000 */
[----:B------:R-:W-:-:S05]  /*48a0*/  ISETP.NE.AND P0, PT, R8, 0x20, PT ;  /* 0x000000200800780c */ /* 0x000fca0003f05270 */
[----:B-1----:R-:W1:Y:S04]  /*48b0*/  @!P1 LDS R5, [R0] ;  /* 0x0000000000059984 */ /* 0x002e680000000800 */
        /* <DEDUP_REMOVED lines=16> */
[----:B------:R-:W5:Y:S01]  /*49c0*/  S2UR UR8, SR_CTAID.Y ;  /* 0x00000000000879c3 */ /* 0x000f620000002600 */
[----:B------:R-:W-:Y:S01]  /*49d0*/  ULDC UR4, c[0x0][0xc] ;  /* 0x0000030000047ab9 */ /* 0x000fe20000000800 */
[----:B------:R-:W-:Y:S01]  /*49e0*/  ULDC UR5, c[0x0][0x14] ;  /* 0x0000050000057ab9 */ /* 0x000fe20000000800 */
[----:B-12---:R-:W-:Y:S01]  /*49f0*/  @!P2 FADD.FTZ R28, R3, R28 ;  /* 0x0000001c031ca221 */ /* 0x006fe20000010000 */
[----:B------:R-:W-:Y:S01]  /*4a00*/  UIMAD UR5, UR5, 0x60, URZ ;  /* 0x00000060050578a4 */ /* 0x000fe2000f8e023f */
[----:B---3--:R-:W-:Y:S01]  /*4a10*/  @!P2 FADD.FTZ R29, R4, R29 ;  /* 0x0000001d041da221 */ /* 0x008fe20000010000 */
[C---:B------:R-:W-:Y:S01]  /*4a20*/  IADD3 R0, R2.reuse, 0x20, RZ ;  /* 0x0000002002007810 */ /* 0x040fe20007ffe0ff */
[----:B------:R-:W-:Y:S01]  /*4a30*/  VIADD R3, R2, 0x40 ;  /* 0x0000004002037836 */ /* 0x000fe20000000000 */
[----:B------:R-:W1:Y:S01]  /*4a40*/  S2UR UR6, SR_CTAID.Z ;  /* 0x00000000000679c3 */ /* 0x000e620000002700 */
[----:B----4-:R-:W-:Y:S01]  /*4a50*/  @!P2 FADD.FTZ R7, R6, R7 ;  /* 0x000000070607a221 */ /* 0x010fe20000010000 */
[----:B------:R-:W-:-:S06]  /*4a60*/  F2FP.F16.F32.PACK_AB R28, R29, R28 ;  /* 0x0000001c1d1c723e */ /* 0x000fcc00000000ff */
[----:B------:R-:W2:Y:S01]  /*4a70*/  S2UR UR7, SR_CTAID.X ;  /* 0x00000000000779c3 */ /* 0x000ea20000002500 */
[----:B-----5:R-:W-:-:S04]  /*4a80*/  UIMAD UR4, UR8, UR4, URZ ;  /* 0x00000004080472a4 */ /* 0x020fc8000f8e023f */
        /* <DEDUP_REMOVED lines=16> */
[----:B------:R-:W-:Y:S01]  /*4b90*/  LEA R2, P0, R10, UR8, 0x1 ;  /* 0x000000080a027c11 */ /* 0x000fe2000f8008ff */
[----:B------:R-:W-:Y:S01]  /*4ba0*/  STG.E.U16 desc[UR10][R4.64], R28 ;  /* 0x0000001c04007986 */ /* 0x000fe2000c10150a */
[----:B------:R-:W-:Y:S02]  /*4bb0*/  LEA.HI.X.SX32 R9, R3, UR7, 0x1, P2 ;  /* 0x0000000703097c11 */ /* 0x000fe400090f0eff */
[----:B------:R-:W-:Y:S02]  /*4bc0*/  LEA R6, P1, R8, UR8, 0x1 ;  /* 0x0000000808067c11 */ /* 0x000fe4000f8208ff */
[----:B------:R-:W-:-:S02]  /*4bd0*/  F2FP.F16.F32.PACK_AB R0, RZ, R7 ;  /* 0x00000007ff00723e */ /* 0x000fc400000000ff */
[----:B------:R-:W-:Y:S02]  /*4be0*/  LEA.HI.X R7, R8, UR9, R9, 0x1, P1 ;  /* 0x0000000908077c11 */ /* 0x000fe400088f0c09 */
[----:B------:R-:W-:Y:S02]  /*4bf0*/  LEA.HI.X R3, R10, UR9, R11, 0x1, P0 ;  /* 0x000000090a037c11 */ /* 0x000fe400080f0c0b */
[----:B------:R-:W-:-:S05]  /*4c00*/  PRMT R8, R28, 0x7632, R8 ;  /* 0x000076321c087816 */ /* 0x000fca0000000008 */
[----:B------:R-:W-:Y:S04]  /*4c10*/  STG.E.U16 desc[UR10][R2.64], R8 ;  /* 0x0000000802007986 */ /* 0x000fe8000c10150a */
[----:B------:R-:W-:Y:S01]  /*4c20*/  STG.E.U16 desc[UR10][R6.64], R0 ;  /* 0x0000000006007986 */ /* 0x000fe2000c10150a */
[----:B------:R-:W-:Y:S05]  /*4c30*/  EXIT ;  /* 0x000000000000794d */ /* 0x000fea0003800000 */
.L_x_24112:
[----:B------:R-:W-:Y:S01]  /*4c40*/  BSSY B1, `(.L_x_24146) ;  /* 0x0000007000017945 */ /* 0x000fe20003800000 */
[----:B------:R-:W-:Y:S02]  /*4c50*/  IMAD.MOV.U32 R20, RZ, RZ, 0x2 ;  /* 0x00000002ff147424 */ /* 0x000fe400078e00ff */
[----:B------:R-:W-:Y:S02]  /*4c60*/  IMAD.MOV.U32 R21, RZ, RZ, 0x1f ;  /* 0x0000001fff157424 */ /* 0x000fe400078e00ff */
[----:B------:R-:W-:-:S07]  /*4c70*/  IMAD.MOV.U32 R19, RZ, RZ, -0x1 ;  /* 0xffffffffff137424 */ /* 0x000fce00078e00ff */
[----:B-----5:R-:W-:Y:S05]  /*4c80*/  WARPSYNC.COLLECTIVE R19, `(.L_x_24147) ;  /* 0x0000000013087348 */ /* 0x020fea0003c00000 */
[----:B------:R0:W1:Y:S02]  /*4c90*/  SHFL.BFLY P0, R18, R16, R20, R21 ;  /* 0x0c00001410127389 */ /* 0x0000640000000015 */
[----:B01---5:R-:W-:Y:S01]  /*4ca0*/  ENDCOLLECTIVE ;  /* 0x000000000000791b */ /* 0x023fe20003800000 */
.L_x_24147:
[----:B------:R-:W-:Y:S05]  /*4cb0*/  BSYNC B1 ;  /* 0x0000000000017941 */ /* 0x000fea0003800000 */
.L_x_24146:
[----:B------:R-:W-:Y:S02]  /*4cc0*/  IMAD.MOV.U32 R17, RZ, RZ, R18 ;  /* 0x000000ffff117224 */ /* 0x000fe400078e0012 */
[----:B------:R-:W-:Y:S02]  /*4cd0*/  IMAD.MOV.U32 R20, RZ, RZ, 0x1 ;  /* 0x00000001ff147424 */ /* 0x000fe400078e00ff */
[----:B------:R-:W-:Y:S01]  /*4ce0*/  FADD.FTZ R17, R16, R17 ;  /* 0x0000001110117221 */ /* 0x000fe20000010000 */
[----:B------:R-:W-:Y:S02]  /*4cf0*/  IMAD.MOV.U32 R21, RZ, RZ, 0x1f ;  /* 0x0000001fff157424 */ /* 0x000fe400078e00ff */
[----:B------:R-:W-:Y:S02]  /*4d00*/  IMAD.MOV.U32 R19, RZ, RZ, -0x1 ;  /* 0xffffffffff137424 */ /* 0x000fe400078e00ff */
[----:B------:R-:W-:-:S07]  /*4d10*/  MOV R16, R17 ;  /* 0x0000001100107202 */ /* 0x000fce0000000f00 */
[----:B------:R-:W-:Y:S05]  /*4d20*/  WARPSYNC.COLLECTIVE R19, `(.L_x_24148) ;  /* 0x0000000013087348 */ /* 0x000fea0003c00000 */
[----:B------:R0:W1:Y:S02]  /*4d30*/  SHFL.BFLY P0, R18, R16, R20, R21 ;  /* 0x0c00001410127389 */ /* 0x0000640000000015 */
[----:B01----:R-:W-:Y:S01]  /*4d40*/  ENDCOLLECTIVE ;  /* 0x000000000000791b */ /* 0x003fe20003800000 */
.L_x_24148:
[----:B------:R-:W-:Y:S05]  /*4d50*/  BRA `(.L_x_24149) ;  /* 0xffffffd000107947 */ /* 0x000fea000383ffff */
.L_x_24116:
[----:B------:R-:W-:Y:S01]  /*4d60*/  HFMA2.MMA R21, -RZ, RZ, 0, 1.847743988037109375e-06 ;  /* 0x0000001fff157435 */ /* 0x000fe200000001ff */
[----:B------:R-:W-:Y:S01]  /*4d70*/  BSSY B0, `(.L_x_24150) ;  /* 0x0000007000007945 */ /* 0x000fe20003800000 */
[----:B------:R-:W-:Y:S02]  /*4d80*/  IMAD.MOV.U32 R16, RZ, RZ, R7 ;  /* 0x000000ffff107224 */ /* 0x000fe400078e0007 */
[----:B------:R-:W-:Y:S02]  /*4d90*/  IMAD.MOV.U32 R20, RZ, RZ, 0x10 ;  /* 0x00000010ff147424 */ /* 0x000fe400078e00ff */
[----:B------:R-:W-:-:S07]  /*4da0*/  IMAD.MOV.U32 R19, RZ, RZ, -0x1 ;  /* 0xffffffffff137424 */ /* 0x000fce00078e00ff */
[----:B0-----:R-:W-:Y:S05]  /*4db0*/  WARPSYNC.COLLECTIVE R19, `(.L_x_24151) ;  /* 0x0000000013087348 */ /* 0x001fea0003c00000 */
[----:B------:R1:W2:Y:S02]  /*4dc0*/  SHFL.BFLY P0, R18, R16, R20, R21 ;  /* 0x0c00001410127389 */ /* 0x0002a40000000015 */
[----:B012---:R-:W-:Y:S01]  /*4dd0*/  ENDCOLLECTIVE ;  /* 0x000000000000791b */ /* 0x007fe20003800000 */
.L_x_24151:
[----:B------:R-:W-:Y:S05]  /*4de0*/  BSYNC B0 ;  /* 0x0000000000007941 */ /* 0x000fea0003800000 */
.L_x_24150:
        /* <DEDUP_REMOVED lines=9> */
.L_x_24152:
[----:B------:R-:W-:Y:S02]  /*4e80*/  IMAD.MOV.U32 R20, RZ, RZ, 0x4 ;  /* 0x00000004ff147424 */ /* 0x000fe400078e00ff */
[----:B------:R-:W-:-:S05]  /*4e90*/  IMAD.MOV.U32 R5, RZ, RZ, R18 ;  /* 0x000000ffff057224 */ /* 0x000fca00078e0012 */
[----:B------:R-:W-:-:S05]  /*4ea0*/  FMNMX.FTZ R10, R8, R5, !PT ;  /* 0x00000005080a7209 */ /* 0x000fca0007810000 */
[----:B------:R-:W-:-:S07]  /*4eb0*/  IMAD.MOV.U32 R16, RZ, RZ, R10 ;  /* 0x000000ffff107224 */ /* 0x000fce00078e000a */
[----:B------:R-:W-:Y:S05]  /*4ec0*/  WARPSYNC.COLLECTIVE R19, `(.L_x_24153) ;  /* 0x0000000013087348 */ /* 0x000fea0003c00000 */
[----:B------:R0:W1:Y:S02]  /*4ed0*/  SHFL.BFLY P0, R18, R16, R20, R21 ;  /* 0x0c00001410127389 */ /* 0x0000640000000015 */
[----:B01----:R-:W-:Y:S01]  /*4ee0*/  ENDCOLLECTIVE ;  /* 0x000000000000791b */ /* 0x003fe20003800000 */
.L_x_24153:
[----:B------:R-:W-:Y:S01]  /*4ef0*/  IMAD.MOV.U32 R5, RZ, RZ, R18 ;  /* 0x000000ffff057224 */ /* 0x000fe200078e0012 */
[----:B------:R-:W-:Y:S06]  /*4f00*/  BRA `(.L_x_24154) ;  /* 0xffffffd000347947 */ /* 0x000fec000383ffff */
.L_x_24155:
        /* <DEDUP_REMOVED lines=15> */
.L_x_28445:


//--------------------- .text._ZN4vllm25paged_attention_v1_kernelIttLi80ELi8ELi128ELNS_18Fp8KVCacheDataTypeE0ELb0EEEvPT_PKS2_PKT0_S8_ifPKiSA_iPKfiiiSC_SC_iiiii --------------------------
	.section	.text._ZN4vllm25paged_attention_v1_kernelIttLi80ELi8ELi128ELNS_18Fp8KVCacheDataTypeE0ELb0EEEvPT_PKS2_PKT0_S8_ifPKiSA_iPKfiiiSC_SC_iiiii,"ax",@progbits
	.align	128
        .global         _ZN4vllm25paged_attention_v1_kernelIttLi80ELi8ELi128ELNS_18Fp8KVCacheDataTypeE0ELb0EEEvPT_PKS2_PKT0_S8_ifPKiSA_iPKfiiiSC_SC_iiiii
        .type           _ZN4vllm25paged_attention_v1_kernelIttLi80ELi8ELi128ELNS_18Fp8KVCacheDataTypeE0ELb0EEEvPT_PKS2_PKT0_S8_ifPKiSA_iPKfiiiSC_SC_iiiii,@function
        .size           _ZN4vllm25paged_attention_v1_kernelIttLi80ELi8ELi128ELNS_18Fp8KVCacheDataTypeE0ELb0EEEvPT_PKS2_PKT0_S8_ifPKiSA_iPKfiiiSC_SC_iiiii,(.L_x_28446 - _ZN4vllm25paged_attention_v1_kernelIttLi80ELi8ELi128ELNS_18Fp8KVCacheDataTypeE0ELb0EEEvPT_PKS2_PKT0_S8_ifPKiSA_iPKfiiiSC_SC_iiiii)
        .other          _ZN4vllm25paged_attention_v1_kernelIttLi80ELi8ELi128ELNS_18Fp8KVCacheDataTypeE0ELb0EEEvPT_PKS2_PKT0_S8_ifPKiSA_iPKfiiiSC_SC_iiiii,@"STO_CUDA_ENTRY STV_DEFAULT"
_ZN4vllm25paged_attention_v1_kernelIttLi80ELi8ELi128ELNS_18Fp8KVCacheDataTypeE0ELb0EEEvPT_PKS2_PKT0_S8_ifPKiSA_iPKfiiiSC_SC_iiiii:
.text._ZN4vllm25paged_attention_v1_kernelIttLi80ELi8ELi128ELNS_18Fp8KVCacheDataTypeE0ELb0EEEvPT_PKS2_PKT0_S8_ifPKiSA_iPKfiiiSC_SC_iiiii:
        /* <DEDUP_REMOVED lines=107> */
.L_x_24160:
        /* <DEDUP_REMOVED lines=11> */
.L_x_24159:
[----:B------:R-:W-:Y:S05]  /*0760*/  BSYNC B1 ;  /* 0x0000000000017941 */ /* 0x000fea0003800000 */
.L_x_24158:
[----:B------:R-:W-:Y:S05]  /*0770*/  @!P1 BRA `(.L_x_24157) ;  /* 0x00000000007c9947 */ /* 0x000fea0003800000 */
[----:B------:R-:W0:Y:S01]  /*0780*/  S2R R20, SR_CgaCtaId ;  /* 0x0000000000147919 */ /* 0x000e220000008800 */
[----:B------:R-:W1:Y:S01]  /*0790*/  LDC.64 R12, c[0x0][0x218] ;  /* 0x00008600ff0c7b82 */ /* 0x000e620000000a00 */
[----:B------:R-:W-:Y:S01]  /*07a0*/  MOV R9, 0x400 ;  /* 0x0000040000097802 */ /* 0x000fe20000000f00 */
[----:B------:R-:W-:Y:S01]  /*07b0*/  IMAD R11, R16, 0x4, R5 ;  /* 0x00000004100b7824 */ /* 0x000fe200078e0205 */
[----:B------:R-:W-:-:S03]  /*07c0*/  IADD3 R14, P0, R7, R14, RZ ;  /* 0x0000000e070e7210 */ /* 0x000fc60007f1e0ff */
[----:B------:R-:W-:Y:S02]  /*07d0*/  IMAD.SHL.U32 R11, R11, 0x2, RZ ;  /* 0x000000020b0b7824 */ /* 0x000fe400078e00ff */
[----:B------:R-:W-:Y:S01]  /*07e0*/  IMAD.X R18, R15, 0x1, R18, P0 ;  /* 0x000000010f127824 */ /* 0x000fe200000e0612 */
[----:B-1----:R-:W-:-:S04]  /*07f0*/  LEA R15, P0, R14, R12, 0x1 ;  /* 0x0000000c0e0f7211 */ /* 0x002fc800078008ff */
[----:B------:R-:W-:Y:S02]  /*0800*/  LEA.HI.X R22, R14, R13, R18, 0x1, P0 ;  /* 0x0000000d0e167211 */ /* 0x000fe400000f0c12 */
[----:B0-----:R-:W-:Y:S01]  /*0810*/  LEA R20, R20, R9, 0x18 ;  /* 0x0000000914147211 */ /* 0x001fe200078ec0ff */
[----:B------:R-:W-:-:S04]  /*0820*/  VIADD R9, R16, 0xffffff80 ;  /* 0xffffff8010097836 */ /* 0x000fc80000000000 */
[----:B------:R-:W-:-:S05]  /*0830*/  IMAD R7, R5, 0x28, R20 ;  /* 0x0000002805077824 */ /* 0x000fca00078e0214 */
[----:B------:R-:W-:-:S05]  /*0840*/  LEA R7, R16, R7, 0x2 ;  /* 0x0000000710077211 */ /* 0x000fca00078e10ff */
[----:B------:R-:W-:-:S07]  /*0850*/  VIADD R7, R7, 0x100 ;  /* 0x0000010007077836 */ /* 0x000fce0000000000 */
.L_x_24161:
        /* <DEDUP_REMOVED lines=17> */
.L_x_24157:
[----:B------:R-:W-:Y:S05]  /*0970*/  BSYNC B0 ;  /* 0x0000000000007941 */ /* 0x000fea0003800000 */
.L_x_24156:
        /* <DEDUP_REMOVED lines=12> */
[C---:B------:R-:W-:Y:S01]  /*0a40*/  VIADD R12, R5.reuse, 0x4 ;  /* 0x00000004050c7836 */ /* 0x040fe20000000000 */
[----:B------:R-:W-:Y:S01]  /*0a50*/  SHF.R.S32.HI R7, RZ, 0x1f, R23 ;  /* 0x0000001fff077819 */ /* 0x000fe20000011417 */
[----:B------:R-:W-:Y:S01]  /*0a60*/  VIADD R14, R5, 0x8 ;  /* 0x00000008050e7836 */ /* 0x000fe20000000000 */
[----:B------:R-:W-:Y:S01]  /*0a70*/  IADD3 R9, P0, R23, R8, RZ ;  /* 0x0000000817097210 */ /* 0x000fe20007f1e0ff */
[----:B------:R-:W-:Y:S01]  /*0a80*/  VIADD R28, R22, 0xc0 ;  /* 0x000000c0161c7836 */ /* 0x000fe20000000000 */
[----:B------:R-:W-:Y:S01]  /*0a90*/  SHF.R.S32.HI R13, RZ, 0x1f, R12 ;  /* 0x0000001fff0d7819 */ /* 0x000fe2000001140c */
[----:B------:R-:W-:Y:S01]  /*0aa0*/  ULDC.64 UR4, c[0x0][0x238] ;  /* 0x00008e0000047ab9 */ /* 0x000fe20000000a00 */
[----:B------:R-:W-:Y:S01]  /*0ab0*/  LEA.HI.X.SX32 R16, R8, R7, 0x1, P0 ;  /* 0x0000000708107211 */ /* 0x000fe200000f0eff */
[----:B------:R-:W-:Y:S01]  /*0ac0*/  IMAD.SHL.U32 R15, R14, 0x2, RZ ;  /* 0x000000020e0f7824 */ /* 0x000fe200078e00ff */
[----:B------:R-:W-:Y:S01]  /*0ad0*/  SHF.R.S32.HI R7, RZ, 0x1f, R10 ;  /* 0x0000001fff077819 */ /* 0x000fe2000001140a */
[C---:B------:R-:W-:Y:S01]  /*0ae0*/  VIADD R18, R5.reuse, 0x18 ;  /* 0x0000001805127836 */ /* 0x040fe20000000000 */
[----:B------:R-:W-:Y:S01]  /*0af0*/  SHF.R.S32.HI R25, RZ, 0x1f, R14 ;  /* 0x0000001fff197819 */ /* 0x000fe2000001140e */
[----:B------:R-:W-:Y:S01]  /*0b00*/  VIADD R21, R5, 0x24 ;  /* 0x0000002405157836 */ /* 0x000fe20000000000 */
[----:B------:R-:W-:Y:S01]  /*0b10*/  LEA.HI R24, R13, R12, RZ, 0x2 ;  /* 0x0000000c0d187211 */ /* 0x000fe200078f10ff */
[----:B------:R-:W1:Y:S01]  /*0b20*/  LDC R39, c[0x0][0x25c] ;  /* 0x00009700ff277b82 */ /* 0x000e620000000800 */
[----:B------:R-:W-:Y:S01]  /*0b30*/  LEA R8, P0, R9, UR4, 0x2 ;  /* 0x0000000409087c11 */ /* 0x000fe2000f8010ff */
[----:B------:R-:W-:Y:S01]  /*0b40*/  IMAD.SHL.U32 R27, R21, 0x2, RZ ;  /* 0x00000002151b7824 */ /* 0x000fe200078e00ff */
[----:B------:R-:W-:Y:S01]  /*0b50*/  SHF.L.U32 R13, R12, 0x1, RZ ;  /* 0x000000010c0d7819 */ /* 0x000fe200000006ff */
[----:B------:R-:W-:Y:S01]  /*0b60*/  ULDC UR4, c[0x0][0x260] ;  /* 0x0000980000047ab9 */ /* 0x000fe20000000800 */
[----:B------:R-:W-:Y:S01]  /*0b70*/  LEA.HI R25, R25, R14, RZ, 0x2 ;  /* 0x0000000e19197211 */ /* 0x000fe200078f10ff */
[----:B------:R-:W-:Y:S01]  /*0b80*/  IMAD.SHL.U32 R24, R24, 0x10, RZ ;  /* 0x0000001018187824 */ /* 0x000fe200078e00ff */
[----:B------:R-:W-:-:S02]  /*0b90*/  LEA.HI R7, R7, R10, RZ, 0x3 ;  /* 0x0000000a07077211 */ /* 0x000fc400078f18ff */
[----:B------:R-:W-:Y:S02]  /*0ba0*/  LEA.HI.X R9, R9, UR5, R16, 0x2, P0 ;  /* 0x0000000509097c11 */ /* 0x000fe400080f1410 */
[----:B------:R-:W-:Y:S02]  /*0bb0*/  SHF.R.S32.HI R14, RZ, 0x1f, R13 ;  /* 0x0000001fff0e7819 */ /* 0x000fe4000001140d */
[----:B------:R-:W-:Y:S02]  /*0bc0*/  SHF.R.S32.HI R16, RZ, 0x1f, R15 ;  /* 0x0000001fff107819 */ /* 0x000fe4000001140f */
[----:B------:R-:W-:Y:S02]  /*0bd0*/  LOP3.LUT R7, R7, 0xfffffff8, RZ, 0xc0, !PT ;  /* 0xfffffff807077812 */ /* 0x000fe400078ec0ff */
[C---:B0-----:R-:W-:Y:S02]  /*0be0*/  LEA R22, R11.reuse, R22, 0x18 ;  /* 0x000000160b167211 */ /* 0x041fe400078ec0ff */
[----:B------:R-:W-:Y:S01]  /*0bf0*/  LEA R28, R11, R28, 0x18 ;  /* 0x0000001c0b1c7211 */ /* 0x000fe200078ec0ff */
[C---:B------:R-:W-:Y:S01]  /*0c00*/  IMAD.SHL.U32 R11, R5.reuse, 0x2, RZ ;  /* 0x00000002050b7824 */ /* 0x040fe200078e00ff */
[----:B------:R-:W-:Y:S01]  /*0c10*/  LEA.HI R14, R14, R13, RZ, 0x3 ;  /* 0x0000000d0e0e7211 */ /* 0x000fe200078f18ff */
[----:B------:R-:W-:Y:S01]  /*0c20*/  IMAD.IADD R20, R10, 0x1, -R7 ;  /* 0x000000010a147824 */ /* 0x000fe200078e0a07 */
[----:B------:R-:W-:Y:S01]  /*0c30*/  LEA.HI R16, R16, R15, RZ, 0x3 ;  /* 0x0000000f10107211 */ /* 0x000fe200078f18ff */
[C---:B------:R-:W-:Y:S01]  /*0c40*/  VIADD R7, R5.reuse, 0xc ;  /* 0x0000000c05077836 */ /* 0x040fe20000000000 */
[----:B------:R-:W-:Y:S01]  /*0c50*/  SHF.R.S32.HI R12, RZ, 0x1f, R11 ;  /* 0x0000001fff0c7819 */ /* 0x000fe2000001140b */
[----:B------:R-:W-:Y:S01]  /*0c60*/  IMAD R22, R5, 0x28, R22 ;  /* 0x0000002805167824 */ /* 0x000fe200078e0216 */
[----:B------:R-:W-:-:S02]  /*0c70*/  LOP3.LUT R14, R14, 0xfffffff8, RZ, 0xc0, !PT ;  /* 0xfffffff80e0e7812 */ /* 0x000fc400078ec0ff */
[----:B------:R-:W-:Y:S02]  /*0c80*/  LEA.HI R12, R12, R11, RZ, 0x3 ;  /* 0x0000000b0c0c7211 */ /* 0x000fe400078f18ff */
[----:B------:R-:W-:Y:S02]  /*0c90*/  LOP3.LUT R16, R16, 0xfffffff8, RZ, 0xc0, !PT ;  /* 0xfffffff810107812 */ /* 0x000fe400078ec0ff */
[----:B------:R-:W-:Y:S02]  /*0ca0*/  LOP3.LUT R12, R12, 0xfffffff8, RZ, 0xc0, !PT ;  /* 0xfffffff80c0c7812 */ /* 0x000fe400078ec0ff */
[----:B------:R-:W-:Y:S02]  /*0cb0*/  SHF.R.S32.HI R19, RZ, 0x1f, R18 ;  /* 0x0000001fff137819 */ /* 0x000fe40000011412 */
[----:B------:R-:W-:Y:S01]  /*0cc0*/  SHF.R.S32.HI R36, RZ, 0x1f, R27 ;  /* 0x0000001fff247819 */ /* 0x000fe2000001141b */
[----:B------:R-:W-:Y:S01]  /*0cd0*/  IMAD.IADD R10, R11, 0x1, -R12 ;  /* 0x000000010b0a7824 */ /* 0x000fe200078e0a0c */
[----:B------:R-:W-:Y:S01]  /*0ce0*/  LEA.HI R32, R19, R18, RZ, 0x2 ;  /* 0x0000001213207211 */ /* 0x000fe200078f10ff */
[----:B------:R-:W-:Y:S01]  /*0cf0*/  IMAD.IADD R11, R13, 0x1, -R14 ;  /* 0x000000010d0b7824 */ /* 0x000fe200078e0a0e */
[----:B------:R-:W-:Y:S01]  /*0d00*/  SHF.R.S32.HI R14, RZ, 0x1f, R7 ;  /* 0x0000001fff0e7819 */ /* 0x000fe20000011407 */
[----:B------:R-:W-:Y:S01]  /*0d10*/  IMAD.IADD R12, R15, 0x1, -R16 ;  /* 0x000000010f0c7824 */ /* 0x000fe200078e0a10 */
[C---:B------:R-:W-:Y:S01]  /*0d20*/  IADD3 R13, R5.reuse, 0x10, RZ ;  /* 0x00000010050d7810 */ /* 0x040fe20007ffe0ff */
[----:B------:R-:W-:Y:S01]  /*0d30*/  VIADD R16, R5, 0x14 ;  /* 0x0000001405107836 */ /* 0x000fe20000000000 */
[----:B------:R-:W-:Y:S01]  /*0d40*/  LEA.HI R29, R14, R7, RZ, 0x2 ;  /* 0x000000070e1d7211 */ /* 0x000fe200078f10ff */
[----:B------:R-:W-:Y:S01]  /*0d50*/  IMAD.SHL.U32 R7, R7, 0x2, RZ ;  /* 0x0000000207077824 */ /* 0x000fe200078e00ff */
        /* <DEDUP_REMOVED lines=25> */
[C---:B------:R-:W-:Y:S01]  /*0ef0*/  IADD3 R19, R5.reuse, 0x20, RZ ;  /* 0x0000002005137810 */ /* 0x040fe20007ffe0ff */
[----:B------:R-:W-:Y:S01]  /*0f00*/  VIADD R7, R5, 0x1c ;  /* 0x0000001c05077836 */ /* 0x000fe20000000000 */
[----:B------:R-:W-:Y:S01]  /*0f10*/  LOP3.LUT R18, R18, 0xfffffff8, RZ, 0xc0, !PT ;  /* 0xfffffff812127812 */ /* 0x000fe200078ec0ff */
[----:B------:R-:W-:Y:S01]  /*0f20*/  IMAD.SHL.U32 R30, R30, 0x10, RZ ;  /* 0x000000101e1e7824 */ /* 0x000fe200078e00ff */
[----:B------:R-:W-:-:S02]  /*0f30*/  SHF.R.S32.HI R34, RZ, 0x1f, R19 ;  /* 0x0000001fff227819 */ /* 0x000fc40000011413 */
[----:B------:R-:W-:Y:S01]  /*0f40*/  SHF.R.S32.HI R26, RZ, 0x1f, R21 ;  /* 0x0000001fff1a7819 */ /* 0x000fe20000011415 */
[----:B------:R-:W-:Y:S01]  /*0f50*/  IMAD.IADD R15, R17, 0x1, -R18 ;  /* 0x00000001110f7824 */ /* 0x000fe200078e0a12 */
[----:B------:R-:W-:Y:S01]  /*0f60*/  LEA.HI R34, R34, R19, RZ, 0x2 ;  /* 0x0000001322227211 */ /* 0x000fe200078f10ff */
[----:B------:R-:W-:Y:S01]  /*0f70*/  IMAD.SHL.U32 R17, R7, 0x2, RZ ;  /* 0x0000000207117824 */ /* 0x000fe200078e00ff */
[----:B------:R-:W-:Y:S01]  /*0f80*/  SHF.R.S32.HI R18, RZ, 0x1f, R7 ;  /* 0x0000001fff127819 */ /* 0x000fe20000011407 */
[----:B------:R-:W-:Y:S01]  /*0f90*/  IMAD.SHL.U32 R19, R19, 0x2, RZ ;  /* 0x0000000213137824 */ /* 0x000fe200078e00ff */
[----:B------:R-:W-:Y:S02]  /*0fa0*/  LEA.HI R35, R26, R21, RZ, 0x2 ;  /* 0x000000151a237211 */ /* 0x000fe400078f10ff */
[----:B------:R-:W-:Y:S01]  /*0fb0*/  LEA.HI R33, R18, R7, RZ, 0x2 ;  /* 0x0000000712217211 */ /* 0x000fe200078f10ff */
[----:B------:R-:W-:Y:S01]  /*0fc0*/  IMAD R7, R4, UR4, RZ ;  /* 0x0000000404077c24 */ /* 0x000fe2000f8e02ff */
[----:B------:R-:W-:Y:S01]  /*0fd0*/  SHF.R.S32.HI R18, RZ, 0x1f, R17 ;  /* 0x0000001fff127819 */ /* 0x000fe20000011411 */
[----:B------:R-:W-:Y:S01]  /*0fe0*/  IMAD.SHL.U32 R35, R35, 0x10, RZ ;  /* 0x0000001023237824 */ /* 0x000fe200078e00ff */
[----:B------:R-:W-:Y:S01]  /*0ff0*/  SHF.R.S32.HI R26, RZ, 0x1f, R19 ;  /* 0x0000001fff1a7819 */ /* 0x000fe20000011413 */
[----:B------:R-:W-:Y:S01]  /*1000*/  IMAD.SHL.U32 R33, R33, 0x10, RZ ;  /* 0x0000001021217824 */ /* 0x000fe200078e00ff */
[----:B------:R-:W-:-:S02]  /*1010*/  LEA.HI R18, R18, R17, RZ, 0x3 ;  /* 0x0000001112127211 */ /* 0x000fc400078f18ff */
[----:B------:R-:W-:Y:S01]  /*1020*/  LEA.HI R21, R26, R19, RZ, 0x3 ;  /* 0x000000131a157211 */ /* 0x000fe200078f18ff */
[----:B------:R-:W-:Y:S01]  /*1030*/  IMAD.SHL.U32 R26, R20, 0x8, RZ ;  /* 0x00000008141a7824 */ /* 0x000fe200078e00ff */
[----:B------:R-:W-:Y:S02]  /*1040*/  LOP3.LUT R18, R18, 0xfffffff8, RZ, 0xc0, !PT ;  /* 0xfffffff812127812 */ /* 0x000fe400078ec0ff */
[----:B------:R-:W-:Y:S01]  /*1050*/  LOP3.LUT R36, R21, 0xfffffff8, RZ, 0xc0, !PT ;  /* 0xfffffff815247812 */ /* 0x000fe200078ec0ff */
[----:B------:R-:W-:Y:S01]  /*1060*/  IMAD R21, R23, 0x8, R20 ;  /* 0x0000000817157824 */ /* 0x000fe200078e0214 */
[----:B------:R-:W-:Y:S02]  /*1070*/  LOP3.LUT R38, R37, 0xfffffff8, RZ, 0xc0, !PT ;  /* 0xfffffff825267812 */ /* 0x000fe400078ec0ff */
[----:B------:R-:W-:Y:S01]  /*1080*/  SHF.R.S32.HI R40, RZ, 0x1f, R26 ;  /* 0x0000001fff287819 */ /* 0x000fe2000001141a */
[----:B------:R-:W-:Y:S01]  /*1090*/  IMAD.U32 R43, R21, 0x4, R28 ;  /* 0x00000004152b7824 */ /* 0x000fe200078e001c */
[----:B------:R-:W-:-:S02]  /*10a0*/  IADD3 R26, P0, R7, R26, RZ ;  /* 0x0000001a071a7210 */ /* 0x000fc40007f1e0ff */
[----:B------:R-:W-:Y:S01]  /*10b0*/  IADD3 R17, R17, -R18, RZ ;  /* 0x8000001211117210 */ /* 0x000fe20007ffe0ff */
[----:B------:R-:W-:Y:S01]  /*10c0*/  IMAD.IADD R18, R19, 0x1, -R36 ;  /* 0x0000000113127824 */ /* 0x000fe200078e0a24 */
[----:B------:R-:W-:Y:S01]  /*10d0*/  SHF.L.U32 R34, R34, 0x4, RZ ;  /* 0x0000000422227819 */ /* 0x000fe200000006ff */
[----:B------:R-:W-:Y:S01]  /*10e0*/  IMAD.IADD R19, R27, 0x1, -R38 ;  /* 0x000000011b137824 */ /* 0x000fe200078e0a26 */
[----:B------:R-:W-:Y:S01]  /*10f0*/  LEA.HI.X.SX32 R27, R7, R40, 0x1, P0 ;  /* 0x00000028071b7211 */ /* 0x000fe200000f0eff */
[----:B------:R-:W-:Y:S01]  /*1100*/  IMAD.MOV.U32 R7, RZ, RZ, -0x800001 ;  /* 0xff7fffffff077424 */ /* 0x000fe200078e00ff */
[----:B-1----:R-:W-:Y:S02]  /*1110*/  SHF.R.S32.HI R20, RZ, 0x1f, R39 ;  /* 0x0000001fff147819 */ /* 0x002fe40000011427 */
        /* <DEDUP_REMOVED lines=10> */
[----:B------:R-:W-:Y:S02]  /*11c0*/  SHF.R.S32.HI R44, RZ, 0x1f, R39 ;  /* 0x0000001fff2c7819 */ /* 0x000fe40000011427 */
[----:B------:R-:W-:Y:S02]  /*11d0*/  SHF.R.S32.HI R45, RZ, 0x1f, R40 ;  /* 0x0000001fff2d7819 */ /* 0x000fe40000011428 */
[----:B------:R-:W-:Y:S02]  /*11e0*/  SHF.R.S32.HI R46, RZ, 0x1f, R41 ;  /* 0x0000001fff2e7819 */ /* 0x000fe40000011429 */
[----:B------:R-:W-:-:S02]  /*11f0*/  SHF.R.S32.HI R47, RZ, 0x1f, R42 ;  /* 0x0000001fff2f7819 */ /* 0x000fc4000001142a */
[----:B------:R-:W-:Y:S02]  /*1200*/  IADD3 R48, -R0, 0x1, R21 ;  /* 0x0000000100307810 */ /* 0x000fe40007ffe115 */
[----:B------:R-:W-:Y:S02]  /*1210*/  SHF.R.S32.HI R49, RZ, 0x1f, R16 ;  /* 0x0000001fff317819 */ /* 0x000fe40000011410 */
[----:B------:R-:W-:Y:S02]  /*1220*/  SHF.R.S32.HI R50, RZ, 0x1f, R17 ;  /* 0x0000001fff327819 */ /* 0x000fe40000011411 */
[----:B------:R-:W-:Y:S02]  /*1230*/  SHF.R.S32.HI R51, RZ, 0x1f, R18 ;  /* 0x0000001fff337819 */ /* 0x000fe40000011412 */
[----:B------:R-:W-:-:S07]  /*1240*/  SHF.R.S32.HI R52, RZ, 0x1f, R19 ;  /* 0x0000001fff347819 */ /* 0x000fce0000011413 */
.L_x_24167:
[----:B------:R-:W2:Y:S01]  /*1250*/  LDG.E.CONSTANT R31, desc[UR10][R8.64] ;  /* 0x0000000a081f7981 */ /* 0x000ea2000c1e9900 */
[----:B------:R-:W-:Y:S02]  /*1260*/  SHF.R.S32.HI R32, RZ, 0x1f, R24 ;  /* 0x0000001fff207819 */ /* 0x000fe40000011418 */
[----:B------:R-:W-:Y:S02]  /*1270*/  SHF.R.S32.HI R33, RZ, 0x1f, R11 ;  /* 0x0000001fff217819 */ /* 0x000fe4000001140b */
[----:B------:R-:W-:Y:S02]  /*1280*/  SHF.R.S32.HI R34, RZ, 0x1f, R25 ;  /* 0x0000001fff227819 */ /* 0x000fe40000011419 */
[----:B------:R-:W-:Y:S02]  /*1290*/  SHF.R.S32.HI R56, RZ, 0x1f, R13 ;  /* 0x0000001fff387819 */ /* 0x000fe4000001140d */
[----:B------:R-:W-:Y:S02]  /*12a0*/  SHF.R.S32.HI R35, RZ, 0x1f, R36 ;  /* 0x0000001fff237819 */ /* 0x000fe40000011424 */
[----:B--2---:R-:W-:-:S05]  /*12b0*/  SHF.R.S32.HI R28, RZ, 0x1f, R31 ;  /* 0x0000001fff1c7819 */ /* 0x004fca000001141f */
[----:B------:R-:W-:Y:S02]  /*12c0*/  IMAD R30, R28, UR9, RZ ;  /* 0x000000091c1e7c24 */ /* 0x000fe4000f8e02ff */
[----:B0-----:R-:W-:-:S04]  /*12d0*/  IMAD.WIDE.U32 R28, R31, UR9, R26 ;  /* 0x000000091f1c7c25 */ /* 0x001fc8000f8e001a */
[----:B------:R-:W-:Y:S01]  /*12e0*/  IMAD R31, R31, R20, R30 ;  /* 0x000000141f1f7224 */ /* 0x000fe200078e021e */
[----:B------:R-:W-:-:S03]  /*12f0*/  IADD3 R30, P0, P1, R11, R28, R24 ;  /* 0x0000001c0b1e7210 */ /* 0x000fc6000791e018 */
[----:B------:R-:W-:Y:S01]  /*1300*/  IMAD.IADD R29, R29, 0x1, R31 ;  /* 0x000000011d1d7824 */ /* 0x000fe200078e021f */
[----:B------:R-:W-:-:S04]  /*1310*/  LEA R58, P2, R30, UR6, 0x1 ;  /* 0x000000061e3a7c11 */ /* 0x000fc8000f8408ff */
[-C--:B------:R-:W-:Y:S02]  /*1320*/  IADD3.X R31, R33, R29.reuse, R32, P0, P1 ;  /* 0x0000001d211f7210 */ /* 0x080fe400007e2420 */
[----:B------:R-:W-:Y:S02]  /*1330*/  IADD3 R33, P0, R10, R28, RZ ;  /* 0x0000001c0a217210 */ /* 0x000fe40007f1e0ff */
[----:B------:R-:W-:Y:S02]  /*1340*/  LEA.HI.X R59, R30, UR7, R31, 0x1, P2 ;  /* 0x000000071e3b7c11 */ /* 0x000fe400090f0c1f */
[C---:B------:R-:W-:Y:S02]  /*1350*/  LEA R32, P1, R33.reuse, UR6, 0x1 ;  /* 0x0000000621207c11 */ /* 0x040fe4000f8208ff */
[----:B------:R-:W-:Y:S01]  /*1360*/  LEA.HI.X.SX32 R30, R10, R29, 0x1, P0 ;  /* 0x0000001d0a1e7211 */ /* 0x000fe200000f0eff */
[----:B------:R-:W2:Y:S03]  /*1370*/  LDG.E.CONSTANT R58, desc[UR10][R58.64] ;  /* 0x0000000a3a3a7981 */ /* 0x000ea6000c1e9900 */
[----:B------:R-:W-:-:S05]  /*1380*/  LEA.HI.X R33, R33, UR7, R30, 0x1, P1 ;  /* 0x0000000721217c11 */ /* 0x000fca00088f0c1e */
[----:B------:R0:W3:Y:S01]  /*1390*/  LDG.E.CONSTANT R53, desc[UR10][R32.64] ;  /* 0x0000000a20357981 */ /* 0x0000e2000c1e9900 */
[----:B------:R-:W-:Y:S02]  /*13a0*/  SHF.R.S32.HI R30, RZ, 0x1f, R12 ;  /* 0x0000001fff1e7819 */ /* 0x000fe4000001140c */
[----:B------:R-:W-:-:S04]  /*13b0*/  IADD3 R31, P0, P1, R12, R28, R25 ;  /* 0x0000001c0c1f7210 */ /* 0x000fc8000791e019 */
[----:B------:R-:W-:Y:S02]  /*13c0*/  IADD3.X R34, R30, R29, R34, P0, P1 ;  /* 0x0000001d1e227210 */ /* 0x000fe400007e2422 */
[----:B------:R-:W-:-:S04]  /*13d0*/  LEA R30, P0, R31, UR6, 0x1 ;  /* 0x000000061f1e7c11 */ /* 0x000fc8000f8008ff */
[----:B------:R-:W-:-:S05]  /*13e0*/  LEA.HI.X R31, R31, UR7, R34, 0x1, P0 ;  /* 0x000000071f1f7c11 */ /* 0x000fca00080f0c22 */
[----:B------:R1:W4:Y:S01]  /*13f0*/  LDG.E.CONSTANT R54, desc[UR10][R30.64] ;  /* 0x0000000a1e367981 */ /* 0x000322000c1e9900 */
[----:B------:R-:W-:-:S04]  /*1400*/  IADD3 R34, P0, P1, R13, R28, R36 ;  /* 0x0000001c0d227210 */ /* 0x000fc8000791e024 */
[-C--:B0-----:R-:W-:Y:S02]  /*1410*/  IADD3.X R33, R56, R29.reuse, R35, P0, P1 ;  /* 0x0000001d38217210 */ /* 0x081fe400007e2423 */
[C---:B------:R-:W-:Y:S02]  /*1420*/  LEA R32, P0, R34.reuse, UR6, 0x1 ;  /* 0x0000000622207c11 */ /* 0x040fe4000f8008ff */
[----:B------:R-:W-:Y:S02]  /*1430*/  SHF.R.S32.HI R56, RZ, 0x1f, R37 ;  /* 0x0000001fff387819 */ /* 0x000fe40000011425 */
[----:B------:R-:W-:Y:S02]  /*1440*/  LEA.HI.X R33, R34, UR7, R33, 0x1, P0 ;  /* 0x0000000722217c11 */ /* 0x000fe400080f0c21 */
[----:B------:R-:W-:Y:S02]  /*1450*/  SHF.R.S32.HI R35, RZ, 0x1f, R14 ;  /* 0x0000001fff237819 */ /* 0x000fe4000001140e */
[----:B------:R-:W-:Y:S01]  /*1460*/  IADD3 R34, P0, P1, R14, R28, R37 ;  /* 0x0000001c0e227210 */ /* 0x000fe2000791e025 */
[----:B------:R0:W4:Y:S03]  /*1470*/  LDG.E.CONSTANT R55, desc[UR10][R32.64] ;  /* 0x0000000a20377981 */ /* 0x000126000c1e9900 */
[----:B-1----:R-:W-:-:S02]  /*1480*/  IADD3.X R31, R35, R29, R56, P0, P1 ;  /* 0x0000001d231f7210 */ /* 0x002fc400007e2438 */
[----:B------:R-:W-:-:S04]  /*1490*/  LEA R56, P0, R34, UR6, 0x1 ;  /* 0x0000000622387c11 */ /* 0x000fc8000f8008ff */
[----:B------:R-:W-:Y:S02]  /*14a0*/  LEA.HI.X R57, R34, UR7, R31, 0x1, P0 ;  /* 0x0000000722397c11 */ /* 0x000fe400080f0c1f */
[----:B------:R-:W1:Y:S04]  /*14b0*/  LDS.64 R30, [R22] ;  /* 0x00000000161e7984 */ /* 0x000e680000000a00 */
[----:B------:R1:W4:Y:S01]  /*14c0*/  LDG.E.CONSTANT R56, desc[UR10][R56.64] ;  /* 0x0000000a38387981 */ /* 0x000322000c1e9900 */
[----:B------:R-:W-:Y:S02]  /*14d0*/  SHF.R.S32.HI R34, RZ, 0x1f, R15 ;  /* 0x0000001fff227819 */ /* 0x000fe4000001140f */
[--C-:B------:R-:W-:Y:S02]  /*14e0*/  SHF.R.S32.HI R35, RZ, 0x1f, R38.reuse ;  /* 0x0000001fff237819 */ /* 0x100fe40000011426 */
[----:B0-----:R-:W-:-:S04]  /*14f0*/  IADD3 R32, P0, P1, R15, R28, R38 ;  /* 0x0000001c0f207210 */ /* 0x001fc8000791e026 */
[----:B------:R-:W-:Y:S02]  /*1500*/  IADD3.X R33, R34, R29, R35, P0, P1 ;  /* 0x0000001d22217210 */ /* 0x000fe400007e2423 */
[----:B------:R-:W-:-:S04]  /*1510*/  LEA R34, P0, R32, UR6, 0x1 ;  /* 0x0000000620227c11 */ /* 0x000fc8000f8008ff */
[----:B------:R-:W-:Y:S01]  /*1520*/  LEA.HI.X R35, R32, UR7, R33, 0x1, P0 ;  /* 0x0000000720237c11 */ /* 0x000fe200080f0c21 */
[--C-:B-1----:R-:W-:Y:S02]  /*1530*/  HADD2.F32 R32, -RZ, R31.reuse.H0_H0 ;  /* 0x2000001fff207230 */ /* 0x102fe40000004100 */
[----:B------:R-:W-:Y:S02]  /*1540*/  HADD2.F32 R57, -RZ, R30.H0_H0 ;  /* 0x2000001eff397230 */ /* 0x000fe40000004100 */
[----:B------:R-:W-:Y:S02]  /*1550*/  HADD2.F32 R31, -RZ, R31.H1_H1 ;  /* 0x3000001fff1f7230 */ /* 0x000fe40000004100 */
[--C-:B--2---:R-:W-:Y:S02]  /*1560*/  HADD2.F32 R33, -RZ, R58.reuse.H0_H0 ;  /* 0x2000003aff217230 */ /* 0x104fe40000004100 */
[----:B------:R-:W-:-:S03]  /*1570*/  HADD2.F32 R58, -RZ, R58.H1_H1 ;  /* 0x3000003aff3a7230 */ /* 0x000fc60000004100 */
[----:B------:R-:W-:Y:S02]  /*1580*/  FMUL.FTZ R60, R32, R33 ;  /* 0x00000021203c7220 */ /* 0x000fe40000410000 */
[----:B------:R-:W-:Y:S01]  /*1590*/  FMUL.FTZ R31, R31, R58 ;  /* 0x0000003a1f1f7220 */ /* 0x000fe20000410000 */
[--C-:B---3--:R-:W-:Y:S02]  /*15a0*/  HADD2.F32 R32, -RZ, R53.reuse.H0_H0 ;  /* 0x20000035ff207230 */ /* 0x108fe40000004100 */
[----:B------:R-:W-:Y:S02]  /*15b0*/  HADD2.F32 R58, -RZ, R30.H1_H1 ;  /* 0x3000001eff3a7230 */ /* 0x000fe40000004100 */
[----:B------:R-:W-:Y:S02]  /*15c0*/  HADD2.F32 R53, -RZ, R53.H1_H1 ;  /* 0x30000035ff357230 */ /* 0x000fe40000004100 */
[----:B------:R-:W-:Y:S02]  /*15d0*/  FFMA.FTZ R57, R57, R32, R60 ;  /* 0x0000002039397223 */ /* 0x000fe4000001003c */
[----:B------:R-:W0:Y:S01]  /*15e0*/  LDS.64 R32, [R22+0x8] ;  /* 0x0000080016207984 */ /* 0x000e220000000a00 */
[----:B------:R-:W-:-:S03]  /*15f0*/  FFMA.FTZ R58, R58, R53, R31 ;  /* 0x000000353a3a7223 */ /* 0x000fc6000001001f */
[----:B------:R1:W2:Y:S01]  /*1600*/  LDG.E.CONSTANT R53, desc[UR10][R34.64] ;  /* 0x0000000a22357981 */ /* 0x0002a2000c1e9900 */
[----:B----4-:R-:W-:Y:S02]  /*1610*/  HADD2.F32 R31, -RZ, R54.H0_H0 ;  /* 0x20000036ff1f7230 */ /* 0x010fe40000004100 */
[----:B0-----:R-:W-:-:S05]  /*1620*/  HADD2.F32 R30, -RZ, R32.H0_H0 ;  /* 0x20000020ff1e7230 */ /* 0x001fca0000004100 */
[----:B------:R-:W-:Y:S02]  /*1630*/  FFMA.FTZ R57, R30, R31, R57 ;  /* 0x0000001f1e397223 */ /* 0x000fe40000010039 */
[----:B------:R-:W0:Y:S01]  /*1640*/  LDS.64 R30, [R22+0x10] ;  /* 0x00001000161e7984 */ /* 0x000e220000000a00 */
        /* <DEDUP_REMOVED lines=8> */
[----:B------:R-:W-:Y:S01]  /*16d0*/  HADD2.F32 R58, -RZ, R56.H0_H0 ;  /* 0x20000038ff3a7230 */ /* 0x000fe20000004100 */
[----:B-1----:R-:W-:Y:S02]  /*16e0*/  IADD3 R34, P0, P1, R16, R28, R39 ;  /* 0x0000001c10227210 */ /* 0x002fe4000791e027 */
[----:B------:R-:W-:Y:S02]  /*16f0*/  FFMA.FTZ R59, R32, R55, R59 ;  /* 0x00000037203b7223 */ /* 0x000fe4000001003b */
[----:B------:R-:W-:Y:S01]  /*1700*/  LEA R32, P2, R34, UR6, 0x1 ;  /* 0x0000000622207c11 */ /* 0x000fe2000f8408ff */
[----:B0-----:R-:W-:-:S05]  /*1710*/  HADD2.F32 R33, -RZ, R30.H0_H0 ;  /* 0x2000001eff217230 */ /* 0x001fca0000004100 */
[----:B------:R-:W-:Y:S01]  /*1720*/  FFMA.FTZ R58, R33, R58, R54 ;  /* 0x0000003a213a7223 */ /* 0x000fe20000010036 */
[-C--:B------:R-:W-:Y:S02]  /*1730*/  IADD3.X R33, R49, R29.reuse, R44, P0, P1 ;  /* 0x0000001d31217210 */ /* 0x080fe400007e242c */
[-C--:B------:R-:W-:Y:S02]  /*1740*/  IADD3 R35, P0, P1, R17, R28.reuse, R40 ;  /* 0x0000001c11237210 */ /* 0x080fe4000791e028 */
[----:B------:R-:W-:Y:S02]  /*1750*/  LEA.HI.X R33, R34, UR7, R33, 0x1, P2 ;  /* 0x0000000722217c11 */ /* 0x000fe400090f0c21 */
[----:B------:R-:W-:Y:S02]  /*1760*/  LEA R34, P2, R35, UR6, 0x1 ;  /* 0x0000000623227c11 */ /* 0x000fe4000f8408ff */
[----:B------:R-:W-:Y:S01]  /*1770*/  IADD3.X R54, R50, R29, R45, P0, P1 ;  /* 0x0000001d32367210 */ /* 0x000fe200007e242d */
[----:B------:R0:W3:Y:S01]  /*1780*/  LDG.E.CONSTANT R57, desc[UR10][R32.64] ;  /* 0x0000000a20397981 */ /* 0x0000e2000c1e9900 */
[----:B------:R-:W-:-:S02]  /*1790*/  IADD3 R55, P0, P1, R18, R28, R41 ;  /* 0x0000001c12377210 */ /* 0x000fc4000791e029 */
[----:B------:R-:W-:Y:S02]  /*17a0*/  LEA.HI.X R35, R35, UR7, R54, 0x1, P2 ;  /* 0x0000000723237c11 */ /* 0x000fe400090f0c36 */
[----:B------:R-:W-:Y:S02]  /*17b0*/  LEA R54, P2, R55, UR6, 0x1 ;  /* 0x0000000637367c11 */ /* 0x000fe4000f8408ff */
[-C--:B------:R-:W-:Y:S01]  /*17c0*/  IADD3.X R60, R51, R29.reuse, R46, P0, P1 ;  /* 0x0000001d333c7210 */ /* 0x080fe200007e242e */
[----:B------:R3:W4:Y:S01]  /*17d0*/  LDG.E.CONSTANT R34, desc[UR10][R34.64] ;  /* 0x0000000a22227981 */ /* 0x000722000c1e9900 */
[----:B------:R-:W-:Y:S02]  /*17e0*/  IADD3 R28, P0, P1, R19, R28, R42 ;  /* 0x0000001c131c7210 */ /* 0x000fe4000791e02a */
[----:B------:R-:W-:Y:S01]  /*17f0*/  LEA.HI.X R55, R55, UR7, R60, 0x1, P2 ;  /* 0x0000000737377c11 */ /* 0x000fe200090f0c3c */
[----:B0-----:R-:W-:Y:S01]  /*1800*/  LDS.64 R32, [R22+0x20] ;  /* 0x0000200016207984 */ /* 0x001fe20000000a00 */
[----:B------:R-:W-:-:S02]  /*1810*/  IADD3.X R29, R52, R29, R47, P0, P1 ;  /* 0x0000001d341d7210 */ /* 0x000fc400007e242f */
[C---:B------:R-:W-:Y:S01]  /*1820*/  LEA R60, P0, R28.reuse, UR6, 0x1 ;  /* 0x000000061c3c7c11 */ /* 0x040fe2000f8008ff */
[----:B------:R-:W4:Y:S03]  /*1830*/  LDG.E.CONSTANT R54, desc[UR10][R54.64] ;  /* 0x0000000a36367981 */ /* 0x000f26000c1e9900 */
[----:B------:R-:W-:-:S05]  /*1840*/  LEA.HI.X R61, R28, UR7, R29, 0x1, P0 ;  /* 0x000000071c3d7c11 */ /* 0x000fca00080f0c1d */
[----:B------:R-:W4:Y:S01]  /*1850*/  LDG.E.CONSTANT R60, desc[UR10][R60.64] ;  /* 0x0000000a3c3c7981 */ /* 0x000f22000c1e9900 */
[--C-:B------:R-:W-:Y:S02]  /*1860*/  HADD2.F32 R29, -RZ, R31.reuse.H0_H0 ;  /* 0x2000001fff1d7230 */ /* 0x100fe40000004100 */
[----:B------:R-:W-:Y:S02]  /*1870*/  HADD2.F32 R30, -RZ, R30.H1_H1 ;  /* 0x3000001eff1e7230 */ /* 0x000fe40000004100 */
[----:B------:R-:W-:Y:S02]  /*1880*/  HADD2.F32 R56, -RZ, R56.H1_H1 ;  /* 0x30000038ff387230 */ /* 0x000fe40000004100 */
[----:B------:R-:W-:-:S03]  /*1890*/  HADD2.F32 R31, -RZ, R31.H1_H1 ;  /* 0x3000001fff1f7230 */ /* 0x000fc60000004100 */
[----:B------:R-:W-:Y:S01]  /*18a0*/  FFMA.FTZ R30, R30, R56, R59 ;  /* 0x000000381e1e7223 */ /* 0x000fe2000001003b */
[----:B------:R-:W-:Y:S01]  /*18b0*/  UMOV UR4, 0xffffffff ;  /* 0xffffffff00047882 */ /* 0x000fe20000000000 */
[----:B--2---:R-:W-:-:S05]  /*18c0*/  HADD2.F32 R28, -RZ, R53.H0_H0 ;  /* 0x20000035ff1c7230 */ /* 0x004fca0000004100 */
[----:B------:R-:W-:Y:S02]  /*18d0*/  FFMA.FTZ R58, R29, R28, R58 ;  /* 0x0000001c1d3a7223 */ /* 0x000fe4000001003a */
[----:B------:R-:W0:Y:S01]  /*18e0*/  LDS.64 R28, [R22+0x18] ;  /* 0x00001800161c7984 */ /* 0x000e220000000a00 */
[----:B------:R-:W-:-:S05]  /*18f0*/  HADD2.F32 R53, -RZ, R53.H1_H1 ;  /* 0x30000035ff357230 */ /* 0x000fca0000004100 */
[----:B------:R-:W-:Y:S01]  /*1900*/  FFMA.FTZ R30, R31, R53, R30 ;  /* 0x000000351f1e7223 */ /* 0x000fe2000001001e */
[----:B0-----:R-:W-:Y:S02]  /*1910*/  HADD2.F32 R31, -RZ, R28.H0_H0 ;  /* 0x2000001cff1f7230 */ /* 0x001fe40000004100 */
[--C-:B---3--:R-:W-:Y:S02]  /*1920*/  HADD2.F32 R35, -RZ, R57.reuse.H0_H0 ;  /* 0x20000039ff237230 */ /* 0x108fe40000004100 */
[----:B------:R-:W-:-:S03]  /*1930*/  HADD2.F32 R57, -RZ, R57.H1_H1 ;  /* 0x30000039ff397230 */ /* 0x000fc60000004100 */
[----:B------:R-:W-:Y:S01]  /*1940*/  FFMA.FTZ R35, R31, R35, R58 ;  /* 0x000000231f237223 */ /* 0x000fe2000001003a */
[----:B------:R-:W-:Y:S02]  /*1950*/  HADD2.F32 R31, -RZ, R28.H1_H1 ;  /* 0x3000001cff1f7230 */ /* 0x000fe40000004100 */
[--C-:B------:R-:W-:Y:S02]  /*1960*/  HADD2.F32 R28, -RZ, R29.reuse.H0_H0 ;  /* 0x2000001dff1c7230 */ /* 0x100fe40000004100 */
[----:B----4-:R-:W-:Y:S02]  /*1970*/  HADD2.F32 R53, -RZ, R34.H0_H0 ;  /* 0x20000022ff357230 */ /* 0x010fe40000004100 */
        /* <DEDUP_REMOVED lines=11> */
[----:B------:R-:W-:Y:S02]  /*1a30*/  HADD2.F32 R30, -RZ, R33.H1_H1 ;  /* 0x30000021ff1e7230 */ /* 0x000fe40000004100 */
        /* <DEDUP_REMOVED lines=10> */
.L_x_24211:
        /* <DEDUP_REMOVED lines=15> */
.L_x_24166:
[----:B------:R-:W-:Y:S05]  /*1bd0*/  BSYNC B1 ;  /* 0x0000000000017941 */ /* 0x000fea0003800000 */
.L_x_24165:
[----:B------:R-:W-:Y:S01]  /*1be0*/  IADD3 R8, P0, R8, 0x10, RZ ;  /* 0x0000001008087810 */ /* 0x000fe20007f1e0ff */
[----:B------:R-:W-:Y:S01]  /*1bf0*/  VIADD R48, R48, 0x20 ;  /* 0x0000002030307836 */ /* 0x000fe20000000000 */
[----:B-1----:R-:W-:Y:S01]  /*1c00*/  IADD3 R43, R43, 0x80, RZ ;  /* 0x000000802b2b7810 */ /* 0x002fe20007ffe0ff */
[----:B------:R-:W-:Y:S02]  /*1c10*/  VIADD R21, R21, 0x20 ;  /* 0x0000002015157836 */ /* 0x000fe40000000000 */
[----:B------:R-:W-:Y:S01]  /*1c20*/  IMAD.X R9, RZ, RZ, R9, P0 ;  /* 0x000000ffff097224 */ /* 0x000fe200000e0609 */
[----:B------:R-:W-:Y:S07]  /*1c30*/  @!P2 BRA `(.L_x_24167) ;  /* 0xfffffff40084a947 */ /* 0x000fee000383ffff */
.L_x_24163:
[----:B------:R-:W-:Y:S05]  /*1c40*/  BSYNC B0 ;  /* 0x0000000000007941 */ /* 0x000fea0003800000 */
.L_x_24162:
        /* <DEDUP_REMOVED lines=13> */
.L_x_24216:
        /* <DEDUP_REMOVED lines=14> */
[----:B------:R-:W-:-:S04]  /*1e00*/  @!P0 MOV R5, 0x400 ;  /* 0x0000040000058802 */ /* 0x000fc80000000f00 */
[----:B------:R-:W-:-:S04]  /*1e10*/  @!P0 IADD3 R5, R5, 0xa0, RZ ;  /* 0x000000a005058810 */ /* 0x000fc80007ffe0ff */
        /* <DEDUP_REMOVED lines=32> */
.L_x_24173:
        /* <DEDUP_REMOVED lines=11> */
.L_x_24172:
[----:B------:R-:W-:Y:S05]  /*20d0*/  BSYNC B1 ;  /* 0x0000000000017941 */ /* 0x000fea0003800000 */
.L_x_24171:
        /* <DEDUP_REMOVED lines=14> */
.L_x_24176:
        /* <DEDUP_REMOVED lines=100> */
.L_x_24175:
[----:B------:R-:W-:Y:S05]  /*2800*/  BSYNC B1 ;  /* 0x0000000000017941 */ /* 0x000fea0003800000 */
.L_x_24174:
        /* <DEDUP_REMOVED lines=55> */
.L_x_24178:
[----:B------:R-:W-:Y:S05]  /*2b80*/  BSYNC B1 ;  /* 0x0000000000017941 */ /* 0x000fea0003800000 */
.L_x_24177:
        /* <DEDUP_REMOVED lines=26> */
.L_x_24170:
[----:B------:R-:W-:Y:S05]  /*2d30*/  BSYNC B0 ;  /* 0x0000000000007941 */ /* 0x000fea0003800000 */
.L_x_24169:
        /* <DEDUP_REMOVED lines=50> */
.L_x_24183:
        /* <DEDUP_REMOVED lines=8> */
.L_x_24182:
[----:B------:R-:W-:Y:S05]  /*30e0*/  BSYNC B1 ;  /* 0x0000000000017941 */ /* 0x000fea0003800000 */
.L_x_24181:
        /* <DEDUP_REMOVED lines=14> */
.L_x_24186:
        /* <DEDUP_REMOVED lines=52> */
.L_x_24185:
[----:B------:R-:W-:Y:S05]  /*3510*/  BSYNC B1 ;  /* 0x0000000000017941 */ /* 0x000fea0003800000 */
.L_x_24184:
        /* <DEDUP_REMOVED lines=31> */
.L_x_24188:
[----:B------:R-:W-:Y:S05]  /*3710*/  BSYNC B1 ;  /* 0x0000000000017941 */ /* 0x000fea0003800000 */
.L_x_24187:
        /* <DEDUP_REMOVED lines=14> */
.L_x_24180:
[----:B------:R-:W-:Y:S05]  /*3800*/  BSYNC B0 ;  /* 0x0000000000007941 */ /* 0x000fea0003800000 */
.L_x_24179:
[----:B--2---:R-:W-:Y:S01]  /*3810*/  SHF.R.S32.HI R8, RZ, 0x1f, R3 ;  /* 0x0000001fff087819 */ /* 0x004fe20000011403 */
[----:B------:R-:W-:Y:S01]  /*3820*/  BAR.SYNC.DEFER_BLOCKING 0x0 ;  /* 0x0000000000007b1d */ /* 0x000fe20000010000 */
[----:B------:R-:W-:Y:S02]  /*3830*/  IMAD.MOV.U32 R7, RZ, RZ, RZ ;  /* 0x000000ffff077224 */ /* 0x000fe400078e00ff */
[----:B------:R-:W-:Y:S01]  /*3840*/  LEA.HI R8, R8, R3, RZ, 0x5 ;  /* 0x0000000308087211 */ /* 0x000fe200078f28ff */
[----:B------:R-:W-:Y:S02]  /*3850*/  IMAD.MOV.U32 R28, RZ, RZ, RZ ;  /* 0x000000ffff1c7224 */ /* 0x000fe400078e00ff */
[----:B------:R-:W-:Y:S01]  /*3860*/  ULDC UR8, c[0x0][0x25c] ;  /* 0x0000970000087ab9 */ /* 0x000fe20000000800 */
[----:B0-----:R-:W-:Y:S01]  /*3870*/  SHF.R.S32.HI R29, RZ, 0x5, R8 ;  /* 0x00000005ff1d7819 */ /* 0x001fe20000011408 */
[----:B------:R-:W-:Y:S01]  /*3880*/  BSSY B0, `(.L_x_24189) ;  /* 0x00000c7000007945 */ /* 0x000fe20003800000 */
[----:B------:R-:W-:-:S02]  /*3890*/  IMAD.MOV.U32 R30, RZ, RZ, RZ ;  /* 0x000000ffff1e7224 */ /* 0x000fc400078e00ff */
[----:B------:R-:W-:-:S13]  /*38a0*/  ISETP.GE.AND P0, PT, R29, R6, PT ;  /* 0x000000061d00720c */ /* 0x000fda0003f06270 */
[----:B------:R-:W-:Y:S05]  /*38b0*/  @P0 BRA `(.L_x_24190) ;  /* 0x0000000c000c0947 */ /* 0x000fea0003800000 */
[----:B------:R-:W0:Y:S01]  /*38c0*/  S2UR UR4, SR_CTAID.Y ;  /* 0x00000000000479c3 */ /* 0x000e220000002600 */
[----:B------:R-:W-:Y:S01]  /*38d0*/  ULDC.64 UR6, c[0x0][0x238] ;  /* 0x00008e0000067ab9 */ /* 0x000fe20000000a00 */
[----:B------:R-:W-:Y:S01]  /*38e0*/  SHF.L.U32 R31, R2, 0x3, RZ ;  /* 0x00000003021f7819 */ /* 0x000fe200000006ff */
[C---:B------:R-:W-:Y:S01]  /*38f0*/  IMAD.SHL.U32 R35, R29.reuse, 0x8, RZ ;  /* 0x000000081d237824 */ /* 0x040fe200078e00ff */
[----:B------:R-:W-:Y:S01]  /*3900*/  IADD3 R40, -R29, -0x1, R6 ;  /* 0xffffffff1d287810 */ /* 0x000fe20007ffe106 */
[----:B------:R-:W-:Y:S02]  /*3910*/  IMAD.MOV.U32 R7, RZ, RZ, RZ ;  /* 0x000000ffff077224 */ /* 0x000fe400078e00ff */
[----:B------:R-:W-:Y:S01]  /*3920*/  IMAD.MOV.U32 R37, RZ, RZ, R29 ;  /* 0x000000ffff257224 */ /* 0x000fe200078e001d */
[----:B-1----:R-:W0:Y:S01]  /*3930*/  LDC R5, c[0x0][0x248] ;  /* 0x00009200ff057b82 */ /* 0x002e220000000800 */
[C---:B------:R-:W-:Y:S02]  /*3940*/  VIADD R39, R31.reuse, 0x100 ;  /* 0x000001001f277836 */ /* 0x040fe40000000000 */
[----:B------:R-:W-:-:S05]  /*3950*/  VIADD R41, R31, 0x200 ;  /* 0x000002001f297836 */ /* 0x000fca0000000000 */
        /* <DEDUP_REMOVED lines=14> */
[----:B--2---:R-:W-:Y:S02]  /*3a40*/  SHF.R.S32.HI R34, RZ, 0x1f, R34 ;  /* 0x0000001fff227819 */ /* 0x004fe40000011422 */
[----:B------:R-:W-:Y:S02]  /*3a50*/  SHF.R.S32.HI R5, RZ, 0x1f, R4 ;  /* 0x0000001fff057819 */ /* 0x000fe40000011404 */
[----:B------:R-:W-:-:S07]  /*3a60*/  IADD3 R36, R36, 0x10, RZ ;  /* 0x0000001024247810 */ /* 0x000fce0007ffe0ff */
.L_x_24199:
[----:B------:R-:W2:Y:S01]  /*3a70*/  LDG.E.CONSTANT R9, desc[UR10][R32.64] ;  /* 0x0000000a20097981 */ /* 0x000ea2000c1e9900 */
[----:B------:R-:W0:Y:S03]  /*3a80*/  LDC.64 R26, c[0x0][0x228] ;  /* 0x00008a00ff1a7b82 */ /* 0x000e260000000a00 */
[----:B------:R-:W1:Y:S04]  /*3a90*/  LDS.128 R16, [R36+-0x10] ;  /* 0xfffff00024107984 */ /* 0x000e680000000c00 */
[----:B------:R-:W3:Y:S01]  /*3aa0*/  LDS.128 R20, [R36] ;  /* 0x0000000024147984 */ /* 0x000ee20000000c00 */
        /* <DEDUP_REMOVED lines=8> */
[----:B------:R-:W-:Y:S02]  /*3b30*/  IADD3 R13, P0, R31, R24, RZ ;  /* 0x000000181f0d7210 */ /* 0x000fe40007f1e0ff */
[-C--:B------:R-:W-:Y:S02]  /*3b40*/  LEA.HI.X R9, R9, R27.reuse, R10, 0x1, P1 ;  /* 0x0000001b09097211 */ /* 0x080fe400008f0c0a */
[----:B------:R-:W-:Y:S02]  /*3b50*/  LEA R12, P1, R13, R26, 0x1 ;  /* 0x0000001a0d0c7211 */ /* 0x000fe400078208ff */
[----:B------:R-:W-:Y:S02]  /*3b60*/  LEA.HI.X.SX32 R14, R31, R38, 0x1, P0 ;  /* 0x000000261f0e7211 */ /* 0x000fe400000f0eff */
[----:B------:R-:W5:Y:S02]  /*3b70*/  LDG.E.128.CONSTANT R8, desc[UR10][R8.64] ;  /* 0x0000000a08087981 */ /* 0x000f64000c1e9d00 */
[----:B------:R-:W-:-:S06]  /*3b80*/  LEA.HI.X R13, R13, R27, R14, 0x1, P1 ;  /* 0x0000001b0d0d7211 */ /* 0x000fcc00008f0c0e */
[----:B------:R-:W5:Y:S01]  /*3b90*/  LDG.E.128.CONSTANT R12, desc[UR10][R12.64] ;  /* 0x0000000a0c0c7981 */ /* 0x000f62000c1e9d00 */
[----:B------:R-:W-:Y:S01]  /*3ba0*/  ISETP.NE.AND P0, PT, R40, RZ, PT ;  /* 0x000000ff2800720c */ /* 0x000fe20003f05270 */
[----:B------:R-:W-:Y:S01]  /*3bb0*/  BSSY B1, `(.L_x_24191) ;  /* 0x0000025000017945 */ /* 0x000fe20003800000 */
[----:B-1----:R-:W-:Y:S02]  /*3bc0*/  F2FP.F16.F32.PACK_AB R18, R19, R18 ;  /* 0x000000121312723e */ /* 0x002fe400000000ff */
        /* <DEDUP_REMOVED lines=35> */
.L_x_24192:
[----:B------:R-:W-:Y:S05]  /*3e00*/  BSYNC B1 ;  /* 0x0000000000017941 */ /* 0x000fea0003800000 */
.L_x_24191:
        /* <DEDUP_REMOVED lines=34> */
.L_x_24194:
[----:B------:R-:W-:Y:S05]  /*4030*/  BSYNC B1 ;  /* 0x0000000000017941 */ /* 0x000fea0003800000 */
.L_x_24193:
[----:B------:R-:W-:Y:S01]  /*4040*/  HFMA2.MMA R13, R17, R12, R13 ;  /* 0x0000000c110d7235 */ /* 0x000fe2000000000d */
[----:B------:R-:W-:Y:S01]  /*4050*/  F2FP.F16.F32.PACK_AB R12, R23, R22 ;  /* 0x00000016170c723e */ /* 0x000fe200000000ff */
[----:B------:R-:W-:Y:S01]  /*4060*/  HFMA2.MMA R9, R16, R9, -RZ ;  /* 0x0000000910097235 */ /* 0x000fe200001000ff */
[----:B------:R-:W-:Y:S01]  /*4070*/  ISETP.GT.AND P2, PT, R2, 0xf, PT ;  /* 0x0000000f0200780c */ /* 0x000fe20003f44270 */
[----:B------:R-:W-:Y:S01]  /*4080*/  VIADD R37, R37, 0x4 ;  /* 0x0000000425257836 */ /* 0x000fe20000000000 */
[----:B------:R-:W-:Y:S03]  /*4090*/  BSSY B1, `(.L_x_24195) ;  /* 0x000003f000017945 */ /* 0x000fe60003800000 */
[----:B------:R-:W-:Y:S01]  /*40a0*/  HFMA2.MMA R13, R20, R14, R13 ;  /* 0x0000000e140d7235 */ /* 0x000fe2000000000d */
[----:B------:R-:W-:-:S03]  /*40b0*/  ISETP.GE.AND P1, PT, R37, R6, PT ;  /* 0x000000062500720c */ /* 0x000fc60003f26270 */
        /* <DEDUP_REMOVED lines=51> */
.L_x_24198:
[----:B------:R-:W-:Y:S05]  /*43f0*/  BSYNC B2 ;  /* 0x0000000000027941 */ /* 0x000fea0003800000 */
.L_x_24197:
        /* <DEDUP_REMOVED lines=8> */
.L_x_24196:
[----:B------:R-:W-:Y:S05]  /*4480*/  BSYNC B1 ;  /* 0x0000000000017941 */ /* 0x000fea0003800000 */
.L_x_24195:
[----:B------:R-:W-:Y:S01]  /*4490*/  IADD3 R32, P0, R32, 0x10, RZ ;  /* 0x0000001020207810 */ /* 0x000fe20007f1e0ff */
[----:B------:R-:W-:Y:S02]  /*44a0*/  VIADD R35, R35, 0x20 ;  /* 0x0000002023237836 */ /* 0x000fe40000000000 */
[----:B------:R-:W-:Y:S02]  /*44b0*/  VIADD R40, R40, 0xfffffffc ;  /* 0xfffffffc28287836 */ /* 0x000fe40000000000 */
[----:B------:R-:W-:Y:S02]  /*44c0*/  VIADD R36, R36, 0x80 ;  /* 0x0000008024247836 */ /* 0x000fe40000000000 */
[----:B------:R-:W-:Y:S01]  /*44d0*/  IMAD.X R33, RZ, RZ, R33, P0 ;  /* 0x000000ffff217224 */ /* 0x000fe200000e0621 */
[----:B------:R-:W-:Y:S06]  /*44e0*/  @!P1 BRA `(.L_x_24199) ;  /* 0xfffffff400609947 */ /* 0x000fec000383ffff */
.L_x_24190:
[----:B------:R-:W-:Y:S05]  /*44f0*/  BSYNC B0 ;  /* 0x0000000000007941 */ /* 0x000fea0003800000 */
.L_x_24189:
        /* <DEDUP_REMOVED lines=19> */
[----:B------:R0:W-:Y:S08]  /*4630*/  STS [R29+-0x200], R28 ;  /* 0xfffe001c1d007388 */ /* 0x0001f00000000800 */
[----:B------:R0:W-:Y:S02]  /*4640*/  @!P2 STS [R29+-0x180], R30 ;  /* 0xfffe801e1d00a388 */ /* 0x0001e40000000800 */
.L_x_24201:
[----:B------:R-:W-:Y:S05]  /*4650*/  BSYNC B0 ;  /* 0x0000000000007941 */ /* 0x000fea0003800000 */
.L_x_24200:
        /* <DEDUP_REMOVED lines=10> */
.L_x_24203:
[----:B------:R-:W-:Y:S05]  /*4700*/  BSYNC B0 ;  /* 0x0000000000007941 */ /* 0x000fea0003800000 */
.L_x_24202:
[----:B------:R-:W-:Y:S06]  /*4710*/  BAR.SYNC.DEFER_BLOCKING 0x0 ;  /* 0x0000000000007b1d */ /* 0x000fec0000010000 */
[----:B------:R-:W-:Y:S04]  /*4720*/  BSSY B0, `(.L_x_24204) ;  /* 0x0000006000007945 */ /* 0x000fe80003800000 */
[----:B------:R-:W-:Y:S05]  /*4730*/  @P4 BRA `(.L_x_24205) ;  /* 0x0000000000104947 */ /* 0x000fea0003800000 */
[----:B------:R-:W-:Y:S01]  /*4740*/  ISETP.GT.AND P2, PT, R2, 0xf, PT ;  /* 0x0000000f0200780c */ /* 0x000fe20003f44270 */
[----:B------:R2:W-:Y:S04]  /*4750*/  STS [R29+-0x140], R7 ;  /* 0xfffec0071d007388 */ /* 0x0005e80000000800 */
[----:B------:R2:W-:Y:S08]  /*4760*/  STS [R29+-0xc0], R28 ;  /* 0xffff401c1d007388 */ /* 0x0005f00000000800 */
[----:B------:R2:W-:Y:S02]  /*4770*/  @!P2 STS [R29+-0x40], R30 ;  /* 0xffffc01e1d00a388 */ /* 0x0005e40000000800 */
.L_x_24205:
[----:B------:R-:W-:Y:S05]  /*4780*/  BSYNC B0 ;  /* 0x0000000000007941 */ /* 0x000fea0003800000 */
.L_x_24204:
        /* <DEDUP_REMOVED lines=10> */
.L_x_24207:
[----:B------:R-:W-:Y:S05]  /*4830*/  BSYNC B0 ;  /* 0x0000000000007941 */ /* 0x000fea0003800000 */
.L_x_24206:
[----:B------:R-:W-:Y:S06]  /*4840*/  BAR.SYNC.DEFER_BLOCKING 0x0 ;  /* 0x0000000000007b1d */ /* 0x000fec0000010000 */
[----:B------:R-:W-:Y:S05]  /*4850*/  @P1 EXIT ;  /* 0x000000000000194d */ /* 0x000fea0003800000 */
[----:B------:R-:W3:Y:S01]  /*4860*/  S2UR UR8, SR_CTAID.Y ;  /* 0x00000000000879c3 */ /* 0x000ee20000002600 */
[----:B------:R-:W-:Y:S01]  /*4870*/  ULDC UR4, c[0x0][0xc] ;  /* 0x0000030000047ab9 */ /* 0x000fe20000000800 */
[----:B------:R-:W-:Y:S01]  /*4880*/  ULDC UR5, c[0x0][0x14] ;  /* 0x0000050000057ab9 */ /* 0x000fe20000000800 */
[----:B------:R-:W-:Y:S01]  /*4890*/  IADD3 R0, R2, 0x20, RZ ;  /* 0x0000002002007810 */ /* 0x000fe20007ffe0ff */
[----:B------:R-:W-:Y:S01]  /*48a0*/  UIMAD UR5, UR5, 0x50, URZ ;  /* 0x00000050050578a4 */ /* 0x000fe2000f8e023f */
[----:B0-2---:R-:W-:-:S03]  /*48b0*/  F2FP.F16.F32.PACK_AB R28, R28, R7 ;  /* 0x000000071c1c723e */ /* 0x005fc600000000ff */
[----:B------:R-:W0:Y:S08]  /*48c0*/  S2UR UR6, SR_CTAID.Z ;  /* 0x00000000000679c3 */ /* 0x000e300000002700 */
        /* <DEDUP_REMOVED lines=26> */
[----:B0-----:R-:W-:-:S04]  /*4a70*/  IADD3 R3, P0, R2, UR4, RZ ;  /* 0x0000000402037c10 */ /* 0x001fc8000ff1e0ff */
[----:B------:R-:W-:Y:S02]  /*4a80*/  LEA.HI.X.SX32 R4, R2, UR7, 0x1, P0 ;  /* 0x0000000702047c11 */ /* 0x000fe400080f0eff */
[----:B------:R-:W-:-:S04]  /*4a90*/  LEA R2, P0, R3, UR8, 0x1 ;  /* 0x0000000803027c11 */ /* 0x000fc8000f8008ff */
[----:B------:R-:W-:-:S05]  /*4aa0*/  LEA.HI.X R3, R3, UR9, R4, 0x1, P0 ;  /* 0x0000000903037c11 */ /* 0x000fca00080f0c04 */
[----:B------:R-:W-:Y:S01]  /*4ab0*/  STG.E.U16 desc[UR10][R2.64], R0 ;  /* 0x0000000002007986 */ /* 0x000fe2000c10150a */
[----:B------:R-:W-:Y:S05]  /*4ac0*/  EXIT ;  /* 0x000000000000794d */ /* 0x000fea0003800000 */
.L_x_24164:
[----:B------:R-:W-:Y:S01]  /*4ad0*/  BSSY B1, `(.L_x_24208) ;  /* 0x0000007000017945 */ /* 0x000fe20003800000 */
[----:B------:R-:W-:Y:S02]  /*4ae0*/  IMAD.MOV.U32 R32, RZ, RZ, 0x2 ;  /* 0x00000002ff207424 */ /* 0x000fe400078e00ff */
[----:B------:R-:W-:Y:S02]  /*4af0*/  IMAD.MOV.U32 R33, RZ, RZ, 0x1f ;  /* 0x0000001fff217424 */ /* 0x000fe400078e00ff */
[----:B------:R-:W-:-:S07]  /*4b00*/  IMAD.MOV.U32 R31, RZ, RZ, -0x1 ;  /* 0xffffffffff1f7424 */ /* 0x000fce00078e00ff */
[----:B-----5:R-:W-:Y:S05]  /*4b10*/  WARPSYNC.COLLECTIVE R31, `(.L_x_24209) ;  /* 0x000000001f087348 */ /* 0x020fea0003c00000 */
[----:B------:R0:W1:Y:S02]  /*4b20*/  SHFL.BFLY P0, R30, R28, R32, R33 ;  /* 0x0c0000201c1e7389 */ /* 0x0000640000000021 */
[----:B01---5:R-:W-:Y:S01]  /*4b30*/  ENDCOLLECTIVE ;  /* 0x000000000000791b */ /* 0x023fe20003800000 */
.L_x_24209:
[----:B------:R-:W-:Y:S05]  /*4b40*/  BSYNC B1 ;  /* 0x0000000000017941 */ /* 0x000fea0003800000 */
.L_x_24208:
        /* <DEDUP_REMOVED lines=9> */
.L_x_24210:
[----:B------:R-:W-:Y:S05]  /*4be0*/  BRA `(.L_x_24211) ;  /* 0xffffffcc00bc7947 */ /* 0x000fea000383ffff */
.L_x_24168:
        /* <DEDUP_REMOVED lines=8> */
.L_x_24213:
[----:B------:R-:W-:Y:S05]  /*4c70*/  BSYNC B0 ;  /* 0x0000000000007941 */ /* 0x000fea0003800000 */
.L_x_24212:
        /* <DEDUP_REMOVED lines=9> */
.L_x_24214:
[----:B------:R-:W-:Y:S02]  /*4d10*/  IMAD.MOV.U32 R32, RZ, RZ, 0x4 ;  /* 0x00000004ff207424 */ /* 0x000fe400078e00ff */
[----:B------:R-:W-:-:S05]  /*4d20*/  IMAD.MOV.U32 R5, RZ, RZ, R30 ;  /* 0x000000ffff057224 */ /* 0x000fca00078e001e */
[----:B------:R-:W-:-:S05]  /*4d30*/  FMNMX.FTZ R10, R8, R5, !PT ;  /* 0x00000005080a7209 */ /* 0x000fca0007810000 */
[----:B------:R-:W-:-:S07]  /*4d40*/  IMAD.MOV.U32 R28, RZ, RZ, R10 ;  /* 0x000000ffff1c7224 */ /* 0x000fce00078e000a */
[----:B------:R-:W-:Y:S05]  /*4d50*/  WARPSYNC.COLLECTIVE R31, `(.L_x_24215) ;  /* 0x000000001f087348 */ /* 0x000fea0003c00000 */
[----:B------:R0:W1:Y:S02]  /*4d60*/  SHFL.BFLY P0, R30, R28, R32, R33 ;  /* 0x0c0000201c1e7389 */ /* 0x0000640000000021 */
[----:B01----:R-:W-:Y:S01]  /*4d70*/  ENDCOLLECTIVE ;  /* 0x000000000000791b */ /* 0x003fe20003800000 */
.L_x_24215:
[----:B------:R-:W-:Y:S01]  /*4d80*/  IMAD.MOV.U32 R5, RZ, RZ, R30 ;  /* 0x000000ffff057224 */ /* 0x000fe200078e001e */
[----:B------:R-:W-:Y:S06]  /*4d90*/  BRA `(.L_x_24216) ;  /* 0xffffffcc00e07947 */ /* 0x000fec000383ffff */
.L_x_24217:
        /* <DEDUP_REMOVED lines=14> */
.L_x_28446:


//--------------------- .text._ZN4vllm25paged_attention_v1_kernelIttLi64ELi8ELi128ELNS_18Fp8KVCacheDataTypeE0ELb0EEEvPT_PKS2_PKT0_S8_ifPKiSA_iPKfiiiSC_SC_iiiii --------------------------
	.section	.text._ZN4vllm25paged_attention_v1_kernelIttLi64ELi8ELi128ELNS_18Fp8KVCacheDataTypeE0ELb0EEEvPT_PKS2_PKT0_S8_ifPKiSA_iPKfiiiSC_SC_iiiii,"ax",@progbits
	.align	128
        .global         _ZN4vllm25paged_attention_v1_kernelIttLi64ELi8ELi128ELNS_18Fp8KVCacheDataTypeE0ELb0EEEvPT_PKS2_PKT0_S8_ifPKiSA_iPKfiiiSC_SC_iiiii
        .type           _ZN4vllm25paged_attention_v1_kernelIttLi64ELi8ELi128ELNS_18Fp8KVCacheDataTypeE0ELb0EEEvPT_PKS2_PKT0_S8_ifPKiSA_iPKfiiiSC_SC_iiiii,@function
        .size           _ZN4vllm25paged_attention_v1_kernelIttLi64ELi8ELi128ELNS_18Fp8KVCacheDataTypeE0ELb0EEEvPT_PKS2_PKT0_S8_ifPKiSA_iPKfiiiSC_SC_iiiii,(.L_x_28447 - _ZN4vllm25paged_attention_v1_kernelIttLi64ELi8ELi128ELNS_18Fp8KVCacheDataTypeE0ELb0EEEvPT_PKS2_PKT0_S8_ifPKiSA_iPKfiiiSC_SC_iiiii)
        .other          _ZN4vllm25paged_attention_v1_kernelIttLi64ELi8ELi128ELNS_18Fp8KVCacheDataTypeE0ELb0EEEvPT_PKS2_PKT0_S8_ifPKiSA_iPKfiiiSC_SC_iiiii,@"STO_CUDA_ENTRY STV_DEFAULT"
_ZN4vllm25paged_attention_v1_kernelIttLi64ELi8ELi128ELNS_18Fp8KVCacheDataTypeE0ELb0EEEvPT_PKS2_PKT0_S8_ifPKiSA_iPKfiiiSC_SC_iiiii:
.text._ZN4vllm25paged_attention_v1_kernelIttLi64ELi8ELi128ELNS_18Fp8KVCacheDataTypeE0ELb0EEEvPT_PKS2_PKT0_S8_ifPKiSA_iPKfiiiSC_SC_iiiii:
        /* <DEDUP_REMOVED lines=73> */
[----:B------:R-:W-:Y:S02]  /*0490*/  SHF.R.S32.HI R14, RZ, 0x2, R14 ;  /* 0x00000002ff0e7819 */ /* 0x000fe4000001140e */
[----:B--2---:R-:W-:-:S04]  /*04a0*/  IADD3 R5, R0, 0x7, RZ ;  /* 0x0000000700057810 */ /* 0x004fc80007ffe0ff */
[----:B------:R-:W-:-:S04]  /*04b0*/  SHF.R.S32.HI R10, RZ, 0x1f, R5 ;  /* 0x0000001fff0a7819 */ /* 0x000fc80000011405 */
[----:B------:R-:W-:Y:S01]  /*04c0*/  LEA.HI R10, R10, R5, RZ, 0x3 ;  /* 0x000000050a0a7211 */ /* 0x000fe200078f18ff */
[----:B------:R-:W-:-:S03]  /*04d0*/  IMAD.IADD R5, R3, 0x1, -R6 ;  /* 0x0000000103057824 */ /* 0x000fc600078e0a06 */
        /* <DEDUP_REMOVED lines=22> */
[----:B------:R-:W-:Y:S01]  /*0640*/  IADD3 R20, P0, P2, R9, R7, R12 ;  /* 0x0000000709147210 */ /* 0x000fe20007a1e00c */
[----:B------:R-:W-:-:S03]  /*0650*/  IMAD.MOV.U32 R9, RZ, RZ, R10 ;  /* 0x000000ffff097224 */ /* 0x000fc600078e000a */
[----:B------:R-:W-:Y:S02]  /*0660*/  IADD3.X R13, R11, R15, R18, P0, P2 ;  /* 0x0000000f0b0d7210 */ /* 0x000fe400007e4412 */
[----:B------:R-:W-:-:S04]  /*0670*/  LEA R17, P0, R20, UR6, 0x1 ;  /* 0x0000000614117c11 */ /* 0x000fc8000f8008ff */
[----:B------:R-:W-:Y:S01]  /*0680*/  LEA.HI.X R20, R20, UR7, R13, 0x1, P0 ;  /* 0x0000000714147c11 */ /* 0x000fe200080f0c0d */
[----:B0-----:R-:W-:-:S06]  /*0690*/  ULEA UR4, UR5, UR4, 0x18 ;  /* 0x0000000405047291 */ /* 0x001fcc000f8ec03f */
[----:B------:R-:W-:-:S05]  /*06a0*/  LEA R11, R5, UR4, 0x5 ;  /* 0x00000004050b7c11 */ /* 0x000fca000f8e28ff */
[----:B------:R-:W-:-:S07]  /*06b0*/  IMAD R13, R14, 0x4, R11 ;  /* 0x000000040e0d7824 */ /* 0x000fce00078e020b */
.L_x_24222:
        /* <DEDUP_REMOVED lines=11> */
.L_x_24221:
[----:B------:R-:W-:Y:S05]  /*0770*/  BSYNC B1 ;  /* 0x0000000000017941 */ /* 0x000fea0003800000 */
.L_x_24220:
        /* <DEDUP_REMOVED lines=9> */
[----:B-1----:R-:W-:Y:S01]  /*0810*/  LEA R13, P0, R12, R10, 0x1 ;  /* 0x0000000a0c0d7211 */ /* 0x002fe200078008ff */
[C---:B------:R-:W-:Y:S02]  /*0820*/  IMAD R10, R16.reuse, 0x4, R5 ;  /* 0x00000004100a7824 */ /* 0x040fe400078e0205 */
[----:B------:R-:W-:Y:S01]  /*0830*/  IMAD R7, R16, 0x4, R7 ;  /* 0x0000000410077824 */ /* 0x000fe200078e0207 */
[----:B------:R-:W-:Y:S01]  /*0840*/  LEA.HI.X R22, R12, R11, R15, 0x1, P0 ;  /* 0x0000000b0c167211 */ /* 0x000fe200000f0c0f */
[----:B------:R-:W-:-:S03]  /*0850*/  IMAD.SHL.U32 R15, R10, 0x2, RZ ;  /* 0x000000020a0f7824 */ /* 0x000fc600078e00ff */
[----:B------:R-:W-:-:S07]  /*0860*/  IADD3 R7, R7, 0x100, RZ ;  /* 0x0000010007077810 */ /* 0x000fce0007ffe0ff */
.L_x_24223:
        /* <DEDUP_REMOVED lines=17> */
.L_x_24219:
[----:B------:R-:W-:Y:S05]  /*0980*/  BSYNC B0 ;  /* 0x0000000000007941 */ /* 0x000fea0003800000 */
.L_x_24218:
        /* <DEDUP_REMOVED lines=10> */
[C---:B------:R-:W-:Y:S01]  /*0a30*/  IMAD.SHL.U32 R10, R5.reuse, 0x2, RZ ;  /* 0x00000002050a7824 */ /* 0x040fe200078e00ff */
[----:B------:R-:W-:Y:S01]  /*0a40*/  SHF.R.S32.HI R7, RZ, 0x1f, R14 ;  /* 0x0000001fff077819 */ /* 0x000fe2000001140e */
[----:B------:R-:W-:Y:S01]  /*0a50*/  ULDC.64 UR4, c[0x0][0x238] ;  /* 0x00008e0000047ab9 */ /* 0x000fe20000000a00 */
[----:B------:R-:W-:Y:S01]  /*0a60*/  SHF.R.S32.HI R11, RZ, 0x1f, R29 ;  /* 0x0000001fff0b7819 */ /* 0x000fe2000001141d */
[----:B------:R-:W-:Y:S01]  /*0a70*/  VIADD R17, R5, 0xc ;  /* 0x0000000c05117836 */ /* 0x000fe20000000000 */
[----:B------:R-:W-:Y:S01]  /*0a80*/  IADD3 R12, P0, R29, R8, RZ ;  /* 0x000000081d0c7210 */ /* 0x000fe20007f1e0ff */
[----:B------:R-:W-:Y:S01]  /*0a90*/  VIADD R27, R5, 0x1c ;  /* 0x0000001c051b7836 */ /* 0x000fe20000000000 */
[----:B------:R-:W-:Y:S01]  /*0aa0*/  SHF.R.S32.HI R9, RZ, 0x1f, R10 ;  /* 0x0000001fff097819 */ /* 0x000fe2000001140a */
[----:B------:R-:W0:Y:S01]  /*0ab0*/  LDC R32, c[0x0][0x25c] ;  /* 0x00009700ff207b82 */ /* 0x000e220000000800 */
[----:B------:R-:W-:Y:S02]  /*0ac0*/  LEA.HI R7, R7, R14, RZ, 0x3 ;  /* 0x0000000e07077211 */ /* 0x000fe400078f18ff */
[----:B------:R-:W-:-:S02]  /*0ad0*/  LEA.HI.X.SX32 R13, R8, R11, 0x1, P0 ;  /* 0x0000000b080d7211 */ /* 0x000fc400000f0eff */
[----:B------:R-:W-:Y:S02]  /*0ae0*/  LEA.HI R9, R9, R10, RZ, 0x3 ;  /* 0x0000000a09097211 */ /* 0x000fe400078f18ff */
[C---:B------:R-:W-:Y:S01]  /*0af0*/  LEA R8, P0, R12.reuse, UR4, 0x2 ;  /* 0x000000040c087c11 */ /* 0x040fe2000f8010ff */
[----:B------:R-:W-:Y:S01]  /*0b00*/  ULDC UR4, c[0x0][0x260] ;  /* 0x0000980000047ab9 */ /* 0x000fe20000000800 */
[----:B------:R-:W-:Y:S02]  /*0b10*/  LOP3.LUT R7, R7, 0xfffffff8, RZ, 0xc0, !PT ;  /* 0xfffffff807077812 */ /* 0x000fe400078ec0ff */
[----:B------:R-:W-:Y:S02]  /*0b20*/  LOP3.LUT R11, R9, 0xfffffff8, RZ, 0xc0, !PT ;  /* 0xfffffff8090b7812 */ /* 0x000fe400078ec0ff */
[----:B------:R-:W-:Y:S01]  /*0b30*/  LEA.HI.X R9, R12, UR5, R13, 0x2, P0 ;  /* 0x000000050c097c11 */ /* 0x000fe200080f140d */
[C---:B------:R-:W-:Y:S01]  /*0b40*/  VIADD R13, R5.reuse, 0x4 ;  /* 0x00000004050d7836 */ /* 0x040fe20000000000 */
[----:B------:R-:W-:Y:S01]  /*0b50*/  IADD3 R14, R14, -R7, RZ ;  /* 0x800000070e0e7210 */ /* 0x000fe20007ffe0ff */
[C---:B------:R-:W-:Y:S01]  /*0b60*/  VIADD R7, R5.reuse, 0x8 ;  /* 0x0000000805077836 */ /* 0x040fe20000000000 */
[----:B------:R-:W-:Y:S01]  /*0b70*/  IADD3 R19, R5, 0x10, RZ ;  /* 0x0000001005137810 */ /* 0x000fe20007ffe0ff */
[----:B------:R-:W-:Y:S01]  /*0b80*/  IMAD.IADD R10, R10, 0x1, -R11 ;  /* 0x000000010a0a7824 */ /* 0x000fe200078e0a0b */
[----:B------:R-:W-:Y:S01]  /*0b90*/  SHF.R.S32.HI R12, RZ, 0x1f, R13 ;  /* 0x0000001fff0c7819 */ /* 0x000fe2000001140d */
[----:B------:R-:W-:Y:S01]  /*0ba0*/  IMAD.SHL.U32 R11, R13, 0x2, RZ ;  /* 0x000000020d0b7824 */ /* 0x000fe200078e00ff */
[----:B------:R-:W-:Y:S01]  /*0bb0*/  SHF.R.S32.HI R16, RZ, 0x1f, R7 ;  /* 0x0000001fff107819 */ /* 0x000fe20000011407 */
[----:B------:R-:W1:Y:S01]  /*0bc0*/  S2UR UR5, SR_CgaCtaId ;  /* 0x00000000000579c3 */ /* 0x000e620000008800 */
        /* <DEDUP_REMOVED lines=13> */
[----:B------:R-:W-:-:S02]  /*0ca0*/  SHF.R.S32.HI R20, RZ, 0x1f, R7 ;  /* 0x0000001fff147819 */ /* 0x000fc40000011407 */
[----:B------:R-:W-:Y:S02]  /*0cb0*/  SHF.R.S32.HI R22, RZ, 0x1f, R17 ;  /* 0x0000001fff167819 */ /* 0x000fe40000011411 */
[----:B------:R-:W-:Y:S02]  /*0cc0*/  SHF.R.S32.HI R24, RZ, 0x1f, R19 ;  /* 0x0000001fff187819 */ /* 0x000fe40000011413 */
[----:B------:R-:W-:Y:S02]  /*0cd0*/  LEA.HI R20, R20, R7, RZ, 0x3 ;  /* 0x0000000714147211 */ /* 0x000fe400078f18ff */
[----:B------:R-:W-:Y:S02]  /*0ce0*/  SHF.R.S32.HI R18, RZ, 0x1f, R11 ;  /* 0x0000001fff127819 */ /* 0x000fe4000001140b */
[----:B------:R-:W-:Y:S02]  /*0cf0*/  LEA.HI R22, R22, R17, RZ, 0x3 ;  /* 0x0000001116167211 */ /* 0x000fe400078f18ff */
[----:B------:R-:W-:-:S02]  /*0d00*/  LEA.HI R24, R24, R19, RZ, 0x3 ;  /* 0x0000001318187211 */ /* 0x000fc400078f18ff */
[----:B------:R-:W-:Y:S02]  /*0d10*/  LOP3.LUT R20, R20, 0xfffffff8, RZ, 0xc0, !PT ;  /* 0xfffffff814147812 */ /* 0x000fe400078ec0ff */
[----:B------:R-:W-:Y:S02]  /*0d20*/  LEA.HI R18, R18, R11, RZ, 0x3 ;  /* 0x0000000b12127211 */ /* 0x000fe400078f18ff */
[----:B------:R-:W-:Y:S01]  /*0d30*/  LOP3.LUT R22, R22, 0xfffffff8, RZ, 0xc0, !PT ;  /* 0xfffffff816167812 */ /* 0x000fe200078ec0ff */
[----:B------:R-:W-:Y:S01]  /*0d40*/  IMAD.IADD R20, R7, 0x1, -R20 ;  /* 0x0000000107147824 */ /* 0x000fe200078e0a14 */
[----:B------:R-:W-:Y:S01]  /*0d50*/  LOP3.LUT R24, R24, 0xfffffff8, RZ, 0xc0, !PT ;  /* 0xfffffff818187812 */ /* 0x000fe200078ec0ff */
[----:B------:R-:W-:Y:S01]  /*0d60*/  VIADD R7, R5, 0x14 ;  /* 0x0000001405077836 */ /* 0x000fe20000000000 */
[----:B------:R-:W-:Y:S02]  /*0d70*/  LOP3.LUT R18, R18, 0xfffffff8, RZ, 0xc0, !PT ;  /* 0xfffffff812127812 */ /* 0x000fe400078ec0ff */
[----:B------:R-:W-:Y:S01]  /*0d80*/  IADD3 R21, R17, -R22, RZ ;  /* 0x8000001611157210 */ /* 0x000fe20007ffe0ff */
[----:B------:R-:W-:Y:S01]  /*0d90*/  IMAD.IADD R22, R19, 0x1, -R24 ;  /* 0x0000000113167824 */ /* 0x000fe200078e0a18 */
[----:B------:R-:W-:Y:S01]  /*0da0*/  SHF.R.S32.HI R26, RZ, 0x1f, R27 ;  /* 0x0000001fff1a7819 */ /* 0x000fe2000001141b */
[----:B------:R-:W-:Y:S01]  /*0db0*/  VIADD R19, R5, 0x18 ;  /* 0x0000001805137836 */ /* 0x000fe20000000000 */
[----:B------:R-:W-:Y:S01]  /*0dc0*/  SHF.L.U32 R23, R7, 0x1, RZ ;  /* 0x0000000107177819 */ /* 0x000fe200000006ff */
[----:B------:R-:W-:Y:S01]  /*0dd0*/  IMAD.IADD R11, R11, 0x1, -R18 ;  /* 0x000000010b0b7824 */ /* 0x000fe200078e0a12 */
[----:B------:R-:W-:Y:S01]  /*0de0*/  SHF.R.S32.HI R18, RZ, 0x1f, R7 ;  /* 0x0000001fff127819 */ /* 0x000fe20000011407 */
[----:B------:R-:W-:Y:S01]  /*0df0*/  IMAD.SHL.U32 R25, R19, 0x2, RZ ;  /* 0x0000000213197824 */ /* 0x000fe200078e00ff */
[----:B------:R-:W-:-:S02]  /*0e00*/  SHF.R.S32.HI R24, RZ, 0x1f, R19 ;  /* 0x0000001fff187819 */ /* 0x000fc40000011413 */
[----:B------:R-:W-:Y:S01]  /*0e10*/  LEA.HI R17, R18, R7, RZ, 0x2 ;  /* 0x0000000712117211 */ /* 0x000fe200078f10ff */
[----:B------:R-:W-:Y:S01]  /*0e20*/  IMAD R7, R4, UR4, RZ ;  /* 0x0000000404077c24 */ /* 0x000fe2000f8e02ff */
[----:B------:R-:W-:Y:S01]  /*0e30*/  LEA.HI R18, R24, R19, RZ, 0x2 ;  /* 0x0000001318127211 */ /* 0x000fe200078f10ff */
[----:B------:R-:W-:Y:S01]  /*0e40*/  UMOV UR4, 0x400 ;  /* 0x0000040000047882 */ /* 0x000fe20000000000 */
        /* <DEDUP_REMOVED lines=11> */
[----:B------:R-:W-:Y:S01]  /*0f00*/  ULEA UR4, UR5, UR4, 0x18 ;  /* 0x0000000405047291 */ /* 0x000fe2000f8ec03f */
[----:B------:R-:W-:Y:S01]  /*0f10*/  LEA.HI R28, R28, R27, RZ, 0x3 ;  /* 0x0000001b1c1c7211 */ /* 0x000fe200078f18ff */
[----:B------:R-:W-:Y:S01]  /*0f20*/  IMAD.SHL.U32 R17, R17, 0x10, RZ ;  /* 0x0000001011117824 */ /* 0x000fe200078e00ff */
[----:B------:R-:W-:-:S02]  /*0f30*/  LOP3.LUT R24, R24, 0xfffffff8, RZ, 0xc0, !PT ;  /* 0xfffffff818187812 */ /* 0x000fc400078ec0ff */
[----:B------:R-:W-:Y:S02]  /*0f40*/  LOP3.LUT R26, R26, 0xfffffff8, RZ, 0xc0, !PT ;  /* 0xfffffff81a1a7812 */ /* 0x000fe400078ec0ff */
[----:B------:R-:W-:Y:S02]  /*0f50*/  LOP3.LUT R28, R28, 0xfffffff8, RZ, 0xc0, !PT ;  /* 0xfffffff81c1c7812 */ /* 0x000fe400078ec0ff */
[----:B------:R-:W-:Y:S01]  /*0f60*/  IADD3 R23, R23, -R24, RZ ;  /* 0x8000001817177210 */ /* 0x000fe20007ffe0ff */
[----:B------:R-:W-:Y:S01]  /*0f70*/  IMAD.IADD R24, R25, 0x1, -R26 ;  /* 0x0000000119187824 */ /* 0x000fe200078e0a1a */
[----:B------:R-:W-:Y:S01]  /*0f80*/  SHF.R.S32.HI R26, RZ, 0x1f, R30 ;  /* 0x0000001fff1a7819 */ /* 0x000fe2000001141e */
[----:B------:R-:W-:Y:S01]  /*0f90*/  IMAD.IADD R25, R27, 0x1, -R28 ;  /* 0x000000011b197824 */ /* 0x000fe200078e0a1c */
[----:B------:R-:W-:Y:S01]  /*0fa0*/  IADD3 R30, P0, R7, R30, RZ ;  /* 0x0000001e071e7210 */ /* 0x000fe20007f1e0ff */
[----:B------:R-:W-:Y:S01]  /*0fb0*/  IMAD R27, R29, 0x8, R14 ;  /* 0x000000081d1b7824 */ /* 0x000fe200078e020e */
[----:B------:R-:W-:-:S02]  /*0fc0*/  SHF.L.U32 R16, R16, 0x4, RZ ;  /* 0x0000000410107819 */ /* 0x000fc400000006ff */
[----:B------:R-:W-:Y:S02]  /*0fd0*/  LOP3.LUT R37, R18, 0xffffffc0, RZ, 0xc0, !PT ;  /* 0xffffffc012257812 */ /* 0x000fe400078ec0ff */
[----:B------:R-:W-:Y:S02]  /*0fe0*/  LOP3.LUT R38, R19, 0xffffffc0, RZ, 0xc0, !PT ;  /* 0xffffffc013267812 */ /* 0x000fe400078ec0ff */
[----:B------:R-:W-:Y:S02]  /*0ff0*/  LEA.HI.X.SX32 R31, R7, R26, 0x1, P0 ;  /* 0x0000001a071f7211 */ /* 0x000fe400000f0eff */
[----:B------:R-:W-:Y:S02]  /*1000*/  MOV R7, 0xff7fffff ;  /* 0xff7fffff00077802 */ /* 0x000fe40000000f00 */
[----:B0-----:R-:W-:Y:S02]  /*1010*/  SHF.R.S32.HI R26, RZ, 0x1f, R32 ;  /* 0x0000001fff1a7819 */ /* 0x001fe40000011420 */
[----:B------:R-:W-:-:S02]  /*1020*/  LEA R28, R5, UR9, 0x5 ;  /* 0x00000009051c7c11 */ /* 0x000fc4000f8e28ff */
[----:B------:R-:W-:Y:S02]  /*1030*/  LOP3.LUT R34, R12, 0xffffffc0, RZ, 0xc0, !PT ;  /* 0xffffffc00c227812 */ /* 0x000fe400078ec0ff */
[----:B------:R-:W-:Y:S02]  /*1040*/  LOP3.LUT R35, R13, 0xffffffc0, RZ, 0xc0, !PT ;  /* 0xffffffc00d237812 */ /* 0x000fe400078ec0ff */
[----:B------:R-:W-:Y:S02]  /*1050*/  LOP3.LUT R36, R15, 0xffffffc0, RZ, 0xc0, !PT ;  /* 0xffffffc00f247812 */ /* 0x000fe400078ec0ff */
[----:B------:R-:W-:Y:S02]  /*1060*/  LOP3.LUT R39, R16, 0xffffffc0, RZ, 0xc0, !PT ;  /* 0xffffffc010277812 */ /* 0x000fe400078ec0ff */
[----:B------:R-:W-:Y:S02]  /*1070*/  LOP3.LUT R40, R17, 0xffffffc0, RZ, 0xc0, !PT ;  /* 0xffffffc011287812 */ /* 0x000fe400078ec0ff */
[----:B------:R-:W-:-:S02]  /*1080*/  SHF.R.S32.HI R41, RZ, 0x1f, R37 ;  /* 0x0000001fff297819 */ /* 0x000fc40000011425 */
[----:B------:R-:W-:Y:S02]  /*1090*/  SHF.R.S32.HI R42, RZ, 0x1f, R38 ;  /* 0x0000001fff2a7819 */ /* 0x000fe40000011426 */
[----:B------:R-:W-:Y:S02]  /*10a0*/  IADD3 R43, -R0, 0x1, R27 ;  /* 0x00000001002b7810 */ /* 0x000fe40007ffe11b */
[----:B------:R-:W-:Y:S02]  /*10b0*/  LEA R44, R27, UR4, 0x2 ;  /* 0x000000041b2c7c11 */ /* 0x000fe4000f8e10ff */
[----:B------:R-:W-:Y:S02]  /*10c0*/  SHF.R.S32.HI R45, RZ, 0x1f, R23 ;  /* 0x0000001fff2d7819 */ /* 0x000fe40000011417 */
[----:B------:R-:W-:Y:S02]  /*10d0*/  SHF.R.S32.HI R46, RZ, 0x1f, R24 ;  /* 0x0000001fff2e7819 */ /* 0x000fe40000011418 */
[----:B------:R-:W-:-:S07]  /*10e0*/  SHF.R.S32.HI R47, RZ, 0x1f, R25 ;  /* 0x0000001fff2f7819 */ /* 0x000fce0000011419 */
.L_x_24229:
[----:B0-----:R-:W2:Y:S01]  /*10f0*/  LDG.E.CONSTANT R13, desc[UR10][R8.64] ;  /* 0x0000000a080d7981 */ /* 0x001ea2000c1e9900 */
        /* <DEDUP_REMOVED lines=9> */
[----:B------:R-:W-:-:S04]  /*1190*/  IADD3.X R13, R15, R33, R16, P0, P1 ;  /* 0x000000210f0d7210 */ /* 0x000fc800007e2410 */
[----:B------:R-:W-:Y:S02]  /*11a0*/  LEA.HI.X R15, R12, UR7, R13, 0x1, P2 ;  /* 0x000000070c0f7c11 */ /* 0x000fe400090f0c0d */
[----:B------:R-:W-:Y:S02]  /*11b0*/  IADD3 R12, P0, R10, R32, RZ ;  /* 0x000000200a0c7210 */ /* 0x000fe40007f1e0ff */
[----:B------:R-:W-:Y:S01]  /*11c0*/  SHF.R.S32.HI R16, RZ, 0x1f, R35 ;  /* 0x0000001fff107819 */ /* 0x000fe20000011423 */
[----:B------:R0:W2:Y:S01]  /*11d0*/  LDG.E.CONSTANT R51, desc[UR10][R14.64] ;  /* 0x0000000a0e337981 */ /* 0x0000a2000c1e9900 */
[----:B------:R-:W-:Y:S02]  /*11e0*/  LEA R52, P1, R12, UR6, 0x1 ;  /* 0x000000060c347c11 */ /* 0x000fe4000f8208ff */
[----:B------:R-:W-:-:S04]  /*11f0*/  LEA.HI.X.SX32 R13, R10, R33, 0x1, P0 ;  /* 0x000000210a0d7211 */ /* 0x000fc800000f0eff */
[----:B------:R-:W-:Y:S02]  /*1200*/  LEA.HI.X R53, R12, UR7, R13, 0x1, P1 ;  /* 0x000000070c357c11 */ /* 0x000fe400088f0c0d */
[----:B------:R-:W-:Y:S02]  /*1210*/  SHF.R.S32.HI R12, RZ, 0x1f, R20 ;  /* 0x0000001fff0c7819 */ /* 0x000fe40000011414 */
[----:B------:R-:W-:Y:S01]  /*1220*/  IADD3 R13, P0, P1, R20, R32, R35 ;  /* 0x00000020140d7210 */ /* 0x000fe2000791e023 */
[----:B------:R-:W3:Y:S03]  /*1230*/  LDG.E.CONSTANT R52, desc[UR10][R52.64] ;  /* 0x0000000a34347981 */ /* 0x000ee6000c1e9900 */
[----:B------:R-:W-:Y:S02]  /*1240*/  IADD3.X R16, R12, R33, R16, P0, P1 ;  /* 0x000000210c107210 */ /* 0x000fe400007e2410 */
[----:B------:R-:W-:-:S04]  /*1250*/  LEA R12, P0, R13, UR6, 0x1 ;  /* 0x000000060d0c7c11 */ /* 0x000fc8000f8008ff */
[----:B------:R-:W-:-:S05]  /*1260*/  LEA.HI.X R13, R13, UR7, R16, 0x1, P0 ;  /* 0x000000070d0d7c11 */ /* 0x000fca00080f0c10 */
[----:B------:R1:W4:Y:S01]  /*1270*/  LDG.E.CONSTANT R49, desc[UR10][R12.64] ;  /* 0x0000000a0c317981 */ /* 0x000322000c1e9900 */
[--C-:B------:R-:W-:Y:S02]  /*1280*/  SHF.R.S32.HI R16, RZ, 0x1f, R36.reuse ;  /* 0x0000001fff107819 */ /* 0x100fe40000011424 */
[----:B0-----:R-:W-:Y:S02]  /*1290*/  SHF.R.S32.HI R15, RZ, 0x1f, R21 ;  /* 0x0000001fff0f7819 */ /* 0x001fe40000011415 */
[----:B------:R-:W-:-:S04]  /*12a0*/  IADD3 R14, P0, P1, R21, R32, R36 ;  /* 0x00000020150e7210 */ /* 0x000fc8000791e024 */
[-C--:B------:R-:W-:Y:S02]  /*12b0*/  IADD3.X R15, R15, R33.reuse, R16, P0, P1 ;  /* 0x000000210f0f7210 */ /* 0x080fe400007e2410 */
        /* <DEDUP_REMOVED lines=9> */
[----:B------:R-:W1:Y:S04]  /*1350*/  LDS.128 R12, [R28] ;  /* 0x000000001c0c7984 */ /* 0x000e680000000c00 */
[----:B------:R3:W4:Y:S01]  /*1360*/  LDG.E.CONSTANT R50, desc[UR10][R16.64] ;  /* 0x0000000a10327981 */ /* 0x000722000c1e9900 */
[--C-:B-1----:R-:W-:Y:S02]  /*1370*/  HADD2.F32 R53, -RZ, R13.reuse.H0_H0 ;  /* 0x2000000dff357230 */ /* 0x102fe40000004100 */
[----:B------:R-:W-:Y:S02]  /*1380*/  HADD2.F32 R13, -RZ, R13.H1_H1 ;  /* 0x3000000dff0d7230 */ /* 0x000fe40000004100 */
[----:B0-----:R-:W-:-:S02]  /*1390*/  HADD2.F32 R19, -RZ, R12.H0_H0 ;  /* 0x2000000cff137230 */ /* 0x001fc40000004100 */
[----:B------:R-:W-:Y:S02]  /*13a0*/  HADD2.F32 R12, -RZ, R12.H1_H1 ;  /* 0x3000000cff0c7230 */ /* 0x000fe40000004100 */
[--C-:B--2---:R-:W-:Y:S02]  /*13b0*/  HADD2.F32 R18, -RZ, R51.reuse.H0_H0 ;  /* 0x20000033ff127230 */ /* 0x104fe40000004100 */
[----:B------:R-:W-:-:S03]  /*13c0*/  HADD2.F32 R51, -RZ, R51.H1_H1 ;  /* 0x30000033ff337230 */ /* 0x000fc60000004100 */
[----:B------:R-:W-:Y:S02]  /*13d0*/  FMUL.FTZ R18, R53, R18 ;  /* 0x0000001235127220 */ /* 0x000fe40000410000 */
[----:B------:R-:W-:Y:S01]  /*13e0*/  FMUL.FTZ R13, R13, R51 ;  /* 0x000000330d0d7220 */ /* 0x000fe20000410000 */
[--C-:B---3--:R-:W-:Y:S02]  /*13f0*/  HADD2.F32 R16, -RZ, R52.reuse.H1_H1 ;  /* 0x30000034ff107230 */ /* 0x108fe40000004100 */
[----:B------:R-:W-:Y:S01]  /*1400*/  HADD2.F32 R51, -RZ, R52.H0_H0 ;  /* 0x20000034ff337230 */ /* 0x000fe20000004100 */
[----:B------:R-:W-:Y:S02]  /*1410*/  SHF.R.S32.HI R52, RZ, 0x1f, R40 ;  /* 0x0000001fff347819 */ /* 0x000fe40000011428 */
[----:B------:R-:W-:Y:S01]  /*1420*/  FFMA.FTZ R16, R12, R16, R13 ;  /* 0x000000100c107223 */ /* 0x000fe2000001000d */
[----:B------:R-:W-:Y:S02]  /*1430*/  HADD2.F32 R13, -RZ, R14.H0_H0 ;  /* 0x2000000eff0d7230 */ /* 0x000fe40000004100 */
[----:B------:R-:W-:Y:S01]  /*1440*/  FFMA.FTZ R18, R19, R51, R18 ;  /* 0x0000003313127223 */ /* 0x000fe20000010012 */
[----:B----4-:R-:W-:-:S05]  /*1450*/  HADD2.F32 R12, -RZ, R49.H0_H0 ;  /* 0x20000031ff0c7230 */ /* 0x010fca0000004100 */
        /* <DEDUP_REMOVED lines=14> */
[----:B0-----:R-:W-:Y:S01]  /*1540*/  HADD2.F32 R13, -RZ, R50.H0_H0 ;  /* 0x20000032ff0d7230 */ /* 0x001fe20000004100 */
[----:B------:R-:W0:Y:S01]  /*1550*/  LDS.128 R16, [R28+0x10] ;  /* 0x000010001c107984 */ /* 0x000e220000000c00 */
[----:B------:R-:W-:Y:S01]  /*1560*/  FFMA.FTZ R14, R15, R48, R14 ;  /* 0x000000300f0e7223 */ /* 0x000fe2000001000e */
[----:B0-----:R-:W-:-:S05]  /*1570*/  HADD2.F32 R12, -RZ, R16.H0_H0 ;  /* 0x20000010ff0c7230 */ /* 0x001fca0000004100 */
[----:B------:R-:W-:Y:S01]  /*1580*/  FFMA.FTZ R12, R12, R13, R49 ;  /* 0x0000000d0c0c7223 */ /* 0x000fe20000010031 */
[----:B------:R-:W-:Y:S02]  /*1590*/  HADD2.F32 R13, -RZ, R16.H1_H1 ;  /* 0x30000010ff0d7230 */ /* 0x000fe40000004100 */
[----:B------:R-:W-:-:S05]  /*15a0*/  HADD2.F32 R16, -RZ, R50.H1_H1 ;  /* 0x30000032ff107230 */ /* 0x000fca0000004100 */
[----:B------:R-:W-:Y:S01]  /*15b0*/  FFMA.FTZ R16, R13, R16, R14 ;  /* 0x000000100d107223 */ /* 0x000fe2000001000e */
[----:B------:R-:W-:Y:S02]  /*15c0*/  HADD2.F32 R13, -RZ, R17.H0_H0 ;  /* 0x20000011ff0d7230 */ /* 0x000fe40000004100 */
[----:B--2---:R-:W-:-:S05]  /*15d0*/  HADD2.F32 R48, -RZ, R51.H0_H0 ;  /* 0x20000033ff307230 */ /* 0x004fca0000004100 */
[----:B------:R-:W-:Y:S01]  /*15e0*/  FFMA.FTZ R48, R13, R48, R12 ;  /* 0x000000300d307223 */ /* 0x000fe2000001000c */
[----:B------:R-:W-:-:S04]  /*15f0*/  IADD3 R13, P0, P1, R24, R32, R37 ;  /* 0x00000020180d7210 */ /* 0x000fc8000791e025 */
[-C--:B------:R-:W-:Y:S02]  /*1600*/  IADD3.X R14, R46, R33.reuse, R41, P0, P1 ;  /* 0x000000212e0e7210 */ /* 0x080fe400007e2429 */
[----:B------:R-:W-:Y:S02]  /*1610*/  LEA R12, P2, R13, UR6, 0x1 ;  /* 0x000000060d0c7c11 */ /* 0x000fe4000f8408ff */
[----:B------:R-:W-:Y:S02]  /*1620*/  IADD3 R32, P0, P1, R25, R32, R38 ;  /* 0x0000002019207210 */ /* 0x000fe4000791e026 */
[----:B------:R-:W-:Y:S02]  /*1630*/  LEA.HI.X R13, R13, UR7, R14, 0x1, P2 ;  /* 0x000000070d0d7c11 */ /* 0x000fe400090f0c0e */
[----:B------:R-:W-:Y:S02]  /*1640*/  IADD3.X R33, R47, R33, R42, P0, P1 ;  /* 0x000000212f217210 */ /* 0x000fe400007e242a */
[C---:B------:R-:W-:Y:S01]  /*1650*/  LEA R14, P0, R32.reuse, UR6, 0x1 ;  /* 0x00000006200e7c11 */ /* 0x040fe2000f8008ff */
[----:B------:R-:W2:Y:S03]  /*1660*/  LDG.E.CONSTANT R12, desc[UR10][R12.64] ;  /* 0x0000000a0c0c7981 */ /* 0x000ea6000c1e9900 */
[----:B------:R-:W-:-:S05]  /*1670*/  LEA.HI.X R15, R32, UR7, R33, 0x1, P0 ;  /* 0x00000007200f7c11 */ /* 0x000fca00080f0c21 */
[----:B------:R-:W3:Y:S01]  /*1680*/  LDG.E.CONSTANT R14, desc[UR10][R14.64] ;  /* 0x0000000a0e0e7981 */ /* 0x000ee2000c1e9900 */
[----:B------:R-:W-:Y:S01]  /*1690*/  HADD2.F32 R17, -RZ, R17.H1_H1 ;  /* 0x30000011ff117230 */ /* 0x000fe20000004100 */
[----:B------:R-:W-:Y:S01]  /*16a0*/  UMOV UR4, 0xffffffff ;  /* 0xffffffff00047882 */ /* 0x000fe20000000000 */
[----:B------:R-:W-:Y:S02]  /*16b0*/  HADD2.F32 R51, -RZ, R51.H1_H1 ;  /* 0x30000033ff337230 */ /* 0x000fe40000004100 */
[----:B------:R-:W-:-:S03]  /*16c0*/  HADD2.F32 R33, -RZ, R18.H1_H1 ;  /* 0x30000012ff217230 */ /* 0x000fc60000004100 */
[----:B------:R-:W-:Y:S01]  /*16d0*/  FFMA.FTZ R16, R17, R51, R16 ;  /* 0x0000003311107223 */ /* 0x000fe20000010010 */
[----:B------:R-:W-:Y:S02]  /*16e0*/  HADD2.F32 R17, -RZ, R18.H0_H0 ;  /* 0x20000012ff117230 */ /* 0x000fe40000004100 */
[--C-:B------:R-:W-:Y:S02]  /*16f0*/  HADD2.F32 R18, -RZ, R19.reuse.H0_H0 ;  /* 0x20000013ff127230 */ /* 0x100fe40000004100 */
[----:B------:R-:W-:Y:S02]  /*1700*/  HADD2.F32 R19, -RZ, R19.H1_H1 ;  /* 0x30000013ff137230 */ /* 0x000fe40000004100 */
[--C-:B--2---:R-:W-:Y:S02]  /*1710*/  HADD2.F32 R32, -RZ, R12.reuse.H0_H0 ;  /* 0x2000000cff207230 */ /* 0x104fe40000004100 */
[----:B------:R-:W-:-:S03]  /*1720*/  HADD2.F32 R12, -RZ, R12.H1_H1 ;  /* 0x3000000cff0c7230 */ /* 0x000fc60000004100 */
[----:B------:R-:W-:Y:S02]  /*1730*/  FFMA.FTZ R17, R17, R32, R48 ;  /* 0x0000002011117223 */ /* 0x000fe40000010030 */
[----:B------:R-:W-:Y:S01]  /*1740*/  FFMA.FTZ R12, R33, R12, R16 ;  /* 0x0000000c210c7223 */ /* 0x000fe20000010010 */
[--C-:B---3--:R-:W-:Y:S02]  /*1750*/  HADD2.F32 R13, -RZ, R14.reuse.H0_H0 ;  /* 0x2000000eff0d7230 */ /* 0x108fe40000004100 */
        /* <DEDUP_REMOVED lines=8> */
.L_x_24261:
        /* <DEDUP_REMOVED lines=15> */
.L_x_24228:
[----:B------:R-:W-:Y:S05]  /*18d0*/  BSYNC B1 ;  /* 0x0000000000017941 */ /* 0x000fea0003800000 */
.L_x_24227:
[----:B------:R-:W-:Y:S01]  /*18e0*/  IADD3 R8, P0, R8, 0x10, RZ ;  /* 0x0000001008087810 */ /* 0x000fe20007f1e0ff */
[----:B------:R-:W-:Y:S01]  /*18f0*/  VIADD R43, R43, 0x20 ;  /* 0x000000202b2b7836 */ /* 0x000fe20000000000 */
[----:B------:R-:W-:Y:S01]  /*1900*/  IADD3 R27, R27, 0x20, RZ ;  /* 0x000000201b1b7810 */ /* 0x000fe20007ffe0ff */
[----:B-1----:R-:W-:Y:S02]  /*1910*/  VIADD R44, R44, 0x80 ;  /* 0x000000802c2c7836 */ /* 0x002fe40000000000 */
[----:B------:R-:W-:Y:S01]  /*1920*/  IMAD.X R9, RZ, RZ, R9, P0 ;  /* 0x000000ffff097224 */ /* 0x000fe200000e0609 */
[----:B------:R-:W-:Y:S07]  /*1930*/  @!P2 BRA `(.L_x_24229) ;  /* 0xfffffff400eca947 */ /* 0x000fee000383ffff */
.L_x_24225:
[----:B------:R-:W-:Y:S05]  /*1940*/  BSYNC B0 ;  /* 0x0000000000007941 */ /* 0x000fea0003800000 */
.L_x_24224:
        /* <DEDUP_REMOVED lines=13> */
.L_x_24266:
        /* <DEDUP_REMOVED lines=48> */
.L_x_24235:
        /* <DEDUP_REMOVED lines=11> */
.L_x_24234:
[----:B------:R-:W-:Y:S05]  /*1dd0*/  BSYNC B1 ;  /* 0x0000000000017941 */ /* 0x000fea0003800000 */
.L_x_24233:
        /* <DEDUP_REMOVED lines=14> */
.L_x_24238:
        /* <DEDUP_REMOVED lines=100> */
.L_x_24237:
[----:B------:R-:W-:Y:S05]  /*2500*/  BSYNC B1 ;  /* 0x0000000000017941 */ /* 0x000fea0003800000 */
.L_x_24236:
        /* <DEDUP_REMOVED lines=55> */
.L_x_24240:
[----:B------:R-:W-:Y:S05]  /*2880*/  BSYNC B1 ;  /* 0x0000000000017941 */ /* 0x000fea0003800000 */
.L_x_24239:
        /* <DEDUP_REMOVED lines=26> */
.L_x_24232:
[----:B------:R-:W-:Y:S05]  /*2a30*/  BSYNC B0 ;  /* 0x0000000000007941 */ /* 0x000fea0003800000 */
.L_x_24231:
[----:B----4-:R-:W2:Y:S01]  /*2a40*/  SHFL.BFLY PT, R10, R7, 0x10, 0x1f ;  /* 0x0e001f00070a7f89 */ /* 0x010ea200000e0000 */
[----:B------:R-:W-:Y:S01]  /*2a50*/  LOP3.LUT P0, R11, R3, 0x1f, RZ, 0xc0, !PT ;  /* 0x0000001f030b7812 */ /* 0x000fe2000780c0ff */
[----:B------:R-:W-:Y:S03]  /*2a60*/  BSSY B0, `(.L_x_24241) ;  /* 0x00000aa000007945 */ /* 0x000fe60003800000 */
[----:B------:R-:W-:-:S09]  /*2a70*/  ISETP.GT.U32.AND P2, PT, R11, 0x3, PT ;  /* 0x000000030b00780c */ /* 0x000fd20003f44070 */
[----:B------:R-:W3:Y:S04]  /*2a80*/  @!P0 S2R R16, SR_CgaCtaId ;  /* 0x0000000000108919 */ /* 0x000ee80000008800 */
[----:B0-----:R-:W0:Y:S01]  /*2a90*/  @!P2 S2R R13, SR_CgaCtaId ;  /* 0x00000000000da919 */ /* 0x001e220000008800 */
        /* <DEDUP_REMOVED lines=9> */
[----:B0-----:R-:W-:-:S05]  /*2b30*/  @!P2 LEA R10, R13, R10, 0x18 ;  /* 0x0000000a0d0aa211 */ /* 0x001fca00078ec0ff */
[----:B------:R-:W-:Y:S02]  /*2b40*/  @!P2 IMAD R11, R11, 0x4, R10 ;  /* 0x000000040b0ba824 */ /* 0x000fe400078e020a */
        /* <DEDUP_REMOVED lines=33> */
.L_x_24245:
        /* <DEDUP_REMOVED lines=8> */
.L_x_24244:
[----:B------:R-:W-:Y:S05]  /*2de0*/  BSYNC B1 ;  /* 0x0000000000017941 */ /* 0x000fea0003800000 */
.L_x_24243:
        /* <DEDUP_REMOVED lines=14> */
.L_x_24248:
        /* <DEDUP_REMOVED lines=52> */
.L_x_24247:
[----:B------:R-:W-:Y:S05]  /*3210*/  BSYNC B1 ;  /* 0x0000000000017941 */ /* 0x000fea0003800000 */
.L_x_24246:
        /* <DEDUP_REMOVED lines=31> */
.L_x_24250:
[----:B------:R-:W-:Y:S05]  /*3410*/  BSYNC B1 ;  /* 0x0000000000017941 */ /* 0x000fea0003800000 */
.L_x_24249:
        /* <DEDUP_REMOVED lines=14> */
.L_x_24242:
[----:B------:R-:W-:Y:S05]  /*3500*/  BSYNC B0 ;  /* 0x0000000000007941 */ /* 0x000fea0003800000 */
.L_x_24241:
[----:B-1----:R-:W-:Y:S01]  /*3510*/  SHF.R.S32.HI R8, RZ, 0x1f, R3 ;  /* 0x0000001fff087819 */ /* 0x002fe20000011403 */
[----:B------:R-:W-:Y:S01]  /*3520*/  BAR.SYNC.DEFER_BLOCKING 0x0 ;  /* 0x0000000000007b1d */ /* 0x000fe20000010000 */
[----:B------:R-:W-:Y:S01]  /*3530*/  HFMA2.MMA R7, -RZ, RZ, 0, 0 ;  /* 0x00000000ff077435 */ /* 0x000fe200000001ff */
[----:B------:R-:W-:Y:S01]  /*3540*/  IMAD.MOV.U32 R24, RZ, RZ, RZ ;  /* 0x000000ffff187224 */ /* 0x000fe200078e00ff */
[----:B------:R-:W-:-:S03]  /*3550*/  LEA.HI R8, R8, R3, RZ, 0x5 ;  /* 0x0000000308087211 */ /* 0x000fc600078f28ff */
[----:B------:R-:W-:Y:S01]  /*3560*/  ULDC UR8, c[0x0][0x25c] ;  /* 0x0000970000087ab9 */ /* 0x000fe20000000800 */
[----:B------:R-:W-:Y:S01]  /*3570*/  SHF.R.S32.HI R25, RZ, 0x5, R8 ;  /* 0x00000005ff197819 */ /* 0x000fe20000011408 */
[----:B------:R-:W-:Y:S03]  /*3580*/  BSSY B0, `(.L_x_24251) ;  /* 0x0000094000007945 */ /* 0x000fe60003800000 */
[----:B------:R-:W-:-:S13]  /*3590*/  ISETP.GE.AND P0, PT, R25, R6, PT ;  /* 0x000000061900720c */ /* 0x000fda0003f06270 */
[----:B------:R-:W-:Y:S05]  /*35a0*/  @P0 BRA `(.L_x_24252) ;  /* 0x0000000800440947 */ /* 0x000fea0003800000 */
[----:B------:R-:W1:Y:S01]  /*35b0*/  S2UR UR4, SR_CTAID.Y ;  /* 0x00000000000479c3 */ /* 0x000e620000002600 */
[----:B------:R-:W-:Y:S01]  /*35c0*/  ULDC.64 UR6, c[0x0][0x238] ;  /* 0x00008e0000067ab9 */ /* 0x000fe20000000a00 */
[----:B------:R-:W-:Y:S01]  /*35d0*/  IMAD.SHL.U32 R28, R2, 0x8, RZ ;  /* 0x00000008021c7824 */ /* 0x000fe200078e00ff */
[C---:B------:R-:W-:Y:S01]  /*35e0*/  IADD3 R34, -R25.reuse, -0x1, R6 ;  /* 0xffffffff19227810 */ /* 0x040fe20007ffe106 */
[----:B------:R-:W-:Y:S01]  /*35f0*/  IMAD.SHL.U32 R29, R25, 0x8, RZ ;  /* 0x00000008191d7824 */ /* 0x000fe200078e00ff */
[----:B------:R-:W-:Y:S01]  /*3600*/  MOV R7, RZ ;  /* 0x000000ff00077202 */ /* 0x000fe20000000f00 */
[----:B------:R-:W-:Y:S02]  /*3610*/  IMAD.MOV.U32 R31, RZ, RZ, R25 ;  /* 0x000000ffff1f7224 */ /* 0x000fe400078e0019 */
[----:B0-----:R-:W1:Y:S01]  /*3620*/  LDC R5, c[0x0][0x248] ;  /* 0x00009200ff057b82 */ /* 0x001e620000000800 */
[----:B------:R-:W-:-:S07]  /*3630*/  VIADD R30, R28, 0x100 ;  /* 0x000001001c1e7836 */ /* 0x000fce0000000000 */
[----:B------:R-:W0:Y:S08]  /*3640*/  S2UR UR5, SR_CgaCtaId ;  /* 0x00000000000579c3 */ /* 0x000e300000008800 */
[----:B------:R-:W2:Y:S01]  /*3650*/  LDC R32, c[0x0][0x25c] ;  /* 0x00009700ff207b82 */ /* 0x000ea20000000800 */
[----:B-1----:R-:W-:Y:S01]  /*3660*/  IMAD R8, R5, UR4, RZ ;  /* 0x0000000405087c24 */ /* 0x002fe2000f8e02ff */
        /* <DEDUP_REMOVED lines=14> */
.L_x_24257:
        /* <DEDUP_REMOVED lines=10> */
[C---:B0-----:R-:W-:Y:S02]  /*37f0*/  LEA R8, P1, R9.reuse, R12, 0x1 ;  /* 0x0000000c09087211 */ /* 0x041fe400078208ff */
[----:B------:R-:W-:Y:S02]  /*3800*/  LEA.HI.X.SX32 R10, R30, R15, 0x1, P0 ;  /* 0x0000000f1e0a7211 */ /* 0x000fe400000f0eff */
[----:B------:R-:W-:Y:S02]  /*3810*/  IADD3 R14, P0, R28, R14, RZ ;  /* 0x0000000e1c0e7210 */ /* 0x000fe40007f1e0ff */
[----:B------:R-:W-:Y:S02]  /*3820*/  LEA.HI.X R9, R9, R13, R10, 0x1, P1 ;  /* 0x0000000d09097211 */ /* 0x000fe400008f0c0a */
[----:B------:R-:W-:-:S02]  /*3830*/  LEA R12, P1, R14, R12, 0x1 ;  /* 0x0000000c0e0c7211 */ /* 0x000fc400078208ff */
[----:B------:R-:W-:Y:S02]  /*3840*/  LEA.HI.X.SX32 R15, R28, R15, 0x1, P0 ;  /* 0x0000000f1c0f7211 */ /* 0x000fe400000f0eff */
[----:B------:R-:W5:Y:S02]  /*3850*/  LDG.E.128.CONSTANT R8, desc[UR10][R8.64] ;  /* 0x0000000a08087981 */ /* 0x000f64000c1e9d00 */
[----:B------:R-:W-:-:S06]  /*3860*/  LEA.HI.X R13, R14, R13, R15, 0x1, P1 ;  /* 0x0000000d0e0d7211 */ /* 0x000fcc00008f0c0f */
[----:B------:R-:W5:Y:S01]  /*3870*/  LDG.E.128.CONSTANT R12, desc[UR10][R12.64] ;  /* 0x0000000a0c0c7981 */ /* 0x000f62000c1e9d00 */
[----:B------:R-:W-:Y:S01]  /*3880*/  ISETP.NE.AND P0, PT, R34, RZ, PT ;  /* 0x000000ff2200720c */ /* 0x000fe20003f05270 */
[----:B------:R-:W-:Y:S01]  /*3890*/  BSSY B1, `(.L_x_24253) ;  /* 0x0000024000017945 */ /* 0x000fe20003800000 */
[----:B-1----:R-:W-:Y:S02]  /*38a0*/  F2FP.F16.F32.PACK_AB R22, R23, R22 ;  /* 0x000000161716723e */ /* 0x002fe400000000ff */
[----:B------:R-:W-:-:S03]  /*38b0*/  F2FP.F16.F32.PACK_AB R21, R21, R20 ;  /* 0x000000141515723e */ /* 0x000fc600000000ff */
[----:B------:R-:W-:-:S06]  /*38c0*/  IMAD.MOV.U32 R20, RZ, RZ, R22 ;  /* 0x000000ffff147224 */ /* 0x000fcc00078e0016 */
[----:B---34-:R-:W-:Y:S05]  /*38d0*/  @P0 BRA `(.L_x_24254) ;  /* 0x00000000007c0947 */ /* 0x018fea0003800000 */
        /* <DEDUP_REMOVED lines=31> */
.L_x_24254:
[----:B------:R-:W-:Y:S05]  /*3ad0*/  BSYNC B1 ;  /* 0x0000000000017941 */ /* 0x000fea0003800000 */
.L_x_24253:
        /* <DEDUP_REMOVED lines=25> */
[C---:B------:R-:W-:Y:S02]  /*3c70*/  SEL R14, R8.reuse, RZ, !P6 ;  /* 0x000000ff080e7207 */ /* 0x040fe40007000000 */
[-C--:B------:R-:W-:Y:S02]  /*3c80*/  ISETP.GE.AND P0, PT, R15, R0.reuse, PT ;  /* 0x000000000f00720c */ /* 0x080fe40003f06270 */
[-C--:B------:R-:W-:Y:S02]  /*3c90*/  ISETP.GE.AND P3, PT, R17, R0.reuse, PT ;  /* 0x000000001100720c */ /* 0x080fe40003f66270 */
[----:B------:R-:W-:Y:S02]  /*3ca0*/  PRMT R8, R8, 0x7632, R8 ;  /* 0x0000763208087816 */ /* 0x000fe40000000008 */
[-C--:B------:R-:W-:Y:S02]  /*3cb0*/  ISETP.GE.AND P4, PT, R23, R0.reuse, PT ;  /* 0x000000001700720c */ /* 0x080fe40003f86270 */
[----:B------:R-:W-:-:S02]  /*3cc0*/  ISETP.GE.AND P6, PT, R19, R0, PT ;  /* 0x000000001300720c */ /* 0x000fc40003fc6270 */
[----:B------:R-:W-:Y:S02]  /*3cd0*/  PRMT R15, R9, 0x7632, R15 ;  /* 0x00007632090f7816 */ /* 0x000fe4000000000f */
        /* <DEDUP_REMOVED lines=13> */
.L_x_24256:
[----:B------:R-:W-:Y:S05]  /*3db0*/  BSYNC B1 ;  /* 0x0000000000017941 */ /* 0x000fea0003800000 */
.L_x_24255:
[----:B------:R-:W-:Y:S02]  /*3dc0*/  HMUL2 R9, R20, R9 ;  /* 0x0000000914097232 */ /* 0x000fe40000000000 */
[----:B------:R-:W-:Y:S01]  /*3dd0*/  VIADD R31, R31, 0x4 ;  /* 0x000000041f1f7836 */ /* 0x000fe20000000000 */
[----:B------:R-:W-:Y:S01]  /*3de0*/  IADD3 R26, P1, R26, 0x10, RZ ;  /* 0x000000101a1a7810 */ /* 0x000fe20007f3e0ff */
[----:B------:R-:W-:Y:S02]  /*3df0*/  VIADD R29, R29, 0x20 ;  /* 0x000000201d1d7836 */ /* 0x000fe40000000000 */
[----:B------:R-:W-:Y:S01]  /*3e00*/  HFMA2 R9, R21, R8, R9 ;  /* 0x0000000815097231 */ /* 0x000fe20000000009 */
[----:B------:R-:W-:Y:S01]  /*3e10*/  IADD3 R34, R34, -0x4, RZ ;  /* 0xfffffffc22227810 */ /* 0x000fe20007ffe0ff */
        /* <DEDUP_REMOVED lines=10> */
.L_x_24252:
[----:B------:R-:W-:Y:S05]  /*3ec0*/  BSYNC B0 ;  /* 0x0000000000007941 */ /* 0x000fea0003800000 */
.L_x_24251:
        /* <DEDUP_REMOVED lines=9> */
[C---:B------:R-:W-:Y:S02]  /*3f60*/  ISETP.GT.AND P2, PT, R3.reuse, 0x1f, PT ;  /* 0x0000001f0300780c */ /* 0x040fe40003f44270 */
[----:B------:R-:W-:Y:S01]  /*3f70*/  IADD3 R3, R3, 0x1f, RZ ;  /* 0x0000001f03037810 */ /* 0x000fe20007ffe0ff */
[----:B-1----:R-:W-:-:S06]  /*3f80*/  ULEA UR4, UR5, UR4, 0x18 ;  /* 0x0000000405047291 */ /* 0x002fcc000f8ec03f */
[----:B------:R-:W-:-:S05]  /*3f90*/  LEA R25, R25, UR4, 0x2 ;  /* 0x0000000419197c11 */ /* 0x000fca000f8e10ff */
[----:B------:R-:W-:Y:S04]  /*3fa0*/  @!P0 STS [R25+-0x200], R7 ;  /* 0xfffe000719008388 */ /* 0x000fe80000000800 */
[----:B------:R-:W-:Y:S01]  /*3fb0*/  @!P0 STS [R25+-0x180], R24 ;  /* 0xfffe801819008388 */ /* 0x000fe20000000800 */
[----:B------:R-:W-:Y:S01]  /*3fc0*/  BAR.SYNC.DEFER_BLOCKING 0x0 ;  /* 0x0000000000007b1d */ /* 0x000fe20000010000 */
[----:B------:R-:W-:-:S05]  /*3fd0*/  ISETP.NE.AND P0, PT, R4, 0x20, PT ;  /* 0x000000200400780c */ /* 0x000fca0003f05270 */
[----:B------:R-:W1:Y:S04]  /*3fe0*/  @!P1 LDS R0, [R25] ;  /* 0x0000000019009984 */ /* 0x000e680000000800 */
[----:B0-----:R-:W0:Y:S01]  /*3ff0*/  @!P1 LDS R5, [R25+0x80] ;  /* 0x0000800019059984 */ /* 0x001e220000000800 */
[----:B-1----:R-:W-:Y:S01]  /*4000*/  @!P1 FADD.FTZ R7, R0, R7 ;  /* 0x0000000700079221 */ /* 0x002fe20000010000 */
[----:B------:R-:W-:Y:S01]  /*4010*/  BAR.SYNC.DEFER_BLOCKING 0x0 ;  /* 0x0000000000007b1d */ /* 0x000fe20000010000 */
[----:B0-----:R-:W-:Y:S01]  /*4020*/  @!P1 FADD.FTZ R24, R5, R24 ;  /* 0x0000001805189221 */ /* 0x001fe20000010000 */
        /* <DEDUP_REMOVED lines=8> */
[----:B------:R-:W3:Y:S01]  /*40b0*/  S2UR UR5, SR_CTAID.Y ;  /* 0x00000000000579c3 */ /* 0x000ee20000002600 */
[----:B------:R-:W-:Y:S01]  /*40c0*/  ULDC UR4, c[0x0][0xc] ;  /* 0x0000030000047ab9 */ /* 0x000fe20000000800 */
[----:B------:R-:W-:Y:S02]  /*40d0*/  VIADD R4, R2, 0x20 ;  /* 0x0000002002047836 */ /* 0x000fe40000000000 */
[----:B01----:R-:W-:Y:S01]  /*40e0*/  @!P2 FADD.FTZ R7, R0, R7 ;  /* 0x000000070007a221 */ /* 0x003fe20000010000 */
[----:B--2---:R-:W-:-:S03]  /*40f0*/  @!P2 FADD.FTZ R24, R3, R24 ;  /* 0x000000180318a221 */ /* 0x004fc60000010000 */
[----:B------:R-:W0:Y:S02]  /*4100*/  S2UR UR7, SR_CTAID.X ;  /* 0x00000000000779c3 */ /* 0x000e240000002500 */
[----:B------:R-:W-:-:S06]  /*4110*/  F2FP.F16.F32.PACK_AB R7, R24, R7 ;  /* 0x000000071807723e */ /* 0x000fcc00000000ff */
[----:B------:R-:W1:Y:S01]  /*4120*/  S2UR UR6, SR_CTAID.Z ;  /* 0x00000000000679c3 */ /* 0x000e620000002700 */
[----:B---3--:R-:W-:-:S03]  /*4130*/  UIMAD UR4, UR5, UR4, URZ ;  /* 0x00000004050472a4 */ /* 0x008fc6000f8e023f */
        /* <DEDUP_REMOVED lines=24> */
.L_x_24226:
[----:B------:R-:W-:Y:S01]  /*42c0*/  BSSY B1, `(.L_x_24258) ;  /* 0x0000008000017945 */ /* 0x000fe20003800000 */
[----:B------:R-:W-:Y:S01]  /*42d0*/  IMAD.MOV.U32 R13, RZ, RZ, R12 ;  /* 0x000000ffff0d7224 */ /* 0x000fe200078e000c */
[----:B------:R-:W-:Y:S01]  /*42e0*/  MOV R18, 0x1f ;  /* 0x0000001f00127802 */ /* 0x000fe20000000f00 */
[----:B------:R-:W-:Y:S02]  /*42f0*/  IMAD.MOV.U32 R16, RZ, RZ, 0x2 ;  /* 0x00000002ff107424 */ /* 0x000fe400078e00ff */
[----:B------:R-:W-:-:S07]  /*4300*/  IMAD.MOV.U32 R15, RZ, RZ, -0x1 ;  /* 0xffffffffff0f7424 */ /* 0x000fce00078e00ff */
[----:B-----5:R-:W-:Y:S05]  /*4310*/  WARPSYNC.COLLECTIVE R15, `(.L_x_24259) ;  /* 0x000000000f087348 */ /* 0x020fea0003c00000 */
[----:B------:R0:W1:Y:S02]  /*4320*/  SHFL.BFLY P0, R14, R13, R16, R18 ;  /* 0x0c0000100d0e7389 */ /* 0x0000640000000012 */
[----:B01---5:R-:W-:Y:S01]  /*4330*/  ENDCOLLECTIVE ;  /* 0x000000000000791b */ /* 0x023fe20003800000 */
.L_x_24259:
[----:B------:R-:W-:Y:S05]  /*4340*/  BSYNC B1 ;  /* 0x0000000000017941 */ /* 0x000fea0003800000 */
.L_x_24258:
[----:B------:R-:W-:Y:S01]  /*4350*/  IMAD.MOV.U32 R13, RZ, RZ, R14 ;  /* 0x000000ffff0d7224 */ /* 0x000fe200078e000e */
[----:B------:R-:W-:Y:S01]  /*4360*/  HFMA2.MMA R18, -RZ, RZ, 0, 1.847743988037109375e-06 ;  /* 0x0000001fff127435 */ /* 0x000fe200000001ff */
[----:B------:R-:W-:Y:S02]  /*4370*/  IMAD.MOV.U32 R16, RZ, RZ, 0x1 ;  /* 0x00000001ff107424 */ /* 0x000fe400078e00ff */
[----:B------:R-:W-:Y:S01]  /*4380*/  FADD.FTZ R13, R12, R13 ;  /* 0x0000000d0c0d7221 */ /* 0x000fe20000010000 */
[----:B------:R-:W-:-:S07]  /*4390*/  IMAD.MOV.U32 R15, RZ, RZ, -0x1 ;  /* 0xffffffffff0f7424 */ /* 0x000fce00078e00ff */
[----:B------:R-:W-:Y:S05]  /*43a0*/  WARPSYNC.COLLECTIVE R15, `(.L_x_24260) ;  /* 0x000000000f087348 */ /* 0x000fea0003c00000 */
[----:B------:R0:W1:Y:S02]  /*43b0*/  SHFL.BFLY P0, R14, R13, R16, R18 ;  /* 0x0c0000100d0e7389 */ /* 0x0000640000000012 */
[----:B01----:R-:W-:Y:S01]  /*43c0*/  ENDCOLLECTIVE ;  /* 0x000000000000791b */ /* 0x003fe20003800000 */
.L_x_24260:
[----:B------:R-:W-:Y:S05]  /*43d0*/  BRA `(.L_x_24261) ;  /* 0xffffffd400007947 */ /* 0x000fea000383ffff */
.L_x_24230:
[----:B------:R-:W-:Y:S01]  /*43e0*/  BSSY B0, `(.L_x_24262) ;  /* 0x0000008000007945 */ /* 0x000fe20003800000 */
[----:B0-----:R-:W-:Y:S01]  /*43f0*/  IMAD.MOV.U32 R13, RZ, RZ, R7 ;  /* 0x000000ffff0d7224 */ /* 0x001fe200078e0007 */
[----:B------:R-:W-:Y:S01]  /*4400*/  MOV R18, 0x1f ;  /* 0x0000001f00127802 */ /* 0x000fe20000000f00 */
[----:B------:R-:W-:Y:S02]  /*4410*/  IMAD.MOV.U32 R16, RZ, RZ, 0x10 ;  /* 0x00000010ff107424 */ /* 0x000fe400078e00ff */
[----:B------:R-:W-:-:S07]  /*4420*/  IMAD.MOV.U32 R15, RZ, RZ, -0x1 ;  /* 0xffffffffff0f7424 */ /* 0x000fce00078e00ff */
[----:B------:R-:W-:Y:S05]  /*4430*/  WARPSYNC.COLLECTIVE R15, `(.L_x_24263) ;  /* 0x000000000f087348 */ /* 0x000fea0003c00000 */
[----:B------:R0:W1:Y:S02]  /*4440*/  SHFL.BFLY P0, R14, R13, R16, R18 ;  /* 0x0c0000100d0e7389 */ /* 0x0000640000000012 */
[----:B01----:R-:W-:Y:S01]  /*4450*/  ENDCOLLECTIVE ;  /* 0x000000000000791b */ /* 0x003fe20003800000 */
.L_x_24263:
[----:B------:R-:W-:Y:S05]  /*4460*/  BSYNC B0 ;  /* 0x0000000000007941 */ /* 0x000fea0003800000 */
.L_x_24262:
[----:B------:R-:W-:Y:S01]  /*4470*/  IMAD.MOV.U32 R8, RZ, RZ, R14 ;  /* 0x000000ffff087224 */ /* 0x000fe200078e000e */
[----:B------:R-:W-:Y:S01]  /*4480*/  HFMA2.MMA R16, -RZ, RZ, 0, 4.76837158203125e-07 ;  /* 0x00000008ff107435 */ /* 0x000fe200000001ff */
[----:B------:R-:W-:Y:S02]  /*4490*/  IMAD.MOV.U32 R18, RZ, RZ, 0x1f ;  /* 0x0000001fff127424 */ /* 0x000fe400078e00ff */
[----:B------:R-:W-:Y:S01]  /*44a0*/  IMAD.MOV.U32 R15, RZ, RZ, -0x1 ;  /* 0xffffffffff0f7424 */ /* 0x000fe200078e00ff */
[----:B------:R-:W-:-:S05]  /*44b0*/  FMNMX.FTZ R8, R8, R7, !PT ;  /* 0x0000000708087209 */ /* 0x000fca0007810000 */
[----:B------:R-:W-:-:S07]  /*44c0*/  IMAD.MOV.U32 R13, RZ, RZ, R8 ;  /* 0x000000ffff0d7224 */ /* 0x000fce00078e0008 */
[----:B------:R-:W-:Y:S05]  /*44d0*/  WARPSYNC.COLLECTIVE R15, `(.L_x_24264) ;  /* 0x000000000f087348 */ /* 0x000fea0003c00000 */
[----:B------:R0:W1:Y:S02]  /*44e0*/  SHFL.BFLY P0, R14, R13, R16, R18 ;  /* 0x0c0000100d0e7389 */ /* 0x0000640000000012 */
[----:B01----:R-:W-:Y:S01]  /*44f0*/  ENDCOLLECTIVE ;  /* 0x000000000000791b */ /* 0x003fe20003800000 */
.L_x_24264:
[----:B------:R-:W-:Y:S02]  /*4500*/  IMAD.MOV.U32 R16, RZ, RZ, 0x4 ;  /* 0x00000004ff107424 */ /* 0x000fe400078e00ff */
[----:B------:R-:W-:-:S05]  /*4510*/  IMAD.MOV.U32 R5, RZ, RZ, R14 ;  /* 0x000000ffff057224 */ /* 0x000fca00078e000e */
[----:B------:R-:W-:-:S04]  /*4520*/  FMNMX.FTZ R10, R8, R5, !PT ;  /* 0x00000005080a7209 */ /* 0x000fc80007810000 */
[----:B------:R-:W-:-:S07]  /*4530*/  MOV R13, R10 ;  /* 0x0000000a000d7202 */ /* 0x000fce0000000f00 */
[----:B------:R-:W-:Y:S05]  /*4540*/  WARPSYNC.COLLECTIVE R15, `(.L_x_24265) ;  /* 0x000000000f087348 */ /* 0x000fea0003c00000 */
[----:B------:R0:W1:Y:S02]  /*4550*/  SHFL.BFLY P0, R14, R13, R16, R18 ;  /* 0x0c0000100d0e7389 */ /* 0x0000640000000012 */
[----:B01----:R-:W-:Y:S01]  /*4560*/  ENDCOLLECTIVE ;  /* 0x000000000000791b */ /* 0x003fe20003800000 */
.L_x_24265:
[----:B------:R-:W-:Y:S01]  /*4570*/  IMAD.MOV.U32 R5, RZ, RZ, R14 ;  /* 0x000000ffff057224 */ /* 0x000fe200078e000e */
[----:B------:R-:W-:Y:S06]  /*4580*/  BRA `(.L_x_24266) ;  /* 0xffffffd400247947 */ /* 0x000fec000383ffff */
.L_x_24267:
        /* <DEDUP_REMOVED lines=15> */
.L_x_28447:


//--------------------- .text._ZN4vllm25paged_attention_v1_kernelIttLi32ELi8ELi128ELNS_18Fp8KVCacheDataTypeE0ELb0EEEvPT_PKS2_PKT0_S8_ifPKiSA_iPKfiiiSC_SC_iiiii --------------------------
	.section	.text._ZN4vllm25paged_attention_v1_kernelIttLi32ELi8ELi128ELNS_18Fp8KVCacheDataTypeE0ELb0EEEvPT_PKS2_PKT0_S8_ifPKiSA_iPKfiiiSC_SC_iiiii,"ax",@progbits
	.align	128
        .global         _ZN4vllm25paged_attention_v1_kernelIttLi32ELi8ELi128ELNS_18Fp8KVCacheDataTypeE0ELb0EEEvPT_PKS2_PKT0_S8_ifPKiSA_iPKfiiiSC_SC_iiiii
        .type           _ZN4vllm25paged_attention_v1_kernelIttLi32ELi8ELi128ELNS_18Fp8KVCacheDataTypeE0ELb0EEEvPT_PKS2_PKT0_S8_ifPKiSA_iPKfiiiSC_SC_iiiii,@function
        .size           _ZN4vllm25paged_attention_v1_kernelIttLi32ELi8ELi128ELNS_18Fp8KVCacheDataTypeE0ELb0EEEvPT_PKS2_PKT0_S8_ifPKiSA_iPKfiiiSC_SC_iiiii,(.L_x_28448 - _ZN4vllm25paged_attention_v1_kernelIttLi32ELi8ELi128ELNS_18Fp8KVCacheDataTypeE0ELb0EEEvPT_PKS2_PKT0_S8_ifPKiSA_iPKfiiiSC_SC_iiiii)
        .other          _ZN4vllm25paged_attention_v1_kernelIttLi32ELi8ELi128ELNS_18Fp8KVCacheDataTypeE0ELb0EEEvPT_PKS2_PKT0_S8_ifPKiSA_iPKfiiiSC_SC_iiiii,@"STO_CUDA_ENTRY STV_DEFAULT"
_ZN4vllm25paged_attention_v1_kernelIttLi32ELi8ELi128ELNS_18Fp8KVCacheDataTypeE0ELb0EEEvPT_PKS2_PKT0_S8_ifPKiSA_iPKfiiiSC_SC_iiiii:
.text._ZN4vllm25paged_attention_v1_kernelIttLi32ELi8ELi128ELNS_18Fp8KVCacheDataTypeE0ELb0EEEvPT_PKS2_PKT0_S8_ifPKiSA_iPKfiiiSC_SC_iiiii:
[----:B------:R-:W-:Y:S08]  /*0000*/  LDC R1, c[0x0][0x28] ;  /* 0x00000a00ff017b82 */ /* 0x000ff00000000800 */
[----:B------:R-:W0:Y:S01]  /*0010*/  S2UR UR7, SR_CTAID.Y ;  /* 0x00000000000779c3 */ /* 0x000e220000002600 */
[----:B------:R-:W-:Y:S01]  /*0020*/  ULDC.64 UR4, c[0x0][0x240] ;  /* 0x0000900000047ab9 */ /* 0x000fe20000000a00 */
[----:B------:R-:W-:-:S06]  /*0030*/  ULDC.64 UR10, c[0x0][0x208] ;  /* 0x00008200000a7ab9 */ /* 0x000fcc0000000a00 */
[----:B------:R-:W1:Y:S08]  /*0040*/  LDC.64 R2, c[0x0][0x250] ;  /* 0x00009400ff027b82 */ /* 0x000e700000000a00 */
[----:B------:R-:W2:Y:S01]  /*0050*/  LDC R10, c[0x0][0x230] ;  /* 0x00008c00ff0a7b82 */ /* 0x000ea20000000800 */
[----:B0-----:R-:W-:-:S06]  /*0060*/  UIMAD.WIDE UR4, UR7, 0x4, UR4 ;  /* 0x00000004070478a5 */ /* 0x001fcc000f8e0204 */
[----:B------:R-:W-:Y:S01]  /*0070*/  IMAD.U32 R6, RZ, RZ, UR4 ;  /* 0x00000004ff067e24 */ /* 0x000fe2000f8e00ff */
[----:B-1----:R-:W-:Y:S01]  /*0080*/  ISETP.NE.U32.AND P0, PT, R2, RZ, PT ;  /* 0x000000ff0200720c */ /* 0x002fe20003f05070 */
[----:B------:R-:W-:Y:S01]  /*0090*/  IMAD.U32 R7, RZ, RZ, UR5 ;  /* 0x00000005ff077e24 */ /* 0x000fe2000f8e00ff */
[----:B------:R-:W0:Y:S02]  /*00a0*/  S2R R2, SR_CTAID.X ;  /* 0x0000000000027919 */ /* 0x000e240000002500 */
[----:B------:R-:W-:Y:S02]  /*00b0*/  ISETP.NE.AND.EX P0, PT, R3, RZ, PT, P0 ;  /* 0x000000ff0300720c */ /* 0x000fe40003f05300 */
[----:B------:R1:W3:Y:S01]  /*00c0*/  LDG.E.CONSTANT R3, desc[UR10][R6.64] ;  /* 0x0000000a06037981 */ /* 0x0002e2000c1e9900 */
[----:B------:R-:W-:Y:S01]  /*00d0*/  IMAD.MOV.U32 R0, RZ, RZ, RZ ;  /* 0x000000ffff007224 */ /* 0x000fe200078e00ff */
[----:B--2---:R-:W-:-:S04]  /*00e0*/  IABS R11, R10 ;  /* 0x0000000a000b7213 */ /* 0x004fc80000000000 */
[----:B------:R-:W2:Y:S05]  /*00f0*/  I2F.RP R8, R11 ;  /* 0x0000000b00087306 */ /* 0x000eaa0000209400 */
[----:B------:R-:W0:Y:S03]  /*0100*/  @P0 LDC.64 R4, c[0x0][0x250] ;  /* 0x00009400ff040b82 */ /* 0x000e260000000a00 */
[----:B--2---:R-:W2:Y:S01]  /*0110*/  MUFU.RCP R8, R8 ;  /* 0x0000000800087308 */ /* 0x004ea20000001000 */
[----:B------:R-:W-:Y:S01]  /*0120*/  ULDC UR9, c[0x0][0xc] ;  /* 0x0000030000097ab9 */ /* 0x000fe20000000800 */
[----:B0-----:R-:W-:-:S04]  /*0130*/  @P0 IMAD.WIDE R4, R2, 0x4, R4 ;  /* 0x0000000402040825 */ /* 0x001fc800078e0204 */
[----:B--2---:R-:W-:Y:S01]  /*0140*/  VIADD R9, R8, 0xffffffe ;  /* 0x0ffffffe08097836 */ /* 0x004fe20000000000 */
[----:B------:R0:W5:Y:S01]  /*0150*/  @P0 LDG.E.CONSTANT R0, desc[UR10][R4.64] ;  /* 0x0000000a04000981 */ /* 0x000162000c1e9900 */
[----:B------:R-:W-:Y:S02]  /*0160*/  BSSY B0, `(.L_x_24268) ;  /* 0x0000085000007945 */ /* 0x000fe40003800000 */
[----:B-1----:R-:W1:Y:S01]  /*0170*/  F2I.FTZ.U32.TRUNC.NTZ R7, R9 ;  /* 0x0000000900077305 */ /* 0x002e62000021f000 */
[----:B0-----:R-:W-:Y:S02]  /*0180*/  IABS R4, UR9 ;  /* 0x0000000900047c13 */ /* 0x001fe40008000000 */
[----:B-1----:R-:W-:-:S05]  /*0190*/  IADD3 R6, RZ, -R7, RZ ;  /* 0x80000007ff067210 */ /* 0x002fca0007ffe0ff */
[----:B------:R-:W-:Y:S02]  /*01a0*/  IMAD R13, R6, R11, RZ ;  /* 0x0000000b060d7224 */ /* 0x000fe400078e02ff */
[----:B------:R-:W-:-:S04]  /*01b0*/  IMAD.MOV.U32 R6, RZ, RZ, RZ ;  /* 0x000000ffff067224 */ /* 0x000fc800078e00ff */
[----:B------:R-:W-:-:S06]  /*01c0*/  IMAD.HI.U32 R6, R7, R13, R6 ;  /* 0x0000000d07067227 */ /* 0x000fcc00078e0006 */
        /* <DEDUP_REMOVED lines=18> */
[----:B0-----:R-:W-:-:S02]  /*02f0*/  VIADD R4, R6, 0xffffffe ;  /* 0x0ffffffe06047836 */ /* 0x001fc40000000000 */
[----:B------:R-:W0:Y:S04]  /*0300*/  S2R R6, SR_TID.X ;  /* 0x0000000000067919 */ /* 0x000e280000002100 */
[----:B------:R1:W2:Y:S02]  /*0310*/  F2I.FTZ.U32.TRUNC.NTZ R5, R4 ;  /* 0x0000000400057305 */ /* 0x0002a4000021f000 */
[----:B-1----:R-:W-:Y:S01]  /*0320*/  HFMA2.MMA R4, -RZ, RZ, 0, 0 ;  /* 0x00000000ff047435 */ /* 0x002fe200000001ff */
[----:B--2---:R-:W-:-:S04]  /*0330*/  IMAD.MOV R8, RZ, RZ, -R5 ;  /* 0x000000ffff087224 */ /* 0x004fc800078e0a05 */
[----:B------:R-:W-:Y:S01]  /*0340*/  IMAD R9, R8, R7, RZ ;  /* 0x0000000708097224 */ /* 0x000fe200078e02ff */
[----:B------:R-:W-:-:S04]  /*0350*/  IABS R8, R2 ;  /* 0x0000000200087213 */ /* 0x000fc80000000000 */
[----:B------:R-:W-:-:S04]  /*0360*/  IMAD.HI.U32 R5, R5, R9, R4 ;  /* 0x0000000905057227 */ /* 0x000fc800078e0004 */
[----:B------:R-:W-:Y:S02]  /*0370*/  IMAD.MOV R9, RZ, RZ, -R10 ;  /* 0x000000ffff097224 */ /* 0x000fe400078e0a0a */
[----:B------:R-:W-:-:S04]  /*0380*/  IMAD.HI.U32 R12, R5, R8, RZ ;  /* 0x00000008050c7227 */ /* 0x000fc800078e00ff */
[----:B------:R-:W-:-:S05]  /*0390*/  IMAD R4, R12, R9, R8 ;  /* 0x000000090c047224 */ /* 0x000fca00078e0208 */
[----:B------:R-:W-:-:S13]  /*03a0*/  ISETP.GT.U32.AND P1, PT, R7, R4, PT ;  /* 0x000000040700720c */ /* 0x000fda0003f24070 */
[----:B------:R-:W-:Y:S02]  /*03b0*/  @!P1 IMAD.IADD R4, R4, 0x1, -R7 ;  /* 0x0000000104049824 */ /* 0x000fe400078e0a07 */
[----:B------:R-:W-:Y:S01]  /*03c0*/  @!P1 VIADD R12, R12, 0x1 ;  /* 0x000000010c0c9836 */ /* 0x000fe20000000000 */
[----:B------:R-:W-:Y:S02]  /*03d0*/  ISETP.NE.AND P1, PT, R11, RZ, PT ;  /* 0x000000ff0b00720c */ /* 0x000fe40003f25270 */
[----:B------:R-:W-:-:S13]  /*03e0*/  ISETP.GE.U32.AND P0, PT, R4, R7, PT ;  /* 0x000000070400720c */ /* 0x000fda0003f06070 */
[----:B------:R-:W-:Y:S01]  /*03f0*/  @P0 VIADD R12, R12, 0x1 ;  /* 0x000000010c0c0836 */ /* 0x000fe20000000000 */
[----:B0-----:R-:W-:Y:S02]  /*0400*/  ISETP.GT.AND P0, PT, R6, 0xf, PT ;  /* 0x0000000f0600780c */ /* 0x001fe40003f04270 */
[----:B---3--:R-:W-:Y:S02]  /*0410*/  R2UR UR12, R3 ;  /* 0x00000000030c72ca */ /* 0x008fe400000e0000 */
[----:B------:R-:W-:-:S04]  /*0420*/  LOP3.LUT R3, R2, R11, RZ, 0x3c, !PT ;  /* 0x0000000b02037212 */ /* 0x000fc800078e3cff */
[----:B------:R-:W-:Y:S02]  /*0430*/  ISETP.GE.AND P2, PT, R3, RZ, PT ;  /* 0x000000ff0300720c */ /* 0x000fe40003f46270 */
[----:B------:R-:W-:-:S04]  /*0440*/  SHF.R.S32.HI R3, RZ, 0x1f, R6 ;  /* 0x0000001fff037819 */ /* 0x000fc80000011406 */
[CC--:B------:R-:W-:Y:S01]  /*0450*/  LEA.HI R4, R3.reuse, R6.reuse, RZ, 0x2 ;  /* 0x0000000603047211 */ /* 0x0c0fe200078f10ff */
[----:B------:R-:W-:Y:S01]  /*0460*/  UIADD3 UR4, UR12, 0x7, URZ ;  /* 0x000000070c047890 */ /* 0x000fe2000fffe03f */
[----:B------:R-:W-:Y:S02]  /*0470*/  LEA.HI R20, R3, R6, RZ, 0x5 ;  /* 0x0000000603147211 */ /* 0x000fe400078f28ff */
[----:B------:R-:W-:Y:S01]  /*0480*/  LOP3.LUT R24, R4, 0xfffffffc, RZ, 0xc0, !PT ;  /* 0xfffffffc04187812 */ /* 0x000fe200078ec0ff */
[----:B------:R-:W-:Y:S01]  /*0490*/  USHF.R.S32.HI UR5, URZ, 0x1f, UR4 ;  /* 0x0000001f3f057899 */ /* 0x000fe20008011404 */
[----:B------:R-:W-:Y:S02]  /*04a0*/  SHF.R.S32.HI R20, RZ, 0x5, R20 ;  /* 0x00000005ff147819 */ /* 0x000fe40000011414 */
[----:B------:R-:W-:Y:S01]  /*04b0*/  @!P2 IADD3 R12, -R12, RZ, RZ ;  /* 0x000000ff0c0ca210 */ /* 0x000fe20007ffe1ff */
[----:B------:R-:W-:Y:S01]  /*04c0*/  ULEA.HI UR4, UR5, UR4, URZ, 0x3 ;  /* 0x0000000405047291 */ /* 0x000fe2000f8f183f */
[----:B------:R-:W-:Y:S01]  /*04d0*/  IMAD.IADD R24, R6, 0x1, -R24 ;  /* 0x0000000106187824 */ /* 0x000fe200078e0a18 */
[----:B------:R-:W-:-:S02]  /*04e0*/  @!P1 LOP3.LUT R12, RZ, R11, RZ, 0x33, !PT ;  /* 0x0000000bff0c9212 */ /* 0x000fc400078e33ff */
[----:B------:R-:W-:Y:S01]  /*04f0*/  USHF.R.S32.HI UR4, URZ, 0x3, UR4 ;  /* 0x000000033f047899 */ /* 0x000fe20008011404 */
[----:B------:R-:W-:Y:S01]  /*0500*/  SHF.R.S32.HI R3, RZ, 0x2, R4 ;  /* 0x00000002ff037819 */ /* 0x000fe20000011404 */
[----:B------:R-:W-:Y:S10]  /*0510*/  @P0 BRA `(.L_x_24269) ;  /* 0x0000000400240947 */ /* 0x000ff40003800000 */
[C---:B------:R-:W-:Y:S01]  /*0520*/  VIMNMX R4, R3.reuse, -0x1c, !PT ;  /* 0xffffffe403047848 */ /* 0x040fe20007fe0100 */
[----:B------:R-:W-:Y:S01]  /*0530*/  ULDC UR5, c[0x0][0x258] ;  /* 0x0000960000057ab9 */ /* 0x000fe20000000800 */
[----:B------:R-:W-:Y:S01]  /*0540*/  IMAD.SHL.U32 R7, R2, 0x20, RZ ;  /* 0x0000002002077824 */ /* 0x000fe200078e00ff */
[----:B------:R-:W-:Y:S01]  /*0550*/  BSSY B1, `(.L_x_24270) ;  /* 0x0000025000017945 */ /* 0x000fe20003800000 */
[----:B------:R-:W-:Y:S01]  /*0560*/  IADD3 R4, -R3, 0x1f, R4 ;  /* 0x0000001f03047810 */ /* 0x000fe20007ffe104 */
[----:B------:R-:W-:Y:S02]  /*0570*/  IMAD.U32 R6, RZ, RZ, UR5 ;  /* 0x00000005ff067e24 */ /* 0x000fe4000f8e00ff */
[----:B------:R-:W-:Y:S01]  /*0580*/  IMAD.MOV.U32 R9, RZ, RZ, R3 ;  /* 0x000000ffff097224 */ /* 0x000fe200078e0003 */
[----:B------:R-:W-:Y:S01]  /*0590*/  LEA.HI R5, R4, 0x1, RZ, 0x1b ;  /* 0x0000000104057811 */ /* 0x000fe200078fd8ff */
[----:B------:R-:W-:Y:S01]  /*05a0*/  IMAD R2, R6, UR7, RZ ;  /* 0x0000000706027c24 */ /* 0x000fe2000f8e02ff */
[----:B------:R-:W-:-:S02]  /*05b0*/  ISETP.GE.U32.AND P1, PT, R4, 0x60, PT ;  /* 0x000000600400780c */ /* 0x000fc40003f26070 */
[----:B------:R-:W-:Y:S02]  /*05c0*/  LOP3.LUT P0, R5, R5, 0x3, RZ, 0xc0, !PT ;  /* 0x0000000305057812 */ /* 0x000fe4000780c0ff */
[----:B------:R-:W-:Y:S02]  /*05d0*/  SHF.R.S32.HI R11, RZ, 0x1f, R7 ;  /* 0x0000001fff0b7819 */ /* 0x000fe40000011407 */
[----:B------:R-:W-:-:S09]  /*05e0*/  SHF.R.S32.HI R10, RZ, 0x1f, R2 ;  /* 0x0000001fff0a7819 */ /* 0x000fd20000011402 */
[----:B------:R-:W-:Y:S05]  /*05f0*/  @!P0 BRA `(.L_x_24271) ;  /* 0x0000000000688947 */ /* 0x000fea0003800000 */
[----:B------:R-:W0:Y:S01]  /*0600*/  S2UR UR6, SR_CgaCtaId ;  /* 0x00000000000679c3 */ /* 0x000e220000008800 */
[----:B------:R-:W-:Y:S01]  /*0610*/  LEA R4, R3, R24, 0x2 ;  /* 0x0000001803047211 */ /* 0x000fe200078e10ff */
[----:B------:R-:W-:Y:S01]  /*0620*/  UMOV UR5, 0x400 ;  /* 0x0000040000057882 */ /* 0x000fe20000000000 */
[----:B------:R-:W-:-:S03]  /*0630*/  ULDC.64 UR14, c[0x0][0x218] ;  /* 0x00008600000e7ab9 */ /* 0x000fc60000000a00 */
        /* <DEDUP_REMOVED lines=8> */
[----:B------:R-:W-:-:S05]  /*06c0*/  IMAD.MOV.U32 R9, RZ, RZ, R3 ;  /* 0x000000ffff097224 */ /* 0x000fca00078e0003 */
[----:B------:R-:W-:-:S05]  /*06d0*/  LEA R4, R24, UR5, 0x4 ;  /* 0x0000000518047c11 */ /* 0x000fca000f8e20ff */
[----:B------:R-:W-:-:S07]  /*06e0*/  IMAD R8, R3, 0x4, R4 ;  /* 0x0000000403087824 */ /* 0x000fce00078e0204 */
.L_x_24272:
        /* <DEDUP_REMOVED lines=11> */
.L_x_24271:
[----:B------:R-:W-:Y:S05]  /*07a0*/  BSYNC B1 ;  /* 0x0000000000017941 */ /* 0x000fea0003800000 */
.L_x_24270:
[----:B------:R-:W-:Y:S05]  /*07b0*/  @!P1 BRA `(.L_x_24269) ;  /* 0x00000000007c9947 */ /* 0x000fea0003800000 */
[----:B------:R-:W0:Y:S01]  /*07c0*/  S2UR UR6, SR_CgaCtaId ;  /* 0x00000000000679c3 */ /* 0x000e220000008800 */
[----:B------:R-:W-:Y:S01]  /*07d0*/  UMOV UR5, 0x400 ;  /* 0x0000040000057882 */ /* 0x000fe20000000000 */
[----:B------:R-:W-:Y:S01]  /*07e0*/  IADD3 R7, P0, R2, R7, RZ ;  /* 0x0000000702077210 */ /* 0x000fe20007f1e0ff */
[C---:B------:R-:W-:Y:S02]  /*07f0*/  IMAD R4, R9.reuse, 0x4, R24 ;  /* 0x0000000409047824 */ /* 0x040fe400078e0218 */
[----:B------:R-:W-:Y:S02]  /*0800*/  VIADD R6, R9, 0xffffff80 ;  /* 0xffffff8009067836 */ /* 0x000fe40000000000 */
[----:B------:R-:W-:Y:S01]  /*0810*/  IMAD.X R10, R10, 0x1, R11, P0 ;  /* 0x000000010a0a7824 */ /* 0x000fe200000e060b */
[----:B------:R-:W1:Y:S01]  /*0820*/  LDC.64 R14, c[0x0][0x218] ;  /* 0x00008600ff0e7b82 */ /* 0x000e620000000a00 */
[----:B------:R-:W-:Y:S01]  /*0830*/  SHF.L.U32 R17, R4, 0x1, RZ ;  /* 0x0000000104117819 */ /* 0x000fe200000006ff */
[----:B0-----:R-:W-:-:S06]  /*0840*/  ULEA UR5, UR6, UR5, 0x18 ;  /* 0x0000000506057291 */ /* 0x001fcc000f8ec03f */
[----:B------:R-:W-:Y:S02]  /*0850*/  LEA R2, R24, UR5, 0x4 ;  /* 0x0000000518027c11 */ /* 0x000fe4000f8e20ff */
[----:B-1----:R-:W-:-:S03]  /*0860*/  LEA R8, P0, R7, R14, 0x1 ;  /* 0x0000000e07087211 */ /* 0x002fc600078008ff */
[----:B------:R-:W-:Y:S01]  /*0870*/  IMAD R2, R9, 0x4, R2 ;  /* 0x0000000409027824 */ /* 0x000fe200078e0202 */
[----:B------:R-:W-:-:S03]  /*0880*/  LEA.HI.X R15, R7, R15, R10, 0x1, P0 ;  /* 0x0000000f070f7211 */ /* 0x000fc600000f0c0a */
[----:B------:R-:W-:-:S07]  /*0890*/  VIADD R2, R2, 0x100 ;  /* 0x0000010002027836 */ /* 0x000fce0000000000 */
.L_x_24273:
        /* <DEDUP_REMOVED lines=17> */
.L_x_24269:
[----:B------:R-:W-:Y:S05]  /*09b0*/  BSYNC B0 ;  /* 0x0000000000007941 */ /* 0x000fea0003800000 */
.L_x_24268:
        /* <DEDUP_REMOVED lines=11> */
[----:B------:R-:W-:Y:S01]  /*0a70*/  SHF.R.S32.HI R2, RZ, 0x1f, R3 ;  /* 0x0000001fff027819 */ /* 0x000fe20000011403 */
[----:B------:R-:W-:Y:S01]  /*0a80*/  IMAD.SHL.U32 R19, R24, 0x2, RZ ;  /* 0x0000000218137824 */ /* 0x000fe200078e00ff */
[----:B------:R-:W-:Y:S01]  /*0a90*/  IADD3 R17, P0, R20, UR5, RZ ;  /* 0x0000000514117c10 */ /* 0x000fe2000ff1e0ff */
[----:B------:R-:W-:Y:S01]  /*0aa0*/  ULDC.64 UR6, c[0x0][0x238] ;  /* 0x00008e0000067ab9 */ /* 0x000fe20000000a00 */
[----:B------:R-:W-:Y:S01]  /*0ab0*/  LEA.HI R2, R2, R3, RZ, 0x3 ;  /* 0x0000000302027211 */ /* 0x000fe200078f18ff */
[----:B------:R-:W0:Y:S01]  /*0ac0*/  S2UR UR8, SR_CgaCtaId ;  /* 0x00000000000879c3 */ /* 0x000e220000008800 */
[----:B------:R-:W-:Y:S01]  /*0ad0*/  SHF.R.S32.HI R4, RZ, 0x1f, R19 ;  /* 0x0000001fff047819 */ /* 0x000fe20000011413 */
[----:B------:R-:W-:Y:S01]  /*0ae0*/  VIADD R8, R24, 0xc ;  /* 0x0000000c18087836 */ /* 0x000fe20000000000 */
[----:B------:R-:W-:Y:S01]  /*0af0*/  LOP3.LUT R2, R2, 0xfffffff8, RZ, 0xc0, !PT ;  /* 0xfffffff802027812 */ /* 0x000fe200078ec0ff */
[----:B------:R-:W-:Y:S01]  /*0b00*/  IMAD.U32 R29, RZ, RZ, UR12 ;  /* 0x0000000cff1d7e24 */ /* 0x000fe2000f8e00ff */
[----:B------:R-:W-:Y:S01]  /*0b10*/  LEA.HI.X.SX32 R6, R20, UR13, 0x1, P0 ;  /* 0x0000000d14067c11 */ /* 0x000fe200080f0eff */
[----:B------:R-:W-:Y:S01]  /*0b20*/  IMAD.SHL.U32 R25, R8, 0x2, RZ ;  /* 0x0000000208197824 */ /* 0x000fe200078e00ff */
[----:B------:R-:W-:Y:S01]  /*0b30*/  LEA R16, P0, R17, UR6, 0x2 ;  /* 0x0000000611107c11 */ /* 0x000fe2000f8010ff */
[----:B------:R-:W-:Y:S01]  /*0b40*/  IMAD.IADD R7, R3, 0x1, -R2 ;  /* 0x0000000103077824 */ /* 0x000fe200078e0a02 */
[----:B------:R-:W-:Y:S01]  /*0b50*/  LEA.HI R4, R4, R19, RZ, 0x3 ;  /* 0x0000001304047211 */ /* 0x000fe200078f18ff */
[C---:B------:R-:W-:Y:S01]  /*0b60*/  VIADD R2, R24.reuse, 0x4 ;  /* 0x0000000418027836 */ /* 0x040fe20000000000 */
[----:B------:R-:W-:Y:S01]  /*0b70*/  LEA.HI.X R17, R17, UR7, R6, 0x2, P0 ;  /* 0x0000000711117c11 */ /* 0x000fe200080f1406 */
[----:B------:R-:W-:Y:S01]  /*0b80*/  VIADD R6, R24, 0x8 ;  /* 0x0000000818067836 */ /* 0x000fe20000000000 */
[----:B------:R-:W-:Y:S01]  /*0b90*/  LOP3.LUT R4, R4, 0xfffffff8, RZ, 0xc0, !PT ;  /* 0xfffffff804047812 */ /* 0x000fe200078ec0ff */
[----:B------:R-:W-:Y:S01]  /*0ba0*/  IMAD.SHL.U32 R21, R2, 0x2, RZ ;  /* 0x0000000202157824 */ /* 0x000fe200078e00ff */
[----:B------:R-:W-:Y:S01]  /*0bb0*/  SHF.R.S32.HI R3, RZ, 0x1f, R2 ;  /* 0x0000001fff037819 */ /* 0x000fe20000011402 */
[----:B------:R-:W1:Y:S01]  /*0bc0*/  LDC R22, c[0x0][0x25c] ;  /* 0x00009700ff167b82 */ /* 0x000e620000000800 */
[----:B------:R-:W-:Y:S01]  /*0bd0*/  IADD3 R19, R19, -R4, RZ ;  /* 0x8000000413137210 */ /* 0x000fe20007ffe0ff */
[----:B------:R-:W-:Y:S01]  /*0be0*/  ULDC UR6, c[0x0][0x260] ;  /* 0x0000980000067ab9 */ /* 0x000fe20000000800 */
[----:B------:R-:W-:Y:S01]  /*0bf0*/  SHF.R.S32.HI R5, RZ, 0x1f, R6 ;  /* 0x0000001fff057819 */ /* 0x000fe20000011406 */
[----:B------:R-:W-:Y:S01]  /*0c00*/  UMOV UR7, 0x400 ;  /* 0x0000040000077882 */ /* 0x000fe20000000000 */
[----:B------:R-:W-:Y:S01]  /*0c10*/  SHF.R.S32.HI R9, RZ, 0x1f, R8 ;  /* 0x0000001fff097819 */ /* 0x000fe20000011408 */
[----:B------:R-:W-:Y:S01]  /*0c20*/  IMAD.MOV.U32 R13, RZ, RZ, -0x800001 ;  /* 0xff7fffffff0d7424 */ /* 0x000fe200078e00ff */
[----:B------:R-:W-:Y:S01]  /*0c30*/  LEA.HI R4, R3, R2, RZ, 0x2 ;  /* 0x0000000203047211 */ /* 0x000fe200078f10ff */
[----:B------:R-:W-:Y:S01]  /*0c40*/  IMAD R3, R12, UR6, RZ ;  /* 0x000000060c037c24 */ /* 0x000fe2000f8e02ff */
[----:B------:R-:W-:Y:S01]  /*0c50*/  SHF.R.S32.HI R2, RZ, 0x1f, R21 ;  /* 0x0000001fff027819 */ /* 0x000fe20000011415 */
[----:B------:R-:W-:Y:S01]  /*0c60*/  UIADD3 UR6, UR7, 0x60, URZ ;  /* 0x0000006007067890 */ /* 0x000fe2000fffe03f */
[----:B------:R-:W-:Y:S01]  /*0c70*/  LEA.HI R5, R5, R6, RZ, 0x2 ;  /* 0x0000000605057211 */ /* 0x000fe200078f10ff */
[----:B0-----:R-:W-:Y:S01]  /*0c80*/  ULEA UR7, UR8, UR7, 0x18 ;  /* 0x0000000708077291 */ /* 0x001fe2000f8ec03f */
[----:B------:R-:W-:Y:S01]  /*0c90*/  SHF.L.U32 R23, R6, 0x1, RZ ;  /* 0x0000000106177819 */ /* 0x000fe200000006ff */
[----:B------:R-:W-:Y:S01]  /*0ca0*/  ULEA UR6, UR8, UR6, 0x18 ;  /* 0x0000000608067291 */ /* 0x000fe2000f8ec03f */
[----:B------:R-:W-:Y:S01]  /*0cb0*/  LEA.HI R6, R9, R8, RZ, 0x2 ;  /* 0x0000000809067211 */ /* 0x000fe200078f10ff */
[----:B------:R-:W-:Y:S01]  /*0cc0*/  IMAD.SHL.U32 R4, R4, 0x10, RZ ;  /* 0x0000001004047824 */ /* 0x000fe200078e00ff */
[----:B------:R-:W-:Y:S01]  /*0cd0*/  LEA.HI R8, R2, R21, RZ, 0x3 ;  /* 0x0000001502087211 */ /* 0x000fe200078f18ff */
[----:B------:R-:W-:Y:S01]  /*0ce0*/  IMAD.SHL.U32 R2, R7, 0x8, RZ ;  /* 0x0000000807027824 */ /* 0x000fe200078e00ff */
[----:B------:R-:W-:Y:S01]  /*0cf0*/  SHF.R.S32.HI R10, RZ, 0x1f, R23 ;  /* 0x0000001fff0a7819 */ /* 0x000fe20000011417 */
[----:B------:R-:W-:Y:S01]  /*0d00*/  IMAD.SHL.U32 R6, R6, 0x10, RZ ;  /* 0x0000001006067824 */ /* 0x000fe200078e00ff */
[----:B------:R-:W-:-:S02]  /*0d10*/  SHF.R.S32.HI R14, RZ, 0x1f, R25 ;  /* 0x0000001fff0e7819 */ /* 0x000fc40000011419 */
[----:B------:R-:W-:Y:S02]  /*0d20*/  SHF.R.S32.HI R18, RZ, 0x1f, R2 ;  /* 0x0000001fff127819 */ /* 0x000fe40000011402 */
[C---:B------:R-:W-:Y:S02]  /*0d30*/  IADD3 R2, P0, R3.reuse, R2, RZ ;  /* 0x0000000203027210 */ /* 0x040fe40007f1e0ff */
[----:B------:R-:W-:Y:S02]  /*0d40*/  LEA.HI R10, R10, R23, RZ, 0x3 ;  /* 0x000000170a0a7211 */ /* 0x000fe400078f18ff */
[----:B------:R-:W-:Y:S02]  /*0d50*/  LEA.HI R14, R14, R25, RZ, 0x3 ;  /* 0x000000190e0e7211 */ /* 0x000fe400078f18ff */
[----:B------:R-:W-:Y:S01]  /*0d60*/  LEA.HI.X.SX32 R3, R3, R18, 0x1, P0 ;  /* 0x0000001203037211 */ /* 0x000fe200000f0eff */
[----:B------:R-:W-:Y:S01]  /*0d70*/  IMAD R18, R20, 0x8, R7 ;  /* 0x0000000814127824 */ /* 0x000fe200078e0207 */
[----:B------:R-:W-:-:S02]  /*0d80*/  LOP3.LUT R8, R8, 0xfffffff8, RZ, 0xc0, !PT ;  /* 0xfffffff808087812 */ /* 0x000fc400078ec0ff */
[----:B------:R-:W-:Y:S02]  /*0d90*/  LOP3.LUT R10, R10, 0xfffffff8, RZ, 0xc0, !PT ;  /* 0xfffffff80a0a7812 */ /* 0x000fe400078ec0ff */
[----:B------:R-:W-:Y:S01]  /*0da0*/  LOP3.LUT R14, R14, 0xfffffff8, RZ, 0xc0, !PT ;  /* 0xfffffff80e0e7812 */ /* 0x000fe200078ec0ff */
[----:B------:R-:W-:Y:S01]  /*0db0*/  IMAD.IADD R21, R21, 0x1, -R8 ;  /* 0x0000000115157824 */ /* 0x000fe200078e0a08 */
[----:B------:R-:W-:Y:S01]  /*0dc0*/  SHF.L.U32 R5, R5, 0x4, RZ ;  /* 0x0000000405057819 */ /* 0x000fe200000006ff */
[----:B------:R-:W-:Y:S01]  /*0dd0*/  IMAD.IADD R23, R23, 0x1, -R10 ;  /* 0x0000000117177824 */ /* 0x000fe200078e0a0a */
[----:B------:R-:W-:Y:S02]  /*0de0*/  IADD3 R25, R25, -R14, RZ ;  /* 0x8000000e19197210 */ /* 0x000fe40007ffe0ff */
[----:B-1----:R-:W-:Y:S02]  /*0df0*/  SHF.R.S32.HI R22, RZ, 0x1f, R22 ;  /* 0x0000001fff167819 */ /* 0x002fe40000011416 */
[----:B------:R-:W-:-:S02]  /*0e00*/  LEA R24, R24, UR7, 0x4 ;  /* 0x0000000718187c11 */ /* 0x000fc4000f8e20ff */
[----:B------:R-:W-:Y:S02]  /*0e10*/  LOP3.LUT R26, R4, 0xffffffc0, RZ, 0xc0, !PT ;  /* 0xffffffc0041a7812 */ /* 0x000fe400078ec0ff */
[----:B------:R-:W-:Y:S02]  /*0e20*/  LOP3.LUT R27, R5, 0xffffffc0, RZ, 0xc0, !PT ;  /* 0xffffffc0051b7812 */ /* 0x000fe400078ec0ff */
[----:B------:R-:W-:Y:S02]  /*0e30*/  LOP3.LUT R28, R6, 0xffffffc0, RZ, 0xc0, !PT ;  /* 0xffffffc0061c7812 */ /* 0x000fe400078ec0ff */
[----:B------:R-:W-:Y:S02]  /*0e40*/  IADD3 R29, -R29, 0x1, R18 ;  /* 0x000000011d1d7810 */ /* 0x000fe40007ffe112 */
[----:B------:R-:W-:-:S07]  /*0e50*/  LEA R30, R18, UR6, 0x2 ;  /* 0x00000006121e7c11 */ /* 0x000fce000f8e10ff */
.L_x_24279:
[----:B------:R-:W-:Y:S02]  /*0e60*/  IMAD.MOV.U32 R8, RZ, RZ, R16 ;  /* 0x000000ffff087224 */ /* 0x000fe400078e0010 */
[----:B------:R-:W-:-:S05]  /*0e70*/  IMAD.MOV.U32 R9, RZ, RZ, R17 ;  /* 0x000000ffff097224 */ /* 0x000fca00078e0011 */
[----:B------:R-:W2:Y:S01]  /*0e80*/  LDG.E.CONSTANT R7, desc[UR10][R8.64] ;  /* 0x0000000a08077981 */ /* 0x000ea2000c1e9900 */
        /* <DEDUP_REMOVED lines=14> */
[----:B------:R-:W-:Y:S01]  /*0f70*/  LEA.HI.X.SX32 R10, R19, R14, 0x1, P0 ;  /* 0x0000000e130a7211 */ /* 0x000fe200000f0eff */
[----:B------:R0:W2:Y:S01]  /*0f80*/  LDG.E.CONSTANT R31, desc[UR10][R6.64] ;  /* 0x0000000a061f7981 */ /* 0x0000a2000c1e9900 */
[--C-:B------:R-:W-:Y:S02]  /*0f90*/  SHF.R.S32.HI R11, RZ, 0x1f, R27.reuse ;  /* 0x0000001fff0b7819 */ /* 0x100fe4000001141b */
[----:B------:R-:W-:Y:S02]  /*0fa0*/  IADD3 R5, P0, P3, R23, R4, R27 ;  /* 0x0000000417057210 */ /* 0x000fe40007b1e01b */
[----:B------:R-:W-:Y:S02]  /*0fb0*/  LEA.HI.X R9, R9, UR15, R10, 0x1, P2 ;  /* 0x0000000f09097c11 */ /* 0x000fe400090f0c0a */
[----:B------:R-:W-:Y:S02]  /*0fc0*/  IADD3.X R32, R32, R14, R11, P0, P3 ;  /* 0x0000000e20207210 */ /* 0x000fe400007e640b */
[--C-:B------:R-:W-:Y:S01]  /*0fd0*/  IADD3 R4, P4, P5, R25, R4, R28.reuse ;  /* 0x0000000419047210 */ /* 0x100fe20007d9e01c */
[----:B------:R-:W3:Y:S01]  /*0fe0*/  LDG.E.CONSTANT R8, desc[UR10][R8.64] ;  /* 0x0000000a08087981 */ /* 0x000ee2000c1e9900 */
[----:B------:R-:W-:-:S02]  /*0ff0*/  SHF.R.S32.HI R11, RZ, 0x1f, R28 ;  /* 0x0000001fff0b7819 */ /* 0x000fc4000001141c */
[----:B------:R-:W-:Y:S02]  /*1000*/  SHF.R.S32.HI R15, RZ, 0x1f, R25 ;  /* 0x0000001fff0f7819 */ /* 0x000fe40000011419 */
[----:B------:R-:W-:Y:S02]  /*1010*/  LEA R10, P0, R5, UR14, 0x1 ;  /* 0x0000000e050a7c11 */ /* 0x000fe4000f8008ff */
[----:B0-----:R-:W-:Y:S02]  /*1020*/  IADD3.X R7, R15, R14, R11, P4, P5 ;  /* 0x0000000e0f077210 */ /* 0x001fe400027ea40b */
[----:B------:R-:W-:Y:S02]  /*1030*/  LEA.HI.X R11, R5, UR15, R32, 0x1, P0 ;  /* 0x0000000f050b7c11 */ /* 0x000fe400080f0c20 */
[----:B------:R-:W-:-:S03]  /*1040*/  LEA R14, P0, R4, UR14, 0x1 ;  /* 0x0000000e040e7c11 */ /* 0x000fc6000f8008ff */
[----:B------:R0:W4:Y:S01]  /*1050*/  LDG.E.CONSTANT R10, desc[UR10][R10.64] ;  /* 0x0000000a0a0a7981 */ /* 0x000122000c1e9900 */
[----:B------:R-:W-:-:S03]  /*1060*/  LEA.HI.X R15, R4, UR15, R7, 0x1, P0 ;  /* 0x0000000f040f7c11 */ /* 0x000fc600080f0c07 */
[----:B------:R-:W1:Y:S04]  /*1070*/  LDS.128 R4, [R24] ;  /* 0x0000000018047984 */ /* 0x000e680000000c00 */
[----:B------:R-:W4:Y:S01]  /*1080*/  LDG.E.CONSTANT R14, desc[UR10][R14.64] ;  /* 0x0000000a0e0e7981 */ /* 0x000f22000c1e9900 */
[----:B------:R-:W0:Y:S01]  /*1090*/  S2R R32, SR_TID.X ;  /* 0x0000000000207919 */ /* 0x000e220000002100 */
[----:B------:R-:W-:Y:S01]  /*10a0*/  UMOV UR6, 0xffffffff ;  /* 0xffffffff00067882 */ /* 0x000fe20000000000 */
[--C-:B-1----:R-:W-:Y:S02]  /*10b0*/  HADD2.F32 R33, -RZ, R5.reuse.H0_H0 ;  /* 0x20000005ff217230 */ /* 0x102fe40000004100 */
[----:B------:R-:W-:Y:S01]  /*10c0*/  HADD2.F32 R5, -RZ, R5.H1_H1 ;  /* 0x30000005ff057230 */ /* 0x000fe20000004100 */
[----:B0-----:R-:W-:-:S04]  /*10d0*/  SHF.R.S32.HI R11, RZ, 0x1f, R32 ;  /* 0x0000001fff0b7819 */ /* 0x001fc80000011420 */
[----:B------:R-:W-:-:S04]  /*10e0*/  LEA.HI R11, R11, R32, RZ, 0x2 ;  /* 0x000000200b0b7211 */ /* 0x000fc800078f10ff */
[----:B------:R-:W-:-:S05]  /*10f0*/  LOP3.LUT R11, R11, 0xfffffffc, RZ, 0xc0, !PT ;  /* 0xfffffffc0b0b7812 */ /* 0x000fca00078ec0ff */
[----:B------:R-:W-:Y:S02]  /*1100*/  IMAD.IADD R11, R32, 0x1, -R11 ;  /* 0x00000001200b7824 */ /* 0x000fe400078e0a0b */
[--C-:B--2---:R-:W-:Y:S02]  /*1110*/  HADD2.F32 R36, -RZ, R31.reuse.H1_H1 ;  /* 0x3000001fff247230 */ /* 0x104fe40000004100 */
[----:B------:R-:W-:-:S03]  /*1120*/  HADD2.F32 R34, -RZ, R31.H0_H0 ;  /* 0x2000001fff227230 */ /* 0x000fc60000004100 */
[----:B------:R-:W-:Y:S01]  /*1130*/  FMUL.FTZ R31, R5, R36 ;  /* 0x00000024051f7220 */ /* 0x000fe20000410000 */
[--C-:B------:R-:W-:Y:S02]  /*1140*/  HADD2.F32 R5, -RZ, R4.reuse.H0_H0 ;  /* 0x20000004ff057230 */ /* 0x100fe40000004100 */
[----:B------:R-:W-:Y:S02]  /*1150*/  HADD2.F32 R4, -RZ, R4.H1_H1 ;  /* 0x30000004ff047230 */ /* 0x000fe40000004100 */
[--C-:B---3--:R-:W-:Y:S02]  /*1160*/  HADD2.F32 R9, -RZ, R8.reuse.H1_H1 ;  /* 0x30000008ff097230 */ /* 0x108fe40000004100 */
[----:B------:R-:W-:Y:S01]  /*1170*/  FMUL.FTZ R33, R33, R34 ;  /* 0x0000002221217220 */ /* 0x000fe20000410000 */
[----:B------:R-:W-:Y:S02]  /*1180*/  HADD2.F32 R34, -RZ, R8.H0_H0 ;  /* 0x20000008ff227230 */ /* 0x000fe40000004100 */
[----:B------:R-:W-:-:S02]  /*1190*/  HADD2.F32 R8, -RZ, R6.H0_H0 ;  /* 0x20000006ff087230 */ /* 0x000fc40000004100 */
[----:B------:R-:W-:Y:S01]  /*11a0*/  FFMA.FTZ R4, R4, R9, R31 ;  /* 0x0000000904047223 */ /* 0x000fe2000001001f */
[----:B------:R-:W-:Y:S02]  /*11b0*/  HADD2.F32 R9, -RZ, R6.H1_H1 ;  /* 0x30000006ff097230 */ /* 0x000fe40000004100 */
[----:B------:R-:W-:Y:S01]  /*11c0*/  FFMA.FTZ R33, R5, R34, R33 ;  /* 0x0000002205217223 */ /* 0x000fe20000010021 */
[----:B------:R-:W-:Y:S02]  /*11d0*/  HADD2.F32 R5, -RZ, R7.H0_H0 ;  /* 0x20000007ff057230 */ /* 0x000fe40000004100 */
[--C-:B----4-:R-:W-:Y:S02]  /*11e0*/  HADD2.F32 R6, -RZ, R10.reuse.H0_H0 ;  /* 0x2000000aff067230 */ /* 0x110fe40000004100 */
[----:B------:R-:W-:-:S03]  /*11f0*/  HADD2.F32 R10, -RZ, R10.H1_H1 ;  /* 0x3000000aff0a7230 */ /* 0x000fc60000004100 */
[----:B------:R-:W-:Y:S01]  /*1200*/  FFMA.FTZ R6, R8, R6, R33 ;  /* 0x0000000608067223 */ /* 0x000fe20000010021 */
        /* <DEDUP_REMOVED lines=11> */
.L_x_24315:
        /* <DEDUP_REMOVED lines=12> */
[----:B0-----:R-:W-:-:S05]  /*1380*/  FSEL R5, R6, RZ, !P0 ;  /* 0x000000ff06057208 */ /* 0x001fca0004000000 */
[----:B------:R1:W-:Y:S04]  /*1390*/  STS [R30], R5 ;  /* 0x000000051e007388 */ /* 0x0003e80000000800 */
[----:B------:R-:W-:-:S07]  /*13a0*/  @!P0 FMNMX.FTZ R13, R13, R6, !PT ;  /* 0x000000060d0d8209 */ /* 0x000fce0007810000 */
.L_x_24278:
[----:B------:R-:W-:Y:S05]  /*13b0*/  BSYNC B1 ;  /* 0x0000000000017941 */ /* 0x000fea0003800000 */
.L_x_24277:
[----:B------:R-:W-:Y:S01]  /*13c0*/  IADD3 R16, P0, R16, 0x10, RZ ;  /* 0x0000001010107810 */ /* 0x000fe20007f1e0ff */
[----:B------:R-:W-:Y:S01]  /*13d0*/  VIADD R29, R29, 0x20 ;  /* 0x000000201d1d7836 */ /* 0x000fe20000000000 */
[----:B-1----:R-:W-:Y:S01]  /*13e0*/  IADD3 R30, R30, 0x80, RZ ;  /* 0x000000801e1e7810 */ /* 0x002fe20007ffe0ff */
[----:B------:R-:W-:Y:S02]  /*13f0*/  VIADD R18, R18, 0x20 ;  /* 0x0000002012127836 */ /* 0x000fe40000000000 */
[----:B------:R-:W-:Y:S01]  /*1400*/  IMAD.X R17, RZ, RZ, R17, P0 ;  /* 0x000000ffff117224 */ /* 0x000fe200000e0611 */
[----:B------:R-:W-:Y:S07]  /*1410*/  @!P3 BRA `(.L_x_24279) ;  /* 0xfffffff80090b947 */ /* 0x000fee000383ffff */
.L_x_24275:
[----:B------:R-:W-:Y:S05]  /*1420*/  BSYNC B0 ;  /* 0x0000000000007941 */ /* 0x000fea0003800000 */
.L_x_24274:
[----:B-----5:R-:W1:Y:S01]  /*1430*/  S2R R0, SR_TID.X ;  /* 0x0000000000007919 */ /* 0x020e620000002100 */
[----:B------:R-:W-:Y:S01]  /*1440*/  UMOV UR6, 0xffffffff ;  /* 0xffffffff00067882 */ /* 0x000fe20000000000 */
[----:B-1----:R-:W-:-:S04]  /*1450*/  SHF.R.S32.HI R3, RZ, 0x1f, R0 ;  /* 0x0000001fff037819 */ /* 0x002fc80000011400 */
[----:B------:R-:W-:-:S04]  /*1460*/  LEA.HI R3, R3, R0, RZ, 0x5 ;  /* 0x0000000003037211 */ /* 0x000fc800078f28ff */
[----:B0-----:R-:W-:Y:S02]  /*1470*/  LOP3.LUT R5, R3, 0xffffffe0, RZ, 0xc0, !PT ;  /* 0xffffffe003057812 */ /* 0x001fe400078ec0ff */
        /* <DEDUP_REMOVED lines=8> */
.L_x_24320:
        /* <DEDUP_REMOVED lines=15> */
[----:B------:R-:W2:Y:S01]  /*15f0*/  @!P0 S2R R5, SR_CgaCtaId ;  /* 0x0000000000058919 */ /* 0x000ea20000008800 */
[----:B-1----:R-:W-:Y:S01]  /*1600*/  @!P0 MOV R4, 0x400 ;  /* 0x0000040000048802 */ /* 0x002fe20000000f00 */
[----:B------:R-:W-:-:S04]  /*1610*/  ULOP3.LUT UR6, UR6, 0xfffffff8, URZ, 0xc0, !UPT ;  /* 0xfffffff806067892 */ /* 0x000fc8000f8ec03f */
[----:B------:R-:W-:Y:S01]  /*1620*/  @!P0 VIADD R4, R4, 0x40 ;  /* 0x0000004004048836 */ /* 0x000fe20000000000 */
[----:B------:R-:W-:-:S04]  /*1630*/  UISETP.LT.AND UP0, UPT, UR12, UR6, UPT ;  /* 0x000000060c00728c */ /* 0x000fc8000bf01270 */
[----:B------:R-:W-:-:S06]  /*1640*/  USEL UR6, UR12, UR6, UP0 ;  /* 0x000000060c067287 */ /* 0x000fcc0008000000 */
[----:B------:R-:W-:Y:S02]  /*1650*/  ISETP.GE.AND P2, PT, R0, UR6, PT ;  /* 0x0000000600007c0c */ /* 0x000fe4000bf46270 */
[----:B--2---:R-:W-:Y:S01]  /*1660*/  @!P0 LEA R4, R5, R4, 0x18 ;  /* 0x0000000405048211 */ /* 0x004fe200078ec0ff */
[----:B------:R-:W-:-:S03]  /*1670*/  IMAD.MOV.U32 R5, RZ, RZ, -0x800001 ;  /* 0xff7fffffff057424 */ /* 0x000fc600078e00ff */
[----:B0-----:R-:W-:-:S05]  /*1680*/  @!P0 LEA R6, R3, R4, 0x2 ;  /* 0x0000000403068211 */ /* 0x001fca00078e10ff */
[----:B------:R0:W1:Y:S02]  /*1690*/  @!P0 LDS R5, [R6] ;  /* 0x0000000006058984 */ /* 0x0000640000000800 */
[----:B0-----:R-:W-:Y:S02]  /*16a0*/  IMAD.MOV.U32 R6, RZ, RZ, RZ ;  /* 0x000000ffff067224 */ /* 0x001fe400078e00ff */
[----:B-1----:R-:W0:Y:S02]  /*16b0*/  SHFL.BFLY PT, R4, R5, 0x2, 0x1f ;  /* 0x0c401f0005047f89 */ /* 0x002e2400000e0000 */
[----:B0-----:R-:W-:-:S05]  /*16c0*/  FMNMX.FTZ R7, R4, R5, !PT ;  /* 0x0000000504077209 */ /* 0x001fca0007810000 */
[----:B------:R-:W0:Y:S02]  /*16d0*/  SHFL.BFLY PT, R4, R7, 0x1, 0x1f ;  /* 0x0c201f0007047f89 */ /* 0x000e2400000e0000 */
[----:B0-----:R-:W-:-:S06]  /*16e0*/  FMNMX.FTZ R4, R7, R4, !PT ;  /* 0x0000000407047209 */ /* 0x001fcc0007810000 */
[----:B------:R-:W0:Y:S01]  /*16f0*/  SHFL.IDX PT, R4, R4, RZ, 0x1f ;  /* 0x00001fff04047589 */ /* 0x000e2200000e0000 */
        /* <DEDUP_REMOVED lines=17> */
.L_x_24285:
        /* <DEDUP_REMOVED lines=11> */
.L_x_24284:
[----:B------:R-:W-:Y:S05]  /*18c0*/  BSYNC B1 ;  /* 0x0000000000017941 */ /* 0x000fea0003800000 */
.L_x_24283:
        /* <DEDUP_REMOVED lines=15> */
.L_x_24288:
[----:B------:R-:W0:Y:S01]  /*19c0*/  LDS R15, [R7+-0x200] ;  /* 0xfffe0000070f7984 */ /* 0x000e220000000800 */
[----:B------:R-:W-:-:S03]  /*19d0*/  VIADD R5, R5, 0x800 ;  /* 0x0000080005057836 */ /* 0x000fc60000000000 */
[----:B------:R-:W1:Y:S02]  /*19e0*/  LDS R19, [R7+0x200] ;  /* 0x0002000007137984 */ /* 0x000e640000000800 */
[----:B------:R-:W-:Y:S02]  /*19f0*/  ISETP.GE.AND P3, PT, R5, R8, PT ;  /* 0x000000080500720c */ /* 0x000fe40003f66270 */
[----:B------:R-:W2:Y:S04]  /*1a00*/  LDS R17, [R7] ;  /* 0x0000000007117984 */ /* 0x000ea80000000800 */
[----:B------:R-:W3:Y:S04]  /*1a10*/  LDS R9, [R7+-0x400] ;  /* 0xfffc000007097984 */ /* 0x000ee80000000800 */
[----:B------:R-:W4:Y:S04]  /*1a20*/  LDS R21, [R7+0x400] ;  /* 0x0004000007157984 */ /* 0x000f280000000800 */
        /* <DEDUP_REMOVED lines=18> */
[----:B-----5:R-:W-:Y:S01]  /*1b50*/  FADD.FTZ R13, -R4, R13 ;  /* 0x0000000d040d7221 */ /* 0x020fe20000010100 */
[----:B------:R-:W5:Y:S01]  /*1b60*/  MUFU.EX2 R14, R14 ;  /* 0x0000000e000e7308 */ /* 0x000f620000000800 */
[----:B------:R-:W-:Y:S01]  /*1b70*/  FMUL.FTZ R18, R18, 1.4426950216293334961 ;  /* 0x3fb8aa3b12127820 */ /* 0x000fe20000410000 */
[C---:B------:R-:W-:Y:S01]  /*1b80*/  FADD.FTZ R20, -R4.reuse, R23 ;  /* 0x0000001704147221 */ /* 0x040fe20000010100 */
[----:B------:R-:W-:Y:S01]  /*1b90*/  FMUL.FTZ R22, R13, 1.4426950216293334961 ;  /* 0x3fb8aa3b0d167820 */ /* 0x000fe20000410000 */
[----:B------:R-:W4:Y:S01]  /*1ba0*/  LDS R23, [R7+0x1400] ;  /* 0x0014000007177984 */ /* 0x000f220000000800 */
[----:B------:R-:W-:-:S03]  /*1bb0*/  FADD.FTZ R13, -R4, R11 ;  /* 0x0000000b040d7221 */ /* 0x000fc60000010100 */
[----:B------:R-:W0:Y:S01]  /*1bc0*/  MUFU.EX2 R9, R9 ;  /* 0x0000000900097308 */ /* 0x000e220000000800 */
[----:B------:R-:W4:Y:S01]  /*1bd0*/  LDS R11, [R7+0x1800] ;  /* 0x00180000070b7984 */ /* 0x000f220000000800 */
[----:B------:R-:W-:Y:S01]  /*1be0*/  FMUL.FTZ R20, R20, 1.4426950216293334961 ;  /* 0x3fb8aa3b14147820 */ /* 0x000fe20000410000 */
[----:B------:R-:W-:Y:S01]  /*1bf0*/  FMUL.FTZ R24, R13, 1.4426950216293334961 ;  /* 0x3fb8aa3b0d187820 */ /* 0x000fe20000410000 */
[C---:B------:R-:W-:Y:S01]  /*1c00*/  FADD.FTZ R25, -R4.reuse, R25 ;  /* 0x0000001904197221 */ /* 0x040fe20000010100 */
[----:B------:R-:W4:Y:S03]  /*1c10*/  LDS R13, [R7+0x1a00] ;  /* 0x001a0000070d7984 */ /* 0x000f260000000800 */
[----:B------:R-:W3:Y:S01]  /*1c20*/  MUFU.EX2 R16, R16 ;  /* 0x0000001000107308 */ /* 0x000ee20000000800 */
[----:B------:R-:W-:Y:S01]  /*1c30*/  FMUL.FTZ R25, R25, 1.4426950216293334961 ;  /* 0x3fb8aa3b19197820 */ /* 0x000fe20000410000 */
[----:B--2---:R-:W-:Y:S04]  /*1c40*/  STS [R7+-0x200], R10 ;  /* 0xfffe000a07007388 */ /* 0x004fe80000000800 */
[----:B-----5:R-:W-:Y:S02]  /*1c50*/  STS [R7], R14 ;  /* 0x0000000e07007388 */ /* 0x020fe40000000800 */
[----:B------:R-:W2:Y:S01]  /*1c60*/  MUFU.EX2 R18, R18 ;  /* 0x0000001200127308 */ /* 0x000ea20000000800 */
[C---:B0-----:R-:W-:Y:S01]  /*1c70*/  FADD.FTZ R15, -R4.reuse, R15 ;  /* 0x0000000f040f7221 */ /* 0x041fe20000010100 */
[----:B------:R-:W-:Y:S03]  /*1c80*/  STS [R7+-0x400], R9 ;  /* 0xfffc000907007388 */ /* 0x000fe60000000800 */
[----:B------:R-:W-:Y:S01]  /*1c90*/  FMUL.FTZ R15, R15, 1.4426950216293334961 ;  /* 0x3fb8aa3b0f0f7820 */ /* 0x000fe20000410000 */
[----:B-1----:R-:W-:-:S02]  /*1ca0*/  FADD.FTZ R17, -R4, R17 ;  /* 0x0000001104117221 */ /* 0x002fc40000010100 */
[----:B------:R-:W0:Y:S01]  /*1cb0*/  MUFU.EX2 R20, R20 ;  /* 0x0000001400147308 */ /* 0x000e220000000800 */
[C---:B---3--:R-:W-:Y:S01]  /*1cc0*/  FADD.FTZ R19, -R4.reuse, R19 ;  /* 0x0000001304137221 */ /* 0x048fe20000010100 */
[----:B------:R-:W-:Y:S01]  /*1cd0*/  FMUL.FTZ R17, R17, 1.4426950216293334961 ;  /* 0x3fb8aa3b11117820 */ /* 0x000fe20000410000 */
[----:B------:R-:W-:Y:S02]  /*1ce0*/  STS [R7+0x200], R16 ;  /* 0x0002001007007388 */ /* 0x000fe40000000800 */
[----:B------:R-:W-:Y:S01]  /*1cf0*/  FMUL.FTZ R19, R19, 1.4426950216293334961 ;  /* 0x3fb8aa3b13137820 */ /* 0x000fe20000410000 */
[C---:B----4-:R-:W-:Y:S02]  /*1d00*/  FADD.FTZ R21, -R4.reuse, R21 ;  /* 0x0000001504157221 */ /* 0x050fe40000010100 */
[----:B------:R1:W3:Y:S01]  /*1d10*/  MUFU.EX2 R26, R15 ;  /* 0x0000000f001a7308 */ /* 0x0002e20000000800 */
[----:B--2---:R-:W-:Y:S01]  /*1d20*/  STS [R7+0x400], R18 ;  /* 0x0004001207007388 */ /* 0x004fe20000000800 */
[----:B------:R-:W-:Y:S01]  /*1d30*/  FMUL.FTZ R21, R21, 1.4426950216293334961 ;  /* 0x3fb8aa3b15157820 */ /* 0x000fe20000410000 */
[----:B------:R-:W-:-:S05]  /*1d40*/  FADD.FTZ R23, -R4, R23 ;  /* 0x0000001704177221 */ /* 0x000fca0000010100 */
[----:B------:R-:W2:Y:S01]  /*1d50*/  MUFU.EX2 R22, R22 ;  /* 0x0000001600167308 */ /* 0x000ea20000000800 */
[----:B-1----:R-:W-:Y:S01]  /*1d60*/  FADD.FTZ R15, R9, R6 ;  /* 0x00000006090f7221 */ /* 0x002fe20000010000 */
[----:B------:R-:W-:Y:S01]  /*1d70*/  FMUL.FTZ R23, R23, 1.4426950216293334961 ;  /* 0x3fb8aa3b17177820 */ /* 0x000fe20000410000 */
[C---:B------:R-:W-:Y:S01]  /*1d80*/  FADD.FTZ R11, -R4.reuse, R11 ;  /* 0x0000000b040b7221 */ /* 0x040fe20000010100 */
[----:B0-----:R-:W-:Y:S01]  /*1d90*/  STS [R7+0x600], R20 ;  /* 0x0006001407007388 */ /* 0x001fe20000000800 */
[----:B------:R-:W-:Y:S01]  /*1da0*/  FADD.FTZ R15, R15, R10 ;  /* 0x0000000a0f0f7221 */ /* 0x000fe20000010000 */
[----:B------:R-:W-:Y:S01]  /*1db0*/  FADD.FTZ R13, -R4, R13 ;  /* 0x0000000d040d7221 */ /* 0x000fe20000010100 */
[----:B------:R-:W-:Y:S01]  /*1dc0*/  FMUL.FTZ R11, R11, 1.4426950216293334961 ;  /* 0x3fb8aa3b0b0b7820 */ /* 0x000fe20000410000 */
[----:B------:R-:W0:Y:S01]  /*1dd0*/  MUFU.EX2 R24, R24 ;  /* 0x0000001800187308 */ /* 0x000e220000000800 */
[----:B------:R-:W-:Y:S01]  /*1de0*/  FADD.FTZ R15, R15, R14 ;  /* 0x0000000e0f0f7221 */ /* 0x000fe20000010000 */
[----:B------:R-:W-:Y:S01]  /*1df0*/  FMUL.FTZ R13, R13, 1.4426950216293334961 ;  /* 0x3fb8aa3b0d0d7820 */ /* 0x000fe20000410000 */
[----:B---3--:R-:W-:Y:S02]  /*1e00*/  STS [R7+0xc00], R26 ;  /* 0x000c001a07007388 */ /* 0x008fe40000000800 */
        /* <DEDUP_REMOVED lines=31> */
.L_x_24287:
[----:B------:R-:W-:Y:S05]  /*2000*/  BSYNC B1 ;  /* 0x0000000000017941 */ /* 0x000fea0003800000 */
.L_x_24286:
        /* <DEDUP_REMOVED lines=55> */
.L_x_24290:
[----:B------:R-:W-:Y:S05]  /*2380*/  BSYNC B1 ;  /* 0x0000000000017941 */ /* 0x000fea0003800000 */
.L_x_24289:
        /* <DEDUP_REMOVED lines=26> */
.L_x_24282:
[----:B------:R-:W-:Y:S05]  /*2530*/  BSYNC B0 ;  /* 0x0000000000007941 */ /* 0x000fea0003800000 */
.L_x_24281:
        /* <DEDUP_REMOVED lines=51> */
.L_x_24295:
        /* <DEDUP_REMOVED lines=8> */
.L_x_24294:
[----:B------:R-:W-:Y:S05]  /*28f0*/  BSYNC B1 ;  /* 0x0000000000017941 */ /* 0x000fea0003800000 */
.L_x_24293:
        /* <DEDUP_REMOVED lines=15> */
.L_x_24298:
        /* <DEDUP_REMOVED lines=33> */
[C---:B------:R-:W-:Y:S01]  /*2c00*/  FMUL.FTZ R28, R4.reuse, R33 ;  /* 0x00000021041c7220 */ /* 0x040fe20000410000 */
[C---:B0-----:R-:W-:Y:S02]  /*2c10*/  FMUL.FTZ R10, R4.reuse, R35 ;  /* 0x00000023040a7220 */ /* 0x041fe40000410000 */
        /* <DEDUP_REMOVED lines=17> */
.L_x_24297:
[----:B------:R-:W-:Y:S05]  /*2d30*/  BSYNC B1 ;  /* 0x0000000000017941 */ /* 0x000fea0003800000 */
.L_x_24296:
        /* <DEDUP_REMOVED lines=31> */
.L_x_24300:
[----:B------:R-:W-:Y:S05]  /*2f30*/  BSYNC B1 ;  /* 0x0000000000017941 */ /* 0x000fea0003800000 */
.L_x_24299:
        /* <DEDUP_REMOVED lines=14> */
.L_x_24292:
[----:B------:R-:W-:Y:S05]  /*3020*/  BSYNC B0 ;  /* 0x0000000000007941 */ /* 0x000fea0003800000 */
.L_x_24291:
[----:B------:R-:W-:Y:S01]  /*3030*/  BAR.SYNC.DEFER_BLOCKING 0x0 ;  /* 0x0000000000007b1d */ /* 0x000fe20000010000 */
[----:B------:R-:W-:-:S05]  /*3040*/  IMAD.MOV.U32 R29, RZ, RZ, RZ ;  /* 0x000000ffff1d7224 */ /* 0x000fca00078e00ff */
[----:B------:R-:W-:Y:S04]  /*3050*/  BSSY B0, `(.L_x_24301) ;  /* 0x00000ee000007945 */ /* 0x000fe80003800000 */
[----:B------:R-:W-:Y:S05]  /*3060*/  @P1 BRA `(.L_x_24302) ;  /* 0x0000000c00b01947 */ /* 0x000fea0003800000 */
[----:B------:R-:W-:Y:S01]  /*3070*/  LOP3.LUT R16, RZ, R2, RZ, 0x33, !PT ;  /* 0x00000002ff107212 */ /* 0x000fe200078e33ff */
[----:B01----:R-:W0:Y:S01]  /*3080*/  LDC R5, c[0x0][0x25c] ;  /* 0x00009700ff057b82 */ /* 0x003e220000000800 */
[----:B------:R-:W-:Y:S01]  /*3090*/  ULDC UR6, c[0x0][0x260] ;  /* 0x0000980000067ab9 */ /* 0x000fe20000000800 */
[----:B------:R-:W-:Y:S01]  /*30a0*/  SHF.L.U32 R26, R3, 0x3, RZ ;  /* 0x00000003031a7819 */ /* 0x000fe200000006ff */
[----:B------:R-:W-:Y:S01]  /*30b0*/  IMAD R7, R12, UR6, RZ ;  /* 0x000000060c077c24 */ /* 0x000fe2000f8e02ff */
[----:B------:R-:W-:Y:S01]  /*30c0*/  BSSY B1, `(.L_x_24303) ;  /* 0x0000053000017945 */ /* 0x000fe20003800000 */
[----:B------:R-:W-:Y:S01]  /*30d0*/  VIADD R16, R16, UR4 ;  /* 0x0000000410107c36 */ /* 0x000fe20008000000 */
[----:B------:R-:W-:Y:S01]  /*30e0*/  SHF.R.S32.HI R4, RZ, 0x1f, R26 ;  /* 0x0000001fff047819 */ /* 0x000fe2000001141a */
[----:B------:R-:W-:Y:S01]  /*30f0*/  IMAD.U32 R25, RZ, RZ, UR4 ;  /* 0x00000004ff197e24 */ /* 0x000fe2000f8e00ff */
[----:B------:R-:W-:Y:S01]  /*3100*/  IADD3 R26, P1, R7, R26, RZ ;  /* 0x0000001a071a7210 */ /* 0x000fe20007f3e0ff */
[----:B------:R-:W-:Y:S01]  /*3110*/  IMAD.MOV.U32 R29, RZ, RZ, RZ ;  /* 0x000000ffff1d7224 */ /* 0x000fe200078e00ff */
[----:B------:R-:W-:Y:S01]  /*3120*/  LOP3.LUT P0, RZ, R16, 0x4, RZ, 0xc0, !PT ;  /* 0x0000000410ff7812 */ /* 0x000fe2000780c0ff */
[----:B------:R-:W-:Y:S01]  /*3130*/  VIADD R25, R25, 0xffffffff ;  /* 0xffffffff19197836 */ /* 0x000fe20000000000 */
[----:B------:R-:W-:-:S02]  /*3140*/  LEA.HI.X.SX32 R27, R7, R4, 0x1, P1 ;  /* 0x00000004071b7211 */ /* 0x000fc400008f0eff */
[----:B------:R-:W-:Y:S02]  /*3150*/  MOV R30, R2 ;  /* 0x00000002001e7202 */ /* 0x000fe40000000f00 */
[----:B0-----:R-:W-:-:S07]  /*3160*/  SHF.R.S32.HI R24, RZ, 0x1f, R5 ;  /* 0x0000001fff187819 */ /* 0x001fce0000011405 */
[----:B------:R-:W-:Y:S05]  /*3170*/  @P0 BRA `(.L_x_24304) ;  /* 0x00000004001c0947 */ /* 0x000fea0003800000 */
[----:B------:R-:W-:Y:S01]  /*3180*/  IADD3 R4, P0, R2, UR5, RZ ;  /* 0x0000000502047c10 */ /* 0x000fe2000ff1e0ff */
[----:B------:R-:W-:-:S03]  /*3190*/  ULDC.64 UR6, c[0x0][0x238] ;  /* 0x00008e0000067ab9 */ /* 0x000fc60000000a00 */
[----:B------:R-:W-:Y:S02]  /*31a0*/  LEA.HI.X.SX32 R7, R2, UR13, 0x1, P0 ;  /* 0x0000000d02077c11 */ /* 0x000fe400080f0eff */
        /* <DEDUP_REMOVED lines=8> */
[----:B------:R-:W-:-:S03]  /*3230*/  LEA R6, P0, R4, UR6, 0x1 ;  /* 0x0000000604067c11 */ /* 0x000fc6000f8008ff */
[----:B------:R-:W-:-:S05]  /*3240*/  IMAD.IADD R5, R5, 0x1, R7 ;  /* 0x0000000105057824 */ /* 0x000fca00078e0207 */
[----:B------:R-:W-:-:S06]  /*3250*/  LEA.HI.X R7, R4, UR7, R5, 0x1, P0 ;  /* 0x0000000704077c11 */ /* 0x000fcc00080f0c05 */
[----:B------:R-:W5:Y:S01]  /*3260*/  LDG.E.128.CONSTANT R4, desc[UR10][R6.64] ;  /* 0x0000000a06047981 */ /* 0x000f62000c1e9d00 */
[----:B------:R-:W0:Y:S01]  /*3270*/  S2UR UR7, SR_CgaCtaId ;  /* 0x00000000000779c3 */ /* 0x000e220000008800 */
[----:B------:R-:W-:Y:S01]  /*3280*/  UMOV UR6, 0x400 ;  /* 0x0000040000067882 */ /* 0x000fe20000000000 */
[----:B------:R-:W-:Y:S01]  /*3290*/  ISETP.NE.AND P0, PT, R2, R25, PT ;  /* 0x000000190200720c */ /* 0x000fe20003f05270 */
[----:B------:R-:W-:Y:S01]  /*32a0*/  UIADD3 UR6, UR6, 0x60, URZ ;  /* 0x0000006006067890 */ /* 0x000fe2000fffe03f */
[----:B------:R-:W-:Y:S03]  /*32b0*/  BSSY B2, `(.L_x_24305) ;  /* 0x0000028000027945 */ /* 0x000fe60003800000 */
[----:B0-----:R-:W-:-:S06]  /*32c0*/  ULEA UR6, UR7, UR6, 0x18 ;  /* 0x0000000607067291 */ /* 0x001fcc000f8ec03f */
[----:B------:R-:W-:-:S05]  /*32d0*/  LEA R17, R2, UR6, 0x5 ;  /* 0x0000000602117c11 */ /* 0x000fca000f8e28ff */
[----:B------:R-:W0:Y:S04]  /*32e0*/  LDS.128 R12, [R17] ;  /* 0x00000000110c7984 */ /* 0x000e280000000c00 */
[----:B------:R1:W2:Y:S01]  /*32f0*/  LDS.128 R8, [R17+0x10] ;  /* 0x0000100011087984 */ /* 0x0002a20000000c00 */
[----:B0-----:R-:W-:Y:S02]  /*3300*/  F2FP.F16.F32.PACK_AB R12, R13, R12 ;  /* 0x0000000c0d0c723e */ /* 0x001fe400000000ff */
[----:B------:R-:W-:Y:S01]  /*3310*/  F2FP.F16.F32.PACK_AB R14, R15, R14 ;  /* 0x0000000e0f0e723e */ /* 0x000fe200000000ff */
[----:B-1----:R-:W-:Y:S06]  /*3320*/  @P0 BRA `(.L_x_24306) ;  /* 0x0000000000800947 */ /* 0x002fec0003800000 */
[----:B------:R-:W-:-:S04]  /*3330*/  IMAD.SHL.U32 R13, R2, 0x8, RZ ;  /* 0x00000008020d7824 */ /* 0x000fc800078e00ff */
        /* <DEDUP_REMOVED lines=8> */
[----:B------:R-:W-:Y:S01]  /*33c0*/  ISETP.GE.AND P1, PT, R18, UR12, PT ;  /* 0x0000000c12007c0c */ /* 0x000fe2000bf26270 */
[C---:B------:R-:W-:Y:S01]  /*33d0*/  VIADD R18, R13.reuse, 0x6 ;  /* 0x000000060d127836 */ /* 0x040fe20000000000 */
[----:B------:R-:W-:-:S02]  /*33e0*/  IADD3 R17, R13, 0x5, RZ ;  /* 0x000000050d117810 */ /* 0x000fc40007ffe0ff */
[----:B-----5:R-:W-:Y:S02]  /*33f0*/  SEL R13, R4, RZ, !P6 ;  /* 0x000000ff040d7207 */ /* 0x020fe40007000000 */
[----:B------:R-:W-:Y:S02]  /*3400*/  ISETP.GE.AND P4, PT, R19, UR12, PT ;  /* 0x0000000c13007c0c */ /* 0x000fe4000bf86270 */
[----:B------:R-:W-:Y:S02]  /*3410*/  ISETP.GE.AND P0, PT, R17, UR12, PT ;  /* 0x0000000c11007c0c */ /* 0x000fe4000bf06270 */
[----:B------:R-:W-:Y:S02]  /*3420*/  ISETP.GE.AND P6, PT, R15, UR12, PT ;  /* 0x0000000c0f007c0c */ /* 0x000fe4000bfc6270 */
[----:B------:R-:W-:Y:S02]  /*3430*/  ISETP.GE.AND P3, PT, R18, UR12, PT ;  /* 0x0000000c12007c0c */ /* 0x000fe4000bf66270 */
        /* <DEDUP_REMOVED lines=15> */
.L_x_24306:
[----:B------:R-:W-:Y:S05]  /*3530*/  BSYNC B2 ;  /* 0x0000000000027941 */ /* 0x000fea0003800000 */
.L_x_24305:
[----:B-----5:R-:W-:Y:S01]  /*3540*/  HMUL2 R14, R14, R5 ;  /* 0x000000050e0e7232 */ /* 0x020fe20000000000 */
[----:B--2---:R-:W-:Y:S01]  /*3550*/  F2FP.F16.F32.PACK_AB R8, R9, R8 ;  /* 0x000000080908723e */ /* 0x004fe200000000ff */
[----:B------:R-:W-:Y:S01]  /*3560*/  VIADD R30, R2, 0x4 ;  /* 0x00000004021e7836 */ /* 0x000fe20000000000 */
[----:B------:R-:W-:-:S03]  /*3570*/  F2FP.F16.F32.PACK_AB R10, R11, R10 ;  /* 0x0000000a0b0a723e */ /* 0x000fc600000000ff */
[----:B------:R-:W-:-:S10]  /*3580*/  HFMA2.MMA R4, R12, R4, R14 ;  /* 0x000000040c047235 */ /* 0x000fd4000000000e */
[----:B------:R-:W-:-:S06]  /*3590*/  HFMA2 R5, R8, R6, R4 ;  /* 0x0000000608057231 */ /* 0x000fcc0000000004 */
[----:B------:R-:W-:-:S10]  /*35a0*/  HFMA2.MMA R5, R10, R7, R5 ;  /* 0x000000070a057235 */ /* 0x000fd40000000005 */
[--C-:B------:R-:W-:Y:S02]  /*35b0*/  HADD2.F32 R4, -RZ, R5.reuse.H0_H0 ;  /* 0x20000005ff047230 */ /* 0x100fe40000004100 */
[----:B------:R-:W-:-:S05]  /*35c0*/  HADD2.F32 R5, -RZ, R5.H1_H1 ;  /* 0x30000005ff057230 */ /* 0x000fca0000004100 */
[----:B------:R-:W-:-:S04]  /*35d0*/  FADD.FTZ R4, R4, R5 ;  /* 0x0000000504047221 */ /* 0x000fc80000010000 */
[----:B------:R-:W-:-:S07]  /*35e0*/  FADD.FTZ R29, RZ, R4 ;  /* 0x00000004ff1d7221 */ /* 0x000fce0000010000 */
.L_x_24304:
[----:B------:R-:W-:Y:S05]  /*35f0*/  BSYNC B1 ;  /* 0x0000000000017941 */ /* 0x000fea0003800000 */
.L_x_24303:
[----:B------:R-:W-:-:S13]  /*3600*/  LOP3.LUT P0, RZ, R16, 0xfffffffc, RZ, 0xc0, !PT ;  /* 0xfffffffc10ff7812 */ /* 0x000fda000780c0ff */
[----:B------:R-:W-:Y:S05]  /*3610*/  @!P0 BRA `(.L_x_24302) ;  /* 0x0000000800448947 */ /* 0x000fea0003800000 */
[----:B------:R-:W0:Y:S01]  /*3620*/  S2UR UR7, SR_CgaCtaId ;  /* 0x00000000000779c3 */ /* 0x000e220000008800 */
[----:B------:R-:W-:Y:S01]  /*3630*/  UMOV UR6, 0x400 ;  /* 0x0000040000067882 */ /* 0x000fe20000000000 */
[C---:B------:R-:W-:Y:S01]  /*3640*/  IADD3 R35, P0, R30.reuse, UR5, RZ ;  /* 0x000000051e237c10 */ /* 0x040fe2000ff1e0ff */
[----:B------:R-:W-:Y:S01]  /*3650*/  UIADD3 UR6, UR6, 0x60, URZ ;  /* 0x0000006006067890 */ /* 0x000fe2000fffe03f */
[C---:B------:R-:W-:Y:S01]  /*3660*/  SHF.L.U32 R32, R30.reuse, 0x3, RZ ;  /* 0x000000031e207819 */ /* 0x040fe200000006ff */
[----:B------:R-:W-:Y:S01]  /*3670*/  ULDC.64 UR14, c[0x0][0x238] ;  /* 0x00008e00000e7ab9 */ /* 0x000fe20000000a00 */
[----:B------:R-:W-:Y:S01]  /*3680*/  LEA.HI.X.SX32 R4, R30, UR13, 0x1, P0 ;  /* 0x0000000d1e047c11 */ /* 0x000fe200080f0eff */
[----:B------:R-:W-:Y:S01]  /*3690*/  IMAD.IADD R31, R25, 0x1, -R30 ;  /* 0x00000001191f7824 */ /* 0x000fe200078e0a1e */
[----:B------:R-:W-:-:S04]  /*36a0*/  LEA R34, P0, R35, UR14, 0x2 ;  /* 0x0000000e23227c11 */ /* 0x000fc8000f8010ff */
[----:B------:R-:W-:Y:S01]  /*36b0*/  LEA.HI.X R35, R35, UR15, R4, 0x2, P0 ;  /* 0x0000000f23237c11 */ /* 0x000fe200080f1404 */
[----:B0-----:R-:W-:-:S06]  /*36c0*/  ULEA UR6, UR7, UR6, 0x18 ;  /* 0x0000000607067291 */ /* 0x001fcc000f8ec03f */
[----:B------:R-:W-:-:S05]  /*36d0*/  LEA R28, R30, UR6, 0x5 ;  /* 0x000000061e1c7c11 */ /* 0x000fca000f8e28ff */
[----:B------:R-:W-:-:S07]  /*36e0*/  VIADD R28, R28, 0x80 ;  /* 0x000000801c1c7836 */ /* 0x000fce0000000000 */
.L_x_24311:
[----:B------:R-:W2:Y:S01]  /*36f0*/  LDG.E.CONSTANT R7, desc[UR10][R34.64+0x10] ;  /* 0x0000100a22077981 */ /* 0x000ea2000c1e9900 */
[----:B------:R-:W0:Y:S03]  /*3700*/  LDC R15, c[0x0][0x25c] ;  /* 0x00009700ff0f7b82 */ /* 0x000e260000000800 */
[----:B------:R-:W3:Y:S01]  /*3710*/  LDG.E.CONSTANT R13, desc[UR10][R34.64] ;  /* 0x0000000a220d7981 */ /* 0x000ee2000c1e9900 */
[----:B------:R-:W-:Y:S01]  /*3720*/  MOV R11, R27 ;  /* 0x0000001b000b7202 */ /* 0x000fe20000000f00 */
[----:B------:R-:W-:Y:S02]  /*3730*/  IMAD.MOV.U32 R10, RZ, RZ, R26 ;  /* 0x000000ffff0a7224 */ /* 0x000fe400078e001a */
[----:B------:R-:W1:Y:S01]  /*3740*/  LDS.128 R16, [R28+-0x80] ;  /* 0xffff80001c107984 */ /* 0x000e620000000c00 */
[----:B------:R-:W4:Y:S01]  /*3750*/  LDC.64 R8, c[0x0][0x228] ;  /* 0x00008a00ff087b82 */ /* 0x000f220000000a00 */
[----:B--2---:R-:W-:-:S02]  /*3760*/  SHF.R.S32.HI R4, RZ, 0x1f, R7 ;  /* 0x0000001fff047819 */ /* 0x004fc40000011407 */
[----:B---3--:R-:W-:-:S03]  /*3770*/  SHF.R.S32.HI R12, RZ, 0x1f, R13 ;  /* 0x0000001fff0c7819 */ /* 0x008fc6000001140d */
[-C--:B0-----:R-:W-:Y:S02]  /*3780*/  IMAD R6, R4, R15.reuse, RZ ;  /* 0x0000000f04067224 */ /* 0x081fe400078e02ff */
[----:B------:R-:W-:-:S04]  /*3790*/  IMAD.WIDE.U32 R4, R7, R15, R10 ;  /* 0x0000000f07047225 */ /* 0x000fc800078e000a */
[----:B------:R-:W-:Y:S01]  /*37a0*/  IMAD R7, R7, R24, R6 ;  /* 0x0000001807077224 */ /* 0x000fe200078e0206 */
[----:B----4-:R-:W-:Y:S01]  /*37b0*/  LEA R6, P0, R4, R8, 0x1 ;  /* 0x0000000804067211 */ /* 0x010fe200078008ff */
[-C--:B------:R-:W-:Y:S02]  /*37c0*/  IMAD R12, R12, R15.reuse, RZ ;  /* 0x0000000f0c0c7224 */ /* 0x080fe400078e02ff */
[----:B------:R-:W-:Y:S02]  /*37d0*/  IMAD.IADD R5, R5, 0x1, R7 ;  /* 0x0000000105057824 */ /* 0x000fe400078e0207 */
[----:B------:R-:W-:-:S03]  /*37e0*/  IMAD.WIDE.U32 R10, R13, R15, R10 ;  /* 0x0000000f0d0a7225 */ /* 0x000fc600078e000a */
[----:B------:R-:W-:Y:S01]  /*37f0*/  LEA.HI.X R7, R4, R9, R5, 0x1, P0 ;  /* 0x0000000904077211 */ /* 0x000fe200000f0c05 */
[----:B------:R-:W-:Y:S01]  /*3800*/  IMAD R13, R13, R24, R12 ;  /* 0x000000180d0d7224 */ /* 0x000fe200078e020c */
[----:B------:R-:W-:-:S03]  /*3810*/  LEA R8, P0, R10, R8, 0x1 ;  /* 0x000000080a087211 */ /* 0x000fc600078008ff */
[----:B------:R-:W-:Y:S01]  /*3820*/  IMAD.IADD R11, R11, 0x1, R13 ;  /* 0x000000010b0b7824 */ /* 0x000fe200078e020d */
[----:B------:R-:W5:Y:S04]  /*3830*/  LDG.E.128.CONSTANT R4, desc[UR10][R6.64] ;  /* 0x0000000a06047981 */ /* 0x000f68000c1e9d00 */
[----:B------:R-:W-:Y:S01]  /*3840*/  LEA.HI.X R9, R10, R9, R11, 0x1, P0 ;  /* 0x000000090a097211 */ /* 0x000fe200000f0c0b */
[----:B------:R0:W2:Y:S05]  /*3850*/  LDS.128 R12, [R28+-0x70] ;  /* 0xffff90001c0c7984 */ /* 0x0000aa0000000c00 */
[----:B------:R-:W5:Y:S01]  /*3860*/  LDG.E.128.CONSTANT R8, desc[UR10][R8.64] ;  /* 0x0000000a08087981 */ /* 0x000f62000c1e9d00 */
[----:B------:R-:W-:Y:S01]  /*3870*/  ISETP.NE.AND P0, PT, R31, RZ, PT ;  /* 0x000000ff1f00720c */ /* 0x000fe20003f05270 */
[----:B------:R-:W-:Y:S01]  /*3880*/  BSSY B1, `(.L_x_24307) ;  /* 0x0000024000017945 */ /* 0x000fe20003800000 */
[----:B-1----:R-:W-:-:S02]  /*3890*/  F2FP.F16.F32.PACK_AB R18, R19, R18 ;  /* 0x000000121312723e */ /* 0x002fc400000000ff */
[----:B------:R-:W-:-:S03]  /*38a0*/  F2FP.F16.F32.PACK_AB R17, R17, R16 ;  /* 0x000000101111723e */ /* 0x000fc600000000ff */
[----:B------:R-:W-:-:S06]  /*38b0*/  IMAD.MOV.U32 R16, RZ, RZ, R18 ;  /* 0x000000ffff107224 */ /* 0x000fcc00078e0012 */
[----:B0-----:R-:W-:Y:S05]  /*38c0*/  @P0 BRA `(.L_x_24308) ;  /* 0x00000000007c0947 */ /* 0x001fea0003800000 */
        /* <DEDUP_REMOVED lines=8> */
[C---:B------:R-:W-:Y:S02]  /*3950*/  IADD3 R18, R32.reuse, 0x5, RZ ;  /* 0x0000000520127810 */ /* 0x040fe40007ffe0ff */
[----:B------:R-:W-:Y:S01]  /*3960*/  ISETP.GE.AND P2, PT, R19, UR12, PT ;  /* 0x0000000c13007c0c */ /* 0x000fe2000bf46270 */
[----:B------:R-:W-:Y:S01]  /*3970*/  VIADD R19, R32, 0x6 ;  /* 0x0000000620137836 */ /* 0x000fe20000000000 */
[----:B------:R-:W-:-:S02]  /*3980*/  ISETP.GE.AND P0, PT, R18, UR12, PT ;  /* 0x0000000c12007c0c */ /* 0x000fc4000bf06270 */
[----:B-----5:R-:W-:Y:S02]  /*3990*/  SEL R18, R8, RZ, !P6 ;  /* 0x000000ff08127207 */ /* 0x020fe40007000000 */
[----:B------:R-:W-:Y:S02]  /*39a0*/  ISETP.GE.AND P1, PT, R21, UR12, PT ;  /* 0x0000000c15007c0c */ /* 0x000fe4000bf26270 */
[----:B------:R-:W-:Y:S02]  /*39b0*/  ISETP.GE.AND P6, PT, R20, UR12, PT ;  /* 0x0000000c14007c0c */ /* 0x000fe4000bfc6270 */
[----:B------:R-:W-:Y:S02]  /*39c0*/  ISETP.GE.AND P3, PT, R19, UR12, PT ;  /* 0x0000000c13007c0c */ /* 0x000fe4000bf66270 */
        /* <DEDUP_REMOVED lines=15> */
.L_x_24308:
[----:B------:R-:W-:Y:S05]  /*3ac0*/  BSYNC B1 ;  /* 0x0000000000017941 */ /* 0x000fea0003800000 */
.L_x_24307:
[----:B------:R-:W-:Y:S02]  /*3ad0*/  IMAD.MOV.U32 R20, RZ, RZ, R17 ;  /* 0x000000ffff147224 */ /* 0x000fe400078e0011 */
[----:B-----5:R-:W-:Y:S01]  /*3ae0*/  HMUL2 R9, R16, R9 ;  /* 0x0000000910097232 */ /* 0x020fe20000000000 */
[----:B--2---:R-:W-:Y:S01]  /*3af0*/  F2FP.F16.F32.PACK_AB R12, R13, R12 ;  /* 0x0000000c0d0c723e */ /* 0x004fe200000000ff */
[----:B------:R-:W0:Y:S01]  /*3b00*/  LDS.128 R16, [R28] ;  /* 0x000000001c107984 */ /* 0x000e220000000c00 */
[----:B------:R-:W-:Y:S01]  /*3b10*/  F2FP.F16.F32.PACK_AB R14, R15, R14 ;  /* 0x0000000e0f0e723e */ /* 0x000fe200000000ff */
[----:B------:R-:W-:Y:S01]  /*3b20*/  HFMA2 R9, R20, R8, R9 ;  /* 0x0000000814097231 */ /* 0x000fe20000000009 */
[----:B------:R-:W-:Y:S01]  /*3b30*/  BSSY B1, `(.L_x_24309) ;  /* 0x000002f000017945 */ /* 0x000fe20003800000 */
[----:B------:R-:W1:Y:S04]  /*3b40*/  LDS.128 R20, [R28+0x10] ;  /* 0x000010001c147984 */ /* 0x000e680000000c00 */
[----:B------:R-:W-:Y:S01]  /*3b50*/  HFMA2.MMA R9, R12, R10, R9 ;  /* 0x0000000a0c097235 */ /* 0x000fe20000000009 */
[----:B------:R-:W-:-:S04]  /*3b60*/  IADD3 R10, R30, 0x4, RZ ;  /* 0x000000041e0a7810 */ /* 0x000fc80007ffe0ff */
[----:B------:R-:W-:-:S05]  /*3b70*/  ISETP.NE.AND P0, PT, R10, R25, PT ;  /* 0x000000190a00720c */ /* 0x000fca0003f05270 */
[----:B------:R-:W-:-:S05]  /*3b80*/  HFMA2 R9, R14, R11, R9 ;  /* 0x0000000b0e097231 */ /* 0x000fca0000000009 */
[--C-:B------:R-:W-:Y:S02]  /*3b90*/  HADD2.F32 R8, -RZ, R9.reuse.H0_H0 ;  /* 0x20000009ff087230 */ /* 0x100fe40000004100 */
[----:B------:R-:W-:-:S05]  /*3ba0*/  HADD2.F32 R9, -RZ, R9.H1_H1 ;  /* 0x30000009ff097230 */ /* 0x000fca0000004100 */
[----:B------:R-:W-:-:S04]  /*3bb0*/  FADD.FTZ R8, R8, R9 ;  /* 0x0000000908087221 */ /* 0x000fc80000010000 */
[----:B------:R-:W-:Y:S01]  /*3bc0*/  FADD.FTZ R29, R8, R29 ;  /* 0x0000001d081d7221 */ /* 0x000fe20000010000 */
[----:B0-----:R-:W-:Y:S02]  /*3bd0*/  F2FP.F16.F32.PACK_AB R16, R17, R16 ;  /* 0x000000101110723e */ /* 0x001fe400000000ff */
[----:B------:R-:W-:Y:S02]  /*3be0*/  F2FP.F16.F32.PACK_AB R18, R19, R18 ;  /* 0x000000121312723e */ /* 0x000fe400000000ff */
[----:B-1----:R-:W-:Y:S02]  /*3bf0*/  F2FP.F16.F32.PACK_AB R20, R21, R20 ;  /* 0x000000141514723e */ /* 0x002fe400000000ff */
[----:B------:R-:W-:Y:S01]  /*3c00*/  F2FP.F16.F32.PACK_AB R22, R23, R22 ;  /* 0x000000161716723e */ /* 0x000fe200000000ff */
[----:B------:R-:W-:Y:S06]  /*3c10*/  @P0 BRA `(.L_x_24310) ;  /* 0x0000000000800947 */ /* 0x000fec0003800000 */
[C---:B------:R-:W-:Y:S01]  /*3c20*/  VIADD R8, R32.reuse, 0x20 ;  /* 0x0000002020087836 */ /* 0x040fe20000000000 */
[C---:B------:R-:W-:Y:S01]  /*3c30*/  IADD3 R11, R32.reuse, 0x27, RZ ;  /* 0x00000027200b7810 */ /* 0x040fe20007ffe0ff */
[C---:B------:R-:W-:Y:S01]  /*3c40*/  VIADD R9, R32.reuse, 0x21 ;  /* 0x0000002120097836 */ /* 0x040fe20000000000 */
[----:B------:R-:W-:Y:S01]  /*3c50*/  PRMT R12, R7, 0x7632, R12 ;  /* 0x00007632070c7816 */ /* 0x000fe2000000000c */
[----:B------:R-:W-:Y:S01]  /*3c60*/  VIADD R10, R32, 0x22 ;  /* 0x00000022200a7836 */ /* 0x000fe20000000000 */
[----:B------:R-:W-:Y:S02]  /*3c70*/  ISETP.GE.AND P6, PT, R8, UR12, PT ;  /* 0x0000000c08007c0c */ /* 0x000fe4000bfc6270 */
[C---:B------:R-:W-:Y:S02]  /*3c80*/  IADD3 R8, R32.reuse, 0x23, RZ ;  /* 0x0000002320087810 */ /* 0x040fe40007ffe0ff */
[----:B------:R-:W-:Y:S01]  /*3c90*/  ISETP.GE.AND P2, PT, R9, UR12, PT ;  /* 0x0000000c09007c0c */ /* 0x000fe2000bf46270 */
[----:B------:R-:W-:Y:S01]  /*3ca0*/  VIADD R9, R32, 0x24 ;  /* 0x0000002420097836 */ /* 0x000fe20000000000 */
[----:B------:R-:W-:Y:S01]  /*3cb0*/  ISETP.GE.AND P5, PT, R10, UR12, PT ;  /* 0x0000000c0a007c0c */ /* 0x000fe2000bfa6270 */
[----:B------:R-:W-:Y:S01]  /*3cc0*/  VIADD R10, R32, 0x26 ;  /* 0x00000026200a7836 */ /* 0x000fe20000000000 */
[----:B------:R-:W-:Y:S01]  /*3cd0*/  ISETP.GE.AND P1, PT, R8, UR12, PT ;  /* 0x0000000c08007c0c */ /* 0x000fe2000bf26270 */
[----:B------:R-:W-:Y:S01]  /*3ce0*/  VIADD R8, R32, 0x25 ;  /* 0x0000002520087836 */ /* 0x000fe20000000000 */
[----:B------:R-:W-:-:S02]  /*3cf0*/  ISETP.GE.AND P4, PT, R9, UR12, PT ;  /* 0x0000000c09007c0c */ /* 0x000fc4000bf86270 */
[----:B------:R-:W-:Y:S02]  /*3d00*/  ISETP.GE.AND P3, PT, R10, UR12, PT ;  /* 0x0000000c0a007c0c */ /* 0x000fe4000bf66270 */
[----:B------:R-:W-:Y:S02]  /*3d10*/  ISETP.GE.AND P0, PT, R8, UR12, PT ;  /* 0x0000000c08007c0c */ /* 0x000fe4000bf06270 */
[C---:B------:R-:W-:Y:S02]  /*3d20*/  SEL R9, R4.reuse, RZ, !P6 ;  /* 0x000000ff04097207 */ /* 0x040fe40007000000 */
[----:B------:R-:W-:Y:S02]  /*3d30*/  ISETP.GE.AND P6, PT, R11, UR12, PT ;  /* 0x0000000c0b007c0c */ /* 0x000fe4000bfc6270 */
        /* <DEDUP_REMOVED lines=14> */
.L_x_24310:
[----:B------:R-:W-:Y:S05]  /*3e20*/  BSYNC B1 ;  /* 0x0000000000017941 */ /* 0x000fea0003800000 */
.L_x_24309:
[----:B------:R-:W-:Y:S02]  /*3e30*/  HMUL2 R5, R18, R5 ;  /* 0x0000000512057232 */ /* 0x000fe40000000000 */
[----:B------:R-:W-:Y:S01]  /*3e40*/  VIADD R30, R30, 0x8 ;  /* 0x000000081e1e7836 */ /* 0x000fe20000000000 */
[----:B------:R-:W-:Y:S01]  /*3e50*/  IADD3 R34, P1, R34, 0x20, RZ ;  /* 0x0000002022227810 */ /* 0x000fe20007f3e0ff */
[----:B------:R-:W-:Y:S01]  /*3e60*/  VIADD R31, R31, 0xfffffff8 ;  /* 0xfffffff81f1f7836 */ /* 0x000fe20000000000 */
[----:B------:R-:W-:Y:S01]  /*3e70*/  IADD3 R32, R32, 0x40, RZ ;  /* 0x0000004020207810 */ /* 0x000fe20007ffe0ff */
[----:B------:R-:W-:Y:S01]  /*3e80*/  VIADD R28, R28, 0x100 ;  /* 0x000001001c1c7836 */ /* 0x000fe20000000000 */
[----:B------:R-:W-:Y:S01]  /*3e90*/  HFMA2.MMA R5, R16, R4, R5 ;  /* 0x0000000410057235 */ /* 0x000fe20000000005 */
[----:B------:R-:W-:Y:S01]  /*3ea0*/  ISETP.GE.AND P0, PT, R30, UR4, PT ;  /* 0x000000041e007c0c */ /* 0x000fe2000bf06270 */
[----:B------:R-:W-:-:S08]  /*3eb0*/  IMAD.X R35, RZ, RZ, R35, P1 ;  /* 0x000000ffff237224 */ /* 0x000fd000008e0623 */
[----:B------:R-:W-:-:S06]  /*3ec0*/  HFMA2 R5, R20, R6, R5 ;  /* 0x0000000614057231 */ /* 0x000fcc0000000005 */
[----:B------:R-:W-:-:S10]  /*3ed0*/  HFMA2.MMA R5, R22, R7, R5 ;  /* 0x0000000716057235 */ /* 0x000fd40000000005 */
[--C-:B------:R-:W-:Y:S02]  /*3ee0*/  HADD2.F32 R4, -RZ, R5.reuse.H0_H0 ;  /* 0x20000005ff047230 */ /* 0x100fe40000004100 */
[----:B------:R-:W-:-:S05]  /*3ef0*/  HADD2.F32 R5, -RZ, R5.H1_H1 ;  /* 0x30000005ff057230 */ /* 0x000fca0000004100 */
[----:B------:R-:W-:-:S04]  /*3f00*/  FADD.FTZ R4, R4, R5 ;  /* 0x0000000504047221 */ /* 0x000fc80000010000 */
[----:B------:R-:W-:Y:S01]  /*3f10*/  FADD.FTZ R29, R29, R4 ;  /* 0x000000041d1d7221 */ /* 0x000fe20000010000 */
[----:B------:R-:W-:Y:S06]  /*3f20*/  @!P0 BRA `(.L_x_24311) ;  /* 0xfffffff400f08947 */ /* 0x000fec000383ffff */
.L_x_24302:
[----:B------:R-:W-:Y:S05]  /*3f30*/  BSYNC B0 ;  /* 0x0000000000007941 */ /* 0x000fea0003800000 */
.L_x_24301:
[----:B------:R-:W2:Y:S08]  /*3f40*/  S2UR UR7, SR_CgaCtaId ;  /* 0x00000000000779c3 */ /* 0x000eb00000008800 */
[----:B------:R-:W-:Y:S01]  /*3f50*/  BAR.SYNC.DEFER_BLOCKING 0x0 ;  /* 0x0000000000007b1d */ /* 0x000fe20000010000 */
[----:B01----:R-:W-:Y:S01]  /*3f60*/  LOP3.LUT R4, R0, 0xffffffc0, RZ, 0xc0, !PT ;  /* 0xffffffc000047812 */ /* 0x003fe200078ec0ff */
        /* <DEDUP_REMOVED lines=22> */
[----:B0-----:R-:W0:Y:S01]  /*40d0*/  S2R R2, SR_CTAID.Z ;  /* 0x0000000000027919 */ /* 0x001e220000002700 */
[----:B------:R-:W2:Y:S01]  /*40e0*/  S2UR UR5, SR_CTAID.X ;  /* 0x00000000000579c3 */ /* 0x000ea20000002500 */
[----:B------:R-:W-:Y:S01]  /*40f0*/  ULDC UR6, c[0x0][0x14] ;  /* 0x0000050000067ab9 */ /* 0x000fe20000000800 */
[----:B------:R-:W-:Y:S01]  /*4100*/  SHF.R.S32.HI R5, RZ, 0x1f, R3 ;  /* 0x0000001fff057819 */ /* 0x000fe20000011403 */
[----:B-1----:R-:W-:-:S05]  /*4110*/  @!P2 FADD.FTZ R29, R29, R0 ;  /* 0x000000001d1da221 */ /* 0x002fca0000010000 */
[----:B------:R-:W1:Y:S01]  /*4120*/  S2UR UR4, SR_CTAID.Y ;  /* 0x00000000000479c3 */ /* 0x000e620000002600 */
[----:B------:R-:W-:Y:S01]  /*4130*/  F2FP.F16.F32.PACK_AB R29, RZ, R29 ;  /* 0x0000001dff1d723e */ /* 0x000fe200000000ff */
[----:B--2---:R-:W-:-:S04]  /*4140*/  UIMAD UR5, UR5, UR6, URZ ;  /* 0x00000006050572a4 */ /* 0x004fc8000f8e023f */
[----:B------:R-:W-:Y:S01]  /*4150*/  USHF.L.U32 UR5, UR5, 0x5, URZ ;  /* 0x0000000505057899 */ /* 0x000fe2000800063f */
[----:B0-----:R-:W-:Y:S01]  /*4160*/  SHF.L.U32 R2, R2, 0x5, RZ ;  /* 0x0000000502027819 */ /* 0x001fe200000006ff */
[----:B-1----:R-:W-:-:S04]  /*4170*/  UIMAD UR4, UR4, UR9, URZ ;  /* 0x00000009040472a4 */ /* 0x002fc8000f8e023f */
[--C-:B------:R-:W-:Y:S01]  /*4180*/  IADD3 R3, P0, P1, R3, UR5, R2.reuse ;  /* 0x0000000503037c10 */ /* 0x100fe2000f91e002 */
[----:B------:R-:W-:Y:S01]  /*4190*/  UIMAD UR4, UR4, UR6, URZ ;  /* 0x00000006040472a4 */ /* 0x000fe2000f8e023f */
[----:B------:R-:W-:Y:S01]  /*41a0*/  SHF.R.S32.HI R2, RZ, 0x1f, R2 ;  /* 0x0000001fff027819 */ /* 0x000fe20000011402 */
[----:B------:R-:W-:Y:S02]  /*41b0*/  USHF.R.S32.HI UR6, URZ, 0x1f, UR5 ;  /* 0x0000001f3f067899 */ /* 0x000fe40008011405 */
[----:B------:R-:W-:-:S04]  /*41c0*/  USHF.L.U32 UR4, UR4, 0x5, URZ ;  /* 0x0000000504047899 */ /* 0x000fc8000800063f */
[----:B------:R-:W-:Y:S02]  /*41d0*/  IADD3.X R2, R5, UR6, R2, P0, P1 ;  /* 0x0000000605027c10 */ /* 0x000fe400087e2402 */
[----:B------:R-:W-:Y:S01]  /*41e0*/  IMAD.U32 R5, RZ, RZ, UR4 ;  /* 0x00000004ff057e24 */ /* 0x000fe2000f8e00ff */
[----:B------:R-:W-:Y:S01]  /*41f0*/  IADD3 R3, P0, R3, UR4, RZ ;  /* 0x0000000403037c10 */ /* 0x000fe2000ff1e0ff */
[----:B------:R-:W-:-:S03]  /*4200*/  ULDC.64 UR4, c[0x0][0x210] ;  /* 0x0000840000047ab9 */ /* 0x000fc60000000a00 */
[----:B------:R-:W-:Y:S02]  /*4210*/  LEA.HI.X.SX32 R0, R5, R2, 0x1, P0 ;  /* 0x0000000205007211 */ /* 0x000fe400000f0eff */
[----:B------:R-:W-:-:S04]  /*4220*/  LEA R2, P0, R3, UR4, 0x1 ;  /* 0x0000000403027c11 */ /* 0x000fc8000f8008ff */
[----:B------:R-:W-:-:S05]  /*4230*/  LEA.HI.X R3, R3, UR5, R0, 0x1, P0 ;  /* 0x0000000503037c11 */ /* 0x000fca00080f0c00 */
[----:B------:R-:W-:Y:S01]  /*4240*/  STG.E.U16 desc[UR10][R2.64], R29 ;  /* 0x0000001d02007986 */ /* 0x000fe2000c10150a */
[----:B------:R-:W-:Y:S05]  /*4250*/  EXIT ;  /* 0x000000000000794d */ /* 0x000fea0003800000 */
.L_x_24276:
[----:B------:R-:W-:Y:S01]  /*4260*/  BSSY B1, `(.L_x_24312) ;  /* 0x0000007000017945 */ /* 0x000fe20003800000 */
[----:B------:R-:W-:Y:S01]  /*4270*/  IMAD.MOV.U32 R9, RZ, RZ, 0x2 ;  /* 0x00000002ff097424 */ /* 0x000fe200078e00ff */
[----:B------:R-:W-:Y:S01]  /*4280*/  MOV R7, 0xffffffff ;  /* 0xffffffff00077802 */ /* 0x000fe20000000f00 */
[----:B------:R-:W-:-:S07]  /*4290*/  IMAD.MOV.U32 R10, RZ, RZ, 0x1f ;  /* 0x0000001fff0a7424 */ /* 0x000fce00078e00ff */
[----:B-----5:R-:W-:Y:S05]  /*42a0*/  WARPSYNC.COLLECTIVE R7, `(.L_x_24313) ;  /* 0x0000000007087348 */ /* 0x020fea0003c00000 */
[----:B------:R0:W1:Y:S02]  /*42b0*/  SHFL.BFLY P0, R8, R4, R9, R10 ;  /* 0x0c00000904087389 */ /* 0x000064000000000a */
[----:B01---5:R-:W-:Y:S01]  /*42c0*/  ENDCOLLECTIVE ;  /* 0x000000000000791b */ /* 0x023fe20003800000 */
.L_x_24313:
[----:B------:R-:W-:Y:S05]  /*42d0*/  BSYNC B1 ;  /* 0x0000000000017941 */ /* 0x000fea0003800000 */
.L_x_24312:
        /* <DEDUP_REMOVED lines=9> */
.L_x_24314:
[----:B------:R-:W-:Y:S01]  /*4370*/  IMAD.MOV.U32 R6, RZ, RZ, R8 ;  /* 0x000000ffff067224 */ /* 0x000fe200078e0008 */
[----:B------:R-:W-:Y:S06]  /*4380*/  BRA `(.L_x_24315) ;  /* 0xffffffcc00cc7947 */ /* 0x000fec000383ffff */
.L_x_24280:
        /* <DEDUP_REMOVED lines=8> */
.L_x_24317:
[----:B------:R-:W-:Y:S05]  /*4410*/  BSYNC B0 ;  /* 0x0000000000007941 */ /* 0x000fea0003800000 */
.L_x_24316:
[----:B------:R-:W-:Y:S01]  /*4420*/  IMAD.MOV.U32 R4, RZ, RZ, R8 ;  /* 0x000000ffff047224 */ /* 0x000fe200078e0008 */
[----:B------:R-:W-:Y:S01]  /*4430*/  HFMA2.MMA R9, -RZ, RZ, 0, 4.76837158203125e-07 ;  /* 0x00000008ff097435 */ /* 0x000fe200000001ff */
[----:B------:R-:W-:Y:S02]  /*4440*/  IMAD.MOV.U32 R10, RZ, RZ, 0x1f ;  /* 0x0000001fff0a7424 */ /* 0x000fe400078e00ff */
[----:B------:R-:W-:Y:S01]  /*4450*/  IMAD.MOV.U32 R7, RZ, RZ, -0x1 ;  /* 0xffffffffff077424 */ /* 0x000fe200078e00ff */
[----:B------:R-:W-:-:S07]  /*4460*/  FMNMX.FTZ R4, R4, R13, !PT ;  /* 0x0000000d04047209 */ /* 0x000fce0007810000 */
[----:B------:R-:W-:Y:S05]  /*4470*/  WARPSYNC.COLLECTIVE R7, `(.L_x_24318) ;  /* 0x0000000007087348 */ /* 0x000fea0003c00000 */
[----:B------:R0:W1:Y:S02]  /*4480*/  SHFL.BFLY P0, R8, R4, R9, R10 ;  /* 0x0c00000904087389 */ /* 0x000064000000000a */
[----:B01----:R-:W-:Y:S01]  /*4490*/  ENDCOLLECTIVE ;  /* 0x000000000000791b */ /* 0x003fe20003800000 */
.L_x_24318:
[----:B------:R-:W-:Y:S02]  /*44a0*/  IMAD.MOV.U32 R9, RZ, RZ, 0x4 ;  /* 0x00000004ff097424 */ /* 0x000fe400078e00ff */
[----:B------:R-:W-:-:S05]  /*44b0*/  IMAD.MOV.U32 R5, RZ, RZ, R8 ;  /* 0x000000ffff057224 */ /* 0x000fca00078e0008 */
[----:B------:R-:W-:-:S04]  /*44c0*/  FMNMX.FTZ R6, R4, R5, !PT ;  /* 0x0000000504067209 */ /* 0x000fc80007810000 */
[----:B------:R-:W-:-:S07]  /*44d0*/  MOV R4, R6 ;  /* 0x0000000600047202 */ /* 0x000fce0000000f00 */
[----:B------:R-:W-:Y:S05]  /*44e0*/  WARPSYNC.COLLECTIVE R7, `(.L_x_24319) ;  /* 0x0000000007087348 */ /* 0x000fea0003c00000 */
[----:B------:R0:W1:Y:S02]  /*44f0*/  SHFL.BFLY P0, R8, R4, R9, R10 ;  /* 0x0c00000904087389 */ /* 0x000064000000000a */
[----:B01----:R-:W-:Y:S01]  /*4500*/  ENDCOLLECTIVE ;  /* 0x000000000000791b */ /* 0x003fe20003800000 */
.L_x_24319:
[----:B------:R-:W-:Y:S01]  /*4510*/  IMAD.MOV.U32 R5, RZ, RZ, R8 ;  /* 0x000000ffff057224 */ /* 0x000fe200078e0008 */
[----:B------:R-:W-:Y:S06]  /*4520*/  BRA `(.L_x_24320) ;  /* 0xffffffcc00f47947 */ /* 0x000fec000383ffff */
.L_x_24321:
        /* <DEDUP_REMOVED lines=13> */
.L_x_28448:


//--------------------- .text._ZN4vllm25paged_attention_v1_kernelIttLi256ELi8ELi128ELNS_18Fp8KVCacheDataTypeE0ELb1EEEvPT_PKS2_PKT0_S8_ifPKiSA_iPKfiiiSC_SC_iiiii --------------------------
	.section	.text._ZN4vllm25paged_attention_v1_kernelIttLi256ELi8ELi128ELNS_18Fp8KVCacheDataTypeE0ELb1EEEvPT_PKS2_PKT0_S8_ifPKiSA_iPKfiiiSC_SC_iiiii,"ax",@progbits
	.align	128
        .global         _ZN4vllm25paged_attention_v1_kernelIttLi256ELi8ELi128ELNS_18Fp8KVCacheDataTypeE0ELb1EEEvPT_PKS2_PKT0_S8_ifPKiSA_iPKfiiiSC_SC_iiiii
        .type           _ZN4vllm25paged_attention_v1_kernelIttLi256ELi8ELi128ELNS_18Fp8KVCacheDataTypeE0ELb1EEEvPT_PKS2_PKT0_S8_ifPKiSA_iPKfiiiSC_SC_iiiii,@function
        .size           _ZN4vllm25paged_attention_v1_kernelIttLi256ELi8ELi128ELNS_18Fp8KVCacheDataTypeE0ELb1EEEvPT_PKS2_PKT0_S8_ifPKiSA_iPKfiiiSC_SC_iiiii,(.L_x_28449 - _ZN4vllm25paged_attention_v1_kernelIttLi256ELi8ELi128ELNS_18Fp8KVCacheDataTypeE0ELb1EEEvPT_PKS2_PKT0_S8_ifPKiSA_iPKfiiiSC_SC_iiiii)
        .other          _ZN4vllm25paged_attention_v1_kernelIttLi256ELi8ELi128ELNS_18Fp8KVCacheDataTypeE0ELb1EEEvPT_PKS2_PKT0_S8_ifPKiSA_iPKfiiiSC_SC_iiiii,@"STO_CUDA_ENTRY STV_DEFAULT"
_ZN4vllm25paged_attention_v1_kernelIttLi256ELi8ELi128ELNS_18Fp8KVCacheDataTypeE0ELb1EEEvPT_PKS2_PKT0_S8_ifPKiSA_iPKfiiiSC_SC_iiiii:
.text._ZN4vllm25paged_attention_v1_kernelIttLi256ELi8ELi128ELNS_18Fp8KVCacheDataTypeE0ELb1EEEvPT_PKS2_PKT0_S8_ifPKiSA_iPKfiiiSC_SC_iiiii:
        /* <DEDUP_REMOVED lines=104> */
.L_x_24326:
        /* <DEDUP_REMOVED lines=11> */
.L_x_24325:
[----:B------:R-:W-:Y:S05]  /*0730*/  BSYNC B1 ;  /* 0x0000000000017941 */ /* 0x000fea0003800000 */
.L_x_24324:
[----:B------:R-:W-:Y:S05]  /*0740*/  @!P1 BRA `(.L_x_24323) ;  /* 0x00000000007c9947 */ /* 0x000fea0003800000 */
[----:B------:R-:W0:Y:S01]  /*0750*/  S2UR UR5, SR_CgaCtaId ;  /* 0x00000000000579c3 */ /* 0x000e220000008800 */
[----:B------:R-:W-:Y:S01]  /*0760*/  UMOV UR4, 0x400 ;  /* 0x0000040000047882 */ /* 0x000fe20000000000 */
[----:B------:R-:W-:-:S05]  /*0770*/  IADD3 R8, P0, R5, R8, RZ ;  /* 0x0000000805087210 */ /* 0x000fca0007f1e0ff */
[----:B------:R-:W-:Y:S01]  /*0780*/  IMAD.X R12, R12, 0x1, R19, P0 ;  /* 0x000000010c0c7824 */ /* 0x000fe200000e0613 */
[----:B------:R-:W1:Y:S01]  /*0790*/  LDC.64 R6, c[0x0][0x218] ;  /* 0x00008600ff067b82 */ /* 0x000e620000000a00 */
[----:B0-----:R-:W-:-:S06]  /*07a0*/  ULEA UR4, UR5, UR4, 0x18 ;  /* 0x0000000405047291 */ /* 0x001fcc000f8ec03f */
[----:B------:R-:W-:Y:S02]  /*07b0*/  LEA R10, R4, UR4, 0x7 ;  /* 0x00000004040a7c11 */ /* 0x000fe4000f8e38ff */
[C---:B-1----:R-:W-:Y:S01]  /*07c0*/  LEA R9, P0, R8.reuse, R6, 0x1 ;  /* 0x0000000608097211 */ /* 0x042fe200078008ff */
[C---:B------:R-:W-:Y:S02]  /*07d0*/  IMAD R6, R11.reuse, 0x4, R4 ;  /* 0x000000040b067824 */ /* 0x040fe400078e0204 */
[C---:B------:R-:W-:Y:S01]  /*07e0*/  IMAD R5, R11.reuse, 0x4, R10 ;  /* 0x000000040b057824 */ /* 0x040fe200078e020a */
[----:B------:R-:W-:Y:S01]  /*07f0*/  LEA.HI.X R20, R8, R7, R12, 0x1, P0 ;  /* 0x0000000708147211 */ /* 0x000fe200000f0c0c */
[----:B------:R-:W-:Y:S02]  /*0800*/  VIADD R8, R11, 0xffffff80 ;  /* 0xffffff800b087836 */ /* 0x000fe40000000000 */
[----:B------:R-:W-:Y:S02]  /*0810*/  IMAD.SHL.U32 R11, R6, 0x2, RZ ;  /* 0x00000002060b7824 */ /* 0x000fe400078e00ff */
[----:B------:R-:W-:-:S07]  /*0820*/  VIADD R5, R5, 0x100 ;  /* 0x0000010005057836 */ /* 0x000fce0000000000 */
.L_x_24327:
        /* <DEDUP_REMOVED lines=17> */
.L_x_24323:
[----:B------:R-:W-:Y:S05]  /*0940*/  BSYNC B0 ;  /* 0x0000000000007941 */ /* 0x000fea0003800000 */
.L_x_24322:
[----:B------:R-:W0:Y:S01]  /*0950*/  LDC R11, c[0x0][0x284] ;  /* 0x0000a100ff0b7b82 */ /* 0x000e220000000800 */
[----:B-----5:R-:W-:Y:S01]  /*0960*/  VIADD R8, R2, 0xffffffff ;  /* 0xffffffff02087836 */ /* 0x020fe20000000000 */
[----:B------:R-:W-:Y:S01]  /*0970*/  ULDC UR4, c[0x0][0x278] ;  /* 0x00009e0000047ab9 */ /* 0x000fe20000000800 */
[----:B------:R-:W-:Y:S01]  /*0980*/  ULDC UR13, c[0x0][0x25c] ;  /* 0x00009700000d7ab9 */ /* 0x000fe20000000800 */
[----:B------:R-:W-:Y:S01]  /*0990*/  ULDC UR12, c[0x0][0x234] ;  /* 0x00008d00000c7ab9 */ /* 0x000fe20000000800 */
[----:B------:R-:W-:Y:S01]  /*09a0*/  ULDC.64 UR6, c[0x0][0x238] ;  /* 0x00008e0000067ab9 */ /* 0x000fe20000000a00 */
[----:B------:R-:W-:Y:S01]  /*09b0*/  IABS R10, R8 ;  /* 0x00000008000a7213 */ /* 0x000fe20000000000 */
[----:B------:R-:W-:Y:S01]  /*09c0*/  ULDC.64 UR8, c[0x0][0x220] ;  /* 0x0000880000087ab9 */ /* 0x000fe20000000a00 */
[----:B------:R-:W-:Y:S01]  /*09d0*/  BSSY B0, `(.L_x_24328) ;  /* 0x0000387000007945 */ /* 0x000fe20003800000 */
[-C--:B0-----:R-:W-:Y:S02]  /*09e0*/  IABS R5, R11.reuse ;  /* 0x0000000b00057213 */ /* 0x081fe40000000000 */
[----:B------:R-:W-:-:S02]  /*09f0*/  LOP3.LUT R8, R8, R11, RZ, 0x3c, !PT ;  /* 0x0000000b08087212 */ /* 0x000fc400078e3cff */
[----:B------:R-:W0:Y:S01]  /*0a00*/  I2F.RP R9, R5 ;  /* 0x0000000500097306 */ /* 0x000e220000209400 */
[----:B------:R-:W-:Y:S01]  /*0a10*/  BAR.SYNC.DEFER_BLOCKING 0x0 ;  /* 0x0000000000007b1d */ /* 0x000fe20000010000 */
[----:B------:R-:W-:-:S06]  /*0a20*/  ISETP.GE.AND P2, PT, R8, RZ, PT ;  /* 0x000000ff0800720c */ /* 0x000fcc0003f46270 */
[----:B0-----:R-:W0:Y:S02]  /*0a30*/  MUFU.RCP R9, R9 ;  /* 0x0000000900097308 */ /* 0x001e240000001000 */
[----:B0-----:R-:W-:-:S06]  /*0a40*/  VIADD R7, R9, 0xffffffe ;  /* 0x0ffffffe09077836 */ /* 0x001fcc0000000000 */
[----:B------:R-:W0:Y:S02]  /*0a50*/  F2I.FTZ.U32.TRUNC.NTZ R7, R7 ;  /* 0x0000000700077305 */ /* 0x000e24000021f000 */
[----:B0-----:R-:W-:-:S04]  /*0a60*/  IMAD R6, R7, R5, RZ ;  /* 0x0000000507067224 */ /* 0x001fc800078e02ff */
[----:B------:R-:W-:Y:S02]  /*0a70*/  IMAD.MOV R19, RZ, RZ, -R6 ;  /* 0x000000ffff137224 */ /* 0x000fe400078e0a06 */
[----:B------:R-:W-:-:S04]  /*0a80*/  IMAD.MOV.U32 R6, RZ, RZ, RZ ;  /* 0x000000ffff067224 */ /* 0x000fc800078e00ff */
[----:B------:R-:W-:Y:S02]  /*0a90*/  IMAD.HI.U32 R6, R7, R19, R6 ;  /* 0x0000001307067227 */ /* 0x000fe400078e0006 */
[----:B------:R-:W0:Y:S04]  /*0aa0*/  LDC R19, c[0x0][0x288] ;  /* 0x0000a200ff137b82 */ /* 0x000e280000000800 */
[----:B------:R-:W-:-:S04]  /*0ab0*/  IMAD.HI.U32 R7, R6, R10, RZ ;  /* 0x0000000a06077227 */ /* 0x000fc800078e00ff */
[----:B------:R-:W-:-:S04]  /*0ac0*/  IMAD.MOV R9, RZ, RZ, -R7 ;  /* 0x000000ffff097224 */ /* 0x000fc800078e0a07 */
[----:B------:R-:W-:Y:S02]  /*0ad0*/  IMAD R10, R5, R9, R10 ;  /* 0x00000009050a7224 */ /* 0x000fe400078e020a */
[----:B------:R-:W-:-:S03]  /*0ae0*/  VIADD R9, R2, 0x7 ;  /* 0x0000000702097836 */ /* 0x000fc60000000000 */
[----:B------:R-:W-:Y:S02]  /*0af0*/  ISETP.GT.U32.AND P1, PT, R5, R10, PT ;  /* 0x0000000a0500720c */ /* 0x000fe40003f24070 */
[----:B0-----:R-:W-:-:S11]  /*0b00*/  ISETP.GT.AND P3, PT, R19, -0x1, PT ;  /* 0xffffffff1300780c */ /* 0x001fd60003f64270 */
[----:B------:R-:W-:Y:S02]  /*0b10*/  @!P1 IMAD.IADD R10, R10, 0x1, -R5 ;  /* 0x000000010a0a9824 */ /* 0x000fe400078e0a05 */
[----:B------:R-:W-:Y:S01]  /*0b20*/  @!P1 VIADD R7, R7, 0x1 ;  /* 0x0000000107079836 */ /* 0x000fe20000000000 */
[----:B------:R-:W-:Y:S02]  /*0b30*/  ISETP.NE.AND P1, PT, R11, RZ, PT ;  /* 0x000000ff0b00720c */ /* 0x000fe40003f25270 */
[----:B------:R-:W-:Y:S02]  /*0b40*/  ISETP.GE.U32.AND P0, PT, R10, R5, PT ;  /* 0x000000050a00720c */ /* 0x000fe40003f06070 */
[----:B------:R-:W-:Y:S01]  /*0b50*/  SHF.R.S32.HI R10, RZ, 0x1f, R9 ;  /* 0x0000001fff0a7819 */ /* 0x000fe20000011409 */
[----:B------:R-:W-:Y:S02]  /*0b60*/  @!P3 IMAD R12, R22, UR4, R3 ;  /* 0x00000004160cbc24 */ /* 0x000fe4000f8e0203 */
[----:B------:R-:W-:Y:S01]  /*0b70*/  @P3 IMAD R8, R17, UR4, R18 ;  /* 0x0000000411083c24 */ /* 0x000fe2000f8e0212 */
[----:B------:R-:W-:Y:S01]  /*0b80*/  LEA.HI R10, R10, R9, RZ, 0x3 ;  /* 0x000000090a0a7211 */ /* 0x000fe200078f18ff */
[----:B------:R-:W-:Y:S01]  /*0b90*/  @!P3 IMAD.MOV R9, RZ, RZ, -R19 ;  /* 0x000000ffff09b224 */ /* 0x000fe200078e0a13 */
[----:B------:R-:W-:-:S02]  /*0ba0*/  ULDC UR4, c[0x0][0x248] ;  /* 0x0000920000047ab9 */ /* 0x000fc40000000800 */
[----:B------:R-:W-:Y:S01]  /*0bb0*/  SHF.R.S32.HI R10, RZ, 0x3, R10 ;  /* 0x00000003ff0a7819 */ /* 0x000fe2000001140a */
[----:B------:R-:W-:Y:S02]  /*0bc0*/  @!P3 IMAD R12, R12, R9, RZ ;  /* 0x000000090c0cb224 */ /* 0x000fe400078e02ff */
[----:B------:R-:W-:Y:S01]  /*0bd0*/  @P0 VIADD R7, R7, 0x1 ;  /* 0x0000000107070836 */ /* 0x000fe20000000000 */
[----:B------:R-:W-:Y:S01]  /*0be0*/  ISETP.GE.AND P0, PT, R57, R10, PT ;  /* 0x0000000a3900720c */ /* 0x000fe20003f06270 */
[----:B------:R-:W-:Y:S02]  /*0bf0*/  @P3 IMAD R12, R8, R19, RZ ;  /* 0x00000013080c3224 */ /* 0x000fe400078e02ff */
[----:B------:R-:W-:Y:S02]  /*0c00*/  IMAD R8, R15, UR4, RZ ;  /* 0x000000040f087c24 */ /* 0x000fe4000f8e02ff */
[----:B------:R-:W-:Y:S01]  /*0c10*/  @!P2 IMAD.MOV R7, RZ, RZ, -R7 ;  /* 0x000000ffff07a224 */ /* 0x000fe200078e0a07 */
[----:B------:R-:W-:Y:S01]  /*0c20*/  @!P1 LOP3.LUT R7, RZ, R11, RZ, 0x33, !PT ;  /* 0x0000000bff079212 */ /* 0x000fe200078e33ff */
[----:B------:R-:W-:Y:S01]  /*0c30*/  IMAD.MOV.U32 R9, RZ, RZ, -0x800001 ;  /* 0xff7fffffff097424 */ /* 0x000fe200078e00ff */
[----:B------:R-:W-:Y:S01]  /*0c40*/  SHF.R.S32.HI R10, RZ, 0x1f, R8 ;  /* 0x0000001fff0a7819 */ /* 0x000fe20000011408 */
[----:B------:R-:W-:-:S02]  /*0c50*/  IMAD.MOV.U32 R11, RZ, RZ, R5 ;  /* 0x000000ffff0b7224 */ /* 0x000fc400078e0005 */
[----:B------:R-:W-:Y:S02]  /*0c60*/  VIADD R12, R12, 0x1 ;  /* 0x000000010c0c7836 */ /* 0x000fe40000000000 */
[----:B------:R-:W-:Y:S05]  /*0c70*/  @P0 BRA `(.L_x_24329) ;  /* 0x0000003400700947 */ /* 0x000fea0003800000 */
[----:B------:R-:W-:Y:S01]  /*0c80*/  SHF.R.S32.HI R14, RZ, 0x1f, R13 ;  /* 0x0000001fff0e7819 */ /* 0x000fe2000001140d */
[C---:B------:R-:W-:Y:S01]  /*0c90*/  VIADD R5, R4.reuse, 0x4 ;  /* 0x0000000404057836 */ /* 0x040fe20000000000 */
[----:B------:R-:W0:Y:S01]  /*0ca0*/  LDC R75, c[0x0][0x25c] ;  /* 0x00009700ff4b7b82 */ /* 0x000e220000000800 */
[----:B------:R-:W-:Y:S01]  /*0cb0*/  VIADD R18, R4, 0x10 ;  /* 0x0000001004127836 */ /* 0x000fe20000000000 */
[----:B------:R-:W-:Y:S01]  /*0cc0*/  LEA.HI R14, R14, R13, RZ, 0x3 ;  /* 0x0000000d0e0e7211 */ /* 0x000fe200078f18ff */
[C---:B------:R-:W-:Y:S01]  /*0cd0*/  VIADD R9, R4.reuse, 0x8 ;  /* 0x0000000804097836 */ /* 0x040fe20000000000 */
[----:B------:R-:W-:Y:S01]  /*0ce0*/  ULDC UR4, c[0x0][0x260] ;  /* 0x0000980000047ab9 */ /* 0x000fe20000000800 */
[----:B------:R-:W-:Y:S01]  /*0cf0*/  VIADD R16, R4, 0xc ;  /* 0x0000000c04107836 */ /* 0x000fe20000000000 */
[----:B------:R-:W-:Y:S01]  /*0d00*/  LOP3.LUT R14, R14, 0xfffffff8, RZ, 0xc0, !PT ;  /* 0xfffffff80e0e7812 */ /* 0x000fe200078ec0ff */
[----:B------:R-:W-:Y:S01]  /*0d10*/  IMAD.SHL.U32 R15, R9, 0x2, RZ ;  /* 0x00000002090f7824 */ /* 0x000fe200078e00ff */
[----:B------:R-:W1:Y:S01]  /*0d20*/  S2UR UR5, SR_CgaCtaId ;  /* 0x00000000000579c3 */ /* 0x000e620000008800 */
[----:B------:R-:W-:-:S02]  /*0d30*/  IMAD.SHL.U32 R17, R16, 0x2, RZ ;  /* 0x0000000210117824 */ /* 0x000fc400078e00ff */
[----:B------:R-:W-:Y:S01]  /*0d40*/  IMAD.IADD R13, R13, 0x1, -R14 ;  /* 0x000000010d0d7824 */ /* 0x000fe200078e0a0e */
[----:B------:R-:W-:Y:S01]  /*0d50*/  SHF.R.S32.HI R16, RZ, 0x1f, R15 ;  /* 0x0000001fff107819 */ /* 0x000fe2000001140f */
[----:B------:R-:W-:Y:S01]  /*0d60*/  IMAD.SHL.U32 R14, R5, 0x2, RZ ;  /* 0x00000002050e7824 */ /* 0x000fe200078e00ff */
[----:B------:R-:W-:Y:S01]  /*0d70*/  SHF.R.S32.HI R5, RZ, 0x1f, R18 ;  /* 0x0000001fff057819 */ /* 0x000fe20000011412 */
[----:B------:R-:W-:Y:S01]  /*0d80*/  IMAD.SHL.U32 R19, R18, 0x2, RZ ;  /* 0x0000000212137824 */ /* 0x000fe200078e00ff */
        /* <DEDUP_REMOVED lines=9> */
[----:B------:R-:W-:Y:S01]  /*0e20*/  VIADD R30, R4, 0x40 ;  /* 0x00000040041e7836 */ /* 0x000fe20000000000 */
[----:B------:R-:W-:Y:S01]  /*0e30*/  LEA.HI R18, R18, R17, RZ, 0x3 ;  /* 0x0000001112127211 */ /* 0x000fe200078f18ff */
        /* <DEDUP_REMOVED lines=56> */
[----:B------:R-:W-:Y:S01]  /*11c0*/  SHF.R.S32.HI R51, RZ, 0x1f, R30 ;  /* 0x0000001fff337819 */ /* 0x000fe2000001141e */
[----:B------:R-:W-:Y:S01]  /*11d0*/  VIADD R9, R4, 0x24 ;  /* 0x0000002404097836 */ /* 0x000fe20000000000 */
        /* <DEDUP_REMOVED lines=24> */
[----:B------:R-:W-:Y:S02]  /*1360*/  LOP3.LUT R24, R24, 0xfffffff8, RZ, 0xc0, !PT ;  /* 0xfffffff818187812 */ /* 0x000fe400078ec0ff */
[----:B------:R-:W-:-:S02]  /*1370*/  LOP3.LUT R22, R22, 0xfffffff8, RZ, 0xc0, !PT ;  /* 0xfffffff816167812 */ /* 0x000fc400078ec0ff */
[----:B------:R-:W-:Y:S01]  /*1380*/  LOP3.LUT R26, R26, 0xfffffff8, RZ, 0xc0, !PT ;  /* 0xfffffff81a1a7812 */ /* 0x000fe200078ec0ff */
[----:B------:R-:W-:Y:S01]  /*1390*/  IMAD.IADD R23, R23, 0x1, -R24 ;  /* 0x0000000117177824 */ /* 0x000fe200078e0a18 */
        /* <DEDUP_REMOVED lines=61> */
[----:B------:R-:W-:Y:S02]  /*1770*/  SHF.R.S32.HI R34, RZ, 0x1f, R33 ;  /* 0x0000001fff227819 */ /* 0x000fe40000011421 */
[----:B------:R-:W-:Y:S02]  /*1780*/  LEA.HI R30, R30, R9, RZ, 0x3 ;  /* 0x000000091e1e7211 */ /* 0x000fe400078f18ff */
[----:B------:R-:W-:Y:S02]  /*1790*/  LEA.HI R32, R32, R31, RZ, 0x3 ;  /* 0x0000001f20207211 */ /* 0x000fe400078f18ff */
[----:B------:R-:W-:Y:S02]  /*17a0*/  LEA.HI R34, R34, R33, RZ, 0x3 ;  /* 0x0000002122227211 */ /* 0x000fe400078f18ff */
[----:B------:R-:W-:Y:S02]  /*17b0*/  LOP3.LUT R30, R30, 0xfffffff8, RZ, 0xc0, !PT ;  /* 0xfffffff81e1e7812 */ /* 0x000fe400078ec0ff */
[----:B------:R-:W-:-:S02]  /*17c0*/  LOP3.LUT R32, R32, 0xfffffff8, RZ, 0xc0, !PT ;  /* 0xfffffff820207812 */ /* 0x000fc400078ec0ff */
[----:B------:R-:W-:Y:S01]  /*17d0*/  LOP3.LUT R34, R34, 0xfffffff8, RZ, 0xc0, !PT ;  /* 0xfffffff822227812 */ /* 0x000fe200078ec0ff */
[----:B------:R-:W-:Y:S01]  /*17e0*/  IMAD.IADD R30, R9, 0x1, -R30 ;  /* 0x00000001091e7824 */ /* 0x000fe200078e0a1e */
[----:B------:R-:W-:Y:S01]  /*17f0*/  SHF.R.S32.HI R52, RZ, 0x1f, R39 ;  /* 0x0000001fff347819 */ /* 0x000fe20000011427 */
[----:B------:R-:W-:Y:S01]  /*1800*/  VIADD R9, R4, 0x54 ;  /* 0x0000005404097836 */ /* 0x000fe20000000000 */
[----:B------:R-:W-:Y:S01]  /*1810*/  SHF.R.S32.HI R55, RZ, 0x1f, R54 ;  /* 0x0000001fff377819 */ /* 0x000fe20000011436 */
        /* <DEDUP_REMOVED lines=9> */
[----:B------:R-:W-:-:S02]  /*18b0*/  SHF.R.S32.HI R34, RZ, 0x1f, R37 ;  /* 0x0000001fff227819 */ /* 0x000fc40000011425 */
        /* <DEDUP_REMOVED lines=19> */
[C---:B------:R-:W-:Y:S01]  /*19f0*/  VIADD R9, R4.reuse, 0x64 ;  /* 0x0000006404097836 */ /* 0x040fe20000000000 */
        /* <DEDUP_REMOVED lines=31> */
[----:B------:R-:W-:Y:S01]  /*1bf0*/  LEA.HI R56, R56, R55, RZ, 0x3 ;  /* 0x0000003738387211 */ /* 0x000fe200078f18ff */
[----:B------:R-:W-:Y:S01]  /*1c00*/  IMAD.IADD R38, R9, 0x1, -R38 ;  /* 0x0000000109267824 */ /* 0x000fe200078e0a26 */
[----:B------:R-:W-:Y:S01]  /*1c10*/  LOP3.LUT R52, R52, 0xfffffff8, RZ, 0xc0, !PT ;  /* 0xfffffff834347812 */ /* 0x000fe200078ec0ff */
[----:B------:R-:W-:Y:S01]  /*1c20*/  VIADD R9, R4, 0x74 ;  /* 0x0000007404097836 */ /* 0x000fe20000000000 */
        /* <DEDUP_REMOVED lines=18> */
[----:B------:R-:W-:Y:S01]  /*1d50*/  IMAD R9, R3, UR4, RZ ;  /* 0x0000000403097c24 */ /* 0x000fe2000f8e02ff */
[----:B------:R-:W-:Y:S01]  /*1d60*/  UMOV UR4, 0x400 ;  /* 0x0000040000047882 */ /* 0x000fe20000000000 */
[----:B------:R-:W-:Y:S01]  /*1d70*/  IMAD.SHL.U32 R89, R89, 0x10, RZ ;  /* 0x0000001059597824 */ /* 0x000fe200078e00ff */
[----:B------:R-:W-:Y:S01]  /*1d80*/  SHF.R.S32.HI R59, RZ, 0x1f, R56 ;  /* 0x0000001fff3b7819 */ /* 0x000fe20000011438 */
[----:B-1----:R-:W-:Y:S01]  /*1d90*/  ULEA UR4, UR5, UR4, 0x18 ;  /* 0x0000000405047291 */ /* 0x002fe2000f8ec03f */
[----:B------:R-:W-:-:S02]  /*1da0*/  LOP3.LUT R55, R55, 0xfffffff8, RZ, 0xc0, !PT ;  /* 0xfffffff837377812 */ /* 0x000fc400078ec0ff */
[----:B------:R-:W-:Y:S01]  /*1db0*/  LEA.HI R59, R59, R56, RZ, 0x3 ;  /* 0x000000383b3b7211 */ /* 0x000fe200078f18ff */
[----:B------:R-:W-:Y:S01]  /*1dc0*/  ULDC UR5, c[0x0][0x27c] ;  /* 0x00009f0000057ab9 */ /* 0x000fe20000000800 */
[----:B------:R-:W-:Y:S01]  /*1dd0*/  IADD3 R80, P0, R9, R80, RZ ;  /* 0x0000005009507210 */ /* 0x000fe20007f1e0ff */
[----:B------:R-:W-:Y:S01]  /*1de0*/  IMAD.IADD R54, R54, 0x1, -R55 ;  /* 0x0000000136367824 */ /* 0x000fe200078e0a37 */
[----:B------:R-:W-:Y:S02]  /*1df0*/  LOP3.LUT R55, R59, 0xfffffff8, RZ, 0xc0, !PT ;  /* 0xfffffff83b377812 */ /* 0x000fe400078ec0ff */
[----:B0-----:R-:W-:Y:S01]  /*1e00*/  SHF.R.S32.HI R59, RZ, 0x1f, R75 ;  /* 0x0000001fff3b7819 */ /* 0x001fe2000001144b */
[----:B------:R-:W-:Y:S01]  /*1e10*/  IMAD.SHL.U32 R75, R63, 0x10, RZ ;  /* 0x000000103f4b7824 */ /* 0x000fe200078e00ff */
[----:B------:R-:W-:Y:S01]  /*1e20*/  LOP3.LUT R90, R89, 0xffffffc0, RZ, 0xc0, !PT ;  /* 0xffffffc0595a7812 */ /* 0x000fe200078ec0ff */
[----:B------:R-:W-:Y:S01]  /*1e30*/  IMAD.IADD R55, R56, 0x1, -R55 ;  /* 0x0000000138377824 */ /* 0x000fe200078e0a37 */
[----:B------:R-:W-:Y:S01]  /*1e40*/  LOP3.LUT R65, R44, 0xffffffc0, RZ, 0xc0, !PT ;  /* 0xffffffc02c417812 */ /* 0x000fe200078ec0ff */
[----:B------:R-:W-:Y:S01]  /*1e50*/  IMAD.IADD R56, R58, 0x1, -R73 ;  /* 0x000000013a387824 */ /* 0x000fe200078e0a49 */
[----:B------:R-:W-:Y:S01]  /*1e60*/  LOP3.LUT R68, R45, 0xffffffc0, RZ, 0xc0, !PT ;  /* 0xffffffc02d447812 */ /* 0x000fe200078ec0ff */
[----:B------:R-:W-:Y:S01]  /*1e70*/  IMAD.SHL.U32 R73, R61, 0x10, RZ ;  /* 0x000000103d497824 */ /* 0x000fe200078e00ff */
        /* <DEDUP_REMOVED lines=75> */
.L_x_24334:
        /* <DEDUP_REMOVED lines=50> */
[----:B------:R0:W2:Y:S01]  /*2650*/  LDG.E.CONSTANT R40, desc[UR10][R40.64] ;  /* 0x0000000a28287981 */ /* 0x0000a2000c1e9900 */
[C---:B------:R-:W-:Y:S02]  /*2660*/  VIADD R42, R4.reuse, 0x4 ;  /* 0x00000004042a7836 */ /* 0x040fe40000000000 */
[C---:B------:R-:W-:Y:S02]  /*2670*/  IMAD.SHL.U32 R46, R4.reuse, 0x2, RZ ;  /* 0x00000002042e7824 */ /* 0x040fe400078e00ff */
[----:B------:R-:W-:Y:S01]  /*2680*/  VIADD R44, R4, 0x8 ;  /* 0x00000008042c7836 */ /* 0x000fe20000000000 */
[----:B------:R-:W-:Y:S02]  /*2690*/  SHF.R.S32.HI R43, RZ, 0x1f, R42 ;  /* 0x0000001fff2b7819 */ /* 0x000fe4000001142a */
[----:B------:R-:W-:Y:S02]  /*26a0*/  SHF.R.S32.HI R47, RZ, 0x1f, R46 ;  /* 0x0000001fff2f7819 */ /* 0x000fe4000001142e */
[----:B------:R-:W-:-:S02]  /*26b0*/  LEA.HI R43, R43, R42, RZ, 0x2 ;  /* 0x0000002a2b2b7211 */ /* 0x000fc400078f10ff */
[----:B------:R-:W-:Y:S02]  /*26c0*/  SHF.R.S32.HI R45, RZ, 0x1f, R44 ;  /* 0x0000001fff2d7819 */ /* 0x000fe4000001142c */
[----:B------:R-:W-:Y:S01]  /*26d0*/  LEA.HI R47, R47, R46, RZ, 0x3 ;  /* 0x0000002e2f2f7211 */ /* 0x000fe200078f18ff */
[----:B------:R-:W-:Y:S01]  /*26e0*/  IMAD.SHL.U32 R43, R43, 0x10, RZ ;  /* 0x000000102b2b7824 */ /* 0x000fe200078e00ff */
[----:B------:R-:W-:Y:S02]  /*26f0*/  LEA.HI R45, R45, R44, RZ, 0x2 ;  /* 0x0000002c2d2d7211 */ /* 0x000fe400078f10ff */
[----:B0-----:R-:W-:Y:S02]  /*2700*/  SHF.R.S32.HI R41, RZ, 0x1f, R14 ;  /* 0x0000001fff297819 */ /* 0x001fe4000001140e */
[----:B------:R-:W-:Y:S01]  /*2710*/  LOP3.LUT R43, R43, 0xffffffc0, RZ, 0xc0, !PT ;  /* 0xffffffc02b2b7812 */ /* 0x000fe200078ec0ff */
[----:B------:R-:W-:Y:S01]  /*2720*/  IMAD.SHL.U32 R45, R45, 0x10, RZ ;  /* 0x000000102d2d7824 */ /* 0x000fe200078e00ff */
[----:B------:R-:W-:-:S02]  /*2730*/  LOP3.LUT R47, R47, 0xfffffff8, RZ, 0xc0, !PT ;  /* 0xfffffff82f2f7812 */ /* 0x000fc400078ec0ff */
[----:B--2---:R-:W-:Y:S01]  /*2740*/  SHF.R.S32.HI R42, RZ, 0x1f, R40 ;  /* 0x0000001fff2a7819 */ /* 0x004fe20000011428 */
[----:B------:R-:W-:-:S04]  /*2750*/  IMAD.WIDE.U32 R48, R40, UR13, R80 ;  /* 0x0000000d28307c25 */ /* 0x000fc8000f8e0050 */
[----:B------:R-:W-:-:S04]  /*2760*/  IMAD R42, R42, UR13, RZ ;  /* 0x0000000d2a2a7c24 */ /* 0x000fc8000f8e02ff */
[----:B------:R-:W-:Y:S01]  /*2770*/  IMAD R149, R40, R59, R42 ;  /* 0x0000003b28957224 */ /* 0x000fe200078e022a */
[--C-:B------:R-:W-:Y:S02]  /*2780*/  SHF.R.S32.HI R42, RZ, 0x1f, R43.reuse ;  /* 0x0000001fff2a7819 */ /* 0x100fe4000001142b */
[----:B------:R-:W-:Y:S01]  /*2790*/  IADD3 R40, P0, P1, R14, R48, R43 ;  /* 0x000000300e287210 */ /* 0x000fe2000791e02b */
[----:B------:R-:W-:Y:S02]  /*27a0*/  IMAD.IADD R149, R49, 0x1, R149 ;  /* 0x0000000131957824 */ /* 0x000fe400078e0295 */
[----:B------:R-:W-:Y:S01]  /*27b0*/  IMAD.IADD R43, R46, 0x1, -R47 ;  /* 0x000000012e2b7824 */ /* 0x000fe200078e0a2f */
[----:B------:R-:W-:Y:S02]  /*27c0*/  SHF.R.S32.HI R47, RZ, 0x1f, R15 ;  /* 0x0000001fff2f7819 */ /* 0x000fe4000001140f */
[----:B------:R-:W-:Y:S02]  /*27d0*/  IADD3.X R41, R41, R149, R42, P0, P1 ;  /* 0x0000009529297210 */ /* 0x000fe400007e242a */
[----:B------:R-:W-:-:S02]  /*27e0*/  LEA R44, P0, R40, UR8, 0x1 ;  /* 0x00000008282c7c11 */ /* 0x000fc4000f8008ff */
[----:B------:R-:W-:Y:S02]  /*27f0*/  LOP3.LUT R42, R45, 0xffffffc0, RZ, 0xc0, !PT ;  /* 0xffffffc02d2a7812 */ /* 0x000fe400078ec0ff */
[----:B------:R-:W-:Y:S02]  /*2800*/  LEA.HI.X R45, R40, UR9, R41, 0x1, P0 ;  /* 0x00000009282d7c11 */ /* 0x000fe400080f0c29 */
[-C--:B------:R-:W-:Y:S02]  /*2810*/  IADD3 R40, P0, R43, R48.reuse, RZ ;  /* 0x000000302b287210 */ /* 0x080fe40007f1e0ff */
[--C-:B------:R-:W-:Y:S01]  /*2820*/  SHF.R.S32.HI R46, RZ, 0x1f, R42.reuse ;  /* 0x0000001fff2e7819 */ /* 0x100fe2000001142a */
[----:B------:R0:W2:Y:S01]  /*2830*/  LDG.E.CONSTANT R139, desc[UR10][R44.64] ;  /* 0x0000000a2c8b7981 */ /* 0x0000a2000c1e9900 */
[----:B------:R-:W-:Y:S02]  /*2840*/  IADD3 R41, P2, P3, R15, R48, R42 ;  /* 0x000000300f297210 */ /* 0x000fe40007b5e02a */
[----:B------:R-:W-:-:S02]  /*2850*/  LEA R42, P1, R40, UR8, 0x1 ;  /* 0x00000008282a7c11 */ /* 0x000fc4000f8208ff */
[-C--:B------:R-:W-:Y:S02]  /*2860*/  LEA.HI.X.SX32 R43, R43, R149.reuse, 0x1, P0 ;  /* 0x000000952b2b7211 */ /* 0x080fe400000f0eff */
[----:B------:R-:W-:Y:S02]  /*2870*/  IADD3.X R46, R47, R149, R46, P2, P3 ;  /* 0x000000952f2e7210 */ /* 0x000fe400017e642e */
[----:B------:R-:W-:-:S05]  /*2880*/  LEA.HI.X R43, R40, UR9, R43, 0x1, P1 ;  /* 0x00000009282b7c11 */ /* 0x000fca00088f0c2b */
[----:B------:R1:W3:Y:S01]  /*2890*/  LDG.E.CONSTANT R49, desc[UR10][R42.64] ;  /* 0x0000000a2a317981 */ /* 0x0002e2000c1e9900 */
[----:B------:R-:W-:-:S04]  /*28a0*/  LEA R40, P0, R41, UR8, 0x1 ;  /* 0x0000000829287c11 */ /* 0x000fc8000f8008ff */
[----:B------:R-:W-:Y:S01]  /*28b0*/  LEA.HI.X R41, R41, UR9, R46, 0x1, P0 ;  /* 0x0000000929297c11 */ /* 0x000fe200080f0c2e */
[----:B------:R-:W-:-:S04]  /*28c0*/  VIADD R46, R4, 0xc ;  /* 0x0000000c042e7836 */ /* 0x000fc80000000000 */
[----:B------:R4:W5:Y:S01]  /*28d0*/  LDG.E.CONSTANT R138, desc[UR10][R40.64] ;  /* 0x0000000a288a7981 */ /* 0x000962000c1e9900 */
[----:B------:R-:W-:-:S04]  /*28e0*/  SHF.R.S32.HI R47, RZ, 0x1f, R46 ;  /* 0x0000001fff2f7819 */ /* 0x000fc8000001142e */
[----:B------:R-:W-:-:S05]  /*28f0*/  LEA.HI R47, R47, R46, RZ, 0x2 ;  /* 0x0000002e2f2f7211 */ /* 0x000fca00078f10ff */
[----:B------:R-:W-:Y:S01]  /*2900*/  IMAD.SHL.U32 R47, R47, 0x10, RZ ;  /* 0x000000102f2f7824 */ /* 0x000fe200078e00ff */
[----:B0-----:R-:W-:-:S04]  /*2910*/  SHF.R.S32.HI R44, RZ, 0x1f, R16 ;  /* 0x0000001fff2c7819 */ /* 0x001fc80000011410 */
[----:B------:R-:W-:-:S04]  /*2920*/  LOP3.LUT R47, R47, 0xffffffc0, RZ, 0xc0, !PT ;  /* 0xffffffc02f2f7812 */ /* 0x000fc800078ec0ff */
[--C-:B------:R-:W-:Y:S02]  /*2930*/  SHF.R.S32.HI R46, RZ, 0x1f, R47.reuse ;  /* 0x0000001fff2e7819 */ /* 0x100fe4000001142f */
[----:B------:R-:W-:Y:S02]  /*2940*/  IADD3 R45, P0, P1, R16, R48, R47 ;  /* 0x00000030102d7210 */ /* 0x000fe4000791e02f */
[----:B-1----:R-:W-:Y:S02]  /*2950*/  SHF.R.S32.HI R42, RZ, 0x1f, R62 ;  /* 0x0000001fff2a7819 */ /* 0x002fe4000001143e */
[----:B------:R-:W-:Y:S02]  /*2960*/  IADD3.X R46, R44, R149, R46, P0, P1 ;  /* 0x000000952c2e7210 */ /* 0x000fe400007e242e */
[----:B------:R-:W-:Y:S02]  /*2970*/  LEA R44, P0, R45, UR8, 0x1 ;  /* 0x000000082d2c7c11 */ /* 0x000fe4000f8008ff */
[----:B----4-:R-:W-:-:S02]  /*2980*/  SHF.R.S32.HI R40, RZ, 0x1f, R17 ;  /* 0x0000001fff287819 */ /* 0x010fc40000011411 */
[----:B------:R-:W-:Y:S02]  /*2990*/  IADD3 R41, P1, P2, R17, R48, R62 ;  /* 0x0000003011297210 */ /* 0x000fe40007a3e03e */
[----:B------:R-:W-:Y:S02]  /*29a0*/  LEA.HI.X R45, R45, UR9, R46, 0x1, P0 ;  /* 0x000000092d2d7c11 */ /* 0x000fe400080f0c2e */
[----:B------:R-:W-:Y:S02]  /*29b0*/  IADD3.X R42, R40, R149, R42, P1, P2 ;  /* 0x00000095282a7210 */ /* 0x000fe40000fe442a */
[C---:B------:R-:W-:Y:S01]  /*29c0*/  LEA R40, P0, R41.reuse, UR8, 0x1 ;  /* 0x0000000829287c11 */ /* 0x040fe2000f8008ff */
[----:B------:R0:W4:Y:S01]  /*29d0*/  LDG.E.CONSTANT R147, desc[UR10][R44.64] ;  /* 0x0000000a2c937981 */ /* 0x000122000c1e9900 */
[----:B------:R-:W-:Y:S02]  /*29e0*/  SHF.R.S32.HI R46, RZ, 0x1f, R61 ;  /* 0x0000001fff2e7819 */ /* 0x000fe4000001143d */
[----:B------:R-:W-:-:S02]  /*29f0*/  LEA.HI.X R41, R41, UR9, R42, 0x1, P0 ;  /* 0x0000000929297c11 */ /* 0x000fc400080f0c2a */
[----:B------:R-:W-:Y:S02]  /*2a00*/  SHF.R.S32.HI R42, RZ, 0x1f, R18 ;  /* 0x0000001fff2a7819 */ /* 0x000fe40000011412 */
[----:B------:R-:W-:Y:S01]  /*2a10*/  IADD3 R43, P0, P1, R18, R48, R61 ;  /* 0x00000030122b7210 */ /* 0x000fe2000791e03d */
[----:B------:R1:W4:Y:S03]  /*2a20*/  LDG.E.CONSTANT R137, desc[UR10][R40.64] ;  /* 0x0000000a28897981 */ /* 0x000326000c1e9900 */
[----:B------:R-:W-:Y:S02]  /*2a30*/  IADD3.X R46, R42, R149, R46, P0, P1 ;  /* 0x000000952a2e7210 */ /* 0x000fe400007e242e */
[----:B------:R-:W-:-:S04]  /*2a40*/  LEA R42, P0, R43, UR8, 0x1 ;  /* 0x000000082b2a7c11 */ /* 0x000fc8000f8008ff */
[----:B------:R-:W-:-:S05]  /*2a50*/  LEA.HI.X R43, R43, UR9, R46, 0x1, P0 ;  /* 0x000000092b2b7c11 */ /* 0x000fca00080f0c2e */
[----:B------:R1:W4:Y:S01]  /*2a60*/  LDG.E.CONSTANT R146, desc[UR10][R42.64] ;  /* 0x0000000a2a927981 */ /* 0x000322000c1e9900 */
[--C-:B------:R-:W-:Y:S02]  /*2a70*/  SHF.R.S32.HI R46, RZ, 0x1f, R64.reuse ;  /* 0x0000001fff2e7819 */ /* 0x100fe40000011440 */
[----:B0-----:R-:W-:Y:S02]  /*2a80*/  SHF.R.S32.HI R45, RZ, 0x1f, R19 ;  /* 0x0000001fff2d7819 */ /* 0x001fe40000011413 */
[----:B------:R-:W-:-:S04]  /*2a90*/  IADD3 R44, P0, P1, R19, R48, R64 ;  /* 0x00000030132c7210 */ /* 0x000fc8000791e040 */
[----:B-1----:R-:W-:Y:S02]  /*2aa0*/  IADD3.X R41, R45, R149, R46, P0, P1 ;  /* 0x000000952d297210 */ /* 0x002fe400007e242e */
[----:B------:R-:W-:-:S04]  /*2ab0*/  LEA R40, P0, R44, UR8, 0x1 ;  /* 0x000000082c287c11 */ /* 0x000fc8000f8008ff */
[----:B------:R-:W-:-:S05]  /*2ac0*/  LEA.HI.X R41, R44, UR9, R41, 0x1, P0 ;  /* 0x000000092c297c11 */ /* 0x000fca00080f0c29 */
[----:B------:R0:W4:Y:S01]  /*2ad0*/  LDG.E.CONSTANT R159, desc[UR10][R40.64] ;  /* 0x0000000a289f7981 */ /* 0x000122000c1e9900 */
[--C-:B------:R-:W-:Y:S02]  /*2ae0*/  SHF.R.S32.HI R46, RZ, 0x1f, R63.reuse ;  /* 0x0000001fff2e7819 */ /* 0x100fe4000001143f */
[----:B------:R-:W-:Y:S02]  /*2af0*/  SHF.R.S32.HI R45, RZ, 0x1f, R20 ;  /* 0x0000001fff2d7819 */ /* 0x000fe40000011414 */
[----:B------:R-:W-:-:S04]  /*2b00*/  IADD3 R44, P0, P1, R20, R48, R63 ;  /* 0x00000030142c7210 */ /* 0x000fc8000791e03f */
[----:B------:R-:W-:Y:S02]  /*2b10*/  IADD3.X R43, R45, R149, R46, P0, P1 ;  /* 0x000000952d2b7210 */ /* 0x000fe400007e242e */
[----:B------:R-:W-:-:S04]  /*2b20*/  LEA R50, P0, R44, UR8, 0x1 ;  /* 0x000000082c327c11 */ /* 0x000fc8000f8008ff */
[----:B------:R-:W-:Y:S02]  /*2b30*/  LEA.HI.X R51, R44, UR9, R43, 0x1, P0 ;  /* 0x000000092c337c11 */ /* 0x000fe400080f0c2b */
[--C-:B------:R-:W-:Y:S01]  /*2b40*/  SHF.R.S32.HI R42, RZ, 0x1f, R66.reuse ;  /* 0x0000001fff2a7819 */ /* 0x100fe20000011442 */
[----:B------:R-:W1:Y:S04]  /*2b50*/  LDS.128 R44, [R60] ;  /* 0x000000003c2c7984 */ /* 0x000e680000000c00 */
[----:B------:R0:W4:Y:S01]  /*2b60*/  LDG.E.CONSTANT R156, desc[UR10][R50.64] ;  /* 0x0000000a329c7981 */ /* 0x000122000c1e9900 */
[----:B------:R-:W-:Y:S02]  /*2b70*/  SHF.R.S32.HI R43, RZ, 0x1f, R21 ;  /* 0x0000001fff2b7819 */ /* 0x000fe40000011415 */
[----:B0-----:R-:W-:-:S04]  /*2b80*/  IADD3 R40, P0, P1, R21, R48, R66 ;  /* 0x0000003015287210 */ /* 0x001fc8000791e042 */
[----:B------:R-:W-:Y:S02]  /*2b90*/  IADD3.X R41, R43, R149, R42, P0, P1 ;  /* 0x000000952b297210 */ /* 0x000fe400007e242a */
[----:B------:R-:W-:-:S04]  /*2ba0*/  LEA R42, P0, R40, UR8, 0x1 ;  /* 0x00000008282a7c11 */ /* 0x000fc8000f8008ff */
[----:B------:R-:W-:Y:S02]  /*2bb0*/  LEA.HI.X R43, R40, UR9, R41, 0x1, P0 ;  /* 0x00000009282b7c11 */ /* 0x000fe400080f0c29 */
[----:B------:R-:W-:-:S03]  /*2bc0*/  IADD3 R41, P0, P1, R22, R48, R65 ;  /* 0x0000003016297210 */ /* 0x000fc6000791e041 */
[----:B------:R2:W4:Y:S01]  /*2bd0*/  LDG.E.CONSTANT R157, desc[UR10][R42.64] ;  /* 0x0000000a2a9d7981 */ /* 0x000522000c1e9900 */
[----:B------:R-:W-:Y:S02]  /*2be0*/  LEA R40, P2, R41, UR8, 0x1 ;  /* 0x0000000829287c11 */ /* 0x000fe4000f8408ff */
[----:B------:R-:W-:-:S04]  /*2bf0*/  IADD3.X R50, R114, R149, R91, P0, P1 ;  /* 0x0000009572327210 */ /* 0x000fc800007e245b */
[----:B------:R-:W-:-:S05]  /*2c00*/  LEA.HI.X R41, R41, UR9, R50, 0x1, P2 ;  /* 0x0000000929297c11 */ /* 0x000fca00090f0c32 */
[----:B------:R3:W4:Y:S01]  /*2c10*/  LDG.E.CONSTANT R158, desc[UR10][R40.64] ;  /* 0x0000000a289e7981 */ /* 0x000722000c1e9900 */
[----:B------:R-:W-:-:S04]  /*2c20*/  IADD3 R51, P0, P1, R23, R48, R68 ;  /* 0x0000003017337210 */ /* 0x000fc8000791e044 */
[----:B------:R-:W-:Y:S01]  /*2c30*/  LEA R50, P2, R51, UR8, 0x1 ;  /* 0x0000000833327c11 */ /* 0x000fe2000f8408ff */
[--C-:B-1----:R-:W-:Y:S01]  /*2c40*/  HADD2.F32 R140, -RZ, R45.reuse.H0_H0 ;  /* 0x2000002dff8c7230 */ /* 0x102fe20000004100 */
[----:B------:R-:W-:Y:S01]  /*2c50*/  IADD3.X R142, R115, R149, R92, P0, P1 ;  /* 0x00000095738e7210 */ /* 0x000fe200007e245c */
[----:B------:R-:W-:-:S03]  /*2c60*/  HADD2.F32 R45, -RZ, R45.H1_H1 ;  /* 0x3000002dff2d7230 */ /* 0x000fc60000004100 */
[----:B------:R-:W-:Y:S01]  /*2c70*/  LEA.HI.X R51, R51, UR9, R142, 0x1, P2 ;  /* 0x0000000933337c11 */ /* 0x000fe200090f0c8e */
[----:B------:R-:W-:Y:S02]  /*2c80*/  HADD2.F32 R148, -RZ, R46.H0_H0 ;  /* 0x2000002eff947230 */ /* 0x000fe40000004100 */
[--C-:B--2---:R-:W-:Y:S02]  /*2c90*/  HADD2.F32 R42, -RZ, R139.reuse.H1_H1 ;  /* 0x3000008bff2a7230 */ /* 0x104fe40000004100 */
[----:B------:R-:W-:-:S03]  /*2ca0*/  HADD2.F32 R141, -RZ, R139.H0_H0 ;  /* 0x2000008bff8d7230 */ /* 0x000fc60000004100 */
[----:B------:R-:W-:Y:S01]  /*2cb0*/  FMUL.FTZ R45, R45, R42 ;  /* 0x0000002a2d2d7220 */ /* 0x000fe20000410000 */
[----:B------:R-:W-:Y:S02]  /*2cc0*/  HADD2.F32 R42, -RZ, R44.H0_H0 ;  /* 0x2000002cff2a7230 */ /* 0x000fe40000004100 */
[----:B------:R-:W-:Y:S01]  /*2cd0*/  FMUL.FTZ R141, R140, R141 ;  /* 0x0000008d8c8d7220 */ /* 0x000fe20000410000 */
[-C--:B------:R-:W-:Y:S01]  /*2ce0*/  IADD3 R140, P0, P1, R24, R48.reuse, R67 ;  /* 0x00000030188c7210 */ /* 0x080fe2000791e043 */
[--C-:B---3--:R-:W-:Y:S02]  /*2cf0*/  HADD2.F32 R41, -RZ, R49.reuse.H0_H0 ;  /* 0x20000031ff297230 */ /* 0x108fe40000004100 */
[----:B------:R-:W-:Y:S02]  /*2d00*/  HADD2.F32 R43, -RZ, R49.H1_H1 ;  /* 0x30000031ff2b7230 */ /* 0x000fe40000004100 */
[----:B------:R0:W2:Y:S01]  /*2d10*/  LDG.E.CONSTANT R49, desc[UR10][R50.64] ;  /* 0x0000000a32317981 */ /* 0x0000a2000c1e9900 */
[----:B------:R-:W-:Y:S01]  /*2d20*/  FFMA.FTZ R41, R42, R41, R141 ;  /* 0x000000292a297223 */ /* 0x000fe2000001008d */
[----:B------:R-:W-:-:S02]  /*2d30*/  IADD3 R139, P3, P4, R25, R48, R70 ;  /* 0x00000030198b7210 */ /* 0x000fc40007c7e046 */
[----:B------:R-:W-:Y:S02]  /*2d40*/  LEA R144, P2, R140, UR8, 0x1 ;  /* 0x000000088c907c11 */ /* 0x000fe4000f8408ff */
[-C--:B------:R-:W-:Y:S02]  /*2d50*/  IADD3.X R141, R116, R149.reuse, R93, P0, P1 ;  /* 0x00000095748d7210 */ /* 0x080fe400007e245d */
[----:B------:R-:W-:Y:S02]  /*2d60*/  LEA R142, P0, R139, UR8, 0x1 ;  /* 0x000000088b8e7c11 */ /* 0x000fe4000f8008ff */
[----:B0-----:R-:W-:Y:S02]  /*2d70*/  IADD3.X R50, R117, R149, R94, P3, P4 ;  /* 0x0000009575327210 */ /* 0x001fe40001fe845e */
[----:B------:R-:W-:Y:S01]  /*2d80*/  LEA.HI.X R145, R140, UR9, R141, 0x1, P2 ;  /* 0x000000098c917c11 */ /* 0x000fe200090f0c8d */
[----:B------:R-:W-:Y:S01]  /*2d90*/  HADD2.F32 R44, -RZ, R44.H1_H1 ;  /* 0x3000002cff2c7230 */ /* 0x000fe20000004100 */
[----:B------:R-:W-:-:S03]  /*2da0*/  LEA.HI.X R143, R139, UR9, R50, 0x1, P0 ;  /* 0x000000098b8f7c11 */ /* 0x000fc600080f0c32 */
[----:B------:R0:W3:Y:S01]  /*2db0*/  LDG.E.CONSTANT R50, desc[UR10][R144.64] ;  /* 0x0000000a90327981 */ /* 0x0000e2000c1e9900 */
[----:B------:R-:W-:Y:S01]  /*2dc0*/  IADD3 R51, P1, P2, R26, R48, R69 ;  /* 0x000000301a337210 */ /* 0x000fe20007a3e045 */
[----:B------:R-:W-:Y:S01]  /*2dd0*/  FFMA.FTZ R44, R44, R43, R45 ;  /* 0x0000002b2c2c7223 */ /* 0x000fe2000001002d */
[----:B------:R-:W-:Y:S02]  /*2de0*/  HADD2.F32 R45, -RZ, R46.H1_H1 ;  /* 0x3000002eff2d7230 */ /* 0x000fe40000004100 */
[--C-:B-----5:R-:W-:Y:S01]  /*2df0*/  HADD2.F32 R40, -RZ, R138.reuse.H0_H0 ;  /* 0x2000008aff287230 */ /* 0x120fe20000004100 */
[----:B------:R-:W-:Y:S01]  /*2e00*/  LEA R140, P0, R51, UR8, 0x1 ;  /* 0x00000008338c7c11 */ /* 0x000fe2000f8008ff */
[----:B------:R-:W-:Y:S01]  /*2e10*/  HADD2.F32 R46, -RZ, R138.H1_H1 ;  /* 0x3000008aff2e7230 */ /* 0x000fe20000004100 */
[----:B------:R-:W-:Y:S02]  /*2e20*/  IADD3.X R138, R118, R149, R95, P1, P2 ;  /* 0x00000095768a7210 */ /* 0x000fe40000fe445f */
[----:B------:R-:W-:-:S02]  /*2e30*/  FFMA.FTZ R148, R148, R40, R41 ;  /* 0x0000002894947223 */ /* 0x000fc40000010029 */
[----:B------:R-:W-:Y:S01]  /*2e40*/  LEA.HI.X R141, R51, UR9, R138, 0x1, P0 ;  /* 0x00000009338d7c11 */ /* 0x000fe200080f0c8a */
[----:B------:R-:W1:Y:S04]  /*2e50*/  LDS.128 R40, [R60+0x10] ;  /* 0x000010003c287984 */ /* 0x000e680000000c00 */
[----:B------:R5:W3:Y:S01]  /*2e60*/  LDG.E.CONSTANT R51, desc[UR10][R142.64] ;  /* 0x0000000a8e337981 */ /* 0x000ae2000c1e9900 */
[----:B------:R-:W-:Y:S01]  /*2e70*/  FFMA.FTZ R46, R45, R46, R44 ;  /* 0x0000002e2d2e7223 */ /* 0x000fe2000001002c */
[----:B------:R-:W-:Y:S02]  /*2e80*/  IADD3 R44, P1, P2, R27, R48, R72 ;  /* 0x000000301b2c7210 */ /* 0x000fe40007a3e048 */
[----:B------:R5:W3:Y:S02]  /*2e90*/  LDG.E.CONSTANT R153, desc[UR10][R140.64] ;  /* 0x0000000a8c997981 */ /* 0x000ae4000c1e9900 */
[----:B------:R-:W-:-:S02]  /*2ea0*/  LEA R138, P0, R44, UR8, 0x1 ;  /* 0x000000082c8a7c11 */ /* 0x000fc4000f8008ff */
[-C--:B------:R-:W-:Y:S02]  /*2eb0*/  IADD3.X R139, R119, R149.reuse, R96, P1, P2 ;  /* 0x00000095778b7210 */ /* 0x080fe40000fe4460 */
[----:B------:R-:W-:Y:S02]  /*2ec0*/  IADD3 R45, P1, P2, R28, R48, R71 ;  /* 0x000000301c2d7210 */ /* 0x000fe40007a3e047 */
[----:B------:R-:W-:Y:S02]  /*2ed0*/  LEA.HI.X R139, R44, UR9, R139, 0x1, P0 ;  /* 0x000000092c8b7c11 */ /* 0x000fe400080f0c8b */
[C---:B------:R-:W-:Y:S02]  /*2ee0*/  LEA R44, P0, R45.reuse, UR8, 0x1 ;  /* 0x000000082d2c7c11 */ /* 0x040fe4000f8008ff */
[----:B------:R-:W-:Y:S01]  /*2ef0*/  IADD3.X R150, R120, R149, R97, P1, P2 ;  /* 0x0000009578967210 */ /* 0x000fe20000fe4461 */
[----:B------:R5:W3:Y:S03]  /*2f00*/  LDG.E.CONSTANT R154, desc[UR10][R138.64] ;  /* 0x0000000a8a9a7981 */ /* 0x000ae6000c1e9900 */
[----:B------:R-:W-:-:S05]  /*2f10*/  LEA.HI.X R45, R45, UR9, R150, 0x1, P0 ;  /* 0x000000092d2d7c11 */ /* 0x000fca00080f0c96 */
[----:B------:R1:W3:Y:S01]  /*2f20*/  LDG.E.CONSTANT R155, desc[UR10][R44.64] ;  /* 0x0000000a2c9b7981 */ /* 0x0002e2000c1e9900 */
[----:B0-----:R-:W-:Y:S02]  /*2f30*/  HADD2.F32 R145, -RZ, R47.H0_H0 ;  /* 0x2000002fff917230 */ /* 0x001fe40000004100 */
[----:B----4-:R-:W-:Y:S01]  /*2f40*/  HADD2.F32 R144, -RZ, R147.H0_H0 ;  /* 0x20000093ff907230 */ /* 0x010fe20000004100 */
[-C--:B-----5:R-:W-:Y:S01]  /*2f50*/  IADD3 R142, P0, P1, R29, R48.reuse, R74 ;  /* 0x000000301d8e7210 */ /* 0x0a0fe2000791e04a */
[----:B------:R-:W-:Y:S01]  /*2f60*/  HADD2.F32 R140, -RZ, R137.H0_H0 ;  /* 0x20000089ff8c7230 */ /* 0x000fe20000004100 */
[----:B------:R-:W-:Y:S01]  /*2f70*/  IADD3 R138, P3, P4, R30, R48, R73 ;  /* 0x000000301e8a7210 */ /* 0x000fe20007c7e049 */
[----:B------:R-:W-:Y:S02]  /*2f80*/  HADD2.F32 R47, -RZ, R47.H1_H1 ;  /* 0x3000002fff2f7230 */ /* 0x000fe40000004100 */
[----:B------:R-:W-:Y:S01]  /*2f90*/  FFMA.FTZ R144, R145, R144, R148 ;  /* 0x0000009091907223 */ /* 0x000fe20000010094 */
[----:B------:R-:W-:-:S02]  /*2fa0*/  HADD2.F32 R147, -RZ, R147.H1_H1 ;  /* 0x30000093ff937230 */ /* 0x000fc40000004100 */
[--C-:B-1----:R-:W-:Y:S01]  /*2fb0*/  HADD2.F32 R141, -RZ, R40.reuse.H0_H0 ;  /* 0x20000028ff8d7230 */ /* 0x102fe20000004100 */
[----:B------:R-:W-:Y:S02]  /*2fc0*/  LEA R150, P2, R142, UR8, 0x1 ;  /* 0x000000088e967c11 */ /* 0x000fe4000f8408ff */
[----:B------:R-:W-:Y:S02]  /*2fd0*/  IADD3.X R139, R121, R149, R98, P0, P1 ;  /* 0x00000095798b7210 */ /* 0x000fe400007e2462 */
[----:B------:R-:W-:Y:S01]  /*2fe0*/  FFMA.FTZ R144, R141, R140, R144 ;  /* 0x0000008c8d907223 */ /* 0x000fe20000010090 */
[----:B------:R-:W-:Y:S01]  /*2ff0*/  LEA R140, P5, R138, UR8, 0x1 ;  /* 0x000000088a8c7c11 */ /* 0x000fe2000f8a08ff */
[----:B------:R-:W-:Y:S01]  /*3000*/  FFMA.FTZ R46, R47, R147, R46 ;  /* 0x000000932f2e7223 */ /* 0x000fe2000001002e */
[----:B------:R-:W-:Y:S01]  /*3010*/  IADD3.X R45, R122, R149, R99, P3, P4 ;  /* 0x000000957a2d7210 */ /* 0x000fe20001fe8463 */
[----:B------:R-:W-:Y:S01]  /*3020*/  HADD2.F32 R47, -RZ, R40.H1_H1 ;  /* 0x30000028ff2f7230 */ /* 0x000fe20000004100 */
[----:B------:R-:W-:Y:S01]  /*3030*/  LEA.HI.X R151, R142, UR9, R139, 0x1, P2 ;  /* 0x000000098e977c11 */ /* 0x000fe200090f0c8b */
[----:B------:R-:W-:Y:S01]  /*3040*/  HADD2.F32 R163, -RZ, R41.H0_H0 ;  /* 0x20000029ffa37230 */ /* 0x000fe20000004100 */
[----:B------:R-:W-:Y:S01]  /*3050*/  LEA.HI.X R141, R138, UR9, R45, 0x1, P5 ;  /* 0x000000098a8d7c11 */ /* 0x000fe2000a8f0c2d */
[----:B------:R-:W-:Y:S01]  /*3060*/  HADD2.F32 R40, -RZ, R146.H0_H0 ;  /* 0x20000092ff287230 */ /* 0x000fe20000004100 */
[----:B------:R-:W-:Y:S01]  /*3070*/  IADD3 R45, P0, P1, R31, R48, R76 ;  /* 0x000000301f2d7210 */ /* 0x000fe2000791e04c */
[----:B------:R-:W-:Y:S01]  /*3080*/  HADD2.F32 R137, -RZ, R137.H1_H1 ;  /* 0x30000089ff897230 */ /* 0x000fe20000004100 */
[----:B------:R-:W4:Y:S01]  /*3090*/  LDG.E.CONSTANT R150, desc[UR10][R150.64] ;  /* 0x0000000a96967981 */ /* 0x000f22000c1e9900 */
[----:B------:R-:W-:-:S02]  /*30a0*/  HADD2.F32 R41, -RZ, R41.H1_H1 ;  /* 0x30000029ff297230 */ /* 0x000fc40000004100 */
[----:B------:R-:W-:Y:S01]  /*30b0*/  FFMA.FTZ R163, R163, R40, R144 ;  /* 0x00000028a3a37223 */ /* 0x000fe20000010090 */
[----:B------:R-:W-:Y:S01]  /*30c0*/  HADD2.F32 R162, -RZ, R146.H1_H1 ;  /* 0x30000092ffa27230 */ /* 0x000fe20000004100 */
[----:B------:R-:W-:Y:S01]  /*30d0*/  LEA R138, P2, R45, UR8, 0x1 ;  /* 0x000000082d8a7c11 */ /* 0x000fe2000f8408ff */
[----:B------:R-:W-:Y:S01]  /*30e0*/  FFMA.FTZ R46, R47, R137, R46 ;  /* 0x000000892f2e7223 */ /* 0x000fe2000001002e */
[----:B------:R-:W-:Y:S02]  /*30f0*/  IADD3.X R40, R123, R149, R100, P0, P1 ;  /* 0x000000957b287210 */ /* 0x000fe400007e2464 */
[----:B------:R-:W-:Y:S01]  /*3100*/  IADD3 R44, P3, P4, R32, R48, R75 ;  /* 0x00000030202c7210 */ /* 0x000fe20007c7e04b */
[----:B------:R0:W5:Y:S01]  /*3110*/  LDG.E.CONSTANT R151, desc[UR10][R140.64] ;  /* 0x0000000a8c977981 */ /* 0x000162000c1e9900 */
[----:B------:R-:W-:Y:S01]  /*3120*/  LEA.HI.X R139, R45, UR9, R40, 0x1, P2 ;  /* 0x000000092d8b7c11 */ /* 0x000fe200090f0c28 */
[----:B------:R-:W-:Y:S01]  /*3130*/  FFMA.FTZ R162, R41, R162, R46 ;  /* 0x000000a229a27223 */ /* 0x000fe2000001002e */
[----:B------:R-:W-:-:S02]  /*3140*/  LEA R46, P0, R44, UR8, 0x1 ;  /* 0x000000082c2e7c11 */ /* 0x000fc4000f8008ff */
[-C--:B------:R-:W-:Y:S01]  /*3150*/  IADD3.X R41, R124, R149.reuse, R101, P3, P4 ;  /* 0x000000957c297210 */ /* 0x080fe20001fe8465 */
[----:B------:R1:W5:Y:S01]  /*3160*/  LDG.E.CONSTANT R152, desc[UR10][R138.64] ;  /* 0x0000000a8a987981 */ /* 0x000362000c1e9900 */
[-C--:B------:R-:W-:Y:S02]  /*3170*/  IADD3 R40, P1, P2, R33, R48.reuse, R78 ;  /* 0x0000003021287210 */ /* 0x080fe40007a3e04e */
[----:B------:R-:W-:Y:S02]  /*3180*/  LEA.HI.X R47, R44, UR9, R41, 0x1, P0 ;  /* 0x000000092c2f7c11 */ /* 0x000fe400080f0c29 */
[----:B------:R-:W-:Y:S02]  /*3190*/  LEA R44, P0, R40, UR8, 0x1 ;  /* 0x00000008282c7c11 */ /* 0x000fe4000f8008ff */
[----:B------:R-:W-:Y:S01]  /*31a0*/  IADD3.X R45, R125, R149, R102, P1, P2 ;  /* 0x000000957d2d7210 */ /* 0x000fe20000fe4466 */
[----:B------:R1:W5:Y:S01]  /*31b0*/  LDG.E.CONSTANT R146, desc[UR10][R46.64] ;  /* 0x0000000a2e927981 */ /* 0x000362000c1e9900 */
[----:B------:R-:W-:-:S02]  /*31c0*/  IADD3 R41, P1, P2, R34, R48, R77 ;  /* 0x0000003022297210 */ /* 0x000fc40007a3e04d */
[----:B------:R-:W-:Y:S02]  /*31d0*/  LEA.HI.X R45, R40, UR9, R45, 0x1, P0 ;  /* 0x00000009282d7c11 */ /* 0x000fe400080f0c2d */
[C---:B------:R-:W-:Y:S02]  /*31e0*/  LEA R40, P0, R41.reuse, UR8, 0x1 ;  /* 0x0000000829287c11 */ /* 0x040fe4000f8008ff */
[----:B------:R-:W-:Y:S01]  /*31f0*/  IADD3.X R142, R126, R149, R103, P1, P2 ;  /* 0x000000957e8e7210 */ /* 0x000fe20000fe4467 */
[----:B------:R1:W5:Y:S03]  /*3200*/  LDG.E.CONSTANT R147, desc[UR10][R44.64] ;  /* 0x0000000a2c937981 */ /* 0x000366000c1e9900 */
[----:B------:R-:W-:Y:S02]  /*3210*/  LEA.HI.X R41, R41, UR9, R142, 0x1, P0 ;  /* 0x0000000929297c11 */ /* 0x000fe400080f0c8e */
[----:B0-----:R-:W-:-:S03]  /*3220*/  IADD3 R140, P0, P1, R35, R48, R82 ;  /* 0x00000030238c7210 */ /* 0x001fc6000791e052 */
[----:B------:R0:W5:Y:S01]  /*3230*/  LDG.E.CONSTANT R148, desc[UR10][R40.64] ;  /* 0x0000000a28947981 */ /* 0x000162000c1e9900 */
[----:B------:R-:W-:Y:S02]  /*3240*/  LEA R142, P2, R140, UR8, 0x1 ;  /* 0x000000088c8e7c11 */ /* 0x000fe4000f8408ff */
[-C--:B-1----:R-:W-:Y:S02]  /*3250*/  IADD3.X R139, R127, R149.reuse, R104, P0, P1 ;  /* 0x000000957f8b7210 */ /* 0x082fe400007e2468 */
[----:B------:R-:W-:Y:S02]  /*3260*/  IADD3 R137, P0, P1, R36, R48, R79 ;  /* 0x0000003024897210 */ /* 0x000fe4000791e04f */
[----:B------:R-:W-:Y:S02]  /*3270*/  LEA.HI.X R143, R140, UR9, R139, 0x1, P2 ;  /* 0x000000098c8f7c11 */ /* 0x000fe400090f0c8b */
[----:B------:R-:W-:Y:S02]  /*3280*/  LEA R140, P2, R137, UR8, 0x1 ;  /* 0x00000008898c7c11 */ /* 0x000fe4000f8408ff */
[----:B------:R-:W-:-:S02]  /*3290*/  IADD3.X R46, R128, R149, R105, P0, P1 ;  /* 0x00000095802e7210 */ /* 0x000fc400007e2469 */
[-C--:B------:R-:W-:Y:S02]  /*32a0*/  IADD3 R47, P0, P1, R37, R48.reuse, R84 ;  /* 0x00000030252f7210 */ /* 0x080fe4000791e054 */
[----:B------:R-:W-:Y:S02]  /*32b0*/  LEA.HI.X R141, R137, UR9, R46, 0x1, P2 ;  /* 0x00000009898d7c11 */ /* 0x000fe400090f0c2e */
[----:B------:R-:W-:Y:S01]  /*32c0*/  LEA R46, P2, R47, UR8, 0x1 ;  /* 0x000000082f2e7c11 */ /* 0x000fe2000f8408ff */
[----:B------:R1:W5:Y:S01]  /*32d0*/  LDG.E.CONSTANT R137, desc[UR10][R142.64] ;  /* 0x0000000a8e897981 */ /* 0x000362000c1e9900 */
[----:B------:R-:W-:Y:S02]  /*32e0*/  IADD3.X R44, R129, R149, R106, P0, P1 ;  /* 0x00000095812c7210 */ /* 0x000fe400007e246a */
[----:B0-----:R-:W-:Y:S01]  /*32f0*/  IADD3 R40, P0, P1, R38, R48, R83 ;  /* 0x0000003026287210 */ /* 0x001fe2000791e053 */
[----:B------:R-:W5:Y:S01]  /*3300*/  LDG.E.CONSTANT R138, desc[UR10][R140.64] ;  /* 0x0000000a8c8a7981 */ /* 0x000f62000c1e9900 */
[----:B------:R-:W-:-:S02]  /*3310*/  LEA.HI.X R47, R47, UR9, R44, 0x1, P2 ;  /* 0x000000092f2f7c11 */ /* 0x000fc400090f0c2c */
[----:B------:R-:W-:Y:S02]  /*3320*/  LEA R44, P2, R40, UR8, 0x1 ;  /* 0x00000008282c7c11 */ /* 0x000fe4000f8408ff */
[----:B------:R-:W-:Y:S01]  /*3330*/  IADD3.X R41, R130, R149, R107, P0, P1 ;  /* 0x0000009582297210 */ /* 0x000fe200007e246b */
[----:B------:R0:W5:Y:S03]  /*3340*/  LDG.E.CONSTANT R139, desc[UR10][R46.64] ;  /* 0x0000000a2e8b7981 */ /* 0x000166000c1e9900 */
[----:B------:R-:W-:Y:S02]  /*3350*/  LEA.HI.X R45, R40, UR9, R41, 0x1, P2 ;  /* 0x00000009282d7c11 */ /* 0x000fe400090f0c29 */
[----:B------:R-:W-:-:S03]  /*3360*/  IADD3 R41, P0, P1, R39, R48, R86 ;  /* 0x0000003027297210 */ /* 0x000fc6000791e056 */
[----:B------:R0:W5:Y:S01]  /*3370*/  LDG.E.CONSTANT R140, desc[UR10][R44.64] ;  /* 0x0000000a2c8c7981 */ /* 0x000162000c1e9900 */
[----:B------:R-:W-:Y:S02]  /*3380*/  LEA R40, P2, R41, UR8, 0x1 ;  /* 0x0000000829287c11 */ /* 0x000fe4000f8408ff */
[-C--:B------:R-:W-:Y:S02]  /*3390*/  IADD3.X R144, R131, R149.reuse, R108, P0, P1 ;  /* 0x0000009583907210 */ /* 0x080fe400007e246c */
[----:B-1----:R-:W-:Y:S02]  /*33a0*/  IADD3 R143, P0, P1, R52, R48, R85 ;  /* 0x00000030348f7210 */ /* 0x002fe4000791e055 */
[----:B------:R-:W-:Y:S02]  /*33b0*/  LEA.HI.X R41, R41, UR9, R144, 0x1, P2 ;  /* 0x0000000929297c11 */ /* 0x000fe400090f0c90 */
[C---:B------:R-:W-:Y:S02]  /*33c0*/  LEA R142, P2, R143.reuse, UR8, 0x1 ;  /* 0x000000088f8e7c11 */ /* 0x040fe4000f8408ff */
[----:B0-----:R-:W-:Y:S01]  /*33d0*/  IADD3.X R46, R132, R149, R109, P0, P1 ;  /* 0x00000095842e7210 */ /* 0x001fe200007e246d */
[----:B------:R0:W5:Y:S03]  /*33e0*/  LDG.E.CONSTANT R141, desc[UR10][R40.64] ;  /* 0x0000000a288d7981 */ /* 0x000166000c1e9900 */
[----:B------:R-:W-:-:S02]  /*33f0*/  LEA.HI.X R143, R143, UR9, R46, 0x1, P2 ;  /* 0x000000098f8f7c11 */ /* 0x000fc400090f0c2e */
[-C--:B------:R-:W-:Y:S02]  /*3400*/  IADD3 R46, P4, P5, R53, R48.reuse, R88 ;  /* 0x00000030352e7210 */ /* 0x080fe40007d9e058 */
[----:B------:R-:W-:Y:S01]  /*3410*/  IADD3 R47, P0, P1, R54, R48, R87 ;  /* 0x00000030362f7210 */ /* 0x000fe2000791e057 */
[----:B------:R-:W5:Y:S01]  /*3420*/  LDG.E.CONSTANT R142, desc[UR10][R142.64] ;  /* 0x0000000a8e8e7981 */ /* 0x000f62000c1e9900 */
[-C--:B------:R-:W-:Y:S02]  /*3430*/  IADD3.X R145, R133, R149.reuse, R110, P4, P5 ;  /* 0x0000009585917210 */ /* 0x080fe400027ea46e */
[----:B------:R-:W-:Y:S02]  /*3440*/  LEA R160, P6, R46, UR8, 0x1 ;  /* 0x000000082ea07c11 */ /* 0x000fe4000f8c08ff */
[----:B------:R-:W-:Y:S02]  /*3450*/  IADD3.X R44, R134, R149, R111, P0, P1 ;  /* 0x00000095862c7210 */ /* 0x000fe400007e246f */
[----:B------:R-:W-:-:S02]  /*3460*/  LEA.HI.X R161, R46, UR9, R145, 0x1, P6 ;  /* 0x000000092ea17c11 */ /* 0x000fc4000b0f0c91 */
[----:B------:R-:W-:Y:S02]  /*3470*/  LEA R46, P6, R47, UR8, 0x1 ;  /* 0x000000082f2e7c11 */ /* 0x000fe4000f8c08ff */
[-C--:B------:R-:W-:Y:S01]  /*3480*/  IADD3 R144, P2, P3, R55, R48.reuse, R90 ;  /* 0x0000003037907210 */ /* 0x080fe20007b5e05a */
[----:B------:R-:W5:Y:S01]  /*3490*/  LDG.E.CONSTANT R143, desc[UR10][R160.64] ;  /* 0x0000000aa08f7981 */ /* 0x000f62000c1e9900 */
[----:B------:R-:W-:Y:S02]  /*34a0*/  LEA.HI.X R47, R47, UR9, R44, 0x1, P6 ;  /* 0x000000092f2f7c11 */ /* 0x000fe4000b0f0c2c */
[----:B------:R-:W-:Y:S02]  /*34b0*/  LEA R44, P0, R144, UR8, 0x1 ;  /* 0x00000008902c7c11 */ /* 0x000fe4000f8008ff */
[----:B0-----:R-:W-:Y:S02]  /*34c0*/  IADD3.X R41, R135, R149, R112, P2, P3 ;  /* 0x0000009587297210 */ /* 0x001fe400017e6470 */
[----:B------:R-:W-:-:S02]  /*34d0*/  IADD3 R48, P4, P5, R56, R48, R89 ;  /* 0x0000003038307210 */ /* 0x000fc40007d9e059 */
[----:B------:R-:W-:Y:S02]  /*34e0*/  LEA.HI.X R45, R144, UR9, R41, 0x1, P0 ;  /* 0x00000009902d7c11 */ /* 0x000fe400080f0c29 */
[----:B------:R-:W-:Y:S01]  /*34f0*/  IADD3.X R149, R136, R149, R113, P4, P5 ;  /* 0x0000009588957210 */ /* 0x000fe200027ea471 */
[----:B------:R-:W5:Y:S01]  /*3500*/  LDG.E.CONSTANT R144, desc[UR10][R46.64] ;  /* 0x0000000a2e907981 */ /* 0x000f62000c1e9900 */
[----:B------:R-:W-:-:S03]  /*3510*/  LEA R40, P0, R48, UR8, 0x1 ;  /* 0x0000000830287c11 */ /* 0x000fc6000f8008ff */
[----:B------:R0:W5:Y:S01]  /*3520*/  LDG.E.CONSTANT R145, desc[UR10][R44.64] ;  /* 0x0000000a2c917981 */ /* 0x000162000c1e9900 */
[----:B------:R-:W-:Y:S01]  /*3530*/  LEA.HI.X R41, R48, UR9, R149, 0x1, P0 ;  /* 0x0000000930297c11 */ /* 0x000fe200080f0c95 */
[----:B------:R-:W-:Y:S02]  /*3540*/  HADD2.F32 R48, -RZ, R42.H0_H0 ;  /* 0x2000002aff307230 */ /* 0x000fe40000004100 */
[----:B------:R-:W-:-:S05]  /*3550*/  HADD2.F32 R149, -RZ, R159.H0_H0 ;  /* 0x2000009fff957230 */ /* 0x000fca0000004100 */
[----:B------:R-:W-:Y:S02]  /*3560*/  FFMA.FTZ R48, R48, R149, R163 ;  /* 0x0000009530307223 */ /* 0x000fe400000100a3 */
[----:B------:R1:W5:Y:S01]  /*3570*/  LDG.E.CONSTANT R149, desc[UR10][R40.64] ;  /* 0x0000000a28957981 */ /* 0x000362000c1e9900 */
[----:B------:R-:W-:Y:S02]  /*3580*/  HADD2.F32 R163, -RZ, R42.H1_H1 ;  /* 0x3000002affa37230 */ /* 0x000fe40000004100 */
[----:B0-----:R-:W-:Y:S02]  /*3590*/  HADD2.F32 R45, -RZ, R43.H0_H0 ;  /* 0x2000002bff2d7230 */ /* 0x001fe40000004100 */
[----:B------:R-:W-:-:S05]  /*35a0*/  HADD2.F32 R42, -RZ, R156.H0_H0 ;  /* 0x2000009cff2a7230 */ /* 0x000fca0000004100 */
[----:B------:R-:W-:Y:S02]  /*35b0*/  FFMA.FTZ R48, R45, R42, R48 ;  /* 0x0000002a2d307223 */ /* 0x000fe40000010030 */
[----:B------:R-:W0:Y:S01]  /*35c0*/  LDS.128 R44, [R60+0x20] ;  /* 0x000020003c2c7984 */ /* 0x000e220000000c00 */
[----:B------:R-:W-:Y:S02]  /*35d0*/  HADD2.F32 R159, -RZ, R159.H1_H1 ;  /* 0x3000009fff9f7230 */ /* 0x000fe40000004100 */
[----:B-1----:R-:W-:Y:S02]  /*35e0*/  HADD2.F32 R40, -RZ, R157.H0_H0 ;  /* 0x2000009dff287230 */ /* 0x002fe40000004100 */
[----:B------:R-:W-:Y:S02]  /*35f0*/  HADD2.F32 R42, -RZ, R43.H1_H1 ;  /* 0x3000002bff2a7230 */ /* 0x000fe40000004100 */
[----:B------:R-:W-:Y:S01]  /*3600*/  FFMA.FTZ R159, R163, R159, R162 ;  /* 0x0000009fa39f7223 */ /* 0x000fe200000100a2 */
[----:B------:R-:W-:-:S02]  /*3610*/  HADD2.F32 R156, -RZ, R156.H1_H1 ;  /* 0x3000009cff9c7230 */ /* 0x000fc40000004100 */
[----:B------:R-:W-:-:S03]  /*3620*/  HADD2.F32 R157, -RZ, R157.H1_H1 ;  /* 0x3000009dff9d7230 */ /* 0x000fc60000004100 */
[----:B------:R-:W-:Y:S01]  /*3630*/  FFMA.FTZ R42, R42, R156, R159 ;  /* 0x0000009c2a2a7223 */ /* 0x000fe2000001009f */
[----:B0-----:R-:W-:-:S05]  /*3640*/  HADD2.F32 R41, -RZ, R44.H0_H0 ;  /* 0x2000002cff297230 */ /* 0x001fca0000004100 */
        /* <DEDUP_REMOVED lines=11> */
[--C-:B--2---:R-:W-:Y:S02]  /*3700*/  HADD2.F32 R48, -RZ, R49.reuse.H0_H0 ;  /* 0x20000031ff307230 */ /* 0x104fe40000004100 */
[----:B------:R-:W-:-:S03]  /*3710*/  HADD2.F32 R49, -RZ, R49.H1_H1 ;  /* 0x30000031ff317230 */ /* 0x000fc60000004100 */
[----:B------:R-:W-:Y:S01]  /*3720*/  FFMA.FTZ R44, R45, R48, R44 ;  /* 0x000000302d2c7223 */ /* 0x000fe2000001002c */
[----:B------:R-:W-:-:S05]  /*3730*/  HADD2.F32 R45, -RZ, R46.H1_H1 ;  /* 0x3000002eff2d7230 */ /* 0x000fca0000004100 */
[----:B------:R-:W-:Y:S01]  /*3740*/  FFMA.FTZ R45, R45, R49, R158 ;  /* 0x000000312d2d7223 */ /* 0x000fe2000001009e */
[----:B------:R-:W-:Y:S02]  /*3750*/  HADD2.F32 R49, -RZ, R47.H0_H0 ;  /* 0x2000002fff317230 */ /* 0x000fe40000004100 */
[--C-:B---3--:R-:W-:Y:S02]  /*3760*/  HADD2.F32 R46, -RZ, R50.reuse.H0_H0 ;  /* 0x20000032ff2e7230 */ /* 0x108fe40000004100 */
[----:B------:R-:W-:-:S03]  /*3770*/  HADD2.F32 R50, -RZ, R50.H1_H1 ;  /* 0x30000032ff327230 */ /* 0x000fc60000004100 */
[----:B------:R-:W-:Y:S01]  /*3780*/  FFMA.FTZ R46, R49, R46, R44 ;  /* 0x0000002e312e7223 */ /* 0x000fe2000001002c */
[----:B------:R-:W-:-:S05]  /*3790*/  HADD2.F32 R44, -RZ, R47.H1_H1 ;  /* 0x3000002fff2c7230 */ /* 0x000fca0000004100 */
[----:B------:R-:W-:Y:S01]  /*37a0*/  FFMA.FTZ R44, R44, R50, R45 ;  /* 0x000000322c2c7223 */ /* 0x000fe2000001002d */
[--C-:B------:R-:W-:Y:S02]  /*37b0*/  HADD2.F32 R47, -RZ, R51.reuse.H0_H0 ;  /* 0x20000033ff2f7230 */ /* 0x100fe40000004100 */
[----:B0-----:R-:W-:Y:S02]  /*37c0*/  HADD2.F32 R45, -RZ, R40.H0_H0 ;  /* 0x20000028ff2d7230 */ /* 0x001fe40000004100 */
[----:B------:R-:W-:-:S03]  /*37d0*/  HADD2.F32 R51, -RZ, R51.H1_H1 ;  /* 0x30000033ff337230 */ /* 0x000fc60000004100 */
[----:B------:R-:W-:Y:S01]  /*37e0*/  FFMA.FTZ R46, R45, R47, R46 ;  /* 0x0000002f2d2e7223 */ /* 0x000fe2000001002e */
[----:B------:R-:W-:Y:S02]  /*37f0*/  HADD2.F32 R45, -RZ, R40.H1_H1 ;  /* 0x30000028ff2d7230 */ /* 0x000fe40000004100 */
[----:B------:R-:W-:-:S03]  /*3800*/  HADD2.F32 R40, -RZ, R153.H0_H0 ;  /* 0x20000099ff287230 */ /* 0x000fc60000004100 */
[----:B------:R-:W-:Y:S02]  /*3810*/  FFMA.FTZ R44, R45, R51, R44 ;  /* 0x000000332d2c7223 */ /* 0x000fe4000001002c */
[----:B------:R-:W0:Y:S01]  /*3820*/  LDS.128 R48, [R60+0x40] ;  /* 0x000040003c307984 */ /* 0x000e220000000c00 */
[--C-:B------:R-:W-:Y:S02]  /*3830*/  HADD2.F32 R45, -RZ, R41.reuse.H0_H0 ;  /* 0x20000029ff2d7230 */ /* 0x100fe40000004100 */
[----:B------:R-:W-:Y:S02]  /*3840*/  HADD2.F32 R41, -RZ, R41.H1_H1 ;  /* 0x30000029ff297230 */ /* 0x000fe40000004100 */
[----:B------:R-:W-:Y:S02]  /*3850*/  HADD2.F32 R153, -RZ, R153.H1_H1 ;  /* 0x30000099ff997230 */ /* 0x000fe40000004100 */
[----:B------:R-:W-:Y:S01]  /*3860*/  FFMA.FTZ R40, R45, R40, R46 ;  /* 0x000000282d287223 */ /* 0x000fe2000001002e */
[----:B------:R-:W-:-:S02]  /*3870*/  HADD2.F32 R45, -RZ, R42.H0_H0 ;  /* 0x2000002aff2d7230 */ /* 0x000fc40000004100 */
        /* <DEDUP_REMOVED lines=9> */
[----:B------:R-:W-:-:S03]  /*3910*/  HADD2.F32 R155, -RZ, R155.H1_H1 ;  /* 0x3000009bff9b7230 */ /* 0x000fc60000004100 */
[----:B------:R-:W-:Y:S02]  /*3920*/  FFMA.FTZ R45, R45, R43, R40 ;  /* 0x0000002b2d2d7223 */ /* 0x000fe40000010028 */
[----:B------:R-:W-:Y:S02]  /*3930*/  FFMA.FTZ R155, R42, R155, R41 ;  /* 0x0000009b2a9b7223 */ /* 0x000fe40000010029 */
[----:B------:R-:W1:Y:S01]  /*3940*/  LDS.128 R40, [R60+0x50] ;  /* 0x000050003c287984 */ /* 0x000e620000000c00 */
[----:B----4-:R-:W-:Y:S02]  /*3950*/  HADD2.F32 R46, -RZ, R150.H0_H0 ;  /* 0x20000096ff2e7230 */ /* 0x010fe40000004100 */
[--C-:B0-----:R-:W-:Y:S02]  /*3960*/  HADD2.F32 R44, -RZ, R48.reuse.H0_H0 ;  /* 0x20000030ff2c7230 */ /* 0x101fe40000004100 */
[----:B------:R-:W-:Y:S02]  /*3970*/  HADD2.F32 R48, -RZ, R48.H1_H1 ;  /* 0x30000030ff307230 */ /* 0x000fe40000004100 */
[----:B------:R-:W-:-:S02]  /*3980*/  HADD2.F32 R150, -RZ, R150.H1_H1 ;  /* 0x30000096ff967230 */ /* 0x000fc40000004100 */
[----:B------:R-:W-:Y:S01]  /*3990*/  FFMA.FTZ R44, R44, R46, R45 ;  /* 0x0000002e2c2c7223 */ /* 0x000fe2000001002d */
[----:B------:R-:W-:Y:S02]  /*39a0*/  HADD2.F32 R45, -RZ, R49.H0_H0 ;  /* 0x20000031ff2d7230 */ /* 0x000fe40000004100 */
[----:B-----5:R-:W-:Y:S02]  /*39b0*/  HADD2.F32 R46, -RZ, R151.H0_H0 ;  /* 0x20000097ff2e7230 */ /* 0x020fe40000004100 */
        /* <DEDUP_REMOVED lines=12> */
[----:B------:R-:W-:Y:S02]  /*3a80*/  FFMA.FTZ R48, R47, R152, R48 ;  /* 0x000000982f307223 */ /* 0x000fe40000010030 */
[----:B------:R-:W0:Y:S01]  /*3a90*/  LDS.128 R44, [R60+0x60] ;  /* 0x000060003c2c7984 */ /* 0x000e220000000c00 */
[----:B------:R-:W-:Y:S01]  /*3aa0*/  FFMA.FTZ R49, R50, R150, R49 ;  /* 0x0000009632317223 */ /* 0x000fe20000010031 */
[----:B------:R-:W-:Y:S02]  /*3ab0*/  HADD2.F32 R150, -RZ, R147.H0_H0 ;  /* 0x20000093ff967230 */ /* 0x000fe40000004100 */
[----:B-1----:R-:W-:Y:S02]  /*3ac0*/  HADD2.F32 R50, -RZ, R40.H0_H0 ;  /* 0x20000028ff327230 */ /* 0x002fe40000004100 */
[----:B------:R-:W-:Y:S02]  /*3ad0*/  HADD2.F32 R51, -RZ, R51.H1_H1 ;  /* 0x30000033ff337230 */ /* 0x000fe40000004100 */
[----:B------:R-:W-:-:S02]  /*3ae0*/  HADD2.F32 R146, -RZ, R146.H1_H1 ;  /* 0x30000092ff927230 */ /* 0x000fc40000004100 */
[----:B------:R-:W-:Y:S01]  /*3af0*/  FFMA.FTZ R50, R50, R150, R49 ;  /* 0x0000009632327223 */ /* 0x000fe20000010031 */
[----:B------:R-:W-:Y:S02]  /*3b00*/  HADD2.F32 R49, -RZ, R40.H1_H1 ;  /* 0x30000028ff317230 */ /* 0x000fe40000004100 */
[----:B------:R-:W-:Y:S02]  /*3b10*/  HADD2.F32 R147, -RZ, R147.H1_H1 ;  /* 0x30000093ff937230 */ /* 0x000fe40000004100 */
[----:B------:R-:W-:Y:S01]  /*3b20*/  FFMA.FTZ R48, R51, R146, R48 ;  /* 0x0000009233307223 */ /* 0x000fe20000010030 */
[--C-:B------:R-:W-:Y:S02]  /*3b30*/  HADD2.F32 R51, -RZ, R41.reuse.H0_H0 ;  /* 0x20000029ff337230 */ /* 0x100fe40000004100 */
[----:B------:R-:W-:Y:S02]  /*3b40*/  HADD2.F32 R40, -RZ, R148.H0_H0 ;  /* 0x20000094ff287230 */ /* 0x000fe40000004100 */
[----:B------:R-:W-:Y:S01]  /*3b50*/  FFMA.FTZ R48, R49, R147, R48 ;  /* 0x0000009331307223 */ /* 0x000fe20000010030 */
[----:B------:R-:W-:-:S02]  /*3b60*/  HADD2.F32 R41, -RZ, R41.H1_H1 ;  /* 0x30000029ff297230 */ /* 0x000fc40000004100 */
[----:B------:R-:W-:Y:S02]  /*3b70*/  HADD2.F32 R148, -RZ, R148.H1_H1 ;  /* 0x30000094ff947230 */ /* 0x000fe40000004100 */
[----:B------:R-:W-:-:S03]  /*3b80*/  FFMA.FTZ R40, R51, R40, R50 ;  /* 0x0000002833287223 */ /* 0x000fc60000010032 */
[----:B------:R-:W-:Y:S02]  /*3b90*/  FFMA.FTZ R41, R41, R148, R48 ;  /* 0x0000009429297223 */ /* 0x000fe40000010030 */
[----:B------:R-:W1:Y:S01]  /*3ba0*/  LDS.128 R48, [R60+0x70] ;  /* 0x000070003c307984 */ /* 0x000e620000000c00 */
[--C-:B------:R-:W-:Y:S02]  /*3bb0*/  HADD2.F32 R147, -RZ, R42.reuse.H0_H0 ;  /* 0x2000002aff937230 */ /* 0x100fe40000004100 */
[----:B------:R-:W-:Y:S02]  /*3bc0*/  HADD2.F32 R146, -RZ, R137.H0_H0 ;  /* 0x20000089ff927230 */ /* 0x000fe40000004100 */
        /* <DEDUP_REMOVED lines=10> */
[----:B0-----:R-:W-:-:S02]  /*3c70*/  HADD2.F32 R43, -RZ, R44.H0_H0 ;  /* 0x2000002cff2b7230 */ /* 0x001fc40000004100 */
        /* <DEDUP_REMOVED lines=8> */
[----:B------:R-:W-:Y:S02]  /*3d00*/  HADD2.F32 R140, -RZ, R140.H1_H1 ;  /* 0x3000008cff8c7230 */ /* 0x000fe40000004100 */
[----:B------:R-:W-:Y:S01]  /*3d10*/  FFMA.FTZ R41, R44, R139, R41 ;  /* 0x0000008b2c297223 */ /* 0x000fe20000010029 */
[--C-:B------:R-:W-:Y:S02]  /*3d20*/  HADD2.F32 R42, -RZ, R46.reuse.H0_H0 ;  /* 0x2000002eff2a7230 */ /* 0x100fe40000004100 */
[--C-:B------:R-:W-:Y:S02]  /*3d30*/  HADD2.F32 R44, -RZ, R141.reuse.H0_H0 ;  /* 0x2000008dff2c7230 */ /* 0x100fe40000004100 */
        /* <DEDUP_REMOVED lines=11> */
[--C-:B-1----:R-:W-:Y:S02]  /*3df0*/  HADD2.F32 R42, -RZ, R48.reuse.H0_H0 ;  /* 0x20000030ff2a7230 */ /* 0x102fe40000004100 */
[----:B------:R-:W-:Y:S01]  /*3e00*/  FFMA.FTZ R40, R47, R142, R40 ;  /* 0x0000008e2f287223 */ /* 0x000fe20000010028 */
[----:B------:R-:W-:Y:S02]  /*3e10*/  HADD2.F32 R43, -RZ, R48.H1_H1 ;  /* 0x30000030ff2b7230 */ /* 0x000fe40000004100 */
[----:B------:R-:W-:Y:S02]  /*3e20*/  HADD2.F32 R143, -RZ, R143.H1_H1 ;  /* 0x3000008fff8f7230 */ /* 0x000fe40000004100 */
[--C-:B------:R-:W-:Y:S02]  /*3e30*/  HADD2.F32 R46, -RZ, R49.reuse.H0_H0 ;  /* 0x20000031ff2e7230 */ /* 0x100fe40000004100 */
[----:B------:R-:W-:Y:S01]  /*3e40*/  FFMA.FTZ R41, R42, R44, R41 ;  /* 0x0000002c2a297223 */ /* 0x000fe20000010029 */
[----:B------:R-:W-:-:S02]  /*3e50*/  HADD2.F32 R49, -RZ, R49.H1_H1 ;  /* 0x30000031ff317230 */ /* 0x000fc40000004100 */
[--C-:B------:R-:W-:Y:S02]  /*3e60*/  HADD2.F32 R45, -RZ, R144.reuse.H0_H0 ;  /* 0x20000090ff2d7230 */ /* 0x100fe40000004100 */
[----:B------:R-:W-:Y:S01]  /*3e70*/  FFMA.FTZ R40, R43, R143, R40 ;  /* 0x0000008f2b287223 */ /* 0x000fe20000010028 */
[----:B------:R-:W-:Y:S02]  /*3e80*/  HADD2.F32 R144, -RZ, R144.H1_H1 ;  /* 0x30000090ff907230 */ /* 0x000fe40000004100 */
[----:B------:R-:W-:Y:S02]  /*3e90*/  HADD2.F32 R42, -RZ, R145.H0_H0 ;  /* 0x20000091ff2a7230 */ /* 0x000fe40000004100 */
[----:B------:R-:W-:Y:S01]  /*3ea0*/  FFMA.FTZ R41, R46, R45, R41 ;  /* 0x0000002d2e297223 */ /* 0x000fe20000010029 */
[--C-:B------:R-:W-:Y:S02]  /*3eb0*/  HADD2.F32 R48, -RZ, R50.reuse.H0_H0 ;  /* 0x20000032ff307230 */ /* 0x100fe40000004100 */
[----:B------:R-:W-:Y:S01]  /*3ec0*/  FFMA.FTZ R40, R49, R144, R40 ;  /* 0x0000009031287223 */ /* 0x000fe20000010028 */
[----:B------:R-:W-:-:S02]  /*3ed0*/  HADD2.F32 R47, -RZ, R50.H1_H1 ;  /* 0x30000032ff2f7230 */ /* 0x000fc40000004100 */
[----:B------:R-:W-:Y:S02]  /*3ee0*/  HADD2.F32 R145, -RZ, R145.H1_H1 ;  /* 0x30000091ff917230 */ /* 0x000fe40000004100 */
[----:B------:R-:W-:Y:S02]  /*3ef0*/  HADD2.F32 R50, -RZ, R51.H0_H0 ;  /* 0x20000033ff327230 */ /* 0x000fe40000004100 */
[----:B------:R-:W-:Y:S02]  /*3f00*/  HADD2.F32 R43, -RZ, R149.H0_H0 ;  /* 0x20000095ff2b7230 */ /* 0x000fe40000004100 */
[----:B------:R-:W-:Y:S01]  /*3f10*/  FFMA.FTZ R41, R48, R42, R41 ;  /* 0x0000002a30297223 */ /* 0x000fe20000010029 */
[----:B------:R-:W-:Y:S02]  /*3f20*/  HADD2.F32 R51, -RZ, R51.H1_H1 ;  /* 0x30000033ff337230 */ /* 0x000fe40000004100 */
[----:B------:R-:W-:Y:S01]  /*3f30*/  FFMA.FTZ R40, R47, R145, R40 ;  /* 0x000000912f287223 */ /* 0x000fe20000010028 */
[----:B------:R-:W-:Y:S01]  /*3f40*/  HADD2.F32 R149, -RZ, R149.H1_H1 ;  /* 0x30000095ff957230 */ /* 0x000fe20000004100 */
[----:B------:R-:W-:Y:S01]  /*3f50*/  UMOV UR4, 0xffffffff ;  /* 0xffffffff00047882 */ /* 0x000fe20000000000 */
[----:B------:R-:W-:-:S03]  /*3f60*/  FFMA.FTZ R41, R50, R43, R41 ;  /* 0x0000002b32297223 */ /* 0x000fc60000010029 */
[----:B------:R-:W-:Y:S01]  /*3f70*/  FFMA.FTZ R40, R51, R149, R40 ;  /* 0x0000009533287223 */ /* 0x000fe20000010028 */
[----:B------:R-:W-:Y:S01]  /*3f80*/  FSETP.NEU.FTZ.AND P0, PT, R0, RZ, PT ;  /* 0x000000ff0000720b */ /* 0x000fe20003f1d000 */
[----:B------:R-:W-:Y:S01]  /*3f90*/  IMAD R45, R57, 0x8, R13 ;  /* 0x00000008392d7824 */ /* 0x000fe200078e020d */
[----:B------:R-:W-:Y:S01]  /*3fa0*/  IADD3 R44, -R2, 0x1, RZ ;  /* 0x00000001022c7810 */ /* 0x000fe20007ffe1ff */
[----:B------:R-:W-:Y:S01]  /*3fb0*/  FADD.FTZ R40, R41, R40 ;  /* 0x0000002829287221 */ /* 0x000fe20000010000 */
[----:B------:R-:W-:Y:S09]  /*3fc0*/  BRA.DIV UR4, `(.L_x_24332) ;  /* 0x0000004604c47947 */ /* 0x000ff2000b800000 */
[----:B------:R-:W0:Y:S02]  /*3fd0*/  SHFL.BFLY PT, R41, R40, 0x2, 0x1f ;  /* 0x0c401f0028297f89 */ /* 0x000e2400000e0000 */
[----:B0-----:R-:W-:-:S05]  /*3fe0*/  FADD.FTZ R41, R40, R41 ;  /* 0x0000002928297221 */ /* 0x001fca0000010000 */
[----:B------:R0:W1:Y:S02]  /*3ff0*/  SHFL.BFLY PT, R42, R41, 0x1, 0x1f ;  /* 0x0c201f00292a7f89 */ /* 0x00006400000e0000 */
.L_x_24384:
        /* <DEDUP_REMOVED lines=12> */
[----:B0-----:R-:W-:Y:S01]  /*40c0*/  FSEL R41, R42, RZ, !P0 ;  /* 0x000000ff2a297208 */ /* 0x001fe20004000000 */
[----:B-1----:R-:W-:-:S06]  /*40d0*/  ULEA UR4, UR5, UR4, 0x18 ;  /* 0x0000000405047291 */ /* 0x002fcc000f8ec03f */
[----:B------:R-:W-:-:S05]  /*40e0*/  LEA R40, R45, UR4, 0x2 ;  /* 0x000000042d287c11 */ /* 0x000fca000f8e10ff */
[----:B------:R1:W-:Y:S01]  /*40f0*/  STS [R40], R41 ;  /* 0x0000002928007388 */ /* 0x0003e20000000800 */
[----:B------:R-:W-:Y:S05]  /*4100*/  @P0 BRA `(.L_x_24333) ;  /* 0x00000000002c0947 */ /* 0x000fea0003800000 */
[----:B------:R-:W-:Y:S01]  /*4110*/  FMNMX.FTZ R9, R9, R42, !PT ;  /* 0x0000002a09097209 */ /* 0x000fe20007810000 */
[----:B------:R-:W-:Y:S06]  /*4120*/  BRA `(.L_x_24333) ;  /* 0x0000000000247947 */ /* 0x000fec0003800000 */
.L_x_24331:
        /* <DEDUP_REMOVED lines=9> */
.L_x_24333:
[----:B------:R-:W-:Y:S05]  /*41c0*/  BSYNC B1 ;  /* 0x0000000000017941 */ /* 0x000fea0003800000 */
.L_x_24330:
[----:B01----:R-:W-:Y:S02]  /*41d0*/  VIADD R40, R2, 0x7 ;  /* 0x0000000702287836 */ /* 0x003fe40000000000 */
[----:B------:R-:W-:-:S03]  /*41e0*/  VIADD R57, R57, 0x4 ;  /* 0x0000000439397836 */ /* 0x000fc60000000000 */
[----:B------:R-:W-:-:S04]  /*41f0*/  SHF.R.S32.HI R41, RZ, 0x1f, R40 ;  /* 0x0000001fff297819 */ /* 0x000fc80000011428 */
[----:B------:R-:W-:-:S04]  /*4200*/  LEA.HI R41, R41, R40, RZ, 0x3 ;  /* 0x0000002829297211 */ /* 0x000fc800078f18ff */
[----:B------:R-:W-:-:S04]  /*4210*/  SHF.R.S32.HI R40, RZ, 0x3, R41 ;  /* 0x00000003ff287819 */ /* 0x000fc80000011429 */
[----:B------:R-:W-:-:S13]  /*4220*/  ISETP.GE.AND P0, PT, R57, R40, PT ;  /* 0x000000283900720c */ /* 0x000fda0003f06270 */
[----:B------:R-:W-:Y:S05]  /*4230*/  @!P0 BRA `(.L_x_24334) ;  /* 0xffffffe0003c8947 */ /* 0x000fea000383ffff */
.L_x_24329:
[----:B------:R-:W-:Y:S05]  /*4240*/  BSYNC B0 ;  /* 0x0000000000007941 */ /* 0x000fea0003800000 */
.L_x_24328:
        /* <DEDUP_REMOVED lines=13> */
.L_x_24389:
        /* <DEDUP_REMOVED lines=10> */
[----:B------:R-:W-:-:S05]  /*43c0*/  ISETP.GT.AND P0, PT, R0, 0x3, PT ;  /* 0x000000030000780c */ /* 0x000fca0003f04270 */
[----:B------:R-:W-:Y:S08]  /*43d0*/  BSSY B0, `(.L_x_24336) ;  /* 0x00000f6000007945 */ /* 0x000ff00003800000 */
[----:B------:R-:W2:Y:S01]  /*43e0*/  @!P0 S2R R9, SR_CgaCtaId ;  /* 0x0000000000098919 */ /* 0x000ea20000008800 */
[----:B-1----:R-:W-:-:S05]  /*43f0*/  @!P0 MOV R6, 0x400 ;  /* 0x0000040000068802 */ /* 0x002fca0000000f00 */
[----:B------:R-:W-:-:S05]  /*4400*/  @!P0 VIADD R6, R6, 0x200 ;  /* 0x0000020006068836 */ /* 0x000fca0000000000 */
[----:B--2---:R-:W-:Y:S01]  /*4410*/  @!P0 LEA R9, R9, R6, 0x18 ;  /* 0x0000000609098211 */ /* 0x004fe200078ec0ff */
[----:B------:R-:W-:-:S04]  /*4420*/  IMAD.MOV.U32 R6, RZ, RZ, -0x800001 ;  /* 0xff7fffffff067424 */ /* 0x000fc800078e00ff */
[----:B------:R-:W-:-:S05]  /*4430*/  @!P0 IMAD R11, R0, 0x4, R9 ;  /* 0x00000004000b8824 */ /* 0x000fca00078e0209 */
[----:B------:R-:W1:Y:S04]  /*4440*/  @!P0 LDS R6, [R11] ;  /* 0x000000000b068984 */ /* 0x000e680000000800 */
[----:B-1----:R-:W1:Y:S02]  /*4450*/  SHFL.BFLY PT, R9, R6, 0x2, 0x1f ;  /* 0x0c401f0006097f89 */ /* 0x002e6400000e0000 */
[----:B-1----:R-:W-:Y:S01]  /*4460*/  FMNMX.FTZ R13, R9, R6, !PT ;  /* 0x00000006090d7209 */ /* 0x002fe20007810000 */
[----:B------:R-:W-:Y:S02]  /*4470*/  VIADD R9, R2, 0x7 ;  /* 0x0000000702097836 */ /* 0x000fe40000000000 */
[----:B------:R-:W-:Y:S02]  /*4480*/  IMAD.MOV.U32 R6, RZ, RZ, RZ ;  /* 0x000000ffff067224 */ /* 0x000fe400078e00ff */
[----:B0-----:R-:W0:Y:S01]  /*4490*/  SHFL.BFLY PT, R14, R13, 0x1, 0x1f ;  /* 0x0c201f000d0e7f89 */ /* 0x001e2200000e0000 */
[----:B------:R-:W-:-:S04]  /*44a0*/  SHF.R.S32.HI R16, RZ, 0x1f, R9 ;  /* 0x0000001fff107819 */ /* 0x000fc80000011409 */
[----:B------:R-:W-:-:S04]  /*44b0*/  LEA.HI R9, R16, R9, RZ, 0x3 ;  /* 0x0000000910097211 */ /* 0x000fc800078f18ff */
[----:B------:R-:W-:-:S04]  /*44c0*/  LOP3.LUT R9, R9, 0xfffffff8, RZ, 0xc0, !PT ;  /* 0xfffffff809097812 */ /* 0x000fc800078ec0ff */
[----:B------:R-:W-:-:S04]  /*44d0*/  VIMNMX R9, R2, R9, PT ;  /* 0x0000000902097248 */ /* 0x000fc80003fe0100 */
[----:B------:R-:W-:Y:S02]  /*44e0*/  ISETP.GE.AND P1, PT, R4, R9, PT ;  /* 0x000000090400720c */ /* 0x000fe40003f26270 */
[----:B0-----:R-:W-:-:S05]  /*44f0*/  FMNMX.FTZ R14, R13, R14, !PT ;  /* 0x0000000e0d0e7209 */ /* 0x001fca0007810000 */
[----:B------:R0:W1:Y:S06]  /*4500*/  SHFL.IDX PT, R30, R14, RZ, 0x1f ;  /* 0x00001fff0e1e7589 */ /* 0x00006c00000e0000 */
[----:B------:R-:W-:Y:S05]  /*4510*/  @P1 BRA `(.L_x_24337) ;  /* 0x0000000c00841947 */ /* 0x000fea0003800000 */
[----:B------:R-:W-:Y:S01]  /*4520*/  LOP3.LUT R6, RZ, R4, RZ, 0x33, !PT ;  /* 0x00000004ff067212 */ /* 0x000fe200078e33ff */
[----:B------:R-:W-:Y:S01]  /*4530*/  BSSY B1, `(.L_x_24338) ;  /* 0x000001a000017945 */ /* 0x000fe20003800000 */
[----:B0-----:R-:W-:-:S03]  /*4540*/  IMAD.MOV.U32 R14, RZ, RZ, R4 ;  /* 0x000000ffff0e7224 */ /* 0x001fc600078e0004 */
        /* <DEDUP_REMOVED lines=13> */
.L_x_24340:
        /* <DEDUP_REMOVED lines=11> */
.L_x_24339:
[----:B------:R-:W-:Y:S05]  /*46d0*/  BSYNC B1 ;  /* 0x0000000000017941 */ /* 0x000fea0003800000 */
.L_x_24338:
        /* <DEDUP_REMOVED lines=14> */
.L_x_24343:
        /* <DEDUP_REMOVED lines=100> */
.L_x_24342:
[----:B------:R-:W-:Y:S05]  /*4e00*/  BSYNC B1 ;  /* 0x0000000000017941 */ /* 0x000fea0003800000 */
.L_x_24341:
        /* <DEDUP_REMOVED lines=55> */
.L_x_24345:
[----:B------:R-:W-:Y:S05]  /*5180*/  BSYNC B1 ;  /* 0x0000000000017941 */ /* 0x000fea0003800000 */
.L_x_24344:
        /* <DEDUP_REMOVED lines=26> */
.L_x_24337:
[----:B------:R-:W-:Y:S05]  /*5330*/  BSYNC B0 ;  /* 0x0000000000007941 */ /* 0x000fea0003800000 */
.L_x_24336:
        /* <DEDUP_REMOVED lines=38> */
[----:B------:R-:W-:Y:S01]  /*55a0*/  IMAD.IADD R6, R6, 0x1, R9 ;  /* 0x0000000106067824 */ /* 0x000fe200078e0209 */
[----:B------:R0:W2:Y:S04]  /*55b0*/  MUFU.RCP R35, R11 ;  /* 0x0000000b00237308 */ /* 0x0000a80000001000 */
[----:B------:R-:W-:-:S02]  /*55c0*/  LEA.HI R13, R6, 0x1, RZ, 0x19 ;  /* 0x00000001060d7811 */ /* 0x000fc400078fc8ff */
[----:B------:R-:W-:Y:S02]  /*55d0*/  ISETP.GE.U32.AND P1, PT, R6, 0x180, PT ;  /* 0x000001800600780c */ /* 0x000fe40003f26070 */
[----:B------:R-:W-:-:S13]  /*55e0*/  LOP3.LUT P0, R13, R13, 0x3, RZ, 0xc0, !PT ;  /* 0x000000030d0d7812 */ /* 0x000fda000780c0ff */
        /* <DEDUP_REMOVED lines=8> */
.L_x_24350:
        /* <DEDUP_REMOVED lines=8> */
.L_x_24349:
[----:B------:R-:W-:Y:S05]  /*56f0*/  BSYNC B1 ;  /* 0x0000000000017941 */ /* 0x000fea0003800000 */
.L_x_24348:
        /* <DEDUP_REMOVED lines=14> */
.L_x_24353:
        /* <DEDUP_REMOVED lines=52> */
.L_x_24352:
[----:B------:R-:W-:Y:S05]  /*5b20*/  BSYNC B1 ;  /* 0x0000000000017941 */ /* 0x000fea0003800000 */
.L_x_24351:
        /* <DEDUP_REMOVED lines=31> */
.L_x_24355:
[----:B------:R-:W-:Y:S05]  /*5d20*/  BSYNC B1 ;  /* 0x0000000000017941 */ /* 0x000fea0003800000 */
.L_x_24354:
        /* <DEDUP_REMOVED lines=14> */
.L_x_24347:
[----:B------:R-:W-:Y:S05]  /*5e10*/  BSYNC B0 ;  /* 0x0000000000007941 */ /* 0x000fea0003800000 */
.L_x_24346:
[----:B--2---:R-:W-:Y:S01]  /*5e20*/  VIADD R6, R2, 0x7 ;  /* 0x0000000702067836 */ /* 0x004fe20000000000 */
        /* <DEDUP_REMOVED lines=17> */
[----:B------:R-:W2:Y:S01]  /*5f40*/  S2UR UR5, SR_CgaCtaId ;  /* 0x00000000000579c3 */ /* 0x000ea20000008800 */
[C---:B------:R-:W-:Y:S01]  /*5f50*/  IADD3 R8, P0, R13.reuse, R8, RZ ;  /* 0x000000080d087210 */ /* 0x040fe20007f1e0ff */
[----:B------:R-:W-:Y:S01]  /*5f60*/  UMOV UR4, 0x400 ;  /* 0x0000040000047882 */ /* 0x000fe20000000000 */
[----:B------:R-:W-:Y:S01]  /*5f70*/  ULDC.64 UR6, c[0x0][0x238] ;  /* 0x00008e0000067ab9 */ /* 0x000fe20000000a00 */
[----:B------:R-:W-:Y:S01]  /*5f80*/  UIADD3 UR4, UR4, 0x220, URZ ;  /* 0x0000022004047890 */ /* 0x000fe2000fffe03f */
[C---:B------:R-:W-:Y:S01]  /*5f90*/  LEA.HI.X.SX32 R61, R13.reuse, R10, 0x1, P0 ;  /* 0x0000000a0d3d7211 */ /* 0x040fe200000f0eff */
[----:B------:R-:W-:Y:S01]  /*5fa0*/  IMAD.SHL.U32 R62, R0, 0x8, RZ ;  /* 0x00000008003e7824 */ /* 0x000fe200078e00ff */
[C---:B------:R-:W-:Y:S01]  /*5fb0*/  LEA R60, P0, R8.reuse, UR6, 0x2 ;  /* 0x00000006083c7c11 */ /* 0x040fe2000f8010ff */
[----:B------:R-:W3:Y:S01]  /*5fc0*/  LDC R73, c[0x0][0x25c] ;  /* 0x00009700ff497b82 */ /* 0x000ee20000000800 */
[----:B------:R-:W-:Y:S01]  /*5fd0*/  ULDC UR6, c[0x0][0x27c] ;  /* 0x00009f0000067ab9 */ /* 0x000fe20000000800 */
[----:B------:R-:W-:Y:S01]  /*5fe0*/  IMAD.SHL.U32 R63, R13, 0x8, RZ ;  /* 0x000000080d3f7824 */ /* 0x000fe200078e00ff */
[----:B------:R-:W-:Y:S01]  /*5ff0*/  LEA.HI.X R61, R8, UR7, R61, 0x2, P0 ;  /* 0x00000007083d7c11 */ /* 0x000fe200080f143d */
[----:B------:R-:W-:Y:S01]  /*6000*/  ULDC UR7, c[0x0][0x260] ;  /* 0x0000980000077ab9 */ /* 0x000fe20000000800 */
[----:B------:R-:W-:Y:S01]  /*6010*/  IMAD.MOV.U32 R8, RZ, RZ, RZ ;  /* 0x000000ffff087224 */ /* 0x000fe200078e00ff */
[----:B0-----:R-:W0:Y:S01]  /*6020*/  MUFU.RCP R6, R6 ;  /* 0x0000000600067308 */ /* 0x001e220000001000 */
[----:B------:R-:W-:Y:S01]  /*6030*/  VIADD R66, R7, -UR6 ;  /* 0x8000000607427c36 */ /* 0x000fe20008000000 */
[----:B------:R-:W-:Y:S01]  /*6040*/  IADD3 R64, -R14, 0x1, RZ ;  /* 0x000000010e407810 */ /* 0x000fe20007ffe1ff */
[----:B------:R-:W-:-:S02]  /*6050*/  IMAD.MOV.U32 R58, RZ, RZ, RZ ;  /* 0x000000ffff3a7224 */ /* 0x000fc400078e00ff */
[----:B------:R-:W-:Y:S02]  /*6060*/  IMAD.MOV.U32 R65, RZ, RZ, R13 ;  /* 0x000000ffff417224 */ /* 0x000fe400078e000d */
[C---:B------:R-:W-:Y:S02]  /*6070*/  VIADD R67, R62.reuse, 0x200 ;  /* 0x000002003e437836 */ /* 0x040fe40000000000 */
[C---:B------:R-:W-:Y:S01]  /*6080*/  VIADD R68, R62.reuse, 0x300 ;  /* 0x000003003e447836 */ /* 0x040fe20000000000 */
[----:B--2---:R-:W-:Y:S01]  /*6090*/  ULEA UR4, UR5, UR4, 0x18 ;  /* 0x0000000405047291 */ /* 0x004fe2000f8ec03f */
[C---:B------:R-:W-:Y:S02]  /*60a0*/  VIADD R69, R62.reuse, 0x400 ;  /* 0x000004003e457836 */ /* 0x040fe40000000000 */
[C---:B------:R-:W-:Y:S02]  /*60b0*/  VIADD R70, R62.reuse, 0x500 ;  /* 0x000005003e467836 */ /* 0x040fe40000000000 */
[----:B------:R-:W-:Y:S01]  /*60c0*/  VIADD R71, R62, 0x600 ;  /* 0x000006003e477836 */ /* 0x000fe20000000000 */
[----:B------:R-:W-:Y:S01]  /*60d0*/  LEA R74, R13, UR4, 0x5 ;  /* 0x000000040d4a7c11 */ /* 0x000fe2000f8e28ff */
[----:B0-----:R-:W-:Y:S01]  /*60e0*/  VIADD R9, R6, 0xffffffe ;  /* 0x0ffffffe06097836 */ /* 0x001fe20000000000 */
[----:B---3--:R-:W-:Y:S01]  /*60f0*/  SHF.R.S32.HI R73, RZ, 0x1f, R73 ;  /* 0x0000001fff497819 */ /* 0x008fe20000011449 */
[----:B------:R-:W-:-:S02]  /*6100*/  IMAD R6, R3, UR7, RZ ;  /* 0x0000000703067c24 */ /* 0x000fc4000f8e02ff */
[C---:B------:R-:W-:Y:S02]  /*6110*/  VIADD R3, R62.reuse, 0x100 ;  /* 0x000001003e037836 */ /* 0x040fe40000000000 */
[----:B------:R-:W0:Y:S01]  /*6120*/  F2I.FTZ.U32.TRUNC.NTZ R9, R9 ;  /* 0x0000000900097305 */ /* 0x000e22000021f000 */
[----:B------:R-:W-:Y:S01]  /*6130*/  VIADD R72, R62, 0x700 ;  /* 0x000007003e487836 */ /* 0x000fe20000000000 */
[----:B------:R-:W-:Y:S01]  /*6140*/  SHF.R.S32.HI R7, RZ, 0x1f, R6 ;  /* 0x0000001fff077819 */ /* 0x000fe20000011406 */
[----:B------:R-:W-:Y:S02]  /*6150*/  VIADD R74, R74, 0x10 ;  /* 0x000000104a4a7836 */ /* 0x000fe40000000000 */
[----:B0-----:R-:W-:-:S04]  /*6160*/  IMAD.MOV R16, RZ, RZ, -R9 ;  /* 0x000000ffff107224 */ /* 0x001fc800078e0a09 */
[----:B------:R-:W-:-:S04]  /*6170*/  IMAD R59, R16, R5, RZ ;  /* 0x00000005103b7224 */ /* 0x000fc800078e02ff */
[----:B------:R-:W-:-:S07]  /*6180*/  IMAD.HI.U32 R59, R9, R59, R8 ;  /* 0x0000003b093b7227 */ /* 0x000fce00078e0008 */
.L_x_24376:
[----:B------:R-:W0:Y:S01]  /*6190*/  LDC R20, c[0x0][0x280] ;  /* 0x0000a000ff147b82 */ /* 0x000e220000000800 */
[----:B------:R-:W-:Y:S01]  /*61a0*/  IABS R10, R63 ;  /* 0x0000003f000a7213 */ /* 0x000fe20000000000 */
[----:B------:R-:W-:Y:S01]  /*61b0*/  IMAD.IADD R75, R64, 0x1, R65 ;  /* 0x00000001404b7824 */ /* 0x000fe200078e0241 */
[----:B------:R-:W-:Y:S01]  /*61c0*/  BSSY B0, `(.L_x_24358) ;  /* 0x00001b6000007945 */ /* 0x000fe20003800000 */
[----:B------:R-:W-:Y:S02]  /*61d0*/  VIADD R65, R65, 0x4 ;  /* 0x0000000441417836 */ /* 0x000fe40000000000 */
[----:B------:R-:W-:Y:S02]  /*61e0*/  IMAD.HI.U32 R8, R59, R10, RZ ;  /* 0x0000000a3b087227 */ /* 0x000fe400078e00ff */
[----:B------:R-:W2:Y:S02]  /*61f0*/  LDC R16, c[0x0][0x284] ;  /* 0x0000a100ff107b82 */ /* 0x000ea40000000800 */
[----:B------:R-:W-:Y:S01]  /*6200*/  IMAD.MOV R9, RZ, RZ, -R8 ;  /* 0x000000ffff097224 */ /* 0x000fe200078e0a08 */
[----:B0-----:R-:W-:-:S04]  /*6210*/  IABS R17, R20 ;  /* 0x0000001400117213 */ /* 0x001fc80000000000 */
[----:B------:R-:W0:Y:S01]  /*6220*/  I2F.RP R18, R17 ;  /* 0x0000001100127306 */ /* 0x000e220000209400 */
[----:B--2---:R-:W-:-:S05]  /*6230*/  IABS R11, R16 ;  /* 0x00000010000b7213 */ /* 0x004fca0000000000 */
        /* <DEDUP_REMOVED lines=38> */
[----:B------:R-:W0:Y:S03]  /*64a0*/  LDC.64 R42, c[0x0][0x228] ;  /* 0x00008a00ff2a7b82 */ /* 0x000e260000000a00 */
[----:B------:R-:W3:Y:S01]  /*64b0*/  LDS.128 R48, [R74+-0x10] ;  /* 0xfffff0004a307984 */ /* 0x000ee20000000c00 */
        /* <DEDUP_REMOVED lines=13> */
[-C--:B------:R-:W-:Y:S02]  /*6590*/  LEA.HI.X R9, R9, R43.reuse, R22, 0x1, P2 ;  /* 0x0000002b09097211 */ /* 0x080fe400010f0c16 */
[----:B------:R-:W-:Y:S02]  /*65a0*/  LEA.HI.X.SX32 R18, R67, R44, 0x1, P3 ;  /* 0x0000002c43127211 */ /* 0x000fe400018f0eff */
[----:B------:R-:W-:Y:S02]  /*65b0*/  LEA.HI.X R21, R10, R43, R11, 0x1, P6 ;  /* 0x0000002b0a157211 */ /* 0x000fe400030f0c0b */
[----:B------:R-:W-:-:S02]  /*65c0*/  IADD3 R22, P1, R70, R40, RZ ;  /* 0x0000002846167210 */ /* 0x000fc40007f3e0ff */
[----:B------:R-:W-:Y:S02]  /*65d0*/  IADD3 R10, P3, R72, R40, RZ ;  /* 0x00000028480a7210 */ /* 0x000fe40007f7e0ff */
[----:B------:R-:W-:Y:S02]  /*65e0*/  LEA.HI.X.SX32 R23, R70, R44, 0x1, P1 ;  /* 0x0000002c46177211 */ /* 0x000fe400008f0eff */
[----:B------:R-:W-:Y:S02]  /*65f0*/  LEA R36, P1, R10, R42, 0x1 ;  /* 0x0000002a0a247211 */ /* 0x000fe400078208ff */
[----:B------:R-:W-:Y:S02]  /*6600*/  LEA.HI.X.SX32 R11, R72, R44, 0x1, P3 ;  /* 0x0000002c480b7211 */ /* 0x000fe400018f0eff */
[----:B------:R-:W-:Y:S02]  /*6610*/  LEA.HI.X R17, R17, R43, R18, 0x1, P4 ;  /* 0x0000002b11117211 */ /* 0x000fe400020f0c12 */
[----:B------:R-:W-:-:S02]  /*6620*/  IADD3 R25, P6, R69, R40, RZ ;  /* 0x0000002845197210 */ /* 0x000fc40007fde0ff */
[-C--:B------:R-:W-:Y:S02]  /*6630*/  IADD3 R18, P2, R71, R40.reuse, RZ ;  /* 0x0000002847127210 */ /* 0x080fe40007f5e0ff */
[----:B------:R-:W-:Y:S02]  /*6640*/  LEA.HI.X R37, R10, R43, R11, 0x1, P1 ;  /* 0x0000002b0a257211 */ /* 0x000fe400008f0c0b */
[----:B------:R-:W-:Y:S01]  /*6650*/  IADD3 R41, P1, R62, R40, RZ ;  /* 0x000000283e297210 */ /* 0x000fe20007f3e0ff */
[----:B------:R-:W5:Y:S01]  /*6660*/  LDG.E.128.CONSTANT R8, desc[UR10][R8.64] ;  /* 0x0000000a08087981 */ /* 0x000f62000c1e9d00 */
[-C--:B------:R-:W-:Y:S02]  /*6670*/  LEA.HI.X.SX32 R26, R69, R44.reuse, 0x1, P6 ;  /* 0x0000002c451a7211 */ /* 0x080fe400030f0eff */
[----:B------:R-:W-:Y:S01]  /*6680*/  LEA.HI.X.SX32 R19, R71, R44, 0x1, P2 ;  /* 0x0000002c47137211 */ /* 0x000fe200010f0eff */
[----:B------:R-:W5:Y:S01]  /*6690*/  LDG.E.128.CONSTANT R36, desc[UR10][R36.64] ;  /* 0x0000000a24247981 */ /* 0x000f62000c1e9d00 */
[----:B------:R-:W-:-:S02]  /*66a0*/  LEA R24, P4, R25, R42, 0x1 ;  /* 0x0000002a19187211 */ /* 0x000fc400078808ff */
[-C--:B------:R-:W-:Y:S02]  /*66b0*/  LEA R28, P5, R22, R42.reuse, 0x1 ;  /* 0x0000002a161c7211 */ /* 0x080fe400078a08ff */
[-C--:B------:R-:W-:Y:S02]  /*66c0*/  LEA R32, P6, R18, R42.reuse, 0x1 ;  /* 0x0000002a12207211 */ /* 0x080fe400078c08ff */
[----:B------:R-:W-:Y:S02]  /*66d0*/  LEA R40, P2, R41, R42, 0x1 ;  /* 0x0000002a29287211 */ /* 0x000fe400078408ff */
[----:B------:R-:W-:Y:S02]  /*66e0*/  LEA.HI.X.SX32 R42, R62, R44, 0x1, P1 ;  /* 0x0000002c3e2a7211 */ /* 0x000fe400008f0eff */
[-C--:B------:R-:W-:Y:S01]  /*66f0*/  LEA.HI.X R25, R25, R43.reuse, R26, 0x1, P4 ;  /* 0x0000002b19197211 */ /* 0x080fe200020f0c1a */
[----:B------:R0:W2:Y:S01]  /*6700*/  LDS.128 R44, [R74] ;  /* 0x000000004a2c7984 */ /* 0x0000a20000000c00 */
[----:B------:R-:W-:-:S02]  /*6710*/  LEA.HI.X R29, R22, R43, R23, 0x1, P5 ;  /* 0x0000002b161d7211 */ /* 0x000fc400028f0c17 */
[-C--:B------:R-:W-:Y:S01]  /*6720*/  LEA.HI.X R33, R18, R43.reuse, R19, 0x1, P6 ;  /* 0x0000002b12217211 */ /* 0x080fe200030f0c13 */
[----:B------:R-:W5:Y:S01]  /*6730*/  LDG.E.128.CONSTANT R20, desc[UR10][R20.64] ;  /* 0x0000000a14147981 */ /* 0x000f62000c1e9d00 */
[----:B------:R-:W-:-:S03]  /*6740*/  LEA.HI.X R41, R41, R43, R42, 0x1, P2 ;  /* 0x0000002b29297211 */ /* 0x000fc600010f0c2a */
[----:B------:R-:W5:Y:S04]  /*6750*/  LDG.E.128.CONSTANT R16, desc[UR10][R16.64] ;  /* 0x0000000a10107981 */ /* 0x000f68000c1e9d00 */
[----:B------:R-:W5:Y:S04]  /*6760*/  LDG.E.128.CONSTANT R24, desc[UR10][R24.64] ;  /* 0x0000000a18187981 */ /* 0x000f68000c1e9d00 */
[----:B-1----:R-:W5:Y:S04]  /*6770*/  LDG.E.128.CONSTANT R28, desc[UR10][R28.64] ;  /* 0x0000000a1c1c7981 */ /* 0x002f68000c1e9d00 */
        /* <DEDUP_REMOVED lines=19> */
[----:B------:R-:W-:Y:S02]  /*68b0*/  PRMT R42, R41, 0x7632, R42 ;  /* 0x00007632292a7816 */ /* 0x000fe4000000002a */
[----:B------:R-:W-:Y:S01]  /*68c0*/  ISETP.GE.AND P3, PT, R49, R2, PT ;  /* 0x000000023100720c */ /* 0x000fe20003f66270 */
[----:B------:R-:W-:Y:S01]  /*68d0*/  VIADD R49, R63, 0x1 ;  /* 0x000000013f317836 */ /* 0x000fe20000000000 */
[----:B------:R-:W-:Y:S02]  /*68e0*/  SEL R76, R43, RZ, !P4 ;  /* 0x000000ff2b4c7207 */ /* 0x000fe40006000000 */
[----:B------:R-:W-:Y:S02]  /*68f0*/  PRMT R43, R42, 0x7632, R43 ;  /* 0x000076322a2b7816 */ /* 0x000fe4000000002b */
[----:B------:R-:W-:-:S02]  /*6900*/  SEL R51, R41, RZ, !P5 ;  /* 0x000000ff29337207 */ /* 0x000fc40006800000 */
[-C--:B------:R-:W-:Y:S02]  /*6910*/  ISETP.GE.AND P6, PT, R49, R2.reuse, PT ;  /* 0x000000023100720c */ /* 0x080fe40003fc6270 */
        /* <DEDUP_REMOVED lines=13> */
.L_x_24361:
[----:B------:R-:W-:Y:S05]  /*69f0*/  BSYNC B2 ;  /* 0x0000000000027941 */ /* 0x000fea0003800000 */
.L_x_24360:
[----:B-----5:R-:W-:Y:S01]  /*6a00*/  HFMA2.MMA R49, R48, R41, -RZ ;  /* 0x0000002930317235 */ /* 0x020fe200001000ff */
[----:B------:R-:W-:Y:S01]  /*6a10*/  IMAD.MOV.U32 R41, RZ, RZ, R77 ;  /* 0x000000ffff297224 */ /* 0x000fe200078e004d */
[----:B--2---:R-:W-:Y:S01]  /*6a20*/  F2FP.F16.F32.PACK_AB R45, R45, R44 ;  /* 0x0000002c2d2d723e */ /* 0x004fe200000000ff */
        /* <DEDUP_REMOVED lines=16> */
[C---:B------:R-:W-:Y:S02]  /*6b30*/  PRMT R10, R9.reuse, 0x7632, R10 ;  /* 0x00007632090a7816 */ /* 0x040fe4000000000a */
[----:B------:R-:W-:Y:S02]  /*6b40*/  SEL R51, R9, RZ, !P5 ;  /* 0x000000ff09337207 */ /* 0x000fe40006800000 */
[-C--:B------:R-:W-:Y:S01]  /*6b50*/  ISETP.GE.AND P3, PT, R47, R2.reuse, PT ;  /* 0x000000022f00720c */ /* 0x080fe20003f66270 */
[----:B------:R-:W-:Y:S01]  /*6b60*/  VIADD R47, R63, 0x1 ;  /* 0x000000013f2f7836 */ /* 0x000fe20000000000 */
[----:B------:R-:W-:Y:S02]  /*6b70*/  ISETP.GE.AND P5, PT, R75, R2, PT ;  /* 0x000000024b00720c */ /* 0x000fe40003fa6270 */
[----:B------:R-:W-:-:S02]  /*6b80*/  SEL R75, R11, RZ, !P4 ;  /* 0x000000ff0b4b7207 */ /* 0x000fc40006000000 */
[----:B------:R-:W-:Y:S02]  /*6b90*/  PRMT R11, R10, 0x7632, R11 ;  /* 0x000076320a0b7816 */ /* 0x000fe4000000000b */
        /* <DEDUP_REMOVED lines=13> */
.L_x_24363:
[----:B------:R-:W-:Y:S05]  /*6c70*/  BSYNC B2 ;  /* 0x0000000000027941 */ /* 0x000fea0003800000 */
.L_x_24362:
        /* <DEDUP_REMOVED lines=21> */
[----:B------:R-:W-:Y:S02]  /*6dd0*/  SEL R44, R19, RZ, !P4 ;  /* 0x000000ff132c7207 */ /* 0x000fe40006000000 */
[-C--:B------:R-:W-:Y:S02]  /*6de0*/  ISETP.GE.AND P5, PT, R51, R2.reuse, PT ;  /* 0x000000023300720c */ /* 0x080fe40003fa6270 */
[----:B------:R-:W-:Y:S02]  /*6df0*/  ISETP.GE.AND P6, PT, R43, R2, PT ;  /* 0x000000022b00720c */ /* 0x000fe40003fc6270 */
        /* <DEDUP_REMOVED lines=13> */
.L_x_24365:
[----:B------:R-:W-:Y:S05]  /*6ed0*/  BSYNC B2 ;  /* 0x0000000000027941 */ /* 0x000fea0003800000 */
.L_x_24364:
[----:B------:R-:W-:Y:S01]  /*6ee0*/  HFMA2.MMA R9, R45, R10, R9 ;  /* 0x0000000a2d097235 */ /* 0x000fe20000000009 */
[----:B------:R-:W-:Y:S01]  /*6ef0*/  HMUL2 R8, R48, R17 ;  /* 0x0000001130087232 */ /* 0x000fe20000000000 */
[----:B------:R-:W-:Y:S03]  /*6f00*/  BSSY B2, `(.L_x_24366) ;  /* 0x000002a000027945 */ /* 0x000fe60003800000 */
[----:B------:R-:W-:Y:S02]  /*6f10*/  HFMA2 R16, R41, R16, R8 ;  /* 0x0000001029107231 */ /* 0x000fe40000000008 */
[--C-:B------:R-:W-:Y:S01]  /*6f20*/  HADD2.F32 R8, -RZ, R49.reuse.H0_H0 ;  /* 0x20000031ff087230 */ /* 0x100fe20000004100 */
        /* <DEDUP_REMOVED lines=39> */
.L_x_24367:
[----:B------:R-:W-:Y:S05]  /*71a0*/  BSYNC B2 ;  /* 0x0000000000027941 */ /* 0x000fea0003800000 */
.L_x_24366:
        /* <DEDUP_REMOVED lines=41> */
.L_x_24369:
[----:B------:R-:W-:Y:S05]  /*7440*/  BSYNC B2 ;  /* 0x0000000000027941 */ /* 0x000fea0003800000 */
.L_x_24368:
        /* <DEDUP_REMOVED lines=38> */
.L_x_24371:
[----:B------:R-:W-:Y:S05]  /*76b0*/  BSYNC B2 ;  /* 0x0000000000027941 */ /* 0x000fea0003800000 */
.L_x_24370:
        /* <DEDUP_REMOVED lines=34> */
.L_x_24373:
[----:B------:R-:W-:Y:S05]  /*78e0*/  BSYNC B2 ;  /* 0x0000000000027941 */ /* 0x000fea0003800000 */
.L_x_24372:
        /* <DEDUP_REMOVED lines=34> */
.L_x_24375:
[----:B------:R-:W-:Y:S05]  /*7b10*/  BSYNC B2 ;  /* 0x0000000000027941 */ /* 0x000fea0003800000 */
.L_x_24374:
[----:B------:R-:W-:Y:S01]  /*7b20*/  HMUL2 R18, R48, R37 ;  /* 0x0000002530127232 */ /* 0x000fe20000000000 */
[----:B------:R-:W-:Y:S01]  /*7b30*/  HFMA2.MMA R17, R41, R32, R16 ;  /* 0x0000002029117235 */ /* 0x000fe20000000010 */
[C---:B------:R-:W-:Y:S01]  /*7b40*/  HFMA2 R29, R41.reuse, R28, R29 ;  /* 0x0000001c291d7231 */ /* 0x040fe2000000001d */
[C---:B------:R-:W-:Y:S01]  /*7b50*/  HFMA2.MMA R25, R45.reuse, R26, R25 ;  /* 0x0000001a2d197235 */ /* 0x040fe20000000019 */
[----:B------:R-:W-:Y:S02]  /*7b60*/  HFMA2 R19, R41, R36, R18 ;  /* 0x0000002429137231 */ /* 0x000fe40000000012 */
[--C-:B------:R-:W-:Y:S02]  /*7b70*/  HADD2.F32 R8, -RZ, R20.reuse.H0_H0 ;  /* 0x20000014ff087230 */ /* 0x100fe40000004100 */
[----:B------:R-:W-:Y:S02]  /*7b80*/  HADD2.F32 R9, -RZ, R20.H1_H1 ;  /* 0x30000014ff097230 */ /* 0x000fe40000004100 */
[C---:B------:R-:W-:Y:S01]  /*7b90*/  HFMA2 R20, R45.reuse, R30, R29 ;  /* 0x0000001e2d147231 */ /* 0x040fe2000000001d */
[----:B------:R-:W-:Y:S01]  /*7ba0*/  HFMA2.MMA R17, R45, R34, R17 ;  /* 0x000000222d117235 */ /* 0x000fe20000000011 */
[----:B------:R-:W-:Y:S01]  /*7bb0*/  HFMA2 R19, R45, R38, R19 ;  /* 0x000000262d137231 */ /* 0x000fe20000000013 */
[----:B------:R-:W-:Y:S01]  /*7bc0*/  HFMA2.MMA R25, R40, R27, R25 ;  /* 0x0000001b28197235 */ /* 0x000fe20000000019 */
[----:B------:R-:W-:-:S02]  /*7bd0*/  FADD.FTZ R18, R8, R9 ;  /* 0x0000000908127221 */ /* 0x000fc40000010000 */
[C---:B------:R-:W-:Y:S02]  /*7be0*/  HFMA2.MMA R20, R40.reuse, R31, R20 ;  /* 0x0000001f28147235 */ /* 0x040fe40000000014 */
[----:B------:R-:W-:Y:S01]  /*7bf0*/  HFMA2.MMA R19, R40, R39, R19 ;  /* 0x0000002728137235 */ /* 0x000fe20000000013 */
[----:B------:R-:W-:Y:S02]  /*7c00*/  FADD.FTZ R53, R53, R18 ;  /* 0x0000001235357221 */ /* 0x000fe40000010000 */
[----:B------:R-:W-:Y:S02]  /*7c10*/  HFMA2 R17, R40, R35, R17 ;  /* 0x0000002328117231 */ /* 0x000fe40000000011 */
[--C-:B------:R-:W-:Y:S02]  /*7c20*/  HADD2.F32 R8, -RZ, R25.reuse.H0_H0 ;  /* 0x20000019ff087230 */ /* 0x100fe40000004100 */
[----:B------:R-:W-:Y:S02]  /*7c30*/  HADD2.F32 R25, -RZ, R25.H1_H1 ;  /* 0x30000019ff197230 */ /* 0x000fe40000004100 */
[----:B------:R-:W-:-:S02]  /*7c40*/  HADD2.F32 R9, -RZ, R20.H0_H0 ;  /* 0x20000014ff097230 */ /* 0x000fc40000004100 */
[--C-:B------:R-:W-:Y:S02]  /*7c50*/  HADD2.F32 R10, -RZ, R17.reuse.H0_H0 ;  /* 0x20000011ff0a7230 */ /* 0x100fe40000004100 */
[----:B------:R-:W-:Y:S01]  /*7c60*/  FADD.FTZ R25, R8, R25 ;  /* 0x0000001908197221 */ /* 0x000fe20000010000 */
[----:B------:R-:W-:Y:S02]  /*7c70*/  HADD2.F32 R20, -RZ, R20.H1_H1 ;  /* 0x30000014ff147230 */ /* 0x000fe40000004100 */
[----:B------:R-:W-:Y:S02]  /*7c80*/  HADD2.F32 R17, -RZ, R17.H1_H1 ;  /* 0x30000011ff117230 */ /* 0x000fe40000004100 */
[----:B------:R-:W-:Y:S01]  /*7c90*/  FADD.FTZ R54, R54, R25 ;  /* 0x0000001936367221 */ /* 0x000fe20000010000 */
[--C-:B------:R-:W-:Y:S02]  /*7ca0*/  HADD2.F32 R11, -RZ, R19.reuse.H0_H0 ;  /* 0x20000013ff0b7230 */ /* 0x100fe40000004100 */
[----:B------:R-:W-:Y:S01]  /*7cb0*/  FADD.FTZ R20, R9, R20 ;  /* 0x0000001409147221 */ /* 0x000fe20000010000 */
[----:B------:R-:W-:-:S02]  /*7cc0*/  HADD2.F32 R16, -RZ, R19.H1_H1 ;  /* 0x30000013ff107230 */ /* 0x000fc40000004100 */
[----:B------:R-:W-:Y:S01]  /*7cd0*/  FADD.FTZ R17, R10, R17 ;  /* 0x000000110a117221 */ /* 0x000fe20000010000 */
[----:B------:R-:W-:Y:S02]  /*7ce0*/  FADD.FTZ R55, R55, R20 ;  /* 0x0000001437377221 */ /* 0x000fe40000010000 */
[----:B------:R-:W-:Y:S01]  /*7cf0*/  FADD.FTZ R16, R11, R16 ;  /* 0x000000100b107221 */ /* 0x000fe20000010000 */
[----:B------:R-:W-:-:S03]  /*7d00*/  FADD.FTZ R56, R56, R17 ;  /* 0x0000001138387221 */ /* 0x000fc60000010000 */
[----:B------:R-:W-:-:S07]  /*7d10*/  FADD.FTZ R57, R57, R16 ;  /* 0x0000001039397221 */ /* 0x000fce0000010000 */
.L_x_24359:
[----:B------:R-:W-:Y:S05]  /*7d20*/  BSYNC B0 ;  /* 0x0000000000007941 */ /* 0x000fea0003800000 */
.L_x_24358:
[----:B------:R-:W-:Y:S01]  /*7d30*/  IADD3 R60, P1, R60, 0x10, RZ ;  /* 0x000000103c3c7810 */ /* 0x000fe20007f3e0ff */
[----:B------:R-:W-:Y:S02]  /*7d40*/  VIADD R63, R63, 0x20 ;  /* 0x000000203f3f7836 */ /* 0x000fe40000000000 */
[----:B------:R-:W-:Y:S02]  /*7d50*/  VIADD R74, R74, 0x80 ;  /* 0x000000804a4a7836 */ /* 0x000fe40000000000 */
[----:B------:R-:W-:Y:S01]  /*7d60*/  IMAD.X R61, RZ, RZ, R61, P1 ;  /* 0x000000ffff3d7224 */ /* 0x000fe200008e063d */
[----:B------:R-:W-:Y:S07]  /*7d70*/  @!P0 BRA `(.L_x_24376) ;  /* 0xffffffe400048947 */ /* 0x000fee000383ffff */
.L_x_24357:
[----:B------:R-:W-:Y:S05]  /*7d80*/  BSYNC B1 ;  /* 0x0000000000017941 */ /* 0x000fea0003800000 */
.L_x_24356:
        /* <DEDUP_REMOVED lines=8> */
[C---:B------:R-:W-:Y:S01]  /*7e10*/  ISETP.GT.AND P3, PT, R4.reuse, 0x1f, PT ;  /* 0x0000001f0400780c */ /* 0x040fe20003f64270 */
[----:B------:R-:W-:Y:S01]  /*7e20*/  UIADD3 UR4, UR4, 0x220, URZ ;  /* 0x0000022004047890 */ /* 0x000fe2000fffe03f */
        /* <DEDUP_REMOVED lines=21> */
[----:B------:R-:W5:Y:S04]  /*7f80*/  LDS R6, [R13+0x200] ;  /* 0x000200000d067984 */ /* 0x000f680000000800 */
[----:B------:R-:W1:Y:S04]  /*7f90*/  LDS R7, [R13+0x280] ;  /* 0x000280000d077984 */ /* 0x000e680000000800 */
[----:B------:R-:W1:Y:S04]  /*7fa0*/  LDS R8, [R13+0x300] ;  /* 0x000300000d087984 */ /* 0x000e680000000800 */
[----:B------:R-:W1:Y:S01]  /*7fb0*/  LDS R9, [R13+0x380] ;  /* 0x000380000d097984 */ /* 0x000e620000000800 */
[----:B0-----:R-:W-:Y:S01]  /*7fc0*/  FADD.FTZ R58, R2, R58 ;  /* 0x0000003a023a7221 */ /* 0x001fe20000010000 */
[----:B--2---:R-:W-:Y:S01]  /*7fd0*/  FADD.FTZ R14, R3, R14 ;  /* 0x0000000e030e7221 */ /* 0x004fe20000010000 */
[----:B---3--:R-:W-:Y:S01]  /*7fe0*/  FADD.FTZ R52, R4, R52 ;  /* 0x0000003404347221 */ /* 0x008fe20000010000 */
[----:B----4-:R-:W-:Y:S01]  /*7ff0*/  FADD.FTZ R53, R5, R53 ;  /* 0x0000003505357221 */ /* 0x010fe20000010000 */
[----:B-----5:R-:W-:Y:S01]  /*8000*/  FADD.FTZ R54, R6, R54 ;  /* 0x0000003606367221 */ /* 0x020fe20000010000 */
[----:B-1----:R-:W-:Y:S01]  /*8010*/  FADD.FTZ R55, R7, R55 ;  /* 0x0000003707377221 */ /* 0x002fe20000010000 */
[----:B------:R-:W-:Y:S01]  /*8020*/  FADD.FTZ R56, R8, R56 ;  /* 0x0000003808387221 */ /* 0x000fe20000010000 */
[----:B------:R-:W-:-:S07]  /*8030*/  FADD.FTZ R57, R9, R57 ;  /* 0x0000003909397221 */ /* 0x000fce0000010000 */
.L_x_24378:
[----:B------:R-:W-:Y:S05]  /*8040*/  BSYNC B0 ;  /* 0x0000000000007941 */ /* 0x000fea0003800000 */
.L_x_24377:
        /* <DEDUP_REMOVED lines=17> */
[----:B------:R-:W1:Y:S04]  /*8160*/  LDS R7, [R13+0x280] ;  /* 0x000280000d077984 */ /* 0x000e680000000800 */
[----:B------:R-:W1:Y:S04]  /*8170*/  LDS R8, [R13+0x300] ;  /* 0x000300000d087984 */ /* 0x000e680000000800 */
[----:B------:R-:W1:Y:S01]  /*8180*/  LDS R9, [R13+0x380] ;  /* 0x000380000d097984 */ /* 0x000e620000000800 */
[----:B0-2---:R-:W-:Y:S01]  /*8190*/  FADD.FTZ R58, R2, R58 ;  /* 0x0000003a023a7221 */ /* 0x005fe20000010000 */
[----:B---3--:R-:W-:Y:S01]  /*81a0*/  FADD.FTZ R14, R3, R14 ;  /* 0x0000000e030e7221 */ /* 0x008fe20000010000 */
[----:B----4-:R-:W-:Y:S01]  /*81b0*/  FADD.FTZ R52, R4, R52 ;  /* 0x0000003404347221 */ /* 0x010fe20000010000 */
[----:B-----5:R-:W-:Y:S01]  /*81c0*/  FADD.FTZ R53, R5, R53 ;  /* 0x0000003505357221 */ /* 0x020fe20000010000 */
[----:B-1----:R-:W-:Y:S01]  /*81d0*/  FADD.FTZ R54, R6, R54 ;  /* 0x0000003606367221 */ /* 0x002fe20000010000 */
[----:B------:R-:W-:Y:S01]  /*81e0*/  FADD.FTZ R55, R7, R55 ;  /* 0x0000003707377221 */ /* 0x000fe20000010000 */
[----:B------:R-:W-:Y:S01]  /*81f0*/  FADD.FTZ R56, R8, R56 ;  /* 0x0000003808387221 */ /* 0x000fe20000010000 */
[----:B------:R-:W-:-:S07]  /*8200*/  FADD.FTZ R57, R9, R57 ;  /* 0x0000003909397221 */ /* 0x000fce0000010000 */
.L_x_24380:
[----:B------:R-:W-:Y:S05]  /*8210*/  BSYNC B0 ;  /* 0x0000000000007941 */ /* 0x000fea0003800000 */
.L_x_24379:
[----:B------:R-:W-:Y:S06]  /*8220*/  BAR.SYNC.DEFER_BLOCKING 0x0 ;  /* 0x0000000000007b1d */ /* 0x000fec0000010000 */
[----:B------:R-:W-:Y:S05]  /*8230*/  @P4 EXIT ;  /* 0x000000000000494d */ /* 0x000fea0003800000 */
[----:B------:R-:W3:Y:S01]  /*8240*/  S2UR UR5, SR_CTAID.Y ;  /* 0x00000000000579c3 */ /* 0x000ee20000002600 */
[----:B------:R-:W-:Y:S01]  /*8250*/  ULDC UR4, c[0x0][0xc] ;  /* 0x0000030000047ab9 */ /* 0x000fe20000000800 */
[C---:B------:R-:W-:Y:S02]  /*8260*/  VIADD R3, R0.reuse, 0x20 ;  /* 0x0000002000037836 */ /* 0x040fe40000000000 */
[C---:B------:R-:W-:Y:S02]  /*8270*/  VIADD R6, R0.reuse, 0x40 ;  /* 0x0000004000067836 */ /* 0x040fe40000000000 */
[----:B------:R-:W-:Y:S02]  /*8280*/  VIADD R9, R0, 0x80 ;  /* 0x0000008000097836 */ /* 0x000fe40000000000 */
[----:B------:R-:W4:Y:S08]  /*8290*/  S2UR UR7, SR_CTAID.X ;  /* 0x00000000000779c3 */ /* 0x000f300000002500 */
[----:B------:R-:W5:Y:S01]  /*82a0*/  S2UR UR6, SR_CTAID.Z ;  /* 0x00000000000679c3 */ /* 0x000f620000002700 */
[----:B---3--:R-:W-:-:S03]  /*82b0*/  UIMAD UR4, UR5, UR4, URZ ;  /* 0x00000004050472a4 */ /* 0x008fc6000f8e023f */
[----:B------:R-:W-:Y:S02]  /*82c0*/  ULDC UR5, c[0x0][0x14] ;  /* 0x0000050000057ab9 */ /* 0x000fe40000000800 */
[----:B------:R-:W-:Y:S02]  /*82d0*/  UIMAD UR4, UR4, UR5, URZ ;  /* 0x00000005040472a4 */ /* 0x000fe4000f8e023f */
[----:B----4-:R-:W-:Y:S02]  /*82e0*/  UIMAD UR5, UR7, UR5, URZ ;  /* 0x00000005070572a4 */ /* 0x010fe4000f8e023f */
[----:B------:R-:W-:Y:S02]  /*82f0*/  USHF.L.U32 UR4, UR4, 0x8, URZ ;  /* 0x0000000804047899 */ /* 0x000fe4000800063f */
[----:B------:R-:W-:Y:S02]  /*8300*/  USHF.L.U32 UR5, UR5, 0x8, URZ ;  /* 0x0000000805057899 */ /* 0x000fe4000800063f */
[----:B------:R-:W-:-:S02]  /*8310*/  USHF.R.S32.HI UR7, URZ, 0x1f, UR4 ;  /* 0x0000001f3f077899 */ /* 0x000fc40008011404 */
[----:B-----5:R-:W-:Y:S02]  /*8320*/  USHF.L.U32 UR6, UR6, 0x8, URZ ;  /* 0x0000000806067899 */ /* 0x020fe4000800063f */
        /* <DEDUP_REMOVED lines=17> */
[----:B0-2---:R-:W-:Y:S02]  /*8440*/  LEA.HI.X.SX32 R13, R7, UR7, 0x1, P1 ;  /* 0x00000007070d7c11 */ /* 0x005fe400088f0eff */
[----:B------:R-:W-:Y:S02]  /*8450*/  LEA R8, P1, R12, UR8, 0x1 ;  /* 0x000000080c087c11 */ /* 0x000fe4000f8208ff */
[----:B------:R-:W-:Y:S02]  /*8460*/  LEA.HI.X.SX32 R15, R6, UR7, 0x1, P0 ;  /* 0x00000007060f7c11 */ /* 0x000fe400080f0eff */
[----:B------:R-:W-:Y:S02]  /*8470*/  LEA R6, P0, R10, UR8, 0x1 ;  /* 0x000000080a067c11 */ /* 0x000fe4000f8008ff */
[----:B------:R-:W-:Y:S02]  /*8480*/  LEA.HI.X.SX32 R16, R9, UR7, 0x1, P2 ;  /* 0x0000000709107c11 */ /* 0x000fe400090f0eff */
[----:B------:R-:W-:Y:S01]  /*8490*/  LEA.HI.X R9, R12, UR9, R13, 0x1, P1 ;  /* 0x000000090c097c11 */ /* 0x000fe200088f0c0d */
[----:B------:R-:W-:Y:S01]  /*84a0*/  VIADD R13, R0, 0xc0 ;  /* 0x000000c0000d7836 */ /* 0x000fe20000000000 */
[----:B------:R-:W-:Y:S01]  /*84b0*/  LEA.HI.X R7, R10, UR9, R15, 0x1, P0 ;  /* 0x000000090a077c11 */ /* 0x000fe200080f0c0f */
[C---:B------:R-:W-:Y:S01]  /*84c0*/  VIADD R15, R0.reuse, 0xe0 ;  /* 0x000000e0000f7836 */ /* 0x040fe20000000000 */
[----:B------:R-:W-:Y:S01]  /*84d0*/  LEA R10, P0, R11, UR8, 0x1 ;  /* 0x000000080b0a7c11 */ /* 0x000fe2000f8008ff */
[----:B------:R-:W-:Y:S01]  /*84e0*/  VIADD R12, R0, 0xa0 ;  /* 0x000000a0000c7836 */ /* 0x000fe20000000000 */
[----:B------:R-:W-:-:S02]  /*84f0*/  IADD3 R19, P1, R13, UR4, RZ ;  /* 0x000000040d137c10 */ /* 0x000fc4000ff3e0ff */
[----:B------:R-:W-:Y:S02]  /*8500*/  IADD3 R17, P2, R15, UR4, RZ ;  /* 0x000000040f117c10 */ /* 0x000fe4000ff5e0ff */
[----:B------:R-:W-:Y:S02]  /*8510*/  F2FP.F16.F32.PACK_AB R0, R14, R58 ;  /* 0x0000003a0e00723e */ /* 0x000fe400000000ff */
[----:B------:R-:W-:Y:S02]  /*8520*/  LEA.HI.X.SX32 R20, R13, UR7, 0x1, P1 ;  /* 0x000000070d147c11 */ /* 0x000fe400088f0eff */
[----:B------:R-:W-:Y:S02]  /*8530*/  LEA R14, P1, R19, UR8, 0x1 ;  /* 0x00000008130e7c11 */ /* 0x000fe4000f8208ff */
[----:B------:R-:W-:Y:S02]  /*8540*/  LEA.HI.X R11, R11, UR9, R16, 0x1, P0 ;  /* 0x000000090b0b7c11 */ /* 0x000fe400080f0c10 */
[----:B------:R-:W-:-:S02]  /*8550*/  LEA.HI.X.SX32 R18, R15, UR7, 0x1, P2 ;  /* 0x000000070f127c11 */ /* 0x000fc400090f0eff */
[----:B------:R-:W-:Y:S02]  /*8560*/  LEA R16, P2, R17, UR8, 0x1 ;  /* 0x0000000811107c11 */ /* 0x000fe4000f8408ff */
[--C-:B------:R-:W-:Y:S02]  /*8570*/  LEA.HI.X R15, R19, UR9, R20.reuse, 0x1, P1 ;  /* 0x00000009130f7c11 */ /* 0x100fe400088f0c14 */
[----:B------:R-:W-:Y:S02]  /*8580*/  IADD3 R21, P0, R12, UR4, RZ ;  /* 0x000000040c157c10 */ /* 0x000fe4000ff1e0ff */
[C---:B------:R-:W-:Y:S02]  /*8590*/  PRMT R19, R0.reuse, 0x7610, R19 ;  /* 0x0000761000137816 */ /* 0x040fe40000000013 */
[----:B------:R-:W-:Y:S02]  /*85a0*/  PRMT R20, R0, 0x7632, R20 ;  /* 0x0000763200147816 */ /* 0x000fe40000000014 */
[----:B------:R-:W-:Y:S01]  /*85b0*/  LEA.HI.X R17, R17, UR9, R18, 0x1, P2 ;  /* 0x0000000911117c11 */ /* 0x000fe200090f0c12 */
[----:B------:R0:W-:Y:S01]  /*85c0*/  STG.E.U16 desc[UR10][R2.64], R19 ;  /* 0x0000001302007986 */ /* 0x0001e2000c10150a */
[----:B------:R-:W-:-:S02]  /*85d0*/  F2FP.F16.F32.PACK_AB R18, R53, R52 ;  /* 0x000000343512723e */ /* 0x000fc400000000ff */
[----:B------:R-:W-:Y:S01]  /*85e0*/  LEA.HI.X.SX32 R22, R12, UR7, 0x1, P0 ;  /* 0x000000070c167c11 */ /* 0x000fe200080f0eff */
[----:B------:R2:W-:Y:S01]  /*85f0*/  STG.E.U16 desc[UR10][R4.64], R20 ;  /* 0x0000001404007986 */ /* 0x0005e2000c10150a */
[----:B------:R-:W-:Y:S02]  /*8600*/  LEA R12, P0, R21, UR8, 0x1 ;  /* 0x00000008150c7c11 */ /* 0x000fe4000f8008ff */
[----:B------:R-:W-:Y:S01]  /*8610*/  F2FP.F16.F32.PACK_AB R0, R55, R54 ;  /* 0x000000363700723e */ /* 0x000fe200000000ff */
[----:B------:R3:W-:Y:S01]  /*8620*/  STG.E.U16 desc[UR10][R6.64], R18 ;  /* 0x0000001206007986 */ /* 0x0007e2000c10150a */
[----:B------:R-:W-:Y:S02]  /*8630*/  LEA.HI.X R13, R21, UR9, R22, 0x1, P0 ;  /* 0x00000009150d7c11 */ /* 0x000fe400080f0c16 */
[----:B0-----:R-:W-:Y:S02]  /*8640*/  F2FP.F16.F32.PACK_AB R3, R57, R56 ;  /* 0x000000383903723e */ /* 0x001fe400000000ff */
        /* <DEDUP_REMOVED lines=9> */
.L_x_24332:
[----:B------:R-:W-:Y:S01]  /*86e0*/  BSSY B2, `(.L_x_24381) ;  /* 0x0000007000027945 */ /* 0x000fe20003800000 */
[----:B------:R-:W-:Y:S02]  /*86f0*/  IMAD.MOV.U32 R46, RZ, RZ, 0x2 ;  /* 0x00000002ff2e7424 */ /* 0x000fe400078e00ff */
[----:B------:R-:W-:Y:S02]  /*8700*/  IMAD.MOV.U32 R47, RZ, RZ, 0x1f ;  /* 0x0000001fff2f7424 */ /* 0x000fe400078e00ff */
[----:B------:R-:W-:-:S07]  /*8710*/  IMAD.MOV.U32 R43, RZ, RZ, -0x1 ;  /* 0xffffffffff2b7424 */ /* 0x000fce00078e00ff */
[----:B------:R-:W-:Y:S05]  /*8720*/  WARPSYNC.COLLECTIVE R43, `(.L_x_24382) ;  /* 0x000000002b087348 */ /* 0x000fea0003c00000 */
[----:B------:R0:W1:Y:S02]  /*8730*/  SHFL.BFLY P1, R42, R40, R46, R47 ;  /* 0x0c00002e282a7389 */ /* 0x000064000002002f */
[----:B01----:R-:W-:Y:S01]  /*8740*/  ENDCOLLECTIVE ;  /* 0x000000000000791b */ /* 0x003fe20003800000 */
.L_x_24382:
[----:B------:R-:W-:Y:S05]  /*8750*/  BSYNC B2 ;  /* 0x0000000000027941 */ /* 0x000fea0003800000 */
.L_x_24381:
        /* <DEDUP_REMOVED lines=9> */
.L_x_24383:
[----:B------:R-:W-:Y:S05]  /*87f0*/  BRA `(.L_x_24384) ;  /* 0xffffffb800007947 */ /* 0x000fea000383ffff */
.L_x_24335:
        /* <DEDUP_REMOVED lines=8> */
.L_x_24386:
[----:B------:R-:W-:Y:S05]  /*8880*/  BSYNC B0 ;  /* 0x0000000000007941 */ /* 0x000fea0003800000 */
.L_x_24385:
        /* <DEDUP_REMOVED lines=9> */
.L_x_24387:
[----:B------:R-:W-:Y:S02]  /*8920*/  IMAD.MOV.U32 R46, RZ, RZ, 0x4 ;  /* 0x00000004ff2e7424 */ /* 0x000fe400078e00ff */
[----:B------:R-:W-:-:S05]  /*8930*/  IMAD.MOV.U32 R11, RZ, RZ, R42 ;  /* 0x000000ffff0b7224 */ /* 0x000fca00078e002a */
[----:B------:R-:W-:-:S05]  /*8940*/  FMNMX.FTZ R14, R6, R11, !PT ;  /* 0x0000000b060e7209 */ /* 0x000fca0007810000 */
[----:B------:R-:W-:-:S07]  /*8950*/  IMAD.MOV.U32 R40, RZ, RZ, R14 ;  /* 0x000000ffff287224 */ /* 0x000fce00078e000e */
[----:B------:R-:W-:Y:S05]  /*8960*/  WARPSYNC.COLLECTIVE R43, `(.L_x_24388) ;  /* 0x000000002b087348 */ /* 0x000fea0003c00000 */
[----:B------:R0:W1:Y:S02]  /*8970*/  SHFL.BFLY P1, R42, R40, R46, R47 ;  /* 0x0c00002e282a7389 */ /* 0x000064000002002f */
[----:B01----:R-:W-:Y:S01]  /*8980*/  ENDCOLLECTIVE ;  /* 0x000000000000791b */ /* 0x003fe20003800000 */
.L_x_24388:
[----:B------:R-:W-:Y:S01]  /*8990*/  IMAD.MOV.U32 R11, RZ, RZ, R42 ;  /* 0x000000ffff0b7224 */ /* 0x000fe200078e002a */
[----:B------:R-:W-:Y:S06]  /*89a0*/  BRA `(.L_x_24389) ;  /* 0xffffffb8005c7947 */ /* 0x000fec000383ffff */
.L_x_24390:
        /* <DEDUP_REMOVED lines=13> */
.L_x_28449:


//--------------------- .text._ZN4vllm25paged_attention_v1_kernelIttLi192ELi8ELi128ELNS_18Fp8KVCacheDataTypeE0ELb1EEEvPT_PKS2_PKT0_S8_ifPKiSA_iPKfiiiSC_SC_iiiii --------------------------
	.section	.text._ZN4vllm25paged_attention_v1_kernelIttLi192ELi8ELi128ELNS_18Fp8KVCacheDataTypeE0ELb1EEEvPT_PKS2_PKT0_S8_ifPKiSA_iPKfiiiSC_SC_iiiii,"ax",@progbits
	.align	128
        .global         _ZN4vllm25paged_attention_v1_kernelIttLi192ELi8ELi128ELNS_18Fp8KVCacheDataTypeE0ELb1EEEvPT_PKS2_PKT0_S8_ifPKiSA_iPKfiiiSC_SC_iiiii
        .type           _ZN4vllm25paged_attention_v1_kernelIttLi192ELi8ELi128ELNS_18Fp8KVCacheDataTypeE0ELb1EEEvPT_PKS2_PKT0_S8_ifPKiSA_iPKfiiiSC_SC_iiiii,@function
        .size           _ZN4vllm25paged_attention_v1_kernelIttLi192ELi8ELi128ELNS_18Fp8KVCacheDataTypeE0ELb1EEEvPT_PKS2_PKT0_S8_ifPKiSA_iPKfiiiSC_SC_iiiii,(.L_x_28450 - _ZN4vllm25paged_attention_v1_kernelIttLi192ELi8ELi128ELNS_18Fp8KVCacheDataTypeE0ELb1EEEvPT_PKS2_PKT0_S8_ifPKiSA_iPKfiiiSC_SC_iiiii)
        .other          _ZN4vllm25paged_attention_v1_kernelIttLi192ELi8ELi128ELNS_18Fp8KVCacheDataTypeE0ELb1EEEvPT_PKS2_PKT0_S8_ifPKiSA_iPKfiiiSC_SC_iiiii,@"STO_CUDA_ENTRY STV_DEFAULT"
_ZN4vllm25paged_attention_v1_kernelIttLi192ELi8ELi128ELNS_18Fp8KVCacheDataTypeE0ELb1EEEvPT_PKS2_PKT0_S8_ifPKiSA_iPKfiiiSC_SC_iiiii:
.text._ZN4vllm25paged_attention_v1_kernelIttLi192ELi8ELi128ELNS_18Fp8KVCacheDataTypeE0ELb1EEEvPT_PKS2_PKT0_S8_ifPKiSA_iPKfiiiSC_SC_iiiii:
        /* <DEDUP_REMOVED lines=97> */
[----:B------:R-:W-:Y:S02]  /*0610*/  LEA R18, P0, R20, UR4, 0x1 ;  /* 0x0000000414127c11 */ /* 0x000fe4000f8008ff */
[----:B0-----:R-:W-:Y:S02]  /*0620*/  LEA R9, R11, R6, 0x18 ;  /* 0x000000060b097211 */ /* 0x001fe400078ec0ff */
[----:B------:R-:W-:-:S03]  /*0630*/  MOV R11, R15 ;  /* 0x0000000f000b7202 */ /* 0x000fc60000000f00 */
[----:B------:R-:W-:Y:S02]  /*0640*/  IMAD R6, R4, 0x60, R9 ;  /* 0x0000006004067824 */ /* 0x000fe400078e0209 */
[----:B------:R-:W-:Y:S01]  /*0650*/  IMAD.MOV.U32 R9, RZ, RZ, R7 ;  /* 0x000000ffff097224 */ /* 0x000fe200078e0007 */
[----:B------:R-:W-:Y:S01]  /*0660*/  LEA.HI.X R7, R20, UR5, R13, 0x1, P0 ;  /* 0x0000000514077c11 */ /* 0x000fe200080f0c0d */
[----:B------:R-:W-:-:S07]  /*0670*/  IMAD R13, R15, 0x4, R6 ;  /* 0x000000040f0d7824 */ /* 0x000fce00078e0206 */
.L_x_24395:
[----:B------:R-:W-:-:S06]  /*0680*/  IMAD.MOV.U32 R6, RZ, RZ, R18 ;  /* 0x000000ffff067224 */ /* 0x000fcc00078e0012 */
[----:B------:R0:W2:Y:S01]  /*0690*/  LDG.E.CONSTANT R6, desc[UR10][R6.64] ;  /* 0x0000000a06067981 */ /* 0x0000a2000c1e9900 */
[----:B------:R-:W-:Y:S01]  /*06a0*/  VIADD R9, R9, 0xffffffff ;  /* 0xffffffff09097836 */ /* 0x000fe20000000000 */
[----:B------:R-:W-:Y:S01]  /*06b0*/  IADD3 R18, P2, R18, 0x200, RZ ;  /* 0x0000020012127810 */ /* 0x000fe20007f5e0ff */
[----:B------:R-:W-:-:S03]  /*06c0*/  VIADD R11, R11, 0x20 ;  /* 0x000000200b0b7836 */ /* 0x000fc60000000000 */
[----:B------:R-:W-:Y:S01]  /*06d0*/  ISETP.NE.AND P0, PT, R9, RZ, PT ;  /* 0x000000ff0900720c */ /* 0x000fe20003f05270 */
[----:B0-----:R-:W-:Y:S01]  /*06e0*/  IMAD.X R7, RZ, RZ, R7, P2 ;  /* 0x000000ffff077224 */ /* 0x001fe200010e0607 */
[----:B--2---:R0:W-:Y:S02]  /*06f0*/  STS [R13], R6 ;  /* 0x000000060d007388 */ /* 0x0041e40000000800 */
[----:B0-----:R-:W-:-:S09]  /*0700*/  VIADD R13, R13, 0x80 ;  /* 0x000000800d0d7836 */ /* 0x001fd20000000000 */
[----:B------:R-:W-:Y:S05]  /*0710*/  @P0 BRA `(.L_x_24395) ;  /* 0xfffffffc00d80947 */ /* 0x000fea000383ffff */
.L_x_24394:
[----:B------:R-:W-:Y:S05]  /*0720*/  BSYNC B1 ;  /* 0x0000000000017941 */ /* 0x000fea0003800000 */
.L_x_24393:
        /* <DEDUP_REMOVED lines=9> */
[----:B0-----:R-:W-:-:S05]  /*07c0*/  LEA R9, R18, R9, 0x18 ;  /* 0x0000000912097211 */ /* 0x001fca00078ec0ff */
[----:B------:R-:W-:Y:S02]  /*07d0*/  IMAD R18, R4, 0x60, R9 ;  /* 0x0000006004127824 */ /* 0x000fe400078e0209 */
[C---:B------:R-:W-:Y:S02]  /*07e0*/  VIADD R9, R11.reuse, 0xffffff80 ;  /* 0xffffff800b097836 */ /* 0x040fe40000000000 */
[----:B------:R-:W-:Y:S02]  /*07f0*/  IMAD R5, R11, 0x4, R18 ;  /* 0x000000040b057824 */ /* 0x000fe400078e0212 */
[----:B------:R-:W-:Y:S02]  /*0800*/  IMAD.SHL.U32 R11, R6, 0x2, RZ ;  /* 0x00000002060b7824 */ /* 0x000fe400078e00ff */
[----:B------:R-:W-:-:S07]  /*0810*/  VIADD R5, R5, 0x100 ;  /* 0x0000010005057836 */ /* 0x000fce0000000000 */
.L_x_24396:
        /* <DEDUP_REMOVED lines=17> */
.L_x_24392:
[----:B------:R-:W-:Y:S05]  /*0930*/  BSYNC B0 ;  /* 0x0000000000007941 */ /* 0x000fea0003800000 */
.L_x_24391:
        /* <DEDUP_REMOVED lines=9> */
[-C--:B0-----:R-:W-:Y:S02]  /*09d0*/  IABS R5, R16.reuse ;  /* 0x0000001000057213 */ /* 0x081fe40000000000 */
[----:B------:R-:W-:-:S02]  /*09e0*/  LOP3.LUT R9, R9, R16, RZ, 0x3c, !PT ;  /* 0x0000001009097212 */ /* 0x000fc400078e3cff */
[----:B------:R-:W0:Y:S03]  /*09f0*/  I2F.RP R11, R5 ;  /* 0x00000005000b7306 */ /* 0x000e260000209400 */
[----:B------:R-:W-:Y:S01]  /*0a00*/  BAR.SYNC.DEFER_BLOCKING 0x0 ;  /* 0x0000000000007b1d */ /* 0x000fe20000010000 */
[----:B------:R-:W-:Y:S01]  /*0a10*/  ISETP.GE.AND P2, PT, R9, RZ, PT ;  /* 0x000000ff0900720c */ /* 0x000fe20003f46270 */
[----:B------:R-:W-:Y:S01]  /*0a20*/  VIADD R9, R2, 0x7 ;  /* 0x0000000702097836 */ /* 0x000fe20000000000 */
[----:B-1----:R-:W-:-:S03]  /*0a30*/  ISETP.GT.AND P3, PT, R18, -0x1, PT ;  /* 0xffffffff1200780c */ /* 0x002fc60003f64270 */
[----:B0-----:R-:W0:Y:S10]  /*0a40*/  MUFU.RCP R11, R11 ;  /* 0x0000000b000b7308 */ /* 0x001e340000001000 */
[----:B------:R-:W-:-:S02]  /*0a50*/  @!P3 IMAD.MOV R20, RZ, RZ, -R18 ;  /* 0x000000ffff14b224 */ /* 0x000fc400078e0a12 */
[----:B0-----:R-:W-:-:S06]  /*0a60*/  VIADD R7, R11, 0xffffffe ;  /* 0x0ffffffe0b077836 */ /* 0x001fcc0000000000 */
[----:B------:R-:W0:Y:S02]  /*0a70*/  F2I.FTZ.U32.TRUNC.NTZ R7, R7 ;  /* 0x0000000700077305 */ /* 0x000e24000021f000 */
[----:B0-----:R-:W-:-:S04]  /*0a80*/  IMAD R6, R7, R5, RZ ;  /* 0x0000000507067224 */ /* 0x001fc800078e02ff */
[----:B------:R-:W-:Y:S02]  /*0a90*/  IMAD.MOV R13, RZ, RZ, -R6 ;  /* 0x000000ffff0d7224 */ /* 0x000fe400078e0a06 */
[----:B------:R-:W-:-:S04]  /*0aa0*/  IMAD.MOV.U32 R6, RZ, RZ, RZ ;  /* 0x000000ffff067224 */ /* 0x000fc800078e00ff */
[----:B------:R-:W-:-:S06]  /*0ab0*/  IMAD.HI.U32 R6, R7, R13, R6 ;  /* 0x0000000d07067227 */ /* 0x000fcc00078e0006 */
[----:B------:R-:W-:-:S04]  /*0ac0*/  IMAD.HI.U32 R7, R6, R14, RZ ;  /* 0x0000000e06077227 */ /* 0x000fc800078e00ff */
[----:B------:R-:W-:-:S04]  /*0ad0*/  IMAD.MOV R11, RZ, RZ, -R7 ;  /* 0x000000ffff0b7224 */ /* 0x000fc800078e0a07 */
[----:B------:R-:W-:Y:S02]  /*0ae0*/  IMAD R14, R5, R11, R14 ;  /* 0x0000000b050e7224 */ /* 0x000fe400078e020e */
[----:B------:R-:W-:-:S03]  /*0af0*/  @!P3 IMAD R11, R12, UR4, R3 ;  /* 0x000000040c0bbc24 */ /* 0x000fc6000f8e0203 */
[----:B------:R-:W-:Y:S01]  /*0b00*/  ISETP.GT.U32.AND P1, PT, R5, R14, PT ;  /* 0x0000000e0500720c */ /* 0x000fe20003f24070 */
[----:B------:R-:W-:-:S12]  /*0b10*/  @!P3 IMAD R11, R11, R20, RZ ;  /* 0x000000140b0bb224 */ /* 0x000fd800078e02ff */
[-C--:B------:R-:W-:Y:S01]  /*0b20*/  @!P1 IADD3 R14, R14, -R5.reuse, RZ ;  /* 0x800000050e0e9210 */ /* 0x080fe20007ffe0ff */
        /* <DEDUP_REMOVED lines=8> */
[----:B------:R-:W-:Y:S02]  /*0bb0*/  @P3 IMAD R11, R9, R18, RZ ;  /* 0x00000012090b3224 */ /* 0x000fe400078e02ff */
[----:B------:R-:W-:Y:S01]  /*0bc0*/  @P0 VIADD R7, R7, 0x1 ;  /* 0x0000000107070836 */ /* 0x000fe20000000000 */
[----:B------:R-:W-:Y:S01]  /*0bd0*/  ISETP.GE.AND P0, PT, R53, R8, PT ;  /* 0x000000083500720c */ /* 0x000fe20003f06270 */
[----:B------:R-:W-:Y:S02]  /*0be0*/  IMAD R12, R10, UR4, RZ ;  /* 0x000000040a0c7c24 */ /* 0x000fe4000f8e02ff */
[----:B------:R-:W-:Y:S01]  /*0bf0*/  @!P2 IMAD.MOV R7, RZ, RZ, -R7 ;  /* 0x000000ffff07a224 */ /* 0x000fe200078e0a07 */
[----:B------:R-:W-:Y:S01]  /*0c00*/  @!P1 LOP3.LUT R7, RZ, R16, RZ, 0x33, !PT ;  /* 0x00000010ff079212 */ /* 0x000fe200078e33ff */
[----:B------:R-:W-:-:S02]  /*0c10*/  IMAD.MOV.U32 R9, RZ, RZ, -0x800001 ;  /* 0xff7fffffff097424 */ /* 0x000fc400078e00ff */
[----:B------:R-:W-:Y:S02]  /*0c20*/  IMAD.MOV.U32 R10, RZ, RZ, R5 ;  /* 0x000000ffff0a7224 */ /* 0x000fe400078e0005 */
[----:B------:R-:W-:-:S04]  /*0c30*/  VIADD R11, R11, 0x1 ;  /* 0x000000010b0b7836 */ /* 0x000fc80000000000 */
[----:B------:R-:W-:Y:S05]  /*0c40*/  @P0 BRA `(.L_x_24398) ;  /* 0x00000028006c0947 */ /* 0x000fea0003800000 */
[----:B------:R-:W0:Y:S01]  /*0c50*/  S2R R9, SR_CgaCtaId ;  /* 0x0000000000097919 */ /* 0x000e220000008800 */
[----:B------:R-:W-:Y:S01]  /*0c60*/  MOV R55, 0x400 ;  /* 0x0000040000377802 */ /* 0x000fe20000000f00 */
[C---:B------:R-:W-:Y:S01]  /*0c70*/  VIADD R17, R4.reuse, 0x8 ;  /* 0x0000000804117836 */ /* 0x040fe20000000000 */
[----:B------:R-:W-:Y:S01]  /*0c80*/  SHF.R.S32.HI R14, RZ, 0x1f, R15 ;  /* 0x0000001fff0e7819 */ /* 0x000fe2000001140f */
[----:B------:R-:W-:Y:S01]  /*0c90*/  VIADD R19, R4, 0xc ;  /* 0x0000000c04137836 */ /* 0x000fe20000000000 */
[----:B------:R-:W-:Y:S01]  /*0ca0*/  SHF.R.S32.HI R5, RZ, 0x1f, R53 ;  /* 0x0000001fff057819 */ /* 0x000fe20000011435 */
[----:B------:R-:W-:Y:S01]  /*0cb0*/  VIADD R50, R55, 0x1a0 ;  /* 0x000001a037327836 */ /* 0x000fe20000000000 */
[----:B------:R-:W-:Y:S01]  /*0cc0*/  IADD3 R13, P0, R53, R12, RZ ;  /* 0x0000000c350d7210 */ /* 0x000fe20007f1e0ff */
[----:B------:R-:W-:Y:S01]  /*0cd0*/  ULDC.64 UR4, c[0x0][0x238] ;  /* 0x00008e0000047ab9 */ /* 0x000fe20000000a00 */
[----:B------:R-:W-:Y:S01]  /*0ce0*/  LEA.HI R14, R14, R15, RZ, 0x3 ;  /* 0x0000000f0e0e7211 */ /* 0x000fe200078f18ff */
[----:B------:R-:W-:Y:S01]  /*0cf0*/  VIADD R22, R4, 0x1c ;  /* 0x0000001c04167836 */ /* 0x000fe20000000000 */
[----:B------:R-:W-:Y:S01]  /*0d00*/  LEA.HI.X.SX32 R16, R12, R5, 0x1, P0 ;  /* 0x000000050c107211 */ /* 0x000fe200000f0eff */
[----:B------:R-:W-:Y:S01]  /*0d10*/  VIADD R26, R4, 0x2c ;  /* 0x0000002c041a7836 */ /* 0x000fe20000000000 */
[----:B------:R-:W-:Y:S01]  /*0d20*/  LOP3.LUT R14, R14, 0xfffffff8, RZ, 0xc0, !PT ;  /* 0xfffffff80e0e7812 */ /* 0x000fe200078ec0ff */
[C---:B------:R-:W-:Y:S01]  /*0d30*/  VIADD R42, R4.reuse, 0x3c ;  /* 0x0000003c042a7836 */ /* 0x040fe20000000000 */
[----:B------:R-:W-:Y:S01]  /*0d40*/  LEA R12, P0, R13, UR4, 0x2 ;  /* 0x000000040d0c7c11 */ /* 0x000fe2000f8010ff */
[C---:B------:R-:W-:Y:S01]  /*0d50*/  VIADD R46, R4.reuse, 0x4c ;  /* 0x0000004c042e7836 */ /* 0x040fe20000000000 */
[----:B------:R-:W-:Y:S01]  /*0d60*/  SHF.R.S32.HI R18, RZ, 0x1f, R17 ;  /* 0x0000001fff127819 */ /* 0x000fe20000011411 */
[----:B------:R-:W-:Y:S01]  /*0d70*/  IMAD.IADD R28, R15, 0x1, -R14 ;  /* 0x000000010f1c7824 */ /* 0x000fe200078e0a0e */
[----:B------:R-:W-:Y:S01]  /*0d80*/  SHF.R.S32.HI R30, RZ, 0x1f, R19 ;  /* 0x0000001fff1e7819 */ /* 0x000fe20000011413 */
[C---:B------:R-:W-:Y:S01]  /*0d90*/  IMAD.SHL.U32 R14, R4.reuse, 0x2, RZ ;  /* 0x00000002040e7824 */ /* 0x040fe200078e00ff */
[----:B------:R-:W-:Y:S01]  /*0da0*/  LEA.HI.X R13, R13, UR5, R16, 0x2, P0 ;  /* 0x000000050d0d7c11 */ /* 0x000fe200080f1410 */
[----:B------:R-:W-:Y:S01]  /*0db0*/  VIADD R49, R4, 0x58 ;  /* 0x0000005804317836 */ /* 0x000fe20000000000 */
[----:B------:R-:W-:Y:S01]  /*0dc0*/  LEA.HI R29, R18, R17, RZ, 0x2 ;  /* 0x00000011121d7211 */ /* 0x000fe200078f10ff */
[----:B------:R-:W-:Y:S01]  /*0dd0*/  IMAD.SHL.U32 R17, R17, 0x2, RZ ;  /* 0x0000000211117824 */ /* 0x000fe200078e00ff */
[----:B------:R-:W-:Y:S01]  /*0de0*/  LEA.HI R30, R30, R19, RZ, 0x2 ;  /* 0x000000131e1e7211 */ /* 0x000fe200078f10ff */
[----:B------:R-:W-:Y:S01]  /*0df0*/  IMAD.SHL.U32 R19, R19, 0x2, RZ ;  /* 0x0000000213137824 */ /* 0x000fe200078e00ff */
[----:B------:R-:W-:Y:S01]  /*0e00*/  SHF.R.S32.HI R23, RZ, 0x1f, R22 ;  /* 0x0000001fff177819 */ /* 0x000fe20000011416 */
[----:B------:R-:W-:Y:S01]  /*0e10*/  VIADD R51, R4, 0x5c ;  /* 0x0000005c04337836 */ /* 0x000fe20000000000 */
[----:B------:R-:W-:Y:S01]  /*0e20*/  SHF.R.S32.HI R18, RZ, 0x1f, R17 ;  /* 0x0000001fff127819 */ /* 0x000fe20000011411 */
[----:B------:R-:W1:Y:S01]  /*0e30*/  LDC R69, c[0x0][0x25c] ;  /* 0x00009700ff457b82 */ /* 0x000e620000000800 */
[----:B------:R-:W-:Y:S01]  /*0e40*/  SHF.R.S32.HI R20, RZ, 0x1f, R19 ;  /* 0x0000001fff147819 */ /* 0x000fe20000011413 */
[----:B------:R-:W-:Y:S01]  /*0e50*/  ULDC UR4, c[0x0][0x260] ;  /* 0x0000980000047ab9 */ /* 0x000fe20000000800 */
[C---:B0-----:R-:W-:Y:S01]  /*0e60*/  LEA R55, R9.reuse, R55, 0x18 ;  /* 0x0000003709377211 */ /* 0x041fe200078ec0ff */
[----:B------:R-:W-:Y:S01]  /*0e70*/  IMAD.SHL.U32 R62, R28, 0x8, RZ ;  /* 0x000000081c3e7824 */ /* 0x000fe200078e00ff */
[----:B------:R-:W-:Y:S01]  /*0e80*/  LEA R50, R9, R50, 0x18 ;  /* 0x0000003209327211 */ /* 0x000fe200078ec0ff */
[----:B------:R-:W-:Y:S01]  /*0e90*/  VIADD R9, R4, 0x4 ;  /* 0x0000000404097836 */ /* 0x000fe20000000000 */
[----:B------:R-:W-:Y:S01]  /*0ea0*/  LEA.HI R18, R18, R17, RZ, 0x3 ;  /* 0x0000001112127211 */ /* 0x000fe200078f18ff */
[----:B------:R-:W-:Y:S01]  /*0eb0*/  IMAD R63, R53, 0x8, R28 ;  /* 0x00000008353f7824 */ /* 0x000fe200078e021c */
[----:B------:R-:W-:Y:S01]  /*0ec0*/  LEA.HI R20, R20, R19, RZ, 0x3 ;  /* 0x0000001314147211 */ /* 0x000fe200078f18ff */
[----:B------:R-:W-:Y:S01]  /*0ed0*/  IMAD.SHL.U32 R15, R9, 0x2, RZ ;  /* 0x00000002090f7824 */ /* 0x000fe200078e00ff */
[----:B------:R-:W-:Y:S01]  /*0ee0*/  SHF.R.S32.HI R16, RZ, 0x1f, R9 ;  /* 0x0000001fff107819 */ /* 0x000fe20000011409 */
[----:B------:R-:W-:Y:S01]  /*0ef0*/  IMAD.SHL.U32 R29, R29, 0x10, RZ ;  /* 0x000000101d1d7824 */ /* 0x000fe200078e00ff */
[----:B------:R-:W-:Y:S01]  /*0f00*/  LOP3.LUT R18, R18, 0xfffffff8, RZ, 0xc0, !PT ;  /* 0xfffffff812127812 */ /* 0x000fe200078ec0ff */
[----:B------:R-:W-:Y:S01]  /*0f10*/  IMAD.SHL.U32 R30, R30, 0x10, RZ ;  /* 0x000000101e1e7824 */ /* 0x000fe200078e00ff */
[----:B------:R-:W-:Y:S01]  /*0f20*/  LEA.HI R5, R16, R9, RZ, 0x2 ;  /* 0x0000000910057211 */ /* 0x000fe200078f10ff */
[----:B------:R-:W-:Y:S01]  /*0f30*/  IMAD.U32 R50, R63, 0x4, R50 ;  /* 0x000000043f327824 */ /* 0x000fe200078e0032 */
[----:B------:R-:W-:Y:S01]  /*0f40*/  SHF.R.S32.HI R16, RZ, 0x1f, R15 ;  /* 0x0000001fff107819 */ /* 0x000fe2000001140f */
[----:B------:R-:W-:Y:S01]  /*0f50*/  IMAD R55, R4, 0x60, R55 ;  /* 0x0000006004377824 */ /* 0x000fe200078e0237 */
[----:B------:R-:W-:Y:S01]  /*0f60*/  LOP3.LUT R20, R20, 0xfffffff8, RZ, 0xc0, !PT ;  /* 0xfffffff814147812 */ /* 0x000fe200078ec0ff */
        /* <DEDUP_REMOVED lines=8> */
[----:B------:R-:W-:Y:S01]  /*0ff0*/  IMAD.IADD R16, R17, 0x1, -R18 ;  /* 0x0000000111107824 */ /* 0x000fe200078e0a12 */
[----:B------:R-:W-:Y:S01]  /*1000*/  SHF.R.S32.HI R27, RZ, 0x1f, R26 ;  /* 0x0000001fff1b7819 */ /* 0x000fe2000001141a */
[----:B------:R-:W-:Y:S01]  /*1010*/  IMAD.IADD R17, R19, 0x1, -R20 ;  /* 0x0000000113117824 */ /* 0x000fe200078e0a14 */
[C---:B------:R-:W-:Y:S01]  /*1020*/  IADD3 R19, R4.reuse, 0x14, RZ ;  /* 0x0000001404137810 */ /* 0x040fe20007ffe0ff */
[----:B------:R-:W-:Y:S01]  /*1030*/  VIADD R20, R4, 0x18 ;  /* 0x0000001804147836 */ /* 0x000fe20000000000 */
[----:B------:R-:W-:Y:S01]  /*1040*/  LEA.HI R38, R27, R26, RZ, 0x2 ;  /* 0x0000001a1b267211 */ /* 0x000fe200078f10ff */
        /* <DEDUP_REMOVED lines=20> */
[----:B------:R-:W-:Y:S01]  /*1190*/  LEA.HI R31, R18, R9, RZ, 0x2 ;  /* 0x00000009121f7211 */ /* 0x000fe200078f10ff */
[----:B------:R-:W-:Y:S01]  /*11a0*/  IMAD.SHL.U32 R9, R9, 0x2, RZ ;  /* 0x0000000209097824 */ /* 0x000fe200078e00ff */
[----:B------:R-:W-:Y:S02]  /*11b0*/  LOP3.LUT R20, R20, 0xfffffff8, RZ, 0xc0, !PT ;  /* 0xfffffff814147812 */ /* 0x000fe400078ec0ff */
        /* <DEDUP_REMOVED lines=11> */
[----:B------:R-:W-:Y:S01]  /*1270*/  VIADD R24, R4, 0x28 ;  /* 0x0000002804187836 */ /* 0x000fe20000000000 */
[----:B------:R-:W-:-:S02]  /*1280*/  LOP3.LUT R18, R18, 0xfffffff8, RZ, 0xc0, !PT ;  /* 0xfffffff812127812 */ /* 0x000fc400078ec0ff */
        /* <DEDUP_REMOVED lines=12> */
[----:B------:R-:W-:-:S02]  /*1350*/  SHF.R.S32.HI R22, RZ, 0x1f, R9 ;  /* 0x0000001fff167819 */ /* 0x000fc40000011409 */
        /* <DEDUP_REMOVED lines=11> */
[----:B------:R-:W-:Y:S01]  /*1410*/  IADD3 R25, R27, -R40, RZ ;  /* 0x800000281b197210 */ /* 0x000fe20007ffe0ff */
[----:B------:R-:W-:Y:S01]  /*1420*/  VIADD R27, R4, 0x34 ;  /* 0x00000034041b7836 */ /* 0x000fe20000000000 */
[----:B------:R-:W-:Y:S01]  /*1430*/  LEA.HI R22, R22, R9, RZ, 0x3 ;  /* 0x0000000916167211 */ /* 0x000fe200078f18ff */
[----:B------:R-:W-:Y:S01]  /*1440*/  VIADD R40, R4, 0x38 ;  /* 0x0000003804287836 */ /* 0x000fe20000000000 */
[----:B------:R-:W-:-:S02]  /*1450*/  SHF.R.S32.HI R43, RZ, 0x1f, R42 ;  /* 0x0000001fff2b7819 */ /* 0x000fc4000001142a */
[----:B------:R-:W-:Y:S01]  /*1460*/  LOP3.LUT R22, R22, 0xfffffff8, RZ, 0xc0, !PT ;  /* 0xfffffff816167812 */ /* 0x000fe200078ec0ff */
[----:B------:R-:W-:Y:S01]  /*1470*/  IMAD.SHL.U32 R41, R40, 0x2, RZ ;  /* 0x0000000228297824 */ /* 0x000fe200078e00ff */
[----:B------:R-:W-:Y:S02]  /*1480*/  SHF.R.S32.HI R56, RZ, 0x1f, R27 ;  /* 0x0000001fff387819 */ /* 0x000fe4000001141b */
[----:B------:R-:W-:Y:S01]  /*1490*/  SHF.R.S32.HI R57, RZ, 0x1f, R40 ;  /* 0x0000001fff397819 */ /* 0x000fe20000011428 */
[----:B------:R-:W-:Y:S01]  /*14a0*/  IMAD.IADD R22, R9, 0x1, -R22 ;  /* 0x0000000109167824 */ /* 0x000fe200078e0a16 */
[----:B------:R-:W-:Y:S01]  /*14b0*/  LEA.HI R56, R56, R27, RZ, 0x2 ;  /* 0x0000001b38387211 */ /* 0x000fe200078f10ff */
        /* <DEDUP_REMOVED lines=15> */
[----:B------:R-:W-:Y:S01]  /*15b0*/  LEA.HI R42, R42, R41, RZ, 0x3 ;  /* 0x000000292a2a7211 */ /* 0x000fe200078f18ff */
[----:B------:R-:W-:Y:S01]  /*15c0*/  IMAD.SHL.U32 R39, R39, 0x10, RZ ;  /* 0x0000001027277824 */ /* 0x000fe200078e00ff */
[----:B------:R-:W-:Y:S02]  /*15d0*/  LEA.HI R44, R44, R43, RZ, 0x3 ;  /* 0x0000002b2c2c7211 */ /* 0x000fe400078f18ff */
[----:B------:R-:W-:Y:S02]  /*15e0*/  LOP3.LUT R40, R40, 0xfffffff8, RZ, 0xc0, !PT ;  /* 0xfffffff828287812 */ /* 0x000fe400078ec0ff */
[----:B------:R-:W-:-:S02]  /*15f0*/  LOP3.LUT R42, R42, 0xfffffff8, RZ, 0xc0, !PT ;  /* 0xfffffff82a2a7812 */ /* 0x000fc400078ec0ff */
[----:B------:R-:W-:Y:S01]  /*1600*/  SHF.R.S32.HI R26, RZ, 0x1f, R9 ;  /* 0x0000001fff1a7819 */ /* 0x000fe20000011409 */
[----:B------:R-:W-:Y:S01]  /*1610*/  IMAD.IADD R27, R27, 0x1, -R40 ;  /* 0x000000011b1b7824 */ /* 0x000fe200078e0a28 */
[----:B------:R-:W-:Y:S01]  /*1620*/  LOP3.LUT R44, R44, 0xfffffff8, RZ, 0xc0, !PT ;  /* 0xfffffff82c2c7812 */ /* 0x000fe200078ec0ff */
[----:B------:R-:W-:Y:S01]  /*1630*/  IMAD.IADD R40, R41, 0x1, -R42 ;  /* 0x0000000129287824 */ /* 0x000fe200078e0a2a */
[----:B------:R-:W-:Y:S02]  /*1640*/  LEA.HI R26, R26, R9, RZ, 0x3 ;  /* 0x000000091a1a7211 */ /* 0x000fe400078f18ff */
[----:B------:R-:W-:Y:S01]  /*1650*/  SHF.R.S32.HI R47, RZ, 0x1f, R46 ;  /* 0x0000001fff2f7819 */ /* 0x000fe2000001142e */
[----:B------:R-:W-:Y:S01]  /*1660*/  IMAD.IADD R41, R43, 0x1, -R44 ;  /* 0x000000012b297824 */ /* 0x000fe200078e0a2c */
[----:B------:R-:W-:Y:S01]  /*1670*/  LOP3.LUT R26, R26, 0xfffffff8, RZ, 0xc0, !PT ;  /* 0xfffffff81a1a7812 */ /* 0x000fe200078ec0ff */
[C---:B------:R-:W-:Y:S01]  /*1680*/  VIADD R43, R4.reuse, 0x44 ;  /* 0x00000044042b7836 */ /* 0x040fe20000000000 */
[----:B------:R-:W-:Y:S01]  /*1690*/  LEA.HI R64, R47, R46, RZ, 0x2 ;  /* 0x0000002e2f407211 */ /* 0x000fe200078f10ff */
[C---:B------:R-:W-:Y:S01]  /*16a0*/  VIADD R44, R4.reuse, 0x48 ;  /* 0x00000048042c7836 */ /* 0x040fe20000000000 */
        /* <DEDUP_REMOVED lines=32> */
[----:B------:R-:W-:Y:S01]  /*18b0*/  VIADD R47, R4, 0x54 ;  /* 0x00000054042f7836 */ /* 0x000fe20000000000 */
[----:B------:R-:W-:Y:S02]  /*18c0*/  SHF.R.S32.HI R54, RZ, 0x1f, R51 ;  /* 0x0000001fff367819 */ /* 0x000fe40000011433 */
[----:B------:R-:W-:Y:S01]  /*18d0*/  LEA.HI R67, R52, R49, RZ, 0x2 ;  /* 0x0000003134437211 */ /* 0x000fe200078f10ff */
        /* <DEDUP_REMOVED lines=20> */
[----:B------:R-:W-:Y:S02]  /*1a20*/  LOP3.LUT R48, R48, 0xfffffff8, RZ, 0xc0, !PT ;  /* 0xfffffff830307812 */ /* 0x000fe400078ec0ff */
[----:B------:R-:W-:Y:S02]  /*1a30*/  LEA.HI R46, R46, R9, RZ, 0x3 ;  /* 0x000000092e2e7211 */ /* 0x000fe400078f18ff */
[----:B------:R-:W-:Y:S01]  /*1a40*/  LEA.HI R52, R52, R49, RZ, 0x3 ;  /* 0x0000003134347211 */ /* 0x000fe200078f18ff */
[----:B------:R-:W-:Y:S01]  /*1a50*/  IMAD.IADD R47, R47, 0x1, -R48 ;  /* 0x000000012f2f7824 */ /* 0x000fe200078e0a30 */
[----:B------:R-:W-:Y:S02]  /*1a60*/  LEA.HI R54, R54, R51, RZ, 0x3 ;  /* 0x0000003336367211 */ /* 0x000fe400078f18ff */
[----:B------:R-:W-:Y:S02]  /*1a70*/  LOP3.LUT R46, R46, 0xfffffff8, RZ, 0xc0, !PT ;  /* 0xfffffff82e2e7812 */ /* 0x000fe400078ec0ff */
[----:B------:R-:W-:-:S02]  /*1a80*/  LOP3.LUT R48, R52, 0xfffffff8, RZ, 0xc0, !PT ;  /* 0xfffffff834307812 */ /* 0x000fc400078ec0ff */
[----:B------:R-:W-:Y:S01]  /*1a90*/  LOP3.LUT R54, R54, 0xfffffff8, RZ, 0xc0, !PT ;  /* 0xfffffff836367812 */ /* 0x000fe200078ec0ff */
[----:B------:R-:W-:Y:S01]  /*1aa0*/  IMAD.IADD R46, R9, 0x1, -R46 ;  /* 0x00000001092e7824 */ /* 0x000fe200078e0a2e */
[----:B------:R-:W-:Y:S01]  /*1ab0*/  SHF.R.S32.HI R52, RZ, 0x1f, R62 ;  /* 0x0000001fff347819 */ /* 0x000fe2000001143e */
[----:B------:R-:W-:Y:S01]  /*1ac0*/  IMAD.IADD R48, R49, 0x1, -R48 ;  /* 0x0000000131307824 */ /* 0x000fe200078e0a30 */
[----:B------:R-:W-:Y:S01]  /*1ad0*/  SHF.L.U32 R32, R32, 0x4, RZ ;  /* 0x0000000420207819 */ /* 0x000fe200000006ff */
[----:B------:R-:W-:Y:S01]  /*1ae0*/  IMAD R9, R3, UR4, RZ ;  /* 0x0000000403097c24 */ /* 0x000fe2000f8e02ff */
[----:B------:R-:W-:Y:S01]  /*1af0*/  LOP3.LUT R70, R70, 0xffffffc0, RZ, 0xc0, !PT ;  /* 0xffffffc046467812 */ /* 0x000fe200078ec0ff */
[----:B------:R-:W-:Y:S01]  /*1b00*/  IMAD.IADD R49, R51, 0x1, -R54 ;  /* 0x0000000133317824 */ /* 0x000fe200078e0a36 */
[----:B------:R-:W-:Y:S01]  /*1b10*/  LOP3.LUT R71, R71, 0xffffffc0, RZ, 0xc0, !PT ;  /* 0xffffffc047477812 */ /* 0x000fe200078ec0ff */
[----:B------:R-:W-:Y:S01]  /*1b20*/  IMAD.SHL.U32 R51, R53, 0x8, RZ ;  /* 0x0000000835337824 */ /* 0x000fe200078e00ff */
[----:B------:R-:W-:Y:S01]  /*1b30*/  IADD3 R62, P0, R9, R62, RZ ;  /* 0x0000003e093e7210 */ /* 0x000fe20007f1e0ff */
[----:B------:R-:W-:Y:S01]  /*1b40*/  ULDC UR4, c[0x0][0x27c] ;  /* 0x00009f0000047ab9 */ /* 0x000fe20000000800 */
        /* <DEDUP_REMOVED lines=10> */
[----:B------:R-:W-:Y:S01]  /*1bf0*/  LEA.HI.X.SX32 R63, R9, R52, 0x1, P0 ;  /* 0x00000034093f7211 */ /* 0x000fe200000f0eff */
[----:B------:R-:W-:Y:S01]  /*1c00*/  IMAD.MOV.U32 R9, RZ, RZ, -0x800001 ;  /* 0xff7fffffff097424 */ /* 0x000fe200078e00ff */
[----:B-1----:R-:W-:Y:S01]  /*1c10*/  SHF.R.S32.HI R54, RZ, 0x1f, R69 ;  /* 0x0000001fff367819 */ /* 0x002fe20000011445 */
[----:B------:R-:W-:Y:S01]  /*1c20*/  VIADD R52, R7, -UR4 ;  /* 0x8000000407347c36 */ /* 0x000fe20008000000 */
        /* <DEDUP_REMOVED lines=35> */
.L_x_24403:
        /* <DEDUP_REMOVED lines=46> */
[----:B------:R-:W-:Y:S02]  /*2140*/  SHF.R.S32.HI R32, RZ, 0x1f, R56 ;  /* 0x0000001fff207819 */ /* 0x000fe40000011438 */
[----:B------:R-:W-:Y:S02]  /*2150*/  SHF.R.S32.HI R30, RZ, 0x1f, R15 ;  /* 0x0000001fff1e7819 */ /* 0x000fe4000001140f */
[----:B------:R-:W-:Y:S02]  /*2160*/  SHF.R.S32.HI R104, RZ, 0x1f, R58 ;  /* 0x0000001fff687819 */ /* 0x000fe4000001143a */
[----:B------:R-:W-:Y:S02]  /*2170*/  SHF.R.S32.HI R35, RZ, 0x1f, R17 ;  /* 0x0000001fff237819 */ /* 0x000fe40000011411 */
[----:B--2---:R-:W-:Y:S01]  /*2180*/  SHF.R.S32.HI R28, RZ, 0x1f, R29 ;  /* 0x0000001fff1c7819 */ /* 0x004fe2000001141d */
[----:B------:R-:W-:-:S04]  /*2190*/  IMAD.WIDE.U32 R36, R29, UR9, R62 ;  /* 0x000000091d247c25 */ /* 0x000fc8000f8e003e */
[----:B------:R-:W-:Y:S01]  /*21a0*/  IMAD R28, R28, UR9, RZ ;  /* 0x000000091c1c7c24 */ /* 0x000fe2000f8e02ff */
[----:B------:R-:W-:-:S03]  /*21b0*/  IADD3 R31, P0, R14, R36, RZ ;  /* 0x000000240e1f7210 */ /* 0x000fc60007f1e0ff */
[----:B------:R-:W-:Y:S01]  /*21c0*/  IMAD R113, R29, R54, R28 ;  /* 0x000000361d717224 */ /* 0x000fe200078e021c */
[----:B------:R-:W-:-:S03]  /*21d0*/  IADD3 R29, P1, P2, R15, R36, R56 ;  /* 0x000000240f1d7210 */ /* 0x000fc60007a3e038 */
[----:B------:R-:W-:Y:S01]  /*21e0*/  IMAD.IADD R113, R37, 0x1, R113 ;  /* 0x0000000125717824 */ /* 0x000fe200078e0271 */
[----:B------:R-:W-:-:S04]  /*21f0*/  LEA R28, P3, R29, UR6, 0x1 ;  /* 0x000000061d1c7c11 */ /* 0x000fc8000f8608ff */
[-C--:B------:R-:W-:Y:S02]  /*2200*/  IADD3.X R32, R30, R113.reuse, R32, P1, P2 ;  /* 0x000000711e207210 */ /* 0x080fe40000fe4420 */
[----:B------:R-:W-:Y:S02]  /*2210*/  LEA R30, P1, R31, UR6, 0x1 ;  /* 0x000000061f1e7c11 */ /* 0x000fe4000f8208ff */
[----:B------:R-:W-:Y:S02]  /*2220*/  LEA.HI.X.SX32 R34, R14, R113, 0x1, P0 ;  /* 0x000000710e227211 */ /* 0x000fe400000f0eff */
[----:B------:R-:W-:Y:S02]  /*2230*/  LEA.HI.X R29, R29, UR7, R32, 0x1, P3 ;  /* 0x000000071d1d7c11 */ /* 0x000fe400098f0c20 */
[----:B------:R-:W-:-:S03]  /*2240*/  LEA.HI.X R31, R31, UR7, R34, 0x1, P1 ;  /* 0x000000071f1f7c11 */ /* 0x000fc600088f0c22 */
[----:B------:R0:W2:Y:S04]  /*2250*/  LDG.E.CONSTANT R108, desc[UR10][R28.64] ;  /* 0x0000000a1c6c7981 */ /* 0x0000a8000c1e9900 */
[----:B------:R1:W3:Y:S01]  /*2260*/  LDG.E.CONSTANT R37, desc[UR10][R30.64] ;  /* 0x0000000a1e257981 */ /* 0x0002e2000c1e9900 */
[--C-:B------:R-:W-:Y:S02]  /*2270*/  SHF.R.S32.HI R34, RZ, 0x1f, R57.reuse ;  /* 0x0000001fff227819 */ /* 0x100fe40000011439 */
[----:B------:R-:W-:Y:S02]  /*2280*/  SHF.R.S32.HI R32, RZ, 0x1f, R16 ;  /* 0x0000001fff207819 */ /* 0x000fe40000011410 */
[----:B------:R-:W-:-:S04]  /*2290*/  IADD3 R33, P0, P1, R16, R36, R57 ;  /* 0x0000002410217210 */ /* 0x000fc8000791e039 */
[----:B------:R-:W-:Y:S02]  /*22a0*/  IADD3.X R34, R32, R113, R34, P0, P1 ;  /* 0x0000007120227210 */ /* 0x000fe400007e2422 */
[----:B------:R-:W-:-:S04]  /*22b0*/  LEA R32, P0, R33, UR6, 0x1 ;  /* 0x0000000621207c11 */ /* 0x000fc8000f8008ff */
[----:B------:R-:W-:Y:S02]  /*22c0*/  LEA.HI.X R33, R33, UR7, R34, 0x1, P0 ;  /* 0x0000000721217c11 */ /* 0x000fe400080f0c22 */
[----:B------:R-:W-:Y:S02]  /*22d0*/  IADD3 R34, P0, P1, R17, R36, R58 ;  /* 0x0000002411227210 */ /* 0x000fe4000791e03a */
[----:B0-----:R-:W-:Y:S01]  /*22e0*/  SHF.R.S32.HI R28, RZ, 0x1f, R18 ;  /* 0x0000001fff1c7819 */ /* 0x001fe20000011412 */
[----:B------:R0:W4:Y:S01]  /*22f0*/  LDG.E.CONSTANT R38, desc[UR10][R32.64] ;  /* 0x0000000a20267981 */ /* 0x000122000c1e9900 */
[----:B------:R-:W-:Y:S02]  /*2300*/  IADD3.X R29, R35, R113, R104, P0, P1 ;  /* 0x00000071231d7210 */ /* 0x000fe400007e2468 */
[----:B-1----:R-:W-:-:S04]  /*2310*/  LEA R30, P0, R34, UR6, 0x1 ;  /* 0x00000006221e7c11 */ /* 0x002fc8000f8008ff */
[----:B------:R-:W-:Y:S02]  /*2320*/  LEA.HI.X R31, R34, UR7, R29, 0x1, P0 ;  /* 0x00000007221f7c11 */ /* 0x000fe400080f0c1d */
[--C-:B------:R-:W-:Y:S02]  /*2330*/  SHF.R.S32.HI R34, RZ, 0x1f, R59.reuse ;  /* 0x0000001fff227819 */ /* 0x100fe4000001143b */
[----:B------:R-:W-:Y:S01]  /*2340*/  IADD3 R29, P0, P1, R18, R36, R59 ;  /* 0x00000024121d7210 */ /* 0x000fe2000791e03b */
[----:B------:R1:W5:Y:S03]  /*2350*/  LDG.E.CONSTANT R104, desc[UR10][R30.64] ;  /* 0x0000000a1e687981 */ /* 0x000366000c1e9900 */
        /* <DEDUP_REMOVED lines=9> */
[----:B------:R-:W-:Y:S02]  /*23f0*/  LEA.HI.X R121, R32, UR7, R33, 0x1, P0 ;  /* 0x0000000720797c11 */ /* 0x000fe400080f0c21 */
[----:B------:R-:W0:Y:S04]  /*2400*/  LDS.128 R32, [R55] ;  /* 0x0000000037207984 */ /* 0x000e280000000c00 */
[----:B------:R-:W5:Y:S01]  /*2410*/  LDG.E.CONSTANT R120, desc[UR10][R120.64] ;  /* 0x0000000a78787981 */ /* 0x000f62000c1e9900 */
[----:B-1----:R-:W-:Y:S02]  /*2420*/  SHF.R.S32.HI R30, RZ, 0x1f, R20 ;  /* 0x0000001fff1e7819 */ /* 0x002fe40000011414 */
[--C-:B------:R-:W-:Y:S02]  /*2430*/  SHF.R.S32.HI R31, RZ, 0x1f, R61.reuse ;  /* 0x0000001fff1f7819 */ /* 0x100fe4000001143d */
[----:B------:R-:W-:-:S02]  /*2440*/  IADD3 R28, P0, P1, R20, R36, R61 ;  /* 0x00000024141c7210 */ /* 0x000fc4000791e03d */
[--C-:B------:R-:W-:Y:S02]  /*2450*/  SHF.R.S32.HI R106, RZ, 0x1f, R64.reuse ;  /* 0x0000001fff6a7819 */ /* 0x100fe40000011440 */
[----:B------:R-:W-:Y:S02]  /*2460*/  IADD3.X R31, R30, R113, R31, P0, P1 ;  /* 0x000000711e1f7210 */ /* 0x000fe400007e241f */
[C---:B------:R-:W-:Y:S02]  /*2470*/  LEA R30, P0, R28.reuse, UR6, 0x1 ;  /* 0x000000061c1e7c11 */ /* 0x040fe4000f8008ff */
[----:B------:R-:W-:Y:S02]  /*2480*/  SHF.R.S32.HI R107, RZ, 0x1f, R21 ;  /* 0x0000001fff6b7819 */ /* 0x000fe40000011415 */
[----:B------:R-:W-:Y:S02]  /*2490*/  LEA.HI.X R31, R28, UR7, R31, 0x1, P0 ;  /* 0x000000071c1f7c11 */ /* 0x000fe400080f0c1f */
[----:B------:R-:W-:-:S02]  /*24a0*/  IADD3 R29, P1, P2, R21, R36, R64 ;  /* 0x00000024151d7210 */ /* 0x000fc40007a3e040 */
[--C-:B------:R-:W-:Y:S01]  /*24b0*/  SHF.R.S32.HI R110, RZ, 0x1f, R65.reuse ;  /* 0x0000001fff6e7819 */ /* 0x100fe20000011441 */
[----:B------:R-:W5:Y:S01]  /*24c0*/  LDG.E.CONSTANT R119, desc[UR10][R30.64] ;  /* 0x0000000a1e777981 */ /* 0x000f62000c1e9900 */
[----:B------:R-:W-:Y:S02]  /*24d0*/  IADD3.X R106, R107, R113, R106, P1, P2 ;  /* 0x000000716b6a7210 */ /* 0x000fe40000fe446a */
[C---:B------:R-:W-:Y:S02]  /*24e0*/  LEA R28, P0, R29.reuse, UR6, 0x1 ;  /* 0x000000061d1c7c11 */ /* 0x040fe4000f8008ff */
[----:B------:R-:W-:Y:S02]  /*24f0*/  SHF.R.S32.HI R109, RZ, 0x1f, R22 ;  /* 0x0000001fff6d7819 */ /* 0x000fe40000011416 */
[----:B------:R-:W-:Y:S02]  /*2500*/  IADD3 R107, P1, P2, R22, R36, R65 ;  /* 0x00000024166b7210 */ /* 0x000fe40007a3e041 */
[----:B------:R-:W-:-:S02]  /*2510*/  LEA.HI.X R29, R29, UR7, R106, 0x1, P0 ;  /* 0x000000071d1d7c11 */ /* 0x000fc400080f0c6a */
[----:B------:R-:W-:Y:S02]  /*2520*/  IADD3.X R110, R109, R113, R110, P1, P2 ;  /* 0x000000716d6e7210 */ /* 0x000fe40000fe446e */
[C---:B------:R-:W-:Y:S01]  /*2530*/  LEA R106, P0, R107.reuse, UR6, 0x1 ;  /* 0x000000066b6a7c11 */ /* 0x040fe2000f8008ff */
[----:B------:R-:W5:Y:S01]  /*2540*/  LDG.E.CONSTANT R117, desc[UR10][R28.64] ;  /* 0x0000000a1c757981 */ /* 0x000f62000c1e9900 */
[--C-:B0-----:R-:W-:Y:S02]  /*2550*/  HADD2.F32 R109, -RZ, R33.reuse.H0_H0 ;  /* 0x20000021ff6d7230 */ /* 0x101fe40000004100 */
[----:B------:R-:W-:Y:S01]  /*2560*/  LEA.HI.X R107, R107, UR7, R110, 0x1, P0 ;  /* 0x000000076b6b7c11 */ /* 0x000fe200080f0c6e */
[----:B------:R-:W-:Y:S02]  /*2570*/  HADD2.F32 R110, -RZ, R33.H1_H1 ;  /* 0x30000021ff6e7230 */ /* 0x000fe40000004100 */
[--C-:B------:R-:W-:Y:S02]  /*2580*/  HADD2.F32 R33, -RZ, R32.reuse.H0_H0 ;  /* 0x20000020ff217230 */ /* 0x100fe40000004100 */
[----:B------:R0:W5:Y:S01]  /*2590*/  LDG.E.CONSTANT R118, desc[UR10][R106.64] ;  /* 0x0000000a6a767981 */ /* 0x000162000c1e9900 */
[----:B------:R-:W-:-:S02]  /*25a0*/  HADD2.F32 R32, -RZ, R32.H1_H1 ;  /* 0x30000020ff207230 */ /* 0x000fc40000004100 */
[----:B0-----:R-:W-:Y:S02]  /*25b0*/  HADD2.F32 R106, -RZ, R34.H0_H0 ;  /* 0x20000022ff6a7230 */ /* 0x001fe40000004100 */
[--C-:B--2---:R-:W-:Y:S02]  /*25c0*/  HADD2.F32 R112, -RZ, R108.reuse.H0_H0 ;  /* 0x2000006cff707230 */ /* 0x104fe40000004100 */
[----:B------:R-:W-:Y:S02]  /*25d0*/  HADD2.F32 R111, -RZ, R108.H1_H1 ;  /* 0x3000006cff6f7230 */ /* 0x000fe40000004100 */
[----:B---3--:R-:W-:Y:S02]  /*25e0*/  HADD2.F32 R30, -RZ, R37.H0_H0 ;  /* 0x20000025ff1e7230 */ /* 0x008fe40000004100 */
[----:B------:R-:W-:Y:S01]  /*25f0*/  FMUL.FTZ R112, R109, R112 ;  /* 0x000000706d707220 */ /* 0x000fe20000410000 */
[----:B------:R-:W-:Y:S01]  /*2600*/  SHF.R.S32.HI R109, RZ, 0x1f, R23 ;  /* 0x0000001fff6d7819 */ /* 0x000fe20000011417 */
[----:B------:R-:W-:Y:S01]  /*2610*/  FMUL.FTZ R111, R110, R111 ;  /* 0x0000006f6e6f7220 */ /* 0x000fe20000410000 */
[----:B------:R-:W-:Y:S01]  /*2620*/  SHF.R.S32.HI R110, RZ, 0x1f, R66 ;  /* 0x0000001fff6e7819 */ /* 0x000fe20000011442 */
[----:B------:R-:W-:Y:S01]  /*2630*/  FFMA.FTZ R33, R33, R30, R112 ;  /* 0x0000001e21217223 */ /* 0x000fe20000010070 */
[----:B------:R-:W-:Y:S01]  /*2640*/  IADD3 R108, P0, P1, R23, R36, R66 ;  /* 0x00000024176c7210 */ /* 0x000fe2000791e042 */
[----:B------:R-:W0:Y:S03]  /*2650*/  LDS.128 R28, [R55+0x10] ;  /* 0x00001000371c7984 */ /* 0x000e260000000c00 */
[----:B------:R-:W-:-:S02]  /*2660*/  IADD3.X R109, R109, R113, R110, P0, P1 ;  /* 0x000000716d6d7210 */ /* 0x000fc400007e246e */
[----:B------:R-:W-:-:S04]  /*2670*/  LEA R114, P0, R108, UR6, 0x1 ;  /* 0x000000066c727c11 */ /* 0x000fc8000f8008ff */
[----:B------:R-:W-:-:S05]  /*2680*/  LEA.HI.X R115, R108, UR7, R109, 0x1, P0 ;  /* 0x000000076c737c11 */ /* 0x000fca00080f0c6d */
[----:B------:R-:W2:Y:S01]  /*2690*/  LDG.E.CONSTANT R114, desc[UR10][R114.64] ;  /* 0x0000000a72727981 */ /* 0x000ea2000c1e9900 */
[----:B------:R-:W-:Y:S02]  /*26a0*/  HADD2.F32 R37, -RZ, R37.H1_H1 ;  /* 0x30000025ff257230 */ /* 0x000fe40000004100 */
[--C-:B----4-:R-:W-:Y:S02]  /*26b0*/  HADD2.F32 R107, -RZ, R38.reuse.H0_H0 ;  /* 0x20000026ff6b7230 */ /* 0x110fe40000004100 */
[----:B------:R-:W-:Y:S02]  /*26c0*/  HADD2.F32 R38, -RZ, R38.H1_H1 ;  /* 0x30000026ff267230 */ /* 0x000fe40000004100 */
[----:B------:R-:W-:Y:S01]  /*26d0*/  FFMA.FTZ R32, R32, R37, R111 ;  /* 0x0000002520207223 */ /* 0x000fe2000001006f */
[----:B------:R-:W-:Y:S02]  /*26e0*/  HADD2.F32 R37, -RZ, R34.H1_H1 ;  /* 0x30000022ff257230 */ /* 0x000fe40000004100 */
[----:B------:R-:W-:Y:S01]  /*26f0*/  FFMA.FTZ R33, R106, R107, R33 ;  /* 0x0000006b6a217223 */ /* 0x000fe20000010021 */
[----:B------:R-:W-:-:S02]  /*2700*/  HADD2.F32 R34, -RZ, R35.H0_H0 ;  /* 0x20000023ff227230 */ /* 0x000fc40000004100 */
[----:B------:R-:W-:Y:S02]  /*2710*/  HADD2.F32 R106, -RZ, R35.H1_H1 ;  /* 0x30000023ff6a7230 */ /* 0x000fe40000004100 */
[----:B------:R-:W-:Y:S01]  /*2720*/  FFMA.FTZ R37, R37, R38, R32 ;  /* 0x0000002625257223 */ /* 0x000fe20000010020 */
[--C-:B-----5:R-:W-:Y:S01]  /*2730*/  HADD2.F32 R35, -RZ, R104.reuse.H0_H0 ;  /* 0x20000068ff237230 */ /* 0x120fe20000004100 */
[--C-:B------:R-:W-:Y:S01]  /*2740*/  SHF.R.S32.HI R38, RZ, 0x1f, R67.reuse ;  /* 0x0000001fff267819 */ /* 0x100fe20000011443 */
[----:B------:R-:W-:Y:S01]  /*2750*/  HADD2.F32 R104, -RZ, R104.H1_H1 ;  /* 0x30000068ff687230 */ /* 0x000fe20000004100 */
[----:B------:R-:W-:Y:S02]  /*2760*/  SHF.R.S32.HI R107, RZ, 0x1f, R24 ;  /* 0x0000001fff6b7819 */ /* 0x000fe40000011418 */
[----:B------:R-:W-:Y:S01]  /*2770*/  IADD3 R32, P0, P1, R24, R36, R67 ;  /* 0x0000002418207210 */ /* 0x000fe2000791e043 */
[----:B------:R-:W-:Y:S01]  /*2780*/  FFMA.FTZ R33, R34, R35, R33 ;  /* 0x0000002322217223 */ /* 0x000fe20000010021 */
[----:B------:R-:W-:-:S02]  /*2790*/  FFMA.FTZ R104, R106, R104, R37 ;  /* 0x000000686a687223 */ /* 0x000fc40000010025 */
[----:B------:R-:W-:Y:S02]  /*27a0*/  IADD3.X R107, R107, R113, R38, P0, P1 ;  /* 0x000000716b6b7210 */ /* 0x000fe400007e2426 */
[C---:B------:R-:W-:Y:S01]  /*27b0*/  LEA R106, P0, R32.reuse, UR6, 0x1 ;  /* 0x00000006206a7c11 */ /* 0x040fe2000f8008ff */
[----:B------:R-:W-:Y:S01]  /*27c0*/  HADD2.F32 R121, -RZ, R39.H0_H0 ;  /* 0x20000027ff797230 */ /* 0x000fe20000004100 */
[--C-:B------:R-:W-:Y:S01]  /*27d0*/  SHF.R.S32.HI R38, RZ, 0x1f, R68.reuse ;  /* 0x0000001fff267819 */ /* 0x100fe20000011444 */
[----:B0-----:R-:W-:Y:S01]  /*27e0*/  HADD2.F32 R34, -RZ, R28.H0_H0 ;  /* 0x2000001cff227230 */ /* 0x001fe20000004100 */
[----:B------:R-:W-:Y:S02]  /*27f0*/  SHF.R.S32.HI R35, RZ, 0x1f, R25 ;  /* 0x0000001fff237819 */ /* 0x000fe40000011419 */
[----:B------:R-:W-:Y:S02]  /*2800*/  IADD3 R37, P1, P2, R25, R36, R68 ;  /* 0x0000002419257210 */ /* 0x000fe40007a3e044 */
[----:B------:R-:W-:Y:S01]  /*2810*/  LEA.HI.X R107, R32, UR7, R107, 0x1, P0 ;  /* 0x00000007206b7c11 */ /* 0x000fe200080f0c6b */
[----:B------:R-:W-:Y:S01]  /*2820*/  FFMA.FTZ R121, R34, R121, R33 ;  /* 0x0000007922797223 */ /* 0x000fe20000010021 */
[----:B------:R-:W-:-:S02]  /*2830*/  IADD3.X R38, R35, R113, R38, P1, P2 ;  /* 0x0000007123267210 */ /* 0x000fc40000fe4426 */
[----:B------:R-:W-:Y:S01]  /*2840*/  SHF.R.S32.HI R34, RZ, 0x1f, R26 ;  /* 0x0000001fff227819 */ /* 0x000fe2000001141a */
[----:B------:R0:W3:Y:S01]  /*2850*/  LDG.E.CONSTANT R115, desc[UR10][R106.64] ;  /* 0x0000000a6a737981 */ /* 0x0000e2000c1e9900 */
[--C-:B------:R-:W-:Y:S02]  /*2860*/  SHF.R.S32.HI R35, RZ, 0x1f, R69.reuse ;  /* 0x0000001fff237819 */ /* 0x100fe40000011445 */
[----:B------:R-:W-:Y:S02]  /*2870*/  IADD3 R32, P1, P2, R26, R36, R69 ;  /* 0x000000241a207210 */ /* 0x000fe40007a3e045 */
[C---:B------:R-:W-:Y:S02]  /*2880*/  LEA R108, P0, R37.reuse, UR6, 0x1 ;  /* 0x00000006256c7c11 */ /* 0x040fe4000f8008ff */
[----:B------:R-:W-:Y:S02]  /*2890*/  IADD3.X R35, R34, R113, R35, P1, P2 ;  /* 0x0000007122237210 */ /* 0x000fe40000fe4423 */
[----:B------:R-:W-:-:S02]  /*28a0*/  LEA.HI.X R109, R37, UR7, R38, 0x1, P0 ;  /* 0x00000007256d7c11 */ /* 0x000fc400080f0c26 */
[----:B------:R-:W-:-:S03]  /*28b0*/  LEA R34, P0, R32, UR6, 0x1 ;  /* 0x0000000620227c11 */ /* 0x000fc6000f8008ff */
[----:B------:R-:W4:Y:S01]  /*28c0*/  LDG.E.CONSTANT R116, desc[UR10][R108.64] ;  /* 0x0000000a6c747981 */ /* 0x000f22000c1e9900 */
[----:B------:R-:W-:Y:S02]  /*28d0*/  LEA.HI.X R35, R32, UR7, R35, 0x1, P0 ;  /* 0x0000000720237c11 */ /* 0x000fe400080f0c23 */
[----:B------:R-:W-:-:S03]  /*28e0*/  IADD3 R33, P1, P2, R27, R36, R70 ;  /* 0x000000241b217210 */ /* 0x000fc60007a3e046 */
[----:B------:R1:W5:Y:S01]  /*28f0*/  LDG.E.CONSTANT R37, desc[UR10][R34.64] ;  /* 0x0000000a22257981 */ /* 0x000362000c1e9900 */
[----:B------:R-:W-:Y:S02]  /*2900*/  LEA R32, P0, R33, UR6, 0x1 ;  /* 0x0000000621207c11 */ /* 0x000fe4000f8008ff */
[----:B------:R-:W-:Y:S01]  /*2910*/  IADD3.X R38, R95, R113, R82, P1, P2 ;  /* 0x000000715f267210 */ /* 0x000fe20000fe4452 */
[----:B------:R-:W-:-:S03]  /*2920*/  HADD2.F32 R111, -RZ, R28.H1_H1 ;  /* 0x3000001cff6f7230 */ /* 0x000fc60000004100 */
[----:B------:R-:W-:Y:S02]  /*2930*/  LEA.HI.X R33, R33, UR7, R38, 0x1, P0 ;  /* 0x0000000721217c11 */ /* 0x000fe400080f0c26 */
[-C--:B------:R-:W-:Y:S01]  /*2940*/  IADD3 R110, P0, P1, R40, R36.reuse, R71 ;  /* 0x00000024286e7210 */ /* 0x080fe2000791e047 */
[----:B------:R-:W-:Y:S02]  /*2950*/  HADD2.F32 R28, -RZ, R39.H1_H1 ;  /* 0x30000027ff1c7230 */ /* 0x000fe40000004100 */
[----:B------:R1:W5:Y:S01]  /*2960*/  LDG.E.CONSTANT R38, desc[UR10][R32.64] ;  /* 0x0000000a20267981 */ /* 0x000362000c1e9900 */
[----:B0-----:R-:W-:Y:S02]  /*2970*/  LEA R106, P2, R110, UR6, 0x1 ;  /* 0x000000066e6a7c11 */ /* 0x001fe4000f8408ff */
[----:B------:R-:W-:Y:S02]  /*2980*/  IADD3.X R39, R94, R113, R83, P0, P1 ;  /* 0x000000715e277210 */ /* 0x000fe400007e2453 */
[----:B-1----:R-:W-:-:S02]  /*2990*/  IADD3 R34, P0, P1, R41, R36, R72 ;  /* 0x0000002429227210 */ /* 0x002fc4000791e048 */
[----:B------:R-:W-:Y:S02]  /*29a0*/  LEA.HI.X R107, R110, UR7, R39, 0x1, P2 ;  /* 0x000000076e6b7c11 */ /* 0x000fe400090f0c27 */
[----:B------:R-:W-:Y:S02]  /*29b0*/  LEA R110, P2, R34, UR6, 0x1 ;  /* 0x00000006226e7c11 */ /* 0x000fe4000f8408ff */
[-C--:B------:R-:W-:Y:S01]  /*29c0*/  IADD3.X R35, R97, R113.reuse, R84, P0, P1 ;  /* 0x0000007161237210 */ /* 0x080fe200007e2454 */
[----:B------:R-:W5:Y:S01]  /*29d0*/  LDG.E.CONSTANT R39, desc[UR10][R106.64] ;  /* 0x0000000a6a277981 */ /* 0x000f62000c1e9900 */
[----:B------:R-:W-:Y:S01]  /*29e0*/  IADD3 R33, P0, P1, R42, R36, R73 ;  /* 0x000000242a217210 */ /* 0x000fe2000791e049 */
[----:B------:R-:W-:Y:S01]  /*29f0*/  FFMA.FTZ R28, R111, R28, R104 ;  /* 0x0000001c6f1c7223 */ /* 0x000fe20000010068 */
[----:B------:R-:W-:Y:S01]  /*2a00*/  HADD2.F32 R104, -RZ, R29.H0_H0 ;  /* 0x2000001dff687230 */ /* 0x000fe20000004100 */
[----:B------:R-:W-:Y:S01]  /*2a10*/  LEA.HI.X R111, R34, UR7, R35, 0x1, P2 ;  /* 0x00000007226f7c11 */ /* 0x000fe200090f0c23 */
[----:B------:R-:W-:Y:S01]  /*2a20*/  HADD2.F32 R108, -RZ, R120.H0_H0 ;  /* 0x20000078ff6c7230 */ /* 0x000fe20000004100 */
[----:B------:R-:W-:-:S02]  /*2a30*/  IADD3.X R34, R96, R113, R85, P0, P1 ;  /* 0x0000007160227210 */ /* 0x000fc400007e2455 */
[----:B------:R-:W-:Y:S02]  /*2a40*/  LEA R32, P2, R33, UR6, 0x1 ;  /* 0x0000000621207c11 */ /* 0x000fe4000f8408ff */
[----:B------:R-:W-:Y:S01]  /*2a50*/  IADD3 R35, P0, P1, R43, R36, R74 ;  /* 0x000000242b237210 */ /* 0x000fe2000791e04a */
[----:B------:R-:W-:Y:S01]  /*2a60*/  FFMA.FTZ R121, R104, R108, R121 ;  /* 0x0000006c68797223 */ /* 0x000fe20000010079 */
[----:B------:R-:W-:Y:S02]  /*2a70*/  LEA.HI.X R33, R33, UR7, R34, 0x1, P2 ;  /* 0x0000000721217c11 */ /* 0x000fe400090f0c22 */
[----:B------:R-:W-:Y:S02]  /*2a80*/  IADD3.X R104, R99, R113, R86, P0, P1 ;  /* 0x0000007163687210 */ /* 0x000fe400007e2456 */
[----:B------:R-:W-:Y:S01]  /*2a90*/  LEA R34, P2, R35, UR6, 0x1 ;  /* 0x0000000623227c11 */ /* 0x000fe2000f8408ff */
[----:B------:R-:W5:Y:S01]  /*2aa0*/  LDG.E.CONSTANT R106, desc[UR10][R32.64] ;  /* 0x0000000a206a7981 */ /* 0x000f62000c1e9900 */
[----:B------:R-:W-:-:S02]  /*2ab0*/  IADD3 R109, P0, P1, R44, R36, R75 ;  /* 0x000000242c6d7210 */ /* 0x000fc4000791e04b */
[----:B------:R-:W-:Y:S02]  /*2ac0*/  LEA.HI.X R35, R35, UR7, R104, 0x1, P2 ;  /* 0x0000000723237c11 */ /* 0x000fe400090f0c68 */
[----:B------:R0:W5:Y:S01]  /*2ad0*/  LDG.E.CONSTANT R104, desc[UR10][R110.64] ;  /* 0x0000000a6e687981 */ /* 0x000162000c1e9900 */
[C---:B------:R-:W-:Y:S02]  /*2ae0*/  LEA R108, P2, R109.reuse, UR6, 0x1 ;  /* 0x000000066d6c7c11 */ /* 0x040fe4000f8408ff */
[----:B------:R-:W-:Y:S01]  /*2af0*/  IADD3.X R112, R98, R113, R87, P0, P1 ;  /* 0x0000007162707210 */ /* 0x000fe200007e2457 */
[----:B------:R1:W5:Y:S03]  /*2b00*/  LDG.E.CONSTANT R107, desc[UR10][R34.64] ;  /* 0x0000000a226b7981 */ /* 0x000366000c1e9900 */
[----:B------:R-:W-:Y:S02]  /*2b10*/  LEA.HI.X R109, R109, UR7, R112, 0x1, P2 ;  /* 0x000000076d6d7c11 */ /* 0x000fe400090f0c70 */
        /* <DEDUP_REMOVED lines=8> */
[----:B------:R-:W5:Y:S01]  /*2ba0*/  LDG.E.CONSTANT R109, desc[UR10][R124.64] ;  /* 0x0000000a7c6d7981 */ /* 0x000f62000c1e9900 */
[----:B-1----:R-:W-:-:S02]  /*2bb0*/  IADD3 R34, P0, P1, R47, R36, R78 ;  /* 0x000000242f227210 */ /* 0x002fc4000791e04e */
[----:B------:R-:W-:Y:S02]  /*2bc0*/  LEA.HI.X R33, R110, UR7, R33, 0x1, P2 ;  /* 0x000000076e217c11 */ /* 0x000fe400090f0c21 */
        /* <DEDUP_REMOVED lines=8> */
[----:B------:R-:W-:Y:S02]  /*2c50*/  IADD3 R36, P0, P1, R49, R36, R80 ;  /* 0x0000002431247210 */ /* 0x000fe4000791e050 */
[----:B------:R-:W-:Y:S02]  /*2c60*/  LEA.HI.X R35, R35, UR7, R112, 0x1, P2 ;  /* 0x0000000723237c11 */ /* 0x000fe400090f0c70 */
[----:B------:R-:W-:Y:S02]  /*2c70*/  IADD3.X R113, R105, R113, R92, P0, P1 ;  /* 0x0000007169717210 */ /* 0x000fe400007e245c */
[C---:B0-----:R-:W-:Y:S01]  /*2c80*/  LEA R32, P0, R36.reuse, UR6, 0x1 ;  /* 0x0000000624207c11 */ /* 0x041fe2000f8008ff */
[----:B------:R-:W5:Y:S03]  /*2c90*/  LDG.E.CONSTANT R112, desc[UR10][R34.64] ;  /* 0x0000000a22707981 */ /* 0x000f66000c1e9900 */
[----:B------:R-:W-:-:S05]  /*2ca0*/  LEA.HI.X R33, R36, UR7, R113, 0x1, P0 ;  /* 0x0000000724217c11 */ /* 0x000fca00080f0c71 */
[----:B------:R0:W5:Y:S04]  /*2cb0*/  LDG.E.CONSTANT R113, desc[UR10][R32.64] ;  /* 0x0000000a20717981 */ /* 0x000168000c1e9900 */
[----:B0-----:R-:W0:Y:S01]  /*2cc0*/  LDS.128 R32, [R55+0x20] ;  /* 0x0000200037207984 */ /* 0x001e220000000c00 */
        /* <DEDUP_REMOVED lines=15> */
[--C-:B------:R-:W-:Y:S02]  /*2dc0*/  HADD2.F32 R31, -RZ, R118.reuse.H0_H0 ;  /* 0x20000076ff1f7230 */ /* 0x100fe40000004100 */
[----:B------:R-:W-:Y:S02]  /*2dd0*/  HADD2.F32 R118, -RZ, R118.H1_H1 ;  /* 0x30000076ff767230 */ /* 0x000fe40000004100 */
[----:B0-----:R-:W-:-:S05]  /*2de0*/  HADD2.F32 R30, -RZ, R32.H0_H0 ;  /* 0x20000020ff1e7230 */ /* 0x001fca0000004100 */
[----:B------:R-:W-:Y:S01]  /*2df0*/  FFMA.FTZ R30, R30, R31, R29 ;  /* 0x0000001f1e1e7223 */ /* 0x000fe2000001001d */
[----:B------:R-:W-:-:S05]  /*2e00*/  HADD2.F32 R29, -RZ, R32.H1_H1 ;  /* 0x30000020ff1d7230 */ /* 0x000fca0000004100 */
[----:B------:R-:W-:Y:S01]  /*2e10*/  FFMA.FTZ R118, R29, R118, R28 ;  /* 0x000000761d767223 */ /* 0x000fe2000001001c */
[--C-:B------:R-:W-:Y:S02]  /*2e20*/  HADD2.F32 R29, -RZ, R33.reuse.H0_H0 ;  /* 0x20000021ff1d7230 */ /* 0x100fe40000004100 */
[----:B------:R-:W-:Y:S02]  /*2e30*/  HADD2.F32 R33, -RZ, R33.H1_H1 ;  /* 0x30000021ff217230 */ /* 0x000fe40000004100 */
[--C-:B------:R-:W-:Y:S02]  /*2e40*/  HADD2.F32 R117, -RZ, R34.reuse.H0_H0 ;  /* 0x20000022ff757230 */ /* 0x100fe40000004100 */
[----:B------:R-:W-:Y:S02]  /*2e50*/  HADD2.F32 R34, -RZ, R34.H1_H1 ;  /* 0x30000022ff227230 */ /* 0x000fe40000004100 */
[----:B--2---:R-:W-:-:S05]  /*2e60*/  HADD2.F32 R28, -RZ, R114.H0_H0 ;  /* 0x20000072ff1c7230 */ /* 0x004fca0000004100 */
[----:B------:R-:W-:Y:S02]  /*2e70*/  FFMA.FTZ R32, R29, R28, R30 ;  /* 0x0000001c1d207223 */ /* 0x000fe4000001001e */
[----:B------:R-:W0:Y:S01]  /*2e80*/  LDS.128 R28, [R55+0x30] ;  /* 0x00003000371c7984 */ /* 0x000e220000000c00 */
[----:B------:R-:W-:-:S05]  /*2e90*/  HADD2.F32 R114, -RZ, R114.H1_H1 ;  /* 0x30000072ff727230 */ /* 0x000fca0000004100 */
[----:B------:R-:W-:Y:S01]  /*2ea0*/  FFMA.FTZ R33, R33, R114, R118 ;  /* 0x0000007221217223 */ /* 0x000fe20000010076 */
[--C-:B---3--:R-:W-:Y:S02]  /*2eb0*/  HADD2.F32 R36, -RZ, R115.reuse.H0_H0 ;  /* 0x20000073ff247230 */ /* 0x108fe40000004100 */
[----:B------:R-:W-:-:S05]  /*2ec0*/  HADD2.F32 R115, -RZ, R115.H1_H1 ;  /* 0x30000073ff737230 */ /* 0x000fca0000004100 */
[----:B------:R-:W-:Y:S01]  /*2ed0*/  FFMA.FTZ R33, R34, R115, R33 ;  /* 0x0000007322217223 */ /* 0x000fe20000010021 */
[--C-:B------:R-:W-:Y:S02]  /*2ee0*/  HADD2.F32 R115, -RZ, R35.reuse.H0_H0 ;  /* 0x20000023ff737230 */ /* 0x100fe40000004100 */
[----:B------:R-:W-:Y:S02]  /*2ef0*/  HADD2.F32 R34, -RZ, R35.H1_H1 ;  /* 0x30000023ff227230 */ /* 0x000fe40000004100 */
[----:B------:R-:W-:Y:S01]  /*2f00*/  FFMA.FTZ R32, R117, R36, R32 ;  /* 0x0000002475207223 */ /* 0x000fe20000010020 */
[--C-:B----4-:R-:W-:Y:S02]  /*2f10*/  HADD2.F32 R35, -RZ, R116.reuse.H0_H0 ;  /* 0x20000074ff237230 */ /* 0x110fe40000004100 */
[----:B------:R-:W-:Y:S02]  /*2f20*/  HADD2.F32 R116, -RZ, R116.H1_H1 ;  /* 0x30000074ff747230 */ /* 0x000fe40000004100 */
[----:B0-----:R-:W-:-:S02]  /*2f30*/  HADD2.F32 R36, -RZ, R28.H0_H0 ;  /* 0x2000001cff247230 */ /* 0x001fc40000004100 */
[----:B------:R-:W-:Y:S01]  /*2f40*/  FFMA.FTZ R115, R115, R35, R32 ;  /* 0x0000002373737223 */ /* 0x000fe20000010020 */
[--C-:B-----5:R-:W-:Y:S02]  /*2f50*/  HADD2.F32 R114, -RZ, R37.reuse.H0_H0 ;  /* 0x20000025ff727230 */ /* 0x120fe40000004100 */
[----:B------:R-:W-:Y:S02]  /*2f60*/  FFMA.FTZ R116, R34, R116, R33 ;  /* 0x0000007422747223 */ /* 0x000fe40000010021 */
[----:B------:R-:W0:Y:S01]  /*2f70*/  LDS.128 R32, [R55+0x40] ;  /* 0x0000400037207984 */ /* 0x000e220000000c00 */
[----:B------:R-:W-:Y:S02]  /*2f80*/  HADD2.F32 R37, -RZ, R37.H1_H1 ;  /* 0x30000025ff257230 */ /* 0x000fe40000004100 */
        /* <DEDUP_REMOVED lines=17> */
[----:B------:R-:W-:Y:S02]  /*30a0*/  HADD2.F32 R31, -RZ, R31.H1_H1 ;  /* 0x3000001fff1f7230 */ /* 0x000fe40000004100 */
[--C-:B------:R-:W-:Y:S02]  /*30b0*/  HADD2.F32 R114, -RZ, R104.reuse.H0_H0 ;  /* 0x20000068ff727230 */ /* 0x100fe40000004100 */
[----:B------:R-:W-:-:S03]  /*30c0*/  HADD2.F32 R104, -RZ, R104.H1_H1 ;  /* 0x30000068ff687230 */ /* 0x000fc60000004100 */
[----:B------:R-:W-:Y:S01]  /*30d0*/  FFMA.FTZ R29, R30, R114, R29 ;  /* 0x000000721e1d7223 */ /* 0x000fe2000001001d */
[----:B0-----:R-:W-:Y:S02]  /*30e0*/  HADD2.F32 R30, -RZ, R32.H0_H0 ;  /* 0x20000020ff1e7230 */ /* 0x001fe40000004100 */
[----:B------:R-:W-:Y:S02]  /*30f0*/  HADD2.F32 R114, -RZ, R106.H0_H0 ;  /* 0x2000006aff727230 */ /* 0x000fe40000004100 */
[----:B------:R-:W-:Y:S01]  /*3100*/  FFMA.FTZ R28, R31, R104, R28 ;  /* 0x000000681f1c7223 */ /* 0x000fe2000001001c */
[----:B------:R-:W-:Y:S02]  /*3110*/  HADD2.F32 R31, -RZ, R33.H0_H0 ;  /* 0x20000021ff1f7230 */ /* 0x000fe40000004100 */
[----:B------:R-:W-:Y:S01]  /*3120*/  FFMA.FTZ R30, R30, R114, R29 ;  /* 0x000000721e1e7223 */ /* 0x000fe2000001001d */
[----:B------:R-:W-:Y:S02]  /*3130*/  HADD2.F32 R29, -RZ, R32.H1_H1 ;  /* 0x30000020ff1d7230 */ /* 0x000fe40000004100 */
[----:B------:R-:W-:-:S02]  /*3140*/  HADD2.F32 R106, -RZ, R106.H1_H1 ;  /* 0x3000006aff6a7230 */ /* 0x000fc40000004100 */
[----:B------:R-:W-:-:S03]  /*3150*/  HADD2.F32 R32, -RZ, R107.H0_H0 ;  /* 0x2000006bff207230 */ /* 0x000fc60000004100 */
[----:B------:R-:W-:Y:S01]  /*3160*/  FFMA.FTZ R28, R29, R106, R28 ;  /* 0x0000006a1d1c7223 */ /* 0x000fe2000001001c */
[----:B------:R-:W-:Y:S02]  /*3170*/  HADD2.F32 R29, -RZ, R34.H0_H0 ;  /* 0x20000022ff1d7230 */ /* 0x000fe40000004100 */
[----:B------:R-:W-:Y:S01]  /*3180*/  FFMA.FTZ R30, R31, R32, R30 ;  /* 0x000000201f1e7223 */ /* 0x000fe2000001001e */
[----:B------:R-:W-:Y:S02]  /*3190*/  HADD2.F32 R32, -RZ, R108.H0_H0 ;  /* 0x2000006cff207230 */ /* 0x000fe40000004100 */
[----:B------:R-:W-:Y:S02]  /*31a0*/  HADD2.F32 R33, -RZ, R33.H1_H1 ;  /* 0x30000021ff217230 */ /* 0x000fe40000004100 */
[----:B------:R-:W-:Y:S02]  /*31b0*/  HADD2.F32 R107, -RZ, R107.H1_H1 ;  /* 0x3000006bff6b7230 */ /* 0x000fe40000004100 */
[----:B------:R-:W-:Y:S01]  /*31c0*/  FFMA.FTZ R29, R29, R32, R30 ;  /* 0x000000201d1d7223 */ /* 0x000fe2000001001e */
[----:B------:R-:W-:-:S02]  /*31d0*/  HADD2.F32 R31, -RZ, R34.H1_H1 ;  /* 0x30000022ff1f7230 */ /* 0x000fc40000004100 */
[----:B------:R-:W-:Y:S02]  /*31e0*/  HADD2.F32 R34, -RZ, R35.H0_H0 ;  /* 0x20000023ff227230 */ /* 0x000fe40000004100 */
[----:B------:R-:W-:Y:S02]  /*31f0*/  HADD2.F32 R30, -RZ, R109.H0_H0 ;  /* 0x2000006dff1e7230 */ /* 0x000fe40000004100 */
[----:B------:R-:W-:Y:S01]  /*3200*/  FFMA.FTZ R28, R33, R107, R28 ;  /* 0x0000006b211c7223 */ /* 0x000fe2000001001c */
[----:B------:R-:W-:Y:S02]  /*3210*/  HADD2.F32 R108, -RZ, R108.H1_H1 ;  /* 0x3000006cff6c7230 */ /* 0x000fe40000004100 */
[----:B------:R-:W-:Y:S02]  /*3220*/  HADD2.F32 R35, -RZ, R35.H1_H1 ;  /* 0x30000023ff237230 */ /* 0x000fe40000004100 */
[----:B------:R-:W-:Y:S01]  /*3230*/  FFMA.FTZ R29, R34, R30, R29 ;  /* 0x0000001e221d7223 */ /* 0x000fe2000001001d */
[----:B------:R-:W-:-:S02]  /*3240*/  HADD2.F32 R109, -RZ, R109.H1_H1 ;  /* 0x3000006dff6d7230 */ /* 0x000fc40000004100 */
[----:B------:R-:W-:Y:S01]  /*3250*/  FFMA.FTZ R28, R31, R108, R28 ;  /* 0x0000006c1f1c7223 */ /* 0x000fe2000001001c */
[----:B-1----:R-:W-:Y:S02]  /*3260*/  HADD2.F32 R30, -RZ, R36.H0_H0 ;  /* 0x20000024ff1e7230 */ /* 0x002fe40000004100 */
[----:B------:R-:W-:Y:S02]  /*3270*/  HADD2.F32 R32, -RZ, R110.H0_H0 ;  /* 0x2000006eff207230 */ /* 0x000fe40000004100 */
        /* <DEDUP_REMOVED lines=20> */
[----:B------:R-:W-:Y:S01]  /*33c0*/  HADD2.F32 R113, -RZ, R113.H1_H1 ;  /* 0x30000071ff717230 */ /* 0x000fe20000004100 */
[----:B------:R-:W-:Y:S01]  /*33d0*/  UMOV UR4, 0xffffffff ;  /* 0xffffffff00047882 */ /* 0x000fe20000000000 */
[----:B------:R-:W-:-:S03]  /*33e0*/  FFMA.FTZ R29, R34, R30, R29 ;  /* 0x0000001e221d7223 */ /* 0x000fc6000001001d */
[----:B------:R-:W-:Y:S01]  /*33f0*/  FFMA.FTZ R28, R39, R113, R28 ;  /* 0x00000071271c7223 */ /* 0x000fe2000001001c */
[----:B------:R-:W-:-:S03]  /*3400*/  FSETP.NEU.FTZ.AND P0, PT, R0, RZ, PT ;  /* 0x000000ff0000720b */ /* 0x000fc60003f1d000 */
[----:B------:R-:W-:Y:S01]  /*3410*/  FADD.FTZ R28, R29, R28 ;  /* 0x0000001c1d1c7221 */ /* 0x000fe20000010000 */
[----:B------:R-:W-:Y:S09]  /*3420*/  BRA.DIV UR4, `(.L_x_24401) ;  /* 0x0000003e04b47947 */ /* 0x000ff2000b800000 */
[----:B------:R-:W0:Y:S02]  /*3430*/  SHFL.BFLY PT, R29, R28, 0x2, 0x1f ;  /* 0x0c401f001c1d7f89 */ /* 0x000e2400000e0000 */
[----:B0-----:R-:W-:-:S05]  /*3440*/  FADD.FTZ R29, R28, R29 ;  /* 0x0000001d1c1d7221 */ /* 0x001fca0000010000 */
[----:B------:R0:W1:Y:S02]  /*3450*/  SHFL.BFLY PT, R30, R29, 0x1, 0x1f ;  /* 0x0c201f001d1e7f89 */ /* 0x00006400000e0000 */
.L_x_24449:
        /* <DEDUP_REMOVED lines=13> */
.L_x_24400:
[----:B------:R-:W-:-:S13]  /*3530*/  ISETP.NE.AND P0, PT, R4, RZ, PT ;  /* 0x000000ff0400720c */ /* 0x000fda0003f05270 */
[----:B------:R-:W-:-:S05]  /*3540*/  @!P0 IMAD.MOV.U32 R29, RZ, RZ, -0x800001 ;  /* 0xff7fffffff1d8424 */ /* 0x000fca00078e00ff */
[----:B------:R0:W-:Y:S02]  /*3550*/  @!P0 STS [R50], R29 ;  /* 0x0000001d32008388 */ /* 0x0001e40000000800 */
.L_x_24402:
[----:B------:R-:W-:Y:S05]  /*3560*/  BSYNC B1 ;  /* 0x0000000000017941 */ /* 0x000fea0003800000 */
.L_x_24399:
[----:B------:R-:W-:Y:S01]  /*3570*/  VIADD R53, R53, 0x4 ;  /* 0x0000000435357836 */ /* 0x000fe20000000000 */
[----:B------:R-:W-:Y:S01]  /*3580*/  IADD3 R12, P1, R12, 0x10, RZ ;  /* 0x000000100c0c7810 */ /* 0x000fe20007f3e0ff */
[----:B01----:R-:W-:Y:S02]  /*3590*/  VIADD R50, R50, 0x80 ;  /* 0x0000008032327836 */ /* 0x003fe40000000000 */
[----:B------:R-:W-:Y:S01]  /*35a0*/  VIADD R93, R93, 0x20 ;  /* 0x000000205d5d7836 */ /* 0x000fe20000000000 */
[----:B------:R-:W-:Y:S01]  /*35b0*/  ISETP.GE.AND P0, PT, R53, R8, PT ;  /* 0x000000083500720c */ /* 0x000fe20003f06270 */
[----:B------:R-:W-:Y:S02]  /*35c0*/  VIADD R81, R81, 0x20 ;  /* 0x0000002051517836 */ /* 0x000fe40000000000 */
[----:B------:R-:W-:Y:S02]  /*35d0*/  VIADD R51, R51, 0x20 ;  /* 0x0000002033337836 */ /* 0x000fe40000000000 */
[----:B------:R-:W-:-:S08]  /*35e0*/  IMAD.X R13, RZ, RZ, R13, P1 ;  /* 0x000000ffff0d7224 */ /* 0x000fd000008e060d */
[----:B------:R-:W-:Y:S05]  /*35f0*/  @!P0 BRA `(.L_x_24403) ;  /* 0xffffffe800188947 */ /* 0x000fea000383ffff */
.L_x_24398:
[----:B------:R-:W-:Y:S05]  /*3600*/  BSYNC B0 ;  /* 0x0000000000007941 */ /* 0x000fea0003800000 */
.L_x_24397:
        /* <DEDUP_REMOVED lines=13> */
.L_x_24454:
        /* <DEDUP_REMOVED lines=11> */
[----:B------:R-:W-:Y:S02]  /*3790*/  IMAD.MOV.U32 R10, RZ, RZ, -0x800001 ;  /* 0xff7fffffff0a7424 */ /* 0x000fe400078e00ff */
[----:B0-----:R-:W-:Y:S02]  /*37a0*/  VIADD R13, R2, 0x7 ;  /* 0x00000007020d7836 */ /* 0x001fe40000000000 */
[----:B------:R-:W-:Y:S03]  /*37b0*/  BSSY B0, `(.L_x_24405) ;  /* 0x00000f4000007945 */ /* 0x000fe60003800000 */
[----:B------:R-:W-:-:S05]  /*37c0*/  SHF.R.S32.HI R16, RZ, 0x1f, R13 ;  /* 0x0000001fff107819 */ /* 0x000fca000001140d */
[----:B-1----:R-:W0:Y:S01]  /*37d0*/  @!P0 S2R R9, SR_CgaCtaId ;  /* 0x0000000000098919 */ /* 0x002e220000008800 */
        /* <DEDUP_REMOVED lines=32> */
.L_x_24409:
        /* <DEDUP_REMOVED lines=11> */
.L_x_24408:
[----:B------:R-:W-:Y:S05]  /*3a90*/  BSYNC B1 ;  /* 0x0000000000017941 */ /* 0x000fea0003800000 */
.L_x_24407:
        /* <DEDUP_REMOVED lines=14> */
.L_x_24412:
        /* <DEDUP_REMOVED lines=100> */
.L_x_24411:
[----:B------:R-:W-:Y:S05]  /*41c0*/  BSYNC B1 ;  /* 0x0000000000017941 */ /* 0x000fea0003800000 */
.L_x_24410:
        /* <DEDUP_REMOVED lines=55> */
.L_x_24414:
[----:B------:R-:W-:Y:S05]  /*4540*/  BSYNC B1 ;  /* 0x0000000000017941 */ /* 0x000fea0003800000 */
.L_x_24413:
        /* <DEDUP_REMOVED lines=26> */
.L_x_24406:
[----:B------:R-:W-:Y:S05]  /*46f0*/  BSYNC B0 ;  /* 0x0000000000007941 */ /* 0x000fea0003800000 */
.L_x_24405:
        /* <DEDUP_REMOVED lines=51> */
.L_x_24419:
        /* <DEDUP_REMOVED lines=8> */
.L_x_24418:
[----:B------:R-:W-:Y:S05]  /*4ab0*/  BSYNC B1 ;  /* 0x0000000000017941 */ /* 0x000fea0003800000 */
.L_x_24417:
        /* <DEDUP_REMOVED lines=14> */
.L_x_24422:
        /* <DEDUP_REMOVED lines=52> */
.L_x_24421:
[----:B------:R-:W-:Y:S05]  /*4ee0*/  BSYNC B1 ;  /* 0x0000000000017941 */ /* 0x000fea0003800000 */
.L_x_24420:
        /* <DEDUP_REMOVED lines=31> */
.L_x_24424:
[----:B------:R-:W-:Y:S05]  /*50e0*/  BSYNC B1 ;  /* 0x0000000000017941 */ /* 0x000fea0003800000 */
.L_x_24423:
        /* <DEDUP_REMOVED lines=14> */
.L_x_24416:
[----:B------:R-:W-:Y:S05]  /*51d0*/  BSYNC B0 ;  /* 0x0000000000007941 */ /* 0x000fea0003800000 */
.L_x_24415:
[----:B-1----:R-:W-:Y:S01]  /*51e0*/  SHF.R.S32.HI R9, RZ, 0x1f, R4 ;  /* 0x0000001fff097819 */ /* 0x002fe20000011404 */
        /* <DEDUP_REMOVED lines=11> */
[----:B------:R-:W1:Y:S01]  /*52a0*/  I2F.RP R14, R5 ;  /* 0x00000005000e7306 */ /* 0x000e620000209400 */
[----:B------:R-:W2:Y:S01]  /*52b0*/  S2UR UR4, SR_CTAID.Y ;  /* 0x00000000000479c3 */ /* 0x000ea20000002600 */
[--C-:B------:R-:W-:Y:S01]  /*52c0*/  SHF.R.S32.HI R13, RZ, 0x1f, R9.reuse ;  /* 0x0000001fff0d7819 */ /* 0x100fe20000011409 */
[----:B------:R-:W-:Y:S01]  /*52d0*/  ULDC.64 UR6, c[0x0][0x238] ;  /* 0x00008e0000067ab9 */ /* 0x000fe20000000a00 */
[----:B------:R-:W-:Y:S01]  /*52e0*/  IMAD.SHL.U32 R52, R0, 0x8, RZ ;  /* 0x0000000800347824 */ /* 0x000fe200078e00ff */
[----:B------:R-:W-:Y:S01]  /*52f0*/  IADD3 R54, -R8, 0x1, RZ ;  /* 0x0000000108367810 */ /* 0x000fe20007ffe1ff */
[----:B------:R-:W-:Y:S02]  /*5300*/  IMAD.SHL.U32 R53, R9, 0x8, RZ ;  /* 0x0000000809357824 */ /* 0x000fe400078e00ff */
[----:B------:R-:W-:Y:S01]  /*5310*/  IMAD.MOV.U32 R49, RZ, RZ, RZ ;  /* 0x000000ffff317224 */ /* 0x000fe200078e00ff */
[----:B0-----:R-:W2:Y:S01]  /*5320*/  LDC R6, c[0x0][0x248] ;  /* 0x00009200ff067b82 */ /* 0x001ea20000000800 */
[----:B------:R-:W-:-:S02]  /*5330*/  IMAD.MOV.U32 R55, RZ, RZ, R9 ;  /* 0x000000ffff377224 */ /* 0x000fc400078e0009 */
[C---:B------:R-:W-:Y:S02]  /*5340*/  VIADD R57, R52.reuse, 0x200 ;  /* 0x0000020034397836 */ /* 0x040fe40000000000 */
[C---:B------:R-:W-:Y:S01]  /*5350*/  VIADD R58, R52.reuse, 0x300 ;  /* 0x00000300343a7836 */ /* 0x040fe20000000000 */
[----:B-1----:R-:W0:Y:S01]  /*5360*/  MUFU.RCP R14, R14 ;  /* 0x0000000e000e7308 */ /* 0x002e220000001000 */
[C---:B------:R-:W-:Y:S01]  /*5370*/  VIADD R59, R52.reuse, 0x400 ;  /* 0x00000400343b7836 */ /* 0x040fe20000000000 */
[----:B------:R-:W1:Y:S01]  /*5380*/  S2UR UR5, SR_CgaCtaId ;  /* 0x00000000000579c3 */ /* 0x000e620000008800 */
[----:B------:R-:W-:-:S07]  /*5390*/  VIADD R60, R52, 0x500 ;  /* 0x00000500343c7836 */ /* 0x000fce0000000000 */
[----:B------:R-:W3:Y:S01]  /*53a0*/  LDC R61, c[0x0][0x25c] ;  /* 0x00009700ff3d7b82 */ /* 0x000ee20000000800 */
[----:B0-----:R-:W-:Y:S02]  /*53b0*/  VIADD R50, R14, 0xffffffe ;  /* 0x0ffffffe0e327836 */ /* 0x001fe40000000000 */
[----:B--2---:R-:W-:Y:S01]  /*53c0*/  IMAD R6, R6, UR4, RZ ;  /* 0x0000000406067c24 */ /* 0x004fe2000f8e02ff */
[----:B------:R-:W-:Y:S01]  /*53d0*/  UMOV UR4, 0x400 ;  /* 0x0000040000047882 */ /* 0x000fe20000000000 */
[----:B------:R0:W2:Y:S01]  /*53e0*/  F2I.FTZ.U32.TRUNC.NTZ R51, R50 ;  /* 0x0000003200337305 */ /* 0x0000a2000021f000 */
[----:B------:R-:W-:Y:S02]  /*53f0*/  UIADD3 UR4, UR4, 0x1a0, URZ ;  /* 0x000001a004047890 */ /* 0x000fe4000fffe03f */
[----:B------:R-:W-:Y:S02]  /*5400*/  IADD3 R12, P0, R9, R6, RZ ;  /* 0x00000006090c7210 */ /* 0x000fe40007f1e0ff */
[----:B-1----:R-:W-:-:S02]  /*5410*/  ULEA UR4, UR5, UR4, 0x18 ;  /* 0x0000000405047291 */ /* 0x002fc4000f8ec03f */
[----:B------:R-:W-:Y:S01]  /*5420*/  LEA.HI.X.SX32 R15, R6, R13, 0x1, P0 ;  /* 0x0000000d060f7211 */ /* 0x000fe200000f0eff */
[----:B0-----:R-:W-:Y:S01]  /*5430*/  IMAD.MOV.U32 R50, RZ, RZ, RZ ;  /* 0x000000ffff327224 */ /* 0x001fe200078e00ff */
[----:B------:R-:W-:Y:S01]  /*5440*/  LEA R48, P0, R12, UR6, 0x2 ;  /* 0x000000060c307c11 */ /* 0x000fe2000f8010ff */
[----:B------:R-:W-:Y:S01]  /*5450*/  ULDC UR6, c[0x0][0x27c] ;  /* 0x00009f0000067ab9 */ /* 0x000fe20000000800 */
[----:B------:R-:W-:Y:S01]  /*5460*/  LEA R62, R9, UR4, 0x5 ;  /* 0x00000004093e7c11 */ /* 0x000fe2000f8e28ff */
[----:B------:R-:W-:Y:S01]  /*5470*/  VIADD R56, R7, -UR6 ;  /* 0x8000000607387c36 */ /* 0x000fe20008000000 */
[----:B---3--:R-:W-:Y:S02]  /*5480*/  SHF.R.S32.HI R61, RZ, 0x1f, R61 ;  /* 0x0000001fff3d7819 */ /* 0x008fe4000001143d */
[----:B--2---:R-:W-:Y:S01]  /*5490*/  IADD3 R16, RZ, -R51, RZ ;  /* 0x80000033ff107210 */ /* 0x004fe20007ffe0ff */
[----:B------:R-:W-:-:S04]  /*54a0*/  VIADD R62, R62, 0x10 ;  /* 0x000000103e3e7836 */ /* 0x000fc80000000000 */
[----:B------:R-:W-:-:S04]  /*54b0*/  IMAD R13, R16, R5, RZ ;  /* 0x00000005100d7224 */ /* 0x000fc800078e02ff */
[----:B------:R-:W-:Y:S01]  /*54c0*/  IMAD.HI.U32 R50, R51, R13, R50 ;  /* 0x0000000d33327227 */ /* 0x000fe200078e0032 */
[----:B------:R-:W-:Y:S01]  /*54d0*/  LEA.HI.X R51, R12, UR7, R15, 0x2, P0 ;  /* 0x000000070c337c11 */ /* 0x000fe200080f140f */
[----:B------:R-:W-:Y:S02]  /*54e0*/  ULDC UR7, c[0x0][0x260] ;  /* 0x0000980000077ab9 */ /* 0x000fe40000000800 */
[----:B------:R-:W-:Y:S02]  /*54f0*/  IMAD R6, R3, UR7, RZ ;  /* 0x0000000703067c24 */ /* 0x000fe4000f8e02ff */
[----:B------:R-:W-:-:S03]  /*5500*/  VIADD R3, R52, 0x100 ;  /* 0x0000010034037836 */ /* 0x000fc60000000000 */
[----:B------:R-:W-:-:S07]  /*5510*/  SHF.R.S32.HI R7, RZ, 0x1f, R6 ;  /* 0x0000001fff077819 */ /* 0x000fce0000011406 */
.L_x_24441:
        /* <DEDUP_REMOVED lines=28> */
[----:B------:R-:W-:Y:S01]  /*56e0*/  HFMA2.MMA R12, -RZ, RZ, 0, 0 ;  /* 0x00000000ff0c7435 */ /* 0x000fe200000001ff */
[----:B------:R-:W-:Y:S02]  /*56f0*/  ISETP.NE.AND P2, PT, R20, RZ, PT ;  /* 0x000000ff1400720c */ /* 0x000fe40003f45270 */
        /* <DEDUP_REMOVED lines=21> */
[----:B------:R-:W1:Y:S04]  /*5850*/  LDS.128 R40, [R62+-0x10] ;  /* 0xfffff0003e287984 */ /* 0x000e680000000c00 */
[----:B------:R-:W2:Y:S04]  /*5860*/  LDG.E.CONSTANT R12, desc[UR10][R12.64] ;  /* 0x0000000a0c0c7981 */ /* 0x000ea8000c1e9900 */
        /* <DEDUP_REMOVED lines=11> */
[----:B------:R-:W-:Y:S02]  /*5920*/  LEA.HI.X.SX32 R16, R3, R35, 0x1, P1 ;  /* 0x0000002303107211 */ /* 0x000fe400008f0eff */
[----:B------:R-:W-:Y:S02]  /*5930*/  IADD3 R18, P1, R59, R34, RZ ;  /* 0x000000223b127210 */ /* 0x000fe40007f3e0ff */
[----:B------:R-:W-:Y:S02]  /*5940*/  LEA.HI.X R15, R15, R33, R16, 0x1, P2 ;  /* 0x000000210f0f7211 */ /* 0x000fe400010f0c10 */
[----:B------:R-:W-:Y:S02]  /*5950*/  LEA R20, P2, R21, R32, 0x1 ;  /* 0x0000002015147211 */ /* 0x000fe400078408ff */
[-C--:B------:R-:W-:Y:S02]  /*5960*/  LEA.HI.X.SX32 R22, R58, R35.reuse, 0x1, P5 ;  /* 0x000000233a167211 */ /* 0x080fe400028f0eff */
[----:B------:R-:W-:-:S02]  /*5970*/  LEA.HI.X.SX32 R19, R59, R35, 0x1, P1 ;  /* 0x000000233b137211 */ /* 0x000fc400008f0eff */
[----:B------:R-:W-:Y:S02]  /*5980*/  IADD3 R34, P1, R52, R34, RZ ;  /* 0x0000002234227210 */ /* 0x000fe40007f3e0ff */
[-C--:B------:R-:W-:Y:S02]  /*5990*/  LEA.HI.X.SX32 R26, R57, R35.reuse, 0x1, P6 ;  /* 0x00000023391a7211 */ /* 0x080fe400030f0eff */
[-C--:B------:R-:W-:Y:S02]  /*59a0*/  LEA R16, P3, R17, R32.reuse, 0x1 ;  /* 0x0000002011107211 */ /* 0x080fe400078608ff */
[-C--:B------:R-:W-:Y:S02]  /*59b0*/  LEA R24, P6, R18, R32.reuse, 0x1 ;  /* 0x0000002012187211 */ /* 0x080fe400078c08ff */
[----:B------:R-:W-:Y:S02]  /*59c0*/  LEA R28, P5, R12, R32, 0x1 ;  /* 0x000000200c1c7211 */ /* 0x000fe400078a08ff */
[----:B------:R-:W-:-:S02]  /*59d0*/  LEA.HI.X.SX32 R13, R60, R35, 0x1, P4 ;  /* 0x000000233c0d7211 */ /* 0x000fc400020f0eff */
[----:B------:R-:W-:Y:S02]  /*59e0*/  LEA.HI.X R21, R21, R33, R22, 0x1, P2 ;  /* 0x0000002115157211 */ /* 0x000fe400010f0c16 */
[----:B------:R-:W-:Y:S02]  /*59f0*/  LEA R32, P2, R34, R32, 0x1 ;  /* 0x0000002022207211 */ /* 0x000fe400078408ff */
[----:B------:R-:W-:Y:S02]  /*5a00*/  LEA.HI.X.SX32 R35, R52, R35, 0x1, P1 ;  /* 0x0000002334237211 */ /* 0x000fe400008f0eff */
[-C--:B------:R-:W-:Y:S01]  /*5a10*/  LEA.HI.X R17, R17, R33.reuse, R26, 0x1, P3 ;  /* 0x0000002111117211 */ /* 0x080fe200018f0c1a */
[----:B------:R-:W5:Y:S01]  /*5a20*/  LDG.E.128.CONSTANT R20, desc[UR10][R20.64] ;  /* 0x0000000a14147981 */ /* 0x000f62000c1e9d00 */
        /* <DEDUP_REMOVED lines=45> */
.L_x_24430:
[----:B------:R-:W-:Y:S05]  /*5d00*/  BSYNC B2 ;  /* 0x0000000000027941 */ /* 0x000fea0003800000 */
.L_x_24429:
[----:B------:R-:W-:Y:S01]  /*5d10*/  F2FP.F16.F32.PACK_AB R36, R37, R36 ;  /* 0x000000242524723e */ /* 0x000fe200000000ff */
[----:B-----5:R-:W-:Y:S02]  /*5d20*/  HMUL2 R33, R40, R33 ;  /* 0x0000002128217232 */ /* 0x020fe40000000000 */
[----:B------:R-:W-:Y:S01]  /*5d30*/  IMAD.MOV.U32 R37, RZ, RZ, R65 ;  /* 0x000000ffff257224 */ /* 0x000fe200078e0041 */
[----:B------:R-:W-:Y:S01]  /*5d40*/  F2FP.F16.F32.PACK_AB R38, R39, R38 ;  /* 0x000000262726723e */ /* 0x000fe200000000ff */
[----:B------:R-:W-:Y:S04]  /*5d50*/  BSSY B2, `(.L_x_24431) ;  /* 0x0000026000027945 */ /* 0x000fe80003800000 */
        /* <DEDUP_REMOVED lines=8> */
[----:B------:R-:W-:-:S03]  /*5de0*/  VIADD R41, R53, 0x4 ;  /* 0x0000000435297836 */ /* 0x000fc60000000000 */
[-C--:B------:R-:W-:Y:S01]  /*5df0*/  ISETP.GE.AND P2, PT, R39, R2.reuse, PT ;  /* 0x000000022700720c */ /* 0x080fe20003f46270 */
[----:B------:R-:W-:Y:S01]  /*5e00*/  VIADD R39, R53, 0x6 ;  /* 0x0000000635277836 */ /* 0x000fe20000000000 */
[-C--:B------:R-:W-:Y:S01]  /*5e10*/  ISETP.GE.AND P5, PT, R35, R2.reuse, PT ;  /* 0x000000022300720c */ /* 0x080fe20003fa6270 */
[----:B------:R-:W-:Y:S01]  /*5e20*/  VIADD R35, R53, 0x5 ;  /* 0x0000000535237836 */ /* 0x000fe20000000000 */
[-C--:B------:R-:W-:Y:S01]  /*5e30*/  ISETP.GE.AND P6, PT, R41, R2.reuse, PT ;  /* 0x000000022900720c */ /* 0x080fe20003fc6270 */
[----:B------:R-:W-:Y:S01]  /*5e40*/  VIADD R41, R53, 0x7 ;  /* 0x0000000735297836 */ /* 0x000fe20000000000 */
[----:B------:R-:W-:Y:S02]  /*5e50*/  ISETP.GE.AND P4, PT, R39, R2, PT ;  /* 0x000000022700720c */ /* 0x000fe40003f86270 */
[----:B------:R-:W-:Y:S02]  /*5e60*/  SEL R36, R14, RZ, !P6 ;  /* 0x000000ff0e247207 */ /* 0x000fe40007000000 */
[----:B------:R-:W-:-:S02]  /*5e70*/  PRMT R14, R13, 0x7632, R14 ;  /* 0x000076320d0e7816 */ /* 0x000fc4000000000e */
[-C--:B------:R-:W-:Y:S01]  /*5e80*/  ISETP.GE.AND P3, PT, R35, R2.reuse, PT ;  /* 0x000000022300720c */ /* 0x080fe20003f66270 */
[----:B------:R-:W-:Y:S01]  /*5e90*/  VIADD R35, R53, 0x1 ;  /* 0x0000000135237836 */ /* 0x000fe20000000000 */
[----:B------:R-:W-:Y:S02]  /*5ea0*/  SEL R39, R13, RZ, !P5 ;  /* 0x000000ff0d277207 */ /* 0x000fe40006800000 */
[-C--:B------:R-:W-:Y:S02]  /*5eb0*/  ISETP.GE.AND P5, PT, R41, R2.reuse, PT ;  /* 0x000000022900720c */ /* 0x080fe40003fa6270 */
[----:B------:R-:W-:Y:S02]  /*5ec0*/  SEL R41, R15, RZ, !P4 ;  /* 0x000000ff0f297207 */ /* 0x000fe40006000000 */
[----:B------:R-:W-:Y:S02]  /*5ed0*/  PRMT R15, R14, 0x7632, R15 ;  /* 0x000076320e0f7816 */ /* 0x000fe4000000000f */
        /* <DEDUP_REMOVED lines=13> */
.L_x_24432:
[----:B------:R-:W-:Y:S05]  /*5fb0*/  BSYNC B2 ;  /* 0x0000000000027941 */ /* 0x000fea0003800000 */
.L_x_24431:
        /* <DEDUP_REMOVED lines=39> */
.L_x_24434:
[----:B------:R-:W-:Y:S05]  /*6230*/  BSYNC B2 ;  /* 0x0000000000027941 */ /* 0x000fea0003800000 */
.L_x_24433:
[----:B------:R-:W-:Y:S01]  /*6240*/  HMUL2 R17, R40, R17 ;  /* 0x0000001128117232 */ /* 0x000fe20000000000 */
[----:B------:R-:W-:Y:S01]  /*6250*/  BSSY B2, `(.L_x_24435) ;  /* 0x0000024000027945 */ /* 0x000fe20003800000 */
[----:B------:R-:W-:Y:S01]  /*6260*/  FADD.FTZ R49, R49, R36 ;  /* 0x0000002431317221 */ /* 0x000fe20000010000 */
[----:B------:R-:W-:-:S03]  /*6270*/  HFMA2 R35, R32, R15, R35 ;  /* 0x0000000f20237231 */ /* 0x000fc60000000023 */
        /* <DEDUP_REMOVED lines=33> */
.L_x_24436:
[----:B------:R-:W-:Y:S05]  /*6490*/  BSYNC B2 ;  /* 0x0000000000027941 */ /* 0x000fea0003800000 */
.L_x_24435:
        /* <DEDUP_REMOVED lines=34> */
.L_x_24438:
[----:B------:R-:W-:Y:S05]  /*66c0*/  BSYNC B2 ;  /* 0x0000000000027941 */ /* 0x000fea0003800000 */
.L_x_24437:
        /* <DEDUP_REMOVED lines=34> */
.L_x_24440:
[----:B------:R-:W-:Y:S05]  /*68f0*/  BSYNC B2 ;  /* 0x0000000000027941 */ /* 0x000fea0003800000 */
.L_x_24439:
        /* <DEDUP_REMOVED lines=32> */
.L_x_24428:
[----:B------:R-:W-:Y:S05]  /*6b00*/  BSYNC B0 ;  /* 0x0000000000007941 */ /* 0x000fea0003800000 */
.L_x_24427:
[----:B------:R-:W-:Y:S01]  /*6b10*/  IADD3 R48, P1, R48, 0x10, RZ ;  /* 0x0000001030307810 */ /* 0x000fe20007f3e0ff */
[----:B------:R-:W-:Y:S02]  /*6b20*/  VIADD R53, R53, 0x20 ;  /* 0x0000002035357836 */ /* 0x000fe40000000000 */
[----:B------:R-:W-:Y:S02]  /*6b30*/  VIADD R62, R62, 0x80 ;  /* 0x000000803e3e7836 */ /* 0x000fe40000000000 */
[----:B------:R-:W-:Y:S01]  /*6b40*/  IMAD.X R51, RZ, RZ, R51, P1 ;  /* 0x000000ffff337224 */ /* 0x000fe200008e0633 */
[----:B------:R-:W-:Y:S07]  /*6b50*/  @!P0 BRA `(.L_x_24441) ;  /* 0xffffffe800708947 */ /* 0x000fee000383ffff */
.L_x_24426:
[----:B------:R-:W-:Y:S05]  /*6b60*/  BSYNC B1 ;  /* 0x0000000000017941 */ /* 0x000fea0003800000 */
.L_x_24425:
        /* <DEDUP_REMOVED lines=28> */
[----:B0-----:R-:W0:Y:S04]  /*6d30*/  LDS R6, [R9+0x200] ;  /* 0x0002000009067984 */ /* 0x001e280000000800 */
[----:B------:R-:W5:Y:S01]  /*6d40*/  LDS R7, [R9+0x280] ;  /* 0x0002800009077984 */ /* 0x000f620000000800 */
[----:B-1----:R-:W-:Y:S01]  /*6d50*/  FADD.FTZ R49, R2, R49 ;  /* 0x0000003102317221 */ /* 0x002fe20000010000 */
[----:B--2---:R-:W-:Y:S01]  /*6d60*/  FADD.FTZ R10, R3, R10 ;  /* 0x0000000a030a7221 */ /* 0x004fe20000010000 */
[----:B---3--:R-:W-:Y:S01]  /*6d70*/  FADD.FTZ R44, R4, R44 ;  /* 0x0000002c042c7221 */ /* 0x008fe20000010000 */
[----:B----4-:R-:W-:Y:S01]  /*6d80*/  FADD.FTZ R45, R5, R45 ;  /* 0x0000002d052d7221 */ /* 0x010fe20000010000 */
[----:B0-----:R-:W-:Y:S01]  /*6d90*/  FADD.FTZ R46, R6, R46 ;  /* 0x0000002e062e7221 */ /* 0x001fe20000010000 */
[----:B-----5:R-:W-:-:S07]  /*6da0*/  FADD.FTZ R47, R7, R47 ;  /* 0x0000002f072f7221 */ /* 0x020fce0000010000 */
.L_x_24443:
[----:B------:R-:W-:Y:S05]  /*6db0*/  BSYNC B0 ;  /* 0x0000000000007941 */ /* 0x000fea0003800000 */
.L_x_24442:
        /* <DEDUP_REMOVED lines=14> */
[----:B0-----:R-:W0:Y:S04]  /*6ea0*/  LDS R6, [R9+0x200] ;  /* 0x0002000009067984 */ /* 0x001e280000000800 */
[----:B------:R-:W0:Y:S01]  /*6eb0*/  LDS R7, [R9+0x280] ;  /* 0x0002800009077984 */ /* 0x000e220000000800 */
[----:B-12---:R-:W-:Y:S01]  /*6ec0*/  FADD.FTZ R49, R2, R49 ;  /* 0x0000003102317221 */ /* 0x006fe20000010000 */
[----:B---3--:R-:W-:Y:S01]  /*6ed0*/  FADD.FTZ R10, R3, R10 ;  /* 0x0000000a030a7221 */ /* 0x008fe20000010000 */
[----:B----4-:R-:W-:Y:S01]  /*6ee0*/  FADD.FTZ R44, R4, R44 ;  /* 0x0000002c042c7221 */ /* 0x010fe20000010000 */
[----:B-----5:R-:W-:Y:S01]  /*6ef0*/  FADD.FTZ R45, R5, R45 ;  /* 0x0000002d052d7221 */ /* 0x020fe20000010000 */
[----:B0-----:R-:W-:Y:S01]  /*6f00*/  FADD.FTZ R46, R6, R46 ;  /* 0x0000002e062e7221 */ /* 0x001fe20000010000 */
[----:B------:R-:W-:-:S07]  /*6f10*/  FADD.FTZ R47, R7, R47 ;  /* 0x0000002f072f7221 */ /* 0x000fce0000010000 */
.L_x_24445:
[----:B------:R-:W-:Y:S05]  /*6f20*/  BSYNC B0 ;  /* 0x0000000000007941 */ /* 0x000fea0003800000 */
.L_x_24444:
        /* <DEDUP_REMOVED lines=21> */
[----:B0-----:R-:W-:Y:S02]  /*7080*/  IADD3 R6, P0, R0, UR4, RZ ;  /* 0x0000000400067c10 */ /* 0x001fe4000ff1e0ff */
[----:B------:R-:W-:Y:S02]  /*7090*/  IADD3 R7, P2, R5, UR4, RZ ;  /* 0x0000000405077c10 */ /* 0x000fe4000ff5e0ff */
[----:B-12---:R-:W-:Y:S02]  /*70a0*/  LEA.HI.X.SX32 R9, R3, UR7, 0x1, P1 ;  /* 0x0000000703097c11 */ /* 0x006fe400088f0eff */
[----:B------:R-:W-:-:S02]  /*70b0*/  LEA R4, P1, R8, UR8, 0x1 ;  /* 0x0000000808047c11 */ /* 0x000fc4000f8208ff */
        /* <DEDUP_REMOVED lines=16> */
[----:B------:R-:W-:Y:S02]  /*71c0*/  IADD3 R17, P0, R8, UR4, RZ ;  /* 0x0000000408117c10 */ /* 0x000fe4000ff1e0ff */
[----:B------:R-:W-:Y:S02]  /*71d0*/  LEA R12, P2, R13, UR8, 0x1 ;  /* 0x000000080d0c7c11 */ /* 0x000fe4000f8408ff */
[----:B------:R-:W-:Y:S02]  /*71e0*/  LEA.HI.X R11, R15, UR9, R16, 0x1, P1 ;  /* 0x000000090f0b7c11 */ /* 0x000fe400088f0c10 */
[----:B------:R-:W-:Y:S02]  /*71f0*/  PRMT R15, R0, 0x7610, R15 ;  /* 0x00007610000f7816 */ /* 0x000fe4000000000f */
[----:B------:R-:W-:Y:S02]  /*7200*/  LEA.HI.X.SX32 R18, R8, UR7, 0x1, P0 ;  /* 0x0000000708127c11 */ /* 0x000fe400080f0eff */
[----:B------:R-:W-:Y:S01]  /*7210*/  LEA.HI.X R13, R13, UR9, R14, 0x1, P2 ;  /* 0x000000090d0d7c11 */ /* 0x000fe200090f0c0e */
[----:B------:R0:W-:Y:S01]  /*7220*/  STG.E.U16 desc[UR10][R2.64], R15 ;  /* 0x0000000f02007986 */ /* 0x0001e2000c10150a */
[----:B------:R-:W-:-:S02]  /*7230*/  LEA R8, P0, R17, UR8, 0x1 ;  /* 0x0000000811087c11 */ /* 0x000fc4000f8008ff */
[----:B------:R-:W-:Y:S02]  /*7240*/  F2FP.F16.F32.PACK_AB R14, R45, R44 ;  /* 0x0000002c2d0e723e */ /* 0x000fe400000000ff */
[----:B------:R-:W-:Y:S02]  /*7250*/  PRMT R16, R0, 0x7632, R16 ;  /* 0x0000763200107816 */ /* 0x000fe40000000010 */
[----:B------:R-:W-:Y:S02]  /*7260*/  F2FP.F16.F32.PACK_AB R0, R47, R46 ;  /* 0x0000002e2f00723e */ /* 0x000fe400000000ff */
[----:B------:R-:W-:Y:S01]  /*7270*/  LEA.HI.X R9, R17, UR9, R18, 0x1, P0 ;  /* 0x0000000911097c11 */ /* 0x000fe200080f0c12 */
        /* <DEDUP_REMOVED lines=8> */
.L_x_24401:
[----:B------:R-:W-:Y:S01]  /*7300*/  BSSY B2, `(.L_x_24446) ;  /* 0x0000007000027945 */ /* 0x000fe20003800000 */
[----:B------:R-:W-:Y:S01]  /*7310*/  MOV R32, 0x2 ;  /* 0x0000000200207802 */ /* 0x000fe20000000f00 */
[----:B------:R-:W-:Y:S02]  /*7320*/  IMAD.MOV.U32 R33, RZ, RZ, 0x1f ;  /* 0x0000001fff217424 */ /* 0x000fe400078e00ff */
[----:B------:R-:W-:-:S07]  /*7330*/  IMAD.MOV.U32 R31, RZ, RZ, -0x1 ;  /* 0xffffffffff1f7424 */ /* 0x000fce00078e00ff */
[----:B------:R-:W-:Y:S05]  /*7340*/  WARPSYNC.COLLECTIVE R31, `(.L_x_24447) ;  /* 0x000000001f087348 */ /* 0x000fea0003c00000 */
[----:B------:R0:W1:Y:S02]  /*7350*/  SHFL.BFLY P1, R30, R28, R32, R33 ;  /* 0x0c0000201c1e7389 */ /* 0x0000640000020021 */
[----:B01----:R-:W-:Y:S01]  /*7360*/  ENDCOLLECTIVE ;  /* 0x000000000000791b */ /* 0x003fe20003800000 */
.L_x_24447:
[----:B------:R-:W-:Y:S05]  /*7370*/  BSYNC B2 ;  /* 0x0000000000027941 */ /* 0x000fea0003800000 */
.L_x_24446:
        /* <DEDUP_REMOVED lines=9> */
.L_x_24448:
[----:B------:R-:W-:Y:S05]  /*7410*/  BRA `(.L_x_24449) ;  /* 0xffffffc000107947 */ /* 0x000fea000383ffff */
.L_x_24404:
        /* <DEDUP_REMOVED lines=8> */
.L_x_24451:
[----:B------:R-:W-:Y:S05]  /*74a0*/  BSYNC B0 ;  /* 0x0000000000007941 */ /* 0x000fea0003800000 */
.L_x_24450:
        /* <DEDUP_REMOVED lines=9> */
.L_x_24452:
[----:B------:R-:W-:Y:S02]  /*7540*/  IMAD.MOV.U32 R32, RZ, RZ, 0x4 ;  /* 0x00000004ff207424 */ /* 0x000fe400078e00ff */
[----:B------:R-:W-:-:S05]  /*7550*/  IMAD.MOV.U32 R13, RZ, RZ, R30 ;  /* 0x000000ffff0d7224 */ /* 0x000fca00078e001e */
[----:B------:R-:W-:-:S05]  /*7560*/  FMNMX.FTZ R13, R6, R13, !PT ;  /* 0x0000000d060d7209 */ /* 0x000fca0007810000 */
[----:B------:R-:W-:-:S07]  /*7570*/  IMAD.MOV.U32 R28, RZ, RZ, R13 ;  /* 0x000000ffff1c7224 */ /* 0x000fce00078e000d */
[----:B------:R-:W-:Y:S05]  /*7580*/  WARPSYNC.COLLECTIVE R31, `(.L_x_24453) ;  /* 0x000000001f087348 */ /* 0x000fea0003c00000 */
[----:B------:R0:W1:Y:S02]  /*7590*/  SHFL.BFLY P1, R30, R28, R32, R33 ;  /* 0x0c0000201c1e7389 */ /* 0x0000640000020021 */
[----:B01----:R-:W-:Y:S01]  /*75a0*/  ENDCOLLECTIVE ;  /* 0x000000000000791b */ /* 0x003fe20003800000 */
.L_x_24453:
[----:B------:R-:W-:Y:S01]  /*75b0*/  IMAD.MOV.U32 R10, RZ, RZ, R30 ;  /* 0x000000ffff0a7224 */ /* 0x000fe200078e001e */
[----:B------:R-:W-:Y:S06]  /*75c0*/  BRA `(.L_x_24454) ;  /* 0xffffffc000447947 */ /* 0x000fec000383ffff */
.L_x_24455:
        /* <DEDUP_REMOVED lines=11> */
.L_x_28450:


//--------------------- .text._ZN4vllm25paged_attention_v1_kernelIttLi128ELi8ELi128ELNS_18Fp8KVCacheDataTypeE0ELb1EEEvPT_PKS2_PKT0_S8_ifPKiSA_iPKfiiiSC_SC_iiiii --------------------------
	.section	.text._ZN4vllm25paged_attention_v1_kernelIttLi128ELi8ELi128ELNS_18Fp8KVCacheDataTypeE0ELb1EEEvPT_PKS2_PKT0_S8_ifPKiSA_iPKfiiiSC_SC_iiiii,"ax",@progbits
	.align	128
        .global         _ZN4vllm25paged_attention_v1_kernelIttLi128ELi8ELi128ELNS_18Fp8KVCacheDataTypeE0ELb1EEEvPT_PKS2_PKT0_S8_ifPKiSA_iPKfiiiSC_SC_iiiii
        .type           _ZN4vllm25paged_attention_v1_kernelIttLi128ELi8ELi128ELNS_18Fp8KVCacheDataTypeE0ELb1EEEvPT_PKS2_PKT0_S8_ifPKiSA_iPKfiiiSC_SC_iiiii,@function
        .size           _ZN4vllm25paged_attention_v1_kernelIttLi128ELi8ELi128ELNS_18Fp8KVCacheDataTypeE0ELb1EEEvPT_PKS2_PKT0_S8_ifPKiSA_iPKfiiiSC_SC_iiiii,(.L_x_28451 - _ZN4vllm25paged_attention_v1_kernelIttLi128ELi8ELi128ELNS_18Fp8KVCacheDataTypeE0ELb1EEEvPT_PKS2_PKT0_S8_ifPKiSA_iPKfiiiSC_SC_iiiii)
        .other          _ZN4vllm25paged_attention_v1_kernelIttLi128ELi8ELi128ELNS_18Fp8KVCacheDataTypeE0ELb1EEEvPT_PKS2_PKT0_S8_ifPKiSA_iPKfiiiSC_SC_iiiii,@"STO_CUDA_ENTRY STV_DEFAULT"
_ZN4vllm25paged_attention_v1_kernelIttLi128ELi8ELi128ELNS_18Fp8KVCacheDataTypeE0ELb1EEEvPT_PKS2_PKT0_S8_ifPKiSA_iPKfiiiSC_SC_iiiii:
.text._ZN4vllm25paged_attention_v1_kernelIttLi128ELi8ELi128ELNS_18Fp8KVCacheDataTypeE0ELb1EEEvPT_PKS2_PKT0_S8_ifPKiSA_iPKfiiiSC_SC_iiiii:
        /* <DEDUP_REMOVED lines=104> */
.L_x_24460:
[----:B------:R-:W-:Y:S02]  /*0680*/  IMAD.MOV.U32 R6, RZ, RZ, R18 ;  /* 0x000000ffff067224 */ /* 0x000fe400078e0012 */
[----:B------:R-:W-:-:S05]  /*0690*/  IMAD.MOV.U32 R7, RZ, RZ, R19 ;  /* 0x000000ffff077224 */ /* 0x000fca00078e0013 */
[----:B------:R-:W2:Y:S01]  /*06a0*/  LDG.E.CONSTANT R6, desc[UR10][R6.64] ;  /* 0x0000000a06067981 */ /* 0x000ea2000c1e9900 */
[----:B------:R-:W-:Y:S01]  /*06b0*/  VIADD R11, R11, 0xffffffff ;  /* 0xffffffff0b0b7836 */ /* 0x000fe20000000000 */
[----:B------:R-:W-:Y:S01]  /*06c0*/  IADD3 R18, P2, R18, 0x200, RZ ;  /* 0x0000020012127810 */ /* 0x000fe20007f5e0ff */
[----:B------:R-:W-:-:S03]  /*06d0*/  VIADD R13, R13, 0x20 ;  /* 0x000000200d0d7836 */ /* 0x000fc60000000000 */
[----:B------:R-:W-:Y:S02]  /*06e0*/  ISETP.NE.AND P0, PT, R11, RZ, PT ;  /* 0x000000ff0b00720c */ /* 0x000fe40003f05270 */
[----:B------:R-:W-:Y:S01]  /*06f0*/  IADD3.X R19, RZ, R19, RZ, P2, !PT ;  /* 0x00000013ff137210 */ /* 0x000fe200017fe4ff */
[----:B--2---:R0:W-:Y:S02]  /*0700*/  STS [R15], R6 ;  /* 0x000000060f007388 */ /* 0x0041e40000000800 */
[----:B0-----:R-:W-:-:S08]  /*0710*/  VIADD R15, R15, 0x80 ;  /* 0x000000800f0f7836 */ /* 0x001fd00000000000 */
[----:B------:R-:W-:Y:S05]  /*0720*/  @P0 BRA `(.L_x_24460) ;  /* 0xfffffffc00d40947 */ /* 0x000fea000383ffff */
.L_x_24459:
[----:B------:R-:W-:Y:S05]  /*0730*/  BSYNC B1 ;  /* 0x0000000000017941 */ /* 0x000fea0003800000 */
.L_x_24458:
        /* <DEDUP_REMOVED lines=9> */
[C---:B-1----:R-:W-:Y:S01]  /*07d0*/  LEA R15, P0, R14.reuse, R6, 0x1 ;  /* 0x000000060e0f7211 */ /* 0x042fe200078008ff */
[C---:B------:R-:W-:Y:S02]  /*07e0*/  IMAD R6, R13.reuse, 0x4, R4 ;  /* 0x000000040d067824 */ /* 0x040fe400078e0204 */
[----:B------:R-:W-:Y:S01]  /*07f0*/  IMAD R5, R13, 0x4, R18 ;  /* 0x000000040d057824 */ /* 0x000fe200078e0212 */
[----:B------:R-:W-:Y:S01]  /*0800*/  LEA.HI.X R22, R14, R7, R16, 0x1, P0 ;  /* 0x000000070e167211 */ /* 0x000fe200000f0c10 */
[----:B------:R-:W-:Y:S02]  /*0810*/  IMAD.SHL.U32 R13, R6, 0x2, RZ ;  /* 0x00000002060d7824 */ /* 0x000fe400078e00ff */
[----:B------:R-:W-:-:S07]  /*0820*/  VIADD R5, R5, 0x100 ;  /* 0x0000010005057836 */ /* 0x000fce0000000000 */
.L_x_24461:
        /* <DEDUP_REMOVED lines=17> */
.L_x_24457:
[----:B------:R-:W-:Y:S05]  /*0940*/  BSYNC B0 ;  /* 0x0000000000007941 */ /* 0x000fea0003800000 */
.L_x_24456:
        /* <DEDUP_REMOVED lines=16> */
[----:B------:R-:W-:-:S02]  /*0a50*/  @P3 IMAD R9, R9, UR4, R8 ;  /* 0x0000000409093c24 */ /* 0x000fc4000f8e0208 */
[----:B------:R-:W-:Y:S02]  /*0a60*/  @!P3 IMAD.MOV R20, RZ, RZ, -R18 ;  /* 0x000000ffff14b224 */ /* 0x000fe400078e0a12 */
[----:B------:R-:W-:Y:S01]  /*0a70*/  @!P3 IMAD R11, R12, UR4, R3 ;  /* 0x000000040c0bbc24 */ /* 0x000fe2000f8e0203 */
[----:B------:R-:W-:Y:S02]  /*0a80*/  ULDC UR4, c[0x0][0x248] ;  /* 0x0000920000047ab9 */ /* 0x000fe40000000800 */
[----:B------:R-:W-:Y:S02]  /*0a90*/  IMAD R12, R10, UR4, RZ ;  /* 0x000000040a0c7c24 */ /* 0x000fe4000f8e02ff */
[----:B------:R-:W-:Y:S02]  /*0aa0*/  @!P3 IMAD R11, R11, R20, RZ ;  /* 0x000000140b0bb224 */ /* 0x000fe400078e02ff */
[----:B------:R-:W-:Y:S01]  /*0ab0*/  @P3 IMAD R11, R9, R18, RZ ;  /* 0x00000012090b3224 */ /* 0x000fe200078e02ff */
[----:B------:R-:W-:Y:S01]  /*0ac0*/  MOV R9, 0xff7fffff ;  /* 0xff7fffff00097802 */ /* 0x000fe20000000f00 */
[----:B------:R-:W-:-:S02]  /*0ad0*/  IMAD.MOV.U32 R10, RZ, RZ, R5 ;  /* 0x000000ffff0a7224 */ /* 0x000fc400078e0005 */
[----:B0-----:R-:W-:Y:S02]  /*0ae0*/  VIADD R7, R13, 0xffffffe ;  /* 0x0ffffffe0d077836 */ /* 0x001fe40000000000 */
[----:B------:R-:W-:-:S04]  /*0af0*/  VIADD R11, R11, 0x1 ;  /* 0x000000010b0b7836 */ /* 0x000fc80000000000 */
[----:B------:R-:W0:Y:S02]  /*0b00*/  F2I.FTZ.U32.TRUNC.NTZ R7, R7 ;  /* 0x0000000700077305 */ /* 0x000e24000021f000 */
[----:B0-----:R-:W-:-:S04]  /*0b10*/  IMAD R6, R7, R5, RZ ;  /* 0x0000000507067224 */ /* 0x001fc800078e02ff */
[----:B------:R-:W-:Y:S01]  /*0b20*/  IMAD.MOV R15, RZ, RZ, -R6 ;  /* 0x000000ffff0f7224 */ /* 0x000fe200078e0a06 */
[----:B------:R-:W-:-:S10]  /*0b30*/  HFMA2.MMA R6, -RZ, RZ, 0, 0 ;  /* 0x00000000ff067435 */ /* 0x000fd400000001ff */
[----:B------:R-:W-:-:S06]  /*0b40*/  IMAD.HI.U32 R6, R7, R15, R6 ;  /* 0x0000000f07067227 */ /* 0x000fcc00078e0006 */
[----:B------:R-:W-:-:S04]  /*0b50*/  IMAD.HI.U32 R7, R6, R14, RZ ;  /* 0x0000000e06077227 */ /* 0x000fc800078e00ff */
[----:B------:R-:W-:-:S04]  /*0b60*/  IMAD.MOV R13, RZ, RZ, -R7 ;  /* 0x000000ffff0d7224 */ /* 0x000fc800078e0a07 */
[----:B------:R-:W-:Y:S02]  /*0b70*/  IMAD R14, R5, R13, R14 ;  /* 0x0000000d050e7224 */ /* 0x000fe400078e020e */
[----:B------:R-:W-:-:S03]  /*0b80*/  VIADD R13, R2, 0x7 ;  /* 0x00000007020d7836 */ /* 0x000fc60000000000 */
        /* <DEDUP_REMOVED lines=15> */
[----:B------:R-:W-:Y:S01]  /*0c80*/  ULDC.64 UR4, c[0x0][0x238] ;  /* 0x00008e0000047ab9 */ /* 0x000fe20000000a00 */
        /* <DEDUP_REMOVED lines=8> */
[----:B------:R-:W-:Y:S01]  /*0d10*/  LEA.HI R16, R16, R5, RZ, 0x3 ;  /* 0x0000000510107211 */ /* 0x000fe200078f18ff */
[----:B------:R-:W-:Y:S01]  /*0d20*/  VIADD R31, R4, 0x20 ;  /* 0x00000020041f7836 */ /* 0x000fe20000000000 */
[----:B------:R-:W-:Y:S01]  /*0d30*/  LOP3.LUT R14, R14, 0xfffffff8, RZ, 0xc0, !PT ;  /* 0xfffffff80e0e7812 */ /* 0x000fe200078ec0ff */
[----:B------:R-:W-:Y:S01]  /*0d40*/  VIADD R36, R4, 0x30 ;  /* 0x0000003004247836 */ /* 0x000fe20000000000 */
[----:B------:R-:W-:Y:S01]  /*0d50*/  LEA.HI.X.SX32 R18, R12, R9, 0x1, P0 ;  /* 0x000000090c127211 */ /* 0x000fe200000f0eff */
[----:B------:R-:W-:Y:S01]  /*0d60*/  VIADD R9, R4, 0x4 ;  /* 0x0000000404097836 */ /* 0x000fe20000000000 */
[----:B------:R-:W-:Y:S01]  /*0d70*/  LOP3.LUT R16, R16, 0xfffffff8, RZ, 0xc0, !PT ;  /* 0xfffffff810107812 */ /* 0x000fe200078ec0ff */
[----:B------:R-:W-:Y:S01]  /*0d80*/  IMAD.IADD R63, R63, 0x1, -R14 ;  /* 0x000000013f3f7824 */ /* 0x000fe200078e0a0e */
[----:B------:R-:W-:Y:S01]  /*0d90*/  LEA R12, P0, R13, UR4, 0x2 ;  /* 0x000000040d0c7c11 */ /* 0x000fe2000f8010ff */
[----:B------:R-:W-:Y:S01]  /*0da0*/  IMAD.SHL.U32 R37, R36, 0x2, RZ ;  /* 0x0000000224257824 */ /* 0x000fe200078e00ff */
[----:B------:R-:W-:Y:S01]  /*0db0*/  SHF.R.S32.HI R24, RZ, 0x1f, R15 ;  /* 0x0000001fff187819 */ /* 0x000fe2000001140f */
[----:B------:R-:W-:Y:S01]  /*0dc0*/  IMAD.IADD R14, R5, 0x1, -R16 ;  /* 0x00000001050e7824 */ /* 0x000fe200078e0a10 */
[----:B------:R-:W-:Y:S01]  /*0dd0*/  SHF.R.S32.HI R16, RZ, 0x1f, R9 ;  /* 0x0000001fff107819 */ /* 0x000fe20000011409 */
[C---:B------:R-:W-:Y:S01]  /*0de0*/  VIADD R40, R4.reuse, 0x3c ;  /* 0x0000003c04287836 */ /* 0x040fe20000000000 */
[----:B------:R-:W-:Y:S01]  /*0df0*/  LEA.HI.X R13, R13, UR5, R18, 0x2, P0 ;  /* 0x000000050d0d7c11 */ /* 0x000fe200080f1412 */
[----:B------:R-:W0:Y:S01]  /*0e00*/  S2UR UR5, SR_CgaCtaId ;  /* 0x00000000000579c3 */ /* 0x000e220000008800 */
[----:B------:R-:W-:Y:S01]  /*0e10*/  IADD3 R18, R4, 0xc, RZ ;  /* 0x0000000c04127810 */ /* 0x000fe20007ffe0ff */
[----:B------:R-:W-:Y:S01]  /*0e20*/  ULDC UR4, c[0x0][0x260] ;  /* 0x0000980000047ab9 */ /* 0x000fe20000000800 */
[----:B------:R-:W-:Y:S01]  /*0e30*/  LEA.HI R5, R16, R9, RZ, 0x2 ;  /* 0x0000000910057211 */ /* 0x000fe200078f10ff */
[----:B------:R-:W-:Y:S01]  /*0e40*/  IMAD.SHL.U32 R9, R9, 0x2, RZ ;  /* 0x0000000209097824 */ /* 0x000fe200078e00ff */
[----:B------:R-:W-:Y:S01]  /*0e50*/  SHF.R.S32.HI R25, RZ, 0x1f, R18 ;  /* 0x0000001fff197819 */ /* 0x000fe20000011412 */
[----:B------:R-:W-:Y:S01]  /*0e60*/  IMAD.SHL.U32 R19, R18, 0x2, RZ ;  /* 0x0000000212137824 */ /* 0x000fe200078e00ff */
[----:B------:R-:W-:Y:S01]  /*0e70*/  LEA.HI R24, R24, R15, RZ, 0x2 ;  /* 0x0000000f18187211 */ /* 0x000fe200078f10ff */
[----:B------:R-:W1:Y:S01]  /*0e80*/  LDC R51, c[0x0][0x25c] ;  /* 0x00009700ff337b82 */ /* 0x000e620000000800 */
[----:B------:R-:W-:Y:S01]  /*0e90*/  SHF.R.S32.HI R15, RZ, 0x1f, R20 ;  /* 0x0000001fff0f7819 */ /* 0x000fe20000011414 */
[----:B------:R-:W-:Y:S01]  /*0ea0*/  IMAD R62, R39, 0x8, R63 ;  /* 0x00000008273e7824 */ /* 0x000fe200078e023f */
[----:B------:R-:W-:Y:S01]  /*0eb0*/  SHF.R.S32.HI R16, RZ, 0x1f, R9 ;  /* 0x0000001fff107819 */ /* 0x000fe20000011409 */
[----:B------:R-:W-:Y:S01]  /*0ec0*/  IMAD.SHL.U32 R5, R5, 0x10, RZ ;  /* 0x0000001005057824 */ /* 0x000fe200078e00ff */
[----:B------:R-:W-:Y:S01]  /*0ed0*/  LEA.HI R25, R25, R18, RZ, 0x2 ;  /* 0x0000001219197211 */ /* 0x000fe200078f10ff */
[----:B------:R-:W-:Y:S01]  /*0ee0*/  ULDC UR6, c[0x0][0x27c] ;  /* 0x00009f0000067ab9 */ /* 0x000fe20000000800 */
[----:B------:R-:W-:-:S02]  /*0ef0*/  LEA.HI R26, R15, R20, RZ, 0x2 ;  /* 0x000000140f1a7211 */ /* 0x000fc400078f10ff */
[----:B------:R-:W-:Y:S01]  /*0f00*/  SHF.R.S32.HI R18, RZ, 0x1f, R17 ;  /* 0x0000001fff127819 */ /* 0x000fe20000011411 */
[----:B------:R-:W-:Y:S01]  /*0f10*/  IMAD.SHL.U32 R25, R25, 0x10, RZ ;  /* 0x0000001019197824 */ /* 0x000fe200078e00ff */
[----:B------:R-:W-:Y:S01]  /*0f20*/  LEA.HI R16, R16, R9, RZ, 0x3 ;  /* 0x0000000910107211 */ /* 0x000fe200078f18ff */
[----:B------:R-:W-:Y:S01]  /*0f30*/  IMAD.SHL.U32 R26, R26, 0x10, RZ ;  /* 0x000000101a1a7824 */ /* 0x000fe200078e00ff */
[----:B------:R-:W-:Y:S02]  /*0f40*/  SHF.R.S32.HI R20, RZ, 0x1f, R19 ;  /* 0x0000001fff147819 */ /* 0x000fe40000011413 */
[----:B------:R-:W-:Y:S02]  /*0f50*/  LEA.HI R18, R18, R17, RZ, 0x3 ;  /* 0x0000001112127211 */ /* 0x000fe400078f18ff */
[----:B------:R-:W-:Y:S02]  /*0f60*/  SHF.R.S32.HI R22, RZ, 0x1f, R21 ;  /* 0x0000001fff167819 */ /* 0x000fe40000011415 */
[----:B------:R-:W-:-:S02]  /*0f70*/  LOP3.LUT R16, R16, 0xfffffff8, RZ, 0xc0, !PT ;  /* 0xfffffff810107812 */ /* 0x000fc400078ec0ff */
[----:B------:R-:W-:Y:S02]  /*0f80*/  LEA.HI R20, R20, R19, RZ, 0x3 ;  /* 0x0000001314147211 */ /* 0x000fe400078f18ff */
[----:B------:R-:W-:Y:S01]  /*0f90*/  LOP3.LUT R18, R18, 0xfffffff8, RZ, 0xc0, !PT ;  /* 0xfffffff812127812 */ /* 0x000fe200078ec0ff */
[----:B------:R-:W-:Y:S01]  /*0fa0*/  IMAD.IADD R15, R9, 0x1, -R16 ;  /* 0x00000001090f7824 */ /* 0x000fe200078e0a10 */
[----:B------:R-:W-:Y:S02]  /*0fb0*/  LEA.HI R22, R22, R21, RZ, 0x3 ;  /* 0x0000001516167211 */ /* 0x000fe400078f18ff */
[----:B------:R-:W-:Y:S01]  /*0fc0*/  LOP3.LUT R20, R20, 0xfffffff8, RZ, 0xc0, !PT ;  /* 0xfffffff814147812 */ /* 0x000fe200078ec0ff */
[----:B------:R-:W-:Y:S01]  /*0fd0*/  IMAD.IADD R16, R17, 0x1, -R18 ;  /* 0x0000000111107824 */ /* 0x000fe200078e0a12 */
[----:B------:R-:W-:Y:S02]  /*0fe0*/  IADD3 R9, R4, 0x14, RZ ;  /* 0x0000001404097810 */ /* 0x000fe40007ffe0ff */
        /* <DEDUP_REMOVED lines=16> */
[----:B------:R-:W-:Y:S01]  /*10f0*/  SHF.L.U32 R23, R22, 0x1, RZ ;  /* 0x0000000116177819 */ /* 0x000fe200000006ff */
[----:B------:R-:W-:Y:S01]  /*1100*/  IMAD.SHL.U32 R30, R30, 0x10, RZ ;  /* 0x000000101e1e7824 */ /* 0x000fe200078e00ff */
[----:B------:R-:W-:-:S02]  /*1110*/  LEA.HI R29, R29, R22, RZ, 0x2 ;  /* 0x000000161d1d7211 */ /* 0x000fc400078f10ff */
[----:B------:R-:W-:Y:S02]  /*1120*/  SHF.R.S32.HI R22, RZ, 0x1f, R21 ;  /* 0x0000001fff167819 */ /* 0x000fe40000011415 */
[----:B------:R-:W-:Y:S01]  /*1130*/  LEA.HI R20, R20, R9, RZ, 0x3 ;  /* 0x0000000914147211 */ /* 0x000fe200078f18ff */
[----:B------:R-:W-:Y:S01]  /*1140*/  IMAD.SHL.U32 R29, R29, 0x10, RZ ;  /* 0x000000101d1d7824 */ /* 0x000fe200078e00ff */
[----:B------:R-:W-:Y:S02]  /*1150*/  SHF.R.S32.HI R32, RZ, 0x1f, R23 ;  /* 0x0000001fff207819 */ /* 0x000fe40000011417 */
[----:B------:R-:W-:Y:S02]  /*1160*/  LEA.HI R22, R22, R21, RZ, 0x3 ;  /* 0x0000001516167211 */ /* 0x000fe400078f18ff */
[----:B------:R-:W-:Y:S02]  /*1170*/  LOP3.LUT R20, R20, 0xfffffff8, RZ, 0xc0, !PT ;  /* 0xfffffff814147812 */ /* 0x000fe400078ec0ff */
[----:B------:R-:W-:-:S02]  /*1180*/  SHF.R.S32.HI R34, RZ, 0x1f, R31 ;  /* 0x0000001fff227819 */ /* 0x000fc4000001141f */
[----:B------:R-:W-:Y:S02]  /*1190*/  LEA.HI R32, R32, R23, RZ, 0x3 ;  /* 0x0000001720207211 */ /* 0x000fe400078f18ff */
[----:B------:R-:W-:Y:S01]  /*11a0*/  LEA.HI R28, R28, R19, RZ, 0x2 ;  /* 0x000000131c1c7211 */ /* 0x000fe200078f10ff */
[----:B------:R-:W-:Y:S01]  /*11b0*/  IMAD.IADD R19, R9, 0x1, -R20 ;  /* 0x0000000109137824 */ /* 0x000fe200078e0a14 */
[----:B------:R-:W-:Y:S01]  /*11c0*/  LOP3.LUT R22, R22, 0xfffffff8, RZ, 0xc0, !PT ;  /* 0xfffffff816167812 */ /* 0x000fe200078ec0ff */
[----:B------:R-:W-:Y:S01]  /*11d0*/  VIADD R9, R4, 0x24 ;  /* 0x0000002404097836 */ /* 0x000fe20000000000 */
[----:B------:R-:W-:Y:S01]  /*11e0*/  LEA.HI R34, R34, R31, RZ, 0x3 ;  /* 0x0000001f22227211 */ /* 0x000fe200078f18ff */
[----:B------:R-:W-:Y:S01]  /*11f0*/  IMAD.SHL.U32 R28, R28, 0x10, RZ ;  /* 0x000000101c1c7824 */ /* 0x000fe200078e00ff */
[----:B------:R-:W-:Y:S01]  /*1200*/  LOP3.LUT R32, R32, 0xfffffff8, RZ, 0xc0, !PT ;  /* 0xfffffff820207812 */ /* 0x000fe200078ec0ff */
[----:B------:R-:W-:Y:S01]  /*1210*/  IMAD.IADD R20, R21, 0x1, -R22 ;  /* 0x0000000115147824 */ /* 0x000fe200078e0a16 */
[----:B------:R-:W-:-:S02]  /*1220*/  LOP3.LUT R34, R34, 0xfffffff8, RZ, 0xc0, !PT ;  /* 0xfffffff822227812 */ /* 0x000fc400078ec0ff */
[C---:B------:R-:W-:Y:S01]  /*1230*/  IADD3 R35, R4.reuse, 0x2c, RZ ;  /* 0x0000002c04237810 */ /* 0x040fe20007ffe0ff */
        /* <DEDUP_REMOVED lines=16> */
[----:B------:R-:W-:Y:S01]  /*1340*/  LEA.HI R44, R44, R35, RZ, 0x2 ;  /* 0x000000232c2c7211 */ /* 0x000fe200078f10ff */
[----:B------:R-:W-:Y:S01]  /*1350*/  IMAD.SHL.U32 R35, R35, 0x2, RZ ;  /* 0x0000000223237824 */ /* 0x000fe200078e00ff */
[----:B------:R-:W-:-:S02]  /*1360*/  LEA.HI R38, R38, R37, RZ, 0x3 ;  /* 0x0000002526267211 */ /* 0x000fc400078f18ff */
[----:B------:R-:W-:Y:S01]  /*1370*/  SHF.R.S32.HI R45, RZ, 0x1f, R36 ;  /* 0x0000001fff2d7819 */ /* 0x000fe20000011424 */
[----:B------:R-:W-:Y:S01]  /*1380*/  IMAD.SHL.U32 R56, R44, 0x10, RZ ;  /* 0x000000102c387824 */ /* 0x000fe200078e00ff */
        /* <DEDUP_REMOVED lines=18> */
[----:B------:R-:W-:Y:S01]  /*14b0*/  IADD3 R33, R35, -R36, RZ ;  /* 0x8000002423217210 */ /* 0x000fe20007ffe0ff */
[----:B------:R-:W-:Y:S01]  /*14c0*/  IMAD.SHL.U32 R35, R9, 0x2, RZ ;  /* 0x0000000209237824 */ /* 0x000fe200078e00ff */
[----:B------:R-:W-:-:S02]  /*14d0*/  SHF.R.S32.HI R36, RZ, 0x1f, R9 ;  /* 0x0000001fff247819 */ /* 0x000fc40000011409 */
[----:B------:R-:W-:Y:S01]  /*14e0*/  LEA.HI R47, R38, R37, RZ, 0x2 ;  /* 0x00000025262f7211 */ /* 0x000fe200078f10ff */
[----:B------:R-:W-:Y:S01]  /*14f0*/  IMAD.SHL.U32 R37, R37, 0x2, RZ ;  /* 0x0000000225257824 */ /* 0x000fe200078e00ff */
[----:B------:R-:W-:Y:S01]  /*1500*/  LEA.HI R46, R36, R9, RZ, 0x2 ;  /* 0x00000009242e7211 */ /* 0x000fe200078f10ff */
[----:B------:R-:W-:Y:S01]  /*1510*/  IMAD R9, R3, UR4, RZ ;  /* 0x0000000403097c24 */ /* 0x000fe2000f8e02ff */
[----:B------:R-:W-:Y:S01]  /*1520*/  SHF.R.S32.HI R36, RZ, 0x1f, R35 ;  /* 0x0000001fff247819 */ /* 0x000fe20000011423 */
[----:B------:R-:W-:Y:S01]  /*1530*/  UMOV UR4, 0x400 ;  /* 0x0000040000047882 */ /* 0x000fe20000000000 */
[----:B------:R-:W-:Y:S01]  /*1540*/  SHF.R.S32.HI R38, RZ, 0x1f, R37 ;  /* 0x0000001fff267819 */ /* 0x000fe20000011425 */
[----:B0-----:R-:W-:Y:S01]  /*1550*/  ULEA UR12, UR5, UR4, 0x18 ;  /* 0x00000004050c7291 */ /* 0x001fe2000f8ec03f */
[----:B------:R-:W-:Y:S01]  /*1560*/  LEA.HI R36, R36, R35, RZ, 0x3 ;  /* 0x0000002324247211 */ /* 0x000fe200078f18ff */
[----:B------:R-:W-:Y:S01]  /*1570*/  UIADD3 UR4, UR4, 0x120, URZ ;  /* 0x0000012004047890 */ /* 0x000fe2000fffe03f */
[----:B------:R-:W-:Y:S01]  /*1580*/  LEA.HI R38, R38, R37, RZ, 0x3 ;  /* 0x0000002526267211 */ /* 0x000fe200078f18ff */
[----:B------:R-:W-:Y:S01]  /*1590*/  IMAD.SHL.U32 R58, R46, 0x10, RZ ;  /* 0x000000102e3a7824 */ /* 0x000fe200078e00ff */
[----:B------:R-:W-:Y:S01]  /*15a0*/  SHF.R.S32.HI R41, RZ, 0x1f, R40 ;  /* 0x0000001fff297819 */ /* 0x000fe20000011428 */
[----:B------:R-:W-:Y:S01]  /*15b0*/  IMAD.SHL.U32 R61, R47, 0x10, RZ ;  /* 0x000000102f3d7824 */ /* 0x000fe200078e00ff */
[----:B------:R-:W-:Y:S01]  /*15c0*/  LOP3.LUT R36, R36, 0xfffffff8, RZ, 0xc0, !PT ;  /* 0xfffffff824247812 */ /* 0x000fe200078ec0ff */
[----:B------:R-:W-:Y:S01]  /*15d0*/  ULEA UR4, UR5, UR4, 0x18 ;  /* 0x0000000405047291 */ /* 0x000fe2000f8ec03f */
[----:B------:R-:W-:-:S02]  /*15e0*/  LOP3.LUT R38, R38, 0xfffffff8, RZ, 0xc0, !PT ;  /* 0xfffffff826267812 */ /* 0x000fc400078ec0ff */
[----:B------:R-:W-:Y:S01]  /*15f0*/  LEA.HI R41, R41, R40, RZ, 0x3 ;  /* 0x0000002829297211 */ /* 0x000fe200078f18ff */
[----:B------:R-:W-:Y:S01]  /*1600*/  IMAD.IADD R35, R35, 0x1, -R36 ;  /* 0x0000000123237824 */ /* 0x000fe200078e0a24 */
[----:B------:R-:W-:Y:S01]  /*1610*/  SHF.L.U32 R48, R63, 0x3, RZ ;  /* 0x000000033f307819 */ /* 0x000fe200000006ff */
[----:B------:R-:W-:Y:S01]  /*1620*/  IMAD.IADD R36, R37, 0x1, -R38 ;  /* 0x0000000125247824 */ /* 0x000fe200078e0a26 */
[----:B------:R-:W-:Y:S01]  /*1630*/  LOP3.LUT R41, R41, 0xfffffff8, RZ, 0xc0, !PT ;  /* 0xfffffff829297812 */ /* 0x000fe200078ec0ff */
[----:B------:R-:W-:Y:S01]  /*1640*/  IMAD.SHL.U32 R38, R39, 0x8, RZ ;  /* 0x0000000827267824 */ /* 0x000fe200078e00ff */
[----:B------:R-:W-:Y:S02]  /*1650*/  SHF.L.U32 R57, R43, 0x4, RZ ;  /* 0x000000042b397819 */ /* 0x000fe400000006ff */
[----:B------:R-:W-:Y:S01]  /*1660*/  SHF.R.S32.HI R42, RZ, 0x1f, R48 ;  /* 0x0000001fff2a7819 */ /* 0x000fe20000011430 */
[----:B------:R-:W-:Y:S01]  /*1670*/  IMAD.IADD R37, R40, 0x1, -R41 ;  /* 0x0000000128257824 */ /* 0x000fe200078e0a29 */
[----:B------:R-:W-:Y:S01]  /*1680*/  IADD3 R48, P0, R9, R48, RZ ;  /* 0x0000003009307210 */ /* 0x000fe20007f1e0ff */
[----:B------:R-:W-:Y:S01]  /*1690*/  IMAD.IADD R63, R63, 0x1, R38 ;  /* 0x000000013f3f7824 */ /* 0x000fe200078e0226 */
[----:B------:R-:W-:Y:S01]  /*16a0*/  SHF.L.U32 R24, R24, 0x4, RZ ;  /* 0x0000000418187819 */ /* 0x000fe200000006ff */
        /* <DEDUP_REMOVED lines=10> */
[----:B-1----:R-:W-:Y:S02]  /*1750*/  SHF.R.S32.HI R41, RZ, 0x1f, R51 ;  /* 0x0000001fff297819 */ /* 0x002fe40000011433 */
[----:B------:R-:W-:Y:S02]  /*1760*/  LEA R42, R4, UR12, 0x6 ;  /* 0x0000000c042a7c11 */ /* 0x000fe4000f8e30ff */
        /* <DEDUP_REMOVED lines=24> */
.L_x_24468:
        /* <DEDUP_REMOVED lines=24> */
[----:B0-----:R-:W-:-:S03]  /*1a70*/  IMAD.MOV R24, RZ, RZ, -R25 ;  /* 0x000000ffff187224 */ /* 0x001fc600078e0a19 */
        /* <DEDUP_REMOVED lines=36> */
[----:B------:R-:W-:Y:S01]  /*1cc0*/  LEA.HI.X.SX32 R28, R14, R53, 0x1, P0 ;  /* 0x000000350e1c7211 */ /* 0x000fe200000f0eff */
[----:B------:R0:W2:Y:S03]  /*1cd0*/  LDG.E.CONSTANT R81, desc[UR10][R24.64] ;  /* 0x0000000a18517981 */ /* 0x0000a6000c1e9900 */
[----:B------:R-:W-:-:S05]  /*1ce0*/  LEA.HI.X R27, R27, UR9, R28, 0x1, P1 ;  /* 0x000000091b1b7c11 */ /* 0x000fca00088f0c1c */
[----:B------:R1:W3:Y:S01]  /*1cf0*/  LDG.E.CONSTANT R80, desc[UR10][R26.64] ;  /* 0x0000000a1a507981 */ /* 0x0002e2000c1e9900 */
[----:B------:R-:W-:-:S04]  /*1d00*/  IADD3 R28, P0, P1, R16, R52, R43 ;  /* 0x00000034101c7210 */ /* 0x000fc8000791e02b */
[----:B------:R-:W-:Y:S02]  /*1d10*/  IADD3.X R29, R29, R53, R30, P0, P1 ;  /* 0x000000351d1d7210 */ /* 0x000fe400007e241e */
[----:B------:R-:W-:-:S04]  /*1d20*/  LEA R82, P0, R28, UR8, 0x1 ;  /* 0x000000081c527c11 */ /* 0x000fc8000f8008ff */
[----:B------:R-:W-:-:S05]  /*1d30*/  LEA.HI.X R83, R28, UR9, R29, 0x1, P0 ;  /* 0x000000091c537c11 */ /* 0x000fca00080f0c1d */
[----:B------:R-:W4:Y:S01]  /*1d40*/  LDG.E.CONSTANT R82, desc[UR10][R82.64] ;  /* 0x0000000a52527981 */ /* 0x000f22000c1e9900 */
[--C-:B------:R-:W-:Y:S02]  /*1d50*/  SHF.R.S32.HI R28, RZ, 0x1f, R46.reuse ;  /* 0x0000001fff1c7819 */ /* 0x100fe4000001142e */
[----:B0-----:R-:W-:Y:S02]  /*1d60*/  SHF.R.S32.HI R24, RZ, 0x1f, R17 ;  /* 0x0000001fff187819 */ /* 0x001fe40000011411 */
[----:B------:R-:W-:-:S04]  /*1d70*/  IADD3 R25, P0, P1, R17, R52, R46 ;  /* 0x0000003411197210 */ /* 0x000fc8000791e02e */
[----:B-1----:R-:W-:Y:S02]  /*1d80*/  IADD3.X R26, R24, R53, R28, P0, P1 ;  /* 0x00000035181a7210 */ /* 0x002fe400007e241c */
[----:B------:R-:W-:-:S04]  /*1d90*/  LEA R24, P0, R25, UR8, 0x1 ;  /* 0x0000000819187c11 */ /* 0x000fc8000f8008ff */
[----:B------:R-:W-:Y:S02]  /*1da0*/  LEA.HI.X R25, R25, UR9, R26, 0x1, P0 ;  /* 0x0000000919197c11 */ /* 0x000fe400080f0c1a */
[----:B------:R-:W-:-:S03]  /*1db0*/  SHF.R.S32.HI R28, RZ, 0x1f, R18 ;  /* 0x0000001fff1c7819 */ /* 0x000fc60000011412 */
[----:B------:R0:W5:Y:S01]  /*1dc0*/  LDG.E.CONSTANT R84, desc[UR10][R24.64] ;  /* 0x0000000a18547981 */ /* 0x000162000c1e9900 */
[--C-:B------:R-:W-:Y:S02]  /*1dd0*/  SHF.R.S32.HI R26, RZ, 0x1f, R45.reuse ;  /* 0x0000001fff1a7819 */ /* 0x100fe4000001142d */
[----:B------:R-:W-:-:S04]  /*1de0*/  IADD3 R27, P0, P1, R18, R52, R45 ;  /* 0x00000034121b7210 */ /* 0x000fc8000791e02d */
[----:B------:R-:W-:Y:S02]  /*1df0*/  IADD3.X R28, R28, R53, R26, P0, P1 ;  /* 0x000000351c1c7210 */ /* 0x000fe400007e241a */
[----:B------:R-:W-:-:S04]  /*1e00*/  LEA R26, P0, R27, UR8, 0x1 ;  /* 0x000000081b1a7c11 */ /* 0x000fc8000f8008ff */
[----:B------:R-:W-:-:S05]  /*1e10*/  LEA.HI.X R27, R27, UR9, R28, 0x1, P0 ;  /* 0x000000091b1b7c11 */ /* 0x000fca00080f0c1c */
[----:B------:R1:W5:Y:S01]  /*1e20*/  LDG.E.CONSTANT R78, desc[UR10][R26.64] ;  /* 0x0000000a1a4e7981 */ /* 0x000362000c1e9900 */
[--C-:B------:R-:W-:Y:S02]  /*1e30*/  SHF.R.S32.HI R30, RZ, 0x1f, R50.reuse ;  /* 0x0000001fff1e7819 */ /* 0x100fe40000011432 */
[----:B------:R-:W-:Y:S02]  /*1e40*/  SHF.R.S32.HI R29, RZ, 0x1f, R19 ;  /* 0x0000001fff1d7819 */ /* 0x000fe40000011413 */
[----:B------:R-:W-:-:S04]  /*1e50*/  IADD3 R28, P0, P1, R19, R52, R50 ;  /* 0x00000034131c7210 */ /* 0x000fc8000791e032 */
[----:B0-----:R-:W-:Y:S02]  /*1e60*/  IADD3.X R25, R29, R53, R30, P0, P1 ;  /* 0x000000351d197210 */ /* 0x001fe400007e241e */
[----:B------:R-:W-:-:S04]  /*1e70*/  LEA R24, P0, R28, UR8, 0x1 ;  /* 0x000000081c187c11 */ /* 0x000fc8000f8008ff */
[----:B------:R-:W-:Y:S02]  /*1e80*/  LEA.HI.X R25, R28, UR9, R25, 0x1, P0 ;  /* 0x000000091c197c11 */ /* 0x000fe400080f0c19 */
[----:B------:R-:W0:Y:S04]  /*1e90*/  LDS.128 R28, [R42] ;  /* 0x000000002a1c7984 */ /* 0x000e280000000c00 */
[----:B------:R1:W5:Y:S02]  /*1ea0*/  LDG.E.CONSTANT R85, desc[UR10][R24.64] ;  /* 0x0000000a18557981 */ /* 0x000364000c1e9900 */
[----:B-1----:R-:W-:Y:S02]  /*1eb0*/  SHF.R.S32.HI R27, RZ, 0x1f, R20 ;  /* 0x0000001fff1b7819 */ /* 0x002fe40000011414 */
[----:B------:R-:W-:Y:S01]  /*1ec0*/  SHF.R.S32.HI R24, RZ, 0x1f, R47 ;  /* 0x0000001fff187819 */ /* 0x000fe2000001142f */
[----:B0-----:R-:W-:-:S02]  /*1ed0*/  HADD2.F32 R83, -RZ, R29.H0_H0 ;  /* 0x2000001dff537230 */ /* 0x001fc40000004100 */
[----:B------:R-:W-:Y:S02]  /*1ee0*/  HADD2.F32 R29, -RZ, R29.H1_H1 ;  /* 0x3000001dff1d7230 */ /* 0x000fe40000004100 */
[----:B--2---:R-:W-:-:S05]  /*1ef0*/  HADD2.F32 R86, -RZ, R81.H0_H0 ;  /* 0x20000051ff567230 */ /* 0x004fca0000004100 */
[----:B------:R-:W-:Y:S01]  /*1f00*/  FMUL.FTZ R88, R83, R86 ;  /* 0x0000005653587220 */ /* 0x000fe20000410000 */
[----:B------:R-:W-:Y:S02]  /*1f10*/  HADD2.F32 R86, -RZ, R81.H1_H1 ;  /* 0x30000051ff567230 */ /* 0x000fe40000004100 */
[----:B------:R-:W-:Y:S02]  /*1f20*/  HADD2.F32 R83, -RZ, R28.H0_H0 ;  /* 0x2000001cff537230 */ /* 0x000fe40000004100 */
[----:B---3--:R-:W-:Y:S02]  /*1f30*/  HADD2.F32 R26, -RZ, R80.H0_H0 ;  /* 0x20000050ff1a7230 */ /* 0x008fe40000004100 */
[----:B------:R-:W-:Y:S01]  /*1f40*/  FMUL.FTZ R29, R29, R86 ;  /* 0x000000561d1d7220 */ /* 0x000fe20000410000 */
[----:B------:R-:W-:Y:S01]  /*1f50*/  HADD2.F32 R86, -RZ, R28.H1_H1 ;  /* 0x3000001cff567230 */ /* 0x000fe20000004100 */
[----:B------:R-:W-:Y:S01]  /*1f60*/  SHF.R.S32.HI R28, RZ, 0x1f, R51 ;  /* 0x0000001fff1c7819 */ /* 0x000fe20000011433 */
[----:B------:R-:W-:-:S02]  /*1f70*/  HADD2.F32 R25, -RZ, R80.H1_H1 ;  /* 0x30000050ff197230 */ /* 0x000fc40000004100 */
[----:B------:R-:W-:Y:S01]  /*1f80*/  FFMA.FTZ R83, R83, R26, R88 ;  /* 0x0000001a53537223 */ /* 0x000fe20000010058 */
[-C--:B------:R-:W-:Y:S02]  /*1f90*/  IADD3 R26, P0, P1, R20, R52.reuse, R47 ;  /* 0x00000034141a7210 */ /* 0x080fe4000791e02f */
[----:B------:R-:W-:Y:S02]  /*1fa0*/  FFMA.FTZ R86, R86, R25, R29 ;  /* 0x0000001956567223 */ /* 0x000fe4000001001d */
[----:B------:R-:W-:Y:S02]  /*1fb0*/  IADD3.X R27, R27, R53, R24, P0, P1 ;  /* 0x000000351b1b7210 */ /* 0x000fe400007e2418 */
[----:B------:R-:W-:Y:S02]  /*1fc0*/  SHF.R.S32.HI R25, RZ, 0x1f, R21 ;  /* 0x0000001fff197819 */ /* 0x000fe40000011415 */
[----:B------:R-:W-:Y:S02]  /*1fd0*/  IADD3 R24, P1, P2, R21, R52, R51 ;  /* 0x0000003415187210 */ /* 0x000fe40007a3e033 */
[----:B------:R-:W-:-:S02]  /*1fe0*/  LEA R80, P0, R26, UR8, 0x1 ;  /* 0x000000081a507c11 */ /* 0x000fc4000f8008ff */
[----:B------:R-:W-:Y:S02]  /*1ff0*/  IADD3.X R25, R25, R53, R28, P1, P2 ;  /* 0x0000003519197210 */ /* 0x000fe40000fe441c */
[----:B------:R-:W-:Y:S02]  /*2000*/  LEA.HI.X R81, R26, UR9, R27, 0x1, P0 ;  /* 0x000000091a517c11 */ /* 0x000fe400080f0c1b */
[C---:B------:R-:W-:Y:S01]  /*2010*/  LEA R28, P0, R24.reuse, UR8, 0x1 ;  /* 0x00000008181c7c11 */ /* 0x040fe2000f8008ff */
[----:B------:R-:W-:Y:S02]  /*2020*/  HADD2.F32 R88, -RZ, R30.H0_H0 ;  /* 0x2000001eff587230 */ /* 0x000fe40000004100 */
[----:B------:R-:W2:Y:S01]  /*2030*/  LDG.E.CONSTANT R87, desc[UR10][R80.64] ;  /* 0x0000000a50577981 */ /* 0x000ea2000c1e9900 */
[----:B------:R-:W-:Y:S01]  /*2040*/  LEA.HI.X R29, R24, UR9, R25, 0x1, P0 ;  /* 0x00000009181d7c11 */ /* 0x000fe200080f0c19 */
[----:B----4-:R-:W-:Y:S02]  /*2050*/  HADD2.F32 R89, -RZ, R82.H0_H0 ;  /* 0x20000052ff597230 */ /* 0x010fe40000004100 */
[----:B------:R-:W0:Y:S03]  /*2060*/  LDS.128 R24, [R42+0x10] ;  /* 0x000010002a187984 */ /* 0x000e260000000c00 */
[----:B------:R-:W-:-:S02]  /*2070*/  FFMA.FTZ R88, R88, R89, R83 ;  /* 0x0000005958587223 */ /* 0x000fc40000010053 */
[----:B------:R1:W3:Y:S01]  /*2080*/  LDG.E.CONSTANT R83, desc[UR10][R28.64] ;  /* 0x0000000a1c537981 */ /* 0x0002e2000c1e9900 */
[----:B------:R-:W-:Y:S02]  /*2090*/  HADD2.F32 R89, -RZ, R30.H1_H1 ;  /* 0x3000001eff597230 */ /* 0x000fe40000004100 */
[----:B------:R-:W-:Y:S02]  /*20a0*/  HADD2.F32 R82, -RZ, R82.H1_H1 ;  /* 0x30000052ff527230 */ /* 0x000fe40000004100 */
[----:B-----5:R-:W-:-:S03]  /*20b0*/  HADD2.F32 R30, -RZ, R84.H0_H0 ;  /* 0x20000054ff1e7230 */ /* 0x020fc60000004100 */
[----:B------:R-:W-:Y:S01]  /*20c0*/  FFMA.FTZ R82, R89, R82, R86 ;  /* 0x0000005259527223 */ /* 0x000fe20000010056 */
[--C-:B------:R-:W-:Y:S01]  /*20d0*/  HADD2.F32 R89, -RZ, R31.reuse.H0_H0 ;  /* 0x2000001fff597230 */ /* 0x100fe20000004100 */
[--C-:B-1----:R-:W-:Y:S02]  /*20e0*/  SHF.R.S32.HI R29, RZ, 0x1f, R55.reuse ;  /* 0x0000001fff1d7819 */ /* 0x102fe40000011437 */
[----:B------:R-:W-:Y:S02]  /*20f0*/  IADD3 R28, P0, P1, R22, R52, R55 ;  /* 0x00000034161c7210 */ /* 0x000fe4000791e037 */
[----:B------:R-:W-:Y:S01]  /*2100*/  FFMA.FTZ R89, R89, R30, R88 ;  /* 0x0000001e59597223 */ /* 0x000fe20000010058 */
[----:B------:R-:W-:Y:S01]  /*2110*/  SHF.R.S32.HI R30, RZ, 0x1f, R22 ;  /* 0x0000001fff1e7819 */ /* 0x000fe20000011416 */
[----:B------:R-:W-:Y:S02]  /*2120*/  HADD2.F32 R31, -RZ, R31.H1_H1 ;  /* 0x3000001fff1f7230 */ /* 0x000fe40000004100 */
[----:B------:R-:W-:Y:S01]  /*2130*/  HADD2.F32 R80, -RZ, R84.H1_H1 ;  /* 0x30000054ff507230 */ /* 0x000fe20000004100 */
[----:B------:R-:W-:-:S02]  /*2140*/  IADD3.X R29, R30, R53, R29, P0, P1 ;  /* 0x000000351e1d7210 */ /* 0x000fc400007e241d */
[C---:B------:R-:W-:Y:S02]  /*2150*/  LEA R30, P0, R28.reuse, UR8, 0x1 ;  /* 0x000000081c1e7c11 */ /* 0x040fe4000f8008ff */
[----:B------:R-:W-:Y:S02]  /*2160*/  FFMA.FTZ R80, R31, R80, R82 ;  /* 0x000000501f507223 */ /* 0x000fe40000010052 */
[----:B------:R-:W-:Y:S01]  /*2170*/  LEA.HI.X R31, R28, UR9, R29, 0x1, P0 ;  /* 0x000000091c1f7c11 */ /* 0x000fe200080f0c1d */
[----:B------:R-:W-:-:S04]  /*2180*/  HADD2.F32 R29, -RZ, R78.H0_H0 ;  /* 0x2000004eff1d7230 */ /* 0x000fc80000004100 */
[----:B------:R1:W4:Y:S01]  /*2190*/  LDG.E.CONSTANT R86, desc[UR10][R30.64] ;  /* 0x0000000a1e567981 */ /* 0x000322000c1e9900 */
[----:B0-----:R-:W-:-:S05]  /*21a0*/  HADD2.F32 R28, -RZ, R24.H0_H0 ;  /* 0x20000018ff1c7230 */ /* 0x001fca0000004100 */
[----:B------:R-:W-:Y:S01]  /*21b0*/  FFMA.FTZ R89, R28, R29, R89 ;  /* 0x0000001d1c597223 */ /* 0x000fe20000010059 */
[----:B------:R-:W-:-:S04]  /*21c0*/  IADD3 R29, P0, P1, R23, R52, R54 ;  /* 0x00000034171d7210 */ /* 0x000fc8000791e036 */
[----:B------:R-:W-:Y:S02]  /*21d0*/  LEA R28, P2, R29, UR8, 0x1 ;  /* 0x000000081d1c7c11 */ /* 0x000fe4000f8408ff */
[----:B------:R-:W-:Y:S01]  /*21e0*/  IADD3.X R82, R73, R53, R64, P0, P1 ;  /* 0x0000003549527210 */ /* 0x000fe200007e2440 */
[----:B------:R-:W-:-:S03]  /*21f0*/  HADD2.F32 R81, -RZ, R24.H1_H1 ;  /* 0x30000018ff517230 */ /* 0x000fc60000004100 */
[----:B------:R-:W-:Y:S01]  /*2200*/  LEA.HI.X R29, R29, UR9, R82, 0x1, P2 ;  /* 0x000000091d1d7c11 */ /* 0x000fe200090f0c52 */
[----:B------:R-:W-:-:S04]  /*2210*/  HADD2.F32 R24, -RZ, R78.H1_H1 ;  /* 0x3000004eff187230 */ /* 0x000fc80000004100 */
[----:B------:R0:W5:Y:S01]  /*2220*/  LDG.E.CONSTANT R78, desc[UR10][R28.64] ;  /* 0x0000000a1c4e7981 */ /* 0x000162000c1e9900 */
[----:B------:R-:W-:Y:S01]  /*2230*/  FFMA.FTZ R24, R81, R24, R80 ;  /* 0x0000001851187223 */ /* 0x000fe20000010050 */
[----:B------:R-:W-:Y:S02]  /*2240*/  HADD2.F32 R80, -RZ, R25.H0_H0 ;  /* 0x20000019ff507230 */ /* 0x000fe40000004100 */
[----:B------:R-:W-:Y:S01]  /*2250*/  HADD2.F32 R81, -RZ, R85.H0_H0 ;  /* 0x20000055ff517230 */ /* 0x000fe20000004100 */
[----:B------:R-:W-:-:S04]  /*2260*/  IADD3 R82, P0, P1, R32, R52, R57 ;  /* 0x0000003420527210 */ /* 0x000fc8000791e039 */
[----:B------:R-:W-:Y:S01]  /*2270*/  FFMA.FTZ R89, R80, R81, R89 ;  /* 0x0000005150597223 */ /* 0x000fe20000010059 */
[----:B------:R-:W-:Y:S02]  /*2280*/  LEA R80, P2, R82, UR8, 0x1 ;  /* 0x0000000852507c11 */ /* 0x000fe4000f8408ff */
[-C--:B-1----:R-:W-:Y:S02]  /*2290*/  IADD3.X R31, R72, R53.reuse, R65, P0, P1 ;  /* 0x00000035481f7210 */ /* 0x082fe400007e2441 */
[-C--:B------:R-:W-:Y:S02]  /*22a0*/  IADD3 R30, P0, P1, R33, R52.reuse, R56 ;  /* 0x00000034211e7210 */ /* 0x080fe4000791e038 */
[----:B------:R-:W-:Y:S02]  /*22b0*/  LEA.HI.X R81, R82, UR9, R31, 0x1, P2 ;  /* 0x0000000952517c11 */ /* 0x000fe400090f0c1f */
[----:B------:R-:W-:Y:S02]  /*22c0*/  LEA R92, P2, R30, UR8, 0x1 ;  /* 0x000000081e5c7c11 */ /* 0x000fe4000f8408ff */
[----:B0-----:R-:W-:Y:S01]  /*22d0*/  IADD3.X R29, R75, R53, R66, P0, P1 ;  /* 0x000000354b1d7210 */ /* 0x001fe200007e2442 */
[----:B------:R-:W5:Y:S01]  /*22e0*/  LDG.E.CONSTANT R80, desc[UR10][R80.64] ;  /* 0x0000000a50507981 */ /* 0x000f62000c1e9900 */
[----:B------:R-:W-:-:S02]  /*22f0*/  IADD3 R28, P0, P1, R34, R52, R59 ;  /* 0x00000034221c7210 */ /* 0x000fc4000791e03b */
[----:B------:R-:W-:Y:S02]  /*2300*/  LEA.HI.X R93, R30, UR9, R29, 0x1, P2 ;  /* 0x000000091e5d7c11 */ /* 0x000fe400090f0c1d */
[----:B------:R-:W-:Y:S02]  /*2310*/  LEA R90, P2, R28, UR8, 0x1 ;  /* 0x000000081c5a7c11 */ /* 0x000fe4000f8408ff */
[----:B------:R-:W-:Y:S01]  /*2320*/  IADD3.X R29, R74, R53, R67, P0, P1 ;  /* 0x000000354a1d7210 */ /* 0x000fe200007e2443 */
[----:B------:R0:W5:Y:S03]  /*2330*/  LDG.E.CONSTANT R81, desc[UR10][R92.64] ;  /* 0x0000000a5c517981 */ /* 0x000166000c1e9900 */
[----:B------:R-:W-:Y:S02]  /*2340*/  LEA.HI.X R91, R28, UR9, R29, 0x1, P2 ;  /* 0x000000091c5b7c11 */ /* 0x000fe400090f0c1d */
[----:B------:R-:W-:-:S03]  /*2350*/  IADD3 R29, P0, P1, R35, R52, R58 ;  /* 0x00000034231d7210 */ /* 0x000fc6000791e03a */
[----:B------:R1:W5:Y:S01]  /*2360*/  LDG.E.CONSTANT R82, desc[UR10][R90.64] ;  /* 0x0000000a5a527981 */ /* 0x000362000c1e9900 */
[-C--:B------:R-:W-:Y:S02]  /*2370*/  IADD3.X R30, R77, R53.reuse, R68, P0, P1 ;  /* 0x000000354d1e7210 */ /* 0x080fe400007e2444 */
[-C--:B------:R-:W-:Y:S02]  /*2380*/  IADD3 R31, P0, P1, R36, R52.reuse, R61 ;  /* 0x00000034241f7210 */ /* 0x080fe4000791e03d */
[C---:B------:R-:W-:Y:S02]  /*2390*/  LEA R28, P2, R29.reuse, UR8, 0x1 ;  /* 0x000000081d1c7c11 */ /* 0x040fe4000f8408ff */
[----:B------:R-:W-:Y:S02]  /*23a0*/  IADD3.X R84, R76, R53, R69, P0, P1 ;  /* 0x000000354c547210 */ /* 0x000fe400007e2445 */
[----:B------:R-:W-:Y:S02]  /*23b0*/  LEA.HI.X R29, R29, UR9, R30, 0x1, P2 ;  /* 0x000000091d1d7c11 */ /* 0x000fe400090f0c1e */
[----:B0-----:R-:W-:-:S02]  /*23c0*/  IADD3 R92, P0, P1, R37, R52, R60 ;  /* 0x00000034255c7210 */ /* 0x001fc4000791e03c */
[----:B------:R-:W-:Y:S02]  /*23d0*/  LEA R30, P2, R31, UR8, 0x1 ;  /* 0x000000081f1e7c11 */ /* 0x000fe4000f8408ff */
[----:B------:R-:W-:Y:S02]  /*23e0*/  IADD3.X R53, R79, R53, R70, P0, P1 ;  /* 0x000000354f357210 */ /* 0x000fe400007e2446 */
[----:B------:R-:W-:Y:S02]  /*23f0*/  LEA.HI.X R31, R31, UR9, R84, 0x1, P2 ;  /* 0x000000091f1f7c11 */ /* 0x000fe400090f0c54 */
[C---:B------:R-:W-:Y:S01]  /*2400*/  LEA R52, P0, R92.reuse, UR8, 0x1 ;  /* 0x000000085c347c11 */ /* 0x040fe2000f8008ff */
[----:B------:R3:W5:Y:S03]  /*2410*/  LDG.E.CONSTANT R84, desc[UR10][R28.64] ;  /* 0x0000000a1c547981 */ /* 0x000766000c1e9900 */
[----:B------:R-:W-:Y:S01]  /*2420*/  LEA.HI.X R53, R92, UR9, R53, 0x1, P0 ;  /* 0x000000095c357c11 */ /* 0x000fe200080f0c35 */
[----:B------:R0:W5:Y:S04]  /*2430*/  LDG.E.CONSTANT R88, desc[UR10][R30.64] ;  /* 0x0000000a1e587981 */ /* 0x000168000c1e9900 */
[----:B------:R5:W5:Y:S01]  /*2440*/  LDG.E.CONSTANT R52, desc[UR10][R52.64] ;  /* 0x0000000a34347981 */ /* 0x000b62000c1e9900 */
[----:B------:R-:W-:-:S02]  /*2450*/  HADD2.F32 R25, -RZ, R25.H1_H1 ;  /* 0x30000019ff197230 */ /* 0x000fc40000004100 */
[----:B------:R-:W-:Y:S02]  /*2460*/  HADD2.F32 R85, -RZ, R85.H1_H1 ;  /* 0x30000055ff557230 */ /* 0x000fe40000004100 */
[----:B-1----:R-:W-:-:S03]  /*2470*/  HADD2.F32 R90, -RZ, R26.H0_H0 ;  /* 0x2000001aff5a7230 */ /* 0x002fc60000004100 */
[----:B------:R-:W-:Y:S01]  /*2480*/  FFMA.FTZ R24, R25, R85, R24 ;  /* 0x0000005519187223 */ /* 0x000fe20000010018 */
[----:B------:R-:W-:Y:S01]  /*2490*/  UMOV UR4, 0xffffffff ;  /* 0xffffffff00047882 */ /* 0x000fe20000000000 */
[----:B------:R-:W-:Y:S01]  /*24a0*/  FSETP.NEU.FTZ.AND P0, PT, R0, RZ, PT ;  /* 0x000000ff0000720b */ /* 0x000fe20003f1d000 */
[----:B--2---:R-:W-:-:S05]  /*24b0*/  HADD2.F32 R25, -RZ, R87.H0_H0 ;  /* 0x20000057ff197230 */ /* 0x004fca0000004100 */
[----:B------:R-:W-:Y:S01]  /*24c0*/  FFMA.FTZ R89, R90, R25, R89 ;  /* 0x000000195a597223 */ /* 0x000fe20000010059 */
[----:B------:R-:W-:Y:S02]  /*24d0*/  HADD2.F32 R25, -RZ, R26.H1_H1 ;  /* 0x3000001aff197230 */ /* 0x000fe40000004100 */
[----:B------:R-:W-:Y:S02]  /*24e0*/  HADD2.F32 R26, -RZ, R27.H0_H0 ;  /* 0x2000001bff1a7230 */ /* 0x000fe40000004100 */
[----:B---3--:R-:W-:-:S05]  /*24f0*/  HADD2.F32 R28, -RZ, R83.H0_H0 ;  /* 0x20000053ff1c7230 */ /* 0x008fca0000004100 */
[----:B------:R-:W-:Y:S02]  /*2500*/  FFMA.FTZ R26, R26, R28, R89 ;  /* 0x0000001c1a1a7223 */ /* 0x000fe40000010059 */
[----:B0-----:R-:W0:Y:S01]  /*2510*/  LDS.128 R28, [R42+0x20] ;  /* 0x000020002a1c7984 */ /* 0x001e220000000c00 */
[----:B------:R-:W-:Y:S02]  /*2520*/  HADD2.F32 R87, -RZ, R87.H1_H1 ;  /* 0x30000057ff577230 */ /* 0x000fe40000004100 */
[----:B------:R-:W-:Y:S02]  /*2530*/  HADD2.F32 R27, -RZ, R27.H1_H1 ;  /* 0x3000001bff1b7230 */ /* 0x000fe40000004100 */
[----:B------:R-:W-:Y:S02]  /*2540*/  HADD2.F32 R83, -RZ, R83.H1_H1 ;  /* 0x30000053ff537230 */ /* 0x000fe40000004100 */
[----:B------:R-:W-:-:S04]  /*2550*/  FFMA.FTZ R24, R25, R87, R24 ;  /* 0x0000005719187223 */ /* 0x000fc80000010018 */
[----:B------:R-:W-:Y:S01]  /*2560*/  FFMA.FTZ R24, R27, R83, R24 ;  /* 0x000000531b187223 */ /* 0x000fe20000010018 */
[--C-:B----4-:R-:W-:Y:S02]  /*2570*/  HADD2.F32 R27, -RZ, R86.reuse.H0_H0 ;  /* 0x20000056ff1b7230 */ /* 0x110fe40000004100 */
[----:B------:R-:W-:Y:S02]  /*2580*/  HADD2.F32 R86, -RZ, R86.H1_H1 ;  /* 0x30000056ff567230 */ /* 0x000fe40000004100 */
[----:B0-----:R-:W-:-:S05]  /*2590*/  HADD2.F32 R25, -RZ, R28.H0_H0 ;  /* 0x2000001cff197230 */ /* 0x001fca0000004100 */
[----:B------:R-:W-:Y:S01]  /*25a0*/  FFMA.FTZ R26, R25, R27, R26 ;  /* 0x0000001b191a7223 */ /* 0x000fe2000001001a */
[----:B------:R-:W-:Y:S02]  /*25b0*/  HADD2.F32 R25, -RZ, R28.H1_H1 ;  /* 0x3000001cff197230 */ /* 0x000fe40000004100 */
[----:B------:R-:W-:Y:S02]  /*25c0*/  HADD2.F32 R27, -RZ, R29.H0_H0 ;  /* 0x2000001dff1b7230 */ /* 0x000fe40000004100 */
[----:B-----5:R-:W-:Y:S02]  /*25d0*/  HADD2.F32 R28, -RZ, R78.H0_H0 ;  /* 0x2000004eff1c7230 */ /* 0x020fe40000004100 */
[----:B------:R-:W-:-:S03]  /*25e0*/  FFMA.FTZ R86, R25, R86, R24 ;  /* 0x0000005619567223 */ /* 0x000fc60000010018 */
[----:B------:R-:W-:Y:S02]  /*25f0*/  FFMA.FTZ R28, R27, R28, R26 ;  /* 0x0000001c1b1c7223 */ /* 0x000fe4000001001a */
[----:B------:R-:W0:Y:S01]  /*2600*/  LDS.128 R24, [R42+0x30] ;  /* 0x000030002a187984 */ /* 0x000e220000000c00 */
[----:B------:R-:W-:Y:S02]  /*2610*/  HADD2.F32 R29, -RZ, R29.H1_H1 ;  /* 0x3000001dff1d7230 */ /* 0x000fe40000004100 */
[----:B------:R-:W-:Y:S02]  /*2620*/  HADD2.F32 R78, -RZ, R78.H1_H1 ;  /* 0x3000004eff4e7230 */ /* 0x000fe40000004100 */
[----:B------:R-:W-:-:S03]  /*2630*/  HADD2.F32 R53, -RZ, R30.H0_H0 ;  /* 0x2000001eff357230 */ /* 0x000fc60000004100 */
[----:B------:R-:W-:Y:S01]  /*2640*/  FFMA.FTZ R29, R29, R78, R86 ;  /* 0x0000004e1d1d7223 */ /* 0x000fe20000010056 */
[----:B------:R-:W-:Y:S02]  /*2650*/  HADD2.F32 R30, -RZ, R30.H1_H1 ;  /* 0x3000001eff1e7230 */ /* 0x000fe40000004100 */
        /* <DEDUP_REMOVED lines=14> */
[--C-:B------:R-:W-:Y:S02]  /*2740*/  HADD2.F32 R53, -RZ, R25.reuse.H0_H0 ;  /* 0x20000019ff357230 */ /* 0x100fe40000004100 */
[----:B------:R-:W-:Y:S01]  /*2750*/  FFMA.FTZ R28, R31, R30, R28 ;  /* 0x0000001e1f1c7223 */ /* 0x000fe2000001001c */
[----:B------:R-:W-:-:S02]  /*2760*/  HADD2.F32 R25, -RZ, R25.H1_H1 ;  /* 0x30000019ff197230 */ /* 0x000fc40000004100 */
[--C-:B------:R-:W-:Y:S02]  /*2770*/  HADD2.F32 R78, -RZ, R84.reuse.H0_H0 ;  /* 0x20000054ff4e7230 */ /* 0x100fe40000004100 */
[----:B------:R-:W-:Y:S01]  /*2780*/  FFMA.FTZ R24, R24, R82, R29 ;  /* 0x0000005218187223 */ /* 0x000fe2000001001d */
[----:B------:R-:W-:Y:S02]  /*2790*/  HADD2.F32 R84, -RZ, R84.H1_H1 ;  /* 0x30000054ff547230 */ /* 0x000fe40000004100 */
[--C-:B------:R-:W-:Y:S02]  /*27a0*/  HADD2.F32 R29, -RZ, R26.reuse.H0_H0 ;  /* 0x2000001aff1d7230 */ /* 0x100fe40000004100 */
[----:B------:R-:W-:Y:S02]  /*27b0*/  HADD2.F32 R31, -RZ, R26.H1_H1 ;  /* 0x3000001aff1f7230 */ /* 0x000fe40000004100 */
[--C-:B------:R-:W-:Y:S02]  /*27c0*/  HADD2.F32 R26, -RZ, R88.reuse.H0_H0 ;  /* 0x20000058ff1a7230 */ /* 0x100fe40000004100 */
[----:B------:R-:W-:Y:S01]  /*27d0*/  FFMA.FTZ R28, R53, R78, R28 ;  /* 0x0000004e351c7223 */ /* 0x000fe2000001001c */
[----:B------:R-:W-:-:S02]  /*27e0*/  HADD2.F32 R88, -RZ, R88.H1_H1 ;  /* 0x30000058ff587230 */ /* 0x000fc40000004100 */
[----:B------:R-:W-:Y:S01]  /*27f0*/  FFMA.FTZ R24, R25, R84, R24 ;  /* 0x0000005419187223 */ /* 0x000fe20000010018 */
[--C-:B------:R-:W-:Y:S02]  /*2800*/  HADD2.F32 R53, -RZ, R27.reuse.H0_H0 ;  /* 0x2000001bff357230 */ /* 0x100fe40000004100 */
[--C-:B------:R-:W-:Y:S02]  /*2810*/  HADD2.F32 R25, -RZ, R52.reuse.H0_H0 ;  /* 0x20000034ff197230 */ /* 0x100fe40000004100 */
[----:B------:R-:W-:Y:S01]  /*2820*/  FFMA.FTZ R26, R29, R26, R28 ;  /* 0x0000001a1d1a7223 */ /* 0x000fe2000001001c */
[----:B------:R-:W-:Y:S02]  /*2830*/  HADD2.F32 R27, -RZ, R27.H1_H1 ;  /* 0x3000001bff1b7230 */ /* 0x000fe40000004100 */
        /* <DEDUP_REMOVED lines=9> */
.L_x_24506:
        /* <DEDUP_REMOVED lines=13> */
.L_x_24465:
[----:B------:R-:W-:-:S13]  /*29a0*/  ISETP.NE.AND P0, PT, R4, RZ, PT ;  /* 0x000000ff0400720c */ /* 0x000fda0003f05270 */
[----:B------:R-:W-:-:S05]  /*29b0*/  @!P0 MOV R25, 0xff7fffff ;  /* 0xff7fffff00198802 */ /* 0x000fca0000000f00 */
[----:B------:R0:W-:Y:S02]  /*29c0*/  @!P0 STS [R62], R25 ;  /* 0x000000193e008388 */ /* 0x0001e40000000800 */
.L_x_24467:
[----:B------:R-:W-:Y:S05]  /*29d0*/  BSYNC B1 ;  /* 0x0000000000017941 */ /* 0x000fea0003800000 */
.L_x_24464:
        /* <DEDUP_REMOVED lines=9> */
.L_x_24463:
[----:B------:R-:W-:Y:S05]  /*2a70*/  BSYNC B0 ;  /* 0x0000000000007941 */ /* 0x000fea0003800000 */
.L_x_24462:
        /* <DEDUP_REMOVED lines=13> */
.L_x_24511:
        /* <DEDUP_REMOVED lines=48> */
.L_x_24474:
        /* <DEDUP_REMOVED lines=11> */
.L_x_24473:
[----:B------:R-:W-:Y:S05]  /*2f00*/  BSYNC B1 ;  /* 0x0000000000017941 */ /* 0x000fea0003800000 */
.L_x_24472:
        /* <DEDUP_REMOVED lines=14> */
.L_x_24477:
        /* <DEDUP_REMOVED lines=100> */
.L_x_24476:
[----:B------:R-:W-:Y:S05]  /*3630*/  BSYNC B1 ;  /* 0x0000000000017941 */ /* 0x000fea0003800000 */
.L_x_24475:
        /* <DEDUP_REMOVED lines=55> */
.L_x_24479:
[----:B------:R-:W-:Y:S05]  /*39b0*/  BSYNC B1 ;  /* 0x0000000000017941 */ /* 0x000fea0003800000 */
.L_x_24478:
        /* <DEDUP_REMOVED lines=26> */
.L_x_24471:
[----:B------:R-:W-:Y:S05]  /*3b60*/  BSYNC B0 ;  /* 0x0000000000007941 */ /* 0x000fea0003800000 */
.L_x_24470:
        /* <DEDUP_REMOVED lines=51> */
.L_x_24484:
        /* <DEDUP_REMOVED lines=8> */
.L_x_24483:
[----:B------:R-:W-:Y:S05]  /*3f20*/  BSYNC B1 ;  /* 0x0000000000017941 */ /* 0x000fea0003800000 */
.L_x_24482:
        /* <DEDUP_REMOVED lines=14> */
.L_x_24487:
        /* <DEDUP_REMOVED lines=52> */
.L_x_24486:
[----:B------:R-:W-:Y:S05]  /*4350*/  BSYNC B1 ;  /* 0x0000000000017941 */ /* 0x000fea0003800000 */
.L_x_24485:
        /* <DEDUP_REMOVED lines=31> */
.L_x_24489:
[----:B------:R-:W-:Y:S05]  /*4550*/  BSYNC B1 ;  /* 0x0000000000017941 */ /* 0x000fea0003800000 */
.L_x_24488:
        /* <DEDUP_REMOVED lines=14> */
.L_x_24481:
[----:B------:R-:W-:Y:S05]  /*4640*/  BSYNC B0 ;  /* 0x0000000000007941 */ /* 0x000fea0003800000 */
.L_x_24480:
        /* <DEDUP_REMOVED lines=16> */
[----:B------:R-:W-:Y:S01]  /*4750*/  SHF.L.U32 R43, R9, 0x3, RZ ;  /* 0x00000003092b7819 */ /* 0x000fe200000006ff */
[----:B------:R-:W-:Y:S01]  /*4760*/  IMAD.MOV.U32 R39, RZ, RZ, RZ ;  /* 0x000000ffff277224 */ /* 0x000fe200078e00ff */
[----:B------:R-:W-:Y:S01]  /*4770*/  IADD3 R44, -R8, 0x1, RZ ;  /* 0x00000001082c7810 */ /* 0x000fe20007ffe1ff */
[----:B------:R-:W-:Y:S01]  /*4780*/  IMAD.MOV.U32 R45, RZ, RZ, R9 ;  /* 0x000000ffff2d7224 */ /* 0x000fe200078e0009 */
[----:B0-----:R-:W2:Y:S01]  /*4790*/  LDC R6, c[0x0][0x248] ;  /* 0x00009200ff067b82 */ /* 0x001ea20000000800 */
[----:B------:R-:W-:-:S02]  /*47a0*/  VIADD R47, R42, 0x200 ;  /* 0x000002002a2f7836 */ /* 0x000fc40000000000 */
[----:B------:R-:W-:Y:S01]  /*47b0*/  VIADD R48, R42, 0x300 ;  /* 0x000003002a307836 */ /* 0x000fe20000000000 */
[----:B-1----:R-:W0:Y:S04]  /*47c0*/  MUFU.RCP R14, R14 ;  /* 0x0000000e000e7308 */ /* 0x002e280000001000 */
[----:B------:R-:W1:Y:S08]  /*47d0*/  S2UR UR5, SR_CgaCtaId ;  /* 0x00000000000579c3 */ /* 0x000e700000008800 */
[----:B------:R-:W3:Y:S01]  /*47e0*/  LDC R49, c[0x0][0x25c] ;  /* 0x00009700ff317b82 */ /* 0x000ee20000000800 */
[----:B0-----:R-:W-:-:S02]  /*47f0*/  VIADD R40, R14, 0xffffffe ;  /* 0x0ffffffe0e287836 */ /* 0x001fc40000000000 */
[----:B--2---:R-:W-:Y:S01]  /*4800*/  IMAD R6, R6, UR4, RZ ;  /* 0x0000000406067c24 */ /* 0x004fe2000f8e02ff */
[----:B------:R-:W-:Y:S01]  /*4810*/  UMOV UR4, 0x400 ;  /* 0x0000040000047882 */ /* 0x000fe20000000000 */
[----:B------:R0:W2:Y:S01]  /*4820*/  F2I.FTZ.U32.TRUNC.NTZ R41, R40 ;  /* 0x0000002800297305 */ /* 0x0000a2000021f000 */
[----:B------:R-:W-:Y:S02]  /*4830*/  UIADD3 UR4, UR4, 0x120, URZ ;  /* 0x0000012004047890 */ /* 0x000fe4000fffe03f */
[C---:B------:R-:W-:Y:S02]  /*4840*/  IADD3 R12, P0, R9.reuse, R6, RZ ;  /* 0x00000006090c7210 */ /* 0x040fe40007f1e0ff */
[----:B-1----:R-:W-:Y:S02]  /*4850*/  ULEA UR4, UR5, UR4, 0x18 ;  /* 0x0000000405047291 */ /* 0x002fe4000f8ec03f */
[----:B------:R-:W-:Y:S01]  /*4860*/  LEA.HI.X.SX32 R15, R6, R13, 0x1, P0 ;  /* 0x0000000d060f7211 */ /* 0x000fe200000f0eff */
[----:B0-----:R-:W-:Y:S01]  /*4870*/  IMAD.MOV.U32 R40, RZ, RZ, RZ ;  /* 0x000000ffff287224 */ /* 0x001fe200078e00ff */
[----:B------:R-:W-:Y:S01]  /*4880*/  LEA R38, P0, R12, UR6, 0x2 ;  /* 0x000000060c267c11 */ /* 0x000fe2000f8010ff */
[----:B------:R-:W-:Y:S01]  /*4890*/  ULDC UR6, c[0x0][0x27c] ;  /* 0x00009f0000067ab9 */ /* 0x000fe20000000800 */
[----:B------:R-:W-:Y:S01]  /*48a0*/  LEA R50, R9, UR4, 0x5 ;  /* 0x0000000409327c11 */ /* 0x000fe2000f8e28ff */
[----:B------:R-:W-:Y:S01]  /*48b0*/  VIADD R46, R7, -UR6 ;  /* 0x80000006072e7c36 */ /* 0x000fe20008000000 */
[----:B---3--:R-:W-:Y:S01]  /*48c0*/  SHF.R.S32.HI R49, RZ, 0x1f, R49 ;  /* 0x0000001fff317819 */ /* 0x008fe20000011431 */
[----:B--2---:R-:W-:-:S02]  /*48d0*/  IMAD.MOV R16, RZ, RZ, -R41 ;  /* 0x000000ffff107224 */ /* 0x004fc400078e0a29 */
[----:B------:R-:W-:Y:S02]  /*48e0*/  VIADD R50, R50, 0x10 ;  /* 0x0000001032327836 */ /* 0x000fe40000000000 */
[----:B------:R-:W-:-:S04]  /*48f0*/  IMAD R13, R16, R5, RZ ;  /* 0x00000005100d7224 */ /* 0x000fc800078e02ff */
[----:B------:R-:W-:Y:S01]  /*4900*/  IMAD.HI.U32 R40, R41, R13, R40 ;  /* 0x0000000d29287227 */ /* 0x000fe200078e0028 */
[----:B------:R-:W-:Y:S01]  /*4910*/  LEA.HI.X R41, R12, UR7, R15, 0x2, P0 ;  /* 0x000000070c297c11 */ /* 0x000fe200080f140f */
[----:B------:R-:W-:Y:S02]  /*4920*/  ULDC UR7, c[0x0][0x260] ;  /* 0x0000980000077ab9 */ /* 0x000fe40000000800 */
[----:B------:R-:W-:Y:S02]  /*4930*/  IMAD R6, R3, UR7, RZ ;  /* 0x0000000703067c24 */ /* 0x000fe4000f8e02ff */
[----:B------:R-:W-:-:S03]  /*4940*/  VIADD R3, R42, 0x100 ;  /* 0x000001002a037836 */ /* 0x000fc60000000000 */
[----:B------:R-:W-:-:S07]  /*4950*/  SHF.R.S32.HI R7, RZ, 0x1f, R6 ;  /* 0x0000001fff077819 */ /* 0x000fce0000011406 */
.L_x_24502:
[----:B------:R-:W0:Y:S01]  /*4960*/  LDC R20, c[0x0][0x280] ;  /* 0x0000a000ff147b82 */ /* 0x000e220000000800 */
[----:B------:R-:W-:Y:S01]  /*4970*/  IABS R13, R43 ;  /* 0x0000002b000d7213 */ /* 0x000fe20000000000 */
[----:B------:R-:W-:Y:S01]  /*4980*/  IMAD.IADD R51, R44, 0x1, R45 ;  /* 0x000000012c337824 */ /* 0x000fe200078e022d */
[----:B------:R-:W-:Y:S01]  /*4990*/  IADD3 R45, R45, 0x4, RZ ;  /* 0x000000042d2d7810 */ /* 0x000fe20007ffe0ff */
[----:B------:R-:W-:Y:S02]  /*49a0*/  BSSY B0, `(.L_x_24492) ;  /* 0x00000fa000007945 */ /* 0x000fe40003800000 */
        /* <DEDUP_REMOVED lines=60> */
[----:B------:R-:W-:Y:S02]  /*4d70*/  IADD3 R26, P1, R42, R26, RZ ;  /* 0x0000001a2a1a7210 */ /* 0x000fe40007f3e0ff */
[-C--:B------:R-:W-:Y:S02]  /*4d80*/  LEA.HI.X.SX32 R22, R47, R27.reuse, 0x1, P3 ;  /* 0x0000001b2f167211 */ /* 0x080fe400018f0eff */
[----:B------:R-:W-:Y:S02]  /*4d90*/  LEA.HI.X.SX32 R12, R48, R27, 0x1, P5 ;  /* 0x0000001b300c7211 */ /* 0x000fe400028f0eff */
[----:B------:R-:W-:Y:S02]  /*4da0*/  LEA.HI.X R15, R15, R25, R28, 0x1, P2 ;  /* 0x000000190f0f7211 */ /* 0x000fe400010f0c1c */
[----:B------:R-:W-:Y:S01]  /*4db0*/  LEA R24, P2, R26, R24, 0x1 ;  /* 0x000000181a187211 */ /* 0x000fe200078408ff */
[----:B------:R0:W2:Y:S01]  /*4dc0*/  LDS.128 R28, [R50] ;  /* 0x00000000321c7984 */ /* 0x0000a20000000c00 */
[----:B------:R-:W-:-:S02]  /*4dd0*/  LEA.HI.X.SX32 R27, R42, R27, 0x1, P1 ;  /* 0x0000001b2a1b7211 */ /* 0x000fc400008f0eff */
[-C--:B------:R-:W-:Y:S02]  /*4de0*/  LEA.HI.X R17, R17, R25.reuse, R22, 0x1, P4 ;  /* 0x0000001911117211 */ /* 0x080fe400020f0c16 */
        /* <DEDUP_REMOVED lines=8> */
[----:B-1----:R-:W-:-:S02]  /*4e70*/  F2FP.F16.F32.PACK_AB R34, R35, R34 ;  /* 0x000000222322723e */ /* 0x002fc400000000ff */
        /* <DEDUP_REMOVED lines=14> */
[----:B------:R-:W-:Y:S02]  /*4f60*/  PRMT R26, R25, 0x7632, R26 ;  /* 0x00007632191a7816 */ /* 0x000fe4000000001a */
[----:B------:R-:W-:Y:S01]  /*4f70*/  ISETP.GE.AND P3, PT, R33, R2, PT ;  /* 0x000000022100720c */ /* 0x000fe20003f66270 */
[----:B------:R-:W-:Y:S01]  /*4f80*/  VIADD R33, R43, 0x1 ;  /* 0x000000012b217836 */ /* 0x000fe20000000000 */
[----:B------:R-:W-:Y:S02]  /*4f90*/  SEL R52, R27, RZ, !P4 ;  /* 0x000000ff1b347207 */ /* 0x000fe40006000000 */
[----:B------:R-:W-:-:S02]  /*4fa0*/  PRMT R27, R26, 0x7632, R27 ;  /* 0x000076321a1b7816 */ /* 0x000fc4000000001b */
[----:B------:R-:W-:Y:S02]  /*4fb0*/  SEL R35, R25, RZ, !P5 ;  /* 0x000000ff19237207 */ /* 0x000fe40006800000 */
[-C--:B------:R-:W-:Y:S02]  /*4fc0*/  ISETP.GE.AND P6, PT, R33, R2.reuse, PT ;  /* 0x000000022100720c */ /* 0x080fe40003fc6270 */
        /* <DEDUP_REMOVED lines=13> */
.L_x_24495:
[----:B------:R-:W-:Y:S05]  /*50a0*/  BSYNC B2 ;  /* 0x0000000000027941 */ /* 0x000fea0003800000 */
.L_x_24494:
[----:B-----5:R-:W-:Y:S02]  /*50b0*/  HMUL2 R33, R32, R25 ;  /* 0x0000001920217232 */ /* 0x020fe40000000000 */
[----:B------:R-:W-:Y:S01]  /*50c0*/  IMAD.MOV.U32 R25, RZ, RZ, R53 ;  /* 0x000000ffff197224 */ /* 0x000fe200078e0035 */
[----:B------:R-:W-:Y:S01]  /*50d0*/  BSSY B2, `(.L_x_24496) ;  /* 0x0000024000027945 */ /* 0x000fe20003800000 */
[----:B--2---:R-:W-:Y:S02]  /*50e0*/  F2FP.F16.F32.PACK_AB R35, R29, R28 ;  /* 0x0000001c1d23723e */ /* 0x004fe400000000ff */
[----:B------:R-:W-:Y:S02]  /*50f0*/  F2FP.F16.F32.PACK_AB R30, R31, R30 ;  /* 0x0000001e1f1e723e */ /* 0x000fe400000000ff */
        /* <DEDUP_REMOVED lines=17> */
[----:B------:R-:W-:Y:S02]  /*5210*/  PRMT R15, R14, 0x7632, R15 ;  /* 0x000076320e0f7816 */ /* 0x000fe4000000000f */
[----:B------:R-:W-:Y:S02]  /*5220*/  SEL R31, R13, RZ, !P5 ;  /* 0x000000ff0d1f7207 */ /* 0x000fe40006800000 */
[-C--:B------:R-:W-:Y:S02]  /*5230*/  ISETP.GE.AND P6, PT, R29, R2.reuse, PT ;  /* 0x000000021d00720c */ /* 0x080fe40003fc6270 */
        /* <DEDUP_REMOVED lines=13> */
.L_x_24497:
[----:B------:R-:W-:Y:S05]  /*5310*/  BSYNC B2 ;  /* 0x0000000000027941 */ /* 0x000fea0003800000 */
.L_x_24496:
[----:B------:R-:W-:Y:S01]  /*5320*/  BSSY B2, `(.L_x_24498) ;  /* 0x0000022000027945 */ /* 0x000fe20003800000 */
[----:B------:R-:W-:-:S03]  /*5330*/  HMUL2 R13, R32, R13 ;  /* 0x0000000d200d7232 */ /* 0x000fc60000000000 */
[----:B------:R-:W-:Y:S05]  /*5340*/  @P1 BRA `(.L_x_24499) ;  /* 0x00000000007c1947 */ /* 0x000fea0003800000 */
        /* <DEDUP_REMOVED lines=31> */
.L_x_24499:
[----:B------:R-:W-:Y:S05]  /*5540*/  BSYNC B2 ;  /* 0x0000000000027941 */ /* 0x000fea0003800000 */
.L_x_24498:
[----:B------:R-:W-:Y:S01]  /*5550*/  BSSY B2, `(.L_x_24500) ;  /* 0x0000022000027945 */ /* 0x000fe20003800000 */
[----:B------:R-:W-:-:S03]  /*5560*/  HFMA2.MMA R17, R32, R17, -RZ ;  /* 0x0000001120117235 */ /* 0x000fc600001000ff */
        /* <DEDUP_REMOVED lines=32> */
.L_x_24501:
[----:B------:R-:W-:Y:S05]  /*5770*/  BSYNC B2 ;  /* 0x0000000000027941 */ /* 0x000fea0003800000 */
.L_x_24500:
        /* <DEDUP_REMOVED lines=28> */
.L_x_24493:
[----:B------:R-:W-:Y:S05]  /*5940*/  BSYNC B0 ;  /* 0x0000000000007941 */ /* 0x000fea0003800000 */
.L_x_24492:
[----:B------:R-:W-:Y:S01]  /*5950*/  IADD3 R38, P1, R38, 0x10, RZ ;  /* 0x0000001026267810 */ /* 0x000fe20007f3e0ff */
[----:B------:R-:W-:Y:S02]  /*5960*/  VIADD R43, R43, 0x20 ;  /* 0x000000202b2b7836 */ /* 0x000fe40000000000 */
[----:B------:R-:W-:Y:S01]  /*5970*/  VIADD R50, R50, 0x80 ;  /* 0x0000008032327836 */ /* 0x000fe20000000000 */
[----:B------:R-:W-:Y:S01]  /*5980*/  IADD3.X R41, RZ, R41, RZ, P1, !PT ;  /* 0x00000029ff297210 */ /* 0x000fe20000ffe4ff */
[----:B------:R-:W-:Y:S08]  /*5990*/  @!P0 BRA `(.L_x_24502) ;  /* 0xffffffec00f08947 */ /* 0x000ff0000383ffff */
.L_x_24491:
[----:B------:R-:W-:Y:S05]  /*59a0*/  BSYNC B1 ;  /* 0x0000000000017941 */ /* 0x000fea0003800000 */
.L_x_24490:
        /* <DEDUP_REMOVED lines=23> */
[----:B0-----:R-:W0:Y:S01]  /*5b20*/  @!P3 LDS R6, [R9+0x180] ;  /* 0x000180000906b984 */ /* 0x001e220000000800 */
[----:B-1----:R-:W-:Y:S01]  /*5b30*/  @!P3 FADD.FTZ R39, R2, R39 ;  /* 0x000000270227b221 */ /* 0x002fe20000010000 */
[----:B------:R-:W-:Y:S01]  /*5b40*/  BAR.SYNC.DEFER_BLOCKING 0x0 ;  /* 0x0000000000007b1d */ /* 0x000fe20000010000 */
[----:B--2---:R-:W-:Y:S01]  /*5b50*/  @!P3 FADD.FTZ R10, R3, R10 ;  /* 0x0000000a030ab221 */ /* 0x004fe20000010000 */
[----:B---3--:R-:W-:Y:S01]  /*5b60*/  @!P3 FADD.FTZ R36, R5, R36 ;  /* 0x000000240524b221 */ /* 0x008fe20000010000 */
[----:B0-----:R-:W-:-:S03]  /*5b70*/  @!P3 FADD.FTZ R37, R6, R37 ;  /* 0x000000250625b221 */ /* 0x001fc60000010000 */
        /* <DEDUP_REMOVED lines=13> */
[----:B------:R-:W-:Y:S02]  /*5c50*/  VIADD R7, R0, 0x60 ;  /* 0x0000006000077836 */ /* 0x000fe40000000000 */
[----:B0-2---:R-:W-:Y:S01]  /*5c60*/  @!P1 FADD.FTZ R10, R3, R10 ;  /* 0x0000000a030a9221 */ /* 0x005fe20000010000 */
[----:B----4-:R-:W-:Y:S01]  /*5c70*/  @!P1 FADD.FTZ R37, R5, R37 ;  /* 0x0000002505259221 */ /* 0x010fe20000010000 */
[----:B-1----:R-:W-:Y:S01]  /*5c80*/  @!P1 FADD.FTZ R39, R2, R39 ;  /* 0x0000002702279221 */ /* 0x002fe20000010000 */
[----:B---3--:R-:W-:Y:S01]  /*5c90*/  @!P1 FADD.FTZ R36, R4, R36 ;  /* 0x0000002404249221 */ /* 0x008fe20000010000 */
[C---:B------:R-:W-:Y:S01]  /*5ca0*/  VIADD R5, R0.reuse, 0x40 ;  /* 0x0000004000057836 */ /* 0x040fe20000000000 */
[----:B------:R-:W0:Y:S01]  /*5cb0*/  S2UR UR7, SR_CTAID.X ;  /* 0x00000000000779c3 */ /* 0x000e220000002500 */
[----:B------:R-:W-:-:S07]  /*5cc0*/  VIADD R4, R0, 0x20 ;  /* 0x0000002000047836 */ /* 0x000fce0000000000 */
        /* <DEDUP_REMOVED lines=18> */
[----:B------:R-:W-:-:S02]  /*5df0*/  IADD3 R11, P1, R5, UR4, RZ ;  /* 0x00000004050b7c10 */ /* 0x000fc4000ff3e0ff */
[----:B------:R-:W-:Y:S02]  /*5e00*/  LEA.HI.X R3, R6, UR9, R3, 0x1, P0 ;  /* 0x0000000906037c11 */ /* 0x000fe400080f0c03 */
[----:B------:R-:W-:Y:S02]  /*5e10*/  IADD3 R13, P0, R4, UR4, RZ ;  /* 0x00000004040d7c10 */ /* 0x000fe4000ff1e0ff */
[----:B------:R-:W-:Y:S02]  /*5e20*/  F2FP.F16.F32.PACK_AB R0, R10, R39 ;  /* 0x000000270a00723e */ /* 0x000fe400000000ff */
[----:B------:R-:W-:Y:S02]  /*5e30*/  LEA.HI.X.SX32 R10, R7, UR7, 0x1, P2 ;  /* 0x00000007070a7c11 */ /* 0x000fe400090f0eff */
[----:B------:R-:W-:Y:S01]  /*5e40*/  LEA R8, P2, R9, UR8, 0x1 ;  /* 0x0000000809087c11 */ /* 0x000fe2000f8408ff */
[----:B------:R0:W-:Y:S01]  /*5e50*/  STG.E.U16 desc[UR10][R2.64], R0 ;  /* 0x0000000002007986 */ /* 0x0001e2000c10150a */
[----:B------:R-:W-:-:S02]  /*5e60*/  LEA.HI.X.SX32 R12, R5, UR7, 0x1, P1 ;  /* 0x00000007050c7c11 */ /* 0x000fc400088f0eff */
[----:B------:R-:W-:Y:S02]  /*5e70*/  LEA.HI.X.SX32 R14, R4, UR7, 0x1, P0 ;  /* 0x00000007040e7c11 */ /* 0x000fe400080f0eff */
[----:B------:R-:W-:Y:S02]  /*5e80*/  LEA R6, P1, R11, UR8, 0x1 ;  /* 0x000000080b067c11 */ /* 0x000fe4000f8208ff */
[----:B------:R-:W-:Y:S02]  /*5e90*/  LEA R4, P0, R13, UR8, 0x1 ;  /* 0x000000080d047c11 */ /* 0x000fe4000f8008ff */
[----:B------:R-:W-:Y:S02]  /*5ea0*/  LEA.HI.X R9, R9, UR9, R10, 0x1, P2 ;  /* 0x0000000909097c11 */ /* 0x000fe400090f0c0a */
[----:B------:R-:W-:Y:S02]  /*5eb0*/  F2FP.F16.F32.PACK_AB R10, R37, R36 ;  /* 0x00000024250a723e */ /* 0x000fe400000000ff */
[----:B------:R-:W-:-:S02]  /*5ec0*/  LEA.HI.X R7, R11, UR9, R12, 0x1, P1 ;  /* 0x000000090b077c11 */ /* 0x000fc400088f0c0c */
[----:B------:R-:W-:Y:S02]  /*5ed0*/  LEA.HI.X R5, R13, UR9, R14, 0x1, P0 ;  /* 0x000000090d057c11 */ /* 0x000fe400080f0c0e */
[----:B------:R-:W-:Y:S02]  /*5ee0*/  PRMT R11, R0, 0x7632, R11 ;  /* 0x00007632000b7816 */ /* 0x000fe4000000000b */
[----:B0-----:R-:W-:-:S03]  /*5ef0*/  PRMT R3, R10, 0x7632, R3 ;  /* 0x000076320a037816 */ /* 0x001fc60000000003 */
[----:B------:R-:W-:Y:S04]  /*5f00*/  STG.E.U16 desc[UR10][R4.64], R11 ;  /* 0x0000000b04007986 */ /* 0x000fe8000c10150a */
[----:B------:R-:W-:Y:S04]  /*5f10*/  STG.E.U16 desc[UR10][R6.64], R10 ;  /* 0x0000000a06007986 */ /* 0x000fe8000c10150a */
[----:B------:R-:W-:Y:S01]  /*5f20*/  STG.E.U16 desc[UR10][R8.64], R3 ;  /* 0x0000000308007986 */ /* 0x000fe2000c10150a */
[----:B------:R-:W-:Y:S05]  /*5f30*/  EXIT ;  /* 0x000000000000794d */ /* 0x000fea0003800000 */
.L_x_24466:
[----:B------:R-:W-:Y:S01]  /*5f40*/  BSSY B2, `(.L_x_24503) ;  /* 0x0000007000027945 */ /* 0x000fe20003800000 */
[----:B------:R-:W-:Y:S01]  /*5f50*/  IMAD.MOV.U32 R28, RZ, RZ, 0x2 ;  /* 0x00000002ff1c7424 */ /* 0x000fe200078e00ff */
[----:B------:R-:W-:Y:S01]  /*5f60*/  MOV R29, 0x1f ;  /* 0x0000001f001d7802 */ /* 0x000fe20000000f00 */
[----:B------:R-:W-:-:S07]  /*5f70*/  IMAD.MOV.U32 R27, RZ, RZ, -0x1 ;  /* 0xffffffffff1b7424 */ /* 0x000fce00078e00ff */
[----:B------:R-:W-:Y:S05]  /*5f80*/  WARPSYNC.COLLECTIVE R27, `(.L_x_24504) ;  /* 0x000000001b087348 */ /* 0x000fea0003c00000 */
[----:B------:R0:W1:Y:S02]  /*5f90*/  SHFL.BFLY P1, R26, R24, R28, R29 ;  /* 0x0c00001c181a7389 */ /* 0x000064000002001d */
[----:B01----:R-:W-:Y:S01]  /*5fa0*/  ENDCOLLECTIVE ;  /* 0x000000000000791b */ /* 0x003fe20003800000 */
.L_x_24504:
[----:B------:R-:W-:Y:S05]  /*5fb0*/  BSYNC B2 ;  /* 0x0000000000027941 */ /* 0x000fea0003800000 */
.L_x_24503:
        /* <DEDUP_REMOVED lines=9> */
.L_x_24505:
[----:B------:R-:W-:Y:S05]  /*6050*/  BRA `(.L_x_24506) ;  /* 0xffffffc8001c7947 */ /* 0x000fea000383ffff */
.L_x_24469:
        /* <DEDUP_REMOVED lines=8> */
.L_x_24508:
[----:B------:R-:W-:Y:S05]  /*60e0*/  BSYNC B0 ;  /* 0x0000000000007941 */ /* 0x000fea0003800000 */
.L_x_24507:
        /* <DEDUP_REMOVED lines=9> */
.L_x_24509:
[----:B------:R-:W-:Y:S02]  /*6180*/  IMAD.MOV.U32 R28, RZ, RZ, 0x4 ;  /* 0x00000004ff1c7424 */ /* 0x000fe400078e00ff */
[----:B------:R-:W-:-:S05]  /*6190*/  IMAD.MOV.U32 R13, RZ, RZ, R26 ;  /* 0x000000ffff0d7224 */ /* 0x000fca00078e001a */
[----:B------:R-:W-:-:S05]  /*61a0*/  FMNMX.FTZ R13, R6, R13, !PT ;  /* 0x0000000d060d7209 */ /* 0x000fca0007810000 */
[----:B------:R-:W-:-:S07]  /*61b0*/  IMAD.MOV.U32 R24, RZ, RZ, R13 ;  /* 0x000000ffff187224 */ /* 0x000fce00078e000d */
[----:B------:R-:W-:Y:S05]  /*61c0*/  WARPSYNC.COLLECTIVE R27, `(.L_x_24510) ;  /* 0x000000001b087348 */ /* 0x000fea0003c00000 */
[----:B------:R0:W1:Y:S02]  /*61d0*/  SHFL.BFLY P1, R26, R24, R28, R29 ;  /* 0x0c00001c181a7389 */ /* 0x000064000002001d */
[----:B01----:R-:W-:Y:S01]  /*61e0*/  ENDCOLLECTIVE ;  /* 0x000000000000791b */ /* 0x003fe20003800000 */
.L_x_24510:
[----:B------:R-:W-:Y:S01]  /*61f0*/  IMAD.MOV.U32 R10, RZ, RZ, R26 ;  /* 0x000000ffff0a7224 */ /* 0x000fe200078e001a */
[----:B------:R-:W-:Y:S06]  /*6200*/  BRA `(.L_x_24511) ;  /* 0xffffffc800507947 */ /* 0x000fec000383ffff */
.L_x_24512:
        /* <DEDUP_REMOVED lines=15> */
.L_x_28451:


//--------------------- .text._ZN4vllm25paged_attention_v1_kernelIttLi120ELi8ELi128ELNS_18Fp8KVCacheDataTypeE0ELb1EEEvPT_PKS2_PKT0_S8_ifPKiSA_iPKfiiiSC_SC_iiiii --------------------------
	.section	.text._ZN4vllm25paged_attention_v1_kernelIttLi120ELi8ELi128ELNS_18Fp8KVCacheDataTypeE0ELb1EEEvPT_PKS2_PKT0_S8_ifPKiSA_iPKfiiiSC_SC_iiiii,"ax",@progbits
	.align	128
        .global         _ZN4vllm25paged_attention_v1_kernelIttLi120ELi8ELi128ELNS_18Fp8KVCacheDataTypeE0ELb1EEEvPT_PKS2_PKT0_S8_ifPKiSA_iPKfiiiSC_SC_iiiii
        .type           _ZN4vllm25paged_attention_v1_kernelIttLi120ELi8ELi128ELNS_18Fp8KVCacheDataTypeE0ELb1EEEvPT_PKS2_PKT0_S8_ifPKiSA_iPKfiiiSC_SC_iiiii,@function
        .size           _ZN4vllm25paged_attention_v1_kernelIttLi120ELi8ELi128ELNS_18Fp8KVCacheDataTypeE0ELb1EEEvPT_PKS2_PKT0_S8_ifPKiSA_iPKfiiiSC_SC_iiiii,(.L_x_28452 - _ZN4vllm25paged_attention_v1_kernelIttLi120ELi8ELi128ELNS_18Fp8KVCacheDataTypeE0ELb1EEEvPT_PKS2_PKT0_S8_ifPKiSA_iPKfiiiSC_SC_iiiii)
        .other          _ZN4vllm25paged_attention_v1_kernelIttLi120ELi8ELi128ELNS_18Fp8KVCacheDataTypeE0ELb1EEEvPT_PKS2_PKT0_S8_ifPKiSA_iPKfiiiSC_SC_iiiii,@"STO_CUDA_ENTRY STV_DEFAULT"
_ZN4vllm25paged_attention_v1_kernelIttLi120ELi8ELi128ELNS_18Fp8KVCacheDataTypeE0ELb1EEEvPT_PKS2_PKT0_S8_ifPKiSA_iPKfiiiSC_SC_iiiii:
.text._ZN4vllm25paged_attention_v1_kernelIttLi120ELi8ELi128ELNS_18Fp8KVCacheDataTypeE0ELb1EEEvPT_PKS2_PKT0_S8_ifPKiSA_iPKfiiiSC_SC_iiiii:
        /* <DEDUP_REMOVED lines=104> */
.L_x_24517:
        /* <DEDUP_REMOVED lines=11> */
.L_x_24516:
[----:B------:R-:W-:Y:S05]  /*0730*/  BSYNC B1 ;  /* 0x0000000000017941 */ /* 0x000fea0003800000 */
.L_x_24515:
[----:B------:R-:W-:Y:S05]  /*0740*/  @!P1 BRA `(.L_x_24514) ;  /* 0x00000000007c9947 */ /* 0x000fea0003800000 */
[----:B------:R-:W0:Y:S01]  /*0750*/  S2R R18, SR_CgaCtaId ;  /* 0x0000000000127919 */ /* 0x000e220000008800 */
[----:B------:R-:W1:Y:S01]  /*0760*/  LDC.64 R6, c[0x0][0x218] ;  /* 0x00008600ff067b82 */ /* 0x000e620000000a00 */
[----:B------:R-:W-:Y:S02]  /*0770*/  MOV R11, 0x400 ;  /* 0x00000400000b7802 */ /* 0x000fe40000000f00 */
[----:B------:R-:W-:-:S04]  /*0780*/  IADD3 R14, P0, R5, R14, RZ ;  /* 0x0000000e050e7210 */ /* 0x000fc80007f1e0ff */
[----:B------:R-:W-:Y:S02]  /*0790*/  IADD3.X R16, R16, R17, RZ, P0, !PT ;  /* 0x0000001110107210 */ /* 0x000fe400007fe4ff */
        /* <DEDUP_REMOVED lines=9> */
.L_x_24518:
        /* <DEDUP_REMOVED lines=17> */
.L_x_24514:
[----:B------:R-:W-:Y:S05]  /*0940*/  BSYNC B0 ;  /* 0x0000000000007941 */ /* 0x000fea0003800000 */
.L_x_24513:
        /* <DEDUP_REMOVED lines=22> */
[----:B------:R-:W-:Y:S02]  /*0ab0*/  @P3 IMAD R11, R9, R18, RZ ;  /* 0x00000012090b3224 */ /* 0x000fe400078e02ff */
[----:B------:R-:W-:-:S02]  /*0ac0*/  IMAD.MOV.U32 R9, RZ, RZ, -0x800001 ;  /* 0xff7fffffff097424 */ /* 0x000fc400078e00ff */
[----:B0-----:R-:W-:Y:S01]  /*0ad0*/  VIADD R7, R13, 0xffffffe ;  /* 0x0ffffffe0d077836 */ /* 0x001fe20000000000 */
[----:B------:R-:W-:Y:S01]  /*0ae0*/  IADD3 R11, R11, 0x1, RZ ;  /* 0x000000010b0b7810 */ /* 0x000fe20007ffe0ff */
[----:B------:R-:W-:-:S04]  /*0af0*/  IMAD.MOV.U32 R10, RZ, RZ, R5 ;  /* 0x000000ffff0a7224 */ /* 0x000fc800078e0005 */
        /* <DEDUP_REMOVED lines=22> */
[----:B------:R-:W0:Y:S01]  /*0c60*/  S2R R16, SR_CgaCtaId ;  /* 0x0000000000107919 */ /* 0x000e220000008800 */
[----:B------:R-:W-:Y:S01]  /*0c70*/  MOV R9, 0x400 ;  /* 0x0000040000097802 */ /* 0x000fe20000000f00 */
[C---:B------:R-:W-:Y:S01]  /*0c80*/  VIADD R15, R4.reuse, 0x4 ;  /* 0x00000004040f7836 */ /* 0x040fe20000000000 */
[----:B------:R-:W-:Y:S01]  /*0c90*/  SHF.R.S32.HI R5, RZ, 0x1f, R31 ;  /* 0x0000001fff057819 */ /* 0x000fe2000001141f */
[C---:B------:R-:W-:Y:S01]  /*0ca0*/  VIADD R17, R4.reuse, 0x8 ;  /* 0x0000000804117836 */ /* 0x040fe20000000000 */
[----:B------:R-:W-:Y:S01]  /*0cb0*/  IADD3 R13, P0, R31, R12, RZ ;  /* 0x0000000c1f0d7210 */ /* 0x000fe20007f1e0ff */
[----:B------:R-:W-:Y:S01]  /*0cc0*/  VIADD R29, R9, 0x110 ;  /* 0x00000110091d7836 */ /* 0x000fe20000000000 */
[----:B------:R-:W-:Y:S01]  /*0cd0*/  ULDC.64 UR4, c[0x0][0x238] ;  /* 0x00008e0000047ab9 */ /* 0x000fe20000000a00 */
[----:B------:R-:W-:Y:S01]  /*0ce0*/  VIADD R22, R4, 0x18 ;  /* 0x0000001804167836 */ /* 0x000fe20000000000 */
[----:B------:R-:W-:Y:S01]  /*0cf0*/  LEA.HI.X.SX32 R14, R12, R5, 0x1, P0 ;  /* 0x000000050c0e7211 */ /* 0x000fe200000f0eff */
[----:B------:R-:W-:Y:S01]  /*0d00*/  VIADD R26, R4, 0x28 ;  /* 0x00000028041a7836 */ /* 0x000fe20000000000 */
[C---:B------:R-:W-:Y:S01]  /*0d10*/  LEA R12, P0, R13.reuse, UR4, 0x2 ;  /* 0x000000040d0c7c11 */ /* 0x040fe2000f8010ff */
[----:B------:R-:W-:Y:S01]  /*0d20*/  IMAD.SHL.U32 R23, R22, 0x2, RZ ;  /* 0x0000000216177824 */ /* 0x000fe200078e00ff */
[----:B------:R-:W-:Y:S01]  /*0d30*/  SHF.R.S32.HI R36, RZ, 0x1f, R17 ;  /* 0x0000001fff247819 */ /* 0x000fe20000011411 */
[----:B------:R-:W-:Y:S01]  /*0d40*/  IMAD.SHL.U32 R27, R26, 0x2, RZ ;  /* 0x000000021a1b7824 */ /* 0x000fe200078e00ff */
[----:B------:R-:W-:Y:S01]  /*0d50*/  LEA.HI.X R13, R13, UR5, R14, 0x2, P0 ;  /* 0x000000050d0d7c11 */ /* 0x000fe200080f140e */
[C---:B------:R-:W-:Y:S01]  /*0d60*/  VIADD R30, R4.reuse, 0x34 ;  /* 0x00000034041e7836 */ /* 0x040fe20000000000 */
[----:B------:R-:W-:Y:S01]  /*0d70*/  SHF.R.S32.HI R14, RZ, 0x1f, R65 ;  /* 0x0000001fff0e7819 */ /* 0x000fe20000011441 */
[----:B------:R-:W-:Y:S01]  /*0d80*/  VIADD R32, R4, 0x38 ;  /* 0x0000003804207836 */ /* 0x000fe20000000000 */
[----:B------:R-:W-:Y:S01]  /*0d90*/  LEA.HI R36, R36, R17, RZ, 0x2 ;  /* 0x0000001124247211 */ /* 0x000fe200078f10ff */
[----:B------:R-:W-:Y:S01]  /*0da0*/  IMAD.SHL.U32 R17, R17, 0x2, RZ ;  /* 0x0000000211117824 */ /* 0x000fe200078e00ff */
[----:B------:R-:W-:Y:S01]  /*0db0*/  LEA.HI R14, R14, R65, RZ, 0x3 ;  /* 0x000000410e0e7211 */ /* 0x000fe200078f18ff */
[----:B------:R-:W1:Y:S01]  /*0dc0*/  LDC R47, c[0x0][0x25c] ;  /* 0x00009700ff2f7b82 */ /* 0x000e620000000800 */
[----:B------:R-:W-:Y:S01]  /*0dd0*/  SHF.R.S32.HI R24, RZ, 0x1f, R23 ;  /* 0x0000001fff187819 */ /* 0x000fe20000011417 */
[----:B------:R-:W-:Y:S01]  /*0de0*/  ULDC UR4, c[0x0][0x260] ;  /* 0x0000980000047ab9 */ /* 0x000fe20000000800 */
[----:B------:R-:W-:-:S02]  /*0df0*/  SHF.R.S32.HI R20, RZ, 0x1f, R17 ;  /* 0x0000001fff147819 */ /* 0x000fc40000011411 */
[----:B------:R-:W-:Y:S02]  /*0e00*/  LOP3.LUT R14, R14, 0xfffffff8, RZ, 0xc0, !PT ;  /* 0xfffffff80e0e7812 */ /* 0x000fe400078ec0ff */
[----:B------:R-:W-:Y:S02]  /*0e10*/  LEA.HI R20, R20, R17, RZ, 0x3 ;  /* 0x0000001114147211 */ /* 0x000fe400078f18ff */
[----:B------:R-:W-:Y:S01]  /*0e20*/  LEA.HI R24, R24, R23, RZ, 0x3 ;  /* 0x0000001718187211 */ /* 0x000fe200078f18ff */
[----:B------:R-:W-:Y:S01]  /*0e30*/  IMAD.IADD R65, R65, 0x1, -R14 ;  /* 0x0000000141417824 */ /* 0x000fe200078e0a0e */
[----:B0-----:R-:W-:Y:S01]  /*0e40*/  LEA R5, R16, R9, 0x18 ;  /* 0x0000000910057211 */ /* 0x001fe200078ec0ff */
[----:B------:R-:W-:Y:S01]  /*0e50*/  IMAD.SHL.U32 R9, R4, 0x2, RZ ;  /* 0x0000000204097824 */ /* 0x000fe200078e00ff */
[----:B------:R-:W-:Y:S01]  /*0e60*/  LEA R29, R16, R29, 0x18 ;  /* 0x0000001d101d7211 */ /* 0x000fe200078ec0ff */
[----:B------:R-:W-:Y:S01]  /*0e70*/  IMAD.SHL.U32 R44, R65, 0x8, RZ ;  /* 0x00000008412c7824 */ /* 0x000fe200078e00ff */
[----:B------:R-:W-:Y:S01]  /*0e80*/  SHF.R.S32.HI R16, RZ, 0x1f, R15 ;  /* 0x0000001fff107819 */ /* 0x000fe2000001140f */
[----:B------:R-:W-:Y:S01]  /*0e90*/  IMAD R34, R31, 0x8, R65 ;  /* 0x000000081f227824 */ /* 0x000fe200078e0241 */
[----:B------:R-:W-:-:S02]  /*0ea0*/  LOP3.LUT R20, R20, 0xfffffff8, RZ, 0xc0, !PT ;  /* 0xfffffff814147812 */ /* 0x000fc400078ec0ff */
[----:B------:R-:W-:Y:S01]  /*0eb0*/  LEA.HI R35, R16, R15, RZ, 0x2 ;  /* 0x0000000f10237211 */ /* 0x000fe200078f10ff */
[----:B------:R-:W-:Y:S01]  /*0ec0*/  IMAD.SHL.U32 R15, R15, 0x2, RZ ;  /* 0x000000020f0f7824 */ /* 0x000fe200078e00ff */
[----:B------:R-:W-:Y:S01]  /*0ed0*/  SHF.R.S32.HI R16, RZ, 0x1f, R9 ;  /* 0x0000001fff107819 */ /* 0x000fe20000011409 */
[----:B------:R-:W-:Y:S01]  /*0ee0*/  IMAD.U32 R29, R34, 0x4, R29 ;  /* 0x00000004221d7824 */ /* 0x000fe200078e001d */
[----:B------:R-:W-:Y:S01]  /*0ef0*/  LOP3.LUT R24, R24, 0xfffffff8, RZ, 0xc0, !PT ;  /* 0xfffffff818187812 */ /* 0x000fe200078ec0ff */
[----:B------:R-:W-:Y:S01]  /*0f00*/  IMAD R34, R4, 0x3c, R5 ;  /* 0x0000003c04227824 */ /* 0x000fe200078e0205 */
[----:B------:R-:W-:Y:S01]  /*0f10*/  SHF.R.S32.HI R18, RZ, 0x1f, R15 ;  /* 0x0000001fff127819 */ /* 0x000fe2000001140f */
[----:B------:R-:W-:Y:S01]  /*0f20*/  IMAD.SHL.U32 R35, R35, 0x10, RZ ;  /* 0x0000001023237824 */ /* 0x000fe200078e00ff */
[----:B------:R-:W-:Y:S01]  /*0f30*/  LEA.HI R16, R16, R9, RZ, 0x3 ;  /* 0x0000000910107211 */ /* 0x000fe200078f18ff */
[----:B------:R-:W-:Y:S01]  /*0f40*/  IMAD.SHL.U32 R5, R36, 0x10, RZ ;  /* 0x0000001024057824 */ /* 0x000fe200078e00ff */
[----:B------:R-:W-:-:S02]  /*0f50*/  LEA.HI R18, R18, R15, RZ, 0x3 ;  /* 0x0000000f12127211 */ /* 0x000fc400078f18ff */
[----:B------:R-:W-:Y:S02]  /*0f60*/  LOP3.LUT R16, R16, 0xfffffff8, RZ, 0xc0, !PT ;  /* 0xfffffff810107812 */ /* 0x000fe400078ec0ff */
[----:B------:R-:W-:Y:S02]  /*0f70*/  LOP3.LUT R18, R18, 0xfffffff8, RZ, 0xc0, !PT ;  /* 0xfffffff812127812 */ /* 0x000fe400078ec0ff */
[----:B------:R-:W-:Y:S01]  /*0f80*/  IADD3 R14, R9, -R16, RZ ;  /* 0x80000010090e7210 */ /* 0x000fe20007ffe0ff */
        /* <DEDUP_REMOVED lines=15> */
[----:B------:R-:W-:-:S02]  /*1080*/  LEA.HI R38, R38, R17, RZ, 0x2 ;  /* 0x0000001126267211 */ /* 0x000fc400078f10ff */
[----:B------:R-:W-:Y:S02]  /*1090*/  SHF.L.U32 R19, R17, 0x1, RZ ;  /* 0x0000000111137819 */ /* 0x000fe400000006ff */
[----:B------:R-:W-:Y:S02]  /*10a0*/  SHF.R.S32.HI R17, RZ, 0x1f, R22 ;  /* 0x0000001fff117819 */ /* 0x000fe40000011416 */
[----:B------:R-:W-:Y:S02]  /*10b0*/  SHF.R.S32.HI R18, RZ, 0x1f, R9 ;  /* 0x0000001fff127819 */ /* 0x000fe40000011409 */
[----:B------:R-:W-:Y:S02]  /*10c0*/  LEA.HI R39, R39, R20, RZ, 0x2 ;  /* 0x0000001427277211 */ /* 0x000fe400078f10ff */
[----:B------:R-:W-:Y:S02]  /*10d0*/  LEA.HI R40, R17, R22, RZ, 0x2 ;  /* 0x0000001611287211 */ /* 0x000fe400078f10ff */
        /* <DEDUP_REMOVED lines=38> */
[----:B------:R-:W-:Y:S02]  /*1340*/  SHF.R.S32.HI R26, RZ, 0x1f, R25 ;  /* 0x0000001fff1a7819 */ /* 0x000fe40000011419 */
[----:B------:R-:W-:Y:S02]  /*1350*/  LOP3.LUT R22, R22, 0xfffffff8, RZ, 0xc0, !PT ;  /* 0xfffffff816167812 */ /* 0x000fe400078ec0ff */
[----:B------:R-:W-:Y:S02]  /*1360*/  LEA.HI R24, R24, R23, RZ, 0x3 ;  /* 0x0000001718187211 */ /* 0x000fe400078f18ff */
[----:B------:R-:W-:Y:S01]  /*1370*/  LEA.HI R26, R26, R25, RZ, 0x3 ;  /* 0x000000191a1a7211 */ /* 0x000fe200078f18ff */
[----:B------:R-:W-:Y:S01]  /*1380*/  IMAD.IADD R21, R9, 0x1, -R22 ;  /* 0x0000000109157824 */ /* 0x000fe200078e0a16 */
[----:B------:R-:W-:Y:S01]  /*1390*/  LOP3.LUT R24, R24, 0xfffffff8, RZ, 0xc0, !PT ;  /* 0xfffffff818187812 */ /* 0x000fe200078ec0ff */
[----:B------:R-:W-:Y:S01]  /*13a0*/  VIADD R9, R4, 0x2c ;  /* 0x0000002c04097836 */ /* 0x000fe20000000000 */
[----:B------:R-:W-:-:S02]  /*13b0*/  LOP3.LUT R26, R26, 0xfffffff8, RZ, 0xc0, !PT ;  /* 0xfffffff81a1a7812 */ /* 0x000fc400078ec0ff */
[----:B------:R-:W-:Y:S01]  /*13c0*/  IADD3 R22, R23, -R24, RZ ;  /* 0x8000001817167210 */ /* 0x000fe20007ffe0ff */
[----:B------:R-:W-:Y:S01]  /*13d0*/  IMAD.IADD R24, R27, 0x1, -R28 ;  /* 0x000000011b187824 */ /* 0x000fe200078e0a1c */
[----:B------:R-:W-:Y:S01]  /*13e0*/  SHF.R.S32.HI R33, RZ, 0x1f, R32 ;  /* 0x0000001fff217819 */ /* 0x000fe20000011420 */
[----:B------:R-:W-:Y:S01]  /*13f0*/  IMAD.IADD R23, R25, 0x1, -R26 ;  /* 0x0000000119177824 */ /* 0x000fe200078e0a1a */
[----:B------:R-:W-:Y:S01]  /*1400*/  SHF.R.S32.HI R26, RZ, 0x1f, R9 ;  /* 0x0000001fff1a7819 */ /* 0x000fe20000011409 */
[----:B------:R-:W-:Y:S01]  /*1410*/  VIADD R25, R4, 0x30 ;  /* 0x0000003004197836 */ /* 0x000fe20000000000 */
[----:B------:R-:W-:Y:S02]  /*1420*/  LEA.HI R33, R33, R32, RZ, 0x3 ;  /* 0x0000002021217211 */ /* 0x000fe400078f18ff */
[----:B------:R-:W-:Y:S01]  /*1430*/  LEA.HI R50, R26, R9, RZ, 0x2 ;  /* 0x000000091a327211 */ /* 0x000fe200078f10ff */
[----:B------:R-:W-:Y:S01]  /*1440*/  IMAD.SHL.U32 R9, R9, 0x2, RZ ;  /* 0x0000000209097824 */ /* 0x000fe200078e00ff */
[----:B------:R-:W-:-:S02]  /*1450*/  SHF.R.S32.HI R28, RZ, 0x1f, R25 ;  /* 0x0000001fff1c7819 */ /* 0x000fc40000011419 */
[----:B------:R-:W-:Y:S01]  /*1460*/  SHF.L.U32 R27, R25, 0x1, RZ ;  /* 0x00000001191b7819 */ /* 0x000fe200000006ff */
[----:B------:R-:W-:Y:S01]  /*1470*/  IMAD.SHL.U32 R50, R50, 0x10, RZ ;  /* 0x0000001032327824 */ /* 0x000fe200078e00ff */
[----:B------:R-:W-:Y:S02]  /*1480*/  SHF.R.S32.HI R26, RZ, 0x1f, R9 ;  /* 0x0000001fff1a7819 */ /* 0x000fe40000011409 */
[----:B------:R-:W-:Y:S02]  /*1490*/  LEA.HI R51, R28, R25, RZ, 0x2 ;  /* 0x000000191c337211 */ /* 0x000fe400078f10ff */
[----:B------:R-:W-:Y:S02]  /*14a0*/  SHF.R.S32.HI R25, RZ, 0x1f, R30 ;  /* 0x0000001fff197819 */ /* 0x000fe4000001141e */
[----:B------:R-:W-:Y:S02]  /*14b0*/  SHF.R.S32.HI R28, RZ, 0x1f, R27 ;  /* 0x0000001fff1c7819 */ /* 0x000fe4000001141b */
[----:B------:R-:W-:-:S02]  /*14c0*/  LEA.HI R26, R26, R9, RZ, 0x3 ;  /* 0x000000091a1a7211 */ /* 0x000fc400078f18ff */
[----:B------:R-:W-:Y:S01]  /*14d0*/  LEA.HI R52, R25, R30, RZ, 0x2 ;  /* 0x0000001e19347211 */ /* 0x000fe200078f10ff */
[----:B------:R-:W-:Y:S01]  /*14e0*/  IMAD.SHL.U32 R30, R30, 0x2, RZ ;  /* 0x000000021e1e7824 */ /* 0x000fe200078e00ff */
[----:B------:R-:W-:Y:S02]  /*14f0*/  LEA.HI R28, R28, R27, RZ, 0x3 ;  /* 0x0000001b1c1c7211 */ /* 0x000fe400078f18ff */
[----:B------:R-:W-:Y:S01]  /*1500*/  LOP3.LUT R26, R26, 0xfffffff8, RZ, 0xc0, !PT ;  /* 0xfffffff81a1a7812 */ /* 0x000fe200078ec0ff */
[----:B------:R-:W-:Y:S01]  /*1510*/  IMAD.SHL.U32 R52, R52, 0x10, RZ ;  /* 0x0000001034347824 */ /* 0x000fe200078e00ff */
[----:B------:R-:W-:Y:S02]  /*1520*/  LOP3.LUT R28, R28, 0xfffffff8, RZ, 0xc0, !PT ;  /* 0xfffffff81c1c7812 */ /* 0x000fe400078ec0ff */
[----:B------:R-:W-:Y:S01]  /*1530*/  SHF.R.S32.HI R48, RZ, 0x1f, R44 ;  /* 0x0000001fff307819 */ /* 0x000fe2000001142c */
[----:B------:R-:W-:Y:S01]  /*1540*/  IMAD.IADD R25, R9, 0x1, -R26 ;  /* 0x0000000109197824 */ /* 0x000fe200078e0a1a */
[----:B------:R-:W-:Y:S01]  /*1550*/  SHF.R.S32.HI R9, RZ, 0x1f, R30 ;  /* 0x0000001fff097819 */ /* 0x000fe2000001141e */
[----:B------:R-:W-:Y:S01]  /*1560*/  IMAD.IADD R26, R27, 0x1, -R28 ;  /* 0x000000011b1a7824 */ /* 0x000fe200078e0a1c */
[----:B------:R-:W-:-:S02]  /*1570*/  LOP3.LUT R33, R33, 0xfffffff8, RZ, 0xc0, !PT ;  /* 0xfffffff821217812 */ /* 0x000fc400078ec0ff */
[----:B------:R-:W-:Y:S01]  /*1580*/  LEA.HI R27, R9, R30, RZ, 0x3 ;  /* 0x0000001e091b7211 */ /* 0x000fe200078f18ff */
[----:B------:R-:W-:Y:S01]  /*1590*/  IMAD R9, R3, UR4, RZ ;  /* 0x0000000403097c24 */ /* 0x000fe2000f8e02ff */
[----:B------:R-:W-:Y:S01]  /*15a0*/  SHF.L.U32 R51, R51, 0x4, RZ ;  /* 0x0000000433337819 */ /* 0x000fe200000006ff */
[----:B------:R-:W-:Y:S01]  /*15b0*/  ULDC UR4, c[0x0][0x27c] ;  /* 0x00009f0000047ab9 */ /* 0x000fe20000000800 */
[----:B------:R-:W-:Y:S02]  /*15c0*/  LOP3.LUT R27, R27, 0xfffffff8, RZ, 0xc0, !PT ;  /* 0xfffffff81b1b7812 */ /* 0x000fe400078ec0ff */
[C---:B------:R-:W-:Y:S02]  /*15d0*/  IADD3 R44, P0, R9.reuse, R44, RZ ;  /* 0x0000002c092c7210 */ /* 0x040fe40007f1e0ff */
[----:B------:R-:W-:Y:S01]  /*15e0*/  IADD3 R28, R32, -R33, RZ ;  /* 0x80000021201c7210 */ /* 0x000fe20007ffe0ff */
[----:B------:R-:W-:Y:S01]  /*15f0*/  IMAD.IADD R27, R30, 0x1, -R27 ;  /* 0x000000011e1b7824 */ /* 0x000fe200078e0a1b */
[----:B------:R-:W-:Y:S01]  /*1600*/  LEA.HI.X.SX32 R45, R9, R48, 0x1, P0 ;  /* 0x00000030092d7211 */ /* 0x000fe200000f0eff */
[----:B------:R-:W-:Y:S01]  /*1610*/  IMAD.SHL.U32 R30, R31, 0x8, RZ ;  /* 0x000000081f1e7824 */ /* 0x000fe200078e00ff */
[----:B-1----:R-:W-:Y:S01]  /*1620*/  SHF.R.S32.HI R33, RZ, 0x1f, R47 ;  /* 0x0000001fff217819 */ /* 0x002fe2000001142f */
[----:B------:R-:W-:Y:S01]  /*1630*/  IMAD.SHL.U32 R48, R40, 0x10, RZ ;  /* 0x0000001028307824 */ /* 0x000fe200078e00ff */
[----:B------:R-:W-:Y:S01]  /*1640*/  SHF.L.U32 R47, R38, 0x4, RZ ;  /* 0x00000004262f7819 */ /* 0x000fe200000006ff */
[----:B------:R-:W-:Y:S01]  /*1650*/  IMAD.IADD R65, R65, 0x1, R30 ;  /* 0x0000000141417824 */ /* 0x000fe200078e021e */
[----:B------:R-:W-:Y:S01]  /*1660*/  LOP3.LUT R59, R46, 0xffffffc0, RZ, 0xc0, !PT ;  /* 0xffffffc02e3b7812 */ /* 0x000fe200078ec0ff */
[----:B------:R-:W-:Y:S01]  /*1670*/  IMAD.MOV.U32 R9, RZ, RZ, -0x800001 ;  /* 0xff7fffffff097424 */ /* 0x000fe200078e00ff */
        /* <DEDUP_REMOVED lines=24> */
[----:B------:R-:W-:-:S07]  /*1800*/  SHF.R.S32.HI R77, RZ, 0x1f, R28 ;  /* 0x0000001fff4d7819 */ /* 0x000fce000001141c */
.L_x_24525:
        /* <DEDUP_REMOVED lines=47> */
[----:B------:R-:W-:Y:S01]  /*1b00*/  SHF.R.S32.HI R51, RZ, 0x1f, R15 ;  /* 0x0000001fff337819 */ /* 0x000fe2000001140f */
[----:B------:R-:W0:Y:S01]  /*1b10*/  LDS R85, [R34+0x4] ;  /* 0x0000040022557984 */ /* 0x000e220000000800 */
        /* <DEDUP_REMOVED lines=15> */
[-C--:B------:R-:W-:Y:S02]  /*1c10*/  IADD3.X R49, R51, R47.reuse, R50, P0, P1 ;  /* 0x0000002f33317210 */ /* 0x080fe400007e2432 */
[-C--:B------:R-:W-:Y:S02]  /*1c20*/  IADD3 R51, P0, R14, R46.reuse, RZ ;  /* 0x0000002e0e337210 */ /* 0x080fe40007f1e0ff */
[----:B------:R-:W-:Y:S02]  /*1c30*/  LEA.HI.X R53, R48, UR7, R49, 0x1, P2 ;  /* 0x0000000730357c11 */ /* 0x000fe400090f0c31 */
[----:B------:R-:W-:Y:S02]  /*1c40*/  IADD3 R49, P2, P3, R16, R46, R35 ;  /* 0x0000002e10317210 */ /* 0x000fe40007b5e023 */
[----:B------:R-:W-:Y:S01]  /*1c50*/  LEA R50, P1, R51, UR6, 0x1 ;  /* 0x0000000633327c11 */ /* 0x000fe2000f8208ff */
[----:B------:R1:W2:Y:S01]  /*1c60*/  LDG.E.CONSTANT R72, desc[UR10][R52.64] ;  /* 0x0000000a34487981 */ /* 0x0002a2000c1e9900 */
[----:B------:R-:W-:-:S02]  /*1c70*/  LEA.HI.X.SX32 R48, R14, R47, 0x1, P0 ;  /* 0x0000002f0e307211 */ /* 0x000fc400000f0eff */
[-C--:B------:R-:W-:Y:S02]  /*1c80*/  IADD3.X R56, R54, R47.reuse, R56, P2, P3 ;  /* 0x0000002f36387210 */ /* 0x080fe400017e6438 */
[----:B------:R-:W-:Y:S02]  /*1c90*/  LEA.HI.X R51, R51, UR7, R48, 0x1, P1 ;  /* 0x0000000733337c11 */ /* 0x000fe400088f0c30 */
[----:B------:R-:W-:Y:S02]  /*1ca0*/  IADD3 R54, P1, P2, R17, R46, R38 ;  /* 0x0000002e11367210 */ /* 0x000fe40007a3e026 */
[----:B------:R-:W-:Y:S02]  /*1cb0*/  LEA R48, P0, R49, UR6, 0x1 ;  /* 0x0000000631307c11 */ /* 0x000fe4000f8008ff */
[----:B------:R-:W-:Y:S02]  /*1cc0*/  IADD3.X R57, R57, R47, R74, P1, P2 ;  /* 0x0000002f39397210 */ /* 0x000fe40000fe444a */
[----:B------:R-:W-:Y:S01]  /*1cd0*/  LEA.HI.X R49, R49, UR7, R56, 0x1, P0 ;  /* 0x0000000731317c11 */ /* 0x000fe200080f0c38 */
[----:B------:R3:W4:Y:S01]  /*1ce0*/  LDG.E.CONSTANT R74, desc[UR10][R50.64] ;  /* 0x0000000a324a7981 */ /* 0x000722000c1e9900 */
[----:B------:R-:W-:-:S02]  /*1cf0*/  SHF.R.S32.HI R56, RZ, 0x1f, R37 ;  /* 0x0000001fff387819 */ /* 0x000fc40000011425 */
[----:B------:R-:W-:-:S04]  /*1d00*/  IADD3 R55, P1, P2, R18, R46, R37 ;  /* 0x0000002e12377210 */ /* 0x000fc80007a3e025 */
[----:B------:R-:W-:Y:S02]  /*1d10*/  IADD3.X R56, R76, R47, R56, P1, P2 ;  /* 0x0000002f4c387210 */ /* 0x000fe40000fe4438 */
[----:B------:R5:W4:Y:S01]  /*1d20*/  LDG.E.CONSTANT R76, desc[UR10][R48.64] ;  /* 0x0000000a304c7981 */ /* 0x000b22000c1e9900 */
[----:B-1----:R-:W-:-:S04]  /*1d30*/  LEA R52, P0, R54, UR6, 0x1 ;  /* 0x0000000636347c11 */ /* 0x002fc8000f8008ff */
[----:B------:R-:W-:Y:S02]  /*1d40*/  LEA.HI.X R53, R54, UR7, R57, 0x1, P0 ;  /* 0x0000000736357c11 */ /* 0x000fe400080f0c39 */
[C---:B------:R-:W-:Y:S02]  /*1d50*/  LEA R54, P0, R55.reuse, UR6, 0x1 ;  /* 0x0000000637367c11 */ /* 0x040fe4000f8008ff */
[----:B------:R-:W-:Y:S01]  /*1d60*/  SHF.R.S32.HI R57, RZ, 0x1f, R19 ;  /* 0x0000001fff397819 */ /* 0x000fe20000011413 */
[----:B------:R1:W4:Y:S01]  /*1d70*/  LDG.E.CONSTANT R78, desc[UR10][R52.64] ;  /* 0x0000000a344e7981 */ /* 0x000322000c1e9900 */
[----:B------:R-:W-:Y:S02]  /*1d80*/  LEA.HI.X R55, R55, UR7, R56, 0x1, P0 ;  /* 0x0000000737377c11 */ /* 0x000fe400080f0c38 */
[--C-:B------:R-:W-:Y:S02]  /*1d90*/  SHF.R.S32.HI R56, RZ, 0x1f, R40.reuse ;  /* 0x0000001fff387819 */ /* 0x100fe40000011428 */
[----:B---3--:R-:W-:Y:S01]  /*1da0*/  IADD3 R50, P0, P1, R19, R46, R40 ;  /* 0x0000002e13327210 */ /* 0x008fe2000791e028 */
[----:B------:R3:W4:Y:S03]  /*1db0*/  LDG.E.CONSTANT R79, desc[UR10][R54.64] ;  /* 0x0000000a364f7981 */ /* 0x000726000c1e9900 */
[----:B------:R-:W-:-:S02]  /*1dc0*/  IADD3.X R57, R57, R47, R56, P0, P1 ;  /* 0x0000002f39397210 */ /* 0x000fc400007e2438 */
[----:B-----5:R-:W-:Y:S02]  /*1dd0*/  LEA R48, P0, R50, UR6, 0x1 ;  /* 0x0000000632307c11 */ /* 0x020fe4000f8008ff */
[--C-:B------:R-:W-:Y:S02]  /*1de0*/  SHF.R.S32.HI R56, RZ, 0x1f, R39.reuse ;  /* 0x0000001fff387819 */ /* 0x100fe40000011427 */
[----:B------:R-:W-:Y:S02]  /*1df0*/  IADD3 R51, P1, P2, R20, R46, R39 ;  /* 0x0000002e14337210 */ /* 0x000fe40007a3e027 */
[----:B------:R-:W-:Y:S02]  /*1e00*/  LEA.HI.X R49, R50, UR7, R57, 0x1, P0 ;  /* 0x0000000732317c11 */ /* 0x000fe400080f0c39 */
[----:B------:R-:W-:Y:S02]  /*1e10*/  IADD3.X R56, R80, R47, R56, P1, P2 ;  /* 0x0000002f50387210 */ /* 0x000fe40000fe4438 */
[----:B------:R-:W-:Y:S01]  /*1e20*/  LEA R50, P0, R51, UR6, 0x1 ;  /* 0x0000000633327c11 */ /* 0x000fe2000f8008ff */
[----:B------:R5:W4:Y:S01]  /*1e30*/  LDG.E.CONSTANT R80, desc[UR10][R48.64] ;  /* 0x0000000a30507981 */ /* 0x000b22000c1e9900 */
[----:B-1----:R-:W-:-:S02]  /*1e40*/  SHF.R.S32.HI R53, RZ, 0x1f, R21 ;  /* 0x0000001fff357819 */ /* 0x002fc40000011415 */
[----:B------:R-:W-:Y:S02]  /*1e50*/  LEA.HI.X R51, R51, UR7, R56, 0x1, P0 ;  /* 0x0000000733337c11 */ /* 0x000fe400080f0c38 */
[-C--:B---3--:R-:W-:Y:S02]  /*1e60*/  IADD3 R55, P0, P1, R21, R46.reuse, R42 ;  /* 0x0000002e15377210 */ /* 0x088fe4000791e02a */
[--C-:B------:R-:W-:Y:S01]  /*1e70*/  SHF.R.S32.HI R54, RZ, 0x1f, R41.reuse ;  /* 0x0000001fff367819 */ /* 0x100fe20000011429 */
[----:B------:R1:W3:Y:S01]  /*1e80*/  LDG.E.CONSTANT R81, desc[UR10][R50.64] ;  /* 0x0000000a32517981 */ /* 0x0002e2000c1e9900 */
[----:B------:R-:W-:Y:S02]  /*1e90*/  SHF.R.S32.HI R56, RZ, 0x1f, R22 ;  /* 0x0000001fff387819 */ /* 0x000fe40000011416 */
[----:B------:R-:W-:Y:S02]  /*1ea0*/  IADD3 R52, P2, P3, R22, R46, R41 ;  /* 0x0000002e16347210 */ /* 0x000fe40007b5e029 */
[----:B------:R-:W-:-:S02]  /*1eb0*/  IADD3.X R82, R53, R47, R82, P0, P1 ;  /* 0x0000002f35527210 */ /* 0x000fc400007e2452 */
[----:B------:R-:W-:Y:S02]  /*1ec0*/  IADD3.X R53, R56, R47, R54, P2, P3 ;  /* 0x0000002f38357210 */ /* 0x000fe400017e6436 */
[C---:B------:R-:W-:Y:S02]  /*1ed0*/  LEA R54, P0, R55.reuse, UR6, 0x1 ;  /* 0x0000000637367c11 */ /* 0x040fe4000f8008ff */
[C---:B------:R-:W-:Y:S02]  /*1ee0*/  LEA R56, P1, R52.reuse, UR6, 0x1 ;  /* 0x0000000634387c11 */ /* 0x040fe4000f8208ff */
[----:B------:R-:W-:Y:S02]  /*1ef0*/  LEA.HI.X R55, R55, UR7, R82, 0x1, P0 ;  /* 0x0000000737377c11 */ /* 0x000fe400080f0c52 */
[----:B------:R-:W-:-:S03]  /*1f00*/  LEA.HI.X R57, R52, UR7, R53, 0x1, P1 ;  /* 0x0000000734397c11 */ /* 0x000fc600088f0c35 */
[----:B------:R0:W3:Y:S01]  /*1f10*/  LDG.E.CONSTANT R82, desc[UR10][R54.64] ;  /* 0x0000000a36527981 */ /* 0x0000e2000c1e9900 */
[--C-:B-----5:R-:W-:Y:S02]  /*1f20*/  SHF.R.S32.HI R48, RZ, 0x1f, R43.reuse ;  /* 0x0000001fff307819 */ /* 0x120fe4000001142b */
[-C--:B------:R-:W-:Y:S01]  /*1f30*/  IADD3 R49, P0, P1, R23, R46.reuse, R43 ;  /* 0x0000002e17317210 */ /* 0x080fe2000791e02b */
[----:B------:R5:W3:Y:S03]  /*1f40*/  LDG.E.CONSTANT R83, desc[UR10][R56.64] ;  /* 0x0000000a38537981 */ /* 0x000ae6000c1e9900 */
[----:B------:R-:W-:Y:S02]  /*1f50*/  IADD3.X R84, R84, R47, R48, P0, P1 ;  /* 0x0000002f54547210 */ /* 0x000fe400007e2430 */
[----:B-1----:R-:W-:Y:S02]  /*1f60*/  IADD3 R51, P1, P2, R24, R46, R59 ;  /* 0x0000002e18337210 */ /* 0x002fe40007a3e03b */
[----:B------:R-:W-:-:S02]  /*1f70*/  LEA R48, P0, R49, UR6, 0x1 ;  /* 0x0000000631307c11 */ /* 0x000fc4000f8008ff */
[----:B------:R-:W-:Y:S02]  /*1f80*/  LEA R50, P3, R51, UR6, 0x1 ;  /* 0x0000000633327c11 */ /* 0x000fe4000f8608ff */
[-C--:B------:R-:W-:Y:S02]  /*1f90*/  IADD3.X R52, R71, R47.reuse, R62, P1, P2 ;  /* 0x0000002f47347210 */ /* 0x080fe40000fe443e */
[----:B------:R-:W-:Y:S02]  /*1fa0*/  IADD3 R53, P1, P2, R25, R46, R58 ;  /* 0x0000002e19357210 */ /* 0x000fe40007a3e03a */
[----:B------:R-:W-:Y:S02]  /*1fb0*/  LEA.HI.X R49, R49, UR7, R84, 0x1, P0 ;  /* 0x0000000731317c11 */ /* 0x000fe400080f0c54 */
[----:B------:R-:W-:Y:S02]  /*1fc0*/  LEA.HI.X R51, R51, UR7, R52, 0x1, P3 ;  /* 0x0000000733337c11 */ /* 0x000fe400098f0c34 */
[----:B------:R-:W-:Y:S01]  /*1fd0*/  LEA R52, P0, R53, UR6, 0x1 ;  /* 0x0000000635347c11 */ /* 0x000fe2000f8008ff */
[----:B------:R-:W3:Y:S01]  /*1fe0*/  LDG.E.CONSTANT R48, desc[UR10][R48.64] ;  /* 0x0000000a30307981 */ /* 0x000ee2000c1e9900 */
[----:B0-----:R-:W-:-:S03]  /*1ff0*/  IADD3.X R54, R73, R47, R64, P1, P2 ;  /* 0x0000002f49367210 */ /* 0x001fc60000fe4440 */
[----:B------:R0:W3:Y:S01]  /*2000*/  LDG.E.CONSTANT R50, desc[UR10][R50.64] ;  /* 0x0000000a32327981 */ /* 0x0000e2000c1e9900 */
[----:B------:R-:W-:Y:S02]  /*2010*/  LEA.HI.X R53, R53, UR7, R54, 0x1, P0 ;  /* 0x0000000735357c11 */ /* 0x000fe400080f0c36 */
[-C--:B------:R-:W-:Y:S02]  /*2020*/  IADD3 R55, P0, P1, R26, R46.reuse, R61 ;  /* 0x0000002e1a377210 */ /* 0x080fe4000791e03d */
[----:B-----5:R-:W-:Y:S01]  /*2030*/  IADD3 R57, P3, P4, R27, R46, R60 ;  /* 0x0000002e1b397210 */ /* 0x020fe20007c7e03c */
[----:B------:R1:W5:Y:S01]  /*2040*/  LDG.E.CONSTANT R52, desc[UR10][R52.64] ;  /* 0x0000000a34347981 */ /* 0x000362000c1e9900 */
[----:B------:R-:W-:Y:S02]  /*2050*/  LEA R54, P2, R55, UR6, 0x1 ;  /* 0x0000000637367c11 */ /* 0x000fe4000f8408ff */
[----:B------:R-:W-:Y:S01]  /*2060*/  IADD3.X R86, R75, R47, R66, P0, P1 ;  /* 0x0000002f4b567210 */ /* 0x000fe200007e2442 */
[----:B0-----:R-:W-:Y:S01]  /*2070*/  LDS R51, [R34+0xc] ;  /* 0x00000c0022337984 */ /* 0x001fe20000000800 */
[----:B------:R-:W-:-:S02]  /*2080*/  LEA R56, P0, R57, UR6, 0x1 ;  /* 0x0000000639387c11 */ /* 0x000fc4000f8008ff */
[-C--:B------:R-:W-:Y:S02]  /*2090*/  IADD3.X R84, R70, R47.reuse, R67, P3, P4 ;  /* 0x0000002f46547210 */ /* 0x080fe40001fe8443 */
[----:B------:R-:W-:Y:S01]  /*20a0*/  LEA.HI.X R55, R55, UR7, R86, 0x1, P2 ;  /* 0x0000000737377c11 */ /* 0x000fe200090f0c56 */
[----:B-1----:R-:W-:Y:S01]  /*20b0*/  LDS R53, [R34+0x8] ;  /* 0x0000080022357984 */ /* 0x002fe20000000800 */
[----:B------:R-:W-:Y:S02]  /*20c0*/  LEA.HI.X R57, R57, UR7, R84, 0x1, P0 ;  /* 0x0000000739397c11 */ /* 0x000fe400080f0c54 */
[----:B------:R-:W-:Y:S01]  /*20d0*/  IADD3 R49, P0, P1, R28, R46, R63 ;  /* 0x0000002e1c317210 */ /* 0x000fe2000791e03f */
[----:B------:R0:W5:Y:S03]  /*20e0*/  LDG.E.CONSTANT R54, desc[UR10][R54.64] ;  /* 0x0000000a36367981 */ /* 0x000166000c1e9900 */
[----:B------:R-:W-:Y:S01]  /*20f0*/  LEA R46, P2, R49, UR6, 0x1 ;  /* 0x00000006312e7c11 */ /* 0x000fe2000f8408ff */
[----:B------:R-:W5:Y:S01]  /*2100*/  LDG.E.CONSTANT R56, desc[UR10][R56.64] ;  /* 0x0000000a38387981 */ /* 0x000f62000c1e9900 */
[----:B------:R-:W-:-:S04]  /*2110*/  IADD3.X R84, R77, R47, R68, P0, P1 ;  /* 0x0000002f4d547210 */ /* 0x000fc800007e2444 */
[----:B------:R-:W-:Y:S02]  /*2120*/  LEA.HI.X R47, R49, UR7, R84, 0x1, P2 ;  /* 0x00000007312f7c11 */ /* 0x000fe400090f0c54 */
[----:B------:R-:W1:Y:S04]  /*2130*/  LDS R84, [R34] ;  /* 0x0000000022547984 */ /* 0x000e680000000800 */
[----:B------:R0:W5:Y:S04]  /*2140*/  LDG.E.CONSTANT R46, desc[UR10][R46.64] ;  /* 0x0000000a2e2e7981 */ /* 0x000168000c1e9900 */
[----:B------:R-:W4:Y:S01]  /*2150*/  LDS R49, [R34+0x10] ;  /* 0x0000100022317984 */ /* 0x000f220000000800 */
[----:B0-----:R-:W-:-:S02]  /*2160*/  HADD2.F32 R55, -RZ, R85.H0_H0 ;  /* 0x20000055ff377230 */ /* 0x001fc40000004100 */
[----:B------:R-:W-:Y:S01]  /*2170*/  HADD2.F32 R85, -RZ, R85.H1_H1 ;  /* 0x30000055ff557230 */ /* 0x000fe20000004100 */
[----:B------:R-:W0:Y:S01]  /*2180*/  LDS R47, [R34+0x14] ;  /* 0x00001400222f7984 */ /* 0x000e220000000800 */
[----:B------:R-:W-:Y:S01]  /*2190*/  UMOV UR4, 0xffffffff ;  /* 0xffffffff00047882 */ /* 0x000fe20000000000 */
[----:B------:R-:W-:Y:S01]  /*21a0*/  FSETP.NEU.FTZ.AND P0, PT, R0, RZ, PT ;  /* 0x000000ff0000720b */ /* 0x000fe20003f1d000 */
[--C-:B--2---:R-:W-:Y:S02]  /*21b0*/  HADD2.F32 R86, -RZ, R72.reuse.H0_H0 ;  /* 0x20000048ff567230 */ /* 0x104fe40000004100 */
[----:B------:R-:W-:-:S03]  /*21c0*/  HADD2.F32 R72, -RZ, R72.H1_H1 ;  /* 0x30000048ff487230 */ /* 0x000fc60000004100 */
[----:B------:R-:W-:Y:S01]  /*21d0*/  FMUL.FTZ R86, R55, R86 ;  /* 0x0000005637567220 */ /* 0x000fe20000410000 */
[--C-:B-1----:R-:W-:Y:S02]  /*21e0*/  HADD2.F32 R55, -RZ, R84.reuse.H0_H0 ;  /* 0x20000054ff377230 */ /* 0x102fe40000004100 */
[----:B------:R-:W-:Y:S01]  /*21f0*/  FMUL.FTZ R85, R85, R72 ;  /* 0x0000004855557220 */ /* 0x000fe20000410000 */
[----:B------:R-:W-:Y:S02]  /*2200*/  HADD2.F32 R84, -RZ, R84.H1_H1 ;  /* 0x30000054ff547230 */ /* 0x000fe40000004100 */
[--C-:B----4-:R-:W-:Y:S02]  /*2210*/  HADD2.F32 R72, -RZ, R74.reuse.H0_H0 ;  /* 0x2000004aff487230 */ /* 0x110fe40000004100 */
[----:B------:R-:W-:-:S03]  /*2220*/  HADD2.F32 R57, -RZ, R74.H1_H1 ;  /* 0x3000004aff397230 */ /* 0x000fc60000004100 */
[----:B------:R-:W-:Y:S02]  /*2230*/  FFMA.FTZ R72, R55, R72, R86 ;  /* 0x0000004837487223 */ /* 0x000fe40000010056 */
[----:B------:R-:W-:Y:S01]  /*2240*/  FFMA.FTZ R84, R84, R57, R85 ;  /* 0x0000003954547223 */ /* 0x000fe20000010055 */
[----:B------:R-:W1:Y:S01]  /*2250*/  LDS R55, [R34+0x18] ;  /* 0x0000180022377984 */ /* 0x000e620000000800 */
[--C-:B------:R-:W-:Y:S02]  /*2260*/  HADD2.F32 R57, -RZ, R53.reuse.H0_H0 ;  /* 0x20000035ff397230 */ /* 0x100fe40000004100 */
[----:B------:R-:W-:Y:S02]  /*2270*/  HADD2.F32 R74, -RZ, R76.H0_H0 ;  /* 0x2000004cff4a7230 */ /* 0x000fe40000004100 */
[----:B------:R-:W-:-:S03]  /*2280*/  HADD2.F32 R53, -RZ, R53.H1_H1 ;  /* 0x30000035ff357230 */ /* 0x000fc60000004100 */
[----:B------:R-:W-:Y:S02]  /*2290*/  FFMA.FTZ R72, R57, R74, R72 ;  /* 0x0000004a39487223 */ /* 0x000fe40000010048 */
[----:B------:R-:W2:Y:S01]  /*22a0*/  LDS R57, [R34+0x1c] ;  /* 0x00001c0022397984 */ /* 0x000ea20000000800 */
[----:B------:R-:W-:Y:S02]  /*22b0*/  HADD2.F32 R76, -RZ, R76.H1_H1 ;  /* 0x3000004cff4c7230 */ /* 0x000fe40000004100 */
[----:B------:R-:W-:Y:S02]  /*22c0*/  HADD2.F32 R85, -RZ, R51.H0_H0 ;  /* 0x20000033ff557230 */ /* 0x000fe40000004100 */
[----:B------:R-:W-:Y:S02]  /*22d0*/  HADD2.F32 R74, -RZ, R78.H0_H0 ;  /* 0x2000004eff4a7230 */ /* 0x000fe40000004100 */
[----:B------:R-:W-:Y:S02]  /*22e0*/  FFMA.FTZ R76, R53, R76, R84 ;  /* 0x0000004c354c7223 */ /* 0x000fe40000010054 */
[----:B------:R-:W4:Y:S01]  /*22f0*/  LDS R53, [R34+0x20] ;  /* 0x0000200022357984 */ /* 0x000f220000000800 */
[----:B------:R-:W-:Y:S01]  /*2300*/  FFMA.FTZ R72, R85, R74, R72 ;  /* 0x0000004a55487223 */ /* 0x000fe20000010048 */
[----:B------:R-:W-:-:S02]  /*2310*/  HADD2.F32 R85, -RZ, R49.H0_H0 ;  /* 0x20000031ff557230 */ /* 0x000fc40000004100 */
[----:B------:R-:W-:Y:S02]  /*2320*/  HADD2.F32 R74, -RZ, R79.H0_H0 ;  /* 0x2000004fff4a7230 */ /* 0x000fe40000004100 */
[----:B------:R-:W-:Y:S02]  /*2330*/  HADD2.F32 R51, -RZ, R51.H1_H1 ;  /* 0x30000033ff337230 */ /* 0x000fe40000004100 */
[----:B------:R-:W-:Y:S02]  /*2340*/  HADD2.F32 R78, -RZ, R78.H1_H1 ;  /* 0x3000004eff4e7230 */ /* 0x000fe40000004100 */
[----:B------:R-:W-:Y:S01]  /*2350*/  FFMA.FTZ R74, R85, R74, R72 ;  /* 0x0000004a554a7223 */ /* 0x000fe20000010048 */
[----:B0-----:R-:W-:Y:S01]  /*2360*/  HADD2.F32 R85, -RZ, R47.H0_H0 ;  /* 0x2000002fff557230 */ /* 0x001fe20000004100 */
[----:B------:R-:W0:Y:S01]  /*2370*/  LDS R72, [R34+0x24] ;  /* 0x0000240022487984 */ /* 0x000e220000000800 */
[----:B------:R-:W-:Y:S01]  /*2380*/  FFMA.FTZ R76, R51, R78, R76 ;  /* 0x0000004e334c7223 */ /* 0x000fe2000001004c */
[----:B------:R-:W-:-:S02]  /*2390*/  HADD2.F32 R78, -RZ, R80.H0_H0 ;  /* 0x20000050ff4e7230 */ /* 0x000fc40000004100 */
[----:B------:R-:W0:Y:S01]  /*23a0*/  LDS R51, [R34+0x28] ;  /* 0x0000280022337984 */ /* 0x000e220000000800 */
[----:B------:R-:W-:Y:S02]  /*23b0*/  HADD2.F32 R49, -RZ, R49.H1_H1 ;  /* 0x30000031ff317230 */ /* 0x000fe40000004100 */
[----:B------:R-:W-:Y:S02]  /*23c0*/  HADD2.F32 R79, -RZ, R79.H1_H1 ;  /* 0x3000004fff4f7230 */ /* 0x000fe40000004100 */
[----:B------:R-:W-:Y:S01]  /*23d0*/  FFMA.FTZ R78, R85, R78, R74 ;  /* 0x0000004e554e7223 */ /* 0x000fe2000001004a */
[----:B------:R-:W-:Y:S02]  /*23e0*/  HADD2.F32 R74, -RZ, R47.H1_H1 ;  /* 0x3000002fff4a7230 */ /* 0x000fe40000004100 */
[----:B------:R-:W0:Y:S01]  /*23f0*/  LDS R47, [R34+0x2c] ;  /* 0x00002c00222f7984 */ /* 0x000e220000000800 */
[----:B------:R-:W-:Y:S02]  /*2400*/  HADD2.F32 R80, -RZ, R80.H1_H1 ;  /* 0x30000050ff507230 */ /* 0x000fe40000004100 */
[----:B------:R-:W-:Y:S01]  /*2410*/  FFMA.FTZ R49, R49, R79, R76 ;  /* 0x0000004f31317223 */ /* 0x000fe2000001004c */
[----:B-1----:R-:W-:-:S02]  /*2420*/  HADD2.F32 R79, -RZ, R55.H0_H0 ;  /* 0x20000037ff4f7230 */ /* 0x002fc40000004100 */
[----:B---3--:R-:W-:Y:S02]  /*2430*/  HADD2.F32 R76, -RZ, R81.H0_H0 ;  /* 0x20000051ff4c7230 */ /* 0x008fe40000004100 */
[----:B------:R-:W-:Y:S02]  /*2440*/  FFMA.FTZ R80, R74, R80, R49 ;  /* 0x000000504a507223 */ /* 0x000fe40000010031 */
[----:B------:R-:W1:Y:S01]  /*2450*/  LDS R74, [R34+0x30] ;  /* 0x00003000224a7984 */ /* 0x000e620000000800 */
[----:B------:R-:W-:Y:S02]  /*2460*/  HADD2.F32 R55, -RZ, R55.H1_H1 ;  /* 0x30000037ff377230 */ /* 0x000fe40000004100 */
[----:B------:R-:W-:Y:S01]  /*2470*/  FFMA.FTZ R76, R79, R76, R78 ;  /* 0x0000004c4f4c7223 */ /* 0x000fe2000001004e */
[----:B------:R-:W-:Y:S01]  /*2480*/  HADD2.F32 R81, -RZ, R81.H1_H1 ;  /* 0x30000051ff517230 */ /* 0x000fe20000004100 */
[----:B------:R-:W3:Y:S01]  /*2490*/  LDS R49, [R34+0x34] ;  /* 0x0000340022317984 */ /* 0x000ee20000000800 */
[----:B--2---:R-:W-:-:S02]  /*24a0*/  HADD2.F32 R79, -RZ, R57.H0_H0 ;  /* 0x20000039ff4f7230 */ /* 0x004fc40000004100 */
[----:B------:R-:W-:Y:S02]  /*24b0*/  HADD2.F32 R78, -RZ, R57.H1_H1 ;  /* 0x30000039ff4e7230 */ /* 0x000fe40000004100 */
[----:B------:R-:W-:Y:S01]  /*24c0*/  FFMA.FTZ R55, R55, R81, R80 ;  /* 0x0000005137377223 */ /* 0x000fe20000010050 */
[--C-:B------:R-:W-:Y:S02]  /*24d0*/  HADD2.F32 R57, -RZ, R82.reuse.H0_H0 ;  /* 0x20000052ff397230 */ /* 0x100fe40000004100 */
[----:B------:R-:W-:-:S03]  /*24e0*/  HADD2.F32 R82, -RZ, R82.H1_H1 ;  /* 0x30000052ff527230 */ /* 0x000fc60000004100 */
[----:B------:R-:W-:Y:S01]  /*24f0*/  FFMA.FTZ R57, R79, R57, R76 ;  /* 0x000000394f397223 */ /* 0x000fe2000001004c */
[--C-:B----4-:R-:W-:Y:S02]  /*2500*/  HADD2.F32 R76, -RZ, R53.reuse.H0_H0 ;  /* 0x20000035ff4c7230 */ /* 0x110fe40000004100 */
[----:B------:R-:W-:Y:S01]  /*2510*/  FFMA.FTZ R55, R78, R82, R55 ;  /* 0x000000524e377223 */ /* 0x000fe20000010037 */
[----:B------:R-:W-:Y:S02]  /*2520*/  HADD2.F32 R78, -RZ, R53.H1_H1 ;  /* 0x30000035ff4e7230 */ /* 0x000fe40000004100 */
[----:B------:R-:W2:Y:S01]  /*2530*/  LDS R53, [R34+0x38] ;  /* 0x0000380022357984 */ /* 0x000ea20000000800 */
[--C-:B------:R-:W-:Y:S02]  /*2540*/  HADD2.F32 R79, -RZ, R83.reuse.H0_H0 ;  /* 0x20000053ff4f7230 */ /* 0x100fe40000004100 */
[----:B------:R-:W-:-:S03]  /*2550*/  HADD2.F32 R83, -RZ, R83.H1_H1 ;  /* 0x30000053ff537230 */ /* 0x000fc60000004100 */
[----:B------:R-:W-:Y:S01]  /*2560*/  FFMA.FTZ R57, R76, R79, R57 ;  /* 0x0000004f4c397223 */ /* 0x000fe20000010039 */
[--C-:B0-----:R-:W-:Y:S02]  /*2570*/  HADD2.F32 R76, -RZ, R72.reuse.H0_H0 ;  /* 0x20000048ff4c7230 */ /* 0x101fe40000004100 */
[----:B------:R-:W-:Y:S01]  /*2580*/  FFMA.FTZ R55, R78, R83, R55 ;  /* 0x000000534e377223 */ /* 0x000fe20000010037 */
[----:B------:R-:W-:Y:S02]  /*2590*/  HADD2.F32 R72, -RZ, R72.H1_H1 ;  /* 0x30000048ff487230 */ /* 0x000fe40000004100 */
[--C-:B------:R-:W-:Y:S02]  /*25a0*/  HADD2.F32 R78, -RZ, R48.reuse.H0_H0 ;  /* 0x20000030ff4e7230 */ /* 0x100fe40000004100 */
[----:B------:R-:W-:Y:S02]  /*25b0*/  HADD2.F32 R48, -RZ, R48.H1_H1 ;  /* 0x30000030ff307230 */ /* 0x000fe40000004100 */
[----:B------:R-:W-:-:S02]  /*25c0*/  HADD2.F32 R80, -RZ, R51.H0_H0 ;  /* 0x20000033ff507230 */ /* 0x000fc40000004100 */
[--C-:B------:R-:W-:Y:S02]  /*25d0*/  HADD2.F32 R79, -RZ, R50.reuse.H0_H0 ;  /* 0x20000032ff4f7230 */ /* 0x100fe40000004100 */
[----:B------:R-:W-:Y:S01]  /*25e0*/  FFMA.FTZ R48, R72, R48, R55 ;  /* 0x0000003048307223 */ /* 0x000fe20000010037 */
[----:B------:R-:W-:Y:S02]  /*25f0*/  HADD2.F32 R51, -RZ, R51.H1_H1 ;  /* 0x30000033ff337230 */ /* 0x000fe40000004100 */
[----:B------:R-:W-:Y:S02]  /*2600*/  HADD2.F32 R50, -RZ, R50.H1_H1 ;  /* 0x30000032ff327230 */ /* 0x000fe40000004100 */
[----:B------:R-:W-:Y:S01]  /*2610*/  FFMA.FTZ R57, R76, R78, R57 ;  /* 0x0000004e4c397223 */ /* 0x000fe20000010039 */
[----:B------:R-:W-:Y:S02]  /*2620*/  HADD2.F32 R72, -RZ, R47.H0_H0 ;  /* 0x2000002fff487230 */ /* 0x000fe40000004100 */
[----:B-----5:R-:W-:-:S02]  /*2630*/  HADD2.F32 R55, -RZ, R52.H0_H0 ;  /* 0x20000034ff377230 */ /* 0x020fc40000004100 */
[----:B------:R-:W-:Y:S01]  /*2640*/  FFMA.FTZ R48, R51, R50, R48 ;  /* 0x0000003233307223 */ /* 0x000fe20000010030 */
[----:B------:R-:W-:Y:S02]  /*2650*/  HADD2.F32 R47, -RZ, R47.H1_H1 ;  /* 0x3000002fff2f7230 */ /* 0x000fe40000004100 */
[----:B------:R-:W-:Y:S02]  /*2660*/  HADD2.F32 R52, -RZ, R52.H1_H1 ;  /* 0x30000034ff347230 */ /* 0x000fe40000004100 */
[----:B------:R-:W-:-:S03]  /*2670*/  FFMA.FTZ R57, R80, R79, R57 ;  /* 0x0000004f50397223 */ /* 0x000fc60000010039 */
[----:B------:R-:W-:Y:S01]  /*2680*/  FFMA.FTZ R47, R47, R52, R48 ;  /* 0x000000342f2f7223 */ /* 0x000fe20000010030 */
[----:B-1----:R-:W-:Y:S02]  /*2690*/  HADD2.F32 R48, -RZ, R74.H0_H0 ;  /* 0x2000004aff307230 */ /* 0x002fe40000004100 */
[----:B------:R-:W-:Y:S01]  /*26a0*/  FFMA.FTZ R55, R72, R55, R57 ;  /* 0x0000003748377223 */ /* 0x000fe20000010039 */
[----:B------:R-:W-:Y:S02]  /*26b0*/  HADD2.F32 R50, -RZ, R54.H0_H0 ;  /* 0x20000036ff327230 */ /* 0x000fe40000004100 */
[----:B---3--:R-:W-:Y:S02]  /*26c0*/  HADD2.F32 R51, -RZ, R49.H0_H0 ;  /* 0x20000031ff337230 */ /* 0x008fe40000004100 */
[----:B------:R-:W-:Y:S02]  /*26d0*/  HADD2.F32 R52, -RZ, R56.H0_H0 ;  /* 0x20000038ff347230 */ /* 0x000fe40000004100 */
[----:B------:R-:W-:Y:S01]  /*26e0*/  FFMA.FTZ R48, R48, R50, R55 ;  /* 0x0000003230307223 */ /* 0x000fe20000010037 */
[----:B------:R-:W-:-:S02]  /*26f0*/  HADD2.F32 R74, -RZ, R74.H1_H1 ;  /* 0x3000004aff4a7230 */ /* 0x000fc40000004100 */
[----:B------:R-:W-:Y:S02]  /*2700*/  HADD2.F32 R54, -RZ, R54.H1_H1 ;  /* 0x30000036ff367230 */ /* 0x000fe40000004100 */
[----:B------:R-:W-:Y:S01]  /*2710*/  FFMA.FTZ R51, R51, R52, R48 ;  /* 0x0000003433337223 */ /* 0x000fe20000010030 */
[----:B------:R-:W-:Y:S02]  /*2720*/  HADD2.F32 R48, -RZ, R49.H1_H1 ;  /* 0x30000031ff307230 */ /* 0x000fe40000004100 */
[----:B------:R-:W-:Y:S02]  /*2730*/  HADD2.F32 R56, -RZ, R56.H1_H1 ;  /* 0x30000038ff387230 */ /* 0x000fe40000004100 */
[----:B------:R-:W-:Y:S01]  /*2740*/  FFMA.FTZ R47, R74, R54, R47 ;  /* 0x000000364a2f7223 */ /* 0x000fe2000001002f */
[----:B------:R-:W-:Y:S02]  /*2750*/  HADD2.F32 R49, -RZ, R46.H0_H0 ;  /* 0x2000002eff317230 */ /* 0x000fe40000004100 */
[----:B--2---:R-:W-:-:S02]  /*2760*/  HADD2.F32 R50, -RZ, R53.H0_H0 ;  /* 0x20000035ff327230 */ /* 0x004fc40000004100 */
        /* <DEDUP_REMOVED lines=10> */
.L_x_24571:
        /* <DEDUP_REMOVED lines=13> */
.L_x_24522:
[----:B------:R-:W-:-:S13]  /*28e0*/  ISETP.NE.AND P0, PT, R4, RZ, PT ;  /* 0x000000ff0400720c */ /* 0x000fda0003f05270 */
[----:B------:R-:W-:-:S05]  /*28f0*/  @!P0 IMAD.MOV.U32 R46, RZ, RZ, -0x800001 ;  /* 0xff7fffffff2e8424 */ /* 0x000fca00078e00ff */
[----:B------:R0:W-:Y:S02]  /*2900*/  @!P0 STS [R29], R46 ;  /* 0x0000002e1d008388 */ /* 0x0001e40000000800 */
.L_x_24524:
[----:B------:R-:W-:Y:S05]  /*2910*/  BSYNC B1 ;  /* 0x0000000000017941 */ /* 0x000fea0003800000 */
.L_x_24521:
        /* <DEDUP_REMOVED lines=9> */
.L_x_24520:
[----:B------:R-:W-:Y:S05]  /*29b0*/  BSYNC B0 ;  /* 0x0000000000007941 */ /* 0x000fea0003800000 */
.L_x_24519:
        /* <DEDUP_REMOVED lines=13> */
.L_x_24576:
        /* <DEDUP_REMOVED lines=48> */
.L_x_24531:
        /* <DEDUP_REMOVED lines=11> */
.L_x_24530:
[----:B------:R-:W-:Y:S05]  /*2e40*/  BSYNC B1 ;  /* 0x0000000000017941 */ /* 0x000fea0003800000 */
.L_x_24529:
        /* <DEDUP_REMOVED lines=14> */
.L_x_24534:
        /* <DEDUP_REMOVED lines=100> */
.L_x_24533:
[----:B------:R-:W-:Y:S05]  /*3570*/  BSYNC B1 ;  /* 0x0000000000017941 */ /* 0x000fea0003800000 */
.L_x_24532:
        /* <DEDUP_REMOVED lines=55> */
.L_x_24536:
[----:B------:R-:W-:Y:S05]  /*38f0*/  BSYNC B1 ;  /* 0x0000000000017941 */ /* 0x000fea0003800000 */
.L_x_24535:
        /* <DEDUP_REMOVED lines=26> */
.L_x_24528:
[----:B------:R-:W-:Y:S05]  /*3aa0*/  BSYNC B0 ;  /* 0x0000000000007941 */ /* 0x000fea0003800000 */
.L_x_24527:
        /* <DEDUP_REMOVED lines=51> */
.L_x_24541:
        /* <DEDUP_REMOVED lines=8> */
.L_x_24540:
[----:B------:R-:W-:Y:S05]  /*3e60*/  BSYNC B1 ;  /* 0x0000000000017941 */ /* 0x000fea0003800000 */
.L_x_24539:
        /* <DEDUP_REMOVED lines=14> */
.L_x_24544:
        /* <DEDUP_REMOVED lines=52> */
.L_x_24543:
[----:B------:R-:W-:Y:S05]  /*4290*/  BSYNC B1 ;  /* 0x0000000000017941 */ /* 0x000fea0003800000 */
.L_x_24542:
        /* <DEDUP_REMOVED lines=31> */
.L_x_24546:
[----:B------:R-:W-:Y:S05]  /*4490*/  BSYNC B1 ;  /* 0x0000000000017941 */ /* 0x000fea0003800000 */
.L_x_24545:
        /* <DEDUP_REMOVED lines=14> */
.L_x_24538:
[----:B------:R-:W-:Y:S05]  /*4580*/  BSYNC B0 ;  /* 0x0000000000007941 */ /* 0x000fea0003800000 */
.L_x_24537:
        /* <DEDUP_REMOVED lines=22> */
[----:B------:R-:W-:Y:S01]  /*46f0*/  VIADD R51, R43, 0x300 ;  /* 0x000003002b337836 */ /* 0x000fe20000000000 */
[----:B-1----:R-:W0:Y:S02]  /*4700*/  MUFU.RCP R14, R14 ;  /* 0x0000000e000e7308 */ /* 0x002e240000001000 */
[----:B------:R-:W1:Y:S08]  /*4710*/  S2UR UR5, SR_CgaCtaId ;  /* 0x00000000000579c3 */ /* 0x000e700000008800 */
[----:B------:R-:W3:Y:S01]  /*4720*/  LDC R46, c[0x0][0x25c] ;  /* 0x00009700ff2e7b82 */ /* 0x000ee20000000800 */
[----:B0-----:R-:W-:Y:S01]  /*4730*/  IADD3 R40, R14, 0xffffffe, RZ ;  /* 0x0ffffffe0e287810 */ /* 0x001fe20007ffe0ff */
[----:B--2---:R-:W-:Y:S01]  /*4740*/  IMAD R6, R6, UR4, RZ ;  /* 0x0000000406067c24 */ /* 0x004fe2000f8e02ff */
[----:B------:R-:W-:-:S02]  /*4750*/  UMOV UR4, 0x400 ;  /* 0x0000040000047882 */ /* 0x000fc40000000000 */
[----:B------:R0:W2:Y:S01]  /*4760*/  F2I.FTZ.U32.TRUNC.NTZ R41, R40 ;  /* 0x0000002800297305 */ /* 0x0000a2000021f000 */
[----:B------:R-:W-:Y:S01]  /*4770*/  UIADD3 UR4, UR4, 0x110, URZ ;  /* 0x0000011004047890 */ /* 0x000fe2000fffe03f */
[----:B------:R-:W-:-:S03]  /*4780*/  IADD3 R12, P0, R9, R6, RZ ;  /* 0x00000006090c7210 */ /* 0x000fc60007f1e0ff */
[----:B-1----:R-:W-:Y:S01]  /*4790*/  ULEA UR4, UR5, UR4, 0x18 ;  /* 0x0000000405047291 */ /* 0x002fe2000f8ec03f */
[----:B------:R-:W-:Y:S02]  /*47a0*/  LEA.HI.X.SX32 R15, R6, R13, 0x1, P0 ;  /* 0x0000000d060f7211 */ /* 0x000fe400000f0eff */
[----:B------:R-:W-:Y:S01]  /*47b0*/  LEA R38, P0, R12, UR6, 0x2 ;  /* 0x000000060c267c11 */ /* 0x000fe2000f8010ff */
[----:B0-----:R-:W-:Y:S01]  /*47c0*/  IMAD.MOV.U32 R40, RZ, RZ, RZ ;  /* 0x000000ffff287224 */ /* 0x001fe200078e00ff */
[----:B------:R-:W-:Y:S01]  /*47d0*/  ULDC UR6, c[0x0][0x27c] ;  /* 0x00009f0000067ab9 */ /* 0x000fe20000000800 */
[----:B------:R-:W-:Y:S01]  /*47e0*/  LEA R48, R9, UR4, 0x5 ;  /* 0x0000000409307c11 */ /* 0x000fe2000f8e28ff */
[----:B------:R-:W-:Y:S01]  /*47f0*/  VIADD R44, R7, -UR6 ;  /* 0x80000006072c7c36 */ /* 0x000fe20008000000 */
[----:B---3--:R-:W-:Y:S01]  /*4800*/  SHF.R.S32.HI R46, RZ, 0x1f, R46 ;  /* 0x0000001fff2e7819 */ /* 0x008fe2000001142e */
[----:B--2---:R-:W-:Y:S02]  /*4810*/  IMAD.MOV R16, RZ, RZ, -R41 ;  /* 0x000000ffff107224 */ /* 0x004fe400078e0a29 */
[----:B------:R-:W-:-:S02]  /*4820*/  VIADD R48, R48, 0x10 ;  /* 0x0000001030307836 */ /* 0x000fc40000000000 */
[----:B------:R-:W-:-:S04]  /*4830*/  IMAD R13, R16, R5, RZ ;  /* 0x00000005100d7224 */ /* 0x000fc800078e02ff */
[----:B------:R-:W-:Y:S01]  /*4840*/  IMAD.HI.U32 R40, R41, R13, R40 ;  /* 0x0000000d29287227 */ /* 0x000fe200078e0028 */
[----:B------:R-:W-:Y:S01]  /*4850*/  LEA.HI.X R41, R12, UR7, R15, 0x2, P0 ;  /* 0x000000070c297c11 */ /* 0x000fe200080f140f */
[----:B------:R-:W-:Y:S02]  /*4860*/  ULDC UR7, c[0x0][0x260] ;  /* 0x0000980000077ab9 */ /* 0x000fe40000000800 */
[----:B------:R-:W-:Y:S01]  /*4870*/  IMAD R6, R3, UR7, RZ ;  /* 0x0000000703067c24 */ /* 0x000fe2000f8e02ff */
[----:B------:R-:W-:-:S04]  /*4880*/  IADD3 R3, R43, 0x100, RZ ;  /* 0x000001002b037810 */ /* 0x000fc80007ffe0ff */
[----:B------:R-:W-:-:S07]  /*4890*/  SHF.R.S32.HI R7, RZ, 0x1f, R6 ;  /* 0x0000001fff077819 */ /* 0x000fce0000011406 */
.L_x_24559:
        /* <DEDUP_REMOVED lines=111> */
.L_x_24552:
[----:B------:R-:W-:Y:S05]  /*4f90*/  BSYNC B2 ;  /* 0x0000000000027941 */ /* 0x000fea0003800000 */
.L_x_24551:
[----:B-----5:R-:W-:Y:S01]  /*4fa0*/  HFMA2.MMA R29, R28, R21, -RZ ;  /* 0x000000151c1d7235 */ /* 0x020fe200001000ff */
[----:B------:R-:W-:Y:S01]  /*4fb0*/  MOV R21, R54 ;  /* 0x0000003600157202 */ /* 0x000fe20000000f00 */
[----:B------:R-:W-:Y:S01]  /*4fc0*/  BSSY B2, `(.L_x_24553) ;  /* 0x0000024000027945 */ /* 0x000fe20003800000 */
[----:B------:R-:W-:Y:S02]  /*4fd0*/  F2FP.F16.F32.PACK_AB R30, R25, R24 ;  /* 0x00000018191e723e */ /* 0x000fe400000000ff */
[----:B------:R-:W-:-:S03]  /*4fe0*/  F2FP.F16.F32.PACK_AB R26, R27, R26 ;  /* 0x0000001a1b1a723e */ /* 0x000fc600000000ff */
        /* <DEDUP_REMOVED lines=33> */
.L_x_24554:
[----:B------:R-:W-:Y:S05]  /*5200*/  BSYNC B2 ;  /* 0x0000000000027941 */ /* 0x000fea0003800000 */
.L_x_24553:
        /* <DEDUP_REMOVED lines=15> */
[----:B------:R-:W-:Y:S02]  /*5300*/  SEL R27, R17, RZ, !P5 ;  /* 0x000000ff111b7207 */ /* 0x000fe40006800000 */
[-C--:B------:R-:W-:Y:S01]  /*5310*/  ISETP.GE.AND P3, PT, R25, R2.reuse, PT ;  /* 0x000000021900720c */ /* 0x080fe20003f66270 */
[----:B------:R-:W-:Y:S01]  /*5320*/  VIADD R25, R45, 0x1 ;  /* 0x000000012d197836 */ /* 0x000fe20000000000 */
[-C--:B------:R-:W-:Y:S02]  /*5330*/  ISETP.GE.AND P5, PT, R31, R2.reuse, PT ;  /* 0x000000021f00720c */ /* 0x080fe40003fa6270 */
[----:B------:R-:W-:Y:S02]  /*5340*/  SEL R31, R19, RZ, !P4 ;  /* 0x000000ff131f7207 */ /* 0x000fe40006000000 */
[----:B------:R-:W-:Y:S02]  /*5350*/  PRMT R19, R18, 0x7632, R19 ;  /* 0x0000763212137816 */ /* 0x000fe40000000013 */
        /* <DEDUP_REMOVED lines=13> */
.L_x_24556:
[----:B------:R-:W-:Y:S05]  /*5430*/  BSYNC B2 ;  /* 0x0000000000027941 */ /* 0x000fea0003800000 */
.L_x_24555:
[----:B------:R-:W-:Y:S01]  /*5440*/  HFMA2.MMA R17, R28, R17, -RZ ;  /* 0x000000111c117235 */ /* 0x000fe200001000ff */
[----:B------:R-:W-:Y:S01]  /*5450*/  HFMA2 R29, R30, R22, R29 ;  /* 0x000000161e1d7231 */ /* 0x000fe2000000001d */
[----:B------:R-:W-:Y:S01]  /*5460*/  HFMA2.MMA R13, R21, R12, R13 ;  /* 0x0000000c150d7235 */ /* 0x000fe2000000000d */
[----:B------:R-:W-:-:S04]  /*5470*/  ISETP.GT.AND P2, PT, R0, 0x17, PT ;  /* 0x000000170000780c */ /* 0x000fc80003f44270 */
        /* <DEDUP_REMOVED lines=57> */
.L_x_24558:
[----:B------:R-:W-:Y:S05]  /*5810*/  BSYNC B2 ;  /* 0x0000000000027941 */ /* 0x000fea0003800000 */
.L_x_24557:
        /* <DEDUP_REMOVED lines=8> */
.L_x_24550:
[----:B------:R-:W-:Y:S05]  /*58a0*/  BSYNC B0 ;  /* 0x0000000000007941 */ /* 0x000fea0003800000 */
.L_x_24549:
[----:B------:R-:W-:Y:S01]  /*58b0*/  IADD3 R38, P1, R38, 0x10, RZ ;  /* 0x0000001026267810 */ /* 0x000fe20007f3e0ff */
[----:B------:R-:W-:Y:S01]  /*58c0*/  VIADD R45, R45, 0x20 ;  /* 0x000000202d2d7836 */ /* 0x000fe20000000000 */
[----:B------:R-:W-:-:S03]  /*58d0*/  IADD3 R48, R48, 0x80, RZ ;  /* 0x0000008030307810 */ /* 0x000fc60007ffe0ff */
[----:B------:R-:W-:Y:S01]  /*58e0*/  IMAD.X R41, RZ, RZ, R41, P1 ;  /* 0x000000ffff297224 */ /* 0x000fe200008e0629 */
[----:B------:R-:W-:Y:S07]  /*58f0*/  @!P0 BRA `(.L_x_24559) ;  /* 0xffffffec00e88947 */ /* 0x000fee000383ffff */
.L_x_24548:
[----:B------:R-:W-:Y:S05]  /*5900*/  BSYNC B1 ;  /* 0x0000000000017941 */ /* 0x000fea0003800000 */
.L_x_24547:
        /* <DEDUP_REMOVED lines=22> */
.L_x_24561:
[----:B------:R-:W-:Y:S05]  /*5a70*/  BSYNC B0 ;  /* 0x0000000000007941 */ /* 0x000fea0003800000 */
.L_x_24560:
        /* <DEDUP_REMOVED lines=12> */
.L_x_24563:
[----:B------:R-:W-:Y:S05]  /*5b40*/  BSYNC B0 ;  /* 0x0000000000007941 */ /* 0x000fea0003800000 */
.L_x_24562:
        /* <DEDUP_REMOVED lines=8> */
.L_x_24565:
[----:B------:R-:W-:Y:S05]  /*5bd0*/  BSYNC B0 ;  /* 0x0000000000007941 */ /* 0x000fea0003800000 */
.L_x_24564:
        /* <DEDUP_REMOVED lines=12> */
.L_x_24567:
[----:B------:R-:W-:Y:S05]  /*5ca0*/  BSYNC B0 ;  /* 0x0000000000007941 */ /* 0x000fea0003800000 */
.L_x_24566:
        /* <DEDUP_REMOVED lines=24> */
[----:B-12---:R-:W-:-:S02]  /*5e30*/  LEA.HI.X.SX32 R9, R0, UR7, 0x1, P0 ;  /* 0x0000000700097c11 */ /* 0x006fc400080f0eff */
[C---:B------:R-:W-:Y:S02]  /*5e40*/  LEA R2, P0, R8.reuse, UR8, 0x1 ;  /* 0x0000000808027c11 */ /* 0x040fe4000f8008ff */
[----:B------:R-:W-:Y:S02]  /*5e50*/  LEA.HI.X.SX32 R12, R3, UR7, 0x1, P2 ;  /* 0x00000007030c7c11 */ /* 0x000fe400090f0eff */
[----:B------:R-:W-:Y:S02]  /*5e60*/  LEA.HI.X R3, R8, UR9, R9, 0x1, P0 ;  /* 0x0000000908037c11 */ /* 0x000fe400080f0c09 */
[----:B------:R-:W-:Y:S02]  /*5e70*/  ISETP.GT.AND P0, PT, R0, 0x17, PT ;  /* 0x000000170000780c */ /* 0x000fe40003f04270 */
[----:B------:R-:W-:Y:S02]  /*5e80*/  LEA R4, P1, R5, UR8, 0x1 ;  /* 0x0000000805047c11 */ /* 0x000fe4000f8208ff */
[----:B------:R-:W-:-:S02]  /*5e90*/  F2FP.F16.F32.PACK_AB R8, R10, R39 ;  /* 0x000000270a08723e */ /* 0x000fc400000000ff */
[----:B0-----:R-:W-:Y:S02]  /*5ea0*/  LEA R6, P2, R7, UR8, 0x1 ;  /* 0x0000000807067c11 */ /* 0x001fe4000f8408ff */
[----:B------:R-:W-:Y:S01]  /*5eb0*/  LEA.HI.X R5, R5, UR9, R14, 0x1, P1 ;  /* 0x0000000905057c11 */ /* 0x000fe200088f0c0e */
[----:B------:R0:W-:Y:S01]  /*5ec0*/  STG.E.U16 desc[UR10][R2.64], R8 ;  /* 0x0000000802007986 */ /* 0x0001e2000c10150a */
[----:B------:R-:W-:Y:S02]  /*5ed0*/  PRMT R10, R8, 0x7632, R10 ;  /* 0x00007632080a7816 */ /* 0x000fe4000000000a */
[----:B------:R-:W-:Y:S02]  /*5ee0*/  LEA.HI.X R7, R7, UR9, R12, 0x1, P2 ;  /* 0x0000000907077c11 */ /* 0x000fe400090f0c0c */
[----:B------:R-:W-:Y:S01]  /*5ef0*/  F2FP.F16.F32.PACK_AB R9, RZ, R36 ;  /* 0x00000024ff09723e */ /* 0x000fe200000000ff */
[----:B------:R0:W-:Y:S04]  /*5f00*/  STG.E.U16 desc[UR10][R4.64], R10 ;  /* 0x0000000a04007986 */ /* 0x0001e8000c10150a */
[----:B------:R0:W-:Y:S01]  /*5f10*/  STG.E.U16 desc[UR10][R6.64], R9 ;  /* 0x0000000906007986 */ /* 0x0001e2000c10150a */
[----:B------:R-:W-:Y:S05]  /*5f20*/  @P0 EXIT ;  /* 0x000000000000094d */ /* 0x000fea0003800000 */
[----:B------:R-:W-:-:S05]  /*5f30*/  VIADD R0, R0, 0x60 ;  /* 0x0000006000007836 */ /* 0x000fca0000000000 */
[----:B0-----:R-:W-:-:S04]  /*5f40*/  IADD3 R3, P0, R0, UR4, RZ ;  /* 0x0000000400037c10 */ /* 0x001fc8000ff1e0ff */
[----:B------:R-:W-:Y:S02]  /*5f50*/  LEA.HI.X.SX32 R4, R0, UR7, 0x1, P0 ;  /* 0x0000000700047c11 */ /* 0x000fe400080f0eff */
[C---:B------:R-:W-:Y:S02]  /*5f60*/  LEA R2, P0, R3.reuse, UR8, 0x1 ;  /* 0x0000000803027c11 */ /* 0x040fe4000f8008ff */
[----:B------:R-:W-:Y:S02]  /*5f70*/  F2FP.F16.F32.PACK_AB R0, RZ, R37 ;  /* 0x00000025ff00723e */ /* 0x000fe400000000ff */
[----:B------:R-:W-:-:S05]  /*5f80*/  LEA.HI.X R3, R3, UR9, R4, 0x1, P0 ;  /* 0x0000000903037c11 */ /* 0x000fca00080f0c04 */
[----:B------:R-:W-:Y:S01]  /*5f90*/  STG.E.U16 desc[UR10][R2.64], R0 ;  /* 0x0000000002007986 */ /* 0x000fe2000c10150a */
[----:B------:R-:W-:Y:S05]  /*5fa0*/  EXIT ;  /* 0x000000000000794d */ /* 0x000fea0003800000 */
.L_x_24523:
[----:B------:R-:W-:Y:S01]  /*5fb0*/  BSSY B2, `(.L_x_24568) ;  /* 0x0000007000027945 */ /* 0x000fe20003800000 */
[----:B------:R-:W-:Y:S01]  /*5fc0*/  IMAD.MOV.U32 R50, RZ, RZ, 0x2 ;  /* 0x00000002ff327424 */ /* 0x000fe200078e00ff */
[----:B------:R-:W-:Y:S01]  /*5fd0*/  MOV R51, 0x1f ;  /* 0x0000001f00337802 */ /* 0x000fe20000000f00 */
[----:B------:R-:W-:-:S07]  /*5fe0*/  IMAD.MOV.U32 R49, RZ, RZ, -0x1 ;  /* 0xffffffffff317424 */ /* 0x000fce00078e00ff */
[----:B------:R-:W-:Y:S05]  /*5ff0*/  WARPSYNC.COLLECTIVE R49, `(.L_x_24569) ;  /* 0x0000000031087348 */ /* 0x000fea0003c00000 */
[----:B------:R0:W1:Y:S02]  /*6000*/  SHFL.BFLY P1, R48, R46, R50, R51 ;  /* 0x0c0000322e307389 */ /* 0x0000640000020033 */
[----:B01----:R-:W-:Y:S01]  /*6010*/  ENDCOLLECTIVE ;  /* 0x000000000000791b */ /* 0x003fe20003800000 */
.L_x_24569:
[----:B------:R-:W-:Y:S05]  /*6020*/  BSYNC B2 ;  /* 0x0000000000027941 */ /* 0x000fea0003800000 */
.L_x_24568:
        /* <DEDUP_REMOVED lines=9> */
.L_x_24570:
[----:B------:R-:W-:Y:S05]  /*60c0*/  BRA `(.L_x_24571) ;  /* 0xffffffc400d07947 */ /* 0x000fea000383ffff */
.L_x_24526:
        /* <DEDUP_REMOVED lines=8> */
.L_x_24573:
[----:B------:R-:W-:Y:S05]  /*6150*/  BSYNC B0 ;  /* 0x0000000000007941 */ /* 0x000fea0003800000 */
.L_x_24572:
        /* <DEDUP_REMOVED lines=9> */
.L_x_24574:
[----:B------:R-:W-:Y:S02]  /*61f0*/  IMAD.MOV.U32 R50, RZ, RZ, 0x4 ;  /* 0x00000004ff327424 */ /* 0x000fe400078e00ff */
[----:B------:R-:W-:-:S05]  /*6200*/  IMAD.MOV.U32 R13, RZ, RZ, R48 ;  /* 0x000000ffff0d7224 */ /* 0x000fca00078e0030 */
[----:B------:R-:W-:-:S05]  /*6210*/  FMNMX.FTZ R13, R6, R13, !PT ;  /* 0x0000000d060d7209 */ /* 0x000fca0007810000 */
[----:B------:R-:W-:-:S07]  /*6220*/  IMAD.MOV.U32 R46, RZ, RZ, R13 ;  /* 0x000000ffff2e7224 */ /* 0x000fce00078e000d */
[----:B------:R-:W-:Y:S05]  /*6230*/  WARPSYNC.COLLECTIVE R49, `(.L_x_24575) ;  /* 0x0000000031087348 */ /* 0x000fea0003c00000 */
[----:B------:R0:W1:Y:S02]  /*6240*/  SHFL.BFLY P1, R48, R46, R50, R51 ;  /* 0x0c0000322e307389 */ /* 0x0000640000020033 */
[----:B01----:R-:W-:Y:S01]  /*6250*/  ENDCOLLECTIVE ;  /* 0x000000000000791b */ /* 0x003fe20003800000 */
.L_x_24575:
[----:B------:R-:W-:Y:S01]  /*6260*/  IMAD.MOV.U32 R10, RZ, RZ, R48 ;  /* 0x000000ffff0a7224 */ /* 0x000fe200078e0030 */
[----:B------:R-:W-:Y:S06]  /*6270*/  BRA `(.L_x_24576) ;  /* 0xffffffc800047947 */ /* 0x000fec000383ffff */
.L_x_24577:
        /* <DEDUP_REMOVED lines=16> */
.L_x_28452:


//--------------------- .text._ZN4vllm25paged_attention_v1_kernelIttLi112ELi8ELi128ELNS_18Fp8KVCacheDataTypeE0ELb1EEEvPT_PKS2_PKT0_S8_ifPKiSA_iPKfiiiSC_SC_iiiii --------------------------
	.section	.text._ZN4vllm25paged_attention_v1_kernelIttLi112ELi8ELi128ELNS_18Fp8KVCacheDataTypeE0ELb1EEEvPT_PKS2_PKT0_S8_ifPKiSA_iPKfiiiSC_SC_iiiii,"ax",@progbits
	.align	128
        .global         _ZN4vllm25paged_attention_v1_kernelIttLi112ELi8ELi128ELNS_18Fp8KVCacheDataTypeE0ELb1EEEvPT_PKS2_PKT0_S8_ifPKiSA_iPKfiiiSC_SC_iiiii
        .type           _ZN4vllm25paged_attention_v1_kernelIttLi112ELi8ELi128ELNS_18Fp8KVCacheDataTypeE0ELb1EEEvPT_PKS2_PKT0_S8_ifPKiSA_iPKfiiiSC_SC_iiiii,@function
        .size           _ZN4vllm25paged_attention_v1_kernelIttLi112ELi8ELi128ELNS_18Fp8KVCacheDataTypeE0ELb1EEEvPT_PKS2_PKT0_S8_ifPKiSA_iPKfiiiSC_SC_iiiii,(.L_x_28453 - _ZN4vllm25paged_attention_v1_kernelIttLi112ELi8ELi128ELNS_18Fp8KVCacheDataTypeE0ELb1EEEvPT_PKS2_PKT0_S8_ifPKiSA_iPKfiiiSC_SC_iiiii)
        .other          _ZN4vllm25paged_attention_v1_kernelIttLi112ELi8ELi128ELNS_18Fp8KVCacheDataTypeE0ELb1EEEvPT_PKS2_PKT0_S8_ifPKiSA_iPKfiiiSC_SC_iiiii,@"STO_CUDA_ENTRY STV_DEFAULT"
_ZN4vllm25paged_attention_v1_kernelIttLi112ELi8ELi128ELNS_18Fp8KVCacheDataTypeE0ELb1EEEvPT_PKS2_PKT0_S8_ifPKiSA_iPKfiiiSC_SC_iiiii:
.text._ZN4vllm25paged_attention_v1_kernelIttLi112ELi8ELi128ELNS_18Fp8KVCacheDataTypeE0ELb1EEEvPT_PKS2_PKT0_S8_ifPKiSA_iPKfiiiSC_SC_iiiii:
        /* <DEDUP_REMOVED lines=102> */
[----:B------:R-:W-:Y:S02]  /*0660*/  IMAD.MOV.U32 R13, RZ, RZ, R15 ;  /* 0x000000ffff0d7224 */ /* 0x000fe400078e000f */
[----:B------:R-:W-:-:S07]  /*0670*/  IMAD R16, R15, 0x4, R6 ;  /* 0x000000040f107824 */ /* 0x000fce00078e0206 */
.L_x_24582:
        /* <DEDUP_REMOVED lines=11> */
.L_x_24581:
[----:B------:R-:W-:Y:S05]  /*0730*/  BSYNC B1 ;  /* 0x0000000000017941 */ /* 0x000fea0003800000 */
.L_x_24580:
        /* <DEDUP_REMOVED lines=15> */
.L_x_24583:
        /* <DEDUP_REMOVED lines=17> */
.L_x_24579:
[----:B------:R-:W-:Y:S05]  /*0940*/  BSYNC B0 ;  /* 0x0000000000007941 */ /* 0x000fea0003800000 */
.L_x_24578:
        /* <DEDUP_REMOVED lines=20> */
[----:B------:R-:W-:Y:S01]  /*0a90*/  IMAD R12, R10, UR4, RZ ;  /* 0x000000040a0c7c24 */ /* 0x000fe2000f8e02ff */
[----:B------:R-:W-:Y:S01]  /*0aa0*/  MOV R10, R5 ;  /* 0x00000005000a7202 */ /* 0x000fe20000000f00 */
[----:B------:R-:W-:Y:S02]  /*0ab0*/  @!P3 IMAD R11, R11, R20, RZ ;  /* 0x000000140b0bb224 */ /* 0x000fe400078e02ff */
[----:B------:R-:W-:Y:S02]  /*0ac0*/  @P3 IMAD R11, R9, R18, RZ ;  /* 0x00000012090b3224 */ /* 0x000fe400078e02ff */
[----:B------:R-:W-:-:S02]  /*0ad0*/  IMAD.MOV.U32 R9, RZ, RZ, -0x800001 ;  /* 0xff7fffffff097424 */ /* 0x000fc400078e00ff */
[----:B0-----:R-:W-:Y:S02]  /*0ae0*/  VIADD R7, R13, 0xffffffe ;  /* 0x0ffffffe0d077836 */ /* 0x001fe40000000000 */
[----:B------:R-:W-:-:S04]  /*0af0*/  VIADD R11, R11, 0x1 ;  /* 0x000000010b0b7836 */ /* 0x000fc80000000000 */
[----:B------:R-:W0:Y:S02]  /*0b00*/  F2I.FTZ.U32.TRUNC.NTZ R7, R7 ;  /* 0x0000000700077305 */ /* 0x000e24000021f000 */
[----:B0-----:R-:W-:-:S04]  /*0b10*/  IMAD R6, R7, R5, RZ ;  /* 0x0000000507067224 */ /* 0x001fc800078e02ff */
[----:B------:R-:W-:Y:S02]  /*0b20*/  IMAD.MOV R17, RZ, RZ, -R6 ;  /* 0x000000ffff117224 */ /* 0x000fe400078e0a06 */
[----:B------:R-:W-:-:S04]  /*0b30*/  IMAD.MOV.U32 R6, RZ, RZ, RZ ;  /* 0x000000ffff067224 */ /* 0x000fc800078e00ff */
[----:B------:R-:W-:-:S06]  /*0b40*/  IMAD.HI.U32 R6, R7, R17, R6 ;  /* 0x0000001107067227 */ /* 0x000fcc00078e0006 */
[----:B------:R-:W-:-:S05]  /*0b50*/  IMAD.HI.U32 R7, R6, R14, RZ ;  /* 0x0000000e06077227 */ /* 0x000fca00078e00ff */
[----:B------:R-:W-:-:S05]  /*0b60*/  IADD3 R13, RZ, -R7, RZ ;  /* 0x80000007ff0d7210 */ /* 0x000fca0007ffe0ff */
        /* <DEDUP_REMOVED lines=16> */
[----:B------:R-:W-:Y:S01]  /*0c70*/  SHF.R.S32.HI R5, RZ, 0x1f, R31 ;  /* 0x0000001fff057819 */ /* 0x000fe2000001141f */
[C---:B------:R-:W-:Y:S01]  /*0c80*/  VIADD R9, R4.reuse, 0x4 ;  /* 0x0000000404097836 */ /* 0x040fe20000000000 */
[----:B------:R-:W-:Y:S01]  /*0c90*/  IADD3 R19, P0, R31, R12, RZ ;  /* 0x0000000c1f137210 */ /* 0x000fe20007f1e0ff */
[----:B------:R-:W-:Y:S01]  /*0ca0*/  IMAD.SHL.U32 R14, R4, 0x2, RZ ;  /* 0x00000002040e7824 */ /* 0x000fe200078e00ff */
[----:B------:R-:W-:Y:S01]  /*0cb0*/  MOV R33, 0x400 ;  /* 0x0000040000217802 */ /* 0x000fe20000000f00 */
[----:B------:R-:W-:Y:S01]  /*0cc0*/  IMAD.SHL.U32 R17, R9, 0x2, RZ ;  /* 0x0000000209117824 */ /* 0x000fe200078e00ff */
[----:B------:R-:W-:Y:S01]  /*0cd0*/  LEA.HI.X.SX32 R20, R12, R5, 0x1, P0 ;  /* 0x000000050c147211 */ /* 0x000fe200000f0eff */
[----:B------:R-:W-:Y:S01]  /*0ce0*/  ULDC.64 UR4, c[0x0][0x238] ;  /* 0x00008e0000047ab9 */ /* 0x000fe20000000a00 */
[----:B------:R-:W-:Y:S01]  /*0cf0*/  SHF.R.S32.HI R12, RZ, 0x1f, R9 ;  /* 0x0000001fff0c7819 */ /* 0x000fe20000011409 */
[----:B------:R-:W-:Y:S01]  /*0d00*/  VIADD R28, R33, 0x100 ;  /* 0x00000100211c7836 */ /* 0x000fe20000000000 */
[----:B------:R-:W-:Y:S01]  /*0d10*/  SHF.R.S32.HI R18, RZ, 0x1f, R17 ;  /* 0x0000001fff127819 */ /* 0x000fe20000011411 */
[----:B------:R-:W-:Y:S01]  /*0d20*/  VIADD R21, R4, 0x14 ;  /* 0x0000001404157836 */ /* 0x000fe20000000000 */
[----:B------:R-:W-:Y:S01]  /*0d30*/  LEA.HI R5, R12, R9, RZ, 0x2 ;  /* 0x000000090c057211 */ /* 0x000fe200078f10ff */
[C---:B------:R-:W-:Y:S01]  /*0d40*/  VIADD R27, R4.reuse, 0x30 ;  /* 0x00000030041b7836 */ /* 0x040fe20000000000 */
[----:B------:R-:W-:Y:S01]  /*0d50*/  SHF.R.S32.HI R12, RZ, 0x1f, R15 ;  /* 0x0000001fff0c7819 */ /* 0x000fe2000001140f */
[----:B------:R-:W-:Y:S01]  /*0d60*/  VIADD R29, R4, 0x34 ;  /* 0x00000034041d7836 */ /* 0x000fe20000000000 */
[----:B------:R-:W-:Y:S01]  /*0d70*/  LEA.HI R18, R18, R17, RZ, 0x3 ;  /* 0x0000001112127211 */ /* 0x000fe200078f18ff */
[----:B------:R-:W1:Y:S01]  /*0d80*/  LDC R49, c[0x0][0x25c] ;  /* 0x00009700ff317b82 */ /* 0x000e620000000800 */
[----:B------:R-:W-:Y:S01]  /*0d90*/  LEA.HI R9, R12, R15, RZ, 0x3 ;  /* 0x0000000f0c097211 */ /* 0x000fe200078f18ff */
[----:B------:R-:W-:Y:S01]  /*0da0*/  IMAD.SHL.U32 R5, R5, 0x10, RZ ;  /* 0x0000001005057824 */ /* 0x000fe200078e00ff */
[----:B------:R-:W-:-:S02]  /*0db0*/  LOP3.LUT R18, R18, 0xfffffff8, RZ, 0xc0, !PT ;  /* 0xfffffff812127812 */ /* 0x000fc400078ec0ff */
[----:B------:R-:W-:Y:S02]  /*0dc0*/  LOP3.LUT R36, R9, 0xfffffff8, RZ, 0xc0, !PT ;  /* 0xfffffff809247812 */ /* 0x000fe400078ec0ff */
[----:B------:R-:W-:Y:S01]  /*0dd0*/  LEA R12, P0, R19, UR4, 0x2 ;  /* 0x00000004130c7c11 */ /* 0x000fe2000f8010ff */
[----:B------:R-:W-:Y:S01]  /*0de0*/  ULDC UR4, c[0x0][0x260] ;  /* 0x0000980000047ab9 */ /* 0x000fe20000000800 */
[----:B------:R-:W-:Y:S01]  /*0df0*/  SHF.R.S32.HI R40, RZ, 0x1f, R21 ;  /* 0x0000001fff287819 */ /* 0x000fe20000011415 */
[----:B------:R-:W-:Y:S01]  /*0e00*/  IMAD.IADD R36, R15, 0x1, -R36 ;  /* 0x000000010f247824 */ /* 0x000fe200078e0a24 */
[----:B------:R-:W-:Y:S01]  /*0e10*/  IADD3 R24, R4, 0x24, RZ ;  /* 0x0000002404187810 */ /* 0x000fe20007ffe0ff */
[----:B------:R-:W-:Y:S01]  /*0e20*/  IMAD.IADD R15, R17, 0x1, -R18 ;  /* 0x00000001110f7824 */ /* 0x000fe200078e0a12 */
[----:B------:R-:W-:Y:S01]  /*0e30*/  LEA.HI R40, R40, R21, RZ, 0x2 ;  /* 0x0000001528287211 */ /* 0x000fe200078f10ff */
[----:B------:R-:W-:Y:S01]  /*0e40*/  VIADD R17, R4, 0xc ;  /* 0x0000000c04117836 */ /* 0x000fe20000000000 */
[C---:B0-----:R-:W-:Y:S01]  /*0e50*/  LEA R33, R13.reuse, R33, 0x18 ;  /* 0x000000210d217211 */ /* 0x041fe200078ec0ff */
[----:B------:R-:W-:Y:S01]  /*0e60*/  IMAD.SHL.U32 R38, R36, 0x8, RZ ;  /* 0x0000000824267824 */ /* 0x000fe200078e00ff */
[----:B------:R-:W-:Y:S01]  /*0e70*/  LEA R28, R13, R28, 0x18 ;  /* 0x0000001c0d1c7211 */ /* 0x000fe200078ec0ff */
[----:B------:R-:W-:Y:S01]  /*0e80*/  IMAD R39, R31, 0x8, R36 ;  /* 0x000000081f277824 */ /* 0x000fe200078e0224 */
[----:B------:R-:W-:Y:S01]  /*0e90*/  SHF.R.S32.HI R13, RZ, 0x1f, R14 ;  /* 0x0000001fff0d7819 */ /* 0x000fe2000001140e */
[----:B------:R-:W-:Y:S01]  /*0ea0*/  IMAD.SHL.U32 R40, R40, 0x10, RZ ;  /* 0x0000001028287824 */ /* 0x000fe200078e00ff */
[----:B------:R-:W-:Y:S01]  /*0eb0*/  SHF.R.S32.HI R18, RZ, 0x1f, R17 ;  /* 0x0000001fff127819 */ /* 0x000fe20000011411 */
[----:B------:R-:W-:Y:S01]  /*0ec0*/  IMAD.U32 R28, R39, 0x4, R28 ;  /* 0x00000004271c7824 */ /* 0x000fe200078e001c */
[----:B------:R-:W-:Y:S01]  /*0ed0*/  LEA.HI R16, R13, R14, RZ, 0x3 ;  /* 0x0000000e0d107211 */ /* 0x000fe200078f18ff */
[C---:B------:R-:W-:Y:S01]  /*0ee0*/  IMAD R33, R4.reuse, 0x38, R33 ;  /* 0x0000003804217824 */ /* 0x040fe200078e0221 */
[----:B------:R-:W-:Y:S01]  /*0ef0*/  LEA.HI.X R13, R19, UR5, R20, 0x2, P0 ;  /* 0x00000005130d7c11 */ /* 0x000fe200080f1414 */
[----:B------:R-:W-:Y:S01]  /*0f00*/  VIADD R19, R4, 0x10 ;  /* 0x0000001004137836 */ /* 0x000fe20000000000 */
[----:B------:R-:W-:Y:S01]  /*0f10*/  LEA.HI R35, R18, R17, RZ, 0x2 ;  /* 0x0000001112237211 */ /* 0x000fe200078f10ff */
[----:B------:R-:W-:Y:S01]  /*0f20*/  IMAD.SHL.U32 R17, R17, 0x2, RZ ;  /* 0x0000000211117824 */ /* 0x000fe200078e00ff */
[----:B------:R-:W-:Y:S01]  /*0f30*/  LOP3.LUT R9, R16, 0xfffffff8, RZ, 0xc0, !PT ;  /* 0xfffffff810097812 */ /* 0x000fe200078ec0ff */
[----:B------:R-:W-:Y:S01]  /*0f40*/  VIADD R16, R4, 0x8 ;  /* 0x0000000804107836 */ /* 0x000fe20000000000 */
[----:B------:R-:W-:Y:S01]  /*0f50*/  SHF.R.S32.HI R20, RZ, 0x1f, R19 ;  /* 0x0000001fff147819 */ /* 0x000fe20000011413 */
[----:B------:R-:W-:Y:S01]  /*0f60*/  IMAD.SHL.U32 R50, R35, 0x10, RZ ;  /* 0x0000001023327824 */ /* 0x000fe200078e00ff */
[----:B------:R-:W-:-:S02]  /*0f70*/  SHF.L.U32 R21, R21, 0x1, RZ ;  /* 0x0000000115157819 */ /* 0x000fc400000006ff */
[----:B------:R-:W-:Y:S01]  /*0f80*/  LEA.HI R37, R20, R19, RZ, 0x2 ;  /* 0x0000001314257211 */ /* 0x000fe200078f10ff */
[----:B------:R-:W-:Y:S01]  /*0f90*/  IMAD.SHL.U32 R19, R19, 0x2, RZ ;  /* 0x0000000213137824 */ /* 0x000fe200078e00ff */
[----:B------:R-:W-:Y:S02]  /*0fa0*/  SHF.R.S32.HI R18, RZ, 0x1f, R17 ;  /* 0x0000001fff127819 */ /* 0x000fe40000011411 */
[----:B------:R-:W-:Y:S01]  /*0fb0*/  IADD3 R14, R14, -R9, RZ ;  /* 0x800000090e0e7210 */ /* 0x000fe20007ffe0ff */
[----:B------:R-:W-:Y:S01]  /*0fc0*/  IMAD.SHL.U32 R37, R37, 0x10, RZ ;  /* 0x0000001025257824 */ /* 0x000fe200078e00ff */
[----:B------:R-:W-:Y:S02]  /*0fd0*/  SHF.R.S32.HI R20, RZ, 0x1f, R19 ;  /* 0x0000001fff147819 */ /* 0x000fe40000011413 */
[----:B------:R-:W-:Y:S02]  /*0fe0*/  SHF.R.S32.HI R9, RZ, 0x1f, R16 ;  /* 0x0000001fff097819 */ /* 0x000fe40000011410 */
[----:B------:R-:W-:-:S02]  /*0ff0*/  SHF.R.S32.HI R22, RZ, 0x1f, R21 ;  /* 0x0000001fff167819 */ /* 0x000fc40000011415 */
[----:B------:R-:W-:Y:S02]  /*1000*/  LEA.HI R18, R18, R17, RZ, 0x3 ;  /* 0x0000001112127211 */ /* 0x000fe400078f18ff */
[----:B------:R-:W-:Y:S02]  /*1010*/  LEA.HI R20, R20, R19, RZ, 0x3 ;  /* 0x0000001314147211 */ /* 0x000fe400078f18ff */
[----:B------:R-:W-:Y:S01]  /*1020*/  LEA.HI R34, R9, R16, RZ, 0x2 ;  /* 0x0000001009227211 */ /* 0x000fe200078f10ff */
[----:B------:R-:W-:Y:S01]  /*1030*/  IMAD.SHL.U32 R16, R16, 0x2, RZ ;  /* 0x0000000210107824 */ /* 0x000fe200078e00ff */
[----:B------:R-:W-:Y:S02]  /*1040*/  LEA.HI R22, R22, R21, RZ, 0x3 ;  /* 0x0000001516167211 */ /* 0x000fe400078f18ff */
[----:B------:R-:W-:Y:S02]  /*1050*/  LOP3.LUT R18, R18, 0xfffffff8, RZ, 0xc0, !PT ;  /* 0xfffffff812127812 */ /* 0x000fe400078ec0ff */
[----:B------:R-:W-:-:S02]  /*1060*/  LOP3.LUT R20, R20, 0xfffffff8, RZ, 0xc0, !PT ;  /* 0xfffffff814147812 */ /* 0x000fc400078ec0ff */
        /* <DEDUP_REMOVED lines=30> */
[----:B------:R-:W-:Y:S02]  /*1250*/  LEA.HI R24, R24, R23, RZ, 0x3 ;  /* 0x0000001718187211 */ /* 0x000fe400078f18ff */
[----:B------:R-:W-:Y:S02]  /*1260*/  LEA.HI R26, R26, R25, RZ, 0x3 ;  /* 0x000000191a1a7211 */ /* 0x000fe400078f18ff */
[----:B------:R-:W-:Y:S02]  /*1270*/  LOP3.LUT R22, R22, 0xfffffff8, RZ, 0xc0, !PT ;  /* 0xfffffff816167812 */ /* 0x000fe400078ec0ff */
[----:B------:R-:W-:-:S02]  /*1280*/  SHF.R.S32.HI R20, RZ, 0x1f, R9 ;  /* 0x0000001fff147819 */ /* 0x000fc40000011409 */
[----:B------:R-:W-:Y:S01]  /*1290*/  LOP3.LUT R24, R24, 0xfffffff8, RZ, 0xc0, !PT ;  /* 0xfffffff818187812 */ /* 0x000fe200078ec0ff */
[----:B------:R-:W-:Y:S01]  /*12a0*/  IMAD.IADD R21, R21, 0x1, -R22 ;  /* 0x0000000115157824 */ /* 0x000fe200078e0a16 */
[----:B------:R-:W-:Y:S02]  /*12b0*/  LOP3.LUT R26, R26, 0xfffffff8, RZ, 0xc0, !PT ;  /* 0xfffffff81a1a7812 */ /* 0x000fe400078ec0ff */
[----:B------:R-:W-:Y:S02]  /*12c0*/  LEA.HI R20, R20, R9, RZ, 0x3 ;  /* 0x0000000914147211 */ /* 0x000fe400078f18ff */
[----:B------:R-:W-:Y:S01]  /*12d0*/  IADD3 R22, R23, -R24, RZ ;  /* 0x8000001817167210 */ /* 0x000fe20007ffe0ff */
[----:B------:R-:W-:Y:S01]  /*12e0*/  IMAD.IADD R23, R25, 0x1, -R26 ;  /* 0x0000000119177824 */ /* 0x000fe200078e0a1a */
[----:B------:R-:W-:Y:S01]  /*12f0*/  LOP3.LUT R20, R20, 0xfffffff8, RZ, 0xc0, !PT ;  /* 0xfffffff814147812 */ /* 0x000fe200078ec0ff */
[----:B------:R-:W-:Y:S01]  /*1300*/  VIADD R25, R4, 0x2c ;  /* 0x0000002c04197836 */ /* 0x000fe20000000000 */
[----:B------:R-:W-:-:S02]  /*1310*/  SHF.R.S32.HI R30, RZ, 0x1f, R27 ;  /* 0x0000001fff1e7819 */ /* 0x000fc4000001141b */
        /* <DEDUP_REMOVED lines=15> */
[----:B------:R-:W-:Y:S01]  /*1410*/  SHF.L.U32 R29, R29, 0x1, RZ ;  /* 0x000000011d1d7819 */ /* 0x000fe200000006ff */
[----:B------:R-:W-:Y:S01]  /*1420*/  IMAD.SHL.U32 R57, R48, 0x10, RZ ;  /* 0x0000001030397824 */ /* 0x000fe200078e00ff */
[----:B------:R-:W-:Y:S01]  /*1430*/  LEA.HI R26, R26, R25, RZ, 0x3 ;  /* 0x000000191a1a7211 */ /* 0x000fe200078f18ff */
[----:B------:R-:W-:Y:S01]  /*1440*/  IMAD.SHL.U32 R54, R45, 0x10, RZ ;  /* 0x000000102d367824 */ /* 0x000fe200078e00ff */
[----:B------:R-:W-:Y:S02]  /*1450*/  SHF.R.S32.HI R30, RZ, 0x1f, R27 ;  /* 0x0000001fff1e7819 */ /* 0x000fe4000001141b */
[----:B------:R-:W-:Y:S02]  /*1460*/  SHF.R.S32.HI R32, RZ, 0x1f, R29 ;  /* 0x0000001fff207819 */ /* 0x000fe4000001141d */
        /* <DEDUP_REMOVED lines=12> */
[----:B-1----:R-:W-:Y:S01]  /*1530*/  SHF.R.S32.HI R32, RZ, 0x1f, R49 ;  /* 0x0000001fff207819 */ /* 0x002fe20000011431 */
[----:B------:R-:W-:Y:S01]  /*1540*/  IMAD.IADD R24, R9, 0x1, -R24 ;  /* 0x0000000109187824 */ /* 0x000fe200078e0a18 */
[----:B------:R-:W-:Y:S01]  /*1550*/  SHF.L.U32 R29, R31, 0x3, RZ ;  /* 0x000000031f1d7819 */ /* 0x000fe200000006ff */
[----:B------:R-:W-:Y:S01]  /*1560*/  IMAD R9, R3, UR4, RZ ;  /* 0x0000000403097c24 */ /* 0x000fe2000f8e02ff */
[----:B------:R-:W-:Y:S01]  /*1570*/  LOP3.LUT R42, R50, 0xffffffc0, RZ, 0xc0, !PT ;  /* 0xffffffc0322a7812 */ /* 0x000fe200078ec0ff */
[----:B------:R-:W-:Y:S01]  /*1580*/  IMAD.SHL.U32 R49, R34, 0x10, RZ ;  /* 0x0000001022317824 */ /* 0x000fe200078e00ff */
[----:B------:R-:W-:Y:S01]  /*1590*/  LOP3.LUT R46, R51, 0xffffffc0, RZ, 0xc0, !PT ;  /* 0xffffffc0332e7812 */ /* 0x000fe200078ec0ff */
[----:B------:R-:W-:Y:S01]  /*15a0*/  ULDC UR4, c[0x0][0x27c] ;  /* 0x00009f0000047ab9 */ /* 0x000fe20000000800 */
[----:B------:R-:W-:-:S02]  /*15b0*/  IADD3 R38, P0, R9, R38, RZ ;  /* 0x0000002609267210 */ /* 0x000fc40007f1e0ff */
[----:B------:R-:W-:Y:S02]  /*15c0*/  LOP3.LUT R35, R49, 0xffffffc0, RZ, 0xc0, !PT ;  /* 0xffffffc031237812 */ /* 0x000fe400078ec0ff */
[----:B------:R-:W-:Y:S02]  /*15d0*/  LOP3.LUT R47, R52, 0xffffffc0, RZ, 0xc0, !PT ;  /* 0xffffffc0342f7812 */ /* 0x000fe400078ec0ff */
[----:B------:R-:W-:Y:S02]  /*15e0*/  LOP3.LUT R48, R53, 0xffffffc0, RZ, 0xc0, !PT ;  /* 0xffffffc035307812 */ /* 0x000fe400078ec0ff */
[----:B------:R-:W-:Y:S02]  /*15f0*/  SHF.L.U32 R41, R41, 0x4, RZ ;  /* 0x0000000429297819 */ /* 0x000fe400000006ff */
[----:B------:R-:W-:Y:S02]  /*1600*/  LOP3.LUT R49, R54, 0xffffffc0, RZ, 0xc0, !PT ;  /* 0xffffffc036317812 */ /* 0x000fe400078ec0ff */
[----:B------:R-:W-:-:S02]  /*1610*/  LOP3.LUT R50, R55, 0xffffffc0, RZ, 0xc0, !PT ;  /* 0xffffffc037327812 */ /* 0x000fc400078ec0ff */
[----:B------:R-:W-:Y:S02]  /*1620*/  LOP3.LUT R51, R56, 0xffffffc0, RZ, 0xc0, !PT ;  /* 0xffffffc038337812 */ /* 0x000fe400078ec0ff */
[----:B------:R-:W-:Y:S02]  /*1630*/  LOP3.LUT R52, R57, 0xffffffc0, RZ, 0xc0, !PT ;  /* 0xffffffc039347812 */ /* 0x000fe400078ec0ff */
[----:B------:R-:W-:Y:S02]  /*1640*/  IADD3 R53, R36, R29, RZ ;  /* 0x0000001d24357210 */ /* 0x000fe40007ffe0ff */
[----:B------:R-:W-:Y:S01]  /*1650*/  LEA.HI.X.SX32 R39, R9, R30, 0x1, P0 ;  /* 0x0000001e09277211 */ /* 0x000fe200000f0eff */
[----:B------:R-:W-:Y:S01]  /*1660*/  IMAD.MOV.U32 R9, RZ, RZ, -0x800001 ;  /* 0xff7fffffff097424 */ /* 0x000fe200078e00ff */
[----:B------:R-:W-:Y:S01]  /*1670*/  LOP3.LUT R34, R5, 0xffffffc0, RZ, 0xc0, !PT ;  /* 0xffffffc005227812 */ /* 0x000fe200078ec0ff */
[----:B------:R-:W-:Y:S01]  /*1680*/  VIADD R30, R7, -UR4 ;  /* 0x80000004071e7c36 */ /* 0x000fe20008000000 */
[----:B------:R-:W-:-:S02]  /*1690*/  LOP3.LUT R43, R37, 0xffffffc0, RZ, 0xc0, !PT ;  /* 0xffffffc0252b7812 */ /* 0x000fc400078ec0ff */
[----:B------:R-:W-:Y:S02]  /*16a0*/  LOP3.LUT R44, R40, 0xffffffc0, RZ, 0xc0, !PT ;  /* 0xffffffc0282c7812 */ /* 0x000fe400078ec0ff */
[----:B------:R-:W-:Y:S02]  /*16b0*/  LOP3.LUT R45, R41, 0xffffffc0, RZ, 0xc0, !PT ;  /* 0xffffffc0292d7812 */ /* 0x000fe400078ec0ff */
        /* <DEDUP_REMOVED lines=13> */
[----:B------:R-:W-:-:S07]  /*1790*/  SHF.R.S32.HI R66, RZ, 0x1f, R27 ;  /* 0x0000001fff427819 */ /* 0x000fce000001141b */
.L_x_24590:
        /* <DEDUP_REMOVED lines=25> */
[----:B------:R-:W-:Y:S02]  /*1930*/  @!P2 IADD3 R41, RZ, -R41, RZ ;  /* 0x80000029ff29a210 */ /* 0x000fe40007ffe0ff */
        /* <DEDUP_REMOVED lines=27> */
[----:B------:R-:W-:-:S05]  /*1af0*/  IMAD.IADD R68, R71, 0x1, R37 ;  /* 0x0000000147447824 */ /* 0x000fca00078e0225 */
[----:B------:R-:W-:Y:S02]  /*1b00*/  IADD3.X R41, R40, R68, R41, P0, P1 ;  /* 0x0000004428297210 */ /* 0x000fe400007e2429 */
[----:B------:R-:W-:-:S04]  /*1b10*/  IADD3 R37, P0, P1, R16, R70, R35 ;  /* 0x0000004610257210 */ /* 0x000fc8000791e023 */
[----:B------:R-:W-:Y:S02]  /*1b20*/  IADD3.X R72, R72, R68, R69, P0, P1 ;  /* 0x0000004448487210 */ /* 0x000fe400007e2445 */
[----:B------:R-:W-:-:S04]  /*1b30*/  LEA R40, P0, R36, UR6, 0x1 ;  /* 0x0000000624287c11 */ /* 0x000fc8000f8008ff */
[----:B------:R-:W-:Y:S02]  /*1b40*/  LEA.HI.X R41, R36, UR7, R41, 0x1, P0 ;  /* 0x0000000724297c11 */ /* 0x000fe400080f0c29 */
[C---:B------:R-:W-:Y:S02]  /*1b50*/  LEA R36, P0, R37.reuse, UR6, 0x1 ;  /* 0x0000000625247c11 */ /* 0x040fe4000f8008ff */
[----:B------:R-:W-:Y:S01]  /*1b60*/  SHF.R.S32.HI R71, RZ, 0x1f, R42 ;  /* 0x0000001fff477819 */ /* 0x000fe2000001142a */
[----:B------:R0:W2:Y:S01]  /*1b70*/  LDG.E.CONSTANT R75, desc[UR10][R40.64] ;  /* 0x0000000a284b7981 */ /* 0x0000a2000c1e9900 */
[----:B------:R-:W-:Y:S02]  /*1b80*/  LEA.HI.X R37, R37, UR7, R72, 0x1, P0 ;  /* 0x0000000725257c11 */ /* 0x000fe400080f0c48 */
[----:B------:R-:W-:Y:S02]  /*1b90*/  SHF.R.S32.HI R72, RZ, 0x1f, R17 ;  /* 0x0000001fff487819 */ /* 0x000fe40000011411 */
[----:B------:R-:W-:Y:S01]  /*1ba0*/  IADD3 R69, P0, P1, R17, R70, R42 ;  /* 0x0000004611457210 */ /* 0x000fe2000791e02a */
[----:B------:R1:W3:Y:S03]  /*1bb0*/  LDG.E.CONSTANT R73, desc[UR10][R36.64] ;  /* 0x0000000a24497981 */ /* 0x0002e6000c1e9900 */
[----:B------:R-:W-:-:S02]  /*1bc0*/  IADD3.X R72, R72, R68, R71, P0, P1 ;  /* 0x0000004448487210 */ /* 0x000fc400007e2447 */
[C---:B------:R-:W-:Y:S02]  /*1bd0*/  LEA R76, P0, R69.reuse, UR6, 0x1 ;  /* 0x00000006454c7c11 */ /* 0x040fe4000f8008ff */
[--C-:B------:R-:W-:Y:S02]  /*1be0*/  SHF.R.S32.HI R71, RZ, 0x1f, R43.reuse ;  /* 0x0000001fff477819 */ /* 0x100fe4000001142b */
[----:B------:R-:W-:Y:S02]  /*1bf0*/  LEA.HI.X R77, R69, UR7, R72, 0x1, P0 ;  /* 0x00000007454d7c11 */ /* 0x000fe400080f0c48 */
[----:B------:R-:W-:Y:S02]  /*1c00*/  SHF.R.S32.HI R72, RZ, 0x1f, R18 ;  /* 0x0000001fff487819 */ /* 0x000fe40000011412 */
[----:B------:R-:W-:Y:S01]  /*1c10*/  IADD3 R69, P0, P1, R18, R70, R43 ;  /* 0x0000004612457210 */ /* 0x000fe2000791e02b */
[----:B------:R-:W4:Y:S03]  /*1c20*/  LDG.E.CONSTANT R74, desc[UR10][R76.64] ;  /* 0x0000000a4c4a7981 */ /* 0x000f26000c1e9900 */
[----:B------:R-:W-:-:S02]  /*1c30*/  IADD3.X R72, R72, R68, R71, P0, P1 ;  /* 0x0000004448487210 */ /* 0x000fc400007e2447 */
[C---:B0-----:R-:W-:Y:S02]  /*1c40*/  LEA R40, P0, R69.reuse, UR6, 0x1 ;  /* 0x0000000645287c11 */ /* 0x041fe4000f8008ff */
[----:B-1----:R-:W-:Y:S02]  /*1c50*/  SHF.R.S32.HI R36, RZ, 0x1f, R19 ;  /* 0x0000001fff247819 */ /* 0x002fe40000011413 */
[----:B------:R-:W-:Y:S02]  /*1c60*/  LEA.HI.X R41, R69, UR7, R72, 0x1, P0 ;  /* 0x0000000745297c11 */ /* 0x000fe400080f0c48 */
[--C-:B------:R-:W-:Y:S02]  /*1c70*/  SHF.R.S32.HI R69, RZ, 0x1f, R44.reuse ;  /* 0x0000001fff457819 */ /* 0x100fe4000001142c */
[----:B------:R-:W-:Y:S01]  /*1c80*/  IADD3 R37, P0, P1, R19, R70, R44 ;  /* 0x0000004613257210 */ /* 0x000fe2000791e02c */
[----:B------:R0:W5:Y:S03]  /*1c90*/  LDG.E.CONSTANT R72, desc[UR10][R40.64] ;  /* 0x0000000a28487981 */ /* 0x000166000c1e9900 */
[----:B------:R-:W-:-:S02]  /*1ca0*/  IADD3.X R69, R36, R68, R69, P0, P1 ;  /* 0x0000004424457210 */ /* 0x000fc400007e2445 */
[----:B------:R-:W-:-:S04]  /*1cb0*/  LEA R36, P0, R37, UR6, 0x1 ;  /* 0x0000000625247c11 */ /* 0x000fc8000f8008ff */
[----:B------:R-:W-:Y:S02]  /*1cc0*/  LEA.HI.X R37, R37, UR7, R69, 0x1, P0 ;  /* 0x0000000725257c11 */ /* 0x000fe400080f0c45 */
[----:B0-----:R-:W-:Y:S02]  /*1cd0*/  SHF.R.S32.HI R40, RZ, 0x1f, R20 ;  /* 0x0000001fff287819 */ /* 0x001fe40000011414 */
[--C-:B------:R-:W-:Y:S01]  /*1ce0*/  IADD3 R69, P0, P1, R20, R70, R45.reuse ;  /* 0x0000004614457210 */ /* 0x100fe2000791e02d */
[----:B------:R0:W5:Y:S02]  /*1cf0*/  LDG.E.CONSTANT R71, desc[UR10][R36.64] ;  /* 0x0000000a24477981 */ /* 0x000164000c1e9900 */
[----:B0-----:R-:W-:-:S04]  /*1d00*/  SHF.R.S32.HI R37, RZ, 0x1f, R45 ;  /* 0x0000001fff257819 */ /* 0x001fc8000001142d */
[----:B------:R-:W-:Y:S02]  /*1d10*/  IADD3.X R40, R40, R68, R37, P0, P1 ;  /* 0x0000004428287210 */ /* 0x000fe400007e2425 */
[----:B------:R-:W-:-:S04]  /*1d20*/  LEA R76, P0, R69, UR6, 0x1 ;  /* 0x00000006454c7c11 */ /* 0x000fc8000f8008ff */
[----:B------:R-:W-:Y:S02]  /*1d30*/  LEA.HI.X R77, R69, UR7, R40, 0x1, P0 ;  /* 0x00000007454d7c11 */ /* 0x000fe400080f0c28 */
[----:B------:R-:W-:-:S03]  /*1d40*/  IADD3 R41, P0, R14, R70, RZ ;  /* 0x000000460e297210 */ /* 0x000fc60007f1e0ff */
[----:B------:R-:W5:Y:S01]  /*1d50*/  LDG.E.CONSTANT R69, desc[UR10][R76.64] ;  /* 0x0000000a4c457981 */ /* 0x000f62000c1e9900 */
[----:B------:R-:W-:Y:S02]  /*1d60*/  LEA R40, P1, R41, UR6, 0x1 ;  /* 0x0000000629287c11 */ /* 0x000fe4000f8208ff */
[----:B------:R-:W-:-:S04]  /*1d70*/  LEA.HI.X.SX32 R36, R14, R68, 0x1, P0 ;  /* 0x000000440e247211 */ /* 0x000fc800000f0eff */
        /* <DEDUP_REMOVED lines=23> */
[--C-:B----4-:R-:W-:Y:S02]  /*1ef0*/  HADD2.F32 R41, -RZ, R74.reuse.H0_H0 ;  /* 0x2000004aff297230 */ /* 0x110fe40000004100 */
[----:B------:R-:W-:Y:S02]  /*1f00*/  HADD2.F32 R37, -RZ, R37.H1_H1 ;  /* 0x30000025ff257230 */ /* 0x000fe40000004100 */
[----:B------:R-:W-:Y:S02]  /*1f10*/  HADD2.F32 R74, -RZ, R74.H1_H1 ;  /* 0x3000004aff4a7230 */ /* 0x000fe40000004100 */
[----:B------:R-:W-:-:S03]  /*1f20*/  FFMA.FTZ R75, R36, R41, R75 ;  /* 0x00000029244b7223 */ /* 0x000fc6000001004b */
[----:B------:R-:W-:Y:S02]  /*1f30*/  FFMA.FTZ R40, R37, R74, R40 ;  /* 0x0000004a25287223 */ /* 0x000fe40000010028 */
[----:B------:R-:W0:Y:S01]  /*1f40*/  LDS.64 R36, [R33+0x10] ;  /* 0x0000100021247984 */ /* 0x000e220000000a00 */
[----:B-----5:R-:W-:Y:S02]  /*1f50*/  HADD2.F32 R41, -RZ, R72.H0_H0 ;  /* 0x20000048ff297230 */ /* 0x020fe40000004100 */
        /* <DEDUP_REMOVED lines=13> */
[----:B------:R-:W-:Y:S01]  /*2030*/  HADD2.F32 R69, -RZ, R69.H1_H1 ;  /* 0x30000045ff457230 */ /* 0x000fe20000004100 */
[----:B------:R-:W-:Y:S01]  /*2040*/  SHF.R.S32.HI R72, RZ, 0x1f, R46 ;  /* 0x0000001fff487819 */ /* 0x000fe2000001142e */
[--C-:B0-----:R-:W-:Y:S02]  /*2050*/  HADD2.F32 R36, -RZ, R40.reuse.H0_H0 ;  /* 0x20000028ff247230 */ /* 0x101fe40000004100 */
[----:B------:R-:W-:-:S05]  /*2060*/  HADD2.F32 R40, -RZ, R40.H1_H1 ;  /* 0x30000028ff287230 */ /* 0x000fca0000004100 */
[----:B------:R-:W-:Y:S01]  /*2070*/  FFMA.FTZ R40, R40, R69, R37 ;  /* 0x0000004528287223 */ /* 0x000fe20000010025 */
[----:B------:R-:W-:-:S04]  /*2080*/  IADD3 R37, P0, P1, R21, R70, R46 ;  /* 0x0000004615257210 */ /* 0x000fc8000791e02e */
[----:B------:R-:W-:Y:S02]  /*2090*/  IADD3.X R72, R61, R68, R72, P0, P1 ;  /* 0x000000443d487210 */ /* 0x000fe400007e2448 */
[----:B------:R-:W-:Y:S01]  /*20a0*/  LEA R74, P0, R37, UR6, 0x1 ;  /* 0x00000006254a7c11 */ /* 0x000fe2000f8008ff */
[----:B------:R-:W-:-:S03]  /*20b0*/  FFMA.FTZ R36, R36, R71, R75 ;  /* 0x0000004724247223 */ /* 0x000fc6000001004b */
[----:B------:R-:W-:-:S05]  /*20c0*/  LEA.HI.X R75, R37, UR7, R72, 0x1, P0 ;  /* 0x00000007254b7c11 */ /* 0x000fca00080f0c48 */
[----:B------:R-:W2:Y:S01]  /*20d0*/  LDG.E.CONSTANT R74, desc[UR10][R74.64] ;  /* 0x0000000a4a4a7981 */ /* 0x000ea2000c1e9900 */
[----:B------:R-:W-:Y:S02]  /*20e0*/  HADD2.F32 R69, -RZ, R41.H0_H0 ;  /* 0x20000029ff457230 */ /* 0x000fe40000004100 */
[----:B--2---:R-:W-:-:S05]  /*20f0*/  HADD2.F32 R37, -RZ, R74.H0_H0 ;  /* 0x2000004aff257230 */ /* 0x004fca0000004100 */
[----:B------:R-:W-:Y:S01]  /*2100*/  FFMA.FTZ R69, R69, R37, R36 ;  /* 0x0000002545457223 */ /* 0x000fe20000010024 */
[----:B------:R-:W-:-:S04]  /*2110*/  IADD3 R36, P0, P1, R22, R70, R47 ;  /* 0x0000004616247210 */ /* 0x000fc8000791e02f */
[----:B------:R-:W-:Y:S02]  /*2120*/  LEA R72, P2, R36, UR6, 0x1 ;  /* 0x0000000624487c11 */ /* 0x000fe4000f8408ff */
[----:B------:R-:W-:-:S04]  /*2130*/  IADD3.X R37, R63, R68, R54, P0, P1 ;  /* 0x000000443f257210 */ /* 0x000fc800007e2436 */
[----:B------:R-:W-:Y:S02]  /*2140*/  LEA.HI.X R73, R36, UR7, R37, 0x1, P2 ;  /* 0x0000000724497c11 */ /* 0x000fe400090f0c25 */
[----:B------:R-:W0:Y:S04]  /*2150*/  LDS.64 R36, [R33+0x20] ;  /* 0x0000200021247984 */ /* 0x000e280000000a00 */
[----:B------:R-:W2:Y:S01]  /*2160*/  LDG.E.CONSTANT R72, desc[UR10][R72.64] ;  /* 0x0000000a48487981 */ /* 0x000ea2000c1e9900 */
        /* <DEDUP_REMOVED lines=9> */
[----:B------:R-:W-:-:S04]  /*2200*/  IADD3 R40, P0, P1, R23, R70, R48 ;  /* 0x0000004617287210 */ /* 0x000fc8000791e030 */
[----:B------:R-:W-:Y:S02]  /*2210*/  LEA R74, P2, R40, UR6, 0x1 ;  /* 0x00000006284a7c11 */ /* 0x000fe4000f8408ff */
[----:B------:R-:W-:-:S04]  /*2220*/  IADD3.X R41, R62, R68, R55, P0, P1 ;  /* 0x000000443e297210 */ /* 0x000fc800007e2437 */
        /* <DEDUP_REMOVED lines=24> */
[----:B------:R0:W2:Y:S01]  /*23b0*/  LDG.E.CONSTANT R71, desc[UR10][R36.64] ;  /* 0x0000000a24477981 */ /* 0x0000a2000c1e9900 */
[----:B------:R-:W-:-:S03]  /*23c0*/  HADD2.F32 R74, -RZ, R41.H0_H0 ;  /* 0x20000029ff4a7230 */ /* 0x000fc60000004100 */
[----:B0-----:R-:W0:Y:S01]  /*23d0*/  LDS.64 R36, [R33+0x30] ;  /* 0x0000300021247984 */ /* 0x001e220000000a00 */
[----:B--2---:R-:W-:-:S05]  /*23e0*/  HADD2.F32 R72, -RZ, R71.H0_H0 ;  /* 0x20000047ff487230 */ /* 0x004fca0000004100 */
        /* <DEDUP_REMOVED lines=10> */
[----:B------:R-:W3:Y:S01]  /*2490*/  LDG.E.CONSTANT R68, desc[UR10][R68.64] ;  /* 0x0000000a44447981 */ /* 0x000ee2000c1e9900 */
[----:B------:R-:W-:Y:S02]  /*24a0*/  HADD2.F32 R41, -RZ, R41.H1_H1 ;  /* 0x30000029ff297230 */ /* 0x000fe40000004100 */
[----:B------:R-:W-:-:S05]  /*24b0*/  HADD2.F32 R71, -RZ, R71.H1_H1 ;  /* 0x30000047ff477230 */ /* 0x000fca0000004100 */
[----:B------:R-:W-:Y:S01]  /*24c0*/  FFMA.FTZ R40, R41, R71, R40 ;  /* 0x0000004729287223 */ /* 0x000fe20000010028 */
[----:B0-----:R-:W-:Y:S01]  /*24d0*/  HADD2.F32 R41, -RZ, R36.H0_H0 ;  /* 0x20000024ff297230 */ /* 0x001fe20000004100 */
[----:B------:R-:W-:Y:S01]  /*24e0*/  UMOV UR4, 0xffffffff ;  /* 0xffffffff00047882 */ /* 0x000fe20000000000 */
[----:B------:R-:W-:Y:S01]  /*24f0*/  FSETP.NEU.FTZ.AND P0, PT, R0, RZ, PT ;  /* 0x000000ff0000720b */ /* 0x000fe20003f1d000 */
[--C-:B--2---:R-:W-:Y:S02]  /*2500*/  HADD2.F32 R70, -RZ, R72.reuse.H0_H0 ;  /* 0x20000048ff467230 */ /* 0x104fe40000004100 */
[----:B------:R-:W-:-:S03]  /*2510*/  HADD2.F32 R72, -RZ, R72.H1_H1 ;  /* 0x30000048ff487230 */ /* 0x000fc60000004100 */
[----:B------:R-:W-:Y:S01]  /*2520*/  FFMA.FTZ R70, R41, R70, R74 ;  /* 0x0000004629467223 */ /* 0x000fe2000001004a */
[----:B------:R-:W-:-:S05]  /*2530*/  HADD2.F32 R41, -RZ, R36.H1_H1 ;  /* 0x30000024ff297230 */ /* 0x000fca0000004100 */
[----:B------:R-:W-:Y:S01]  /*2540*/  FFMA.FTZ R40, R41, R72, R40 ;  /* 0x0000004829287223 */ /* 0x000fe20000010028 */
[--C-:B------:R-:W-:Y:S02]  /*2550*/  HADD2.F32 R41, -RZ, R37.reuse.H0_H0 ;  /* 0x20000025ff297230 */ /* 0x100fe40000004100 */
[--C-:B---3--:R-:W-:Y:S02]  /*2560*/  HADD2.F32 R36, -RZ, R68.reuse.H0_H0 ;  /* 0x20000044ff247230 */ /* 0x108fe40000004100 */
        /* <DEDUP_REMOVED lines=9> */
.L_x_24636:
        /* <DEDUP_REMOVED lines=13> */
.L_x_24587:
[----:B------:R-:W-:-:S13]  /*26d0*/  ISETP.NE.AND P0, PT, R4, RZ, PT ;  /* 0x000000ff0400720c */ /* 0x000fda0003f05270 */
[----:B------:R-:W-:-:S05]  /*26e0*/  @!P0 IMAD.MOV.U32 R37, RZ, RZ, -0x800001 ;  /* 0xff7fffffff258424 */ /* 0x000fca00078e00ff */
[----:B------:R0:W-:Y:S02]  /*26f0*/  @!P0 STS [R28], R37 ;  /* 0x000000251c008388 */ /* 0x0001e40000000800 */
.L_x_24589:
[----:B------:R-:W-:Y:S05]  /*2700*/  BSYNC B1 ;  /* 0x0000000000017941 */ /* 0x000fea0003800000 */
.L_x_24586:
        /* <DEDUP_REMOVED lines=9> */
.L_x_24585:
[----:B------:R-:W-:Y:S05]  /*27a0*/  BSYNC B0 ;  /* 0x0000000000007941 */ /* 0x000fea0003800000 */
.L_x_24584:
        /* <DEDUP_REMOVED lines=13> */
.L_x_24641:
        /* <DEDUP_REMOVED lines=18> */
[----:B------:R1:W2:Y:S02]  /*29a0*/  @!P0 LDS R10, [R12] ;  /* 0x000000000c0a8984 */ /* 0x0002a40000000800 */
[----:B-1----:R-:W-:Y:S02]  /*29b0*/  IMAD.MOV.U32 R12, RZ, RZ, RZ ;  /* 0x000000ffff0c7224 */ /* 0x002fe400078e00ff */
[----:B--2---:R-:W0:Y:S02]  /*29c0*/  SHFL.BFLY PT, R9, R10, 0x2, 0x1f ;  /* 0x0c401f000a097f89 */ /* 0x004e2400000e0000 */
[----:B0-----:R-:W-:Y:S01]  /*29d0*/  FMNMX.FTZ R13, R9, R10, !PT ;  /* 0x0000000a090d7209 */ /* 0x001fe20007810000 */
[----:B------:R-:W-:-:S04]  /*29e0*/  VIADD R9, R2, 0x7 ;  /* 0x0000000702097836 */ /* 0x000fc80000000000 */
        /* <DEDUP_REMOVED lines=25> */
.L_x_24596:
        /* <DEDUP_REMOVED lines=11> */
.L_x_24595:
[----:B------:R-:W-:Y:S05]  /*2c30*/  BSYNC B1 ;  /* 0x0000000000017941 */ /* 0x000fea0003800000 */
.L_x_24594:
        /* <DEDUP_REMOVED lines=14> */
.L_x_24599:
        /* <DEDUP_REMOVED lines=100> */
.L_x_24598:
[----:B------:R-:W-:Y:S05]  /*3360*/  BSYNC B1 ;  /* 0x0000000000017941 */ /* 0x000fea0003800000 */
.L_x_24597:
        /* <DEDUP_REMOVED lines=55> */
.L_x_24601:
[----:B------:R-:W-:Y:S05]  /*36e0*/  BSYNC B1 ;  /* 0x0000000000017941 */ /* 0x000fea0003800000 */
.L_x_24600:
        /* <DEDUP_REMOVED lines=26> */
.L_x_24593:
[----:B------:R-:W-:Y:S05]  /*3890*/  BSYNC B0 ;  /* 0x0000000000007941 */ /* 0x000fea0003800000 */
.L_x_24592:
        /* <DEDUP_REMOVED lines=51> */
.L_x_24606:
        /* <DEDUP_REMOVED lines=8> */
.L_x_24605:
[----:B------:R-:W-:Y:S05]  /*3c50*/  BSYNC B1 ;  /* 0x0000000000017941 */ /* 0x000fea0003800000 */
.L_x_24604:
        /* <DEDUP_REMOVED lines=14> */
.L_x_24609:
        /* <DEDUP_REMOVED lines=52> */
.L_x_24608:
[----:B------:R-:W-:Y:S05]  /*4080*/  BSYNC B1 ;  /* 0x0000000000017941 */ /* 0x000fea0003800000 */
.L_x_24607:
        /* <DEDUP_REMOVED lines=31> */
.L_x_24611:
[----:B------:R-:W-:Y:S05]  /*4280*/  BSYNC B1 ;  /* 0x0000000000017941 */ /* 0x000fea0003800000 */
.L_x_24610:
        /* <DEDUP_REMOVED lines=14> */
.L_x_24603:
[----:B------:R-:W-:Y:S05]  /*4370*/  BSYNC B0 ;  /* 0x0000000000007941 */ /* 0x000fea0003800000 */
.L_x_24602:
        /* <DEDUP_REMOVED lines=13> */
[--C-:B0-----:R-:W-:Y:S01]  /*4450*/  SHF.R.S32.HI R13, RZ, 0x1f, R9.reuse ;  /* 0x0000001fff0d7819 */ /* 0x101fe20000011409 */
[----:B------:R-:W-:Y:S01]  /*4460*/  ULDC.64 UR6, c[0x0][0x238] ;  /* 0x00008e0000067ab9 */ /* 0x000fe20000000a00 */
[----:B------:R-:W-:Y:S01]  /*4470*/  HFMA2.MMA R44, -RZ, RZ, 0, 0 ;  /* 0x00000000ff2c7435 */ /* 0x000fe200000001ff */
[----:B------:R-:W-:Y:S01]  /*4480*/  IMAD.SHL.U32 R41, R9, 0x8, RZ ;  /* 0x0000000809297824 */ /* 0x000fe200078e00ff */
[----:B------:R-:W-:Y:S01]  /*4490*/  IADD3 R40, -R8, 0x1, RZ ;  /* 0x0000000108287810 */ /* 0x000fe20007ffe1ff */
[----:B------:R-:W-:Y:S02]  /*44a0*/  IMAD.MOV.U32 R39, RZ, RZ, R9 ;  /* 0x000000ffff277224 */ /* 0x000fe400078e0009 */
[----:B------:R-:W2:Y:S01]  /*44b0*/  LDC R6, c[0x0][0x248] ;  /* 0x00009200ff067b82 */ /* 0x000ea20000000800 */
[----:B-1----:R-:W0:Y:S07]  /*44c0*/  MUFU.RCP R12, R12 ;  /* 0x0000000c000c7308 */ /* 0x002e2e0000001000 */
[----:B------:R-:W1:Y:S08]  /*44d0*/  S2UR UR5, SR_CgaCtaId ;  /* 0x00000000000579c3 */ /* 0x000e700000008800 */
[----:B------:R-:W3:Y:S01]  /*44e0*/  LDC R48, c[0x0][0x25c] ;  /* 0x00009700ff307b82 */ /* 0x000ee20000000800 */
[----:B0-----:R-:W-:-:S02]  /*44f0*/  VIADD R42, R12, 0xffffffe ;  /* 0x0ffffffe0c2a7836 */ /* 0x001fc40000000000 */
[----:B--2---:R-:W-:Y:S01]  /*4500*/  IMAD R6, R6, UR4, RZ ;  /* 0x0000000406067c24 */ /* 0x004fe2000f8e02ff */
[----:B------:R-:W-:Y:S01]  /*4510*/  UMOV UR4, 0x400 ;  /* 0x0000040000047882 */ /* 0x000fe20000000000 */
[----:B------:R0:W2:Y:S01]  /*4520*/  F2I.FTZ.U32.TRUNC.NTZ R43, R42 ;  /* 0x0000002a002b7305 */ /* 0x0000a2000021f000 */
[----:B------:R-:W-:Y:S02]  /*4530*/  UIADD3 UR4, UR4, 0x100, URZ ;  /* 0x0000010004047890 */ /* 0x000fe4000fffe03f */
[----:B------:R-:W-:Y:S02]  /*4540*/  IADD3 R45, P0, R9, R6, RZ ;  /* 0x00000006092d7210 */ /* 0x000fe40007f1e0ff */
[----:B-1----:R-:W-:Y:S02]  /*4550*/  ULEA UR4, UR5, UR4, 0x18 ;  /* 0x0000000405047291 */ /* 0x002fe4000f8ec03f */
[----:B------:R-:W-:Y:S02]  /*4560*/  LEA.HI.X.SX32 R6, R6, R13, 0x1, P0 ;  /* 0x0000000d06067211 */ /* 0x000fe400000f0eff */
[----:B------:R-:W-:Y:S01]  /*4570*/  LEA R38, P0, R45, UR6, 0x2 ;  /* 0x000000062d267c11 */ /* 0x000fe2000f8010ff */
[----:B0-----:R-:W-:Y:S01]  /*4580*/  IMAD.MOV.U32 R42, RZ, RZ, RZ ;  /* 0x000000ffff2a7224 */ /* 0x001fe200078e00ff */
[----:B------:R-:W-:Y:S01]  /*4590*/  LEA R50, R9, UR4, 0x5 ;  /* 0x0000000409327c11 */ /* 0x000fe2000f8e28ff */
[----:B------:R-:W-:Y:S01]  /*45a0*/  ULDC UR6, c[0x0][0x27c] ;  /* 0x00009f0000067ab9 */ /* 0x000fe20000000800 */
[----:B------:R-:W-:Y:S01]  /*45b0*/  LEA.HI.X R45, R45, UR7, R6, 0x2, P0 ;  /* 0x000000072d2d7c11 */ /* 0x000fe200080f1406 */
[----:B------:R-:W-:Y:S01]  /*45c0*/  ULDC UR7, c[0x0][0x260] ;  /* 0x0000980000077ab9 */ /* 0x000fe20000000800 */
[----:B--2---:R-:W-:Y:S01]  /*45d0*/  IMAD.MOV R14, RZ, RZ, -R43 ;  /* 0x000000ffff0e7224 */ /* 0x004fe200078e0a2b */
[----:B---3--:R-:W-:Y:S01]  /*45e0*/  SHF.R.S32.HI R48, RZ, 0x1f, R48 ;  /* 0x0000001fff307819 */ /* 0x008fe20000011430 */
[----:B------:R-:W-:-:S02]  /*45f0*/  IMAD R6, R3, UR7, RZ ;  /* 0x0000000703067c24 */ /* 0x000fc4000f8e02ff */
[----:B------:R-:W-:Y:S02]  /*4600*/  IMAD R13, R14, R5, RZ ;  /* 0x000000050e0d7224 */ /* 0x000fe400078e02ff */
[----:B------:R-:W-:Y:S01]  /*4610*/  VIADD R46, R7, -UR6 ;  /* 0x80000006072e7c36 */ /* 0x000fe20008000000 */
[----:B------:R-:W-:Y:S01]  /*4620*/  SHF.R.S32.HI R7, RZ, 0x1f, R6 ;  /* 0x0000001fff077819 */ /* 0x000fe20000011406 */
[----:B------:R-:W-:-:S04]  /*4630*/  IMAD.HI.U32 R42, R43, R13, R42 ;  /* 0x0000000d2b2a7227 */ /* 0x000fc800078e002a */
[----:B------:R-:W-:Y:S02]  /*4640*/  IMAD.SHL.U32 R43, R4, 0x8, RZ ;  /* 0x00000008042b7824 */ /* 0x000fe400078e00ff */
[----:B------:R-:W-:Y:S02]  /*4650*/  VIADD R50, R50, 0x10 ;  /* 0x0000001032327836 */ /* 0x000fe40000000000 */
[C---:B------:R-:W-:Y:S02]  /*4660*/  VIADD R3, R43.reuse, 0x100 ;  /* 0x000001002b037836 */ /* 0x040fe40000000000 */
[C---:B------:R-:W-:Y:S02]  /*4670*/  VIADD R47, R43.reuse, 0x200 ;  /* 0x000002002b2f7836 */ /* 0x040fe40000000000 */
[----:B------:R-:W-:-:S07]  /*4680*/  VIADD R49, R43, 0x300 ;  /* 0x000003002b317836 */ /* 0x000fce0000000000 */
.L_x_24624:
        /* <DEDUP_REMOVED lines=28> */
[----:B------:R-:W-:Y:S02]  /*4850*/  MOV R12, RZ ;  /* 0x000000ff000c7202 */ /* 0x000fe40000000f00 */
[----:B------:R-:W-:Y:S01]  /*4860*/  ISETP.NE.AND P2, PT, R20, RZ, PT ;  /* 0x000000ff1400720c */ /* 0x000fe20003f45270 */
        /* <DEDUP_REMOVED lines=81> */
.L_x_24617:
[----:B------:R-:W-:Y:S05]  /*4d80*/  BSYNC B2 ;  /* 0x0000000000027941 */ /* 0x000fea0003800000 */
.L_x_24616:
[----:B-----5:R-:W-:Y:S02]  /*4d90*/  HMUL2 R29, R28, R21 ;  /* 0x000000151c1d7232 */ /* 0x020fe40000000000 */
[----:B------:R-:W-:Y:S01]  /*4da0*/  IMAD.MOV.U32 R21, RZ, RZ, R53 ;  /* 0x000000ffff157224 */ /* 0x000fe200078e0035 */
[----:B------:R-:W-:Y:S01]  /*4db0*/  BSSY B2, `(.L_x_24618) ;  /* 0x0000024000027945 */ /* 0x000fe20003800000 */
[----:B------:R-:W-:Y:S02]  /*4dc0*/  F2FP.F16.F32.PACK_AB R24, R25, R24 ;  /* 0x000000181918723e */ /* 0x000fe400000000ff */
        /* <DEDUP_REMOVED lines=34> */
.L_x_24619:
[----:B------:R-:W-:Y:S05]  /*4ff0*/  BSYNC B2 ;  /* 0x0000000000027941 */ /* 0x000fea0003800000 */
.L_x_24618:
        /* <DEDUP_REMOVED lines=34> */
.L_x_24621:
[----:B------:R-:W-:Y:S05]  /*5220*/  BSYNC B2 ;  /* 0x0000000000027941 */ /* 0x000fea0003800000 */
.L_x_24620:
[----:B------:R-:W-:Y:S01]  /*5230*/  HFMA2.MMA R25, R28, R17, -RZ ;  /* 0x000000111c197235 */ /* 0x000fe200001000ff */
[----:B------:R-:W-:Y:S01]  /*5240*/  IMAD.MOV.U32 R17, RZ, RZ, R24 ;  /* 0x000000ffff117224 */ /* 0x000fe200078e0018 */
[----:B------:R-:W-:Y:S01]  /*5250*/  HFMA2.MMA R12, R21, R12, R13 ;  /* 0x0000000c150c7235 */ /* 0x000fe2000000000d */
[----:B------:R-:W-:-:S03]  /*5260*/  ISETP.GT.AND P2, PT, R4, 0xf, PT ;  /* 0x0000000f0400780c */ /* 0x000fc60003f44270 */
[----:B------:R-:W-:Y:S02]  /*5270*/  HFMA2 R13, R17, R22, R20 ;  /* 0x00000016110d7231 */ /* 0x000fe40000000014 */
[----:B------:R-:W-:-:S04]  /*5280*/  HFMA2.MMA R25, R21, R16, R25 ;  /* 0x0000001015197235 */ /* 0x000fc80000000019 */
[----:B------:R-:W-:Y:S01]  /*5290*/  HFMA2 R12, R17, R14, R12 ;  /* 0x0000000e110c7231 */ /* 0x000fe2000000000c */
[----:B------:R-:W-:-:S05]  /*52a0*/  HFMA2.MMA R13, R26, R23, R13 ;  /* 0x000000171a0d7235 */ /* 0x000fca000000000d */
[----:B------:R-:W-:Y:S01]  /*52b0*/  HFMA2.MMA R15, R26, R15, R12 ;  /* 0x0000000f1a0f7235 */ /* 0x000fe2000000000c */
[----:B------:R-:W-:-:S04]  /*52c0*/  HFMA2 R25, R17, R18, R25 ;  /* 0x0000001211197231 */ /* 0x000fc80000000019 */
[----:B------:R-:W-:Y:S02]  /*52d0*/  HFMA2 R25, R26, R19, R25 ;  /* 0x000000131a197231 */ /* 0x000fe40000000019 */
[--C-:B------:R-:W-:Y:S02]  /*52e0*/  HADD2.F32 R12, -RZ, R13.reuse.H0_H0 ;  /* 0x2000000dff0c7230 */ /* 0x100fe40000004100 */
[----:B------:R-:W-:Y:S02]  /*52f0*/  HADD2.F32 R13, -RZ, R13.H1_H1 ;  /* 0x3000000dff0d7230 */ /* 0x000fe40000004100 */
[----:B------:R-:W-:Y:S02]  /*5300*/  HADD2.F32 R14, -RZ, R15.H0_H0 ;  /* 0x2000000fff0e7230 */ /* 0x000fe40000004100 */
        /* <DEDUP_REMOVED lines=48> */
.L_x_24623:
[----:B------:R-:W-:Y:S05]  /*5610*/  BSYNC B2 ;  /* 0x0000000000027941 */ /* 0x000fea0003800000 */
.L_x_24622:
        /* <DEDUP_REMOVED lines=8> */
.L_x_24615:
[----:B------:R-:W-:Y:S05]  /*56a0*/  BSYNC B0 ;  /* 0x0000000000007941 */ /* 0x000fea0003800000 */
.L_x_24614:
[----:B------:R-:W-:Y:S01]  /*56b0*/  IADD3 R38, P1, R38, 0x10, RZ ;  /* 0x0000001026267810 */ /* 0x000fe20007f3e0ff */
[----:B------:R-:W-:Y:S01]  /*56c0*/  VIADD R41, R41, 0x20 ;  /* 0x0000002029297836 */ /* 0x000fe20000000000 */
[----:B------:R-:W-:-:S03]  /*56d0*/  IADD3 R50, R50, 0x80, RZ ;  /* 0x0000008032327810 */ /* 0x000fc60007ffe0ff */
[----:B------:R-:W-:Y:S01]  /*56e0*/  IMAD.X R45, RZ, RZ, R45, P1 ;  /* 0x000000ffff2d7224 */ /* 0x000fe200008e062d */
[----:B------:R-:W-:Y:S07]  /*56f0*/  @!P0 BRA `(.L_x_24624) ;  /* 0xffffffec00e48947 */ /* 0x000fee000383ffff */
.L_x_24613:
[----:B------:R-:W-:Y:S05]  /*5700*/  BSYNC B1 ;  /* 0x0000000000017941 */ /* 0x000fea0003800000 */
.L_x_24612:
        /* <DEDUP_REMOVED lines=22> */
.L_x_24626:
[----:B------:R-:W-:Y:S05]  /*5870*/  BSYNC B0 ;  /* 0x0000000000007941 */ /* 0x000fea0003800000 */
.L_x_24625:
        /* <DEDUP_REMOVED lines=12> */
.L_x_24628:
[----:B------:R-:W-:Y:S05]  /*5940*/  BSYNC B0 ;  /* 0x0000000000007941 */ /* 0x000fea0003800000 */
.L_x_24627:
        /* <DEDUP_REMOVED lines=8> */
.L_x_24630:
[----:B------:R-:W-:Y:S05]  /*59d0*/  BSYNC B0 ;  /* 0x0000000000007941 */ /* 0x000fea0003800000 */
.L_x_24629:
        /* <DEDUP_REMOVED lines=12> */
.L_x_24632:
[----:B------:R-:W-:Y:S05]  /*5aa0*/  BSYNC B0 ;  /* 0x0000000000007941 */ /* 0x000fea0003800000 */
.L_x_24631:
        /* <DEDUP_REMOVED lines=21> */
[----:B-12---:R-:W-:Y:S02]  /*5c00*/  IADD3 R9, P0, R4, UR4, RZ ;  /* 0x0000000404097c10 */ /* 0x006fe4000ff1e0ff */
[----:B------:R-:W-:Y:S02]  /*5c10*/  LEA.HI.X.SX32 R14, R0, UR7, 0x1, P1 ;  /* 0x00000007000e7c11 */ /* 0x000fe400088f0eff */
[----:B------:R-:W-:Y:S02]  /*5c20*/  IADD3 R5, P2, R3, UR4, RZ ;  /* 0x0000000403057c10 */ /* 0x000fe4000ff5e0ff */
[----:B------:R-:W-:-:S02]  /*5c30*/  LEA.HI.X.SX32 R0, R4, UR7, 0x1, P0 ;  /* 0x0000000704007c11 */ /* 0x000fc400080f0eff */
[----:B------:R-:W-:Y:S02]  /*5c40*/  LEA R2, P0, R9, UR8, 0x1 ;  /* 0x0000000809027c11 */ /* 0x000fe4000f8008ff */
[----:B------:R-:W-:Y:S02]  /*5c50*/  LEA.HI.X.SX32 R12, R3, UR7, 0x1, P2 ;  /* 0x00000007030c7c11 */ /* 0x000fe400090f0eff */
[----:B------:R-:W-:Y:S02]  /*5c60*/  LEA.HI.X R3, R9, UR9, R0, 0x1, P0 ;  /* 0x0000000909037c11 */ /* 0x000fe400080f0c00 */
[----:B------:R-:W-:Y:S02]  /*5c70*/  ISETP.GT.AND P0, PT, R4, 0xf, PT ;  /* 0x0000000f0400780c */ /* 0x000fe40003f04270 */
[----:B------:R-:W-:Y:S02]  /*5c80*/  LEA R6, P1, R7, UR8, 0x1 ;  /* 0x0000000807067c11 */ /* 0x000fe4000f8208ff */
[----:B------:R-:W-:-:S02]  /*5c90*/  LEA R8, P2, R5, UR8, 0x1 ;  /* 0x0000000805087c11 */ /* 0x000fc4000f8408ff */
[----:B------:R-:W-:Y:S02]  /*5ca0*/  F2FP.F16.F32.PACK_AB R0, R10, R44 ;  /* 0x0000002c0a00723e */ /* 0x000fe400000000ff */
[----:B------:R-:W-:Y:S02]  /*5cb0*/  LEA.HI.X R7, R7, UR9, R14, 0x1, P1 ;  /* 0x0000000907077c11 */ /* 0x000fe400088f0c0e */
[----:B------:R-:W-:Y:S01]  /*5cc0*/  LEA.HI.X R9, R5, UR9, R12, 0x1, P2 ;  /* 0x0000000905097c11 */ /* 0x000fe200090f0c0c */
[----:B------:R1:W-:Y:S01]  /*5cd0*/  STG.E.U16 desc[UR10][R2.64], R0 ;  /* 0x0000000002007986 */ /* 0x0003e2000c10150a */
[----:B------:R-:W-:Y:S02]  /*5ce0*/  PRMT R10, R0, 0x7632, R10 ;  /* 0x00007632000a7816 */ /* 0x000fe4000000000a */
[----:B------:R-:W-:-:S03]  /*5cf0*/  F2FP.F16.F32.PACK_AB R5, RZ, R36 ;  /* 0x00000024ff05723e */ /* 0x000fc600000000ff */
[----:B------:R1:W-:Y:S04]  /*5d00*/  STG.E.U16 desc[UR10][R6.64], R10 ;  /* 0x0000000a06007986 */ /* 0x0003e8000c10150a */
[----:B------:R1:W-:Y:S01]  /*5d10*/  STG.E.U16 desc[UR10][R8.64], R5 ;  /* 0x0000000508007986 */ /* 0x0003e2000c10150a */
[----:B------:R-:W-:Y:S05]  /*5d20*/  @P0 EXIT ;  /* 0x000000000000094d */ /* 0x000fea0003800000 */
[----:B------:R-:W-:Y:S01]  /*5d30*/  VIADD R4, R4, 0x60 ;  /* 0x0000006004047836 */ /* 0x000fe20000000000 */
[----:B-1----:R-:W-:-:S04]  /*5d40*/  F2FP.F16.F32.PACK_AB R0, RZ, R37 ;  /* 0x00000025ff00723e */ /* 0x002fc800000000ff */
[----:B------:R-:W-:-:S04]  /*5d50*/  IADD3 R3, P0, R4, UR4, RZ ;  /* 0x0000000404037c10 */ /* 0x000fc8000ff1e0ff */
[----:B------:R-:W-:Y:S02]  /*5d60*/  LEA.HI.X.SX32 R4, R4, UR7, 0x1, P0 ;  /* 0x0000000704047c11 */ /* 0x000fe400080f0eff */
[----:B------:R-:W-:-:S04]  /*5d70*/  LEA R2, P0, R3, UR8, 0x1 ;  /* 0x0000000803027c11 */ /* 0x000fc8000f8008ff */
[----:B------:R-:W-:-:S05]  /*5d80*/  LEA.HI.X R3, R3, UR9, R4, 0x1, P0 ;  /* 0x0000000903037c11 */ /* 0x000fca00080f0c04 */
[----:B------:R-:W-:Y:S01]  /*5d90*/  STG.E.U16 desc[UR10][R2.64], R0 ;  /* 0x0000000002007986 */ /* 0x000fe2000c10150a */
[----:B------:R-:W-:Y:S05]  /*5da0*/  EXIT ;  /* 0x000000000000794d */ /* 0x000fea0003800000 */
.L_x_24588:
[----:B------:R-:W-:Y:S01]  /*5db0*/  BSSY B2, `(.L_x_24633) ;  /* 0x0000007000027945 */ /* 0x000fe20003800000 */
[----:B------:R-:W-:Y:S01]  /*5dc0*/  IMAD.MOV.U32 R68, RZ, RZ, 0x2 ;  /* 0x00000002ff447424 */ /* 0x000fe200078e00ff */
[----:B------:R-:W-:Y:S01]  /*5dd0*/  MOV R69, 0x1f ;  /* 0x0000001f00457802 */ /* 0x000fe20000000f00 */
[----:B------:R-:W-:-:S07]  /*5de0*/  IMAD.MOV.U32 R41, RZ, RZ, -0x1 ;  /* 0xffffffffff297424 */ /* 0x000fce00078e00ff */
[----:B------:R-:W-:Y:S05]  /*5df0*/  WARPSYNC.COLLECTIVE R41, `(.L_x_24634) ;  /* 0x0000000029087348 */ /* 0x000fea0003c00000 */
[----:B------:R0:W1:Y:S02]  /*5e00*/  SHFL.BFLY P1, R40, R36, R68, R69 ;  /* 0x0c00004424287389 */ /* 0x0000640000020045 */
[----:B01----:R-:W-:Y:S01]  /*5e10*/  ENDCOLLECTIVE ;  /* 0x000000000000791b */ /* 0x003fe20003800000 */
.L_x_24634:
[----:B------:R-:W-:Y:S05]  /*5e20*/  BSYNC B2 ;  /* 0x0000000000027941 */ /* 0x000fea0003800000 */
.L_x_24633:
        /* <DEDUP_REMOVED lines=9> */
.L_x_24635:
[----:B------:R-:W-:Y:S05]  /*5ec0*/  BRA `(.L_x_24636) ;  /* 0xffffffc400cc7947 */ /* 0x000fea000383ffff */
.L_x_24591:
        /* <DEDUP_REMOVED lines=8> */
.L_x_24638:
[----:B------:R-:W-:Y:S05]  /*5f50*/  BSYNC B0 ;  /* 0x0000000000007941 */ /* 0x000fea0003800000 */
.L_x_24637:
        /* <DEDUP_REMOVED lines=9> */
.L_x_24639:
[----:B------:R-:W-:Y:S02]  /*5ff0*/  IMAD.MOV.U32 R68, RZ, RZ, 0x4 ;  /* 0x00000004ff447424 */ /* 0x000fe400078e00ff */
[----:B------:R-:W-:-:S05]  /*6000*/  IMAD.MOV.U32 R13, RZ, RZ, R40 ;  /* 0x000000ffff0d7224 */ /* 0x000fca00078e0028 */
[----:B------:R-:W-:-:S05]  /*6010*/  FMNMX.FTZ R13, R6, R13, !PT ;  /* 0x0000000d060d7209 */ /* 0x000fca0007810000 */
[----:B------:R-:W-:-:S07]  /*6020*/  IMAD.MOV.U32 R36, RZ, RZ, R13 ;  /* 0x000000ffff247224 */ /* 0x000fce00078e000d */
[----:B------:R-:W-:Y:S05]  /*6030*/  WARPSYNC.COLLECTIVE R41, `(.L_x_24640) ;  /* 0x0000000029087348 */ /* 0x000fea0003c00000 */
[----:B------:R0:W1:Y:S02]  /*6040*/  SHFL.BFLY P1, R40, R36, R68, R69 ;  /* 0x0c00004424287389 */ /* 0x0000640000020045 */
[----:B01----:R-:W-:Y:S01]  /*6050*/  ENDCOLLECTIVE ;  /* 0x000000000000791b */ /* 0x003fe20003800000 */
.L_x_24640:
[----:B------:R-:W-:Y:S01]  /*6060*/  IMAD.MOV.U32 R10, RZ, RZ, R40 ;  /* 0x000000ffff0a7224 */ /* 0x000fe200078e0028 */
[----:B------:R-:W-:Y:S06]  /*6070*/  BRA `(.L_x_24641) ;  /* 0xffffffc800007947 */ /* 0x000fec000383ffff */
.L_x_24642:
        /* <DEDUP_REMOVED lines=16> */
.L_x_28453:


//--------------------- .text._ZN4vllm25paged_attention_v1_kernelIttLi96ELi8ELi128ELNS_18Fp8KVCacheDataTypeE0ELb1EEEvPT_PKS2_PKT0_S8_ifPKiSA_iPKfiiiSC_SC_iiiii --------------------------
	.section	.text._ZN4vllm25paged_attention_v1_kernelIttLi96ELi8ELi128ELNS_18Fp8KVCacheDataTypeE0ELb1EEEvPT_PKS2_PKT0_S8_ifPKiSA_iPKfiiiSC_SC_iiiii,"ax",@progbits
	.align	128
        .global         _ZN4vllm25paged_attention_v1_kernelIttLi96ELi8ELi128ELNS_18Fp8KVCacheDataTypeE0ELb1EEEvPT_PKS2_PKT0_S8_ifPKiSA_iPKfiiiSC_SC_iiiii
        .type           _ZN4vllm25paged_attention_v1_kernelIttLi96ELi8ELi128ELNS_18Fp8KVCacheDataTypeE0ELb1EEEvPT_PKS2_PKT0_S8_ifPKiSA_iPKfiiiSC_SC_iiiii,@function
        .size           _ZN4vllm25paged_attention_v1_kernelIttLi96ELi8ELi128ELNS_18Fp8KVCacheDataTypeE0ELb1EEEvPT_PKS2_PKT0_S8_ifPKiSA_iPKfiiiSC_SC_iiiii,(.L_x_28454 - _ZN4vllm25paged_attention_v1_kernelIttLi96ELi8ELi128ELNS_18Fp8KVCacheDataTypeE0ELb1EEEvPT_PKS2_PKT0_S8_ifPKiSA_iPKfiiiSC_SC_iiiii)
        .other          _ZN4vllm25paged_attention_v1_kernelIttLi96ELi8ELi128ELNS_18Fp8KVCacheDataTypeE0ELb1EEEvPT_PKS2_PKT0_S8_ifPKiSA_iPKfiiiSC_SC_iiiii,@"STO_CUDA_ENTRY STV_DEFAULT"
_ZN4vllm25paged_attention_v1_kernelIttLi96ELi8ELi128ELNS_18Fp8KVCacheDataTypeE0ELb1EEEvPT_PKS2_PKT0_S8_ifPKiSA_iPKfiiiSC_SC_iiiii:
.text._ZN4vllm25paged_attention_v1_kernelIttLi96ELi8ELi128ELNS_18Fp8KVCacheDataTypeE0ELb1EEEvPT_PKS2_PKT0_S8_ifPKiSA_iPKfiiiSC_SC_iiiii:
        /* <DEDUP_REMOVED lines=104> */
.L_x_24647:
        /* <DEDUP_REMOVED lines=11> */
.L_x_24646:
[----:B------:R-:W-:Y:S05]  /*0730*/  BSYNC B1 ;  /* 0x0000000000017941 */ /* 0x000fea0003800000 */
.L_x_24645:
        /* <DEDUP_REMOVED lines=10> */
[----:B------:R-:W-:Y:S01]  /*07e0*/  IMAD R16, R4, 0x30, R11 ;  /* 0x0000003004107824 */ /* 0x000fe200078e020b */
[----:B------:R-:W-:-:S03]  /*07f0*/  IADD3 R11, R13, -0x80, RZ ;  /* 0xffffff800d0b7810 */ /* 0x000fc60007ffe0ff */
[----:B------:R-:W-:Y:S02]  /*0800*/  IMAD R5, R13, 0x4, R16 ;  /* 0x000000040d057824 */ /* 0x000fe400078e0210 */
[----:B------:R-:W-:Y:S02]  /*0810*/  IMAD.SHL.U32 R13, R6, 0x2, RZ ;  /* 0x00000002060d7824 */ /* 0x000fe400078e00ff */
[----:B------:R-:W-:-:S07]  /*0820*/  VIADD R5, R5, 0x100 ;  /* 0x0000010005057836 */ /* 0x000fce0000000000 */
.L_x_24648:
        /* <DEDUP_REMOVED lines=17> */
.L_x_24644:
[----:B------:R-:W-:Y:S05]  /*0940*/  BSYNC B0 ;  /* 0x0000000000007941 */ /* 0x000fea0003800000 */
.L_x_24643:
        /* <DEDUP_REMOVED lines=24> */
[----:B0-----:R-:W-:Y:S02]  /*0ad0*/  VIADD R7, R13, 0xffffffe ;  /* 0x0ffffffe0d077836 */ /* 0x001fe40000000000 */
[----:B------:R-:W-:Y:S02]  /*0ae0*/  IMAD.MOV.U32 R10, RZ, RZ, R5 ;  /* 0x000000ffff0a7224 */ /* 0x000fe400078e0005 */
[----:B------:R-:W-:Y:S02]  /*0af0*/  VIADD R11, R11, 0x1 ;  /* 0x000000010b0b7836 */ /* 0x000fe40000000000 */
        /* <DEDUP_REMOVED lines=18> */
[----:B------:R-:W-:-:S04]  /*0c20*/  ISETP.GE.AND P0, PT, R37, R8, PT ;  /* 0x000000082500720c */ /* 0x000fc80003f06270 */
[----:B------:R-:W-:Y:S02]  /*0c30*/  @!P2 IADD3 R7, RZ, -R7, RZ ;  /* 0x80000007ff07a210 */ /* 0x000fe40007ffe0ff */
[----:B------:R-:W-:-:S07]  /*0c40*/  @!P1 LOP3.LUT R7, RZ, R16, RZ, 0x33, !PT ;  /* 0x00000010ff079212 */ /* 0x000fce00078e33ff */
[----:B------:R-:W-:Y:S05]  /*0c50*/  @P0 BRA `(.L_x_24650) ;  /* 0x0000001800100947 */ /* 0x000fea0003800000 */
[----:B------:R-:W0:Y:S01]  /*0c60*/  S2R R9, SR_CgaCtaId ;  /* 0x0000000000097919 */ /* 0x000e220000008800 */
[----:B------:R-:W-:Y:S01]  /*0c70*/  MOV R39, 0x400 ;  /* 0x0000040000277802 */ /* 0x000fe20000000f00 */
[----:B------:R-:W-:Y:S01]  /*0c80*/  ULDC.64 UR4, c[0x0][0x238] ;  /* 0x00008e0000047ab9 */ /* 0x000fe20000000a00 */
[----:B------:R-:W-:Y:S01]  /*0c90*/  SHF.R.S32.HI R14, RZ, 0x1f, R15 ;  /* 0x0000001fff0e7819 */ /* 0x000fe2000001140f */
        /* <DEDUP_REMOVED lines=9> */
[C---:B------:R-:W-:Y:S01]  /*0d30*/  LEA R12, P0, R13.reuse, UR4, 0x2 ;  /* 0x000000040d0c7c11 */ /* 0x040fe2000f8010ff */
[----:B------:R-:W-:Y:S01]  /*0d40*/  IMAD.SHL.U32 R27, R26, 0x2, RZ ;  /* 0x000000021a1b7824 */ /* 0x000fe200078e00ff */
[----:B------:R-:W-:Y:S01]  /*0d50*/  LOP3.LUT R14, R14, 0xfffffff8, RZ, 0xc0, !PT ;  /* 0xfffffff80e0e7812 */ /* 0x000fe200078ec0ff */
[C---:B------:R-:W-:Y:S01]  /*0d60*/  VIADD R33, R4.reuse, 0x28 ;  /* 0x0000002804217836 */ /* 0x040fe20000000000 */
[----:B------:R-:W-:Y:S01]  /*0d70*/  LEA.HI.X R13, R13, UR5, R16, 0x2, P0 ;  /* 0x000000050d0d7c11 */ /* 0x000fe200080f1410 */
[C---:B------:R-:W-:Y:S01]  /*0d80*/  VIADD R35, R4.reuse, 0x2c ;  /* 0x0000002c04237836 */ /* 0x040fe20000000000 */
[----:B------:R-:W-:Y:S01]  /*0d90*/  IADD3 R20, R15, -R14, RZ ;  /* 0x8000000e0f147210 */ /* 0x000fe20007ffe0ff */
[----:B------:R-:W-:Y:S01]  /*0da0*/  IMAD.SHL.U32 R14, R4, 0x2, RZ ;  /* 0x00000002040e7824 */ /* 0x000fe200078e00ff */
[----:B------:R-:W-:Y:S01]  /*0db0*/  SHF.R.S32.HI R18, RZ, 0x1f, R17 ;  /* 0x0000001fff127819 */ /* 0x000fe20000011411 */
[----:B------:R-:W1:Y:S01]  /*0dc0*/  LDC R45, c[0x0][0x25c] ;  /* 0x00009700ff2d7b82 */ /* 0x000e620000000800 */
[----:B------:R-:W-:Y:S01]  /*0dd0*/  SHF.R.S32.HI R22, RZ, 0x1f, R19 ;  /* 0x0000001fff167819 */ /* 0x000fe20000011413 */
[----:B------:R-:W-:Y:S01]  /*0de0*/  ULDC UR4, c[0x0][0x260] ;  /* 0x0000980000047ab9 */ /* 0x000fe20000000800 */
[----:B------:R-:W-:Y:S01]  /*0df0*/  LEA.HI R21, R18, R17, RZ, 0x2 ;  /* 0x0000001112157211 */ /* 0x000fe200078f10ff */
[----:B------:R-:W-:Y:S01]  /*0e00*/  IMAD.SHL.U32 R17, R17, 0x2, RZ ;  /* 0x0000000211117824 */ /* 0x000fe200078e00ff */
[----:B------:R-:W-:Y:S01]  /*0e10*/  LEA.HI R22, R22, R19, RZ, 0x2 ;  /* 0x0000001316167211 */ /* 0x000fe200078f10ff */
[----:B------:R-:W-:Y:S01]  /*0e20*/  IMAD.SHL.U32 R40, R20, 0x8, RZ ;  /* 0x0000000814287824 */ /* 0x000fe200078e00ff */
[----:B------:R-:W-:Y:S01]  /*0e30*/  SHF.L.U32 R19, R19, 0x1, RZ ;  /* 0x0000000113137819 */ /* 0x000fe200000006ff */
[----:B------:R-:W-:Y:S01]  /*0e40*/  IMAD R41, R37, 0x8, R20 ;  /* 0x0000000825297824 */ /* 0x000fe200078e0214 */
[----:B------:R-:W-:Y:S01]  /*0e50*/  SHF.R.S32.HI R18, RZ, 0x1f, R17 ;  /* 0x0000001fff127819 */ /* 0x000fe20000011411 */
[----:B------:R-:W-:Y:S01]  /*0e60*/  IMAD.SHL.U32 R22, R22, 0x10, RZ ;  /* 0x0000001016167824 */ /* 0x000fe200078e00ff */
[----:B0-----:R-:W-:-:S02]  /*0e70*/  LEA R39, R9, R39, 0x18 ;  /* 0x0000002709277211 */ /* 0x001fc400078ec0ff */
[----:B------:R-:W-:Y:S01]  /*0e80*/  LEA R34, R9, R34, 0x18 ;  /* 0x0000002209227211 */ /* 0x000fe200078ec0ff */
[C---:B------:R-:W-:Y:S01]  /*0e90*/  VIADD R9, R4.reuse, 0x4 ;  /* 0x0000000404097836 */ /* 0x040fe20000000000 */
[----:B------:R-:W-:Y:S01]  /*0ea0*/  SHF.R.S32.HI R24, RZ, 0x1f, R19 ;  /* 0x0000001fff187819 */ /* 0x000fe20000011413 */
[----:B------:R-:W-:Y:S01]  /*0eb0*/  IMAD R39, R4, 0x30, R39 ;  /* 0x0000003004277824 */ /* 0x000fe200078e0227 */
[----:B------:R-:W-:Y:S01]  /*0ec0*/  LEA.HI R18, R18, R17, RZ, 0x3 ;  /* 0x0000001112127211 */ /* 0x000fe200078f18ff */
[----:B------:R-:W-:Y:S01]  /*0ed0*/  IMAD.SHL.U32 R15, R9, 0x2, RZ ;  /* 0x00000002090f7824 */ /* 0x000fe200078e00ff */
[----:B------:R-:W-:Y:S01]  /*0ee0*/  SHF.R.S32.HI R16, RZ, 0x1f, R9 ;  /* 0x0000001fff107819 */ /* 0x000fe20000011409 */
[----:B------:R-:W-:Y:S01]  /*0ef0*/  IMAD.U32 R34, R41, 0x4, R34 ;  /* 0x0000000429227824 */ /* 0x000fe200078e0022 */
[----:B------:R-:W-:Y:S02]  /*0f00*/  LEA.HI R24, R24, R19, RZ, 0x3 ;  /* 0x0000001318187211 */ /* 0x000fe400078f18ff */
[----:B------:R-:W-:-:S02]  /*0f10*/  LEA.HI R5, R16, R9, RZ, 0x2 ;  /* 0x0000000910057211 */ /* 0x000fc400078f10ff */
[----:B------:R-:W-:Y:S02]  /*0f20*/  SHF.R.S32.HI R9, RZ, 0x1f, R14 ;  /* 0x0000001fff097819 */ /* 0x000fe4000001140e */
[----:B------:R-:W-:Y:S01]  /*0f30*/  SHF.R.S32.HI R16, RZ, 0x1f, R15 ;  /* 0x0000001fff107819 */ /* 0x000fe2000001140f */
[----:B------:R-:W-:Y:S01]  /*0f40*/  IMAD.SHL.U32 R5, R5, 0x10, RZ ;  /* 0x0000001005057824 */ /* 0x000fe200078e00ff */
[----:B------:R-:W-:Y:S02]  /*0f50*/  LEA.HI R9, R9, R14, RZ, 0x3 ;  /* 0x0000000e09097211 */ /* 0x000fe400078f18ff */
[----:B------:R-:W-:Y:S02]  /*0f60*/  LEA.HI R16, R16, R15, RZ, 0x3 ;  /* 0x0000000f10107211 */ /* 0x000fe400078f18ff */
[----:B------:R-:W-:Y:S02]  /*0f70*/  LOP3.LUT R9, R9, 0xfffffff8, RZ, 0xc0, !PT ;  /* 0xfffffff809097812 */ /* 0x000fe400078ec0ff */
[----:B------:R-:W-:-:S02]  /*0f80*/  LOP3.LUT R16, R16, 0xfffffff8, RZ, 0xc0, !PT ;  /* 0xfffffff810107812 */ /* 0x000fc400078ec0ff */
        /* <DEDUP_REMOVED lines=9> */
[----:B------:R-:W-:Y:S01]  /*1020*/  IMAD.IADD R17, R19, 0x1, -R24 ;  /* 0x0000000113117824 */ /* 0x000fe200078e0a18 */
[----:B------:R-:W-:-:S02]  /*1030*/  IADD3 R19, R4, 0x14, RZ ;  /* 0x0000001404137810 */ /* 0x000fc40007ffe0ff */
        /* <DEDUP_REMOVED lines=11> */
[----:B------:R-:W-:-:S02]  /*10f0*/  SHF.L.U32 R29, R28, 0x1, RZ ;  /* 0x000000011c1d7819 */ /* 0x000fc400000006ff */
[----:B------:R-:W-:Y:S01]  /*1100*/  SHF.R.S32.HI R28, RZ, 0x1f, R19 ;  /* 0x0000001fff1c7819 */ /* 0x000fe20000011413 */
[----:B------:R-:W-:Y:S01]  /*1110*/  IMAD.SHL.U32 R26, R26, 0x10, RZ ;  /* 0x000000101a1a7824 */ /* 0x000fe200078e00ff */
[----:B------:R-:W-:Y:S02]  /*1120*/  LEA.HI R18, R18, R9, RZ, 0x3 ;  /* 0x0000000912127211 */ /* 0x000fe400078f18ff */
[----:B------:R-:W-:Y:S02]  /*1130*/  SHF.R.S32.HI R30, RZ, 0x1f, R27 ;  /* 0x0000001fff1e7819 */ /* 0x000fe4000001141b */
[----:B------:R-:W-:Y:S02]  /*1140*/  LEA.HI R28, R28, R19, RZ, 0x3 ;  /* 0x000000131c1c7211 */ /* 0x000fe400078f18ff */
[----:B------:R-:W-:Y:S02]  /*1150*/  LOP3.LUT R18, R18, 0xfffffff8, RZ, 0xc0, !PT ;  /* 0xfffffff812127812 */ /* 0x000fe400078ec0ff */
[----:B------:R-:W-:-:S02]  /*1160*/  SHF.R.S32.HI R32, RZ, 0x1f, R29 ;  /* 0x0000001fff207819 */ /* 0x000fc4000001141d */
[----:B------:R-:W-:Y:S01]  /*1170*/  LEA.HI R30, R30, R27, RZ, 0x3 ;  /* 0x0000001b1e1e7211 */ /* 0x000fe200078f18ff */
[----:B------:R-:W-:Y:S01]  /*1180*/  IMAD.IADD R18, R9, 0x1, -R18 ;  /* 0x0000000109127824 */ /* 0x000fe200078e0a12 */
[C---:B------:R-:W-:Y:S01]  /*1190*/  IADD3 R31, R4.reuse, 0x24, RZ ;  /* 0x00000024041f7810 */ /* 0x040fe20007ffe0ff */
[----:B------:R-:W-:Y:S01]  /*11a0*/  VIADD R9, R4, 0x20 ;  /* 0x0000002004097836 */ /* 0x000fe20000000000 */
        /* <DEDUP_REMOVED lines=8> */
[----:B------:R-:W-:Y:S01]  /*1230*/  IMAD.SHL.U32 R31, R31, 0x2, RZ ;  /* 0x000000021f1f7824 */ /* 0x000fe200078e00ff */
[----:B------:R-:W-:Y:S01]  /*1240*/  SHF.R.S32.HI R30, RZ, 0x1f, R9 ;  /* 0x0000001fff1e7819 */ /* 0x000fe20000011409 */
[----:B------:R-:W-:Y:S01]  /*1250*/  IMAD.IADD R29, R29, 0x1, -R32 ;  /* 0x000000011d1d7824 */ /* 0x000fe200078e0a20 */
[----:B------:R-:W-:Y:S01]  /*1260*/  SHF.R.S32.HI R36, RZ, 0x1f, R33 ;  /* 0x0000001fff247819 */ /* 0x000fe20000011421 */
[----:B------:R-:W-:Y:S01]  /*1270*/  IMAD.SHL.U32 R52, R42, 0x10, RZ ;  /* 0x000000102a347824 */ /* 0x000fe200078e00ff */
[----:B------:R-:W-:Y:S02]  /*1280*/  SHF.R.S32.HI R38, RZ, 0x1f, R35 ;  /* 0x0000001fff267819 */ /* 0x000fe40000011423 */
[----:B------:R-:W-:Y:S01]  /*1290*/  LEA.HI R27, R30, R9, RZ, 0x2 ;  /* 0x000000091e1b7211 */ /* 0x000fe200078f10ff */
[----:B------:R-:W-:Y:S01]  /*12a0*/  IMAD.SHL.U32 R9, R9, 0x2, RZ ;  /* 0x0000000209097824 */ /* 0x000fe200078e00ff */
[----:B------:R-:W-:-:S02]  /*12b0*/  SHF.R.S32.HI R32, RZ, 0x1f, R31 ;  /* 0x0000001fff207819 */ /* 0x000fc4000001141f */
[----:B------:R-:W-:Y:S01]  /*12c0*/  LEA.HI R43, R36, R33, RZ, 0x2 ;  /* 0x00000021242b7211 */ /* 0x000fe200078f10ff */
[----:B------:R-:W-:Y:S01]  /*12d0*/  IMAD.SHL.U32 R33, R33, 0x2, RZ ;  /* 0x0000000221217824 */ /* 0x000fe200078e00ff */
[----:B------:R-:W-:Y:S02]  /*12e0*/  LEA.HI R44, R38, R35, RZ, 0x2 ;  /* 0x00000023262c7211 */ /* 0x000fe400078f10ff */
[----:B------:R-:W-:Y:S01]  /*12f0*/  LEA.HI R32, R32, R31, RZ, 0x3 ;  /* 0x0000001f20207211 */ /* 0x000fe200078f18ff */
[----:B------:R-:W-:Y:S01]  /*1300*/  IMAD.SHL.U32 R53, R43, 0x10, RZ ;  /* 0x000000102b357824 */ /* 0x000fe200078e00ff */
[----:B------:R-:W-:Y:S01]  /*1310*/  SHF.L.U32 R35, R35, 0x1, RZ ;  /* 0x0000000123237819 */ /* 0x000fe200000006ff */
[----:B------:R-:W-:Y:S01]  /*1320*/  IMAD.SHL.U32 R44, R44, 0x10, RZ ;  /* 0x000000102c2c7824 */ /* 0x000fe200078e00ff */
[----:B------:R-:W-:Y:S02]  /*1330*/  SHF.R.S32.HI R30, RZ, 0x1f, R9 ;  /* 0x0000001fff1e7819 */ /* 0x000fe40000011409 */
[----:B------:R-:W-:-:S02]  /*1340*/  SHF.R.S32.HI R36, RZ, 0x1f, R33 ;  /* 0x0000001fff247819 */ /* 0x000fc40000011421 */
[----:B------:R-:W-:Y:S02]  /*1350*/  LOP3.LUT R32, R32, 0xfffffff8, RZ, 0xc0, !PT ;  /* 0xfffffff820207812 */ /* 0x000fe400078ec0ff */
[----:B------:R-:W-:Y:S02]  /*1360*/  SHF.R.S32.HI R38, RZ, 0x1f, R35 ;  /* 0x0000001fff267819 */ /* 0x000fe40000011423 */
[----:B------:R-:W-:Y:S01]  /*1370*/  LEA.HI R30, R30, R9, RZ, 0x3 ;  /* 0x000000091e1e7211 */ /* 0x000fe200078f18ff */
[----:B------:R-:W-:Y:S01]  /*1380*/  IMAD.IADD R31, R31, 0x1, -R32 ;  /* 0x000000011f1f7824 */ /* 0x000fe200078e0a20 */
[----:B------:R-:W-:Y:S02]  /*1390*/  LEA.HI R36, R36, R33, RZ, 0x3 ;  /* 0x0000002124247211 */ /* 0x000fe400078f18ff */
[----:B------:R-:W-:Y:S02]  /*13a0*/  LEA.HI R38, R38, R35, RZ, 0x3 ;  /* 0x0000002326267211 */ /* 0x000fe400078f18ff */
[----:B------:R-:W-:-:S02]  /*13b0*/  LOP3.LUT R30, R30, 0xfffffff8, RZ, 0xc0, !PT ;  /* 0xfffffff81e1e7812 */ /* 0x000fc400078ec0ff */
[----:B------:R-:W-:Y:S02]  /*13c0*/  LOP3.LUT R32, R36, 0xfffffff8, RZ, 0xc0, !PT ;  /* 0xfffffff824207812 */ /* 0x000fe400078ec0ff */
[----:B------:R-:W-:Y:S01]  /*13d0*/  LOP3.LUT R38, R38, 0xfffffff8, RZ, 0xc0, !PT ;  /* 0xfffffff826267812 */ /* 0x000fe200078ec0ff */
[----:B------:R-:W-:Y:S01]  /*13e0*/  IMAD.IADD R30, R9, 0x1, -R30 ;  /* 0x00000001091e7824 */ /* 0x000fe200078e0a1e */
[----:B------:R-:W-:Y:S01]  /*13f0*/  SHF.R.S32.HI R36, RZ, 0x1f, R40 ;  /* 0x0000001fff247819 */ /* 0x000fe20000011428 */
[----:B------:R-:W-:Y:S01]  /*1400*/  IMAD.IADD R32, R33, 0x1, -R32 ;  /* 0x0000000121207824 */ /* 0x000fe200078e0a20 */
[----:B------:R-:W-:Y:S01]  /*1410*/  IADD3 R33, R35, -R38, RZ ;  /* 0x8000002623217210 */ /* 0x000fe20007ffe0ff */
[----:B------:R-:W-:Y:S01]  /*1420*/  IMAD R9, R3, UR4, RZ ;  /* 0x0000000403097c24 */ /* 0x000fe2000f8e02ff */
[----:B------:R-:W-:Y:S01]  /*1430*/  SHF.L.U32 R21, R21, 0x4, RZ ;  /* 0x0000000415157819 */ /* 0x000fe200000006ff */
[----:B------:R-:W-:Y:S01]  /*1440*/  IMAD.SHL.U32 R35, R37, 0x8, RZ ;  /* 0x0000000825237824 */ /* 0x000fe200078e00ff */
[----:B------:R-:W-:Y:S01]  /*1450*/  SHF.L.U32 R27, R27, 0x4, RZ ;  /* 0x000000041b1b7819 */ /* 0x000fe200000006ff */
[----:B------:R-:W-:Y:S01]  /*1460*/  ULDC UR4, c[0x0][0x27c] ;  /* 0x00009f0000047ab9 */ /* 0x000fe20000000800 */
[----:B------:R-:W-:Y:S01]  /*1470*/  IADD3 R40, P0, R9, R40, RZ ;  /* 0x0000002809287210 */ /* 0x000fe20007f1e0ff */
[----:B------:R-:W-:Y:S01]  /*1480*/  IMAD.IADD R55, R20, 0x1, R35 ;  /* 0x0000000114377824 */ /* 0x000fe200078e0223 */
[----:B------:R-:W-:-:S02]  /*1490*/  LOP3.LUT R52, R52, 0xffffffc0, RZ, 0xc0, !PT ;  /* 0xffffffc034347812 */ /* 0x000fc400078ec0ff */
[----:B------:R-:W-:Y:S02]  /*14a0*/  LOP3.LUT R53, R53, 0xffffffc0, RZ, 0xc0, !PT ;  /* 0xffffffc035357812 */ /* 0x000fe400078ec0ff */
[----:B------:R-:W-:Y:S02]  /*14b0*/  LOP3.LUT R54, R44, 0xffffffc0, RZ, 0xc0, !PT ;  /* 0xffffffc02c367812 */ /* 0x000fe400078ec0ff */
[----:B------:R-:W-:Y:S01]  /*14c0*/  LEA.HI.X.SX32 R41, R9, R36, 0x1, P0 ;  /* 0x0000002409297211 */ /* 0x000fe200000f0eff */
[----:B------:R-:W-:Y:S01]  /*14d0*/  IMAD.MOV.U32 R9, RZ, RZ, -0x800001 ;  /* 0xff7fffffff097424 */ /* 0x000fe200078e00ff */
[----:B-1----:R-:W-:Y:S01]  /*14e0*/  SHF.R.S32.HI R38, RZ, 0x1f, R45 ;  /* 0x0000001fff267819 */ /* 0x002fe2000001142d */
[----:B------:R-:W-:Y:S01]  /*14f0*/  VIADD R36, R7, -UR4 ;  /* 0x8000000407247c36 */ /* 0x000fe20008000000 */
        /* <DEDUP_REMOVED lines=11> */
[----:B------:R-:W-:Y:S02]  /*15b0*/  IADD3 R59, -R2, 0x1, R55 ;  /* 0x00000001023b7810 */ /* 0x000fe40007ffe137 */
[----:B------:R-:W-:Y:S02]  /*15c0*/  SHF.R.S32.HI R61, RZ, 0x1f, R31 ;  /* 0x0000001fff3d7819 */ /* 0x000fe4000001141f */
[----:B------:R-:W-:-:S02]  /*15d0*/  SHF.R.S32.HI R60, RZ, 0x1f, R32 ;  /* 0x0000001fff3c7819 */ /* 0x000fc40000011420 */
[----:B------:R-:W-:-:S07]  /*15e0*/  SHF.R.S32.HI R63, RZ, 0x1f, R33 ;  /* 0x0000001fff3f7819 */ /* 0x000fce0000011421 */
.L_x_24655:
        /* <DEDUP_REMOVED lines=64> */
[----:B------:R-:W-:-:S05]  /*19f0*/  LEA.HI.X R23, R26, UR7, R23, 0x1, P1 ;  /* 0x000000071a177c11 */ /* 0x000fca00088f0c17 */
[----:B------:R1:W3:Y:S01]  /*1a00*/  LDG.E.CONSTANT R72, desc[UR10][R22.64] ;  /* 0x0000000a16487981 */ /* 0x0002e2000c1e9900 */
[----:B------:R-:W-:Y:S02]  /*1a10*/  SHF.R.S32.HI R26, RZ, 0x1f, R16 ;  /* 0x0000001fff1a7819 */ /* 0x000fe40000011410 */
[----:B------:R-:W-:-:S04]  /*1a20*/  IADD3 R27, P0, P1, R16, R20, R43 ;  /* 0x00000014101b7210 */ /* 0x000fc8000791e02b */
[-C--:B------:R-:W-:Y:S02]  /*1a30*/  IADD3.X R44, R26, R21.reuse, R44, P0, P1 ;  /* 0x000000151a2c7210 */ /* 0x080fe400007e242c */
[----:B------:R-:W-:Y:S02]  /*1a40*/  LEA R70, P0, R27, UR6, 0x1 ;  /* 0x000000061b467c11 */ /* 0x000fe4000f8008ff */
[----:B------:R-:W-:Y:S02]  /*1a50*/  IADD3 R26, P1, P2, R17, R20, R46 ;  /* 0x00000014111a7210 */ /* 0x000fe40007a3e02e */
[----:B------:R-:W-:Y:S02]  /*1a60*/  LEA.HI.X R71, R27, UR7, R44, 0x1, P0 ;  /* 0x000000071b477c11 */ /* 0x000fe400080f0c2c */
[----:B0-----:R-:W-:Y:S02]  /*1a70*/  IADD3.X R25, R45, R21, R62, P1, P2 ;  /* 0x000000152d197210 */ /* 0x001fe40000fe443e */
[C---:B------:R-:W-:Y:S01]  /*1a80*/  LEA R68, P0, R26.reuse, UR6, 0x1 ;  /* 0x000000061a447c11 */ /* 0x040fe2000f8008ff */
[----:B------:R0:W4:Y:S03]  /*1a90*/  LDG.E.CONSTANT R70, desc[UR10][R70.64] ;  /* 0x0000000a46467981 */ /* 0x000126000c1e9900 */
[----:B------:R-:W-:-:S02]  /*1aa0*/  LEA.HI.X R69, R26, UR7, R25, 0x1, P0 ;  /* 0x000000071a457c11 */ /* 0x000fc400080f0c19 */
[----:B------:R-:W5:Y:S04]  /*1ab0*/  LDS.128 R24, [R39] ;  /* 0x0000000027187984 */ /* 0x000f680000000c00 */
[----:B------:R-:W4:Y:S01]  /*1ac0*/  LDG.E.CONSTANT R68, desc[UR10][R68.64] ;  /* 0x0000000a44447981 */ /* 0x000f22000c1e9900 */
[----:B------:R-:W-:Y:S02]  /*1ad0*/  SHF.R.S32.HI R44, RZ, 0x1f, R18 ;  /* 0x0000001fff2c7819 */ /* 0x000fe40000011412 */
[--C-:B------:R-:W-:Y:S02]  /*1ae0*/  SHF.R.S32.HI R45, RZ, 0x1f, R47.reuse ;  /* 0x0000001fff2d7819 */ /* 0x100fe4000001142f */
[----:B-1----:R-:W-:Y:S02]  /*1af0*/  IADD3 R22, P0, P1, R18, R20, R47 ;  /* 0x0000001412167210 */ /* 0x002fe4000791e02f */
[----:B------:R-:W-:-:S02]  /*1b00*/  SHF.R.S32.HI R62, RZ, 0x1f, R48 ;  /* 0x0000001fff3e7819 */ /* 0x000fc40000011430 */
[-C--:B------:R-:W-:Y:S02]  /*1b10*/  IADD3.X R45, R44, R21.reuse, R45, P0, P1 ;  /* 0x000000152c2d7210 */ /* 0x080fe400007e242d */
[C---:B------:R-:W-:Y:S02]  /*1b20*/  LEA R44, P0, R22.reuse, UR6, 0x1 ;  /* 0x00000006162c7c11 */ /* 0x040fe4000f8008ff */
[----:B------:R-:W-:Y:S02]  /*1b30*/  SHF.R.S32.HI R64, RZ, 0x1f, R19 ;  /* 0x0000001fff407819 */ /* 0x000fe40000011413 */
[----:B------:R-:W-:Y:S02]  /*1b40*/  IADD3 R23, P1, P2, R19, R20, R48 ;  /* 0x0000001413177210 */ /* 0x000fe40007a3e030 */
[----:B------:R-:W-:Y:S02]  /*1b50*/  LEA.HI.X R45, R22, UR7, R45, 0x1, P0 ;  /* 0x00000007162d7c11 */ /* 0x000fe400080f0c2d */
[----:B------:R-:W-:-:S02]  /*1b60*/  IADD3.X R62, R64, R21, R62, P1, P2 ;  /* 0x00000015403e7210 */ /* 0x000fc40000fe443e */
[C---:B------:R-:W-:Y:S01]  /*1b70*/  LEA R22, P0, R23.reuse, UR6, 0x1 ;  /* 0x0000000617167c11 */ /* 0x040fe2000f8008ff */
[----:B------:R1:W4:Y:S01]  /*1b80*/  LDG.E.CONSTANT R69, desc[UR10][R44.64] ;  /* 0x0000000a2c457981 */ /* 0x000322000c1e9900 */
[----:B------:R-:W-:Y:S02]  /*1b90*/  SHF.R.S32.HI R65, RZ, 0x1f, R28 ;  /* 0x0000001fff417819 */ /* 0x000fe4000001141c */
[----:B------:R-:W-:Y:S02]  /*1ba0*/  LEA.HI.X R23, R23, UR7, R62, 0x1, P0 ;  /* 0x0000000717177c11 */ /* 0x000fe400080f0c3e */
[--C-:B------:R-:W-:Y:S02]  /*1bb0*/  SHF.R.S32.HI R62, RZ, 0x1f, R49.reuse ;  /* 0x0000001fff3e7819 */ /* 0x100fe40000011431 */
[----:B------:R-:W-:-:S04]  /*1bc0*/  IADD3 R64, P0, P1, R28, R20, R49 ;  /* 0x000000141c407210 */ /* 0x000fc8000791e031 */
[----:B------:R-:W-:Y:S02]  /*1bd0*/  IADD3.X R65, R65, R21, R62, P0, P1 ;  /* 0x0000001541417210 */ /* 0x000fe400007e243e */
[----:B------:R1:W4:Y:S01]  /*1be0*/  LDG.E.CONSTANT R62, desc[UR10][R22.64] ;  /* 0x0000000a163e7981 */ /* 0x000322000c1e9900 */
[--C-:B------:R-:W-:Y:S02]  /*1bf0*/  SHF.R.S32.HI R74, RZ, 0x1f, R50.reuse ;  /* 0x0000001fff4a7819 */ /* 0x100fe40000011432 */
[----:B------:R-:W-:Y:S02]  /*1c00*/  SHF.R.S32.HI R66, RZ, 0x1f, R29 ;  /* 0x0000001fff427819 */ /* 0x000fe4000001141d */
[----:B0-----:R-:W-:-:S04]  /*1c10*/  IADD3 R71, P0, P1, R29, R20, R50 ;  /* 0x000000141d477210 */ /* 0x001fc8000791e032 */
[----:B------:R-:W-:Y:S02]  /*1c20*/  IADD3.X R74, R66, R21, R74, P0, P1 ;  /* 0x00000015424a7210 */ /* 0x000fe400007e244a */
[----:B------:R-:W-:-:S04]  /*1c30*/  LEA R66, P0, R64, UR6, 0x1 ;  /* 0x0000000640427c11 */ /* 0x000fc8000f8008ff */
[----:B------:R-:W-:Y:S01]  /*1c40*/  LEA.HI.X R67, R64, UR7, R65, 0x1, P0 ;  /* 0x0000000740437c11 */ /* 0x000fe200080f0c41 */
[----:B-----5:R-:W-:Y:S01]  /*1c50*/  HADD2.F32 R64, -RZ, R25.H0_H0 ;  /* 0x20000019ff407230 */ /* 0x020fe20000004100 */
[----:B-1----:R-:W-:-:S04]  /*1c60*/  LEA R44, P0, R71, UR6, 0x1 ;  /* 0x00000006472c7c11 */ /* 0x002fc8000f8008ff */
[----:B------:R-:W-:Y:S01]  /*1c70*/  LEA.HI.X R45, R71, UR7, R74, 0x1, P0 ;  /* 0x00000007472d7c11 */ /* 0x000fe200080f0c4a */
[----:B------:R-:W-:Y:S01]  /*1c80*/  HADD2.F32 R71, -RZ, R24.H0_H0 ;  /* 0x20000018ff477230 */ /* 0x000fe20000004100 */
[----:B------:R-:W-:Y:S02]  /*1c90*/  SHF.R.S32.HI R74, RZ, 0x1f, R30 ;  /* 0x0000001fff4a7819 */ /* 0x000fe4000001141e */
[----:B------:R-:W-:Y:S01]  /*1ca0*/  SHF.R.S32.HI R23, RZ, 0x1f, R51 ;  /* 0x0000001fff177819 */ /* 0x000fe20000011433 */
[----:B--2---:R-:W-:-:S05]  /*1cb0*/  HADD2.F32 R65, -RZ, R73.H0_H0 ;  /* 0x20000049ff417230 */ /* 0x004fca0000004100 */
[----:B------:R-:W-:Y:S02]  /*1cc0*/  FMUL.FTZ R64, R64, R65 ;  /* 0x0000004140407220 */ /* 0x000fe40000410000 */
[----:B------:R0:W2:Y:S01]  /*1cd0*/  LDG.E.CONSTANT R65, desc[UR10][R44.64] ;  /* 0x0000000a2c417981 */ /* 0x0000a2000c1e9900 */
[----:B---3--:R-:W-:-:S05]  /*1ce0*/  HADD2.F32 R22, -RZ, R72.H0_H0 ;  /* 0x20000048ff167230 */ /* 0x008fca0000004100 */
[----:B------:R-:W-:Y:S01]  /*1cf0*/  FFMA.FTZ R71, R71, R22, R64 ;  /* 0x0000001647477223 */ /* 0x000fe20000010040 */
[----:B------:R-:W-:Y:S01]  /*1d00*/  IADD3 R22, P0, P1, R30, R20, R51 ;  /* 0x000000141e167210 */ /* 0x000fe2000791e033 */
[----:B------:R-:W3:Y:S03]  /*1d10*/  LDG.E.CONSTANT R64, desc[UR10][R66.64] ;  /* 0x0000000a42407981 */ /* 0x000ee6000c1e9900 */
[----:B------:R-:W-:Y:S02]  /*1d20*/  IADD3.X R23, R74, R21, R23, P0, P1 ;  /* 0x000000154a177210 */ /* 0x000fe400007e2417 */
[----:B------:R-:W-:-:S04]  /*1d30*/  LEA R74, P0, R22, UR6, 0x1 ;  /* 0x00000006164a7c11 */ /* 0x000fc8000f8008ff */
[----:B------:R-:W-:Y:S02]  /*1d40*/  LEA.HI.X R75, R22, UR7, R23, 0x1, P0 ;  /* 0x00000007164b7c11 */ /* 0x000fe400080f0c17 */
[----:B------:R-:W-:-:S03]  /*1d50*/  IADD3 R23, P0, P1, R31, R20, R52 ;  /* 0x000000141f177210 */ /* 0x000fc6000791e034 */
[----:B------:R-:W5:Y:S01]  /*1d60*/  LDG.E.CONSTANT R66, desc[UR10][R74.64] ;  /* 0x0000000a4a427981 */ /* 0x000f62000c1e9900 */
[----:B------:R-:W-:Y:S02]  /*1d70*/  LEA R22, P2, R23, UR6, 0x1 ;  /* 0x0000000617167c11 */ /* 0x000fe4000f8408ff */
[-C--:B------:R-:W-:Y:S02]  /*1d80*/  IADD3.X R76, R61, R21.reuse, R56, P0, P1 ;  /* 0x000000153d4c7210 */ /* 0x080fe400007e2438 */
[----:B0-----:R-:W-:Y:S02]  /*1d90*/  IADD3 R45, P0, P1, R32, R20, R53 ;  /* 0x00000014202d7210 */ /* 0x001fe4000791e035 */
[----:B------:R-:W-:Y:S02]  /*1da0*/  LEA.HI.X R23, R23, UR7, R76, 0x1, P2 ;  /* 0x0000000717177c11 */ /* 0x000fe400090f0c4c */
[C---:B------:R-:W-:Y:S02]  /*1db0*/  LEA R44, P2, R45.reuse, UR6, 0x1 ;  /* 0x000000062d2c7c11 */ /* 0x040fe4000f8408ff */
[----:B------:R-:W-:Y:S01]  /*1dc0*/  IADD3.X R76, R60, R21, R57, P0, P1 ;  /* 0x000000153c4c7210 */ /* 0x000fe200007e2439 */
[----:B------:R0:W5:Y:S03]  /*1dd0*/  LDG.E.CONSTANT R67, desc[UR10][R22.64] ;  /* 0x0000000a16437981 */ /* 0x000166000c1e9900 */
[----:B------:R-:W-:-:S02]  /*1de0*/  LEA.HI.X R45, R45, UR7, R76, 0x1, P2 ;  /* 0x000000072d2d7c11 */ /* 0x000fc400090f0c4c */
[----:B------:R-:W-:-:S03]  /*1df0*/  IADD3 R76, P0, P1, R33, R20, R54 ;  /* 0x00000014214c7210 */ /* 0x000fc6000791e036 */
[----:B------:R-:W5:Y:S01]  /*1e00*/  LDG.E.CONSTANT R44, desc[UR10][R44.64] ;  /* 0x0000000a2c2c7981 */ /* 0x000f62000c1e9900 */
[----:B------:R-:W-:Y:S02]  /*1e10*/  IADD3.X R21, R63, R21, R58, P0, P1 ;  /* 0x000000153f157210 */ /* 0x000fe400007e243a */
[----:B------:R-:W-:-:S04]  /*1e20*/  LEA R20, P0, R76, UR6, 0x1 ;  /* 0x000000064c147c11 */ /* 0x000fc8000f8008ff */
[----:B------:R-:W-:-:S05]  /*1e30*/  LEA.HI.X R21, R76, UR7, R21, 0x1, P0 ;  /* 0x000000074c157c11 */ /* 0x000fca00080f0c15 */
[----:B------:R1:W5:Y:S01]  /*1e40*/  LDG.E.CONSTANT R74, desc[UR10][R20.64] ;  /* 0x0000000a144a7981 */ /* 0x000362000c1e9900 */
[----:B------:R-:W-:Y:S02]  /*1e50*/  HADD2.F32 R25, -RZ, R25.H1_H1 ;  /* 0x30000019ff197230 */ /* 0x000fe40000004100 */
[----:B0-----:R-:W-:Y:S02]  /*1e60*/  HADD2.F32 R22, -RZ, R73.H1_H1 ;  /* 0x30000049ff167230 */ /* 0x001fe40000004100 */
[----:B------:R-:W-:Y:S02]  /*1e70*/  HADD2.F32 R24, -RZ, R24.H1_H1 ;  /* 0x30000018ff187230 */ /* 0x000fe40000004100 */
[----:B------:R-:W-:Y:S02]  /*1e80*/  HADD2.F32 R23, -RZ, R72.H1_H1 ;  /* 0x30000048ff177230 */ /* 0x000fe40000004100 */
[----:B------:R-:W-:Y:S01]  /*1e90*/  FMUL.FTZ R25, R25, R22 ;  /* 0x0000001619197220 */ /* 0x000fe20000410000 */
[----:B------:R-:W-:-:S03]  /*1ea0*/  HADD2.F32 R22, -RZ, R26.H0_H0 ;  /* 0x2000001aff167230 */ /* 0x000fc60000004100 */
[----:B------:R-:W-:Y:S01]  /*1eb0*/  FFMA.FTZ R23, R24, R23, R25 ;  /* 0x0000001718177223 */ /* 0x000fe20000010019 */
[----:B----4-:R-:W-:Y:S02]  /*1ec0*/  HADD2.F32 R24, -RZ, R70.H0_H0 ;  /* 0x20000046ff187230 */ /* 0x010fe40000004100 */
[----:B------:R-:W-:Y:S02]  /*1ed0*/  HADD2.F32 R26, -RZ, R26.H1_H1 ;  /* 0x3000001aff1a7230 */ /* 0x000fe40000004100 */
[----:B-1----:R-:W-:Y:S02]  /*1ee0*/  HADD2.F32 R21, -RZ, R27.H0_H0 ;  /* 0x2000001bff157230 */ /* 0x002fe40000004100 */
[----:B------:R-:W-:Y:S01]  /*1ef0*/  FFMA.FTZ R22, R22, R24, R71 ;  /* 0x0000001816167223 */ /* 0x000fe20000010047 */
[----:B------:R-:W-:Y:S02]  /*1f00*/  HADD2.F32 R70, -RZ, R70.H1_H1 ;  /* 0x30000046ff467230 */ /* 0x000fe40000004100 */
[----:B------:R-:W-:-:S03]  /*1f10*/  HADD2.F32 R20, -RZ, R68.H0_H0 ;  /* 0x20000044ff147230 */ /* 0x000fc60000004100 */
[----:B------:R-:W-:Y:S02]  /*1f20*/  FFMA.FTZ R26, R26, R70, R23 ;  /* 0x000000461a1a7223 */ /* 0x000fe40000010017 */
[----:B------:R-:W-:Y:S02]  /*1f30*/  FFMA.FTZ R24, R21, R20, R22 ;  /* 0x0000001415187223 */ /* 0x000fe40000010016 */
[----:B------:R-:W0:Y:S01]  /*1f40*/  LDS.128 R20, [R39+0x10] ;  /* 0x0000100027147984 */ /* 0x000e220000000c00 */
[----:B------:R-:W-:Y:S02]  /*1f50*/  HADD2.F32 R27, -RZ, R27.H1_H1 ;  /* 0x3000001bff1b7230 */ /* 0x000fe40000004100 */
[----:B------:R-:W-:-:S05]  /*1f60*/  HADD2.F32 R68, -RZ, R68.H1_H1 ;  /* 0x30000044ff447230 */ /* 0x000fca0000004100 */
[----:B------:R-:W-:Y:S01]  /*1f70*/  FFMA.FTZ R26, R27, R68, R26 ;  /* 0x000000441b1a7223 */ /* 0x000fe2000001001a */
[--C-:B------:R-:W-:Y:S02]  /*1f80*/  HADD2.F32 R27, -RZ, R69.reuse.H0_H0 ;  /* 0x20000045ff1b7230 */ /* 0x100fe40000004100 */
[----:B------:R-:W-:Y:S02]  /*1f90*/  HADD2.F32 R69, -RZ, R69.H1_H1 ;  /* 0x30000045ff457230 */ /* 0x000fe40000004100 */
[----:B0-----:R-:W-:-:S05]  /*1fa0*/  HADD2.F32 R25, -RZ, R20.H0_H0 ;  /* 0x20000014ff197230 */ /* 0x001fca0000004100 */
[----:B------:R-:W-:Y:S01]  /*1fb0*/  FFMA.FTZ R24, R25, R27, R24 ;  /* 0x0000001b19187223 */ /* 0x000fe20000010018 */
        /* <DEDUP_REMOVED lines=8> */
[----:B------:R-:W-:Y:S01]  /*2040*/  FFMA.FTZ R20, R20, R62, R69 ;  /* 0x0000003e14147223 */ /* 0x000fe20000010045 */
[----:B------:R-:W-:Y:S01]  /*2050*/  HADD2.F32 R62, -RZ, R22.H0_H0 ;  /* 0x20000016ff3e7230 */ /* 0x000fe20000004100 */
[----:B------:R-:W-:Y:S01]  /*2060*/  UMOV UR4, 0xffffffff ;  /* 0xffffffff00047882 */ /* 0x000fe20000000000 */
[----:B------:R-:W-:Y:S01]  /*2070*/  FSETP.NEU.FTZ.AND P0, PT, R0, RZ, PT ;  /* 0x000000ff0000720b */ /* 0x000fe20003f1d000 */
[--C-:B---3--:R-:W-:Y:S02]  /*2080*/  HADD2.F32 R21, -RZ, R64.reuse.H0_H0 ;  /* 0x20000040ff157230 */ /* 0x108fe40000004100 */
[----:B------:R-:W-:-:S03]  /*2090*/  HADD2.F32 R64, -RZ, R64.H1_H1 ;  /* 0x30000040ff407230 */ /* 0x000fc60000004100 */
[----:B------:R-:W-:Y:S01]  /*20a0*/  FFMA.FTZ R45, R62, R21, R45 ;  /* 0x000000153e2d7223 */ /* 0x000fe2000001002d */
[----:B------:R-:W-:Y:S02]  /*20b0*/  HADD2.F32 R21, -RZ, R22.H1_H1 ;  /* 0x30000016ff157230 */ /* 0x000fe40000004100 */
[----:B------:R-:W-:Y:S02]  /*20c0*/  HADD2.F32 R22, -RZ, R23.H0_H0 ;  /* 0x20000017ff167230 */ /* 0x000fe40000004100 */
[----:B--2---:R-:W-:Y:S02]  /*20d0*/  HADD2.F32 R62, -RZ, R65.H0_H0 ;  /* 0x20000041ff3e7230 */ /* 0x004fe40000004100 */
[----:B------:R-:W-:Y:S01]  /*20e0*/  FFMA.FTZ R20, R21, R64, R20 ;  /* 0x0000004015147223 */ /* 0x000fe20000010014 */
[----:B------:R-:W-:Y:S02]  /*20f0*/  HADD2.F32 R23, -RZ, R23.H1_H1 ;  /* 0x30000017ff177230 */ /* 0x000fe40000004100 */
[----:B------:R-:W-:-:S02]  /*2100*/  HADD2.F32 R65, -RZ, R65.H1_H1 ;  /* 0x30000041ff417230 */ /* 0x000fc40000004100 */
[----:B------:R-:W-:Y:S01]  /*2110*/  FFMA.FTZ R22, R22, R62, R45 ;  /* 0x0000003e16167223 */ /* 0x000fe2000001002d */
[----:B0-----:R-:W-:Y:S02]  /*2120*/  HADD2.F32 R21, -RZ, R24.H0_H0 ;  /* 0x20000018ff157230 */ /* 0x001fe40000004100 */
[----:B-----5:R-:W-:Y:S02]  /*2130*/  HADD2.F32 R45, -RZ, R66.H0_H0 ;  /* 0x20000042ff2d7230 */ /* 0x020fe40000004100 */
[----:B------:R-:W-:Y:S01]  /*2140*/  FFMA.FTZ R20, R23, R65, R20 ;  /* 0x0000004117147223 */ /* 0x000fe20000010014 */
[----:B------:R-:W-:Y:S02]  /*2150*/  HADD2.F32 R23, -RZ, R24.H1_H1 ;  /* 0x30000018ff177230 */ /* 0x000fe40000004100 */
[----:B------:R-:W-:Y:S02]  /*2160*/  HADD2.F32 R24, -RZ, R25.H0_H0 ;  /* 0x20000019ff187230 */ /* 0x000fe40000004100 */
[----:B------:R-:W-:Y:S01]  /*2170*/  FFMA.FTZ R21, R21, R45, R22 ;  /* 0x0000002d15157223 */ /* 0x000fe20000010016 */
[----:B------:R-:W-:-:S02]  /*2180*/  HADD2.F32 R66, -RZ, R66.H1_H1 ;  /* 0x30000042ff427230 */ /* 0x000fc40000004100 */
[----:B------:R-:W-:Y:S02]  /*2190*/  HADD2.F32 R62, -RZ, R67.H0_H0 ;  /* 0x20000043ff3e7230 */ /* 0x000fe40000004100 */
        /* <DEDUP_REMOVED lines=10> */
[--C-:B------:R-:W-:Y:S02]  /*2240*/  HADD2.F32 R26, -RZ, R27.reuse.H0_H0 ;  /* 0x2000001bff1a7230 */ /* 0x100fe40000004100 */
[----:B------:R-:W-:Y:S02]  /*2250*/  HADD2.F32 R27, -RZ, R27.H1_H1 ;  /* 0x3000001bff1b7230 */ /* 0x000fe40000004100 */
[----:B------:R-:W-:Y:S01]  /*2260*/  FFMA.FTZ R20, R23, R44, R20 ;  /* 0x0000002c17147223 */ /* 0x000fe20000010014 */
[----:B------:R-:W-:-:S02]  /*2270*/  HADD2.F32 R22, -RZ, R74.H0_H0 ;  /* 0x2000004aff167230 */ /* 0x000fc40000004100 */
        /* <DEDUP_REMOVED lines=8> */
.L_x_24691:
        /* <DEDUP_REMOVED lines=13> */
.L_x_24652:
[----:B------:R-:W-:-:S13]  /*23d0*/  ISETP.NE.AND P0, PT, R4, RZ, PT ;  /* 0x000000ff0400720c */ /* 0x000fda0003f05270 */
[----:B------:R-:W-:-:S05]  /*23e0*/  @!P0 IMAD.MOV.U32 R21, RZ, RZ, -0x800001 ;  /* 0xff7fffffff158424 */ /* 0x000fca00078e00ff */
[----:B------:R0:W-:Y:S02]  /*23f0*/  @!P0 STS [R34], R21 ;  /* 0x0000001522008388 */ /* 0x0001e40000000800 */
.L_x_24654:
[----:B------:R-:W-:Y:S05]  /*2400*/  BSYNC B1 ;  /* 0x0000000000017941 */ /* 0x000fea0003800000 */
.L_x_24651:
        /* <DEDUP_REMOVED lines=9> */
.L_x_24650:
[----:B------:R-:W-:Y:S05]  /*24a0*/  BSYNC B0 ;  /* 0x0000000000007941 */ /* 0x000fea0003800000 */
.L_x_24649:
        /* <DEDUP_REMOVED lines=13> */
.L_x_24696:
        /* <DEDUP_REMOVED lines=48> */
.L_x_24661:
        /* <DEDUP_REMOVED lines=11> */
.L_x_24660:
[----:B------:R-:W-:Y:S05]  /*2930*/  BSYNC B1 ;  /* 0x0000000000017941 */ /* 0x000fea0003800000 */
.L_x_24659:
        /* <DEDUP_REMOVED lines=14> */
.L_x_24664:
        /* <DEDUP_REMOVED lines=100> */
.L_x_24663:
[----:B------:R-:W-:Y:S05]  /*3060*/  BSYNC B1 ;  /* 0x0000000000017941 */ /* 0x000fea0003800000 */
.L_x_24662:
        /* <DEDUP_REMOVED lines=55> */
.L_x_24666:
[----:B------:R-:W-:Y:S05]  /*33e0*/  BSYNC B1 ;  /* 0x0000000000017941 */ /* 0x000fea0003800000 */
.L_x_24665:
        /* <DEDUP_REMOVED lines=26> */
.L_x_24658:
[----:B------:R-:W-:Y:S05]  /*3590*/  BSYNC B0 ;  /* 0x0000000000007941 */ /* 0x000fea0003800000 */
.L_x_24657:
        /* <DEDUP_REMOVED lines=51> */
.L_x_24671:
        /* <DEDUP_REMOVED lines=8> */
.L_x_24670:
[----:B------:R-:W-:Y:S05]  /*3950*/  BSYNC B1 ;  /* 0x0000000000017941 */ /* 0x000fea0003800000 */
.L_x_24669:
        /* <DEDUP_REMOVED lines=14> */
.L_x_24674:
        /* <DEDUP_REMOVED lines=52> */
.L_x_24673:
[----:B------:R-:W-:Y:S05]  /*3d80*/  BSYNC B1 ;  /* 0x0000000000017941 */ /* 0x000fea0003800000 */
.L_x_24672:
        /* <DEDUP_REMOVED lines=31> */
.L_x_24676:
[----:B------:R-:W-:Y:S05]  /*3f80*/  BSYNC B1 ;  /* 0x0000000000017941 */ /* 0x000fea0003800000 */
.L_x_24675:
        /* <DEDUP_REMOVED lines=14> */
.L_x_24668:
[----:B------:R-:W-:Y:S05]  /*4070*/  BSYNC B0 ;  /* 0x0000000000007941 */ /* 0x000fea0003800000 */
.L_x_24667:
[----:B-1----:R-:W-:Y:S01]  /*4080*/  SHF.R.S32.HI R9, RZ, 0x1f, R4 ;  /* 0x0000001fff097819 */ /* 0x002fe20000011404 */
        /* <DEDUP_REMOVED lines=13> */
[----:B------:R-:W-:Y:S01]  /*4160*/  IMAD.MOV.U32 R34, RZ, RZ, RZ ;  /* 0x000000ffff227224 */ /* 0x000fe200078e00ff */
[----:B------:R-:W-:Y:S01]  /*4170*/  ULDC UR7, c[0x0][0x260] ;  /* 0x0000980000077ab9 */ /* 0x000fe20000000800 */
[----:B------:R-:W-:Y:S01]  /*4180*/  ULDC UR6, c[0x0][0x27c] ;  /* 0x00009f0000067ab9 */ /* 0x000fe20000000800 */
[----:B------:R-:W-:Y:S01]  /*4190*/  HFMA2.MMA R33, -RZ, RZ, 0, 0 ;  /* 0x00000000ff217435 */ /* 0x000fe200000001ff */
[----:B------:R-:W-:Y:S01]  /*41a0*/  VIADD R40, R7, -UR6 ;  /* 0x8000000607287c36 */ /* 0x000fe20008000000 */
[----:B------:R-:W2:Y:S01]  /*41b0*/  LDC R6, c[0x0][0x248] ;  /* 0x00009200ff067b82 */ /* 0x000ea20000000800 */
[----:B------:R-:W-:Y:S01]  /*41c0*/  IMAD.SHL.U32 R39, R9, 0x8, RZ ;  /* 0x0000000809277824 */ /* 0x000fe200078e00ff */
[----:B------:R-:W-:Y:S01]  /*41d0*/  IADD3 R38, -R8, 0x1, RZ ;  /* 0x0000000108267810 */ /* 0x000fe20007ffe1ff */
[----:B------:R-:W-:Y:S01]  /*41e0*/  IMAD.MOV.U32 R41, RZ, RZ, R9 ;  /* 0x000000ffff297224 */ /* 0x000fe200078e0009 */
[----:B-1----:R-:W1:Y:S04]  /*41f0*/  MUFU.RCP R12, R12 ;  /* 0x0000000c000c7308 */ /* 0x002e680000001000 */
[----:B------:R-:W3:Y:S08]  /*4200*/  S2UR UR5, SR_CgaCtaId ;  /* 0x00000000000579c3 */ /* 0x000ef00000008800 */
[----:B------:R-:W4:Y:S01]  /*4210*/  LDC R43, c[0x0][0x25c] ;  /* 0x00009700ff2b7b82 */ /* 0x000f220000000800 */
[----:B-1----:R-:W-:Y:S01]  /*4220*/  IADD3 R35, R12, 0xffffffe, RZ ;  /* 0x0ffffffe0c237810 */ /* 0x002fe20007ffe0ff */
[----:B--2---:R-:W-:Y:S01]  /*4230*/  IMAD R6, R6, UR4, RZ ;  /* 0x0000000406067c24 */ /* 0x004fe2000f8e02ff */
[----:B------:R-:W-:-:S02]  /*4240*/  UMOV UR4, 0x400 ;  /* 0x0000040000047882 */ /* 0x000fc40000000000 */
[----:B------:R-:W-:Y:S02]  /*4250*/  UIADD3 UR4, UR4, 0xe0, URZ ;  /* 0x000000e004047890 */ /* 0x000fe4000fffe03f */
[----:B------:R-:W1:Y:S01]  /*4260*/  F2I.FTZ.U32.TRUNC.NTZ R35, R35 ;  /* 0x0000002300237305 */ /* 0x000e62000021f000 */
[----:B------:R-:W-:Y:S01]  /*4270*/  IADD3 R37, P0, R9, R6, RZ ;  /* 0x0000000609257210 */ /* 0x000fe20007f1e0ff */
[----:B---3--:R-:W-:-:S03]  /*4280*/  ULEA UR4, UR5, UR4, 0x18 ;  /* 0x0000000405047291 */ /* 0x008fc6000f8ec03f */
[----:B------:R-:W-:Y:S02]  /*4290*/  LEA.HI.X.SX32 R6, R6, R15, 0x1, P0 ;  /* 0x0000000f06067211 */ /* 0x000fe400000f0eff */
[----:B------:R-:W-:Y:S02]  /*42a0*/  LEA R36, P0, R37, UR8, 0x2 ;  /* 0x0000000825247c11 */ /* 0x000fe4000f8010ff */
[----:B------:R-:W-:Y:S02]  /*42b0*/  LEA R44, R9, UR4, 0x5 ;  /* 0x00000004092c7c11 */ /* 0x000fe4000f8e28ff */
[----:B------:R-:W-:Y:S01]  /*42c0*/  LEA.HI.X R37, R37, UR9, R6, 0x2, P0 ;  /* 0x0000000925257c11 */ /* 0x000fe200080f1406 */
[----:B------:R-:W-:Y:S01]  /*42d0*/  IMAD R6, R3, UR7, RZ ;  /* 0x0000000703067c24 */ /* 0x000fe2000f8e02ff */
[----:B----4-:R-:W-:Y:S01]  /*42e0*/  SHF.R.S32.HI R43, RZ, 0x1f, R43 ;  /* 0x0000001fff2b7819 */ /* 0x010fe2000001142b */
[----:B-1----:R-:W-:Y:S01]  /*42f0*/  IMAD.MOV R14, RZ, RZ, -R35 ;  /* 0x000000ffff0e7224 */ /* 0x002fe200078e0a23 */
[----:B------:R-:W-:-:S02]  /*4300*/  IADD3 R44, R44, 0x10, RZ ;  /* 0x000000102c2c7810 */ /* 0x000fc40007ffe0ff */
[----:B------:R-:W-:Y:S01]  /*4310*/  SHF.R.S32.HI R7, RZ, 0x1f, R6 ;  /* 0x0000001fff077819 */ /* 0x000fe20000011406 */
[----:B0-----:R-:W-:-:S04]  /*4320*/  IMAD R13, R14, R5, RZ ;  /* 0x000000050e0d7224 */ /* 0x001fc800078e02ff */
[----:B------:R-:W-:-:S04]  /*4330*/  IMAD.HI.U32 R34, R35, R13, R34 ;  /* 0x0000000d23227227 */ /* 0x000fc800078e0022 */
[----:B------:R-:W-:-:S04]  /*4340*/  IMAD.SHL.U32 R35, R0, 0x8, RZ ;  /* 0x0000000800237824 */ /* 0x000fc800078e00ff */
[C---:B------:R-:W-:Y:S02]  /*4350*/  VIADD R3, R35.reuse, 0x100 ;  /* 0x0000010023037836 */ /* 0x040fe40000000000 */
[----:B------:R-:W-:-:S07]  /*4360*/  VIADD R42, R35, 0x200 ;  /* 0x00000200232a7836 */ /* 0x000fce0000000000 */
.L_x_24687:
        /* <DEDUP_REMOVED lines=42> */
[----:B------:R-:W-:-:S04]  /*4610*/  ISETP.GE.AND P0, PT, R41, R8, PT ;  /* 0x000000082900720c */ /* 0x000fc80003f06270 */
[----:B------:R-:W-:Y:S02]  /*4620*/  @!P1 IADD3 R12, RZ, -R12, RZ ;  /* 0x8000000cff0c9210 */ /* 0x000fe40007ffe0ff */
[----:B------:R-:W-:Y:S02]  /*4630*/  @!P2 LOP3.LUT R12, RZ, R20, RZ, 0x33, !PT ;  /* 0x00000014ff0ca212 */ /* 0x000fe400078e33ff */
[----:B------:R-:W-:Y:S02]  /*4640*/  ISETP.LE.AND P2, PT, R15, R40, PT ;  /* 0x000000280f00720c */ /* 0x000fe40003f43270 */
[----:B------:R-:W-:-:S13]  /*4650*/  ISETP.NE.AND P1, PT, R12, RZ, PT ;  /* 0x000000ff0c00720c */ /* 0x000fda0003f25270 */
[----:B------:R-:W-:Y:S05]  /*4660*/  @P1 BRA P2, `(.L_x_24680) ;  /* 0x0000000800741947 */ /* 0x000fea0001000000 */
[----:B------:R-:W2:Y:S01]  /*4670*/  LDG.E.CONSTANT R12, desc[UR10][R36.64] ;  /* 0x0000000a240c7981 */ /* 0x000ea2000c1e9900 */
[----:B------:R-:W0:Y:S03]  /*4680*/  LDC.64 R20, c[0x0][0x228] ;  /* 0x00008a00ff147b82 */ /* 0x000e260000000a00 */
[----:B------:R-:W1:Y:S01]  /*4690*/  LDS.128 R28, [R44+-0x10] ;  /* 0xfffff0002c1c7984 */ /* 0x000e620000000c00 */
        /* <DEDUP_REMOVED lines=15> */
[-C--:B------:R-:W-:Y:S01]  /*4790*/  LEA.HI.X R17, R14, R21.reuse, R15, 0x1, P4 ;  /* 0x000000150e117211 */ /* 0x080fe200020f0c0f */
[----:B------:R0:W2:Y:S01]  /*47a0*/  LDS.128 R24, [R44] ;  /* 0x000000002c187984 */ /* 0x0000a20000000c00 */
[----:B------:R-:W-:-:S03]  /*47b0*/  LEA.HI.X R21, R22, R21, R23, 0x1, P2 ;  /* 0x0000001516157211 */ /* 0x000fc600010f0c17 */
        /* <DEDUP_REMOVED lines=11> */
[----:B------:R-:W-:-:S03]  /*4870*/  VIADD R45, R39, 0x4 ;  /* 0x00000004272d7836 */ /* 0x000fc60000000000 */
[-C--:B------:R-:W-:Y:S01]  /*4880*/  ISETP.GE.AND P2, PT, R31, R2.reuse, PT ;  /* 0x000000021f00720c */ /* 0x080fe20003f46270 */
[----:B------:R-:W-:Y:S01]  /*4890*/  VIADD R31, R39, 0x6 ;  /* 0x00000006271f7836 */ /* 0x000fe20000000000 */
[-C--:B------:R-:W-:Y:S01]  /*48a0*/  ISETP.GE.AND P5, PT, R29, R2.reuse, PT ;  /* 0x000000021d00720c */ /* 0x080fe20003fa6270 */
[----:B------:R-:W-:Y:S01]  /*48b0*/  VIADD R29, R39, 0x5 ;  /* 0x00000005271d7836 */ /* 0x000fe20000000000 */
[-C--:B------:R-:W-:Y:S02]  /*48c0*/  ISETP.GE.AND P6, PT, R45, R2.reuse, PT ;  /* 0x000000022d00720c */ /* 0x080fe40003fc6270 */
[----:B------:R-:W-:Y:S02]  /*48d0*/  ISETP.GE.AND P4, PT, R31, R2, PT ;  /* 0x000000021f00720c */ /* 0x000fe40003f86270 */
[----:B-----5:R-:W-:Y:S02]  /*48e0*/  SEL R30, R22, RZ, !P6 ;  /* 0x000000ff161e7207 */ /* 0x020fe40007000000 */
[----:B------:R-:W-:-:S02]  /*48f0*/  PRMT R22, R21, 0x7632, R22 ;  /* 0x0000763215167816 */ /* 0x000fc40000000016 */
[-C--:B------:R-:W-:Y:S01]  /*4900*/  ISETP.GE.AND P3, PT, R29, R2.reuse, PT ;  /* 0x000000021d00720c */ /* 0x080fe20003f66270 */
[----:B------:R-:W-:Y:S01]  /*4910*/  VIADD R29, R39, 0x1 ;  /* 0x00000001271d7836 */ /* 0x000fe20000000000 */
[----:B------:R-:W-:Y:S02]  /*4920*/  SEL R46, R23, RZ, !P4 ;  /* 0x000000ff172e7207 */ /* 0x000fe40006000000 */
[----:B------:R-:W-:Y:S02]  /*4930*/  IADD3 R45, R39, 0x7, RZ ;  /* 0x00000007272d7810 */ /* 0x000fe40007ffe0ff */
[----:B------:R-:W-:Y:S02]  /*4940*/  PRMT R23, R22, 0x7632, R23 ;  /* 0x0000763216177816 */ /* 0x000fe40000000017 */
[----:B------:R-:W-:Y:S02]  /*4950*/  SEL R31, R21, RZ, !P5 ;  /* 0x000000ff151f7207 */ /* 0x000fe40006800000 */
[----:B------:R-:W-:-:S02]  /*4960*/  ISETP.GE.AND P6, PT, R29, R2, PT ;  /* 0x000000021d00720c */ /* 0x000fc40003fc6270 */
        /* <DEDUP_REMOVED lines=13> */
.L_x_24682:
[----:B------:R-:W-:Y:S05]  /*4a40*/  BSYNC B2 ;  /* 0x0000000000027941 */ /* 0x000fea0003800000 */
.L_x_24681:
        /* <DEDUP_REMOVED lines=38> */
.L_x_24684:
[----:B------:R-:W-:Y:S05]  /*4cb0*/  BSYNC B2 ;  /* 0x0000000000027941 */ /* 0x000fea0003800000 */
.L_x_24683:
[----:B------:R-:W-:Y:S01]  /*4cc0*/  BSSY B2, `(.L_x_24685) ;  /* 0x0000022000027945 */ /* 0x000fe20003800000 */
[----:B------:R-:W-:-:S03]  /*4cd0*/  HMUL2 R13, R28, R13 ;  /* 0x0000000d1c0d7232 */ /* 0x000fc60000000000 */
[----:B------:R-:W-:Y:S05]  /*4ce0*/  @P1 BRA `(.L_x_24686) ;  /* 0x00000000007c1947 */ /* 0x000fea0003800000 */
        /* <DEDUP_REMOVED lines=31> */
.L_x_24686:
[----:B------:R-:W-:Y:S05]  /*4ee0*/  BSYNC B2 ;  /* 0x0000000000027941 */ /* 0x000fea0003800000 */
.L_x_24685:
[----:B------:R-:W-:Y:S01]  /*4ef0*/  HFMA2.MMA R17, R28, R17, -RZ ;  /* 0x000000111c117235 */ /* 0x000fe200001000ff */
[----:B------:R-:W-:Y:S01]  /*4f00*/  HFMA2 R20, R24, R22, R20 ;  /* 0x0000001618147231 */ /* 0x000fe20000000014 */
[----:B------:R-:W-:-:S05]  /*4f10*/  HFMA2.MMA R13, R21, R12, R13 ;  /* 0x0000000c150d7235 */ /* 0x000fca000000000d */
        /* <DEDUP_REMOVED lines=9> */
[----:B------:R-:W-:Y:S02]  /*4fb0*/  HADD2.F32 R14, -RZ, R15.H0_H0 ;  /* 0x2000000fff0e7230 */ /* 0x000fe40000004100 */
[----:B------:R-:W-:Y:S01]  /*4fc0*/  FADD.FTZ R33, R33, R12 ;  /* 0x0000000c21217221 */ /* 0x000fe20000010000 */
[----:B------:R-:W-:Y:S02]  /*4fd0*/  HADD2.F32 R16, -RZ, R17.H0_H0 ;  /* 0x20000011ff107230 */ /* 0x000fe40000004100 */
[----:B------:R-:W-:Y:S02]  /*4fe0*/  HADD2.F32 R15, -RZ, R15.H1_H1 ;  /* 0x3000000fff0f7230 */ /* 0x000fe40000004100 */
[----:B------:R-:W-:-:S03]  /*4ff0*/  HADD2.F32 R17, -RZ, R17.H1_H1 ;  /* 0x30000011ff117230 */ /* 0x000fc60000004100 */
[----:B------:R-:W-:Y:S02]  /*5000*/  FADD.FTZ R15, R14, R15 ;  /* 0x0000000f0e0f7221 */ /* 0x000fe40000010000 */
[----:B------:R-:W-:Y:S02]  /*5010*/  FADD.FTZ R17, R16, R17 ;  /* 0x0000001110117221 */ /* 0x000fe40000010000 */
[----:B------:R-:W-:Y:S02]  /*5020*/  FADD.FTZ R10, R10, R15 ;  /* 0x0000000f0a0a7221 */ /* 0x000fe40000010000 */
[----:B------:R-:W-:-:S07]  /*5030*/  FADD.FTZ R32, R32, R17 ;  /* 0x0000001120207221 */ /* 0x000fce0000010000 */
.L_x_24680:
[----:B------:R-:W-:Y:S05]  /*5040*/  BSYNC B0 ;  /* 0x0000000000007941 */ /* 0x000fea0003800000 */
.L_x_24679:
[----:B------:R-:W-:Y:S01]  /*5050*/  IADD3 R36, P1, R36, 0x10, RZ ;  /* 0x0000001024247810 */ /* 0x000fe20007f3e0ff */
[----:B------:R-:W-:Y:S02]  /*5060*/  VIADD R39, R39, 0x20 ;  /* 0x0000002027277836 */ /* 0x000fe40000000000 */
[----:B------:R-:W-:Y:S02]  /*5070*/  VIADD R44, R44, 0x80 ;  /* 0x000000802c2c7836 */ /* 0x000fe40000000000 */
[----:B------:R-:W-:Y:S01]  /*5080*/  IMAD.X R37, RZ, RZ, R37, P1 ;  /* 0x000000ffff257224 */ /* 0x000fe200008e0625 */
[----:B------:R-:W-:Y:S07]  /*5090*/  @!P0 BRA `(.L_x_24687) ;  /* 0xfffffff000b48947 */ /* 0x000fee000383ffff */
.L_x_24678:
[----:B------:R-:W-:Y:S05]  /*50a0*/  BSYNC B1 ;  /* 0x0000000000017941 */ /* 0x000fea0003800000 */
.L_x_24677:
        /* <DEDUP_REMOVED lines=40> */
[C---:B------:R-:W-:Y:S02]  /*5330*/  VIADD R5, R0.reuse, 0x20 ;  /* 0x0000002000057836 */ /* 0x040fe40000000000 */
[----:B---3--:R-:W-:Y:S01]  /*5340*/  @!P2 FADD.FTZ R10, R3, R10 ;  /* 0x0000000a030aa221 */ /* 0x008fe20000010000 */
[----:B------:R-:W-:Y:S01]  /*5350*/  VIADD R6, R0, 0x40 ;  /* 0x0000004000067836 */ /* 0x000fe20000000000 */
[----:B------:R-:W1:Y:S01]  /*5360*/  S2UR UR6, SR_CTAID.Z ;  /* 0x00000000000679c3 */ /* 0x000e620000002700 */
[----:B----4-:R-:W-:-:S07]  /*5370*/  @!P2 FADD.FTZ R32, R4, R32 ;  /* 0x000000200420a221 */ /* 0x010fce0000010000 */
        /* <DEDUP_REMOVED lines=15> */
[----:B------:R-:W-:-:S02]  /*5470*/  F2FP.F16.F32.PACK_AB R0, R10, R33 ;  /* 0x000000210a00723e */ /* 0x000fc400000000ff */
[----:B------:R-:W-:Y:S02]  /*5480*/  LEA.HI.X R3, R7, UR9, R12, 0x1, P0 ;  /* 0x0000000907037c11 */ /* 0x000fe400080f0c0c */
[----:B------:R-:W-:Y:S02]  /*5490*/  IADD3 R7, P2, R6, UR4, RZ ;  /* 0x0000000406077c10 */ /* 0x000fe4000ff5e0ff */
[----:B------:R-:W-:Y:S01]  /*54a0*/  LEA.HI.X.SX32 R5, R5, UR7, 0x1, P1 ;  /* 0x0000000705057c11 */ /* 0x000fe200088f0eff */
[----:B------:R-:W-:Y:S01]  /*54b0*/  STG.E.U16 desc[UR10][R2.64], R0 ;  /* 0x0000000002007986 */ /* 0x000fe2000c10150a */
[----:B------:R-:W-:Y:S02]  /*54c0*/  LEA R4, P0, R8, UR8, 0x1 ;  /* 0x0000000808047c11 */ /* 0x000fe4000f8008ff */
[----:B------:R-:W-:Y:S02]  /*54d0*/  LEA.HI.X.SX32 R10, R6, UR7, 0x1, P2 ;  /* 0x00000007060a7c11 */ /* 0x000fe400090f0eff */
[----:B------:R-:W-:-:S02]  /*54e0*/  LEA R6, P1, R7, UR8, 0x1 ;  /* 0x0000000807067c11 */ /* 0x000fc4000f8208ff */
[----:B------:R-:W-:Y:S02]  /*54f0*/  LEA.HI.X R5, R8, UR9, R5, 0x1, P0 ;  /* 0x0000000908057c11 */ /* 0x000fe400080f0c05 */
[----:B------:R-:W-:Y:S02]  /*5500*/  PRMT R9, R0, 0x7632, R9 ;  /* 0x0000763200097816 */ /* 0x000fe40000000009 */
[----:B------:R-:W-:Y:S02]  /*5510*/  F2FP.F16.F32.PACK_AB R8, RZ, R32 ;  /* 0x00000020ff08723e */ /* 0x000fe400000000ff */
[----:B------:R-:W-:Y:S01]  /*5520*/  LEA.HI.X R7, R7, UR9, R10, 0x1, P1 ;  /* 0x0000000907077c11 */ /* 0x000fe200088f0c0a */
[----:B------:R-:W-:Y:S04]  /*5530*/  STG.E.U16 desc[UR10][R4.64], R9 ;  /* 0x0000000904007986 */ /* 0x000fe8000c10150a */
[----:B------:R-:W-:Y:S01]  /*5540*/  STG.E.U16 desc[UR10][R6.64], R8 ;  /* 0x0000000806007986 */ /* 0x000fe2000c10150a */
[----:B------:R-:W-:Y:S05]  /*5550*/  EXIT ;  /* 0x000000000000794d */ /* 0x000fea0003800000 */
.L_x_24653:
[----:B------:R-:W-:Y:S01]  /*5560*/  BSSY B2, `(.L_x_24688) ;  /* 0x0000007000027945 */ /* 0x000fe20003800000 */
[----:B------:R-:W-:Y:S01]  /*5570*/  IMAD.MOV.U32 R24, RZ, RZ, 0x2 ;  /* 0x00000002ff187424 */ /* 0x000fe200078e00ff */
[----:B------:R-:W-:Y:S01]  /*5580*/  MOV R23, 0xffffffff ;  /* 0xffffffff00177802 */ /* 0x000fe20000000f00 */
[----:B------:R-:W-:-:S07]  /*5590*/  IMAD.MOV.U32 R25, RZ, RZ, 0x1f ;  /* 0x0000001fff197424 */ /* 0x000fce00078e00ff */
[----:B------:R-:W-:Y:S05]  /*55a0*/  WARPSYNC.COLLECTIVE R23, `(.L_x_24689) ;  /* 0x0000000017087348 */ /* 0x000fea0003c00000 */
[----:B------:R0:W1:Y:S02]  /*55b0*/  SHFL.BFLY P1, R22, R20, R24, R25 ;  /* 0x0c00001814167389 */ /* 0x0000640000020019 */
[----:B01----:R-:W-:Y:S01]  /*55c0*/  ENDCOLLECTIVE ;  /* 0x000000000000791b */ /* 0x003fe20003800000 */
.L_x_24689:
[----:B------:R-:W-:Y:S05]  /*55d0*/  BSYNC B2 ;  /* 0x0000000000027941 */ /* 0x000fea0003800000 */
.L_x_24688:
[----:B------:R-:W-:Y:S01]  /*55e0*/  IMAD.MOV.U32 R21, RZ, RZ, R22 ;  /* 0x000000ffff157224 */ /* 0x000fe200078e0016 */
[----:B------:R-:W-:Y:S01]  /*55f0*/  MOV R23, 0xffffffff ;  /* 0xffffffff00177802 */ /* 0x000fe20000000f00 */
[----:B------:R-:W-:Y:S02]  /*5600*/  IMAD.MOV.U32 R24, RZ, RZ, 0x1 ;  /* 0x00000001ff187424 */ /* 0x000fe400078e00ff */
[----:B------:R-:W-:Y:S01]  /*5610*/  FADD.FTZ R21, R20, R21 ;  /* 0x0000001514157221 */ /* 0x000fe20000010000 */
[----:B------:R-:W-:-:S03]  /*5620*/  IMAD.MOV.U32 R25, RZ, RZ, 0x1f ;  /* 0x0000001fff197424 */ /* 0x000fc600078e00ff */
[----:B------:R-:W-:-:S07]  /*5630*/  IMAD.MOV.U32 R20, RZ, RZ, R21 ;  /* 0x000000ffff147224 */ /* 0x000fce00078e0015 */
[----:B------:R-:W-:Y:S05]  /*5640*/  WARPSYNC.COLLECTIVE R23, `(.L_x_24690) ;  /* 0x0000000017087348 */ /* 0x000fea0003c00000 */
[----:B------:R0:W1:Y:S02]  /*5650*/  SHFL.BFLY P1, R22, R20, R24, R25 ;  /* 0x0c00001814167389 */ /* 0x0000640000020019 */
[----:B01----:R-:W-:Y:S01]  /*5660*/  ENDCOLLECTIVE ;  /* 0x000000000000791b */ /* 0x003fe20003800000 */
.L_x_24690:
[----:B------:R-:W-:Y:S05]  /*5670*/  BRA `(.L_x_24691) ;  /* 0xffffffcc00207947 */ /* 0x000fea000383ffff */
.L_x_24656:
        /* <DEDUP_REMOVED lines=8> */
.L_x_24693:
[----:B------:R-:W-:Y:S05]  /*5700*/  BSYNC B0 ;  /* 0x0000000000007941 */ /* 0x000fea0003800000 */
.L_x_24692:
        /* <DEDUP_REMOVED lines=9> */
.L_x_24694:
[----:B------:R-:W-:Y:S01]  /*57a0*/  IMAD.MOV.U32 R24, RZ, RZ, 0x4 ;  /* 0x00000004ff187424 */ /* 0x000fe200078e00ff */
[----:B------:R-:W-:-:S04]  /*57b0*/  MOV R13, R22 ;  /* 0x00000016000d7202 */ /* 0x000fc80000000f00 */
[----:B------:R-:W-:-:S05]  /*57c0*/  FMNMX.FTZ R13, R6, R13, !PT ;  /* 0x0000000d060d7209 */ /* 0x000fca0007810000 */
[----:B------:R-:W-:-:S07]  /*57d0*/  IMAD.MOV.U32 R20, RZ, RZ, R13 ;  /* 0x000000ffff147224 */ /* 0x000fce00078e000d */
[----:B------:R-:W-:Y:S05]  /*57e0*/  WARPSYNC.COLLECTIVE R23, `(.L_x_24695) ;  /* 0x0000000017087348 */ /* 0x000fea0003c00000 */
[----:B------:R0:W1:Y:S02]  /*57f0*/  SHFL.BFLY P1, R22, R20, R24, R25 ;  /* 0x0c00001814167389 */ /* 0x0000640000020019 */
[----:B01----:R-:W-:Y:S01]  /*5800*/  ENDCOLLECTIVE ;  /* 0x000000000000791b */ /* 0x003fe20003800000 */
.L_x_24695:
[----:B------:R-:W-:Y:S01]  /*5810*/  IMAD.MOV.U32 R10, RZ, RZ, R22 ;  /* 0x000000ffff0a7224 */ /* 0x000fe200078e0016 */
[----:B------:R-:W-:Y:S06]  /*5820*/  BRA `(.L_x_24696) ;  /* 0xffffffcc00547947 */ /* 0x000fec000383ffff */
.L_x_24697:
        /* <DEDUP_REMOVED lines=13> */
.L_x_28454:


//--------------------- .text._ZN4vllm25paged_attention_v1_kernelIttLi80ELi8ELi128ELNS_18Fp8KVCacheDataTypeE0ELb1EEEvPT_PKS2_PKT0_S8_ifPKiSA_iPKfiiiSC_SC_iiiii --------------------------
	.section	.text._ZN4vllm25paged_attention_v1_kernelIttLi80ELi8ELi128ELNS_18Fp8KVCacheDataTypeE0ELb1EEEvPT_PKS2_PKT0_S8_ifPKiSA_iPKfiiiSC_SC_iiiii,"ax",@progbits
	.align	128
        .global         _ZN4vllm25paged_attention_v1_kernelIttLi80ELi8ELi128ELNS_18Fp8KVCacheDataTypeE0ELb1EEEvPT_PKS2_PKT0_S8_ifPKiSA_iPKfiiiSC_SC_iiiii
        .type           _ZN4vllm25paged_attention_v1_kernelIttLi80ELi8ELi128ELNS_18Fp8KVCacheDataTypeE0ELb1EEEvPT_PKS2_PKT0_S8_ifPKiSA_iPKfiiiSC_SC_iiiii,@function
        .size           _ZN4vllm25paged_attention_v1_kernelIttLi80ELi8ELi128ELNS_18Fp8KVCacheDataTypeE0ELb1EEEvPT_PKS2_PKT0_S8_ifPKiSA_iPKfiiiSC_SC_iiiii,(.L_x_28455 - _ZN4vllm25paged_attention_v1_kernelIttLi80ELi8ELi128ELNS_18Fp8KVCacheDataTypeE0ELb1EEEvPT_PKS2_PKT0_S8_ifPKiSA_iPKfiiiSC_SC_iiiii)
        .other          _ZN4vllm25paged_attention_v1_kernelIttLi80ELi8ELi128ELNS_18Fp8KVCacheDataTypeE0ELb1EEEvPT_PKS2_PKT0_S8_ifPKiSA_iPKfiiiSC_SC_iiiii,@"STO_CUDA_ENTRY STV_DEFAULT"
_ZN4vllm25paged_attention_v1_kernelIttLi80ELi8ELi128ELNS_18Fp8KVCacheDataTypeE0ELb1EEEvPT_PKS2_PKT0_S8_ifPKiSA_iPKfiiiSC_SC_iiiii:
.text._ZN4vllm25paged_attention_v1_kernelIttLi80ELi8ELi128ELNS_18Fp8KVCacheDataTypeE0ELb1EEEvPT_PKS2_PKT0_S8_ifPKiSA_iPKfiiiSC_SC_iiiii:
        /* <DEDUP_REMOVED lines=104> */
.L_x_24702:
        /* <DEDUP_REMOVED lines=11> */
.L_x_24701:
[----:B------:R-:W-:Y:S05]  /*0730*/  BSYNC B1 ;  /* 0x0000000000017941 */ /* 0x000fea0003800000 */
.L_x_24700:
        /* <DEDUP_REMOVED lines=15> */
.L_x_24703:
        /* <DEDUP_REMOVED lines=17> */
.L_x_24699:
[----:B------:R-:W-:Y:S05]  /*0940*/  BSYNC B0 ;  /* 0x0000000000007941 */ /* 0x000fea0003800000 */
.L_x_24698:
        /* <DEDUP_REMOVED lines=51> */
[C---:B------:R-:W-:Y:S01]  /*0c80*/  VIADD R9, R4.reuse, 0x4 ;  /* 0x0000000404097836 */ /* 0x040fe20000000000 */
[----:B------:R-:W-:Y:S01]  /*0c90*/  SHF.R.S32.HI R5, RZ, 0x1f, R27 ;  /* 0x0000001fff057819 */ /* 0x000fe2000001141b */
[----:B------:R-:W-:Y:S01]  /*0ca0*/  ULDC.64 UR4, c[0x0][0x238] ;  /* 0x00008e0000047ab9 */ /* 0x000fe20000000a00 */
[----:B------:R-:W-:Y:S01]  /*0cb0*/  IADD3 R19, P0, R27, R12, RZ ;  /* 0x0000000c1b137210 */ /* 0x000fe20007f1e0ff */
[----:B------:R-:W-:Y:S01]  /*0cc0*/  VIADD R24, R29, 0xc0 ;  /* 0x000000c01d187836 */ /* 0x000fe20000000000 */
[----:B------:R-:W-:Y:S01]  /*0cd0*/  SHF.L.U32 R14, R4, 0x1, RZ ;  /* 0x00000001040e7819 */ /* 0x000fe200000006ff */
[----:B------:R-:W-:Y:S01]  /*0ce0*/  IMAD.SHL.U32 R17, R9, 0x2, RZ ;  /* 0x0000000209117824 */ /* 0x000fe200078e00ff */
[----:B------:R-:W-:Y:S01]  /*0cf0*/  LEA.HI.X.SX32 R20, R12, R5, 0x1, P0 ;  /* 0x000000050c147211 */ /* 0x000fe200000f0eff */
[C---:B------:R-:W-:Y:S01]  /*0d00*/  VIADD R23, R4.reuse, 0x20 ;  /* 0x0000002004177836 */ /* 0x040fe20000000000 */
[----:B------:R-:W-:Y:S01]  /*0d10*/  SHF.R.S32.HI R12, RZ, 0x1f, R9 ;  /* 0x0000001fff0c7819 */ /* 0x000fe20000011409 */
[----:B------:R-:W-:Y:S01]  /*0d20*/  VIADD R25, R4, 0x24 ;  /* 0x0000002404197836 */ /* 0x000fe20000000000 */
[----:B------:R-:W-:Y:S01]  /*0d30*/  SHF.R.S32.HI R18, RZ, 0x1f, R17 ;  /* 0x0000001fff127819 */ /* 0x000fe20000011411 */
[----:B------:R-:W1:Y:S01]  /*0d40*/  LDC R41, c[0x0][0x25c] ;  /* 0x00009700ff297b82 */ /* 0x000e620000000800 */
[----:B------:R-:W-:-:S02]  /*0d50*/  LEA.HI R5, R12, R9, RZ, 0x2 ;  /* 0x000000090c057211 */ /* 0x000fc400078f10ff */
[----:B------:R-:W-:Y:S02]  /*0d60*/  SHF.R.S32.HI R12, RZ, 0x1f, R15 ;  /* 0x0000001fff0c7819 */ /* 0x000fe4000001140f */
[----:B------:R-:W-:Y:S01]  /*0d70*/  LEA.HI R18, R18, R17, RZ, 0x3 ;  /* 0x0000001112127211 */ /* 0x000fe200078f18ff */
[----:B------:R-:W-:Y:S01]  /*0d80*/  IMAD.SHL.U32 R5, R5, 0x10, RZ ;  /* 0x0000001005057824 */ /* 0x000fe200078e00ff */
[----:B------:R-:W-:Y:S02]  /*0d90*/  LEA.HI R9, R12, R15, RZ, 0x3 ;  /* 0x0000000f0c097211 */ /* 0x000fe400078f18ff */
[----:B------:R-:W-:Y:S01]  /*0da0*/  LEA R12, P0, R19, UR4, 0x2 ;  /* 0x00000004130c7c11 */ /* 0x000fe2000f8010ff */
[----:B------:R-:W-:Y:S01]  /*0db0*/  ULDC UR4, c[0x0][0x260] ;  /* 0x0000980000047ab9 */ /* 0x000fe20000000800 */
[----:B------:R-:W-:Y:S02]  /*0dc0*/  LOP3.LUT R32, R9, 0xfffffff8, RZ, 0xc0, !PT ;  /* 0xfffffff809207812 */ /* 0x000fe400078ec0ff */
[----:B------:R-:W-:-:S02]  /*0dd0*/  LOP3.LUT R18, R18, 0xfffffff8, RZ, 0xc0, !PT ;  /* 0xfffffff812127812 */ /* 0x000fc400078ec0ff */
[----:B------:R-:W-:Y:S01]  /*0de0*/  SHF.R.S32.HI R26, RZ, 0x1f, R23 ;  /* 0x0000001fff1a7819 */ /* 0x000fe20000011417 */
[----:B------:R-:W-:Y:S01]  /*0df0*/  IMAD.IADD R32, R15, 0x1, -R32 ;  /* 0x000000010f207824 */ /* 0x000fe200078e0a20 */
[----:B------:R-:W-:Y:S01]  /*0e00*/  SHF.R.S32.HI R40, RZ, 0x1f, R25 ;  /* 0x0000001fff287819 */ /* 0x000fe20000011419 */
[----:B------:R-:W-:Y:S01]  /*0e10*/  IMAD.IADD R15, R17, 0x1, -R18 ;  /* 0x00000001110f7824 */ /* 0x000fe200078e0a12 */
[C---:B0-----:R-:W-:Y:S01]  /*0e20*/  LEA R29, R13.reuse, R29, 0x18 ;  /* 0x0000001d0d1d7211 */ /* 0x041fe200078ec0ff */
[----:B------:R-:W-:Y:S01]  /*0e30*/  VIADD R18, R4, 0x10 ;  /* 0x0000001004127836 */ /* 0x000fe20000000000 */
[----:B------:R-:W-:Y:S01]  /*0e40*/  LEA R24, R13, R24, 0x18 ;  /* 0x000000180d187211 */ /* 0x000fe200078ec0ff */
[----:B------:R-:W-:Y:S01]  /*0e50*/  IMAD.SHL.U32 R30, R32, 0x8, RZ ;  /* 0x00000008201e7824 */ /* 0x000fe200078e00ff */
[----:B------:R-:W-:Y:S01]  /*0e60*/  SHF.R.S32.HI R13, RZ, 0x1f, R14 ;  /* 0x0000001fff0d7819 */ /* 0x000fe2000001140e */
[----:B------:R-:W-:Y:S01]  /*0e70*/  IMAD R31, R27, 0x8, R32 ;  /* 0x000000081b1f7824 */ /* 0x000fe200078e0220 */
[----:B------:R-:W-:Y:S01]  /*0e80*/  SHF.R.S32.HI R35, RZ, 0x1f, R18 ;  /* 0x0000001fff237819 */ /* 0x000fe20000011412 */
[C---:B------:R-:W-:Y:S01]  /*0e90*/  IMAD R29, R4.reuse, 0x28, R29 ;  /* 0x00000028041d7824 */ /* 0x040fe200078e021d */
[----:B------:R-:W-:Y:S01]  /*0ea0*/  LEA.HI R16, R13, R14, RZ, 0x3 ;  /* 0x0000000e0d107211 */ /* 0x000fe200078f18ff */
[----:B------:R-:W-:Y:S01]  /*0eb0*/  IMAD.U32 R24, R31, 0x4, R24 ;  /* 0x000000041f187824 */ /* 0x000fe200078e0018 */
[----:B------:R-:W-:Y:S01]  /*0ec0*/  LEA.HI.X R13, R19, UR5, R20, 0x2, P0 ;  /* 0x00000005130d7c11 */ /* 0x000fe200080f1414 */
[----:B------:R-:W-:Y:S01]  /*0ed0*/  VIADD R20, R4, 0x14 ;  /* 0x0000001404147836 */ /* 0x000fe20000000000 */
[----:B------:R-:W-:Y:S01]  /*0ee0*/  LOP3.LUT R9, R16, 0xfffffff8, RZ, 0xc0, !PT ;  /* 0xfffffff810097812 */ /* 0x000fe200078ec0ff */
[----:B------:R-:W-:Y:S01]  /*0ef0*/  VIADD R16, R4, 0x8 ;  /* 0x0000000804107836 */ /* 0x000fe20000000000 */
[----:B------:R-:W-:Y:S01]  /*0f00*/  LEA.HI R35, R35, R18, RZ, 0x2 ;  /* 0x0000001223237211 */ /* 0x000fe200078f10ff */
[----:B------:R-:W-:Y:S01]  /*0f10*/  IMAD.SHL.U32 R19, R18, 0x2, RZ ;  /* 0x0000000212137824 */ /* 0x000fe200078e00ff */
[----:B------:R-:W-:Y:S01]  /*0f20*/  SHF.R.S32.HI R21, RZ, 0x1f, R20 ;  /* 0x0000001fff157819 */ /* 0x000fe20000011414 */
[----:B------:R-:W-:Y:S01]  /*0f30*/  IMAD.IADD R14, R14, 0x1, -R9 ;  /* 0x000000010e0e7824 */ /* 0x000fe200078e0a09 */
[----:B------:R-:W-:Y:S01]  /*0f40*/  IADD3 R9, R4, 0xc, RZ ;  /* 0x0000000c04097810 */ /* 0x000fe20007ffe0ff */
[----:B------:R-:W-:Y:S01]  /*0f50*/  IMAD.SHL.U32 R35, R35, 0x10, RZ ;  /* 0x0000001023237824 */ /* 0x000fe200078e00ff */
[----:B------:R-:W-:-:S02]  /*0f60*/  SHF.R.S32.HI R33, RZ, 0x1f, R16 ;  /* 0x0000001fff217819 */ /* 0x000fc40000011410 */
[----:B------:R-:W-:Y:S01]  /*0f70*/  LEA.HI R36, R21, R20, RZ, 0x2 ;  /* 0x0000001415247211 */ /* 0x000fe200078f10ff */
[----:B------:R-:W-:Y:S01]  /*0f80*/  IMAD.SHL.U32 R17, R9, 0x2, RZ ;  /* 0x0000000209117824 */ /* 0x000fe200078e00ff */
[----:B------:R-:W-:Y:S02]  /*0f90*/  SHF.L.U32 R21, R20, 0x1, RZ ;  /* 0x0000000114157819 */ /* 0x000fe400000006ff */
[----:B------:R-:W-:Y:S01]  /*0fa0*/  LEA.HI R33, R33, R16, RZ, 0x2 ;  /* 0x0000001021217211 */ /* 0x000fe200078f10ff */
[----:B------:R-:W-:Y:S01]  /*0fb0*/  IMAD.SHL.U32 R16, R16, 0x2, RZ ;  /* 0x0000000210107824 */ /* 0x000fe200078e00ff */
[----:B------:R-:W-:Y:S01]  /*0fc0*/  SHF.R.S32.HI R18, RZ, 0x1f, R17 ;  /* 0x0000001fff127819 */ /* 0x000fe20000011411 */
[----:B------:R-:W-:Y:S01]  /*0fd0*/  IMAD.SHL.U32 R36, R36, 0x10, RZ ;  /* 0x0000001024247824 */ /* 0x000fe200078e00ff */
[----:B------:R-:W-:Y:S02]  /*0fe0*/  SHF.R.S32.HI R20, RZ, 0x1f, R19 ;  /* 0x0000001fff147819 */ /* 0x000fe40000011413 */
[----:B------:R-:W-:-:S02]  /*0ff0*/  SHF.R.S32.HI R34, RZ, 0x1f, R9 ;  /* 0x0000001fff227819 */ /* 0x000fc40000011409 */
[----:B------:R-:W-:Y:S02]  /*1000*/  SHF.R.S32.HI R22, RZ, 0x1f, R21 ;  /* 0x0000001fff167819 */ /* 0x000fe40000011415 */
[----:B------:R-:W-:Y:S02]  /*1010*/  LEA.HI R18, R18, R17, RZ, 0x3 ;  /* 0x0000001112127211 */ /* 0x000fe400078f18ff */
[----:B------:R-:W-:Y:S02]  /*1020*/  LEA.HI R20, R20, R19, RZ, 0x3 ;  /* 0x0000001314147211 */ /* 0x000fe400078f18ff */
[----:B------:R-:W-:Y:S02]  /*1030*/  LEA.HI R34, R34, R9, RZ, 0x2 ;  /* 0x0000000922227211 */ /* 0x000fe400078f10ff */
[----:B------:R-:W-:Y:S02]  /*1040*/  LEA.HI R22, R22, R21, RZ, 0x3 ;  /* 0x0000001516167211 */ /* 0x000fe400078f18ff */
[----:B------:R-:W-:Y:S01]  /*1050*/  SHF.R.S32.HI R9, RZ, 0x1f, R16 ;  /* 0x0000001fff097819 */ /* 0x000fe20000011410 */
[----:B------:R-:W-:Y:S01]  /*1060*/  IMAD.SHL.U32 R34, R34, 0x10, RZ ;  /* 0x0000001022227824 */ /* 0x000fe200078e00ff */
[----:B------:R-:W-:-:S02]  /*1070*/  LOP3.LUT R18, R18, 0xfffffff8, RZ, 0xc0, !PT ;  /* 0xfffffff812127812 */ /* 0x000fc400078ec0ff */
[----:B------:R-:W-:Y:S02]  /*1080*/  LOP3.LUT R20, R20, 0xfffffff8, RZ, 0xc0, !PT ;  /* 0xfffffff814147812 */ /* 0x000fe400078ec0ff */
[----:B------:R-:W-:Y:S01]  /*1090*/  LOP3.LUT R22, R22, 0xfffffff8, RZ, 0xc0, !PT ;  /* 0xfffffff816167812 */ /* 0x000fe200078ec0ff */
[----:B------:R-:W-:Y:S01]  /*10a0*/  IMAD.IADD R17, R17, 0x1, -R18 ;  /* 0x0000000111117824 */ /* 0x000fe200078e0a12 */
[----:B------:R-:W-:Y:S01]  /*10b0*/  LEA.HI R9, R9, R16, RZ, 0x3 ;  /* 0x0000001009097211 */ /* 0x000fe200078f18ff */
[----:B------:R-:W-:Y:S01]  /*10c0*/  IMAD.IADD R18, R19, 0x1, -R20 ;  /* 0x0000000113127824 */ /* 0x000fe200078e0a14 */
[----:B------:R-:W-:Y:S01]  /*10d0*/  LEA.HI R39, R26, R23, RZ, 0x2 ;  /* 0x000000171a277211 */ /* 0x000fe200078f10ff */
[----:B------:R-:W-:Y:S01]  /*10e0*/  IMAD.IADD R19, R21, 0x1, -R22 ;  /* 0x0000000115137824 */ /* 0x000fe200078e0a16 */
[----:B------:R-:W-:Y:S01]  /*10f0*/  LOP3.LUT R9, R9, 0xfffffff8, RZ, 0xc0, !PT ;  /* 0xfffffff809097812 */ /* 0x000fe200078ec0ff */
[----:B------:R-:W-:Y:S01]  /*1100*/  IMAD.SHL.U32 R23, R23, 0x2, RZ ;  /* 0x0000000217177824 */ /* 0x000fe200078e00ff */
[----:B------:R-:W-:-:S02]  /*1110*/  IADD3 R21, R4, 0x1c, RZ ;  /* 0x0000001c04157810 */ /* 0x000fc40007ffe0ff */
[----:B------:R-:W-:Y:S01]  /*1120*/  LEA.HI R40, R40, R25, RZ, 0x2 ;  /* 0x0000001928287211 */ /* 0x000fe200078f10ff */
[----:B------:R-:W-:Y:S01]  /*1130*/  IMAD.IADD R16, R16, 0x1, -R9 ;  /* 0x0000000110107824 */ /* 0x000fe200078e0a09 */
[----:B------:R-:W-:Y:S01]  /*1140*/  SHF.R.S32.HI R38, RZ, 0x1f, R21 ;  /* 0x0000001fff267819 */ /* 0x000fe20000011415 */
[----:B------:R-:W-:Y:S01]  /*1150*/  VIADD R9, R4, 0x18 ;  /* 0x0000001804097836 */ /* 0x000fe20000000000 */
[----:B------:R-:W-:Y:S01]  /*1160*/  SHF.L.U32 R25, R25, 0x1, RZ ;  /* 0x0000000119197819 */ /* 0x000fe200000006ff */
[----:B------:R-:W-:Y:S01]  /*1170*/  IMAD.SHL.U32 R50, R40, 0x10, RZ ;  /* 0x0000001028327824 */ /* 0x000fe200078e00ff */
[----:B------:R-:W-:Y:S01]  /*1180*/  LEA.HI R38, R38, R21, RZ, 0x2 ;  /* 0x0000001526267211 */ /* 0x000fe200078f10ff */
[----:B------:R-:W-:Y:S01]  /*1190*/  IMAD.SHL.U32 R21, R21, 0x2, RZ ;  /* 0x0000000215157824 */ /* 0x000fe200078e00ff */
[----:B------:R-:W-:Y:S02]  /*11a0*/  SHF.R.S32.HI R20, RZ, 0x1f, R9 ;  /* 0x0000001fff147819 */ /* 0x000fe40000011409 */
        /* <DEDUP_REMOVED lines=13> */
[----:B------:R-:W-:-:S02]  /*1280*/  LEA.HI R28, R28, R25, RZ, 0x3 ;  /* 0x000000191c1c7211 */ /* 0x000fc400078f18ff */
[----:B------:R-:W-:Y:S02]  /*1290*/  LOP3.LUT R20, R20, 0xfffffff8, RZ, 0xc0, !PT ;  /* 0xfffffff814147812 */ /* 0x000fe400078ec0ff */
[----:B------:R-:W-:Y:S02]  /*12a0*/  LOP3.LUT R22, R26, 0xfffffff8, RZ, 0xc0, !PT ;  /* 0xfffffff81a167812 */ /* 0x000fe400078ec0ff */
[----:B------:R-:W-:Y:S01]  /*12b0*/  LOP3.LUT R28, R28, 0xfffffff8, RZ, 0xc0, !PT ;  /* 0xfffffff81c1c7812 */ /* 0x000fe200078ec0ff */
[----:B------:R-:W-:Y:S01]  /*12c0*/  IMAD.IADD R20, R9, 0x1, -R20 ;  /* 0x0000000109147824 */ /* 0x000fe200078e0a14 */
[----:B------:R-:W-:Y:S01]  /*12d0*/  SHF.L.U32 R39, R39, 0x4, RZ ;  /* 0x0000000427277819 */ /* 0x000fe200000006ff */
[----:B------:R-:W-:Y:S01]  /*12e0*/  IMAD.IADD R22, R23, 0x1, -R22 ;  /* 0x0000000117167824 */ /* 0x000fe200078e0a16 */
[----:B------:R-:W-:Y:S01]  /*12f0*/  IADD3 R23, R25, -R28, RZ ;  /* 0x8000001c19177210 */ /* 0x000fe20007ffe0ff */
[----:B------:R-:W-:Y:S01]  /*1300*/  IMAD R9, R3, UR4, RZ ;  /* 0x0000000403097c24 */ /* 0x000fe2000f8e02ff */
[----:B------:R-:W-:Y:S01]  /*1310*/  SHF.R.S32.HI R26, RZ, 0x1f, R30 ;  /* 0x0000001fff1a7819 */ /* 0x000fe2000001141e */
        /* <DEDUP_REMOVED lines=8> */
[----:B------:R-:W-:Y:S02]  /*13a0*/  LOP3.LUT R50, R50, 0xffffffc0, RZ, 0xc0, !PT ;  /* 0xffffffc032327812 */ /* 0x000fe400078ec0ff */
[----:B------:R-:W-:Y:S01]  /*13b0*/  LEA.HI.X.SX32 R31, R9, R26, 0x1, P0 ;  /* 0x0000001a091f7211 */ /* 0x000fe200000f0eff */
[----:B------:R-:W-:Y:S01]  /*13c0*/  IMAD.MOV.U32 R9, RZ, RZ, -0x800001 ;  /* 0xff7fffffff097424 */ /* 0x000fe200078e00ff */
[----:B-1----:R-:W-:Y:S01]  /*13d0*/  SHF.R.S32.HI R28, RZ, 0x1f, R41 ;  /* 0x0000001fff1c7819 */ /* 0x002fe20000011429 */
[----:B------:R-:W-:Y:S01]  /*13e0*/  VIADD R26, R7, -UR4 ;  /* 0x80000004071a7c36 */ /* 0x000fe20008000000 */
        /* <DEDUP_REMOVED lines=14> */
[----:B------:R-:W-:-:S07]  /*14d0*/  SHF.R.S32.HI R60, RZ, 0x1f, R23 ;  /* 0x0000001fff3c7819 */ /* 0x000fce0000011417 */
.L_x_24710:
        /* <DEDUP_REMOVED lines=21> */
[----:B------:R-:W-:Y:S01]  /*1630*/  IMAD.MOV.U32 R39, RZ, RZ, R32 ;  /* 0x000000ffff277224 */ /* 0x000fe200078e0020 */
[----:B------:R-:W-:-:S03]  /*1640*/  HFMA2.MMA R32, -RZ, RZ, 0, 0 ;  /* 0x00000000ff207435 */ /* 0x000fc600000001ff */
[----:B------:R-:W-:Y:S01]  /*1650*/  @!P2 IMAD.MOV R39, RZ, RZ, -R39 ;  /* 0x000000ffff27a224 */ /* 0x000fe200078e0a27 */
[----:B------:R-:W-:Y:S01]  /*1660*/  @!P1 LOP3.LUT R39, RZ, R42, RZ, 0x33, !PT ;  /* 0x0000002aff279212 */ /* 0x000fe200078e33ff */
[----:B0-----:R-:W-:-:S04]  /*1670*/  IMAD.MOV R37, RZ, RZ, -R33 ;  /* 0x000000ffff257224 */ /* 0x001fc800078e0a21 */
        /* <DEDUP_REMOVED lines=30> */
[C---:B------:R-:W-:Y:S02]  /*1860*/  LEA R34, P2, R35.reuse, UR6, 0x1 ;  /* 0x0000000623227c11 */ /* 0x040fe4000f8408ff */
[----:B------:R-:W-:Y:S02]  /*1870*/  IADD3.X R36, R38, R33, R36, P0, P1 ;  /* 0x0000002126247210 */ /* 0x000fe400007e2424 */
[----:B------:R-:W-:Y:S02]  /*1880*/  IADD3 R37, P0, R14, R32, RZ ;  /* 0x000000200e257210 */ /* 0x000fe40007f1e0ff */
[----:B------:R-:W-:Y:S02]  /*1890*/  LEA.HI.X R35, R35, UR7, R36, 0x1, P2 ;  /* 0x0000000723237c11 */ /* 0x000fe400090f0c24 */
[----:B------:R-:W-:-:S02]  /*18a0*/  LEA R36, P1, R37, UR6, 0x1 ;  /* 0x0000000625247c11 */ /* 0x000fc4000f8208ff */
[----:B------:R-:W-:Y:S01]  /*18b0*/  LEA.HI.X.SX32 R38, R14, R33, 0x1, P0 ;  /* 0x000000210e267211 */ /* 0x000fe200000f0eff */
[----:B------:R0:W2:Y:S03]  /*18c0*/  LDG.E.CONSTANT R42, desc[UR10][R34.64] ;  /* 0x0000000a222a7981 */ /* 0x0000a6000c1e9900 */
[----:B------:R-:W-:-:S05]  /*18d0*/  LEA.HI.X R37, R37, UR7, R38, 0x1, P1 ;  /* 0x0000000725257c11 */ /* 0x000fca00088f0c26 */
[----:B------:R1:W3:Y:S01]  /*18e0*/  LDG.E.CONSTANT R62, desc[UR10][R36.64] ;  /* 0x0000000a243e7981 */ /* 0x0002e2000c1e9900 */
[----:B------:R-:W-:Y:S02]  /*18f0*/  SHF.R.S32.HI R38, RZ, 0x1f, R16 ;  /* 0x0000001fff267819 */ /* 0x000fe40000011410 */
[----:B------:R-:W-:-:S04]  /*1900*/  IADD3 R39, P0, P1, R16, R32, R41 ;  /* 0x0000002010277210 */ /* 0x000fc8000791e029 */
[----:B------:R-:W-:Y:S02]  /*1910*/  IADD3.X R64, R38, R33, R64, P0, P1 ;  /* 0x0000002126407210 */ /* 0x000fe400007e2440 */
[----:B------:R-:W-:-:S04]  /*1920*/  LEA R38, P0, R39, UR6, 0x1 ;  /* 0x0000000627267c11 */ /* 0x000fc8000f8008ff */
[----:B------:R-:W-:Y:S02]  /*1930*/  LEA.HI.X R39, R39, UR7, R64, 0x1, P0 ;  /* 0x0000000727277c11 */ /* 0x000fe400080f0c40 */
[----:B0-----:R-:W-:Y:S02]  /*1940*/  SHF.R.S32.HI R35, RZ, 0x1f, R17 ;  /* 0x0000001fff237819 */ /* 0x001fe40000011411 */
[----:B------:R-:W-:Y:S01]  /*1950*/  IADD3 R34, P0, P1, R17, R32, R44 ;  /* 0x0000002011227210 */ /* 0x000fe2000791e02c */
[----:B------:R0:W4:Y:S03]  /*1960*/  LDG.E.CONSTANT R64, desc[UR10][R38.64] ;  /* 0x0000000a26407981 */ /* 0x000126000c1e9900 */
[----:B------:R-:W-:Y:S02]  /*1970*/  IADD3.X R35, R35, R33, R66, P0, P1 ;  /* 0x0000002123237210 */ /* 0x000fe400007e2442 */
[----:B-1----:R-:W-:-:S04]  /*1980*/  LEA R36, P0, R34, UR6, 0x1 ;  /* 0x0000000622247c11 */ /* 0x002fc8000f8008ff */
[----:B------:R-:W-:-:S05]  /*1990*/  LEA.HI.X R37, R34, UR7, R35, 0x1, P0 ;  /* 0x0000000722257c11 */ /* 0x000fca00080f0c23 */
[----:B------:R-:W5:Y:S01]  /*19a0*/  LDG.E.CONSTANT R43, desc[UR10][R36.64] ;  /* 0x0000000a242b7981 */ /* 0x000f62000c1e9900 */
[--C-:B------:R-:W-:Y:S02]  /*19b0*/  SHF.R.S32.HI R66, RZ, 0x1f, R45.reuse ;  /* 0x0000001fff427819 */ /* 0x100fe4000001142d */
[----:B------:R-:W-:Y:S02]  /*19c0*/  SHF.R.S32.HI R35, RZ, 0x1f, R18 ;  /* 0x0000001fff237819 */ /* 0x000fe40000011412 */
[----:B------:R-:W-:-:S04]  /*19d0*/  IADD3 R34, P0, P1, R18, R32, R45 ;  /* 0x0000002012227210 */ /* 0x000fc8000791e02d */
[----:B------:R-:W-:Y:S02]  /*19e0*/  IADD3.X R35, R35, R33, R66, P0, P1 ;  /* 0x0000002123237210 */ /* 0x000fe400007e2442 */
[----:B0-----:R-:W-:-:S04]  /*19f0*/  LEA R38, P0, R34, UR6, 0x1 ;  /* 0x0000000622267c11 */ /* 0x001fc8000f8008ff */
[----:B------:R-:W-:Y:S02]  /*1a00*/  LEA.HI.X R39, R34, UR7, R35, 0x1, P0 ;  /* 0x0000000722277c11 */ /* 0x000fe400080f0c23 */
[----:B------:R-:W0:Y:S04]  /*1a10*/  LDS.64 R34, [R29] ;  /* 0x000000001d227984 */ /* 0x000e280000000a00 */
[----:B------:R1:W5:Y:S01]  /*1a20*/  LDG.E.CONSTANT R63, desc[UR10][R38.64] ;  /* 0x0000000a263f7981 */ /* 0x000362000c1e9900 */
[--C-:B0-----:R-:W-:Y:S02]  /*1a30*/  HADD2.F32 R65, -RZ, R35.reuse.H0_H0 ;  /* 0x20000023ff417230 */ /* 0x101fe40000004100 */
[----:B------:R-:W-:Y:S02]  /*1a40*/  HADD2.F32 R35, -RZ, R35.H1_H1 ;  /* 0x30000023ff237230 */ /* 0x000fe40000004100 */
[----:B--2---:R-:W-:-:S02]  /*1a50*/  HADD2.F32 R66, -RZ, R42.H0_H0 ;  /* 0x2000002aff427230 */ /* 0x004fc40000004100 */
[----:B------:R-:W-:-:S03]  /*1a60*/  HADD2.F32 R42, -RZ, R42.H1_H1 ;  /* 0x3000002aff2a7230 */ /* 0x000fc60000004100 */
[----:B------:R-:W-:Y:S01]  /*1a70*/  FMUL.FTZ R66, R65, R66 ;  /* 0x0000004241427220 */ /* 0x000fe20000410000 */
[----:B------:R-:W-:Y:S02]  /*1a80*/  HADD2.F32 R65, -RZ, R34.H0_H0 ;  /* 0x20000022ff417230 */ /* 0x000fe40000004100 */
[----:B-1----:R-:W-:Y:S01]  /*1a90*/  FMUL.FTZ R39, R35, R42 ;  /* 0x0000002a23277220 */ /* 0x002fe20000410000 */
[----:B---3--:R-:W-:Y:S02]  /*1aa0*/  HADD2.F32 R36, -RZ, R62.H0_H0 ;  /* 0x2000003eff247230 */ /* 0x008fe40000004100 */
[----:B------:R-:W-:Y:S02]  /*1ab0*/  HADD2.F32 R34, -RZ, R34.H1_H1 ;  /* 0x30000022ff227230 */ /* 0x000fe40000004100 */
[----:B------:R-:W-:Y:S02]  /*1ac0*/  HADD2.F32 R35, -RZ, R62.H1_H1 ;  /* 0x3000003eff237230 */ /* 0x000fe40000004100 */
[----:B------:R-:W-:-:S02]  /*1ad0*/  FFMA.FTZ R65, R65, R36, R66 ;  /* 0x0000002441417223 */ /* 0x000fc40000010042 */
[----:B------:R-:W0:Y:S01]  /*1ae0*/  LDS.64 R36, [R29+0x8] ;  /* 0x000008001d247984 */ /* 0x000e220000000a00 */
[----:B------:R-:W-:Y:S01]  /*1af0*/  FFMA.FTZ R34, R34, R35, R39 ;  /* 0x0000002322227223 */ /* 0x000fe20000010027 */
[--C-:B----4-:R-:W-:Y:S02]  /*1b00*/  HADD2.F32 R35, -RZ, R64.reuse.H0_H0 ;  /* 0x20000040ff237230 */ /* 0x110fe40000004100 */
[----:B------:R-:W-:Y:S02]  /*1b10*/  HADD2.F32 R66, -RZ, R64.H1_H1 ;  /* 0x30000040ff427230 */ /* 0x000fe40000004100 */
[----:B0-----:R-:W-:-:S05]  /*1b20*/  HADD2.F32 R38, -RZ, R36.H0_H0 ;  /* 0x20000024ff267230 */ /* 0x001fca0000004100 */
[----:B------:R-:W-:Y:S01]  /*1b30*/  FFMA.FTZ R65, R38, R35, R65 ;  /* 0x0000002326417223 */ /* 0x000fe20000010041 */
[----:B------:R-:W-:Y:S01]  /*1b40*/  HADD2.F32 R35, -RZ, R36.H1_H1 ;  /* 0x30000024ff237230 */ /* 0x000fe20000004100 */
[--C-:B------:R-:W-:Y:S02]  /*1b50*/  SHF.R.S32.HI R38, RZ, 0x1f, R46.reuse ;  /* 0x0000001fff267819 */ /* 0x100fe4000001142e */
[----:B------:R-:W-:Y:S02]  /*1b60*/  IADD3 R36, P0, P1, R19, R32, R46 ;  /* 0x0000002013247210 */ /* 0x000fe4000791e02e */
[----:B------:R-:W-:Y:S01]  /*1b70*/  FFMA.FTZ R66, R35, R66, R34 ;  /* 0x0000004223427223 */ /* 0x000fe20000010022 */
[----:B------:R-:W-:Y:S01]  /*1b80*/  HADD2.F32 R34, -RZ, R37.H0_H0 ;  /* 0x20000025ff227230 */ /* 0x000fe20000004100 */
[----:B------:R-:W-:Y:S01]  /*1b90*/  IADD3.X R39, R57, R33, R38, P0, P1 ;  /* 0x0000002139277210 */ /* 0x000fe200007e2426 */
[----:B-----5:R-:W-:Y:S01]  /*1ba0*/  HADD2.F32 R35, -RZ, R43.H0_H0 ;  /* 0x2000002bff237230 */ /* 0x020fe20000004100 */
[----:B------:R-:W-:-:S04]  /*1bb0*/  LEA R38, P0, R36, UR6, 0x1 ;  /* 0x0000000624267c11 */ /* 0x000fc8000f8008ff */
[----:B------:R-:W-:Y:S01]  /*1bc0*/  FFMA.FTZ R65, R34, R35, R65 ;  /* 0x0000002322417223 */ /* 0x000fe20000010041 */
[----:B------:R-:W-:Y:S01]  /*1bd0*/  LEA.HI.X R39, R36, UR7, R39, 0x1, P0 ;  /* 0x0000000724277c11 */ /* 0x000fe200080f0c27 */
[----:B------:R-:W0:Y:S04]  /*1be0*/  LDS.64 R34, [R29+0x10] ;  /* 0x000010001d227984 */ /* 0x000e280000000a00 */
[----:B------:R1:W2:Y:S01]  /*1bf0*/  LDG.E.CONSTANT R62, desc[UR10][R38.64] ;  /* 0x0000000a263e7981 */ /* 0x0002a2000c1e9900 */
[----:B------:R-:W-:Y:S02]  /*1c00*/  HADD2.F32 R37, -RZ, R37.H1_H1 ;  /* 0x30000025ff257230 */ /* 0x000fe40000004100 */
[----:B------:R-:W-:-:S05]  /*1c10*/  HADD2.F32 R43, -RZ, R43.H1_H1 ;  /* 0x3000002bff2b7230 */ /* 0x000fca0000004100 */
[----:B------:R-:W-:Y:S01]  /*1c20*/  FFMA.FTZ R66, R37, R43, R66 ;  /* 0x0000002b25427223 */ /* 0x000fe20000010042 */
[----:B------:R-:W-:Y:S02]  /*1c30*/  HADD2.F32 R37, -RZ, R63.H0_H0 ;  /* 0x2000003fff257230 */ /* 0x000fe40000004100 */
[----:B0-----:R-:W-:-:S05]  /*1c40*/  HADD2.F32 R36, -RZ, R34.H0_H0 ;  /* 0x20000022ff247230 */ /* 0x001fca0000004100 */
[----:B------:R-:W-:Y:S01]  /*1c50*/  FFMA.FTZ R65, R36, R37, R65 ;  /* 0x0000002524417223 */ /* 0x000fe20000010041 */
[----:B------:R-:W-:-:S04]  /*1c60*/  IADD3 R37, P0, P1, R20, R32, R47 ;  /* 0x0000002014257210 */ /* 0x000fc8000791e02f */
[----:B------:R-:W-:Y:S02]  /*1c70*/  LEA R36, P2, R37, UR6, 0x1 ;  /* 0x0000000625247c11 */ /* 0x000fe4000f8408ff */
[-C--:B------:R-:W-:Y:S02]  /*1c80*/  IADD3.X R42, R59, R33.reuse, R52, P0, P1 ;  /* 0x000000213b2a7210 */ /* 0x080fe400007e2434 */
[-C--:B-1----:R-:W-:Y:S02]  /*1c90*/  IADD3 R39, P0, P1, R21, R32.reuse, R48 ;  /* 0x0000002015277210 */ /* 0x082fe4000791e030 */
        /* <DEDUP_REMOVED lines=8> */
[----:B------:R-:W4:Y:S01]  /*1d20*/  LDG.E.CONSTANT R38, desc[UR10][R38.64] ;  /* 0x0000000a26267981 */ /* 0x000f22000c1e9900 */
[----:B------:R-:W-:Y:S02]  /*1d30*/  IADD3 R32, P0, P1, R23, R32, R50 ;  /* 0x0000002017207210 */ /* 0x000fe4000791e032 */
[----:B------:R-:W-:Y:S01]  /*1d40*/  LEA.HI.X R43, R43, UR7, R68, 0x1, P2 ;  /* 0x000000072b2b7c11 */ /* 0x000fe200090f0c44 */
[----:B------:R-:W-:Y:S01]  /*1d50*/  HADD2.F32 R63, -RZ, R63.H1_H1 ;  /* 0x3000003fff3f7230 */ /* 0x000fe20000004100 */
[----:B------:R-:W-:Y:S01]  /*1d60*/  IADD3.X R33, R60, R33, R55, P0, P1 ;  /* 0x000000213c217210 */ /* 0x000fe200007e2437 */
[----:B0-----:R-:W-:Y:S01]  /*1d70*/  LDS.64 R36, [R29+0x20] ;  /* 0x000020001d247984 */ /* 0x001fe20000000a00 */
[----:B------:R-:W-:-:S03]  /*1d80*/  LEA R68, P0, R32, UR6, 0x1 ;  /* 0x0000000620447c11 */ /* 0x000fc6000f8008ff */
[----:B------:R-:W5:Y:S01]  /*1d90*/  LDG.E.CONSTANT R42, desc[UR10][R42.64] ;  /* 0x0000000a2a2a7981 */ /* 0x000f62000c1e9900 */
[----:B------:R-:W-:-:S05]  /*1da0*/  LEA.HI.X R69, R32, UR7, R33, 0x1, P0 ;  /* 0x0000000720457c11 */ /* 0x000fca00080f0c21 */
[----:B------:R-:W5:Y:S01]  /*1db0*/  LDG.E.CONSTANT R68, desc[UR10][R68.64] ;  /* 0x0000000a44447981 */ /* 0x000f62000c1e9900 */
[----:B------:R-:W-:Y:S02]  /*1dc0*/  HADD2.F32 R33, -RZ, R34.H1_H1 ;  /* 0x30000022ff217230 */ /* 0x000fe40000004100 */
[----:B------:R-:W-:-:S03]  /*1dd0*/  HADD2.F32 R32, -RZ, R35.H0_H0 ;  /* 0x20000023ff207230 */ /* 0x000fc60000004100 */
[----:B------:R-:W-:Y:S01]  /*1de0*/  FFMA.FTZ R63, R33, R63, R66 ;  /* 0x0000003f213f7223 */ /* 0x000fe20000010042 */
[----:B------:R-:W-:Y:S01]  /*1df0*/  HADD2.F32 R34, -RZ, R35.H1_H1 ;  /* 0x30000023ff227230 */ /* 0x000fe20000004100 */
[----:B------:R-:W-:Y:S01]  /*1e00*/  UMOV UR4, 0xffffffff ;  /* 0xffffffff00047882 */ /* 0x000fe20000000000 */
[----:B------:R-:W-:Y:S01]  /*1e10*/  FSETP.NEU.FTZ.AND P0, PT, R0, RZ, PT ;  /* 0x000000ff0000720b */ /* 0x000fe20003f1d000 */
        /* <DEDUP_REMOVED lines=10> */
[----:B----4-:R-:W-:-:S03]  /*1ec0*/  HADD2.F32 R32, -RZ, R38.H0_H0 ;  /* 0x20000026ff207230 */ /* 0x010fc60000004100 */
[----:B------:R-:W-:Y:S01]  /*1ed0*/  FFMA.FTZ R34, R35, R64, R34 ;  /* 0x0000004023227223 */ /* 0x000fe20000010022 */
[--C-:B------:R-:W-:Y:S02]  /*1ee0*/  HADD2.F32 R35, -RZ, R33.reuse.H0_H0 ;  /* 0x20000021ff237230 */ /* 0x100fe40000004100 */
        /* <DEDUP_REMOVED lines=8> */
[----:B------:R-:W-:Y:S01]  /*1f70*/  FFMA.FTZ R32, R35, R39, R32 ;  /* 0x0000002723207223 */ /* 0x000fe20000010020 */
[--C-:B------:R-:W-:Y:S02]  /*1f80*/  HADD2.F32 R35, -RZ, R37.reuse.H0_H0 ;  /* 0x20000025ff237230 */ /* 0x100fe40000004100 */
[----:B------:R-:W-:Y:S02]  /*1f90*/  HADD2.F32 R34, -RZ, R37.H1_H1 ;  /* 0x30000025ff227230 */ /* 0x000fe40000004100 */
[----:B------:R-:W-:-:S02]  /*1fa0*/  HADD2.F32 R37, -RZ, R68.H0_H0 ;  /* 0x20000044ff257230 */ /* 0x000fc40000004100 */
        /* <DEDUP_REMOVED lines=9> */
.L_x_24754:
        /* <DEDUP_REMOVED lines=13> */
.L_x_24707:
[----:B------:R-:W-:-:S13]  /*2110*/  ISETP.NE.AND P0, PT, R4, RZ, PT ;  /* 0x000000ff0400720c */ /* 0x000fda0003f05270 */
[----:B------:R-:W-:-:S05]  /*2120*/  @!P0 IMAD.MOV.U32 R33, RZ, RZ, -0x800001 ;  /* 0xff7fffffff218424 */ /* 0x000fca00078e00ff */
[----:B------:R0:W-:Y:S02]  /*2130*/  @!P0 STS [R24], R33 ;  /* 0x0000002118008388 */ /* 0x0001e40000000800 */
.L_x_24709:
[----:B------:R-:W-:Y:S05]  /*2140*/  BSYNC B1 ;  /* 0x0000000000017941 */ /* 0x000fea0003800000 */
.L_x_24706:
        /* <DEDUP_REMOVED lines=9> */
.L_x_24705:
[----:B------:R-:W-:Y:S05]  /*21e0*/  BSYNC B0 ;  /* 0x0000000000007941 */ /* 0x000fea0003800000 */
.L_x_24704:
        /* <DEDUP_REMOVED lines=13> */
.L_x_24759:
        /* <DEDUP_REMOVED lines=10> */
[----:B------:R-:W-:Y:S02]  /*2360*/  ISETP.GT.AND P0, PT, R0, 0x3, PT ;  /* 0x000000030000780c */ /* 0x000fe40003f04270 */
[----:B------:R-:W-:-:S03]  /*2370*/  MOV R10, 0xff7fffff ;  /* 0xff7fffff000a7802 */ /* 0x000fc60000000f00 */
        /* <DEDUP_REMOVED lines=8> */
[----:B0-----:R-:W-:Y:S01]  /*2400*/  FMNMX.FTZ R13, R9, R10, !PT ;  /* 0x0000000a090d7209 */ /* 0x001fe20007810000 */
[----:B------:R-:W-:Y:S02]  /*2410*/  VIADD R9, R2, 0x7 ;  /* 0x0000000702097836 */ /* 0x000fe40000000000 */
[----:B------:R-:W-:Y:S02]  /*2420*/  IMAD.MOV.U32 R10, RZ, RZ, RZ ;  /* 0x000000ffff0a7224 */ /* 0x000fe400078e00ff */
        /* <DEDUP_REMOVED lines=25> */
.L_x_24716:
        /* <DEDUP_REMOVED lines=11> */
.L_x_24715:
[----:B------:R-:W-:Y:S05]  /*2670*/  BSYNC B1 ;  /* 0x0000000000017941 */ /* 0x000fea0003800000 */
.L_x_24714:
        /* <DEDUP_REMOVED lines=14> */
.L_x_24719:
        /* <DEDUP_REMOVED lines=100> */
.L_x_24718:
[----:B------:R-:W-:Y:S05]  /*2da0*/  BSYNC B1 ;  /* 0x0000000000017941 */ /* 0x000fea0003800000 */
.L_x_24717:
        /* <DEDUP_REMOVED lines=55> */
.L_x_24721:
[----:B------:R-:W-:Y:S05]  /*3120*/  BSYNC B1 ;  /* 0x0000000000017941 */ /* 0x000fea0003800000 */
.L_x_24720:
        /* <DEDUP_REMOVED lines=26> */
.L_x_24713:
[----:B------:R-:W-:Y:S05]  /*32d0*/  BSYNC B0 ;  /* 0x0000000000007941 */ /* 0x000fea0003800000 */
.L_x_24712:
        /* <DEDUP_REMOVED lines=50> */
.L_x_24726:
        /* <DEDUP_REMOVED lines=8> */
.L_x_24725:
[----:B------:R-:W-:Y:S05]  /*3680*/  BSYNC B1 ;  /* 0x0000000000017941 */ /* 0x000fea0003800000 */
.L_x_24724:
        /* <DEDUP_REMOVED lines=14> */
.L_x_24729:
        /* <DEDUP_REMOVED lines=52> */
.L_x_24728:
[----:B------:R-:W-:Y:S05]  /*3ab0*/  BSYNC B1 ;  /* 0x0000000000017941 */ /* 0x000fea0003800000 */
.L_x_24727:
        /* <DEDUP_REMOVED lines=31> */
.L_x_24731:
[----:B------:R-:W-:Y:S05]  /*3cb0*/  BSYNC B1 ;  /* 0x0000000000017941 */ /* 0x000fea0003800000 */
.L_x_24730:
        /* <DEDUP_REMOVED lines=14> */
.L_x_24723:
[----:B------:R-:W-:Y:S05]  /*3da0*/  BSYNC B0 ;  /* 0x0000000000007941 */ /* 0x000fea0003800000 */
.L_x_24722:
[----:B-1----:R-:W-:Y:S01]  /*3db0*/  SHF.R.S32.HI R9, RZ, 0x1f, R4 ;  /* 0x0000001fff097819 */ /* 0x002fe20000011404 */
[----:B------:R-:W-:Y:S01]  /*3dc0*/  BAR.SYNC.DEFER_BLOCKING 0x0 ;  /* 0x0000000000007b1d */ /* 0x000fe20000010000 */
[----:B------:R-:W-:Y:S01]  /*3dd0*/  HFMA2.MMA R10, -RZ, RZ, 0, 0 ;  /* 0x00000000ff0a7435 */ /* 0x000fe200000001ff */
[----:B------:R-:W-:Y:S02]  /*3de0*/  CS2R R32, SRZ ;  /* 0x0000000000207805 */ /* 0x000fe4000001ff00 */
[----:B------:R-:W-:Y:S02]  /*3df0*/  LEA.HI R9, R9, R4, RZ, 0x5 ;  /* 0x0000000409097211 */ /* 0x000fe400078f28ff */
[----:B------:R-:W-:Y:S02]  /*3e00*/  ULDC UR12, c[0x0][0x25c] ;  /* 0x00009700000c7ab9 */ /* 0x000fe40000000800 */
[----:B------:R-:W-:Y:S01]  /*3e10*/  SHF.R.S32.HI R9, RZ, 0x5, R9 ;  /* 0x00000005ff097819 */ /* 0x000fe20000011409 */
[----:B------:R-:W-:Y:S03]  /*3e20*/  BSSY B1, `(.L_x_24732) ;  /* 0x00000fc000017945 */ /* 0x000fe60003800000 */
[----:B------:R-:W-:-:S13]  /*3e30*/  ISETP.GE.AND P0, PT, R9, R8, PT ;  /* 0x000000080900720c */ /* 0x000fda0003f06270 */
[----:B------:R-:W-:Y:S05]  /*3e40*/  @P0 BRA `(.L_x_24733) ;  /* 0x0000000c00e40947 */ /* 0x000fea0003800000 */
[----:B------:R-:W1:Y:S01]  /*3e50*/  I2F.RP R12, R5 ;  /* 0x00000005000c7306 */ /* 0x000e620000209400 */
[----:B------:R-:W2:Y:S01]  /*3e60*/  S2UR UR4, SR_CTAID.Y ;  /* 0x00000000000479c3 */ /* 0x000ea20000002600 */
[----:B------:R-:W-:Y:S01]  /*3e70*/  SHF.R.S32.HI R15, RZ, 0x1f, R9 ;  /* 0x0000001fff0f7819 */ /* 0x000fe20000011409 */
[----:B------:R-:W-:Y:S01]  /*3e80*/  ULDC.64 UR8, c[0x0][0x238] ;  /* 0x00008e0000087ab9 */ /* 0x000fe20000000a00 */
[----:B------:R-:W-:Y:S01]  /*3e90*/  IMAD.MOV.U32 R34, RZ, RZ, RZ ;  /* 0x000000ffff227224 */ /* 0x000fe200078e00ff */
[----:B------:R-:W-:Y:S01]  /*3ea0*/  ULDC UR7, c[0x0][0x260] ;  /* 0x0000980000077ab9 */ /* 0x000fe20000000800 */
[----:B------:R-:W-:Y:S01]  /*3eb0*/  ULDC UR6, c[0x0][0x27c] ;  /* 0x00009f0000067ab9 */ /* 0x000fe20000000800 */
[----:B------:R-:W-:Y:S01]  /*3ec0*/  SHF.L.U32 R39, R9, 0x3, RZ ;  /* 0x0000000309277819 */ /* 0x000fe200000006ff */
[----:B------:R-:W-:Y:S01]  /*3ed0*/  VIADD R40, R7, -UR6 ;  /* 0x8000000607287c36 */ /* 0x000fe20008000000 */
[----:B0-----:R-:W2:Y:S01]  /*3ee0*/  LDC R6, c[0x0][0x248] ;  /* 0x00009200ff067b82 */ /* 0x001ea20000000800 */
[----:B------:R-:W-:Y:S01]  /*3ef0*/  IADD3 R38, -R8, 0x1, RZ ;  /* 0x0000000108267810 */ /* 0x000fe20007ffe1ff */
[----:B------:R-:W-:-:S02]  /*3f00*/  IMAD.MOV.U32 R33, RZ, RZ, RZ ;  /* 0x000000ffff217224 */ /* 0x000fc400078e00ff */
[----:B------:R-:W-:Y:S01]  /*3f10*/  IMAD.MOV.U32 R41, RZ, RZ, R9 ;  /* 0x000000ffff297224 */ /* 0x000fe200078e0009 */
[----:B-1----:R-:W0:Y:S03]  /*3f20*/  MUFU.RCP R12, R12 ;  /* 0x0000000c000c7308 */ /* 0x002e260000001000 */
        /* <DEDUP_REMOVED lines=9> */
[----:B------:R-:W-:Y:S02]  /*3fc0*/  LEA.HI.X.SX32 R6, R6, R15, 0x1, P0 ;  /* 0x0000000f06067211 */ /* 0x000fe400000f0eff */
[----:B------:R-:W-:-:S02]  /*3fd0*/  LEA R36, P0, R37, UR8, 0x2 ;  /* 0x0000000825247c11 */ /* 0x000fc4000f8010ff */
[----:B------:R-:W-:Y:S02]  /*3fe0*/  LEA R44, R9, UR4, 0x5 ;  /* 0x00000004092c7c11 */ /* 0x000fe4000f8e28ff */
[----:B------:R-:W-:Y:S01]  /*3ff0*/  LEA.HI.X R37, R37, UR9, R6, 0x2, P0 ;  /* 0x0000000925257c11 */ /* 0x000fe200080f1406 */
[----:B------:R-:W-:Y:S01]  /*4000*/  IMAD R6, R3, UR7, RZ ;  /* 0x0000000703067c24 */ /* 0x000fe2000f8e02ff */
[----:B---3--:R-:W-:Y:S01]  /*4010*/  SHF.R.S32.HI R42, RZ, 0x1f, R42 ;  /* 0x0000001fff2a7819 */ /* 0x008fe2000001142a */
[----:B------:R-:W-:Y:S02]  /*4020*/  VIADD R44, R44, 0x10 ;  /* 0x000000102c2c7836 */ /* 0x000fe40000000000 */
[----:B0-----:R-:W-:Y:S01]  /*4030*/  IMAD.MOV R14, RZ, RZ, -R35 ;  /* 0x000000ffff0e7224 */ /* 0x001fe200078e0a23 */
[----:B------:R-:W-:-:S03]  /*4040*/  SHF.R.S32.HI R7, RZ, 0x1f, R6 ;  /* 0x0000001fff077819 */ /* 0x000fc60000011406 */
[----:B------:R-:W-:-:S04]  /*4050*/  IMAD R13, R14, R5, RZ ;  /* 0x000000050e0d7224 */ /* 0x000fc800078e02ff */
[----:B------:R-:W-:-:S04]  /*4060*/  IMAD.HI.U32 R34, R35, R13, R34 ;  /* 0x0000000d23227227 */ /* 0x000fc800078e0022 */
[----:B------:R-:W-:-:S04]  /*4070*/  IMAD.SHL.U32 R35, R0, 0x8, RZ ;  /* 0x0000000800237824 */ /* 0x000fc800078e00ff */
[C---:B------:R-:W-:Y:S01]  /*4080*/  VIADD R3, R35.reuse, 0x100 ;  /* 0x0000010023037836 */ /* 0x040fe20000000000 */
[----:B------:R-:W-:-:S07]  /*4090*/  IADD3 R43, R35, 0x200, RZ ;  /* 0x00000200232b7810 */ /* 0x000fce0007ffe0ff */
.L_x_24742:
        /* <DEDUP_REMOVED lines=71> */
[----:B---3--:R-:W-:Y:S02]  /*4510*/  F2FP.F16.F32.PACK_AB R24, R25, R24 ;  /* 0x000000181918723e */ /* 0x008fe400000000ff */
[----:B------:R-:W-:-:S05]  /*4520*/  MOV R20, R22 ;  /* 0x0000001600147202 */ /* 0x000fca0000000f00 */
        /* <DEDUP_REMOVED lines=32> */
.L_x_24737:
[----:B------:R-:W-:Y:S05]  /*4730*/  BSYNC B2 ;  /* 0x0000000000027941 */ /* 0x000fea0003800000 */
.L_x_24736:
[----:B------:R-:W-:Y:S01]  /*4740*/  BSSY B2, `(.L_x_24738) ;  /* 0x0000022000027945 */ /* 0x000fe20003800000 */
[----:B-----5:R-:W-:-:S03]  /*4750*/  HMUL2 R17, R20, R17 ;  /* 0x0000001114117232 */ /* 0x020fc60000000000 */
        /* <DEDUP_REMOVED lines=32> */
.L_x_24739:
[----:B------:R-:W-:Y:S05]  /*4960*/  BSYNC B2 ;  /* 0x0000000000027941 */ /* 0x000fea0003800000 */
.L_x_24738:
[----:B------:R-:W-:Y:S01]  /*4970*/  HFMA2.MMA R17, R21, R16, R17 ;  /* 0x0000001015117235 */ /* 0x000fe20000000011 */
[----:B------:R-:W-:Y:S01]  /*4980*/  F2FP.F16.F32.PACK_AB R16, R27, R26 ;  /* 0x0000001a1b10723e */ /* 0x000fe200000000ff */
[----:B------:R-:W-:Y:S01]  /*4990*/  HFMA2.MMA R13, R20, R13, -RZ ;  /* 0x0000000d140d7235 */ /* 0x000fe200001000ff */
[----:B------:R-:W-:-:S05]  /*49a0*/  ISETP.GT.AND P2, PT, R0, 0xf, PT ;  /* 0x0000000f0000780c */ /* 0x000fca0003f44270 */
[----:B------:R-:W-:-:S04]  /*49b0*/  HFMA2.MMA R17, R24, R18, R17 ;  /* 0x0000001218117235 */ /* 0x000fc80000000011 */
        /* <DEDUP_REMOVED lines=51> */
.L_x_24741:
[----:B------:R-:W-:Y:S05]  /*4cf0*/  BSYNC B2 ;  /* 0x0000000000027941 */ /* 0x000fea0003800000 */
.L_x_24740:
        /* <DEDUP_REMOVED lines=8> */
.L_x_24735:
[----:B------:R-:W-:Y:S05]  /*4d80*/  BSYNC B0 ;  /* 0x0000000000007941 */ /* 0x000fea0003800000 */
.L_x_24734:
[----:B------:R-:W-:Y:S01]  /*4d90*/  IADD3 R36, P1, R36, 0x10, RZ ;  /* 0x0000001024247810 */ /* 0x000fe20007f3e0ff */
[----:B------:R-:W-:Y:S02]  /*4da0*/  VIADD R39, R39, 0x20 ;  /* 0x0000002027277836 */ /* 0x000fe40000000000 */
[----:B------:R-:W-:Y:S02]  /*4db0*/  VIADD R44, R44, 0x80 ;  /* 0x000000802c2c7836 */ /* 0x000fe40000000000 */
[----:B------:R-:W-:Y:S01]  /*4dc0*/  IMAD.X R37, RZ, RZ, R37, P1 ;  /* 0x000000ffff257224 */ /* 0x000fe200008e0625 */
[----:B------:R-:W-:Y:S07]  /*4dd0*/  @!P0 BRA `(.L_x_24742) ;  /* 0xfffffff000b08947 */ /* 0x000fee000383ffff */
.L_x_24733:
[----:B------:R-:W-:Y:S05]  /*4de0*/  BSYNC B1 ;  /* 0x0000000000017941 */ /* 0x000fea0003800000 */
.L_x_24732:
        /* <DEDUP_REMOVED lines=10> */
[C---:B------:R-:W-:Y:S02]  /*4e90*/  LOP3.LUT R3, R4.reuse, 0xffffffe0, RZ, 0xc0, !PT ;  /* 0xffffffe004037812 */ /* 0x040fe400078ec0ff */
[----:B------:R-:W-:Y:S02]  /*4ea0*/  IADD3 R4, R4, 0x1f, RZ ;  /* 0x0000001f04047810 */ /* 0x000fe40007ffe0ff */
[----:B------:R-:W-:-:S02]  /*4eb0*/  ISETP.NE.AND P4, PT, R3, 0x20, PT ;  /* 0x000000200300780c */ /* 0x000fc40003f85270 */
[----:B------:R-:W-:Y:S01]  /*4ec0*/  ISETP.GT.U32.AND P1, PT, R4, 0x3e, PT ;  /* 0x0000003e0400780c */ /* 0x000fe20003f24070 */
[----:B-1----:R-:W-:-:S06]  /*4ed0*/  ULEA UR4, UR5, UR4, 0x18 ;  /* 0x0000000405047291 */ /* 0x002fcc000f8ec03f */
[----:B------:R-:W-:Y:S01]  /*4ee0*/  LEA R9, R9, UR4, 0x2 ;  /* 0x0000000409097c11 */ /* 0x000fe2000f8e10ff */
[----:B------:R-:W-:Y:S06]  /*4ef0*/  @P2 BRA `(.L_x_24744) ;  /* 0x0000000000102947 */ /* 0x000fec0003800000 */
[----:B------:R-:W-:Y:S01]  /*4f00*/  ISETP.GT.AND P2, PT, R0, 0xf, PT ;  /* 0x0000000f0000780c */ /* 0x000fe20003f44270 */
[----:B------:R1:W-:Y:S04]  /*4f10*/  STS [R9+-0x280], R33 ;  /* 0xfffd802109007388 */ /* 0x0003e80000000800 */
[----:B------:R1:W-:Y:S08]  /*4f20*/  STS [R9+-0x200], R10 ;  /* 0xfffe000a09007388 */ /* 0x0003f00000000800 */
[----:B------:R1:W-:Y:S02]  /*4f30*/  @!P2 STS [R9+-0x180], R32 ;  /* 0xfffe80200900a388 */ /* 0x0003e40000000800 */
.L_x_24744:
[----:B------:R-:W-:Y:S05]  /*4f40*/  BSYNC B0 ;  /* 0x0000000000007941 */ /* 0x000fea0003800000 */
.L_x_24743:
        /* <DEDUP_REMOVED lines=10> */
.L_x_24746:
[----:B------:R-:W-:Y:S05]  /*4ff0*/  BSYNC B0 ;  /* 0x0000000000007941 */ /* 0x000fea0003800000 */
.L_x_24745:
[----:B------:R-:W-:Y:S06]  /*5000*/  BAR.SYNC.DEFER_BLOCKING 0x0 ;  /* 0x0000000000007b1d */ /* 0x000fec0000010000 */
[----:B------:R-:W-:Y:S04]  /*5010*/  BSSY B0, `(.L_x_24747) ;  /* 0x0000006000007945 */ /* 0x000fe80003800000 */
[----:B------:R-:W-:Y:S05]  /*5020*/  @P4 BRA `(.L_x_24748) ;  /* 0x0000000000104947 */ /* 0x000fea0003800000 */
[----:B------:R-:W-:Y:S01]  /*5030*/  ISETP.GT.AND P2, PT, R0, 0xf, PT ;  /* 0x0000000f0000780c */ /* 0x000fe20003f44270 */
[----:B------:R2:W-:Y:S04]  /*5040*/  STS [R9+-0x140], R33 ;  /* 0xfffec02109007388 */ /* 0x0005e80000000800 */
[----:B------:R2:W-:Y:S08]  /*5050*/  STS [R9+-0xc0], R10 ;  /* 0xffff400a09007388 */ /* 0x0005f00000000800 */
[----:B------:R2:W-:Y:S02]  /*5060*/  @!P2 STS [R9+-0x40], R32 ;  /* 0xffffc0200900a388 */ /* 0x0005e40000000800 */
.L_x_24748:
[----:B------:R-:W-:Y:S05]  /*5070*/  BSYNC B0 ;  /* 0x0000000000007941 */ /* 0x000fea0003800000 */
.L_x_24747:
[----:B------:R-:W-:Y:S06]  /*5080*/  BAR.SYNC.DEFER_BLOCKING 0x0 ;  /* 0x0000000000007b1d */ /* 0x000fec0000010000 */
[----:B------:R-:W-:Y:S04]  /*5090*/  BSSY B0, `(.L_x_24749) ;  /* 0x0000009000007945 */ /* 0x000fe80003800000 */
[----:B------:R-:W-:Y:S05]  /*50a0*/  @P0 BRA `(.L_x_24750) ;  /* 0x00000000001c0947 */ /* 0x000fea0003800000 */
[----:B------:R-:W-:Y:S01]  /*50b0*/  ISETP.GT.AND P0, PT, R0, 0xf, PT ;  /* 0x0000000f0000780c */ /* 0x000fe20003f04270 */
[----:B------:R-:W1:Y:S04]  /*50c0*/  LDS R2, [R9] ;  /* 0x0000000009027984 */ /* 0x000e680000000800 */
[----:B------:R-:W3:Y:S08]  /*50d0*/  LDS R3, [R9+0x80] ;  /* 0x0000800009037984 */ /* 0x000ef00000000800 */
[----:B------:R-:W4:Y:S01]  /*50e0*/  @!P0 LDS R4, [R9+0x100] ;  /* 0x0001000009048984 */ /* 0x000f220000000800 */
[----:B-12---:R-:W-:Y:S01]  /*50f0*/  FADD.FTZ R33, R2, R33 ;  /* 0x0000002102217221 */ /* 0x006fe20000010000 */
[----:B---3--:R-:W-:Y:S01]  /*5100*/  FADD.FTZ R10, R3, R10 ;  /* 0x0000000a030a7221 */ /* 0x008fe20000010000 */
[----:B----4-:R-:W-:-:S07]  /*5110*/  @!P0 FADD.FTZ R32, R4, R32 ;  /* 0x0000002004208221 */ /* 0x010fce0000010000 */
.L_x_24750:
[----:B------:R-:W-:Y:S05]  /*5120*/  BSYNC B0 ;  /* 0x0000000000007941 */ /* 0x000fea0003800000 */
.L_x_24749:
[----:B------:R-:W-:Y:S06]  /*5130*/  BAR.SYNC.DEFER_BLOCKING 0x0 ;  /* 0x0000000000007b1d */ /* 0x000fec0000010000 */
[----:B------:R-:W-:Y:S05]  /*5140*/  @P1 EXIT ;  /* 0x000000000000194d */ /* 0x000fea0003800000 */
[----:B------:R-:W3:Y:S01]  /*5150*/  S2UR UR8, SR_CTAID.Y ;  /* 0x00000000000879c3 */ /* 0x000ee20000002600 */
[----:B------:R-:W-:Y:S01]  /*5160*/  ULDC UR4, c[0x0][0xc] ;  /* 0x0000030000047ab9 */ /* 0x000fe20000000800 */
[----:B------:R-:W-:Y:S01]  /*5170*/  ULDC UR5, c[0x0][0x14] ;  /* 0x0000050000057ab9 */ /* 0x000fe20000000800 */
[----:B------:R-:W-:Y:S01]  /*5180*/  VIADD R3, R0, 0x20 ;  /* 0x0000002000037836 */ /* 0x000fe20000000000 */
[----:B------:R-:W-:Y:S01]  /*5190*/  UIMAD UR5, UR5, 0x50, URZ ;  /* 0x00000050050578a4 */ /* 0x000fe2000f8e023f */
[----:B0-----:R-:W-:-:S03]  /*51a0*/  F2FP.F16.F32.PACK_AB R6, R10, R33 ;  /* 0x000000210a06723e */ /* 0x001fc600000000ff */
[----:B------:R-:W0:Y:S08]  /*51b0*/  S2UR UR6, SR_CTAID.Z ;  /* 0x00000000000679c3 */ /* 0x000e300000002700 */
[----:B------:R-:W4:Y:S01]  /*51c0*/  S2UR UR7, SR_CTAID.X ;  /* 0x00000000000779c3 */ /* 0x000f220000002500 */
[----:B---3--:R-:W-:-:S04]  /*51d0*/  UIMAD UR4, UR8, UR4, URZ ;  /* 0x00000004080472a4 */ /* 0x008fc8000f8e023f */
[----:B------:R-:W-:Y:S02]  /*51e0*/  UIMAD UR4, UR4, UR5, URZ ;  /* 0x00000005040472a4 */ /* 0x000fe4000f8e023f */
[----:B0-----:R-:W-:-:S04]  /*51f0*/  UIMAD UR6, UR6, 0x50, URZ ;  /* 0x00000050060678a4 */ /* 0x001fc8000f8e023f */
[----:B------:R-:W-:Y:S02]  /*5200*/  USHF.R.S32.HI UR9, URZ, 0x1f, UR6 ;  /* 0x0000001f3f097899 */ /* 0x000fe40008011406 */
[----:B----4-:R-:W-:Y:S02]  /*5210*/  UIMAD UR5, UR7, UR5, URZ ;  /* 0x00000005070572a4 */ /* 0x010fe4000f8e023f */
        /* <DEDUP_REMOVED lines=13> */
[----:B------:R0:W-:Y:S01]  /*52f0*/  STG.E.U16 desc[UR10][R2.64], R6 ;  /* 0x0000000602007986 */ /* 0x0001e2000c10150a */
[----:B------:R-:W-:Y:S02]  /*5300*/  PRMT R7, R6, 0x7632, R7 ;  /* 0x0000763206077816 */ /* 0x000fe40000000007 */
[----:B------:R-:W-:-:S05]  /*5310*/  LEA.HI.X R5, R5, UR9, R8, 0x1, P1 ;  /* 0x0000000905057c11 */ /* 0x000fca00088f0c08 */
[----:B------:R0:W-:Y:S02]  /*5320*/  STG.E.U16 desc[UR10][R4.64], R7 ;  /* 0x0000000704007986 */ /* 0x0001e4000c10150a */
        /* <DEDUP_REMOVED lines=9> */
.L_x_24708:
[----:B------:R-:W-:Y:S01]  /*53c0*/  BSSY B2, `(.L_x_24751) ;  /* 0x0000007000027945 */ /* 0x000fe20003800000 */
[----:B------:R-:W-:Y:S01]  /*53d0*/  IMAD.MOV.U32 R36, RZ, RZ, 0x2 ;  /* 0x00000002ff247424 */ /* 0x000fe200078e00ff */
[----:B------:R-:W-:Y:S01]  /*53e0*/  MOV R35, 0xffffffff ;  /* 0xffffffff00237802 */ /* 0x000fe20000000f00 */
[----:B------:R-:W-:-:S07]  /*53f0*/  IMAD.MOV.U32 R37, RZ, RZ, 0x1f ;  /* 0x0000001fff257424 */ /* 0x000fce00078e00ff */
[----:B------:R-:W-:Y:S05]  /*5400*/  WARPSYNC.COLLECTIVE R35, `(.L_x_24752) ;  /* 0x0000000023087348 */ /* 0x000fea0003c00000 */
[----:B------:R0:W1:Y:S02]  /*5410*/  SHFL.BFLY P1, R34, R32, R36, R37 ;  /* 0x0c00002420227389 */ /* 0x0000640000020025 */
[----:B01----:R-:W-:Y:S01]  /*5420*/  ENDCOLLECTIVE ;  /* 0x000000000000791b */ /* 0x003fe20003800000 */
.L_x_24752:
[----:B------:R-:W-:Y:S05]  /*5430*/  BSYNC B2 ;  /* 0x0000000000027941 */ /* 0x000fea0003800000 */
.L_x_24751:
        /* <DEDUP_REMOVED lines=9> */
.L_x_24753:
[----:B------:R-:W-:Y:S05]  /*54d0*/  BRA `(.L_x_24754) ;  /* 0xffffffc800d87947 */ /* 0x000fea000383ffff */
.L_x_24711:
        /* <DEDUP_REMOVED lines=8> */
.L_x_24756:
[----:B------:R-:W-:Y:S05]  /*5560*/  BSYNC B0 ;  /* 0x0000000000007941 */ /* 0x000fea0003800000 */
.L_x_24755:
        /* <DEDUP_REMOVED lines=9> */
.L_x_24757:
[----:B------:R-:W-:Y:S01]  /*5600*/  IMAD.MOV.U32 R36, RZ, RZ, 0x4 ;  /* 0x00000004ff247424 */ /* 0x000fe200078e00ff */
[----:B------:R-:W-:-:S04]  /*5610*/  MOV R13, R34 ;  /* 0x00000022000d7202 */ /* 0x000fc80000000f00 */
[----:B------:R-:W-:-:S05]  /*5620*/  FMNMX.FTZ R13, R6, R13, !PT ;  /* 0x0000000d060d7209 */ /* 0x000fca0007810000 */
[----:B------:R-:W-:-:S07]  /*5630*/  IMAD.MOV.U32 R32, RZ, RZ, R13 ;  /* 0x000000ffff207224 */ /* 0x000fce00078e000d */
[----:B------:R-:W-:Y:S05]  /*5640*/  WARPSYNC.COLLECTIVE R35, `(.L_x_24758) ;  /* 0x0000000023087348 */ /* 0x000fea0003c00000 */
[----:B------:R0:W1:Y:S02]  /*5650*/  SHFL.BFLY P1, R34, R32, R36, R37 ;  /* 0x0c00002420227389 */ /* 0x0000640000020025 */
[----:B01----:R-:W-:Y:S01]  /*5660*/  ENDCOLLECTIVE ;  /* 0x000000000000791b */ /* 0x003fe20003800000 */
.L_x_24758:
[----:B------:R-:W-:Y:S01]  /*5670*/  IMAD.MOV.U32 R10, RZ, RZ, R34 ;  /* 0x000000ffff0a7224 */ /* 0x000fe200078e0022 */
[----:B------:R-:W-:Y:S06]  /*5680*/  BRA `(.L_x_24759) ;  /* 0xffffffcc000c7947 */ /* 0x000fec000383ffff */
.L_x_24760:
        /* <DEDUP_REMOVED lines=15> */
.L_x_28455:


//--------------------- .text._ZN4vllm25paged_attention_v1_kernelIttLi64ELi8ELi128ELNS_18Fp8KVCacheDataTypeE0ELb1EEEvPT_PKS2_PKT0_S8_ifPKiSA_iPKfiiiSC_SC_iiiii --------------------------
	.section	.text._ZN4vllm25paged_attention_v1_kernelIttLi64ELi8ELi128ELNS_18Fp8KVCacheDataTypeE0ELb1EEEvPT_PKS2_PKT0_S8_ifPKiSA_iPKfiiiSC_SC_iiiii,"ax",@progbits
	.align	128
        .global         _ZN4vllm25paged_attention_v1_kernelIttLi64ELi8ELi128ELNS_18Fp8KVCacheDataTypeE0ELb1EEEvPT_PKS2_PKT0_S8_ifPKiSA_iPKfiiiSC_SC_iiiii
        .type           _ZN4vllm25paged_attention_v1_kernelIttLi64ELi8ELi128ELNS_18Fp8KVCacheDataTypeE0ELb1EEEvPT_PKS2_PKT0_S8_ifPKiSA_iPKfiiiSC_SC_iiiii,@function
        .size           _ZN4vllm25paged_attention_v1_kernelIttLi64ELi8ELi128ELNS_18Fp8KVCacheDataTypeE0ELb1EEEvPT_PKS2_PKT0_S8_ifPKiSA_iPKfiiiSC_SC_iiiii,(.L_x_28456 - _ZN4vllm25paged_attention_v1_kernelIttLi64ELi8ELi128ELNS_18Fp8KVCacheDataTypeE0ELb1EEEvPT_PKS2_PKT0_S8_ifPKiSA_iPKfiiiSC_SC_iiiii)
        .other          _ZN4vllm25paged_attention_v1_kernelIttLi64ELi8ELi128ELNS_18Fp8KVCacheDataTypeE0ELb1EEEvPT_PKS2_PKT0_S8_ifPKiSA_iPKfiiiSC_SC_iiiii,@"STO_CUDA_ENTRY STV_DEFAULT"
_ZN4vllm25paged_attention_v1_kernelIttLi64ELi8ELi128ELNS_18Fp8KVCacheDataTypeE0ELb1EEEvPT_PKS2_PKT0_S8_ifPKiSA_iPKfiiiSC_SC_iiiii:
.text._ZN4vllm25paged_attention_v1_kernelIttLi64ELi8ELi128ELNS_18Fp8KVCacheDataTypeE0ELb1EEEvPT_PKS2_PKT0_S8_ifPKiSA_iPKfiiiSC_SC_iiiii:
        /* <DEDUP_REMOVED lines=102> */
[----:B------:R-:W-:-:S04]  /*0660*/  LEA R6, R4, UR4, 0x5 ;  /* 0x0000000404067c11 */ /* 0x000fc8000f8e28ff */
[----:B------:R-:W-:-:S07]  /*0670*/  LEA R16, R15, R6, 0x2 ;  /* 0x000000060f107211 */ /* 0x000fce00078e10ff */
.L_x_24765:
        /* <DEDUP_REMOVED lines=11> */
.L_x_24764:
[----:B------:R-:W-:Y:S05]  /*0730*/  BSYNC B1 ;  /* 0x0000000000017941 */ /* 0x000fea0003800000 */
.L_x_24763:
        /* <DEDUP_REMOVED lines=9> */
[C---:B-1----:R-:W-:Y:S02]  /*07d0*/  LEA R17, P0, R14.reuse, R6, 0x1 ;  /* 0x000000060e117211 */ /* 0x042fe400078008ff */
[C---:B------:R-:W-:Y:S01]  /*07e0*/  LEA R6, R13.reuse, R4, 0x2 ;  /* 0x000000040d067211 */ /* 0x040fe200078e10ff */
[----:B------:R-:W-:Y:S01]  /*07f0*/  IMAD R5, R13, 0x4, R16 ;  /* 0x000000040d057824 */ /* 0x000fe200078e0210 */
[----:B------:R-:W-:-:S03]  /*0800*/  LEA.HI.X R22, R14, R7, R18, 0x1, P0 ;  /* 0x000000070e167211 */ /* 0x000fc600000f0c12 */
[----:B------:R-:W-:Y:S01]  /*0810*/  IMAD.SHL.U32 R13, R6, 0x2, RZ ;  /* 0x00000002060d7824 */ /* 0x000fe200078e00ff */
[----:B------:R-:W-:-:S07]  /*0820*/  IADD3 R5, R5, 0x100, RZ ;  /* 0x0000010005057810 */ /* 0x000fce0007ffe0ff */
.L_x_24766:
        /* <DEDUP_REMOVED lines=17> */
.L_x_24762:
[----:B------:R-:W-:Y:S05]  /*0940*/  BSYNC B0 ;  /* 0x0000000000007941 */ /* 0x000fea0003800000 */
.L_x_24761:
        /* <DEDUP_REMOVED lines=28> */
[----:B0-----:R-:W-:-:S05]  /*0b10*/  IMAD R6, R7, R5, RZ ;  /* 0x0000000507067224 */ /* 0x001fca00078e02ff */
[----:B------:R-:W-:Y:S01]  /*0b20*/  IADD3 R17, RZ, -R6, RZ ;  /* 0x80000006ff117210 */ /* 0x000fe20007ffe0ff */
[----:B------:R-:W-:-:S04]  /*0b30*/  IMAD.MOV.U32 R6, RZ, RZ, RZ ;  /* 0x000000ffff067224 */ /* 0x000fc800078e00ff */
[----:B------:R-:W-:-:S06]  /*0b40*/  IMAD.HI.U32 R6, R7, R17, R6 ;  /* 0x0000001107067227 */ /* 0x000fcc00078e0006 */
        /* <DEDUP_REMOVED lines=24> */
[----:B------:R-:W-:Y:S01]  /*0cd0*/  VIADD R23, R4, 0x1c ;  /* 0x0000001c04177836 */ /* 0x000fe20000000000 */
[----:B------:R-:W-:Y:S01]  /*0ce0*/  SHF.R.S32.HI R9, RZ, 0x1f, R31 ;  /* 0x0000001fff097819 */ /* 0x000fe2000001141f */
[----:B------:R-:W-:Y:S01]  /*0cf0*/  IMAD.SHL.U32 R25, R19, 0x2, RZ ;  /* 0x0000000213197824 */ /* 0x000fe200078e00ff */
[----:B------:R-:W-:Y:S01]  /*0d00*/  IADD3 R13, P0, R31, R12, RZ ;  /* 0x0000000c1f0d7210 */ /* 0x000fe20007f1e0ff */
[----:B------:R-:W0:Y:S01]  /*0d10*/  LDC R33, c[0x0][0x25c] ;  /* 0x00009700ff217b82 */ /* 0x000e220000000800 */
[----:B------:R-:W-:Y:S01]  /*0d20*/  LEA.HI R16, R16, R5, RZ, 0x3 ;  /* 0x0000000510107211 */ /* 0x000fe200078f18ff */
[----:B------:R-:W-:Y:S01]  /*0d30*/  ULDC UR6, c[0x0][0x27c] ;  /* 0x00009f0000067ab9 */ /* 0x000fe20000000800 */
[----:B------:R-:W-:-:S02]  /*0d40*/  LOP3.LUT R14, R14, 0xfffffff8, RZ, 0xc0, !PT ;  /* 0xfffffff80e0e7812 */ /* 0x000fc400078ec0ff */
[----:B------:R-:W-:Y:S01]  /*0d50*/  LEA.HI.X.SX32 R18, R12, R9, 0x1, P0 ;  /* 0x000000090c127211 */ /* 0x000fe200000f0eff */
[----:B------:R-:W-:Y:S01]  /*0d60*/  VIADD R9, R4, 0x4 ;  /* 0x0000000404097836 */ /* 0x000fe20000000000 */
[----:B------:R-:W-:Y:S01]  /*0d70*/  LOP3.LUT R16, R16, 0xfffffff8, RZ, 0xc0, !PT ;  /* 0xfffffff810107812 */ /* 0x000fe200078ec0ff */
[----:B------:R-:W-:Y:S01]  /*0d80*/  IMAD.IADD R47, R15, 0x1, -R14 ;  /* 0x000000010f2f7824 */ /* 0x000fe200078e0a0e */
[----:B------:R-:W-:Y:S01]  /*0d90*/  LEA R12, P0, R13, UR4, 0x2 ;  /* 0x000000040d0c7c11 */ /* 0x000fe2000f8010ff */
[----:B------:R-:W-:Y:S01]  /*0da0*/  ULDC UR4, c[0x0][0x260] ;  /* 0x0000980000047ab9 */ /* 0x000fe20000000800 */
[----:B------:R-:W-:Y:S01]  /*0db0*/  IADD3 R15, R4, 0x8, RZ ;  /* 0x00000008040f7810 */ /* 0x000fe20007ffe0ff */
[----:B------:R-:W-:Y:S01]  /*0dc0*/  IMAD.IADD R14, R5, 0x1, -R16 ;  /* 0x00000001050e7824 */ /* 0x000fe200078e0a10 */
[----:B------:R-:W-:Y:S01]  /*0dd0*/  LEA.HI.X R13, R13, UR5, R18, 0x2, P0 ;  /* 0x000000050d0d7c11 */ /* 0x000fe200080f1412 */
[----:B------:R-:W1:Y:S01]  /*0de0*/  S2UR UR5, SR_CgaCtaId ;  /* 0x00000000000579c3 */ /* 0x000e620000008800 */
[----:B------:R-:W-:Y:S01]  /*0df0*/  SHF.R.S32.HI R16, RZ, 0x1f, R9 ;  /* 0x0000001fff107819 */ /* 0x000fe20000011409 */
[----:B------:R-:W-:Y:S01]  /*0e00*/  IMAD.SHL.U32 R34, R47, 0x8, RZ ;  /* 0x000000082f227824 */ /* 0x000fe200078e00ff */
[----:B------:R-:W-:Y:S01]  /*0e10*/  SHF.R.S32.HI R18, RZ, 0x1f, R15 ;  /* 0x0000001fff127819 */ /* 0x000fe2000001140f */
[----:B------:R-:W-:Y:S01]  /*0e20*/  IMAD R46, R31, 0x8, R47 ;  /* 0x000000081f2e7824 */ /* 0x000fe200078e022f */
[----:B------:R-:W-:-:S02]  /*0e30*/  SHF.L.U32 R24, R15, 0x1, RZ ;  /* 0x000000010f187819 */ /* 0x000fc400000006ff */
[----:B------:R-:W-:Y:S02]  /*0e40*/  SHF.R.S32.HI R22, RZ, 0x1f, R21 ;  /* 0x0000001fff167819 */ /* 0x000fe40000011415 */
[----:B------:R-:W-:Y:S01]  /*0e50*/  LEA.HI R5, R16, R9, RZ, 0x2 ;  /* 0x0000000910057211 */ /* 0x000fe200078f10ff */
[----:B------:R-:W-:Y:S01]  /*0e60*/  IMAD.SHL.U32 R9, R9, 0x2, RZ ;  /* 0x0000000209097824 */ /* 0x000fe200078e00ff */
[----:B------:R-:W-:Y:S02]  /*0e70*/  SHF.R.S32.HI R20, RZ, 0x1f, R19 ;  /* 0x0000001fff147819 */ /* 0x000fe40000011413 */
[----:B------:R-:W-:Y:S02]  /*0e80*/  LEA.HI R16, R18, R15, RZ, 0x2 ;  /* 0x0000000f12107211 */ /* 0x000fe400078f10ff */
[----:B------:R-:W-:Y:S02]  /*0e90*/  SHF.R.S32.HI R15, RZ, 0x1f, R24 ;  /* 0x0000001fff0f7819 */ /* 0x000fe40000011418 */
        /* <DEDUP_REMOVED lines=14> */
[----:B------:R-:W-:-:S02]  /*0f80*/  LOP3.LUT R22, R22, 0xfffffff8, RZ, 0xc0, !PT ;  /* 0xfffffff816167812 */ /* 0x000fc400078ec0ff */
[----:B------:R-:W-:Y:S02]  /*0f90*/  LOP3.LUT R20, R20, 0xfffffff8, RZ, 0xc0, !PT ;  /* 0xfffffff814147812 */ /* 0x000fe400078ec0ff */
[----:B------:R-:W-:Y:S01]  /*0fa0*/  IADD3 R24, R24, -R19, RZ ;  /* 0x8000001318187210 */ /* 0x000fe20007ffe0ff */
[----:B------:R-:W-:Y:S01]  /*0fb0*/  IMAD.IADD R25, R25, 0x1, -R22 ;  /* 0x0000000119197824 */ /* 0x000fe200078e0a16 */
[C---:B------:R-:W-:Y:S01]  /*0fc0*/  IADD3 R19, R4.reuse, 0x18, RZ ;  /* 0x0000001804137810 */ /* 0x040fe20007ffe0ff */
        /* <DEDUP_REMOVED lines=8> */
[----:B------:R-:W-:-:S02]  /*1050*/  SHF.L.U32 R23, R23, 0x1, RZ ;  /* 0x0000000117177819 */ /* 0x000fc400000006ff */
[----:B------:R-:W-:Y:S01]  /*1060*/  LEA.HI R21, R22, R19, RZ, 0x2 ;  /* 0x0000001316157211 */ /* 0x000fe200078f10ff */
[----:B------:R-:W-:Y:S01]  /*1070*/  IMAD.SHL.U32 R19, R19, 0x2, RZ ;  /* 0x0000000213137824 */ /* 0x000fe200078e00ff */
[----:B------:R-:W-:Y:S01]  /*1080*/  SHF.R.S32.HI R30, RZ, 0x1f, R23 ;  /* 0x0000001fff1e7819 */ /* 0x000fe20000011417 */
[----:B------:R-:W-:Y:S01]  /*1090*/  IMAD.SHL.U32 R36, R36, 0x10, RZ ;  /* 0x0000001024247824 */ /* 0x000fe200078e00ff */
[----:B------:R-:W-:Y:S01]  /*10a0*/  SHF.R.S32.HI R20, RZ, 0x1f, R9 ;  /* 0x0000001fff147819 */ /* 0x000fe20000011409 */
[----:B------:R-:W-:Y:S01]  /*10b0*/  IMAD.SHL.U32 R21, R21, 0x10, RZ ;  /* 0x0000001015157824 */ /* 0x000fe200078e00ff */
[----:B------:R-:W-:Y:S02]  /*10c0*/  SHF.R.S32.HI R22, RZ, 0x1f, R27 ;  /* 0x0000001fff167819 */ /* 0x000fe4000001141b */
[----:B------:R-:W-:Y:S02]  /*10d0*/  SHF.R.S32.HI R28, RZ, 0x1f, R19 ;  /* 0x0000001fff1c7819 */ /* 0x000fe40000011413 */
[----:B------:R-:W-:-:S02]  /*10e0*/  LEA.HI R30, R30, R23, RZ, 0x3 ;  /* 0x000000171e1e7211 */ /* 0x000fc400078f18ff */
[----:B------:R-:W-:Y:S01]  /*10f0*/  LEA.HI R20, R20, R9, RZ, 0x2 ;  /* 0x0000000914147211 */ /* 0x000fe200078f10ff */
[----:B------:R-:W-:Y:S01]  /*1100*/  IMAD R9, R3, UR4, RZ ;  /* 0x0000000403097c24 */ /* 0x000fe2000f8e02ff */
[----:B------:R-:W-:Y:S01]  /*1110*/  LEA.HI R22, R22, R27, RZ, 0x3 ;  /* 0x0000001b16167211 */ /* 0x000fe200078f18ff */
[----:B------:R-:W-:Y:S01]  /*1120*/  UMOV UR4, 0x400 ;  /* 0x0000040000047882 */ /* 0x000fe20000000000 */
[----:B------:R-:W-:Y:S01]  /*1130*/  LEA.HI R28, R28, R19, RZ, 0x3 ;  /* 0x000000131c1c7211 */ /* 0x000fe200078f18ff */
[----:B-1----:R-:W-:Y:S01]  /*1140*/  ULEA UR12, UR5, UR4, 0x18 ;  /* 0x00000004050c7291 */ /* 0x002fe2000f8ec03f */
[----:B------:R-:W-:Y:S01]  /*1150*/  LOP3.LUT R30, R30, 0xfffffff8, RZ, 0xc0, !PT ;  /* 0xfffffff81e1e7812 */ /* 0x000fe200078ec0ff */
[----:B------:R-:W-:Y:S01]  /*1160*/  UIADD3 UR4, UR4, 0xa0, URZ ;  /* 0x000000a004047890 */ /* 0x000fe2000fffe03f */
[----:B------:R-:W-:Y:S02]  /*1170*/  LOP3.LUT R22, R22, 0xfffffff8, RZ, 0xc0, !PT ;  /* 0xfffffff816167812 */ /* 0x000fe400078ec0ff */
[----:B------:R-:W-:Y:S01]  /*1180*/  LOP3.LUT R28, R28, 0xfffffff8, RZ, 0xc0, !PT ;  /* 0xfffffff81c1c7812 */ /* 0x000fe200078ec0ff */
[----:B------:R-:W-:Y:S01]  /*1190*/  ULEA UR4, UR5, UR4, 0x18 ;  /* 0x0000000405047291 */ /* 0x000fe2000f8ec03f */
[----:B------:R-:W-:Y:S01]  /*11a0*/  IADD3 R29, R23, -R30, RZ ;  /* 0x8000001e171d7210 */ /* 0x000fe20007ffe0ff */
[----:B------:R-:W-:Y:S01]  /*11b0*/  IMAD.SHL.U32 R30, R31, 0x8, RZ ;  /* 0x000000081f1e7824 */ /* 0x000fe200078e00ff */
[----:B------:R-:W-:Y:S01]  /*11c0*/  SHF.L.U32 R20, R20, 0x4, RZ ;  /* 0x0000000414147819 */ /* 0x000fe200000006ff */
[----:B------:R-:W-:Y:S01]  /*11d0*/  IMAD.IADD R27, R27, 0x1, -R22 ;  /* 0x000000011b1b7824 */ /* 0x000fe200078e0a16 */
[----:B------:R-:W-:Y:S01]  /*11e0*/  SHF.R.S32.HI R32, RZ, 0x1f, R34 ;  /* 0x0000001fff207819 */ /* 0x000fe20000011422 */
[----:B------:R-:W-:Y:S01]  /*11f0*/  IMAD.IADD R28, R19, 0x1, -R28 ;  /* 0x00000001131c7824 */ /* 0x000fe200078e0a1c */
[----:B------:R-:W-:-:S02]  /*1200*/  IADD3 R34, P0, R9, R34, RZ ;  /* 0x0000002209227210 */ /* 0x000fc40007f1e0ff */
[----:B------:R-:W-:Y:S02]  /*1210*/  SHF.L.U32 R5, R5, 0x4, RZ ;  /* 0x0000000405057819 */ /* 0x000fe400000006ff */
[----:B------:R-:W-:Y:S02]  /*1220*/  LOP3.LUT R42, R20, 0xffffffc0, RZ, 0xc0, !PT ;  /* 0xffffffc0142a7812 */ /* 0x000fe400078ec0ff */
[----:B------:R-:W-:Y:S02]  /*1230*/  LOP3.LUT R45, R21, 0xffffffc0, RZ, 0xc0, !PT ;  /* 0xffffffc0152d7812 */ /* 0x000fe400078ec0ff */
[----:B------:R-:W-:Y:S02]  /*1240*/  LOP3.LUT R44, R36, 0xffffffc0, RZ, 0xc0, !PT ;  /* 0xffffffc0242c7812 */ /* 0x000fe400078ec0ff */
[----:B------:R-:W-:Y:S02]  /*1250*/  IADD3 R47, R47, R30, RZ ;  /* 0x0000001e2f2f7210 */ /* 0x000fe40007ffe0ff */
[----:B------:R-:W-:Y:S01]  /*1260*/  LEA.HI.X.SX32 R35, R9, R32, 0x1, P0 ;  /* 0x0000002009237211 */ /* 0x000fe200000f0eff */
[----:B------:R-:W-:Y:S01]  /*1270*/  IMAD.MOV.U32 R9, RZ, RZ, -0x800001 ;  /* 0xff7fffffff097424 */ /* 0x000fe200078e00ff */
[----:B0-----:R-:W-:Y:S01]  /*1280*/  SHF.R.S32.HI R33, RZ, 0x1f, R33 ;  /* 0x0000001fff217819 */ /* 0x001fe20000011421 */
[----:B------:R-:W-:Y:S01]  /*1290*/  VIADD R32, R7, -UR6 ;  /* 0x8000000607207c36 */ /* 0x000fe20008000000 */
[----:B------:R-:W-:-:S02]  /*12a0*/  LEA R38, R4, UR12, 0x5 ;  /* 0x0000000c04267c11 */ /* 0x000fc4000f8e28ff */
[----:B------:R-:W-:Y:S02]  /*12b0*/  LOP3.LUT R39, R5, 0xffffffc0, RZ, 0xc0, !PT ;  /* 0xffffffc005277812 */ /* 0x000fe400078ec0ff */
[----:B------:R-:W-:Y:S02]  /*12c0*/  LOP3.LUT R41, R16, 0xffffffc0, RZ, 0xc0, !PT ;  /* 0xffffffc010297812 */ /* 0x000fe400078ec0ff */
[----:B------:R-:W-:Y:S02]  /*12d0*/  LOP3.LUT R40, R17, 0xffffffc0, RZ, 0xc0, !PT ;  /* 0xffffffc011287812 */ /* 0x000fe400078ec0ff */
[----:B------:R-:W-:Y:S02]  /*12e0*/  LOP3.LUT R43, R18, 0xffffffc0, RZ, 0xc0, !PT ;  /* 0xffffffc0122b7812 */ /* 0x000fe400078ec0ff */
[----:B------:R-:W-:Y:S02]  /*12f0*/  LEA R46, R46, UR4, 0x2 ;  /* 0x000000042e2e7c11 */ /* 0x000fe4000f8e10ff */
[----:B------:R-:W-:-:S02]  /*1300*/  SHF.R.S32.HI R48, RZ, 0x1f, R42 ;  /* 0x0000001fff307819 */ /* 0x000fc4000001142a */
[----:B------:R-:W-:Y:S02]  /*1310*/  SHF.R.S32.HI R49, RZ, 0x1f, R45 ;  /* 0x0000001fff317819 */ /* 0x000fe4000001142d */
[----:B------:R-:W-:Y:S02]  /*1320*/  SHF.R.S32.HI R50, RZ, 0x1f, R44 ;  /* 0x0000001fff327819 */ /* 0x000fe4000001142c */
[----:B------:R-:W-:Y:S02]  /*1330*/  IADD3 R51, -R2, 0x1, R47 ;  /* 0x0000000102337810 */ /* 0x000fe40007ffe12f */
[----:B------:R-:W-:Y:S02]  /*1340*/  SHF.R.S32.HI R53, RZ, 0x1f, R27 ;  /* 0x0000001fff357819 */ /* 0x000fe4000001141b */
[----:B------:R-:W-:Y:S02]  /*1350*/  SHF.R.S32.HI R52, RZ, 0x1f, R28 ;  /* 0x0000001fff347819 */ /* 0x000fe4000001141c */
[----:B------:R-:W-:-:S07]  /*1360*/  SHF.R.S32.HI R55, RZ, 0x1f, R29 ;  /* 0x0000001fff377819 */ /* 0x000fce000001141d */
.L_x_24773:
        /* <DEDUP_REMOVED lines=60> */
[-C--:B------:R-:W-:Y:S01]  /*1730*/  LEA.HI.X.SX32 R16, R14, R37.reuse, 0x1, P0 ;  /* 0x000000250e107211 */ /* 0x080fe200000f0eff */
[----:B------:R0:W2:Y:S03]  /*1740*/  LDG.E.CONSTANT R58, desc[UR10][R20.64] ;  /* 0x0000000a143a7981 */ /* 0x0000a6000c1e9900 */
[----:B------:R-:W-:Y:S02]  /*1750*/  LEA.HI.X R19, R19, UR9, R16, 0x1, P1 ;  /* 0x0000000913137c11 */ /* 0x000fe400088f0c10 */
[--C-:B------:R-:W-:Y:S02]  /*1760*/  SHF.R.S32.HI R16, RZ, 0x1f, R41.reuse ;  /* 0x0000001fff107819 */ /* 0x100fe40000011429 */
[----:B------:R-:W-:Y:S01]  /*1770*/  IADD3 R17, P0, P1, R24, R36, R41 ;  /* 0x0000002418117210 */ /* 0x000fe2000791e029 */
[----:B------:R1:W3:Y:S03]  /*1780*/  LDG.E.CONSTANT R59, desc[UR10][R18.64] ;  /* 0x0000000a123b7981 */ /* 0x0002e6000c1e9900 */
        /* <DEDUP_REMOVED lines=8> */
[C---:B------:R-:W-:Y:S02]  /*1810*/  LEA R22, P0, R20.reuse, UR8, 0x1 ;  /* 0x0000000814167c11 */ /* 0x040fe4000f8008ff */
[----:B-1----:R-:W-:Y:S02]  /*1820*/  SHF.R.S32.HI R19, RZ, 0x1f, R43 ;  /* 0x0000001fff137819 */ /* 0x002fe4000001142b */
[----:B------:R-:W-:Y:S02]  /*1830*/  LEA.HI.X R23, R20, UR9, R21, 0x1, P0 ;  /* 0x0000000914177c11 */ /* 0x000fe400080f0c15 */
[----:B------:R-:W-:Y:S02]  /*1840*/  SHF.R.S32.HI R20, RZ, 0x1f, R26 ;  /* 0x0000001fff147819 */ /* 0x000fe4000001141a */
[----:B------:R-:W-:Y:S01]  /*1850*/  IADD3 R18, P0, P1, R26, R36, R43 ;  /* 0x000000241a127210 */ /* 0x000fe2000791e02b */
[----:B------:R-:W5:Y:S03]  /*1860*/  LDG.E.CONSTANT R57, desc[UR10][R22.64] ;  /* 0x0000000a16397981 */ /* 0x000f66000c1e9900 */
[----:B----4-:R-:W-:-:S02]  /*1870*/  IADD3.X R17, R20, R37, R19, P0, P1 ;  /* 0x0000002514117210 */ /* 0x010fc400007e2413 */
[----:B------:R-:W-:-:S04]  /*1880*/  LEA R20, P0, R18, UR8, 0x1 ;  /* 0x0000000812147c11 */ /* 0x000fc8000f8008ff */
[----:B------:R-:W-:Y:S02]  /*1890*/  LEA.HI.X R21, R18, UR9, R17, 0x1, P0 ;  /* 0x0000000912157c11 */ /* 0x000fe400080f0c11 */
[----:B------:R-:W0:Y:S04]  /*18a0*/  LDS.128 R16, [R38] ;  /* 0x0000000026107984 */ /* 0x000e280000000c00 */
[----:B------:R1:W4:Y:S01]  /*18b0*/  LDG.E.CONSTANT R56, desc[UR10][R20.64] ;  /* 0x0000000a14387981 */ /* 0x000322000c1e9900 */
[--C-:B0-----:R-:W-:Y:S02]  /*18c0*/  HADD2.F32 R60, -RZ, R17.reuse.H0_H0 ;  /* 0x20000011ff3c7230 */ /* 0x101fe40000004100 */
[----:B------:R-:W-:Y:S02]  /*18d0*/  HADD2.F32 R17, -RZ, R17.H1_H1 ;  /* 0x30000011ff117230 */ /* 0x000fe40000004100 */
[----:B-1----:R-:W-:-:S02]  /*18e0*/  HADD2.F32 R20, -RZ, R18.H0_H0 ;  /* 0x20000012ff147230 */ /* 0x002fc40000004100 */
[--C-:B--2---:R-:W-:Y:S02]  /*18f0*/  HADD2.F32 R23, -RZ, R58.reuse.H0_H0 ;  /* 0x2000003aff177230 */ /* 0x104fe40000004100 */
[----:B------:R-:W-:-:S03]  /*1900*/  HADD2.F32 R58, -RZ, R58.H1_H1 ;  /* 0x3000003aff3a7230 */ /* 0x000fc60000004100 */
[----:B------:R-:W-:Y:S02]  /*1910*/  FMUL.FTZ R60, R60, R23 ;  /* 0x000000173c3c7220 */ /* 0x000fe40000410000 */
[----:B------:R-:W-:Y:S01]  /*1920*/  FMUL.FTZ R23, R17, R58 ;  /* 0x0000003a11177220 */ /* 0x000fe20000410000 */
[--C-:B------:R-:W-:Y:S02]  /*1930*/  HADD2.F32 R17, -RZ, R16.reuse.H0_H0 ;  /* 0x20000010ff117230 */ /* 0x100fe40000004100 */
[--C-:B---3--:R-:W-:Y:S02]  /*1940*/  HADD2.F32 R22, -RZ, R59.reuse.H0_H0 ;  /* 0x2000003bff167230 */ /* 0x108fe40000004100 */
[----:B------:R-:W-:Y:S02]  /*1950*/  HADD2.F32 R16, -RZ, R16.H1_H1 ;  /* 0x30000010ff107230 */ /* 0x000fe40000004100 */
[----:B------:R-:W-:Y:S02]  /*1960*/  HADD2.F32 R59, -RZ, R59.H1_H1 ;  /* 0x3000003bff3b7230 */ /* 0x000fe40000004100 */
[----:B------:R-:W-:-:S03]  /*1970*/  FFMA.FTZ R17, R17, R22, R60 ;  /* 0x0000001611117223 */ /* 0x000fc6000001003c */
[----:B------:R-:W-:Y:S01]  /*1980*/  FFMA.FTZ R16, R16, R59, R23 ;  /* 0x0000003b10107223 */ /* 0x000fe20000010017 */
[----:B------:R-:W-:Y:S02]  /*1990*/  HADD2.F32 R59, -RZ, R18.H1_H1 ;  /* 0x30000012ff3b7230 */ /* 0x000fe40000004100 */
[--C-:B-----5:R-:W-:Y:S02]  /*19a0*/  HADD2.F32 R21, -RZ, R54.reuse.H0_H0 ;  /* 0x20000036ff157230 */ /* 0x120fe40000004100 */
[----:B------:R-:W-:Y:S02]  /*19b0*/  HADD2.F32 R54, -RZ, R54.H1_H1 ;  /* 0x30000036ff367230 */ /* 0x000fe40000004100 */
[--C-:B------:R-:W-:Y:S02]  /*19c0*/  HADD2.F32 R18, -RZ, R19.reuse.H0_H0 ;  /* 0x20000013ff127230 */ /* 0x100fe40000004100 */
[----:B------:R-:W-:Y:S01]  /*19d0*/  FFMA.FTZ R17, R20, R21, R17 ;  /* 0x0000001514117223 */ /* 0x000fe20000010011 */
[----:B------:R-:W-:Y:S01]  /*19e0*/  HADD2.F32 R19, -RZ, R19.H1_H1 ;  /* 0x30000013ff137230 */ /* 0x000fe20000004100 */
[----:B------:R-:W0:Y:S01]  /*19f0*/  LDS.128 R20, [R38+0x10] ;  /* 0x0000100026147984 */ /* 0x000e220000000c00 */
[----:B------:R-:W-:Y:S01]  /*1a00*/  FFMA.FTZ R54, R59, R54, R16 ;  /* 0x000000363b367223 */ /* 0x000fe20000010010 */
[----:B------:R-:W-:-:S02]  /*1a10*/  HADD2.F32 R16, -RZ, R57.H0_H0 ;  /* 0x20000039ff107230 */ /* 0x000fc40000004100 */
[----:B------:R-:W-:-:S03]  /*1a20*/  HADD2.F32 R57, -RZ, R57.H1_H1 ;  /* 0x30000039ff397230 */ /* 0x000fc60000004100 */
[----:B------:R-:W-:Y:S01]  /*1a30*/  FFMA.FTZ R18, R18, R16, R17 ;  /* 0x0000001012127223 */ /* 0x000fe20000010011 */
[----:B------:R-:W-:Y:S01]  /*1a40*/  IADD3 R17, P0, P1, R27, R36, R42 ;  /* 0x000000241b117210 */ /* 0x000fe2000791e02a */
[----:B------:R-:W-:-:S03]  /*1a50*/  FFMA.FTZ R54, R19, R57, R54 ;  /* 0x0000003913367223 */ /* 0x000fc60000010036 */
[----:B------:R-:W-:Y:S02]  /*1a60*/  LEA R16, P2, R17, UR8, 0x1 ;  /* 0x0000000811107c11 */ /* 0x000fe4000f8408ff */
[----:B------:R-:W-:Y:S01]  /*1a70*/  IADD3.X R58, R53, R37, R48, P0, P1 ;  /* 0x00000025353a7210 */ /* 0x000fe200007e2430 */
[----:B----4-:R-:W-:-:S03]  /*1a80*/  HADD2.F32 R19, -RZ, R56.H0_H0 ;  /* 0x20000038ff137230 */ /* 0x010fc60000004100 */
[----:B------:R-:W-:-:S05]  /*1a90*/  LEA.HI.X R17, R17, UR9, R58, 0x1, P2 ;  /* 0x0000000911117c11 */ /* 0x000fca00090f0c3a */
[----:B------:R1:W2:Y:S01]  /*1aa0*/  LDG.E.CONSTANT R16, desc[UR10][R16.64] ;  /* 0x0000000a10107981 */ /* 0x0002a2000c1e9900 */
[----:B0-----:R-:W-:-:S05]  /*1ab0*/  HADD2.F32 R57, -RZ, R20.H0_H0 ;  /* 0x20000014ff397230 */ /* 0x001fca0000004100 */
[----:B------:R-:W-:Y:S01]  /*1ac0*/  FFMA.FTZ R57, R57, R19, R18 ;  /* 0x0000001339397223 */ /* 0x000fe20000010012 */
[----:B------:R-:W-:-:S04]  /*1ad0*/  IADD3 R19, P0, P1, R28, R36, R45 ;  /* 0x000000241c137210 */ /* 0x000fc8000791e02d */
[----:B------:R-:W-:Y:S02]  /*1ae0*/  LEA R18, P2, R19, UR8, 0x1 ;  /* 0x0000000813127c11 */ /* 0x000fe4000f8408ff */
[----:B------:R-:W-:-:S04]  /*1af0*/  IADD3.X R58, R52, R37, R49, P0, P1 ;  /* 0x00000025343a7210 */ /* 0x000fc800007e2431 */
[----:B------:R-:W-:Y:S02]  /*1b00*/  LEA.HI.X R19, R19, UR9, R58, 0x1, P2 ;  /* 0x0000000913137c11 */ /* 0x000fe400090f0c3a */
[----:B------:R-:W-:-:S03]  /*1b10*/  IADD3 R58, P0, P1, R29, R36, R44 ;  /* 0x000000241d3a7210 */ /* 0x000fc6000791e02c */
[----:B------:R0:W3:Y:S01]  /*1b20*/  LDG.E.CONSTANT R18, desc[UR10][R18.64] ;  /* 0x0000000a12127981 */ /* 0x0000e2000c1e9900 */
[----:B------:R-:W-:Y:S02]  /*1b30*/  IADD3.X R37, R55, R37, R50, P0, P1 ;  /* 0x0000002537257210 */ /* 0x000fe400007e2432 */
[----:B------:R-:W-:-:S04]  /*1b40*/  LEA R36, P0, R58, UR8, 0x1 ;  /* 0x000000083a247c11 */ /* 0x000fc8000f8008ff */
[----:B------:R-:W-:-:S05]  /*1b50*/  LEA.HI.X R37, R58, UR9, R37, 0x1, P0 ;  /* 0x000000093a257c11 */ /* 0x000fca00080f0c25 */
[----:B------:R-:W4:Y:S01]  /*1b60*/  LDG.E.CONSTANT R36, desc[UR10][R36.64] ;  /* 0x0000000a24247981 */ /* 0x000f22000c1e9900 */
[----:B-1----:R-:W-:Y:S02]  /*1b70*/  HADD2.F32 R17, -RZ, R20.H1_H1 ;  /* 0x30000014ff117230 */ /* 0x002fe40000004100 */
[----:B------:R-:W-:Y:S02]  /*1b80*/  HADD2.F32 R56, -RZ, R56.H1_H1 ;  /* 0x30000038ff387230 */ /* 0x000fe40000004100 */
[----:B------:R-:W-:-:S03]  /*1b90*/  HADD2.F32 R20, -RZ, R21.H0_H0 ;  /* 0x20000015ff147230 */ /* 0x000fc60000004100 */
[----:B------:R-:W-:Y:S01]  /*1ba0*/  FFMA.FTZ R17, R17, R56, R54 ;  /* 0x0000003811117223 */ /* 0x000fe20000010036 */
[----:B------:R-:W-:Y:S02]  /*1bb0*/  HADD2.F32 R54, -RZ, R21.H1_H1 ;  /* 0x30000015ff367230 */ /* 0x000fe40000004100 */
[----:B0-----:R-:W-:Y:S01]  /*1bc0*/  HADD2.F32 R19, -RZ, R22.H1_H1 ;  /* 0x30000016ff137230 */ /* 0x001fe20000004100 */
[----:B------:R-:W-:Y:S01]  /*1bd0*/  UMOV UR4, 0xffffffff ;  /* 0xffffffff00047882 */ /* 0x000fe20000000000 */
[----:B------:R-:W-:Y:S01]  /*1be0*/  FSETP.NEU.FTZ.AND P0, PT, R0, RZ, PT ;  /* 0x000000ff0000720b */ /* 0x000fe20003f1d000 */
[--C-:B--2---:R-:W-:Y:S02]  /*1bf0*/  HADD2.F32 R21, -RZ, R16.reuse.H0_H0 ;  /* 0x20000010ff157230 */ /* 0x104fe40000004100 */
[----:B------:R-:W-:-:S03]  /*1c00*/  HADD2.F32 R16, -RZ, R16.H1_H1 ;  /* 0x30000010ff107230 */ /* 0x000fc60000004100 */
[----:B------:R-:W-:Y:S02]  /*1c10*/  FFMA.FTZ R20, R20, R21, R57 ;  /* 0x0000001514147223 */ /* 0x000fe40000010039 */
[----:B------:R-:W-:Y:S01]  /*1c20*/  FFMA.FTZ R16, R54, R16, R17 ;  /* 0x0000001036107223 */ /* 0x000fe20000010011 */
[----:B------:R-:W-:Y:S02]  /*1c30*/  HADD2.F32 R17, -RZ, R22.H0_H0 ;  /* 0x20000016ff117230 */ /* 0x000fe40000004100 */
[--C-:B------:R-:W-:Y:S02]  /*1c40*/  HADD2.F32 R22, -RZ, R23.reuse.H0_H0 ;  /* 0x20000017ff167230 */ /* 0x100fe40000004100 */
[----:B------:R-:W-:Y:S02]  /*1c50*/  HADD2.F32 R23, -RZ, R23.H1_H1 ;  /* 0x30000017ff177230 */ /* 0x000fe40000004100 */
[--C-:B---3--:R-:W-:Y:S02]  /*1c60*/  HADD2.F32 R21, -RZ, R18.reuse.H0_H0 ;  /* 0x20000012ff157230 */ /* 0x108fe40000004100 */
        /* <DEDUP_REMOVED lines=12> */
.L_x_24807:
        /* <DEDUP_REMOVED lines=13> */
.L_x_24770:
[----:B------:R-:W-:-:S13]  /*1e00*/  ISETP.NE.AND P0, PT, R4, RZ, PT ;  /* 0x000000ff0400720c */ /* 0x000fda0003f05270 */
[----:B------:R-:W-:-:S05]  /*1e10*/  @!P0 IMAD.MOV.U32 R17, RZ, RZ, -0x800001 ;  /* 0xff7fffffff118424 */ /* 0x000fca00078e00ff */
[----:B------:R0:W-:Y:S02]  /*1e20*/  @!P0 STS [R46], R17 ;  /* 0x000000112e008388 */ /* 0x0001e40000000800 */
.L_x_24772:
[----:B------:R-:W-:Y:S05]  /*1e30*/  BSYNC B1 ;  /* 0x0000000000017941 */ /* 0x000fea0003800000 */
.L_x_24769:
        /* <DEDUP_REMOVED lines=9> */
.L_x_24768:
[----:B------:R-:W-:Y:S05]  /*1ed0*/  BSYNC B0 ;  /* 0x0000000000007941 */ /* 0x000fea0003800000 */
.L_x_24767:
        /* <DEDUP_REMOVED lines=12> */
[----:B------:R0:W1:Y:S02]  /*1fa0*/  SHFL.BFLY PT, R10, R13, 0x4, 0x1f ;  /* 0x0c801f000d0a7f89 */ /* 0x00006400000e0000 */
.L_x_24812:
        /* <DEDUP_REMOVED lines=48> */
.L_x_24779:
        /* <DEDUP_REMOVED lines=11> */
.L_x_24778:
[----:B------:R-:W-:Y:S05]  /*2360*/  BSYNC B1 ;  /* 0x0000000000017941 */ /* 0x000fea0003800000 */
.L_x_24777:
        /* <DEDUP_REMOVED lines=14> */
.L_x_24782:
        /* <DEDUP_REMOVED lines=100> */
.L_x_24781:
[----:B------:R-:W-:Y:S05]  /*2a90*/  BSYNC B1 ;  /* 0x0000000000017941 */ /* 0x000fea0003800000 */
.L_x_24780:
        /* <DEDUP_REMOVED lines=55> */
.L_x_24784:
[----:B------:R-:W-:Y:S05]  /*2e10*/  BSYNC B1 ;  /* 0x0000000000017941 */ /* 0x000fea0003800000 */
.L_x_24783:
        /* <DEDUP_REMOVED lines=26> */
.L_x_24776:
[----:B------:R-:W-:Y:S05]  /*2fc0*/  BSYNC B0 ;  /* 0x0000000000007941 */ /* 0x000fea0003800000 */
.L_x_24775:
        /* <DEDUP_REMOVED lines=50> */
.L_x_24789:
        /* <DEDUP_REMOVED lines=8> */
.L_x_24788:
[----:B------:R-:W-:Y:S05]  /*3370*/  BSYNC B1 ;  /* 0x0000000000017941 */ /* 0x000fea0003800000 */
.L_x_24787:
        /* <DEDUP_REMOVED lines=14> */
.L_x_24792:
        /* <DEDUP_REMOVED lines=52> */
.L_x_24791:
[----:B------:R-:W-:Y:S05]  /*37a0*/  BSYNC B1 ;  /* 0x0000000000017941 */ /* 0x000fea0003800000 */
.L_x_24790:
        /* <DEDUP_REMOVED lines=31> */
.L_x_24794:
[----:B------:R-:W-:Y:S05]  /*39a0*/  BSYNC B1 ;  /* 0x0000000000017941 */ /* 0x000fea0003800000 */
.L_x_24793:
        /* <DEDUP_REMOVED lines=14> */
.L_x_24786:
[----:B------:R-:W-:Y:S05]  /*3a90*/  BSYNC B0 ;  /* 0x0000000000007941 */ /* 0x000fea0003800000 */
.L_x_24785:
[----:B-1----:R-:W-:Y:S01]  /*3aa0*/  SHF.R.S32.HI R9, RZ, 0x1f, R0 ;  /* 0x0000001fff097819 */ /* 0x002fe20000011400 */
[----:B------:R-:W-:Y:S01]  /*3ab0*/  BAR.SYNC.DEFER_BLOCKING 0x0 ;  /* 0x0000000000007b1d */ /* 0x000fe20000010000 */
[----:B------:R-:W-:Y:S02]  /*3ac0*/  IMAD.MOV.U32 R35, RZ, RZ, RZ ;  /* 0x000000ffff237224 */ /* 0x000fe400078e00ff */
[----:B------:R-:W-:Y:S01]  /*3ad0*/  LEA.HI R9, R9, R0, RZ, 0x5 ;  /* 0x0000000009097211 */ /* 0x000fe200078f28ff */
[----:B------:R-:W-:Y:S02]  /*3ae0*/  IMAD.MOV.U32 R10, RZ, RZ, RZ ;  /* 0x000000ffff0a7224 */ /* 0x000fe400078e00ff */
        /* <DEDUP_REMOVED lines=11> */
[----:B------:R-:W-:Y:S01]  /*3ba0*/  IMAD.MOV.U32 R29, RZ, RZ, R9 ;  /* 0x000000ffff1d7224 */ /* 0x000fe200078e0009 */
[----:B------:R-:W-:Y:S02]  /*3bb0*/  IADD3 R30, -R8, 0x1, RZ ;  /* 0x00000001081e7810 */ /* 0x000fe40007ffe1ff */
[----:B0-----:R-:W2:Y:S01]  /*3bc0*/  LDC R6, c[0x0][0x248] ;  /* 0x00009200ff067b82 */ /* 0x001ea20000000800 */
[----:B------:R-:W-:Y:S01]  /*3bd0*/  IADD3 R36, R32, 0x100, RZ ;  /* 0x0000010020247810 */ /* 0x000fe20007ffe0ff */
[----:B-1----:R-:W0:Y:S06]  /*3be0*/  MUFU.RCP R12, R12 ;  /* 0x0000000c000c7308 */ /* 0x002e2c0000001000 */
        /* <DEDUP_REMOVED lines=13> */
[----:B------:R-:W-:Y:S02]  /*3cc0*/  LEA R38, R9, UR4, 0x5 ;  /* 0x0000000409267c11 */ /* 0x000fe4000f8e28ff */
        /* <DEDUP_REMOVED lines=9> */
[----:B------:R-:W-:Y:S02]  /*3d60*/  IMAD.MOV.U32 R35, RZ, RZ, RZ ;  /* 0x000000ffff237224 */ /* 0x000fe400078e00ff */
[----:B------:R-:W-:-:S07]  /*3d70*/  VIADD R38, R38, 0x10 ;  /* 0x0000001026267836 */ /* 0x000fce0000000000 */
.L_x_24803:
        /* <DEDUP_REMOVED lines=48> */
[----:B------:R-:W-:Y:S01]  /*4080*/  IMAD.MOV.U32 R12, RZ, RZ, R28 ;  /* 0x000000ffff0c7224 */ /* 0x000fe200078e001c */
[----:B------:R-:W-:Y:S01]  /*4090*/  MOV R13, R33 ;  /* 0x00000021000d7202 */ /* 0x000fe20000000f00 */
[----:B------:R-:W0:Y:S01]  /*40a0*/  LDC.64 R16, c[0x0][0x228] ;  /* 0x00008a00ff107b82 */ /* 0x000e220000000a00 */
[----:B------:R-:W1:Y:S04]  /*40b0*/  LDS.128 R24, [R38] ;  /* 0x0000000026187984 */ /* 0x000e680000000c00 */
[----:B------:R-:W2:Y:S02]  /*40c0*/  LDG.E.CONSTANT R12, desc[UR10][R12.64] ;  /* 0x0000000a0c0c7981 */ /* 0x000ea4000c1e9900 */
[----:B--2---:R-:W-:Y:S01]  /*40d0*/  SHF.R.S32.HI R14, RZ, 0x1f, R12 ;  /* 0x0000001fff0e7819 */ /* 0x004fe2000001140c */
[----:B------:R-:W-:-:S04]  /*40e0*/  IMAD.WIDE.U32 R18, R12, UR8, R6 ;  /* 0x000000080c127c25 */ /* 0x000fc8000f8e0006 */
[----:B------:R-:W-:Y:S01]  /*40f0*/  IMAD R14, R14, UR8, RZ ;  /* 0x000000080e0e7c24 */ /* 0x000fe2000f8e02ff */
[----:B------:R-:W-:-:S03]  /*4100*/  IADD3 R15, P1, R36, R18, RZ ;  /* 0x00000012240f7210 */ /* 0x000fc60007f3e0ff */
[----:B------:R-:W-:Y:S01]  /*4110*/  IMAD R21, R12, R37, R14 ;  /* 0x000000250c157224 */ /* 0x000fe200078e020e */
[----:B0-----:R-:W-:-:S03]  /*4120*/  LEA R14, P2, R15, R16, 0x1 ;  /* 0x000000100f0e7211 */ /* 0x001fc600078408ff */
[----:B------:R-:W-:-:S05]  /*4130*/  IMAD.IADD R21, R19, 0x1, R21 ;  /* 0x0000000113157824 */ /* 0x000fca00078e0215 */
[----:B------:R-:W-:Y:S02]  /*4140*/  LEA.HI.X.SX32 R20, R36, R21, 0x1, P1 ;  /* 0x0000001524147211 */ /* 0x000fe400008f0eff */
[----:B------:R-:W-:Y:S02]  /*4150*/  IADD3 R18, P1, R32, R18, RZ ;  /* 0x0000001220127210 */ /* 0x000fe40007f3e0ff */
[----:B------:R-:W-:Y:S02]  /*4160*/  LEA.HI.X R15, R15, R17, R20, 0x1, P2 ;  /* 0x000000110f0f7211 */ /* 0x000fe400010f0c14 */
[----:B------:R-:W-:Y:S02]  /*4170*/  LEA R16, P2, R18, R16, 0x1 ;  /* 0x0000001012107211 */ /* 0x000fe400078408ff */
[----:B------:R-:W-:Y:S02]  /*4180*/  LEA.HI.X.SX32 R19, R32, R21, 0x1, P1 ;  /* 0x0000001520137211 */ /* 0x000fe400008f0eff */
[----:B------:R-:W5:Y:S02]  /*4190*/  LDG.E.128.CONSTANT R12, desc[UR10][R14.64] ;  /* 0x0000000a0e0c7981 */ /* 0x000f64000c1e9d00 */
[----:B------:R-:W-:-:S02]  /*41a0*/  LEA.HI.X R17, R18, R17, R19, 0x1, P2 ;  /* 0x0000001112117211 */ /* 0x000fc400010f0c13 */
[----:B------:R-:W0:Y:S04]  /*41b0*/  LDS.128 R20, [R38+-0x10] ;  /* 0xfffff00026147984 */ /* 0x000e280000000c00 */
[----:B------:R-:W5:Y:S01]  /*41c0*/  LDG.E.128.CONSTANT R16, desc[UR10][R16.64] ;  /* 0x0000000a10107981 */ /* 0x000f62000c1e9d00 */
[----:B------:R-:W-:Y:S01]  /*41d0*/  ISETP.NE.AND P1, PT, R39, RZ, PT ;  /* 0x000000ff2700720c */ /* 0x000fe20003f25270 */
[----:B------:R-:W-:Y:S01]  /*41e0*/  BSSY B2, `(.L_x_24799) ;  /* 0x0000024000027945 */ /* 0x000fe20003800000 */
[----:B-1----:R-:W-:Y:S02]  /*41f0*/  F2FP.F16.F32.PACK_AB R24, R25, R24 ;  /* 0x000000181918723e */ /* 0x002fe400000000ff */
[----:B0-----:R-:W-:Y:S02]  /*4200*/  F2FP.F16.F32.PACK_AB R22, R23, R22 ;  /* 0x000000161716723e */ /* 0x001fe400000000ff */
[----:B------:R-:W-:-:S07]  /*4210*/  F2FP.F16.F32.PACK_AB R20, R21, R20 ;  /* 0x000000141514723e */ /* 0x000fce00000000ff */
        /* <DEDUP_REMOVED lines=11> */
[----:B-----5:R-:W-:Y:S02]  /*42d0*/  SEL R40, R18, RZ, !P6 ;  /* 0x000000ff12287207 */ /* 0x020fe40007000000 */
[----:B------:R-:W-:-:S02]  /*42e0*/  PRMT R18, R17, 0x7632, R18 ;  /* 0x0000763211127816 */ /* 0x000fc40000000012 */
[-C--:B------:R-:W-:Y:S02]  /*42f0*/  ISETP.GE.AND P3, PT, R21, R2.reuse, PT ;  /* 0x000000021500720c */ /* 0x080fe40003f66270 */
[----:B------:R-:W-:Y:S02]  /*4300*/  IADD3 R21, R31, 0x1, RZ ;  /* 0x000000011f157810 */ /* 0x000fe40007ffe0ff */
[----:B------:R-:W-:Y:S02]  /*4310*/  SEL R42, R19, RZ, !P4 ;  /* 0x000000ff132a7207 */ /* 0x000fe40006000000 */
        /* <DEDUP_REMOVED lines=16> */
.L_x_24800:
[----:B------:R-:W-:Y:S05]  /*4420*/  BSYNC B2 ;  /* 0x0000000000027941 */ /* 0x000fea0003800000 */
.L_x_24799:
[----:B------:R-:W-:Y:S01]  /*4430*/  BSSY B2, `(.L_x_24801) ;  /* 0x0000022000027945 */ /* 0x000fe20003800000 */
[----:B-----5:R-:W-:-:S03]  /*4440*/  HFMA2.MMA R17, R22, R17, -RZ ;  /* 0x0000001116117235 */ /* 0x020fc600001000ff */
[----:B------:R-:W-:Y:S08]  /*4450*/  @P1 BRA `(.L_x_24802) ;  /* 0x00000000007c1947 */ /* 0x000ff00003800000 */
        /* <DEDUP_REMOVED lines=31> */
.L_x_24802:
[----:B------:R-:W-:Y:S05]  /*4650*/  BSYNC B2 ;  /* 0x0000000000027941 */ /* 0x000fea0003800000 */
.L_x_24801:
[----:B------:R-:W-:Y:S01]  /*4660*/  HFMA2.MMA R17, R20, R16, R17 ;  /* 0x0000001014117235 */ /* 0x000fe20000000011 */
[----:B------:R-:W-:Y:S01]  /*4670*/  HMUL2 R13, R22, R13 ;  /* 0x0000000d160d7232 */ /* 0x000fe20000000000 */
[----:B------:R-:W-:-:S03]  /*4680*/  F2FP.F16.F32.PACK_AB R26, R27, R26 ;  /* 0x0000001a1b1a723e */ /* 0x000fc600000000ff */
[----:B------:R-:W-:-:S03]  /*4690*/  HFMA2 R13, R20, R12, R13 ;  /* 0x0000000c140d7231 */ /* 0x000fc6000000000d */
[----:B------:R-:W-:Y:S01]  /*46a0*/  HFMA2.MMA R17, R24, R18, R17 ;  /* 0x0000001218117235 */ /* 0x000fe20000000011 */
[----:B------:R-:W-:-:S04]  /*46b0*/  HFMA2 R13, R24, R14, R13 ;  /* 0x0000000e180d7231 */ /* 0x000fc8000000000d */
[----:B------:R-:W-:-:S03]  /*46c0*/  HFMA2 R13, R26, R15, R13 ;  /* 0x0000000f1a0d7231 */ /* 0x000fc6000000000d */
[----:B------:R-:W-:Y:S02]  /*46d0*/  HFMA2.MMA R17, R26, R19, R17 ;  /* 0x000000131a117235 */ /* 0x000fe40000000011 */
[--C-:B------:R-:W-:Y:S02]  /*46e0*/  HADD2.F32 R14, -RZ, R13.reuse.H0_H0 ;  /* 0x2000000dff0e7230 */ /* 0x100fe40000004100 */
[----:B------:R-:W-:-:S05]  /*46f0*/  HADD2.F32 R13, -RZ, R13.H1_H1 ;  /* 0x3000000dff0d7230 */ /* 0x000fca0000004100 */
[----:B------:R-:W-:Y:S01]  /*4700*/  FADD.FTZ R13, R14, R13 ;  /* 0x0000000d0e0d7221 */ /* 0x000fe20000010000 */
[--C-:B------:R-:W-:Y:S02]  /*4710*/  HADD2.F32 R12, -RZ, R17.reuse.H0_H0 ;  /* 0x20000011ff0c7230 */ /* 0x100fe40000004100 */
[----:B------:R-:W-:Y:S02]  /*4720*/  HADD2.F32 R17, -RZ, R17.H1_H1 ;  /* 0x30000011ff117230 */ /* 0x000fe40000004100 */
[----:B------:R-:W-:-:S03]  /*4730*/  FADD.FTZ R10, R10, R13 ;  /* 0x0000000d0a0a7221 */ /* 0x000fc60000010000 */
[----:B------:R-:W-:-:S04]  /*4740*/  FADD.FTZ R12, R12, R17 ;  /* 0x000000110c0c7221 */ /* 0x000fc80000010000 */
[----:B------:R-:W-:-:S07]  /*4750*/  FADD.FTZ R35, R35, R12 ;  /* 0x0000000c23237221 */ /* 0x000fce0000010000 */
.L_x_24798:
[----:B------:R-:W-:Y:S05]  /*4760*/  BSYNC B0 ;  /* 0x0000000000007941 */ /* 0x000fea0003800000 */
.L_x_24797:
[----:B------:R-:W-:Y:S01]  /*4770*/  IADD3 R28, P1, R28, 0x10, RZ ;  /* 0x000000101c1c7810 */ /* 0x000fe20007f3e0ff */
[----:B------:R-:W-:Y:S01]  /*4780*/  VIADD R38, R38, 0x80 ;  /* 0x0000008026267836 */ /* 0x000fe20000000000 */
[----:B------:R-:W-:-:S03]  /*4790*/  IADD3 R31, R31, 0x20, RZ ;  /* 0x000000201f1f7810 */ /* 0x000fc60007ffe0ff */
[----:B------:R-:W-:Y:S01]  /*47a0*/  IMAD.X R33, RZ, RZ, R33, P1 ;  /* 0x000000ffff217224 */ /* 0x000fe200008e0621 */
[----:B------:R-:W-:Y:S07]  /*47b0*/  @!P0 BRA `(.L_x_24803) ;  /* 0xfffffff400708947 */ /* 0x000fee000383ffff */
.L_x_24796:
[----:B------:R-:W-:Y:S05]  /*47c0*/  BSYNC B1 ;  /* 0x0000000000017941 */ /* 0x000fea0003800000 */
.L_x_24795:
        /* <DEDUP_REMOVED lines=36> */
[----:B------:R-:W-:-:S06]  /*4a10*/  F2FP.F16.F32.PACK_AB R0, R10, R35 ;  /* 0x000000230a00723e */ /* 0x000fcc00000000ff */
        /* <DEDUP_REMOVED lines=13> */
[C---:B------:R-:W-:Y:S02]  /*4af0*/  IADD3 R7, P0, R4.reuse, UR4, RZ ;  /* 0x0000000404077c10 */ /* 0x040fe4000ff1e0ff */
[C---:B------:R-:W-:Y:S01]  /*4b00*/  IADD3 R5, P1, R3.reuse, UR4, RZ ;  /* 0x0000000403057c10 */ /* 0x040fe2000ff3e0ff */
[----:B------:R-:W-:Y:S01]  /*4b10*/  ULDC.64 UR4, c[0x0][0x210] ;  /* 0x0000840000047ab9 */ /* 0x000fe20000000a00 */
[----:B------:R-:W-:Y:S02]  /*4b20*/  LEA.HI.X.SX32 R8, R4, UR7, 0x1, P0 ;  /* 0x0000000704087c11 */ /* 0x000fe400080f0eff */
[----:B0-----:R-:W-:Y:S02]  /*4b30*/  LEA.HI.X.SX32 R6, R3, UR7, 0x1, P1 ;  /* 0x0000000703067c11 */ /* 0x001fe400088f0eff */
        /* <DEDUP_REMOVED lines=8> */
.L_x_24771:
[----:B------:R-:W-:Y:S01]  /*4bc0*/  BSSY B2, `(.L_x_24804) ;  /* 0x0000007000027945 */ /* 0x000fe20003800000 */
[----:B------:R-:W-:Y:S01]  /*4bd0*/  IMAD.MOV.U32 R20, RZ, RZ, 0x2 ;  /* 0x00000002ff147424 */ /* 0x000fe200078e00ff */
[----:B------:R-:W-:Y:S01]  /*4be0*/  MOV R19, 0xffffffff ;  /* 0xffffffff00137802 */ /* 0x000fe20000000f00 */
[----:B------:R-:W-:-:S07]  /*4bf0*/  IMAD.MOV.U32 R21, RZ, RZ, 0x1f ;  /* 0x0000001fff157424 */ /* 0x000fce00078e00ff */
[----:B------:R-:W-:Y:S05]  /*4c00*/  WARPSYNC.COLLECTIVE R19, `(.L_x_24805) ;  /* 0x0000000013087348 */ /* 0x000fea0003c00000 */
[----:B------:R0:W1:Y:S02]  /*4c10*/  SHFL.BFLY P1, R18, R16, R20, R21 ;  /* 0x0c00001410127389 */ /* 0x0000640000020015 */
[----:B01----:R-:W-:Y:S01]  /*4c20*/  ENDCOLLECTIVE ;  /* 0x000000000000791b */ /* 0x003fe20003800000 */
.L_x_24805:
[----:B------:R-:W-:Y:S05]  /*4c30*/  BSYNC B2 ;  /* 0x0000000000027941 */ /* 0x000fea0003800000 */
.L_x_24804:
        /* <DEDUP_REMOVED lines=9> */
.L_x_24806:
[----:B------:R-:W-:Y:S05]  /*4cd0*/  BRA `(.L_x_24807) ;  /* 0xffffffd000147947 */ /* 0x000fea000383ffff */
.L_x_24774:
        /* <DEDUP_REMOVED lines=8> */
.L_x_24809:
[----:B------:R-:W-:Y:S05]  /*4d60*/  BSYNC B0 ;  /* 0x0000000000007941 */ /* 0x000fea0003800000 */
.L_x_24808:
        /* <DEDUP_REMOVED lines=9> */
.L_x_24810:
[----:B------:R-:W-:Y:S02]  /*4e00*/  IMAD.MOV.U32 R20, RZ, RZ, 0x4 ;  /* 0x00000004ff147424 */ /* 0x000fe400078e00ff */
[----:B------:R-:W-:-:S05]  /*4e10*/  IMAD.MOV.U32 R13, RZ, RZ, R18 ;  /* 0x000000ffff0d7224 */ /* 0x000fca00078e0012 */
[----:B------:R-:W-:-:S04]  /*4e20*/  FMNMX.FTZ R13, R6, R13, !PT ;  /* 0x0000000d060d7209 */ /* 0x000fc80007810000 */
[----:B------:R-:W-:-:S07]  /*4e30*/  MOV R16, R13 ;  /* 0x0000000d00107202 */ /* 0x000fce0000000f00 */
[----:B------:R-:W-:Y:S05]  /*4e40*/  WARPSYNC.COLLECTIVE R19, `(.L_x_24811) ;  /* 0x0000000013087348 */ /* 0x000fea0003c00000 */
[----:B------:R0:W1:Y:S02]  /*4e50*/  SHFL.BFLY P1, R18, R16, R20, R21 ;  /* 0x0c00001410127389 */ /* 0x0000640000020015 */
[----:B01----:R-:W-:Y:S01]  /*4e60*/  ENDCOLLECTIVE ;  /* 0x000000000000791b */ /* 0x003fe20003800000 */
.L_x_24811:
[----:B------:R-:W-:Y:S01]  /*4e70*/  IMAD.MOV.U32 R10, RZ, RZ, R18 ;  /* 0x000000ffff0a7224 */ /* 0x000fe200078e0012 */
[----:B------:R-:W-:Y:S06]  /*4e80*/  BRA `(.L_x_24812) ;  /* 0xffffffd000487947 */ /* 0x000fec000383ffff */
.L_x_24813:
        /* <DEDUP_REMOVED lines=15> */
.L_x_28456:


//--------------------- .text._ZN4vllm25paged_attention_v1_kernelIttLi32ELi8ELi128ELNS_18Fp8KVCacheDataTypeE0ELb1EEEvPT_PKS2_PKT0_S8_ifPKiSA_iPKfiiiSC_SC_iiiii --------------------------
	.section	.text._ZN4vllm25paged_attention_v1_kernelIttLi32ELi8ELi128ELNS_18Fp8KVCacheDataTypeE0ELb1EEEvPT_PKS2_PKT0_S8_ifPKiSA_iPKfiiiSC_SC_iiiii,"ax",@progbits
	.align	128
        .global         _ZN4vllm25paged_attention_v1_kernelIttLi32ELi8ELi128ELNS_18Fp8KVCacheDataTypeE0ELb1EEEvPT_PKS2_PKT0_S8_ifPKiSA_iPKfiiiSC_SC_iiiii
        .type           _ZN4vllm25paged_attention_v1_kernelIttLi32ELi8ELi128ELNS_18Fp8KVCacheDataTypeE0ELb1EEEvPT_PKS2_PKT0_S8_ifPKiSA_iPKfiiiSC_SC_iiiii,@function
        .size           _ZN4vllm25paged_attention_v1_kernelIttLi32ELi8ELi128ELNS_18Fp8KVCacheDataTypeE0ELb1EEEvPT_PKS2_PKT0_S8_ifPKiSA_iPKfiiiSC_SC_iiiii,(.L_x_28457 - _ZN4vllm25paged_attention_v1_kernelIttLi32ELi8ELi128ELNS_18Fp8KVCacheDataTypeE0ELb1EEEvPT_PKS2_PKT0_S8_ifPKiSA_iPKfiiiSC_SC_iiiii)
        .other          _ZN4vllm25paged_attention_v1_kernelIttLi32ELi8ELi128ELNS_18Fp8KVCacheDataTypeE0ELb1EEEvPT_PKS2_PKT0_S8_ifPKiSA_iPKfiiiSC_SC_iiiii,@"STO_CUDA_ENTRY STV_DEFAULT"
_ZN4vllm25paged_attention_v1_kernelIttLi32ELi8ELi128ELNS_18Fp8KVCacheDataTypeE0ELb1EEEvPT_PKS2_PKT0_S8_ifPKiSA_iPKfiiiSC_SC_iiiii:
.text._ZN4vllm25paged_attention_v1_kernelIttLi32ELi8ELi128ELNS_18Fp8KVCacheDataTypeE0ELb1EEEvPT_PKS2_PKT0_S8_ifPKiSA_iPKfiiiSC_SC_iiiii:
[----:B------:R-:W-:Y:S08]  /*0000*/  LDC R1, c[0x0][0x28] ;  /* 0x00000a00ff017b82 */ /* 0x000ff00000000800 */
[----:B------:R-:W0:Y:S01]  /*0010*/  LDC R6, c[0x0][0x230] ;  /* 0x00008c00ff067b82 */ /* 0x000e220000000800 */
[----:B------:R-:W1:Y:S01]  /*0020*/  S2R R23, SR_CTAID.Y ;  /* 0x0000000000177919 */ /* 0x000e620000002600 */
[----:B------:R-:W-:Y:S01]  /*0030*/  ULDC.64 UR6, c[0x0][0x208] ;  /* 0x0000820000067ab9 */ /* 0x000fe20000000a00 */
[----:B------:R-:W-:Y:S01]  /*0040*/  IMAD.MOV.U32 R4, RZ, RZ, RZ ;  /* 0x000000ffff047224 */ /* 0x000fe200078e00ff */
[----:B------:R-:W2:Y:S04]  /*0050*/  S2R R0, SR_CTAID.X ;  /* 0x0000000000007919 */ /* 0x000ea80000002500 */
[----:B------:R-:W3:Y:S08]  /*0060*/  LDC.64 R2, c[0x0][0x250] ;  /* 0x00009400ff027b82 */ /* 0x000ef00000000a00 */
[----:B------:R-:W1:Y:S01]  /*0070*/  LDC.64 R8, c[0x0][0x240] ;  /* 0x00009000ff087b82 */ /* 0x000e620000000a00 */
[----:B0-----:R-:W-:-:S04]  /*0080*/  IABS R14, R6 ;  /* 0x00000006000e7213 */ /* 0x001fc80000000000 */
[----:B------:R-:W0:Y:S01]  /*0090*/  I2F.RP R5, R14 ;  /* 0x0000000e00057306 */ /* 0x000e220000209400 */
[----:B---3--:R-:W-:-:S04]  /*00a0*/  ISETP.NE.U32.AND P0, PT, R2, RZ, PT ;  /* 0x000000ff0200720c */ /* 0x008fc80003f05070 */
        /* <DEDUP_REMOVED lines=27> */
[----:B------:R-:W-:Y:S02]  /*0260*/  @!P2 IADD3 R13, -R13, RZ, RZ ;  /* 0x000000ff0d0da210 */ /* 0x000fe40007ffe1ff */
        /* <DEDUP_REMOVED lines=64> */
.L_x_24818:
        /* <DEDUP_REMOVED lines=11> */
.L_x_24817:
[----:B------:R-:W-:Y:S05]  /*0720*/  BSYNC B1 ;  /* 0x0000000000017941 */ /* 0x000fea0003800000 */
.L_x_24816:
        /* <DEDUP_REMOVED lines=10> */
[----:B-1----:R-:W-:Y:S02]  /*07d0*/  LEA R13, P0, R10, R18, 0x1 ;  /* 0x000000120a0d7211 */ /* 0x002fe400078008ff */
[----:B------:R-:W-:Y:S02]  /*07e0*/  LEA R8, R14, R11, 0x2 ;  /* 0x0000000b0e087211 */ /* 0x000fe400078e10ff */
[----:B------:R-:W-:Y:S01]  /*07f0*/  LEA.HI.X R22, R10, R19, R16, 0x1, P0 ;  /* 0x000000130a167211 */ /* 0x000fe200000f0c10 */
[----:B------:R-:W-:Y:S02]  /*0800*/  VIADD R10, R14, 0xffffff80 ;  /* 0xffffff800e0a7836 */ /* 0x000fe40000000000 */
[----:B------:R-:W-:-:S07]  /*0810*/  VIADD R11, R8, 0x100 ;  /* 0x00000100080b7836 */ /* 0x000fce0000000000 */
.L_x_24819:
        /* <DEDUP_REMOVED lines=17> */
.L_x_24815:
[----:B------:R-:W-:Y:S05]  /*0930*/  BSYNC B0 ;  /* 0x0000000000007941 */ /* 0x000fea0003800000 */
.L_x_24814:
[----:B------:R-:W-:Y:S01]  /*0940*/  ULDC UR4, c[0x0][0x284] ;  /* 0x0000a10000047ab9 */ /* 0x000fe20000000800 */
[----:B-----5:R-:W-:Y:S01]  /*0950*/  VIADD R9, R2, 0xffffffff ;  /* 0xffffffff02097836 */ /* 0x020fe20000000000 */
[----:B------:R-:W-:Y:S01]  /*0960*/  MOV R8, UR4 ;  /* 0x0000000400087c02 */ /* 0x000fe20008000f00 */
[----:B------:R-:W0:Y:S01]  /*0970*/  LDC R17, c[0x0][0x288] ;  /* 0x0000a200ff117b82 */ /* 0x000e220000000800 */
[----:B------:R-:W-:Y:S01]  /*0980*/  ULDC UR4, c[0x0][0x278] ;  /* 0x00009e0000047ab9 */ /* 0x000fe20000000800 */
[----:B------:R-:W-:Y:S01]  /*0990*/  ULDC UR13, c[0x0][0x25c] ;  /* 0x00009700000d7ab9 */ /* 0x000fe20000000800 */
[----:B------:R-:W-:Y:S01]  /*09a0*/  IABS R22, R8 ;  /* 0x0000000800167213 */ /* 0x000fe20000000000 */
[----:B------:R-:W-:Y:S01]  /*09b0*/  ULDC UR14, c[0x0][0x284] ;  /* 0x0000a100000e7ab9 */ /* 0x000fe20000000800 */
[----:B------:R-:W-:Y:S01]  /*09c0*/  ULDC UR9, c[0x0][0x234] ;  /* 0x00008d0000097ab9 */ /* 0x000fe20000000800 */
[----:B------:R-:W-:Y:S01]  /*09d0*/  ULDC.64 UR10, c[0x0][0x220] ;  /* 0x00008800000a7ab9 */ /* 0x000fe20000000a00 */
[----:B------:R-:W1:Y:S01]  /*09e0*/  I2F.RP R13, R22 ;  /* 0x00000016000d7306 */ /* 0x000e620000209400 */
[----:B------:R-:W-:Y:S01]  /*09f0*/  BSSY B0, `(.L_x_24820) ;  /* 0x00000f5000007945 */ /* 0x000fe20003800000 */
[----:B------:R-:W-:-:S06]  /*0a00*/  IMAD.MOV.U32 R16, RZ, RZ, R22 ;  /* 0x000000ffff107224 */ /* 0x000fcc00078e0016 */
[----:B-1----:R-:W1:Y:S01]  /*0a10*/  MUFU.RCP R13, R13 ;  /* 0x0000000d000d7308 */ /* 0x002e620000001000 */
[----:B------:R-:W-:Y:S01]  /*0a20*/  BAR.SYNC.DEFER_BLOCKING 0x0 ;  /* 0x0000000000007b1d */ /* 0x000fe20000010000 */
[----:B0-----:R-:W-:-:S13]  /*0a30*/  ISETP.GT.AND P3, PT, R17, -0x1, PT ;  /* 0xffffffff1100780c */ /* 0x001fda0003f64270 */
[----:B------:R-:W-:Y:S02]  /*0a40*/  @!P3 IMAD.MOV R19, RZ, RZ, -R17 ;  /* 0x000000ffff13b224 */ /* 0x000fe400078e0a11 */
[----:B-1----:R-:W-:Y:S02]  /*0a50*/  VIADD R10, R13, 0xffffffe ;  /* 0x0ffffffe0d0a7836 */ /* 0x002fe40000000000 */
[----:B------:R-:W-:Y:S02]  /*0a60*/  @!P3 IMAD R6, R6, UR4, R7 ;  /* 0x000000040606bc24 */ /* 0x000fe4000f8e0207 */
[----:B------:R0:W1:Y:S01]  /*0a70*/  F2I.FTZ.U32.TRUNC.NTZ R11, R10 ;  /* 0x0000000a000b7305 */ /* 0x000062000021f000 */
[----:B------:R-:W-:Y:S01]  /*0a80*/  @P3 IMAD R0, R3, UR4, R0 ;  /* 0x0000000403003c24 */ /* 0x000fe2000f8e0200 */
[----:B------:R-:W-:Y:S01]  /*0a90*/  ULDC UR4, c[0x0][0x248] ;  /* 0x0000920000047ab9 */ /* 0x000fe20000000800 */
[----:B------:R-:W-:Y:S01]  /*0aa0*/  @!P3 IMAD R3, R6, R19, RZ ;  /* 0x000000130603b224 */ /* 0x000fe200078e02ff */
[----:B------:R-:W-:Y:S01]  /*0ab0*/  MOV R6, 0xff7fffff ;  /* 0xff7fffff00067802 */ /* 0x000fe20000000f00 */
[----:B------:R-:W-:-:S02]  /*0ac0*/  @P3 IMAD R3, R0, R17, RZ ;  /* 0x0000001100033224 */ /* 0x000fc400078e02ff */
[----:B------:R-:W-:Y:S01]  /*0ad0*/  IMAD R23, R23, UR4, RZ ;  /* 0x0000000417177c24 */ /* 0x000fe2000f8e02ff */
[----:B0-----:R-:W-:Y:S01]  /*0ae0*/  HFMA2.MMA R10, -RZ, RZ, 0, 0 ;  /* 0x00000000ff0a7435 */ /* 0x001fe200000001ff */
[----:B------:R-:W-:-:S03]  /*0af0*/  VIADD R3, R3, 0x1 ;  /* 0x0000000103037836 */ /* 0x000fc60000000000 */
[----:B------:R-:W-:Y:S01]  /*0b00*/  SHF.R.S32.HI R21, RZ, 0x1f, R23 ;  /* 0x0000001fff157819 */ /* 0x000fe20000011417 */
[----:B-1----:R-:W-:-:S04]  /*0b10*/  IMAD R14, R11, R22, RZ ;  /* 0x000000160b0e7224 */ /* 0x002fc800078e02ff */
[----:B------:R-:W-:Y:S01]  /*0b20*/  IMAD.MOV R15, RZ, RZ, -R14 ;  /* 0x000000ffff0f7224 */ /* 0x000fe200078e0a0e */
[----:B------:R-:W-:Y:S02]  /*0b30*/  IABS R14, R9 ;  /* 0x00000009000e7213 */ /* 0x000fe40000000000 */
[-C--:B------:R-:W-:Y:S01]  /*0b40*/  LOP3.LUT R9, R9, R8.reuse, RZ, 0x3c, !PT ;  /* 0x0000000809097212 */ /* 0x080fe200078e3cff */
[----:B------:R-:W-:Y:S01]  /*0b50*/  IMAD.HI.U32 R11, R11, R15, R10 ;  /* 0x0000000f0b0b7227 */ /* 0x000fe200078e000a */
[----:B------:R-:W-:Y:S02]  /*0b60*/  IADD3 R10, R2, 0x7, RZ ;  /* 0x00000007020a7810 */ /* 0x000fe40007ffe0ff */
[----:B------:R-:W-:Y:S01]  /*0b70*/  ISETP.GE.AND P2, PT, R9, RZ, PT ;  /* 0x000000ff0900720c */ /* 0x000fe20003f46270 */
[----:B------:R-:W-:Y:S01]  /*0b80*/  IMAD.MOV.U32 R15, RZ, RZ, R14 ;  /* 0x000000ffff0f7224 */ /* 0x000fe200078e000e */
[----:B------:R-:W-:-:S03]  /*0b90*/  LOP3.LUT R9, RZ, R8, RZ, 0x33, !PT ;  /* 0x00000008ff097212 */ /* 0x000fc600078e33ff */
        /* <DEDUP_REMOVED lines=13> */
[----:B------:R-:W-:-:S05]  /*0c70*/  @!P2 IMAD.MOV R13, RZ, RZ, -R13 ;  /* 0x000000ffff0da224 */ /* 0x000fca00078e0a0d */
[----:B------:R-:W-:-:S05]  /*0c80*/  SEL R10, R9, R13, !P1 ;  /* 0x0000000d090a7207 */ /* 0x000fca0004800000 */
[----:B------:R-:W-:Y:S05]  /*0c90*/  @P0 BRA `(.L_x_24821) ;  /* 0x0000000c00280947 */ /* 0x000fea0003800000 */
[C---:B------:R-:W-:Y:S01]  /*0ca0*/  SHF.L.U32 R17, R5.reuse, 0x1, RZ ;  /* 0x0000000105117819 */ /* 0x040fe200000006ff */
[----:B------:R-:W-:Y:S01]  /*0cb0*/  ULDC.64 UR4, c[0x0][0x238] ;  /* 0x00008e0000047ab9 */ /* 0x000fe20000000a00 */
[----:B------:R-:W-:Y:S01]  /*0cc0*/  SHF.R.S32.HI R9, RZ, 0x1f, R12 ;  /* 0x0000001fff097819 */ /* 0x000fe2000001140c */
[----:B------:R-:W-:Y:S01]  /*0cd0*/  VIADD R15, R5, 0xc ;  /* 0x0000000c050f7836 */ /* 0x000fe20000000000 */
[----:B------:R-:W-:Y:S01]  /*0ce0*/  SHF.R.S32.HI R6, RZ, 0x1f, R17 ;  /* 0x0000001fff067819 */ /* 0x000fe20000011411 */
[----:B------:R-:W0:Y:S01]  /*0cf0*/  LDC R28, c[0x0][0x25c] ;  /* 0x00009700ff1c7b82 */ /* 0x000e220000000800 */
[----:B------:R-:W-:Y:S01]  /*0d00*/  IADD3 R19, P0, R29, R23, RZ ;  /* 0x000000171d137210 */ /* 0x000fe20007f1e0ff */
[----:B------:R-:W-:Y:S01]  /*0d10*/  ULDC UR8, c[0x0][0x27c] ;  /* 0x00009f0000087ab9 */ /* 0x000fe20000000800 */
[----:B------:R-:W-:Y:S01]  /*0d20*/  LEA.HI R6, R6, R17, RZ, 0x3 ;  /* 0x0000001106067211 */ /* 0x000fe200078f18ff */
[----:B------:R-:W-:Y:S01]  /*0d30*/  VIADD R26, R10, -UR8 ;  /* 0x800000080a1a7c36 */ /* 0x000fe20008000000 */
[----:B------:R-:W-:-:S02]  /*0d40*/  LEA.HI R9, R9, R12, RZ, 0x3 ;  /* 0x0000000c09097211 */ /* 0x000fc400078f18ff */
[----:B------:R-:W-:Y:S02]  /*0d50*/  LOP3.LUT R6, R6, 0xfffffff8, RZ, 0xc0, !PT ;  /* 0xfffffff806067812 */ /* 0x000fe400078ec0ff */
[----:B------:R-:W-:Y:S02]  /*0d60*/  LEA.HI.X.SX32 R8, R29, R21, 0x1, P0 ;  /* 0x000000151d087211 */ /* 0x000fe400000f0eff */
[----:B------:R-:W-:Y:S01]  /*0d70*/  LEA R18, P0, R19, UR4, 0x2 ;  /* 0x0000000413127c11 */ /* 0x000fe2000f8010ff */
[----:B------:R-:W-:Y:S01]  /*0d80*/  IMAD.IADD R17, R17, 0x1, -R6 ;  /* 0x0000000111117824 */ /* 0x000fe200078e0a06 */
[----:B------:R-:W-:Y:S01]  /*0d90*/  LOP3.LUT R9, R9, 0xfffffff8, RZ, 0xc0, !PT ;  /* 0xfffffff809097812 */ /* 0x000fe200078ec0ff */
[----:B------:R-:W-:Y:S01]  /*0da0*/  VIADD R6, R5, 0x4 ;  /* 0x0000000405067836 */ /* 0x000fe20000000000 */
[----:B------:R-:W-:Y:S01]  /*0db0*/  LEA.HI.X R19, R19, UR5, R8, 0x2, P0 ;  /* 0x0000000513137c11 */ /* 0x000fe200080f1408 */
[----:B------:R-:W1:Y:S01]  /*0dc0*/  S2UR UR5, SR_CgaCtaId ;  /* 0x00000000000579c3 */ /* 0x000e620000008800 */
[----:B------:R-:W-:Y:S01]  /*0dd0*/  IADD3 R13, R5, 0x8, RZ ;  /* 0x00000008050d7810 */ /* 0x000fe20007ffe0ff */
[----:B------:R-:W-:Y:S01]  /*0de0*/  IMAD.IADD R12, R12, 0x1, -R9 ;  /* 0x000000010c0c7824 */ /* 0x000fe200078e0a09 */
[----:B------:R-:W-:Y:S01]  /*0df0*/  SHF.R.S32.HI R9, RZ, 0x1f, R6 ;  /* 0x0000001fff097819 */ /* 0x000fe20000011406 */
[----:B------:R-:W-:Y:S01]  /*0e00*/  IMAD.SHL.U32 R20, R6, 0x2, RZ ;  /* 0x0000000206147824 */ /* 0x000fe200078e00ff */
[----:B------:R-:W-:Y:S01]  /*0e10*/  SHF.R.S32.HI R14, RZ, 0x1f, R13 ;  /* 0x0000001fff0e7819 */ /* 0x000fe2000001140d */
[----:B------:R-:W-:Y:S01]  /*0e20*/  IMAD.SHL.U32 R24, R13, 0x2, RZ ;  /* 0x000000020d187824 */ /* 0x000fe200078e00ff */
[----:B------:R-:W-:Y:S01]  /*0e30*/  LEA.HI R8, R9, R6, RZ, 0x2 ;  /* 0x0000000609087211 */ /* 0x000fe200078f10ff */
[----:B------:R-:W-:Y:S01]  /*0e40*/  ULDC UR4, c[0x0][0x260] ;  /* 0x0000980000047ab9 */ /* 0x000fe20000000800 */
[----:B------:R-:W-:Y:S01]  /*0e50*/  LEA.HI R9, R14, R13, RZ, 0x2 ;  /* 0x0000000d0e097211 */ /* 0x000fe200078f10ff */
[----:B------:R-:W-:Y:S01]  /*0e60*/  IMAD R6, R7, UR4, RZ ;  /* 0x0000000407067c24 */ /* 0x000fe2000f8e02ff */
[----:B------:R-:W-:Y:S01]  /*0e70*/  SHF.L.U32 R14, R15, 0x1, RZ ;  /* 0x000000010f0e7819 */ /* 0x000fe200000006ff */
[----:B------:R-:W-:Y:S01]  /*0e80*/  UMOV UR4, 0x400 ;  /* 0x0000040000047882 */ /* 0x000fe20000000000 */
[----:B------:R-:W-:Y:S01]  /*0e90*/  SHF.R.S32.HI R25, RZ, 0x1f, R24 ;  /* 0x0000001fff197819 */ /* 0x000fe20000011418 */
[----:B------:R-:W-:Y:S01]  /*0ea0*/  IMAD.SHL.U32 R47, R12, 0x8, RZ ;  /* 0x000000080c2f7824 */ /* 0x000fe200078e00ff */
[----:B------:R-:W-:Y:S01]  /*0eb0*/  SHF.R.S32.HI R27, RZ, 0x1f, R14 ;  /* 0x0000001fff1b7819 */ /* 0x000fe2000001140e */
[----:B------:R-:W-:Y:S01]  /*0ec0*/  IMAD.SHL.U32 R9, R9, 0x10, RZ ;  /* 0x0000001009097824 */ /* 0x000fe200078e00ff */
[----:B------:R-:W-:Y:S01]  /*0ed0*/  LEA.HI R25, R25, R24, RZ, 0x3 ;  /* 0x0000001819197211 */ /* 0x000fe200078f18ff */
[----:B------:R-:W-:Y:S01]  /*0ee0*/  IMAD R34, R29, 0x8, R12 ;  /* 0x000000081d227824 */ /* 0x000fe200078e020c */
[----:B------:R-:W-:-:S02]  /*0ef0*/  SHF.R.S32.HI R22, RZ, 0x1f, R15 ;  /* 0x0000001fff167819 */ /* 0x000fc4000001140f */
[----:B------:R-:W-:Y:S02]  /*0f00*/  LEA.HI R27, R27, R14, RZ, 0x3 ;  /* 0x0000000e1b1b7211 */ /* 0x000fe400078f18ff */
[----:B------:R-:W-:Y:S01]  /*0f10*/  LOP3.LUT R25, R25, 0xfffffff8, RZ, 0xc0, !PT ;  /* 0xfffffff819197812 */ /* 0x000fe200078ec0ff */
[----:B-1----:R-:W-:Y:S01]  /*0f20*/  ULEA UR12, UR5, UR4, 0x18 ;  /* 0x00000004050c7291 */ /* 0x002fe2000f8ec03f */
[----:B------:R-:W-:Y:S01]  /*0f30*/  LEA.HI R13, R22, R15, RZ, 0x2 ;  /* 0x0000000f160d7211 */ /* 0x000fe200078f10ff */
[----:B------:R-:W-:Y:S01]  /*0f40*/  UIADD3 UR4, UR4, 0x60, URZ ;  /* 0x0000006004047890 */ /* 0x000fe2000fffe03f */
[----:B------:R-:W-:Y:S01]  /*0f50*/  LOP3.LUT R27, R27, 0xfffffff8, RZ, 0xc0, !PT ;  /* 0xfffffff81b1b7812 */ /* 0x000fe200078ec0ff */
[----:B------:R-:W-:Y:S01]  /*0f60*/  IMAD.IADD R24, R24, 0x1, -R25 ;  /* 0x0000000118187824 */ /* 0x000fe200078e0a19 */
[----:B------:R-:W-:Y:S01]  /*0f70*/  SHF.R.S32.HI R15, RZ, 0x1f, R20 ;  /* 0x0000001fff0f7819 */ /* 0x000fe20000011414 */
[----:B------:R-:W-:Y:S01]  /*0f80*/  ULEA UR4, UR5, UR4, 0x18 ;  /* 0x0000000405047291 */ /* 0x000fe2000f8ec03f */
[----:B------:R-:W-:Y:S01]  /*0f90*/  IADD3 R25, R14, -R27, RZ ;  /* 0x8000001b0e197210 */ /* 0x000fe20007ffe0ff */
[----:B------:R-:W-:Y:S01]  /*0fa0*/  IMAD.SHL.U32 R27, R29, 0x8, RZ ;  /* 0x000000081d1b7824 */ /* 0x000fe200078e00ff */
[----:B------:R-:W-:Y:S01]  /*0fb0*/  LEA.HI R15, R15, R20, RZ, 0x3 ;  /* 0x000000140f0f7211 */ /* 0x000fe200078f18ff */
[----:B------:R-:W-:Y:S01]  /*0fc0*/  IMAD.SHL.U32 R13, R13, 0x10, RZ ;  /* 0x000000100d0d7824 */ /* 0x000fe200078e00ff */
[----:B------:R-:W-:-:S02]  /*0fd0*/  SHF.R.S32.HI R31, RZ, 0x1f, R47 ;  /* 0x0000001fff1f7819 */ /* 0x000fc4000001142f */
[----:B------:R-:W-:Y:S02]  /*0fe0*/  LOP3.LUT R15, R15, 0xfffffff8, RZ, 0xc0, !PT ;  /* 0xfffffff80f0f7812 */ /* 0x000fe400078ec0ff */
[----:B------:R-:W-:Y:S02]  /*0ff0*/  IADD3 R46, P0, R6, R47, RZ ;  /* 0x0000002f062e7210 */ /* 0x000fe40007f1e0ff */
[----:B------:R-:W-:Y:S01]  /*1000*/  SHF.L.U32 R8, R8, 0x4, RZ ;  /* 0x0000000408087819 */ /* 0x000fe200000006ff */
[----:B------:R-:W-:Y:S01]  /*1010*/  IMAD.IADD R20, R20, 0x1, -R15 ;  /* 0x0000000114147824 */ /* 0x000fe200078e0a0f */
[----:B------:R-:W-:Y:S02]  /*1020*/  IADD3 R33, R12, R27, RZ ;  /* 0x0000001b0c217210 */ /* 0x000fe40007ffe0ff */
[----:B------:R-:W-:Y:S01]  /*1030*/  LEA.HI.X.SX32 R47, R6, R31, 0x1, P0 ;  /* 0x0000001f062f7211 */ /* 0x000fe200000f0eff */
[----:B------:R-:W-:Y:S01]  /*1040*/  IMAD.MOV.U32 R6, RZ, RZ, -0x800001 ;  /* 0xff7fffffff067424 */ /* 0x000fe200078e00ff */
[----:B0-----:R-:W-:-:S02]  /*1050*/  SHF.R.S32.HI R28, RZ, 0x1f, R28 ;  /* 0x0000001fff1c7819 */ /* 0x001fc4000001141c */
[----:B------:R-:W-:Y:S02]  /*1060*/  LEA R30, R5, UR12, 0x4 ;  /* 0x0000000c051e7c11 */ /* 0x000fe4000f8e20ff */
[----:B------:R-:W-:Y:S02]  /*1070*/  LOP3.LUT R31, R8, 0xffffffc0, RZ, 0xc0, !PT ;  /* 0xffffffc0081f7812 */ /* 0x000fe400078ec0ff */
[----:B------:R-:W-:Y:S02]  /*1080*/  LOP3.LUT R35, R9, 0xffffffc0, RZ, 0xc0, !PT ;  /* 0xffffffc009237812 */ /* 0x000fe400078ec0ff */
[----:B------:R-:W-:Y:S02]  /*1090*/  LOP3.LUT R32, R13, 0xffffffc0, RZ, 0xc0, !PT ;  /* 0xffffffc00d207812 */ /* 0x000fe400078ec0ff */
[----:B------:R-:W-:Y:S02]  /*10a0*/  LEA R34, R34, UR4, 0x2 ;  /* 0x0000000422227c11 */ /* 0x000fe4000f8e10ff */
[----:B------:R-:W-:-:S07]  /*10b0*/  IADD3 R36, -R2, 0x1, R33 ;  /* 0x0000000102247810 */ /* 0x000fce0007ffe121 */
.L_x_24826:
[----:B------:R-:W0:Y:S01]  /*10c0*/  LDC R38, c[0x0][0x280] ;  /* 0x0000a000ff267b82 */ /* 0x000e220000000800 */
[----:B------:R-:W-:Y:S01]  /*10d0*/  IABS R13, R27 ;  /* 0x0000001b000d7213 */ /* 0x000fe20000000000 */
[----:B------:R-:W-:Y:S01]  /*10e0*/  IMAD.U32 R8, RZ, RZ, UR14 ;  /* 0x0000000eff087e24 */ /* 0x000fe2000f8e00ff */
[----:B------:R-:W-:Y:S03]  /*10f0*/  BSSY B1, `(.L_x_24822) ;  /* 0x000007b000017945 */ /* 0x000fe60003800000 */
[----:B------:R-:W-:Y:S01]  /*1100*/  IMAD.HI.U32 R9, R11, R13, RZ ;  /* 0x0000000d0b097227 */ /* 0x000fe200078e00ff */
[----:B------:R-:W-:-:S03]  /*1110*/  IABS R22, R8 ;  /* 0x0000000800167213 */ /* 0x000fc60000000000 */
[----:B------:R-:W-:-:S04]  /*1120*/  IMAD.MOV R12, RZ, RZ, -R9 ;  /* 0x000000ffff0c7224 */ /* 0x000fc800078e0a09 */
[----:B------:R-:W-:Y:S01]  /*1130*/  IMAD R13, R22, R12, R13 ;  /* 0x0000000c160d7224 */ /* 0x000fe200078e020d */
[----:B------:R-:W-:-:S04]  /*1140*/  LOP3.LUT R12, R27, R8, RZ, 0x3c, !PT ;  /* 0x000000081b0c7212 */ /* 0x000fc800078e3cff */
[----:B------:R-:W-:Y:S02]  /*1150*/  ISETP.GT.U32.AND P1, PT, R16, R13, PT ;  /* 0x0000000d1000720c */ /* 0x000fe40003f24070 */
[----:B------:R-:W-:Y:S02]  /*1160*/  ISETP.GE.AND P2, PT, R12, RZ, PT ;  /* 0x000000ff0c00720c */ /* 0x000fe40003f46270 */
[----:B0-----:R-:W-:-:S04]  /*1170*/  IABS R14, R38 ;  /* 0x00000026000e7213 */ /* 0x001fc80000000000 */
[----:B------:R-:W0:Y:S05]  /*1180*/  I2F.RP R15, R14 ;  /* 0x0000000e000f7306 */ /* 0x000e2a0000209400 */
[----:B------:R-:W-:Y:S02]  /*1190*/  @!P1 IMAD.IADD R13, R13, 0x1, -R22 ;  /* 0x000000010d0d9824 */ /* 0x000fe400078e0a16 */
[----:B------:R-:W-:Y:S01]  /*11a0*/  @!P1 VIADD R9, R9, 0x1 ;  /* 0x0000000109099836 */ /* 0x000fe20000000000 */
[----:B------:R-:W-:Y:S02]  /*11b0*/  ISETP.NE.AND P1, PT, R8, RZ, PT ;  /* 0x000000ff0800720c */ /* 0x000fe40003f25270 */
[----:B------:R-:W-:Y:S01]  /*11c0*/  ISETP.GE.U32.AND P0, PT, R13, R16, PT ;  /* 0x000000100d00720c */ /* 0x000fe20003f06070 */
[----:B0-----:R-:W0:-:S12]  /*11d0*/  MUFU.RCP R15, R15 ;  /* 0x0000000f000f7308 */ /* 0x001e180000001000 */
[----:B------:R-:W-:-:S04]  /*11e0*/  @P0 VIADD R9, R9, 0x1 ;  /* 0x0000000109090836 */ /* 0x000fc80000000000 */
[----:B------:R-:W-:Y:S01]  /*11f0*/  IMAD.MOV.U32 R12, RZ, RZ, R9 ;  /* 0x000000ffff0c7224 */ /* 0x000fe200078e0009 */
[----:B------:R-:W-:-:S04]  /*1200*/  LOP3.LUT R9, RZ, R8, RZ, 0x33, !PT ;  /* 0x00000008ff097212 */ /* 0x000fc800078e33ff */
[----:B------:R-:W-:Y:S02]  /*1210*/  @!P2 IADD3 R12, -R12, RZ, RZ ;  /* 0x000000ff0c0ca210 */ /* 0x000fe40007ffe1ff */
[----:B0-----:R-:W-:Y:S02]  /*1220*/  IADD3 R13, R15, 0xffffffe, RZ ;  /* 0x0ffffffe0f0d7810 */ /* 0x001fe40007ffe0ff */
[----:B------:R-:W-:Y:S01]  /*1230*/  SEL R15, R9, R12, !P1 ;  /* 0x0000000c090f7207 */ /* 0x000fe20004800000 */
[----:B------:R-:W-:-:S03]  /*1240*/  IMAD.MOV.U32 R12, RZ, RZ, RZ ;  /* 0x000000ffff0c7224 */ /* 0x000fc600078e00ff */
[----:B------:R-:W0:Y:S01]  /*1250*/  F2I.FTZ.U32.TRUNC.NTZ R13, R13 ;  /* 0x0000000d000d7305 */ /* 0x000e22000021f000 */
[----:B------:R-:W-:-:S05]  /*1260*/  IMAD.IADD R37, R3, 0x1, R15 ;  /* 0x0000000103257824 */ /* 0x000fca00078e020f */
[----:B------:R-:W-:Y:S02]  /*1270*/  IABS R40, R37 ;  /* 0x0000002500287213 */ /* 0x000fe40000000000 */
[----:B------:R-:W-:Y:S01]  /*1280*/  ISETP.GE.AND P3, PT, R37, RZ, PT ;  /* 0x000000ff2500720c */ /* 0x000fe20003f66270 */
[----:B0-----:R-:W-:-:S04]  /*1290*/  IMAD.MOV R39, RZ, RZ, -R13 ;  /* 0x000000ffff277224 */ /* 0x001fc800078e0a0d */
[----:B------:R-:W-:-:S04]  /*12a0*/  IMAD R39, R39, R14, RZ ;  /* 0x0000000e27277224 */ /* 0x000fc800078e02ff */
        /* <DEDUP_REMOVED lines=11> */
[----:B------:R-:W-:Y:S02]  /*1360*/  @!P3 IADD3 R13, -R13, RZ, RZ ;  /* 0x000000ff0d0db210 */ /* 0x000fe40007ffe1ff */
[----:B------:R-:W-:-:S04]  /*1370*/  @!P0 LOP3.LUT R13, RZ, R38, RZ, 0x33, !PT ;  /* 0x00000026ff0d8212 */ /* 0x000fc800078e33ff */
[----:B------:R-:W-:-:S13]  /*1380*/  ISETP.NE.AND P0, PT, R13, RZ, PT ;  /* 0x000000ff0d00720c */ /* 0x000fda0003f05270 */
[----:B------:R-:W-:Y:S05]  /*1390*/  @P0 BRA P2, `(.L_x_24823) ;  /* 0x0000000400340947 */ /* 0x000fea0001000000 */
        /* <DEDUP_REMOVED lines=15> */
[----:B------:R-:W-:Y:S01]  /*1490*/  LEA.HI.X.SX32 R40, R17, R12, 0x1, P0 ;  /* 0x0000000c11287211 */ /* 0x000fe200000f0eff */
[----:B------:R0:W2:Y:S01]  /*14a0*/  LDG.E.CONSTANT R42, desc[UR6][R42.64] ;  /* 0x000000062a2a7981 */ /* 0x0000a2000c1e9900 */
[----:B------:R-:W-:Y:S02]  /*14b0*/  SHF.R.S32.HI R38, RZ, 0x1f, R24 ;  /* 0x0000001fff267819 */ /* 0x000fe40000011418 */
[----:B------:R-:W-:Y:S02]  /*14c0*/  IADD3 R13, P3, P4, R24, R14, R35 ;  /* 0x0000000e180d7210 */ /* 0x000fe40007c7e023 */
[----:B------:R-:W-:Y:S02]  /*14d0*/  LEA.HI.X R45, R15, UR11, R40, 0x1, P2 ;  /* 0x0000000b0f2d7c11 */ /* 0x000fe400090f0c28 */
[----:B------:R-:W-:Y:S02]  /*14e0*/  IADD3.X R38, R38, R12, R37, P3, P4 ;  /* 0x0000000c26267210 */ /* 0x000fe40001fe8425 */
[----:B------:R-:W-:Y:S01]  /*14f0*/  LEA R48, P0, R13, UR10, 0x1 ;  /* 0x0000000a0d307c11 */ /* 0x000fe2000f8008ff */
[----:B------:R-:W3:Y:S01]  /*1500*/  LDG.E.CONSTANT R39, desc[UR6][R44.64] ;  /* 0x000000062c277981 */ /* 0x000ee2000c1e9900 */
[----:B------:R-:W-:-:S02]  /*1510*/  IADD3 R14, P5, P6, R25, R14, R32 ;  /* 0x0000000e190e7210 */ /* 0x000fc40007ebe020 */
[----:B------:R-:W-:Y:S02]  /*1520*/  SHF.R.S32.HI R15, RZ, 0x1f, R25 ;  /* 0x0000001fff0f7819 */ /* 0x000fe40000011419 */
[----:B------:R-:W-:Y:S02]  /*1530*/  SHF.R.S32.HI R37, RZ, 0x1f, R32 ;  /* 0x0000001fff257819 */ /* 0x000fe40000011420 */
[----:B------:R-:W-:Y:S02]  /*1540*/  LEA.HI.X R49, R13, UR11, R38, 0x1, P0 ;  /* 0x0000000b0d317c11 */ /* 0x000fe400080f0c26 */
[----:B------:R-:W-:Y:S02]  /*1550*/  IADD3.X R15, R15, R12, R37, P5, P6 ;  /* 0x0000000c0f0f7210 */ /* 0x000fe40002fec425 */
[C---:B------:R-:W-:Y:S01]  /*1560*/  LEA R50, P0, R14.reuse, UR10, 0x1 ;  /* 0x0000000a0e327c11 */ /* 0x040fe2000f8008ff */
[----:B------:R-:W4:Y:S03]  /*1570*/  LDG.E.CONSTANT R37, desc[UR6][R48.64] ;  /* 0x0000000630257981 */ /* 0x000f26000c1e9900 */
[----:B------:R-:W-:-:S02]  /*1580*/  LEA.HI.X R51, R14, UR11, R15, 0x1, P0 ;  /* 0x0000000b0e337c11 */ /* 0x000fc400080f0c0f */
[----:B------:R-:W1:Y:S04]  /*1590*/  LDS.128 R12, [R30] ;  /* 0x000000001e0c7984 */ /* 0x000e680000000c00 */
[----:B------:R-:W5:Y:S01]  /*15a0*/  LDG.E.CONSTANT R38, desc[UR6][R50.64] ;  /* 0x0000000632267981 */ /* 0x000f62000c1e9900 */
[----:B------:R-:W-:Y:S01]  /*15b0*/  UMOV UR4, 0xffffffff ;  /* 0xffffffff00047882 */ /* 0x000fe20000000000 */
[----:B------:R-:W-:Y:S01]  /*15c0*/  FSETP.NEU.FTZ.AND P0, PT, R4, RZ, PT ;  /* 0x000000ff0400720b */ /* 0x000fe20003f1d000 */
[--C-:B-1----:R-:W-:Y:S02]  /*15d0*/  HADD2.F32 R40, -RZ, R13.reuse.H0_H0 ;  /* 0x2000000dff287230 */ /* 0x102fe40000004100 */
[----:B0-----:R-:W-:Y:S02]  /*15e0*/  HADD2.F32 R43, -RZ, R12.H0_H0 ;  /* 0x2000000cff2b7230 */ /* 0x001fe40000004100 */
[----:B------:R-:W-:-:S02]  /*15f0*/  HADD2.F32 R13, -RZ, R13.H1_H1 ;  /* 0x3000000dff0d7230 */ /* 0x000fc40000004100 */
[----:B------:R-:W-:Y:S02]  /*1600*/  HADD2.F32 R12, -RZ, R12.H1_H1 ;  /* 0x3000000cff0c7230 */ /* 0x000fe40000004100 */
[--C-:B--2---:R-:W-:Y:S02]  /*1610*/  HADD2.F32 R41, -RZ, R42.reuse.H0_H0 ;  /* 0x2000002aff297230 */ /* 0x104fe40000004100 */
[----:B------:R-:W-:-:S03]  /*1620*/  HADD2.F32 R42, -RZ, R42.H1_H1 ;  /* 0x3000002aff2a7230 */ /* 0x000fc60000004100 */
[----:B------:R-:W-:Y:S01]  /*1630*/  FMUL.FTZ R40, R40, R41 ;  /* 0x0000002928287220 */ /* 0x000fe20000410000 */
[----:B---3--:R-:W-:Y:S02]  /*1640*/  HADD2.F32 R44, -RZ, R39.H0_H0 ;  /* 0x20000027ff2c7230 */ /* 0x008fe40000004100 */
[----:B------:R-:W-:-:S03]  /*1650*/  FMUL.FTZ R13, R13, R42 ;  /* 0x0000002a0d0d7220 */ /* 0x000fc60000410000 */
[----:B------:R-:W-:Y:S01]  /*1660*/  FFMA.FTZ R40, R43, R44, R40 ;  /* 0x0000002c2b287223 */ /* 0x000fe20000010028 */
[----:B------:R-:W-:Y:S02]  /*1670*/  HADD2.F32 R43, -RZ, R39.H1_H1 ;  /* 0x30000027ff2b7230 */ /* 0x000fe40000004100 */
[--C-:B------:R-:W-:Y:S02]  /*1680*/  HADD2.F32 R41, -RZ, R14.reuse.H0_H0 ;  /* 0x2000000eff297230 */ /* 0x100fe40000004100 */
[----:B------:R-:W-:Y:S02]  /*1690*/  HADD2.F32 R14, -RZ, R14.H1_H1 ;  /* 0x3000000eff0e7230 */ /* 0x000fe40000004100 */
[--C-:B----4-:R-:W-:Y:S02]  /*16a0*/  HADD2.F32 R42, -RZ, R37.reuse.H0_H0 ;  /* 0x20000025ff2a7230 */ /* 0x110fe40000004100 */
[----:B------:R-:W-:Y:S01]  /*16b0*/  FFMA.FTZ R13, R12, R43, R13 ;  /* 0x0000002b0c0d7223 */ /* 0x000fe2000001000d */
[----:B------:R-:W-:-:S02]  /*16c0*/  HADD2.F32 R37, -RZ, R37.H1_H1 ;  /* 0x30000025ff257230 */ /* 0x000fc40000004100 */
[--C-:B------:R-:W-:Y:S02]  /*16d0*/  HADD2.F32 R39, -RZ, R15.reuse.H0_H0 ;  /* 0x2000000fff277230 */ /* 0x100fe40000004100 */
[----:B------:R-:W-:Y:S01]  /*16e0*/  FFMA.FTZ R40, R41, R42, R40 ;  /* 0x0000002a29287223 */ /* 0x000fe20000010028 */
[----:B------:R-:W-:Y:S02]  /*16f0*/  HADD2.F32 R15, -RZ, R15.H1_H1 ;  /* 0x3000000fff0f7230 */ /* 0x000fe40000004100 */
[----:B------:R-:W-:Y:S01]  /*1700*/  FFMA.FTZ R14, R14, R37, R13 ;  /* 0x000000250e0e7223 */ /* 0x000fe2000001000d */
[--C-:B-----5:R-:W-:Y:S02]  /*1710*/  HADD2.F32 R12, -RZ, R38.reuse.H0_H0 ;  /* 0x20000026ff0c7230 */ /* 0x120fe40000004100 */
        /* <DEDUP_REMOVED lines=8> */
.L_x_24868:
        /* <DEDUP_REMOVED lines=13> */
.L_x_24823:
[----:B------:R-:W-:-:S13]  /*1870*/  ISETP.NE.AND P0, PT, R5, RZ, PT ;  /* 0x000000ff0500720c */ /* 0x000fda0003f05270 */
[----:B------:R-:W-:-:S05]  /*1880*/  @!P0 IMAD.MOV.U32 R13, RZ, RZ, -0x800001 ;  /* 0xff7fffffff0d8424 */ /* 0x000fca00078e00ff */
[----:B------:R0:W-:Y:S02]  /*1890*/  @!P0 STS [R34], R13 ;  /* 0x0000000d22008388 */ /* 0x0001e40000000800 */
.L_x_24825:
[----:B------:R-:W-:Y:S05]  /*18a0*/  BSYNC B1 ;  /* 0x0000000000017941 */ /* 0x000fea0003800000 */
.L_x_24822:
[----:B------:R-:W-:Y:S01]  /*18b0*/  VIADD R29, R29, 0x4 ;  /* 0x000000041d1d7836 */ /* 0x000fe20000000000 */
[----:B------:R-:W-:Y:S01]  /*18c0*/  IADD3 R18, P2, R18, 0x10, RZ ;  /* 0x0000001012127810 */ /* 0x000fe20007f5e0ff */
[----:B------:R-:W-:Y:S01]  /*18d0*/  VIADD R36, R36, 0x20 ;  /* 0x0000002024247836 */ /* 0x000fe20000000000 */
[----:B01----:R-:W-:Y:S01]  /*18e0*/  IADD3 R34, R34, 0x80, RZ ;  /* 0x0000008022227810 */ /* 0x003fe20007ffe0ff */
[----:B------:R-:W-:Y:S01]  /*18f0*/  VIADD R33, R33, 0x20 ;  /* 0x0000002021217836 */ /* 0x000fe20000000000 */
[----:B------:R-:W-:Y:S01]  /*1900*/  ISETP.GE.AND P0, PT, R29, R0, PT ;  /* 0x000000001d00720c */ /* 0x000fe20003f06270 */
[----:B------:R-:W-:Y:S01]  /*1910*/  VIADD R27, R27, 0x20 ;  /* 0x000000201b1b7836 */ /* 0x000fe20000000000 */
[----:B------:R-:W-:-:S11]  /*1920*/  IADD3.X R19, RZ, R19, RZ, P2, !PT ;  /* 0x00000013ff137210 */ /* 0x000fd600017fe4ff */
[----:B------:R-:W-:Y:S05]  /*1930*/  @!P0 BRA `(.L_x_24826) ;  /* 0xfffffff400e08947 */ /* 0x000fea000383ffff */
.L_x_24821:
[----:B------:R-:W-:Y:S05]  /*1940*/  BSYNC B0 ;  /* 0x0000000000007941 */ /* 0x000fea0003800000 */
.L_x_24820:
        /* <DEDUP_REMOVED lines=13> */
.L_x_24873:
        /* <DEDUP_REMOVED lines=16> */
[----:B------:R-:W-:-:S04]  /*1b20*/  @!P0 MOV R6, 0x400 ;  /* 0x0000040000068802 */ /* 0x000fc80000000f00 */
[----:B------:R-:W-:-:S04]  /*1b30*/  @!P0 IADD3 R6, R6, 0x40, RZ ;  /* 0x0000004006068810 */ /* 0x000fc80007ffe0ff */
[----:B-1----:R-:W-:-:S05]  /*1b40*/  @!P0 LEA R6, R11, R6, 0x18 ;  /* 0x000000060b068211 */ /* 0x002fca00078ec0ff */
[----:B0-----:R-:W-:-:S05]  /*1b50*/  @!P0 IMAD R13, R5, 0x4, R6 ;  /* 0x00000004050d8824 */ /* 0x001fca00078e0206 */
[----:B------:R0:W1:Y:S02]  /*1b60*/  @!P0 LDS R12, [R13] ;  /* 0x000000000d0c8984 */ /* 0x0000640000000800 */
[----:B0-----:R-:W-:Y:S02]  /*1b70*/  HFMA2.MMA R13, -RZ, RZ, 0, 0 ;  /* 0x00000000ff0d7435 */ /* 0x001fe400000001ff */
        /* <DEDUP_REMOVED lines=17> */
[----:B------:R-:W-:-:S12]  /*1c90*/  IMAD.MOV.U32 R13, RZ, RZ, RZ ;  /* 0x000000ffff0d7224 */ /* 0x000fd800078e00ff */
        /* <DEDUP_REMOVED lines=8> */
.L_x_24832:
        /* <DEDUP_REMOVED lines=11> */
.L_x_24831:
[----:B------:R-:W-:Y:S05]  /*1dd0*/  BSYNC B1 ;  /* 0x0000000000017941 */ /* 0x000fea0003800000 */
.L_x_24830:
        /* <DEDUP_REMOVED lines=14> */
.L_x_24835:
        /* <DEDUP_REMOVED lines=100> */
.L_x_24834:
[----:B------:R-:W-:Y:S05]  /*2500*/  BSYNC B1 ;  /* 0x0000000000017941 */ /* 0x000fea0003800000 */
.L_x_24833:
        /* <DEDUP_REMOVED lines=55> */
.L_x_24837:
[----:B------:R-:W-:Y:S05]  /*2880*/  BSYNC B1 ;  /* 0x0000000000017941 */ /* 0x000fea0003800000 */
.L_x_24836:
        /* <DEDUP_REMOVED lines=26> */
.L_x_24829:
[----:B------:R-:W-:Y:S05]  /*2a30*/  BSYNC B0 ;  /* 0x0000000000007941 */ /* 0x000fea0003800000 */
.L_x_24828:
        /* <DEDUP_REMOVED lines=51> */
.L_x_24842:
        /* <DEDUP_REMOVED lines=8> */
.L_x_24841:
[----:B------:R-:W-:Y:S05]  /*2df0*/  BSYNC B1 ;  /* 0x0000000000017941 */ /* 0x000fea0003800000 */
.L_x_24840:
        /* <DEDUP_REMOVED lines=14> */
.L_x_24845:
        /* <DEDUP_REMOVED lines=52> */
.L_x_24844:
[----:B------:R-:W-:Y:S05]  /*3220*/  BSYNC B1 ;  /* 0x0000000000017941 */ /* 0x000fea0003800000 */
.L_x_24843:
        /* <DEDUP_REMOVED lines=31> */
.L_x_24847:
[----:B------:R-:W-:Y:S05]  /*3420*/  BSYNC B1 ;  /* 0x0000000000017941 */ /* 0x000fea0003800000 */
.L_x_24846:
        /* <DEDUP_REMOVED lines=14> */
.L_x_24839:
[----:B------:R-:W-:Y:S05]  /*3510*/  BSYNC B0 ;  /* 0x0000000000007941 */ /* 0x000fea0003800000 */
.L_x_24838:
[----:B-1----:R-:W-:Y:S01]  /*3520*/  SHF.R.S32.HI R11, RZ, 0x1f, R4 ;  /* 0x0000001fff0b7819 */ /* 0x002fe20000011404 */
[----:B------:R-:W-:Y:S01]  /*3530*/  BAR.SYNC.DEFER_BLOCKING 0x0 ;  /* 0x0000000000007b1d */ /* 0x000fe20000010000 */
[----:B------:R-:W-:Y:S02]  /*3540*/  HFMA2.MMA R26, -RZ, RZ, 0, 0 ;  /* 0x00000000ff1a7435 */ /* 0x000fe400000001ff */
[----:B0-----:R-:W-:-:S03]  /*3550*/  LEA.HI R6, R11, R4, RZ, 0x5 ;  /* 0x000000040b067211 */ /* 0x001fc600078f28ff */
[----:B------:R-:W-:Y:S01]  /*3560*/  ULDC UR10, c[0x0][0x25c] ;  /* 0x00009700000a7ab9 */ /* 0x000fe20000000800 */
[----:B------:R-:W-:Y:S01]  /*3570*/  SHF.R.S32.HI R6, RZ, 0x5, R6 ;  /* 0x00000005ff067819 */ /* 0x000fe20000011406 */
[----:B------:R-:W-:Y:S01]  /*3580*/  ULDC.64 UR12, c[0x0][0x228] ;  /* 0x00008a00000c7ab9 */ /* 0x000fe20000000a00 */
[----:B------:R-:W-:Y:S02]  /*3590*/  BSSY B0, `(.L_x_24848) ;  /* 0x0000184000007945 */ /* 0x000fe40003800000 */
[----:B------:R-:W-:-:S13]  /*35a0*/  ISETP.GE.AND P0, PT, R6, R0, PT ;  /* 0x000000000600720c */ /* 0x000fda0003f06270 */
[----:B------:R-:W-:Y:S05]  /*35b0*/  @P0 BRA `(.L_x_24849) ;  /* 0x0000001800040947 */ /* 0x000fea0003800000 */
[----:B------:R-:W-:Y:S01]  /*35c0*/  LOP3.LUT R29, RZ, R6, RZ, 0x33, !PT ;  /* 0x00000006ff1d7212 */ /* 0x000fe200078e33ff */
[----:B------:R-:W0:Y:S01]  /*35d0*/  LDC R11, c[0x0][0x25c] ;  /* 0x00009700ff0b7b82 */ /* 0x000e220000000800 */
[----:B------:R-:W-:Y:S01]  /*35e0*/  ULDC UR4, c[0x0][0x260] ;  /* 0x0000980000047ab9 */ /* 0x000fe20000000800 */
[----:B------:R-:W-:Y:S01]  /*35f0*/  IMAD.SHL.U32 R24, R5, 0x8, RZ ;  /* 0x0000000805187824 */ /* 0x000fe200078e00ff */
[----:B------:R-:W-:Y:S01]  /*3600*/  BSSY B1, `(.L_x_24850) ;  /* 0x000008b000017945 */ /* 0x000fe20003800000 */
[----:B------:R-:W-:Y:S01]  /*3610*/  IMAD.IADD R29, R29, 0x1, R0 ;  /* 0x000000011d1d7824 */ /* 0x000fe200078e0200 */
[----:B------:R-:W-:Y:S01]  /*3620*/  MOV R26, RZ ;  /* 0x000000ff001a7202 */ /* 0x000fe20000000f00 */
[----:B------:R-:W-:Y:S01]  /*3630*/  IMAD R12, R7, UR4, RZ ;  /* 0x00000004070c7c24 */ /* 0x000fe2000f8e02ff */
[----:B------:R-:W-:Y:S01]  /*3640*/  SHF.R.S32.HI R7, RZ, 0x1f, R24 ;  /* 0x0000001fff077819 */ /* 0x000fe20000011418 */
[----:B------:R-:W-:Y:S01]  /*3650*/  ULDC UR4, c[0x0][0x27c] ;  /* 0x00009f0000047ab9 */ /* 0x000fe20000000800 */
[----:B------:R-:W-:Y:S01]  /*3660*/  LOP3.LUT P0, RZ, R29, 0x4, RZ, 0xc0, !PT ;  /* 0x000000041dff7812 */ /* 0x000fe2000780c0ff */
[----:B------:R-:W-:Y:S01]  /*3670*/  VIADD R27, R0, 0xffffffff ;  /* 0xffffffff001b7836 */ /* 0x000fe20000000000 */
[----:B------:R-:W-:Y:S01]  /*3680*/  IADD3 R24, P2, R12, R24, RZ ;  /* 0x000000180c187210 */ /* 0x000fe20007f5e0ff */
[----:B------:R-:W-:-:S03]  /*3690*/  IMAD.MOV.U32 R28, RZ, RZ, R6 ;  /* 0x000000ffff1c7224 */ /* 0x000fc600078e0006 */
[----:B------:R-:W-:Y:S01]  /*36a0*/  LEA.HI.X.SX32 R25, R12, R7, 0x1, P2 ;  /* 0x000000070c197211 */ /* 0x000fe200010f0eff */
[----:B------:R-:W-:Y:S01]  /*36b0*/  VIADD R7, R10, -UR4 ;  /* 0x800000040a077c36 */ /* 0x000fe20008000000 */
[----:B0-----:R-:W-:-:S05]  /*36c0*/  SHF.R.S32.HI R20, RZ, 0x1f, R11 ;  /* 0x0000001fff147819 */ /* 0x001fca000001140b */
[----:B------:R-:W-:Y:S05]  /*36d0*/  @P0 BRA `(.L_x_24851) ;  /* 0x0000000400f40947 */ /* 0x000fea0003800000 */
[----:B------:R-:W0:Y:S01]  /*36e0*/  I2F.RP R14, R22 ;  /* 0x00000016000e7306 */ /* 0x000e220000209400 */
[----:B------:R-:W1:Y:S01]  /*36f0*/  LDC R10, c[0x0][0x280] ;  /* 0x0000a000ff0a7b82 */ /* 0x000e620000000800 */
[----:B------:R-:W-:Y:S01]  /*3700*/  IMAD.SHL.U32 R31, R6, 0x8, RZ ;  /* 0x00000008061f7824 */ /* 0x000fe200078e00ff */
[----:B------:R-:W-:Y:S01]  /*3710*/  BSSY B2, `(.L_x_24852) ;  /* 0x0000078000027945 */ /* 0x000fe20003800000 */
[----:B------:R-:W-:-:S03]  /*3720*/  HFMA2.MMA R26, -RZ, RZ, 0, 0 ;  /* 0x00000000ff1a7435 */ /* 0x000fc600000001ff */
[----:B------:R-:W-:Y:S02]  /*3730*/  IABS R16, R31 ;  /* 0x0000001f00107213 */ /* 0x000fe40000000000 */
[----:B------:R-:W-:-:S04]  /*3740*/  LOP3.LUT R8, R31, R8, RZ, 0x3c, !PT ;  /* 0x000000081f087212 */ /* 0x000fc800078e3cff */
[----:B------:R-:W-:Y:S01]  /*3750*/  ISETP.GE.AND P3, PT, R8, RZ, PT ;  /* 0x000000ff0800720c */ /* 0x000fe20003f66270 */
[----:B0-----:R-:W0:Y:S01]  /*3760*/  MUFU.RCP R14, R14 ;  /* 0x0000000e000e7308 */ /* 0x001e220000001000 */
[----:B-1----:R-:W-:Y:S01]  /*3770*/  IABS R17, R10 ;  /* 0x0000000a00117213 */ /* 0x002fe20000000000 */
[----:B0-----:R-:W-:-:S06]  /*3780*/  VIADD R12, R14, 0xffffffe ;  /* 0x0ffffffe0e0c7836 */ /* 0x001fcc0000000000 */
[----:B------:R0:W1:Y:S02]  /*3790*/  F2I.FTZ.U32.TRUNC.NTZ R13, R12 ;  /* 0x0000000c000d7305 */ /* 0x000064000021f000 */
[----:B0-----:R-:W-:Y:S01]  /*37a0*/  IMAD.MOV.U32 R12, RZ, RZ, RZ ;  /* 0x000000ffff0c7224 */ /* 0x001fe200078e00ff */
[----:B-1----:R-:W-:-:S05]  /*37b0*/  IADD3 R15, RZ, -R13, RZ ;  /* 0x8000000dff0f7210 */ /* 0x002fca0007ffe0ff */
[----:B------:R-:W-:-:S04]  /*37c0*/  IMAD R15, R15, R22, RZ ;  /* 0x000000160f0f7224 */ /* 0x000fc800078e02ff */
[----:B------:R-:W-:-:S04]  /*37d0*/  IMAD.HI.U32 R14, R13, R15, R12 ;  /* 0x0000000f0d0e7227 */ /* 0x000fc800078e000c */
[----:B------:R-:W-:Y:S01]  /*37e0*/  IMAD.MOV.U32 R13, RZ, RZ, R16 ;  /* 0x000000ffff0d7224 */ /* 0x000fe200078e0010 */
[----:B------:R-:W-:-:S03]  /*37f0*/  MOV R16, R17 ;  /* 0x0000001100107202 */ /* 0x000fc60000000f00 */
[----:B------:R-:W-:Y:S01]  /*3800*/  IMAD.HI.U32 R12, R14, R13, RZ ;  /* 0x0000000d0e0c7227 */ /* 0x000fe200078e00ff */
[----:B------:R-:W0:Y:S03]  /*3810*/  I2F.RP R15, R16 ;  /* 0x00000010000f7306 */ /* 0x000e260000209400 */
[----:B------:R-:W-:-:S04]  /*3820*/  IMAD.MOV R14, RZ, RZ, -R12 ;  /* 0x000000ffff0e7224 */ /* 0x000fc800078e0a0c */
[----:B------:R-:W-:-:S05]  /*3830*/  IMAD R13, R22, R14, R13 ;  /* 0x0000000e160d7224 */ /* 0x000fca00078e020d */
[----:B------:R-:W-:Y:S01]  /*3840*/  ISETP.GT.U32.AND P2, PT, R22, R13, PT ;  /* 0x0000000d1600720c */ /* 0x000fe20003f44070 */
[----:B0-----:R-:W0:-:S12]  /*3850*/  MUFU.RCP R15, R15 ;  /* 0x0000000f000f7308 */ /* 0x001e180000001000 */
[----:B------:R-:W-:Y:S01]  /*3860*/  @!P2 IMAD.IADD R13, R13, 0x1, -R22 ;  /* 0x000000010d0da824 */ /* 0x000fe200078e0a16 */
[----:B------:R-:W-:Y:S02]  /*3870*/  @!P2 IADD3 R12, R12, 0x1, RZ ;  /* 0x000000010c0ca810 */ /* 0x000fe40007ffe0ff */
[----:B------:R-:W-:Y:S02]  /*3880*/  ISETP.NE.AND P2, PT, R10, RZ, PT ;  /* 0x000000ff0a00720c */ /* 0x000fe40003f45270 */
[----:B------:R-:W-:Y:S01]  /*3890*/  ISETP.GE.U32.AND P0, PT, R13, R22, PT ;  /* 0x000000160d00720c */ /* 0x000fe20003f06070 */
[----:B0-----:R-:W-:-:S06]  /*38a0*/  VIADD R13, R15, 0xffffffe ;  /* 0x0ffffffe0f0d7836 */ /* 0x001fcc0000000000 */
[----:B------:R-:W0:Y:S06]  /*38b0*/  F2I.FTZ.U32.TRUNC.NTZ R13, R13 ;  /* 0x0000000d000d7305 */ /* 0x000e2c000021f000 */
[----:B------:R-:W-:-:S04]  /*38c0*/  @P0 VIADD R12, R12, 0x1 ;  /* 0x000000010c0c0836 */ /* 0x000fc80000000000 */
[----:B------:R-:W-:-:S05]  /*38d0*/  @!P3 IMAD.MOV R12, RZ, RZ, -R12 ;  /* 0x000000ffff0cb224 */ /* 0x000fca00078e0a0c */
[----:B------:R-:W-:Y:S01]  /*38e0*/  SEL R14, R9, R12, !P1 ;  /* 0x0000000c090e7207 */ /* 0x000fe20004800000 */
[----:B0-----:R-:W-:Y:S02]  /*38f0*/  IMAD.MOV R8, RZ, RZ, -R13 ;  /* 0x000000ffff087224 */ /* 0x001fe400078e0a0d */
[----:B------:R-:W-:-:S03]  /*3900*/  IMAD.MOV.U32 R12, RZ, RZ, RZ ;  /* 0x000000ffff0c7224 */ /* 0x000fc600078e00ff */
[----:B------:R-:W-:Y:S01]  /*3910*/  MOV R9, R8 ;  /* 0x0000000800097202 */ /* 0x000fe20000000f00 */
[----:B------:R-:W-:-:S04]  /*3920*/  IMAD.IADD R8, R3, 0x1, R14 ;  /* 0x0000000103087824 */ /* 0x000fc800078e020e */
[----:B------:R-:W-:Y:S01]  /*3930*/  IMAD R9, R9, R16, RZ ;  /* 0x0000001009097224 */ /* 0x000fe200078e02ff */
[----:B------:R-:W-:Y:S02]  /*3940*/  IABS R15, R8 ;  /* 0x00000008000f7213 */ /* 0x000fe40000000000 */
[----:B------:R-:W-:Y:S01]  /*3950*/  ISETP.GE.AND P1, PT, R8, RZ, PT ;  /* 0x000000ff0800720c */ /* 0x000fe20003f26270 */
[----:B------:R-:W-:-:S04]  /*3960*/  IMAD.HI.U32 R9, R13, R9, R12 ;  /* 0x000000090d097227 */ /* 0x000fc800078e000c */
        /* <DEDUP_REMOVED lines=51> */
[-C--:B------:R-:W-:Y:S02]  /*3ca0*/  ISETP.GE.AND P3, PT, R19, R2.reuse, PT ;  /* 0x000000021300720c */ /* 0x080fe40003f66270 */
[C---:B-----5:R-:W-:Y:S02]  /*3cb0*/  SEL R17, R8.reuse, RZ, !P6 ;  /* 0x000000ff08117207 */ /* 0x060fe40007000000 */
        /* <DEDUP_REMOVED lines=18> */
.L_x_24855:
[----:B------:R-:W-:Y:S05]  /*3de0*/  BSYNC B3 ;  /* 0x0000000000037941 */ /* 0x000fea0003800000 */
.L_x_24854:
[----:B-----5:R-:W-:Y:S01]  /*3df0*/  HMUL2 R18, R18, R9 ;  /* 0x0000000912127232 */ /* 0x020fe20000000000 */
[----:B--2---:R-:W-:Y:S02]  /*3e00*/  F2FP.F16.F32.PACK_AB R12, R13, R12 ;  /* 0x0000000c0d0c723e */ /* 0x004fe400000000ff */
        /* <DEDUP_REMOVED lines=8> */
.L_x_24853:
[----:B------:R-:W-:Y:S05]  /*3e90*/  BSYNC B2 ;  /* 0x0000000000027941 */ /* 0x000fea0003800000 */
.L_x_24852:
[----:B------:R-:W-:-:S07]  /*3ea0*/  VIADD R28, R6, 0x4 ;  /* 0x00000004061c7836 */ /* 0x000fce0000000000 */
.L_x_24851:
[----:B------:R-:W-:Y:S05]  /*3eb0*/  BSYNC B1 ;  /* 0x0000000000017941 */ /* 0x000fea0003800000 */
.L_x_24850:
[----:B------:R-:W-:-:S13]  /*3ec0*/  LOP3.LUT P0, RZ, R29, 0xfffffffc, RZ, 0xc0, !PT ;  /* 0xfffffffc1dff7812 */ /* 0x000fda000780c0ff */
[----:B------:R-:W-:Y:S05]  /*3ed0*/  @!P0 BRA `(.L_x_24849) ;  /* 0x0000000c00bc8947 */ /* 0x000fea0003800000 */
[----:B------:R-:W0:Y:S01]  /*3ee0*/  I2F.RP R9, R22 ;  /* 0x0000001600097306 */ /* 0x000e220000209400 */
[----:B------:R-:W1:Y:S01]  /*3ef0*/  S2UR UR5, SR_CgaCtaId ;  /* 0x00000000000579c3 */ /* 0x000e620000008800 */
[----:B------:R-:W-:Y:S01]  /*3f00*/  UMOV UR4, 0x400 ;  /* 0x0000040000047882 */ /* 0x000fe20000000000 */
[----:B------:R-:W-:Y:S01]  /*3f10*/  IADD3 R23, P0, R23, R28, RZ ;  /* 0x0000001c17177210 */ /* 0x000fe20007f1e0ff */
[----:B------:R-:W-:Y:S01]  /*3f20*/  UIADD3 UR4, UR4, 0x60, URZ ;  /* 0x0000006004047890 */ /* 0x000fe2000fffe03f */
[----:B------:R-:W-:Y:S02]  /*3f30*/  ULDC.64 UR8, c[0x0][0x238] ;  /* 0x00008e0000087ab9 */ /* 0x000fe40000000a00 */
[C---:B------:R-:W-:Y:S01]  /*3f40*/  LEA.HI.X.SX32 R8, R28.reuse, R21, 0x1, P0 ;  /* 0x000000151c087211 */ /* 0x040fe200000f0eff */
[----:B------:R-:W-:Y:S01]  /*3f50*/  IMAD.IADD R21, R27, 0x1, -R28 ;  /* 0x000000011b157824 */ /* 0x000fe200078e0a1c */
[----:B------:R-:W-:Y:S01]  /*3f60*/  LEA R10, P0, R23, UR8, 0x2 ;  /* 0x00000008170a7c11 */ /* 0x000fe2000f8010ff */
[----:B------:R-:W-:-:S03]  /*3f70*/  IMAD.SHL.U32 R27, R28, 0x8, RZ ;  /* 0x000000081c1b7824 */ /* 0x000fc600078e00ff */
[----:B------:R-:W-:Y:S01]  /*3f80*/  LEA.HI.X R23, R23, UR9, R8, 0x2, P0 ;  /* 0x0000000917177c11 */ /* 0x000fe200080f1408 */
[----:B0-----:R-:W0:Y:S01]  /*3f90*/  MUFU.RCP R9, R9 ;  /* 0x0000000900097308 */ /* 0x001e220000001000 */
[----:B-1----:R-:W-:-:S06]  /*3fa0*/  ULEA UR4, UR5, UR4, 0x18 ;  /* 0x0000000405047291 */ /* 0x002fcc000f8ec03f */
[----:B------:R-:W-:Y:S01]  /*3fb0*/  LEA R29, R28, UR4, 0x5 ;  /* 0x000000041c1d7c11 */ /* 0x000fe2000f8e28ff */
[----:B0-----:R-:W-:-:S03]  /*3fc0*/  VIADD R36, R9, 0xffffffe ;  /* 0x0ffffffe09247836 */ /* 0x001fc60000000000 */
[----:B------:R-:W-:Y:S01]  /*3fd0*/  IADD3 R29, R29, 0x80, RZ ;  /* 0x000000801d1d7810 */ /* 0x000fe20007ffe0ff */
[----:B------:R0:W1:Y:S02]  /*3fe0*/  F2I.FTZ.U32.TRUNC.NTZ R37, R36 ;  /* 0x0000002400257305 */ /* 0x000064000021f000 */
[----:B0-----:R-:W-:Y:S01]  /*3ff0*/  MOV R36, RZ ;  /* 0x000000ff00247202 */ /* 0x001fe20000000f00 */
[----:B-1----:R-:W-:-:S04]  /*4000*/  IMAD.MOV R11, RZ, RZ, -R37 ;  /* 0x000000ffff0b7224 */ /* 0x002fc800078e0a25 */
[----:B------:R-:W-:-:S04]  /*4010*/  IMAD R9, R11, R22, RZ ;  /* 0x000000160b097224 */ /* 0x000fc800078e02ff */
[----:B------:R-:W-:-:S04]  /*4020*/  IMAD.HI.U32 R36, R37, R9, R36 ;  /* 0x0000000925247227 */ /* 0x000fc800078e0024 */
[----:B------:R-:W-:-:S07]  /*4030*/  IMAD.MOV.U32 R37, RZ, RZ, R22 ;  /* 0x000000ffff257224 */ /* 0x000fce00078e0016 */
.L_x_24864:
[----:B------:R-:W0:Y:S01]  /*4040*/  LDC R34, c[0x0][0x280] ;  /* 0x0000a000ff227b82 */ /* 0x000e220000000800 */
[----:B------:R-:W-:Y:S01]  /*4050*/  IABS R9, R27 ;  /* 0x0000001b00097213 */ /* 0x000fe20000000000 */
[----:B------:R-:W-:Y:S01]  /*4060*/  BSSY B1, `(.L_x_24856) ;  /* 0x0000069000017945 */ /* 0x000fe20003800000 */
[----:B------:R-:W-:-:S03]  /*4070*/  IMAD.MOV.U32 R22, RZ, RZ, R10 ;  /* 0x000000ffff167224 */ /* 0x000fc600078e000a */
[----:B------:R-:W-:Y:S02]  /*4080*/  IMAD.HI.U32 R36, R36, R9, RZ ;  /* 0x0000000924247227 */ /* 0x000fe400078e00ff */
[----:B------:R-:W1:Y:S02]  /*4090*/  LDC R30, c[0x0][0x284] ;  /* 0x0000a100ff1e7b82 */ /* 0x000e640000000800 */
[----:B------:R-:W-:Y:S01]  /*40a0*/  IMAD.MOV R8, RZ, RZ, -R36 ;  /* 0x000000ffff087224 */ /* 0x000fe200078e0a24 */
[----:B0-----:R-:W-:-:S04]  /*40b0*/  IABS R31, R34 ;  /* 0x00000022001f7213 */ /* 0x001fc80000000000 */
[----:B------:R-:W0:Y:S01]  /*40c0*/  I2F.RP R11, R31 ;  /* 0x0000001f000b7306 */ /* 0x000e220000209400 */
[-C--:B-1----:R-:W-:Y:S02]  /*40d0*/  IABS R32, R30.reuse ;  /* 0x0000001e00207213 */ /* 0x082fe40000000000 */
[----:B------:R-:W-:-:S03]  /*40e0*/  LOP3.LUT R33, RZ, R30, RZ, 0x33, !PT ;  /* 0x0000001eff217212 */ /* 0x000fc600078e33ff */
[----:B------:R-:W-:-:S05]  /*40f0*/  IMAD R8, R32, R8, R9 ;  /* 0x0000000820087224 */ /* 0x000fca00078e0209 */
[----:B------:R-:W-:Y:S01]  /*4100*/  ISETP.GT.U32.AND P1, PT, R37, R8, PT ;  /* 0x000000082500720c */ /* 0x000fe20003f24070 */
[----:B0-----:R-:W0:-:S12]  /*4110*/  MUFU.RCP R11, R11 ;  /* 0x0000000b000b7308 */ /* 0x001e180000001000 */
[----:B------:R-:W-:Y:S01]  /*4120*/  @!P1 IMAD.IADD R8, R8, 0x1, -R32 ;  /* 0x0000000108089824 */ /* 0x000fe200078e0a20 */
[----:B------:R-:W-:-:S04]  /*4130*/  @!P1 IADD3 R36, R36, 0x1, RZ ;  /* 0x0000000124249810 */ /* 0x000fc80007ffe0ff */
[----:B------:R-:W-:Y:S01]  /*4140*/  ISETP.GE.U32.AND P0, PT, R8, R37, PT ;  /* 0x000000250800720c */ /* 0x000fe20003f06070 */
[----:B0-----:R-:W-:Y:S01]  /*4150*/  VIADD R9, R11, 0xffffffe ;  /* 0x0ffffffe0b097836 */ /* 0x001fe20000000000 */
[----:B------:R-:W-:-:S04]  /*4160*/  LOP3.LUT R8, R27, R30, RZ, 0x3c, !PT ;  /* 0x0000001e1b087212 */ /* 0x000fc800078e3cff */
[----:B------:R-:W-:Y:S01]  /*4170*/  ISETP.GE.AND P2, PT, R8, RZ, PT ;  /* 0x000000ff0800720c */ /* 0x000fe20003f46270 */
[----:B------:R-:W0:Y:S06]  /*4180*/  F2I.FTZ.U32.TRUNC.NTZ R9, R9 ;  /* 0x0000000900097305 */ /* 0x000e2c000021f000 */
[----:B------:R-:W-:Y:S01]  /*4190*/  @P0 VIADD R36, R36, 0x1 ;  /* 0x0000000124240836 */ /* 0x000fe20000000000 */
[----:B------:R-:W-:-:S05]  /*41a0*/  ISETP.NE.AND P0, PT, R30, RZ, PT ;  /* 0x000000ff1e00720c */ /* 0x000fca0003f05270 */
[----:B------:R-:W-:Y:S02]  /*41b0*/  @!P2 IMAD.MOV R36, RZ, RZ, -R36 ;  /* 0x000000ffff24a224 */ /* 0x000fe400078e0a24 */
[----:B0-----:R-:W-:-:S03]  /*41c0*/  IMAD.MOV R8, RZ, RZ, -R9 ;  /* 0x000000ffff087224 */ /* 0x001fc600078e0a09 */
[----:B------:R-:W-:Y:S01]  /*41d0*/  SEL R36, R33, R36, !P0 ;  /* 0x0000002421247207 */ /* 0x000fe20004000000 */
[----:B------:R-:W-:Y:S02]  /*41e0*/  IMAD R35, R8, R31, RZ ;  /* 0x0000001f08237224 */ /* 0x000fe400078e02ff */
[----:B------:R-:W-:Y:S01]  /*41f0*/  IMAD.MOV.U32 R8, RZ, RZ, RZ ;  /* 0x000000ffff087224 */ /* 0x000fe200078e00ff */
[----:B------:R-:W-:Y:S02]  /*4200*/  IADD3 R11, R3, R36, RZ ;  /* 0x00000024030b7210 */ /* 0x000fe40007ffe0ff */
[----:B------:R-:W-:Y:S01]  /*4210*/  ISETP.LE.AND P3, PT, R36, R7, PT ;  /* 0x000000072400720c */ /* 0x000fe20003f63270 */
[----:B------:R-:W-:Y:S01]  /*4220*/  IMAD.HI.U32 R35, R9, R35, R8 ;  /* 0x0000002309237227 */ /* 0x000fe200078e0008 */
        /* <DEDUP_REMOVED lines=9> */
[----:B------:R-:W-:Y:S02]  /*42c0*/  ISETP.NE.AND P1, PT, R34, RZ, PT ;  /* 0x000000ff2200720c */ /* 0x000fe40003f25270 */
[----:B------:R-:W-:Y:S01]  /*42d0*/  LOP3.LUT R34, RZ, R34, RZ, 0x33, !PT ;  /* 0x00000022ff227212 */ /* 0x000fe200078e33ff */
[----:B------:R-:W-:-:S05]  /*42e0*/  @!P2 IMAD.MOV R8, RZ, RZ, -R8 ;  /* 0x000000ffff08a224 */ /* 0x000fca00078e0a08 */
[----:B------:R-:W-:-:S04]  /*42f0*/  SEL R8, R34, R8, !P1 ;  /* 0x0000000822087207 */ /* 0x000fc80004800000 */
[----:B------:R-:W-:-:S13]  /*4300*/  ISETP.NE.AND P2, PT, R8, RZ, PT ;  /* 0x000000ff0800720c */ /* 0x000fda0003f45270 */
[----:B------:R-:W-:Y:S05]  /*4310*/  @P2 BRA P3, `(.L_x_24857) ;  /* 0x0000000000f42947 */ /* 0x000fea0001800000 */
[----:B------:R-:W2:Y:S01]  /*4320*/  LDG.E.CONSTANT R11, desc[UR6][R22.64] ;  /* 0x00000006160b7981 */ /* 0x000ea2000c1e9900 */
[----:B------:R-:W-:-:S03]  /*4330*/  MOV R9, R25 ;  /* 0x0000001900097202 */ /* 0x000fc60000000f00 */
[----:B------:R-:W0:Y:S04]  /*4340*/  LDS.128 R16, [R29+-0x80] ;  /* 0xffff80001d107984 */ /* 0x000e280000000c00 */
[----:B------:R1:W3:Y:S01]  /*4350*/  LDS.128 R12, [R29+-0x70] ;  /* 0xffff90001d0c7984 */ /* 0x0002e20000000c00 */
[----:B--2---:R-:W-:-:S05]  /*4360*/  SHF.R.S32.HI R8, RZ, 0x1f, R11 ;  /* 0x0000001fff087819 */ /* 0x004fca000001140b */
[----:B------:R-:W-:Y:S02]  /*4370*/  IMAD R10, R8, UR10, RZ ;  /* 0x0000000a080a7c24 */ /* 0x000fe4000f8e02ff */
[----:B------:R-:W-:-:S04]  /*4380*/  IMAD.MOV.U32 R8, RZ, RZ, R24 ;  /* 0x000000ffff087224 */ /* 0x000fc800078e0018 */
[----:B------:R-:W-:-:S04]  /*4390*/  IMAD.WIDE.U32 R8, R11, UR10, R8 ;  /* 0x0000000a0b087c25 */ /* 0x000fc8000f8e0008 */
[----:B------:R-:W-:Y:S01]  /*43a0*/  IMAD R11, R11, R20, R10 ;  /* 0x000000140b0b7224 */ /* 0x000fe200078e020a */
[----:B------:R-:W-:-:S03]  /*43b0*/  LEA R10, P2, R8, UR12, 0x1 ;  /* 0x0000000c080a7c11 */ /* 0x000fc6000f8408ff */
[----:B------:R-:W-:-:S05]  /*43c0*/  IMAD.IADD R9, R9, 0x1, R11 ;  /* 0x0000000109097824 */ /* 0x000fca00078e020b */
[----:B------:R-:W-:-:S06]  /*43d0*/  LEA.HI.X R11, R8, UR13, R9, 0x1, P2 ;  /* 0x0000000d080b7c11 */ /* 0x000fcc00090f0c09 */
[----:B------:R-:W5:Y:S01]  /*43e0*/  LDG.E.128.CONSTANT R8, desc[UR6][R10.64] ;  /* 0x000000060a087981 */ /* 0x000f62000c1e9d00 */
[----:B------:R-:W-:Y:S01]  /*43f0*/  ISETP.NE.AND P2, PT, R21, RZ, PT ;  /* 0x000000ff1500720c */ /* 0x000fe20003f45270 */
[----:B------:R-:W-:Y:S01]  /*4400*/  BSSY B2, `(.L_x_24858) ;  /* 0x0000024000027945 */ /* 0x000fe20003800000 */
[----:B0-----:R-:W-:Y:S02]  /*4410*/  F2FP.F16.F32.PACK_AB R18, R19, R18 ;  /* 0x000000121312723e */ /* 0x001fe400000000ff */
[----:B------:R-:W-:-:S03]  /*4420*/  F2FP.F16.F32.PACK_AB R17, R17, R16 ;  /* 0x000000101111723e */ /* 0x000fc600000000ff */
[----:B------:R-:W-:-:S06]  /*4430*/  IMAD.MOV.U32 R16, RZ, RZ, R18 ;  /* 0x000000ffff107224 */ /* 0x000fcc00078e0012 */
[----:B-1-3--:R-:W-:Y:S05]  /*4440*/  @P2 BRA `(.L_x_24859) ;  /* 0x00000000007c2947 */ /* 0x00afea0003800000 */
        /* <DEDUP_REMOVED lines=8> */
[-C--:B------:R-:W-:Y:S02]  /*44d0*/  ISETP.GE.AND P3, PT, R19, R2.reuse, PT ;  /* 0x000000021300720c */ /* 0x080fe40003f66270 */
[----:B------:R-:W-:Y:S02]  /*44e0*/  IADD3 R19, R27, 0x7, RZ ;  /* 0x000000071b137810 */ /* 0x000fe40007ffe0ff */
[----:B------:R-:W-:Y:S01]  /*44f0*/  ISETP.GE.AND P4, PT, R37, R2, PT ;  /* 0x000000022500720c */ /* 0x000fe20003f86270 */
[----:B------:R-:W-:Y:S01]  /*4500*/  VIADD R37, R27, 0x1 ;  /* 0x000000011b257836 */ /* 0x000fe20000000000 */
[----:B-----5:R-:W-:-:S02]  /*4510*/  SEL R18, R9, RZ, !P5 ;  /* 0x000000ff09127207 */ /* 0x020fc40006800000 */
[-C--:B------:R-:W-:Y:S02]  /*4520*/  ISETP.GE.AND P5, PT, R19, R2.reuse, PT ;  /* 0x000000021300720c */ /* 0x080fe40003fa6270 */
[----:B------:R-:W-:Y:S02]  /*4530*/  SEL R19, R10, RZ, !P6 ;  /* 0x000000ff0a137207 */ /* 0x000fe40007000000 */
[----:B------:R-:W-:Y:S02]  /*4540*/  PRMT R10, R9, 0x7632, R10 ;  /* 0x00007632090a7816 */ /* 0x000fe4000000000a */
[----:B------:R-:W-:Y:S02]  /*4550*/  ISETP.GE.AND P6, PT, R37, R2, PT ;  /* 0x000000022500720c */ /* 0x000fe40003fc6270 */
[C---:B------:R-:W-:Y:S02]  /*4560*/  SEL R39, R11.reuse, RZ, !P4 ;  /* 0x000000ff0b277207 */ /* 0x040fe40006000000 */
        /* <DEDUP_REMOVED lines=13> */
.L_x_24859:
[----:B------:R-:W-:Y:S05]  /*4640*/  BSYNC B2 ;  /* 0x0000000000027941 */ /* 0x000fea0003800000 */
.L_x_24858:
[----:B-----5:R-:W-:Y:S01]  /*4650*/  HMUL2 R9, R16, R9 ;  /* 0x0000000910097232 */ /* 0x020fe20000000000 */
[----:B------:R-:W-:Y:S02]  /*4660*/  F2FP.F16.F32.PACK_AB R12, R13, R12 ;  /* 0x0000000c0d0c723e */ /* 0x000fe400000000ff */
[----:B------:R-:W-:Y:S01]  /*4670*/  F2FP.F16.F32.PACK_AB R14, R15, R14 ;  /* 0x0000000e0f0e723e */ /* 0x000fe200000000ff */
[----:B------:R-:W-:-:S06]  /*4680*/  HFMA2 R9, R17, R8, R9 ;  /* 0x0000000811097231 */ /* 0x000fcc0000000009 */
[----:B------:R-:W-:-:S10]  /*4690*/  HFMA2.MMA R9, R12, R10, R9 ;  /* 0x0000000a0c097235 */ /* 0x000fd40000000009 */
[----:B------:R-:W-:-:S05]  /*46a0*/  HFMA2 R9, R14, R11, R9 ;  /* 0x0000000b0e097231 */ /* 0x000fca0000000009 */
[--C-:B------:R-:W-:Y:S02]  /*46b0*/  HADD2.F32 R8, -RZ, R9.reuse.H0_H0 ;  /* 0x20000009ff087230 */ /* 0x100fe40000004100 */
[----:B------:R-:W-:-:S05]  /*46c0*/  HADD2.F32 R9, -RZ, R9.H1_H1 ;  /* 0x30000009ff097230 */ /* 0x000fca0000004100 */
[----:B------:R-:W-:-:S04]  /*46d0*/  FADD.FTZ R9, R8, R9 ;  /* 0x0000000908097221 */ /* 0x000fc80000010000 */
[----:B------:R-:W-:-:S07]  /*46e0*/  FADD.FTZ R26, R26, R9 ;  /* 0x000000091a1a7221 */ /* 0x000fce0000010000 */
.L_x_24857:
[----:B------:R-:W-:Y:S05]  /*46f0*/  BSYNC B1 ;  /* 0x0000000000017941 */ /* 0x000fea0003800000 */
.L_x_24856:
[----:B------:R-:W0:Y:S01]  /*4700*/  I2F.RP R10, R32 ;  /* 0x00000020000a7306 */ /* 0x000e220000209400 */
[----:B------:R-:W-:Y:S01]  /*4710*/  IADD3 R39, R27, 0x20, RZ ;  /* 0x000000201b277810 */ /* 0x000fe20007ffe0ff */
[----:B------:R-:W-:Y:S01]  /*4720*/  IMAD.MOV.U32 R8, RZ, RZ, RZ ;  /* 0x000000ffff087224 */ /* 0x000fe200078e00ff */
[----:B------:R-:W-:Y:S01]  /*4730*/  MOV R37, R32 ;  /* 0x0000002000257202 */ /* 0x000fe20000000f00 */
[----:B------:R-:W-:Y:S01]  /*4740*/  BSSY B1, `(.L_x_24860) ;  /* 0x0000060000017945 */ /* 0x000fe20003800000 */
[----:B------:R-:W-:Y:S02]  /*4750*/  IABS R12, R39 ;  /* 0x00000027000c7213 */ /* 0x000fe40000000000 */
[----:B------:R-:W-:-:S04]  /*4760*/  LOP3.LUT R30, R39, R30, RZ, 0x3c, !PT ;  /* 0x0000001e271e7212 */ /* 0x000fc800078e3cff */
[----:B------:R-:W-:Y:S01]  /*4770*/  ISETP.GE.AND P4, PT, R30, RZ, PT ;  /* 0x000000ff1e00720c */ /* 0x000fe20003f86270 */
[----:B0-----:R-:W0:Y:S02]  /*4780*/  MUFU.RCP R10, R10 ;  /* 0x0000000a000a7308 */ /* 0x001e240000001000 */
[----:B0-----:R-:W-:-:S06]  /*4790*/  VIADD R11, R10, 0xffffffe ;  /* 0x0ffffffe0a0b7836 */ /* 0x001fcc0000000000 */
[----:B------:R-:W0:Y:S02]  /*47a0*/  F2I.FTZ.U32.TRUNC.NTZ R9, R11 ;  /* 0x0000000b00097305 */ /* 0x000e24000021f000 */
[----:B0-----:R-:W-:-:S04]  /*47b0*/  IMAD.MOV R13, RZ, RZ, -R9 ;  /* 0x000000ffff0d7224 */ /* 0x001fc800078e0a09 */
[----:B------:R-:W-:-:S04]  /*47c0*/  IMAD R13, R13, R32, RZ ;  /* 0x000000200d0d7224 */ /* 0x000fc800078e02ff */
[----:B------:R-:W-:-:S04]  /*47d0*/  IMAD.HI.U32 R36, R9, R13, R8 ;  /* 0x0000000d09247227 */ /* 0x000fc800078e0008 */
[----:B------:R-:W-:-:S04]  /*47e0*/  IMAD.MOV.U32 R9, RZ, RZ, R12 ;  /* 0x000000ffff097224 */ /* 0x000fc800078e000c */
[----:B------:R-:W-:-:S04]  /*47f0*/  IMAD.HI.U32 R8, R36, R9, RZ ;  /* 0x0000000924087227 */ /* 0x000fc800078e00ff */
[----:B------:R-:W-:-:S04]  /*4800*/  IMAD.MOV R10, RZ, RZ, -R8 ;  /* 0x000000ffff0a7224 */ /* 0x000fc800078e0a08 */
[----:B------:R-:W-:-:S05]  /*4810*/  IMAD R10, R32, R10, R9 ;  /* 0x0000000a200a7224 */ /* 0x000fca00078e0209 */
[----:B------:R-:W-:-:S13]  /*4820*/  ISETP.GT.U32.AND P3, PT, R37, R10, PT ;  /* 0x0000000a2500720c */ /* 0x000fda0003f64070 */
[----:B------:R-:W-:Y:S02]  /*4830*/  @!P3 IMAD.IADD R10, R10, 0x1, -R32 ;  /* 0x000000010a0ab824 */ /* 0x000fe400078e0a20 */
[----:B------:R-:W-:-:S03]  /*4840*/  @!P3 VIADD R8, R8, 0x1 ;  /* 0x000000010808b836 */ /* 0x000fc60000000000 */
[----:B------:R-:W-:-:S13]  /*4850*/  ISETP.GE.U32.AND P2, PT, R10, R37, PT ;  /* 0x000000250a00720c */ /* 0x000fda0003f46070 */
[----:B------:R-:W-:-:S05]  /*4860*/  @P2 VIADD R8, R8, 0x1 ;  /* 0x0000000108082836 */ /* 0x000fca0000000000 */
[----:B------:R-:W-:-:S04]  /*4870*/  @!P4 IADD3 R8, -R8, RZ, RZ ;  /* 0x000000ff0808c210 */ /* 0x000fc80007ffe1ff */
[----:B------:R-:W-:-:S05]  /*4880*/  SEL R10, R33, R8, !P0 ;  /* 0x00000008210a7207 */ /* 0x000fca0004000000 */
        /* <DEDUP_REMOVED lines=10> */
[----:B------:R-:W-:-:S05]  /*4930*/  @!P2 IMAD.MOV R8, RZ, RZ, -R8 ;  /* 0x000000ffff08a224 */ /* 0x000fca00078e0a08 */
[----:B------:R-:W-:Y:S02]  /*4940*/  SEL R8, R34, R8, !P1 ;  /* 0x0000000822087207 */ /* 0x000fe40004800000 */
[----:B------:R-:W-:Y:S02]  /*4950*/  ISETP.LE.AND P1, PT, R10, R7, PT ;  /* 0x000000070a00720c */ /* 0x000fe40003f23270 */
[----:B------:R-:W-:-:S13]  /*4960*/  ISETP.NE.AND P0, PT, R8, RZ, PT ;  /* 0x000000ff0800720c */ /* 0x000fda0003f05270 */
[----:B------:R-:W-:Y:S05]  /*4970*/  @P0 BRA P1, `(.L_x_24861) ;  /* 0x0000000000f00947 */ /* 0x000fea0000800000 */
[----:B------:R-:W2:Y:S01]  /*4980*/  LDG.E.CONSTANT R11, desc[UR6][R22.64+0x10] ;  /* 0x00001006160b7981 */ /* 0x000ea2000c1e9900 */
[----:B------:R-:W-:-:S03]  /*4990*/  IMAD.MOV.U32 R9, RZ, RZ, R25 ;  /* 0x000000ffff097224 */ /* 0x000fc600078e0019 */
[----:B------:R-:W0:Y:S04]  /*49a0*/  LDS.128 R16, [R29] ;  /* 0x000000001d107984 */ /* 0x000e280000000c00 */
[----:B------:R1:W3:Y:S01]  /*49b0*/  LDS.128 R12, [R29+0x10] ;  /* 0x000010001d0c7984 */ /* 0x0002e20000000c00 */
[----:B--2---:R-:W-:-:S05]  /*49c0*/  SHF.R.S32.HI R8, RZ, 0x1f, R11 ;  /* 0x0000001fff087819 */ /* 0x004fca000001140b */
[----:B------:R-:W-:Y:S02]  /*49d0*/  IMAD R10, R8, UR10, RZ ;  /* 0x0000000a080a7c24 */ /* 0x000fe4000f8e02ff */
[----:B------:R-:W-:-:S04]  /*49e0*/  IMAD.MOV.U32 R8, RZ, RZ, R24 ;  /* 0x000000ffff087224 */ /* 0x000fc800078e0018 */
[----:B------:R-:W-:-:S04]  /*49f0*/  IMAD.WIDE.U32 R8, R11, UR10, R8 ;  /* 0x0000000a0b087c25 */ /* 0x000fc8000f8e0008 */
[----:B------:R-:W-:Y:S01]  /*4a00*/  IMAD R11, R11, R20, R10 ;  /* 0x000000140b0b7224 */ /* 0x000fe200078e020a */
[----:B------:R-:W-:-:S04]  /*4a10*/  LEA R10, P0, R8, UR12, 0x1 ;  /* 0x0000000c080a7c11 */ /* 0x000fc8000f8008ff */
[----:B------:R-:W-:-:S04]  /*4a20*/  IADD3 R9, R9, R11, RZ ;  /* 0x0000000b09097210 */ /* 0x000fc80007ffe0ff */
[----:B------:R-:W-:-:S06]  /*4a30*/  LEA.HI.X R11, R8, UR13, R9, 0x1, P0 ;  /* 0x0000000d080b7c11 */ /* 0x000fcc00080f0c09 */
[----:B------:R-:W5:Y:S01]  /*4a40*/  LDG.E.128.CONSTANT R8, desc[UR6][R10.64] ;  /* 0x000000060a087981 */ /* 0x000f62000c1e9d00 */
[----:B------:R-:W-:Y:S01]  /*4a50*/  ISETP.NE.AND P0, PT, R21, 0x4, PT ;  /* 0x000000041500780c */ /* 0x000fe20003f05270 */
[----:B------:R-:W-:Y:S01]  /*4a60*/  BSSY B2, `(.L_x_24862) ;  /* 0x0000023000027945 */ /* 0x000fe20003800000 */
[----:B0-----:R-:W-:Y:S02]  /*4a70*/  F2FP.F16.F32.PACK_AB R16, R17, R16 ;  /* 0x000000101110723e */ /* 0x001fe400000000ff */
[----:B------:R-:W-:-:S09]  /*4a80*/  F2FP.F16.F32.PACK_AB R18, R19, R18 ;  /* 0x000000121312723e */ /* 0x000fd200000000ff */
[----:B-1-3--:R-:W-:Y:S05]  /*4a90*/  @P0 BRA `(.L_x_24863) ;  /* 0x00000000007c0947 */ /* 0x00afea0003800000 */
[----:B------:R-:W-:Y:S01]  /*4aa0*/  VIADD R17, R27, 0x21 ;  /* 0x000000211b117836 */ /* 0x000fe20000000000 */
[-C--:B------:R-:W-:Y:S01]  /*4ab0*/  ISETP.GE.AND P6, PT, R39, R2.reuse, PT ;  /* 0x000000022700720c */ /* 0x080fe20003fc6270 */
        /* <DEDUP_REMOVED lines=12> */
[-C--:B------:R-:W-:Y:S02]  /*4b80*/  ISETP.GE.AND P3, PT, R31, R2.reuse, PT ;  /* 0x000000021f00720c */ /* 0x080fe40003f66270 */
[C---:B------:R-:W-:Y:S02]  /*4b90*/  SEL R17, R8.reuse, RZ, !P6 ;  /* 0x000000ff08117207 */ /* 0x040fe40007000000 */
        /* <DEDUP_REMOVED lines=15> */
.L_x_24863:
[----:B------:R-:W-:Y:S05]  /*4c90*/  BSYNC B2 ;  /* 0x0000000000027941 */ /* 0x000fea0003800000 */
.L_x_24862:
[----:B-----5:R-:W-:Y:S01]  /*4ca0*/  HMUL2 R9, R18, R9 ;  /* 0x0000000912097232 */ /* 0x020fe20000000000 */
[----:B------:R-:W-:Y:S02]  /*4cb0*/  F2FP.F16.F32.PACK_AB R12, R13, R12 ;  /* 0x0000000c0d0c723e */ /* 0x000fe400000000ff */
[----:B------:R-:W-:-:S03]  /*4cc0*/  F2FP.F16.F32.PACK_AB R14, R15, R14 ;  /* 0x0000000e0f0e723e */ /* 0x000fc600000000ff */
[----:B------:R-:W-:-:S10]  /*4cd0*/  HFMA2.MMA R9, R16, R8, R9 ;  /* 0x0000000810097235 */ /* 0x000fd40000000009 */
[----:B------:R-:W-:-:S06]  /*4ce0*/  HFMA2 R9, R12, R10, R9 ;  /* 0x0000000a0c097231 */ /* 0x000fcc0000000009 */
[----:B------:R-:W-:-:S10]  /*4cf0*/  HFMA2.MMA R9, R14, R11, R9 ;  /* 0x0000000b0e097235 */ /* 0x000fd40000000009 */
[--C-:B------:R-:W-:Y:S02]  /*4d00*/  HADD2.F32 R8, -RZ, R9.reuse.H0_H0 ;  /* 0x20000009ff087230 */ /* 0x100fe40000004100 */
[----:B------:R-:W-:-:S05]  /*4d10*/  HADD2.F32 R9, -RZ, R9.H1_H1 ;  /* 0x30000009ff097230 */ /* 0x000fca0000004100 */
[----:B------:R-:W-:-:S04]  /*4d20*/  FADD.FTZ R9, R8, R9 ;  /* 0x0000000908097221 */ /* 0x000fc80000010000 */
[----:B------:R-:W-:-:S07]  /*4d30*/  FADD.FTZ R26, R26, R9 ;  /* 0x000000091a1a7221 */ /* 0x000fce0000010000 */
.L_x_24861:
[----:B------:R-:W-:Y:S05]  /*4d40*/  BSYNC B1 ;  /* 0x0000000000017941 */ /* 0x000fea0003800000 */
.L_x_24860:
[----:B------:R-:W-:Y:S01]  /*4d50*/  IADD3 R28, R28, 0x8, RZ ;  /* 0x000000081c1c7810 */ /* 0x000fe20007ffe0ff */
[----:B------:R-:W-:Y:S01]  /*4d60*/  VIADD R21, R21, 0xfffffff8 ;  /* 0xfffffff815157836 */ /* 0x000fe20000000000 */
[----:B------:R-:W-:Y:S01]  /*4d70*/  IADD3 R10, P1, R22, 0x20, RZ ;  /* 0x00000020160a7810 */ /* 0x000fe20007f3e0ff */
[----:B------:R-:W-:Y:S01]  /*4d80*/  VIADD R27, R27, 0x40 ;  /* 0x000000401b1b7836 */ /* 0x000fe20000000000 */
[----:B------:R-:W-:Y:S02]  /*4d90*/  ISETP.GE.AND P0, PT, R28, R0, PT ;  /* 0x000000001c00720c */ /* 0x000fe40003f06270 */
[----:B------:R-:W-:Y:S01]  /*4da0*/  IADD3 R29, R29, 0x100, RZ ;  /* 0x000001001d1d7810 */ /* 0x000fe20007ffe0ff */
[----:B------:R-:W-:-:S10]  /*4db0*/  IMAD.X R23, RZ, RZ, R23, P1 ;  /* 0x000000ffff177224 */ /* 0x000fd400008e0617 */
[----:B------:R-:W-:Y:S05]  /*4dc0*/  @!P0 BRA `(.L_x_24864) ;  /* 0xfffffff0009c8947 */ /* 0x000fea000383ffff */
.L_x_24849:
[----:B------:R-:W-:Y:S05]  /*4dd0*/  BSYNC B0 ;  /* 0x0000000000007941 */ /* 0x000fea0003800000 */
.L_x_24848:
        /* <DEDUP_REMOVED lines=27> */
[----:B01----:R-:W-:-:S05]  /*4f90*/  @!P2 FADD.FTZ R26, R26, R7 ;  /* 0x000000071a1aa221 */ /* 0x003fca0000010000 */
[----:B------:R-:W-:Y:S02]  /*4fa0*/  F2FP.F16.F32.PACK_AB R26, RZ, R26 ;  /* 0x0000001aff1a723e */ /* 0x000fe400000000ff */
[----:B------:R-:W0:Y:S08]  /*4fb0*/  S2UR UR9, SR_CTAID.X ;  /* 0x00000000000979c3 */ /* 0x000e300000002500 */
[----:B------:R-:W0:Y:S08]  /*4fc0*/  LDC R3, c[0x0][0x14] ;  /* 0x00000500ff037b82 */ /* 0x000e300000000800 */
[----:B------:R-:W1:Y:S01]  /*4fd0*/  S2UR UR5, SR_CTAID.Z ;  /* 0x00000000000579c3 */ /* 0x000e620000002700 */
[----:B--2---:R-:W-:Y:S01]  /*4fe0*/  UIMAD UR4, UR8, UR4, URZ ;  /* 0x00000004080472a4 */ /* 0x004fe2000f8e023f */
[----:B0-----:R-:W-:-:S04]  /*4ff0*/  IMAD R0, R3, UR9, RZ ;  /* 0x0000000903007c24 */ /* 0x001fc8000f8e02ff */
[----:B------:R-:W-:Y:S02]  /*5000*/  IMAD.SHL.U32 R2, R0, 0x20, RZ ;  /* 0x0000002000027824 */ /* 0x000fe400078e00ff */
[----:B------:R-:W-:Y:S01]  /*5010*/  IMAD R0, R3, UR4, RZ ;  /* 0x0000000403007c24 */ /* 0x000fe2000f8e02ff */
[----:B------:R-:W-:Y:S01]  /*5020*/  SHF.R.S32.HI R3, RZ, 0x1f, R5 ;  /* 0x0000001fff037819 */ /* 0x000fe20000011405 */
[----:B-1----:R-:W-:-:S03]  /*5030*/  USHF.L.U32 UR5, UR5, 0x5, URZ ;  /* 0x0000000505057899 */ /* 0x002fc6000800063f */
[----:B------:R-:W-:Y:S01]  /*5040*/  SHF.L.U32 R0, R0, 0x5, RZ ;  /* 0x0000000500007819 */ /* 0x000fe200000006ff */
        /* <DEDUP_REMOVED lines=11> */
.L_x_24824:
        /* <DEDUP_REMOVED lines=8> */
.L_x_24866:
[----:B------:R-:W-:Y:S05]  /*5180*/  BSYNC B2 ;  /* 0x0000000000027941 */ /* 0x000fea0003800000 */
.L_x_24865:
        /* <DEDUP_REMOVED lines=9> */
.L_x_24867:
[----:B------:R-:W-:Y:S05]  /*5220*/  BRA `(.L_x_24868) ;  /* 0xffffffc4005c7947 */ /* 0x000fea000383ffff */
.L_x_24827:
        /* <DEDUP_REMOVED lines=8> */
.L_x_24870:
[----:B------:R-:W-:Y:S05]  /*52b0*/  BSYNC B0 ;  /* 0x0000000000007941 */ /* 0x000fea0003800000 */
.L_x_24869:
        /* <DEDUP_REMOVED lines=9> */
.L_x_24871:
[----:B------:R-:W-:Y:S02]  /*5350*/  IMAD.MOV.U32 R39, RZ, RZ, 0x4 ;  /* 0x00000004ff277424 */ /* 0x000fe400078e00ff */
[----:B------:R-:W-:-:S05]  /*5360*/  IMAD.MOV.U32 R12, RZ, RZ, R14 ;  /* 0x000000ffff0c7224 */ /* 0x000fca00078e000e */
[----:B------:R-:W-:-:S04]  /*5370*/  FMNMX.FTZ R13, R11, R12, !PT ;  /* 0x0000000c0b0d7209 */ /* 0x000fc80007810000 */
[----:B------:R-:W-:-:S07]  /*5380*/  MOV R38, R13 ;  /* 0x0000000d00267202 */ /* 0x000fce0000000f00 */
[----:B------:R-:W-:Y:S05]  /*5390*/  WARPSYNC.COLLECTIVE R37, `(.L_x_24872) ;  /* 0x0000000025087348 */ /* 0x000fea0003c00000 */
[----:B------:R0:W1:Y:S02]  /*53a0*/  SHFL.BFLY P2, R14, R38, R39, R40 ;  /* 0x0c000027260e7389 */ /* 0x0000640000040028 */
[----:B01----:R-:W-:Y:S01]  /*53b0*/  ENDCOLLECTIVE ;  /* 0x000000000000791b */ /* 0x003fe20003800000 */
.L_x_24872:
[----:B------:R-:W-:Y:S01]  /*53c0*/  IMAD.MOV.U32 R12, RZ, RZ, R14 ;  /* 0x000000ffff0c7224 */ /* 0x000fe200078e000e */
[----:B------:R-:W-:Y:S06]  /*53d0*/  BRA `(.L_x_24873) ;  /* 0xffffffc400907947 */ /* 0x000fec000383ffff */
.L_x_24874:
        /* <DEDUP_REMOVED lines=10> */
.L_x_28457:


//--------------------- .text._ZN4vllm25paged_attention_v1_kernelIffLi256ELi32ELi128ELNS_18Fp8KVCacheDataTypeE0ELb0EEEvPT_PKS2_PKT0_S8_ifPKiSA_iPKfiiiSC_SC_iiiii --------------------------
	.section	.text._ZN4vllm25paged_attention_v1_kernelIffLi256ELi32ELi128ELNS_18Fp8KVCacheDataTypeE0ELb0EEEvPT_PKS2_PKT0_S8_ifPKiSA_iPKfiiiSC_SC_iiiii,"ax",@progbits
	.align	128
        .global         _ZN4vllm25paged_attention_v1_kernelIffLi256ELi32ELi128ELNS_18Fp8KVCacheDataTypeE0ELb0EEEvPT_PKS2_PKT0_S8_ifPKiSA_iPKfiiiSC_SC_iiiii
        .type           _ZN4vllm25paged_attention_v1_kernelIffLi256ELi32ELi128ELNS_18Fp8KVCacheDataTypeE0ELb0EEEvPT_PKS2_PKT0_S8_ifPKiSA_iPKfiiiSC_SC_iiiii,@function
        .size           _ZN4vllm25paged_attention_v1_kernelIffLi256ELi32ELi128ELNS_18Fp8KVCacheDataTypeE0ELb0EEEvPT_PKS2_PKT0_S8_ifPKiSA_iPKfiiiSC_SC_iiiii,(.L_x_28458 - _ZN4vllm25paged_attention_v1_kernelIffLi256ELi32ELi128ELNS_18Fp8KVCacheDataTypeE0ELb0EEEvPT_PKS2_PKT0_S8_ifPKiSA_iPKfiiiSC_SC_iiiii)
        .other          _ZN4vllm25paged_attention_v1_kernelIffLi256ELi32ELi128ELNS_18Fp8KVCacheDataTypeE0ELb0EEEvPT_PKS2_PKT0_S8_ifPKiSA_iPKfiiiSC_SC_iiiii,@"STO_CUDA_ENTRY STV_DEFAULT"
_ZN4vllm25paged_attention_v1_kernelIffLi256ELi32ELi128ELNS_18Fp8KVCacheDataTypeE0ELb0EEEvPT_PKS2_PKT0_S8_ifPKiSA_iPKfiiiSC_SC_iiiii:
.text._ZN4vllm25paged_attention_v1_kernelIffLi256ELi32ELi128ELNS_18Fp8KVCacheDataTypeE0ELb0EEEvPT_PKS2_PKT0_S8_ifPKiSA_iPKfiiiSC_SC_iiiii:
[----:B------:R-:W0:Y:S08]  /*0000*/  LDC R1, c[0x0][0x28] ;  /* 0x00000a00ff017b82 */ /* 0x000e300000000800 */
[----:B------:R-:W1:Y:S01]  /*0010*/  LDC.64 R6, c[0x0][0x250] ;  /* 0x00009400ff067b82 */ /* 0x000e620000000a00 */
[----:B------:R-:W2:Y:S01]  /*0020*/  S2R R11, SR_CTAID.X ;  /* 0x00000000000b7919 */ /* 0x000ea20000002500 */
[----:B------:R-:W-:Y:S01]  /*0030*/  IMAD.MOV.U32 R2, RZ, RZ, RZ ;  /* 0x000000ffff027224 */ /* 0x000fe200078e00ff */
[----:B------:R-:W-:Y:S01]  /*0040*/  ULDC.64 UR10, c[0x0][0x208] ;  /* 0x00008200000a7ab9 */ /* 0x000fe20000000a00 */
[----:B0-----:R-:W-:Y:S01]  /*0050*/  IADD3 R1, R1, -0xa0, RZ ;  /* 0xffffff6001017810 */ /* 0x001fe20007ffe0ff */
[----:B------:R-:W0:Y:S03]  /*0060*/  S2R R3, SR_CTAID.Y ;  /* 0x0000000000037919 */ /* 0x000e260000002600 */
[----:B------:R-:W0:Y:S08]  /*0070*/  LDC.64 R4, c[0x0][0x240] ;  /* 0x00009000ff047b82 */ /* 0x000e300000000a00 */
[----:B------:R-:W3:Y:S01]  /*0080*/  LDC R15, c[0x0][0x230] ;  /* 0x00008c00ff0f7b82 */ /* 0x000ee20000000800 */
[----:B-1----:R-:W-:-:S04]  /*0090*/  ISETP.NE.U32.AND P0, PT, R6, RZ, PT ;  /* 0x000000ff0600720c */ /* 0x002fc80003f05070 */
[----:B------:R-:W-:Y:S01]  /*00a0*/  ISETP.NE.AND.EX P0, PT, R7, RZ, PT, P0 ;  /* 0x000000ff0700720c */ /* 0x000fe20003f05300 */
[----:B0-----:R-:W-:-:S12]  /*00b0*/  IMAD.WIDE R4, R3, 0x4, R4 ;  /* 0x0000000403047825 */ /* 0x001fd800078e0204 */
[----:B------:R-:W2:Y:S01]  /*00c0*/  @P0 LDC.64 R6, c[0x0][0x250] ;  /* 0x00009400ff060b82 */ /* 0x000ea20000000a00 */
[----:B------:R0:W4:Y:S01]  /*00d0*/  LDG.E.CONSTANT R0, desc[UR10][R4.64] ;  /* 0x0000000a04007981 */ /* 0x000122000c1e9900 */
[----:B--2---:R-:W-:-:S05]  /*00e0*/  @P0 IMAD.WIDE R6, R11, 0x4, R6 ;  /* 0x000000040b060825 */ /* 0x004fca00078e0206 */
[----:B------:R1:W2:Y:S01]  /*00f0*/  @P0 LDG.E.CONSTANT R2, desc[UR10][R6.64] ;  /* 0x0000000a06020981 */ /* 0x0002a2000c1e9900 */
[----:B---3--:R-:W-:Y:S01]  /*0100*/  IABS R13, R15 ;  /* 0x0000000f000d7213 */ /* 0x008fe20000000000 */
[----:B0-----:R-:W1:Y:S01]  /*0110*/  LDC R4, c[0x0][0xc] ;  /* 0x00000300ff047b82 */ /* 0x001e620000000800 */
[----:B------:R-:W-:Y:S01]  /*0120*/  BSSY B0, `(.L_x_24875) ;  /* 0x0000082000007945 */ /* 0x000fe20003800000 */
[----:B-1----:R-:W-:Y:S01]  /*0130*/  IABS R6, R4 ;  /* 0x0000000400067213 */ /* 0x002fe20000000000 */
[----:B--2---:R0:W-:Y:S02]  /*0140*/  STL [R1+0x6c], R2 ;  /* 0x00006c0201007387 */ /* 0x0041e40000100800 */
[----:B0-----:R-:W0:Y:S08]  /*0150*/  I2F.RP R2, R13 ;  /* 0x0000000d00027306 */ /* 0x001e300000209400 */
[----:B0-----:R-:W0:Y:S02]  /*0160*/  MUFU.RCP R2, R2 ;  /* 0x0000000200027308 */ /* 0x001e240000001000 */
[----:B0-----:R-:W-:-:S06]  /*0170*/  IADD3 R8, R2, 0xffffffe, RZ ;  /* 0x0ffffffe02087810 */ /* 0x001fcc0007ffe0ff */
[----:B------:R0:W1:Y:S02]  /*0180*/  F2I.FTZ.U32.TRUNC.NTZ R9, R8 ;  /* 0x0000000800097305 */ /* 0x000064000021f000 */
[----:B0-----:R-:W-:Y:S01]  /*0190*/  HFMA2.MMA R8, -RZ, RZ, 0, 0 ;  /* 0x00000000ff087435 */ /* 0x001fe200000001ff */
[----:B-1----:R-:W-:-:S04]  /*01a0*/  IMAD.MOV R10, RZ, RZ, -R9 ;  /* 0x000000ffff0a7224 */ /* 0x002fc800078e0a09 */
[----:B------:R-:W-:-:S05]  /*01b0*/  IMAD R5, R10, R13, RZ ;  /* 0x0000000d0a057224 */ /* 0x000fca00078e02ff */
[----:B------:R-:W-:-:S06]  /*01c0*/  IMAD.HI.U32 R9, R9, R5, R8 ;  /* 0x0000000509097227 */ /* 0x000fcc00078e0008 */
        /* <DEDUP_REMOVED lines=23> */
[----:B------:R-:W-:Y:S01]  /*0340*/  IMAD R7, R6, R9, RZ ;  /* 0x0000000906077224 */ /* 0x000fe200078e02ff */
[----:B------:R-:W-:-:S03]  /*0350*/  IABS R6, R11 ;  /* 0x0000000b00067213 */ /* 0x000fc60000000000 */
[----:B------:R-:W-:Y:S02]  /*0360*/  IMAD.HI.U32 R5, R5, R7, R4 ;  /* 0x0000000705057227 */ /* 0x000fe400078e0004 */
[----:B------:R-:W0:Y:S04]  /*0370*/  S2R R7, SR_TID.X ;  /* 0x0000000000077919 */ /* 0x000e280000002100 */
[----:B------:R-:W-:-:S04]  /*0380*/  IMAD.HI.U32 R5, R5, R6, RZ ;  /* 0x0000000605057227 */ /* 0x000fc800078e00ff */
[----:B------:R-:W-:Y:S01]  /*0390*/  IMAD R2, R5, R2, R6 ;  /* 0x0000000205027224 */ /* 0x000fe200078e0206 */
[----:B----4-:R-:W-:-:S04]  /*03a0*/  IADD3 R6, R0, 0x1f, RZ ;  /* 0x0000001f00067810 */ /* 0x010fc80007ffe0ff */
[----:B------:R-:W-:-:S13]  /*03b0*/  ISETP.GT.U32.AND P1, PT, R9, R2, PT ;  /* 0x000000020900720c */ /* 0x000fda0003f24070 */
[----:B------:R-:W-:Y:S01]  /*03c0*/  @!P1 IMAD.IADD R2, R2, 0x1, -R9 ;  /* 0x0000000102029824 */ /* 0x000fe200078e0a09 */
[----:B------:R-:W-:Y:S02]  /*03d0*/  @!P1 IADD3 R5, R5, 0x1, RZ ;  /* 0x0000000105059810 */ /* 0x000fe40007ffe0ff */
[----:B------:R-:W-:Y:S02]  /*03e0*/  ISETP.NE.AND P1, PT, R8, RZ, PT ;  /* 0x000000ff0800720c */ /* 0x000fe40003f25270 */
[----:B------:R-:W-:Y:S02]  /*03f0*/  ISETP.GE.U32.AND P0, PT, R2, R9, PT ;  /* 0x000000090200720c */ /* 0x000fe40003f06070 */
[----:B------:R-:W-:-:S04]  /*0400*/  LOP3.LUT R2, R11, R8, RZ, 0x3c, !PT ;  /* 0x000000080b027212 */ /* 0x000fc800078e3cff */
[----:B------:R-:W-:Y:S02]  /*0410*/  ISETP.GE.AND P2, PT, R2, RZ, PT ;  /* 0x000000ff0200720c */ /* 0x000fe40003f46270 */
[----:B0-----:R-:W-:-:S04]  /*0420*/  SHF.R.S32.HI R2, RZ, 0x1f, R7 ;  /* 0x0000001fff027819 */ /* 0x001fc80000011407 */
[----:B------:R-:W-:Y:S01]  /*0430*/  LEA.HI R2, R2, R7, RZ, 0x5 ;  /* 0x0000000702027211 */ /* 0x000fe200078f28ff */
[----:B------:R-:W-:Y:S01]  /*0440*/  @P0 VIADD R5, R5, 0x1 ;  /* 0x0000000105050836 */ /* 0x000fe20000000000 */
[C---:B------:R-:W-:Y:S02]  /*0450*/  ISETP.GT.AND P0, PT, R7.reuse, 0x3f, PT ;  /* 0x0000003f0700780c */ /* 0x040fe40003f04270 */
[----:B------:R-:W-:Y:S01]  /*0460*/  LOP3.LUT R4, R2, 0xffffffe0, RZ, 0xc0, !PT ;  /* 0xffffffe002047812 */ /* 0x000fe200078ec0ff */
[----:B------:R-:W-:Y:S01]  /*0470*/  IMAD.MOV.U32 R12, RZ, RZ, R5 ;  /* 0x000000ffff0c7224 */ /* 0x000fe200078e0005 */
[----:B------:R-:W-:Y:S02]  /*0480*/  SHF.R.S32.HI R252, RZ, 0x5, R2 ;  /* 0x00000005fffc7819 */ /* 0x000fe40000011402 */
[----:B------:R-:W-:Y:S01]  /*0490*/  SHF.R.S32.HI R5, RZ, 0x1f, R6 ;  /* 0x0000001fff057819 */ /* 0x000fe20000011406 */
[----:B------:R-:W-:Y:S01]  /*04a0*/  IMAD.IADD R2, R7, 0x1, -R4 ;  /* 0x0000000107027824 */ /* 0x000fe200078e0a04 */
[----:B------:R-:W-:-:S02]  /*04b0*/  @!P2 IADD3 R12, -R12, RZ, RZ ;  /* 0x000000ff0c0ca210 */ /* 0x000fc40007ffe1ff */
[----:B------:R-:W-:Y:S02]  /*04c0*/  @!P1 LOP3.LUT R12, RZ, R8, RZ, 0x33, !PT ;  /* 0x00000008ff0c9212 */ /* 0x000fe400078e33ff */
[----:B------:R-:W-:-:S03]  /*04d0*/  LEA.HI R5, R5, R6, RZ, 0x5 ;  /* 0x0000000605057211 */ /* 0x000fc600078f28ff */
[----:B------:R0:W-:Y:S01]  /*04e0*/  STL [R1+0x68], R12 ;  /* 0x0000680c01007387 */ /* 0x0001e20000100800 */
[----:B------:R-:W-:-:S03]  /*04f0*/  SHF.R.S32.HI R25, RZ, 0x5, R5 ;  /* 0x00000005ff197819 */ /* 0x000fc60000011405 */
[----:B------:R0:W-:Y:S01]  /*0500*/  STL [R1+0x64], R2 ;  /* 0x0000640201007387 */ /* 0x0001e20000100800 */
[----:B------:R-:W-:Y:S05]  /*0510*/  @P0 BRA `(.L_x_24876) ;  /* 0x0000000400080947 */ /* 0x000fea0003800000 */
[----:B0-----:R-:W-:Y:S01]  /*0520*/  VIMNMX R2, R7, -0x40, !PT ;  /* 0xffffffc007027848 */ /* 0x001fe20007fe0100 */
[----:B------:R-:W-:Y:S01]  /*0530*/  ULDC UR4, c[0x0][0x258] ;  /* 0x0000960000047ab9 */ /* 0x000fe20000000800 */
[----:B------:R-:W-:Y:S01]  /*0540*/  SHF.L.U32 R9, R11, 0x8, RZ ;  /* 0x000000080b097819 */ /* 0x000fe200000006ff */
[----:B------:R-:W-:Y:S01]  /*0550*/  BSSY B1, `(.L_x_24877) ;  /* 0x0000020000017945 */ /* 0x000fe20003800000 */
[----:B------:R-:W-:Y:S02]  /*0560*/  IADD3 R5, -R7, 0x7f, R2 ;  /* 0x0000007f07057810 */ /* 0x000fe40007ffe102 */
        /* <DEDUP_REMOVED lines=15> */
[----:B------:R-:W-:-:S04]  /*0660*/  IADD3.X R12, R5, R10, R11, P0, P2 ;  /* 0x0000000a050c7210 */ /* 0x000fc800007e440b */
[----:B------:R-:W-:Y:S01]  /*0670*/  LEA.HI.X R17, R17, UR7, R12, 0x2, P3 ;  /* 0x0000000711117c11 */ /* 0x000fe200098f140c */
[----:B0-----:R-:W-:-:S06]  /*0680*/  ULEA UR4, UR5, UR4, 0x18 ;  /* 0x0000000405047291 */ /* 0x001fcc000f8ec03f */
[----:B------:R-:W-:-:S07]  /*0690*/  LEA R8, R7, UR4, 0x4 ;  /* 0x0000000407087c11 */ /* 0x000fce000f8e20ff */
.L_x_24879:
        /* <DEDUP_REMOVED lines=11> */
.L_x_24878:
[----:B------:R-:W-:Y:S05]  /*0750*/  BSYNC B1 ;  /* 0x0000000000017941 */ /* 0x000fea0003800000 */
.L_x_24877:
        /* <DEDUP_REMOVED lines=8> */
[C---:B------:R-:W-:Y:S01]  /*07e0*/  LEA R2, R7.reuse, UR4, 0x4 ;  /* 0x0000000407027c11 */ /* 0x040fe2000f8e20ff */
[----:B------:R-:W-:Y:S01]  /*07f0*/  IMAD.SHL.U32 R7, R7, 0x4, RZ ;  /* 0x0000000407077824 */ /* 0x000fe200078e00ff */
[C---:B-1----:R-:W-:Y:S02]  /*0800*/  LEA R24, P0, R9.reuse, R26, 0x2 ;  /* 0x0000001a09187211 */ /* 0x042fe400078010ff */
[----:B------:R-:W-:Y:S02]  /*0810*/  IADD3 R2, R2, 0x1000, RZ ;  /* 0x0000100002027810 */ /* 0x000fe40007ffe0ff */
[----:B------:R-:W-:-:S09]  /*0820*/  LEA.HI.X R27, R9, R27, R10, 0x2, P0 ;  /* 0x0000001b091b7211 */ /* 0x000fd200000f140a */
.L_x_24880:
[----:B------:R-:W-:Y:S01]  /*0830*/  MOV R5, R27 ;  /* 0x0000001b00057202 */ /* 0x000fe20000000f00 */
[----:B------:R-:W-:-:S04]  /*0840*/  IMAD.MOV.U32 R4, RZ, RZ, R24 ;  /* 0x000000ffff047224 */ /* 0x000fc800078e0018 */
[----:B------:R-:W-:-:S05]  /*0850*/  IMAD.WIDE R4, R7, 0x4, R4 ;  /* 0x0000000407047825 */ /* 0x000fca00078e0204 */
[----:B------:R-:W2:Y:S04]  /*0860*/  LDG.E.128.CONSTANT R8, desc[UR10][R4.64] ;  /* 0x0000000a04087981 */ /* 0x000ea8000c1e9d00 */
[----:B------:R-:W3:Y:S04]  /*0870*/  LDG.E.128.CONSTANT R12, desc[UR10][R4.64+0x800] ;  /* 0x0008000a040c7981 */ /* 0x000ee8000c1e9d00 */
[----:B------:R-:W4:Y:S04]  /*0880*/  LDG.E.128.CONSTANT R16, desc[UR10][R4.64+0x1000] ;  /* 0x0010000a04107981 */ /* 0x000f28000c1e9d00 */
[----:B------:R-:W5:Y:S01]  /*0890*/  LDG.E.128.CONSTANT R20, desc[UR10][R4.64+0x1800] ;  /* 0x0018000a04147981 */ /* 0x000f62000c1e9d00 */
[----:B------:R-:W-:Y:S01]  /*08a0*/  VIADD R6, R6, 0x200 ;  /* 0x0000020006067836 */ /* 0x000fe20000000000 */
[----:B------:R-:W-:-:S04]  /*08b0*/  IADD3 R24, P1, R24, 0x2000, RZ ;  /* 0x0000200018187810 */ /* 0x000fc80007f3e0ff */
[----:B------:R-:W-:Y:S02]  /*08c0*/  ISETP.GE.AND P0, PT, R6, -0x1c0, PT ;  /* 0xfffffe400600780c */ /* 0x000fe40003f06270 */
[----:B------:R-:W-:Y:S01]  /*08d0*/  IADD3.X R27, RZ, R27, RZ, P1, !PT ;  /* 0x0000001bff1b7210 */ /* 0x000fe20000ffe4ff */
[----:B--2---:R-:W-:Y:S04]  /*08e0*/  STS.128 [R2+-0x1000], R8 ;  /* 0xfff0000802007388 */ /* 0x004fe80000000c00 */
[----:B---3--:R-:W-:Y:S04]  /*08f0*/  STS.128 [R2+-0x800], R12 ;  /* 0xfff8000c02007388 */ /* 0x008fe80000000c00 */
[----:B----4-:R-:W-:Y:S04]  /*0900*/  STS.128 [R2], R16 ;  /* 0x0000001002007388 */ /* 0x010fe80000000c00 */
[----:B-----5:R0:W-:Y:S02]  /*0910*/  STS.128 [R2+0x800], R20 ;  /* 0x0008001402007388 */ /* 0x0201e40000000c00 */
[----:B0-----:R-:W-:Y:S01]  /*0920*/  VIADD R2, R2, 0x2000 ;  /* 0x0000200002027836 */ /* 0x001fe20000000000 */
[----:B------:R-:W-:Y:S06]  /*0930*/  @!P0 BRA `(.L_x_24880) ;  /* 0xfffffffc00bc8947 */ /* 0x000fec000383ffff */
.L_x_24876:
[----:B------:R-:W-:Y:S05]  /*0940*/  BSYNC B0 ;  /* 0x0000000000007941 */ /* 0x000fea0003800000 */
.L_x_24875:
[----:B0-----:R-:W-:Y:S01]  /*0950*/  MOV R2, 0xff7fffff ;  /* 0xff7fffff00027802 */ /* 0x001fe20000000f00 */
[----:B------:R-:W-:Y:S01]  /*0960*/  BAR.SYNC.DEFER_BLOCKING 0x0 ;  /* 0x0000000000007b1d */ /* 0x000fe20000010000 */
[----:B------:R-:W-:-:S05]  /*0970*/  ISETP.GE.AND P0, PT, R252, R25, PT ;  /* 0x00000019fc00720c */ /* 0x000fca0003f06270 */
[----:B------:R-:W-:Y:S01]  /*0980*/  ULDC UR8, c[0x0][0x25c] ;  /* 0x0000970000087ab9 */ /* 0x000fe20000000800 */
[----:B------:R-:W-:Y:S01]  /*0990*/  ULDC UR16, c[0x0][0x25c] ;  /* 0x0000970000107ab9 */ /* 0x000fe20000000800 */
[----:B------:R0:W-:Y:S01]  /*09a0*/  STL [R1+0x60], R2 ;  /* 0x0000600201007387 */ /* 0x0001e20000100800 */
        /* <DEDUP_REMOVED lines=8> */
[----:B------:R-:W-:Y:S04]  /*0a30*/  BSSY B0, `(.L_x_24881) ;  /* 0x00003a4000007945 */ /* 0x000fe80003800000 */
[----:B0-----:R-:W-:Y:S05]  /*0a40*/  @P0 BRA `(.L_x_24882) ;  /* 0x0000003800880947 */ /* 0x001fea0003800000 */
        /* <DEDUP_REMOVED lines=8> */
[----:B------:R-:W-:Y:S04]  /*0ad0*/  LDS.128 R16, [UR4+0xb0] ;  /* 0x0000b004ff107984 */ /* 0x000fe80008000c00 */
[----:B------:R-:W-:Y:S04]  /*0ae0*/  LDS.128 R20, [UR4+0xc0] ;  /* 0x0000c004ff147984 */ /* 0x000fe80008000c00 */
[----:B------:R-:W-:Y:S04]  /*0af0*/  LDS.128 R24, [UR4+0xd0] ;  /* 0x0000d004ff187984 */ /* 0x000fe80008000c00 */
[----:B------:R-:W-:Y:S04]  /*0b00*/  LDS.128 R28, [UR4+0xe0] ;  /* 0x0000e004ff1c7984 */ /* 0x000fe80008000c00 */
[----:B------:R-:W-:Y:S04]  /*0b10*/  LDS.128 R32, [UR4+0xf0] ;  /* 0x0000f004ff207984 */ /* 0x000fe80008000c00 */
[----:B0-----:R-:W-:Y:S04]  /*0b20*/  STL.64 [R1+0x50], R12 ;  /* 0x0000500c01007387 */ /* 0x001fe80000100a00 */
[----:B------:R-:W-:Y:S04]  /*0b30*/  STL.64 [R1+0x58], R14 ;  /* 0x0000580e01007387 */ /* 0x000fe80000100a00 */
[----:B------:R-:W0:Y:S04]  /*0b40*/  LDS.128 R12, [UR4+0x30] ;  /* 0x00003004ff0c7984 */ /* 0x000e280008000c00 */
[----:B-1----:R-:W-:Y:S04]  /*0b50*/  STL.64 [R1+0x40], R8 ;  /* 0x0000400801007387 */ /* 0x002fe80000100a00 */
[----:B------:R-:W-:Y:S04]  /*0b60*/  STL.64 [R1+0x48], R10 ;  /* 0x0000480a01007387 */ /* 0x000fe80000100a00 */
[----:B--2---:R-:W-:Y:S04]  /*0b70*/  STL.64 [R1+0x30], R4 ;  /* 0x0000300401007387 */ /* 0x004fe80000100a00 */
[----:B------:R-:W-:Y:S04]  /*0b80*/  STL.64 [R1+0x38], R6 ;  /* 0x0000380601007387 */ /* 0x000fe80000100a00 */
[----:B------:R-:W1:Y:S04]  /*0b90*/  LDS.128 R8, [UR4+0x40] ;  /* 0x00004004ff087984 */ /* 0x000e680008000c00 */
[----:B------:R-:W2:Y:S04]  /*0ba0*/  LDS.128 R4, [UR4+0x50] ;  /* 0x00005004ff047984 */ /* 0x000ea80008000c00 */
[----:B------:R-:W3:Y:S04]  /*0bb0*/  LDS.128 R36, [UR4+0x100] ;  /* 0x00010004ff247984 */ /* 0x000ee80008000c00 */
[----:B------:R-:W4:Y:S04]  /*0bc0*/  LDS.128 R40, [UR4+0x110] ;  /* 0x00011004ff287984 */ /* 0x000f280008000c00 */
[----:B------:R-:W3:Y:S04]  /*0bd0*/  LDS.128 R44, [UR4+0x120] ;  /* 0x00012004ff2c7984 */ /* 0x000ee80008000c00 */
[----:B0-----:R0:W-:Y:S04]  /*0be0*/  STL.64 [R1+0x20], R12 ;  /* 0x0000200c01007387 */ /* 0x0011e80000100a00 */
[----:B------:R0:W-:Y:S04]  /*0bf0*/  STL.64 [R1+0x28], R14 ;  /* 0x0000280e01007387 */ /* 0x0001e80000100a00 */
[----:B------:R-:W5:Y:S04]  /*0c00*/  LDL R2, [R1+0x6c] ;  /* 0x00006c0001027983 */ /* 0x000f680000100800 */
[----:B------:R-:W0:Y:S04]  /*0c10*/  LDS.128 R12, [UR4+0xa0] ;  /* 0x0000a004ff0c7984 */ /* 0x000e280008000c00 */
[----:B------:R-:W0:Y:S04]  /*0c20*/  LDS.128 R48, [UR4+0x130] ;  /* 0x00013004ff307984 */ /* 0x000e280008000c00 */
[----:B-1----:R1:W-:Y:S04]  /*0c30*/  STL.64 [R1+0x10], R8 ;  /* 0x0000100801007387 */ /* 0x0023e80000100a00 */
[----:B------:R1:W-:Y:S04]  /*0c40*/  STL.64 [R1+0x18], R10 ;  /* 0x0000180a01007387 */ /* 0x0003e80000100a00 */
[----:B--2---:R1:W-:Y:S04]  /*0c50*/  STL.64 [R1], R4 ;  /* 0x0000000401007387 */ /* 0x0043e80000100a00 */
[----:B------:R1:W-:Y:S04]  /*0c60*/  STL.64 [R1+0x8], R6 ;  /* 0x0000080601007387 */ /* 0x0003e80000100a00 */
[----:B------:R-:W2:Y:S04]  /*0c70*/  LDS.128 R4, [UR4+0x80] ;  /* 0x00008004ff047984 */ /* 0x000ea80008000c00 */
[----:B------:R-:W0:Y:S04]  /*0c80*/  LDS.128 R8, [UR4+0x90] ;  /* 0x00009004ff087984 */ /* 0x000e280008000c00 */
        /* <DEDUP_REMOVED lines=43> */
[----:B------:R-:W0:Y:S01]  /*0f40*/  LDS.128 R224, [UR4+0x3f0] ;  /* 0x0003f004ffe07984 */ /* 0x000e220008000c00 */
[----:B-----5:R-:W-:Y:S01]  /*0f50*/  FSETP.NEU.FTZ.AND P0, PT, R2, RZ, PT ;  /* 0x000000ff0200720b */ /* 0x020fe20003f1d000 */
[----:B------:R-:W-:-:S05]  /*0f60*/  IMAD.MOV.U32 R2, RZ, RZ, -0x800001 ;  /* 0xff7fffffff027424 */ /* 0x000fca00078e00ff */
[----:B------:R1:W-:Y:S07]  /*0f70*/  STL [R1+0x60], R2 ;  /* 0x0000600201007387 */ /* 0x0003ee0000100800 */
[----:B0-234-:R-:W-:Y:S05]  /*0f80*/  @P0 BRA `(.L_x_24883) ;  /* 0x0000001800840947 */ /* 0x01dfea0003800000 */
[----:B------:R-:W-:Y:S01]  /*0f90*/  ULDC UR4, c[0x0][0x248] ;  /* 0x0000920000047ab9 */ /* 0x000fe20000000800 */
[----:B------:R-:W-:Y:S01]  /*0fa0*/  BSSY B1, `(.L_x_24884) ;  /* 0x000019e000017945 */ /* 0x000fe20003800000 */
[----:B-1----:R-:W-:-:S07]  /*0fb0*/  IMAD R2, R3, UR4, RZ ;  /* 0x0000000403027c24 */ /* 0x002fce000f8e02ff */
.L_x_24885:
[----:B------:R-:W0:Y:S01]  /*0fc0*/  S2R R228, SR_CTAID.Y ;  /* 0x0000000000e47919 */ /* 0x000e220000002600 */
[----:B------:R-:W-:Y:S01]  /*0fd0*/  ULDC UR4, c[0x0][0x248] ;  /* 0x0000920000047ab9 */ /* 0x000fe20000000800 */
[----:B------:R-:W-:Y:S01]  /*0fe0*/  SHF.R.S32.HI R2, RZ, 0x1f, R252 ;  /* 0x0000001fff027819 */ /* 0x000fe200000114fc */
[----:B------:R-:W2:Y:S04]  /*0ff0*/  LDL R230, [R1+0x68] ;  /* 0x0000680001e67983 */ /* 0x000ea80000100800 */
[----:B------:R-:W3:Y:S04]  /*1000*/  LDL R229, [R1+0x64] ;  /* 0x0000640001e57983 */ /* 0x000ee80000100800 */
[----:B------:R-:W4:Y:S04]  /*1010*/  LDL R243, [R1+0x58] ;  /* 0x0000580001f37983 */ /* 0x000f280000100800 */
[----:B------:R-:W5:Y:S04]  /*1020*/  LDL R242, [R1+0x5c] ;  /* 0x00005c0001f27983 */ /* 0x000f680000100800 */
[----:B------:R1:W-:Y:S04]  /*1030*/  STL [R1+0x9c], R217 ;  /* 0x00009cd901007387 */ /* 0x0003e80000100800 */
[----:B-1----:R-:W4:Y:S01]  /*1040*/  LDL R217, [R1+0x4c] ;  /* 0x00004c0001d97983 */ /* 0x002f220000100800 */
[----:B0-----:R-:W-:-:S03]  /*1050*/  IMAD R228, R228, UR4, RZ ;  /* 0x00000004e4e47c24 */ /* 0x001fc6000f8e02ff */
[----:B------:R0:W-:Y:S02]  /*1060*/  STL [R1+0x98], R218 ;  /* 0x000098da01007387 */ /* 0x0001e40000100800 */
[----:B------:R-:W-:-:S04]  /*1070*/  IADD3 R3, P0, R228, R252, RZ ;  /* 0x000000fce4037210 */ /* 0x000fc80007f1e0ff */
[----:B------:R-:W-:Y:S02]  /*1080*/  LEA.HI.X.SX32 R228, R228, R2, 0x1, P0 ;  /* 0x00000002e4e47211 */ /* 0x000fe400000f0eff */
[C---:B------:R-:W-:Y:S01]  /*1090*/  LEA R2, P0, R3.reuse, UR6, 0x2 ;  /* 0x0000000603027c11 */ /* 0x040fe2000f8010ff */
[----:B0-----:R-:W5:Y:S03]  /*10a0*/  LDL R218, [R1+0x48] ;  /* 0x0000480001da7983 */ /* 0x001f660000100800 */
[----:B------:R-:W-:Y:S01]  /*10b0*/  LEA.HI.X R3, R3, UR7, R228, 0x2, P0 ;  /* 0x0000000703037c11 */ /* 0x000fe200080f14e4 */
[----:B------:R0:W-:Y:S04]  /*10c0*/  STL [R1+0x94], R220 ;  /* 0x000094dc01007387 */ /* 0x0001e80000100800 */
[----:B------:R2:W4:Y:S04]  /*10d0*/  LDG.E.CONSTANT R228, desc[UR10][R2.64] ;  /* 0x0000000a02e47981 */ /* 0x000528000c1e9900 */
[----:B0-----:R-:W5:Y:S04]  /*10e0*/  LDL R220, [R1+0x54] ;  /* 0x0000540001dc7983 */ /* 0x001f680000100800 */
[----:B------:R0:W-:Y:S04]  /*10f0*/  STL [R1+0x90], R221 ;  /* 0x000090dd01007387 */ /* 0x0001e80000100800 */
[----:B0-----:R-:W5:Y:S04]  /*1100*/  LDL R221, [R1+0x50] ;  /* 0x0000500001dd7983 */ /* 0x001f680000100800 */
[----:B------:R0:W-:Y:S04]  /*1110*/  STL [R1+0x8c], R219 ;  /* 0x00008cdb01007387 */ /* 0x0001e80000100800 */
[----:B0-----:R-:W5:Y:S04]  /*1120*/  LDL R219, [R1+0x44] ;  /* 0x0000440001db7983 */ /* 0x001f680000100800 */
[----:B------:R0:W-:Y:S04]  /*1130*/  STL [R1+0x88], R222 ;  /* 0x000088de01007387 */ /* 0x0001e80000100800 */
[----:B0-----:R-:W5:Y:S04]  /*1140*/  LDL R222, [R1+0x40] ;  /* 0x0000400001de7983 */ /* 0x001f680000100800 */
[----:B------:R0:W-:Y:S04]  /*1150*/  STL [R1+0x84], R224 ;  /* 0x000084e001007387 */ /* 0x0001e80000100800 */
[----:B------:R1:W-:Y:S04]  /*1160*/  STL [R1+0x80], R225 ;  /* 0x000080e101007387 */ /* 0x0003e80000100800 */
[----:B------:R-:W-:Y:S04]  /*1170*/  STL [R1+0x7c], R223 ;  /* 0x00007cdf01007387 */ /* 0x000fe80000100800 */
[----:B------:R-:W-:Y:S04]  /*1180*/  STL [R1+0x78], R226 ;  /* 0x000078e201007387 */ /* 0x000fe80000100800 */
[----:B------:R1:W-:Y:S04]  /*1190*/  STL [R1+0x74], R227 ;  /* 0x000074e301007387 */ /* 0x0003e80000100800 */
[----:B------:R1:W-:Y:S04]  /*11a0*/  STL [R1+0x70], R0 ;  /* 0x0000700001007387 */ /* 0x0003e80000100800 */
[----:B------:R-:W5:Y:S04]  /*11b0*/  LDL R241, [R1+0x30] ;  /* 0x0000300001f17983 */ /* 0x000f680000100800 */
[----:B------:R-:W5:Y:S04]  /*11c0*/  LDL R240, [R1+0x34] ;  /* 0x0000340001f07983 */ /* 0x000f680000100800 */
[----:B0-----:R-:W5:Y:S04]  /*11d0*/  LDL R224, [R1+0x28] ;  /* 0x0000280001e07983 */ /* 0x001f680000100800 */
[----:B-1----:R-:W5:Y:S04]  /*11e0*/  LDL R225, [R1+0x2c] ;  /* 0x00002c0001e17983 */ /* 0x002f680000100800 */
[----:B------:R-:W5:Y:S04]  /*11f0*/  LDL R227, [R1+0x18] ;  /* 0x0000180001e37983 */ /* 0x000f680000100800 */
[----:B------:R-:W5:Y:S04]  /*1200*/  LDL R223, [R1+0x1c] ;  /* 0x00001c0001df7983 */ /* 0x000f680000100800 */
[----:B------:R-:W5:Y:S04]  /*1210*/  LDL R226, [R1+0x8] ;  /* 0x0000080001e27983 */ /* 0x000f680000100800 */
[----:B------:R-:W5:Y:S01]  /*1220*/  LDL R0, [R1+0xc] ;  /* 0x00000c0001007983 */ /* 0x000f620000100800 */
[----:B--2---:R-:W-:Y:S01]  /*1230*/  IMAD R3, R230, UR20, RZ ;  /* 0x00000014e6037c24 */ /* 0x004fe2000f8e02ff */
[----:B---3--:R-:W-:-:S04]  /*1240*/  SHF.L.U32 R2, R229, 0x2, RZ ;  /* 0x00000002e5027819 */ /* 0x008fc800000006ff */
[----:B------:R-:W-:Y:S02]  /*1250*/  SHF.R.S32.HI R229, RZ, 0x1f, R2 ;  /* 0x0000001fffe57819 */ /* 0x000fe40000011402 */
[----:B------:R-:W-:-:S04]  /*1260*/  IADD3 R2, P0, R3, R2, RZ ;  /* 0x0000000203027210 */ /* 0x000fc80007f1e0ff */
[----:B------:R-:W-:-:S03]  /*1270*/  LEA.HI.X.SX32 R3, R3, R229, 0x1, P0 ;  /* 0x000000e503037211 */ /* 0x000fc600000f0eff */
[----:B----4-:R-:W-:-:S03]  /*1280*/  IMAD.WIDE R228, R228, UR8, R2 ;  /* 0x00000008e4e47c25 */ /* 0x010fc6000f8e0202 */
[----:B------:R-:W-:-:S04]  /*1290*/  LEA R2, P0, R228, UR12, 0x2 ;  /* 0x0000000ce4027c11 */ /* 0x000fc8000f8010ff */
[----:B------:R-:W-:-:S05]  /*12a0*/  LEA.HI.X R3, R228, UR13, R229, 0x2, P0 ;  /* 0x0000000de4037c11 */ /* 0x000fca00080f14e5 */
[----:B------:R-:W5:Y:S04]  /*12b0*/  LDG.E.128.CONSTANT R228, desc[UR10][R2.64+0x200] ;  /* 0x0002000a02e47981 */ /* 0x000f68000c1e9d00 */
[----:B------:R-:W2:Y:S04]  /*12c0*/  LDG.E.128.CONSTANT R236, desc[UR10][R2.64] ;  /* 0x0000000a02ec7981 */ /* 0x000ea8000c1e9d00 */
[----:B------:R-:W3:Y:S01]  /*12d0*/  LDG.E.128.CONSTANT R232, desc[UR10][R2.64+0x400] ;  /* 0x0004000a02e87981 */ /* 0x000ee2000c1e9d00 */
[----:B-----5:R-:W-:Y:S01]  /*12e0*/  FMUL.FTZ R228, R222, R228 ;  /* 0x000000e4dee47220 */ /* 0x020fe20000410000 */
[----:B------:R-:W-:Y:S01]  /*12f0*/  FMUL.FTZ R229, R219, R229 ;  /* 0x000000e5dbe57220 */ /* 0x000fe20000410000 */
[----:B------:R-:W-:Y:S01]  /*1300*/  FMUL.FTZ R230, R218, R230 ;  /* 0x000000e6dae67220 */ /* 0x000fe20000410000 */
[----:B------:R-:W-:Y:S01]  /*1310*/  FMUL.FTZ R231, R217, R231 ;  /* 0x000000e7d9e77220 */ /* 0x000fe20000410000 */
[----:B------:R-:W4:Y:S01]  /*1320*/  LDL R218, [R1+0x38] ;  /* 0x0000380001da7983 */ /* 0x000f220000100800 */
[----:B--2---:R-:W-:Y:S01]  /*1330*/  FFMA.FTZ R228, R221, R236, R228 ;  /* 0x000000ecdde47223 */ /* 0x004fe200000100e4 */
[----:B------:R-:W-:Y:S01]  /*1340*/  FFMA.FTZ R229, R220, R237, R229 ;  /* 0x000000eddce57223 */ /* 0x000fe200000100e5 */
[----:B------:R-:W-:Y:S01]  /*1350*/  FFMA.FTZ R217, R243, R238, R230 ;  /* 0x000000eef3d97223 */ /* 0x000fe200000100e6 */
[----:B------:R-:W2:Y:S01]  /*1360*/  LDL R221, [R1+0x3c] ;  /* 0x00003c0001dd7983 */ /* 0x000ea20000100800 */
[----:B------:R-:W-:-:S03]  /*1370*/  FFMA.FTZ R220, R242, R239, R231 ;  /* 0x000000eff2dc7223 */ /* 0x000fc600000100e7 */
[----:B------:R-:W5:Y:S04]  /*1380*/  LDL R219, [R1+0x20] ;  /* 0x0000200001db7983 */ /* 0x000f680000100800 */
[----:B------:R-:W5:Y:S04]  /*1390*/  LDG.E.128.CONSTANT R236, desc[UR10][R2.64+0x600] ;  /* 0x0006000a02ec7981 */ /* 0x000f68000c1e9d00 */
[----:B------:R-:W5:Y:S01]  /*13a0*/  LDL R222, [R1+0x24] ;  /* 0x0000240001de7983 */ /* 0x000f620000100800 */
[----:B---3--:R-:W-:Y:S01]  /*13b0*/  FFMA.FTZ R232, R241, R232, R228 ;  /* 0x000000e8f1e87223 */ /* 0x008fe200000100e4 */
[----:B------:R-:W-:-:S02]  /*13c0*/  FFMA.FTZ R233, R240, R233, R229 ;  /* 0x000000e9f0e97223 */ /* 0x000fc400000100e5 */
[----:B------:R-:W3:Y:S04]  /*13d0*/  LDG.E.128.CONSTANT R240, desc[UR10][R2.64+0x800] ;  /* 0x0008000a02f07981 */ /* 0x000ee8000c1e9d00 */
[----:B------:R-:W3:Y:S01]  /*13e0*/  LDG.E.128.CONSTANT R228, desc[UR10][R2.64+0xa00] ;  /* 0x000a000a02e47981 */ /* 0x000ee2000c1e9d00 */
[----:B----4-:R-:W-:-:S03]  /*13f0*/  FFMA.FTZ R234, R218, R234, R217 ;  /* 0x000000eadaea7223 */ /* 0x010fc600000100d9 */
[----:B------:R-:W4:Y:S01]  /*1400*/  LDL.LU R217, [R1+0x9c] ;  /* 0x00009c0001d97983 */ /* 0x000f220000300800 */
[----:B--2---:R-:W-:-:S03]  /*1410*/  FFMA.FTZ R235, R221, R235, R220 ;  /* 0x000000ebddeb7223 */ /* 0x004fc600000100dc */
[----:B------:R-:W2:Y:S04]  /*1420*/  LDL.LU R218, [R1+0x98] ;  /* 0x0000980001da7983 */ /* 0x000ea80000300800 */
[----:B------:R-:W2:Y:S01]  /*1430*/  LDL.LU R220, [R1+0x94] ;  /* 0x0000940001dc7983 */ /* 0x000ea20000300800 */
[----:B-----5:R-:W-:-:S03]  /*1440*/  FFMA.FTZ R232, R219, R236, R232 ;  /* 0x000000ecdbe87223 */ /* 0x020fc600000100e8 */
[----:B------:R-:W5:Y:S01]  /*1450*/  LDL.LU R221, [R1+0x90] ;  /* 0x0000900001dd7983 */ /* 0x000f620000300800 */
[----:B------:R-:W-:-:S03]  /*1460*/  FFMA.FTZ R233, R222, R237, R233 ;  /* 0x000000eddee97223 */ /* 0x000fc600000100e9 */
[----:B------:R-:W5:Y:S01]  /*1470*/  LDL.LU R219, [R1+0x8c] ;  /* 0x00008c0001db7983 */ /* 0x000f620000300800 */
[----:B------:R-:W-:-:S03]  /*1480*/  FFMA.FTZ R234, R224, R238, R234 ;  /* 0x000000eee0ea7223 */ /* 0x000fc600000100ea */
[----:B------:R-:W4:Y:S01]  /*1490*/  LDL R236, [R1+0x4] ;  /* 0x0000040001ec7983 */ /* 0x000f220000100800 */
[----:B------:R-:W-:-:S03]  /*14a0*/  FFMA.FTZ R235, R225, R239, R235 ;  /* 0x000000efe1eb7223 */ /* 0x000fc600000100eb */
[----:B------:R-:W5:Y:S04]  /*14b0*/  LDL.LU R222, [R1+0x88] ;  /* 0x0000880001de7983 */ /* 0x000f680000300800 */
[----:B------:R-:W2:Y:S04]  /*14c0*/  LDL R237, [R1] ;  /* 0x0000000001ed7983 */ /* 0x000ea80000100800 */
[----:B------:R-:W5:Y:S04]  /*14d0*/  LDL.LU R224, [R1+0x84] ;  /* 0x0000840001e07983 */ /* 0x000f680000300800 */
[----:B------:R-:W4:Y:S04]  /*14e0*/  LDL R238, [R1+0x14] ;  /* 0x0000140001ee7983 */ /* 0x000f280000100800 */
[----:B------:R-:W5:Y:S04]  /*14f0*/  LDL.LU R225, [R1+0x80] ;  /* 0x0000800001e17983 */ /* 0x000f680000300800 */
[----:B------:R-:W2:Y:S01]  /*1500*/  LDL R239, [R1+0x10] ;  /* 0x0000100001ef7983 */ /* 0x000ea20000100800 */
[----:B---3--:R-:W-:Y:S01]  /*1510*/  FFMA.FTZ R227, R227, R242, R234 ;  /* 0x000000f2e3e37223 */ /* 0x008fe200000100ea */
[----:B------:R-:W-:Y:S01]  /*1520*/  FFMA.FTZ R223, R223, R243, R235 ;  /* 0x000000f3dfdf7223 */ /* 0x000fe200000100eb */
[----:B----4-:R-:W-:-:S04]  /*1530*/  FFMA.FTZ R233, R238, R241, R233 ;  /* 0x000000f1eee97223 */ /* 0x010fc800000100e9 */
[----:B------:R-:W-:Y:S01]  /*1540*/  FFMA.FTZ R229, R236, R229, R233 ;  /* 0x000000e5ece57223 */ /* 0x000fe200000100e9 */
[----:B--2---:R-:W-:Y:S02]  /*1550*/  FFMA.FTZ R232, R239, R240, R232 ;  /* 0x000000f0efe87223 */ /* 0x004fe400000100e8 */
[----:B------:R-:W2:Y:S02]  /*1560*/  LDG.E.128.CONSTANT R240, desc[UR10][R2.64+0xe00] ;  /* 0x000e000a02f07981 */ /* 0x000ea4000c1e9d00 */
[----:B------:R-:W-:Y:S02]  /*1570*/  FFMA.FTZ R228, R237, R228, R232 ;  /* 0x000000e4ede47223 */ /* 0x000fe400000100e8 */
[----:B------:R-:W3:Y:S04]  /*1580*/  LDG.E.128.CONSTANT R236, desc[UR10][R2.64+0xc00] ;  /* 0x000c000a02ec7981 */ /* 0x000ee8000c1e9d00 */
[----:B------:R-:W4:Y:S01]  /*1590*/  LDG.E.128.CONSTANT R232, desc[UR10][R2.64+0x1000] ;  /* 0x0010000a02e87981 */ /* 0x000f22000c1e9d00 */
[----:B------:R-:W-:Y:S01]  /*15a0*/  FFMA.FTZ R230, R226, R230, R227 ;  /* 0x000000e6e2e67223 */ /* 0x000fe200000100e3 */
[----:B------:R-:W-:Y:S01]  /*15b0*/  FFMA.FTZ R231, R0, R231, R223 ;  /* 0x000000e700e77223 */ /* 0x000fe200000100df */
[----:B---3--:R-:W-:Y:S01]  /*15c0*/  FFMA.FTZ R228, R248, R236, R228 ;  /* 0x000000ecf8e47223 */ /* 0x008fe200000100e4 */
[----:B------:R-:W-:Y:S01]  /*15d0*/  FFMA.FTZ R229, R249, R237, R229 ;  /* 0x000000edf9e57223 */ /* 0x000fe200000100e5 */
[----:B------:R-:W-:Y:S01]  /*15e0*/  FFMA.FTZ R230, R250, R238, R230 ;  /* 0x000000eefae67223 */ /* 0x000fe200000100e6 */
[----:B------:R-:W-:-:S02]  /*15f0*/  FFMA.FTZ R231, R251, R239, R231 ;  /* 0x000000effbe77223 */ /* 0x000fc400000100e7 */
[----:B------:R-:W3:Y:S01]  /*1600*/  LDG.E.128.CONSTANT R236, desc[UR10][R2.64+0x1200] ;  /* 0x0012000a02ec7981 */ /* 0x000ee2000c1e9d00 */
[----:B--2---:R-:W-:Y:S01]  /*1610*/  FFMA.FTZ R228, R244, R240, R228 ;  /* 0x000000f0f4e47223 */ /* 0x004fe200000100e4 */
[----:B------:R-:W-:Y:S01]  /*1620*/  FFMA.FTZ R229, R245, R241, R229 ;  /* 0x000000f1f5e57223 */ /* 0x000fe200000100e5 */
[----:B------:R-:W-:Y:S01]  /*1630*/  FFMA.FTZ R223, R246, R242, R230 ;  /* 0x000000f2f6df7223 */ /* 0x000fe200000100e6 */
[----:B------:R-:W-:Y:S02]  /*1640*/  FFMA.FTZ R0, R247, R243, R231 ;  /* 0x000000f3f7007223 */ /* 0x000fe400000100e7 */
[----:B------:R-:W2:Y:S01]  /*1650*/  LDG.E.128.CONSTANT R240, desc[UR10][R2.64+0x1400] ;  /* 0x0014000a02f07981 */ /* 0x000ea2000c1e9d00 */
[----:B----4-:R-:W-:Y:S01]  /*1660*/  FFMA.FTZ R232, R4, R232, R228 ;  /* 0x000000e804e87223 */ /* 0x010fe200000100e4 */
[----:B------:R-:W-:Y:S02]  /*1670*/  FFMA.FTZ R233, R5, R233, R229 ;  /* 0x000000e905e97223 */ /* 0x000fe400000100e5 */
        /* <DEDUP_REMOVED lines=236> */
[----:B------:R-:W-:Y:S01]  /*2540*/  FFMA.FTZ R0, R195, R243, R231 ;  /* 0x000000f3c3007223 */ /* 0x000fe200000100e7 */
[----:B----4-:R-:W-:Y:S01]  /*2550*/  FFMA.FTZ R232, R196, R232, R228 ;  /* 0x000000e8c4e87223 */ /* 0x010fe200000100e4 */
[----:B------:R-:W-:Y:S01]  /*2560*/  FFMA.FTZ R233, R197, R233, R229 ;  /* 0x000000e9c5e97223 */ /* 0x000fe200000100e5 */
[----:B------:R-:W-:Y:S01]  /*2570*/  FFMA.FTZ R234, R198, R234, R223 ;  /* 0x000000eac6ea7223 */ /* 0x000fe200000100df */
[----:B------:R-:W2:Y:S01]  /*2580*/  LDG.E.128.CONSTANT R228, desc[UR10][R2.64+0x7200] ;  /* 0x0072000a02e47981 */ /* 0x000ea2000c1e9d00 */
[----:B------:R-:W-:-:S03]  /*2590*/  FFMA.FTZ R235, R199, R235, R0 ;  /* 0x000000ebc7eb7223 */ /* 0x000fc60000010000 */
[----:B------:R-:W4:Y:S01]  /*25a0*/  LDG.E.128.CONSTANT R240, desc[UR10][R2.64+0x7600] ;  /* 0x0076000a02f07981 */ /* 0x000f22000c1e9d00 */
[----:B--2---:R-:W-:Y:S01]  /*25b0*/  FFMA.FTZ R228, R200, R228, R232 ;  /* 0x000000e4c8e47223 */ /* 0x004fe200000100e8 */
[----:B------:R-:W-:Y:S01]  /*25c0*/  FFMA.FTZ R229, R201, R229, R233 ;  /* 0x000000e5c9e57223 */ /* 0x000fe200000100e9 */
[----:B------:R-:W-:Y:S01]  /*25d0*/  FFMA.FTZ R230, R202, R230, R234 ;  /* 0x000000e6cae67223 */ /* 0x000fe200000100ea */
[----:B------:R-:W-:Y:S01]  /*25e0*/  FFMA.FTZ R231, R203, R231, R235 ;  /* 0x000000e7cbe77223 */ /* 0x000fe200000100eb */
[----:B---3--:R-:W-:Y:S01]  /*25f0*/  FFMA.FTZ R228, R204, R236, R228 ;  /* 0x000000eccce47223 */ /* 0x008fe200000100e4 */
[----:B------:R-:W-:Y:S01]  /*2600*/  FFMA.FTZ R229, R205, R237, R229 ;  /* 0x000000edcde57223 */ /* 0x000fe200000100e5 */
[----:B------:R-:W-:Y:S01]  /*2610*/  FFMA.FTZ R230, R206, R238, R230 ;  /* 0x000000eecee67223 */ /* 0x000fe200000100e6 */
[----:B------:R-:W-:Y:S01]  /*2620*/  FFMA.FTZ R231, R207, R239, R231 ;  /* 0x000000efcfe77223 */ /* 0x000fe200000100e7 */
[----:B------:R-:W2:Y:S04]  /*2630*/  LDG.E.128.CONSTANT R232, desc[UR10][R2.64+0x7a00] ;  /* 0x007a000a02e87981 */ /* 0x000ea8000c1e9d00 */
[----:B------:R-:W3:Y:S01]  /*2640*/  LDG.E.128.CONSTANT R236, desc[UR10][R2.64+0x7800] ;  /* 0x0078000a02ec7981 */ /* 0x000ee2000c1e9d00 */
[----:B----4-:R-:W-:Y:S01]  /*2650*/  FFMA.FTZ R226, R208, R240, R228 ;  /* 0x000000f0d0e27223 */ /* 0x010fe200000100e4 */
[----:B------:R-:W-:Y:S01]  /*2660*/  FFMA.FTZ R223, R209, R241, R229 ;  /* 0x000000f1d1df7223 */ /* 0x000fe200000100e5 */
[----:B------:R-:W-:Y:S01]  /*2670*/  FFMA.FTZ R227, R210, R242, R230 ;  /* 0x000000f2d2e37223 */ /* 0x000fe200000100e6 */
[----:B------:R-:W-:-:S02]  /*2680*/  FFMA.FTZ R0, R211, R243, R231 ;  /* 0x000000f3d3007223 */ /* 0x000fc400000100e7 */
[----:B------:R-:W4:Y:S04]  /*2690*/  LDG.E.128.CONSTANT R228, desc[UR10][R2.64+0x7c00] ;  /* 0x007c000a02e47981 */ /* 0x000f28000c1e9d00 */
[----:B------:R0:W5:Y:S02]  /*26a0*/  LDG.E.128.CONSTANT R240, desc[UR10][R2.64+0x7e00] ;  /* 0x007e000a02f07981 */ /* 0x000164000c1e9d00 */
[----:B0-----:R-:W-:Y:S02]  /*26b0*/  IMAD.MOV.U32 R3, RZ, RZ, R223 ;  /* 0x000000ffff037224 */ /* 0x001fe400078e00df */
[----:B------:R-:W5:Y:S01]  /*26c0*/  LDL.LU R223, [R1+0x7c] ;  /* 0x00007c0001df7983 */ /* 0x000f620000300800 */
[----:B---3--:R-:W-:-:S03]  /*26d0*/  FFMA.FTZ R2, R212, R236, R226 ;  /* 0x000000ecd4027223 */ /* 0x008fc600000100e2 */
[----:B------:R-:W3:Y:S01]  /*26e0*/  LDL.LU R226, [R1+0x78] ;  /* 0x0000780001e27983 */ /* 0x000ee20000300800 */
[----:B------:R-:W-:Y:S01]  /*26f0*/  FFMA.FTZ R3, R213, R237, R3 ;  /* 0x000000edd5037223 */ /* 0x000fe20000010003 */
[----:B------:R-:W-:Y:S02]  /*2700*/  FFMA.FTZ R238, R214, R238, R227 ;  /* 0x000000eed6ee7223 */ /* 0x000fe400000100e3 */
[----:B------:R-:W3:Y:S04]  /*2710*/  LDL R237, [R1+0x64] ;  /* 0x0000640001ed7983 */ /* 0x000ee80000100800 */
[----:B------:R-:W3:Y:S01]  /*2720*/  LDL.LU R227, [R1+0x74] ;  /* 0x0000740001e37983 */ /* 0x000ee20000300800 */
[----:B------:R-:W-:-:S03]  /*2730*/  FFMA.FTZ R239, R215, R239, R0 ;  /* 0x000000efd7ef7223 */ /* 0x000fc60000010000 */
[----:B------:R-:W3:Y:S04]  /*2740*/  LDL.LU R0, [R1+0x70] ;  /* 0x0000700001007983 */ /* 0x000ee80000300800 */
[----:B------:R-:W3:Y:S01]  /*2750*/  LDL R236, [R1+0x60] ;  /* 0x0000600001ec7983 */ /* 0x000ee20000100800 */
[----:B------:R-:W0:Y:S01]  /*2760*/  S2UR UR5, SR_CgaCtaId ;  /* 0x00000000000579c3 */ /* 0x000e220000008800 */
[----:B--2---:R-:W-:Y:S01]  /*2770*/  FFMA.FTZ R2, R216, R232, R2 ;  /* 0x000000e8d8027223 */ /* 0x004fe20000010002 */
[----:B------:R-:W-:Y:S01]  /*2780*/  FFMA.FTZ R3, R217, R233, R3 ;  /* 0x000000e9d9037223 */ /* 0x000fe20000010003 */
[----:B------:R-:W-:Y:S02]  /*2790*/  FFMA.FTZ R234, R218, R234, R238 ;  /* 0x000000eadaea7223 */ /* 0x000fe400000100ee */
[----:B----4-:R-:W-:Y:S01]  /*27a0*/  FFMA.FTZ R2, R220, R228, R2 ;  /* 0x000000e4dc027223 */ /* 0x010fe20000010002 */
[----:B-----5:R-:W-:Y:S01]  /*27b0*/  FFMA.FTZ R3, R221, R229, R3 ;  /* 0x000000e5dd037223 */ /* 0x020fe20000010003 */
[----:B------:R-:W-:Y:S01]  /*27c0*/  FFMA.FTZ R228, R219, R235, R239 ;  /* 0x000000ebdbe47223 */ /* 0x000fe200000100ef */
[----:B------:R-:W-:Y:S01]  /*27d0*/  FFMA.FTZ R230, R222, R230, R234 ;  /* 0x000000e6dee67223 */ /* 0x000fe200000100ea */
[----:B------:R-:W-:Y:S01]  /*27e0*/  FFMA.FTZ R2, R224, R240, R2 ;  /* 0x000000f0e0027223 */ /* 0x000fe20000010002 */
[----:B------:R-:W-:Y:S01]  /*27f0*/  FFMA.FTZ R3, R225, R241, R3 ;  /* 0x000000f1e1037223 */ /* 0x000fe20000010003 */
[----:B------:R-:W-:-:S03]  /*2800*/  FFMA.FTZ R228, R223, R231, R228 ;  /* 0x000000e7dfe47223 */ /* 0x000fc600000100e4 */
[----:B------:R-:W-:Y:S01]  /*2810*/  FADD.FTZ R3, R2, R3 ;  /* 0x0000000302037221 */ /* 0x000fe20000010000 */
[----:B------:R-:W-:Y:S02]  /*2820*/  UMOV UR4, 0x400 ;  /* 0x0000040000047882 */ /* 0x000fe40000000000 */
[----:B------:R-:W-:-:S04]  /*2830*/  UIADD3 UR4, UR4, 0x420, URZ ;  /* 0x0000042004047890 */ /* 0x000fc8000fffe03f */
[----:B0-----:R-:W-:Y:S01]  /*2840*/  ULEA UR4, UR5, UR4, 0x18 ;  /* 0x0000000405047291 */ /* 0x001fe2000f8ec03f */
[----:B---3--:R-:W-:-:S04]  /*2850*/  FFMA.FTZ R230, R226, R242, R230 ;  /* 0x000000f2e2e67223 */ /* 0x008fc800000100e6 */
[----:B------:R-:W-:Y:S01]  /*2860*/  FADD.FTZ R230, R230, R3 ;  /* 0x00000003e6e67221 */ /* 0x000fe20000010000 */
[----:B------:R-:W-:Y:S01]  /*2870*/  FFMA.FTZ R2, R227, R243, R228 ;  /* 0x000000f3e3027223 */ /* 0x000fe200000100e4 */
[----:B------:R-:W-:-:S03]  /*2880*/  LEA R3, R252, R237, 0x5 ;  /* 0x000000edfc037211 */ /* 0x000fc600078e28ff */
[----:B------:R-:W-:Y:S01]  /*2890*/  FADD.FTZ R2, R2, R230 ;  /* 0x000000e602027221 */ /* 0x000fe20000010000 */
[----:B------:R-:W-:-:S03]  /*28a0*/  ISETP.GE.AND P0, PT, R3, R0, PT ;  /* 0x000000000300720c */ /* 0x000fc60003f06270 */
[----:B------:R-:W-:Y:S01]  /*28b0*/  FFMA.FTZ R2, R2, UR9, RZ ;  /* 0x0000000902027c23 */ /* 0x000fe200080100ff */
[----:B------:R-:W-:-:S04]  /*28c0*/  LEA R3, R3, UR4, 0x2 ;  /* 0x0000000403037c11 */ /* 0x000fc8000f8e10ff */
[----:B------:R-:W-:-:S05]  /*28d0*/  FSEL R228, R2, RZ, !P0 ;  /* 0x000000ff02e47208 */ /* 0x000fca0004000000 */
[----:B------:R0:W-:Y:S01]  /*28e0*/  STS [R3], R228 ;  /* 0x000000e403007388 */ /* 0x0001e20000000800 */
[----:B------:R-:W-:Y:S01]  /*28f0*/  @!P0 FMNMX.FTZ R236, R236, R2, !PT ;  /* 0x00000002ecec8209 */ /* 0x000fe20007810000 */
[----:B0-----:R-:W-:-:S05]  /*2900*/  VIADD R3, R0, 0x1f ;  /* 0x0000001f00037836 */ /* 0x001fca0000000000 */
[----:B------:R-:W-:Y:S01]  /*2910*/  SHF.R.S32.HI R228, RZ, 0x1f, R3 ;  /* 0x0000001fffe47819 */ /* 0x000fe20000011403 */
[----:B------:R0:W-:Y:S03]  /*2920*/  @!P0 STL [R1+0x60], R236 ;  /* 0x000060ec01008387 */ /* 0x0001e60000100800 */
[----:B------:R-:W-:Y:S02]  /*2930*/  LEA.HI R3, R228, R3, RZ, 0x5 ;  /* 0x00000003e4037211 */ /* 0x000fe400078f28ff */
[----:B------:R-:W-:Y:S02]  /*2940*/  IADD3 R252, R252, 0x4, RZ ;  /* 0x00000004fcfc7810 */ /* 0x000fe40007ffe0ff */
[----:B------:R-:W-:-:S04]  /*2950*/  SHF.R.S32.HI R3, RZ, 0x5, R3 ;  /* 0x00000005ff037819 */ /* 0x000fc80000011403 */
[----:B------:R-:W-:-:S13]  /*2960*/  ISETP.GE.AND P1, PT, R252, R3, PT ;  /* 0x00000003fc00720c */ /* 0x000fda0003f26270 */
[----:B0-----:R-:W-:Y:S05]  /*2970*/  @!P1 BRA `(.L_x_24885) ;  /* 0xffffffe400909947 */ /* 0x001fea000383ffff */
[----:B------:R-:W-:Y:S05]  /*2980*/  BSYNC B1 ;  /* 0x0000000000017941 */ /* 0x000fea0003800000 */
.L_x_24884:
[----:B------:R-:W-:Y:S05]  /*2990*/  BRA `(.L_x_24882) ;  /* 0x0000001800b47947 */ /* 0x000fea0003800000 */
.L_x_24883:
[----:B------:R-:W0:Y:S01]  /*29a0*/  S2R R228, SR_TID.X ;  /* 0x0000000000e47919 */ /* 0x000e220000002100 */
[----:B------:R-:W-:Y:S01]  /*29b0*/  ULDC UR4, c[0x0][0x248] ;  /* 0x0000920000047ab9 */ /* 0x000fe20000000800 */
[----:B0-----:R-:W-:-:S04]  /*29c0*/  SHF.R.S32.HI R229, RZ, 0x1f, R228 ;  /* 0x0000001fffe57819 */ /* 0x001fc800000114e4 */
[----:B------:R-:W-:-:S04]  /*29d0*/  LEA.HI R252, R229, R228, RZ, 0x5 ;  /* 0x000000e4e5fc7211 */ /* 0x000fc800078f28ff */
[----:B-1----:R-:W-:Y:S02]  /*29e0*/  LOP3.LUT R2, R252, 0xffffffe0, RZ, 0xc0, !PT ;  /* 0xffffffe0fc027812 */ /* 0x002fe400078ec0ff */
[----:B------:R-:W-:-:S03]  /*29f0*/  SHF.R.S32.HI R252, RZ, 0x5, R252 ;  /* 0x00000005fffc7819 */ /* 0x000fc600000114fc */
[----:B------:R-:W-:Y:S02]  /*2a00*/  IMAD.IADD R228, R228, 0x1, -R2 ;  /* 0x00000001e4e47824 */ /* 0x000fe400078e0a02 */
[----:B------:R-:W-:-:S03]  /*2a10*/  IMAD R2, R3, UR4, RZ ;  /* 0x0000000403027c24 */ /* 0x000fc6000f8e02ff */
[----:B------:R0:W-:Y:S04]  /*2a20*/  STL [R1+0x64], R228 ;  /* 0x000064e401007387 */ /* 0x0001e80000100800 */
.L_x_24886:
[----:B0-----:R-:W0:Y:S01]  /*2a30*/  S2R R228, SR_CTAID.Y ;  /* 0x0000000000e47919 */ /* 0x001e220000002600 */
        /* <DEDUP_REMOVED lines=344> */
[----:B----4-:R-:W-:Y:S02]  /*3fc0*/  FFMA.FTZ R232, R196, R232, R228 ;  /* 0x000000e8c4e87223 */ /* 0x010fe400000100e4 */
[----:B------:R-:W2:Y:S01]  /*3fd0*/  LDG.E.128.CONSTANT R228, desc[UR10][R2.64+0x7200] ;  /* 0x0072000a02e47981 */ /* 0x000ea2000c1e9d00 */
[----:B------:R-:W-:-:S03]  /*3fe0*/  FFMA.FTZ R233, R197, R233, R241 ;  /* 0x000000e9c5e97223 */ /* 0x000fc600000100f1 */
[----:B------:R-:W4:Y:S01]  /*3ff0*/  LDG.E.128.CONSTANT R240, desc[UR10][R2.64+0x7600] ;  /* 0x0076000a02f07981 */ /* 0x000f22000c1e9d00 */
[----:B------:R-:W-:Y:S01]  /*4000*/  FFMA.FTZ R234, R198, R234, R225 ;  /* 0x000000eac6ea7223 */ /* 0x000fe200000100e1 */
[----:B------:R-:W-:Y:S01]  /*4010*/  FFMA.FTZ R235, R199, R235, R0 ;  /* 0x000000ebc7eb7223 */ /* 0x000fe20000010000 */
[----:B--2---:R-:W-:Y:S01]  /*4020*/  FFMA.FTZ R228, R200, R228, R232 ;  /* 0x000000e4c8e47223 */ /* 0x004fe200000100e8 */
[----:B------:R-:W-:Y:S01]  /*4030*/  FFMA.FTZ R233, R201, R229, R233 ;  /* 0x000000e5c9e97223 */ /* 0x000fe200000100e9 */
[----:B------:R-:W-:Y:S01]  /*4040*/  FFMA.FTZ R234, R202, R230, R234 ;  /* 0x000000e6caea7223 */ /* 0x000fe200000100ea */
[----:B------:R-:W-:Y:S01]  /*4050*/  FFMA.FTZ R235, R203, R231, R235 ;  /* 0x000000e7cbeb7223 */ /* 0x000fe200000100eb */
[----:B---3--:R-:W-:Y:S02]  /*4060*/  FFMA.FTZ R232, R204, R236, R228 ;  /* 0x000000eccce87223 */ /* 0x008fe400000100e4 */
[----:B------:R-:W2:Y:S01]  /*4070*/  LDG.E.128.CONSTANT R228, desc[UR10][R2.64+0x7800] ;  /* 0x0078000a02e47981 */ /* 0x000ea2000c1e9d00 */
[----:B------:R-:W-:Y:S01]  /*4080*/  FFMA.FTZ R233, R205, R237, R233 ;  /* 0x000000edcde97223 */ /* 0x000fe200000100e9 */
[----:B------:R-:W-:Y:S01]  /*4090*/  FFMA.FTZ R234, R206, R238, R234 ;  /* 0x000000eeceea7223 */ /* 0x000fe200000100ea */
[----:B------:R-:W-:Y:S01]  /*40a0*/  FFMA.FTZ R235, R207, R239, R235 ;  /* 0x000000efcfeb7223 */ /* 0x000fe200000100eb */
[----:B----4-:R-:W-:Y:S01]  /*40b0*/  FFMA.FTZ R226, R208, R240, R232 ;  /* 0x000000f0d0e27223 */ /* 0x010fe200000100e8 */
[----:B------:R-:W-:Y:S01]  /*40c0*/  FFMA.FTZ R225, R209, R241, R233 ;  /* 0x000000f1d1e17223 */ /* 0x000fe200000100e9 */
[----:B------:R-:W-:Y:S01]  /*40d0*/  FFMA.FTZ R227, R210, R242, R234 ;  /* 0x000000f2d2e37223 */ /* 0x000fe200000100ea */
[----:B------:R-:W-:Y:S01]  /*40e0*/  FFMA.FTZ R0, R211, R243, R235 ;  /* 0x000000f3d3007223 */ /* 0x000fe200000100eb */
[----:B------:R-:W5:Y:S04]  /*40f0*/  LDG.E.128.CONSTANT R236, desc[UR10][R2.64+0x7c00] ;  /* 0x007c000a02ec7981 */ /* 0x000f68000c1e9d00 */
[----:B------:R-:W3:Y:S04]  /*4100*/  LDG.E.128.CONSTANT R232, desc[UR10][R2.64+0x7a00] ;  /* 0x007a000a02e87981 */ /* 0x000ee8000c1e9d00 */
[----:B------:R0:W4:Y:S02]  /*4110*/  LDG.E.128.CONSTANT R240, desc[UR10][R2.64+0x7e00] ;  /* 0x007e000a02f07981 */ /* 0x000124000c1e9d00 */
[----:B0-----:R-:W-:-:S02]  /*4120*/  IMAD.MOV.U32 R3, RZ, RZ, R225 ;  /* 0x000000ffff037224 */ /* 0x001fc400078e00e1 */
[----:B------:R-:W4:Y:S01]  /*4130*/  LDL.LU R225, [R1+0x7c] ;  /* 0x00007c0001e17983 */ /* 0x000f220000300800 */
[----:B--2---:R-:W-:-:S03]  /*4140*/  FFMA.FTZ R2, R212, R228, R226 ;  /* 0x000000e4d4027223 */ /* 0x004fc600000100e2 */
[----:B------:R-:W2:Y:S01]  /*4150*/  LDL.LU R226, [R1+0x78] ;  /* 0x0000780001e27983 */ /* 0x000ea20000300800 */
[----:B------:R-:W-:Y:S01]  /*4160*/  FFMA.FTZ R230, R214, R230, R227 ;  /* 0x000000e6d6e67223 */ /* 0x000fe200000100e3 */
[----:B------:R-:W-:Y:S02]  /*4170*/  FFMA.FTZ R231, R215, R231, R0 ;  /* 0x000000e7d7e77223 */ /* 0x000fe40000010000 */
[----:B------:R-:W2:Y:S04]  /*4180*/  LDL.LU R227, [R1+0x74] ;  /* 0x0000740001e37983 */ /* 0x000ea80000300800 */
[----:B------:R-:W2:Y:S01]  /*4190*/  LDL.LU R0, [R1+0x70] ;  /* 0x0000700001007983 */ /* 0x000ea20000300800 */
[----:B------:R-:W-:-:S04]  /*41a0*/  FFMA.FTZ R3, R213, R229, R3 ;  /* 0x000000e5d5037223 */ /* 0x000fc80000010003 */
[----:B---3--:R-:W-:Y:S02]  /*41b0*/  FFMA.FTZ R3, R217, R233, R3 ;  /* 0x000000e9d9037223 */ /* 0x008fe40000010003 */
[----:B------:R-:W3:Y:S01]  /*41c0*/  LDL R233, [R1+0x6c] ;  /* 0x00006c0001e97983 */ /* 0x000ee20000100800 */
[----:B------:R-:W-:-:S03]  /*41d0*/  FFMA.FTZ R2, R216, R232, R2 ;  /* 0x000000e8d8027223 */ /* 0x000fc60000010002 */
[----:B------:R-:W3:Y:S01]  /*41e0*/  LDL R232, [R1+0x60] ;  /* 0x0000600001e87983 */ /* 0x000ee20000100800 */
[----:B------:R-:W0:Y:S01]  /*41f0*/  S2R R229, SR_TID.X ;  /* 0x0000000000e57919 */ /* 0x000e220000002100 */
[----:B------:R-:W-:Y:S01]  /*4200*/  FFMA.FTZ R230, R218, R234, R230 ;  /* 0x000000eadae67223 */ /* 0x000fe200000100e6 */
[----:B-----5:R-:W-:Y:S01]  /*4210*/  FFMA.FTZ R2, R220, R236, R2 ;  /* 0x000000ecdc027223 */ /* 0x020fe20000010002 */
[----:B------:R-:W-:Y:S01]  /*4220*/  FFMA.FTZ R3, R221, R237, R3 ;  /* 0x000000eddd037223 */ /* 0x000fe20000010003 */
[----:B------:R-:W-:Y:S01]  /*4230*/  FFMA.FTZ R231, R219, R235, R231 ;  /* 0x000000ebdbe77223 */ /* 0x000fe200000100e7 */
[----:B------:R-:W-:Y:S01]  /*4240*/  FFMA.FTZ R230, R222, R238, R230 ;  /* 0x000000eedee67223 */ /* 0x000fe200000100e6 */
[----:B----4-:R-:W-:Y:S01]  /*4250*/  FFMA.FTZ R2, R224, R240, R2 ;  /* 0x000000f0e0027223 */ /* 0x010fe20000010002 */
[----:B------:R-:W-:Y:S01]  /*4260*/  FFMA.FTZ R3, R225, R241, R3 ;  /* 0x000000f1e1037223 */ /* 0x000fe20000010003 */
[----:B------:R-:W1:Y:S01]  /*4270*/  S2UR UR5, SR_CgaCtaId ;  /* 0x00000000000579c3 */ /* 0x000e620000008800 */
[----:B------:R-:W-:-:S02]  /*4280*/  FFMA.FTZ R231, R223, R239, R231 ;  /* 0x000000efdfe77223 */ /* 0x000fc400000100e7 */
[----:B------:R-:W-:Y:S01]  /*4290*/  FADD.FTZ R3, R2, R3 ;  /* 0x0000000302037221 */ /* 0x000fe20000010000 */
[----:B0-----:R-:W-:-:S04]  /*42a0*/  SHF.R.S32.HI R228, RZ, 0x1f, R229 ;  /* 0x0000001fffe47819 */ /* 0x001fc800000114e5 */
[----:B------:R-:W-:-:S04]  /*42b0*/  LEA.HI R228, R228, R229, RZ, 0x5 ;  /* 0x000000e5e4e47211 */ /* 0x000fc800078f28ff */
[----:B------:R-:W-:-:S04]  /*42c0*/  LOP3.LUT R228, R228, 0xffffffe0, RZ, 0xc0, !PT ;  /* 0xffffffe0e4e47812 */ /* 0x000fc800078ec0ff */
[----:B------:R-:W-:-:S05]  /*42d0*/  IADD3 R228, -R228, R229, RZ ;  /* 0x000000e5e4e47210 */ /* 0x000fca0007ffe1ff */
[----:B------:R-:W-:Y:S01]  /*42e0*/  IMAD R2, R252, 0x20, R228 ;  /* 0x00000020fc027824 */ /* 0x000fe200078e02e4 */
[----:B------:R-:W-:Y:S02]  /*42f0*/  UMOV UR4, 0x400 ;  /* 0x0000040000047882 */ /* 0x000fe40000000000 */
[----:B------:R-:W-:-:S04]  /*4300*/  UIADD3 UR4, UR4, 0x420, URZ ;  /* 0x0000042004047890 */ /* 0x000fc8000fffe03f */
[----:B-1----:R-:W-:Y:S01]  /*4310*/  ULEA UR4, UR5, UR4, 0x18 ;  /* 0x0000000405047291 */ /* 0x002fe2000f8ec03f */
[----:B------:R-:W-:Y:S02]  /*4320*/  VIADD R252, R252, 0x4 ;  /* 0x00000004fcfc7836 */ /* 0x000fe40000000000 */
[----:B--2---:R-:W-:Y:S01]  /*4330*/  FFMA.FTZ R230, R226, R242, R230 ;  /* 0x000000f2e2e67223 */ /* 0x004fe200000100e6 */
[----:B------:R-:W-:-:S03]  /*4340*/  FFMA.FTZ R231, R227, R243, R231 ;  /* 0x000000f3e3e77223 */ /* 0x000fc600000100e7 */
[----:B------:R-:W-:Y:S01]  /*4350*/  FADD.FTZ R3, R230, R3 ;  /* 0x00000003e6037221 */ /* 0x000fe20000010000 */
[----:B------:R-:W-:-:S03]  /*4360*/  IADD3 R228, R2, 0x1, -R0 ;  /* 0x0000000102e47810 */ /* 0x000fc60007ffe800 */
[----:B------:R-:W-:Y:S01]  /*4370*/  FADD.FTZ R3, R231, R3 ;  /* 0x00000003e7037221 */ /* 0x000fe20000010000 */
[----:B------:R-:W-:Y:S02]  /*4380*/  ISETP.GE.AND P0, PT, R2, R0, PT ;  /* 0x000000000200720c */ /* 0x000fe40003f06270 */
[----:B------:R-:W-:Y:S01]  /*4390*/  I2FP.F32.S32 R228, R228 ;  /* 0x000000e400e47245 */ /* 0x000fe20000201400 */
[----:B------:R-:W-:-:S04]  /*43a0*/  FMUL.FTZ R3, R3, UR17 ;  /* 0x0000001103037c20 */ /* 0x000fc80008410000 */
[----:B---3--:R-:W-:Y:S01]  /*43b0*/  FFMA.FTZ R3, R228, R233, R3 ;  /* 0x000000e9e4037223 */ /* 0x008fe20000010003 */
[----:B------:R-:W-:-:S04]  /*43c0*/  IADD3 R228, R0, 0x1f, RZ ;  /* 0x0000001f00e47810 */ /* 0x000fc80007ffe0ff */
[----:B------:R-:W-:Y:S02]  /*43d0*/  SHF.R.S32.HI R229, RZ, 0x1f, R228 ;  /* 0x0000001fffe57819 */ /* 0x000fe400000114e4 */
[----:B------:R-:W-:Y:S02]  /*43e0*/  LEA R2, R2, UR4, 0x2 ;  /* 0x0000000402027c11 */ /* 0x000fe4000f8e10ff */
[----:B------:R-:W-:Y:S02]  /*43f0*/  LEA.HI R228, R229, R228, RZ, 0x5 ;  /* 0x000000e4e5e47211 */ /* 0x000fe400078f28ff */
[----:B------:R-:W-:Y:S02]  /*4400*/  FSEL R229, R3, RZ, !P0 ;  /* 0x000000ff03e57208 */ /* 0x000fe40004000000 */
[----:B------:R-:W-:-:S03]  /*4410*/  @!P0 FMNMX.FTZ R232, R232, R3, !PT ;  /* 0x00000003e8e88209 */ /* 0x000fc60007810000 */
[----:B------:R0:W-:Y:S04]  /*4420*/  STS [R2], R229 ;  /* 0x000000e502007388 */ /* 0x0001e80000000800 */
[----:B------:R1:W-:Y:S01]  /*4430*/  @!P0 STL [R1+0x60], R232 ;  /* 0x000060e801008387 */ /* 0x0003e20000100800 */
[----:B0-----:R-:W-:-:S04]  /*4440*/  SHF.R.S32.HI R2, RZ, 0x5, R228 ;  /* 0x00000005ff027819 */ /* 0x001fc800000114e4 */
[----:B------:R-:W-:-:S13]  /*4450*/  ISETP.GE.AND P1, PT, R252, R2, PT ;  /* 0x00000002fc00720c */ /* 0x000fda0003f26270 */
[----:B-1----:R-:W-:Y:S05]  /*4460*/  @!P1 BRA `(.L_x_24886) ;  /* 0xffffffe400709947 */ /* 0x002fea000383ffff */
.L_x_24882:
[----:B------:R-:W-:Y:S05]  /*4470*/  BSYNC B0 ;  /* 0x0000000000007941 */ /* 0x000fea0003800000 */
.L_x_24881:
[----:B------:R-:W2:Y:S01]  /*4480*/  LDL.LU R3, [R1+0x60] ;  /* 0x0000600001037983 */ /* 0x000ea20000300800 */
[----:B------:R-:W-:Y:S01]  /*4490*/  BSSY B0, `(.L_x_24887) ;  /* 0x0000111000007945 */ /* 0x000fe20003800000 */
[----:B------:R-:W0:Y:S01]  /*44a0*/  S2R R246, SR_TID.X ;  /* 0x0000000000f67919 */ /* 0x000e220000002100 */
[----:B------:R-:W1:Y:S01]  /*44b0*/  S2R R11, SR_TID.X ;  /* 0x00000000000b7919 */ /* 0x000e620000002100 */
[----:B0-----:R-:W-:-:S04]  /*44c0*/  SHF.R.S32.HI R5, RZ, 0x1f, R246 ;  /* 0x0000001fff057819 */ /* 0x001fc800000114f6 */
[----:B------:R-:W-:-:S04]  /*44d0*/  LEA.HI R9, R5, R246, RZ, 0x5 ;  /* 0x000000f605097211 */ /* 0x000fc800078f28ff */
[----:B------:R-:W-:-:S04]  /*44e0*/  LOP3.LUT R5, R9, 0xffffffe0, RZ, 0xc0, !PT ;  /* 0xffffffe009057812 */ /* 0x000fc800078ec0ff */
[----:B------:R-:W-:-:S04]  /*44f0*/  IADD3 R246, -R5, R246, RZ ;  /* 0x000000f605f67210 */ /* 0x000fc80007ffe1ff */
[C---:B------:R-:W-:Y:S02]  /*4500*/  ISETP.NE.AND P0, PT, R246.reuse, RZ, PT ;  /* 0x000000fff600720c */ /* 0x040fe40003f05270 */
[----:B------:R-:W-:-:S11]  /*4510*/  ISETP.GT.AND P1, PT, R246, 0x3, PT ;  /* 0x00000003f600780c */ /* 0x000fd60003f24270 */
[----:B------:R-:W0:Y:S02]  /*4520*/  @!P0 S2R R6, SR_CgaCtaId ;  /* 0x0000000000068919 */ /* 0x000e240000008800 */
[----:B------:R-:W-:Y:S01]  /*4530*/  @!P1 MOV R7, 0x400 ;  /* 0x0000040000079802 */ /* 0x000fe20000000f00 */
[----:B------:R-:W3:Y:S03]  /*4540*/  @!P1 S2R R8, SR_CgaCtaId ;  /* 0x0000000000089919 */ /* 0x000ee60000008800 */
[----:B------:R-:W-:-:S04]  /*4550*/  @!P1 IADD3 R7, R7, 0x400, RZ ;  /* 0x0000040007079810 */ /* 0x000fc80007ffe0ff */
[----:B---3--:R-:W-:Y:S01]  /*4560*/  @!P1 LEA R7, R8, R7, 0x18 ;  /* 0x0000000708079211 */ /* 0x008fe200078ec0ff */
[----:B--2---:R-:W2:Y:S02]  /*4570*/  SHFL.BFLY PT, R2, R3, 0x10, 0x1f ;  /* 0x0e001f0003027f89 */ /* 0x004ea400000e0000 */
[----:B--2---:R-:W-:-:S05]  /*4580*/  FMNMX.FTZ R2, R2, R3, !PT ;  /* 0x0000000302027209 */ /* 0x004fca0007810000 */
[----:B------:R-:W2:Y:S02]  /*4590*/  SHFL.BFLY PT, R3, R2, 0x8, 0x1f ;  /* 0x0d001f0002037f89 */ /* 0x000ea400000e0000 */
[----:B--2---:R-:W-:-:S05]  /*45a0*/  FMNMX.FTZ R3, R2, R3, !PT ;  /* 0x0000000302037209 */ /* 0x004fca0007810000 */
[----:B------:R-:W2:Y:S02]  /*45b0*/  SHFL.BFLY PT, R4, R3, 0x4, 0x1f ;  /* 0x0c801f0003047f89 */ /* 0x000ea400000e0000 */
[----:B--2---:R-:W-:Y:S02]  /*45c0*/  FMNMX.FTZ R4, R3, R4, !PT ;  /* 0x0000000403047209 */ /* 0x004fe40007810000 */
[----:B------:R-:W-:-:S03]  /*45d0*/  @!P0 MOV R3, 0x400 ;  /* 0x0000040000038802 */ /* 0x000fc60000000f00 */
[----:B------:R-:W2:Y:S02]  /*45e0*/  SHFL.BFLY PT, R5, R4, 0x2, 0x1f ;  /* 0x0c401f0004057f89 */ /* 0x000ea400000e0000 */
[----:B------:R-:W-:-:S05]  /*45f0*/  @!P0 VIADD R3, R3, 0x400 ;  /* 0x0000040003038836 */ /* 0x000fca0000000000 */
[----:B0-----:R-:W-:Y:S02]  /*4600*/  @!P0 LEA R3, R6, R3, 0x18 ;  /* 0x0000000306038211 */ /* 0x001fe400078ec0ff */
[----:B--2---:R-:W-:Y:S02]  /*4610*/  FMNMX.FTZ R5, R4, R5, !PT ;  /* 0x0000000504057209 */ /* 0x004fe40007810000 */
[----:B------:R-:W-:-:S03]  /*4620*/  SHF.R.S32.HI R4, RZ, 0x5, R9 ;  /* 0x00000005ff047819 */ /* 0x000fc60000011409 */
[----:B------:R-:W0:Y:S02]  /*4630*/  SHFL.BFLY PT, R2, R5, 0x1, 0x1f ;  /* 0x0c201f0005027f89 */ /* 0x000e2400000e0000 */
[----:B------:R-:W-:Y:S02]  /*4640*/  @!P0 IMAD R3, R4, 0x4, R3 ;  /* 0x0000000404038824 */ /* 0x000fe400078e0203 */
[----:B------:R-:W-:Y:S01]  /*4650*/  @!P1 IMAD R4, R246, 0x4, R7 ;  /* 0x00000004f6049824 */ /* 0x000fe200078e0207 */
[----:B------:R-:W-:-:S04]  /*4660*/  IADD3 R7, R0, 0x1f, RZ ;  /* 0x0000001f00077810 */ /* 0x000fc80007ffe0ff */
[----:B------:R-:W-:-:S04]  /*4670*/  SHF.R.S32.HI R10, RZ, 0x1f, R7 ;  /* 0x0000001fff0a7819 */ /* 0x000fc80000011407 */
[----:B------:R-:W-:-:S04]  /*4680*/  LEA.HI R10, R10, R7, RZ, 0x5 ;  /* 0x000000070a0a7211 */ /* 0x000fc800078f28ff */
[----:B------:R-:W-:Y:S02]  /*4690*/  SHF.R.S32.HI R243, RZ, 0x5, R10 ;  /* 0x00000005fff37819 */ /* 0x000fe4000001140a */
[----:B0-----:R-:W-:Y:S02]  /*46a0*/  FMNMX.FTZ R8, R5, R2, !PT ;  /* 0x0000000205087209 */ /* 0x001fe40007810000 */
[----:B------:R-:W-:-:S03]  /*46b0*/  MOV R2, 0xff7fffff ;  /* 0xff7fffff00027802 */ /* 0x000fc60000000f00 */
[----:B------:R0:W-:Y:S01]  /*46c0*/  @!P0 STS [R3], R8 ;  /* 0x0000000803008388 */ /* 0x0001e20000000800 */
[----:B------:R-:W-:Y:S01]  /*46d0*/  BAR.SYNC.DEFER_BLOCKING 0x0 ;  /* 0x0000000000007b1d */ /* 0x000fe20000010000 */
[----:B0-----:R-:W-:-:S05]  /*46e0*/  IMAD.SHL.U32 R3, R243, 0x20, RZ ;  /* 0x00000020f3037824 */ /* 0x001fca00078e00ff */
[----:B------:R-:W0:Y:S04]  /*46f0*/  @!P1 LDS R2, [R4] ;  /* 0x0000000004029984 */ /* 0x000e280000000800 */
[----:B0-----:R-:W0:Y:S02]  /*4700*/  SHFL.BFLY PT, R5, R2, 0x2, 0x1f ;  /* 0x0c401f0002057f89 */ /* 0x001e2400000e0000 */
[----:B0-----:R-:W-:Y:S02]  /*4710*/  FMNMX.FTZ R5, R5, R2, !PT ;  /* 0x0000000205057209 */ /* 0x001fe40007810000 */
[----:B------:R-:W-:Y:S01]  /*4720*/  VIMNMX R2, R0, R3, PT ;  /* 0x0000000300027248 */ /* 0x000fe20003fe0100 */
[----:B------:R-:W-:Y:S02]  /*4730*/  HFMA2.MMA R3, -RZ, RZ, 0, 0 ;  /* 0x00000000ff037435 */ /* 0x000fe400000001ff */
[----:B------:R-:W0:Y:S01]  /*4740*/  SHFL.BFLY PT, R6, R5, 0x1, 0x1f ;  /* 0x0c201f0005067f89 */ /* 0x000e2200000e0000 */
[----:B-1----:R-:W-:-:S02]  /*4750*/  ISETP.GE.AND P1, PT, R11, R2, PT ;  /* 0x000000020b00720c */ /* 0x002fc40003f26270 */
[----:B0-----:R-:W-:-:S05]  /*4760*/  FMNMX.FTZ R6, R5, R6, !PT ;  /* 0x0000000605067209 */ /* 0x001fca0007810000 */
[----:B------:R0:W1:Y:S06]  /*4770*/  SHFL.IDX PT, R24, R6, RZ, 0x1f ;  /* 0x00001fff06187589 */ /* 0x00006c00000e0000 */
        /* <DEDUP_REMOVED lines=12> */
[----:B------:R-:W-:Y:S01]  /*4840*/  MOV R5, R11 ;  /* 0x0000000b00057202 */ /* 0x000fe20000000f00 */
[----:B------:R-:W-:Y:S01]  /*4850*/  UIADD3 UR4, UR4, 0x420, URZ ;  /* 0x0000042004047890 */ /* 0x000fe2000fffe03f */
[----:B------:R-:W-:-:S03]  /*4860*/  IMAD.MOV.U32 R3, RZ, RZ, RZ ;  /* 0x000000ffff037224 */ /* 0x000fc600078e00ff */
[----:B--2---:R-:W-:-:S06]  /*4870*/  ULEA UR4, UR5, UR4, 0x18 ;  /* 0x0000000405047291 */ /* 0x004fcc000f8ec03f */
[----:B0-----:R-:W-:-:S07]  /*4880*/  LEA R6, R11, UR4, 0x2 ;  /* 0x000000040b067c11 */ /* 0x001fce000f8e10ff */
.L_x_24891:
        /* <DEDUP_REMOVED lines=11> */
.L_x_24890:
[----:B------:R-:W-:Y:S05]  /*4940*/  BSYNC B1 ;  /* 0x0000000000017941 */ /* 0x000fea0003800000 */
.L_x_24889:
        /* <DEDUP_REMOVED lines=14> */
.L_x_24894:
        /* <DEDUP_REMOVED lines=100> */
.L_x_24893:
[----:B------:R-:W-:Y:S05]  /*5070*/  BSYNC B1 ;  /* 0x0000000000017941 */ /* 0x000fea0003800000 */
.L_x_24892:
        /* <DEDUP_REMOVED lines=55> */
.L_x_24896:
[----:B------:R-:W-:Y:S05]  /*53f0*/  BSYNC B1 ;  /* 0x0000000000017941 */ /* 0x000fea0003800000 */
.L_x_24895:
        /* <DEDUP_REMOVED lines=26> */
.L_x_24888:
[----:B------:R-:W-:Y:S05]  /*55a0*/  BSYNC B0 ;  /* 0x0000000000007941 */ /* 0x000fea0003800000 */
.L_x_24887:
[----:B---3--:R-:W2:Y:S01]  /*55b0*/  SHFL.BFLY PT, R4, R3, 0x10, 0x1f ;  /* 0x0e001f0003047f89 */ /* 0x008ea200000e0000 */
[----:B------:R-:W-:Y:S01]  /*55c0*/  BSSY B0, `(.L_x_24897) ;  /* 0x00000ad000007945 */ /* 0x000fe20003800000 */
[----:B------:R-:W3:Y:S01]  /*55d0*/  S2R R12, SR_TID.X ;  /* 0x00000000000c7919 */ /* 0x000ee20000002100 */
[----:B--2---:R-:W-:-:S05]  /*55e0*/  FADD.FTZ R4, R4, R3 ;  /* 0x0000000304047221 */ /* 0x004fca0000010000 */
[----:B------:R-:W2:Y:S01]  /*55f0*/  SHFL.BFLY PT, R5, R4, 0x8, 0x1f ;  /* 0x0d001f0004057f89 */ /* 0x000ea200000e0000 */
[----:B---3--:R-:W-:-:S04]  /*5600*/  LOP3.LUT P0, R9, R12, 0x1f, RZ, 0xc0, !PT ;  /* 0x0000001f0c097812 */ /* 0x008fc8000780c0ff */
[----:B------:R-:W-:-:S09]  /*5610*/  ISETP.GT.U32.AND P2, PT, R9, 0x3, PT ;  /* 0x000000030900780c */ /* 0x000fd20003f44070 */
[----:B------:R-:W3:Y:S01]  /*5620*/  @!P0 S2R R11, SR_CgaCtaId ;  /* 0x00000000000b8919 */ /* 0x000ee20000008800 */
[----:B------:R-:W-:Y:S01]  /*5630*/  @!P0 MOV R3, 0x400 ;  /* 0x0000040000038802 */ /* 0x000fe20000000f00 */
[----:B--2---:R-:W-:Y:S02]  /*5640*/  FADD.FTZ R5, R4, R5 ;  /* 0x0000000504057221 */ /* 0x004fe40000010000 */
[----:B------:R-:W2:Y:S02]  /*5650*/  @!P2 S2R R10, SR_CgaCtaId ;  /* 0x00000000000aa919 */ /* 0x000ea40000008800 */
[----:B------:R-:W-:Y:S01]  /*5660*/  @!P0 VIADD R4, R3, 0x400 ;  /* 0x0000040003048836 */ /* 0x000fe20000000000 */
[----:B------:R-:W-:Y:S01]  /*5670*/  @!P0 SHF.R.U32.HI R3, RZ, 0x3, R12 ;  /* 0x00000003ff038819 */ /* 0x000fe2000001160c */
[----:B0-----:R-:W0:Y:S03]  /*5680*/  SHFL.BFLY PT, R6, R5, 0x4, 0x1f ;  /* 0x0c801f0005067f89 */ /* 0x001e2600000e0000 */
[----:B------:R-:W-:-:S02]  /*5690*/  @!P0 LOP3.LUT R3, R3, 0x1ffffffc, RZ, 0xc0, !PT ;  /* 0x1ffffffc03038812 */ /* 0x000fc400078ec0ff */
[----:B---3--:R-:W-:Y:S01]  /*56a0*/  @!P0 LEA R4, R11, R4, 0x18 ;  /* 0x000000040b048211 */ /* 0x008fe200078ec0ff */
[----:B0-----:R-:W-:Y:S01]  /*56b0*/  FADD.FTZ R6, R5, R6 ;  /* 0x0000000605067221 */ /* 0x001fe20000010000 */
[----:B------:R-:W-:-:S03]  /*56c0*/  @!P2 MOV R5, 0x400 ;  /* 0x000004000005a802 */ /* 0x000fc60000000f00 */
[----:B------:R-:W-:Y:S01]  /*56d0*/  @!P0 IMAD.IADD R3, R4, 0x1, R3 ;  /* 0x0000000104038824 */ /* 0x000fe200078e0203 */
        /* <DEDUP_REMOVED lines=33> */
.L_x_24901:
        /* <DEDUP_REMOVED lines=8> */
.L_x_24900:
[----:B------:R-:W-:Y:S05]  /*5970*/  BSYNC B1 ;  /* 0x0000000000017941 */ /* 0x000fea0003800000 */
.L_x_24899:
        /* <DEDUP_REMOVED lines=14> */
.L_x_24904:
        /* <DEDUP_REMOVED lines=52> */
.L_x_24903:
[----:B------:R-:W-:Y:S05]  /*5da0*/  BSYNC B1 ;  /* 0x0000000000017941 */ /* 0x000fea0003800000 */
.L_x_24902:
        /* <DEDUP_REMOVED lines=31> */
.L_x_24906:
[----:B------:R-:W-:Y:S05]  /*5fa0*/  BSYNC B1 ;  /* 0x0000000000017941 */ /* 0x000fea0003800000 */
.L_x_24905:
        /* <DEDUP_REMOVED lines=14> */
.L_x_24898:
[----:B------:R-:W-:Y:S05]  /*6090*/  BSYNC B0 ;  /* 0x0000000000007941 */ /* 0x000fea0003800000 */
.L_x_24897:
[----:B--2---:R-:W2:Y:S01]  /*60a0*/  S2R R3, SR_TID.X ;  /* 0x0000000000037919 */ /* 0x004ea20000002100 */
[----:B------:R-:W-:Y:S01]  /*60b0*/  LOP3.LUT P0, RZ, R246, 0x7, RZ, 0xc0, !PT ;  /* 0x00000007f6ff7812 */ /* 0x000fe2000780c0ff */
[----:B------:R-:W-:Y:S01]  /*60c0*/  ULDC UR12, c[0x0][0x25c] ;  /* 0x00009700000c7ab9 */ /* 0x000fe20000000800 */
[----:B------:R-:W-:Y:S01]  /*60d0*/  ULDC.64 UR8, c[0x0][0x238] ;  /* 0x00008e0000087ab9 */ /* 0x000fe20000000a00 */
[----:B------:R-:W-:Y:S01]  /*60e0*/  ULDC.64 UR4, c[0x0][0x228] ;  /* 0x00008a0000047ab9 */ /* 0x000fe20000000a00 */
[----:B------:R-:W-:Y:S01]  /*60f0*/  BSSY B0, `(.L_x_24907) ;  /* 0x00005cb000007945 */ /* 0x000fe20003800000 */
[----:B------:R-:W-:Y:S01]  /*6100*/  HFMA2.MMA R180, -RZ, RZ, 0, 0 ;  /* 0x00000000ffb47435 */ /* 0x000fe200000001ff */
        /* <DEDUP_REMOVED lines=22> */
[----:B------:R-:W-:-:S02]  /*6270*/  CS2R R30, SRZ ;  /* 0x00000000001e7805 */ /* 0x000fc4000001ff00 */
[----:B------:R-:W-:Y:S02]  /*6280*/  CS2R R20, SRZ ;  /* 0x0000000000147805 */ /* 0x000fe4000001ff00 */
[----:B------:R-:W-:Y:S02]  /*6290*/  MOV R29, RZ ;  /* 0x000000ff001d7202 */ /* 0x000fe40000000f00 */
[----:B------:R-:W-:Y:S02]  /*62a0*/  CS2R R12, SRZ ;  /* 0x00000000000c7805 */ /* 0x000fe4000001ff00 */
[----:B--2---:R-:W-:Y:S02]  /*62b0*/  LOP3.LUT R2, R3, 0xffffffc0, RZ, 0xc0, !PT ;  /* 0xffffffc003027812 */ /* 0x004fe400078ec0ff */
[----:B------:R-:W-:Y:S02]  /*62c0*/  CS2R R22, SRZ ;  /* 0x0000000000167805 */ /* 0x000fe4000001ff00 */
[----:B-1----:R-:W-:Y:S01]  /*62d0*/  CS2R R24, SRZ ;  /* 0x0000000000187805 */ /* 0x002fe2000001ff00 */
[----:B------:R-:W-:Y:S01]  /*62e0*/  IMAD.MOV.U32 R26, RZ, RZ, RZ ;  /* 0x000000ffff1a7224 */ /* 0x000fe200078e00ff */
[----:B------:R-:W-:Y:S01]  /*62f0*/  BAR.SYNC.DEFER_BLOCKING 0x0 ;  /* 0x0000000000007b1d */ /* 0x000fe20000010000 */
[----:B------:R-:W-:-:S02]  /*6300*/  ISETP.NE.OR P1, PT, R2, 0x40, P0 ;  /* 0x000000400200780c */ /* 0x000fc40000725670 */
[----:B0-----:R-:W-:Y:S02]  /*6310*/  CS2R R4, SRZ ;  /* 0x0000000000047805 */ /* 0x001fe4000001ff00 */
[----:B------:R-:W-:Y:S02]  /*6320*/  SHF.R.S32.HI R2, RZ, 0x1f, R3 ;  /* 0x0000001fff027819 */ /* 0x000fe40000011403 */
[----:B------:R-:W-:Y:S02]  /*6330*/  CS2R R6, SRZ ;  /* 0x0000000000067805 */ /* 0x000fe4000001ff00 */
[----:B------:R-:W-:Y:S02]  /*6340*/  CS2R R8, SRZ ;  /* 0x0000000000087805 */ /* 0x000fe4000001ff00 */
[----:B------:R-:W-:-:S04]  /*6350*/  LEA.HI R2, R2, R3, RZ, 0x5 ;  /* 0x0000000302027211 */ /* 0x000fc800078f28ff */
[----:B------:R-:W-:Y:S02]  /*6360*/  SHF.R.S32.HI R250, RZ, 0x5, R2 ;  /* 0x00000005fffa7819 */ /* 0x000fe40000011402 */
[----:B------:R-:W-:Y:S02]  /*6370*/  CS2R R2, SRZ ;  /* 0x0000000000027805 */ /* 0x000fe4000001ff00 */
[----:B------:R-:W-:-:S13]  /*6380*/  ISETP.GE.AND P2, PT, R250, R243, PT ;  /* 0x000000f3fa00720c */ /* 0x000fda0003f46270 */
[----:B------:R-:W-:Y:S05]  /*6390*/  @P2 BRA `(.L_x_24908) ;  /* 0x0000005800802947 */ /* 0x000fea0003800000 */
[----:B------:R-:W2:Y:S01]  /*63a0*/  LDL.LU R28, [R1+0x68] ;  /* 0x00006800011c7983 */ /* 0x000ea20000300800 */
[----:B------:R-:W-:Y:S01]  /*63b0*/  SHF.R.S32.HI R11, RZ, 0x1f, R246 ;  /* 0x0000001fff0b7819 */ /* 0x000fe200000114f6 */
[----:B------:R-:W0:Y:S01]  /*63c0*/  S2UR UR6, SR_CTAID.Y ;  /* 0x00000000000679c3 */ /* 0x000e220000002600 */
[----:B------:R-:W-:Y:S01]  /*63d0*/  MOV R27, 0x400 ;  /* 0x00000400001b7802 */ /* 0x000fe20000000f00 */
[----:B------:R-:W1:Y:S01]  /*63e0*/  S2R R37, SR_CgaCtaId ;  /* 0x0000000000257919 */ /* 0x000e620000008800 */
[----:B------:R-:W-:Y:S01]  /*63f0*/  LEA.HI R11, R11, R246, RZ, 0x3 ;  /* 0x000000f60b0b7211 */ /* 0x000fe200078f18ff */
[----:B------:R-:W-:Y:S01]  /*6400*/  ULDC UR7, c[0x0][0x260] ;  /* 0x0000980000077ab9 */ /* 0x000fe20000000800 */
[----:B------:R-:W-:Y:S01]  /*6410*/  IADD3 R248, R27, 0x420, RZ ;  /* 0x000004201bf87810 */ /* 0x000fe20007ffe0ff */
[----:B------:R-:W-:Y:S01]  /*6420*/  VIADD R251, R243, 0xffffffff ;  /* 0xfffffffff3fb7836 */ /* 0x000fe20000000000 */
[C---:B------:R-:W-:Y:S01]  /*6430*/  LOP3.LUT R27, R11.reuse, 0x3ffffff8, RZ, 0xc0, !PT ;  /* 0x3ffffff80b1b7812 */ /* 0x040fe200078ec0ff */
[----:B------:R-:W3:Y:S01]  /*6440*/  LDC R252, c[0x0][0x25c] ;  /* 0x00009700fffc7b82 */ /* 0x000ee20000000800 */
[----:B------:R-:W-:-:S02]  /*6450*/  IMAD.SHL.U32 R11, R11, 0x4, RZ ;  /* 0x000000040b0b7824 */ /* 0x000fc400078e00ff */
[----:B------:R-:W-:-:S03]  /*6460*/  IADD3 R27, R246, -R27, RZ ;  /* 0x8000001bf61b7210 */ /* 0x000fc60007ffe0ff */
[----:B------:R-:W-:Y:S01]  /*6470*/  LOP3.LUT R36, R11, 0xffffffe0, RZ, 0xc0, !PT ;  /* 0xffffffe00b247812 */ /* 0x000fe200078ec0ff */
[----:B------:R-:W-:Y:S01]  /*6480*/  IMAD.MOV.U32 R11, RZ, RZ, RZ ;  /* 0x000000ffff0b7224 */ /* 0x000fe200078e00ff */
[----:B------:R-:W0:Y:S01]  /*6490*/  LDC R249, c[0x0][0x248] ;  /* 0x00009200fff97b82 */ /* 0x000e220000000800 */
[----:B------:R-:W-:-:S05]  /*64a0*/  SHF.L.U32 R247, R27, 0x2, RZ ;  /* 0x000000021bf77819 */ /* 0x000fca00000006ff */
        /* <DEDUP_REMOVED lines=8> */
[----:B---3--:R-:W-:Y:S01]  /*6530*/  SHF.R.S32.HI R252, RZ, 0x1f, R252 ;  /* 0x0000001ffffc7819 */ /* 0x008fe200000114fc */
[----:B------:R-:W-:Y:S01]  /*6540*/  VIADD R233, R27, 0x580 ;  /* 0x000005801be97836 */ /* 0x000fe20000000000 */
[----:B-1----:R-:W-:Y:S01]  /*6550*/  LEA R248, R37, R248, 0x18 ;  /* 0x000000f825f87211 */ /* 0x002fe200078ec0ff */
[C---:B------:R-:W-:Y:S01]  /*6560*/  VIADD R231, R27.reuse, 0x680 ;  /* 0x000006801be77836 */ /* 0x040fe20000000000 */
[C---:B------:R-:W-:Y:S01]  /*6570*/  IADD3 R236, R27.reuse, 0x400, RZ ;  /* 0x000004001bec7810 */ /* 0x040fe20007ffe0ff */
[C---:B------:R-:W-:Y:S01]  /*6580*/  VIADD R229, R27.reuse, 0x780 ;  /* 0x000007801be57836 */ /* 0x040fe20000000000 */
[----:B------:R-:W-:Y:S01]  /*6590*/  IADD3 R234, R27, 0x500, RZ ;  /* 0x000005001bea7810 */ /* 0x000fe20007ffe0ff */
[----:B0-----:R-:W-:Y:S01]  /*65a0*/  IMAD R249, R249, UR6, RZ ;  /* 0x00000006f9f97c24 */ /* 0x001fe2000f8e02ff */
        /* <DEDUP_REMOVED lines=49> */
[----:B------:R-:W-:Y:S01]  /*68c0*/  IADD3 R182, R27, 0x1f00, RZ ;  /* 0x00001f001bb67810 */ /* 0x000fe20007ffe0ff */
[----:B--2---:R-:W-:Y:S01]  /*68d0*/  IMAD R244, R28, UR7, RZ ;  /* 0x000000071cf47c24 */ /* 0x004fe2000f8e02ff */
[----:B------:R-:W-:-:S04]  /*68e0*/  MOV R28, R250 ;  /* 0x000000fa001c7202 */ /* 0x000fc80000000f00 */
[----:B------:R-:W-:-:S07]  /*68f0*/  SHF.R.S32.HI R245, RZ, 0x1f, R244 ;  /* 0x0000001ffff57819 */ /* 0x000fce00000114f4 */
.L_x_24909:
[----:B------:R-:W-:Y:S02]  /*6900*/  SHF.R.S32.HI R36, RZ, 0x1f, R28 ;  /* 0x0000001fff247819 */ /* 0x000fe4000001141c */
[----:B------:R-:W-:-:S04]  /*6910*/  IADD3 R37, P2, R249, R28, RZ ;  /* 0x0000001cf9257210 */ /* 0x000fc80007f5e0ff */
[----:B------:R-:W-:Y:S02]  /*6920*/  LEA.HI.X.SX32 R38, R249, R36, 0x1, P2 ;  /* 0x00000024f9267211 */ /* 0x000fe400010f0eff */
[----:B------:R-:W-:-:S04]  /*6930*/  LEA R36, P2, R37, UR8, 0x2 ;  /* 0x0000000825247c11 */ /* 0x000fc8000f8410ff */
[----:B------:R-:W-:-:S06]  /*6940*/  LEA.HI.X R37, R37, UR9, R38, 0x2, P2 ;  /* 0x0000000925257c11 */ /* 0x000fcc00090f1426 */
[----:B------:R-:W2:Y:S02]  /*6950*/  LDG.E.CONSTANT R37, desc[UR10][R36.64] ;  /* 0x0000000a24257981 */ /* 0x000ea4000c1e9900 */
[----:B--2---:R-:W-:Y:S01]  /*6960*/  SHF.R.S32.HI R38, RZ, 0x1f, R37 ;  /* 0x0000001fff267819 */ /* 0x004fe20000011425 */
[----:B------:R-:W-:-:S04]  /*6970*/  IMAD.WIDE.U32 R132, R37, UR12, R244 ;  /* 0x0000000c25847c25 */ /* 0x000fc8000f8e00f4 */
[----:B------:R-:W-:-:S04]  /*6980*/  IMAD R38, R38, UR12, RZ ;  /* 0x0000000c26267c24 */ /* 0x000fc8000f8e02ff */
[----:B------:R-:W-:Y:S01]  /*6990*/  IMAD R39, R37, R252, R38 ;  /* 0x000000fc25277224 */ /* 0x000fe200078e0226 */
[----:B------:R-:W-:-:S04]  /*69a0*/  IADD3 R38, P2, R27, R132, RZ ;  /* 0x000000841b267210 */ /* 0x000fc80007f5e0ff */
[----:B------:R-:W-:Y:S02]  /*69b0*/  IADD3 R140, R133, R39, RZ ;  /* 0x00000027858c7210 */ /* 0x000fe40007ffe0ff */
[----:B------:R-:W-:Y:S02]  /*69c0*/  LEA R104, P3, R38, UR4, 0x2 ;  /* 0x0000000426687c11 */ /* 0x000fe4000f8610ff */
[----:B------:R-:W-:-:S04]  /*69d0*/  LEA.HI.X.SX32 R39, R27, R140, 0x1, P2 ;  /* 0x0000008c1b277211 */ /* 0x000fc800010f0eff */
[----:B------:R-:W-:-:S05]  /*69e0*/  LEA.HI.X R105, R38, UR5, R39, 0x2, P3 ;  /* 0x0000000526697c11 */ /* 0x000fca00098f1427 */
[----:B------:R-:W2:Y:S01]  /*69f0*/  LDG.E.128.CONSTANT R68, desc[UR10][R104.64] ;  /* 0x0000000a68447981 */ /* 0x000ea2000c1e9d00 */
[----:B------:R-:W-:-:S04]  /*6a00*/  IADD3 R36, P2, R242, R132, RZ ;  /* 0x00000084f2247210 */ /* 0x000fc80007f5e0ff */
[----:B------:R-:W-:Y:S02]  /*6a10*/  LEA R72, P3, R36, UR4, 0x2 ;  /* 0x0000000424487c11 */ /* 0x000fe4000f8610ff */
[----:B------:R-:W-:Y:S01]  /*6a20*/  LEA.HI.X.SX32 R37, R242, R140, 0x1, P2 ;  /* 0x0000008cf2257211 */ /* 0x000fe200010f0eff */
[----:B------:R-:W3:Y:S03]  /*6a30*/  LDG.E.128.CONSTANT R104, desc[UR10][R104.64+0x200] ;  /* 0x0002000a68687981 */ /* 0x000ee6000c1e9d00 */
[----:B------:R-:W-:-:S06]  /*6a40*/  LEA.HI.X R73, R36, UR5, R37, 0x2, P3 ;  /* 0x0000000524497c11 */ /* 0x000fcc00098f1425 */
[----:B------:R-:W4:Y:S01]  /*6a50*/  LDG.E.128.CONSTANT R72, desc[UR10][R72.64] ;  /* 0x0000000a48487981 */ /* 0x000f22000c1e9d00 */
[----:B------:R-:W-:-:S04]  /*6a60*/  IADD3 R36, P2, R241, R132, RZ ;  /* 0x00000084f1247210 */ /* 0x000fc80007f5e0ff */
[----:B------:R-:W-:Y:S02]  /*6a70*/  LEA R76, P3, R36, UR4, 0x2 ;  /* 0x00000004244c7c11 */ /* 0x000fe4000f8610ff */
[----:B------:R-:W-:Y:S02]  /*6a80*/  LEA.HI.X.SX32 R39, R241, R140, 0x1, P2 ;  /* 0x0000008cf1277211 */ /* 0x000fe400010f0eff */
[----:B------:R-:W-:Y:S02]  /*6a90*/  IADD3 R37, P2, R240, R132, RZ ;  /* 0x00000084f0257210 */ /* 0x000fe40007f5e0ff */
[----:B------:R-:W-:Y:S02]  /*6aa0*/  LEA.HI.X R77, R36, UR5, R39, 0x2, P3 ;  /* 0x00000005244d7c11 */ /* 0x000fe400098f1427 */
[----:B------:R-:W-:Y:S02]  /*6ab0*/  LEA R96, P3, R37, UR4, 0x2 ;  /* 0x0000000425607c11 */ /* 0x000fe4000f8610ff */
[----:B------:R-:W-:-:S02]  /*6ac0*/  LEA.HI.X.SX32 R38, R240, R140, 0x1, P2 ;  /* 0x0000008cf0267211 */ /* 0x000fc400010f0eff */
[----:B------:R-:W-:Y:S01]  /*6ad0*/  IADD3 R36, P2, R239, R132, RZ ;  /* 0x00000084ef247210 */ /* 0x000fe20007f5e0ff */
[----:B------:R-:W5:Y:S01]  /*6ae0*/  LDG.E.128.CONSTANT R76, desc[UR10][R76.64] ;  /* 0x0000000a4c4c7981 */ /* 0x000f62000c1e9d00 */
[----:B------:R-:W-:Y:S02]  /*6af0*/  LEA.HI.X R97, R37, UR5, R38, 0x2, P3 ;  /* 0x0000000525617c11 */ /* 0x000fe400098f1426 */
[C---:B------:R-:W-:Y:S02]  /*6b00*/  LEA R80, P3, R36.reuse, UR4, 0x2 ;  /* 0x0000000424507c11 */ /* 0x040fe4000f8610ff */
[----:B------:R-:W-:Y:S02]  /*6b10*/  LEA.HI.X.SX32 R37, R239, R140, 0x1, P2 ;  /* 0x0000008cef257211 */ /* 0x000fe400010f0eff */
[----:B------:R-:W5:Y:S02]  /*6b20*/  LDG.E.128.CONSTANT R96, desc[UR10][R96.64] ;  /* 0x0000000a60607981 */ /* 0x000f64000c1e9d00 */
[----:B------:R-:W-:-:S02]  /*6b30*/  LEA.HI.X R81, R36, UR5, R37, 0x2, P3 ;  /* 0x0000000524517c11 */ /* 0x000fc400098f1425 */
[----:B------:R-:W-:-:S04]  /*6b40*/  IADD3 R36, P2, R238, R132, RZ ;  /* 0x00000084ee247210 */ /* 0x000fc80007f5e0ff */
[----:B------:R-:W5:Y:S01]  /*6b50*/  LDG.E.128.CONSTANT R80, desc[UR10][R80.64] ;  /* 0x0000000a50507981 */ /* 0x000f62000c1e9d00 */
[----:B------:R-:W-:Y:S02]  /*6b60*/  LEA R84, P3, R36, UR4, 0x2 ;  /* 0x0000000424547c11 */ /* 0x000fe4000f8610ff */
[----:B------:R-:W-:-:S04]  /*6b70*/  LEA.HI.X.SX32 R37, R238, R140, 0x1, P2 ;  /* 0x0000008cee257211 */ /* 0x000fc800010f0eff */
[----:B------:R-:W-:Y:S02]  /*6b80*/  LEA.HI.X R85, R36, UR5, R37, 0x2, P3 ;  /* 0x0000000524557c11 */ /* 0x000fe400098f1425 */
[----:B------:R-:W-:-:S04]  /*6b90*/  IADD3 R37, P2, R237, R132, RZ ;  /* 0x00000084ed257210 */ /* 0x000fc80007f5e0ff */
[----:B------:R-:W5:Y:S01]  /*6ba0*/  LDG.E.128.CONSTANT R84, desc[UR10][R84.64] ;  /* 0x0000000a54547981 */ /* 0x000f62000c1e9d00 */
[----:B------:R-:W-:Y:S02]  /*6bb0*/  LEA R88, P3, R37, UR4, 0x2 ;  /* 0x0000000425587c11 */ /* 0x000fe4000f8610ff */
[----:B------:R-:W-:Y:S02]  /*6bc0*/  LEA.HI.X.SX32 R38, R237, R140, 0x1, P2 ;  /* 0x0000008ced267211 */ /* 0x000fe400010f0eff */
[----:B------:R-:W-:Y:S02]  /*6bd0*/  IADD3 R36, P2, R236, R132, RZ ;  /* 0x00000084ec247210 */ /* 0x000fe40007f5e0ff */
[----:B------:R-:W-:Y:S02]  /*6be0*/  LEA.HI.X R89, R37, UR5, R38, 0x2, P3 ;  /* 0x0000000525597c11 */ /* 0x000fe400098f1426 */
[----:B------:R-:W-:Y:S02]  /*6bf0*/  LEA R92, P3, R36, UR4, 0x2 ;  /* 0x00000004245c7c11 */ /* 0x000fe4000f8610ff */
[----:B------:R-:W-:-:S02]  /*6c00*/  LEA.HI.X.SX32 R37, R236, R140, 0x1, P2 ;  /* 0x0000008cec257211 */ /* 0x000fc400010f0eff */
[----:B------:R-:W5:Y:S02]  /*6c10*/  LDG.E.128.CONSTANT R88, desc[UR10][R88.64] ;  /* 0x0000000a58587981 */ /* 0x000f64000c1e9d00 */
[----:B------:R-:W-:Y:S02]  /*6c20*/  LEA.HI.X R93, R36, UR5, R37, 0x2, P3 ;  /* 0x00000005245d7c11 */ /* 0x000fe400098f1425 */
        /* <DEDUP_REMOVED lines=8> */
[----:B------:R-:W-:-:S04]  /*6cb0*/  LEA.HI.X.SX32 R37, R234, R140, 0x1, P2 ;  /* 0x0000008cea257211 */ /* 0x000fc800010f0eff */
[----:B------:R-:W-:-:S06]  /*6cc0*/  LEA.HI.X R109, R36, UR5, R37, 0x2, P3 ;  /* 0x00000005246d7c11 */ /* 0x000fcc00098f1425 */
[----:B------:R-:W5:Y:S01]  /*6cd0*/  LDG.E.128.CONSTANT R108, desc[UR10][R108.64] ;  /* 0x0000000a6c6c7981 */ /* 0x000f62000c1e9d00 */
[----:B------:R-:W-:-:S04]  /*6ce0*/  IADD3 R36, P2, R233, R132, RZ ;  /* 0x00000084e9247210 */ /* 0x000fc80007f5e0ff */
[----:B------:R-:W-:Y:S02]  /*6cf0*/  LEA R112, P3, R36, UR4, 0x2 ;  /* 0x0000000424707c11 */ /* 0x000fe4000f8610ff */
[----:B------:R-:W-:-:S04]  /*6d00*/  LEA.HI.X.SX32 R37, R233, R140, 0x1, P2 ;  /* 0x0000008ce9257211 */ /* 0x000fc800010f0eff */
        /* <DEDUP_REMOVED lines=22> */
[----:B------:R-:W-:Y:S01]  /*6e70*/  LEA R56, P3, R36, UR4, 0x2 ;  /* 0x0000000424387c11 */ /* 0x000fe2000f8610ff */
[----:B------:R-:W5:Y:S01]  /*6e80*/  LDG.E.128.CONSTANT R40, desc[UR10][R40.64] ;  /* 0x0000000a28287981 */ /* 0x000f62000c1e9d00 */
[----:B------:R-:W-:-:S04]  /*6e90*/  LEA.HI.X.SX32 R37, R228, R140, 0x1, P2 ;  /* 0x0000008ce4257211 */ /* 0x000fc800010f0eff */
[----:B------:R-:W-:Y:S02]  /*6ea0*/  LEA.HI.X R57, R36, UR5, R37, 0x2, P3 ;  /* 0x0000000524397c11 */ /* 0x000fe400098f1425 */
[C---:B------:R-:W-:Y:S01]  /*6eb0*/  ISETP.NE.AND P3, PT, R28.reuse, R251, PT ;  /* 0x000000fb1c00720c */ /* 0x040fe20003f65270 */
[----:B------:R-:W-:-:S03]  /*6ec0*/  IMAD R149, R28, 0x20, R247 ;  /* 0x000000201c957824 */ /* 0x000fc600078e02f7 */
[----:B------:R-:W5:Y:S09]  /*6ed0*/  LDG.E.128.CONSTANT R56, desc[UR10][R56.64] ;  /* 0x0000000a38387981 */ /* 0x000f72000c1e9d00 */
[----:B------:R-:W-:-:S04]  /*6ee0*/  @!P3 IADD3 R37, R149, 0x1, RZ ;  /* 0x000000019525b810 */ /* 0x000fc80007ffe0ff */
[----:B------:R-:W-:Y:S01]  /*6ef0*/  @!P3 ISETP.GE.AND P6, PT, R37, R0, PT ;  /* 0x000000002500b20c */ /* 0x000fe20003fc6270 */
[C---:B------:R-:W-:Y:S01]  /*6f00*/  @!P3 VIADD R37, R149.reuse, 0x2 ;  /* 0x000000029525b836 */ /* 0x040fe20000000000 */
[----:B------:R-:W-:-:S04]  /*6f10*/  @!P3 IADD3 R39, R149, 0x3, RZ ;  /* 0x000000039527b810 */ /* 0x000fc80007ffe0ff */
[-C--:B------:R-:W-:Y:S02]  /*6f20*/  @!P3 ISETP.GE.AND P2, PT, R37, R0.reuse, PT ;  /* 0x000000002500b20c */ /* 0x080fe40003f46270 */
[-C--:B------:R-:W-:Y:S01]  /*6f30*/  @!P3 ISETP.GE.AND P4, PT, R39, R0.reuse, PT ;  /* 0x000000002700b20c */ /* 0x080fe20003f86270 */
[C---:B------:R-:W-:Y:S01]  /*6f40*/  @!P3 VIADD R45, R149.reuse, 0x1 ;  /* 0x00000001952db836 */ /* 0x040fe20000000000 */
[C---:B------:R-:W-:Y:S02]  /*6f50*/  @!P3 ISETP.GE.AND P5, PT, R149.reuse, R0, PT ;  /* 0x000000009500b20c */ /* 0x040fe40003fa6270 */
[C---:B------:R-:W-:Y:S01]  /*6f60*/  @!P3 IADD3 R47, R149.reuse, 0x1, RZ ;  /* 0x00000001952fb810 */ /* 0x040fe20007ffe0ff */
[C---:B------:R-:W-:Y:S01]  /*6f70*/  @!P3 VIADD R49, R149.reuse, 0x2 ;  /* 0x000000029531b836 */ /* 0x040fe20000000000 */
[----:B------:R-:W-:Y:S02]  /*6f80*/  @!P3 IADD3 R53, R149, 0x2, RZ ;  /* 0x000000029535b810 */ /* 0x000fe40007ffe0ff */
[----:B--2---:R-:W-:-:S02]  /*6f90*/  @!P3 FSEL R69, R69, RZ, !P6 ;  /* 0x000000ff4545b208 */ /* 0x004fc40007000000 */
[----:B------:R-:W-:Y:S02]  /*6fa0*/  IADD3 R36, P6, R227, R132, RZ ;  /* 0x00000084e3247210 */ /* 0x000fe40007fde0ff */
[----:B------:R-:W-:Y:S02]  /*6fb0*/  @!P3 FSEL R70, R70, RZ, !P2 ;  /* 0x000000ff4646b208 */ /* 0x000fe40005000000 */
[----:B------:R-:W-:Y:S02]  /*6fc0*/  @!P3 ISETP.GE.AND P2, PT, R37, R0, PT ;  /* 0x000000002500b20c */ /* 0x000fe40003f46270 */
[----:B------:R-:W-:Y:S02]  /*6fd0*/  @!P3 FSEL R71, R71, RZ, !P4 ;  /* 0x000000ff4747b208 */ /* 0x000fe40006000000 */
[----:B------:R-:W-:Y:S02]  /*6fe0*/  LEA R44, P4, R36, UR4, 0x2 ;  /* 0x00000004242c7c11 */ /* 0x000fe4000f8810ff */
[----:B------:R-:W-:-:S02]  /*6ff0*/  LEA.HI.X.SX32 R37, R227, R140, 0x1, P6 ;  /* 0x0000008ce3257211 */ /* 0x000fc400030f0eff */
[----:B------:R-:W-:Y:S02]  /*7000*/  @!P3 FSEL R68, R68, RZ, !P5 ;  /* 0x000000ff4444b208 */ /* 0x000fe40006800000 */
[-C--:B------:R-:W-:Y:S02]  /*7010*/  @!P3 ISETP.GE.AND P5, PT, R45, R0.reuse, PT ;  /* 0x000000002d00b20c */ /* 0x080fe40003fa6270 */
[-C--:B------:R-:W-:Y:S02]  /*7020*/  @!P3 ISETP.GE.AND P6, PT, R149, R0.reuse, PT ;  /* 0x000000009500b20c */ /* 0x080fe40003fc6270 */
[----:B------:R-:W-:Y:S02]  /*7030*/  LEA.HI.X R45, R36, UR5, R37, 0x2, P4 ;  /* 0x00000005242d7c11 */ /* 0x000fe4000a0f1425 */
[----:B---3--:R-:W-:Y:S02]  /*7040*/  @!P3 FSEL R104, R104, RZ, !P6 ;  /* 0x000000ff6868b208 */ /* 0x008fe40007000000 */
[----:B------:R-:W-:-:S02]  /*7050*/  @!P3 ISETP.GE.AND P6, PT, R47, R0, PT ;  /* 0x000000002f00b20c */ /* 0x000fc40003fc6270 */
[----:B------:R-:W2:Y:S01]  /*7060*/  LDG.E.128.CONSTANT R44, desc[UR10][R44.64] ;  /* 0x0000000a2c2c7981 */ /* 0x000ea2000c1e9d00 */
[----:B------:R-:W-:Y:S02]  /*7070*/  @!P3 FSEL R105, R105, RZ, !P5 ;  /* 0x000000ff6969b208 */ /* 0x000fe40006800000 */
[C---:B------:R-:W-:Y:S01]  /*7080*/  @!P3 ISETP.GE.AND P5, PT, R149.reuse, R0, PT ;  /* 0x000000009500b20c */ /* 0x040fe20003fa6270 */
[----:B------:R-:W-:-:S03]  /*7090*/  @!P3 VIADD R37, R149, 0x2 ;  /* 0x000000029525b836 */ /* 0x000fc60000000000 */
[----:B----4-:R-:W-:Y:S02]  /*70a0*/  @!P3 FSEL R72, R72, RZ, !P5 ;  /* 0x000000ff4848b208 */ /* 0x010fe40006800000 */
[----:B------:R-:W-:Y:S02]  /*70b0*/  IADD3 R36, P5, R226, R132, RZ ;  /* 0x00000084e2247210 */ /* 0x000fe40007fbe0ff */
[----:B------:R-:W-:Y:S02]  /*70c0*/  @!P3 FSEL R106, R106, RZ, !P2 ;  /* 0x000000ff6a6ab208 */ /* 0x000fe40005000000 */
[----:B------:R-:W-:Y:S02]  /*70d0*/  @!P3 ISETP.GE.AND P2, PT, R37, R0, PT ;  /* 0x000000002500b20c */ /* 0x000fe40003f46270 */
[----:B------:R-:W-:Y:S02]  /*70e0*/  @!P3 FSEL R73, R73, RZ, !P6 ;  /* 0x000000ff4949b208 */ /* 0x000fe40007000000 */
[----:B------:R-:W-:-:S02]  /*70f0*/  LEA R48, P6, R36, UR4, 0x2 ;  /* 0x0000000424307c11 */ /* 0x000fc4000f8c10ff */
[----:B------:R-:W-:Y:S02]  /*7100*/  LEA.HI.X.SX32 R37, R226, R140, 0x1, P5 ;  /* 0x0000008ce2257211 */ /* 0x000fe400028f0eff */
[----:B------:R-:W-:Y:S02]  /*7110*/  @!P3 ISETP.GE.AND P5, PT, R49, R0, PT ;  /* 0x000000003100b20c */ /* 0x000fe40003fa6270 */
[----:B------:R-:W-:-:S06]  /*7120*/  LEA.HI.X R49, R36, UR5, R37, 0x2, P6 ;  /* 0x0000000524317c11 */ /* 0x000fcc000b0f1425 */
[----:B------:R-:W3:Y:S01]  /*7130*/  LDG.E.128.CONSTANT R48, desc[UR10][R48.64] ;  /* 0x0000000a30307981 */ /* 0x000ee2000c1e9d00 */
[----:B------:R-:W-:-:S04]  /*7140*/  @!P3 ISETP.GE.AND P4, PT, R39, R0, PT ;  /* 0x000000002700b20c */ /* 0x000fc80003f86270 */
[----:B------:R-:W-:Y:S02]  /*7150*/  @!P3 FSEL R107, R107, RZ, !P4 ;  /* 0x000000ff6b6bb208 */ /* 0x000fe40006000000 */
[-C--:B------:R-:W-:Y:S02]  /*7160*/  @!P3 ISETP.GE.AND P4, PT, R39, R0.reuse, PT ;  /* 0x000000002700b20c */ /* 0x080fe40003f86270 */
[----:B------:R-:W-:Y:S02]  /*7170*/  @!P3 IADD3 R39, R149, 0x1, RZ ;  /* 0x000000019527b810 */ /* 0x000fe40007ffe0ff */
[----:B------:R-:W-:Y:S02]  /*7180*/  @!P3 FSEL R74, R74, RZ, !P2 ;  /* 0x000000ff4a4ab208 */ /* 0x000fe40005000000 */
[-C--:B------:R-:W-:Y:S02]  /*7190*/  @!P3 ISETP.GE.AND P2, PT, R39, R0.reuse, PT ;  /* 0x000000002700b20c */ /* 0x080fe40003f46270 */
[C---:B------:R-:W-:Y:S01]  /*71a0*/  @!P3 IADD3 R39, R149.reuse, 0x3, RZ ;  /* 0x000000039527b810 */ /* 0x040fe20007ffe0ff */
[C---:B------:R-:W-:Y:S01]  /*71b0*/  @!P3 VIADD R37, R149.reuse, 0x1 ;  /* 0x000000019525b836 */ /* 0x040fe20000000000 */
[----:B------:R-:W-:-:S02]  /*71c0*/  @!P3 ISETP.GE.AND P6, PT, R149, R0, PT ;  /* 0x000000009500b20c */ /* 0x000fc40003fc6270 */
[----:B------:R-:W-:Y:S02]  /*71d0*/  @!P3 FSEL R75, R75, RZ, !P4 ;  /* 0x000000ff4b4bb208 */ /* 0x000fe40006000000 */
[-C--:B------:R-:W-:Y:S02]  /*71e0*/  @!P3 ISETP.GE.AND P4, PT, R39, R0.reuse, PT ;  /* 0x000000002700b20c */ /* 0x080fe40003f86270 */
[----:B------:R-:W-:Y:S02]  /*71f0*/  @!P3 IADD3 R39, R149, 0x2, RZ ;  /* 0x000000029527b810 */ /* 0x000fe40007ffe0ff */
[----:B-----5:R-:W-:Y:S02]  /*7200*/  @!P3 FSEL R76, R76, RZ, !P6 ;  /* 0x000000ff4c4cb208 */ /* 0x020fe40007000000 */
[----:B------:R-:W-:Y:S01]  /*7210*/  @!P3 ISETP.GE.AND P6, PT, R37, R0, PT ;  /* 0x000000002500b20c */ /* 0x000fe20003fc6270 */
[----:B------:R-:W-:Y:S01]  /*7220*/  @!P3 VIADD R37, R149, 0x3 ;  /* 0x000000039525b836 */ /* 0x000fe20000000000 */
[----:B------:R-:W-:-:S02]  /*7230*/  @!P3 FSEL R77, R77, RZ, !P2 ;  /* 0x000000ff4d4db208 */ /* 0x000fc40005000000 */
[----:B------:R-:W-:Y:S02]  /*7240*/  @!P3 FSEL R78, R78, RZ, !P5 ;  /* 0x000000ff4e4eb208 */ /* 0x000fe40006800000 */
[-C--:B------:R-:W-:Y:S02]  /*7250*/  @!P3 ISETP.GE.AND P2, PT, R39, R0.reuse, PT ;  /* 0x000000002700b20c */ /* 0x080fe40003f46270 */
[C---:B------:R-:W-:Y:S02]  /*7260*/  @!P3 ISETP.GE.AND P5, PT, R149.reuse, R0, PT ;  /* 0x000000009500b20c */ /* 0x040fe40003fa6270 */
[----:B------:R-:W-:Y:S02]  /*7270*/  @!P3 IADD3 R39, R149, 0x1, RZ ;  /* 0x000000019527b810 */ /* 0x000fe40007ffe0ff */
[----:B------:R-:W-:Y:S02]  /*7280*/  @!P3 FSEL R97, R97, RZ, !P6 ;  /* 0x000000ff6161b208 */ /* 0x000fe40007000000 */
[----:B------:R-:W-:-:S02]  /*7290*/  @!P3 FSEL R79, R79, RZ, !P4 ;  /* 0x000000ff4f4fb208 */ /* 0x000fc40006000000 */
[-C--:B------:R-:W-:Y:S02]  /*72a0*/  @!P3 ISETP.GE.AND P6, PT, R149, R0.reuse, PT ;  /* 0x000000009500b20c */ /* 0x080fe40003fc6270 */
[-C--:B------:R-:W-:Y:S01]  /*72b0*/  @!P3 ISETP.GE.AND P4, PT, R37, R0.reuse, PT ;  /* 0x000000002500b20c */ /* 0x080fe20003f86270 */
[----:B------:R-:W-:Y:S01]  /*72c0*/  @!P3 VIADD R37, R149, 0x2 ;  /* 0x000000029525b836 */ /* 0x000fe20000000000 */
[----:B------:R-:W-:Y:S02]  /*72d0*/  @!P3 FSEL R96, R96, RZ, !P5 ;  /* 0x000000ff6060b208 */ /* 0x000fe40006800000 */
[----:B------:R-:W-:Y:S02]  /*72e0*/  @!P3 ISETP.GE.AND P5, PT, R39, R0, PT ;  /* 0x000000002700b20c */ /* 0x000fe40003fa6270 */
[----:B------:R-:W-:Y:S02]  /*72f0*/  @!P3 IADD3 R39, R149, 0x3, RZ ;  /* 0x000000039527b810 */ /* 0x000fe40007ffe0ff */
[----:B------:R-:W-:-:S02]  /*7300*/  @!P3 FSEL R80, R80, RZ, !P6 ;  /* 0x000000ff5050b208 */ /* 0x000fc40007000000 */
[----:B------:R-:W-:Y:S02]  /*7310*/  IADD3 R36, P6, R225, R132, RZ ;  /* 0x00000084e1247210 */ /* 0x000fe40007fde0ff */
[----:B------:R-:W-:Y:S02]  /*7320*/  @!P3 FSEL R98, R98, RZ, !P2 ;  /* 0x000000ff6262b208 */ /* 0x000fe40005000000 */
[----:B------:R-:W-:Y:S02]  /*7330*/  @!P3 FSEL R99, R99, RZ, !P4 ;  /* 0x000000ff6363b208 */ /* 0x000fe40006000000 */
[-C--:B------:R-:W-:Y:S02]  /*7340*/  @!P3 ISETP.GE.AND P2, PT, R37, R0.reuse, PT ;  /* 0x000000002500b20c */ /* 0x080fe40003f46270 */
[----:B------:R-:W-:Y:S01]  /*7350*/  @!P3 ISETP.GE.AND P4, PT, R39, R0, PT ;  /* 0x000000002700b20c */ /* 0x000fe20003f86270 */
[----:B------:R-:W-:Y:S01]  /*7360*/  @!P3 VIADD R39, R149, 0x1 ;  /* 0x000000019527b836 */ /* 0x000fe20000000000 */
[----:B------:R-:W-:-:S02]  /*7370*/  @!P3 FSEL R81, R81, RZ, !P5 ;  /* 0x000000ff5151b208 */ /* 0x000fc40006800000 */
[----:B------:R-:W-:Y:S02]  /*7380*/  LEA R52, P5, R36, UR4, 0x2 ;  /* 0x0000000424347c11 */ /* 0x000fe4000f8a10ff */
[----:B------:R-:W-:Y:S02]  /*7390*/  LEA.HI.X.SX32 R37, R225, R140, 0x1, P6 ;  /* 0x0000008ce1257211 */ /* 0x000fe400030f0eff */
[----:B------:R-:W-:Y:S02]  /*73a0*/  @!P3 FSEL R82, R82, RZ, !P2 ;  /* 0x000000ff5252b208 */ /* 0x000fe40005000000 */
[-C--:B------:R-:W-:Y:S02]  /*73b0*/  @!P3 ISETP.GE.AND P2, PT, R53, R0.reuse, PT ;  /* 0x000000003500b20c */ /* 0x080fe40003f46270 */
[----:B------:R-:W-:Y:S01]  /*73c0*/  @!P3 ISETP.GE.AND P6, PT, R39, R0, PT ;  /* 0x000000002700b20c */ /* 0x000fe20003fc6270 */
[----:B------:R-:W-:Y:S01]  /*73d0*/  @!P3 VIADD R39, R149, 0x3 ;  /* 0x000000039527b836 */ /* 0x000fe20000000000 */
[----:B------:R-:W-:-:S02]  /*73e0*/  LEA.HI.X R53, R36, UR5, R37, 0x2, P5 ;  /* 0x0000000524357c11 */ /* 0x000fc4000a8f1425 */
[C---:B------:R-:W-:Y:S01]  /*73f0*/  LEA R36, R149.reuse, R248, 0x2 ;  /* 0x000000f895247211 */ /* 0x040fe200078e10ff */
[----:B------:R-:W-:Y:S01]  /*7400*/  @!P3 VIADD R61, R149, 0x1 ;  /* 0x00000001953db836 */ /* 0x000fe20000000000 */
[----:B------:R-:W-:Y:S02]  /*7410*/  @!P3 FSEL R83, R83, RZ, !P4 ;  /* 0x000000ff5353b208 */ /* 0x000fe40006000000 */
[-C--:B------:R-:W-:Y:S01]  /*7420*/  @!P3 ISETP.GE.AND P4, PT, R149, R0.reuse, PT ;  /* 0x000000009500b20c */ /* 0x080fe20003f86270 */
[----:B------:R-:W4:Y:S01]  /*7430*/  LDG.E.128.CONSTANT R52, desc[UR10][R52.64] ;  /* 0x0000000a34347981 */ /* 0x000f22000c1e9d00 */
[-C--:B------:R-:W-:Y:S02]  /*7440*/  @!P3 ISETP.GE.AND P5, PT, R39, R0.reuse, PT ;  /* 0x000000002700b20c */ /* 0x080fe40003fa6270 */
[----:B------:R-:W-:Y:S01]  /*7450*/  @!P3 FSEL R84, R84, RZ, !P4 ;  /* 0x000000ff5454b208 */ /* 0x000fe20006000000 */
[----:B------:R-:W0:Y:S01]  /*7460*/  LDS.128 R36, [R36] ;  /* 0x0000000024247984 */ /* 0x000e220000000c00 */
[----:B------:R-:W-:Y:S01]  /*7470*/  @!P3 ISETP.GE.AND P4, PT, R61, R0, PT ;  /* 0x000000003d00b20c */ /* 0x000fe20003f86270 */
[C---:B------:R-:W-:Y:S01]  /*7480*/  @!P3 VIADD R61, R149.reuse, 0x3 ;  /* 0x00000003953db836 */ /* 0x040fe20000000000 */
[----:B------:R-:W-:-:S02]  /*7490*/  @!P3 IADD3 R63, R149, 0x2, RZ ;  /* 0x00000002953fb810 */ /* 0x000fc40007ffe0ff */
[----:B------:R-:W-:Y:S02]  /*74a0*/  @!P3 FSEL R87, R87, RZ, !P5 ;  /* 0x000000ff5757b208 */ /* 0x000fe40006800000 */
[----:B------:R-:W-:Y:S02]  /*74b0*/  @!P3 FSEL R85, R85, RZ, !P6 ;  /* 0x000000ff5555b208 */ /* 0x000fe40007000000 */
[-C--:B------:R-:W-:Y:S01]  /*74c0*/  @!P3 ISETP.GE.AND P5, PT, R61, R0.reuse, PT ;  /* 0x000000003d00b20c */ /* 0x080fe20003fa6270 */
[----:B------:R-:W-:Y:S01]  /*74d0*/  @!P3 VIADD R61, R149, 0x2 ;  /* 0x00000002953db836 */ /* 0x000fe20000000000 */
[-C--:B------:R-:W-:Y:S02]  /*74e0*/  @!P3 ISETP.GE.AND P6, PT, R63, R0.reuse, PT ;  /* 0x000000003f00b20c */ /* 0x080fe40003fc6270 */
[----:B------:R-:W-:Y:S02]  /*74f0*/  @!P3 FSEL R86, R86, RZ, !P2 ;  /* 0x000000ff5656b208 */ /* 0x000fe40005000000 */
[----:B------:R-:W-:-:S02]  /*7500*/  @!P3 ISETP.GE.AND P2, PT, R149, R0, PT ;  /* 0x000000009500b20c */ /* 0x000fc40003f46270 */
[----:B------:R-:W-:Y:S02]  /*7510*/  @!P3 IADD3 R63, R149, 0x1, RZ ;  /* 0x00000001953fb810 */ /* 0x000fe40007ffe0ff */
[----:B------:R-:W-:Y:S02]  /*7520*/  @!P3 FSEL R89, R89, RZ, !P4 ;  /* 0x000000ff5959b208 */ /* 0x000fe40006000000 */
[----:B------:R-:W-:Y:S02]  /*7530*/  @!P3 FSEL R90, R90, RZ, !P6 ;  /* 0x000000ff5a5ab208 */ /* 0x000fe40007000000 */
[-C--:B------:R-:W-:Y:S02]  /*7540*/  @!P3 ISETP.GE.AND P4, PT, R61, R0.reuse, PT ;  /* 0x000000003d00b20c */ /* 0x080fe40003f86270 */
[----:B------:R-:W-:Y:S02]  /*7550*/  @!P3 ISETP.GE.AND P6, PT, R149, R0, PT ;  /* 0x000000009500b20c */ /* 0x000fe40003fc6270 */
[----:B------:R-:W-:-:S02]  /*7560*/  @!P3 FSEL R91, R91, RZ, !P5 ;  /* 0x000000ff5b5bb208 */ /* 0x000fc40006800000 */
[----:B------:R-:W-:Y:S02]  /*7570*/  IADD3 R61, P5, R224, R132, RZ ;  /* 0x00000084e03d7210 */ /* 0x000fe40007fbe0ff */
[----:B------:R-:W-:Y:S02]  /*7580*/  @!P3 FSEL R88, R88, RZ, !P2 ;  /* 0x000000ff5858b208 */ /* 0x000fe40005000000 */
[----:B------:R-:W-:Y:S02]  /*7590*/  @!P3 ISETP.GE.AND P2, PT, R63, R0, PT ;  /* 0x000000003f00b20c */ /* 0x000fe40003f46270 */
[----:B------:R-:W-:Y:S02]  /*75a0*/  @!P3 IADD3 R63, R149, 0x3, RZ ;  /* 0x00000003953fb810 */ /* 0x000fe40007ffe0ff */
[----:B------:R-:W-:Y:S02]  /*75b0*/  @!P3 FSEL R92, R92, RZ, !P6 ;  /* 0x000000ff5c5cb208 */ /* 0x000fe40007000000 */
[----:B------:R-:W-:-:S02]  /*75c0*/  LEA R60, P6, R61, UR4, 0x2 ;  /* 0x000000043d3c7c11 */ /* 0x000fc4000f8c10ff */
[----:B------:R-:W-:Y:S02]  /*75d0*/  LEA.HI.X.SX32 R62, R224, R140, 0x1, P5 ;  /* 0x0000008ce03e7211 */ /* 0x000fe400028f0eff */
[-C--:B------:R-:W-:Y:S01]  /*75e0*/  @!P3 ISETP.GE.AND P5, PT, R63, R0.reuse, PT ;  /* 0x000000003f00b20c */ /* 0x080fe20003fa6270 */
[C---:B------:R-:W-:Y:S01]  /*75f0*/  @!P3 VIADD R65, R149.reuse, 0x1 ;  /* 0x000000019541b836 */ /* 0x040fe20000000000 */
[----:B------:R-:W-:Y:S02]  /*7600*/  @!P3 IADD3 R63, R149, 0x2, RZ ;  /* 0x00000002953fb810 */ /* 0x000fe40007ffe0ff */
[----:B------:R-:W-:Y:S02]  /*7610*/  LEA.HI.X R61, R61, UR5, R62, 0x2, P6 ;  /* 0x000000053d3d7c11 */ /* 0x000fe4000b0f143e */
[----:B------:R-:W-:Y:S02]  /*7620*/  @!P3 FSEL R93, R93, RZ, !P2 ;  /* 0x000000ff5d5db208 */ /* 0x000fe40005000000 */
[----:B------:R-:W-:-:S02]  /*7630*/  @!P3 ISETP.GE.AND P6, PT, R63, R0, PT ;  /* 0x000000003f00b20c */ /* 0x000fc40003fc6270 */
[-C--:B------:R-:W-:Y:S01]  /*7640*/  @!P3 ISETP.GE.AND P2, PT, R65, R0.reuse, PT ;  /* 0x000000004100b20c */ /* 0x080fe20003f46270 */
[----:B------:R-:W5:Y:S01]  /*7650*/  LDG.E.128.CONSTANT R60, desc[UR10][R60.64] ;  /* 0x0000000a3c3c7981 */ /* 0x000f62000c1e9d00 */
[C---:B------:R-:W-:Y:S01]  /*7660*/  @!P3 VIADD R65, R149.reuse, 0x3 ;  /* 0x000000039541b836 */ /* 0x040fe20000000000 */
[----:B------:R-:W-:Y:S02]  /*7670*/  @!P3 FSEL R94, R94, RZ, !P4 ;  /* 0x000000ff5e5eb208 */ /* 0x000fe40006000000 */
[CC--:B------:R-:W-:Y:S02]  /*7680*/  @!P3 ISETP.GE.AND P4, PT, R149.reuse, R0.reuse, PT ;  /* 0x000000009500b20c */ /* 0x0c0fe40003f86270 */
[----:B------:R-:W-:Y:S02]  /*7690*/  @!P3 IADD3 R67, R149, 0x1, RZ ;  /* 0x000000019543b810 */ /* 0x000fe40007ffe0ff */
[----:B------:R-:W-:Y:S02]  /*76a0*/  @!P3 FSEL R95, R95, RZ, !P5 ;  /* 0x000000ff5f5fb208 */ /* 0x000fe40006800000 */
[----:B------:R-:W-:-:S02]  /*76b0*/  @!P3 ISETP.GE.AND P5, PT, R65, R0, PT ;  /* 0x000000004100b20c */ /* 0x000fc40003fa6270 */
[----:B------:R-:W-:Y:S02]  /*76c0*/  @!P3 FSEL R101, R101, RZ, !P2 ;  /* 0x000000ff6565b208 */ /* 0x000fe40005000000 */
[----:B------:R-:W-:Y:S02]  /*76d0*/  @!P3 FSEL R100, R100, RZ, !P4 ;  /* 0x000000ff6464b208 */ /* 0x000fe40006000000 */
[----:B------:R-:W-:Y:S02]  /*76e0*/  IADD3 R65, P2, R223, R132, RZ ;  /* 0x00000084df417210 */ /* 0x000fe40007f5e0ff */
[----:B------:R-:W-:Y:S01]  /*76f0*/  @!P3 ISETP.GE.AND P4, PT, R67, R0, PT ;  /* 0x000000004300b20c */ /* 0x000fe20003f86270 */
[----:B------:R-:W-:Y:S01]  /*7700*/  @!P3 VIADD R67, R149, 0x2 ;  /* 0x000000029543b836 */ /* 0x000fe20000000000 */
[----:B------:R-:W-:Y:S01]  /*7710*/  @!P3 FSEL R102, R102, RZ, !P6 ;  /* 0x000000ff6666b208 */ /* 0x000fe20007000000 */
[----:B0-----:R-:W-:Y:S01]  /*7720*/  FMUL.FTZ R69, R37, R69 ;  /* 0x0000004525457220 */ /* 0x001fe20000410000 */
[----:B------:R-:W-:-:S02]  /*7730*/  LEA R64, P6, R65, UR4, 0x2 ;  /* 0x0000000441407c11 */ /* 0x000fc4000f8c10ff */
[----:B------:R-:W-:Y:S01]  /*7740*/  LEA.HI.X.SX32 R66, R223, R140, 0x1, P2 ;  /* 0x0000008cdf427211 */ /* 0x000fe200010f0eff */
[----:B------:R-:W-:Y:S01]  /*7750*/  FFMA.FTZ R69, R36, R68, R69 ;  /* 0x0000004424457223 */ /* 0x000fe20000010045 */
[----:B------:R-:W-:Y:S02]  /*7760*/  @!P3 ISETP.GE.AND P2, PT, R67, R0, PT ;  /* 0x000000004300b20c */ /* 0x000fe40003f46270 */
[----:B------:R-:W-:Y:S02]  /*7770*/  LEA.HI.X R65, R65, UR5, R66, 0x2, P6 ;  /* 0x0000000541417c11 */ /* 0x000fe4000b0f1442 */
[----:B------:R-:W-:Y:S01]  /*7780*/  @!P3 IADD3 R67, R149, 0x3, RZ ;  /* 0x000000039543b810 */ /* 0x000fe20007ffe0ff */
[----:B------:R-:W-:Y:S01]  /*7790*/  FFMA.FTZ R70, R38, R70, R69 ;  /* 0x0000004626467223 */ /* 0x000fe20000010045 */
[----:B------:R-:W-:Y:S01]  /*77a0*/  @!P3 FSEL R103, R103, RZ, !P5 ;  /* 0x000000ff6767b208 */ /* 0x000fe20006800000 */
[----:B------:R-:W-:Y:S01]  /*77b0*/  @!P3 VIADD R69, R149, 0x1 ;  /* 0x000000019545b836 */ /* 0x000fe20000000000 */
[----:B------:R-:W-:-:S02]  /*77c0*/  @!P3 ISETP.GE.AND P6, PT, R67, R0, PT ;  /* 0x000000004300b20c */ /* 0x000fc40003fc6270 */
[-C--:B------:R-:W-:Y:S01]  /*77d0*/  @!P3 ISETP.GE.AND P5, PT, R149, R0.reuse, PT ;  /* 0x000000009500b20c */ /* 0x080fe20003fa6270 */
[----:B------:R-:W5:Y:S03]  /*77e0*/  LDG.E.128.CONSTANT R64, desc[UR10][R64.64] ;  /* 0x0000000a40407981 */ /* 0x000f66000c1e9d00 */
[----:B------:R-:W-:Y:S02]  /*77f0*/  @!P3 FSEL R108, R108, RZ, !P5 ;  /* 0x000000ff6c6cb208 */ /* 0x000fe40006800000 */
[----:B------:R-:W-:Y:S02]  /*7800*/  @!P3 ISETP.GE.AND P5, PT, R69, R0, PT ;  /* 0x000000004500b20c */ /* 0x000fe40003fa6270 */
[----:B------:R-:W-:Y:S02]  /*7810*/  @!P3 IADD3 R69, R149, 0x2, RZ ;  /* 0x000000029545b810 */ /* 0x000fe40007ffe0ff */
[----:B------:R-:W-:-:S02]  /*7820*/  @!P3 FSEL R109, R109, RZ, !P4 ;  /* 0x000000ff6d6db208 */ /* 0x000fc40006000000 */
[----:B------:R-:W-:Y:S02]  /*7830*/  @!P3 ISETP.GE.AND P4, PT, R69, R0, PT ;  /* 0x000000004500b20c */ /* 0x000fe40003f86270 */
[----:B------:R-:W-:Y:S02]  /*7840*/  @!P3 FSEL R110, R110, RZ, !P2 ;  /* 0x000000ff6e6eb208 */ /* 0x000fe40005000000 */
[C---:B------:R-:W-:Y:S01]  /*7850*/  IADD3 R69, P2, R222.reuse, R132, RZ ;  /* 0x00000084de457210 */ /* 0x040fe20007f5e0ff */
[----:B------:R-:W-:Y:S01]  /*7860*/  FFMA.FTZ R71, R39, R71, R70 ;  /* 0x0000004727477223 */ /* 0x000fe20000010046 */
[----:B------:R-:W-:Y:S02]  /*7870*/  @!P3 FSEL R111, R111, RZ, !P6 ;  /* 0x000000ff6f6fb208 */ /* 0x000fe40007000000 */
[----:B------:R-:W-:Y:S02]  /*7880*/  LEA R68, P6, R69, UR4, 0x2 ;  /* 0x0000000445447c11 */ /* 0x000fe4000f8c10ff */
[----:B------:R-:W-:-:S04]  /*7890*/  LEA.HI.X.SX32 R70, R222, R140, 0x1, P2 ;  /* 0x0000008cde467211 */ /* 0x000fc800010f0eff */
[----:B------:R-:W-:Y:S01]  /*78a0*/  LEA.HI.X R69, R69, UR5, R70, 0x2, P6 ;  /* 0x0000000545457c11 */ /* 0x000fe2000b0f1446 */
[----:B------:R-:W-:-:S05]  /*78b0*/  FADD.FTZ R10, R71, R10 ;  /* 0x0000000a470a7221 */ /* 0x000fca0000010000 */
[----:B------:R-:W5:Y:S01]  /*78c0*/  LDG.E.128.CONSTANT R68, desc[UR10][R68.64] ;  /* 0x0000000a44447981 */ /* 0x000f62000c1e9d00 */
[----:B------:R-:W-:-:S04]  /*78d0*/  FMUL.FTZ R105, R37, R105 ;  /* 0x0000006925697220 */ /* 0x000fc80000410000 */
[----:B------:R-:W-:-:S04]  /*78e0*/  FFMA.FTZ R105, R36, R104, R105 ;  /* 0x0000006824697223 */ /* 0x000fc80000010069 */
[----:B------:R-:W-:Y:S01]  /*78f0*/  FFMA.FTZ R106, R38, R106, R105 ;  /* 0x0000006a266a7223 */ /* 0x000fe20000010069 */
[C---:B------:R-:W-:Y:S01]  /*7900*/  @!P3 VIADD R105, R149.reuse, 0x3 ;  /* 0x000000039569b836 */ /* 0x040fe20000000000 */
[----:B------:R-:W-:-:S04]  /*7910*/  @!P3 ISETP.GE.AND P6, PT, R149, R0, PT ;  /* 0x000000009500b20c */ /* 0x000fc80003fc6270 */
[-C--:B------:R-:W-:Y:S02]  /*7920*/  @!P3 ISETP.GE.AND P2, PT, R105, R0.reuse, PT ;  /* 0x000000006900b20c */ /* 0x080fe40003f46270 */
[----:B------:R-:W-:Y:S02]  /*7930*/  @!P3 IADD3 R105, R149, 0x1, RZ ;  /* 0x000000019569b810 */ /* 0x000fe40007ffe0ff */
[----:B------:R-:W-:Y:S02]  /*7940*/  @!P3 FSEL R112, R112, RZ, !P6 ;  /* 0x000000ff7070b208 */ /* 0x000fe40007000000 */
[----:B------:R-:W-:Y:S01]  /*7950*/  @!P3 ISETP.GE.AND P6, PT, R105, R0, PT ;  /* 0x000000006900b20c */ /* 0x000fe20003fc6270 */
[----:B------:R-:W-:Y:S01]  /*7960*/  @!P3 VIADD R105, R149, 0x2 ;  /* 0x000000029569b836 */ /* 0x000fe20000000000 */
[----:B------:R-:W-:Y:S01]  /*7970*/  @!P3 FSEL R113, R113, RZ, !P5 ;  /* 0x000000ff7171b208 */ /* 0x000fe20006800000 */
[----:B------:R-:W-:-:S03]  /*7980*/  FMUL.FTZ R73, R37, R73 ;  /* 0x0000004925497220 */ /* 0x000fc60000410000 */
[----:B------:R-:W-:Y:S02]  /*7990*/  @!P3 ISETP.GE.AND P5, PT, R105, R0, PT ;  /* 0x000000006900b20c */ /* 0x000fe40003fa6270 */
[----:B------:R-:W-:Y:S01]  /*79a0*/  @!P3 IADD3 R105, R149, 0x3, RZ ;  /* 0x000000039569b810 */ /* 0x000fe20007ffe0ff */
[----:B------:R-:W-:Y:S01]  /*79b0*/  FFMA.FTZ R73, R36, R72, R73 ;  /* 0x0000004824497223 */ /* 0x000fe20000010049 */
[----:B------:R-:W-:Y:S02]  /*79c0*/  @!P3 FSEL R114, R114, RZ, !P4 ;  /* 0x000000ff7272b208 */ /* 0x000fe40006000000 */
[----:B------:R-:W-:Y:S02]  /*79d0*/  @!P3 FSEL R118, R118, RZ, !P5 ;  /* 0x000000ff7676b208 */ /* 0x000fe40006800000 */
[----:B------:R-:W-:Y:S01]  /*79e0*/  @!P3 ISETP.GE.AND P4, PT, R105, R0, PT ;  /* 0x000000006900b20c */ /* 0x000fe20003f86270 */
[----:B------:R-:W-:Y:S01]  /*79f0*/  @!P3 VIADD R105, R149, 0x1 ;  /* 0x000000019569b836 */ /* 0x000fe20000000000 */
[----:B------:R-:W-:-:S02]  /*7a00*/  @!P3 FSEL R115, R115, RZ, !P2 ;  /* 0x000000ff7373b208 */ /* 0x000fc40005000000 */
[----:B------:R-:W-:Y:S02]  /*7a10*/  IADD3 R104, P5, R221, R132, RZ ;  /* 0x00000084dd687210 */ /* 0x000fe40007fbe0ff */
[----:B------:R-:W-:Y:S01]  /*7a20*/  @!P3 ISETP.GE.AND P2, PT, R149, R0, PT ;  /* 0x000000009500b20c */ /* 0x000fe20003f46270 */
[----:B------:R-:W-:Y:S01]  /*7a30*/  FFMA.FTZ R74, R38, R74, R73 ;  /* 0x0000004a264a7223 */ /* 0x000fe20000010049 */
[----:B------:R-:W-:Y:S02]  /*7a40*/  LEA.HI.X.SX32 R73, R221, R140, 0x1, P5 ;  /* 0x0000008cdd497211 */ /* 0x000fe400028f0eff */
[----:B------:R-:W-:Y:S02]  /*7a50*/  @!P3 FSEL R116, R116, RZ, !P2 ;  /* 0x000000ff7474b208 */ /* 0x000fe40005000000 */
[----:B------:R-:W-:Y:S02]  /*7a60*/  LEA R72, P5, R104, UR4, 0x2 ;  /* 0x0000000468487c11 */ /* 0x000fe4000f8a10ff */
[----:B------:R-:W-:-:S02]  /*7a70*/  @!P3 ISETP.GE.AND P2, PT, R105, R0, PT ;  /* 0x000000006900b20c */ /* 0x000fc40003f46270 */
[----:B------:R-:W-:Y:S01]  /*7a80*/  @!P3 IADD3 R105, R149, 0x2, RZ ;  /* 0x000000029569b810 */ /* 0x000fe20007ffe0ff */
[----:B------:R-:W-:Y:S01]  /*7a90*/  FMUL.FTZ R77, R37, R77 ;  /* 0x0000004d254d7220 */ /* 0x000fe20000410000 */
[----:B------:R-:W-:Y:S02]  /*7aa0*/  LEA.HI.X R73, R104, UR5, R73, 0x2, P5 ;  /* 0x0000000568497c11 */ /* 0x000fe4000a8f1449 */
[----:B------:R-:W-:Y:S02]  /*7ab0*/  @!P3 FSEL R117, R117, RZ, !P6 ;  /* 0x000000ff7575b208 */ /* 0x000fe40007000000 */
[-C--:B------:R-:W-:Y:S02]  /*7ac0*/  @!P3 ISETP.GE.AND P5, PT, R149, R0.reuse, PT ;  /* 0x000000009500b20c */ /* 0x080fe40003fa6270 */
[----:B------:R-:W-:Y:S01]  /*7ad0*/  @!P3 ISETP.GE.AND P6, PT, R105, R0, PT ;  /* 0x000000006900b20c */ /* 0x000fe20003fc6270 */
[----:B------:R-:W-:Y:S02]  /*7ae0*/  @!P3 VIADD R105, R149, 0x3 ;  /* 0x000000039569b836 */ /* 0x000fe40000000000 */
[----:B------:R-:W-:Y:S01]  /*7af0*/  FFMA.FTZ R77, R36, R76, R77 ;  /* 0x0000004c244d7223 */ /* 0x000fe2000001004d */
[----:B------:R-:W-:-:S02]  /*7b00*/  @!P3 FSEL R124, R124, RZ, !P5 ;  /* 0x000000ff7c7cb208 */ /* 0x000fc40006800000 */
[----:B------:R-:W-:Y:S02]  /*7b10*/  IADD3 R104, P5, R220, R132, RZ ;  /* 0x00000084dc687210 */ /* 0x000fe40007fbe0ff */
[----:B------:R-:W-:Y:S01]  /*7b20*/  @!P3 FSEL R119, R119, RZ, !P4 ;  /* 0x000000ff7777b208 */ /* 0x000fe20006000000 */
[----:B------:R-:W-:Y:S01]  /*7b30*/  FFMA.FTZ R78, R38, R78, R77 ;  /* 0x0000004e264e7223 */ /* 0x000fe2000001004d */
[----:B------:R-:W-:Y:S01]  /*7b40*/  @!P3 ISETP.GE.AND P4, PT, R105, R0, PT ;  /* 0x000000006900b20c */ /* 0x000fe20003f86270 */
[----:B------:R-:W-:Y:S01]  /*7b50*/  FFMA.FTZ R105, R39, R75, R74 ;  /* 0x0000004b27697223 */ /* 0x000fe2000001004a */
[----:B------:R-:W-:Y:S01]  /*7b60*/  LEA.HI.X.SX32 R77, R220, R140, 0x1, P5 ;  /* 0x0000008cdc4d7211 */ /* 0x000fe200028f0eff */
[----:B------:R-:W5:Y:S01]  /*7b70*/  LDG.E.128.CONSTANT R72, desc[UR10][R72.64] ;  /* 0x0000000a48487981 */ /* 0x000f62000c1e9d00 */
[----:B------:R-:W-:-:S04]  /*7b80*/  LEA R76, P5, R104, UR4, 0x2 ;  /* 0x00000004684c7c11 */ /* 0x000fc8000f8a10ff */
[----:B------:R-:W-:Y:S01]  /*7b90*/  LEA.HI.X R77, R104, UR5, R77, 0x2, P5 ;  /* 0x00000005684d7c11 */ /* 0x000fe2000a8f144d */
[----:B------:R-:W-:-:S05]  /*7ba0*/  FFMA.FTZ R104, R39, R79, R78 ;  /* 0x0000004f27687223 */ /* 0x000fca000001004e */
[----:B------:R-:W5:Y:S01]  /*7bb0*/  LDG.E.128.CONSTANT R76, desc[UR10][R76.64] ;  /* 0x0000000a4c4c7981 */ /* 0x000f62000c1e9d00 */
[----:B------:R-:W-:Y:S01]  /*7bc0*/  FADD.FTZ R8, R105, R8 ;  /* 0x0000000869087221 */ /* 0x000fe20000010000 */
[----:B------:R-:W-:Y:S02]  /*7bd0*/  @!P3 IADD3 R105, R149, 0x3, RZ ;  /* 0x000000039569b810 */ /* 0x000fe40007ffe0ff */
[----:B------:R-:W-:Y:S01]  /*7be0*/  @!P3 FSEL R126, R126, RZ, !P6 ;  /* 0x000000ff7e7eb208 */ /* 0x000fe20007000000 */
[----:B------:R-:W-:Y:S01]  /*7bf0*/  FFMA.FTZ R106, R39, R107, R106 ;  /* 0x0000006b276a7223 */ /* 0x000fe2000001006a */
[-C--:B------:R-:W-:Y:S01]  /*7c00*/  @!P3 ISETP.GE.AND P6, PT, R105, R0.reuse, PT ;  /* 0x000000006900b20c */ /* 0x080fe20003fc6270 */
[----:B------:R-:W-:Y:S01]  /*7c10*/  @!P3 VIADD R105, R149, 0x1 ;  /* 0x000000019569b836 */ /* 0x000fe20000000000 */
[----:B------:R-:W-:Y:S02]  /*7c20*/  @!P3 FSEL R127, R127, RZ, !P4 ;  /* 0x000000ff7f7fb208 */ /* 0x000fe40006000000 */
[----:B------:R-:W-:-:S02]  /*7c30*/  @!P3 ISETP.GE.AND P4, PT, R149, R0, PT ;  /* 0x000000009500b20c */ /* 0x000fc40003f86270 */
[----:B------:R-:W-:Y:S02]  /*7c40*/  @!P3 IADD3 R107, R149, 0x1, RZ ;  /* 0x00000001956bb810 */ /* 0x000fe40007ffe0ff */
[----:B------:R-:W-:Y:S02]  /*7c50*/  @!P3 FSEL R125, R125, RZ, !P2 ;  /* 0x000000ff7d7db208 */ /* 0x000fe40005000000 */
[----:B------:R-:W-:Y:S02]  /*7c60*/  @!P3 FSEL R120, R120, RZ, !P4 ;  /* 0x000000ff7878b208 */ /* 0x000fe40006000000 */
[-C--:B------:R-:W-:Y:S01]  /*7c70*/  @!P3 ISETP.GE.AND P2, PT, R107, R0.reuse, PT ;  /* 0x000000006b00b20c */ /* 0x080fe20003f46270 */
[----:B------:R-:W-:Y:S01]  /*7c80*/  @!P3 VIADD R107, R149, 0x2 ;  /* 0x00000002956bb836 */ /* 0x000fe20000000000 */
[----:B------:R-:W-:Y:S02]  /*7c90*/  @!P3 ISETP.GE.AND P4, PT, R105, R0, PT ;  /* 0x000000006900b20c */ /* 0x000fe40003f86270 */
[----:B------:R-:W-:-:S02]  /*7ca0*/  @!P3 IADD3 R105, R149, 0x2, RZ ;  /* 0x000000029569b810 */ /* 0x000fc40007ffe0ff */
[----:B------:R-:W-:Y:S02]  /*7cb0*/  @!P3 FSEL R121, R121, RZ, !P2 ;  /* 0x000000ff7979b208 */ /* 0x000fe40005000000 */
[-C--:B------:R-:W-:Y:S01]  /*7cc0*/  @!P3 ISETP.GE.AND P2, PT, R105, R0.reuse, PT ;  /* 0x000000006900b20c */ /* 0x080fe20003f46270 */
[----:B------:R-:W-:Y:S01]  /*7cd0*/  @!P3 VIADD R105, R149, 0x3 ;  /* 0x000000039569b836 */ /* 0x000fe20000000000 */
[-C--:B------:R-:W-:Y:S02]  /*7ce0*/  @!P3 ISETP.GE.AND P5, PT, R107, R0.reuse, PT ;  /* 0x000000006b00b20c */ /* 0x080fe40003fa6270 */
[----:B------:R-:W-:Y:S02]  /*7cf0*/  @!P3 FSEL R123, R123, RZ, !P6 ;  /* 0x000000ff7b7bb208 */ /* 0x000fe40007000000 */
[----:B------:R-:W-:Y:S02]  /*7d00*/  @!P3 FSEL R122, R122, RZ, !P5 ;  /* 0x000000ff7a7ab208 */ /* 0x000fe40006800000 */
[----:B------:R-:W-:-:S02]  /*7d10*/  @!P3 ISETP.GE.AND P5, PT, R105, R0, PT ;  /* 0x000000006900b20c */ /* 0x000fc40003fa6270 */
[CC--:B------:R-:W-:Y:S02]  /*7d20*/  @!P3 ISETP.GE.AND P6, PT, R149.reuse, R0.reuse, PT ;  /* 0x000000009500b20c */ /* 0x0c0fe40003fc6270 */
[----:B------:R-:W-:Y:S02]  /*7d30*/  @!P3 IADD3 R105, R149, 0x1, RZ ;  /* 0x000000019569b810 */ /* 0x000fe40007ffe0ff */
[----:B------:R-:W-:Y:S02]  /*7d40*/  @!P3 FSEL R40, R40, RZ, !P6 ;  /* 0x000000ff2828b208 */ /* 0x000fe40007000000 */
[----:B------:R-:W-:Y:S01]  /*7d50*/  @!P3 ISETP.GE.AND P6, PT, R105, R0, PT ;  /* 0x000000006900b20c */ /* 0x000fe20003fc6270 */
[----:B------:R-:W-:Y:S01]  /*7d60*/  @!P3 VIADD R105, R149, 0x2 ;  /* 0x000000029569b836 */ /* 0x000fe20000000000 */
[----:B------:R-:W-:Y:S01]  /*7d70*/  @!P3 FSEL R41, R41, RZ, !P4 ;  /* 0x000000ff2929b208 */ /* 0x000fe20006000000 */
[----:B------:R-:W-:Y:S01]  /*7d80*/  FMUL.FTZ R97, R37, R97 ;  /* 0x0000006125617220 */ /* 0x000fe20000410000 */
[----:B------:R-:W-:-:S02]  /*7d90*/  @!P3 FSEL R43, R43, RZ, !P5 ;  /* 0x000000ff2b2bb208 */ /* 0x000fc40006800000 */
[----:B------:R-:W-:Y:S02]  /*7da0*/  @!P3 ISETP.GE.AND P4, PT, R105, R0, PT ;  /* 0x000000006900b20c */ /* 0x000fe40003f86270 */
[C---:B------:R-:W-:Y:S01]  /*7db0*/  IADD3 R105, P5, R219.reuse, R132, RZ ;  /* 0x00000084db697210 */ /* 0x040fe20007fbe0ff */
[----:B------:R-:W-:Y:S01]  /*7dc0*/  FADD.FTZ R9, R106, R9 ;  /* 0x000000096a097221 */ /* 0x000fe20000010000 */
[----:B------:R-:W-:Y:S02]  /*7dd0*/  FFMA.FTZ R97, R36, R96, R97 ;  /* 0x0000006024617223 */ /* 0x000fe40000010061 */
[----:B------:R-:W-:Y:S01]  /*7de0*/  LEA.HI.X.SX32 R106, R219, R140, 0x1, P5 ;  /* 0x0000008cdb6a7211 */ /* 0x000fe200028f0eff */
[----:B------:R-:W-:Y:S01]  /*7df0*/  FMUL.FTZ R81, R37, R81 ;  /* 0x0000005125517220 */ /* 0x000fe20000410000 */
[C---:B------:R-:W-:Y:S01]  /*7e00*/  LEA R96, P5, R105.reuse, UR4, 0x2 ;  /* 0x0000000469607c11 */ /* 0x040fe2000f8a10ff */
[----:B------:R-:W-:Y:S01]  /*7e10*/  FFMA.FTZ R98, R38, R98, R97 ;  /* 0x0000006226627223 */ /* 0x000fe20000010061 */
[----:B------:R-:W-:Y:S01]  /*7e20*/  FADD.FTZ R7, R104, R7 ;  /* 0x0000000768077221 */ /* 0x000fe20000010000 */
[----:B------:R-:W-:Y:S01]  /*7e30*/  FFMA.FTZ R81, R36, R80, R81 ;  /* 0x0000005024517223 */ /* 0x000fe20000010051 */
[----:B------:R-:W-:-:S02]  /*7e40*/  LEA.HI.X R97, R105, UR5, R106, 0x2, P5 ;  /* 0x0000000569617c11 */ /* 0x000fc4000a8f146a */
[----:B------:R-:W-:Y:S02]  /*7e50*/  @!P3 FSEL R58, R58, RZ, !P4 ;  /* 0x000000ff3a3ab208 */ /* 0x000fe40006000000 */
[----:B------:R-:W-:Y:S01]  /*7e60*/  IADD3 R104, P4, R218, R132, RZ ;  /* 0x00000084da687210 */ /* 0x000fe20007f9e0ff */
[----:B------:R-:W-:Y:S01]  /*7e70*/  FFMA.FTZ R105, R39, R99, R98 ;  /* 0x0000006327697223 */ /* 0x000fe20000010062 */
[----:B------:R-:W-:Y:S01]  /*7e80*/  FFMA.FTZ R82, R38, R82, R81 ;  /* 0x0000005226527223 */ /* 0x000fe20000010051 */
[----:B------:R-:W-:Y:S01]  /*7e90*/  @!P3 FSEL R42, R42, RZ, !P2 ;  /* 0x000000ff2a2ab208 */ /* 0x000fe20005000000 */
[----:B------:R-:W5:Y:S01]  /*7ea0*/  LDG.E.128.CONSTANT R96, desc[UR10][R96.64] ;  /* 0x0000000a60607981 */ /* 0x000f62000c1e9d00 */
[----:B------:R-:W-:Y:S02]  /*7eb0*/  LEA.HI.X.SX32 R81, R218, R140, 0x1, P4 ;  /* 0x0000008cda517211 */ /* 0x000fe400020f0eff */
[----:B------:R-:W-:Y:S02]  /*7ec0*/  @!P3 ISETP.GE.AND P2, PT, R149, R0, PT ;  /* 0x000000009500b20c */ /* 0x000fe40003f46270 */
[----:B------:R-:W-:-:S02]  /*7ed0*/  LEA R80, P4, R104, UR4, 0x2 ;  /* 0x0000000468507c11 */ /* 0x000fc4000f8810ff */
[----:B------:R-:W-:Y:S02]  /*7ee0*/  @!P3 IADD3 R107, R149, 0x3, RZ ;  /* 0x00000003956bb810 */ /* 0x000fe40007ffe0ff */
[----:B------:R-:W-:Y:S02]  /*7ef0*/  @!P3 FSEL R56, R56, RZ, !P2 ;  /* 0x000000ff3838b208 */ /* 0x000fe40005000000 */
[----:B------:R-:W-:Y:S02]  /*7f00*/  LEA.HI.X R81, R104, UR5, R81, 0x2, P4 ;  /* 0x0000000568517c11 */ /* 0x000fe4000a0f1451 */
[----:B------:R-:W-:Y:S01]  /*7f10*/  @!P3 ISETP.GE.AND P2, PT, R107, R0, PT ;  /* 0x000000006b00b20c */ /* 0x000fe20003f46270 */
[----:B------:R-:W-:Y:S02]  /*7f20*/  @!P3 VIADD R107, R149, 0x1 ;  /* 0x00000001956bb836 */ /* 0x000fe40000000000 */
[----:B------:R-:W-:Y:S01]  /*7f30*/  FMUL.FTZ R85, R37, R85 ;  /* 0x0000005525557220 */ /* 0x000fe20000410000 */
[----:B------:R-:W-:-:S02]  /*7f40*/  FFMA.FTZ R104, R39, R83, R82 ;  /* 0x0000005327687223 */ /* 0x000fc40000010052 */
[----:B------:R-:W5:Y:S01]  /*7f50*/  LDG.E.128.CONSTANT R80, desc[UR10][R80.64] ;  /* 0x0000000a50507981 */ /* 0x000f62000c1e9d00 */
[----:B------:R-:W-:Y:S01]  /*7f60*/  @!P3 ISETP.GE.AND P5, PT, R107, R0, PT ;  /* 0x000000006b00b20c */ /* 0x000fe20003fa6270 */
[----:B------:R-:W-:Y:S01]  /*7f70*/  FFMA.FTZ R85, R36, R84, R85 ;  /* 0x0000005424557223 */ /* 0x000fe20000010055 */
[----:B------:R-:W-:Y:S01]  /*7f80*/  @!P3 IADD3 R107, R149, 0x2, RZ ;  /* 0x00000002956bb810 */ /* 0x000fe20007ffe0ff */
[----:B------:R-:W-:Y:S01]  /*7f90*/  FMUL.FTZ R89, R37, R89 ;  /* 0x0000005925597220 */ /* 0x000fe20000410000 */
[----:B------:R-:W-:Y:S01]  /*7fa0*/  @!P3 FSEL R57, R57, RZ, !P6 ;  /* 0x000000ff3939b208 */ /* 0x000fe20007000000 */
[----:B------:R-:W-:Y:S01]  /*7fb0*/  FFMA.FTZ R86, R38, R86, R85 ;  /* 0x0000005626567223 */ /* 0x000fe20000010055 */
[----:B------:R-:W-:Y:S02]  /*7fc0*/  @!P3 ISETP.GE.AND P6, PT, R107, R0, PT ;  /* 0x000000006b00b20c */ /* 0x000fe40003fc6270 */
[----:B--2---:R-:W-:Y:S02]  /*7fd0*/  @!P3 FSEL R45, R45, RZ, !P5 ;  /* 0x000000ff2d2db208 */ /* 0x004fe40006800000 */
[----:B------:R-:W-:Y:S01]  /*7fe0*/  IADD3 R85, P5, R217, R132, RZ ;  /* 0x00000084d9557210 */ /* 0x000fe20007fbe0ff */
[----:B------:R-:W-:Y:S01]  /*7ff0*/  FFMA.FTZ R89, R36, R88, R89 ;  /* 0x0000005824597223 */ /* 0x000fe20000010059 */
[----:B------:R-:W-:-:S02]  /*8000*/  @!P3 FSEL R46, R46, RZ, !P6 ;  /* 0x000000ff2e2eb208 */ /* 0x000fc40007000000 */
[----:B------:R-:W-:Y:S02]  /*8010*/  LEA R84, P6, R85, UR4, 0x2 ;  /* 0x0000000455547c11 */ /* 0x000fe4000f8c10ff */
[----:B------:R-:W-:Y:S01]  /*8020*/  LEA.HI.X.SX32 R88, R217, R140, 0x1, P5 ;  /* 0x0000008cd9587211 */ /* 0x000fe200028f0eff */
[----:B------:R-:W-:Y:S01]  /*8030*/  @!P3 VIADD R107, R149, 0x3 ;  /* 0x00000003956bb836 */ /* 0x000fe20000000000 */
[----:B------:R-:W-:Y:S02]  /*8040*/  @!P3 FSEL R59, R59, RZ, !P2 ;  /* 0x000000ff3b3bb208 */ /* 0x000fe40005000000 */
[----:B------:R-:W-:Y:S01]  /*8050*/  LEA.HI.X R85, R85, UR5, R88, 0x2, P6 ;  /* 0x0000000555557c11 */ /* 0x000fe2000b0f1458 */
[----:B------:R-:W-:Y:S01]  /*8060*/  FADD.FTZ R6, R105, R6 ;  /* 0x0000000669067221 */ /* 0x000fe20000010000 */
[----:B------:R-:W-:Y:S01]  /*8070*/  @!P3 ISETP.GE.AND P2, PT, R107, R0, PT ;  /* 0x000000006b00b20c */ /* 0x000fe20003f46270 */
[----:B------:R-:W-:Y:S01]  /*8080*/  FFMA.FTZ R105, R39, R87, R86 ;  /* 0x0000005727697223 */ /* 0x000fe20000010056 */
[----:B------:R-:W-:Y:S01]  /*8090*/  FFMA.FTZ R90, R38, R90, R89 ;  /* 0x0000005a265a7223 */ /* 0x000fe20000010059 */
[----:B------:R-:W-:Y:S01]  /*80a0*/  @!P3 ISETP.GE.AND P6, PT, R149, R0, PT ;  /* 0x000000009500b20c */ /* 0x000fe20003fc6270 */
[----:B------:R-:W2:Y:S01]  /*80b0*/  LDG.E.128.CONSTANT R84, desc[UR10][R84.64] ;  /* 0x0000000a54547981 */ /* 0x000ea2000c1e9d00 */
[----:B------:R-:W-:-:S02]  /*80c0*/  @!P3 FSEL R47, R47, RZ, !P2 ;  /* 0x000000ff2f2fb208 */ /* 0x000fc40005000000 */
[----:B------:R-:W-:Y:S01]  /*80d0*/  IADD3 R89, P2, R216, R132, RZ ;  /* 0x00000084d8597210 */ /* 0x000fe20007f5e0ff */
[----:B------:R-:W-:Y:S01]  /*80e0*/  FADD.FTZ R5, R104, R5 ;  /* 0x0000000568057221 */ /* 0x000fe20000010000 */
[----:B---3--:R-:W-:Y:S02]  /*80f0*/  @!P3 FSEL R48, R48, RZ, !P6 ;  /* 0x000000ff3030b208 */ /* 0x008fe40007000000 */
[----:B------:R-:W-:Y:S02]  /*8100*/  @!P3 ISETP.GE.AND P4, PT, R149, R0, PT ;  /* 0x000000009500b20c */ /* 0x000fe40003f86270 */
[----:B------:R-:W-:Y:S02]  /*8110*/  LEA R88, P6, R89, UR4, 0x2 ;  /* 0x0000000459587c11 */ /* 0x000fe4000f8c10ff */
[----:B------:R-:W-:Y:S02]  /*8120*/  LEA.HI.X.SX32 R104, R216, R140, 0x1, P2 ;  /* 0x0000008cd8687211 */ /* 0x000fe400010f0eff */
[----:B------:R-:W-:-:S02]  /*8130*/  @!P3 IADD3 R107, R149, 0x1, RZ ;  /* 0x00000001956bb810 */ /* 0x000fc40007ffe0ff */
[----:B------:R-:W-:Y:S02]  /*8140*/  @!P3 FSEL R44, R44, RZ, !P4 ;  /* 0x000000ff2c2cb208 */ /* 0x000fe40006000000 */
[----:B------:R-:W-:Y:S01]  /*8150*/  LEA.HI.X R89, R89, UR5, R104, 0x2, P6 ;  /* 0x0000000559597c11 */ /* 0x000fe2000b0f1468 */
[----:B------:R-:W-:Y:S01]  /*8160*/  FMUL.FTZ R93, R37, R93 ;  /* 0x0000005d255d7220 */ /* 0x000fe20000410000 */
[----:B------:R-:W-:Y:S01]  /*8170*/  @!P3 ISETP.GE.AND P4, PT, R107, R0, PT ;  /* 0x000000006b00b20c */ /* 0x000fe20003f86270 */
[----:B------:R-:W-:Y:S02]  /*8180*/  @!P3 VIADD R107, R149, 0x2 ;  /* 0x00000002956bb836 */ /* 0x000fe40000000000 */
[----:B------:R-:W-:Y:S01]  /*8190*/  FFMA.FTZ R104, R39, R91, R90 ;  /* 0x0000005b27687223 */ /* 0x000fe2000001005a */
[----:B------:R-:W-:Y:S01]  /*81a0*/  FFMA.FTZ R93, R36, R92, R93 ;  /* 0x0000005c245d7223 */ /* 0x000fe2000001005d */
[----:B------:R-:W3:Y:S01]  /*81b0*/  LDG.E.128.CONSTANT R88, desc[UR10][R88.64] ;  /* 0x0000000a58587981 */ /* 0x000ee2000c1e9d00 */
[----:B------:R-:W-:Y:S01]  /*81c0*/  FADD.FTZ R4, R105, R4 ;  /* 0x0000000469047221 */ /* 0x000fe20000010000 */
[----:B------:R-:W-:-:S02]  /*81d0*/  @!P3 ISETP.GE.AND P5, PT, R107, R0, PT ;  /* 0x000000006b00b20c */ /* 0x000fc40003fa6270 */
[----:B------:R-:W-:Y:S02]  /*81e0*/  @!P3 FSEL R49, R49, RZ, !P4 ;  /* 0x000000ff3131b208 */ /* 0x000fe40006000000 */
[----:B------:R-:W-:Y:S01]  /*81f0*/  IADD3 R105, P4, R215, R132, RZ ;  /* 0x00000084d7697210 */ /* 0x000fe20007f9e0ff */
[----:B------:R-:W-:Y:S01]  /*8200*/  FFMA.FTZ R94, R38, R94, R93 ;  /* 0x0000005e265e7223 */ /* 0x000fe2000001005d */
[----:B------:R-:W-:Y:S02]  /*8210*/  @!P3 IADD3 R93, R149, 0x2, RZ ;  /* 0x00000002955db810 */ /* 0x000fe40007ffe0ff */
[----:B------:R-:W-:Y:S02]  /*8220*/  @!P3 FSEL R50, R50, RZ, !P5 ;  /* 0x000000ff3232b208 */ /* 0x000fe40006800000 */
[----:B------:R-:W-:Y:S02]  /*8230*/  LEA R92, P5, R105, UR4, 0x2 ;  /* 0x00000004695c7c11 */ /* 0x000fe4000f8a10ff */
[----:B------:R-:W-:-:S02]  /*8240*/  LEA.HI.X.SX32 R106, R215, R140, 0x1, P4 ;  /* 0x0000008cd76a7211 */ /* 0x000fc400020f0eff */
[----:B------:R-:W-:Y:S02]  /*8250*/  @!P3 ISETP.GE.AND P4, PT, R93, R0, PT ;  /* 0x000000005d00b20c */ /* 0x000fe40003f86270 */
[----:B------:R-:W-:Y:S01]  /*8260*/  LEA.HI.X R93, R105, UR5, R106, 0x2, P5 ;  /* 0x00000005695d7c11 */ /* 0x000fe2000a8f146a */
[----:B------:R-:W-:-:S05]  /*8270*/  FFMA.FTZ R105, R39, R95, R94 ;  /* 0x0000005f27697223 */ /* 0x000fca000001005e */
[----:B------:R-:W3:Y:S01]  /*8280*/  LDG.E.128.CONSTANT R92, desc[UR10][R92.64] ;  /* 0x0000000a5c5c7981 */ /* 0x000ee2000c1e9d00 */
[C---:B------:R-:W-:Y:S02]  /*8290*/  @!P3 IADD3 R107, R149.reuse, 0x3, RZ ;  /* 0x00000003956bb810 */ /* 0x040fe40007ffe0ff */
[-C--:B------:R-:W-:Y:S02]  /*82a0*/  @!P3 ISETP.GE.AND P5, PT, R149, R0.reuse, PT ;  /* 0x000000009500b20c */ /* 0x080fe40003fa6270 */
[----:B------:R-:W-:Y:S01]  /*82b0*/  @!P3 ISETP.GE.AND P2, PT, R107, R0, PT ;  /* 0x000000006b00b20c */ /* 0x000fe20003f46270 */
[----:B------:R-:W-:Y:S02]  /*82c0*/  @!P3 VIADD R107, R149, 0x1 ;  /* 0x00000001956bb836 */ /* 0x000fe40000000000 */
[----:B------:R-:W-:Y:S01]  /*82d0*/  FADD.FTZ R3, R104, R3 ;  /* 0x0000000368037221 */ /* 0x000fe20000010000 */
[----:B------:R-:W-:Y:S01]  /*82e0*/  FMUL.FTZ R101, R37, R101 ;  /* 0x0000006525657220 */ /* 0x000fe20000410000 */
[----:B----4-:R-:W-:-:S02]  /*82f0*/  @!P3 FSEL R52, R52, RZ, !P5 ;  /* 0x000000ff3434b208 */ /* 0x010fc40006800000 */
[----:B------:R-:W-:Y:S02]  /*8300*/  @!P3 ISETP.GE.AND P6, PT, R107, R0, PT ;  /* 0x000000006b00b20c */ /* 0x000fe40003fc6270 */
[----:B------:R-:W-:Y:S01]  /*8310*/  IADD3 R104, P5, R214, R132, RZ ;  /* 0x00000084d6687210 */ /* 0x000fe20007fbe0ff */
[----:B------:R-:W-:Y:S01]  /*8320*/  FADD.FTZ R2, R105, R2 ;  /* 0x0000000269027221 */ /* 0x000fe20000010000 */
[----:B------:R-:W-:Y:S02]  /*8330*/  @!P3 VIADD R107, R149, 0x3 ;  /* 0x00000003956bb836 */ /* 0x000fe40000000000 */
[----:B------:R-:W-:Y:S01]  /*8340*/  FFMA.FTZ R105, R36, R100, R101 ;  /* 0x0000006424697223 */ /* 0x000fe20000010065 */
[----:B------:R-:W-:Y:S02]  /*8350*/  @!P3 FSEL R53, R53, RZ, !P6 ;  /* 0x000000ff3535b208 */ /* 0x000fe40007000000 */
[----:B------:R-:W-:Y:S02]  /*8360*/  LEA R100, P6, R104, UR4, 0x2 ;  /* 0x0000000468647c11 */ /* 0x000fe4000f8c10ff */
[----:B------:R-:W-:Y:S01]  /*8370*/  LEA.HI.X.SX32 R101, R214, R140, 0x1, P5 ;  /* 0x0000008cd6657211 */ /* 0x000fe200028f0eff */
[----:B------:R-:W-:Y:S01]  /*8380*/  FFMA.FTZ R102, R38, R102, R105 ;  /* 0x0000006626667223 */ /* 0x000fe20000010069 */
[----:B------:R-:W-:-:S02]  /*8390*/  @!P3 FSEL R51, R51, RZ, !P2 ;  /* 0x000000ff3333b208 */ /* 0x000fc40005000000 */
[----:B------:R-:W-:Y:S02]  /*83a0*/  @!P3 ISETP.GE.AND P2, PT, R107, R0, PT ;  /* 0x000000006b00b20c */ /* 0x000fe40003f46270 */
[----:B------:R-:W-:Y:S01]  /*83b0*/  LEA.HI.X R101, R104, UR5, R101, 0x2, P6 ;  /* 0x0000000568657c11 */ /* 0x000fe2000b0f1465 */
[----:B------:R-:W-:Y:S01]  /*83c0*/  FMUL.FTZ R105, R37, R113 ;  /* 0x0000007125697220 */ /* 0x000fe20000410000 */
[----:B------:R-:W-:Y:S02]  /*83d0*/  @!P3 IADD3 R107, R149, 0x1, RZ ;  /* 0x00000001956bb810 */ /* 0x000fe40007ffe0ff */
[----:B------:R-:W-:Y:S01]  /*83e0*/  IADD3 R106, P6, R213, R132, RZ ;  /* 0x00000084d56a7210 */ /* 0x000fe20007fde0ff */
[----:B------:R-:W-:Y:S01]  /*83f0*/  FFMA.FTZ R113, R39, R103, R102 ;  /* 0x0000006727717223 */ /* 0x000fe20000010066 */
[----:B------:R-:W-:Y:S01]  /*8400*/  @!P3 ISETP.GE.AND P5, PT, R107, R0, PT ;  /* 0x000000006b00b20c */ /* 0x000fe20003fa6270 */
[----:B------:R-:W-:Y:S01]  /*8410*/  FMUL.FTZ R109, R37, R109 ;  /* 0x0000006d256d7220 */ /* 0x000fe20000410000 */
[----:B------:R-:W-:Y:S01]  /*8420*/  FFMA.FTZ R107, R36, R112, R105 ;  /* 0x00000070246b7223 */ /* 0x000fe20000010069 */
[----:B------:R-:W4:Y:S01]  /*8430*/  LDG.E.128.CONSTANT R100, desc[UR10][R100.64] ;  /* 0x0000000a64647981 */ /* 0x000f22000c1e9d00 */
[----:B------:R-:W-:-:S02]  /*8440*/  LEA.HI.X.SX32 R105, R213, R140, 0x1, P6 ;  /* 0x0000008cd5697211 */ /* 0x000fc400030f0eff */
[----:B------:R-:W-:Y:S01]  /*8450*/  LEA R104, P6, R106, UR4, 0x2 ;  /* 0x000000046a687c11 */ /* 0x000fe2000f8c10ff */
[----:B------:R-:W-:Y:S01]  /*8460*/  FFMA.FTZ R109, R36, R108, R109 ;  /* 0x0000006c246d7223 */ /* 0x000fe2000001006d */
[----:B------:R-:W-:Y:S02]  /*8470*/  @!P3 FSEL R55, R55, RZ, !P2 ;  /* 0x000000ff3737b208 */ /* 0x000fe40005000000 */
[----:B------:R-:W-:Y:S01]  /*8480*/  LEA.HI.X R105, R106, UR5, R105, 0x2, P6 ;  /* 0x000000056a697c11 */ /* 0x000fe2000b0f1469 */
[C---:B------:R-:W-:Y:S01]  /*8490*/  FFMA.FTZ R110, R38.reuse, R110, R109 ;  /* 0x0000006e266e7223 */ /* 0x040fe2000001006d */
[C---:B------:R-:W-:Y:S01]  /*84a0*/  @!P3 VIADD R129, R149.reuse, 0x2 ;  /* 0x000000029581b836 */ /* 0x040fe20000000000 */
[C---:B------:R-:W-:Y:S01]  /*84b0*/  @!P3 ISETP.GE.AND P2, PT, R149.reuse, R0, PT ;  /* 0x000000009500b20c */ /* 0x040fe20003f46270 */
[----:B------:R-:W-:Y:S02]  /*84c0*/  @!P3 VIADD R109, R149, 0x1 ;  /* 0x00000001956db836 */ /* 0x000fe40000000000 */
[----:B------:R-:W-:-:S02]  /*84d0*/  FFMA.FTZ R114, R38, R114, R107 ;  /* 0x0000007226727223 */ /* 0x000fc4000001006b */
[----:B------:R-:W4:Y:S01]  /*84e0*/  LDG.E.128.CONSTANT R104, desc[UR10][R104.64] ;  /* 0x0000000a68687981 */ /* 0x000f22000c1e9d00 */
[----:B-----5:R-:W-:Y:S02]  /*84f0*/  @!P3 FSEL R60, R60, RZ, !P2 ;  /* 0x000000ff3c3cb208 */ /* 0x020fe40005000000 */
[-C--:B------:R-:W-:Y:S02]  /*8500*/  @!P3 ISETP.GE.AND P6, PT, R129, R0.reuse, PT ;  /* 0x000000008100b20c */ /* 0x080fe40003fc6270 */
[----:B------:R-:W-:Y:S02]  /*8510*/  @!P3 ISETP.GE.AND P2, PT, R109, R0, PT ;  /* 0x000000006d00b20c */ /* 0x000fe40003f46270 */
[----:B------:R-:W-:Y:S02]  /*8520*/  @!P3 FSEL R61, R61, RZ, !P5 ;  /* 0x000000ff3d3db208 */ /* 0x000fe40006800000 */
[----:B------:R-:W-:Y:S01]  /*8530*/  IADD3 R109, P5, R212, R132, RZ ;  /* 0x00000084d46d7210 */ /* 0x000fe20007fbe0ff */
[----:B------:R-:W-:Y:S01]  /*8540*/  FFMA.FTZ R111, R39, R111, R110 ;  /* 0x0000006f276f7223 */ /* 0x000fe2000001006e */
[----:B------:R-:W-:-:S02]  /*8550*/  @!P3 FSEL R62, R62, RZ, !P6 ;  /* 0x000000ff3e3eb208 */ /* 0x000fc40007000000 */
[----:B------:R-:W-:Y:S02]  /*8560*/  LEA R108, P6, R109, UR4, 0x2 ;  /* 0x000000046d6c7c11 */ /* 0x000fe4000f8c10ff */
[----:B------:R-:W-:Y:S02]  /*8570*/  LEA.HI.X.SX32 R110, R212, R140, 0x1, P5 ;  /* 0x0000008cd46e7211 */ /* 0x000fe400028f0eff */
[----:B------:R-:W-:Y:S02]  /*8580*/  @!P3 IADD3 R131, R149, 0x3, RZ ;  /* 0x000000039583b810 */ /* 0x000fe40007ffe0ff */
[----:B------:R-:W-:Y:S02]  /*8590*/  LEA.HI.X R109, R109, UR5, R110, 0x2, P6 ;  /* 0x000000056d6d7c11 */ /* 0x000fe4000b0f146e */
[----:B------:R-:W-:Y:S01]  /*85a0*/  @!P3 FSEL R54, R54, RZ, !P4 ;  /* 0x000000ff3636b208 */ /* 0x000fe20006000000 */
[----:B------:R-:W-:Y:S01]  /*85b0*/  FFMA.FTZ R114, R39, R115, R114 ;  /* 0x0000007327727223 */ /* 0x000fe20000010072 */
[----:B------:R-:W-:Y:S01]  /*85c0*/  @!P3 ISETP.GE.AND P4, PT, R131, R0, PT ;  /* 0x000000008300b20c */ /* 0x000fe20003f86270 */
[----:B------:R-:W-:Y:S01]  /*85d0*/  FADD.FTZ R26, R111, R26 ;  /* 0x0000001a6f1a7221 */ /* 0x000fe20000010000 */
[----:B------:R-:W-:Y:S01]  /*85e0*/  @!P3 IADD3 R115, R149, 0x2, RZ ;  /* 0x000000029573b810 */ /* 0x000fe20007ffe0ff */
[----:B------:R-:W5:Y:S01]  /*85f0*/  LDG.E.128.CONSTANT R108, desc[UR10][R108.64] ;  /* 0x0000000a6c6c7981 */ /* 0x000f62000c1e9d00 */
[----:B------:R-:W-:Y:S01]  /*8600*/  FADD.FTZ R24, R113, R24 ;  /* 0x0000001871187221 */ /* 0x000fe20000010000 */
[----:B------:R-:W-:-:S02]  /*8610*/  @!P3 FSEL R63, R63, RZ, !P4 ;  /* 0x000000ff3f3fb208 */ /* 0x000fc40006000000 */
[----:B------:R-:W-:Y:S02]  /*8620*/  @!P3 ISETP.GE.AND P6, PT, R149, R0, PT ;  /* 0x000000009500b20c */ /* 0x000fe40003fc6270 */
[----:B------:R-:W-:Y:S02]  /*8630*/  IADD3 R113, P4, R211, R132, RZ ;  /* 0x00000084d3717210 */ /* 0x000fe40007f9e0ff */
[----:B------:R-:W-:Y:S01]  /*8640*/  @!P3 ISETP.GE.AND P5, PT, R115, R0, PT ;  /* 0x000000007300b20c */ /* 0x000fe20003fa6270 */
[----:B------:R-:W-:Y:S02]  /*8650*/  @!P3 VIADD R115, R149, 0x3 ;  /* 0x000000039573b836 */ /* 0x000fe40000000000 */
[----:B------:R-:W-:Y:S01]  /*8660*/  FADD.FTZ R25, R114, R25 ;  /* 0x0000001972197221 */ /* 0x000fe20000010000 */
[----:B------:R-:W-:Y:S02]  /*8670*/  @!P3 FSEL R64, R64, RZ, !P6 ;  /* 0x000000ff4040b208 */ /* 0x000fe40007000000 */
[----:B------:R-:W-:-:S02]  /*8680*/  LEA R112, P6, R113, UR4, 0x2 ;  /* 0x0000000471707c11 */ /* 0x000fc4000f8c10ff */
[----:B------:R-:W-:Y:S02]  /*8690*/  LEA.HI.X.SX32 R114, R211, R140, 0x1, P4 ;  /* 0x0000008cd3727211 */ /* 0x000fe400020f0eff */
[----:B------:R-:W-:Y:S01]  /*86a0*/  @!P3 ISETP.GE.AND P4, PT, R115, R0, PT ;  /* 0x000000007300b20c */ /* 0x000fe20003f86270 */
[----:B------:R-:W-:Y:S01]  /*86b0*/  FMUL.FTZ R117, R37, R117 ;  /* 0x0000007525757220 */ /* 0x000fe20000410000 */
[----:B------:R-:W-:Y:S02]  /*86c0*/  LEA.HI.X R113, R113, UR5, R114, 0x2, P6 ;  /* 0x0000000571717c11 */ /* 0x000fe4000b0f1472 */
[----:B------:R-:W-:Y:S01]  /*86d0*/  @!P3 IADD3 R115, R149, 0x1, RZ ;  /* 0x000000019573b810 */ /* 0x000fe20007ffe0ff */
[----:B------:R-:W-:-:S03]  /*86e0*/  FFMA.FTZ R117, R36, R116, R117 ;  /* 0x0000007424757223 */ /* 0x000fc60000010075 */
[----:B------:R-:W-:Y:S02]  /*86f0*/  @!P3 ISETP.GE.AND P6, PT, R115, R0, PT ;  /* 0x000000007300b20c */ /* 0x000fe40003fc6270 */
[----:B------:R-:W5:Y:S01]  /*8700*/  LDG.E.128.CONSTANT R112, desc[UR10][R112.64] ;  /* 0x0000000a70707981 */ /* 0x000f62000c1e9d00 */
[----:B------:R-:W-:Y:S01]  /*8710*/  FFMA.FTZ R118, R38, R118, R117 ;  /* 0x0000007626767223 */ /* 0x000fe20000010075 */
[----:B------:R-:W-:Y:S01]  /*8720*/  @!P3 VIADD R117, R149, 0x2 ;  /* 0x000000029575b836 */ /* 0x000fe20000000000 */
[----:B------:R-:W-:Y:S01]  /*8730*/  @!P3 FSEL R65, R65, RZ, !P2 ;  /* 0x000000ff4141b208 */ /* 0x000fe20005000000 */
[C---:B------:R-:W-:Y:S01]  /*8740*/  FMUL.FTZ R125, R37.reuse, R125 ;  /* 0x0000007d257d7220 */ /* 0x040fe20000410000 */
[----:B------:R-:W-:Y:S01]  /*8750*/  @!P3 FSEL R66, R66, RZ, !P5 ;  /* 0x000000ff4242b208 */ /* 0x000fe20006800000 */
[----:B------:R-:W-:Y:S01]  /*8760*/  FMUL.FTZ R121, R37, R121 ;  /* 0x0000007925797220 */ /* 0x000fe20000410000 */
[-C--:B------:R-:W-:Y:S02]  /*8770*/  @!P3 ISETP.GE.AND P2, PT, R117, R0.reuse, PT ;  /* 0x000000007500b20c */ /* 0x080fe40003f46270 */
[----:B------:R-:W-:-:S02]  /*8780*/  @!P3 ISETP.GE.AND P5, PT, R149, R0, PT ;  /* 0x000000009500b20c */ /* 0x000fc40003fa6270 */
[----:B------:R-:W-:Y:S02]  /*8790*/  @!P3 FSEL R67, R67, RZ, !P4 ;  /* 0x000000ff4343b208 */ /* 0x000fe40006000000 */
[----:B------:R-:W-:Y:S01]  /*87a0*/  IADD3 R117, P4, R210, R132, RZ ;  /* 0x00000084d2757210 */ /* 0x000fe20007f9e0ff */
[C---:B------:R-:W-:Y:S01]  /*87b0*/  FFMA.FTZ R125, R36.reuse, R124, R125 ;  /* 0x0000007c247d7223 */ /* 0x040fe2000001007d */
[----:B------:R-:W-:Y:S01]  /*87c0*/  FFMA.FTZ R121, R36, R120, R121 ;  /* 0x0000007824797223 */ /* 0x000fe20000010079 */
[----:B------:R-:W-:Y:S02]  /*87d0*/  @!P3 FSEL R68, R68, RZ, !P5 ;  /* 0x000000ff4444b208 */ /* 0x000fe40006800000 */
[----:B------:R-:W-:Y:S02]  /*87e0*/  LEA R116, P5, R117, UR4, 0x2 ;  /* 0x0000000475747c11 */ /* 0x000fe4000f8a10ff */
[----:B------:R-:W-:Y:S01]  /*87f0*/  LEA.HI.X.SX32 R120, R210, R140, 0x1, P4 ;  /* 0x0000008cd2787211 */ /* 0x000fe200020f0eff */
[----:B------:R-:W-:Y:S01]  /*8800*/  FFMA.FTZ R126, R38, R126, R125 ;  /* 0x0000007e267e7223 */ /* 0x000fe2000001007d */
[----:B------:R-:W-:-:S02]  /*8810*/  @!P3 IADD3 R125, R149, 0x3, RZ ;  /* 0x00000003957db810 */ /* 0x000fc40007ffe0ff */
[----:B------:R-:W-:Y:S02]  /*8820*/  LEA.HI.X R117, R117, UR5, R120, 0x2, P5 ;  /* 0x0000000575757c11 */ /* 0x000fe4000a8f1478 */
[----:B------:R-:W-:Y:S01]  /*8830*/  @!P3 ISETP.GE.AND P4, PT, R125, R0, PT ;  /* 0x000000007d00b20c */ /* 0x000fe20003f86270 */
[----:B------:R-:W-:Y:S01]  /*8840*/  FFMA.FTZ R125, R39, R119, R118 ;  /* 0x00000077277d7223 */ /* 0x000fe20000010076 */
[----:B------:R-:W-:Y:S01]  /*8850*/  FFMA.FTZ R122, R38, R122, R121 ;  /* 0x0000007a267a7223 */ /* 0x000fe20000010079 */
[----:B------:R-:W-:Y:S01]  /*8860*/  IADD3 R121, P5, R209, R132, RZ ;  /* 0x00000084d1797210 */ /* 0x000fe20007fbe0ff */
[----:B------:R-:W5:Y:S02]  /*8870*/  LDG.E.128.CONSTANT R116, desc[UR10][R116.64] ;  /* 0x0000000a74747981 */ /* 0x000f64000c1e9d00 */
[----:B------:R-:W-:Y:S01]  /*8880*/  FFMA.FTZ R123, R39, R123, R122 ;  /* 0x0000007b277b7223 */ /* 0x000fe2000001007a */
[----:B------:R-:W-:Y:S02]  /*8890*/  LEA.HI.X.SX32 R122, R209, R140, 0x1, P5 ;  /* 0x0000008cd17a7211 */ /* 0x000fe400028f0eff */
[----:B------:R-:W-:-:S04]  /*88a0*/  LEA R120, P5, R121, UR4, 0x2 ;  /* 0x0000000479787c11 */ /* 0x000fc8000f8a10ff */
[----:B------:R-:W-:Y:S01]  /*88b0*/  LEA.HI.X R121, R121, UR5, R122, 0x2, P5 ;  /* 0x0000000579797c11 */ /* 0x000fe2000a8f147a */
[----:B------:R-:W-:Y:S01]  /*88c0*/  FFMA.FTZ R126, R39, R127, R126 ;  /* 0x0000007f277e7223 */ /* 0x000fe2000001007e */
[----:B------:R-:W-:Y:S02]  /*88d0*/  @!P3 VIADD R127, R149, 0x1 ;  /* 0x00000001957fb836 */ /* 0x000fe40000000000 */
[----:B------:R-:W-:Y:S01]  /*88e0*/  FADD.FTZ R22, R123, R22 ;  /* 0x000000167b167221 */ /* 0x000fe20000010000 */
[----:B------:R-:W-:Y:S01]  /*88f0*/  FADD.FTZ R32, R125, R32 ;  /* 0x000000207d207221 */ /* 0x000fe20000010000 */
[----:B------:R-:W-:Y:S01]  /*8900*/  @!P3 FSEL R70, R70, RZ, !P2 ;  /* 0x000000ff4646b208 */ /* 0x000fe20005000000 */
[----:B------:R-:W5:Y:S01]  /*8910*/  LDG.E.128.CONSTANT R120, desc[UR10][R120.64] ;  /* 0x0000000a78787981 */ /* 0x000f62000c1e9d00 */
[----:B------:R-:W-:Y:S01]  /*8920*/  FMUL.FTZ R41, R37, R41 ;  /* 0x0000002925297220 */ /* 0x000fe20000410000 */
[----:B------:R-:W-:Y:S02]  /*8930*/  IADD3 R125, P2, R208, R132, RZ ;  /* 0x00000084d07d7210 */ /* 0x000fe40007f5e0ff */
[----:B------:R-:W-:Y:S01]  /*8940*/  @!P3 FSEL R69, R69, RZ, !P6 ;  /* 0x000000ff4545b208 */ /* 0x000fe20007000000 */
[----:B------:R-:W-:Y:S01]  /*8950*/  FFMA.FTZ R41, R36, R40, R41 ;  /* 0x0000002824297223 */ /* 0x000fe20000010029 */
[----:B------:R-:W-:-:S02]  /*8960*/  @!P3 ISETP.GE.AND P6, PT, R127, R0, PT ;  /* 0x000000007f00b20c */ /* 0x000fc40003fc6270 */
[----:B------:R-:W-:Y:S02]  /*8970*/  @!P3 IADD3 R127, R149, 0x2, RZ ;  /* 0x00000002957fb810 */ /* 0x000fe40007ffe0ff */
[----:B------:R-:W-:Y:S02]  /*8980*/  LEA.HI.X.SX32 R40, R208, R140, 0x1, P2 ;  /* 0x0000008cd0287211 */ /* 0x000fe400010f0eff */
[----:B------:R-:W-:Y:S02]  /*8990*/  LEA R124, P2, R125, UR4, 0x2 ;  /* 0x000000047d7c7c11 */ /* 0x000fe4000f8410ff */
[----:B------:R-:W-:Y:S01]  /*89a0*/  @!P3 ISETP.GE.AND P5, PT, R127, R0, PT ;  /* 0x000000007f00b20c */ /* 0x000fe20003fa6270 */
[----:B------:R-:W-:Y:S01]  /*89b0*/  @!P3 VIADD R127, R149, 0x3 ;  /* 0x00000003957fb836 */ /* 0x000fe20000000000 */
[----:B------:R-:W-:Y:S01]  /*89c0*/  LEA.HI.X R125, R125, UR5, R40, 0x2, P2 ;  /* 0x000000057d7d7c11 */ /* 0x000fe200090f1428 */
[----:B------:R-:W-:Y:S01]  /*89d0*/  FADD.FTZ R23, R126, R23 ;  /* 0x000000177e177221 */ /* 0x000fe20000010000 */
[----:B------:R-:W-:-:S02]  /*89e0*/  @!P3 FSEL R71, R71, RZ, !P4 ;  /* 0x000000ff4747b208 */ /* 0x000fc40006000000 */
[----:B------:R-:W-:Y:S02]  /*89f0*/  @!P3 ISETP.GE.AND P4, PT, R127, R0, PT ;  /* 0x000000007f00b20c */ /* 0x000fe40003f86270 */
[----:B------:R-:W5:Y:S01]  /*8a00*/  LDG.E.128.CONSTANT R124, desc[UR10][R124.64] ;  /* 0x0000000a7c7c7981 */ /* 0x000f62000c1e9d00 */
[----:B------:R-:W-:Y:S01]  /*8a10*/  FFMA.FTZ R42, R38, R42, R41 ;  /* 0x0000002a262a7223 */ /* 0x000fe20000010029 */
[CC--:B------:R-:W-:Y:S02]  /*8a20*/  @!P3 ISETP.GE.AND P2, PT, R149.reuse, R0.reuse, PT ;  /* 0x000000009500b20c */ /* 0x0c0fe40003f46270 */
[----:B------:R-:W-:Y:S02]  /*8a30*/  @!P3 IADD3 R41, R149, 0x1, RZ ;  /* 0x000000019529b810 */ /* 0x000fe40007ffe0ff */
[----:B------:R-:W-:Y:S02]  /*8a40*/  @!P3 FSEL R72, R72, RZ, !P2 ;  /* 0x000000ff4848b208 */ /* 0x000fe40005000000 */
[-C--:B------:R-:W-:Y:S01]  /*8a50*/  @!P3 ISETP.GE.AND P2, PT, R41, R0.reuse, PT ;  /* 0x000000002900b20c */ /* 0x080fe20003f46270 */
[----:B------:R-:W-:Y:S01]  /*8a60*/  @!P3 VIADD R41, R149, 0x2 ;  /* 0x000000029529b836 */ /* 0x000fe20000000000 */
[----:B------:R-:W-:Y:S01]  /*8a70*/  @!P3 FSEL R73, R73, RZ, !P6 ;  /* 0x000000ff4949b208 */ /* 0x000fe20007000000 */
[C---:B------:R-:W-:Y:S01]  /*8a80*/  FMUL.FTZ R57, R37.reuse, R57 ;  /* 0x0000003925397220 */ /* 0x040fe20000410000 */
[----:B------:R-:W-:Y:S01]  /*8a90*/  @!P3 FSEL R74, R74, RZ, !P5 ;  /* 0x000000ff4a4ab208 */ /* 0x000fe20006800000 */
[----:B------:R-:W-:Y:S01]  /*8aa0*/  FMUL.FTZ R45, R37, R45 ;  /* 0x0000002d252d7220 */ /* 0x000fe20000410000 */
[----:B------:R-:W-:-:S02]  /*8ab0*/  @!P3 ISETP.GE.AND P6, PT, R41, R0, PT ;  /* 0x000000002900b20c */ /* 0x000fc40003fc6270 */
[----:B------:R-:W-:Y:S02]  /*8ac0*/  @!P3 ISETP.GE.AND P5, PT, R149, R0, PT ;  /* 0x000000009500b20c */ /* 0x000fe40003fa6270 */
        /* <DEDUP_REMOVED lines=13> */
[----:B------:R-:W-:Y:S01]  /*8ba0*/  FMUL.FTZ R49, R37, R49 ;  /* 0x0000003125317220 */ /* 0x000fe20000410000 */
[----:B------:R-:W5:Y:S01]  /*8bb0*/  LDG.E.128.CONSTANT R40, desc[UR10][R40.64] ;  /* 0x0000000a28287981 */ /* 0x000f62000c1e9d00 */
[----:B------:R-:W-:Y:S02]  /*8bc0*/  IADD3 R45, P5, R206, R132, RZ ;  /* 0x00000084ce2d7210 */ /* 0x000fe40007fbe0ff */
[----:B------:R-:W-:Y:S01]  /*8bd0*/  FFMA.FTZ R49, R36, R48, R49 ;  /* 0x0000003024317223 */ /* 0x000fe20000010031 */
[----:B------:R-:W-:-:S02]  /*8be0*/  @!P3 FSEL R77, R77, RZ, !P2 ;  /* 0x000000ff4d4db208 */ /* 0x000fc40005000000 */
[----:B------:R-:W-:Y:S02]  /*8bf0*/  LEA R44, P2, R45, UR4, 0x2 ;  /* 0x000000042d2c7c11 */ /* 0x000fe4000f8410ff */
[----:B------:R-:W-:-:S04]  /*8c00*/  LEA.HI.X.SX32 R48, R206, R140, 0x1, P5 ;  /* 0x0000008cce307211 */ /* 0x000fc800028f0eff */
[----:B------:R-:W-:Y:S01]  /*8c10*/  LEA.HI.X R45, R45, UR5, R48, 0x2, P2 ;  /* 0x000000052d2d7c11 */ /* 0x000fe200090f1430 */
[----:B------:R-:W-:Y:S01]  /*8c20*/  FADD.FTZ R30, R57, R30 ;  /* 0x0000001e391e7221 */ /* 0x000fe20000010000 */
[----:B------:R-:W-:Y:S01]  /*8c30*/  FFMA.FTZ R57, R39, R47, R46 ;  /* 0x0000002f27397223 */ /* 0x000fe2000001002e */
[----:B------:R-:W-:Y:S01]  /*8c40*/  FFMA.FTZ R50, R38, R50, R49 ;  /* 0x0000003226327223 */ /* 0x000fe20000010031 */
[----:B------:R-:W-:Y:S02]  /*8c50*/  IADD3 R49, P2, R205, R132, RZ ;  /* 0x00000084cd317210 */ /* 0x000fe40007f5e0ff */
[----:B------:R-:W5:Y:S01]  /*8c60*/  LDG.E.128.CONSTANT R44, desc[UR10][R44.64] ;  /* 0x0000000a2c2c7981 */ /* 0x000f62000c1e9d00 */
[----:B------:R-:W-:Y:S02]  /*8c70*/  @!P3 FSEL R78, R78, RZ, !P6 ;  /* 0x000000ff4e4eb208 */ /* 0x000fe40007000000 */
[----:B------:R-:W-:Y:S02]  /*8c80*/  LEA R48, P6, R49, UR4, 0x2 ;  /* 0x0000000431307c11 */ /* 0x000fe4000f8c10ff */
[----:B------:R-:W-:Y:S01]  /*8c90*/  LEA.HI.X.SX32 R56, R205, R140, 0x1, P2 ;  /* 0x0000008ccd387211 */ /* 0x000fe200010f0eff */
[----:B------:R-:W-:Y:S01]  /*8ca0*/  FFMA.FTZ R58, R39, R59, R58 ;  /* 0x0000003b273a7223 */ /* 0x000fe2000001003a */
[----:B------:R-:W-:-:S02]  /*8cb0*/  FMUL.FTZ R53, R37, R53 ;  /* 0x0000003525357220 */ /* 0x000fc40000410000 */
[----:B------:R-:W-:Y:S01]  /*8cc0*/  LEA.HI.X R49, R49, UR5, R56, 0x2, P6 ;  /* 0x0000000531317c11 */ /* 0x000fe2000b0f1438 */
[----:B------:R-:W-:Y:S01]  /*8cd0*/  FADD.FTZ R21, R58, R21 ;  /* 0x000000153a157221 */ /* 0x000fe20000010000 */
[----:B------:R-:W-:Y:S01]  /*8ce0*/  FFMA.FTZ R53, R36, R52, R53 ;  /* 0x0000003424357223 */ /* 0x000fe20000010035 */
[----:B------:R-:W-:Y:S01]  /*8cf0*/  IADD3 R58, P6, R204, R132, RZ ;  /* 0x00000084cc3a7210 */ /* 0x000fe20007fde0ff */
[----:B------:R-:W-:Y:S02]  /*8d00*/  FFMA.FTZ R56, R39, R51, R50 ;  /* 0x0000003327387223 */ /* 0x000fe40000010032 */
[----:B------:R-:W-:Y:S01]  /*8d10*/  FFMA.FTZ R54, R38, R54, R53 ;  /* 0x0000003626367223 */ /* 0x000fe20000010035 */
[----:B------:R-:W5:Y:S01]  /*8d20*/  LDG.E.128.CONSTANT R48, desc[UR10][R48.64] ;  /* 0x0000000a30307981 */ /* 0x000f62000c1e9d00 */
[----:B------:R-:W-:Y:S02]  /*8d30*/  LEA.HI.X.SX32 R53, R204, R140, 0x1, P6 ;  /* 0x0000008ccc357211 */ /* 0x000fe400030f0eff */
[----:B------:R-:W-:-:S04]  /*8d40*/  LEA R52, P6, R58, UR4, 0x2 ;  /* 0x000000043a347c11 */ /* 0x000fc8000f8c10ff */
[----:B------:R-:W-:Y:S01]  /*8d50*/  LEA.HI.X R53, R58, UR5, R53, 0x2, P6 ;  /* 0x000000053a357c11 */ /* 0x000fe2000b0f1435 */
[----:B------:R-:W-:Y:S01]  /*8d60*/  FADD.FTZ R13, R56, R13 ;  /* 0x0000000d380d7221 */ /* 0x000fe20000010000 */
[----:B------:R-:W-:Y:S01]  /*8d70*/  FFMA.FTZ R56, R39, R55, R54 ;  /* 0x0000003727387223 */ /* 0x000fe20000010036 */
[----:B------:R-:W-:Y:S01]  /*8d80*/  FADD.FTZ R12, R57, R12 ;  /* 0x0000000c390c7221 */ /* 0x000fe20000010000 */
[C---:B------:R-:W-:Y:S02]  /*8d90*/  @!P3 VIADD R57, R149.reuse, 0x3 ;  /* 0x000000039539b836 */ /* 0x040fe40000000000 */
[----:B------:R-:W5:Y:S01]  /*8da0*/  LDG.E.128.CONSTANT R52, desc[UR10][R52.64] ;  /* 0x0000000a34347981 */ /* 0x000f62000c1e9d00 */
[----:B------:R-:W-:Y:S02]  /*8db0*/  @!P3 VIADD R59, R149, 0x1 ;  /* 0x00000001953bb836 */ /* 0x000fe40000000000 */
[----:B------:R-:W-:Y:S01]  /*8dc0*/  @!P3 ISETP.GE.AND P6, PT, R57, R0, PT ;  /* 0x000000003900b20c */ /* 0x000fe20003fc6270 */
[----:B------:R-:W-:-:S02]  /*8dd0*/  @!P3 VIADD R57, R149, 0x2 ;  /* 0x000000029539b836 */ /* 0x000fc40000000000 */
[-C--:B------:R-:W-:Y:S02]  /*8de0*/  @!P3 ISETP.GE.AND P5, PT, R59, R0.reuse, PT ;  /* 0x000000003b00b20c */ /* 0x080fe40003fa6270 */
[----:B------:R-:W-:Y:S02]  /*8df0*/  @!P3 IADD3 R59, R149, 0x2, RZ ;  /* 0x00000002953bb810 */ /* 0x000fe40007ffe0ff */
[----:B------:R-:W-:Y:S02]  /*8e00*/  @!P3 FSEL R97, R97, RZ, !P5 ;  /* 0x000000ff6161b208 */ /* 0x000fe40006800000 */
[-C--:B------:R-:W-:Y:S02]  /*8e10*/  @!P3 ISETP.GE.AND P2, PT, R59, R0.reuse, PT ;  /* 0x000000003b00b20c */ /* 0x080fe40003f46270 */
[----:B------:R-:W-:Y:S02]  /*8e20*/  @!P3 ISETP.GE.AND P5, PT, R57, R0, PT ;  /* 0x000000003900b20c */ /* 0x000fe40003fa6270 */
[----:B------:R-:W-:-:S02]  /*8e30*/  @!P3 IADD3 R57, R149, 0x3, RZ ;  /* 0x000000039539b810 */ /* 0x000fc40007ffe0ff */
[----:B------:R-:W-:Y:S02]  /*8e40*/  @!P3 FSEL R98, R98, RZ, !P2 ;  /* 0x000000ff6262b208 */ /* 0x000fe40005000000 */
[----:B------:R-:W-:Y:S02]  /*8e50*/  @!P3 FSEL R79, R79, RZ, !P4 ;  /* 0x000000ff4f4fb208 */ /* 0x000fe40006000000 */
[-C--:B------:R-:W-:Y:S01]  /*8e60*/  @!P3 ISETP.GE.AND P2, PT, R57, R0.reuse, PT ;  /* 0x000000003900b20c */ /* 0x080fe20003f46270 */
[----:B------:R-:W-:Y:S01]  /*8e70*/  @!P3 VIADD R57, R149, 0x1 ;  /* 0x000000019539b836 */ /* 0x000fe20000000000 */
[----:B------:R-:W-:Y:S02]  /*8e80*/  @!P3 FSEL R99, R99, RZ, !P6 ;  /* 0x000000ff6363b208 */ /* 0x000fe40007000000 */
[CC--:B------:R-:W-:Y:S02]  /*8e90*/  @!P3 ISETP.GE.AND P4, PT, R149.reuse, R0.reuse, PT ;  /* 0x000000009500b20c */ /* 0x0c0fe40003f86270 */
[----:B------:R-:W-:-:S02]  /*8ea0*/  @!P3 ISETP.GE.AND P6, PT, R149, R0, PT ;  /* 0x000000009500b20c */ /* 0x000fc40003fc6270 */
[----:B------:R-:W-:Y:S02]  /*8eb0*/  @!P3 IADD3 R59, R149, 0x1, RZ ;  /* 0x00000001953bb810 */ /* 0x000fe40007ffe0ff */
[----:B------:R-:W-:Y:S02]  /*8ec0*/  @!P3 FSEL R96, R96, RZ, !P4 ;  /* 0x000000ff6060b208 */ /* 0x000fe40006000000 */
[----:B------:R-:W-:Y:S02]  /*8ed0*/  @!P3 FSEL R80, R80, RZ, !P6 ;  /* 0x000000ff5050b208 */ /* 0x000fe40007000000 */
[-C--:B------:R-:W-:Y:S02]  /*8ee0*/  @!P3 ISETP.GE.AND P4, PT, R59, R0.reuse, PT ;  /* 0x000000003b00b20c */ /* 0x080fe40003f86270 */
[----:B------:R-:W-:Y:S02]  /*8ef0*/  @!P3 ISETP.GE.AND P6, PT, R57, R0, PT ;  /* 0x000000003900b20c */ /* 0x000fe40003fc6270 */
[----:B------:R-:W-:-:S02]  /*8f00*/  @!P3 IADD3 R57, R149, 0x2, RZ ;  /* 0x000000029539b810 */ /* 0x000fc40007ffe0ff */
[----:B------:R-:W-:Y:S02]  /*8f10*/  @!P3 FSEL R81, R81, RZ, !P4 ;  /* 0x000000ff5151b208 */ /* 0x000fe40006000000 */
[----:B------:R-:W-:Y:S02]  /*8f20*/  @!P3 ISETP.GE.AND P4, PT, R57, R0, PT ;  /* 0x000000003900b20c */ /* 0x000fe40003f86270 */
[----:B------:R-:W-:Y:S02]  /*8f30*/  @!P3 FSEL R82, R82, RZ, !P5 ;  /* 0x000000ff5252b208 */ /* 0x000fe40006800000 */
[----:B------:R-:W-:Y:S01]  /*8f40*/  IADD3 R57, P5, R203, R132, RZ ;  /* 0x00000084cb397210 */ /* 0x000fe20007fbe0ff */
[----:B------:R-:W-:Y:S01]  /*8f50*/  FMUL.FTZ R61, R37, R61 ;  /* 0x0000003d253d7220 */ /* 0x000fe20000410000 */
[----:B------:R-:W-:Y:S02]  /*8f60*/  FADD.FTZ R29, R56, R29 ;  /* 0x0000001d381d7221 */ /* 0x000fe40000010000 */
[----:B------:R-:W-:Y:S01]  /*8f70*/  LEA.HI.X.SX32 R58, R203, R140, 0x1, P5 ;  /* 0x0000008ccb3a7211 */ /* 0x000fe200028f0eff */
[----:B------:R-:W-:Y:S01]  /*8f80*/  FFMA.FTZ R61, R36, R60, R61 ;  /* 0x0000003c243d7223 */ /* 0x000fe2000001003d */
[----:B------:R-:W-:-:S03]  /*8f90*/  LEA R56, P5, R57, UR4, 0x2 ;  /* 0x0000000439387c11 */ /* 0x000fc6000f8a10ff */
[----:B------:R-:W-:Y:S01]  /*8fa0*/  FFMA.FTZ R62, R38, R62, R61 ;  /* 0x0000003e263e7223 */ /* 0x000fe2000001003d */
[----:B------:R-:W-:Y:S02]  /*8fb0*/  LEA.HI.X R57, R57, UR5, R58, 0x2, P5 ;  /* 0x0000000539397c11 */ /* 0x000fe4000a8f143a */
[CC--:B------:R-:W-:Y:S02]  /*8fc0*/  @!P3 ISETP.GE.AND P5, PT, R149.reuse, R0.reuse, PT ;  /* 0x000000009500b20c */ /* 0x0c0fe40003fa6270 */
[C---:B------:R-:W-:Y:S02]  /*8fd0*/  @!P3 IADD3 R61, R149.reuse, 0x1, RZ ;  /* 0x00000001953db810 */ /* 0x040fe40007ffe0ff */
[----:B--2---:R-:W-:Y:S01]  /*8fe0*/  @!P3 FSEL R84, R84, RZ, !P5 ;  /* 0x000000ff5454b208 */ /* 0x004fe20006800000 */
[----:B------:R-:W-:Y:S01]  /*8ff0*/  @!P3 VIADD R59, R149, 0x3 ;  /* 0x00000003953bb836 */ /* 0x000fe20000000000 */
[----:B------:R-:W-:Y:S02]  /*9000*/  @!P3 ISETP.GE.AND P5, PT, R61, R0, PT ;  /* 0x000000003d00b20c */ /* 0x000fe40003fa6270 */
[----:B------:R-:W-:-:S02]  /*9010*/  @!P3 IADD3 R61, R149, 0x2, RZ ;  /* 0x00000002953db810 */ /* 0x000fc40007ffe0ff */
[----:B------:R-:W-:Y:S02]  /*9020*/  @!P3 FSEL R85, R85, RZ, !P6 ;  /* 0x000000ff5555b208 */ /* 0x000fe40007000000 */
[----:B------:R-:W-:Y:S02]  /*9030*/  @!P3 FSEL R83, R83, RZ, !P2 ;  /* 0x000000ff5353b208 */ /* 0x000fe40005000000 */
[-C--:B------:R-:W-:Y:S01]  /*9040*/  @!P3 ISETP.GE.AND P6, PT, R61, R0.reuse, PT ;  /* 0x000000003d00b20c */ /* 0x080fe20003fc6270 */
[----:B------:R-:W-:Y:S01]  /*9050*/  @!P3 VIADD R61, R149, 0x3 ;  /* 0x00000003953db836 */ /* 0x000fe20000000000 */
[----:B------:R-:W-:Y:S02]  /*9060*/  @!P3 ISETP.GE.AND P2, PT, R59, R0, PT ;  /* 0x000000003b00b20c */ /* 0x000fe40003f46270 */
[----:B------:R-:W2:Y:S01]  /*9070*/  LDG.E.128.CONSTANT R56, desc[UR10][R56.64] ;  /* 0x0000000a38387981 */ /* 0x000ea2000c1e9d00 */
[----:B------:R-:W-:Y:S02]  /*9080*/  @!P3 FSEL R86, R86, RZ, !P4 ;  /* 0x000000ff5656b208 */ /* 0x000fe40006000000 */
[----:B------:R-:W-:-:S02]  /*9090*/  @!P3 FSEL R87, R87, RZ, !P2 ;  /* 0x000000ff5757b208 */ /* 0x000fc40005000000 */
[-C--:B------:R-:W-:Y:S02]  /*90a0*/  @!P3 ISETP.GE.AND P4, PT, R61, R0.reuse, PT ;  /* 0x000000003d00b20c */ /* 0x080fe40003f86270 */
[CC--:B------:R-:W-:Y:S02]  /*90b0*/  @!P3 ISETP.GE.AND P2, PT, R149.reuse, R0.reuse, PT ;  /* 0x000000009500b20c */ /* 0x0c0fe40003f46270 */
[----:B------:R-:W-:Y:S02]  /*90c0*/  @!P3 IADD3 R61, R149, 0x1, RZ ;  /* 0x00000001953db810 */ /* 0x000fe40007ffe0ff */
[----:B---3--:R-:W-:Y:S02]  /*90d0*/  @!P3 FSEL R88, R88, RZ, !P2 ;  /* 0x000000ff5858b208 */ /* 0x008fe40005000000 */
[----:B------:R-:W-:Y:S02]  /*90e0*/  @!P3 ISETP.GE.AND P2, PT, R61, R0, PT ;  /* 0x000000003d00b20c */ /* 0x000fe40003f46270 */
[----:B------:R-:W-:-:S02]  /*90f0*/  @!P3 IADD3 R61, R149, 0x2, RZ ;  /* 0x00000002953db810 */ /* 0x000fc40007ffe0ff */
[----:B------:R-:W-:Y:S02]  /*9100*/  @!P3 FSEL R89, R89, RZ, !P5 ;  /* 0x000000ff5959b208 */ /* 0x000fe40006800000 */
[-C--:B------:R-:W-:Y:S01]  /*9110*/  @!P3 ISETP.GE.AND P5, PT, R61, R0.reuse, PT ;  /* 0x000000003d00b20c */ /* 0x080fe20003fa6270 */
[----:B------:R-:W-:Y:S01]  /*9120*/  @!P3 VIADD R61, R149, 0x3 ;  /* 0x00000003953db836 */ /* 0x000fe20000000000 */
[----:B------:R-:W-:Y:S02]  /*9130*/  @!P3 FSEL R90, R90, RZ, !P6 ;  /* 0x000000ff5a5ab208 */ /* 0x000fe40007000000 */
[----:B------:R-:W-:Y:S02]  /*9140*/  @!P3 FSEL R91, R91, RZ, !P4 ;  /* 0x000000ff5b5bb208 */ /* 0x000fe40006000000 */
[-C--:B------:R-:W-:Y:S02]  /*9150*/  @!P3 ISETP.GE.AND P6, PT, R61, R0.reuse, PT ;  /* 0x000000003d00b20c */ /* 0x080fe40003fc6270 */
[----:B------:R-:W-:-:S02]  /*9160*/  @!P3 ISETP.GE.AND P4, PT, R149, R0, PT ;  /* 0x000000009500b20c */ /* 0x000fc40003f86270 */
[----:B------:R-:W-:Y:S02]  /*9170*/  @!P3 IADD3 R61, R149, 0x1, RZ ;  /* 0x00000001953db810 */ /* 0x000fe40007ffe0ff */
[----:B------:R-:W-:Y:S02]  /*9180*/  @!P3 FSEL R92, R92, RZ, !P4 ;  /* 0x000000ff5c5cb208 */ /* 0x000fe40006000000 */
[-C--:B------:R-:W-:Y:S02]  /*9190*/  @!P3 ISETP.GE.AND P4, PT, R61, R0.reuse, PT ;  /* 0x000000003d00b20c */ /* 0x080fe40003f86270 */
[----:B------:R-:W-:Y:S02]  /*91a0*/  @!P3 IADD3 R61, R149, 0x2, RZ ;  /* 0x00000002953db810 */ /* 0x000fe40007ffe0ff */
[----:B------:R-:W-:Y:S02]  /*91b0*/  @!P3 FSEL R93, R93, RZ, !P2 ;  /* 0x000000ff5d5db208 */ /* 0x000fe40005000000 */
[----:B------:R-:W-:-:S02]  /*91c0*/  @!P3 ISETP.GE.AND P2, PT, R61, R0, PT ;  /* 0x000000003d00b20c */ /* 0x000fc40003f46270 */
[----:B------:R-:W-:Y:S02]  /*91d0*/  @!P3 FSEL R94, R94, RZ, !P5 ;  /* 0x000000ff5e5eb208 */ /* 0x000fe40006800000 */
[C---:B------:R-:W-:Y:S01]  /*91e0*/  IADD3 R61, P5, R202.reuse, R132, RZ ;  /* 0x00000084ca3d7210 */ /* 0x040fe20007fbe0ff */
[----:B------:R-:W-:Y:S01]  /*91f0*/  FFMA.FTZ R63, R39, R63, R62 ;  /* 0x0000003f273f7223 */ /* 0x000fe2000001003e */
[----:B------:R-:W-:Y:S02]  /*9200*/  @!P3 FSEL R95, R95, RZ, !P6 ;  /* 0x000000ff5f5fb208 */ /* 0x000fe40007000000 */
[----:B------:R-:W-:Y:S02]  /*9210*/  LEA R60, P6, R61, UR4, 0x2 ;  /* 0x000000043d3c7c11 */ /* 0x000fe4000f8c10ff */
[----:B------:R-:W-:-:S04]  /*9220*/  LEA.HI.X.SX32 R62, R202, R140, 0x1, P5 ;  /* 0x0000008cca3e7211 */ /* 0x000fc800028f0eff */
[----:B------:R-:W-:Y:S01]  /*9230*/  LEA.HI.X R61, R61, UR5, R62, 0x2, P6 ;  /* 0x000000053d3d7c11 */ /* 0x000fe2000b0f143e */
[----:B------:R-:W-:Y:S01]  /*9240*/  FADD.FTZ R20, R63, R20 ;  /* 0x000000143f147221 */ /* 0x000fe20000010000 */
[----:B------:R-:W-:-:S04]  /*9250*/  FMUL.FTZ R65, R37, R65 ;  /* 0x0000004125417220 */ /* 0x000fc80000410000 */
[----:B------:R-:W3:Y:S01]  /*9260*/  LDG.E.128.CONSTANT R60, desc[UR10][R60.64] ;  /* 0x0000000a3c3c7981 */ /* 0x000ee2000c1e9d00 */
[----:B------:R-:W-:-:S04]  /*9270*/  FFMA.FTZ R65, R36, R64, R65 ;  /* 0x0000004024417223 */ /* 0x000fc80000010041 */
[----:B------:R-:W-:Y:S01]  /*9280*/  FFMA.FTZ R66, R38, R66, R65 ;  /* 0x0000004226427223 */ /* 0x000fe20000010041 */
[C---:B------:R-:W-:Y:S01]  /*9290*/  @!P3 VIADD R65, R149.reuse, 0x3 ;  /* 0x000000039541b836 */ /* 0x040fe20000000000 */
[----:B------:R-:W-:-:S04]  /*92a0*/  @!P3 ISETP.GE.AND P6, PT, R149, R0, PT ;  /* 0x000000009500b20c */ /* 0x000fc80003fc6270 */
[-C--:B------:R-:W-:Y:S02]  /*92b0*/  @!P3 ISETP.GE.AND P5, PT, R65, R0.reuse, PT ;  /* 0x000000004100b20c */ /* 0x080fe40003fa6270 */
[----:B------:R-:W-:Y:S02]  /*92c0*/  @!P3 IADD3 R65, R149, 0x1, RZ ;  /* 0x000000019541b810 */ /* 0x000fe40007ffe0ff */
[----:B----4-:R-:W-:Y:S02]  /*92d0*/  @!P3 FSEL R100, R100, RZ, !P6 ;  /* 0x000000ff6464b208 */ /* 0x010fe40007000000 */
[----:B------:R-:W-:Y:S02]  /*92e0*/  @!P3 ISETP.GE.AND P6, PT, R65, R0, PT ;  /* 0x000000004100b20c */ /* 0x000fe40003fc6270 */
[----:B------:R-:W-:Y:S02]  /*92f0*/  @!P3 IADD3 R65, R149, 0x2, RZ ;  /* 0x000000029541b810 */ /* 0x000fe40007ffe0ff */
[----:B------:R-:W-:-:S02]  /*9300*/  @!P3 FSEL R101, R101, RZ, !P4 ;  /* 0x000000ff6565b208 */ /* 0x000fc40006000000 */
[-C--:B------:R-:W-:Y:S01]  /*9310*/  @!P3 ISETP.GE.AND P4, PT, R65, R0.reuse, PT ;  /* 0x000000004100b20c */ /* 0x080fe20003f86270 */
[C---:B------:R-:W-:Y:S01]  /*9320*/  @!P3 VIADD R65, R149.reuse, 0x3 ;  /* 0x000000039541b836 */ /* 0x040fe20000000000 */
[----:B------:R-:W-:Y:S02]  /*9330*/  @!P3 FSEL R102, R102, RZ, !P2 ;  /* 0x000000ff6666b208 */ /* 0x000fe40005000000 */
[-C--:B------:R-:W-:Y:S01]  /*9340*/  @!P3 ISETP.GE.AND P2, PT, R149, R0.reuse, PT ;  /* 0x000000009500b20c */ /* 0x080fe20003f46270 */
[----:B------:R-:W-:Y:S01]  /*9350*/  FMUL.FTZ R69, R37, R69 ;  /* 0x0000004525457220 */ /* 0x000fe20000410000 */
[----:B------:R-:W-:Y:S01]  /*9360*/  @!P3 FSEL R103, R103, RZ, !P5 ;  /* 0x000000ff6767b208 */ /* 0x000fe20006800000 */
[----:B------:R-:W-:Y:S01]  /*9370*/  FFMA.FTZ R66, R39, R67, R66 ;  /* 0x0000004327427223 */ /* 0x000fe20000010042 */
[----:B------:R-:W-:Y:S02]  /*9380*/  @!P3 ISETP.GE.AND P5, PT, R65, R0, PT ;  /* 0x000000004100b20c */ /* 0x000fe40003fa6270 */
[----:B------:R-:W-:-:S02]  /*9390*/  @!P3 FSEL R104, R104, RZ, !P2 ;  /* 0x000000ff6868b208 */ /* 0x000fc40005000000 */
[----:B------:R-:W-:Y:S01]  /*93a0*/  IADD3 R65, P2, R201, R132, RZ ;  /* 0x00000084c9417210 */ /* 0x000fe20007f5e0ff */
[----:B------:R-:W-:Y:S01]  /*93b0*/  FFMA.FTZ R69, R36, R68, R69 ;  /* 0x0000004424457223 */ /* 0x000fe20000010045 */
[----:B------:R-:W-:Y:S01]  /*93c0*/  FADD.FTZ R31, R66, R31 ;  /* 0x0000001f421f7221 */ /* 0x000fe20000010000 */
[----:B------:R-:W-:Y:S02]  /*93d0*/  @!P3 IADD3 R67, R149, 0x1, RZ ;  /* 0x000000019543b810 */ /* 0x000fe40007ffe0ff */
[----:B------:R-:W-:Y:S02]  /*93e0*/  @!P3 FSEL R105, R105, RZ, !P6 ;  /* 0x000000ff6969b208 */ /* 0x000fe40007000000 */
[----:B------:R-:W-:Y:S02]  /*93f0*/  LEA R64, P6, R65, UR4, 0x2 ;  /* 0x0000000441407c11 */ /* 0x000fe4000f8c10ff */
[----:B------:R-:W-:Y:S01]  /*9400*/  LEA.HI.X.SX32 R66, R201, R140, 0x1, P2 ;  /* 0x0000008cc9427211 */ /* 0x000fe200010f0eff */
[----:B------:R-:W-:Y:S01]  /*9410*/  FFMA.FTZ R70, R38, R70, R69 ;  /* 0x0000004626467223 */ /* 0x000fe20000010045 */
[----:B------:R-:W-:Y:S01]  /*9420*/  @!P3 ISETP.GE.AND P2, PT, R67, R0, PT ;  /* 0x000000004300b20c */ /* 0x000fe20003f46270 */
[----:B------:R-:W-:Y:S01]  /*9430*/  @!P3 VIADD R69, R149, 0x3 ;  /* 0x000000039545b836 */ /* 0x000fe20000000000 */
[----:B------:R-:W-:-:S02]  /*9440*/  LEA.HI.X R65, R65, UR5, R66, 0x2, P6 ;  /* 0x0000000541417c11 */ /* 0x000fc4000b0f1442 */
[----:B------:R-:W-:Y:S02]  /*9450*/  @!P3 IADD3 R67, R149, 0x2, RZ ;  /* 0x000000029543b810 */ /* 0x000fe40007ffe0ff */
[----:B------:R-:W-:Y:S02]  /*9460*/  @!P3 FSEL R106, R106, RZ, !P4 ;  /* 0x000000ff6a6ab208 */ /* 0x000fe40006000000 */
[----:B------:R-:W-:Y:S02]  /*9470*/  @!P3 FSEL R107, R107, RZ, !P5 ;  /* 0x000000ff6b6bb208 */ /* 0x000fe40006800000 */
[-C--:B------:R-:W-:Y:S02]  /*9480*/  @!P3 ISETP.GE.AND P4, PT, R69, R0.reuse, PT ;  /* 0x000000004500b20c */ /* 0x080fe40003f86270 */
[-C--:B------:R-:W-:Y:S02]  /*9490*/  @!P3 ISETP.GE.AND P5, PT, R149, R0.reuse, PT ;  /* 0x000000009500b20c */ /* 0x080fe40003fa6270 */
[----:B------:R-:W-:-:S02]  /*94a0*/  @!P3 ISETP.GE.AND P6, PT, R67, R0, PT ;  /* 0x000000004300b20c */ /* 0x000fc40003fc6270 */
[----:B------:R-:W-:Y:S01]  /*94b0*/  @!P3 IADD3 R69, R149, 0x1, RZ ;  /* 0x000000019545b810 */ /* 0x000fe20007ffe0ff */
[----:B------:R-:W4:Y:S01]  /*94c0*/  LDG.E.128.CONSTANT R64, desc[UR10][R64.64] ;  /* 0x0000000a40407981 */ /* 0x000f22000c1e9d00 */
[----:B-----5:R-:W-:Y:S02]  /*94d0*/  @!P3 FSEL R108, R108, RZ, !P5 ;  /* 0x000000ff6c6cb208 */ /* 0x020fe40006800000 */
[-C--:B------:R-:W-:Y:S02]  /*94e0*/  @!P3 ISETP.GE.AND P5, PT, R69, R0.reuse, PT ;  /* 0x000000004500b20c */ /* 0x080fe40003fa6270 */
[----:B------:R-:W-:Y:S02]  /*94f0*/  @!P3 IADD3 R69, R149, 0x2, RZ ;  /* 0x000000029545b810 */ /* 0x000fe40007ffe0ff */
[----:B------:R-:W-:Y:S02]  /*9500*/  @!P3 FSEL R109, R109, RZ, !P2 ;  /* 0x000000ff6d6db208 */ /* 0x000fe40005000000 */
[----:B------:R-:W-:Y:S01]  /*9510*/  @!P3 ISETP.GE.AND P2, PT, R69, R0, PT ;  /* 0x000000004500b20c */ /* 0x000fe20003f46270 */
[----:B------:R-:W-:Y:S01]  /*9520*/  @!P3 VIADD R69, R149, 0x3 ;  /* 0x000000039545b836 */ /* 0x000fe20000000000 */
[----:B------:R-:W-:-:S02]  /*9530*/  @!P3 FSEL R110, R110, RZ, !P6 ;  /* 0x000000ff6e6eb208 */ /* 0x000fc40007000000 */
[----:B------:R-:W-:Y:S02]  /*9540*/  @!P3 FSEL R111, R111, RZ, !P4 ;  /* 0x000000ff6f6fb208 */ /* 0x000fe40006000000 */
[-C--:B------:R-:W-:Y:S02]  /*9550*/  @!P3 ISETP.GE.AND P6, PT, R69, R0.reuse, PT ;  /* 0x000000004500b20c */ /* 0x080fe40003fc6270 */
[CC--:B------:R-:W-:Y:S02]  /*9560*/  @!P3 ISETP.GE.AND P4, PT, R149.reuse, R0.reuse, PT ;  /* 0x000000009500b20c */ /* 0x0c0fe40003f86270 */
[----:B------:R-:W-:Y:S02]  /*9570*/  @!P3 IADD3 R69, R149, 0x1, RZ ;  /* 0x000000019545b810 */ /* 0x000fe40007ffe0ff */
[----:B------:R-:W-:Y:S02]  /*9580*/  @!P3 FSEL R112, R112, RZ, !P4 ;  /* 0x000000ff7070b208 */ /* 0x000fe40006000000 */
[----:B------:R-:W-:-:S02]  /*9590*/  @!P3 ISETP.GE.AND P4, PT, R69, R0, PT ;  /* 0x000000004500b20c */ /* 0x000fc40003f86270 */
[----:B------:R-:W-:Y:S01]  /*95a0*/  @!P3 IADD3 R69, R149, 0x2, RZ ;  /* 0x000000029545b810 */ /* 0x000fe20007ffe0ff */
[----:B------:R-:W-:Y:S01]  /*95b0*/  FMUL.FTZ R73, R37, R73 ;  /* 0x0000004925497220 */ /* 0x000fe20000410000 */
[----:B------:R-:W-:Y:S02]  /*95c0*/  @!P3 FSEL R113, R113, RZ, !P5 ;  /* 0x000000ff7171b208 */ /* 0x000fe40006800000 */
[----:B------:R-:W-:Y:S02]  /*95d0*/  @!P3 ISETP.GE.AND P5, PT, R69, R0, PT ;  /* 0x000000004500b20c */ /* 0x000fe40003fa6270 */
[----:B------:R-:W-:Y:S02]  /*95e0*/  @!P3 FSEL R114, R114, RZ, !P2 ;  /* 0x000000ff7272b208 */ /* 0x000fe40005000000 */
[----:B------:R-:W-:Y:S01]  /*95f0*/  IADD3 R69, P2, R200, R132, RZ ;  /* 0x00000084c8457210 */ /* 0x000fe20007f5e0ff */
[----:B------:R-:W-:Y:S01]  /*9600*/  FFMA.FTZ R73, R36, R72, R73 ;  /* 0x0000004824497223 */ /* 0x000fe20000010049 */
[----:B------:R-:W-:-:S02]  /*9610*/  @!P3 FSEL R115, R115, RZ, !P6 ;  /* 0x000000ff7373b208 */ /* 0x000fc40007000000 */
[----:B------:R-:W-:Y:S02]  /*9620*/  LEA R68, P6, R69, UR4, 0x2 ;  /* 0x0000000445447c11 */ /* 0x000fe4000f8c10ff */
[----:B------:R-:W-:Y:S01]  /*9630*/  LEA.HI.X.SX32 R72, R200, R140, 0x1, P2 ;  /* 0x0000008cc8487211 */ /* 0x000fe200010f0eff */
[----:B------:R-:W-:Y:S01]  /*9640*/  FFMA.FTZ R70, R39, R71, R70 ;  /* 0x0000004727467223 */ /* 0x000fe20000010046 */
[----:B------:R-:W-:Y:S02]  /*9650*/  @!P3 VIADD R71, R149, 0x3 ;  /* 0x000000039547b836 */ /* 0x000fe40000000000 */
[----:B------:R-:W-:Y:S01]  /*9660*/  LEA.HI.X R69, R69, UR5, R72, 0x2, P6 ;  /* 0x0000000545457c11 */ /* 0x000fe2000b0f1448 */
[----:B------:R-:W-:Y:S01]  /*9670*/  FFMA.FTZ R74, R38, R74, R73 ;  /* 0x0000004a264a7223 */ /* 0x000fe20000010049 */
[----:B------:R-:W-:Y:S01]  /*9680*/  FADD.FTZ R19, R70, R19 ;  /* 0x0000001346137221 */ /* 0x000fe20000010000 */
[-C--:B------:R-:W-:Y:S02]  /*9690*/  @!P3 ISETP.GE.AND P2, PT, R71, R0.reuse, PT ;  /* 0x000000004700b20c */ /* 0x080fe40003f46270 */
[C---:B------:R-:W-:Y:S01]  /*96a0*/  @!P3 ISETP.GE.AND P6, PT, R149.reuse, R0, PT ;  /* 0x000000009500b20c */ /* 0x040fe20003fc6270 */
[----:B------:R-:W5:Y:S01]  /*96b0*/  LDG.E.128.CONSTANT R68, desc[UR10][R68.64] ;  /* 0x0000000a44447981 */ /* 0x000f62000c1e9d00 */
[----:B------:R-:W-:-:S02]  /*96c0*/  @!P3 IADD3 R73, R149, 0x1, RZ ;  /* 0x000000019549b810 */ /* 0x000fc40007ffe0ff */
[----:B------:R-:W-:Y:S02]  /*96d0*/  @!P3 FSEL R116, R116, RZ, !P6 ;  /* 0x000000ff7474b208 */ /* 0x000fe40007000000 */
        /* <DEDUP_REMOVED lines=12> */
[----:B------:R-:W-:Y:S02]  /*97a0*/  @!P3 IADD3 R73, R149, 0x2, RZ ;  /* 0x000000029549b810 */ /* 0x000fe40007ffe0ff */
[----:B------:R-:W-:Y:S02]  /*97b0*/  @!P3 FSEL R121, R121, RZ, !P6 ;  /* 0x000000ff7979b208 */ /* 0x000fe40007000000 */
[-C--:B------:R-:W-:Y:S01]  /*97c0*/  @!P3 ISETP.GE.AND P6, PT, R73, R0.reuse, PT ;  /* 0x000000004900b20c */ /* 0x080fe20003fc6270 */
[----:B------:R-:W-:Y:S01]  /*97d0*/  @!P3 VIADD R73, R149, 0x3 ;  /* 0x000000039549b836 */ /* 0x000fe20000000000 */
[----:B------:R-:W-:Y:S02]  /*97e0*/  @!P3 FSEL R122, R122, RZ, !P4 ;  /* 0x000000ff7a7ab208 */ /* 0x000fe40006000000 */
[----:B------:R-:W-:Y:S02]  /*97f0*/  @!P3 FSEL R123, R123, RZ, !P5 ;  /* 0x000000ff7b7bb208 */ /* 0x000fe40006800000 */
[----:B------:R-:W-:-:S02]  /*9800*/  @!P3 ISETP.GE.AND P4, PT, R73, R0, PT ;  /* 0x000000004900b20c */ /* 0x000fc40003f86270 */
[CC--:B------:R-:W-:Y:S02]  /*9810*/  @!P3 ISETP.GE.AND P5, PT, R149.reuse, R0.reuse, PT ;  /* 0x000000009500b20c */ /* 0x0c0fe40003fa6270 */
[----:B------:R-:W-:Y:S02]  /*9820*/  @!P3 IADD3 R73, R149, 0x1, RZ ;  /* 0x000000019549b810 */ /* 0x000fe40007ffe0ff */
[----:B------:R-:W-:Y:S02]  /*9830*/  @!P3 FSEL R124, R124, RZ, !P5 ;  /* 0x000000ff7c7cb208 */ /* 0x000fe40006800000 */
[----:B------:R-:W-:Y:S02]  /*9840*/  @!P3 ISETP.GE.AND P5, PT, R73, R0, PT ;  /* 0x000000004900b20c */ /* 0x000fe40003fa6270 */
[----:B------:R-:W-:Y:S02]  /*9850*/  @!P3 IADD3 R73, R149, 0x2, RZ ;  /* 0x000000029549b810 */ /* 0x000fe40007ffe0ff */
[----:B------:R-:W-:-:S02]  /*9860*/  @!P3 FSEL R125, R125, RZ, !P2 ;  /* 0x000000ff7d7db208 */ /* 0x000fc40005000000 */
[----:B------:R-:W-:Y:S02]  /*9870*/  @!P3 ISETP.GE.AND P2, PT, R73, R0, PT ;  /* 0x000000004900b20c */ /* 0x000fe40003f46270 */
[----:B------:R-:W-:Y:S02]  /*9880*/  @!P3 FSEL R126, R126, RZ, !P6 ;  /* 0x000000ff7e7eb208 */ /* 0x000fe40007000000 */
[----:B------:R-:W-:Y:S01]  /*9890*/  IADD3 R73, P6, R199, R132, RZ ;  /* 0x00000084c7497210 */ /* 0x000fe20007fde0ff */
[----:B------:R-:W-:-:S03]  /*98a0*/  FFMA.FTZ R75, R39, R75, R74 ;  /* 0x0000004b274b7223 */ /* 0x000fc6000001004a */
[----:B------:R-:W-:Y:S02]  /*98b0*/  LEA.HI.X.SX32 R74, R199, R140, 0x1, P6 ;  /* 0x0000008cc74a7211 */ /* 0x000fe400030f0eff */
[----:B------:R-:W-:Y:S01]  /*98c0*/  LEA R72, P6, R73, UR4, 0x2 ;  /* 0x0000000449487c11 */ /* 0x000fe2000f8c10ff */
[----:B------:R-:W-:Y:S01]  /*98d0*/  FADD.FTZ R148, R75, R148 ;  /* 0x000000944b947221 */ /* 0x000fe20000010000 */
[----:B------:R-:W-:Y:S02]  /*98e0*/  @!P3 VIADD R75, R149, 0x3 ;  /* 0x00000003954bb836 */ /* 0x000fe40000000000 */
[----:B------:R-:W-:Y:S02]  /*98f0*/  LEA.HI.X R73, R73, UR5, R74, 0x2, P6 ;  /* 0x0000000549497c11 */ /* 0x000fe4000b0f144a */
[----:B------:R-:W-:Y:S02]  /*9900*/  @!P3 FSEL R127, R127, RZ, !P4 ;  /* 0x000000ff7f7fb208 */ /* 0x000fe40006000000 */
[----:B------:R-:W-:-:S02]  /*9910*/  @!P3 ISETP.GE.AND P4, PT, R75, R0, PT ;  /* 0x000000004b00b20c */ /* 0x000fc40003f86270 */
[----:B------:R-:W5:Y:S01]  /*9920*/  LDG.E.128.CONSTANT R72, desc[UR10][R72.64] ;  /* 0x0000000a48487981 */ /* 0x000f62000c1e9d00 */
[----:B------:R-:W-:-:S04]  /*9930*/  FMUL.FTZ R77, R37, R77 ;  /* 0x0000004d254d7220 */ /* 0x000fc80000410000 */
[----:B------:R-:W-:Y:S01]  /*9940*/  FFMA.FTZ R77, R36, R76, R77 ;  /* 0x0000004c244d7223 */ /* 0x000fe2000001004d */
[----:B------:R-:W-:-:S03]  /*9950*/  @!P3 ISETP.GE.AND P6, PT, R149, R0, PT ;  /* 0x000000009500b20c */ /* 0x000fc60003fc6270 */
[----:B------:R-:W-:Y:S01]  /*9960*/  FFMA.FTZ R78, R38, R78, R77 ;  /* 0x0000004e264e7223 */ /* 0x000fe2000001004d */
[----:B------:R-:W-:Y:S02]  /*9970*/  @!P3 IADD3 R77, R149, 0x1, RZ ;  /* 0x00000001954db810 */ /* 0x000fe40007ffe0ff */
        /* <DEDUP_REMOVED lines=32> */
[----:B------:R-:W-:Y:S01]  /*9b80*/  FMUL.FTZ R81, R37, R81 ;  /* 0x0000005125517220 */ /* 0x000fe20000410000 */
[----:B------:R-:W-:Y:S02]  /*9b90*/  @!P3 ISETP.GE.AND P5, PT, R77, R0, PT ;  /* 0x000000004d00b20c */ /* 0x000fe40003fa6270 */
[----:B------:R-:W-:-:S02]  /*9ba0*/  @!P3 FSEL R52, R52, RZ, !P6 ;  /* 0x000000ff3434b208 */ /* 0x000fc40007000000 */
[----:B------:R-:W-:Y:S01]  /*9bb0*/  IADD3 R77, P6, R198, R132, RZ ;  /* 0x00000084c64d7210 */ /* 0x000fe20007fde0ff */
[C---:B------:R-:W-:Y:S01]  /*9bc0*/  FFMA.FTZ R97, R36.reuse, R96, R97 ;  /* 0x0000006024617223 */ /* 0x040fe20000010061 */
[----:B------:R-:W-:Y:S01]  /*9bd0*/  FFMA.FTZ R81, R36, R80, R81 ;  /* 0x0000005024517223 */ /* 0x000fe20000010051 */
[----:B------:R-:W-:Y:S02]  /*9be0*/  @!P3 FSEL R53, R53, RZ, !P2 ;  /* 0x000000ff3535b208 */ /* 0x000fe40005000000 */
[----:B------:R-:W-:Y:S02]  /*9bf0*/  LEA R76, P2, R77, UR4, 0x2 ;  /* 0x000000044d4c7c11 */ /* 0x000fe4000f8410ff */
[----:B------:R-:W-:Y:S01]  /*9c00*/  LEA.HI.X.SX32 R80, R198, R140, 0x1, P6 ;  /* 0x0000008cc6507211 */ /* 0x000fe200030f0eff */
[----:B------:R-:W-:Y:S01]  /*9c10*/  FFMA.FTZ R98, R38, R98, R97 ;  /* 0x0000006226627223 */ /* 0x000fe20000010061 */
[----:B------:R-:W-:Y:S02]  /*9c20*/  @!P3 IADD3 R97, R149, 0x1, RZ ;  /* 0x000000019561b810 */ /* 0x000fe40007ffe0ff */
[----:B------:R-:W-:-:S02]  /*9c30*/  LEA.HI.X R77, R77, UR5, R80, 0x2, P2 ;  /* 0x000000054d4d7c11 */ /* 0x000fc400090f1450 */
[----:B------:R-:W-:Y:S01]  /*9c40*/  @!P3 ISETP.GE.AND P6, PT, R97, R0, PT ;  /* 0x000000006100b20c */ /* 0x000fe20003fc6270 */
[----:B------:R-:W-:Y:S01]  /*9c50*/  FFMA.FTZ R97, R39, R79, R78 ;  /* 0x0000004f27617223 */ /* 0x000fe2000001004e */
[----:B------:R-:W-:Y:S02]  /*9c60*/  FFMA.FTZ R82, R38, R82, R81 ;  /* 0x0000005226527223 */ /* 0x000fe40000010051 */
[----:B------:R-:W5:Y:S01]  /*9c70*/  LDG.E.128.CONSTANT R76, desc[UR10][R76.64] ;  /* 0x0000000a4c4c7981 */ /* 0x000f62000c1e9d00 */
[----:B------:R-:W-:Y:S02]  /*9c80*/  IADD3 R81, P2, R197, R132, RZ ;  /* 0x00000084c5517210 */ /* 0x000fe40007f5e0ff */
[----:B------:R-:W-:Y:S02]  /*9c90*/  @!P3 FSEL R54, R54, RZ, !P4 ;  /* 0x000000ff3636b208 */ /* 0x000fe40006000000 */
[----:B------:R-:W-:Y:S02]  /*9ca0*/  LEA R80, P4, R81, UR4, 0x2 ;  /* 0x0000000451507c11 */ /* 0x000fe4000f8810ff */
[----:B------:R-:W-:Y:S01]  /*9cb0*/  LEA.HI.X.SX32 R96, R197, R140, 0x1, P2 ;  /* 0x0000008cc5607211 */ /* 0x000fe200010f0eff */
[----:B------:R-:W-:Y:S01]  /*9cc0*/  FFMA.FTZ R82, R39, R83, R82 ;  /* 0x0000005327527223 */ /* 0x000fe20000010052 */
[----:B------:R-:W-:-:S02]  /*9cd0*/  @!P3 IADD3 R83, R149, 0x2, RZ ;  /* 0x000000029553b810 */ /* 0x000fc40007ffe0ff */
[----:B------:R-:W-:Y:S01]  /*9ce0*/  LEA.HI.X R81, R81, UR5, R96, 0x2, P4 ;  /* 0x0000000551517c11 */ /* 0x000fe2000a0f1460 */
[----:B------:R-:W-:Y:S01]  /*9cf0*/  FMUL.FTZ R85, R37, R85 ;  /* 0x0000005525557220 */ /* 0x000fe20000410000 */
[----:B------:R-:W-:Y:S01]  /*9d00*/  @!P3 ISETP.GE.AND P2, PT, R83, R0, PT ;  /* 0x000000005300b20c */ /* 0x000fe20003f46270 */
[----:B------:R-:W-:Y:S01]  /*9d10*/  FADD.FTZ R17, R82, R17 ;  /* 0x0000001152117221 */ /* 0x000fe20000010000 */
[----:B------:R-:W-:Y:S01]  /*9d20*/  FADD.FTZ R16, R97, R16 ;  /* 0x0000001061107221 */ /* 0x000fe20000010000 */
[----:B------:R-:W-:Y:S01]  /*9d30*/  FFMA.FTZ R97, R36, R84, R85 ;  /* 0x0000005424617223 */ /* 0x000fe20000010055 */
[----:B------:R-:W5:Y:S01]  /*9d40*/  LDG.E.128.CONSTANT R80, desc[UR10][R80.64] ;  /* 0x0000000a50507981 */ /* 0x000f62000c1e9d00 */
[----:B------:R-:W-:Y:S02]  /*9d50*/  IADD3 R85, P4, R196, R132, RZ ;  /* 0x00000084c4557210 */ /* 0x000fe40007f9e0ff */
[----:B------:R-:W-:Y:S02]  /*9d60*/  @!P3 FSEL R55, R55, RZ, !P5 ;  /* 0x000000ff3737b208 */ /* 0x000fe40006800000 */
[----:B------:R-:W-:-:S02]  /*9d70*/  LEA R84, P5, R85, UR4, 0x2 ;  /* 0x0000000455547c11 */ /* 0x000fc4000f8a10ff */
[----:B------:R-:W-:Y:S01]  /*9d80*/  LEA.HI.X.SX32 R96, R196, R140, 0x1, P4 ;  /* 0x0000008cc4607211 */ /* 0x000fe200020f0eff */
[----:B------:R-:W-:Y:S01]  /*9d90*/  FFMA.FTZ R86, R38, R86, R97 ;  /* 0x0000005626567223 */ /* 0x000fe20000010061 */
[----:B------:R-:W-:Y:S02]  /*9da0*/  FMUL.FTZ R89, R37, R89 ;  /* 0x0000005925597220 */ /* 0x000fe40000410000 */
[----:B------:R-:W-:Y:S01]  /*9db0*/  LEA.HI.X R85, R85, UR5, R96, 0x2, P5 ;  /* 0x0000000555557c11 */ /* 0x000fe2000a8f1460 */
[----:B------:R-:W-:Y:S01]  /*9dc0*/  FFMA.FTZ R96, R39, R87, R86 ;  /* 0x0000005727607223 */ /* 0x000fe20000010056 */
[----:B------:R-:W-:Y:S01]  /*9dd0*/  FFMA.FTZ R89, R36, R88, R89 ;  /* 0x0000005824597223 */ /* 0x000fe20000010059 */
[----:B------:R-:W-:-:S03]  /*9de0*/  @!P3 ISETP.GE.AND P4, PT, R149, R0, PT ;  /* 0x000000009500b20c */ /* 0x000fc60003f86270 */
[----:B------:R-:W5:Y:S01]  /*9df0*/  LDG.E.128.CONSTANT R84, desc[UR10][R84.64] ;  /* 0x0000000a54547981 */ /* 0x000f62000c1e9d00 */
[----:B------:R-:W-:Y:S01]  /*9e00*/  IADD3 R97, P5, R195, R132, RZ ;  /* 0x00000084c3617210 */ /* 0x000fe20007fbe0ff */
[----:B------:R-:W-:Y:S01]  /*9e10*/  FFMA.FTZ R90, R38, R90, R89 ;  /* 0x0000005a265a7223 */ /* 0x000fe20000010059 */
[----:B------:R-:W-:Y:S02]  /*9e20*/  @!P3 VIADD R89, R149, 0x3 ;  /* 0x000000039559b836 */ /* 0x000fe40000000000 */
[----:B------:R-:W-:Y:S01]  /*9e30*/  FFMA.FTZ R99, R39, R99, R98 ;  /* 0x0000006327637223 */ /* 0x000fe20000010062 */
[----:B--2---:R-:W-:Y:S02]  /*9e40*/  @!P3 FSEL R56, R56, RZ, !P4 ;  /* 0x000000ff3838b208 */ /* 0x004fe40006000000 */
[----:B------:R-:W-:Y:S02]  /*9e50*/  LEA R88, P4, R97, UR4, 0x2 ;  /* 0x0000000461587c11 */ /* 0x000fe4000f8810ff */
[----:B------:R-:W-:-:S02]  /*9e60*/  LEA.HI.X.SX32 R98, R195, R140, 0x1, P5 ;  /* 0x0000008cc3627211 */ /* 0x000fc400028f0eff */
[----:B------:R-:W-:Y:S02]  /*9e70*/  @!P3 ISETP.GE.AND P5, PT, R89, R0, PT ;  /* 0x000000005900b20c */ /* 0x000fe40003fa6270 */
[----:B------:R-:W-:Y:S01]  /*9e80*/  LEA.HI.X R89, R97, UR5, R98, 0x2, P4 ;  /* 0x0000000561597c11 */ /* 0x000fe2000a0f1462 */
[----:B------:R-:W-:Y:S01]  /*9e90*/  FMUL.FTZ R93, R37, R93 ;  /* 0x0000005d255d7220 */ /* 0x000fe20000410000 */
[----:B------:R-:W-:Y:S01]  /*9ea0*/  @!P3 IADD3 R97, R149, 0x1, RZ ;  /* 0x000000019561b810 */ /* 0x000fe20007ffe0ff */
[----:B------:R-:W-:Y:S01]  /*9eb0*/  FADD.FTZ R35, R96, R35 ;  /* 0x0000002360237221 */ /* 0x000fe20000010000 */
[----:B------:R-:W-:Y:S01]  /*9ec0*/  FFMA.FTZ R96, R39, R91, R90 ;  /* 0x0000005b27607223 */ /* 0x000fe2000001005a */
[----:B------:R-:W-:Y:S01]  /*9ed0*/  FFMA.FTZ R93, R36, R92, R93 ;  /* 0x0000005c245d7223 */ /* 0x000fe2000001005d */
[----:B------:R-:W-:Y:S01]  /*9ee0*/  @!P3 ISETP.GE.AND P4, PT, R97, R0, PT ;  /* 0x000000006100b20c */ /* 0x000fe20003f86270 */
[----:B------:R-:W2:Y:S01]  /*9ef0*/  LDG.E.128.CONSTANT R88, desc[UR10][R88.64] ;  /* 0x0000000a58587981 */ /* 0x000ea2000c1e9d00 */
[----:B------:R-:W-:-:S02]  /*9f00*/  @!P3 FSEL R57, R57, RZ, !P6 ;  /* 0x000000ff3939b208 */ /* 0x000fc40007000000 */
[----:B------:R-:W-:Y:S01]  /*9f10*/  IADD3 R97, P6, R194, R132, RZ ;  /* 0x00000084c2617210 */ /* 0x000fe20007fde0ff */
[----:B------:R-:W-:-:S03]  /*9f20*/  FFMA.FTZ R128, R38, R94, R93 ;  /* 0x0000005e26807223 */ /* 0x000fc6000001005d */
[----:B------:R-:W-:Y:S02]  /*9f30*/  LEA.HI.X.SX32 R94, R194, R140, 0x1, P6 ;  /* 0x0000008cc25e7211 */ /* 0x000fe400030f0eff */
[----:B------:R-:W-:-:S04]  /*9f40*/  LEA R92, P6, R97, UR4, 0x2 ;  /* 0x00000004615c7c11 */ /* 0x000fc8000f8c10ff */
[----:B------:R-:W-:Y:S01]  /*9f50*/  LEA.HI.X R93, R97, UR5, R94, 0x2, P6 ;  /* 0x00000005615d7c11 */ /* 0x000fe2000b0f145e */
[----:B------:R-:W-:Y:S01]  /*9f60*/  FFMA.FTZ R128, R39, R95, R128 ;  /* 0x0000005f27807223 */ /* 0x000fe20000010080 */
[----:B------:R-:W-:-:S04]  /*9f70*/  IADD3 R97, P6, R193, R132, RZ ;  /* 0x00000084c1617210 */ /* 0x000fc80007fde0ff */
[----:B------:R-:W2:Y:S01]  /*9f80*/  LDG.E.128.CONSTANT R92, desc[UR10][R92.64] ;  /* 0x0000000a5c5c7981 */ /* 0x000ea2000c1e9d00 */
[----:B------:R-:W-:Y:S01]  /*9f90*/  FADD.FTZ R18, R99, R18 ;  /* 0x0000001263127221 */ /* 0x000fe20000010000 */
[----:B------:R-:W-:Y:S01]  /*9fa0*/  @!P3 IADD3 R99, R149, 0x2, RZ ;  /* 0x000000029563b810 */ /* 0x000fe20007ffe0ff */
[----:B------:R-:W-:Y:S01]  /*9fb0*/  FADD.FTZ R15, R96, R15 ;  /* 0x0000000f600f7221 */ /* 0x000fe20000010000 */
[----:B------:R-:W-:Y:S02]  /*9fc0*/  @!P3 FSEL R59, R59, RZ, !P5 ;  /* 0x000000ff3b3bb208 */ /* 0x000fe40006800000 */
[----:B------:R-:W-:Y:S02]  /*9fd0*/  LEA R96, P5, R97, UR4, 0x2 ;  /* 0x0000000461607c11 */ /* 0x000fe4000f8a10ff */
[----:B------:R-:W-:Y:S01]  /*9fe0*/  LEA.HI.X.SX32 R98, R193, R140, 0x1, P6 ;  /* 0x0000008cc1627211 */ /* 0x000fe200030f0eff */
[----:B------:R-:W-:Y:S01]  /*9ff0*/  FMUL.FTZ R101, R37, R101 ;  /* 0x0000006525657220 */ /* 0x000fe20000410000 */
[----:B------:R-:W-:-:S02]  /*a000*/  @!P3 FSEL R58, R58, RZ, !P2 ;  /* 0x000000ff3a3ab208 */ /* 0x000fc40005000000 */
[----:B------:R-:W-:Y:S01]  /*a010*/  @!P3 ISETP.GE.AND P2, PT, R99, R0, PT ;  /* 0x000000006300b20c */ /* 0x000fe20003f46270 */
[----:B------:R-:W-:Y:S01]  /*a020*/  @!P3 VIADD R99, R149, 0x3 ;  /* 0x000000039563b836 */ /* 0x000fe20000000000 */
[----:B------:R-:W-:Y:S01]  /*a030*/  LEA.HI.X R97, R97, UR5, R98, 0x2, P5 ;  /* 0x0000000561617c11 */ /* 0x000fe2000a8f1462 */
[----:B------:R-:W-:Y:S01]  /*a040*/  FFMA.FTZ R101, R36, R100, R101 ;  /* 0x0000006424657223 */ /* 0x000fe20000010065 */
[-C--:B------:R-:W-:Y:S02]  /*a050*/  @!P3 ISETP.GE.AND P5, PT, R149, R0.reuse, PT ;  /* 0x000000009500b20c */ /* 0x080fe40003fa6270 */
[----:B------:R-:W-:Y:S01]  /*a060*/  @!P3 ISETP.GE.AND P6, PT, R99, R0, PT ;  /* 0x000000006300b20c */ /* 0x000fe20003fc6270 */
[----:B------:R-:W-:Y:S01]  /*a070*/  FMUL.FTZ R105, R37, R105 ;  /* 0x0000006925697220 */ /* 0x000fe20000410000 */
[----:B------:R-:W2:Y:S01]  /*a080*/  LDG.E.128.CONSTANT R96, desc[UR10][R96.64] ;  /* 0x0000000a60607981 */ /* 0x000ea2000c1e9d00 */
[----:B------:R-:W-:Y:S01]  /*a090*/  FFMA.FTZ R102, R38, R102, R101 ;  /* 0x0000006626667223 */ /* 0x000fe20000010065 */
[----:B---3--:R-:W-:-:S02]  /*a0a0*/  @!P3 FSEL R60, R60, RZ, !P5 ;  /* 0x000000ff3c3cb208 */ /* 0x008fc40006800000 */
[----:B------:R-:W-:Y:S01]  /*a0b0*/  IADD3 R101, P5, R192, R132, RZ ;  /* 0x00000084c0657210 */ /* 0x000fe20007fbe0ff */
[----:B------:R-:W-:Y:S01]  /*a0c0*/  FFMA.FTZ R105, R36, R104, R105 ;  /* 0x0000006824697223 */ /* 0x000fe20000010069 */
[----:B------:R-:W-:Y:S01]  /*a0d0*/  @!P3 FSEL R61, R61, RZ, !P4 ;  /* 0x000000ff3d3db208 */ /* 0x000fe20006000000 */
[----:B------:R-:W-:Y:S01]  /*a0e0*/  FMUL.FTZ R109, R37, R109 ;  /* 0x0000006d256d7220 */ /* 0x000fe20000410000 */
[C---:B------:R-:W-:Y:S02]  /*a0f0*/  LEA R100, P4, R101.reuse, UR4, 0x2 ;  /* 0x0000000465647c11 */ /* 0x040fe4000f8810ff */
[----:B------:R-:W-:Y:S01]  /*a100*/  LEA.HI.X.SX32 R104, R192, R140, 0x1, P5 ;  /* 0x0000008cc0687211 */ /* 0x000fe200028f0eff */
[----:B------:R-:W-:Y:S01]  /*a110*/  FFMA.FTZ R109, R36, R108, R109 ;  /* 0x0000006c246d7223 */ /* 0x000fe2000001006d */
[C---:B------:R-:W-:Y:S02]  /*a120*/  FFMA.FTZ R106, R38.reuse, R106, R105 ;  /* 0x0000006a266a7223 */ /* 0x040fe40000010069 */
[----:B------:R-:W-:Y:S01]  /*a130*/  LEA.HI.X R101, R101, UR5, R104, 0x2, P4 ;  /* 0x0000000565657c11 */ /* 0x000fe2000a0f1468 */
[----:B------:R-:W-:Y:S01]  /*a140*/  FFMA.FTZ R110, R38, R110, R109 ;  /* 0x0000006e266e7223 */ /* 0x000fe2000001006d */
[----:B------:R-:W-:Y:S01]  /*a150*/  @!P3 IADD3 R105, R149, 0x1, RZ ;  /* 0x000000019569b810 */ /* 0x000fe20007ffe0ff */
[----:B------:R-:W-:-:S03]  /*a160*/  FFMA.FTZ R109, R39, R103, R102 ;  /* 0x00000067276d7223 */ /* 0x000fc60000010066 */
[----:B------:R-:W3:Y:S01]  /*a170*/  LDG.E.128.CONSTANT R100, desc[UR10][R100.64] ;  /* 0x0000000a64647981 */ /* 0x000ee2000c1e9d00 */
[----:B------:R-:W-:Y:S02]  /*a180*/  @!P3 ISETP.GE.AND P5, PT, R105, R0, PT ;  /* 0x000000006900b20c */ /* 0x000fe40003fa6270 */
[----:B------:R-:W-:Y:S01]  /*a190*/  IADD3 R105, P4, R191, R132, RZ ;  /* 0x00000084bf697210 */ /* 0x000fe20007f9e0ff */
[----:B------:R-:W-:Y:S01]  /*a1a0*/  FFMA.FTZ R107, R39, R107, R106 ;  /* 0x0000006b276b7223 */ /* 0x000fe2000001006a */
[----:B------:R-:W-:Y:S02]  /*a1b0*/  @!P3 FSEL R62, R62, RZ, !P2 ;  /* 0x000000ff3e3eb208 */ /* 0x000fe40005000000 */
[----:B------:R-:W-:Y:S02]  /*a1c0*/  LEA R104, P2, R105, UR4, 0x2 ;  /* 0x0000000469687c11 */ /* 0x000fe4000f8410ff */
[----:B------:R-:W-:-:S04]  /*a1d0*/  LEA.HI.X.SX32 R106, R191, R140, 0x1, P4 ;  /* 0x0000008cbf6a7211 */ /* 0x000fc800020f0eff */
[----:B------:R-:W-:Y:S01]  /*a1e0*/  LEA.HI.X R105, R105, UR5, R106, 0x2, P2 ;  /* 0x0000000569697c11 */ /* 0x000fe200090f146a */
[----:B------:R-:W-:Y:S01]  /*a1f0*/  FADD.FTZ R14, R107, R14 ;  /* 0x0000000e6b0e7221 */ /* 0x000fe20000010000 */
[----:B------:R-:W-:Y:S01]  /*a200*/  FADD.FTZ R34, R109, R34 ;  /* 0x000000226d227221 */ /* 0x000fe20000010000 */
[----:B------:R-:W-:Y:S02]  /*a210*/  @!P3 FSEL R63, R63, RZ, !P6 ;  /* 0x000000ff3f3fb208 */ /* 0x000fe40007000000 */
[C---:B------:R-:W-:Y:S01]  /*a220*/  IADD3 R109, P6, R190.reuse, R132, RZ ;  /* 0x00000084be6d7210 */ /* 0x040fe20007fde0ff */
[----:B------:R-:W3:Y:S01]  /*a230*/  LDG.E.128.CONSTANT R104, desc[UR10][R104.64] ;  /* 0x0000000a68687981 */ /* 0x000ee2000c1e9d00 */
[----:B------:R-:W-:Y:S02]  /*a240*/  FFMA.FTZ R111, R39, R111, R110 ;  /* 0x0000006f276f7223 */ /* 0x000fe4000001006e */
[----:B------:R-:W-:Y:S02]  /*a250*/  LEA.HI.X.SX32 R110, R190, R140, 0x1, P6 ;  /* 0x0000008cbe6e7211 */ /* 0x000fe400030f0eff */
[----:B------:R-:W-:Y:S01]  /*a260*/  LEA R108, P6, R109, UR4, 0x2 ;  /* 0x000000046d6c7c11 */ /* 0x000fe2000f8c10ff */
[----:B------:R-:W-:Y:S01]  /*a270*/  FADD.FTZ R150, R111, R150 ;  /* 0x000000966f967221 */ /* 0x000fe20000010000 */
[----:B------:R-:W-:Y:S01]  /*a280*/  FMUL.FTZ R113, R37, R113 ;  /* 0x0000007125717220 */ /* 0x000fe20000410000 */
[----:B------:R-:W-:-:S02]  /*a290*/  @!P3 ISETP.GE.AND P2, PT, R149, R0, PT ;  /* 0x000000009500b20c */ /* 0x000fc40003f46270 */
[----:B------:R-:W-:Y:S02]  /*a2a0*/  @!P3 IADD3 R111, R149, 0x3, RZ ;  /* 0x00000003956fb810 */ /* 0x000fe40007ffe0ff */
[----:B------:R-:W-:Y:S01]  /*a2b0*/  LEA.HI.X R109, R109, UR5, R110, 0x2, P6 ;  /* 0x000000056d6d7c11 */ /* 0x000fe2000b0f146e */
[----:B------:R-:W-:Y:S01]  /*a2c0*/  FFMA.FTZ R113, R36, R112, R113 ;  /* 0x0000007024717223 */ /* 0x000fe20000010071 */
[----:B----4-:R-:W-:Y:S02]  /*a2d0*/  @!P3 FSEL R64, R64, RZ, !P2 ;  /* 0x000000ff4040b208 */ /* 0x010fe40005000000 */
[----:B------:R-:W-:Y:S01]  /*a2e0*/  @!P3 ISETP.GE.AND P2, PT, R111, R0, PT ;  /* 0x000000006f00b20c */ /* 0x000fe20003f46270 */
[----:B------:R-:W-:Y:S01]  /*a2f0*/  FMUL.FTZ R117, R37, R117 ;  /* 0x0000007525757220 */ /* 0x000fe20000410000 */
[----:B------:R-:W4:Y:S01]  /*a300*/  LDG.E.128.CONSTANT R108, desc[UR10][R108.64] ;  /* 0x0000000a6c6c7981 */ /* 0x000f22000c1e9d00 */
[----:B------:R-:W-:Y:S01]  /*a310*/  FFMA.FTZ R114, R38, R114, R113 ;  /* 0x0000007226727223 */ /* 0x000fe20000010071 */
[----:B------:R-:W-:Y:S01]  /*a320*/  IADD3 R113, P6, R189, R132, RZ ;  /* 0x00000084bd717210 */ /* 0x000fe20007fde0ff */
[----:B------:R-:W-:Y:S01]  /*a330*/  FFMA.FTZ R117, R36, R116, R117 ;  /* 0x0000007424757223 */ /* 0x000fe20000010075 */
[----:B------:R-:W-:-:S02]  /*a340*/  @!P3 FSEL R65, R65, RZ, !P5 ;  /* 0x000000ff4141b208 */ /* 0x000fc40006800000 */
[----:B------:R-:W-:Y:S02]  /*a350*/  LEA R112, P5, R113, UR4, 0x2 ;  /* 0x0000000471707c11 */ /* 0x000fe4000f8a10ff */
[----:B------:R-:W-:Y:S01]  /*a360*/  LEA.HI.X.SX32 R116, R189, R140, 0x1, P6 ;  /* 0x0000008cbd747211 */ /* 0x000fe200030f0eff */
[----:B------:R-:W-:-:S03]  /*a370*/  FMUL.FTZ R121, R37, R121 ;  /* 0x0000007925797220 */ /* 0x000fc60000410000 */
[----:B------:R-:W-:Y:S01]  /*a380*/  LEA.HI.X R113, R113, UR5, R116, 0x2, P5 ;  /* 0x0000000571717c11 */ /* 0x000fe2000a8f1474 */
[----:B------:R-:W-:Y:S01]  /*a390*/  FFMA.FTZ R121, R36, R120, R121 ;  /* 0x0000007824797223 */ /* 0x000fe20000010079 */
[----:B------:R-:W-:Y:S01]  /*a3a0*/  FFMA.FTZ R120, R39, R115, R114 ;  /* 0x0000007327787223 */ /* 0x000fe20000010072 */
[----:B------:R-:W-:Y:S01]  /*a3b0*/  @!P3 ISETP.GE.AND P4, PT, R129, R0, PT ;  /* 0x000000008100b20c */ /* 0x000fe20003f86270 */
[----:B------:R-:W-:Y:S01]  /*a3c0*/  FMUL.FTZ R125, R37, R125 ;  /* 0x0000007d257d7220 */ /* 0x000fe20000410000 */
[----:B------:R-:W-:Y:S01]  /*a3d0*/  FFMA.FTZ R118, R38, R118, R117 ;  /* 0x0000007626767223 */ /* 0x000fe20000010075 */
[----:B------:R-:W4:Y:S01]  /*a3e0*/  LDG.E.128.CONSTANT R112, desc[UR10][R112.64] ;  /* 0x0000000a70707981 */ /* 0x000f22000c1e9d00 */
[----:B------:R-:W-:Y:S01]  /*a3f0*/  IADD3 R117, P5, R188, R132, RZ ;  /* 0x00000084bc757210 */ /* 0x000fe20007fbe0ff */
[----:B------:R-:W-:Y:S01]  /*a400*/  FFMA.FTZ R125, R36, R124, R125 ;  /* 0x0000007c247d7223 */ /* 0x000fe2000001007d */
[----:B------:R-:W-:Y:S02]  /*a410*/  @!P3 FSEL R66, R66, RZ, !P4 ;  /* 0x000000ff4242b208 */ /* 0x000fe40006000000 */
[----:B------:R-:W-:-:S02]  /*a420*/  LEA R116, P4, R117, UR4, 0x2 ;  /* 0x0000000475747c11 */ /* 0x000fc4000f8810ff */
[----:B------:R-:W-:Y:S01]  /*a430*/  LEA.HI.X.SX32 R124, R188, R140, 0x1, P5 ;  /* 0x0000008cbc7c7211 */ /* 0x000fe200028f0eff */
[----:B------:R-:W-:-:S03]  /*a440*/  FFMA.FTZ R122, R38, R122, R121 ;  /* 0x0000007a267a7223 */ /* 0x000fc60000010079 */
[----:B------:R-:W-:Y:S01]  /*a450*/  LEA.HI.X R117, R117, UR5, R124, 0x2, P4 ;  /* 0x0000000575757c11 */ /* 0x000fe2000a0f147c */
[----:B------:R-:W-:Y:S01]  /*a460*/  FFMA.FTZ R126, R38, R126, R125 ;  /* 0x0000007e267e7223 */ /* 0x000fe2000001007d */
[----:B------:R-:W-:Y:S01]  /*a470*/  @!P3 IADD3 R121, R149, 0x2, RZ ;  /* 0x000000029579b810 */ /* 0x000fe20007ffe0ff */
[----:B------:R-:W-:Y:S01]  /*a480*/  FFMA.FTZ R125, R39, R119, R118 ;  /* 0x00000077277d7223 */ /* 0x000fe20000010076 */
[----:B------:R-:W-:Y:S02]  /*a490*/  @!P3 FSEL R67, R67, RZ, !P2 ;  /* 0x000000ff4343b208 */ /* 0x000fe40005000000 */
[----:B------:R-:W4:Y:S01]  /*a4a0*/  LDG.E.128.CONSTANT R116, desc[UR10][R116.64] ;  /* 0x0000000a74747981 */ /* 0x000f22000c1e9d00 */
[-C--:B------:R-:W-:Y:S02]  /*a4b0*/  @!P3 ISETP.GE.AND P5, PT, R121, R0.reuse, PT ;  /* 0x000000007900b20c */ /* 0x080fe40003fa6270 */
[----:B------:R-:W-:Y:S02]  /*a4c0*/  @!P3 ISETP.GE.AND P4, PT, R149, R0, PT ;  /* 0x000000009500b20c */ /* 0x000fe40003f86270 */
[----:B------:R-:W-:Y:S01]  /*a4d0*/  IADD3 R121, P2, R187, R132, RZ ;  /* 0x00000084bb797210 */ /* 0x000fe20007f5e0ff */
[----:B------:R-:W-:Y:S01]  /*a4e0*/  FADD.FTZ R151, R120, R151 ;  /* 0x0000009778977221 */ /* 0x000fe20000010000 */
[----:B-----5:R-:W-:-:S02]  /*a4f0*/  @!P3 FSEL R68, R68, RZ, !P4 ;  /* 0x000000ff4444b208 */ /* 0x020fc40006000000 */
[----:B------:R-:W-:Y:S02]  /*a500*/  LEA R120, P4, R121, UR4, 0x2 ;  /* 0x0000000479787c11 */ /* 0x000fe4000f8810ff */
[----:B------:R-:W-:Y:S01]  /*a510*/  LEA.HI.X.SX32 R124, R187, R140, 0x1, P2 ;  /* 0x0000008cbb7c7211 */ /* 0x000fe200010f0eff */
[----:B------:R-:W-:Y:S01]  /*a520*/  FFMA.FTZ R122, R39, R123, R122 ;  /* 0x0000007b277a7223 */ /* 0x000fe2000001007a */
[----:B------:R-:W-:Y:S02]  /*a530*/  @!P3 IADD3 R123, R149, 0x3, RZ ;  /* 0x00000003957bb810 */ /* 0x000fe40007ffe0ff */
[----:B------:R-:W-:Y:S01]  /*a540*/  LEA.HI.X R121, R121, UR5, R124, 0x2, P4 ;  /* 0x0000000579797c11 */ /* 0x000fe2000a0f147c */
[----:B------:R-:W-:Y:S02]  /*a550*/  @!P3 VIADD R129, R149, 0x1 ;  /* 0x000000019581b836 */ /* 0x000fe40000000000 */
[----:B------:R-:W-:Y:S01]  /*a560*/  FMUL.FTZ R41, R37, R41 ;  /* 0x0000002925297220 */ /* 0x000fe20000410000 */
[----:B------:R-:W-:Y:S01]  /*a570*/  @!P3 ISETP.GE.AND P2, PT, R123, R0, PT ;  /* 0x000000007b00b20c */ /* 0x000fe20003f46270 */
[----:B------:R-:W-:-:S02]  /*a580*/  FADD.FTZ R153, R122, R153 ;  /* 0x000000997a997221 */ /* 0x000fc40000010000 */
[----:B------:R-:W5:Y:S01]  /*a590*/  LDG.E.128.CONSTANT R120, desc[UR10][R120.64] ;  /* 0x0000000a78787981 */ /* 0x000f62000c1e9d00 */
[----:B------:R-:W-:Y:S01]  /*a5a0*/  @!P3 ISETP.GE.AND P6, PT, R129, R0, PT ;  /* 0x000000008100b20c */ /* 0x000fe20003fc6270 */
[----:B------:R-:W-:Y:S01]  /*a5b0*/  FFMA.FTZ R41, R36, R40, R41 ;  /* 0x0000002824297223 */ /* 0x000fe20000010029 */
[----:B------:R-:W-:Y:S01]  /*a5c0*/  IADD3 R40, P4, R186, R132, RZ ;  /* 0x00000084ba287210 */ /* 0x000fe20007f9e0ff */
[----:B------:R-:W-:Y:S01]  /*a5d0*/  FFMA.FTZ R127, R39, R127, R126 ;  /* 0x0000007f277f7223 */ /* 0x000fe2000001007e */
[----:B------:R-:W-:Y:S01]  /*a5e0*/  FADD.FTZ R152, R125, R152 ;  /* 0x000000987d987221 */ /* 0x000fe20000010000 */
[----:B------:R-:W-:Y:S02]  /*a5f0*/  @!P3 FSEL R69, R69, RZ, !P6 ;  /* 0x000000ff4545b208 */ /* 0x000fe40007000000 */
[----:B------:R-:W-:Y:S02]  /*a600*/  LEA R124, P6, R40, UR4, 0x2 ;  /* 0x00000004287c7c11 */ /* 0x000fe4000f8c10ff */
[----:B------:R-:W-:Y:S01]  /*a610*/  LEA.HI.X.SX32 R125, R186, R140, 0x1, P4 ;  /* 0x0000008cba7d7211 */ /* 0x000fe200020f0eff */
[----:B------:R-:W-:Y:S01]  /*a620*/  FADD.FTZ R154, R127, R154 ;  /* 0x0000009a7f9a7221 */ /* 0x000fe20000010000 */
[----:B------:R-:W-:-:S02]  /*a630*/  @!P3 VIADD R127, R149, 0x1 ;  /* 0x00000001957fb836 */ /* 0x000fc40000000000 */
[----:B------:R-:W-:Y:S02]  /*a640*/  LEA.HI.X R125, R40, UR5, R125, 0x2, P6 ;  /* 0x00000005287d7c11 */ /* 0x000fe4000b0f147d */
[----:B------:R-:W-:Y:S02]  /*a650*/  IADD3 R40, P6, R185, R132, RZ ;  /* 0x00000084b9287210 */ /* 0x000fe40007fde0ff */
[----:B------:R-:W-:Y:S02]  /*a660*/  @!P3 ISETP.GE.AND P4, PT, R127, R0, PT ;  /* 0x000000007f00b20c */ /* 0x000fe40003f86270 */
[----:B------:R-:W5:Y:S01]  /*a670*/  LDG.E.128.CONSTANT R124, desc[UR10][R124.64] ;  /* 0x0000000a7c7c7981 */ /* 0x000f62000c1e9d00 */
[----:B------:R-:W-:Y:S01]  /*a680*/  FFMA.FTZ R42, R38, R42, R41 ;  /* 0x0000002a262a7223 */ /* 0x000fe20000010029 */
[----:B------:R-:W-:Y:S01]  /*a690*/  FADD.FTZ R33, R128, R33 ;  /* 0x0000002180217221 */ /* 0x000fe20000010000 */
[----:B------:R-:W-:Y:S02]  /*a6a0*/  LEA.HI.X.SX32 R41, R185, R140, 0x1, P6 ;  /* 0x0000008cb9297211 */ /* 0x000fe400030f0eff */
[----:B------:R-:W-:-:S04]  /*a6b0*/  LEA R128, P6, R40, UR4, 0x2 ;  /* 0x0000000428807c11 */ /* 0x000fc8000f8c10ff */
[----:B------:R-:W-:Y:S02]  /*a6c0*/  LEA.HI.X R129, R40, UR5, R41, 0x2, P6 ;  /* 0x0000000528817c11 */ /* 0x000fe4000b0f1429 */
[----:B------:R-:W-:Y:S02]  /*a6d0*/  @!P3 IADD3 R41, R149, 0x2, RZ ;  /* 0x000000029529b810 */ /* 0x000fe40007ffe0ff */
[----:B------:R-:W-:Y:S02]  /*a6e0*/  IADD3 R40, P6, R184, R132, RZ ;  /* 0x00000084b8287210 */ /* 0x000fe40007fde0ff */
[----:B------:R-:W-:Y:S01]  /*a6f0*/  @!P3 FSEL R70, R70, RZ, !P5 ;  /* 0x000000ff4646b208 */ /* 0x000fe20006800000 */
[----:B------:R-:W5:Y:S01]  /*a700*/  LDG.E.128.CONSTANT R128, desc[UR10][R128.64] ;  /* 0x0000000a80807981 */ /* 0x000f62000c1e9d00 */
[----:B------:R-:W-:Y:S02]  /*a710*/  @!P3 ISETP.GE.AND P5, PT, R41, R0, PT ;  /* 0x000000002900b20c */ /* 0x000fe40003fa6270 */
[----:B------:R-:W-:-:S02]  /*a720*/  LEA.HI.X.SX32 R41, R184, R140, 0x1, P6 ;  /* 0x0000008cb8297211 */ /* 0x000fc400030f0eff */
[----:B------:R-:W-:-:S04]  /*a730*/  LEA R134, P6, R40, UR4, 0x2 ;  /* 0x0000000428867c11 */ /* 0x000fc8000f8c10ff */
[----:B------:R-:W-:Y:S02]  /*a740*/  LEA.HI.X R135, R40, UR5, R41, 0x2, P6 ;  /* 0x0000000528877c11 */ /* 0x000fe4000b0f1429 */
[----:B------:R-:W-:Y:S02]  /*a750*/  IADD3 R40, P6, R183, R132, RZ ;  /* 0x00000084b7287210 */ /* 0x000fe40007fde0ff */
[----:B------:R-:W-:Y:S02]  /*a760*/  @!P3 FSEL R71, R71, RZ, !P2 ;  /* 0x000000ff4747b208 */ /* 0x000fe40005000000 */
[----:B------:R-:W-:Y:S02]  /*a770*/  LEA.HI.X.SX32 R41, R183, R140, 0x1, P6 ;  /* 0x0000008cb7297211 */ /* 0x000fe400030f0eff */
[----:B------:R-:W-:Y:S02]  /*a780*/  @!P3 ISETP.GE.AND P2, PT, R149, R0, PT ;  /* 0x000000009500b20c */ /* 0x000fe40003f46270 */
[----:B------:R-:W-:-:S02]  /*a790*/  LEA R136, P6, R40, UR4, 0x2 ;  /* 0x0000000428887c11 */ /* 0x000fc4000f8c10ff */
[----:B------:R-:W-:Y:S02]  /*a7a0*/  @!P3 FSEL R72, R72, RZ, !P2 ;  /* 0x000000ff4848b208 */ /* 0x000fe40005000000 */
[----:B------:R-:W-:Y:S02]  /*a7b0*/  LEA.HI.X R137, R40, UR5, R41, 0x2, P6 ;  /* 0x0000000528897c11 */ /* 0x000fe4000b0f1429 */
[-C--:B------:R-:W-:Y:S02]  /*a7c0*/  IADD3 R41, P6, R182, R132.reuse, RZ ;  /* 0x00000084b6297210 */ /* 0x080fe40007fde0ff */
[----:B------:R-:W-:Y:S02]  /*a7d0*/  IADD3 R40, P2, R181, R132, RZ ;  /* 0x00000084b5287210 */ /* 0x000fe40007f5e0ff */
[----:B------:R-:W5:Y:S01]  /*a7e0*/  LDG.E.128.CONSTANT R132, desc[UR10][R134.64] ;  /* 0x0000000a86847981 */ /* 0x000f62000c1e9d00 */
[----:B------:R-:W-:-:S03]  /*a7f0*/  FMUL.FTZ R45, R37, R45 ;  /* 0x0000002d252d7220 */ /* 0x000fc60000410000 */
[----:B------:R-:W5:Y:S01]  /*a800*/  LDG.E.128.CONSTANT R136, desc[UR10][R136.64] ;  /* 0x0000000a88887981 */ /* 0x000f62000c1e9d00 */
[----:B------:R-:W-:Y:S01]  /*a810*/  FFMA.FTZ R45, R36, R44, R45 ;  /* 0x0000002c242d7223 */ /* 0x000fe2000001002d */
[----:B------:R-:W-:Y:S02]  /*a820*/  LEA.HI.X.SX32 R44, R182, R140, 0x1, P6 ;  /* 0x0000008cb62c7211 */ /* 0x000fe400030f0eff */
[----:B------:R-:W-:-:S04]  /*a830*/  LEA R142, P6, R41, UR4, 0x2 ;  /* 0x00000004298e7c11 */ /* 0x000fc8000f8c10ff */
[----:B------:R-:W-:Y:S02]  /*a840*/  LEA.HI.X R143, R41, UR5, R44, 0x2, P6 ;  /* 0x00000005298f7c11 */ /* 0x000fe4000b0f142c */
[----:B------:R-:W-:-:S04]  /*a850*/  @!P3 IADD3 R41, R149, 0x3, RZ ;  /* 0x000000039529b810 */ /* 0x000fc80007ffe0ff */
[----:B------:R-:W-:Y:S02]  /*a860*/  @!P3 ISETP.GE.AND P6, PT, R41, R0, PT ;  /* 0x000000002900b20c */ /* 0x000fe40003fc6270 */
[----:B------:R-:W-:Y:S02]  /*a870*/  LEA.HI.X.SX32 R41, R181, R140, 0x1, P2 ;  /* 0x0000008cb5297211 */ /* 0x000fe400010f0eff */
[----:B------:R-:W5:Y:S01]  /*a880*/  LDG.E.128.CONSTANT R140, desc[UR10][R142.64] ;  /* 0x0000000a8e8c7981 */ /* 0x000f62000c1e9d00 */
[----:B------:R-:W-:-:S04]  /*a890*/  LEA R144, P2, R40, UR4, 0x2 ;  /* 0x0000000428907c11 */ /* 0x000fc8000f8410ff */
[----:B------:R-:W-:-:S06]  /*a8a0*/  LEA.HI.X R145, R40, UR5, R41, 0x2, P2 ;  /* 0x0000000528917c11 */ /* 0x000fcc00090f1429 */
[----:B------:R-:W5:Y:S01]  /*a8b0*/  LDG.E.128.CONSTANT R144, desc[UR10][R144.64] ;  /* 0x0000000a90907981 */ /* 0x000f62000c1e9d00 */
[----:B------:R-:W-:Y:S01]  /*a8c0*/  @!P3 VIADD R41, R149, 0x1 ;  /* 0x000000019529b836 */ /* 0x000fe20000000000 */
[----:B------:R-:W-:-:S04]  /*a8d0*/  @!P3 FSEL R73, R73, RZ, !P4 ;  /* 0x000000ff4949b208 */ /* 0x000fc80006000000 */
[----:B------:R-:W-:Y:S02]  /*a8e0*/  @!P3 ISETP.GE.AND P2, PT, R41, R0, PT ;  /* 0x000000002900b20c */ /* 0x000fe40003f46270 */
[----:B------:R-:W-:-:S04]  /*a8f0*/  @!P3 IADD3 R41, R149, 0x2, RZ ;  /* 0x000000029529b810 */ /* 0x000fc80007ffe0ff */
[-C--:B------:R-:W-:Y:S02]  /*a900*/  @!P3 ISETP.GE.AND P4, PT, R41, R0.reuse, PT ;  /* 0x000000002900b20c */ /* 0x080fe40003f86270 */
[----:B------:R-:W-:Y:S02]  /*a910*/  @!P3 IADD3 R41, R149, 0x3, RZ ;  /* 0x000000039529b810 */ /* 0x000fe40007ffe0ff */
[----:B------:R-:W-:Y:S02]  /*a920*/  @!P3 FSEL R74, R74, RZ, !P5 ;  /* 0x000000ff4a4ab208 */ /* 0x000fe40006800000 */
[-C--:B------:R-:W-:Y:S01]  /*a930*/  @!P3 ISETP.GE.AND P5, PT, R41, R0.reuse, PT ;  /* 0x000000002900b20c */ /* 0x080fe20003fa6270 */
[----:B------:R-:W-:Y:S01]  /*a940*/  @!P3 VIADD R41, R149, 0x1 ;  /* 0x000000019529b836 */ /* 0x000fe20000000000 */
[----:B------:R-:W-:Y:S02]  /*a950*/  @!P3 FSEL R75, R75, RZ, !P6 ;  /* 0x000000ff4b4bb208 */ /* 0x000fe40007000000 */
[----:B------:R-:W-:-:S04]  /*a960*/  @!P3 ISETP.GE.AND P6, PT, R149, R0, PT ;  /* 0x000000009500b20c */ /* 0x000fc80003fc6270 */
[----:B------:R-:W-:Y:S02]  /*a970*/  @!P3 FSEL R76, R76, RZ, !P6 ;  /* 0x000000ff4c4cb208 */ /* 0x000fe40007000000 */
[-C--:B------:R-:W-:Y:S02]  /*a980*/  @!P3 ISETP.GE.AND P6, PT, R41, R0.reuse, PT ;  /* 0x000000002900b20c */ /* 0x080fe40003fc6270 */
[----:B------:R-:W-:Y:S02]  /*a990*/  @!P3 IADD3 R41, R149, 0x2, RZ ;  /* 0x000000029529b810 */ /* 0x000fe40007ffe0ff */
[----:B------:R-:W-:Y:S02]  /*a9a0*/  @!P3 FSEL R77, R77, RZ, !P2 ;  /* 0x000000ff4d4db208 */ /* 0x000fe40005000000 */
[----:B------:R-:W-:Y:S02]  /*a9b0*/  @!P3 ISETP.GE.AND P2, PT, R41, R0, PT ;  /* 0x000000002900b20c */ /* 0x000fe40003f46270 */
[----:B------:R-:W-:-:S02]  /*a9c0*/  @!P3 IADD3 R41, R149, 0x3, RZ ;  /* 0x000000039529b810 */ /* 0x000fc40007ffe0ff */
        /* <DEDUP_REMOVED lines=27> */
[----:B--2---:R-:W-:Y:S02]  /*ab80*/  @!P3 FSEL R88, R88, RZ, !P2 ;  /* 0x000000ff5858b208 */ /* 0x004fe40005000000 */
        /* <DEDUP_REMOVED lines=32> */
[----:B---3--:R-:W-:Y:S02]  /*ad90*/  @!P3 FSEL R100, R100, RZ, !P4 ;  /* 0x000000ff6464b208 */ /* 0x008fe40006000000 */
        /* <DEDUP_REMOVED lines=21> */
[----:B----4-:R-:W-:Y:S02]  /*aef0*/  @!P3 FSEL R108, R108, RZ, !P6 ;  /* 0x000000ff6c6cb208 */ /* 0x010fe40007000000 */
        /* <DEDUP_REMOVED lines=32> */
[----:B-----5:R-:W-:Y:S02]  /*b100*/  @!P3 FSEL R120, R120, RZ, !P2 ;  /* 0x000000ff7878b208 */ /* 0x020fe40005000000 */
        /* <DEDUP_REMOVED lines=54> */
[----:B------:R-:W-:-:S04]  /*b470*/  @!P3 FSEL R141, R141, RZ, !P2 ;  /* 0x000000ff8d8db208 */ /* 0x000fc80005000000 */
[-C--:B------:R-:W-:Y:S02]  /*b480*/  @!P3 ISETP.GE.AND P2, PT, R41, R0.reuse, PT ;  /* 0x000000002900b20c */ /* 0x080fe40003f46270 */
[----:B------:R-:W-:Y:S02]  /*b490*/  @!P3 IADD3 R41, R149, 0x3, RZ ;  /* 0x000000039529b810 */ /* 0x000fe40007ffe0ff */
[----:B------:R-:W-:Y:S02]  /*b4a0*/  @!P3 FSEL R145, R145, RZ, !P2 ;  /* 0x000000ff9191b208 */ /* 0x000fe40005000000 */
[C---:B------:R-:W-:Y:S02]  /*b4b0*/  @!P3 ISETP.GE.AND P2, PT, R149.reuse, R0, PT ;  /* 0x000000009500b20c */ /* 0x040fe40003f46270 */
[----:B------:R-:W-:Y:S01]  /*b4c0*/  @!P3 IADD3 R149, R149, 0x2, RZ ;  /* 0x000000029595b810 */ /* 0x000fe20007ffe0ff */
[----:B------:R-:W-:Y:S01]  /*b4d0*/  VIADD R28, R28, 0x4 ;  /* 0x000000041c1c7836 */ /* 0x000fe20000000000 */
[----:B------:R-:W-:-:S02]  /*b4e0*/  @!P3 FSEL R144, R144, RZ, !P2 ;  /* 0x000000ff9090b208 */ /* 0x000fc40005000000 */
[----:B------:R-:W-:Y:S01]  /*b4f0*/  @!P3 ISETP.GE.AND P2, PT, R149, R0, PT ;  /* 0x000000009500b20c */ /* 0x000fe20003f46270 */
[C---:B------:R-:W-:Y:S01]  /*b500*/  FMUL.FTZ R49, R37.reuse, R49 ;  /* 0x0000003125317220 */ /* 0x040fe20000410000 */
        /* <DEDUP_REMOVED lines=23> */
[----:B------:R-:W-:Y:S01]  /*b680*/  FMUL.FTZ R37, R37, R145 ;  /* 0x0000009125257220 */ /* 0x000fe20000410000 */
[----:B------:R-:W-:-:S02]  /*b690*/  @!P3 FSEL R146, R146, RZ, !P2 ;  /* 0x000000ff9292b208 */ /* 0x000fc40005000000 */
[----:B------:R-:W-:Y:S01]  /*b6a0*/  ISETP.GE.AND P2, PT, R28, R243, PT ;  /* 0x000000f31c00720c */ /* 0x000fe20003f46270 */
[----:B------:R-:W-:Y:S01]  /*b6b0*/  FFMA.FTZ R48, R36, R48, R49 ;  /* 0x0000003024307223 */ /* 0x000fe20000010031 */
[----:B------:R-:W-:Y:S01]  /*b6c0*/  @!P3 FSEL R142, R142, RZ, !P4 ;  /* 0x000000ff8e8eb208 */ /* 0x000fe20006000000 */
[C---:B------:R-:W-:Y:S01]  /*b6d0*/  FFMA.FTZ R53, R36.reuse, R52, R53 ;  /* 0x0000003424357223 */ /* 0x040fe20000010035 */
[----:B------:R-:W-:Y:S01]  /*b6e0*/  @!P3 ISETP.GE.AND P4, PT, R41, R0, PT ;  /* 0x000000002900b20c */ /* 0x000fe20003f86270 */
[C---:B------:R-:W-:Y:S01]  /*b6f0*/  FFMA.FTZ R57, R36.reuse, R56, R57 ;  /* 0x0000003824397223 */ /* 0x040fe20000010039 */
        /* <DEDUP_REMOVED lines=21> */
[----:B------:R-:W-:Y:S01]  /*b850*/  FFMA.FTZ R37, R36, R144, R37 ;  /* 0x0000009024257223 */ /* 0x000fe20000010025 */
        /* <DEDUP_REMOVED lines=25> */
[----:B------:R-:W-:Y:S01]  /*b9f0*/  @!P3 FSEL R139, R139, RZ, !P6 ;  /* 0x000000ff8b8bb208 */ /* 0x000fe20007000000 */
[----:B------:R-:W-:Y:S01]  /*ba00*/  FFMA.FTZ R38, R38, R146, R37 ;  /* 0x0000009226267223 */ /* 0x000fe20000010025 */
[----:B------:R-:W-:-:S02]  /*ba10*/  @!P3 FSEL R143, R143, RZ, !P5 ;  /* 0x000000ff8f8fb208 */ /* 0x000fc40006800000 */
[----:B------:R-:W-:Y:S01]  /*ba20*/  @!P3 FSEL R147, R147, RZ, !P4 ;  /* 0x000000ff9393b208 */ /* 0x000fe20006000000 */
        /* <DEDUP_REMOVED lines=54> */
[----:B------:R-:W-:Y:S06]  /*bd90*/  @!P2 BRA `(.L_x_24909) ;  /* 0xffffffa800d8a947 */ /* 0x000fec000383ffff */
.L_x_24908:
[----:B------:R-:W-:Y:S05]  /*bda0*/  BSYNC B0 ;  /* 0x0000000000007941 */ /* 0x000fea0003800000 */
.L_x_24907:
[----:B------:R-:W0:Y:S01]  /*bdb0*/  SHFL.BFLY PT, R27, R10, 0x4, 0x1f ;  /* 0x0c801f000a1b7f89 */ /* 0x000e2200000e0000 */
[----:B------:R-:W-:Y:S01]  /*bdc0*/  BSSY B0, `(.L_x_24910) ;  /* 0x00001cc000007945 */ /* 0x000fe20003800000 */
[----:B------:R-:W-:Y:S02]  /*bdd0*/  SHF.L.U32 R250, R250, 0x8, RZ ;  /* 0x00000008fafa7819 */ /* 0x000fe400000006ff */
        /* <DEDUP_REMOVED lines=25> */
[----:B---3--:R-:W-:Y:S02]  /*bf70*/  FADD.FTZ R57, R57, R20 ;  /* 0x0000001439397221 */ /* 0x008fe40000010000 */
        /* <DEDUP_REMOVED lines=8> */
[----:B------:R-:W0:Y:S01]  /*c000*/  SHFL.BFLY PT, R2, R35, 0x4, 0x1f ;  /* 0x0c801f0023027f89 */ /* 0x000e2200000e0000 */
[----:B-1----:R-:W-:-:S03]  /*c010*/  FADD.FTZ R42, R42, R23 ;  /* 0x000000172a2a7221 */ /* 0x002fc60000010000 */
        /* <DEDUP_REMOVED lines=287> */
[----:B-----5:R-:W-:Y:S02]  /*d210*/  FADD.FTZ R193, R37, R26 ;  /* 0x0000001a25c17221 */ /* 0x020fe40000010000 */
        /* <DEDUP_REMOVED lines=16> */
[----:B-1----:R-:W-:-:S03]  /*d320*/  FADD.FTZ R207, R63, R44 ;  /* 0x0000002c3fcf7221 */ /* 0x002fc60000010000 */
[----:B------:R-:W1:Y:S01]  /*d330*/  SHFL.BFLY PT, R12, R71, 0x1, 0x1f ;  /* 0x0c201f00470c7f89 */ /* 0x000e6200000e0000 */
[----:B-----5:R-:W-:-:S03]  /*d340*/  FADD.FTZ R209, R209, R46 ;  /* 0x0000002ed1d17221 */ /* 0x020fc60000010000 */
[----:B------:R-:W5:Y:S01]  /*d350*/  SHFL.BFLY PT, R14, R225, 0x1, 0x1f ;  /* 0x0c201f00e10e7f89 */ /* 0x000f6200000e0000 */
        /* <DEDUP_REMOVED lines=32> */
[----:B------:R-:W-:Y:S01]  /*d560*/  FADD.FTZ R245, R245, R34 ;  /* 0x00000022f5f57221 */ /* 0x000fe20000010000 */
[----:B------:R-:W-:Y:S01]  /*d570*/  BAR.SYNC.DEFER_BLOCKING 0x0 ;  /* 0x0000000000007b1d */ /* 0x000fe20000010000 */
[----:B----4-:R-:W-:Y:S01]  /*d580*/  FADD.FTZ R247, R83, R36 ;  /* 0x0000002453f77221 */ /* 0x010fe20000010000 */
[----:B0-----:R-:W-:Y:S01]  /*d590*/  FADD.FTZ R249, R249, R38 ;  /* 0x00000026f9f97221 */ /* 0x001fe20000010000 */
[----:B-1----:R-:W-:Y:S01]  /*d5a0*/  FADD.FTZ R251, R85, R40 ;  /* 0x0000002855fb7221 */ /* 0x002fe20000010000 */
[----:B-----5:R-:W-:Y:S01]  /*d5b0*/  FADD.FTZ R0, R48, R3 ;  /* 0x0000000330007221 */ /* 0x020fe20000010000 */
[----:B--2---:R-:W-:Y:S01]  /*d5c0*/  FADD.FTZ R130, R87, R130 ;  /* 0x0000008257827221 */ /* 0x004fe20000010000 */
[----:B---3--:R-:W-:Y:S01]  /*d5d0*/  FADD.FTZ R132, R89, R132 ;  /* 0x0000008459847221 */ /* 0x008fe20000010000 */
        /* <DEDUP_REMOVED lines=74> */
.L_x_24911:
[----:B------:R-:W-:Y:S05]  /*da80*/  BSYNC B0 ;  /* 0x0000000000007941 */ /* 0x000fea0003800000 */
.L_x_24910:
[----:B------:R-:W1:Y:S01]  /*da90*/  S2R R13, SR_TID.X ;  /* 0x00000000000d7919 */ /* 0x000e620000002100 */
[----:B------:R-:W-:Y:S01]  /*daa0*/  BSSY B0, `(.L_x_24912) ;  /* 0x000008d000007945 */ /* 0x000fe20003800000 */
[----:B------:R-:W-:Y:S01]  /*dab0*/  BAR.SYNC.DEFER_BLOCKING 0x0 ;  /* 0x0000000000007b1d */ /* 0x000fe20000010000 */
[C---:B-1----:R-:W-:Y:S02]  /*dac0*/  ISETP.GT.OR P1, PT, R13.reuse, 0x3f, P0 ;  /* 0x0000003f0d00780c */ /* 0x042fe40000724670 */
[----:B------:R-:W-:-:S11]  /*dad0*/  LOP3.LUT R11, R13, 0xffffffe0, RZ, 0xc0, !PT ;  /* 0xffffffe00d0b7812 */ /* 0x000fd600078ec0ff */
        /* <DEDUP_REMOVED lines=9> */
[----:B0-----:R-:W0:Y:S04]  /*db70*/  LDS R2, [R9] ;  /* 0x0000000009027984 */ /* 0x001e280000000800 */
        /* <DEDUP_REMOVED lines=37> */
[----:B---3--:R-:W-:Y:S02]  /*ddd0*/  FADD.FTZ R159, R159, R30 ;  /* 0x0000001e9f9f7221 */ /* 0x008fe40000010000 */
        /* <DEDUP_REMOVED lines=81> */
[----:B------:R-:W-:Y:S01]  /*e2f0*/  FADD.FTZ R243, R243, R66 ;  /* 0x00000042f3f37221 */ /* 0x000fe20000010000 */
[----:B--2---:R-:W-:Y:S01]  /*e300*/  FADD.FTZ R245, R245, R68 ;  /* 0x00000044f5f57221 */ /* 0x004fe20000010000 */
[----:B---3--:R-:W-:Y:S01]  /*e310*/  FADD.FTZ R247, R247, R70 ;  /* 0x00000046f7f77221 */ /* 0x008fe20000010000 */
[----:B----4-:R-:W-:Y:S01]  /*e320*/  FADD.FTZ R249, R249, R72 ;  /* 0x00000048f9f97221 */ /* 0x010fe20000010000 */
[----:B-----5:R-:W-:Y:S01]  /*e330*/  FADD.FTZ R251, R251, R74 ;  /* 0x0000004afbfb7221 */ /* 0x020fe20000010000 */
[----:B------:R-:W-:Y:S01]  /*e340*/  FADD.FTZ R0, R0, R3 ;  /* 0x0000000300007221 */ /* 0x000fe20000010000 */
[----:B------:R-:W-:Y:S01]  /*e350*/  FADD.FTZ R130, R130, R5 ;  /* 0x0000000582827221 */ /* 0x000fe20000010000 */
[----:B------:R-:W-:-:S07]  /*e360*/  FADD.FTZ R132, R132, R7 ;  /* 0x0000000784847221 */ /* 0x000fce0000010000 */
.L_x_24913:
[----:B------:R-:W-:Y:S05]  /*e370*/  BSYNC B0 ;  /* 0x0000000000007941 */ /* 0x000fea0003800000 */
.L_x_24912:
        /* <DEDUP_REMOVED lines=77> */
.L_x_24915:
[----:B------:R-:W-:Y:S05]  /*e850*/  BSYNC B0 ;  /* 0x0000000000007941 */ /* 0x000fea0003800000 */
.L_x_24914:
        /* <DEDUP_REMOVED lines=13> */
[----:B01----:R-:W0:Y:S04]  /*e930*/  LDS R2, [R9] ;  /* 0x0000000009027984 */ /* 0x003e280000000800 */
        /* <DEDUP_REMOVED lines=127> */
.L_x_24917:
[----:B------:R-:W-:Y:S05]  /*f130*/  BSYNC B0 ;  /* 0x0000000000007941 */ /* 0x000fea0003800000 */
.L_x_24916:
[----:B------:R-:W-:Y:S06]  /*f140*/  BAR.SYNC.DEFER_BLOCKING 0x0 ;  /* 0x0000000000007b1d */ /* 0x000fec0000010000 */
[----:B------:R-:W-:Y:S05]  /*f150*/  @P2 EXIT ;  /* 0x000000000000294d */ /* 0x000fea0003800000 */
[----:B------:R-:W-:Y:S05]  /*f160*/  @P0 EXIT ;  /* 0x000000000000094d */ /* 0x000fea0003800000 */
[----:B------:R-:W2:Y:S01]  /*f170*/  S2UR UR5, SR_CTAID.Y ;  /* 0x00000000000579c3 */ /* 0x000ea20000002600 */
[----:B------:R-:W-:Y:S01]  /*f180*/  ULDC UR4, c[0x0][0xc] ;  /* 0x0000030000047ab9 */ /* 0x000fe20000000800 */
[----:B------:R-:W-:Y:S01]  /*f190*/  ULDC UR6, c[0x0][0x14] ;  /* 0x0000050000067ab9 */ /* 0x000fe20000000800 */
[----:B------:R-:W-:-:S04]  /*f1a0*/  SHF.R.S32.HI R3, RZ, 0x1f, R246 ;  /* 0x0000001fff037819 */ /* 0x000fc800000114f6 */
[----:B------:R-:W-:Y:S01]  /*f1b0*/  LEA.HI R3, R3, R246, RZ, 0x3 ;  /* 0x000000f603037211 */ /* 0x000fe200078f18ff */
[----:B------:R-:W3:Y:S03]  /*f1c0*/  S2UR UR8, SR_CTAID.X ;  /* 0x00000000000879c3 */ /* 0x000ee60000002500 */
[----:B------:R-:W-:-:S04]  /*f1d0*/  SHF.R.S32.HI R122, RZ, 0x3, R3 ;  /* 0x00000003ff7a7819 */ /* 0x000fc80000011403 */
[C---:B------:R-:W-:Y:S01]  /*f1e0*/  IADD3 R3, R122.reuse, 0x8, RZ ;  /* 0x000000087a037810 */ /* 0x040fe20007ffe0ff */
[----:B------:R-:W4:Y:S01]  /*f1f0*/  S2UR UR7, SR_CTAID.Z ;  /* 0x00000000000779c3 */ /* 0x000f220000002700 */
[C---:B01----:R-:W-:Y:S01]  /*f200*/  VIADD R2, R122.reuse, 0x4 ;  /* 0x000000047a027836 */ /* 0x043fe20000000000 */
[C---:B------:R-:W-:Y:S01]  /*f210*/  IADD3 R4, R122.reuse, 0xc, RZ ;  /* 0x0000000c7a047810 */ /* 0x040fe20007ffe0ff */
[----:B------:R-:W-:Y:S01]  /*f220*/  VIADD R13, R122, 0x1c ;  /* 0x0000001c7a0d7836 */ /* 0x000fe20000000000 */
[----:B--2---:R-:W-:Y:S02]  /*f230*/  UIMAD UR4, UR5, UR4, URZ ;  /* 0x00000004050472a4 */ /* 0x004fe4000f8e023f */
[----:B---3--:R-:W-:Y:S02]  /*f240*/  UIMAD UR5, UR8, UR6, URZ ;  /* 0x00000006080572a4 */ /* 0x008fe4000f8e023f */
[----:B------:R-:W-:Y:S02]  /*f250*/  UIMAD UR6, UR4, UR6, URZ ;  /* 0x00000006040672a4 */ /* 0x000fe4000f8e023f */
[----:B------:R-:W-:-:S02]  /*f260*/  USHF.L.U32 UR5, UR5, 0x8, URZ ;  /* 0x0000000805057899 */ /* 0x000fc4000800063f */
[----:B------:R-:W-:Y:S02]  /*f270*/  USHF.L.U32 UR6, UR6, 0x8, URZ ;  /* 0x0000000806067899 */ /* 0x000fe4000800063f */
[----:B----4-:R-:W-:Y:S02]  /*f280*/  USHF.L.U32 UR4, UR7, 0x8, URZ ;  /* 0x0000000807047899 */ /* 0x010fe4000800063f */
[----:B------:R-:W-:Y:S02]  /*f290*/  USHF.R.S32.HI UR8, URZ, 0x1f, UR5 ;  /* 0x0000001f3f087899 */ /* 0x000fe40008011405 */
[----:B------:R-:W-:Y:S02]  /*f2a0*/  USHF.R.S32.HI UR7, URZ, 0x1f, UR4 ;  /* 0x0000001f3f077899 */ /* 0x000fe40008011404 */
[----:B------:R-:W-:Y:S02]  /*f2b0*/  USHF.R.S32.HI UR9, URZ, 0x1f, UR6 ;  /* 0x0000001f3f097899 */ /* 0x000fe40008011406 */
[----:B------:R-:W-:-:S04]  /*f2c0*/  UIADD3 UR4, UP0, UP1, UR6, UR5, UR4 ;  /* 0x0000000506047290 */ /* 0x000fc8000f91e004 */
[----:B------:R-:W-:Y:S02]  /*f2d0*/  UIADD3.X UR7, UR9, UR8, UR7, UP0, UP1 ;  /* 0x0000000809077290 */ /* 0x000fe400087e2407 */
[C---:B------:R-:W-:Y:S01]  /*f2e0*/  IADD3 R7, P2, R3.reuse, UR4, RZ ;  /* 0x0000000403077c10 */ /* 0x040fe2000ff5e0ff */
[----:B------:R-:W-:Y:S01]  /*f2f0*/  ULDC.64 UR8, c[0x0][0x210] ;  /* 0x0000840000087ab9 */ /* 0x000fe20000000a00 */
[----:B------:R-:W-:Y:S02]  /*f300*/  IADD3 R9, P3, R4, UR4, RZ ;  /* 0x0000000404097c10 */ /* 0x000fe4000ff7e0ff */
[----:B------:R-:W-:Y:S02]  /*f310*/  IADD3 R5, P1, R2, UR4, RZ ;  /* 0x0000000402057c10 */ /* 0x000fe4000ff3e0ff */
[----:B------:R-:W-:Y:S02]  /*f320*/  IADD3 R11, P0, R122, UR4, RZ ;  /* 0x000000047a0b7c10 */ /* 0x000fe4000ff1e0ff */
[----:B------:R-:W-:-:S02]  /*f330*/  LEA.HI.X.SX32 R12, R3, UR7, 0x1, P2 ;  /* 0x00000007030c7c11 */ /* 0x000fc400090f0eff */
[----:B------:R-:W-:Y:S02]  /*f340*/  LEA.HI.X.SX32 R10, R4, UR7, 0x1, P3 ;  /* 0x00000007040a7c11 */ /* 0x000fe400098f0eff */
[----:B------:R-:W-:Y:S02]  /*f350*/  LEA.HI.X.SX32 R14, R2, UR7, 0x1, P1 ;  /* 0x00000007020e7c11 */ /* 0x000fe400088f0eff */
[----:B------:R-:W-:Y:S02]  /*f360*/  LEA.HI.X.SX32 R16, R122, UR7, 0x1, P0 ;  /* 0x000000077a107c11 */ /* 0x000fe400080f0eff */
[----:B------:R-:W-:Y:S02]  /*f370*/  LEA R6, P2, R7, UR8, 0x2 ;  /* 0x0000000807067c11 */ /* 0x000fe4000f8410ff */
[----:B------:R-:W-:Y:S02]  /*f380*/  LEA R8, P3, R9, UR8, 0x2 ;  /* 0x0000000809087c11 */ /* 0x000fe4000f8610ff */
[----:B------:R-:W-:-:S02]  /*f390*/  LEA R2, P0, R11, UR8, 0x2 ;  /* 0x000000080b027c11 */ /* 0x000fc4000f8010ff */
[----:B------:R-:W-:Y:S02]  /*f3a0*/  LEA.HI.X R7, R7, UR9, R12, 0x2, P2 ;  /* 0x0000000907077c11 */ /* 0x000fe400090f140c */
[----:B------:R-:W-:Y:S01]  /*f3b0*/  LEA.HI.X R9, R9, UR9, R10, 0x2, P3 ;  /* 0x0000000909097c11 */ /* 0x000fe200098f140a */
[C---:B------:R-:W-:Y:S01]  /*f3c0*/  VIADD R10, R122.reuse, 0x10 ;  /* 0x000000107a0a7836 */ /* 0x040fe20000000000 */
[----:B------:R-:W-:Y:S02]  /*f3d0*/  LEA R4, P1, R5, UR8, 0x2 ;  /* 0x0000000805047c11 */ /* 0x000fe4000f8210ff */
[----:B------:R-:W-:Y:S02]  /*f3e0*/  LEA.HI.X R3, R11, UR9, R16, 0x2, P0 ;  /* 0x000000090b037c11 */ /* 0x000fe400080f1410 */
[C---:B------:R-:W-:Y:S02]  /*f3f0*/  IADD3 R12, R122.reuse, 0x18, RZ ;  /* 0x000000187a0c7810 */ /* 0x040fe40007ffe0ff */
[----:B------:R-:W-:Y:S01]  /*f400*/  IADD3 R11, R122, 0x14, RZ ;  /* 0x000000147a0b7810 */ /* 0x000fe20007ffe0ff */
[----:B------:R-:W-:Y:S01]  /*f410*/  STG.E desc[UR10][R2.64], R131 ;  /* 0x0000008302007986 */ /* 0x000fe2000c10190a */
[----:B------:R-:W-:-:S02]  /*f420*/  LEA.HI.X R5, R5, UR9, R14, 0x2, P1 ;  /* 0x0000000905057c11 */ /* 0x000fc400088f140e */
[----:B------:R-:W-:Y:S02]  /*f430*/  IADD3 R15, P2, R12, UR4, RZ ;  /* 0x000000040c0f7c10 */ /* 0x000fe4000ff5e0ff */
[----:B------:R-:W-:Y:S01]  /*f440*/  IADD3 R21, P0, R10, UR4, RZ ;  /* 0x000000040a157c10 */ /* 0x000fe2000ff1e0ff */
[----:B------:R-:W-:Y:S01]  /*f450*/  STG.E desc[UR10][R4.64], R133 ;  /* 0x0000008504007986 */ /* 0x000fe2000c10190a */
[----:B------:R-:W-:Y:S02]  /*f460*/  IADD3 R19, P1, R11, UR4, RZ ;  /* 0x000000040b137c10 */ /* 0x000fe4000ff3e0ff */
[----:B------:R-:W-:Y:S01]  /*f470*/  IADD3 R17, P3, R13, UR4, RZ ;  /* 0x000000040d117c10 */ /* 0x000fe2000ff7e0ff */
[----:B------:R-:W-:Y:S01]  /*f480*/  STG.E desc[UR10][R6.64], R135 ;  /* 0x0000008706007986 */ /* 0x000fe2000c10190a */
[----:B------:R-:W-:Y:S02]  /*f490*/  LEA.HI.X.SX32 R20, R12, UR7, 0x1, P2 ;  /* 0x000000070c147c11 */ /* 0x000fe400090f0eff */
[----:B------:R-:W-:Y:S01]  /*f4a0*/  LEA.HI.X.SX32 R24, R10, UR7, 0x1, P0 ;  /* 0x000000070a187c11 */ /* 0x000fe200080f0eff */
[----:B------:R-:W-:Y:S01]  /*f4b0*/  STG.E desc[UR10][R8.64], R137 ;  /* 0x0000008908007986 */ /* 0x000fe2000c10190a */
[----:B------:R-:W-:-:S02]  /*f4c0*/  LEA.HI.X.SX32 R22, R11, UR7, 0x1, P1 ;  /* 0x000000070b167c11 */ /* 0x000fc400088f0eff */
[----:B------:R-:W-:Y:S02]  /*f4d0*/  LEA.HI.X.SX32 R18, R13, UR7, 0x1, P3 ;  /* 0x000000070d127c11 */ /* 0x000fe400098f0eff */
[----:B------:R-:W-:Y:S02]  /*f4e0*/  LEA R14, P2, R15, UR8, 0x2 ;  /* 0x000000080f0e7c11 */ /* 0x000fe4000f8410ff */
[----:B------:R-:W-:Y:S02]  /*f4f0*/  LEA R10, P0, R21, UR8, 0x2 ;  /* 0x00000008150a7c11 */ /* 0x000fe4000f8010ff */
[----:B------:R-:W-:Y:S02]  /*f500*/  LEA R12, P1, R19, UR8, 0x2 ;  /* 0x00000008130c7c11 */ /* 0x000fe4000f8210ff */
[----:B------:R-:W-:Y:S02]  /*f510*/  LEA R16, P3, R17, UR8, 0x2 ;  /* 0x0000000811107c11 */ /* 0x000fe4000f8610ff */
[----:B------:R-:W-:Y:S01]  /*f520*/  LEA.HI.X R15, R15, UR9, R20, 0x2, P2 ;  /* 0x000000090f0f7c11 */ /* 0x000fe200090f1414 */
[----:B------:R-:W-:Y:S01]  /*f530*/  VIADD R20, R122, 0x28 ;  /* 0x000000287a147836 */ /* 0x000fe20000000000 */
[----:B------:R-:W-:-:S02]  /*f540*/  LEA.HI.X R11, R21, UR9, R24, 0x2, P0 ;  /* 0x00000009150b7c11 */ /* 0x000fc400080f1418 */
[----:B------:R-:W-:Y:S02]  /*f550*/  LEA.HI.X R13, R19, UR9, R22, 0x2, P1 ;  /* 0x00000009130d7c11 */ /* 0x000fe400088f1416 */
[----:B------:R-:W-:Y:S01]  /*f560*/  LEA.HI.X R17, R17, UR9, R18, 0x2, P3 ;  /* 0x0000000911117c11 */ /* 0x000fe200098f1412 */
[----:B------:R-:W-:Y:S01]  /*f570*/  STG.E desc[UR10][R10.64], R139 ;  /* 0x0000008b0a007986 */ /* 0x000fe2000c10190a */
[C---:B------:R-:W-:Y:S02]  /*f580*/  IADD3 R18, R122.reuse, 0x20, RZ ;  /* 0x000000207a127810 */ /* 0x040fe40007ffe0ff */
[C---:B------:R-:W-:Y:S01]  /*f590*/  IADD3 R19, R122.reuse, 0x24, RZ ;  /* 0x000000247a137810 */ /* 0x040fe20007ffe0ff */
[----:B------:R-:W-:Y:S01]  /*f5a0*/  STG.E desc[UR10][R12.64], R141 ;  /* 0x0000008d0c007986 */ /* 0x000fe2000c10190a */
[----:B------:R-:W-:Y:S02]  /*f5b0*/  IADD3 R21, R122, 0x2c, RZ ;  /* 0x0000002c7a157810 */ /* 0x000fe40007ffe0ff */
[----:B------:R-:W-:Y:S01]  /*f5c0*/  IADD3 R29, P0, R18, UR4, RZ ;  /* 0x00000004121d7c10 */ /* 0x000fe2000ff1e0ff */
[----:B------:R-:W-:Y:S01]  /*f5d0*/  STG.E desc[UR10][R14.64], R143 ;  /* 0x0000008f0e007986 */ /* 0x000fe2000c10190a */
[----:B------:R-:W-:-:S02]  /*f5e0*/  IADD3 R27, P1, R19, UR4, RZ ;  /* 0x00000004131b7c10 */ /* 0x000fc4000ff3e0ff */
[----:B------:R-:W-:Y:S01]  /*f5f0*/  IADD3 R23, P2, R20, UR4, RZ ;  /* 0x0000000414177c10 */ /* 0x000fe2000ff5e0ff */
[----:B------:R-:W-:Y:S01]  /*f600*/  STG.E desc[UR10][R16.64], R145 ;  /* 0x0000009110007986 */ /* 0x000fe2000c10190a */
[----:B------:R-:W-:Y:S02]  /*f610*/  IADD3 R25, P3, R21, UR4, RZ ;  /* 0x0000000415197c10 */ /* 0x000fe4000ff7e0ff */
[----:B------:R-:W-:Y:S02]  /*f620*/  LEA.HI.X.SX32 R32, R18, UR7, 0x1, P0 ;  /* 0x0000000712207c11 */ /* 0x000fe400080f0eff */
[----:B------:R-:W-:Y:S02]  /*f630*/  LEA.HI.X.SX32 R30, R19, UR7, 0x1, P1 ;  /* 0x00000007131e7c11 */ /* 0x000fe400088f0eff */
[----:B------:R-:W-:Y:S02]  /*f640*/  LEA.HI.X.SX32 R28, R20, UR7, 0x1, P2 ;  /* 0x00000007141c7c11 */ /* 0x000fe400090f0eff */
[----:B------:R-:W-:-:S02]  /*f650*/  LEA.HI.X.SX32 R26, R21, UR7, 0x1, P3 ;  /* 0x00000007151a7c11 */ /* 0x000fc400098f0eff */
[----:B------:R-:W-:Y:S02]  /*f660*/  LEA R18, P0, R29, UR8, 0x2 ;  /* 0x000000081d127c11 */ /* 0x000fe4000f8010ff */
[----:B------:R-:W-:Y:S02]  /*f670*/  LEA R20, P1, R27, UR8, 0x2 ;  /* 0x000000081b147c11 */ /* 0x000fe4000f8210ff */
[----:B------:R-:W-:Y:S02]  /*f680*/  LEA R22, P2, R23, UR8, 0x2 ;  /* 0x0000000817167c11 */ /* 0x000fe4000f8410ff */
[----:B------:R-:W-:Y:S02]  /*f690*/  LEA R24, P3, R25, UR8, 0x2 ;  /* 0x0000000819187c11 */ /* 0x000fe4000f8610ff */
[----:B------:R-:W-:Y:S02]  /*f6a0*/  LEA.HI.X R19, R29, UR9, R32, 0x2, P0 ;  /* 0x000000091d137c11 */ /* 0x000fe400080f1420 */
[----:B------:R-:W-:Y:S01]  /*f6b0*/  LEA.HI.X R21, R27, UR9, R30, 0x2, P1 ;  /* 0x000000091b157c11 */ /* 0x000fe200088f141e */
[----:B------:R-:W-:Y:S01]  /*f6c0*/  VIADD R27, R122, 0x34 ;  /* 0x000000347a1b7836 */ /* 0x000fe20000000000 */
[----:B------:R-:W-:Y:S01]  /*f6d0*/  LEA.HI.X R23, R23, UR9, R28, 0x2, P2 ;  /* 0x0000000917177c11 */ /* 0x000fe200090f141c */
[----:B------:R-:W-:Y:S01]  /*f6e0*/  STG.E desc[UR10][R18.64], R147 ;  /* 0x0000009312007986 */ /* 0x000fe2000c10190a */
[----:B------:R-:W-:-:S02]  /*f6f0*/  LEA.HI.X R25, R25, UR9, R26, 0x2, P3 ;  /* 0x0000000919197c11 */ /* 0x000fc400098f141a */
[C---:B------:R-:W-:Y:S01]  /*f700*/  IADD3 R26, R122.reuse, 0x30, RZ ;  /* 0x000000307a1a7810 */ /* 0x040fe20007ffe0ff */
[----:B------:R-:W-:Y:S01]  /*f710*/  STG.E desc[UR10][R20.64], R149 ;  /* 0x0000009514007986 */ /* 0x000fe2000c10190a */
[C---:B------:R-:W-:Y:S02]  /*f720*/  IADD3 R28, R122.reuse, 0x38, RZ ;  /* 0x000000387a1c7810 */ /* 0x040fe40007ffe0ff */
[----:B------:R-:W-:Y:S01]  /*f730*/  IADD3 R29, R122, 0x3c, RZ ;  /* 0x0000003c7a1d7810 */ /* 0x000fe20007ffe0ff */
[----:B------:R-:W-:Y:S01]  /*f740*/  STG.E desc[UR10][R22.64], R151 ;  /* 0x0000009716007986 */ /* 0x000fe2000c10190a */
[----:B------:R-:W-:Y:S02]  /*f750*/  IADD3 R37, P0, R26, UR4, RZ ;  /* 0x000000041a257c10 */ /* 0x000fe4000ff1e0ff */
[----:B------:R-:W-:Y:S01]  /*f760*/  IADD3 R31, P2, R28, UR4, RZ ;  /* 0x000000041c1f7c10 */ /* 0x000fe2000ff5e0ff */
[----:B------:R-:W-:Y:S01]  /*f770*/  STG.E desc[UR10][R24.64], R153 ;  /* 0x0000009918007986 */ /* 0x000fe2000c10190a */
[----:B------:R-:W-:-:S02]  /*f780*/  IADD3 R33, P3, R29, UR4, RZ ;  /* 0x000000041d217c10 */ /* 0x000fc4000ff7e0ff */
[----:B------:R-:W-:Y:S02]  /*f790*/  IADD3 R35, P1, R27, UR4, RZ ;  /* 0x000000041b237c10 */ /* 0x000fe4000ff3e0ff */
[----:B------:R-:W-:Y:S02]  /*f7a0*/  LEA.HI.X.SX32 R40, R26, UR7, 0x1, P0 ;  /* 0x000000071a287c11 */ /* 0x000fe400080f0eff */
[----:B------:R-:W-:Y:S02]  /*f7b0*/  LEA.HI.X.SX32 R36, R28, UR7, 0x1, P2 ;  /* 0x000000071c247c11 */ /* 0x000fe400090f0eff */
[----:B------:R-:W-:Y:S02]  /*f7c0*/  LEA.HI.X.SX32 R34, R29, UR7, 0x1, P3 ;  /* 0x000000071d227c11 */ /* 0x000fe400098f0eff */
[----:B------:R-:W-:Y:S02]  /*f7d0*/  LEA.HI.X.SX32 R38, R27, UR7, 0x1, P1 ;  /* 0x000000071b267c11 */ /* 0x000fe400088f0eff */
[----:B------:R-:W-:-:S02]  /*f7e0*/  LEA R26, P0, R37, UR8, 0x2 ;  /* 0x00000008251a7c11 */ /* 0x000fc4000f8010ff */
[----:B------:R-:W-:Y:S02]  /*f7f0*/  LEA R30, P2, R31, UR8, 0x2 ;  /* 0x000000081f1e7c11 */ /* 0x000fe4000f8410ff */
[----:B------:R-:W-:Y:S02]  /*f800*/  LEA R32, P3, R33, UR8, 0x2 ;  /* 0x0000000821207c11 */ /* 0x000fe4000f8610ff */
[----:B------:R-:W-:Y:S02]  /*f810*/  LEA R28, P1, R35, UR8, 0x2 ;  /* 0x00000008231c7c11 */ /* 0x000fe4000f8210ff */
[----:B------:R-:W-:Y:S01]  /*f820*/  LEA.HI.X R27, R37, UR9, R40, 0x2, P0 ;  /* 0x00000009251b7c11 */ /* 0x000fe200080f1428 */
[C---:B------:R-:W-:Y:S01]  /*f830*/  VIADD R37, R122.reuse, 0x4c ;  /* 0x0000004c7a257836 */ /* 0x040fe20000000000 */
[----:B------:R-:W-:Y:S02]  /*f840*/  LEA.HI.X R31, R31, UR9, R36, 0x2, P2 ;  /* 0x000000091f1f7c11 */ /* 0x000fe400090f1424 */
[----:B------:R-:W-:Y:S01]  /*f850*/  LEA.HI.X R33, R33, UR9, R34, 0x2, P3 ;  /* 0x0000000921217c11 */ /* 0x000fe200098f1422 */
[C---:B------:R-:W-:Y:S01]  /*f860*/  VIADD R34, R122.reuse, 0x40 ;  /* 0x000000407a227836 */ /* 0x040fe20000000000 */
[----:B------:R-:W-:Y:S01]  /*f870*/  LEA.HI.X R29, R35, UR9, R38, 0x2, P1 ;  /* 0x00000009231d7c11 */ /* 0x000fe200088f1426 */
[----:B------:R-:W-:Y:S01]  /*f880*/  STG.E desc[UR10][R26.64], R155 ;  /* 0x0000009b1a007986 */ /* 0x000fe2000c10190a */
[----:B------:R-:W-:-:S02]  /*f890*/  IADD3 R36, R122, 0x48, RZ ;  /* 0x000000487a247810 */ /* 0x000fc40007ffe0ff */
[----:B------:R-:W-:Y:S01]  /*f8a0*/  IADD3 R35, R122, 0x44, RZ ;  /* 0x000000447a237810 */ /* 0x000fe20007ffe0ff */
[----:B------:R-:W-:Y:S01]  /*f8b0*/  STG.E desc[UR10][R28.64], R157 ;  /* 0x0000009d1c007986 */ /* 0x000fe2000c10190a */
[----:B------:R-:W-:Y:S02]  /*f8c0*/  IADD3 R39, P2, R36, UR4, RZ ;  /* 0x0000000424277c10 */ /* 0x000fe4000ff5e0ff */
[----:B------:R-:W-:Y:S01]  /*f8d0*/  IADD3 R45, P0, R34, UR4, RZ ;  /* 0x00000004222d7c10 */ /* 0x000fe2000ff1e0ff */
[----:B------:R-:W-:Y:S01]  /*f8e0*/  STG.E desc[UR10][R30.64], R159 ;  /* 0x0000009f1e007986 */ /* 0x000fe2000c10190a */
[----:B------:R-:W-:Y:S02]  /*f8f0*/  IADD3 R43, P1, R35, UR4, RZ ;  /* 0x00000004232b7c10 */ /* 0x000fe4000ff3e0ff */
[----:B------:R-:W-:Y:S01]  /*f900*/  IADD3 R41, P3, R37, UR4, RZ ;  /* 0x0000000425297c10 */ /* 0x000fe2000ff7e0ff */
[----:B------:R-:W-:Y:S01]  /*f910*/  STG.E desc[UR10][R32.64], R161 ;  /* 0x000000a120007986 */ /* 0x000fe2000c10190a */
[----:B------:R-:W-:-:S02]  /*f920*/  LEA.HI.X.SX32 R44, R36, UR7, 0x1, P2 ;  /* 0x00000007242c7c11 */ /* 0x000fc400090f0eff */
[----:B------:R-:W-:Y:S02]  /*f930*/  LEA.HI.X.SX32 R48, R34, UR7, 0x1, P0 ;  /* 0x0000000722307c11 */ /* 0x000fe400080f0eff */
[----:B------:R-:W-:Y:S02]  /*f940*/  LEA.HI.X.SX32 R46, R35, UR7, 0x1, P1 ;  /* 0x00000007232e7c11 */ /* 0x000fe400088f0eff */
[----:B------:R-:W-:Y:S02]  /*f950*/  LEA.HI.X.SX32 R42, R37, UR7, 0x1, P3 ;  /* 0x00000007252a7c11 */ /* 0x000fe400098f0eff */
[----:B------:R-:W-:Y:S02]  /*f960*/  LEA R38, P2, R39, UR8, 0x2 ;  /* 0x0000000827267c11 */ /* 0x000fe4000f8410ff */
[----:B------:R-:W-:Y:S02]  /*f970*/  LEA R34, P0, R45, UR8, 0x2 ;  /* 0x000000082d227c11 */ /* 0x000fe4000f8010ff */
[----:B------:R-:W-:-:S02]  /*f980*/  LEA R36, P1, R43, UR8, 0x2 ;  /* 0x000000082b247c11 */ /* 0x000fc4000f8210ff */
[----:B------:R-:W-:Y:S02]  /*f990*/  LEA R40, P3, R41, UR8, 0x2 ;  /* 0x0000000829287c11 */ /* 0x000fe4000f8610ff */
[----:B------:R-:W-:Y:S01]  /*f9a0*/  LEA.HI.X R39, R39, UR9, R44, 0x2, P2 ;  /* 0x0000000927277c11 */ /* 0x000fe200090f142c */
[C---:B------:R-:W-:Y:S01]  /*f9b0*/  VIADD R44, R122.reuse, 0x58 ;  /* 0x000000587a2c7836 */ /* 0x040fe20000000000 */
[----:B------:R-:W-:Y:S02]  /*f9c0*/  LEA.HI.X R35, R45, UR9, R48, 0x2, P0 ;  /* 0x000000092d237c11 */ /* 0x000fe400080f1430 */
[----:B------:R-:W-:Y:S02]  /*f9d0*/  LEA.HI.X R37, R43, UR9, R46, 0x2, P1 ;  /* 0x000000092b257c11 */ /* 0x000fe400088f142e */
[----:B------:R-:W-:Y:S01]  /*f9e0*/  LEA.HI.X R41, R41, UR9, R42, 0x2, P3 ;  /* 0x0000000929297c11 */ /* 0x000fe200098f142a */
[----:B------:R-:W-:Y:S01]  /*f9f0*/  STG.E desc[UR10][R34.64], R163 ;  /* 0x000000a322007986 */ /* 0x000fe2000c10190a */
[----:B------:R-:W-:-:S02]  /*fa00*/  IADD3 R42, R122, 0x50, RZ ;  /* 0x000000507a2a7810 */ /* 0x000fc40007ffe0ff */
[C---:B------:R-:W-:Y:S01]  /*fa10*/  IADD3 R43, R122.reuse, 0x54, RZ ;  /* 0x000000547a2b7810 */ /* 0x040fe20007ffe0ff */
[----:B------:R-:W-:Y:S01]  /*fa20*/  STG.E desc[UR10][R36.64], R165 ;  /* 0x000000a524007986 */ /* 0x000fe2000c10190a */
[----:B------:R-:W-:Y:S02]  /*fa30*/  IADD3 R45, R122, 0x5c, RZ ;  /* 0x0000005c7a2d7810 */ /* 0x000fe40007ffe0ff */
[----:B------:R-:W-:Y:S01]  /*fa40*/  IADD3 R53, P0, R42, UR4, RZ ;  /* 0x000000042a357c10 */ /* 0x000fe2000ff1e0ff */
[----:B------:R-:W-:Y:S01]  /*fa50*/  STG.E desc[UR10][R38.64], R167 ;  /* 0x000000a726007986 */ /* 0x000fe2000c10190a */
[----:B------:R-:W-:Y:S02]  /*fa60*/  IADD3 R51, P1, R43, UR4, RZ ;  /* 0x000000042b337c10 */ /* 0x000fe4000ff3e0ff */
[----:B------:R-:W-:Y:S01]  /*fa70*/  IADD3 R47, P2, R44, UR4, RZ ;  /* 0x000000042c2f7c10 */ /* 0x000fe2000ff5e0ff */
[----:B------:R-:W-:Y:S01]  /*fa80*/  STG.E desc[UR10][R40.64], R169 ;  /* 0x000000a928007986 */ /* 0x000fe2000c10190a */
[----:B------:R-:W-:-:S02]  /*fa90*/  IADD3 R49, P3, R45, UR4, RZ ;  /* 0x000000042d317c10 */ /* 0x000fc4000ff7e0ff */
[----:B------:R-:W-:Y:S02]  /*faa0*/  LEA.HI.X.SX32 R56, R42, UR7, 0x1, P0 ;  /* 0x000000072a387c11 */ /* 0x000fe400080f0eff */
[----:B------:R-:W-:Y:S02]  /*fab0*/  LEA.HI.X.SX32 R54, R43, UR7, 0x1, P1 ;  /* 0x000000072b367c11 */ /* 0x000fe400088f0eff */
[----:B------:R-:W-:Y:S02]  /*fac0*/  LEA.HI.X.SX32 R52, R44, UR7, 0x1, P2 ;  /* 0x000000072c347c11 */ /* 0x000fe400090f0eff */
[----:B------:R-:W-:Y:S02]  /*fad0*/  LEA.HI.X.SX32 R50, R45, UR7, 0x1, P3 ;  /* 0x000000072d327c11 */ /* 0x000fe400098f0eff */
[----:B------:R-:W-:Y:S02]  /*fae0*/  LEA R42, P0, R53, UR8, 0x2 ;  /* 0x00000008352a7c11 */ /* 0x000fe4000f8010ff */
[----:B------:R-:W-:-:S02]  /*faf0*/  LEA R44, P1, R51, UR8, 0x2 ;  /* 0x00000008332c7c11 */ /* 0x000fc4000f8210ff */
        /* <DEDUP_REMOVED lines=217> */
[----:B------:R-:W-:Y:S02]  /*10890*/  LEA.HI.X R115, R125, UR9, R134, 0x2, P0 ;  /* 0x000000097d737c11 */ /* 0x000fe400080f1486 */
[----:B------:R-:W-:Y:S02]  /*108a0*/  LEA.HI.X R117, R123, UR9, R128, 0x2, P1 ;  /* 0x000000097b757c11 */ /* 0x000fe400088f1480 */
[----:B------:R-:W-:Y:S01]  /*108b0*/  LEA.HI.X R121, R121, UR9, R124, 0x2, P3 ;  /* 0x0000000979797c11 */ /* 0x000fe200098f147c */
[C---:B------:R-:W-:Y:S01]  /*108c0*/  VIADD R124, R122.reuse, 0xf4 ;  /* 0x000000f47a7c7836 */ /* 0x040fe20000000000 */
[C---:B------:R-:W-:Y:S01]  /*108d0*/  IADD3 R123, R122.reuse, 0xf0, RZ ;  /* 0x000000f07a7b7810 */ /* 0x040fe20007ffe0ff */
[----:B------:R-:W-:Y:S01]  /*108e0*/  STG.E desc[UR10][R114.64], R243 ;  /* 0x000000f372007986 */ /* 0x000fe2000c10190a */
[----:B------:R-:W-:-:S02]  /*108f0*/  IADD3 R125, R122, 0xf8, RZ ;  /* 0x000000f87a7d7810 */ /* 0x000fc40007ffe0ff */
[----:B------:R-:W-:Y:S01]  /*10900*/  IADD3 R122, R122, 0xfc, RZ ;  /* 0x000000fc7a7a7810 */ /* 0x000fe20007ffe0ff */
[----:B------:R-:W-:Y:S01]  /*10910*/  STG.E desc[UR10][R116.64], R245 ;  /* 0x000000f574007986 */ /* 0x000fe2000c10190a */
[----:B------:R-:W-:Y:S02]  /*10920*/  LEA R118, P2, R119, UR8, 0x2 ;  /* 0x0000000877767c11 */ /* 0x000fe4000f8410ff */
[----:B------:R-:W-:Y:S02]  /*10930*/  IADD3 R142, P0, R123, UR4, RZ ;  /* 0x000000047b8e7c10 */ /* 0x000fe4000ff1e0ff */
[----:B------:R-:W-:Y:S02]  /*10940*/  IADD3 R129, P3, R122, UR4, RZ ;  /* 0x000000047a817c10 */ /* 0x000fe4000ff7e0ff */
[----:B------:R-:W-:Y:S02]  /*10950*/  LEA.HI.X R119, R119, UR9, R126, 0x2, P2 ;  /* 0x0000000977777c11 */ /* 0x000fe400090f147e */
[----:B------:R-:W-:-:S02]  /*10960*/  IADD3 R138, P1, R124, UR4, RZ ;  /* 0x000000047c8a7c10 */ /* 0x000fc4000ff3e0ff */
[----:B------:R-:W-:Y:S01]  /*10970*/  IADD3 R127, P2, R125, UR4, RZ ;  /* 0x000000047d7f7c10 */ /* 0x000fe2000ff5e0ff */
[----:B------:R-:W-:Y:S01]  /*10980*/  STG.E desc[UR10][R118.64], R247 ;  /* 0x000000f776007986 */ /* 0x000fe2000c10190a */
[----:B------:R-:W-:Y:S02]  /*10990*/  LEA.HI.X.SX32 R123, R123, UR7, 0x1, P0 ;  /* 0x000000077b7b7c11 */ /* 0x000fe400080f0eff */
[----:B------:R-:W-:Y:S01]  /*109a0*/  LEA.HI.X.SX32 R134, R122, UR7, 0x1, P3 ;  /* 0x000000077a867c11 */ /* 0x000fe200098f0eff */
[----:B------:R-:W-:Y:S01]  /*109b0*/  STG.E desc[UR10][R120.64], R249 ;  /* 0x000000f978007986 */ /* 0x000fe2000c10190a */
[----:B------:R-:W-:Y:S02]  /*109c0*/  LEA.HI.X.SX32 R140, R124, UR7, 0x1, P1 ;  /* 0x000000077c8c7c11 */ /* 0x000fe400088f0eff */
[----:B------:R-:W-:Y:S02]  /*109d0*/  LEA R122, P0, R142, UR8, 0x2 ;  /* 0x000000088e7a7c11 */ /* 0x000fe4000f8010ff */
[----:B------:R-:W-:-:S02]  /*109e0*/  LEA.HI.X.SX32 R136, R125, UR7, 0x1, P2 ;  /* 0x000000077d887c11 */ /* 0x000fc400090f0eff */
[----:B------:R-:W-:Y:S02]  /*109f0*/  LEA R124, P1, R138, UR8, 0x2 ;  /* 0x000000088a7c7c11 */ /* 0x000fe4000f8210ff */
[----:B------:R-:W-:Y:S02]  /*10a00*/  LEA R126, P2, R127, UR8, 0x2 ;  /* 0x000000087f7e7c11 */ /* 0x000fe4000f8410ff */
        /* <DEDUP_REMOVED lines=10> */
.L_x_24918:
        /* <DEDUP_REMOVED lines=13> */
.L_x_28458:


//--------------------- .text._ZN4vllm25paged_attention_v1_kernelIffLi192ELi32ELi128ELNS_18Fp8KVCacheDataTypeE0ELb0EEEvPT_PKS2_PKT0_S8_ifPKiSA_iPKfiiiSC_SC_iiiii --------------------------
	.section	.text._ZN4vllm25paged_attention_v1_kernelIffLi192ELi32ELi128ELNS_18Fp8KVCacheDataTypeE0ELb0EEEvPT_PKS2_PKT0_S8_ifPKiSA_iPKfiiiSC_SC_iiiii,"ax",@progbits
	.align	128
        .global         _ZN4vllm25paged_attention_v1_kernelIffLi192ELi32ELi128ELNS_18Fp8KVCacheDataTypeE0ELb0EEEvPT_PKS2_PKT0_S8_ifPKiSA_iPKfiiiSC_SC_iiiii
        .type           _ZN4vllm25paged_attention_v1_kernelIffLi192ELi32ELi128ELNS_18Fp8KVCacheDataTypeE0ELb0EEEvPT_PKS2_PKT0_S8_ifPKiSA_iPKfiiiSC_SC_iiiii,@function
        .size           _ZN4vllm25paged_attention_v1_kernelIffLi192ELi32ELi128ELNS_18Fp8KVCacheDataTypeE0ELb0EEEvPT_PKS2_PKT0_S8_ifPKiSA_iPKfiiiSC_SC_iiiii,(.L_x_28459 - _ZN4vllm25paged_attention_v1_kernelIffLi192ELi32ELi128ELNS_18Fp8KVCacheDataTypeE0ELb0EEEvPT_PKS2_PKT0_S8_ifPKiSA_iPKfiiiSC_SC_iiiii)
        .other          _ZN4vllm25paged_attention_v1_kernelIffLi192ELi32ELi128ELNS_18Fp8KVCacheDataTypeE0ELb0EEEvPT_PKS2_PKT0_S8_ifPKiSA_iPKfiiiSC_SC_iiiii,@"STO_CUDA_ENTRY STV_DEFAULT"
_ZN4vllm25paged_attention_v1_kernelIffLi192ELi32ELi128ELNS_18Fp8KVCacheDataTypeE0ELb0EEEvPT_PKS2_PKT0_S8_ifPKiSA_iPKfiiiSC_SC_iiiii:
.text._ZN4vllm25paged_attention_v1_kernelIffLi192ELi32ELi128ELNS_18Fp8KVCacheDataTypeE0ELb0EEEvPT_PKS2_PKT0_S8_ifPKiSA_iPKfiiiSC_SC_iiiii:
        /* <DEDUP_REMOVED lines=68> */
[----:B------:R-:W-:Y:S02]  /*0440*/  @!P2 IADD3 R251, -R251, RZ, RZ ;  /* 0x000000fffbfba210 */ /* 0x000fe40007ffe1ff */
        /* <DEDUP_REMOVED lines=28> */
[----:B------:R-:W-:-:S04]  /*0610*/  IADD3.X R3, R3, R9, R10, P0, P2 ;  /* 0x0000000903037210 */ /* 0x000fc800007e440a */
[----:B------:R-:W-:Y:S01]  /*0620*/  LEA.HI.X R16, R16, UR7, R3, 0x2, P3 ;  /* 0x0000000710107c11 */ /* 0x000fe200098f1403 */
[----:B0-----:R-:W-:-:S06]  /*0630*/  ULEA UR4, UR5, UR4, 0x18 ;  /* 0x0000000405047291 */ /* 0x001fcc000f8ec03f */
[----:B------:R-:W-:-:S07]  /*0640*/  LEA R8, R5, UR4, 0x4 ;  /* 0x0000000405087c11 */ /* 0x000fce000f8e20ff */
.L_x_24923:
        /* <DEDUP_REMOVED lines=11> */
.L_x_24922:
[----:B------:R-:W-:Y:S05]  /*0700*/  BSYNC B1 ;  /* 0x0000000000017941 */ /* 0x000fea0003800000 */
.L_x_24921:
        /* <DEDUP_REMOVED lines=13> */
.L_x_24924:
        /* <DEDUP_REMOVED lines=17> */
.L_x_24920:
[----:B------:R-:W-:Y:S05]  /*08f0*/  BSYNC B0 ;  /* 0x0000000000007941 */ /* 0x000fea0003800000 */
.L_x_24919:
[----:B------:R-:W-:Y:S01]  /*0900*/  ISETP.GE.AND P0, PT, R0, R27, PT ;  /* 0x0000001b0000720c */ /* 0x000fe20003f06270 */
[----:B------:R-:W-:Y:S01]  /*0910*/  ULDC UR4, c[0x0][0x248] ;  /* 0x0000920000047ab9 */ /* 0x000fe20000000800 */
[----:B------:R-:W-:Y:S01]  /*0920*/  ULDC UR8, c[0x0][0x25c] ;  /* 0x0000970000087ab9 */ /* 0x000fe20000000800 */
[----:B------:R-:W-:Y:S01]  /*0930*/  ULDC UR16, c[0x0][0x25c] ;  /* 0x0000970000107ab9 */ /* 0x000fe20000000800 */
[----:B------:R-:W-:Y:S01]  /*0940*/  ULDC UR9, c[0x0][0x234] ;  /* 0x00008d0000097ab9 */ /* 0x000fe20000000800 */
[----:B------:R-:W-:Y:S01]  /*0950*/  ULDC UR17, c[0x0][0x234] ;  /* 0x00008d0000117ab9 */ /* 0x000fe20000000800 */
[----:B------:R-:W-:Y:S01]  /*0960*/  ULDC.64 UR6, c[0x0][0x238] ;  /* 0x00008e0000067ab9 */ /* 0x000fe20000000a00 */
[----:B------:R-:W-:Y:S01]  /*0970*/  ULDC.64 UR14, c[0x0][0x238] ;  /* 0x00008e00000e7ab9 */ /* 0x000fe20000000a00 */
        /* <DEDUP_REMOVED lines=9> */
[----:B-----5:R-:W-:Y:S01]  /*0a10*/  FSETP.NEU.FTZ.AND P0, PT, R193, RZ, PT ;  /* 0x000000ffc100720b */ /* 0x020fe20003f1d000 */
[----:B------:R-:W-:Y:S01]  /*0a20*/  IMAD.MOV.U32 R192, RZ, RZ, -0x800001 ;  /* 0xff7fffffffc07424 */ /* 0x000fe200078e00ff */
[----:B------:R-:W-:-:S04]  /*0a30*/  SHF.L.U32 R249, R194, 0x2, RZ ;  /* 0x00000002c2f97819 */ /* 0x000fc800000006ff */
[----:B------:R-:W-:Y:S01]  /*0a40*/  SHF.R.S32.HI R3, RZ, 0x1f, R249 ;  /* 0x0000001fff037819 */ /* 0x000fe200000114f9 */
[----:B0-----:R-:W-:-:S09]  /*0a50*/  ULEA UR4, UR5, UR4, 0x18 ;  /* 0x0000000405047291 */ /* 0x001fd2000f8ec03f */
[----:B------:R-:W0:Y:S04]  /*0a60*/  LDS.128 R4, [UR4] ;  /* 0x00000004ff047984 */ /* 0x000e280008000c00 */
[----:B------:R-:W1:Y:S04]  /*0a70*/  LDS.128 R8, [UR4+0x10] ;  /* 0x00001004ff087984 */ /* 0x000e680008000c00 */
[----:B------:R-:W2:Y:S04]  /*0a80*/  LDS.128 R12, [UR4+0x20] ;  /* 0x00002004ff0c7984 */ /* 0x000ea80008000c00 */
[----:B------:R-:W3:Y:S04]  /*0a90*/  LDS.128 R16, [UR4+0x30] ;  /* 0x00003004ff107984 */ /* 0x000ee80008000c00 */
[----:B------:R-:W4:Y:S04]  /*0aa0*/  LDS.128 R20, [UR4+0x40] ;  /* 0x00004004ff147984 */ /* 0x000f280008000c00 */
        /* <DEDUP_REMOVED lines=43> */
[----:B------:R-:W-:-:S02]  /*0d60*/  ULDC UR4, c[0x0][0x260] ;  /* 0x0000980000047ab9 */ /* 0x000fc40000000800 */
[----:B------:R-:W-:-:S05]  /*0d70*/  IMAD R2, R251, UR4, RZ ;  /* 0x00000004fb027c24 */ /* 0x000fca000f8e02ff */
[----:B------:R-:W-:-:S04]  /*0d80*/  IADD3 R248, P1, R2, R249, RZ ;  /* 0x000000f902f87210 */ /* 0x000fc80007f3e0ff */
[----:B------:R-:W-:Y:S01]  /*0d90*/  LEA.HI.X.SX32 R249, R2, R3, 0x1, P1 ;  /* 0x0000000302f97211 */ /* 0x000fe200008f0eff */
[----:B-1234-:R-:W-:Y:S08]  /*0da0*/  @P0 BRA `(.L_x_24927) ;  /* 0x0000001000440947 */ /* 0x01eff00003800000 */
[----:B------:R-:W-:Y:S01]  /*0db0*/  BSSY B1, `(.L_x_24928) ;  /* 0x000010f000017945 */ /* 0x000fe20003800000 */
.L_x_24929:
[----:B------:R-:W-:Y:S02]  /*0dc0*/  SHF.R.S32.HI R3, RZ, 0x1f, R250 ;  /* 0x0000001fff037819 */ /* 0x000fe400000114fa */
        /* <DEDUP_REMOVED lines=8> */
[----:B------:R-:W2:Y:S04]  /*0e50*/  LDG.E.128.CONSTANT R220, desc[UR10][R2.64+0x200] ;  /* 0x0002000a02dc7981 */ /* 0x000ea8000c1e9d00 */
[----:B------:R-:W0:Y:S04]  /*0e60*/  LDG.E.128.CONSTANT R224, desc[UR10][R2.64] ;  /* 0x0000000a02e07981 */ /* 0x000e28000c1e9d00 */
        /* <DEDUP_REMOVED lines=9> */
[----:B--2---:R-:W-:Y:S01]  /*0f00*/  FMUL.FTZ R193, R8, R220 ;  /* 0x000000dc08c17220 */ /* 0x004fe20000410000 */
[----:B------:R-:W-:Y:S01]  /*0f10*/  FMUL.FTZ R220, R9, R221 ;  /* 0x000000dd09dc7220 */ /* 0x000fe20000410000 */
[----:B------:R-:W-:Y:S01]  /*0f20*/  FMUL.FTZ R221, R10, R222 ;  /* 0x000000de0add7220 */ /* 0x000fe20000410000 */
[----:B------:R-:W-:Y:S01]  /*0f30*/  FMUL.FTZ R222, R11, R223 ;  /* 0x000000df0bde7220 */ /* 0x000fe20000410000 */
[----:B0-----:R-:W-:Y:S01]  /*0f40*/  FFMA.FTZ R193, R4, R224, R193 ;  /* 0x000000e004c17223 */ /* 0x001fe200000100c1 */
[----:B------:R-:W-:Y:S01]  /*0f50*/  FFMA.FTZ R220, R5, R225, R220 ;  /* 0x000000e105dc7223 */ /* 0x000fe200000100dc */
[----:B------:R-:W-:Y:S01]  /*0f60*/  FFMA.FTZ R221, R6, R226, R221 ;  /* 0x000000e206dd7223 */ /* 0x000fe200000100dd */
[----:B------:R-:W-:-:S02]  /*0f70*/  FFMA.FTZ R222, R7, R227, R222 ;  /* 0x000000e307de7223 */ /* 0x000fc400000100de */
[----:B------:R-:W2:Y:S01]  /*0f80*/  LDG.E.128.CONSTANT R224, desc[UR10][R2.64+0xe00] ;  /* 0x000e000a02e07981 */ /* 0x000ea2000c1e9d00 */
[----:B---3--:R-:W-:Y:S01]  /*0f90*/  FFMA.FTZ R193, R12, R216, R193 ;  /* 0x000000d80cc17223 */ /* 0x008fe200000100c1 */
[----:B------:R-:W-:Y:S01]  /*0fa0*/  FFMA.FTZ R220, R13, R217, R220 ;  /* 0x000000d90ddc7223 */ /* 0x000fe200000100dc */
[----:B------:R-:W-:Y:S01]  /*0fb0*/  FFMA.FTZ R221, R14, R218, R221 ;  /* 0x000000da0edd7223 */ /* 0x000fe200000100dd */
[----:B------:R-:W-:Y:S01]  /*0fc0*/  FFMA.FTZ R222, R15, R219, R222 ;  /* 0x000000db0fde7223 */ /* 0x000fe200000100de */
[----:B----4-:R-:W-:Y:S01]  /*0fd0*/  FFMA.FTZ R193, R16, R208, R193 ;  /* 0x000000d010c17223 */ /* 0x010fe200000100c1 */
[----:B------:R-:W-:Y:S01]  /*0fe0*/  FFMA.FTZ R220, R17, R209, R220 ;  /* 0x000000d111dc7223 */ /* 0x000fe200000100dc */
[----:B------:R-:W-:Y:S01]  /*0ff0*/  FFMA.FTZ R221, R18, R210, R221 ;  /* 0x000000d212dd7223 */ /* 0x000fe200000100dd */
[----:B------:R-:W-:Y:S01]  /*1000*/  FFMA.FTZ R222, R19, R211, R222 ;  /* 0x000000d313de7223 */ /* 0x000fe200000100de */
[----:B-----5:R-:W-:Y:S01]  /*1010*/  FFMA.FTZ R193, R20, R204, R193 ;  /* 0x000000cc14c17223 */ /* 0x020fe200000100c1 */
[----:B------:R-:W-:Y:S01]  /*1020*/  FFMA.FTZ R220, R21, R205, R220 ;  /* 0x000000cd15dc7223 */ /* 0x000fe200000100dc */
[----:B------:R-:W-:Y:S01]  /*1030*/  FFMA.FTZ R221, R22, R206, R221 ;  /* 0x000000ce16dd7223 */ /* 0x000fe200000100dd */
[----:B------:R-:W-:Y:S01]  /*1040*/  FFMA.FTZ R222, R23, R207, R222 ;  /* 0x000000cf17de7223 */ /* 0x000fe200000100de */
[----:B------:R-:W-:Y:S01]  /*1050*/  FFMA.FTZ R205, R24, R200, R193 ;  /* 0x000000c818cd7223 */ /* 0x000fe200000100c1 */
[----:B------:R-:W-:Y:S01]  /*1060*/  FFMA.FTZ R244, R25, R201, R220 ;  /* 0x000000c919f47223 */ /* 0x000fe200000100dc */
[----:B------:R-:W-:Y:S01]  /*1070*/  FFMA.FTZ R193, R26, R202, R221 ;  /* 0x000000ca1ac17223 */ /* 0x000fe200000100dd */
[----:B------:R-:W-:Y:S01]  /*1080*/  FFMA.FTZ R246, R27, R203, R222 ;  /* 0x000000cb1bf67223 */ /* 0x000fe200000100de */
[----:B------:R-:W3:Y:S04]  /*1090*/  LDG.E.128.CONSTANT R216, desc[UR10][R2.64+0x1a00] ;  /* 0x001a000a02d87981 */ /* 0x000ee8000c1e9d00 */
[----:B------:R-:W4:Y:S01]  /*10a0*/  LDG.E.128.CONSTANT R220, desc[UR10][R2.64+0x1800] ;  /* 0x0018000a02dc7981 */ /* 0x000f22000c1e9d00 */
[----:B------:R-:W-:-:S03]  /*10b0*/  FFMA.FTZ R245, R28, R212, R205 ;  /* 0x000000d41cf57223 */ /* 0x000fc600000100cd */
[----:B------:R-:W5:Y:S04]  /*10c0*/  LDG.E.128.CONSTANT R204, desc[UR10][R2.64+0x1c00] ;  /* 0x001c000a02cc7981 */ /* 0x000f68000c1e9d00 */
[----:B------:R-:W5:Y:S01]  /*10d0*/  LDG.E.128.CONSTANT R200, desc[UR10][R2.64+0x1e00] ;  /* 0x001e000a02c87981 */ /* 0x000f62000c1e9d00 */
[----:B------:R-:W-:Y:S01]  /*10e0*/  FFMA.FTZ R244, R29, R213, R244 ;  /* 0x000000d51df47223 */ /* 0x000fe200000100f4 */
[----:B------:R-:W-:Y:S01]  /*10f0*/  FFMA.FTZ R193, R30, R214, R193 ;  /* 0x000000d61ec17223 */ /* 0x000fe200000100c1 */
[----:B------:R-:W-:Y:S01]  /*1100*/  FFMA.FTZ R246, R31, R215, R246 ;  /* 0x000000d71ff67223 */ /* 0x000fe200000100f6 */
[----:B------:R-:W5:Y:S04]  /*1110*/  LDG.E.128.CONSTANT R208, desc[UR10][R2.64+0x2000] ;  /* 0x0020000a02d07981 */ /* 0x000f68000c1e9d00 */
[----:B------:R-:W5:Y:S01]  /*1120*/  LDG.E.128.CONSTANT R212, desc[UR10][R2.64+0x2200] ;  /* 0x0022000a02d47981 */ /* 0x000f62000c1e9d00 */
[----:B--2---:R-:W-:Y:S01]  /*1130*/  FFMA.FTZ R245, R32, R224, R245 ;  /* 0x000000e020f57223 */ /* 0x004fe200000100f5 */
        /* <DEDUP_REMOVED lines=11> */
[----:B------:R-:W2:Y:S01]  /*11f0*/  LDG.E.128.CONSTANT R224, desc[UR10][R2.64+0x2400] ;  /* 0x0024000a02e07981 */ /* 0x000ea2000c1e9d00 */
        /* <DEDUP_REMOVED lines=10> */
[----:B----4-:R-:W-:Y:S01]  /*12a0*/  FFMA.FTZ R245, R52, R220, R245 ;  /* 0x000000dc34f57223 */ /* 0x010fe200000100f5 */
[----:B------:R-:W-:Y:S01]  /*12b0*/  FFMA.FTZ R244, R53, R221, R244 ;  /* 0x000000dd35f47223 */ /* 0x000fe200000100f4 */
[----:B------:R-:W-:Y:S01]  /*12c0*/  FFMA.FTZ R193, R54, R222, R193 ;  /* 0x000000de36c17223 */ /* 0x000fe200000100c1 */
[----:B------:R-:W-:Y:S01]  /*12d0*/  FFMA.FTZ R246, R55, R223, R246 ;  /* 0x000000df37f67223 */ /* 0x000fe200000100f6 */
[----:B------:R-:W4:Y:S01]  /*12e0*/  LDG.E.128.CONSTANT R240, desc[UR10][R2.64+0x2a00] ;  /* 0x002a000a02f07981 */ /* 0x000f22000c1e9d00 */
[----:B---3--:R-:W-:Y:S01]  /*12f0*/  FFMA.FTZ R245, R56, R216, R245 ;  /* 0x000000d838f57223 */ /* 0x008fe200000100f5 */
[----:B------:R-:W-:Y:S01]  /*1300*/  FFMA.FTZ R244, R57, R217, R244 ;  /* 0x000000d939f47223 */ /* 0x000fe200000100f4 */
[----:B------:R-:W-:Y:S01]  /*1310*/  FFMA.FTZ R193, R58, R218, R193 ;  /* 0x000000da3ac17223 */ /* 0x000fe200000100c1 */
[----:B------:R-:W-:Y:S01]  /*1320*/  FFMA.FTZ R246, R59, R219, R246 ;  /* 0x000000db3bf67223 */ /* 0x000fe200000100f6 */
[----:B------:R-:W3:Y:S04]  /*1330*/  LDG.E.128.CONSTANT R220, desc[UR10][R2.64+0x2e00] ;  /* 0x002e000a02dc7981 */ /* 0x000ee8000c1e9d00 */
[----:B------:R-:W3:Y:S01]  /*1340*/  LDG.E.128.CONSTANT R216, desc[UR10][R2.64+0x2c00] ;  /* 0x002c000a02d87981 */ /* 0x000ee2000c1e9d00 */
        /* <DEDUP_REMOVED lines=8> */
[----:B------:R-:W5:Y:S04]  /*13d0*/  LDG.E.128.CONSTANT R228, desc[UR10][R2.64+0x3200] ;  /* 0x0032000a02e47981 */ /* 0x000f68000c1e9d00 */
[----:B------:R-:W5:Y:S01]  /*13e0*/  LDG.E.128.CONSTANT R200, desc[UR10][R2.64+0x3000] ;  /* 0x0030000a02c87981 */ /* 0x000f62000c1e9d00 */
        /* <DEDUP_REMOVED lines=29> */
[----:B------:R-:W4:Y:S04]  /*15c0*/  LDG.E.128.CONSTANT R236, desc[UR10][R2.64+0x4400] ;  /* 0x0044000a02ec7981 */ /* 0x000f28000c1e9d00 */
[----:B------:R-:W4:Y:S01]  /*15d0*/  LDG.E.128.CONSTANT R240, desc[UR10][R2.64+0x4600] ;  /* 0x0046000a02f07981 */ /* 0x000f22000c1e9d00 */
[----:B---3--:R-:W-:Y:S01]  /*15e0*/  FFMA.FTZ R245, R92, R216, R245 ;  /* 0x000000d85cf57223 */ /* 0x008fe200000100f5 */
[----:B------:R-:W-:Y:S01]  /*15f0*/  FFMA.FTZ R244, R93, R217, R244 ;  /* 0x000000d95df47223 */ /* 0x000fe200000100f4 */
[----:B------:R-:W-:Y:S01]  /*1600*/  FFMA.FTZ R193, R94, R218, R193 ;  /* 0x000000da5ec17223 */ /* 0x000fe200000100c1 */
[----:B------:R-:W-:-:S02]  /*1610*/  FFMA.FTZ R246, R95, R219, R246 ;  /* 0x000000db5ff67223 */ /* 0x000fc400000100f6 */
[----:B------:R-:W3:Y:S01]  /*1620*/  LDG.E.128.CONSTANT R216, desc[UR10][R2.64+0x3a00] ;  /* 0x003a000a02d87981 */ /* 0x000ee2000c1e9d00 */
[----:B------:R-:W-:Y:S01]  /*1630*/  FFMA.FTZ R245, R96, R220, R245 ;  /* 0x000000dc60f57223 */ /* 0x000fe200000100f5 */
[----:B------:R-:W-:Y:S01]  /*1640*/  FFMA.FTZ R244, R97, R221, R244 ;  /* 0x000000dd61f47223 */ /* 0x000fe200000100f4 */
[----:B------:R-:W-:Y:S01]  /*1650*/  FFMA.FTZ R193, R98, R222, R193 ;  /* 0x000000de62c17223 */ /* 0x000fe200000100c1 */
[----:B------:R-:W-:Y:S02]  /*1660*/  FFMA.FTZ R246, R99, R223, R246 ;  /* 0x000000df63f67223 */ /* 0x000fe400000100f6 */
[----:B------:R-:W2:Y:S01]  /*1670*/  LDG.E.128.CONSTANT R220, desc[UR10][R2.64+0x3c00] ;  /* 0x003c000a02dc7981 */ /* 0x000ea2000c1e9d00 */
[----:B-----5:R-:W-:Y:S01]  /*1680*/  FFMA.FTZ R245, R100, R200, R245 ;  /* 0x000000c864f57223 */ /* 0x020fe200000100f5 */
[----:B------:R-:W-:Y:S01]  /*1690*/  FFMA.FTZ R244, R101, R201, R244 ;  /* 0x000000c965f47223 */ /* 0x000fe200000100f4 */
[----:B------:R-:W-:Y:S01]  /*16a0*/  FFMA.FTZ R193, R102, R202, R193 ;  /* 0x000000ca66c17223 */ /* 0x000fe200000100c1 */
[----:B------:R-:W-:-:S02]  /*16b0*/  FFMA.FTZ R246, R103, R203, R246 ;  /* 0x000000cb67f67223 */ /* 0x000fc400000100f6 */
[----:B------:R-:W5:Y:S01]  /*16c0*/  LDG.E.128.CONSTANT R200, desc[UR10][R2.64+0x4000] ;  /* 0x0040000a02c87981 */ /* 0x000f62000c1e9d00 */
[----:B------:R-:W-:Y:S01]  /*16d0*/  FFMA.FTZ R245, R104, R228, R245 ;  /* 0x000000e468f57223 */ /* 0x000fe200000100f5 */
[----:B------:R-:W-:Y:S01]  /*16e0*/  FFMA.FTZ R244, R105, R229, R244 ;  /* 0x000000e569f47223 */ /* 0x000fe200000100f4 */
[----:B------:R-:W-:Y:S01]  /*16f0*/  FFMA.FTZ R193, R106, R230, R193 ;  /* 0x000000e66ac17223 */ /* 0x000fe200000100c1 */
[----:B------:R-:W-:Y:S02]  /*1700*/  FFMA.FTZ R246, R107, R231, R246 ;  /* 0x000000e76bf67223 */ /* 0x000fe400000100f6 */
[----:B------:R-:W4:Y:S01]  /*1710*/  LDG.E.128.CONSTANT R228, desc[UR10][R2.64+0x4200] ;  /* 0x0042000a02e47981 */ /* 0x000f22000c1e9d00 */
        /* <DEDUP_REMOVED lines=12> */
[----:B------:R-:W4:Y:S04]  /*17e0*/  LDG.E.128.CONSTANT R204, desc[UR10][R2.64+0x4a00] ;  /* 0x004a000a02cc7981 */ /* 0x000f28000c1e9d00 */
[----:B------:R-:W4:Y:S04]  /*17f0*/  LDG.E.128.CONSTANT R208, desc[UR10][R2.64+0x4e00] ;  /* 0x004e000a02d07981 */ /* 0x000f28000c1e9d00 */
[----:B------:R-:W4:Y:S01]  /*1800*/  LDG.E.128.CONSTANT R212, desc[UR10][R2.64+0x5000] ;  /* 0x0050000a02d47981 */ /* 0x000f22000c1e9d00 */
        /* <DEDUP_REMOVED lines=13> */
[----:B-----5:R-:W-:Y:S01]  /*18e0*/  FFMA.FTZ R245, R132, R200, R245 ;  /* 0x000000c884f57223 */ /* 0x020fe200000100f5 */
[----:B------:R-:W-:Y:S01]  /*18f0*/  FFMA.FTZ R244, R133, R201, R244 ;  /* 0x000000c985f47223 */ /* 0x000fe200000100f4 */
[----:B------:R-:W-:Y:S01]  /*1900*/  FFMA.FTZ R193, R134, R202, R193 ;  /* 0x000000ca86c17223 */ /* 0x000fe200000100c1 */
[----:B------:R-:W-:Y:S01]  /*1910*/  FFMA.FTZ R246, R135, R203, R246 ;  /* 0x000000cb87f67223 */ /* 0x000fe200000100f6 */
[----:B------:R-:W2:Y:S04]  /*1920*/  LDG.E.128.CONSTANT R224, desc[UR10][R2.64+0x5a00] ;  /* 0x005a000a02e07981 */ /* 0x000ea8000c1e9d00 */
[----:B------:R-:W5:Y:S01]  /*1930*/  LDG.E.128.CONSTANT R200, desc[UR10][R2.64+0x4c00] ;  /* 0x004c000a02c87981 */ /* 0x000f62000c1e9d00 */
[----:B----4-:R-:W-:Y:S01]  /*1940*/  FFMA.FTZ R245, R136, R228, R245 ;  /* 0x000000e488f57223 */ /* 0x010fe200000100f5 */
        /* <DEDUP_REMOVED lines=12> */
[----:B------:R-:W2:Y:S04]  /*1a10*/  LDG.E.128.CONSTANT R240, desc[UR10][R2.64+0x5400] ;  /* 0x0054000a02f07981 */ /* 0x000ea8000c1e9d00 */
[----:B------:R-:W4:Y:S01]  /*1a20*/  LDG.E.128.CONSTANT R228, desc[UR10][R2.64+0x5800] ;  /* 0x0058000a02e47981 */ /* 0x000f22000c1e9d00 */
[----:B------:R-:W-:Y:S01]  /*1a30*/  FFMA.FTZ R193, R148, R232, R245 ;  /* 0x000000e894c17223 */ /* 0x000fe200000100f5 */
[----:B------:R-:W-:Y:S01]  /*1a40*/  FFMA.FTZ R232, R149, R233, R244 ;  /* 0x000000e995e87223 */ /* 0x000fe200000100f4 */
[----:B------:R-:W-:Y:S01]  /*1a50*/  FFMA.FTZ R233, R150, R234, R221 ;  /* 0x000000ea96e97223 */ /* 0x000fe200000100dd */
[----:B------:R-:W4:Y:S04]  /*1a60*/  LDG.E.128.CONSTANT R244, desc[UR10][R2.64+0x5e00] ;  /* 0x005e000a02f47981 */ /* 0x000f28000c1e9d00 */
[----:B------:R-:W4:Y:S01]  /*1a70*/  LDG.E.128.CONSTANT R220, desc[UR10][R2.64+0x5c00] ;  /* 0x005c000a02dc7981 */ /* 0x000f22000c1e9d00 */
[----:B------:R-:W-:Y:S01]  /*1a80*/  FFMA.FTZ R193, R152, R204, R193 ;  /* 0x000000cc98c17223 */ /* 0x000fe200000100c1 */
[----:B------:R-:W-:Y:S01]  /*1a90*/  FFMA.FTZ R232, R153, R205, R232 ;  /* 0x000000cd99e87223 */ /* 0x000fe200000100e8 */
[----:B------:R-:W-:Y:S01]  /*1aa0*/  FFMA.FTZ R252, R151, R235, R252 ;  /* 0x000000eb97fc7223 */ /* 0x000fe200000100fc */
[----:B------:R-:W-:-:S03]  /*1ab0*/  FFMA.FTZ R233, R154, R206, R233 ;  /* 0x000000ce9ae97223 */ /* 0x000fc600000100e9 */
[----:B------:R-:W-:Y:S01]  /*1ac0*/  FFMA.FTZ R252, R155, R207, R252 ;  /* 0x000000cf9bfc7223 */ /* 0x000fe200000100fc */
[----:B------:R-:W0:Y:S01]  /*1ad0*/  S2UR UR5, SR_CgaCtaId ;  /* 0x00000000000579c3 */ /* 0x000e220000008800 */
[----:B------:R-:W-:Y:S02]  /*1ae0*/  UMOV UR4, 0x400 ;  /* 0x0000040000047882 */ /* 0x000fe40000000000 */
[----:B------:R-:W-:-:S04]  /*1af0*/  UIADD3 UR4, UR4, 0x320, URZ ;  /* 0x0000032004047890 */ /* 0x000fc8000fffe03f */
[----:B0-----:R-:W-:Y:S01]  /*1b00*/  ULEA UR4, UR5, UR4, 0x18 ;  /* 0x0000000405047291 */ /* 0x001fe2000f8ec03f */
[----:B-----5:R-:W-:Y:S01]  /*1b10*/  FFMA.FTZ R193, R156, R200, R193 ;  /* 0x000000c89cc17223 */ /* 0x020fe200000100c1 */
[----:B------:R-:W-:Y:S01]  /*1b20*/  FFMA.FTZ R232, R157, R201, R232 ;  /* 0x000000c99de87223 */ /* 0x000fe200000100e8 */
[----:B------:R-:W-:Y:S02]  /*1b30*/  FFMA.FTZ R233, R158, R202, R233 ;  /* 0x000000ca9ee97223 */ /* 0x000fe400000100e9 */
        /* <DEDUP_REMOVED lines=8> */
[----:B---3--:R-:W-:Y:S01]  /*1bc0*/  FFMA.FTZ R193, R168, R216, R193 ;  /* 0x000000d8a8c17223 */ /* 0x008fe200000100c1 */
[----:B------:R-:W-:Y:S01]  /*1bd0*/  FFMA.FTZ R232, R169, R217, R232 ;  /* 0x000000d9a9e87223 */ /* 0x000fe200000100e8 */
[----:B------:R-:W-:Y:S01]  /*1be0*/  FFMA.FTZ R252, R167, R215, R252 ;  /* 0x000000d7a7fc7223 */ /* 0x000fe200000100fc */
[----:B------:R-:W-:Y:S01]  /*1bf0*/  FFMA.FTZ R233, R170, R218, R233 ;  /* 0x000000daaae97223 */ /* 0x000fe200000100e9 */
[----:B--2---:R-:W-:Y:S01]  /*1c00*/  FFMA.FTZ R193, R172, R240, R193 ;  /* 0x000000f0acc17223 */ /* 0x004fe200000100c1 */
[----:B------:R-:W-:Y:S01]  /*1c10*/  FFMA.FTZ R232, R173, R241, R232 ;  /* 0x000000f1ade87223 */ /* 0x000fe200000100e8 */
[----:B------:R-:W-:Y:S01]  /*1c20*/  FFMA.FTZ R252, R171, R219, R252 ;  /* 0x000000dbabfc7223 */ /* 0x000fe200000100fc */
[----:B------:R-:W-:Y:S01]  /*1c30*/  FFMA.FTZ R233, R174, R242, R233 ;  /* 0x000000f2aee97223 */ /* 0x000fe200000100e9 */
        /* <DEDUP_REMOVED lines=19> */
[----:B------:R-:W-:-:S02]  /*1d70*/  FFMA.FTZ R233, R198, R246, R233 ;  /* 0x000000f6c6e97223 */ /* 0x000fc400000100e9 */
[----:B------:R-:W-:Y:S01]  /*1d80*/  FADD.FTZ R232, R193, R232 ;  /* 0x000000e8c1e87221 */ /* 0x000fe20000010000 */
[----:B------:R-:W-:-:S03]  /*1d90*/  FFMA.FTZ R2, R199, R247, R252 ;  /* 0x000000f7c7027223 */ /* 0x000fc600000100fc */
[----:B------:R-:W-:Y:S01]  /*1da0*/  FADD.FTZ R233, R233, R232 ;  /* 0x000000e8e9e97221 */ /* 0x000fe20000010000 */
[----:B------:R-:W-:Y:S01]  /*1db0*/  LEA R200, R0, R194, 0x5 ;  /* 0x000000c200c87211 */ /* 0x000fe200078e28ff */
[----:B------:R-:W-:Y:S02]  /*1dc0*/  VIADD R201, R195, 0x1f ;  /* 0x0000001fc3c97836 */ /* 0x000fe40000000000 */
[----:B------:R-:W-:Y:S01]  /*1dd0*/  FADD.FTZ R2, R2, R233 ;  /* 0x000000e902027221 */ /* 0x000fe20000010000 */
[----:B------:R-:W-:-:S03]  /*1de0*/  ISETP.GE.AND P0, PT, R200, R195, PT ;  /* 0x000000c3c800720c */ /* 0x000fc60003f06270 */
[----:B------:R-:W-:Y:S01]  /*1df0*/  FFMA.FTZ R193, R2, UR9, RZ ;  /* 0x0000000902c17c23 */ /* 0x000fe200080100ff */
[----:B------:R-:W-:Y:S02]  /*1e00*/  LEA R3, R200, UR4, 0x2 ;  /* 0x00000004c8037c11 */ /* 0x000fe4000f8e10ff */
[----:B------:R-:W-:Y:S02]  /*1e10*/  SHF.R.S32.HI R200, RZ, 0x1f, R201 ;  /* 0x0000001fffc87819 */ /* 0x000fe400000114c9 */
[----:B------:R-:W-:Y:S02]  /*1e20*/  FSEL R2, R193, RZ, !P0 ;  /* 0x000000ffc1027208 */ /* 0x000fe40004000000 */
[----:B------:R-:W-:Y:S02]  /*1e30*/  LEA.HI R200, R200, R201, RZ, 0x5 ;  /* 0x000000c9c8c87211 */ /* 0x000fe400078f28ff */
[----:B------:R-:W-:Y:S01]  /*1e40*/  IADD3 R0, R0, 0x4, RZ ;  /* 0x0000000400007810 */ /* 0x000fe20007ffe0ff */
[----:B------:R1:W-:Y:S01]  /*1e50*/  STS [R3], R2 ;  /* 0x0000000203007388 */ /* 0x0003e20000000800 */
[----:B------:R-:W-:-:S04]  /*1e60*/  SHF.R.S32.HI R201, RZ, 0x5, R200 ;  /* 0x00000005ffc97819 */ /* 0x000fc800000114c8 */
[----:B------:R-:W-:Y:S02]  /*1e70*/  ISETP.GE.AND P1, PT, R0, R201, PT ;  /* 0x000000c90000720c */ /* 0x000fe40003f26270 */
[----:B------:R-:W-:-:S11]  /*1e80*/  @!P0 FMNMX.FTZ R192, R192, R193, !PT ;  /* 0x000000c1c0c08209 */ /* 0x000fd60007810000 */
[----:B-1----:R-:W-:Y:S05]  /*1e90*/  @!P1 BRA `(.L_x_24929) ;  /* 0xffffffec00c89947 */ /* 0x002fea000383ffff */
[----:B------:R-:W-:Y:S05]  /*1ea0*/  BSYNC B1 ;  /* 0x0000000000017941 */ /* 0x000fea0003800000 */
.L_x_24928:
[----:B------:R-:W-:Y:S05]  /*1eb0*/  BRA `(.L_x_24926) ;  /* 0x0000001000687947 */ /* 0x000fea0003800000 */
.L_x_24927:
[----:B------:R-:W1:Y:S02]  /*1ec0*/  S2R R0, SR_TID.X ;  /* 0x0000000000007919 */ /* 0x000e640000002100 */
[----:B-1----:R-:W-:-:S04]  /*1ed0*/  SHF.R.S32.HI R3, RZ, 0x1f, R0 ;  /* 0x0000001fff037819 */ /* 0x002fc80000011400 */
[----:B------:R-:W-:-:S04]  /*1ee0*/  LEA.HI R0, R3, R0, RZ, 0x5 ;  /* 0x0000000003007211 */ /* 0x000fc800078f28ff */
[----:B------:R-:W-:-:S07]  /*1ef0*/  SHF.R.S32.HI R0, RZ, 0x5, R0 ;  /* 0x00000005ff007819 */ /* 0x000fce0000011400 */
.L_x_24930:
[----:B-1----:R-:W-:Y:S02]  /*1f00*/  SHF.R.S32.HI R3, RZ, 0x1f, R250 ;  /* 0x0000001fff037819 */ /* 0x002fe400000114fa */
        /* <DEDUP_REMOVED lines=30> */
[----:B------:R-:W3:Y:S01]  /*20f0*/  LDG.E.128.CONSTANT R228, desc[UR10][R2.64+0x1000] ;  /* 0x0010000a02e47981 */ /* 0x000ee2000c1e9d00 */
        /* <DEDUP_REMOVED lines=11> */
[----:B------:R-:W4:Y:S01]  /*21b0*/  LDG.E.128.CONSTANT R216, desc[UR10][R2.64+0x1a00] ;  /* 0x001a000a02d87981 */ /* 0x000f22000c1e9d00 */
[----:B------:R-:W-:-:S03]  /*21c0*/  FFMA.FTZ R244, R27, R203, R220 ;  /* 0x000000cb1bf47223 */ /* 0x000fc600000100dc */
[----:B------:R-:W5:Y:S04]  /*21d0*/  LDG.E.128.CONSTANT R220, desc[UR10][R2.64+0x1800] ;  /* 0x0018000a02dc7981 */ /* 0x000f68000c1e9d00 */
[----:B------:R-:W4:Y:S01]  /*21e0*/  LDG.E.128.CONSTANT R212, desc[UR10][R2.64+0x1c00] ;  /* 0x001c000a02d47981 */ /* 0x000f22000c1e9d00 */
        /* <DEDUP_REMOVED lines=29> */
[----:B------:R-:W3:Y:S01]  /*23c0*/  LDG.E.128.CONSTANT R232, desc[UR10][R2.64+0x2600] ;  /* 0x0026000a02e87981 */ /* 0x000ee2000c1e9d00 */
[----:B-----5:R-:W-:Y:S01]  /*23d0*/  FFMA.FTZ R247, R52, R220, R247 ;  /* 0x000000dc34f77223 */ /* 0x020fe200000100f7 */
[----:B------:R-:W-:Y:S01]  /*23e0*/  FFMA.FTZ R194, R53, R221, R194 ;  /* 0x000000dd35c27223 */ /* 0x000fe200000100c2 */
[----:B------:R-:W-:Y:S01]  /*23f0*/  FFMA.FTZ R245, R54, R222, R245 ;  /* 0x000000de36f57223 */ /* 0x000fe200000100f5 */
[----:B------:R-:W-:Y:S01]  /*2400*/  FFMA.FTZ R244, R55, R223, R244 ;  /* 0x000000df37f47223 */ /* 0x000fe200000100f4 */
[----:B------:R-:W5:Y:S01]  /*2410*/  LDG.E.128.CONSTANT R236, desc[UR10][R2.64+0x2800] ;  /* 0x0028000a02ec7981 */ /* 0x000f62000c1e9d00 */
[----:B----4-:R-:W-:Y:S01]  /*2420*/  FFMA.FTZ R247, R56, R216, R247 ;  /* 0x000000d838f77223 */ /* 0x010fe200000100f7 */
[----:B------:R-:W-:Y:S01]  /*2430*/  FFMA.FTZ R194, R57, R217, R194 ;  /* 0x000000d939c27223 */ /* 0x000fe200000100c2 */
[----:B------:R-:W-:Y:S01]  /*2440*/  FFMA.FTZ R245, R58, R218, R245 ;  /* 0x000000da3af57223 */ /* 0x000fe200000100f5 */
[----:B------:R-:W-:Y:S01]  /*2450*/  FFMA.FTZ R244, R59, R219, R244 ;  /* 0x000000db3bf47223 */ /* 0x000fe200000100f4 */
[----:B------:R-:W4:Y:S01]  /*2460*/  LDG.E.128.CONSTANT R240, desc[UR10][R2.64+0x2a00] ;  /* 0x002a000a02f07981 */ /* 0x000f22000c1e9d00 */
[----:B------:R-:W-:Y:S01]  /*2470*/  FFMA.FTZ R247, R60, R212, R247 ;  /* 0x000000d43cf77223 */ /* 0x000fe200000100f7 */
[----:B------:R-:W-:Y:S01]  /*2480*/  FFMA.FTZ R194, R61, R213, R194 ;  /* 0x000000d53dc27223 */ /* 0x000fe200000100c2 */
[----:B------:R-:W-:Y:S01]  /*2490*/  FFMA.FTZ R245, R62, R214, R245 ;  /* 0x000000d63ef57223 */ /* 0x000fe200000100f5 */
[----:B------:R-:W-:Y:S01]  /*24a0*/  FFMA.FTZ R244, R63, R215, R244 ;  /* 0x000000d73ff47223 */ /* 0x000fe200000100f4 */
[----:B------:R-:W4:Y:S04]  /*24b0*/  LDG.E.128.CONSTANT R216, desc[UR10][R2.64+0x2e00] ;  /* 0x002e000a02d87981 */ /* 0x000f28000c1e9d00 */
[----:B------:R-:W4:Y:S04]  /*24c0*/  LDG.E.128.CONSTANT R212, desc[UR10][R2.64+0x2c00] ;  /* 0x002c000a02d47981 */ /* 0x000f28000c1e9d00 */
[----:B------:R-:W4:Y:S04]  /*24d0*/  LDG.E.128.CONSTANT R220, desc[UR10][R2.64+0x3000] ;  /* 0x0030000a02dc7981 */ /* 0x000f28000c1e9d00 */
        /* <DEDUP_REMOVED lines=24> */
[----:B------:R-:W2:Y:S01]  /*2660*/  LDG.E.128.CONSTANT R228, desc[UR10][R2.64+0x4400] ;  /* 0x0044000a02e47981 */ /* 0x000ea2000c1e9d00 */
[----:B-----5:R-:W-:Y:S01]  /*2670*/  FFMA.FTZ R247, R84, R236, R247 ;  /* 0x000000ec54f77223 */ /* 0x020fe200000100f7 */
[----:B------:R-:W-:Y:S01]  /*2680*/  FFMA.FTZ R194, R85, R237, R194 ;  /* 0x000000ed55c27223 */ /* 0x000fe200000100c2 */
[----:B------:R-:W-:Y:S01]  /*2690*/  FFMA.FTZ R245, R86, R238, R245 ;  /* 0x000000ee56f57223 */ /* 0x000fe200000100f5 */
[----:B------:R-:W-:Y:S01]  /*26a0*/  FFMA.FTZ R244, R87, R239, R244 ;  /* 0x000000ef57f47223 */ /* 0x000fe200000100f4 */
[----:B------:R-:W3:Y:S01]  /*26b0*/  LDG.E.128.CONSTANT R232, desc[UR10][R2.64+0x4800] ;  /* 0x0048000a02e87981 */ /* 0x000ee2000c1e9d00 */
[----:B----4-:R-:W-:Y:S01]  /*26c0*/  FFMA.FTZ R247, R88, R240, R247 ;  /* 0x000000f058f77223 */ /* 0x010fe200000100f7 */
[----:B------:R-:W-:Y:S01]  /*26d0*/  FFMA.FTZ R194, R89, R241, R194 ;  /* 0x000000f159c27223 */ /* 0x000fe200000100c2 */
[----:B------:R-:W-:Y:S01]  /*26e0*/  FFMA.FTZ R245, R90, R242, R245 ;  /* 0x000000f25af57223 */ /* 0x000fe200000100f5 */
[----:B------:R-:W-:Y:S01]  /*26f0*/  FFMA.FTZ R244, R91, R243, R244 ;  /* 0x000000f35bf47223 */ /* 0x000fe200000100f4 */
[----:B------:R-:W4:Y:S04]  /*2700*/  LDG.E.128.CONSTANT R236, desc[UR10][R2.64+0x4600] ;  /* 0x0046000a02ec7981 */ /* 0x000f28000c1e9d00 */
[----:B------:R-:W5:Y:S01]  /*2710*/  LDG.E.128.CONSTANT R240, desc[UR10][R2.64+0x4200] ;  /* 0x0042000a02f07981 */ /* 0x000f62000c1e9d00 */
[----:B------:R-:W-:Y:S01]  /*2720*/  FFMA.FTZ R247, R92, R212, R247 ;  /* 0x000000d45cf77223 */ /* 0x000fe200000100f7 */
[----:B------:R-:W-:Y:S01]  /*2730*/  FFMA.FTZ R194, R93, R213, R194 ;  /* 0x000000d55dc27223 */ /* 0x000fe200000100c2 */
[----:B------:R-:W-:Y:S01]  /*2740*/  FFMA.FTZ R245, R94, R214, R245 ;  /* 0x000000d65ef57223 */ /* 0x000fe200000100f5 */
[----:B------:R-:W-:-:S02]  /*2750*/  FFMA.FTZ R244, R95, R215, R244 ;  /* 0x000000d75ff47223 */ /* 0x000fc400000100f4 */
[----:B------:R-:W2:Y:S01]  /*2760*/  LDG.E.128.CONSTANT R212, desc[UR10][R2.64+0x3a00] ;  /* 0x003a000a02d47981 */ /* 0x000ea2000c1e9d00 */
[----:B------:R-:W-:Y:S01]  /*2770*/  FFMA.FTZ R247, R96, R216, R247 ;  /* 0x000000d860f77223 */ /* 0x000fe200000100f7 */
[----:B------:R-:W-:Y:S01]  /*2780*/  FFMA.FTZ R194, R97, R217, R194 ;  /* 0x000000d961c27223 */ /* 0x000fe200000100c2 */
[----:B------:R-:W-:Y:S01]  /*2790*/  FFMA.FTZ R245, R98, R218, R245 ;  /* 0x000000da62f57223 */ /* 0x000fe200000100f5 */
[----:B------:R-:W-:Y:S02]  /*27a0*/  FFMA.FTZ R244, R99, R219, R244 ;  /* 0x000000db63f47223 */ /* 0x000fe400000100f4 */
[----:B------:R-:W3:Y:S01]  /*27b0*/  LDG.E.128.CONSTANT R216, desc[UR10][R2.64+0x3c00] ;  /* 0x003c000a02d87981 */ /* 0x000ee2000c1e9d00 */
[----:B------:R-:W-:Y:S01]  /*27c0*/  FFMA.FTZ R247, R100, R220, R247 ;  /* 0x000000dc64f77223 */ /* 0x000fe200000100f7 */
[----:B------:R-:W-:Y:S01]  /*27d0*/  FFMA.FTZ R194, R101, R221, R194 ;  /* 0x000000dd65c27223 */ /* 0x000fe200000100c2 */
[----:B------:R-:W-:Y:S01]  /*27e0*/  FFMA.FTZ R245, R102, R222, R245 ;  /* 0x000000de66f57223 */ /* 0x000fe200000100f5 */
[----:B------:R-:W-:-:S02]  /*27f0*/  FFMA.FTZ R244, R103, R223, R244 ;  /* 0x000000df67f47223 */ /* 0x000fc400000100f4 */
[----:B------:R-:W4:Y:S01]  /*2800*/  LDG.E.128.CONSTANT R220, desc[UR10][R2.64+0x3e00] ;  /* 0x003e000a02dc7981 */ /* 0x000f22000c1e9d00 */
[----:B------:R-:W-:Y:S01]  /*2810*/  FFMA.FTZ R247, R104, R224, R247 ;  /* 0x000000e068f77223 */ /* 0x000fe200000100f7 */
[----:B------:R-:W-:Y:S01]  /*2820*/  FFMA.FTZ R194, R105, R225, R194 ;  /* 0x000000e169c27223 */ /* 0x000fe200000100c2 */
[----:B------:R-:W-:Y:S01]  /*2830*/  FFMA.FTZ R245, R106, R226, R245 ;  /* 0x000000e26af57223 */ /* 0x000fe200000100f5 */
[----:B------:R-:W-:Y:S02]  /*2840*/  FFMA.FTZ R244, R107, R227, R244 ;  /* 0x000000e36bf47223 */ /* 0x000fe400000100f4 */
        /* <DEDUP_REMOVED lines=19> */
[----:B------:R-:W-:-:S02]  /*2980*/  FFMA.FTZ R244, R123, R215, R244 ;  /* 0x000000d77bf47223 */ /* 0x000fc400000100f4 */
[----:B------:R-:W2:Y:S01]  /*2990*/  LDG.E.128.CONSTANT R212, desc[UR10][R2.64+0x5000] ;  /* 0x0050000a02d47981 */ /* 0x000ea2000c1e9d00 */
[----:B---3--:R-:W-:Y:S01]  /*29a0*/  FFMA.FTZ R194, R125, R217, R194 ;  /* 0x000000d97dc27223 */ /* 0x008fe200000100c2 */
[----:B------:R-:W-:Y:S01]  /*29b0*/  FFMA.FTZ R247, R124, R216, R247 ;  /* 0x000000d87cf77223 */ /* 0x000fe200000100f7 */
[----:B------:R-:W-:Y:S01]  /*29c0*/  FFMA.FTZ R245, R126, R218, R245 ;  /* 0x000000da7ef57223 */ /* 0x000fe200000100f5 */
[----:B------:R-:W-:Y:S02]  /*29d0*/  FFMA.FTZ R244, R127, R219, R244 ;  /* 0x000000db7ff47223 */ /* 0x000fe400000100f4 */
[----:B------:R-:W3:Y:S01]  /*29e0*/  LDG.E.128.CONSTANT R216, desc[UR10][R2.64+0x5200] ;  /* 0x0052000a02d87981 */ /* 0x000ee2000c1e9d00 */
[----:B----4-:R-:W-:Y:S01]  /*29f0*/  FFMA.FTZ R194, R129, R221, R194 ;  /* 0x000000dd81c27223 */ /* 0x010fe200000100c2 */
[----:B------:R-:W-:Y:S01]  /*2a00*/  FFMA.FTZ R247, R128, R220, R247 ;  /* 0x000000dc80f77223 */ /* 0x000fe200000100f7 */
[----:B------:R-:W-:Y:S01]  /*2a10*/  FFMA.FTZ R245, R130, R222, R245 ;  /* 0x000000de82f57223 */ /* 0x000fe200000100f5 */
[----:B------:R-:W-:-:S02]  /*2a20*/  FFMA.FTZ R244, R131, R223, R244 ;  /* 0x000000df83f47223 */ /* 0x000fc400000100f4 */
[----:B------:R-:W4:Y:S01]  /*2a30*/  LDG.E.128.CONSTANT R220, desc[UR10][R2.64+0x5c00] ;  /* 0x005c000a02dc7981 */ /* 0x000f22000c1e9d00 */
        /* <DEDUP_REMOVED lines=13> */
[----:B------:R-:W-:Y:S01]  /*2b10*/  FFMA.FTZ R252, R145, R237, R194 ;  /* 0x000000ed91fc7223 */ /* 0x000fe200000100c2 */
[----:B------:R-:W-:Y:S01]  /*2b20*/  FFMA.FTZ R247, R144, R236, R247 ;  /* 0x000000ec90f77223 */ /* 0x000fe200000100f7 */
[----:B------:R-:W-:Y:S01]  /*2b30*/  FFMA.FTZ R245, R146, R238, R245 ;  /* 0x000000ee92f57223 */ /* 0x000fe200000100f5 */
[----:B------:R-:W-:Y:S01]  /*2b40*/  FFMA.FTZ R194, R147, R239, R244 ;  /* 0x000000ef93c27223 */ /* 0x000fe200000100f4 */
[----:B------:R-:W4:Y:S04]  /*2b50*/  LDG.E.128.CONSTANT R228, desc[UR10][R2.64+0x5800] ;  /* 0x0058000a02e47981 */ /* 0x000f28000c1e9d00 */
[----:B------:R-:W4:Y:S04]  /*2b60*/  LDG.E.128.CONSTANT R236, desc[UR10][R2.64+0x5600] ;  /* 0x0056000a02ec7981 */ /* 0x000f28000c1e9d00 */
[----:B------:R-:W4:Y:S01]  /*2b70*/  LDG.E.128.CONSTANT R224, desc[UR10][R2.64+0x5a00] ;  /* 0x005a000a02e07981 */ /* 0x000f22000c1e9d00 */
[----:B------:R-:W-:Y:S01]  /*2b80*/  FFMA.FTZ R252, R149, R233, R252 ;  /* 0x000000e995fc7223 */ /* 0x000fe200000100fc */
[----:B------:R-:W-:Y:S01]  /*2b90*/  FFMA.FTZ R232, R148, R232, R247 ;  /* 0x000000e894e87223 */ /* 0x000fe200000100f7 */
[----:B------:R-:W-:-:S02]  /*2ba0*/  FFMA.FTZ R233, R150, R234, R245 ;  /* 0x000000ea96e97223 */ /* 0x000fc400000100f5 */
[----:B------:R0:W4:Y:S01]  /*2bb0*/  LDG.E.128.CONSTANT R244, desc[UR10][R2.64+0x5e00] ;  /* 0x005e000a02f47981 */ /* 0x000122000c1e9d00 */
[----:B------:R-:W-:Y:S01]  /*2bc0*/  FFMA.FTZ R194, R151, R235, R194 ;  /* 0x000000eb97c27223 */ /* 0x000fe200000100c2 */
[----:B------:R-:W-:-:S03]  /*2bd0*/  FFMA.FTZ R235, R152, R200, R232 ;  /* 0x000000c898eb7223 */ /* 0x000fc600000100e8 */
[----:B------:R-:W-:Y:S02]  /*2be0*/  FFMA.FTZ R200, R155, R203, R194 ;  /* 0x000000cb9bc87223 */ /* 0x000fe400000100c2 */
[----:B------:R-:W0:Y:S01]  /*2bf0*/  S2R R194, SR_TID.X ;  /* 0x0000000000c27919 */ /* 0x000e220000002100 */
[----:B------:R-:W-:Y:S01]  /*2c00*/  FFMA.FTZ R252, R153, R201, R252 ;  /* 0x000000c999fc7223 */ /* 0x000fe200000100fc */
[----:B------:R-:W-:Y:S01]  /*2c10*/  FFMA.FTZ R233, R154, R202, R233 ;  /* 0x000000ca9ae97223 */ /* 0x000fe200000100e9 */
[----:B------:R-:W-:Y:S02]  /*2c20*/  FFMA.FTZ R235, R156, R204, R235 ;  /* 0x000000cc9ceb7223 */ /* 0x000fe400000100eb */
[----:B------:R-:W-:Y:S01]  /*2c30*/  FFMA.FTZ R252, R157, R205, R252 ;  /* 0x000000cd9dfc7223 */ /* 0x000fe200000100fc */
[----:B------:R-:W-:Y:S01]  /*2c40*/  FFMA.FTZ R233, R158, R206, R233 ;  /* 0x000000ce9ee97223 */ /* 0x000fe200000100e9 */
[----:B------:R-:W-:Y:S02]  /*2c50*/  FFMA.FTZ R235, R160, R208, R235 ;  /* 0x000000d0a0eb7223 */ /* 0x000fe400000100eb */
[----:B------:R-:W-:Y:S01]  /*2c60*/  FFMA.FTZ R252, R161, R209, R252 ;  /* 0x000000d1a1fc7223 */ /* 0x000fe200000100fc */
[----:B------:R-:W-:Y:S01]  /*2c70*/  FFMA.FTZ R200, R159, R207, R200 ;  /* 0x000000cf9fc87223 */ /* 0x000fe200000100c8 */
[----:B------:R-:W-:-:S03]  /*2c80*/  FFMA.FTZ R233, R162, R210, R233 ;  /* 0x000000d2a2e97223 */ /* 0x000fc600000100e9 */
[----:B------:R-:W-:Y:S01]  /*2c90*/  FFMA.FTZ R200, R163, R211, R200 ;  /* 0x000000d3a3c87223 */ /* 0x000fe200000100c8 */
[----:B------:R-:W1:Y:S01]  /*2ca0*/  S2UR UR5, SR_CgaCtaId ;  /* 0x00000000000579c3 */ /* 0x000e620000008800 */
[----:B0-----:R-:W-:-:S04]  /*2cb0*/  SHF.R.S32.HI R3, RZ, 0x1f, R194 ;  /* 0x0000001fff037819 */ /* 0x001fc800000114c2 */
[----:B------:R-:W-:-:S04]  /*2cc0*/  LEA.HI R3, R3, R194, RZ, 0x5 ;  /* 0x000000c203037211 */ /* 0x000fc800078f28ff */
[----:B------:R-:W-:-:S05]  /*2cd0*/  LOP3.LUT R3, R3, 0xffffffe0, RZ, 0xc0, !PT ;  /* 0xffffffe003037812 */ /* 0x000fca00078ec0ff */
[----:B------:R-:W-:-:S05]  /*2ce0*/  IMAD.IADD R3, R194, 0x1, -R3 ;  /* 0x00000001c2037824 */ /* 0x000fca00078e0a03 */
[----:B------:R-:W-:Y:S01]  /*2cf0*/  LEA R2, R0, R3, 0x5 ;  /* 0x0000000300027211 */ /* 0x000fe200078e28ff */
[----:B------:R-:W-:-:S03]  /*2d00*/  UMOV UR4, 0x400 ;  /* 0x0000040000047882 */ /* 0x000fc60000000000 */
[----:B------:R-:W-:Y:S01]  /*2d10*/  IADD3 R3, R2, 0x1, -R195 ;  /* 0x0000000102037810 */ /* 0x000fe20007ffe8c3 */
[----:B------:R-:W-:-:S03]  /*2d20*/  UIADD3 UR4, UR4, 0x320, URZ ;  /* 0x0000032004047890 */ /* 0x000fc6000fffe03f */
[----:B------:R-:W-:Y:S01]  /*2d30*/  I2FP.F32.S32 R3, R3 ;  /* 0x0000000300037245 */ /* 0x000fe20000201400 */
[----:B-1----:R-:W-:Y:S01]  /*2d40*/  ULEA UR4, UR5, UR4, 0x18 ;  /* 0x0000000405047291 */ /* 0x002fe2000f8ec03f */
[----:B------:R-:W-:Y:S01]  /*2d50*/  VIADD R194, R195, 0x1f ;  /* 0x0000001fc3c27836 */ /* 0x000fe20000000000 */
[----:B------:R-:W-:-:S04]  /*2d60*/  ISETP.GE.AND P0, PT, R2, R195, PT ;  /* 0x000000c30200720c */ /* 0x000fc80003f06270 */
[----:B------:R-:W-:-:S04]  /*2d70*/  SHF.R.S32.HI R203, RZ, 0x1f, R194 ;  /* 0x0000001fffcb7819 */ /* 0x000fc800000114c2 */
[----:B------:R-:W-:Y:S02]  /*2d80*/  LEA.HI R203, R203, R194, RZ, 0x5 ;  /* 0x000000c2cbcb7211 */ /* 0x000fe400078f28ff */
[----:B------:R-:W-:Y:S02]  /*2d90*/  IADD3 R0, R0, 0x4, RZ ;  /* 0x0000000400007810 */ /* 0x000fe40007ffe0ff */
[----:B------:R-:W-:-:S04]  /*2da0*/  SHF.R.S32.HI R203, RZ, 0x5, R203 ;  /* 0x00000005ffcb7819 */ /* 0x000fc800000114cb */
[----:B------:R-:W-:Y:S01]  /*2db0*/  ISETP.GE.AND P1, PT, R0, R203, PT ;  /* 0x000000cb0000720c */ /* 0x000fe20003f26270 */
[----:B--2---:R-:W-:Y:S01]  /*2dc0*/  FFMA.FTZ R235, R164, R212, R235 ;  /* 0x000000d4a4eb7223 */ /* 0x004fe200000100eb */
[----:B------:R-:W-:Y:S01]  /*2dd0*/  FFMA.FTZ R252, R165, R213, R252 ;  /* 0x000000d5a5fc7223 */ /* 0x000fe200000100fc */
[----:B------:R-:W-:Y:S02]  /*2de0*/  FFMA.FTZ R233, R166, R214, R233 ;  /* 0x000000d6a6e97223 */ /* 0x000fe400000100e9 */
[----:B---3--:R-:W-:Y:S01]  /*2df0*/  FFMA.FTZ R235, R168, R216, R235 ;  /* 0x000000d8a8eb7223 */ /* 0x008fe200000100eb */
[----:B------:R-:W-:Y:S01]  /*2e00*/  FFMA.FTZ R252, R169, R217, R252 ;  /* 0x000000d9a9fc7223 */ /* 0x000fe200000100fc */
[----:B------:R-:W-:Y:S01]  /*2e10*/  FFMA.FTZ R200, R167, R215, R200 ;  /* 0x000000d7a7c87223 */ /* 0x000fe200000100c8 */
[----:B------:R-:W-:-:S03]  /*2e20*/  FFMA.FTZ R233, R170, R218, R233 ;  /* 0x000000daaae97223 */ /* 0x000fc600000100e9 */
[----:B------:R-:W-:Y:S01]  /*2e30*/  FFMA.FTZ R200, R171, R219, R200 ;  /* 0x000000dbabc87223 */ /* 0x000fe200000100c8 */
[----:B-----5:R-:W-:Y:S01]  /*2e40*/  FFMA.FTZ R235, R172, R240, R235 ;  /* 0x000000f0aceb7223 */ /* 0x020fe200000100eb */
[----:B------:R-:W-:Y:S01]  /*2e50*/  FFMA.FTZ R252, R173, R241, R252 ;  /* 0x000000f1adfc7223 */ /* 0x000fe200000100fc */
[----:B------:R-:W-:Y:S01]  /*2e60*/  FFMA.FTZ R233, R174, R242, R233 ;  /* 0x000000f2aee97223 */ /* 0x000fe200000100e9 */
[----:B------:R-:W-:Y:S01]  /*2e70*/  FFMA.FTZ R200, R175, R243, R200 ;  /* 0x000000f3afc87223 */ /* 0x000fe200000100c8 */
[----:B----4-:R-:W-:Y:S01]  /*2e80*/  FFMA.FTZ R235, R176, R236, R235 ;  /* 0x000000ecb0eb7223 */ /* 0x010fe200000100eb */
        /* <DEDUP_REMOVED lines=20> */
[----:B------:R-:W-:-:S04]  /*2fd0*/  FADD.FTZ R233, R233, R252 ;  /* 0x000000fce9e97221 */ /* 0x000fc80000010000 */
[----:B------:R-:W-:-:S04]  /*2fe0*/  FADD.FTZ R200, R200, R233 ;  /* 0x000000e9c8c87221 */ /* 0x000fc80000010000 */
[----:B------:R-:W-:-:S04]  /*2ff0*/  FMUL.FTZ R200, R200, UR17 ;  /* 0x00000011c8c87c20 */ /* 0x000fc80008410000 */
[----:B------:R-:W-:Y:S01]  /*3000*/  FFMA.FTZ R201, R3, R193, R200 ;  /* 0x000000c103c97223 */ /* 0x000fe200000100c8 */
[----:B------:R-:W-:-:S04]  /*3010*/  LEA R3, R2, UR4, 0x2 ;  /* 0x0000000402037c11 */ /* 0x000fc8000f8e10ff */
[----:B------:R-:W-:-:S05]  /*3020*/  FSEL R2, R201, RZ, !P0 ;  /* 0x000000ffc9027208 */ /* 0x000fca0004000000 */
[----:B------:R1:W-:Y:S01]  /*3030*/  STS [R3], R2 ;  /* 0x0000000203007388 */ /* 0x0003e20000000800 */
[----:B------:R-:W-:Y:S01]  /*3040*/  @!P0 FMNMX.FTZ R192, R192, R201, !PT ;  /* 0x000000c9c0c08209 */ /* 0x000fe20007810000 */
[----:B------:R-:W-:Y:S06]  /*3050*/  @!P1 BRA `(.L_x_24930) ;  /* 0xffffffec00a89947 */ /* 0x000fec000383ffff */
.L_x_24926:
[----:B------:R-:W-:Y:S05]  /*3060*/  BSYNC B0 ;  /* 0x0000000000007941 */ /* 0x000fea0003800000 */
.L_x_24925:
[----:B-1----:R-:W0:Y:S01]  /*3070*/  SHFL.BFLY PT, R3, R192, 0x10, 0x1f ;  /* 0x0e001f00c0037f89 */ /* 0x002e2200000e0000 */
[----:B------:R-:W-:Y:S01]  /*3080*/  BSSY B0, `(.L_x_24931) ;  /* 0x000010f000007945 */ /* 0x000fe20003800000 */
[----:B------:R-:W1:Y:S01]  /*3090*/  S2R R246, SR_TID.X ;  /* 0x0000000000f67919 */ /* 0x000e620000002100 */
[----:B------:R-:W2:Y:S01]  /*30a0*/  S2R R8, SR_TID.X ;  /* 0x0000000000087919 */ /* 0x000ea20000002100 */
        /* <DEDUP_REMOVED lines=12> */
[----:B------:R-:W3:Y:S04]  /*3170*/  @!P1 S2R R9, SR_CgaCtaId ;  /* 0x0000000000099919 */ /* 0x000ee80000008800 */
[----:B------:R-:W-:Y:S01]  /*3180*/  @!P1 VIADD R4, R4, 0x300 ;  /* 0x0000030004049836 */ /* 0x000fe20000000000 */
[----:B0-----:R-:W-:-:S02]  /*3190*/  FMNMX.FTZ R5, R0, R5, !PT ;  /* 0x0000000500057209 */ /* 0x001fc40007810000 */
[----:B------:R-:W-:-:S03]  /*31a0*/  @!P0 MOV R0, 0x400 ;  /* 0x0000040000008802 */ /* 0x000fc60000000f00 */
[----:B------:R-:W0:Y:S01]  /*31b0*/  SHFL.BFLY PT, R2, R5, 0x2, 0x1f ;  /* 0x0c401f0005027f89 */ /* 0x000e2200000e0000 */
[----:B------:R-:W-:-:S04]  /*31c0*/  @!P0 IADD3 R0, R0, 0x300, RZ ;  /* 0x0000030000008810 */ /* 0x000fc80007ffe0ff */
[----:B-1----:R-:W-:Y:S02]  /*31d0*/  @!P0 LEA R0, R7, R0, 0x18 ;  /* 0x0000000007008211 */ /* 0x002fe400078ec0ff */
[----:B---3--:R-:W-:Y:S02]  /*31e0*/  @!P1 LEA R9, R9, R4, 0x18 ;  /* 0x0000000409099211 */ /* 0x008fe400078ec0ff */
[----:B0-----:R-:W-:Y:S02]  /*31f0*/  FMNMX.FTZ R2, R5, R2, !PT ;  /* 0x0000000205027209 */ /* 0x001fe40007810000 */
[----:B------:R-:W-:Y:S01]  /*3200*/  SHF.R.S32.HI R5, RZ, 0x5, R6 ;  /* 0x00000005ff057819 */ /* 0x000fe20000011406 */
[----:B------:R-:W-:Y:S02]  /*3210*/  VIADD R6, R195, 0x1f ;  /* 0x0000001fc3067836 */ /* 0x000fe40000000000 */
[----:B------:R-:W0:Y:S01]  /*3220*/  SHFL.BFLY PT, R3, R2, 0x1, 0x1f ;  /* 0x0c201f0002037f89 */ /* 0x000e2200000e0000 */
[----:B------:R-:W-:-:S02]  /*3230*/  @!P0 LEA R0, R5, R0, 0x2 ;  /* 0x0000000005008211 */ /* 0x000fc400078e10ff */
[----:B0-----:R-:W-:Y:S01]  /*3240*/  FMNMX.FTZ R7, R2, R3, !PT ;  /* 0x0000000302077209 */ /* 0x001fe20007810000 */
[----:B------:R-:W-:Y:S01]  /*3250*/  IMAD.MOV.U32 R3, RZ, RZ, -0x800001 ;  /* 0xff7fffffff037424 */ /* 0x000fe200078e00ff */
[----:B------:R-:W-:Y:S02]  /*3260*/  @!P1 LEA R2, R246, R9, 0x2 ;  /* 0x00000009f6029211 */ /* 0x000fe400078e10ff */
[----:B------:R-:W-:Y:S01]  /*3270*/  SHF.R.S32.HI R9, RZ, 0x1f, R6 ;  /* 0x0000001fff097819 */ /* 0x000fe20000011406 */
[----:B------:R0:W-:Y:S03]  /*3280*/  @!P0 STS [R0], R7 ;  /* 0x0000000700008388 */ /* 0x0001e60000000800 */
[----:B------:R-:W-:Y:S01]  /*3290*/  LEA.HI R9, R9, R6, RZ, 0x5 ;  /* 0x0000000609097211 */ /* 0x000fe200078f28ff */
[----:B------:R-:W-:Y:S03]  /*32a0*/  BAR.SYNC.DEFER_BLOCKING 0x0 ;  /* 0x0000000000007b1d */ /* 0x000fe60000010000 */
[----:B0-----:R-:W-:-:S04]  /*32b0*/  LOP3.LUT R0, R9, 0xffffffe0, RZ, 0xc0, !PT ;  /* 0xffffffe009007812 */ /* 0x001fc800078ec0ff */
[----:B------:R-:W-:Y:S01]  /*32c0*/  VIMNMX R0, R195, R0, PT ;  /* 0x00000000c3007248 */ /* 0x000fe20003fe0100 */
[----:B------:R0:W1:Y:S03]  /*32d0*/  @!P1 LDS R3, [R2] ;  /* 0x0000000002039984 */ /* 0x0000660000000800 */
[----:B--2---:R-:W-:Y:S01]  /*32e0*/  ISETP.GE.AND P1, PT, R8, R0, PT ;  /* 0x000000000800720c */ /* 0x004fe20003f26270 */
[----:B0-----:R-:W-:Y:S01]  /*32f0*/  HFMA2.MMA R2, -RZ, RZ, 0, 0 ;  /* 0x00000000ff027435 */ /* 0x001fe200000001ff */
[----:B-1----:R-:W0:Y:S02]  /*3300*/  SHFL.BFLY PT, R4, R3, 0x2, 0x1f ;  /* 0x0c401f0003047f89 */ /* 0x002e2400000e0000 */
[----:B0-----:R-:W-:-:S05]  /*3310*/  FMNMX.FTZ R4, R4, R3, !PT ;  /* 0x0000000304047209 */ /* 0x001fca0007810000 */
        /* <DEDUP_REMOVED lines=20> */
.L_x_24935:
        /* <DEDUP_REMOVED lines=11> */
.L_x_24934:
[----:B------:R-:W-:Y:S05]  /*3510*/  BSYNC B1 ;  /* 0x0000000000017941 */ /* 0x000fea0003800000 */
.L_x_24933:
        /* <DEDUP_REMOVED lines=14> */
.L_x_24938:
[----:B0-----:R-:W1:Y:S01]  /*3600*/  LDS R5, [R4+-0x400] ;  /* 0xfffc000004057984 */ /* 0x001e620000000800 */
[----:B------:R-:W-:-:S03]  /*3610*/  IADD3 R3, R3, 0x800, RZ ;  /* 0x0000080003037810 */ /* 0x000fc60007ffe0ff */
[----:B------:R-:W0:Y:S01]  /*3620*/  LDS R7, [R4] ;  /* 0x0000000004077984 */ /* 0x000e220000000800 */
[----:B------:R-:W-:-:S03]  /*3630*/  ISETP.GE.AND P2, PT, R3, R28, PT ;  /* 0x0000001c0300720c */ /* 0x000fc60003f46270 */
[----:B------:R-:W2:Y:S04]  /*3640*/  LDS R6, [R4+-0x200] ;  /* 0xfffe000004067984 */ /* 0x000ea80000000800 */
        /* <DEDUP_REMOVED lines=62> */
[----:B------:R-:W-:Y:S01]  /*3a30*/  FADD.FTZ R2, R2, R17 ;  /* 0x0000001102027221 */ /* 0x000fe20000010000 */
        /* <DEDUP_REMOVED lines=32> */
.L_x_24937:
[----:B------:R-:W-:Y:S05]  /*3c40*/  BSYNC B1 ;  /* 0x0000000000017941 */ /* 0x000fea0003800000 */
.L_x_24936:
[----:B0-----:R-:W-:Y:S01]  /*3c50*/  IADD3 R5, -R3, R0, RZ ;  /* 0x0000000003057210 */ /* 0x001fe20007ffe1ff */
        /* <DEDUP_REMOVED lines=54> */
.L_x_24940:
[----:B------:R-:W-:Y:S05]  /*3fc0*/  BSYNC B1 ;  /* 0x0000000000017941 */ /* 0x000fea0003800000 */
.L_x_24939:
        /* <DEDUP_REMOVED lines=26> */
.L_x_24932:
[----:B------:R-:W-:Y:S05]  /*4170*/  BSYNC B0 ;  /* 0x0000000000007941 */ /* 0x000fea0003800000 */
.L_x_24931:
        /* <DEDUP_REMOVED lines=51> */
.L_x_24945:
        /* <DEDUP_REMOVED lines=8> */
.L_x_24944:
[----:B------:R-:W-:Y:S05]  /*4530*/  BSYNC B1 ;  /* 0x0000000000017941 */ /* 0x000fea0003800000 */
.L_x_24943:
        /* <DEDUP_REMOVED lines=14> */
.L_x_24948:
[----:B------:R-:W0:Y:S01]  /*4620*/  LDS R3, [R2+-0x400] ;  /* 0xfffc000002037984 */ /* 0x000e220000000800 */
[----:B------:R-:W-:-:S03]  /*4630*/  IADD3 R5, R5, 0x800, RZ ;  /* 0x0000080005057810 */ /* 0x000fc60007ffe0ff */
[----:B------:R-:W2:Y:S01]  /*4640*/  LDS R4, [R2+-0x200] ;  /* 0xfffe000002047984 */ /* 0x000ea20000000800 */
[----:B------:R-:W-:-:S03]  /*4650*/  ISETP.GE.AND P1, PT, R5, R30, PT ;  /* 0x0000001e0500720c */ /* 0x000fc60003f26270 */
        /* <DEDUP_REMOVED lines=48> */
.L_x_24947:
[----:B------:R-:W-:Y:S05]  /*4960*/  BSYNC B1 ;  /* 0x0000000000017941 */ /* 0x000fea0003800000 */
.L_x_24946:
        /* <DEDUP_REMOVED lines=31> */
.L_x_24950:
[----:B------:R-:W-:Y:S05]  /*4b60*/  BSYNC B1 ;  /* 0x0000000000017941 */ /* 0x000fea0003800000 */
.L_x_24949:
        /* <DEDUP_REMOVED lines=14> */
.L_x_24942:
[----:B------:R-:W-:Y:S05]  /*4c50*/  BSYNC B0 ;  /* 0x0000000000007941 */ /* 0x000fea0003800000 */
.L_x_24941:
[----:B------:R-:W3:Y:S01]  /*4c60*/  S2R R4, SR_TID.X ;  /* 0x0000000000047919 */ /* 0x000ee20000002100 */
[----:B------:R-:W-:Y:S01]  /*4c70*/  VIADD R0, R195, 0x1f ;  /* 0x0000001fc3007836 */ /* 0x000fe20000000000 */
[----:B------:R-:W-:Y:S01]  /*4c80*/  LOP3.LUT P0, RZ, R246, 0x7, RZ, 0xc0, !PT ;  /* 0x00000007f6ff7812 */ /* 0x000fe2000780c0ff */
[----:B------:R-:W-:Y:S01]  /*4c90*/  ULDC UR7, c[0x0][0x25c] ;  /* 0x0000970000077ab9 */ /* 0x000fe20000000800 */
[----:B------:R-:W-:Y:S01]  /*4ca0*/  ULDC.64 UR8, c[0x0][0x238] ;  /* 0x00008e0000087ab9 */ /* 0x000fe20000000a00 */
[----:B------:R-:W-:Y:S01]  /*4cb0*/  ULDC.64 UR4, c[0x0][0x228] ;  /* 0x00008a0000047ab9 */ /* 0x000fe20000000a00 */
[----:B0-2---:R-:W-:Y:S01]  /*4cc0*/  SHF.R.S32.HI R3, RZ, 0x1f, R0 ;  /* 0x0000001fff037819 */ /* 0x005fe20000011400 */
[----:B------:R-:W-:Y:S01]  /*4cd0*/  BSSY B0, `(.L_x_24951) ;  /* 0x0000458000007945 */ /* 0x000fe20003800000 */
[----:B------:R-:W-:Y:S01]  /*4ce0*/  HFMA2.MMA R194, -RZ, RZ, 0, 0 ;  /* 0x00000000ffc27435 */ /* 0x000fe200000001ff */
[----:B-----5:R-:W-:Y:S02]  /*4cf0*/  CS2R R192, SRZ ;  /* 0x0000000000c07805 */ /* 0x020fe4000001ff00 */
[----:B------:R-:W-:-:S02]  /*4d00*/  LEA.HI R3, R3, R0, RZ, 0x5 ;  /* 0x0000000003037211 */ /* 0x000fc400078f28ff */
[----:B------:R-:W-:Y:S02]  /*4d10*/  CS2R R190, SRZ ;  /* 0x0000000000be7805 */ /* 0x000fe4000001ff00 */
[----:B------:R-:W-:Y:S02]  /*4d20*/  CS2R R188, SRZ ;  /* 0x0000000000bc7805 */ /* 0x000fe4000001ff00 */
[----:B------:R-:W-:Y:S02]  /*4d30*/  CS2R R186, SRZ ;  /* 0x0000000000ba7805 */ /* 0x000fe4000001ff00 */
[----:B------:R-:W-:Y:S02]  /*4d40*/  SHF.R.S32.HI R243, RZ, 0x5, R3 ;  /* 0x00000005fff37819 */ /* 0x000fe40000011403 */
        /* <DEDUP_REMOVED lines=17> */
[----:B---3--:R-:W-:Y:S02]  /*4e60*/  SHF.R.S32.HI R0, RZ, 0x1f, R4 ;  /* 0x0000001fff007819 */ /* 0x008fe40000011404 */
[----:B------:R-:W-:Y:S02]  /*4e70*/  CS2R R6, SRZ ;  /* 0x0000000000067805 */ /* 0x000fe4000001ff00 */
[----:B------:R-:W-:Y:S01]  /*4e80*/  LOP3.LUT R2, R4, 0xffffffc0, RZ, 0xc0, !PT ;  /* 0xffffffc004027812 */ /* 0x000fe200078ec0ff */
[----:B------:R-:W-:Y:S01]  /*4e90*/  IMAD.MOV.U32 R3, RZ, RZ, RZ ;  /* 0x000000ffff037224 */ /* 0x000fe200078e00ff */
[----:B------:R-:W-:-:S02]  /*4ea0*/  LEA.HI R0, R0, R4, RZ, 0x5 ;  /* 0x0000000400007211 */ /* 0x000fc400078f28ff */
[----:B------:R-:W-:Y:S01]  /*4eb0*/  CS2R R4, SRZ ;  /* 0x0000000000047805 */ /* 0x000fe2000001ff00 */
[----:B------:R-:W-:Y:S01]  /*4ec0*/  BAR.SYNC.DEFER_BLOCKING 0x0 ;  /* 0x0000000000007b1d */ /* 0x000fe20000010000 */
[----:B------:R-:W-:Y:S02]  /*4ed0*/  ISETP.NE.OR P1, PT, R2, 0x40, P0 ;  /* 0x000000400200780c */ /* 0x000fe40000725670 */
[----:B------:R-:W-:-:S04]  /*4ee0*/  SHF.R.S32.HI R249, RZ, 0x5, R0 ;  /* 0x00000005fff97819 */ /* 0x000fc80000011400 */
[----:B------:R-:W-:-:S13]  /*4ef0*/  ISETP.GE.AND P2, PT, R249, R243, PT ;  /* 0x000000f3f900720c */ /* 0x000fda0003f46270 */
[----:B------:R-:W-:Y:S05]  /*4f00*/  @P2 BRA `(.L_x_24952) ;  /* 0x0000004000d02947 */ /* 0x000fea0003800000 */
[----:B------:R-:W0:Y:S01]  /*4f10*/  S2R R33, SR_CgaCtaId ;  /* 0x0000000000217919 */ /* 0x000e220000008800 */
[----:B------:R-:W-:Y:S01]  /*4f20*/  SHF.R.S32.HI R29, RZ, 0x1f, R246 ;  /* 0x0000001fff1d7819 */ /* 0x000fe200000114f6 */
[----:B------:R-:W2:Y:S01]  /*4f30*/  LDC R28, c[0x0][0x25c] ;  /* 0x00009700ff1c7b82 */ /* 0x000ea20000000800 */
[----:B------:R-:W-:Y:S01]  /*4f40*/  MOV R0, 0x400 ;  /* 0x0000040000007802 */ /* 0x000fe20000000f00 */
[----:B------:R-:W-:Y:S01]  /*4f50*/  ULDC UR6, c[0x0][0x260] ;  /* 0x0000980000067ab9 */ /* 0x000fe20000000800 */
[----:B------:R-:W-:Y:S01]  /*4f60*/  LEA.HI R29, R29, R246, RZ, 0x3 ;  /* 0x000000f61d1d7211 */ /* 0x000fe200078f18ff */
[----:B------:R-:W-:Y:S01]  /*4f70*/  IMAD R244, R251, UR6, RZ ;  /* 0x00000006fbf47c24 */ /* 0x000fe2000f8e02ff */
[----:B------:R-:W-:Y:S01]  /*4f80*/  IADD3 R0, R0, 0x320, RZ ;  /* 0x0000032000007810 */ /* 0x000fe20007ffe0ff */
[----:B------:R-:W-:Y:S01]  /*4f90*/  IMAD.MOV.U32 R194, RZ, RZ, RZ ;  /* 0x000000ffffc27224 */ /* 0x000fe200078e00ff */
[C---:B------:R-:W-:Y:S01]  /*4fa0*/  LOP3.LUT R31, R29.reuse, 0x3ffffff8, RZ, 0xc0, !PT ;  /* 0x3ffffff81d1f7812 */ /* 0x040fe200078ec0ff */
[----:B------:R-:W-:Y:S01]  /*4fb0*/  IMAD.SHL.U32 R29, R29, 0x4, RZ ;  /* 0x000000041d1d7824 */ /* 0x000fe200078e00ff */
[----:B------:R-:W-:-:S02]  /*4fc0*/  IADD3 R252, R243, -0x1, RZ ;  /* 0xfffffffff3fc7810 */ /* 0x000fc40007ffe0ff */
[----:B------:R-:W-:Y:S02]  /*4fd0*/  IADD3 R31, R246, -R31, RZ ;  /* 0x8000001ff61f7210 */ /* 0x000fe40007ffe0ff */
[----:B------:R-:W-:Y:S02]  /*4fe0*/  LOP3.LUT R2, R29, 0xffffffe0, RZ, 0xc0, !PT ;  /* 0xffffffe01d027812 */ /* 0x000fe400078ec0ff */
[----:B------:R-:W-:Y:S01]  /*4ff0*/  SHF.R.S32.HI R245, RZ, 0x1f, R244 ;  /* 0x0000001ffff57819 */ /* 0x000fe200000114f4 */
[----:B------:R-:W-:-:S05]  /*5000*/  IMAD.SHL.U32 R247, R31, 0x4, RZ ;  /* 0x000000041ff77824 */ /* 0x000fca00078e00ff */
[----:B------:R-:W-:Y:S02]  /*5010*/  IADD3 R2, R247, R2, RZ ;  /* 0x00000002f7027210 */ /* 0x000fe40007ffe0ff */
[----:B--2---:R-:W-:Y:S02]  /*5020*/  SHF.R.S32.HI R251, RZ, 0x1f, R28 ;  /* 0x0000001ffffb7819 */ /* 0x004fe4000001141c */
[C---:B------:R-:W-:Y:S01]  /*5030*/  IADD3 R242, R2.reuse, 0x100, RZ ;  /* 0x0000010002f27810 */ /* 0x040fe20007ffe0ff */
[C---:B------:R-:W-:Y:S01]  /*5040*/  VIADD R241, R2.reuse, 0x180 ;  /* 0x0000018002f17836 */ /* 0x040fe20000000000 */
[C---:B------:R-:W-:Y:S01]  /*5050*/  IADD3 R240, R2.reuse, 0x200, RZ ;  /* 0x0000020002f07810 */ /* 0x040fe20007ffe0ff */
[C---:B------:R-:W-:Y:S01]  /*5060*/  VIADD R239, R2.reuse, 0x280 ;  /* 0x0000028002ef7836 */ /* 0x040fe20000000000 */
[----:B0-----:R-:W-:Y:S01]  /*5070*/  LEA R248, R33, R0, 0x18 ;  /* 0x0000000021f87211 */ /* 0x001fe200078ec0ff */
[----:B------:R-:W-:Y:S01]  /*5080*/  IMAD.MOV.U32 R0, RZ, RZ, R249 ;  /* 0x000000ffff007224 */ /* 0x000fe200078e00f9 */
        /* <DEDUP_REMOVED lines=41> */
[----:B------:R-:W-:-:S07]  /*5320*/  VIADD R197, R2, 0x1780 ;  /* 0x0000178002c57836 */ /* 0x000fce0000000000 */
.L_x_24953:
[----:B------:R-:W-:Y:S02]  /*5330*/  SHF.R.S32.HI R31, RZ, 0x1f, R250 ;  /* 0x0000001fff1f7819 */ /* 0x000fe400000114fa */
[----:B------:R-:W-:-:S04]  /*5340*/  IADD3 R29, P2, R250, R0, RZ ;  /* 0x00000000fa1d7210 */ /* 0x000fc80007f5e0ff */
[----:B------:R-:W-:Y:S02]  /*5350*/  LEA.HI.X.SX32 R30, R0, R31, 0x1, P2 ;  /* 0x0000001f001e7211 */ /* 0x000fe400010f0eff */
[----:B------:R-:W-:-:S04]  /*5360*/  LEA R28, P2, R29, UR8, 0x2 ;  /* 0x000000081d1c7c11 */ /* 0x000fc8000f8410ff */
[----:B------:R-:W-:-:S05]  /*5370*/  LEA.HI.X R29, R29, UR9, R30, 0x2, P2 ;  /* 0x000000091d1d7c11 */ /* 0x000fca00090f141e */
[----:B------:R-:W2:Y:S02]  /*5380*/  LDG.E.CONSTANT R28, desc[UR10][R28.64] ;  /* 0x0000000a1c1c7981 */ /* 0x000ea4000c1e9900 */
[----:B--2---:R-:W-:Y:S01]  /*5390*/  SHF.R.S32.HI R30, RZ, 0x1f, R28 ;  /* 0x0000001fff1e7819 */ /* 0x004fe2000001141c */
[----:B------:R-:W-:-:S04]  /*53a0*/  IMAD.WIDE.U32 R156, R28, UR7, R244 ;  /* 0x000000071c9c7c25 */ /* 0x000fc8000f8e00f4 */
[----:B------:R-:W-:Y:S01]  /*53b0*/  IMAD R30, R30, UR7, RZ ;  /* 0x000000071e1e7c24 */ /* 0x000fe2000f8e02ff */
[----:B------:R-:W-:-:S03]  /*53c0*/  IADD3 R31, P2, R2, R156, RZ ;  /* 0x0000009c021f7210 */ /* 0x000fc60007f5e0ff */
[----:B------:R-:W-:Y:S01]  /*53d0*/  IMAD R33, R28, R251, R30 ;  /* 0x000000fb1c217224 */ /* 0x000fe200078e021e */
[----:B------:R-:W-:-:S04]  /*53e0*/  LEA R30, P3, R31, UR4, 0x2 ;  /* 0x000000041f1e7c11 */ /* 0x000fc8000f8610ff */
[----:B------:R-:W-:-:S04]  /*53f0*/  IADD3 R166, R157, R33, RZ ;  /* 0x000000219da67210 */ /* 0x000fc80007ffe0ff */
[----:B------:R-:W-:-:S04]  /*5400*/  LEA.HI.X.SX32 R32, R2, R166, 0x1, P2 ;  /* 0x000000a602207211 */ /* 0x000fc800010f0eff */
[----:B------:R-:W-:-:S05]  /*5410*/  LEA.HI.X R31, R31, UR5, R32, 0x2, P3 ;  /* 0x000000051f1f7c11 */ /* 0x000fca00098f1420 */
[----:B------:R-:W2:Y:S04]  /*5420*/  LDG.E.128.CONSTANT R100, desc[UR10][R30.64] ;  /* 0x0000000a1e647981 */ /* 0x000ea8000c1e9d00 */
[----:B------:R0:W3:Y:S01]  /*5430*/  LDG.E.128.CONSTANT R120, desc[UR10][R30.64+0x200] ;  /* 0x0002000a1e787981 */ /* 0x0000e2000c1e9d00 */
        /* <DEDUP_REMOVED lines=8> */
[----:B------:R-:W4:Y:S01]  /*54c0*/  LDG.E.128.CONSTANT R104, desc[UR10][R104.64] ;  /* 0x0000000a68687981 */ /* 0x000f22000c1e9d00 */
[----:B------:R-:W-:Y:S02]  /*54d0*/  LEA.HI.X R109, R29, UR5, R32, 0x2, P3 ;  /* 0x000000051d6d7c11 */ /* 0x000fe400098f1420 */
[----:B------:R-:W-:Y:S02]  /*54e0*/  LEA R112, P3, R28, UR4, 0x2 ;  /* 0x000000041c707c11 */ /* 0x000fe4000f8610ff */
        /* <DEDUP_REMOVED lines=11> */
[----:B0-----:R-:W-:-:S04]  /*55a0*/  LEA.HI.X.SX32 R30, R238, R166, 0x1, P2 ;  /* 0x000000a6ee1e7211 */ /* 0x001fc800010f0eff */
        /* <DEDUP_REMOVED lines=9> */
[----:B------:R-:W-:Y:S02]  /*5640*/  LEA.HI.X.SX32 R30, R236, R166, 0x1, P2 ;  /* 0x000000a6ec1e7211 */ /* 0x000fe400010f0eff */
[----:B------:R-:W-:Y:S02]  /*5650*/  IADD3 R28, P2, R235, R156, RZ ;  /* 0x0000009ceb1c7210 */ /* 0x000fe40007f5e0ff */
[----:B------:R-:W-:Y:S02]  /*5660*/  LEA.HI.X R133, R29, UR5, R30, 0x2, P3 ;  /* 0x000000051d857c11 */ /* 0x000fe400098f141e */
[----:B------:R-:W-:Y:S02]  /*5670*/  LEA R136, P3, R28, UR4, 0x2 ;  /* 0x000000041c887c11 */ /* 0x000fe4000f8610ff */
[----:B------:R-:W-:-:S02]  /*5680*/  LEA.HI.X.SX32 R29, R235, R166, 0x1, P2 ;  /* 0x000000a6eb1d7211 */ /* 0x000fc400010f0eff */
[----:B------:R-:W5:Y:S02]  /*5690*/  LDG.E.128.CONSTANT R132, desc[UR10][R132.64] ;  /* 0x0000000a84847981 */ /* 0x000f64000c1e9d00 */
[----:B------:R-:W-:-:S06]  /*56a0*/  LEA.HI.X R137, R28, UR5, R29, 0x2, P3 ;  /* 0x000000051c897c11 */ /* 0x000fcc00098f141d */
[----:B------:R-:W5:Y:S01]  /*56b0*/  LDG.E.128.CONSTANT R136, desc[UR10][R136.64] ;  /* 0x0000000a88887981 */ /* 0x000f62000c1e9d00 */
        /* <DEDUP_REMOVED lines=10> */
[----:B------:R-:W-:Y:S02]  /*5760*/  LEA R148, P3, R28, UR4, 0x2 ;  /* 0x000000041c947c11 */ /* 0x000fe4000f8610ff */
[----:B------:R-:W-:Y:S02]  /*5770*/  LEA.HI.X.SX32 R29, R232, R166, 0x1, P2 ;  /* 0x000000a6e81d7211 */ /* 0x000fe400010f0eff */
[----:B------:R-:W5:Y:S02]  /*5780*/  LDG.E.128.CONSTANT R144, desc[UR10][R144.64] ;  /* 0x0000000a90907981 */ /* 0x000f64000c1e9d00 */
        /* <DEDUP_REMOVED lines=9> */
[----:B------:R-:W-:Y:S02]  /*5820*/  LEA.HI.X.SX32 R34, R230, R166, 0x1, P2 ;  /* 0x000000a6e6227211 */ /* 0x000fe400010f0eff */
[----:B-1----:R-:W-:Y:S02]  /*5830*/  IADD3 R37, P2, R229, R156, RZ ;  /* 0x0000009ce5257210 */ /* 0x002fe40007f5e0ff */
[----:B------:R-:W-:Y:S02]  /*5840*/  LEA.HI.X R33, R33, UR5, R34, 0x2, P3 ;  /* 0x0000000521217c11 */ /* 0x000fe400098f1422 */
[----:B------:R-:W-:Y:S02]  /*5850*/  LEA R36, P3, R37, UR4, 0x2 ;  /* 0x0000000425247c11 */ /* 0x000fe4000f8610ff */
[----:B------:R-:W-:-:S02]  /*5860*/  LEA.HI.X.SX32 R38, R229, R166, 0x1, P2 ;  /* 0x000000a6e5267211 */ /* 0x000fc400010f0eff */
[C---:B------:R-:W-:Y:S01]  /*5870*/  IADD3 R41, P2, R228.reuse, R156, RZ ;  /* 0x0000009ce4297210 */ /* 0x040fe20007f5e0ff */
        /* <DEDUP_REMOVED lines=9> */
[----:B------:R-:W-:Y:S02]  /*5910*/  LEA.HI.X.SX32 R46, R227, R166, 0x1, P2 ;  /* 0x000000a6e32e7211 */ /* 0x000fe400010f0eff */
[C---:B------:R-:W-:Y:S02]  /*5920*/  IADD3 R49, P2, R226.reuse, R156, RZ ;  /* 0x0000009ce2317210 */ /* 0x040fe40007f5e0ff */
        /* <DEDUP_REMOVED lines=16> */
[----:B------:R-:W-:Y:S02]  /*5a30*/  IADD3 R61, P3, R223, R156, RZ ;  /* 0x0000009cdf3d7210 */ /* 0x000fe40007f7e0ff */
[C---:B------:R-:W-:Y:S02]  /*5a40*/  ISETP.NE.AND P2, PT, R0.reuse, R252, PT ;  /* 0x000000fc0000720c */ /* 0x040fe40003f45270 */
[----:B------:R-:W-:Y:S02]  /*5a50*/  LEA R60, P4, R61, UR4, 0x2 ;  /* 0x000000043d3c7c11 */ /* 0x000fe4000f8810ff */
[----:B------:R-:W-:Y:S01]  /*5a60*/  LEA.HI.X.SX32 R62, R223, R166, 0x1, P3 ;  /* 0x000000a6df3e7211 */ /* 0x000fe200018f0eff */
[----:B------:R-:W-:-:S03]  /*5a70*/  IMAD R198, R0, 0x20, R247 ;  /* 0x0000002000c67824 */ /* 0x000fc600078e02f7 */
[----:B------:R-:W-:Y:S02]  /*5a80*/  LEA.HI.X R61, R61, UR5, R62, 0x2, P4 ;  /* 0x000000053d3d7c11 */ /* 0x000fe4000a0f143e */
[----:B------:R-:W-:-:S04]  /*5a90*/  IADD3 R65, P3, R222, R156, RZ ;  /* 0x0000009cde417210 */ /* 0x000fc80007f7e0ff */
[----:B------:R-:W5:Y:S01]  /*5aa0*/  LDG.E.128.CONSTANT R60, desc[UR10][R60.64] ;  /* 0x0000000a3c3c7981 */ /* 0x000f62000c1e9d00 */
[----:B------:R-:W-:Y:S02]  /*5ab0*/  @!P2 IADD3 R64, R198, 0x1, RZ ;  /* 0x00000001c640a810 */ /* 0x000fe40007ffe0ff */
[----:B------:R-:W-:Y:S02]  /*5ac0*/  LEA.HI.X.SX32 R70, R222, R166, 0x1, P3 ;  /* 0x000000a6de467211 */ /* 0x000fe400018f0eff */
[----:B------:R-:W-:Y:S02]  /*5ad0*/  @!P2 ISETP.GE.AND P6, PT, R64, R195, PT ;  /* 0x000000c34000a20c */ /* 0x000fe40003fc6270 */
[----:B------:R-:W-:Y:S01]  /*5ae0*/  LEA R64, P5, R65, UR4, 0x2 ;  /* 0x0000000441407c11 */ /* 0x000fe2000f8a10ff */
[----:B------:R-:W-:-:S03]  /*5af0*/  @!P2 VIADD R66, R198, 0x2 ;  /* 0x00000002c642a836 */ /* 0x000fc60000000000 */
[----:B------:R-:W-:Y:S02]  /*5b00*/  LEA.HI.X R65, R65, UR5, R70, 0x2, P5 ;  /* 0x0000000541417c11 */ /* 0x000fe4000a8f1446 */
[CC--:B------:R-:W-:Y:S02]  /*5b10*/  @!P2 ISETP.GE.AND P4, PT, R198.reuse, R195.reuse, PT ;  /* 0x000000c3c600a20c */ /* 0x0c0fe40003f86270 */
[----:B------:R-:W-:Y:S02]  /*5b20*/  @!P2 IADD3 R68, R198, 0x3, RZ ;  /* 0x00000003c644a810 */ /* 0x000fe40007ffe0ff */
[----:B------:R-:W-:Y:S02]  /*5b30*/  @!P2 ISETP.GE.AND P3, PT, R66, R195, PT ;  /* 0x000000c34200a20c */ /* 0x000fe40003f66270 */
[C---:B------:R-:W-:Y:S01]  /*5b40*/  IADD3 R69, P5, R221.reuse, R156, RZ ;  /* 0x0000009cdd457210 */ /* 0x040fe20007fbe0ff */
[----:B------:R-:W5:Y:S03]  /*5b50*/  LDG.E.128.CONSTANT R64, desc[UR10][R64.64] ;  /* 0x0000000a40407981 */ /* 0x000f66000c1e9d00 */
[----:B------:R-:W-:Y:S01]  /*5b60*/  LEA.HI.X.SX32 R70, R221, R166, 0x1, P5 ;  /* 0x000000a6dd467211 */ /* 0x000fe200028f0eff */
[C---:B------:R-:W-:Y:S01]  /*5b70*/  @!P2 VIADD R72, R198.reuse, 0x1 ;  /* 0x00000001c648a836 */ /* 0x040fe20000000000 */
[----:B------:R-:W-:-:S04]  /*5b80*/  @!P2 IADD3 R74, R198, 0x2, RZ ;  /* 0x00000002c64aa810 */ /* 0x000fc80007ffe0ff */
[-C--:B------:R-:W-:Y:S01]  /*5b90*/  @!P2 ISETP.GE.AND P5, PT, R74, R195.reuse, PT ;  /* 0x000000c34a00a20c */ /* 0x080fe20003fa6270 */
[----:B------:R-:W-:Y:S01]  /*5ba0*/  @!P2 VIADD R76, R198, 0x3 ;  /* 0x00000003c64ca836 */ /* 0x000fe20000000000 */
[----:B--2---:R-:W-:Y:S02]  /*5bb0*/  @!P2 FSEL R100, R100, RZ, !P4 ;  /* 0x000000ff6464a208 */ /* 0x004fe40006000000 */
[----:B------:R-:W-:Y:S02]  /*5bc0*/  @!P2 ISETP.GE.AND P4, PT, R68, R195, PT ;  /* 0x000000c34400a20c */ /* 0x000fe40003f86270 */
[----:B------:R-:W-:Y:S02]  /*5bd0*/  @!P2 FSEL R101, R101, RZ, !P6 ;  /* 0x000000ff6565a208 */ /* 0x000fe40007000000 */
[----:B------:R-:W-:Y:S02]  /*5be0*/  LEA R68, P6, R69, UR4, 0x2 ;  /* 0x0000000445447c11 */ /* 0x000fe4000f8c10ff */
[----:B------:R-:W-:-:S02]  /*5bf0*/  @!P2 FSEL R103, R103, RZ, !P4 ;  /* 0x000000ff6767a208 */ /* 0x000fc40006000000 */
[----:B------:R-:W-:Y:S02]  /*5c00*/  LEA.HI.X R69, R69, UR5, R70, 0x2, P6 ;  /* 0x0000000545457c11 */ /* 0x000fe4000b0f1446 */
[-C--:B------:R-:W-:Y:S02]  /*5c10*/  @!P2 ISETP.GE.AND P6, PT, R198, R195.reuse, PT ;  /* 0x000000c3c600a20c */ /* 0x080fe40003fc6270 */
[----:B------:R-:W-:Y:S02]  /*5c20*/  IADD3 R73, P4, R220, R156, RZ ;  /* 0x0000009cdc497210 */ /* 0x000fe40007f9e0ff */
[----:B------:R-:W-:Y:S01]  /*5c30*/  @!P2 FSEL R102, R102, RZ, !P3 ;  /* 0x000000ff6666a208 */ /* 0x000fe20005800000 */
[----:B------:R-:W2:Y:S01]  /*5c40*/  LDG.E.128.CONSTANT R68, desc[UR10][R68.64] ;  /* 0x0000000a44447981 */ /* 0x000ea2000c1e9d00 */
[----:B------:R-:W-:Y:S02]  /*5c50*/  @!P2 ISETP.GE.AND P3, PT, R72, R195, PT ;  /* 0x000000c34800a20c */ /* 0x000fe40003f66270 */
[----:B---3--:R-:W-:-:S02]  /*5c60*/  @!P2 FSEL R120, R120, RZ, !P6 ;  /* 0x000000ff7878a208 */ /* 0x008fc40007000000 */
[----:B------:R-:W-:Y:S02]  /*5c70*/  LEA R72, P6, R73, UR4, 0x2 ;  /* 0x0000000449487c11 */ /* 0x000fe4000f8c10ff */
[----:B------:R-:W-:-:S04]  /*5c80*/  LEA.HI.X.SX32 R74, R220, R166, 0x1, P4 ;  /* 0x000000a6dc4a7211 */ /* 0x000fc800020f0eff */
[----:B------:R-:W-:-:S06]  /*5c90*/  LEA.HI.X R73, R73, UR5, R74, 0x2, P6 ;  /* 0x0000000549497c11 */ /* 0x000fcc000b0f144a */
[----:B------:R-:W3:Y:S01]  /*5ca0*/  LDG.E.128.CONSTANT R72, desc[UR10][R72.64] ;  /* 0x0000000a48487981 */ /* 0x000ee2000c1e9d00 */
[----:B------:R-:W-:Y:S01]  /*5cb0*/  @!P2 ISETP.GE.AND P4, PT, R76, R195, PT ;  /* 0x000000c34c00a20c */ /* 0x000fe20003f86270 */
[C---:B------:R-:W-:Y:S01]  /*5cc0*/  @!P2 VIADD R76, R198.reuse, 0x2 ;  /* 0x00000002c64ca836 */ /* 0x040fe20000000000 */
[----:B------:R-:W-:-:S04]  /*5cd0*/  @!P2 IADD3 R78, R198, 0x1, RZ ;  /* 0x00000001c64ea810 */ /* 0x000fc80007ffe0ff */
[-C--:B------:R-:W-:Y:S02]  /*5ce0*/  @!P2 ISETP.GE.AND P6, PT, R76, R195.reuse, PT ;  /* 0x000000c34c00a20c */ /* 0x080fe40003fc6270 */
[----:B------:R-:W-:Y:S02]  /*5cf0*/  @!P2 IADD3 R76, R198, 0x3, RZ ;  /* 0x00000003c64ca810 */ /* 0x000fe40007ffe0ff */
[----:B------:R-:W-:Y:S02]  /*5d00*/  @!P2 FSEL R123, R123, RZ, !P4 ;  /* 0x000000ff7b7ba208 */ /* 0x000fe40006000000 */
[----:B------:R-:W-:Y:S02]  /*5d10*/  @!P2 FSEL R121, R121, RZ, !P3 ;  /* 0x000000ff7979a208 */ /* 0x000fe40005800000 */
[-C--:B------:R-:W-:Y:S01]  /*5d20*/  @!P2 ISETP.GE.AND P4, PT, R76, R195.reuse, PT ;  /* 0x000000c34c00a20c */ /* 0x080fe20003f86270 */
[----:B------:R-:W-:Y:S01]  /*5d30*/  @!P2 VIADD R76, R198, 0x2 ;  /* 0x00000002c64ca836 */ /* 0x000fe20000000000 */
[----:B------:R-:W-:-:S02]  /*5d40*/  @!P2 ISETP.GE.AND P3, PT, R78, R195, PT ;  /* 0x000000c34e00a20c */ /* 0x000fc40003f66270 */
[----:B------:R-:W-:Y:S02]  /*5d50*/  @!P2 FSEL R122, R122, RZ, !P5 ;  /* 0x000000ff7a7aa208 */ /* 0x000fe40006800000 */
[-C--:B------:R-:W-:Y:S02]  /*5d60*/  @!P2 ISETP.GE.AND P5, PT, R198, R195.reuse, PT ;  /* 0x000000c3c600a20c */ /* 0x080fe40003fa6270 */
[----:B----4-:R-:W-:Y:S02]  /*5d70*/  @!P2 FSEL R105, R105, RZ, !P3 ;  /* 0x000000ff6969a208 */ /* 0x010fe40005800000 */
[----:B------:R-:W-:Y:S02]  /*5d80*/  @!P2 ISETP.GE.AND P3, PT, R76, R195, PT ;  /* 0x000000c34c00a20c */ /* 0x000fe40003f66270 */
[----:B------:R-:W-:Y:S02]  /*5d90*/  @!P2 IADD3 R76, R198, 0x3, RZ ;  /* 0x00000003c64ca810 */ /* 0x000fe40007ffe0ff */
[----:B------:R-:W-:-:S02]  /*5da0*/  @!P2 FSEL R104, R104, RZ, !P5 ;  /* 0x000000ff6868a208 */ /* 0x000fc40006800000 */
[-C--:B------:R-:W-:Y:S02]  /*5db0*/  @!P2 ISETP.GE.AND P5, PT, R78, R195.reuse, PT ;  /* 0x000000c34e00a20c */ /* 0x080fe40003fa6270 */
[----:B------:R-:W-:Y:S02]  /*5dc0*/  @!P2 FSEL R107, R107, RZ, !P4 ;  /* 0x000000ff6b6ba208 */ /* 0x000fe40006000000 */
[----:B------:R-:W-:Y:S02]  /*5dd0*/  @!P2 FSEL R106, R106, RZ, !P6 ;  /* 0x000000ff6a6aa208 */ /* 0x000fe40007000000 */
[-C--:B------:R-:W-:Y:S01]  /*5de0*/  @!P2 ISETP.GE.AND P4, PT, R76, R195.reuse, PT ;  /* 0x000000c34c00a20c */ /* 0x080fe20003f86270 */
[C---:B------:R-:W-:Y:S01]  /*5df0*/  @!P2 VIADD R76, R198.reuse, 0x2 ;  /* 0x00000002c64ca836 */ /* 0x040fe20000000000 */
[----:B------:R-:W-:Y:S02]  /*5e00*/  @!P2 ISETP.GE.AND P6, PT, R198, R195, PT ;  /* 0x000000c3c600a20c */ /* 0x000fe40003fc6270 */
[----:B-----5:R-:W-:-:S02]  /*5e10*/  @!P2 FSEL R109, R109, RZ, !P5 ;  /* 0x000000ff6d6da208 */ /* 0x020fc40006800000 */
[CC--:B------:R-:W-:Y:S01]  /*5e20*/  @!P2 ISETP.GE.AND P5, PT, R198.reuse, R195.reuse, PT ;  /* 0x000000c3c600a20c */ /* 0x0c0fe20003fa6270 */
[----:B------:R-:W-:Y:S01]  /*5e30*/  @!P2 VIADD R80, R198, 0x1 ;  /* 0x00000001c650a836 */ /* 0x000fe20000000000 */
[----:B------:R-:W-:Y:S02]  /*5e40*/  @!P2 FSEL R108, R108, RZ, !P6 ;  /* 0x000000ff6c6ca208 */ /* 0x000fe40007000000 */
[----:B------:R-:W-:Y:S02]  /*5e50*/  @!P2 FSEL R110, R110, RZ, !P3 ;  /* 0x000000ff6e6ea208 */ /* 0x000fe40005800000 */
[-C--:B------:R-:W-:Y:S02]  /*5e60*/  @!P2 ISETP.GE.AND P6, PT, R78, R195.reuse, PT ;  /* 0x000000c34e00a20c */ /* 0x080fe40003fc6270 */
[----:B------:R-:W-:Y:S02]  /*5e70*/  @!P2 ISETP.GE.AND P3, PT, R76, R195, PT ;  /* 0x000000c34c00a20c */ /* 0x000fe40003f66270 */
[----:B------:R-:W-:-:S02]  /*5e80*/  @!P2 IADD3 R78, R198, 0x3, RZ ;  /* 0x00000003c64ea810 */ /* 0x000fc40007ffe0ff */
[----:B------:R-:W-:Y:S02]  /*5e90*/  @!P2 FSEL R112, R112, RZ, !P5 ;  /* 0x000000ff7070a208 */ /* 0x000fe40006800000 */
[----:B------:R-:W-:Y:S02]  /*5ea0*/  IADD3 R77, P5, R219, R156, RZ ;  /* 0x0000009cdb4d7210 */ /* 0x000fe40007fbe0ff */
[----:B------:R-:W-:Y:S02]  /*5eb0*/  @!P2 FSEL R111, R111, RZ, !P4 ;  /* 0x000000ff6f6fa208 */ /* 0x000fe40006000000 */
[----:B------:R-:W-:Y:S02]  /*5ec0*/  @!P2 FSEL R114, R114, RZ, !P3 ;  /* 0x000000ff7272a208 */ /* 0x000fe40005800000 */
[----:B------:R-:W-:Y:S02]  /*5ed0*/  @!P2 ISETP.GE.AND P4, PT, R78, R195, PT ;  /* 0x000000c34e00a20c */ /* 0x000fe40003f86270 */
[----:B------:R-:W-:-:S02]  /*5ee0*/  @!P2 FSEL R113, R113, RZ, !P6 ;  /* 0x000000ff7171a208 */ /* 0x000fc40007000000 */
[-C--:B------:R-:W-:Y:S01]  /*5ef0*/  @!P2 ISETP.GE.AND P3, PT, R80, R195.reuse, PT ;  /* 0x000000c35000a20c */ /* 0x080fe20003f66270 */
[----:B------:R-:W-:Y:S01]  /*5f00*/  @!P2 VIADD R80, R198, 0x3 ;  /* 0x00000003c650a836 */ /* 0x000fe20000000000 */
[----:B------:R-:W-:Y:S02]  /*5f10*/  LEA R76, P6, R77, UR4, 0x2 ;  /* 0x000000044d4c7c11 */ /* 0x000fe4000f8c10ff */
[----:B------:R-:W-:Y:S02]  /*5f20*/  LEA.HI.X.SX32 R78, R219, R166, 0x1, P5 ;  /* 0x000000a6db4e7211 */ /* 0x000fe400028f0eff */
[----:B------:R-:W-:Y:S02]  /*5f30*/  @!P2 FSEL R115, R115, RZ, !P4 ;  /* 0x000000ff7373a208 */ /* 0x000fe40006000000 */
[----:B------:R-:W-:Y:S02]  /*5f40*/  LEA.HI.X R77, R77, UR5, R78, 0x2, P6 ;  /* 0x000000054d4d7c11 */ /* 0x000fe4000b0f144e */
[----:B------:R-:W-:-:S02]  /*5f50*/  @!P2 ISETP.GE.AND P6, PT, R80, R195, PT ;  /* 0x000000c35000a20c */ /* 0x000fc40003fc6270 */
[CC--:B------:R-:W-:Y:S02]  /*5f60*/  @!P2 ISETP.GE.AND P4, PT, R198.reuse, R195.reuse, PT ;  /* 0x000000c3c600a20c */ /* 0x0c0fe40003f86270 */
[----:B------:R-:W-:Y:S01]  /*5f70*/  @!P2 IADD3 R80, R198, 0x1, RZ ;  /* 0x00000001c650a810 */ /* 0x000fe20007ffe0ff */
[----:B------:R-:W4:Y:S01]  /*5f80*/  LDG.E.128.CONSTANT R76, desc[UR10][R76.64] ;  /* 0x0000000a4c4c7981 */ /* 0x000f22000c1e9d00 */
[----:B------:R-:W-:Y:S02]  /*5f90*/  @!P2 FSEL R116, R116, RZ, !P4 ;  /* 0x000000ff7474a208 */ /* 0x000fe40006000000 */
[----:B------:R-:W-:Y:S01]  /*5fa0*/  @!P2 ISETP.GE.AND P4, PT, R80, R195, PT ;  /* 0x000000c35000a20c */ /* 0x000fe20003f86270 */
[C---:B------:R-:W-:Y:S01]  /*5fb0*/  @!P2 VIADD R80, R198.reuse, 0x3 ;  /* 0x00000003c650a836 */ /* 0x040fe20000000000 */
[----:B------:R-:W-:Y:S02]  /*5fc0*/  @!P2 IADD3 R82, R198, 0x2, RZ ;  /* 0x00000002c652a810 */ /* 0x000fe40007ffe0ff */
[----:B------:R-:W-:-:S02]  /*5fd0*/  @!P2 FSEL R119, R119, RZ, !P6 ;  /* 0x000000ff7777a208 */ /* 0x000fc40007000000 */
[-C--:B------:R-:W-:Y:S01]  /*5fe0*/  @!P2 ISETP.GE.AND P6, PT, R80, R195.reuse, PT ;  /* 0x000000c35000a20c */ /* 0x080fe20003fc6270 */
[----:B------:R-:W-:Y:S01]  /*5ff0*/  @!P2 VIADD R80, R198, 0x2 ;  /* 0x00000002c650a836 */ /* 0x000fe20000000000 */
[-C--:B------:R-:W-:Y:S02]  /*6000*/  @!P2 ISETP.GE.AND P5, PT, R82, R195.reuse, PT ;  /* 0x000000c35200a20c */ /* 0x080fe40003fa6270 */
[----:B------:R-:W-:Y:S02]  /*6010*/  @!P2 FSEL R125, R125, RZ, !P4 ;  /* 0x000000ff7d7da208 */ /* 0x000fe40006000000 */
[----:B------:R-:W-:Y:S02]  /*6020*/  @!P2 FSEL R117, R117, RZ, !P3 ;  /* 0x000000ff7575a208 */ /* 0x000fe40005800000 */
[----:B------:R-:W-:Y:S02]  /*6030*/  @!P2 FSEL R118, R118, RZ, !P5 ;  /* 0x000000ff7676a208 */ /* 0x000fe40006800000 */
[----:B------:R-:W-:-:S02]  /*6040*/  @!P2 ISETP.GE.AND P4, PT, R80, R195, PT ;  /* 0x000000c35000a20c */ /* 0x000fc40003f86270 */
[-C--:B------:R-:W-:Y:S02]  /*6050*/  @!P2 ISETP.GE.AND P3, PT, R82, R195.reuse, PT ;  /* 0x000000c35200a20c */ /* 0x080fe40003f66270 */
[C---:B------:R-:W-:Y:S02]  /*6060*/  @!P2 ISETP.GE.AND P5, PT, R198.reuse, R195, PT ;  /* 0x000000c3c600a20c */ /* 0x040fe40003fa6270 */
[C---:B------:R-:W-:Y:S02]  /*6070*/  @!P2 IADD3 R80, R198.reuse, 0x3, RZ ;  /* 0x00000003c650a810 */ /* 0x040fe40007ffe0ff */
[----:B------:R-:W-:Y:S02]  /*6080*/  @!P2 IADD3 R82, R198, 0x1, RZ ;  /* 0x00000001c652a810 */ /* 0x000fe40007ffe0ff */
[----:B------:R-:W-:Y:S02]  /*6090*/  @!P2 FSEL R127, R127, RZ, !P6 ;  /* 0x000000ff7f7fa208 */ /* 0x000fe40007000000 */
[----:B------:R-:W-:-:S02]  /*60a0*/  @!P2 FSEL R124, R124, RZ, !P5 ;  /* 0x000000ff7c7ca208 */ /* 0x000fc40006800000 */
[-C--:B------:R-:W-:Y:S01]  /*60b0*/  @!P2 ISETP.GE.AND P6, PT, R80, R195.reuse, PT ;  /* 0x000000c35000a20c */ /* 0x080fe20003fc6270 */
[----:B------:R-:W-:Y:S01]  /*60c0*/  @!P2 VIADD R80, R198, 0x2 ;  /* 0x00000002c650a836 */ /* 0x000fe20000000000 */
[----:B------:R-:W-:-:S04]  /*60d0*/  @!P2 ISETP.GE.AND P5, PT, R82, R195, PT ;  /* 0x000000c35200a20c */ /* 0x000fc80003fa6270 */
[----:B------:R-:W-:Y:S02]  /*60e0*/  @!P2 FSEL R129, R129, RZ, !P5 ;  /* 0x000000ff8181a208 */ /* 0x000fe40006800000 */
[-C--:B------:R-:W-:Y:S02]  /*60f0*/  @!P2 ISETP.GE.AND P5, PT, R80, R195.reuse, PT ;  /* 0x000000c35000a20c */ /* 0x080fe40003fa6270 */
[----:B------:R-:W-:Y:S02]  /*6100*/  @!P2 IADD3 R80, R198, 0x3, RZ ;  /* 0x00000003c650a810 */ /* 0x000fe40007ffe0ff */
[----:B------:R-:W-:Y:S02]  /*6110*/  @!P2 FSEL R126, R126, RZ, !P3 ;  /* 0x000000ff7e7ea208 */ /* 0x000fe40005800000 */
[----:B------:R-:W-:Y:S02]  /*6120*/  @!P2 ISETP.GE.AND P3, PT, R198, R195, PT ;  /* 0x000000c3c600a20c */ /* 0x000fe40003f66270 */
[----:B------:R-:W-:-:S02]  /*6130*/  @!P2 FSEL R131, R131, RZ, !P6 ;  /* 0x000000ff8383a208 */ /* 0x000fc40007000000 */
[-C--:B------:R-:W-:Y:S01]  /*6140*/  @!P2 ISETP.GE.AND P6, PT, R80, R195.reuse, PT ;  /* 0x000000c35000a20c */ /* 0x080fe20003fc6270 */
[----:B------:R-:W-:Y:S01]  /*6150*/  @!P2 VIADD R80, R198, 0x2 ;  /* 0x00000002c650a836 */ /* 0x000fe20000000000 */
[----:B------:R-:W-:Y:S02]  /*6160*/  @!P2 FSEL R128, R128, RZ, !P3 ;  /* 0x000000ff8080a208 */ /* 0x000fe40005800000 */
[----:B------:R-:W-:Y:S02]  /*6170*/  @!P2 FSEL R130, R130, RZ, !P4 ;  /* 0x000000ff8282a208 */ /* 0x000fe40006000000 */
[-C--:B------:R-:W-:Y:S02]  /*6180*/  @!P2 ISETP.GE.AND P3, PT, R82, R195.reuse, PT ;  /* 0x000000c35200a20c */ /* 0x080fe40003f66270 */
[----:B------:R-:W-:Y:S02]  /*6190*/  @!P2 ISETP.GE.AND P4, PT, R198, R195, PT ;  /* 0x000000c3c600a20c */ /* 0x000fe40003f86270 */
[----:B------:R-:W-:-:S02]  /*61a0*/  @!P2 FSEL R134, R134, RZ, !P5 ;  /* 0x000000ff8686a208 */ /* 0x000fc40006800000 */
[-C--:B------:R-:W-:Y:S02]  /*61b0*/  @!P2 ISETP.GE.AND P5, PT, R198, R195.reuse, PT ;  /* 0x000000c3c600a20c */ /* 0x080fe40003fa6270 */
[----:B------:R-:W-:Y:S02]  /*61c0*/  @!P2 FSEL R135, R135, RZ, !P6 ;  /* 0x000000ff8787a208 */ /* 0x000fe40007000000 */
[----:B------:R-:W-:Y:S02]  /*61d0*/  IADD3 R81, P6, R218, R156, RZ ;  /* 0x0000009cda517210 */ /* 0x000fe40007fde0ff */
[----:B------:R-:W-:Y:S02]  /*61e0*/  @!P2 FSEL R132, R132, RZ, !P4 ;  /* 0x000000ff8484a208 */ /* 0x000fe40006000000 */
[----:B------:R-:W-:Y:S02]  /*61f0*/  @!P2 FSEL R133, R133, RZ, !P3 ;  /* 0x000000ff8585a208 */ /* 0x000fe40005800000 */
[----:B------:R-:W-:-:S02]  /*6200*/  @!P2 ISETP.GE.AND P4, PT, R82, R195, PT ;  /* 0x000000c35200a20c */ /* 0x000fc40003f86270 */
[----:B------:R-:W-:Y:S02]  /*6210*/  @!P2 ISETP.GE.AND P3, PT, R80, R195, PT ;  /* 0x000000c35000a20c */ /* 0x000fe40003f66270 */
[----:B------:R-:W-:Y:S02]  /*6220*/  @!P2 FSEL R136, R136, RZ, !P5 ;  /* 0x000000ff8888a208 */ /* 0x000fe40006800000 */
[C---:B------:R-:W-:Y:S02]  /*6230*/  LEA R80, P5, R81.reuse, UR4, 0x2 ;  /* 0x0000000451507c11 */ /* 0x040fe4000f8a10ff */
[----:B------:R-:W-:Y:S02]  /*6240*/  LEA.HI.X.SX32 R82, R218, R166, 0x1, P6 ;  /* 0x000000a6da527211 */ /* 0x000fe400030f0eff */
[----:B------:R-:W-:Y:S02]  /*6250*/  @!P2 IADD3 R84, R198, 0x3, RZ ;  /* 0x00000003c654a810 */ /* 0x000fe40007ffe0ff */
[----:B------:R-:W-:-:S02]  /*6260*/  LEA.HI.X R81, R81, UR5, R82, 0x2, P5 ;  /* 0x0000000551517c11 */ /* 0x000fc4000a8f1452 */
[-C--:B------:R-:W-:Y:S02]  /*6270*/  @!P2 ISETP.GE.AND P6, PT, R84, R195.reuse, PT ;  /* 0x000000c35400a20c */ /* 0x080fe40003fc6270 */
[----:B------:R-:W-:Y:S02]  /*6280*/  @!P2 IADD3 R84, R198, 0x2, RZ ;  /* 0x00000002c654a810 */ /* 0x000fe40007ffe0ff */
[----:B------:R-:W5:Y:S01]  /*6290*/  LDG.E.128.CONSTANT R80, desc[UR10][R80.64] ;  /* 0x0000000a50507981 */ /* 0x000f62000c1e9d00 */
[----:B------:R-:W-:Y:S01]  /*62a0*/  @!P2 FSEL R138, R138, RZ, !P3 ;  /* 0x000000ff8a8aa208 */ /* 0x000fe20005800000 */
[----:B------:R-:W-:Y:S01]  /*62b0*/  @!P2 VIADD R86, R198, 0x1 ;  /* 0x00000001c656a836 */ /* 0x000fe20000000000 */
[----:B------:R-:W-:Y:S01]  /*62c0*/  @!P2 ISETP.GE.AND P3, PT, R84, R195, PT ;  /* 0x000000c35400a20c */ /* 0x000fe20003f66270 */
[----:B------:R-:W-:Y:S01]  /*62d0*/  @!P2 VIADD R84, R198, 0x3 ;  /* 0x00000003c654a836 */ /* 0x000fe20000000000 */
[----:B------:R-:W-:Y:S02]  /*62e0*/  @!P2 FSEL R137, R137, RZ, !P4 ;  /* 0x000000ff8989a208 */ /* 0x000fe40006000000 */
[----:B------:R-:W-:-:S02]  /*62f0*/  @!P2 FSEL R139, R139, RZ, !P6 ;  /* 0x000000ff8b8ba208 */ /* 0x000fc40007000000 */
[-C--:B------:R-:W-:Y:S02]  /*6300*/  @!P2 ISETP.GE.AND P4, PT, R86, R195.reuse, PT ;  /* 0x000000c35600a20c */ /* 0x080fe40003f86270 */
[-C--:B------:R-:W-:Y:S02]  /*6310*/  @!P2 ISETP.GE.AND P6, PT, R84, R195.reuse, PT ;  /* 0x000000c35400a20c */ /* 0x080fe40003fc6270 */
[C---:B------:R-:W-:Y:S02]  /*6320*/  @!P2 IADD3 R84, R198.reuse, 0x2, RZ ;  /* 0x00000002c654a810 */ /* 0x040fe40007ffe0ff */
[-C--:B------:R-:W-:Y:S02]  /*6330*/  @!P2 ISETP.GE.AND P5, PT, R198, R195.reuse, PT ;  /* 0x000000c3c600a20c */ /* 0x080fe40003fa6270 */
[----:B------:R-:W-:Y:S02]  /*6340*/  @!P2 FSEL R141, R141, RZ, !P4 ;  /* 0x000000ff8d8da208 */ /* 0x000fe40006000000 */
[----:B------:R-:W-:Y:S01]  /*6350*/  @!P2 ISETP.GE.AND P4, PT, R84, R195, PT ;  /* 0x000000c35400a20c */ /* 0x000fe20003f86270 */
[----:B------:R-:W-:Y:S01]  /*6360*/  @!P2 VIADD R84, R198, 0x3 ;  /* 0x00000003c654a836 */ /* 0x000fe20000000000 */
[----:B------:R-:W-:-:S02]  /*6370*/  @!P2 FSEL R140, R140, RZ, !P5 ;  /* 0x000000ff8c8ca208 */ /* 0x000fc40006800000 */
[-C--:B------:R-:W-:Y:S02]  /*6380*/  @!P2 ISETP.GE.AND P5, PT, R86, R195.reuse, PT ;  /* 0x000000c35600a20c */ /* 0x080fe40003fa6270 */
[----:B------:R-:W-:Y:S02]  /*6390*/  @!P2 FSEL R142, R142, RZ, !P3 ;  /* 0x000000ff8e8ea208 */ /* 0x000fe40005800000 */
[----:B------:R-:W-:Y:S02]  /*63a0*/  @!P2 FSEL R143, R143, RZ, !P6 ;  /* 0x000000ff8f8fa208 */ /* 0x000fe40007000000 */
[-C--:B------:R-:W-:Y:S02]  /*63b0*/  @!P2 ISETP.GE.AND P3, PT, R198, R195.reuse, PT ;  /* 0x000000c3c600a20c */ /* 0x080fe40003f66270 */
[----:B------:R-:W-:Y:S02]  /*63c0*/  @!P2 ISETP.GE.AND P6, PT, R84, R195, PT ;  /* 0x000000c35400a20c */ /* 0x000fe40003fc6270 */
[----:B------:R-:W-:-:S02]  /*63d0*/  @!P2 FSEL R145, R145, RZ, !P5 ;  /* 0x000000ff9191a208 */ /* 0x000fc40006800000 */
[C---:B------:R-:W-:Y:S02]  /*63e0*/  @!P2 ISETP.GE.AND P5, PT, R198.reuse, R195, PT ;  /* 0x000000c3c600a20c */ /* 0x040fe40003fa6270 */
[----:B------:R-:W-:Y:S02]  /*63f0*/  @!P2 IADD3 R84, R198, 0x2, RZ ;  /* 0x00000002c654a810 */ /* 0x000fe40007ffe0ff */
[----:B------:R-:W-:Y:S02]  /*6400*/  @!P2 FSEL R146, R146, RZ, !P4 ;  /* 0x000000ff9292a208 */ /* 0x000fe40006000000 */
[----:B------:R-:W-:Y:S02]  /*6410*/  IADD3 R85, P4, R217, R156, RZ ;  /* 0x0000009cd9557210 */ /* 0x000fe40007f9e0ff */
[----:B------:R-:W-:Y:S02]  /*6420*/  @!P2 FSEL R144, R144, RZ, !P3 ;  /* 0x000000ff9090a208 */ /* 0x000fe40005800000 */
[----:B------:R-:W-:-:S02]  /*6430*/  @!P2 FSEL R147, R147, RZ, !P6 ;  /* 0x000000ff9393a208 */ /* 0x000fc40007000000 */
[-C--:B------:R-:W-:Y:S02]  /*6440*/  @!P2 ISETP.GE.AND P3, PT, R86, R195.reuse, PT ;  /* 0x000000c35600a20c */ /* 0x080fe40003f66270 */
[----:B------:R-:W-:Y:S02]  /*6450*/  @!P2 ISETP.GE.AND P6, PT, R84, R195, PT ;  /* 0x000000c35400a20c */ /* 0x000fe40003fc6270 */
[----:B------:R-:W-:Y:S02]  /*6460*/  @!P2 FSEL R148, R148, RZ, !P5 ;  /* 0x000000ff9494a208 */ /* 0x000fe40006800000 */
[----:B------:R-:W-:Y:S02]  /*6470*/  LEA R84, P5, R85, UR4, 0x2 ;  /* 0x0000000455547c11 */ /* 0x000fe4000f8a10ff */
[----:B------:R-:W-:Y:S01]  /*6480*/  LEA.HI.X.SX32 R86, R217, R166, 0x1, P4 ;  /* 0x000000a6d9567211 */ /* 0x000fe200020f0eff */
[----:B------:R-:W-:-:S03]  /*6490*/  @!P2 VIADD R88, R198, 0x3 ;  /* 0x00000003c658a836 */ /* 0x000fc60000000000 */
[----:B------:R-:W-:Y:S02]  /*64a0*/  LEA.HI.X R85, R85, UR5, R86, 0x2, P5 ;  /* 0x0000000555557c11 */ /* 0x000fe4000a8f1456 */
[-C--:B------:R-:W-:Y:S02]  /*64b0*/  @!P2 ISETP.GE.AND P4, PT, R88, R195.reuse, PT ;  /* 0x000000c35800a20c */ /* 0x080fe40003f86270 */
[----:B------:R-:W-:Y:S02]  /*64c0*/  @!P2 IADD3 R88, R198, 0x1, RZ ;  /* 0x00000001c658a810 */ /* 0x000fe40007ffe0ff */
[----:B------:R-:W5:Y:S01]  /*64d0*/  LDG.E.128.CONSTANT R84, desc[UR10][R84.64] ;  /* 0x0000000a54547981 */ /* 0x000f62000c1e9d00 */
[----:B------:R-:W-:Y:S02]  /*64e0*/  @!P2 FSEL R149, R149, RZ, !P3 ;  /* 0x000000ff9595a208 */ /* 0x000fe40005800000 */
[----:B------:R-:W-:Y:S02]  /*64f0*/  @!P2 ISETP.GE.AND P3, PT, R88, R195, PT ;  /* 0x000000c35800a20c */ /* 0x000fe40003f66270 */
[C---:B------:R-:W-:Y:S01]  /*6500*/  @!P2 IADD3 R88, R198.reuse, 0x3, RZ ;  /* 0x00000003c658a810 */ /* 0x040fe20007ffe0ff */
[----:B------:R-:W-:Y:S01]  /*6510*/  @!P2 VIADD R90, R198, 0x2 ;  /* 0x00000002c65aa836 */ /* 0x000fe20000000000 */
[----:B------:R-:W-:-:S02]  /*6520*/  @!P2 FSEL R151, R151, RZ, !P4 ;  /* 0x000000ff9797a208 */ /* 0x000fc40006000000 */
[-C--:B------:R-:W-:Y:S02]  /*6530*/  @!P2 ISETP.GE.AND P4, PT, R88, R195.reuse, PT ;  /* 0x000000c35800a20c */ /* 0x080fe40003f86270 */
[----:B------:R-:W-:Y:S02]  /*6540*/  @!P2 IADD3 R88, R198, 0x2, RZ ;  /* 0x00000002c658a810 */ /* 0x000fe40007ffe0ff */
[----:B------:R-:W-:Y:S02]  /*6550*/  @!P2 FSEL R29, R29, RZ, !P3 ;  /* 0x000000ff1d1da208 */ /* 0x000fe40005800000 */
[-C--:B------:R-:W-:Y:S01]  /*6560*/  @!P2 ISETP.GE.AND P5, PT, R90, R195.reuse, PT ;  /* 0x000000c35a00a20c */ /* 0x080fe20003fa6270 */
[----:B------:R-:W-:Y:S01]  /*6570*/  @!P2 VIADD R90, R198, 0x1 ;  /* 0x00000001c65aa836 */ /* 0x000fe20000000000 */
[----:B------:R-:W-:Y:S02]  /*6580*/  @!P2 FSEL R150, R150, RZ, !P6 ;  /* 0x000000ff9696a208 */ /* 0x000fe40007000000 */
[-C--:B------:R-:W-:Y:S01]  /*6590*/  @!P2 ISETP.GE.AND P3, PT, R88, R195.reuse, PT ;  /* 0x000000c35800a20c */ /* 0x080fe20003f66270 */
[C---:B------:R-:W-:Y:S01]  /*65a0*/  @!P2 VIADD R88, R198.reuse, 0x3 ;  /* 0x00000003c658a836 */ /* 0x040fe20000000000 */
[----:B------:R-:W-:-:S02]  /*65b0*/  @!P2 ISETP.GE.AND P6, PT, R198, R195, PT ;  /* 0x000000c3c600a20c */ /* 0x000fc40003fc6270 */
[----:B------:R-:W-:Y:S02]  /*65c0*/  @!P2 FSEL R31, R31, RZ, !P4 ;  /* 0x000000ff1f1fa208 */ /* 0x000fe40006000000 */
[----:B------:R-:W-:Y:S02]  /*65d0*/  @!P2 FSEL R28, R28, RZ, !P6 ;  /* 0x000000ff1c1ca208 */ /* 0x000fe40007000000 */
[-C--:B------:R-:W-:Y:S02]  /*65e0*/  @!P2 ISETP.GE.AND P6, PT, R90, R195.reuse, PT ;  /* 0x000000c35a00a20c */ /* 0x080fe40003fc6270 */
[----:B------:R-:W-:Y:S02]  /*65f0*/  @!P2 ISETP.GE.AND P4, PT, R88, R195, PT ;  /* 0x000000c35800a20c */ /* 0x000fe40003f86270 */
[----:B------:R-:W-:Y:S02]  /*6600*/  @!P2 FSEL R30, R30, RZ, !P5 ;  /* 0x000000ff1e1ea208 */ /* 0x000fe40006800000 */
[----:B------:R-:W-:-:S02]  /*6610*/  @!P2 IADD3 R88, R198, 0x2, RZ ;  /* 0x00000002c658a810 */ /* 0x000fc40007ffe0ff */
[-C--:B------:R-:W-:Y:S02]  /*6620*/  @!P2 ISETP.GE.AND P5, PT, R198, R195.reuse, PT ;  /* 0x000000c3c600a20c */ /* 0x080fe40003fa6270 */
[----:B------:R-:W-:Y:S02]  /*6630*/  @!P2 FSEL R33, R33, RZ, !P6 ;  /* 0x000000ff2121a208 */ /* 0x000fe40007000000 */
[-C--:B------:R-:W-:Y:S01]  /*6640*/  @!P2 ISETP.GE.AND P6, PT, R88, R195.reuse, PT ;  /* 0x000000c35800a20c */ /* 0x080fe20003fc6270 */
[----:B------:R-:W-:Y:S01]  /*6650*/  @!P2 VIADD R88, R198, 0x3 ;  /* 0x00000003c658a836 */ /* 0x000fe20000000000 */
[----:B------:R-:W-:Y:S02]  /*6660*/  @!P2 FSEL R32, R32, RZ, !P5 ;  /* 0x000000ff2020a208 */ /* 0x000fe40006800000 */
[----:B------:R-:W-:Y:S02]  /*6670*/  @!P2 ISETP.GE.AND P5, PT, R90, R195, PT ;  /* 0x000000c35a00a20c */ /* 0x000fe40003fa6270 */
[----:B------:R-:W-:-:S02]  /*6680*/  @!P2 FSEL R34, R34, RZ, !P3 ;  /* 0x000000ff2222a208 */ /* 0x000fc40005800000 */
[----:B------:R-:W-:Y:S02]  /*6690*/  @!P2 FSEL R35, R35, RZ, !P4 ;  /* 0x000000ff2323a208 */ /* 0x000fe40006000000 */
[-C--:B------:R-:W-:Y:S02]  /*66a0*/  @!P2 ISETP.GE.AND P3, PT, R198, R195.reuse, PT ;  /* 0x000000c3c600a20c */ /* 0x080fe40003f66270 */
[-C--:B------:R-:W-:Y:S02]  /*66b0*/  @!P2 ISETP.GE.AND P4, PT, R88, R195.reuse, PT ;  /* 0x000000c35800a20c */ /* 0x080fe40003f86270 */
[----:B------:R-:W-:Y:S02]  /*66c0*/  @!P2 FSEL R37, R37, RZ, !P5 ;  /* 0x000000ff2525a208 */ /* 0x000fe40006800000 */
[C---:B------:R-:W-:Y:S02]  /*66d0*/  @!P2 ISETP.GE.AND P5, PT, R198.reuse, R195, PT ;  /* 0x000000c3c600a20c */ /* 0x040fe40003fa6270 */
[----:B------:R-:W-:-:S02]  /*66e0*/  @!P2 IADD3 R88, R198, 0x2, RZ ;  /* 0x00000002c658a810 */ /* 0x000fc40007ffe0ff */
[----:B------:R-:W-:Y:S02]  /*66f0*/  @!P2 FSEL R38, R38, RZ, !P6 ;  /* 0x000000ff2626a208 */ /* 0x000fe40007000000 */
[----:B------:R-:W-:Y:S02]  /*6700*/  IADD3 R89, P6, R216, R156, RZ ;  /* 0x0000009cd8597210 */ /* 0x000fe40007fde0ff */
[----:B------:R-:W-:Y:S02]  /*6710*/  @!P2 FSEL R36, R36, RZ, !P3 ;  /* 0x000000ff2424a208 */ /* 0x000fe40005800000 */
[----:B------:R-:W-:Y:S02]  /*6720*/  @!P2 FSEL R39, R39, RZ, !P4 ;  /* 0x000000ff2727a208 */ /* 0x000fe40006000000 */
[-C--:B------:R-:W-:Y:S02]  /*6730*/  @!P2 ISETP.GE.AND P3, PT, R90, R195.reuse, PT ;  /* 0x000000c35a00a20c */ /* 0x080fe40003f66270 */
[----:B------:R-:W-:-:S02]  /*6740*/  @!P2 ISETP.GE.AND P4, PT, R88, R195, PT ;  /* 0x000000c35800a20c */ /* 0x000fc40003f86270 */
        /* <DEDUP_REMOVED lines=9> */
[----:B------:R-:W-:Y:S02]  /*67e0*/  @!P2 FSEL R43, R43, RZ, !P6 ;  /* 0x000000ff2b2ba208 */ /* 0x000fe40007000000 */
[----:B------:R-:W-:-:S02]  /*67f0*/  @!P2 ISETP.GE.AND P3, PT, R92, R195, PT ;  /* 0x000000c35c00a20c */ /* 0x000fc40003f66270 */
[CC--:B------:R-:W-:Y:S02]  /*6800*/  @!P2 ISETP.GE.AND P6, PT, R198.reuse, R195.reuse, PT ;  /* 0x000000c3c600a20c */ /* 0x0c0fe40003fc6270 */
[C---:B------:R-:W-:Y:S02]  /*6810*/  @!P2 IADD3 R92, R198.reuse, 0x3, RZ ;  /* 0x00000003c65ca810 */ /* 0x040fe40007ffe0ff */
[----:B------:R-:W-:Y:S02]  /*6820*/  @!P2 IADD3 R96, R198, 0x1, RZ ;  /* 0x00000001c660a810 */ /* 0x000fe40007ffe0ff */
[----:B------:R-:W-:Y:S02]  /*6830*/  @!P2 FSEL R42, R42, RZ, !P4 ;  /* 0x000000ff2a2aa208 */ /* 0x000fe40006000000 */
[----:B------:R-:W-:Y:S01]  /*6840*/  @!P2 FSEL R44, R44, RZ, !P6 ;  /* 0x000000ff2c2ca208 */ /* 0x000fe20007000000 */
[----:B------:R-:W-:Y:S01]  /*6850*/  @!P2 VIADD R94, R198, 0x2 ;  /* 0x00000002c65ea836 */ /* 0x000fe20000000000 */
[----:B------:R-:W-:-:S02]  /*6860*/  @!P2 ISETP.GE.AND P4, PT, R92, R195, PT ;  /* 0x000000c35c00a20c */ /* 0x000fc40003f86270 */
[-C--:B------:R-:W-:Y:S02]  /*6870*/  @!P2 ISETP.GE.AND P6, PT, R96, R195.reuse, PT ;  /* 0x000000c36000a20c */ /* 0x080fe40003fc6270 */
[C---:B------:R-:W-:Y:S01]  /*6880*/  @!P2 IADD3 R96, R198.reuse, 0x3, RZ ;  /* 0x00000003c660a810 */ /* 0x040fe20007ffe0ff */
[----:B------:R-:W-:Y:S01]  /*6890*/  @!P2 VIADD R98, R198, 0x2 ;  /* 0x00000002c662a836 */ /* 0x000fe20000000000 */
        /* <DEDUP_REMOVED lines=9> */
[-C--:B------:R-:W-:Y:S01]  /*6930*/  @!P2 ISETP.GE.AND P6, PT, R96, R195.reuse, PT ;  /* 0x000000c36000a20c */ /* 0x080fe20003fc6270 */
[C---:B------:R-:W-:Y:S01]  /*6940*/  @!P2 VIADD R96, R198.reuse, 0x3 ;  /* 0x00000003c660a836 */ /* 0x040fe20000000000 */
[C---:B------:R-:W-:Y:S01]  /*6950*/  @!P2 ISETP.GE.AND P5, PT, R198.reuse, R195, PT ;  /* 0x000000c3c600a20c */ /* 0x040fe20003fa6270 */
[----:B------:R-:W-:Y:S01]  /*6960*/  IMAD R92, R198, 0x4, R248 ;  /* 0x00000004c65c7824 */ /* 0x000fe200078e02f8 */
[----:B------:R-:W-:-:S02]  /*6970*/  @!P2 FSEL R51, R51, RZ, !P4 ;  /* 0x000000ff3333a208 */ /* 0x000fc40006000000 */
[----:B------:R-:W-:Y:S02]  /*6980*/  @!P2 FSEL R48, R48, RZ, !P5 ;  /* 0x000000ff3030a208 */ /* 0x000fe40006800000 */
[-C--:B------:R-:W-:Y:S01]  /*6990*/  @!P2 ISETP.GE.AND P5, PT, R98, R195.reuse, PT ;  /* 0x000000c36200a20c */ /* 0x080fe20003fa6270 */
[----:B------:R-:W0:Y:S01]  /*69a0*/  LDS.128 R92, [R92] ;  /* 0x000000005c5c7984 */ /* 0x000e220000000c00 */
[----:B------:R-:W-:Y:S02]  /*69b0*/  @!P2 ISETP.GE.AND P4, PT, R96, R195, PT ;  /* 0x000000c36000a20c */ /* 0x000fe40003f86270 */
[----:B------:R-:W-:Y:S02]  /*69c0*/  @!P2 IADD3 R96, R198, 0x2, RZ ;  /* 0x00000002c660a810 */ /* 0x000fe40007ffe0ff */
[----:B------:R-:W-:Y:S02]  /*69d0*/  @!P2 FSEL R53, R53, RZ, !P5 ;  /* 0x000000ff3535a208 */ /* 0x000fe40006800000 */
[----:B------:R-:W-:-:S02]  /*69e0*/  @!P2 FSEL R50, R50, RZ, !P3 ;  /* 0x000000ff3232a208 */ /* 0x000fc40005800000 */
[-C--:B------:R-:W-:Y:S01]  /*69f0*/  @!P2 ISETP.GE.AND P5, PT, R96, R195.reuse, PT ;  /* 0x000000c36000a20c */ /* 0x080fe20003fa6270 */
[C---:B------:R-:W-:Y:S01]  /*6a00*/  @!P2 VIADD R96, R198.reuse, 0x3 ;  /* 0x00000003c660a836 */ /* 0x040fe20000000000 */
[-C--:B------:R-:W-:Y:S02]  /*6a10*/  @!P2 ISETP.GE.AND P3, PT, R198, R195.reuse, PT ;  /* 0x000000c3c600a20c */ /* 0x080fe40003f66270 */
[----:B------:R-:W-:Y:S02]  /*6a20*/  @!P2 FSEL R55, R55, RZ, !P4 ;  /* 0x000000ff3737a208 */ /* 0x000fe40006000000 */
[----:B------:R-:W-:Y:S02]  /*6a30*/  @!P2 FSEL R52, R52, RZ, !P3 ;  /* 0x000000ff3434a208 */ /* 0x000fe40005800000 */
[-C--:B------:R-:W-:Y:S02]  /*6a40*/  @!P2 ISETP.GE.AND P3, PT, R98, R195.reuse, PT ;  /* 0x000000c36200a20c */ /* 0x080fe40003f66270 */
[----:B------:R-:W-:-:S02]  /*6a50*/  @!P2 ISETP.GE.AND P4, PT, R96, R195, PT ;  /* 0x000000c36000a20c */ /* 0x000fc40003f86270 */
[----:B------:R-:W-:Y:S02]  /*6a60*/  @!P2 IADD3 R96, R198, 0x2, RZ ;  /* 0x00000002c660a810 */ /* 0x000fe40007ffe0ff */
[----:B------:R-:W-:Y:S02]  /*6a70*/  @!P2 FSEL R54, R54, RZ, !P6 ;  /* 0x000000ff3636a208 */ /* 0x000fe40007000000 */
[----:B------:R-:W-:Y:S02]  /*6a80*/  @!P2 FSEL R57, R57, RZ, !P3 ;  /* 0x000000ff3939a208 */ /* 0x000fe40005800000 */
[-C--:B------:R-:W-:Y:S02]  /*6a90*/  @!P2 ISETP.GE.AND P6, PT, R198, R195.reuse, PT ;  /* 0x000000c3c600a20c */ /* 0x080fe40003fc6270 */
[----:B------:R-:W-:Y:S01]  /*6aa0*/  @!P2 ISETP.GE.AND P3, PT, R96, R195, PT ;  /* 0x000000c36000a20c */ /* 0x000fe20003f66270 */
[----:B------:R-:W-:Y:S01]  /*6ab0*/  @!P2 VIADD R96, R198, 0x3 ;  /* 0x00000003c660a836 */ /* 0x000fe20000000000 */
[----:B------:R-:W-:-:S02]  /*6ac0*/  @!P2 FSEL R58, R58, RZ, !P5 ;  /* 0x000000ff3a3aa208 */ /* 0x000fc40006800000 */
[----:B------:R-:W-:Y:S02]  /*6ad0*/  IADD3 R97, P5, R215, R156, RZ ;  /* 0x0000009cd7617210 */ /* 0x000fe40007fbe0ff */
[----:B------:R-:W-:Y:S02]  /*6ae0*/  @!P2 FSEL R56, R56, RZ, !P6 ;  /* 0x000000ff3838a208 */ /* 0x000fe40007000000 */
[-C--:B------:R-:W-:Y:S02]  /*6af0*/  @!P2 ISETP.GE.AND P6, PT, R98, R195.reuse, PT ;  /* 0x000000c36200a20c */ /* 0x080fe40003fc6270 */
[----:B------:R-:W-:Y:S02]  /*6b00*/  @!P2 FSEL R59, R59, RZ, !P4 ;  /* 0x000000ff3b3ba208 */ /* 0x000fe40006000000 */
[----:B------:R-:W-:Y:S02]  /*6b10*/  @!P2 ISETP.GE.AND P4, PT, R96, R195, PT ;  /* 0x000000c36000a20c */ /* 0x000fe40003f86270 */
[----:B------:R-:W-:-:S02]  /*6b20*/  LEA.HI.X.SX32 R98, R215, R166, 0x1, P5 ;  /* 0x000000a6d7627211 */ /* 0x000fc400028f0eff */
[----:B------:R-:W-:-:S04]  /*6b30*/  LEA R96, P5, R97, UR4, 0x2 ;  /* 0x0000000461607c11 */ /* 0x000fc8000f8a10ff */
[----:B------:R-:W-:-:S06]  /*6b40*/  LEA.HI.X R97, R97, UR5, R98, 0x2, P5 ;  /* 0x0000000561617c11 */ /* 0x000fcc000a8f1462 */
[----:B------:R-:W5:Y:S01]  /*6b50*/  LDG.E.128.CONSTANT R96, desc[UR10][R96.64] ;  /* 0x0000000a60607981 */ /* 0x000f62000c1e9d00 */
[----:B0-----:R-:W-:Y:S01]  /*6b60*/  FMUL.FTZ R101, R93, R101 ;  /* 0x000000655d657220 */ /* 0x001fe20000410000 */
[----:B------:R-:W-:-:S03]  /*6b70*/  @!P2 ISETP.GE.AND P5, PT, R198, R195, PT ;  /* 0x000000c3c600a20c */ /* 0x000fc60003fa6270 */
[----:B------:R-:W-:Y:S01]  /*6b80*/  FFMA.FTZ R101, R92, R100, R101 ;  /* 0x000000645c657223 */ /* 0x000fe20000010065 */
        /* <DEDUP_REMOVED lines=8> */
[-C--:B------:R-:W-:Y:S01]  /*6c10*/  @!P2 ISETP.GE.AND P3, PT, R100, R195.reuse, PT ;  /* 0x000000c36400a20c */ /* 0x080fe20003f66270 */
[C---:B------:R-:W-:Y:S01]  /*6c20*/  @!P2 VIADD R100, R198.reuse, 0x1 ;  /* 0x00000001c664a836 */ /* 0x040fe20000000000 */
[----:B------:R-:W-:Y:S02]  /*6c30*/  @!P2 FSEL R63, R63, RZ, !P4 ;  /* 0x000000ff3f3fa208 */ /* 0x000fe40006000000 */
[----:B------:R-:W-:-:S04]  /*6c40*/  @!P2 ISETP.GE.AND P4, PT, R198, R195, PT ;  /* 0x000000c3c600a20c */ /* 0x000fc80003f86270 */
        /* <DEDUP_REMOVED lines=11> */
[----:B--2---:R-:W-:Y:S02]  /*6d00*/  @!P2 FSEL R68, R68, RZ, !P3 ;  /* 0x000000ff4444a208 */ /* 0x004fe40005800000 */
[----:B------:R-:W-:Y:S01]  /*6d10*/  @!P2 ISETP.GE.AND P3, PT, R100, R195, PT ;  /* 0x000000c36400a20c */ /* 0x000fe20003f66270 */
[----:B------:R-:W-:Y:S01]  /*6d20*/  @!P2 VIADD R100, R198, 0x2 ;  /* 0x00000002c664a836 */ /* 0x000fe20000000000 */
[----:B------:R-:W-:-:S02]  /*6d30*/  @!P2 FSEL R70, R70, RZ, !P5 ;  /* 0x000000ff4646a208 */ /* 0x000fc40006800000 */
[-C--:B------:R-:W-:Y:S02]  /*6d40*/  @!P2 ISETP.GE.AND P5, PT, R198, R195.reuse, PT ;  /* 0x000000c3c600a20c */ /* 0x080fe40003fa6270 */
[----:B------:R-:W-:Y:S01]  /*6d50*/  @!P2 FSEL R69, R69, RZ, !P4 ;  /* 0x000000ff4545a208 */ /* 0x000fe20006000000 */
[----:B------:R-:W-:Y:S01]  /*6d60*/  FFMA.FTZ R102, R94, R102, R101 ;  /* 0x000000665e667223 */ /* 0x000fe20000010065 */
[----:B------:R-:W-:Y:S01]  /*6d70*/  @!P2 ISETP.GE.AND P4, PT, R100, R195, PT ;  /* 0x000000c36400a20c */ /* 0x000fe20003f86270 */
[C---:B------:R-:W-:Y:S01]  /*6d80*/  FMUL.FTZ R105, R93.reuse, R105 ;  /* 0x000000695d697220 */ /* 0x040fe20000410000 */
[----:B------:R-:W-:Y:S02]  /*6d90*/  @!P2 IADD3 R100, R198, 0x3, RZ ;  /* 0x00000003c664a810 */ /* 0x000fe40007ffe0ff */
[----:B---3--:R-:W-:Y:S02]  /*6da0*/  @!P2 FSEL R72, R72, RZ, !P5 ;  /* 0x000000ff4848a208 */ /* 0x008fe40006800000 */
[----:B------:R-:W-:Y:S01]  /*6db0*/  IADD3 R101, P5, R214, R156, RZ ;  /* 0x0000009cd6657210 */ /* 0x000fe20007fbe0ff */
[----:B------:R-:W-:Y:S01]  /*6dc0*/  FMUL.FTZ R121, R93, R121 ;  /* 0x000000795d797220 */ /* 0x000fe20000410000 */
[----:B------:R-:W-:Y:S01]  /*6dd0*/  @!P2 FSEL R71, R71, RZ, !P6 ;  /* 0x000000ff4747a208 */ /* 0x000fe20007000000 */
[----:B------:R-:W-:Y:S01]  /*6de0*/  FFMA.FTZ R105, R92, R104, R105 ;  /* 0x000000685c697223 */ /* 0x000fe20000010069 */
[----:B------:R-:W-:-:S02]  /*6df0*/  @!P2 ISETP.GE.AND P6, PT, R100, R195, PT ;  /* 0x000000c36400a20c */ /* 0x000fc40003fc6270 */
[----:B------:R-:W-:Y:S02]  /*6e00*/  @!P2 FSEL R73, R73, RZ, !P3 ;  /* 0x000000ff4949a208 */ /* 0x000fe40005800000 */
[C---:B------:R-:W-:Y:S02]  /*6e10*/  LEA R100, P3, R101.reuse, UR4, 0x2 ;  /* 0x0000000465647c11 */ /* 0x040fe4000f8610ff */
[----:B------:R-:W-:Y:S01]  /*6e20*/  LEA.HI.X.SX32 R104, R214, R166, 0x1, P5 ;  /* 0x000000a6d6687211 */ /* 0x000fe200028f0eff */
[----:B------:R-:W-:Y:S01]  /*6e30*/  FFMA.FTZ R121, R92, R120, R121 ;  /* 0x000000785c797223 */ /* 0x000fe20000010079 */
[----:B------:R-:W-:Y:S02]  /*6e40*/  @!P2 VIADD R120, R198, 0x1 ;  /* 0x00000001c678a836 */ /* 0x000fe40000000000 */
[----:B------:R-:W-:-:S03]  /*6e50*/  LEA.HI.X R101, R101, UR5, R104, 0x2, P3 ;  /* 0x0000000565657c11 */ /* 0x000fc600098f1468 */
[----:B------:R-:W-:Y:S01]  /*6e60*/  @!P2 ISETP.GE.AND P5, PT, R120, R195, PT ;  /* 0x000000c37800a20c */ /* 0x000fe20003fa6270 */
[----:B------:R-:W-:Y:S02]  /*6e70*/  FFMA.FTZ R120, R95, R103, R102 ;  /* 0x000000675f787223 */ /* 0x000fe40000010066 */
[----:B------:R-:W2:Y:S01]  /*6e80*/  LDG.E.128.CONSTANT R100, desc[UR10][R100.64] ;  /* 0x0000000a64647981 */ /* 0x000ea2000c1e9d00 */
[C---:B------:R-:W-:Y:S01]  /*6e90*/  FFMA.FTZ R122, R94.reuse, R122, R121 ;  /* 0x0000007a5e7a7223 */ /* 0x040fe20000010079 */
[----:B------:R-:W-:Y:S01]  /*6ea0*/  FFMA.FTZ R106, R94, R106, R105 ;  /* 0x0000006a5e6a7223 */ /* 0x000fe20000010069 */
[----:B------:R-:W-:Y:S02]  /*6eb0*/  IADD3 R105, P3, R213, R156, RZ ;  /* 0x0000009cd5697210 */ /* 0x000fe40007f7e0ff */
[----:B------:R-:W-:Y:S01]  /*6ec0*/  FFMA.FTZ R123, R95, R123, R122 ;  /* 0x0000007b5f7b7223 */ /* 0x000fe2000001007a */
[----:B------:R-:W-:Y:S02]  /*6ed0*/  @!P2 FSEL R74, R74, RZ, !P4 ;  /* 0x000000ff4a4aa208 */ /* 0x000fe40006000000 */
[----:B------:R-:W-:-:S02]  /*6ee0*/  LEA R104, P4, R105, UR4, 0x2 ;  /* 0x0000000469687c11 */ /* 0x000fc4000f8810ff */
[----:B------:R-:W-:Y:S01]  /*6ef0*/  LEA.HI.X.SX32 R122, R213, R166, 0x1, P3 ;  /* 0x000000a6d57a7211 */ /* 0x000fe200018f0eff */
[----:B------:R-:W-:-:S03]  /*6f00*/  FFMA.FTZ R106, R95, R107, R106 ;  /* 0x0000006b5f6a7223 */ /* 0x000fc6000001006a */
[----:B------:R-:W-:Y:S01]  /*6f10*/  LEA.HI.X R105, R105, UR5, R122, 0x2, P4 ;  /* 0x0000000569697c11 */ /* 0x000fe2000a0f147a */
[----:B------:R-:W-:Y:S01]  /*6f20*/  FMUL.FTZ R109, R93, R109 ;  /* 0x0000006d5d6d7220 */ /* 0x000fe20000410000 */
[----:B------:R-:W-:-:S03]  /*6f30*/  FADD.FTZ R5, R106, R5 ;  /* 0x000000056a057221 */ /* 0x000fc60000010000 */
[----:B------:R-:W-:Y:S01]  /*6f40*/  FFMA.FTZ R121, R92, R108, R109 ;  /* 0x0000006c5c797223 */ /* 0x000fe2000001006d */
[----:B------:R-:W3:Y:S01]  /*6f50*/  LDG.E.128.CONSTANT R104, desc[UR10][R104.64] ;  /* 0x0000000a68687981 */ /* 0x000ee2000c1e9d00 */
[----:B------:R-:W-:Y:S01]  /*6f60*/  IADD3 R109, P4, R212, R156, RZ ;  /* 0x0000009cd46d7210 */ /* 0x000fe20007f9e0ff */
[----:B------:R-:W-:Y:S01]  /*6f70*/  FADD.FTZ R3, R120, R3 ;  /* 0x0000000378037221 */ /* 0x000fe20000010000 */
[----:B------:R-:W-:Y:S02]  /*6f80*/  @!P2 FSEL R75, R75, RZ, !P6 ;  /* 0x000000ff4b4ba208 */ /* 0x000fe40007000000 */
[----:B------:R-:W-:Y:S02]  /*6f90*/  LEA R108, P6, R109, UR4, 0x2 ;  /* 0x000000046d6c7c11 */ /* 0x000fe4000f8c10ff */
[----:B------:R-:W-:Y:S01]  /*6fa0*/  LEA.HI.X.SX32 R120, R212, R166, 0x1, P4 ;  /* 0x000000a6d4787211 */ /* 0x000fe200020f0eff */
[----:B------:R-:W-:Y:S01]  /*6fb0*/  FFMA.FTZ R110, R94, R110, R121 ;  /* 0x0000006e5e6e7223 */ /* 0x000fe20000010079 */
[----:B------:R-:W-:-:S02]  /*6fc0*/  FMUL.FTZ R113, R93, R113 ;  /* 0x000000715d717220 */ /* 0x000fc40000410000 */
[----:B------:R-:W-:Y:S01]  /*6fd0*/  LEA.HI.X R109, R109, UR5, R120, 0x2, P6 ;  /* 0x000000056d6d7c11 */ /* 0x000fe2000b0f1478 */
[----:B------:R-:W-:Y:S01]  /*6fe0*/  FFMA.FTZ R121, R95, R111, R110 ;  /* 0x0000006f5f797223 */ /* 0x000fe2000001006e */
[----:B------:R-:W-:Y:S01]  /*6ff0*/  @!P2 ISETP.GE.AND P4, PT, R198, R195, PT ;  /* 0x000000c3c600a20c */ /* 0x000fe20003f86270 */
[----:B------:R-:W-:Y:S01]  /*7000*/  FFMA.FTZ R113, R92, R112, R113 ;  /* 0x000000705c717223 */ /* 0x000fe20000010071 */
[C---:B------:R-:W-:Y:S02]  /*7010*/  IADD3 R120, P6, R211.reuse, R156, RZ ;  /* 0x0000009cd3787210 */ /* 0x040fe40007fde0ff */
[----:B------:R-:W3:Y:S01]  /*7020*/  LDG.E.128.CONSTANT R108, desc[UR10][R108.64] ;  /* 0x0000000a6c6c7981 */ /* 0x000ee2000c1e9d00 */
[----:B----4-:R-:W-:Y:S01]  /*7030*/  @!P2 FSEL R76, R76, RZ, !P4 ;  /* 0x000000ff4c4ca208 */ /* 0x010fe20006000000 */
[----:B------:R-:W-:Y:S01]  /*7040*/  FFMA.FTZ R114, R94, R114, R113 ;  /* 0x000000725e727223 */ /* 0x000fe20000010071 */
[----:B------:R-:W-:Y:S02]  /*7050*/  LEA R112, P4, R120, UR4, 0x2 ;  /* 0x0000000478707c11 */ /* 0x000fe4000f8810ff */
[----:B------:R-:W-:Y:S01]  /*7060*/  LEA.HI.X.SX32 R113, R211, R166, 0x1, P6 ;  /* 0x000000a6d3717211 */ /* 0x000fe200030f0eff */
[----:B------:R-:W-:-:S03]  /*7070*/  FMUL.FTZ R117, R93, R117 ;  /* 0x000000755d757220 */ /* 0x000fc60000410000 */
[----:B------:R-:W-:Y:S02]  /*7080*/  LEA.HI.X R113, R120, UR5, R113, 0x2, P4 ;  /* 0x0000000578717c11 */ /* 0x000fe4000a0f1471 */
[C---:B------:R-:W-:Y:S02]  /*7090*/  @!P2 IADD3 R120, R198.reuse, 0x1, RZ ;  /* 0x00000001c678a810 */ /* 0x040fe40007ffe0ff */
[C---:B------:R-:W-:Y:S01]  /*70a0*/  @!P2 IADD3 R152, R198.reuse, 0x2, RZ ;  /* 0x00000002c698a810 */ /* 0x040fe20007ffe0ff */
[----:B------:R-:W-:Y:S01]  /*70b0*/  @!P2 VIADD R122, R198, 0x3 ;  /* 0x00000003c67aa836 */ /* 0x000fe20000000000 */
[----:B------:R-:W-:Y:S01]  /*70c0*/  @!P2 ISETP.GE.AND P4, PT, R120, R195, PT ;  /* 0x000000c37800a20c */ /* 0x000fe20003f86270 */
[----:B------:R-:W-:Y:S01]  /*70d0*/  FFMA.FTZ R120, R95, R115, R114 ;  /* 0x000000735f787223 */ /* 0x000fe20000010072 */
[----:B------:R-:W-:Y:S01]  /*70e0*/  FFMA.FTZ R117, R92, R116, R117 ;  /* 0x000000745c757223 */ /* 0x000fe20000010075 */
[----:B------:R-:W-:Y:S01]  /*70f0*/  @!P2 ISETP.GE.AND P3, PT, R152, R195, PT ;  /* 0x000000c39800a20c */ /* 0x000fe20003f66270 */
[----:B------:R-:W-:Y:S01]  /*7100*/  FADD.FTZ R6, R121, R6 ;  /* 0x0000000679067221 */ /* 0x000fe20000010000 */
[----:B------:R-:W-:Y:S01]  /*7110*/  @!P2 VIADD R116, R198, 0x2 ;  /* 0x00000002c674a836 */ /* 0x000fe20000000000 */
[----:B------:R-:W4:Y:S01]  /*7120*/  LDG.E.128.CONSTANT R112, desc[UR10][R112.64] ;  /* 0x0000000a70707981 */ /* 0x000f22000c1e9d00 */
[----:B------:R-:W-:-:S02]  /*7130*/  @!P2 FSEL R77, R77, RZ, !P5 ;  /* 0x000000ff4d4da208 */ /* 0x000fc40006800000 */
[----:B------:R-:W-:Y:S02]  /*7140*/  IADD3 R121, P5, R210, R156, RZ ;  /* 0x0000009cd2797210 */ /* 0x000fe40007fbe0ff */
[-C--:B------:R-:W-:Y:S02]  /*7150*/  @!P2 ISETP.GE.AND P6, PT, R122, R195.reuse, PT ;  /* 0x000000c37a00a20c */ /* 0x080fe40003fc6270 */
[----:B------:R-:W-:Y:S02]  /*7160*/  @!P2 FSEL R78, R78, RZ, !P3 ;  /* 0x000000ff4e4ea208 */ /* 0x000fe40005800000 */
[----:B------:R-:W-:Y:S02]  /*7170*/  @!P2 ISETP.GE.AND P3, PT, R116, R195, PT ;  /* 0x000000c37400a20c */ /* 0x000fe40003f66270 */
[----:B------:R-:W-:Y:S02]  /*7180*/  LEA.HI.X.SX32 R122, R210, R166, 0x1, P5 ;  /* 0x000000a6d27a7211 */ /* 0x000fe400028f0eff */
[----:B------:R-:W-:Y:S01]  /*7190*/  LEA R116, P5, R121, UR4, 0x2 ;  /* 0x0000000479747c11 */ /* 0x000fe2000f8a10ff */
[----:B------:R-:W-:-:S03]  /*71a0*/  FFMA.FTZ R118, R94, R118, R117 ;  /* 0x000000765e767223 */ /* 0x000fc60000010075 */
[----:B------:R-:W-:Y:S01]  /*71b0*/  LEA.HI.X R117, R121, UR5, R122, 0x2, P5 ;  /* 0x0000000579757c11 */ /* 0x000fe2000a8f147a */
[----:B------:R-:W-:Y:S01]  /*71c0*/  FFMA.FTZ R153, R95, R119, R118 ;  /* 0x000000775f997223 */ /* 0x000fe20000010076 */
[----:B------:R-:W-:-:S04]  /*71d0*/  IADD3 R121, P5, R209, R156, RZ ;  /* 0x0000009cd1797210 */ /* 0x000fc80007fbe0ff */
[----:B------:R-:W4:Y:S01]  /*71e0*/  LDG.E.128.CONSTANT R116, desc[UR10][R116.64] ;  /* 0x0000000a74747981 */ /* 0x000f22000c1e9d00 */
[----:B------:R-:W-:Y:S01]  /*71f0*/  FADD.FTZ R7, R120, R7 ;  /* 0x0000000778077221 */ /* 0x000fe20000010000 */
[----:B------:R-:W-:Y:S02]  /*7200*/  @!P2 FSEL R79, R79, RZ, !P6 ;  /* 0x000000ff4f4fa208 */ /* 0x000fe40007000000 */
[----:B------:R-:W-:Y:S02]  /*7210*/  LEA R120, P6, R121, UR4, 0x2 ;  /* 0x0000000479787c11 */ /* 0x000fe4000f8c10ff */
[----:B------:R-:W-:Y:S01]  /*7220*/  LEA.HI.X.SX32 R122, R209, R166, 0x1, P5 ;  /* 0x000000a6d17a7211 */ /* 0x000fe200028f0eff */
[----:B------:R-:W-:-:S03]  /*7230*/  FMUL.FTZ R125, R93, R125 ;  /* 0x0000007d5d7d7220 */ /* 0x000fc60000410000 */
[----:B------:R-:W-:Y:S01]  /*7240*/  LEA.HI.X R121, R121, UR5, R122, 0x2, P6 ;  /* 0x0000000579797c11 */ /* 0x000fe2000b0f147a */
[----:B------:R-:W-:Y:S01]  /*7250*/  FFMA.FTZ R125, R92, R124, R125 ;  /* 0x0000007c5c7d7223 */ /* 0x000fe2000001007d */
[----:B------:R-:W-:Y:S01]  /*7260*/  FMUL.FTZ R129, R93, R129 ;  /* 0x000000815d817220 */ /* 0x000fe20000410000 */
[CC--:B------:R-:W-:Y:S01]  /*7270*/  @!P2 ISETP.GE.AND P6, PT, R198.reuse, R195.reuse, PT ;  /* 0x000000c3c600a20c */ /* 0x0c0fe20003fc6270 */
[----:B------:R-:W-:Y:S01]  /*7280*/  FADD.FTZ R4, R123, R4 ;  /* 0x000000047b047221 */ /* 0x000fe20000010000 */
[----:B------:R-:W-:Y:S01]  /*7290*/  @!P2 IADD3 R124, R198, 0x3, RZ ;  /* 0x00000003c67ca810 */ /* 0x000fe20007ffe0ff */
[----:B------:R-:W4:Y:S01]  /*72a0*/  LDG.E.128.CONSTANT R120, desc[UR10][R120.64] ;  /* 0x0000000a78787981 */ /* 0x000f22000c1e9d00 */
[----:B------:R-:W-:Y:S01]  /*72b0*/  FFMA.FTZ R129, R92, R128, R129 ;  /* 0x000000805c817223 */ /* 0x000fe20000010081 */
[----:B------:R-:W-:Y:S01]  /*72c0*/  FFMA.FTZ R126, R94, R126, R125 ;  /* 0x0000007e5e7e7223 */ /* 0x000fe2000001007d */
[----:B-----5:R-:W-:Y:S02]  /*72d0*/  @!P2 FSEL R80, R80, RZ, !P6 ;  /* 0x000000ff5050a208 */ /* 0x020fe40007000000 */
[----:B------:R-:W-:Y:S01]  /*72e0*/  IADD3 R125, P6, R208, R156, RZ ;  /* 0x0000009cd07d7210 */ /* 0x000fe20007fde0ff */
[----:B------:R-:W-:Y:S01]  /*72f0*/  FFMA.FTZ R128, R94, R130, R129 ;  /* 0x000000825e807223 */ /* 0x000fe20000010081 */
[----:B------:R-:W-:-:S02]  /*7300*/  @!P2 ISETP.GE.AND P5, PT, R124, R195, PT ;  /* 0x000000c37c00a20c */ /* 0x000fc40003fa6270 */
[----:B------:R-:W-:Y:S02]  /*7310*/  @!P2 FSEL R81, R81, RZ, !P4 ;  /* 0x000000ff5151a208 */ /* 0x000fe40006000000 */
[----:B------:R-:W-:Y:S02]  /*7320*/  LEA R124, P4, R125, UR4, 0x2 ;  /* 0x000000047d7c7c11 */ /* 0x000fe4000f8810ff */
[----:B------:R-:W-:Y:S01]  /*7330*/  LEA.HI.X.SX32 R130, R208, R166, 0x1, P6 ;  /* 0x000000a6d0827211 */ /* 0x000fe200030f0eff */
[----:B------:R-:W-:-:S03]  /*7340*/  FMUL.FTZ R133, R93, R133 ;  /* 0x000000855d857220 */ /* 0x000fc60000410000 */
[----:B------:R-:W-:Y:S01]  /*7350*/  LEA.HI.X R125, R125, UR5, R130, 0x2, P4 ;  /* 0x000000057d7d7c11 */ /* 0x000fe2000a0f1482 */
[----:B------:R-:W-:Y:S01]  /*7360*/  FFMA.FTZ R133, R92, R132, R133 ;  /* 0x000000845c857223 */ /* 0x000fe20000010085 */
[----:B------:R-:W-:Y:S01]  /*7370*/  FFMA.FTZ R130, R95, R127, R126 ;  /* 0x0000007f5f827223 */ /* 0x000fe2000001007e */
[----:B------:R-:W-:Y:S01]  /*7380*/  @!P2 VIADD R132, R198, 0x1 ;  /* 0x00000001c684a836 */ /* 0x000fe20000000000 */
[----:B------:R-:W-:Y:S02]  /*7390*/  IADD3 R129, P4, R207, R156, RZ ;  /* 0x0000009ccf817210 */ /* 0x000fe40007f9e0ff */
[----:B------:R-:W5:Y:S01]  /*73a0*/  LDG.E.128.CONSTANT R124, desc[UR10][R124.64] ;  /* 0x0000000a7c7c7981 */ /* 0x000f62000c1e9d00 */
[----:B------:R-:W-:Y:S01]  /*73b0*/  FFMA.FTZ R131, R95, R131, R128 ;  /* 0x000000835f837223 */ /* 0x000fe20000010080 */
[----:B------:R-:W-:Y:S02]  /*73c0*/  @!P2 ISETP.GE.AND P6, PT, R132, R195, PT ;  /* 0x000000c38400a20c */ /* 0x000fe40003fc6270 */
[----:B------:R-:W-:-:S02]  /*73d0*/  @!P2 FSEL R82, R82, RZ, !P3 ;  /* 0x000000ff5252a208 */ /* 0x000fc40005800000 */
[----:B------:R-:W-:Y:S02]  /*73e0*/  LEA R128, P3, R129, UR4, 0x2 ;  /* 0x0000000481807c11 */ /* 0x000fe4000f8610ff */
[----:B------:R-:W-:Y:S01]  /*73f0*/  LEA.HI.X.SX32 R132, R207, R166, 0x1, P4 ;  /* 0x000000a6cf847211 */ /* 0x000fe200020f0eff */
[----:B------:R-:W-:-:S03]  /*7400*/  FFMA.FTZ R134, R94, R134, R133 ;  /* 0x000000865e867223 */ /* 0x000fc60000010085 */
[----:B------:R-:W-:Y:S01]  /*7410*/  LEA.HI.X R129, R129, UR5, R132, 0x2, P3 ;  /* 0x0000000581817c11 */ /* 0x000fe200098f1484 */
[----:B------:R-:W-:Y:S01]  /*7420*/  FADD.FTZ R9, R130, R9 ;  /* 0x0000000982097221 */ /* 0x000fe20000010000 */
[----:B------:R-:W-:Y:S01]  /*7430*/  FADD.FTZ R10, R131, R10 ;  /* 0x0000000a830a7221 */ /* 0x000fe20000010000 */
[----:B------:R-:W-:Y:S01]  /*7440*/  FFMA.FTZ R134, R95, R135, R134 ;  /* 0x000000875f867223 */ /* 0x000fe20000010086 */
[C---:B------:R-:W-:Y:S02]  /*7450*/  @!P2 ISETP.GE.AND P3, PT, R198.reuse, R195, PT ;  /* 0x000000c3c600a20c */ /* 0x040fe40003f66270 */
[----:B------:R-:W5:Y:S01]  /*7460*/  LDG.E.128.CONSTANT R128, desc[UR10][R128.64] ;  /* 0x0000000a80807981 */ /* 0x000f62000c1e9d00 */
[----:B------:R-:W-:Y:S02]  /*7470*/  @!P2 FSEL R83, R83, RZ, !P5 ;  /* 0x000000ff5353a208 */ /* 0x000fe40006800000 */
[----:B------:R-:W-:Y:S02]  /*7480*/  @!P2 IADD3 R132, R198, 0x3, RZ ;  /* 0x00000003c684a810 */ /* 0x000fe40007ffe0ff */
[----:B------:R-:W-:Y:S01]  /*7490*/  IADD3 R133, P5, R206, R156, RZ ;  /* 0x0000009cce857210 */ /* 0x000fe20007fbe0ff */
[----:B------:R-:W-:Y:S01]  /*74a0*/  FADD.FTZ R11, R134, R11 ;  /* 0x0000000b860b7221 */ /* 0x000fe20000010000 */
[----:B------:R-:W-:-:S02]  /*74b0*/  @!P2 FSEL R84, R84, RZ, !P3 ;  /* 0x000000ff5454a208 */ /* 0x000fc40005800000 */
[----:B------:R-:W-:Y:S02]  /*74c0*/  @!P2 ISETP.GE.AND P3, PT, R132, R195, PT ;  /* 0x000000c38400a20c */ /* 0x000fe40003f66270 */
[----:B------:R-:W-:Y:S02]  /*74d0*/  LEA.HI.X.SX32 R134, R206, R166, 0x1, P5 ;  /* 0x000000a6ce867211 */ /* 0x000fe400028f0eff */
[----:B------:R-:W-:Y:S01]  /*74e0*/  LEA R132, P5, R133, UR4, 0x2 ;  /* 0x0000000485847c11 */ /* 0x000fe2000f8a10ff */
[----:B------:R-:W-:-:S03]  /*74f0*/  FMUL.FTZ R137, R93, R137 ;  /* 0x000000895d897220 */ /* 0x000fc60000410000 */
[----:B------:R-:W-:Y:S01]  /*7500*/  LEA.HI.X R133, R133, UR5, R134, 0x2, P5 ;  /* 0x0000000585857c11 */ /* 0x000fe2000a8f1486 */
[----:B------:R-:W-:Y:S01]  /*7510*/  FFMA.FTZ R137, R92, R136, R137 ;  /* 0x000000885c897223 */ /* 0x000fe20000010089 */
[----:B------:R-:W-:-:S03]  /*7520*/  FMUL.FTZ R141, R93, R141 ;  /* 0x0000008d5d8d7220 */ /* 0x000fc60000410000 */
[----:B------:R-:W-:Y:S01]  /*7530*/  FFMA.FTZ R138, R94, R138, R137 ;  /* 0x0000008a5e8a7223 */ /* 0x000fe20000010089 */
[----:B------:R-:W5:Y:S01]  /*7540*/  LDG.E.128.CONSTANT R132, desc[UR10][R132.64] ;  /* 0x0000000a84847981 */ /* 0x000f62000c1e9d00 */
[----:B------:R-:W-:Y:S01]  /*7550*/  IADD3 R137, P5, R205, R156, RZ ;  /* 0x0000009ccd897210 */ /* 0x000fe20007fbe0ff */
[----:B------:R-:W-:Y:S01]  /*7560*/  FFMA.FTZ R141, R92, R140, R141 ;  /* 0x0000008c5c8d7223 */ /* 0x000fe2000001008d */
[----:B------:R-:W-:Y:S02]  /*7570*/  @!P2 FSEL R85, R85, RZ, !P6 ;  /* 0x000000ff5555a208 */ /* 0x000fe40007000000 */
[----:B------:R-:W-:Y:S02]  /*7580*/  LEA R136, P6, R137, UR4, 0x2 ;  /* 0x0000000489887c11 */ /* 0x000fe4000f8c10ff */
[----:B------:R-:W-:Y:S01]  /*7590*/  LEA.HI.X.SX32 R140, R205, R166, 0x1, P5 ;  /* 0x000000a6cd8c7211 */ /* 0x000fe200028f0eff */
[----:B------:R-:W-:-:S03]  /*75a0*/  FMUL.FTZ R145, R93, R145 ;  /* 0x000000915d917220 */ /* 0x000fc60000410000 */
[----:B------:R-:W-:Y:S01]  /*75b0*/  LEA.HI.X R137, R137, UR5, R140, 0x2, P6 ;  /* 0x0000000589897c11 */ /* 0x000fe2000b0f148c */
[----:B------:R-:W-:Y:S01]  /*75c0*/  FADD.FTZ R8, R153, R8 ;  /* 0x0000000899087221 */ /* 0x000fe20000010000 */
[----:B------:R-:W-:Y:S01]  /*75d0*/  FFMA.FTZ R153, R92, R144, R145 ;  /* 0x000000905c997223 */ /* 0x000fe20000010091 */
[----:B------:R-:W-:Y:S02]  /*75e0*/  @!P2 VIADD R144, R198, 0x1 ;  /* 0x00000001c690a836 */ /* 0x000fe40000000000 */
[----:B------:R-:W-:Y:S01]  /*75f0*/  FFMA.FTZ R145, R95, R139, R138 ;  /* 0x0000008b5f917223 */ /* 0x000fe2000001008a */
[-C--:B------:R-:W-:Y:S01]  /*7600*/  @!P2 ISETP.GE.AND P4, PT, R152, R195.reuse, PT ;  /* 0x000000c39800a20c */ /* 0x080fe20003f86270 */
[----:B------:R-:W5:Y:S01]  /*7610*/  LDG.E.128.CONSTANT R136, desc[UR10][R136.64] ;  /* 0x0000000a88887981 */ /* 0x000f62000c1e9d00 */
[----:B------:R-:W-:Y:S01]  /*7620*/  FFMA.FTZ R142, R94, R142, R141 ;  /* 0x0000008e5e8e7223 */ /* 0x000fe2000001008d */
[----:B------:R-:W-:Y:S02]  /*7630*/  IADD3 R141, P6, R204, R156, RZ ;  /* 0x0000009ccc8d7210 */ /* 0x000fe40007fde0ff */
[----:B------:R-:W-:Y:S01]  /*7640*/  @!P2 ISETP.GE.AND P5, PT, R144, R195, PT ;  /* 0x000000c39000a20c */ /* 0x000fe20003fa6270 */
        /* <DEDUP_REMOVED lines=8> */
[C---:B------:R-:W-:Y:S01]  /*76d0*/  @!P2 IADD3 R148, R198.reuse, 0x2, RZ ;  /* 0x00000002c694a810 */ /* 0x040fe20007ffe0ff */
[----:B------:R-:W-:Y:S01]  /*76e0*/  FADD.FTZ R12, R145, R12 ;  /* 0x0000000c910c7221 */ /* 0x000fe20000010000 */
[----:B------:R-:W-:Y:S01]  /*76f0*/  @!P2 FSEL R87, R87, RZ, !P3 ;  /* 0x000000ff5757a208 */ /* 0x000fe20005800000 */
[----:B------:R-:W5:Y:S01]  /*7700*/  LDG.E.128.CONSTANT R140, desc[UR10][R140.64] ;  /* 0x0000000a8c8c7981 */ /* 0x000f62000c1e9d00 */
[----:B------:R-:W-:Y:S02]  /*7710*/  @!P2 ISETP.GE.AND P4, PT, R198, R195, PT ;  /* 0x000000c3c600a20c */ /* 0x000fe40003f86270 */
        /* <DEDUP_REMOVED lines=8> */
[----:B------:R-:W-:Y:S01]  /*77a0*/  FADD.FTZ R13, R146, R13 ;  /* 0x0000000d920d7221 */ /* 0x000fe20000010000 */
[----:B------:R-:W-:Y:S01]  /*77b0*/  FADD.FTZ R14, R147, R14 ;  /* 0x0000000e930e7221 */ /* 0x000fe20000010000 */
[----:B------:R-:W-:Y:S01]  /*77c0*/  FFMA.FTZ R150, R94, R150, R149 ;  /* 0x000000965e967223 */ /* 0x000fe20000010095 */
[----:B------:R-:W-:Y:S02]  /*77d0*/  FFMA.FTZ R29, R92, R28, R29 ;  /* 0x0000001c5c1d7223 */ /* 0x000fe4000001001d */
[----:B------:R-:W5:Y:S01]  /*77e0*/  LDG.E.128.CONSTANT R144, desc[UR10][R144.64] ;  /* 0x0000000a90907981 */ /* 0x000f62000c1e9d00 */
[----:B------:R-:W-:Y:S01]  /*77f0*/  IADD3 R28, P4, R202, R156, RZ ;  /* 0x0000009cca1c7210 */ /* 0x000fe20007f9e0ff */
[----:B------:R-:W-:Y:S01]  /*7800*/  FFMA.FTZ R150, R95, R151, R150 ;  /* 0x000000975f967223 */ /* 0x000fe20000010096 */
[----:B------:R-:W-:Y:S02]  /*7810*/  @!P2 FSEL R89, R89, RZ, !P5 ;  /* 0x000000ff5959a208 */ /* 0x000fe40006800000 */
[----:B------:R-:W-:-:S02]  /*7820*/  LEA R148, P5, R28, UR4, 0x2 ;  /* 0x000000041c947c11 */ /* 0x000fc4000f8a10ff */
[----:B------:R-:W-:Y:S01]  /*7830*/  LEA.HI.X.SX32 R149, R202, R166, 0x1, P4 ;  /* 0x000000a6ca957211 */ /* 0x000fe200020f0eff */
[----:B------:R-:W-:Y:S01]  /*7840*/  FADD.FTZ R15, R150, R15 ;  /* 0x0000000f960f7221 */ /* 0x000fe20000010000 */
[----:B------:R-:W-:Y:S02]  /*7850*/  @!P2 IADD3 R150, R198, 0x1, RZ ;  /* 0x00000001c696a810 */ /* 0x000fe40007ffe0ff */
[----:B------:R-:W-:Y:S01]  /*7860*/  LEA.HI.X R149, R28, UR5, R149, 0x2, P5 ;  /* 0x000000051c957c11 */ /* 0x000fe2000a8f1495 */
[----:B------:R-:W-:Y:S01]  /*7870*/  @!P2 VIADD R152, R198, 0x3 ;  /* 0x00000003c698a836 */ /* 0x000fe20000000000 */
[-C--:B------:R-:W-:Y:S02]  /*7880*/  @!P2 ISETP.GE.AND P4, PT, R150, R195.reuse, PT ;  /* 0x000000c39600a20c */ /* 0x080fe40003f86270 */
[----:B------:R-:W-:Y:S02]  /*7890*/  IADD3 R28, P5, R201, R156, RZ ;  /* 0x0000009cc91c7210 */ /* 0x000fe40007fbe0ff */
[----:B------:R-:W5:Y:S01]  /*78a0*/  LDG.E.128.CONSTANT R148, desc[UR10][R148.64] ;  /* 0x0000000a94947981 */ /* 0x000f62000c1e9d00 */
[----:B------:R-:W-:Y:S01]  /*78b0*/  FFMA.FTZ R30, R94, R30, R29 ;  /* 0x0000001e5e1e7223 */ /* 0x000fe2000001001d */
[----:B------:R-:W-:-:S02]  /*78c0*/  @!P2 ISETP.GE.AND P3, PT, R152, R195, PT ;  /* 0x000000c39800a20c */ /* 0x000fc40003f66270 */
[----:B------:R-:W-:Y:S02]  /*78d0*/  LEA.HI.X.SX32 R29, R201, R166, 0x1, P5 ;  /* 0x000000a6c91d7211 */ /* 0x000fe400028f0eff */
[----:B------:R-:W-:Y:S02]  /*78e0*/  LEA R152, P5, R28, UR4, 0x2 ;  /* 0x000000041c987c11 */ /* 0x000fe4000f8a10ff */
[----:B------:R-:W-:Y:S02]  /*78f0*/  @!P2 FSEL R90, R90, RZ, !P6 ;  /* 0x000000ff5a5aa208 */ /* 0x000fe40007000000 */
[----:B------:R-:W-:Y:S02]  /*7900*/  LEA.HI.X R153, R28, UR5, R29, 0x2, P5 ;  /* 0x000000051c997c11 */ /* 0x000fe4000a8f141d */
[----:B------:R-:W-:-:S04]  /*7910*/  IADD3 R28, P6, R200, R156, RZ ;  /* 0x0000009cc81c7210 */ /* 0x000fc80007fde0ff */
[----:B------:R-:W-:Y:S01]  /*7920*/  LEA.HI.X.SX32 R29, R200, R166, 0x1, P6 ;  /* 0x000000a6c81d7211 */ /* 0x000fe200030f0eff */
[----:B------:R-:W5:Y:S01]  /*7930*/  LDG.E.128.CONSTANT R152, desc[UR10][R152.64] ;  /* 0x0000000a98987981 */ /* 0x000f62000c1e9d00 */
        /* <DEDUP_REMOVED lines=15> */
[----:B------:R-:W-:-:S05]  /*7a30*/  @!P2 VIADD R32, R198, 0x2 ;  /* 0x00000002c620a836 */ /* 0x000fca0000000000 */
[----:B------:R-:W-:Y:S02]  /*7a40*/  @!P2 ISETP.GE.AND P5, PT, R32, R195, PT ;  /* 0x000000c32000a20c */ /* 0x000fe40003fa6270 */
[----:B------:R-:W-:Y:S02]  /*7a50*/  LEA.HI.X.SX32 R32, R196, R166, 0x1, P6 ;  /* 0x000000a6c4207211 */ /* 0x000fe400030f0eff */
[----:B------:R-:W-:-:S04]  /*7a60*/  LEA R164, P6, R29, UR4, 0x2 ;  /* 0x000000041da47c11 */ /* 0x000fc8000f8c10ff */
[----:B------:R-:W-:Y:S02]  /*7a70*/  LEA.HI.X R165, R29, UR5, R32, 0x2, P6 ;  /* 0x000000051da57c11 */ /* 0x000fe4000b0f1420 */
[----:B------:R-:W-:Y:S02]  /*7a80*/  LEA.HI.X.SX32 R29, R197, R166, 0x1, P3 ;  /* 0x000000a6c51d7211 */ /* 0x000fe400018f0eff */
[C---:B------:R-:W-:Y:S02]  /*7a90*/  LEA R168, P3, R28.reuse, UR4, 0x2 ;  /* 0x000000041ca87c11 */ /* 0x040fe4000f8610ff */
[----:B------:R-:W5:Y:S02]  /*7aa0*/  LDG.E.128.CONSTANT R164, desc[UR10][R164.64] ;  /* 0x0000000aa4a47981 */ /* 0x000f64000c1e9d00 */
[----:B------:R-:W-:-:S06]  /*7ab0*/  LEA.HI.X R169, R28, UR5, R29, 0x2, P3 ;  /* 0x000000051ca97c11 */ /* 0x000fcc00098f141d */
[----:B------:R-:W5:Y:S01]  /*7ac0*/  LDG.E.128.CONSTANT R168, desc[UR10][R168.64] ;  /* 0x0000000aa8a87981 */ /* 0x000f62000c1e9d00 */
[C---:B------:R-:W-:Y:S01]  /*7ad0*/  @!P2 VIADD R28, R198.reuse, 0x1 ;  /* 0x00000001c61ca836 */ /* 0x040fe20000000000 */
[----:B------:R-:W-:-:S04]  /*7ae0*/  @!P2 IADD3 R32, R198, 0x3, RZ ;  /* 0x00000003c620a810 */ /* 0x000fc80007ffe0ff */
[-C--:B------:R-:W-:Y:S02]  /*7af0*/  @!P2 ISETP.GE.AND P3, PT, R28, R195.reuse, PT ;  /* 0x000000c31c00a20c */ /* 0x080fe40003f66270 */
[----:B------:R-:W-:Y:S02]  /*7b00*/  @!P2 IADD3 R28, R198, 0x2, RZ ;  /* 0x00000002c61ca810 */ /* 0x000fe40007ffe0ff */
[----:B------:R-:W-:Y:S02]  /*7b10*/  @!P2 FSEL R97, R97, RZ, !P4 ;  /* 0x000000ff6161a208 */ /* 0x000fe40006000000 */
[-C--:B------:R-:W-:Y:S01]  /*7b20*/  @!P2 ISETP.GE.AND P4, PT, R28, R195.reuse, PT ;  /* 0x000000c31c00a20c */ /* 0x080fe20003f86270 */
[----:B------:R-:W-:Y:S01]  /*7b30*/  @!P2 VIADD R28, R198, 0x3 ;  /* 0x00000003c61ca836 */ /* 0x000fe20000000000 */
[----:B------:R-:W-:Y:S02]  /*7b40*/  @!P2 ISETP.GE.AND P6, PT, R32, R195, PT ;  /* 0x000000c32000a20c */ /* 0x000fe40003fc6270 */
        /* <DEDUP_REMOVED lines=16> */
[----:B---3--:R-:W-:Y:S02]  /*7c50*/  @!P2 FSEL R104, R104, RZ, !P5 ;  /* 0x000000ff6868a208 */ /* 0x008fe40006800000 */
        /* <DEDUP_REMOVED lines=17> */
[----:B------:R-:W-:Y:S02]  /*7d70*/  @!P2 FSEL R111, R111, RZ, !P3 ;  /* 0x000000ff6f6fa208 */ /* 0x000fe40005800000 */
[-C--:B------:R-:W-:Y:S02]  /*7d80*/  @!P2 ISETP.GE.AND P6, PT, R28, R195.reuse, PT ;  /* 0x000000c31c00a20c */ /* 0x080fe40003fc6270 */
[----:B------:R-:W-:-:S02]  /*7d90*/  @!P2 ISETP.GE.AND P3, PT, R198, R195, PT ;  /* 0x000000c3c600a20c */ /* 0x000fc40003f66270 */
[----:B------:R-:W-:Y:S02]  /*7da0*/  @!P2 IADD3 R28, R198, 0x1, RZ ;  /* 0x00000001c61ca810 */ /* 0x000fe40007ffe0ff */
[----:B----4-:R-:W-:Y:S02]  /*7db0*/  @!P2 FSEL R112, R112, RZ, !P3 ;  /* 0x000000ff7070a208 */ /* 0x010fe40005800000 */
        /* <DEDUP_REMOVED lines=32> */
[----:B-----5:R-:W-:Y:S02]  /*7fc0*/  @!P2 FSEL R124, R124, RZ, !P4 ;  /* 0x000000ff7c7ca208 */ /* 0x020fe40006000000 */
        /* <DEDUP_REMOVED lines=110> */
[----:B------:R-:W-:Y:S01]  /*86b0*/  @!P2 ISETP.GE.AND P3, PT, R28, R195, PT ;  /* 0x000000c31c00a20c */ /* 0x000fe20003f66270 */
[----:B------:R-:W-:-:S03]  /*86c0*/  @!P2 VIADD R28, R198, 0x3 ;  /* 0x00000003c61ca836 */ /* 0x000fc60000000000 */
[----:B------:R-:W-:Y:S02]  /*86d0*/  @!P2 FSEL R169, R169, RZ, !P3 ;  /* 0x000000ffa9a9a208 */ /* 0x000fe40005800000 */
[CC--:B------:R-:W-:Y:S02]  /*86e0*/  @!P2 ISETP.GE.AND P3, PT, R198.reuse, R195.reuse, PT ;  /* 0x000000c3c600a20c */ /* 0x0c0fe40003f66270 */
[----:B------:R-:W-:Y:S02]  /*86f0*/  @!P2 IADD3 R198, R198, 0x2, RZ ;  /* 0x00000002c6c6a810 */ /* 0x000fe40007ffe0ff */
[----:B------:R-:W-:Y:S02]  /*8700*/  @!P2 FSEL R166, R166, RZ, !P4 ;  /* 0x000000ffa6a6a208 */ /* 0x000fe40006000000 */
[----:B------:R-:W-:Y:S02]  /*8710*/  @!P2 FSEL R168, R168, RZ, !P3 ;  /* 0x000000ffa8a8a208 */ /* 0x000fe40005800000 */
[----:B------:R-:W-:-:S02]  /*8720*/  @!P2 ISETP.GE.AND P4, PT, R28, R195, PT ;  /* 0x000000c31c00a20c */ /* 0x000fc40003f86270 */
[----:B------:R-:W-:Y:S02]  /*8730*/  @!P2 ISETP.GE.AND P3, PT, R198, R195, PT ;  /* 0x000000c3c600a20c */ /* 0x000fe40003f66270 */
[----:B------:R-:W-:Y:S01]  /*8740*/  IADD3 R0, R0, 0x4, RZ ;  /* 0x0000000400007810 */ /* 0x000fe20007ffe0ff */
        /* <DEDUP_REMOVED lines=34> */
[----:B------:R-:W-:Y:S02]  /*8970*/  @!P2 FSEL R163, R163, RZ, !P6 ;  /* 0x000000ffa3a3a208 */ /* 0x000fe40007000000 */
[----:B------:R-:W-:Y:S02]  /*8980*/  @!P2 FSEL R167, R167, RZ, !P5 ;  /* 0x000000ffa7a7a208 */ /* 0x000fe40006800000 */
[----:B------:R-:W-:Y:S02]  /*8990*/  @!P2 FSEL R171, R171, RZ, !P4 ;  /* 0x000000ffababa208 */ /* 0x000fe40006000000 */
[----:B------:R-:W-:Y:S01]  /*89a0*/  ISETP.GE.AND P2, PT, R0, R243, PT ;  /* 0x000000f30000720c */ /* 0x000fe20003f46270 */
        /* <DEDUP_REMOVED lines=138> */
.L_x_24952:
[----:B------:R-:W-:Y:S05]  /*9250*/  BSYNC B0 ;  /* 0x0000000000007941 */ /* 0x000fea0003800000 */
.L_x_24951:
[----:B------:R-:W0:Y:S01]  /*9260*/  SHFL.BFLY PT, R0, R3, 0x4, 0x1f ;  /* 0x0c801f0003007f89 */ /* 0x000e2200000e0000 */
[----:B------:R-:W-:Y:S01]  /*9270*/  BSSY B0, `(.L_x_24954) ;  /* 0x000015c000007945 */ /* 0x000fe20003800000 */
[----:B------:R-:W-:Y:S02]  /*9280*/  IMAD R249, R249, 0xc0, RZ ;  /* 0x000000c0f9f97824 */ /* 0x000fe400078e02ff */
[----:B------:R-:W2:Y:S04]  /*9290*/  SHFL.BFLY PT, R28, R7, 0x4, 0x1f ;  /* 0x0c801f00071c7f89 */ /* 0x000ea800000e0000 */
[----:B------:R-:W3:Y:S04]  /*92a0*/  SHFL.BFLY PT, R30, R9, 0x4, 0x1f ;  /* 0x0c801f00091e7f89 */ /* 0x000ee800000e0000 */
[----:B------:R-:W4:Y:S04]  /*92b0*/  SHFL.BFLY PT, R34, R13, 0x4, 0x1f ;  /* 0x0c801f000d227f89 */ /* 0x000f2800000e0000 */
[----:B------:R-:W5:Y:S04]  /*92c0*/  SHFL.BFLY PT, R38, R17, 0x4, 0x1f ;  /* 0x0c801f0011267f89 */ /* 0x000f6800000e0000 */
[----:B------:R-:W1:Y:S04]  /*92d0*/  SHFL.BFLY PT, R42, R21, 0x4, 0x1f ;  /* 0x0c801f00152a7f89 */ /* 0x000e6800000e0000 */
[----:B------:R-:W1:Y:S01]  /*92e0*/  SHFL.BFLY PT, R29, R4, 0x4, 0x1f ;  /* 0x0c801f00041d7f89 */ /* 0x000e6200000e0000 */
[----:B0-----:R-:W-:-:S03]  /*92f0*/  FADD.FTZ R0, R0, R3 ;  /* 0x0000000300007221 */ /* 0x001fc60000010000 */
        /* <DEDUP_REMOVED lines=9> */
[----:B-1----:R-:W-:-:S03]  /*9390*/  FADD.FTZ R42, R42, R21 ;  /* 0x000000152a2a7221 */ /* 0x002fc60000010000 */
[----:B------:R-:W1:Y:S01]  /*93a0*/  SHFL.BFLY PT, R33, R8, 0x4, 0x1f ;  /* 0x0c801f0008217f89 */ /* 0x000e6200000e0000 */
[----:B------:R-:W-:-:S03]  /*93b0*/  FADD.FTZ R29, R29, R4 ;  /* 0x000000041d1d7221 */ /* 0x000fc60000010000 */
        /* <DEDUP_REMOVED lines=220> */
[----:B-1----:R-:W-:-:S03]  /*a180*/  FADD.FTZ R22, R24, R45 ;  /* 0x0000002d18167221 */ /* 0x002fc60000010000 */
[----:B------:R-:W1:Y:S01]  /*a190*/  SHFL.BFLY PT, R33, R52, 0x1, 0x1f ;  /* 0x0c201f0034217f89 */ /* 0x000e6200000e0000 */
[----:B------:R-:W-:-:S03]  /*a1a0*/  FADD.FTZ R23, R46, R47 ;  /* 0x0000002f2e177221 */ /* 0x000fc60000010000 */
[----:B------:R-:W5:Y:S01]  /*a1b0*/  SHFL.BFLY PT, R35, R176, 0x1, 0x1f ;  /* 0x0c201f00b0237f89 */ /* 0x000f6200000e0000 */
        /* <DEDUP_REMOVED lines=9> */
[----:B-1----:R-:W-:-:S03]  /*a250*/  FADD.FTZ R29, R52, R33 ;  /* 0x00000021341d7221 */ /* 0x002fc60000010000 */
[----:B------:R-:W1:Y:S01]  /*a260*/  SHFL.BFLY PT, R45, R58, 0x1, 0x1f ;  /* 0x0c201f003a2d7f89 */ /* 0x000e6200000e0000 */
[----:B-----5:R-:W-:-:S03]  /*a270*/  FADD.FTZ R30, R176, R35 ;  /* 0x00000023b01e7221 */ /* 0x020fc60000010000 */
[----:B------:R-:W5:Y:S01]  /*a280*/  SHFL.BFLY PT, R47, R182, 0x1, 0x1f ;  /* 0x0c201f00b62f7f89 */ /* 0x000f6200000e0000 */
[----:B0-----:R-:W-:-:S03]  /*a290*/  FADD.FTZ R25, R48, R25 ;  /* 0x0000001930197221 */ /* 0x001fc60000010000 */
[----:B------:R-:W0:Y:S01]  /*a2a0*/  SHFL.BFLY PT, R49, R60, 0x1, 0x1f ;  /* 0x0c201f003c317f89 */ /* 0x000e2200000e0000 */
        /* <DEDUP_REMOVED lines=22> */
[----:B-1----:R-:W-:Y:S01]  /*a410*/  FADD.FTZ R42, R188, R59 ;  /* 0x0000003bbc2a7221 */ /* 0x002fe20000010000 */
[----:B------:R-:W-:Y:S01]  /*a420*/  BAR.SYNC.DEFER_BLOCKING 0x0 ;  /* 0x0000000000007b1d */ /* 0x000fe20000010000 */
[----:B-----5:R-:W-:Y:S01]  /*a430*/  FADD.FTZ R43, R66, R61 ;  /* 0x0000003d422b7221 */ /* 0x020fe20000010000 */
[----:B0-----:R-:W-:Y:S01]  /*a440*/  FADD.FTZ R44, R190, R63 ;  /* 0x0000003fbe2c7221 */ /* 0x001fe20000010000 */
[----:B--2---:R-:W-:Y:S01]  /*a450*/  FADD.FTZ R45, R68, R65 ;  /* 0x00000041442d7221 */ /* 0x004fe20000010000 */
[----:B---3--:R-:W-:Y:S01]  /*a460*/  FADD.FTZ R46, R192, R67 ;  /* 0x00000043c02e7221 */ /* 0x008fe20000010000 */
[----:B------:R-:W-:Y:S01]  /*a470*/  FADD.FTZ R47, R70, R69 ;  /* 0x00000045462f7221 */ /* 0x000fe20000010000 */
        /* <DEDUP_REMOVED lines=59> */
.L_x_24955:
[----:B------:R-:W-:Y:S05]  /*a830*/  BSYNC B0 ;  /* 0x0000000000007941 */ /* 0x000fea0003800000 */
.L_x_24954:
        /* <DEDUP_REMOVED lines=110> */
.L_x_24957:
[----:B------:R-:W-:Y:S05]  /*af20*/  BSYNC B0 ;  /* 0x0000000000007941 */ /* 0x000fea0003800000 */
.L_x_24956:
[----:B------:R-:W-:Y:S01]  /*af30*/  BAR.SYNC.DEFER_BLOCKING 0x0 ;  /* 0x0000000000007b1d */ /* 0x000fe20000010000 */
[----:B------:R-:W-:Y:S01]  /*af40*/  ISETP.NE.OR P1, PT, R90, 0x20, P0 ;  /* 0x000000205a00780c */ /* 0x000fe20000725670 */
[----:B------:R-:W-:-:S04]  /*af50*/  VIADD R51, R91, 0x1f ;  /* 0x0000001f5b337836 */ /* 0x000fc80000000000 */
        /* <DEDUP_REMOVED lines=58> */
.L_x_24959:
[----:B------:R-:W-:Y:S05]  /*b300*/  BSYNC B0 ;  /* 0x0000000000007941 */ /* 0x000fea0003800000 */
.L_x_24958:
        /* <DEDUP_REMOVED lines=109> */
.L_x_24961:
[----:B------:R-:W-:Y:S05]  /*b9e0*/  BSYNC B0 ;  /* 0x0000000000007941 */ /* 0x000fea0003800000 */
.L_x_24960:
[----:B------:R-:W-:Y:S06]  /*b9f0*/  BAR.SYNC.DEFER_BLOCKING 0x0 ;  /* 0x0000000000007b1d */ /* 0x000fec0000010000 */
[----:B------:R-:W-:Y:S05]  /*ba00*/  @P2 EXIT ;  /* 0x000000000000294d */ /* 0x000fea0003800000 */
[----:B------:R-:W-:Y:S05]  /*ba10*/  @P0 EXIT ;  /* 0x000000000000094d */ /* 0x000fea0003800000 */
[----:B------:R-:W2:Y:S01]  /*ba20*/  S2UR UR7, SR_CTAID.Y ;  /* 0x00000000000779c3 */ /* 0x000ea20000002600 */
[----:B------:R-:W-:Y:S01]  /*ba30*/  ULDC UR6, c[0x0][0xc] ;  /* 0x0000030000067ab9 */ /* 0x000fe20000000800 */
[----:B01----:R-:W-:Y:S01]  /*ba40*/  SHF.R.S32.HI R49, RZ, 0x1f, R246 ;  /* 0x0000001fff317819 */ /* 0x003fe200000114f6 */
[----:B------:R-:W-:-:S03]  /*ba50*/  ULDC UR4, c[0x0][0x14] ;  /* 0x0000050000047ab9 */ /* 0x000fc60000000800 */
[----:B------:R-:W-:Y:S02]  /*ba60*/  LEA.HI R49, R49, R246, RZ, 0x3 ;  /* 0x000000f631317211 */ /* 0x000fe400078f18ff */
[----:B------:R-:W0:Y:S02]  /*ba70*/  S2UR UR5, SR_CTAID.Z ;  /* 0x00000000000579c3 */ /* 0x000e240000002700 */
[----:B------:R-:W-:-:S04]  /*ba80*/  SHF.R.S32.HI R49, RZ, 0x3, R49 ;  /* 0x00000003ff317819 */ /* 0x000fc80000011431 */
[C---:B------:R-:W-:Y:S01]  /*ba90*/  IADD3 R51, R49.reuse, 0x8, RZ ;  /* 0x0000000831337810 */ /* 0x040fe20007ffe0ff */
[C---:B------:R-:W-:Y:S01]  /*baa0*/  VIADD R52, R49.reuse, 0xc ;  /* 0x0000000c31347836 */ /* 0x040fe20000000000 */
[----:B------:R-:W1:Y:S01]  /*bab0*/  S2UR UR8, SR_CTAID.X ;  /* 0x00000000000879c3 */ /* 0x000e620000002500 */
[C---:B------:R-:W-:Y:S01]  /*bac0*/  IADD3 R50, R49.reuse, 0x4, RZ ;  /* 0x0000000431327810 */ /* 0x040fe20007ffe0ff */
[C---:B------:R-:W-:Y:S01]  /*bad0*/  VIADD R77, R49.reuse, 0x3c ;  /* 0x0000003c314d7836 */ /* 0x040fe20000000000 */
[C---:B------:R-:W-:Y:S01]  /*bae0*/  IADD3 R61, R49.reuse, 0x1c, RZ ;  /* 0x0000001c313d7810 */ /* 0x040fe20007ffe0ff */
[C---:B------:R-:W-:Y:S01]  /*baf0*/  VIADD R101, R49.reuse, 0x6c ;  /* 0x0000006c31657836 */ /* 0x040fe20000000000 */
[C---:B------:R-:W-:Y:S01]  /*bb00*/  IADD3 R69, R49.reuse, 0x2c, RZ ;  /* 0x0000002c31457810 */ /* 0x040fe20007ffe0ff */
[C---:B------:R-:W-:Y:S01]  /*bb10*/  VIADD R125, R49.reuse, 0x9c ;  /* 0x0000009c317d7836 */ /* 0x040fe20000000000 */
[C---:B------:R-:W-:Y:S01]  /*bb20*/  IADD3 R85, R49.reuse, 0x4c, RZ ;  /* 0x0000004c31557810 */ /* 0x040fe20007ffe0ff */
[----:B--2---:R-:W-:Y:S01]  /*bb30*/  UIMAD UR6, UR7, UR6, URZ ;  /* 0x00000006070672a4 */ /* 0x004fe2000f8e023f */
[C---:B------:R-:W-:Y:S01]  /*bb40*/  IADD3 R93, R49.reuse, 0x5c, RZ ;  /* 0x0000005c315d7810 */ /* 0x040fe20007ffe0ff */
[----:B------:R-:W-:Y:S01]  /*bb50*/  UIMAD UR7, UR4, 0xc0, URZ ;  /* 0x000000c0040778a4 */ /* 0x000fe2000f8e023f */
[----:B------:R-:W-:-:S02]  /*bb60*/  IADD3 R109, R49, 0x7c, RZ ;  /* 0x0000007c316d7810 */ /* 0x000fc40007ffe0ff */
[----:B------:R-:W-:Y:S01]  /*bb70*/  IADD3 R117, R49, 0x8c, RZ ;  /* 0x0000008c31757810 */ /* 0x000fe20007ffe0ff */
[----:B------:R-:W-:Y:S02]  /*bb80*/  UIMAD UR6, UR6, UR7, URZ ;  /* 0x00000007060672a4 */ /* 0x000fe4000f8e023f */
[----:B0-----:R-:W-:Y:S02]  /*bb90*/  UIMAD UR4, UR5, 0xc0, URZ ;  /* 0x000000c0050478a4 */ /* 0x001fe4000f8e023f */
[----:B------:R-:W-:Y:S02]  /*bba0*/  USHF.R.S32.HI UR9, URZ, 0x1f, UR6 ;  /* 0x0000001f3f097899 */ /* 0x000fe40008011406 */
[----:B-1----:R-:W-:Y:S02]  /*bbb0*/  UIMAD UR5, UR8, UR7, URZ ;  /* 0x00000007080572a4 */ /* 0x002fe4000f8e023f */
        /* <DEDUP_REMOVED lines=8> */
[----:B------:R-:W-:Y:S02]  /*bc40*/  IADD3 R59, P1, R50, UR4, RZ ;  /* 0x00000004323b7c10 */ /* 0x000fe4000ff3e0ff */
[----:B------:R-:W-:-:S02]  /*bc50*/  IADD3 R53, P0, R49, UR4, RZ ;  /* 0x0000000431357c10 */ /* 0x000fc4000ff1e0ff */
[----:B------:R-:W-:Y:S02]  /*bc60*/  LEA.HI.X.SX32 R58, R52, UR7, 0x1, P3 ;  /* 0x00000007343a7c11 */ /* 0x000fe400098f0eff */
[----:B------:R-:W-:Y:S02]  /*bc70*/  LEA R56, P2, R57, UR8, 0x2 ;  /* 0x0000000839387c11 */ /* 0x000fe4000f8410ff */
[----:B------:R-:W-:Y:S02]  /*bc80*/  LEA R54, P3, R55, UR8, 0x2 ;  /* 0x0000000837367c11 */ /* 0x000fe4000f8610ff */
[----:B------:R-:W-:Y:S02]  /*bc90*/  LEA.HI.X.SX32 R62, R50, UR7, 0x1, P1 ;  /* 0x00000007323e7c11 */ /* 0x000fe400088f0eff */
[----:B------:R-:W-:Y:S02]  /*bca0*/  LEA.HI.X.SX32 R64, R49, UR7, 0x1, P0 ;  /* 0x0000000731407c11 */ /* 0x000fe400080f0eff */
[----:B------:R-:W-:Y:S01]  /*bcb0*/  LEA.HI.X R57, R57, UR9, R60, 0x2, P2 ;  /* 0x0000000939397c11 */ /* 0x000fe200090f143c */
[----:B------:R-:W-:Y:S01]  /*bcc0*/  VIADD R60, R49, 0x18 ;  /* 0x00000018313c7836 */ /* 0x000fe20000000000 */
[----:B------:R-:W-:-:S02]  /*bcd0*/  LEA R52, P0, R53, UR8, 0x2 ;  /* 0x0000000835347c11 */ /* 0x000fc4000f8010ff */
[----:B------:R-:W-:Y:S02]  /*bce0*/  LEA R50, P1, R59, UR8, 0x2 ;  /* 0x000000083b327c11 */ /* 0x000fe4000f8210ff */
[----:B------:R-:W-:Y:S02]  /*bcf0*/  LEA.HI.X R55, R55, UR9, R58, 0x2, P3 ;  /* 0x0000000937377c11 */ /* 0x000fe400098f143a */
[----:B------:R-:W-:Y:S02]  /*bd00*/  IADD3 R58, R49, 0x10, RZ ;  /* 0x00000010313a7810 */ /* 0x000fe40007ffe0ff */
[----:B------:R-:W-:Y:S02]  /*bd10*/  LEA.HI.X R53, R53, UR9, R64, 0x2, P0 ;  /* 0x0000000935357c11 */ /* 0x000fe400080f1440 */
[----:B------:R-:W-:Y:S02]  /*bd20*/  LEA.HI.X R51, R59, UR9, R62, 0x2, P1 ;  /* 0x000000093b337c11 */ /* 0x000fe400088f143e */
[----:B------:R-:W-:Y:S01]  /*bd30*/  IADD3 R59, R49, 0x14, RZ ;  /* 0x00000014313b7810 */ /* 0x000fe20007ffe0ff */
[----:B------:R-:W-:Y:S01]  /*bd40*/  STG.E desc[UR10][R52.64], R0 ;  /* 0x0000000034007986 */ /* 0x000fe2000c10190a */
[----:B------:R-:W-:-:S02]  /*bd50*/  IADD3 R67, P0, R58, UR4, RZ ;  /* 0x000000043a437c10 */ /* 0x000fc4000ff1e0ff */
        /* <DEDUP_REMOVED lines=8> */
[----:B------:R-:W-:-:S02]  /*bde0*/  LEA R58, P0, R67, UR8, 0x2 ;  /* 0x00000008433a7c11 */ /* 0x000fc4000f8010ff */
[----:B------:R-:W-:Y:S02]  /*bdf0*/  LEA R62, P2, R63, UR8, 0x2 ;  /* 0x000000083f3e7c11 */ /* 0x000fe4000f8410ff */
[----:B------:R-:W-:Y:S02]  /*be00*/  LEA.HI.X.SX32 R61, R61, UR7, 0x1, P3 ;  /* 0x000000073d3d7c11 */ /* 0x000fe400098f0eff */
[----:B------:R-:W-:Y:S02]  /*be10*/  LEA R60, P3, R66, UR8, 0x2 ;  /* 0x00000008423c7c11 */ /* 0x000fe4000f8610ff */
[----:B------:R-:W-:Y:S02]  /*be20*/  LEA.HI.X.SX32 R70, R59, UR7, 0x1, P1 ;  /* 0x000000073b467c11 */ /* 0x000fe400088f0eff */
[----:B------:R-:W-:Y:S01]  /*be30*/  LEA.HI.X R59, R67, UR9, R72, 0x2, P0 ;  /* 0x00000009433b7c11 */ /* 0x000fe200080f1448 */
[----:B------:R-:W-:Y:S01]  /*be40*/  VIADD R67, R49, 0x24 ;  /* 0x0000002431437836 */ /* 0x000fe20000000000 */
[----:B------:R-:W-:-:S02]  /*be50*/  LEA.HI.X R63, R63, UR9, R68, 0x2, P2 ;  /* 0x000000093f3f7c11 */ /* 0x000fc400090f1444 */
[----:B------:R-:W-:Y:S01]  /*be60*/  LEA R64, P1, R65, UR8, 0x2 ;  /* 0x0000000841407c11 */ /* 0x000fe2000f8210ff */
[----:B------:R-:W-:Y:S01]  /*be70*/  STG.E desc[UR10][R58.64], R5 ;  /* 0x000000053a007986 */ /* 0x000fe2000c10190a */
[C---:B------:R-:W-:Y:S02]  /*be80*/  IADD3 R68, R49.reuse, 0x28, RZ ;  /* 0x0000002831447810 */ /* 0x040fe40007ffe0ff */
[----:B------:R-:W-:Y:S02]  /*be90*/  LEA.HI.X R61, R66, UR9, R61, 0x2, P3 ;  /* 0x00000009423d7c11 */ /* 0x000fe400098f143d */
[----:B------:R-:W-:Y:S02]  /*bea0*/  IADD3 R66, R49, 0x20, RZ ;  /* 0x0000002031427810 */ /* 0x000fe40007ffe0ff */
[----:B------:R-:W-:Y:S02]  /*beb0*/  LEA.HI.X R65, R65, UR9, R70, 0x2, P1 ;  /* 0x0000000941417c11 */ /* 0x000fe400088f1446 */
        /* <DEDUP_REMOVED lines=10> */
[----:B------:R-:W-:Y:S02]  /*bf60*/  LEA.HI.X.SX32 R80, R66, UR7, 0x1, P0 ;  /* 0x0000000742507c11 */ /* 0x000fe400080f0eff */
[----:B------:R-:W-:Y:S02]  /*bf70*/  LEA.HI.X.SX32 R67, R69, UR7, 0x1, P3 ;  /* 0x0000000745437c11 */ /* 0x000fe400098f0eff */
[----:B------:R-:W-:Y:S02]  /*bf80*/  LEA R66, P3, R74, UR8, 0x2 ;  /* 0x000000084a427c11 */ /* 0x000fe4000f8610ff */
[----:B------:R-:W-:Y:S02]  /*bf90*/  LEA.HI.X R69, R75, UR9, R76, 0x2, P2 ;  /* 0x000000094b457c11 */ /* 0x000fe400090f144c */
[----:B------:R-:W-:Y:S02]  /*bfa0*/  IADD3 R76, R49, 0x38, RZ ;  /* 0x00000038314c7810 */ /* 0x000fe40007ffe0ff */
[----:B------:R-:W-:-:S02]  /*bfb0*/  LEA R70, P1, R71, UR8, 0x2 ;  /* 0x0000000847467c11 */ /* 0x000fc4000f8210ff */
[----:B------:R-:W-:Y:S01]  /*bfc0*/  LEA.HI.X R67, R74, UR9, R67, 0x2, P3 ;  /* 0x000000094a437c11 */ /* 0x000fe200098f1443 */
[----:B------:R-:W-:Y:S01]  /*bfd0*/  VIADD R74, R49, 0x30 ;  /* 0x00000030314a7836 */ /* 0x000fe20000000000 */
[----:B------:R-:W-:Y:S02]  /*bfe0*/  LEA R72, P0, R73, UR8, 0x2 ;  /* 0x0000000849487c11 */ /* 0x000fe4000f8010ff */
[----:B------:R-:W-:Y:S02]  /*bff0*/  IADD3 R75, R49, 0x34, RZ ;  /* 0x00000034314b7810 */ /* 0x000fe40007ffe0ff */
[----:B------:R-:W-:Y:S02]  /*c000*/  IADD3 R83, P2, R76, UR4, RZ ;  /* 0x000000044c537c10 */ /* 0x000fe4000ff5e0ff */
[----:B------:R-:W-:Y:S02]  /*c010*/  LEA.HI.X R71, R71, UR9, R78, 0x2, P1 ;  /* 0x0000000947477c11 */ /* 0x000fe400088f144e */
[----:B------:R-:W-:-:S02]  /*c020*/  LEA.HI.X R73, R73, UR9, R80, 0x2, P0 ;  /* 0x0000000949497c11 */ /* 0x000fc400080f1450 */
[----:B------:R-:W-:Y:S02]  /*c030*/  IADD3 R79, P1, R75, UR4, RZ ;  /* 0x000000044b4f7c10 */ /* 0x000fe4000ff3e0ff */
[----:B------:R-:W-:Y:S01]  /*c040*/  IADD3 R81, P0, R74, UR4, RZ ;  /* 0x000000044a517c10 */ /* 0x000fe2000ff1e0ff */
[----:B------:R-:W-:Y:S01]  /*c050*/  STG.E desc[UR10][R72.64], R9 ;  /* 0x0000000948007986 */ /* 0x000fe2000c10190a */
[----:B------:R-:W-:Y:S02]  /*c060*/  IADD3 R82, P3, R77, UR4, RZ ;  /* 0x000000044d527c10 */ /* 0x000fe4000ff7e0ff */
[----:B------:R-:W-:Y:S01]  /*c070*/  LEA.HI.X.SX32 R84, R76, UR7, 0x1, P2 ;  /* 0x000000074c547c11 */ /* 0x000fe200090f0eff */
[----:B------:R-:W-:Y:S01]  /*c080*/  STG.E desc[UR10][R70.64], R10 ;  /* 0x0000000a46007986 */ /* 0x000fe2000c10190a */
[----:B------:R-:W-:Y:S02]  /*c090*/  LEA R76, P2, R83, UR8, 0x2 ;  /* 0x00000008534c7c11 */ /* 0x000fe4000f8410ff */
[----:B------:R-:W-:Y:S01]  /*c0a0*/  LEA.HI.X.SX32 R86, R75, UR7, 0x1, P1 ;  /* 0x000000074b567c11 */ /* 0x000fe200088f0eff */
[----:B------:R-:W-:Y:S01]  /*c0b0*/  STG.E desc[UR10][R68.64], R11 ;  /* 0x0000000b44007986 */ /* 0x000fe2000c10190a */
[----:B------:R-:W-:-:S02]  /*c0c0*/  LEA.HI.X.SX32 R88, R74, UR7, 0x1, P0 ;  /* 0x000000074a587c11 */ /* 0x000fc400080f0eff */
[----:B------:R-:W-:Y:S01]  /*c0d0*/  LEA.HI.X.SX32 R75, R77, UR7, 0x1, P3 ;  /* 0x000000074d4b7c11 */ /* 0x000fe200098f0eff */
[----:B------:R-:W-:Y:S01]  /*c0e0*/  STG.E desc[UR10][R66.64], R12 ;  /* 0x0000000c42007986 */ /* 0x000fe2000c10190a */
[C---:B------:R-:W-:Y:S02]  /*c0f0*/  LEA R74, P3, R82.reuse, UR8, 0x2 ;  /* 0x00000008524a7c11 */ /* 0x040fe4000f8610ff */
[----:B------:R-:W-:Y:S01]  /*c100*/  LEA.HI.X R77, R83, UR9, R84, 0x2, P2 ;  /* 0x00000009534d7c11 */ /* 0x000fe200090f1454 */
[----:B------:R-:W-:Y:S01]  /*c110*/  VIADD R84, R49, 0x48 ;  /* 0x0000004831547836 */ /* 0x000fe20000000000 */
[----:B------:R-:W-:Y:S02]  /*c120*/  LEA R78, P1, R79, UR8, 0x2 ;  /* 0x000000084f4e7c11 */ /* 0x000fe4000f8210ff */
[----:B------:R-:W-:Y:S02]  /*c130*/  LEA R80, P0, R81, UR8, 0x2 ;  /* 0x0000000851507c11 */ /* 0x000fe4000f8010ff */
[----:B------:R-:W-:-:S02]  /*c140*/  LEA.HI.X R75, R82, UR9, R75, 0x2, P3 ;  /* 0x00000009524b7c11 */ /* 0x000fc400098f144b */
[C---:B------:R-:W-:Y:S02]  /*c150*/  IADD3 R83, R49.reuse, 0x44, RZ ;  /* 0x0000004431537810 */ /* 0x040fe40007ffe0ff */
[----:B------:R-:W-:Y:S02]  /*c160*/  IADD3 R82, R49, 0x40, RZ ;  /* 0x0000004031527810 */ /* 0x000fe40007ffe0ff */
[----:B------:R-:W-:Y:S02]  /*c170*/  LEA.HI.X R79, R79, UR9, R86, 0x2, P1 ;  /* 0x000000094f4f7c11 */ /* 0x000fe400088f1456 */
[----:B------:R-:W-:Y:S02]  /*c180*/  IADD3 R91, P2, R84, UR4, RZ ;  /* 0x00000004545b7c10 */ /* 0x000fe4000ff5e0ff */
[----:B------:R-:W-:Y:S02]  /*c190*/  LEA.HI.X R81, R81, UR9, R88, 0x2, P0 ;  /* 0x0000000951517c11 */ /* 0x000fe400080f1458 */
[----:B------:R-:W-:-:S02]  /*c1a0*/  IADD3 R87, P1, R83, UR4, RZ ;  /* 0x0000000453577c10 */ /* 0x000fc4000ff3e0ff */
[----:B------:R-:W-:Y:S01]  /*c1b0*/  IADD3 R89, P0, R82, UR4, RZ ;  /* 0x0000000452597c10 */ /* 0x000fe2000ff1e0ff */
[----:B------:R-:W-:Y:S01]  /*c1c0*/  STG.E desc[UR10][R80.64], R13 ;  /* 0x0000000d50007986 */ /* 0x000fe2000c10190a */
[----:B------:R-:W-:Y:S02]  /*c1d0*/  IADD3 R90, P3, R85, UR4, RZ ;  /* 0x00000004555a7c10 */ /* 0x000fe4000ff7e0ff */
[----:B------:R-:W-:Y:S01]  /*c1e0*/  LEA.HI.X.SX32 R92, R84, UR7, 0x1, P2 ;  /* 0x00000007545c7c11 */ /* 0x000fe200090f0eff */
[----:B------:R-:W-:Y:S01]  /*c1f0*/  STG.E desc[UR10][R78.64], R14 ;  /* 0x0000000e4e007986 */ /* 0x000fe2000c10190a */
[----:B------:R-:W-:Y:S02]  /*c200*/  LEA.HI.X.SX32 R94, R83, UR7, 0x1, P1 ;  /* 0x00000007535e7c11 */ /* 0x000fe400088f0eff */
[----:B------:R-:W-:Y:S01]  /*c210*/  LEA R84, P2, R91, UR8, 0x2 ;  /* 0x000000085b547c11 */ /* 0x000fe2000f8410ff */
[----:B------:R-:W-:Y:S01]  /*c220*/  STG.E desc[UR10][R76.64], R15 ;  /* 0x0000000f4c007986 */ /* 0x000fe2000c10190a */
[----:B------:R-:W-:-:S02]  /*c230*/  LEA.HI.X.SX32 R96, R82, UR7, 0x1, P0 ;  /* 0x0000000752607c11 */ /* 0x000fc400080f0eff */
[----:B------:R-:W-:Y:S01]  /*c240*/  LEA.HI.X.SX32 R83, R85, UR7, 0x1, P3 ;  /* 0x0000000755537c11 */ /* 0x000fe200098f0eff */
[----:B------:R-:W-:Y:S01]  /*c250*/  STG.E desc[UR10][R74.64], R16 ;  /* 0x000000104a007986 */ /* 0x000fe2000c10190a */
[----:B------:R-:W-:Y:S02]  /*c260*/  LEA R82, P3, R90, UR8, 0x2 ;  /* 0x000000085a527c11 */ /* 0x000fe4000f8610ff */
[----:B------:R-:W-:Y:S01]  /*c270*/  LEA.HI.X R85, R91, UR9, R92, 0x2, P2 ;  /* 0x000000095b557c11 */ /* 0x000fe200090f145c */
[----:B------:R-:W-:Y:S01]  /*c280*/  VIADD R91, R49, 0x54 ;  /* 0x00000054315b7836 */ /* 0x000fe20000000000 */
[----:B------:R-:W-:Y:S02]  /*c290*/  LEA R86, P1, R87, UR8, 0x2 ;  /* 0x0000000857567c11 */ /* 0x000fe4000f8210ff */
[----:B------:R-:W-:Y:S02]  /*c2a0*/  IADD3 R92, R49, 0x58, RZ ;  /* 0x00000058315c7810 */ /* 0x000fe40007ffe0ff */
[----:B------:R-:W-:-:S02]  /*c2b0*/  LEA R88, P0, R89, UR8, 0x2 ;  /* 0x0000000859587c11 */ /* 0x000fc4000f8010ff */
[----:B------:R-:W-:Y:S02]  /*c2c0*/  LEA.HI.X R83, R90, UR9, R83, 0x2, P3 ;  /* 0x000000095a537c11 */ /* 0x000fe400098f1453 */
        /* <DEDUP_REMOVED lines=16> */
[C---:B------:R-:W-:Y:S02]  /*c3d0*/  LEA R90, P3, R98.reuse, UR8, 0x2 ;  /* 0x00000008625a7c11 */ /* 0x040fe4000f8610ff */
[----:B------:R-:W-:Y:S02]  /*c3e0*/  LEA.HI.X R93, R99, UR9, R100, 0x2, P2 ;  /* 0x00000009635d7c11 */ /* 0x000fe400090f1464 */
[----:B------:R-:W-:Y:S02]  /*c3f0*/  IADD3 R100, R49, 0x68, RZ ;  /* 0x0000006831647810 */ /* 0x000fe40007ffe0ff */
[----:B------:R-:W-:Y:S02]  /*c400*/  LEA R94, P1, R95, UR8, 0x2 ;  /* 0x000000085f5e7c11 */ /* 0x000fe4000f8210ff */
[----:B------:R-:W-:Y:S01]  /*c410*/  LEA.HI.X R91, R98, UR9, R91, 0x2, P3 ;  /* 0x00000009625b7c11 */ /* 0x000fe200098f145b */
[----:B------:R-:W-:Y:S01]  /*c420*/  VIADD R98, R49, 0x60 ;  /* 0x0000006031627836 */ /* 0x000fe20000000000 */
[----:B------:R-:W-:-:S02]  /*c430*/  LEA R96, P0, R97, UR8, 0x2 ;  /* 0x0000000861607c11 */ /* 0x000fc4000f8010ff */
[----:B------:R-:W-:Y:S02]  /*c440*/  IADD3 R99, R49, 0x64, RZ ;  /* 0x0000006431637810 */ /* 0x000fe40007ffe0ff */
[----:B------:R-:W-:Y:S02]  /*c450*/  IADD3 R107, P2, R100, UR4, RZ ;  /* 0x00000004646b7c10 */ /* 0x000fe4000ff5e0ff */
[----:B------:R-:W-:Y:S02]  /*c460*/  LEA.HI.X R95, R95, UR9, R102, 0x2, P1 ;  /* 0x000000095f5f7c11 */ /* 0x000fe400088f1466 */
[----:B------:R-:W-:Y:S02]  /*c470*/  LEA.HI.X R97, R97, UR9, R104, 0x2, P0 ;  /* 0x0000000961617c11 */ /* 0x000fe400080f1468 */
[----:B------:R-:W-:Y:S02]  /*c480*/  IADD3 R103, P1, R99, UR4, RZ ;  /* 0x0000000463677c10 */ /* 0x000fe4000ff3e0ff */
[----:B------:R-:W-:Y:S01]  /*c490*/  IADD3 R105, P0, R98, UR4, RZ ;  /* 0x0000000462697c10 */ /* 0x000fe2000ff1e0ff */
[----:B------:R-:W-:Y:S01]  /*c4a0*/  STG.E desc[UR10][R96.64], R21 ;  /* 0x0000001560007986 */ /* 0x000fe2000c10190a */
[----:B------:R-:W-:-:S02]  /*c4b0*/  IADD3 R106, P3, R101, UR4, RZ ;  /* 0x00000004656a7c10 */ /* 0x000fc4000ff7e0ff */
[----:B------:R-:W-:Y:S01]  /*c4c0*/  LEA.HI.X.SX32 R108, R100, UR7, 0x1, P2 ;  /* 0x00000007646c7c11 */ /* 0x000fe200090f0eff */
[----:B------:R-:W-:Y:S01]  /*c4d0*/  STG.E desc[UR10][R94.64], R22 ;  /* 0x000000165e007986 */ /* 0x000fe2000c10190a */
[----:B------:R-:W-:Y:S02]  /*c4e0*/  LEA R100, P2, R107, UR8, 0x2 ;  /* 0x000000086b647c11 */ /* 0x000fe4000f8410ff */
[----:B------:R-:W-:Y:S01]  /*c4f0*/  LEA.HI.X.SX32 R110, R99, UR7, 0x1, P1 ;  /* 0x00000007636e7c11 */ /* 0x000fe200088f0eff */
[----:B------:R-:W-:Y:S01]  /*c500*/  STG.E desc[UR10][R92.64], R23 ;  /* 0x000000175c007986 */ /* 0x000fe2000c10190a */
[----:B------:R-:W-:Y:S02]  /*c510*/  LEA.HI.X.SX32 R112, R98, UR7, 0x1, P0 ;  /* 0x0000000762707c11 */ /* 0x000fe400080f0eff */
[----:B------:R-:W-:Y:S01]  /*c520*/  LEA.HI.X.SX32 R99, R101, UR7, 0x1, P3 ;  /* 0x0000000765637c11 */ /* 0x000fe200098f0eff */
[----:B------:R-:W-:Y:S01]  /*c530*/  STG.E desc[UR10][R90.64], R24 ;  /* 0x000000185a007986 */ /* 0x000fe2000c10190a */
[----:B------:R-:W-:-:S02]  /*c540*/  LEA R98, P3, R106, UR8, 0x2 ;  /* 0x000000086a627c11 */ /* 0x000fc4000f8610ff */
[----:B------:R-:W-:Y:S01]  /*c550*/  LEA.HI.X R101, R107, UR9, R108, 0x2, P2 ;  /* 0x000000096b657c11 */ /* 0x000fe200090f146c */
[----:B------:R-:W-:Y:S01]  /*c560*/  VIADD R108, R49, 0x78 ;  /* 0x00000078316c7836 */ /* 0x000fe20000000000 */
[----:B------:R-:W-:Y:S02]  /*c570*/  LEA R102, P1, R103, UR8, 0x2 ;  /* 0x0000000867667c11 */ /* 0x000fe4000f8210ff */
[----:B------:R-:W-:Y:S02]  /*c580*/  LEA R104, P0, R105, UR8, 0x2 ;  /* 0x0000000869687c11 */ /* 0x000fe4000f8010ff */
[----:B------:R-:W-:Y:S02]  /*c590*/  LEA.HI.X R99, R106, UR9, R99, 0x2, P3 ;  /* 0x000000096a637c11 */ /* 0x000fe400098f1463 */
[C---:B------:R-:W-:Y:S02]  /*c5a0*/  IADD3 R107, R49.reuse, 0x74, RZ ;  /* 0x00000074316b7810 */ /* 0x040fe40007ffe0ff */
[----:B------:R-:W-:-:S02]  /*c5b0*/  IADD3 R106, R49, 0x70, RZ ;  /* 0x00000070316a7810 */ /* 0x000fc40007ffe0ff */
[----:B------:R-:W-:Y:S02]  /*c5c0*/  LEA.HI.X R103, R103, UR9, R110, 0x2, P1 ;  /* 0x0000000967677c11 */ /* 0x000fe400088f146e */
[----:B------:R-:W-:Y:S02]  /*c5d0*/  IADD3 R115, P2, R108, UR4, RZ ;  /* 0x000000046c737c10 */ /* 0x000fe4000ff5e0ff */
[----:B------:R-:W-:Y:S02]  /*c5e0*/  LEA.HI.X R105, R105, UR9, R112, 0x2, P0 ;  /* 0x0000000969697c11 */ /* 0x000fe400080f1470 */
[----:B------:R-:W-:Y:S02]  /*c5f0*/  IADD3 R111, P1, R107, UR4, RZ ;  /* 0x000000046b6f7c10 */ /* 0x000fe4000ff3e0ff */
[----:B------:R-:W-:Y:S01]  /*c600*/  IADD3 R113, P0, R106, UR4, RZ ;  /* 0x000000046a717c10 */ /* 0x000fe2000ff1e0ff */
[----:B------:R-:W-:Y:S01]  /*c610*/  STG.E desc[UR10][R104.64], R25 ;  /* 0x0000001968007986 */ /* 0x000fe2000c10190a */
[----:B------:R-:W-:-:S02]  /*c620*/  IADD3 R114, P3, R109, UR4, RZ ;  /* 0x000000046d727c10 */ /* 0x000fc4000ff7e0ff */
[----:B------:R-:W-:Y:S01]  /*c630*/  LEA.HI.X.SX32 R116, R108, UR7, 0x1, P2 ;  /* 0x000000076c747c11 */ /* 0x000fe200090f0eff */
[----:B------:R-:W-:Y:S01]  /*c640*/  STG.E desc[UR10][R102.64], R26 ;  /* 0x0000001a66007986 */ /* 0x000fe2000c10190a */
[----:B------:R-:W-:Y:S02]  /*c650*/  LEA.HI.X.SX32 R118, R107, UR7, 0x1, P1 ;  /* 0x000000076b767c11 */ /* 0x000fe400088f0eff */
[----:B------:R-:W-:Y:S01]  /*c660*/  LEA R108, P2, R115, UR8, 0x2 ;  /* 0x00000008736c7c11 */ /* 0x000fe2000f8410ff */
        /* <DEDUP_REMOVED lines=13> */
[----:B------:R-:W-:Y:S02]  /*c740*/  LEA.HI.X R113, R113, UR9, R120, 0x2, P0 ;  /* 0x0000000971717c11 */ /* 0x000fe400080f1478 */
[----:B------:R-:W-:Y:S02]  /*c750*/  IADD3 R119, P1, R115, UR4, RZ ;  /* 0x0000000473777c10 */ /* 0x000fe4000ff3e0ff */
[----:B------:R-:W-:Y:S01]  /*c760*/  IADD3 R121, P0, R114, UR4, RZ ;  /* 0x0000000472797c10 */ /* 0x000fe2000ff1e0ff */
[----:B------:R-:W-:Y:S01]  /*c770*/  STG.E desc[UR10][R112.64], R29 ;  /* 0x0000001d70007986 */ /* 0x000fe2000c10190a */
[----:B------:R-:W-:Y:S02]  /*c780*/  IADD3 R123, P2, R116, UR4, RZ ;  /* 0x00000004747b7c10 */ /* 0x000fe4000ff5e0ff */
[----:B------:R-:W-:Y:S01]  /*c790*/  IADD3 R122, P3, R117, UR4, RZ ;  /* 0x00000004757a7c10 */ /* 0x000fe2000ff7e0ff */
[----:B------:R-:W-:Y:S01]  /*c7a0*/  STG.E desc[UR10][R110.64], R30 ;  /* 0x0000001e6e007986 */ /* 0x000fe2000c10190a */
[----:B------:R-:W-:-:S02]  /*c7b0*/  LEA.HI.X.SX32 R126, R115, UR7, 0x1, P1 ;  /* 0x00000007737e7c11 */ /* 0x000fc400088f0eff */
[----:B------:R-:W-:Y:S01]  /*c7c0*/  LEA.HI.X.SX32 R128, R114, UR7, 0x1, P0 ;  /* 0x0000000772807c11 */ /* 0x000fe200080f0eff */
[----:B------:R-:W-:Y:S01]  /*c7d0*/  STG.E desc[UR10][R108.64], R31 ;  /* 0x0000001f6c007986 */ /* 0x000fe2000c10190a */
[----:B------:R-:W-:Y:S02]  /*c7e0*/  LEA.HI.X.SX32 R124, R116, UR7, 0x1, P2 ;  /* 0x00000007747c7c11 */ /* 0x000fe400090f0eff */
[----:B------:R-:W-:Y:S01]  /*c7f0*/  LEA.HI.X.SX32 R115, R117, UR7, 0x1, P3 ;  /* 0x0000000775737c11 */ /* 0x000fe200098f0eff */
[----:B------:R-:W-:Y:S01]  /*c800*/  STG.E desc[UR10][R106.64], R32 ;  /* 0x000000206a007986 */ /* 0x000fe2000c10190a */
[C---:B------:R-:W-:Y:S02]  /*c810*/  LEA R116, P2, R123.reuse, UR8, 0x2 ;  /* 0x000000087b747c11 */ /* 0x040fe4000f8410ff */
[----:B------:R-:W-:Y:S02]  /*c820*/  LEA R114, P3, R122, UR8, 0x2 ;  /* 0x000000087a727c11 */ /* 0x000fe4000f8610ff */
[----:B------:R-:W-:-:S02]  /*c830*/  LEA.HI.X R117, R123, UR9, R124, 0x2, P2 ;  /* 0x000000097b757c11 */ /* 0x000fc400090f147c */
[----:B------:R-:W-:Y:S01]  /*c840*/  LEA.HI.X R115, R122, UR9, R115, 0x2, P3 ;  /* 0x000000097a737c11 */ /* 0x000fe200098f1473 */
[----:B------:R-:W-:Y:S01]  /*c850*/  VIADD R122, R49, 0x90 ;  /* 0x00000090317a7836 */ /* 0x000fe20000000000 */
[----:B------:R-:W-:Y:S02]  /*c860*/  LEA R120, P0, R121, UR8, 0x2 ;  /* 0x0000000879787c11 */ /* 0x000fe4000f8010ff */
[----:B------:R-:W-:Y:S02]  /*c870*/  LEA R118, P1, R119, UR8, 0x2 ;  /* 0x0000000877767c11 */ /* 0x000fe4000f8210ff */
[C---:B------:R-:W-:Y:S02]  /*c880*/  IADD3 R124, R49.reuse, 0x98, RZ ;  /* 0x00000098317c7810 */ /* 0x040fe40007ffe0ff */
[----:B------:R-:W-:Y:S02]  /*c890*/  IADD3 R123, R49, 0x94, RZ ;  /* 0x00000094317b7810 */ /* 0x000fe40007ffe0ff */
[----:B------:R-:W-:-:S02]  /*c8a0*/  LEA.HI.X R121, R121, UR9, R128, 0x2, P0 ;  /* 0x0000000979797c11 */ /* 0x000fc400080f1480 */
[----:B------:R-:W-:Y:S02]  /*c8b0*/  LEA.HI.X R119, R119, UR9, R126, 0x2, P1 ;  /* 0x0000000977777c11 */ /* 0x000fe400088f147e */
[----:B------:R-:W-:Y:S01]  /*c8c0*/  IADD3 R127, P2, R124, UR4, RZ ;  /* 0x000000047c7f7c10 */ /* 0x000fe2000ff5e0ff */
[----:B------:R-:W-:Y:S01]  /*c8d0*/  STG.E desc[UR10][R120.64], R33 ;  /* 0x0000002178007986 */ /* 0x000fe2000c10190a */
[----:B------:R-:W-:Y:S02]  /*c8e0*/  IADD3 R133, P0, R122, UR4, RZ ;  /* 0x000000047a857c10 */ /* 0x000fe4000ff1e0ff */
[----:B------:R-:W-:Y:S01]  /*c8f0*/  IADD3 R131, P1, R123, UR4, RZ ;  /* 0x000000047b837c10 */ /* 0x000fe2000ff3e0ff */
[----:B------:R-:W-:Y:S01]  /*c900*/  STG.E desc[UR10][R118.64], R34 ;  /* 0x0000002276007986 */ /* 0x000fe2000c10190a */
[----:B------:R-:W-:Y:S02]  /*c910*/  LEA.HI.X.SX32 R132, R124, UR7, 0x1, P2 ;  /* 0x000000077c847c11 */ /* 0x000fe400090f0eff */
[----:B------:R-:W-:Y:S01]  /*c920*/  IADD3 R129, P3, R125, UR4, RZ ;  /* 0x000000047d817c10 */ /* 0x000fe2000ff7e0ff */
[----:B------:R-:W-:Y:S01]  /*c930*/  STG.E desc[UR10][R116.64], R35 ;  /* 0x0000002374007986 */ /* 0x000fe2000c10190a */
[----:B------:R-:W-:-:S02]  /*c940*/  LEA.HI.X.SX32 R136, R122, UR7, 0x1, P0 ;  /* 0x000000077a887c11 */ /* 0x000fc400080f0eff */
[----:B------:R-:W-:Y:S01]  /*c950*/  LEA.HI.X.SX32 R134, R123, UR7, 0x1, P1 ;  /* 0x000000077b867c11 */ /* 0x000fe200088f0eff */
[----:B------:R-:W-:Y:S01]  /*c960*/  STG.E desc[UR10][R114.64], R36 ;  /* 0x0000002472007986 */ /* 0x000fe2000c10190a */
[----:B------:R-:W-:Y:S02]  /*c970*/  LEA R126, P2, R127, UR8, 0x2 ;  /* 0x000000087f7e7c11 */ /* 0x000fe4000f8410ff */
[----:B------:R-:W-:Y:S02]  /*c980*/  LEA R122, P0, R133, UR8, 0x2 ;  /* 0x00000008857a7c11 */ /* 0x000fe4000f8010ff */
[----:B------:R-:W-:Y:S02]  /*c990*/  LEA R124, P1, R131, UR8, 0x2 ;  /* 0x00000008837c7c11 */ /* 0x000fe4000f8210ff */
[----:B------:R-:W-:Y:S02]  /*c9a0*/  LEA.HI.X.SX32 R130, R125, UR7, 0x1, P3 ;  /* 0x000000077d827c11 */ /* 0x000fe400098f0eff */
[----:B------:R-:W-:Y:S01]  /*c9b0*/  LEA.HI.X R127, R127, UR9, R132, 0x2, P2 ;  /* 0x000000097f7f7c11 */ /* 0x000fe200090f1484 */
[----:B------:R-:W-:Y:S01]  /*c9c0*/  VIADD R132, R49, 0xa8 ;  /* 0x000000a831847836 */ /* 0x000fe20000000000 */
[----:B------:R-:W-:-:S02]  /*c9d0*/  LEA R128, P3, R129, UR8, 0x2 ;  /* 0x0000000881807c11 */ /* 0x000fc4000f8610ff */
[----:B------:R-:W-:Y:S02]  /*c9e0*/  LEA.HI.X R123, R133, UR9, R136, 0x2, P0 ;  /* 0x00000009857b7c11 */ /* 0x000fe400080f1488 */
[----:B------:R-:W-:Y:S02]  /*c9f0*/  LEA.HI.X R125, R131, UR9, R134, 0x2, P1 ;  /* 0x00000009837d7c11 */ /* 0x000fe400088f1486 */
[C---:B------:R-:W-:Y:S01]  /*ca00*/  IADD3 R131, R49.reuse, 0xa4, RZ ;  /* 0x000000a431837810 */ /* 0x040fe20007ffe0ff */
[----:B------:R-:W-:Y:S01]  /*ca10*/  STG.E desc[UR10][R122.64], R37 ;  /* 0x000000257a007986 */ /* 0x000fe2000c10190a */
[----:B------:R-:W-:Y:S02]  /*ca20*/  IADD3 R133, R49, 0xac, RZ ;  /* 0x000000ac31857810 */ /* 0x000fe40007ffe0ff */
[----:B------:R-:W-:Y:S01]  /*ca30*/  LEA.HI.X R129, R129, UR9, R130, 0x2, P3 ;  /* 0x0000000981817c11 */ /* 0x000fe200098f1482 */
[----:B------:R-:W-:Y:S01]  /*ca40*/  STG.E desc[UR10][R124.64], R38 ;  /* 0x000000267c007986 */ /* 0x000fe2000c10190a */
[----:B------:R-:W-:-:S02]  /*ca50*/  IADD3 R130, R49, 0xa0, RZ ;  /* 0x000000a031827810 */ /* 0x000fc40007ffe0ff */
[----:B------:R-:W-:Y:S01]  /*ca60*/  IADD3 R139, P1, R131, UR4, RZ ;  /* 0x00000004838b7c10 */ /* 0x000fe2000ff3e0ff */
[----:B------:R-:W-:Y:S01]  /*ca70*/  STG.E desc[UR10][R126.64], R39 ;  /* 0x000000277e007986 */ /* 0x000fe2000c10190a */
[----:B------:R-:W-:Y:S02]  /*ca80*/  IADD3 R135, P2, R132, UR4, RZ ;  /* 0x0000000484877c10 */ /* 0x000fe4000ff5e0ff */
[----:B------:R-:W-:Y:S01]  /*ca90*/  IADD3 R137, P3, R133, UR4, RZ ;  /* 0x0000000485897c10 */ /* 0x000fe2000ff7e0ff */
[----:B------:R-:W-:Y:S01]  /*caa0*/  STG.E desc[UR10][R128.64], R40 ;  /* 0x0000002880007986 */ /* 0x000fe2000c10190a */
[----:B------:R-:W-:Y:S02]  /*cab0*/  IADD3 R141, P0, R130, UR4, RZ ;  /* 0x00000004828d7c10 */ /* 0x000fe4000ff1e0ff */
[----:B------:R-:W-:Y:S02]  /*cac0*/  LEA.HI.X.SX32 R142, R131, UR7, 0x1, P1 ;  /* 0x00000007838e7c11 */ /* 0x000fe400088f0eff */
[----:B------:R-:W-:-:S02]  /*cad0*/  LEA.HI.X.SX32 R140, R132, UR7, 0x1, P2 ;  /* 0x00000007848c7c11 */ /* 0x000fc400090f0eff */
[----:B------:R-:W-:Y:S02]  /*cae0*/  LEA.HI.X.SX32 R138, R133, UR7, 0x1, P3 ;  /* 0x00000007858a7c11 */ /* 0x000fe400098f0eff */
[----:B------:R-:W-:Y:S02]  /*caf0*/  LEA R132, P1, R139, UR8, 0x2 ;  /* 0x000000088b847c11 */ /* 0x000fe4000f8210ff */
[----:B------:R-:W-:Y:S02]  /*cb00*/  LEA R136, P3, R137, UR8, 0x2 ;  /* 0x0000000889887c11 */ /* 0x000fe4000f8610ff */
[----:B------:R-:W-:Y:S02]  /*cb10*/  LEA R134, P2, R135, UR8, 0x2 ;  /* 0x0000000887867c11 */ /* 0x000fe4000f8410ff */
[----:B------:R-:W-:Y:S02]  /*cb20*/  LEA.HI.X.SX32 R144, R130, UR7, 0x1, P0 ;  /* 0x0000000782907c11 */ /* 0x000fe400080f0eff */
[----:B------:R-:W-:-:S02]  /*cb30*/  LEA R130, P0, R141, UR8, 0x2 ;  /* 0x000000088d827c11 */ /* 0x000fc4000f8010ff */
[----:B------:R-:W-:Y:S01]  /*cb40*/  LEA.HI.X R133, R139, UR9, R142, 0x2, P1 ;  /* 0x000000098b857c11 */ /* 0x000fe200088f148e */
[----:B------:R-:W-:Y:S01]  /*cb50*/  VIADD R139, R49, 0xb4 ;  /* 0x000000b4318b7836 */ /* 0x000fe20000000000 */
[----:B------:R-:W-:Y:S02]  /*cb60*/  LEA.HI.X R137, R137, UR9, R138, 0x2, P3 ;  /* 0x0000000989897c11 */ /* 0x000fe400098f148a */
[----:B------:R-:W-:Y:S02]  /*cb70*/  LEA.HI.X R135, R135, UR9, R140, 0x2, P2 ;  /* 0x0000000987877c11 */ /* 0x000fe400090f148c */
[C---:B------:R-:W-:Y:S02]  /*cb80*/  IADD3 R138, R49.reuse, 0xb0, RZ ;  /* 0x000000b0318a7810 */ /* 0x040fe40007ffe0ff */
[----:B------:R-:W-:Y:S02]  /*cb90*/  IADD3 R140, R49, 0xb8, RZ ;  /* 0x000000b8318c7810 */ /* 0x000fe40007ffe0ff */
[----:B------:R-:W-:-:S02]  /*cba0*/  LEA.HI.X R131, R141, UR9, R144, 0x2, P0 ;  /* 0x000000098d837c11 */ /* 0x000fc400080f1490 */
[----:B------:R-:W-:Y:S02]  /*cbb0*/  IADD3 R49, R49, 0xbc, RZ ;  /* 0x000000bc31317810 */ /* 0x000fe40007ffe0ff */
[----:B------:R-:W-:Y:S01]  /*cbc0*/  IADD3 R147, P0, R138, UR4, RZ ;  /* 0x000000048a937c10 */ /* 0x000fe2000ff1e0ff */
[----:B------:R-:W-:Y:S01]  /*cbd0*/  STG.E desc[UR10][R130.64], R41 ;  /* 0x0000002982007986 */ /* 0x000fe2000c10190a */
[----:B------:R-:W-:Y:S02]  /*cbe0*/  IADD3 R141, P1, R139, UR4, RZ ;  /* 0x000000048b8d7c10 */ /* 0x000fe4000ff3e0ff */
[----:B------:R-:W-:Y:S01]  /*cbf0*/  IADD3 R143, P2, R140, UR4, RZ ;  /* 0x000000048c8f7c10 */ /* 0x000fe2000ff5e0ff */
[----:B------:R-:W-:Y:S01]  /*cc00*/  STG.E desc[UR10][R132.64], R42 ;  /* 0x0000002a84007986 */ /* 0x000fe2000c10190a */
[----:B------:R-:W-:Y:S02]  /*cc10*/  IADD3 R145, P3, R49, UR4, RZ ;  /* 0x0000000431917c10 */ /* 0x000fe4000ff7e0ff */
[----:B------:R-:W-:Y:S01]  /*cc20*/  LEA.HI.X.SX32 R152, R138, UR7, 0x1, P0 ;  /* 0x000000078a987c11 */ /* 0x000fe200080f0eff */
[----:B------:R-:W-:Y:S01]  /*cc30*/  STG.E desc[UR10][R134.64], R43 ;  /* 0x0000002b86007986 */ /* 0x000fe2000c10190a */
[----:B------:R-:W-:-:S02]  /*cc40*/  LEA.HI.X.SX32 R150, R139, UR7, 0x1, P1 ;  /* 0x000000078b967c11 */ /* 0x000fc400088f0eff */
[----:B------:R-:W-:Y:S01]  /*cc50*/  LEA.HI.X.SX32 R148, R140, UR7, 0x1, P2 ;  /* 0x000000078c947c11 */ /* 0x000fe200090f0eff */
[----:B------:R-:W-:Y:S01]  /*cc60*/  STG.E desc[UR10][R136.64], R44 ;  /* 0x0000002c88007986 */ /* 0x000fe2000c10190a */
[----:B------:R-:W-:Y:S02]  /*cc70*/  LEA R138, P0, R147, UR8, 0x2 ;  /* 0x00000008938a7c11 */ /* 0x000fe4000f8010ff */
[----:B------:R-:W-:Y:S02]  /*cc80*/  LEA R140, P1, R141, UR8, 0x2 ;  /* 0x000000088d8c7c11 */ /* 0x000fe4000f8210ff */
[----:B------:R-:W-:Y:S02]  /*cc90*/  LEA.HI.X.SX32 R146, R49, UR7, 0x1, P3 ;  /* 0x0000000731927c11 */ /* 0x000fe400098f0eff */
        /* <DEDUP_REMOVED lines=11> */
.L_x_24962:
        /* <DEDUP_REMOVED lines=11> */
.L_x_28459:


//--------------------- .text._ZN4vllm25paged_attention_v1_kernelIffLi128ELi32ELi128ELNS_18Fp8KVCacheDataTypeE0ELb0EEEvPT_PKS2_PKT0_S8_ifPKiSA_iPKfiiiSC_SC_iiiii --------------------------
	.section	.text._ZN4vllm25paged_attention_v1_kernelIffLi128ELi32ELi128ELNS_18Fp8KVCacheDataTypeE0ELb0EEEvPT_PKS2_PKT0_S8_ifPKiSA_iPKfiiiSC_SC_iiiii,"ax",@progbits
	.align	128
        .global         _ZN4vllm25paged_attention_v1_kernelIffLi128ELi32ELi128ELNS_18Fp8KVCacheDataTypeE0ELb0EEEvPT_PKS2_PKT0_S8_ifPKiSA_iPKfiiiSC_SC_iiiii
        .type           _ZN4vllm25paged_attention_v1_kernelIffLi128ELi32ELi128ELNS_18Fp8KVCacheDataTypeE0ELb0EEEvPT_PKS2_PKT0_S8_ifPKiSA_iPKfiiiSC_SC_iiiii,@function
        .size           _ZN4vllm25paged_attention_v1_kernelIffLi128ELi32ELi128ELNS_18Fp8KVCacheDataTypeE0ELb0EEEvPT_PKS2_PKT0_S8_ifPKiSA_iPKfiiiSC_SC_iiiii,(.L_x_28460 - _ZN4vllm25paged_attention_v1_kernelIffLi128ELi32ELi128ELNS_18Fp8KVCacheDataTypeE0ELb0EEEvPT_PKS2_PKT0_S8_ifPKiSA_iPKfiiiSC_SC_iiiii)
        .other          _ZN4vllm25paged_attention_v1_kernelIffLi128ELi32ELi128ELNS_18Fp8KVCacheDataTypeE0ELb0EEEvPT_PKS2_PKT0_S8_ifPKiSA_iPKfiiiSC_SC_iiiii,@"STO_CUDA_ENTRY STV_DEFAULT"
_ZN4vllm25paged_attention_v1_kernelIffLi128ELi32ELi128ELNS_18Fp8KVCacheDataTypeE0ELb0EEEvPT_PKS2_PKT0_S8_ifPKiSA_iPKfiiiSC_SC_iiiii:
.text._ZN4vllm25paged_attention_v1_kernelIffLi128ELi32ELi128ELNS_18Fp8KVCacheDataTypeE0ELb0EEEvPT_PKS2_PKT0_S8_ifPKiSA_iPKfiiiSC_SC_iiiii:
        /* <DEDUP_REMOVED lines=101> */
.L_x_24967:
        /* <DEDUP_REMOVED lines=9> */
.L_x_24966:
[----:B------:R-:W-:Y:S05]  /*06e0*/  BSYNC B1 ;  /* 0x0000000000017941 */ /* 0x000fea0003800000 */
.L_x_24965:
        /* <DEDUP_REMOVED lines=10> */
[----:B-1----:R-:W-:-:S04]  /*0790*/  LEA R6, P0, R5, R24, 0x2 ;  /* 0x0000001805067211 */ /* 0x002fc800078010ff */
[----:B------:R-:W-:Y:S02]  /*07a0*/  LEA.HI.X R25, R5, R25, R10, 0x2, P0 ;  /* 0x0000001905197211 */ /* 0x000fe400000f140a */
[----:B------:R-:W-:-:S07]  /*07b0*/  IADD3 R5, R2, 0x1000, RZ ;  /* 0x0000100002057810 */ /* 0x000fce0007ffe0ff */
.L_x_24968:
        /* <DEDUP_REMOVED lines=17> */
.L_x_24964:
[----:B------:R-:W-:Y:S05]  /*08d0*/  BSYNC B0 ;  /* 0x0000000000007941 */ /* 0x000fea0003800000 */
.L_x_24963:
        /* <DEDUP_REMOVED lines=12> */
[----:B------:R-:W-:-:S02]  /*09a0*/  MOV R152, 0xff7fffff ;  /* 0xff7fffff00987802 */ /* 0x000fc40000000f00 */
[----:B------:R-:W-:Y:S01]  /*09b0*/  SHF.R.S32.HI R2, RZ, 0x1f, R153 ;  /* 0x0000001fff027819 */ /* 0x000fe20000011499 */
[----:B------:R-:W-:Y:S06]  /*09c0*/  BAR.SYNC.DEFER_BLOCKING 0x0 ;  /* 0x0000000000007b1d */ /* 0x000fec0000010000 */
[----:B------:R-:W-:Y:S05]  /*09d0*/  @P0 BRA `(.L_x_24970) ;  /* 0x0000001800ec0947 */ /* 0x000fea0003800000 */
[----:B------:R-:W0:Y:S01]  /*09e0*/  S2UR UR5, SR_CgaCtaId ;  /* 0x00000000000579c3 */ /* 0x000e220000008800 */
[----:B------:R-:W-:Y:S01]  /*09f0*/  UMOV UR4, 0x400 ;  /* 0x0000040000047882 */ /* 0x000fe20000000000 */
[----:B-----5:R-:W-:Y:S01]  /*0a00*/  FSETP.NEU.FTZ.AND P0, PT, R157, RZ, PT ;  /* 0x000000ff9d00720b */ /* 0x020fe20003f1d000 */
[----:B------:R-:W-:-:S05]  /*0a10*/  IMAD.SHL.U32 R132, R154, 0x4, RZ ;  /* 0x000000049a847824 */ /* 0x000fca00078e00ff */
[----:B------:R-:W1:Y:S01]  /*0a20*/  LDC R134, c[0x0][0x25c] ;  /* 0x00009700ff867b82 */ /* 0x000e620000000800 */
[----:B0-----:R-:W-:-:S09]  /*0a30*/  ULEA UR4, UR5, UR4, 0x18 ;  /* 0x0000000405047291 */ /* 0x001fd2000f8ec03f */
[----:B------:R-:W0:Y:S04]  /*0a40*/  LDS.128 R4, [UR4] ;  /* 0x00000004ff047984 */ /* 0x000e280008000c00 */
        /* <DEDUP_REMOVED lines=33> */
[----:B------:R-:W-:Y:S02]  /*0c60*/  IADD3 R160, P1, R3, R132, RZ ;  /* 0x0000008403a07210 */ /* 0x000fe40007f3e0ff */
[----:B------:R-:W-:-:S04]  /*0c70*/  SHF.R.S32.HI R132, RZ, 0x1f, R132 ;  /* 0x0000001fff847819 */ /* 0x000fc80000011484 */
[----:B------:R-:W-:Y:S02]  /*0c80*/  LEA.HI.X.SX32 R161, R3, R132, 0x1, P1 ;  /* 0x0000008403a17211 */ /* 0x000fe400008f0eff */
[----:B-1----:R-:W-:Y:S01]  /*0c90*/  SHF.R.S32.HI R3, RZ, 0x1f, R134 ;  /* 0x0000001fff037819 */ /* 0x002fe20000011486 */
[----:B--234-:R-:W-:Y:S06]  /*0ca0*/  @P0 BRA `(.L_x_24971) ;  /* 0x0000000c00080947 */ /* 0x01cfec0003800000 */
[----:B------:R-:W-:Y:S01]  /*0cb0*/  BSSY B1, `(.L_x_24972) ;  /* 0x00000c0000017945 */ /* 0x000fe20003800000 */
[----:B------:R-:W-:Y:S01]  /*0cc0*/  MOV R157, R133 ;  /* 0x00000085009d7202 */ /* 0x000fe20000000f00 */
[----:B------:R-:W-:-:S07]  /*0cd0*/  IMAD.MOV.U32 R152, RZ, RZ, -0x800001 ;  /* 0xff7fffffff987424 */ /* 0x000fce00078e00ff */
.L_x_24973:
[----:B-1----:R-:W-:-:S04]  /*0ce0*/  IADD3 R133, P0, R153, R157, RZ ;  /* 0x0000009d99857210 */ /* 0x002fc80007f1e0ff */
        /* <DEDUP_REMOVED lines=12> */
[----:B------:R-:W0:Y:S04]  /*0db0*/  LDG.E.128.CONSTANT R140, desc[UR12][R158.64] ;  /* 0x0000000c9e8c7981 */ /* 0x000e28000c1e9d00 */
[----:B------:R-:W3:Y:S04]  /*0dc0*/  LDG.E.128.CONSTANT R144, desc[UR12][R158.64+0x400] ;  /* 0x0004000c9e907981 */ /* 0x000ee8000c1e9d00 */
[----:B------:R-:W4:Y:S01]  /*0dd0*/  LDG.E.128.CONSTANT R132, desc[UR12][R158.64+0x600] ;  /* 0x0006000c9e847981 */ /* 0x000f22000c1e9d00 */
[----:B--2---:R-:W-:Y:S01]  /*0de0*/  FMUL.FTZ R149, R8, R136 ;  /* 0x0000008808957220 */ /* 0x004fe20000410000 */
[----:B------:R-:W-:Y:S01]  /*0df0*/  FMUL.FTZ R136, R9, R137 ;  /* 0x0000008909887220 */ /* 0x000fe20000410000 */
[----:B------:R-:W-:Y:S01]  /*0e00*/  FMUL.FTZ R137, R10, R138 ;  /* 0x0000008a0a897220 */ /* 0x000fe20000410000 */
[----:B------:R-:W-:Y:S01]  /*0e10*/  FMUL.FTZ R138, R11, R139 ;  /* 0x0000008b0b8a7220 */ /* 0x000fe20000410000 */
[----:B0-----:R-:W-:Y:S01]  /*0e20*/  FFMA.FTZ R149, R4, R140, R149 ;  /* 0x0000008c04957223 */ /* 0x001fe20000010095 */
[----:B------:R-:W-:Y:S01]  /*0e30*/  FFMA.FTZ R136, R5, R141, R136 ;  /* 0x0000008d05887223 */ /* 0x000fe20000010088 */
[----:B------:R-:W-:Y:S01]  /*0e40*/  FFMA.FTZ R137, R6, R142, R137 ;  /* 0x0000008e06897223 */ /* 0x000fe20000010089 */
[----:B------:R-:W-:Y:S01]  /*0e50*/  FFMA.FTZ R138, R7, R143, R138 ;  /* 0x0000008f078a7223 */ /* 0x000fe2000001008a */
[----:B---3--:R-:W-:Y:S01]  /*0e60*/  FFMA.FTZ R149, R12, R144, R149 ;  /* 0x000000900c957223 */ /* 0x008fe20000010095 */
        /* <DEDUP_REMOVED lines=8> */
[----:B------:R-:W3:Y:S04]  /*0ef0*/  LDG.E.128.CONSTANT R136, desc[UR12][R158.64+0x800] ;  /* 0x0008000c9e887981 */ /* 0x000ee8000c1e9d00 */
[----:B------:R-:W4:Y:S04]  /*0f00*/  LDG.E.128.CONSTANT R140, desc[UR12][R158.64+0xa00] ;  /* 0x000a000c9e8c7981 */ /* 0x000f28000c1e9d00 */
[----:B------:R-:W5:Y:S01]  /*0f10*/  LDG.E.128.CONSTANT R132, desc[UR12][R158.64+0xe00] ;  /* 0x000e000c9e847981 */ /* 0x000f62000c1e9d00 */
[----:B---3--:R-:W-:Y:S01]  /*0f20*/  FFMA.FTZ R149, R20, R136, R149 ;  /* 0x0000008814957223 */ /* 0x008fe20000010095 */
[----:B------:R-:W-:Y:S01]  /*0f30*/  FFMA.FTZ R148, R21, R137, R148 ;  /* 0x0000008915947223 */ /* 0x000fe20000010094 */
[----:B------:R-:W-:Y:S01]  /*0f40*/  FFMA.FTZ R151, R22, R138, R151 ;  /* 0x0000008a16977223 */ /* 0x000fe20000010097 */
[----:B------:R-:W-:-:S02]  /*0f50*/  FFMA.FTZ R150, R23, R139, R150 ;  /* 0x0000008b17967223 */ /* 0x000fc40000010096 */
[----:B------:R-:W3:Y:S01]  /*0f60*/  LDG.E.128.CONSTANT R136, desc[UR12][R158.64+0x1000] ;  /* 0x0010000c9e887981 */ /* 0x000ee2000c1e9d00 */
[----:B----4-:R-:W-:Y:S01]  /*0f70*/  FFMA.FTZ R149, R24, R140, R149 ;  /* 0x0000008c18957223 */ /* 0x010fe20000010095 */
[----:B------:R-:W-:Y:S01]  /*0f80*/  FFMA.FTZ R148, R25, R141, R148 ;  /* 0x0000008d19947223 */ /* 0x000fe20000010094 */
[----:B------:R-:W-:Y:S01]  /*0f90*/  FFMA.FTZ R151, R26, R142, R151 ;  /* 0x0000008e1a977223 */ /* 0x000fe20000010097 */
[----:B------:R-:W-:Y:S02]  /*0fa0*/  FFMA.FTZ R150, R27, R143, R150 ;  /* 0x0000008f1b967223 */ /* 0x000fe40000010096 */
[----:B------:R-:W4:Y:S01]  /*0fb0*/  LDG.E.128.CONSTANT R140, desc[UR12][R158.64+0x1200] ;  /* 0x0012000c9e8c7981 */ /* 0x000f22000c1e9d00 */
[----:B--2---:R-:W-:Y:S01]  /*0fc0*/  FFMA.FTZ R149, R28, R144, R149 ;  /* 0x000000901c957223 */ /* 0x004fe20000010095 */
[----:B------:R-:W-:Y:S01]  /*0fd0*/  FFMA.FTZ R148, R29, R145, R148 ;  /* 0x000000911d947223 */ /* 0x000fe20000010094 */
[----:B------:R-:W-:Y:S01]  /*0fe0*/  FFMA.FTZ R151, R30, R146, R151 ;  /* 0x000000921e977223 */ /* 0x000fe20000010097 */
[----:B------:R-:W-:-:S02]  /*0ff0*/  FFMA.FTZ R150, R31, R147, R150 ;  /* 0x000000931f967223 */ /* 0x000fc40000010096 */
[----:B------:R-:W2:Y:S01]  /*1000*/  LDG.E.128.CONSTANT R144, desc[UR12][R158.64+0x1400] ;  /* 0x0014000c9e907981 */ /* 0x000ea2000c1e9d00 */
[----:B-----5:R-:W-:Y:S01]  /*1010*/  FFMA.FTZ R149, R32, R132, R149 ;  /* 0x0000008420957223 */ /* 0x020fe20000010095 */
[----:B------:R-:W-:Y:S01]  /*1020*/  FFMA.FTZ R148, R33, R133, R148 ;  /* 0x0000008521947223 */ /* 0x000fe20000010094 */
[----:B------:R-:W-:Y:S01]  /*1030*/  FFMA.FTZ R151, R34, R134, R151 ;  /* 0x0000008622977223 */ /* 0x000fe20000010097 */
[----:B------:R-:W-:Y:S02]  /*1040*/  FFMA.FTZ R150, R35, R135, R150 ;  /* 0x0000008723967223 */ /* 0x000fe40000010096 */
        /* <DEDUP_REMOVED lines=98> */
[----:B------:R-:W-:Y:S02]  /*1670*/  FFMA.FTZ R133, R114, R134, R151 ;  /* 0x0000008672857223 */ /* 0x000fe40000010097 */
[----:B------:R-:W5:Y:S01]  /*1680*/  LDG.E.128.CONSTANT R148, desc[UR12][R158.64+0x3e00] ;  /* 0x003e000c9e947981 */ /* 0x000f62000c1e9d00 */
[----:B------:R-:W0:Y:S01]  /*1690*/  S2UR UR5, SR_CgaCtaId ;  /* 0x00000000000579c3 */ /* 0x000e220000008800 */
[----:B------:R-:W-:Y:S01]  /*16a0*/  FFMA.FTZ R162, R115, R135, R162 ;  /* 0x0000008773a27223 */ /* 0x000fe200000100a2 */
[----:B------:R-:W-:Y:S01]  /*16b0*/  UMOV UR4, 0x400 ;  /* 0x0000040000047882 */ /* 0x000fe20000000000 */
[----:B------:R-:W-:Y:S01]  /*16c0*/  IMAD R134, R157, 0x20, R154 ;  /* 0x000000209d867824 */ /* 0x000fe200078e029a */
[----:B------:R-:W-:-:S04]  /*16d0*/  UIADD3 UR4, UR4, 0x220, URZ ;  /* 0x0000022004047890 */ /* 0x000fc8000fffe03f */
[----:B------:R-:W-:Y:S02]  /*16e0*/  ISETP.GE.AND P0, PT, R134, R155, PT ;  /* 0x0000009b8600720c */ /* 0x000fe40003f06270 */
[----:B------:R-:W-:Y:S01]  /*16f0*/  IADD3 R157, R157, 0x4, RZ ;  /* 0x000000049d9d7810 */ /* 0x000fe20007ffe0ff */
[----:B0-----:R-:W-:-:S03]  /*1700*/  ULEA UR4, UR5, UR4, 0x18 ;  /* 0x0000000405047291 */ /* 0x001fc6000f8ec03f */
[----:B------:R-:W-:Y:S01]  /*1710*/  ISETP.GE.AND P1, PT, R157, R156, PT ;  /* 0x0000009c9d00720c */ /* 0x000fe20003f26270 */
[----:B---3--:R-:W-:Y:S01]  /*1720*/  FFMA.FTZ R163, R116, R136, R163 ;  /* 0x0000008874a37223 */ /* 0x008fe200000100a3 */
[----:B------:R-:W-:Y:S01]  /*1730*/  FFMA.FTZ R132, R117, R137, R132 ;  /* 0x0000008975847223 */ /* 0x000fe20000010084 */
[----:B------:R-:W-:Y:S02]  /*1740*/  FFMA.FTZ R133, R118, R138, R133 ;  /* 0x0000008a76857223 */ /* 0x000fe40000010085 */
[----:B----4-:R-:W-:Y:S01]  /*1750*/  FFMA.FTZ R163, R120, R140, R163 ;  /* 0x0000008c78a37223 */ /* 0x010fe200000100a3 */
[----:B------:R-:W-:Y:S01]  /*1760*/  FFMA.FTZ R132, R121, R141, R132 ;  /* 0x0000008d79847223 */ /* 0x000fe20000010084 */
[----:B------:R-:W-:Y:S01]  /*1770*/  FFMA.FTZ R162, R119, R139, R162 ;  /* 0x0000008b77a27223 */ /* 0x000fe200000100a2 */
[----:B------:R-:W-:Y:S01]  /*1780*/  FFMA.FTZ R133, R122, R142, R133 ;  /* 0x0000008e7a857223 */ /* 0x000fe20000010085 */
[----:B--2---:R-:W-:Y:S01]  /*1790*/  FFMA.FTZ R163, R124, R144, R163 ;  /* 0x000000907ca37223 */ /* 0x004fe200000100a3 */
[----:B------:R-:W-:Y:S01]  /*17a0*/  FFMA.FTZ R132, R125, R145, R132 ;  /* 0x000000917d847223 */ /* 0x000fe20000010084 */
[----:B------:R-:W-:Y:S01]  /*17b0*/  FFMA.FTZ R162, R123, R143, R162 ;  /* 0x0000008f7ba27223 */ /* 0x000fe200000100a2 */
[----:B------:R-:W-:Y:S01]  /*17c0*/  FFMA.FTZ R133, R126, R146, R133 ;  /* 0x000000927e857223 */ /* 0x000fe20000010085 */
[----:B-----5:R-:W-:Y:S01]  /*17d0*/  FFMA.FTZ R148, R128, R148, R163 ;  /* 0x0000009480947223 */ /* 0x020fe200000100a3 */
[----:B------:R-:W-:Y:S01]  /*17e0*/  FFMA.FTZ R149, R129, R149, R132 ;  /* 0x0000009581957223 */ /* 0x000fe20000010084 */
[----:B------:R-:W-:Y:S01]  /*17f0*/  FFMA.FTZ R162, R127, R147, R162 ;  /* 0x000000937fa27223 */ /* 0x000fe200000100a2 */
[----:B------:R-:W-:-:S02]  /*1800*/  FFMA.FTZ R133, R130, R150, R133 ;  /* 0x0000009682857223 */ /* 0x000fc40000010085 */
[----:B------:R-:W-:Y:S01]  /*1810*/  FADD.FTZ R148, R148, R149 ;  /* 0x0000009594947221 */ /* 0x000fe20000010000 */
[----:B------:R-:W-:-:S03]  /*1820*/  FFMA.FTZ R132, R131, R151, R162 ;  /* 0x0000009783847223 */ /* 0x000fc600000100a2 */
[----:B------:R-:W-:-:S04]  /*1830*/  FADD.FTZ R133, R133, R148 ;  /* 0x0000009485857221 */ /* 0x000fc80000010000 */
[----:B------:R-:W-:-:S04]  /*1840*/  FADD.FTZ R132, R132, R133 ;  /* 0x0000008584847221 */ /* 0x000fc80000010000 */
[----:B------:R-:W-:Y:S01]  /*1850*/  FFMA.FTZ R135, R132, UR10, RZ ;  /* 0x0000000a84877c23 */ /* 0x000fe200080100ff */
[----:B------:R-:W-:-:S04]  /*1860*/  LEA R133, R134, UR4, 0x2 ;  /* 0x0000000486857c11 */ /* 0x000fc8000f8e10ff */
[----:B------:R-:W-:-:S05]  /*1870*/  FSEL R132, R135, RZ, !P0 ;  /* 0x000000ff87847208 */ /* 0x000fca0004000000 */
[----:B------:R1:W-:Y:S01]  /*1880*/  STS [R133], R132 ;  /* 0x0000008485007388 */ /* 0x0003e20000000800 */
[----:B------:R-:W-:Y:S01]  /*1890*/  @!P0 FMNMX.FTZ R152, R152, R135, !PT ;  /* 0x0000008798988209 */ /* 0x000fe20007810000 */
[----:B------:R-:W-:Y:S06]  /*18a0*/  @!P1 BRA `(.L_x_24973) ;  /* 0xfffffff4000c9947 */ /* 0x000fec000383ffff */
[----:B------:R-:W-:Y:S05]  /*18b0*/  BSYNC B1 ;  /* 0x0000000000017941 */ /* 0x000fea0003800000 */
.L_x_24972:
[----:B------:R-:W-:Y:S05]  /*18c0*/  BRA `(.L_x_24970) ;  /* 0x0000000c00307947 */ /* 0x000fea0003800000 */
.L_x_24971:
[----:B------:R-:W1:Y:S01]  /*18d0*/  S2R R132, SR_TID.X ;  /* 0x0000000000847919 */ /* 0x000e620000002100 */
[----:B------:R-:W-:Y:S01]  /*18e0*/  IMAD.MOV.U32 R152, RZ, RZ, -0x800001 ;  /* 0xff7fffffff987424 */ /* 0x000fe200078e00ff */
[----:B-1----:R-:W-:-:S04]  /*18f0*/  SHF.R.S32.HI R133, RZ, 0x1f, R132 ;  /* 0x0000001fff857819 */ /* 0x002fc80000011484 */
[----:B------:R-:W-:-:S04]  /*1900*/  LEA.HI R133, R133, R132, RZ, 0x5 ;  /* 0x0000008485857211 */ /* 0x000fc800078f28ff */
[----:B------:R-:W-:-:S07]  /*1910*/  SHF.R.S32.HI R159, RZ, 0x5, R133 ;  /* 0x00000005ff9f7819 */ /* 0x000fce0000011485 */
.L_x_24974:
[----:B------:R-:W-:-:S04]  /*1920*/  IADD3 R133, P0, R153, R159, RZ ;  /* 0x0000009f99857210 */ /* 0x000fc80007f1e0ff */
[----:B------:R-:W-:Y:S02]  /*1930*/  LEA.HI.X.SX32 R134, R159, R2, 0x1, P0 ;  /* 0x000000029f867211 */ /* 0x000fe400000f0eff */
[----:B------:R-:W-:-:S04]  /*1940*/  LEA R132, P0, R133, UR14, 0x2 ;  /* 0x0000000e85847c11 */ /* 0x000fc8000f8010ff */
[----:B------:R-:W-:-:S05]  /*1950*/  LEA.HI.X R133, R133, UR15, R134, 0x2, P0 ;  /* 0x0000000f85857c11 */ /* 0x000fca00080f1486 */
[----:B------:R-:W2:Y:S01]  /*1960*/  LDG.E.CONSTANT R132, desc[UR12][R132.64] ;  /* 0x0000000c84847981 */ /* 0x000ea2000c1e9900 */
[----:B------:R-:W-:Y:S01]  /*1970*/  IMAD.MOV.U32 R135, RZ, RZ, R161 ;  /* 0x000000ffff877224 */ /* 0x000fe200078e00a1 */
[----:B--2---:R-:W-:-:S05]  /*1980*/  SHF.R.S32.HI R134, RZ, 0x1f, R132 ;  /* 0x0000001fff867819 */ /* 0x004fca0000011484 */
[----:B------:R-:W-:Y:S01]  /*1990*/  IMAD R136, R134, UR16, RZ ;  /* 0x0000001086887c24 */ /* 0x000fe2000f8e02ff */
[----:B------:R-:W-:-:S03]  /*19a0*/  MOV R134, R160 ;  /* 0x000000a000867202 */ /* 0x000fc60000000f00 */
[C---:B------:R-:W-:Y:S02]  /*19b0*/  IMAD R137, R132.reuse, R3, R136 ;  /* 0x0000000384897224 */ /* 0x040fe400078e0288 */
[----:B------:R-:W-:-:S03]  /*19c0*/  IMAD.WIDE.U32 R134, R132, UR16, R134 ;  /* 0x0000001084867c25 */ /* 0x000fc6000f8e0086 */
[----:B------:R-:W-:Y:S02]  /*19d0*/  LEA R162, P0, R134, UR18, 0x2 ;  /* 0x0000001286a27c11 */ /* 0x000fe4000f8010ff */
        /* <DEDUP_REMOVED lines=145> */
[----:B------:R-:W-:Y:S01]  /*22f0*/  FFMA.FTZ R156, R115, R135, R156 ;  /* 0x00000087739c7223 */ /* 0x000fe2000001009c */
[----:B------:R-:W0:Y:S01]  /*2300*/  S2UR UR5, SR_CgaCtaId ;  /* 0x00000000000579c3 */ /* 0x000e220000008800 */
[C---:B------:R-:W-:Y:S01]  /*2310*/  IADD3 R135, -R155.reuse, 0x1, RZ ;  /* 0x000000019b877810 */ /* 0x040fe20007ffe1ff */
[----:B------:R-:W-:Y:S02]  /*2320*/  UMOV UR4, 0x400 ;  /* 0x0000040000047882 */ /* 0x000fe40000000000 */
[----:B------:R-:W-:Y:S01]  /*2330*/  UIADD3 UR4, UR4, 0x220, URZ ;  /* 0x0000022004047890 */ /* 0x000fe2000fffe03f */
[----:B------:R-:W-:-:S03]  /*2340*/  VIADD R134, R155, 0x1f ;  /* 0x0000001f9b867836 */ /* 0x000fc60000000000 */
[----:B0-----:R-:W-:Y:S01]  /*2350*/  ULEA UR4, UR5, UR4, 0x18 ;  /* 0x0000000405047291 */ /* 0x001fe2000f8ec03f */
        /* <DEDUP_REMOVED lines=16> */
[----:B------:R-:W-:Y:S02]  /*2460*/  IMAD R132, R159, 0x20, R154 ;  /* 0x000000209f847824 */ /* 0x000fe400078e029a */
[----:B------:R-:W-:Y:S01]  /*2470*/  FFMA.FTZ R151, R131, R151, R156 ;  /* 0x0000009783977223 */ /* 0x000fe2000001009c */
[----:B------:R-:W-:Y:S02]  /*2480*/  FADD.FTZ R148, R133, R148 ;  /* 0x0000009485947221 */ /* 0x000fe40000010000 */
[----:B------:R-:W-:Y:S02]  /*2490*/  IADD3 R133, R135, R132, RZ ;  /* 0x0000008487857210 */ /* 0x000fe40007ffe0ff */
[----:B------:R-:W-:Y:S02]  /*24a0*/  FADD.FTZ R148, R151, R148 ;  /* 0x0000009497947221 */ /* 0x000fe40000010000 */
[----:B------:R-:W-:-:S02]  /*24b0*/  I2FP.F32.S32 R133, R133 ;  /* 0x0000008500857245 */ /* 0x000fc40000201400 */
[----:B------:R-:W-:Y:S01]  /*24c0*/  FMUL.FTZ R148, R148, UR17 ;  /* 0x0000001194947c20 */ /* 0x000fe20008410000 */
[----:B------:R-:W-:-:S03]  /*24d0*/  ISETP.GE.AND P0, PT, R132, R155, PT ;  /* 0x0000009b8400720c */ /* 0x000fc60003f06270 */
[----:B------:R-:W-:Y:S01]  /*24e0*/  FFMA.FTZ R135, R133, R157, R148 ;  /* 0x0000009d85877223 */ /* 0x000fe20000010094 */
[----:B------:R-:W-:Y:S02]  /*24f0*/  SHF.R.S32.HI R137, RZ, 0x1f, R134 ;  /* 0x0000001fff897819 */ /* 0x000fe40000011486 */
        /* <DEDUP_REMOVED lines=8> */
[----:B--2---:R-:W-:Y:S05]  /*2580*/  @!P1 BRA `(.L_x_24974) ;  /* 0xfffffff000e49947 */ /* 0x004fea000383ffff */
.L_x_24970:
[----:B------:R-:W-:Y:S05]  /*2590*/  BSYNC B0 ;  /* 0x0000000000007941 */ /* 0x000fea0003800000 */
.L_x_24969:
[----:B------:R-:W0:Y:S01]  /*25a0*/  SHFL.BFLY PT, R3, R152, 0x10, 0x1f ;  /* 0x0e001f0098037f89 */ /* 0x000e2200000e0000 */
[C---:B------:R-:W-:Y:S01]  /*25b0*/  ISETP.NE.AND P0, PT, R154.reuse, RZ, PT ;  /* 0x000000ff9a00720c */ /* 0x040fe20003f05270 */
[----:B------:R-:W-:Y:S01]  /*25c0*/  BSSY B0, `(.L_x_24975) ;  /* 0x000010b000007945 */ /* 0x000fe20003800000 */
[----:B------:R-:W-:Y:S02]  /*25d0*/  ISETP.GT.AND P1, PT, R154, 0x3, PT ;  /* 0x000000039a00780c */ /* 0x000fe40003f24270 */
[----:B------:R-:W-:-:S09]  /*25e0*/  IADD3 R11, R155, 0x1f, RZ ;  /* 0x0000001f9b0b7810 */ /* 0x000fd20007ffe0ff */
[----:B------:R-:W2:Y:S02]  /*25f0*/  @!P0 S2R R10, SR_CgaCtaId ;  /* 0x00000000000a8919 */ /* 0x000ea40000008800 */
[----:B------:R-:W3:Y:S01]  /*2600*/  @!P1 S2R R9, SR_CgaCtaId ;  /* 0x0000000000099919 */ /* 0x000ee20000008800 */
[----:B0-----:R-:W-:-:S05]  /*2610*/  FMNMX.FTZ R3, R3, R152, !PT ;  /* 0x0000009803037209 */ /* 0x001fca0007810000 */
[----:B------:R-:W0:Y:S02]  /*2620*/  SHFL.BFLY PT, R4, R3, 0x8, 0x1f ;  /* 0x0d001f0003047f89 */ /* 0x000e2400000e0000 */
[----:B0-----:R-:W-:Y:S02]  /*2630*/  FMNMX.FTZ R4, R3, R4, !PT ;  /* 0x0000000403047209 */ /* 0x001fe40007810000 */
[----:B------:R-:W-:-:S03]  /*2640*/  @!P0 MOV R3, 0x400 ;  /* 0x0000040000038802 */ /* 0x000fc60000000f00 */
[----:B------:R-:W0:Y:S02]  /*2650*/  SHFL.BFLY PT, R5, R4, 0x4, 0x1f ;  /* 0x0c801f0004057f89 */ /* 0x000e2400000e0000 */
[----:B------:R-:W-:-:S05]  /*2660*/  @!P0 VIADD R3, R3, 0x200 ;  /* 0x0000020003038836 */ /* 0x000fca0000000000 */
[----:B--2---:R-:W-:Y:S02]  /*2670*/  @!P0 LEA R3, R10, R3, 0x18 ;  /* 0x000000030a038211 */ /* 0x004fe400078ec0ff */
[----:B0-----:R-:W-:Y:S02]  /*2680*/  FMNMX.FTZ R6, R4, R5, !PT ;  /* 0x0000000504067209 */ /* 0x001fe40007810000 */
[----:B------:R-:W0:Y:S01]  /*2690*/  S2R R5, SR_TID.X ;  /* 0x0000000000057919 */ /* 0x000e220000002100 */
[----:B------:R-:W-:Y:S02]  /*26a0*/  @!P1 MOV R4, 0x400 ;  /* 0x0000040000049802 */ /* 0x000fe40000000f00 */
[----:B------:R-:W2:Y:S02]  /*26b0*/  SHFL.BFLY PT, R7, R6, 0x2, 0x1f ;  /* 0x0c401f0006077f89 */ /* 0x000ea400000e0000 */
[----:B--2---:R-:W-:Y:S02]  /*26c0*/  FMNMX.FTZ R7, R6, R7, !PT ;  /* 0x0000000706077209 */ /* 0x004fe40007810000 */
[----:B------:R-:W-:-:S02]  /*26d0*/  @!P1 IADD3 R6, R4, 0x200, RZ ;  /* 0x0000020004069810 */ /* 0x000fc40007ffe0ff */
[----:B0-----:R-:W-:Y:S01]  /*26e0*/  SHF.R.S32.HI R12, RZ, 0x1f, R5 ;  /* 0x0000001fff0c7819 */ /* 0x001fe20000011405 */
[----:B------:R-:W0:Y:S01]  /*26f0*/  SHFL.BFLY PT, R8, R7, 0x1, 0x1f ;  /* 0x0c201f0007087f89 */ /* 0x000e2200000e0000 */
[----:B---3--:R-:W-:Y:S02]  /*2700*/  @!P1 LEA R9, R9, R6, 0x18 ;  /* 0x0000000609099211 */ /* 0x008fe400078ec0ff */
[----:B------:R-:W-:-:S04]  /*2710*/  LEA.HI R12, R12, R5, RZ, 0x5 ;  /* 0x000000050c0c7211 */ /* 0x000fc800078f28ff */
[----:B------:R-:W-:Y:S02]  /*2720*/  SHF.R.S32.HI R4, RZ, 0x5, R12 ;  /* 0x00000005ff047819 */ /* 0x000fe4000001140c */
[----:B------:R-:W-:-:S03]  /*2730*/  SHF.R.S32.HI R12, RZ, 0x1f, R11 ;  /* 0x0000001fff0c7819 */ /* 0x000fc6000001140b */
[----:B------:R-:W-:Y:S01]  /*2740*/  @!P0 IMAD R3, R4, 0x4, R3 ;  /* 0x0000000404038824 */ /* 0x000fe200078e0203 */
[----:B------:R-:W-:Y:S02]  /*2750*/  LEA.HI R12, R12, R11, RZ, 0x5 ;  /* 0x0000000b0c0c7211 */ /* 0x000fe400078f28ff */
[----:B0-----:R-:W-:Y:S01]  /*2760*/  @!P0 FMNMX.FTZ R6, R7, R8, !PT ;  /* 0x0000000807068209 */ /* 0x001fe20007810000 */
[----:B------:R-:W-:Y:S01]  /*2770*/  @!P1 IMAD R8, R154, 0x4, R9 ;  /* 0x000000049a089824 */ /* 0x000fe200078e0209 */
[----:B------:R-:W-:-:S03]  /*2780*/  MOV R7, 0xff7fffff ;  /* 0xff7fffff00077802 */ /* 0x000fc60000000f00 */
[----:B------:R0:W-:Y:S01]  /*2790*/  @!P0 STS [R3], R6 ;  /* 0x0000000603008388 */ /* 0x0001e20000000800 */
[----:B------:R-:W-:Y:S01]  /*27a0*/  BAR.SYNC.DEFER_BLOCKING 0x0 ;  /* 0x0000000000007b1d */ /* 0x000fe20000010000 */
        /* <DEDUP_REMOVED lines=9> */
[----:B------:R0:W2:Y:S01]  /*2840*/  SHFL.IDX PT, R33, R9, RZ, 0x1f ;  /* 0x00001fff09217589 */ /* 0x0000a200000e0000 */
[----:B------:R-:W-:Y:S05]  /*2850*/  @P1 BRA `(.L_x_24976) ;  /* 0x0000000c00841947 */ /* 0x000fea0003800000 */
[-C--:B------:R-:W-:Y:S01]  /*2860*/  LOP3.LUT R3, RZ, R5.reuse, RZ, 0x33, !PT ;  /* 0x00000005ff037212 */ /* 0x080fe200078e33ff */
[----:B------:R-:W-:Y:S01]  /*2870*/  BSSY B1, `(.L_x_24977) ;  /* 0x000001a000017945 */ /* 0x000fe20003800000 */
[----:B0-----:R-:W-:Y:S02]  /*2880*/  MOV R9, R5 ;  /* 0x0000000500097202 */ /* 0x001fe40000000f00 */
        /* <DEDUP_REMOVED lines=13> */
.L_x_24979:
[----:B------:R-:W2:Y:S01]  /*2960*/  LDS R10, [R8] ;  /* 0x00000000080a7984 */ /* 0x000ea20000000800 */
        /* <DEDUP_REMOVED lines=10> */
.L_x_24978:
[----:B------:R-:W-:Y:S05]  /*2a10*/  BSYNC B1 ;  /* 0x0000000000017941 */ /* 0x000fea0003800000 */
.L_x_24977:
        /* <DEDUP_REMOVED lines=14> */
.L_x_24982:
[----:B------:R-:W2:Y:S01]  /*2b00*/  LDS R8, [R7+-0x400] ;  /* 0xfffc000007087984 */ /* 0x000ea20000000800 */
[----:B------:R-:W-:-:S03]  /*2b10*/  VIADD R9, R9, 0x800 ;  /* 0x0000080009097836 */ /* 0x000fc60000000000 */
[----:B------:R-:W0:Y:S02]  /*2b20*/  LDS R10, [R7+-0x200] ;  /* 0xfffe0000070a7984 */ /* 0x000e240000000800 */
[----:B------:R-:W-:Y:S02]  /*2b30*/  ISETP.GE.AND P2, PT, R9, R40, PT ;  /* 0x000000280900720c */ /* 0x000fe40003f46270 */
[----:B------:R-:W3:Y:S04]  /*2b40*/  LDS R12, [R7+0x200] ;  /* 0x00020000070c7984 */ /* 0x000ee80000000800 */
[----:B------:R-:W4:Y:S04]  /*2b50*/  LDS R11, [R7] ;  /* 0x00000000070b7984 */ /* 0x000f280000000800 */
[----:B------:R-:W1:Y:S04]  /*2b60*/  LDS R14, [R7+0x400] ;  /* 0x00040000070e7984 */ /* 0x000e680000000800 */
[----:B------:R-:W1:Y:S04]  /*2b70*/  LDS R16, [R7+0x600] ;  /* 0x0006000007107984 */ /* 0x000e680000000800 */
[----:B------:R-:W-:Y:S04]  /*2b80*/  LDS R18, [R7+0x800] ;  /* 0x0008000007127984 */ /* 0x000fe80000000800 */
        /* <DEDUP_REMOVED lines=8> */
[C---:B---3--:R-:W-:Y:S01]  /*2c10*/  FADD.FTZ R13, -R33.reuse, R12 ;  /* 0x0000000c210d7221 */ /* 0x048fe20000010100 */
[----:B------:R-:W-:Y:S01]  /*2c20*/  FMUL.FTZ R10, R10, 1.4426950216293334961 ;  /* 0x3fb8aa3b0a0a7820 */ /* 0x000fe20000410000 */
[----:B------:R-:W3:Y:S01]  /*2c30*/  MUFU.EX2 R8, R8 ;  /* 0x0000000800087308 */ /* 0x000ee20000000800 */
[----:B------:R-:W0:Y:S01]  /*2c40*/  LDS R29, [R7+0x1400] ;  /* 0x00140000071d7984 */ /* 0x000e220000000800 */
[----:B----4-:R-:W-:Y:S01]  /*2c50*/  FADD.FTZ R11, -R33, R11 ;  /* 0x0000000b210b7221 */ /* 0x010fe20000010100 */
[----:B------:R-:W-:-:S02]  /*2c60*/  FMUL.FTZ R13, R13, 1.4426950216293334961 ;  /* 0x3fb8aa3b0d0d7820 */ /* 0x000fc40000410000 */
[----:B------:R-:W4:Y:S01]  /*2c70*/  LDS R31, [R7+0x1600] ;  /* 0x00160000071f7984 */ /* 0x000f220000000800 */
[----:B-1----:R-:W-:Y:S01]  /*2c80*/  FADD.FTZ R15, -R33, R14 ;  /* 0x0000000e210f7221 */ /* 0x002fe20000010100 */
[----:B------:R-:W-:Y:S01]  /*2c90*/  FMUL.FTZ R11, R11, 1.4426950216293334961 ;  /* 0x3fb8aa3b0b0b7820 */ /* 0x000fe20000410000 */
[----:B------:R-:W1:Y:S02]  /*2ca0*/  MUFU.EX2 R10, R10 ;  /* 0x0000000a000a7308 */ /* 0x000e640000000800 */
[----:B------:R-:W-:Y:S01]  /*2cb0*/  FMUL.FTZ R15, R15, 1.4426950216293334961 ;  /* 0x3fb8aa3b0f0f7820 */ /* 0x000fe20000410000 */
[----:B------:R-:W-:-:S04]  /*2cc0*/  FADD.FTZ R17, -R33, R16 ;  /* 0x0000001021117221 */ /* 0x000fc80000010100 */
[----:B------:R-:W-:Y:S01]  /*2cd0*/  FMUL.FTZ R17, R17, 1.4426950216293334961 ;  /* 0x3fb8aa3b11117820 */ /* 0x000fe20000410000 */
[----:B------:R1:W0:Y:S01]  /*2ce0*/  MUFU.EX2 R14, R13 ;  /* 0x0000000d000e7308 */ /* 0x0002220000000800 */
[----:B---3--:R-:W-:Y:S01]  /*2cf0*/  FADD.FTZ R3, R8, R3 ;  /* 0x0000000308037221 */ /* 0x008fe20000010000 */
[----:B------:R-:W-:Y:S01]  /*2d00*/  FADD.FTZ R19, -R33, R19 ;  /* 0x0000001321137221 */ /* 0x000fe20000010100 */
[----:B------:R-:W-:Y:S03]  /*2d10*/  STS [R7+-0x400], R8 ;  /* 0xfffc000807007388 */ /* 0x000fe60000000800 */
[----:B------:R-:W-:Y:S01]  /*2d20*/  FMUL.FTZ R19, R19, 1.4426950216293334961 ;  /* 0x3fb8aa3b13137820 */ /* 0x000fe20000410000 */
[----:B------:R-:W-:Y:S01]  /*2d30*/  FADD.FTZ R21, -R33, R21 ;  /* 0x0000001521157221 */ /* 0x000fe20000010100 */
[----:B------:R3:W4:Y:S01]  /*2d40*/  MUFU.EX2 R12, R11 ;  /* 0x0000000b000c7308 */ /* 0x0007220000000800 */
[----:B-1----:R-:W1:Y:S01]  /*2d50*/  LDS R13, [R7+0x1800] ;  /* 0x00180000070d7984 */ /* 0x002e620000000800 */
        /* <DEDUP_REMOVED lines=9> */
[----:B0-----:R-:W-:Y:S01]  /*2df0*/  FADD.FTZ R27, -R33, R27 ;  /* 0x0000001b211b7221 */ /* 0x001fe20000010100 */
[----:B------:R-:W-:Y:S01]  /*2e00*/  FMUL.FTZ R11, R11, 1.4426950216293334961 ;  /* 0x3fb8aa3b0b0b7820 */ /* 0x000fe20000410000 */
[----:B------:R-:W-:Y:S02]  /*2e10*/  STS [R7+0x200], R14 ;  /* 0x0002000e07007388 */ /* 0x000fe40000000800 */
[----:B------:R-:W0:Y:S01]  /*2e20*/  MUFU.EX2 R18, R17 ;  /* 0x0000001100127308 */ /* 0x000e220000000800 */
        /* <DEDUP_REMOVED lines=13> */
[----:B0-----:R-:W-:Y:S01]  /*2f00*/  FADD.FTZ R3, R3, R18 ;  /* 0x0000001203037221 */ /* 0x001fe20000010000 */
[----:B------:R-:W-:Y:S06]  /*2f10*/  STS [R7+0x600], R18 ;  /* 0x0006001207007388 */ /* 0x000fec0000000800 */
[----:B------:R-:W0:Y:S01]  /*2f20*/  MUFU.EX2 R24, R21 ;  /* 0x0000001500187308 */ /* 0x000e220000000800 */
[----:B---3--:R-:W-:Y:S01]  /*2f30*/  FADD.FTZ R3, R3, R20 ;  /* 0x0000001403037221 */ /* 0x008fe20000010000 */
[----:B-1----:R-:W-:Y:S01]  /*2f40*/  FADD.FTZ R13, -R33, R13 ;  /* 0x0000000d210d7221 */ /* 0x002fe20000010100 */
[----:B------:R-:W-:Y:S03]  /*2f50*/  STS [R7+0x800], R20 ;  /* 0x0008001407007388 */ /* 0x000fe60000000800 */
[----:B------:R-:W-:-:S02]  /*2f60*/  FMUL.FTZ R13, R13, 1.4426950216293334961 ;  /* 0x3fb8aa3b0d0d7820 */ /* 0x000fc40000410000 */
[----:B------:R-:W1:Y:S01]  /*2f70*/  MUFU.EX2 R26, R23 ;  /* 0x00000017001a7308 */ /* 0x000e620000000800 */
[----:B----4-:R-:W-:Y:S01]  /*2f80*/  FADD.FTZ R3, R3, R22 ;  /* 0x0000001603037221 */ /* 0x010fe20000010000 */
[----:B------:R-:W-:Y:S06]  /*2f90*/  STS [R7+0xa00], R22 ;  /* 0x000a001607007388 */ /* 0x000fec0000000800 */
        /* <DEDUP_REMOVED lines=26> */
.L_x_24981:
[----:B------:R-:W-:Y:S05]  /*3140*/  BSYNC B1 ;  /* 0x0000000000017941 */ /* 0x000fea0003800000 */
.L_x_24980:
[----:B------:R-:W-:Y:S01]  /*3150*/  IMAD.IADD R8, R6, 0x1, -R9 ;  /* 0x0000000106087824 */ /* 0x000fe200078e0a09 */
[----:B------:R-:W-:Y:S04]  /*3160*/  BSSY B1, `(.L_x_24983) ;  /* 0x0000036000017945 */ /* 0x000fe80003800000 */
[----:B------:R-:W-:-:S13]  /*3170*/  ISETP.GT.AND P2, PT, R8, 0x200, PT ;  /* 0x000002000800780c */ /* 0x000fda0003f44270 */
[----:B------:R-:W-:Y:S05]  /*3180*/  @!P2 BRA `(.L_x_24984) ;  /* 0x0000000000cca947 */ /* 0x000fea0003800000 */
[----:B------:R-:W2:Y:S01]  /*3190*/  LDS R8, [R7+-0x400] ;  /* 0xfffc000007087984 */ /* 0x000ea20000000800 */
[----:B------:R-:W-:Y:S02]  /*31a0*/  PLOP3.LUT P0, PT, PT, PT, PT, 0x8, 0x0 ;  /* 0x000000000000781c */ /* 0x000fe40003f0e170 */
[----:B------:R-:W-:Y:S01]  /*31b0*/  IADD3 R9, R9, 0x400, RZ ;  /* 0x0000040009097810 */ /* 0x000fe20007ffe0ff */
[----:B------:R-:W0:Y:S04]  /*31c0*/  LDS R10, [R7+-0x200] ;  /* 0xfffe0000070a7984 */ /* 0x000e280000000800 */
[----:B------:R-:W3:Y:S04]  /*31d0*/  LDS R11, [R7] ;  /* 0x00000000070b7984 */ /* 0x000ee80000000800 */
[----:B------:R-:W4:Y:S04]  /*31e0*/  LDS R12, [R7+0x200] ;  /* 0x00020000070c7984 */ /* 0x000f280000000800 */
[----:B------:R-:W1:Y:S04]  /*31f0*/  LDS R14, [R7+0x400] ;  /* 0x00040000070e7984 */ /* 0x000e680000000800 */
        /* <DEDUP_REMOVED lines=11> */
[----:B-1----:R-:W-:-:S03]  /*32b0*/  FADD.FTZ R15, -R33, R14 ;  /* 0x0000000e210f7221 */ /* 0x002fc60000010100 */
        /* <DEDUP_REMOVED lines=32> */
.L_x_24984:
[----:B------:R-:W-:Y:S05]  /*34c0*/  BSYNC B1 ;  /* 0x0000000000017941 */ /* 0x000fea0003800000 */
.L_x_24983:
        /* <DEDUP_REMOVED lines=26> */
.L_x_24976:
[----:B------:R-:W-:Y:S05]  /*3670*/  BSYNC B0 ;  /* 0x0000000000007941 */ /* 0x000fea0003800000 */
.L_x_24975:
[----:B----4-:R-:W3:Y:S01]  /*3680*/  SHFL.BFLY PT, R8, R3, 0x10, 0x1f ;  /* 0x0e001f0003087f89 */ /* 0x010ee200000e0000 */
[----:B------:R-:W-:Y:S01]  /*3690*/  LOP3.LUT P0, R11, R5, 0x1f, RZ, 0xc0, !PT ;  /* 0x0000001f050b7812 */ /* 0x000fe2000780c0ff */
[----:B------:R-:W-:Y:S03]  /*36a0*/  BSSY B0, `(.L_x_24985) ;  /* 0x00000ab000007945 */ /* 0x000fe60003800000 */
[----:B------:R-:W-:-:S09]  /*36b0*/  ISETP.GT.U32.AND P2, PT, R11, 0x3, PT ;  /* 0x000000030b00780c */ /* 0x000fd20003f44070 */
[----:B------:R-:W4:Y:S04]  /*36c0*/  @!P0 S2R R13, SR_CgaCtaId ;  /* 0x00000000000d8919 */ /* 0x000f280000008800 */
[----:B------:R-:W1:Y:S01]  /*36d0*/  @!P2 S2R R14, SR_CgaCtaId ;  /* 0x00000000000ea919 */ /* 0x000e620000008800 */
[----:B---3--:R-:W-:Y:S01]  /*36e0*/  FADD.FTZ R8, R8, R3 ;  /* 0x0000000308087221 */ /* 0x008fe20000010000 */
[----:B------:R-:W-:-:S04]  /*36f0*/  @!P0 MOV R3, 0x400 ;  /* 0x0000040000038802 */ /* 0x000fc80000000f00 */
[----:B------:R-:W3:Y:S02]  /*3700*/  SHFL.BFLY PT, R7, R8, 0x8, 0x1f ;  /* 0x0d001f0008077f89 */ /* 0x000ee400000e0000 */
[----:B---3--:R-:W-:Y:S01]  /*3710*/  FADD.FTZ R7, R8, R7 ;  /* 0x0000000708077221 */ /* 0x008fe20000010000 */
[----:B------:R-:W-:Y:S02]  /*3720*/  @!P0 IADD3 R8, R3, 0x200, RZ ;  /* 0x0000020003088810 */ /* 0x000fe40007ffe0ff */
[----:B------:R-:W-:Y:S02]  /*3730*/  @!P0 SHF.R.U32.HI R3, RZ, 0x3, R5 ;  /* 0x00000003ff038819 */ /* 0x000fe40000011605 */
[----:B------:R-:W3:Y:S01]  /*3740*/  SHFL.BFLY PT, R10, R7, 0x4, 0x1f ;  /* 0x0c801f00070a7f89 */ /* 0x000ee200000e0000 */
[----:B----4-:R-:W-:Y:S02]  /*3750*/  @!P0 LEA R8, R13, R8, 0x18 ;  /* 0x000000080d088211 */ /* 0x010fe400078ec0ff */
[----:B------:R-:W-:-:S04]  /*3760*/  @!P0 LOP3.LUT R3, R3, 0x1ffffffc, RZ, 0xc0, !PT ;  /* 0x1ffffffc03038812 */ /* 0x000fc800078ec0ff */
[----:B------:R-:W-:Y:S01]  /*3770*/  @!P0 IADD3 R3, R8, R3, RZ ;  /* 0x0000000308038210 */ /* 0x000fe20007ffe0ff */
[----:B---3--:R-:W-:Y:S01]  /*3780*/  FADD.FTZ R10, R7, R10 ;  /* 0x0000000a070a7221 */ /* 0x008fe20000010000 */
[----:B------:R-:W-:-:S04]  /*3790*/  @!P2 MOV R7, 0x400 ;  /* 0x000004000007a802 */ /* 0x000fc80000000f00 */
[----:B0-----:R-:W0:Y:S01]  /*37a0*/  SHFL.BFLY PT, R9, R10, 0x2, 0x1f ;  /* 0x0c401f000a097f89 */ /* 0x001e2200000e0000 */
        /* <DEDUP_REMOVED lines=32> */
.L_x_24989:
        /* <DEDUP_REMOVED lines=8> */
.L_x_24988:
[----:B------:R-:W-:Y:S05]  /*3a30*/  BSYNC B1 ;  /* 0x0000000000017941 */ /* 0x000fea0003800000 */
.L_x_24987:
        /* <DEDUP_REMOVED lines=14> */
.L_x_24992:
[----:B------:R-:W0:Y:S01]  /*3b20*/  LDS R8, [R3+-0x400] ;  /* 0xfffc000003087984 */ /* 0x000e220000000800 */
[----:B------:R-:W-:-:S03]  /*3b30*/  IADD3 R7, R7, 0x800, RZ ;  /* 0x0000080007077810 */ /* 0x000fc60007ffe0ff */
[----:B------:R-:W1:Y:S01]  /*3b40*/  LDS R9, [R3+-0x200] ;  /* 0xfffe000003097984 */ /* 0x000e620000000800 */
[----:B------:R-:W-:-:S03]  /*3b50*/  ISETP.GE.AND P1, PT, R7, R34, PT ;  /* 0x000000220700720c */ /* 0x000fc60003f26270 */
        /* <DEDUP_REMOVED lines=48> */
.L_x_24991:
[----:B------:R-:W-:Y:S05]  /*3e60*/  BSYNC B1 ;  /* 0x0000000000017941 */ /* 0x000fea0003800000 */
.L_x_24990:
        /* <DEDUP_REMOVED lines=31> */
.L_x_24994:
[----:B------:R-:W-:Y:S05]  /*4060*/  BSYNC B1 ;  /* 0x0000000000017941 */ /* 0x000fea0003800000 */
.L_x_24993:
        /* <DEDUP_REMOVED lines=14> */
.L_x_24986:
[----:B------:R-:W-:Y:S05]  /*4150*/  BSYNC B0 ;  /* 0x0000000000007941 */ /* 0x000fea0003800000 */
.L_x_24985:
[----:B-1----:R-:W-:Y:S01]  /*4160*/  VIADD R3, R155, 0x1f ;  /* 0x0000001f9b037836 */ /* 0x002fe20000000000 */
[----:B------:R-:W-:Y:S04]  /*4170*/  BAR.SYNC.DEFER_BLOCKING 0x0 ;  /* 0x0000000000007b1d */ /* 0x000fe80000010000 */
[----:B------:R-:W-:Y:S02]  /*4180*/  SHF.R.S32.HI R6, RZ, 0x1f, R3 ;  /* 0x0000001fff067819 */ /* 0x000fe40000011403 */
[----:B------:R-:W-:Y:S01]  /*4190*/  ULDC UR9, c[0x0][0x25c] ;  /* 0x0000970000097ab9 */ /* 0x000fe20000000800 */
[----:B------:R-:W-:Y:S01]  /*41a0*/  ULDC.64 UR6, c[0x0][0x228] ;  /* 0x00008a0000067ab9 */ /* 0x000fe20000000a00 */
[----:B------:R-:W-:Y:S01]  /*41b0*/  LEA.HI R3, R6, R3, RZ, 0x5 ;  /* 0x0000000306037211 */ /* 0x000fe200078f28ff */
[----:B------:R-:W-:Y:S03]  /*41c0*/  BSSY B0, `(.L_x_24995) ;  /* 0x0000309000007945 */ /* 0x000fe60003800000 */
[----:B------:R-:W-:-:S04]  /*41d0*/  SHF.R.S32.HI R3, RZ, 0x5, R3 ;  /* 0x00000005ff037819 */ /* 0x000fc80000011403 */
[----:B------:R-:W-:-:S13]  /*41e0*/  ISETP.GE.AND P0, PT, R4, R3, PT ;  /* 0x000000030400720c */ /* 0x000fda0003f06270 */
[----:B------:R-:W-:Y:S05]  /*41f0*/  @!P0 BRA `(.L_x_24996) ;  /* 0x0000000000488947 */ /* 0x000fea0003800000 */
[----:B------:R-:W-:Y:S01]  /*4200*/  HFMA2.MMA R105, -RZ, RZ, 0, 0 ;  /* 0x00000000ff697435 */ /* 0x000fe200000001ff */
[----:B------:R-:W-:Y:S02]  /*4210*/  CS2R R110, SRZ ;  /* 0x00000000006e7805 */ /* 0x000fe4000001ff00 */
[----:B------:R-:W-:Y:S02]  /*4220*/  CS2R R108, SRZ ;  /* 0x00000000006c7805 */ /* 0x000fe4000001ff00 */
[----:B------:R-:W-:Y:S02]  /*4230*/  CS2R R106, SRZ ;  /* 0x00000000006a7805 */ /* 0x000fe4000001ff00 */
[----:B------:R-:W-:Y:S01]  /*4240*/  CS2R R100, SRZ ;  /* 0x0000000000647805 */ /* 0x000fe2000001ff00 */
[----:B------:R-:W-:Y:S01]  /*4250*/  IMAD.MOV.U32 R2, RZ, RZ, RZ ;  /* 0x000000ffff027224 */ /* 0x000fe200078e00ff */
[----:B------:R-:W-:Y:S02]  /*4260*/  CS2R R6, SRZ ;  /* 0x0000000000067805 */ /* 0x000fe4000001ff00 */
[----:B0-----:R-:W-:-:S02]  /*4270*/  CS2R R8, SRZ ;  /* 0x0000000000087805 */ /* 0x001fc4000001ff00 */
        /* <DEDUP_REMOVED lines=8> */
[----:B------:R-:W-:Y:S01]  /*4300*/  CS2R R98, SRZ ;  /* 0x0000000000627805 */ /* 0x000fe2000001ff00 */
[----:B------:R-:W-:Y:S06]  /*4310*/  BRA `(.L_x_24997) ;  /* 0x0000002c00cc7947 */ /* 0x000fec0003800000 */
.L_x_24996:
[C---:B------:R-:W-:Y:S01]  /*4320*/  IADD3 R103, P0, R4.reuse, R153, RZ ;  /* 0x0000009904677210 */ /* 0x040fe20007f1e0ff */
[----:B------:R-:W-:Y:S01]  /*4330*/  ULDC.64 UR4, c[0x0][0x238] ;  /* 0x00008e0000047ab9 */ /* 0x000fe20000000a00 */
[----:B------:R-:W-:Y:S01]  /*4340*/  SHF.R.S32.HI R25, RZ, 0x1f, R154 ;  /* 0x0000001fff197819 */ /* 0x000fe2000001149a */
        /* <DEDUP_REMOVED lines=10> */
[----:B------:R-:W-:Y:S01]  /*43f0*/  IMAD R148, R0, UR8, RZ ;  /* 0x0000000800947c24 */ /* 0x000fe2000f8e02ff */
[----:B------:R-:W-:-:S02]  /*4400*/  SHF.L.U32 R25, R25, 0x2, RZ ;  /* 0x0000000219197819 */ /* 0x000fc400000006ff */
[----:B------:R-:W-:Y:S02]  /*4410*/  CS2R R110, SRZ ;  /* 0x00000000006e7805 */ /* 0x000fe4000001ff00 */
[----:B------:R-:W-:Y:S01]  /*4420*/  LOP3.LUT R113, RZ, R3, RZ, 0x33, !PT ;  /* 0x00000003ff717212 */ /* 0x000fe200078e33ff */
[----:B------:R-:W-:Y:S01]  /*4430*/  IMAD.IADD R27, R154, 0x1, -R27 ;  /* 0x000000019a1b7824 */ /* 0x000fe200078e0a1b */
[----:B------:R-:W-:Y:S02]  /*4440*/  LOP3.LUT R24, R25, 0xffffffe0, RZ, 0xc0, !PT ;  /* 0xffffffe019187812 */ /* 0x000fe400078ec0ff */
[----:B------:R-:W-:Y:S02]  /*4450*/  CS2R R108, SRZ ;  /* 0x00000000006c7805 */ /* 0x000fe4000001ff00 */
[----:B------:R-:W-:Y:S01]  /*4460*/  CS2R R106, SRZ ;  /* 0x00000000006a7805 */ /* 0x000fe2000001ff00 */
[----:B------:R-:W-:Y:S01]  /*4470*/  IMAD.SHL.U32 R25, R27, 0x4, RZ ;  /* 0x000000041b197824 */ /* 0x000fe200078e00ff */
[----:B------:R-:W-:-:S02]  /*4480*/  LEA R27, R4, R27, 0x3 ;  /* 0x0000001b041b7211 */ /* 0x000fc400078e18ff */
[----:B------:R-:W-:Y:S02]  /*4490*/  CS2R R100, SRZ ;  /* 0x0000000000647805 */ /* 0x000fe4000001ff00 */
[----:B------:R-:W-:Y:S01]  /*44a0*/  MOV R105, RZ ;  /* 0x000000ff00697202 */ /* 0x000fe20000000f00 */
[----:B------:R-:W-:Y:S01]  /*44b0*/  IMAD.IADD R145, R25, 0x1, R24 ;  /* 0x0000000119917824 */ /* 0x000fe200078e0218 */
[----:B------:R-:W-:Y:S01]  /*44c0*/  LEA R25, R4, R25, 0x5 ;  /* 0x0000001904197211 */ /* 0x000fe200078e28ff */
[----:B------:R-:W-:Y:S01]  /*44d0*/  IMAD.MOV.U32 R2, RZ, RZ, RZ ;  /* 0x000000ffff027224 */ /* 0x000fe200078e00ff */
[----:B------:R-:W-:Y:S02]  /*44e0*/  CS2R R6, SRZ ;  /* 0x0000000000067805 */ /* 0x000fe4000001ff00 */
[----:B0-----:R-:W-:Y:S02]  /*44f0*/  CS2R R8, SRZ ;  /* 0x0000000000087805 */ /* 0x001fe4000001ff00 */
[----:B------:R-:W-:-:S02]  /*4500*/  CS2R R10, SRZ ;  /* 0x00000000000a7805 */ /* 0x000fc4000001ff00 */
[----:B------:R-:W-:Y:S02]  /*4510*/  CS2R R12, SRZ ;  /* 0x00000000000c7805 */ /* 0x000fe4000001ff00 */
[----:B------:R-:W-:Y:S02]  /*4520*/  CS2R R14, SRZ ;  /* 0x00000000000e7805 */ /* 0x000fe4000001ff00 */
[----:B------:R-:W-:Y:S02]  /*4530*/  CS2R R16, SRZ ;  /* 0x0000000000107805 */ /* 0x000fe4000001ff00 */
[----:B------:R-:W-:Y:S01]  /*4540*/  CS2R R18, SRZ ;  /* 0x0000000000127805 */ /* 0x000fe2000001ff00 */
[----:B---3--:R-:W-:Y:S01]  /*4550*/  ULEA UR4, UR5, UR4, 0x18 ;  /* 0x0000000405047291 */ /* 0x008fe2000f8ec03f */
[----:B------:R-:W-:Y:S02]  /*4560*/  CS2R R20, SRZ ;  /* 0x0000000000147805 */ /* 0x000fe4000001ff00 */
[----:B------:R-:W-:-:S02]  /*4570*/  CS2R R22, SRZ ;  /* 0x0000000000167805 */ /* 0x000fc4000001ff00 */
[----:B------:R-:W-:Y:S02]  /*4580*/  CS2R R96, SRZ ;  /* 0x0000000000607805 */ /* 0x000fe4000001ff00 */
[----:B------:R-:W-:Y:S02]  /*4590*/  CS2R R98, SRZ ;  /* 0x0000000000627805 */ /* 0x000fe4000001ff00 */
[----:B------:R-:W-:Y:S01]  /*45a0*/  MOV R104, R4 ;  /* 0x0000000400687202 */ /* 0x000fe20000000f00 */
[----:B------:R-:W-:Y:S01]  /*45b0*/  VIADD R114, R25, 0x3 ;  /* 0x0000000319727836 */ /* 0x000fe20000000000 */
[----:B-1----:R-:W-:Y:S01]  /*45c0*/  SHF.R.S32.HI R0, RZ, 0x1f, R26 ;  /* 0x0000001fff007819 */ /* 0x002fe2000001141a */
[C---:B------:R-:W-:Y:S01]  /*45d0*/  VIADD R143, R145.reuse, 0x180 ;  /* 0x00000180918f7836 */ /* 0x040fe20000000000 */
[----:B------:R-:W-:Y:S01]  /*45e0*/  SHF.R.S32.HI R149, RZ, 0x1f, R148 ;  /* 0x0000001fff957819 */ /* 0x000fe20000011494 */
[----:B------:R-:W-:Y:S01]  /*45f0*/  VIADD R141, R145, 0x280 ;  /* 0x00000280918d7836 */ /* 0x000fe20000000000 */
        /* <DEDUP_REMOVED lines=28> */
[----:B------:R-:W-:-:S07]  /*47c0*/  IADD3 R116, R145, 0xf00, RZ ;  /* 0x00000f0091747810 */ /* 0x000fce0007ffe0ff */
.L_x_24998:
[----:B------:R-:W3:Y:S02]  /*47d0*/  LDG.E.CONSTANT R25, desc[UR12][R102.64] ;  /* 0x0000000c66197981 */ /* 0x000ee4000c1e9900 */
[----:B---3--:R-:W-:Y:S01]  /*47e0*/  SHF.R.S32.HI R24, RZ, 0x1f, R25 ;  /* 0x0000001fff187819 */ /* 0x008fe20000011419 */
        /* <DEDUP_REMOVED lines=8> */
[----:B------:R-:W3:Y:S01]  /*4870*/  LDG.E.128.CONSTANT R44, desc[UR12][R24.64] ;  /* 0x0000000c182c7981 */ /* 0x000ee2000c1e9d00 */
[----:B------:R-:W-:-:S03]  /*4880*/  IADD3 R26, P0, R144, R150, RZ ;  /* 0x00000096901a7210 */ /* 0x000fc60007f1e0ff */
[----:B------:R0:W4:Y:S01]  /*4890*/  LDG.E.128.CONSTANT R48, desc[UR12][R24.64+0x200] ;  /* 0x0002000c18307981 */ /* 0x000122000c1e9d00 */
[----:B------:R-:W-:Y:S02]  /*48a0*/  LEA R52, P1, R26, UR6, 0x2 ;  /* 0x000000061a347c11 */ /* 0x000fe4000f8210ff */
[----:B------:R-:W-:-:S04]  /*48b0*/  LEA.HI.X.SX32 R27, R144, R146, 0x1, P0 ;  /* 0x00000092901b7211 */ /* 0x000fc800000f0eff */
[----:B------:R-:W-:-:S06]  /*48c0*/  LEA.HI.X R53, R26, UR7, R27, 0x2, P1 ;  /* 0x000000071a357c11 */ /* 0x000fcc00088f141b */
[----:B------:R-:W2:Y:S01]  /*48d0*/  LDG.E.128.CONSTANT R52, desc[UR12][R52.64] ;  /* 0x0000000c34347981 */ /* 0x000ea2000c1e9d00 */
[----:B------:R-:W-:-:S04]  /*48e0*/  IADD3 R27, P0, R143, R150, RZ ;  /* 0x000000968f1b7210 */ /* 0x000fc80007f1e0ff */
[----:B------:R-:W-:Y:S02]  /*48f0*/  LEA R60, P1, R27, UR6, 0x2 ;  /* 0x000000061b3c7c11 */ /* 0x000fe4000f8210ff */
[----:B------:R-:W-:Y:S02]  /*4900*/  LEA.HI.X.SX32 R28, R143, R146, 0x1, P0 ;  /* 0x000000928f1c7211 */ /* 0x000fe400000f0eff */
[----:B------:R-:W-:Y:S02]  /*4910*/  IADD3 R26, P0, R142, R150, RZ ;  /* 0x000000968e1a7210 */ /* 0x000fe40007f1e0ff */
[----:B------:R-:W-:Y:S02]  /*4920*/  LEA.HI.X R61, R27, UR7, R28, 0x2, P1 ;  /* 0x000000071b3d7c11 */ /* 0x000fe400088f141c */
[----:B------:R-:W-:Y:S02]  /*4930*/  LEA R76, P1, R26, UR6, 0x2 ;  /* 0x000000061a4c7c11 */ /* 0x000fe4000f8210ff */
[----:B------:R-:W-:-:S02]  /*4940*/  LEA.HI.X.SX32 R27, R142, R146, 0x1, P0 ;  /* 0x000000928e1b7211 */ /* 0x000fc400000f0eff */
[----:B------:R-:W2:Y:S02]  /*4950*/  LDG.E.128.CONSTANT R60, desc[UR12][R60.64] ;  /* 0x0000000c3c3c7981 */ /* 0x000ea4000c1e9d00 */
[----:B------:R-:W-:Y:S02]  /*4960*/  LEA.HI.X R77, R26, UR7, R27, 0x2, P1 ;  /* 0x000000071a4d7c11 */ /* 0x000fe400088f141b */
[----:B0-----:R-:W-:-:S04]  /*4970*/  IADD3 R24, P0, R141, R150, RZ ;  /* 0x000000968d187210 */ /* 0x001fc80007f1e0ff */
[----:B------:R-:W2:Y:S01]  /*4980*/  LDG.E.128.CONSTANT R76, desc[UR12][R76.64] ;  /* 0x0000000c4c4c7981 */ /* 0x000ea2000c1e9d00 */
[----:B------:R-:W-:Y:S02]  /*4990*/  LEA R64, P1, R24, UR6, 0x2 ;  /* 0x0000000618407c11 */ /* 0x000fe4000f8210ff */
[----:B------:R-:W-:-:S04]  /*49a0*/  LEA.HI.X.SX32 R25, R141, R146, 0x1, P0 ;  /* 0x000000928d197211 */ /* 0x000fc800000f0eff */
[----:B------:R-:W-:Y:S02]  /*49b0*/  LEA.HI.X R65, R24, UR7, R25, 0x2, P1 ;  /* 0x0000000718417c11 */ /* 0x000fe400088f1419 */
[----:B------:R-:W-:-:S04]  /*49c0*/  IADD3 R24, P0, R140, R150, RZ ;  /* 0x000000968c187210 */ /* 0x000fc80007f1e0ff */
[----:B------:R-:W2:Y:S01]  /*49d0*/  LDG.E.128.CONSTANT R64, desc[UR12][R64.64] ;  /* 0x0000000c40407981 */ /* 0x000ea2000c1e9d00 */
[----:B------:R-:W-:Y:S02]  /*49e0*/  LEA R68, P1, R24, UR6, 0x2 ;  /* 0x0000000618447c11 */ /* 0x000fe4000f8210ff */
[----:B------:R-:W-:-:S04]  /*49f0*/  LEA.HI.X.SX32 R25, R140, R146, 0x1, P0 ;  /* 0x000000928c197211 */ /* 0x000fc800000f0eff */
[----:B------:R-:W-:-:S06]  /*4a00*/  LEA.HI.X R69, R24, UR7, R25, 0x2, P1 ;  /* 0x0000000718457c11 */ /* 0x000fcc00088f1419 */
[----:B------:R-:W2:Y:S01]  /*4a10*/  LDG.E.128.CONSTANT R68, desc[UR12][R68.64] ;  /* 0x0000000c44447981 */ /* 0x000ea2000c1e9d00 */
[----:B------:R-:W-:-:S04]  /*4a20*/  IADD3 R24, P0, R139, R150, RZ ;  /* 0x000000968b187210 */ /* 0x000fc80007f1e0ff */
        /* <DEDUP_REMOVED lines=12> */
[----:B------:R-:W-:-:S06]  /*4af0*/  LEA.HI.X R93, R24, UR7, R25, 0x2, P1 ;  /* 0x00000007185d7c11 */ /* 0x000fcc00088f1419 */
[----:B------:R-:W2:Y:S01]  /*4b00*/  LDG.E.128.CONSTANT R92, desc[UR12][R92.64] ;  /* 0x0000000c5c5c7981 */ /* 0x000ea2000c1e9d00 */
[----:B------:R-:W-:-:S04]  /*4b10*/  IADD3 R24, P0, R136, R150, RZ ;  /* 0x0000009688187210 */ /* 0x000fc80007f1e0ff */
[----:B------:R-:W-:Y:S02]  /*4b20*/  LEA R84, P1, R24, UR6, 0x2 ;  /* 0x0000000618547c11 */ /* 0x000fe4000f8210ff */
[----:B------:R-:W-:Y:S01]  /*4b30*/  LEA.HI.X.SX32 R25, R136, R146, 0x1, P0 ;  /* 0x0000009288197211 */ /* 0x000fe200000f0eff */
[----:B------:R-:W-:-:S03]  /*4b40*/  IMAD.IADD R28, R113, 0x1, R104 ;  /* 0x00000001711c7824 */ /* 0x000fc600078e0268 */
[----:B------:R-:W-:Y:S02]  /*4b50*/  LEA.HI.X R85, R24, UR7, R25, 0x2, P1 ;  /* 0x0000000718557c11 */ /* 0x000fe400088f1419 */
[----:B------:R-:W-:-:S04]  /*4b60*/  IADD3 R25, P0, R135, R150, RZ ;  /* 0x0000009687197210 */ /* 0x000fc80007f1e0ff */
[----:B------:R-:W-:Y:S01]  /*4b70*/  LEA.HI.X.SX32 R26, R135, R146, 0x1, P0 ;  /* 0x00000092871a7211 */ /* 0x000fe200000f0eff */
[----:B------:R-:W2:Y:S01]  /*4b80*/  LDG.E.128.CONSTANT R84, desc[UR12][R84.64] ;  /* 0x0000000c54547981 */ /* 0x000ea2000c1e9d00 */
[----:B------:R-:W-:Y:S02]  /*4b90*/  ISETP.NE.AND P0, PT, R28, -0x2, PT ;  /* 0xfffffffe1c00780c */ /* 0x000fe40003f05270 */
[----:B------:R-:W-:-:S04]  /*4ba0*/  LEA R24, P1, R25, UR6, 0x2 ;  /* 0x0000000619187c11 */ /* 0x000fc8000f8210ff */
[----:B------:R-:W-:Y:S02]  /*4bb0*/  LEA.HI.X R25, R25, UR7, R26, 0x2, P1 ;  /* 0x0000000719197c11 */ /* 0x000fe400088f141a */
[----:B------:R-:W-:-:S05]  /*4bc0*/  IADD3 R29, P1, R134, R150, RZ ;  /* 0x00000096861d7210 */ /* 0x000fca0007f3e0ff */
[C---:B------:R-:W-:Y:S01]  /*4bd0*/  @!P0 IADD3 R28, R114.reuse, -0x3, RZ ;  /* 0xfffffffd721c8810 */ /* 0x040fe20007ffe0ff */
[----:B------:R-:W-:Y:S01]  /*4be0*/  @!P0 VIADD R30, R114, 0xfffffffe ;  /* 0xfffffffe721e8836 */ /* 0x000fe20000000000 */
[----:B------:R-:W-:Y:S01]  /*4bf0*/  LEA R88, P2, R29, UR6, 0x2 ;  /* 0x000000061d587c11 */ /* 0x000fe2000f8410ff */
[----:B------:R-:W2:Y:S01]  /*4c00*/  LDG.E.128.CONSTANT R24, desc[UR12][R24.64] ;  /* 0x0000000c18187981 */ /* 0x000ea2000c1e9d00 */
[-C--:B------:R-:W-:Y:S02]  /*4c10*/  @!P0 ISETP.GE.AND P6, PT, R28, R155.reuse, PT ;  /* 0x0000009b1c00820c */ /* 0x080fe40003fc6270 */
[----:B------:R-:W-:Y:S02]  /*4c20*/  @!P0 IADD3 R28, R114, -0x1, RZ ;  /* 0xffffffff721c8810 */ /* 0x000fe40007ffe0ff */
[----:B------:R-:W-:Y:S02]  /*4c30*/  LEA.HI.X.SX32 R32, R134, R146, 0x1, P1 ;  /* 0x0000009286207211 */ /* 0x000fe400008f0eff */
[-C--:B------:R-:W-:Y:S01]  /*4c40*/  @!P0 ISETP.GE.AND P4, PT, R30, R155.reuse, PT ;  /* 0x0000009b1e00820c */ /* 0x080fe20003f86270 */
[----:B------:R-:W-:Y:S01]  /*4c50*/  @!P0 VIADD R30, R114, 0xfffffffd ;  /* 0xfffffffd721e8836 */ /* 0x000fe20000000000 */
[----:B------:R-:W-:-:S02]  /*4c60*/  @!P0 ISETP.GE.AND P5, PT, R28, R155, PT ;  /* 0x0000009b1c00820c */ /* 0x000fc40003fa6270 */
[----:B------:R-:W-:Y:S02]  /*4c70*/  LEA.HI.X R89, R29, UR7, R32, 0x2, P2 ;  /* 0x000000071d597c11 */ /* 0x000fe400090f1420 */
[----:B------:R-:W-:Y:S02]  /*4c80*/  @!P0 IADD3 R28, R114, -0x3, RZ ;  /* 0xfffffffd721c8810 */ /* 0x000fe40007ffe0ff */
[-C--:B------:R-:W-:Y:S02]  /*4c90*/  @!P0 ISETP.GE.AND P1, PT, R30, R155.reuse, PT ;  /* 0x0000009b1e00820c */ /* 0x080fe40003f26270 */
[C---:B------:R-:W-:Y:S01]  /*4ca0*/  @!P0 IADD3 R32, R114.reuse, -0x2, RZ ;  /* 0xfffffffe72208810 */ /* 0x040fe20007ffe0ff */
[----:B------:R-:W-:Y:S01]  /*4cb0*/  @!P0 VIADD R34, R114, 0xffffffff ;  /* 0xffffffff72228836 */ /* 0x000fe20000000000 */
[----:B------:R-:W2:Y:S02]  /*4cc0*/  LDG.E.128.CONSTANT R88, desc[UR12][R88.64] ;  /* 0x0000000c58587981 */ /* 0x000ea4000c1e9d00 */
[----:B------:R-:W-:-:S02]  /*4cd0*/  @!P0 ISETP.GE.AND P3, PT, R32, R155, PT ;  /* 0x0000009b2000820c */ /* 0x000fc40003f66270 */
[----:B------:R-:W-:Y:S01]  /*4ce0*/  @!P0 ISETP.GE.AND P2, PT, R34, R155, PT ;  /* 0x0000009b2200820c */ /* 0x000fe20003f46270 */
[C---:B------:R-:W-:Y:S01]  /*4cf0*/  @!P0 VIADD R36, R114.reuse, 0xffffffff ;  /* 0xffffffff72248836 */ /* 0x040fe20000000000 */
[C---:B------:R-:W-:Y:S02]  /*4d00*/  @!P0 IADD3 R38, R114.reuse, -0x3, RZ ;  /* 0xfffffffd72268810 */ /* 0x040fe40007ffe0ff */
[C---:B------:R-:W-:Y:S01]  /*4d10*/  @!P0 IADD3 R40, R114.reuse, -0x2, RZ ;  /* 0xfffffffe72288810 */ /* 0x040fe20007ffe0ff */
[C---:B------:R-:W-:Y:S02]  /*4d20*/  @!P0 VIADD R42, R114.reuse, 0xffffffff ;  /* 0xffffffff722a8836 */ /* 0x040fe40000000000 */
[----:B------:R-:W-:Y:S01]  /*4d30*/  @!P0 VIADD R56, R114, 0xfffffffe ;  /* 0xfffffffe72388836 */ /* 0x000fe20000000000 */
[----:B---3--:R-:W-:Y:S02]  /*4d40*/  @!P0 FSEL R44, R44, RZ, !P6 ;  /* 0x000000ff2c2c8208 */ /* 0x008fe40007000000 */
[----:B------:R-:W-:-:S02]  /*4d50*/  IADD3 R29, P6, R133, R150, RZ ;  /* 0x00000096851d7210 */ /* 0x000fc40007fde0ff */
[----:B------:R-:W-:Y:S02]  /*4d60*/  @!P0 FSEL R45, R45, RZ, !P4 ;  /* 0x000000ff2d2d8208 */ /* 0x000fe40006000000 */
[----:B------:R-:W-:Y:S02]  /*4d70*/  @!P0 ISETP.GE.AND P4, PT, R28, R155, PT ;  /* 0x0000009b1c00820c */ /* 0x000fe40003f86270 */
[----:B------:R-:W-:Y:S02]  /*4d80*/  @!P0 FSEL R46, R46, RZ, !P5 ;  /* 0x000000ff2e2e8208 */ /* 0x000fe40006800000 */
[----:B------:R-:W-:Y:S02]  /*4d90*/  LEA R28, P5, R29, UR6, 0x2 ;  /* 0x000000061d1c7c11 */ /* 0x000fe4000f8a10ff */
[----:B------:R-:W-:-:S04]  /*4da0*/  LEA.HI.X.SX32 R30, R133, R146, 0x1, P6 ;  /* 0x00000092851e7211 */ /* 0x000fc800030f0eff */
[----:B------:R-:W-:Y:S02]  /*4db0*/  LEA.HI.X R29, R29, UR7, R30, 0x2, P5 ;  /* 0x000000071d1d7c11 */ /* 0x000fe4000a8f141e */
[-C--:B------:R-:W-:Y:S01]  /*4dc0*/  @!P0 ISETP.GE.AND P5, PT, R32, R155.reuse, PT ;  /* 0x0000009b2000820c */ /* 0x080fe20003fa6270 */
[----:B------:R-:W-:Y:S01]  /*4dd0*/  @!P0 VIADD R32, R114, 0xfffffffd ;  /* 0xfffffffd72208836 */ /* 0x000fe20000000000 */
[----:B----4-:R-:W-:Y:S02]  /*4de0*/  @!P0 FSEL R48, R48, RZ, !P1 ;  /* 0x000000ff30308208 */ /* 0x010fe40004800000 */
[----:B------:R-:W-:Y:S01]  /*4df0*/  @!P0 FSEL R49, R49, RZ, !P3 ;  /* 0x000000ff31318208 */ /* 0x000fe20005800000 */
[----:B------:R-:W3:Y:S01]  /*4e00*/  LDG.E.128.CONSTANT R28, desc[UR12][R28.64] ;  /* 0x0000000c1c1c7981 */ /* 0x000ee2000c1e9d00 */
[-C--:B------:R-:W-:Y:S02]  /*4e10*/  @!P0 ISETP.GE.AND P6, PT, R114, R155.reuse, PT ;  /* 0x0000009b7200820c */ /* 0x080fe40003fc6270 */
[----:B------:R-:W-:-:S02]  /*4e20*/  @!P0 ISETP.GE.AND P1, PT, R32, R155, PT ;  /* 0x0000009b2000820c */ /* 0x000fc40003f26270 */
[CC--:B------:R-:W-:Y:S02]  /*4e30*/  @!P0 ISETP.GE.AND P3, PT, R114.reuse, R155.reuse, PT ;  /* 0x0000009b7200820c */ /* 0x0c0fe40003f66270 */
[----:B------:R-:W-:Y:S02]  /*4e40*/  @!P0 IADD3 R32, R114, -0x2, RZ ;  /* 0xfffffffe72208810 */ /* 0x000fe40007ffe0ff */
[----:B------:R-:W-:Y:S02]  /*4e50*/  @!P0 FSEL R47, R47, RZ, !P6 ;  /* 0x000000ff2f2f8208 */ /* 0x000fe40007000000 */
[----:B------:R-:W-:Y:S02]  /*4e60*/  @!P0 FSEL R50, R50, RZ, !P2 ;  /* 0x000000ff32328208 */ /* 0x000fe40005000000 */
[----:B------:R-:W-:Y:S02]  /*4e70*/  @!P0 FSEL R51, R51, RZ, !P3 ;  /* 0x000000ff33338208 */ /* 0x000fe40005800000 */
[----:B------:R-:W-:-:S02]  /*4e80*/  @!P0 ISETP.GE.AND P6, PT, R34, R155, PT ;  /* 0x0000009b2200820c */ /* 0x000fc40003fc6270 */
[-C--:B------:R-:W-:Y:S01]  /*4e90*/  @!P0 ISETP.GE.AND P2, PT, R32, R155.reuse, PT ;  /* 0x0000009b2000820c */ /* 0x080fe20003f46270 */
[----:B------:R-:W-:Y:S01]  /*4ea0*/  @!P0 VIADD R32, R114, 0xfffffffd ;  /* 0xfffffffd72208836 */ /* 0x000fe20000000000 */
[-C--:B------:R-:W-:Y:S02]  /*4eb0*/  @!P0 ISETP.GE.AND P3, PT, R34, R155.reuse, PT ;  /* 0x0000009b2200820c */ /* 0x080fe40003f66270 */
[----:B------:R-:W-:Y:S02]  /*4ec0*/  @!P0 IADD3 R34, R114, -0x2, RZ ;  /* 0xfffffffe72228810 */ /* 0x000fe40007ffe0ff */
[----:B--2---:R-:W-:Y:S02]  /*4ed0*/  @!P0 FSEL R52, R52, RZ, !P4 ;  /* 0x000000ff34348208 */ /* 0x004fe40006000000 */
[----:B------:R-:W-:Y:S02]  /*4ee0*/  @!P0 FSEL R53, R53, RZ, !P5 ;  /* 0x000000ff35358208 */ /* 0x000fe40006800000 */
[----:B------:R-:W-:-:S02]  /*4ef0*/  @!P0 ISETP.GE.AND P4, PT, R32, R155, PT ;  /* 0x0000009b2000820c */ /* 0x000fc40003f86270 */
[-C--:B------:R-:W-:Y:S02]  /*4f00*/  @!P0 ISETP.GE.AND P5, PT, R34, R155.reuse, PT ;  /* 0x0000009b2200820c */ /* 0x080fe40003fa6270 */
[----:B------:R-:W0:Y:S01]  /*4f10*/  LDS.128 R32, [R112] ;  /* 0x0000000070207984 */ /* 0x000e220000000c00 */
[----:B------:R-:W-:Y:S02]  /*4f20*/  @!P0 FSEL R54, R54, RZ, !P6 ;  /* 0x000000ff36368208 */ /* 0x000fe40007000000 */
[----:B------:R-:W-:-:S04]  /*4f30*/  @!P0 ISETP.GE.AND P6, PT, R114, R155, PT ;  /* 0x0000009b7200820c */ /* 0x000fc80003fc6270 */
[----:B------:R-:W-:Y:S02]  /*4f40*/  @!P0 FSEL R55, R55, RZ, !P6 ;  /* 0x000000ff37378208 */ /* 0x000fe40007000000 */
[-C--:B------:R-:W-:Y:S01]  /*4f50*/  @!P0 ISETP.GE.AND P6, PT, R36, R155.reuse, PT ;  /* 0x0000009b2400820c */ /* 0x080fe20003fc6270 */
[----:B------:R-:W-:Y:S01]  /*4f60*/  @!P0 VIADD R36, R114, 0xfffffffe ;  /* 0xfffffffe72248836 */ /* 0x000fe20000000000 */
[----:B------:R-:W-:Y:S02]  /*4f70*/  @!P0 FSEL R62, R62, RZ, !P3 ;  /* 0x000000ff3e3e8208 */ /* 0x000fe40005800000 */
[----:B------:R-:W-:Y:S02]  /*4f80*/  @!P0 FSEL R60, R60, RZ, !P1 ;  /* 0x000000ff3c3c8208 */ /* 0x000fe40004800000 */
[----:B------:R-:W-:Y:S02]  /*4f90*/  @!P0 FSEL R61, R61, RZ, !P2 ;  /* 0x000000ff3d3d8208 */ /* 0x000fe40005000000 */
[-C--:B------:R-:W-:Y:S01]  /*4fa0*/  @!P0 ISETP.GE.AND P3, PT, R36, R155.reuse, PT ;  /* 0x0000009b2400820c */ /* 0x080fe20003f66270 */
[----:B------:R-:W-:Y:S01]  /*4fb0*/  @!P0 VIADD R36, R114, 0xfffffffd ;  /* 0xfffffffd72248836 */ /* 0x000fe20000000000 */
[----:B------:R-:W-:-:S02]  /*4fc0*/  @!P0 ISETP.GE.AND P1, PT, R38, R155, PT ;  /* 0x0000009b2600820c */ /* 0x000fc40003f26270 */
[CC--:B------:R-:W-:Y:S02]  /*4fd0*/  @!P0 ISETP.GE.AND P2, PT, R114.reuse, R155.reuse, PT ;  /* 0x0000009b7200820c */ /* 0x0c0fe40003f46270 */
[----:B------:R-:W-:Y:S02]  /*4fe0*/  @!P0 FSEL R77, R77, RZ, !P5 ;  /* 0x000000ff4d4d8208 */ /* 0x000fe40006800000 */
[C---:B------:R-:W-:Y:S02]  /*4ff0*/  @!P0 IADD3 R38, R114.reuse, -0x1, RZ ;  /* 0xffffffff72268810 */ /* 0x040fe40007ffe0ff */
[----:B------:R-:W-:Y:S02]  /*5000*/  @!P0 ISETP.GE.AND P5, PT, R114, R155, PT ;  /* 0x0000009b7200820c */ /* 0x000fe40003fa6270 */
[----:B------:R-:W-:Y:S02]  /*5010*/  @!P0 FSEL R78, R78, RZ, !P6 ;  /* 0x000000ff4e4e8208 */ /* 0x000fe40007000000 */
[----:B------:R-:W-:-:S02]  /*5020*/  IADD3 R37, P6, R132, R150, RZ ;  /* 0x0000009684257210 */ /* 0x000fc40007fde0ff */
[----:B------:R-:W-:Y:S02]  /*5030*/  @!P0 FSEL R63, R63, RZ, !P2 ;  /* 0x000000ff3f3f8208 */ /* 0x000fe40005000000 */
[----:B------:R-:W-:Y:S02]  /*5040*/  @!P0 FSEL R76, R76, RZ, !P4 ;  /* 0x000000ff4c4c8208 */ /* 0x000fe40006000000 */
[-C--:B------:R-:W-:Y:S02]  /*5050*/  @!P0 ISETP.GE.AND P2, PT, R38, R155.reuse, PT ;  /* 0x0000009b2600820c */ /* 0x080fe40003f46270 */
[----:B------:R-:W-:Y:S02]  /*5060*/  @!P0 ISETP.GE.AND P4, PT, R36, R155, PT ;  /* 0x0000009b2400820c */ /* 0x000fe40003f86270 */
[----:B------:R-:W-:Y:S02]  /*5070*/  @!P0 FSEL R79, R79, RZ, !P5 ;  /* 0x000000ff4f4f8208 */ /* 0x000fe40006800000 */
[----:B------:R-:W-:-:S02]  /*5080*/  LEA R36, P5, R37, UR6, 0x2 ;  /* 0x0000000625247c11 */ /* 0x000fc4000f8a10ff */
[----:B------:R-:W-:-:S04]  /*5090*/  LEA.HI.X.SX32 R38, R132, R146, 0x1, P6 ;  /* 0x0000009284267211 */ /* 0x000fc800030f0eff */
[----:B------:R-:W-:Y:S02]  /*50a0*/  LEA.HI.X R37, R37, UR7, R38, 0x2, P5 ;  /* 0x0000000725257c11 */ /* 0x000fe4000a8f1426 */
[----:B------:R-:W-:Y:S01]  /*50b0*/  @!P0 ISETP.GE.AND P6, PT, R40, R155, PT ;  /* 0x0000009b2800820c */ /* 0x000fe20003fc6270 */
[----:B0-----:R-:W-:Y:S01]  /*50c0*/  FMUL.FTZ R45, R33, R45 ;  /* 0x0000002d212d7220 */ /* 0x001fe20000410000 */
[----:B------:R-:W-:Y:S02]  /*50d0*/  @!P0 FSEL R65, R65, RZ, !P3 ;  /* 0x000000ff41418208 */ /* 0x000fe40005800000 */
[C---:B------:R-:W-:Y:S01]  /*50e0*/  @!P0 ISETP.GE.AND P5, PT, R114.reuse, R155, PT ;  /* 0x0000009b7200820c */ /* 0x040fe20003fa6270 */
[----:B------:R-:W2:Y:S01]  /*50f0*/  LDG.E.128.CONSTANT R36, desc[UR12][R36.64] ;  /* 0x0000000c24247981 */ /* 0x000ea2000c1e9d00 */
[----:B------:R-:W-:Y:S02]  /*5100*/  @!P0 IADD3 R40, R114, -0x3, RZ ;  /* 0xfffffffd72288810 */ /* 0x000fe40007ffe0ff */
[----:B------:R-:W-:-:S02]  /*5110*/  IADD3 R41, P3, R131, R150, RZ ;  /* 0x0000009683297210 */ /* 0x000fc40007f7e0ff */
[----:B------:R-:W-:Y:S02]  /*5120*/  @!P0 FSEL R64, R64, RZ, !P1 ;  /* 0x000000ff40408208 */ /* 0x000fe40004800000 */
[----:B------:R-:W-:Y:S01]  /*5130*/  @!P0 FSEL R66, R66, RZ, !P2 ;  /* 0x000000ff42428208 */ /* 0x000fe20005000000 */
[----:B------:R-:W-:Y:S01]  /*5140*/  FFMA.FTZ R45, R32, R44, R45 ;  /* 0x0000002c202d7223 */ /* 0x000fe2000001002d */
[-C--:B------:R-:W-:Y:S02]  /*5150*/  @!P0 ISETP.GE.AND P1, PT, R42, R155.reuse, PT ;  /* 0x0000009b2a00820c */ /* 0x080fe40003f26270 */
[----:B------:R-:W-:Y:S02]  /*5160*/  @!P0 ISETP.GE.AND P2, PT, R40, R155, PT ;  /* 0x0000009b2800820c */ /* 0x000fe40003f46270 */
[----:B------:R-:W-:Y:S02]  /*5170*/  @!P0 FSEL R67, R67, RZ, !P5 ;  /* 0x000000ff43438208 */ /* 0x000fe40006800000 */
[----:B------:R-:W-:-:S02]  /*5180*/  LEA R40, P5, R41, UR6, 0x2 ;  /* 0x0000000629287c11 */ /* 0x000fc4000f8a10ff */
[----:B------:R-:W-:Y:S01]  /*5190*/  LEA.HI.X.SX32 R42, R131, R146, 0x1, P3 ;  /* 0x00000092832a7211 */ /* 0x000fe200018f0eff */
[----:B------:R-:W-:Y:S01]  /*51a0*/  FFMA.FTZ R46, R34, R46, R45 ;  /* 0x0000002e222e7223 */ /* 0x000fe2000001002d */
[----:B------:R-:W-:Y:S02]  /*51b0*/  @!P0 ISETP.GE.AND P3, PT, R56, R155, PT ;  /* 0x0000009b3800820c */ /* 0x000fe40003f66270 */
[----:B------:R-:W-:Y:S02]  /*51c0*/  @!P0 IADD3 R56, R114, -0x1, RZ ;  /* 0xffffffff72388810 */ /* 0x000fe40007ffe0ff */
[----:B------:R-:W-:Y:S02]  /*51d0*/  LEA.HI.X R41, R41, UR7, R42, 0x2, P5 ;  /* 0x0000000729297c11 */ /* 0x000fe4000a8f142a */
[----:B------:R-:W-:Y:S02]  /*51e0*/  IADD3 R45, P5, R130, R150, RZ ;  /* 0x00000096822d7210 */ /* 0x000fe40007fbe0ff */
[----:B------:R-:W-:-:S02]  /*51f0*/  @!P0 FSEL R68, R68, RZ, !P4 ;  /* 0x000000ff44448208 */ /* 0x000fc40006000000 */
[----:B------:R-:W-:Y:S01]  /*5200*/  @!P0 ISETP.GE.AND P4, PT, R56, R155, PT ;  /* 0x0000009b3800820c */ /* 0x000fe20003f86270 */
[----:B------:R-:W4:Y:S01]  /*5210*/  LDG.E.128.CONSTANT R40, desc[UR12][R40.64] ;  /* 0x0000000c28287981 */ /* 0x000f22000c1e9d00 */
[----:B------:R-:W-:Y:S02]  /*5220*/  @!P0 FSEL R69, R69, RZ, !P6 ;  /* 0x000000ff45458208 */ /* 0x000fe40007000000 */
[----:B------:R-:W-:Y:S02]  /*5230*/  LEA R44, P6, R45, UR6, 0x2 ;  /* 0x000000062d2c7c11 */ /* 0x000fe4000f8c10ff */
[----:B------:R-:W-:-:S04]  /*5240*/  LEA.HI.X.SX32 R56, R130, R146, 0x1, P5 ;  /* 0x0000009282387211 */ /* 0x000fc800028f0eff */
[----:B------:R-:W-:Y:S01]  /*5250*/  LEA.HI.X R45, R45, UR7, R56, 0x2, P6 ;  /* 0x000000072d2d7c11 */ /* 0x000fe2000b0f1438 */
[----:B------:R-:W-:-:S05]  /*5260*/  FFMA.FTZ R57, R35, R47, R46 ;  /* 0x0000002f23397223 */ /* 0x000fca000001002e */
[----:B------:R-:W4:Y:S01]  /*5270*/  LDG.E.128.CONSTANT R44, desc[UR12][R44.64] ;  /* 0x0000000c2c2c7981 */ /* 0x000f22000c1e9d00 */
[C---:B------:R-:W-:Y:S01]  /*5280*/  @!P0 ISETP.GE.AND P6, PT, R114.reuse, R155, PT ;  /* 0x0000009b7200820c */ /* 0x040fe20003fc6270 */
[----:B------:R-:W-:-:S03]  /*5290*/  @!P0 VIADD R56, R114, 0xffffffff ;  /* 0xffffffff72388836 */ /* 0x000fc60000000000 */
[----:B------:R-:W-:Y:S02]  /*52a0*/  @!P0 FSEL R71, R71, RZ, !P6 ;  /* 0x000000ff47478208 */ /* 0x000fe40007000000 */
[-C--:B------:R-:W-:Y:S02]  /*52b0*/  @!P0 ISETP.GE.AND P6, PT, R56, R155.reuse, PT ;  /* 0x0000009b3800820c */ /* 0x080fe40003fc6270 */
[----:B------:R-:W-:Y:S02]  /*52c0*/  @!P0 IADD3 R56, R114, -0x3, RZ ;  /* 0xfffffffd72388810 */ /* 0x000fe40007ffe0ff */
[----:B------:R-:W-:Y:S01]  /*52d0*/  @!P0 FSEL R72, R72, RZ, !P2 ;  /* 0x000000ff48488208 */ /* 0x000fe20005000000 */
[----:B------:R-:W-:Y:S01]  /*52e0*/  @!P0 VIADD R58, R114, 0xfffffffd ;  /* 0xfffffffd723a8836 */ /* 0x000fe20000000000 */
[----:B------:R-:W-:Y:S01]  /*52f0*/  @!P0 ISETP.GE.AND P2, PT, R56, R155, PT ;  /* 0x0000009b3800820c */ /* 0x000fe20003f46270 */
[----:B------:R-:W-:Y:S01]  /*5300*/  @!P0 VIADD R56, R114, 0xfffffffe ;  /* 0xfffffffe72388836 */ /* 0x000fe20000000000 */
[----:B------:R-:W-:Y:S01]  /*5310*/  @!P0 FSEL R73, R73, RZ, !P3 ;  /* 0x000000ff49498208 */ /* 0x000fe20005800000 */
[----:B------:R-:W-:Y:S01]  /*5320*/  FMUL.FTZ R49, R33, R49 ;  /* 0x0000003121317220 */ /* 0x000fe20000410000 */
[----:B------:R-:W-:-:S02]  /*5330*/  @!P0 FSEL R74, R74, RZ, !P4 ;  /* 0x000000ff4a4a8208 */ /* 0x000fc40006000000 */
[-C--:B------:R-:W-:Y:S02]  /*5340*/  @!P0 ISETP.GE.AND P5, PT, R58, R155.reuse, PT ;  /* 0x0000009b3a00820c */ /* 0x080fe40003fa6270 */
[-C--:B------:R-:W-:Y:S02]  /*5350*/  @!P0 ISETP.GE.AND P3, PT, R56, R155.reuse, PT ;  /* 0x0000009b3800820c */ /* 0x080fe40003f66270 */
[C---:B------:R-:W-:Y:S02]  /*5360*/  @!P0 ISETP.GE.AND P4, PT, R114.reuse, R155, PT ;  /* 0x0000009b7200820c */ /* 0x040fe40003f86270 */
[C---:B------:R-:W-:Y:S02]  /*5370*/  @!P0 IADD3 R58, R114.reuse, -0x2, RZ ;  /* 0xfffffffe723a8810 */ /* 0x040fe40007ffe0ff */
[----:B------:R-:W-:Y:S01]  /*5380*/  @!P0 IADD3 R56, R114, -0x1, RZ ;  /* 0xffffffff72388810 */ /* 0x000fe20007ffe0ff */
[----:B------:R-:W-:Y:S01]  /*5390*/  FFMA.FTZ R49, R32, R48, R49 ;  /* 0x0000003020317223 */ /* 0x000fe20000010031 */
[----:B------:R-:W-:Y:S01]  /*53a0*/  @!P0 FSEL R70, R70, RZ, !P1 ;  /* 0x000000ff46468208 */ /* 0x000fe20004800000 */
[----:B------:R-:W-:Y:S01]  /*53b0*/  @!P0 VIADD R48, R114, 0xfffffffd ;  /* 0xfffffffd72308836 */ /* 0x000fe20000000000 */
[----:B------:R-:W-:-:S02]  /*53c0*/  @!P0 FSEL R75, R75, RZ, !P4 ;  /* 0x000000ff4b4b8208 */ /* 0x000fc40006000000 */
[-C--:B------:R-:W-:Y:S02]  /*53d0*/  @!P0 ISETP.GE.AND P1, PT, R58, R155.reuse, PT ;  /* 0x0000009b3a00820c */ /* 0x080fe40003f26270 */
[-C--:B------:R-:W-:Y:S02]  /*53e0*/  @!P0 ISETP.GE.AND P4, PT, R56, R155.reuse, PT ;  /* 0x0000009b3800820c */ /* 0x080fe40003f86270 */
[----:B------:R-:W-:Y:S02]  /*53f0*/  @!P0 FSEL R80, R80, RZ, !P5 ;  /* 0x000000ff50508208 */ /* 0x000fe40006800000 */
[----:B------:R-:W-:Y:S01]  /*5400*/  IADD3 R56, P5, R129, R150, RZ ;  /* 0x0000009681387210 */ /* 0x000fe20007fbe0ff */
[----:B------:R-:W-:Y:S01]  /*5410*/  FFMA.FTZ R50, R34, R50, R49 ;  /* 0x0000003222327223 */ /* 0x000fe20000010031 */
[----:B------:R-:W-:Y:S02]  /*5420*/  @!P0 FSEL R81, R81, RZ, !P1 ;  /* 0x000000ff51518208 */ /* 0x000fe40004800000 */
[----:B------:R-:W-:-:S02]  /*5430*/  @!P0 ISETP.GE.AND P1, PT, R48, R155, PT ;  /* 0x0000009b3000820c */ /* 0x000fc40003f26270 */
[----:B------:R-:W-:Y:S02]  /*5440*/  LEA.HI.X.SX32 R49, R129, R146, 0x1, P5 ;  /* 0x0000009281317211 */ /* 0x000fe400028f0eff */
[----:B------:R-:W-:-:S04]  /*5450*/  LEA R48, P5, R56, UR6, 0x2 ;  /* 0x0000000638307c11 */ /* 0x000fc8000f8a10ff */
[----:B------:R-:W-:Y:S01]  /*5460*/  LEA.HI.X R49, R56, UR7, R49, 0x2, P5 ;  /* 0x0000000738317c11 */ /* 0x000fe2000a8f1431 */
[----:B------:R-:W-:Y:S01]  /*5470*/  FFMA.FTZ R56, R35, R51, R50 ;  /* 0x0000003323387223 */ /* 0x000fe20000010032 */
[----:B------:R-:W-:Y:S01]  /*5480*/  FADD.FTZ R100, R57, R100 ;  /* 0x0000006439647221 */ /* 0x000fe20000010000 */
[----:B------:R-:W-:Y:S01]  /*5490*/  FMUL.FTZ R53, R33, R53 ;  /* 0x0000003521357220 */ /* 0x000fe20000410000 */
[----:B------:R-:W-:Y:S02]  /*54a0*/  IADD3 R57, P5, R128, R150, RZ ;  /* 0x0000009680397210 */ /* 0x000fe40007fbe0ff */
[----:B------:R-:W4:Y:S01]  /*54b0*/  LDG.E.128.CONSTANT R48, desc[UR12][R48.64] ;  /* 0x0000000c30307981 */ /* 0x000f22000c1e9d00 */
[----:B------:R-:W-:Y:S01]  /*54c0*/  FFMA.FTZ R53, R32, R52, R53 ;  /* 0x0000003420357223 */ /* 0x000fe20000010035 */
[----:B------:R-:W-:Y:S02]  /*54d0*/  LEA.HI.X.SX32 R58, R128, R146, 0x1, P5 ;  /* 0x00000092803a7211 */ /* 0x000fe400028f0eff */
[----:B------:R-:W-:Y:S01]  /*54e0*/  LEA R52, P5, R57, UR6, 0x2 ;  /* 0x0000000639347c11 */ /* 0x000fe2000f8a10ff */
[----:B------:R-:W-:-:S03]  /*54f0*/  FFMA.FTZ R54, R34, R54, R53 ;  /* 0x0000003622367223 */ /* 0x000fc60000010035 */
[----:B------:R-:W-:Y:S01]  /*5500*/  LEA.HI.X R53, R57, UR7, R58, 0x2, P5 ;  /* 0x0000000739357c11 */ /* 0x000fe2000a8f143a */
[----:B------:R-:W-:Y:S01]  /*5510*/  FFMA.FTZ R59, R35, R55, R54 ;  /* 0x00000037233b7223 */ /* 0x000fe20000010036 */
[----:B------:R-:W-:Y:S01]  /*5520*/  @!P0 FSEL R82, R82, RZ, !P6 ;  /* 0x000000ff52528208 */ /* 0x000fe20007000000 */
[----:B------:R-:W-:Y:S01]  /*5530*/  FADD.FTZ R99, R56, R99 ;  /* 0x0000006338637221 */ /* 0x000fe20000010000 */
[C---:B------:R-:W-:Y:S02]  /*5540*/  @!P0 ISETP.GE.AND P6, PT, R114.reuse, R155, PT ;  /* 0x0000009b7200820c */ /* 0x040fe40003fc6270 */
[----:B------:R-:W4:Y:S01]  /*5550*/  LDG.E.128.CONSTANT R52, desc[UR12][R52.64] ;  /* 0x0000000c34347981 */ /* 0x000f22000c1e9d00 */
[----:B------:R-:W-:Y:S02]  /*5560*/  @!P0 IADD3 R56, R114, -0x2, RZ ;  /* 0xfffffffe72388810 */ /* 0x000fe40007ffe0ff */
[----:B------:R-:W-:Y:S02]  /*5570*/  IADD3 R57, P5, R127, R150, RZ ;  /* 0x000000967f397210 */ /* 0x000fe40007fbe0ff */
[----:B------:R-:W-:-:S02]  /*5580*/  @!P0 FSEL R83, R83, RZ, !P6 ;  /* 0x000000ff53538208 */ /* 0x000fc40007000000 */
[----:B------:R-:W-:Y:S02]  /*5590*/  @!P0 ISETP.GE.AND P6, PT, R56, R155, PT ;  /* 0x0000009b3800820c */ /* 0x000fe40003fc6270 */
[----:B------:R-:W-:Y:S02]  /*55a0*/  LEA.HI.X.SX32 R58, R127, R146, 0x1, P5 ;  /* 0x000000927f3a7211 */ /* 0x000fe400028f0eff */
[----:B------:R-:W-:Y:S01]  /*55b0*/  LEA R56, P5, R57, UR6, 0x2 ;  /* 0x0000000639387c11 */ /* 0x000fe2000f8a10ff */
[----:B------:R-:W-:-:S03]  /*55c0*/  FMUL.FTZ R61, R33, R61 ;  /* 0x0000003d213d7220 */ /* 0x000fc60000410000 */
[----:B------:R-:W-:Y:S01]  /*55d0*/  LEA.HI.X R57, R57, UR7, R58, 0x2, P5 ;  /* 0x0000000739397c11 */ /* 0x000fe2000a8f143a */
[----:B------:R-:W-:Y:S01]  /*55e0*/  FFMA.FTZ R61, R32, R60, R61 ;  /* 0x0000003c203d7223 */ /* 0x000fe2000001003d */
[----:B------:R-:W-:Y:S01]  /*55f0*/  FADD.FTZ R98, R59, R98 ;  /* 0x000000623b627221 */ /* 0x000fe20000010000 */
[----:B------:R-:W-:Y:S02]  /*5600*/  @!P0 VIADD R60, R114, 0xffffffff ;  /* 0xffffffff723c8836 */ /* 0x000fe40000000000 */
[C---:B------:R-:W-:Y:S01]  /*5610*/  FMUL.FTZ R65, R33.reuse, R65 ;  /* 0x0000004121417220 */ /* 0x040fe20000410000 */
[----:B------:R-:W-:Y:S01]  /*5620*/  FFMA.FTZ R62, R34, R62, R61 ;  /* 0x0000003e223e7223 */ /* 0x000fe2000001003d */
[----:B------:R-:W4:Y:S01]  /*5630*/  LDG.E.128.CONSTANT R56, desc[UR12][R56.64] ;  /* 0x0000000c38387981 */ /* 0x000f22000c1e9d00 */
[----:B------:R-:W-:Y:S02]  /*5640*/  @!P0 FSEL R92, R92, RZ, !P2 ;  /* 0x000000ff5c5c8208 */ /* 0x000fe40005000000 */
[----:B------:R-:W-:Y:S01]  /*5650*/  IADD3 R61, P2, R126, R150, RZ ;  /* 0x000000967e3d7210 */ /* 0x000fe20007f5e0ff */
[----:B------:R-:W-:Y:S01]  /*5660*/  FMUL.FTZ R77, R33, R77 ;  /* 0x0000004d214d7220 */ /* 0x000fe20000410000 */
[----:B------:R-:W-:Y:S01]  /*5670*/  @!P0 ISETP.GE.AND P5, PT, R60, R155, PT ;  /* 0x0000009b3c00820c */ /* 0x000fe20003fa6270 */
[----:B------:R-:W-:Y:S01]  /*5680*/  FFMA.FTZ R65, R32, R64, R65 ;  /* 0x0000004020417223 */ /* 0x000fe20000010041 */
[----:B------:R-:W-:-:S02]  /*5690*/  @!P0 FSEL R93, R93, RZ, !P3 ;  /* 0x000000ff5d5d8208 */ /* 0x000fc40005800000 */
[C---:B------:R-:W-:Y:S02]  /*56a0*/  LEA R60, P3, R61.reuse, UR6, 0x2 ;  /* 0x000000063d3c7c11 */ /* 0x040fe4000f8610ff */
[----:B------:R-:W-:Y:S01]  /*56b0*/  LEA.HI.X.SX32 R64, R126, R146, 0x1, P2 ;  /* 0x000000927e407211 */ /* 0x000fe200010f0eff */
[----:B------:R-:W-:Y:S01]  /*56c0*/  FFMA.FTZ R77, R32, R76, R77 ;  /* 0x0000004c204d7223 */ /* 0x000fe2000001004d */
[----:B------:R-:W-:Y:S02]  /*56d0*/  @!P0 IADD3 R76, R114, -0x3, RZ ;  /* 0xfffffffd724c8810 */ /* 0x000fe40007ffe0ff */
[----:B------:R-:W-:Y:S02]  /*56e0*/  LEA.HI.X R61, R61, UR7, R64, 0x2, P3 ;  /* 0x000000073d3d7c11 */ /* 0x000fe400098f1440 */
[----:B------:R-:W-:Y:S01]  /*56f0*/  @!P0 ISETP.GE.AND P2, PT, R76, R155, PT ;  /* 0x0000009b4c00820c */ /* 0x000fe20003f46270 */
[----:B------:R-:W-:Y:S01]  /*5700*/  FFMA.FTZ R76, R35, R63, R62 ;  /* 0x0000003f234c7223 */ /* 0x000fe2000001003e */
[----:B------:R-:W-:-:S02]  /*5710*/  FFMA.FTZ R78, R34, R78, R77 ;  /* 0x0000004e224e7223 */ /* 0x000fc4000001004d */
[----:B------:R-:W4:Y:S01]  /*5720*/  LDG.E.128.CONSTANT R60, desc[UR12][R60.64] ;  /* 0x0000000c3c3c7981 */ /* 0x000f22000c1e9d00 */
[----:B------:R-:W-:Y:S01]  /*5730*/  FFMA.FTZ R66, R34, R66, R65 ;  /* 0x0000004222427223 */ /* 0x000fe20000010041 */
[----:B------:R-:W-:Y:S02]  /*5740*/  @!P0 ISETP.GE.AND P3, PT, R114, R155, PT ;  /* 0x0000009b7200820c */ /* 0x000fe40003f66270 */
[----:B------:R-:W-:Y:S02]  /*5750*/  @!P0 FSEL R94, R94, RZ, !P4 ;  /* 0x000000ff5e5e8208 */ /* 0x000fe40006000000 */
[----:B------:R-:W-:Y:S01]  /*5760*/  IADD3 R65, P4, R125, R150, RZ ;  /* 0x000000967d417210 */ /* 0x000fe20007f9e0ff */
[----:B------:R-:W-:Y:S01]  /*5770*/  FFMA.FTZ R79, R35, R79, R78 ;  /* 0x0000004f234f7223 */ /* 0x000fe2000001004e */
[----:B------:R-:W-:Y:S02]  /*5780*/  @!P0 FSEL R95, R95, RZ, !P3 ;  /* 0x000000ff5f5f8208 */ /* 0x000fe40005800000 */
[----:B------:R-:W-:-:S02]  /*5790*/  LEA R64, P3, R65, UR6, 0x2 ;  /* 0x0000000641407c11 */ /* 0x000fc4000f8610ff */
[----:B------:R-:W-:Y:S01]  /*57a0*/  LEA.HI.X.SX32 R78, R125, R146, 0x1, P4 ;  /* 0x000000927d4e7211 */ /* 0x000fe200020f0eff */
[----:B------:R-:W-:-:S03]  /*57b0*/  FFMA.FTZ R66, R35, R67, R66 ;  /* 0x0000004323427223 */ /* 0x000fc60000010042 */
[----:B------:R-:W-:Y:S01]  /*57c0*/  LEA.HI.X R65, R65, UR7, R78, 0x2, P3 ;  /* 0x0000000741417c11 */ /* 0x000fe200098f144e */
[----:B------:R-:W-:Y:S01]  /*57d0*/  FADD.FTZ R23, R66, R23 ;  /* 0x0000001742177221 */ /* 0x000fe20000010000 */
[----:B------:R-:W-:Y:S01]  /*57e0*/  FADD.FTZ R97, R76, R97 ;  /* 0x000000614c617221 */ /* 0x000fe20000010000 */
[C---:B------:R-:W-:Y:S01]  /*57f0*/  FMUL.FTZ R69, R33.reuse, R69 ;  /* 0x0000004521457220 */ /* 0x040fe20000410000 */
[----:B------:R-:W-:Y:S02]  /*5800*/  IADD3 R76, P3, R124, R150, RZ ;  /* 0x000000967c4c7210 */ /* 0x000fe40007f7e0ff */
[----:B------:R-:W4:Y:S01]  /*5810*/  LDG.E.128.CONSTANT R64, desc[UR12][R64.64] ;  /* 0x0000000c40407981 */ /* 0x000f22000c1e9d00 */
[----:B------:R-:W-:Y:S01]  /*5820*/  FFMA.FTZ R77, R32, R68, R69 ;  /* 0x00000044204d7223 */ /* 0x000fe20000010045 */
[----:B------:R-:W-:Y:S02]  /*5830*/  LEA.HI.X.SX32 R69, R124, R146, 0x1, P3 ;  /* 0x000000927c457211 */ /* 0x000fe400018f0eff */
[----:B------:R-:W-:Y:S01]  /*5840*/  LEA R68, P3, R76, UR6, 0x2 ;  /* 0x000000064c447c11 */ /* 0x000fe2000f8610ff */
[----:B------:R-:W-:Y:S01]  /*5850*/  FMUL.FTZ R73, R33, R73 ;  /* 0x0000004921497220 */ /* 0x000fe20000410000 */
[----:B------:R-:W-:-:S02]  /*5860*/  FFMA.FTZ R70, R34, R70, R77 ;  /* 0x0000004622467223 */ /* 0x000fc4000001004d */
[----:B------:R-:W-:Y:S01]  /*5870*/  LEA.HI.X R69, R76, UR7, R69, 0x2, P3 ;  /* 0x000000074c457c11 */ /* 0x000fe200098f1445 */
[----:B------:R-:W-:Y:S01]  /*5880*/  FFMA.FTZ R73, R32, R72, R73 ;  /* 0x0000004820497223 */ /* 0x000fe20000010049 */
[----:B------:R-:W-:Y:S02]  /*5890*/  @!P0 FSEL R84, R84, RZ, !P1 ;  /* 0x000000ff54548208 */ /* 0x000fe40004800000 */
[----:B------:R-:W-:Y:S01]  /*58a0*/  IADD3 R76, P1, R123, R150, RZ ;  /* 0x000000967b4c7210 */ /* 0x000fe20007f3e0ff */
[----:B------:R-:W-:Y:S01]  /*58b0*/  FFMA.FTZ R77, R35, R71, R70 ;  /* 0x00000047234d7223 */ /* 0x000fe20000010046 */
[----:B------:R-:W-:Y:S01]  /*58c0*/  FFMA.FTZ R74, R34, R74, R73 ;  /* 0x0000004a224a7223 */ /* 0x000fe20000010049 */
[----:B------:R-:W4:Y:S01]  /*58d0*/  LDG.E.128.CONSTANT R68, desc[UR12][R68.64] ;  /* 0x0000000c44447981 */ /* 0x000f22000c1e9d00 */
[----:B------:R-:W-:Y:S02]  /*58e0*/  LEA R72, P3, R76, UR6, 0x2 ;  /* 0x000000064c487c11 */ /* 0x000fe4000f8610ff */
[----:B------:R-:W-:Y:S01]  /*58f0*/  LEA.HI.X.SX32 R73, R123, R146, 0x1, P1 ;  /* 0x000000927b497211 */ /* 0x000fe200008f0eff */
[----:B------:R-:W-:Y:S01]  /*5900*/  FMUL.FTZ R81, R33, R81 ;  /* 0x0000005121517220 */ /* 0x000fe20000410000 */
[----:B------:R-:W-:-:S02]  /*5910*/  FADD.FTZ R22, R77, R22 ;  /* 0x000000164d167221 */ /* 0x000fc40000010000 */
[----:B------:R-:W-:Y:S01]  /*5920*/  LEA.HI.X R73, R76, UR7, R73, 0x2, P3 ;  /* 0x000000074c497c11 */ /* 0x000fe200098f1449 */
[----:B------:R-:W-:Y:S01]  /*5930*/  @!P0 VIADD R76, R114, 0xfffffffd ;  /* 0xfffffffd724c8836 */ /* 0x000fe20000000000 */
[----:B------:R-:W-:Y:S02]  /*5940*/  @!P0 FSEL R85, R85, RZ, !P6 ;  /* 0x000000ff55558208 */ /* 0x000fe40007000000 */
[----:B------:R-:W-:Y:S01]  /*5950*/  IADD3 R77, P6, R122, R150, RZ ;  /* 0x000000967a4d7210 */ /* 0x000fe20007fde0ff */
[C---:B------:R-:W-:Y:S01]  /*5960*/  @!P0 VIADD R152, R114.reuse, 0xfffffffe ;  /* 0xfffffffe72988836 */ /* 0x040fe20000000000 */
[----:B------:R-:W-:Y:S01]  /*5970*/  @!P0 IADD3 R78, R114, -0x1, RZ ;  /* 0xffffffff724e8810 */ /* 0x000fe20007ffe0ff */
[----:B------:R-:W-:Y:S01]  /*5980*/  FFMA.FTZ R81, R32, R80, R81 ;  /* 0x0000005020517223 */ /* 0x000fe20000010051 */
[----:B------:R-:W-:Y:S02]  /*5990*/  @!P0 ISETP.GE.AND P3, PT, R76, R155, PT ;  /* 0x0000009b4c00820c */ /* 0x000fe40003f66270 */
[----:B------:R-:W-:-:S02]  /*59a0*/  @!P0 FSEL R86, R86, RZ, !P5 ;  /* 0x000000ff56568208 */ /* 0x000fc40006800000 */
[----:B------:R-:W-:Y:S02]  /*59b0*/  LEA R76, P5, R77, UR6, 0x2 ;  /* 0x000000064d4c7c11 */ /* 0x000fe4000f8a10ff */
[----:B------:R-:W-:Y:S01]  /*59c0*/  LEA.HI.X.SX32 R80, R122, R146, 0x1, P6 ;  /* 0x000000927a507211 */ /* 0x000fe200030f0eff */
[----:B------:R-:W-:Y:S01]  /*59d0*/  FFMA.FTZ R82, R34, R82, R81 ;  /* 0x0000005222527223 */ /* 0x000fe20000010051 */
[----:B------:R-:W-:Y:S01]  /*59e0*/  @!P0 ISETP.GE.AND P1, PT, R78, R155, PT ;  /* 0x0000009b4e00820c */ /* 0x000fe20003f26270 */
[----:B------:R-:W-:Y:S01]  /*59f0*/  FFMA.FTZ R78, R35, R75, R74 ;  /* 0x0000004b234e7223 */ /* 0x000fe2000001004a */
[----:B------:R-:W-:Y:S01]  /*5a00*/  @!P0 ISETP.GE.AND P4, PT, R152, R155, PT ;  /* 0x0000009b9800820c */ /* 0x000fe20003f86270 */
[----:B------:R-:W-:Y:S01]  /*5a10*/  FMUL.FTZ R85, R33, R85 ;  /* 0x0000005521557220 */ /* 0x000fe20000410000 */
[----:B------:R-:W-:Y:S01]  /*5a20*/  LEA.HI.X R77, R77, UR7, R80, 0x2, P5 ;  /* 0x000000074d4d7c11 */ /* 0x000fe2000a8f1450 */
[----:B------:R-:W4:Y:S01]  /*5a30*/  LDG.E.128.CONSTANT R72, desc[UR12][R72.64] ;  /* 0x0000000c48487981 */ /* 0x000f22000c1e9d00 */
[----:B------:R-:W-:Y:S01]  /*5a40*/  IADD3 R81, P5, R121, R150, RZ ;  /* 0x0000009679517210 */ /* 0x000fe20007fbe0ff */
[----:B------:R-:W-:Y:S01]  /*5a50*/  FMUL.FTZ R93, R33, R93 ;  /* 0x0000005d215d7220 */ /* 0x000fe20000410000 */
[----:B------:R-:W-:Y:S01]  /*5a60*/  FFMA.FTZ R85, R32, R84, R85 ;  /* 0x0000005420557223 */ /* 0x000fe20000010055 */
[----:B------:R-:W-:-:S02]  /*5a70*/  @!P0 FSEL R25, R25, RZ, !P4 ;  /* 0x000000ff19198208 */ /* 0x000fc40006000000 */
[----:B------:R-:W-:Y:S01]  /*5a80*/  LEA R80, P4, R81, UR6, 0x2 ;  /* 0x0000000651507c11 */ /* 0x000fe2000f8810ff */
[----:B------:R-:W-:Y:S01]  /*5a90*/  FFMA.FTZ R93, R32, R92, R93 ;  /* 0x0000005c205d7223 */ /* 0x000fe2000001005d */
[----:B------:R-:W-:Y:S01]  /*5aa0*/  LEA.HI.X.SX32 R84, R121, R146, 0x1, P5 ;  /* 0x0000009279547211 */ /* 0x000fe200028f0eff */
[----:B------:R-:W-:Y:S01]  /*5ab0*/  FFMA.FTZ R86, R34, R86, R85 ;  /* 0x0000005622567223 */ /* 0x000fe20000010055 */
[----:B------:R-:W-:Y:S01]  /*5ac0*/  @!P0 FSEL R24, R24, RZ, !P2 ;  /* 0x000000ff18188208 */ /* 0x000fe20005000000 */
[----:B------:R-:W-:Y:S01]  /*5ad0*/  FMUL.FTZ R25, R33, R25 ;  /* 0x0000001921197220 */ /* 0x000fe20000410000 */
[----:B------:R-:W-:Y:S01]  /*5ae0*/  LEA.HI.X R81, R81, UR7, R84, 0x2, P4 ;  /* 0x0000000751517c11 */ /* 0x000fe2000a0f1454 */
[----:B------:R-:W-:Y:S01]  /*5af0*/  FFMA.FTZ R94, R34, R94, R93 ;  /* 0x0000005e225e7223 */ /* 0x000fe2000001005d */
[C---:B------:R-:W-:Y:S02]  /*5b00*/  @!P0 ISETP.GE.AND P2, PT, R114.reuse, R155, PT ;  /* 0x0000009b7200820c */ /* 0x040fe40003f46270 */
[----:B------:R-:W-:-:S02]  /*5b10*/  @!P0 IADD3 R92, R114, -0x2, RZ ;  /* 0xfffffffe725c8810 */ /* 0x000fc40007ffe0ff */
[----:B------:R-:W-:Y:S01]  /*5b20*/  IADD3 R85, P4, R120, R150, RZ ;  /* 0x0000009678557210 */ /* 0x000fe20007f9e0ff */
[----:B------:R-:W-:Y:S01]  /*5b30*/  FFMA.FTZ R25, R32, R24, R25 ;  /* 0x0000001820197223 */ /* 0x000fe20000010019 */
[----:B------:R-:W-:Y:S01]  /*5b40*/  @!P0 FSEL R87, R87, RZ, !P2 ;  /* 0x000000ff57578208 */ /* 0x000fe20005000000 */
[----:B------:R-:W-:Y:S01]  /*5b50*/  FFMA.FTZ R94, R35, R95, R94 ;  /* 0x0000005f235e7223 */ /* 0x000fe2000001005e */
[----:B------:R-:W-:Y:S02]  /*5b60*/  @!P0 ISETP.GE.AND P6, PT, R92, R155, PT ;  /* 0x0000009b5c00820c */ /* 0x000fe40003fc6270 */
[----:B------:R-:W-:Y:S02]  /*5b70*/  LEA R84, P2, R85, UR6, 0x2 ;  /* 0x0000000655547c11 */ /* 0x000fe4000f8410ff */
[----:B------:R-:W-:Y:S01]  /*5b80*/  LEA.HI.X.SX32 R24, R120, R146, 0x1, P4 ;  /* 0x0000009278187211 */ /* 0x000fe200020f0eff */
[----:B------:R-:W-:Y:S01]  /*5b90*/  FADD.FTZ R96, R79, R96 ;  /* 0x000000604f607221 */ /* 0x000fe20000010000 */
[----:B------:R-:W-:Y:S01]  /*5ba0*/  FADD.FTZ R21, R78, R21 ;  /* 0x000000154e157221 */ /* 0x000fe20000010000 */
[----:B------:R-:W-:Y:S01]  /*5bb0*/  @!P0 VIADD R92, R114, 0xffffffff ;  /* 0xffffffff725c8836 */ /* 0x000fe20000000000 */
[----:B------:R-:W4:Y:S01]  /*5bc0*/  LDG.E.128.CONSTANT R76, desc[UR12][R76.64] ;  /* 0x0000000c4c4c7981 */ /* 0x000f22000c1e9d00 */
[----:B------:R-:W-:Y:S01]  /*5bd0*/  @!P0 FSEL R26, R26, RZ, !P1 ;  /* 0x000000ff1a1a8208 */ /* 0x000fe20004800000 */
[----:B------:R-:W-:Y:S01]  /*5be0*/  FADD.FTZ R19, R94, R19 ;  /* 0x000000135e137221 */ /* 0x000fe20000010000 */
[----:B------:R-:W-:Y:S01]  /*5bf0*/  LEA.HI.X R85, R85, UR7, R24, 0x2, P2 ;  /* 0x0000000755557c11 */ /* 0x000fe200090f1418 */
[----:B------:R-:W-:Y:S01]  /*5c00*/  @!P0 VIADD R94, R114, 0xfffffffe ;  /* 0xfffffffe725e8836 */ /* 0x000fe20000000000 */
[----:B------:R-:W-:-:S02]  /*5c10*/  @!P0 FSEL R89, R89, RZ, !P6 ;  /* 0x000000ff59598208 */ /* 0x000fc40007000000 */
[-C--:B------:R-:W-:Y:S01]  /*5c20*/  @!P0 ISETP.GE.AND P2, PT, R114, R155.reuse, PT ;  /* 0x0000009b7200820c */ /* 0x080fe20003f46270 */
[----:B------:R-:W-:Y:S01]  /*5c30*/  FFMA.FTZ R26, R34, R26, R25 ;  /* 0x0000001a221a7223 */ /* 0x000fe20000010019 */
[----:B------:R-:W-:Y:S01]  /*5c40*/  @!P0 ISETP.GE.AND P5, PT, R92, R155, PT ;  /* 0x0000009b5c00820c */ /* 0x000fe20003fa6270 */
[----:B------:R-:W-:Y:S01]  /*5c50*/  FMUL.FTZ R89, R33, R89 ;  /* 0x0000005921597220 */ /* 0x000fe20000410000 */
[----:B------:R-:W-:Y:S02]  /*5c60*/  @!P0 IADD3 R92, R114, -0x3, RZ ;  /* 0xfffffffd725c8810 */ /* 0x000fe40007ffe0ff */
[----:B------:R-:W-:Y:S02]  /*5c70*/  @!P0 FSEL R88, R88, RZ, !P3 ;  /* 0x000000ff58588208 */ /* 0x000fe40005800000 */
[----:B------:R-:W-:Y:S02]  /*5c80*/  IADD3 R25, P4, R119, R150, RZ ;  /* 0x0000009677197210 */ /* 0x000fe40007f9e0ff */
[----:B------:R-:W-:-:S02]  /*5c90*/  @!P0 FSEL R27, R27, RZ, !P2 ;  /* 0x000000ff1b1b8208 */ /* 0x000fc40005000000 */
[----:B------:R-:W-:Y:S01]  /*5ca0*/  @!P0 ISETP.GE.AND P2, PT, R94, R155, PT ;  /* 0x0000009b5e00820c */ /* 0x000fe20003f46270 */
[----:B------:R-:W-:Y:S01]  /*5cb0*/  FFMA.FTZ R93, R35, R83, R82 ;  /* 0x00000053235d7223 */ /* 0x000fe20000010052 */
[----:B------:R-:W-:Y:S01]  /*5cc0*/  @!P0 ISETP.GE.AND P1, PT, R92, R155, PT ;  /* 0x0000009b5c00820c */ /* 0x000fe20003f26270 */
[----:B------:R-:W-:Y:S01]  /*5cd0*/  FFMA.FTZ R89, R32, R88, R89 ;  /* 0x0000005820597223 */ /* 0x000fe20000010059 */
[----:B------:R-:W-:Y:S01]  /*5ce0*/  @!P0 FSEL R90, R90, RZ, !P5 ;  /* 0x000000ff5a5a8208 */ /* 0x000fe20006800000 */
[----:B------:R-:W4:Y:S01]  /*5cf0*/  LDG.E.128.CONSTANT R80, desc[UR12][R80.64] ;  /* 0x0000000c50507981 */ /* 0x000f22000c1e9d00 */
[----:B------:R-:W-:Y:S02]  /*5d00*/  LEA R24, P6, R25, UR6, 0x2 ;  /* 0x0000000619187c11 */ /* 0x000fe4000f8c10ff */
[----:B------:R-:W-:Y:S02]  /*5d10*/  LEA.HI.X.SX32 R92, R119, R146, 0x1, P4 ;  /* 0x00000092775c7211 */ /* 0x000fe400020f0eff */
[----:B------:R-:W-:-:S02]  /*5d20*/  IADD3 R88, P3, R118, R150, RZ ;  /* 0x0000009676587210 */ /* 0x000fc40007f7e0ff */
[----:B---3--:R-:W-:Y:S01]  /*5d30*/  @!P0 FSEL R29, R29, RZ, !P2 ;  /* 0x000000ff1d1d8208 */ /* 0x008fe20005000000 */
[----:B------:R-:W-:Y:S01]  /*5d40*/  FADD.FTZ R20, R93, R20 ;  /* 0x000000145d147221 */ /* 0x000fe20000010000 */
[----:B------:R-:W-:Y:S01]  /*5d50*/  FFMA.FTZ R93, R35, R87, R86 ;  /* 0x00000057235d7223 */ /* 0x000fe20000010056 */
[----:B------:R-:W-:Y:S01]  /*5d60*/  LEA.HI.X R25, R25, UR7, R92, 0x2, P6 ;  /* 0x0000000719197c11 */ /* 0x000fe2000b0f145c */
[----:B------:R-:W-:Y:S01]  /*5d70*/  FFMA.FTZ R90, R34, R90, R89 ;  /* 0x0000005a225a7223 */ /* 0x000fe20000010059 */
[----:B------:R-:W-:Y:S01]  /*5d80*/  LEA R92, P2, R88, UR6, 0x2 ;  /* 0x00000006585c7c11 */ /* 0x000fe2000f8410ff */
[----:B------:R-:W-:Y:S01]  /*5d90*/  FMUL.FTZ R29, R33, R29 ;  /* 0x0000001d211d7220 */ /* 0x000fe20000410000 */
[----:B------:R-:W-:Y:S02]  /*5da0*/  LEA.HI.X.SX32 R89, R118, R146, 0x1, P3 ;  /* 0x0000009276597211 */ /* 0x000fe400018f0eff */
[----:B------:R-:W-:Y:S01]  /*5db0*/  @!P0 FSEL R28, R28, RZ, !P1 ;  /* 0x000000ff1c1c8208 */ /* 0x000fe20004800000 */
[----:B------:R-:W-:Y:S01]  /*5dc0*/  FADD.FTZ R18, R93, R18 ;  /* 0x000000125d127221 */ /* 0x000fe20000010000 */
[----:B------:R-:W-:Y:S01]  /*5dd0*/  LEA.HI.X R93, R88, UR7, R89, 0x2, P2 ;  /* 0x00000007585d7c11 */ /* 0x000fe200090f1459 */
[----:B------:R-:W3:Y:S01]  /*5de0*/  LDG.E.128.CONSTANT R84, desc[UR12][R84.64] ;  /* 0x0000000c54547981 */ /* 0x000ee2000c1e9d00 */
[----:B------:R-:W-:Y:S01]  /*5df0*/  @!P0 IADD3 R88, R114, -0x1, RZ ;  /* 0xffffffff72588810 */ /* 0x000fe20007ffe0ff */
[----:B------:R-:W-:Y:S01]  /*5e00*/  FFMA.FTZ R29, R32, R28, R29 ;  /* 0x0000001c201d7223 */ /* 0x000fe2000001001d */
[----:B------:R-:W-:-:S02]  /*5e10*/  IADD3 R28, P1, R117, R150, RZ ;  /* 0x00000096751c7210 */ /* 0x000fc40007f3e0ff */
[----:B------:R-:W-:Y:S02]  /*5e20*/  @!P0 ISETP.GE.AND P3, PT, R88, R155, PT ;  /* 0x0000009b5800820c */ /* 0x000fe40003f66270 */
[----:B------:R-:W-:Y:S02]  /*5e30*/  LEA R88, P2, R28, UR6, 0x2 ;  /* 0x000000061c587c11 */ /* 0x000fe4000f8410ff */
[----:B------:R-:W-:-:S04]  /*5e40*/  LEA.HI.X.SX32 R89, R117, R146, 0x1, P1 ;  /* 0x0000009275597211 */ /* 0x000fc800008f0eff */
[----:B------:R-:W-:Y:S01]  /*5e50*/  LEA.HI.X R89, R28, UR7, R89, 0x2, P2 ;  /* 0x000000071c597c11 */ /* 0x000fe200090f1459 */
[----:B------:R-:W-:Y:S01]  /*5e60*/  @!P0 VIADD R28, R114, 0xfffffffd ;  /* 0xfffffffd721c8836 */ /* 0x000fe20000000000 */
[----:B------:R-:W-:-:S04]  /*5e70*/  @!P0 FSEL R30, R30, RZ, !P3 ;  /* 0x000000ff1e1e8208 */ /* 0x000fc80005800000 */
[-C--:B------:R-:W-:Y:S02]  /*5e80*/  @!P0 ISETP.GE.AND P5, PT, R28, R155.reuse, PT ;  /* 0x0000009b1c00820c */ /* 0x080fe40003fa6270 */
[C---:B------:R-:W-:Y:S02]  /*5e90*/  @!P0 IADD3 R28, R114.reuse, -0x1, RZ ;  /* 0xffffffff721c8810 */ /* 0x040fe40007ffe0ff */
[-C--:B------:R-:W-:Y:S02]  /*5ea0*/  @!P0 ISETP.GE.AND P4, PT, R114, R155.reuse, PT ;  /* 0x0000009b7200820c */ /* 0x080fe40003f86270 */
[----:B------:R-:W-:Y:S02]  /*5eb0*/  @!P0 ISETP.GE.AND P3, PT, R28, R155, PT ;  /* 0x0000009b1c00820c */ /* 0x000fe40003f66270 */
[----:B------:R-:W-:Y:S02]  /*5ec0*/  @!P0 IADD3 R28, R114, -0x2, RZ ;  /* 0xfffffffe721c8810 */ /* 0x000fe40007ffe0ff */
[----:B------:R-:W-:-:S02]  /*5ed0*/  @!P0 FSEL R91, R91, RZ, !P4 ;  /* 0x000000ff5b5b8208 */ /* 0x000fc40006000000 */
[-C--:B------:R-:W-:Y:S02]  /*5ee0*/  @!P0 ISETP.GE.AND P4, PT, R28, R155.reuse, PT ;  /* 0x0000009b1c00820c */ /* 0x080fe40003f86270 */
[C---:B------:R-:W-:Y:S02]  /*5ef0*/  @!P0 ISETP.GE.AND P1, PT, R114.reuse, R155, PT ;  /* 0x0000009b7200820c */ /* 0x040fe40003f26270 */
[----:B------:R-:W-:Y:S01]  /*5f00*/  @!P0 IADD3 R28, R114, -0x3, RZ ;  /* 0xfffffffd721c8810 */ /* 0x000fe20007ffe0ff */
[----:B------:R-:W-:Y:S01]  /*5f10*/  FFMA.FTZ R94, R35, R27, R26 ;  /* 0x0000001b235e7223 */ /* 0x000fe2000001001a */
[----:B--2---:R-:W-:Y:S01]  /*5f20*/  @!P0 FSEL R36, R36, RZ, !P5 ;  /* 0x000000ff24248208 */ /* 0x004fe20006800000 */
[----:B------:R-:W2:Y:S01]  /*5f30*/  LDG.E.128.CONSTANT R24, desc[UR12][R24.64] ;  /* 0x0000000c18187981 */ /* 0x000ea2000c1e9d00 */
[----:B------:R-:W-:Y:S02]  /*5f40*/  @!P0 FSEL R31, R31, RZ, !P1 ;  /* 0x000000ff1f1f8208 */ /* 0x000fe40004800000 */
[-C--:B------:R-:W-:Y:S01]  /*5f50*/  @!P0 ISETP.GE.AND P5, PT, R28, R155.reuse, PT ;  /* 0x0000009b1c00820c */ /* 0x080fe20003fa6270 */
[----:B------:R-:W-:Y:S01]  /*5f60*/  @!P0 VIADD R28, R114, 0xfffffffe ;  /* 0xfffffffe721c8836 */ /* 0x000fe20000000000 */
[----:B------:R-:W-:-:S02]  /*5f70*/  @!P0 ISETP.GE.AND P1, PT, R152, R155, PT ;  /* 0x0000009b9800820c */ /* 0x000fc40003f26270 */
[----:B------:R-:W-:Y:S02]  /*5f80*/  @!P0 FSEL R38, R38, RZ, !P3 ;  /* 0x000000ff26268208 */ /* 0x000fe40005800000 */
[----:B------:R-:W-:Y:S01]  /*5f90*/  @!P0 FSEL R37, R37, RZ, !P1 ;  /* 0x000000ff25258208 */ /* 0x000fe20004800000 */
[----:B------:R-:W-:Y:S01]  /*5fa0*/  @!P0 VIADD R152, R114, 0xfffffffd ;  /* 0xfffffffd72988836 */ /* 0x000fe20000000000 */
[-C--:B------:R-:W-:Y:S02]  /*5fb0*/  @!P0 ISETP.GE.AND P1, PT, R28, R155.reuse, PT ;  /* 0x0000009b1c00820c */ /* 0x080fe40003f26270 */
[C---:B------:R-:W-:Y:S02]  /*5fc0*/  @!P0 ISETP.GE.AND P3, PT, R114.reuse, R155, PT ;  /* 0x0000009b7200820c */ /* 0x040fe40003f66270 */
[----:B------:R-:W-:Y:S02]  /*5fd0*/  @!P0 IADD3 R28, R114, -0x1, RZ ;  /* 0xffffffff721c8810 */ /* 0x000fe40007ffe0ff */
[----:B------:R-:W-:-:S02]  /*5fe0*/  @!P0 FSEL R39, R39, RZ, !P3 ;  /* 0x000000ff27278208 */ /* 0x000fc40005800000 */
[-C--:B------:R-:W-:Y:S01]  /*5ff0*/  @!P0 ISETP.GE.AND P3, PT, R28, R155.reuse, PT ;  /* 0x0000009b1c00820c */ /* 0x080fe20003f66270 */
[----:B------:R-:W-:Y:S01]  /*6000*/  @!P0 VIADD R28, R114, 0xfffffffd ;  /* 0xfffffffd721c8836 */ /* 0x000fe20000000000 */
[-C--:B------:R-:W-:Y:S01]  /*6010*/  @!P0 ISETP.GE.AND P2, PT, R152, R155.reuse, PT ;  /* 0x0000009b9800820c */ /* 0x080fe20003f46270 */
[----:B------:R-:W-:Y:S02]  /*6020*/  @!P0 VIADD R152, R114, 0xffffffff ;  /* 0xffffffff72988836 */ /* 0x000fe40000000000 */
[----:B------:R-:W-:Y:S02]  /*6030*/  FADD.FTZ R17, R94, R17 ;  /* 0x000000115e117221 */ /* 0x000fe40000010000 */
[----:B------:R-:W2:Y:S01]  /*6040*/  LDG.E.128.CONSTANT R92, desc[UR12][R92.64] ;  /* 0x0000000c5c5c7981 */ /* 0x000ea2000c1e9d00 */
[----:B----4-:R-:W-:Y:S02]  /*6050*/  @!P0 FSEL R40, R40, RZ, !P2 ;  /* 0x000000ff28288208 */ /* 0x010fe40005000000 */
[----:B------:R-:W-:-:S02]  /*6060*/  @!P0 ISETP.GE.AND P2, PT, R28, R155, PT ;  /* 0x0000009b1c00820c */ /* 0x000fc40003f46270 */
[----:B------:R-:W-:Y:S02]  /*6070*/  @!P0 ISETP.GE.AND P6, PT, R152, R155, PT ;  /* 0x0000009b9800820c */ /* 0x000fe40003fc6270 */
[----:B------:R-:W-:Y:S01]  /*6080*/  @!P0 IADD3 R28, R114, -0x2, RZ ;  /* 0xfffffffe721c8810 */ /* 0x000fe20007ffe0ff */
[----:B------:R-:W-:Y:S01]  /*6090*/  FFMA.FTZ R30, R34, R30, R29 ;  /* 0x0000001e221e7223 */ /* 0x000fe2000001001d */
[----:B------:R-:W-:Y:S01]  /*60a0*/  @!P0 FSEL R41, R41, RZ, !P4 ;  /* 0x000000ff29298208 */ /* 0x000fe20006000000 */
[----:B------:R-:W-:Y:S01]  /*60b0*/  FMUL.FTZ R37, R33, R37 ;  /* 0x0000002521257220 */ /* 0x000fe20000410000 */
[-C--:B------:R-:W-:Y:S01]  /*60c0*/  @!P0 ISETP.GE.AND P4, PT, R28, R155.reuse, PT ;  /* 0x0000009b1c00820c */ /* 0x080fe20003f86270 */
[----:B------:R-:W-:Y:S01]  /*60d0*/  @!P0 VIADD R28, R114, 0xffffffff ;  /* 0xffffffff721c8836 */ /* 0x000fe20000000000 */
[----:B------:R-:W-:Y:S02]  /*60e0*/  @!P0 FSEL R42, R42, RZ, !P6 ;  /* 0x000000ff2a2a8208 */ /* 0x000fe40007000000 */
[----:B------:R-:W-:-:S02]  /*60f0*/  @!P0 ISETP.GE.AND P6, PT, R114, R155, PT ;  /* 0x0000009b7200820c */ /* 0x000fc40003fc6270 */
[----:B------:R-:W-:Y:S02]  /*6100*/  @!P0 FSEL R44, R44, RZ, !P5 ;  /* 0x000000ff2c2c8208 */ /* 0x000fe40006800000 */
[----:B------:R-:W-:Y:S01]  /*6110*/  IADD3 R29, P5, R116, R150, RZ ;  /* 0x00000096741d7210 */ /* 0x000fe20007fbe0ff */
[C---:B------:R-:W-:Y:S01]  /*6120*/  FFMA.FTZ R30, R35.reuse, R31, R30 ;  /* 0x0000001f231e7223 */ /* 0x040fe2000001001e */
[----:B------:R-:W-:Y:S01]  /*6130*/  FFMA.FTZ R91, R35, R91, R90 ;  /* 0x0000005b235b7223 */ /* 0x000fe2000001005a */
[----:B------:R-:W-:Y:S01]  /*6140*/  @!P0 FSEL R43, R43, RZ, !P6 ;  /* 0x000000ff2b2b8208 */ /* 0x000fe20007000000 */
[----:B------:R-:W-:Y:S01]  /*6150*/  FFMA.FTZ R31, R32, R36, R37 ;  /* 0x00000024201f7223 */ /* 0x000fe20000010025 */
[----:B------:R-:W-:Y:S02]  /*6160*/  @!P0 ISETP.GE.AND P6, PT, R28, R155, PT ;  /* 0x0000009b1c00820c */ /* 0x000fe40003fc6270 */
[----:B------:R-:W-:Y:S02]  /*6170*/  @!P0 FSEL R45, R45, RZ, !P1 ;  /* 0x000000ff2d2d8208 */ /* 0x000fe40004800000 */
[----:B------:R-:W-:-:S02]  /*6180*/  LEA.HI.X.SX32 R36, R116, R146, 0x1, P5 ;  /* 0x0000009274247211 */ /* 0x000fc400028f0eff */
[----:B------:R-:W-:Y:S02]  /*6190*/  IADD3 R150, P1, R115, R150, RZ ;  /* 0x0000009673967210 */ /* 0x000fe40007f3e0ff */
[----:B------:R-:W-:Y:S01]  /*61a0*/  LEA R28, P5, R29, UR6, 0x2 ;  /* 0x000000061d1c7c11 */ /* 0x000fe2000f8a10ff */
[----:B------:R-:W-:Y:S01]  /*61b0*/  FADD.FTZ R16, R91, R16 ;  /* 0x000000105b107221 */ /* 0x000fe20000010000 */
[----:B------:R-:W-:Y:S01]  /*61c0*/  LEA.HI.X.SX32 R37, R115, R146, 0x1, P1 ;  /* 0x0000009273257211 */ /* 0x000fe200008f0eff */
[----:B------:R-:W4:Y:S01]  /*61d0*/  LDG.E.128.CONSTANT R88, desc[UR12][R88.64] ;  /* 0x0000000c58587981 */ /* 0x000f22000c1e9d00 */
[----:B------:R-:W-:Y:S02]  /*61e0*/  LEA.HI.X R29, R29, UR7, R36, 0x2, P5 ;  /* 0x000000071d1d7c11 */ /* 0x000fe4000a8f1424 */
[----:B------:R-:W-:Y:S01]  /*61f0*/  LEA R36, P1, R150, UR6, 0x2 ;  /* 0x0000000696247c11 */ /* 0x000fe2000f8210ff */
[----:B------:R-:W-:-:S03]  /*6200*/  FFMA.FTZ R38, R34, R38, R31 ;  /* 0x0000002622267223 */ /* 0x000fc6000001001f */
[----:B------:R-:W-:Y:S01]  /*6210*/  LEA.HI.X R37, R150, UR7, R37, 0x2, P1 ;  /* 0x0000000796257c11 */ /* 0x000fe200088f1425 */
[----:B------:R-:W-:Y:S01]  /*6220*/  FADD.FTZ R15, R30, R15 ;  /* 0x0000000f1e0f7221 */ /* 0x000fe20000010000 */
[----:B------:R-:W-:Y:S01]  /*6230*/  FMUL.FTZ R147, R33, R41 ;  /* 0x0000002921937220 */ /* 0x000fe20000410000 */
[----:B------:R-:W4:Y:S01]  /*6240*/  LDG.E.128.CONSTANT R28, desc[UR12][R28.64] ;  /* 0x0000000c1c1c7981 */ /* 0x000f22000c1e9d00 */
[----:B------:R-:W-:-:S03]  /*6250*/  FFMA.FTZ R41, R35, R39, R38 ;  /* 0x0000002723297223 */ /* 0x000fc60000010026 */
[----:B------:R-:W4:Y:S01]  /*6260*/  LDG.E.128.CONSTANT R36, desc[UR12][R36.64] ;  /* 0x0000000c24247981 */ /* 0x000f22000c1e9d00 */
[----:B------:R-:W-:Y:S01]  /*6270*/  @!P0 FSEL R46, R46, RZ, !P3 ;  /* 0x000000ff2e2e8208 */ /* 0x000fe20005800000 */
[----:B------:R-:W-:Y:S01]  /*6280*/  FFMA.FTZ R147, R32, R40, R147 ;  /* 0x0000002820937223 */ /* 0x000fe20000010093 */
[CC--:B------:R-:W-:Y:S02]  /*6290*/  @!P0 ISETP.GE.AND P3, PT, R114.reuse, R155.reuse, PT ;  /* 0x0000009b7200820c */ /* 0x0c0fe40003f66270 */
[----:B------:R-:W-:Y:S02]  /*62a0*/  @!P0 IADD3 R40, R114, -0x1, RZ ;  /* 0xffffffff72288810 */ /* 0x000fe40007ffe0ff */
[----:B------:R-:W-:Y:S02]  /*62b0*/  @!P0 FSEL R47, R47, RZ, !P3 ;  /* 0x000000ff2f2f8208 */ /* 0x000fe40005800000 */
[----:B------:R-:W-:Y:S01]  /*62c0*/  @!P0 ISETP.GE.AND P3, PT, R40, R155, PT ;  /* 0x0000009b2800820c */ /* 0x000fe20003f66270 */
[----:B------:R-:W-:Y:S01]  /*62d0*/  @!P0 VIADD R40, R114, 0xfffffffd ;  /* 0xfffffffd72288836 */ /* 0x000fe20000000000 */
[----:B------:R-:W-:-:S04]  /*62e0*/  @!P0 FSEL R48, R48, RZ, !P2 ;  /* 0x000000ff30308208 */ /* 0x000fc80005000000 */
[-C--:B------:R-:W-:Y:S02]  /*62f0*/  @!P0 ISETP.GE.AND P2, PT, R40, R155.reuse, PT ;  /* 0x0000009b2800820c */ /* 0x080fe40003f46270 */
[----:B------:R-:W-:Y:S02]  /*6300*/  @!P0 IADD3 R40, R114, -0x2, RZ ;  /* 0xfffffffe72288810 */ /* 0x000fe40007ffe0ff */
[----:B------:R-:W-:Y:S02]  /*6310*/  @!P0 FSEL R49, R49, RZ, !P4 ;  /* 0x000000ff31318208 */ /* 0x000fe40006000000 */
[-C--:B------:R-:W-:Y:S01]  /*6320*/  @!P0 ISETP.GE.AND P4, PT, R40, R155.reuse, PT ;  /* 0x0000009b2800820c */ /* 0x080fe20003f86270 */
[----:B------:R-:W-:Y:S01]  /*6330*/  @!P0 VIADD R40, R114, 0xffffffff ;  /* 0xffffffff72288836 */ /* 0x000fe20000000000 */
[----:B------:R-:W-:Y:S02]  /*6340*/  @!P0 FSEL R50, R50, RZ, !P6 ;  /* 0x000000ff32328208 */ /* 0x000fe40007000000 */
[----:B------:R-:W-:-:S02]  /*6350*/  @!P0 ISETP.GE.AND P6, PT, R114, R155, PT ;  /* 0x0000009b7200820c */ /* 0x000fc40003fc6270 */
[C---:B------:R-:W-:Y:S02]  /*6360*/  @!P0 IADD3 R152, R114.reuse, -0x3, RZ ;  /* 0xfffffffd72988810 */ /* 0x040fe40007ffe0ff */
[----:B------:R-:W-:Y:S01]  /*6370*/  @!P0 FSEL R51, R51, RZ, !P6 ;  /* 0x000000ff33338208 */ /* 0x000fe20007000000 */
[----:B------:R-:W-:Y:S01]  /*6380*/  @!P0 VIADD R146, R114, 0xfffffffe ;  /* 0xfffffffe72928836 */ /* 0x000fe20000000000 */
[-C--:B------:R-:W-:Y:S02]  /*6390*/  @!P0 ISETP.GE.AND P5, PT, R152, R155.reuse, PT ;  /* 0x0000009b9800820c */ /* 0x080fe40003fa6270 */
[----:B------:R-:W-:Y:S02]  /*63a0*/  @!P0 ISETP.GE.AND P6, PT, R40, R155, PT ;  /* 0x0000009b2800820c */ /* 0x000fe40003fc6270 */
[----:B------:R-:W-:Y:S02]  /*63b0*/  @!P0 IADD3 R40, R114, -0x3, RZ ;  /* 0xfffffffd72288810 */ /* 0x000fe40007ffe0ff */
[----:B------:R-:W-:-:S02]  /*63c0*/  @!P0 FSEL R52, R52, RZ, !P5 ;  /* 0x000000ff34348208 */ /* 0x000fc40006800000 */
[-C--:B------:R-:W-:Y:S01]  /*63d0*/  @!P0 ISETP.GE.AND P5, PT, R40, R155.reuse, PT ;  /* 0x0000009b2800820c */ /* 0x080fe20003fa6270 */
[----:B------:R-:W-:Y:S01]  /*63e0*/  @!P0 VIADD R40, R114, 0xfffffffe ;  /* 0xfffffffe72288836 */ /* 0x000fe20000000000 */
[-C--:B------:R-:W-:Y:S02]  /*63f0*/  @!P0 ISETP.GE.AND P1, PT, R146, R155.reuse, PT ;  /* 0x0000009b9200820c */ /* 0x080fe40003f26270 */
[----:B------:R-:W-:Y:S02]  /*6400*/  @!P0 FSEL R54, R54, RZ, !P3 ;  /* 0x000000ff36368208 */ /* 0x000fe40005800000 */
[----:B------:R-:W-:Y:S02]  /*6410*/  @!P0 FSEL R53, R53, RZ, !P1 ;  /* 0x000000ff35358208 */ /* 0x000fe40004800000 */
[-C--:B------:R-:W-:Y:S02]  /*6420*/  @!P0 ISETP.GE.AND P1, PT, R40, R155.reuse, PT ;  /* 0x0000009b2800820c */ /* 0x080fe40003f26270 */
[----:B------:R-:W-:-:S02]  /*6430*/  @!P0 ISETP.GE.AND P3, PT, R114, R155, PT ;  /* 0x0000009b7200820c */ /* 0x000fc40003f66270 */
        /* <DEDUP_REMOVED lines=11> */
[----:B------:R-:W-:-:S04]  /*64f0*/  @!P0 ISETP.GE.AND P6, PT, R114, R155, PT ;  /* 0x0000009b7200820c */ /* 0x000fc80003fc6270 */
[----:B------:R-:W-:Y:S02]  /*6500*/  @!P0 FSEL R59, R59, RZ, !P6 ;  /* 0x000000ff3b3b8208 */ /* 0x000fe40007000000 */
[-C--:B------:R-:W-:Y:S02]  /*6510*/  @!P0 ISETP.GE.AND P6, PT, R40, R155.reuse, PT ;  /* 0x0000009b2800820c */ /* 0x080fe40003fc6270 */
[----:B------:R-:W-:Y:S02]  /*6520*/  @!P0 IADD3 R40, R114, -0x3, RZ ;  /* 0xfffffffd72288810 */ /* 0x000fe40007ffe0ff */
[----:B------:R-:W-:Y:S02]  /*6530*/  @!P0 FSEL R60, R60, RZ, !P5 ;  /* 0x000000ff3c3c8208 */ /* 0x000fe40006800000 */
[----:B------:R-:W-:Y:S01]  /*6540*/  @!P0 ISETP.GE.AND P5, PT, R40, R155, PT ;  /* 0x0000009b2800820c */ /* 0x000fe20003fa6270 */
[----:B------:R-:W-:Y:S01]  /*6550*/  @!P0 VIADD R40, R114, 0xfffffffe ;  /* 0xfffffffe72288836 */ /* 0x000fe20000000000 */
[----:B------:R-:W-:-:S02]  /*6560*/  @!P0 FSEL R61, R61, RZ, !P1 ;  /* 0x000000ff3d3d8208 */ /* 0x000fc40004800000 */
[----:B------:R-:W-:Y:S02]  /*6570*/  @!P0 FSEL R62, R62, RZ, !P3 ;  /* 0x000000ff3e3e8208 */ /* 0x000fe40005800000 */
[-C--:B------:R-:W-:Y:S02]  /*6580*/  @!P0 ISETP.GE.AND P1, PT, R40, R155.reuse, PT ;  /* 0x0000009b2800820c */ /* 0x080fe40003f26270 */
        /* <DEDUP_REMOVED lines=60> */
[----:B---3--:R-:W-:Y:S02]  /*6950*/  @!P0 FSEL R84, R84, RZ, !P5 ;  /* 0x000000ff54548208 */ /* 0x008fe40006800000 */
        /* <DEDUP_REMOVED lines=10> */
[----:B--2---:R-:W-:-:S04]  /*6a00*/  @!P0 FSEL R24, R24, RZ, !P2 ;  /* 0x000000ff18188208 */ /* 0x004fc80005000000 */
        /* <DEDUP_REMOVED lines=21> */
[----:B------:R-:W-:Y:S01]  /*6b60*/  IADD3 R104, R104, 0x4, RZ ;  /* 0x0000000468687810 */ /* 0x000fe20007ffe0ff */
[C---:B------:R-:W-:Y:S01]  /*6b70*/  FMUL.FTZ R45, R33.reuse, R45 ;  /* 0x0000002d212d7220 */ /* 0x040fe20000410000 */
[----:B------:R-:W-:Y:S01]  /*6b80*/  FMUL.FTZ R49, R33, R49 ;  /* 0x0000003121317220 */ /* 0x000fe20000410000 */
[----:B----4-:R-:W-:-:S02]  /*6b90*/  @!P0 FSEL R88, R88, RZ, !P2 ;  /* 0x000000ff58588208 */ /* 0x010fc40005000000 */
[-C--:B------:R-:W-:Y:S02]  /*6ba0*/  @!P0 ISETP.GE.AND P2, PT, R40, R155.reuse, PT ;  /* 0x0000009b2800820c */ /* 0x080fe40003f46270 */
[----:B------:R-:W-:Y:S02]  /*6bb0*/  @!P0 IADD3 R40, R114, -0x3, RZ ;  /* 0xfffffffd72288810 */ /* 0x000fe40007ffe0ff */
[----:B------:R-:W-:Y:S02]  /*6bc0*/  @!P0 FSEL R89, R89, RZ, !P4 ;  /* 0x000000ff59598208 */ /* 0x000fe40006000000 */
[-C--:B------:R-:W-:Y:S01]  /*6bd0*/  @!P0 ISETP.GE.AND P4, PT, R40, R155.reuse, PT ;  /* 0x0000009b2800820c */ /* 0x080fe20003f86270 */
[----:B------:R-:W-:Y:S01]  /*6be0*/  @!P0 VIADD R40, R114, 0xffffffff ;  /* 0xffffffff72288836 */ /* 0x000fe20000000000 */
[----:B------:R-:W-:Y:S02]  /*6bf0*/  @!P0 FSEL R90, R90, RZ, !P6 ;  /* 0x000000ff5a5a8208 */ /* 0x000fe40007000000 */
[----:B------:R-:W-:-:S02]  /*6c00*/  @!P0 ISETP.GE.AND P6, PT, R114, R155, PT ;  /* 0x0000009b7200820c */ /* 0x000fc40003fc6270 */
[----:B------:R-:W-:Y:S02]  /*6c10*/  @!P0 FSEL R29, R29, RZ, !P1 ;  /* 0x000000ff1d1d8208 */ /* 0x000fe40004800000 */
[----:B------:R-:W-:Y:S02]  /*6c20*/  @!P0 FSEL R91, R91, RZ, !P6 ;  /* 0x000000ff5b5b8208 */ /* 0x000fe40007000000 */
[----:B------:R-:W-:Y:S02]  /*6c30*/  @!P0 FSEL R37, R37, RZ, !P2 ;  /* 0x000000ff25258208 */ /* 0x000fe40005000000 */
[-C--:B------:R-:W-:Y:S02]  /*6c40*/  @!P0 ISETP.GE.AND P6, PT, R40, R155.reuse, PT ;  /* 0x0000009b2800820c */ /* 0x080fe40003fc6270 */
[CC--:B------:R-:W-:Y:S02]  /*6c50*/  @!P0 ISETP.GE.AND P1, PT, R114.reuse, R155.reuse, PT ;  /* 0x0000009b7200820c */ /* 0x0c0fe40003f26270 */
[----:B------:R-:W-:Y:S01]  /*6c60*/  @!P0 ISETP.GE.AND P2, PT, R114, R155, PT ;  /* 0x0000009b7200820c */ /* 0x000fe20003f46270 */
[C---:B------:R-:W-:Y:S01]  /*6c70*/  FMUL.FTZ R53, R33.reuse, R53 ;  /* 0x0000003521357220 */ /* 0x040fe20000410000 */
[----:B------:R-:W-:Y:S01]  /*6c80*/  @!P0 FSEL R28, R28, RZ, !P5 ;  /* 0x000000ff1c1c8208 */ /* 0x000fe20006800000 */
        /* <DEDUP_REMOVED lines=12> */
[----:B------:R-:W-:Y:S01]  /*6d50*/  @!P0 FSEL R36, R36, RZ, !P4 ;  /* 0x000000ff24248208 */ /* 0x000fe20006000000 */
        /* <DEDUP_REMOVED lines=56> */
[----:B------:R-:W-:Y:S01]  /*70e0*/  IADD3 R102, P1, R102, 0x10, RZ ;  /* 0x0000001066667810 */ /* 0x000fe20007f3e0ff */
        /* <DEDUP_REMOVED lines=18> */
[----:B------:R-:W-:Y:S01]  /*7210*/  VIADD R112, R112, 0x200 ;  /* 0x0000020070707836 */ /* 0x000fe20000000000 */
[----:B------:R-:W-:Y:S01]  /*7220*/  IADD3.X R103, RZ, R103, RZ, P1, !PT ;  /* 0x00000067ff677210 */ /* 0x000fe20000ffe4ff */
[----:B------:R-:W-:Y:S01]  /*7230*/  VIADD R114, R114, 0x80 ;  /* 0x0000008072727836 */ /* 0x000fe20000000000 */
[----:B------:R-:W-:Y:S06]  /*7240*/  @!P0 BRA `(.L_x_24998) ;  /* 0xffffffd400608947 */ /* 0x000fec000383ffff */
.L_x_24997:
[----:B------:R-:W-:Y:S05]  /*7250*/  BSYNC B0 ;  /* 0x0000000000007941 */ /* 0x000fea0003800000 */
.L_x_24995:
[----:B------:R-:W0:Y:S01]  /*7260*/  SHFL.BFLY PT, R0, R99, 0x4, 0x1f ;  /* 0x0c801f0063007f89 */ /* 0x000e2200000e0000 */
[----:B------:R-:W-:Y:S01]  /*7270*/  LOP3.LUT P0, RZ, R154, 0x7, RZ, 0xc0, !PT ;  /* 0x000000079aff7812 */ /* 0x000fe2000780c0ff */
[----:B------:R-:W-:Y:S01]  /*7280*/  BSSY B0, `(.L_x_24999) ;  /* 0x00000ee000007945 */ /* 0x000fe20003800000 */
[----:B------:R-:W-:Y:S01]  /*7290*/  SHF.L.U32 R4, R4, 0x7, RZ ;  /* 0x0000000704047819 */ /* 0x000fe200000006ff */
[----:B------:R-:W1:Y:S04]  /*72a0*/  SHFL.BFLY PT, R3, R100, 0x4, 0x1f ;  /* 0x0c801f0064037f89 */ /* 0x000e6800000e0000 */
[----:B------:R-:W3:Y:S04]  /*72b0*/  SHFL.BFLY PT, R25, R98, 0x4, 0x1f ;  /* 0x0c801f0062197f89 */ /* 0x000ee800000e0000 */
[----:B------:R-:W4:Y:S04]  /*72c0*/  SHFL.BFLY PT, R26, R97, 0x4, 0x1f ;  /* 0x0c801f00611a7f89 */ /* 0x000f2800000e0000 */
        /* <DEDUP_REMOVED lines=10> */
[----:B--2---:R-:W-:-:S03]  /*7370*/  FADD.FTZ R29, R29, R22 ;  /* 0x000000161d1d7221 */ /* 0x004fc60000010000 */
[----:B------:R-:W2:Y:S01]  /*7380*/  SHFL.BFLY PT, R40, R9, 0x4, 0x1f ;  /* 0x0c801f0009287f89 */ /* 0x000ea200000e0000 */
[----:B------:R-:W-:-:S03]  /*7390*/  FADD.FTZ R27, R27, R96 ;  /* 0x000000601b1b7221 */ /* 0x000fc60000010000 */
        /* <DEDUP_REMOVED lines=38> */
[----:B--2---:R-:W-:Y:S01]  /*7600*/  FADD.FTZ R107, R20, R107 ;  /* 0x0000006b146b7221 */ /* 0x004fe20000010000 */
[----:B------:R-:W-:Y:S02]  /*7610*/  LOP3.LUT R20, R5, 0xffffffc0, RZ, 0xc0, !PT ;  /* 0xffffffc005147812 */ /* 0x000fe400078ec0ff */
[----:B------:R-:W2:Y:S01]  /*7620*/  SHFL.BFLY PT, R48, R101, 0x4, 0x1f ;  /* 0x0c801f0065307f89 */ /* 0x000ea200000e0000 */
[----:B------:R-:W-:Y:S01]  /*7630*/  FADD.FTZ R9, R26, R9 ;  /* 0x000000091a097221 */ /* 0x000fe20000010000 */
[----:B------:R-:W-:Y:S02]  /*7640*/  ISETP.NE.OR P1, PT, R20, 0x40, P0 ;  /* 0x000000401400780c */ /* 0x000fe40000725670 */
        /* <DEDUP_REMOVED lines=82> */
[----:B------:R-:W-:Y:S02]  /*7b70*/  FADD.FTZ R61, R52, R61 ;  /* 0x0000003d343d7221 */ /* 0x000fe40000010000 */
[----:B------:R-:W2:Y:S01]  /*7b80*/  SHFL.BFLY PT, R14, R13, 0x1, 0x1f ;  /* 0x0c201f000d0e7f89 */ /* 0x000ea200000e0000 */
[----:B------:R-:W-:-:S03]  /*7b90*/  FADD.FTZ R63, R110, R63 ;  /* 0x0000003f6e3f7221 */ /* 0x000fc60000010000 */
[----:B------:R-:W2:Y:S01]  /*7ba0*/  SHFL.BFLY PT, R18, R15, 0x1, 0x1f ;  /* 0x0c201f000f127f89 */ /* 0x000ea200000e0000 */
[----:B0-----:R-:W-:-:S03]  /*7bb0*/  FADD.FTZ R65, R54, R65 ;  /* 0x0000004136417221 */ /* 0x001fc60000010000 */
[----:B------:R-:W0:Y:S01]  /*7bc0*/  SHFL.BFLY PT, R20, R35, 0x1, 0x1f ;  /* 0x0c201f0023147f89 */ /* 0x000e2200000e0000 */
[----:B-1----:R-:W-:-:S03]  /*7bd0*/  FADD.FTZ R7, R27, R10 ;  /* 0x0000000a1b077221 */ /* 0x002fc60000010000 */
[----:B------:R-:W-:Y:S01]  /*7be0*/  SHFL.BFLY PT, R22, R17, 0x1, 0x1f ;  /* 0x0c201f0011167f89 */ /* 0x000fe200000e0000 */
[----:B---3--:R-:W-:-:S03]  /*7bf0*/  FADD.FTZ R10, R11, R16 ;  /* 0x000000100b0a7221 */ /* 0x008fc60000010000 */
[----:B------:R-:W1:Y:S01]  /*7c00*/  SHFL.BFLY PT, R26, R19, 0x1, 0x1f ;  /* 0x0c201f00131a7f89 */ /* 0x000e6200000e0000 */
[----:B----4-:R-:W-:-:S03]  /*7c10*/  FADD.FTZ R11, R31, R12 ;  /* 0x0000000c1f0b7221 */ /* 0x010fc60000010000 */
[----:B------:R-:W3:Y:S04]  /*7c20*/  SHFL.BFLY PT, R16, R33, 0x1, 0x1f ;  /* 0x0c201f0021107f89 */ /* 0x000ee800000e0000 */
[----:B------:R-:W4:Y:S01]  /*7c30*/  SHFL.BFLY PT, R30, R21, 0x1, 0x1f ;  /* 0x0c201f00151e7f89 */ /* 0x000f2200000e0000 */
[----:B--2---:R-:W-:-:S03]  /*7c40*/  FADD.FTZ R12, R13, R14 ;  /* 0x0000000e0d0c7221 */ /* 0x004fc60000010000 */
[----:B------:R-:W2:Y:S01]  /*7c50*/  SHFL.BFLY PT, R24, R37, 0x1, 0x1f ;  /* 0x0c201f0025187f89 */ /* 0x000ea200000e0000 */
[----:B------:R-:W-:-:S03]  /*7c60*/  FADD.FTZ R14, R15, R18 ;  /* 0x000000120f0e7221 */ /* 0x000fc60000010000 */
[----:B------:R-:W2:Y:S01]  /*7c70*/  SHFL.BFLY PT, R28, R39, 0x1, 0x1f ;  /* 0x0c201f00271c7f89 */ /* 0x000ea200000e0000 */
[----:B0-----:R-:W-:-:S03]  /*7c80*/  FADD.FTZ R15, R35, R20 ;  /* 0x00000014230f7221 */ /* 0x001fc60000010000 */
[----:B------:R-:W0:Y:S04]  /*7c90*/  SHFL.BFLY PT, R32, R41, 0x1, 0x1f ;  /* 0x0c201f0029207f89 */ /* 0x000e2800000e0000 */
[----:B------:R-:W0:Y:S01]  /*7ca0*/  SHFL.BFLY PT, R34, R43, 0x1, 0x1f ;  /* 0x0c201f002b227f89 */ /* 0x000e2200000e0000 */
[----:B-1----:R-:W-:-:S03]  /*7cb0*/  FADD.FTZ R18, R19, R26 ;  /* 0x0000001a13127221 */ /* 0x002fc60000010000 */
[----:B------:R-:W1:Y:S01]  /*7cc0*/  SHFL.BFLY PT, R36, R45, 0x1, 0x1f ;  /* 0x0c201f002d247f89 */ /* 0x000e6200000e0000 */
[----:B---3--:R-:W-:Y:S01]  /*7cd0*/  FADD.FTZ R13, R33, R16 ;  /* 0x00000010210d7221 */ /* 0x008fe20000010000 */
[----:B------:R-:W-:Y:S02]  /*7ce0*/  FADD.FTZ R16, R17, R22 ;  /* 0x0000001611107221 */ /* 0x000fe40000010000 */
[----:B------:R-:W3:Y:S01]  /*7cf0*/  SHFL.BFLY PT, R38, R47, 0x1, 0x1f ;  /* 0x0c201f002f267f89 */ /* 0x000ee200000e0000 */
[----:B----4-:R-:W-:-:S03]  /*7d00*/  FADD.FTZ R20, R21, R30 ;  /* 0x0000001e15147221 */ /* 0x010fc60000010000 */
[----:B------:R-:W4:Y:S01]  /*7d10*/  SHFL.BFLY PT, R40, R49, 0x1, 0x1f ;  /* 0x0c201f0031287f89 */ /* 0x000f2200000e0000 */
[----:B--2---:R-:W-:-:S03]  /*7d20*/  FADD.FTZ R17, R37, R24 ;  /* 0x0000001825117221 */ /* 0x004fc60000010000 */
[----:B------:R-:W2:Y:S01]  /*7d30*/  SHFL.BFLY PT, R42, R51, 0x1, 0x1f ;  /* 0x0c201f00332a7f89 */ /* 0x000ea200000e0000 */
[----:B------:R-:W-:-:S03]  /*7d40*/  FADD.FTZ R19, R39, R28 ;  /* 0x0000001c27137221 */ /* 0x000fc60000010000 */
[----:B------:R-:W2:Y:S01]  /*7d50*/  SHFL.BFLY PT, R44, R53, 0x1, 0x1f ;  /* 0x0c201f00352c7f89 */ /* 0x000ea200000e0000 */
[----:B0-----:R-:W-:-:S03]  /*7d60*/  FADD.FTZ R21, R41, R32 ;  /* 0x0000002029157221 */ /* 0x001fc60000010000 */
[----:B------:R-:W0:Y:S01]  /*7d70*/  SHFL.BFLY PT, R46, R55, 0x1, 0x1f ;  /* 0x0c201f00372e7f89 */ /* 0x000e2200000e0000 */
[----:B------:R-:W-:-:S03]  /*7d80*/  FADD.FTZ R22, R43, R34 ;  /* 0x000000222b167221 */ /* 0x000fc60000010000 */
        /* <DEDUP_REMOVED lines=11> */
[----:B0-----:R-:W-:Y:S01]  /*7e40*/  FADD.FTZ R28, R55, R46 ;  /* 0x0000002e371c7221 */ /* 0x001fe20000010000 */
[----:B------:R-:W-:Y:S01]  /*7e50*/  BAR.SYNC.DEFER_BLOCKING 0x0 ;  /* 0x0000000000007b1d */ /* 0x000fe20000010000 */
[----:B------:R-:W-:Y:S01]  /*7e60*/  FADD.FTZ R29, R57, R48 ;  /* 0x00000030391d7221 */ /* 0x000fe20000010000 */
[----:B-1----:R-:W-:Y:S01]  /*7e70*/  FADD.FTZ R30, R107, R50 ;  /* 0x000000326b1e7221 */ /* 0x002fe20000010000 */
[----:B---3--:R-:W-:Y:S01]  /*7e80*/  FADD.FTZ R31, R59, R52 ;  /* 0x000000343b1f7221 */ /* 0x008fe20000010000 */
[----:B----4-:R-:W-:Y:S01]  /*7e90*/  FADD.FTZ R32, R61, R54 ;  /* 0x000000363d207221 */ /* 0x010fe20000010000 */
[----:B--2---:R-:W-:Y:S01]  /*7ea0*/  FADD.FTZ R33, R63, R56 ;  /* 0x000000383f217221 */ /* 0x004fe20000010000 */
[----:B------:R-:W-:Y:S01]  /*7eb0*/  FADD.FTZ R34, R65, R58 ;  /* 0x0000003a41227221 */ /* 0x000fe20000010000 */
        /* <DEDUP_REMOVED lines=42> */
.L_x_25000:
[----:B------:R-:W-:Y:S05]  /*8160*/  BSYNC B0 ;  /* 0x0000000000007941 */ /* 0x000fea0003800000 */
.L_x_24999:
        /* <DEDUP_REMOVED lines=77> */
.L_x_25002:
[----:B------:R-:W-:Y:S05]  /*8640*/  BSYNC B0 ;  /* 0x0000000000007941 */ /* 0x000fea0003800000 */
.L_x_25001:
        /* <DEDUP_REMOVED lines=45> */
.L_x_25004:
[----:B------:R-:W-:Y:S05]  /*8920*/  BSYNC B0 ;  /* 0x0000000000007941 */ /* 0x000fea0003800000 */
.L_x_25003:
        /* <DEDUP_REMOVED lines=14> */
[----:B01----:R-:W0:Y:S04]  /*8a10*/  LDS R35, [R64+0x10] ;  /* 0x0000100040237984 */ /* 0x003e280000000800 */
[----:B------:R-:W1:Y:S04]  /*8a20*/  LDS R4, [R64+0x20] ;  /* 0x0000200040047984 */ /* 0x000e680000000800 */
        /* <DEDUP_REMOVED lines=8> */
[----:B--2---:R-:W-:-:S03]  /*8ab0*/  FADD.FTZ R0, R0, R5 ;  /* 0x0000000500007221 */ /* 0x004fc60000010000 */
[----:B------:R-:W2:Y:S01]  /*8ac0*/  LDS R45, [R64+0xb0] ;  /* 0x0000b000402d7984 */ /* 0x000ea20000000800 */
[----:B0-----:R-:W-:-:S03]  /*8ad0*/  FADD.FTZ R2, R2, R35 ;  /* 0x0000002302027221 */ /* 0x001fc60000010000 */
[----:B------:R-:W0:Y:S01]  /*8ae0*/  LDS R44, [R64+0xc0] ;  /* 0x0000c000402c7984 */ /* 0x000e220000000800 */
[----:B-1----:R-:W-:-:S03]  /*8af0*/  FADD.FTZ R3, R3, R4 ;  /* 0x0000000403037221 */ /* 0x002fc60000010000 */
[----:B------:R-:W1:Y:S01]  /*8b00*/  LDS R47, [R64+0xd0] ;  /* 0x0000d000402f7984 */ /* 0x000e620000000800 */
        /* <DEDUP_REMOVED lines=37> */
[----:B--2---:R-:W-:Y:S01]  /*8d60*/  FADD.FTZ R25, R25, R54 ;  /* 0x0000003619197221 */ /* 0x004fe20000010000 */
[----:B0-----:R-:W-:Y:S01]  /*8d70*/  FADD.FTZ R26, R26, R57 ;  /* 0x000000391a1a7221 */ /* 0x001fe20000010000 */
[----:B-1----:R-:W-:Y:S01]  /*8d80*/  FADD.FTZ R27, R27, R56 ;  /* 0x000000381b1b7221 */ /* 0x002fe20000010000 */
[----:B---3--:R-:W-:Y:S01]  /*8d90*/  FADD.FTZ R28, R28, R59 ;  /* 0x0000003b1c1c7221 */ /* 0x008fe20000010000 */
[----:B----4-:R-:W-:Y:S01]  /*8da0*/  FADD.FTZ R29, R29, R58 ;  /* 0x0000003a1d1d7221 */ /* 0x010fe20000010000 */
[----:B------:R-:W-:Y:S01]  /*8db0*/  FADD.FTZ R30, R30, R61 ;  /* 0x0000003d1e1e7221 */ /* 0x000fe20000010000 */
[----:B------:R-:W-:Y:S01]  /*8dc0*/  FADD.FTZ R31, R31, R60 ;  /* 0x0000003c1f1f7221 */ /* 0x000fe20000010000 */
[----:B------:R-:W-:Y:S01]  /*8dd0*/  FADD.FTZ R32, R32, R63 ;  /* 0x0000003f20207221 */ /* 0x000fe20000010000 */
[----:B------:R-:W-:Y:S01]  /*8de0*/  FADD.FTZ R33, R33, R62 ;  /* 0x0000003e21217221 */ /* 0x000fe20000010000 */
[----:B------:R-:W-:-:S07]  /*8df0*/  FADD.FTZ R34, R34, R65 ;  /* 0x0000004122227221 */ /* 0x000fce0000010000 */
.L_x_25006:
[----:B------:R-:W-:Y:S05]  /*8e00*/  BSYNC B0 ;  /* 0x0000000000007941 */ /* 0x000fea0003800000 */
.L_x_25005:
        /* <DEDUP_REMOVED lines=12> */
[----:B------:R-:W-:Y:S02]  /*8ed0*/  USHF.L.U32 UR5, UR4, 0x7, URZ ;  /* 0x0000000704057899 */ /* 0x000fe4000800063f */
[----:B------:R-:W-:Y:S01]  /*8ee0*/  USHF.L.U32 UR7, UR6, 0x7, URZ ;  /* 0x0000000706077899 */ /* 0x000fe2000800063f */
[----:B------:R-:W-:Y:S01]  /*8ef0*/  LEA.HI R5, R5, R154, RZ, 0x3 ;  /* 0x0000009a05057211 */ /* 0x000fe200078f18ff */
[----:B------:R-:W-:Y:S02]  /*8f00*/  USHF.R.S32.HI UR11, URZ, 0x1f, UR5 ;  /* 0x0000001f3f0b7899 */ /* 0x000fe40008011405 */
[----:B------:R-:W-:Y:S01]  /*8f10*/  USHF.R.S32.HI UR10, URZ, 0x1f, UR7 ;  /* 0x0000001f3f0a7899 */ /* 0x000fe20008011407 */
[----:B01----:R-:W-:-:S04]  /*8f20*/  SHF.R.S32.HI R35, RZ, 0x3, R5 ;  /* 0x00000003ff237819 */ /* 0x003fc80000011405 */
[C---:B------:R-:W-:Y:S01]  /*8f30*/  IADD3 R5, R35.reuse, 0x4, RZ ;  /* 0x0000000423057810 */ /* 0x040fe20007ffe0ff */
[C---:B------:R-:W-:Y:S01]  /*8f40*/  VIADD R36, R35.reuse, 0x8 ;  /* 0x0000000823247836 */ /* 0x040fe20000000000 */
[C---:B------:R-:W-:Y:S02]  /*8f50*/  IADD3 R37, R35.reuse, 0xc, RZ ;  /* 0x0000000c23257810 */ /* 0x040fe40007ffe0ff */
[C---:B------:R-:W-:Y:S02]  /*8f60*/  IADD3 R53, R35.reuse, 0x2c, RZ ;  /* 0x0000002c23357810 */ /* 0x040fe40007ffe0ff */
[C---:B------:R-:W-:Y:S02]  /*8f70*/  IADD3 R61, R35.reuse, 0x3c, RZ ;  /* 0x0000003c233d7810 */ /* 0x040fe40007ffe0ff */
[C---:B------:R-:W-:Y:S02]  /*8f80*/  IADD3 R69, R35.reuse, 0x4c, RZ ;  /* 0x0000004c23457810 */ /* 0x040fe40007ffe0ff */
[C---:B------:R-:W-:Y:S01]  /*8f90*/  IADD3 R77, R35.reuse, 0x5c, RZ ;  /* 0x0000005c234d7810 */ /* 0x040fe20007ffe0ff */
[----:B--2---:R-:W-:Y:S01]  /*8fa0*/  USHF.L.U32 UR8, UR8, 0x7, URZ ;  /* 0x0000000708087899 */ /* 0x004fe2000800063f */
[----:B------:R-:W-:-:S03]  /*8fb0*/  IADD3 R85, R35, 0x6c, RZ ;  /* 0x0000006c23557810 */ /* 0x000fc60007ffe0ff */
[----:B------:R-:W-:Y:S02]  /*8fc0*/  USHF.R.S32.HI UR9, URZ, 0x1f, UR8 ;  /* 0x0000001f3f097899 */ /* 0x000fe40008011408 */
[----:B------:R-:W-:-:S04]  /*8fd0*/  UIADD3 UR5, UP0, UP1, UR5, UR7, UR8 ;  /* 0x0000000705057290 */ /* 0x000fc8000f91e008 */
[----:B------:R-:W-:Y:S02]  /*8fe0*/  UIADD3.X UR9, UR11, UR10, UR9, UP0, UP1 ;  /* 0x0000000a0b097290 */ /* 0x000fe400087e2409 */
[C---:B------:R-:W-:Y:S01]  /*8ff0*/  IADD3 R41, P2, R36.reuse, UR5, RZ ;  /* 0x0000000524297c10 */ /* 0x040fe2000ff5e0ff */
[----:B------:R-:W-:Y:S01]  /*9000*/  ULDC.64 UR10, c[0x0][0x210] ;  /* 0x00008400000a7ab9 */ /* 0x000fe20000000a00 */
[----:B------:R-:W-:Y:S02]  /*9010*/  IADD3 R43, P1, R5, UR5, RZ ;  /* 0x00000005052b7c10 */ /* 0x000fe4000ff3e0ff */
[----:B------:R-:W-:Y:S02]  /*9020*/  IADD3 R39, P3, R37, UR5, RZ ;  /* 0x0000000525277c10 */ /* 0x000fe4000ff7e0ff */
[----:B------:R-:W-:Y:S02]  /*9030*/  LEA.HI.X.SX32 R44, R36, UR9, 0x1, P2 ;  /* 0x00000009242c7c11 */ /* 0x000fe400090f0eff */
[----:B------:R-:W-:-:S02]  /*9040*/  IADD3 R45, P0, R35, UR5, RZ ;  /* 0x00000005232d7c10 */ /* 0x000fc4000ff1e0ff */
[----:B------:R-:W-:Y:S02]  /*9050*/  LEA R40, P2, R41, UR10, 0x2 ;  /* 0x0000000a29287c11 */ /* 0x000fe4000f8410ff */
[----:B------:R-:W-:Y:S02]  /*9060*/  LEA.HI.X.SX32 R46, R5, UR9, 0x1, P1 ;  /* 0x00000009052e7c11 */ /* 0x000fe400088f0eff */
[----:B------:R-:W-:Y:S02]  /*9070*/  LEA.HI.X.SX32 R42, R37, UR9, 0x1, P3 ;  /* 0x00000009252a7c11 */ /* 0x000fe400098f0eff */
[----:B------:R-:W-:Y:S02]  /*9080*/  LEA.HI.X.SX32 R48, R35, UR9, 0x1, P0 ;  /* 0x0000000923307c11 */ /* 0x000fe400080f0eff */
[----:B------:R-:W-:Y:S02]  /*9090*/  LEA R36, P1, R43, UR10, 0x2 ;  /* 0x0000000a2b247c11 */ /* 0x000fe4000f8210ff */
[----:B------:R-:W-:-:S02]  /*90a0*/  LEA R38, P3, R39, UR10, 0x2 ;  /* 0x0000000a27267c11 */ /* 0x000fc4000f8610ff */
[----:B------:R-:W-:Y:S01]  /*90b0*/  LEA.HI.X R41, R41, UR11, R44, 0x2, P2 ;  /* 0x0000000b29297c11 */ /* 0x000fe200090f142c */
[----:B------:R-:W-:Y:S01]  /*90c0*/  VIADD R44, R35, 0x18 ;  /* 0x00000018232c7836 */ /* 0x000fe20000000000 */
[----:B------:R-:W-:Y:S02]  /*90d0*/  LEA R4, P0, R45, UR10, 0x2 ;  /* 0x0000000a2d047c11 */ /* 0x000fe4000f8010ff */
[----:B------:R-:W-:Y:S02]  /*90e0*/  LEA.HI.X R37, R43, UR11, R46, 0x2, P1 ;  /* 0x0000000b2b257c11 */ /* 0x000fe400088f142e */
[----:B------:R-:W-:Y:S01]  /*90f0*/  LEA.HI.X R39, R39, UR11, R42, 0x2, P3 ;  /* 0x0000000b27277c11 */ /* 0x000fe200098f142a */
[----:B------:R-:W-:Y:S01]  /*9100*/  VIADD R42, R35, 0x10 ;  /* 0x00000010232a7836 */ /* 0x000fe20000000000 */
[----:B------:R-:W-:Y:S02]  /*9110*/  LEA.HI.X R5, R45, UR11, R48, 0x2, P0 ;  /* 0x0000000b2d057c11 */ /* 0x000fe400080f1430 */
        /* <DEDUP_REMOVED lines=10> */
[----:B------:R-:W-:Y:S01]  /*91c0*/  LEA R44, P2, R51, UR10, 0x2 ;  /* 0x0000000a332c7c11 */ /* 0x000fe2000f8410ff */
[----:B------:R-:W-:Y:S01]  /*91d0*/  STG.E desc[UR12][R38.64], R6 ;  /* 0x0000000626007986 */ /* 0x000fe2000c10190c */
[----:B------:R-:W-:Y:S02]  /*91e0*/  LEA.HI.X.SX32 R54, R43, UR9, 0x1, P1 ;  /* 0x000000092b367c11 */ /* 0x000fe400088f0eff */
[----:B------:R-:W-:Y:S02]  /*91f0*/  LEA.HI.X.SX32 R56, R42, UR9, 0x1, P0 ;  /* 0x000000092a387c11 */ /* 0x000fe400080f0eff */
[----:B------:R-:W-:Y:S02]  /*9200*/  LEA.HI.X.SX32 R43, R45, UR9, 0x1, P3 ;  /* 0x000000092d2b7c11 */ /* 0x000fe400098f0eff */
[----:B------:R-:W-:Y:S02]  /*9210*/  LEA R42, P3, R50, UR10, 0x2 ;  /* 0x0000000a322a7c11 */ /* 0x000fe4000f8610ff */
[----:B------:R-:W-:Y:S01]  /*9220*/  LEA.HI.X R45, R51, UR11, R52, 0x2, P2 ;  /* 0x0000000b332d7c11 */ /* 0x000fe200090f1434 */
[----:B------:R-:W-:Y:S01]  /*9230*/  VIADD R52, R35, 0x28 ;  /* 0x0000002823347836 */ /* 0x000fe20000000000 */
        /* <DEDUP_REMOVED lines=47> */
[----:B------:R-:W-:Y:S01]  /*9530*/  LEA.HI.X R59, R66, UR11, R59, 0x2, P3 ;  /* 0x0000000b423b7c11 */ /* 0x000fe200098f143b */
[----:B------:R-:W-:Y:S01]  /*9540*/  VIADD R66, R35, 0x40 ;  /* 0x0000004023427836 */ /* 0x000fe20000000000 */
[----:B------:R-:W-:Y:S02]  /*9550*/  LEA R64, P0, R65, UR10, 0x2 ;  /* 0x0000000a41407c11 */ /* 0x000fe4000f8010ff */
[----:B------:R-:W-:Y:S02]  /*9560*/  IADD3 R67, R35, 0x44, RZ ;  /* 0x0000004423437810 */ /* 0x000fe40007ffe0ff */
[----:B------:R-:W-:-:S02]  /*9570*/  IADD3 R75, P2, R68, UR5, RZ ;  /* 0x00000005444b7c10 */ /* 0x000fc4000ff5e0ff */
[----:B------:R-:W-:Y:S02]  /*9580*/  LEA.HI.X R63, R63, UR11, R70, 0x2, P1 ;  /* 0x0000000b3f3f7c11 */ /* 0x000fe400088f1446 */
[----:B------:R-:W-:Y:S02]  /*9590*/  LEA.HI.X R65, R65, UR11, R72, 0x2, P0 ;  /* 0x0000000b41417c11 */ /* 0x000fe400080f1448 */
[----:B------:R-:W-:Y:S02]  /*95a0*/  IADD3 R71, P1, R67, UR5, RZ ;  /* 0x0000000543477c10 */ /* 0x000fe4000ff3e0ff */
[----:B------:R-:W-:Y:S01]  /*95b0*/  IADD3 R73, P0, R66, UR5, RZ ;  /* 0x0000000542497c10 */ /* 0x000fe2000ff1e0ff */
[----:B------:R-:W-:Y:S01]  /*95c0*/  STG.E desc[UR12][R64.64], R15 ;  /* 0x0000000f40007986 */ /* 0x000fe2000c10190c */
[----:B------:R-:W-:Y:S02]  /*95d0*/  IADD3 R74, P3, R69, UR5, RZ ;  /* 0x00000005454a7c10 */ /* 0x000fe4000ff7e0ff */
[----:B------:R-:W-:Y:S01]  /*95e0*/  LEA.HI.X.SX32 R76, R68, UR9, 0x1, P2 ;  /* 0x00000009444c7c11 */ /* 0x000fe200090f0eff */
[----:B------:R-:W-:Y:S01]  /*95f0*/  STG.E desc[UR12][R62.64], R16 ;  /* 0x000000103e007986 */ /* 0x000fe2000c10190c */
[----:B------:R-:W-:-:S02]  /*9600*/  LEA R68, P2, R75, UR10, 0x2 ;  /* 0x0000000a4b447c11 */ /* 0x000fc4000f8410ff */
[----:B------:R-:W-:Y:S01]  /*9610*/  LEA.HI.X.SX32 R78, R67, UR9, 0x1, P1 ;  /* 0x00000009434e7c11 */ /* 0x000fe200088f0eff */
[----:B------:R-:W-:Y:S01]  /*9620*/  STG.E desc[UR12][R60.64], R17 ;  /* 0x000000113c007986 */ /* 0x000fe2000c10190c */
[----:B------:R-:W-:Y:S02]  /*9630*/  LEA.HI.X.SX32 R80, R66, UR9, 0x1, P0 ;  /* 0x0000000942507c11 */ /* 0x000fe400080f0eff */
[----:B------:R-:W-:Y:S01]  /*9640*/  LEA.HI.X.SX32 R67, R69, UR9, 0x1, P3 ;  /* 0x0000000945437c11 */ /* 0x000fe200098f0eff */
[----:B------:R-:W-:Y:S01]  /*9650*/  STG.E desc[UR12][R58.64], R18 ;  /* 0x000000123a007986 */ /* 0x000fe2000c10190c */
        /* <DEDUP_REMOVED lines=27> */
[C---:B------:R-:W-:Y:S02]  /*9810*/  IADD3 R83, R35.reuse, 0x64, RZ ;  /* 0x0000006423537810 */ /* 0x040fe40007ffe0ff */
[----:B------:R-:W-:Y:S01]  /*9820*/  LEA.HI.X R75, R82, UR11, R75, 0x2, P3 ;  /* 0x0000000b524b7c11 */ /* 0x000fe200098f144b */
[----:B------:R-:W-:Y:S01]  /*9830*/  VIADD R82, R35, 0x60 ;  /* 0x0000006023527836 */ /* 0x000fe20000000000 */
[----:B------:R-:W-:-:S02]  /*9840*/  LEA R80, P0, R81, UR10, 0x2 ;  /* 0x0000000a51507c11 */ /* 0x000fc4000f8010ff */
[----:B------:R-:W-:Y:S02]  /*9850*/  LEA.HI.X R79, R79, UR11, R86, 0x2, P1 ;  /* 0x0000000b4f4f7c11 */ /* 0x000fe400088f1456 */
[----:B------:R-:W-:Y:S02]  /*9860*/  IADD3 R91, P1, R83, UR5, RZ ;  /* 0x00000005535b7c10 */ /* 0x000fe4000ff3e0ff */
[----:B------:R-:W-:Y:S02]  /*9870*/  IADD3 R87, P2, R84, UR5, RZ ;  /* 0x0000000554577c10 */ /* 0x000fe4000ff5e0ff */
[----:B------:R-:W-:Y:S02]  /*9880*/  IADD3 R89, P3, R85, UR5, RZ ;  /* 0x0000000555597c10 */ /* 0x000fe4000ff7e0ff */
[----:B------:R-:W-:Y:S02]  /*9890*/  LEA.HI.X R81, R81, UR11, R88, 0x2, P0 ;  /* 0x0000000b51517c11 */ /* 0x000fe400080f1458 */
[----:B------:R-:W-:-:S02]  /*98a0*/  IADD3 R93, P0, R82, UR5, RZ ;  /* 0x00000005525d7c10 */ /* 0x000fc4000ff1e0ff */
[----:B------:R-:W-:Y:S01]  /*98b0*/  LEA.HI.X.SX32 R94, R83, UR9, 0x1, P1 ;  /* 0x00000009535e7c11 */ /* 0x000fe200088f0eff */
[----:B------:R-:W-:Y:S01]  /*98c0*/  STG.E desc[UR12][R80.64], R23 ;  /* 0x0000001750007986 */ /* 0x000fe2000c10190c */
[----:B------:R-:W-:Y:S02]  /*98d0*/  LEA.HI.X.SX32 R92, R84, UR9, 0x1, P2 ;  /* 0x00000009545c7c11 */ /* 0x000fe400090f0eff */
[----:B------:R-:W-:Y:S01]  /*98e0*/  LEA.HI.X.SX32 R90, R85, UR9, 0x1, P3 ;  /* 0x00000009555a7c11 */ /* 0x000fe200098f0eff */
[----:B------:R-:W-:Y:S01]  /*98f0*/  STG.E desc[UR12][R78.64], R24 ;  /* 0x000000184e007986 */ /* 0x000fe2000c10190c */
[----:B------:R-:W-:Y:S02]  /*9900*/  LEA R84, P1, R91, UR10, 0x2 ;  /* 0x0000000a5b547c11 */ /* 0x000fe4000f8210ff */
[----:B------:R-:W-:Y:S01]  /*9910*/  LEA R88, P3, R89, UR10, 0x2 ;  /* 0x0000000a59587c11 */ /* 0x000fe2000f8610ff */
[----:B------:R-:W-:Y:S01]  /*9920*/  STG.E desc[UR12][R76.64], R25 ;  /* 0x000000194c007986 */ /* 0x000fe2000c10190c */
[----:B------:R-:W-:-:S02]  /*9930*/  LEA R86, P2, R87, UR10, 0x2 ;  /* 0x0000000a57567c11 */ /* 0x000fc4000f8410ff */
[----:B------:R-:W-:Y:S01]  /*9940*/  LEA.HI.X.SX32 R96, R82, UR9, 0x1, P0 ;  /* 0x0000000952607c11 */ /* 0x000fe200080f0eff */
[----:B------:R-:W-:Y:S01]  /*9950*/  STG.E desc[UR12][R74.64], R26 ;  /* 0x0000001a4a007986 */ /* 0x000fe2000c10190c */
[----:B------:R-:W-:Y:S02]  /*9960*/  LEA R82, P0, R93, UR10, 0x2 ;  /* 0x0000000a5d527c11 */ /* 0x000fe4000f8010ff */
[----:B------:R-:W-:Y:S01]  /*9970*/  LEA.HI.X R85, R91, UR11, R94, 0x2, P1 ;  /* 0x0000000b5b557c11 */ /* 0x000fe200088f145e */
[----:B------:R-:W-:Y:S01]  /*9980*/  VIADD R91, R35, 0x74 ;  /* 0x00000074235b7836 */ /* 0x000fe20000000000 */
[----:B------:R-:W-:Y:S02]  /*9990*/  LEA.HI.X R89, R89, UR11, R90, 0x2, P3 ;  /* 0x0000000b59597c11 */ /* 0x000fe400098f145a */
[----:B------:R-:W-:Y:S02]  /*99a0*/  LEA.HI.X R87, R87, UR11, R92, 0x2, P2 ;  /* 0x0000000b57577c11 */ /* 0x000fe400090f145c */
[----:B------:R-:W-:-:S02]  /*99b0*/  IADD3 R90, R35, 0x70, RZ ;  /* 0x00000070235a7810 */ /* 0x000fc40007ffe0ff */
[----:B------:R-:W-:Y:S02]  /*99c0*/  IADD3 R92, R35, 0x78, RZ ;  /* 0x00000078235c7810 */ /* 0x000fe40007ffe0ff */
[----:B------:R-:W-:Y:S02]  /*99d0*/  LEA.HI.X R83, R93, UR11, R96, 0x2, P0 ;  /* 0x0000000b5d537c11 */ /* 0x000fe400080f1460 */
[----:B------:R-:W-:Y:S02]  /*99e0*/  IADD3 R35, R35, 0x7c, RZ ;  /* 0x0000007c23237810 */ /* 0x000fe40007ffe0ff */
[----:B------:R-:W-:Y:S01]  /*99f0*/  IADD3 R99, P0, R90, UR5, RZ ;  /* 0x000000055a637c10 */ /* 0x000fe2000ff1e0ff */
[----:B------:R-:W-:Y:S01]  /*9a00*/  STG.E desc[UR12][R82.64], R27 ;  /* 0x0000001b52007986 */ /* 0x000fe2000c10190c */
[----:B------:R-:W-:Y:S02]  /*9a10*/  IADD3 R93, P1, R91, UR5, RZ ;  /* 0x000000055b5d7c10 */ /* 0x000fe4000ff3e0ff */
[----:B------:R-:W-:Y:S01]  /*9a20*/  IADD3 R95, P2, R92, UR5, RZ ;  /* 0x000000055c5f7c10 */ /* 0x000fe2000ff5e0ff */
[----:B------:R-:W-:Y:S01]  /*9a30*/  STG.E desc[UR12][R84.64], R28 ;  /* 0x0000001c54007986 */ /* 0x000fe2000c10190c */
[----:B------:R-:W-:-:S02]  /*9a40*/  IADD3 R97, P3, R35, UR5, RZ ;  /* 0x0000000523617c10 */ /* 0x000fc4000ff7e0ff */
[----:B------:R-:W-:Y:S01]  /*9a50*/  LEA.HI.X.SX32 R104, R90, UR9, 0x1, P0 ;  /* 0x000000095a687c11 */ /* 0x000fe200080f0eff */
[----:B------:R-:W-:Y:S01]  /*9a60*/  STG.E desc[UR12][R86.64], R29 ;  /* 0x0000001d56007986 */ /* 0x000fe2000c10190c */
[----:B------:R-:W-:Y:S02]  /*9a70*/  LEA.HI.X.SX32 R102, R91, UR9, 0x1, P1 ;  /* 0x000000095b667c11 */ /* 0x000fe400088f0eff */
[----:B------:R-:W-:Y:S01]  /*9a80*/  LEA.HI.X.SX32 R100, R92, UR9, 0x1, P2 ;  /* 0x000000095c647c11 */ /* 0x000fe200090f0eff */
[----:B------:R-:W-:Y:S01]  /*9a90*/  STG.E desc[UR12][R88.64], R30 ;  /* 0x0000001e58007986 */ /* 0x000fe2000c10190c */
[----:B------:R-:W-:Y:S02]  /*9aa0*/  LEA R90, P0, R99, UR10, 0x2 ;  /* 0x0000000a635a7c11 */ /* 0x000fe4000f8010ff */
[----:B------:R-:W-:Y:S02]  /*9ab0*/  LEA R92, P1, R93, UR10, 0x2 ;  /* 0x0000000a5d5c7c11 */ /* 0x000fe4000f8210ff */
[----:B------:R-:W-:-:S02]  /*9ac0*/  LEA.HI.X.SX32 R98, R35, UR9, 0x1, P3 ;  /* 0x0000000923627c11 */ /* 0x000fc400098f0eff */
        /* <DEDUP_REMOVED lines=11> */
.L_x_25007:
        /* <DEDUP_REMOVED lines=16> */
.L_x_28460:


//--------------------- .text._ZN4vllm25paged_attention_v1_kernelIffLi120ELi32ELi128ELNS_18Fp8KVCacheDataTypeE0ELb0EEEvPT_PKS2_PKT0_S8_ifPKiSA_iPKfiiiSC_SC_iiiii --------------------------
	.section	.text._ZN4vllm25paged_attention_v1_kernelIffLi120ELi32ELi128ELNS_18Fp8KVCacheDataTypeE0ELb0EEEvPT_PKS2_PKT0_S8_ifPKiSA_iPKfiiiSC_SC_iiiii,"ax",@progbits
	.align	128
        .global         _ZN4vllm25paged_attention_v1_kernelIffLi120ELi32ELi128ELNS_18Fp8KVCacheDataTypeE0ELb0EEEvPT_PKS2_PKT0_S8_ifPKiSA_iPKfiiiSC_SC_iiiii
        .type           _ZN4vllm25paged_attention_v1_kernelIffLi120ELi32ELi128ELNS_18Fp8KVCacheDataTypeE0ELb0EEEvPT_PKS2_PKT0_S8_ifPKiSA_iPKfiiiSC_SC_iiiii,@function
        .size           _ZN4vllm25paged_attention_v1_kernelIffLi120ELi32ELi128ELNS_18Fp8KVCacheDataTypeE0ELb0EEEvPT_PKS2_PKT0_S8_ifPKiSA_iPKfiiiSC_SC_iiiii,(.L_x_28461 - _ZN4vllm25paged_attention_v1_kernelIffLi120ELi32ELi128ELNS_18Fp8KVCacheDataTypeE0ELb0EEEvPT_PKS2_PKT0_S8_ifPKiSA_iPKfiiiSC_SC_iiiii)
        .other          _ZN4vllm25paged_attention_v1_kernelIffLi120ELi32ELi128ELNS_18Fp8KVCacheDataTypeE0ELb0EEEvPT_PKS2_PKT0_S8_ifPKiSA_iPKfiiiSC_SC_iiiii,@"STO_CUDA_ENTRY STV_DEFAULT"
_ZN4vllm25paged_attention_v1_kernelIffLi120ELi32ELi128ELNS_18Fp8KVCacheDataTypeE0ELb0EEEvPT_PKS2_PKT0_S8_ifPKiSA_iPKfiiiSC_SC_iiiii:
.text._ZN4vllm25paged_attention_v1_kernelIffLi120ELi32ELi128ELNS_18Fp8KVCacheDataTypeE0ELb0EEEvPT_PKS2_PKT0_S8_ifPKiSA_iPKfiiiSC_SC_iiiii:
        /* <DEDUP_REMOVED lines=103> */
.L_x_25012:
        /* <DEDUP_REMOVED lines=11> */
.L_x_25011:
[----:B------:R-:W-:Y:S05]  /*0720*/  BSYNC B1 ;  /* 0x0000000000017941 */ /* 0x000fea0003800000 */
.L_x_25010:
        /* <DEDUP_REMOVED lines=13> */
.L_x_25013:
        /* <DEDUP_REMOVED lines=17> */
.L_x_25009:
[----:B------:R-:W-:Y:S05]  /*0910*/  BSYNC B0 ;  /* 0x0000000000007941 */ /* 0x000fea0003800000 */
.L_x_25008:
        /* <DEDUP_REMOVED lines=18> */
[----:B-----5:R-:W-:Y:S02]  /*0a40*/  FSETP.NEU.FTZ.AND P0, PT, R158, RZ, PT ;  /* 0x000000ff9e00720b */ /* 0x020fe40003f1d000 */
[----:B------:R-:W-:-:S04]  /*0a50*/  SHF.L.U32 R126, R155, 0x2, RZ ;  /* 0x000000029b7e7819 */ /* 0x000fc800000006ff */
        /* <DEDUP_REMOVED lines=40> */
[----:B------:R-:W-:-:S07]  /*0ce0*/  IMAD.MOV.U32 R153, RZ, RZ, -0x800001 ;  /* 0xff7fffffff997424 */ /* 0x000fce00078e00ff */
.L_x_25018:
        /* <DEDUP_REMOVED lines=15> */
[----:B------:R-:W4:Y:S04]  /*0de0*/  LDG.E.128.CONSTANT R132, desc[UR10][R158.64+0x600] ;  /* 0x0006000a9e847981 */ /* 0x000f28000c1e9d00 */
        /* <DEDUP_REMOVED lines=15> */
[----:B----4-:R-:W-:Y:S02]  /*0ee0*/  FFMA.FTZ R151, R16, R132, R131 ;  /* 0x0000008410977223 */ /* 0x010fe40000010083 */
[----:B------:R-:W4:Y:S01]  /*0ef0*/  LDG.E.128.CONSTANT R124, desc[UR10][R158.64+0xe00] ;  /* 0x000e000a9e7c7981 */ /* 0x000f22000c1e9d00 */
[----:B------:R-:W-:Y:S01]  /*0f00*/  FFMA.FTZ R148, R17, R133, R148 ;  /* 0x0000008511947223 */ /* 0x000fe20000010094 */
[----:B------:R-:W-:Y:S01]  /*0f10*/  FFMA.FTZ R149, R18, R134, R149 ;  /* 0x0000008612957223 */ /* 0x000fe20000010095 */
[----:B------:R-:W-:Y:S01]  /*0f20*/  FFMA.FTZ R150, R19, R135, R150 ;  /* 0x0000008713967223 */ /* 0x000fe20000010096 */
[----:B------:R-:W4:Y:S04]  /*0f30*/  LDG.E.128.CONSTANT R128, desc[UR10][R158.64+0x1000] ;  /* 0x0010000a9e807981 */ /* 0x000f28000c1e9d00 */
[----:B------:R-:W4:Y:S01]  /*0f40*/  LDG.E.128.CONSTANT R132, desc[UR10][R158.64+0x1a00] ;  /* 0x001a000a9e847981 */ /* 0x000f22000c1e9d00 */
        /* <DEDUP_REMOVED lines=10> */
[----:B-----5:R-:W-:Y:S01]  /*0ff0*/  FFMA.FTZ R151, R28, R144, R151 ;  /* 0x000000901c977223 */ /* 0x020fe20000010097 */
[----:B------:R-:W-:Y:S01]  /*1000*/  FFMA.FTZ R148, R29, R145, R148 ;  /* 0x000000911d947223 */ /* 0x000fe20000010094 */
[----:B------:R-:W-:Y:S01]  /*1010*/  FFMA.FTZ R149, R30, R146, R149 ;  /* 0x000000921e957223 */ /* 0x000fe20000010095 */
[----:B------:R-:W-:-:S02]  /*1020*/  FFMA.FTZ R150, R31, R147, R150 ;  /* 0x000000931f967223 */ /* 0x000fc40000010096 */
[----:B------:R-:W5:Y:S01]  /*1030*/  LDG.E.128.CONSTANT R144, desc[UR10][R158.64+0x1600] ;  /* 0x0016000a9e907981 */ /* 0x000f62000c1e9d00 */
[----:B----4-:R-:W-:Y:S01]  /*1040*/  FFMA.FTZ R151, R32, R124, R151 ;  /* 0x0000007c20977223 */ /* 0x010fe20000010097 */
[----:B------:R-:W-:Y:S01]  /*1050*/  FFMA.FTZ R148, R33, R125, R148 ;  /* 0x0000007d21947223 */ /* 0x000fe20000010094 */
[----:B------:R-:W-:Y:S01]  /*1060*/  FFMA.FTZ R149, R34, R126, R149 ;  /* 0x0000007e22957223 */ /* 0x000fe20000010095 */
[----:B------:R-:W-:Y:S02]  /*1070*/  FFMA.FTZ R150, R35, R127, R150 ;  /* 0x0000007f23967223 */ /* 0x000fe40000010096 */
[----:B------:R-:W4:Y:S01]  /*1080*/  LDG.E.128.CONSTANT R124, desc[UR10][R158.64+0x1800] ;  /* 0x0018000a9e7c7981 */ /* 0x000f22000c1e9d00 */
[----:B------:R-:W-:Y:S01]  /*1090*/  FFMA.FTZ R151, R36, R128, R151 ;  /* 0x0000008024977223 */ /* 0x000fe20000010097 */
[----:B------:R-:W-:Y:S01]  /*10a0*/  FFMA.FTZ R148, R37, R129, R148 ;  /* 0x0000008125947223 */ /* 0x000fe20000010094 */
[----:B------:R-:W-:Y:S01]  /*10b0*/  FFMA.FTZ R149, R38, R130, R149 ;  /* 0x0000008226957223 */ /* 0x000fe20000010095 */
[----:B------:R-:W-:-:S02]  /*10c0*/  FFMA.FTZ R150, R39, R131, R150 ;  /* 0x0000008327967223 */ /* 0x000fc40000010096 */
[----:B------:R-:W4:Y:S01]  /*10d0*/  LDG.E.128.CONSTANT R128, desc[UR10][R158.64+0x2400] ;  /* 0x0024000a9e807981 */ /* 0x000f22000c1e9d00 */
[----:B--2---:R-:W-:Y:S01]  /*10e0*/  FFMA.FTZ R151, R40, R136, R151 ;  /* 0x0000008828977223 */ /* 0x004fe20000010097 */
[----:B------:R-:W-:Y:S01]  /*10f0*/  FFMA.FTZ R148, R41, R137, R148 ;  /* 0x0000008929947223 */ /* 0x000fe20000010094 */
[----:B------:R-:W-:Y:S01]  /*1100*/  FFMA.FTZ R149, R42, R138, R149 ;  /* 0x0000008a2a957223 */ /* 0x000fe20000010095 */
[----:B------:R-:W-:Y:S02]  /*1110*/  FFMA.FTZ R150, R43, R139, R150 ;  /* 0x0000008b2b967223 */ /* 0x000fe40000010096 */
[----:B------:R-:W2:Y:S01]  /*1120*/  LDG.E.128.CONSTANT R136, desc[UR10][R158.64+0x1c00] ;  /* 0x001c000a9e887981 */ /* 0x000ea2000c1e9d00 */
[----:B---3--:R-:W-:Y:S01]  /*1130*/  FFMA.FTZ R151, R44, R140, R151 ;  /* 0x0000008c2c977223 */ /* 0x008fe20000010097 */
[----:B------:R-:W-:Y:S01]  /*1140*/  FFMA.FTZ R148, R45, R141, R148 ;  /* 0x0000008d2d947223 */ /* 0x000fe20000010094 */
[----:B------:R-:W-:Y:S01]  /*1150*/  FFMA.FTZ R149, R46, R142, R149 ;  /* 0x0000008e2e957223 */ /* 0x000fe20000010095 */
[----:B------:R-:W-:-:S02]  /*1160*/  FFMA.FTZ R150, R47, R143, R150 ;  /* 0x0000008f2f967223 */ /* 0x000fc40000010096 */
[----:B------:R-:W3:Y:S01]  /*1170*/  LDG.E.128.CONSTANT R140, desc[UR10][R158.64+0x1e00] ;  /* 0x001e000a9e8c7981 */ /* 0x000ee2000c1e9d00 */
[----:B-----5:R-:W-:Y:S01]  /*1180*/  FFMA.FTZ R151, R48, R144, R151 ;  /* 0x0000009030977223 */ /* 0x020fe20000010097 */
[----:B------:R-:W-:Y:S01]  /*1190*/  FFMA.FTZ R148, R49, R145, R148 ;  /* 0x0000009131947223 */ /* 0x000fe20000010094 */
[----:B------:R-:W-:Y:S01]  /*11a0*/  FFMA.FTZ R149, R50, R146, R149 ;  /* 0x0000009232957223 */ /* 0x000fe20000010095 */
[----:B------:R-:W-:Y:S02]  /*11b0*/  FFMA.FTZ R150, R51, R147, R150 ;  /* 0x0000009333967223 */ /* 0x000fe40000010096 */
[----:B------:R-:W5:Y:S01]  /*11c0*/  LDG.E.128.CONSTANT R144, desc[UR10][R158.64+0x2000] ;  /* 0x0020000a9e907981 */ /* 0x000f62000c1e9d00 */
[----:B----4-:R-:W-:Y:S01]  /*11d0*/  FFMA.FTZ R151, R52, R124, R151 ;  /* 0x0000007c34977223 */ /* 0x010fe20000010097 */
        /* <DEDUP_REMOVED lines=53> */
[----:B------:R-:W2:Y:S01]  /*1530*/  LDG.E.128.CONSTANT R132, desc[UR10][R158.64+0x3200] ;  /* 0x0032000a9e847981 */ /* 0x000ea2000c1e9d00 */
[----:B----4-:R-:W-:Y:S01]  /*1540*/  FFMA.FTZ R163, R96, R124, R151 ;  /* 0x0000007c60a37223 */ /* 0x010fe20000010097 */
[----:B------:R-:W-:Y:S01]  /*1550*/  FFMA.FTZ R124, R97, R125, R148 ;  /* 0x0000007d617c7223 */ /* 0x000fe20000010094 */
[----:B------:R-:W-:-:S02]  /*1560*/  FFMA.FTZ R125, R98, R126, R149 ;  /* 0x0000007e627d7223 */ /* 0x000fc40000010095 */
        /* <DEDUP_REMOVED lines=10> */
[----:B--2---:R-:W-:Y:S01]  /*1610*/  FFMA.FTZ R163, R104, R132, R163 ;  /* 0x0000008468a37223 */ /* 0x004fe200000100a3 */
[----:B------:R-:W-:Y:S01]  /*1620*/  FFMA.FTZ R124, R105, R133, R124 ;  /* 0x00000085697c7223 */ /* 0x000fe2000001007c */
[----:B------:R-:W-:Y:S02]  /*1630*/  FFMA.FTZ R125, R106, R134, R125 ;  /* 0x000000866a7d7223 */ /* 0x000fe4000001007d */
        /* <DEDUP_REMOVED lines=8> */
[----:B-----5:R-:W-:Y:S01]  /*16c0*/  FFMA.FTZ R163, R116, R144, R163 ;  /* 0x0000009074a37223 */ /* 0x020fe200000100a3 */
[----:B------:R-:W-:Y:S01]  /*16d0*/  FFMA.FTZ R124, R117, R145, R124 ;  /* 0x00000091757c7223 */ /* 0x000fe2000001007c */
[----:B------:R-:W-:Y:S01]  /*16e0*/  FFMA.FTZ R162, R115, R143, R162 ;  /* 0x0000008f73a27223 */ /* 0x000fe200000100a2 */
[----:B------:R-:W-:Y:S01]  /*16f0*/  FFMA.FTZ R125, R118, R146, R125 ;  /* 0x00000092767d7223 */ /* 0x000fe2000001007d */
[----:B----4-:R-:W-:Y:S01]  /*1700*/  FFMA.FTZ R148, R120, R148, R163 ;  /* 0x0000009478947223 */ /* 0x010fe200000100a3 */
[----:B------:R-:W-:Y:S01]  /*1710*/  FFMA.FTZ R149, R121, R149, R124 ;  /* 0x0000009579957223 */ /* 0x000fe2000001007c */
[----:B------:R-:W-:Y:S01]  /*1720*/  FFMA.FTZ R162, R119, R147, R162 ;  /* 0x0000009377a27223 */ /* 0x000fe200000100a2 */
[----:B------:R-:W-:-:S02]  /*1730*/  FFMA.FTZ R125, R122, R150, R125 ;  /* 0x000000967a7d7223 */ /* 0x000fc4000001007d */
[----:B------:R-:W-:Y:S01]  /*1740*/  FADD.FTZ R148, R148, R149 ;  /* 0x0000009594947221 */ /* 0x000fe20000010000 */
[----:B------:R-:W-:-:S03]  /*1750*/  FFMA.FTZ R124, R123, R151, R162 ;  /* 0x000000977b7c7223 */ /* 0x000fc600000100a2 */
[----:B------:R-:W-:-:S04]  /*1760*/  FADD.FTZ R125, R125, R148 ;  /* 0x000000947d7d7221 */ /* 0x000fc80000010000 */
[----:B------:R-:W-:Y:S01]  /*1770*/  FADD.FTZ R124, R124, R125 ;  /* 0x0000007d7c7c7221 */ /* 0x000fe20000010000 */
[----:B------:R-:W-:-:S03]  /*1780*/  IMAD R125, R157, 0x20, R155 ;  /* 0x000000209d7d7824 */ /* 0x000fc600078e029b */
[----:B------:R-:W-:Y:S02]  /*1790*/  FFMA.FTZ R126, R124, UR12, RZ ;  /* 0x0000000c7c7e7c23 */ /* 0x000fe400080100ff */
[C---:B------:R-:W-:Y:S02]  /*17a0*/  ISETP.GE.AND P0, PT, R125.reuse, R156, PT ;  /* 0x0000009c7d00720c */ /* 0x040fe40003f06270 */
[----:B------:R-:W-:Y:S02]  /*17b0*/  LEA R125, R125, UR4, 0x2 ;  /* 0x000000047d7d7c11 */ /* 0x000fe4000f8e10ff */
[----:B------:R-:W-:Y:S02]  /*17c0*/  FSEL R124, R126, RZ, !P0 ;  /* 0x000000ff7e7c7208 */ /* 0x000fe40004000000 */
[----:B------:R-:W-:-:S03]  /*17d0*/  IADD3 R157, R157, 0x4, RZ ;  /* 0x000000049d9d7810 */ /* 0x000fc60007ffe0ff */
[----:B------:R1:W-:Y:S01]  /*17e0*/  STS [R125], R124 ;  /* 0x0000007c7d007388 */ /* 0x0003e20000000800 */
[----:B------:R-:W-:-:S03]  /*17f0*/  ISETP.GE.AND P1, PT, R157, R152, PT ;  /* 0x000000989d00720c */ /* 0x000fc60003f26270 */
[----:B------:R-:W-:-:S10]  /*1800*/  @!P0 FMNMX.FTZ R153, R153, R126, !PT ;  /* 0x0000007e99998209 */ /* 0x000fd40007810000 */
[----:B-1----:R-:W-:Y:S05]  /*1810*/  @!P1 BRA `(.L_x_25018) ;  /* 0xfffffff400349947 */ /* 0x002fea000383ffff */
[----:B------:R-:W-:Y:S05]  /*1820*/  BSYNC B1 ;  /* 0x0000000000017941 */ /* 0x000fea0003800000 */
.L_x_25017:
[----:B------:R-:W-:Y:S05]  /*1830*/  BRA `(.L_x_25015) ;  /* 0x0000000800f47947 */ /* 0x000fea0003800000 */
.L_x_25016:
[----:B------:R-:W-:Y:S01]  /*1840*/  SHF.R.S32.HI R125, RZ, 0x1f, R124 ;  /* 0x0000001fff7d7819 */ /* 0x000fe2000001147c */
[----:B------:R-:W-:-:S03]  /*1850*/  IMAD.MOV.U32 R153, RZ, RZ, -0x800001 ;  /* 0xff7fffffff997424 */ /* 0x000fc600078e00ff */
[----:B------:R-:W-:-:S04]  /*1860*/  LEA.HI R125, R125, R124, RZ, 0x5 ;  /* 0x0000007c7d7d7211 */ /* 0x000fc800078f28ff */
[----:B------:R-:W-:-:S07]  /*1870*/  SHF.R.S32.HI R157, RZ, 0x5, R125 ;  /* 0x00000005ff9d7819 */ /* 0x000fce000001147d */
.L_x_25019:
[----:B------:R-:W-:-:S04]  /*1880*/  IADD3 R125, P0, R154, R157, RZ ;  /* 0x0000009d9a7d7210 */ /* 0x000fc80007f1e0ff */
[----:B------:R-:W-:Y:S02]  /*1890*/  LEA.HI.X.SX32 R126, R157, R2, 0x1, P0 ;  /* 0x000000029d7e7211 */ /* 0x000fe400000f0eff */
[----:B-1----:R-:W-:-:S04]  /*18a0*/  LEA R124, P0, R125, UR14, 0x2 ;  /* 0x0000000e7d7c7c11 */ /* 0x002fc8000f8010ff */
        /* <DEDUP_REMOVED lines=25> */
[----:B------:R-:W2:Y:S01]  /*1a40*/  LDG.E.128.CONSTANT R136, desc[UR10][R162.64+0xa00] ;  /* 0x000a000aa2887981 */ /* 0x000ea2000c1e9d00 */
[----:B------:R-:W-:Y:S01]  /*1a50*/  FFMA.FTZ R128, R13, R141, R128 ;  /* 0x0000008d0d807223 */ /* 0x000fe20000010080 */
[----:B------:R-:W-:Y:S01]  /*1a60*/  FFMA.FTZ R129, R14, R142, R129 ;  /* 0x0000008e0e817223 */ /* 0x000fe20000010081 */
[----:B------:R-:W-:Y:S01]  /*1a70*/  FFMA.FTZ R130, R15, R143, R130 ;  /* 0x0000008f0f827223 */ /* 0x000fe20000010082 */
[----:B----4-:R-:W-:Y:S01]  /*1a80*/  FFMA.FTZ R145, R16, R124, R145 ;  /* 0x0000007c10917223 */ /* 0x010fe20000010091 */
[----:B------:R-:W3:Y:S03]  /*1a90*/  LDG.E.128.CONSTANT R140, desc[UR10][R162.64+0xc00] ;  /* 0x000c000aa28c7981 */ /* 0x000ee6000c1e9d00 */
[----:B-----5:R-:W-:-:S02]  /*1aa0*/  FFMA.FTZ R151, R20, R132, R145 ;  /* 0x0000008414977223 */ /* 0x020fc40000010091 */
[----:B------:R-:W4:Y:S01]  /*1ab0*/  LDG.E.128.CONSTANT R144, desc[UR10][R162.64+0xe00] ;  /* 0x000e000aa2907981 */ /* 0x000f22000c1e9d00 */
[----:B------:R-:W-:Y:S01]  /*1ac0*/  FFMA.FTZ R128, R17, R125, R128 ;  /* 0x0000007d11807223 */ /* 0x000fe20000010080 */
[----:B------:R-:W-:Y:S01]  /*1ad0*/  FFMA.FTZ R149, R18, R126, R129 ;  /* 0x0000007e12957223 */ /* 0x000fe20000010081 */
[----:B------:R-:W-:Y:S02]  /*1ae0*/  FFMA.FTZ R148, R19, R127, R130 ;  /* 0x0000007f13947223 */ /* 0x000fe40000010082 */
[----:B------:R-:W5:Y:S01]  /*1af0*/  LDG.E.128.CONSTANT R124, desc[UR10][R162.64+0x1000] ;  /* 0x0010000aa27c7981 */ /* 0x000f62000c1e9d00 */
[----:B------:R-:W-:-:S03]  /*1b00*/  FFMA.FTZ R132, R21, R133, R128 ;  /* 0x0000008515847223 */ /* 0x000fc60000010080 */
[----:B------:R-:W5:Y:S01]  /*1b10*/  LDG.E.128.CONSTANT R128, desc[UR10][R162.64+0x1200] ;  /* 0x0012000aa2807981 */ /* 0x000f62000c1e9d00 */
[----:B------:R-:W-:Y:S01]  /*1b20*/  FFMA.FTZ R149, R22, R134, R149 ;  /* 0x0000008616957223 */ /* 0x000fe20000010095 */
[----:B------:R-:W-:Y:S01]  /*1b30*/  FFMA.FTZ R148, R23, R135, R148 ;  /* 0x0000008717947223 */ /* 0x000fe20000010094 */
[----:B--2---:R-:W-:Y:S01]  /*1b40*/  FFMA.FTZ R132, R25, R137, R132 ;  /* 0x0000008919847223 */ /* 0x004fe20000010084 */
[----:B------:R-:W-:-:S03]  /*1b50*/  FFMA.FTZ R151, R24, R136, R151 ;  /* 0x0000008818977223 */ /* 0x000fc60000010097 */
[----:B---3--:R-:W-:Y:S01]  /*1b60*/  FFMA.FTZ R132, R29, R141, R132 ;  /* 0x0000008d1d847223 */ /* 0x008fe20000010084 */
[----:B------:R-:W-:Y:S01]  /*1b70*/  FFMA.FTZ R149, R26, R138, R149 ;  /* 0x0000008a1a957223 */ /* 0x000fe20000010095 */
[----:B------:R-:W-:Y:S02]  /*1b80*/  FFMA.FTZ R148, R27, R139, R148 ;  /* 0x0000008b1b947223 */ /* 0x000fe40000010094 */
[----:B----4-:R-:W-:Y:S02]  /*1b90*/  FFMA.FTZ R136, R33, R145, R132 ;  /* 0x0000009121887223 */ /* 0x010fe40000010084 */
[----:B------:R-:W2:Y:S01]  /*1ba0*/  LDG.E.128.CONSTANT R132, desc[UR10][R162.64+0x1400] ;  /* 0x0014000aa2847981 */ /* 0x000ea2000c1e9d00 */
[----:B------:R-:W-:Y:S01]  /*1bb0*/  FFMA.FTZ R151, R28, R140, R151 ;  /* 0x0000008c1c977223 */ /* 0x000fe20000010097 */
[----:B------:R-:W-:Y:S01]  /*1bc0*/  FFMA.FTZ R149, R30, R142, R149 ;  /* 0x0000008e1e957223 */ /* 0x000fe20000010095 */
[----:B------:R-:W-:Y:S02]  /*1bd0*/  FFMA.FTZ R148, R31, R143, R148 ;  /* 0x0000008f1f947223 */ /* 0x000fe40000010094 */
[----:B------:R-:W3:Y:S01]  /*1be0*/  LDG.E.128.CONSTANT R140, desc[UR10][R162.64+0x1600] ;  /* 0x0016000aa28c7981 */ /* 0x000ee2000c1e9d00 */
[----:B------:R-:W-:Y:S01]  /*1bf0*/  FFMA.FTZ R151, R32, R144, R151 ;  /* 0x0000009020977223 */ /* 0x000fe20000010097 */
[----:B------:R-:W-:Y:S01]  /*1c00*/  FFMA.FTZ R149, R34, R146, R149 ;  /* 0x0000009222957223 */ /* 0x000fe20000010095 */
[----:B------:R-:W-:-:S02]  /*1c10*/  FFMA.FTZ R148, R35, R147, R148 ;  /* 0x0000009323947223 */ /* 0x000fc40000010094 */
[----:B------:R-:W4:Y:S01]  /*1c20*/  LDG.E.128.CONSTANT R144, desc[UR10][R162.64+0x1800] ;  /* 0x0018000aa2907981 */ /* 0x000f22000c1e9d00 */
[----:B-----5:R-:W-:Y:S01]  /*1c30*/  FFMA.FTZ R151, R36, R124, R151 ;  /* 0x0000007c24977223 */ /* 0x020fe20000010097 */
[----:B------:R-:W-:-:S03]  /*1c40*/  FFMA.FTZ R136, R37, R125, R136 ;  /* 0x0000007d25887223 */ /* 0x000fc60000010088 */
[----:B------:R-:W-:Y:S01]  /*1c50*/  FFMA.FTZ R151, R40, R128, R151 ;  /* 0x0000008028977223 */ /* 0x000fe20000010097 */
[----:B------:R-:W-:Y:S02]  /*1c60*/  FFMA.FTZ R128, R41, R129, R136 ;  /* 0x0000008129807223 */ /* 0x000fe40000010088 */
[----:B------:R-:W5:Y:S01]  /*1c70*/  LDG.E.128.CONSTANT R136, desc[UR10][R162.64+0x1a00] ;  /* 0x001a000aa2887981 */ /* 0x000f62000c1e9d00 */
[----:B------:R-:W-:Y:S01]  /*1c80*/  FFMA.FTZ R149, R38, R126, R149 ;  /* 0x0000007e26957223 */ /* 0x000fe20000010095 */
[----:B------:R-:W-:Y:S02]  /*1c90*/  FFMA.FTZ R148, R39, R127, R148 ;  /* 0x0000007f27947223 */ /* 0x000fe40000010094 */
        /* <DEDUP_REMOVED lines=19> */
[----:B------:R-:W-:Y:S01]  /*1dd0*/  FFMA.FTZ R132, R57, R137, R132 ;  /* 0x0000008939847223 */ /* 0x000fe20000010084 */
        /* <DEDUP_REMOVED lines=26> */
[----:B------:R-:W4:Y:S04]  /*1f80*/  LDG.E.128.CONSTANT R144, desc[UR10][R162.64+0x2c00] ;  /* 0x002c000aa2907981 */ /* 0x000f28000c1e9d00 */
[----:B------:R-:W5:Y:S01]  /*1f90*/  LDG.E.128.CONSTANT R136, desc[UR10][R162.64+0x2a00] ;  /* 0x002a000aa2887981 */ /* 0x000f62000c1e9d00 */
[----:B------:R-:W-:Y:S01]  /*1fa0*/  FFMA.FTZ R151, R80, R132, R151 ;  /* 0x0000008450977223 */ /* 0x000fe20000010097 */
[----:B------:R-:W-:-:S02]  /*1fb0*/  FFMA.FTZ R132, R81, R133, R124 ;  /* 0x0000008551847223 */ /* 0x000fc4000001007c */
[----:B------:R-:W2:Y:S01]  /*1fc0*/  LDG.E.128.CONSTANT R124, desc[UR10][R162.64+0x2e00] ;  /* 0x002e000aa27c7981 */ /* 0x000ea2000c1e9d00 */
[----:B------:R-:W-:Y:S01]  /*1fd0*/  FFMA.FTZ R149, R82, R134, R149 ;  /* 0x0000008652957223 */ /* 0x000fe20000010095 */
[----:B------:R-:W-:Y:S01]  /*1fe0*/  FFMA.FTZ R148, R83, R135, R148 ;  /* 0x0000008753947223 */ /* 0x000fe20000010094 */
[----:B---3--:R-:W-:Y:S01]  /*1ff0*/  FFMA.FTZ R151, R84, R140, R151 ;  /* 0x0000008c54977223 */ /* 0x008fe20000010097 */
[----:B------:R-:W-:Y:S01]  /*2000*/  FFMA.FTZ R132, R85, R141, R132 ;  /* 0x0000008d55847223 */ /* 0x000fe20000010084 */
[----:B------:R-:W-:Y:S01]  /*2010*/  FFMA.FTZ R149, R86, R142, R149 ;  /* 0x0000008e56957223 */ /* 0x000fe20000010095 */
[----:B------:R-:W-:Y:S02]  /*2020*/  FFMA.FTZ R148, R87, R143, R148 ;  /* 0x0000008f57947223 */ /* 0x000fe40000010094 */
[----:B------:R-:W3:Y:S01]  /*2030*/  LDG.E.128.CONSTANT R140, desc[UR10][R162.64+0x3600] ;  /* 0x0036000aa28c7981 */ /* 0x000ee2000c1e9d00 */
[----:B-----5:R-:W-:Y:S01]  /*2040*/  FFMA.FTZ R151, R88, R136, R151 ;  /* 0x0000008858977223 */ /* 0x020fe20000010097 */
[----:B------:R-:W-:-:S03]  /*2050*/  FFMA.FTZ R132, R89, R137, R132 ;  /* 0x0000008959847223 */ /* 0x000fc60000010084 */
[----:B----4-:R-:W-:Y:S01]  /*2060*/  FFMA.FTZ R151, R92, R144, R151 ;  /* 0x000000905c977223 */ /* 0x010fe20000010097 */
[----:B------:R-:W-:Y:S02]  /*2070*/  FFMA.FTZ R136, R93, R145, R132 ;  /* 0x000000915d887223 */ /* 0x000fe40000010084 */
[----:B------:R-:W4:Y:S01]  /*2080*/  LDG.E.128.CONSTANT R132, desc[UR10][R162.64+0x3200] ;  /* 0x0032000aa2847981 */ /* 0x000f22000c1e9d00 */
[----:B--2---:R-:W-:Y:S01]  /*2090*/  FFMA.FTZ R151, R96, R124, R151 ;  /* 0x0000007c60977223 */ /* 0x004fe20000010097 */
[----:B------:R-:W-:Y:S01]  /*20a0*/  FFMA.FTZ R149, R90, R138, R149 ;  /* 0x0000008a5a957223 */ /* 0x000fe20000010095 */
[----:B------:R-:W-:Y:S01]  /*20b0*/  FFMA.FTZ R148, R91, R139, R148 ;  /* 0x0000008b5b947223 */ /* 0x000fe20000010094 */
[----:B------:R-:W-:Y:S02]  /*20c0*/  FFMA.FTZ R124, R97, R125, R136 ;  /* 0x0000007d617c7223 */ /* 0x000fe40000010088 */
[----:B------:R-:W2:Y:S01]  /*20d0*/  LDG.E.128.CONSTANT R136, desc[UR10][R162.64+0x3400] ;  /* 0x0034000aa2887981 */ /* 0x000ea2000c1e9d00 */
[----:B------:R-:W-:Y:S01]  /*20e0*/  FFMA.FTZ R149, R94, R146, R149 ;  /* 0x000000925e957223 */ /* 0x000fe20000010095 */
[----:B------:R-:W-:-:S02]  /*20f0*/  FFMA.FTZ R164, R95, R147, R148 ;  /* 0x000000935fa47223 */ /* 0x000fc40000010094 */
[----:B------:R-:W5:Y:S01]  /*2100*/  LDG.E.128.CONSTANT R144, desc[UR10][R162.64+0x3800] ;  /* 0x0038000aa2907981 */ /* 0x000f62000c1e9d00 */
[----:B------:R-:W-:Y:S01]  /*2110*/  FFMA.FTZ R125, R98, R126, R149 ;  /* 0x0000007e627d7223 */ /* 0x000fe20000010095 */
[----:B------:R-:W-:Y:S02]  /*2120*/  FFMA.FTZ R159, R100, R128, R151 ;  /* 0x00000080649f7223 */ /* 0x000fe40000010097 */
[----:B------:R-:W5:Y:S01]  /*2130*/  LDG.E.128.CONSTANT R148, desc[UR10][R162.64+0x3a00] ;  /* 0x003a000aa2947981 */ /* 0x000f62000c1e9d00 */
[----:B------:R-:W-:Y:S01]  /*2140*/  FFMA.FTZ R124, R101, R129, R124 ;  /* 0x00000081657c7223 */ /* 0x000fe2000001007c */
[----:B------:R-:W-:Y:S01]  /*2150*/  FFMA.FTZ R164, R99, R127, R164 ;  /* 0x0000007f63a47223 */ /* 0x000fe200000100a4 */
[----:B------:R-:W-:-:S03]  /*2160*/  FFMA.FTZ R125, R102, R130, R125 ;  /* 0x00000082667d7223 */ /* 0x000fc6000001007d */
[----:B------:R-:W-:Y:S01]  /*2170*/  FFMA.FTZ R164, R103, R131, R164 ;  /* 0x0000008367a47223 */ /* 0x000fe200000100a4 */
[----:B------:R-:W0:Y:S01]  /*2180*/  S2UR UR5, SR_CgaCtaId ;  /* 0x00000000000579c3 */ /* 0x000e220000008800 */
[----:B------:R-:W-:Y:S01]  /*2190*/  IMAD R127, R157, 0x20, R155 ;  /* 0x000000209d7f7824 */ /* 0x000fe200078e029b */
[----:B------:R-:W-:Y:S02]  /*21a0*/  UMOV UR4, 0x400 ;  /* 0x0000040000047882 */ /* 0x000fe40000000000 */
[----:B------:R-:W-:Y:S02]  /*21b0*/  UIADD3 UR4, UR4, 0x200, URZ ;  /* 0x0000020004047890 */ /* 0x000fe4000fffe03f */
[----:B------:R-:W-:Y:S01]  /*21c0*/  ISETP.GE.AND P0, PT, R127, R156, PT ;  /* 0x0000009c7f00720c */ /* 0x000fe20003f06270 */
[----:B------:R-:W-:Y:S01]  /*21d0*/  VIADD R157, R157, 0x4 ;  /* 0x000000049d9d7836 */ /* 0x000fe20000000000 */
[----:B0-----:R-:W-:-:S04]  /*21e0*/  ULEA UR4, UR5, UR4, 0x18 ;  /* 0x0000000405047291 */ /* 0x001fc8000f8ec03f */
[----:B------:R-:W-:Y:S01]  /*21f0*/  ISETP.GE.AND P1, PT, R157, R152, PT ;  /* 0x000000989d00720c */ /* 0x000fe20003f26270 */
[----:B----4-:R-:W-:Y:S01]  /*2200*/  FFMA.FTZ R159, R104, R132, R159 ;  /* 0x00000084689f7223 */ /* 0x010fe2000001009f */
[----:B------:R-:W-:Y:S01]  /*2210*/  FFMA.FTZ R124, R105, R133, R124 ;  /* 0x00000085697c7223 */ /* 0x000fe2000001007c */
[----:B------:R-:W-:Y:S02]  /*2220*/  FFMA.FTZ R125, R106, R134, R125 ;  /* 0x000000866a7d7223 */ /* 0x000fe4000001007d */
        /* <DEDUP_REMOVED lines=17> */
[----:B------:R-:W-:Y:S01]  /*2340*/  IADD3 R124, -R156, 0x1, RZ ;  /* 0x000000019c7c7810 */ /* 0x000fe20007ffe1ff */
[----:B------:R-:W-:Y:S02]  /*2350*/  FFMA.FTZ R151, R123, R151, R164 ;  /* 0x000000977b977223 */ /* 0x000fe400000100a4 */
[----:B------:R-:W-:Y:S01]  /*2360*/  FADD.FTZ R148, R125, R148 ;  /* 0x000000947d947221 */ /* 0x000fe20000010000 */
[----:B------:R-:W-:-:S03]  /*2370*/  IADD3 R124, R124, R127, RZ ;  /* 0x0000007f7c7c7210 */ /* 0x000fc60007ffe0ff */
[----:B------:R-:W-:Y:S01]  /*2380*/  FADD.FTZ R148, R151, R148 ;  /* 0x0000009497947221 */ /* 0x000fe20000010000 */
[----:B------:R-:W-:-:S03]  /*2390*/  I2FP.F32.S32 R124, R124 ;  /* 0x0000007c007c7245 */ /* 0x000fc60000201400 */
[----:B------:R-:W-:-:S04]  /*23a0*/  FMUL.FTZ R125, R148, UR17 ;  /* 0x00000011947d7c20 */ /* 0x000fc80008410000 */
[----:B------:R-:W-:Y:S01]  /*23b0*/  FFMA.FTZ R126, R124, R158, R125 ;  /* 0x0000009e7c7e7223 */ /* 0x000fe2000001007d */
[----:B------:R-:W-:-:S04]  /*23c0*/  LEA R127, R127, UR4, 0x2 ;  /* 0x000000047f7f7c11 */ /* 0x000fc8000f8e10ff */
[----:B------:R-:W-:-:S05]  /*23d0*/  FSEL R124, R126, RZ, !P0 ;  /* 0x000000ff7e7c7208 */ /* 0x000fca0004000000 */
[----:B------:R1:W-:Y:S01]  /*23e0*/  STS [R127], R124 ;  /* 0x0000007c7f007388 */ /* 0x0003e20000000800 */
[----:B------:R-:W-:Y:S01]  /*23f0*/  @!P0 FMNMX.FTZ R153, R153, R126, !PT ;  /* 0x0000007e99998209 */ /* 0x000fe20007810000 */
[----:B------:R-:W-:Y:S06]  /*2400*/  @!P1 BRA `(.L_x_25019) ;  /* 0xfffffff4001c9947 */ /* 0x000fec000383ffff */
.L_x_25015:
[----:B------:R-:W-:Y:S05]  /*2410*/  BSYNC B0 ;  /* 0x0000000000007941 */ /* 0x000fea0003800000 */
.L_x_25014:
[----:B------:R-:W0:Y:S01]  /*2420*/  SHFL.BFLY PT, R4, R153, 0x10, 0x1f ;  /* 0x0e001f0099047f89 */ /* 0x000e2200000e0000 */
[C---:B------:R-:W-:Y:S01]  /*2430*/  ISETP.NE.AND P0, PT, R155.reuse, RZ, PT ;  /* 0x000000ff9b00720c */ /* 0x040fe20003f05270 */
[----:B------:R-:W-:Y:S01]  /*2440*/  BSSY B0, `(.L_x_25020) ;  /* 0x000010b000007945 */ /* 0x000fe20003800000 */
[----:B------:R-:W-:Y:S01]  /*2450*/  ISETP.GT.AND P1, PT, R155, 0x3, PT ;  /* 0x000000039b00780c */ /* 0x000fe20003f24270 */
[----:B------:R-:W2:Y:S10]  /*2460*/  S2R R110, SR_TID.X ;  /* 0x00000000006e7919 */ /* 0x000eb40000002100 */
[----:B------:R-:W3:Y:S01]  /*2470*/  @!P0 S2R R8, SR_CgaCtaId ;  /* 0x0000000000088919 */ /* 0x000ee20000008800 */
[----:B------:R-:W-:Y:S01]  /*2480*/  @!P0 MOV R7, 0x400 ;  /* 0x0000040000078802 */ /* 0x000fe20000000f00 */
[----:B------:R-:W4:Y:S01]  /*2490*/  @!P1 S2R R9, SR_CgaCtaId ;  /* 0x0000000000099919 */ /* 0x000f220000008800 */
[----:B0-----:R-:W-:-:S05]  /*24a0*/  FMNMX.FTZ R4, R4, R153, !PT ;  /* 0x0000009904047209 */ /* 0x001fca0007810000 */
[----:B------:R-:W0:Y:S01]  /*24b0*/  SHFL.BFLY PT, R3, R4, 0x8, 0x1f ;  /* 0x0d001f0004037f89 */ /* 0x000e2200000e0000 */
[----:B--2---:R-:W-:-:S04]  /*24c0*/  SHF.R.S32.HI R11, RZ, 0x1f, R110 ;  /* 0x0000001fff0b7819 */ /* 0x004fc8000001146e */
[----:B------:R-:W-:Y:S02]  /*24d0*/  LEA.HI R11, R11, R110, RZ, 0x5 ;  /* 0x0000006e0b0b7211 */ /* 0x000fe400078f28ff */
[----:B0-----:R-:W-:-:S05]  /*24e0*/  FMNMX.FTZ R3, R4, R3, !PT ;  /* 0x0000000304037209 */ /* 0x001fca0007810000 */
[----:B------:R-:W0:Y:S02]  /*24f0*/  SHFL.BFLY PT, R6, R3, 0x4, 0x1f ;  /* 0x0c801f0003067f89 */ /* 0x000e2400000e0000 */
[----:B0-----:R-:W-:Y:S02]  /*2500*/  FMNMX.FTZ R6, R3, R6, !PT ;  /* 0x0000000603067209 */ /* 0x001fe40007810000 */
[----:B------:R-:W-:-:S03]  /*2510*/  @!P0 IADD3 R3, R7, 0x1e0, RZ ;  /* 0x000001e007038810 */ /* 0x000fc60007ffe0ff */
[----:B------:R-:W0:Y:S01]  /*2520*/  SHFL.BFLY PT, R5, R6, 0x2, 0x1f ;  /* 0x0c401f0006057f89 */ /* 0x000e2200000e0000 */
[----:B---3--:R-:W-:Y:S02]  /*2530*/  @!P0 LEA R3, R8, R3, 0x18 ;  /* 0x0000000308038211 */ /* 0x008fe400078ec0ff */
[----:B------:R-:W-:-:S04]  /*2540*/  SHF.R.S32.HI R8, RZ, 0x5, R11 ;  /* 0x00000005ff087819 */ /* 0x000fc8000001140b */
[----:B------:R-:W-:Y:S02]  /*2550*/  @!P0 LEA R3, R8, R3, 0x2 ;  /* 0x0000000308038211 */ /* 0x000fe400078e10ff */
[----:B0-----:R-:W-:Y:S02]  /*2560*/  FMNMX.FTZ R5, R6, R5, !PT ;  /* 0x0000000506057209 */ /* 0x001fe40007810000 */
[----:B------:R-:W-:-:S03]  /*2570*/  @!P1 MOV R6, 0x400 ;  /* 0x0000040000069802 */ /* 0x000fc60000000f00 */
[----:B------:R-:W0:Y:S02]  /*2580*/  SHFL.BFLY PT, R4, R5, 0x1, 0x1f ;  /* 0x0c201f0005047f89 */ /* 0x000e2400000e0000 */
[----:B------:R-:W-:-:S05]  /*2590*/  @!P1 VIADD R6, R6, 0x1e0 ;  /* 0x000001e006069836 */ /* 0x000fca0000000000 */
[----:B----4-:R-:W-:Y:S01]  /*25a0*/  @!P1 LEA R6, R9, R6, 0x18 ;  /* 0x0000000609069211 */ /* 0x010fe200078ec0ff */
[----:B------:R-:W-:-:S03]  /*25b0*/  VIADD R9, R156, 0x1f ;  /* 0x0000001f9c097836 */ /* 0x000fc60000000000 */
[----:B------:R-:W-:Y:S02]  /*25c0*/  @!P1 LEA R6, R155, R6, 0x2 ;  /* 0x000000069b069211 */ /* 0x000fe400078e10ff */
[----:B------:R-:W-:-:S04]  /*25d0*/  SHF.R.S32.HI R10, RZ, 0x1f, R9 ;  /* 0x0000001fff0a7819 */ /* 0x000fc80000011409 */
[----:B------:R-:W-:Y:S02]  /*25e0*/  LEA.HI R10, R10, R9, RZ, 0x5 ;  /* 0x000000090a0a7211 */ /* 0x000fe400078f28ff */
[----:B0-----:R-:W-:Y:S01]  /*25f0*/  @!P0 FMNMX.FTZ R4, R5, R4, !PT ;  /* 0x0000000405048209 */ /* 0x001fe20007810000 */
[----:B------:R-:W-:-:S04]  /*2600*/  IMAD.MOV.U32 R5, RZ, RZ, -0x800001 ;  /* 0xff7fffffff057424 */ /* 0x000fc800078e00ff */
[----:B------:R0:W-:Y:S01]  /*2610*/  @!P0 STS [R3], R4 ;  /* 0x0000000403008388 */ /* 0x0001e20000000800 */
[----:B------:R-:W-:Y:S01]  /*2620*/  BAR.SYNC.DEFER_BLOCKING 0x0 ;  /* 0x0000000000007b1d */ /* 0x000fe20000010000 */
[----:B0-----:R-:W-:Y:S01]  /*2630*/  LOP3.LUT R3, R10, 0xffffffe0, RZ, 0xc0, !PT ;  /* 0xffffffe00a037812 */ /* 0x001fe200078ec0ff */
[----:B------:R-:W-:-:S03]  /*2640*/  HFMA2.MMA R4, -RZ, RZ, 0, 0 ;  /* 0x00000000ff047435 */ /* 0x000fc600000001ff */
        /* <DEDUP_REMOVED lines=18> */
[----:B------:R-:W3:Y:S01]  /*2770*/  S2UR UR5, SR_CgaCtaId ;  /* 0x00000000000579c3 */ /* 0x000ee20000008800 */
[----:B------:R-:W-:Y:S01]  /*2780*/  UMOV UR4, 0x400 ;  /* 0x0000040000047882 */ /* 0x000fe20000000000 */
[----:B------:R-:W-:Y:S01]  /*2790*/  MOV R4, RZ ;  /* 0x000000ff00047202 */ /* 0x000fe20000000f00 */
[----:B------:R-:W-:Y:S01]  /*27a0*/  UIADD3 UR4, UR4, 0x200, URZ ;  /* 0x0000020004047890 */ /* 0x000fe2000fffe03f */
[----:B------:R-:W-:-:S03]  /*27b0*/  IMAD.MOV.U32 R6, RZ, RZ, R110 ;  /* 0x000000ffff067224 */ /* 0x000fc600078e006e */
[----:B---3--:R-:W-:-:S06]  /*27c0*/  ULEA UR4, UR5, UR4, 0x18 ;  /* 0x0000000405047291 */ /* 0x008fcc000f8ec03f */
[----:B0-----:R-:W-:-:S07]  /*27d0*/  LEA R7, R110, UR4, 0x2 ;  /* 0x000000046e077c11 */ /* 0x001fce000f8e10ff */
.L_x_25024:
[----:B------:R-:W2:Y:S01]  /*27e0*/  LDS R8, [R7] ;  /* 0x0000000007087984 */ /* 0x000ea20000000800 */
[----:B------:R-:W-:Y:S01]  /*27f0*/  IADD3 R5, R5, -0x1, RZ ;  /* 0xffffffff05057810 */ /* 0x000fe20007ffe0ff */
[----:B------:R-:W-:-:S03]  /*2800*/  VIADD R6, R6, 0x80 ;  /* 0x0000008006067836 */ /* 0x000fc60000000000 */
[----:B------:R-:W-:Y:S01]  /*2810*/  ISETP.NE.AND P0, PT, R5, RZ, PT ;  /* 0x000000ff0500720c */ /* 0x000fe20003f05270 */
[----:B--2---:R-:W-:-:S04]  /*2820*/  FADD.FTZ R8, -R25, R8 ;  /* 0x0000000819087221 */ /* 0x004fc80000010100 */
[----:B------:R-:W-:-:S06]  /*2830*/  FMUL.FTZ R8, R8, 1.4426950216293334961 ;  /* 0x3fb8aa3b08087820 */ /* 0x000fcc0000410000 */
[----:B------:R-:W0:Y:S02]  /*2840*/  MUFU.EX2 R8, R8 ;  /* 0x0000000800087308 */ /* 0x000e240000000800 */
[----:B0-----:R0:W-:Y:S01]  /*2850*/  STS [R7], R8 ;  /* 0x0000000807007388 */ /* 0x0011e20000000800 */
[----:B------:R-:W-:Y:S01]  /*2860*/  FADD.FTZ R4, R8, R4 ;  /* 0x0000000408047221 */ /* 0x000fe20000010000 */
[----:B0-----:R-:W-:Y:S01]  /*2870*/  IADD3 R7, R7, 0x200, RZ ;  /* 0x0000020007077810 */ /* 0x001fe20007ffe0ff */
[----:B------:R-:W-:Y:S06]  /*2880*/  @P0 BRA `(.L_x_25024) ;  /* 0xfffffffc00d40947 */ /* 0x000fec000383ffff */
.L_x_25023:
[----:B------:R-:W-:Y:S05]  /*2890*/  BSYNC B1 ;  /* 0x0000000000017941 */ /* 0x000fea0003800000 */
.L_x_25022:
        /* <DEDUP_REMOVED lines=9> */
[----:B------:R-:W-:-:S04]  /*2930*/  LEA R5, R6, UR4, 0x2 ;  /* 0x0000000406057c11 */ /* 0x000fc8000f8e10ff */
[----:B------:R-:W-:Y:S02]  /*2940*/  IADD3 R5, R5, 0x400, RZ ;  /* 0x0000040005057810 */ /* 0x000fe40007ffe0ff */
[----:B------:R-:W-:Y:S05]  /*2950*/  @!P2 BRA `(.L_x_25026) ;  /* 0x000000040098a947 */ /* 0x000fea0003800000 */
[----:B------:R-:W-:Y:S01]  /*2960*/  PLOP3.LUT P0, PT, PT, PT, PT, 0x8, 0x0 ;  /* 0x000000000000781c */ /* 0x000fe20003f0e170 */
[----:B------:R-:W-:-:S12]  /*2970*/  VIADD R23, R3, 0xfffffa00 ;  /* 0xfffffa0003177836 */ /* 0x000fd80000000000 */
.L_x_25027:
[----:B0-----:R-:W2:Y:S01]  /*2980*/  LDS R7, [R5+-0x400] ;  /* 0xfffc000005077984 */ /* 0x001ea20000000800 */
[----:B------:R-:W-:-:S03]  /*2990*/  IADD3 R6, R6, 0x800, RZ ;  /* 0x0000080006067810 */ /* 0x000fc60007ffe0ff */
[----:B------:R-:W0:Y:S01]  /*29a0*/  LDS R8, [R5+-0x200] ;  /* 0xfffe000005087984 */ /* 0x000e220000000800 */
[----:B------:R-:W-:-:S03]  /*29b0*/  ISETP.GE.AND P2, PT, R6, R23, PT ;  /* 0x000000170600720c */ /* 0x000fc60003f46270 */
[----:B------:R-:W3:Y:S04]  /*29c0*/  LDS R9, [R5] ;  /* 0x0000000005097984 */ /* 0x000ee80000000800 */
[----:B------:R-:W4:Y:S04]  /*29d0*/  LDS R10, [R5+0x200] ;  /* 0x00020000050a7984 */ /* 0x000f280000000800 */
        /* <DEDUP_REMOVED lines=18> */
[----:B-1----:R-:W-:-:S02]  /*2b00*/  FADD.FTZ R11, -R25, R11 ;  /* 0x0000000b190b7221 */ /* 0x002fc40000010100 */
[----:B------:R-:W-:Y:S01]  /*2b10*/  FMUL.FTZ R10, R10, 1.4426950216293334961 ;  /* 0x3fb8aa3b0a0a7820 */ /* 0x000fe20000410000 */
[----:B------:R-:W1:Y:S01]  /*2b20*/  LDS R21, [R5+0x1800] ;  /* 0x0018000005157984 */ /* 0x000e620000000800 */
[----:B------:R-:W2:Y:S01]  /*2b30*/  MUFU.EX2 R8, R8 ;  /* 0x0000000800087308 */ /* 0x000ea20000000800 */
[----:B------:R-:W-:Y:S01]  /*2b40*/  FMUL.FTZ R11, R11, 1.4426950216293334961 ;  /* 0x3fb8aa3b0b0b7820 */ /* 0x000fe20000410000 */
[C---:B------:R-:W-:Y:S01]  /*2b50*/  FADD.FTZ R12, -R25.reuse, R12 ;  /* 0x0000000c190c7221 */ /* 0x040fe20000010100 */
        /* <DEDUP_REMOVED lines=32> */
[C---:B-1----:R-:W-:Y:S01]  /*2d60*/  FADD.FTZ R21, -R25.reuse, R21 ;  /* 0x0000001519157221 */ /* 0x042fe20000010100 */
        /* <DEDUP_REMOVED lines=37> */
.L_x_25026:
[----:B------:R-:W-:Y:S05]  /*2fc0*/  BSYNC B1 ;  /* 0x0000000000017941 */ /* 0x000fea0003800000 */
.L_x_25025:
[----:B0-----:R-:W-:Y:S01]  /*2fd0*/  IADD3 R7, -R6, R3, RZ ;  /* 0x0000000306077210 */ /* 0x001fe20007ffe1ff */
[----:B------:R-:W-:Y:S03]  /*2fe0*/  BSSY B1, `(.L_x_25028) ;  /* 0x0000036000017945 */ /* 0x000fe60003800000 */
        /* <DEDUP_REMOVED lines=53> */
.L_x_25029:
[----:B------:R-:W-:Y:S05]  /*3340*/  BSYNC B1 ;  /* 0x0000000000017941 */ /* 0x000fea0003800000 */
.L_x_25028:
        /* <DEDUP_REMOVED lines=26> */
.L_x_25021:
[----:B------:R-:W-:Y:S05]  /*34f0*/  BSYNC B0 ;  /* 0x0000000000007941 */ /* 0x000fea0003800000 */
.L_x_25020:
        /* <DEDUP_REMOVED lines=10> */
[----:B------:R-:W-:Y:S01]  /*35a0*/  @!P0 VIADD R5, R4, 0x1e0 ;  /* 0x000001e004058836 */ /* 0x000fe20000000000 */
[----:B------:R-:W-:-:S03]  /*35b0*/  @!P0 SHF.R.U32.HI R4, RZ, 0x3, R110 ;  /* 0x00000003ff048819 */ /* 0x000fc6000001166e */
[----:B0-----:R-:W0:Y:S01]  /*35c0*/  SHFL.BFLY PT, R7, R6, 0x4, 0x1f ;  /* 0x0c801f0006077f89 */ /* 0x001e2200000e0000 */
[----:B----4-:R-:W-:Y:S02]  /*35d0*/  @!P0 LEA R5, R12, R5, 0x18 ;  /* 0x000000050c058211 */ /* 0x010fe400078ec0ff */
[----:B------:R-:W-:-:S05]  /*35e0*/  @!P0 LOP3.LUT R4, R4, 0x1ffffffc, RZ, 0xc0, !PT ;  /* 0x1ffffffc04048812 */ /* 0x000fca00078ec0ff */
[----:B------:R-:W-:Y:S02]  /*35f0*/  @!P0 IMAD.IADD R4, R5, 0x1, R4 ;  /* 0x0000000105048824 */ /* 0x000fe400078e0204 */
[----:B0-----:R-:W-:Y:S01]  /*3600*/  FADD.FTZ R7, R6, R7 ;  /* 0x0000000706077221 */ /* 0x001fe20000010000 */
[----:B------:R-:W-:-:S04]  /*3610*/  @!P2 MOV R6, 0x400 ;  /* 0x000004000006a802 */ /* 0x000fc80000000f00 */
[----:B------:R-:W0:Y:S01]  /*3620*/  SHFL.BFLY PT, R8, R7, 0x2, 0x1f ;  /* 0x0c401f0007087f89 */ /* 0x000e2200000e0000 */
[----:B------:R-:W-:-:S04]  /*3630*/  @!P2 IADD3 R6, R6, 0x1e0, RZ ;  /* 0x000001e00606a810 */ /* 0x000fc80007ffe0ff */
[----:B-1----:R-:W-:-:S04]  /*3640*/  @!P2 LEA R11, R11, R6, 0x18 ;  /* 0x000000060b0ba211 */ /* 0x002fc800078ec0ff */
        /* <DEDUP_REMOVED lines=30> */
.L_x_25034:
        /* <DEDUP_REMOVED lines=8> */
.L_x_25033:
[----:B------:R-:W-:Y:S05]  /*38b0*/  BSYNC B1 ;  /* 0x0000000000017941 */ /* 0x000fea0003800000 */
.L_x_25032:
        /* <DEDUP_REMOVED lines=14> */
.L_x_25037:
        /* <DEDUP_REMOVED lines=52> */
.L_x_25036:
[----:B------:R-:W-:Y:S05]  /*3ce0*/  BSYNC B1 ;  /* 0x0000000000017941 */ /* 0x000fea0003800000 */
.L_x_25035:
        /* <DEDUP_REMOVED lines=31> */
.L_x_25039:
[----:B------:R-:W-:Y:S05]  /*3ee0*/  BSYNC B1 ;  /* 0x0000000000017941 */ /* 0x000fea0003800000 */
.L_x_25038:
        /* <DEDUP_REMOVED lines=14> */
.L_x_25031:
[----:B------:R-:W-:Y:S05]  /*3fd0*/  BSYNC B0 ;  /* 0x0000000000007941 */ /* 0x000fea0003800000 */
.L_x_25030:
[----:B-1----:R-:W-:Y:S01]  /*3fe0*/  SHF.R.S32.HI R3, RZ, 0x1f, R110 ;  /* 0x0000001fff037819 */ /* 0x002fe2000001146e */
[----:B------:R-:W-:Y:S01]  /*3ff0*/  BAR.SYNC.DEFER_BLOCKING 0x0 ;  /* 0x0000000000007b1d */ /* 0x000fe20000010000 */
[----:B------:R-:W-:Y:S01]  /*4000*/  HFMA2.MMA R12, -RZ, RZ, 0, 0 ;  /* 0x00000000ff0c7435 */ /* 0x000fe200000001ff */
[----:B------:R-:W-:Y:S02]  /*4010*/  CS2R R108, SRZ ;  /* 0x00000000006c7805 */ /* 0x000fe4000001ff00 */
[----:B------:R-:W-:Y:S02]  /*4020*/  LEA.HI R3, R3, R110, RZ, 0x5 ;  /* 0x0000006e03037211 */ /* 0x000fe400078f28ff */
[----:B------:R-:W-:Y:S02]  /*4030*/  CS2R R106, SRZ ;  /* 0x00000000006a7805 */ /* 0x000fe4000001ff00 */
[----:B------:R-:W-:Y:S01]  /*4040*/  CS2R R104, SRZ ;  /* 0x0000000000687805 */ /* 0x000fe2000001ff00 */
[----:B------:R-:W-:Y:S01]  /*4050*/  ULDC UR12, c[0x0][0x25c] ;  /* 0x00009700000c7ab9 */ /* 0x000fe20000000800 */
[----:B------:R-:W-:Y:S01]  /*4060*/  SHF.R.S32.HI R13, RZ, 0x5, R3 ;  /* 0x00000005ff0d7819 */ /* 0x000fe20000011403 */
[----:B------:R-:W-:Y:S01]  /*4070*/  ULDC.64 UR6, c[0x0][0x228] ;  /* 0x00008a0000067ab9 */ /* 0x000fe20000000a00 */
[----:B------:R-:W-:Y:S01]  /*4080*/  BSSY B0, `(.L_x_25040) ;  /* 0x00002c8000007945 */ /* 0x000fe20003800000 */
[----:B------:R-:W-:-:S02]  /*4090*/  CS2R R102, SRZ ;  /* 0x0000000000667805 */ /* 0x000fc4000001ff00 */
[----:B------:R-:W-:Y:S02]  /*40a0*/  ISETP.GE.AND P0, PT, R13, R152, PT ;  /* 0x000000980d00720c */ /* 0x000fe40003f06270 */
        /* <DEDUP_REMOVED lines=9> */
[----:B0-----:R-:W-:Y:S01]  /*4140*/  CS2R R4, SRZ ;  /* 0x0000000000047805 */ /* 0x001fe2000001ff00 */
[----:B------:R-:W-:Y:S01]  /*4150*/  IMAD.MOV.U32 R3, RZ, RZ, RZ ;  /* 0x000000ffff037224 */ /* 0x000fe200078e00ff */
[----:B------:R-:W-:Y:S06]  /*4160*/  @P0 BRA `(.L_x_25041) ;  /* 0x0000002800e40947 */ /* 0x000fec0003800000 */
[----:B------:R-:W0:Y:S01]  /*4170*/  S2UR UR5, SR_CgaCtaId ;  /* 0x00000000000579c3 */ /* 0x000e220000008800 */
[----:B------:R-:W-:Y:S01]  /*4180*/  SHF.R.S32.HI R24, RZ, 0x1f, R155 ;  /* 0x0000001fff187819 */ /* 0x000fe2000001149b */
[----:B------:R-:W-:Y:S01]  /*4190*/  UMOV UR4, 0x400 ;  /* 0x0000040000047882 */ /* 0x000fe20000000000 */
[C---:B------:R-:W-:Y:S01]  /*41a0*/  IADD3 R113, P0, R13.reuse, R154, RZ ;  /* 0x0000009a0d717210 */ /* 0x040fe20007f1e0ff */
[----:B------:R-:W-:Y:S01]  /*41b0*/  ULDC.64 UR8, c[0x0][0x238] ;  /* 0x00008e0000087ab9 */ /* 0x000fe20000000a00 */
[----:B------:R-:W-:Y:S01]  /*41c0*/  LEA.HI R24, R24, R155, RZ, 0x3 ;  /* 0x0000009b18187211 */ /* 0x000fe200078f18ff */
[----:B------:R-:W-:Y:S01]  /*41d0*/  UIADD3 UR4, UR4, 0x200, URZ ;  /* 0x0000020004047890 */ /* 0x000fe2000fffe03f */
[----:B------:R-:W-:Y:S01]  /*41e0*/  LEA.HI.X.SX32 R2, R13, R2, 0x1, P0 ;  /* 0x000000020d027211 */ /* 0x000fe200000f0eff */
[----:B------:R-:W1:Y:S01]  /*41f0*/  LDC R114, c[0x0][0x25c] ;  /* 0x00009700ff727b82 */ /* 0x000e620000000800 */
[C---:B------:R-:W-:Y:S01]  /*4200*/  LOP3.LUT R26, R24.reuse, 0xfffffff8, RZ, 0xc0, !PT ;  /* 0xfffffff8181a7812 */ /* 0x040fe200078ec0ff */
[----:B------:R-:W-:Y:S01]  /*4210*/  IMAD.SHL.U32 R24, R24, 0x4, RZ ;  /* 0x0000000418187824 */ /* 0x000fe200078e00ff */
[----:B------:R-:W-:Y:S01]  /*4220*/  LEA R112, P0, R113, UR8, 0x2 ;  /* 0x0000000871707c11 */ /* 0x000fe2000f8010ff */
[----:B------:R-:W-:Y:S01]  /*4230*/  ULDC UR8, c[0x0][0x260] ;  /* 0x0000980000087ab9 */ /* 0x000fe20000000800 */
[----:B------:R-:W-:Y:S01]  /*4240*/  IADD3 R26, R155, -R26, RZ ;  /* 0x8000001a9b1a7210 */ /* 0x000fe20007ffe0ff */
[----:B------:R-:W-:Y:S01]  /*4250*/  IMAD R146, R0, UR8, RZ ;  /* 0x0000000800927c24 */ /* 0x000fe2000f8e02ff */
[----:B--2---:R-:W-:Y:S01]  /*4260*/  LOP3.LUT R25, R24, 0xffffffe0, RZ, 0xc0, !PT ;  /* 0xffffffe018197812 */ /* 0x004fe200078ec0ff */
[----:B------:R-:W-:Y:S01]  /*4270*/  IMAD.MOV.U32 R111, RZ, RZ, R13 ;  /* 0x000000ffff6f7224 */ /* 0x000fe200078e000d */
[----:B------:R-:W-:Y:S01]  /*4280*/  SHF.L.U32 R24, R26, 0x2, RZ ;  /* 0x000000021a187819 */ /* 0x000fe200000006ff */
[----:B------:R-:W-:Y:S01]  /*4290*/  IMAD R0, R13, 0x8, R26 ;  /* 0x000000080d007824 */ /* 0x000fe200078e021a */
[----:B------:R-:W-:-:S02]  /*42a0*/  LEA.HI.X R113, R113, UR9, R2, 0x2, P0 ;  /* 0x0000000971717c11 */ /* 0x000fc400080f1402 */
[----:B------:R-:W-:Y:S01]  /*42b0*/  IADD3 R144, R24, R25, RZ ;  /* 0x0000001918907210 */ /* 0x000fe20007ffe0ff */
[----:B------:R-:W-:Y:S01]  /*42c0*/  IMAD R24, R13, 0x20, R24 ;  /* 0x000000200d187824 */ /* 0x000fe200078e0218 */
[----:B------:R-:W-:Y:S01]  /*42d0*/  LOP3.LUT R2, RZ, R152, RZ, 0x33, !PT ;  /* 0x00000098ff027212 */ /* 0x000fe200078e33ff */
[----:B0-----:R-:W-:Y:S01]  /*42e0*/  ULEA UR4, UR5, UR4, 0x18 ;  /* 0x0000000405047291 */ /* 0x001fe2000f8ec03f */
[----:B------:R-:W-:Y:S01]  /*42f0*/  MOV R109, RZ ;  /* 0x000000ff006d7202 */ /* 0x000fe20000000f00 */
[C---:B------:R-:W-:Y:S01]  /*4300*/  VIADD R143, R144.reuse, 0x100 ;  /* 0x00000100908f7836 */ /* 0x040fe20000000000 */
[----:B------:R-:W-:Y:S01]  /*4310*/  SHF.R.S32.HI R147, RZ, 0x1f, R146 ;  /* 0x0000001fff937819 */ /* 0x000fe20000011492 */
[----:B------:R-:W-:Y:S01]  /*4320*/  VIADD R141, R144, 0x200 ;  /* 0x00000200908d7836 */ /* 0x000fe20000000000 */
[----:B------:R-:W-:Y:S01]  /*4330*/  IADD3 R115, R24, 0x3, RZ ;  /* 0x0000000318737810 */ /* 0x000fe20007ffe0ff */
[----:B------:R-:W-:Y:S01]  /*4340*/  VIADD R139, R144, 0x300 ;  /* 0x00000300908b7836 */ /* 0x000fe20000000000 */
[----:B------:R-:W-:Y:S01]  /*4350*/  LEA R0, R0, UR4, 0x4 ;  /* 0x0000000400007c11 */ /* 0x000fe2000f8e20ff */
[C---:B------:R-:W-:Y:S01]  /*4360*/  VIADD R137, R144.reuse, 0x400 ;  /* 0x0000040090897836 */ /* 0x040fe20000000000 */
[----:B-1----:R-:W-:Y:S01]  /*4370*/  SHF.R.S32.HI R114, RZ, 0x1f, R114 ;  /* 0x0000001fff727819 */ /* 0x002fe20000011472 */
        /* <DEDUP_REMOVED lines=22> */
[C---:B------:R-:W-:Y:S02]  /*44e0*/  IADD3 R118, R144.reuse, 0xd80, RZ ;  /* 0x00000d8090767810 */ /* 0x040fe40007ffe0ff */
[----:B------:R-:W-:-:S07]  /*44f0*/  IADD3 R116, R144, 0xe80, RZ ;  /* 0x00000e8090747810 */ /* 0x000fce0007ffe0ff */
.L_x_25042:
[----:B------:R-:W2:Y:S01]  /*4500*/  LDG.E.CONSTANT R25, desc[UR10][R112.64] ;  /* 0x0000000a70197981 */ /* 0x000ea2000c1e9900 */
[----:B------:R-:W-:Y:S02]  /*4510*/  IADD3 R42, R2, R111, RZ ;  /* 0x0000006f022a7210 */ /* 0x000fe40007ffe0ff */
[----:B--2---:R-:W-:Y:S01]  /*4520*/  SHF.R.S32.HI R24, RZ, 0x1f, R25 ;  /* 0x0000001fff187819 */ /* 0x004fe20000011419 */
[----:B------:R-:W-:-:S04]  /*4530*/  IMAD.WIDE.U32 R148, R25, UR12, R146 ;  /* 0x0000000c19947c25 */ /* 0x000fc8000f8e0092 */
[----:B------:R-:W-:-:S04]  /*4540*/  IMAD R24, R24, UR12, RZ ;  /* 0x0000000c18187c24 */ /* 0x000fc8000f8e02ff */
[----:B------:R-:W-:Y:S01]  /*4550*/  IMAD R145, R25, R114, R24 ;  /* 0x0000007219917224 */ /* 0x000fe200078e0218 */
[----:B------:R-:W-:-:S03]  /*4560*/  IADD3 R25, P0, R144, R148, RZ ;  /* 0x0000009490197210 */ /* 0x000fc60007f1e0ff */
[----:B------:R-:W-:Y:S01]  /*4570*/  IMAD.IADD R145, R149, 0x1, R145 ;  /* 0x0000000195917824 */ /* 0x000fe200078e0291 */
[----:B------:R-:W-:-:S04]  /*4580*/  LEA R24, P1, R25, UR6, 0x2 ;  /* 0x0000000619187c11 */ /* 0x000fc8000f8210ff */
[----:B------:R-:W-:-:S04]  /*4590*/  LEA.HI.X.SX32 R26, R144, R145, 0x1, P0 ;  /* 0x00000091901a7211 */ /* 0x000fc800000f0eff */
[----:B------:R-:W-:-:S05]  /*45a0*/  LEA.HI.X R25, R25, UR7, R26, 0x2, P1 ;  /* 0x0000000719197c11 */ /* 0x000fca00088f141a */
[----:B------:R-:W2:Y:S01]  /*45b0*/  LDG.E.128.CONSTANT R68, desc[UR10][R24.64] ;  /* 0x0000000a18447981 */ /* 0x000ea2000c1e9d00 */
[----:B------:R-:W-:-:S03]  /*45c0*/  IADD3 R26, P0, R143, R148, RZ ;  /* 0x000000948f1a7210 */ /* 0x000fc60007f1e0ff */
[----:B------:R0:W3:Y:S01]  /*45d0*/  LDG.E.128.CONSTANT R72, desc[UR10][R24.64+0x200] ;  /* 0x0002000a18487981 */ /* 0x0000e2000c1e9d00 */
[----:B------:R-:W-:Y:S02]  /*45e0*/  LEA R76, P1, R26, UR6, 0x2 ;  /* 0x000000061a4c7c11 */ /* 0x000fe4000f8210ff */
[----:B------:R-:W-:-:S04]  /*45f0*/  LEA.HI.X.SX32 R27, R143, R145, 0x1, P0 ;  /* 0x000000918f1b7211 */ /* 0x000fc800000f0eff */
[----:B------:R-:W-:-:S06]  /*4600*/  LEA.HI.X R77, R26, UR7, R27, 0x2, P1 ;  /* 0x000000071a4d7c11 */ /* 0x000fcc00088f141b */
[----:B------:R-:W4:Y:S01]  /*4610*/  LDG.E.128.CONSTANT R76, desc[UR10][R76.64] ;  /* 0x0000000a4c4c7981 */ /* 0x000f22000c1e9d00 */
[----:B------:R-:W-:-:S04]  /*4620*/  IADD3 R26, P0, R142, R148, RZ ;  /* 0x000000948e1a7210 */ /* 0x000fc80007f1e0ff */
[----:B------:R-:W-:Y:S02]  /*4630*/  LEA R80, P1, R26, UR6, 0x2 ;  /* 0x000000061a507c11 */ /* 0x000fe4000f8210ff */
[----:B------:R-:W-:-:S04]  /*4640*/  LEA.HI.X.SX32 R27, R142, R145, 0x1, P0 ;  /* 0x000000918e1b7211 */ /* 0x000fc800000f0eff */
[----:B------:R-:W-:Y:S02]  /*4650*/  LEA.HI.X R81, R26, UR7, R27, 0x2, P1 ;  /* 0x000000071a517c11 */ /* 0x000fe400088f141b */
[----:B------:R-:W-:-:S04]  /*4660*/  IADD3 R26, P0, R141, R148, RZ ;  /* 0x000000948d1a7210 */ /* 0x000fc80007f1e0ff */
[----:B------:R-:W4:Y:S01]  /*4670*/  LDG.E.128.CONSTANT R80, desc[UR10][R80.64] ;  /* 0x0000000a50507981 */ /* 0x000f22000c1e9d00 */
[----:B------:R-:W-:Y:S02]  /*4680*/  LEA R28, P1, R26, UR6, 0x2 ;  /* 0x000000061a1c7c11 */ /* 0x000fe4000f8210ff */
[----:B0-----:R-:W-:-:S04]  /*4690*/  LEA.HI.X.SX32 R25, R141, R145, 0x1, P0 ;  /* 0x000000918d197211 */ /* 0x001fc800000f0eff */
[----:B------:R-:W-:Y:S02]  /*46a0*/  LEA.HI.X R29, R26, UR7, R25, 0x2, P1 ;  /* 0x000000071a1d7c11 */ /* 0x000fe400088f1419 */
[----:B------:R-:W-:-:S04]  /*46b0*/  IADD3 R25, P0, R140, R148, RZ ;  /* 0x000000948c197210 */ /* 0x000fc80007f1e0ff */
[----:B------:R-:W4:Y:S01]  /*46c0*/  LDG.E.128.CONSTANT R28, desc[UR10][R28.64] ;  /* 0x0000000a1c1c7981 */ /* 0x000f22000c1e9d00 */
[----:B------:R-:W-:Y:S02]  /*46d0*/  LEA R24, P1, R25, UR6, 0x2 ;  /* 0x0000000619187c11 */ /* 0x000fe4000f8210ff */
[----:B------:R-:W-:-:S04]  /*46e0*/  LEA.HI.X.SX32 R26, R140, R145, 0x1, P0 ;  /* 0x000000918c1a7211 */ /* 0x000fc800000f0eff */
[----:B------:R-:W-:-:S06]  /*46f0*/  LEA.HI.X R25, R25, UR7, R26, 0x2, P1 ;  /* 0x0000000719197c11 */ /* 0x000fcc00088f141a */
[----:B------:R-:W4:Y:S01]  /*4700*/  LDG.E.128.CONSTANT R24, desc[UR10][R24.64] ;  /* 0x0000000a18187981 */ /* 0x000f22000c1e9d00 */
[----:B------:R-:W-:-:S04]  /*4710*/  IADD3 R32, P0, R139, R148, RZ ;  /* 0x000000948b207210 */ /* 0x000fc80007f1e0ff */
        /* <DEDUP_REMOVED lines=16> */
[-C--:B------:R-:W-:Y:S02]  /*4820*/  LEA.HI.X.SX32 R34, R136, R145.reuse, 0x1, P0 ;  /* 0x0000009188227211 */ /* 0x080fe400000f0eff */
[----:B------:R-:W-:Y:S02]  /*4830*/  IADD3 R37, P0, R135, R148, RZ ;  /* 0x0000009487257210 */ /* 0x000fe40007f1e0ff */
[----:B------:R-:W-:Y:S02]  /*4840*/  LEA.HI.X R33, R33, UR7, R34, 0x2, P1 ;  /* 0x0000000721217c11 */ /* 0x000fe400088f1422 */
[----:B------:R-:W-:Y:S02]  /*4850*/  LEA R36, P1, R37, UR6, 0x2 ;  /* 0x0000000625247c11 */ /* 0x000fe4000f8210ff */
[----:B------:R-:W-:-:S02]  /*4860*/  LEA.HI.X.SX32 R38, R135, R145, 0x1, P0 ;  /* 0x0000009187267211 */ /* 0x000fc400000f0eff */
[C---:B------:R-:W-:Y:S01]  /*4870*/  IADD3 R41, P0, R134.reuse, R148, RZ ;  /* 0x0000009486297210 */ /* 0x040fe20007f1e0ff */
[----:B------:R-:W4:Y:S01]  /*4880*/  LDG.E.128.CONSTANT R32, desc[UR10][R32.64] ;  /* 0x0000000a20207981 */ /* 0x000f22000c1e9d00 */
[----:B------:R-:W-:Y:S02]  /*4890*/  LEA.HI.X R37, R37, UR7, R38, 0x2, P1 ;  /* 0x0000000725257c11 */ /* 0x000fe400088f1426 */
[C---:B------:R-:W-:Y:S02]  /*48a0*/  LEA R40, P1, R41.reuse, UR6, 0x2 ;  /* 0x0000000629287c11 */ /* 0x040fe4000f8210ff */
[----:B------:R-:W-:Y:S02]  /*48b0*/  LEA.HI.X.SX32 R44, R134, R145, 0x1, P0 ;  /* 0x00000091862c7211 */ /* 0x000fe400000f0eff */
[----:B------:R-:W4:Y:S01]  /*48c0*/  LDG.E.128.CONSTANT R36, desc[UR10][R36.64] ;  /* 0x0000000a24247981 */ /* 0x000f22000c1e9d00 */
[----:B------:R-:W-:Y:S02]  /*48d0*/  ISETP.NE.AND P0, PT, R42, -0x2, PT ;  /* 0xfffffffe2a00780c */ /* 0x000fe40003f05270 */
[----:B------:R-:W-:-:S06]  /*48e0*/  LEA.HI.X R41, R41, UR7, R44, 0x2, P1 ;  /* 0x0000000729297c11 */ /* 0x000fcc00088f142c */
[----:B------:R-:W4:Y:S05]  /*48f0*/  LDG.E.128.CONSTANT R40, desc[UR10][R40.64] ;  /* 0x0000000a28287981 */ /* 0x000f2a000c1e9d00 */
[C---:B------:R-:W-:Y:S01]  /*4900*/  @!P0 VIADD R45, R115.reuse, 0xfffffffd ;  /* 0xfffffffd732d8836 */ /* 0x040fe20000000000 */
[----:B------:R-:W-:-:S04]  /*4910*/  @!P0 IADD3 R47, R115, -0x2, RZ ;  /* 0xfffffffe732f8810 */ /* 0x000fc80007ffe0ff */
[-C--:B------:R-:W-:Y:S01]  /*4920*/  @!P0 ISETP.GE.AND P1, PT, R45, R156.reuse, PT ;  /* 0x0000009c2d00820c */ /* 0x080fe20003f26270 */
[----:B------:R-:W-:Y:S01]  /*4930*/  @!P0 VIADD R45, R115, 0xffffffff ;  /* 0xffffffff732d8836 */ /* 0x000fe20000000000 */
[----:B------:R-:W-:-:S04]  /*4940*/  @!P0 ISETP.GE.AND P3, PT, R47, R156, PT ;  /* 0x0000009c2f00820c */ /* 0x000fc80003f66270 */
[----:B------:R-:W-:Y:S02]  /*4950*/  @!P0 ISETP.GE.AND P5, PT, R45, R156, PT ;  /* 0x0000009c2d00820c */ /* 0x000fe40003fa6270 */
[----:B------:R-:W-:Y:S02]  /*4960*/  IADD3 R45, P6, R133, R148, RZ ;  /* 0x00000094852d7210 */ /* 0x000fe40007fde0ff */
[----:B------:R-:W-:Y:S02]  /*4970*/  @!P0 IADD3 R49, R115, -0x3, RZ ;  /* 0xfffffffd73318810 */ /* 0x000fe40007ffe0ff */
[----:B------:R-:W-:Y:S02]  /*4980*/  @!P0 ISETP.GE.AND P4, PT, R47, R156, PT ;  /* 0x0000009c2f00820c */ /* 0x000fe40003f86270 */
[----:B------:R-:W-:Y:S02]  /*4990*/  @!P0 IADD3 R47, R115, -0x3, RZ ;  /* 0xfffffffd732f8810 */ /* 0x000fe40007ffe0ff */
[----:B------:R-:W-:-:S02]  /*49a0*/  LEA.HI.X.SX32 R46, R133, R145, 0x1, P6 ;  /* 0x00000091852e7211 */ /* 0x000fc400030f0eff */
[-C--:B------:R-:W-:Y:S01]  /*49b0*/  @!P0 ISETP.GE.AND P2, PT, R49, R156.reuse, PT ;  /* 0x0000009c3100820c */ /* 0x080fe20003f46270 */
[----:B------:R-:W-:Y:S01]  /*49c0*/  @!P0 VIADD R49, R115, 0xffffffff ;  /* 0xffffffff73318836 */ /* 0x000fe20000000000 */
[----:B------:R-:W-:Y:S01]  /*49d0*/  @!P0 ISETP.GE.AND P6, PT, R47, R156, PT ;  /* 0x0000009c2f00820c */ /* 0x000fe20003fc6270 */
[C---:B------:R-:W-:Y:S02]  /*49e0*/  @!P0 VIADD R47, R115.reuse, 0xfffffffe ;  /* 0xfffffffe732f8836 */ /* 0x040fe40000000000 */
[C---:B------:R-:W-:Y:S01]  /*49f0*/  @!P0 VIADD R53, R115.reuse, 0xfffffffe ;  /* 0xfffffffe73358836 */ /* 0x040fe20000000000 */
[C---:B------:R-:W-:Y:S02]  /*4a00*/  @!P0 IADD3 R51, R115.reuse, -0x3, RZ ;  /* 0xfffffffd73338810 */ /* 0x040fe40007ffe0ff */
[C---:B------:R-:W-:Y:S01]  /*4a10*/  @!P0 IADD3 R55, R115.reuse, -0x1, RZ ;  /* 0xffffffff73378810 */ /* 0x040fe20007ffe0ff */
[----:B------:R-:W-:Y:S01]  /*4a20*/  @!P0 VIADD R57, R115, 0xfffffffd ;  /* 0xfffffffd73398836 */ /* 0x000fe20000000000 */
[----:B--2---:R-:W-:-:S02]  /*4a30*/  @!P0 FSEL R69, R69, RZ, !P3 ;  /* 0x000000ff45458208 */ /* 0x004fc40005800000 */
[----:B------:R-:W-:Y:S02]  /*4a40*/  LEA R44, P3, R45, UR6, 0x2 ;  /* 0x000000062d2c7c11 */ /* 0x000fe4000f8610ff */
[----:B------:R-:W-:Y:S02]  /*4a50*/  @!P0 FSEL R70, R70, RZ, !P5 ;  /* 0x000000ff46468208 */ /* 0x000fe40006800000 */
[----:B------:R-:W-:Y:S02]  /*4a60*/  @!P0 ISETP.GE.AND P5, PT, R115, R156, PT ;  /* 0x0000009c7300820c */ /* 0x000fe40003fa6270 */
[----:B------:R-:W-:Y:S02]  /*4a70*/  LEA.HI.X R45, R45, UR7, R46, 0x2, P3 ;  /* 0x000000072d2d7c11 */ /* 0x000fe400098f142e */
[----:B------:R-:W-:Y:S02]  /*4a80*/  @!P0 FSEL R68, R68, RZ, !P1 ;  /* 0x000000ff44448208 */ /* 0x000fe40004800000 */
[----:B---3--:R-:W-:-:S02]  /*4a90*/  @!P0 FSEL R72, R72, RZ, !P2 ;  /* 0x000000ff48488208 */ /* 0x008fc40005000000 */
[-C--:B------:R-:W-:Y:S02]  /*4aa0*/  @!P0 ISETP.GE.AND P1, PT, R49, R156.reuse, PT ;  /* 0x0000009c3100820c */ /* 0x080fe40003f26270 */
[----:B------:R-:W-:Y:S02]  /*4ab0*/  @!P0 FSEL R71, R71, RZ, !P5 ;  /* 0x000000ff47478208 */ /* 0x000fe40006800000 */
[-C--:B------:R-:W-:Y:S02]  /*4ac0*/  @!P0 ISETP.GE.AND P2, PT, R49, R156.reuse, PT ;  /* 0x0000009c3100820c */ /* 0x080fe40003f46270 */
[----:B------:R-:W-:Y:S02]  /*4ad0*/  @!P0 ISETP.GE.AND P3, PT, R47, R156, PT ;  /* 0x0000009c2f00820c */ /* 0x000fe40003f66270 */
[----:B------:R-:W-:Y:S01]  /*4ae0*/  IADD3 R49, P5, R132, R148, RZ ;  /* 0x0000009484317210 */ /* 0x000fe20007fbe0ff */
[----:B------:R-:W2:Y:S01]  /*4af0*/  LDG.E.128.CONSTANT R44, desc[UR10][R44.64] ;  /* 0x0000000a2c2c7981 */ /* 0x000ea2000c1e9d00 */
[----:B------:R-:W-:-:S02]  /*4b00*/  @!P0 FSEL R73, R73, RZ, !P4 ;  /* 0x000000ff49498208 */ /* 0x000fc40006000000 */
[----:B------:R-:W-:Y:S02]  /*4b10*/  LEA R48, P4, R49, UR6, 0x2 ;  /* 0x0000000631307c11 */ /* 0x000fe4000f8810ff */
[----:B------:R-:W-:Y:S02]  /*4b20*/  LEA.HI.X.SX32 R50, R132, R145, 0x1, P5 ;  /* 0x0000009184327211 */ /* 0x000fe400028f0eff */
[-C--:B------:R-:W-:Y:S02]  /*4b30*/  @!P0 ISETP.GE.AND P5, PT, R115, R156.reuse, PT ;  /* 0x0000009c7300820c */ /* 0x080fe40003fa6270 */
[----:B------:R-:W-:Y:S02]  /*4b40*/  LEA.HI.X R49, R49, UR7, R50, 0x2, P4 ;  /* 0x0000000731317c11 */ /* 0x000fe4000a0f1432 */
[----:B------:R-:W-:Y:S02]  /*4b50*/  @!P0 FSEL R75, R75, RZ, !P5 ;  /* 0x000000ff4b4b8208 */ /* 0x000fe40006800000 */
[----:B------:R-:W-:-:S02]  /*4b60*/  @!P0 ISETP.GE.AND P4, PT, R53, R156, PT ;  /* 0x0000009c3500820c */ /* 0x000fc40003f86270 */
[----:B------:R-:W-:Y:S02]  /*4b70*/  IADD3 R53, P5, R131, R148, RZ ;  /* 0x0000009483357210 */ /* 0x000fe40007fbe0ff */
[----:B----4-:R-:W-:Y:S02]  /*4b80*/  @!P0 FSEL R76, R76, RZ, !P6 ;  /* 0x000000ff4c4c8208 */ /* 0x010fe40007000000 */
[----:B------:R-:W-:Y:S02]  /*4b90*/  LEA R52, P6, R53, UR6, 0x2 ;  /* 0x0000000635347c11 */ /* 0x000fe4000f8c10ff */
[----:B------:R-:W-:Y:S02]  /*4ba0*/  LEA.HI.X.SX32 R54, R131, R145, 0x1, P5 ;  /* 0x0000009183367211 */ /* 0x000fe400028f0eff */
[----:B------:R-:W-:Y:S02]  /*4bb0*/  @!P0 FSEL R74, R74, RZ, !P1 ;  /* 0x000000ff4a4a8208 */ /* 0x000fe40004800000 */
[----:B------:R-:W-:-:S02]  /*4bc0*/  @!P0 ISETP.GE.AND P1, PT, R51, R156, PT ;  /* 0x0000009c3300820c */ /* 0x000fc40003f26270 */
[----:B------:R-:W3:Y:S01]  /*4bd0*/  LDG.E.128.CONSTANT R48, desc[UR10][R48.64] ;  /* 0x0000000a30307981 */ /* 0x000ee2000c1e9d00 */
[-C--:B------:R-:W-:Y:S02]  /*4be0*/  @!P0 ISETP.GE.AND P5, PT, R55, R156.reuse, PT ;  /* 0x0000009c3700820c */ /* 0x080fe40003fa6270 */
[----:B------:R-:W-:Y:S02]  /*4bf0*/  @!P0 IADD3 R55, R115, -0x2, RZ ;  /* 0xfffffffe73378810 */ /* 0x000fe40007ffe0ff */
[----:B------:R-:W-:Y:S02]  /*4c00*/  LEA.HI.X R53, R53, UR7, R54, 0x2, P6 ;  /* 0x0000000735357c11 */ /* 0x000fe4000b0f1436 */
[----:B------:R-:W-:-:S04]  /*4c10*/  @!P0 ISETP.GE.AND P6, PT, R55, R156, PT ;  /* 0x0000009c3700820c */ /* 0x000fc80003fc6270 */
[----:B------:R-:W4:Y:S01]  /*4c20*/  LDG.E.128.CONSTANT R52, desc[UR10][R52.64] ;  /* 0x0000000a34347981 */ /* 0x000f22000c1e9d00 */
[----:B------:R-:W-:Y:S02]  /*4c30*/  @!P0 FSEL R77, R77, RZ, !P3 ;  /* 0x000000ff4d4d8208 */ /* 0x000fe40005800000 */
[-C--:B------:R-:W-:Y:S01]  /*4c40*/  @!P0 ISETP.GE.AND P3, PT, R57, R156.reuse, PT ;  /* 0x0000009c3900820c */ /* 0x080fe20003f66270 */
[C---:B------:R-:W-:Y:S01]  /*4c50*/  @!P0 VIADD R57, R115.reuse, 0xffffffff ;  /* 0xffffffff73398836 */ /* 0x040fe20000000000 */
[----:B------:R-:W-:Y:S02]  /*4c60*/  @!P0 FSEL R78, R78, RZ, !P2 ;  /* 0x000000ff4e4e8208 */ /* 0x000fe40005000000 */
[C---:B------:R-:W-:Y:S02]  /*4c70*/  @!P0 ISETP.GE.AND P2, PT, R115.reuse, R156, PT ;  /* 0x0000009c7300820c */ /* 0x040fe40003f46270 */
[----:B------:R-:W-:Y:S02]  /*4c80*/  @!P0 IADD3 R59, R115, -0x3, RZ ;  /* 0xfffffffd733b8810 */ /* 0x000fe40007ffe0ff */
[----:B------:R-:W-:-:S02]  /*4c90*/  @!P0 FSEL R79, R79, RZ, !P2 ;  /* 0x000000ff4f4f8208 */ /* 0x000fc40005000000 */
[----:B------:R-:W-:Y:S01]  /*4ca0*/  @!P0 FSEL R80, R80, RZ, !P1 ;  /* 0x000000ff50508208 */ /* 0x000fe20004800000 */
[----:B------:R-:W-:Y:S01]  /*4cb0*/  @!P0 VIADD R61, R115, 0xfffffffe ;  /* 0xfffffffe733d8836 */ /* 0x000fe20000000000 */
[-C--:B------:R-:W-:Y:S02]  /*4cc0*/  @!P0 ISETP.GE.AND P2, PT, R57, R156.reuse, PT ;  /* 0x0000009c3900820c */ /* 0x080fe40003f46270 */
[-C--:B------:R-:W-:Y:S02]  /*4cd0*/  @!P0 ISETP.GE.AND P1, PT, R59, R156.reuse, PT ;  /* 0x0000009c3b00820c */ /* 0x080fe40003f26270 */
[----:B------:R-:W0:Y:S01]  /*4ce0*/  LDS.128 R56, [R0] ;  /* 0x0000000000387984 */ /* 0x000e220000000c00 */
[----:B------:R-:W-:Y:S02]  /*4cf0*/  @!P0 FSEL R82, R82, RZ, !P5 ;  /* 0x000000ff52528208 */ /* 0x000fe40006800000 */
[----:B------:R-:W-:Y:S01]  /*4d00*/  @!P0 ISETP.GE.AND P5, PT, R61, R156, PT ;  /* 0x0000009c3d00820c */ /* 0x000fe20003fa6270 */
[----:B------:R-:W-:Y:S01]  /*4d10*/  @!P0 VIADD R61, R115, 0xfffffffd ;  /* 0xfffffffd733d8836 */ /* 0x000fe20000000000 */
[----:B------:R-:W-:-:S02]  /*4d20*/  @!P0 FSEL R28, R28, RZ, !P3 ;  /* 0x000000ff1c1c8208 */ /* 0x000fc40005800000 */
[----:B------:R-:W-:Y:S02]  /*4d30*/  @!P0 FSEL R29, R29, RZ, !P6 ;  /* 0x000000ff1d1d8208 */ /* 0x000fe40007000000 */
[-C--:B------:R-:W-:Y:S02]  /*4d40*/  @!P0 ISETP.GE.AND P3, PT, R61, R156.reuse, PT ;  /* 0x0000009c3d00820c */ /* 0x080fe40003f66270 */
[----:B------:R-:W-:Y:S02]  /*4d50*/  @!P0 ISETP.GE.AND P6, PT, R115, R156, PT ;  /* 0x0000009c7300820c */ /* 0x000fe40003fc6270 */
[----:B------:R-:W-:Y:S02]  /*4d60*/  @!P0 FSEL R30, R30, RZ, !P2 ;  /* 0x000000ff1e1e8208 */ /* 0x000fe40005000000 */
[----:B------:R-:W-:Y:S02]  /*4d70*/  IADD3 R61, P2, R130, R148, RZ ;  /* 0x00000094823d7210 */ /* 0x000fe40007f5e0ff */
[----:B------:R-:W-:-:S02]  /*4d80*/  @!P0 FSEL R81, R81, RZ, !P4 ;  /* 0x000000ff51518208 */ /* 0x000fc40006000000 */
[C---:B------:R-:W-:Y:S02]  /*4d90*/  @!P0 ISETP.GE.AND P4, PT, R115.reuse, R156, PT ;  /* 0x0000009c7300820c */ /* 0x040fe40003f86270 */
[----:B------:R-:W-:Y:S02]  /*4da0*/  @!P0 IADD3 R63, R115, -0x1, RZ ;  /* 0xffffffff733f8810 */ /* 0x000fe40007ffe0ff */
[----:B------:R-:W-:Y:S02]  /*4db0*/  @!P0 FSEL R31, R31, RZ, !P6 ;  /* 0x000000ff1f1f8208 */ /* 0x000fe40007000000 */
[----:B------:R-:W-:Y:S02]  /*4dc0*/  LEA R60, P6, R61, UR6, 0x2 ;  /* 0x000000063d3c7c11 */ /* 0x000fe4000f8c10ff */
[----:B------:R-:W-:Y:S02]  /*4dd0*/  LEA.HI.X.SX32 R62, R130, R145, 0x1, P2 ;  /* 0x00000091823e7211 */ /* 0x000fe400010f0eff */
[----:B------:R-:W-:-:S02]  /*4de0*/  @!P0 FSEL R83, R83, RZ, !P4 ;  /* 0x000000ff53538208 */ /* 0x000fc40006000000 */
[-C--:B------:R-:W-:Y:S02]  /*4df0*/  @!P0 ISETP.GE.AND P4, PT, R63, R156.reuse, PT ;  /* 0x0000009c3f00820c */ /* 0x080fe40003f86270 */
[----:B------:R-:W-:Y:S02]  /*4e00*/  @!P0 IADD3 R63, R115, -0x2, RZ ;  /* 0xfffffffe733f8810 */ /* 0x000fe40007ffe0ff */
[----:B------:R-:W-:Y:S01]  /*4e10*/  LEA.HI.X R61, R61, UR7, R62, 0x2, P6 ;  /* 0x000000073d3d7c11 */ /* 0x000fe2000b0f143e */
[----:B------:R-:W-:Y:S01]  /*4e20*/  @!P0 VIADD R65, R115, 0xffffffff ;  /* 0xffffffff73418836 */ /* 0x000fe20000000000 */
[----:B------:R-:W-:Y:S02]  /*4e30*/  @!P0 FSEL R24, R24, RZ, !P1 ;  /* 0x000000ff18188208 */ /* 0x000fe40004800000 */
[-C--:B------:R-:W-:Y:S02]  /*4e40*/  @!P0 ISETP.GE.AND P1, PT, R63, R156.reuse, PT ;  /* 0x0000009c3f00820c */ /* 0x080fe40003f26270 */
[----:B------:R-:W4:Y:S01]  /*4e50*/  LDG.E.128.CONSTANT R60, desc[UR10][R60.64] ;  /* 0x0000000a3c3c7981 */ /* 0x000f22000c1e9d00 */
[----:B------:R-:W-:-:S02]  /*4e60*/  @!P0 ISETP.GE.AND P2, PT, R65, R156, PT ;  /* 0x0000009c4100820c */ /* 0x000fc40003f46270 */
[----:B------:R-:W-:Y:S02]  /*4e70*/  IADD3 R65, P6, R129, R148, RZ ;  /* 0x0000009481417210 */ /* 0x000fe40007fde0ff */
[----:B------:R-:W-:Y:S02]  /*4e80*/  @!P0 IADD3 R67, R115, -0x3, RZ ;  /* 0xfffffffd73438810 */ /* 0x000fe40007ffe0ff */
[----:B------:R-:W-:Y:S02]  /*4e90*/  @!P0 FSEL R26, R26, RZ, !P4 ;  /* 0x000000ff1a1a8208 */ /* 0x000fe40006000000 */
[----:B------:R-:W-:Y:S02]  /*4ea0*/  LEA R64, P4, R65, UR6, 0x2 ;  /* 0x0000000641407c11 */ /* 0x000fe4000f8810ff */
[----:B------:R-:W-:Y:S02]  /*4eb0*/  LEA.HI.X.SX32 R66, R129, R145, 0x1, P6 ;  /* 0x0000009181427211 */ /* 0x000fe400030f0eff */
[----:B------:R-:W-:-:S02]  /*4ec0*/  @!P0 ISETP.GE.AND P6, PT, R67, R156, PT ;  /* 0x0000009c4300820c */ /* 0x000fc40003fc6270 */
[----:B------:R-:W-:Y:S02]  /*4ed0*/  LEA.HI.X R65, R65, UR7, R66, 0x2, P4 ;  /* 0x0000000741417c11 */ /* 0x000fe4000a0f1442 */
[----:B------:R-:W-:Y:S01]  /*4ee0*/  @!P0 IADD3 R67, R115, -0x1, RZ ;  /* 0xffffffff73438810 */ /* 0x000fe20007ffe0ff */
[----:B0-----:R-:W-:Y:S01]  /*4ef0*/  FMUL.FTZ R69, R57, R69 ;  /* 0x0000004539457220 */ /* 0x001fe20000410000 */
[----:B------:R-:W-:Y:S02]  /*4f00*/  @!P0 FSEL R25, R25, RZ, !P5 ;  /* 0x000000ff19198208 */ /* 0x000fe40006800000 */
[-C--:B------:R-:W-:Y:S01]  /*4f10*/  @!P0 ISETP.GE.AND P4, PT, R67, R156.reuse, PT ;  /* 0x0000009c4300820c */ /* 0x080fe20003f86270 */
[C---:B------:R-:W-:Y:S01]  /*4f20*/  @!P0 VIADD R85, R115.reuse, 0xfffffffe ;  /* 0xfffffffe73558836 */ /* 0x040fe20000000000 */
[----:B------:R-:W4:Y:S01]  /*4f30*/  LDG.E.128.CONSTANT R64, desc[UR10][R64.64] ;  /* 0x0000000a40407981 */ /* 0x000f22000c1e9d00 */
[----:B------:R-:W-:Y:S01]  /*4f40*/  @!P0 ISETP.GE.AND P5, PT, R115, R156, PT ;  /* 0x0000009c7300820c */ /* 0x000fe20003fa6270 */
[----:B------:R-:W-:Y:S01]  /*4f50*/  FFMA.FTZ R69, R56, R68, R69 ;  /* 0x0000004438457223 */ /* 0x000fe20000010045 */
[----:B------:R-:W-:-:S02]  /*4f60*/  @!P0 FSEL R89, R89, RZ, !P1 ;  /* 0x000000ff59598208 */ /* 0x000fc40004800000 */
[----:B------:R-:W-:Y:S01]  /*4f70*/  IADD3 R84, P1, R128, R148, RZ ;  /* 0x0000009480547210 */ /* 0x000fe20007f3e0ff */
[----:B------:R-:W-:Y:S01]  /*4f80*/  FFMA.FTZ R70, R58, R70, R69 ;  /* 0x000000463a467223 */ /* 0x000fe20000010045 */
[----:B------:R-:W-:Y:S02]  /*4f90*/  @!P0 FSEL R27, R27, RZ, !P5 ;  /* 0x000000ff1b1b8208 */ /* 0x000fe40006800000 */
[----:B------:R-:W-:Y:S02]  /*4fa0*/  @!P0 FSEL R90, R90, RZ, !P2 ;  /* 0x000000ff5a5a8208 */ /* 0x000fe40005000000 */
[----:B------:R-:W-:Y:S01]  /*4fb0*/  @!P0 ISETP.GE.AND P5, PT, R85, R156, PT ;  /* 0x0000009c5500820c */ /* 0x000fe20003fa6270 */
[----:B------:R-:W-:Y:S01]  /*4fc0*/  @!P0 VIADD R85, R115, 0xfffffffd ;  /* 0xfffffffd73558836 */ /* 0x000fe20000000000 */
[----:B------:R-:W-:Y:S02]  /*4fd0*/  LEA R68, P2, R84, UR6, 0x2 ;  /* 0x0000000654447c11 */ /* 0x000fe4000f8410ff */
[----:B------:R-:W-:-:S02]  /*4fe0*/  LEA.HI.X.SX32 R69, R128, R145, 0x1, P1 ;  /* 0x0000009180457211 */ /* 0x000fc400008f0eff */
[----:B------:R-:W-:Y:S02]  /*4ff0*/  @!P0 FSEL R88, R88, RZ, !P3 ;  /* 0x000000ff58588208 */ /* 0x000fe40005800000 */
[----:B------:R-:W-:Y:S02]  /*5000*/  LEA.HI.X R69, R84, UR7, R69, 0x2, P2 ;  /* 0x0000000754457c11 */ /* 0x000fe400090f1445 */
[-C--:B------:R-:W-:Y:S02]  /*5010*/  @!P0 ISETP.GE.AND P3, PT, R85, R156.reuse, PT ;  /* 0x0000009c5500820c */ /* 0x080fe40003f66270 */
[C---:B------:R-:W-:Y:S02]  /*5020*/  @!P0 IADD3 R85, R115.reuse, -0x2, RZ ;  /* 0xfffffffe73558810 */ /* 0x040fe40007ffe0ff */
[-C--:B------:R-:W-:Y:S01]  /*5030*/  @!P0 ISETP.GE.AND P2, PT, R115, R156.reuse, PT ;  /* 0x0000009c7300820c */ /* 0x080fe20003f46270 */
[----:B------:R-:W-:Y:S01]  /*5040*/  FFMA.FTZ R84, R59, R71, R70 ;  /* 0x000000473b547223 */ /* 0x000fe20000010046 */
[----:B------:R-:W-:Y:S01]  /*5050*/  @!P0 ISETP.GE.AND P1, PT, R85, R156, PT ;  /* 0x0000009c5500820c */ /* 0x000fe20003f26270 */
[----:B------:R-:W4:Y:S01]  /*5060*/  LDG.E.128.CONSTANT R68, desc[UR10][R68.64] ;  /* 0x0000000a44447981 */ /* 0x000f22000c1e9d00 */
[----:B------:R-:W-:Y:S01]  /*5070*/  @!P0 FSEL R91, R91, RZ, !P2 ;  /* 0x000000ff5b5b8208 */ /* 0x000fe20005000000 */
[----:B------:R-:W-:Y:S01]  /*5080*/  FMUL.FTZ R73, R57, R73 ;  /* 0x0000004939497220 */ /* 0x000fe20000410000 */
[----:B------:R-:W-:-:S03]  /*5090*/  IADD3 R85, P2, R127, R148, RZ ;  /* 0x000000947f557210 */ /* 0x000fc60007f5e0ff */
[----:B------:R-:W-:Y:S01]  /*50a0*/  FFMA.FTZ R73, R56, R72, R73 ;  /* 0x0000004838497223 */ /* 0x000fe20000010049 */
[----:B------:R-:W-:Y:S02]  /*50b0*/  LEA.HI.X.SX32 R86, R127, R145, 0x1, P2 ;  /* 0x000000917f567211 */ /* 0x000fe400010f0eff */
[----:B------:R-:W-:Y:S01]  /*50c0*/  LEA R72, P2, R85, UR6, 0x2 ;  /* 0x0000000655487c11 */ /* 0x000fe2000f8410ff */
[----:B------:R-:W-:Y:S01]  /*50d0*/  FFMA.FTZ R74, R58, R74, R73 ;  /* 0x0000004a3a4a7223 */ /* 0x000fe20000010049 */
[----:B------:R-:W-:Y:S02]  /*50e0*/  FMUL.FTZ R77, R57, R77 ;  /* 0x0000004d394d7220 */ /* 0x000fe40000410000 */
[----:B------:R-:W-:Y:S01]  /*50f0*/  LEA.HI.X R73, R85, UR7, R86, 0x2, P2 ;  /* 0x0000000755497c11 */ /* 0x000fe200090f1456 */
[----:B------:R-:W-:Y:S01]  /*5100*/  FFMA.FTZ R85, R59, R75, R74 ;  /* 0x0000004b3b557223 */ /* 0x000fe2000001004a */
[----:B------:R-:W-:Y:S01]  /*5110*/  FADD.FTZ R3, R84, R3 ;  /* 0x0000000354037221 */ /* 0x000fe20000010000 */
[----:B------:R-:W-:Y:S01]  /*5120*/  FFMA.FTZ R77, R56, R76, R77 ;  /* 0x0000004c384d7223 */ /* 0x000fe2000001004d */
[----:B------:R-:W-:-:S02]  /*5130*/  IADD3 R84, P2, R126, R148, RZ ;  /* 0x000000947e547210 */ /* 0x000fc40007f5e0ff */
[----:B------:R-:W4:Y:S01]  /*5140*/  LDG.E.128.CONSTANT R72, desc[UR10][R72.64] ;  /* 0x0000000a48487981 */ /* 0x000f22000c1e9d00 */
[----:B------:R-:W-:Y:S01]  /*5150*/  FFMA.FTZ R78, R58, R78, R77 ;  /* 0x0000004e3a4e7223 */ /* 0x000fe2000001004d */
[----:B------:R-:W-:Y:S02]  /*5160*/  LEA.HI.X.SX32 R77, R126, R145, 0x1, P2 ;  /* 0x000000917e4d7211 */ /* 0x000fe400010f0eff */
[----:B------:R-:W-:Y:S01]  /*5170*/  LEA R76, P2, R84, UR6, 0x2 ;  /* 0x00000006544c7c11 */ /* 0x000fe2000f8410ff */
[----:B------:R-:W-:-:S03]  /*5180*/  FMUL.FTZ R81, R57, R81 ;  /* 0x0000005139517220 */ /* 0x000fc60000410000 */
[----:B------:R-:W-:Y:S01]  /*5190*/  LEA.HI.X R77, R84, UR7, R77, 0x2, P2 ;  /* 0x00000007544d7c11 */ /* 0x000fe200090f144d */
[----:B------:R-:W-:Y:S01]  /*51a0*/  FFMA.FTZ R84, R59, R79, R78 ;  /* 0x0000004f3b547223 */ /* 0x000fe2000001004e */
[----:B------:R-:W-:Y:S01]  /*51b0*/  FFMA.FTZ R81, R56, R80, R81 ;  /* 0x0000005038517223 */ /* 0x000fe20000010051 */
[----:B------:R-:W-:Y:S02]  /*51c0*/  @!P0 FSEL R94, R94, RZ, !P4 ;  /* 0x000000ff5e5e8208 */ /* 0x000fe40006000000 */
[----:B------:R-:W-:Y:S01]  /*51d0*/  IADD3 R86, P4, R125, R148, RZ ;  /* 0x000000947d567210 */ /* 0x000fe20007f9e0ff */
[----:B------:R-:W4:Y:S01]  /*51e0*/  LDG.E.128.CONSTANT R76, desc[UR10][R76.64] ;  /* 0x0000000a4c4c7981 */ /* 0x000f22000c1e9d00 */
[----:B------:R-:W-:Y:S01]  /*51f0*/  FFMA.FTZ R82, R58, R82, R81 ;  /* 0x000000523a527223 */ /* 0x000fe20000010051 */
[----:B------:R-:W-:Y:S01]  /*5200*/  FADD.FTZ R4, R85, R4 ;  /* 0x0000000455047221 */ /* 0x000fe20000010000 */
[----:B------:R-:W-:Y:S01]  /*5210*/  LEA.HI.X.SX32 R81, R125, R145, 0x1, P4 ;  /* 0x000000917d517211 */ /* 0x000fe200020f0eff */
[C---:B------:R-:W-:Y:S01]  /*5220*/  @!P0 VIADD R85, R115.reuse, 0xfffffffe ;  /* 0xfffffffe73558836 */ /* 0x040fe20000000000 */
[----:B------:R-:W-:-:S02]  /*5230*/  @!P0 ISETP.GE.AND P2, PT, R115, R156, PT ;  /* 0x0000009c7300820c */ /* 0x000fc40003f46270 */
[C---:B------:R-:W-:Y:S02]  /*5240*/  LEA R80, P4, R86.reuse, UR6, 0x2 ;  /* 0x0000000656507c11 */ /* 0x040fe4000f8810ff */
[----:B------:R-:W-:Y:S02]  /*5250*/  @!P0 FSEL R95, R95, RZ, !P2 ;  /* 0x000000ff5f5f8208 */ /* 0x000fe40005000000 */
[----:B------:R-:W-:Y:S02]  /*5260*/  LEA.HI.X R81, R86, UR7, R81, 0x2, P4 ;  /* 0x0000000756517c11 */ /* 0x000fe4000a0f1451 */
[----:B------:R-:W-:Y:S01]  /*5270*/  @!P0 ISETP.GE.AND P2, PT, R85, R156, PT ;  /* 0x0000009c5500820c */ /* 0x000fe20003f46270 */
[----:B------:R-:W-:Y:S01]  /*5280*/  FMUL.FTZ R85, R57, R29 ;  /* 0x0000001d39557220 */ /* 0x000fe20000410000 */
[----:B------:R-:W-:Y:S02]  /*5290*/  @!P0 VIADD R87, R115, 0xffffffff ;  /* 0xffffffff73578836 */ /* 0x000fe40000000000 */
[----:B------:R-:W-:Y:S01]  /*52a0*/  FFMA.FTZ R29, R59, R83, R82 ;  /* 0x000000533b1d7223 */ /* 0x000fe20000010052 */
[----:B------:R-:W-:Y:S01]  /*52b0*/  FFMA.FTZ R85, R56, R28, R85 ;  /* 0x0000001c38557223 */ /* 0x000fe20000010055 */
[----:B------:R-:W4:Y:S01]  /*52c0*/  LDG.E.128.CONSTANT R80, desc[UR10][R80.64] ;  /* 0x0000000a50507981 */ /* 0x000f22000c1e9d00 */
[----:B------:R-:W-:-:S02]  /*52d0*/  IADD3 R28, P4, R124, R148, RZ ;  /* 0x000000947c1c7210 */ /* 0x000fc40007f9e0ff */
[----:B------:R-:W-:Y:S01]  /*52e0*/  @!P0 FSEL R92, R92, RZ, !P6 ;  /* 0x000000ff5c5c8208 */ /* 0x000fe20007000000 */
[----:B------:R-:W-:Y:S01]  /*52f0*/  FFMA.FTZ R30, R58, R30, R85 ;  /* 0x0000001e3a1e7223 */ /* 0x000fe20000010055 */
[----:B------:R-:W-:Y:S01]  /*5300*/  @!P0 ISETP.GE.AND P6, PT, R87, R156, PT ;  /* 0x0000009c5700820c */ /* 0x000fe20003fc6270 */
[----:B------:R-:W-:Y:S01]  /*5310*/  FADD.FTZ R5, R84, R5 ;  /* 0x0000000554057221 */ /* 0x000fe20000010000 */
[----:B------:R-:W-:Y:S02]  /*5320*/  @!P0 IADD3 R87, R115, -0x3, RZ ;  /* 0xfffffffd73578810 */ /* 0x000fe40007ffe0ff */
[----:B------:R-:W-:Y:S02]  /*5330*/  LEA.HI.X.SX32 R85, R124, R145, 0x1, P4 ;  /* 0x000000917c557211 */ /* 0x000fe400020f0eff */
[----:B------:R-:W-:Y:S02]  /*5340*/  LEA R84, P4, R28, UR6, 0x2 ;  /* 0x000000061c547c11 */ /* 0x000fe4000f8810ff */
[----:B------:R-:W-:-:S02]  /*5350*/  @!P0 FSEL R93, R93, RZ, !P5 ;  /* 0x000000ff5d5d8208 */ /* 0x000fc40006800000 */
[-C--:B------:R-:W-:Y:S02]  /*5360*/  @!P0 ISETP.GE.AND P5, PT, R87, R156.reuse, PT ;  /* 0x0000009c5700820c */ /* 0x080fe40003fa6270 */
[----:B------:R-:W-:Y:S02]  /*5370*/  @!P0 IADD3 R87, R115, -0x1, RZ ;  /* 0xffffffff73578810 */ /* 0x000fe40007ffe0ff */
[----:B------:R-:W-:Y:S01]  /*5380*/  LEA.HI.X R85, R28, UR7, R85, 0x2, P4 ;  /* 0x000000071c557c11 */ /* 0x000fe2000a0f1455 */
[----:B------:R-:W-:Y:S01]  /*5390*/  FMUL.FTZ R25, R57, R25 ;  /* 0x0000001939197220 */ /* 0x000fe20000410000 */
[----:B------:R-:W-:Y:S02]  /*53a0*/  @!P0 FSEL R96, R96, RZ, !P3 ;  /* 0x000000ff60608208 */ /* 0x000fe40005800000 */
[----:B------:R-:W-:Y:S01]  /*53b0*/  @!P0 ISETP.GE.AND P3, PT, R87, R156, PT ;  /* 0x0000009c5700820c */ /* 0x000fe20003f66270 */
[----:B------:R-:W-:Y:S01]  /*53c0*/  FFMA.FTZ R25, R56, R24, R25 ;  /* 0x0000001838197223 */ /* 0x000fe20000010019 */
[----:B------:R-:W4:Y:S01]  /*53d0*/  LDG.E.128.CONSTANT R84, desc[UR10][R84.64] ;  /* 0x0000000a54547981 */ /* 0x000f22000c1e9d00 */
[----:B------:R-:W-:Y:S01]  /*53e0*/  IADD3 R24, P4, R123, R148, RZ ;  /* 0x000000947b187210 */ /* 0x000fe20007f9e0ff */
[----:B------:R-:W-:Y:S01]  /*53f0*/  FADD.FTZ R6, R29, R6 ;  /* 0x000000061d067221 */ /* 0x000fe20000010000 */
[----:B------:R-:W-:-:S02]  /*5400*/  @!P0 VIADD R29, R115, 0xfffffffd ;  /* 0xfffffffd731d8836 */ /* 0x000fc40000000000 */
[----:B------:R-:W-:Y:S01]  /*5410*/  FFMA.FTZ R26, R58, R26, R25 ;  /* 0x0000001a3a1a7223 */ /* 0x000fe20000010019 */
[----:B------:R-:W-:Y:S02]  /*5420*/  LEA.HI.X.SX32 R25, R123, R145, 0x1, P4 ;  /* 0x000000917b197211 */ /* 0x000fe400020f0eff */
[----:B------:R-:W-:Y:S01]  /*5430*/  LEA R28, P4, R24, UR6, 0x2 ;  /* 0x00000006181c7c11 */ /* 0x000fe2000f8810ff */
[----:B------:R-:W-:Y:S01]  /*5440*/  FMUL.FTZ R89, R57, R89 ;  /* 0x0000005939597220 */ /* 0x000fe20000410000 */
[----:B------:R-:W-:Y:S01]  /*5450*/  @!P0 FSEL R97, R97, RZ, !P1 ;  /* 0x000000ff61618208 */ /* 0x000fe20004800000 */
[----:B------:R-:W-:Y:S01]  /*5460*/  FFMA.FTZ R30, R59, R31, R30 ;  /* 0x0000001f3b1e7223 */ /* 0x000fe2000001001e */
[----:B------:R-:W-:Y:S02]  /*5470*/  @!P0 ISETP.GE.AND P1, PT, R29, R156, PT ;  /* 0x0000009c1d00820c */ /* 0x000fe40003f26270 */
[----:B------:R-:W-:Y:S02]  /*5480*/  @!P0 FSEL R98, R98, RZ, !P6 ;  /* 0x000000ff62628208 */ /* 0x000fe40007000000 */
[----:B------:R-:W-:-:S02]  /*5490*/  LEA.HI.X R29, R24, UR7, R25, 0x2, P4 ;  /* 0x00000007181d7c11 */ /* 0x000fc4000a0f1419 */
[----:B------:R-:W-:Y:S02]  /*54a0*/  @!P0 ISETP.GE.AND P6, PT, R115, R156, PT ;  /* 0x0000009c7300820c */ /* 0x000fe40003fc6270 */
[----:B------:R-:W-:Y:S01]  /*54b0*/  IADD3 R25, P4, R122, R148, RZ ;  /* 0x000000947a197210 */ /* 0x000fe20007f9e0ff */
[----:B------:R-:W-:Y:S01]  /*54c0*/  FFMA.FTZ R89, R56, R88, R89 ;  /* 0x0000005838597223 */ /* 0x000fe20000010059 */
[----:B------:R-:W-:Y:S01]  /*54d0*/  FFMA.FTZ R27, R59, R27, R26 ;  /* 0x0000001b3b1b7223 */ /* 0x000fe2000001001a */
[----:B------:R-:W-:Y:S01]  /*54e0*/  @!P0 IADD3 R149, R115, -0x2, RZ ;  /* 0xfffffffe73958810 */ /* 0x000fe20007ffe0ff */
[----:B------:R-:W-:Y:S01]  /*54f0*/  FADD.FTZ R7, R30, R7 ;  /* 0x000000071e077221 */ /* 0x000fe20000010000 */
[----:B------:R-:W-:Y:S01]  /*5500*/  @!P0 FSEL R99, R99, RZ, !P6 ;  /* 0x000000ff63638208 */ /* 0x000fe20007000000 */
[----:B------:R-:W-:Y:S01]  /*5510*/  FMUL.FTZ R93, R57, R93 ;  /* 0x0000005d395d7220 */ /* 0x000fe20000410000 */
[----:B------:R-:W-:Y:S01]  /*5520*/  LEA R24, P6, R25, UR6, 0x2 ;  /* 0x0000000619187c11 */ /* 0x000fe2000f8c10ff */
[----:B------:R-:W4:Y:S01]  /*5530*/  LDG.E.128.CONSTANT R28, desc[UR10][R28.64] ;  /* 0x0000000a1c1c7981 */ /* 0x000f22000c1e9d00 */
[----:B------:R-:W-:Y:S01]  /*5540*/  LEA.HI.X.SX32 R26, R122, R145, 0x1, P4 ;  /* 0x000000917a1a7211 */ /* 0x000fe200020f0eff */
[----:B------:R-:W-:Y:S01]  /*5550*/  FMUL.FTZ R97, R57, R97 ;  /* 0x0000006139617220 */ /* 0x000fe20000410000 */
[----:B------:R-:W-:Y:S01]  /*5560*/  FFMA.FTZ R90, R58, R90, R89 ;  /* 0x0000005a3a5a7223 */ /* 0x000fe20000010059 */
[----:B------:R-:W-:Y:S01]  /*5570*/  @!P0 ISETP.GE.AND P4, PT, R149, R156, PT ;  /* 0x0000009c9500820c */ /* 0x000fe20003f86270 */
[C---:B------:R-:W-:Y:S01]  /*5580*/  FFMA.FTZ R93, R56.reuse, R92, R93 ;  /* 0x0000005c385d7223 */ /* 0x040fe2000001005d */
[----:B------:R-:W-:Y:S01]  /*5590*/  LEA.HI.X R25, R25, UR7, R26, 0x2, P6 ;  /* 0x0000000719197c11 */ /* 0x000fe2000b0f141a */
[----:B------:R-:W-:Y:S01]  /*55a0*/  FFMA.FTZ R89, R56, R96, R97 ;  /* 0x0000006038597223 */ /* 0x000fe20000010061 */
[----:B------:R-:W-:Y:S01]  /*55b0*/  IADD3 R88, P6, R121, R148, RZ ;  /* 0x0000009479587210 */ /* 0x000fe20007fde0ff */
[----:B------:R-:W-:-:S02]  /*55c0*/  @!P0 VIADD R97, R115, 0xffffffff ;  /* 0xffffffff73618836 */ /* 0x000fc40000000000 */
[----:B------:R-:W-:Y:S01]  /*55d0*/  FFMA.FTZ R90, R59, R91, R90 ;  /* 0x0000005b3b5a7223 */ /* 0x000fe2000001005a */
[----:B------:R-:W-:Y:S01]  /*55e0*/  @!P0 FSEL R37, R37, RZ, !P4 ;  /* 0x000000ff25258208 */ /* 0x000fe20006000000 */
[----:B------:R-:W-:Y:S02]  /*55f0*/  @!P0 VIADD R91, R115, 0xfffffffe ;  /* 0xfffffffe735b8836 */ /* 0x000fe40000000000 */
[----:B------:R-:W-:Y:S01]  /*5600*/  FFMA.FTZ R94, R58, R94, R93 ;  /* 0x0000005e3a5e7223 */ /* 0x000fe2000001005d */
[----:B------:R-:W-:Y:S02]  /*5610*/  @!P0 FSEL R33, R33, RZ, !P2 ;  /* 0x000000ff21218208 */ /* 0x000fe40005000000 */
[----:B------:R-:W-:Y:S02]  /*5620*/  LEA R96, P2, R88, UR6, 0x2 ;  /* 0x0000000658607c11 */ /* 0x000fe4000f8410ff */
[----:B------:R-:W-:Y:S01]  /*5630*/  LEA.HI.X.SX32 R93, R121, R145, 0x1, P6 ;  /* 0x00000091795d7211 */ /* 0x000fe200030f0eff */
[----:B------:R-:W-:Y:S01]  /*5640*/  FMUL.FTZ R37, R57, R37 ;  /* 0x0000002539257220 */ /* 0x000fe20000410000 */
[----:B------:R-:W-:-:S02]  /*5650*/  @!P0 ISETP.GE.AND P6, PT, R97, R156, PT ;  /* 0x0000009c6100820c */ /* 0x000fc40003fc6270 */
[----:B------:R-:W-:Y:S02]  /*5660*/  @!P0 FSEL R36, R36, RZ, !P1 ;  /* 0x000000ff24248208 */ /* 0x000fe40004800000 */
[----:B------:R-:W-:Y:S01]  /*5670*/  @!P0 FSEL R34, R34, RZ, !P3 ;  /* 0x000000ff22228208 */ /* 0x000fe20005800000 */
[----:B------:R-:W-:Y:S01]  /*5680*/  FFMA.FTZ R98, R58, R98, R89 ;  /* 0x000000623a627223 */ /* 0x000fe20000010059 */
[----:B------:R-:W-:Y:S02]  /*5690*/  @!P0 ISETP.GE.AND P3, PT, R91, R156, PT ;  /* 0x0000009c5b00820c */ /* 0x000fe40003f66270 */
[----:B------:R-:W-:Y:S02]  /*56a0*/  LEA.HI.X R97, R88, UR7, R93, 0x2, P2 ;  /* 0x0000000758617c11 */ /* 0x000fe400090f145d */
[----:B------:R-:W-:Y:S01]  /*56b0*/  IADD3 R89, P2, R120, R148, RZ ;  /* 0x0000009478597210 */ /* 0x000fe20007f5e0ff */
[----:B------:R-:W-:Y:S01]  /*56c0*/  FADD.FTZ R8, R27, R8 ;  /* 0x000000081b087221 */ /* 0x000fe20000010000 */
[----:B------:R-:W-:Y:S01]  /*56d0*/  @!P0 FSEL R38, R38, RZ, !P6 ;  /* 0x000000ff26268208 */ /* 0x000fe20007000000 */
[----:B------:R-:W-:Y:S01]  /*56e0*/  FFMA.FTZ R37, R56, R36, R37 ;  /* 0x0000002438257223 */ /* 0x000fe20000010025 */
[----:B------:R-:W-:Y:S01]  /*56f0*/  @!P0 FSEL R41, R41, RZ, !P3 ;  /* 0x000000ff29298208 */ /* 0x000fe20005800000 */
[----:B------:R-:W4:Y:S01]  /*5700*/  LDG.E.128.CONSTANT R24, desc[UR10][R24.64] ;  /* 0x0000000a18187981 */ /* 0x000f22000c1e9d00 */
[----:B------:R-:W-:Y:S01]  /*5710*/  FFMA.FTZ R95, R59, R95, R94 ;  /* 0x0000005f3b5f7223 */ /* 0x000fe2000001005e */
[----:B------:R-:W-:Y:S01]  /*5720*/  LEA.HI.X.SX32 R94, R120, R145, 0x1, P2 ;  /* 0x00000091785e7211 */ /* 0x000fe200010f0eff */
[----:B------:R-:W-:Y:S01]  /*5730*/  FFMA.FTZ R38, R58, R38, R37 ;  /* 0x000000263a267223 */ /* 0x000fe20000010025 */
[----:B------:R-:W-:Y:S01]  /*5740*/  LEA R92, P2, R89, UR6, 0x2 ;  /* 0x00000006595c7c11 */ /* 0x000fe2000f8410ff */
[----:B------:R-:W-:Y:S01]  /*5750*/  FMUL.FTZ R37, R57, R41 ;  /* 0x0000002939257220 */ /* 0x000fe20000410000 */
[----:B------:R-:W-:-:S02]  /*5760*/  @!P0 IADD3 R41, R115, -0x1, RZ ;  /* 0xffffffff73298810 */ /* 0x000fc40007ffe0ff */
[----:B------:R-:W-:Y:S02]  /*5770*/  LEA.HI.X R93, R89, UR7, R94, 0x2, P2 ;  /* 0x00000007595d7c11 */ /* 0x000fe400090f145e */
[----:B------:R-:W-:Y:S02]  /*5780*/  @!P0 IADD3 R89, R115, -0x3, RZ ;  /* 0xfffffffd73598810 */ /* 0x000fe40007ffe0ff */
[-C--:B------:R-:W-:Y:S01]  /*5790*/  @!P0 ISETP.GE.AND P6, PT, R41, R156.reuse, PT ;  /* 0x0000009c2900820c */ /* 0x080fe20003fc6270 */
[----:B------:R-:W-:Y:S01]  /*57a0*/  FFMA.FTZ R88, R59, R99, R98 ;  /* 0x000000633b587223 */ /* 0x000fe20000010062 */
[----:B------:R-:W-:Y:S01]  /*57b0*/  @!P0 FSEL R32, R32, RZ, !P5 ;  /* 0x000000ff20208208 */ /* 0x000fe20006800000 */
[----:B------:R-:W-:Y:S01]  /*57c0*/  FMUL.FTZ R33, R57, R33 ;  /* 0x0000002139217220 */ /* 0x000fe20000410000 */
[----:B------:R-:W-:Y:S02]  /*57d0*/  @!P0 IADD3 R41, R115, -0x2, RZ ;  /* 0xfffffffe73298810 */ /* 0x000fe40007ffe0ff */
[----:B------:R-:W-:Y:S01]  /*57e0*/  @!P0 ISETP.GE.AND P2, PT, R89, R156, PT ;  /* 0x0000009c5900820c */ /* 0x000fe20003f46270 */
[----:B------:R-:W4:Y:S01]  /*57f0*/  LDG.E.128.CONSTANT R96, desc[UR10][R96.64] ;  /* 0x0000000a60607981 */ /* 0x000f22000c1e9d00 */
[----:B------:R-:W-:Y:S01]  /*5800*/  IADD3 R89, P4, R119, R148, RZ ;  /* 0x0000009477597210 */ /* 0x000fe20007f9e0ff */
[----:B------:R-:W-:Y:S01]  /*5810*/  FADD.FTZ R11, R88, R11 ;  /* 0x0000000b580b7221 */ /* 0x000fe20000010000 */
[----:B------:R-:W-:Y:S01]  /*5820*/  @!P0 ISETP.GE.AND P3, PT, R41, R156, PT ;  /* 0x0000009c2900820c */ /* 0x000fe20003f66270 */
[----:B------:R-:W-:Y:S01]  /*5830*/  FFMA.FTZ R33, R56, R32, R33 ;  /* 0x0000002038217223 */ /* 0x000fe20000010021 */
[----:B------:R-:W-:-:S02]  /*5840*/  @!P0 IADD3 R41, R115, -0x3, RZ ;  /* 0xfffffffd73298810 */ /* 0x000fc40007ffe0ff */
[----:B------:R-:W-:Y:S02]  /*5850*/  LEA R88, P1, R89, UR6, 0x2 ;  /* 0x0000000659587c11 */ /* 0x000fe4000f8210ff */
[----:B------:R-:W-:Y:S02]  /*5860*/  LEA.HI.X.SX32 R32, R119, R145, 0x1, P4 ;  /* 0x0000009177207211 */ /* 0x000fe400020f0eff */
[----:B------:R-:W-:Y:S02]  /*5870*/  IADD3 R36, P4, R118, R148, RZ ;  /* 0x0000009476247210 */ /* 0x000fe40007f9e0ff */
[----:B------:R-:W-:Y:S02]  /*5880*/  @!P0 FSEL R40, R40, RZ, !P2 ;  /* 0x000000ff28288208 */ /* 0x000fe40005000000 */
[----:B------:R-:W-:Y:S01]  /*5890*/  @!P0 FSEL R42, R42, RZ, !P6 ;  /* 0x000000ff2a2a8208 */ /* 0x000fe20007000000 */
[----:B------:R-:W-:Y:S01]  /*58a0*/  FFMA.FTZ R34, R58, R34, R33 ;  /* 0x000000223a227223 */ /* 0x000fe20000010021 */
[-C--:B------:R-:W-:Y:S01]  /*58b0*/  @!P0 ISETP.GE.AND P2, PT, R41, R156.reuse, PT ;  /* 0x0000009c2900820c */ /* 0x080fe20003f46270 */
[C---:B------:R-:W-:Y:S01]  /*58c0*/  @!P0 VIADD R151, R115.reuse, 0xfffffffd ;  /* 0xfffffffd73978836 */ /* 0x040fe20000000000 */
[----:B------:R-:W-:-:S02]  /*58d0*/  @!P0 ISETP.GE.AND P6, PT, R115, R156, PT ;  /* 0x0000009c7300820c */ /* 0x000fc40003fc6270 */
[----:B------:R-:W-:Y:S02]  /*58e0*/  LEA.HI.X R89, R89, UR7, R32, 0x2, P1 ;  /* 0x0000000759597c11 */ /* 0x000fe400088f1420 */
[----:B------:R-:W-:Y:S02]  /*58f0*/  @!P0 IADD3 R41, R115, -0x1, RZ ;  /* 0xffffffff73298810 */ /* 0x000fe40007ffe0ff */
[----:B------:R-:W-:Y:S02]  /*5900*/  LEA R32, P1, R36, UR6, 0x2 ;  /* 0x0000000624207c11 */ /* 0x000fe4000f8210ff */
[----:B------:R-:W-:Y:S02]  /*5910*/  LEA.HI.X.SX32 R33, R118, R145, 0x1, P4 ;  /* 0x0000009176217211 */ /* 0x000fe400020f0eff */
[----:B------:R-:W-:Y:S02]  /*5920*/  @!P0 FSEL R43, R43, RZ, !P6 ;  /* 0x000000ff2b2b8208 */ /* 0x000fe40007000000 */
[----:B------:R-:W-:Y:S01]  /*5930*/  @!P0 ISETP.GE.AND P6, PT, R41, R156, PT ;  /* 0x0000009c2900820c */ /* 0x000fe20003fc6270 */
[----:B------:R-:W-:Y:S01]  /*5940*/  @!P0 VIADD R41, R115, 0xfffffffd ;  /* 0xfffffffd73298836 */ /* 0x000fe20000000000 */
[----:B------:R-:W-:-:S02]  /*5950*/  LEA.HI.X R33, R36, UR7, R33, 0x2, P1 ;  /* 0x0000000724217c11 */ /* 0x000fc400088f1421 */
[-C--:B------:R-:W-:Y:S01]  /*5960*/  @!P0 ISETP.GE.AND P5, PT, R151, R156.reuse, PT ;  /* 0x0000009c9700820c */ /* 0x080fe20003fa6270 */
[C---:B------:R-:W-:Y:S01]  /*5970*/  @!P0 VIADD R151, R115.reuse, 0xffffffff ;  /* 0xffffffff73978836 */ /* 0x040fe20000000000 */
[-C--:B------:R-:W-:Y:S02]  /*5980*/  @!P0 ISETP.GE.AND P1, PT, R115, R156.reuse, PT ;  /* 0x0000009c7300820c */ /* 0x080fe40003f26270 */
[----:B--2---:R-:W-:Y:S01]  /*5990*/  @!P0 FSEL R44, R44, RZ, !P5 ;  /* 0x000000ff2c2c8208 */ /* 0x004fe20006800000 */
[----:B------:R-:W-:Y:S01]  /*59a0*/  FADD.FTZ R10, R95, R10 ;  /* 0x0000000a5f0a7221 */ /* 0x000fe20000010000 */
[----:B------:R-:W-:Y:S01]  /*59b0*/  @!P0 FSEL R35, R35, RZ, !P1 ;  /* 0x000000ff23238208 */ /* 0x000fe20004800000 */
[----:B------:R-:W2:Y:S01]  /*59c0*/  LDG.E.128.CONSTANT R92, desc[UR10][R92.64] ;  /* 0x0000000a5c5c7981 */ /* 0x000ea2000c1e9d00 */
[-C--:B------:R-:W-:Y:S02]  /*59d0*/  @!P0 ISETP.GE.AND P5, PT, R41, R156.reuse, PT ;  /* 0x0000009c2900820c */ /* 0x080fe40003fa6270 */
[----:B------:R-:W-:-:S02]  /*59e0*/  @!P0 ISETP.GE.AND P1, PT, R151, R156, PT ;  /* 0x0000009c9700820c */ /* 0x000fc40003f26270 */
[----:B------:R-:W-:Y:S02]  /*59f0*/  @!P0 IADD3 R41, R115, -0x2, RZ ;  /* 0xfffffffe73298810 */ /* 0x000fe40007ffe0ff */
[----:B------:R-:W-:Y:S02]  /*5a00*/  @!P0 FSEL R45, R45, RZ, !P3 ;  /* 0x000000ff2d2d8208 */ /* 0x000fe40005800000 */
[-C--:B------:R-:W-:Y:S01]  /*5a10*/  @!P0 ISETP.GE.AND P3, PT, R41, R156.reuse, PT ;  /* 0x0000009c2900820c */ /* 0x080fe20003f66270 */
[C---:B------:R-:W-:Y:S01]  /*5a20*/  @!P0 VIADD R41, R115.reuse, 0xffffffff ;  /* 0xffffffff73298836 */ /* 0x040fe20000000000 */
[----:B------:R-:W-:Y:S02]  /*5a30*/  @!P0 FSEL R46, R46, RZ, !P1 ;  /* 0x000000ff2e2e8208 */ /* 0x000fe40004800000 */
[CC--:B------:R-:W-:Y:S01]  /*5a40*/  @!P0 ISETP.GE.AND P1, PT, R115.reuse, R156.reuse, PT ;  /* 0x0000009c7300820c */ /* 0x0c0fe20003f26270 */
[C---:B------:R-:W-:Y:S01]  /*5a50*/  @!P0 VIADD R151, R115.reuse, 0xfffffffe ;  /* 0xfffffffe73978836 */ /* 0x040fe20000000000 */
[----:B------:R-:W-:-:S02]  /*5a60*/  @!P0 ISETP.GE.AND P4, PT, R115, R156, PT ;  /* 0x0000009c7300820c */ /* 0x000fc40003f86270 */
[----:B------:R-:W-:Y:S02]  /*5a70*/  @!P0 FSEL R47, R47, RZ, !P1 ;  /* 0x000000ff2f2f8208 */ /* 0x000fe40004800000 */
[-C--:B------:R-:W-:Y:S02]  /*5a80*/  @!P0 ISETP.GE.AND P1, PT, R41, R156.reuse, PT ;  /* 0x0000009c2900820c */ /* 0x080fe40003f26270 */
[----:B------:R-:W-:Y:S02]  /*5a90*/  @!P0 IADD3 R41, R115, -0x3, RZ ;  /* 0xfffffffd73298810 */ /* 0x000fe40007ffe0ff */
[----:B---3--:R-:W-:Y:S01]  /*5aa0*/  @!P0 FSEL R48, R48, RZ, !P2 ;  /* 0x000000ff30308208 */ /* 0x008fe20005000000 */
[----:B------:R-:W-:Y:S01]  /*5ab0*/  FADD.FTZ R9, R90, R9 ;  /* 0x000000095a097221 */ /* 0x000fe20000010000 */
[----:B------:R-:W-:Y:S01]  /*5ac0*/  @!P0 FSEL R39, R39, RZ, !P4 ;  /* 0x000000ff27278208 */ /* 0x000fe20006000000 */
[----:B------:R-:W3:Y:S01]  /*5ad0*/  LDG.E.128.CONSTANT R88, desc[UR10][R88.64] ;  /* 0x0000000a58587981 */ /* 0x000ee2000c1e9d00 */
[-C--:B------:R-:W-:Y:S01]  /*5ae0*/  @!P0 ISETP.GE.AND P2, PT, R41, R156.reuse, PT ;  /* 0x0000009c2900820c */ /* 0x080fe20003f46270 */
[----:B------:R-:W-:Y:S01]  /*5af0*/  @!P0 VIADD R41, R115, 0xfffffffe ;  /* 0xfffffffe73298836 */ /* 0x000fe20000000000 */
[----:B------:R-:W-:Y:S01]  /*5b00*/  @!P0 ISETP.GE.AND P4, PT, R151, R156, PT ;  /* 0x0000009c9700820c */ /* 0x000fe20003f86270 */
[----:B------:R-:W-:Y:S01]  /*5b10*/  FFMA.FTZ R37, R56, R40, R37 ;  /* 0x0000002838257223 */ /* 0x000fe20000010025 */
[----:B------:R-:W-:-:S02]  /*5b20*/  @!P0 FSEL R50, R50, RZ, !P6 ;  /* 0x000000ff32328208 */ /* 0x000fc40007000000 */
[----:B------:R-:W-:Y:S02]  /*5b30*/  @!P0 FSEL R49, R49, RZ, !P4 ;  /* 0x000000ff31318208 */ /* 0x000fe40006000000 */
[-C--:B------:R-:W-:Y:S02]  /*5b40*/  @!P0 ISETP.GE.AND P4, PT, R41, R156.reuse, PT ;  /* 0x0000009c2900820c */ /* 0x080fe40003f86270 */
[----:B------:R-:W-:Y:S02]  /*5b50*/  @!P0 ISETP.GE.AND P6, PT, R115, R156, PT ;  /* 0x0000009c7300820c */ /* 0x000fe40003fc6270 */
[----:B----4-:R-:W-:Y:S01]  /*5b60*/  @!P0 FSEL R52, R52, RZ, !P5 ;  /* 0x000000ff34348208 */ /* 0x010fe20006800000 */
[----:B------:R-:W-:Y:S01]  /*5b70*/  FFMA.FTZ R39, R59, R39, R38 ;  /* 0x000000273b277223 */ /* 0x000fe20000010026 */
[----:B------:R-:W-:Y:S02]  /*5b80*/  @!P0 IADD3 R41, R115, -0x1, RZ ;  /* 0xffffffff73298810 */ /* 0x000fe40007ffe0ff */
[----:B------:R-:W-:-:S02]  /*5b90*/  IADD3 R40, P5, R117, R148, RZ ;  /* 0x0000009475287210 */ /* 0x000fc40007fbe0ff */
[----:B------:R-:W-:Y:S02]  /*5ba0*/  @!P0 FSEL R53, R53, RZ, !P3 ;  /* 0x000000ff35358208 */ /* 0x000fe40005800000 */
[----:B------:R-:W-:Y:S01]  /*5bb0*/  IADD3 R38, P3, R116, R148, RZ ;  /* 0x0000009474267210 */ /* 0x000fe20007f7e0ff */
[----:B------:R-:W-:Y:S01]  /*5bc0*/  FFMA.FTZ R148, R58, R42, R37 ;  /* 0x0000002a3a947223 */ /* 0x000fe20000010025 */
[----:B------:R-:W-:Y:S02]  /*5bd0*/  @!P0 FSEL R51, R51, RZ, !P6 ;  /* 0x000000ff33338208 */ /* 0x000fe40007000000 */
[----:B------:R-:W-:Y:S01]  /*5be0*/  @!P0 ISETP.GE.AND P6, PT, R41, R156, PT ;  /* 0x0000009c2900820c */ /* 0x000fe20003fc6270 */
[----:B------:R-:W-:Y:S01]  /*5bf0*/  @!P0 VIADD R41, R115, 0xfffffffd ;  /* 0xfffffffd73298836 */ /* 0x000fe20000000000 */
[----:B------:R-:W-:Y:S02]  /*5c00*/  LEA.HI.X.SX32 R37, R117, R145, 0x1, P5 ;  /* 0x0000009175257211 */ /* 0x000fe400028f0eff */
[----:B------:R-:W-:Y:S01]  /*5c10*/  LEA R36, P5, R40, UR6, 0x2 ;  /* 0x0000000628247c11 */ /* 0x000fe2000f8a10ff */
[----:B------:R-:W-:Y:S01]  /*5c20*/  FFMA.FTZ R149, R59, R35, R34 ;  /* 0x000000233b957223 */ /* 0x000fe20000010022 */
[----:B------:R-:W-:Y:S01]  /*5c30*/  LEA.HI.X.SX32 R145, R116, R145, 0x1, P3 ;  /* 0x0000009174917211 */ /* 0x000fe200018f0eff */
[----:B------:R-:W4:Y:S01]  /*5c40*/  LDG.E.128.CONSTANT R32, desc[UR10][R32.64] ;  /* 0x0000000a20207981 */ /* 0x000f22000c1e9d00 */
[----:B------:R-:W-:-:S02]  /*5c50*/  LEA.HI.X R37, R40, UR7, R37, 0x2, P5 ;  /* 0x0000000728257c11 */ /* 0x000fc4000a8f1425 */
[-C--:B------:R-:W-:Y:S02]  /*5c60*/  @!P0 ISETP.GE.AND P5, PT, R41, R156.reuse, PT ;  /* 0x0000009c2900820c */ /* 0x080fe40003fa6270 */
[----:B------:R-:W-:Y:S02]  /*5c70*/  @!P0 IADD3 R41, R115, -0x2, RZ ;  /* 0xfffffffe73298810 */ /* 0x000fe40007ffe0ff */
[----:B------:R-:W-:Y:S02]  /*5c80*/  LEA R40, P3, R38, UR6, 0x2 ;  /* 0x0000000626287c11 */ /* 0x000fe4000f8610ff */
[----:B------:R-:W-:Y:S02]  /*5c90*/  @!P0 FSEL R54, R54, RZ, !P1 ;  /* 0x000000ff36368208 */ /* 0x000fe40004800000 */
[-C--:B------:R-:W-:Y:S02]  /*5ca0*/  @!P0 ISETP.GE.AND P1, PT, R41, R156.reuse, PT ;  /* 0x0000009c2900820c */ /* 0x080fe40003f26270 */
[----:B------:R-:W-:Y:S01]  /*5cb0*/  LEA.HI.X R41, R38, UR7, R145, 0x2, P3 ;  /* 0x0000000726297c11 */ /* 0x000fe200098f1491 */
[----:B------:R-:W-:Y:S01]  /*5cc0*/  FADD.FTZ R14, R39, R14 ;  /* 0x0000000e270e7221 */ /* 0x000fe20000010000 */
[----:B------:R-:W-:Y:S01]  /*5cd0*/  FFMA.FTZ R148, R59, R43, R148 ;  /* 0x0000002b3b947223 */ /* 0x000fe20000010094 */
[----:B------:R-:W4:Y:S04]  /*5ce0*/  LDG.E.128.CONSTANT R36, desc[UR10][R36.64] ;  /* 0x0000000a24247981 */ /* 0x000f28000c1e9d00 */
[----:B------:R-:W4:Y:S01]  /*5cf0*/  LDG.E.128.CONSTANT R40, desc[UR10][R40.64] ;  /* 0x0000000a28287981 */ /* 0x000f22000c1e9d00 */
[C---:B------:R-:W-:Y:S01]  /*5d00*/  @!P0 ISETP.GE.AND P3, PT, R115.reuse, R156, PT ;  /* 0x0000009c7300820c */ /* 0x040fe20003f66270 */
[----:B------:R-:W-:-:S03]  /*5d10*/  @!P0 VIADD R145, R115, 0xffffffff ;  /* 0xffffffff73918836 */ /* 0x000fc60000000000 */
        /* <DEDUP_REMOVED lines=19> */
[C---:B------:R-:W-:Y:S01]  /*5e50*/  @!P0 VIADD R145, R115.reuse, 0xffffffff ;  /* 0xffffffff73918836 */ /* 0x040fe20000000000 */
        /* <DEDUP_REMOVED lines=36> */
[----:B------:R-:W-:-:S02]  /*60a0*/  @!P0 ISETP.GE.AND P6, PT, R145, R156, PT ;  /* 0x0000009c9100820c */ /* 0x000fc40003fc6270 */
[----:B------:R-:W-:Y:S02]  /*60b0*/  @!P0 IADD3 R145, R115, -0x3, RZ ;  /* 0xfffffffd73918810 */ /* 0x000fe40007ffe0ff */
[----:B------:R-:W-:Y:S02]  /*60c0*/  @!P0 FSEL R80, R80, RZ, !P5 ;  /* 0x000000ff50508208 */ /* 0x000fe40006800000 */
[-C--:B------:R-:W-:Y:S01]  /*60d0*/  @!P0 ISETP.GE.AND P5, PT, R145, R156.reuse, PT ;  /* 0x0000009c9100820c */ /* 0x080fe20003fa6270 */
[----:B------:R-:W-:Y:S01]  /*60e0*/  @!P0 VIADD R145, R115, 0xfffffffe ;  /* 0xfffffffe73918836 */ /* 0x000fe20000000000 */
[----:B------:R-:W-:Y:S02]  /*60f0*/  @!P0 FSEL R81, R81, RZ, !P1 ;  /* 0x000000ff51518208 */ /* 0x000fe40004800000 */
[----:B------:R-:W-:Y:S02]  /*6100*/  @!P0 FSEL R82, R82, RZ, !P3 ;  /* 0x000000ff52528208 */ /* 0x000fe40005800000 */
[----:B------:R-:W-:-:S02]  /*6110*/  @!P0 ISETP.GE.AND P1, PT, R145, R156, PT ;  /* 0x0000009c9100820c */ /* 0x000fc40003f26270 */
[CC--:B------:R-:W-:Y:S02]  /*6120*/  @!P0 ISETP.GE.AND P3, PT, R115.reuse, R156.reuse, PT ;  /* 0x0000009c7300820c */ /* 0x0c0fe40003f66270 */
[----:B------:R-:W-:Y:S02]  /*6130*/  @!P0 IADD3 R145, R115, -0x1, RZ ;  /* 0xffffffff73918810 */ /* 0x000fe40007ffe0ff */
[----:B------:R-:W-:Y:S02]  /*6140*/  @!P0 FSEL R83, R83, RZ, !P3 ;  /* 0x000000ff53538208 */ /* 0x000fe40005800000 */
[----:B------:R-:W-:Y:S02]  /*6150*/  @!P0 ISETP.GE.AND P3, PT, R145, R156, PT ;  /* 0x0000009c9100820c */ /* 0x000fe40003f66270 */
[----:B------:R-:W-:Y:S02]  /*6160*/  @!P0 IADD3 R145, R115, -0x3, RZ ;  /* 0xfffffffd73918810 */ /* 0x000fe40007ffe0ff */
[----:B------:R-:W-:-:S02]  /*6170*/  @!P0 FSEL R84, R84, RZ, !P2 ;  /* 0x000000ff54548208 */ /* 0x000fc40005000000 */
[-C--:B------:R-:W-:Y:S01]  /*6180*/  @!P0 ISETP.GE.AND P2, PT, R145, R156.reuse, PT ;  /* 0x0000009c9100820c */ /* 0x080fe20003f46270 */
[----:B------:R-:W-:Y:S01]  /*6190*/  @!P0 VIADD R145, R115, 0xfffffffe ;  /* 0xfffffffe73918836 */ /* 0x000fe20000000000 */
[----:B------:R-:W-:Y:S02]  /*61a0*/  @!P0 FSEL R85, R85, RZ, !P4 ;  /* 0x000000ff55558208 */ /* 0x000fe40006000000 */
[----:B------:R-:W-:Y:S02]  /*61b0*/  @!P0 FSEL R86, R86, RZ, !P6 ;  /* 0x000000ff56568208 */ /* 0x000fe40007000000 */
[-C--:B------:R-:W-:Y:S02]  /*61c0*/  @!P0 ISETP.GE.AND P4, PT, R145, R156.reuse, PT ;  /* 0x0000009c9100820c */ /* 0x080fe40003f86270 */
[C---:B------:R-:W-:Y:S02]  /*61d0*/  @!P0 ISETP.GE.AND P6, PT, R115.reuse, R156, PT ;  /* 0x0000009c7300820c */ /* 0x040fe40003fc6270 */
[----:B------:R-:W-:-:S02]  /*61e0*/  @!P0 IADD3 R145, R115, -0x1, RZ ;  /* 0xffffffff73918810 */ /* 0x000fc40007ffe0ff */
        /* <DEDUP_REMOVED lines=36> */
[----:B--2---:R-:W-:Y:S02]  /*6430*/  @!P0 FSEL R92, R92, RZ, !P2 ;  /* 0x000000ff5c5c8208 */ /* 0x004fe40005000000 */
        /* <DEDUP_REMOVED lines=10> */
[----:B---3--:R-:W-:Y:S02]  /*64e0*/  @!P0 FSEL R88, R88, RZ, !P5 ;  /* 0x000000ff58588208 */ /* 0x008fe40006800000 */
        /* <DEDUP_REMOVED lines=10> */
[----:B----4-:R-:W-:-:S02]  /*6590*/  @!P0 FSEL R32, R32, RZ, !P2 ;  /* 0x000000ff20208208 */ /* 0x010fc40005000000 */
        /* <DEDUP_REMOVED lines=8> */
[----:B------:R-:W-:Y:S02]  /*6620*/  @!P0 FSEL R37, R37, RZ, !P1 ;  /* 0x000000ff25258208 */ /* 0x000fe40004800000 */
[-C--:B------:R-:W-:Y:S02]  /*6630*/  @!P0 ISETP.GE.AND P6, PT, R145, R156.reuse, PT ;  /* 0x0000009c9100820c */ /* 0x080fe40003fc6270 */
[----:B------:R-:W-:Y:S02]  /*6640*/  @!P0 FSEL R41, R41, RZ, !P2 ;  /* 0x000000ff29298208 */ /* 0x000fe40005000000 */
[CC--:B------:R-:W-:Y:S02]  /*6650*/  @!P0 ISETP.GE.AND P1, PT, R115.reuse, R156.reuse, PT ;  /* 0x0000009c7300820c */ /* 0x0c0fe40003f26270 */
[----:B------:R-:W-:-:S02]  /*6660*/  @!P0 ISETP.GE.AND P2, PT, R115, R156, PT ;  /* 0x0000009c7300820c */ /* 0x000fc40003f46270 */
[----:B------:R-:W-:Y:S01]  /*6670*/  IADD3 R111, R111, 0x4, RZ ;  /* 0x000000046f6f7810 */ /* 0x000fe20007ffe0ff */
[C---:B------:R-:W-:Y:S01]  /*6680*/  FMUL.FTZ R45, R57.reuse, R45 ;  /* 0x0000002d392d7220 */ /* 0x040fe20000410000 */
[----:B------:R-:W-:Y:S01]  /*6690*/  @!P0 FSEL R36, R36, RZ, !P5 ;  /* 0x000000ff24248208 */ /* 0x000fe20006800000 */
        /* <DEDUP_REMOVED lines=99> */
[----:B------:R-:W-:-:S02]  /*6cd0*/  IADD3.X R113, RZ, R113, RZ, P1, !PT ;  /* 0x00000071ff717210 */ /* 0x000fc40000ffe4ff */
[----:B------:R-:W-:Y:S01]  /*6ce0*/  IADD3 R115, R115, 0x80, RZ ;  /* 0x0000008073737810 */ /* 0x000fe20007ffe0ff */
[----:B------:R-:W-:Y:S06]  /*6cf0*/  @!P0 BRA `(.L_x_25042) ;  /* 0xffffffd800008947 */ /* 0x000fec000383ffff */
.L_x_25041:
[----:B------:R-:W-:Y:S05]  /*6d00*/  BSYNC B0 ;  /* 0x0000000000007941 */ /* 0x000fea0003800000 */
.L_x_25040:
[----:B------:R-:W0:Y:S01]  /*6d10*/  SHFL.BFLY PT, R0, R3, 0x4, 0x1f ;  /* 0x0c801f0003007f89 */ /* 0x000e2200000e0000 */
[----:B------:R-:W-:Y:S01]  /*6d20*/  LOP3.LUT P0, RZ, R155, 0x7, RZ, 0xc0, !PT ;  /* 0x000000079bff7812 */ /* 0x000fe2000780c0ff */
[----:B------:R-:W-:Y:S01]  /*6d30*/  BSSY B0, `(.L_x_25043) ;  /* 0x00000e0000007945 */ /* 0x000fe20003800000 */
[----:B------:R-:W-:Y:S01]  /*6d40*/  LOP3.LUT R38, R110, 0xffffffc0, RZ, 0xc0, !PT ;  /* 0xffffffc06e267812 */ /* 0x000fe200078ec0ff */
[----:B------:R-:W1:Y:S01]  /*6d50*/  SHFL.BFLY PT, R2, R5, 0x4, 0x1f ;  /* 0x0c801f0005027f89 */ /* 0x000e6200000e0000 */
[----:B------:R-:W-:Y:S02]  /*6d60*/  IMAD R13, R13, 0x78, RZ ;  /* 0x000000780d0d7824 */ /* 0x000fe400078e02ff */
[----:B------:R-:W-:Y:S01]  /*6d70*/  ISETP.NE.OR P1, PT, R38, 0x40, P0 ;  /* 0x000000402600780c */ /* 0x000fe20000725670 */
[----:B--2---:R-:W2:Y:S04]  /*6d80*/  SHFL.BFLY PT, R25, R4, 0x4, 0x1f ;  /* 0x0c801f0004197f89 */ /* 0x004ea800000e0000 */
[----:B------:R-:W3:Y:S04]  /*6d90*/  SHFL.BFLY PT, R27, R6, 0x4, 0x1f ;  /* 0x0c801f00061b7f89 */ /* 0x000ee800000e0000 */
[----:B------:R-:W4:Y:S04]  /*6da0*/  SHFL.BFLY PT, R24, R7, 0x4, 0x1f ;  /* 0x0c801f0007187f89 */ /* 0x000f2800000e0000 */
        /* <DEDUP_REMOVED lines=72> */
[----:B0-----:R-:W-:Y:S01]  /*7230*/  FADD.FTZ R8, R29, R8 ;  /* 0x000000081d087221 */ /* 0x001fe20000010000 */
[----:B-1----:R-:W-:Y:S02]  /*7240*/  FADD.FTZ R26, R26, R9 ;  /* 0x000000091a1a7221 */ /* 0x002fe40000010000 */
[----:B------:R-:W0:Y:S01]  /*7250*/  SHFL.BFLY PT, R16, R37, 0x2, 0x1f ;  /* 0x0c401f0025107f89 */ /* 0x000e2200000e0000 */
[----:B--2---:R-:W-:-:S03]  /*7260*/  FADD.FTZ R28, R28, R11 ;  /* 0x0000000b1c1c7221 */ /* 0x004fc60000010000 */
        /* <DEDUP_REMOVED lines=48> */
[----:B------:R-:W-:Y:S01]  /*7570*/  FADD.FTZ R48, R45, R48 ;  /* 0x000000302d307221 */ /* 0x000fe20000010000 */
[----:B------:R-:W-:Y:S02]  /*7580*/  FADD.FTZ R50, R107, R50 ;  /* 0x000000326b327221 */ /* 0x000fe40000010000 */
[----:B------:R-:W4:Y:S01]  /*7590*/  SHFL.BFLY PT, R17, R14, 0x1, 0x1f ;  /* 0x0c201f000e117f89 */ /* 0x000f2200000e0000 */
[----:B0-----:R-:W-:-:S03]  /*75a0*/  FADD.FTZ R52, R47, R52 ;  /* 0x000000342f347221 */ /* 0x001fc60000010000 */
[----:B------:R-:W0:Y:S01]  /*75b0*/  SHFL.BFLY PT, R21, R16, 0x1, 0x1f ;  /* 0x0c201f0010157f89 */ /* 0x000e2200000e0000 */
[----:B-1----:R-:W-:-:S03]  /*75c0*/  FADD.FTZ R54, R109, R54 ;  /* 0x000000366d367221 */ /* 0x002fc60000010000 */
[----:B------:R-:W1:Y:S01]  /*75d0*/  SHFL.BFLY PT, R25, R18, 0x1, 0x1f ;  /* 0x0c201f0012197f89 */ /* 0x000e6200000e0000 */
[----:B--2---:R-:W-:-:S03]  /*75e0*/  FADD.FTZ R6, R8, R15 ;  /* 0x0000000f08067221 */ /* 0x004fc60000010000 */
[----:B------:R-:W-:Y:S01]  /*75f0*/  SHFL.BFLY PT, R19, R30, 0x1, 0x1f ;  /* 0x0c201f001e137f89 */ /* 0x000fe200000e0000 */
[----:B---3--:R-:W-:-:S03]  /*7600*/  FADD.FTZ R8, R10, R9 ;  /* 0x000000090a087221 */ /* 0x008fc60000010000 */
[----:B------:R-:W2:Y:S01]  /*7610*/  SHFL.BFLY PT, R15, R12, 0x1, 0x1f ;  /* 0x0c201f000c0f7f89 */ /* 0x000ea200000e0000 */
[----:B----4-:R-:W-:-:S03]  /*7620*/  FADD.FTZ R9, R28, R11 ;  /* 0x0000000b1c097221 */ /* 0x010fc60000010000 */
[----:B------:R-:W3:Y:S04]  /*7630*/  SHFL.BFLY PT, R29, R20, 0x1, 0x1f ;  /* 0x0c201f00141d7f89 */ /* 0x000ee800000e0000 */
[----:B------:R-:W4:Y:S01]  /*7640*/  SHFL.BFLY PT, R7, R26, 0x1, 0x1f ;  /* 0x0c201f001a077f89 */ /* 0x000f2200000e0000 */
[----:B------:R-:W-:-:S03]  /*7650*/  FADD.FTZ R11, R14, R17 ;  /* 0x000000110e0b7221 */ /* 0x000fc60000010000 */
[----:B------:R-:W4:Y:S01]  /*7660*/  SHFL.BFLY PT, R23, R32, 0x1, 0x1f ;  /* 0x0c201f0020177f89 */ /* 0x000f2200000e0000 */
[----:B0-----:R-:W-:-:S03]  /*7670*/  FADD.FTZ R14, R16, R21 ;  /* 0x00000015100e7221 */ /* 0x001fc60000010000 */
[----:B------:R-:W0:Y:S01]  /*7680*/  SHFL.BFLY PT, R27, R34, 0x1, 0x1f ;  /* 0x0c201f00221b7f89 */ /* 0x000e2200000e0000 */
[----:B-1----:R-:W-:-:S03]  /*7690*/  FADD.FTZ R16, R18, R25 ;  /* 0x0000001912107221 */ /* 0x002fc60000010000 */
[----:B------:R-:W1:Y:S04]  /*76a0*/  SHFL.BFLY PT, R31, R36, 0x1, 0x1f ;  /* 0x0c201f00241f7f89 */ /* 0x000e6800000e0000 */
[----:B------:R-:W1:Y:S01]  /*76b0*/  SHFL.BFLY PT, R33, R22, 0x1, 0x1f ;  /* 0x0c201f0016217f89 */ /* 0x000e6200000e0000 */
[----:B--2---:R-:W-:Y:S01]  /*76c0*/  FADD.FTZ R10, R12, R15 ;  /* 0x0000000f0c0a7221 */ /* 0x004fe20000010000 */
[----:B------:R-:W-:Y:S02]  /*76d0*/  FADD.FTZ R12, R30, R19 ;  /* 0x000000131e0c7221 */ /* 0x000fe40000010000 */
        /* <DEDUP_REMOVED lines=21> */
[----:B0-----:R-:W-:Y:S01]  /*7830*/  FADD.FTZ R25, R42, R43 ;  /* 0x0000002b2a197221 */ /* 0x001fe20000010000 */
[----:B------:R-:W-:Y:S01]  /*7840*/  BAR.SYNC.DEFER_BLOCKING 0x0 ;  /* 0x0000000000007b1d */ /* 0x000fe20000010000 */
[----:B-1----:R-:W-:Y:S01]  /*7850*/  FADD.FTZ R26, R44, R45 ;  /* 0x0000002d2c1a7221 */ /* 0x002fe20000010000 */
[----:B------:R-:W-:Y:S01]  /*7860*/  FADD.FTZ R27, R46, R47 ;  /* 0x0000002f2e1b7221 */ /* 0x000fe20000010000 */
[----:B--2---:R-:W-:Y:S01]  /*7870*/  FADD.FTZ R28, R48, R49 ;  /* 0x00000031301c7221 */ /* 0x004fe20000010000 */
[----:B---3--:R-:W-:Y:S01]  /*7880*/  FADD.FTZ R29, R50, R51 ;  /* 0x00000033321d7221 */ /* 0x008fe20000010000 */
[----:B----4-:R-:W-:Y:S01]  /*7890*/  FADD.FTZ R30, R52, R53 ;  /* 0x00000035341e7221 */ /* 0x010fe20000010000 */
        /* <DEDUP_REMOVED lines=41> */
.L_x_25044:
[----:B------:R-:W-:Y:S05]  /*7b30*/  BSYNC B0 ;  /* 0x0000000000007941 */ /* 0x000fea0003800000 */
.L_x_25043:
        /* <DEDUP_REMOVED lines=73> */
.L_x_25046:
[----:B------:R-:W-:Y:S05]  /*7fd0*/  BSYNC B0 ;  /* 0x0000000000007941 */ /* 0x000fea0003800000 */
.L_x_25045:
        /* <DEDUP_REMOVED lines=43> */
.L_x_25048:
[----:B------:R-:W-:Y:S05]  /*8290*/  BSYNC B0 ;  /* 0x0000000000007941 */ /* 0x000fea0003800000 */
.L_x_25047:
        /* <DEDUP_REMOVED lines=72> */
[----:B------:R-:W-:-:S07]  /*8720*/  FADD.FTZ R31, R31, R58 ;  /* 0x0000003a1f1f7221 */ /* 0x000fce0000010000 */
.L_x_25050:
[----:B------:R-:W-:Y:S05]  /*8730*/  BSYNC B0 ;  /* 0x0000000000007941 */ /* 0x000fea0003800000 */
.L_x_25049:
        /* <DEDUP_REMOVED lines=12> */
[----:B------:R-:W-:Y:S01]  /*8800*/  SHF.R.S32.HI R32, RZ, 0x1f, R155 ;  /* 0x0000001fff207819 */ /* 0x000fe2000001149b */
[----:B------:R-:W-:Y:S02]  /*8810*/  USHF.R.S32.HI UR8, URZ, 0x1f, UR5 ;  /* 0x0000001f3f087899 */ /* 0x000fe40008011405 */
[----:B------:R-:W-:Y:S01]  /*8820*/  USHF.R.S32.HI UR9, URZ, 0x1f, UR4 ;  /* 0x0000001f3f097899 */ /* 0x000fe20008011404 */
[----:B------:R-:W-:-:S04]  /*8830*/  LEA.HI R13, R32, R155, RZ, 0x3 ;  /* 0x0000009b200d7211 */ /* 0x000fc800078f18ff */
[----:B------:R-:W-:-:S04]  /*8840*/  SHF.R.S32.HI R13, RZ, 0x3, R13 ;  /* 0x00000003ff0d7819 */ /* 0x000fc8000001140d */
[C---:B01----:R-:W-:Y:S01]  /*8850*/  IADD3 R33, R13.reuse, 0x4, RZ ;  /* 0x000000040d217810 */ /* 0x043fe20007ffe0ff */
[C---:B------:R-:W-:Y:S01]  /*8860*/  VIADD R47, R13.reuse, 0x24 ;  /* 0x000000240d2f7836 */ /* 0x040fe20000000000 */
[C---:B------:R-:W-:Y:S01]  /*8870*/  IADD3 R39, R13.reuse, 0x14, RZ ;  /* 0x000000140d277810 */ /* 0x040fe20007ffe0ff */
[C---:B------:R-:W-:Y:S01]  /*8880*/  VIADD R71, R13.reuse, 0x54 ;  /* 0x000000540d477836 */ /* 0x040fe20000000000 */
[C---:B------:R-:W-:Y:S02]  /*8890*/  IADD3 R55, R13.reuse, 0x34, RZ ;  /* 0x000000340d377810 */ /* 0x040fe40007ffe0ff */
        /* <DEDUP_REMOVED lines=12> */
[C---:B------:R-:W-:Y:S02]  /*8960*/  LEA R32, P0, R36.reuse, UR8, 0x2 ;  /* 0x0000000824207c11 */ /* 0x040fe4000f8010ff */
[----:B------:R-:W-:Y:S02]  /*8970*/  LEA.HI.X R35, R35, UR9, R38, 0x2, P1 ;  /* 0x0000000923237c11 */ /* 0x000fe400088f1426 */
[C---:B------:R-:W-:Y:S02]  /*8980*/  IADD3 R38, R13.reuse, 0x10, RZ ;  /* 0x000000100d267810 */ /* 0x040fe40007ffe0ff */
[----:B------:R-:W-:Y:S01]  /*8990*/  LEA.HI.X R33, R36, UR9, R37, 0x2, P0 ;  /* 0x0000000924217c11 */ /* 0x000fe200080f1425 */
[C---:B------:R-:W-:Y:S01]  /*89a0*/  VIADD R37, R13.reuse, 0xc ;  /* 0x0000000c0d257836 */ /* 0x040fe20000000000 */
        /* <DEDUP_REMOVED lines=8> */
[----:B------:R-:W-:Y:S02]  /*8a30*/  LEA R38, P2, R45, UR8, 0x2 ;  /* 0x000000082d267c11 */ /* 0x000fe4000f8410ff */
[----:B------:R-:W-:Y:S02]  /*8a40*/  LEA.HI.X.SX32 R48, R37, UR7, 0x1, P1 ;  /* 0x0000000725307c11 */ /* 0x000fe400088f0eff */
[----:B------:R-:W-:-:S02]  /*8a50*/  LEA.HI.X.SX32 R50, R36, UR7, 0x1, P0 ;  /* 0x0000000724327c11 */ /* 0x000fc400080f0eff */
[----:B------:R-:W-:Y:S02]  /*8a60*/  LEA.HI.X.SX32 R37, R39, UR7, 0x1, P3 ;  /* 0x0000000727257c11 */ /* 0x000fe400098f0eff */
[C---:B------:R-:W-:Y:S02]  /*8a70*/  LEA R36, P3, R44.reuse, UR8, 0x2 ;  /* 0x000000082c247c11 */ /* 0x040fe4000f8610ff */
[----:B------:R-:W-:Y:S02]  /*8a80*/  LEA.HI.X R39, R45, UR9, R46, 0x2, P2 ;  /* 0x000000092d277c11 */ /* 0x000fe400090f142e */
[----:B------:R-:W-:Y:S02]  /*8a90*/  IADD3 R46, R13, 0x20, RZ ;  /* 0x000000200d2e7810 */ /* 0x000fe40007ffe0ff */
[----:B------:R-:W-:Y:S02]  /*8aa0*/  LEA R40, P1, R41, UR8, 0x2 ;  /* 0x0000000829287c11 */ /* 0x000fe4000f8210ff */
[----:B------:R-:W-:Y:S01]  /*8ab0*/  LEA.HI.X R37, R44, UR9, R37, 0x2, P3 ;  /* 0x000000092c257c11 */ /* 0x000fe200098f1425 */
[C---:B------:R-:W-:Y:S01]  /*8ac0*/  VIADD R44, R13.reuse, 0x18 ;  /* 0x000000180d2c7836 */ /* 0x040fe20000000000 */
[----:B------:R-:W-:-:S02]  /*8ad0*/  IADD3 R45, R13, 0x1c, RZ ;  /* 0x0000001c0d2d7810 */ /* 0x000fc40007ffe0ff */
[----:B------:R-:W-:Y:S02]  /*8ae0*/  LEA R42, P0, R43, UR8, 0x2 ;  /* 0x000000082b2a7c11 */ /* 0x000fe4000f8010ff */
[----:B------:R-:W-:Y:S02]  /*8af0*/  IADD3 R53, P2, R46, UR6, RZ ;  /* 0x000000062e357c10 */ /* 0x000fe4000ff5e0ff */
[----:B------:R-:W-:Y:S02]  /*8b00*/  LEA.HI.X R41, R41, UR9, R48, 0x2, P1 ;  /* 0x0000000929297c11 */ /* 0x000fe400088f1430 */
[----:B------:R-:W-:Y:S02]  /*8b10*/  IADD3 R49, P1, R45, UR6, RZ ;  /* 0x000000062d317c10 */ /* 0x000fe4000ff3e0ff */
[----:B------:R-:W-:Y:S02]  /*8b20*/  LEA.HI.X R43, R43, UR9, R50, 0x2, P0 ;  /* 0x000000092b2b7c11 */ /* 0x000fe400080f1432 */
[----:B------:R-:W-:-:S02]  /*8b30*/  IADD3 R52, P3, R47, UR6, RZ ;  /* 0x000000062f347c10 */ /* 0x000fc4000ff7e0ff */
[----:B------:R-:W-:Y:S01]  /*8b40*/  LEA.HI.X.SX32 R54, R46, UR7, 0x1, P2 ;  /* 0x000000072e367c11 */ /* 0x000fe200090f0eff */
[----:B------:R-:W-:Y:S01]  /*8b50*/  STG.E desc[UR10][R42.64], R3 ;  /* 0x000000032a007986 */ /* 0x000fe2000c10190a */
[C---:B------:R-:W-:Y:S02]  /*8b60*/  IADD3 R51, P0, R44.reuse, UR6, RZ ;  /* 0x000000062c337c10 */ /* 0x040fe4000ff1e0ff */
[----:B------:R-:W-:Y:S01]  /*8b70*/  LEA R46, P2, R53, UR8, 0x2 ;  /* 0x00000008352e7c11 */ /* 0x000fe2000f8410ff */
[----:B------:R-:W-:Y:S01]  /*8b80*/  STG.E desc[UR10][R40.64], R4 ;  /* 0x0000000428007986 */ /* 0x000fe2000c10190a */
[----:B------:R-:W-:Y:S02]  /*8b90*/  LEA.HI.X.SX32 R56, R45, UR7, 0x1, P1 ;  /* 0x000000072d387c11 */ /* 0x000fe400088f0eff */
[----:B------:R-:W-:Y:S01]  /*8ba0*/  LEA.HI.X.SX32 R45, R47, UR7, 0x1, P3 ;  /* 0x000000072f2d7c11 */ /* 0x000fe200098f0eff */
[----:B------:R-:W-:Y:S01]  /*8bb0*/  STG.E desc[UR10][R38.64], R5 ;  /* 0x0000000526007986 */ /* 0x000fe2000c10190a */
[----:B------:R-:W-:-:S02]  /*8bc0*/  LEA.HI.X.SX32 R58, R44, UR7, 0x1, P0 ;  /* 0x000000072c3a7c11 */ /* 0x000fc400080f0eff */
[----:B------:R-:W-:Y:S01]  /*8bd0*/  LEA.HI.X R47, R53, UR9, R54, 0x2, P2 ;  /* 0x00000009352f7c11 */ /* 0x000fe200090f1436 */
[----:B------:R-:W-:Y:S01]  /*8be0*/  VIADD R54, R13, 0x30 ;  /* 0x000000300d367836 */ /* 0x000fe20000000000 */
[C---:B------:R-:W-:Y:S01]  /*8bf0*/  LEA R44, P3, R52.reuse, UR8, 0x2 ;  /* 0x00000008342c7c11 */ /* 0x040fe2000f8610ff */
[----:B------:R-:W-:Y:S01]  /*8c00*/  STG.E desc[UR10][R36.64], R6 ;  /* 0x0000000624007986 */ /* 0x000fe2000c10190a */
[----:B------:R-:W-:Y:S02]  /*8c10*/  LEA R48, P1, R49, UR8, 0x2 ;  /* 0x0000000831307c11 */ /* 0x000fe4000f8210ff */
[----:B------:R-:W-:Y:S02]  /*8c20*/  LEA R50, P0, R51, UR8, 0x2 ;  /* 0x0000000833327c11 */ /* 0x000fe4000f8010ff */
[----:B------:R-:W-:Y:S02]  /*8c30*/  LEA.HI.X R45, R52, UR9, R45, 0x2, P3 ;  /* 0x00000009342d7c11 */ /* 0x000fe400098f142d */
[----:B------:R-:W-:-:S02]  /*8c40*/  IADD3 R53, R13, 0x2c, RZ ;  /* 0x0000002c0d357810 */ /* 0x000fc40007ffe0ff */
        /* <DEDUP_REMOVED lines=18> */
[C---:B------:R-:W-:Y:S01]  /*8d70*/  VIADD R61, R13.reuse, 0x3c ;  /* 0x0000003c0d3d7836 */ /* 0x040fe20000000000 */
[----:B------:R-:W-:Y:S02]  /*8d80*/  IADD3 R62, R13, 0x40, RZ ;  /* 0x000000400d3e7810 */ /* 0x000fe40007ffe0ff */
[----:B------:R-:W-:Y:S02]  /*8d90*/  LEA R56, P1, R57, UR8, 0x2 ;  /* 0x0000000839387c11 */ /* 0x000fe4000f8210ff */
[----:B------:R-:W-:Y:S02]  /*8da0*/  LEA R58, P0, R59, UR8, 0x2 ;  /* 0x000000083b3a7c11 */ /* 0x000fe4000f8010ff */
[----:B------:R-:W-:Y:S02]  /*8db0*/  LEA.HI.X R53, R60, UR9, R53, 0x2, P3 ;  /* 0x000000093c357c11 */ /* 0x000fe400098f1435 */
[----:B------:R-:W-:-:S02]  /*8dc0*/  IADD3 R60, R13, 0x38, RZ ;  /* 0x000000380d3c7810 */ /* 0x000fc40007ffe0ff */
        /* <DEDUP_REMOVED lines=16> */
[----:B------:R-:W-:Y:S02]  /*8ed0*/  LEA.HI.X R63, R69, UR9, R70, 0x2, P2 ;  /* 0x00000009453f7c11 */ /* 0x000fe400090f1446 */
[----:B------:R-:W-:Y:S02]  /*8ee0*/  IADD3 R70, R13, 0x50, RZ ;  /* 0x000000500d467810 */ /* 0x000fe40007ffe0ff */
[----:B------:R-:W-:Y:S02]  /*8ef0*/  LEA R64, P1, R65, UR8, 0x2 ;  /* 0x0000000841407c11 */ /* 0x000fe4000f8210ff */
[----:B------:R-:W-:Y:S01]  /*8f00*/  LEA.HI.X R61, R68, UR9, R61, 0x2, P3 ;  /* 0x00000009443d7c11 */ /* 0x000fe200098f143d */
[C---:B------:R-:W-:Y:S01]  /*8f10*/  VIADD R68, R13.reuse, 0x48 ;  /* 0x000000480d447836 */ /* 0x040fe20000000000 */
[----:B------:R-:W-:Y:S02]  /*8f20*/  IADD3 R69, R13, 0x4c, RZ ;  /* 0x0000004c0d457810 */ /* 0x000fe40007ffe0ff */
[----:B------:R-:W-:-:S02]  /*8f30*/  LEA R66, P0, R67, UR8, 0x2 ;  /* 0x0000000843427c11 */ /* 0x000fc4000f8010ff */
[C---:B------:R-:W-:Y:S02]  /*8f40*/  IADD3 R77, P2, R70.reuse, UR6, RZ ;  /* 0x00000006464d7c10 */ /* 0x040fe4000ff5e0ff */
[----:B------:R-:W-:Y:S02]  /*8f50*/  LEA.HI.X R65, R65, UR9, R72, 0x2, P1 ;  /* 0x0000000941417c11 */ /* 0x000fe400088f1448 */
[----:B------:R-:W-:Y:S02]  /*8f60*/  IADD3 R73, P1, R69, UR6, RZ ;  /* 0x0000000645497c10 */ /* 0x000fe4000ff3e0ff */
[----:B------:R-:W-:Y:S02]  /*8f70*/  LEA.HI.X R67, R67, UR9, R74, 0x2, P0 ;  /* 0x0000000943437c11 */ /* 0x000fe400080f144a */
[----:B------:R-:W-:Y:S02]  /*8f80*/  IADD3 R76, P3, R71, UR6, RZ ;  /* 0x00000006474c7c10 */ /* 0x000fe4000ff7e0ff */
[----:B------:R-:W-:Y:S01]  /*8f90*/  LEA.HI.X.SX32 R78, R70, UR7, 0x1, P2 ;  /* 0x00000007464e7c11 */ /* 0x000fe200090f0eff */
[----:B------:R-:W-:Y:S01]  /*8fa0*/  STG.E desc[UR10][R66.64], R16 ;  /* 0x0000001042007986 */ /* 0x000fe2000c10190a */
[----:B------:R-:W-:-:S02]  /*8fb0*/  IADD3 R75, P0, R68, UR6, RZ ;  /* 0x00000006444b7c10 */ /* 0x000fc4000ff1e0ff */
[----:B------:R-:W-:Y:S01]  /*8fc0*/  LEA R70, P2, R77, UR8, 0x2 ;  /* 0x000000084d467c11 */ /* 0x000fe2000f8410ff */
[----:B------:R-:W-:Y:S01]  /*8fd0*/  STG.E desc[UR10][R64.64], R17 ;  /* 0x0000001140007986 */ /* 0x000fe2000c10190a */
[----:B------:R-:W-:Y:S02]  /*8fe0*/  LEA.HI.X.SX32 R80, R69, UR7, 0x1, P1 ;  /* 0x0000000745507c11 */ /* 0x000fe400088f0eff */
[----:B------:R-:W-:Y:S01]  /*8ff0*/  LEA.HI.X.SX32 R69, R71, UR7, 0x1, P3 ;  /* 0x0000000747457c11 */ /* 0x000fe200098f0eff */
[----:B------:R-:W-:Y:S01]  /*9000*/  STG.E desc[UR10][R62.64], R18 ;  /* 0x000000123e007986 */ /* 0x000fe2000c10190a */
[----:B------:R-:W-:Y:S02]  /*9010*/  LEA.HI.X.SX32 R82, R68, UR7, 0x1, P0 ;  /* 0x0000000744527c11 */ /* 0x000fe400080f0eff */
[----:B------:R-:W-:Y:S01]  /*9020*/  LEA.HI.X R71, R77, UR9, R78, 0x2, P2 ;  /* 0x000000094d477c11 */ /* 0x000fe200090f144e */
[----:B------:R-:W-:Y:S01]  /*9030*/  VIADD R78, R13, 0x60 ;  /* 0x000000600d4e7836 */ /* 0x000fe20000000000 */
[----:B------:R-:W-:Y:S01]  /*9040*/  LEA R72, P1, R73, UR8, 0x2 ;  /* 0x0000000849487c11 */ /* 0x000fe2000f8210ff */
[----:B------:R-:W-:Y:S01]  /*9050*/  STG.E desc[UR10][R60.64], R19 ;  /* 0x000000133c007986 */ /* 0x000fe2000c10190a */
[----:B------:R-:W-:-:S02]  /*9060*/  LEA R68, P3, R76, UR8, 0x2 ;  /* 0x000000084c447c11 */ /* 0x000fc4000f8610ff */
[----:B------:R-:W-:Y:S02]  /*9070*/  IADD3 R77, R13, 0x5c, RZ ;  /* 0x0000005c0d4d7810 */ /* 0x000fe40007ffe0ff */
[----:B------:R-:W-:Y:S02]  /*9080*/  LEA R74, P0, R75, UR8, 0x2 ;  /* 0x000000084b4a7c11 */ /* 0x000fe4000f8010ff */
[----:B------:R-:W-:Y:S02]  /*9090*/  LEA.HI.X R73, R73, UR9, R80, 0x2, P1 ;  /* 0x0000000949497c11 */ /* 0x000fe400088f1450 */
[----:B------:R-:W-:Y:S02]  /*90a0*/  LEA.HI.X R69, R76, UR9, R69, 0x2, P3 ;  /* 0x000000094c457c11 */ /* 0x000fe400098f1445 */
[----:B------:R-:W-:Y:S02]  /*90b0*/  IADD3 R76, R13, 0x58, RZ ;  /* 0x000000580d4c7810 */ /* 0x000fe40007ffe0ff */
[----:B------:R-:W-:-:S02]  /*90c0*/  IADD3 R85, P1, R77, UR6, RZ ;  /* 0x000000064d557c10 */ /* 0x000fc4000ff3e0ff */
[----:B------:R-:W-:Y:S02]  /*90d0*/  IADD3 R81, P2, R78, UR6, RZ ;  /* 0x000000064e517c10 */ /* 0x000fe4000ff5e0ff */
[----:B------:R-:W-:Y:S02]  /*90e0*/  IADD3 R83, P3, R79, UR6, RZ ;  /* 0x000000064f537c10 */ /* 0x000fe4000ff7e0ff */
[----:B------:R-:W-:Y:S02]  /*90f0*/  LEA.HI.X R75, R75, UR9, R82, 0x2, P0 ;  /* 0x000000094b4b7c11 */ /* 0x000fe400080f1452 */
[----:B------:R-:W-:Y:S02]  /*9100*/  IADD3 R87, P0, R76, UR6, RZ ;  /* 0x000000064c577c10 */ /* 0x000fe4000ff1e0ff */
[----:B------:R-:W-:Y:S01]  /*9110*/  LEA.HI.X.SX32 R88, R77, UR7, 0x1, P1 ;  /* 0x000000074d587c11 */ /* 0x000fe200088f0eff */
[----:B------:R-:W-:Y:S01]  /*9120*/  STG.E desc[UR10][R74.64], R20 ;  /* 0x000000144a007986 */ /* 0x000fe2000c10190a */
[----:B------:R-:W-:-:S02]  /*9130*/  LEA.HI.X.SX32 R86, R78, UR7, 0x1, P2 ;  /* 0x000000074e567c11 */ /* 0x000fc400090f0eff */
[----:B------:R-:W-:Y:S01]  /*9140*/  LEA.HI.X.SX32 R84, R79, UR7, 0x1, P3 ;  /* 0x000000074f547c11 */ /* 0x000fe200098f0eff */
[----:B------:R-:W-:Y:S01]  /*9150*/  STG.E desc[UR10][R72.64], R21 ;  /* 0x0000001548007986 */ /* 0x000fe2000c10190a */
[----:B------:R-:W-:Y:S02]  /*9160*/  LEA R78, P1, R85, UR8, 0x2 ;  /* 0x00000008554e7c11 */ /* 0x000fe4000f8210ff */
[----:B------:R-:W-:Y:S01]  /*9170*/  LEA R82, P3, R83, UR8, 0x2 ;  /* 0x0000000853527c11 */ /* 0x000fe2000f8610ff */
[----:B------:R-:W-:Y:S01]  /*9180*/  STG.E desc[UR10][R70.64], R22 ;  /* 0x0000001646007986 */ /* 0x000fe2000c10190a */
[----:B------:R-:W-:Y:S02]  /*9190*/  LEA R80, P2, R81, UR8, 0x2 ;  /* 0x0000000851507c11 */ /* 0x000fe4000f8410ff */
[----:B------:R-:W-:Y:S01]  /*91a0*/  LEA.HI.X.SX32 R90, R76, UR7, 0x1, P0 ;  /* 0x000000074c5a7c11 */ /* 0x000fe200080f0eff */
[----:B------:R-:W-:Y:S01]  /*91b0*/  STG.E desc[UR10][R68.64], R23 ;  /* 0x0000001744007986 */ /* 0x000fe2000c10190a */
        /* <DEDUP_REMOVED lines=34> */
.L_x_25051:
        /* <DEDUP_REMOVED lines=10> */
.L_x_28461:


//--------------------- .text._ZN4vllm25paged_attention_v1_kernelIffLi112ELi32ELi128ELNS_18Fp8KVCacheDataTypeE0ELb0EEEvPT_PKS2_PKT0_S8_ifPKiSA_iPKfiiiSC_SC_iiiii --------------------------
	.section	.text._ZN4vllm25paged_attention_v1_kernelIffLi112ELi32ELi128ELNS_18Fp8KVCacheDataTypeE0ELb0EEEvPT_PKS2_PKT0_S8_ifPKiSA_iPKfiiiSC_SC_iiiii,"ax",@progbits
	.align	128
        .global         _ZN4vllm25paged_attention_v1_kernelIffLi112ELi32ELi128ELNS_18Fp8KVCacheDataTypeE0ELb0EEEvPT_PKS2_PKT0_S8_ifPKiSA_iPKfiiiSC_SC_iiiii
        .type           _ZN4vllm25paged_attention_v1_kernelIffLi112ELi32ELi128ELNS_18Fp8KVCacheDataTypeE0ELb0EEEvPT_PKS2_PKT0_S8_ifPKiSA_iPKfiiiSC_SC_iiiii,@function
        .size           _ZN4vllm25paged_attention_v1_kernelIffLi112ELi32ELi128ELNS_18Fp8KVCacheDataTypeE0ELb0EEEvPT_PKS2_PKT0_S8_ifPKiSA_iPKfiiiSC_SC_iiiii,(.L_x_28462 - _ZN4vllm25paged_attention_v1_kernelIffLi112ELi32ELi128ELNS_18Fp8KVCacheDataTypeE0ELb0EEEvPT_PKS2_PKT0_S8_ifPKiSA_iPKfiiiSC_SC_iiiii)
        .other          _ZN4vllm25paged_attention_v1_kernelIffLi112ELi32ELi128ELNS_18Fp8KVCacheDataTypeE0ELb0EEEvPT_PKS2_PKT0_S8_ifPKiSA_iPKfiiiSC_SC_iiiii,@"STO_CUDA_ENTRY STV_DEFAULT"
_ZN4vllm25paged_attention_v1_kernelIffLi112ELi32ELi128ELNS_18Fp8KVCacheDataTypeE0ELb0EEEvPT_PKS2_PKT0_S8_ifPKiSA_iPKfiiiSC_SC_iiiii:
.text._ZN4vllm25paged_attention_v1_kernelIffLi112ELi32ELi128ELNS_18Fp8KVCacheDataTypeE0ELb0EEEvPT_PKS2_PKT0_S8_ifPKiSA_iPKfiiiSC_SC_iiiii:
        /* <DEDUP_REMOVED lines=69> */
[----:B------:R-:W-:Y:S01]  /*0450*/  SHF.R.S32.HI R153, RZ, 0x5, R2 ;  /* 0x00000005ff997819 */ /* 0x000fe20000011402 */
[----:B------:R-:W-:Y:S01]  /*0460*/  IMAD.IADD R152, R5, 0x1, -R152 ;  /* 0x0000000105987824 */ /* 0x000fe200078e0a98 */
[----:B------:R-:W-:Y:S01]  /*0470*/  @!P1 LOP3.LUT R0, RZ, R6, RZ, 0x33, !PT ;  /* 0x00000006ff009212 */ /* 0x000fe200078e33ff */
        /* <DEDUP_REMOVED lines=31> */
.L_x_25056:
        /* <DEDUP_REMOVED lines=11> */
.L_x_25055:
[----:B------:R-:W-:Y:S05]  /*0720*/  BSYNC B1 ;  /* 0x0000000000017941 */ /* 0x000fea0003800000 */
.L_x_25054:
        /* <DEDUP_REMOVED lines=13> */
.L_x_25057:
        /* <DEDUP_REMOVED lines=17> */
.L_x_25053:
[----:B------:R-:W-:Y:S05]  /*0910*/  BSYNC B0 ;  /* 0x0000000000007941 */ /* 0x000fea0003800000 */
.L_x_25052:
        /* <DEDUP_REMOVED lines=58> */
[----:B------:R-:W-:Y:S01]  /*0cc0*/  IMAD.MOV.U32 R6, RZ, RZ, -0x800001 ;  /* 0xff7fffffff067424 */ /* 0x000fe200078e00ff */
[----:B------:R-:W-:-:S07]  /*0cd0*/  MOV R155, R153 ;  /* 0x00000099009b7202 */ /* 0x000fce0000000f00 */
.L_x_25062:
[----:B-1----:R-:W-:-:S04]  /*0ce0*/  IADD3 R121, P0, R7, R155, RZ ;  /* 0x0000009b07797210 */ /* 0x002fc80007f1e0ff */
[----:B------:R-:W-:Y:S02]  /*0cf0*/  LEA.HI.X.SX32 R122, R155, R3, 0x1, P0 ;  /* 0x000000039b7a7211 */ /* 0x000fe400000f0eff */
[----:B------:R-:W-:-:S04]  /*0d00*/  LEA R120, P0, R121, UR6, 0x2 ;  /* 0x0000000679787c11 */ /* 0x000fc8000f8010ff */
[----:B------:R-:W-:-:S06]  /*0d10*/  LEA.HI.X R121, R121, UR7, R122, 0x2, P0 ;  /* 0x0000000779797c11 */ /* 0x000fcc00080f147a */
        /* <DEDUP_REMOVED lines=9> */
[----:B------:R-:W0:Y:S04]  /*0db0*/  LDG.E.128.CONSTANT R136, desc[UR10][R156.64] ;  /* 0x0000000a9c887981 */ /* 0x000e28000c1e9d00 */
[----:B------:R-:W3:Y:S04]  /*0dc0*/  LDG.E.128.CONSTANT R140, desc[UR10][R156.64+0x400] ;  /* 0x0004000a9c8c7981 */ /* 0x000ee8000c1e9d00 */
[----:B------:R-:W4:Y:S04]  /*0dd0*/  LDG.E.128.CONSTANT R144, desc[UR10][R156.64+0x600] ;  /* 0x0006000a9c907981 */ /* 0x000f28000c1e9d00 */
        /* <DEDUP_REMOVED lines=14> */
[----:B------:R-:W2:Y:S01]  /*0ec0*/  LDG.E.128.CONSTANT R136, desc[UR10][R156.64+0xe00] ;  /* 0x000e000a9c887981 */ /* 0x000ea2000c1e9d00 */
[----:B----4-:R-:W-:Y:S01]  /*0ed0*/  FFMA.FTZ R149, R20, R144, R149 ;  /* 0x0000009014957223 */ /* 0x010fe20000010095 */
[----:B------:R-:W-:Y:S01]  /*0ee0*/  FFMA.FTZ R130, R19, R143, R130 ;  /* 0x0000008f13827223 */ /* 0x000fe20000010082 */
[----:B------:R-:W-:Y:S01]  /*0ef0*/  FFMA.FTZ R128, R21, R145, R128 ;  /* 0x0000009115807223 */ /* 0x000fe20000010080 */
[----:B------:R-:W-:Y:S01]  /*0f00*/  FFMA.FTZ R129, R22, R146, R129 ;  /* 0x0000009216817223 */ /* 0x000fe20000010081 */
[----:B-----5:R-:W-:Y:S01]  /*0f10*/  FFMA.FTZ R149, R24, R124, R149 ;  /* 0x0000007c18957223 */ /* 0x020fe20000010095 */
[----:B------:R-:W3:Y:S01]  /*0f20*/  LDG.E.128.CONSTANT R140, desc[UR10][R156.64+0x1000] ;  /* 0x0010000a9c8c7981 */ /* 0x000ee2000c1e9d00 */
[----:B------:R-:W-:Y:S01]  /*0f30*/  FFMA.FTZ R130, R23, R147, R130 ;  /* 0x0000009317827223 */ /* 0x000fe20000010082 */
        /* <DEDUP_REMOVED lines=8> */
[----:B------:R-:W5:Y:S01]  /*0fc0*/  LDG.E.128.CONSTANT R124, desc[UR10][R156.64+0x1a00] ;  /* 0x001a000a9c7c7981 */ /* 0x000f62000c1e9d00 */
[----:B------:R-:W-:-:S03]  /*0fd0*/  FFMA.FTZ R132, R33, R133, R128 ;  /* 0x0000008521847223 */ /* 0x000fc60000010080 */
[----:B------:R-:W5:Y:S01]  /*0fe0*/  LDG.E.128.CONSTANT R148, desc[UR10][R156.64+0x1400] ;  /* 0x0014000a9c947981 */ /* 0x000f62000c1e9d00 */
[----:B------:R-:W-:Y:S01]  /*0ff0*/  FFMA.FTZ R160, R31, R123, R130 ;  /* 0x0000007b1fa07223 */ /* 0x000fe20000010082 */
[----:B------:R-:W-:Y:S02]  /*1000*/  FFMA.FTZ R133, R34, R134, R129 ;  /* 0x0000008622857223 */ /* 0x000fe40000010081 */
[----:B------:R-:W5:Y:S04]  /*1010*/  LDG.E.128.CONSTANT R128, desc[UR10][R156.64+0x1600] ;  /* 0x0016000a9c807981 */ /* 0x000f68000c1e9d00 */
[----:B------:R-:W5:Y:S01]  /*1020*/  LDG.E.128.CONSTANT R120, desc[UR10][R156.64+0x1800] ;  /* 0x0018000a9c787981 */ /* 0x000f62000c1e9d00 */
        /* <DEDUP_REMOVED lines=12> */
[----:B------:R-:W-:-:S02]  /*10f0*/  FFMA.FTZ R160, R47, R147, R160 ;  /* 0x000000932fa07223 */ /* 0x000fc400000100a0 */
[----:B------:R-:W2:Y:S01]  /*1100*/  LDG.E.128.CONSTANT R144, desc[UR10][R156.64+0x2400] ;  /* 0x0024000a9c907981 */ /* 0x000ea2000c1e9d00 */
[----:B-----5:R-:W-:Y:S01]  /*1110*/  FFMA.FTZ R161, R48, R148, R161 ;  /* 0x0000009430a17223 */ /* 0x020fe200000100a1 */
[----:B------:R-:W-:Y:S01]  /*1120*/  FFMA.FTZ R136, R49, R149, R132 ;  /* 0x0000009531887223 */ /* 0x000fe20000010084 */
[----:B------:R-:W-:Y:S02]  /*1130*/  FFMA.FTZ R137, R50, R150, R133 ;  /* 0x0000009632897223 */ /* 0x000fe40000010085 */
[----:B------:R-:W3:Y:S01]  /*1140*/  LDG.E.128.CONSTANT R132, desc[UR10][R156.64+0x1c00] ;  /* 0x001c000a9c847981 */ /* 0x000ee2000c1e9d00 */
[----:B------:R-:W-:Y:S01]  /*1150*/  FFMA.FTZ R161, R52, R128, R161 ;  /* 0x0000008034a17223 */ /* 0x000fe200000100a1 */
[----:B------:R-:W-:Y:S01]  /*1160*/  FFMA.FTZ R128, R53, R129, R136 ;  /* 0x0000008135807223 */ /* 0x000fe20000010088 */
[----:B------:R-:W-:Y:S01]  /*1170*/  FFMA.FTZ R160, R51, R151, R160 ;  /* 0x0000009733a07223 */ /* 0x000fe200000100a0 */
[----:B------:R-:W-:Y:S01]  /*1180*/  FFMA.FTZ R141, R54, R130, R137 ;  /* 0x00000082368d7223 */ /* 0x000fe20000010089 */
[----:B------:R-:W-:Y:S01]  /*1190*/  FFMA.FTZ R161, R56, R120, R161 ;  /* 0x0000007838a17223 */ /* 0x000fe200000100a1 */
[----:B------:R-:W4:Y:S01]  /*11a0*/  LDG.E.128.CONSTANT R136, desc[UR10][R156.64+0x1e00] ;  /* 0x001e000a9c887981 */ /* 0x000f22000c1e9d00 */
[----:B------:R-:W-:Y:S01]  /*11b0*/  FFMA.FTZ R160, R55, R131, R160 ;  /* 0x0000008337a07223 */ /* 0x000fe200000100a0 */
[----:B------:R-:W-:-:S02]  /*11c0*/  FFMA.FTZ R120, R57, R121, R128 ;  /* 0x0000007939787223 */ /* 0x000fc40000010080 */
[----:B------:R-:W5:Y:S01]  /*11d0*/  LDG.E.128.CONSTANT R128, desc[UR10][R156.64+0x2000] ;  /* 0x0020000a9c807981 */ /* 0x000f62000c1e9d00 */
[----:B------:R-:W-:-:S03]  /*11e0*/  FFMA.FTZ R141, R58, R122, R141 ;  /* 0x0000007a3a8d7223 */ /* 0x000fc6000001008d */
[----:B------:R-:W2:Y:S01]  /*11f0*/  LDG.E.128.CONSTANT R148, desc[UR10][R156.64+0x2200] ;  /* 0x0022000a9c947981 */ /* 0x000ea2000c1e9d00 */
[----:B------:R-:W-:Y:S01]  /*1200*/  FFMA.FTZ R161, R60, R124, R161 ;  /* 0x0000007c3ca17223 */ /* 0x000fe200000100a1 */
[----:B------:R-:W-:Y:S01]  /*1210*/  FFMA.FTZ R124, R61, R125, R120 ;  /* 0x0000007d3d7c7223 */ /* 0x000fe20000010078 */
[----:B------:R-:W-:Y:S02]  /*1220*/  FFMA.FTZ R125, R62, R126, R141 ;  /* 0x0000007e3e7d7223 */ /* 0x000fe4000001008d */
[----:B------:R-:W2:Y:S01]  /*1230*/  LDG.E.128.CONSTANT R140, desc[UR10][R156.64+0x2600] ;  /* 0x0026000a9c8c7981 */ /* 0x000ea2000c1e9d00 */
[----:B------:R-:W-:-:S03]  /*1240*/  FFMA.FTZ R160, R59, R123, R160 ;  /* 0x0000007b3ba07223 */ /* 0x000fc600000100a0 */
[----:B------:R-:W2:Y:S01]  /*1250*/  LDG.E.128.CONSTANT R120, desc[UR10][R156.64+0x2800] ;  /* 0x0028000a9c787981 */ /* 0x000ea2000c1e9d00 */
        /* <DEDUP_REMOVED lines=13> */
[----:B--2---:R-:W-:Y:S01]  /*1330*/  FFMA.FTZ R128, R77, R149, R124 ;  /* 0x000000954d807223 */ /* 0x004fe2000001007c */
[----:B------:R-:W-:-:S02]  /*1340*/  FFMA.FTZ R129, R78, R150, R125 ;  /* 0x000000964e817223 */ /* 0x000fc4000001007d */
[----:B------:R-:W2:Y:S01]  /*1350*/  LDG.E.128.CONSTANT R124, desc[UR10][R156.64+0x2a00] ;  /* 0x002a000a9c7c7981 */ /* 0x000ea2000c1e9d00 */
[----:B------:R-:W-:Y:S01]  /*1360*/  FFMA.FTZ R161, R76, R148, R161 ;  /* 0x000000944ca17223 */ /* 0x000fe200000100a1 */
[----:B------:R-:W-:Y:S01]  /*1370*/  FFMA.FTZ R160, R79, R151, R160 ;  /* 0x000000974fa07223 */ /* 0x000fe200000100a0 */
[----:B------:R-:W-:Y:S01]  /*1380*/  FFMA.FTZ R132, R81, R145, R128 ;  /* 0x0000009151847223 */ /* 0x000fe20000010080 */
[----:B------:R-:W-:Y:S01]  /*1390*/  FFMA.FTZ R137, R82, R146, R129 ;  /* 0x0000009252897223 */ /* 0x000fe20000010081 */
[----:B------:R-:W-:Y:S01]  /*13a0*/  FFMA.FTZ R161, R80, R144, R161 ;  /* 0x0000009050a17223 */ /* 0x000fe200000100a1 */
[----:B------:R-:W3:Y:S01]  /*13b0*/  LDG.E.128.CONSTANT R128, desc[UR10][R156.64+0x2c00] ;  /* 0x002c000a9c807981 */ /* 0x000ee2000c1e9d00 */
[----:B------:R-:W-:Y:S01]  /*13c0*/  FFMA.FTZ R162, R83, R147, R160 ;  /* 0x0000009353a27223 */ /* 0x000fe200000100a0 */
[----:B------:R-:W-:Y:S02]  /*13d0*/  FFMA.FTZ R160, R85, R141, R132 ;  /* 0x0000008d55a07223 */ /* 0x000fe40000010084 */
[----:B------:R-:W4:Y:S01]  /*13e0*/  LDG.E.128.CONSTANT R132, desc[UR10][R156.64+0x2e00] ;  /* 0x002e000a9c847981 */ /* 0x000f22000c1e9d00 */
[----:B------:R-:W-:Y:S01]  /*13f0*/  FFMA.FTZ R145, R84, R140, R161 ;  /* 0x0000008c54917223 */ /* 0x000fe200000100a1 */
[----:B------:R-:W-:-:S02]  /*1400*/  FFMA.FTZ R161, R86, R142, R137 ;  /* 0x0000008e56a17223 */ /* 0x000fc40000010089 */
[----:B------:R-:W5:Y:S01]  /*1410*/  LDG.E.128.CONSTANT R136, desc[UR10][R156.64+0x3000] ;  /* 0x0030000a9c887981 */ /* 0x000f62000c1e9d00 */
[----:B------:R-:W-:-:S03]  /*1420*/  FFMA.FTZ R162, R87, R143, R162 ;  /* 0x0000008f57a27223 */ /* 0x000fc600000100a2 */
[----:B------:R-:W5:Y:S01]  /*1430*/  LDG.E.128.CONSTANT R140, desc[UR10][R156.64+0x3200] ;  /* 0x0032000a9c8c7981 */ /* 0x000f62000c1e9d00 */
[----:B------:R-:W-:-:S03]  /*1440*/  FFMA.FTZ R163, R88, R120, R145 ;  /* 0x0000007858a37223 */ /* 0x000fc60000010091 */
[----:B------:R-:W5:Y:S04]  /*1450*/  LDG.E.128.CONSTANT R144, desc[UR10][R156.64+0x3400] ;  /* 0x0034000a9c907981 */ /* 0x000f68000c1e9d00 */
[----:B------:R-:W5:Y:S01]  /*1460*/  LDG.E.128.CONSTANT R148, desc[UR10][R156.64+0x3600] ;  /* 0x0036000a9c947981 */ /* 0x000f62000c1e9d00 */
[----:B------:R-:W-:Y:S01]  /*1470*/  FFMA.FTZ R160, R89, R121, R160 ;  /* 0x0000007959a07223 */ /* 0x000fe200000100a0 */
[----:B------:R-:W-:Y:S01]  /*1480*/  FFMA.FTZ R161, R90, R122, R161 ;  /* 0x0000007a5aa17223 */ /* 0x000fe200000100a1 */
[----:B------:R-:W-:Y:S01]  /*1490*/  FFMA.FTZ R162, R91, R123, R162 ;  /* 0x0000007b5ba27223 */ /* 0x000fe200000100a2 */
[----:B------:R-:W0:Y:S01]  /*14a0*/  S2UR UR5, SR_CgaCtaId ;  /* 0x00000000000579c3 */ /* 0x000e220000008800 */
[----:B------:R-:W-:Y:S02]  /*14b0*/  UMOV UR4, 0x400 ;  /* 0x0000040000047882 */ /* 0x000fe40000000000 */
[----:B------:R-:W-:Y:S01]  /*14c0*/  UIADD3 UR4, UR4, 0x1e0, URZ ;  /* 0x000001e004047890 */ /* 0x000fe2000fffe03f */
[----:B------:R-:W-:-:S04]  /*14d0*/  LEA R121, R155, R152, 0x5 ;  /* 0x000000989b797211 */ /* 0x000fc800078e28ff */
[----:B------:R-:W-:Y:S01]  /*14e0*/  ISETP.GE.AND P0, PT, R121, R154, PT ;  /* 0x0000009a7900720c */ /* 0x000fe20003f06270 */
[----:B------:R-:W-:Y:S01]  /*14f0*/  VIADD R155, R155, 0x4 ;  /* 0x000000049b9b7836 */ /* 0x000fe20000000000 */
[----:B0-----:R-:W-:-:S06]  /*1500*/  ULEA UR4, UR5, UR4, 0x18 ;  /* 0x0000000405047291 */ /* 0x001fcc000f8ec03f */
[----:B------:R-:W-:Y:S02]  /*1510*/  LEA R121, R121, UR4, 0x2 ;  /* 0x0000000479797c11 */ /* 0x000fe4000f8e10ff */
[----:B------:R-:W-:Y:S01]  /*1520*/  ISETP.GE.AND P1, PT, R155, R2, PT ;  /* 0x000000029b00720c */ /* 0x000fe20003f26270 */
[----:B--2---:R-:W-:Y:S01]  /*1530*/  FFMA.FTZ R163, R92, R124, R163 ;  /* 0x0000007c5ca37223 */ /* 0x004fe200000100a3 */
[----:B------:R-:W-:Y:S01]  /*1540*/  FFMA.FTZ R160, R93, R125, R160 ;  /* 0x0000007d5da07223 */ /* 0x000fe200000100a0 */
[----:B------:R-:W-:Y:S02]  /*1550*/  FFMA.FTZ R161, R94, R126, R161 ;  /* 0x0000007e5ea17223 */ /* 0x000fe400000100a1 */
        /* <DEDUP_REMOVED lines=28> */
[----:B------:R-:W-:-:S05]  /*1720*/  FFMA.FTZ R123, R120, UR12, RZ ;  /* 0x0000000c787b7c23 */ /* 0x000fca00080100ff */
[----:B------:R-:W-:-:S05]  /*1730*/  FSEL R120, R123, RZ, !P0 ;  /* 0x000000ff7b787208 */ /* 0x000fca0004000000 */
[----:B------:R1:W-:Y:S01]  /*1740*/  STS [R121], R120 ;  /* 0x0000007879007388 */ /* 0x0003e20000000800 */
[----:B------:R-:W-:Y:S01]  /*1750*/  @!P0 FMNMX.FTZ R6, R6, R123, !PT ;  /* 0x0000007b06068209 */ /* 0x000fe20007810000 */
[----:B------:R-:W-:Y:S06]  /*1760*/  @!P1 BRA `(.L_x_25062) ;  /* 0xfffffff4005c9947 */ /* 0x000fec000383ffff */
[----:B------:R-:W-:Y:S05]  /*1770*/  BSYNC B1 ;  /* 0x0000000000017941 */ /* 0x000fea0003800000 */
.L_x_25061:
[----:B------:R-:W-:Y:S05]  /*1780*/  BRA `(.L_x_25059) ;  /* 0x0000000800c47947 */ /* 0x000fea0003800000 */
.L_x_25060:
[----:B------:R-:W-:Y:S01]  /*1790*/  IADD3 R156, -R154, 0x1, RZ ;  /* 0x000000019a9c7810 */ /* 0x000fe20007ffe1ff */
[----:B------:R-:W-:Y:S01]  /*17a0*/  IMAD.MOV.U32 R155, RZ, RZ, R153 ;  /* 0x000000ffff9b7224 */ /* 0x000fe200078e0099 */
[----:B------:R-:W-:-:S07]  /*17b0*/  MOV R6, 0xff7fffff ;  /* 0xff7fffff00067802 */ /* 0x000fce0000000f00 */
.L_x_25063:
[----:B--2---:R-:W-:-:S04]  /*17c0*/  IADD3 R120, P0, R7, R155, RZ ;  /* 0x0000009b07787210 */ /* 0x004fc80007f1e0ff */
[----:B------:R-:W-:Y:S02]  /*17d0*/  LEA.HI.X.SX32 R121, R155, R3, 0x1, P0 ;  /* 0x000000039b797211 */ /* 0x000fe400000f0eff */
[----:B------:R-:W-:-:S04]  /*17e0*/  LEA R128, P0, R120, UR14, 0x2 ;  /* 0x0000000e78807c11 */ /* 0x000fc8000f8010ff */
[----:B------:R-:W-:-:S06]  /*17f0*/  LEA.HI.X R129, R120, UR15, R121, 0x2, P0 ;  /* 0x0000000f78817c11 */ /* 0x000fcc00080f1479 */
        /* <DEDUP_REMOVED lines=14> */
[----:B------:R-:W5:Y:S04]  /*18e0*/  LDG.E.128.CONSTANT R140, desc[UR10][R160.64+0x800] ;  /* 0x0008000aa08c7981 */ /* 0x000f68000c1e9d00 */
[----:B------:R-:W5:Y:S01]  /*18f0*/  LDG.E.128.CONSTANT R144, desc[UR10][R160.64+0xa00] ;  /* 0x000a000aa0907981 */ /* 0x000f62000c1e9d00 */
[----:B--2---:R-:W-:Y:S01]  /*1900*/  FMUL.FTZ R133, R12, R124 ;  /* 0x0000007c0c857220 */ /* 0x004fe20000410000 */
[----:B------:R-:W-:Y:S01]  /*1910*/  FMUL.FTZ R148, R13, R125 ;  /* 0x0000007d0d947220 */ /* 0x000fe20000410000 */
[----:B------:R-:W-:Y:S01]  /*1920*/  FMUL.FTZ R125, R14, R126 ;  /* 0x0000007e0e7d7220 */ /* 0x000fe20000410000 */
[----:B------:R-:W-:-:S03]  /*1930*/  FMUL.FTZ R124, R15, R127 ;  /* 0x0000007f0f7c7220 */ /* 0x000fc60000410000 */
[----:B0-----:R-:W-:Y:S01]  /*1940*/  FFMA.FTZ R149, R10, R122, R125 ;  /* 0x0000007a0a957223 */ /* 0x001fe2000001007d */
[----:B------:R-:W-:Y:S02]  /*1950*/  FFMA.FTZ R150, R11, R123, R124 ;  /* 0x0000007b0b967223 */ /* 0x000fe4000001007c */
[----:B------:R-:W2:Y:S01]  /*1960*/  LDG.E.128.CONSTANT R124, desc[UR10][R160.64+0xc00] ;  /* 0x000c000aa07c7981 */ /* 0x000ea2000c1e9d00 */
[----:B------:R-:W-:Y:S01]  /*1970*/  FFMA.FTZ R133, R8, R120, R133 ;  /* 0x0000007808857223 */ /* 0x000fe20000010085 */
[----:B------:R-:W-:Y:S02]  /*1980*/  FFMA.FTZ R148, R9, R121, R148 ;  /* 0x0000007909947223 */ /* 0x000fe40000010094 */
        /* <DEDUP_REMOVED lines=14> */
[----:B------:R-:W4:Y:S01]  /*1a70*/  LDG.E.128.CONSTANT R128, desc[UR10][R160.64+0x1600] ;  /* 0x0016000aa0807981 */ /* 0x000f22000c1e9d00 */
[----:B------:R-:W-:-:S03]  /*1a80*/  FFMA.FTZ R151, R28, R144, R151 ;  /* 0x000000901c977223 */ /* 0x000fc60000010097 */
[----:B------:R-:W5:Y:S01]  /*1a90*/  LDG.E.128.CONSTANT R140, desc[UR10][R160.64+0x1200] ;  /* 0x0012000aa08c7981 */ /* 0x000f62000c1e9d00 */
        /* <DEDUP_REMOVED lines=34> */
[----:B------:R-:W3:Y:S01]  /*1cc0*/  LDG.E.128.CONSTANT R128, desc[UR10][R160.64+0x2400] ;  /* 0x0024000aa0807981 */ /* 0x000ee2000c1e9d00 */
        /* <DEDUP_REMOVED lines=39> */
[----:B------:R-:W5:Y:S01]  /*1f40*/  LDG.E.128.CONSTANT R132, desc[UR10][R160.64+0x2e00] ;  /* 0x002e000aa0847981 */ /* 0x000f62000c1e9d00 */
[----:B------:R-:W-:Y:S01]  /*1f50*/  FFMA.FTZ R163, R88, R120, R151 ;  /* 0x0000007858a37223 */ /* 0x000fe20000010097 */
[----:B------:R-:W-:Y:S01]  /*1f60*/  FFMA.FTZ R120, R89, R121, R148 ;  /* 0x0000007959787223 */ /* 0x000fe20000010094 */
[----:B------:R-:W-:Y:S02]  /*1f70*/  FFMA.FTZ R121, R90, R122, R149 ;  /* 0x0000007a5a797223 */ /* 0x000fe40000010095 */
[----:B------:R-:W4:Y:S01]  /*1f80*/  LDG.E.128.CONSTANT R148, desc[UR10][R160.64+0x3600] ;  /* 0x0036000aa0947981 */ /* 0x000f22000c1e9d00 */
[----:B------:R-:W-:Y:S01]  /*1f90*/  FFMA.FTZ R162, R91, R123, R162 ;  /* 0x0000007b5ba27223 */ /* 0x000fe200000100a2 */
[----:B------:R-:W0:Y:S01]  /*1fa0*/  S2UR UR5, SR_CgaCtaId ;  /* 0x00000000000579c3 */ /* 0x000e220000008800 */
[----:B------:R-:W-:Y:S01]  /*1fb0*/  IMAD R123, R155, 0x20, R152 ;  /* 0x000000209b7b7824 */ /* 0x000fe200078e0298 */
[----:B------:R-:W-:-:S02]  /*1fc0*/  UMOV UR4, 0x400 ;  /* 0x0000040000047882 */ /* 0x000fc40000000000 */
[----:B------:R-:W-:Y:S02]  /*1fd0*/  UIADD3 UR4, UR4, 0x1e0, URZ ;  /* 0x000001e004047890 */ /* 0x000fe4000fffe03f */
[----:B------:R-:W-:Y:S01]  /*1fe0*/  ISETP.GE.AND P0, PT, R123, R154, PT ;  /* 0x0000009a7b00720c */ /* 0x000fe20003f06270 */
[----:B------:R-:W-:Y:S01]  /*1ff0*/  VIADD R155, R155, 0x4 ;  /* 0x000000049b9b7836 */ /* 0x000fe20000000000 */
[----:B0-----:R-:W-:-:S04]  /*2000*/  ULEA UR4, UR5, UR4, 0x18 ;  /* 0x0000000405047291 */ /* 0x001fc8000f8ec03f */
        /* <DEDUP_REMOVED lines=41> */
.L_x_25059:
[----:B------:R-:W-:Y:S05]  /*22a0*/  BSYNC B0 ;  /* 0x0000000000007941 */ /* 0x000fea0003800000 */
.L_x_25058:
[----:B------:R-:W0:Y:S01]  /*22b0*/  SHFL.BFLY PT, R9, R6, 0x10, 0x1f ;  /* 0x0e001f0006097f89 */ /* 0x000e2200000e0000 */
[----:B------:R-:W-:Y:S01]  /*22c0*/  ISETP.NE.AND P0, PT, R152, RZ, PT ;  /* 0x000000ff9800720c */ /* 0x000fe20003f05270 */
[----:B------:R-:W-:Y:S01]  /*22d0*/  VIADD R12, R154, 0x1f ;  /* 0x0000001f9a0c7836 */ /* 0x000fe20000000000 */
[----:B------:R-:W-:Y:S01]  /*22e0*/  ISETP.GT.AND P1, PT, R152, 0x3, PT ;  /* 0x000000039800780c */ /* 0x000fe20003f24270 */
[----:B------:R-:W-:Y:S10]  /*22f0*/  BSSY B0, `(.L_x_25064) ;  /* 0x0000105000007945 */ /* 0x000ff40003800000 */
[----:B------:R-:W3:Y:S02]  /*2300*/  @!P0 S2R R15, SR_CgaCtaId ;  /* 0x00000000000f8919 */ /* 0x000ee40000008800 */
[----:B------:R-:W4:Y:S01]  /*2310*/  @!P1 S2R R17, SR_CgaCtaId ;  /* 0x0000000000119919 */ /* 0x000f220000008800 */
[----:B0-----:R-:W-:-:S02]  /*2320*/  FMNMX.FTZ R9, R9, R6, !PT ;  /* 0x0000000609097209 */ /* 0x001fc40007810000 */
[----:B------:R-:W-:-:S03]  /*2330*/  @!P0 MOV R6, 0x400 ;  /* 0x0000040000068802 */ /* 0x000fc60000000f00 */
[----:B------:R-:W0:Y:S02]  /*2340*/  SHFL.BFLY PT, R4, R9, 0x8, 0x1f ;  /* 0x0d001f0009047f89 */ /* 0x000e2400000e0000 */
[----:B0-----:R-:W-:-:S05]  /*2350*/  FMNMX.FTZ R4, R9, R4, !PT ;  /* 0x0000000409047209 */ /* 0x001fca0007810000 */
[----:B------:R-:W0:Y:S02]  /*2360*/  SHFL.BFLY PT, R11, R4, 0x4, 0x1f ;  /* 0x0c801f00040b7f89 */ /* 0x000e2400000e0000 */
[----:B0-----:R-:W-:Y:S02]  /*2370*/  FMNMX.FTZ R11, R4, R11, !PT ;  /* 0x0000000b040b7209 */ /* 0x001fe40007810000 */
[----:B------:R-:W-:Y:S01]  /*2380*/  @!P0 IADD3 R4, R6, 0x1c0, RZ ;  /* 0x000001c006048810 */ /* 0x000fe20007ffe0ff */
[----:B------:R-:W-:Y:S02]  /*2390*/  IMAD.MOV.U32 R6, RZ, RZ, -0x800001 ;  /* 0xff7fffffff067424 */ /* 0x000fe400078e00ff */
[----:B------:R-:W0:Y:S01]  /*23a0*/  SHFL.BFLY PT, R8, R11, 0x2, 0x1f ;  /* 0x0c401f000b087f89 */ /* 0x000e2200000e0000 */
[----:B---3--:R-:W-:-:S04]  /*23b0*/  @!P0 LEA R4, R15, R4, 0x18 ;  /* 0x000000040f048211 */ /* 0x008fc800078ec0ff */
[----:B------:R-:W-:Y:S02]  /*23c0*/  @!P0 LEA R4, R153, R4, 0x2 ;  /* 0x0000000499048211 */ /* 0x000fe400078e10ff */
[----:B0-----:R-:W-:Y:S02]  /*23d0*/  FMNMX.FTZ R10, R11, R8, !PT ;  /* 0x000000080b0a7209 */ /* 0x001fe40007810000 */
[----:B------:R-:W-:-:S03]  /*23e0*/  @!P1 MOV R8, 0x400 ;  /* 0x0000040000089802 */ /* 0x000fc60000000f00 */
[----:B------:R-:W0:Y:S02]  /*23f0*/  SHFL.BFLY PT, R13, R10, 0x1, 0x1f ;  /* 0x0c201f000a0d7f89 */ /* 0x000e2400000e0000 */
[----:B------:R-:W-:-:S05]  /*2400*/  @!P1 VIADD R8, R8, 0x1c0 ;  /* 0x000001c008089836 */ /* 0x000fca0000000000 */
[----:B----4-:R-:W-:-:S04]  /*2410*/  @!P1 LEA R17, R17, R8, 0x18 ;  /* 0x0000000811119211 */ /* 0x010fc800078ec0ff */
[----:B------:R-:W-:Y:S02]  /*2420*/  @!P1 LEA R8, R152, R17, 0x2 ;  /* 0x0000001198089211 */ /* 0x000fe400078e10ff */
[----:B0-----:R-:W-:Y:S02]  /*2430*/  @!P0 FMNMX.FTZ R9, R10, R13, !PT ;  /* 0x0000000d0a098209 */ /* 0x001fe40007810000 */
        /* <DEDUP_REMOVED lines=12> */
[----:B0-----:R-:W-:-:S05]  /*2500*/  FMNMX.FTZ R10, R11, R10, !PT ;  /* 0x0000000a0b0a7209 */ /* 0x001fca0007810000 */
[----:B------:R0:W3:Y:S01]  /*2510*/  SHFL.IDX PT, R43, R10, RZ, 0x1f ;  /* 0x00001fff0a2b7589 */ /* 0x0000e200000e0000 */
        /* <DEDUP_REMOVED lines=10> */
[----:B------:R-:W4:Y:S01]  /*25c0*/  S2UR UR5, SR_CgaCtaId ;  /* 0x00000000000579c3 */ /* 0x000f220000008800 */
[----:B------:R-:W-:Y:S01]  /*25d0*/  UMOV UR4, 0x400 ;  /* 0x0000040000047882 */ /* 0x000fe20000000000 */
[----:B------:R-:W-:Y:S01]  /*25e0*/  MOV R6, RZ ;  /* 0x000000ff00067202 */ /* 0x000fe20000000f00 */
[----:B------:R-:W-:Y:S01]  /*25f0*/  UIADD3 UR4, UR4, 0x1e0, URZ ;  /* 0x000001e004047890 */ /* 0x000fe2000fffe03f */
[----:B------:R-:W-:-:S03]  /*2600*/  IMAD.MOV.U32 R9, RZ, RZ, R5 ;  /* 0x000000ffff097224 */ /* 0x000fc600078e0005 */
[----:B----4-:R-:W-:-:S06]  /*2610*/  ULEA UR4, UR5, UR4, 0x18 ;  /* 0x0000000405047291 */ /* 0x010fcc000f8ec03f */
[----:B0-----:R-:W-:-:S07]  /*2620*/  LEA R10, R5, UR4, 0x2 ;  /* 0x00000004050a7c11 */ /* 0x001fce000f8e10ff */
.L_x_25068:
[----:B------:R-:W3:Y:S01]  /*2630*/  LDS R11, [R10] ;  /* 0x000000000a0b7984 */ /* 0x000ee20000000800 */
[----:B------:R-:W-:Y:S01]  /*2640*/  IADD3 R8, R8, -0x1, RZ ;  /* 0xffffffff08087810 */ /* 0x000fe20007ffe0ff */
[----:B------:R-:W-:-:S03]  /*2650*/  VIADD R9, R9, 0x80 ;  /* 0x0000008009097836 */ /* 0x000fc60000000000 */
[----:B------:R-:W-:Y:S01]  /*2660*/  ISETP.NE.AND P0, PT, R8, RZ, PT ;  /* 0x000000ff0800720c */ /* 0x000fe20003f05270 */
[----:B---3--:R-:W-:-:S04]  /*2670*/  FADD.FTZ R11, -R43, R11 ;  /* 0x0000000b2b0b7221 */ /* 0x008fc80000010100 */
[----:B------:R-:W-:-:S06]  /*2680*/  FMUL.FTZ R11, R11, 1.4426950216293334961 ;  /* 0x3fb8aa3b0b0b7820 */ /* 0x000fcc0000410000 */
[----:B------:R-:W0:Y:S02]  /*2690*/  MUFU.EX2 R11, R11 ;  /* 0x0000000b000b7308 */ /* 0x000e240000000800 */
[----:B0-----:R0:W-:Y:S01]  /*26a0*/  STS [R10], R11 ;  /* 0x0000000b0a007388 */ /* 0x0011e20000000800 */
[----:B------:R-:W-:Y:S01]  /*26b0*/  FADD.FTZ R6, R11, R6 ;  /* 0x000000060b067221 */ /* 0x000fe20000010000 */
[----:B0-----:R-:W-:Y:S01]  /*26c0*/  IADD3 R10, R10, 0x200, RZ ;  /* 0x000002000a0a7810 */ /* 0x001fe20007ffe0ff */
[----:B------:R-:W-:Y:S06]  /*26d0*/  @P0 BRA `(.L_x_25068) ;  /* 0xfffffffc00d40947 */ /* 0x000fec000383ffff */
.L_x_25067:
[----:B------:R-:W-:Y:S05]  /*26e0*/  BSYNC B1 ;  /* 0x0000000000017941 */ /* 0x000fea0003800000 */
.L_x_25066:
[----:B------:R-:W-:Y:S05]  /*26f0*/  @!P2 BRA `(.L_x_25065) ;  /* 0x0000000c0010a947 */ /* 0x000fea0003800000 */
[----:B------:R-:W4:Y:S01]  /*2700*/  S2UR UR5, SR_CgaCtaId ;  /* 0x00000000000579c3 */ /* 0x000f220000008800 */
[----:B------:R-:W-:Y:S01]  /*2710*/  IMAD.IADD R8, R4, 0x1, -R9 ;  /* 0x0000000104087824 */ /* 0x000fe200078e0a09 */
[----:B------:R-:W-:Y:S01]  /*2720*/  UMOV UR4, 0x400 ;  /* 0x0000040000047882 */ /* 0x000fe20000000000 */
[----:B------:R-:W-:Y:S01]  /*2730*/  BSSY B1, `(.L_x_25069) ;  /* 0x000006e000017945 */ /* 0x000fe20003800000 */
[----:B------:R-:W-:Y:S01]  /*2740*/  UIADD3 UR4, UR4, 0x1e0, URZ ;  /* 0x000001e004047890 */ /* 0x000fe2000fffe03f */
[----:B------:R-:W-:Y:S02]  /*2750*/  PLOP3.LUT P0, PT, PT, PT, PT, 0x80, 0x0 ;  /* 0x000000000000781c */ /* 0x000fe40003f0f070 */
[----:B------:R-:W-:Y:S01]  /*2760*/  ISETP.GT.AND P2, PT, R8, 0x600, PT ;  /* 0x000006000800780c */ /* 0x000fe20003f44270 */
[----:B----4-:R-:W-:-:S06]  /*2770*/  ULEA UR4, UR5, UR4, 0x18 ;  /* 0x0000000405047291 */ /* 0x010fcc000f8ec03f */
[----:B------:R-:W-:-:S04]  /*2780*/  LEA R8, R9, UR4, 0x2 ;  /* 0x0000000409087c11 */ /* 0x000fc8000f8e10ff */
[----:B------:R-:W-:Y:S02]  /*2790*/  IADD3 R8, R8, 0x400, RZ ;  /* 0x0000040008087810 */ /* 0x000fe40007ffe0ff */
[----:B------:R-:W-:Y:S05]  /*27a0*/  @!P2 BRA `(.L_x_25070) ;  /* 0x000000040098a947 */ /* 0x000fea0003800000 */
[----:B------:R-:W-:Y:S01]  /*27b0*/  PLOP3.LUT P0, PT, PT, PT, PT, 0x8, 0x0 ;  /* 0x000000000000781c */ /* 0x000fe20003f0e170 */
[----:B------:R-:W-:-:S12]  /*27c0*/  VIADD R32, R4, 0xfffffa00 ;  /* 0xfffffa0004207836 */ /* 0x000fd80000000000 */
.L_x_25071:
[----:B------:R-:W3:Y:S01]  /*27d0*/  LDS R11, [R8+-0x200] ;  /* 0xfffe0000080b7984 */ /* 0x000ee20000000800 */
[----:B------:R-:W-:-:S03]  /*27e0*/  IADD3 R9, R9, 0x800, RZ ;  /* 0x0000080009097810 */ /* 0x000fc60007ffe0ff */
[----:B0-----:R-:W0:Y:S01]  /*27f0*/  LDS R10, [R8+-0x400] ;  /* 0xfffc0000080a7984 */ /* 0x001e220000000800 */
[----:B------:R-:W-:-:S03]  /*2800*/  ISETP.GE.AND P2, PT, R9, R32, PT ;  /* 0x000000200900720c */ /* 0x000fc60003f46270 */
[----:B------:R-:W4:Y:S04]  /*2810*/  LDS R13, [R8] ;  /* 0x00000000080d7984 */ /* 0x000f280000000800 */
[----:B------:R-:W1:Y:S04]  /*2820*/  LDS R15, [R8+0x200] ;  /* 0x00020000080f7984 */ /* 0x000e680000000800 */
[----:B------:R-:W-:Y:S04]  /*2830*/  LDS R17, [R8+0x400] ;  /* 0x0004000008117984 */ /* 0x000fe80000000800 */
[----:B------:R-:W2:Y:S04]  /*2840*/  LDS R18, [R8+0x600] ;  /* 0x0006000008127984 */ /* 0x000ea80000000800 */
[----:B------:R-:W2:Y:S04]  /*2850*/  LDS R20, [R8+0x800] ;  /* 0x0008000008147984 */ /* 0x000ea80000000800 */
[----:B------:R-:W2:Y:S04]  /*2860*/  LDS R22, [R8+0xa00] ;  /* 0x000a000008167984 */ /* 0x000ea80000000800 */
[----:B------:R-:W2:Y:S04]  /*2870*/  LDS R24, [R8+0xc00] ;  /* 0x000c000008187984 */ /* 0x000ea80000000800 */
[----:B------:R-:W2:Y:S01]  /*2880*/  LDS R26, [R8+0xe00] ;  /* 0x000e0000081a7984 */ /* 0x000ea20000000800 */
[----:B---3--:R-:W-:-:S03]  /*2890*/  FADD.FTZ R12, -R43, R11 ;  /* 0x0000000b2b0c7221 */ /* 0x008fc60000010100 */
[----:B------:R-:W3:Y:S01]  /*28a0*/  LDS R28, [R8+0x1000] ;  /* 0x00100000081c7984 */ /* 0x000ee20000000800 */
[C---:B0-----:R-:W-:Y:S01]  /*28b0*/  FADD.FTZ R10, -R43.reuse, R10 ;  /* 0x0000000a2b0a7221 */ /* 0x041fe20000010100 */
[----:B------:R-:W-:Y:S02]  /*28c0*/  FMUL.FTZ R12, R12, 1.4426950216293334961 ;  /* 0x3fb8aa3b0c0c7820 */ /* 0x000fe40000410000 */
[----:B------:R-:W0:Y:S01]  /*28d0*/  LDS R30, [R8+0x1200] ;  /* 0x00120000081e7984 */ /* 0x000e220000000800 */
[C---:B----4-:R-:W-:Y:S01]  /*28e0*/  FADD.FTZ R14, -R43.reuse, R13 ;  /* 0x0000000d2b0e7221 */ /* 0x050fe20000010100 */
[----:B------:R-:W-:Y:S01]  /*28f0*/  FMUL.FTZ R10, R10, 1.4426950216293334961 ;  /* 0x3fb8aa3b0a0a7820 */ /* 0x000fe20000410000 */
[----:B------:R4:W2:Y:S02]  /*2900*/  MUFU.EX2 R13, R12 ;  /* 0x0000000c000d7308 */ /* 0x0008a40000000800 */
[----:B------:R-:W-:Y:S01]  /*2910*/  FMUL.FTZ R14, R14, 1.4426950216293334961 ;  /* 0x3fb8aa3b0e0e7820 */ /* 0x000fe20000410000 */
[----:B-1----:R-:W-:-:S04]  /*2920*/  FADD.FTZ R16, -R43, R15 ;  /* 0x0000000f2b107221 */ /* 0x002fc80000010100 */
[----:B------:R-:W-:Y:S01]  /*2930*/  FMUL.FTZ R16, R16, 1.4426950216293334961 ;  /* 0x3fb8aa3b10107820 */ /* 0x000fe20000410000 */
[----:B------:R1:W3:Y:S01]  /*2940*/  MUFU.EX2 R11, R10 ;  /* 0x0000000a000b7308 */ /* 0x0002e20000000800 */
[----:B----4-:R-:W4:Y:S01]  /*2950*/  LDS R12, [R8+0x1400] ;  /* 0x00140000080c7984 */ /* 0x010f220000000800 */
[----:B--2---:R-:W-:-:S04]  /*2960*/  FADD.FTZ R18, -R43, R18 ;  /* 0x000000122b127221 */ /* 0x004fc80000010100 */
[----:B------:R-:W-:Y:S01]  /*2970*/  FMUL.FTZ R18, R18, 1.4426950216293334961 ;  /* 0x3fb8aa3b12127820 */ /* 0x000fe20000410000 */
[C---:B------:R-:W-:Y:S01]  /*2980*/  FADD.FTZ R20, -R43.reuse, R20 ;  /* 0x000000142b147221 */ /* 0x040fe20000010100 */
[----:B------:R2:W0:Y:S01]  /*2990*/  MUFU.EX2 R15, R14 ;  /* 0x0000000e000f7308 */ /* 0x0004220000000800 */
[C---:B-1----:R-:W-:Y:S01]  /*29a0*/  FADD.FTZ R10, -R43.reuse, R17 ;  /* 0x000000112b0a7221 */ /* 0x042fe20000010100 */
[C---:B------:R-:W-:Y:S01]  /*29b0*/  FADD.FTZ R22, -R43.reuse, R22 ;  /* 0x000000162b167221 */ /* 0x040fe20000010100 */
[----:B------:R-:W-:Y:S01]  /*29c0*/  FMUL.FTZ R20, R20, 1.4426950216293334961 ;  /* 0x3fb8aa3b14147820 */ /* 0x000fe20000410000 */
[----:B------:R-:W-:Y:S01]  /*29d0*/  STS [R8+-0x200], R13 ;  /* 0xfffe000d08007388 */ /* 0x000fe20000000800 */
[----:B------:R-:W-:Y:S01]  /*29e0*/  FMUL.FTZ R10, R10, 1.4426950216293334961 ;  /* 0x3fb8aa3b0a0a7820 */ /* 0x000fe20000410000 */
[----:B------:R-:W-:Y:S01]  /*29f0*/  FMUL.FTZ R22, R22, 1.4426950216293334961 ;  /* 0x3fb8aa3b16167820 */ /* 0x000fe20000410000 */
[----:B------:R-:W-:Y:S01]  /*2a00*/  FADD.FTZ R24, -R43, R24 ;  /* 0x000000182b187221 */ /* 0x000fe20000010100 */
[----:B------:R1:W0:Y:S01]  /*2a10*/  MUFU.EX2 R17, R16 ;  /* 0x0000001000117308 */ /* 0x0002220000000800 */
[----:B--2---:R-:W2:Y:S01]  /*2a20*/  LDS R14, [R8+0x1600] ;  /* 0x00160000080e7984 */ /* 0x004ea20000000800 */
[----:B---3--:R-:W-:Y:S01]  /*2a30*/  FADD.FTZ R6, R11, R6 ;  /* 0x000000060b067221 */ /* 0x008fe20000010000 */
[----:B------:R-:W-:Y:S01]  /*2a40*/  FMUL.FTZ R24, R24, 1.4426950216293334961 ;  /* 0x3fb8aa3b18187820 */ /* 0x000fe20000410000 */
[C---:B------:R-:W-:Y:S01]  /*2a50*/  FADD.FTZ R26, -R43.reuse, R26 ;  /* 0x0000001a2b1a7221 */ /* 0x040fe20000010100 */
[----:B------:R-:W-:Y:S01]  /*2a60*/  STS [R8+-0x400], R11 ;  /* 0xfffc000b08007388 */ /* 0x000fe20000000800 */
[----:B------:R-:W-:Y:S01]  /*2a70*/  FADD.FTZ R6, R6, R13 ;  /* 0x0000000d06067221 */ /* 0x000fe20000010000 */
[C---:B------:R-:W-:Y:S01]  /*2a80*/  FADD.FTZ R28, -R43.reuse, R28 ;  /* 0x0000001c2b1c7221 */ /* 0x040fe20000010100 */
[----:B------:R3:W4:Y:S01]  /*2a90*/  MUFU.EX2 R19, R10 ;  /* 0x0000000a00137308 */ /* 0x0007220000000800 */
[----:B-1----:R-:W1:Y:S01]  /*2aa0*/  LDS R16, [R8+0x1800] ;  /* 0x0018000008107984 */ /* 0x002e620000000800 */
[----:B0-----:R-:W-:Y:S01]  /*2ab0*/  FADD.FTZ R6, R6, R15 ;  /* 0x0000000f06067221 */ /* 0x001fe20000010000 */
[----:B------:R-:W-:Y:S01]  /*2ac0*/  FMUL.FTZ R26, R26, 1.4426950216293334961 ;  /* 0x3fb8aa3b1a1a7820 */ /* 0x000fe20000410000 */
[----:B------:R-:W-:Y:S01]  /*2ad0*/  FMUL.FTZ R28, R28, 1.4426950216293334961 ;  /* 0x3fb8aa3b1c1c7820 */ /* 0x000fe20000410000 */
[----:B------:R-:W-:Y:S01]  /*2ae0*/  FADD.FTZ R30, -R43, R30 ;  /* 0x0000001e2b1e7221 */ /* 0x000fe20000010100 */
[----:B------:R-:W-:Y:S02]  /*2af0*/  STS [R8], R15 ;  /* 0x0000000f08007388 */ /* 0x000fe40000000800 */
[----:B------:R-:W0:Y:S01]  /*2b00*/  MUFU.EX2 R21, R18 ;  /* 0x0000001200157308 */ /* 0x000e220000000800 */
[----:B------:R-:W-:Y:S01]  /*2b10*/  FADD.FTZ R6, R6, R17 ;  /* 0x0000001106067221 */ /* 0x000fe20000010000 */
[----:B---3--:R-:W3:Y:S01]  /*2b20*/  LDS R10, [R8+0x1a00] ;  /* 0x001a0000080a7984 */ /* 0x008ee20000000800 */
[----:B------:R-:W-:-:S03]  /*2b30*/  FMUL.FTZ R30, R30, 1.4426950216293334961 ;  /* 0x3fb8aa3b1e1e7820 */ /* 0x000fc60000410000 */
[----:B------:R-:W-:Y:S02]  /*2b40*/  STS [R8+0x200], R17 ;  /* 0x0002001108007388 */ /* 0x000fe40000000800 */
[----:B------:R-:W2:Y:S01]  /*2b50*/  MUFU.EX2 R23, R20 ;  /* 0x0000001400177308 */ /* 0x000ea20000000800 */
[----:B----4-:R-:W-:Y:S01]  /*2b60*/  FADD.FTZ R6, R6, R19 ;  /* 0x0000001306067221 */ /* 0x010fe20000010000 */
[C---:B------:R-:W-:Y:S01]  /*2b70*/  FADD.FTZ R12, -R43.reuse, R12 ;  /* 0x0000000c2b0c7221 */ /* 0x040fe20000010100 */
[----:B------:R-:W-:Y:S03]  /*2b80*/  STS [R8+0x400], R19 ;  /* 0x0004001308007388 */ /* 0x000fe60000000800 */
[----:B------:R-:W-:Y:S02]  /*2b90*/  FMUL.FTZ R12, R12, 1.4426950216293334961 ;  /* 0x3fb8aa3b0c0c7820 */ /* 0x000fe40000410000 */
[----:B------:R-:W4:Y:S01]  /*2ba0*/  MUFU.EX2 R25, R22 ;  /* 0x0000001600197308 */ /* 0x000f220000000800 */
[----:B0-----:R-:W-:Y:S01]  /*2bb0*/  FADD.FTZ R6, R6, R21 ;  /* 0x0000001506067221 */ /* 0x001fe20000010000 */
[----:B------:R-:W-:Y:S06]  /*2bc0*/  STS [R8+0x600], R21 ;  /* 0x0006001508007388 */ /* 0x000fec0000000800 */
[----:B------:R-:W0:Y:S01]  /*2bd0*/  MUFU.EX2 R27, R24 ;  /* 0x00000018001b7308 */ /* 0x000e220000000800 */
[----:B--2---:R-:W-:Y:S01]  /*2be0*/  FADD.FTZ R6, R6, R23 ;  /* 0x0000001706067221 */ /* 0x004fe20000010000 */
[----:B------:R-:W-:Y:S01]  /*2bf0*/  FADD.FTZ R14, -R43, R14 ;  /* 0x0000000e2b0e7221 */ /* 0x000fe20000010100 */
[----:B------:R-:W-:Y:S03]  /*2c00*/  STS [R8+0x800], R23 ;  /* 0x0008001708007388 */ /* 0x000fe60000000800 */
[----:B------:R-:W-:-:S02]  /*2c10*/  FMUL.FTZ R14, R14, 1.4426950216293334961 ;  /* 0x3fb8aa3b0e0e7820 */ /* 0x000fc40000410000 */
[----:B------:R-:W2:Y:S01]  /*2c20*/  MUFU.EX2 R29, R26 ;  /* 0x0000001a001d7308 */ /* 0x000ea20000000800 */
[----:B----4-:R-:W-:Y:S01]  /*2c30*/  FADD.FTZ R6, R6, R25 ;  /* 0x0000001906067221 */ /* 0x010fe20000010000 */
[C---:B-1----:R-:W-:Y:S01]  /*2c40*/  FADD.FTZ R16, -R43.reuse, R16 ;  /* 0x000000102b107221 */ /* 0x042fe20000010100 */
[----:B------:R-:W-:Y:S03]  /*2c50*/  STS [R8+0xa00], R25 ;  /* 0x000a001908007388 */ /* 0x000fe60000000800 */
[----:B------:R-:W-:Y:S02]  /*2c60*/  FMUL.FTZ R16, R16, 1.4426950216293334961 ;  /* 0x3fb8aa3b10107820 */ /* 0x000fe40000410000 */
[----:B------:R-:W1:Y:S01]  /*2c70*/  MUFU.EX2 R31, R28 ;  /* 0x0000001c001f7308 */ /* 0x000e620000000800 */
[----:B0-----:R-:W-:Y:S01]  /*2c80*/  FADD.FTZ R6, R6, R27 ;  /* 0x0000001b06067221 */ /* 0x001fe20000010000 */
[----:B---3--:R-:W-:Y:S01]  /*2c90*/  FADD.FTZ R10, -R43, R10 ;  /* 0x0000000a2b0a7221 */ /* 0x008fe20000010100 */
[----:B------:R-:W-:Y:S03]  /*2ca0*/  STS [R8+0xc00], R27 ;  /* 0x000c001b08007388 */ /* 0x000fe60000000800 */
[----:B------:R-:W-:-:S02]  /*2cb0*/  FMUL.FTZ R10, R10, 1.4426950216293334961 ;  /* 0x3fb8aa3b0a0a7820 */ /* 0x000fc40000410000 */
        /* <DEDUP_REMOVED lines=21> */
.L_x_25070:
[----:B------:R-:W-:Y:S05]  /*2e10*/  BSYNC B1 ;  /* 0x0000000000017941 */ /* 0x000fea0003800000 */
.L_x_25069:
[----:B0-----:R-:W-:Y:S01]  /*2e20*/  IADD3 R10, -R9, R4, RZ ;  /* 0x00000004090a7210 */ /* 0x001fe20007ffe1ff */
[----:B------:R-:W-:Y:S03]  /*2e30*/  BSSY B1, `(.L_x_25072) ;  /* 0x0000036000017945 */ /* 0x000fe60003800000 */
[----:B------:R-:W-:-:S13]  /*2e40*/  ISETP.GT.AND P2, PT, R10, 0x200, PT ;  /* 0x000002000a00780c */ /* 0x000fda0003f44270 */
[----:B------:R-:W-:Y:S05]  /*2e50*/  @!P2 BRA `(.L_x_25073) ;  /* 0x0000000000cca947 */ /* 0x000fea0003800000 */
[----:B------:R-:W3:Y:S01]  /*2e60*/  LDS R10, [R8+-0x400] ;  /* 0xfffc0000080a7984 */ /* 0x000ee20000000800 */
[----:B------:R-:W-:Y:S01]  /*2e70*/  PLOP3.LUT P0, PT, PT, PT, PT, 0x8, 0x0 ;  /* 0x000000000000781c */ /* 0x000fe20003f0e170 */
[----:B------:R-:W-:Y:S02]  /*2e80*/  VIADD R9, R9, 0x400 ;  /* 0x0000040009097836 */ /* 0x000fe40000000000 */
[----:B------:R-:W0:Y:S04]  /*2e90*/  LDS R11, [R8+-0x200] ;  /* 0xfffe0000080b7984 */ /* 0x000e280000000800 */
[----:B------:R-:W4:Y:S04]  /*2ea0*/  LDS R13, [R8] ;  /* 0x00000000080d7984 */ /* 0x000f280000000800 */
[----:B------:R-:W1:Y:S04]  /*2eb0*/  LDS R15, [R8+0x200] ;  /* 0x00020000080f7984 */ /* 0x000e680000000800 */
[----:B------:R-:W2:Y:S04]  /*2ec0*/  LDS R17, [R8+0x400] ;  /* 0x0004000008117984 */ /* 0x000ea80000000800 */
[----:B------:R-:W2:Y:S04]  /*2ed0*/  LDS R19, [R8+0x600] ;  /* 0x0006000008137984 */ /* 0x000ea80000000800 */
[----:B------:R-:W2:Y:S04]  /*2ee0*/  LDS R20, [R8+0x800] ;  /* 0x0008000008147984 */ /* 0x000ea80000000800 */
[----:B------:R-:W2:Y:S01]  /*2ef0*/  LDS R22, [R8+0xa00] ;  /* 0x000a000008167984 */ /* 0x000ea20000000800 */
[----:B---3--:R-:W-:-:S04]  /*2f00*/  FADD.FTZ R10, -R43, R10 ;  /* 0x0000000a2b0a7221 */ /* 0x008fc80000010100 */
[----:B------:R-:W-:Y:S01]  /*2f10*/  FMUL.FTZ R10, R10, 1.4426950216293334961 ;  /* 0x3fb8aa3b0a0a7820 */ /* 0x000fe20000410000 */
[----:B0-----:R-:W-:-:S03]  /*2f20*/  FADD.FTZ R12, -R43, R11 ;  /* 0x0000000b2b0c7221 */ /* 0x001fc60000010100 */
[----:B------:R0:W3:Y:S01]  /*2f30*/  MUFU.EX2 R11, R10 ;  /* 0x0000000a000b7308 */ /* 0x0000e20000000800 */
[----:B------:R-:W-:Y:S01]  /*2f40*/  FMUL.FTZ R12, R12, 1.4426950216293334961 ;  /* 0x3fb8aa3b0c0c7820 */ /* 0x000fe20000410000 */
[C---:B----4-:R-:W-:Y:S01]  /*2f50*/  FADD.FTZ R14, -R43.reuse, R13 ;  /* 0x0000000d2b0e7221 */ /* 0x050fe20000010100 */
[----:B-1----:R-:W-:-:S03]  /*2f60*/  FADD.FTZ R16, -R43, R15 ;  /* 0x0000000f2b107221 */ /* 0x002fc60000010100 */
[----:B------:R-:W-:Y:S02]  /*2f70*/  FMUL.FTZ R14, R14, 1.4426950216293334961 ;  /* 0x3fb8aa3b0e0e7820 */ /* 0x000fe40000410000 */
[----:B------:R-:W1:Y:S01]  /*2f80*/  MUFU.EX2 R13, R12 ;  /* 0x0000000c000d7308 */ /* 0x000e620000000800 */
[----:B------:R-:W-:Y:S01]  /*2f90*/  FMUL.FTZ R16, R16, 1.4426950216293334961 ;  /* 0x3fb8aa3b10107820 */ /* 0x000fe20000410000 */
[C---:B--2---:R-:W-:Y:S01]  /*2fa0*/  FADD.FTZ R18, -R43.reuse, R17 ;  /* 0x000000112b127221 */ /* 0x044fe20000010100 */
[----:B0-----:R-:W-:-:S03]  /*2fb0*/  FADD.FTZ R10, -R43, R19 ;  /* 0x000000132b0a7221 */ /* 0x001fc60000010100 */
[----:B------:R-:W-:Y:S02]  /*2fc0*/  FMUL.FTZ R18, R18, 1.4426950216293334961 ;  /* 0x3fb8aa3b12127820 */ /* 0x000fe40000410000 */
[----:B------:R-:W0:Y:S01]  /*2fd0*/  MUFU.EX2 R15, R14 ;  /* 0x0000000e000f7308 */ /* 0x000e220000000800 */
[----:B------:R-:W-:Y:S01]  /*2fe0*/  FMUL.FTZ R10, R10, 1.4426950216293334961 ;  /* 0x3fb8aa3b0a0a7820 */ /* 0x000fe20000410000 */
[C---:B------:R-:W-:Y:S01]  /*2ff0*/  FADD.FTZ R20, -R43.reuse, R20 ;  /* 0x000000142b147221 */ /* 0x040fe20000010100 */
[----:B---3--:R-:W-:Y:S01]  /*3000*/  FADD.FTZ R6, R6, R11 ;  /* 0x0000000b06067221 */ /* 0x008fe20000010000 */
        /* <DEDUP_REMOVED lines=24> */
.L_x_25073:
[----:B------:R-:W-:Y:S05]  /*3190*/  BSYNC B1 ;  /* 0x0000000000017941 */ /* 0x000fea0003800000 */
.L_x_25072:
[----:B------:R-:W-:-:S13]  /*31a0*/  ISETP.LT.OR P0, PT, R9, R4, P0 ;  /* 0x000000040900720c */ /* 0x000fda0000701670 */
[----:B------:R-:W-:Y:S05]  /*31b0*/  @!P0 BRA `(.L_x_25065) ;  /* 0x0000000000608947 */ /* 0x000fea0003800000 */
[----:B------:R-:W3:Y:S04]  /*31c0*/  LDS R9, [R8+-0x400] ;  /* 0xfffc000008097984 */ /* 0x000ee80000000800 */
[----:B------:R-:W0:Y:S04]  /*31d0*/  LDS R10, [R8+-0x200] ;  /* 0xfffe0000080a7984 */ /* 0x000e280000000800 */
[----:B------:R-:W4:Y:S04]  /*31e0*/  LDS R11, [R8] ;  /* 0x00000000080b7984 */ /* 0x000f280000000800 */
[----:B------:R-:W1:Y:S01]  /*31f0*/  LDS R13, [R8+0x200] ;  /* 0x00020000080d7984 */ /* 0x000e620000000800 */
[C---:B---3--:R-:W-:Y:S01]  /*3200*/  FADD.FTZ R9, -R43.reuse, R9 ;  /* 0x000000092b097221 */ /* 0x048fe20000010100 */
[----:B0-----:R-:W-:-:S03]  /*3210*/  FADD.FTZ R10, -R43, R10 ;  /* 0x0000000a2b0a7221 */ /* 0x001fc60000010100 */
[----:B------:R-:W-:Y:S01]  /*3220*/  FMUL.FTZ R9, R9, 1.4426950216293334961 ;  /* 0x3fb8aa3b09097820 */ /* 0x000fe20000410000 */
[----:B----4-:R-:W-:Y:S01]  /*3230*/  FADD.FTZ R12, -R43, R11 ;  /* 0x0000000b2b0c7221 */ /* 0x010fe20000010100 */
[----:B------:R-:W-:-:S04]  /*3240*/  FMUL.FTZ R10, R10, 1.4426950216293334961 ;  /* 0x3fb8aa3b0a0a7820 */ /* 0x000fc80000410000 */
[----:B------:R-:W0:Y:S01]  /*3250*/  MUFU.EX2 R9, R9 ;  /* 0x0000000900097308 */ /* 0x000e220000000800 */
[----:B-1----:R-:W-:Y:S01]  /*3260*/  FADD.FTZ R14, -R43, R13 ;  /* 0x0000000d2b0e7221 */ /* 0x002fe20000010100 */
[----:B------:R-:W-:-:S03]  /*3270*/  FMUL.FTZ R12, R12, 1.4426950216293334961 ;  /* 0x3fb8aa3b0c0c7820 */ /* 0x000fc60000410000 */
[----:B------:R-:W-:-:S03]  /*3280*/  FMUL.FTZ R14, R14, 1.4426950216293334961 ;  /* 0x3fb8aa3b0e0e7820 */ /* 0x000fc60000410000 */
[----:B------:R-:W1:Y:S08]  /*3290*/  MUFU.EX2 R11, R10 ;  /* 0x0000000a000b7308 */ /* 0x000e700000000800 */
[----:B------:R-:W3:Y:S01]  /*32a0*/  MUFU.EX2 R13, R12 ;  /* 0x0000000c000d7308 */ /* 0x000ee20000000800 */
[----:B0-----:R4:W-:Y:S01]  /*32b0*/  STS [R8+-0x400], R9 ;  /* 0xfffc000908007388 */ /* 0x0019e20000000800 */
[----:B------:R-:W-:-:S06]  /*32c0*/  FADD.FTZ R6, R6, R9 ;  /* 0x0000000906067221 */ /* 0x000fcc0000010000 */
[----:B------:R-:W0:Y:S01]  /*32d0*/  MUFU.EX2 R15, R14 ;  /* 0x0000000e000f7308 */ /* 0x000e220000000800 */
[----:B-1----:R4:W-:Y:S01]  /*32e0*/  STS [R8+-0x200], R11 ;  /* 0xfffe000b08007388 */ /* 0x0029e20000000800 */
[----:B------:R-:W-:-:S03]  /*32f0*/  FADD.FTZ R6, R6, R11 ;  /* 0x0000000b06067221 */ /* 0x000fc60000010000 */
[----:B---3--:R4:W-:Y:S01]  /*3300*/  STS [R8], R13 ;  /* 0x0000000d08007388 */ /* 0x0089e20000000800 */
[----:B------:R-:W-:-:S03]  /*3310*/  FADD.FTZ R6, R6, R13 ;  /* 0x0000000d06067221 */ /* 0x000fc60000010000 */
[----:B0-----:R4:W-:Y:S01]  /*3320*/  STS [R8+0x200], R15 ;  /* 0x0002000f08007388 */ /* 0x0019e20000000800 */
[----:B------:R-:W-:-:S07]  /*3330*/  FADD.FTZ R6, R6, R15 ;  /* 0x0000000f06067221 */ /* 0x000fce0000010000 */
.L_x_25065:
[----:B------:R-:W-:Y:S05]  /*3340*/  BSYNC B0 ;  /* 0x0000000000007941 */ /* 0x000fea0003800000 */
.L_x_25064:
        /* <DEDUP_REMOVED lines=8> */
[----:B------:R-:W4:Y:S02]  /*33d0*/  SHFL.BFLY PT, R8, R9, 0x8, 0x1f ;  /* 0x0d001f0009087f89 */ /* 0x000f2400000e0000 */
[----:B----4-:R-:W-:Y:S01]  /*33e0*/  FADD.FTZ R8, R9, R8 ;  /* 0x0000000809087221 */ /* 0x010fe20000010000 */
[----:B------:R-:W-:Y:S01]  /*33f0*/  @!P0 VIADD R9, R6, 0x1c0 ;  /* 0x000001c006098836 */ /* 0x000fe20000000000 */
[----:B------:R-:W-:-:S03]  /*3400*/  @!P0 SHF.R.U32.HI R6, RZ, 0x3, R5 ;  /* 0x00000003ff068819 */ /* 0x000fc60000011605 */
[----:B------:R-:W4:Y:S01]  /*3410*/  SHFL.BFLY PT, R11, R8, 0x4, 0x1f ;  /* 0x0c801f00080b7f89 */ /* 0x000f2200000e0000 */
[----:B0-----:R-:W-:Y:S02]  /*3420*/  @!P0 LEA R9, R14, R9, 0x18 ;  /* 0x000000090e098211 */ /* 0x001fe400078ec0ff */
[----:B------:R-:W-:-:S05]  /*3430*/  @!P0 LOP3.LUT R6, R6, 0x1ffffffc, RZ, 0xc0, !PT ;  /* 0x1ffffffc06068812 */ /* 0x000fca00078ec0ff */
[----:B------:R-:W-:Y:S02]  /*3440*/  @!P0 IMAD.IADD R6, R9, 0x1, R6 ;  /* 0x0000000109068824 */ /* 0x000fe400078e0206 */
[----:B----4-:R-:W-:Y:S01]  /*3450*/  FADD.FTZ R11, R8, R11 ;  /* 0x0000000b080b7221 */ /* 0x010fe20000010000 */
        /* <DEDUP_REMOVED lines=30> */
[----:B------:R-:W-:-:S04]  /*3640*/  UIADD3 UR4, UR4, 0x1e0, URZ ;  /* 0x000001e004047890 */ /* 0x000fc8000fffe03f */
[----:B0-----:R-:W-:-:S06]  /*3650*/  ULEA UR4, UR5, UR4, 0x18 ;  /* 0x0000000405047291 */ /* 0x001fcc000f8ec03f */
[----:B------:R-:W-:-:S07]  /*3660*/  LEA R8, R5, UR4, 0x2 ;  /* 0x0000000405087c11 */ /* 0x000fce000f8e10ff */
.L_x_25078:
        /* <DEDUP_REMOVED lines=8> */
.L_x_25077:
[----:B------:R-:W-:Y:S05]  /*36f0*/  BSYNC B1 ;  /* 0x0000000000017941 */ /* 0x000fea0003800000 */
.L_x_25076:
        /* <DEDUP_REMOVED lines=14> */
.L_x_25081:
        /* <DEDUP_REMOVED lines=17> */
[----:B----4-:R-:W-:-:S03]  /*38f0*/  FMUL.FTZ R15, R35, R12 ;  /* 0x0000000c230f7220 */ /* 0x010fc60000410000 */
[----:B------:R-:W4:Y:S01]  /*3900*/  LDS R32, [R6+0x1600] ;  /* 0x0016000006207984 */ /* 0x000f220000000800 */
[----:B--2---:R-:W-:-:S03]  /*3910*/  FMUL.FTZ R17, R35, R14 ;  /* 0x0000000e23117220 */ /* 0x004fc60000410000 */
[----:B------:R-:W2:Y:S01]  /*3920*/  LDS R33, [R6+0x1800] ;  /* 0x0018000006217984 */ /* 0x000ea20000000800 */
        /* <DEDUP_REMOVED lines=17> */
[----:B----4-:R-:W-:-:S03]  /*3a40*/  FMUL.FTZ R15, R35, R32 ;  /* 0x00000020230f7220 */ /* 0x010fc60000410000 */
[----:B------:R-:W-:Y:S01]  /*3a50*/  STS [R6+0xa00], R23 ;  /* 0x000a001706007388 */ /* 0x000fe20000000800 */
[----:B--2---:R-:W-:-:S03]  /*3a60*/  FMUL.FTZ R33, R35, R33 ;  /* 0x0000002123217220 */ /* 0x004fc60000410000 */
        /* <DEDUP_REMOVED lines=11> */
.L_x_25080:
[----:B------:R-:W-:Y:S05]  /*3b20*/  BSYNC B1 ;  /* 0x0000000000017941 */ /* 0x000fea0003800000 */
.L_x_25079:
        /* <DEDUP_REMOVED lines=14> */
[C---:B0-----:R-:W-:Y:S01]  /*3c10*/  FMUL.FTZ R9, R35.reuse, R8 ;  /* 0x0000000823097220 */ /* 0x041fe20000410000 */
[----:B-1----:R-:W-:-:S04]  /*3c20*/  FMUL.FTZ R13, R35, R10 ;  /* 0x0000000a230d7220 */ /* 0x002fc80000410000 */
[----:B------:R-:W-:Y:S01]  /*3c30*/  STS [R6+-0x400], R9 ;  /* 0xfffc000906007388 */ /* 0x000fe20000000800 */
[----:B----4-:R-:W-:-:S03]  /*3c40*/  FMUL.FTZ R15, R35, R12 ;  /* 0x0000000c230f7220 */ /* 0x010fc60000410000 */
[----:B------:R-:W-:Y:S01]  /*3c50*/  STS [R6+-0x200], R13 ;  /* 0xfffe000d06007388 */ /* 0x000fe20000000800 */
[----:B--2---:R-:W-:-:S03]  /*3c60*/  FMUL.FTZ R17, R35, R14 ;  /* 0x0000000e23117220 */ /* 0x004fc60000410000 */
        /* <DEDUP_REMOVED lines=11> */
.L_x_25083:
[----:B------:R-:W-:Y:S05]  /*3d20*/  BSYNC B1 ;  /* 0x0000000000017941 */ /* 0x000fea0003800000 */
.L_x_25082:
[----:B------:R-:W-:-:S13]  /*3d30*/  ISETP.LT.OR P0, PT, R11, R4, P0 ;  /* 0x000000040b00720c */ /* 0x000fda0000701670 */
[----:B------:R-:W-:Y:S05]  /*3d40*/  @!P0 BRA `(.L_x_25075) ;  /* 0x0000000000308947 */ /* 0x000fea0003800000 */
[----:B------:R-:W0:Y:S04]  /*3d50*/  LDS R4, [R6+-0x400] ;  /* 0xfffc000006047984 */ /* 0x000e280000000800 */
[----:B------:R-:W1:Y:S04]  /*3d60*/  LDS R8, [R6+-0x200] ;  /* 0xfffe000006087984 */ /* 0x000e680000000800 */
[----:B------:R-:W4:Y:S04]  /*3d70*/  LDS R10, [R6] ;  /* 0x00000000060a7984 */ /* 0x000f280000000800 */
[----:B------:R-:W2:Y:S01]  /*3d80*/  LDS R12, [R6+0x200] ;  /* 0x00020000060c7984 */ /* 0x000ea20000000800 */
[-C--:B0-----:R-:W-:Y:S01]  /*3d90*/  FMUL.FTZ R9, R4, R35.reuse ;  /* 0x0000002304097220 */ /* 0x081fe20000410000 */
[----:B-1----:R-:W-:-:S04]  /*3da0*/  FMUL.FTZ R11, R8, R35 ;  /* 0x00000023080b7220 */ /* 0x002fc80000410000 */
[----:B------:R1:W-:Y:S01]  /*3db0*/  STS [R6+-0x400], R9 ;  /* 0xfffc000906007388 */ /* 0x0003e20000000800 */
[----:B----4-:R-:W-:-:S03]  /*3dc0*/  FMUL.FTZ R13, R10, R35 ;  /* 0x000000230a0d7220 */ /* 0x010fc60000410000 */
[----:B------:R1:W-:Y:S01]  /*3dd0*/  STS [R6+-0x200], R11 ;  /* 0xfffe000b06007388 */ /* 0x0003e20000000800 */
[----:B--2---:R-:W-:-:S03]  /*3de0*/  FMUL.FTZ R15, R12, R35 ;  /* 0x000000230c0f7220 */ /* 0x004fc60000410000 */
[----:B------:R1:W-:Y:S04]  /*3df0*/  STS [R6], R13 ;  /* 0x0000000d06007388 */ /* 0x0003e80000000800 */
[----:B------:R1:W-:Y:S02]  /*3e00*/  STS [R6+0x200], R15 ;  /* 0x0002000f06007388 */ /* 0x0003e40000000800 */
.L_x_25075:
[----:B------:R-:W-:Y:S05]  /*3e10*/  BSYNC B0 ;  /* 0x0000000000007941 */ /* 0x000fea0003800000 */
.L_x_25074:
[----:B------:R-:W-:Y:S01]  /*3e20*/  SHF.R.S32.HI R4, RZ, 0x1f, R5 ;  /* 0x0000001fff047819 */ /* 0x000fe20000011405 */
[----:B------:R-:W-:Y:S01]  /*3e30*/  BAR.SYNC.DEFER_BLOCKING 0x0 ;  /* 0x0000000000007b1d */ /* 0x000fe20000010000 */
[----:B------:R-:W-:Y:S01]  /*3e40*/  HFMA2.MMA R17, -RZ, RZ, 0, 0 ;  /* 0x00000000ff117435 */ /* 0x000fe200000001ff */
[----:B------:R-:W-:Y:S01]  /*3e50*/  IMAD.MOV.U32 R114, RZ, RZ, RZ ;  /* 0x000000ffff727224 */ /* 0x000fe200078e00ff */
        /* <DEDUP_REMOVED lines=14> */
[----:B-1----:R-:W-:Y:S02]  /*3f40*/  CS2R R14, SRZ ;  /* 0x00000000000e7805 */ /* 0x002fe4000001ff00 */
[----:B------:R-:W-:Y:S02]  /*3f50*/  CS2R R12, SRZ ;  /* 0x00000000000c7805 */ /* 0x000fe4000001ff00 */
[----:B------:R-:W-:Y:S02]  /*3f60*/  CS2R R10, SRZ ;  /* 0x00000000000a7805 */ /* 0x000fe4000001ff00 */
[----:B0-----:R-:W-:Y:S01]  /*3f70*/  CS2R R8, SRZ ;  /* 0x0000000000087805 */ /* 0x001fe2000001ff00 */
[----:B------:R-:W-:Y:S01]  /*3f80*/  IMAD.MOV.U32 R6, RZ, RZ, RZ ;  /* 0x000000ffff067224 */ /* 0x000fe200078e00ff */
[----:B------:R-:W-:Y:S01]  /*3f90*/  MOV R4, RZ ;  /* 0x000000ff00047202 */ /* 0x000fe20000000f00 */
[----:B------:R-:W-:Y:S06]  /*3fa0*/  @P0 BRA `(.L_x_25085) ;  /* 0x00000028003c0947 */ /* 0x000fec0003800000 */
[----:B------:R-:W0:Y:S01]  /*3fb0*/  S2UR UR5, SR_CgaCtaId ;  /* 0x00000000000579c3 */ /* 0x000e220000008800 */
[C---:B------:R-:W-:Y:S01]  /*3fc0*/  IADD3 R24, P0, R16.reuse, R7, RZ ;  /* 0x0000000710187210 */ /* 0x040fe20007f1e0ff */
[----:B------:R-:W-:Y:S01]  /*3fd0*/  ULDC.64 UR8, c[0x0][0x238] ;  /* 0x00008e0000087ab9 */ /* 0x000fe20000000a00 */
[----:B------:R-:W-:Y:S01]  /*3fe0*/  SHF.R.S32.HI R7, RZ, 0x1f, R152 ;  /* 0x0000001fff077819 */ /* 0x000fe20000011498 */
[----:B------:R-:W-:Y:S01]  /*3ff0*/  UMOV UR4, 0x400 ;  /* 0x0000040000047882 */ /* 0x000fe20000000000 */
[----:B------:R-:W-:Y:S01]  /*4000*/  LEA.HI.X.SX32 R25, R16, R3, 0x1, P0 ;  /* 0x0000000310197211 */ /* 0x000fe200000f0eff */
[----:B------:R-:W-:Y:S01]  /*4010*/  UIADD3 UR4, UR4, 0x1e0, URZ ;  /* 0x000001e004047890 */ /* 0x000fe2000fffe03f */
[C---:B------:R-:W-:Y:S01]  /*4020*/  LEA R118, P0, R24.reuse, UR8, 0x2 ;  /* 0x0000000818767c11 */ /* 0x040fe2000f8010ff */
[----:B------:R-:W1:Y:S01]  /*4030*/  LDC R117, c[0x0][0x25c] ;  /* 0x00009700ff757b82 */ /* 0x000e620000000800 */
[----:B------:R-:W-:Y:S01]  /*4040*/  LEA.HI R3, R7, R152, RZ, 0x3 ;  /* 0x0000009807037211 */ /* 0x000fe200078f18ff */
[----:B------:R-:W-:Y:S01]  /*4050*/  ULDC UR8, c[0x0][0x260] ;  /* 0x0000980000087ab9 */ /* 0x000fe20000000800 */
[----:B------:R-:W-:Y:S01]  /*4060*/  LEA.HI.X R7, R24, UR9, R25, 0x2, P0 ;  /* 0x0000000918077c11 */ /* 0x000fe200080f1419 */
[----:B------:R-:W-:Y:S01]  /*4070*/  IMAD R148, R0, UR8, RZ ;  /* 0x0000000800947c24 */ /* 0x000fe2000f8e02ff */
[C---:B------:R-:W-:Y:S01]  /*4080*/  LOP3.LUT R25, R3.reuse, 0xfffffff8, RZ, 0xc0, !PT ;  /* 0xfffffff803197812 */ /* 0x040fe200078ec0ff */
[----:B------:R-:W-:Y:S01]  /*4090*/  IMAD.MOV.U32 R114, RZ, RZ, RZ ;  /* 0x000000ffff727224 */ /* 0x000fe200078e00ff */
[----:B------:R-:W-:-:S02]  /*40a0*/  SHF.L.U32 R24, R3, 0x2, RZ ;  /* 0x0000000203187819 */ /* 0x000fc400000006ff */
[----:B------:R-:W-:Y:S01]  /*40b0*/  LOP3.LUT R116, RZ, R2, RZ, 0x33, !PT ;  /* 0x00000002ff747212 */ /* 0x000fe200078e33ff */
[----:B------:R-:W-:Y:S01]  /*40c0*/  IMAD.IADD R25, R152, 0x1, -R25 ;  /* 0x0000000198197824 */ /* 0x000fe200078e0a19 */
[----:B------:R-:W-:Y:S02]  /*40d0*/  LOP3.LUT R24, R24, 0xffffffe0, RZ, 0xc0, !PT ;  /* 0xffffffe018187812 */ /* 0x000fe400078ec0ff */
[----:B------:R-:W-:Y:S01]  /*40e0*/  MOV R3, R16 ;  /* 0x0000001000037202 */ /* 0x000fe20000000f00 */
[----:B------:R-:W-:Y:S01]  /*40f0*/  IMAD.SHL.U32 R27, R25, 0x4, RZ ;  /* 0x00000004191b7824 */ /* 0x000fe200078e00ff */
[C---:B------:R-:W-:Y:S01]  /*4100*/  LEA R0, R16.reuse, R25, 0x3 ;  /* 0x0000001910007211 */ /* 0x040fe200078e18ff */
[----:B0-----:R-:W-:Y:S01]  /*4110*/  ULEA UR4, UR5, UR4, 0x18 ;  /* 0x0000000405047291 */ /* 0x001fe2000f8ec03f */
[----:B------:R-:W-:Y:S01]  /*4120*/  SHF.R.S32.HI R149, RZ, 0x1f, R148 ;  /* 0x0000001fff957819 */ /* 0x000fe20000011494 */
[----:B------:R-:W-:Y:S01]  /*4130*/  IMAD.IADD R145, R27, 0x1, R24 ;  /* 0x000000011b917824 */ /* 0x000fe200078e0218 */
[----:B------:R-:W-:-:S03]  /*4140*/  LEA R27, R16, R27, 0x5 ;  /* 0x0000001b101b7211 */ /* 0x000fc600078e28ff */
[----:B------:R-:W-:Y:S01]  /*4150*/  LEA R0, R0, UR4, 0x4 ;  /* 0x0000000400007c11 */ /* 0x000fe2000f8e20ff */
[----:B------:R-:W-:Y:S01]  /*4160*/  VIADD R143, R145, 0x180 ;  /* 0x00000180918f7836 */ /* 0x000fe20000000000 */
[----:B-1----:R-:W-:Y:S01]  /*4170*/  SHF.R.S32.HI R117, RZ, 0x1f, R117 ;  /* 0x0000001fff757819 */ /* 0x002fe20000011475 */
[----:B------:R-:W-:Y:S01]  /*4180*/  VIADD R115, R27, 0x3 ;  /* 0x000000031b737836 */ /* 0x000fe20000000000 */
        /* <DEDUP_REMOVED lines=18> */
[C---:B--2---:R-:W-:Y:S01]  /*42b0*/  IADD3 R120, R145.reuse, 0xa00, RZ ;  /* 0x00000a0091787810 */ /* 0x044fe20007ffe0ff */
[C---:B------:R-:W-:Y:S01]  /*42c0*/  VIADD R123, R145.reuse, 0xb80 ;  /* 0x00000b80917b7836 */ /* 0x040fe20000000000 */
[C---:B------:R-:W-:Y:S01]  /*42d0*/  IADD3 R122, R145.reuse, 0xb00, RZ ;  /* 0x00000b00917a7810 */ /* 0x040fe20007ffe0ff */
[C---:B------:R-:W-:Y:S01]  /*42e0*/  VIADD R125, R145.reuse, 0xc80 ;  /* 0x00000c80917d7836 */ /* 0x040fe20000000000 */
[C---:B------:R-:W-:Y:S01]  /*42f0*/  IADD3 R124, R145.reuse, 0xc00, RZ ;  /* 0x00000c00917c7810 */ /* 0x040fe20007ffe0ff */
[C---:B------:R-:W-:Y:S01]  /*4300*/  VIADD R127, R145.reuse, 0xd80 ;  /* 0x00000d80917f7836 */ /* 0x040fe20000000000 */
[----:B------:R-:W-:-:S07]  /*4310*/  IADD3 R126, R145, 0xd00, RZ ;  /* 0x00000d00917e7810 */ /* 0x000fce0007ffe0ff */
.L_x_25086:
[----:B------:R-:W-:Y:S01]  /*4320*/  MOV R24, R118 ;  /* 0x0000007600187202 */ /* 0x000fe20000000f00 */
[----:B------:R-:W-:-:S05]  /*4330*/  IMAD.MOV.U32 R25, RZ, RZ, R7 ;  /* 0x000000ffff197224 */ /* 0x000fca00078e0007 */
[----:B------:R-:W2:Y:S01]  /*4340*/  LDG.E.CONSTANT R24, desc[UR10][R24.64] ;  /* 0x0000000a18187981 */ /* 0x000ea2000c1e9900 */
[----:B------:R-:W-:Y:S01]  /*4350*/  IMAD.IADD R46, R116, 0x1, R3 ;  /* 0x00000001742e7824 */ /* 0x000fe200078e0203 */
        /* <DEDUP_REMOVED lines=8> */
[----:B------:R-:W-:Y:S02]  /*43e0*/  LEA.HI.X R27, R27, UR7, R28, 0x2, P1 ;  /* 0x000000071b1b7c11 */ /* 0x000fe400088f141c */
[----:B------:R-:W-:-:S03]  /*43f0*/  IADD3 R24, P0, R144, R150, RZ ;  /* 0x0000009690187210 */ /* 0x000fc60007f1e0ff */
[----:B------:R-:W2:Y:S01]  /*4400*/  LDG.E.128.CONSTANT R76, desc[UR10][R26.64] ;  /* 0x0000000a1a4c7981 */ /* 0x000ea2000c1e9d00 */
[----:B------:R-:W-:Y:S02]  /*4410*/  LEA R84, P1, R24, UR6, 0x2 ;  /* 0x0000000618547c11 */ /* 0x000fe4000f8210ff */
[----:B------:R-:W-:Y:S01]  /*4420*/  LEA.HI.X.SX32 R25, R144, R146, 0x1, P0 ;  /* 0x0000009290197211 */ /* 0x000fe200000f0eff */
[----:B------:R0:W4:Y:S03]  /*4430*/  LDG.E.128.CONSTANT R80, desc[UR10][R26.64+0x200] ;  /* 0x0002000a1a507981 */ /* 0x000126000c1e9d00 */
        /* <DEDUP_REMOVED lines=40> */
[----:B------:R-:W-:Y:S02]  /*46c0*/  LEA.HI.X R41, R41, UR7, R42, 0x2, P1 ;  /* 0x0000000729297c11 */ /* 0x000fe400088f142a */
[----:B------:R-:W-:-:S04]  /*46d0*/  IADD3 R45, P0, R135, R150, RZ ;  /* 0x00000096872d7210 */ /* 0x000fc80007f1e0ff */
[----:B---3--:R-:W3:Y:S01]  /*46e0*/  LDG.E.128.CONSTANT R40, desc[UR10][R40.64] ;  /* 0x0000000a28287981 */ /* 0x008ee2000c1e9d00 */
[----:B------:R-:W-:Y:S02]  /*46f0*/  LEA R44, P1, R45, UR6, 0x2 ;  /* 0x000000062d2c7c11 */ /* 0x000fe4000f8210ff */
[----:B------:R-:W-:Y:S02]  /*4700*/  LEA.HI.X.SX32 R48, R135, R146, 0x1, P0 ;  /* 0x0000009287307211 */ /* 0x000fe400000f0eff */
[----:B------:R-:W-:Y:S02]  /*4710*/  IADD3 R49, P2, R134, R150, RZ ;  /* 0x0000009686317210 */ /* 0x000fe40007f5e0ff */
[----:B------:R-:W-:Y:S02]  /*4720*/  LEA.HI.X R45, R45, UR7, R48, 0x2, P1 ;  /* 0x000000072d2d7c11 */ /* 0x000fe400088f1430 */
[----:B------:R-:W-:Y:S02]  /*4730*/  ISETP.NE.AND P0, PT, R46, -0x2, PT ;  /* 0xfffffffe2e00780c */ /* 0x000fe40003f05270 */
[----:B------:R-:W-:-:S02]  /*4740*/  LEA R48, P1, R49, UR6, 0x2 ;  /* 0x0000000631307c11 */ /* 0x000fc4000f8210ff */
[----:B------:R-:W3:Y:S01]  /*4750*/  LDG.E.128.CONSTANT R44, desc[UR10][R44.64] ;  /* 0x0000000a2c2c7981 */ /* 0x000ee2000c1e9d00 */
[----:B------:R-:W-:-:S04]  /*4760*/  LEA.HI.X.SX32 R50, R134, R146, 0x1, P2 ;  /* 0x0000009286327211 */ /* 0x000fc800010f0eff */
[----:B------:R-:W-:-:S06]  /*4770*/  LEA.HI.X R49, R49, UR7, R50, 0x2, P1 ;  /* 0x0000000731317c11 */ /* 0x000fcc00088f1432 */
[----:B------:R-:W3:Y:S01]  /*4780*/  LDG.E.128.CONSTANT R48, desc[UR10][R48.64] ;  /* 0x0000000a30307981 */ /* 0x000ee2000c1e9d00 */
[C---:B------:R-:W-:Y:S01]  /*4790*/  @!P0 IADD3 R53, R115.reuse, -0x3, RZ ;  /* 0xfffffffd73358810 */ /* 0x040fe20007ffe0ff */
[----:B------:R-:W-:-:S03]  /*47a0*/  @!P0 VIADD R55, R115, 0xfffffffe ;  /* 0xfffffffe73378836 */ /* 0x000fc60000000000 */
[-C--:B------:R-:W-:Y:S02]  /*47b0*/  @!P0 ISETP.GE.AND P1, PT, R53, R154.reuse, PT ;  /* 0x0000009a3500820c */ /* 0x080fe40003f26270 */
[----:B------:R-:W-:Y:S02]  /*47c0*/  @!P0 ISETP.GE.AND P2, PT, R55, R154, PT ;  /* 0x0000009a3700820c */ /* 0x000fe40003f46270 */
[C---:B------:R-:W-:Y:S01]  /*47d0*/  @!P0 IADD3 R53, R115.reuse, -0x1, RZ ;  /* 0xffffffff73358810 */ /* 0x040fe20007ffe0ff */
[----:B------:R-:W-:-:S03]  /*47e0*/  @!P0 VIADD R55, R115, 0xfffffffd ;  /* 0xfffffffd73378836 */ /* 0x000fc60000000000 */
[-C--:B------:R-:W-:Y:S01]  /*47f0*/  @!P0 ISETP.GE.AND P6, PT, R53, R154.reuse, PT ;  /* 0x0000009a3500820c */ /* 0x080fe20003fc6270 */
[C---:B------:R-:W-:Y:S01]  /*4800*/  @!P0 VIADD R59, R115.reuse, 0xffffffff ;  /* 0xffffffff733b8836 */ /* 0x040fe20000000000 */
[----:B------:R-:W-:Y:S02]  /*4810*/  @!P0 IADD3 R57, R115, -0x2, RZ ;  /* 0xfffffffe73398810 */ /* 0x000fe40007ffe0ff */
[-C--:B------:R-:W-:Y:S02]  /*4820*/  @!P0 ISETP.GE.AND P4, PT, R55, R154.reuse, PT ;  /* 0x0000009a3700820c */ /* 0x080fe40003f86270 */
[-C--:B------:R-:W-:Y:S02]  /*4830*/  @!P0 ISETP.GE.AND P5, PT, R59, R154.reuse, PT ;  /* 0x0000009a3b00820c */ /* 0x080fe40003fa6270 */
[----:B------:R-:W-:Y:S02]  /*4840*/  @!P0 ISETP.GE.AND P3, PT, R57, R154, PT ;  /* 0x0000009a3900820c */ /* 0x000fe40003f66270 */
[C---:B------:R-:W-:Y:S01]  /*4850*/  @!P0 IADD3 R59, R115.reuse, -0x2, RZ ;  /* 0xfffffffe733b8810 */ /* 0x040fe20007ffe0ff */
[----:B------:R-:W-:-:S02]  /*4860*/  @!P0 VIADD R61, R115, 0xffffffff ;  /* 0xffffffff733d8836 */ /* 0x000fc40000000000 */
[C---:B------:R-:W-:Y:S01]  /*4870*/  @!P0 VIADD R67, R115.reuse, 0xfffffffe ;  /* 0xfffffffe73438836 */ /* 0x040fe20000000000 */
[C---:B------:R-:W-:Y:S01]  /*4880*/  @!P0 IADD3 R69, R115.reuse, -0x1, RZ ;  /* 0xffffffff73458810 */ /* 0x040fe20007ffe0ff */
[C---:B------:R-:W-:Y:S01]  /*4890*/  @!P0 VIADD R71, R115.reuse, 0xfffffffd ;  /* 0xfffffffd73478836 */ /* 0x040fe20000000000 */
[C---:B------:R-:W-:Y:S01]  /*48a0*/  @!P0 IADD3 R73, R115.reuse, -0x2, RZ ;  /* 0xfffffffe73498810 */ /* 0x040fe20007ffe0ff */
[C---:B------:R-:W-:Y:S01]  /*48b0*/  @!P0 VIADD R75, R115.reuse, 0xfffffffe ;  /* 0xfffffffe734b8836 */ /* 0x040fe20000000000 */
[C---:B------:R-:W-:Y:S01]  /*48c0*/  @!P0 IADD3 R93, R115.reuse, -0x1, RZ ;  /* 0xffffffff735d8810 */ /* 0x040fe20007ffe0ff */
[----:B------:R-:W-:Y:S01]  /*48d0*/  @!P0 VIADD R95, R115, 0xfffffffd ;  /* 0xfffffffd735f8836 */ /* 0x000fe20000000000 */
[----:B--2---:R-:W-:Y:S02]  /*48e0*/  @!P0 FSEL R77, R77, RZ, !P2 ;  /* 0x000000ff4d4d8208 */ /* 0x004fe40005000000 */
[----:B------:R-:W-:Y:S02]  /*48f0*/  IADD3 R53, P2, R133, R150, RZ ;  /* 0x0000009685357210 */ /* 0x000fe40007f5e0ff */
[----:B------:R-:W-:-:S02]  /*4900*/  @!P0 FSEL R76, R76, RZ, !P1 ;  /* 0x000000ff4c4c8208 */ /* 0x000fc40004800000 */
[----:B------:R-:W-:Y:S02]  /*4910*/  @!P0 FSEL R78, R78, RZ, !P6 ;  /* 0x000000ff4e4e8208 */ /* 0x000fe40007000000 */
[----:B------:R-:W-:Y:S02]  /*4920*/  @!P0 ISETP.GE.AND P1, PT, R115, R154, PT ;  /* 0x0000009a7300820c */ /* 0x000fe40003f26270 */
[----:B------:R-:W-:Y:S02]  /*4930*/  LEA R52, P6, R53, UR6, 0x2 ;  /* 0x0000000635347c11 */ /* 0x000fe4000f8c10ff */
[----:B------:R-:W-:Y:S02]  /*4940*/  LEA.HI.X.SX32 R54, R133, R146, 0x1, P2 ;  /* 0x0000009285367211 */ /* 0x000fe400010f0eff */
[----:B------:R-:W-:Y:S02]  /*4950*/  @!P0 ISETP.GE.AND P2, PT, R55, R154, PT ;  /* 0x0000009a3700820c */ /* 0x000fe40003f46270 */
[----:B------:R-:W-:-:S02]  /*4960*/  @!P0 FSEL R79, R79, RZ, !P1 ;  /* 0x000000ff4f4f8208 */ /* 0x000fc40004800000 */
[----:B------:R-:W-:Y:S02]  /*4970*/  @!P0 IADD3 R55, R115, -0x1, RZ ;  /* 0xffffffff73378810 */ /* 0x000fe40007ffe0ff */
[----:B------:R-:W-:Y:S02]  /*4980*/  LEA.HI.X R53, R53, UR7, R54, 0x2, P6 ;  /* 0x0000000735357c11 */ /* 0x000fe4000b0f1436 */
[-C--:B------:R-:W-:Y:S01]  /*4990*/  @!P0 ISETP.GE.AND P1, PT, R57, R154.reuse, PT ;  /* 0x0000009a3900820c */ /* 0x080fe20003f26270 */
[C---:B------:R-:W-:Y:S01]  /*49a0*/  @!P0 VIADD R57, R115.reuse, 0xfffffffd ;  /* 0xfffffffd73398836 */ /* 0x040fe20000000000 */
[----:B----4-:R-:W-:Y:S02]  /*49b0*/  @!P0 FSEL R82, R82, RZ, !P5 ;  /* 0x000000ff52528208 */ /* 0x010fe40006800000 */
[----:B------:R-:W-:Y:S02]  /*49c0*/  @!P0 FSEL R80, R80, RZ, !P4 ;  /* 0x000000ff50508208 */ /* 0x000fe40006000000 */
[----:B------:R-:W-:-:S02]  /*49d0*/  @!P0 ISETP.GE.AND P6, PT, R115, R154, PT ;  /* 0x0000009a7300820c */ /* 0x000fc40003fc6270 */
[----:B------:R-:W-:Y:S02]  /*49e0*/  IADD3 R56, P5, R132, R150, RZ ;  /* 0x0000009684387210 */ /* 0x000fe40007fbe0ff */
[-C--:B------:R-:W-:Y:S02]  /*49f0*/  @!P0 ISETP.GE.AND P4, PT, R55, R154.reuse, PT ;  /* 0x0000009a3700820c */ /* 0x080fe40003f86270 */
[----:B------:R-:W-:Y:S01]  /*4a00*/  @!P0 FSEL R81, R81, RZ, !P3 ;  /* 0x000000ff51518208 */ /* 0x000fe20005800000 */
[----:B------:R-:W2:Y:S01]  /*4a10*/  LDG.E.128.CONSTANT R52, desc[UR10][R52.64] ;  /* 0x0000000a34347981 */ /* 0x000ea2000c1e9d00 */
[----:B------:R-:W-:Y:S02]  /*4a20*/  @!P0 FSEL R84, R84, RZ, !P2 ;  /* 0x000000ff54548208 */ /* 0x000fe40005000000 */
[-C--:B------:R-:W-:Y:S02]  /*4a30*/  @!P0 ISETP.GE.AND P3, PT, R57, R154.reuse, PT ;  /* 0x0000009a3900820c */ /* 0x080fe40003f66270 */
[----:B------:R-:W-:-:S02]  /*4a40*/  @!P0 ISETP.GE.AND P2, PT, R59, R154, PT ;  /* 0x0000009a3b00820c */ /* 0x000fc40003f46270 */
[----:B------:R-:W-:Y:S02]  /*4a50*/  @!P0 FSEL R83, R83, RZ, !P6 ;  /* 0x000000ff53538208 */ /* 0x000fe40007000000 */
[----:B------:R-:W-:Y:S02]  /*4a60*/  LEA.HI.X.SX32 R57, R132, R146, 0x1, P5 ;  /* 0x0000009284397211 */ /* 0x000fe400028f0eff */
[----:B------:R-:W-:Y:S02]  /*4a70*/  @!P0 IADD3 R59, R115, -0x3, RZ ;  /* 0xfffffffd733b8810 */ /* 0x000fe40007ffe0ff */
[----:B------:R-:W-:Y:S02]  /*4a80*/  LEA R60, P6, R56, UR6, 0x2 ;  /* 0x00000006383c7c11 */ /* 0x000fe4000f8c10ff */
[----:B------:R-:W-:Y:S02]  /*4a90*/  @!P0 ISETP.GE.AND P5, PT, R61, R154, PT ;  /* 0x0000009a3d00820c */ /* 0x000fe40003fa6270 */
[----:B------:R-:W-:-:S02]  /*4aa0*/  @!P0 FSEL R85, R85, RZ, !P1 ;  /* 0x000000ff55558208 */ /* 0x000fc40004800000 */
[----:B------:R-:W-:Y:S02]  /*4ab0*/  LEA.HI.X R61, R56, UR7, R57, 0x2, P6 ;  /* 0x00000007383d7c11 */ /* 0x000fe4000b0f1439 */
[-C--:B------:R-:W-:Y:S02]  /*4ac0*/  @!P0 ISETP.GE.AND P1, PT, R59, R154.reuse, PT ;  /* 0x0000009a3b00820c */ /* 0x080fe40003f26270 */
[----:B------:R-:W0:Y:S01]  /*4ad0*/  LDS.128 R56, [R0] ;  /* 0x0000000000387984 */ /* 0x000e220000000c00 */
[----:B------:R-:W-:Y:S02]  /*4ae0*/  @!P0 ISETP.GE.AND P6, PT, R115, R154, PT ;  /* 0x0000009a7300820c */ /* 0x000fe40003fc6270 */
[----:B------:R-:W-:Y:S01]  /*4af0*/  @!P0 FSEL R86, R86, RZ, !P4 ;  /* 0x000000ff56568208 */ /* 0x000fe20006000000 */
[----:B------:R-:W4:Y:S01]  /*4b00*/  LDG.E.128.CONSTANT R60, desc[UR10][R60.64] ;  /* 0x0000000a3c3c7981 */ /* 0x000f22000c1e9d00 */
[----:B------:R-:W-:Y:S02]  /*4b10*/  IADD3 R65, P4, R131, R150, RZ ;  /* 0x0000009683417210 */ /* 0x000fe40007f9e0ff */
[----:B------:R-:W-:-:S02]  /*4b20*/  @!P0 FSEL R87, R87, RZ, !P6 ;  /* 0x000000ff57578208 */ /* 0x000fc40007000000 */
[----:B------:R-:W-:Y:S02]  /*4b30*/  LEA R64, P6, R65, UR6, 0x2 ;  /* 0x0000000641407c11 */ /* 0x000fe4000f8c10ff */
[----:B------:R-:W-:-:S04]  /*4b40*/  LEA.HI.X.SX32 R66, R131, R146, 0x1, P4 ;  /* 0x0000009283427211 */ /* 0x000fc800020f0eff */
[----:B------:R-:W-:Y:S02]  /*4b50*/  LEA.HI.X R65, R65, UR7, R66, 0x2, P6 ;  /* 0x0000000741417c11 */ /* 0x000fe4000b0f1442 */
[-C--:B------:R-:W-:Y:S02]  /*4b60*/  @!P0 ISETP.GE.AND P4, PT, R67, R154.reuse, PT ;  /* 0x0000009a4300820c */ /* 0x080fe40003f86270 */
[----:B------:R-:W-:Y:S02]  /*4b70*/  @!P0 FSEL R88, R88, RZ, !P3 ;  /* 0x000000ff58588208 */ /* 0x000fe40005800000 */
[----:B------:R-:W4:Y:S01]  /*4b80*/  LDG.E.128.CONSTANT R64, desc[UR10][R64.64] ;  /* 0x0000000a40407981 */ /* 0x000f22000c1e9d00 */
[----:B------:R-:W-:Y:S02]  /*4b90*/  @!P0 ISETP.GE.AND P3, PT, R69, R154, PT ;  /* 0x0000009a4500820c */ /* 0x000fe40003f66270 */
[----:B------:R-:W-:Y:S02]  /*4ba0*/  IADD3 R69, P6, R130, R150, RZ ;  /* 0x0000009682457210 */ /* 0x000fe40007fde0ff */
[----:B------:R-:W-:-:S02]  /*4bb0*/  @!P0 FSEL R89, R89, RZ, !P2 ;  /* 0x000000ff59598208 */ /* 0x000fc40005000000 */
[----:B------:R-:W-:Y:S02]  /*4bc0*/  @!P0 ISETP.GE.AND P2, PT, R115, R154, PT ;  /* 0x0000009a7300820c */ /* 0x000fe40003f46270 */
[----:B------:R-:W-:Y:S02]  /*4bd0*/  @!P0 FSEL R90, R90, RZ, !P5 ;  /* 0x000000ff5a5a8208 */ /* 0x000fe40006800000 */
[----:B------:R-:W-:Y:S02]  /*4be0*/  LEA R68, P5, R69, UR6, 0x2 ;  /* 0x0000000645447c11 */ /* 0x000fe4000f8a10ff */
[----:B------:R-:W-:Y:S02]  /*4bf0*/  LEA.HI.X.SX32 R70, R130, R146, 0x1, P6 ;  /* 0x0000009282467211 */ /* 0x000fe400030f0eff */
[----:B------:R-:W-:Y:S02]  /*4c00*/  @!P0 FSEL R91, R91, RZ, !P2 ;  /* 0x000000ff5b5b8208 */ /* 0x000fe40005000000 */
[-C--:B------:R-:W-:Y:S01]  /*4c10*/  @!P0 ISETP.GE.AND P6, PT, R71, R154.reuse, PT ;  /* 0x0000009a4700820c */ /* 0x080fe20003fc6270 */
[----:B------:R-:W-:Y:S01]  /*4c20*/  @!P0 VIADD R71, R115, 0xffffffff ;  /* 0xffffffff73478836 */ /* 0x000fe20000000000 */
[----:B------:R-:W-:-:S02]  /*4c30*/  @!P0 ISETP.GE.AND P2, PT, R73, R154, PT ;  /* 0x0000009a4900820c */ /* 0x000fc40003f46270 */
[----:B------:R-:W-:Y:S02]  /*4c40*/  LEA.HI.X R69, R69, UR7, R70, 0x2, P5 ;  /* 0x0000000745457c11 */ /* 0x000fe4000a8f1446 */
[----:B------:R-:W-:Y:S02]  /*4c50*/  @!P0 IADD3 R73, R115, -0x3, RZ ;  /* 0xfffffffd73498810 */ /* 0x000fe40007ffe0ff */
[----:B------:R-:W-:Y:S02]  /*4c60*/  @!P0 FSEL R24, R24, RZ, !P1 ;  /* 0x000000ff18188208 */ /* 0x000fe40004800000 */
[----:B------:R-:W-:Y:S01]  /*4c70*/  @!P0 FSEL R25, R25, RZ, !P4 ;  /* 0x000000ff19198208 */ /* 0x000fe20006000000 */
[----:B0-----:R-:W-:Y:S01]  /*4c80*/  FMUL.FTZ R77, R57, R77 ;  /* 0x0000004d394d7220 */ /* 0x001fe20000410000 */
[-C--:B------:R-:W-:Y:S02]  /*4c90*/  @!P0 ISETP.GE.AND P1, PT, R71, R154.reuse, PT ;  /* 0x0000009a4700820c */ /* 0x080fe40003f26270 */
[-C--:B------:R-:W-:Y:S01]  /*4ca0*/  @!P0 ISETP.GE.AND P4, PT, R73, R154.reuse, PT ;  /* 0x0000009a4900820c */ /* 0x080fe20003f86270 */
[----:B------:R-:W4:Y:S01]  /*4cb0*/  LDG.E.128.CONSTANT R68, desc[UR10][R68.64] ;  /* 0x0000000a44447981 */ /* 0x000f22000c1e9d00 */
[----:B------:R-:W-:-:S02]  /*4cc0*/  @!P0 ISETP.GE.AND P5, PT, R115, R154, PT ;  /* 0x0000009a7300820c */ /* 0x000fc40003fa6270 */
[----:B------:R-:W-:Y:S02]  /*4cd0*/  @!P0 FSEL R26, R26, RZ, !P3 ;  /* 0x000000ff1a1a8208 */ /* 0x000fe40005800000 */
[----:B------:R-:W-:Y:S01]  /*4ce0*/  IADD3 R73, P3, R129, R150, RZ ;  /* 0x0000009681497210 */ /* 0x000fe20007f7e0ff */
[----:B------:R-:W-:Y:S01]  /*4cf0*/  FFMA.FTZ R77, R56, R76, R77 ;  /* 0x0000004c384d7223 */ /* 0x000fe2000001004d */
[----:B------:R-:W-:Y:S02]  /*4d00*/  @!P0 FSEL R27, R27, RZ, !P5 ;  /* 0x000000ff1b1b8208 */ /* 0x000fe40006800000 */
[----:B------:R-:W-:Y:S02]  /*4d10*/  LEA R72, P5, R73, UR6, 0x2 ;  /* 0x0000000649487c11 */ /* 0x000fe4000f8a10ff */
[----:B------:R-:W-:Y:S01]  /*4d20*/  LEA.HI.X.SX32 R74, R129, R146, 0x1, P3 ;  /* 0x00000092814a7211 */ /* 0x000fe200018f0eff */
[----:B------:R-:W-:Y:S01]  /*4d30*/  FMUL.FTZ R81, R57, R81 ;  /* 0x0000005139517220 */ /* 0x000fe20000410000 */
[----:B------:R-:W-:-:S02]  /*4d40*/  FFMA.FTZ R78, R58, R78, R77 ;  /* 0x0000004e3a4e7223 */ /* 0x000fc4000001004d */
[----:B------:R-:W-:Y:S02]  /*4d50*/  LEA.HI.X R73, R73, UR7, R74, 0x2, P5 ;  /* 0x0000000749497c11 */ /* 0x000fe4000a8f144a */
[----:B------:R-:W-:Y:S01]  /*4d60*/  IADD3 R77, P5, R128, R150, RZ ;  /* 0x00000096804d7210 */ /* 0x000fe20007fbe0ff */
[----:B------:R-:W-:Y:S01]  /*4d70*/  FFMA.FTZ R81, R56, R80, R81 ;  /* 0x0000005038517223 */ /* 0x000fe20000010051 */
[----:B------:R-:W-:Y:S02]  /*4d80*/  @!P0 FSEL R100, R100, RZ, !P6 ;  /* 0x000000ff64648208 */ /* 0x000fe40007000000 */
[----:B------:R-:W-:Y:S02]  /*4d90*/  LEA R76, P6, R77, UR6, 0x2 ;  /* 0x000000064d4c7c11 */ /* 0x000fe4000f8c10ff */
[----:B------:R-:W-:Y:S02]  /*4da0*/  LEA.HI.X.SX32 R80, R128, R146, 0x1, P5 ;  /* 0x0000009280507211 */ /* 0x000fe400028f0eff */
[----:B------:R-:W-:-:S02]  /*4db0*/  @!P0 ISETP.GE.AND P3, PT, R75, R154, PT ;  /* 0x0000009a4b00820c */ /* 0x000fc40003f66270 */
[----:B------:R-:W4:Y:S01]  /*4dc0*/  LDG.E.128.CONSTANT R72, desc[UR10][R72.64] ;  /* 0x0000000a48487981 */ /* 0x000f22000c1e9d00 */
[----:B------:R-:W-:Y:S01]  /*4dd0*/  LEA.HI.X R77, R77, UR7, R80, 0x2, P6 ;  /* 0x000000074d4d7c11 */ /* 0x000fe2000b0f1450 */
[----:B------:R-:W-:Y:S01]  /*4de0*/  FFMA.FTZ R82, R58, R82, R81 ;  /* 0x000000523a527223 */ /* 0x000fe20000010051 */
[----:B------:R-:W-:Y:S02]  /*4df0*/  @!P0 FSEL R102, R102, RZ, !P1 ;  /* 0x000000ff66668208 */ /* 0x000fe40004800000 */
[----:B------:R-:W-:Y:S02]  /*4e00*/  @!P0 ISETP.GE.AND P6, PT, R115, R154, PT ;  /* 0x0000009a7300820c */ /* 0x000fe40003fc6270 */
[----:B------:R-:W-:Y:S01]  /*4e10*/  IADD3 R81, P1, R119, R150, RZ ;  /* 0x0000009677517210 */ /* 0x000fe20007f3e0ff */
[----:B------:R-:W-:Y:S01]  /*4e20*/  FMUL.FTZ R85, R57, R85 ;  /* 0x0000005539557220 */ /* 0x000fe20000410000 */
[----:B------:R-:W-:Y:S02]  /*4e30*/  @!P0 FSEL R103, R103, RZ, !P6 ;  /* 0x000000ff67678208 */ /* 0x000fe40007000000 */
[----:B------:R-:W-:-:S02]  /*4e40*/  LEA R80, P6, R81, UR6, 0x2 ;  /* 0x0000000651507c11 */ /* 0x000fc4000f8c10ff */
[----:B------:R-:W-:Y:S01]  /*4e50*/  LEA.HI.X.SX32 R92, R119, R146, 0x1, P1 ;  /* 0x00000092775c7211 */ /* 0x000fe200008f0eff */
[----:B------:R-:W-:Y:S01]  /*4e60*/  FFMA.FTZ R85, R56, R84, R85 ;  /* 0x0000005438557223 */ /* 0x000fe20000010055 */
[----:B------:R-:W-:Y:S02]  /*4e70*/  @!P0 FSEL R96, R96, RZ, !P4 ;  /* 0x000000ff60608208 */ /* 0x000fe40006000000 */
[----:B------:R-:W-:Y:S02]  /*4e80*/  LEA.HI.X R81, R81, UR7, R92, 0x2, P6 ;  /* 0x0000000751517c11 */ /* 0x000fe4000b0f145c */
[----:B------:R-:W-:Y:S02]  /*4e90*/  IADD3 R92, P4, R120, R150, RZ ;  /* 0x00000096785c7210 */ /* 0x000fe40007f9e0ff */
[----:B------:R-:W-:Y:S01]  /*4ea0*/  @!P0 FSEL R101, R101, RZ, !P2 ;  /* 0x000000ff65658208 */ /* 0x000fe20005000000 */
[----:B------:R-:W-:Y:S01]  /*4eb0*/  FFMA.FTZ R86, R58, R86, R85 ;  /* 0x000000563a567223 */ /* 0x000fe20000010055 */
[----:B------:R-:W-:Y:S01]  /*4ec0*/  @!P0 ISETP.GE.AND P2, PT, R93, R154, PT ;  /* 0x0000009a5d00820c */ /* 0x000fe20003f46270 */
[----:B------:R-:W-:Y:S01]  /*4ed0*/  FFMA.FTZ R93, R59, R79, R78 ;  /* 0x0000004f3b5d7223 */ /* 0x000fe2000001004e */
[----:B------:R-:W-:Y:S01]  /*4ee0*/  LEA.HI.X.SX32 R85, R120, R146, 0x1, P4 ;  /* 0x0000009278557211 */ /* 0x000fe200020f0eff */
[----:B------:R-:W4:Y:S01]  /*4ef0*/  LDG.E.128.CONSTANT R76, desc[UR10][R76.64] ;  /* 0x0000000a4c4c7981 */ /* 0x000f22000c1e9d00 */
[C---:B------:R-:W-:Y:S01]  /*4f00*/  LEA R84, P4, R92.reuse, UR6, 0x2 ;  /* 0x000000065c547c11 */ /* 0x040fe2000f8810ff */
[----:B------:R-:W-:Y:S01]  /*4f10*/  FMUL.FTZ R89, R57, R89 ;  /* 0x0000005939597220 */ /* 0x000fe20000410000 */
[----:B------:R-:W-:Y:S01]  /*4f20*/  FADD.FTZ R4, R93, R4 ;  /* 0x000000045d047221 */ /* 0x000fe20000010000 */
[----:B------:R-:W-:Y:S01]  /*4f30*/  FFMA.FTZ R93, R59, R83, R82 ;  /* 0x000000533b5d7223 */ /* 0x000fe20000010052 */
[----:B------:R-:W-:Y:S01]  /*4f40*/  LEA.HI.X R85, R92, UR7, R85, 0x2, P4 ;  /* 0x000000075c557c11 */ /* 0x000fe2000a0f1455 */
[----:B------:R-:W-:Y:S01]  /*4f50*/  FFMA.FTZ R89, R56, R88, R89 ;  /* 0x0000005838597223 */ /* 0x000fe20000010059 */
[----:B------:R-:W-:Y:S01]  /*4f60*/  IADD3 R92, P4, R121, R150, RZ ;  /* 0x00000096795c7210 */ /* 0x000fe20007f9e0ff */
[----:B------:R-:W-:Y:S01]  /*4f70*/  FADD.FTZ R6, R93, R6 ;  /* 0x000000065d067221 */ /* 0x000fe20000010000 */
[----:B------:R-:W-:Y:S01]  /*4f80*/  FFMA.FTZ R93, R59, R87, R86 ;  /* 0x000000573b5d7223 */ /* 0x000fe20000010056 */
[----:B------:R-:W-:Y:S01]  /*4f90*/  FFMA.FTZ R90, R58, R90, R89 ;  /* 0x0000005a3a5a7223 */ /* 0x000fe20000010059 */
[----:B------:R-:W-:Y:S01]  /*4fa0*/  LEA.HI.X.SX32 R89, R121, R146, 0x1, P4 ;  /* 0x0000009279597211 */ /* 0x000fe200020f0eff */
[----:B------:R-:W-:Y:S01]  /*4fb0*/  FMUL.FTZ R25, R57, R25 ;  /* 0x0000001939197220 */ /* 0x000fe20000410000 */
[----:B------:R-:W-:Y:S01]  /*4fc0*/  LEA R88, P4, R92, UR6, 0x2 ;  /* 0x000000065c587c11 */ /* 0x000fe2000f8810ff */
[----:B------:R-:W-:Y:S01]  /*4fd0*/  FADD.FTZ R8, R93, R8 ;  /* 0x000000085d087221 */ /* 0x000fe20000010000 */
[----:B------:R-:W-:Y:S01]  /*4fe0*/  @!P0 FSEL R98, R98, RZ, !P2 ;  /* 0x000000ff62628208 */ /* 0x000fe20005000000 */
[C---:B------:R-:W-:Y:S01]  /*4ff0*/  @!P0 VIADD R93, R115.reuse, 0xfffffffe ;  /* 0xfffffffe735d8836 */ /* 0x040fe20000000000 */
[----:B------:R-:W-:Y:S01]  /*5000*/  @!P0 ISETP.GE.AND P2, PT, R115, R154, PT ;  /* 0x0000009a7300820c */ /* 0x000fe20003f46270 */
[----:B------:R-:W-:Y:S01]  /*5010*/  FFMA.FTZ R25, R56, R24, R25 ;  /* 0x0000001838197223 */ /* 0x000fe20000010019 */
[----:B------:R-:W-:Y:S01]  /*5020*/  @!P0 ISETP.GE.AND P5, PT, R95, R154, PT ;  /* 0x0000009a5f00820c */ /* 0x000fe20003fa6270 */
[----:B------:R-:W-:Y:S01]  /*5030*/  FMUL.FTZ R101, R57, R101 ;  /* 0x0000006539657220 */ /* 0x000fe20000410000 */
[----:B------:R-:W-:Y:S01]  /*5040*/  @!P0 FSEL R97, R97, RZ, !P3 ;  /* 0x000000ff61618208 */ /* 0x000fe20005800000 */
[----:B------:R-:W4:Y:S01]  /*5050*/  LDG.E.128.CONSTANT R80, desc[UR10][R80.64] ;  /* 0x0000000a50507981 */ /* 0x000f22000c1e9d00 */
[----:B------:R-:W-:-:S02]  /*5060*/  LEA.HI.X R89, R92, UR7, R89, 0x2, P4 ;  /* 0x000000075c597c11 */ /* 0x000fc4000a0f1459 */
[----:B------:R-:W-:Y:S01]  /*5070*/  @!P0 IADD3 R95, R115, -0x2, RZ ;  /* 0xfffffffe735f8810 */ /* 0x000fe20007ffe0ff */
[----:B------:R-:W4:Y:S01]  /*5080*/  LDG.E.128.CONSTANT R84, desc[UR10][R84.64] ;  /* 0x0000000a54547981 */ /* 0x000f22000c1e9d00 */
[----:B------:R-:W-:Y:S01]  /*5090*/  IADD3 R24, P4, R122, R150, RZ ;  /* 0x000000967a187210 */ /* 0x000fe20007f9e0ff */
[----:B------:R-:W-:Y:S01]  /*50a0*/  FFMA.FTZ R101, R56, R100, R101 ;  /* 0x0000006438657223 */ /* 0x000fe20000010065 */
[----:B------:R-:W-:Y:S01]  /*50b0*/  @!P0 FSEL R99, R99, RZ, !P2 ;  /* 0x000000ff63638208 */ /* 0x000fe20005000000 */
[----:B------:R-:W-:Y:S01]  /*50c0*/  FMUL.FTZ R97, R57, R97 ;  /* 0x0000006139617220 */ /* 0x000fe20000410000 */
[----:B------:R-:W-:Y:S01]  /*50d0*/  @!P0 ISETP.GE.AND P2, PT, R93, R154, PT ;  /* 0x0000009a5d00820c */ /* 0x000fe20003f46270 */
[----:B------:R-:W-:Y:S01]  /*50e0*/  FFMA.FTZ R26, R58, R26, R25 ;  /* 0x0000001a3a1a7223 */ /* 0x000fe20000010019 */
[----:B------:R-:W-:Y:S01]  /*50f0*/  @!P0 ISETP.GE.AND P1, PT, R95, R154, PT ;  /* 0x0000009a5f00820c */ /* 0x000fe20003f26270 */
[----:B------:R-:W-:Y:S01]  /*5100*/  @!P0 VIADD R95, R115, 0xffffffff ;  /* 0xffffffff735f8836 */ /* 0x000fe20000000000 */
[----:B------:R-:W-:-:S02]  /*5110*/  LEA.HI.X.SX32 R93, R122, R146, 0x1, P4 ;  /* 0x000000927a5d7211 */ /* 0x000fc400020f0eff */
[----:B------:R-:W-:Y:S02]  /*5120*/  LEA R92, P4, R24, UR6, 0x2 ;  /* 0x00000006185c7c11 */ /* 0x000fe4000f8810ff */
[----:B------:R-:W-:Y:S01]  /*5130*/  @!P0 FSEL R28, R28, RZ, !P5 ;  /* 0x000000ff1c1c8208 */ /* 0x000fe20006800000 */
[----:B------:R-:W-:Y:S01]  /*5140*/  FFMA.FTZ R102, R58, R102, R101 ;  /* 0x000000663a667223 */ /* 0x000fe20000010065 */
[----:B------:R-:W-:Y:S01]  /*5150*/  IADD3 R25, P5, R123, R150, RZ ;  /* 0x000000967b197210 */ /* 0x000fe20007fbe0ff */
[----:B------:R-:W-:Y:S01]  /*5160*/  FFMA.FTZ R101, R56, R96, R97 ;  /* 0x0000006038657223 */ /* 0x000fe20000010061 */
[----:B------:R-:W-:Y:S01]  /*5170*/  LEA.HI.X R93, R24, UR7, R93, 0x2, P4 ;  /* 0x00000007185d7c11 */ /* 0x000fe2000a0f145d */
[----:B------:R-:W-:Y:S01]  /*5180*/  @!P0 VIADD R97, R115, 0xfffffffd ;  /* 0xfffffffd73618836 */ /* 0x000fe20000000000 */
[----:B------:R-:W-:Y:S02]  /*5190*/  @!P0 FSEL R29, R29, RZ, !P1 ;  /* 0x000000ff1d1d8208 */ /* 0x000fe40004800000 */
[----:B------:R-:W-:-:S02]  /*51a0*/  @!P0 ISETP.GE.AND P6, PT, R95, R154, PT ;  /* 0x0000009a5f00820c */ /* 0x000fc40003fc6270 */
[----:B------:R-:W-:Y:S02]  /*51b0*/  LEA R24, P1, R25, UR6, 0x2 ;  /* 0x0000000619187c11 */ /* 0x000fe4000f8210ff */
[----:B------:R-:W-:Y:S02]  /*51c0*/  LEA.HI.X.SX32 R96, R123, R146, 0x1, P5 ;  /* 0x000000927b607211 */ /* 0x000fe400028f0eff */
[----:B------:R-:W-:Y:S01]  /*51d0*/  @!P0 IADD3 R95, R115, -0x3, RZ ;  /* 0xfffffffd735f8810 */ /* 0x000fe20007ffe0ff */
[----:B------:R-:W-:Y:S01]  /*51e0*/  FFMA.FTZ R98, R58, R98, R101 ;  /* 0x000000623a627223 */ /* 0x000fe20000010065 */
[----:B------:R-:W-:Y:S01]  /*51f0*/  @!P0 ISETP.GE.AND P5, PT, R97, R154, PT ;  /* 0x0000009a6100820c */ /* 0x000fe20003fa6270 */
[----:B------:R-:W-:Y:S01]  /*5200*/  FFMA.FTZ R97, R59, R27, R26 ;  /* 0x0000001b3b617223 */ /* 0x000fe2000001001a */
[----:B------:R-:W-:Y:S02]  /*5210*/  LEA.HI.X R25, R25, UR7, R96, 0x2, P1 ;  /* 0x0000000719197c11 */ /* 0x000fe400088f1460 */
[----:B------:R-:W-:-:S02]  /*5220*/  @!P0 IADD3 R101, R115, -0x2, RZ ;  /* 0xfffffffe73658810 */ /* 0x000fc40007ffe0ff */
[----:B------:R-:W-:Y:S02]  /*5230*/  @!P0 ISETP.GE.AND P3, PT, R95, R154, PT ;  /* 0x0000009a5f00820c */ /* 0x000fe40003f66270 */
[----:B------:R-:W-:Y:S02]  /*5240*/  IADD3 R96, P1, R124, R150, RZ ;  /* 0x000000967c607210 */ /* 0x000fe40007f3e0ff */
[----:B------:R-:W-:Y:S01]  /*5250*/  @!P0 FSEL R30, R30, RZ, !P6 ;  /* 0x000000ff1e1e8208 */ /* 0x000fe20007000000 */
[----:B------:R-:W-:Y:S01]  /*5260*/  FADD.FTZ R10, R97, R10 ;  /* 0x0000000a610a7221 */ /* 0x000fe20000010000 */
[----:B------:R-:W-:Y:S01]  /*5270*/  @!P0 ISETP.GE.AND P6, PT, R101, R154, PT ;  /* 0x0000009a6500820c */ /* 0x000fe20003fc6270 */
[----:B------:R-:W-:Y:S01]  /*5280*/  FMUL.FTZ R29, R57, R29 ;  /* 0x0000001d391d7220 */ /* 0x000fe20000410000 */
[----:B------:R-:W-:Y:S01]  /*5290*/  LEA.HI.X.SX32 R101, R124, R146, 0x1, P1 ;  /* 0x000000927c657211 */ /* 0x000fe200008f0eff */
[----:B------:R-:W-:Y:S01]  /*52a0*/  FFMA.FTZ R94, R59, R91, R90 ;  /* 0x0000005b3b5e7223 */ /* 0x000fe2000001005a */
[----:B------:R-:W-:Y:S01]  /*52b0*/  @!P0 FSEL R32, R32, RZ, !P3 ;  /* 0x000000ff20208208 */ /* 0x000fe20005800000 */
[----:B------:R-:W-:Y:S01]  /*52c0*/  FFMA.FTZ R29, R56, R28, R29 ;  /* 0x0000001c381d7223 */ /* 0x000fe2000001001d */
[----:B------:R-:W-:Y:S01]  /*52d0*/  LEA R100, P1, R96, UR6, 0x2 ;  /* 0x0000000660647c11 */ /* 0x000fe2000f8210ff */
[----:B------:R-:W4:Y:S01]  /*52e0*/  LDG.E.128.CONSTANT R88, desc[UR10][R88.64] ;  /* 0x0000000a58587981 */ /* 0x000f22000c1e9d00 */
[----:B------:R-:W-:-:S02]  /*52f0*/  IADD3 R97, P3, R125, R150, RZ ;  /* 0x000000967d617210 */ /* 0x000fc40007f7e0ff */
[----:B------:R-:W-:Y:S01]  /*5300*/  LEA.HI.X R101, R96, UR7, R101, 0x2, P1 ;  /* 0x0000000760657c11 */ /* 0x000fe200088f1465 */
[----:B------:R-:W-:Y:S01]  /*5310*/  FFMA.FTZ R102, R59, R103, R102 ;  /* 0x000000673b667223 */ /* 0x000fe20000010066 */
[----:B------:R-:W-:Y:S01]  /*5320*/  LEA.HI.X.SX32 R28, R125, R146, 0x1, P3 ;  /* 0x000000927d1c7211 */ /* 0x000fe200018f0eff */
[----:B------:R-:W-:Y:S01]  /*5330*/  FFMA.FTZ R99, R59, R99, R98 ;  /* 0x000000633b637223 */ /* 0x000fe20000010062 */
[----:B------:R-:W-:Y:S01]  /*5340*/  LEA R96, P3, R97, UR6, 0x2 ;  /* 0x0000000661607c11 */ /* 0x000fe2000f8610ff */
[----:B------:R-:W4:Y:S01]  /*5350*/  LDG.E.128.CONSTANT R24, desc[UR10][R24.64] ;  /* 0x0000000a18187981 */ /* 0x000f22000c1e9d00 */
[----:B------:R-:W-:Y:S01]  /*5360*/  @!P0 IADD3 R95, R115, -0x1, RZ ;  /* 0xffffffff735f8810 */ /* 0x000fe20007ffe0ff */
[----:B------:R-:W-:Y:S01]  /*5370*/  FFMA.FTZ R30, R58, R30, R29 ;  /* 0x0000001e3a1e7223 */ /* 0x000fe2000001001d */
[----:B------:R-:W-:Y:S01]  /*5380*/  LEA.HI.X R97, R97, UR7, R28, 0x2, P3 ;  /* 0x0000000761617c11 */ /* 0x000fe200098f141c */
[----:B------:R-:W-:Y:S01]  /*5390*/  @!P0 VIADD R29, R115, 0xfffffffe ;  /* 0xfffffffe731d8836 */ /* 0x000fe20000000000 */
[----:B------:R-:W-:-:S02]  /*53a0*/  @!P0 ISETP.GE.AND P4, PT, R95, R154, PT ;  /* 0x0000009a5f00820c */ /* 0x000fc40003f86270 */
[-C--:B------:R-:W-:Y:S02]  /*53b0*/  @!P0 ISETP.GE.AND P3, PT, R115, R154.reuse, PT ;  /* 0x0000009a7300820c */ /* 0x080fe40003f66270 */
[----:B------:R-:W-:Y:S02]  /*53c0*/  @!P0 FSEL R34, R34, RZ, !P4 ;  /* 0x000000ff22228208 */ /* 0x000fe40006000000 */
[----:B------:R-:W-:Y:S02]  /*53d0*/  @!P0 FSEL R31, R31, RZ, !P3 ;  /* 0x000000ff1f1f8208 */ /* 0x000fe40005800000 */
[-C--:B------:R-:W-:Y:S02]  /*53e0*/  @!P0 ISETP.GE.AND P3, PT, R29, R154.reuse, PT ;  /* 0x0000009a1d00820c */ /* 0x080fe40003f66270 */
[C---:B------:R-:W-:Y:S02]  /*53f0*/  @!P0 ISETP.GE.AND P4, PT, R115.reuse, R154, PT ;  /* 0x0000009a7300820c */ /* 0x040fe40003f86270 */
[----:B------:R-:W-:-:S02]  /*5400*/  @!P0 IADD3 R29, R115, -0x1, RZ ;  /* 0xffffffff731d8810 */ /* 0x000fc40007ffe0ff */
[----:B------:R-:W-:Y:S02]  /*5410*/  @!P0 FSEL R35, R35, RZ, !P4 ;  /* 0x000000ff23238208 */ /* 0x000fe40006000000 */
[-C--:B------:R-:W-:Y:S01]  /*5420*/  @!P0 ISETP.GE.AND P4, PT, R29, R154.reuse, PT ;  /* 0x0000009a1d00820c */ /* 0x080fe20003f86270 */
[C---:B------:R-:W-:Y:S02]  /*5430*/  @!P0 VIADD R29, R115.reuse, 0xfffffffd ;  /* 0xfffffffd731d8836 */ /* 0x040fe40000000000 */
[----:B------:R-:W-:Y:S01]  /*5440*/  @!P0 VIADD R103, R115, 0xffffffff ;  /* 0xffffffff73678836 */ /* 0x000fe20000000000 */
[----:B------:R-:W-:Y:S01]  /*5450*/  @!P0 FSEL R36, R36, RZ, !P5 ;  /* 0x000000ff24248208 */ /* 0x000fe20006800000 */
[----:B------:R-:W-:Y:S01]  /*5460*/  FADD.FTZ R9, R94, R9 ;  /* 0x000000095e097221 */ /* 0x000fe20000010000 */
[-C--:B------:R-:W-:Y:S01]  /*5470*/  @!P0 ISETP.GE.AND P5, PT, R29, R154.reuse, PT ;  /* 0x0000009a1d00820c */ /* 0x080fe20003fa6270 */
[----:B------:R-:W4:Y:S01]  /*5480*/  LDG.E.128.CONSTANT R92, desc[UR10][R92.64] ;  /* 0x0000000a5c5c7981 */ /* 0x000f22000c1e9d00 */
[----:B------:R-:W-:-:S02]  /*5490*/  @!P0 ISETP.GE.AND P1, PT, R103, R154, PT ;  /* 0x0000009a6700820c */ /* 0x000fc40003f26270 */
[----:B------:R-:W-:Y:S02]  /*54a0*/  @!P0 IADD3 R29, R115, -0x2, RZ ;  /* 0xfffffffe731d8810 */ /* 0x000fe40007ffe0ff */
[----:B------:R-:W-:Y:S01]  /*54b0*/  @!P0 FSEL R37, R37, RZ, !P6 ;  /* 0x000000ff25258208 */ /* 0x000fe20007000000 */
[----:B------:R-:W-:Y:S01]  /*54c0*/  FADD.FTZ R12, R99, R12 ;  /* 0x0000000c630c7221 */ /* 0x000fe20000010000 */
[-C--:B------:R-:W-:Y:S01]  /*54d0*/  @!P0 ISETP.GE.AND P6, PT, R29, R154.reuse, PT ;  /* 0x0000009a1d00820c */ /* 0x080fe20003fc6270 */
[C---:B------:R-:W-:Y:S01]  /*54e0*/  @!P0 VIADD R29, R115.reuse, 0xffffffff ;  /* 0xffffffff731d8836 */ /* 0x040fe20000000000 */
[----:B------:R-:W-:Y:S02]  /*54f0*/  @!P0 FSEL R38, R38, RZ, !P1 ;  /* 0x000000ff26268208 */ /* 0x000fe40004800000 */
[C---:B------:R-:W-:Y:S02]  /*5500*/  @!P0 ISETP.GE.AND P1, PT, R115.reuse, R154, PT ;  /* 0x0000009a7300820c */ /* 0x040fe40003f26270 */
[----:B------:R-:W-:-:S02]  /*5510*/  @!P0 IADD3 R99, R115, -0x3, RZ ;  /* 0xfffffffd73638810 */ /* 0x000fc40007ffe0ff */
[----:B------:R-:W-:Y:S02]  /*5520*/  @!P0 FSEL R33, R33, RZ, !P2 ;  /* 0x000000ff21218208 */ /* 0x000fe40005000000 */
[----:B------:R-:W-:Y:S02]  /*5530*/  @!P0 FSEL R39, R39, RZ, !P1 ;  /* 0x000000ff27278208 */ /* 0x000fe40004800000 */
[-C--:B------:R-:W-:Y:S02]  /*5540*/  @!P0 ISETP.GE.AND P2, PT, R99, R154.reuse, PT ;  /* 0x0000009a6300820c */ /* 0x080fe40003f46270 */
[-C--:B------:R-:W-:Y:S02]  /*5550*/  @!P0 ISETP.GE.AND P1, PT, R29, R154.reuse, PT ;  /* 0x0000009a1d00820c */ /* 0x080fe40003f26270 */
[----:B---3--:R-:W-:Y:S02]  /*5560*/  @!P0 FSEL R41, R41, RZ, !P3 ;  /* 0x000000ff29298208 */ /* 0x008fe40005800000 */
[----:B------:R-:W-:Y:S01]  /*5570*/  @!P0 FSEL R42, R42, RZ, !P4 ;  /* 0x000000ff2a2a8208 */ /* 0x000fe20006000000 */
[----:B------:R-:W-:Y:S01]  /*5580*/  FMUL.FTZ R33, R57, R33 ;  /* 0x0000002139217220 */ /* 0x000fe20000410000 */
[----:B------:R-:W-:Y:S01]  /*5590*/  @!P0 IADD3 R29, R115, -0x3, RZ ;  /* 0xfffffffd731d8810 */ /* 0x000fe20007ffe0ff */
[----:B------:R-:W-:Y:S01]  /*55a0*/  FADD.FTZ R11, R102, R11 ;  /* 0x0000000b660b7221 */ /* 0x000fe20000010000 */
[----:B------:R-:W-:Y:S01]  /*55b0*/  @!P0 FSEL R40, R40, RZ, !P2 ;  /* 0x000000ff28288208 */ /* 0x000fe20005000000 */
[----:B------:R-:W3:Y:S01]  /*55c0*/  LDG.E.128.CONSTANT R100, desc[UR10][R100.64] ;  /* 0x0000000a64647981 */ /* 0x000ee2000c1e9d00 */
[-C--:B------:R-:W-:Y:S01]  /*55d0*/  @!P0 ISETP.GE.AND P2, PT, R29, R154.reuse, PT ;  /* 0x0000009a1d00820c */ /* 0x080fe20003f46270 */
[C---:B------:R-:W-:Y:S01]  /*55e0*/  @!P0 VIADD R29, R115.reuse, 0xfffffffe ;  /* 0xfffffffe731d8836 */ /* 0x040fe20000000000 */
[CC--:B------:R-:W-:Y:S01]  /*55f0*/  @!P0 ISETP.GE.AND P4, PT, R115.reuse, R154.reuse, PT ;  /* 0x0000009a7300820c */ /* 0x0c0fe20003f86270 */
[----:B------:R-:W-:Y:S01]  /*5600*/  @!P0 VIADD R147, R115, 0xfffffffe ;  /* 0xfffffffe73938836 */ /* 0x000fe20000000000 */
[----:B------:R-:W-:Y:S01]  /*5610*/  @!P0 FSEL R44, R44, RZ, !P5 ;  /* 0x000000ff2c2c8208 */ /* 0x000fe20006800000 */
[----:B------:R-:W3:Y:S01]  /*5620*/  LDG.E.128.CONSTANT R96, desc[UR10][R96.64] ;  /* 0x0000000a60607981 */ /* 0x000ee2000c1e9d00 */
[----:B------:R-:W-:-:S02]  /*5630*/  @!P0 ISETP.GE.AND P3, PT, R29, R154, PT ;  /* 0x0000009a1d00820c */ /* 0x000fc40003f66270 */
[----:B------:R-:W-:Y:S02]  /*5640*/  @!P0 IADD3 R29, R115, -0x1, RZ ;  /* 0xffffffff731d8810 */ /* 0x000fe40007ffe0ff */
[----:B------:R-:W-:Y:S02]  /*5650*/  @!P0 FSEL R43, R43, RZ, !P4 ;  /* 0x000000ff2b2b8208 */ /* 0x000fe40006000000 */
[----:B------:R-:W-:Y:S01]  /*5660*/  @!P0 ISETP.GE.AND P4, PT, R29, R154, PT ;  /* 0x0000009a1d00820c */ /* 0x000fe20003f86270 */
[----:B------:R-:W-:Y:S01]  /*5670*/  @!P0 VIADD R29, R115, 0xfffffffd ;  /* 0xfffffffd731d8836 */ /* 0x000fe20000000000 */
[----:B------:R-:W-:Y:S01]  /*5680*/  @!P0 FSEL R45, R45, RZ, !P6 ;  /* 0x000000ff2d2d8208 */ /* 0x000fe20007000000 */
[----:B------:R-:W-:Y:S01]  /*5690*/  FFMA.FTZ R33, R56, R32, R33 ;  /* 0x0000002038217223 */ /* 0x000fe20000010021 */
[-C--:B------:R-:W-:Y:S02]  /*56a0*/  @!P0 ISETP.GE.AND P6, PT, R115, R154.reuse, PT ;  /* 0x0000009a7300820c */ /* 0x080fe40003fc6270 */
[----:B------:R-:W-:-:S02]  /*56b0*/  @!P0 ISETP.GE.AND P5, PT, R29, R154, PT ;  /* 0x0000009a1d00820c */ /* 0x000fc40003fa6270 */
[C---:B------:R-:W-:Y:S01]  /*56c0*/  @!P0 IADD3 R29, R115.reuse, -0x2, RZ ;  /* 0xfffffffe731d8810 */ /* 0x040fe20007ffe0ff */
[----:B------:R-:W-:Y:S01]  /*56d0*/  FFMA.FTZ R34, R58, R34, R33 ;  /* 0x000000223a227223 */ /* 0x000fe20000010021 */
[----:B------:R-:W-:Y:S01]  /*56e0*/  @!P0 FSEL R46, R46, RZ, !P1 ;  /* 0x000000ff2e2e8208 */ /* 0x000fe20004800000 */
[----:B------:R-:W-:Y:S01]  /*56f0*/  @!P0 VIADD R33, R115, 0xffffffff ;  /* 0xffffffff73218836 */ /* 0x000fe20000000000 */
[----:B------:R-:W-:Y:S02]  /*5700*/  @!P0 ISETP.GE.AND P1, PT, R29, R154, PT ;  /* 0x0000009a1d00820c */ /* 0x000fe40003f26270 */
[----:B------:R-:W-:Y:S02]  /*5710*/  @!P0 FSEL R47, R47, RZ, !P6 ;  /* 0x000000ff2f2f8208 */ /* 0x000fe40007000000 */
[----:B------:R-:W-:Y:S02]  /*5720*/  IADD3 R29, P6, R126, R150, RZ ;  /* 0x000000967e1d7210 */ /* 0x000fe40007fde0ff */
[----:B------:R-:W-:-:S02]  /*5730*/  @!P0 FSEL R49, R49, RZ, !P3 ;  /* 0x000000ff31318208 */ /* 0x000fc40005800000 */
[----:B------:R-:W-:Y:S02]  /*5740*/  LEA.HI.X.SX32 R32, R126, R146, 0x1, P6 ;  /* 0x000000927e207211 */ /* 0x000fe400030f0eff */
[----:B------:R-:W-:Y:S02]  /*5750*/  LEA R28, P3, R29, UR6, 0x2 ;  /* 0x000000061d1c7c11 */ /* 0x000fe4000f8610ff */
[----:B------:R-:W-:Y:S02]  /*5760*/  @!P0 ISETP.GE.AND P6, PT, R33, R154, PT ;  /* 0x0000009a2100820c */ /* 0x000fe40003fc6270 */
[----:B------:R-:W-:Y:S02]  /*5770*/  @!P0 FSEL R48, R48, RZ, !P2 ;  /* 0x000000ff30308208 */ /* 0x000fe40005000000 */
[----:B------:R-:W-:Y:S02]  /*5780*/  @!P0 IADD3 R33, R115, -0x3, RZ ;  /* 0xfffffffd73218810 */ /* 0x000fe40007ffe0ff */
[----:B------:R-:W-:-:S02]  /*5790*/  IADD3 R150, P2, R127, R150, RZ ;  /* 0x000000967f967210 */ /* 0x000fc40007f5e0ff */
[----:B------:R-:W-:Y:S02]  /*57a0*/  @!P0 FSEL R50, R50, RZ, !P4 ;  /* 0x000000ff32328208 */ /* 0x000fe40006000000 */
[----:B------:R-:W-:Y:S02]  /*57b0*/  LEA.HI.X R29, R29, UR7, R32, 0x2, P3 ;  /* 0x000000071d1d7c11 */ /* 0x000fe400098f1420 */
[-C--:B------:R-:W-:Y:S02]  /*57c0*/  @!P0 ISETP.GE.AND P4, PT, R115, R154.reuse, PT ;  /* 0x0000009a7300820c */ /* 0x080fe40003f86270 */
[----:B------:R-:W-:Y:S02]  /*57d0*/  @!P0 ISETP.GE.AND P3, PT, R33, R154, PT ;  /* 0x0000009a2100820c */ /* 0x000fe40003f66270 */
[----:B------:R-:W-:Y:S02]  /*57e0*/  LEA.HI.X.SX32 R33, R127, R146, 0x1, P2 ;  /* 0x000000927f217211 */ /* 0x000fe400010f0eff */
[----:B------:R-:W-:-:S02]  /*57f0*/  LEA R32, P2, R150, UR6, 0x2 ;  /* 0x0000000696207c11 */ /* 0x000fc4000f8410ff */
[----:B------:R-:W-:Y:S02]  /*5800*/  @!P0 FSEL R51, R51, RZ, !P4 ;  /* 0x000000ff33338208 */ /* 0x000fe40006000000 */
[-C--:B------:R-:W-:Y:S01]  /*5810*/  @!P0 ISETP.GE.AND P4, PT, R147, R154.reuse, PT ;  /* 0x0000009a9300820c */ /* 0x080fe20003f86270 */
[----:B------:R-:W-:Y:S01]  /*5820*/  FMUL.FTZ R37, R57, R37 ;  /* 0x0000002539257220 */ /* 0x000fe20000410000 */
[----:B------:R-:W-:Y:S02]  /*5830*/  @!P0 IADD3 R147, R115, -0x1, RZ ;  /* 0xffffffff73938810 */ /* 0x000fe40007ffe0ff */
[----:B------:R-:W-:Y:S02]  /*5840*/  LEA.HI.X R33, R150, UR7, R33, 0x2, P2 ;  /* 0x0000000796217c11 */ /* 0x000fe400090f1421 */
[----:B------:R-:W-:Y:S01]  /*5850*/  @!P0 ISETP.GE.AND P2, PT, R147, R154, PT ;  /* 0x0000009a9300820c */ /* 0x000fe20003f46270 */
[----:B------:R-:W-:Y:S01]  /*5860*/  FFMA.FTZ R147, R56, R36, R37 ;  /* 0x0000002438937223 */ /* 0x000fe20000010025 */
[C---:B------:R-:W-:Y:S01]  /*5870*/  FFMA.FTZ R146, R59.reuse, R31, R30 ;  /* 0x0000001f3b927223 */ /* 0x040fe2000001001e */
[----:B------:R-:W-:Y:S01]  /*5880*/  FFMA.FTZ R37, R59, R35, R34 ;  /* 0x000000233b257223 */ /* 0x000fe20000010022 */
[----:B------:R-:W3:Y:S04]  /*5890*/  LDG.E.128.CONSTANT R28, desc[UR10][R28.64] ;  /* 0x0000000a1c1c7981 */ /* 0x000ee8000c1e9d00 */
[----:B------:R-:W3:Y:S01]  /*58a0*/  LDG.E.128.CONSTANT R32, desc[UR10][R32.64] ;  /* 0x0000000a20207981 */ /* 0x000ee2000c1e9d00 */
[----:B------:R-:W-:Y:S01]  /*58b0*/  FFMA.FTZ R38, R58, R38, R147 ;  /* 0x000000263a267223 */ /* 0x000fe20000010093 */
[----:B------:R-:W-:Y:S01]  /*58c0*/  @!P0 VIADD R147, R115, 0xfffffffd ;  /* 0xfffffffd73938836 */ /* 0x000fe20000000000 */
[----:B--2---:R-:W-:-:S04]  /*58d0*/  @!P0 FSEL R52, R52, RZ, !P5 ;  /* 0x000000ff34348208 */ /* 0x004fc80006800000 */
        /* <DEDUP_REMOVED lines=10> */
[----:B----4-:R-:W-:Y:S02]  /*5980*/  @!P0 FSEL R60, R60, RZ, !P3 ;  /* 0x000000ff3c3c8208 */ /* 0x010fe40005800000 */
[----:B------:R-:W-:Y:S02]  /*5990*/  @!P0 ISETP.GE.AND P3, PT, R147, R154, PT ;  /* 0x0000009a9300820c */ /* 0x000fe40003f66270 */
[----:B------:R-:W-:-:S02]  /*59a0*/  @!P0 IADD3 R147, R115, -0x2, RZ ;  /* 0xfffffffe73938810 */ /* 0x000fc40007ffe0ff */
        /* <DEDUP_REMOVED lines=107> */
[----:B---3--:R-:W-:Y:S02]  /*6060*/  @!P0 FSEL R100, R100, RZ, !P3 ;  /* 0x000000ff64648208 */ /* 0x008fe40005800000 */
        /* <DEDUP_REMOVED lines=17> */
[----:B------:R-:W-:Y:S02]  /*6180*/  @!P0 ISETP.GE.AND P6, PT, R115, R154, PT ;  /* 0x0000009a7300820c */ /* 0x000fe40003fc6270 */
[----:B------:R-:W-:Y:S02]  /*6190*/  IADD3 R3, R3, 0x4, RZ ;  /* 0x0000000403037810 */ /* 0x000fe40007ffe0ff */
[----:B------:R-:W-:-:S02]  /*61a0*/  @!P0 FSEL R99, R99, RZ, !P6 ;  /* 0x000000ff63638208 */ /* 0x000fc40007000000 */
[----:B------:R-:W-:Y:S01]  /*61b0*/  @!P0 ISETP.GE.AND P6, PT, R147, R154, PT ;  /* 0x0000009a9300820c */ /* 0x000fe20003fc6270 */
[C---:B------:R-:W-:Y:S01]  /*61c0*/  FMUL.FTZ R41, R57.reuse, R41 ;  /* 0x0000002939297220 */ /* 0x040fe20000410000 */
[C---:B------:R-:W-:Y:S01]  /*61d0*/  FMUL.FTZ R45, R57.reuse, R45 ;  /* 0x0000002d392d7220 */ /* 0x040fe20000410000 */
[C---:B------:R-:W-:Y:S01]  /*61e0*/  FMUL.FTZ R49, R57.reuse, R49 ;  /* 0x0000003139317220 */ /* 0x040fe20000410000 */
[----:B------:R-:W-:Y:S01]  /*61f0*/  FMUL.FTZ R53, R57, R53 ;  /* 0x0000003539357220 */ /* 0x000fe20000410000 */
[----:B------:R-:W-:Y:S02]  /*6200*/  @!P0 FSEL R29, R29, RZ, !P4 ;  /* 0x000000ff1d1d8208 */ /* 0x000fe40006000000 */
[----:B------:R-:W-:Y:S02]  /*6210*/  @!P0 FSEL R30, R30, RZ, !P2 ;  /* 0x000000ff1e1e8208 */ /* 0x000fe40005000000 */
[----:B------:R-:W-:Y:S02]  /*6220*/  @!P0 FSEL R33, R33, RZ, !P5 ;  /* 0x000000ff21218208 */ /* 0x000fe40006800000 */
[----:B------:R-:W-:-:S02]  /*6230*/  @!P0 FSEL R32, R32, RZ, !P1 ;  /* 0x000000ff20208208 */ /* 0x000fc40004800000 */
        /* <DEDUP_REMOVED lines=98> */
[----:B------:R-:W-:Y:S01]  /*6860*/  IADD3 R0, R0, 0x200, RZ ;  /* 0x0000020000007810 */ /* 0x000fe20007ffe0ff */
[----:B------:R-:W-:Y:S01]  /*6870*/  IMAD.X R7, RZ, RZ, R7, P1 ;  /* 0x000000ffff077224 */ /* 0x000fe200008e0607 */
[----:B------:R-:W-:Y:S01]  /*6880*/  IADD3 R115, R115, 0x80, RZ ;  /* 0x0000008073737810 */ /* 0x000fe20007ffe0ff */
[----:B------:R-:W-:Y:S06]  /*6890*/  @!P0 BRA `(.L_x_25086) ;  /* 0xffffffd800a08947 */ /* 0x000fec000383ffff */
.L_x_25085:
[----:B------:R-:W-:Y:S05]  /*68a0*/  BSYNC B0 ;  /* 0x0000000000007941 */ /* 0x000fea0003800000 */
.L_x_25084:
[----:B------:R-:W0:Y:S01]  /*68b0*/  SHFL.BFLY PT, R3, R4, 0x4, 0x1f ;  /* 0x0c801f0004037f89 */ /* 0x000e2200000e0000 */
[----:B------:R-:W-:Y:S01]  /*68c0*/  LOP3.LUT P0, RZ, R152, 0x7, RZ, 0xc0, !PT ;  /* 0x0000000798ff7812 */ /* 0x000fe2000780c0ff */
[----:B------:R-:W-:Y:S01]  /*68d0*/  BSSY B0, `(.L_x_25087) ;  /* 0x00000d2000007945 */ /* 0x000fe20003800000 */
[----:B------:R-:W-:Y:S01]  /*68e0*/  LOP3.LUT R30, R5, 0xffffffc0, RZ, 0xc0, !PT ;  /* 0xffffffc0051e7812 */ /* 0x000fe200078ec0ff */
[----:B------:R-:W1:Y:S01]  /*68f0*/  SHFL.BFLY PT, R7, R6, 0x4, 0x1f ;  /* 0x0c801f0006077f89 */ /* 0x000e6200000e0000 */
[----:B------:R-:W-:Y:S02]  /*6900*/  IMAD R16, R16, 0x70, RZ ;  /* 0x0000007010107824 */ /* 0x000fe400078e02ff */
[----:B------:R-:W-:Y:S01]  /*6910*/  ISETP.NE.OR P1, PT, R30, 0x40, P0 ;  /* 0x000000401e00780c */ /* 0x000fe20000725670 */
[----:B------:R-:W4:Y:S04]  /*6920*/  SHFL.BFLY PT, R25, R8, 0x4, 0x1f ;  /* 0x0c801f0008197f89 */ /* 0x000f2800000e0000 */
[----:B------:R-:W2:Y:S04]  /*6930*/  SHFL.BFLY PT, R0, R9, 0x4, 0x1f ;  /* 0x0c801f0009007f89 */ /* 0x000ea800000e0000 */
[----:B------:R-:W3:Y:S04]  /*6940*/  SHFL.BFLY PT, R31, R14, 0x4, 0x1f ;  /* 0x0c801f000e1f7f89 */ /* 0x000ee800000e0000 */
[----:B------:R-:W3:Y:S04]  /*6950*/  SHFL.BFLY PT, R26, R15, 0x4, 0x1f ;  /* 0x0c801f000f1a7f89 */ /* 0x000ee800000e0000 */
        /* <DEDUP_REMOVED lines=9> */
[----:B---3--:R-:W-:-:S03]  /*69f0*/  FADD.FTZ R31, R31, R14 ;  /* 0x0000000e1f1f7221 */ /* 0x008fc60000010000 */
[----:B------:R-:W3:Y:S01]  /*6a00*/  SHFL.BFLY PT, R24, R13, 0x4, 0x1f ;  /* 0x0c801f000d187f89 */ /* 0x000ee200000e0000 */
[----:B------:R-:W-:Y:S01]  /*6a10*/  FADD.FTZ R26, R26, R15 ;  /* 0x0000000f1a1a7221 */ /* 0x000fe20000010000 */
[----:B------:R-:W-:Y:S02]  /*6a20*/  FADD.FTZ R27, R27, R10 ;  /* 0x0000000a1b1b7221 */ /* 0x000fe40000010000 */
        /* <DEDUP_REMOVED lines=10> */
[----:B------:R-:W3:Y:S04]  /*6ad0*/  SHFL.BFLY PT, R18, R21, 0x4, 0x1f ;  /* 0x0c801f0015127f89 */ /* 0x000ee800000e0000 */
[----:B------:R-:W3:Y:S01]  /*6ae0*/  SHFL.BFLY PT, R36, R105, 0x4, 0x1f ;  /* 0x0c801f0069247f89 */ /* 0x000ee200000e0000 */
[----:B------:R-:W-:-:S03]  /*6af0*/  FADD.FTZ R19, R14, R19 ;  /* 0x000000130e137221 */ /* 0x000fc60000010000 */
        /* <DEDUP_REMOVED lines=11> */
[----:B------:R-:W-:-:S03]  /*6bb0*/  FADD.FTZ R36, R36, R105 ;  /* 0x0000006924247221 */ /* 0x000fc60000010000 */
        /* <DEDUP_REMOVED lines=21> */
[----:B----4-:R-:W-:Y:S01]  /*6d10*/  FADD.FTZ R113, R44, R113 ;  /* 0x000000712c717221 */ /* 0x010fe20000010000 */
[----:B--2---:R-:W-:Y:S02]  /*6d20*/  FADD.FTZ R45, R45, R114 ;  /* 0x000000722d2d7221 */ /* 0x004fe40000010000 */
[----:B------:R-:W2:Y:S01]  /*6d30*/  SHFL.BFLY PT, R15, R26, 0x2, 0x1f ;  /* 0x0c401f001a0f7f89 */ /* 0x000ea200000e0000 */
[----:B---3--:R-:W-:-:S03]  /*6d40*/  FADD.FTZ R6, R9, R6 ;  /* 0x0000000609067221 */ /* 0x008fc60000010000 */
[----:B------:R-:W3:Y:S01]  /*6d50*/  SHFL.BFLY PT, R14, R31, 0x2, 0x1f ;  /* 0x0c401f001f0e7f89 */ /* 0x000ee200000e0000 */
[----:B------:R-:W-:-:S03]  /*6d60*/  FADD.FTZ R8, R27, R8 ;  /* 0x000000081b087221 */ /* 0x000fc60000010000 */
        /* <DEDUP_REMOVED lines=43> */
[----:B0-----:R-:W-:Y:S02]  /*7020*/  FADD.FTZ R41, R41, R46 ;  /* 0x0000002e29297221 */ /* 0x001fe40000010000 */
[----:B------:R-:W0:Y:S01]  /*7030*/  SHFL.BFLY PT, R7, R8, 0x1, 0x1f ;  /* 0x0c201f0008077f89 */ /* 0x000e2200000e0000 */
[----:B-1----:R-:W-:-:S03]  /*7040*/  FADD.FTZ R111, R111, R48 ;  /* 0x000000306f6f7221 */ /* 0x002fc60000010000 */
[----:B------:R-:W1:Y:S01]  /*7050*/  SHFL.BFLY PT, R9, R10, 0x1, 0x1f ;  /* 0x0c201f000a097f89 */ /* 0x000e6200000e0000 */
[----:B------:R-:W-:-:S03]  /*7060*/  FADD.FTZ R43, R43, R50 ;  /* 0x000000322b2b7221 */ /* 0x000fc60000010000 */
[----:B------:R-:W1:Y:S01]  /*7070*/  SHFL.BFLY PT, R14, R13, 0x1, 0x1f ;  /* 0x0c201f000d0e7f89 */ /* 0x000e6200000e0000 */
[----:B--2---:R-:W-:-:S03]  /*7080*/  FADD.FTZ R113, R113, R52 ;  /* 0x0000003471717221 */ /* 0x004fc60000010000 */
[----:B------:R-:W-:Y:S01]  /*7090*/  SHFL.BFLY PT, R20, R15, 0x1, 0x1f ;  /* 0x0c201f000f147f89 */ /* 0x000fe200000e0000 */
[----:B---3--:R-:W-:-:S03]  /*70a0*/  FADD.FTZ R45, R45, R54 ;  /* 0x000000362d2d7221 */ /* 0x008fc60000010000 */
[----:B------:R-:W2:Y:S01]  /*70b0*/  SHFL.BFLY PT, R18, R31, 0x1, 0x1f ;  /* 0x0c201f001f127f89 */ /* 0x000ea200000e0000 */
[----:B----4-:R-:W-:-:S03]  /*70c0*/  FADD.FTZ R4, R6, R11 ;  /* 0x0000000b06047221 */ /* 0x010fc60000010000 */
[----:B------:R-:W-:Y:S04]  /*70d0*/  SHFL.BFLY PT, R22, R17, 0x1, 0x1f ;  /* 0x0c201f0011167f89 */ /* 0x000fe800000e0000 */
        /* <DEDUP_REMOVED lines=8> */
[----:B--2---:R-:W-:-:S03]  /*7160*/  FADD.FTZ R10, R31, R18 ;  /* 0x000000121f0a7221 */ /* 0x004fc60000010000 */
[----:B------:R-:W2:Y:S04]  /*7170*/  SHFL.BFLY PT, R32, R25, 0x1, 0x1f ;  /* 0x0c201f0019207f89 */ /* 0x000ea800000e0000 */
[----:B------:R-:W2:Y:S01]  /*7180*/  SHFL.BFLY PT, R34, R27, 0x1, 0x1f ;  /* 0x0c201f001b227f89 */ /* 0x000ea200000e0000 */
[----:B---3--:R-:W-:Y:S01]  /*7190*/  FADD.FTZ R8, R12, R11 ;  /* 0x0000000b0c087221 */ /* 0x008fe20000010000 */
[----:B------:R-:W-:Y:S01]  /*71a0*/  FADD.FTZ R11, R15, R20 ;  /* 0x000000140f0b7221 */ /* 0x000fe20000010000 */
        /* <DEDUP_REMOVED lines=24> */
[----:B--2---:R-:W-:Y:S01]  /*7330*/  FADD.FTZ R25, R109, R46 ;  /* 0x0000002e6d197221 */ /* 0x004fe20000010000 */
[----:B------:R-:W-:Y:S01]  /*7340*/  FADD.FTZ R26, R41, R48 ;  /* 0x00000030291a7221 */ /* 0x000fe20000010000 */
[----:B---3--:R-:W-:Y:S01]  /*7350*/  FADD.FTZ R27, R111, R50 ;  /* 0x000000326f1b7221 */ /* 0x008fe20000010000 */
[----:B0-----:R-:W-:Y:S01]  /*7360*/  FADD.FTZ R28, R43, R52 ;  /* 0x000000342b1c7221 */ /* 0x001fe20000010000 */
[----:B-1----:R-:W-:Y:S01]  /*7370*/  FADD.FTZ R29, R113, R54 ;  /* 0x00000036711d7221 */ /* 0x002fe20000010000 */
        /* <DEDUP_REMOVED lines=39> */
.L_x_25088:
[----:B------:R-:W-:Y:S05]  /*75f0*/  BSYNC B0 ;  /* 0x0000000000007941 */ /* 0x000fea0003800000 */
.L_x_25087:
        /* <DEDUP_REMOVED lines=68> */
[----:B------:R-:W-:-:S07]  /*7a40*/  FADD.FTZ R30, R30, R59 ;  /* 0x0000003b1e1e7221 */ /* 0x000fce0000010000 */
.L_x_25090:
[----:B------:R-:W-:Y:S05]  /*7a50*/  BSYNC B0 ;  /* 0x0000000000007941 */ /* 0x000fea0003800000 */
.L_x_25089:
        /* <DEDUP_REMOVED lines=41> */
.L_x_25092:
[----:B------:R-:W-:Y:S05]  /*7cf0*/  BSYNC B0 ;  /* 0x0000000000007941 */ /* 0x000fea0003800000 */
.L_x_25091:
        /* <DEDUP_REMOVED lines=68> */
[----:B------:R-:W-:-:S07]  /*8140*/  FADD.FTZ R30, R30, R57 ;  /* 0x000000391e1e7221 */ /* 0x000fce0000010000 */
.L_x_25094:
[----:B------:R-:W-:Y:S05]  /*8150*/  BSYNC B0 ;  /* 0x0000000000007941 */ /* 0x000fea0003800000 */
.L_x_25093:
        /* <DEDUP_REMOVED lines=19> */
[C---:B01----:R-:W-:Y:S01]  /*8290*/  IADD3 R31, R5.reuse, 0x8, RZ ;  /* 0x00000008051f7810 */ /* 0x043fe20007ffe0ff */
[C---:B------:R-:W-:Y:S01]  /*82a0*/  VIADD R65, R5.reuse, 0x4c ;  /* 0x0000004c05417836 */ /* 0x040fe20000000000 */
[C---:B------:R-:W-:Y:S02]  /*82b0*/  IADD3 R49, R5.reuse, 0x2c, RZ ;  /* 0x0000002c05317810 */ /* 0x040fe40007ffe0ff */
[----:B------:R-:W-:Y:S01]  /*82c0*/  IADD3 R57, R5, 0x3c, RZ ;  /* 0x0000003c05397810 */ /* 0x000fe20007ffe0ff */
[----:B--2---:R-:W-:-:S04]  /*82d0*/  UIMAD UR6, UR6, 0x70, URZ ;  /* 0x00000070060678a4 */ /* 0x004fc8000f8e023f */
        /* <DEDUP_REMOVED lines=11> */
[----:B------:R-:W-:Y:S02]  /*8390*/  LEA R34, P3, R35, UR8, 0x2 ;  /* 0x0000000823227c11 */ /* 0x000fe4000f8610ff */
[----:B------:R-:W-:Y:S02]  /*83a0*/  LEA R32, P0, R41, UR8, 0x2 ;  /* 0x0000000829207c11 */ /* 0x000fe4000f8010ff */
[----:B------:R-:W-:Y:S02]  /*83b0*/  LEA.HI.X.SX32 R40, R31, UR7, 0x1, P2 ;  /* 0x000000071f287c11 */ /* 0x000fe400090f0eff */
[----:B------:R-:W-:-:S02]  /*83c0*/  LEA R36, P2, R37, UR8, 0x2 ;  /* 0x0000000825247c11 */ /* 0x000fc4000f8410ff */
[----:B------:R-:W-:Y:S01]  /*83d0*/  LEA.HI.X R35, R35, UR9, R16, 0x2, P3 ;  /* 0x0000000923237c11 */ /* 0x000fe200098f1410 */
[----:B------:R-:W-:Y:S01]  /*83e0*/  VIADD R16, R5, 0x10 ;  /* 0x0000001005107836 */ /* 0x000fe20000000000 */
[----:B------:R-:W-:Y:S01]  /*83f0*/  LEA.HI.X R33, R41, UR9, R44, 0x2, P0 ;  /* 0x0000000929217c11 */ /* 0x000fe200080f142c */
[----:B------:R-:W-:Y:S01]  /*8400*/  VIADD R41, R5, 0x1c ;  /* 0x0000001c05297836 */ /* 0x000fe20000000000 */
[----:B------:R-:W-:Y:S02]  /*8410*/  LEA.HI.X R37, R37, UR9, R40, 0x2, P2 ;  /* 0x0000000925257c11 */ /* 0x000fe400090f1428 */
[----:B------:R-:W-:Y:S01]  /*8420*/  IADD3 R40, R5, 0x18, RZ ;  /* 0x0000001805287810 */ /* 0x000fe20007ffe0ff */
[----:B------:R-:W-:Y:S01]  /*8430*/  STG.E desc[UR10][R32.64], R0 ;  /* 0x0000000020007986 */ /* 0x000fe2000c10190a */
[----:B------:R-:W-:Y:S02]  /*8440*/  IADD3 R47, P0, R16, UR6, RZ ;  /* 0x00000006102f7c10 */ /* 0x000fe4000ff1e0ff */
[----:B------:R-:W-:-:S02]  /*8450*/  LEA R38, P1, R39, UR8, 0x2 ;  /* 0x0000000827267c11 */ /* 0x000fc4000f8210ff */
[----:B------:R-:W-:Y:S02]  /*8460*/  IADD3 R43, P2, R40, UR6, RZ ;  /* 0x00000006282b7c10 */ /* 0x000fe4000ff5e0ff */
[----:B------:R-:W-:Y:S02]  /*8470*/  IADD3 R48, P3, R41, UR6, RZ ;  /* 0x0000000629307c10 */ /* 0x000fe4000ff7e0ff */
[----:B------:R-:W-:Y:S02]  /*8480*/  LEA.HI.X.SX32 R52, R16, UR7, 0x1, P0 ;  /* 0x0000000710347c11 */ /* 0x000fe400080f0eff */
[----:B------:R-:W-:Y:S02]  /*8490*/  LEA.HI.X R39, R39, UR9, R42, 0x2, P1 ;  /* 0x0000000927277c11 */ /* 0x000fe400088f142a */
[----:B------:R-:W-:Y:S02]  /*84a0*/  LEA.HI.X.SX32 R16, R40, UR7, 0x1, P2 ;  /* 0x0000000728107c11 */ /* 0x000fe400090f0eff */
[----:B------:R-:W-:Y:S01]  /*84b0*/  LEA.HI.X.SX32 R41, R41, UR7, 0x1, P3 ;  /* 0x0000000729297c11 */ /* 0x000fe200098f0eff */
[----:B------:R-:W-:Y:S01]  /*84c0*/  STG.E desc[UR10][R38.64], R2 ;  /* 0x0000000226007986 */ /* 0x000fe2000c10190a */
[----:B------:R-:W-:-:S02]  /*84d0*/  LEA R42, P2, R43, UR8, 0x2 ;  /* 0x000000082b2a7c11 */ /* 0x000fc4000f8410ff */
[C---:B------:R-:W-:Y:S01]  /*84e0*/  LEA R40, P3, R48.reuse, UR8, 0x2 ;  /* 0x0000000830287c11 */ /* 0x040fe2000f8610ff */
[----:B------:R-:W-:Y:S01]  /*84f0*/  STG.E desc[UR10][R36.64], R3 ;  /* 0x0000000324007986 */ /* 0x000fe2000c10190a */
[----:B------:R-:W-:Y:S02]  /*8500*/  IADD3 R31, R5, 0x14, RZ ;  /* 0x00000014051f7810 */ /* 0x000fe40007ffe0ff */
[----:B------:R-:W-:Y:S01]  /*8510*/  LEA R46, P0, R47, UR8, 0x2 ;  /* 0x000000082f2e7c11 */ /* 0x000fe2000f8010ff */
[----:B------:R-:W-:Y:S01]  /*8520*/  STG.E desc[UR10][R34.64], R4 ;  /* 0x0000000422007986 */ /* 0x000fe2000c10190a */
[----:B------:R-:W-:Y:S02]  /*8530*/  LEA.HI.X R43, R43, UR9, R16, 0x2, P2 ;  /* 0x000000092b2b7c11 */ /* 0x000fe400090f1410 */
[----:B------:R-:W-:Y:S01]  /*8540*/  LEA.HI.X R41, R48, UR9, R41, 0x2, P3 ;  /* 0x0000000930297c11 */ /* 0x000fe200098f1429 */
[----:B------:R-:W-:Y:S01]  /*8550*/  VIADD R48, R5, 0x28 ;  /* 0x0000002805307836 */ /* 0x000fe20000000000 */
[----:B------:R-:W-:-:S02]  /*8560*/  IADD3 R45, P1, R31, UR6, RZ ;  /* 0x000000061f2d7c10 */ /* 0x000fc4000ff3e0ff */
[----:B------:R-:W-:Y:S02]  /*8570*/  IADD3 R16, R5, 0x20, RZ ;  /* 0x0000002005107810 */ /* 0x000fe40007ffe0ff */
[----:B------:R-:W-:Y:S02]  /*8580*/  LEA.HI.X R47, R47, UR9, R52, 0x2, P0 ;  /* 0x000000092f2f7c11 */ /* 0x000fe400080f1434 */
[----:B------:R-:W-:Y:S02]  /*8590*/  LEA.HI.X.SX32 R50, R31, UR7, 0x1, P1 ;  /* 0x000000071f327c11 */ /* 0x000fe400088f0eff */
[----:B------:R-:W-:Y:S01]  /*85a0*/  IADD3 R55, P0, R16, UR6, RZ ;  /* 0x0000000610377c10 */ /* 0x000fe2000ff1e0ff */
[----:B------:R-:W-:Y:S01]  /*85b0*/  STG.E desc[UR10][R46.64], R6 ;  /* 0x000000062e007986 */ /* 0x000fe2000c10190a */
[----:B------:R-:W-:Y:S02]  /*85c0*/  LEA R44, P1, R45, UR8, 0x2 ;  /* 0x000000082d2c7c11 */ /* 0x000fe4000f8210ff */
[----:B------:R-:W-:-:S02]  /*85d0*/  IADD3 R51, P2, R48, UR6, RZ ;  /* 0x0000000630337c10 */ /* 0x000fc4000ff5e0ff */
[----:B------:R-:W-:Y:S02]  /*85e0*/  IADD3 R56, P3, R49, UR6, RZ ;  /* 0x0000000631387c10 */ /* 0x000fe4000ff7e0ff */
[----:B------:R-:W-:Y:S02]  /*85f0*/  LEA.HI.X.SX32 R60, R16, UR7, 0x1, P0 ;  /* 0x00000007103c7c11 */ /* 0x000fe400080f0eff */
[----:B------:R-:W-:Y:S02]  /*8600*/  LEA.HI.X R45, R45, UR9, R50, 0x2, P1 ;  /* 0x000000092d2d7c11 */ /* 0x000fe400088f1432 */
[----:B------:R-:W-:Y:S02]  /*8610*/  LEA.HI.X.SX32 R16, R48, UR7, 0x1, P2 ;  /* 0x0000000730107c11 */ /* 0x000fe400090f0eff */
[----:B------:R-:W-:Y:S01]  /*8620*/  LEA.HI.X.SX32 R49, R49, UR7, 0x1, P3 ;  /* 0x0000000731317c11 */ /* 0x000fe200098f0eff */
[----:B------:R-:W-:Y:S01]  /*8630*/  STG.E desc[UR10][R44.64], R7 ;  /* 0x000000072c007986 */ /* 0x000fe2000c10190a */
[----:B------:R-:W-:-:S02]  /*8640*/  LEA R50, P2, R51, UR8, 0x2 ;  /* 0x0000000833327c11 */ /* 0x000fc4000f8410ff */
[----:B------:R-:W-:Y:S01]  /*8650*/  IADD3 R31, R5, 0x24, RZ ;  /* 0x00000024051f7810 */ /* 0x000fe20007ffe0ff */
[----:B------:R-:W-:Y:S01]  /*8660*/  STG.E desc[UR10][R42.64], R8 ;  /* 0x000000082a007986 */ /* 0x000fe2000c10190a */
[C---:B------:R-:W-:Y:S02]  /*8670*/  LEA R48, P3, R56.reuse, UR8, 0x2 ;  /* 0x0000000838307c11 */ /* 0x040fe4000f8610ff */
[----:B------:R-:W-:Y:S01]  /*8680*/  LEA R54, P0, R55, UR8, 0x2 ;  /* 0x0000000837367c11 */ /* 0x000fe2000f8010ff */
[----:B------:R-:W-:Y:S01]  /*8690*/  STG.E desc[UR10][R40.64], R9 ;  /* 0x0000000928007986 */ /* 0x000fe2000c10190a */
[----:B------:R-:W-:Y:S02]  /*86a0*/  LEA.HI.X R51, R51, UR9, R16, 0x2, P2 ;  /* 0x0000000933337c11 */ /* 0x000fe400090f1410 */
[----:B------:R-:W-:Y:S02]  /*86b0*/  IADD3 R53, P1, R31, UR6, RZ ;  /* 0x000000061f357c10 */ /* 0x000fe4000ff3e0ff */
[----:B------:R-:W-:-:S02]  /*86c0*/  LEA.HI.X R49, R56, UR9, R49, 0x2, P3 ;  /* 0x0000000938317c11 */ /* 0x000fc400098f1431 */
[C---:B------:R-:W-:Y:S02]  /*86d0*/  IADD3 R16, R5.reuse, 0x30, RZ ;  /* 0x0000003005107810 */ /* 0x040fe40007ffe0ff */
[----:B------:R-:W-:Y:S02]  /*86e0*/  IADD3 R56, R5, 0x38, RZ ;  /* 0x0000003805387810 */ /* 0x000fe40007ffe0ff */
[----:B------:R-:W-:Y:S02]  /*86f0*/  LEA.HI.X R55, R55, UR9, R60, 0x2, P0 ;  /* 0x0000000937377c11 */ /* 0x000fe400080f143c */
[----:B------:R-:W-:Y:S01]  /*8700*/  LEA.HI.X.SX32 R58, R31, UR7, 0x1, P1 ;  /* 0x000000071f3a7c11 */ /* 0x000fe200088f0eff */
[----:B------:R-:W-:Y:S01]  /*8710*/  VIADD R31, R5, 0x34 ;  /* 0x00000034051f7836 */ /* 0x000fe20000000000 */
[----:B------:R-:W-:Y:S01]  /*8720*/  IADD3 R63, P0, R16, UR6, RZ ;  /* 0x00000006103f7c10 */ /* 0x000fe2000ff1e0ff */
[----:B------:R-:W-:Y:S01]  /*8730*/  STG.E desc[UR10][R54.64], R10 ;  /* 0x0000000a36007986 */ /* 0x000fe2000c10190a */
[----:B------:R-:W-:-:S02]  /*8740*/  LEA R52, P1, R53, UR8, 0x2 ;  /* 0x0000000835347c11 */ /* 0x000fc4000f8210ff */
[----:B------:R-:W-:Y:S02]  /*8750*/  IADD3 R59, P2, R56, UR6, RZ ;  /* 0x00000006383b7c10 */ /* 0x000fe4000ff5e0ff */
[----:B------:R-:W-:Y:S02]  /*8760*/  IADD3 R64, P3, R57, UR6, RZ ;  /* 0x0000000639407c10 */ /* 0x000fe4000ff7e0ff */
[----:B------:R-:W-:Y:S02]  /*8770*/  LEA.HI.X.SX32 R68, R16, UR7, 0x1, P0 ;  /* 0x0000000710447c11 */ /* 0x000fe400080f0eff */
[----:B------:R-:W-:Y:S02]  /*8780*/  LEA.HI.X R53, R53, UR9, R58, 0x2, P1 ;  /* 0x0000000935357c11 */ /* 0x000fe400088f143a */
[----:B------:R-:W-:Y:S02]  /*8790*/  LEA.HI.X.SX32 R16, R56, UR7, 0x1, P2 ;  /* 0x0000000738107c11 */ /* 0x000fe400090f0eff */
[----:B------:R-:W-:Y:S01]  /*87a0*/  LEA R58, P2, R59, UR8, 0x2 ;  /* 0x000000083b3a7c11 */ /* 0x000fe2000f8410ff */
[----:B------:R-:W-:Y:S01]  /*87b0*/  STG.E desc[UR10][R52.64], R11 ;  /* 0x0000000b34007986 */ /* 0x000fe2000c10190a */
[----:B------:R-:W-:-:S02]  /*87c0*/  LEA.HI.X.SX32 R57, R57, UR7, 0x1, P3 ;  /* 0x0000000739397c11 */ /* 0x000fc400098f0eff */
[C---:B------:R-:W-:Y:S01]  /*87d0*/  LEA R56, P3, R64.reuse, UR8, 0x2 ;  /* 0x0000000840387c11 */ /* 0x040fe2000f8610ff */
[----:B------:R-:W-:Y:S01]  /*87e0*/  STG.E desc[UR10][R50.64], R12 ;  /* 0x0000000c32007986 */ /* 0x000fe2000c10190a */
[----:B------:R-:W-:Y:S01]  /*87f0*/  LEA.HI.X R59, R59, UR9, R16, 0x2, P2 ;  /* 0x000000093b3b7c11 */ /* 0x000fe200090f1410 */
[----:B------:R-:W-:Y:S01]  /*8800*/  VIADD R16, R5, 0x40 ;  /* 0x0000004005107836 */ /* 0x000fe20000000000 */
[----:B------:R-:W-:Y:S01]  /*8810*/  LEA R62, P0, R63, UR8, 0x2 ;  /* 0x000000083f3e7c11 */ /* 0x000fe2000f8010ff */
[----:B------:R-:W-:Y:S01]  /*8820*/  STG.E desc[UR10][R48.64], R13 ;  /* 0x0000000d30007986 */ /* 0x000fe2000c10190a */
[----:B------:R-:W-:Y:S02]  /*8830*/  LEA.HI.X R57, R64, UR9, R57, 0x2, P3 ;  /* 0x0000000940397c11 */ /* 0x000fe400098f1439 */
[----:B------:R-:W-:Y:S02]  /*8840*/  IADD3 R64, R5, 0x48, RZ ;  /* 0x0000004805407810 */ /* 0x000fe40007ffe0ff */
[----:B------:R-:W-:-:S02]  /*8850*/  LEA.HI.X R63, R63, UR9, R68, 0x2, P0 ;  /* 0x000000093f3f7c11 */ /* 0x000fc400080f1444 */
[----:B------:R-:W-:Y:S02]  /*8860*/  IADD3 R73, P0, R16, UR6, RZ ;  /* 0x0000000610497c10 */ /* 0x000fe4000ff1e0ff */
[----:B------:R-:W-:Y:S01]  /*8870*/  IADD3 R61, P1, R31, UR6, RZ ;  /* 0x000000061f3d7c10 */ /* 0x000fe2000ff3e0ff */
[----:B------:R-:W-:Y:S01]  /*8880*/  STG.E desc[UR10][R62.64], R14 ;  /* 0x0000000e3e007986 */ /* 0x000fe2000c10190a */
[----:B------:R-:W-:Y:S02]  /*8890*/  IADD3 R69, P2, R64, UR6, RZ ;  /* 0x0000000640457c10 */ /* 0x000fe4000ff5e0ff */
[----:B------:R-:W-:Y:S02]  /*88a0*/  IADD3 R71, P3, R65, UR6, RZ ;  /* 0x0000000641477c10 */ /* 0x000fe4000ff7e0ff */
[----:B------:R-:W-:Y:S02]  /*88b0*/  LEA.HI.X.SX32 R76, R16, UR7, 0x1, P0 ;  /* 0x00000007104c7c11 */ /* 0x000fe400080f0eff */
[----:B------:R-:W-:-:S02]  /*88c0*/  LEA.HI.X.SX32 R66, R31, UR7, 0x1, P1 ;  /* 0x000000071f427c11 */ /* 0x000fc400088f0eff */
[----:B------:R-:W-:Y:S02]  /*88d0*/  LEA.HI.X.SX32 R72, R64, UR7, 0x1, P2 ;  /* 0x0000000740487c11 */ /* 0x000fe400090f0eff */
[----:B------:R-:W-:Y:S02]  /*88e0*/  LEA.HI.X.SX32 R16, R65, UR7, 0x1, P3 ;  /* 0x0000000741107c11 */ /* 0x000fe400098f0eff */
[----:B------:R-:W-:Y:S02]  /*88f0*/  LEA R60, P1, R61, UR8, 0x2 ;  /* 0x000000083d3c7c11 */ /* 0x000fe4000f8210ff */
[----:B------:R-:W-:Y:S02]  /*8900*/  LEA R68, P2, R69, UR8, 0x2 ;  /* 0x0000000845447c11 */ /* 0x000fe4000f8410ff */
[----:B------:R-:W-:Y:S02]  /*8910*/  LEA R70, P3, R71, UR8, 0x2 ;  /* 0x0000000847467c11 */ /* 0x000fe4000f8610ff */
[----:B------:R-:W-:-:S02]  /*8920*/  IADD3 R31, R5, 0x44, RZ ;  /* 0x00000044051f7810 */ /* 0x000fc40007ffe0ff */
[----:B------:R-:W-:Y:S02]  /*8930*/  LEA R64, P0, R73, UR8, 0x2 ;  /* 0x0000000849407c11 */ /* 0x000fe4000f8010ff */
[----:B------:R-:W-:Y:S02]  /*8940*/  LEA.HI.X R61, R61, UR9, R66, 0x2, P1 ;  /* 0x000000093d3d7c11 */ /* 0x000fe400088f1442 */
[----:B------:R-:W-:Y:S01]  /*8950*/  LEA.HI.X R69, R69, UR9, R72, 0x2, P2 ;  /* 0x0000000945457c11 */ /* 0x000fe200090f1448 */
[----:B------:R-:W-:Y:S01]  /*8960*/  VIADD R72, R5, 0x58 ;  /* 0x0000005805487836 */ /* 0x000fe20000000000 */
[----:B------:R-:W-:Y:S01]  /*8970*/  LEA.HI.X R71, R71, UR9, R16, 0x2, P3 ;  /* 0x0000000947477c11 */ /* 0x000fe200098f1410 */
[----:B------:R-:W-:Y:S01]  /*8980*/  STG.E desc[UR10][R60.64], R15 ;  /* 0x0000000f3c007986 */ /* 0x000fe2000c10190a */
[----:B------:R-:W-:Y:S02]  /*8990*/  IADD3 R67, P1, R31, UR6, RZ ;  /* 0x000000061f437c10 */ /* 0x000fe4000ff3e0ff */
[----:B------:R-:W-:Y:S01]  /*89a0*/  LEA.HI.X R65, R73, UR9, R76, 0x2, P0 ;  /* 0x0000000949417c11 */ /* 0x000fe200080f144c */
[----:B------:R-:W-:Y:S01]  /*89b0*/  STG.E desc[UR10][R58.64], R17 ;  /* 0x000000113a007986 */ /* 0x000fe2000c10190a */
[----:B------:R-:W-:-:S02]  /*89c0*/  IADD3 R16, R5, 0x50, RZ ;  /* 0x0000005005107810 */ /* 0x000fc40007ffe0ff */
[----:B------:R-:W-:Y:S01]  /*89d0*/  IADD3 R73, R5, 0x5c, RZ ;  /* 0x0000005c05497810 */ /* 0x000fe20007ffe0ff */
[----:B------:R-:W-:Y:S01]  /*89e0*/  STG.E desc[UR10][R56.64], R18 ;  /* 0x0000001238007986 */ /* 0x000fe2000c10190a */
[----:B------:R-:W-:Y:S02]  /*89f0*/  LEA.HI.X.SX32 R74, R31, UR7, 0x1, P1 ;  /* 0x000000071f4a7c11 */ /* 0x000fe400088f0eff */
[----:B------:R-:W-:Y:S01]  /*8a00*/  IADD3 R81, P0, R16, UR6, RZ ;  /* 0x0000000610517c10 */ /* 0x000fe2000ff1e0ff */
[----:B------:R-:W-:Y:S01]  /*8a10*/  STG.E desc[UR10][R64.64], R19 ;  /* 0x0000001340007986 */ /* 0x000fe2000c10190a */
[----:B------:R-:W-:Y:S02]  /*8a20*/  LEA R66, P1, R67, UR8, 0x2 ;  /* 0x0000000843427c11 */ /* 0x000fe4000f8210ff */
[----:B------:R-:W-:Y:S02]  /*8a30*/  IADD3 R77, P2, R72, UR6, RZ ;  /* 0x00000006484d7c10 */ /* 0x000fe4000ff5e0ff */
[----:B------:R-:W-:-:S02]  /*8a40*/  IADD3 R79, P3, R73, UR6, RZ ;  /* 0x00000006494f7c10 */ /* 0x000fc4000ff7e0ff */
[----:B------:R-:W-:Y:S02]  /*8a50*/  IADD3 R31, R5, 0x54, RZ ;  /* 0x00000054051f7810 */ /* 0x000fe40007ffe0ff */
[----:B------:R-:W-:Y:S02]  /*8a60*/  LEA.HI.X.SX32 R84, R16, UR7, 0x1, P0 ;  /* 0x0000000710547c11 */ /* 0x000fe400080f0eff */
[----:B------:R-:W-:Y:S02]  /*8a70*/  LEA.HI.X R67, R67, UR9, R74, 0x2, P1 ;  /* 0x0000000943437c11 */ /* 0x000fe400088f144a */
[----:B------:R-:W-:Y:S02]  /*8a80*/  LEA.HI.X.SX32 R80, R72, UR7, 0x1, P2 ;  /* 0x0000000748507c11 */ /* 0x000fe400090f0eff */
[----:B------:R-:W-:Y:S01]  /*8a90*/  LEA.HI.X.SX32 R16, R73, UR7, 0x1, P3 ;  /* 0x0000000749107c11 */ /* 0x000fe200098f0eff */
[----:B------:R-:W-:Y:S01]  /*8aa0*/  STG.E desc[UR10][R66.64], R20 ;  /* 0x0000001442007986 */ /* 0x000fe2000c10190a */
[----:B------:R-:W-:-:S02]  /*8ab0*/  IADD3 R75, P1, R31, UR6, RZ ;  /* 0x000000061f4b7c10 */ /* 0x000fc4000ff3e0ff */
[----:B------:R-:W-:Y:S01]  /*8ac0*/  LEA R76, P2, R77, UR8, 0x2 ;  /* 0x000000084d4c7c11 */ /* 0x000fe2000f8410ff */
[----:B------:R-:W-:Y:S01]  /*8ad0*/  STG.E desc[UR10][R68.64], R21 ;  /* 0x0000001544007986 */ /* 0x000fe2000c10190a */
[----:B------:R-:W-:Y:S02]  /*8ae0*/  LEA R78, P3, R79, UR8, 0x2 ;  /* 0x000000084f4e7c11 */ /* 0x000fe4000f8610ff */
[----:B------:R-:W-:Y:S01]  /*8af0*/  LEA.HI.X.SX32 R82, R31, UR7, 0x1, P1 ;  /* 0x000000071f527c11 */ /* 0x000fe200088f0eff */
[----:B------:R-:W-:Y:S01]  /*8b00*/  VIADD R31, R5, 0x64 ;  /* 0x00000064051f7836 */ /* 0x000fe20000000000 */
[----:B------:R-:W-:Y:S01]  /*8b10*/  LEA R72, P0, R81, UR8, 0x2 ;  /* 0x0000000851487c11 */ /* 0x000fe2000f8010ff */
[----:B------:R-:W-:Y:S01]  /*8b20*/  STG.E desc[UR10][R70.64], R22 ;  /* 0x0000001646007986 */ /* 0x000fe2000c10190a */
[----:B------:R-:W-:Y:S02]  /*8b30*/  LEA.HI.X R77, R77, UR9, R80, 0x2, P2 ;  /* 0x000000094d4d7c11 */ /* 0x000fe400090f1450 */
[----:B------:R-:W-:-:S02]  /*8b40*/  LEA.HI.X R79, R79, UR9, R16, 0x2, P3 ;  /* 0x000000094f4f7c11 */ /* 0x000fc400098f1410 */
[----:B------:R-:W-:Y:S02]  /*8b50*/  LEA R74, P1, R75, UR8, 0x2 ;  /* 0x000000084b4a7c11 */ /* 0x000fe4000f8210ff */
[C---:B------:R-:W-:Y:S02]  /*8b60*/  IADD3 R16, R5.reuse, 0x60, RZ ;  /* 0x0000006005107810 */ /* 0x040fe40007ffe0ff */
[----:B------:R-:W-:Y:S02]  /*8b70*/  IADD3 R80, R5, 0x68, RZ ;  /* 0x0000006805507810 */ /* 0x000fe40007ffe0ff */
[----:B------:R-:W-:Y:S02]  /*8b80*/  LEA.HI.X R73, R81, UR9, R84, 0x2, P0 ;  /* 0x0000000951497c11 */ /* 0x000fe400080f1454 */
[----:B------:R-:W-:Y:S02]  /*8b90*/  IADD3 R5, R5, 0x6c, RZ ;  /* 0x0000006c05057810 */ /* 0x000fe40007ffe0ff */
[----:B------:R-:W-:Y:S01]  /*8ba0*/  LEA.HI.X R75, R75, UR9, R82, 0x2, P1 ;  /* 0x000000094b4b7c11 */ /* 0x000fe200088f1452 */
        /* <DEDUP_REMOVED lines=11> */
[----:B------:R-:W-:Y:S02]  /*8c60*/  LEA R80, P0, R81, UR8, 0x2 ;  /* 0x0000000851507c11 */ /* 0x000fe4000f8010ff */
[----:B------:R-:W-:Y:S02]  /*8c70*/  LEA R82, P1, R83, UR8, 0x2 ;  /* 0x0000000853527c11 */ /* 0x000fe4000f8210ff */
[----:B------:R-:W-:Y:S02]  /*8c80*/  LEA.HI.X.SX32 R16, R5, UR7, 0x1, P3 ;  /* 0x0000000705107c11 */ /* 0x000fe400098f0eff */
        /* <DEDUP_REMOVED lines=11> */
.L_x_25095:
        /* <DEDUP_REMOVED lines=12> */
.L_x_28462:


//--------------------- .text._ZN4vllm25paged_attention_v1_kernelIffLi96ELi32ELi128ELNS_18Fp8KVCacheDataTypeE0ELb0EEEvPT_PKS2_PKT0_S8_ifPKiSA_iPKfiiiSC_SC_iiiii --------------------------
	.section	.text._ZN4vllm25paged_attention_v1_kernelIffLi96ELi32ELi128ELNS_18Fp8KVCacheDataTypeE0ELb0EEEvPT_PKS2_PKT0_S8_ifPKiSA_iPKfiiiSC_SC_iiiii,"ax",@progbits
	.align	128
        .global         _ZN4vllm25paged_attention_v1_kernelIffLi96ELi32ELi128ELNS_18Fp8KVCacheDataTypeE0ELb0EEEvPT_PKS2_PKT0_S8_ifPKiSA_iPKfiiiSC_SC_iiiii
        .type           _ZN4vllm25paged_attention_v1_kernelIffLi96ELi32ELi128ELNS_18Fp8KVCacheDataTypeE0ELb0EEEvPT_PKS2_PKT0_S8_ifPKiSA_iPKfiiiSC_SC_iiiii,@function
        .size           _ZN4vllm25paged_attention_v1_kernelIffLi96ELi32ELi128ELNS_18Fp8KVCacheDataTypeE0ELb0EEEvPT_PKS2_PKT0_S8_ifPKiSA_iPKfiiiSC_SC_iiiii,(.L_x_28463 - _ZN4vllm25paged_attention_v1_kernelIffLi96ELi32ELi128ELNS_18Fp8KVCacheDataTypeE0ELb0EEEvPT_PKS2_PKT0_S8_ifPKiSA_iPKfiiiSC_SC_iiiii)
        .other          _ZN4vllm25paged_attention_v1_kernelIffLi96ELi32ELi128ELNS_18Fp8KVCacheDataTypeE0ELb0EEEvPT_PKS2_PKT0_S8_ifPKiSA_iPKfiiiSC_SC_iiiii,@"STO_CUDA_ENTRY STV_DEFAULT"
_ZN4vllm25paged_attention_v1_kernelIffLi96ELi32ELi128ELNS_18Fp8KVCacheDataTypeE0ELb0EEEvPT_PKS2_PKT0_S8_ifPKiSA_iPKfiiiSC_SC_iiiii:
.text._ZN4vllm25paged_attention_v1_kernelIffLi96ELi32ELi128ELNS_18Fp8KVCacheDataTypeE0ELb0EEEvPT_PKS2_PKT0_S8_ifPKiSA_iPKfiiiSC_SC_iiiii:
        /* <DEDUP_REMOVED lines=100> */
[----:B------:R-:W-:Y:S01]  /*0640*/  IMAD.MOV.U32 R7, RZ, RZ, R117 ;  /* 0x000000ffff077224 */ /* 0x000fe200078e0075 */
[----:B0-----:R-:W-:-:S06]  /*0650*/  ULEA UR4, UR5, UR4, 0x18 ;  /* 0x0000000405047291 */ /* 0x001fcc000f8ec03f */
[----:B------:R-:W-:-:S07]  /*0660*/  LEA R8, R117, UR4, 0x4 ;  /* 0x0000000475087c11 */ /* 0x000fce000f8e20ff */
.L_x_25100:
        /* <DEDUP_REMOVED lines=9> */
.L_x_25099:
[----:B------:R-:W-:Y:S05]  /*0700*/  BSYNC B1 ;  /* 0x0000000000017941 */ /* 0x000fea0003800000 */
.L_x_25098:
        /* <DEDUP_REMOVED lines=13> */
.L_x_25101:
        /* <DEDUP_REMOVED lines=17> */
.L_x_25097:
[----:B------:R-:W-:Y:S05]  /*08f0*/  BSYNC B0 ;  /* 0x0000000000007941 */ /* 0x000fea0003800000 */
.L_x_25096:
        /* <DEDUP_REMOVED lines=16> */
[----:B------:R-:W0:Y:S01]  /*0a00*/  S2R R103, SR_CgaCtaId ;  /* 0x0000000000677919 */ /* 0x000e220000008800 */
[----:B------:R-:W-:Y:S01]  /*0a10*/  MOV R122, 0x400 ;  /* 0x00000400007a7802 */ /* 0x000fe20000000f00 */
[----:B------:R-:W1:Y:S01]  /*0a20*/  LDC R101, c[0x0][0x25c] ;  /* 0x00009700ff657b82 */ /* 0x000e620000000800 */
[----:B-----5:R-:W-:Y:S01]  /*0a30*/  FSETP.NEU.FTZ.AND P0, PT, R115, RZ, PT ;  /* 0x000000ff7300720b */ /* 0x020fe20003f1d000 */
[----:B------:R-:W-:Y:S01]  /*0a40*/  ULDC UR4, c[0x0][0x260] ;  /* 0x0000980000047ab9 */ /* 0x000fe20000000800 */
[----:B------:R-:W-:Y:S01]  /*0a50*/  SHF.L.U32 R100, R120, 0x2, RZ ;  /* 0x0000000278647819 */ /* 0x000fe200000006ff */
[----:B------:R-:W-:-:S05]  /*0a60*/  IMAD R3, R0, UR4, RZ ;  /* 0x0000000400037c24 */ /* 0x000fca000f8e02ff */
[----:B------:R-:W-:Y:S02]  /*0a70*/  IADD3 R124, P1, R3, R100, RZ ;  /* 0x00000064037c7210 */ /* 0x000fe40007f3e0ff */
[----:B------:R-:W-:-:S04]  /*0a80*/  SHF.R.S32.HI R100, RZ, 0x1f, R100 ;  /* 0x0000001fff647819 */ /* 0x000fc80000011464 */
[----:B------:R-:W-:Y:S02]  /*0a90*/  LEA.HI.X.SX32 R125, R3, R100, 0x1, P1 ;  /* 0x00000064037d7211 */ /* 0x000fe400008f0eff */
[----:B-1----:R-:W-:Y:S02]  /*0aa0*/  SHF.R.S32.HI R3, RZ, 0x1f, R101 ;  /* 0x0000001fff037819 */ /* 0x002fe40000011465 */
[----:B0-----:R-:W-:-:S05]  /*0ab0*/  LEA R102, R103, R122, 0x18 ;  /* 0x0000007a67667211 */ /* 0x001fca00078ec0ff */
[----:B------:R0:W1:Y:S04]  /*0ac0*/  LDS.128 R96, [R102] ;  /* 0x0000000066607984 */ /* 0x0000680000000c00 */
[----:B------:R0:W2:Y:S04]  /*0ad0*/  LDS.128 R92, [R102+0x10] ;  /* 0x00001000665c7984 */ /* 0x0000a80000000c00 */
[----:B------:R0:W3:Y:S04]  /*0ae0*/  LDS.128 R88, [R102+0x20] ;  /* 0x0000200066587984 */ /* 0x0000e80000000c00 */
[----:B------:R0:W4:Y:S04]  /*0af0*/  LDS.128 R84, [R102+0x30] ;  /* 0x0000300066547984 */ /* 0x0001280000000c00 */
[----:B------:R0:W0:Y:S04]  /*0b00*/  LDS.128 R80, [R102+0x40] ;  /* 0x0000400066507984 */ /* 0x0000280000000c00 */
        /* <DEDUP_REMOVED lines=18> */
[----:B------:R0:W0:Y:S01]  /*0c30*/  LDS.128 R4, [R102+0x170] ;  /* 0x0001700066047984 */ /* 0x0000220000000c00 */
[----:B-1234-:R-:W-:Y:S05]  /*0c40*/  @P0 BRA `(.L_x_25104) ;  /* 0x00000008005c0947 */ /* 0x01efea0003800000 */
[----:B------:R-:W-:Y:S01]  /*0c50*/  VIADD R122, R122, 0x1a0 ;  /* 0x000001a07a7a7836 */ /* 0x000fe20000000000 */
[----:B------:R-:W-:Y:S01]  /*0c60*/  BSSY B1, `(.L_x_25105) ;  /* 0x0000094000017945 */ /* 0x000fe20003800000 */
[----:B------:R-:W-:-:S03]  /*0c70*/  MOV R118, 0xff7fffff ;  /* 0xff7fffff00767802 */ /* 0x000fc60000000f00 */
[----:B------:R-:W-:-:S07]  /*0c80*/  LEA R122, R103, R122, 0x18 ;  /* 0x0000007a677a7211 */ /* 0x000fce00078ec0ff */
.L_x_25106:
[----:B-1----:R-:W-:-:S04]  /*0c90*/  IADD3 R100, P0, R119, R123, RZ ;  /* 0x0000007b77647210 */ /* 0x002fc80007f1e0ff */
[----:B------:R-:W-:Y:S02]  /*0ca0*/  LEA.HI.X.SX32 R101, R123, R2, 0x1, P0 ;  /* 0x000000027b657211 */ /* 0x000fe400000f0eff */
[----:B------:R-:W-:-:S04]  /*0cb0*/  LEA R108, P0, R100, UR6, 0x2 ;  /* 0x00000006646c7c11 */ /* 0x000fc8000f8010ff */
[----:B------:R-:W-:-:S05]  /*0cc0*/  LEA.HI.X R109, R100, UR7, R101, 0x2, P0 ;  /* 0x00000007646d7c11 */ /* 0x000fca00080f1465 */
[----:B------:R-:W2:Y:S02]  /*0cd0*/  LDG.E.CONSTANT R108, desc[UR10][R108.64] ;  /* 0x0000000a6c6c7981 */ /* 0x000ea4000c1e9900 */
[----:B--2---:R-:W-:-:S05]  /*0ce0*/  SHF.R.S32.HI R100, RZ, 0x1f, R108 ;  /* 0x0000001fff647819 */ /* 0x004fca000001146c */
[----:B0-----:R-:W-:Y:S02]  /*0cf0*/  IMAD R102, R100, UR12, RZ ;  /* 0x0000000c64667c24 */ /* 0x001fe4000f8e02ff */
        /* <DEDUP_REMOVED lines=8> */
[----:B--2---:R-:W-:Y:S01]  /*0d80*/  FMUL.FTZ R111, R92, R100 ;  /* 0x000000645c6f7220 */ /* 0x004fe20000410000 */
[----:B------:R-:W-:Y:S01]  /*0d90*/  FMUL.FTZ R100, R93, R101 ;  /* 0x000000655d647220 */ /* 0x000fe20000410000 */
[----:B------:R-:W-:-:S02]  /*0da0*/  FMUL.FTZ R109, R94, R102 ;  /* 0x000000665e6d7220 */ /* 0x000fc40000410000 */
[----:B---3--:R-:W-:Y:S01]  /*0db0*/  FFMA.FTZ R101, R96, R104, R111 ;  /* 0x0000006860657223 */ /* 0x008fe2000001006f */
[----:B------:R-:W-:Y:S01]  /*0dc0*/  FFMA.FTZ R100, R97, R105, R100 ;  /* 0x0000006961647223 */ /* 0x000fe20000010064 */
[----:B------:R-:W-:Y:S02]  /*0dd0*/  FFMA.FTZ R105, R98, R106, R109 ;  /* 0x0000006a62697223 */ /* 0x000fe4000001006d */
[----:B------:R-:W2:Y:S01]  /*0de0*/  LDG.E.128.CONSTANT R108, desc[UR10][R126.64+0x400] ;  /* 0x0004000a7e6c7981 */ /* 0x000ea2000c1e9d00 */
[----:B------:R-:W-:-:S04]  /*0df0*/  FMUL.FTZ R102, R95, R103 ;  /* 0x000000675f667220 */ /* 0x000fc80000410000 */
[----:B------:R-:W-:Y:S01]  /*0e00*/  FFMA.FTZ R102, R99, R107, R102 ;  /* 0x0000006b63667223 */ /* 0x000fe20000010066 */
[----:B--2---:R-:W-:Y:S01]  /*0e10*/  FFMA.FTZ R105, R90, R110, R105 ;  /* 0x0000006e5a697223 */ /* 0x004fe20000010069 */
[----:B------:R-:W-:Y:S01]  /*0e20*/  FFMA.FTZ R101, R88, R108, R101 ;  /* 0x0000006c58657223 */ /* 0x000fe20000010065 */
[----:B------:R-:W-:Y:S01]  /*0e30*/  FFMA.FTZ R100, R89, R109, R100 ;  /* 0x0000006d59647223 */ /* 0x000fe20000010064 */
[----:B------:R-:W-:Y:S01]  /*0e40*/  FFMA.FTZ R108, R91, R111, R102 ;  /* 0x0000006f5b6c7223 */ /* 0x000fe20000010066 */
[----:B----4-:R-:W-:Y:S02]  /*0e50*/  FFMA.FTZ R111, R86, R114, R105 ;  /* 0x00000072566f7223 */ /* 0x010fe40000010069 */
[----:B------:R-:W2:Y:S01]  /*0e60*/  LDG.E.128.CONSTANT R104, desc[UR10][R126.64+0x800] ;  /* 0x0008000a7e687981 */ /* 0x000ea2000c1e9d00 */
[----:B------:R-:W-:Y:S01]  /*0e70*/  FFMA.FTZ R109, R84, R112, R101 ;  /* 0x00000070546d7223 */ /* 0x000fe20000010065 */
[----:B------:R-:W-:Y:S02]  /*0e80*/  FFMA.FTZ R110, R85, R113, R100 ;  /* 0x00000071556e7223 */ /* 0x000fe40000010064 */
[----:B------:R-:W3:Y:S01]  /*0e90*/  LDG.E.128.CONSTANT R100, desc[UR10][R126.64+0xa00] ;  /* 0x000a000a7e647981 */ /* 0x000ee2000c1e9d00 */
[----:B------:R-:W-:Y:S01]  /*0ea0*/  FFMA.FTZ R108, R87, R115, R108 ;  /* 0x00000073576c7223 */ /* 0x000fe2000001006c */
[----:B--2---:R-:W-:Y:S01]  /*0eb0*/  FFMA.FTZ R109, R80, R104, R109 ;  /* 0x00000068506d7223 */ /* 0x004fe2000001006d */
[----:B------:R-:W-:Y:S01]  /*0ec0*/  FFMA.FTZ R110, R81, R105, R110 ;  /* 0x00000069516e7223 */ /* 0x000fe2000001006e */
[----:B------:R-:W-:-:S02]  /*0ed0*/  FFMA.FTZ R111, R82, R106, R111 ;  /* 0x0000006a526f7223 */ /* 0x000fc4000001006f */
[----:B---3--:R-:W-:Y:S01]  /*0ee0*/  FFMA.FTZ R113, R76, R100, R109 ;  /* 0x000000644c717223 */ /* 0x008fe2000001006d */
[----:B------:R-:W-:Y:S01]  /*0ef0*/  FFMA.FTZ R100, R77, R101, R110 ;  /* 0x000000654d647223 */ /* 0x000fe2000001006e */
[----:B------:R-:W-:Y:S01]  /*0f00*/  FFMA.FTZ R112, R83, R107, R108 ;  /* 0x0000006b53707223 */ /* 0x000fe2000001006c */
[----:B------:R-:W-:Y:S01]  /*0f10*/  FFMA.FTZ R101, R78, R102, R111 ;  /* 0x000000664e657223 */ /* 0x000fe2000001006f */
[----:B------:R-:W2:Y:S04]  /*0f20*/  LDG.E.128.CONSTANT R104, desc[UR10][R126.64+0xe00] ;  /* 0x000e000a7e687981 */ /* 0x000ea8000c1e9d00 */
[----:B------:R-:W3:Y:S01]  /*0f30*/  LDG.E.128.CONSTANT R108, desc[UR10][R126.64+0xc00] ;  /* 0x000c000a7e6c7981 */ /* 0x000ee2000c1e9d00 */
        /* <DEDUP_REMOVED lines=8> */
[----:B------:R-:W-:Y:S02]  /*0fc0*/  FFMA.FTZ R105, R70, R106, R101 ;  /* 0x0000006a46697223 */ /* 0x000fe40000010065 */
[----:B------:R-:W2:Y:S01]  /*0fd0*/  LDG.E.128.CONSTANT R100, desc[UR10][R126.64+0x1200] ;  /* 0x0012000a7e647981 */ /* 0x000ea2000c1e9d00 */
        /* <DEDUP_REMOVED lines=50> */
[----:B------:R-:W2:Y:S01]  /*1300*/  LDG.E.128.CONSTANT R104, desc[UR10][R126.64+0x2600] ;  /* 0x0026000a7e687981 */ /* 0x000ea2000c1e9d00 */
[----:B---3--:R-:W-:Y:S01]  /*1310*/  FFMA.FTZ R113, R24, R108, R113 ;  /* 0x0000006c18717223 */ /* 0x008fe20000010071 */
[----:B------:R-:W-:Y:S01]  /*1320*/  FFMA.FTZ R100, R25, R109, R100 ;  /* 0x0000006d19647223 */ /* 0x000fe20000010064 */
[----:B------:R-:W-:Y:S01]  /*1330*/  FFMA.FTZ R101, R26, R110, R101 ;  /* 0x0000006e1a657223 */ /* 0x000fe20000010065 */
[----:B------:R-:W-:Y:S02]  /*1340*/  FFMA.FTZ R112, R27, R111, R112 ;  /* 0x0000006f1b707223 */ /* 0x000fe40000010070 */
[----:B------:R-:W3:Y:S01]  /*1350*/  LDG.E.128.CONSTANT R108, desc[UR10][R126.64+0x2800] ;  /* 0x0028000a7e6c7981 */ /* 0x000ee2000c1e9d00 */
[----:B--2---:R-:W-:Y:S01]  /*1360*/  FFMA.FTZ R113, R20, R104, R113 ;  /* 0x0000006814717223 */ /* 0x004fe20000010071 */
[----:B------:R-:W-:Y:S01]  /*1370*/  FFMA.FTZ R104, R21, R105, R100 ;  /* 0x0000006915687223 */ /* 0x000fe20000010064 */
[----:B------:R-:W-:-:S02]  /*1380*/  FFMA.FTZ R105, R22, R106, R101 ;  /* 0x0000006a16697223 */ /* 0x000fc40000010065 */
[----:B------:R-:W2:Y:S01]  /*1390*/  LDG.E.128.CONSTANT R100, desc[UR10][R126.64+0x2a00] ;  /* 0x002a000a7e647981 */ /* 0x000ea2000c1e9d00 */
[----:B------:R-:W-:Y:S01]  /*13a0*/  FFMA.FTZ R114, R23, R107, R112 ;  /* 0x0000006b17727223 */ /* 0x000fe20000010070 */
[----:B---3--:R-:W-:Y:S01]  /*13b0*/  FFMA.FTZ R115, R16, R108, R113 ;  /* 0x0000006c10737223 */ /* 0x008fe20000010071 */
[----:B------:R-:W-:Y:S01]  /*13c0*/  FFMA.FTZ R112, R17, R109, R104 ;  /* 0x0000006d11707223 */ /* 0x000fe20000010068 */
[----:B------:R-:W-:Y:S02]  /*13d0*/  FFMA.FTZ R113, R18, R110, R105 ;  /* 0x0000006e12717223 */ /* 0x000fe40000010069 */
[----:B------:R-:W3:Y:S01]  /*13e0*/  LDG.E.128.CONSTANT R104, desc[UR10][R126.64+0x2c00] ;  /* 0x002c000a7e687981 */ /* 0x000ee2000c1e9d00 */
[----:B------:R-:W-:-:S03]  /*13f0*/  FFMA.FTZ R114, R19, R111, R114 ;  /* 0x0000006f13727223 */ /* 0x000fc60000010072 */
[----:B------:R-:W4:Y:S01]  /*1400*/  LDG.E.128.CONSTANT R108, desc[UR10][R126.64+0x2e00] ;  /* 0x002e000a7e6c7981 */ /* 0x000f22000c1e9d00 */
[----:B--2---:R-:W-:Y:S01]  /*1410*/  FFMA.FTZ R115, R12, R100, R115 ;  /* 0x000000640c737223 */ /* 0x004fe20000010073 */
[----:B------:R-:W-:Y:S01]  /*1420*/  FFMA.FTZ R112, R13, R101, R112 ;  /* 0x000000650d707223 */ /* 0x000fe20000010070 */
[----:B------:R-:W-:Y:S01]  /*1430*/  FFMA.FTZ R113, R14, R102, R113 ;  /* 0x000000660e717223 */ /* 0x000fe20000010071 */
[----:B------:R-:W-:Y:S01]  /*1440*/  FFMA.FTZ R114, R15, R103, R114 ;  /* 0x000000670f727223 */ /* 0x000fe20000010072 */
[----:B------:R-:W-:-:S04]  /*1450*/  LEA R101, R123, R120, 0x5 ;  /* 0x000000787b657211 */ /* 0x000fc800078e28ff */
[C---:B------:R-:W-:Y:S01]  /*1460*/  ISETP.GE.AND P0, PT, R101.reuse, R121, PT ;  /* 0x000000796500720c */ /* 0x040fe20003f06270 */
[----:B------:R-:W-:Y:S01]  /*1470*/  IMAD R101, R101, 0x4, R122 ;  /* 0x0000000465657824 */ /* 0x000fe200078e027a */
[----:B------:R-:W-:-:S04]  /*1480*/  IADD3 R123, R123, 0x4, RZ ;  /* 0x000000047b7b7810 */ /* 0x000fc80007ffe0ff */
[----:B------:R-:W-:Y:S01]  /*1490*/  ISETP.GE.AND P1, PT, R123, R116, PT ;  /* 0x000000747b00720c */ /* 0x000fe20003f26270 */
[----:B---3--:R-:W-:Y:S01]  /*14a0*/  FFMA.FTZ R115, R8, R104, R115 ;  /* 0x0000006808737223 */ /* 0x008fe20000010073 */
[----:B------:R-:W-:Y:S01]  /*14b0*/  FFMA.FTZ R112, R9, R105, R112 ;  /* 0x0000006909707223 */ /* 0x000fe20000010070 */
[----:B------:R-:W-:Y:S02]  /*14c0*/  FFMA.FTZ R113, R10, R106, R113 ;  /* 0x0000006a0a717223 */ /* 0x000fe40000010071 */
[----:B----4-:R-:W-:Y:S01]  /*14d0*/  FFMA.FTZ R108, R4, R108, R115 ;  /* 0x0000006c046c7223 */ /* 0x010fe20000010073 */
[----:B------:R-:W-:Y:S01]  /*14e0*/  FFMA.FTZ R109, R5, R109, R112 ;  /* 0x0000006d056d7223 */ /* 0x000fe20000010070 */
[----:B------:R-:W-:Y:S01]  /*14f0*/  FFMA.FTZ R114, R11, R107, R114 ;  /* 0x0000006b0b727223 */ /* 0x000fe20000010072 */
[----:B------:R-:W-:Y:S02]  /*1500*/  FFMA.FTZ R110, R6, R110, R113 ;  /* 0x0000006e066e7223 */ /* 0x000fe40000010071 */
        /* <DEDUP_REMOVED lines=10> */
.L_x_25105:
[----:B------:R-:W-:Y:S05]  /*15b0*/  BRA `(.L_x_25103) ;  /* 0x0000000800747947 */ /* 0x000fea0003800000 */
.L_x_25104:
[----:B------:R-:W-:Y:S01]  /*15c0*/  SHF.R.S32.HI R100, RZ, 0x1f, R117 ;  /* 0x0000001fff647819 */ /* 0x000fe20000011475 */
[----:B------:R-:W-:Y:S01]  /*15d0*/  VIADD R112, R122, 0x1a0 ;  /* 0x000001a07a707836 */ /* 0x000fe20000000000 */
[----:B------:R-:W-:Y:S02]  /*15e0*/  IADD3 R114, -R121, 0x1, RZ ;  /* 0x0000000179727810 */ /* 0x000fe40007ffe1ff */
[----:B------:R-:W-:Y:S02]  /*15f0*/  LEA.HI R100, R100, R117, RZ, 0x5 ;  /* 0x0000007564647211 */ /* 0x000fe400078f28ff */
[----:B------:R-:W-:Y:S02]  /*1600*/  LEA R112, R103, R112, 0x18 ;  /* 0x0000007067707211 */ /* 0x000fe400078ec0ff */
[----:B------:R-:W-:Y:S02]  /*1610*/  MOV R118, 0xff7fffff ;  /* 0xff7fffff00767802 */ /* 0x000fe40000000f00 */
[----:B------:R-:W-:-:S07]  /*1620*/  SHF.R.S32.HI R113, RZ, 0x5, R100 ;  /* 0x00000005ff717819 */ /* 0x000fce0000011464 */
.L_x_25107:
[----:B--2---:R-:W-:-:S04]  /*1630*/  IADD3 R100, P0, R119, R113, RZ ;  /* 0x0000007177647210 */ /* 0x004fc80007f1e0ff */
[----:B------:R-:W-:Y:S02]  /*1640*/  LEA.HI.X.SX32 R101, R113, R2, 0x1, P0 ;  /* 0x0000000271657211 */ /* 0x000fe400000f0eff */
[----:B0-----:R-:W-:-:S04]  /*1650*/  LEA R102, P0, R100, UR14, 0x2 ;  /* 0x0000000e64667c11 */ /* 0x001fc8000f8010ff */
[----:B------:R-:W-:-:S05]  /*1660*/  LEA.HI.X R103, R100, UR15, R101, 0x2, P0 ;  /* 0x0000000f64677c11 */ /* 0x000fca00080f1465 */
[----:B------:R-:W2:Y:S01]  /*1670*/  LDG.E.CONSTANT R102, desc[UR10][R102.64] ;  /* 0x0000000a66667981 */ /* 0x000ea2000c1e9900 */
[----:B------:R-:W-:Y:S02]  /*1680*/  MOV R101, R125 ;  /* 0x0000007d00657202 */ /* 0x000fe40000000f00 */
[----:B--2---:R-:W-:-:S05]  /*1690*/  SHF.R.S32.HI R100, RZ, 0x1f, R102 ;  /* 0x0000001fff647819 */ /* 0x004fca0000011466 */
[----:B------:R-:W-:-:S04]  /*16a0*/  IMAD R100, R100, UR13, RZ ;  /* 0x0000000d64647c24 */ /* 0x000fc8000f8e02ff */
[----:B------:R-:W-:Y:S02]  /*16b0*/  IMAD R105, R102, R3, R100 ;  /* 0x0000000366697224 */ /* 0x000fe400078e0264 */
[----:B------:R-:W-:-:S04]  /*16c0*/  IMAD.MOV.U32 R100, RZ, RZ, R124 ;  /* 0x000000ffff647224 */ /* 0x000fc800078e007c */
[----:B------:R-:W-:-:S04]  /*16d0*/  IMAD.WIDE.U32 R100, R102, UR13, R100 ;  /* 0x0000000d66647c25 */ /* 0x000fc8000f8e0064 */
[----:B------:R-:W-:Y:S01]  /*16e0*/  IMAD.IADD R101, R101, 0x1, R105 ;  /* 0x0000000165657824 */ /* 0x000fe200078e0269 */
[----:B------:R-:W-:-:S04]  /*16f0*/  LEA R126, P0, R100, UR16, 0x2 ;  /* 0x00000010647e7c11 */ /* 0x000fc8000f8010ff */
[----:B------:R-:W-:-:S05]  /*1700*/  LEA.HI.X R127, R100, UR17, R101, 0x2, P0 ;  /* 0x00000011647f7c11 */ /* 0x000fca00080f1465 */
[----:B------:R-:W2:Y:S04]  /*1710*/  LDG.E.128.CONSTANT R104, desc[UR10][R126.64+0x200] ;  /* 0x0002000a7e687981 */ /* 0x000ea8000c1e9d00 */
[----:B------:R-:W3:Y:S04]  /*1720*/  LDG.E.128.CONSTANT R108, desc[UR10][R126.64] ;  /* 0x0000000a7e6c7981 */ /* 0x000ee8000c1e9d00 */
[----:B------:R-:W4:Y:S01]  /*1730*/  LDG.E.128.CONSTANT R100, desc[UR10][R126.64+0x400] ;  /* 0x0004000a7e647981 */ /* 0x000f22000c1e9d00 */
[----:B--2---:R-:W-:-:S04]  /*1740*/  FMUL.FTZ R123, R92, R104 ;  /* 0x000000685c7b7220 */ /* 0x004fc80000410000 */
[----:B---3--:R-:W-:Y:S01]  /*1750*/  FFMA.FTZ R123, R96, R108, R123 ;  /* 0x0000006c607b7223 */ /* 0x008fe2000001007b */
[----:B------:R-:W-:-:S04]  /*1760*/  FMUL.FTZ R108, R93, R105 ;  /* 0x000000695d6c7220 */ /* 0x000fc80000410000 */
[----:B------:R-:W-:Y:S01]  /*1770*/  FFMA.FTZ R108, R97, R109, R108 ;  /* 0x0000006d616c7223 */ /* 0x000fe2000001006c */
[----:B------:R-:W-:-:S04]  /*1780*/  FMUL.FTZ R109, R94, R106 ;  /* 0x0000006a5e6d7220 */ /* 0x000fc80000410000 */
[----:B------:R-:W-:Y:S01]  /*1790*/  FFMA.FTZ R109, R98, R110, R109 ;  /* 0x0000006e626d7223 */ /* 0x000fe2000001006d */
[----:B------:R-:W-:Y:S02]  /*17a0*/  FMUL.FTZ R110, R95, R107 ;  /* 0x0000006b5f6e7220 */ /* 0x000fe40000410000 */
[----:B------:R-:W2:Y:S02]  /*17b0*/  LDG.E.128.CONSTANT R104, desc[UR10][R126.64+0x600] ;  /* 0x0006000a7e687981 */ /* 0x000ea4000c1e9d00 */
[----:B------:R-:W-:Y:S01]  /*17c0*/  FFMA.FTZ R110, R99, R111, R110 ;  /* 0x0000006f636e7223 */ /* 0x000fe2000001006e */
[----:B----4-:R-:W-:Y:S01]  /*17d0*/  FFMA.FTZ R123, R88, R100, R123 ;  /* 0x00000064587b7223 */ /* 0x010fe2000001007b */
[----:B------:R-:W-:Y:S01]  /*17e0*/  FFMA.FTZ R108, R89, R101, R108 ;  /* 0x00000065596c7223 */ /* 0x000fe2000001006c */
[----:B------:R-:W-:Y:S01]  /*17f0*/  FFMA.FTZ R109, R90, R102, R109 ;  /* 0x000000665a6d7223 */ /* 0x000fe2000001006d */
[----:B------:R-:W-:Y:S02]  /*1800*/  FFMA.FTZ R110, R91, R103, R110 ;  /* 0x000000675b6e7223 */ /* 0x000fe4000001006e */
[----:B------:R-:W3:Y:S01]  /*1810*/  LDG.E.128.CONSTANT R100, desc[UR10][R126.64+0x800] ;  /* 0x0008000a7e647981 */ /* 0x000ee2000c1e9d00 */
        /* <DEDUP_REMOVED lines=92> */
[----:B------:R-:W-:Y:S02]  /*1de0*/  FFMA.FTZ R105, R14, R106, R109 ;  /* 0x0000006a0e697223 */ /* 0x000fe4000001006d */
[----:B------:R-:W2:Y:S01]  /*1df0*/  LDG.E.128.CONSTANT R108, desc[UR10][R126.64+0x2e00] ;  /* 0x002e000a7e6c7981 */ /* 0x000ea2000c1e9d00 */
[----:B---3--:R-:W-:Y:S01]  /*1e00*/  FFMA.FTZ R123, R8, R100, R123 ;  /* 0x00000064087b7223 */ /* 0x008fe2000001007b */
[----:B------:R-:W-:Y:S01]  /*1e10*/  FFMA.FTZ R104, R9, R101, R104 ;  /* 0x0000006509687223 */ /* 0x000fe20000010068 */
[----:B------:R-:W-:Y:S01]  /*1e20*/  FFMA.FTZ R122, R15, R107, R122 ;  /* 0x0000006b0f7a7223 */ /* 0x000fe2000001007a */
[----:B------:R-:W-:Y:S01]  /*1e30*/  FFMA.FTZ R105, R10, R102, R105 ;  /* 0x000000660a697223 */ /* 0x000fe20000010069 */
[----:B------:R-:W-:-:S02]  /*1e40*/  LEA R101, R113, R120, 0x5 ;  /* 0x0000007871657211 */ /* 0x000fc400078e28ff */
[----:B------:R-:W-:-:S03]  /*1e50*/  FFMA.FTZ R122, R11, R103, R122 ;  /* 0x000000670b7a7223 */ /* 0x000fc6000001007a */
[----:B------:R-:W-:-:S05]  /*1e60*/  IMAD.IADD R100, R114, 0x1, R101 ;  /* 0x0000000172647824 */ /* 0x000fca00078e0265 */
[----:B------:R-:W-:Y:S02]  /*1e70*/  I2FP.F32.S32 R103, R100 ;  /* 0x0000006400677245 */ /* 0x000fe40000201400 */
[C---:B------:R-:W-:Y:S02]  /*1e80*/  ISETP.GE.AND P0, PT, R101.reuse, R121, PT ;  /* 0x000000796500720c */ /* 0x040fe40003f06270 */
[----:B------:R-:W-:Y:S01]  /*1e90*/  LEA R101, R101, R112, 0x2 ;  /* 0x0000007065657211 */ /* 0x000fe200078e10ff */
[----:B------:R-:W-:-:S05]  /*1ea0*/  VIADD R113, R113, 0x4 ;  /* 0x0000000471717836 */ /* 0x000fca0000000000 */
[----:B------:R-:W-:Y:S01]  /*1eb0*/  ISETP.GE.AND P1, PT, R113, R116, PT ;  /* 0x000000747100720c */ /* 0x000fe20003f26270 */
[----:B--2---:R-:W-:Y:S01]  /*1ec0*/  FFMA.FTZ R108, R4, R108, R123 ;  /* 0x0000006c046c7223 */ /* 0x004fe2000001007b */
[----:B------:R-:W-:Y:S01]  /*1ed0*/  FFMA.FTZ R109, R5, R109, R104 ;  /* 0x0000006d056d7223 */ /* 0x000fe20000010068 */
[----:B------:R-:W-:-:S03]  /*1ee0*/  FFMA.FTZ R105, R6, R110, R105 ;  /* 0x0000006e06697223 */ /* 0x000fc60000010069 */
[----:B------:R-:W-:Y:S01]  /*1ef0*/  FADD.FTZ R108, R108, R109 ;  /* 0x0000006d6c6c7221 */ /* 0x000fe20000010000 */
[----:B------:R-:W-:-:S03]  /*1f00*/  FFMA.FTZ R111, R7, R111, R122 ;  /* 0x0000006f076f7223 */ /* 0x000fc6000001007a */
[----:B------:R-:W-:-:S04]  /*1f10*/  FADD.FTZ R108, R105, R108 ;  /* 0x0000006c696c7221 */ /* 0x000fc80000010000 */
[----:B------:R-:W-:-:S04]  /*1f20*/  FADD.FTZ R108, R111, R108 ;  /* 0x0000006c6f6c7221 */ /* 0x000fc80000010000 */
[----:B------:R-:W-:-:S04]  /*1f30*/  FMUL.FTZ R108, R108, UR18 ;  /* 0x000000126c6c7c20 */ /* 0x000fc80008410000 */
[----:B------:R-:W-:-:S05]  /*1f40*/  FFMA.FTZ R103, R103, R115, R108 ;  /* 0x0000007367677223 */ /* 0x000fca000001006c */
[----:B------:R-:W-:-:S05]  /*1f50*/  FSEL R100, R103, RZ, !P0 ;  /* 0x000000ff67647208 */ /* 0x000fca0004000000 */
[----:B------:R2:W-:Y:S01]  /*1f60*/  STS [R101], R100 ;  /* 0x0000006465007388 */ /* 0x0005e20000000800 */
[----:B------:R-:W-:Y:S01]  /*1f70*/  @!P0 FMNMX.FTZ R118, R118, R103, !PT ;  /* 0x0000006776768209 */ /* 0x000fe20007810000 */
[----:B------:R-:W-:Y:S06]  /*1f80*/  @!P1 BRA `(.L_x_25107) ;  /* 0xfffffff400a89947 */ /* 0x000fec000383ffff */
.L_x_25103:
[----:B------:R-:W-:Y:S05]  /*1f90*/  BSYNC B0 ;  /* 0x0000000000007941 */ /* 0x000fea0003800000 */
.L_x_25102:
[----:B------:R-:W0:Y:S01]  /*1fa0*/  SHFL.BFLY PT, R3, R118, 0x10, 0x1f ;  /* 0x0e001f0076037f89 */ /* 0x000e2200000e0000 */
[C---:B------:R-:W-:Y:S01]  /*1fb0*/  ISETP.NE.AND P0, PT, R120.reuse, RZ, PT ;  /* 0x000000ff7800720c */ /* 0x040fe20003f05270 */
[----:B------:R-:W-:Y:S01]  /*1fc0*/  VIADD R11, R121, 0x1f ;  /* 0x0000001f790b7836 */ /* 0x000fe20000000000 */
[----:B------:R-:W-:Y:S01]  /*1fd0*/  ISETP.GT.AND P1, PT, R120, 0x3, PT ;  /* 0x000000037800780c */ /* 0x000fe20003f24270 */
[----:B------:R-:W-:Y:S01]  /*1fe0*/  BSSY B0, `(.L_x_25108) ;  /* 0x0000108000007945 */ /* 0x000fe20003800000 */
[----:B------:R-:W-:-:S04]  /*1ff0*/  SHF.R.S32.HI R12, RZ, 0x1f, R117 ;  /* 0x0000001fff0c7819 */ /* 0x000fc80000011475 */
[----:B------:R-:W-:-:S05]  /*2000*/  LEA.HI R12, R12, R117, RZ, 0x5 ;  /* 0x000000750c0c7211 */ /* 0x000fca00078f28ff */
[----:B------:R-:W3:Y:S02]  /*2010*/  @!P0 S2R R8, SR_CgaCtaId ;  /* 0x0000000000088919 */ /* 0x000ee40000008800 */
[----:B------:R-:W-:Y:S01]  /*2020*/  @!P1 MOV R9, 0x400 ;  /* 0x0000040000099802 */ /* 0x000fe20000000f00 */
[----:B------:R-:W4:Y:S04]  /*2030*/  @!P1 S2R R10, SR_CgaCtaId ;  /* 0x00000000000a9919 */ /* 0x000f280000008800 */
[----:B------:R-:W-:Y:S01]  /*2040*/  @!P1 VIADD R9, R9, 0x180 ;  /* 0x0000018009099836 */ /* 0x000fe20000000000 */
[----:B0-----:R-:W-:-:S05]  /*2050*/  FMNMX.FTZ R3, R3, R118, !PT ;  /* 0x0000007603037209 */ /* 0x001fca0007810000 */
[----:B------:R-:W0:Y:S01]  /*2060*/  SHFL.BFLY PT, R4, R3, 0x8, 0x1f ;  /* 0x0d001f0003047f89 */ /* 0x000e2200000e0000 */
[----:B----4-:R-:W-:Y:S02]  /*2070*/  @!P1 LEA R9, R10, R9, 0x18 ;  /* 0x000000090a099211 */ /* 0x010fe400078ec0ff */
[----:B0-----:R-:W-:Y:S02]  /*2080*/  FMNMX.FTZ R4, R3, R4, !PT ;  /* 0x0000000403047209 */ /* 0x001fe40007810000 */
[----:B------:R-:W-:-:S03]  /*2090*/  @!P0 MOV R3, 0x400 ;  /* 0x0000040000038802 */ /* 0x000fc60000000f00 */
[----:B------:R-:W0:Y:S01]  /*20a0*/  SHFL.BFLY PT, R5, R4, 0x4, 0x1f ;  /* 0x0c801f0004057f89 */ /* 0x000e2200000e0000 */
[----:B------:R-:W-:Y:S02]  /*20b0*/  @!P0 IADD3 R3, R3, 0x180, RZ ;  /* 0x0000018003038810 */ /* 0x000fe40007ffe0ff */
[----:B0-----:R-:W-:Y:S02]  /*20c0*/  FMNMX.FTZ R5, R4, R5, !PT ;  /* 0x0000000504057209 */ /* 0x001fe40007810000 */
[----:B---3--:R-:W-:Y:S02]  /*20d0*/  @!P0 LEA R4, R8, R3, 0x18 ;  /* 0x0000000308048211 */ /* 0x008fe400078ec0ff */
[----:B------:R-:W-:Y:S01]  /*20e0*/  SHF.R.S32.HI R3, RZ, 0x5, R12 ;  /* 0x00000005ff037819 */ /* 0x000fe2000001140c */
[----:B------:R-:W0:Y:S01]  /*20f0*/  SHFL.BFLY PT, R6, R5, 0x2, 0x1f ;  /* 0x0c401f0005067f89 */ /* 0x000e2200000e0000 */
[----:B------:R-:W-:Y:S02]  /*2100*/  @!P1 LEA R8, R120, R9, 0x2 ;  /* 0x0000000978089211 */ /* 0x000fe400078e10ff */
[----:B------:R-:W-:-:S02]  /*2110*/  @!P0 LEA R4, R3, R4, 0x2 ;  /* 0x0000000403048211 */ /* 0x000fc400078e10ff */
[----:B------:R-:W-:-:S04]  /*2120*/  SHF.R.S32.HI R12, RZ, 0x1f, R11 ;  /* 0x0000001fff0c7819 */ /* 0x000fc8000001140b */
[----:B------:R-:W-:Y:S02]  /*2130*/  LEA.HI R12, R12, R11, RZ, 0x5 ;  /* 0x0000000b0c0c7211 */ /* 0x000fe400078f28ff */
[----:B0-----:R-:W-:-:S05]  /*2140*/  FMNMX.FTZ R6, R5, R6, !PT ;  /* 0x0000000605067209 */ /* 0x001fca0007810000 */
[----:B------:R-:W0:Y:S02]  /*2150*/  SHFL.BFLY PT, R7, R6, 0x1, 0x1f ;  /* 0x0c201f0006077f89 */ /* 0x000e2400000e0000 */
[----:B0-----:R-:W-:Y:S01]  /*2160*/  @!P0 FMNMX.FTZ R7, R6, R7, !PT ;  /* 0x0000000706078209 */ /* 0x001fe20007810000 */
[----:B------:R-:W-:-:S04]  /*2170*/  IMAD.MOV.U32 R6, RZ, RZ, -0x800001 ;  /* 0xff7fffffff067424 */ /* 0x000fc800078e00ff */
[----:B------:R0:W-:Y:S01]  /*2180*/  @!P0 STS [R4], R7 ;  /* 0x0000000704008388 */ /* 0x0001e20000000800 */
[----:B------:R-:W-:Y:S01]  /*2190*/  BAR.SYNC.DEFER_BLOCKING 0x0 ;  /* 0x0000000000007b1d */ /* 0x000fe20000010000 */
[----:B0-----:R-:W-:-:S04]  /*21a0*/  LOP3.LUT R4, R12, 0xffffffe0, RZ, 0xc0, !PT ;  /* 0xffffffe00c047812 */ /* 0x001fc800078ec0ff */
[----:B------:R-:W-:Y:S01]  /*21b0*/  VIMNMX R4, R121, R4, PT ;  /* 0x0000000479047248 */ /* 0x000fe20003fe0100 */
[----:B------:R0:W3:Y:S03]  /*21c0*/  @!P1 LDS R6, [R8] ;  /* 0x0000000008069984 */ /* 0x0000e60000000800 */
[----:B------:R-:W-:Y:S01]  /*21d0*/  ISETP.GE.AND P1, PT, R117, R4, PT ;  /* 0x000000047500720c */ /* 0x000fe20003f26270 */
[----:B0-----:R-:W-:Y:S01]  /*21e0*/  HFMA2.MMA R8, -RZ, RZ, 0, 0 ;  /* 0x00000000ff087435 */ /* 0x001fe200000001ff */
[----:B---3--:R-:W0:Y:S02]  /*21f0*/  SHFL.BFLY PT, R5, R6, 0x2, 0x1f ;  /* 0x0c401f0006057f89 */ /* 0x008e2400000e0000 */
        /* <DEDUP_REMOVED lines=16> */
[----:B------:R-:W-:Y:S01]  /*2300*/  MOV R8, RZ ;  /* 0x000000ff00087202 */ /* 0x000fe20000000f00 */
[----:B------:R-:W-:Y:S01]  /*2310*/  UIADD3 UR4, UR4, 0x1a0, URZ ;  /* 0x000001a004047890 */ /* 0x000fe2000fffe03f */
[----:B------:R-:W-:-:S03]  /*2320*/  IMAD.MOV.U32 R7, RZ, RZ, R117 ;  /* 0x000000ffff077224 */ /* 0x000fc600078e0075 */
[----:B---3--:R-:W-:-:S06]  /*2330*/  ULEA UR4, UR5, UR4, 0x18 ;  /* 0x0000000405047291 */ /* 0x008fcc000f8ec03f */
[----:B------:R-:W-:-:S07]  /*2340*/  LEA R9, R117, UR4, 0x2 ;  /* 0x0000000475097c11 */ /* 0x000fce000f8e10ff */
.L_x_25112:
        /* <DEDUP_REMOVED lines=11> */
.L_x_25111:
[----:B------:R-:W-:Y:S05]  /*2400*/  BSYNC B1 ;  /* 0x0000000000017941 */ /* 0x000fea0003800000 */
.L_x_25110:
        /* <DEDUP_REMOVED lines=14> */
.L_x_25115:
[----:B------:R-:W0:Y:S01]  /*24f0*/  LDS R10, [R6+-0x400] ;  /* 0xfffc0000060a7984 */ /* 0x000e220000000800 */
[----:B------:R-:W-:-:S03]  /*2500*/  IADD3 R7, R7, 0x800, RZ ;  /* 0x0000080007077810 */ /* 0x000fc60007ffe0ff */
[----:B------:R-:W3:Y:S01]  /*2510*/  LDS R12, [R6+-0x200] ;  /* 0xfffe0000060c7984 */ /* 0x000ee20000000800 */
[----:B------:R-:W-:-:S03]  /*2520*/  ISETP.GE.AND P2, PT, R7, R32, PT ;  /* 0x000000200700720c */ /* 0x000fc60003f46270 */
[----:B------:R-:W4:Y:S04]  /*2530*/  LDS R14, [R6] ;  /* 0x00000000060e7984 */ /* 0x000f280000000800 */
[----:B------:R-:W1:Y:S04]  /*2540*/  LDS R16, [R6+0x200] ;  /* 0x0002000006107984 */ /* 0x000e680000000800 */
[----:B------:R-:W2:Y:S04]  /*2550*/  LDS R18, [R6+0x400] ;  /* 0x0004000006127984 */ /* 0x000ea80000000800 */
[----:B------:R-:W2:Y:S04]  /*2560*/  LDS R20, [R6+0x600] ;  /* 0x0006000006147984 */ /* 0x000ea80000000800 */
[----:B------:R-:W2:Y:S04]  /*2570*/  LDS R22, [R6+0x800] ;  /* 0x0008000006167984 */ /* 0x000ea80000000800 */
[----:B------:R-:W2:Y:S04]  /*2580*/  LDS R24, [R6+0xa00] ;  /* 0x000a000006187984 */ /* 0x000ea80000000800 */
[----:B------:R-:W2:Y:S04]  /*2590*/  LDS R26, [R6+0xc00] ;  /* 0x000c0000061a7984 */ /* 0x000ea80000000800 */
[----:B------:R-:W2:Y:S01]  /*25a0*/  LDS R28, [R6+0xe00] ;  /* 0x000e0000061c7984 */ /* 0x000ea20000000800 */
[----:B0-----:R-:W-:-:S03]  /*25b0*/  FADD.FTZ R10, -R5, R10 ;  /* 0x0000000a050a7221 */ /* 0x001fc60000010100 */
[----:B------:R-:W0:Y:S01]  /*25c0*/  LDS R30, [R6+0x1000] ;  /* 0x00100000061e7984 */ /* 0x000e220000000800 */
[----:B------:R-:W-:Y:S01]  /*25d0*/  FMUL.FTZ R10, R10, 1.4426950216293334961 ;  /* 0x3fb8aa3b0a0a7820 */ /* 0x000fe20000410000 */
[C---:B---3--:R-:W-:Y:S01]  /*25e0*/  FADD.FTZ R12, -R5.reuse, R12 ;  /* 0x0000000c050c7221 */ /* 0x048fe20000010100 */
[----:B----4-:R-:W-:-:S03]  /*25f0*/  FADD.FTZ R14, -R5, R14 ;  /* 0x0000000e050e7221 */ /* 0x010fc60000010100 */
[----:B------:R-:W-:Y:S01]  /*2600*/  FMUL.FTZ R12, R12, 1.4426950216293334961 ;  /* 0x3fb8aa3b0c0c7820 */ /* 0x000fe20000410000 */
[----:B------:R3:W4:Y:S01]  /*2610*/  MUFU.EX2 R9, R10 ;  /* 0x0000000a00097308 */ /* 0x0007220000000800 */
[----:B------:R-:W-:Y:S01]  /*2620*/  FMUL.FTZ R14, R14, 1.4426950216293334961 ;  /* 0x3fb8aa3b0e0e7820 */ /* 0x000fe20000410000 */
[C---:B-1----:R-:W-:Y:S01]  /*2630*/  FADD.FTZ R16, -R5.reuse, R16 ;  /* 0x0000001005107221 */ /* 0x042fe20000010100 */
[----:B--2---:R-:W-:-:S03]  /*2640*/  FADD.FTZ R18, -R5, R18 ;  /* 0x0000001205127221 */ /* 0x004fc60000010100 */
[----:B------:R-:W-:Y:S02]  /*2650*/  FMUL.FTZ R16, R16, 1.4426950216293334961 ;  /* 0x3fb8aa3b10107820 */ /* 0x000fe40000410000 */
[----:B------:R1:W2:Y:S01]  /*2660*/  MUFU.EX2 R11, R12 ;  /* 0x0000000c000b7308 */ /* 0x0002a20000000800 */
[----:B---3--:R-:W3:Y:S01]  /*2670*/  LDS R10, [R6+0x1200] ;  /* 0x00120000060a7984 */ /* 0x008ee20000000800 */
[----:B------:R-:W-:Y:S01]  /*2680*/  FMUL.FTZ R18, R18, 1.4426950216293334961 ;  /* 0x3fb8aa3b12127820 */ /* 0x000fe20000410000 */
[C---:B------:R-:W-:Y:S01]  /*2690*/  FADD.FTZ R20, -R5.reuse, R20 ;  /* 0x0000001405147221 */ /* 0x040fe20000010100 */
[----:B------:R-:W-:-:S03]  /*26a0*/  FADD.FTZ R22, -R5, R22 ;  /* 0x0000001605167221 */ /* 0x000fc60000010100 */
[----:B------:R-:W-:Y:S01]  /*26b0*/  FMUL.FTZ R20, R20, 1.4426950216293334961 ;  /* 0x3fb8aa3b14147820 */ /* 0x000fe20000410000 */
[----:B------:R2:W0:Y:S01]  /*26c0*/  MUFU.EX2 R13, R14 ;  /* 0x0000000e000d7308 */ /* 0x0004220000000800 */
[----:B-1----:R-:W1:Y:S01]  /*26d0*/  LDS R12, [R6+0x1400] ;  /* 0x00140000060c7984 */ /* 0x002e620000000800 */
[----:B----4-:R-:W-:Y:S01]  /*26e0*/  FADD.FTZ R8, R9, R8 ;  /* 0x0000000809087221 */ /* 0x010fe20000010000 */
[----:B------:R-:W-:Y:S01]  /*26f0*/  FMUL.FTZ R22, R22, 1.4426950216293334961 ;  /* 0x3fb8aa3b16167820 */ /* 0x000fe20000410000 */
[C---:B------:R-:W-:Y:S01]  /*2700*/  FADD.FTZ R24, -R5.reuse, R24 ;  /* 0x0000001805187221 */ /* 0x040fe20000010100 */
[----:B------:R-:W-:Y:S01]  /*2710*/  STS [R6+-0x400], R9 ;  /* 0xfffc000906007388 */ /* 0x000fe20000000800 */
[C---:B------:R-:W-:Y:S02]  /*2720*/  FADD.FTZ R26, -R5.reuse, R26 ;  /* 0x0000001a051a7221 */ /* 0x040fe40000010100 */
[----:B------:R4:W4:Y:S01]  /*2730*/  MUFU.EX2 R15, R16 ;  /* 0x00000010000f7308 */ /* 0x0009220000000800 */
[----:B--2---:R-:W2:Y:S01]  /*2740*/  LDS R14, [R6+0x1600] ;  /* 0x00160000060e7984 */ /* 0x004ea20000000800 */
[----:B------:R-:W-:Y:S01]  /*2750*/  FADD.FTZ R8, R8, R11 ;  /* 0x0000000b08087221 */ /* 0x000fe20000010000 */
[----:B------:R-:W-:Y:S01]  /*2760*/  FMUL.FTZ R24, R24, 1.4426950216293334961 ;  /* 0x3fb8aa3b18187820 */ /* 0x000fe20000410000 */
[----:B------:R-:W-:Y:S01]  /*2770*/  FMUL.FTZ R26, R26, 1.4426950216293334961 ;  /* 0x3fb8aa3b1a1a7820 */ /* 0x000fe20000410000 */
[C---:B------:R-:W-:Y:S01]  /*2780*/  FADD.FTZ R28, -R5.reuse, R28 ;  /* 0x0000001c051c7221 */ /* 0x040fe20000010100 */
[----:B------:R-:W-:Y:S01]  /*2790*/  STS [R6+-0x200], R11 ;  /* 0xfffe000b06007388 */ /* 0x000fe20000000800 */
[----:B0-----:R-:W-:Y:S01]  /*27a0*/  FADD.FTZ R30, -R5, R30 ;  /* 0x0000001e051e7221 */ /* 0x001fe20000010100 */
        /* <DEDUP_REMOVED lines=8> */
[----:B0-----:R-:W0:Y:S04]  /*2830*/  LDS R18, [R6+0x1a00] ;  /* 0x001a000006127984 */ /* 0x001e280000000800 */
[----:B------:R-:W-:Y:S02]  /*2840*/  STS [R6+0x200], R15 ;  /* 0x0002000f06007388 */ /* 0x000fe40000000800 */
[----:B------:R-:W2:Y:S01]  /*2850*/  MUFU.EX2 R21, R22 ;  /* 0x0000001600157308 */ /* 0x000ea20000000800 */
        /* <DEDUP_REMOVED lines=10> */
[----:B--2---:R-:W-:Y:S01]  /*2900*/  FADD.FTZ R8, R8, R21 ;  /* 0x0000001508087221 */ /* 0x004fe20000010000 */
[----:B------:R-:W-:Y:S01]  /*2910*/  FADD.FTZ R14, -R5, R14 ;  /* 0x0000000e050e7221 */ /* 0x000fe20000010100 */
[----:B------:R-:W-:Y:S03]  /*2920*/  STS [R6+0x800], R21 ;  /* 0x0008001506007388 */ /* 0x000fe60000000800 */
[----:B------:R-:W-:-:S02]  /*2930*/  FMUL.FTZ R14, R14, 1.4426950216293334961 ;  /* 0x3fb8aa3b0e0e7820 */ /* 0x000fc40000410000 */
[----:B------:R-:W2:Y:S01]  /*2940*/  MUFU.EX2 R27, R28 ;  /* 0x0000001c001b7308 */ /* 0x000ea20000000800 */
[----:B---3--:R-:W-:Y:S01]  /*2950*/  FADD.FTZ R8, R8, R23 ;  /* 0x0000001708087221 */ /* 0x008fe20000010000 */
[C---:B----4-:R-:W-:Y:S01]  /*2960*/  FADD.FTZ R16, -R5.reuse, R16 ;  /* 0x0000001005107221 */ /* 0x050fe20000010100 */
[----:B------:R-:W-:Y:S03]  /*2970*/  STS [R6+0xa00], R23 ;  /* 0x000a001706007388 */ /* 0x000fe60000000800 */
[----:B------:R-:W-:Y:S02]  /*2980*/  FMUL.FTZ R16, R16, 1.4426950216293334961 ;  /* 0x3fb8aa3b10107820 */ /* 0x000fe40000410000 */
[----:B------:R-:W3:Y:S01]  /*2990*/  MUFU.EX2 R29, R30 ;  /* 0x0000001e001d7308 */ /* 0x000ee20000000800 */
[----:B-1----:R-:W-:Y:S01]  /*29a0*/  FADD.FTZ R8, R8, R25 ;  /* 0x0000001908087221 */ /* 0x002fe20000010000 */
[----:B0-----:R-:W-:Y:S01]  /*29b0*/  FADD.FTZ R18, -R5, R18 ;  /* 0x0000001205127221 */ /* 0x001fe20000010100 */
[----:B------:R-:W-:Y:S03]  /*29c0*/  STS [R6+0xc00], R25 ;  /* 0x000c001906007388 */ /* 0x000fe60000000800 */
[----:B------:R-:W-:-:S02]  /*29d0*/  FMUL.FTZ R18, R18, 1.4426950216293334961 ;  /* 0x3fb8aa3b12127820 */ /* 0x000fc40000410000 */
        /* <DEDUP_REMOVED lines=21> */
.L_x_25114:
[----:B------:R-:W-:Y:S05]  /*2b30*/  BSYNC B1 ;  /* 0x0000000000017941 */ /* 0x000fea0003800000 */
.L_x_25113:
[----:B------:R-:W-:Y:S01]  /*2b40*/  IADD3 R9, -R7, R4, RZ ;  /* 0x0000000407097210 */ /* 0x000fe20007ffe1ff */
[----:B------:R-:W-:Y:S03]  /*2b50*/  BSSY B1, `(.L_x_25116) ;  /* 0x0000036000017945 */ /* 0x000fe60003800000 */
[----:B------:R-:W-:-:S13]  /*2b60*/  ISETP.GT.AND P2, PT, R9, 0x200, PT ;  /* 0x000002000900780c */ /* 0x000fda0003f44270 */
[----:B------:R-:W-:Y:S05]  /*2b70*/  @!P2 BRA `(.L_x_25117) ;  /* 0x0000000000cca947 */ /* 0x000fea0003800000 */
[----:B------:R-:W0:Y:S01]  /*2b80*/  LDS R10, [R6+-0x400] ;  /* 0xfffc0000060a7984 */ /* 0x000e220000000800 */
[----:B------:R-:W-:Y:S01]  /*2b90*/  PLOP3.LUT P0, PT, PT, PT, PT, 0x8, 0x0 ;  /* 0x000000000000781c */ /* 0x000fe20003f0e170 */
[----:B------:R-:W-:Y:S02]  /*2ba0*/  VIADD R7, R7, 0x400 ;  /* 0x0000040007077836 */ /* 0x000fe40000000000 */
[----:B------:R-:W3:Y:S04]  /*2bb0*/  LDS R12, [R6+-0x200] ;  /* 0xfffe0000060c7984 */ /* 0x000ee80000000800 */
[----:B------:R-:W4:Y:S04]  /*2bc0*/  LDS R14, [R6] ;  /* 0x00000000060e7984 */ /* 0x000f280000000800 */
[----:B------:R-:W1:Y:S04]  /*2bd0*/  LDS R16, [R6+0x200] ;  /* 0x0002000006107984 */ /* 0x000e680000000800 */
[----:B------:R-:W2:Y:S04]  /*2be0*/  LDS R18, [R6+0x400] ;  /* 0x0004000006127984 */ /* 0x000ea80000000800 */
[----:B------:R-:W2:Y:S04]  /*2bf0*/  LDS R20, [R6+0x600] ;  /* 0x0006000006147984 */ /* 0x000ea80000000800 */
[----:B------:R-:W2:Y:S04]  /*2c00*/  LDS R22, [R6+0x800] ;  /* 0x0008000006167984 */ /* 0x000ea80000000800 */
[----:B------:R-:W2:Y:S01]  /*2c10*/  LDS R24, [R6+0xa00] ;  /* 0x000a000006187984 */ /* 0x000ea20000000800 */
[----:B0-----:R-:W-:-:S04]  /*2c20*/  FADD.FTZ R10, -R5, R10 ;  /* 0x0000000a050a7221 */ /* 0x001fc80000010100 */
[----:B------:R-:W-:Y:S01]  /*2c30*/  FMUL.FTZ R10, R10, 1.4426950216293334961 ;  /* 0x3fb8aa3b0a0a7820 */ /* 0x000fe20000410000 */
[----:B---3--:R-:W-:-:S03]  /*2c40*/  FADD.FTZ R12, -R5, R12 ;  /* 0x0000000c050c7221 */ /* 0x008fc60000010100 */
[----:B------:R-:W0:Y:S01]  /*2c50*/  MUFU.EX2 R9, R10 ;  /* 0x0000000a00097308 */ /* 0x000e220000000800 */
[----:B------:R-:W-:Y:S01]  /*2c60*/  FMUL.FTZ R12, R12, 1.4426950216293334961 ;  /* 0x3fb8aa3b0c0c7820 */ /* 0x000fe20000410000 */
[C---:B----4-:R-:W-:Y:S01]  /*2c70*/  FADD.FTZ R14, -R5.reuse, R14 ;  /* 0x0000000e050e7221 */ /* 0x050fe20000010100 */
[----:B-1----:R-:W-:-:S03]  /*2c80*/  FADD.FTZ R16, -R5, R16 ;  /* 0x0000001005107221 */ /* 0x002fc60000010100 */
[----:B------:R-:W-:Y:S02]  /*2c90*/  FMUL.FTZ R14, R14, 1.4426950216293334961 ;  /* 0x3fb8aa3b0e0e7820 */ /* 0x000fe40000410000 */
[----:B------:R-:W1:Y:S01]  /*2ca0*/  MUFU.EX2 R11, R12 ;  /* 0x0000000c000b7308 */ /* 0x000e620000000800 */
[----:B------:R-:W-:Y:S01]  /*2cb0*/  FMUL.FTZ R16, R16, 1.4426950216293334961 ;  /* 0x3fb8aa3b10107820 */ /* 0x000fe20000410000 */
[C---:B--2---:R-:W-:Y:S01]  /*2cc0*/  FADD.FTZ R18, -R5.reuse, R18 ;  /* 0x0000001205127221 */ /* 0x044fe20000010100 */
        /* <DEDUP_REMOVED lines=30> */
.L_x_25117:
[----:B------:R-:W-:Y:S05]  /*2eb0*/  BSYNC B1 ;  /* 0x0000000000017941 */ /* 0x000fea0003800000 */
.L_x_25116:
[----:B------:R-:W-:-:S13]  /*2ec0*/  ISETP.LT.OR P0, PT, R7, R4, P0 ;  /* 0x000000040700720c */ /* 0x000fda0000701670 */
[----:B------:R-:W-:Y:S05]  /*2ed0*/  @!P0 BRA `(.L_x_25109) ;  /* 0x0000000000608947 */ /* 0x000fea0003800000 */
[----:B------:R-:W0:Y:S04]  /*2ee0*/  LDS R10, [R6+-0x400] ;  /* 0xfffc0000060a7984 */ /* 0x000e280000000800 */
[----:B------:R-:W3:Y:S04]  /*2ef0*/  LDS R12, [R6+-0x200] ;  /* 0xfffe0000060c7984 */ /* 0x000ee80000000800 */
[----:B------:R-:W4:Y:S04]  /*2f00*/  LDS R14, [R6] ;  /* 0x00000000060e7984 */ /* 0x000f280000000800 */
[----:B------:R-:W1:Y:S01]  /*2f10*/  LDS R16, [R6+0x200] ;  /* 0x0002000006107984 */ /* 0x000e620000000800 */
[C---:B0-----:R-:W-:Y:S01]  /*2f20*/  FADD.FTZ R10, -R5.reuse, R10 ;  /* 0x0000000a050a7221 */ /* 0x041fe20000010100 */
[----:B---3--:R-:W-:-:S03]  /*2f30*/  FADD.FTZ R12, -R5, R12 ;  /* 0x0000000c050c7221 */ /* 0x008fc60000010100 */
[----:B------:R-:W-:Y:S01]  /*2f40*/  FMUL.FTZ R10, R10, 1.4426950216293334961 ;  /* 0x3fb8aa3b0a0a7820 */ /* 0x000fe20000410000 */
[C---:B----4-:R-:W-:Y:S01]  /*2f50*/  FADD.FTZ R14, -R5.reuse, R14 ;  /* 0x0000000e050e7221 */ /* 0x050fe20000010100 */
[----:B------:R-:W-:Y:S02]  /*2f60*/  FMUL.FTZ R12, R12, 1.4426950216293334961 ;  /* 0x3fb8aa3b0c0c7820 */ /* 0x000fe40000410000 */
        /* <DEDUP_REMOVED lines=15> */
.L_x_25109:
[----:B------:R-:W-:Y:S05]  /*3060*/  BSYNC B0 ;  /* 0x0000000000007941 */ /* 0x000fea0003800000 */
.L_x_25108:
[----:B0---4-:R-:W0:Y:S01]  /*3070*/  SHFL.BFLY PT, R5, R8, 0x10, 0x1f ;  /* 0x0e001f0008057f89 */ /* 0x011e2200000e0000 */
[----:B------:R-:W-:Y:S01]  /*3080*/  LOP3.LUT P0, R11, R117, 0x1f, RZ, 0xc0, !PT ;  /* 0x0000001f750b7812 */ /* 0x000fe2000780c0ff */
[----:B------:R-:W-:Y:S03]  /*3090*/  BSSY B0, `(.L_x_25118) ;  /* 0x00000ab000007945 */ /* 0x000fe60003800000 */
[----:B------:R-:W-:-:S09]  /*30a0*/  ISETP.GT.U32.AND P2, PT, R11, 0x3, PT ;  /* 0x000000030b00780c */ /* 0x000fd20003f44070 */
[----:B------:R-:W3:Y:S04]  /*30b0*/  @!P0 S2R R13, SR_CgaCtaId ;  /* 0x00000000000d8919 */ /* 0x000ee80000008800 */
[----:B------:R-:W4:Y:S01]  /*30c0*/  @!P2 S2R R15, SR_CgaCtaId ;  /* 0x00000000000fa919 */ /* 0x000f220000008800 */
[----:B------:R-:W-:-:S04]  /*30d0*/  @!P2 MOV R12, 0x400 ;  /* 0x00000400000ca802 */ /* 0x000fc80000000f00 */
[----:B------:R-:W-:Y:S01]  /*30e0*/  @!P2 IADD3 R12, R12, 0x180, RZ ;  /* 0x000001800c0ca810 */ /* 0x000fe20007ffe0ff */
[----:B0-----:R-:W-:-:S05]  /*30f0*/  FADD.FTZ R5, R5, R8 ;  /* 0x0000000805057221 */ /* 0x001fca0000010000 */
[----:B------:R-:W0:Y:S01]  /*3100*/  SHFL.BFLY PT, R6, R5, 0x8, 0x1f ;  /* 0x0d001f0005067f89 */ /* 0x000e2200000e0000 */
[----:B----4-:R-:W-:Y:S01]  /*3110*/  @!P2 LEA R12, R15, R12, 0x18 ;  /* 0x0000000c0f0ca211 */ /* 0x010fe200078ec0ff */
        /* <DEDUP_REMOVED lines=8> */
[----:B---3--:R-:W-:-:S04]  /*31a0*/  @!P0 LEA R6, R13, R8, 0x18 ;  /* 0x000000080d068211 */ /* 0x008fc800078ec0ff */
        /* <DEDUP_REMOVED lines=21> */
[----:B------:R-:W-:Y:S02]  /*3300*/  LOP3.LUT P0, R6, R6, 0x3, RZ, 0xc0, !PT ;  /* 0x0000000306067812 */ /* 0x000fe4000780c0ff */
[----:B------:R-:W-:-:S11]  /*3310*/  MOV R7, R117 ;  /* 0x0000007500077202 */ /* 0x000fd60000000f00 */
[----:B0--3--:R-:W-:Y:S05]  /*3320*/  @!P0 BRA `(.L_x_25121) ;  /* 0x00000000003c8947 */ /* 0x009fea0003800000 */
[----:B------:R-:W0:Y:S01]  /*3330*/  S2UR UR5, SR_CgaCtaId ;  /* 0x00000000000579c3 */ /* 0x000e220000008800 */
[----:B------:R-:W-:Y:S01]  /*3340*/  UMOV UR4, 0x400 ;  /* 0x0000040000047882 */ /* 0x000fe20000000000 */
[----:B------:R-:W-:Y:S01]  /*3350*/  IMAD.MOV.U32 R5, RZ, RZ, R6 ;  /* 0x000000ffff057224 */ /* 0x000fe200078e0006 */
[----:B------:R-:W-:Y:S01]  /*3360*/  UIADD3 UR4, UR4, 0x1a0, URZ ;  /* 0x000001a004047890 */ /* 0x000fe2000fffe03f */
[----:B------:R-:W-:-:S03]  /*3370*/  MOV R7, R117 ;  /* 0x0000007500077202 */ /* 0x000fc60000000f00 */
[----:B0-----:R-:W-:-:S06]  /*3380*/  ULEA UR4, UR5, UR4, 0x18 ;  /* 0x0000000405047291 */ /* 0x001fcc000f8ec03f */
[----:B------:R-:W-:-:S07]  /*3390*/  LEA R6, R117, UR4, 0x2 ;  /* 0x0000000475067c11 */ /* 0x000fce000f8e10ff */
.L_x_25122:
        /* <DEDUP_REMOVED lines=8> */
.L_x_25121:
[----:B------:R-:W-:Y:S05]  /*3420*/  BSYNC B1 ;  /* 0x0000000000017941 */ /* 0x000fea0003800000 */
.L_x_25120:
        /* <DEDUP_REMOVED lines=14> */
.L_x_25125:
[----:B------:R-:W0:Y:S01]  /*3510*/  LDS R6, [R5+-0x400] ;  /* 0xfffc000005067984 */ /* 0x000e220000000800 */
[----:B------:R-:W-:-:S03]  /*3520*/  VIADD R7, R7, 0x800 ;  /* 0x0000080007077836 */ /* 0x000fc60000000000 */
[----:B------:R-:W3:Y:S02]  /*3530*/  LDS R8, [R5+-0x200] ;  /* 0xfffe000005087984 */ /* 0x000ee40000000800 */
[----:B------:R-:W-:Y:S02]  /*3540*/  ISETP.GE.AND P1, PT, R7, R32, PT ;  /* 0x000000200700720c */ /* 0x000fe40003f26270 */
[----:B------:R-:W4:Y:S04]  /*3550*/  LDS R9, [R5] ;  /* 0x0000000005097984 */ /* 0x000f280000000800 */
[----:B------:R-:W1:Y:S04]  /*3560*/  LDS R11, [R5+0x200] ;  /* 0x00020000050b7984 */ /* 0x000e680000000800 */
        /* <DEDUP_REMOVED lines=9> */
[----:B---3--:R-:W-:-:S03]  /*3600*/  FMUL.FTZ R8, R30, R8 ;  /* 0x000000081e087220 */ /* 0x008fc60000410000 */
[----:B------:R-:W3:Y:S01]  /*3610*/  LDS R26, [R5+0x1400] ;  /* 0x00140000051a7984 */ /* 0x000ee20000000800 */
[----:B----4-:R-:W-:-:S03]  /*3620*/  FMUL.FTZ R10, R30, R9 ;  /* 0x000000091e0a7220 */ /* 0x010fc60000410000 */
[----:B------:R-:W4:Y:S01]  /*3630*/  LDS R27, [R5+0x1600] ;  /* 0x00160000051b7984 */ /* 0x000f220000000800 */
[----:B-1----:R-:W-:-:S03]  /*3640*/  FMUL.FTZ R12, R30, R11 ;  /* 0x0000000b1e0c7220 */ /* 0x002fc60000410000 */
[----:B------:R-:W1:Y:S01]  /*3650*/  LDS R28, [R5+0x1800] ;  /* 0x00180000051c7984 */ /* 0x000e620000000800 */
        /* <DEDUP_REMOVED lines=15> */
[----:B---3--:R-:W-:-:S03]  /*3750*/  FMUL.FTZ R26, R30, R26 ;  /* 0x0000001a1e1a7220 */ /* 0x008fc60000410000 */
[----:B------:R-:W-:Y:S01]  /*3760*/  STS [R5+0x800], R6 ;  /* 0x0008000605007388 */ /* 0x000fe20000000800 */
[----:B----4-:R-:W-:-:S03]  /*3770*/  FMUL.FTZ R10, R30, R27 ;  /* 0x0000001b1e0a7220 */ /* 0x010fc60000410000 */
[----:B------:R-:W-:Y:S01]  /*3780*/  STS [R5+0xa00], R18 ;  /* 0x000a001205007388 */ /* 0x000fe20000000800 */
[----:B-1----:R-:W-:-:S03]  /*3790*/  FMUL.FTZ R28, R30, R28 ;  /* 0x0000001c1e1c7220 */ /* 0x002fc60000410000 */
        /* <DEDUP_REMOVED lines=11> */
.L_x_25124:
[----:B------:R-:W-:Y:S05]  /*3850*/  BSYNC B1 ;  /* 0x0000000000017941 */ /* 0x000fea0003800000 */
.L_x_25123:
[----:B------:R-:W-:Y:S01]  /*3860*/  IMAD.IADD R6, R4, 0x1, -R7 ;  /* 0x0000000104067824 */ /* 0x000fe200078e0a07 */
[----:B------:R-:W-:Y:S04]  /*3870*/  BSSY B1, `(.L_x_25126) ;  /* 0x000001e000017945 */ /* 0x000fe80003800000 */
[----:B------:R-:W-:-:S13]  /*3880*/  ISETP.GT.AND P1, PT, R6, 0x200, PT ;  /* 0x000002000600780c */ /* 0x000fda0003f24270 */
[----:B------:R-:W-:Y:S05]  /*3890*/  @!P1 BRA `(.L_x_25127) ;  /* 0x00000000006c9947 */ /* 0x000fea0003800000 */
[----:B------:R-:W0:Y:S01]  /*38a0*/  LDS R6, [R5+-0x400] ;  /* 0xfffc000005067984 */ /* 0x000e220000000800 */
[----:B------:R-:W-:Y:S02]  /*38b0*/  PLOP3.LUT P0, PT, PT, PT, PT, 0x8, 0x0 ;  /* 0x000000000000781c */ /* 0x000fe40003f0e170 */
[----:B------:R-:W-:Y:S01]  /*38c0*/  IADD3 R7, R7, 0x400, RZ ;  /* 0x0000040007077810 */ /* 0x000fe20007ffe0ff */
[----:B------:R-:W3:Y:S04]  /*38d0*/  LDS R8, [R5+-0x200] ;  /* 0xfffe000005087984 */ /* 0x000ee80000000800 */
[----:B------:R-:W4:Y:S04]  /*38e0*/  LDS R9, [R5] ;  /* 0x0000000005097984 */ /* 0x000f280000000800 */
[----:B------:R-:W1:Y:S04]  /*38f0*/  LDS R11, [R5+0x200] ;  /* 0x00020000050b7984 */ /* 0x000e680000000800 */
[----:B------:R-:W2:Y:S04]  /*3900*/  LDS R13, [R5+0x400] ;  /* 0x00040000050d7984 */ /* 0x000ea80000000800 */
        /* <DEDUP_REMOVED lines=8> */
[----:B-1----:R-:W-:-:S03]  /*3990*/  FMUL.FTZ R12, R30, R11 ;  /* 0x0000000b1e0c7220 */ /* 0x002fc60000410000 */
        /* <DEDUP_REMOVED lines=11> */
.L_x_25127:
[----:B------:R-:W-:Y:S05]  /*3a50*/  BSYNC B1 ;  /* 0x0000000000017941 */ /* 0x000fea0003800000 */
.L_x_25126:
[----:B------:R-:W-:-:S13]  /*3a60*/  ISETP.LT.OR P0, PT, R7, R4, P0 ;  /* 0x000000040700720c */ /* 0x000fda0000701670 */
[----:B------:R-:W-:Y:S05]  /*3a70*/  @!P0 BRA `(.L_x_25119) ;  /* 0x0000000000308947 */ /* 0x000fea0003800000 */
[----:B------:R-:W0:Y:S04]  /*3a80*/  LDS R4, [R5+-0x400] ;  /* 0xfffc000005047984 */ /* 0x000e280000000800 */
[----:B------:R-:W3:Y:S04]  /*3a90*/  LDS R6, [R5+-0x200] ;  /* 0xfffe000005067984 */ /* 0x000ee80000000800 */
[----:B------:R-:W4:Y:S04]  /*3aa0*/  LDS R7, [R5] ;  /* 0x0000000005077984 */ /* 0x000f280000000800 */
[----:B------:R-:W1:Y:S01]  /*3ab0*/  LDS R9, [R5+0x200] ;  /* 0x0002000005097984 */ /* 0x000e620000000800 */
[-C--:B0-----:R-:W-:Y:S01]  /*3ac0*/  FMUL.FTZ R4, R4, R30.reuse ;  /* 0x0000001e04047220 */ /* 0x081fe20000410000 */
[----:B---3--:R-:W-:-:S04]  /*3ad0*/  FMUL.FTZ R6, R6, R30 ;  /* 0x0000001e06067220 */ /* 0x008fc80000410000 */
[----:B------:R3:W-:Y:S01]  /*3ae0*/  STS [R5+-0x400], R4 ;  /* 0xfffc000405007388 */ /* 0x0007e20000000800 */
[----:B----4-:R-:W-:-:S03]  /*3af0*/  FMUL.FTZ R8, R7, R30 ;  /* 0x0000001e07087220 */ /* 0x010fc60000410000 */
[----:B------:R3:W-:Y:S01]  /*3b00*/  STS [R5+-0x200], R6 ;  /* 0xfffe000605007388 */ /* 0x0007e20000000800 */
[----:B-1----:R-:W-:-:S03]  /*3b10*/  FMUL.FTZ R10, R9, R30 ;  /* 0x0000001e090a7220 */ /* 0x002fc60000410000 */
[----:B------:R3:W-:Y:S04]  /*3b20*/  STS [R5], R8 ;  /* 0x0000000805007388 */ /* 0x0007e80000000800 */
[----:B------:R3:W-:Y:S02]  /*3b30*/  STS [R5+0x200], R10 ;  /* 0x0002000a05007388 */ /* 0x0007e40000000800 */
.L_x_25119:
[----:B------:R-:W-:Y:S05]  /*3b40*/  BSYNC B0 ;  /* 0x0000000000007941 */ /* 0x000fea0003800000 */
.L_x_25118:
[----:B------:R-:W-:Y:S01]  /*3b50*/  BAR.SYNC.DEFER_BLOCKING 0x0 ;  /* 0x0000000000007b1d */ /* 0x000fe20000010000 */
[----:B------:R-:W-:-:S05]  /*3b60*/  ISETP.GE.AND P0, PT, R3, R116, PT ;  /* 0x000000740300720c */ /* 0x000fca0003f06270 */
[----:B------:R-:W-:Y:S01]  /*3b70*/  ULDC UR9, c[0x0][0x25c] ;  /* 0x0000970000097ab9 */ /* 0x000fe20000000800 */
[----:B------:R-:W-:Y:S01]  /*3b80*/  ULDC.64 UR6, c[0x0][0x228] ;  /* 0x00008a0000067ab9 */ /* 0x000fe20000000a00 */
[----:B------:R-:W-:Y:S06]  /*3b90*/  BSSY B0, `(.L_x_25128) ;  /* 0x0000251000007945 */ /* 0x000fec0003800000 */
[----:B------:R-:W-:Y:S05]  /*3ba0*/  @!P0 BRA `(.L_x_25129) ;  /* 0x0000000000388947 */ /* 0x000fea0003800000 */
[----:B------:R-:W-:Y:S01]  /*3bb0*/  HFMA2.MMA R2, -RZ, RZ, 0, 0 ;  /* 0x00000000ff027435 */ /* 0x000fe200000001ff */
[----:B------:R-:W-:Y:S02]  /*3bc0*/  CS2R R88, SRZ ;  /* 0x0000000000587805 */ /* 0x000fe4000001ff00 */
[----:B------:R-:W-:Y:S02]  /*3bd0*/  CS2R R86, SRZ ;  /* 0x0000000000567805 */ /* 0x000fe4000001ff00 */
[----:B------:R-:W-:Y:S02]  /*3be0*/  CS2R R84, SRZ ;  /* 0x0000000000547805 */ /* 0x000fe4000001ff00 */
[----:B------:R-:W-:Y:S02]  /*3bf0*/  CS2R R82, SRZ ;  /* 0x0000000000527805 */ /* 0x000fe4000001ff00 */
[----:B0--3--:R-:W-:Y:S02]  /*3c00*/  CS2R R4, SRZ ;  /* 0x0000000000047805 */ /* 0x009fe4000001ff00 */
        /* <DEDUP_REMOVED lines=8> */
.L_x_25129:
[C---:B------:R-:W-:Y:S01]  /*3c90*/  IADD3 R81, P0, R3.reuse, R119, RZ ;  /* 0x0000007703517210 */ /* 0x040fe20007f1e0ff */
[----:B------:R-:W-:Y:S01]  /*3ca0*/  ULDC.64 UR4, c[0x0][0x238] ;  /* 0x00008e0000047ab9 */ /* 0x000fe20000000a00 */
[----:B------:R-:W-:Y:S01]  /*3cb0*/  SHF.R.S32.HI R15, RZ, 0x1f, R120 ;  /* 0x0000001fff0f7819 */ /* 0x000fe20000011478 */
[----:B------:R-:W4:Y:S01]  /*3cc0*/  LDC R19, c[0x0][0x25c] ;  /* 0x00009700ff137b82 */ /* 0x000f220000000800 */
[----:B------:R-:W-:Y:S01]  /*3cd0*/  LEA.HI.X.SX32 R2, R3, R2, 0x1, P0 ;  /* 0x0000000203027211 */ /* 0x000fe200000f0eff */
[----:B------:R-:W-:Y:S01]  /*3ce0*/  ULDC UR8, c[0x0][0x260] ;  /* 0x0000980000087ab9 */ /* 0x000fe20000000800 */
[----:B------:R-:W-:Y:S01]  /*3cf0*/  LEA R80, P0, R81, UR4, 0x2 ;  /* 0x0000000451507c11 */ /* 0x000fe2000f8010ff */
[----:B------:R-:W-:Y:S01]  /*3d00*/  UMOV UR4, 0x400 ;  /* 0x0000040000047882 */ /* 0x000fe20000000000 */
[----:B------:R-:W-:Y:S01]  /*3d10*/  LEA.HI R16, R15, R120, RZ, 0x3 ;  /* 0x000000780f107211 */ /* 0x000fe200078f18ff */
[----:B------:R-:W-:Y:S01]  /*3d20*/  UIADD3 UR4, UR4, 0x1a0, URZ ;  /* 0x000001a004047890 */ /* 0x000fe2000fffe03f */
[----:B------:R-:W-:Y:S01]  /*3d30*/  LEA.HI.X R81, R81, UR5, R2, 0x2, P0 ;  /* 0x0000000551517c11 */ /* 0x000fe200080f1402 */
[----:B------:R-:W1:Y:S01]  /*3d40*/  S2UR UR5, SR_CgaCtaId ;  /* 0x00000000000579c3 */ /* 0x000e620000008800 */
[----:B------:R-:W-:Y:S01]  /*3d50*/  LOP3.LUT R17, R16, 0xfffffff8, RZ, 0xc0, !PT ;  /* 0xfffffff810117812 */ /* 0x000fe200078ec0ff */
[----:B------:R-:W-:Y:S01]  /*3d60*/  IMAD R122, R0, UR8, RZ ;  /* 0x00000008007a7c24 */ /* 0x000fe2000f8e02ff */
[----:B------:R-:W-:-:S02]  /*3d70*/  SHF.L.U32 R18, R16, 0x2, RZ ;  /* 0x0000000210127819 */ /* 0x000fc400000006ff */
[----:B------:R-:W-:Y:S02]  /*3d80*/  CS2R R88, SRZ ;  /* 0x0000000000587805 */ /* 0x000fe4000001ff00 */
[----:B------:R-:W-:Y:S01]  /*3d90*/  LOP3.LUT R90, RZ, R116, RZ, 0x33, !PT ;  /* 0x00000074ff5a7212 */ /* 0x000fe200078e33ff */
[----:B------:R-:W-:Y:S01]  /*3da0*/  IMAD.IADD R16, R120, 0x1, -R17 ;  /* 0x0000000178107824 */ /* 0x000fe200078e0a11 */
[----:B-----5:R-:W-:Y:S02]  /*3db0*/  LOP3.LUT R115, R18, 0xffffffe0, RZ, 0xc0, !PT ;  /* 0xffffffe012737812 */ /* 0x020fe400078ec0ff */
[----:B------:R-:W-:Y:S02]  /*3dc0*/  CS2R R86, SRZ ;  /* 0x0000000000567805 */ /* 0x000fe4000001ff00 */
[----:B------:R-:W-:Y:S01]  /*3dd0*/  CS2R R84, SRZ ;  /* 0x0000000000547805 */ /* 0x000fe2000001ff00 */
[----:B------:R-:W-:Y:S01]  /*3de0*/  IMAD.SHL.U32 R18, R16, 0x4, RZ ;  /* 0x0000000410127824 */ /* 0x000fe200078e00ff */
[----:B------:R-:W-:-:S02]  /*3df0*/  LEA R16, R3, R16, 0x3 ;  /* 0x0000001003107211 */ /* 0x000fc400078e18ff */
[----:B------:R-:W-:Y:S02]  /*3e00*/  CS2R R82, SRZ ;  /* 0x0000000000527805 */ /* 0x000fe4000001ff00 */
[----:B------:R-:W-:Y:S01]  /*3e10*/  MOV R2, RZ ;  /* 0x000000ff00027202 */ /* 0x000fe20000000f00 */
[----:B------:R-:W-:Y:S01]  /*3e20*/  IMAD.IADD R115, R18, 0x1, R115 ;  /* 0x0000000112737824 */ /* 0x000fe200078e0273 */
[----:B------:R-:W-:Y:S02]  /*3e30*/  LEA R18, R3, R18, 0x5 ;  /* 0x0000001203127211 */ /* 0x000fe400078e28ff */
[----:B0--3--:R-:W-:Y:S02]  /*3e40*/  CS2R R4, SRZ ;  /* 0x0000000000047805 */ /* 0x009fe4000001ff00 */
[----:B------:R-:W-:Y:S02]  /*3e50*/  CS2R R6, SRZ ;  /* 0x0000000000067805 */ /* 0x000fe4000001ff00 */
[----:B------:R-:W-:-:S02]  /*3e60*/  CS2R R8, SRZ ;  /* 0x0000000000087805 */ /* 0x000fc4000001ff00 */
[----:B------:R-:W-:Y:S02]  /*3e70*/  CS2R R10, SRZ ;  /* 0x00000000000a7805 */ /* 0x000fe4000001ff00 */
[----:B------:R-:W-:Y:S02]  /*3e80*/  CS2R R12, SRZ ;  /* 0x00000000000c7805 */ /* 0x000fe4000001ff00 */
[----:B------:R-:W-:Y:S02]  /*3e90*/  CS2R R14, SRZ ;  /* 0x00000000000e7805 */ /* 0x000fe4000001ff00 */
[----:B------:R-:W-:Y:S01]  /*3ea0*/  CS2R R76, SRZ ;  /* 0x00000000004c7805 */ /* 0x000fe2000001ff00 */
[----:B------:R-:W-:Y:S01]  /*3eb0*/  IMAD.MOV.U32 R78, RZ, RZ, RZ ;  /* 0x000000ffff4e7224 */ /* 0x000fe200078e00ff */
[----:B-1----:R-:W-:Y:S01]  /*3ec0*/  ULEA UR4, UR5, UR4, 0x18 ;  /* 0x0000000405047291 */ /* 0x002fe2000f8ec03f */
[----:B------:R-:W-:Y:S01]  /*3ed0*/  MOV R79, R3 ;  /* 0x00000003004f7202 */ /* 0x000fe20000000f00 */
[----:B------:R-:W-:Y:S01]  /*3ee0*/  VIADD R92, R18, 0x3 ;  /* 0x00000003125c7836 */ /* 0x000fe20000000000 */
[----:B----4-:R-:W-:Y:S01]  /*3ef0*/  SHF.R.S32.HI R0, RZ, 0x1f, R19 ;  /* 0x0000001fff007819 */ /* 0x010fe20000011413 */
[C---:B------:R-:W-:Y:S01]  /*3f00*/  VIADD R113, R115.reuse, 0x180 ;  /* 0x0000018073717836 */ /* 0x040fe20000000000 */
[----:B------:R-:W-:Y:S01]  /*3f10*/  SHF.R.S32.HI R123, RZ, 0x1f, R122 ;  /* 0x0000001fff7b7819 */ /* 0x000fe2000001147a */
        /* <DEDUP_REMOVED lines=10> */
[C---:B--2---:R-:W-:Y:S01]  /*3fc0*/  VIADD R101, R115.reuse, 0x780 ;  /* 0x0000078073657836 */ /* 0x044fe20000000000 */
        /* <DEDUP_REMOVED lines=11> */
.L_x_25131:
[----:B------:R-:W2:Y:S01]  /*4080*/  LDG.E.CONSTANT R17, desc[UR10][R80.64] ;  /* 0x0000000a50117981 */ /* 0x000ea2000c1e9900 */
[----:B------:R-:W-:Y:S01]  /*4090*/  IMAD.IADD R20, R90, 0x1, R79 ;  /* 0x000000015a147824 */ /* 0x000fe200078e024f */
        /* <DEDUP_REMOVED lines=8> */
[----:B------:R-:W-:Y:S02]  /*4120*/  LEA.HI.X R17, R17, UR7, R18, 0x2, P1 ;  /* 0x0000000711117c11 */ /* 0x000fe400088f1412 */
[----:B------:R-:W-:-:S03]  /*4130*/  IADD3 R18, P0, R114, R74, RZ ;  /* 0x0000004a72127210 */ /* 0x000fc60007f1e0ff */
[----:B------:R-:W2:Y:S01]  /*4140*/  LDG.E.128.CONSTANT R24, desc[UR10][R16.64] ;  /* 0x0000000a10187981 */ /* 0x000ea2000c1e9d00 */
[----:B------:R-:W-:Y:S02]  /*4150*/  LEA R44, P1, R18, UR6, 0x2 ;  /* 0x00000006122c7c11 */ /* 0x000fe4000f8210ff */
[----:B------:R-:W-:Y:S01]  /*4160*/  LEA.HI.X.SX32 R19, R114, R72, 0x1, P0 ;  /* 0x0000004872137211 */ /* 0x000fe200000f0eff */
[----:B------:R0:W3:Y:S03]  /*4170*/  LDG.E.128.CONSTANT R32, desc[UR10][R16.64+0x200] ;  /* 0x0002000a10207981 */ /* 0x0000e6000c1e9d00 */
[----:B------:R-:W-:Y:S02]  /*4180*/  LEA.HI.X R45, R18, UR7, R19, 0x2, P1 ;  /* 0x00000007122d7c11 */ /* 0x000fe400088f1413 */
[----:B------:R-:W-:-:S04]  /*4190*/  IADD3 R18, P0, R113, R74, RZ ;  /* 0x0000004a71127210 */ /* 0x000fc80007f1e0ff */
[----:B------:R-:W-:Y:S01]  /*41a0*/  LEA R36, P1, R18, UR6, 0x2 ;  /* 0x0000000612247c11 */ /* 0x000fe2000f8210ff */
[----:B------:R-:W4:Y:S01]  /*41b0*/  LDG.E.128.CONSTANT R44, desc[UR10][R44.64] ;  /* 0x0000000a2c2c7981 */ /* 0x000f22000c1e9d00 */
        /* <DEDUP_REMOVED lines=38> */
[----:B------:R-:W-:-:S13]  /*4420*/  ISETP.NE.AND P0, PT, R20, -0x2, PT ;  /* 0xfffffffe1400780c */ /* 0x000fda0003f05270 */
[C---:B------:R-:W-:Y:S01]  /*4430*/  @!P0 IADD3 R20, R92.reuse, -0x3, RZ ;  /* 0xfffffffd5c148810 */ /* 0x040fe20007ffe0ff */
[C---:B------:R-:W-:Y:S01]  /*4440*/  @!P0 VIADD R28, R92.reuse, 0xfffffffe ;  /* 0xfffffffe5c1c8836 */ /* 0x040fe20000000000 */
[----:B------:R-:W-:Y:S02]  /*4450*/  @!P0 IADD3 R30, R92, -0x1, RZ ;  /* 0xffffffff5c1e8810 */ /* 0x000fe40007ffe0ff */
[-C--:B------:R-:W-:Y:S02]  /*4460*/  @!P0 ISETP.GE.AND P2, PT, R20, R121.reuse, PT ;  /* 0x000000791400820c */ /* 0x080fe40003f46270 */
[----:B------:R-:W0:Y:S01]  /*4470*/  LDS.128 R20, [R91] ;  /* 0x000000005b147984 */ /* 0x000e220000000c00 */
[-C--:B------:R-:W-:Y:S01]  /*4480*/  @!P0 ISETP.GE.AND P6, PT, R28, R121.reuse, PT ;  /* 0x000000791c00820c */ /* 0x080fe20003fc6270 */
[----:B------:R-:W-:Y:S01]  /*4490*/  @!P0 VIADD R28, R92, 0xfffffffd ;  /* 0xfffffffd5c1c8836 */ /* 0x000fe20000000000 */
[----:B------:R-:W-:Y:S02]  /*44a0*/  @!P0 ISETP.GE.AND P5, PT, R30, R121, PT ;  /* 0x000000791e00820c */ /* 0x000fe40003fa6270 */
[----:B------:R-:W-:-:S02]  /*44b0*/  @!P0 IADD3 R30, R92, -0x2, RZ ;  /* 0xfffffffe5c1e8810 */ /* 0x000fc40007ffe0ff */
[-C--:B------:R-:W-:Y:S01]  /*44c0*/  @!P0 ISETP.GE.AND P3, PT, R28, R121.reuse, PT ;  /* 0x000000791c00820c */ /* 0x080fe20003f66270 */
[----:B------:R-:W-:Y:S01]  /*44d0*/  @!P0 VIADD R28, R92, 0xffffffff ;  /* 0xffffffff5c1c8836 */ /* 0x000fe20000000000 */
[-C--:B------:R-:W-:Y:S02]  /*44e0*/  @!P0 ISETP.GE.AND P4, PT, R30, R121.reuse, PT ;  /* 0x000000791e00820c */ /* 0x080fe40003f86270 */
[----:B------:R-:W-:Y:S02]  /*44f0*/  @!P0 IADD3 R30, R92, -0x3, RZ ;  /* 0xfffffffd5c1e8810 */ /* 0x000fe40007ffe0ff */
[----:B------:R-:W-:Y:S01]  /*4500*/  @!P0 ISETP.GE.AND P1, PT, R28, R121, PT ;  /* 0x000000791c00820c */ /* 0x000fe20003f26270 */
[C---:B------:R-:W-:Y:S01]  /*4510*/  @!P0 VIADD R28, R92.reuse, 0xfffffffe ;  /* 0xfffffffe5c1c8836 */ /* 0x040fe20000000000 */
[----:B------:R-:W-:Y:S02]  /*4520*/  @!P0 IADD3 R60, R92, -0x3, RZ ;  /* 0xfffffffd5c3c8810 */ /* 0x000fe40007ffe0ff */
[----:B--2---:R-:W-:-:S02]  /*4530*/  @!P0 FSEL R26, R26, RZ, !P5 ;  /* 0x000000ff1a1a8208 */ /* 0x004fc40006800000 */
[-C--:B------:R-:W-:Y:S01]  /*4540*/  @!P0 ISETP.GE.AND P5, PT, R28, R121.reuse, PT ;  /* 0x000000791c00820c */ /* 0x080fe20003fa6270 */
[----:B------:R-:W-:Y:S01]  /*4550*/  @!P0 VIADD R28, R92, 0xfffffffd ;  /* 0xfffffffd5c1c8836 */ /* 0x000fe20000000000 */
[----:B---3--:R-:W-:Y:S02]  /*4560*/  @!P0 FSEL R32, R32, RZ, !P3 ;  /* 0x000000ff20208208 */ /* 0x008fe40005800000 */
[----:B------:R-:W-:Y:S02]  /*4570*/  @!P0 FSEL R34, R34, RZ, !P1 ;  /* 0x000000ff22228208 */ /* 0x000fe40004800000 */
[----:B------:R-:W-:Y:S02]  /*4580*/  @!P0 ISETP.GE.AND P3, PT, R28, R121, PT ;  /* 0x000000791c00820c */ /* 0x000fe40003f66270 */
[----:B------:R-:W-:Y:S02]  /*4590*/  @!P0 IADD3 R28, R92, -0x2, RZ ;  /* 0xfffffffe5c1c8810 */ /* 0x000fe40007ffe0ff */
[----:B------:R-:W-:-:S02]  /*45a0*/  @!P0 FSEL R24, R24, RZ, !P2 ;  /* 0x000000ff18188208 */ /* 0x000fc40005000000 */
[----:B------:R-:W-:Y:S02]  /*45b0*/  @!P0 FSEL R25, R25, RZ, !P6 ;  /* 0x000000ff19198208 */ /* 0x000fe40007000000 */
[-C--:B------:R-:W-:Y:S01]  /*45c0*/  @!P0 ISETP.GE.AND P1, PT, R28, R121.reuse, PT ;  /* 0x000000791c00820c */ /* 0x080fe20003f26270 */
[----:B------:R-:W-:Y:S01]  /*45d0*/  @!P0 VIADD R28, R92, 0xfffffffd ;  /* 0xfffffffd5c1c8836 */ /* 0x000fe20000000000 */
[----:B------:R-:W-:Y:S01]  /*45e0*/  @!P0 ISETP.GE.AND P2, PT, R30, R121, PT ;  /* 0x000000791e00820c */ /* 0x000fe20003f46270 */
[----:B0-----:R-:W-:Y:S01]  /*45f0*/  FMUL.FTZ R25, R21, R25 ;  /* 0x0000001915197220 */ /* 0x001fe20000410000 */
[C---:B------:R-:W-:Y:S02]  /*4600*/  @!P0 ISETP.GE.AND P6, PT, R92.reuse, R121, PT ;  /* 0x000000795c00820c */ /* 0x040fe40003fc6270 */
[----:B------:R-:W-:Y:S01]  /*4610*/  @!P0 IADD3 R30, R92, -0x1, RZ ;  /* 0xffffffff5c1e8810 */ /* 0x000fe20007ffe0ff */
[----:B------:R-:W-:Y:S01]  /*4620*/  FFMA.FTZ R29, R20, R24, R25 ;  /* 0x00000018141d7223 */ /* 0x000fe20000010019 */
[----:B------:R-:W-:-:S02]  /*4630*/  @!P0 FSEL R33, R33, RZ, !P4 ;  /* 0x000000ff21218208 */ /* 0x000fc40006000000 */
[----:B------:R-:W-:Y:S01]  /*4640*/  @!P0 FSEL R27, R27, RZ, !P6 ;  /* 0x000000ff1b1b8208 */ /* 0x000fe20007000000 */
[----:B------:R-:W-:Y:S01]  /*4650*/  FFMA.FTZ R26, R22, R26, R29 ;  /* 0x0000001a161a7223 */ /* 0x000fe2000001001d */
[----:B------:R-:W-:Y:S01]  /*4660*/  @!P0 ISETP.GE.AND P4, PT, R92, R121, PT ;  /* 0x000000795c00820c */ /* 0x000fe20003f86270 */
[----:B------:R-:W-:Y:S01]  /*4670*/  FMUL.FTZ R33, R21, R33 ;  /* 0x0000002115217220 */ /* 0x000fe20000410000 */
[----:B----4-:R-:W-:Y:S01]  /*4680*/  @!P0 FSEL R44, R44, RZ, !P2 ;  /* 0x000000ff2c2c8208 */ /* 0x010fe20005000000 */
[----:B------:R-:W-:Y:S01]  /*4690*/  FFMA.FTZ R27, R23, R27, R26 ;  /* 0x0000001b171b7223 */ /* 0x000fe2000001001a */
[-C--:B------:R-:W-:Y:S01]  /*46a0*/  @!P0 ISETP.GE.AND P6, PT, R30, R121.reuse, PT ;  /* 0x000000791e00820c */ /* 0x080fe20003fc6270 */
[----:B------:R-:W-:Y:S01]  /*46b0*/  FFMA.FTZ R33, R20, R32, R33 ;  /* 0x0000002014217223 */ /* 0x000fe20000010021 */
[----:B------:R-:W-:Y:S01]  /*46c0*/  @!P0 ISETP.GE.AND P2, PT, R28, R121, PT ;  /* 0x000000791c00820c */ /* 0x000fe20003f46270 */
[----:B------:R-:W-:Y:S01]  /*46d0*/  FADD.FTZ R78, R27, R78 ;  /* 0x0000004e1b4e7221 */ /* 0x000fe20000010000 */
[----:B------:R-:W-:-:S02]  /*46e0*/  @!P0 FSEL R45, R45, RZ, !P5 ;  /* 0x000000ff2d2d8208 */ /* 0x000fc40006800000 */
[----:B------:R-:W-:Y:S02]  /*46f0*/  @!P0 FSEL R35, R35, RZ, !P4 ;  /* 0x000000ff23238208 */ /* 0x000fe40006000000 */
[----:B------:R-:W-:Y:S01]  /*4700*/  @!P0 FSEL R46, R46, RZ, !P6 ;  /* 0x000000ff2e2e8208 */ /* 0x000fe20007000000 */
[C---:B------:R-:W-:Y:S01]  /*4710*/  @!P0 VIADD R32, R92.reuse, 0xffffffff ;  /* 0xffffffff5c208836 */ /* 0x040fe20000000000 */
[----:B------:R-:W-:Y:S01]  /*4720*/  @!P0 IADD3 R28, R92, -0x2, RZ ;  /* 0xfffffffe5c1c8810 */ /* 0x000fe20007ffe0ff */
[----:B------:R-:W-:Y:S01]  /*4730*/  FFMA.FTZ R34, R22, R34, R33 ;  /* 0x0000002216227223 */ /* 0x000fe20000010021 */
[----:B------:R-:W-:Y:S01]  /*4740*/  @!P0 ISETP.GE.AND P5, PT, R92, R121, PT ;  /* 0x000000795c00820c */ /* 0x000fe20003fa6270 */
[----:B------:R-:W-:Y:S01]  /*4750*/  FMUL.FTZ R45, R21, R45 ;  /* 0x0000002d152d7220 */ /* 0x000fe20000410000 */
[-C--:B------:R-:W-:Y:S02]  /*4760*/  @!P0 ISETP.GE.AND P4, PT, R30, R121.reuse, PT ;  /* 0x000000791e00820c */ /* 0x080fe40003f86270 */
[----:B------:R-:W-:Y:S01]  /*4770*/  @!P0 ISETP.GE.AND P6, PT, R28, R121, PT ;  /* 0x000000791c00820c */ /* 0x000fe20003fc6270 */
[----:B------:R-:W-:Y:S01]  /*4780*/  FFMA.FTZ R45, R20, R44, R45 ;  /* 0x0000002c142d7223 */ /* 0x000fe2000001002d */
[----:B------:R-:W-:-:S02]  /*4790*/  @!P0 FSEL R47, R47, RZ, !P5 ;  /* 0x000000ff2f2f8208 */ /* 0x000fc40006800000 */
[----:B------:R-:W-:Y:S02]  /*47a0*/  IADD3 R28, P5, R105, R74, RZ ;  /* 0x0000004a691c7210 */ /* 0x000fe40007fbe0ff */
[----:B-----5:R-:W-:Y:S02]  /*47b0*/  @!P0 FSEL R38, R38, RZ, !P4 ;  /* 0x000000ff26268208 */ /* 0x020fe40006000000 */
[----:B------:R-:W-:Y:S02]  /*47c0*/  @!P0 FSEL R36, R36, RZ, !P3 ;  /* 0x000000ff24248208 */ /* 0x000fe40005800000 */
[----:B------:R-:W-:Y:S02]  /*47d0*/  @!P0 FSEL R37, R37, RZ, !P1 ;  /* 0x000000ff25258208 */ /* 0x000fe40004800000 */
[----:B------:R-:W-:Y:S02]  /*47e0*/  @!P0 ISETP.GE.AND P4, PT, R92, R121, PT ;  /* 0x000000795c00820c */ /* 0x000fe40003f86270 */
[----:B------:R-:W-:-:S02]  /*47f0*/  LEA R24, P3, R28, UR6, 0x2 ;  /* 0x000000061c187c11 */ /* 0x000fc4000f8610ff */
[----:B------:R-:W-:Y:S02]  /*4800*/  LEA.HI.X.SX32 R25, R105, R72, 0x1, P5 ;  /* 0x0000004869197211 */ /* 0x000fe400028f0eff */
[----:B------:R-:W-:Y:S02]  /*4810*/  IADD3 R29, P1, R104, R74, RZ ;  /* 0x0000004a681d7210 */ /* 0x000fe40007f3e0ff */
[----:B------:R-:W-:Y:S01]  /*4820*/  @!P0 ISETP.GE.AND P5, PT, R30, R121, PT ;  /* 0x000000791e00820c */ /* 0x000fe20003fa6270 */
[----:B------:R-:W-:Y:S01]  /*4830*/  @!P0 VIADD R30, R92, 0xfffffffd ;  /* 0xfffffffd5c1e8836 */ /* 0x000fe20000000000 */
[----:B------:R-:W-:Y:S02]  /*4840*/  @!P0 FSEL R39, R39, RZ, !P4 ;  /* 0x000000ff27278208 */ /* 0x000fe40006000000 */
[----:B------:R-:W-:Y:S02]  /*4850*/  LEA.HI.X R25, R28, UR7, R25, 0x2, P3 ;  /* 0x000000071c197c11 */ /* 0x000fe400098f1419 */
[----:B------:R-:W-:-:S02]  /*4860*/  LEA.HI.X.SX32 R26, R104, R72, 0x1, P1 ;  /* 0x00000048681a7211 */ /* 0x000fc400008f0eff */
[-C--:B------:R-:W-:Y:S02]  /*4870*/  @!P0 ISETP.GE.AND P4, PT, R32, R121.reuse, PT ;  /* 0x000000792000820c */ /* 0x080fe40003f86270 */
[C---:B------:R-:W-:Y:S02]  /*4880*/  LEA R28, P3, R29.reuse, UR6, 0x2 ;  /* 0x000000061d1c7c11 */ /* 0x040fe4000f8610ff */
[----:B------:R-:W-:Y:S02]  /*4890*/  @!P0 IADD3 R32, R92, -0x3, RZ ;  /* 0xfffffffd5c208810 */ /* 0x000fe40007ffe0ff */
[----:B------:R-:W-:Y:S02]  /*48a0*/  @!P0 FSEL R40, R40, RZ, !P2 ;  /* 0x000000ff28288208 */ /* 0x000fe40005000000 */
[----:B------:R-:W-:Y:S02]  /*48b0*/  @!P0 ISETP.GE.AND P1, PT, R30, R121, PT ;  /* 0x000000791e00820c */ /* 0x000fe40003f26270 */
[----:B------:R-:W-:-:S02]  /*48c0*/  LEA.HI.X R29, R29, UR7, R26, 0x2, P3 ;  /* 0x000000071d1d7c11 */ /* 0x000fc400098f141a */
[-C--:B------:R-:W-:Y:S01]  /*48d0*/  @!P0 ISETP.GE.AND P2, PT, R32, R121.reuse, PT ;  /* 0x000000792000820c */ /* 0x080fe20003f46270 */
[----:B------:R-:W2:Y:S01]  /*48e0*/  LDG.E.128.CONSTANT R24, desc[UR10][R24.64] ;  /* 0x0000000a18187981 */ /* 0x000ea2000c1e9d00 */
[C---:B------:R-:W-:Y:S01]  /*48f0*/  @!P0 IADD3 R30, R92.reuse, -0x2, RZ ;  /* 0xfffffffe5c1e8810 */ /* 0x040fe20007ffe0ff */
[----:B------:R-:W-:Y:S01]  /*4900*/  @!P0 VIADD R32, R92, 0xfffffffe ;  /* 0xfffffffe5c208836 */ /* 0x000fe20000000000 */
[----:B------:R-:W-:Y:S02]  /*4910*/  @!P0 FSEL R41, R41, RZ, !P6 ;  /* 0x000000ff29298208 */ /* 0x000fe40007000000 */
[----:B------:R-:W-:Y:S02]  /*4920*/  @!P0 FSEL R42, R42, RZ, !P5 ;  /* 0x000000ff2a2a8208 */ /* 0x000fe40006800000 */
[-C--:B------:R-:W-:Y:S02]  /*4930*/  @!P0 ISETP.GE.AND P3, PT, R30, R121.reuse, PT ;  /* 0x000000791e00820c */ /* 0x080fe40003f66270 */
[-C--:B------:R-:W-:Y:S01]  /*4940*/  @!P0 ISETP.GE.AND P6, PT, R32, R121.reuse, PT ;  /* 0x000000792000820c */ /* 0x080fe20003fc6270 */
[----:B------:R-:W3:Y:S01]  /*4950*/  LDG.E.128.CONSTANT R28, desc[UR10][R28.64] ;  /* 0x0000000a1c1c7981 */ /* 0x000ee2000c1e9d00 */
[----:B------:R-:W-:-:S02]  /*4960*/  @!P0 ISETP.GE.AND P5, PT, R92, R121, PT ;  /* 0x000000795c00820c */ /* 0x000fc40003fa6270 */
[----:B------:R-:W-:Y:S02]  /*4970*/  @!P0 IADD3 R32, R92, -0x1, RZ ;  /* 0xffffffff5c208810 */ /* 0x000fe40007ffe0ff */
[----:B------:R-:W-:Y:S01]  /*4980*/  @!P0 FSEL R43, R43, RZ, !P5 ;  /* 0x000000ff2b2b8208 */ /* 0x000fe20006800000 */
[----:B------:R-:W-:Y:S01]  /*4990*/  FMUL.FTZ R37, R21, R37 ;  /* 0x0000002515257220 */ /* 0x000fe20000410000 */
[----:B------:R-:W-:Y:S01]  /*49a0*/  @!P0 ISETP.GE.AND P5, PT, R32, R121, PT ;  /* 0x000000792000820c */ /* 0x000fe20003fa6270 */
[----:B------:R-:W-:Y:S01]  /*49b0*/  @!P0 VIADD R32, R92, 0xfffffffd ;  /* 0xfffffffd5c208836 */ /* 0x000fe20000000000 */
[----:B------:R-:W-:Y:S02]  /*49c0*/  @!P0 FSEL R48, R48, RZ, !P1 ;  /* 0x000000ff30308208 */ /* 0x000fe40004800000 */
[----:B------:R-:W-:Y:S01]  /*49d0*/  IADD3 R33, P1, R103, R74, RZ ;  /* 0x0000004a67217210 */ /* 0x000fe20007f3e0ff */
[----:B------:R-:W-:Y:S01]  /*49e0*/  FFMA.FTZ R37, R20, R36, R37 ;  /* 0x0000002414257223 */ /* 0x000fe20000010025 */
[----:B------:R-:W-:-:S02]  /*49f0*/  @!P0 FSEL R49, R49, RZ, !P3 ;  /* 0x000000ff31318208 */ /* 0x000fc40005800000 */
[-C--:B------:R-:W-:Y:S02]  /*4a00*/  @!P0 ISETP.GE.AND P3, PT, R32, R121.reuse, PT ;  /* 0x000000792000820c */ /* 0x080fe40003f66270 */
[----:B------:R-:W-:Y:S02]  /*4a10*/  LEA.HI.X.SX32 R36, R103, R72, 0x1, P1 ;  /* 0x0000004867247211 */ /* 0x000fe400008f0eff */
[C---:B------:R-:W-:Y:S02]  /*4a20*/  LEA R32, P1, R33.reuse, UR6, 0x2 ;  /* 0x0000000621207c11 */ /* 0x040fe4000f8210ff */
[----:B------:R-:W-:Y:S02]  /*4a30*/  @!P0 IADD3 R44, R92, -0x2, RZ ;  /* 0xfffffffe5c2c8810 */ /* 0x000fe40007ffe0ff */
[----:B------:R-:W-:Y:S02]  /*4a40*/  LEA.HI.X R33, R33, UR7, R36, 0x2, P1 ;  /* 0x0000000721217c11 */ /* 0x000fe400088f1424 */
[----:B------:R-:W-:Y:S01]  /*4a50*/  @!P0 ISETP.GE.AND P1, PT, R44, R121, PT ;  /* 0x000000792c00820c */ /* 0x000fe20003f26270 */
[----:B------:R-:W-:Y:S01]  /*4a60*/  FFMA.FTZ R44, R23, R35, R34 ;  /* 0x00000023172c7223 */ /* 0x000fe20000010022 */
[----:B------:R-:W-:Y:S01]  /*4a70*/  FFMA.FTZ R38, R22, R38, R37 ;  /* 0x0000002616267223 */ /* 0x000fe20000010025 */
[----:B------:R-:W-:Y:S01]  /*4a80*/  FMUL.FTZ R41, R21, R41 ;  /* 0x0000002915297220 */ /* 0x000fe20000410000 */
[----:B------:R-:W4:Y:S01]  /*4a90*/  LDG.E.128.CONSTANT R32, desc[UR10][R32.64] ;  /* 0x0000000a20207981 */ /* 0x000f22000c1e9d00 */
[----:B------:R-:W-:-:S02]  /*4aa0*/  @!P0 FSEL R50, R50, RZ, !P4 ;  /* 0x000000ff32328208 */ /* 0x000fc40006000000 */
[----:B------:R-:W-:Y:S01]  /*4ab0*/  IADD3 R37, P4, R102, R74, RZ ;  /* 0x0000004a66257210 */ /* 0x000fe20007f9e0ff */
[----:B------:R-:W-:Y:S01]  /*4ac0*/  FFMA.FTZ R41, R20, R40, R41 ;  /* 0x0000002814297223 */ /* 0x000fe20000010029 */
[----:B------:R-:W-:Y:S02]  /*4ad0*/  @!P0 FSEL R56, R56, RZ, !P2 ;  /* 0x000000ff38388208 */ /* 0x000fe40005000000 */
[----:B------:R-:W-:Y:S02]  /*4ae0*/  LEA R36, P2, R37, UR6, 0x2 ;  /* 0x0000000625247c11 */ /* 0x000fe4000f8410ff */
[----:B------:R-:W-:Y:S01]  /*4af0*/  LEA.HI.X.SX32 R40, R102, R72, 0x1, P4 ;  /* 0x0000004866287211 */ /* 0x000fe200020f0eff */
[----:B------:R-:W-:-:S03]  /*4b00*/  FFMA.FTZ R46, R22, R46, R45 ;  /* 0x0000002e162e7223 */ /* 0x000fc6000001002d */
[----:B------:R-:W-:Y:S01]  /*4b10*/  LEA.HI.X R37, R37, UR7, R40, 0x2, P2 ;  /* 0x0000000725257c11 */ /* 0x000fe200090f1428 */
[----:B------:R-:W-:Y:S01]  /*4b20*/  FADD.FTZ R77, R44, R77 ;  /* 0x0000004d2c4d7221 */ /* 0x000fe20000010000 */
[C---:B------:R-:W-:Y:S01]  /*4b30*/  FFMA.FTZ R44, R23.reuse, R39, R38 ;  /* 0x00000027172c7223 */ /* 0x040fe20000010026 */
[----:B------:R-:W-:Y:S01]  /*4b40*/  FFMA.FTZ R47, R23, R47, R46 ;  /* 0x0000002f172f7223 */ /* 0x000fe2000001002e */
[----:B------:R-:W-:Y:S02]  /*4b50*/  @!P0 VIADD R46, R92, 0xffffffff ;  /* 0xffffffff5c2e8836 */ /* 0x000fe40000000000 */
[----:B------:R-:W5:Y:S01]  /*4b60*/  LDG.E.128.CONSTANT R36, desc[UR10][R36.64] ;  /* 0x0000000a24247981 */ /* 0x000f62000c1e9d00 */
[----:B------:R-:W-:Y:S01]  /*4b70*/  FFMA.FTZ R42, R22, R42, R41 ;  /* 0x0000002a162a7223 */ /* 0x000fe20000010029 */
[----:B------:R-:W-:Y:S02]  /*4b80*/  IADD3 R41, P2, R101, R74, RZ ;  /* 0x0000004a65297210 */ /* 0x000fe40007f5e0ff */
[----:B------:R-:W-:-:S02]  /*4b90*/  @!P0 ISETP.GE.AND P4, PT, R46, R121, PT ;  /* 0x000000792e00820c */ /* 0x000fc40003f86270 */
[----:B------:R-:W-:Y:S02]  /*4ba0*/  @!P0 FSEL R57, R57, RZ, !P6 ;  /* 0x000000ff39398208 */ /* 0x000fe40007000000 */
[----:B------:R-:W-:Y:S02]  /*4bb0*/  LEA R40, P6, R41, UR6, 0x2 ;  /* 0x0000000629287c11 */ /* 0x000fe4000f8c10ff */
[----:B------:R-:W-:Y:S01]  /*4bc0*/  LEA.HI.X.SX32 R46, R101, R72, 0x1, P2 ;  /* 0x00000048652e7211 */ /* 0x000fe200010f0eff */
[----:B------:R-:W-:-:S03]  /*4bd0*/  FMUL.FTZ R49, R21, R49 ;  /* 0x0000003115317220 */ /* 0x000fc60000410000 */
[----:B------:R-:W-:Y:S01]  /*4be0*/  LEA.HI.X R41, R41, UR7, R46, 0x2, P6 ;  /* 0x0000000729297c11 */ /* 0x000fe2000b0f142e */
[----:B------:R-:W-:Y:S01]  /*4bf0*/  FADD.FTZ R76, R47, R76 ;  /* 0x0000004c2f4c7221 */ /* 0x000fe20000010000 */
[----:B------:R-:W-:Y:S01]  /*4c00*/  IADD3 R45, P6, R100, R74, RZ ;  /* 0x0000004a642d7210 */ /* 0x000fe20007fde0ff */
[----:B------:R-:W-:Y:S01]  /*4c10*/  FFMA.FTZ R47, R23, R43, R42 ;  /* 0x0000002b172f7223 */ /* 0x000fe2000001002a */
[----:B------:R-:W-:Y:S01]  /*4c20*/  FADD.FTZ R15, R44, R15 ;  /* 0x0000000f2c0f7221 */ /* 0x000fe20000010000 */
[----:B------:R-:W-:Y:S01]  /*4c30*/  @!P0 FSEL R58, R58, RZ, !P5 ;  /* 0x000000ff3a3a8208 */ /* 0x000fe20006800000 */
[----:B------:R-:W5:Y:S01]  /*4c40*/  LDG.E.128.CONSTANT R40, desc[UR10][R40.64] ;  /* 0x0000000a28287981 */ /* 0x000f62000c1e9d00 */
[----:B------:R-:W-:Y:S01]  /*4c50*/  @!P0 FSEL R53, R53, RZ, !P1 ;  /* 0x000000ff35358208 */ /* 0x000fe20004800000 */
[----:B------:R-:W-:Y:S01]  /*4c60*/  FFMA.FTZ R49, R20, R48, R49 ;  /* 0x0000003014317223 */ /* 0x000fe20000010031 */
[C---:B------:R-:W-:Y:S02]  /*4c70*/  LEA R44, P5, R45.reuse, UR6, 0x2 ;  /* 0x000000062d2c7c11 */ /* 0x040fe4000f8a10ff */
[----:B------:R-:W-:Y:S01]  /*4c80*/  LEA.HI.X.SX32 R46, R100, R72, 0x1, P6 ;  /* 0x00000048642e7211 */ /* 0x000fe200030f0eff */
[----:B------:R-:W-:Y:S01]  /*4c90*/  @!P0 VIADD R48, R92, 0xfffffffe ;  /* 0xfffffffe5c308836 */ /* 0x000fe20000000000 */
[----:B------:R-:W-:Y:S01]  /*4ca0*/  @!P0 FSEL R52, R52, RZ, !P3 ;  /* 0x000000ff34348208 */ /* 0x000fe20005800000 */
[----:B------:R-:W-:Y:S01]  /*4cb0*/  FFMA.FTZ R50, R22, R50, R49 ;  /* 0x0000003216327223 */ /* 0x000fe20000010031 */
[----:B------:R-:W-:Y:S01]  /*4cc0*/  LEA.HI.X R45, R45, UR7, R46, 0x2, P5 ;  /* 0x000000072d2d7c11 */ /* 0x000fe2000a8f142e */
[C---:B------:R-:W-:Y:S01]  /*4cd0*/  FMUL.FTZ R53, R21.reuse, R53 ;  /* 0x0000003515357220 */ /* 0x040fe20000410000 */
[----:B------:R-:W-:Y:S01]  /*4ce0*/  @!P0 ISETP.GE.AND P1, PT, R92, R121, PT ;  /* 0x000000795c00820c */ /* 0x000fe20003f26270 */
[----:B------:R-:W-:Y:S01]  /*4cf0*/  FMUL.FTZ R57, R21, R57 ;  /* 0x0000003915397220 */ /* 0x000fe20000410000 */
[----:B------:R-:W-:Y:S01]  /*4d00*/  IADD3 R49, P5, R99, R74, RZ ;  /* 0x0000004a63317210 */ /* 0x000fe20007fbe0ff */
[----:B------:R-:W-:Y:S01]  /*4d10*/  FFMA.FTZ R53, R20, R52, R53 ;  /* 0x0000003414357223 */ /* 0x000fe20000010035 */
[-C--:B------:R-:W-:Y:S01]  /*4d20*/  @!P0 ISETP.GE.AND P6, PT, R48, R121.reuse, PT ;  /* 0x000000793000820c */ /* 0x080fe20003fc6270 */
[----:B------:R-:W-:Y:S01]  /*4d30*/  FFMA.FTZ R57, R20, R56, R57 ;  /* 0x0000003814397223 */ /* 0x000fe20000010039 */
[----:B------:R-:W-:-:S02]  /*4d40*/  @!P0 ISETP.GE.AND P3, PT, R92, R121, PT ;  /* 0x000000795c00820c */ /* 0x000fc40003f66270 */
[----:B------:R-:W-:Y:S02]  /*4d50*/  @!P0 FSEL R51, R51, RZ, !P1 ;  /* 0x000000ff33338208 */ /* 0x000fe40004800000 */
[----:B------:R-:W-:Y:S02]  /*4d60*/  @!P0 FSEL R54, R54, RZ, !P4 ;  /* 0x000000ff36368208 */ /* 0x000fe40006000000 */
[----:B------:R-:W-:Y:S02]  /*4d70*/  LEA R48, P1, R49, UR6, 0x2 ;  /* 0x0000000631307c11 */ /* 0x000fe4000f8210ff */
[----:B------:R-:W-:Y:S01]  /*4d80*/  LEA.HI.X.SX32 R52, R99, R72, 0x1, P5 ;  /* 0x0000004863347211 */ /* 0x000fe200028f0eff */
[C---:B------:R-:W-:Y:S01]  /*4d90*/  FFMA.FTZ R58, R22.reuse, R58, R57 ;  /* 0x0000003a163a7223 */ /* 0x040fe20000010039 */
[----:B------:R-:W-:Y:S01]  /*4da0*/  @!P0 FSEL R59, R59, RZ, !P3 ;  /* 0x000000ff3b3b8208 */ /* 0x000fe20005800000 */
[----:B------:R-:W-:Y:S01]  /*4db0*/  FFMA.FTZ R54, R22, R54, R53 ;  /* 0x0000003616367223 */ /* 0x000fe20000010035 */
[----:B------:R-:W-:Y:S01]  /*4dc0*/  @!P0 ISETP.GE.AND P3, PT, R92, R121, PT ;  /* 0x000000795c00820c */ /* 0x000fe20003f66270 */
[----:B------:R-:W-:Y:S01]  /*4dd0*/  FADD.FTZ R14, R47, R14 ;  /* 0x0000000e2f0e7221 */ /* 0x000fe20000010000 */
[----:B------:R-:W-:Y:S01]  /*4de0*/  LEA.HI.X R49, R49, UR7, R52, 0x2, P1 ;  /* 0x0000000731317c11 */ /* 0x000fe200088f1434 */
[----:B------:R-:W5:Y:S01]  /*4df0*/  LDG.E.128.CONSTANT R44, desc[UR10][R44.64] ;  /* 0x0000000a2c2c7981 */ /* 0x000f62000c1e9d00 */
[----:B------:R-:W-:Y:S01]  /*4e00*/  IADD3 R53, P1, R98, R74, RZ ;  /* 0x0000004a62357210 */ /* 0x000fe20007f3e0ff */
[----:B------:R-:W-:Y:S01]  /*4e10*/  FFMA.FTZ R59, R23, R59, R58 ;  /* 0x0000003b173b7223 */ /* 0x000fe2000001003a */
[----:B------:R-:W-:Y:S01]  /*4e20*/  @!P0 FSEL R55, R55, RZ, !P3 ;  /* 0x000000ff37378208 */ /* 0x000fe20005800000 */
[----:B------:R-:W-:Y:S01]  /*4e30*/  FFMA.FTZ R56, R23, R51, R50 ;  /* 0x0000003317387223 */ /* 0x000fe20000010032 */
[----:B------:R-:W-:Y:S01]  /*4e40*/  @!P0 ISETP.GE.AND P2, PT, R60, R121, PT ;  /* 0x000000793c00820c */ /* 0x000fe20003f46270 */
[----:B------:R-:W5:Y:S01]  /*4e50*/  LDG.E.128.CONSTANT R48, desc[UR10][R48.64] ;  /* 0x0000000a30307981 */ /* 0x000f62000c1e9d00 */
[----:B------:R-:W-:-:S02]  /*4e60*/  LEA R52, P3, R53, UR6, 0x2 ;  /* 0x0000000635347c11 */ /* 0x000fc4000f8610ff */
[----:B------:R-:W-:Y:S02]  /*4e70*/  LEA.HI.X.SX32 R58, R98, R72, 0x1, P1 ;  /* 0x00000048623a7211 */ /* 0x000fe400008f0eff */
[----:B------:R-:W-:Y:S01]  /*4e80*/  IADD3 R57, P1, R97, R74, RZ ;  /* 0x0000004a61397210 */ /* 0x000fe20007f3e0ff */
[----:B------:R-:W-:Y:S01]  /*4e90*/  FADD.FTZ R13, R56, R13 ;  /* 0x0000000d380d7221 */ /* 0x000fe20000010000 */
[----:B------:R-:W-:Y:S02]  /*4ea0*/  LEA.HI.X R53, R53, UR7, R58, 0x2, P3 ;  /* 0x0000000735357c11 */ /* 0x000fe400098f143a */
[----:B------:R-:W-:Y:S02]  /*4eb0*/  @!P0 FSEL R64, R64, RZ, !P2 ;  /* 0x000000ff40408208 */ /* 0x000fe40005000000 */
[----:B------:R-:W-:Y:S02]  /*4ec0*/  LEA R56, P2, R57, UR6, 0x2 ;  /* 0x0000000639387c11 */ /* 0x000fe4000f8410ff */
[----:B------:R-:W-:-:S02]  /*4ed0*/  LEA.HI.X.SX32 R58, R97, R72, 0x1, P1 ;  /* 0x00000048613a7211 */ /* 0x000fc400008f0eff */
[----:B------:R-:W-:Y:S02]  /*4ee0*/  @!P0 IADD3 R60, R92, -0x1, RZ ;  /* 0xffffffff5c3c8810 */ /* 0x000fe40007ffe0ff */
[----:B------:R-:W-:Y:S02]  /*4ef0*/  LEA.HI.X R57, R57, UR7, R58, 0x2, P2 ;  /* 0x0000000739397c11 */ /* 0x000fe400090f143a */
[----:B------:R-:W-:Y:S02]  /*4f00*/  IADD3 R61, P2, R96, R74, RZ ;  /* 0x0000004a603d7210 */ /* 0x000fe40007f5e0ff */
[----:B------:R-:W-:Y:S02]  /*4f10*/  @!P0 ISETP.GE.AND P4, PT, R60, R121, PT ;  /* 0x000000793c00820c */ /* 0x000fe40003f86270 */
[----:B------:R-:W-:Y:S02]  /*4f20*/  LEA R60, P3, R61, UR6, 0x2 ;  /* 0x000000063d3c7c11 */ /* 0x000fe4000f8610ff */
[----:B------:R-:W-:-:S04]  /*4f30*/  LEA.HI.X.SX32 R62, R96, R72, 0x1, P2 ;  /* 0x00000048603e7211 */ /* 0x000fc800010f0eff */
[----:B------:R-:W-:Y:S02]  /*4f40*/  LEA.HI.X R61, R61, UR7, R62, 0x2, P3 ;  /* 0x000000073d3d7c11 */ /* 0x000fe400098f143e */
[C---:B------:R-:W-:Y:S01]  /*4f50*/  @!P0 IADD3 R62, R92.reuse, -0x2, RZ ;  /* 0xfffffffe5c3e8810 */ /* 0x040fe20007ffe0ff */
[----:B------:R-:W-:Y:S02]  /*4f60*/  @!P0 VIADD R58, R92, 0xfffffffd ;  /* 0xfffffffd5c3a8836 */ /* 0x000fe40000000000 */
[----:B------:R-:W-:Y:S01]  /*4f70*/  FFMA.FTZ R54, R23, R55, R54 ;  /* 0x0000003717367223 */ /* 0x000fe20000010036 */
[----:B------:R-:W-:Y:S02]  /*4f80*/  @!P0 FSEL R65, R65, RZ, !P6 ;  /* 0x000000ff41418208 */ /* 0x000fe40007000000 */
[-C--:B------:R-:W-:Y:S01]  /*4f90*/  @!P0 ISETP.GE.AND P5, PT, R62, R121.reuse, PT ;  /* 0x000000793e00820c */ /* 0x080fe20003fa6270 */
[----:B------:R-:W-:Y:S01]  /*4fa0*/  FADD.FTZ R11, R54, R11 ;  /* 0x0000000b360b7221 */ /* 0x000fe20000010000 */
[----:B------:R-:W-:Y:S01]  /*4fb0*/  @!P0 ISETP.GE.AND P1, PT, R58, R121, PT ;  /* 0x000000793a00820c */ /* 0x000fe20003f26270 */
[----:B------:R-:W-:Y:S01]  /*4fc0*/  FMUL.FTZ R65, R21, R65 ;  /* 0x0000004115417220 */ /* 0x000fe20000410000 */
[----:B------:R-:W-:Y:S01]  /*4fd0*/  @!P0 FSEL R69, R69, RZ, !P5 ;  /* 0x000000ff45458208 */ /* 0x000fe20006800000 */
[----:B------:R-:W5:Y:S01]  /*4fe0*/  LDG.E.128.CONSTANT R52, desc[UR10][R52.64] ;  /* 0x0000000a34347981 */ /* 0x000f62000c1e9d00 */
[----:B------:R-:W-:Y:S01]  /*4ff0*/  @!P0 FSEL R68, R68, RZ, !P1 ;  /* 0x000000ff44448208 */ /* 0x000fe20004800000 */
[----:B------:R-:W-:Y:S01]  /*5000*/  FFMA.FTZ R65, R20, R64, R65 ;  /* 0x0000004014417223 */ /* 0x000fe20000010041 */
[----:B------:R-:W-:Y:S01]  /*5010*/  @!P0 FSEL R66, R66, RZ, !P4 ;  /* 0x000000ff42428208 */ /* 0x000fe20006000000 */
[----:B------:R-:W-:Y:S01]  /*5020*/  FMUL.FTZ R69, R21, R69 ;  /* 0x0000004515457220 */ /* 0x000fe20000410000 */
[----:B------:R-:W-:Y:S01]  /*5030*/  FADD.FTZ R12, R59, R12 ;  /* 0x0000000c3b0c7221 */ /* 0x000fe20000010000 */
[----:B------:R-:W5:Y:S02]  /*5040*/  LDG.E.128.CONSTANT R60, desc[UR10][R60.64] ;  /* 0x0000000a3c3c7981 */ /* 0x000f64000c1e9d00 */
[----:B------:R-:W-:Y:S01]  /*5050*/  FFMA.FTZ R69, R20, R68, R69 ;  /* 0x0000004414457223 */ /* 0x000fe20000010045 */
[----:B------:R-:W-:Y:S01]  /*5060*/  FFMA.FTZ R66, R22, R66, R65 ;  /* 0x0000004216427223 */ /* 0x000fe20000010041 */
[----:B------:R-:W-:Y:S01]  /*5070*/  @!P0 VIADD R68, R92, 0xffffffff ;  /* 0xffffffff5c448836 */ /* 0x000fe20000000000 */
[----:B------:R-:W-:Y:S01]  /*5080*/  IADD3 R65, P2, R95, R74, RZ ;  /* 0x0000004a5f417210 */ /* 0x000fe20007f5e0ff */
[----:B------:R-:W5:Y:S03]  /*5090*/  LDG.E.128.CONSTANT R56, desc[UR10][R56.64] ;  /* 0x0000000a38387981 */ /* 0x000f66000c1e9d00 */
[----:B------:R-:W-:-:S02]  /*50a0*/  LEA R64, P3, R65, UR6, 0x2 ;  /* 0x0000000641407c11 */ /* 0x000fc4000f8610ff */
[----:B------:R-:W-:Y:S02]  /*50b0*/  LEA.HI.X.SX32 R118, R95, R72, 0x1, P2 ;  /* 0x000000485f767211 */ /* 0x000fe400010f0eff */
[-C--:B------:R-:W-:Y:S02]  /*50c0*/  @!P0 ISETP.GE.AND P1, PT, R68, R121.reuse, PT ;  /* 0x000000794400820c */ /* 0x080fe40003f26270 */
[----:B------:R-:W-:Y:S02]  /*50d0*/  @!P0 IADD3 R68, R92, -0x2, RZ ;  /* 0xfffffffe5c448810 */ /* 0x000fe40007ffe0ff */
[----:B------:R-:W-:Y:S02]  /*50e0*/  LEA.HI.X R65, R65, UR7, R118, 0x2, P3 ;  /* 0x0000000741417c11 */ /* 0x000fe400098f1476 */
[----:B------:R-:W-:Y:S01]  /*50f0*/  @!P0 ISETP.GE.AND P3, PT, R68, R121, PT ;  /* 0x000000794400820c */ /* 0x000fe20003f66270 */
[----:B------:R-:W-:-:S03]  /*5100*/  @!P0 VIADD R68, R92, 0xfffffffd ;  /* 0xfffffffd5c448836 */ /* 0x000fc60000000000 */
[----:B------:R-:W-:Y:S02]  /*5110*/  @!P0 FSEL R17, R17, RZ, !P3 ;  /* 0x000000ff11118208 */ /* 0x000fe40005800000 */
[----:B------:R-:W-:-:S03]  /*5120*/  @!P0 ISETP.GE.AND P2, PT, R68, R121, PT ;  /* 0x000000794400820c */ /* 0x000fc60003f46270 */
[----:B------:R-:W-:Y:S01]  /*5130*/  FMUL.FTZ R17, R21, R17 ;  /* 0x0000001115117220 */ /* 0x000fe20000410000 */
[----:B------:R-:W-:Y:S02]  /*5140*/  @!P0 FSEL R16, R16, RZ, !P2 ;  /* 0x000000ff10108208 */ /* 0x000fe40005000000 */
[----:B------:R-:W-:-:S03]  /*5150*/  @!P0 ISETP.GE.AND P4, PT, R92, R121, PT ;  /* 0x000000795c00820c */ /* 0x000fc60003f86270 */
[----:B------:R-:W-:Y:S01]  /*5160*/  FFMA.FTZ R17, R20, R16, R17 ;  /* 0x0000001014117223 */ /* 0x000fe20000010011 */
[----:B------:R-:W-:Y:S02]  /*5170*/  @!P0 IADD3 R16, R92, -0x1, RZ ;  /* 0xffffffff5c108810 */ /* 0x000fe40007ffe0ff */
[----:B------:R-:W-:Y:S02]  /*5180*/  @!P0 FSEL R67, R67, RZ, !P4 ;  /* 0x000000ff43438208 */ /* 0x000fe40006000000 */
[----:B------:R-:W-:Y:S02]  /*5190*/  @!P0 FSEL R70, R70, RZ, !P1 ;  /* 0x000000ff46468208 */ /* 0x000fe40004800000 */
[----:B------:R-:W-:Y:S02]  /*51a0*/  @!P0 ISETP.GE.AND P4, PT, R16, R121, PT ;  /* 0x000000791000820c */ /* 0x000fe40003f86270 */
[----:B------:R-:W-:Y:S01]  /*51b0*/  IADD3 R16, P1, R94, R74, RZ ;  /* 0x0000004a5e107210 */ /* 0x000fe20007f3e0ff */
[----:B------:R-:W-:Y:S01]  /*51c0*/  FFMA.FTZ R70, R22, R70, R69 ;  /* 0x0000004616467223 */ /* 0x000fe20000010045 */
[----:B------:R-:W-:-:S02]  /*51d0*/  IADD3 R74, P3, R93, R74, RZ ;  /* 0x0000004a5d4a7210 */ /* 0x000fc40007f7e0ff */
[-C--:B------:R-:W-:Y:S02]  /*51e0*/  LEA.HI.X.SX32 R69, R94, R72.reuse, 0x1, P1 ;  /* 0x000000485e457211 */ /* 0x080fe400008f0eff */
[----:B------:R-:W-:Y:S01]  /*51f0*/  @!P0 ISETP.GE.AND P1, PT, R92, R121, PT ;  /* 0x000000795c00820c */ /* 0x000fe20003f26270 */
[----:B------:R-:W-:Y:S01]  /*5200*/  FFMA.FTZ R119, R23, R67, R66 ;  /* 0x0000004317777223 */ /* 0x000fe20000010042 */
[----:B------:R-:W-:Y:S01]  /*5210*/  LEA R68, P2, R16, UR6, 0x2 ;  /* 0x0000000610447c11 */ /* 0x000fe2000f8410ff */
[----:B------:R-:W5:Y:S01]  /*5220*/  LDG.E.128.CONSTANT R64, desc[UR10][R64.64] ;  /* 0x0000000a40407981 */ /* 0x000f62000c1e9d00 */
[----:B------:R-:W-:Y:S02]  /*5230*/  LEA.HI.X.SX32 R73, R93, R72, 0x1, P3 ;  /* 0x000000485d497211 */ /* 0x000fe400018f0eff */
[----:B------:R-:W-:Y:S02]  /*5240*/  @!P0 FSEL R71, R71, RZ, !P1 ;  /* 0x000000ff47478208 */ /* 0x000fe40004800000 */
[----:B------:R-:W-:-:S02]  /*5250*/  LEA R72, P1, R74, UR6, 0x2 ;  /* 0x000000064a487c11 */ /* 0x000fc4000f8210ff */
[----:B------:R-:W-:Y:S02]  /*5260*/  LEA.HI.X R69, R16, UR7, R69, 0x2, P2 ;  /* 0x0000000710457c11 */ /* 0x000fe400090f1445 */
[----:B------:R-:W-:Y:S01]  /*5270*/  LEA.HI.X R73, R74, UR7, R73, 0x2, P1 ;  /* 0x000000074a497c11 */ /* 0x000fe200088f1449 */
[----:B------:R-:W-:-:S03]  /*5280*/  FFMA.FTZ R16, R23, R71, R70 ;  /* 0x0000004717107223 */ /* 0x000fc60000010046 */
[----:B------:R-:W5:Y:S04]  /*5290*/  LDG.E.128.CONSTANT R68, desc[UR10][R68.64] ;  /* 0x0000000a44447981 */ /* 0x000f68000c1e9d00 */
[----:B------:R-:W5:Y:S01]  /*52a0*/  LDG.E.128.CONSTANT R72, desc[UR10][R72.64] ;  /* 0x0000000a48487981 */ /* 0x000f62000c1e9d00 */
[----:B------:R-:W-:Y:S01]  /*52b0*/  FADD.FTZ R9, R16, R9 ;  /* 0x0000000910097221 */ /* 0x000fe20000010000 */
[C---:B------:R-:W-:Y:S01]  /*52c0*/  @!P0 ISETP.GE.AND P1, PT, R92.reuse, R121, PT ;  /* 0x000000795c00820c */ /* 0x040fe20003f26270 */
[----:B------:R-:W-:-:S03]  /*52d0*/  @!P0 VIADD R16, R92, 0xfffffffd ;  /* 0xfffffffd5c108836 */ /* 0x000fc60000000000 */
[----:B------:R-:W-:Y:S02]  /*52e0*/  @!P0 FSEL R19, R19, RZ, !P1 ;  /* 0x000000ff13138208 */ /* 0x000fe40004800000 */
[----:B------:R-:W-:Y:S02]  /*52f0*/  @!P0 ISETP.GE.AND P1, PT, R16, R121, PT ;  /* 0x000000791000820c */ /* 0x000fe40003f26270 */
[----:B------:R-:W-:-:S04]  /*5300*/  @!P0 IADD3 R16, R92, -0x2, RZ ;  /* 0xfffffffe5c108810 */ /* 0x000fc80007ffe0ff */
[----:B------:R-:W-:Y:S01]  /*5310*/  @!P0 ISETP.GE.AND P2, PT, R16, R121, PT ;  /* 0x000000791000820c */ /* 0x000fe20003f46270 */
[----:B------:R-:W-:Y:S01]  /*5320*/  @!P0 VIADD R16, R92, 0xffffffff ;  /* 0xffffffff5c108836 */ /* 0x000fe20000000000 */
[----:B------:R-:W-:-:S04]  /*5330*/  @!P0 FSEL R18, R18, RZ, !P4 ;  /* 0x000000ff12128208 */ /* 0x000fc80006000000 */
[----:B------:R-:W-:Y:S02]  /*5340*/  @!P0 ISETP.GE.AND P3, PT, R16, R121, PT ;  /* 0x000000791000820c */ /* 0x000fe40003f66270 */
[----:B------:R-:W-:-:S04]  /*5350*/  @!P0 IADD3 R16, R92, -0x3, RZ ;  /* 0xfffffffd5c108810 */ /* 0x000fc80007ffe0ff */
[----:B------:R-:W-:Y:S01]  /*5360*/  @!P0 ISETP.GE.AND P4, PT, R16, R121, PT ;  /* 0x000000791000820c */ /* 0x000fe20003f86270 */
[----:B------:R-:W-:-:S05]  /*5370*/  @!P0 VIADD R16, R92, 0xfffffffe ;  /* 0xfffffffe5c108836 */ /* 0x000fca0000000000 */
[----:B------:R-:W-:Y:S02]  /*5380*/  @!P0 ISETP.GE.AND P5, PT, R16, R121, PT ;  /* 0x000000791000820c */ /* 0x000fe40003fa6270 */
[----:B------:R-:W-:Y:S01]  /*5390*/  @!P0 IADD3 R16, R92, -0x1, RZ ;  /* 0xffffffff5c108810 */ /* 0x000fe20007ffe0ff */
[----:B------:R-:W-:-:S04]  /*53a0*/  FFMA.FTZ R18, R22, R18, R17 ;  /* 0x0000001216127223 */ /* 0x000fc80000010011 */
[----:B------:R-:W-:Y:S01]  /*53b0*/  FFMA.FTZ R19, R23, R19, R18 ;  /* 0x0000001317137223 */ /* 0x000fe20000010012 */
[----:B------:R-:W-:Y:S01]  /*53c0*/  @!P0 VIADD R18, R92, 0xffffffff ;  /* 0xffffffff5c128836 */ /* 0x000fe20000000000 */
[----:B--2---:R-:W-:Y:S02]  /*53d0*/  @!P0 FSEL R24, R24, RZ, !P1 ;  /* 0x000000ff18188208 */ /* 0x004fe40004800000 */
[----:B------:R-:W-:Y:S01]  /*53e0*/  @!P0 ISETP.GE.AND P1, PT, R16, R121, PT ;  /* 0x000000791000820c */ /* 0x000fe20003f26270 */
[----:B------:R-:W-:-:S03]  /*53f0*/  @!P0 VIADD R16, R92, 0xfffffffd ;  /* 0xfffffffd5c108836 */ /* 0x000fc60000000000 */
[----:B---3--:R-:W-:Y:S02]  /*5400*/  @!P0 FSEL R30, R30, RZ, !P1 ;  /* 0x000000ff1e1e8208 */ /* 0x008fe40004800000 */
[-C--:B------:R-:W-:Y:S02]  /*5410*/  @!P0 ISETP.GE.AND P1, PT, R16, R121.reuse, PT ;  /* 0x000000791000820c */ /* 0x080fe40003f26270 */
[----:B------:R-:W-:Y:S02]  /*5420*/  @!P0 IADD3 R16, R92, -0x2, RZ ;  /* 0xfffffffe5c108810 */ /* 0x000fe40007ffe0ff */
[----:B------:R-:W-:Y:S02]  /*5430*/  @!P0 FSEL R28, R28, RZ, !P4 ;  /* 0x000000ff1c1c8208 */ /* 0x000fe40006000000 */
[-C--:B------:R-:W-:Y:S02]  /*5440*/  @!P0 ISETP.GE.AND P6, PT, R16, R121.reuse, PT ;  /* 0x000000791000820c */ /* 0x080fe40003fc6270 */
[----:B------:R-:W-:-:S02]  /*5450*/  @!P0 ISETP.GE.AND P4, PT, R92, R121, PT ;  /* 0x000000795c00820c */ /* 0x000fc40003f86270 */
[----:B------:R-:W-:Y:S02]  /*5460*/  @!P0 IADD3 R16, R92, -0x3, RZ ;  /* 0xfffffffd5c108810 */ /* 0x000fe40007ffe0ff */
[----:B------:R-:W-:Y:S02]  /*5470*/  @!P0 FSEL R26, R26, RZ, !P3 ;  /* 0x000000ff1a1a8208 */ /* 0x000fe40005800000 */
[----:B------:R-:W-:Y:S02]  /*5480*/  @!P0 FSEL R27, R27, RZ, !P4 ;  /* 0x000000ff1b1b8208 */ /* 0x000fe40006000000 */
[-C--:B------:R-:W-:Y:S02]  /*5490*/  @!P0 ISETP.GE.AND P3, PT, R16, R121.reuse, PT ;  /* 0x000000791000820c */ /* 0x080fe40003f66270 */
[C---:B------:R-:W-:Y:S02]  /*54a0*/  @!P0 ISETP.GE.AND P4, PT, R92.reuse, R121, PT ;  /* 0x000000795c00820c */ /* 0x040fe40003f86270 */
[----:B------:R-:W-:-:S02]  /*54b0*/  @!P0 IADD3 R16, R92, -0x1, RZ ;  /* 0xffffffff5c108810 */ /* 0x000fc40007ffe0ff */
[----:B------:R-:W-:Y:S02]  /*54c0*/  @!P0 FSEL R31, R31, RZ, !P4 ;  /* 0x000000ff1f1f8208 */ /* 0x000fe40006000000 */
[-C--:B------:R-:W-:Y:S01]  /*54d0*/  @!P0 ISETP.GE.AND P4, PT, R16, R121.reuse, PT ;  /* 0x000000791000820c */ /* 0x080fe20003f86270 */
[----:B------:R-:W-:Y:S01]  /*54e0*/  @!P0 VIADD R16, R92, 0xfffffffd ;  /* 0xfffffffd5c108836 */ /* 0x000fe20000000000 */
[----:B------:R-:W-:Y:S02]  /*54f0*/  @!P0 FSEL R29, R29, RZ, !P5 ;  /* 0x000000ff1d1d8208 */ /* 0x000fe40006800000 */
[----:B----4-:R-:W-:Y:S02]  /*5500*/  @!P0 FSEL R32, R32, RZ, !P1 ;  /* 0x000000ff20208208 */ /* 0x010fe40004800000 */
[-C--:B------:R-:W-:Y:S02]  /*5510*/  @!P0 ISETP.GE.AND P1, PT, R16, R121.reuse, PT ;  /* 0x000000791000820c */ /* 0x080fe40003f26270 */
[----:B------:R-:W-:-:S02]  /*5520*/  @!P0 ISETP.GE.AND P5, PT, R18, R121, PT ;  /* 0x000000791200820c */ /* 0x000fc40003fa6270 */
[----:B------:R-:W-:Y:S02]  /*5530*/  @!P0 IADD3 R16, R92, -0x2, RZ ;  /* 0xfffffffe5c108810 */ /* 0x000fe40007ffe0ff */
[----:B------:R-:W-:Y:S02]  /*5540*/  @!P0 FSEL R33, R33, RZ, !P6 ;  /* 0x000000ff21218208 */ /* 0x000fe40007000000 */
[-C--:B------:R-:W-:Y:S01]  /*5550*/  @!P0 ISETP.GE.AND P6, PT, R16, R121.reuse, PT ;  /* 0x000000791000820c */ /* 0x080fe20003fc6270 */
[----:B------:R-:W-:Y:S01]  /*5560*/  @!P0 VIADD R16, R92, 0xffffffff ;  /* 0xffffffff5c108836 */ /* 0x000fe20000000000 */
[----:B------:R-:W-:Y:S02]  /*5570*/  @!P0 FSEL R34, R34, RZ, !P5 ;  /* 0x000000ff22228208 */ /* 0x000fe40006800000 */
[C---:B------:R-:W-:Y:S01]  /*5580*/  @!P0 ISETP.GE.AND P5, PT, R92.reuse, R121, PT ;  /* 0x000000795c00820c */ /* 0x040fe20003fa6270 */
[----:B------:R-:W-:-:S03]  /*5590*/  @!P0 VIADD R18, R92, 0xfffffffe ;  /* 0xfffffffe5c128836 */ /* 0x000fc60000000000 */
[----:B------:R-:W-:Y:S02]  /*55a0*/  @!P0 FSEL R35, R35, RZ, !P5 ;  /* 0x000000ff23238208 */ /* 0x000fe40006800000 */
[-C--:B------:R-:W-:Y:S02]  /*55b0*/  @!P0 ISETP.GE.AND P5, PT, R16, R121.reuse, PT ;  /* 0x000000791000820c */ /* 0x080fe40003fa6270 */
[----:B------:R-:W-:Y:S02]  /*55c0*/  @!P0 IADD3 R16, R92, -0x3, RZ ;  /* 0xfffffffd5c108810 */ /* 0x000fe40007ffe0ff */
[----:B-----5:R-:W-:Y:S02]  /*55d0*/  @!P0 FSEL R36, R36, RZ, !P3 ;  /* 0x000000ff24248208 */ /* 0x020fe40005800000 */
[----:B------:R-:W-:Y:S02]  /*55e0*/  @!P0 FSEL R25, R25, RZ, !P2 ;  /* 0x000000ff19198208 */ /* 0x000fe40005000000 */
[-C--:B------:R-:W-:Y:S01]  /*55f0*/  @!P0 ISETP.GE.AND P3, PT, R16, R121.reuse, PT ;  /* 0x000000791000820c */ /* 0x080fe20003f66270 */
[----:B------:R-:W-:Y:S01]  /*5600*/  @!P0 VIADD R16, R92, 0xfffffffe ;  /* 0xfffffffe5c108836 */ /* 0x000fe20000000000 */
[----:B------:R-:W-:-:S02]  /*5610*/  @!P0 ISETP.GE.AND P2, PT, R18, R121, PT ;  /* 0x000000791200820c */ /* 0x000fc40003f46270 */
[----:B------:R-:W-:Y:S02]  /*5620*/  @!P0 FSEL R38, R38, RZ, !P4 ;  /* 0x000000ff26268208 */ /* 0x000fe40006000000 */
[----:B------:R-:W-:Y:S02]  /*5630*/  @!P0 FSEL R37, R37, RZ, !P2 ;  /* 0x000000ff25258208 */ /* 0x000fe40005000000 */
[-C--:B------:R-:W-:Y:S02]  /*5640*/  @!P0 ISETP.GE.AND P2, PT, R16, R121.reuse, PT ;  /* 0x000000791000820c */ /* 0x080fe40003f46270 */
[C---:B------:R-:W-:Y:S02]  /*5650*/  @!P0 ISETP.GE.AND P4, PT, R92.reuse, R121, PT ;  /* 0x000000795c00820c */ /* 0x040fe40003f86270 */
[----:B------:R-:W-:Y:S02]  /*5660*/  @!P0 IADD3 R16, R92, -0x1, RZ ;  /* 0xffffffff5c108810 */ /* 0x000fe40007ffe0ff */
[----:B------:R-:W-:-:S02]  /*5670*/  @!P0 FSEL R39, R39, RZ, !P4 ;  /* 0x000000ff27278208 */ /* 0x000fc40006000000 */
        /* <DEDUP_REMOVED lines=78> */
[----:B------:R-:W-:Y:S02]  /*5b60*/  @!P0 FSEL R73, R73, RZ, !P1 ;  /* 0x000000ff49498208 */ /* 0x000fe40004800000 */
[-C--:B------:R-:W-:Y:S02]  /*5b70*/  @!P0 ISETP.GE.AND P5, PT, R16, R121.reuse, PT ;  /* 0x000000791000820c */ /* 0x080fe40003fa6270 */
[CC--:B------:R-:W-:Y:S02]  /*5b80*/  @!P0 ISETP.GE.AND P1, PT, R92.reuse, R121.reuse, PT ;  /* 0x000000795c00820c */ /* 0x0c0fe40003f26270 */
[----:B------:R-:W-:-:S02]  /*5b90*/  @!P0 ISETP.GE.AND P2, PT, R92, R121, PT ;  /* 0x000000795c00820c */ /* 0x000fc40003f46270 */
[----:B------:R-:W-:Y:S01]  /*5ba0*/  IADD3 R79, R79, 0x4, RZ ;  /* 0x000000044f4f7810 */ /* 0x000fe20007ffe0ff */
        /* <DEDUP_REMOVED lines=79> */
.L_x_25130:
[----:B------:R-:W-:Y:S05]  /*60a0*/  BSYNC B0 ;  /* 0x0000000000007941 */ /* 0x000fea0003800000 */
.L_x_25128:
[----:B------:R-:W0:Y:S01]  /*60b0*/  SHFL.BFLY PT, R33, R2, 0x4, 0x1f ;  /* 0x0c801f0002217f89 */ /* 0x000e2200000e0000 */
[----:B------:R-:W3:Y:S01]  /*60c0*/  S2UR UR5, SR_CgaCtaId ;  /* 0x00000000000579c3 */ /* 0x000ee20000008800 */
[----:B------:R-:W-:Y:S01]  /*60d0*/  UMOV UR4, 0x400 ;  /* 0x0000040000047882 */ /* 0x000fe20000000000 */
[----:B------:R-:W-:Y:S01]  /*60e0*/  BSSY B0, `(.L_x_25132) ;  /* 0x00000bb000007945 */ /* 0x000fe20003800000 */
[----:B------:R-:W4:Y:S01]  /*60f0*/  SHFL.BFLY PT, R29, R6, 0x4, 0x1f ;  /* 0x0c801f00061d7f89 */ /* 0x000f2200000e0000 */
[----:B------:R-:W-:-:S03]  /*6100*/  UIADD3 UR4, UR4, 0x1a0, URZ ;  /* 0x000001a004047890 */ /* 0x000fc6000fffe03f */
[----:B------:R-:W1:Y:S04]  /*6110*/  SHFL.BFLY PT, R21, R14, 0x4, 0x1f ;  /* 0x0c801f000e157f89 */ /* 0x000e6800000e0000 */
[----:B------:R-:W2:Y:S04]  /*6120*/  SHFL.BFLY PT, R24, R7, 0x4, 0x1f ;  /* 0x0c801f0007187f89 */ /* 0x000ea800000e0000 */
[----:B------:R-:W2:Y:S04]  /*6130*/  SHFL.BFLY PT, R0, R77, 0x4, 0x1f ;  /* 0x0c801f004d007f89 */ /* 0x000ea800000e0000 */
[----:B------:R-:W2:Y:S04]  /*6140*/  SHFL.BFLY PT, R18, R13, 0x4, 0x1f ;  /* 0x0c801f000d127f89 */ /* 0x000ea800000e0000 */
[----:B------:R-:W2:Y:S01]  /*6150*/  SHFL.BFLY PT, R27, R8, 0x4, 0x1f ;  /* 0x0c801f00081b7f89 */ /* 0x000ea200000e0000 */
[----:B0-----:R-:W-:Y:S01]  /*6160*/  FADD.FTZ R33, R33, R2 ;  /* 0x0000000221217221 */ /* 0x001fe20000010000 */
[----:B------:R-:W-:Y:S01]  /*6170*/  LOP3.LUT R2, R120, 0x7, RZ, 0xc0, !PT ;  /* 0x0000000778027812 */ /* 0x000fe200078ec0ff */
[----:B---3--:R-:W-:Y:S01]  /*6180*/  ULEA UR4, UR5, UR4, 0x18 ;  /* 0x0000000405047291 */ /* 0x008fe2000f8ec03f */
[----:B------:R-:W0:Y:S01]  /*6190*/  SHFL.BFLY PT, R26, R5, 0x4, 0x1f ;  /* 0x0c801f00051a7f89 */ /* 0x000e2200000e0000 */
[----:B----4-:R-:W-:Y:S01]  /*61a0*/  FADD.FTZ R29, R29, R6 ;  /* 0x000000061d1d7221 */ /* 0x010fe20000010000 */
[----:B------:R-:W-:-:S02]  /*61b0*/  LOP3.LUT R6, R117, 0xffffffc0, RZ, 0xc0, !PT ;  /* 0xffffffc075067812 */ /* 0x000fc400078ec0ff */
[----:B------:R-:W3:Y:S01]  /*61c0*/  SHFL.BFLY PT, R23, R12, 0x4, 0x1f ;  /* 0x0c801f000c177f89 */ /* 0x000ee200000e0000 */
[----:B-1----:R-:W-:Y:S01]  /*61d0*/  FADD.FTZ R21, R21, R14 ;  /* 0x0000000e15157221 */ /* 0x002fe20000010000 */
[----:B------:R-:W-:Y:S02]  /*61e0*/  ISETP.NE.AND P2, PT, R2, RZ, PT ;  /* 0x000000ff0200720c */ /* 0x000fe40003f45270 */
[----:B------:R-:W1:Y:S01]  /*61f0*/  SHFL.BFLY PT, R16, R15, 0x4, 0x1f ;  /* 0x0c801f000f107f89 */ /* 0x000e6200000e0000 */
[----:B--2---:R-:W-:Y:S01]  /*6200*/  FADD.FTZ R24, R24, R7 ;  /* 0x0000000718187221 */ /* 0x004fe20000010000 */
[C---:B------:R-:W-:Y:S01]  /*6210*/  VIADD R7, R117.reuse, 0x1f ;  /* 0x0000001f75077836 */ /* 0x040fe20000000000 */
[----:B------:R-:W-:Y:S01]  /*6220*/  ISETP.NE.OR P5, PT, R6, 0x40, P2 ;  /* 0x000000400600780c */ /* 0x000fe200017a5670 */
[----:B------:R-:W2:Y:S01]  /*6230*/  SHFL.BFLY PT, R31, R4, 0x4, 0x1f ;  /* 0x0c801f00041f7f89 */ /* 0x000ea200000e0000 */
[----:B------:R-:W-:Y:S01]  /*6240*/  FADD.FTZ R77, R0, R77 ;  /* 0x0000004d004d7221 */ /* 0x000fe20000010000 */
[----:B------:R-:W-:-:S02]  /*6250*/  ISETP.GT.OR P0, PT, R117, 0x3f, P2 ;  /* 0x0000003f7500780c */ /* 0x000fc40001704670 */
[----:B------:R-:W4:Y:S01]  /*6260*/  SHFL.BFLY PT, R17, R78, 0x4, 0x1f ;  /* 0x0c801f004e117f89 */ /* 0x000f2200000e0000 */
[----:B------:R-:W-:Y:S01]  /*6270*/  FADD.FTZ R18, R18, R13 ;  /* 0x0000000d12127221 */ /* 0x000fe20000010000 */
[----:B------:R-:W-:Y:S02]  /*6280*/  ISETP.GT.U32.AND P3, PT, R7, 0x3e, PT ;  /* 0x0000003e0700780c */ /* 0x000fe40003f64070 */
[----:B------:R-:W4:Y:S01]  /*6290*/  SHFL.BFLY PT, R22, R9, 0x4, 0x1f ;  /* 0x0c801f0009167f89 */ /* 0x000f2200000e0000 */
[----:B------:R-:W-:Y:S01]  /*62a0*/  FADD.FTZ R27, R27, R8 ;  /* 0x000000081b1b7221 */ /* 0x000fe20000010000 */
[----:B------:R-:W-:Y:S02]  /*62b0*/  LOP3.LUT R8, R117, 0xffffffe0, RZ, 0xc0, !PT ;  /* 0xffffffe075087812 */ /* 0x000fe400078ec0ff */
[----:B------:R-:W4:Y:S01]  /*62c0*/  SHFL.BFLY PT, R19, R76, 0x4, 0x1f ;  /* 0x0c801f004c137f89 */ /* 0x000f2200000e0000 */
[----:B0-----:R-:W-:Y:S01]  /*62d0*/  FADD.FTZ R26, R26, R5 ;  /* 0x000000051a1a7221 */ /* 0x001fe20000010000 */
[----:B------:R-:W-:-:S02]  /*62e0*/  ISETP.NE.OR P4, PT, R8, 0x20, P2 ;  /* 0x000000200800780c */ /* 0x000fc40001785670 */
[----:B------:R-:W0:Y:S01]  /*62f0*/  SHFL.BFLY PT, R20, R11, 0x4, 0x1f ;  /* 0x0c801f000b147f89 */ /* 0x000e2200000e0000 */
[----:B---3--:R-:W-:Y:S01]  /*6300*/  FADD.FTZ R23, R23, R12 ;  /* 0x0000000c17177221 */ /* 0x008fe20000010000 */
[----:B------:R-:W-:Y:S02]  /*6310*/  ISETP.GT.OR P1, PT, R117, 0x1f, P2 ;  /* 0x0000001f7500780c */ /* 0x000fe40001724670 */
[----:B------:R-:W3:Y:S01]  /*6320*/  SHFL.BFLY PT, R25, R10, 0x4, 0x1f ;  /* 0x0c801f000a197f89 */ /* 0x000ee200000e0000 */
[----:B-1----:R-:W-:-:S03]  /*6330*/  FADD.FTZ R16, R16, R15 ;  /* 0x0000000f10107221 */ /* 0x002fc60000010000 */
[----:B------:R-:W1:Y:S01]  /*6340*/  SHFL.BFLY PT, R28, R83, 0x4, 0x1f ;  /* 0x0c801f00531c7f89 */ /* 0x000e6200000e0000 */
[----:B--2---:R-:W-:-:S03]  /*6350*/  FADD.FTZ R31, R31, R4 ;  /* 0x000000041f1f7221 */ /* 0x004fc60000010000 */
[----:B------:R-:W2:Y:S01]  /*6360*/  SHFL.BFLY PT, R35, R82, 0x4, 0x1f ;  /* 0x0c801f0052237f89 */ /* 0x000ea200000e0000 */
[----:B----4-:R-:W-:-:S03]  /*6370*/  FADD.FTZ R17, R17, R78 ;  /* 0x0000004e11117221 */ /* 0x010fc60000010000 */
[----:B------:R-:W4:Y:S01]  /*6380*/  SHFL.BFLY PT, R37, R84, 0x4, 0x1f ;  /* 0x0c801f0054257f89 */ /* 0x000f2200000e0000 */
[----:B------:R-:W-:Y:S01]  /*6390*/  FADD.FTZ R22, R22, R9 ;  /* 0x0000000916167221 */ /* 0x000fe20000010000 */
[----:B------:R-:W-:Y:S02]  /*63a0*/  SHF.R.S32.HI R9, RZ, 0x1f, R120 ;  /* 0x0000001fff097819 */ /* 0x000fe40000011478 */
[----:B------:R-:W4:Y:S01]  /*63b0*/  SHFL.BFLY PT, R30, R85, 0x4, 0x1f ;  /* 0x0c801f00551e7f89 */ /* 0x000f2200000e0000 */
[----:B------:R-:W-:Y:S01]  /*63c0*/  FADD.FTZ R19, R19, R76 ;  /* 0x0000004c13137221 */ /* 0x000fe20000010000 */
[----:B------:R-:W-:Y:S02]  /*63d0*/  LEA.HI R120, R9, R120, RZ, 0x3 ;  /* 0x0000007809787211 */ /* 0x000fe400078f18ff */
[----:B------:R-:W4:Y:S01]  /*63e0*/  SHFL.BFLY PT, R39, R86, 0x4, 0x1f ;  /* 0x0c801f0056277f89 */ /* 0x000f2200000e0000 */
[----:B0-----:R-:W-:-:S03]  /*63f0*/  FADD.FTZ R20, R20, R11 ;  /* 0x0000000b14147221 */ /* 0x001fc60000010000 */
[----:B------:R-:W0:Y:S01]  /*6400*/  SHFL.BFLY PT, R32, R87, 0x4, 0x1f ;  /* 0x0c801f0057207f89 */ /* 0x000e2200000e0000 */
[----:B---3--:R-:W-:-:S03]  /*6410*/  FADD.FTZ R25, R25, R10 ;  /* 0x0000000a19197221 */ /* 0x008fc60000010000 */
[----:B------:R-:W3:Y:S01]  /*6420*/  SHFL.BFLY PT, R41, R88, 0x4, 0x1f ;  /* 0x0c801f0058297f89 */ /* 0x000ee200000e0000 */
[----:B-1----:R-:W-:-:S03]  /*6430*/  FADD.FTZ R83, R28, R83 ;  /* 0x000000531c537221 */ /* 0x002fc60000010000 */
[----:B------:R-:W1:Y:S01]  /*6440*/  SHFL.BFLY PT, R34, R89, 0x4, 0x1f ;  /* 0x0c801f0059227f89 */ /* 0x000e6200000e0000 */
[----:B--2---:R-:W-:-:S03]  /*6450*/  FADD.FTZ R35, R35, R82 ;  /* 0x0000005223237221 */ /* 0x004fc60000010000 */
[----:B------:R-:W2:Y:S01]  /*6460*/  SHFL.BFLY PT, R6, R21, 0x2, 0x1f ;  /* 0x0c401f0015067f89 */ /* 0x000ea200000e0000 */
        /* <DEDUP_REMOVED lines=56> */
[----:B----4-:R-:W-:Y:S01]  /*67f0*/  FADD.FTZ R44, R41, R44 ;  /* 0x0000002c292c7221 */ /* 0x010fe20000010000 */
[----:B------:R-:W-:Y:S02]  /*6800*/  FADD.FTZ R46, R89, R46 ;  /* 0x0000002e592e7221 */ /* 0x000fe40000010000 */
[----:B------:R-:W4:Y:S01]  /*6810*/  SHFL.BFLY PT, R5, R0, 0x1, 0x1f ;  /* 0x0c201f0000057f89 */ /* 0x000f2200000e0000 */
[----:B------:R-:W-:-:S03]  /*6820*/  FADD.FTZ R6, R6, R13 ;  /* 0x0000000d06067221 */ /* 0x000fc60000010000 */
[----:B------:R-:W4:Y:S01]  /*6830*/  SHFL.BFLY PT, R9, R4, 0x1, 0x1f ;  /* 0x0c201f0004097f89 */ /* 0x000f2200000e0000 */
[----:B0-----:R-:W-:-:S03]  /*6840*/  FADD.FTZ R13, R24, R27 ;  /* 0x0000001b180d7221 */ /* 0x001fc60000010000 */
[----:B------:R-:W0:Y:S01]  /*6850*/  SHFL.BFLY PT, R11, R16, 0x1, 0x1f ;  /* 0x0c201f00100b7f89 */ /* 0x000e2200000e0000 */
[----:B------:R-:W-:Y:S01]  /*6860*/  SHF.R.S32.HI R24, RZ, 0x3, R120 ;  /* 0x00000003ff187819 */ /* 0x000fe20000011478 */
[----:B---3--:R-:W-:Y:S02]  /*6870*/  FADD.FTZ R2, R2, R7 ;  /* 0x0000000702027221 */ /* 0x008fe40000010000 */
[----:B------:R-:W3:Y:S01]  /*6880*/  SHFL.BFLY PT, R17, R8, 0x1, 0x1f ;  /* 0x0c201f0008117f89 */ /* 0x000ee200000e0000 */
[----:B-1----:R-:W-:-:S03]  /*6890*/  FADD.FTZ R7, R18, R15 ;  /* 0x0000000f12077221 */ /* 0x002fc60000010000 */
[----:B------:R-:W1:Y:S01]  /*68a0*/  SHFL.BFLY PT, R19, R20, 0x1, 0x1f ;  /* 0x0c201f0014137f89 */ /* 0x000e6200000e0000 */
[----:B--2---:R-:W-:-:S03]  /*68b0*/  FADD.FTZ R15, R26, R31 ;  /* 0x0000001f1a0f7221 */ /* 0x004fc60000010000 */
[----:B------:R-:W2:Y:S01]  /*68c0*/  SHFL.BFLY PT, R21, R10, 0x1, 0x1f ;  /* 0x0c201f000a157f89 */ /* 0x000ea200000e0000 */
[----:B------:R-:W-:-:S03]  /*68d0*/  IMAD R26, R3, 0x60, R24 ;  /* 0x00000060031a7824 */ /* 0x000fc600078e0218 */
[----:B------:R-:W2:Y:S01]  /*68e0*/  SHFL.BFLY PT, R23, R22, 0x1, 0x1f ;  /* 0x0c201f0016177f89 */ /* 0x000ea200000e0000 */
[----:B----4-:R-:W-:Y:S01]  /*68f0*/  FADD.FTZ R0, R0, R5 ;  /* 0x0000000500007221 */ /* 0x010fe20000010000 */
[----:B------:R-:W-:Y:S02]  /*6900*/  LEA R26, R26, UR4, 0x2 ;  /* 0x000000041a1a7c11 */ /* 0x000fe4000f8e10ff */
        /* <DEDUP_REMOVED lines=11> */
[----:B------:R-:W-:-:S03]  /*69c0*/  FADD.FTZ R11, R22, R23 ;  /* 0x00000017160b7221 */ /* 0x000fc60000010000 */
[----:B------:R-:W2:Y:S01]  /*69d0*/  SHFL.BFLY PT, R41, R36, 0x1, 0x1f ;  /* 0x0c201f0024297f89 */ /* 0x000ea200000e0000 */
[----:B----4-:R-:W-:-:S03]  /*69e0*/  FADD.FTZ R12, R12, R25 ;  /* 0x000000190c0c7221 */ /* 0x010fc60000010000 */
        /* <DEDUP_REMOVED lines=9> */
[----:B--2---:R-:W-:Y:S01]  /*6a80*/  FADD.FTZ R19, R34, R39 ;  /* 0x0000002722137221 */ /* 0x004fe20000010000 */
[----:B------:R-:W-:Y:S01]  /*6a90*/  BAR.SYNC.DEFER_BLOCKING 0x0 ;  /* 0x0000000000007b1d */ /* 0x000fe20000010000 */
[----:B------:R-:W-:Y:S01]  /*6aa0*/  FADD.FTZ R20, R36, R41 ;  /* 0x0000002924147221 */ /* 0x000fe20000010000 */
[----:B----4-:R-:W-:Y:S01]  /*6ab0*/  FADD.FTZ R21, R38, R43 ;  /* 0x0000002b26157221 */ /* 0x010fe20000010000 */
[----:B------:R-:W-:Y:S01]  /*6ac0*/  FADD.FTZ R22, R40, R45 ;  /* 0x0000002d28167221 */ /* 0x000fe20000010000 */
[----:B0-----:R-:W-:Y:S01]  /*6ad0*/  FADD.FTZ R3, R42, R47 ;  /* 0x0000002f2a037221 */ /* 0x001fe20000010000 */
[----:B---3--:R-:W-:Y:S01]  /*6ae0*/  FADD.FTZ R23, R44, R49 ;  /* 0x000000312c177221 */ /* 0x008fe20000010000 */
        /* <DEDUP_REMOVED lines=26> */
.L_x_25133:
[----:B------:R-:W-:Y:S05]  /*6c90*/  BSYNC B0 ;  /* 0x0000000000007941 */ /* 0x000fea0003800000 */
.L_x_25132:
        /* <DEDUP_REMOVED lines=50> */
[----:B-1----:R-:W-:-:S07]  /*6fc0*/  FADD.FTZ R25, R25, R50 ;  /* 0x0000003219197221 */ /* 0x002fce0000010000 */
.L_x_25135:
[----:B------:R-:W-:Y:S05]  /*6fd0*/  BSYNC B0 ;  /* 0x0000000000007941 */ /* 0x000fea0003800000 */
.L_x_25134:
        /* <DEDUP_REMOVED lines=27> */
.L_x_25137:
[----:B------:R-:W-:Y:S05]  /*7190*/  BSYNC B0 ;  /* 0x0000000000007941 */ /* 0x000fea0003800000 */
.L_x_25136:
[----:B------:R-:W-:Y:S06]  /*71a0*/  BAR.SYNC.DEFER_BLOCKING 0x0 ;  /* 0x0000000000007b1d */ /* 0x000fec0000010000 */
[----:B------:R-:W-:Y:S04]  /*71b0*/  BSSY B0, `(.L_x_25138) ;  /* 0x0000032000007945 */ /* 0x000fe80003800000 */
[----:B------:R-:W-:Y:S05]  /*71c0*/  @P1 BRA `(.L_x_25139) ;  /* 0x0000000000c01947 */ /* 0x000fea0003800000 */
[----:B------:R-:W0:Y:S04]  /*71d0*/  LDS R50, [R26+0x170] ;  /* 0x000170001a327984 */ /* 0x000e280000000800 */
        /* <DEDUP_REMOVED lines=47> */
.L_x_25139:
[----:B------:R-:W-:Y:S05]  /*74d0*/  BSYNC B0 ;  /* 0x0000000000007941 */ /* 0x000fea0003800000 */
.L_x_25138:
        /* <DEDUP_REMOVED lines=13> */
[C---:B------:R-:W-:Y:S01]  /*75b0*/  IADD3 R27, R24.reuse, 0x8, RZ ;  /* 0x00000008181b7810 */ /* 0x040fe20007ffe0ff */
[----:B------:R-:W-:Y:S01]  /*75c0*/  USHF.R.S32.HI UR9, URZ, 0x1f, UR4 ;  /* 0x0000001f3f097899 */ /* 0x000fe20008011404 */
[C---:B01----:R-:W-:Y:S01]  /*75d0*/  IADD3 R26, R24.reuse, 0x4, RZ ;  /* 0x00000004181a7810 */ /* 0x043fe20007ffe0ff */
[C---:B------:R-:W-:Y:S01]  /*75e0*/  VIADD R28, R24.reuse, 0xc ;  /* 0x0000000c181c7836 */ /* 0x040fe20000000000 */
        /* <DEDUP_REMOVED lines=13> */
[----:B------:R-:W-:-:S02]  /*76c0*/  LEA R30, P2, R31, UR8, 0x2 ;  /* 0x000000081f1e7c11 */ /* 0x000fc4000f8410ff */
[----:B------:R-:W-:Y:S02]  /*76d0*/  LEA.HI.X.SX32 R38, R26, UR7, 0x1, P1 ;  /* 0x000000071a267c11 */ /* 0x000fe400088f0eff */
[----:B------:R-:W-:Y:S02]  /*76e0*/  IADD3 R29, P0, R24, UR6, RZ ;  /* 0x00000006181d7c10 */ /* 0x000fe4000ff1e0ff */
[----:B------:R-:W-:Y:S02]  /*76f0*/  LEA.HI.X.SX32 R34, R28, UR7, 0x1, P3 ;  /* 0x000000071c227c11 */ /* 0x000fe400098f0eff */
[----:B------:R-:W-:Y:S02]  /*7700*/  LEA R26, P1, R35, UR8, 0x2 ;  /* 0x00000008231a7c11 */ /* 0x000fe4000f8210ff */
[----:B------:R-:W-:Y:S01]  /*7710*/  LEA.HI.X R31, R31, UR9, R36, 0x2, P2 ;  /* 0x000000091f1f7c11 */ /* 0x000fe200090f1424 */
[----:B------:R-:W-:Y:S01]  /*7720*/  VIADD R36, R24, 0x18 ;  /* 0x0000001818247836 */ /* 0x000fe20000000000 */
[----:B------:R-:W-:-:S02]  /*7730*/  LEA R32, P3, R33, UR8, 0x2 ;  /* 0x0000000821207c11 */ /* 0x000fc4000f8610ff */
[C---:B------:R-:W-:Y:S02]  /*7740*/  LEA.HI.X.SX32 R40, R24.reuse, UR7, 0x1, P0 ;  /* 0x0000000718287c11 */ /* 0x040fe400080f0eff */
[----:B------:R-:W-:Y:S02]  /*7750*/  LEA.HI.X R27, R35, UR9, R38, 0x2, P1 ;  /* 0x00000009231b7c11 */ /* 0x000fe400088f1426 */
[----:B------:R-:W-:Y:S02]  /*7760*/  LEA R28, P0, R29, UR8, 0x2 ;  /* 0x000000081d1c7c11 */ /* 0x000fe4000f8010ff */
[----:B------:R-:W-:Y:S02]  /*7770*/  LEA.HI.X R33, R33, UR9, R34, 0x2, P3 ;  /* 0x0000000921217c11 */ /* 0x000fe400098f1422 */
[C---:B------:R-:W-:Y:S02]  /*7780*/  IADD3 R35, R24.reuse, 0x14, RZ ;  /* 0x0000001418237810 */ /* 0x040fe40007ffe0ff */
[----:B------:R-:W-:-:S02]  /*7790*/  IADD3 R34, R24, 0x10, RZ ;  /* 0x0000001018227810 */ /* 0x000fc40007ffe0ff */
[----:B------:R-:W-:Y:S02]  /*77a0*/  IADD3 R43, P2, R36, UR6, RZ ;  /* 0x00000006242b7c10 */ /* 0x000fe4000ff5e0ff */
        /* <DEDUP_REMOVED lines=15> */
[C---:B------:R-:W-:Y:S01]  /*78a0*/  VIADD R43, R24.reuse, 0x24 ;  /* 0x00000024182b7836 */ /* 0x040fe20000000000 */
[----:B------:R-:W-:-:S02]  /*78b0*/  IADD3 R44, R24, 0x28, RZ ;  /* 0x00000028182c7810 */ /* 0x000fc40007ffe0ff */
[----:B------:R-:W-:Y:S02]  /*78c0*/  LEA R38, P1, R39, UR8, 0x2 ;  /* 0x0000000827267c11 */ /* 0x000fe4000f8210ff */
[----:B------:R-:W-:Y:S02]  /*78d0*/  LEA R40, P0, R41, UR8, 0x2 ;  /* 0x0000000829287c11 */ /* 0x000fe4000f8010ff */
[----:B------:R-:W-:Y:S02]  /*78e0*/  LEA.HI.X R35, R42, UR9, R35, 0x2, P3 ;  /* 0x000000092a237c11 */ /* 0x000fe400098f1423 */
[----:B------:R-:W-:Y:S02]  /*78f0*/  IADD3 R42, R24, 0x20, RZ ;  /* 0x00000020182a7810 */ /* 0x000fe40007ffe0ff */
[----:B------:R-:W-:Y:S02]  /*7900*/  IADD3 R51, P2, R44, UR6, RZ ;  /* 0x000000062c337c10 */ /* 0x000fe4000ff5e0ff */
[----:B------:R-:W-:-:S02]  /*7910*/  LEA.HI.X R39, R39, UR9, R46, 0x2, P1 ;  /* 0x0000000927277c11 */ /* 0x000fc400088f142e */
        /* <DEDUP_REMOVED lines=14> */
[----:B------:R-:W-:Y:S02]  /*7a00*/  LEA.HI.X R45, R51, UR9, R52, 0x2, P2 ;  /* 0x00000009332d7c11 */ /* 0x000fe400090f1434 */
[----:B------:R-:W-:-:S02]  /*7a10*/  IADD3 R52, R24, 0x38, RZ ;  /* 0x0000003818347810 */ /* 0x000fc40007ffe0ff */
[----:B------:R-:W-:Y:S02]  /*7a20*/  LEA R46, P1, R47, UR8, 0x2 ;  /* 0x000000082f2e7c11 */ /* 0x000fe4000f8210ff */
[----:B------:R-:W-:Y:S01]  /*7a30*/  LEA.HI.X R43, R50, UR9, R43, 0x2, P3 ;  /* 0x00000009322b7c11 */ /* 0x000fe200098f142b */
[C---:B------:R-:W-:Y:S01]  /*7a40*/  VIADD R50, R24.reuse, 0x30 ;  /* 0x0000003018327836 */ /* 0x040fe20000000000 */
[----:B------:R-:W-:Y:S02]  /*7a50*/  IADD3 R51, R24, 0x34, RZ ;  /* 0x0000003418337810 */ /* 0x000fe40007ffe0ff */
[----:B------:R-:W-:Y:S02]  /*7a60*/  LEA R48, P0, R49, UR8, 0x2 ;  /* 0x0000000831307c11 */ /* 0x000fe4000f8010ff */
[----:B------:R-:W-:Y:S02]  /*7a70*/  IADD3 R59, P2, R52, UR6, RZ ;  /* 0x00000006343b7c10 */ /* 0x000fe4000ff5e0ff */
[----:B------:R-:W-:-:S02]  /*7a80*/  LEA.HI.X R47, R47, UR9, R54, 0x2, P1 ;  /* 0x000000092f2f7c11 */ /* 0x000fc400088f1436 */
[----:B------:R-:W-:Y:S02]  /*7a90*/  IADD3 R55, P1, R51, UR6, RZ ;  /* 0x0000000633377c10 */ /* 0x000fe4000ff3e0ff */
[----:B------:R-:W-:Y:S02]  /*7aa0*/  LEA.HI.X R49, R49, UR9, R56, 0x2, P0 ;  /* 0x0000000931317c11 */ /* 0x000fe400080f1438 */
[----:B------:R-:W-:Y:S02]  /*7ab0*/  IADD3 R58, P3, R53, UR6, RZ ;  /* 0x00000006353a7c10 */ /* 0x000fe4000ff7e0ff */
[----:B------:R-:W-:Y:S01]  /*7ac0*/  LEA.HI.X.SX32 R60, R52, UR7, 0x1, P2 ;  /* 0x00000007343c7c11 */ /* 0x000fe200090f0eff */
[----:B------:R-:W-:Y:S01]  /*7ad0*/  STG.E desc[UR10][R48.64], R10 ;  /* 0x0000000a30007986 */ /* 0x000fe2000c10190a */
[----:B------:R-:W-:Y:S02]  /*7ae0*/  IADD3 R57, P0, R50, UR6, RZ ;  /* 0x0000000632397c10 */ /* 0x000fe4000ff1e0ff */
[----:B------:R-:W-:Y:S01]  /*7af0*/  LEA R52, P2, R59, UR8, 0x2 ;  /* 0x000000083b347c11 */ /* 0x000fe2000f8410ff */
[----:B------:R-:W-:Y:S01]  /*7b00*/  STG.E desc[UR10][R46.64], R11 ;  /* 0x0000000b2e007986 */ /* 0x000fe2000c10190a */
[----:B------:R-:W-:-:S02]  /*7b10*/  LEA.HI.X.SX32 R62, R51, UR7, 0x1, P1 ;  /* 0x00000007333e7c11 */ /* 0x000fc400088f0eff */
[----:B------:R-:W-:Y:S01]  /*7b20*/  LEA.HI.X.SX32 R51, R53, UR7, 0x1, P3 ;  /* 0x0000000735337c11 */ /* 0x000fe200098f0eff */
[----:B------:R-:W-:Y:S01]  /*7b30*/  STG.E desc[UR10][R44.64], R12 ;  /* 0x0000000c2c007986 */ /* 0x000fe2000c10190a */
[----:B------:R-:W-:Y:S02]  /*7b40*/  LEA.HI.X.SX32 R64, R50, UR7, 0x1, P0 ;  /* 0x0000000732407c11 */ /* 0x000fe400080f0eff */
[----:B------:R-:W-:Y:S01]  /*7b50*/  LEA.HI.X R53, R59, UR9, R60, 0x2, P2 ;  /* 0x000000093b357c11 */ /* 0x000fe200090f143c */
[----:B------:R-:W-:Y:S01]  /*7b60*/  VIADD R60, R24, 0x48 ;  /* 0x00000048183c7836 */ /* 0x000fe20000000000 */
[----:B------:R-:W-:Y:S01]  /*7b70*/  LEA R54, P1, R55, UR8, 0x2 ;  /* 0x0000000837367c11 */ /* 0x000fe2000f8210ff */
[----:B------:R-:W-:Y:S01]  /*7b80*/  STG.E desc[UR10][R42.64], R13 ;  /* 0x0000000d2a007986 */ /* 0x000fe2000c10190a */
[----:B------:R-:W-:Y:S02]  /*7b90*/  LEA R50, P3, R58, UR8, 0x2 ;  /* 0x000000083a327c11 */ /* 0x000fe4000f8610ff */
[----:B------:R-:W-:-:S02]  /*7ba0*/  IADD3 R59, R24, 0x44, RZ ;  /* 0x00000044183b7810 */ /* 0x000fc40007ffe0ff */
[----:B------:R-:W-:Y:S02]  /*7bb0*/  LEA R56, P0, R57, UR8, 0x2 ;  /* 0x0000000839387c11 */ /* 0x000fe4000f8010ff */
[----:B------:R-:W-:Y:S02]  /*7bc0*/  LEA.HI.X R55, R55, UR9, R62, 0x2, P1 ;  /* 0x0000000937377c11 */ /* 0x000fe400088f143e */
[----:B------:R-:W-:Y:S02]  /*7bd0*/  LEA.HI.X R51, R58, UR9, R51, 0x2, P3 ;  /* 0x000000093a337c11 */ /* 0x000fe400098f1433 */
[----:B------:R-:W-:Y:S02]  /*7be0*/  IADD3 R58, R24, 0x40, RZ ;  /* 0x00000040183a7810 */ /* 0x000fe40007ffe0ff */
[----:B------:R-:W-:Y:S02]  /*7bf0*/  IADD3 R67, P1, R59, UR6, RZ ;  /* 0x000000063b437c10 */ /* 0x000fe4000ff3e0ff */
[----:B------:R-:W-:-:S02]  /*7c00*/  IADD3 R63, P2, R60, UR6, RZ ;  /* 0x000000063c3f7c10 */ /* 0x000fc4000ff5e0ff */
[----:B------:R-:W-:Y:S02]  /*7c10*/  IADD3 R65, P3, R61, UR6, RZ ;  /* 0x000000063d417c10 */ /* 0x000fe4000ff7e0ff */
[----:B------:R-:W-:Y:S02]  /*7c20*/  LEA.HI.X R57, R57, UR9, R64, 0x2, P0 ;  /* 0x0000000939397c11 */ /* 0x000fe400080f1440 */
[----:B------:R-:W-:Y:S02]  /*7c30*/  IADD3 R69, P0, R58, UR6, RZ ;  /* 0x000000063a457c10 */ /* 0x000fe4000ff1e0ff */
[----:B------:R-:W-:Y:S01]  /*7c40*/  LEA.HI.X.SX32 R70, R59, UR7, 0x1, P1 ;  /* 0x000000073b467c11 */ /* 0x000fe200088f0eff */
[----:B------:R-:W-:Y:S01]  /*7c50*/  STG.E desc[UR10][R56.64], R14 ;  /* 0x0000000e38007986 */ /* 0x000fe2000c10190a */
[----:B------:R-:W-:Y:S02]  /*7c60*/  LEA.HI.X.SX32 R68, R60, UR7, 0x1, P2 ;  /* 0x000000073c447c11 */ /* 0x000fe400090f0eff */
[----:B------:R-:W-:Y:S01]  /*7c70*/  LEA.HI.X.SX32 R66, R61, UR7, 0x1, P3 ;  /* 0x000000073d427c11 */ /* 0x000fe200098f0eff */
[----:B------:R-:W-:Y:S01]  /*7c80*/  STG.E desc[UR10][R54.64], R15 ;  /* 0x0000000f36007986 */ /* 0x000fe2000c10190a */
[----:B------:R-:W-:-:S02]  /*7c90*/  LEA R60, P1, R67, UR8, 0x2 ;  /* 0x00000008433c7c11 */ /* 0x000fc4000f8210ff */
[----:B------:R-:W-:Y:S01]  /*7ca0*/  LEA R64, P3, R65, UR8, 0x2 ;  /* 0x0000000841407c11 */ /* 0x000fe2000f8610ff */
[----:B------:R-:W-:Y:S01]  /*7cb0*/  STG.E desc[UR10][R52.64], R16 ;  /* 0x0000001034007986 */ /* 0x000fe2000c10190a */
[----:B------:R-:W-:Y:S02]  /*7cc0*/  LEA R62, P2, R63, UR8, 0x2 ;  /* 0x000000083f3e7c11 */ /* 0x000fe4000f8410ff */
[----:B------:R-:W-:Y:S01]  /*7cd0*/  LEA.HI.X.SX32 R72, R58, UR7, 0x1, P0 ;  /* 0x000000073a487c11 */ /* 0x000fe200080f0eff */
[----:B------:R-:W-:Y:S01]  /*7ce0*/  STG.E desc[UR10][R50.64], R17 ;  /* 0x0000001132007986 */ /* 0x000fe2000c10190a */
[----:B------:R-:W-:Y:S02]  /*7cf0*/  LEA R58, P0, R69, UR8, 0x2 ;  /* 0x00000008453a7c11 */ /* 0x000fe4000f8010ff */
[----:B------:R-:W-:Y:S01]  /*7d00*/  LEA.HI.X R61, R67, UR9, R70, 0x2, P1 ;  /* 0x00000009433d7c11 */ /* 0x000fe200088f1446 */
[----:B------:R-:W-:Y:S01]  /*7d10*/  VIADD R67, R24, 0x54 ;  /* 0x0000005418437836 */ /* 0x000fe20000000000 */
[----:B------:R-:W-:-:S02]  /*7d20*/  LEA.HI.X R65, R65, UR9, R66, 0x2, P3 ;  /* 0x0000000941417c11 */ /* 0x000fc400098f1442 */
[----:B------:R-:W-:Y:S02]  /*7d30*/  LEA.HI.X R63, R63, UR9, R68, 0x2, P2 ;  /* 0x000000093f3f7c11 */ /* 0x000fe400090f1444 */
[C---:B------:R-:W-:Y:S02]  /*7d40*/  IADD3 R66, R24.reuse, 0x50, RZ ;  /* 0x0000005018427810 */ /* 0x040fe40007ffe0ff */
[C---:B------:R-:W-:Y:S02]  /*7d50*/  IADD3 R68, R24.reuse, 0x58, RZ ;  /* 0x0000005818447810 */ /* 0x040fe40007ffe0ff */
[----:B------:R-:W-:Y:S02]  /*7d60*/  LEA.HI.X R59, R69, UR9, R72, 0x2, P0 ;  /* 0x00000009453b7c11 */ /* 0x000fe400080f1448 */
[----:B------:R-:W-:Y:S02]  /*7d70*/  IADD3 R24, R24, 0x5c, RZ ;  /* 0x0000005c18187810 */ /* 0x000fe40007ffe0ff */
[----:B------:R-:W-:Y:S01]  /*7d80*/  IADD3 R75, P0, R66, UR6, RZ ;  /* 0x00000006424b7c10 */ /* 0x000fe2000ff1e0ff */
[----:B------:R-:W-:Y:S01]  /*7d90*/  STG.E desc[UR10][R58.64], R18 ;  /* 0x000000123a007986 */ /* 0x000fe2000c10190a */
[----:B------:R-:W-:-:S02]  /*7da0*/  IADD3 R69, P1, R67, UR6, RZ ;  /* 0x0000000643457c10 */ /* 0x000fc4000ff3e0ff */
[----:B------:R-:W-:Y:S01]  /*7db0*/  IADD3 R71, P2, R68, UR6, RZ ;  /* 0x0000000644477c10 */ /* 0x000fe2000ff5e0ff */
[----:B------:R-:W-:Y:S01]  /*7dc0*/  STG.E desc[UR10][R60.64], R19 ;  /* 0x000000133c007986 */ /* 0x000fe2000c10190a */
[----:B------:R-:W-:Y:S02]  /*7dd0*/  IADD3 R73, P3, R24, UR6, RZ ;  /* 0x0000000618497c10 */ /* 0x000fe4000ff7e0ff */
[----:B------:R-:W-:Y:S01]  /*7de0*/  LEA.HI.X.SX32 R78, R66, UR7, 0x1, P0 ;  /* 0x00000007424e7c11 */ /* 0x000fe200080f0eff */
        /* <DEDUP_REMOVED lines=18> */
.L_x_25140:
        /* <DEDUP_REMOVED lines=15> */
.L_x_28463:


//--------------------- .text._ZN4vllm25paged_attention_v1_kernelIffLi80ELi32ELi128ELNS_18Fp8KVCacheDataTypeE0ELb0EEEvPT_PKS2_PKT0_S8_ifPKiSA_iPKfiiiSC_SC_iiiii --------------------------
	.section	.text._ZN4vllm25paged_attention_v1_kernelIffLi80ELi32ELi128ELNS_18Fp8KVCacheDataTypeE0ELb0EEEvPT_PKS2_PKT0_S8_ifPKiSA_iPKfiiiSC_SC_iiiii,"ax",@progbits
	.align	128
        .global         _ZN4vllm25paged_attention_v1_kernelIffLi80ELi32ELi128ELNS_18Fp8KVCacheDataTypeE0ELb0EEEvPT_PKS2_PKT0_S8_ifPKiSA_iPKfiiiSC_SC_iiiii
        .type           _ZN4vllm25paged_attention_v1_kernelIffLi80ELi32ELi128ELNS_18Fp8KVCacheDataTypeE0ELb0EEEvPT_PKS2_PKT0_S8_ifPKiSA_iPKfiiiSC_SC_iiiii,@function
        .size           _ZN4vllm25paged_attention_v1_kernelIffLi80ELi32ELi128ELNS_18Fp8KVCacheDataTypeE0ELb0EEEvPT_PKS2_PKT0_S8_ifPKiSA_iPKfiiiSC_SC_iiiii,(.L_x_28464 - _ZN4vllm25paged_attention_v1_kernelIffLi80ELi32ELi128ELNS_18Fp8KVCacheDataTypeE0ELb0EEEvPT_PKS2_PKT0_S8_ifPKiSA_iPKfiiiSC_SC_iiiii)
        .other          _ZN4vllm25paged_attention_v1_kernelIffLi80ELi32ELi128ELNS_18Fp8KVCacheDataTypeE0ELb0EEEvPT_PKS2_PKT0_S8_ifPKiSA_iPKfiiiSC_SC_iiiii,@"STO_CUDA_ENTRY STV_DEFAULT"
_ZN4vllm25paged_attention_v1_kernelIffLi80ELi32ELi128ELNS_18Fp8KVCacheDataTypeE0ELb0EEEvPT_PKS2_PKT0_S8_ifPKiSA_iPKfiiiSC_SC_iiiii:
.text._ZN4vllm25paged_attention_v1_kernelIffLi80ELi32ELi128ELNS_18Fp8KVCacheDataTypeE0ELb0EEEvPT_PKS2_PKT0_S8_ifPKiSA_iPKfiiiSC_SC_iiiii:
        /* <DEDUP_REMOVED lines=70> */
[----:B------:R-:W-:Y:S02]  /*0460*/  SHF.R.S32.HI R118, RZ, 0x5, R3 ;  /* 0x00000005ff767819 */ /* 0x000fe40000011403 */
[----:B------:R-:W-:Y:S02]  /*0470*/  @!P1 LOP3.LUT R2, RZ, R6, RZ, 0x33, !PT ;  /* 0x00000006ff029212 */ /* 0x000fe400078e33ff */
[----:B------:R-:W-:-:S02]  /*0480*/  IADD3 R85, -R85, R0, RZ ;  /* 0x0000000055557210 */ /* 0x000fc40007ffe1ff */
        /* <DEDUP_REMOVED lines=31> */
.L_x_25145:
        /* <DEDUP_REMOVED lines=11> */
.L_x_25144:
[----:B------:R-:W-:Y:S05]  /*0730*/  BSYNC B1 ;  /* 0x0000000000017941 */ /* 0x000fea0003800000 */
.L_x_25143:
        /* <DEDUP_REMOVED lines=10> */
[----:B-1----:R-:W-:-:S04]  /*07e0*/  LEA R24, P0, R7, R24, 0x2 ;  /* 0x0000001807187211 */ /* 0x002fc800078010ff */
[----:B------:R-:W-:Y:S02]  /*07f0*/  LEA.HI.X R25, R7, R25, R16, 0x2, P0 ;  /* 0x0000001907197211 */ /* 0x000fe400000f1410 */
[----:B------:R-:W-:-:S07]  /*0800*/  IADD3 R7, R4, 0x1000, RZ ;  /* 0x0000100004077810 */ /* 0x000fce0007ffe0ff */
.L_x_25146:
        /* <DEDUP_REMOVED lines=17> */
.L_x_25142:
[----:B------:R-:W-:Y:S05]  /*0920*/  BSYNC B0 ;  /* 0x0000000000007941 */ /* 0x000fea0003800000 */
.L_x_25141:
        /* <DEDUP_REMOVED lines=14> */
[----:B------:R-:W-:Y:S01]  /*0a10*/  UMOV UR4, 0x400 ;  /* 0x0000040000047882 */ /* 0x000fe20000000000 */
[----:B-----5:R-:W-:Y:S01]  /*0a20*/  FSETP.NEU.FTZ.AND P0, PT, R117, RZ, PT ;  /* 0x000000ff7500720b */ /* 0x020fe20003f1d000 */
[----:B------:R-:W-:-:S05]  /*0a30*/  IMAD.SHL.U32 R89, R85, 0x4, RZ ;  /* 0x0000000455597824 */ /* 0x000fca00078e00ff */
[----:B------:R-:W1:Y:S01]  /*0a40*/  LDC R112, c[0x0][0x25c] ;  /* 0x00009700ff707b82 */ /* 0x000e620000000800 */
[----:B------:R-:W-:Y:S01]  /*0a50*/  SHF.R.S32.HI R91, RZ, 0x1f, R89 ;  /* 0x0000001fff5b7819 */ /* 0x000fe20000011459 */
[----:B0-----:R-:W-:Y:S01]  /*0a60*/  ULEA UR6, UR5, UR4, 0x18 ;  /* 0x0000000405067291 */ /* 0x001fe2000f8ec03f */
[----:B-1----:R-:W-:-:S08]  /*0a70*/  SHF.R.S32.HI R112, RZ, 0x1f, R112 ;  /* 0x0000001fff707819 */ /* 0x002fd00000011470 */
        /* <DEDUP_REMOVED lines=23> */
[----:B------:R-:W-:Y:S02]  /*0bf0*/  LEA.HI.X.SX32 R121, R84, R91, 0x1, P1 ;  /* 0x0000005b54797211 */ /* 0x000fe400008f0eff */
[----:B------:R-:W-:Y:S01]  /*0c00*/  SHF.R.S32.HI R91, RZ, 0x1f, R87 ;  /* 0x0000001fff5b7819 */ /* 0x000fe20000011457 */
[----:B-1234-:R-:W-:Y:S06]  /*0c10*/  @P0 BRA `(.L_x_25149) ;  /* 0x00000008002c0947 */ /* 0x01efec0003800000 */
[----:B------:R-:W-:Y:S01]  /*0c20*/  UIADD3 UR4, UR4, 0x160, URZ ;  /* 0x0000016004047890 */ /* 0x000fe2000fffe03f */
[C---:B------:R-:W-:Y:S01]  /*0c30*/  IADD3 R87, P0, R118.reuse, R87, RZ ;  /* 0x0000005776577210 */ /* 0x040fe20007f1e0ff */
[----:B------:R-:W-:Y:S01]  /*0c40*/  ULDC.64 UR6, c[0x0][0x238] ;  /* 0x00008e0000067ab9 */ /* 0x000fe20000000a00 */
[C---:B------:R-:W-:Y:S01]  /*0c50*/  LEA R89, R118.reuse, R89, 0x7 ;  /* 0x0000005976597211 */ /* 0x040fe200078e38ff */
[----:B------:R-:W-:Y:S01]  /*0c60*/  ULEA UR4, UR5, UR4, 0x18 ;  /* 0x0000000405047291 */ /* 0x000fe2000f8ec03f */
[C---:B------:R-:W-:Y:S01]  /*0c70*/  LEA.HI.X.SX32 R84, R118.reuse, R91, 0x1, P0 ;  /* 0x0000005b76547211 */ /* 0x040fe200000f0eff */
[----:B------:R-:W-:Y:S01]  /*0c80*/  BSSY B1, `(.L_x_25150) ;  /* 0x0000083000017945 */ /* 0x000fe20003800000 */
[----:B------:R-:W-:Y:S01]  /*0c90*/  LEA R116, P0, R87, UR6, 0x2 ;  /* 0x0000000657747c11 */ /* 0x000fe2000f8010ff */
[----:B------:R-:W-:Y:S01]  /*0ca0*/  IMAD R117, R118, 0x20, R85 ;  /* 0x0000002076757824 */ /* 0x000fe200078e0255 */
[----:B------:R-:W-:Y:S01]  /*0cb0*/  MOV R113, 0xff7fffff ;  /* 0xff7fffff00717802 */ /* 0x000fe20000000f00 */
[----:B------:R-:W-:Y:S01]  /*0cc0*/  VIADD R119, R89, UR4 ;  /* 0x0000000459777c36 */ /* 0x000fe20008000000 */
[----:B------:R-:W-:-:S09]  /*0cd0*/  LEA.HI.X R115, R87, UR7, R84, 0x2, P0 ;  /* 0x0000000757737c11 */ /* 0x000fd200080f1454 */
.L_x_25151:
[----:B------:R-:W-:Y:S01]  /*0ce0*/  IMAD.MOV.U32 R85, RZ, RZ, R115 ;  /* 0x000000ffff557224 */ /* 0x000fe200078e0073 */
[----:B------:R-:W-:-:S05]  /*0cf0*/  MOV R84, R116 ;  /* 0x0000007400547202 */ /* 0x000fca0000000f00 */
        /* <DEDUP_REMOVED lines=23> */
[----:B------:R-:W-:-:S02]  /*0e70*/  FFMA.FTZ R109, R74, R90, R97 ;  /* 0x0000005a4a6d7223 */ /* 0x000fc40000010061 */
[----:B------:R-:W2:Y:S01]  /*0e80*/  LDG.E.128.CONSTANT R96, desc[UR10][R122.64+0xa00] ;  /* 0x000a000a7a607981 */ /* 0x000ea2000c1e9d00 */
[----:B----4-:R-:W-:Y:S01]  /*0e90*/  FFMA.FTZ R101, R68, R84, R105 ;  /* 0x0000005444657223 */ /* 0x010fe20000010069 */
[----:B------:R-:W-:Y:S01]  /*0ea0*/  FFMA.FTZ R84, R69, R85, R88 ;  /* 0x0000005545547223 */ /* 0x000fe20000010058 */
[----:B------:R-:W-:Y:S01]  /*0eb0*/  FFMA.FTZ R100, R75, R91, R100 ;  /* 0x0000005b4b647223 */ /* 0x000fe20000010064 */
[----:B------:R-:W3:Y:S01]  /*0ec0*/  LDG.E.128.CONSTANT R104, desc[UR10][R122.64+0xc00] ;  /* 0x000c000a7a687981 */ /* 0x000ee2000c1e9d00 */
[----:B-----5:R-:W-:Y:S01]  /*0ed0*/  FFMA.FTZ R111, R64, R92, R101 ;  /* 0x0000005c406f7223 */ /* 0x020fe20000010065 */
[----:B------:R-:W-:Y:S01]  /*0ee0*/  FFMA.FTZ R109, R70, R86, R109 ;  /* 0x00000056466d7223 */ /* 0x000fe2000001006d */
[----:B------:R-:W-:Y:S01]  /*0ef0*/  FFMA.FTZ R108, R71, R87, R100 ;  /* 0x00000057476c7223 */ /* 0x000fe20000010064 */
[----:B------:R-:W4:Y:S01]  /*0f00*/  LDG.E.128.CONSTANT R88, desc[UR10][R122.64+0xe00] ;  /* 0x000e000a7a587981 */ /* 0x000f22000c1e9d00 */
[----:B------:R-:W-:-:S03]  /*0f10*/  FFMA.FTZ R92, R65, R93, R84 ;  /* 0x0000005d415c7223 */ /* 0x000fc60000010054 */
[----:B------:R-:W5:Y:S04]  /*0f20*/  LDG.E.128.CONSTANT R84, desc[UR10][R122.64+0x1000] ;  /* 0x0010000a7a547981 */ /* 0x000f68000c1e9d00 */
        /* <DEDUP_REMOVED lines=13> */
[----:B------:R-:W2:Y:S01]  /*1000*/  LDG.E.128.CONSTANT R104, desc[UR10][R122.64+0x1400] ;  /* 0x0014000a7a687981 */ /* 0x000ea2000c1e9d00 */
[----:B------:R-:W-:Y:S01]  /*1010*/  FFMA.FTZ R109, R54, R90, R109 ;  /* 0x0000005a366d7223 */ /* 0x000fe2000001006d */
[----:B-----5:R-:W-:Y:S01]  /*1020*/  FFMA.FTZ R111, R48, R84, R111 ;  /* 0x00000054306f7223 */ /* 0x020fe2000001006f */
[----:B------:R-:W-:Y:S01]  /*1030*/  FFMA.FTZ R84, R49, R85, R92 ;  /* 0x0000005531547223 */ /* 0x000fe2000001005c */
[----:B------:R-:W3:Y:S01]  /*1040*/  LDG.E.128.CONSTANT R96, desc[UR10][R122.64+0x1800] ;  /* 0x0018000a7a607981 */ /* 0x000ee2000c1e9d00 */
[----:B------:R-:W-:-:S03]  /*1050*/  FFMA.FTZ R108, R55, R91, R108 ;  /* 0x0000005b376c7223 */ /* 0x000fc6000001006c */
[----:B------:R-:W4:Y:S01]  /*1060*/  LDG.E.128.CONSTANT R92, desc[UR10][R122.64+0x1600] ;  /* 0x0016000a7a5c7981 */ /* 0x000f22000c1e9d00 */
        /* <DEDUP_REMOVED lines=8> */
[----:B--2---:R-:W-:Y:S01]  /*10f0*/  FFMA.FTZ R111, R40, R104, R111 ;  /* 0x00000068286f7223 */ /* 0x004fe2000001006f */
[----:B------:R-:W-:Y:S01]  /*1100*/  FFMA.FTZ R100, R41, R105, R100 ;  /* 0x0000006929647223 */ /* 0x000fe20000010064 */
[----:B------:R-:W-:Y:S01]  /*1110*/  FFMA.FTZ R109, R42, R106, R109 ;  /* 0x0000006a2a6d7223 */ /* 0x000fe2000001006d */
[----:B------:R-:W-:-:S02]  /*1120*/  FFMA.FTZ R108, R43, R107, R108 ;  /* 0x0000006b2b6c7223 */ /* 0x000fc4000001006c */
[----:B------:R-:W2:Y:S01]  /*1130*/  LDG.E.128.CONSTANT R104, desc[UR10][R122.64+0x2400] ;  /* 0x0024000a7a687981 */ /* 0x000ea2000c1e9d00 */
[----:B----4-:R-:W-:Y:S01]  /*1140*/  FFMA.FTZ R111, R36, R92, R111 ;  /* 0x0000005c246f7223 */ /* 0x010fe2000001006f */
[----:B------:R-:W-:Y:S01]  /*1150*/  FFMA.FTZ R100, R37, R93, R100 ;  /* 0x0000005d25647223 */ /* 0x000fe20000010064 */
[----:B------:R-:W-:Y:S01]  /*1160*/  FFMA.FTZ R109, R38, R94, R109 ;  /* 0x0000005e266d7223 */ /* 0x000fe2000001006d */
[----:B------:R-:W-:Y:S02]  /*1170*/  FFMA.FTZ R108, R39, R95, R108 ;  /* 0x0000005f276c7223 */ /* 0x000fe4000001006c */
[----:B------:R-:W4:Y:S01]  /*1180*/  LDG.E.128.CONSTANT R92, desc[UR10][R122.64+0x1e00] ;  /* 0x001e000a7a5c7981 */ /* 0x000f22000c1e9d00 */
[----:B---3--:R-:W-:Y:S01]  /*1190*/  FFMA.FTZ R111, R32, R96, R111 ;  /* 0x00000060206f7223 */ /* 0x008fe2000001006f */
[----:B------:R-:W-:Y:S01]  /*11a0*/  FFMA.FTZ R100, R33, R97, R100 ;  /* 0x0000006121647223 */ /* 0x000fe20000010064 */
[----:B------:R-:W-:Y:S01]  /*11b0*/  FFMA.FTZ R109, R34, R98, R109 ;  /* 0x00000062226d7223 */ /* 0x000fe2000001006d */
[----:B------:R-:W-:-:S02]  /*11c0*/  FFMA.FTZ R124, R35, R99, R108 ;  /* 0x00000063237c7223 */ /* 0x000fc4000001006c */
[----:B------:R-:W3:Y:S01]  /*11d0*/  LDG.E.128.CONSTANT R96, desc[UR10][R122.64+0x2000] ;  /* 0x0020000a7a607981 */ /* 0x000ee2000c1e9d00 */
[----:B-----5:R-:W-:Y:S01]  /*11e0*/  FFMA.FTZ R111, R28, R84, R111 ;  /* 0x000000541c6f7223 */ /* 0x020fe2000001006f */
[----:B------:R-:W-:Y:S02]  /*11f0*/  FFMA.FTZ R84, R29, R85, R100 ;  /* 0x000000551d547223 */ /* 0x000fe40000010064 */
[----:B------:R-:W5:Y:S01]  /*1200*/  LDG.E.128.CONSTANT R100, desc[UR10][R122.64+0x2200] ;  /* 0x0022000a7a647981 */ /* 0x000f62000c1e9d00 */
[----:B------:R-:W-:Y:S01]  /*1210*/  FFMA.FTZ R85, R30, R86, R109 ;  /* 0x000000561e557223 */ /* 0x000fe2000001006d */
[----:B------:R-:W-:Y:S02]  /*1220*/  FFMA.FTZ R125, R24, R88, R111 ;  /* 0x00000058187d7223 */ /* 0x000fe4000001006f */
[----:B------:R-:W2:Y:S01]  /*1230*/  LDG.E.128.CONSTANT R108, desc[UR10][R122.64+0x2600] ;  /* 0x0026000a7a6c7981 */ /* 0x000ea2000c1e9d00 */
[----:B------:R-:W-:Y:S01]  /*1240*/  FFMA.FTZ R84, R25, R89, R84 ;  /* 0x0000005919547223 */ /* 0x000fe20000010054 */
[----:B------:R-:W-:Y:S01]  /*1250*/  FFMA.FTZ R124, R31, R87, R124 ;  /* 0x000000571f7c7223 */ /* 0x000fe2000001007c */
[----:B------:R-:W-:-:S03]  /*1260*/  FFMA.FTZ R85, R26, R90, R85 ;  /* 0x0000005a1a557223 */ /* 0x000fc60000010055 */
[----:B------:R-:W-:Y:S01]  /*1270*/  FFMA.FTZ R124, R27, R91, R124 ;  /* 0x0000005b1b7c7223 */ /* 0x000fe2000001007c */
[----:B------:R-:W-:Y:S01]  /*1280*/  VIADD R118, R118, 0x4 ;  /* 0x0000000476767836 */ /* 0x000fe20000000000 */
[----:B------:R-:W-:-:S04]  /*1290*/  ISETP.GE.AND P0, PT, R117, R114, PT ;  /* 0x000000727500720c */ /* 0x000fc80003f06270 */
[----:B------:R-:W-:Y:S02]  /*12a0*/  ISETP.GE.AND P2, PT, R118, R3, PT ;  /* 0x000000037600720c */ /* 0x000fe40003f46270 */
[----:B------:R-:W-:Y:S02]  /*12b0*/  IADD3 R116, P1, R116, 0x10, RZ ;  /* 0x0000001074747810 */ /* 0x000fe40007f3e0ff */
[----:B------:R-:W-:-:S03]  /*12c0*/  IADD3 R117, R117, 0x80, RZ ;  /* 0x0000008075757810 */ /* 0x000fc60007ffe0ff */
[----:B------:R-:W-:Y:S02]  /*12d0*/  IMAD.X R115, RZ, RZ, R115, P1 ;  /* 0x000000ffff737224 */ /* 0x000fe400008e0673 */
[----:B----4-:R-:W-:Y:S01]  /*12e0*/  FFMA.FTZ R125, R20, R92, R125 ;  /* 0x0000005c147d7223 */ /* 0x010fe2000001007d */
        /* <DEDUP_REMOVED lines=29> */
.L_x_25150:
[----:B------:R-:W-:Y:S05]  /*14c0*/  BRA `(.L_x_25148) ;  /* 0x0000000800447947 */ /* 0x000fea0003800000 */
.L_x_25149:
[----:B------:R-:W-:Y:S01]  /*14d0*/  SHF.R.S32.HI R85, RZ, 0x1f, R0 ;  /* 0x0000001fff557819 */ /* 0x000fe20000011400 */
[----:B------:R-:W-:Y:S01]  /*14e0*/  UIADD3 UR4, UR4, 0x160, URZ ;  /* 0x0000016004047890 */ /* 0x000fe2000fffe03f */
[----:B------:R-:W-:Y:S01]  /*14f0*/  MOV R113, 0xff7fffff ;  /* 0xff7fffff00717802 */ /* 0x000fe20000000f00 */
[----:B------:R-:W-:Y:S01]  /*1500*/  ULDC.64 UR6, c[0x0][0x238] ;  /* 0x00008e0000067ab9 */ /* 0x000fe20000000a00 */
[----:B------:R-:W-:Y:S01]  /*1510*/  LEA.HI R85, R85, R0, RZ, 0x5 ;  /* 0x0000000055557211 */ /* 0x000fe200078f28ff */
[----:B------:R-:W-:-:S03]  /*1520*/  ULEA UR4, UR5, UR4, 0x18 ;  /* 0x0000000405047291 */ /* 0x000fc6000f8ec03f */
[----:B------:R-:W-:Y:S02]  /*1530*/  SHF.R.S32.HI R110, RZ, 0x5, R85 ;  /* 0x00000005ff6e7819 */ /* 0x000fe40000011455 */
[----:B------:R-:W-:Y:S02]  /*1540*/  LOP3.LUT R85, R85, 0xffffffe0, RZ, 0xc0, !PT ;  /* 0xffffffe055557812 */ /* 0x000fe400078ec0ff */
[C---:B------:R-:W-:Y:S02]  /*1550*/  IADD3 R87, P0, R110.reuse, R87, RZ ;  /* 0x000000576e577210 */ /* 0x040fe40007f1e0ff */
[----:B------:R-:W-:Y:S01]  /*1560*/  LEA R89, R110, R89, 0x7 ;  /* 0x000000596e597211 */ /* 0x000fe200078e38ff */
[----:B------:R-:W-:Y:S01]  /*1570*/  IMAD.IADD R85, R0, 0x1, -R85 ;  /* 0x0000000100557824 */ /* 0x000fe200078e0a55 */
[C---:B------:R-:W-:Y:S02]  /*1580*/  LEA.HI.X.SX32 R84, R110.reuse, R91, 0x1, P0 ;  /* 0x0000005b6e547211 */ /* 0x040fe400000f0eff */
[----:B------:R-:W-:Y:S01]  /*1590*/  LEA R108, P0, R87, UR6, 0x2 ;  /* 0x00000006576c7c11 */ /* 0x000fe2000f8010ff */
[----:B------:R-:W-:-:S02]  /*15a0*/  IMAD R115, R110, 0x20, R85 ;  /* 0x000000206e737824 */ /* 0x000fc400078e0255 */
[----:B------:R-:W-:Y:S01]  /*15b0*/  VIADD R116, R89, UR4 ;  /* 0x0000000459747c36 */ /* 0x000fe20008000000 */
[----:B------:R-:W-:Y:S02]  /*15c0*/  LEA.HI.X R109, R87, UR7, R84, 0x2, P0 ;  /* 0x00000007576d7c11 */ /* 0x000fe400080f1454 */
[----:B------:R-:W-:-:S07]  /*15d0*/  IADD3 R111, -R114, 0x1, R115 ;  /* 0x00000001726f7810 */ /* 0x000fce0007ffe173 */
.L_x_25152:
[----:B------:R-:W2:Y:S01]  /*15e0*/  LDG.E.CONSTANT R87, desc[UR10][R108.64] ;  /* 0x0000000a6c577981 */ /* 0x000ea2000c1e9900 */
[----:B------:R-:W-:Y:S01]  /*15f0*/  IMAD.MOV.U32 R85, RZ, RZ, R121 ;  /* 0x000000ffff557224 */ /* 0x000fe200078e0079 */
[----:B--2---:R-:W-:-:S05]  /*1600*/  SHF.R.S32.HI R84, RZ, 0x1f, R87 ;  /* 0x0000001fff547819 */ /* 0x004fca0000011457 */
[----:B------:R-:W-:Y:S01]  /*1610*/  IMAD R86, R84, UR14, RZ ;  /* 0x0000000e54567c24 */ /* 0x000fe2000f8e02ff */
[----:B------:R-:W-:-:S05]  /*1620*/  MOV R84, R120 ;  /* 0x0000007800547202 */ /* 0x000fca0000000f00 */
        /* <DEDUP_REMOVED lines=22> */
[----:B------:R-:W-:Y:S01]  /*1790*/  FFMA.FTZ R94, R75, R103, R94 ;  /* 0x000000674b5e7223 */ /* 0x000fe2000001005e */
[----:B----4-:R-:W-:Y:S01]  /*17a0*/  FFMA.FTZ R92, R69, R89, R92 ;  /* 0x00000059455c7223 */ /* 0x010fe2000001005c */
[----:B------:R-:W-:Y:S01]  /*17b0*/  FFMA.FTZ R93, R70, R90, R93 ;  /* 0x0000005a465d7223 */ /* 0x000fe2000001005d */
[----:B------:R-:W3:Y:S01]  /*17c0*/  LDG.E.128.CONSTANT R100, desc[UR10][R118.64+0xc00] ;  /* 0x000c000a76647981 */ /* 0x000ee2000c1e9d00 */
[----:B------:R-:W-:Y:S01]  /*17d0*/  FFMA.FTZ R105, R68, R88, R105 ;  /* 0x0000005844697223 */ /* 0x000fe20000010069 */
[----:B------:R-:W-:Y:S01]  /*17e0*/  FFMA.FTZ R88, R71, R91, R94 ;  /* 0x0000005b47587223 */ /* 0x000fe2000001005e */
[----:B-----5:R-:W-:Y:S01]  /*17f0*/  FFMA.FTZ R104, R65, R85, R92 ;  /* 0x0000005541687223 */ /* 0x020fe2000001005c */
[----:B------:R-:W-:-:S02]  /*1800*/  FFMA.FTZ R107, R66, R86, R93 ;  /* 0x00000056426b7223 */ /* 0x000fc4000001005d */
[----:B------:R-:W4:Y:S01]  /*1810*/  LDG.E.128.CONSTANT R92, desc[UR10][R118.64+0xe00] ;  /* 0x000e000a765c7981 */ /* 0x000f22000c1e9d00 */
[----:B------:R-:W-:-:S03]  /*1820*/  FFMA.FTZ R106, R67, R87, R88 ;  /* 0x00000057436a7223 */ /* 0x000fc60000010058 */
[----:B------:R-:W5:Y:S01]  /*1830*/  LDG.E.128.CONSTANT R88, desc[UR10][R118.64+0x1000] ;  /* 0x0010000a76587981 */ /* 0x000f62000c1e9d00 */
[----:B------:R-:W-:-:S03]  /*1840*/  FFMA.FTZ R105, R64, R84, R105 ;  /* 0x0000005440697223 */ /* 0x000fc60000010069 */
[----:B------:R-:W5:Y:S01]  /*1850*/  LDG.E.128.CONSTANT R84, desc[UR10][R118.64+0x1200] ;  /* 0x0012000a76547981 */ /* 0x000f62000c1e9d00 */
        /* <DEDUP_REMOVED lines=46> */
[----:B------:R-:W-:Y:S02]  /*1b40*/  FFMA.FTZ R84, R25, R85, R104 ;  /* 0x0000005519547223 */ /* 0x000fe40000010068 */
[----:B------:R-:W3:Y:S01]  /*1b50*/  LDG.E.128.CONSTANT R104, desc[UR10][R118.64+0x2600] ;  /* 0x0026000a76687981 */ /* 0x000ee2000c1e9d00 */
[----:B------:R-:W-:Y:S01]  /*1b60*/  FFMA.FTZ R123, R26, R86, R123 ;  /* 0x000000561a7b7223 */ /* 0x000fe2000001007b */
[----:B------:R-:W-:Y:S01]  /*1b70*/  FFMA.FTZ R122, R27, R87, R122 ;  /* 0x000000571b7a7223 */ /* 0x000fe2000001007a */
[----:B------:R-:W-:Y:S01]  /*1b80*/  VIADD R110, R110, 0x4 ;  /* 0x000000046e6e7836 */ /* 0x000fe20000000000 */
[----:B------:R-:W-:Y:S02]  /*1b90*/  ISETP.GE.AND P0, PT, R115, R114, PT ;  /* 0x000000727300720c */ /* 0x000fe40003f06270 */
[----:B------:R-:W-:-:S02]  /*1ba0*/  I2FP.F32.S32 R85, R111 ;  /* 0x0000006f00557245 */ /* 0x000fc40000201400 */
[----:B------:R-:W-:Y:S01]  /*1bb0*/  ISETP.GE.AND P1, PT, R110, R3, PT ;  /* 0x000000036e00720c */ /* 0x000fe20003f26270 */
[----:B------:R-:W-:Y:S01]  /*1bc0*/  VIADD R111, R111, 0x80 ;  /* 0x000000806f6f7836 */ /* 0x000fe20000000000 */
[----:B------:R-:W-:Y:S01]  /*1bd0*/  IADD3 R115, R115, 0x80, RZ ;  /* 0x0000008073737810 */ /* 0x000fe20007ffe0ff */
[----:B-----5:R-:W-:Y:S01]  /*1be0*/  FFMA.FTZ R125, R20, R88, R125 ;  /* 0x00000058147d7223 */ /* 0x020fe2000001007d */
        /* <DEDUP_REMOVED lines=23> */
[----:B------:R-:W-:-:S05]  /*1d60*/  FFMA.FTZ R106, R85, R117, R106 ;  /* 0x00000075556a7223 */ /* 0x000fca000001006a */
[----:B------:R-:W-:Y:S02]  /*1d70*/  FSEL R85, R106, RZ, !P0 ;  /* 0x000000ff6a557208 */ /* 0x000fe40004000000 */
[----:B------:R-:W-:Y:S02]  /*1d80*/  @!P0 FMNMX.FTZ R113, R113, R106, !PT ;  /* 0x0000006a71718209 */ /* 0x000fe40007810000 */
[----:B------:R-:W-:Y:S01]  /*1d90*/  IADD3 R108, P0, R108, 0x10, RZ ;  /* 0x000000106c6c7810 */ /* 0x000fe20007f1e0ff */
[----:B------:R0:W-:Y:S03]  /*1da0*/  STS [R116], R85 ;  /* 0x0000005574007388 */ /* 0x0001e60000000800 */
[----:B------:R-:W-:Y:S01]  /*1db0*/  IADD3.X R109, RZ, R109, RZ, P0, !PT ;  /* 0x0000006dff6d7210 */ /* 0x000fe200007fe4ff */
[----:B0-----:R-:W-:Y:S01]  /*1dc0*/  VIADD R116, R116, 0x200 ;  /* 0x0000020074747836 */ /* 0x001fe20000000000 */
[----:B------:R-:W-:Y:S07]  /*1dd0*/  @!P1 BRA `(.L_x_25152) ;  /* 0xfffffff800009947 */ /* 0x000fee000383ffff */
.L_x_25148:
[----:B------:R-:W-:Y:S05]  /*1de0*/  BSYNC B0 ;  /* 0x0000000000007941 */ /* 0x000fea0003800000 */
.L_x_25147:
[----:B------:R-:W0:Y:S01]  /*1df0*/  SHFL.BFLY PT, R4, R113, 0x10, 0x1f ;  /* 0x0e001f0071047f89 */ /* 0x000e2200000e0000 */
[----:B------:R-:W-:Y:S01]  /*1e00*/  SHF.R.S32.HI R7, RZ, 0x1f, R0 ;  /* 0x0000001fff077819 */ /* 0x000fe20000011400 */
[----:B------:R-:W-:Y:S03]  /*1e10*/  BSSY B0, `(.L_x_25153) ;  /* 0x000010c000007945 */ /* 0x000fe60003800000 */
[----:B------:R-:W-:-:S04]  /*1e20*/  LEA.HI R92, R7, R0, RZ, 0x5 ;  /* 0x00000000075c7211 */ /* 0x000fc800078f28ff */
[----:B------:R-:W-:Y:S02]  /*1e30*/  LOP3.LUT R93, R92, 0xffffffe0, RZ, 0xc0, !PT ;  /* 0xffffffe05c5d7812 */ /* 0x000fe400078ec0ff */
[----:B------:R-:W-:Y:S02]  /*1e40*/  SHF.R.S32.HI R92, RZ, 0x5, R92 ;  /* 0x00000005ff5c7819 */ /* 0x000fe4000001145c */
[----:B------:R-:W-:-:S04]  /*1e50*/  IADD3 R93, -R93, R0, RZ ;  /* 0x000000005d5d7210 */ /* 0x000fc80007ffe1ff */
[C---:B------:R-:W-:Y:S02]  /*1e60*/  ISETP.NE.AND P0, PT, R93.reuse, RZ, PT ;  /* 0x000000ff5d00720c */ /* 0x040fe40003f05270 */
[----:B------:R-:W-:Y:S02]  /*1e70*/  ISETP.GT.AND P1, PT, R93, 0x3, PT ;  /* 0x000000035d00780c */ /* 0x000fe40003f24270 */
[----:B0-----:R-:W-:-:S05]  /*1e80*/  FMNMX.FTZ R4, R4, R113, !PT ;  /* 0x0000007104047209 */ /* 0x001fca0007810000 */
[----:B------:R-:W0:Y:S06]  /*1e90*/  SHFL.BFLY PT, R5, R4, 0x8, 0x1f ;  /* 0x0d001f0004057f89 */ /* 0x000e2c00000e0000 */
[----:B------:R-:W-:Y:S01]  /*1ea0*/  @!P1 MOV R10, 0x400 ;  /* 0x00000400000a9802 */ /* 0x000fe20000000f00 */
[----:B------:R-:W1:Y:S03]  /*1eb0*/  @!P0 S2R R9, SR_CgaCtaId ;  /* 0x0000000000098919 */ /* 0x000e660000008800 */
[----:B------:R-:W-:Y:S01]  /*1ec0*/  @!P1 IADD3 R10, R10, 0x140, RZ ;  /* 0x000001400a0a9810 */ /* 0x000fe20007ffe0ff */
[----:B------:R-:W2:Y:S01]  /*1ed0*/  @!P1 S2R R11, SR_CgaCtaId ;  /* 0x00000000000b9919 */ /* 0x000ea20000008800 */
[----:B0-----:R-:W-:-:S02]  /*1ee0*/  FMNMX.FTZ R5, R4, R5, !PT ;  /* 0x0000000504057209 */ /* 0x001fc40007810000 */
[----:B------:R-:W-:-:S03]  /*1ef0*/  @!P0 MOV R4, 0x400 ;  /* 0x0000040000048802 */ /* 0x000fc60000000f00 */
[----:B------:R-:W0:Y:S02]  /*1f00*/  SHFL.BFLY PT, R6, R5, 0x4, 0x1f ;  /* 0x0c801f0005067f89 */ /* 0x000e2400000e0000 */
[----:B------:R-:W-:Y:S01]  /*1f10*/  @!P0 VIADD R4, R4, 0x140 ;  /* 0x0000014004048836 */ /* 0x000fe20000000000 */
[----:B--2---:R-:W-:Y:S02]  /*1f20*/  @!P1 LEA R10, R11, R10, 0x18 ;  /* 0x0000000a0b0a9211 */ /* 0x004fe400078ec0ff */
[----:B0-----:R-:W-:Y:S02]  /*1f30*/  FMNMX.FTZ R6, R5, R6, !PT ;  /* 0x0000000605067209 */ /* 0x001fe40007810000 */
[----:B-1----:R-:W-:-:S03]  /*1f40*/  @!P0 LEA R5, R9, R4, 0x18 ;  /* 0x0000000409058211 */ /* 0x002fc600078ec0ff */
[----:B------:R-:W0:Y:S02]  /*1f50*/  SHFL.BFLY PT, R7, R6, 0x2, 0x1f ;  /* 0x0c401f0006077f89 */ /* 0x000e2400000e0000 */
[----:B------:R-:W-:Y:S01]  /*1f60*/  @!P0 IMAD R5, R92, 0x4, R5 ;  /* 0x000000045c058824 */ /* 0x000fe200078e0205 */
[----:B0-----:R-:W-:-:S05]  /*1f70*/  FMNMX.FTZ R8, R6, R7, !PT ;  /* 0x0000000706087209 */ /* 0x001fca0007810000 */
[----:B------:R-:W0:Y:S02]  /*1f80*/  SHFL.BFLY PT, R7, R8, 0x1, 0x1f ;  /* 0x0c201f0008077f89 */ /* 0x000e2400000e0000 */
[----:B0-----:R-:W-:Y:S01]  /*1f90*/  @!P0 FMNMX.FTZ R6, R8, R7, !PT ;  /* 0x0000000708068209 */ /* 0x001fe20007810000 */
[----:B------:R-:W-:Y:S01]  /*1fa0*/  @!P1 IMAD R8, R93, 0x4, R10 ;  /* 0x000000045d089824 */ /* 0x000fe200078e020a */
[----:B------:R-:W-:Y:S02]  /*1fb0*/  MOV R7, 0xff7fffff ;  /* 0xff7fffff00077802 */ /* 0x000fe40000000f00 */
[----:B------:R-:W-:Y:S01]  /*1fc0*/  IADD3 R10, R114, 0x1f, RZ ;  /* 0x0000001f720a7810 */ /* 0x000fe20007ffe0ff */
        /* <DEDUP_REMOVED lines=31> */
.L_x_25157:
        /* <DEDUP_REMOVED lines=11> */
.L_x_25156:
[----:B------:R-:W-:Y:S05]  /*2270*/  BSYNC B1 ;  /* 0x0000000000017941 */ /* 0x000fea0003800000 */
.L_x_25155:
        /* <DEDUP_REMOVED lines=14> */
.L_x_25160:
        /* <DEDUP_REMOVED lines=100> */
.L_x_25159:
[----:B------:R-:W-:Y:S05]  /*29a0*/  BSYNC B1 ;  /* 0x0000000000017941 */ /* 0x000fea0003800000 */
.L_x_25158:
        /* <DEDUP_REMOVED lines=55> */
.L_x_25162:
[----:B------:R-:W-:Y:S05]  /*2d20*/  BSYNC B1 ;  /* 0x0000000000017941 */ /* 0x000fea0003800000 */
.L_x_25161:
        /* <DEDUP_REMOVED lines=26> */
.L_x_25154:
[----:B------:R-:W-:Y:S05]  /*2ed0*/  BSYNC B0 ;  /* 0x0000000000007941 */ /* 0x000fea0003800000 */
.L_x_25153:
        /* <DEDUP_REMOVED lines=51> */
.L_x_25167:
        /* <DEDUP_REMOVED lines=8> */
.L_x_25166:
[----:B------:R-:W-:Y:S05]  /*3290*/  BSYNC B1 ;  /* 0x0000000000017941 */ /* 0x000fea0003800000 */
.L_x_25165:
        /* <DEDUP_REMOVED lines=14> */
.L_x_25170:
        /* <DEDUP_REMOVED lines=52> */
.L_x_25169:
[----:B------:R-:W-:Y:S05]  /*36c0*/  BSYNC B1 ;  /* 0x0000000000017941 */ /* 0x000fea0003800000 */
.L_x_25168:
        /* <DEDUP_REMOVED lines=31> */
.L_x_25172:
[----:B------:R-:W-:Y:S05]  /*38c0*/  BSYNC B1 ;  /* 0x0000000000017941 */ /* 0x000fea0003800000 */
.L_x_25171:
        /* <DEDUP_REMOVED lines=14> */
.L_x_25164:
[----:B------:R-:W-:Y:S05]  /*39b0*/  BSYNC B0 ;  /* 0x0000000000007941 */ /* 0x000fea0003800000 */
.L_x_25163:
[----:B------:R-:W-:Y:S01]  /*39c0*/  BAR.SYNC.DEFER_BLOCKING 0x0 ;  /* 0x0000000000007b1d */ /* 0x000fe20000010000 */
[----:B------:R-:W-:-:S05]  /*39d0*/  ISETP.GE.AND P0, PT, R92, R3, PT ;  /* 0x000000035c00720c */ /* 0x000fca0003f06270 */
[----:B------:R-:W-:Y:S01]  /*39e0*/  ULDC UR9, c[0x0][0x25c] ;  /* 0x0000970000097ab9 */ /* 0x000fe20000000800 */
[----:B------:R-:W-:Y:S01]  /*39f0*/  ULDC.64 UR6, c[0x0][0x228] ;  /* 0x00008a0000067ab9 */ /* 0x000fe20000000a00 */
[----:B------:R-:W-:Y:S06]  /*3a00*/  BSSY B0, `(.L_x_25173) ;  /* 0x00001f9000007945 */ /* 0x000fec0003800000 */
        /* <DEDUP_REMOVED lines=9> */
[----:B-1----:R-:W-:Y:S02]  /*3aa0*/  CS2R R10, SRZ ;  /* 0x00000000000a7805 */ /* 0x002fe4000001ff00 */
[----:B------:R-:W-:Y:S01]  /*3ab0*/  CS2R R8, SRZ ;  /* 0x0000000000087805 */ /* 0x000fe2000001ff00 */
[----:B------:R-:W-:Y:S06]  /*3ac0*/  BRA `(.L_x_25175) ;  /* 0x0000001c00b07947 */ /* 0x000fec0003800000 */
.L_x_25174:
[----:B------:R-:W2:Y:S01]  /*3ad0*/  S2UR UR4, SR_CTAID.Y ;  /* 0x00000000000479c3 */ /* 0x000ea20000002600 */
[----:B------:R-:W-:Y:S01]  /*3ae0*/  ULDC UR8, c[0x0][0x260] ;  /* 0x0000980000087ab9 */ /* 0x000fe20000000800 */
[----:B------:R-:W-:Y:S01]  /*3af0*/  CS2R R90, SRZ ;  /* 0x00000000005a7805 */ /* 0x000fe2000001ff00 */
[----:B------:R-:W-:Y:S01]  /*3b00*/  IMAD R118, R2, UR8, RZ ;  /* 0x0000000802767c24 */ /* 0x000fe2000f8e02ff */
[----:B------:R-:W-:Y:S02]  /*3b10*/  CS2R R88, SRZ ;  /* 0x0000000000587805 */ /* 0x000fe4000001ff00 */
[----:B------:R-:W-:Y:S02]  /*3b20*/  CS2R R86, SRZ ;  /* 0x0000000000567805 */ /* 0x000fe4000001ff00 */
[----:B------:R-:W-:Y:S02]  /*3b30*/  CS2R R84, SRZ ;  /* 0x0000000000547805 */ /* 0x000fe4000001ff00 */
[----:B------:R-:W-:Y:S01]  /*3b40*/  CS2R R82, SRZ ;  /* 0x0000000000527805 */ /* 0x000fe2000001ff00 */
[----:B01----:R-:W2:Y:S01]  /*3b50*/  LDC R4, c[0x0][0x248] ;  /* 0x00009200ff047b82 */ /* 0x003ea20000000800 */
[----:B------:R-:W-:-:S02]  /*3b60*/  CS2R R80, SRZ ;  /* 0x0000000000507805 */ /* 0x000fc4000001ff00 */
[----:B------:R-:W-:Y:S02]  /*3b70*/  CS2R R14, SRZ ;  /* 0x00000000000e7805 */ /* 0x000fe4000001ff00 */
[----:B------:R-:W-:Y:S02]  /*3b80*/  CS2R R12, SRZ ;  /* 0x00000000000c7805 */ /* 0x000fe4000001ff00 */
[----:B------:R-:W-:Y:S02]  /*3b90*/  CS2R R10, SRZ ;  /* 0x00000000000a7805 */ /* 0x000fe4000001ff00 */
[----:B------:R-:W-:Y:S02]  /*3ba0*/  CS2R R8, SRZ ;  /* 0x0000000000087805 */ /* 0x000fe4000001ff00 */
[----:B------:R-:W-:Y:S01]  /*3bb0*/  SHF.R.S32.HI R119, RZ, 0x1f, R118 ;  /* 0x0000001fff777819 */ /* 0x000fe20000011476 */
[----:B------:R-:W0:Y:S01]  /*3bc0*/  LDC R94, c[0x0][0x25c] ;  /* 0x00009700ff5e7b82 */ /* 0x000e220000000800 */
[----:B--2---:R-:W-:Y:S01]  /*3bd0*/  IMAD R5, R4, UR4, RZ ;  /* 0x0000000404057c24 */ /* 0x004fe2000f8e02ff */
[----:B------:R-:W-:Y:S01]  /*3be0*/  SHF.R.S32.HI R4, RZ, 0x1f, R92 ;  /* 0x0000001fff047819 */ /* 0x000fe2000001145c */
[----:B------:R-:W-:-:S03]  /*3bf0*/  ULDC.64 UR4, c[0x0][0x238] ;  /* 0x00008e0000047ab9 */ /* 0x000fc60000000a00 */
[----:B------:R-:W-:Y:S02]  /*3c00*/  IADD3 R7, P0, R92, R5, RZ ;  /* 0x000000055c077210 */ /* 0x000fe40007f1e0ff */
[----:B0-----:R-:W-:Y:S02]  /*3c10*/  SHF.R.S32.HI R94, RZ, 0x1f, R94 ;  /* 0x0000001fff5e7819 */ /* 0x001fe4000001145e */
[----:B------:R-:W-:Y:S02]  /*3c20*/  LEA.HI.X.SX32 R4, R5, R4, 0x1, P0 ;  /* 0x0000000405047211 */ /* 0x000fe400000f0eff */
[C---:B------:R-:W-:Y:S01]  /*3c30*/  LEA R6, P0, R7.reuse, UR4, 0x2 ;  /* 0x0000000407067c11 */ /* 0x040fe2000f8010ff */
[----:B------:R-:W-:Y:S01]  /*3c40*/  UMOV UR4, 0x400 ;  /* 0x0000040000047882 */ /* 0x000fe20000000000 */
[----:B------:R-:W-:Y:S01]  /*3c50*/  LOP3.LUT R5, RZ, R3, RZ, 0x33, !PT ;  /* 0x00000003ff057212 */ /* 0x000fe200078e33ff */
[----:B------:R-:W-:Y:S01]  /*3c60*/  UIADD3 UR4, UR4, 0x160, URZ ;  /* 0x0000016004047890 */ /* 0x000fe2000fffe03f */
[----:B------:R-:W-:Y:S01]  /*3c70*/  LEA.HI.X R7, R7, UR5, R4, 0x2, P0 ;  /* 0x0000000507077c11 */ /* 0x000fe200080f1404 */
[----:B------:R-:W0:Y:S01]  /*3c80*/  S2UR UR5, SR_CgaCtaId ;  /* 0x00000000000579c3 */ /* 0x000e220000008800 */
[----:B------:R-:W-:-:S04]  /*3c90*/  SHF.R.S32.HI R4, RZ, 0x1f, R93 ;  /* 0x0000001fff047819 */ /* 0x000fc8000001145d */
[----:B------:R-:W-:-:S04]  /*3ca0*/  LEA.HI R4, R4, R93, RZ, 0x3 ;  /* 0x0000005d04047211 */ /* 0x000fc800078f18ff */
[C---:B------:R-:W-:Y:S01]  /*3cb0*/  LOP3.LUT R16, R4.reuse, 0xfffffff8, RZ, 0xc0, !PT ;  /* 0xfffffff804107812 */ /* 0x040fe200078ec0ff */
[----:B------:R-:W-:Y:S02]  /*3cc0*/  IMAD.SHL.U32 R18, R4, 0x4, RZ ;  /* 0x0000000404127824 */ /* 0x000fe400078e00ff */
[----:B------:R-:W-:Y:S01]  /*3cd0*/  IMAD.MOV.U32 R4, RZ, RZ, R92 ;  /* 0x000000ffff047224 */ /* 0x000fe200078e005c */
[----:B------:R-:W-:Y:S02]  /*3ce0*/  IADD3 R17, R93, -R16, RZ ;  /* 0x800000105d117210 */ /* 0x000fe40007ffe0ff */
[----:B------:R-:W-:Y:S02]  /*3cf0*/  LOP3.LUT R18, R18, 0xffffffe0, RZ, 0xc0, !PT ;  /* 0xffffffe012127812 */ /* 0x000fe400078ec0ff */
[----:B------:R-:W-:Y:S01]  /*3d00*/  SHF.L.U32 R19, R17, 0x2, RZ ;  /* 0x0000000211137819 */ /* 0x000fe200000006ff */
[----:B------:R-:W-:-:S03]  /*3d10*/  IMAD R2, R92, 0x8, R17 ;  /* 0x000000085c027824 */ /* 0x000fc600078e0211 */
[----:B------:R-:W-:Y:S01]  /*3d20*/  IADD3 R115, R19, R18, RZ ;  /* 0x0000001213737210 */ /* 0x000fe20007ffe0ff */
[----:B------:R-:W-:Y:S01]  /*3d30*/  IMAD R19, R92, 0x20, R19 ;  /* 0x000000205c137824 */ /* 0x000fe200078e0213 */
[----:B0-----:R-:W-:Y:S02]  /*3d40*/  ULEA UR4, UR5, UR4, 0x18 ;  /* 0x0000000405047291 */ /* 0x001fe4000f8ec03f */
[C---:B------:R-:W-:Y:S01]  /*3d50*/  IADD3 R112, R115.reuse, 0x180, RZ ;  /* 0x0000018073707810 */ /* 0x040fe20007ffe0ff */
[----:B------:R-:W-:Y:S01]  /*3d60*/  VIADD R113, R115, 0x100 ;  /* 0x0000010073717836 */ /* 0x000fe20000000000 */
[----:B------:R-:W-:Y:S01]  /*3d70*/  IADD3 R95, R19, 0x3, RZ ;  /* 0x00000003135f7810 */ /* 0x000fe20007ffe0ff */
        /* <DEDUP_REMOVED lines=17> */
.L_x_25176:
[----:B------:R-:W2:Y:S02]  /*3e90*/  LDG.E.CONSTANT R17, desc[UR10][R6.64] ;  /* 0x0000000a06117981 */ /* 0x000ea4000c1e9900 */
        /* <DEDUP_REMOVED lines=18> */
[----:B------:R-:W4:Y:S02]  /*3fc0*/  LDG.E.128.CONSTANT R24, desc[UR10][R24.64] ;  /* 0x0000000a18187981 */ /* 0x000f24000c1e9d00 */
[----:B------:R-:W-:-:S06]  /*3fd0*/  LEA.HI.X R73, R18, UR7, R19, 0x2, P1 ;  /* 0x0000000712497c11 */ /* 0x000fcc00088f1413 */
[----:B------:R-:W4:Y:S01]  /*3fe0*/  LDG.E.128.CONSTANT R72, desc[UR10][R72.64] ;  /* 0x0000000a48487981 */ /* 0x000f22000c1e9d00 */
[----:B0-----:R-:W-:-:S04]  /*3ff0*/  IADD3 R16, P0, R111, R120, RZ ;  /* 0x000000786f107210 */ /* 0x001fc80007f1e0ff */
[----:B------:R-:W-:Y:S02]  /*4000*/  LEA R76, P1, R16, UR6, 0x2 ;  /* 0x00000006104c7c11 */ /* 0x000fe4000f8210ff */
[----:B------:R-:W-:-:S04]  /*4010*/  LEA.HI.X.SX32 R17, R111, R116, 0x1, P0 ;  /* 0x000000746f117211 */ /* 0x000fc800000f0eff */
[----:B------:R-:W-:Y:S02]  /*4020*/  LEA.HI.X R77, R16, UR7, R17, 0x2, P1 ;  /* 0x00000007104d7c11 */ /* 0x000fe400088f1411 */
[----:B------:R-:W-:-:S04]  /*4030*/  IADD3 R17, P0, R110, R120, RZ ;  /* 0x000000786e117210 */ /* 0x000fc80007f1e0ff */
[----:B------:R-:W-:Y:S01]  /*4040*/  LEA R16, P1, R17, UR6, 0x2 ;  /* 0x0000000611107c11 */ /* 0x000fe2000f8210ff */
[----:B------:R-:W4:Y:S01]  /*4050*/  LDG.E.128.CONSTANT R76, desc[UR10][R76.64] ;  /* 0x0000000a4c4c7981 */ /* 0x000f22000c1e9d00 */
        /* <DEDUP_REMOVED lines=20> */
[----:B------:R-:W-:Y:S02]  /*41a0*/  LEA.HI.X.SX32 R22, R106, R116, 0x1, P0 ;  /* 0x000000746a167211 */ /* 0x000fe400000f0eff */
[----:B------:R-:W-:Y:S02]  /*41b0*/  IADD3 R20, R5, R4, RZ ;  /* 0x0000000405147210 */ /* 0x000fe40007ffe0ff */
[----:B------:R-:W-:Y:S02]  /*41c0*/  LEA.HI.X R57, R21, UR7, R22, 0x2, P1 ;  /* 0x0000000715397c11 */ /* 0x000fe400088f1416 */
[----:B------:R-:W-:Y:S02]  /*41d0*/  ISETP.NE.AND P1, PT, R20, -0x2, PT ;  /* 0xfffffffe1400780c */ /* 0x000fe40003f25270 */
[----:B------:R-:W-:Y:S01]  /*41e0*/  IADD3 R36, P0, R105, R120, RZ ;  /* 0x0000007869247210 */ /* 0x000fe20007f1e0ff */
[----:B------:R-:W0:Y:S04]  /*41f0*/  LDS.128 R20, [R2] ;  /* 0x0000000002147984 */ /* 0x000e280000000c00 */
[----:B------:R-:W4:Y:S01]  /*4200*/  LDG.E.128.CONSTANT R56, desc[UR10][R56.64] ;  /* 0x0000000a38387981 */ /* 0x000f22000c1e9d00 */
[----:B------:R-:W-:-:S02]  /*4210*/  LEA R52, P2, R36, UR6, 0x2 ;  /* 0x0000000624347c11 */ /* 0x000fc4000f8410ff */
[----:B------:R-:W-:-:S03]  /*4220*/  LEA.HI.X.SX32 R41, R105, R116, 0x1, P0 ;  /* 0x0000007469297211 */ /* 0x000fc600000f0eff */
[C---:B------:R-:W-:Y:S01]  /*4230*/  @!P1 VIADD R37, R95.reuse, 0xfffffffd ;  /* 0xfffffffd5f259836 */ /* 0x040fe20000000000 */
[----:B------:R-:W-:Y:S02]  /*4240*/  LEA.HI.X R53, R36, UR7, R41, 0x2, P2 ;  /* 0x0000000724357c11 */ /* 0x000fe400090f1429 */
[----:B------:R-:W-:Y:S02]  /*4250*/  @!P1 IADD3 R39, R95, -0x2, RZ ;  /* 0xfffffffe5f279810 */ /* 0x000fe40007ffe0ff */
[----:B------:R-:W-:Y:S01]  /*4260*/  @!P1 ISETP.GE.AND P2, PT, R37, R114, PT ;  /* 0x000000722500920c */ /* 0x000fe20003f46270 */
[----:B------:R-:W-:Y:S01]  /*4270*/  @!P1 VIADD R37, R95, 0xffffffff ;  /* 0xffffffff5f259836 */ /* 0x000fe20000000000 */
[----:B------:R-:W4:Y:S01]  /*4280*/  LDG.E.128.CONSTANT R52, desc[UR10][R52.64] ;  /* 0x0000000a34347981 */ /* 0x000f22000c1e9d00 */
[----:B------:R-:W-:Y:S02]  /*4290*/  IADD3 R36, P3, R96, R120, RZ ;  /* 0x0000007860247210 */ /* 0x000fe40007f7e0ff */
[----:B------:R-:W-:-:S02]  /*42a0*/  @!P1 ISETP.GE.AND P6, PT, R39, R114, PT ;  /* 0x000000722700920c */ /* 0x000fc40003fc6270 */
[----:B------:R-:W-:Y:S02]  /*42b0*/  @!P1 ISETP.GE.AND P0, PT, R37, R114, PT ;  /* 0x000000722500920c */ /* 0x000fe40003f06270 */
[----:B------:R-:W-:Y:S02]  /*42c0*/  LEA R48, P5, R36, UR6, 0x2 ;  /* 0x0000000624307c11 */ /* 0x000fe4000f8a10ff */
[----:B------:R-:W-:-:S04]  /*42d0*/  LEA.HI.X.SX32 R37, R96, R116, 0x1, P3 ;  /* 0x0000007460257211 */ /* 0x000fc800018f0eff */
[----:B------:R-:W-:Y:S01]  /*42e0*/  LEA.HI.X R49, R36, UR7, R37, 0x2, P5 ;  /* 0x0000000724317c11 */ /* 0x000fe2000a8f1425 */
[C---:B------:R-:W-:Y:S01]  /*42f0*/  @!P1 VIADD R37, R95.reuse, 0xfffffffd ;  /* 0xfffffffd5f259836 */ /* 0x040fe20000000000 */
[----:B------:R-:W-:-:S04]  /*4300*/  @!P1 ISETP.GE.AND P5, PT, R95, R114, PT ;  /* 0x000000725f00920c */ /* 0x000fc80003fa6270 */
[----:B------:R-:W4:Y:S01]  /*4310*/  LDG.E.128.CONSTANT R48, desc[UR10][R48.64] ;  /* 0x0000000a30307981 */ /* 0x000f22000c1e9d00 */
[C---:B------:R-:W-:Y:S01]  /*4320*/  @!P1 VIADD R41, R95.reuse, 0xfffffffe ;  /* 0xfffffffe5f299836 */ /* 0x040fe20000000000 */
[----:B------:R-:W-:-:S04]  /*4330*/  @!P1 IADD3 R39, R95, -0x3, RZ ;  /* 0xfffffffd5f279810 */ /* 0x000fc80007ffe0ff */
[-C--:B------:R-:W-:Y:S02]  /*4340*/  @!P1 ISETP.GE.AND P3, PT, R41, R114.reuse, PT ;  /* 0x000000722900920c */ /* 0x080fe40003f66270 */
[----:B------:R-:W-:Y:S02]  /*4350*/  @!P1 ISETP.GE.AND P4, PT, R39, R114, PT ;  /* 0x000000722700920c */ /* 0x000fe40003f86270 */
[C---:B------:R-:W-:Y:S01]  /*4360*/  @!P1 IADD3 R39, R95.reuse, -0x1, RZ ;  /* 0xffffffff5f279810 */ /* 0x040fe20007ffe0ff */
[----:B-----5:R-:W-:Y:S01]  /*4370*/  @!P1 VIADD R117, R95, 0xffffffff ;  /* 0xffffffff5f759836 */ /* 0x020fe20000000000 */
[----:B--2---:R-:W-:Y:S02]  /*4380*/  @!P1 FSEL R33, R33, RZ, !P6 ;  /* 0x000000ff21219208 */ /* 0x004fe40007000000 */
[----:B------:R-:W-:Y:S02]  /*4390*/  IADD3 R36, P6, R97, R120, RZ ;  /* 0x0000007861247210 */ /* 0x000fe40007fde0ff */
[----:B------:R-:W-:-:S02]  /*43a0*/  @!P1 FSEL R34, R34, RZ, !P0 ;  /* 0x000000ff22229208 */ /* 0x000fc40004000000 */
[----:B------:R-:W-:Y:S02]  /*43b0*/  @!P1 ISETP.GE.AND P0, PT, R37, R114, PT ;  /* 0x000000722500920c */ /* 0x000fe40003f06270 */
[----:B------:R-:W-:Y:S02]  /*43c0*/  @!P1 FSEL R35, R35, RZ, !P5 ;  /* 0x000000ff23239208 */ /* 0x000fe40006800000 */
[----:B------:R-:W-:Y:S02]  /*43d0*/  LEA R44, P5, R36, UR6, 0x2 ;  /* 0x00000006242c7c11 */ /* 0x000fe4000f8a10ff */
[----:B------:R-:W-:Y:S01]  /*43e0*/  LEA.HI.X.SX32 R37, R97, R116, 0x1, P6 ;  /* 0x0000007461257211 */ /* 0x000fe200030f0eff */
[----:B0-----:R-:W-:Y:S01]  /*43f0*/  FMUL.FTZ R33, R21, R33 ;  /* 0x0000002115217220 */ /* 0x001fe20000410000 */
[----:B------:R-:W-:Y:S02]  /*4400*/  @!P1 FSEL R32, R32, RZ, !P2 ;  /* 0x000000ff20209208 */ /* 0x000fe40005000000 */
[----:B------:R-:W-:-:S02]  /*4410*/  LEA.HI.X R45, R36, UR7, R37, 0x2, P5 ;  /* 0x00000007242d7c11 */ /* 0x000fc4000a8f1425 */
[----:B---3--:R-:W-:Y:S01]  /*4420*/  @!P1 FSEL R29, R29, RZ, !P3 ;  /* 0x000000ff1d1d9208 */ /* 0x008fe20005800000 */
[----:B------:R-:W-:Y:S01]  /*4430*/  FFMA.FTZ R33, R20, R32, R33 ;  /* 0x0000002014217223 */ /* 0x000fe20000010021 */
[----:B------:R-:W-:Y:S02]  /*4440*/  IADD3 R32, P5, R98, R120, RZ ;  /* 0x0000007862207210 */ /* 0x000fe40007fbe0ff */
[----:B------:R-:W2:Y:S01]  /*4450*/  LDG.E.128.CONSTANT R44, desc[UR10][R44.64] ;  /* 0x0000000a2c2c7981 */ /* 0x000ea2000c1e9d00 */
[----:B------:R-:W-:Y:S01]  /*4460*/  @!P1 ISETP.GE.AND P2, PT, R39, R114, PT ;  /* 0x000000722700920c */ /* 0x000fe20003f46270 */
[----:B------:R-:W-:Y:S01]  /*4470*/  FMUL.FTZ R29, R21, R29 ;  /* 0x0000001d151d7220 */ /* 0x000fe20000410000 */
[----:B------:R-:W-:Y:S01]  /*4480*/  @!P1 FSEL R28, R28, RZ, !P4 ;  /* 0x000000ff1c1c9208 */ /* 0x000fe20006000000 */
[----:B------:R-:W-:Y:S01]  /*4490*/  FFMA.FTZ R34, R22, R34, R33 ;  /* 0x0000002216227223 */ /* 0x000fe20000010021 */
[----:B------:R-:W-:Y:S02]  /*44a0*/  LEA R40, P3, R32, UR6, 0x2 ;  /* 0x0000000620287c11 */ /* 0x000fe4000f8610ff */
[----:B------:R-:W-:Y:S01]  /*44b0*/  LEA.HI.X.SX32 R33, R98, R116, 0x1, P5 ;  /* 0x0000007462217211 */ /* 0x000fe200028f0eff */
[----:B------:R-:W-:Y:S01]  /*44c0*/  FFMA.FTZ R29, R20, R28, R29 ;  /* 0x0000001c141d7223 */ /* 0x000fe2000001001d */
[----:B------:R-:W-:-:S02]  /*44d0*/  @!P1 FSEL R30, R30, RZ, !P2 ;  /* 0x000000ff1e1e9208 */ /* 0x000fc40005000000 */
[----:B------:R-:W-:Y:S02]  /*44e0*/  @!P1 ISETP.GE.AND P5, PT, R95, R114, PT ;  /* 0x000000725f00920c */ /* 0x000fe40003fa6270 */
[----:B------:R-:W-:Y:S01]  /*44f0*/  LEA.HI.X R41, R32, UR7, R33, 0x2, P3 ;  /* 0x0000000720297c11 */ /* 0x000fe200098f1421 */
[----:B------:R-:W-:Y:S01]  /*4500*/  FFMA.FTZ R30, R22, R30, R29 ;  /* 0x0000001e161e7223 */ /* 0x000fe2000001001d */
[----:B------:R-:W-:Y:S02]  /*4510*/  @!P1 FSEL R31, R31, RZ, !P5 ;  /* 0x000000ff1f1f9208 */ /* 0x000fe40006800000 */
[----:B------:R-:W-:Y:S02]  /*4520*/  @!P1 IADD3 R39, R95, -0x2, RZ ;  /* 0xfffffffe5f279810 */ /* 0x000fe40007ffe0ff */
[----:B------:R-:W3:Y:S01]  /*4530*/  LDG.E.128.CONSTANT R40, desc[UR10][R40.64] ;  /* 0x0000000a28287981 */ /* 0x000ee2000c1e9d00 */
[----:B------:R-:W-:Y:S01]  /*4540*/  FFMA.FTZ R30, R23, R31, R30 ;  /* 0x0000001f171e7223 */ /* 0x000fe2000001001e */
[----:B------:R-:W-:Y:S01]  /*4550*/  @!P1 ISETP.GE.AND P6, PT, R39, R114, PT ;  /* 0x000000722700920c */ /* 0x000fe20003fc6270 */
[----:B------:R-:W-:Y:S01]  /*4560*/  @!P1 VIADD R31, R95, 0xfffffffe ;  /* 0xfffffffe5f1f9836 */ /* 0x000fe20000000000 */
[----:B------:R-:W-:Y:S01]  /*4570*/  IADD3 R28, P3, R99, R120, RZ ;  /* 0x00000078631c7210 */ /* 0x000fe20007f7e0ff */
[C---:B------:R-:W-:Y:S01]  /*4580*/  @!P1 VIADD R39, R95.reuse, 0xffffffff ;  /* 0xffffffff5f279836 */ /* 0x040fe20000000000 */
[----:B------:R-:W-:-:S02]  /*4590*/  @!P1 IADD3 R37, R95, -0x3, RZ ;  /* 0xfffffffd5f259810 */ /* 0x000fc40007ffe0ff */
[----:B------:R-:W-:Y:S02]  /*45a0*/  LEA R36, P5, R28, UR6, 0x2 ;  /* 0x000000061c247c11 */ /* 0x000fe4000f8a10ff */
[----:B------:R-:W-:Y:S02]  /*45b0*/  LEA.HI.X.SX32 R29, R99, R116, 0x1, P3 ;  /* 0x00000074631d7211 */ /* 0x000fe400018f0eff */
[----:B----4-:R-:W-:Y:S02]  /*45c0*/  @!P1 FSEL R25, R25, RZ, !P6 ;  /* 0x000000ff19199208 */ /* 0x010fe40007000000 */
[-C--:B------:R-:W-:Y:S02]  /*45d0*/  @!P1 ISETP.GE.AND P3, PT, R31, R114.reuse, PT ;  /* 0x000000721f00920c */ /* 0x080fe40003f66270 */
[-C--:B------:R-:W-:Y:S01]  /*45e0*/  @!P1 ISETP.GE.AND P2, PT, R37, R114.reuse, PT ;  /* 0x000000722500920c */ /* 0x080fe20003f46270 */
[----:B------:R-:W-:Y:S01]  /*45f0*/  FMUL.FTZ R25, R21, R25 ;  /* 0x0000001915197220 */ /* 0x000fe20000410000 */
[----:B------:R-:W-:-:S02]  /*4600*/  @!P1 ISETP.GE.AND P4, PT, R39, R114, PT ;  /* 0x000000722700920c */ /* 0x000fc40003f86270 */
[----:B------:R-:W-:Y:S02]  /*4610*/  LEA.HI.X R37, R28, UR7, R29, 0x2, P5 ;  /* 0x000000071c257c11 */ /* 0x000fe4000a8f141d */
[----:B------:R-:W-:Y:S02]  /*4620*/  @!P1 FSEL R24, R24, RZ, !P0 ;  /* 0x000000ff18189208 */ /* 0x000fe40004000000 */
[----:B------:R-:W-:Y:S02]  /*4630*/  @!P1 IADD3 R29, R95, -0x1, RZ ;  /* 0xffffffff5f1d9810 */ /* 0x000fe40007ffe0ff */
[----:B------:R-:W-:Y:S01]  /*4640*/  @!P1 FSEL R73, R73, RZ, !P3 ;  /* 0x000000ff49499208 */ /* 0x000fe20005800000 */
[----:B------:R-:W-:Y:S01]  /*4650*/  FFMA.FTZ R25, R20, R24, R25 ;  /* 0x0000001814197223 */ /* 0x000fe20000010019 */
[----:B------:R-:W-:Y:S01]  /*4660*/  @!P1 FSEL R26, R26, RZ, !P4 ;  /* 0x000000ff1a1a9208 */ /* 0x000fe20006000000 */
[----:B------:R-:W4:Y:S01]  /*4670*/  LDG.E.128.CONSTANT R36, desc[UR10][R36.64] ;  /* 0x0000000a24247981 */ /* 0x000f22000c1e9d00 */
[----:B------:R-:W-:Y:S01]  /*4680*/  @!P1 ISETP.GE.AND P0, PT, R29, R114, PT ;  /* 0x000000721d00920c */ /* 0x000fe20003f06270 */
[----:B------:R-:W-:Y:S01]  /*4690*/  FMUL.FTZ R73, R21, R73 ;  /* 0x0000004915497220 */ /* 0x000fe20000410000 */
[----:B------:R-:W-:-:S02]  /*46a0*/  @!P1 FSEL R72, R72, RZ, !P2 ;  /* 0x000000ff48489208 */ /* 0x000fc40005000000 */
[----:B------:R-:W-:Y:S01]  /*46b0*/  IADD3 R28, P5, R100, R120, RZ ;  /* 0x00000078641c7210 */ /* 0x000fe20007fbe0ff */
[----:B------:R-:W-:Y:S01]  /*46c0*/  FFMA.FTZ R26, R22, R26, R25 ;  /* 0x0000001a161a7223 */ /* 0x000fe20000010019 */
[----:B------:R-:W-:Y:S01]  /*46d0*/  @!P1 FSEL R74, R74, RZ, !P0 ;  /* 0x000000ff4a4a9208 */ /* 0x000fe20004000000 */
[----:B------:R-:W-:Y:S01]  /*46e0*/  FFMA.FTZ R25, R20, R72, R73 ;  /* 0x0000004814197223 */ /* 0x000fe20000010049 */
[----:B------:R-:W-:Y:S02]  /*46f0*/  LEA R32, P3, R28, UR6, 0x2 ;  /* 0x000000061c207c11 */ /* 0x000fe4000f8610ff */
[----:B------:R-:W-:Y:S02]  /*4700*/  LEA.HI.X.SX32 R29, R100, R116, 0x1, P5 ;  /* 0x00000074641d7211 */ /* 0x000fe400028f0eff */
[----:B------:R-:W-:Y:S01]  /*4710*/  IADD3 R24, P2, R101, R120, RZ ;  /* 0x0000007865187210 */ /* 0x000fe20007f5e0ff */
[----:B------:R-:W-:Y:S01]  /*4720*/  FFMA.FTZ R122, R22, R74, R25 ;  /* 0x0000004a167a7223 */ /* 0x000fe20000010019 */
[----:B------:R-:W-:-:S02]  /*4730*/  LEA.HI.X R33, R28, UR7, R29, 0x2, P3 ;  /* 0x000000071c217c11 */ /* 0x000fc400098f141d */
[C---:B------:R-:W-:Y:S02]  /*4740*/  LEA R28, P0, R24.reuse, UR6, 0x2 ;  /* 0x00000006181c7c11 */ /* 0x040fe4000f8010ff */
[----:B------:R-:W-:Y:S02]  /*4750*/  LEA.HI.X.SX32 R25, R101, R116, 0x1, P2 ;  /* 0x0000007465197211 */ /* 0x000fe400010f0eff */
[-C--:B------:R-:W-:Y:S01]  /*4760*/  @!P1 ISETP.GE.AND P3, PT, R95, R114.reuse, PT ;  /* 0x000000725f00920c */ /* 0x080fe20003f66270 */
[----:B------:R-:W-:Y:S01]  /*4770*/  FFMA.FTZ R35, R23, R35, R34 ;  /* 0x0000002317237223 */ /* 0x000fe20000010022 */
[----:B------:R-:W-:Y:S01]  /*4780*/  LEA.HI.X R29, R24, UR7, R25, 0x2, P0 ;  /* 0x00000007181d7c11 */ /* 0x000fe200080f1419 */
[----:B------:R-:W-:Y:S01]  /*4790*/  @!P1 VIADD R25, R95, 0xfffffffd ;  /* 0xfffffffd5f199836 */ /* 0x000fe20000000000 */
[----:B------:R-:W-:Y:S01]  /*47a0*/  @!P1 FSEL R27, R27, RZ, !P3 ;  /* 0x000000ff1b1b9208 */ /* 0x000fe20005800000 */
[----:B------:R-:W-:Y:S02]  /*47b0*/  FADD.FTZ R8, R35, R8 ;  /* 0x0000000823087221 */ /* 0x000fe40000010000 */
[----:B------:R-:W4:Y:S01]  /*47c0*/  LDG.E.128.CONSTANT R32, desc[UR10][R32.64] ;  /* 0x0000000a20207981 */ /* 0x000f22000c1e9d00 */
[----:B------:R-:W-:Y:S01]  /*47d0*/  @!P1 ISETP.GE.AND P3, PT, R25, R114, PT ;  /* 0x000000721900920c */ /* 0x000fe20003f66270 */
[----:B------:R-:W-:Y:S01]  /*47e0*/  FFMA.FTZ R73, R23, R27, R26 ;  /* 0x0000001b17497223 */ /* 0x000fe2000001001a */
[----:B------:R-:W-:-:S03]  /*47f0*/  IADD3 R25, P0, R102, R120, RZ ;  /* 0x0000007866197210 */ /* 0x000fc60007f1e0ff */
[----:B------:R-:W-:Y:S01]  /*4800*/  FADD.FTZ R10, R73, R10 ;  /* 0x0000000a490a7221 */ /* 0x000fe20000010000 */
[----:B------:R-:W-:Y:S02]  /*4810*/  LEA R24, P2, R25, UR6, 0x2 ;  /* 0x0000000619187c11 */ /* 0x000fe4000f8410ff */
[----:B------:R-:W-:Y:S02]  /*4820*/  LEA.HI.X.SX32 R26, R102, R116, 0x1, P0 ;  /* 0x00000074661a7211 */ /* 0x000fe400000f0eff */
[C---:B------:R-:W-:Y:S02]  /*4830*/  @!P1 IADD3 R73, R95.reuse, -0x2, RZ ;  /* 0xfffffffe5f499810 */ /* 0x040fe40007ffe0ff */
[----:B------:R-:W-:Y:S02]  /*4840*/  @!P1 IADD3 R27, R95, -0x2, RZ ;  /* 0xfffffffe5f1b9810 */ /* 0x000fe40007ffe0ff */
[----:B------:R-:W-:Y:S02]  /*4850*/  @!P1 FSEL R76, R76, RZ, !P3 ;  /* 0x000000ff4c4c9208 */ /* 0x000fe40005800000 */
[----:B------:R-:W-:-:S02]  /*4860*/  LEA.HI.X R25, R25, UR7, R26, 0x2, P2 ;  /* 0x0000000719197c11 */ /* 0x000fc400090f141a */
[-C--:B------:R-:W-:Y:S01]  /*4870*/  @!P1 ISETP.GE.AND P3, PT, R73, R114.reuse, PT ;  /* 0x000000724900920c */ /* 0x080fe20003f66270 */
[----:B------:R-:W-:Y:S01]  /*4880*/  @!P1 VIADD R73, R95, 0xfffffffd ;  /* 0xfffffffd5f499836 */ /* 0x000fe20000000000 */
[-C--:B------:R-:W-:Y:S02]  /*4890*/  @!P1 ISETP.GE.AND P0, PT, R27, R114.reuse, PT ;  /* 0x000000721b00920c */ /* 0x080fe40003f06270 */
[-C--:B------:R-:W-:Y:S01]  /*48a0*/  @!P1 ISETP.GE.AND P2, PT, R117, R114.reuse, PT ;  /* 0x000000727500920c */ /* 0x080fe20003f46270 */
[----:B------:R-:W-:Y:S01]  /*48b0*/  FADD.FTZ R9, R30, R9 ;  /* 0x000000091e097221 */ /* 0x000fe20000010000 */
[----:B------:R-:W-:Y:S01]  /*48c0*/  @!P1 FSEL R77, R77, RZ, !P0 ;  /* 0x000000ff4d4d9208 */ /* 0x000fe20004000000 */
[----:B------:R-:W4:Y:S01]  /*48d0*/  LDG.E.128.CONSTANT R28, desc[UR10][R28.64] ;  /* 0x0000000a1c1c7981 */ /* 0x000f22000c1e9d00 */
[----:B------:R-:W-:Y:S02]  /*48e0*/  @!P1 FSEL R78, R78, RZ, !P2 ;  /* 0x000000ff4e4e9208 */ /* 0x000fe40005000000 */
[-C--:B------:R-:W-:Y:S01]  /*48f0*/  @!P1 ISETP.GE.AND P0, PT, R95, R114.reuse, PT ;  /* 0x000000725f00920c */ /* 0x080fe20003f06270 */
[----:B------:R-:W4:Y:S01]  /*4900*/  LDG.E.128.CONSTANT R24, desc[UR10][R24.64] ;  /* 0x0000000a18187981 */ /* 0x000f22000c1e9d00 */
[----:B------:R-:W-:-:S02]  /*4910*/  @!P1 ISETP.GE.AND P2, PT, R73, R114, PT ;  /* 0x000000724900920c */ /* 0x000fc40003f46270 */
[----:B------:R-:W-:Y:S02]  /*4920*/  @!P1 FSEL R17, R17, RZ, !P3 ;  /* 0x000000ff11119208 */ /* 0x000fe40005800000 */
[----:B------:R-:W-:Y:S02]  /*4930*/  @!P1 FSEL R75, R75, RZ, !P0 ;  /* 0x000000ff4b4b9208 */ /* 0x000fe40004000000 */
[----:B------:R-:W-:Y:S01]  /*4940*/  @!P1 FSEL R16, R16, RZ, !P2 ;  /* 0x000000ff10109208 */ /* 0x000fe20005000000 */
[----:B------:R-:W-:Y:S01]  /*4950*/  FMUL.FTZ R117, R21, R17 ;  /* 0x0000001115757220 */ /* 0x000fe20000410000 */
[----:B------:R-:W-:Y:S01]  /*4960*/  @!P1 ISETP.GE.AND P0, PT, R95, R114, PT ;  /* 0x000000725f00920c */ /* 0x000fe20003f06270 */
[----:B------:R-:W-:Y:S02]  /*4970*/  FMUL.FTZ R77, R21, R77 ;  /* 0x0000004d154d7220 */ /* 0x000fe40000410000 */
[----:B------:R-:W-:Y:S01]  /*4980*/  FFMA.FTZ R117, R20, R16, R117 ;  /* 0x0000001014757223 */ /* 0x000fe20000010075 */
[----:B------:R-:W-:-:S02]  /*4990*/  @!P1 FSEL R79, R79, RZ, !P0 ;  /* 0x000000ff4f4f9208 */ /* 0x000fc40004000000 */
[-C--:B------:R-:W-:Y:S02]  /*49a0*/  IADD3 R16, P0, R103, R120.reuse, RZ ;  /* 0x0000007867107210 */ /* 0x080fe40007f1e0ff */
[----:B------:R-:W-:Y:S01]  /*49b0*/  IADD3 R120, P3, R104, R120, RZ ;  /* 0x0000007868787210 */ /* 0x000fe20007f7e0ff */
[----:B------:R-:W-:Y:S01]  /*49c0*/  FFMA.FTZ R77, R20, R76, R77 ;  /* 0x0000004c144d7223 */ /* 0x000fe2000001004d */
[----:B------:R-:W-:Y:S01]  /*49d0*/  FFMA.FTZ R122, R23, R75, R122 ;  /* 0x0000004b177a7223 */ /* 0x000fe2000001007a */
[-C--:B------:R-:W-:Y:S02]  /*49e0*/  LEA.HI.X.SX32 R73, R103, R116.reuse, 0x1, P0 ;  /* 0x0000007467497211 */ /* 0x080fe400000f0eff */
[----:B------:R-:W-:Y:S02]  /*49f0*/  LEA.HI.X.SX32 R75, R104, R116, 0x1, P3 ;  /* 0x00000074684b7211 */ /* 0x000fe400018f0eff */
[----:B------:R-:W-:Y:S02]  /*4a00*/  LEA R76, P0, R120, UR6, 0x2 ;  /* 0x00000006784c7c11 */ /* 0x000fe4000f8010ff */
[----:B------:R-:W-:Y:S01]  /*4a10*/  LEA R72, P2, R16, UR6, 0x2 ;  /* 0x0000000610487c11 */ /* 0x000fe2000f8410ff */
[----:B------:R-:W-:Y:S01]  /*4a20*/  FFMA.FTZ R78, R22, R78, R77 ;  /* 0x0000004e164e7223 */ /* 0x000fe2000001004d */
[----:B------:R-:W-:-:S02]  /*4a30*/  LEA.HI.X R77, R120, UR7, R75, 0x2, P0 ;  /* 0x00000007784d7c11 */ /* 0x000fc400080f144b */
[----:B------:R-:W-:Y:S02]  /*4a40*/  LEA.HI.X R73, R16, UR7, R73, 0x2, P2 ;  /* 0x0000000710497c11 */ /* 0x000fe400090f1449 */
[----:B------:R-:W-:Y:S01]  /*4a50*/  @!P1 IADD3 R75, R95, -0x1, RZ ;  /* 0xffffffff5f4b9810 */ /* 0x000fe20007ffe0ff */
[----:B------:R-:W-:Y:S02]  /*4a60*/  FFMA.FTZ R17, R23, R79, R78 ;  /* 0x0000004f17117223 */ /* 0x000fe4000001004e */
[----:B------:R-:W4:Y:S01]  /*4a70*/  LDG.E.128.CONSTANT R76, desc[UR10][R76.64] ;  /* 0x0000000a4c4c7981 */ /* 0x000f22000c1e9d00 */
[----:B------:R-:W-:-:S03]  /*4a80*/  @!P1 ISETP.GE.AND P0, PT, R75, R114, PT ;  /* 0x000000724b00920c */ /* 0x000fc60003f06270 */
[----:B------:R-:W4:Y:S01]  /*4a90*/  LDG.E.128.CONSTANT R72, desc[UR10][R72.64] ;  /* 0x0000000a48487981 */ /* 0x000f22000c1e9d00 */
[----:B------:R-:W-:Y:S02]  /*4aa0*/  @!P1 FSEL R18, R18, RZ, !P0 ;  /* 0x000000ff12129208 */ /* 0x000fe40004000000 */
[----:B------:R-:W-:-:S03]  /*4ab0*/  @!P1 ISETP.GE.AND P0, PT, R95, R114, PT ;  /* 0x000000725f00920c */ /* 0x000fc60003f06270 */
[----:B------:R-:W-:Y:S01]  /*4ac0*/  FFMA.FTZ R16, R22, R18, R117 ;  /* 0x0000001216107223 */ /* 0x000fe20000010075 */
[----:B------:R-:W-:Y:S01]  /*4ad0*/  @!P1 FSEL R19, R19, RZ, !P0 ;  /* 0x000000ff13139208 */ /* 0x000fe20004000000 */
[----:B------:R-:W-:-:S04]  /*4ae0*/  FADD.FTZ R12, R17, R12 ;  /* 0x0000000c110c7221 */ /* 0x000fc80000010000 */
[----:B------:R-:W-:Y:S01]  /*4af0*/  FFMA.FTZ R16, R23, R19, R16 ;  /* 0x0000001317107223 */ /* 0x000fe20000010010 */
[C---:B------:R-:W-:Y:S02]  /*4b00*/  @!P1 VIADD R19, R95.reuse, 0xffffffff ;  /* 0xffffffff5f139836 */ /* 0x040fe40000000000 */
[----:B------:R-:W-:-:S03]  /*4b10*/  @!P1 VIADD R17, R95, 0xfffffffe ;  /* 0xfffffffe5f119836 */ /* 0x000fc60000000000 */
[-C--:B------:R-:W-:Y:S01]  /*4b20*/  @!P1 ISETP.GE.AND P5, PT, R19, R114.reuse, PT ;  /* 0x000000721300920c */ /* 0x080fe20003fa6270 */
[----:B------:R-:W-:Y:S01]  /*4b30*/  @!P1 VIADD R19, R95, 0xfffffffe ;  /* 0xfffffffe5f139836 */ /* 0x000fe20000000000 */
[-C--:B------:R-:W-:Y:S02]  /*4b40*/  @!P1 ISETP.GE.AND P3, PT, R17, R114.reuse, PT ;  /* 0x000000721100920c */ /* 0x080fe40003f66270 */
[----:B------:R-:W-:Y:S02]  /*4b50*/  @!P1 IADD3 R17, R95, -0x3, RZ ;  /* 0xfffffffd5f119810 */ /* 0x000fe40007ffe0ff */
[-C--:B------:R-:W-:Y:S01]  /*4b60*/  @!P1 ISETP.GE.AND P0, PT, R19, R114.reuse, PT ;  /* 0x000000721300920c */ /* 0x080fe20003f06270 */
[----:B------:R-:W-:Y:S01]  /*4b70*/  @!P1 VIADD R19, R95, 0xfffffffd ;  /* 0xfffffffd5f139836 */ /* 0x000fe20000000000 */
[----:B------:R-:W-:Y:S02]  /*4b80*/  @!P1 FSEL R69, R69, RZ, !P3 ;  /* 0x000000ff45459208 */ /* 0x000fe40005800000 */
[----:B------:R-:W-:-:S02]  /*4b90*/  @!P1 ISETP.GE.AND P2, PT, R17, R114, PT ;  /* 0x000000721100920c */ /* 0x000fc40003f46270 */
[-C--:B------:R-:W-:Y:S01]  /*4ba0*/  @!P1 ISETP.GE.AND P3, PT, R19, R114.reuse, PT ;  /* 0x000000721300920c */ /* 0x080fe20003f66270 */
[----:B------:R-:W-:Y:S01]  /*4bb0*/  FMUL.FTZ R17, R21, R69 ;  /* 0x0000004515117220 */ /* 0x000fe20000410000 */
[----:B------:R-:W-:Y:S01]  /*4bc0*/  @!P1 FSEL R70, R70, RZ, !P5 ;  /* 0x000000ff46469208 */ /* 0x000fe20006800000 */
[C---:B------:R-:W-:Y:S01]  /*4bd0*/  @!P1 VIADD R19, R95.reuse, 0xffffffff ;  /* 0xffffffff5f139836 */ /* 0x040fe20000000000 */
[CC--:B------:R-:W-:Y:S02]  /*4be0*/  @!P1 ISETP.GE.AND P5, PT, R95.reuse, R114.reuse, PT ;  /* 0x000000725f00920c */ /* 0x0c0fe40003fa6270 */
[----:B------:R-:W-:Y:S02]  /*4bf0*/  @!P1 IADD3 R69, R95, -0x3, RZ ;  /* 0xfffffffd5f459810 */ /* 0x000fe40007ffe0ff */
[----:B------:R-:W-:Y:S02]  /*4c00*/  @!P1 FSEL R71, R71, RZ, !P5 ;  /* 0x000000ff47479208 */ /* 0x000fe40006800000 */
[----:B------:R-:W-:-:S02]  /*4c10*/  @!P1 ISETP.GE.AND P4, PT, R69, R114, PT ;  /* 0x000000724500920c */ /* 0x000fc40003f86270 */
[-C--:B------:R-:W-:Y:S02]  /*4c20*/  @!P1 ISETP.GE.AND P5, PT, R19, R114.reuse, PT ;  /* 0x000000721300920c */ /* 0x080fe40003fa6270 */
[C---:B------:R-:W-:Y:S02]  /*4c30*/  @!P1 IADD3 R19, R95.reuse, -0x3, RZ ;  /* 0xfffffffd5f139810 */ /* 0x040fe40007ffe0ff */
[----:B------:R-:W-:Y:S02]  /*4c40*/  @!P1 IADD3 R69, R95, -0x1, RZ ;  /* 0xffffffff5f459810 */ /* 0x000fe40007ffe0ff */
[----:B------:R-:W-:Y:S02]  /*4c50*/  @!P1 FSEL R64, R64, RZ, !P4 ;  /* 0x000000ff40409208 */ /* 0x000fe40006000000 */
        /* <DEDUP_REMOVED lines=10> */
[-C--:B------:R-:W-:Y:S01]  /*4d00*/  @!P1 ISETP.GE.AND P2, PT, R19, R114.reuse, PT ;  /* 0x000000721300920c */ /* 0x080fe20003f46270 */
[C---:B------:R-:W-:Y:S01]  /*4d10*/  @!P1 VIADD R19, R95.reuse, 0xfffffffd ;  /* 0xfffffffd5f139836 */ /* 0x040fe20000000000 */
[----:B------:R-:W-:Y:S02]  /*4d20*/  @!P1 IADD3 R69, R95, -0x2, RZ ;  /* 0xfffffffe5f459810 */ /* 0x000fe40007ffe0ff */
[----:B------:R-:W-:Y:S02]  /*4d30*/  @!P1 FSEL R60, R60, RZ, !P3 ;  /* 0x000000ff3c3c9208 */ /* 0x000fe40005800000 */
[-C--:B------:R-:W-:Y:S02]  /*4d40*/  @!P1 ISETP.GE.AND P6, PT, R69, R114.reuse, PT ;  /* 0x000000724500920c */ /* 0x080fe40003fc6270 */
        /* <DEDUP_REMOVED lines=65> */
[----:B----4-:R-:W-:-:S04]  /*5160*/  @!P1 FSEL R36, R36, RZ, !P3 ;  /* 0x000000ff24249208 */ /* 0x010fc80005800000 */
        /* <DEDUP_REMOVED lines=36> */
[-C--:B------:R-:W-:Y:S02]  /*53b0*/  @!P1 ISETP.GE.AND P0, PT, R19, R114.reuse, PT ;  /* 0x000000721300920c */ /* 0x080fe40003f06270 */
[----:B------:R-:W-:Y:S02]  /*53c0*/  @!P1 FSEL R26, R26, RZ, !P2 ;  /* 0x000000ff1a1a9208 */ /* 0x000fe40005000000 */
[C---:B------:R-:W-:Y:S01]  /*53d0*/  @!P1 ISETP.GE.AND P2, PT, R95.reuse, R114, PT ;  /* 0x000000725f00920c */ /* 0x040fe20003f46270 */
[----:B------:R-:W-:Y:S01]  /*53e0*/  VIADD R4, R4, 0x4 ;  /* 0x0000000404047836 */ /* 0x000fe20000000000 */
[----:B------:R-:W-:-:S02]  /*53f0*/  @!P1 IADD3 R19, R95, -0x1, RZ ;  /* 0xffffffff5f139810 */ /* 0x000fc40007ffe0ff */
[----:B------:R-:W-:Y:S02]  /*5400*/  @!P1 FSEL R77, R77, RZ, !P4 ;  /* 0x000000ff4d4d9208 */ /* 0x000fe40006000000 */
[----:B------:R-:W-:Y:S02]  /*5410*/  @!P1 FSEL R76, R76, RZ, !P0 ;  /* 0x000000ff4c4c9208 */ /* 0x000fe40004000000 */
[----:B------:R-:W-:Y:S02]  /*5420*/  @!P1 FSEL R73, R73, RZ, !P6 ;  /* 0x000000ff49499208 */ /* 0x000fe40007000000 */
[-C--:B------:R-:W-:Y:S01]  /*5430*/  @!P1 ISETP.GE.AND P0, PT, R95, R114.reuse, PT ;  /* 0x000000725f00920c */ /* 0x080fe20003f06270 */
[----:B------:R-:W-:Y:S01]  /*5440*/  FMUL.FTZ R65, R21, R65 ;  /* 0x0000004115417220 */ /* 0x000fe20000410000 */
[----:B------:R-:W-:Y:S01]  /*5450*/  @!P1 FSEL R27, R27, RZ, !P2 ;  /* 0x000000ff1b1b9208 */ /* 0x000fe20005000000 */
[C---:B------:R-:W-:Y:S01]  /*5460*/  FMUL.FTZ R61, R21.reuse, R61 ;  /* 0x0000003d153d7220 */ /* 0x040fe20000410000 */
[----:B------:R-:W-:Y:S01]  /*5470*/  @!P1 FSEL R72, R72, RZ, !P3 ;  /* 0x000000ff48489208 */ /* 0x000fe20005800000 */
[----:B------:R-:W-:Y:S01]  /*5480*/  FMUL.FTZ R57, R21, R57 ;  /* 0x0000003915397220 */ /* 0x000fe20000410000 */
        /* <DEDUP_REMOVED lines=27> */
[----:B------:R-:W-:Y:S01]  /*5640*/  @!P1 ISETP.GE.AND P3, PT, R95, R114, PT ;  /* 0x000000725f00920c */ /* 0x000fe20003f66270 */
        /* <DEDUP_REMOVED lines=49> */
[----:B------:R-:W-:Y:S01]  /*5960*/  VIADD R95, R95, 0x80 ;  /* 0x000000805f5f7836 */ /* 0x000fe20000000000 */
[----:B------:R-:W-:Y:S01]  /*5970*/  IADD3.X R7, RZ, R7, RZ, P1, !PT ;  /* 0x00000007ff077210 */ /* 0x000fe20000ffe4ff */
[----:B------:R-:W-:Y:S06]  /*5980*/  @!P0 BRA `(.L_x_25176) ;  /* 0xffffffe400408947 */ /* 0x000fec000383ffff */
.L_x_25175:
[----:B------:R-:W-:Y:S05]  /*5990*/  BSYNC B0 ;  /* 0x0000000000007941 */ /* 0x000fea0003800000 */
.L_x_25173:
[----:B------:R-:W1:Y:S01]  /*59a0*/  SHFL.BFLY PT, R2, R9, 0x4, 0x1f ;  /* 0x0c801f0009027f89 */ /* 0x000e6200000e0000 */
[----:B------:R-:W2:Y:S01]  /*59b0*/  S2UR UR5, SR_CgaCtaId ;  /* 0x00000000000579c3 */ /* 0x000ea20000008800 */
[----:B------:R-:W-:Y:S01]  /*59c0*/  UMOV UR4, 0x400 ;  /* 0x0000040000047882 */ /* 0x000fe20000000000 */
[----:B------:R-:W-:Y:S01]  /*59d0*/  BSSY B0, `(.L_x_25177) ;  /* 0x000009f000007945 */ /* 0x000fe20003800000 */
[----:B------:R-:W3:Y:S01]  /*59e0*/  SHFL.BFLY PT, R3, R8, 0x4, 0x1f ;  /* 0x0c801f0008037f89 */ /* 0x000ee200000e0000 */
[----:B------:R-:W-:-:S03]  /*59f0*/  UIADD3 UR4, UR4, 0x160, URZ ;  /* 0x0000016004047890 */ /* 0x000fc6000fffe03f */
        /* <DEDUP_REMOVED lines=10> */
[----:B------:R-:W-:-:S02]  /*5aa0*/  ISETP.NE.AND P2, PT, R2, RZ, PT ;  /* 0x000000ff0200720c */ /* 0x000fc40003f45270 */
[----:B------:R-:W2:Y:S01]  /*5ab0*/  SHFL.BFLY PT, R7, R12, 0x4, 0x1f ;  /* 0x0c801f000c077f89 */ /* 0x000ea200000e0000 */
[----:B0-----:R-:W-:Y:S01]  /*5ac0*/  FADD.FTZ R11, R4, R11 ;  /* 0x0000000b040b7221 */ /* 0x001fe20000010000 */
[C---:B------:R-:W-:Y:S02]  /*5ad0*/  ISETP.GT.OR P0, PT, R0.reuse, 0x3f, P2 ;  /* 0x0000003f0000780c */ /* 0x040fe40001704670 */
[----:B------:R-:W0:Y:S01]  /*5ae0*/  SHFL.BFLY PT, R21, R82, 0x4, 0x1f ;  /* 0x0c801f0052157f89 */ /* 0x000e2200000e0000 */
[----:B----4-:R-:W-:Y:S01]  /*5af0*/  FADD.FTZ R19, R19, R80 ;  /* 0x0000005013137221 */ /* 0x010fe20000010000 */
[----:B------:R-:W-:Y:S02]  /*5b00*/  ISETP.GT.OR P1, PT, R0, 0x1f, P2 ;  /* 0x0000001f0000780c */ /* 0x000fe40001724670 */
[----:B------:R-:W3:Y:S01]  /*5b10*/  SHFL.BFLY PT, R20, R83, 0x4, 0x1f ;  /* 0x0c801f0053147f89 */ /* 0x000ee200000e0000 */
[----:B------:R-:W-:-:S03]  /*5b20*/  FADD.FTZ R5, R5, R10 ;  /* 0x0000000a05057221 */ /* 0x000fc60000010000 */
[----:B------:R-:W4:Y:S01]  /*5b30*/  SHFL.BFLY PT, R24, R87, 0x4, 0x1f ;  /* 0x0c801f0057187f89 */ /* 0x000f2200000e0000 */
[----:B------:R-:W-:-:S03]  /*5b40*/  FADD.FTZ R81, R18, R81 ;  /* 0x0000005112517221 */ /* 0x000fc60000010000 */
[----:B------:R-:W4:Y:S01]  /*5b50*/  SHFL.BFLY PT, R17, R14, 0x4, 0x1f ;  /* 0x0c801f000e117f89 */ /* 0x000f2200000e0000 */
[----:B------:R-:W-:-:S03]  /*5b60*/  FADD.FTZ R13, R6, R13 ;  /* 0x0000000d060d7221 */ /* 0x000fc60000010000 */
[----:B------:R-:W4:Y:S01]  /*5b70*/  SHFL.BFLY PT, R16, R15, 0x4, 0x1f ;  /* 0x0c801f000f107f89 */ /* 0x000f2200000e0000 */
[----:B-1----:R-:W-:Y:S01]  /*5b80*/  FADD.FTZ R85, R22, R85 ;  /* 0x0000005516557221 */ /* 0x002fe20000010000 */
[----:B------:R-:W-:Y:S02]  /*5b90*/  LOP3.LUT R22, R0, 0xffffffc0, RZ, 0xc0, !PT ;  /* 0xffffffc000167812 */ /* 0x000fe400078ec0ff */
[----:B------:R-:W1:Y:S01]  /*5ba0*/  SHFL.BFLY PT, R23, R84, 0x4, 0x1f ;  /* 0x0c801f0054177f89 */ /* 0x000e6200000e0000 */
[----:B--2---:R-:W-:Y:S01]  /*5bb0*/  FADD.FTZ R7, R7, R12 ;  /* 0x0000000c07077221 */ /* 0x004fe20000010000 */
[----:B------:R-:W-:Y:S02]  /*5bc0*/  ISETP.NE.OR P5, PT, R22, 0x40, P2 ;  /* 0x000000401600780c */ /* 0x000fe400017a5670 */
[----:B------:R-:W2:Y:S01]  /*5bd0*/  SHFL.BFLY PT, R25, R86, 0x4, 0x1f ;  /* 0x0c801f0056197f89 */ /* 0x000ea200000e0000 */
[----:B0-----:R-:W-:-:S03]  /*5be0*/  FADD.FTZ R21, R21, R82 ;  /* 0x0000005215157221 */ /* 0x001fc60000010000 */
[----:B------:R-:W0:Y:S01]  /*5bf0*/  SHFL.BFLY PT, R27, R88, 0x4, 0x1f ;  /* 0x0c801f00581b7f89 */ /* 0x000e2200000e0000 */
[----:B---3--:R-:W-:Y:S01]  /*5c00*/  FADD.FTZ R83, R20, R83 ;  /* 0x0000005314537221 */ /* 0x008fe20000010000 */
[----:B------:R-:W-:Y:S02]  /*5c10*/  SHF.R.S32.HI R20, RZ, 0x1f, R93 ;  /* 0x0000001fff147819 */ /* 0x000fe4000001145d */
[----:B------:R-:W3:Y:S01]  /*5c20*/  SHFL.BFLY PT, R26, R89, 0x4, 0x1f ;  /* 0x0c801f00591a7f89 */ /* 0x000ee200000e0000 */
[----:B----4-:R-:W-:Y:S01]  /*5c30*/  FADD.FTZ R87, R24, R87 ;  /* 0x0000005718577221 */ /* 0x010fe20000010000 */
[----:B------:R-:W-:Y:S02]  /*5c40*/  IADD3 R24, R0, 0x1f, RZ ;  /* 0x0000001f00187810 */ /* 0x000fe40007ffe0ff */
[----:B------:R-:W4:Y:S01]  /*5c50*/  SHFL.BFLY PT, R29, R90, 0x4, 0x1f ;  /* 0x0c801f005a1d7f89 */ /* 0x000f2200000e0000 */
[----:B------:R-:W-:Y:S01]  /*5c60*/  FADD.FTZ R17, R17, R14 ;  /* 0x0000000e11117221 */ /* 0x000fe20000010000 */
[----:B------:R-:W-:-:S02]  /*5c70*/  LEA.HI R93, R20, R93, RZ, 0x3 ;  /* 0x0000005d145d7211 */ /* 0x000fc400078f18ff */
[----:B------:R-:W4:Y:S01]  /*5c80*/  SHFL.BFLY PT, R28, R91, 0x4, 0x1f ;  /* 0x0c801f005b1c7f89 */ /* 0x000f2200000e0000 */
[----:B------:R-:W-:Y:S01]  /*5c90*/  FADD.FTZ R16, R16, R15 ;  /* 0x0000000f10107221 */ /* 0x000fe20000010000 */
[----:B------:R-:W-:Y:S02]  /*5ca0*/  ISETP.GT.U32.AND P3, PT, R24, 0x3e, PT ;  /* 0x0000003e1800780c */ /* 0x000fe40003f64070 */
[----:B------:R-:W4:Y:S01]  /*5cb0*/  SHFL.BFLY PT, R2, R3, 0x2, 0x1f ;  /* 0x0c401f0003027f89 */ /* 0x000f2200000e0000 */
        /* <DEDUP_REMOVED lines=8> */
[----:B----4-:R-:W-:Y:S01]  /*5d40*/  FADD.FTZ R90, R29, R90 ;  /* 0x0000005a1d5a7221 */ /* 0x010fe20000010000 */
[----:B------:R-:W-:Y:S01]  /*5d50*/  LOP3.LUT R29, R0, 0xffffffe0, RZ, 0xc0, !PT ;  /* 0xffffffe0001d7812 */ /* 0x000fe200078ec0ff */
[----:B------:R-:W-:Y:S01]  /*5d60*/  FADD.FTZ R91, R28, R91 ;  /* 0x0000005b1c5b7221 */ /* 0x000fe20000010000 */
[----:B------:R-:W4:Y:S02]  /*5d70*/  SHFL.BFLY PT, R10, R7, 0x2, 0x1f ;  /* 0x0c401f00070a7f89 */ /* 0x000f2400000e0000 */
[----:B------:R-:W-:Y:S01]  /*5d80*/  ISETP.NE.OR P4, PT, R29, 0x20, P2 ;  /* 0x000000201d00780c */ /* 0x000fe20001785670 */
[----:B------:R-:W-:Y:S01]  /*5d90*/  FADD.FTZ R2, R3, R2 ;  /* 0x0000000203027221 */ /* 0x000fe20000010000 */
        /* <DEDUP_REMOVED lines=8> */
[----:B------:R-:W3:Y:S04]  /*5e20*/  SHFL.BFLY PT, R20, R81, 0x2, 0x1f ;  /* 0x0c401f0051147f89 */ /* 0x000ee800000e0000 */
[----:B------:R-:W3:Y:S01]  /*5e30*/  SHFL.BFLY PT, R24, R83, 0x2, 0x1f ;  /* 0x0c401f0053187f89 */ /* 0x000ee200000e0000 */
[----:B----4-:R-:W-:-:S03]  /*5e40*/  FADD.FTZ R10, R7, R10 ;  /* 0x0000000a070a7221 */ /* 0x010fc60000010000 */
[----:B------:R-:W4:Y:S01]  /*5e50*/  SHFL.BFLY PT, R26, R23, 0x2, 0x1f ;  /* 0x0c401f00171a7f89 */ /* 0x000f2200000e0000 */
[----:B------:R-:W-:-:S03]  /*5e60*/  FADD.FTZ R22, R21, R22 ;  /* 0x0000001615167221 */ /* 0x000fc60000010000 */
        /* <DEDUP_REMOVED lines=9> */
[----:B------:R-:W-:-:S03]  /*5f00*/  FADD.FTZ R24, R83, R24 ;  /* 0x0000001853187221 */ /* 0x000fc60000010000 */
        /* <DEDUP_REMOVED lines=13> */
[----:B------:R-:W-:Y:S01]  /*5fe0*/  FADD.FTZ R90, R90, R31 ;  /* 0x0000001f5a5a7221 */ /* 0x000fe20000010000 */
[----:B----4-:R-:W-:Y:S02]  /*5ff0*/  FADD.FTZ R91, R91, R36 ;  /* 0x000000245b5b7221 */ /* 0x010fe40000010000 */
        /* <DEDUP_REMOVED lines=9> */
[----:B------:R-:W-:Y:S01]  /*6090*/  SHF.R.S32.HI R19, RZ, 0x3, R93 ;  /* 0x00000003ff137819 */ /* 0x000fe2000001145d */
[----:B---3--:R-:W-:Y:S02]  /*60a0*/  FADD.FTZ R5, R10, R11 ;  /* 0x0000000b0a057221 */ /* 0x008fe40000010000 */
[----:B------:R-:W3:Y:S02]  /*60b0*/  SHFL.BFLY PT, R21, R20, 0x1, 0x1f ;  /* 0x0c201f0014157f89 */ /* 0x000ee400000e0000 */
[----:B------:R-:W-:Y:S02]  /*60c0*/  IMAD R92, R92, 0x50, R19 ;  /* 0x000000505c5c7824 */ /* 0x000fe400078e0213 */
[----:B------:R-:W3:Y:S01]  /*60d0*/  SHFL.BFLY PT, R25, R24, 0x1, 0x1f ;  /* 0x0c201f0018197f89 */ /* 0x000ee200000e0000 */
[----:B----4-:R-:W-:Y:S02]  /*60e0*/  FADD.FTZ R11, R22, R23 ;  /* 0x00000017160b7221 */ /* 0x010fe40000010000 */
[----:B------:R-:W-:Y:S01]  /*60f0*/  LEA R23, R92, UR4, 0x2 ;  /* 0x000000045c177c11 */ /* 0x000fe2000f8e10ff */
        /* <DEDUP_REMOVED lines=15> */
[----:B------:R-:W-:Y:S01]  /*61f0*/  FADD.FTZ R14, R28, R29 ;  /* 0x0000001d1c0e7221 */ /* 0x000fe20000010000 */
[----:B------:R-:W-:Y:S01]  /*6200*/  BAR.SYNC.DEFER_BLOCKING 0x0 ;  /* 0x0000000000007b1d */ /* 0x000fe20000010000 */
[----:B-1----:R-:W-:Y:S01]  /*6210*/  FADD.FTZ R15, R30, R31 ;  /* 0x0000001f1e0f7221 */ /* 0x002fe20000010000 */
[----:B--2---:R-:W-:Y:S01]  /*6220*/  FADD.FTZ R16, R32, R33 ;  /* 0x0000002120107221 */ /* 0x004fe20000010000 */
[----:B0-----:R-:W-:Y:S01]  /*6230*/  FADD.FTZ R17, R34, R35 ;  /* 0x0000002322117221 */ /* 0x001fe20000010000 */
[----:B---3--:R-:W-:Y:S01]  /*6240*/  FADD.FTZ R18, R89, R36 ;  /* 0x0000002459127221 */ /* 0x008fe20000010000 */
[----:B------:R-:W-:Y:S01]  /*6250*/  FADD.FTZ R20, R90, R37 ;  /* 0x000000255a147221 */ /* 0x000fe20000010000 */
        /* <DEDUP_REMOVED lines=22> */
.L_x_25178:
[----:B------:R-:W-:Y:S05]  /*63c0*/  BSYNC B0 ;  /* 0x0000000000007941 */ /* 0x000fea0003800000 */
.L_x_25177:
        /* <DEDUP_REMOVED lines=42> */
[----:B------:R-:W-:-:S07]  /*6670*/  FADD.FTZ R21, R21, R38 ;  /* 0x0000002615157221 */ /* 0x000fce0000010000 */
.L_x_25180:
[----:B------:R-:W-:Y:S05]  /*6680*/  BSYNC B0 ;  /* 0x0000000000007941 */ /* 0x000fea0003800000 */
.L_x_25179:
        /* <DEDUP_REMOVED lines=23> */
.L_x_25182:
[----:B------:R-:W-:Y:S05]  /*6800*/  BSYNC B0 ;  /* 0x0000000000007941 */ /* 0x000fea0003800000 */
.L_x_25181:
[----:B------:R-:W-:Y:S06]  /*6810*/  BAR.SYNC.DEFER_BLOCKING 0x0 ;  /* 0x0000000000007b1d */ /* 0x000fec0000010000 */
[----:B------:R-:W-:Y:S04]  /*6820*/  BSSY B0, `(.L_x_25183) ;  /* 0x000002a000007945 */ /* 0x000fe80003800000 */
[----:B------:R-:W-:Y:S05]  /*6830*/  @P1 BRA `(.L_x_25184) ;  /* 0x0000000000a01947 */ /* 0x000fea0003800000 */
[----:B------:R-:W0:Y:S04]  /*6840*/  @!P2 LDS R38, [R23+0x130] ;  /* 0x000130001726a984 */ /* 0x000e280000000800 */
        /* <DEDUP_REMOVED lines=10> */
[----:B01----:R-:W-:-:S03]  /*68f0*/  @!P2 FADD.FTZ R21, R21, R38 ;  /* 0x000000261515a221 */ /* 0x003fc60000010000 */
        /* <DEDUP_REMOVED lines=12> */
[----:B------:R-:W4:Y:S01]  /*69c0*/  @!P2 LDS R36, [R23+0x100] ;  /* 0x000100001724a984 */ /* 0x000f220000000800 */
[----:B------:R-:W-:-:S03]  /*69d0*/  FADD.FTZ R7, R7, R26 ;  /* 0x0000001a07077221 */ /* 0x000fc60000010000 */
[----:B------:R-:W4:Y:S01]  /*69e0*/  @!P2 LDS R43, [R23+0x110] ;  /* 0x00011000172ba984 */ /* 0x000f220000000800 */
[----:B------:R-:W-:-:S03]  /*69f0*/  FADD.FTZ R8, R8, R33 ;  /* 0x0000002108087221 */ /* 0x000fc60000010000 */
[----:B------:R-:W4:Y:S01]  /*6a00*/  @!P2 LDS R45, [R23+0x120] ;  /* 0x00012000172da984 */ /* 0x000f220000000800 */
        /* <DEDUP_REMOVED lines=8> */
[----:B------:R-:W-:Y:S01]  /*6a90*/  @!P2 FADD.FTZ R17, R17, R36 ;  /* 0x000000241111a221 */ /* 0x000fe20000010000 */
[----:B------:R-:W-:Y:S01]  /*6aa0*/  @!P2 FADD.FTZ R18, R18, R43 ;  /* 0x0000002b1212a221 */ /* 0x000fe20000010000 */
[----:B------:R-:W-:-:S07]  /*6ab0*/  @!P2 FADD.FTZ R20, R20, R45 ;  /* 0x0000002d1414a221 */ /* 0x000fce0000010000 */
.L_x_25184:
[----:B------:R-:W-:Y:S05]  /*6ac0*/  BSYNC B0 ;  /* 0x0000000000007941 */ /* 0x000fea0003800000 */
.L_x_25183:
        /* <DEDUP_REMOVED lines=19> */
[C---:B------:R-:W-:Y:S01]  /*6c00*/  IADD3 R25, R19.reuse, 0xc, RZ ;  /* 0x0000000c13197810 */ /* 0x040fe20007ffe0ff */
[----:B------:R-:W-:Y:S01]  /*6c10*/  ULDC.64 UR8, c[0x0][0x210] ;  /* 0x0000840000087ab9 */ /* 0x000fe20000000a00 */
[C---:B------:R-:W-:Y:S01]  /*6c20*/  IADD3 R31, P0, R19.reuse, UR4, RZ ;  /* 0x00000004131f7c10 */ /* 0x040fe2000ff1e0ff */
[C---:B------:R-:W-:Y:S01]  /*6c30*/  VIADD R41, R19.reuse, 0x2c ;  /* 0x0000002c13297836 */ /* 0x040fe20000000000 */
[C---:B------:R-:W-:Y:S02]  /*6c40*/  IADD3 R27, P2, R24.reuse, UR4, RZ ;  /* 0x00000004181b7c10 */ /* 0x040fe4000ff5e0ff */
[----:B01----:R-:W-:Y:S02]  /*6c50*/  IADD3 R23, R19, 0x4, RZ ;  /* 0x0000000413177810 */ /* 0x003fe40007ffe0ff */
[----:B------:R-:W-:Y:S02]  /*6c60*/  IADD3 R30, P3, R25, UR4, RZ ;  /* 0x00000004191e7c10 */ /* 0x000fe4000ff7e0ff */
[----:B------:R-:W-:-:S02]  /*6c70*/  LEA.HI.X.SX32 R32, R24, UR7, 0x1, P2 ;  /* 0x0000000718207c11 */ /* 0x000fc400090f0eff */
[----:B------:R-:W-:Y:S02]  /*6c80*/  LEA R26, P2, R27, UR8, 0x2 ;  /* 0x000000081b1a7c11 */ /* 0x000fe4000f8410ff */
[----:B------:R-:W-:Y:S02]  /*6c90*/  LEA.HI.X.SX32 R36, R19, UR7, 0x1, P0 ;  /* 0x0000000713247c11 */ /* 0x000fe400080f0eff */
[----:B------:R-:W-:Y:S02]  /*6ca0*/  IADD3 R29, P1, R23, UR4, RZ ;  /* 0x00000004171d7c10 */ /* 0x000fe4000ff3e0ff */
[----:B------:R-:W-:Y:S02]  /*6cb0*/  LEA R22, P0, R31, UR8, 0x2 ;  /* 0x000000081f167c11 */ /* 0x000fe4000f8010ff */
[----:B------:R-:W-:Y:S02]  /*6cc0*/  LEA.HI.X.SX32 R25, R25, UR7, 0x1, P3 ;  /* 0x0000000719197c11 */ /* 0x000fe400098f0eff */
[----:B------:R-:W-:-:S02]  /*6cd0*/  LEA R24, P3, R30, UR8, 0x2 ;  /* 0x000000081e187c11 */ /* 0x000fc4000f8610ff */
[----:B------:R-:W-:Y:S02]  /*6ce0*/  LEA.HI.X R27, R27, UR9, R32, 0x2, P2 ;  /* 0x000000091b1b7c11 */ /* 0x000fe400090f1420 */
[----:B------:R-:W-:Y:S02]  /*6cf0*/  LEA.HI.X.SX32 R34, R23, UR7, 0x1, P1 ;  /* 0x0000000717227c11 */ /* 0x000fe400088f0eff */
[----:B------:R-:W-:Y:S02]  /*6d00*/  IADD3 R32, R19, 0x18, RZ ;  /* 0x0000001813207810 */ /* 0x000fe40007ffe0ff */
[----:B------:R-:W-:Y:S01]  /*6d10*/  LEA.HI.X R23, R31, UR9, R36, 0x2, P0 ;  /* 0x000000091f177c11 */ /* 0x000fe200080f1424 */
[----:B------:R-:W-:Y:S01]  /*6d20*/  VIADD R31, R19, 0x14 ;  /* 0x00000014131f7836 */ /* 0x000fe20000000000 */
[----:B------:R-:W-:Y:S02]  /*6d30*/  LEA R28, P1, R29, UR8, 0x2 ;  /* 0x000000081d1c7c11 */ /* 0x000fe4000f8210ff */
[----:B------:R-:W-:Y:S01]  /*6d40*/  LEA.HI.X R25, R30, UR9, R25, 0x2, P3 ;  /* 0x000000091e197c11 */ /* 0x000fe200098f1419 */
[----:B------:R-:W-:Y:S01]  /*6d50*/  STG.E desc[UR10][R22.64], R0 ;  /* 0x0000000016007986 */ /* 0x000fe2000c10190a */
[----:B------:R-:W-:-:S02]  /*6d60*/  IADD3 R30, R19, 0x10, RZ ;  /* 0x00000010131e7810 */ /* 0x000fc40007ffe0ff */
[----:B------:R-:W-:Y:S02]  /*6d70*/  IADD3 R33, R19, 0x1c, RZ ;  /* 0x0000001c13217810 */ /* 0x000fe40007ffe0ff */
        /* <DEDUP_REMOVED lines=12> */
[----:B------:R-:W-:Y:S02]  /*6e40*/  LEA.HI.X.SX32 R31, R33, UR7, 0x1, P3 ;  /* 0x00000007211f7c11 */ /* 0x000fe400098f0eff */
        /* <DEDUP_REMOVED lines=27> */
[C---:B------:R-:W-:Y:S02]  /*7000*/  IADD3 R47, R19.reuse, 0x34, RZ ;  /* 0x00000034132f7810 */ /* 0x040fe40007ffe0ff */
[----:B------:R-:W-:Y:S02]  /*7010*/  IADD3 R49, R19, 0x3c, RZ ;  /* 0x0000003c13317810 */ /* 0x000fe40007ffe0ff */
[----:B------:R-:W-:Y:S02]  /*7020*/  LEA R44, P0, R45, UR8, 0x2 ;  /* 0x000000082d2c7c11 */ /* 0x000fe4000f8010ff */
[----:B------:R-:W-:Y:S02]  /*7030*/  LEA.HI.X R43, R43, UR9, R50, 0x2, P1 ;  /* 0x000000092b2b7c11 */ /* 0x000fe400088f1432 */
[----:B------:R-:W-:Y:S02]  /*7040*/  LEA.HI.X R39, R46, UR9, R39, 0x2, P3 ;  /* 0x000000092e277c11 */ /* 0x000fe400098f1427 */
[----:B------:R-:W-:-:S02]  /*7050*/  IADD3 R46, R19, 0x30, RZ ;  /* 0x00000030132e7810 */ /* 0x000fc40007ffe0ff */
[----:B------:R-:W-:Y:S02]  /*7060*/  IADD3 R55, P1, R47, UR4, RZ ;  /* 0x000000042f377c10 */ /* 0x000fe4000ff3e0ff */
        /* <DEDUP_REMOVED lines=49> */
.L_x_25185:
        /* <DEDUP_REMOVED lines=16> */
.L_x_28464:


//--------------------- .text._ZN4vllm25paged_attention_v1_kernelIffLi64ELi32ELi128ELNS_18Fp8KVCacheDataTypeE0ELb0EEEvPT_PKS2_PKT0_S8_ifPKiSA_iPKfiiiSC_SC_iiiii --------------------------
	.section	.text._ZN4vllm25paged_attention_v1_kernelIffLi64ELi32ELi128ELNS_18Fp8KVCacheDataTypeE0ELb0EEEvPT_PKS2_PKT0_S8_ifPKiSA_iPKfiiiSC_SC_iiiii,"ax",@progbits
	.align	128
        .global         _ZN4vllm25paged_attention_v1_kernelIffLi64ELi32ELi128ELNS_18Fp8KVCacheDataTypeE0ELb0EEEvPT_PKS2_PKT0_S8_ifPKiSA_iPKfiiiSC_SC_iiiii
        .type           _ZN4vllm25paged_attention_v1_kernelIffLi64ELi32ELi128ELNS_18Fp8KVCacheDataTypeE0ELb0EEEvPT_PKS2_PKT0_S8_ifPKiSA_iPKfiiiSC_SC_iiiii,@function
        .size           _ZN4vllm25paged_attention_v1_kernelIffLi64ELi32ELi128ELNS_18Fp8KVCacheDataTypeE0ELb0EEEvPT_PKS2_PKT0_S8_ifPKiSA_iPKfiiiSC_SC_iiiii,(.L_x_28465 - _ZN4vllm25paged_attention_v1_kernelIffLi64ELi32ELi128ELNS_18Fp8KVCacheDataTypeE0ELb0EEEvPT_PKS2_PKT0_S8_ifPKiSA_iPKfiiiSC_SC_iiiii)
        .other          _ZN4vllm25paged_attention_v1_kernelIffLi64ELi32ELi128ELNS_18Fp8KVCacheDataTypeE0ELb0EEEvPT_PKS2_PKT0_S8_ifPKiSA_iPKfiiiSC_SC_iiiii,@"STO_CUDA_ENTRY STV_DEFAULT"
_ZN4vllm25paged_attention_v1_kernelIffLi64ELi32ELi128ELNS_18Fp8KVCacheDataTypeE0ELb0EEEvPT_PKS2_PKT0_S8_ifPKiSA_iPKfiiiSC_SC_iiiii:
.text._ZN4vllm25paged_attention_v1_kernelIffLi64ELi32ELi128ELNS_18Fp8KVCacheDataTypeE0ELb0EEEvPT_PKS2_PKT0_S8_ifPKiSA_iPKfiiiSC_SC_iiiii:
        /* <DEDUP_REMOVED lines=103> */
.L_x_25190:
        /* <DEDUP_REMOVED lines=11> */
.L_x_25189:
[----:B------:R-:W-:Y:S05]  /*0720*/  BSYNC B1 ;  /* 0x0000000000017941 */ /* 0x000fea0003800000 */
.L_x_25188:
        /* <DEDUP_REMOVED lines=13> */
.L_x_25191:
        /* <DEDUP_REMOVED lines=17> */
.L_x_25187:
[----:B------:R-:W-:Y:S05]  /*0910*/  BSYNC B0 ;  /* 0x0000000000007941 */ /* 0x000fea0003800000 */
.L_x_25186:
        /* <DEDUP_REMOVED lines=40> */
[----:B------:R-:W-:Y:S02]  /*0ba0*/  SHF.R.S32.HI R74, RZ, 0x1f, R70 ;  /* 0x0000001fff4a7819 */ /* 0x000fe40000011446 */
[----:B-1----:R-:W-:Y:S01]  /*0bb0*/  SHF.R.S32.HI R3, RZ, 0x1f, R71 ;  /* 0x0000001fff037819 */ /* 0x002fe20000011447 */
[----:B--234-:R-:W-:Y:S06]  /*0bc0*/  @P0 BRA `(.L_x_25194) ;  /* 0x0000000400e00947 */ /* 0x01cfec0003800000 */
[----:B------:R-:W-:Y:S01]  /*0bd0*/  UIADD3 UR4, UR4, 0x120, URZ ;  /* 0x0000012004047890 */ /* 0x000fe2000fffe03f */
[C---:B------:R-:W-:Y:S01]  /*0be0*/  IADD3 R70, P0, R69.reuse, R70, RZ ;  /* 0x0000004645467210 */ /* 0x040fe20007f1e0ff */
[----:B------:R-:W-:Y:S01]  /*0bf0*/  ULDC.64 UR6, c[0x0][0x238] ;  /* 0x00008e0000067ab9 */ /* 0x000fe20000000a00 */
[C---:B------:R-:W-:Y:S01]  /*0c00*/  LEA R72, R69.reuse, R72, 0x7 ;  /* 0x0000004845487211 */ /* 0x040fe200078e38ff */
[----:B------:R-:W-:Y:S01]  /*0c10*/  ULEA UR4, UR5, UR4, 0x18 ;  /* 0x0000000405047291 */ /* 0x000fe2000f8ec03f */
[C---:B------:R-:W-:Y:S01]  /*0c20*/  LEA.HI.X.SX32 R87, R69.reuse, R74, 0x1, P0 ;  /* 0x0000004a45577211 */ /* 0x040fe200000f0eff */
[----:B------:R-:W-:Y:S01]  /*0c30*/  BSSY B1, `(.L_x_25195) ;  /* 0x0000070000017945 */ /* 0x000fe20003800000 */
[C---:B------:R-:W-:Y:S01]  /*0c40*/  LEA R88, P0, R70.reuse, UR6, 0x2 ;  /* 0x0000000646587c11 */ /* 0x040fe2000f8010ff */
[----:B------:R-:W-:Y:S01]  /*0c50*/  IMAD R91, R69, 0x20, R68 ;  /* 0x00000020455b7824 */ /* 0x000fe200078e0244 */
[----:B------:R-:W-:Y:S01]  /*0c60*/  MOV R89, R69 ;  /* 0x0000004500597202 */ /* 0x000fe20000000f00 */
[----:B------:R-:W-:Y:S01]  /*0c70*/  IMAD.MOV.U32 R85, RZ, RZ, -0x800001 ;  /* 0xff7fffffff557424 */ /* 0x000fe200078e00ff */
[----:B------:R-:W-:-:S02]  /*0c80*/  LEA.HI.X R87, R70, UR7, R87, 0x2, P0 ;  /* 0x0000000746577c11 */ /* 0x000fc400080f1457 */
[----:B------:R-:W-:-:S07]  /*0c90*/  IADD3 R90, R72, UR4, RZ ;  /* 0x00000004485a7c10 */ /* 0x000fce000fffe0ff */
.L_x_25196:
[----:B------:R-:W-:Y:S01]  /*0ca0*/  IMAD.MOV.U32 R76, RZ, RZ, R88 ;  /* 0x000000ffff4c7224 */ /* 0x000fe200078e0058 */
[----:B------:R-:W-:-:S05]  /*0cb0*/  MOV R77, R87 ;  /* 0x00000057004d7202 */ /* 0x000fca0000000f00 */
        /* <DEDUP_REMOVED lines=10> */
[----:B------:R-:W3:Y:S01]  /*0d60*/  LDG.E.128.CONSTANT R80, desc[UR10][R94.64+0x600] ;  /* 0x0006000a5e507981 */ /* 0x000ee2000c1e9d00 */
[----:B--2---:R-:W-:Y:S01]  /*0d70*/  FMUL.FTZ R79, R60, R68 ;  /* 0x000000443c4f7220 */ /* 0x004fe20000410000 */
[----:B------:R-:W-:Y:S01]  /*0d80*/  FMUL.FTZ R68, R61, R69 ;  /* 0x000000453d447220 */ /* 0x000fe20000410000 */
[----:B------:R-:W-:-:S02]  /*0d90*/  FMUL.FTZ R77, R62, R70 ;  /* 0x000000463e4d7220 */ /* 0x000fc40000410000 */
[----:B0-----:R-:W-:Y:S01]  /*0da0*/  FFMA.FTZ R69, R64, R72, R79 ;  /* 0x0000004840457223 */ /* 0x001fe2000001004f */
        /* <DEDUP_REMOVED lines=65> */
[----:B------:R-:W-:Y:S02]  /*11c0*/  IADD3 R89, R89, 0x4, RZ ;  /* 0x0000000459597810 */ /* 0x000fe40007ffe0ff */
[----:B------:R-:W-:Y:S02]  /*11d0*/  ISETP.GE.AND P0, PT, R91, R86, PT ;  /* 0x000000565b00720c */ /* 0x000fe40003f06270 */
[----:B------:R-:W-:Y:S02]  /*11e0*/  ISETP.GE.AND P2, PT, R89, R2, PT ;  /* 0x000000025900720c */ /* 0x000fe40003f46270 */
[----:B------:R-:W-:Y:S01]  /*11f0*/  IADD3 R88, P1, R88, 0x10, RZ ;  /* 0x0000001058587810 */ /* 0x000fe20007f3e0ff */
[----:B------:R-:W-:-:S03]  /*1200*/  VIADD R91, R91, 0x80 ;  /* 0x000000805b5b7836 */ /* 0x000fc60000000000 */
[----:B------:R-:W-:Y:S01]  /*1210*/  IADD3.X R87, RZ, R87, RZ, P1, !PT ;  /* 0x00000057ff577210 */ /* 0x000fe20000ffe4ff */
        /* <DEDUP_REMOVED lines=18> */
.L_x_25195:
[----:B------:R-:W-:Y:S05]  /*1340*/  BRA `(.L_x_25193) ;  /* 0x0000000400f47947 */ /* 0x000fea0003800000 */
.L_x_25194:
[----:B------:R-:W-:Y:S01]  /*1350*/  SHF.R.S32.HI R69, RZ, 0x1f, R84 ;  /* 0x0000001fff457819 */ /* 0x000fe20000011454 */
[----:B------:R-:W-:Y:S01]  /*1360*/  UIADD3 UR4, UR4, 0x120, URZ ;  /* 0x0000012004047890 */ /* 0x000fe2000fffe03f */
[----:B------:R-:W-:Y:S01]  /*1370*/  IMAD.MOV.U32 R85, RZ, RZ, -0x800001 ;  /* 0xff7fffffff557424 */ /* 0x000fe200078e00ff */
[----:B------:R-:W-:Y:S01]  /*1380*/  ULDC.64 UR6, c[0x0][0x238] ;  /* 0x00008e0000067ab9 */ /* 0x000fe20000000a00 */
[----:B------:R-:W-:Y:S01]  /*1390*/  LEA.HI R69, R69, R84, RZ, 0x5 ;  /* 0x0000005445457211 */ /* 0x000fe200078f28ff */
[----:B------:R-:W-:-:S03]  /*13a0*/  ULEA UR4, UR5, UR4, 0x18 ;  /* 0x0000000405047291 */ /* 0x000fc6000f8ec03f */
[----:B------:R-:W-:Y:S02]  /*13b0*/  SHF.R.S32.HI R83, RZ, 0x5, R69 ;  /* 0x00000005ff537819 */ /* 0x000fe40000011445 */
[----:B------:R-:W-:Y:S02]  /*13c0*/  LOP3.LUT R69, R69, 0xffffffe0, RZ, 0xc0, !PT ;  /* 0xffffffe045457812 */ /* 0x000fe400078ec0ff */
[C---:B------:R-:W-:Y:S01]  /*13d0*/  IADD3 R70, P0, R83.reuse, R70, RZ ;  /* 0x0000004653467210 */ /* 0x040fe20007f1e0ff */
[----:B------:R-:W-:Y:S01]  /*13e0*/  IMAD R72, R83, 0x80, R72 ;  /* 0x0000008053487824 */ /* 0x000fe200078e0248 */
[----:B------:R-:W-:Y:S02]  /*13f0*/  IADD3 R68, -R69, R84, RZ ;  /* 0x0000005445447210 */ /* 0x000fe40007ffe1ff */
[----:B------:R-:W-:Y:S02]  /*1400*/  LEA.HI.X.SX32 R81, R83, R74, 0x1, P0 ;  /* 0x0000004a53517211 */ /* 0x000fe400000f0eff */
[----:B------:R-:W-:-:S02]  /*1410*/  LEA R80, P0, R70, UR6, 0x2 ;  /* 0x0000000646507c11 */ /* 0x000fc4000f8010ff */
[----:B------:R-:W-:Y:S02]  /*1420*/  LEA R87, R83, R68, 0x5 ;  /* 0x0000004453577211 */ /* 0x000fe400078e28ff */
[----:B------:R-:W-:Y:S02]  /*1430*/  LEA.HI.X R81, R70, UR7, R81, 0x2, P0 ;  /* 0x0000000746517c11 */ /* 0x000fe400080f1451 */
[----:B------:R-:W-:Y:S02]  /*1440*/  IADD3 R88, R72, UR4, RZ ;  /* 0x0000000448587c10 */ /* 0x000fe4000fffe0ff */
[----:B------:R-:W-:-:S07]  /*1450*/  IADD3 R82, -R86, 0x1, R87 ;  /* 0x0000000156527810 */ /* 0x000fce0007ffe157 */
.L_x_25197:
[----:B------:R-:W2:Y:S01]  /*1460*/  LDG.E.CONSTANT R70, desc[UR10][R80.64] ;  /* 0x0000000a50467981 */ /* 0x000ea2000c1e9900 */
[----:B------:R-:W-:Y:S02]  /*1470*/  MOV R69, R93 ;  /* 0x0000005d00457202 */ /* 0x000fe40000000f00 */
[----:B--2---:R-:W-:-:S05]  /*1480*/  SHF.R.S32.HI R68, RZ, 0x1f, R70 ;  /* 0x0000001fff447819 */ /* 0x004fca0000011446 */
[----:B------:R-:W-:Y:S02]  /*1490*/  IMAD R71, R68, UR14, RZ ;  /* 0x0000000e44477c24 */ /* 0x000fe4000f8e02ff */
[----:B------:R-:W-:Y:S02]  /*14a0*/  IMAD.MOV.U32 R68, RZ, RZ, R92 ;  /* 0x000000ffff447224 */ /* 0x000fe400078e005c */
[C---:B------:R-:W-:Y:S02]  /*14b0*/  IMAD R71, R70.reuse, R3, R71 ;  /* 0x0000000346477224 */ /* 0x040fe400078e0247 */
[----:B------:R-:W-:-:S04]  /*14c0*/  IMAD.WIDE.U32 R68, R70, UR14, R68 ;  /* 0x0000000e46447c25 */ /* 0x000fc8000f8e0044 */
[----:B------:R-:W-:Y:S01]  /*14d0*/  IMAD.IADD R69, R69, 0x1, R71 ;  /* 0x0000000145457824 */ /* 0x000fe200078e0247 */
[----:B------:R-:W-:-:S04]  /*14e0*/  LEA R94, P0, R68, UR16, 0x2 ;  /* 0x00000010445e7c11 */ /* 0x000fc8000f8010ff */
[----:B------:R-:W-:-:S05]  /*14f0*/  LEA.HI.X R95, R68, UR17, R69, 0x2, P0 ;  /* 0x00000011445f7c11 */ /* 0x000fca00080f1445 */
[----:B------:R-:W2:Y:S04]  /*1500*/  LDG.E.128.CONSTANT R72, desc[UR10][R94.64+0x200] ;  /* 0x0002000a5e487981 */ /* 0x000ea8000c1e9d00 */
[----:B------:R-:W0:Y:S04]  /*1510*/  LDG.E.128.CONSTANT R76, desc[UR10][R94.64] ;  /* 0x0000000a5e4c7981 */ /* 0x000e28000c1e9d00 */
[----:B------:R-:W3:Y:S01]  /*1520*/  LDG.E.128.CONSTANT R68, desc[UR10][R94.64+0x400] ;  /* 0x0004000a5e447981 */ /* 0x000ee2000c1e9d00 */
[----:B--2---:R-:W-:-:S04]  /*1530*/  FMUL.FTZ R91, R60, R72 ;  /* 0x000000483c5b7220 */ /* 0x004fc80000410000 */
[----:B0-----:R-:W-:Y:S01]  /*1540*/  FFMA.FTZ R91, R64, R76, R91 ;  /* 0x0000004c405b7223 */ /* 0x001fe2000001005b */
[----:B------:R-:W-:-:S04]  /*1550*/  FMUL.FTZ R76, R61, R73 ;  /* 0x000000493d4c7220 */ /* 0x000fc80000410000 */
[----:B------:R-:W-:Y:S01]  /*1560*/  FFMA.FTZ R76, R65, R77, R76 ;  /* 0x0000004d414c7223 */ /* 0x000fe2000001004c */
[----:B------:R-:W-:-:S04]  /*1570*/  FMUL.FTZ R77, R62, R74 ;  /* 0x0000004a3e4d7220 */ /* 0x000fc80000410000 */
[----:B------:R-:W-:Y:S01]  /*1580*/  FFMA.FTZ R77, R66, R78, R77 ;  /* 0x0000004e424d7223 */ /* 0x000fe2000001004d */
[----:B------:R-:W-:Y:S02]  /*1590*/  FMUL.FTZ R78, R63, R75 ;  /* 0x0000004b3f4e7220 */ /* 0x000fe40000410000 */
[----:B------:R-:W2:Y:S02]  /*15a0*/  LDG.E.128.CONSTANT R72, desc[UR10][R94.64+0x600] ;  /* 0x0006000a5e487981 */ /* 0x000ea4000c1e9d00 */
[----:B------:R-:W-:Y:S01]  /*15b0*/  FFMA.FTZ R78, R67, R79, R78 ;  /* 0x0000004f434e7223 */ /* 0x000fe2000001004e */
        /* <DEDUP_REMOVED lines=62> */
[----:B------:R-:W-:-:S03]  /*19a0*/  FFMA.FTZ R73, R10, R70, R73 ;  /* 0x000000460a497223 */ /* 0x000fc60000010049 */
[----:B------:R-:W-:Y:S01]  /*19b0*/  FFMA.FTZ R90, R11, R71, R90 ;  /* 0x000000470b5a7223 */ /* 0x000fe2000001005a */
[----:B------:R-:W-:Y:S02]  /*19c0*/  ISETP.GE.AND P0, PT, R87, R86, PT ;  /* 0x000000565700720c */ /* 0x000fe40003f06270 */
[----:B------:R-:W-:Y:S02]  /*19d0*/  IADD3 R83, R83, 0x4, RZ ;  /* 0x0000000453537810 */ /* 0x000fe40007ffe0ff */
[----:B------:R-:W-:Y:S02]  /*19e0*/  I2FP.F32.S32 R69, R82 ;  /* 0x0000005200457245 */ /* 0x000fe40000201400 */
[----:B------:R-:W-:Y:S01]  /*19f0*/  ISETP.GE.AND P1, PT, R83, R2, PT ;  /* 0x000000025300720c */ /* 0x000fe20003f26270 */
[----:B------:R-:W-:Y:S01]  /*1a00*/  VIADD R87, R87, 0x80 ;  /* 0x0000008057577836 */ /* 0x000fe20000000000 */
[----:B------:R-:W-:Y:S01]  /*1a10*/  IADD3 R82, R82, 0x80, RZ ;  /* 0x0000008052527810 */ /* 0x000fe20007ffe0ff */
        /* <DEDUP_REMOVED lines=12> */
[----:B------:R0:W-:Y:S04]  /*1ae0*/  STS [R88], R69 ;  /* 0x0000004558007388 */ /* 0x0001e80000000800 */
[----:B------:R-:W-:Y:S01]  /*1af0*/  IMAD.X R81, RZ, RZ, R81, P0 ;  /* 0x000000ffff517224 */ /* 0x000fe200000e0651 */
[----:B0-----:R-:W-:Y:S01]  /*1b00*/  IADD3 R88, R88, 0x200, RZ ;  /* 0x0000020058587810 */ /* 0x001fe20007ffe0ff */
[----:B------:R-:W-:Y:S06]  /*1b10*/  @!P1 BRA `(.L_x_25197) ;  /* 0xfffffff800509947 */ /* 0x000fec000383ffff */
.L_x_25193:
[----:B------:R-:W-:Y:S05]  /*1b20*/  BSYNC B0 ;  /* 0x0000000000007941 */ /* 0x000fea0003800000 */
.L_x_25192:
[----:B------:R-:W0:Y:S01]  /*1b30*/  SHFL.BFLY PT, R4, R85, 0x10, 0x1f ;  /* 0x0e001f0055047f89 */ /* 0x000e2200000e0000 */
[----:B------:R-:W-:Y:S01]  /*1b40*/  SHF.R.S32.HI R5, RZ, 0x1f, R84 ;  /* 0x0000001fff057819 */ /* 0x000fe20000011454 */
[----:B------:R-:W-:Y:S03]  /*1b50*/  BSSY B0, `(.L_x_25198) ;  /* 0x000010c000007945 */ /* 0x000fe60003800000 */
[----:B------:R-:W-:-:S04]  /*1b60*/  LEA.HI R65, R5, R84, RZ, 0x5 ;  /* 0x0000005405417211 */ /* 0x000fc800078f28ff */
[----:B------:R-:W-:Y:S02]  /*1b70*/  LOP3.LUT R5, R65, 0xffffffe0, RZ, 0xc0, !PT ;  /* 0xffffffe041057812 */ /* 0x000fe400078ec0ff */
[----:B------:R-:W-:-:S03]  /*1b80*/  SHF.R.S32.HI R65, RZ, 0x5, R65 ;  /* 0x00000005ff417819 */ /* 0x000fc60000011441 */
[----:B------:R-:W-:-:S05]  /*1b90*/  IMAD.IADD R66, R84, 0x1, -R5 ;  /* 0x0000000154427824 */ /* 0x000fca00078e0a05 */
[C---:B------:R-:W-:Y:S02]  /*1ba0*/  ISETP.NE.AND P0, PT, R66.reuse, RZ, PT ;  /* 0x000000ff4200720c */ /* 0x040fe40003f05270 */
[----:B------:R-:W-:Y:S02]  /*1bb0*/  ISETP.GT.AND P1, PT, R66, 0x3, PT ;  /* 0x000000034200780c */ /* 0x000fe40003f24270 */
[----:B0-----:R-:W-:-:S05]  /*1bc0*/  FMNMX.FTZ R4, R4, R85, !PT ;  /* 0x0000005504047209 */ /* 0x001fca0007810000 */
[----:B------:R-:W0:Y:S06]  /*1bd0*/  SHFL.BFLY PT, R3, R4, 0x8, 0x1f ;  /* 0x0d001f0004037f89 */ /* 0x000e2c00000e0000 */
[----:B------:R-:W1:Y:S01]  /*1be0*/  @!P1 S2R R10, SR_CgaCtaId ;  /* 0x00000000000a9919 */ /* 0x000e620000008800 */
[----:B0-----:R-:W-:Y:S02]  /*1bf0*/  FMNMX.FTZ R3, R4, R3, !PT ;  /* 0x0000000304037209 */ /* 0x001fe40007810000 */
[----:B------:R-:W0:Y:S03]  /*1c00*/  @!P0 S2R R4, SR_CgaCtaId ;  /* 0x0000000000048919 */ /* 0x000e260000008800 */
[----:B------:R-:W2:Y:S02]  /*1c10*/  SHFL.BFLY PT, R6, R3, 0x4, 0x1f ;  /* 0x0c801f0003067f89 */ /* 0x000ea400000e0000 */
[----:B--2---:R-:W-:-:S02]  /*1c20*/  FMNMX.FTZ R6, R3, R6, !PT ;  /* 0x0000000603067209 */ /* 0x004fc40007810000 */
[----:B------:R-:W-:-:S03]  /*1c30*/  @!P0 MOV R3, 0x400 ;  /* 0x0000040000038802 */ /* 0x000fc60000000f00 */
[----:B------:R-:W2:Y:S01]  /*1c40*/  SHFL.BFLY PT, R5, R6, 0x2, 0x1f ;  /* 0x0c401f0006057f89 */ /* 0x000ea200000e0000 */
[----:B------:R-:W-:-:S04]  /*1c50*/  @!P0 IADD3 R3, R3, 0x100, RZ ;  /* 0x0000010003038810 */ /* 0x000fc80007ffe0ff */
[----:B0-----:R-:W-:-:S04]  /*1c60*/  @!P0 LEA R4, R4, R3, 0x18 ;  /* 0x0000000304048211 */ /* 0x001fc800078ec0ff */
[----:B------:R-:W-:Y:S02]  /*1c70*/  @!P0 LEA R3, R65, R4, 0x2 ;  /* 0x0000000441038211 */ /* 0x000fe400078e10ff */
[----:B--2---:R-:W-:Y:S02]  /*1c80*/  FMNMX.FTZ R7, R6, R5, !PT ;  /* 0x0000000506077209 */ /* 0x004fe40007810000 */
[----:B------:R-:W-:-:S03]  /*1c90*/  @!P1 MOV R5, 0x400 ;  /* 0x0000040000059802 */ /* 0x000fc60000000f00 */
[----:B------:R-:W0:Y:S02]  /*1ca0*/  SHFL.BFLY PT, R8, R7, 0x1, 0x1f ;  /* 0x0c201f0007087f89 */ /* 0x000e2400000e0000 */
[----:B------:R-:W-:-:S05]  /*1cb0*/  @!P1 VIADD R5, R5, 0x100 ;  /* 0x0000010005059836 */ /* 0x000fca0000000000 */
[----:B-1----:R-:W-:Y:S01]  /*1cc0*/  @!P1 LEA R9, R10, R5, 0x18 ;  /* 0x000000050a099211 */ /* 0x002fe200078ec0ff */
[----:B------:R-:W-:Y:S02]  /*1cd0*/  IMAD.MOV.U32 R5, RZ, RZ, -0x800001 ;  /* 0xff7fffffff057424 */ /* 0x000fe400078e00ff */
[----:B------:R-:W-:-:S05]  /*1ce0*/  VIADD R10, R86, 0x1f ;  /* 0x0000001f560a7836 */ /* 0x000fca0000000000 */
[----:B------:R-:W-:-:S04]  /*1cf0*/  SHF.R.S32.HI R11, RZ, 0x1f, R10 ;  /* 0x0000001fff0b7819 */ /* 0x000fc8000001140a */
[----:B------:R-:W-:Y:S02]  /*1d00*/  LEA.HI R11, R11, R10, RZ, 0x5 ;  /* 0x0000000a0b0b7211 */ /* 0x000fe400078f28ff */
[----:B0-----:R-:W-:Y:S02]  /*1d10*/  @!P0 FMNMX.FTZ R6, R7, R8, !PT ;  /* 0x0000000807068209 */ /* 0x001fe40007810000 */
[----:B------:R-:W-:-:S03]  /*1d20*/  @!P1 LEA R7, R66, R9, 0x2 ;  /* 0x0000000942079211 */ /* 0x000fc600078e10ff */
        /* <DEDUP_REMOVED lines=29> */
.L_x_25202:
        /* <DEDUP_REMOVED lines=11> */
.L_x_25201:
[----:B------:R-:W-:Y:S05]  /*1fb0*/  BSYNC B1 ;  /* 0x0000000000017941 */ /* 0x000fea0003800000 */
.L_x_25200:
        /* <DEDUP_REMOVED lines=14> */
.L_x_25205:
        /* <DEDUP_REMOVED lines=100> */
.L_x_25204:
[----:B------:R-:W-:Y:S05]  /*26e0*/  BSYNC B1 ;  /* 0x0000000000017941 */ /* 0x000fea0003800000 */
.L_x_25203:
        /* <DEDUP_REMOVED lines=55> */
.L_x_25207:
[----:B------:R-:W-:Y:S05]  /*2a60*/  BSYNC B1 ;  /* 0x0000000000017941 */ /* 0x000fea0003800000 */
.L_x_25206:
        /* <DEDUP_REMOVED lines=26> */
.L_x_25199:
[----:B------:R-:W-:Y:S05]  /*2c10*/  BSYNC B0 ;  /* 0x0000000000007941 */ /* 0x000fea0003800000 */
.L_x_25198:
        /* <DEDUP_REMOVED lines=51> */
.L_x_25212:
        /* <DEDUP_REMOVED lines=8> */
.L_x_25211:
[----:B------:R-:W-:Y:S05]  /*2fd0*/  BSYNC B1 ;  /* 0x0000000000017941 */ /* 0x000fea0003800000 */
.L_x_25210:
        /* <DEDUP_REMOVED lines=14> */
.L_x_25215:
        /* <DEDUP_REMOVED lines=52> */
.L_x_25214:
[----:B------:R-:W-:Y:S05]  /*3400*/  BSYNC B1 ;  /* 0x0000000000017941 */ /* 0x000fea0003800000 */
.L_x_25213:
        /* <DEDUP_REMOVED lines=31> */
.L_x_25217:
[----:B------:R-:W-:Y:S05]  /*3600*/  BSYNC B1 ;  /* 0x0000000000017941 */ /* 0x000fea0003800000 */
.L_x_25216:
        /* <DEDUP_REMOVED lines=14> */
.L_x_25209:
[----:B------:R-:W-:Y:S05]  /*36f0*/  BSYNC B0 ;  /* 0x0000000000007941 */ /* 0x000fea0003800000 */
.L_x_25208:
        /* <DEDUP_REMOVED lines=11> */
[----:B------:R-:W-:Y:S02]  /*37b0*/  CS2R R10, SRZ ;  /* 0x00000000000a7805 */ /* 0x000fe4000001ff00 */
[----:B-1----:R-:W-:-:S02]  /*37c0*/  CS2R R8, SRZ ;  /* 0x0000000000087805 */ /* 0x002fc4000001ff00 */
[----:B------:R-:W-:Y:S01]  /*37d0*/  CS2R R6, SRZ ;  /* 0x0000000000067805 */ /* 0x000fe2000001ff00 */
[----:B------:R-:W-:Y:S01]  /*37e0*/  IMAD.MOV.U32 R5, RZ, RZ, RZ ;  /* 0x000000ffff057224 */ /* 0x000fe200078e00ff */
[----:B------:R-:W-:Y:S06]  /*37f0*/  BRA `(.L_x_25220) ;  /* 0x0000001800487947 */ /* 0x000fec0003800000 */
.L_x_25219:
[----:B------:R-:W0:Y:S01]  /*3800*/  S2UR UR4, SR_CTAID.Y ;  /* 0x00000000000479c3 */ /* 0x000e220000002600 */
[----:B------:R-:W-:Y:S01]  /*3810*/  ULDC UR8, c[0x0][0x260] ;  /* 0x0000980000087ab9 */ /* 0x000fe20000000800 */
[----:B------:R-:W-:Y:S01]  /*3820*/  LOP3.LUT R68, RZ, R2, RZ, 0x33, !PT ;  /* 0x00000002ff447212 */ /* 0x000fe200078e33ff */
[----:B------:R-:W-:Y:S01]  /*3830*/  IMAD R88, R0, UR8, RZ ;  /* 0x0000000800587c24 */ /* 0x000fe2000f8e02ff */
[----:B------:R-:W-:Y:S02]  /*3840*/  MOV R64, RZ ;  /* 0x000000ff00407202 */ /* 0x000fe40000000f00 */
[----:B------:R-:W-:Y:S02]  /*3850*/  CS2R R62, SRZ ;  /* 0x00000000003e7805 */ /* 0x000fe4000001ff00 */
[----:B------:R-:W-:Y:S02]  /*3860*/  CS2R R60, SRZ ;  /* 0x00000000003c7805 */ /* 0x000fe4000001ff00 */
[----:B------:R-:W-:Y:S01]  /*3870*/  CS2R R58, SRZ ;  /* 0x00000000003a7805 */ /* 0x000fe2000001ff00 */
[----:B-1----:R-:W0:Y:S01]  /*3880*/  LDC R3, c[0x0][0x248] ;  /* 0x00009200ff037b82 */ /* 0x002e220000000800 */
[----:B------:R-:W-:-:S02]  /*3890*/  CS2R R56, SRZ ;  /* 0x0000000000387805 */ /* 0x000fc4000001ff00 */
[----:B------:R-:W-:Y:S02]  /*38a0*/  CS2R R10, SRZ ;  /* 0x00000000000a7805 */ /* 0x000fe4000001ff00 */
[----:B------:R-:W-:Y:S02]  /*38b0*/  CS2R R8, SRZ ;  /* 0x0000000000087805 */ /* 0x000fe4000001ff00 */
[----:B------:R-:W-:Y:S02]  /*38c0*/  MOV R67, R65 ;  /* 0x0000004100437202 */ /* 0x000fe40000000f00 */
[----:B-----5:R-:W-:Y:S01]  /*38d0*/  SHF.R.S32.HI R89, RZ, 0x1f, R88 ;  /* 0x0000001fff597819 */ /* 0x020fe20000011458 */
[----:B------:R-:W1:Y:S01]  /*38e0*/  LDC R15, c[0x0][0x25c] ;  /* 0x00009700ff0f7b82 */ /* 0x000e620000000800 */
[----:B0-----:R-:W-:Y:S01]  /*38f0*/  IMAD R4, R3, UR4, RZ ;  /* 0x0000000403047c24 */ /* 0x001fe2000f8e02ff */
[----:B------:R-:W-:Y:S01]  /*3900*/  SHF.R.S32.HI R3, RZ, 0x1f, R65 ;  /* 0x0000001fff037819 */ /* 0x000fe20000011441 */
[----:B------:R-:W-:-:S03]  /*3910*/  ULDC.64 UR4, c[0x0][0x238] ;  /* 0x00008e0000047ab9 */ /* 0x000fc60000000a00 */
[----:B------:R-:W-:Y:S02]  /*3920*/  IADD3 R5, P0, R65, R4, RZ ;  /* 0x0000000441057210 */ /* 0x000fe40007f1e0ff */
[----:B-1----:R-:W-:Y:S02]  /*3930*/  SHF.R.S32.HI R0, RZ, 0x1f, R15 ;  /* 0x0000001fff007819 */ /* 0x002fe4000001140f */
[----:B------:R-:W-:Y:S02]  /*3940*/  LEA.HI.X.SX32 R6, R4, R3, 0x1, P0 ;  /* 0x0000000304067211 */ /* 0x000fe400000f0eff */
[C---:B------:R-:W-:Y:S01]  /*3950*/  LEA R4, P0, R5.reuse, UR4, 0x2 ;  /* 0x0000000405047c11 */ /* 0x040fe2000f8010ff */
[----:B------:R-:W-:Y:S02]  /*3960*/  UMOV UR4, 0x400 ;  /* 0x0000040000047882 */ /* 0x000fe40000000000 */
[----:B------:R-:W-:Y:S01]  /*3970*/  UIADD3 UR4, UR4, 0x120, URZ ;  /* 0x0000012004047890 */ /* 0x000fe2000fffe03f */
[----:B------:R-:W-:Y:S01]  /*3980*/  LEA.HI.X R3, R5, UR5, R6, 0x2, P0 ;  /* 0x0000000505037c11 */ /* 0x000fe200080f1406 */
[----:B------:R-:W0:Y:S01]  /*3990*/  S2UR UR5, SR_CgaCtaId ;  /* 0x00000000000579c3 */ /* 0x000e220000008800 */
[----:B------:R-:W-:-:S02]  /*39a0*/  SHF.R.S32.HI R5, RZ, 0x1f, R66 ;  /* 0x0000001fff057819 */ /* 0x000fc40000011442 */
[----:B------:R-:W-:Y:S02]  /*39b0*/  CS2R R6, SRZ ;  /* 0x0000000000067805 */ /* 0x000fe4000001ff00 */
[----:B------:R-:W-:Y:S01]  /*39c0*/  LEA.HI R12, R5, R66, RZ, 0x3 ;  /* 0x00000042050c7211 */ /* 0x000fe200078f18ff */
[----:B------:R-:W-:-:S03]  /*39d0*/  IMAD.MOV.U32 R5, RZ, RZ, RZ ;  /* 0x000000ffff057224 */ /* 0x000fc600078e00ff */
[C---:B------:R-:W-:Y:S02]  /*39e0*/  LOP3.LUT R13, R12.reuse, 0xfffffff8, RZ, 0xc0, !PT ;  /* 0xfffffff80c0d7812 */ /* 0x040fe400078ec0ff */
[----:B------:R-:W-:-:S03]  /*39f0*/  SHF.L.U32 R14, R12, 0x2, RZ ;  /* 0x000000020c0e7819 */ /* 0x000fc600000006ff */
[----:B------:R-:W-:Y:S01]  /*3a00*/  IMAD.IADD R12, R66, 0x1, -R13 ;  /* 0x00000001420c7824 */ /* 0x000fe200078e0a0d */
[----:B------:R-:W-:-:S03]  /*3a10*/  LOP3.LUT R87, R14, 0xffffffe0, RZ, 0xc0, !PT ;  /* 0xffffffe00e577812 */ /* 0x000fc600078ec0ff */
[----:B------:R-:W-:Y:S01]  /*3a20*/  IMAD.SHL.U32 R14, R12, 0x4, RZ ;  /* 0x000000040c0e7824 */ /* 0x000fe200078e00ff */
[----:B------:R-:W-:-:S03]  /*3a30*/  LEA R12, R65, R12, 0x3 ;  /* 0x0000000c410c7211 */ /* 0x000fc600078e18ff */
[----:B------:R-:W-:Y:S01]  /*3a40*/  IMAD.IADD R87, R14, 0x1, R87 ;  /* 0x000000010e577824 */ /* 0x000fe200078e0257 */
[----:B------:R-:W-:Y:S01]  /*3a50*/  LEA R14, R65, R14, 0x5 ;  /* 0x0000000e410e7211 */ /* 0x000fe200078e28ff */
[----:B0-----:R-:W-:Y:S02]  /*3a60*/  ULEA UR4, UR5, UR4, 0x18 ;  /* 0x0000000405047291 */ /* 0x001fe4000f8ec03f */
[C---:B------:R-:W-:Y:S01]  /*3a70*/  VIADD R83, R87.reuse, 0x180 ;  /* 0x0000018057537836 */ /* 0x040fe20000000000 */
[C---:B------:R-:W-:Y:S01]  /*3a80*/  IADD3 R85, R87.reuse, 0x100, RZ ;  /* 0x0000010057557810 */ /* 0x040fe20007ffe0ff */
[----:B------:R-:W-:Y:S01]  /*3a90*/  VIADD R71, R14, 0x3 ;  /* 0x000000030e477836 */ /* 0x000fe20000000000 */
        /* <DEDUP_REMOVED lines=13> */
.L_x_25221:
[----:B------:R-:W-:Y:S01]  /*3b70*/  MOV R14, R4 ;  /* 0x00000004000e7202 */ /* 0x000fe20000000f00 */
[----:B------:R-:W-:-:S05]  /*3b80*/  IMAD.MOV.U32 R15, RZ, RZ, R3 ;  /* 0x000000ffff0f7224 */ /* 0x000fca00078e0003 */
        /* <DEDUP_REMOVED lines=11> */
[----:B------:R-:W-:Y:S01]  /*3c40*/  IADD3 R14, P0, R85, R54, RZ ;  /* 0x00000036550e7210 */ /* 0x000fe20007f1e0ff */
[----:B------:R-:W0:Y:S04]  /*3c50*/  LDS.128 R16, [R69] ;  /* 0x0000000045107984 */ /* 0x000e280000000c00 */
[----:B------:R-:W2:Y:S04]  /*3c60*/  LDG.E.128.CONSTANT R24, desc[UR10][R12.64] ;  /* 0x0000000a0c187981 */ /* 0x000ea8000c1e9d00 */
[----:B------:R1:W3:Y:S01]  /*3c70*/  LDG.E.128.CONSTANT R28, desc[UR10][R12.64+0x200] ;  /* 0x0002000a0c1c7981 */ /* 0x0002e2000c1e9d00 */
[----:B------:R-:W-:-:S02]  /*3c80*/  LEA R32, P1, R14, UR6, 0x2 ;  /* 0x000000060e207c11 */ /* 0x000fc4000f8210ff */
[----:B------:R-:W-:-:S04]  /*3c90*/  LEA.HI.X.SX32 R15, R85, R52, 0x1, P0 ;  /* 0x00000034550f7211 */ /* 0x000fc800000f0eff */
        /* <DEDUP_REMOVED lines=9> */
[----:B-1----:R-:W-:-:S04]  /*3d30*/  LEA.HI.X.SX32 R13, R82, R52, 0x1, P0 ;  /* 0x00000034520d7211 */ /* 0x002fc800000f0eff */
        /* <DEDUP_REMOVED lines=12> */
[----:B------:R-:W-:-:S13]  /*3e00*/  ISETP.NE.AND P1, PT, R20, -0x2, PT ;  /* 0xfffffffe1400780c */ /* 0x000fda0003f25270 */
[C---:B------:R-:W-:Y:S01]  /*3e10*/  @!P1 IADD3 R21, R71.reuse, -0x3, RZ ;  /* 0xfffffffd47159810 */ /* 0x040fe20007ffe0ff */
[C---:B------:R-:W-:Y:S02]  /*3e20*/  @!P1 VIADD R23, R71.reuse, 0xfffffffe ;  /* 0xfffffffe47179836 */ /* 0x040fe40000000000 */
[----:B------:R-:W-:Y:S01]  /*3e30*/  @!P1 VIADD R45, R71, 0xfffffffd ;  /* 0xfffffffd472d9836 */ /* 0x000fe20000000000 */
[-C--:B------:R-:W-:Y:S02]  /*3e40*/  @!P1 ISETP.GE.AND P5, PT, R21, R86.reuse, PT ;  /* 0x000000561500920c */ /* 0x080fe40003fa6270 */
[----:B------:R-:W-:Y:S02]  /*3e50*/  @!P1 IADD3 R21, R71, -0x1, RZ ;  /* 0xffffffff47159810 */ /* 0x000fe40007ffe0ff */
[-C--:B------:R-:W-:Y:S02]  /*3e60*/  @!P1 ISETP.GE.AND P4, PT, R23, R86.reuse, PT ;  /* 0x000000561700920c */ /* 0x080fe40003f86270 */
[----:B------:R-:W-:-:S02]  /*3e70*/  @!P1 ISETP.GE.AND P0, PT, R21, R86, PT ;  /* 0x000000561500920c */ /* 0x000fc40003f06270 */
[----:B------:R-:W-:Y:S02]  /*3e80*/  IADD3 R21, P2, R79, R54, RZ ;  /* 0x000000364f157210 */ /* 0x000fe40007f5e0ff */
[----:B------:R-:W-:Y:S02]  /*3e90*/  @!P1 ISETP.GE.AND P3, PT, R45, R86, PT ;  /* 0x000000562d00920c */ /* 0x000fe40003f66270 */
[----:B------:R-:W-:Y:S02]  /*3ea0*/  LEA.HI.X.SX32 R22, R79, R52, 0x1, P2 ;  /* 0x000000344f167211 */ /* 0x000fe400010f0eff */
[----:B------:R-:W-:Y:S02]  /*3eb0*/  @!P1 IADD3 R45, R71, -0x1, RZ ;  /* 0xffffffff472d9810 */ /* 0x000fe40007ffe0ff */
[----:B------:R-:W-:Y:S01]  /*3ec0*/  @!P1 ISETP.GE.AND P6, PT, R23, R86, PT ;  /* 0x000000561700920c */ /* 0x000fe20003fc6270 */
[----:B------:R-:W-:-:S05]  /*3ed0*/  @!P1 VIADD R23, R71, 0xfffffffd ;  /* 0xfffffffd47179836 */ /* 0x000fca0000000000 */
[----:B------:R-:W-:Y:S02]  /*3ee0*/  @!P1 ISETP.GE.AND P2, PT, R23, R86, PT ;  /* 0x000000561700920c */ /* 0x000fe40003f46270 */
[C---:B------:R-:W-:Y:S02]  /*3ef0*/  @!P1 IADD3 R23, R71.reuse, -0x2, RZ ;  /* 0xfffffffe47179810 */ /* 0x040fe40007ffe0ff */
[----:B------:R-:W-:Y:S02]  /*3f00*/  @!P1 IADD3 R47, R71, -0x2, RZ ;  /* 0xfffffffe472f9810 */ /* 0x000fe40007ffe0ff */
[----:B--2---:R-:W-:Y:S02]  /*3f10*/  @!P1 FSEL R25, R25, RZ, !P4 ;  /* 0x000000ff19199208 */ /* 0x004fe40006000000 */
[----:B------:R-:W-:Y:S02]  /*3f20*/  LEA R20, P4, R21, UR6, 0x2 ;  /* 0x0000000615147c11 */ /* 0x000fe4000f8810ff */
[----:B------:R-:W-:Y:S01]  /*3f30*/  @!P1 FSEL R24, R24, RZ, !P5 ;  /* 0x000000ff18189208 */ /* 0x000fe20006800000 */
[----:B0-----:R-:W-:Y:S01]  /*3f40*/  FMUL.FTZ R25, R17, R25 ;  /* 0x0000001911197220 */ /* 0x001fe20000410000 */
[----:B------:R-:W-:-:S02]  /*3f50*/  LEA.HI.X R21, R21, UR7, R22, 0x2, P4 ;  /* 0x0000000715157c11 */ /* 0x000fc4000a0f1416 */
[----:B------:R-:W-:Y:S01]  /*3f60*/  @!P1 ISETP.GE.AND P4, PT, R71, R86, PT ;  /* 0x000000564700920c */ /* 0x000fe20003f86270 */
[----:B------:R-:W-:Y:S01]  /*3f70*/  FFMA.FTZ R25, R16, R24, R25 ;  /* 0x0000001810197223 */ /* 0x000fe20000010019 */
[----:B------:R-:W-:Y:S02]  /*3f80*/  @!P1 FSEL R26, R26, RZ, !P0 ;  /* 0x000000ff1a1a9208 */ /* 0x000fe40004000000 */
[----:B------:R-:W-:Y:S02]  /*3f90*/  @!P1 FSEL R27, R27, RZ, !P4 ;  /* 0x000000ff1b1b9208 */ /* 0x000fe40006000000 */
[C---:B------:R-:W-:Y:S01]  /*3fa0*/  @!P1 ISETP.GE.AND P5, PT, R45.reuse, R86, PT ;  /* 0x000000562d00920c */ /* 0x040fe20003fa6270 */
[----:B------:R-:W-:Y:S01]  /*3fb0*/  FFMA.FTZ R26, R18, R26, R25 ;  /* 0x0000001a121a7223 */ /* 0x000fe20000010019 */
[----:B------:R-:W-:Y:S01]  /*3fc0*/  @!P1 ISETP.GE.AND P4, PT, R45, R86, PT ;  /* 0x000000562d00920c */ /* 0x000fe20003f86270 */
[----:B------:R-:W-:Y:S01]  /*3fd0*/  @!P1 VIADD R45, R71, 0xfffffffd ;  /* 0xfffffffd472d9836 */ /* 0x000fe20000000000 */
[----:B---3--:R-:W-:-:S02]  /*3fe0*/  @!P1 FSEL R29, R29, RZ, !P6 ;  /* 0x000000ff1d1d9208 */ /* 0x008fc40007000000 */
[----:B------:R-:W-:Y:S02]  /*3ff0*/  IADD3 R25, P6, R78, R54, RZ ;  /* 0x000000364e197210 */ /* 0x000fe40007fde0ff */
[----:B------:R-:W-:Y:S02]  /*4000*/  @!P1 FSEL R28, R28, RZ, !P3 ;  /* 0x000000ff1c1c9208 */ /* 0x000fe40005800000 */
[----:B------:R-:W-:Y:S02]  /*4010*/  @!P1 ISETP.GE.AND P3, PT, R45, R86, PT ;  /* 0x000000562d00920c */ /* 0x000fe40003f66270 */
[----:B------:R-:W-:Y:S02]  /*4020*/  LEA.HI.X.SX32 R44, R78, R52, 0x1, P6 ;  /* 0x000000344e2c7211 */ /* 0x000fe400030f0eff */
[----:B------:R-:W-:Y:S02]  /*4030*/  @!P1 IADD3 R45, R71, -0x2, RZ ;  /* 0xfffffffe472d9810 */ /* 0x000fe40007ffe0ff */
[----:B------:R-:W-:-:S02]  /*4040*/  LEA R24, P6, R25, UR6, 0x2 ;  /* 0x0000000619187c11 */ /* 0x000fc4000f8c10ff */
[-C--:B------:R-:W-:Y:S02]  /*4050*/  @!P1 ISETP.GE.AND P0, PT, R23, R86.reuse, PT ;  /* 0x000000561700920c */ /* 0x080fe40003f06270 */
[----:B------:R-:W-:Y:S01]  /*4060*/  @!P1 FSEL R30, R30, RZ, !P5 ;  /* 0x000000ff1e1e9208 */ /* 0x000fe20006800000 */
[----:B------:R-:W2:Y:S01]  /*4070*/  LDG.E.128.CONSTANT R20, desc[UR10][R20.64] ;  /* 0x0000000a14147981 */ /* 0x000ea2000c1e9d00 */
[-C--:B------:R-:W-:Y:S01]  /*4080*/  @!P1 ISETP.GE.AND P5, PT, R45, R86.reuse, PT ;  /* 0x000000562d00920c */ /* 0x080fe20003fa6270 */
[----:B------:R-:W-:Y:S01]  /*4090*/  @!P1 VIADD R45, R71, 0xffffffff ;  /* 0xffffffff472d9836 */ /* 0x000fe20000000000 */
[----:B------:R-:W-:Y:S01]  /*40a0*/  LEA.HI.X R25, R25, UR7, R44, 0x2, P6 ;  /* 0x0000000719197c11 */ /* 0x000fe2000b0f142c */
[----:B------:R-:W-:Y:S01]  /*40b0*/  FFMA.FTZ R26, R19, R27, R26 ;  /* 0x0000001b131a7223 */ /* 0x000fe2000001001a */
[-C--:B------:R-:W-:Y:S01]  /*40c0*/  @!P1 ISETP.GE.AND P6, PT, R71, R86.reuse, PT ;  /* 0x000000564700920c */ /* 0x080fe20003fc6270 */
[----:B------:R-:W-:Y:S01]  /*40d0*/  FMUL.FTZ R29, R17, R29 ;  /* 0x0000001d111d7220 */ /* 0x000fe20000410000 */
[----:B----4-:R-:W-:Y:S01]  /*40e0*/  @!P1 FSEL R32, R32, RZ, !P2 ;  /* 0x000000ff20209208 */ /* 0x010fe20005000000 */
[----:B------:R-:W-:Y:S01]  /*40f0*/  FADD.FTZ R5, R26, R5 ;  /* 0x000000051a057221 */ /* 0x000fe20000010000 */
[----:B------:R-:W-:Y:S01]  /*4100*/  @!P1 FSEL R31, R31, RZ, !P6 ;  /* 0x000000ff1f1f9208 */ /* 0x000fe20007000000 */
[----:B------:R-:W3:Y:S01]  /*4110*/  LDG.E.128.CONSTANT R24, desc[UR10][R24.64] ;  /* 0x0000000a18187981 */ /* 0x000ee2000c1e9d00 */
[----:B------:R-:W-:Y:S01]  /*4120*/  @!P1 ISETP.GE.AND P6, PT, R45, R86, PT ;  /* 0x000000562d00920c */ /* 0x000fe20003fc6270 */
[----:B------:R-:W-:Y:S01]  /*4130*/  FFMA.FTZ R29, R16, R28, R29 ;  /* 0x0000001c101d7223 */ /* 0x000fe2000001001d */
[----:B------:R-:W-:-:S02]  /*4140*/  @!P1 IADD3 R45, R71, -0x3, RZ ;  /* 0xfffffffd472d9810 */ /* 0x000fc40007ffe0ff */
[----:B------:R-:W-:Y:S02]  /*4150*/  @!P1 FSEL R33, R33, RZ, !P0 ;  /* 0x000000ff21219208 */ /* 0x000fe40004000000 */
[----:B------:R-:W-:Y:S01]  /*4160*/  @!P1 ISETP.GE.AND P2, PT, R45, R86, PT ;  /* 0x000000562d00920c */ /* 0x000fe20003f46270 */
[----:B------:R-:W-:Y:S02]  /*4170*/  @!P1 VIADD R45, R71, 0xfffffffe ;  /* 0xfffffffe472d9836 */ /* 0x000fe40000000000 */
[----:B------:R-:W-:Y:S01]  /*4180*/  FFMA.FTZ R30, R18, R30, R29 ;  /* 0x0000001e121e7223 */ /* 0x000fe2000001001d */
[----:B-----5:R-:W-:Y:S01]  /*4190*/  @!P1 FSEL R36, R36, RZ, !P3 ;  /* 0x000000ff24249208 */ /* 0x020fe20005800000 */
[----:B------:R-:W-:Y:S01]  /*41a0*/  FMUL.FTZ R33, R17, R33 ;  /* 0x0000002111217220 */ /* 0x000fe20000410000 */
[----:B------:R-:W-:Y:S02]  /*41b0*/  IADD3 R29, P3, R77, R54, RZ ;  /* 0x000000364d1d7210 */ /* 0x000fe40007f7e0ff */
[----:B------:R-:W-:Y:S01]  /*41c0*/  @!P1 ISETP.GE.AND P0, PT, R45, R86, PT ;  /* 0x000000562d00920c */ /* 0x000fe20003f06270 */
[----:B------:R-:W-:Y:S01]  /*41d0*/  FFMA.FTZ R33, R16, R32, R33 ;  /* 0x0000002010217223 */ /* 0x000fe20000010021 */
[----:B------:R-:W-:-:S02]  /*41e0*/  @!P1 IADD3 R45, R71, -0x1, RZ ;  /* 0xffffffff472d9810 */ /* 0x000fc40007ffe0ff */
[----:B------:R-:W-:Y:S02]  /*41f0*/  LEA.HI.X.SX32 R32, R77, R52, 0x1, P3 ;  /* 0x000000344d207211 */ /* 0x000fe400018f0eff */
[----:B------:R-:W-:Y:S02]  /*4200*/  @!P1 FSEL R34, R34, RZ, !P4 ;  /* 0x000000ff22229208 */ /* 0x000fe40006000000 */
[----:B------:R-:W-:Y:S02]  /*4210*/  LEA R28, P3, R29, UR6, 0x2 ;  /* 0x000000061d1c7c11 */ /* 0x000fe4000f8610ff */
[----:B------:R-:W-:Y:S01]  /*4220*/  @!P1 ISETP.GE.AND P4, PT, R45, R86, PT ;  /* 0x000000562d00920c */ /* 0x000fe20003f86270 */
[----:B------:R-:W-:Y:S01]  /*4230*/  @!P1 VIADD R45, R71, 0xfffffffd ;  /* 0xfffffffd472d9836 */ /* 0x000fe20000000000 */
[----:B------:R-:W-:Y:S02]  /*4240*/  @!P1 FSEL R37, R37, RZ, !P5 ;  /* 0x000000ff25259208 */ /* 0x000fe40006800000 */
[----:B------:R-:W-:-:S02]  /*4250*/  LEA.HI.X R29, R29, UR7, R32, 0x2, P3 ;  /* 0x000000071d1d7c11 */ /* 0x000fc400098f1420 */
[----:B------:R-:W-:Y:S01]  /*4260*/  @!P1 ISETP.GE.AND P5, PT, R45, R86, PT ;  /* 0x000000562d00920c */ /* 0x000fe20003fa6270 */
[----:B------:R-:W-:Y:S01]  /*4270*/  FMUL.FTZ R45, R17, R37 ;  /* 0x00000025112d7220 */ /* 0x000fe20000410000 */
[----:B------:R-:W-:Y:S01]  /*4280*/  FFMA.FTZ R37, R19, R31, R30 ;  /* 0x0000001f13257223 */ /* 0x000fe2000001001e */
[----:B------:R-:W-:Y:S01]  /*4290*/  @!P1 FSEL R41, R41, RZ, !P0 ;  /* 0x000000ff29299208 */ /* 0x000fe20004000000 */
[----:B------:R-:W4:Y:S01]  /*42a0*/  LDG.E.128.CONSTANT R28, desc[UR10][R28.64] ;  /* 0x0000000a1c1c7981 */ /* 0x000f22000c1e9d00 */
[----:B------:R-:W-:Y:S01]  /*42b0*/  FFMA.FTZ R34, R18, R34, R33 ;  /* 0x0000002212227223 */ /* 0x000fe20000010021 */
[----:B------:R-:W-:Y:S02]  /*42c0*/  @!P1 ISETP.GE.AND P0, PT, R71, R86, PT ;  /* 0x000000564700920c */ /* 0x000fe40003f06270 */
[----:B------:R-:W-:Y:S01]  /*42d0*/  IADD3 R33, P3, R76, R54, RZ ;  /* 0x000000364c217210 */ /* 0x000fe20007f7e0ff */
[----:B------:R-:W-:Y:S01]  /*42e0*/  FFMA.FTZ R45, R16, R36, R45 ;  /* 0x00000024102d7223 */ /* 0x000fe2000001002d */
[----:B------:R-:W-:-:S02]  /*42f0*/  @!P1 FSEL R35, R35, RZ, !P0 ;  /* 0x000000ff23239208 */ /* 0x000fc40004000000 */
[----:B------:R-:W-:Y:S02]  /*4300*/  LEA R32, P0, R33, UR6, 0x2 ;  /* 0x0000000621207c11 */ /* 0x000fe4000f8010ff */
[----:B------:R-:W-:Y:S01]  /*4310*/  LEA.HI.X.SX32 R36, R76, R52, 0x1, P3 ;  /* 0x000000344c247211 */ /* 0x000fe200018f0eff */
[----:B------:R-:W-:Y:S01]  /*4320*/  FMUL.FTZ R41, R17, R41 ;  /* 0x0000002911297220 */ /* 0x000fe20000410000 */
[----:B------:R-:W-:Y:S02]  /*4330*/  @!P1 FSEL R40, R40, RZ, !P2 ;  /* 0x000000ff28289208 */ /* 0x000fe40005000000 */
[----:B------:R-:W-:-:S03]  /*4340*/  LEA.HI.X R33, R33, UR7, R36, 0x2, P0 ;  /* 0x0000000721217c11 */ /* 0x000fc600080f1424 */
[----:B------:R-:W-:Y:S01]  /*4350*/  FFMA.FTZ R41, R16, R40, R41 ;  /* 0x0000002810297223 */ /* 0x000fe20000010029 */
[----:B------:R-:W-:Y:S01]  /*4360*/  FFMA.FTZ R40, R19, R35, R34 ;  /* 0x0000002313287223 */ /* 0x000fe20000010022 */
[----:B------:R-:W-:Y:S01]  /*4370*/  FADD.FTZ R6, R37, R6 ;  /* 0x0000000625067221 */ /* 0x000fe20000010000 */
[----:B------:R-:W5:Y:S01]  /*4380*/  LDG.E.128.CONSTANT R32, desc[UR10][R32.64] ;  /* 0x0000000a20207981 */ /* 0x000f62000c1e9d00 */
[----:B------:R-:W-:Y:S02]  /*4390*/  IADD3 R37, P0, R75, R54, RZ ;  /* 0x000000364b257210 */ /* 0x000fe40007f1e0ff */
[----:B------:R-:W-:Y:S02]  /*43a0*/  @!P1 FSEL R38, R38, RZ, !P6 ;  /* 0x000000ff26269208 */ /* 0x000fe40007000000 */
[----:B------:R-:W-:Y:S02]  /*43b0*/  @!P1 FSEL R42, R42, RZ, !P4 ;  /* 0x000000ff2a2a9208 */ /* 0x000fe40006000000 */
[----:B------:R-:W-:-:S02]  /*43c0*/  @!P1 ISETP.GE.AND P6, PT, R71, R86, PT ;  /* 0x000000564700920c */ /* 0x000fc40003fc6270 */
[----:B------:R-:W-:Y:S02]  /*43d0*/  @!P1 ISETP.GE.AND P4, PT, R71, R86, PT ;  /* 0x000000564700920c */ /* 0x000fe40003f86270 */
[----:B------:R-:W-:Y:S02]  /*43e0*/  LEA R36, P3, R37, UR6, 0x2 ;  /* 0x0000000625247c11 */ /* 0x000fe4000f8610ff */
[----:B------:R-:W-:Y:S01]  /*43f0*/  LEA.HI.X.SX32 R44, R75, R52, 0x1, P0 ;  /* 0x000000344b2c7211 */ /* 0x000fe200000f0eff */
[C---:B------:R-:W-:Y:S01]  /*4400*/  FFMA.FTZ R42, R18.reuse, R42, R41 ;  /* 0x0000002a122a7223 */ /* 0x040fe20000010029 */
[----:B------:R-:W-:Y:S01]  /*4410*/  @!P1 FSEL R43, R43, RZ, !P6 ;  /* 0x000000ff2b2b9208 */ /* 0x000fe20007000000 */
[----:B------:R-:W-:Y:S01]  /*4420*/  FFMA.FTZ R38, R18, R38, R45 ;  /* 0x0000002612267223 */ /* 0x000fe2000001002d */
[----:B------:R-:W-:Y:S02]  /*4430*/  @!P1 FSEL R39, R39, RZ, !P4 ;  /* 0x000000ff27279208 */ /* 0x000fe40006000000 */
[----:B------:R-:W-:Y:S01]  /*4440*/  LEA.HI.X R37, R37, UR7, R44, 0x2, P3 ;  /* 0x0000000725257c11 */ /* 0x000fe200098f142c */
[----:B------:R-:W-:Y:S01]  /*4450*/  FFMA.FTZ R42, R19, R43, R42 ;  /* 0x0000002b132a7223 */ /* 0x000fe2000001002a */
[----:B------:R-:W-:Y:S01]  /*4460*/  @!P1 ISETP.GE.AND P2, PT, R47, R86, PT ;  /* 0x000000562f00920c */ /* 0x000fe20003f46270 */
[----:B------:R-:W-:-:S02]  /*4470*/  @!P1 VIADD R43, R71, 0xffffffff ;  /* 0xffffffff472b9836 */ /* 0x000fc40000000000 */
[----:B------:R-:W-:Y:S01]  /*4480*/  FFMA.FTZ R45, R19, R39, R38 ;  /* 0x00000027132d7223 */ /* 0x000fe20000010026 */
[----:B------:R-:W-:Y:S01]  /*4490*/  IADD3 R41, P0, R74, R54, RZ ;  /* 0x000000364a297210 */ /* 0x000fe20007f1e0ff */
[----:B------:R-:W5:Y:S01]  /*44a0*/  LDG.E.128.CONSTANT R36, desc[UR10][R36.64] ;  /* 0x0000000a24247981 */ /* 0x000f62000c1e9d00 */
[----:B------:R-:W-:Y:S01]  /*44b0*/  FADD.FTZ R7, R40, R7 ;  /* 0x0000000728077221 */ /* 0x000fe20000010000 */
[----:B------:R-:W-:Y:S01]  /*44c0*/  @!P1 FSEL R49, R49, RZ, !P2 ;  /* 0x000000ff31319208 */ /* 0x000fe20005000000 */
[----:B------:R-:W-:Y:S01]  /*44d0*/  FADD.FTZ R8, R45, R8 ;  /* 0x000000082d087221 */ /* 0x000fe20000010000 */
[----:B------:R-:W-:Y:S02]  /*44e0*/  @!P1 ISETP.GE.AND P3, PT, R43, R86, PT ;  /* 0x000000562b00920c */ /* 0x000fe40003f66270 */
[----:B------:R-:W-:Y:S02]  /*44f0*/  LEA R40, P2, R41, UR6, 0x2 ;  /* 0x0000000629287c11 */ /* 0x000fe4000f8410ff */
[----:B------:R-:W-:-:S02]  /*4500*/  LEA.HI.X.SX32 R44, R74, R52, 0x1, P0 ;  /* 0x000000344a2c7211 */ /* 0x000fc400000f0eff */
[----:B------:R-:W-:Y:S02]  /*4510*/  IADD3 R45, P0, R73, R54, RZ ;  /* 0x00000036492d7210 */ /* 0x000fe40007f1e0ff */
[----:B------:R-:W-:Y:S02]  /*4520*/  @!P1 FSEL R50, R50, RZ, !P3 ;  /* 0x000000ff32329208 */ /* 0x000fe40005800000 */
[----:B------:R-:W-:Y:S02]  /*4530*/  LEA.HI.X R41, R41, UR7, R44, 0x2, P2 ;  /* 0x0000000729297c11 */ /* 0x000fe400090f142c */
[----:B------:R-:W-:Y:S02]  /*4540*/  @!P1 ISETP.GE.AND P3, PT, R47, R86, PT ;  /* 0x000000562f00920c */ /* 0x000fe40003f66270 */
[----:B------:R-:W-:Y:S02]  /*4550*/  LEA R44, P2, R45, UR6, 0x2 ;  /* 0x000000062d2c7c11 */ /* 0x000fe4000f8410ff */
[----:B------:R-:W-:-:S02]  /*4560*/  LEA.HI.X.SX32 R46, R73, R52, 0x1, P0 ;  /* 0x00000034492e7211 */ /* 0x000fc400000f0eff */
[----:B------:R-:W-:Y:S02]  /*4570*/  @!P1 IADD3 R47, R71, -0x3, RZ ;  /* 0xfffffffd472f9810 */ /* 0x000fe40007ffe0ff */
[----:B------:R-:W-:Y:S02]  /*4580*/  LEA.HI.X R45, R45, UR7, R46, 0x2, P2 ;  /* 0x000000072d2d7c11 */ /* 0x000fe400090f142e */
[-C--:B------:R-:W-:Y:S02]  /*4590*/  @!P1 ISETP.GE.AND P2, PT, R47, R86.reuse, PT ;  /* 0x000000562f00920c */ /* 0x080fe40003f46270 */
[----:B------:R-:W-:Y:S01]  /*45a0*/  @!P1 FSEL R13, R13, RZ, !P3 ;  /* 0x000000ff0d0d9208 */ /* 0x000fe20005800000 */
[----:B------:R-:W-:Y:S01]  /*45b0*/  FMUL.FTZ R49, R17, R49 ;  /* 0x0000003111317220 */ /* 0x000fe20000410000 */
[----:B------:R-:W-:Y:S01]  /*45c0*/  @!P1 FSEL R48, R48, RZ, !P5 ;  /* 0x000000ff30309208 */ /* 0x000fe20006800000 */
[----:B------:R-:W-:Y:S01]  /*45d0*/  FADD.FTZ R9, R42, R9 ;  /* 0x000000092a097221 */ /* 0x000fe20000010000 */
[----:B------:R-:W-:Y:S01]  /*45e0*/  @!P1 FSEL R12, R12, RZ, !P2 ;  /* 0x000000ff0c0c9208 */ /* 0x000fe20005000000 */
[----:B------:R-:W5:Y:S01]  /*45f0*/  LDG.E.128.CONSTANT R40, desc[UR10][R40.64] ;  /* 0x0000000a28287981 */ /* 0x000f62000c1e9d00 */
[----:B------:R-:W-:Y:S01]  /*4600*/  @!P1 ISETP.GE.AND P0, PT, R71, R86, PT ;  /* 0x000000564700920c */ /* 0x000fe20003f06270 */
[----:B------:R-:W-:Y:S01]  /*4610*/  FMUL.FTZ R91, R17, R13 ;  /* 0x0000000d115b7220 */ /* 0x000fe20000410000 */
[C---:B------:R-:W-:Y:S01]  /*4620*/  FFMA.FTZ R49, R16.reuse, R48, R49 ;  /* 0x0000003010317223 */ /* 0x040fe20000010031 */
[----:B------:R-:W5:Y:S01]  /*4630*/  LDG.E.128.CONSTANT R44, desc[UR10][R44.64] ;  /* 0x0000000a2c2c7981 */ /* 0x000f62000c1e9d00 */
[----:B------:R-:W-:Y:S01]  /*4640*/  @!P1 FSEL R51, R51, RZ, !P0 ;  /* 0x000000ff33339208 */ /* 0x000fe20004000000 */
[----:B------:R-:W-:Y:S01]  /*4650*/  FFMA.FTZ R91, R16, R12, R91 ;  /* 0x0000000c105b7223 */ /* 0x000fe2000001005b */
[----:B------:R-:W-:Y:S01]  /*4660*/  FFMA.FTZ R50, R18, R50, R49 ;  /* 0x0000003212327223 */ /* 0x000fe20000010031 */
[----:B------:R-:W-:-:S02]  /*4670*/  IADD3 R12, P0, R72, R54, RZ ;  /* 0x00000036480c7210 */ /* 0x000fc40007f1e0ff */
[----:B------:R-:W-:Y:S01]  /*4680*/  IADD3 R54, P3, R70, R54, RZ ;  /* 0x0000003646367210 */ /* 0x000fe20007f7e0ff */
[----:B------:R-:W-:Y:S01]  /*4690*/  FFMA.FTZ R13, R19, R51, R50 ;  /* 0x00000033130d7223 */ /* 0x000fe20000010032 */
[-C--:B------:R-:W-:Y:S02]  /*46a0*/  LEA.HI.X.SX32 R49, R72, R52.reuse, 0x1, P0 ;  /* 0x0000003448317211 */ /* 0x080fe400000f0eff */
[----:B------:R-:W-:Y:S02]  /*46b0*/  LEA.HI.X.SX32 R51, R70, R52, 0x1, P3 ;  /* 0x0000003446337211 */ /* 0x000fe400018f0eff */
[----:B------:R-:W-:Y:S02]  /*46c0*/  LEA R52, P0, R54, UR6, 0x2 ;  /* 0x0000000636347c11 */ /* 0x000fe4000f8010ff */
[----:B------:R-:W-:Y:S02]  /*46d0*/  LEA R48, P2, R12, UR6, 0x2 ;  /* 0x000000060c307c11 */ /* 0x000fe4000f8410ff */
[----:B------:R-:W-:Y:S01]  /*46e0*/  LEA.HI.X R53, R54, UR7, R51, 0x2, P0 ;  /* 0x0000000736357c11 */ /* 0x000fe200080f1433 */
[----:B------:R-:W-:Y:S01]  /*46f0*/  @!P1 VIADD R51, R71, 0xffffffff ;  /* 0xffffffff47339836 */ /* 0x000fe20000000000 */
[----:B------:R-:W-:-:S04]  /*4700*/  LEA.HI.X R49, R12, UR7, R49, 0x2, P2 ;  /* 0x000000070c317c11 */ /* 0x000fc800090f1431 */
[----:B------:R-:W-:Y:S01]  /*4710*/  @!P1 ISETP.GE.AND P0, PT, R51, R86, PT ;  /* 0x000000563300920c */ /* 0x000fe20003f06270 */
[----:B------:R-:W5:Y:S04]  /*4720*/  LDG.E.128.CONSTANT R52, desc[UR10][R52.64] ;  /* 0x0000000a34347981 */ /* 0x000f68000c1e9d00 */
[----:B------:R-:W5:Y:S01]  /*4730*/  LDG.E.128.CONSTANT R48, desc[UR10][R48.64] ;  /* 0x0000000a30307981 */ /* 0x000f62000c1e9d00 */
[----:B------:R-:W-:Y:S01]  /*4740*/  FADD.FTZ R10, R13, R10 ;  /* 0x0000000a0d0a7221 */ /* 0x000fe20000010000 */
[----:B------:R-:W-:-:S04]  /*4750*/  @!P1 IADD3 R13, R71, -0x2, RZ ;  /* 0xfffffffe470d9810 */ /* 0x000fc80007ffe0ff */
[-C--:B------:R-:W-:Y:S01]  /*4760*/  @!P1 ISETP.GE.AND P3, PT, R13, R86.reuse, PT ;  /* 0x000000560d00920c */ /* 0x080fe20003f66270 */
[C---:B------:R-:W-:Y:S01]  /*4770*/  @!P1 VIADD R13, R71.reuse, 0xfffffffd ;  /* 0xfffffffd470d9836 */ /* 0x040fe20000000000 */
[----:B------:R-:W-:Y:S02]  /*4780*/  @!P1 FSEL R14, R14, RZ, !P0 ;  /* 0x000000ff0e0e9208 */ /* 0x000fe40004000000 */
[-C--:B------:R-:W-:Y:S02]  /*4790*/  @!P1 ISETP.GE.AND P0, PT, R71, R86.reuse, PT ;  /* 0x000000564700920c */ /* 0x080fe40003f06270 */
[----:B------:R-:W-:Y:S02]  /*47a0*/  @!P1 ISETP.GE.AND P2, PT, R13, R86, PT ;  /* 0x000000560d00920c */ /* 0x000fe40003f46270 */
[----:B------:R-:W-:Y:S02]  /*47b0*/  @!P1 IADD3 R13, R71, -0x1, RZ ;  /* 0xffffffff470d9810 */ /* 0x000fe40007ffe0ff */
[----:B------:R-:W-:Y:S01]  /*47c0*/  @!P1 FSEL R15, R15, RZ, !P0 ;  /* 0x000000ff0f0f9208 */ /* 0x000fe20004000000 */
[----:B------:R-:W-:Y:S01]  /*47d0*/  FFMA.FTZ R12, R18, R14, R91 ;  /* 0x0000000e120c7223 */ /* 0x000fe2000001005b */
[----:B------:R-:W-:Y:S01]  /*47e0*/  @!P1 ISETP.GE.AND P0, PT, R13, R86, PT ;  /* 0x000000560d00920c */ /* 0x000fe20003f06270 */
[----:B------:R-:W-:-:S02]  /*47f0*/  @!P1 VIADD R13, R71, 0xfffffffe ;  /* 0xfffffffe470d9836 */ /* 0x000fc40000000000 */
[----:B------:R-:W-:Y:S01]  /*4800*/  FFMA.FTZ R12, R19, R15, R12 ;  /* 0x0000000f130c7223 */ /* 0x000fe2000001000c */
[C---:B------:R-:W-:Y:S01]  /*4810*/  @!P1 VIADD R15, R71.reuse, 0xffffffff ;  /* 0xffffffff470f9836 */ /* 0x040fe20000000000 */
[-C--:B------:R-:W-:Y:S01]  /*4820*/  @!P1 ISETP.GE.AND P4, PT, R71, R86.reuse, PT ;  /* 0x000000564700920c */ /* 0x080fe20003f86270 */
[----:B------:R-:W-:Y:S01]  /*4830*/  VIADD R67, R67, 0x4 ;  /* 0x0000000443437836 */ /* 0x000fe20000000000 */
[----:B--2---:R-:W-:Y:S02]  /*4840*/  @!P1 FSEL R21, R21, RZ, !P3 ;  /* 0x000000ff15159208 */ /* 0x004fe40005800000 */
[----:B------:R-:W-:Y:S02]  /*4850*/  @!P1 ISETP.GE.AND P3, PT, R13, R86, PT ;  /* 0x000000560d00920c */ /* 0x000fe40003f66270 */
[----:B------:R-:W-:Y:S02]  /*4860*/  @!P1 IADD3 R13, R71, -0x3, RZ ;  /* 0xfffffffd470d9810 */ /* 0x000fe40007ffe0ff */
[----:B------:R-:W-:-:S02]  /*4870*/  @!P1 FSEL R20, R20, RZ, !P2 ;  /* 0x000000ff14149208 */ /* 0x000fc40005000000 */
[----:B------:R-:W-:Y:S02]  /*4880*/  @!P1 FSEL R22, R22, RZ, !P0 ;  /* 0x000000ff16169208 */ /* 0x000fe40004000000 */
[-C--:B------:R-:W-:Y:S02]  /*4890*/  @!P1 ISETP.GE.AND P2, PT, R13, R86.reuse, PT ;  /* 0x000000560d00920c */ /* 0x080fe40003f46270 */
[-C--:B------:R-:W-:Y:S02]  /*48a0*/  @!P1 ISETP.GE.AND P0, PT, R15, R86.reuse, PT ;  /* 0x000000560f00920c */ /* 0x080fe40003f06270 */
[----:B------:R-:W-:Y:S02]  /*48b0*/  @!P1 IADD3 R15, R71, -0x3, RZ ;  /* 0xfffffffd470f9810 */ /* 0x000fe40007ffe0ff */
[----:B---3--:R-:W-:Y:S02]  /*48c0*/  @!P1 FSEL R24, R24, RZ, !P2 ;  /* 0x000000ff18189208 */ /* 0x008fe40005000000 */
[----:B------:R-:W-:-:S02]  /*48d0*/  @!P1 ISETP.GE.AND P2, PT, R15, R86, PT ;  /* 0x000000560f00920c */ /* 0x000fc40003f46270 */
[----:B------:R-:W-:Y:S01]  /*48e0*/  @!P1 IADD3 R15, R71, -0x1, RZ ;  /* 0xffffffff470f9810 */ /* 0x000fe20007ffe0ff */
[----:B------:R-:W-:-:S03]  /*48f0*/  FMUL.FTZ R21, R17, R21 ;  /* 0x0000001511157220 */ /* 0x000fc60000410000 */
[-C--:B------:R-:W-:Y:S02]  /*4900*/  @!P1 ISETP.GE.AND P5, PT, R15, R86.reuse, PT ;  /* 0x000000560f00920c */ /* 0x080fe40003fa6270 */
[----:B------:R-:W-:Y:S02]  /*4910*/  @!P1 IADD3 R15, R71, -0x2, RZ ;  /* 0xfffffffe470f9810 */ /* 0x000fe40007ffe0ff */
[----:B------:R-:W-:Y:S02]  /*4920*/  @!P1 FSEL R23, R23, RZ, !P4 ;  /* 0x000000ff17179208 */ /* 0x000fe40006000000 */
[----:B------:R-:W-:Y:S01]  /*4930*/  @!P1 ISETP.GE.AND P4, PT, R15, R86, PT ;  /* 0x000000560f00920c */ /* 0x000fe20003f86270 */
[C---:B------:R-:W-:Y:S01]  /*4940*/  @!P1 VIADD R15, R71.reuse, 0xffffffff ;  /* 0xffffffff470f9836 */ /* 0x040fe20000000000 */
[----:B------:R-:W-:Y:S01]  /*4950*/  @!P1 FSEL R26, R26, RZ, !P0 ;  /* 0x000000ff1a1a9208 */ /* 0x000fe20004000000 */
[----:B------:R-:W-:Y:S01]  /*4960*/  FFMA.FTZ R21, R16, R20, R21 ;  /* 0x0000001410157223 */ /* 0x000fe20000010015 */
[----:B------:R-:W-:-:S03]  /*4970*/  @!P1 ISETP.GE.AND P0, PT, R71, R86, PT ;  /* 0x000000564700920c */ /* 0x000fc60003f06270 */
[----:B------:R-:W-:Y:S01]  /*4980*/  FFMA.FTZ R22, R18, R22, R21 ;  /* 0x0000001612167223 */ /* 0x000fe20000010015 */
[----:B------:R-:W-:Y:S01]  /*4990*/  @!P1 FSEL R27, R27, RZ, !P0 ;  /* 0x000000ff1b1b9208 */ /* 0x000fe20004000000 */
[----:B------:R-:W-:Y:S01]  /*49a0*/  @!P1 VIADD R21, R71, 0xfffffffe ;  /* 0xfffffffe47159836 */ /* 0x000fe20000000000 */
[-C--:B------:R-:W-:Y:S02]  /*49b0*/  @!P1 ISETP.GE.AND P0, PT, R15, R86.reuse, PT ;  /* 0x000000560f00920c */ /* 0x080fe40003f06270 */
[----:B------:R-:W-:Y:S02]  /*49c0*/  @!P1 IADD3 R15, R71, -0x3, RZ ;  /* 0xfffffffd470f9810 */ /* 0x000fe40007ffe0ff */
[----:B----4-:R-:W-:Y:S02]  /*49d0*/  @!P1 FSEL R28, R28, RZ, !P2 ;  /* 0x000000ff1c1c9208 */ /* 0x010fe40005000000 */
        /* <DEDUP_REMOVED lines=10> */
[----:B------:R-:W-:Y:S02]  /*4a80*/  @!P1 FSEL R25, R25, RZ, !P3 ;  /* 0x000000ff19199208 */ /* 0x000fe40005800000 */
[-C--:B------:R-:W-:Y:S01]  /*4a90*/  @!P1 ISETP.GE.AND P5, PT, R15, R86.reuse, PT ;  /* 0x000000560f00920c */ /* 0x080fe20003fa6270 */
[----:B------:R-:W-:Y:S01]  /*4aa0*/  @!P1 VIADD R15, R71, 0xfffffffd ;  /* 0xfffffffd470f9836 */ /* 0x000fe20000000000 */
[----:B------:R-:W-:-:S04]  /*4ab0*/  @!P1 ISETP.GE.AND P3, PT, R21, R86, PT ;  /* 0x000000561500920c */ /* 0x000fc80003f66270 */
[----:B-----5:R-:W-:Y:S02]  /*4ac0*/  @!P1 FSEL R32, R32, RZ, !P3 ;  /* 0x000000ff20209208 */ /* 0x020fe40005800000 */
[-C--:B------:R-:W-:Y:S02]  /*4ad0*/  @!P1 ISETP.GE.AND P3, PT, R15, R86.reuse, PT ;  /* 0x000000560f00920c */ /* 0x080fe40003f66270 */
[----:B------:R-:W-:Y:S02]  /*4ae0*/  @!P1 IADD3 R15, R71, -0x2, RZ ;  /* 0xfffffffe470f9810 */ /* 0x000fe40007ffe0ff */
[----:B------:R-:W-:Y:S02]  /*4af0*/  @!P1 FSEL R33, R33, RZ, !P4 ;  /* 0x000000ff21219208 */ /* 0x000fe40006000000 */
[----:B------:R-:W-:Y:S01]  /*4b00*/  @!P1 ISETP.GE.AND P4, PT, R15, R86, PT ;  /* 0x000000560f00920c */ /* 0x000fe20003f86270 */
[----:B------:R-:W-:Y:S01]  /*4b10*/  @!P1 VIADD R15, R71, 0xffffffff ;  /* 0xffffffff470f9836 */ /* 0x000fe20000000000 */
[----:B------:R-:W-:-:S02]  /*4b20*/  @!P1 FSEL R34, R34, RZ, !P0 ;  /* 0x000000ff22229208 */ /* 0x000fc40004000000 */
        /* <DEDUP_REMOVED lines=34> */
[----:B------:R-:W-:Y:S02]  /*4d50*/  @!P1 IADD3 R15, R71, -0x1, RZ ;  /* 0xffffffff470f9810 */ /* 0x000fe40007ffe0ff */
[----:B------:R-:W-:-:S02]  /*4d60*/  @!P1 FSEL R53, R53, RZ, !P2 ;  /* 0x000000ff35359208 */ /* 0x000fc40005000000 */
        /* <DEDUP_REMOVED lines=12> */
[----:B------:R-:W-:Y:S01]  /*4e30*/  @!P1 FSEL R52, R52, RZ, !P5 ;  /* 0x000000ff34349208 */ /* 0x000fe20006800000 */
[----:B------:R-:W-:Y:S01]  /*4e40*/  FMUL.FTZ R17, R17, R53 ;  /* 0x0000003511117220 */ /* 0x000fe20000410000 */
[----:B------:R-:W-:-:S02]  /*4e50*/  @!P1 FSEL R51, R51, RZ, !P0 ;  /* 0x000000ff33339208 */ /* 0x000fc40004000000 */
        /* <DEDUP_REMOVED lines=28> */
[----:B------:R-:W-:Y:S01]  /*5020*/  IADD3 R4, P1, R4, 0x10, RZ ;  /* 0x0000001004047810 */ /* 0x000fe20007f3e0ff */
        /* <DEDUP_REMOVED lines=15> */
.L_x_25220:
[----:B------:R-:W-:Y:S05]  /*5120*/  BSYNC B0 ;  /* 0x0000000000007941 */ /* 0x000fea0003800000 */
.L_x_25218:
[----:B------:R-:W1:Y:S01]  /*5130*/  SHFL.BFLY PT, R3, R6, 0x4, 0x1f ;  /* 0x0c801f0006037f89 */ /* 0x000e6200000e0000 */
[----:B------:R-:W-:Y:S01]  /*5140*/  SHF.R.S32.HI R31, RZ, 0x1f, R66 ;  /* 0x0000001fff1f7819 */ /* 0x000fe20000011442 */
[----:B------:R-:W2:Y:S01]  /*5150*/  S2UR UR5, SR_CgaCtaId ;  /* 0x00000000000579c3 */ /* 0x000ea20000008800 */
[----:B------:R-:W-:Y:S01]  /*5160*/  LOP3.LUT R27, R66, 0x7, RZ, 0xc0, !PT ;  /* 0x00000007421b7812 */ /* 0x000fe200078ec0ff */
[----:B0-----:R-:W0:Y:S01]  /*5170*/  SHFL.BFLY PT, R4, R9, 0x4, 0x1f ;  /* 0x0c801f0009047f89 */ /* 0x001e2200000e0000 */
[----:B------:R-:W-:Y:S01]  /*5180*/  LEA.HI R66, R31, R66, RZ, 0x3 ;  /* 0x000000421f427211 */ /* 0x000fe200078f18ff */
[C---:B------:R-:W-:Y:S01]  /*5190*/  VIADD R29, R84.reuse, 0x1f ;  /* 0x0000001f541d7836 */ /* 0x040fe20000000000 */
[C---:B------:R-:W-:Y:S01]  /*51a0*/  LOP3.LUT R31, R84.reuse, 0xffffffc0, RZ, 0xc0, !PT ;  /* 0xffffffc0541f7812 */ /* 0x040fe200078ec0ff */
[----:B------:R-:W3:Y:S01]  /*51b0*/  SHFL.BFLY PT, R14, R57, 0x4, 0x1f ;  /* 0x0c801f00390e7f89 */ /* 0x000ee200000e0000 */
[----:B------:R-:W-:Y:S01]  /*51c0*/  ISETP.NE.AND P2, PT, R27, RZ, PT ;  /* 0x000000ff1b00720c */ /* 0x000fe20003f45270 */
[----:B------:R-:W-:Y:S01]  /*51d0*/  UMOV UR4, 0x400 ;  /* 0x0000040000047882 */ /* 0x000fe20000000000 */
[----:B------:R-:W-:Y:S01]  /*51e0*/  ISETP.GT.U32.AND P3, PT, R29, 0x3e, PT ;  /* 0x0000003e1d00780c */ /* 0x000fe20003f64070 */
[----:B------:R-:W4:Y:S01]  /*51f0*/  SHFL.BFLY PT, R0, R5, 0x4, 0x1f ;  /* 0x0c801f0005007f89 */ /* 0x000f2200000e0000 */
[----:B------:R-:W-:Y:S01]  /*5200*/  ISETP.NE.OR P5, PT, R31, 0x40, P2 ;  /* 0x000000401f00780c */ /* 0x000fe200017a5670 */
[----:B------:R-:W-:Y:S01]  /*5210*/  UIADD3 UR4, UR4, 0x120, URZ ;  /* 0x0000012004047890 */ /* 0x000fe2000fffe03f */
[C---:B------:R-:W-:Y:S01]  /*5220*/  LOP3.LUT R32, R84.reuse, 0xffffffe0, RZ, 0xc0, !PT ;  /* 0xffffffe054207812 */ /* 0x040fe200078ec0ff */
[----:B------:R-:W4:Y:S01]  /*5230*/  SHFL.BFLY PT, R2, R7, 0x4, 0x1f ;  /* 0x0c801f0007027f89 */ /* 0x000f2200000e0000 */
[----:B------:R-:W-:Y:S01]  /*5240*/  BSSY B0, `(.L_x_25222) ;  /* 0x0000075000007945 */ /* 0x000fe20003800000 */
[----:B------:R-:W-:-:S02]  /*5250*/  ISETP.GT.OR P0, PT, R84, 0x3f, P2 ;  /* 0x0000003f5400780c */ /* 0x000fc40001704670 */
[----:B------:R-:W4:Y:S01]  /*5260*/  SHFL.BFLY PT, R13, R8, 0x4, 0x1f ;  /* 0x0c801f00080d7f89 */ /* 0x000f2200000e0000 */
[----:B------:R-:W-:Y:S02]  /*5270*/  ISETP.NE.OR P4, PT, R32, 0x20, P2 ;  /* 0x000000202000780c */ /* 0x000fe40001785670 */
[----:B------:R-:W-:Y:S01]  /*5280*/  ISETP.GT.OR P1, PT, R84, 0x1f, P2 ;  /* 0x0000001f5400780c */ /* 0x000fe20001724670 */
[----:B------:R-:W4:Y:S01]  /*5290*/  SHFL.BFLY PT, R19, R58, 0x4, 0x1f ;  /* 0x0c801f003a137f89 */ /* 0x000f2200000e0000 */
[----:B-1----:R-:W-:Y:S01]  /*52a0*/  FADD.FTZ R6, R3, R6 ;  /* 0x0000000603067221 */ /* 0x002fe20000010000 */
[----:B--2---:R-:W-:Y:S02]  /*52b0*/  ULEA UR4, UR5, UR4, 0x18 ;  /* 0x0000000405047291 */ /* 0x004fe4000f8ec03f */
[----:B------:R-:W1:Y:S01]  /*52c0*/  SHFL.BFLY PT, R16, R59, 0x4, 0x1f ;  /* 0x0c801f003b107f89 */ /* 0x000e6200000e0000 */
[----:B0-----:R-:W-:-:S03]  /*52d0*/  FADD.FTZ R9, R4, R9 ;  /* 0x0000000904097221 */ /* 0x001fc60000010000 */
[----:B------:R-:W0:Y:S01]  /*52e0*/  SHFL.BFLY PT, R18, R61, 0x4, 0x1f ;  /* 0x0c801f003d127f89 */ /* 0x000e2200000e0000 */
        /* <DEDUP_REMOVED lines=9> */
[----:B------:R-:W4:Y:S01]  /*5380*/  SHFL.BFLY PT, R23, R62, 0x4, 0x1f ;  /* 0x0c801f003e177f89 */ /* 0x000f2200000e0000 */
        /* <DEDUP_REMOVED lines=55> */
[----:B------:R-:W-:-:S03]  /*5700*/  SHF.R.S32.HI R16, RZ, 0x3, R66 ;  /* 0x00000003ff107819 */ /* 0x000fc60000011442 */
[----:B------:R-:W4:Y:S01]  /*5710*/  SHFL.BFLY PT, R21, R18, 0x1, 0x1f ;  /* 0x0c201f0012157f89 */ /* 0x000f2200000e0000 */
[----:B------:R-:W-:Y:S01]  /*5720*/  LEA R65, R65, R16, 0x6 ;  /* 0x0000001041417211 */ /* 0x000fe200078e30ff */
[----:B0-----:R-:W-:Y:S02]  /*5730*/  FADD.FTZ R0, R0, R3 ;  /* 0x0000000300007221 */ /* 0x001fe40000010000 */
[----:B------:R-:W0:Y:S01]  /*5740*/  SHFL.BFLY PT, R23, R20, 0x1, 0x1f ;  /* 0x0c201f0014177f89 */ /* 0x000e2200000e0000 */
[----:B-1----:R-:W-:Y:S01]  /*5750*/  FADD.FTZ R3, R7, R4 ;  /* 0x0000000407037221 */ /* 0x002fe20000010000 */
[----:B------:R-:W-:Y:S02]  /*5760*/  LEA R65, R65, UR4, 0x2 ;  /* 0x0000000441417c11 */ /* 0x000fe4000f8e10ff */
        /* <DEDUP_REMOVED lines=9> */
[----:B------:R-:W-:Y:S01]  /*5800*/  FADD.FTZ R10, R18, R21 ;  /* 0x00000015120a7221 */ /* 0x000fe20000010000 */
[----:B------:R-:W-:Y:S01]  /*5810*/  BAR.SYNC.DEFER_BLOCKING 0x0 ;  /* 0x0000000000007b1d */ /* 0x000fe20000010000 */
[----:B0-----:R-:W-:Y:S01]  /*5820*/  FADD.FTZ R11, R20, R23 ;  /* 0x00000017140b7221 */ /* 0x001fe20000010000 */
[----:B-1----:R-:W-:Y:S01]  /*5830*/  FADD.FTZ R12, R22, R25 ;  /* 0x00000019160c7221 */ /* 0x002fe20000010000 */
[----:B--2---:R-:W-:Y:S01]  /*5840*/  FADD.FTZ R13, R24, R27 ;  /* 0x0000001b180d7221 */ /* 0x004fe20000010000 */
        /* <DEDUP_REMOVED lines=20> */
.L_x_25223:
[----:B------:R-:W-:Y:S05]  /*5990*/  BSYNC B0 ;  /* 0x0000000000007941 */ /* 0x000fea0003800000 */
.L_x_25222:
        /* <DEDUP_REMOVED lines=35> */
.L_x_25225:
[----:B------:R-:W-:Y:S05]  /*5bd0*/  BSYNC B0 ;  /* 0x0000000000007941 */ /* 0x000fea0003800000 */
.L_x_25224:
        /* <DEDUP_REMOVED lines=19> */
.L_x_25227:
[----:B------:R-:W-:Y:S05]  /*5d10*/  BSYNC B0 ;  /* 0x0000000000007941 */ /* 0x000fea0003800000 */
.L_x_25226:
        /* <DEDUP_REMOVED lines=36> */
.L_x_25229:
[----:B------:R-:W-:Y:S05]  /*5f60*/  BSYNC B0 ;  /* 0x0000000000007941 */ /* 0x000fea0003800000 */
.L_x_25228:
        /* <DEDUP_REMOVED lines=21> */
[----:B------:R-:W-:Y:S01]  /*60c0*/  IADD3 R21, R16, 0xc, RZ ;  /* 0x0000000c10157810 */ /* 0x000fe20007ffe0ff */
[----:B------:R-:W-:Y:S01]  /*60d0*/  ULDC.64 UR8, c[0x0][0x210] ;  /* 0x0000840000087ab9 */ /* 0x000fe20000000a00 */
[----:B------:R-:W-:Y:S01]  /*60e0*/  IADD3 R23, P2, R20, UR4, RZ ;  /* 0x0000000414177c10 */ /* 0x000fe2000ff5e0ff */
[C---:B------:R-:W-:Y:S01]  /*60f0*/  VIADD R29, R16.reuse, 0x1c ;  /* 0x0000001c101d7836 */ /* 0x040fe20000000000 */
[----:B------:R-:W-:Y:S02]  /*6100*/  IADD3 R27, P0, R16, UR4, RZ ;  /* 0x00000004101b7c10 */ /* 0x000fe4000ff1e0ff */
        /* <DEDUP_REMOVED lines=9> */
[----:B------:R-:W-:Y:S02]  /*61a0*/  IADD3 R28, R16, 0x18, RZ ;  /* 0x00000018101c7810 */ /* 0x000fe40007ffe0ff */
[----:B------:R-:W-:Y:S02]  /*61b0*/  LEA.HI.X.SX32 R30, R19, UR7, 0x1, P1 ;  /* 0x00000007131e7c11 */ /* 0x000fe400088f0eff */
[----:B------:R-:W-:Y:S02]  /*61c0*/  LEA R24, P1, R25, UR8, 0x2 ;  /* 0x0000000819187c11 */ /* 0x000fe4000f8210ff */
[----:B------:R-:W-:Y:S02]  /*61d0*/  LEA.HI.X R19, R27, UR9, R32, 0x2, P0 ;  /* 0x000000091b137c11 */ /* 0x000fe400080f1420 */
[----:B------:R-:W-:Y:S01]  /*61e0*/  LEA.HI.X R21, R26, UR9, R21, 0x2, P3 ;  /* 0x000000091a157c11 */ /* 0x000fe200098f1415 */
[C---:B------:R-:W-:Y:S01]  /*61f0*/  VIADD R26, R16.reuse, 0x10 ;  /* 0x00000010101a7836 */ /* 0x040fe20000000000 */
[----:B------:R-:W-:Y:S01]  /*6200*/  IADD3 R27, R16, 0x14, RZ ;  /* 0x00000014101b7810 */ /* 0x000fe20007ffe0ff */
[----:B------:R-:W-:Y:S01]  /*6210*/  STG.E desc[UR10][R18.64], R0 ;  /* 0x0000000012007986 */ /* 0x000fe2000c10190a */
[----:B------:R-:W-:-:S02]  /*6220*/  IADD3 R35, P2, R28, UR4, RZ ;  /* 0x000000041c237c10 */ /* 0x000fc4000ff5e0ff */
[----:B------:R-:W-:Y:S02]  /*6230*/  LEA.HI.X R25, R25, UR9, R30, 0x2, P1 ;  /* 0x0000000919197c11 */ /* 0x000fe400088f141e */
[----:B------:R-:W-:Y:S02]  /*6240*/  IADD3 R31, P1, R27, UR4, RZ ;  /* 0x000000041b1f7c10 */ /* 0x000fe4000ff3e0ff */
[----:B------:R-:W-:Y:S01]  /*6250*/  IADD3 R34, P3, R29, UR4, RZ ;  /* 0x000000041d227c10 */ /* 0x000fe2000ff7e0ff */
[----:B------:R-:W-:Y:S01]  /*6260*/  STG.E desc[UR10][R24.64], R2 ;  /* 0x0000000218007986 */ /* 0x000fe2000c10190a */
[----:B------:R-:W-:Y:S02]  /*6270*/  LEA.HI.X.SX32 R36, R28, UR7, 0x1, P2 ;  /* 0x000000071c247c11 */ /* 0x000fe400090f0eff */
[----:B------:R-:W-:Y:S01]  /*6280*/  IADD3 R33, P0, R26, UR4, RZ ;  /* 0x000000041a217c10 */ /* 0x000fe2000ff1e0ff */
[----:B------:R-:W-:Y:S01]  /*6290*/  STG.E desc[UR10][R22.64], R3 ;  /* 0x0000000316007986 */ /* 0x000fe2000c10190a */
[----:B------:R-:W-:-:S02]  /*62a0*/  LEA R28, P2, R35, UR8, 0x2 ;  /* 0x00000008231c7c11 */ /* 0x000fc4000f8410ff */
[----:B------:R-:W-:Y:S01]  /*62b0*/  LEA.HI.X.SX32 R38, R27, UR7, 0x1, P1 ;  /* 0x000000071b267c11 */ /* 0x000fe200088f0eff */
[----:B------:R-:W-:Y:S01]  /*62c0*/  STG.E desc[UR10][R20.64], R4 ;  /* 0x0000000414007986 */ /* 0x000fe2000c10190a */
[----:B------:R-:W-:Y:S02]  /*62d0*/  LEA.HI.X.SX32 R27, R29, UR7, 0x1, P3 ;  /* 0x000000071d1b7c11 */ /* 0x000fe400098f0eff */
[----:B------:R-:W-:Y:S02]  /*62e0*/  LEA.HI.X.SX32 R40, R26, UR7, 0x1, P0 ;  /* 0x000000071a287c11 */ /* 0x000fe400080f0eff */
[----:B------:R-:W-:Y:S01]  /*62f0*/  LEA.HI.X R29, R35, UR9, R36, 0x2, P2 ;  /* 0x00000009231d7c11 */ /* 0x000fe200090f1424 */
[----:B------:R-:W-:Y:S01]  /*6300*/  VIADD R36, R16, 0x28 ;  /* 0x0000002810247836 */ /* 0x000fe20000000000 */
[----:B------:R-:W-:Y:S02]  /*6310*/  LEA R30, P1, R31, UR8, 0x2 ;  /* 0x000000081f1e7c11 */ /* 0x000fe4000f8210ff */
        /* <DEDUP_REMOVED lines=25> */
[C---:B------:R-:W-:Y:S01]  /*64b0*/  VIADD R43, R16.reuse, 0x34 ;  /* 0x00000034102b7836 */ /* 0x040fe20000000000 */
        /* <DEDUP_REMOVED lines=8> */
[C---:B------:R-:W-:Y:S02]  /*6540*/  IADD3 R45, P1, R43.reuse, UR4, RZ ;  /* 0x000000042b2d7c10 */ /* 0x040fe4000ff3e0ff */
        /* <DEDUP_REMOVED lines=22> */
.L_x_25230:
        /* <DEDUP_REMOVED lines=13> */
.L_x_28465:


//--------------------- .text._ZN4vllm25paged_attention_v1_kernelIffLi32ELi32ELi128ELNS_18Fp8KVCacheDataTypeE0ELb0EEEvPT_PKS2_PKT0_S8_ifPKiSA_iPKfiiiSC_SC_iiiii --------------------------
	.section	.text._ZN4vllm25paged_attention_v1_kernelIffLi32ELi32ELi128ELNS_18Fp8KVCacheDataTypeE0ELb0EEEvPT_PKS2_PKT0_S8_ifPKiSA_iPKfiiiSC_SC_iiiii,"ax",@progbits
	.align	128
        .global         _ZN4vllm25paged_attention_v1_kernelIffLi32ELi32ELi128ELNS_18Fp8KVCacheDataTypeE0ELb0EEEvPT_PKS2_PKT0_S8_ifPKiSA_iPKfiiiSC_SC_iiiii
        .type           _ZN4vllm25paged_attention_v1_kernelIffLi32ELi32ELi128ELNS_18Fp8KVCacheDataTypeE0ELb0EEEvPT_PKS2_PKT0_S8_ifPKiSA_iPKfiiiSC_SC_iiiii,@function
        .size           _ZN4vllm25paged_attention_v1_kernelIffLi32ELi32ELi128ELNS_18Fp8KVCacheDataTypeE0ELb0EEEvPT_PKS2_PKT0_S8_ifPKiSA_iPKfiiiSC_SC_iiiii,(.L_x_28466 - _ZN4vllm25paged_attention_v1_kernelIffLi32ELi32ELi128ELNS_18Fp8KVCacheDataTypeE0ELb0EEEvPT_PKS2_PKT0_S8_ifPKiSA_iPKfiiiSC_SC_iiiii)
        .other          _ZN4vllm25paged_attention_v1_kernelIffLi32ELi32ELi128ELNS_18Fp8KVCacheDataTypeE0ELb0EEEvPT_PKS2_PKT0_S8_ifPKiSA_iPKfiiiSC_SC_iiiii,@"STO_CUDA_ENTRY STV_DEFAULT"
_ZN4vllm25paged_attention_v1_kernelIffLi32ELi32ELi128ELNS_18Fp8KVCacheDataTypeE0ELb0EEEvPT_PKS2_PKT0_S8_ifPKiSA_iPKfiiiSC_SC_iiiii:
.text._ZN4vllm25paged_attention_v1_kernelIffLi32ELi32ELi128ELNS_18Fp8KVCacheDataTypeE0ELb0EEEvPT_PKS2_PKT0_S8_ifPKiSA_iPKfiiiSC_SC_iiiii:
        /* <DEDUP_REMOVED lines=18> */
[----:B--2---:R-:W-:Y:S01]  /*0120*/  IMAD.MOV.U32 R10, RZ, RZ, RZ ;  /* 0x000000ffff0a7224 */ /* 0x004fe200078e00ff */
[----:B---3--:R-:W-:-:S05]  /*0130*/  IADD3 R6, RZ, -R11, RZ ;  /* 0x8000000bff067210 */ /* 0x008fca0007ffe0ff */
[----:B------:R-:W-:Y:S01]  /*0140*/  IMAD R7, R6, R5, RZ ;  /* 0x0000000506077224 */ /* 0x000fe200078e02ff */
[----:B0-----:R-:W-:-:S03]  /*0150*/  IABS R6, R3 ;  /* 0x0000000300067213 */ /* 0x001fc60000000000 */
[----:B------:R-:W-:-:S06]  /*0160*/  IMAD.HI.U32 R11, R11, R7, R10 ;  /* 0x000000070b0b7227 */ /* 0x000fcc00078e000a */
[----:B------:R-:W-:-:S05]  /*0170*/  IMAD.HI.U32 R11, R11, R6, RZ ;  /* 0x000000060b0b7227 */ /* 0x000fca00078e00ff */
[----:B------:R-:W-:-:S05]  /*0180*/  IADD3 R0, -R11, RZ, RZ ;  /* 0x000000ff0b007210 */ /* 0x000fca0007ffe1ff */
        /* <DEDUP_REMOVED lines=12> */
[----:B------:R-:W-:Y:S02]  /*0250*/  @!P2 IADD3 R11, -R11, RZ, RZ ;  /* 0x000000ff0b0ba210 */ /* 0x000fe40007ffe1ff */
        /* <DEDUP_REMOVED lines=65> */
.L_x_25235:
[----:B------:R-:W-:Y:S01]  /*0670*/  IMAD.MOV.U32 R4, RZ, RZ, R15 ;  /* 0x000000ffff047224 */ /* 0x000fe200078e000f */
[----:B------:R-:W-:-:S06]  /*0680*/  MOV R5, R16 ;  /* 0x0000001000057202 */ /* 0x000fcc0000000f00 */
        /* <DEDUP_REMOVED lines=9> */
.L_x_25234:
[----:B------:R-:W-:Y:S05]  /*0720*/  BSYNC B1 ;  /* 0x0000000000017941 */ /* 0x000fea0003800000 */
.L_x_25233:
        /* <DEDUP_REMOVED lines=13> */
.L_x_25236:
        /* <DEDUP_REMOVED lines=17> */
.L_x_25232:
[----:B------:R-:W-:Y:S05]  /*0910*/  BSYNC B0 ;  /* 0x0000000000007941 */ /* 0x000fea0003800000 */
.L_x_25231:
        /* <DEDUP_REMOVED lines=34> */
[----:B--2---:R-:W-:Y:S06]  /*0b40*/  @P0 BRA `(.L_x_25239) ;  /* 0x0000000400340947 */ /* 0x004fec0003800000 */
        /* <DEDUP_REMOVED lines=12> */
.L_x_25241:
        /* <DEDUP_REMOVED lines=10> */
[----:B------:R-:W3:Y:S01]  /*0cb0*/  LDG.E.128.CONSTANT R40, desc[UR10][R64.64+0x400] ;  /* 0x0004000a40287981 */ /* 0x000ee2000c1e9d00 */
        /* <DEDUP_REMOVED lines=8> */
[----:B------:R-:W2:Y:S01]  /*0d40*/  LDG.E.128.CONSTANT R36, desc[UR10][R64.64+0x800] ;  /* 0x0008000a40247981 */ /* 0x000ea2000c1e9d00 */
[----:B---3--:R-:W-:-:S03]  /*0d50*/  FFMA.FTZ R51, R12, R40, R51 ;  /* 0x000000280c337223 */ /* 0x008fc60000010033 */
[----:B------:R-:W4:Y:S01]  /*0d60*/  LDG.E.128.CONSTANT R44, desc[UR10][R64.64+0x600] ;  /* 0x0006000a402c7981 */ /* 0x000f22000c1e9d00 */
[----:B------:R-:W-:Y:S01]  /*0d70*/  FFMA.FTZ R48, R13, R41, R48 ;  /* 0x000000290d307223 */ /* 0x000fe20000010030 */
[----:B------:R-:W-:Y:S01]  /*0d80*/  FFMA.FTZ R49, R14, R42, R49 ;  /* 0x0000002a0e317223 */ /* 0x000fe20000010031 */
[----:B------:R-:W-:Y:S02]  /*0d90*/  FFMA.FTZ R50, R15, R43, R50 ;  /* 0x0000002b0f327223 */ /* 0x000fe40000010032 */
[----:B------:R-:W3:Y:S01]  /*0da0*/  LDG.E.128.CONSTANT R40, desc[UR10][R64.64+0xa00] ;  /* 0x000a000a40287981 */ /* 0x000ee2000c1e9d00 */
[----:B----4-:R-:W-:Y:S01]  /*0db0*/  FFMA.FTZ R51, R16, R44, R51 ;  /* 0x0000002c10337223 */ /* 0x010fe20000010033 */
[----:B------:R-:W-:Y:S01]  /*0dc0*/  FFMA.FTZ R48, R17, R45, R48 ;  /* 0x0000002d11307223 */ /* 0x000fe20000010030 */
[----:B------:R-:W-:Y:S01]  /*0dd0*/  FFMA.FTZ R49, R18, R46, R49 ;  /* 0x0000002e12317223 */ /* 0x000fe20000010031 */
[----:B------:R-:W-:Y:S01]  /*0de0*/  FFMA.FTZ R60, R19, R47, R50 ;  /* 0x0000002f133c7223 */ /* 0x000fe20000010032 */
[----:B--2---:R-:W-:Y:S01]  /*0df0*/  FFMA.FTZ R59, R20, R36, R51 ;  /* 0x00000024143b7223 */ /* 0x004fe20000010033 */
[----:B------:R-:W2:Y:S01]  /*0e00*/  LDG.E.128.CONSTANT R44, desc[UR10][R64.64+0xc00] ;  /* 0x000c000a402c7981 */ /* 0x000ea2000c1e9d00 */
[----:B------:R-:W-:Y:S01]  /*0e10*/  FFMA.FTZ R36, R21, R37, R48 ;  /* 0x0000002515247223 */ /* 0x000fe20000010030 */
[----:B------:R-:W-:-:S02]  /*0e20*/  FFMA.FTZ R37, R22, R38, R49 ;  /* 0x0000002616257223 */ /* 0x000fc40000010031 */
[----:B------:R-:W4:Y:S01]  /*0e30*/  LDG.E.128.CONSTANT R48, desc[UR10][R64.64+0xe00] ;  /* 0x000e000a40307981 */ /* 0x000f22000c1e9d00 */
[----:B---3--:R-:W-:Y:S01]  /*0e40*/  FFMA.FTZ R59, R24, R40, R59 ;  /* 0x00000028183b7223 */ /* 0x008fe2000001003b */
        /* <DEDUP_REMOVED lines=10> */
[----:B--2---:R-:W-:Y:S01]  /*0ef0*/  FFMA.FTZ R59, R28, R44, R59 ;  /* 0x0000002c1c3b7223 */ /* 0x004fe2000001003b */
        /* <DEDUP_REMOVED lines=17> */
.L_x_25240:
[----:B------:R-:W-:Y:S05]  /*1010*/  BRA `(.L_x_25238) ;  /* 0x00000004004c7947 */ /* 0x000fea0003800000 */
.L_x_25239:
        /* <DEDUP_REMOVED lines=8> */
[C---:B------:R-:W-:Y:S01]  /*10a0*/  IMAD R41, R56.reuse, 0x80, R41 ;  /* 0x0000008038297824 */ /* 0x040fe200078e0229 */
[C---:B------:R-:W-:Y:S02]  /*10b0*/  LEA R58, R56.reuse, R37, 0x5 ;  /* 0x00000025383a7211 */ /* 0x040fe400078e28ff */
[----:B------:R-:W-:Y:S02]  /*10c0*/  LEA.HI.X.SX32 R36, R56, R43, 0x1, P0 ;  /* 0x0000002b38247211 */ /* 0x000fe400000f0eff */
[----:B------:R-:W-:Y:S02]  /*10d0*/  LEA R54, P0, R39, UR6, 0x2 ;  /* 0x0000000627367c11 */ /* 0x000fe4000f8010ff */
[----:B------:R-:W-:Y:S02]  /*10e0*/  IADD3 R59, R41, UR4, RZ ;  /* 0x00000004293b7c10 */ /* 0x000fe4000fffe0ff */
[----:B------:R-:W-:-:S02]  /*10f0*/  LEA.HI.X R55, R39, UR7, R36, 0x2, P0 ;  /* 0x0000000727377c11 */ /* 0x000fc400080f1424 */
[----:B------:R-:W-:-:S07]  /*1100*/  IADD3 R57, -R53, 0x1, R58 ;  /* 0x0000000135397810 */ /* 0x000fce0007ffe13a */
.L_x_25242:
[----:B------:R-:W2:Y:S01]  /*1110*/  LDG.E.CONSTANT R39, desc[UR10][R54.64] ;  /* 0x0000000a36277981 */ /* 0x000ea2000c1e9900 */
[----:B------:R-:W-:Y:S02]  /*1120*/  MOV R37, R63 ;  /* 0x0000003f00257202 */ /* 0x000fe40000000f00 */
[----:B--2---:R-:W-:-:S05]  /*1130*/  SHF.R.S32.HI R36, RZ, 0x1f, R39 ;  /* 0x0000001fff247819 */ /* 0x004fca0000011427 */
[----:B------:R-:W-:Y:S02]  /*1140*/  IMAD R38, R36, UR14, RZ ;  /* 0x0000000e24267c24 */ /* 0x000fe4000f8e02ff */
[----:B------:R-:W-:-:S04]  /*1150*/  IMAD.MOV.U32 R36, RZ, RZ, R62 ;  /* 0x000000ffff247224 */ /* 0x000fc800078e003e */
[----:B------:R-:W-:-:S04]  /*1160*/  IMAD.WIDE.U32 R36, R39, UR14, R36 ;  /* 0x0000000e27247c25 */ /* 0x000fc8000f8e0024 */
[----:B------:R-:W-:Y:S01]  /*1170*/  IMAD R39, R39, R2, R38 ;  /* 0x0000000227277224 */ /* 0x000fe200078e0226 */
[----:B------:R-:W-:-:S03]  /*1180*/  LEA R64, P0, R36, UR16, 0x2 ;  /* 0x0000001024407c11 */ /* 0x000fc6000f8010ff */
[----:B------:R-:W-:-:S05]  /*1190*/  IMAD.IADD R37, R37, 0x1, R39 ;  /* 0x0000000125257824 */ /* 0x000fca00078e0227 */
[----:B------:R-:W-:-:S05]  /*11a0*/  LEA.HI.X R65, R36, UR17, R37, 0x2, P0 ;  /* 0x0000001124417c11 */ /* 0x000fca00080f1425 */
[----:B------:R-:W2:Y:S04]  /*11b0*/  LDG.E.128.CONSTANT R36, desc[UR10][R64.64+0x200] ;  /* 0x0002000a40247981 */ /* 0x000ea8000c1e9d00 */
[----:B------:R-:W0:Y:S04]  /*11c0*/  LDG.E.128.CONSTANT R40, desc[UR10][R64.64] ;  /* 0x0000000a40287981 */ /* 0x000e28000c1e9d00 */
[----:B------:R-:W4:Y:S01]  /*11d0*/  LDG.E.128.CONSTANT R48, desc[UR10][R64.64+0x600] ;  /* 0x0006000a40307981 */ /* 0x000f22000c1e9d00 */
[----:B--2---:R-:W-:Y:S01]  /*11e0*/  FMUL.FTZ R45, R8, R36 ;  /* 0x00000024082d7220 */ /* 0x004fe20000410000 */
[----:B------:R-:W-:Y:S01]  /*11f0*/  FMUL.FTZ R36, R9, R37 ;  /* 0x0000002509247220 */ /* 0x000fe20000410000 */
[----:B------:R-:W-:-:S02]  /*1200*/  FMUL.FTZ R47, R10, R38 ;  /* 0x000000260a2f7220 */ /* 0x000fc40000410000 */
[----:B0-----:R-:W-:Y:S01]  /*1210*/  FFMA.FTZ R37, R4, R40, R45 ;  /* 0x0000002804257223 */ /* 0x001fe2000001002d */
[----:B------:R-:W-:Y:S01]  /*1220*/  FFMA.FTZ R36, R5, R41, R36 ;  /* 0x0000002905247223 */ /* 0x000fe20000010024 */
[----:B------:R-:W-:Y:S02]  /*1230*/  FFMA.FTZ R41, R6, R42, R47 ;  /* 0x0000002a06297223 */ /* 0x000fe4000001002f */
[----:B------:R-:W3:Y:S01]  /*1240*/  LDG.E.128.CONSTANT R44, desc[UR10][R64.64+0x400] ;  /* 0x0004000a402c7981 */ /* 0x000ee2000c1e9d00 */
[----:B------:R-:W-:-:S04]  /*1250*/  FMUL.FTZ R38, R11, R39 ;  /* 0x000000270b267220 */ /* 0x000fc80000410000 */
[----:B------:R-:W-:Y:S01]  /*1260*/  FFMA.FTZ R38, R7, R43, R38 ;  /* 0x0000002b07267223 */ /* 0x000fe20000010026 */
[----:B---3--:R-:W-:Y:S01]  /*1270*/  FFMA.FTZ R37, R12, R44, R37 ;  /* 0x0000002c0c257223 */ /* 0x008fe20000010025 */
[----:B------:R-:W-:Y:S01]  /*1280*/  FFMA.FTZ R36, R13, R45, R36 ;  /* 0x0000002d0d247223 */ /* 0x000fe20000010024 */
[----:B------:R-:W-:Y:S02]  /*1290*/  FFMA.FTZ R41, R14, R46, R41 ;  /* 0x0000002e0e297223 */ /* 0x000fe40000010029 */
[----:B----4-:R-:W-:Y:S01]  /*12a0*/  FFMA.FTZ R45, R16, R48, R37 ;  /* 0x00000030102d7223 */ /* 0x010fe20000010025 */
[----:B------:R-:W-:Y:S01]  /*12b0*/  FFMA.FTZ R48, R17, R49, R36 ;  /* 0x0000003111307223 */ /* 0x000fe20000010024 */
[----:B------:R-:W-:Y:S02]  /*12c0*/  FFMA.FTZ R49, R18, R50, R41 ;  /* 0x0000003212317223 */ /* 0x000fe40000010029 */
[----:B------:R-:W2:Y:S01]  /*12d0*/  LDG.E.128.CONSTANT R40, desc[UR10][R64.64+0x800] ;  /* 0x0008000a40287981 */ /* 0x000ea2000c1e9d00 */
[----:B------:R-:W-:-:S03]  /*12e0*/  FFMA.FTZ R44, R15, R47, R38 ;  /* 0x0000002f0f2c7223 */ /* 0x000fc60000010026 */
[----:B------:R-:W3:Y:S01]  /*12f0*/  LDG.E.128.CONSTANT R36, desc[UR10][R64.64+0xa00] ;  /* 0x000a000a40247981 */ /* 0x000ee2000c1e9d00 */
[----:B------:R-:W-:Y:S01]  /*1300*/  FFMA.FTZ R44, R19, R51, R44 ;  /* 0x00000033132c7223 */ /* 0x000fe2000001002c */
[----:B--2---:R-:W-:Y:S01]  /*1310*/  FFMA.FTZ R45, R20, R40, R45 ;  /* 0x00000028142d7223 */ /* 0x004fe2000001002d */
[----:B------:R-:W-:Y:S01]  /*1320*/  FFMA.FTZ R48, R21, R41, R48 ;  /* 0x0000002915307223 */ /* 0x000fe20000010030 */
[----:B------:R-:W-:Y:S01]  /*1330*/  FFMA.FTZ R49, R22, R42, R49 ;  /* 0x0000002a16317223 */ /* 0x000fe20000010031 */
[----:B------:R-:W-:Y:S02]  /*1340*/  FFMA.FTZ R50, R23, R43, R44 ;  /* 0x0000002b17327223 */ /* 0x000fe4000001002c */
[----:B------:R-:W2:Y:S01]  /*1350*/  LDG.E.128.CONSTANT R40, desc[UR10][R64.64+0xc00] ;  /* 0x000c000a40287981 */ /* 0x000ea2000c1e9d00 */
[----:B---3--:R-:W-:-:S03]  /*1360*/  FFMA.FTZ R51, R24, R36, R45 ;  /* 0x0000002418337223 */ /* 0x008fc6000001002d */
[----:B------:R-:W3:Y:S01]  /*1370*/  LDG.E.128.CONSTANT R44, desc[UR10][R64.64+0xe00] ;  /* 0x000e000a402c7981 */ /* 0x000ee2000c1e9d00 */
[----:B------:R-:W-:Y:S01]  /*1380*/  FFMA.FTZ R48, R25, R37, R48 ;  /* 0x0000002519307223 */ /* 0x000fe20000010030 */
[----:B------:R-:W-:Y:S01]  /*1390*/  FFMA.FTZ R49, R26, R38, R49 ;  /* 0x000000261a317223 */ /* 0x000fe20000010031 */
        /* <DEDUP_REMOVED lines=9> */
[----:B------:R-:W-:-:S02]  /*1430*/  FFMA.FTZ R49, R30, R42, R49 ;  /* 0x0000002a1e317223 */ /* 0x000fc40000010031 */
[----:B---3--:R-:W-:Y:S01]  /*1440*/  FFMA.FTZ R44, R32, R44, R51 ;  /* 0x0000002c202c7223 */ /* 0x008fe20000010033 */
[----:B------:R-:W-:Y:S01]  /*1450*/  FFMA.FTZ R45, R33, R45, R48 ;  /* 0x0000002d212d7223 */ /* 0x000fe20000010030 */
[----:B------:R-:W-:Y:S01]  /*1460*/  FFMA.FTZ R50, R31, R43, R50 ;  /* 0x0000002b1f327223 */ /* 0x000fe20000010032 */
[----:B------:R-:W-:Y:S02]  /*1470*/  FFMA.FTZ R46, R34, R46, R49 ;  /* 0x0000002e222e7223 */ /* 0x000fe40000010031 */
        /* <DEDUP_REMOVED lines=13> */
.L_x_25238:
[----:B------:R-:W-:Y:S05]  /*1550*/  BSYNC B0 ;  /* 0x0000000000007941 */ /* 0x000fea0003800000 */
.L_x_25237:
        /* <DEDUP_REMOVED lines=24> */
[----:B--2---:R-:W-:Y:S01]  /*16e0*/  @!P1 LEA R8, R11, R6, 0x18 ;  /* 0x000000060b089211 */ /* 0x004fe200078ec0ff */
[----:B------:R-:W-:Y:S01]  /*16f0*/  IMAD.MOV.U32 R6, RZ, RZ, -0x800001 ;  /* 0xff7fffffff067424 */ /* 0x000fe200078e00ff */
[----:B0-----:R-:W-:Y:S02]  /*1700*/  FMNMX.FTZ R4, R7, R4, !PT ;  /* 0x0000000407047209 */ /* 0x001fe40007810000 */
[----:B------:R-:W-:Y:S01]  /*1710*/  @!P1 LEA R7, R43, R8, 0x2 ;  /* 0x000000082b079211 */ /* 0x000fe200078e10ff */
[----:B------:R-:W-:Y:S02]  /*1720*/  VIADD R8, R53, 0x1f ;  /* 0x0000001f35087836 */ /* 0x000fe40000000000 */
[----:B------:R-:W0:Y:S03]  /*1730*/  SHFL.BFLY PT, R9, R4, 0x1, 0x1f ;  /* 0x0c201f0004097f89 */ /* 0x000e2600000e0000 */
[----:B------:R-:W-:-:S04]  /*1740*/  SHF.R.S32.HI R11, RZ, 0x1f, R8 ;  /* 0x0000001fff0b7819 */ /* 0x000fc80000011408 */
[----:B------:R-:W-:Y:S02]  /*1750*/  LEA.HI R11, R11, R8, RZ, 0x5 ;  /* 0x000000080b0b7211 */ /* 0x000fe400078f28ff */
[----:B0-----:R-:W-:-:S05]  /*1760*/  @!P0 FMNMX.FTZ R2, R4, R9, !PT ;  /* 0x0000000904028209 */ /* 0x001fca0007810000 */
        /* <DEDUP_REMOVED lines=29> */
.L_x_25247:
        /* <DEDUP_REMOVED lines=11> */
.L_x_25246:
[----:B------:R-:W-:Y:S05]  /*19f0*/  BSYNC B1 ;  /* 0x0000000000017941 */ /* 0x000fea0003800000 */
.L_x_25245:
        /* <DEDUP_REMOVED lines=14> */
.L_x_25250:
        /* <DEDUP_REMOVED lines=100> */
.L_x_25249:
[----:B------:R-:W-:Y:S05]  /*2120*/  BSYNC B1 ;  /* 0x0000000000017941 */ /* 0x000fea0003800000 */
.L_x_25248:
        /* <DEDUP_REMOVED lines=55> */
.L_x_25252:
[----:B------:R-:W-:Y:S05]  /*24a0*/  BSYNC B1 ;  /* 0x0000000000017941 */ /* 0x000fea0003800000 */
.L_x_25251:
        /* <DEDUP_REMOVED lines=26> */
.L_x_25244:
[----:B------:R-:W-:Y:S05]  /*2650*/  BSYNC B0 ;  /* 0x0000000000007941 */ /* 0x000fea0003800000 */
.L_x_25243:
        /* <DEDUP_REMOVED lines=51> */
.L_x_25257:
        /* <DEDUP_REMOVED lines=8> */
.L_x_25256:
[----:B------:R-:W-:Y:S05]  /*2a10*/  BSYNC B1 ;  /* 0x0000000000017941 */ /* 0x000fea0003800000 */
.L_x_25255:
        /* <DEDUP_REMOVED lines=14> */
.L_x_25260:
        /* <DEDUP_REMOVED lines=52> */
.L_x_25259:
[----:B------:R-:W-:Y:S05]  /*2e40*/  BSYNC B1 ;  /* 0x0000000000017941 */ /* 0x000fea0003800000 */
.L_x_25258:
        /* <DEDUP_REMOVED lines=31> */
.L_x_25262:
[----:B------:R-:W-:Y:S05]  /*3040*/  BSYNC B1 ;  /* 0x0000000000017941 */ /* 0x000fea0003800000 */
.L_x_25261:
        /* <DEDUP_REMOVED lines=14> */
.L_x_25254:
[----:B------:R-:W-:Y:S05]  /*3130*/  BSYNC B0 ;  /* 0x0000000000007941 */ /* 0x000fea0003800000 */
.L_x_25253:
        /* <DEDUP_REMOVED lines=9> */
[----:B------:R-:W-:Y:S01]  /*31d0*/  CS2R R36, SRZ ;  /* 0x0000000000247805 */ /* 0x000fe2000001ff00 */
[----:B01----:R-:W-:Y:S01]  /*31e0*/  IMAD.MOV.U32 R4, RZ, RZ, RZ ;  /* 0x000000ffff047224 */ /* 0x003fe200078e00ff */
[----:B------:R-:W-:Y:S06]  /*31f0*/  BRA `(.L_x_25265) ;  /* 0x0000000c00787947 */ /* 0x000fec0003800000 */
.L_x_25264:
[----:B------:R-:W2:Y:S01]  /*3200*/  S2UR UR4, SR_CTAID.Y ;  /* 0x00000000000479c3 */ /* 0x000ea20000002600 */
[----:B------:R-:W-:Y:S01]  /*3210*/  ULDC.64 UR8, c[0x0][0x238] ;  /* 0x00008e0000087ab9 */ /* 0x000fe20000000a00 */
[----:B------:R-:W-:Y:S02]  /*3220*/  MOV R42, RZ ;  /* 0x000000ff002a7202 */ /* 0x000fe40000000f00 */
[----:B------:R-:W-:Y:S02]  /*3230*/  CS2R R40, SRZ ;  /* 0x0000000000287805 */ /* 0x000fe4000001ff00 */
[----:B------:R-:W-:Y:S02]  /*3240*/  CS2R R38, SRZ ;  /* 0x0000000000267805 */ /* 0x000fe4000001ff00 */
[----:B------:R-:W-:Y:S01]  /*3250*/  CS2R R36, SRZ ;  /* 0x0000000000247805 */ /* 0x000fe2000001ff00 */
[----:B01----:R-:W-:Y:S01]  /*3260*/  IMAD.MOV.U32 R4, RZ, RZ, RZ ;  /* 0x000000ffff047224 */ /* 0x003fe200078e00ff */
[----:B------:R-:W2:Y:S08]  /*3270*/  LDC R2, c[0x0][0x248] ;  /* 0x00009200ff027b82 */ /* 0x000eb00000000800 */
[----:B------:R-:W0:Y:S08]  /*3280*/  S2UR UR5, SR_CgaCtaId ;  /* 0x00000000000579c3 */ /* 0x000e300000008800 */
[----:B------:R-:W1:Y:S01]  /*3290*/  LDC R47, c[0x0][0x25c] ;  /* 0x00009700ff2f7b82 */ /* 0x000e620000000800 */
[----:B--2---:R-:W-:Y:S01]  /*32a0*/  IMAD R5, R2, UR4, RZ ;  /* 0x0000000402057c24 */ /* 0x004fe2000f8e02ff */
[----:B------:R-:W-:Y:S01]  /*32b0*/  SHF.R.S32.HI R2, RZ, 0x1f, R44 ;  /* 0x0000001fff027819 */ /* 0x000fe2000001142c */
[----:B------:R-:W-:-:S02]  /*32c0*/  UMOV UR4, 0x400 ;  /* 0x0000040000047882 */ /* 0x000fc40000000000 */
[----:B------:R-:W-:Y:S01]  /*32d0*/  UIADD3 UR4, UR4, 0xa0, URZ ;  /* 0x000000a004047890 */ /* 0x000fe2000fffe03f */
[----:B------:R-:W-:-:S03]  /*32e0*/  IADD3 R7, P0, R44, R5, RZ ;  /* 0x000000052c077210 */ /* 0x000fc60007f1e0ff */
[----:B0-----:R-:W-:Y:S01]  /*32f0*/  ULEA UR4, UR5, UR4, 0x18 ;  /* 0x0000000405047291 */ /* 0x001fe2000f8ec03f */
[----:B------:R-:W-:Y:S02]  /*3300*/  LEA.HI.X.SX32 R2, R5, R2, 0x1, P0 ;  /* 0x0000000205027211 */ /* 0x000fe400000f0eff */
[C---:B------:R-:W-:Y:S01]  /*3310*/  LEA R6, P0, R7.reuse, UR8, 0x2 ;  /* 0x0000000807067c11 */ /* 0x040fe2000f8010ff */
[----:B------:R-:W-:Y:S01]  /*3320*/  ULDC UR8, c[0x0][0x260] ;  /* 0x0000980000087ab9 */ /* 0x000fe20000000800 */
[----:B------:R-:W-:Y:S01]  /*3330*/  LOP3.LUT R5, RZ, R3, RZ, 0x33, !PT ;  /* 0x00000003ff057212 */ /* 0x000fe200078e33ff */
[----:B------:R-:W-:Y:S01]  /*3340*/  IMAD R56, R0, UR8, RZ ;  /* 0x0000000800387c24 */ /* 0x000fe2000f8e02ff */
[----:B------:R-:W-:Y:S02]  /*3350*/  LEA.HI.X R7, R7, UR9, R2, 0x2, P0 ;  /* 0x0000000907077c11 */ /* 0x000fe400080f1402 */
[----:B------:R-:W-:Y:S02]  /*3360*/  SHF.R.S32.HI R2, RZ, 0x1f, R43 ;  /* 0x0000001fff027819 */ /* 0x000fe4000001142b */
[----:B-1----:R-:W-:-:S02]  /*3370*/  SHF.R.S32.HI R47, RZ, 0x1f, R47 ;  /* 0x0000001fff2f7819 */ /* 0x002fc4000001142f */
[----:B------:R-:W-:Y:S02]  /*3380*/  LEA.HI R2, R2, R43, RZ, 0x3 ;  /* 0x0000002b02027211 */ /* 0x000fe400078f18ff */
[----:B------:R-:W-:Y:S02]  /*3390*/  SHF.R.S32.HI R57, RZ, 0x1f, R56 ;  /* 0x0000001fff397819 */ /* 0x000fe40000011438 */
[C---:B------:R-:W-:Y:S02]  /*33a0*/  LOP3.LUT R8, R2.reuse, 0xfffffff8, RZ, 0xc0, !PT ;  /* 0xfffffff802087812 */ /* 0x040fe400078ec0ff */
[----:B------:R-:W-:Y:S02]  /*33b0*/  SHF.L.U32 R10, R2, 0x2, RZ ;  /* 0x00000002020a7819 */ /* 0x000fe400000006ff */
[----:B------:R-:W-:Y:S01]  /*33c0*/  MOV R2, R44 ;  /* 0x0000002c00027202 */ /* 0x000fe20000000f00 */
[----:B------:R-:W-:Y:S01]  /*33d0*/  IMAD.IADD R9, R43, 0x1, -R8 ;  /* 0x000000012b097824 */ /* 0x000fe200078e0a08 */
[----:B------:R-:W-:-:S03]  /*33e0*/  LOP3.LUT R10, R10, 0xffffffe0, RZ, 0xc0, !PT ;  /* 0xffffffe00a0a7812 */ /* 0x000fc600078ec0ff */
[----:B------:R-:W-:Y:S01]  /*33f0*/  IMAD.SHL.U32 R11, R9, 0x4, RZ ;  /* 0x00000004090b7824 */ /* 0x000fe200078e00ff */
[----:B------:R-:W-:-:S03]  /*3400*/  LEA R9, R44, R9, 0x3 ;  /* 0x000000092c097211 */ /* 0x000fc600078e18ff */
[----:B------:R-:W-:Y:S01]  /*3410*/  IMAD.IADD R55, R11, 0x1, R10 ;  /* 0x000000010b377824 */ /* 0x000fe200078e020a */
[----:B------:R-:W-:Y:S02]  /*3420*/  LEA R0, R44, R11, 0x5 ;  /* 0x0000000b2c007211 */ /* 0x000fe400078e28ff */
[----:B------:R-:W-:Y:S01]  /*3430*/  LEA R46, R9, UR4, 0x4 ;  /* 0x00000004092e7c11 */ /* 0x000fe2000f8e20ff */
[C---:B------:R-:W-:Y:S01]  /*3440*/  VIADD R48, R55.reuse, 0x180 ;  /* 0x0000018037307836 */ /* 0x040fe20000000000 */
[C---:B------:R-:W-:Y:S01]  /*3450*/  IADD3 R54, R55.reuse, 0x100, RZ ;  /* 0x0000010037367810 */ /* 0x040fe20007ffe0ff */
[----:B------:R-:W-:Y:S01]  /*3460*/  VIADD R0, R0, 0x3 ;  /* 0x0000000300007836 */ /* 0x000fe20000000000 */
[C---:B------:R-:W-:Y:S01]  /*3470*/  IADD3 R49, R55.reuse, 0x200, RZ ;  /* 0x0000020037317810 */ /* 0x040fe20007ffe0ff */
[C---:B------:R-:W-:Y:S01]  /*3480*/  VIADD R50, R55.reuse, 0x280 ;  /* 0x0000028037327836 */ /* 0x040fe20000000000 */
[C---:B------:R-:W-:Y:S01]  /*3490*/  IADD3 R51, R55.reuse, 0x300, RZ ;  /* 0x0000030037337810 */ /* 0x040fe20007ffe0ff */
[----:B------:R-:W-:-:S07]  /*34a0*/  VIADD R52, R55, 0x380 ;  /* 0x0000038037347836 */ /* 0x000fce0000000000 */
.L_x_25266:
[----:B------:R-:W2:Y:S04]  /*34b0*/  LDG.E.CONSTANT R8, desc[UR10][R6.64] ;  /* 0x0000000a06087981 */ /* 0x000ea8000c1e9900 */
[----:B------:R-:W0:Y:S01]  /*34c0*/  LDS.128 R12, [R46] ;  /* 0x000000002e0c7984 */ /* 0x000e220000000c00 */
        /* <DEDUP_REMOVED lines=9> */
[----:B------:R-:W2:Y:S04]  /*3560*/  LDG.E.128.CONSTANT R24, desc[UR10][R18.64] ;  /* 0x0000000a12187981 */ /* 0x000ea8000c1e9d00 */
[----:B------:R1:W3:Y:S01]  /*3570*/  LDG.E.128.CONSTANT R28, desc[UR10][R18.64+0x200] ;  /* 0x0002000a121c7981 */ /* 0x0002e2000c1e9d00 */
[----:B------:R-:W-:-:S04]  /*3580*/  IADD3 R9, P0, R54, R32, RZ ;  /* 0x0000002036097210 */ /* 0x000fc80007f1e0ff */
[----:B------:R-:W-:Y:S02]  /*3590*/  LEA R8, P1, R9, UR6, 0x2 ;  /* 0x0000000609087c11 */ /* 0x000fe4000f8210ff */
[----:B------:R-:W-:-:S04]  /*35a0*/  LEA.HI.X.SX32 R10, R54, R33, 0x1, P0 ;  /* 0x00000021360a7211 */ /* 0x000fc800000f0eff */
[----:B------:R-:W-:-:S06]  /*35b0*/  LEA.HI.X R9, R9, UR7, R10, 0x2, P1 ;  /* 0x0000000709097c11 */ /* 0x000fcc00088f140a */
[----:B------:R-:W4:Y:S01]  /*35c0*/  LDG.E.128.CONSTANT R8, desc[UR10][R8.64] ;  /* 0x0000000a08087981 */ /* 0x000f22000c1e9d00 */
[----:B------:R-:W-:Y:S01]  /*35d0*/  IADD3 R17, P0, R48, R32, RZ ;  /* 0x0000002030117210 */ /* 0x000fe20007f1e0ff */
[----:B-1----:R-:W-:-:S03]  /*35e0*/  IMAD.IADD R18, R5, 0x1, R2 ;  /* 0x0000000105127824 */ /* 0x002fc600078e0202 */
[----:B------:R-:W-:Y:S02]  /*35f0*/  LEA R16, P1, R17, UR6, 0x2 ;  /* 0x0000000611107c11 */ /* 0x000fe4000f8210ff */
[----:B------:R-:W-:-:S04]  /*3600*/  LEA.HI.X.SX32 R20, R48, R33, 0x1, P0 ;  /* 0x0000002130147211 */ /* 0x000fc800000f0eff */
[----:B------:R-:W-:Y:S02]  /*3610*/  LEA.HI.X R17, R17, UR7, R20, 0x2, P1 ;  /* 0x0000000711117c11 */ /* 0x000fe400088f1414 */
[----:B------:R-:W-:-:S04]  /*3620*/  ISETP.NE.AND P1, PT, R18, -0x2, PT ;  /* 0xfffffffe1200780c */ /* 0x000fc80003f25270 */
[----:B------:R-:W4:Y:S09]  /*3630*/  LDG.E.128.CONSTANT R16, desc[UR10][R16.64] ;  /* 0x0000000a10107981 */ /* 0x000f32000c1e9d00 */
[C---:B------:R-:W-:Y:S01]  /*3640*/  @!P1 IADD3 R22, R0.reuse, -0x2, RZ ;  /* 0xfffffffe00169810 */ /* 0x040fe20007ffe0ff */
[----:B------:R-:W-:-:S03]  /*3650*/  @!P1 VIADD R20, R0, 0xfffffffd ;  /* 0xfffffffd00149836 */ /* 0x000fc60000000000 */
[-C--:B------:R-:W-:Y:S02]  /*3660*/  @!P1 ISETP.GE.AND P2, PT, R22, R53.reuse, PT ;  /* 0x000000351600920c */ /* 0x080fe40003f46270 */
[----:B------:R-:W-:Y:S02]  /*3670*/  @!P1 IADD3 R22, R0, -0x1, RZ ;  /* 0xffffffff00169810 */ /* 0x000fe40007ffe0ff */
[CC--:B------:R-:W-:Y:S02]  /*3680*/  @!P1 ISETP.GE.AND P0, PT, R20.reuse, R53.reuse, PT ;  /* 0x000000351400920c */ /* 0x0c0fe40003f06270 */
[-C--:B------:R-:W-:Y:S01]  /*3690*/  @!P1 ISETP.GE.AND P4, PT, R20, R53.reuse, PT ;  /* 0x000000351400920c */ /* 0x080fe20003f86270 */
[----:B------:R-:W-:Y:S01]  /*36a0*/  @!P1 VIADD R34, R0, 0xfffffffd ;  /* 0xfffffffd00229836 */ /* 0x000fe20000000000 */
[----:B--2---:R-:W-:Y:S02]  /*36b0*/  @!P1 FSEL R25, R25, RZ, !P2 ;  /* 0x000000ff19199208 */ /* 0x004fe40005000000 */
[----:B------:R-:W-:Y:S01]  /*36c0*/  @!P1 ISETP.GE.AND P2, PT, R22, R53, PT ;  /* 0x000000351600920c */ /* 0x000fe20003f46270 */
[----:B------:R-:W-:Y:S01]  /*36d0*/  @!P1 VIADD R22, R0, 0xfffffffe ;  /* 0xfffffffe00169836 */ /* 0x000fe20000000000 */
[----:B------:R-:W-:Y:S01]  /*36e0*/  @!P1 FSEL R24, R24, RZ, !P0 ;  /* 0x000000ff18189208 */ /* 0x000fe20004000000 */
[----:B0-----:R-:W-:Y:S01]  /*36f0*/  FMUL.FTZ R25, R13, R25 ;  /* 0x000000190d197220 */ /* 0x001fe20000410000 */
[----:B------:R-:W-:-:S02]  /*3700*/  IADD3 R21, P0, R49, R32, RZ ;  /* 0x0000002031157210 */ /* 0x000fc40007f1e0ff */
[----:B------:R-:W-:Y:S01]  /*3710*/  @!P1 ISETP.GE.AND P5, PT, R22, R53, PT ;  /* 0x000000351600920c */ /* 0x000fe20003fa6270 */
[----:B------:R-:W-:Y:S01]  /*3720*/  FFMA.FTZ R25, R12, R24, R25 ;  /* 0x000000180c197223 */ /* 0x000fe20000010019 */
[----:B------:R-:W-:Y:S02]  /*3730*/  @!P1 FSEL R26, R26, RZ, !P2 ;  /* 0x000000ff1a1a9208 */ /* 0x000fe40005000000 */
[----:B---3--:R-:W-:Y:S02]  /*3740*/  @!P1 FSEL R29, R29, RZ, !P5 ;  /* 0x000000ff1d1d9208 */ /* 0x008fe40006800000 */
[----:B------:R-:W-:Y:S01]  /*3750*/  LEA R20, P3, R21, UR6, 0x2 ;  /* 0x0000000615147c11 */ /* 0x000fe2000f8610ff */
[----:B------:R-:W-:Y:S01]  /*3760*/  FFMA.FTZ R26, R14, R26, R25 ;  /* 0x0000001a0e1a7223 */ /* 0x000fe20000010019 */
[----:B------:R-:W-:Y:S01]  /*3770*/  LEA.HI.X.SX32 R22, R49, R33, 0x1, P0 ;  /* 0x0000002131167211 */ /* 0x000fe200000f0eff */
[----:B------:R-:W-:Y:S01]  /*3780*/  FMUL.FTZ R29, R13, R29 ;  /* 0x0000001d0d1d7220 */ /* 0x000fe20000410000 */
[----:B------:R-:W-:-:S02]  /*3790*/  @!P1 IADD3 R24, R0, -0x1, RZ ;  /* 0xffffffff00189810 */ /* 0x000fc40007ffe0ff */
[----:B------:R-:W-:Y:S02]  /*37a0*/  @!P1 FSEL R28, R28, RZ, !P4 ;  /* 0x000000ff1c1c9208 */ /* 0x000fe40006000000 */
[----:B------:R-:W-:Y:S02]  /*37b0*/  LEA.HI.X R21, R21, UR7, R22, 0x2, P3 ;  /* 0x0000000715157c11 */ /* 0x000fe400098f1416 */
[-C--:B------:R-:W-:Y:S01]  /*37c0*/  @!P1 ISETP.GE.AND P0, PT, R0, R53.reuse, PT ;  /* 0x000000350000920c */ /* 0x080fe20003f06270 */
[----:B------:R-:W-:Y:S01]  /*37d0*/  FFMA.FTZ R29, R12, R28, R29 ;  /* 0x0000001c0c1d7223 */ /* 0x000fe2000001001d */
[----:B------:R-:W-:Y:S02]  /*37e0*/  @!P1 ISETP.GE.AND P4, PT, R24, R53, PT ;  /* 0x000000351800920c */ /* 0x000fe40003f86270 */
[----:B------:R-:W-:Y:S01]  /*37f0*/  IADD3 R25, P2, R50, R32, RZ ;  /* 0x0000002032197210 */ /* 0x000fe20007f5e0ff */
[----:B------:R-:W2:Y:S01]  /*3800*/  LDG.E.128.CONSTANT R20, desc[UR10][R20.64] ;  /* 0x0000000a14147981 */ /* 0x000ea2000c1e9d00 */
[----:B------:R-:W-:-:S02]  /*3810*/  @!P1 FSEL R27, R27, RZ, !P0 ;  /* 0x000000ff1b1b9208 */ /* 0x000fc40004000000 */
[----:B------:R-:W-:Y:S02]  /*3820*/  LEA R24, P3, R25, UR6, 0x2 ;  /* 0x0000000619187c11 */ /* 0x000fe4000f8610ff */
[----:B------:R-:W-:Y:S01]  /*3830*/  LEA.HI.X.SX32 R28, R50, R33, 0x1, P2 ;  /* 0x00000021321c7211 */ /* 0x000fe200010f0eff */
[----:B------:R-:W-:Y:S01]  /*3840*/  FFMA.FTZ R35, R15, R27, R26 ;  /* 0x0000001b0f237223 */ /* 0x000fe2000001001a */
[----:B------:R-:W-:Y:S02]  /*3850*/  @!P1 FSEL R30, R30, RZ, !P4 ;  /* 0x000000ff1e1e9208 */ /* 0x000fe40006000000 */
[----:B------:R-:W-:Y:S02]  /*3860*/  @!P1 ISETP.GE.AND P0, PT, R0, R53, PT ;  /* 0x000000350000920c */ /* 0x000fe40003f06270 */
[----:B------:R-:W-:Y:S01]  /*3870*/  LEA.HI.X R25, R25, UR7, R28, 0x2, P3 ;  /* 0x0000000719197c11 */ /* 0x000fe200098f141c */
[----:B------:R-:W-:Y:S01]  /*3880*/  FFMA.FTZ R28, R14, R30, R29 ;  /* 0x0000001e0e1c7223 */ /* 0x000fe2000001001d */
[----:B------:R-:W-:-:S02]  /*3890*/  @!P1 FSEL R31, R31, RZ, !P0 ;  /* 0x000000ff1f1f9208 */ /* 0x000fc40004000000 */
[-C--:B------:R-:W-:Y:S02]  /*38a0*/  IADD3 R29, P0, R51, R32.reuse, RZ ;  /* 0x00000020331d7210 */ /* 0x080fe40007f1e0ff */
[C---:B------:R-:W-:Y:S01]  /*38b0*/  IADD3 R30, P3, R52.reuse, R32, RZ ;  /* 0x00000020341e7210 */ /* 0x040fe20007f7e0ff */
[----:B------:R-:W-:Y:S01]  /*38c0*/  FFMA.FTZ R59, R15, R31, R28 ;  /* 0x0000001f0f3b7223 */ /* 0x000fe2000001001c */
[----:B------:R-:W-:Y:S01]  /*38d0*/  LEA R28, P2, R29, UR6, 0x2 ;  /* 0x000000061d1c7c11 */ /* 0x000fe2000f8410ff */
[----:B------:R-:W3:Y:S01]  /*38e0*/  LDG.E.128.CONSTANT R24, desc[UR10][R24.64] ;  /* 0x0000000a18187981 */ /* 0x000ee2000c1e9d00 */
[-C--:B------:R-:W-:Y:S01]  /*38f0*/  LEA.HI.X.SX32 R32, R51, R33.reuse, 0x1, P0 ;  /* 0x0000002133207211 */ /* 0x080fe200000f0eff */
[----:B------:R-:W-:Y:S01]  /*3900*/  FADD.FTZ R4, R35, R4 ;  /* 0x0000000423047221 */ /* 0x000fe20000010000 */
[----:B------:R-:W-:Y:S02]  /*3910*/  LEA.HI.X.SX32 R33, R52, R33, 0x1, P3 ;  /* 0x0000002134217211 */ /* 0x000fe400018f0eff */
[----:B------:R-:W-:-:S02]  /*3920*/  LEA.HI.X R29, R29, UR7, R32, 0x2, P2 ;  /* 0x000000071d1d7c11 */ /* 0x000fc400090f1420 */
[----:B------:R-:W-:Y:S02]  /*3930*/  LEA R32, P0, R30, UR6, 0x2 ;  /* 0x000000061e207c11 */ /* 0x000fe4000f8010ff */
[-C--:B------:R-:W-:Y:S02]  /*3940*/  @!P1 ISETP.GE.AND P4, PT, R34, R53.reuse, PT ;  /* 0x000000352200920c */ /* 0x080fe40003f86270 */
[----:B------:R-:W-:Y:S02]  /*3950*/  @!P1 IADD3 R34, R0, -0x2, RZ ;  /* 0xfffffffe00229810 */ /* 0x000fe40007ffe0ff */
[----:B------:R-:W-:Y:S02]  /*3960*/  LEA.HI.X R33, R30, UR7, R33, 0x2, P0 ;  /* 0x000000071e217c11 */ /* 0x000fe400080f1421 */
[----:B------:R-:W-:Y:S01]  /*3970*/  @!P1 ISETP.GE.AND P2, PT, R34, R53, PT ;  /* 0x000000352200920c */ /* 0x000fe20003f46270 */
[----:B------:R-:W3:Y:S04]  /*3980*/  LDG.E.128.CONSTANT R28, desc[UR10][R28.64] ;  /* 0x0000000a1c1c7981 */ /* 0x000ee8000c1e9d00 */
[----:B------:R-:W3:Y:S01]  /*3990*/  LDG.E.128.CONSTANT R32, desc[UR10][R32.64] ;  /* 0x0000000a20207981 */ /* 0x000ee2000c1e9d00 */
[----:B----4-:R-:W-:Y:S01]  /*39a0*/  @!P1 FSEL R9, R9, RZ, !P2 ;  /* 0x000000ff09099208 */ /* 0x010fe20005000000 */
[----:B------:R-:W-:Y:S01]  /*39b0*/  VIADD R2, R2, 0x4 ;  /* 0x0000000402027836 */ /* 0x000fe20000000000 */
[----:B------:R-:W-:Y:S01]  /*39c0*/  @!P1 FSEL R8, R8, RZ, !P4 ;  /* 0x000000ff08089208 */ /* 0x000fe20006000000 */
[----:B------:R-:W-:Y:S01]  /*39d0*/  FADD.FTZ R36, R59, R36 ;  /* 0x000000243b247221 */ /* 0x000fe20000010000 */
[----:B------:R-:W-:Y:S01]  /*39e0*/  IADD3 R46, R46, 0x200, RZ ;  /* 0x000002002e2e7810 */ /* 0x000fe20007ffe0ff */
[----:B------:R-:W-:-:S04]  /*39f0*/  FMUL.FTZ R9, R13, R9 ;  /* 0x000000090d097220 */ /* 0x000fc80000410000 */
[----:B------:R-:W-:Y:S01]  /*3a00*/  FFMA.FTZ R9, R12, R8, R9 ;  /* 0x000000080c097223 */ /* 0x000fe20000010009 */
[----:B------:R-:W-:-:S05]  /*3a10*/  @!P1 VIADD R8, R0, 0xffffffff ;  /* 0xffffffff00089836 */ /* 0x000fca0000000000 */
[-C--:B------:R-:W-:Y:S02]  /*3a20*/  @!P1 ISETP.GE.AND P0, PT, R8, R53.reuse, PT ;  /* 0x000000350800920c */ /* 0x080fe40003f06270 */
[----:B------:R-:W-:Y:S02]  /*3a30*/  @!P1 IADD3 R8, R0, -0x2, RZ ;  /* 0xfffffffe00089810 */ /* 0x000fe40007ffe0ff */
[----:B------:R-:W-:Y:S02]  /*3a40*/  @!P1 FSEL R10, R10, RZ, !P0 ;  /* 0x000000ff0a0a9208 */ /* 0x000fe40004000000 */
[----:B------:R-:W-:Y:S01]  /*3a50*/  @!P1 ISETP.GE.AND P3, PT, R8, R53, PT ;  /* 0x000000350800920c */ /* 0x000fe20003f66270 */
[----:B------:R-:W-:Y:S02]  /*3a60*/  @!P1 VIADD R8, R0, 0xfffffffd ;  /* 0xfffffffd00089836 */ /* 0x000fe40000000000 */
[----:B------:R-:W-:Y:S01]  /*3a70*/  FFMA.FTZ R10, R14, R10, R9 ;  /* 0x0000000a0e0a7223 */ /* 0x000fe20000010009 */
[----:B------:R-:W-:-:S02]  /*3a80*/  @!P1 FSEL R17, R17, RZ, !P3 ;  /* 0x000000ff11119208 */ /* 0x000fc40005800000 */
[----:B------:R-:W-:Y:S02]  /*3a90*/  @!P1 ISETP.GE.AND P2, PT, R8, R53, PT ;  /* 0x000000350800920c */ /* 0x000fe40003f46270 */
[----:B------:R-:W-:Y:S01]  /*3aa0*/  @!P1 IADD3 R8, R0, -0x1, RZ ;  /* 0xffffffff00089810 */ /* 0x000fe20007ffe0ff */
[----:B------:R-:W-:Y:S01]  /*3ab0*/  FMUL.FTZ R17, R13, R17 ;  /* 0x000000110d117220 */ /* 0x000fe20000410000 */
[----:B------:R-:W-:Y:S02]  /*3ac0*/  @!P1 FSEL R16, R16, RZ, !P2 ;  /* 0x000000ff10109208 */ /* 0x000fe40005000000 */
[-C--:B------:R-:W-:Y:S01]  /*3ad0*/  @!P1 ISETP.GE.AND P2, PT, R8, R53.reuse, PT ;  /* 0x000000350800920c */ /* 0x080fe20003f46270 */
[C---:B------:R-:W-:Y:S01]  /*3ae0*/  @!P1 VIADD R8, R0.reuse, 0xfffffffd ;  /* 0xfffffffd00089836 */ /* 0x040fe20000000000 */
[----:B------:R-:W-:Y:S01]  /*3af0*/  @!P1 ISETP.GE.AND P3, PT, R0, R53, PT ;  /* 0x000000350000920c */ /* 0x000fe20003f66270 */
[----:B------:R-:W-:Y:S01]  /*3b00*/  FFMA.FTZ R9, R12, R16, R17 ;  /* 0x000000100c097223 */ /* 0x000fe20000010011 */
[----:B------:R-:W-:-:S02]  /*3b10*/  @!P1 FSEL R18, R18, RZ, !P2 ;  /* 0x000000ff12129208 */ /* 0x000fc40005000000 */
[-C--:B------:R-:W-:Y:S01]  /*3b20*/  @!P1 ISETP.GE.AND P4, PT, R8, R53.reuse, PT ;  /* 0x000000350800920c */ /* 0x080fe20003f86270 */
[----:B------:R-:W-:Y:S01]  /*3b30*/  @!P1 VIADD R8, R0, 0xffffffff ;  /* 0xffffffff00089836 */ /* 0x000fe20000000000 */
[----:B------:R-:W-:Y:S01]  /*3b40*/  @!P1 FSEL R11, R11, RZ, !P3 ;  /* 0x000000ff0b0b9208 */ /* 0x000fe20005800000 */
[----:B------:R-:W-:Y:S01]  /*3b50*/  FFMA.FTZ R18, R14, R18, R9 ;  /* 0x000000120e127223 */ /* 0x000fe20000010009 */
[-C--:B------:R-:W-:Y:S02]  /*3b60*/  @!P1 ISETP.GE.AND P2, PT, R0, R53.reuse, PT ;  /* 0x000000350000920c */ /* 0x080fe40003f46270 */
[----:B------:R-:W-:Y:S01]  /*3b70*/  @!P1 ISETP.GE.AND P6, PT, R8, R53, PT ;  /* 0x000000350800920c */ /* 0x000fe20003fc6270 */
[C---:B------:R-:W-:Y:S01]  /*3b80*/  @!P1 VIADD R8, R0.reuse, 0xfffffffe ;  /* 0xfffffffe00089836 */ /* 0x040fe20000000000 */
[----:B------:R-:W-:Y:S01]  /*3b90*/  @!P1 FSEL R19, R19, RZ, !P2 ;  /* 0x000000ff13139208 */ /* 0x000fe20005000000 */
[----:B------:R-:W-:Y:S01]  /*3ba0*/  FFMA.FTZ R10, R15, R11, R10 ;  /* 0x0000000b0f0a7223 */ /* 0x000fe2000001000a */
[----:B------:R-:W-:-:S02]  /*3bb0*/  @!P1 IADD3 R16, R0, -0x2, RZ ;  /* 0xfffffffe00109810 */ /* 0x000fc40007ffe0ff */
[----:B------:R-:W-:Y:S01]  /*3bc0*/  @!P1 ISETP.GE.AND P3, PT, R8, R53, PT ;  /* 0x000000350800920c */ /* 0x000fe20003f66270 */
[----:B------:R-:W-:Y:S01]  /*3bd0*/  FFMA.FTZ R19, R15, R19, R18 ;  /* 0x000000130f137223 */ /* 0x000fe20000010012 */
[----:B------:R-:W-:Y:S01]  /*3be0*/  @!P1 IADD3 R8, R0, -0x1, RZ ;  /* 0xffffffff00089810 */ /* 0x000fe20007ffe0ff */
[----:B------:R-:W-:Y:S01]  /*3bf0*/  FADD.FTZ R37, R10, R37 ;  /* 0x000000250a257221 */ /* 0x000fe20000010000 */
[-C--:B------:R-:W-:Y:S01]  /*3c00*/  @!P1 ISETP.GE.AND P0, PT, R16, R53.reuse, PT ;  /* 0x000000351000920c */ /* 0x080fe20003f06270 */
[----:B------:R-:W-:Y:S01]  /*3c10*/  FADD.FTZ R38, R19, R38 ;  /* 0x0000002613267221 */ /* 0x000fe20000010000 */
[----:B------:R-:W-:Y:S01]  /*3c20*/  @!P1 ISETP.GE.AND P2, PT, R8, R53, PT ;  /* 0x000000350800920c */ /* 0x000fe20003f46270 */
[C---:B------:R-:W-:Y:S01]  /*3c30*/  @!P1 VIADD R8, R0.reuse, 0xfffffffd ;  /* 0xfffffffd00089836 */ /* 0x040fe20000000000 */
[----:B------:R-:W-:-:S04]  /*3c40*/  @!P1 IADD3 R16, R0, -0x3, RZ ;  /* 0xfffffffd00109810 */ /* 0x000fc80007ffe0ff */
[-C--:B------:R-:W-:Y:S02]  /*3c50*/  @!P1 ISETP.GE.AND P5, PT, R16, R53.reuse, PT ;  /* 0x000000351000920c */ /* 0x080fe40003fa6270 */
[----:B--2---:R-:W-:Y:S02]  /*3c60*/  @!P1 FSEL R20, R20, RZ, !P4 ;  /* 0x000000ff14149208 */ /* 0x004fe40006000000 */
[-C--:B------:R-:W-:Y:S02]  /*3c70*/  @!P1 ISETP.GE.AND P4, PT, R8, R53.reuse, PT ;  /* 0x000000350800920c */ /* 0x080fe40003f86270 */
[----:B------:R-:W-:Y:S02]  /*3c80*/  @!P1 IADD3 R8, R0, -0x2, RZ ;  /* 0xfffffffe00089810 */ /* 0x000fe40007ffe0ff */
[----:B------:R-:W-:Y:S02]  /*3c90*/  @!P1 FSEL R21, R21, RZ, !P0 ;  /* 0x000000ff15159208 */ /* 0x000fe40004000000 */
[----:B------:R-:W-:Y:S01]  /*3ca0*/  @!P1 ISETP.GE.AND P0, PT, R8, R53, PT ;  /* 0x000000350800920c */ /* 0x000fe20003f06270 */
[----:B------:R-:W-:Y:S01]  /*3cb0*/  @!P1 VIADD R8, R0, 0xffffffff ;  /* 0xffffffff00089836 */ /* 0x000fe20000000000 */
[----:B------:R-:W-:Y:S01]  /*3cc0*/  @!P1 FSEL R22, R22, RZ, !P6 ;  /* 0x000000ff16169208 */ /* 0x000fe20007000000 */
[----:B------:R-:W-:Y:S01]  /*3cd0*/  FMUL.FTZ R21, R13, R21 ;  /* 0x000000150d157220 */ /* 0x000fe20000410000 */
[----:B------:R-:W-:-:S03]  /*3ce0*/  @!P1 ISETP.GE.AND P6, PT, R0, R53, PT ;  /* 0x000000350000920c */ /* 0x000fc60003fc6270 */
[----:B------:R-:W-:Y:S01]  /*3cf0*/  FFMA.FTZ R21, R12, R20, R21 ;  /* 0x000000140c157223 */ /* 0x000fe20000010015 */
[----:B------:R-:W-:Y:S02]  /*3d00*/  @!P1 FSEL R23, R23, RZ, !P6 ;  /* 0x000000ff17179208 */ /* 0x000fe40007000000 */
[----:B------:R-:W-:Y:S01]  /*3d10*/  @!P1 ISETP.GE.AND P6, PT, R8, R53, PT ;  /* 0x000000350800920c */ /* 0x000fe20003fc6270 */
[----:B------:R-:W-:Y:S01]  /*3d20*/  FFMA.FTZ R22, R14, R22, R21 ;  /* 0x000000160e167223 */ /* 0x000fe20000010015 */
[----:B------:R-:W-:Y:S02]  /*3d30*/  @!P1 IADD3 R8, R0, -0x2, RZ ;  /* 0xfffffffe00089810 */ /* 0x000fe40007ffe0ff */
[----:B---3--:R-:W-:Y:S01]  /*3d40*/  @!P1 FSEL R24, R24, RZ, !P5 ;  /* 0x000000ff18189208 */ /* 0x008fe20006800000 */
[----:B------:R-:W-:Y:S01]  /*3d50*/  FFMA.FTZ R22, R15, R23, R22 ;  /* 0x000000170f167223 */ /* 0x000fe20000010016 */
[----:B------:R-:W-:Y:S01]  /*3d60*/  @!P1 ISETP.GE.AND P5, PT, R8, R53, PT ;  /* 0x000000350800920c */ /* 0x000fe20003fa6270 */
[----:B------:R-:W-:Y:S01]  /*3d70*/  @!P1 VIADD R8, R0, 0xfffffffd ;  /* 0xfffffffd00089836 */ /* 0x000fe20000000000 */
[----:B------:R-:W-:Y:S01]  /*3d80*/  @!P1 FSEL R25, R25, RZ, !P3 ;  /* 0x000000ff19199208 */ /* 0x000fe20005800000 */
[----:B------:R-:W-:Y:S01]  /*3d90*/  FADD.FTZ R39, R22, R39 ;  /* 0x0000002716277221 */ /* 0x000fe20000010000 */
[----:B------:R-:W-:-:S02]  /*3da0*/  @!P1 FSEL R26, R26, RZ, !P2 ;  /* 0x000000ff1a1a9208 */ /* 0x000fc40005000000 */
[----:B------:R-:W-:Y:S01]  /*3db0*/  @!P1 ISETP.GE.AND P3, PT, R8, R53, PT ;  /* 0x000000350800920c */ /* 0x000fe20003f66270 */
[----:B------:R-:W-:Y:S01]  /*3dc0*/  FMUL.FTZ R25, R13, R25 ;  /* 0x000000190d197220 */ /* 0x000fe20000410000 */
[CC--:B------:R-:W-:Y:S02]  /*3dd0*/  @!P1 ISETP.GE.AND P2, PT, R0.reuse, R53.reuse, PT ;  /* 0x000000350000920c */ /* 0x0c0fe40003f46270 */
[----:B------:R-:W-:Y:S01]  /*3de0*/  @!P1 IADD3 R8, R0, -0x1, RZ ;  /* 0xffffffff00089810 */ /* 0x000fe20007ffe0ff */
[----:B------:R-:W-:Y:S01]  /*3df0*/  FFMA.FTZ R25, R12, R24, R25 ;  /* 0x000000180c197223 */ /* 0x000fe20000010019 */
[----:B------:R-:W-:Y:S02]  /*3e00*/  @!P1 FSEL R29, R29, RZ, !P0 ;  /* 0x000000ff1d1d9208 */ /* 0x000fe40004000000 */
[----:B------:R-:W-:Y:S01]  /*3e10*/  @!P1 ISETP.GE.AND P0, PT, R0, R53, PT ;  /* 0x000000350000920c */ /* 0x000fe20003f06270 */
[----:B------:R-:W-:Y:S01]  /*3e20*/  FFMA.FTZ R26, R14, R26, R25 ;  /* 0x0000001a0e1a7223 */ /* 0x000fe20000010019 */
[----:B------:R-:W-:Y:S01]  /*3e30*/  @!P1 FSEL R33, R33, RZ, !P5 ;  /* 0x000000ff21219208 */ /* 0x000fe20006800000 */
[----:B------:R-:W-:Y:S01]  /*3e40*/  FMUL.FTZ R29, R13, R29 ;  /* 0x0000001d0d1d7220 */ /* 0x000fe20000410000 */
[----:B------:R-:W-:-:S02]  /*3e50*/  @!P1 FSEL R27, R27, RZ, !P2 ;  /* 0x000000ff1b1b9208 */ /* 0x000fc40005000000 */
[----:B------:R-:W-:Y:S01]  /*3e60*/  @!P1 FSEL R28, R28, RZ, !P4 ;  /* 0x000000ff1c1c9208 */ /* 0x000fe20006000000 */
[----:B------:R-:W-:Y:S01]  /*3e70*/  FMUL.FTZ R13, R13, R33 ;  /* 0x000000210d0d7220 */ /* 0x000fe20000410000 */
[----:B------:R-:W-:Y:S01]  /*3e80*/  @!P1 ISETP.GE.AND P2, PT, R8, R53, PT ;  /* 0x000000350800920c */ /* 0x000fe20003f46270 */
[----:B------:R-:W-:Y:S01]  /*3e90*/  FFMA.FTZ R27, R15, R27, R26 ;  /* 0x0000001b0f1b7223 */ /* 0x000fe2000001001a */
[----:B------:R-:W-:Y:S01]  /*3ea0*/  @!P1 FSEL R32, R32, RZ, !P3 ;  /* 0x000000ff20209208 */ /* 0x000fe20005800000 */
[----:B------:R-:W-:Y:S01]  /*3eb0*/  FFMA.FTZ R29, R12, R28, R29 ;  /* 0x0000001c0c1d7223 */ /* 0x000fe2000001001d */
[----:B------:R-:W-:Y:S01]  /*3ec0*/  @!P1 FSEL R31, R31, RZ, !P0 ;  /* 0x000000ff1f1f9208 */ /* 0x000fe20004000000 */
[----:B------:R-:W-:Y:S01]  /*3ed0*/  FADD.FTZ R40, R27, R40 ;  /* 0x000000281b287221 */ /* 0x000fe20000010000 */
[----:B------:R-:W-:Y:S01]  /*3ee0*/  ISETP.GE.AND P0, PT, R2, R3, PT ;  /* 0x000000030200720c */ /* 0x000fe20003f06270 */
[----:B------:R-:W-:Y:S01]  /*3ef0*/  FFMA.FTZ R13, R12, R32, R13 ;  /* 0x000000200c0d7223 */ /* 0x000fe2000001000d */
[----:B------:R-:W-:-:S02]  /*3f00*/  @!P1 FSEL R30, R30, RZ, !P6 ;  /* 0x000000ff1e1e9208 */ /* 0x000fc40007000000 */
[----:B------:R-:W-:Y:S02]  /*3f10*/  @!P1 ISETP.GE.AND P3, PT, R0, R53, PT ;  /* 0x000000350000920c */ /* 0x000fe40003f66270 */
[----:B------:R-:W-:Y:S01]  /*3f20*/  @!P1 FSEL R34, R34, RZ, !P2 ;  /* 0x000000ff22229208 */ /* 0x000fe20005000000 */
[----:B------:R-:W-:Y:S01]  /*3f30*/  FFMA.FTZ R30, R14, R30, R29 ;  /* 0x0000001e0e1e7223 */ /* 0x000fe2000001001d */
[----:B------:R-:W-:Y:S02]  /*3f40*/  @!P1 FSEL R35, R35, RZ, !P3 ;  /* 0x000000ff23239208 */ /* 0x000fe40005800000 */
[----:B------:R-:W-:Y:S01]  /*3f50*/  IADD3 R6, P1, R6, 0x10, RZ ;  /* 0x0000001006067810 */ /* 0x000fe20007f3e0ff */
[----:B------:R-:W-:Y:S01]  /*3f60*/  FFMA.FTZ R14, R14, R34, R13 ;  /* 0x000000220e0e7223 */ /* 0x000fe2000001000d */
[C---:B------:R-:W-:Y:S01]  /*3f70*/  FFMA.FTZ R30, R15.reuse, R31, R30 ;  /* 0x0000001f0f1e7223 */ /* 0x040fe2000001001e */
[----:B------:R-:W-:Y:S02]  /*3f80*/  IADD3 R0, R0, 0x80, RZ ;  /* 0x0000008000007810 */ /* 0x000fe40007ffe0ff */
[----:B------:R-:W-:Y:S01]  /*3f90*/  FFMA.FTZ R15, R15, R35, R14 ;  /* 0x000000230f0f7223 */ /* 0x000fe2000001000e */
[----:B------:R-:W-:Y:S01]  /*3fa0*/  FADD.FTZ R41, R30, R41 ;  /* 0x000000291e297221 */ /* 0x000fe20000010000 */
[----:B------:R-:W-:-:S02]  /*3fb0*/  IMAD.X R7, RZ, RZ, R7, P1 ;  /* 0x000000ffff077224 */ /* 0x000fc400008e0607 */
[----:B------:R-:W-:Y:S01]  /*3fc0*/  FADD.FTZ R42, R15, R42 ;  /* 0x0000002a0f2a7221 */ /* 0x000fe20000010000 */
[----:B------:R-:W-:Y:S06]  /*3fd0*/  @!P0 BRA `(.L_x_25266) ;  /* 0xfffffff400348947 */ /* 0x000fec000383ffff */
.L_x_25265:
[----:B------:R-:W-:Y:S05]  /*3fe0*/  BSYNC B0 ;  /* 0x0000000000007941 */ /* 0x000fea0003800000 */
.L_x_25263:
        /* <DEDUP_REMOVED lines=9> */
[----:B------:R-:W-:Y:S01]  /*4080*/  LOP3.LUT R16, R45, 0xffffffc0, RZ, 0xc0, !PT ;  /* 0xffffffc02d107812 */ /* 0x000fe200078ec0ff */
[----:B------:R-:W-:Y:S01]  /*4090*/  BSSY B0, `(.L_x_25267) ;  /* 0x0000055000007945 */ /* 0x000fe20003800000 */
[----:B------:R-:W-:Y:S01]  /*40a0*/  LEA.HI R18, R18, R43, RZ, 0x3 ;  /* 0x0000002b12127211 */ /* 0x000fe200078f18ff */
[----:B------:R-:W4:Y:S01]  /*40b0*/  SHFL.BFLY PT, R7, R38, 0x4, 0x1f ;  /* 0x0c801f0026077f89 */ /* 0x000f2200000e0000 */
[----:B------:R-:W-:-:S02]  /*40c0*/  ISETP.NE.OR P5, PT, R16, 0x40, P2 ;  /* 0x000000401000780c */ /* 0x000fc400017a5670 */
[C---:B------:R-:W-:Y:S01]  /*40d0*/  ISETP.GT.OR P0, PT, R45.reuse, 0x3f, P2 ;  /* 0x0000003f2d00780c */ /* 0x040fe20001704670 */
[----:B------:R-:W4:Y:S01]  /*40e0*/  SHFL.BFLY PT, R2, R39, 0x4, 0x1f ;  /* 0x0c801f0027027f89 */ /* 0x000f2200000e0000 */
[C---:B------:R-:W-:Y:S02]  /*40f0*/  LOP3.LUT R16, R45.reuse, 0xffffffe0, RZ, 0xc0, !PT ;  /* 0xffffffe02d107812 */ /* 0x040fe400078ec0ff */
[----:B------:R-:W-:Y:S01]  /*4100*/  ISETP.GT.OR P1, PT, R45, 0x1f, P2 ;  /* 0x0000001f2d00780c */ /* 0x000fe20001724670 */
[----:B------:R-:W4:Y:S01]  /*4110*/  SHFL.BFLY PT, R9, R40, 0x4, 0x1f ;  /* 0x0c801f0028097f89 */ /* 0x000f2200000e0000 */
[----:B------:R-:W-:-:S03]  /*4120*/  ISETP.NE.OR P4, PT, R16, 0x20, P2 ;  /* 0x000000201000780c */ /* 0x000fc60001785670 */
[----:B------:R-:W4:Y:S01]  /*4130*/  SHFL.BFLY PT, R12, R41, 0x4, 0x1f ;  /* 0x0c801f00290c7f89 */ /* 0x000f2200000e0000 */
[----:B0-----:R-:W-:Y:S01]  /*4140*/  FADD.FTZ R3, R3, R4 ;  /* 0x0000000403037221 */ /* 0x001fe20000010000 */
[----:B-1----:R-:W-:Y:S02]  /*4150*/  ULEA UR4, UR5, UR4, 0x18 ;  /* 0x0000000405047291 */ /* 0x002fe4000f8ec03f */
[----:B------:R-:W0:Y:S01]  /*4160*/  SHFL.BFLY PT, R11, R42, 0x4, 0x1f ;  /* 0x0c801f002a0b7f89 */ /* 0x000e2200000e0000 */
[----:B--2---:R-:W-:Y:S01]  /*4170*/  FADD.FTZ R5, R5, R36 ;  /* 0x0000002405057221 */ /* 0x004fe20000010000 */
[----:B---3--:R-:W-:Y:S01]  /*4180*/  FADD.FTZ R6, R0, R37 ;  /* 0x0000002500067221 */ /* 0x008fe20000010000 */
[----:B------:R-:W-:Y:S01]  /*4190*/  BAR.SYNC.DEFER_BLOCKING 0x0 ;  /* 0x0000000000007b1d */ /* 0x000fe20000010000 */
[----:B----4-:R-:W-:Y:S01]  /*41a0*/  FADD.FTZ R4, R7, R38 ;  /* 0x0000002607047221 */ /* 0x010fe20000010000 */
[----:B------:R-:W-:-:S04]  /*41b0*/  FADD.FTZ R8, R2, R39 ;  /* 0x0000002702087221 */ /* 0x000fc80000010000 */
[----:B------:R-:W1:Y:S01]  /*41c0*/  SHFL.BFLY PT, R0, R3, 0x2, 0x1f ;  /* 0x0c401f0003007f89 */ /* 0x000e6200000e0000 */
[----:B------:R-:W-:-:S03]  /*41d0*/  FADD.FTZ R10, R9, R40 ;  /* 0x00000028090a7221 */ /* 0x000fc60000010000 */
[----:B------:R-:W2:Y:S01]  /*41e0*/  SHFL.BFLY PT, R2, R5, 0x2, 0x1f ;  /* 0x0c401f0005027f89 */ /* 0x000ea200000e0000 */
[----:B------:R-:W-:-:S03]  /*41f0*/  FADD.FTZ R12, R12, R41 ;  /* 0x000000290c0c7221 */ /* 0x000fc60000010000 */
[----:B------:R-:W3:Y:S01]  /*4200*/  SHFL.BFLY PT, R7, R6, 0x2, 0x1f ;  /* 0x0c401f0006077f89 */ /* 0x000ee200000e0000 */
[----:B0-----:R-:W-:-:S03]  /*4210*/  FADD.FTZ R14, R11, R42 ;  /* 0x0000002a0b0e7221 */ /* 0x001fc60000010000 */
[----:B------:R-:W0:Y:S04]  /*4220*/  SHFL.BFLY PT, R9, R4, 0x2, 0x1f ;  /* 0x0c401f0004097f89 */ /* 0x000e2800000e0000 */
[----:B------:R-:W4:Y:S04]  /*4230*/  SHFL.BFLY PT, R11, R8, 0x2, 0x1f ;  /* 0x0c401f00080b7f89 */ /* 0x000f2800000e0000 */
[----:B------:R-:W4:Y:S04]  /*4240*/  SHFL.BFLY PT, R13, R10, 0x2, 0x1f ;  /* 0x0c401f000a0d7f89 */ /* 0x000f2800000e0000 */
[----:B------:R-:W4:Y:S01]  /*4250*/  SHFL.BFLY PT, R15, R12, 0x2, 0x1f ;  /* 0x0c401f000c0f7f89 */ /* 0x000f2200000e0000 */
[----:B-1----:R-:W-:-:S03]  /*4260*/  FADD.FTZ R0, R3, R0 ;  /* 0x0000000003007221 */ /* 0x002fc60000010000 */
[----:B------:R-:W1:Y:S01]  /*4270*/  SHFL.BFLY PT, R17, R14, 0x2, 0x1f ;  /* 0x0c401f000e117f89 */ /* 0x000e6200000e0000 */
[----:B--2---:R-:W-:Y:S01]  /*4280*/  FADD.FTZ R2, R5, R2 ;  /* 0x0000000205027221 */ /* 0x004fe20000010000 */
[----:B---3--:R-:W-:Y:S02]  /*4290*/  FADD.FTZ R7, R6, R7 ;  /* 0x0000000706077221 */ /* 0x008fe40000010000 */
[----:B------:R-:W2:Y:S01]  /*42a0*/  SHFL.BFLY PT, R3, R0, 0x1, 0x1f ;  /* 0x0c201f0000037f89 */ /* 0x000ea200000e0000 */
[----:B0-----:R-:W-:-:S03]  /*42b0*/  FADD.FTZ R9, R4, R9 ;  /* 0x0000000904097221 */ /* 0x001fc60000010000 */
[----:B------:R-:W0:Y:S01]  /*42c0*/  SHFL.BFLY PT, R5, R2, 0x1, 0x1f ;  /* 0x0c201f0002057f89 */ /* 0x000e2200000e0000 */
[----:B----4-:R-:W-:-:S03]  /*42d0*/  FADD.FTZ R11, R8, R11 ;  /* 0x0000000b080b7221 */ /* 0x010fc60000010000 */
[----:B------:R-:W3:Y:S01]  /*42e0*/  SHFL.BFLY PT, R4, R7, 0x1, 0x1f ;  /* 0x0c201f0007047f89 */ /* 0x000ee200000e0000 */
[----:B------:R-:W-:-:S03]  /*42f0*/  FADD.FTZ R13, R10, R13 ;  /* 0x0000000d0a0d7221 */ /* 0x000fc60000010000 */
[----:B------:R-:W4:Y:S01]  /*4300*/  SHFL.BFLY PT, R6, R9, 0x1, 0x1f ;  /* 0x0c201f0009067f89 */ /* 0x000f2200000e0000 */
[----:B------:R-:W-:-:S03]  /*4310*/  FADD.FTZ R15, R12, R15 ;  /* 0x0000000f0c0f7221 */ /* 0x000fc60000010000 */
[----:B------:R-:W4:Y:S01]  /*4320*/  SHFL.BFLY PT, R8, R11, 0x1, 0x1f ;  /* 0x0c201f000b087f89 */ /* 0x000f2200000e0000 */
[----:B-1----:R-:W-:-:S03]  /*4330*/  FADD.FTZ R14, R14, R17 ;  /* 0x000000110e0e7221 */ /* 0x002fc60000010000 */
[----:B------:R-:W1:Y:S01]  /*4340*/  SHFL.BFLY PT, R10, R13, 0x1, 0x1f ;  /* 0x0c201f000d0a7f89 */ /* 0x000e6200000e0000 */
[----:B------:R-:W-:-:S03]  /*4350*/  VIADD R17, R45, 0x1f ;  /* 0x0000001f2d117836 */ /* 0x000fc60000000000 */
[----:B------:R-:W1:Y:S01]  /*4360*/  SHFL.BFLY PT, R12, R15, 0x1, 0x1f ;  /* 0x0c201f000f0c7f89 */ /* 0x000e6200000e0000 */
[----:B--2---:R-:W-:Y:S01]  /*4370*/  FADD.FTZ R0, R0, R3 ;  /* 0x0000000300007221 */ /* 0x004fe20000010000 */
[----:B------:R-:W-:Y:S02]  /*4380*/  ISETP.GT.U32.AND P3, PT, R17, 0x3e, PT ;  /* 0x0000003e1100780c */ /* 0x000fe40003f64070 */
[----:B------:R-:W2:Y:S01]  /*4390*/  SHFL.BFLY PT, R19, R14, 0x1, 0x1f ;  /* 0x0c201f000e137f89 */ /* 0x000ea200000e0000 */
[----:B------:R-:W-:Y:S01]  /*43a0*/  SHF.R.S32.HI R17, RZ, 0x3, R18 ;  /* 0x00000003ff117819 */ /* 0x000fe20000011412 */
[----:B0-----:R-:W-:Y:S01]  /*43b0*/  FADD.FTZ R2, R2, R5 ;  /* 0x0000000502027221 */ /* 0x001fe20000010000 */
[----:B---3--:R-:W-:Y:S02]  /*43c0*/  FADD.FTZ R3, R7, R4 ;  /* 0x0000000407037221 */ /* 0x008fe40000010000 */
[----:B------:R-:W-:Y:S01]  /*43d0*/  LEA R44, R44, R17, 0x5 ;  /* 0x000000112c2c7211 */ /* 0x000fe200078e28ff */
[----:B----4-:R-:W-:-:S03]  /*43e0*/  FADD.FTZ R4, R9, R6 ;  /* 0x0000000609047221 */ /* 0x010fc60000010000 */
[----:B------:R-:W-:Y:S01]  /*43f0*/  LEA R7, R44, UR4, 0x2 ;  /* 0x000000042c077c11 */ /* 0x000fe2000f8e10ff */
[----:B------:R-:W-:-:S04]  /*4400*/  FADD.FTZ R5, R11, R8 ;  /* 0x000000080b057221 */ /* 0x000fc80000010000 */
[----:B------:R0:W-:Y:S01]  /*4410*/  @!P5 STS [R7+-0x100], R0 ;  /* 0xffff00000700d388 */ /* 0x0001e20000000800 */
[----:B-1----:R-:W-:-:S03]  /*4420*/  FADD.FTZ R8, R13, R10 ;  /* 0x0000000a0d087221 */ /* 0x002fc60000010000 */
[----:B------:R0:W-:Y:S01]  /*4430*/  @!P5 STS [R7+-0xf0], R2 ;  /* 0xffff10020700d388 */ /* 0x0001e20000000800 */
[----:B------:R-:W-:-:S03]  /*4440*/  FADD.FTZ R9, R15, R12 ;  /* 0x0000000c0f097221 */ /* 0x000fc60000010000 */
[----:B------:R0:W-:Y:S01]  /*4450*/  @!P5 STS [R7+-0xe0], R3 ;  /* 0xffff20030700d388 */ /* 0x0001e20000000800 */
[----:B--2---:R-:W-:-:S03]  /*4460*/  FADD.FTZ R16, R14, R19 ;  /* 0x000000130e107221 */ /* 0x004fc60000010000 */
        /* <DEDUP_REMOVED lines=23> */
.L_x_25268:
[----:B------:R-:W-:Y:S05]  /*45e0*/  BSYNC B0 ;  /* 0x0000000000007941 */ /* 0x000fea0003800000 */
.L_x_25267:
        /* <DEDUP_REMOVED lines=28> */
.L_x_25270:
[----:B------:R-:W-:Y:S05]  /*47b0*/  BSYNC B0 ;  /* 0x0000000000007941 */ /* 0x000fea0003800000 */
.L_x_25269:
        /* <DEDUP_REMOVED lines=20> */
[C---:B------:R-:W-:Y:S01]  /*4900*/  IADD3 R10, R17.reuse, 0x8, RZ ;  /* 0x00000008110a7810 */ /* 0x040fe20007ffe0ff */
[C---:B------:R-:W-:Y:S01]  /*4910*/  VIADD R11, R17.reuse, 0xc ;  /* 0x0000000c110b7836 */ /* 0x040fe20000000000 */
[----:B------:R-:W-:Y:S01]  /*4920*/  ULDC.64 UR8, c[0x0][0x210] ;  /* 0x0000840000087ab9 */ /* 0x000fe20000000a00 */
[----:B------:R-:W-:Y:S02]  /*4930*/  IADD3 R21, P0, R17, UR4, RZ ;  /* 0x0000000411157c10 */ /* 0x000fe4000ff1e0ff */
[----:B------:R-:W-:Y:S02]  /*4940*/  IADD3 R19, P1, R7, UR4, RZ ;  /* 0x0000000407137c10 */ /* 0x000fe4000ff3e0ff */
[----:B------:R-:W-:Y:S02]  /*4950*/  IADD3 R13, P2, R10, UR4, RZ ;  /* 0x000000040a0d7c10 */ /* 0x000fe4000ff5e0ff */
[----:B------:R-:W-:-:S02]  /*4960*/  IADD3 R15, P3, R11, UR4, RZ ;  /* 0x000000040b0f7c10 */ /* 0x000fc4000ff7e0ff */
[----:B------:R-:W-:Y:S02]  /*4970*/  LEA.HI.X.SX32 R22, R7, UR7, 0x1, P1 ;  /* 0x0000000707167c11 */ /* 0x000fe400088f0eff */
[----:B------:R-:W-:Y:S02]  /*4980*/  LEA.HI.X.SX32 R20, R10, UR7, 0x1, P2 ;  /* 0x000000070a147c11 */ /* 0x000fe400090f0eff */
[----:B------:R-:W-:Y:S02]  /*4990*/  LEA.HI.X.SX32 R18, R11, UR7, 0x1, P3 ;  /* 0x000000070b127c11 */ /* 0x000fe400098f0eff */
[----:B------:R-:W-:Y:S02]  /*49a0*/  LEA R10, P1, R19, UR8, 0x2 ;  /* 0x00000008130a7c11 */ /* 0x000fe4000f8210ff */
[----:B------:R-:W-:Y:S02]  /*49b0*/  LEA R14, P3, R15, UR8, 0x2 ;  /* 0x000000080f0e7c11 */ /* 0x000fe4000f8610ff */
[----:B------:R-:W-:-:S02]  /*49c0*/  LEA R12, P2, R13, UR8, 0x2 ;  /* 0x000000080d0c7c11 */ /* 0x000fc4000f8410ff */
[----:B------:R-:W-:Y:S02]  /*49d0*/  LEA.HI.X.SX32 R24, R17, UR7, 0x1, P0 ;  /* 0x0000000711187c11 */ /* 0x000fe400080f0eff */
        /* <DEDUP_REMOVED lines=34> */
.L_x_25271:
        /* <DEDUP_REMOVED lines=16> */
.L_x_28466:


//--------------------- .text._ZN4vllm25paged_attention_v1_kernelIffLi256ELi32ELi128ELNS_18Fp8KVCacheDataTypeE0ELb1EEEvPT_PKS2_PKT0_S8_ifPKiSA_iPKfiiiSC_SC_iiiii --------------------------
	.section	.text._ZN4vllm25paged_attention_v1_kernelIffLi256ELi32ELi128ELNS_18Fp8KVCacheDataTypeE0ELb1EEEvPT_PKS2_PKT0_S8_ifPKiSA_iPKfiiiSC_SC_iiiii,"ax",@progbits
	.align	128
        .global         _ZN4vllm25paged_attention_v1_kernelIffLi256ELi32ELi128ELNS_18Fp8KVCacheDataTypeE0ELb1EEEvPT_PKS2_PKT0_S8_ifPKiSA_iPKfiiiSC_SC_iiiii
        .type           _ZN4vllm25paged_attention_v1_kernelIffLi256ELi32ELi128ELNS_18Fp8KVCacheDataTypeE0ELb1EEEvPT_PKS2_PKT0_S8_ifPKiSA_iPKfiiiSC_SC_iiiii,@function
        .size           _ZN4vllm25paged_attention_v1_kernelIffLi256ELi32ELi128ELNS_18Fp8KVCacheDataTypeE0ELb1EEEvPT_PKS2_PKT0_S8_ifPKiSA_iPKfiiiSC_SC_iiiii,(.L_x_28467 - _ZN4vllm25paged_attention_v1_kernelIffLi256ELi32ELi128ELNS_18Fp8KVCacheDataTypeE0ELb1EEEvPT_PKS2_PKT0_S8_ifPKiSA_iPKfiiiSC_SC_iiiii)
        .other          _ZN4vllm25paged_attention_v1_kernelIffLi256ELi32ELi128ELNS_18Fp8KVCacheDataTypeE0ELb1EEEvPT_PKS2_PKT0_S8_ifPKiSA_iPKfiiiSC_SC_iiiii,@"STO_CUDA_ENTRY STV_DEFAULT"
_ZN4vllm25paged_attention_v1_kernelIffLi256ELi32ELi128ELNS_18Fp8KVCacheDataTypeE0ELb1EEEvPT_PKS2_PKT0_S8_ifPKiSA_iPKfiiiSC_SC_iiiii:
.text._ZN4vllm25paged_attention_v1_kernelIffLi256ELi32ELi128ELNS_18Fp8KVCacheDataTypeE0ELb1EEEvPT_PKS2_PKT0_S8_ifPKiSA_iPKfiiiSC_SC_iiiii:
[----:B------:R-:W0:Y:S08]  /*0000*/  LDC R1, c[0x0][0x28] ;  /* 0x00000a00ff017b82 */ /* 0x000e300000000800 */
[----:B------:R-:W1:Y:S01]  /*0010*/  S2UR UR6, SR_CTAID.Y ;  /* 0x00000000000679c3 */ /* 0x000e620000002600 */
[----:B------:R-:W-:Y:S01]  /*0020*/  ULDC.64 UR10, c[0x0][0x250] ;  /* 0x00009400000a7ab9 */ /* 0x000fe20000000a00 */
[----:B------:R-:W-:Y:S01]  /*0030*/  ULDC.64 UR4, c[0x0][0x240] ;  /* 0x0000900000047ab9 */ /* 0x000fe20000000a00 */
[----:B------:R-:W-:Y:S01]  /*0040*/  UISETP.NE.U32.AND UP0, UPT, UR10, URZ, UPT ;  /* 0x0000003f0a00728c */ /* 0x000fe2000bf05070 */
[----:B0-----:R-:W-:Y:S01]  /*0050*/  VIADD R1, R1, 0xffffff58 ;  /* 0xffffff5801017836 */ /* 0x001fe20000000000 */
[----:B------:R-:W-:Y:S01]  /*0060*/  ULDC.64 UR14, c[0x0][0x208] ;  /* 0x00008200000e7ab9 */ /* 0x000fe20000000a00 */
[----:B------:R-:W-:Y:S01]  /*0070*/  ULDC UR8, c[0x0][0x230] ;  /* 0x00008c0000087ab9 */ /* 0x000fe20000000800 */
[----:B------:R-:W-:Y:S01]  /*0080*/  UISETP.NE.AND.EX UP0, UPT, UR11, URZ, UPT, UP0 ;  /* 0x0000003f0b00728c */ /* 0x000fe2000bf05300 */
[----:B------:R-:W0:Y:S01]  /*0090*/  S2UR UR7, SR_CTAID.X ;  /* 0x00000000000779c3 */ /* 0x000e220000002500 */
[----:B------:R-:W-:Y:S01]  /*00a0*/  IMAD.MOV.U32 R6, RZ, RZ, RZ ;  /* 0x000000ffff067224 */ /* 0x000fe200078e00ff */
[----:B------:R-:W-:Y:S01]  /*00b0*/  ULDC UR9, c[0x0][0xc] ;  /* 0x0000030000097ab9 */ /* 0x000fe20000000800 */
[----:B------:R-:W-:Y:S01]  /*00c0*/  IMAD.U32 R0, RZ, RZ, UR8 ;  /* 0x00000008ff007e24 */ /* 0x000fe2000f8e00ff */
[----:B------:R-:W-:Y:S01]  /*00d0*/  ULDC.64 UR16, c[0x0][0x218] ;  /* 0x0000860000107ab9 */ /* 0x000fe20000000a00 */
[----:B------:R-:W-:-:S03]  /*00e0*/  PLOP3.LUT P0, PT, PT, PT, UP0, 0x80, 0x0 ;  /* 0x000000000000781c */ /* 0x000fc60003f0f008 */
[----:B------:R-:W-:-:S04]  /*00f0*/  IABS R0, R0 ;  /* 0x0000000000007213 */ /* 0x000fc80000000000 */
[----:B------:R-:W-:Y:S01]  /*0100*/  R2UR UR12, R0 ;  /* 0x00000000000c72ca */ /* 0x000fe200000e0000 */
[----:B-1----:R-:W-:-:S06]  /*0110*/  UIMAD.WIDE UR4, UR6, 0x4, UR4 ;  /* 0x00000004060478a5 */ /* 0x002fcc000f8e0204 */
[----:B------:R-:W-:Y:S01]  /*0120*/  MOV R2, UR4 ;  /* 0x0000000400027c02 */ /* 0x000fe20008000f00 */
[----:B------:R-:W-:Y:S01]  /*0130*/  IMAD.U32 R3, RZ, RZ, UR5 ;  /* 0x00000005ff037e24 */ /* 0x000fe2000f8e00ff */
[----:B------:R-:W-:Y:S02]  /*0140*/  @UP0 ULDC.64 UR4, c[0x0][0x250] ;  /* 0x0000940000040ab9 */ /* 0x000fe40000000a00 */
[----:B0-----:R-:W-:Y:S02]  /*0150*/  @UP0 UIMAD.WIDE UR4, UR7, 0x4, UR4 ;  /* 0x00000004070408a5 */ /* 0x001fe4000f8e0204 */
[----:B------:R0:W2:Y:S01]  /*0160*/  LDG.E.CONSTANT R7, desc[UR14][R2.64] ;  /* 0x0000000e02077981 */ /* 0x0000a2000c1e9900 */
[----:B------:R-:W1:Y:S03]  /*0170*/  I2F.RP R0, UR12 ;  /* 0x0000000c00007d06 */ /* 0x000e660008209400 */
[----:B------:R-:W-:Y:S01]  /*0180*/  MOV R4, UR4 ;  /* 0x0000000400047c02 */ /* 0x000fe20008000f00 */
[----:B------:R-:W-:-:S05]  /*0190*/  IMAD.U32 R5, RZ, RZ, UR5 ;  /* 0x00000005ff057e24 */ /* 0x000fca000f8e00ff */
[----:B------:R3:W4:Y:S01]  /*01a0*/  @P0 LDG.E.CONSTANT R6, desc[UR14][R4.64] ;  /* 0x0000000e04060981 */ /* 0x000722000c1e9900 */
[----:B0-----:R-:W0:Y:S01]  /*01b0*/  LDC R2, c[0x0][0xc] ;  /* 0x00000300ff027b82 */ /* 0x001e220000000800 */
[----:B------:R-:W-:Y:S01]  /*01c0*/  UMOV UR4, URZ ;  /* 0x0000003f00047c82 */ /* 0x000fe20008000000 */
[----:B------:R-:W-:Y:S01]  /*01d0*/  BSSY B0, `(.L_x_25272) ;  /* 0x0000077000007945 */ /* 0x000fe20003800000 */
[----:B-1----:R-:W1:Y:S01]  /*01e0*/  MUFU.RCP R0, R0 ;  /* 0x0000000000007308 */ /* 0x002e620000001000 */
[----:B---3--:R-:W3:Y:S01]  /*01f0*/  S2R R4, SR_CTAID.X ;  /* 0x0000000000047919 */ /* 0x008ee20000002500 */
[----:B------:R-:W5:Y:S01]  /*0200*/  S2R R5, SR_TID.X ;  /* 0x0000000000057919 */ /* 0x000f620000002100 */
[----:B0-----:R-:W-:-:S04]  /*0210*/  IABS R2, R2 ;  /* 0x0000000200027213 */ /* 0x001fc80000000000 */
[----:B------:R-:W-:Y:S02]  /*0220*/  R2UR UR11, R2 ;  /* 0x00000000020b72ca */ /* 0x000fe400000e0000 */
[----:B---3--:R-:W-:Y:S02]  /*0230*/  IABS R4, R4 ;  /* 0x0000000400047213 */ /* 0x008fe40000000000 */
[----:B-----5:R-:W-:Y:S02]  /*0240*/  ISETP.GT.AND P0, PT, R5, 0x3f, PT ;  /* 0x0000003f0500780c */ /* 0x020fe40003f04270 */
[----:B--2---:R-:W-:Y:S01]  /*0250*/  R2UR UR19, R7 ;  /* 0x00000000071372ca */ /* 0x004fe200000e0000 */
[----:B----4-:R1:W-:Y:S02]  /*0260*/  STL [R1+0x78], R6 ;  /* 0x0000780601007387 */ /* 0x0103e40000100800 */
[----:B-1----:R-:W-:-:S06]  /*0270*/  VIADD R6, R0, 0xffffffe ;  /* 0x0ffffffe00067836 */ /* 0x002fcc0000000000 */
[----:B------:R-:W0:Y:S02]  /*0280*/  F2I.FTZ.U32.TRUNC.NTZ R6, R6 ;  /* 0x0000000600067305 */ /* 0x000e24000021f000 */
[----:B0-----:R-:W-:-:S13]  /*0290*/  R2UR UR5, R6 ;  /* 0x00000000060572ca */ /* 0x001fda00000e0000 */
[----:B------:R-:W-:-:S04]  /*02a0*/  UIADD3 UR10, URZ, -UR5, URZ ;  /* 0x800000053f0a7290 */ /* 0x000fc8000fffe03f */
[----:B------:R-:W-:-:S04]  /*02b0*/  UIMAD UR10, UR10, UR12, URZ ;  /* 0x0000000c0a0a72a4 */ /* 0x000fc8000f8e023f */
[----:B------:R-:W-:-:S04]  /*02c0*/  UIMAD.WIDE.U32 UR4, UR5, UR10, UR4 ;  /* 0x0000000a050472a5 */ /* 0x000fc8000f8e0004 */
[----:B------:R-:W-:-:S04]  /*02d0*/  UIMAD.WIDE.U32 UR4, UR5, UR11, URZ ;  /* 0x0000000b050472a5 */ /* 0x000fc8000f8e003f */
[----:B------:R-:W-:-:S04]  /*02e0*/  UIADD3 UR4, -UR5, URZ, URZ ;  /* 0x0000003f05047290 */ /* 0x000fc8000fffe13f */
[----:B------:R-:W-:Y:S01]  /*02f0*/  UIMAD UR4, UR12, UR4, UR11 ;  /* 0x000000040c0472a4 */ /* 0x000fe2000f8e020b */
[----:B------:R-:W-:-:S03]  /*0300*/  R2UR UR11, R4 ;  /* 0x00000000040b72ca */ /* 0x000fc600000e0000 */
[----:B------:R-:W-:-:S11]  /*0310*/  UISETP.GT.U32.AND UP1, UPT, UR12, UR4, UPT ;  /* 0x000000040c00728c */ /* 0x000fd6000bf24070 */
[----:B------:R-:W-:Y:S02]  /*0320*/  @!UP1 UIADD3 UR4, UR4, -UR12, URZ ;  /* 0x8000000c04049290 */ /* 0x000fe4000fffe03f */
[----:B------:R-:W-:Y:S02]  /*0330*/  @!UP1 UIADD3 UR5, UR5, 0x1, URZ ;  /* 0x0000000105059890 */ /* 0x000fe4000fffe03f */
[----:B------:R-:W-:Y:S02]  /*0340*/  UISETP.GE.U32.AND UP0, UPT, UR4, UR12, UPT ;  /* 0x0000000c0400728c */ /* 0x000fe4000bf06070 */
[----:B------:R-:W-:-:S04]  /*0350*/  ULOP3.LUT UR4, UR9, UR8, URZ, 0x3c, !UPT ;  /* 0x0000000809047292 */ /* 0x000fc8000f8e3c3f */
[----:B------:R-:W-:-:S03]  /*0360*/  UISETP.GE.AND UP1, UPT, UR4, URZ, UPT ;  /* 0x0000003f0400728c */ /* 0x000fc6000bf26270 */
[----:B------:R-:W-:Y:S02]  /*0370*/  UMOV UR4, URZ ;  /* 0x0000003f00047c82 */ /* 0x000fe40008000000 */
[----:B------:R-:W-:Y:S02]  /*0380*/  @UP0 UIADD3 UR5, UR5, 0x1, URZ ;  /* 0x0000000105050890 */ /* 0x000fe4000fffe03f */
[----:B------:R-:W-:-:S05]  /*0390*/  UISETP.NE.AND UP0, UPT, UR8, URZ, UPT ;  /* 0x0000003f0800728c */ /* 0x000fca000bf05270 */
[----:B------:R-:W-:Y:S02]  /*03a0*/  UMOV UR13, UR5 ;  /* 0x00000005000d7c82 */ /* 0x000fe40008000000 */
[----:B------:R-:W-:-:S04]  /*03b0*/  @!UP1 UIADD3 UR13, -UR13, URZ, URZ ;  /* 0x0000003f0d0d9290 */ /* 0x000fc8000fffe13f */
[----:B------:R-:W-:-:S06]  /*03c0*/  @!UP0 ULOP3.LUT UR13, URZ, UR8, URZ, 0x33, !UPT ;  /* 0x000000083f0d8292 */ /* 0x000fcc000f8e333f */
[----:B------:R-:W-:-:S04]  /*03d0*/  MOV R3, UR13 ;  /* 0x0000000d00037c02 */ /* 0x000fc80008000f00 */
[-C--:B------:R-:W-:Y:S02]  /*03e0*/  IABS R0, R3.reuse ;  /* 0x0000000300007213 */ /* 0x080fe40000000000 */
[----:B------:R-:W-:Y:S02]  /*03f0*/  IABS R3, R3 ;  /* 0x0000000300037213 */ /* 0x000fe40000000000 */
[----:B------:R-:W-:-:S13]  /*0400*/  R2UR UR12, R0 ;  /* 0x00000000000c72ca */ /* 0x000fda00000e0000 */
[----:B------:R-:W0:Y:S08]  /*0410*/  I2F.RP R0, UR12 ;  /* 0x0000000c00007d06 */ /* 0x000e300008209400 */
[----:B0-----:R-:W0:Y:S02]  /*0420*/  MUFU.RCP R0, R0 ;  /* 0x0000000000007308 */ /* 0x001e240000001000 */
[----:B0-----:R-:W-:-:S02]  /*0430*/  VIADD R2, R0, 0xffffffe ;  /* 0x0ffffffe00027836 */ /* 0x001fc40000000000 */
[----:B------:R-:W-:-:S04]  /*0440*/  IMAD.MOV R0, RZ, RZ, -R3 ;  /* 0x000000ffff007224 */ /* 0x000fc800078e0a03 */
[----:B------:R-:W0:Y:S02]  /*0450*/  F2I.FTZ.U32.TRUNC.NTZ R2, R2 ;  /* 0x0000000200027305 */ /* 0x000e24000021f000 */
[----:B0-----:R-:W-:-:S13]  /*0460*/  R2UR UR5, R2 ;  /* 0x00000000020572ca */ /* 0x001fda00000e0000 */
[----:B------:R-:W-:-:S04]  /*0470*/  UIADD3 UR10, URZ, -UR5, URZ ;  /* 0x800000053f0a7290 */ /* 0x000fc8000fffe03f */
[----:B------:R-:W-:-:S04]  /*0480*/  UIMAD UR10, UR10, UR12, URZ ;  /* 0x0000000c0a0a72a4 */ /* 0x000fc8000f8e023f */
[----:B------:R-:W-:-:S03]  /*0490*/  UIMAD.WIDE.U32 UR4, UR5, UR10, UR4 ;  /* 0x0000000a050472a5 */ /* 0x000fc6000f8e0004 */
[----:B------:R-:W-:Y:S01]  /*04a0*/  R2UR UR10, R0 ;  /* 0x00000000000a72ca */ /* 0x000fe200000e0000 */
[----:B------:R-:W-:Y:S01]  /*04b0*/  UIMAD.WIDE.U32 UR4, UR5, UR11, URZ ;  /* 0x0000000b050472a5 */ /* 0x000fe2000f8e003f */
[----:B------:R-:W-:-:S04]  /*04c0*/  SHF.R.S32.HI R0, RZ, 0x1f, R5 ;  /* 0x0000001fff007819 */ /* 0x000fc80000011405 */
[----:B------:R-:W-:-:S04]  /*04d0*/  LEA.HI R0, R0, R5, RZ, 0x5 ;  /* 0x0000000500007211 */ /* 0x000fc800078f28ff */
[----:B------:R-:W-:Y:S02]  /*04e0*/  LOP3.LUT R2, R0, 0xffffffe0, RZ, 0xc0, !PT ;  /* 0xffffffe000027812 */ /* 0x000fe400078ec0ff */
[----:B------:R-:W-:Y:S01]  /*04f0*/  SHF.R.S32.HI R0, RZ, 0x5, R0 ;  /* 0x00000005ff007819 */ /* 0x000fe20000011400 */
[----:B------:R-:W-:Y:S01]  /*0500*/  UIMAD UR4, UR5, UR10, UR11 ;  /* 0x0000000a050472a4 */ /* 0x000fe2000f8e020b */
[----:B------:R-:W-:Y:S01]  /*0510*/  IADD3 R2, -R2, R5, RZ ;  /* 0x0000000502027210 */ /* 0x000fe20007ffe1ff */
[----:B------:R-:W-:Y:S02]  /*0520*/  ULOP3.LUT UR11, UR7, UR13, URZ, 0x3c, !UPT ;  /* 0x0000000d070b7292 */ /* 0x000fe4000f8e3c3f */
[----:B------:R-:W-:Y:S02]  /*0530*/  UISETP.GT.U32.AND UP1, UPT, UR12, UR4, UPT ;  /* 0x000000040c00728c */ /* 0x000fe4000bf24070 */
[----:B------:R0:W-:Y:S01]  /*0540*/  STL [R1+0x68], R2 ;  /* 0x0000680201007387 */ /* 0x0001e20000100800 */
[----:B------:R-:W-:-:S08]  /*0550*/  USHF.L.U32 UR10, UR7, 0x8, URZ ;  /* 0x00000008070a7899 */ /* 0x000fd0000800063f */
[----:B------:R-:W-:Y:S02]  /*0560*/  @!UP1 UIADD3 UR4, UR4, -UR12, URZ ;  /* 0x8000000c04049290 */ /* 0x000fe4000fffe03f */
[----:B------:R-:W-:Y:S02]  /*0570*/  @!UP1 UIADD3 UR5, UR5, 0x1, URZ ;  /* 0x0000000105059890 */ /* 0x000fe4000fffe03f */
[----:B------:R-:W-:Y:S02]  /*0580*/  UISETP.GE.U32.AND UP0, UPT, UR4, UR12, UPT ;  /* 0x0000000c0400728c */ /* 0x000fe4000bf06070 */
[----:B------:R-:W-:Y:S01]  /*0590*/  UISETP.GE.AND UP1, UPT, UR11, URZ, UPT ;  /* 0x0000003f0b00728c */ /* 0x000fe2000bf26270 */
[----:B------:R-:W-:Y:S01]  /*05a0*/  ULDC UR4, c[0x0][0x258] ;  /* 0x0000960000047ab9 */ /* 0x000fe20000000800 */
[----:B------:R-:W-:Y:S02]  /*05b0*/  USHF.R.S32.HI UR11, URZ, 0x1f, UR10 ;  /* 0x0000001f3f0b7899 */ /* 0x000fe4000801140a */
[----:B------:R-:W-:-:S05]  /*05c0*/  UIMAD UR4, UR6, UR4, URZ ;  /* 0x00000004060472a4 */ /* 0x000fca000f8e023f */
[----:B------:R-:W-:Y:S02]  /*05d0*/  @UP0 UIADD3 UR5, UR5, 0x1, URZ ;  /* 0x0000000105050890 */ /* 0x000fe4000fffe03f */
[----:B------:R-:W-:Y:S02]  /*05e0*/  UISETP.NE.AND UP0, UPT, UR13, URZ, UPT ;  /* 0x0000003f0d00728c */ /* 0x000fe4000bf05270 */
[----:B------:R-:W-:-:S03]  /*05f0*/  UIADD3 UR12, UP2, UR4, UR10, URZ ;  /* 0x0000000a040c7290 */ /* 0x000fc6000ff5e03f */
[----:B------:R-:W-:Y:S01]  /*0600*/  UMOV UR10, UR5 ;  /* 0x00000005000a7c82 */ /* 0x000fe20008000000 */
[----:B------:R-:W-:Y:S02]  /*0610*/  ULEA.HI.X.SX32 UR11, UR4, UR11, 0x1, UP2 ;  /* 0x0000000b040b7291 */ /* 0x000fe400090f0e3f */
[----:B------:R-:W-:Y:S01]  /*0620*/  @!UP1 UIADD3 UR10, -UR10, URZ, URZ ;  /* 0x0000003f0a0a9290 */ /* 0x000fe2000fffe13f */
[----:B------:R-:W-:Y:S02]  /*0630*/  ULDC.64 UR4, c[0x0][0x218] ;  /* 0x0000860000047ab9 */ /* 0x000fe40000000a00 */
[----:B------:R-:W-:Y:S01]  /*0640*/  @!UP0 ULOP3.LUT UR10, URZ, UR13, URZ, 0x33, !UPT ;  /* 0x0000000d3f0a8292 */ /* 0x000fe2000f8e333f */
[----:B0-----:R-:W-:Y:S11]  /*0650*/  @P0 BRA `(.L_x_25273) ;  /* 0x0000000000b80947 */ /* 0x001ff60003800000 */
[C---:B------:R-:W-:Y:S01]  /*0660*/  VIMNMX R2, R5.reuse, -0x40, !PT ;  /* 0xffffffc005027848 */ /* 0x040fe20007fe0100 */
[----:B------:R-:W-:Y:S03]  /*0670*/  BSSY B1, `(.L_x_25274) ;  /* 0x0000016000017945 */ /* 0x000fe60003800000 */
[----:B------:R-:W-:-:S04]  /*0680*/  IADD3 R3, -R5, 0x7f, R2 ;  /* 0x0000007f05037810 */ /* 0x000fc80007ffe102 */
[C---:B------:R-:W-:Y:S02]  /*0690*/  LEA.HI R2, R3.reuse, 0x1, RZ, 0x19 ;  /* 0x0000000103027811 */ /* 0x040fe400078fc8ff */
[----:B------:R-:W-:Y:S02]  /*06a0*/  ISETP.GE.U32.AND P1, PT, R3, 0x180, PT ;  /* 0x000001800300780c */ /* 0x000fe40003f26070 */
[----:B------:R-:W-:-:S13]  /*06b0*/  LOP3.LUT P0, R2, R2, 0x3, RZ, 0xc0, !PT ;  /* 0x0000000302027812 */ /* 0x000fda000780c0ff */
[----:B------:R-:W-:Y:S05]  /*06c0*/  @!P0 BRA `(.L_x_25275) ;  /* 0x0000000000408947 */ /* 0x000fea0003800000 */
[----:B------:R-:W0:Y:S01]  /*06d0*/  S2R R6, SR_CgaCtaId ;  /* 0x0000000000067919 */ /* 0x000e220000008800 */
[----:B------:R-:W-:Y:S01]  /*06e0*/  MOV R3, 0x400 ;  /* 0x0000040000037802 */ /* 0x000fe20000000f00 */
[----:B------:R-:W-:-:S03]  /*06f0*/  IMAD.MOV.U32 R4, RZ, RZ, R2 ;  /* 0x000000ffff047224 */ /* 0x000fc600078e0002 */
[----:B0-----:R-:W-:-:S07]  /*0700*/  LEA R6, R6, R3, 0x18 ;  /* 0x0000000306067211 */ /* 0x001fce00078ec0ff */
.L_x_25276:
[----:B------:R-:W-:-:S05]  /*0710*/  IMAD.SHL.U32 R2, R5, 0x4, RZ ;  /* 0x0000000405027824 */ /* 0x000fca00078e00ff */
[----:B------:R-:W-:-:S04]  /*0720*/  IADD3 R3, P0, R2, UR12, RZ ;  /* 0x0000000c02037c10 */ /* 0x000fc8000ff1e0ff */
[----:B0-----:R-:W-:Y:S02]  /*0730*/  LEA.HI.X.SX32 R8, R2, UR11, 0x1, P0 ;  /* 0x0000000b02087c11 */ /* 0x001fe400080f0eff */
[----:B------:R-:W-:-:S04]  /*0740*/  LEA R2, P0, R3, UR4, 0x2 ;  /* 0x0000000403027c11 */ /* 0x000fc8000f8010ff */
[----:B------:R-:W-:-:S05]  /*0750*/  LEA.HI.X R3, R3, UR5, R8, 0x2, P0 ;  /* 0x0000000503037c11 */ /* 0x000fca00080f1408 */
[----:B------:R-:W2:Y:S01]  /*0760*/  LDG.E.128.CONSTANT R8, desc[UR14][R2.64] ;  /* 0x0000000e02087981 */ /* 0x000ea2000c1e9d00 */
[C---:B------:R-:W-:Y:S01]  /*0770*/  LEA R7, R5.reuse, R6, 0x4 ;  /* 0x0000000605077211 */ /* 0x040fe200078e20ff */
[----:B------:R-:W-:Y:S02]  /*0780*/  VIADD R4, R4, 0xffffffff ;  /* 0xffffffff04047836 */ /* 0x000fe40000000000 */
[----:B------:R-:W-:-:S03]  /*0790*/  VIADD R5, R5, 0x80 ;  /* 0x0000008005057836 */ /* 0x000fc60000000000 */
[----:B------:R-:W-:Y:S01]  /*07a0*/  ISETP.NE.AND P0, PT, R4, RZ, PT ;  /* 0x000000ff0400720c */ /* 0x000fe20003f05270 */
[----:B--2---:R0:W-:-:S12]  /*07b0*/  STS.128 [R7], R8 ;  /* 0x0000000807007388 */ /* 0x0041d80000000c00 */
[----:B------:R-:W-:Y:S05]  /*07c0*/  @P0 BRA `(.L_x_25276) ;  /* 0xfffffffc00d00947 */ /* 0x000fea000383ffff */
.L_x_25275:
[----:B------:R-:W-:Y:S05]  /*07d0*/  BSYNC B1 ;  /* 0x0000000000017941 */ /* 0x000fea0003800000 */
.L_x_25274:
[----:B------:R-:W-:Y:S05]  /*07e0*/  @!P1 BRA `(.L_x_25273) ;  /* 0x0000000000549947 */ /* 0x000fea0003800000 */
[----:B------:R-:W1:Y:S01]  /*07f0*/  S2R R3, SR_CgaCtaId ;  /* 0x0000000000037919 */ /* 0x000e620000008800 */
[----:B------:R-:W-:-:S04]  /*0800*/  MOV R2, 0x400 ;  /* 0x0000040000027802 */ /* 0x000fc80000000f00 */
[----:B-1----:R-:W-:-:S07]  /*0810*/  LEA R6, R3, R2, 0x18 ;  /* 0x0000000203067211 */ /* 0x002fce00078ec0ff */
.L_x_25277:
[----:B------:R-:W-:-:S04]  /*0820*/  SHF.L.U32 R2, R5, 0x2, RZ ;  /* 0x0000000205027819 */ /* 0x000fc800000006ff */
[----:B------:R-:W-:-:S04]  /*0830*/  IADD3 R3, P0, R2, UR12, RZ ;  /* 0x0000000c02037c10 */ /* 0x000fc8000ff1e0ff */
[----:B------:R-:W-:Y:S02]  /*0840*/  LEA.HI.X.SX32 R4, R2, UR11, 0x1, P0 ;  /* 0x0000000b02047c11 */ /* 0x000fe400080f0eff */
[----:B------:R-:W-:-:S04]  /*0850*/  LEA R2, P0, R3, UR16, 0x2 ;  /* 0x0000001003027c11 */ /* 0x000fc8000f8010ff */
[----:B------:R-:W-:-:S05]  /*0860*/  LEA.HI.X R3, R3, UR17, R4, 0x2, P0 ;  /* 0x0000001103037c11 */ /* 0x000fca00080f1404 */
[----:B-1----:R-:W2:Y:S04]  /*0870*/  LDG.E.128.CONSTANT R20, desc[UR14][R2.64] ;  /* 0x0000000e02147981 */ /* 0x002ea8000c1e9d00 */
[----:B0-----:R-:W3:Y:S04]  /*0880*/  LDG.E.128.CONSTANT R8, desc[UR14][R2.64+0x800] ;  /* 0x0008000e02087981 */ /* 0x001ee8000c1e9d00 */
[----:B------:R-:W4:Y:S04]  /*0890*/  LDG.E.128.CONSTANT R12, desc[UR14][R2.64+0x1000] ;  /* 0x0010000e020c7981 */ /* 0x000f28000c1e9d00 */
[----:B------:R-:W5:Y:S01]  /*08a0*/  LDG.E.128.CONSTANT R16, desc[UR14][R2.64+0x1800] ;  /* 0x0018000e02107981 */ /* 0x000f62000c1e9d00 */
[C---:B------:R-:W-:Y:S01]  /*08b0*/  IMAD R7, R5.reuse, 0x10, R6 ;  /* 0x0000001005077824 */ /* 0x040fe200078e0206 */
[C---:B------:R-:W-:Y:S01]  /*08c0*/  ISETP.GE.AND P0, PT, R5.reuse, -0x1c0, PT ;  /* 0xfffffe400500780c */ /* 0x040fe20003f06270 */
[----:B------:R-:W-:-:S05]  /*08d0*/  VIADD R4, R5, 0x200 ;  /* 0x0000020005047836 */ /* 0x000fca0000000000 */
[----:B------:R-:W-:Y:S01]  /*08e0*/  MOV R5, R4 ;  /* 0x0000000400057202 */ /* 0x000fe20000000f00 */
[----:B--2---:R1:W-:Y:S04]  /*08f0*/  STS.128 [R7], R20 ;  /* 0x0000001407007388 */ /* 0x0043e80000000c00 */
[----:B---3--:R1:W-:Y:S04]  /*0900*/  STS.128 [R7+0x800], R8 ;  /* 0x0008000807007388 */ /* 0x0083e80000000c00 */
[----:B----4-:R1:W-:Y:S04]  /*0910*/  STS.128 [R7+0x1000], R12 ;  /* 0x0010000c07007388 */ /* 0x0103e80000000c00 */
[----:B-----5:R1:W-:Y:S01]  /*0920*/  STS.128 [R7+0x1800], R16 ;  /* 0x0018001007007388 */ /* 0x0203e20000000c00 */
[----:B------:R-:W-:Y:S05]  /*0930*/  @!P0 BRA `(.L_x_25277) ;  /* 0xfffffffc00b88947 */ /* 0x000fea000383ffff */
.L_x_25273:
[----:B------:R-:W-:Y:S05]  /*0940*/  BSYNC B0 ;  /* 0x0000000000007941 */ /* 0x000fea0003800000 */
.L_x_25272:
        /* <DEDUP_REMOVED lines=10> */
[----:B------:R-:W-:-:S02]  /*09f0*/  ULDC UR18, c[0x0][0x278] ;  /* 0x00009e0000127ab9 */ /* 0x000fc40000000800 */
[----:B------:R-:W-:Y:S01]  /*0a00*/  IMAD.MOV.U32 R5, RZ, RZ, R2 ;  /* 0x000000ffff057224 */ /* 0x000fe200078e0002 */
[----:B------:R-:W-:Y:S01]  /*0a10*/  IABS R4, R4 ;  /* 0x0000000400047213 */ /* 0x000fe20000000000 */
[----:B------:R-:W-:Y:S01]  /*0a20*/  ULDC UR17, c[0x0][0x248] ;  /* 0x0000920000117ab9 */ /* 0x000fe20000000800 */
[----:B------:R-:W-:Y:S01]  /*0a30*/  ULDC UR24, c[0x0][0x260] ;  /* 0x0000980000187ab9 */ /* 0x000fe20000000800 */
[----:B------:R-:W2:Y:S01]  /*0a40*/  I2F.RP R2, R5 ;  /* 0x0000000500027306 */ /* 0x000ea20000209400 */
[C---:B------:R-:W-:Y:S01]  /*0a50*/  R2UR UR22, R5.reuse ;  /* 0x00000000051672ca */ /* 0x040fe200000e0000 */
[----:B------:R-:W-:Y:S01]  /*0a60*/  STL [R1+0x10], R5 ;  /* 0x0000100501007387 */ /* 0x000fe20000100800 */
[----:B------:R-:W-:Y:S01]  /*0a70*/  R2UR UR16, R4 ;  /* 0x00000000041072ca */ /* 0x000fe200000e0000 */
[----:B------:R-:W-:Y:S01]  /*0a80*/  @!UP1 UIMAD UR8, UR8, UR18, UR10 ;  /* 0x00000012080892a4 */ /* 0x000fe2000f8e020a */
[----:B------:R-:W-:Y:S01]  /*0a90*/  R2UR UR23, R5 ;  /* 0x00000000051772ca */ /* 0x000fe200000e0000 */
[----:B------:R-:W-:-:S02]  /*0aa0*/  @UP1 UIMAD UR7, UR9, UR18, UR7 ;  /* 0x00000012090712a4 */ /* 0x000fc4000f8e0207 */
[----:B------:R-:W-:Y:S01]  /*0ab0*/  UIMAD UR6, UR6, UR17, URZ ;  /* 0x00000011060672a4 */ /* 0x000fe2000f8e023f */
[----:B------:R-:W-:Y:S01]  /*0ac0*/  ULDC UR25, c[0x0][0x260] ;  /* 0x0000980000197ab9 */ /* 0x000fe20000000800 */
[----:B------:R-:W-:Y:S01]  /*0ad0*/  ULDC UR26, c[0x0][0x25c] ;  /* 0x00009700001a7ab9 */ /* 0x000fe20000000800 */
[----:B------:R-:W-:Y:S01]  /*0ae0*/  ULDC UR27, c[0x0][0x25c] ;  /* 0x00009700001b7ab9 */ /* 0x000fe20000000800 */
[----:B------:R-:W-:Y:S01]  /*0af0*/  ULDC UR28, c[0x0][0x27c] ;  /* 0x00009f00001c7ab9 */ /* 0x000fe20000000800 */
[----:B------:R-:W-:Y:S01]  /*0b00*/  ULDC UR29, c[0x0][0x27c] ;  /* 0x00009f00001d7ab9 */ /* 0x000fe20000000800 */
[----:B--2---:R-:W2:Y:S01]  /*0b10*/  MUFU.RCP R2, R2 ;  /* 0x0000000200027308 */ /* 0x004ea20000001000 */
[----:B------:R-:W-:Y:S01]  /*0b20*/  ULDC UR30, c[0x0][0x234] ;  /* 0x00008d00001e7ab9 */ /* 0x000fe20000000800 */
[----:B--2---:R-:W-:Y:S01]  /*0b30*/  IADD3 R3, R2, 0xffffffe, RZ ;  /* 0x0ffffffe02037810 */ /* 0x004fe20007ffe0ff */
[----:B------:R-:W-:-:S05]  /*0b40*/  IMAD.MOV.U32 R2, RZ, RZ, -0x800001 ;  /* 0xff7fffffff027424 */ /* 0x000fca00078e00ff */
[----:B------:R-:W2:Y:S01]  /*0b50*/  F2I.FTZ.U32.TRUNC.NTZ R3, R3 ;  /* 0x0000000300037305 */ /* 0x000ea2000021f000 */
[----:B------:R3:W-:Y:S02]  /*0b60*/  STL [R1+0x6c], R2 ;  /* 0x00006c0201007387 */ /* 0x0007e40000100800 */
[----:B---3--:R-:W-:Y:S02]  /*0b70*/  MOV R2, R5 ;  /* 0x0000000500027202 */ /* 0x008fe40000000f00 */
[----:B--2---:R-:W-:-:S03]  /*0b80*/  R2UR UR5, R3 ;  /* 0x00000000030572ca */ /* 0x004fc600000e0000 */
[----:B------:R2:W-:Y:S10]  /*0b90*/  STL [R1+0x70], R2 ;  /* 0x0000700201007387 */ /* 0x0005f40000100800 */
[----:B------:R-:W-:-:S04]  /*0ba0*/  UIMAD UR4, UR5, UR22, URZ ;  /* 0x00000016050472a4 */ /* 0x000fc8000f8e023f */
[----:B------:R-:W-:-:S03]  /*0bb0*/  UIADD3 UR12, -UR4, URZ, URZ ;  /* 0x0000003f040c7290 */ /* 0x000fc6000fffe13f */
[----:B------:R-:W-:Y:S02]  /*0bc0*/  UMOV UR4, URZ ;  /* 0x0000003f00047c82 */ /* 0x000fe40008000000 */
[----:B------:R-:W-:-:S04]  /*0bd0*/  UIMAD.WIDE.U32 UR4, UR5, UR12, UR4 ;  /* 0x0000000c050472a5 */ /* 0x000fc8000f8e0004 */
[----:B------:R-:W-:-:S07]  /*0be0*/  UIMAD.WIDE.U32 UR12, UR5, UR16, URZ ;  /* 0x00000010050c72a5 */ /* 0x000fce000f8e003f */
[----:B------:R-:W-:Y:S01]  /*0bf0*/  UMOV UR4, UR13 ;  /* 0x0000000d00047c82 */ /* 0x000fe20008000000 */
[----:B------:R-:W-:Y:S02]  /*0c00*/  UIADD3 UR13, UR19, 0x1f, URZ ;  /* 0x0000001f130d7890 */ /* 0x000fe4000fffe03f */
[----:B------:R-:W-:-:S04]  /*0c10*/  UIADD3 UR12, -UR4, URZ, URZ ;  /* 0x0000003f040c7290 */ /* 0x000fc8000fffe13f */
        /* <DEDUP_REMOVED lines=11> */
[----:B------:R-:W-:Y:S01]  /*0cd0*/  @!UP1 UIADD3 UR12, -UR21, URZ, URZ ;  /* 0x0000003f150c9290 */ /* 0x000fe2000fffe13f */
[----:B------:R-:W-:Y:S01]  /*0ce0*/  ULDC UR11, c[0x0][0x234] ;  /* 0x00008d00000b7ab9 */ /* 0x000fe20000000800 */
[----:B------:R-:W-:-:S02]  /*0cf0*/  ULDC.64 UR16, c[0x0][0x238] ;  /* 0x00008e0000107ab9 */ /* 0x000fc40000000a00 */
[----:B------:R-:W-:Y:S02]  /*0d00*/  @!UP1 UIMAD UR8, UR8, UR12, URZ ;  /* 0x0000000c080892a4 */ /* 0x000fe4000f8e023f */
[----:B------:R-:W-:Y:S02]  /*0d10*/  @UP1 UIMAD UR8, UR7, UR21, URZ ;  /* 0x00000015070812a4 */ /* 0x000fe4000f8e023f */
[----:B------:R-:W-:Y:S02]  /*0d20*/  @UP2 UIADD3 UR4, UR4, 0x1, URZ ;  /* 0x0000000104042890 */ /* 0x000fe4000fffe03f */
[----:B------:R-:W-:Y:S02]  /*0d30*/  UIADD3 UR7, UR8, 0x1, URZ ;  /* 0x0000000108077890 */ /* 0x000fe4000fffe03f */
[----:B------:R-:W-:Y:S02]  /*0d40*/  @!UP3 UIADD3 UR4, -UR4, URZ, URZ ;  /* 0x0000003f0404b290 */ /* 0x000fe4000fffe13f */
[----:B------:R-:W-:Y:S01]  /*0d50*/  @!UP0 ULOP3.LUT UR4, URZ, UR20, URZ, 0x33, !UPT ;  /* 0x000000143f048292 */ /* 0x000fe2000f8e333f */
[----:B------:R-:W-:-:S02]  /*0d60*/  ULDC.64 UR12, c[0x0][0x238] ;  /* 0x00008e00000c7ab9 */ /* 0x000fc40000000a00 */
[----:B------:R-:W-:Y:S01]  /*0d70*/  ULDC.64 UR20, c[0x0][0x220] ;  /* 0x0000880000147ab9 */ /* 0x000fe20000000a00 */
[----:B------:R-:W-:Y:S01]  /*0d80*/  ULDC.64 UR22, c[0x0][0x220] ;  /* 0x0000880000167ab9 */ /* 0x000fe20000000a00 */
[----:B--2---:R-:W-:Y:S07]  /*0d90*/  @P0 BRA `(.L_x_25279) ;  /* 0x0000004000680947 */ /* 0x004fee0003800000 */
[----:B------:R-:W2:Y:S01]  /*0da0*/  S2UR UR9, SR_CgaCtaId ;  /* 0x00000000000979c3 */ /* 0x000ea20000008800 */
[----:B------:R-:W-:Y:S02]  /*0db0*/  UMOV UR8, 0x400 ;  /* 0x0000040000087882 */ /* 0x000fe40000000000 */
[----:B--2---:R-:W-:-:S09]  /*0dc0*/  ULEA UR8, UR9, UR8, 0x18 ;  /* 0x0000000809087291 */ /* 0x004fd2000f8ec03f */
[----:B-1----:R-:W1:Y:S04]  /*0dd0*/  LDS.128 R12, [UR8] ;  /* 0x00000008ff0c7984 */ /* 0x002e680008000c00 */
[----:B0-----:R-:W0:Y:S04]  /*0de0*/  LDS.128 R8, [UR8+0x10] ;  /* 0x00001008ff087984 */ /* 0x001e280008000c00 */
        /* <DEDUP_REMOVED lines=8> */
[----:B-1----:R-:W-:Y:S04]  /*0e70*/  STL.64 [R1+0x58], R12 ;  /* 0x0000580c01007387 */ /* 0x002fe80000100a00 */
[----:B------:R-:W-:Y:S04]  /*0e80*/  STL.64 [R1+0x60], R14 ;  /* 0x0000600e01007387 */ /* 0x000fe80000100a00 */
[----:B------:R-:W1:Y:S04]  /*0e90*/  LDS.128 R12, [UR8+0x30] ;  /* 0x00003008ff0c7984 */ /* 0x000e680008000c00 */
[----:B0-----:R-:W-:Y:S04]  /*0ea0*/  STL.64 [R1+0x48], R8 ;  /* 0x0000480801007387 */ /* 0x001fe80000100a00 */
[----:B------:R-:W-:Y:S04]  /*0eb0*/  STL.64 [R1+0x50], R10 ;  /* 0x0000500a01007387 */ /* 0x000fe80000100a00 */
[----:B--2---:R-:W-:Y:S04]  /*0ec0*/  STL.64 [R1+0x38], R4 ;  /* 0x0000380401007387 */ /* 0x004fe80000100a00 */
[----:B------:R-:W-:Y:S04]  /*0ed0*/  STL.64 [R1+0x40], R6 ;  /* 0x0000400601007387 */ /* 0x000fe80000100a00 */
[----:B------:R-:W0:Y:S04]  /*0ee0*/  LDS.128 R8, [UR8+0x40] ;  /* 0x00004008ff087984 */ /* 0x000e280008000c00 */
[----:B------:R-:W2:Y:S04]  /*0ef0*/  LDS.128 R4, [UR8+0x50] ;  /* 0x00005008ff047984 */ /* 0x000ea80008000c00 */
[----:B------:R-:W3:Y:S04]  /*0f00*/  LDS.128 R40, [UR8+0x100] ;  /* 0x00010008ff287984 */ /* 0x000ee80008000c00 */
[----:B------:R-:W4:Y:S04]  /*0f10*/  LDS.128 R44, [UR8+0x110] ;  /* 0x00011008ff2c7984 */ /* 0x000f280008000c00 */
[----:B------:R-:W3:Y:S04]  /*0f20*/  LDS.128 R48, [UR8+0x120] ;  /* 0x00012008ff307984 */ /* 0x000ee80008000c00 */
[----:B-1----:R1:W-:Y:S04]  /*0f30*/  STL.64 [R1+0x28], R12 ;  /* 0x0000280c01007387 */ /* 0x0023e80000100a00 */
[----:B------:R1:W-:Y:S04]  /*0f40*/  STL.64 [R1+0x30], R14 ;  /* 0x0000300e01007387 */ /* 0x0003e80000100a00 */
[----:B------:R-:W5:Y:S04]  /*0f50*/  LDL R2, [R1+0x78] ;  /* 0x0000780001027983 */ /* 0x000f680000100800 */
[----:B------:R-:W1:Y:S04]  /*0f60*/  LDS.128 R12, [UR8+0x90] ;  /* 0x00009008ff0c7984 */ /* 0x000e680008000c00 */
[----:B------:R-:W1:Y:S04]  /*0f70*/  LDS.128 R52, [UR8+0x130] ;  /* 0x00013008ff347984 */ /* 0x000e680008000c00 */
[----:B0-----:R0:W-:Y:S04]  /*0f80*/  STL.64 [R1+0x18], R8 ;  /* 0x0000180801007387 */ /* 0x0011e80000100a00 */
        /* <DEDUP_REMOVED lines=49> */
[----:B-----5:R-:W-:-:S13]  /*12a0*/  FSETP.NEU.FTZ.AND P0, PT, R2, RZ, PT ;  /* 0x000000ff0200720b */ /* 0x020fda0003f1d000 */
[----:B01234-:R-:W-:Y:S05]  /*12b0*/  @P0 BRA `(.L_x_25280) ;  /* 0x0000001c006c0947 */ /* 0x01ffea0003800000 */
[----:B------:R-:W-:Y:S01]  /*12c0*/  IMAD.MOV.U32 R2, RZ, RZ, -0x800001 ;  /* 0xff7fffffff027424 */ /* 0x000fe200078e00ff */
[----:B------:R-:W-:Y:S04]  /*12d0*/  BSSY B1, `(.L_x_25281) ;  /* 0x00001d8000017945 */ /* 0x000fe80003800000 */
[----:B------:R0:W-:Y:S02]  /*12e0*/  STL [R1+0x6c], R2 ;  /* 0x00006c0201007387 */ /* 0x0001e40000100800 */
.L_x_25285:
[----:B--2---:R-:W2:Y:S01]  /*12f0*/  LDL R234, [R1+0x70] ;  /* 0x0000700001ea7983 */ /* 0x004ea20000100800 */
[----:B-1----:R-:W1:Y:S01]  /*1300*/  LDC R233, c[0x0][0x284] ;  /* 0x0000a100ffe97b82 */ /* 0x002e620000000800 */
[----:B0-----:R-:W-:Y:S01]  /*1310*/  IMAD.SHL.U32 R3, R0, 0x20, RZ ;  /* 0x0000002000037824 */ /* 0x001fe200078e00ff */
[----:B------:R-:W-:Y:S01]  /*1320*/  UIADD3 UR8, UR4, -UR28, URZ ;  /* 0x8000001c04087290 */ /* 0x000fe2000fffe03f */
[----:B------:R-:W-:Y:S03]  /*1330*/  BSSY B2, `(.L_x_25282) ;  /* 0x00001ca000027945 */ /* 0x000fe60003800000 */
[----:B0-----:R-:W-:Y:S02]  /*1340*/  IABS R2, R3 ;  /* 0x0000000300027213 */ /* 0x001fe40000000000 */
[----:B------:R-:W0:Y:S01]  /*1350*/  LDC R235, c[0x0][0x280] ;  /* 0x0000a000ffeb7b82 */ /* 0x000e220000000800 */
[----:B-1----:R-:W-:-:S02]  /*1360*/  LOP3.LUT R3, R3, R233, RZ, 0x3c, !PT ;  /* 0x000000e903037212 */ /* 0x002fc400078e3cff */
[----:B------:R-:W-:Y:S02]  /*1370*/  IABS R232, R233 ;  /* 0x000000e900e87213 */ /* 0x000fe40000000000 */
[----:B------:R-:W-:Y:S01]  /*1380*/  ISETP.GE.AND P2, PT, R3, RZ, PT ;  /* 0x000000ff0300720c */ /* 0x000fe20003f46270 */
[----:B------:R-:W-:Y:S01]  /*1390*/  IMAD.HI.U32 R3, R2, UR5, RZ ;  /* 0x0000000502037c27 */ /* 0x000fe2000f8e00ff */
[----:B------:R-:W-:-:S03]  /*13a0*/  MOV R236, R232 ;  /* 0x000000e800ec7202 */ /* 0x000fc60000000f00 */
[----:B------:R-:W-:Y:S02]  /*13b0*/  IMAD.MOV R232, RZ, RZ, -R3 ;  /* 0x000000ffffe87224 */ /* 0x000fe400078e0a03 */
[----:B------:R1:W-:Y:S02]  /*13c0*/  STL [R1+0x10], R236 ;  /* 0x000010ec01007387 */ /* 0x0003e40000100800 */
[----:B------:R-:W-:Y:S01]  /*13d0*/  IMAD R2, R236, R232, R2 ;  /* 0x000000e8ec027224 */ /* 0x000fe200078e0202 */
[----:B------:R-:W-:-:S04]  /*13e0*/  HFMA2.MMA R232, -RZ, RZ, 0, 0 ;  /* 0x00000000ffe87435 */ /* 0x000fc800000001ff */
[----:B--2---:R-:W-:-:S13]  /*13f0*/  ISETP.GT.U32.AND P1, PT, R234, R2, PT ;  /* 0x00000002ea00720c */ /* 0x004fda0003f24070 */
[----:B------:R-:W-:Y:S01]  /*1400*/  @!P1 IMAD.IADD R2, R2, 0x1, -R236 ;  /* 0x0000000102029824 */ /* 0x000fe200078e0aec */
[----:B------:R-:W-:Y:S02]  /*1410*/  @!P1 IADD3 R3, R3, 0x1, RZ ;  /* 0x0000000103039810 */ /* 0x000fe40007ffe0ff */
[----:B------:R-:W-:Y:S02]  /*1420*/  ISETP.NE.AND P1, PT, R233, RZ, PT ;  /* 0x000000ffe900720c */ /* 0x000fe40003f25270 */
[----:B------:R-:W-:Y:S02]  /*1430*/  ISETP.GE.U32.AND P0, PT, R2, R234, PT ;  /* 0x000000ea0200720c */ /* 0x000fe40003f06070 */
[----:B0-----:R-:W-:-:S11]  /*1440*/  IABS R234, R235 ;  /* 0x000000eb00ea7213 */ /* 0x001fd60000000000 */
[----:B------:R-:W-:-:S04]  /*1450*/  @P0 VIADD R3, R3, 0x1 ;  /* 0x0000000103030836 */ /* 0x000fc80000000000 */
[----:B------:R-:W-:Y:S02]  /*1460*/  IMAD.MOV.U32 R2, RZ, RZ, R3 ;  /* 0x000000ffff027224 */ /* 0x000fe400078e0003 */
[----:B------:R-:W0:Y:S03]  /*1470*/  I2F.RP R3, R234 ;  /* 0x000000ea00037306 */ /* 0x000e260000209400 */
[----:B------:R-:W-:Y:S02]  /*1480*/  @!P2 IADD3 R2, -R2, RZ, RZ ;  /* 0x000000ff0202a210 */ /* 0x000fe40007ffe1ff */
[----:B------:R-:W-:-:S04]  /*1490*/  @!P1 LOP3.LUT R2, RZ, R233, RZ, 0x33, !PT ;  /* 0x000000e9ff029212 */ /* 0x000fc800078e33ff */
[----:B------:R-:W-:Y:S01]  /*14a0*/  ISETP.LE.AND P2, PT, R2, UR8, PT ;  /* 0x0000000802007c0c */ /* 0x000fe2000bf43270 */
[----:B0-----:R-:W0:Y:S02]  /*14b0*/  MUFU.RCP R3, R3 ;  /* 0x0000000300037308 */ /* 0x001e240000001000 */
[----:B0-----:R-:W-:-:S06]  /*14c0*/  VIADD R3, R3, 0xffffffe ;  /* 0x0ffffffe03037836 */ /* 0x001fcc0000000000 */
[----:B------:R-:W0:Y:S02]  /*14d0*/  F2I.FTZ.U32.TRUNC.NTZ R233, R3 ;  /* 0x0000000300e97305 */ /* 0x000e24000021f000 */
[----:B0-----:R-:W-:-:S04]  /*14e0*/  IMAD.MOV R3, RZ, RZ, -R233 ;  /* 0x000000ffff037224 */ /* 0x001fc800078e0ae9 */
[----:B------:R-:W-:-:S04]  /*14f0*/  IMAD R3, R3, R234, RZ ;  /* 0x000000ea03037224 */ /* 0x000fc800078e02ff */
[----:B------:R-:W-:-:S04]  /*1500*/  IMAD.HI.U32 R232, R233, R3, R232 ;  /* 0x00000003e9e87227 */ /* 0x000fc800078e00e8 */
[----:B------:R-:W-:-:S05]  /*1510*/  VIADD R3, R2, UR7 ;  /* 0x0000000702037c36 */ /* 0x000fca0008000000 */
[----:B------:R-:W-:Y:S02]  /*1520*/  IABS R2, R3 ;  /* 0x0000000300027213 */ /* 0x000fe40000000000 */
[----:B------:R-:W-:Y:S02]  /*1530*/  ISETP.GE.AND P1, PT, R3, RZ, PT ;  /* 0x000000ff0300720c */ /* 0x000fe40003f26270 */
[----:B------:R-:W0:Y:S01]  /*1540*/  S2R R3, SR_CgaCtaId ;  /* 0x0000000000037919 */ /* 0x000e220000008800 */
[----:B------:R-:W-:-:S04]  /*1550*/  IMAD.HI.U32 R232, R232, R2, RZ ;  /* 0x00000002e8e87227 */ /* 0x000fc800078e00ff */
[----:B------:R-:W-:-:S04]  /*1560*/  IMAD.MOV R232, RZ, RZ, -R232 ;  /* 0x000000ffffe87224 */ /* 0x000fc800078e0ae8 */
[----:B------:R-:W-:-:S05]  /*1570*/  IMAD R2, R234, R232, R2 ;  /* 0x000000e8ea027224 */ /* 0x000fca00078e0202 */
[----:B------:R-:W-:-:S13]  /*1580*/  ISETP.GT.U32.AND P0, PT, R234, R2, PT ;  /* 0x00000002ea00720c */ /* 0x000fda0003f04070 */
[----:B------:R-:W-:-:S04]  /*1590*/  @!P0 IADD3 R2, R2, -R234, RZ ;  /* 0x800000ea02028210 */ /* 0x000fc80007ffe0ff */
[----:B------:R-:W-:-:S13]  /*15a0*/  ISETP.GT.U32.AND P0, PT, R234, R2, PT ;  /* 0x00000002ea00720c */ /* 0x000fda0003f04070 */
[----:B------:R-:W-:Y:S01]  /*15b0*/  @!P0 IMAD.IADD R2, R2, 0x1, -R234 ;  /* 0x0000000102028824 */ /* 0x000fe200078e0aea */
[----:B------:R-:W-:-:S03]  /*15c0*/  ISETP.NE.AND P0, PT, R235, RZ, PT ;  /* 0x000000ffeb00720c */ /* 0x000fc60003f05270 */
[----:B------:R-:W-:-:S10]  /*15d0*/  @!P1 IMAD.MOV R2, RZ, RZ, -R2 ;  /* 0x000000ffff029224 */ /* 0x000fd400078e0a02 */
[----:B------:R-:W-:-:S04]  /*15e0*/  @!P0 LOP3.LUT R2, RZ, R235, RZ, 0x33, !PT ;  /* 0x000000ebff028212 */ /* 0x000fc800078e33ff */
[----:B------:R-:W-:Y:S02]  /*15f0*/  ISETP.NE.AND P0, PT, R2, RZ, PT ;  /* 0x000000ff0200720c */ /* 0x000fe40003f05270 */
[----:B------:R-:W-:-:S04]  /*1600*/  MOV R2, 0x400 ;  /* 0x0000040000027802 */ /* 0x000fc80000000f00 */
[----:B------:R-:W-:-:S04]  /*1610*/  IADD3 R2, R2, 0x420, RZ ;  /* 0x0000042002027810 */ /* 0x000fc80007ffe0ff */
[----:B0-----:R-:W-:-:S05]  /*1620*/  LEA R2, R3, R2, 0x18 ;  /* 0x0000000203027211 */ /* 0x001fca00078ec0ff */
[----:B------:R1:W-:Y:S01]  /*1630*/  STL [R1+0x74], R2 ;  /* 0x0000740201007387 */ /* 0x0003e20000100800 */
[----:B------:R-:W-:Y:S05]  /*1640*/  @P0 BRA P2, `(.L_x_25283) ;  /* 0x0000001800380947 */ /* 0x000fea0001000000 */
[----:B------:R-:W-:Y:S01]  /*1650*/  USHF.R.S32.HI UR8, URZ, 0x1f, UR6 ;  /* 0x0000001f3f087899 */ /* 0x000fe20008011406 */
[----:B-1----:R-:W2:Y:S01]  /*1660*/  LDL R236, [R1+0x68] ;  /* 0x0000680001ec7983 */ /* 0x002ea20000100800 */
[----:B------:R-:W-:-:S03]  /*1670*/  IADD3 R2, P0, R0, UR6, RZ ;  /* 0x0000000600027c10 */ /* 0x000fc6000ff1e0ff */
[----:B------:R-:W3:Y:S01]  /*1680*/  LDL R252, [R1+0x54] ;  /* 0x0000540001fc7983 */ /* 0x000ee20000100800 */
[----:B------:R-:W-:Y:S02]  /*1690*/  LEA.HI.X.SX32 R3, R0, UR8, 0x1, P0 ;  /* 0x0000000800037c11 */ /* 0x000fe400080f0eff */
[C---:B------:R-:W-:Y:S01]  /*16a0*/  LEA R232, P0, R2.reuse, UR12, 0x2 ;  /* 0x0000000c02e87c11 */ /* 0x040fe2000f8010ff */
[----:B------:R-:W4:Y:S03]  /*16b0*/  LDL R247, [R1+0x60] ;  /* 0x0000600001f77983 */ /* 0x000f260000100800 */
[----:B------:R-:W-:Y:S01]  /*16c0*/  LEA.HI.X R233, R2, UR13, R3, 0x2, P0 ;  /* 0x0000000d02e97c11 */ /* 0x000fe200080f1403 */
[----:B------:R-:W5:Y:S04]  /*16d0*/  LDL R246, [R1+0x64] ;  /* 0x0000640001f67983 */ /* 0x000f680000100800 */
[----:B------:R0:W3:Y:S01]  /*16e0*/  LDG.E.CONSTANT R2, desc[UR14][R232.64] ;  /* 0x0000000ee8027981 */ /* 0x0000e2000c1e9900 */
[----:B------:R-:W-:-:S03]  /*16f0*/  UIMAD UR8, UR10, UR24, URZ ;  /* 0x000000180a0872a4 */ /* 0x000fc6000f8e023f */
[----:B------:R1:W-:Y:S03]  /*1700*/  STL [R1+0xa0], R222 ;  /* 0x0000a0de01007387 */ /* 0x0003e60000100800 */
[----:B0-----:R-:W-:Y:S01]  /*1710*/  IMAD.U32 R233, RZ, RZ, UR8 ;  /* 0x00000008ffe97e24 */ /* 0x001fe2000f8e00ff */
[----:B-1----:R-:W4:Y:S04]  /*1720*/  LDL R222, [R1+0x50] ;  /* 0x0000500001de7983 */ /* 0x002f280000100800 */
[----:B------:R-:W-:Y:S04]  /*1730*/  STL [R1+0x9c], R224 ;  /* 0x00009ce001007387 */ /* 0x000fe80000100800 */
[----:B------:R-:W-:Y:S04]  /*1740*/  STL [R1+0x98], R225 ;  /* 0x000098e101007387 */ /* 0x000fe80000100800 */
[----:B------:R0:W-:Y:S04]  /*1750*/  STL [R1+0x94], R223 ;  /* 0x000094df01007387 */ /* 0x0001e80000100800 */
[----:B0-----:R-:W5:Y:S04]  /*1760*/  LDL R223, [R1+0x5c] ;  /* 0x00005c0001df7983 */ /* 0x001f680000100800 */
[----:B------:R0:W-:Y:S04]  /*1770*/  STL [R1+0x90], R226 ;  /* 0x000090e201007387 */ /* 0x0001e80000100800 */
[----:B0-----:R-:W5:Y:S04]  /*1780*/  LDL R226, [R1+0x58] ;  /* 0x0000580001e27983 */ /* 0x001f680000100800 */
[----:B------:R0:W-:Y:S04]  /*1790*/  STL [R1+0x8c], R228 ;  /* 0x00008ce401007387 */ /* 0x0001e80000100800 */
[----:B0-----:R-:W4:Y:S04]  /*17a0*/  LDL R228, [R1+0x4c] ;  /* 0x00004c0001e47983 */ /* 0x001f280000100800 */
[----:B------:R0:W-:Y:S04]  /*17b0*/  STL [R1+0x88], R229 ;  /* 0x000088e501007387 */ /* 0x0001e80000100800 */
[----:B0-----:R-:W5:Y:S04]  /*17c0*/  LDL R229, [R1+0x48] ;  /* 0x0000480001e57983 */ /* 0x001f680000100800 */
[----:B------:R-:W-:Y:S04]  /*17d0*/  STL [R1+0x84], R227 ;  /* 0x000084e301007387 */ /* 0x000fe80000100800 */
[----:B------:R-:W-:Y:S04]  /*17e0*/  STL [R1+0x80], R230 ;  /* 0x000080e601007387 */ /* 0x000fe80000100800 */
[----:B------:R0:W-:Y:S04]  /*17f0*/  STL [R1+0x7c], R231 ;  /* 0x00007ce701007387 */ /* 0x0001e80000100800 */
[----:B------:R-:W4:Y:S04]  /*1800*/  LDL R245, [R1+0x38] ;  /* 0x0000380001f57983 */ /* 0x000f280000100800 */
[----:B------:R-:W4:Y:S04]  /*1810*/  LDL R224, [R1+0x40] ;  /* 0x0000400001e07983 */ /* 0x000f280000100800 */
[----:B------:R-:W4:Y:S04]  /*1820*/  LDL R244, [R1+0x3c] ;  /* 0x00003c0001f47983 */ /* 0x000f280000100800 */
[----:B------:R-:W4:Y:S04]  /*1830*/  LDL R225, [R1+0x44] ;  /* 0x0000440001e17983 */ /* 0x000f280000100800 */
[----:B0-----:R-:W4:Y:S04]  /*1840*/  LDL R231, [R1+0x20] ;  /* 0x0000200001e77983 */ /* 0x001f280000100800 */
[----:B------:R-:W4:Y:S04]  /*1850*/  LDL R230, [R1+0x8] ;  /* 0x0000080001e67983 */ /* 0x000f280000100800 */
[----:B------:R-:W4:Y:S01]  /*1860*/  LDL R227, [R1+0xc] ;  /* 0x00000c0001e37983 */ /* 0x000f220000100800 */
[----:B--2---:R-:W-:-:S05]  /*1870*/  IMAD.SHL.U32 R232, R236, 0x4, RZ ;  /* 0x00000004ece87824 */ /* 0x004fca00078e00ff */
[----:B------:R-:W-:Y:S02]  /*1880*/  SHF.R.S32.HI R3, RZ, 0x1f, R232 ;  /* 0x0000001fff037819 */ /* 0x000fe400000114e8 */
[----:B------:R-:W-:-:S04]  /*1890*/  IADD3 R232, P0, R232, UR8, RZ ;  /* 0x00000008e8e87c10 */ /* 0x000fc8000ff1e0ff */
[----:B------:R-:W-:-:S03]  /*18a0*/  LEA.HI.X.SX32 R233, R233, R3, 0x1, P0 ;  /* 0x00000003e9e97211 */ /* 0x000fc600000f0eff */
[----:B---3--:R-:W-:-:S03]  /*18b0*/  IMAD.WIDE R232, R2, UR26, R232 ;  /* 0x0000001a02e87c25 */ /* 0x008fc6000f8e02e8 */
[----:B------:R-:W-:-:S04]  /*18c0*/  LEA R2, P0, R232, UR20, 0x2 ;  /* 0x00000014e8027c11 */ /* 0x000fc8000f8010ff */
[----:B------:R-:W-:-:S05]  /*18d0*/  LEA.HI.X R3, R232, UR21, R233, 0x2, P0 ;  /* 0x00000015e8037c11 */ /* 0x000fca00080f14e9 */
[----:B------:R-:W5:Y:S04]  /*18e0*/  LDG.E.128.CONSTANT R232, desc[UR14][R2.64+0x200] ;  /* 0x0002000e02e87981 */ /* 0x000f68000c1e9d00 */
[----:B------:R-:W2:Y:S04]  /*18f0*/  LDG.E.128.CONSTANT R240, desc[UR14][R2.64] ;  /* 0x0000000e02f07981 */ /* 0x000ea8000c1e9d00 */
[----:B------:R-:W3:Y:S01]  /*1900*/  LDG.E.128.CONSTANT R236, desc[UR14][R2.64+0x400] ;  /* 0x0004000e02ec7981 */ /* 0x000ee2000c1e9d00 */
[----:B-----5:R-:W-:Y:S01]  /*1910*/  FMUL.FTZ R232, R229, R232 ;  /* 0x000000e8e5e87220 */ /* 0x020fe20000410000 */
[----:B----4-:R-:W-:Y:S01]  /*1920*/  FMUL.FTZ R233, R228, R233 ;  /* 0x000000e9e4e97220 */ /* 0x010fe20000410000 */
[----:B------:R-:W-:Y:S01]  /*1930*/  FMUL.FTZ R234, R222, R234 ;  /* 0x000000eadeea7220 */ /* 0x000fe20000410000 */
[----:B------:R-:W-:Y:S01]  /*1940*/  FMUL.FTZ R235, R252, R235 ;  /* 0x000000ebfceb7220 */ /* 0x000fe20000410000 */
[----:B--2---:R-:W-:Y:S01]  /*1950*/  FFMA.FTZ R232, R226, R240, R232 ;  /* 0x000000f0e2e87223 */ /* 0x004fe200000100e8 */
[----:B------:R-:W-:Y:S01]  /*1960*/  FFMA.FTZ R233, R223, R241, R233 ;  /* 0x000000f1dfe97223 */ /* 0x000fe200000100e9 */
[----:B------:R-:W-:Y:S01]  /*1970*/  FFMA.FTZ R222, R247, R242, R234 ;  /* 0x000000f2f7de7223 */ /* 0x000fe200000100ea */
[----:B------:R-:W-:Y:S01]  /*1980*/  FFMA.FTZ R252, R246, R243, R235 ;  /* 0x000000f3f6fc7223 */ /* 0x000fe200000100eb */
[----:B------:R-:W2:Y:S04]  /*1990*/  LDL R223, [R1+0x28] ;  /* 0x0000280001df7983 */ /* 0x000ea80000100800 */
[----:B------:R-:W2:Y:S04]  /*19a0*/  LDG.E.128.CONSTANT R240, desc[UR14][R2.64+0x600] ;  /* 0x0006000e02f07981 */ /* 0x000ea8000c1e9d00 */
[----:B------:R-:W4:Y:S04]  /*19b0*/  LDL R226, [R1+0x2c] ;  /* 0x00002c0001e27983 */ /* 0x000f280000100800 */
[----:B------:R-:W5:Y:S04]  /*19c0*/  LDL R228, [R1+0x30] ;  /* 0x0000300001e47983 */ /* 0x000f680000100800 */
[----:B------:R-:W5:Y:S01]  /*19d0*/  LDL R229, [R1+0x34] ;  /* 0x0000340001e57983 */ /* 0x000f620000100800 */
[----:B---3--:R-:W-:Y:S01]  /*19e0*/  FFMA.FTZ R236, R245, R236, R232 ;  /* 0x000000ecf5ec7223 */ /* 0x008fe200000100e8 */
[----:B------:R-:W-:Y:S01]  /*19f0*/  FFMA.FTZ R238, R224, R238, R222 ;  /* 0x000000eee0ee7223 */ /* 0x000fe200000100de */
[----:B------:R-:W-:Y:S01]  /*1a00*/  FFMA.FTZ R237, R244, R237, R233 ;  /* 0x000000edf4ed7223 */ /* 0x000fe200000100e9 */
[----:B------:R-:W3:Y:S01]  /*1a10*/  LDL.LU R222, [R1+0xa0] ;  /* 0x0000a00001de7983 */ /* 0x000ee20000300800 */
[----:B------:R-:W-:-:S03]  /*1a20*/  FFMA.FTZ R239, R225, R239, R252 ;  /* 0x000000efe1ef7223 */ /* 0x000fc600000100fc */
[----:B------:R-:W3:Y:S04]  /*1a30*/  LDL.LU R224, [R1+0x9c] ;  /* 0x00009c0001e07983 */ /* 0x000ee80000300800 */
[----:B------:R-:W3:Y:S04]  /*1a40*/  LDL.LU R225, [R1+0x98] ;  /* 0x0000980001e17983 */ /* 0x000ee80000300800 */
[----:B------:R-:W3:Y:S04]  /*1a50*/  LDL R252, [R1+0x24] ;  /* 0x0000240001fc7983 */ /* 0x000ee80000100800 */
[----:B------:R-:W3:Y:S04]  /*1a60*/  LDG.E.128.CONSTANT R244, desc[UR14][R2.64+0x800] ;  /* 0x0008000e02f47981 */ /* 0x000ee8000c1e9d00 */
[----:B------:R-:W3:Y:S01]  /*1a70*/  LDG.E.128.CONSTANT R232, desc[UR14][R2.64+0xa00] ;  /* 0x000a000e02e87981 */ /* 0x000ee2000c1e9d00 */
[----:B--2---:R-:W-:-:S03]  /*1a80*/  FFMA.FTZ R236, R223, R240, R236 ;  /* 0x000000f0dfec7223 */ /* 0x004fc600000100ec */
[----:B------:R-:W2:Y:S01]  /*1a90*/  LDL.LU R223, [R1+0x94] ;  /* 0x0000940001df7983 */ /* 0x000ea20000300800 */
[----:B----4-:R-:W-:-:S03]  /*1aa0*/  FFMA.FTZ R237, R226, R241, R237 ;  /* 0x000000f1e2ed7223 */ /* 0x010fc600000100ed */
[----:B------:R-:W4:Y:S01]  /*1ab0*/  LDL R240, [R1+0x4] ;  /* 0x0000040001f07983 */ /* 0x000f220000100800 */
[----:B-----5:R-:W-:-:S03]  /*1ac0*/  FFMA.FTZ R238, R228, R242, R238 ;  /* 0x000000f2e4ee7223 */ /* 0x020fc600000100ee */
[----:B------:R-:W5:Y:S01]  /*1ad0*/  LDL.LU R226, [R1+0x90] ;  /* 0x0000900001e27983 */ /* 0x000f620000300800 */
[----:B------:R-:W-:-:S03]  /*1ae0*/  FFMA.FTZ R239, R229, R243, R239 ;  /* 0x000000f3e5ef7223 */ /* 0x000fc600000100ef */
        /* <DEDUP_REMOVED lines=267> */
[----:B------:R-:W2:Y:S04]  /*2ba0*/  LDG.E.128.CONSTANT R244, desc[UR14][R2.64+0x7600] ;  /* 0x0076000e02f47981 */ /* 0x000ea8000c1e9d00 */
[----:B------:R-:W4:Y:S01]  /*2bb0*/  LDG.E.128.CONSTANT R232, desc[UR14][R2.64+0x7200] ;  /* 0x0072000e02e87981 */ /* 0x000f22000c1e9d00 */
[----:B------:R-:W-:Y:S01]  /*2bc0*/  FFMA.FTZ R238, R202, R238, R227 ;  /* 0x000000eecaee7223 */ /* 0x000fe200000100e3 */
[----:B------:R-:W-:Y:S01]  /*2bd0*/  FFMA.FTZ R239, R203, R239, R252 ;  /* 0x000000efcbef7223 */ /* 0x000fe200000100fc */
[----:B----4-:R-:W-:Y:S01]  /*2be0*/  FFMA.FTZ R232, R204, R232, R236 ;  /* 0x000000e8cce87223 */ /* 0x010fe200000100ec */
[----:B------:R-:W-:Y:S01]  /*2bf0*/  FFMA.FTZ R233, R205, R233, R237 ;  /* 0x000000e9cde97223 */ /* 0x000fe200000100ed */
[----:B------:R-:W-:Y:S01]  /*2c00*/  FFMA.FTZ R234, R206, R234, R238 ;  /* 0x000000eaceea7223 */ /* 0x000fe200000100ee */
[----:B------:R-:W-:Y:S01]  /*2c10*/  FFMA.FTZ R235, R207, R235, R239 ;  /* 0x000000ebcfeb7223 */ /* 0x000fe200000100ef */
[----:B---3--:R-:W-:Y:S01]  /*2c20*/  FFMA.FTZ R232, R208, R240, R232 ;  /* 0x000000f0d0e87223 */ /* 0x008fe200000100e8 */
[----:B------:R-:W-:Y:S01]  /*2c30*/  FFMA.FTZ R233, R209, R241, R233 ;  /* 0x000000f1d1e97223 */ /* 0x000fe200000100e9 */
[----:B------:R-:W-:Y:S01]  /*2c40*/  FFMA.FTZ R234, R210, R242, R234 ;  /* 0x000000f2d2ea7223 */ /* 0x000fe200000100ea */
[----:B------:R-:W-:Y:S01]  /*2c50*/  FFMA.FTZ R235, R211, R243, R235 ;  /* 0x000000f3d3eb7223 */ /* 0x000fe200000100eb */
[----:B------:R-:W3:Y:S04]  /*2c60*/  LDG.E.128.CONSTANT R236, desc[UR14][R2.64+0x7a00] ;  /* 0x007a000e02ec7981 */ /* 0x000ee8000c1e9d00 */
[----:B------:R-:W4:Y:S01]  /*2c70*/  LDG.E.128.CONSTANT R240, desc[UR14][R2.64+0x7800] ;  /* 0x0078000e02f07981 */ /* 0x000f22000c1e9d00 */
[----:B--2---:R-:W-:Y:S01]  /*2c80*/  FFMA.FTZ R227, R213, R245, R233 ;  /* 0x000000f5d5e37223 */ /* 0x004fe200000100e9 */
[----:B------:R-:W-:Y:S01]  /*2c90*/  FFMA.FTZ R230, R212, R244, R232 ;  /* 0x000000f4d4e67223 */ /* 0x000fe200000100e8 */
[----:B------:R-:W-:Y:S01]  /*2ca0*/  FFMA.FTZ R252, R214, R246, R234 ;  /* 0x000000f6d6fc7223 */ /* 0x000fe200000100ea */
[----:B------:R-:W-:-:S02]  /*2cb0*/  FFMA.FTZ R231, R215, R247, R235 ;  /* 0x000000f7d7e77223 */ /* 0x000fc400000100eb */
[----:B------:R-:W2:Y:S04]  /*2cc0*/  LDG.E.128.CONSTANT R232, desc[UR14][R2.64+0x7c00] ;  /* 0x007c000e02e87981 */ /* 0x000ea8000c1e9d00 */
[----:B------:R0:W5:Y:S02]  /*2cd0*/  LDG.E.128.CONSTANT R244, desc[UR14][R2.64+0x7e00] ;  /* 0x007e000e02f47981 */ /* 0x000164000c1e9d00 */
[----:B0-----:R-:W-:Y:S02]  /*2ce0*/  MOV R3, R227 ;  /* 0x000000e300037202 */ /* 0x001fe40000000f00 */
[----:B------:R-:W5:Y:S03]  /*2cf0*/  LDL.LU R227, [R1+0x84] ;  /* 0x0000840001e37983 */ /* 0x000f660000300800 */
[----:B----4-:R-:W-:Y:S01]  /*2d00*/  FFMA.FTZ R2, R217, R241, R3 ;  /* 0x000000f1d9027223 */ /* 0x010fe20000010003 */
[----:B------:R-:W-:-:S02]  /*2d10*/  FFMA.FTZ R240, R216, R240, R230 ;  /* 0x000000f0d8f07223 */ /* 0x000fc400000100e6 */
[----:B------:R-:W4:Y:S01]  /*2d20*/  LDL.LU R230, [R1+0x80] ;  /* 0x0000800001e67983 */ /* 0x000f220000300800 */
[----:B------:R-:W-:Y:S01]  /*2d30*/  FFMA.FTZ R3, R218, R242, R252 ;  /* 0x000000f2da037223 */ /* 0x000fe200000100fc */
[----:B---3--:R-:W-:Y:S01]  /*2d40*/  FFMA.FTZ R2, R221, R237, R2 ;  /* 0x000000eddd027223 */ /* 0x008fe20000010002 */
[----:B------:R-:W-:Y:S01]  /*2d50*/  FFMA.FTZ R237, R219, R243, R231 ;  /* 0x000000f3dbed7223 */ /* 0x000fe200000100e7 */
[----:B------:R-:W3:Y:S04]  /*2d60*/  LDL.LU R241, [R1+0x74] ;  /* 0x0000740001f17983 */ /* 0x000ee80000300800 */
[----:B------:R-:W3:Y:S04]  /*2d70*/  LDL R252, [R1+0x68] ;  /* 0x0000680001fc7983 */ /* 0x000ee80000100800 */
[----:B------:R-:W3:Y:S01]  /*2d80*/  LDL.LU R231, [R1+0x7c] ;  /* 0x00007c0001e77983 */ /* 0x000ee20000300800 */
[----:B------:R-:W-:Y:S01]  /*2d90*/  FFMA.FTZ R236, R220, R236, R240 ;  /* 0x000000ecdcec7223 */ /* 0x000fe200000100f0 */
[----:B------:R-:W-:Y:S01]  /*2da0*/  FFMA.FTZ R3, R222, R238, R3 ;  /* 0x000000eede037223 */ /* 0x000fe20000010003 */
[----:B--2---:R-:W-:-:S02]  /*2db0*/  FFMA.FTZ R2, R225, R233, R2 ;  /* 0x000000e9e1027223 */ /* 0x004fc40000010002 */
[----:B------:R-:W-:Y:S01]  /*2dc0*/  FFMA.FTZ R232, R224, R232, R236 ;  /* 0x000000e8e0e87223 */ /* 0x000fe200000100ec */
[----:B------:R-:W-:Y:S01]  /*2dd0*/  FFMA.FTZ R233, R223, R239, R237 ;  /* 0x000000efdfe97223 */ /* 0x000fe200000100ed */
[----:B-----5:R-:W-:Y:S01]  /*2de0*/  FFMA.FTZ R3, R226, R234, R3 ;  /* 0x000000eae2037223 */ /* 0x020fe20000010003 */
[----:B------:R-:W-:Y:S01]  /*2df0*/  FFMA.FTZ R2, R229, R245, R2 ;  /* 0x000000f5e5027223 */ /* 0x000fe20000010002 */
[----:B------:R-:W-:Y:S01]  /*2e00*/  FFMA.FTZ R232, R228, R244, R232 ;  /* 0x000000f4e4e87223 */ /* 0x000fe200000100e8 */
[----:B------:R-:W-:-:S03]  /*2e10*/  FFMA.FTZ R233, R227, R235, R233 ;  /* 0x000000ebe3e97223 */ /* 0x000fc600000100e9 */
[----:B------:R-:W-:Y:S01]  /*2e20*/  FADD.FTZ R232, R232, R2 ;  /* 0x00000002e8e87221 */ /* 0x000fe20000010000 */
[----:B----4-:R-:W-:-:S04]  /*2e30*/  FFMA.FTZ R3, R230, R246, R3 ;  /* 0x000000f6e6037223 */ /* 0x010fc80000010003 */
[----:B------:R-:W-:Y:S01]  /*2e40*/  FADD.FTZ R3, R3, R232 ;  /* 0x000000e803037221 */ /* 0x000fe20000010000 */
[----:B---3--:R-:W-:-:S04]  /*2e50*/  FFMA.FTZ R2, R231, R247, R233 ;  /* 0x000000f7e7027223 */ /* 0x008fc800000100e9 */
[----:B------:R-:W-:Y:S01]  /*2e60*/  FADD.FTZ R2, R2, R3 ;  /* 0x0000000302027221 */ /* 0x000fe20000010000 */
[----:B------:R-:W-:-:S04]  /*2e70*/  IMAD.SHL.U32 R3, R0, 0x20, RZ ;  /* 0x0000002000037824 */ /* 0x000fc800078e00ff */
[----:B------:R-:W-:Y:S02]  /*2e80*/  IMAD.IADD R3, R252, 0x1, R3 ;  /* 0x00000001fc037824 */ /* 0x000fe400078e0203 */
[----:B------:R-:W-:-:S03]  /*2e90*/  FFMA.FTZ R2, R2, UR30, RZ ;  /* 0x0000001e02027c23 */ /* 0x000fc600080100ff */
[C---:B------:R-:W-:Y:S02]  /*2ea0*/  ISETP.GE.AND P0, PT, R3.reuse, UR19, PT ;  /* 0x0000001303007c0c */ /* 0x040fe4000bf06270 */
[----:B------:R-:W-:Y:S02]  /*2eb0*/  LEA R3, R3, R241, 0x2 ;  /* 0x000000f103037211 */ /* 0x000fe400078e10ff */
[----:B------:R-:W-:-:S05]  /*2ec0*/  FSEL R232, R2, RZ, !P0 ;  /* 0x000000ff02e87208 */ /* 0x000fca0004000000 */
[----:B------:R1:W-:Y:S04]  /*2ed0*/  STS [R3], R232 ;  /* 0x000000e803007388 */ /* 0x0003e80000000800 */
[----:B------:R-:W-:Y:S05]  /*2ee0*/  @P0 BRA `(.L_x_25284) ;  /* 0x0000000000380947 */ /* 0x000fea0003800000 */
[----:B------:R-:W2:Y:S02]  /*2ef0*/  LDL.LU R241, [R1+0x6c] ;  /* 0x00006c0001f17983 */ /* 0x000ea40000300800 */
[----:B--2---:R-:W-:-:S05]  /*2f00*/  FMNMX.FTZ R241, R241, R2, !PT ;  /* 0x00000002f1f17209 */ /* 0x004fca0007810000 */
[----:B------:R2:W-:Y:S01]  /*2f10*/  STL [R1+0x6c], R241 ;  /* 0x00006cf101007387 */ /* 0x0005e20000100800 */
[----:B------:R-:W-:Y:S05]  /*2f20*/  BRA `(.L_x_25284) ;  /* 0x0000000000287947 */ /* 0x000fea0003800000 */
.L_x_25283:
[----:B------:R-:W2:Y:S01]  /*2f30*/  LDL R3, [R1+0x68] ;  /* 0x0000680001037983 */ /* 0x000ea20000100800 */
[----:B------:R-:W0:Y:S01]  /*2f40*/  S2UR UR9, SR_CgaCtaId ;  /* 0x00000000000979c3 */ /* 0x000e220000008800 */
[----:B------:R-:W-:Y:S01]  /*2f50*/  UMOV UR8, 0x400 ;  /* 0x0000040000087882 */ /* 0x000fe20000000000 */
[----:B-1----:R-:W-:Y:S01]  /*2f60*/  IMAD.SHL.U32 R2, R0, 0x20, RZ ;  /* 0x0000002000027824 */ /* 0x002fe200078e00ff */
[----:B------:R-:W-:-:S04]  /*2f70*/  UIADD3 UR8, UR8, 0x420, URZ ;  /* 0x0000042008087890 */ /* 0x000fc8000fffe03f */
[----:B0-----:R-:W-:Y:S01]  /*2f80*/  ULEA UR8, UR9, UR8, 0x18 ;  /* 0x0000000809087291 */ /* 0x001fe2000f8ec03f */
[----:B--2---:R-:W-:Y:S01]  /*2f90*/  IMAD.IADD R2, R3, 0x1, R2 ;  /* 0x0000000103027824 */ /* 0x004fe200078e0202 */
[----:B------:R-:W-:-:S04]  /*2fa0*/  MOV R3, 0xff7fffff ;  /* 0xff7fffff00037802 */ /* 0x000fc80000000f00 */
[----:B------:R-:W-:-:S05]  /*2fb0*/  LEA R2, R2, UR8, 0x2 ;  /* 0x0000000802027c11 */ /* 0x000fca000f8e10ff */
[----:B------:R0:W-:Y:S02]  /*2fc0*/  STS [R2], R3 ;  /* 0x0000000302007388 */ /* 0x0001e40000000800 */
.L_x_25284:
[----:B------:R-:W-:Y:S05]  /*2fd0*/  BSYNC B2 ;  /* 0x0000000000027941 */ /* 0x000fea0003800000 */
.L_x_25282:
[----:B------:R-:W-:Y:S01]  /*2fe0*/  UIADD3 UR8, UR19, 0x1f, URZ ;  /* 0x0000001f13087890 */ /* 0x000fe2000fffe03f */
[----:B------:R-:W-:-:S03]  /*2ff0*/  VIADD R0, R0, 0x4 ;  /* 0x0000000400007836 */ /* 0x000fc60000000000 */
[----:B------:R-:W-:-:S04]  /*3000*/  USHF.R.S32.HI UR9, URZ, 0x1f, UR8 ;  /* 0x0000001f3f097899 */ /* 0x000fc80008011408 */
[----:B------:R-:W-:-:S04]  /*3010*/  ULEA.HI UR9, UR9, UR8, URZ, 0x5 ;  /* 0x0000000809097291 */ /* 0x000fc8000f8f283f */
[----:B------:R-:W-:-:S06]  /*3020*/  USHF.R.S32.HI UR9, URZ, 0x5, UR9 ;  /* 0x000000053f097899 */ /* 0x000fcc0008011409 */
[----:B------:R-:W-:-:S13]  /*3030*/  ISETP.GE.AND P0, PT, R0, UR9, PT ;  /* 0x0000000900007c0c */ /* 0x000fda000bf06270 */
[----:B------:R-:W-:Y:S05]  /*3040*/  @!P0 BRA `(.L_x_25285) ;  /* 0xffffffe000a88947 */ /* 0x000fea000383ffff */
[----:B------:R-:W-:Y:S05]  /*3050*/  BSYNC B1 ;  /* 0x0000000000017941 */ /* 0x000fea0003800000 */
.L_x_25281:
[----:B------:R-:W-:Y:S05]  /*3060*/  BRA `(.L_x_25279) ;  /* 0x0000001c00b47947 */ /* 0x000fea0003800000 */
.L_x_25280:
[----:B------:R-:W0:Y:S01]  /*3070*/  S2R R2, SR_TID.X ;  /* 0x0000000000027919 */ /* 0x000e220000002100 */
[----:B------:R-:W-:-:S05]  /*3080*/  IMAD.MOV.U32 R3, RZ, RZ, -0x800001 ;  /* 0xff7fffffff037424 */ /* 0x000fca00078e00ff */
[----:B------:R1:W-:Y:S01]  /*3090*/  STL [R1+0x6c], R3 ;  /* 0x00006c0301007387 */ /* 0x0003e20000100800 */
[----:B0-----:R-:W-:-:S04]  /*30a0*/  SHF.R.S32.HI R0, RZ, 0x1f, R2 ;  /* 0x0000001fff007819 */ /* 0x001fc80000011402 */
[----:B------:R-:W-:-:S04]  /*30b0*/  LEA.HI R2, R0, R2, RZ, 0x5 ;  /* 0x0000000200027211 */ /* 0x000fc800078f28ff */
[----:B-1----:R-:W-:-:S07]  /*30c0*/  SHF.R.S32.HI R0, RZ, 0x5, R2 ;  /* 0x00000005ff007819 */ /* 0x002fce0000011402 */
.L_x_25289:
[----:B--2---:R-:W2:Y:S01]  /*30d0*/  LDL R234, [R1+0x70] ;  /* 0x0000700001ea7983 */ /* 0x004ea20000100800 */
[----:B0-----:R-:W0:Y:S01]  /*30e0*/  LDC R233, c[0x0][0x284] ;  /* 0x0000a100ffe97b82 */ /* 0x001e220000000800 */
[----:B------:R-:W-:Y:S01]  /*30f0*/  SHF.L.U32 R3, R0, 0x5, RZ ;  /* 0x0000000500037819 */ /* 0x000fe200000006ff */
[----:B------:R-:W-:Y:S01]  /*3100*/  UIADD3 UR8, UR4, -UR29, URZ ;  /* 0x8000001d04087290 */ /* 0x000fe2000fffe03f */
[----:B------:R-:W-:Y:S02]  /*3110*/  BSSY B1, `(.L_x_25286) ;  /* 0x00001db000017945 */ /* 0x000fe40003800000 */
[----:B-1----:R-:W-:-:S03]  /*3120*/  IABS R2, R3 ;  /* 0x0000000300027213 */ /* 0x002fc60000000000 */
[----:B------:R-:W1:Y:S01]  /*3130*/  LDC R235, c[0x0][0x280] ;  /* 0x0000a000ffeb7b82 */ /* 0x000e620000000800 */
[-C--:B0-----:R-:W-:Y:S02]  /*3140*/  LOP3.LUT R3, R3, R233.reuse, RZ, 0x3c, !PT ;  /* 0x000000e903037212 */ /* 0x081fe400078e3cff */
[----:B------:R-:W-:Y:S02]  /*3150*/  IABS R232, R233 ;  /* 0x000000e900e87213 */ /* 0x000fe40000000000 */
[----:B------:R-:W-:Y:S01]  /*3160*/  ISETP.GE.AND P2, PT, R3, RZ, PT ;  /* 0x000000ff0300720c */ /* 0x000fe20003f46270 */
[----:B------:R-:W-:-:S04]  /*3170*/  IMAD.HI.U32 R3, R2, UR5, RZ ;  /* 0x0000000502037c27 */ /* 0x000fc8000f8e00ff */
[----:B------:R-:W-:Y:S02]  /*3180*/  IMAD.MOV.U32 R236, RZ, RZ, R232 ;  /* 0x000000ffffec7224 */ /* 0x000fe400078e00e8 */
[----:B------:R-:W-:-:S03]  /*3190*/  IMAD.MOV R232, RZ, RZ, -R3 ;  /* 0x000000ffffe87224 */ /* 0x000fc600078e0a03 */
[----:B------:R0:W-:Y:S01]  /*31a0*/  STL [R1+0x10], R236 ;  /* 0x000010ec01007387 */ /* 0x0001e20000100800 */
[----:B------:R-:W-:Y:S02]  /*31b0*/  IMAD R2, R236, R232, R2 ;  /* 0x000000e8ec027224 */ /* 0x000fe400078e0202 */
[----:B------:R-:W-:-:S03]  /*31c0*/  IMAD.MOV.U32 R232, RZ, RZ, RZ ;  /* 0x000000ffffe87224 */ /* 0x000fc600078e00ff */
[----:B--2---:R-:W-:-:S13]  /*31d0*/  ISETP.GT.U32.AND P1, PT, R234, R2, PT ;  /* 0x00000002ea00720c */ /* 0x004fda0003f24070 */
[----:B------:R-:W-:Y:S01]  /*31e0*/  @!P1 IADD3 R2, R2, -R236, RZ ;  /* 0x800000ec02029210 */ /* 0x000fe20007ffe0ff */
[----:B------:R-:W-:Y:S01]  /*31f0*/  @!P1 VIADD R3, R3, 0x1 ;  /* 0x0000000103039836 */ /* 0x000fe20000000000 */
[----:B------:R-:W-:Y:S01]  /*3200*/  ISETP.NE.AND P1, PT, R233, RZ, PT ;  /* 0x000000ffe900720c */ /* 0x000fe20003f25270 */
[----:B0-----:R-:W0:Y:S01]  /*3210*/  S2R R236, SR_TID.X ;  /* 0x0000000000ec7919 */ /* 0x001e220000002100 */
[----:B------:R-:W-:Y:S02]  /*3220*/  ISETP.GE.U32.AND P0, PT, R2, R234, PT ;  /* 0x000000ea0200720c */ /* 0x000fe40003f06070 */
[----:B-1----:R-:W-:-:S11]  /*3230*/  IABS R234, R235 ;  /* 0x000000eb00ea7213 */ /* 0x002fd60000000000 */
[----:B------:R-:W-:-:S05]  /*3240*/  @P0 VIADD R3, R3, 0x1 ;  /* 0x0000000103030836 */ /* 0x000fca0000000000 */
[----:B------:R-:W-:Y:S02]  /*3250*/  MOV R2, R3 ;  /* 0x0000000300027202 */ /* 0x000fe40000000f00 */
[----:B------:R-:W1:Y:S03]  /*3260*/  I2F.RP R3, R234 ;  /* 0x000000ea00037306 */ /* 0x000e660000209400 */
[----:B------:R-:W-:Y:S01]  /*3270*/  @!P2 IMAD.MOV R2, RZ, RZ, -R2 ;  /* 0x000000ffff02a224 */ /* 0x000fe200078e0a02 */
[----:B------:R-:W-:-:S04]  /*3280*/  @!P1 LOP3.LUT R2, RZ, R233, RZ, 0x33, !PT ;  /* 0x000000e9ff029212 */ /* 0x000fc800078e33ff */
[----:B------:R-:W-:Y:S02]  /*3290*/  ISETP.LE.AND P2, PT, R2, UR8, PT ;  /* 0x0000000802007c0c */ /* 0x000fe4000bf43270 */
[----:B0-----:R-:W-:Y:S01]  /*32a0*/  SHF.R.S32.HI R237, RZ, 0x1f, R236 ;  /* 0x0000001fffed7819 */ /* 0x001fe200000114ec */
[----:B-1----:R-:W0:Y:S03]  /*32b0*/  MUFU.RCP R3, R3 ;  /* 0x0000000300037308 */ /* 0x002e260000001000 */
[----:B------:R-:W-:Y:S01]  /*32c0*/  LEA.HI R237, R237, R236, RZ, 0x5 ;  /* 0x000000eceded7211 */ /* 0x000fe200078f28ff */
[----:B0-----:R-:W-:-:S04]  /*32d0*/  VIADD R3, R3, 0xffffffe ;  /* 0x0ffffffe03037836 */ /* 0x001fc80000000000 */
[----:B------:R-:W0:Y:S02]  /*32e0*/  F2I.FTZ.U32.TRUNC.NTZ R233, R3 ;  /* 0x0000000300e97305 */ /* 0x000e24000021f000 */
[----:B0-----:R-:W-:-:S05]  /*32f0*/  IADD3 R3, RZ, -R233, RZ ;  /* 0x800000e9ff037210 */ /* 0x001fca0007ffe0ff */
[----:B------:R-:W-:-:S04]  /*3300*/  IMAD R3, R3, R234, RZ ;  /* 0x000000ea03037224 */ /* 0x000fc800078e02ff */
[----:B------:R-:W-:-:S04]  /*3310*/  IMAD.HI.U32 R232, R233, R3, R232 ;  /* 0x00000003e9e87227 */ /* 0x000fc800078e00e8 */
[----:B------:R-:W-:-:S05]  /*3320*/  VIADD R3, R2, UR7 ;  /* 0x0000000702037c36 */ /* 0x000fca0008000000 */
[----:B------:R-:W-:Y:S02]  /*3330*/  IABS R2, R3 ;  /* 0x0000000300027213 */ /* 0x000fe40000000000 */
[----:B------:R-:W-:Y:S02]  /*3340*/  ISETP.GE.AND P1, PT, R3, RZ, PT ;  /* 0x000000ff0300720c */ /* 0x000fe40003f26270 */
[----:B------:R-:W-:Y:S01]  /*3350*/  MOV R3, 0x400 ;  /* 0x0000040000037802 */ /* 0x000fe20000000f00 */
[----:B------:R-:W-:-:S04]  /*3360*/  IMAD.HI.U32 R232, R232, R2, RZ ;  /* 0x00000002e8e87227 */ /* 0x000fc800078e00ff */
[----:B------:R-:W-:Y:S01]  /*3370*/  VIADD R3, R3, 0x420 ;  /* 0x0000042003037836 */ /* 0x000fe20000000000 */
[----:B------:R-:W-:-:S05]  /*3380*/  IADD3 R232, -R232, RZ, RZ ;  /* 0x000000ffe8e87210 */ /* 0x000fca0007ffe1ff */
[C---:B------:R-:W-:Y:S02]  /*3390*/  IMAD R2, R234.reuse, R232, R2 ;  /* 0x000000e8ea027224 */ /* 0x040fe400078e0202 */
[----:B------:R-:W0:Y:S03]  /*33a0*/  S2R R232, SR_CgaCtaId ;  /* 0x0000000000e87919 */ /* 0x000e260000008800 */
[----:B------:R-:W-:-:S13]  /*33b0*/  ISETP.GT.U32.AND P0, PT, R234, R2, PT ;  /* 0x00000002ea00720c */ /* 0x000fda0003f04070 */
[----:B------:R-:W-:-:S05]  /*33c0*/  @!P0 IMAD.IADD R2, R2, 0x1, -R234 ;  /* 0x0000000102028824 */ /* 0x000fca00078e0aea */
[----:B------:R-:W-:Y:S02]  /*33d0*/  ISETP.GT.U32.AND P0, PT, R234, R2, PT ;  /* 0x00000002ea00720c */ /* 0x000fe40003f04070 */
[----:B0-----:R-:W-:-:S11]  /*33e0*/  LEA R3, R232, R3, 0x18 ;  /* 0x00000003e8037211 */ /* 0x001fd600078ec0ff */
[----:B------:R-:W-:Y:S01]  /*33f0*/  @!P0 IMAD.IADD R2, R2, 0x1, -R234 ;  /* 0x0000000102028824 */ /* 0x000fe200078e0aea */
[----:B------:R-:W-:Y:S01]  /*3400*/  ISETP.NE.AND P0, PT, R235, RZ, PT ;  /* 0x000000ffeb00720c */ /* 0x000fe20003f05270 */
[----:B------:R0:W-:Y:S03]  /*3410*/  STL [R1+0x74], R3 ;  /* 0x0000740301007387 */ /* 0x0001e60000100800 */
[----:B------:R-:W-:-:S09]  /*3420*/  @!P1 IADD3 R2, -R2, RZ, RZ ;  /* 0x000000ff02029210 */ /* 0x000fd20007ffe1ff */
[----:B------:R-:W-:-:S04]  /*3430*/  @!P0 LOP3.LUT R2, RZ, R235, RZ, 0x33, !PT ;  /* 0x000000ebff028212 */ /* 0x000fc800078e33ff */
[----:B------:R-:W-:Y:S02]  /*3440*/  ISETP.NE.AND P0, PT, R2, RZ, PT ;  /* 0x000000ff0200720c */ /* 0x000fe40003f05270 */
[----:B------:R-:W-:-:S05]  /*3450*/  LOP3.LUT R2, R237, 0xffffffe0, RZ, 0xc0, !PT ;  /* 0xffffffe0ed027812 */ /* 0x000fca00078ec0ff */
[----:B------:R-:W-:-:S06]  /*3460*/  IMAD.IADD R234, R236, 0x1, -R2 ;  /* 0x00000001ecea7824 */ /* 0x000fcc00078e0a02 */
[----:B0-----:R-:W-:Y:S05]  /*3470*/  @P0 BRA P2, `(.L_x_25287) ;  /* 0x0000001800580947 */ /* 0x001fea0001000000 */
[----:B------:R-:W-:Y:S02]  /*3480*/  USHF.R.S32.HI UR8, URZ, 0x1f, UR6 ;  /* 0x0000001f3f087899 */ /* 0x000fe40008011406 */
[C---:B------:R-:W-:Y:S01]  /*3490*/  IADD3 R2, P0, R0.reuse, UR6, RZ ;  /* 0x0000000600027c10 */ /* 0x040fe2000ff1e0ff */
[----:B------:R-:W2:Y:S03]  /*34a0*/  LDL R252, [R1+0x54] ;  /* 0x0000540001fc7983 */ /* 0x000ea60000100800 */
[----:B------:R-:W-:Y:S01]  /*34b0*/  LEA.HI.X.SX32 R3, R0, UR8, 0x1, P0 ;  /* 0x0000000800037c11 */ /* 0x000fe200080f0eff */
[----:B------:R-:W3:Y:S01]  /*34c0*/  LDL R247, [R1+0x60] ;  /* 0x0000600001f77983 */ /* 0x000ee20000100800 */
[----:B------:R-:W-:-:S03]  /*34d0*/  LEA R232, P0, R2, UR16, 0x2 ;  /* 0x0000001002e87c11 */ /* 0x000fc6000f8010ff */
[----:B------:R-:W4:Y:S01]  /*34e0*/  LDL R246, [R1+0x64] ;  /* 0x0000640001f67983 */ /* 0x000f220000100800 */
[----:B------:R-:W-:Y:S01]  /*34f0*/  LEA.HI.X R233, R2, UR17, R3, 0x2, P0 ;  /* 0x0000001102e97c11 */ /* 0x000fe200080f1403 */
[----:B------:R-:W-:Y:S02]  /*3500*/  UIMAD UR8, UR10, UR25, URZ ;  /* 0x000000190a0872a4 */ /* 0x000fe4000f8e023f */
[----:B------:R0:W-:Y:S04]  /*3510*/  STL [R1+0xa0], R222 ;  /* 0x0000a0de01007387 */ /* 0x0001e80000100800 */
[----:B------:R1:W5:Y:S04]  /*3520*/  LDG.E.CONSTANT R2, desc[UR14][R232.64] ;  /* 0x0000000ee8027981 */ /* 0x000368000c1e9900 */
[----:B0-----:R-:W2:Y:S01]  /*3530*/  LDL R222, [R1+0x50] ;  /* 0x0000500001de7983 */ /* 0x001ea20000100800 */
[----:B-1----:R-:W-:Y:S01]  /*3540*/  SHF.L.U32 R232, R234, 0x2, RZ ;  /* 0x00000002eae87819 */ /* 0x002fe200000006ff */
[----:B------:R-:W-:-:S02]  /*3550*/  IMAD.U32 R233, RZ, RZ, UR8 ;  /* 0x00000008ffe97e24 */ /* 0x000fc4000f8e00ff */
[----:B------:R-:W-:Y:S01]  /*3560*/  STL [R1+0x9c], R224 ;  /* 0x00009ce001007387 */ /* 0x000fe20000100800 */
[----:B------:R-:W-:Y:S02]  /*3570*/  SHF.R.S32.HI R3, RZ, 0x1f, R232 ;  /* 0x0000001fff037819 */ /* 0x000fe400000114e8 */
[----:B------:R-:W-:Y:S01]  /*3580*/  IADD3 R232, P0, R232, UR8, RZ ;  /* 0x00000008e8e87c10 */ /* 0x000fe2000ff1e0ff */
[----:B------:R-:W-:Y:S03]  /*3590*/  STL [R1+0x98], R225 ;  /* 0x000098e101007387 */ /* 0x000fe60000100800 */
[----:B------:R-:W-:Y:S01]  /*35a0*/  LEA.HI.X.SX32 R233, R233, R3, 0x1, P0 ;  /* 0x00000003e9e97211 */ /* 0x000fe200000f0eff */
[----:B------:R0:W-:Y:S04]  /*35b0*/  STL [R1+0x94], R223 ;  /* 0x000094df01007387 */ /* 0x0001e80000100800 */
[----:B0-----:R-:W3:Y:S04]  /*35c0*/  LDL R223, [R1+0x5c] ;  /* 0x00005c0001df7983 */ /* 0x001ee80000100800 */
[----:B------:R0:W-:Y:S04]  /*35d0*/  STL [R1+0x90], R226 ;  /* 0x000090e201007387 */ /* 0x0001e80000100800 */
[----:B0-----:R-:W4:Y:S04]  /*35e0*/  LDL R226, [R1+0x58] ;  /* 0x0000580001e27983 */ /* 0x001f280000100800 */
[----:B------:R0:W-:Y:S04]  /*35f0*/  STL [R1+0x8c], R228 ;  /* 0x00008ce401007387 */ /* 0x0001e80000100800 */
[----:B0-----:R-:W2:Y:S04]  /*3600*/  LDL R228, [R1+0x4c] ;  /* 0x00004c0001e47983 */ /* 0x001ea80000100800 */
[----:B------:R0:W-:Y:S04]  /*3610*/  STL [R1+0x88], R229 ;  /* 0x000088e501007387 */ /* 0x0001e80000100800 */
[----:B0-----:R-:W3:Y:S04]  /*3620*/  LDL R229, [R1+0x48] ;  /* 0x0000480001e57983 */ /* 0x001ee80000100800 */
        /* <DEDUP_REMOVED lines=10> */
[----:B-----5:R-:W-:-:S03]  /*36d0*/  IMAD.WIDE R232, R2, UR27, R232 ;  /* 0x0000001b02e87c25 */ /* 0x020fc6000f8e02e8 */
[----:B------:R-:W-:-:S04]  /*36e0*/  LEA R2, P0, R232, UR22, 0x2 ;  /* 0x00000016e8027c11 */ /* 0x000fc8000f8010ff */
[----:B------:R-:W-:-:S05]  /*36f0*/  LEA.HI.X R3, R232, UR23, R233, 0x2, P0 ;  /* 0x00000017e8037c11 */ /* 0x000fca00080f14e9 */
[----:B------:R-:W3:Y:S04]  /*3700*/  LDG.E.128.CONSTANT R232, desc[UR14][R2.64+0x200] ;  /* 0x0002000e02e87981 */ /* 0x000ee8000c1e9d00 */
[----:B------:R-:W4:Y:S04]  /*3710*/  LDG.E.128.CONSTANT R240, desc[UR14][R2.64] ;  /* 0x0000000e02f07981 */ /* 0x000f28000c1e9d00 */
[----:B------:R-:W5:Y:S01]  /*3720*/  LDG.E.128.CONSTANT R236, desc[UR14][R2.64+0x400] ;  /* 0x0004000e02ec7981 */ /* 0x000f62000c1e9d00 */
[----:B---3--:R-:W-:Y:S01]  /*3730*/  FMUL.FTZ R232, R229, R232 ;  /* 0x000000e8e5e87220 */ /* 0x008fe20000410000 */
[----:B--2---:R-:W-:Y:S01]  /*3740*/  FMUL.FTZ R233, R228, R233 ;  /* 0x000000e9e4e97220 */ /* 0x004fe20000410000 */
[----:B------:R-:W-:Y:S01]  /*3750*/  FMUL.FTZ R234, R222, R234 ;  /* 0x000000eadeea7220 */ /* 0x000fe20000410000 */
[----:B------:R-:W-:Y:S01]  /*3760*/  FMUL.FTZ R235, R252, R235 ;  /* 0x000000ebfceb7220 */ /* 0x000fe20000410000 */
[----:B----4-:R-:W-:Y:S01]  /*3770*/  FFMA.FTZ R232, R226, R240, R232 ;  /* 0x000000f0e2e87223 */ /* 0x010fe200000100e8 */
[----:B------:R-:W-:Y:S01]  /*3780*/  FFMA.FTZ R233, R223, R241, R233 ;  /* 0x000000f1dfe97223 */ /* 0x000fe200000100e9 */
[----:B------:R-:W-:Y:S01]  /*3790*/  FFMA.FTZ R222, R247, R242, R234 ;  /* 0x000000f2f7de7223 */ /* 0x000fe200000100ea */
[----:B------:R-:W-:Y:S01]  /*37a0*/  FFMA.FTZ R252, R246, R243, R235 ;  /* 0x000000f3f6fc7223 */ /* 0x000fe200000100eb */
[----:B------:R-:W2:Y:S04]  /*37b0*/  LDL R223, [R1+0x28] ;  /* 0x0000280001df7983 */ /* 0x000ea80000100800 */
[----:B------:R-:W2:Y:S04]  /*37c0*/  LDG.E.128.CONSTANT R240, desc[UR14][R2.64+0x600] ;  /* 0x0006000e02f07981 */ /* 0x000ea8000c1e9d00 */
[----:B------:R-:W3:Y:S04]  /*37d0*/  LDL R226, [R1+0x2c] ;  /* 0x00002c0001e27983 */ /* 0x000ee80000100800 */
[----:B------:R-:W4:Y:S04]  /*37e0*/  LDL R228, [R1+0x30] ;  /* 0x0000300001e47983 */ /* 0x000f280000100800 */
[----:B------:R-:W4:Y:S01]  /*37f0*/  LDL R229, [R1+0x34] ;  /* 0x0000340001e57983 */ /* 0x000f220000100800 */
[----:B-----5:R-:W-:Y:S01]  /*3800*/  FFMA.FTZ R236, R245, R236, R232 ;  /* 0x000000ecf5ec7223 */ /* 0x020fe200000100e8 */
[----:B------:R-:W-:Y:S01]  /*3810*/  FFMA.FTZ R238, R224, R238, R222 ;  /* 0x000000eee0ee7223 */ /* 0x000fe200000100de */
[----:B------:R-:W-:Y:S01]  /*3820*/  FFMA.FTZ R237, R244, R237, R233 ;  /* 0x000000edf4ed7223 */ /* 0x000fe200000100e9 */
[----:B------:R-:W5:Y:S01]  /*3830*/  LDL.LU R222, [R1+0xa0] ;  /* 0x0000a00001de7983 */ /* 0x000f620000300800 */
[----:B------:R-:W-:-:S03]  /*3840*/  FFMA.FTZ R239, R225, R239, R252 ;  /* 0x000000efe1ef7223 */ /* 0x000fc600000100fc */
[----:B------:R-:W5:Y:S04]  /*3850*/  LDL.LU R224, [R1+0x9c] ;  /* 0x00009c0001e07983 */ /* 0x000f680000300800 */
[----:B------:R-:W5:Y:S04]  /*3860*/  LDL.LU R225, [R1+0x98] ;  /* 0x0000980001e17983 */ /* 0x000f680000300800 */
[----:B------:R-:W5:Y:S04]  /*3870*/  LDL R252, [R1+0x24] ;  /* 0x0000240001fc7983 */ /* 0x000f680000100800 */
[----:B------:R-:W5:Y:S04]  /*3880*/  LDG.E.128.CONSTANT R244, desc[UR14][R2.64+0x800] ;  /* 0x0008000e02f47981 */ /* 0x000f68000c1e9d00 */
[----:B------:R-:W5:Y:S01]  /*3890*/  LDG.E.128.CONSTANT R232, desc[UR14][R2.64+0xa00] ;  /* 0x000a000e02e87981 */ /* 0x000f62000c1e9d00 */
[----:B--2---:R-:W-:-:S03]  /*38a0*/  FFMA.FTZ R236, R223, R240, R236 ;  /* 0x000000f0dfec7223 */ /* 0x004fc600000100ec */
[----:B------:R-:W2:Y:S01]  /*38b0*/  LDL.LU R223, [R1+0x94] ;  /* 0x0000940001df7983 */ /* 0x000ea20000300800 */
[----:B---3--:R-:W-:-:S03]  /*38c0*/  FFMA.FTZ R237, R226, R241, R237 ;  /* 0x000000f1e2ed7223 */ /* 0x008fc600000100ed */
[----:B------:R-:W3:Y:S01]  /*38d0*/  LDL R240, [R1+0x4] ;  /* 0x0000040001f07983 */ /* 0x000ee20000100800 */
[----:B----4-:R-:W-:-:S03]  /*38e0*/  FFMA.FTZ R238, R228, R242, R238 ;  /* 0x000000f2e4ee7223 */ /* 0x010fc600000100ee */
[----:B------:R-:W4:Y:S01]  /*38f0*/  LDL.LU R226, [R1+0x90] ;  /* 0x0000900001e27983 */ /* 0x000f220000300800 */
[----:B------:R-:W-:-:S03]  /*3900*/  FFMA.FTZ R239, R229, R243, R239 ;  /* 0x000000f3e5ef7223 */ /* 0x000fc600000100ef */
[----:B------:R-:W2:Y:S04]  /*3910*/  LDL R241, [R1] ;  /* 0x0000000001f17983 */ /* 0x000ea80000100800 */
[----:B------:R-:W4:Y:S04]  /*3920*/  LDL.LU R228, [R1+0x8c] ;  /* 0x00008c0001e47983 */ /* 0x000f280000300800 */
[----:B------:R-:W3:Y:S04]  /*3930*/  LDL R242, [R1+0x1c] ;  /* 0x00001c0001f27983 */ /* 0x000ee80000100800 */
[----:B------:R-:W4:Y:S04]  /*3940*/  LDL.LU R229, [R1+0x88] ;  /* 0x0000880001e57983 */ /* 0x000f280000300800 */
[----:B------:R-:W2:Y:S01]  /*3950*/  LDL R243, [R1+0x18] ;  /* 0x0000180001f37983 */ /* 0x000ea20000100800 */
[----:B-----5:R-:W-:Y:S01]  /*3960*/  FFMA.FTZ R231, R231, R246, R238 ;  /* 0x000000f6e7e77223 */ /* 0x020fe200000100ee */
[----:B------:R-:W-:Y:S01]  /*3970*/  FFMA.FTZ R252, R252, R247, R239 ;  /* 0x000000f7fcfc7223 */ /* 0x000fe200000100ef */
[----:B---3--:R-:W-:-:S04]  /*3980*/  FFMA.FTZ R237, R242, R245, R237 ;  /* 0x000000f5f2ed7223 */ /* 0x008fc800000100ed */
[----:B------:R-:W-:Y:S01]  /*3990*/  FFMA.FTZ R233, R240, R233, R237 ;  /* 0x000000e9f0e97223 */ /* 0x000fe200000100ed */
[----:B--2---:R-:W-:Y:S02]  /*39a0*/  FFMA.FTZ R236, R243, R244, R236 ;  /* 0x000000f4f3ec7223 */ /* 0x004fe400000100ec */
[----:B------:R-:W2:Y:S02]  /*39b0*/  LDG.E.128.CONSTANT R244, desc[UR14][R2.64+0xe00] ;  /* 0x000e000e02f47981 */ /* 0x000ea4000c1e9d00 */
[----:B------:R-:W-:Y:S02]  /*39c0*/  FFMA.FTZ R232, R241, R232, R236 ;  /* 0x000000e8f1e87223 */ /* 0x000fe400000100ec */
[----:B------:R-:W3:Y:S04]  /*39d0*/  LDG.E.128.CONSTANT R240, desc[UR14][R2.64+0xc00] ;  /* 0x000c000e02f07981 */ /* 0x000ee8000c1e9d00 */
[----:B------:R-:W5:Y:S01]  /*39e0*/  LDG.E.128.CONSTANT R236, desc[UR14][R2.64+0x1000] ;  /* 0x0010000e02ec7981 */ /* 0x000f62000c1e9d00 */
        /* <DEDUP_REMOVED lines=12> */
[----:B-----5:R-:W-:Y:S01]  /*3ab0*/  FFMA.FTZ R236, R8, R236, R232 ;  /* 0x000000ec08ec7223 */ /* 0x020fe200000100e8 */
[----:B------:R-:W-:Y:S02]  /*3ac0*/  FFMA.FTZ R237, R9, R237, R233 ;  /* 0x000000ed09ed7223 */ /* 0x000fe400000100e9 */
        /* <DEDUP_REMOVED lines=237> */
[----:B-----5:R-:W-:Y:S01]  /*49a0*/  FFMA.FTZ R236, R200, R236, R232 ;  /* 0x000000ecc8ec7223 */ /* 0x020fe200000100e8 */
[----:B------:R-:W-:Y:S01]  /*49b0*/  FFMA.FTZ R237, R201, R237, R233 ;  /* 0x000000edc9ed7223 */ /* 0x000fe200000100e9 */
[----:B------:R-:W-:Y:S01]  /*49c0*/  FFMA.FTZ R238, R202, R238, R227 ;  /* 0x000000eecaee7223 */ /* 0x000fe200000100e3 */
[----:B------:R-:W2:Y:S01]  /*49d0*/  LDG.E.128.CONSTANT R232, desc[UR14][R2.64+0x7200] ;  /* 0x0072000e02e87981 */ /* 0x000ea2000c1e9d00 */
        /* <DEDUP_REMOVED lines=12> */
[----:B-----5:R-:W-:Y:S01]  /*4aa0*/  FFMA.FTZ R227, R213, R245, R233 ;  /* 0x000000f5d5e37223 */ /* 0x020fe200000100e9 */
[----:B------:R-:W-:Y:S01]  /*4ab0*/  FFMA.FTZ R230, R212, R244, R232 ;  /* 0x000000f4d4e67223 */ /* 0x000fe200000100e8 */
[----:B------:R-:W-:Y:S01]  /*4ac0*/  FFMA.FTZ R252, R214, R246, R234 ;  /* 0x000000f6d6fc7223 */ /* 0x000fe200000100ea */
[----:B------:R-:W-:-:S02]  /*4ad0*/  FFMA.FTZ R231, R215, R247, R235 ;  /* 0x000000f7d7e77223 */ /* 0x000fc400000100eb */
[----:B------:R-:W5:Y:S04]  /*4ae0*/  LDG.E.128.CONSTANT R232, desc[UR14][R2.64+0x7c00] ;  /* 0x007c000e02e87981 */ /* 0x000f68000c1e9d00 */
[----:B------:R0:W4:Y:S02]  /*4af0*/  LDG.E.128.CONSTANT R244, desc[UR14][R2.64+0x7e00] ;  /* 0x007e000e02f47981 */ /* 0x000124000c1e9d00 */
[----:B0-----:R-:W-:Y:S02]  /*4b00*/  IMAD.MOV.U32 R3, RZ, RZ, R227 ;  /* 0x000000ffff037224 */ /* 0x001fe400078e00e3 */
[----:B------:R-:W4:Y:S02]  /*4b10*/  LDL.LU R227, [R1+0x84] ;  /* 0x0000840001e37983 */ /* 0x000f240000300800 */
[----:B---3--:R-:W-:Y:S01]  /*4b20*/  FFMA.FTZ R2, R217, R241, R3 ;  /* 0x000000f1d9027223 */ /* 0x008fe20000010003 */
[----:B------:R-:W-:-:S02]  /*4b30*/  FFMA.FTZ R240, R216, R240, R230 ;  /* 0x000000f0d8f07223 */ /* 0x000fc400000100e6 */
[----:B------:R-:W3:Y:S01]  /*4b40*/  LDL.LU R230, [R1+0x80] ;  /* 0x0000800001e67983 */ /* 0x000ee20000300800 */
[----:B------:R-:W-:Y:S01]  /*4b50*/  FFMA.FTZ R3, R218, R242, R252 ;  /* 0x000000f2da037223 */ /* 0x000fe200000100fc */
[----:B--2---:R-:W-:Y:S01]  /*4b60*/  FFMA.FTZ R2, R221, R237, R2 ;  /* 0x000000eddd027223 */ /* 0x004fe20000010002 */
[----:B------:R-:W-:Y:S01]  /*4b70*/  FFMA.FTZ R237, R219, R243, R231 ;  /* 0x000000f3dbed7223 */ /* 0x000fe200000100e7 */
[----:B------:R-:W2:Y:S04]  /*4b80*/  LDL.LU R241, [R1+0x74] ;  /* 0x0000740001f17983 */ /* 0x000ea80000300800 */
[----:B------:R-:W2:Y:S04]  /*4b90*/  LDL R252, [R1+0x78] ;  /* 0x0000780001fc7983 */ /* 0x000ea80000100800 */
[----:B------:R-:W2:Y:S01]  /*4ba0*/  LDL.LU R231, [R1+0x7c] ;  /* 0x00007c0001e77983 */ /* 0x000ea20000300800 */
[----:B------:R-:W-:-:S02]  /*4bb0*/  FFMA.FTZ R236, R220, R236, R240 ;  /* 0x000000ecdcec7223 */ /* 0x000fc400000100f0 */
[----:B------:R-:W0:Y:S01]  /*4bc0*/  S2R R240, SR_TID.X ;  /* 0x0000000000f07919 */ /* 0x000e220000002100 */
[----:B------:R-:W-:Y:S01]  /*4bd0*/  FFMA.FTZ R3, R222, R238, R3 ;  /* 0x000000eede037223 */ /* 0x000fe20000010003 */
[----:B-----5:R-:W-:Y:S01]  /*4be0*/  FFMA.FTZ R232, R224, R232, R236 ;  /* 0x000000e8e0e87223 */ /* 0x020fe200000100ec */
[----:B------:R-:W-:Y:S01]  /*4bf0*/  FFMA.FTZ R2, R225, R233, R2 ;  /* 0x000000e9e1027223 */ /* 0x000fe20000010002 */
[----:B------:R-:W-:Y:S01]  /*4c00*/  FFMA.FTZ R233, R223, R239, R237 ;  /* 0x000000efdfe97223 */ /* 0x000fe200000100ed */
[----:B----4-:R-:W-:Y:S01]  /*4c10*/  FFMA.FTZ R3, R226, R234, R3 ;  /* 0x000000eae2037223 */ /* 0x010fe20000010003 */
[----:B------:R-:W-:Y:S01]  /*4c20*/  FFMA.FTZ R232, R228, R244, R232 ;  /* 0x000000f4e4e87223 */ /* 0x000fe200000100e8 */
[----:B------:R-:W-:Y:S01]  /*4c30*/  FFMA.FTZ R2, R229, R245, R2 ;  /* 0x000000f5e5027223 */ /* 0x000fe20000010002 */
[----:B------:R-:W-:-:S03]  /*4c40*/  FFMA.FTZ R233, R227, R235, R233 ;  /* 0x000000ebe3e97223 */ /* 0x000fc600000100e9 */
[----:B------:R-:W-:Y:S01]  /*4c50*/  FADD.FTZ R232, R232, R2 ;  /* 0x00000002e8e87221 */ /* 0x000fe20000010000 */
[----:B0-----:R-:W-:-:S04]  /*4c60*/  SHF.R.S32.HI R242, RZ, 0x1f, R240 ;  /* 0x0000001ffff27819 */ /* 0x001fc800000114f0 */
[----:B------:R-:W-:-:S04]  /*4c70*/  LEA.HI R242, R242, R240, RZ, 0x5 ;  /* 0x000000f0f2f27211 */ /* 0x000fc800078f28ff */
[----:B------:R-:W-:-:S04]  /*4c80*/  LOP3.LUT R242, R242, 0xffffffe0, RZ, 0xc0, !PT ;  /* 0xffffffe0f2f27812 */ /* 0x000fc800078ec0ff */
[----:B------:R-:W-:Y:S01]  /*4c90*/  IADD3 R242, -R242, R240, RZ ;  /* 0x000000f0f2f27210 */ /* 0x000fe20007ffe1ff */
[----:B---3--:R-:W-:-:S04]  /*4ca0*/  FFMA.FTZ R3, R230, R246, R3 ;  /* 0x000000f6e6037223 */ /* 0x008fc80000010003 */
[----:B------:R-:W-:Y:S01]  /*4cb0*/  FADD.FTZ R3, R3, R232 ;  /* 0x000000e803037221 */ /* 0x000fe20000010000 */
[----:B--2---:R-:W-:-:S04]  /*4cc0*/  FFMA.FTZ R2, R231, R247, R233 ;  /* 0x000000f7e7027223 */ /* 0x004fc800000100e9 */
[----:B------:R-:W-:Y:S01]  /*4cd0*/  FADD.FTZ R3, R2, R3 ;  /* 0x0000000302037221 */ /* 0x000fe20000010000 */
[----:B------:R-:W-:Y:S01]  /*4ce0*/  IMAD.SHL.U32 R2, R0, 0x20, RZ ;  /* 0x0000002000027824 */ /* 0x000fe200078e00ff */
[----:B------:R-:W-:-:S03]  /*4cf0*/  MOV R232, UR19 ;  /* 0x0000001300e87c02 */ /* 0x000fc60008000f00 */
[----:B------:R-:W-:-:S05]  /*4d00*/  IMAD.IADD R2, R242, 0x1, R2 ;  /* 0x00000001f2027824 */ /* 0x000fca00078e0202 */
[----:B------:R-:W-:Y:S01]  /*4d10*/  IADD3 R232, R2, 0x1, -R232 ;  /* 0x0000000102e87810 */ /* 0x000fe20007ffe8e8 */
[----:B------:R-:W-:-:S03]  /*4d20*/  FMUL.FTZ R3, R3, UR11 ;  /* 0x0000000b03037c20 */ /* 0x000fc60008410000 */
[----:B------:R-:W-:Y:S02]  /*4d30*/  I2FP.F32.S32 R232, R232 ;  /* 0x000000e800e87245 */ /* 0x000fe40000201400 */
[----:B------:R-:W-:-:S03]  /*4d40*/  ISETP.GE.AND P0, PT, R2, UR19, PT ;  /* 0x0000001302007c0c */ /* 0x000fc6000bf06270 */
[----:B------:R-:W-:Y:S01]  /*4d50*/  FFMA.FTZ R3, R232, R252, R3 ;  /* 0x000000fce8037223 */ /* 0x000fe20000010003 */
[----:B------:R-:W-:-:S04]  /*4d60*/  IMAD R2, R2, 0x4, R241 ;  /* 0x0000000402027824 */ /* 0x000fc800078e02f1 */
[----:B------:R-:W-:-:S05]  /*4d70*/  FSEL R232, R3, RZ, !P0 ;  /* 0x000000ff03e87208 */ /* 0x000fca0004000000 */
[----:B------:R1:W-:Y:S01]  /*4d80*/  STS [R2], R232 ;  /* 0x000000e802007388 */ /* 0x0003e20000000800 */
[----:B------:R-:W-:Y:S05]  /*4d90*/  @P0 BRA `(.L_x_25288) ;  /* 0x0000000000480947 */ /* 0x000fea0003800000 */
[----:B------:R-:W2:Y:S02]  /*4da0*/  LDL.LU R240, [R1+0x6c] ;  /* 0x00006c0001f07983 */ /* 0x000ea40000300800 */
[----:B--2---:R-:W-:-:S05]  /*4db0*/  FMNMX.FTZ R240, R240, R3, !PT ;  /* 0x00000003f0f07209 */ /* 0x004fca0007810000 */
[----:B------:R2:W-:Y:S01]  /*4dc0*/  STL [R1+0x6c], R240 ;  /* 0x00006cf001007387 */ /* 0x0005e20000100800 */
[----:B------:R-:W-:Y:S05]  /*4dd0*/  BRA `(.L_x_25288) ;  /* 0x0000000000387947 */ /* 0x000fea0003800000 */
.L_x_25287:
        /* <DEDUP_REMOVED lines=8> */
[----:B------:R-:W-:Y:S01]  /*4e60*/  IMAD.IADD R2, R3, 0x1, -R2 ;  /* 0x0000000103027824 */ /* 0x000fe200078e0a02 */
[----:B------:R-:W-:-:S05]  /*4e70*/  SHF.L.U32 R3, R0, 0x5, RZ ;  /* 0x0000000500037819 */ /* 0x000fca00000006ff */
[----:B------:R-:W-:Y:S02]  /*4e80*/  IMAD.IADD R2, R2, 0x1, R3 ;  /* 0x0000000102027824 */ /* 0x000fe400078e0203 */
[----:B------:R-:W-:-:S03]  /*4e90*/  IMAD.MOV.U32 R3, RZ, RZ, -0x800001 ;  /* 0xff7fffffff037424 */ /* 0x000fc600078e00ff */
[----:B------:R-:W-:-:S05]  /*4ea0*/  LEA R2, R2, UR8, 0x2 ;  /* 0x0000000802027c11 */ /* 0x000fca000f8e10ff */
[----:B------:R0:W-:Y:S02]  /*4eb0*/  STS [R2], R3 ;  /* 0x0000000302007388 */ /* 0x0001e40000000800 */
.L_x_25288:
[----:B------:R-:W-:Y:S05]  /*4ec0*/  BSYNC B1 ;  /* 0x0000000000017941 */ /* 0x000fea0003800000 */
.L_x_25286:
[----:B------:R-:W-:Y:S01]  /*4ed0*/  UIADD3 UR8, UR19, 0x1f, URZ ;  /* 0x0000001f13087890 */ /* 0x000fe2000fffe03f */
[----:B------:R-:W-:-:S03]  /*4ee0*/  IADD3 R0, R0, 0x4, RZ ;  /* 0x0000000400007810 */ /* 0x000fc60007ffe0ff */
[----:B------:R-:W-:-:S04]  /*4ef0*/  USHF.R.S32.HI UR9, URZ, 0x1f, UR8 ;  /* 0x0000001f3f097899 */ /* 0x000fc80008011408 */
[----:B------:R-:W-:-:S04]  /*4f00*/  ULEA.HI UR9, UR9, UR8, URZ, 0x5 ;  /* 0x0000000809097291 */ /* 0x000fc8000f8f283f */
[----:B------:R-:W-:-:S06]  /*4f10*/  USHF.R.S32.HI UR9, URZ, 0x5, UR9 ;  /* 0x000000053f097899 */ /* 0x000fcc0008011409 */
[----:B------:R-:W-:-:S13]  /*4f20*/  ISETP.GE.AND P0, PT, R0, UR9, PT ;  /* 0x0000000900007c0c */ /* 0x000fda000bf06270 */
[----:B------:R-:W-:Y:S05]  /*4f30*/  @!P0 BRA `(.L_x_25289) ;  /* 0xffffffe000648947 */ /* 0x000fea000383ffff */
.L_x_25279:
[----:B------:R-:W-:Y:S05]  /*4f40*/  BSYNC B0 ;  /* 0x0000000000007941 */ /* 0x000fea0003800000 */
.L_x_25278:
[----:B01----:R-:W3:Y:S01]  /*4f50*/  LDL.LU R2, [R1+0x6c] ;  /* 0x00006c0001027983 */ /* 0x003ee20000300800 */
[----:B------:R-:W-:Y:S01]  /*4f60*/  UIADD3 UR5, UR19, 0x1f, URZ ;  /* 0x0000001f13057890 */ /* 0x000fe2000fffe03f */
[----:B------:R-:W-:Y:S01]  /*4f70*/  BSSY B0, `(.L_x_25290) ;  /* 0x000006c000007945 */ /* 0x000fe20003800000 */
[----:B------:R-:W0:Y:S02]  /*4f80*/  S2R R247, SR_TID.X ;  /* 0x0000000000f77919 */ /* 0x000e240000002100 */
[----:B------:R-:W-:Y:S01]  /*4f90*/  USHF.R.S32.HI UR8, URZ, 0x1f, UR5 ;  /* 0x0000001f3f087899 */ /* 0x000fe20008011405 */
[----:B------:R-:W1:Y:S03]  /*4fa0*/  S2R R9, SR_TID.X ;  /* 0x0000000000097919 */ /* 0x000e660000002100 */
[----:B------:R-:W-:-:S04]  /*4fb0*/  ULEA.HI UR8, UR8, UR5, URZ, 0x5 ;  /* 0x0000000508087291 */ /* 0x000fc8000f8f283f */
[----:B------:R-:W-:-:S04]  /*4fc0*/  USHF.R.S32.HI UR9, URZ, 0x5, UR8 ;  /* 0x000000053f097899 */ /* 0x000fc80008011408 */
[----:B------:R-:W-:-:S04]  /*4fd0*/  USHF.L.U32 UR5, UR9, 0x5, URZ ;  /* 0x0000000509057899 */ /* 0x000fc8000800063f */
[----:B------:R-:W-:-:S04]  /*4fe0*/  UISETP.LT.AND UP0, UPT, UR19, UR5, UPT ;  /* 0x000000051300728c */ /* 0x000fc8000bf01270 */
[----:B------:R-:W-:Y:S01]  /*4ff0*/  USEL UR5, UR19, UR5, UP0 ;  /* 0x0000000513057287 */ /* 0x000fe20008000000 */
[----:B0-----:R-:W-:-:S04]  /*5000*/  SHF.R.S32.HI R4, RZ, 0x1f, R247 ;  /* 0x0000001fff047819 */ /* 0x001fc800000114f7 */
[----:B------:R-:W-:Y:S02]  /*5010*/  LEA.HI R8, R4, R247, RZ, 0x5 ;  /* 0x000000f704087211 */ /* 0x000fe400078f28ff */
[----:B-1----:R-:W-:Y:S02]  /*5020*/  ISETP.GE.AND P2, PT, R9, UR5, PT ;  /* 0x0000000509007c0c */ /* 0x002fe4000bf46270 */
[----:B------:R-:W-:Y:S02]  /*5030*/  LOP3.LUT R4, R8, 0xffffffe0, RZ, 0xc0, !PT ;  /* 0xffffffe008047812 */ /* 0x000fe400078ec0ff */
[----:B------:R-:W-:-:S03]  /*5040*/  SHF.R.S32.HI R8, RZ, 0x5, R8 ;  /* 0x00000005ff087819 */ /* 0x000fc60000011408 */
[----:B------:R-:W-:-:S05]  /*5050*/  IMAD.IADD R247, R247, 0x1, -R4 ;  /* 0x00000001f7f77824 */ /* 0x000fca00078e0a04 */
[C---:B------:R-:W-:Y:S02]  /*5060*/  ISETP.NE.AND P0, PT, R247.reuse, RZ, PT ;  /* 0x000000fff700720c */ /* 0x040fe40003f05270 */
[----:B------:R-:W-:-:S11]  /*5070*/  ISETP.GT.AND P1, PT, R247, 0x3, PT ;  /* 0x00000003f700780c */ /* 0x000fd60003f24270 */
[----:B------:R-:W0:Y:S02]  /*5080*/  @!P0 S2R R4, SR_CgaCtaId ;  /* 0x0000000000048919 */ /* 0x000e240000008800 */
[----:B------:R-:W-:Y:S01]  /*5090*/  @!P1 MOV R6, 0x400 ;  /* 0x0000040000069802 */ /* 0x000fe20000000f00 */
[----:B------:R-:W1:Y:S03]  /*50a0*/  @!P1 S2R R7, SR_CgaCtaId ;  /* 0x0000000000079919 */ /* 0x000e660000008800 */
[----:B------:R-:W-:Y:S01]  /*50b0*/  @!P1 IADD3 R6, R6, 0x400, RZ ;  /* 0x0000040006069810 */ /* 0x000fe20007ffe0ff */
[----:B---3--:R-:W3:Y:S02]  /*50c0*/  SHFL.BFLY PT, R0, R2, 0x10, 0x1f ;  /* 0x0e001f0002007f89 */ /* 0x008ee400000e0000 */
[----:B---3--:R-:W-:-:S05]  /*50d0*/  FMNMX.FTZ R0, R0, R2, !PT ;  /* 0x0000000200007209 */ /* 0x008fca0007810000 */
[----:B------:R-:W3:Y:S02]  /*50e0*/  SHFL.BFLY PT, R3, R0, 0x8, 0x1f ;  /* 0x0d001f0000037f89 */ /* 0x000ee400000e0000 */
[----:B---3--:R-:W-:-:S05]  /*50f0*/  FMNMX.FTZ R3, R0, R3, !PT ;  /* 0x0000000300037209 */ /* 0x008fca0007810000 */
[----:B------:R-:W3:Y:S02]  /*5100*/  SHFL.BFLY PT, R2, R3, 0x4, 0x1f ;  /* 0x0c801f0003027f89 */ /* 0x000ee400000e0000 */
[----:B---3--:R-:W-:Y:S02]  /*5110*/  FMNMX.FTZ R2, R3, R2, !PT ;  /* 0x0000000203027209 */ /* 0x008fe40007810000 */
[----:B------:R-:W-:-:S03]  /*5120*/  @!P0 MOV R3, 0x400 ;  /* 0x0000040000038802 */ /* 0x000fc60000000f00 */
[----:B------:R-:W3:Y:S02]  /*5130*/  SHFL.BFLY PT, R5, R2, 0x2, 0x1f ;  /* 0x0c401f0002057f89 */ /* 0x000ee400000e0000 */
[----:B------:R-:W-:-:S05]  /*5140*/  @!P0 VIADD R3, R3, 0x400 ;  /* 0x0000040003038836 */ /* 0x000fca0000000000 */
[----:B0-----:R-:W-:-:S05]  /*5150*/  @!P0 LEA R3, R4, R3, 0x18 ;  /* 0x0000000304038211 */ /* 0x001fca00078ec0ff */
[----:B------:R-:W-:Y:S01]  /*5160*/  @!P0 IMAD R3, R8, 0x4, R3 ;  /* 0x0000000408038824 */ /* 0x000fe200078e0203 */
[----:B---3--:R-:W-:Y:S02]  /*5170*/  FMNMX.FTZ R5, R2, R5, !PT ;  /* 0x0000000502057209 */ /* 0x008fe40007810000 */
[----:B-1----:R-:W-:-:S03]  /*5180*/  @!P1 LEA R2, R7, R6, 0x18 ;  /* 0x0000000607029211 */ /* 0x002fc600078ec0ff */
[----:B------:R-:W0:Y:S01]  /*5190*/  SHFL.BFLY PT, R0, R5, 0x1, 0x1f ;  /* 0x0c201f0005007f89 */ /* 0x000e2200000e0000 */
[----:B------:R-:W-:Y:S02]  /*51a0*/  @!P1 LEA R2, R247, R2, 0x2 ;  /* 0x00000002f7029211 */ /* 0x000fe400078e10ff */
[----:B0-----:R-:W-:Y:S01]  /*51b0*/  FMNMX.FTZ R6, R5, R0, !PT ;  /* 0x0000000005067209 */ /* 0x001fe20007810000 */
[----:B------:R-:W-:-:S04]  /*51c0*/  IMAD.MOV.U32 R0, RZ, RZ, -0x800001 ;  /* 0xff7fffffff007424 */ /* 0x000fc800078e00ff */
[----:B------:R-:W-:Y:S01]  /*51d0*/  @!P0 STS [R3], R6 ;  /* 0x0000000603008388 */ /* 0x000fe20000000800 */
[----:B------:R-:W-:Y:S06]  /*51e0*/  BAR.SYNC.DEFER_BLOCKING 0x0 ;  /* 0x0000000000007b1d */ /* 0x000fec0000010000 */
[----:B------:R-:W0:Y:S04]  /*51f0*/  @!P1 LDS R0, [R2] ;  /* 0x0000000002009984 */ /* 0x000e280000000800 */
        /* <DEDUP_REMOVED lines=16> */
[----:B0-----:R-:W0:Y:S01]  /*5300*/  S2R R4, SR_CgaCtaId ;  /* 0x0000000000047919 */ /* 0x001e220000008800 */
[----:B------:R-:W-:-:S05]  /*5310*/  MOV R0, 0x400 ;  /* 0x0000040000007802 */ /* 0x000fca0000000f00 */
[----:B------:R-:W-:Y:S01]  /*5320*/  VIADD R3, R0, 0x420 ;  /* 0x0000042000037836 */ /* 0x000fe20000000000 */
[----:B------:R-:W-:-:S04]  /*5330*/  HFMA2.MMA R0, -RZ, RZ, 0, 0 ;  /* 0x00000000ff007435 */ /* 0x000fc800000001ff */
[----:B0-----:R-:W-:Y:S01]  /*5340*/  LEA R6, R4, R3, 0x18 ;  /* 0x0000000304067211 */ /* 0x001fe200078ec0ff */
[----:B------:R-:W-:-:S07]  /*5350*/  IMAD.MOV.U32 R3, RZ, RZ, R9 ;  /* 0x000000ffff037224 */ /* 0x000fce00078e0009 */
.L_x_25294:
[C---:B---3--:R-:W-:Y:S01]  /*5360*/  IMAD R4, R3.reuse, 0x4, R6 ;  /* 0x0000000403047824 */ /* 0x048fe200078e0206 */
[----:B------:R-:W-:Y:S01]  /*5370*/  IADD3 R2, R2, -0x1, RZ ;  /* 0xffffffff02027810 */ /* 0x000fe20007ffe0ff */
[----:B------:R-:W-:-:S03]  /*5380*/  VIADD R3, R3, 0x80 ;  /* 0x0000008003037836 */ /* 0x000fc60000000000 */
[----:B------:R-:W1:Y:S01]  /*5390*/  LDS R5, [R4] ;  /* 0x0000000004057984 */ /* 0x000e620000000800 */
[----:B------:R-:W-:Y:S01]  /*53a0*/  ISETP.NE.AND P0, PT, R2, RZ, PT ;  /* 0x000000ff0200720c */ /* 0x000fe20003f05270 */
[----:B-1----:R-:W-:-:S04]  /*53b0*/  FADD.FTZ R5, -R13, R5 ;  /* 0x000000050d057221 */ /* 0x002fc80000010100 */
[----:B------:R-:W-:-:S06]  /*53c0*/  FMUL.FTZ R5, R5, 1.4426950216293334961 ;  /* 0x3fb8aa3b05057820 */ /* 0x000fcc0000410000 */
[----:B------:R-:W0:Y:S02]  /*53d0*/  MUFU.EX2 R5, R5 ;  /* 0x0000000500057308 */ /* 0x000e240000000800 */
[----:B0-----:R3:W-:Y:S01]  /*53e0*/  STS [R4], R5 ;  /* 0x0000000504007388 */ /* 0x0017e20000000800 */
[----:B------:R-:W-:Y:S01]  /*53f0*/  FADD.FTZ R0, R5, R0 ;  /* 0x0000000005007221 */ /* 0x000fe20000010000 */
[----:B------:R-:W-:Y:S06]  /*5400*/  @P0 BRA `(.L_x_25294) ;  /* 0xfffffffc00d40947 */ /* 0x000fec000383ffff */
.L_x_25293:
[----:B------:R-:W-:Y:S05]  /*5410*/  BSYNC B1 ;  /* 0x0000000000017941 */ /* 0x000fea0003800000 */
.L_x_25292:
[----:B------:R-:W-:Y:S05]  /*5420*/  @!P1 BRA `(.L_x_25291) ;  /* 0x0000000000809947 */ /* 0x000fea0003800000 */
[----:B---3--:R-:W3:Y:S01]  /*5430*/  S2R R5, SR_CgaCtaId ;  /* 0x0000000000057919 */ /* 0x008ee20000008800 */
[----:B------:R-:W-:-:S05]  /*5440*/  MOV R2, 0x400 ;  /* 0x0000040000027802 */ /* 0x000fca0000000f00 */
[----:B------:R-:W-:-:S05]  /*5450*/  VIADD R2, R2, 0x420 ;  /* 0x0000042002027836 */ /* 0x000fca0000000000 */
[----:B---3--:R-:W-:-:S07]  /*5460*/  LEA R10, R5, R2, 0x18 ;  /* 0x00000002050a7211 */ /* 0x008fce00078ec0ff */
.L_x_25295:
[C---:B----4-:R-:W-:Y:S01]  /*5470*/  LEA R12, R3.reuse, R10, 0x2 ;  /* 0x0000000a030c7211 */ /* 0x050fe200078e10ff */
[----:B------:R-:W-:-:S04]  /*5480*/  VIADD R3, R3, 0x200 ;  /* 0x0000020003037836 */ /* 0x000fc80000000000 */
[----:B------:R-:W1:Y:S01]  /*5490*/  LDS R2, [R12] ;  /* 0x000000000c027984 */ /* 0x000e620000000800 */
[----:B------:R-:W-:-:S03]  /*54a0*/  ISETP.GE.AND P0, PT, R3, UR5, PT ;  /* 0x0000000503007c0c */ /* 0x000fc6000bf06270 */
[----:B0-----:R-:W0:Y:S04]  /*54b0*/  LDS R4, [R12+0x200] ;  /* 0x000200000c047984 */ /* 0x001e280000000800 */
[----:B------:R-:W3:Y:S04]  /*54c0*/  LDS R6, [R12+0x400] ;  /* 0x000400000c067984 */ /* 0x000ee80000000800 */
[----:B------:R-:W4:Y:S01]  /*54d0*/  LDS R8, [R12+0x600] ;  /* 0x000600000c087984 */ /* 0x000f220000000800 */
[C---:B-1----:R-:W-:Y:S01]  /*54e0*/  FADD.FTZ R2, -R13.reuse, R2 ;  /* 0x000000020d027221 */ /* 0x042fe20000010100 */
[----:B0-----:R-:W-:-:S03]  /*54f0*/  FADD.FTZ R4, -R13, R4 ;  /* 0x000000040d047221 */ /* 0x001fc60000010100 */
[----:B------:R-:W-:Y:S01]  /*5500*/  FMUL.FTZ R2, R2, 1.4426950216293334961 ;  /* 0x3fb8aa3b02027820 */ /* 0x000fe20000410000 */
[C---:B---3--:R-:W-:Y:S01]  /*5510*/  FADD.FTZ R6, -R13.reuse, R6 ;  /* 0x000000060d067221 */ /* 0x048fe20000010100 */
[----:B------:R-:W-:Y:S02]  /*5520*/  FMUL.FTZ R4, R4, 1.4426950216293334961 ;  /* 0x3fb8aa3b04047820 */ /* 0x000fe40000410000 */
[----:B------:R-:W0:Y:S01]  /*5530*/  MUFU.EX2 R5, R2 ;  /* 0x0000000200057308 */ /* 0x000e220000000800 */
[----:B----4-:R-:W-:Y:S01]  /*5540*/  FADD.FTZ R8, -R13, R8 ;  /* 0x000000080d087221 */ /* 0x010fe20000010100 */
[----:B------:R-:W-:-:S03]  /*5550*/  FMUL.FTZ R6, R6, 1.4426950216293334961 ;  /* 0x3fb8aa3b06067820 */ /* 0x000fc60000410000 */
[----:B------:R-:W-:-:S03]  /*5560*/  FMUL.FTZ R8, R8, 1.4426950216293334961 ;  /* 0x3fb8aa3b08087820 */ /* 0x000fc60000410000 */
[----:B------:R-:W1:Y:S08]  /*5570*/  MUFU.EX2 R7, R4 ;  /* 0x0000000400077308 */ /* 0x000e700000000800 */
[----:B------:R-:W3:Y:S01]  /*5580*/  MUFU.EX2 R9, R6 ;  /* 0x0000000600097308 */ /* 0x000ee20000000800 */
[----:B0-----:R4:W-:Y:S01]  /*5590*/  STS [R12], R5 ;  /* 0x000000050c007388 */ /* 0x0019e20000000800 */
[----:B------:R-:W-:-:S06]  /*55a0*/  FADD.FTZ R0, R5, R0 ;  /* 0x0000000005007221 */ /* 0x000fcc0000010000 */
[----:B------:R-:W0:Y:S01]  /*55b0*/  MUFU.EX2 R11, R8 ;  /* 0x00000008000b7308 */ /* 0x000e220000000800 */
[----:B-1----:R4:W-:Y:S01]  /*55c0*/  STS [R12+0x200], R7 ;  /* 0x000200070c007388 */ /* 0x0029e20000000800 */
[----:B------:R-:W-:-:S03]  /*55d0*/  FADD.FTZ R0, R0, R7 ;  /* 0x0000000700007221 */ /* 0x000fc60000010000 */
[----:B---3--:R4:W-:Y:S01]  /*55e0*/  STS [R12+0x400], R9 ;  /* 0x000400090c007388 */ /* 0x0089e20000000800 */
[----:B------:R-:W-:-:S03]  /*55f0*/  FADD.FTZ R0, R0, R9 ;  /* 0x0000000900007221 */ /* 0x000fc60000010000 */
[----:B0-----:R4:W-:Y:S01]  /*5600*/  STS [R12+0x600], R11 ;  /* 0x0006000b0c007388 */ /* 0x0019e20000000800 */
[----:B------:R-:W-:Y:S01]  /*5610*/  FADD.FTZ R0, R0, R11 ;  /* 0x0000000b00007221 */ /* 0x000fe20000010000 */
[----:B------:R-:W-:Y:S06]  /*5620*/  @!P0 BRA `(.L_x_25295) ;  /* 0xfffffffc00908947 */ /* 0x000fec000383ffff */
.L_x_25291:
[----:B------:R-:W-:Y:S05]  /*5630*/  BSYNC B0 ;  /* 0x0000000000007941 */ /* 0x000fea0003800000 */
.L_x_25290:
[----:B------:R-:W5:Y:S01]  /*5640*/  SHFL.BFLY PT, R3, R0, 0x10, 0x1f ;  /* 0x0e001f0000037f89 */ /* 0x000f6200000e0000 */
[----:B------:R-:W-:Y:S01]  /*5650*/  BSSY B0, `(.L_x_25296) ;  /* 0x0000050000007945 */ /* 0x000fe20003800000 */
[----:B----4-:R-:W4:Y:S01]  /*5660*/  S2R R11, SR_TID.X ;  /* 0x00000000000b7919 */ /* 0x010f220000002100 */
[----:B-----5:R-:W-:-:S05]  /*5670*/  FADD.FTZ R3, R3, R0 ;  /* 0x0000000003037221 */ /* 0x020fca0000010000 */
[----:B------:R-:W5:Y:S01]  /*5680*/  SHFL.BFLY PT, R2, R3, 0x8, 0x1f ;  /* 0x0d001f0003027f89 */ /* 0x000f6200000e0000 */
[----:B----4-:R-:W-:-:S04]  /*5690*/  LOP3.LUT P0, R6, R11, 0x1f, RZ, 0xc0, !PT ;  /* 0x0000001f0b067812 */ /* 0x010fc8000780c0ff */
[----:B------:R-:W-:-:S09]  /*56a0*/  ISETP.GT.U32.AND P1, PT, R6, 0x3, PT ;  /* 0x000000030600780c */ /* 0x000fd20003f24070 */
[----:B------:R-:W4:Y:S01]  /*56b0*/  @!P0 S2R R8, SR_CgaCtaId ;  /* 0x0000000000088919 */ /* 0x000f220000008800 */
[----:B------:R-:W-:Y:S01]  /*56c0*/  @!P0 MOV R0, 0x400 ;  /* 0x0000040000008802 */ /* 0x000fe20000000f00 */
[----:B-----5:R-:W-:Y:S02]  /*56d0*/  FADD.FTZ R2, R3, R2 ;  /* 0x0000000203027221 */ /* 0x020fe40000010000 */
[----:B------:R-:W5:Y:S02]  /*56e0*/  @!P1 S2R R9, SR_CgaCtaId ;  /* 0x0000000000099919 */ /* 0x000f640000008800 */
[----:B------:R-:W-:Y:S01]  /*56f0*/  @!P0 VIADD R3, R0, 0x400 ;  /* 0x0000040000038836 */ /* 0x000fe20000000000 */
[----:B------:R-:W-:Y:S01]  /*5700*/  @!P0 SHF.R.U32.HI R0, RZ, 0x3, R11 ;  /* 0x00000003ff008819 */ /* 0x000fe2000001160b */
[----:B---3--:R-:W3:Y:S03]  /*5710*/  SHFL.BFLY PT, R5, R2, 0x4, 0x1f ;  /* 0x0c801f0002057f89 */ /* 0x008ee600000e0000 */
[----:B------:R-:W-:-:S02]  /*5720*/  @!P0 LOP3.LUT R0, R0, 0x1ffffffc, RZ, 0xc0, !PT ;  /* 0x1ffffffc00008812 */ /* 0x000fc400078ec0ff */
[----:B----4-:R-:W-:Y:S01]  /*5730*/  @!P0 LEA R3, R8, R3, 0x18 ;  /* 0x0000000308038211 */ /* 0x010fe200078ec0ff */
[----:B---3--:R-:W-:Y:S01]  /*5740*/  FADD.FTZ R5, R2, R5 ;  /* 0x0000000502057221 */ /* 0x008fe20000010000 */
[----:B------:R-:W-:-:S03]  /*5750*/  @!P1 MOV R2, 0x400 ;  /* 0x0000040000029802 */ /* 0x000fc60000000f00 */
[----:B------:R-:W-:Y:S01]  /*5760*/  @!P0 IMAD.IADD R0, R3, 0x1, R0 ;  /* 0x0000000103008824 */ /* 0x000fe200078e0200 */
        /* <DEDUP_REMOVED lines=20> */
[----:B------:R0:W3:Y:S03]  /*58b0*/  MUFU.RCP R7, R3 ;  /* 0x0000000300077308 */ /* 0x0000e60000001000 */
[C---:B------:R-:W-:Y:S02]  /*58c0*/  LEA.HI R2, R0.reuse, 0x1, RZ, 0x19 ;  /* 0x0000000100027811 */ /* 0x040fe400078fc8ff */
[----:B------:R-:W-:-:S02]  /*58d0*/  ISETP.GE.U32.AND P1, PT, R0, 0x180, PT ;  /* 0x000001800000780c */ /* 0x000fc40003f26070 */
[----:B------:R-:W-:Y:S01]  /*58e0*/  LOP3.LUT P0, R4, R2, 0x3, RZ, 0xc0, !PT ;  /* 0x0000000302047812 */ /* 0x000fe2000780c0ff */
[----:B------:R-:W-:-:S12]  /*58f0*/  IMAD.MOV.U32 R2, RZ, RZ, R11 ;  /* 0x000000ffff027224 */ /* 0x000fd800078e000b */
[----:B0--3--:R-:W-:Y:S05]  /*5900*/  @!P0 BRA `(.L_x_25299) ;  /* 0x0000000000388947 */ /* 0x009fea0003800000 */
[----:B------:R-:W0:Y:S01]  /*5910*/  S2R R6, SR_CgaCtaId ;  /* 0x0000000000067919 */ /* 0x000e220000008800 */
[----:B------:R-:W-:Y:S01]  /*5920*/  MOV R0, 0x400 ;  /* 0x0000040000007802 */ /* 0x000fe20000000f00 */
[----:B------:R-:W-:-:S04]  /*5930*/  IMAD.MOV.U32 R2, RZ, RZ, R11 ;  /* 0x000000ffff027224 */ /* 0x000fc800078e000b */
[----:B------:R-:W-:Y:S01]  /*5940*/  VIADD R3, R0, 0x420 ;  /* 0x0000042000037836 */ /* 0x000fe20000000000 */
[----:B------:R-:W-:-:S04]  /*5950*/  MOV R0, R4 ;  /* 0x0000000400007202 */ /* 0x000fc80000000f00 */
[----:B0-----:R-:W-:-:S07]  /*5960*/  LEA R5, R6, R3, 0x18 ;  /* 0x0000000306057211 */ /* 0x001fce00078ec0ff */
.L_x_25300:
[----:B0-----:R-:W-:Y:S01]  /*5970*/  IMAD R3, R2, 0x4, R5 ;  /* 0x0000000402037824 */ /* 0x001fe200078e0205 */
[----:B------:R-:W-:Y:S01]  /*5980*/  IADD3 R0, R0, -0x1, RZ ;  /* 0xffffffff00007810 */ /* 0x000fe20007ffe0ff */
[----:B------:R-:W-:-:S03]  /*5990*/  VIADD R2, R2, 0x80 ;  /* 0x0000008002027836 */ /* 0x000fc60000000000 */
[----:B------:R-:W0:Y:S01]  /*59a0*/  LDS R4, [R3] ;  /* 0x0000000003047984 */ /* 0x000e220000000800 */
[----:B------:R-:W-:Y:S01]  /*59b0*/  ISETP.NE.AND P0, PT, R0, RZ, PT ;  /* 0x000000ff0000720c */ /* 0x000fe20003f05270 */
[----:B0-----:R-:W-:-:S05]  /*59c0*/  FMUL.FTZ R4, R4, R7 ;  /* 0x0000000704047220 */ /* 0x001fca0000410000 */
[----:B------:R0:W-:Y:S07]  /*59d0*/  STS [R3], R4 ;  /* 0x0000000403007388 */ /* 0x0001ee0000000800 */
[----:B------:R-:W-:Y:S05]  /*59e0*/  @P0 BRA `(.L_x_25300) ;  /* 0xfffffffc00e00947 */ /* 0x000fea000383ffff */
.L_x_25299:
[----:B------:R-:W-:Y:S05]  /*59f0*/  BSYNC B1 ;  /* 0x0000000000017941 */ /* 0x000fea0003800000 */
.L_x_25298:
[----:B------:R-:W-:Y:S05]  /*5a00*/  @!P1 BRA `(.L_x_25297) ;  /* 0x0000000000509947 */ /* 0x000fea0003800000 */
[----:B0-----:R-:W0:Y:S01]  /*5a10*/  S2R R3, SR_CgaCtaId ;  /* 0x0000000000037919 */ /* 0x001e220000008800 */
[----:B------:R-:W-:-:S05]  /*5a20*/  MOV R0, 0x400 ;  /* 0x0000040000007802 */ /* 0x000fca0000000f00 */
[----:B------:R-:W-:-:S05]  /*5a30*/  VIADD R0, R0, 0x420 ;  /* 0x0000042000007836 */ /* 0x000fca0000000000 */
[----:B0-----:R-:W-:-:S07]  /*5a40*/  LEA R9, R3, R0, 0x18 ;  /* 0x0000000003097211 */ /* 0x001fce00078ec0ff */
.L_x_25301:
[C---:B---3--:R-:W-:Y:S01]  /*5a50*/  LEA R6, R2.reuse, R9, 0x2 ;  /* 0x0000000902067211 */ /* 0x048fe200078e10ff */
[----:B------:R-:W-:-:S04]  /*5a60*/  VIADD R2, R2, 0x200 ;  /* 0x0000020002027836 */ /* 0x000fc80000000000 */
[----:B------:R-:W0:Y:S01]  /*5a70*/  LDS R0, [R6] ;  /* 0x0000000006007984 */ /* 0x000e220000000800 */
[----:B------:R-:W-:-:S03]  /*5a80*/  ISETP.GE.AND P0, PT, R2, UR5, PT ;  /* 0x0000000502007c0c */ /* 0x000fc6000bf06270 */
[----:B------:R-:W3:Y:S04]  /*5a90*/  LDS R3, [R6+0x200] ;  /* 0x0002000006037984 */ /* 0x000ee80000000800 */
[----:B------:R-:W4:Y:S04]  /*5aa0*/  LDS R4, [R6+0x400] ;  /* 0x0004000006047984 */ /* 0x000f280000000800 */
[----:B------:R-:W5:Y:S01]  /*5ab0*/  LDS R5, [R6+0x600] ;  /* 0x0006000006057984 */ /* 0x000f620000000800 */
[-C--:B0-----:R-:W-:Y:S01]  /*5ac0*/  FMUL.FTZ R0, R0, R7.reuse ;  /* 0x0000000700007220 */ /* 0x081fe20000410000 */
[----:B---3--:R-:W-:-:S04]  /*5ad0*/  FMUL.FTZ R3, R3, R7 ;  /* 0x0000000703037220 */ /* 0x008fc80000410000 */
[----:B------:R3:W-:Y:S01]  /*5ae0*/  STS [R6], R0 ;  /* 0x0000000006007388 */ /* 0x0007e20000000800 */
[----:B----4-:R-:W-:-:S03]  /*5af0*/  FMUL.FTZ R4, R4, R7 ;  /* 0x0000000704047220 */ /* 0x010fc60000410000 */
[----:B------:R3:W-:Y:S01]  /*5b00*/  STS [R6+0x200], R3 ;  /* 0x0002000306007388 */ /* 0x0007e20000000800 */
[----:B-----5:R-:W-:-:S03]  /*5b10*/  FMUL.FTZ R5, R5, R7 ;  /* 0x0000000705057220 */ /* 0x020fc60000410000 */
[----:B------:R3:W-:Y:S04]  /*5b20*/  STS [R6+0x400], R4 ;  /* 0x0004000406007388 */ /* 0x0007e80000000800 */
[----:B------:R3:W-:Y:S01]  /*5b30*/  STS [R6+0x600], R5 ;  /* 0x0006000506007388 */ /* 0x0007e20000000800 */
[----:B------:R-:W-:Y:S05]  /*5b40*/  @!P0 BRA `(.L_x_25301) ;  /* 0xfffffffc00c08947 */ /* 0x000fea000383ffff */
.L_x_25297:
[----:B------:R-:W-:Y:S05]  /*5b50*/  BSYNC B0 ;  /* 0x0000000000007941 */ /* 0x000fea0003800000 */
.L_x_25296:
[----:B------:R-:W4:Y:S01]  /*5b60*/  S2R R15, SR_TID.X ;  /* 0x00000000000f7919 */ /* 0x000f220000002100 */
[----:B------:R-:W-:Y:S01]  /*5b70*/  ULDC UR11, c[0x0][0x25c] ;  /* 0x00009700000b7ab9 */ /* 0x000fe20000000800 */
[----:B------:R-:W-:Y:S01]  /*5b80*/  ULDC.64 UR16, c[0x0][0x238] ;  /* 0x00008e0000107ab9 */ /* 0x000fe20000000a00 */
[----:B------:R-:W-:Y:S01]  /*5b90*/  ULDC.64 UR12, c[0x0][0x228] ;  /* 0x00008a00000c7ab9 */ /* 0x000fe20000000a00 */
[----:B------:R-:W-:Y:S01]  /*5ba0*/  BSSY B0, `(.L_x_25302) ;  /* 0x00005f2000007945 */ /* 0x000fe20003800000 */
        /* <DEDUP_REMOVED lines=16> */
[----:B---3--:R-:W-:-:S02]  /*5cb0*/  CS2R R6, SRZ ;  /* 0x0000000000067805 */ /* 0x008fc4000001ff00 */
[----:B-1----:R-:W-:Y:S02]  /*5cc0*/  CS2R R12, SRZ ;  /* 0x00000000000c7805 */ /* 0x002fe4000001ff00 */
[----:B------:R-:W-:Y:S02]  /*5cd0*/  CS2R R36, SRZ ;  /* 0x0000000000247805 */ /* 0x000fe4000001ff00 */
[----:B------:R-:W-:Y:S02]  /*5ce0*/  CS2R R22, SRZ ;  /* 0x0000000000167805 */ /* 0x000fe4000001ff00 */
[----:B------:R-:W-:Y:S02]  /*5cf0*/  CS2R R32, SRZ ;  /* 0x0000000000207805 */ /* 0x000fe4000001ff00 */
[----:B0-----:R-:W-:Y:S02]  /*5d00*/  CS2R R4, SRZ ;  /* 0x0000000000047805 */ /* 0x001fe4000001ff00 */
[----:B------:R-:W-:-:S02]  /*5d10*/  CS2R R8, SRZ ;  /* 0x0000000000087805 */ /* 0x000fc4000001ff00 */
[----:B------:R-:W-:Y:S02]  /*5d20*/  CS2R R10, SRZ ;  /* 0x00000000000a7805 */ /* 0x000fe4000001ff00 */
[----:B------:R-:W-:Y:S02]  /*5d30*/  CS2R R26, SRZ ;  /* 0x00000000001a7805 */ /* 0x000fe4000001ff00 */
[----:B------:R-:W-:Y:S02]  /*5d40*/  CS2R R34, SRZ ;  /* 0x0000000000227805 */ /* 0x000fe4000001ff00 */
[----:B------:R-:W-:Y:S02]  /*5d50*/  CS2R R28, SRZ ;  /* 0x00000000001c7805 */ /* 0x000fe4000001ff00 */
[----:B----4-:R-:W-:Y:S02]  /*5d60*/  SHF.R.S32.HI R0, RZ, 0x1f, R15 ;  /* 0x0000001fff007819 */ /* 0x010fe4000001140f */
[----:B------:R-:W-:-:S02]  /*5d70*/  CS2R R30, SRZ ;  /* 0x00000000001e7805 */ /* 0x000fc4000001ff00 */
[----:B------:R-:W-:Y:S02]  /*5d80*/  CS2R R20, SRZ ;  /* 0x0000000000147805 */ /* 0x000fe4000001ff00 */
[----:B------:R-:W-:Y:S02]  /*5d90*/  CS2R R24, SRZ ;  /* 0x0000000000187805 */ /* 0x000fe4000001ff00 */
[----:B------:R-:W-:Y:S01]  /*5da0*/  LEA.HI R2, R0, R15, RZ, 0x5 ;  /* 0x0000000f00027211 */ /* 0x000fe200078f28ff */
[----:B------:R-:W-:Y:S01]  /*5db0*/  HFMA2.MMA R0, -RZ, RZ, 0, 0 ;  /* 0x00000000ff007435 */ /* 0x000fe200000001ff */
[----:B------:R-:W-:Y:S02]  /*5dc0*/  CS2R R18, SRZ ;  /* 0x0000000000127805 */ /* 0x000fe4000001ff00 */
[----:B------:R-:W-:Y:S02]  /*5dd0*/  SHF.R.S32.HI R40, RZ, 0x5, R2 ;  /* 0x00000005ff287819 */ /* 0x000fe40000011402 */
[----:B------:R-:W-:Y:S01]  /*5de0*/  CS2R R2, SRZ ;  /* 0x0000000000027805 */ /* 0x000fe2000001ff00 */
[----:B------:R-:W-:Y:S01]  /*5df0*/  BAR.SYNC.DEFER_BLOCKING 0x0 ;  /* 0x0000000000007b1d */ /* 0x000fe20000010000 */
[----:B------:R-:W-:-:S13]  /*5e00*/  ISETP.GE.AND P0, PT, R40, UR9, PT ;  /* 0x0000000928007c0c */ /* 0x000fda000bf06270 */
[----:B------:R-:W-:Y:S05]  /*5e10*/  @P0 BRA `(.L_x_25303) ;  /* 0x0000005c00280947 */ /* 0x000fea0003800000 */
[----:B------:R-:W3:Y:S01]  /*5e20*/  LDL R38, [R1+0x10] ;  /* 0x0000100001267983 */ /* 0x000ee20000100800 */
[----:B------:R-:W-:Y:S01]  /*5e30*/  SHF.R.S32.HI R14, RZ, 0x1f, R247 ;  /* 0x0000001fff0e7819 */ /* 0x000fe200000114f7 */
[----:B------:R-:W-:Y:S01]  /*5e40*/  ULDC UR5, c[0x0][0x260] ;  /* 0x0000980000057ab9 */ /* 0x000fe20000000800 */
[----:B------:R-:W-:Y:S01]  /*5e50*/  ULDC UR8, c[0x0][0x27c] ;  /* 0x00009f0000087ab9 */ /* 0x000fe20000000800 */
[----:B------:R-:W-:Y:S01]  /*5e60*/  UIMAD UR5, UR10, UR5, URZ ;  /* 0x000000050a0572a4 */ /* 0x000fe2000f8e023f */
[----:B------:R-:W-:Y:S02]  /*5e70*/  IMAD.U32 R252, RZ, RZ, UR8 ;  /* 0x00000008fffc7e24 */ /* 0x000fe4000f8e00ff */
[----:B------:R-:W-:Y:S01]  /*5e80*/  IMAD.U32 R39, RZ, RZ, UR9 ;  /* 0x00000009ff277e24 */ /* 0x000fe2000f8e00ff */
[----:B------:R-:W-:Y:S02]  /*5e90*/  USHF.R.S32.HI UR8, URZ, 0x1f, UR5 ;  /* 0x0000001f3f087899 */ /* 0x000fe40008011405 */
[----:B------:R-:W-:-:S02]  /*5ea0*/  IADD3 R252, -R252, UR4, RZ ;  /* 0x00000004fcfc7c10 */ /* 0x000fc4000fffe1ff */
[----:B------:R-:W-:Y:S02]  /*5eb0*/  MOV R248, UR5 ;  /* 0x0000000500f87c02 */ /* 0x000fe40008000f00 */
[----:B------:R-:W-:Y:S01]  /*5ec0*/  IMAD.U32 R249, RZ, RZ, UR8 ;  /* 0x00000008fff97e24 */ /* 0x000fe2000f8e00ff */
[----:B---3--:R-:W0:Y:S08]  /*5ed0*/  I2F.RP R16, R38 ;  /* 0x0000002600107306 */ /* 0x008e300000209400 */
[----:B0-----:R-:W0:Y:S02]  /*5ee0*/  MUFU.RCP R16, R16 ;  /* 0x0000001000107308 */ /* 0x001e240000001000 */
[----:B0-----:R-:W-:-:S02]  /*5ef0*/  VIADD R15, R16, 0xffffffe ;  /* 0x0ffffffe100f7836 */ /* 0x001fc40000000000 */
[----:B------:R-:W-:-:S04]  /*5f00*/  IMAD.MOV.U32 R16, RZ, RZ, RZ ;  /* 0x000000ffff107224 */ /* 0x000fc800078e00ff */
[----:B------:R-:W0:Y:S02]  /*5f10*/  F2I.FTZ.U32.TRUNC.NTZ R15, R15 ;  /* 0x0000000f000f7305 */ /* 0x000e24000021f000 */
[----:B0-----:R-:W-:-:S04]  /*5f20*/  IMAD.MOV R251, RZ, RZ, -R15 ;  /* 0x000000fffffb7224 */ /* 0x001fc800078e0a0f */
[----:B------:R-:W-:Y:S01]  /*5f30*/  IMAD R251, R251, R38, RZ ;  /* 0x00000026fbfb7224 */ /* 0x000fe200078e02ff */
[----:B------:R-:W-:Y:S02]  /*5f40*/  LEA.HI R38, R14, R247, RZ, 0x3 ;  /* 0x000000f70e267211 */ /* 0x000fe400078f18ff */
[----:B------:R-:W-:Y:S02]  /*5f50*/  MOV R14, RZ ;  /* 0x000000ff000e7202 */ /* 0x000fe40000000f00 */
[C---:B------:R-:W-:Y:S02]  /*5f60*/  LOP3.LUT R250, R38.reuse, 0x3ffffff8, RZ, 0xc0, !PT ;  /* 0x3ffffff826fa7812 */ /* 0x040fe400078ec0ff */
[----:B------:R-:W-:Y:S01]  /*5f70*/  SHF.L.U32 R38, R38, 0x2, RZ ;  /* 0x0000000226267819 */ /* 0x000fe200000006ff */
[----:B------:R-:W-:Y:S01]  /*5f80*/  IMAD.HI.U32 R251, R15, R251, R14 ;  /* 0x000000fb0ffb7227 */ /* 0x000fe200078e000e */
[----:B------:R-:W-:Y:S02]  /*5f90*/  MOV R14, R40 ;  /* 0x00000028000e7202 */ /* 0x000fe40000000f00 */
[----:B------:R-:W-:Y:S01]  /*5fa0*/  LOP3.LUT R15, R38, 0xffffffe0, RZ, 0xc0, !PT ;  /* 0xffffffe0260f7812 */ /* 0x000fe200078ec0ff */
[----:B------:R-:W-:-:S02]  /*5fb0*/  IMAD.IADD R250, R247, 0x1, -R250 ;  /* 0x00000001f7fa7824 */ /* 0x000fc400078e0afa */
[----:B------:R-:W-:Y:S02]  /*5fc0*/  VIADD R38, R39, 0xffffffff ;  /* 0xffffffff27267836 */ /* 0x000fe40000000000 */
[----:B------:R-:W-:-:S04]  /*5fd0*/  IMAD R15, R250, 0x4, R15 ;  /* 0x00000004fa0f7824 */ /* 0x000fc800078e020f */
        /* <DEDUP_REMOVED lines=62> */
.L_x_25306:
[----:B------:R-:W2:Y:S01]  /*63c0*/  LDL R41, [R1+0x10] ;  /* 0x0000100001297983 */ /* 0x000ea20000100800 */
        /* <DEDUP_REMOVED lines=10> */
[----:B------:R-:W-:Y:S02]  /*6470*/  IMAD R39, R44, R39, R40 ;  /* 0x000000272c277224 */ /* 0x000fe400078e0228 */
[----:B0-----:R-:W0:Y:S03]  /*6480*/  MUFU.RCP R45, R45 ;  /* 0x0000002d002d7308 */ /* 0x001e260000001000 */
[----:B--2---:R-:W-:-:S13]  /*6490*/  ISETP.GT.U32.AND P1, PT, R41, R39, PT ;  /* 0x000000272900720c */ /* 0x004fda0003f24070 */
[----:B------:R-:W-:Y:S01]  /*64a0*/  @!P1 IADD3 R39, R39, -R44, RZ ;  /* 0x8000002c27279210 */ /* 0x000fe20007ffe0ff */
[----:B0-----:R-:W-:Y:S02]  /*64b0*/  VIADD R44, R45, 0xffffffe ;  /* 0x0ffffffe2d2c7836 */ /* 0x001fe40000000000 */
[----:B------:R-:W-:Y:S01]  /*64c0*/  @!P1 VIADD R38, R38, 0x1 ;  /* 0x0000000126269836 */ /* 0x000fe20000000000 */
[----:B------:R-:W-:Y:S02]  /*64d0*/  ISETP.GE.U32.AND P0, PT, R39, R41, PT ;  /* 0x000000292700720c */ /* 0x000fe40003f06070 */
[----:B------:R-:W-:Y:S02]  /*64e0*/  LOP3.LUT R39, R73, R42, RZ, 0x3c, !PT ;  /* 0x0000002a49277212 */ /* 0x000fe400078e3cff */
[----:B------:R-:W-:Y:S02]  /*64f0*/  ISETP.NE.AND P1, PT, R42, RZ, PT ;  /* 0x000000ff2a00720c */ /* 0x000fe40003f25270 */
[----:B------:R-:W-:-:S02]  /*6500*/  ISETP.GE.AND P2, PT, R39, RZ, PT ;  /* 0x000000ff2700720c */ /* 0x000fc40003f46270 */
[----:B------:R-:W0:Y:S05]  /*6510*/  F2I.FTZ.U32.TRUNC.NTZ R39, R44 ;  /* 0x0000002c00277305 */ /* 0x000e2a000021f000 */
[----:B------:R-:W-:-:S05]  /*6520*/  @P0 IADD3 R38, R38, 0x1, RZ ;  /* 0x0000000126260810 */ /* 0x000fca0007ffe0ff */
        /* <DEDUP_REMOVED lines=24> */
[----:B------:R-:W-:Y:S02]  /*66b0*/  USHF.R.S32.HI UR5, URZ, 0x1f, UR6 ;  /* 0x0000001f3f057899 */ /* 0x000fe40008011406 */
[----:B------:R-:W-:-:S04]  /*66c0*/  IADD3 R39, P0, R14, UR6, RZ ;  /* 0x000000060e277c10 */ /* 0x000fc8000ff1e0ff */
[----:B------:R-:W-:Y:S02]  /*66d0*/  LEA.HI.X.SX32 R40, R14, UR5, 0x1, P0 ;  /* 0x000000050e287c11 */ /* 0x000fe400080f0eff */
[----:B------:R-:W-:-:S04]  /*66e0*/  LEA R38, P0, R39, UR16, 0x2 ;  /* 0x0000001027267c11 */ /* 0x000fc8000f8010ff */
[----:B------:R-:W-:-:S06]  /*66f0*/  LEA.HI.X R39, R39, UR17, R40, 0x2, P0 ;  /* 0x0000001127277c11 */ /* 0x000fcc00080f1428 */
[----:B------:R-:W2:Y:S01]  /*6700*/  LDG.E.CONSTANT R39, desc[UR14][R38.64] ;  /* 0x0000000e26277981 */ /* 0x000ea2000c1e9900 */
[----:B------:R-:W-:-:S05]  /*6710*/  IMAD.U32 R74, RZ, RZ, UR9 ;  /* 0x00000009ff4a7e24 */ /* 0x000fca000f8e00ff */
[----:B------:R-:W-:Y:S01]  /*6720*/  IADD3 R74, R74, -0x1, RZ ;  /* 0xffffffff4a4a7810 */ /* 0x000fe20007ffe0ff */
[----:B--2---:R-:W-:-:S03]  /*6730*/  IMAD.WIDE R132, R39, UR11, R248 ;  /* 0x0000000b27847c25 */ /* 0x004fc6000f8e02f8 */
[----:B------:R-:W-:-:S04]  /*6740*/  IADD3 R40, P0, R15, R132, RZ ;  /* 0x000000840f287210 */ /* 0x000fc80007f1e0ff */
[----:B------:R-:W-:Y:S02]  /*6750*/  LEA.HI.X.SX32 R41, R15, R133, 0x1, P0 ;  /* 0x000000850f297211 */ /* 0x000fe400000f0eff */
[----:B------:R-:W-:-:S04]  /*6760*/  LEA R60, P0, R40, UR12, 0x2 ;  /* 0x0000000c283c7c11 */ /* 0x000fc8000f8010ff */
[----:B------:R-:W-:-:S05]  /*6770*/  LEA.HI.X R61, R40, UR13, R41, 0x2, P0 ;  /* 0x0000000d283d7c11 */ /* 0x000fca00080f1429 */
[----:B------:R-:W2:Y:S01]  /*6780*/  LDG.E.128.CONSTANT R68, desc[UR14][R60.64] ;  /* 0x0000000e3c447981 */ /* 0x000ea2000c1e9d00 */
[----:B------:R-:W-:-:S04]  /*6790*/  IADD3 R40, P0, R246, R132, RZ ;  /* 0x00000084f6287210 */ /* 0x000fc80007f1e0ff */
[-C--:B------:R-:W-:Y:S02]  /*67a0*/  LEA.HI.X.SX32 R41, R246, R133.reuse, 0x1, P0 ;  /* 0x00000085f6297211 */ /* 0x080fe400000f0eff */
[C---:B------:R-:W-:Y:S01]  /*67b0*/  LEA R64, P0, R40.reuse, UR12, 0x2 ;  /* 0x0000000c28407c11 */ /* 0x040fe2000f8010ff */
[----:B------:R-:W3:Y:S01]  /*67c0*/  LDG.E.128.CONSTANT R60, desc[UR14][R60.64+0x200] ;  /* 0x0002000e3c3c7981 */ /* 0x000ee2000c1e9d00 */
[C---:B------:R-:W-:Y:S02]  /*67d0*/  IADD3 R38, P1, R245.reuse, R132, RZ ;  /* 0x00000084f5267210 */ /* 0x040fe40007f3e0ff */
[----:B------:R-:W-:Y:S02]  /*67e0*/  LEA.HI.X R65, R40, UR13, R41, 0x2, P0 ;  /* 0x0000000d28417c11 */ /* 0x000fe400080f1429 */
[----:B------:R-:W-:Y:S02]  /*67f0*/  LEA.HI.X.SX32 R39, R245, R133, 0x1, P1 ;  /* 0x00000085f5277211 */ /* 0x000fe400008f0eff */
[----:B------:R-:W-:-:S02]  /*6800*/  LEA R52, P0, R38, UR12, 0x2 ;  /* 0x0000000c26347c11 */ /* 0x000fc4000f8010ff */
[----:B------:R-:W4:Y:S02]  /*6810*/  LDG.E.128.CONSTANT R64, desc[UR14][R64.64] ;  /* 0x0000000e40407981 */ /* 0x000f24000c1e9d00 */
[----:B------:R-:W-:Y:S02]  /*6820*/  LEA.HI.X R53, R38, UR13, R39, 0x2, P0 ;  /* 0x0000000d26357c11 */ /* 0x000fe400080f1427 */
[----:B------:R-:W-:-:S04]  /*6830*/  IADD3 R38, P0, R244, R132, RZ ;  /* 0x00000084f4267210 */ /* 0x000fc80007f1e0ff */
[----:B------:R-:W-:Y:S01]  /*6840*/  LEA.HI.X.SX32 R39, R244, R133, 0x1, P0 ;  /* 0x00000085f4277211 */ /* 0x000fe200000f0eff */
[----:B------:R-:W5:Y:S01]  /*6850*/  LDG.E.128.CONSTANT R52, desc[UR14][R52.64] ;  /* 0x0000000e34347981 */ /* 0x000f62000c1e9d00 */
[----:B------:R-:W-:-:S04]  /*6860*/  LEA R56, P0, R38, UR12, 0x2 ;  /* 0x0000000c26387c11 */ /* 0x000fc8000f8010ff */
[----:B------:R-:W-:Y:S02]  /*6870*/  LEA.HI.X R57, R38, UR13, R39, 0x2, P0 ;  /* 0x0000000d26397c11 */ /* 0x000fe400080f1427 */
[----:B------:R-:W-:-:S04]  /*6880*/  IADD3 R38, P0, R243, R132, RZ ;  /* 0x00000084f3267210 */ /* 0x000fc80007f1e0ff */
[----:B------:R-:W5:Y:S01]  /*6890*/  LDG.E.128.CONSTANT R56, desc[UR14][R56.64] ;  /* 0x0000000e38387981 */ /* 0x000f62000c1e9d00 */
[----:B------:R-:W-:Y:S02]  /*68a0*/  LEA.HI.X.SX32 R39, R243, R133, 0x1, P0 ;  /* 0x00000085f3277211 */ /* 0x000fe400000f0eff */
[----:B------:R-:W-:-:S04]  /*68b0*/  LEA R48, P0, R38, UR12, 0x2 ;  /* 0x0000000c26307c11 */ /* 0x000fc8000f8010ff */
        /* <DEDUP_REMOVED lines=10> */
[----:B------:R-:W-:-:S06]  /*6960*/  LEA.HI.X R41, R38, UR13, R39, 0x2, P0 ;  /* 0x0000000d26297c11 */ /* 0x000fcc00080f1427 */
[----:B------:R-:W5:Y:S01]  /*6970*/  LDG.E.128.CONSTANT R40, desc[UR14][R40.64] ;  /* 0x0000000e28287981 */ /* 0x000f62000c1e9d00 */
[CC--:B------:R-:W-:Y:S02]  /*6980*/  IADD3 R39, P0, R240.reuse, R132.reuse, RZ ;  /* 0x00000084f0277210 */ /* 0x0c0fe40007f1e0ff */
[----:B------:R-:W-:Y:S02]  /*6990*/  IADD3 R38, P1, R239, R132, RZ ;  /* 0x00000084ef267210 */ /* 0x000fe40007f3e0ff */
[----:B------:R-:W-:Y:S02]  /*69a0*/  LEA.HI.X.SX32 R72, R240, R133, 0x1, P0 ;  /* 0x00000085f0487211 */ /* 0x000fe400000f0eff */
[----:B------:R-:W-:-:S04]  /*69b0*/  LEA R128, P0, R39, UR12, 0x2 ;  /* 0x0000000c27807c11 */ /* 0x000fc8000f8010ff */
[----:B------:R-:W-:Y:S02]  /*69c0*/  LEA.HI.X R129, R39, UR13, R72, 0x2, P0 ;  /* 0x0000000d27817c11 */ /* 0x000fe400080f1448 */
[----:B------:R-:W-:Y:S02]  /*69d0*/  LEA.HI.X.SX32 R39, R239, R133, 0x1, P1 ;  /* 0x00000085ef277211 */ /* 0x000fe400008f0eff */
[C---:B------:R-:W-:Y:S02]  /*69e0*/  LEA R124, P0, R38.reuse, UR12, 0x2 ;  /* 0x0000000c267c7c11 */ /* 0x040fe4000f8010ff */
[----:B------:R-:W5:Y:S02]  /*69f0*/  LDG.E.128.CONSTANT R128, desc[UR14][R128.64] ;  /* 0x0000000e80807981 */ /* 0x000f64000c1e9d00 */
[----:B------:R-:W-:Y:S02]  /*6a00*/  LEA.HI.X R125, R38, UR13, R39, 0x2, P0 ;  /* 0x0000000d267d7c11 */ /* 0x000fe400080f1427 */
[----:B------:R-:W-:-:S04]  /*6a10*/  IADD3 R38, P0, R238, R132, RZ ;  /* 0x00000084ee267210 */ /* 0x000fc80007f1e0ff */
[----:B------:R-:W5:Y:S01]  /*6a20*/  LDG.E.128.CONSTANT R124, desc[UR14][R124.64] ;  /* 0x0000000e7c7c7981 */ /* 0x000f62000c1e9d00 */
[----:B------:R-:W-:Y:S02]  /*6a30*/  LEA.HI.X.SX32 R39, R238, R133, 0x1, P0 ;  /* 0x00000085ee277211 */ /* 0x000fe400000f0eff */
        /* <DEDUP_REMOVED lines=8> */
[----:B------:R-:W-:-:S04]  /*6ac0*/  IADD3 R38, P0, R235, R132, RZ ;  /* 0x00000084eb267210 */ /* 0x000fc80007f1e0ff */
[----:B------:R-:W-:Y:S02]  /*6ad0*/  LEA.HI.X.SX32 R39, R235, R133, 0x1, P0 ;  /* 0x00000085eb277211 */ /* 0x000fe400000f0eff */
        /* <DEDUP_REMOVED lines=12> */
[----:B------:R-:W-:-:S04]  /*6ba0*/  ISETP.NE.AND P0, PT, R14, R74, PT ;  /* 0x0000004a0e00720c */ /* 0x000fc80003f05270 */
[----:B------:R-:W5:Y:S01]  /*6bb0*/  LDG.E.128.CONSTANT R112, desc[UR14][R112.64] ;  /* 0x0000000e70707981 */ /* 0x000f62000c1e9d00 */
[----:B------:R-:W-:Y:S01]  /*6bc0*/  IMAD R38, R250, 0x4, R73 ;  /* 0x00000004fa267824 */ /* 0x000fe200078e0249 */
[----:B------:R-:W-:-:S04]  /*6bd0*/  IADD3 R73, P1, R232, R132, RZ ;  /* 0x00000084e8497210 */ /* 0x000fc80007f3e0ff */
[----:B------:R-:W-:Y:S02]  /*6be0*/  LEA.HI.X.SX32 R74, R232, R133, 0x1, P1 ;  /* 0x00000085e84a7211 */ /* 0x000fe400008f0eff */
[C---:B------:R-:W-:Y:S01]  /*6bf0*/  LEA R116, P5, R73.reuse, UR12, 0x2 ;  /* 0x0000000c49747c11 */ /* 0x040fe2000f8a10ff */
[C---:B------:R-:W-:Y:S01]  /*6c00*/  @!P0 VIADD R39, R38.reuse, 0x1 ;  /* 0x0000000126278836 */ /* 0x040fe20000000000 */
[C---:B------:R-:W-:Y:S01]  /*6c10*/  @!P0 IADD3 R75, R38.reuse, 0x1, RZ ;  /* 0x00000001264b8810 */ /* 0x040fe20007ffe0ff */
[C---:B------:R-:W-:Y:S01]  /*6c20*/  @!P0 VIADD R72, R38.reuse, 0x3 ;  /* 0x0000000326488836 */ /* 0x040fe20000000000 */
[----:B------:R-:W-:Y:S01]  /*6c30*/  LEA.HI.X R117, R73, UR13, R74, 0x2, P5 ;  /* 0x0000000d49757c11 */ /* 0x000fe2000a8f144a */
[C---:B------:R-:W-:Y:S01]  /*6c40*/  @!P0 VIADD R73, R38.reuse, 0x2 ;  /* 0x0000000226498836 */ /* 0x040fe20000000000 */
[----:B------:R-:W-:Y:S02]  /*6c50*/  @!P0 ISETP.GE.AND P2, PT, R39, UR19, PT ;  /* 0x0000001327008c0c */ /* 0x000fe4000bf46270 */
[----:B------:R-:W-:-:S02]  /*6c60*/  @!P0 IADD3 R39, R38, 0x2, RZ ;  /* 0x0000000226278810 */ /* 0x000fc40007ffe0ff */
[----:B------:R-:W-:Y:S01]  /*6c70*/  @!P0 ISETP.GE.AND P5, PT, R38, UR19, PT ;  /* 0x0000001326008c0c */ /* 0x000fe2000bfa6270 */
[----:B------:R-:W5:Y:S01]  /*6c80*/  LDG.E.128.CONSTANT R116, desc[UR14][R116.64] ;  /* 0x0000000e74747981 */ /* 0x000f62000c1e9d00 */
[----:B------:R-:W-:Y:S02]  /*6c90*/  @!P0 ISETP.GE.AND P3, PT, R39, UR19, PT ;  /* 0x0000001327008c0c */ /* 0x000fe4000bf66270 */
[C---:B------:R-:W-:Y:S02]  /*6ca0*/  IADD3 R39, P6, R229.reuse, R132, RZ ;  /* 0x00000084e5277210 */ /* 0x040fe40007fde0ff */
[----:B------:R-:W-:Y:S02]  /*6cb0*/  @!P0 ISETP.GE.AND P1, PT, R72, UR19, PT ;  /* 0x0000001348008c0c */ /* 0x000fe4000bf26270 */
[----:B------:R-:W-:Y:S02]  /*6cc0*/  LEA.HI.X.SX32 R72, R229, R133, 0x1, P6 ;  /* 0x00000085e5487211 */ /* 0x000fe400030f0eff */
[----:B------:R-:W-:-:S02]  /*6cd0*/  @!P0 ISETP.GE.AND P4, PT, R75, UR19, PT ;  /* 0x000000134b008c0c */ /* 0x000fc4000bf86270 */
[C---:B------:R-:W-:Y:S02]  /*6ce0*/  @!P0 IADD3 R74, R38.reuse, 0x3, RZ ;  /* 0x00000003264a8810 */ /* 0x040fe40007ffe0ff */
[----:B------:R-:W-:Y:S01]  /*6cf0*/  @!P0 ISETP.GE.AND P6, PT, R73, UR19, PT ;  /* 0x0000001349008c0c */ /* 0x000fe2000bfc6270 */
[----:B------:R-:W-:Y:S01]  /*6d00*/  @!P0 VIADD R73, R38, 0x1 ;  /* 0x0000000126498836 */ /* 0x000fe20000000000 */
[----:B------:R-:W0:Y:S01]  /*6d10*/  S2UR UR8, SR_CgaCtaId ;  /* 0x00000000000879c3 */ /* 0x000e220000008800 */
[----:B------:R-:W-:Y:S01]  /*6d20*/  UMOV UR5, 0x400 ;  /* 0x0000040000057882 */ /* 0x000fe20000000000 */
[----:B--2---:R-:W-:Y:S02]  /*6d30*/  @!P0 FSEL R68, R68, RZ, !P5 ;  /* 0x000000ff44448208 */ /* 0x004fe40006800000 */
[----:B------:R-:W-:-:S04]  /*6d40*/  LEA R92, P5, R39, UR12, 0x2 ;  /* 0x0000000c275c7c11 */ /* 0x000fc8000f8a10ff */
[----:B------:R-:W-:-:S06]  /*6d50*/  LEA.HI.X R93, R39, UR13, R72, 0x2, P5 ;  /* 0x0000000d275d7c11 */ /* 0x000fcc000a8f1448 */
[----:B------:R-:W2:Y:S01]  /*6d60*/  LDG.E.128.CONSTANT R92, desc[UR14][R92.64] ;  /* 0x0000000e5c5c7981 */ /* 0x000ea2000c1e9d00 */
[C---:B------:R-:W-:Y:S02]  /*6d70*/  @!P0 IADD3 R39, R38.reuse, 0x2, RZ ;  /* 0x0000000226278810 */ /* 0x040fe40007ffe0ff */
[----:B------:R-:W-:Y:S02]  /*6d80*/  @!P0 FSEL R71, R71, RZ, !P1 ;  /* 0x000000ff47478208 */ /* 0x000fe40004800000 */
[----:B------:R-:W-:Y:S02]  /*6d90*/  @!P0 ISETP.GE.AND P1, PT, R39, UR19, PT ;  /* 0x0000001327008c0c */ /* 0x000fe4000bf26270 */
[----:B------:R-:W-:Y:S02]  /*6da0*/  @!P0 IADD3 R39, R38, 0x1, RZ ;  /* 0x0000000126278810 */ /* 0x000fe40007ffe0ff */
[----:B---3--:R-:W-:Y:S02]  /*6db0*/  @!P0 FSEL R61, R61, RZ, !P4 ;  /* 0x000000ff3d3d8208 */ /* 0x008fe40006000000 */
[----:B------:R-:W-:-:S02]  /*6dc0*/  @!P0 FSEL R69, R69, RZ, !P2 ;  /* 0x000000ff45458208 */ /* 0x000fc40005000000 */
[----:B------:R-:W-:Y:S01]  /*6dd0*/  @!P0 ISETP.GE.AND P4, PT, R39, UR19, PT ;  /* 0x0000001327008c0c */ /* 0x000fe2000bf86270 */
[----:B------:R-:W-:Y:S01]  /*6de0*/  @!P0 VIADD R39, R38, 0x2 ;  /* 0x0000000226278836 */ /* 0x000fe20000000000 */
[----:B------:R-:W-:Y:S01]  /*6df0*/  @!P0 ISETP.GE.AND P2, PT, R74, UR19, PT ;  /* 0x000000134a008c0c */ /* 0x000fe2000bf46270 */
[----:B------:R-:W-:Y:S01]  /*6e00*/  @!P0 VIADD R72, R38, 0x3 ;  /* 0x0000000326488836 */ /* 0x000fe20000000000 */
[----:B------:R-:W-:Y:S02]  /*6e10*/  @!P0 FSEL R70, R70, RZ, !P3 ;  /* 0x000000ff46468208 */ /* 0x000fe40005800000 */
[----:B------:R-:W-:Y:S02]  /*6e20*/  @!P0 FSEL R63, R63, RZ, !P2 ;  /* 0x000000ff3f3f8208 */ /* 0x000fe40005000000 */
[----:B------:R-:W-:Y:S02]  /*6e30*/  @!P0 ISETP.GE.AND P5, PT, R73, UR19, PT ;  /* 0x0000001349008c0c */ /* 0x000fe4000bfa6270 */
[----:B------:R-:W-:-:S02]  /*6e40*/  @!P0 ISETP.GE.AND P2, PT, R39, UR19, PT ;  /* 0x0000001327008c0c */ /* 0x000fc4000bf46270 */
[C---:B------:R-:W-:Y:S02]  /*6e50*/  @!P0 ISETP.GE.AND P3, PT, R38.reuse, UR19, PT ;  /* 0x0000001326008c0c */ /* 0x040fe4000bf66270 */
[----:B------:R-:W-:Y:S02]  /*6e60*/  @!P0 IADD3 R39, R38, 0x1, RZ ;  /* 0x0000000126278810 */ /* 0x000fe40007ffe0ff */
[----:B----4-:R-:W-:Y:S02]  /*6e70*/  @!P0 FSEL R65, R65, RZ, !P5 ;  /* 0x000000ff41418208 */ /* 0x010fe40006800000 */
[----:B------:R-:W-:Y:S02]  /*6e80*/  @!P0 FSEL R60, R60, RZ, !P3 ;  /* 0x000000ff3c3c8208 */ /* 0x000fe40005800000 */
[----:B------:R-:W-:Y:S01]  /*6e90*/  @!P0 ISETP.GE.AND P5, PT, R39, UR19, PT ;  /* 0x0000001327008c0c */ /* 0x000fe2000bfa6270 */
[----:B------:R-:W-:Y:S01]  /*6ea0*/  @!P0 VIADD R39, R38, 0x2 ;  /* 0x0000000226278836 */ /* 0x000fe20000000000 */
[----:B------:R-:W-:-:S02]  /*6eb0*/  @!P0 ISETP.GE.AND P3, PT, R72, UR19, PT ;  /* 0x0000001348008c0c */ /* 0x000fc4000bf66270 */
[----:B------:R-:W-:Y:S02]  /*6ec0*/  @!P0 FSEL R62, R62, RZ, !P6 ;  /* 0x000000ff3e3e8208 */ /* 0x000fe40007000000 */
[----:B------:R-:W-:Y:S02]  /*6ed0*/  @!P0 ISETP.GE.AND P6, PT, R38, UR19, PT ;  /* 0x0000001326008c0c */ /* 0x000fe4000bfc6270 */
[----:B------:R-:W-:Y:S02]  /*6ee0*/  @!P0 FSEL R66, R66, RZ, !P1 ;  /* 0x000000ff42428208 */ /* 0x000fe40004800000 */
[----:B------:R-:W-:Y:S02]  /*6ef0*/  @!P0 FSEL R67, R67, RZ, !P3 ;  /* 0x000000ff43438208 */ /* 0x000fe40005800000 */
[----:B------:R-:W-:Y:S02]  /*6f00*/  @!P0 FSEL R64, R64, RZ, !P6 ;  /* 0x000000ff40408208 */ /* 0x000fe40007000000 */
[----:B------:R-:W-:-:S02]  /*6f10*/  @!P0 ISETP.GE.AND P1, PT, R38, UR19, PT ;  /* 0x0000001326008c0c */ /* 0x000fc4000bf26270 */
[----:B------:R-:W-:Y:S02]  /*6f20*/  @!P0 ISETP.GE.AND P3, PT, R39, UR19, PT ;  /* 0x0000001327008c0c */ /* 0x000fe4000bf66270 */
[----:B------:R-:W-:Y:S02]  /*6f30*/  @!P0 ISETP.GE.AND P6, PT, R72, UR19, PT ;  /* 0x0000001348008c0c */ /* 0x000fe4000bfc6270 */
[----:B------:R-:W-:Y:S02]  /*6f40*/  @!P0 IADD3 R39, R38, 0x1, RZ ;  /* 0x0000000126278810 */ /* 0x000fe40007ffe0ff */
[----:B-----5:R-:W-:Y:S02]  /*6f50*/  @!P0 FSEL R52, R52, RZ, !P1 ;  /* 0x000000ff34348208 */ /* 0x020fe40004800000 */
[----:B------:R-:W-:Y:S02]  /*6f60*/  @!P0 FSEL R53, R53, RZ, !P4 ;  /* 0x000000ff35358208 */ /* 0x000fe40006000000 */
[----:B------:R-:W-:-:S02]  /*6f70*/  @!P0 ISETP.GE.AND P1, PT, R72, UR19, PT ;  /* 0x0000001348008c0c */ /* 0x000fc4000bf26270 */
[----:B------:R-:W-:Y:S01]  /*6f80*/  @!P0 ISETP.GE.AND P4, PT, R39, UR19, PT ;  /* 0x0000001327008c0c */ /* 0x000fe2000bf86270 */
[----:B------:R-:W-:Y:S01]  /*6f90*/  @!P0 VIADD R39, R38, 0x2 ;  /* 0x0000000226278836 */ /* 0x000fe20000000000 */
[----:B------:R-:W-:Y:S02]  /*6fa0*/  @!P0 FSEL R54, R54, RZ, !P2 ;  /* 0x000000ff36368208 */ /* 0x000fe40005000000 */
[----:B------:R-:W-:Y:S02]  /*6fb0*/  @!P0 FSEL R55, R55, RZ, !P6 ;  /* 0x000000ff37378208 */ /* 0x000fe40007000000 */
[----:B------:R-:W-:Y:S02]  /*6fc0*/  IADD3 R72, P2, R228, R132, RZ ;  /* 0x00000084e4487210 */ /* 0x000fe40007f5e0ff */
[----:B------:R-:W-:Y:S02]  /*6fd0*/  @!P0 ISETP.GE.AND P6, PT, R38, UR19, PT ;  /* 0x0000001326008c0c */ /* 0x000fe4000bfc6270 */
[----:B------:R-:W-:-:S02]  /*6fe0*/  LEA.HI.X.SX32 R73, R228, R133, 0x1, P2 ;  /* 0x00000085e4497211 */ /* 0x000fc400010f0eff */
[----:B------:R-:W-:Y:S02]  /*6ff0*/  @!P0 FSEL R56, R56, RZ, !P6 ;  /* 0x000000ff38388208 */ /* 0x000fe40007000000 */
[C---:B------:R-:W-:Y:S02]  /*7000*/  LEA R88, P2, R72.reuse, UR12, 0x2 ;  /* 0x0000000c48587c11 */ /* 0x040fe4000f8410ff */
[----:B------:R-:W-:Y:S02]  /*7010*/  @!P0 FSEL R57, R57, RZ, !P5 ;  /* 0x000000ff39398208 */ /* 0x000fe40006800000 */
[----:B------:R-:W-:Y:S02]  /*7020*/  @!P0 ISETP.GE.AND P6, PT, R39, UR19, PT ;  /* 0x0000001327008c0c */ /* 0x000fe4000bfc6270 */
[----:B------:R-:W-:Y:S02]  /*7030*/  IADD3 R39, P5, R227, R132, RZ ;  /* 0x00000084e3277210 */ /* 0x000fe40007fbe0ff */
[----:B------:R-:W-:-:S02]  /*7040*/  LEA.HI.X R89, R72, UR13, R73, 0x2, P2 ;  /* 0x0000000d48597c11 */ /* 0x000fc400090f1449 */
[----:B------:R-:W-:Y:S02]  /*7050*/  @!P0 FSEL R58, R58, RZ, !P3 ;  /* 0x000000ff3a3a8208 */ /* 0x000fe40005800000 */
[----:B------:R-:W-:Y:S02]  /*7060*/  LEA.HI.X.SX32 R72, R227, R133, 0x1, P5 ;  /* 0x00000085e3487211 */ /* 0x000fe400028f0eff */
[C---:B------:R-:W-:Y:S01]  /*7070*/  LEA R84, P3, R39.reuse, UR12, 0x2 ;  /* 0x0000000c27547c11 */ /* 0x040fe2000f8610ff */
[----:B------:R-:W3:Y:S03]  /*7080*/  LDG.E.128.CONSTANT R88, desc[UR14][R88.64] ;  /* 0x0000000e58587981 */ /* 0x000ee6000c1e9d00 */
[----:B------:R-:W-:Y:S01]  /*7090*/  LEA.HI.X R85, R39, UR13, R72, 0x2, P3 ;  /* 0x0000000d27557c11 */ /* 0x000fe200098f1448 */
[----:B------:R-:W-:-:S05]  /*70a0*/  @!P0 VIADD R39, R38, 0x2 ;  /* 0x0000000226278836 */ /* 0x000fca0000000000 */
[----:B------:R-:W-:Y:S01]  /*70b0*/  @!P0 ISETP.GE.AND P3, PT, R39, UR19, PT ;  /* 0x0000001327008c0c */ /* 0x000fe2000bf66270 */
[----:B------:R-:W-:Y:S01]  /*70c0*/  @!P0 VIADD R39, R38, 0x1 ;  /* 0x0000000126278836 */ /* 0x000fe20000000000 */
[----:B------:R-:W4:Y:S01]  /*70d0*/  LDG.E.128.CONSTANT R84, desc[UR14][R84.64] ;  /* 0x0000000e54547981 */ /* 0x000f22000c1e9d00 */
[----:B------:R-:W-:Y:S02]  /*70e0*/  @!P0 FSEL R49, R49, RZ, !P4 ;  /* 0x000000ff31318208 */ /* 0x000fe40006000000 */
[----:B------:R-:W-:Y:S02]  /*70f0*/  @!P0 ISETP.GE.AND P2, PT, R74, UR19, PT ;  /* 0x000000134a008c0c */ /* 0x000fe4000bf46270 */
[----:B------:R-:W-:Y:S02]  /*7100*/  @!P0 ISETP.GE.AND P4, PT, R39, UR19, PT ;  /* 0x0000001327008c0c */ /* 0x000fe4000bf86270 */
[----:B------:R-:W-:Y:S02]  /*7110*/  @!P0 FSEL R50, R50, RZ, !P6 ;  /* 0x000000ff32328208 */ /* 0x000fe40007000000 */
[----:B------:R-:W-:-:S02]  /*7120*/  @!P0 IADD3 R73, R38, 0x1, RZ ;  /* 0x0000000126498810 */ /* 0x000fc40007ffe0ff */
[C---:B------:R-:W-:Y:S02]  /*7130*/  @!P0 IADD3 R39, R38.reuse, 0x2, RZ ;  /* 0x0000000226278810 */ /* 0x040fe40007ffe0ff */
[C---:B------:R-:W-:Y:S02]  /*7140*/  @!P0 ISETP.GE.AND P6, PT, R38.reuse, UR19, PT ;  /* 0x0000001326008c0c */ /* 0x040fe4000bfc6270 */
[----:B------:R-:W-:Y:S02]  /*7150*/  @!P0 FSEL R59, R59, RZ, !P1 ;  /* 0x000000ff3b3b8208 */ /* 0x000fe40004800000 */
[----:B------:R-:W-:Y:S02]  /*7160*/  @!P0 ISETP.GE.AND P1, PT, R38, UR19, PT ;  /* 0x0000001326008c0c */ /* 0x000fe4000bf26270 */
[----:B------:R-:W-:Y:S02]  /*7170*/  @!P0 FSEL R51, R51, RZ, !P2 ;  /* 0x000000ff33338208 */ /* 0x000fe40005000000 */
[----:B------:R-:W-:-:S02]  /*7180*/  @!P0 ISETP.GE.AND P5, PT, R73, UR19, PT ;  /* 0x0000001349008c0c */ /* 0x000fc4000bfa6270 */
[----:B------:R-:W-:Y:S02]  /*7190*/  @!P0 IADD3 R72, R38, 0x3, RZ ;  /* 0x0000000326488810 */ /* 0x000fe40007ffe0ff */
[----:B------:R-:W-:Y:S02]  /*71a0*/  @!P0 ISETP.GE.AND P2, PT, R39, UR19, PT ;  /* 0x0000001327008c0c */ /* 0x000fe4000bf46270 */
[----:B------:R-:W-:Y:S02]  /*71b0*/  @!P0 FSEL R44, R44, RZ, !P6 ;  /* 0x000000ff2c2c8208 */ /* 0x000fe40007000000 */
[----:B------:R-:W-:Y:S02]  /*71c0*/  IADD3 R39, P6, R226, R132, RZ ;  /* 0x00000084e2277210 */ /* 0x000fe40007fde0ff */
[----:B------:R-:W-:Y:S02]  /*71d0*/  @!P0 FSEL R48, R48, RZ, !P1 ;  /* 0x000000ff30308208 */ /* 0x000fe40004800000 */
[----:B------:R-:W-:-:S02]  /*71e0*/  @!P0 ISETP.GE.AND P1, PT, R72, UR19, PT ;  /* 0x0000001348008c0c */ /* 0x000fc4000bf26270 */
[----:B------:R-:W-:Y:S02]  /*71f0*/  @!P0 FSEL R45, R45, RZ, !P5 ;  /* 0x000000ff2d2d8208 */ /* 0x000fe40006800000 */
[----:B------:R-:W-:Y:S02]  /*7200*/  LEA.HI.X.SX32 R72, R226, R133, 0x1, P6 ;  /* 0x00000085e2487211 */ /* 0x000fe400030f0eff */
[----:B------:R-:W-:Y:S02]  /*7210*/  LEA R80, P5, R39, UR12, 0x2 ;  /* 0x0000000c27507c11 */ /* 0x000fe4000f8a10ff */
[----:B------:R-:W-:Y:S02]  /*7220*/  @!P0 FSEL R47, R47, RZ, !P1 ;  /* 0x000000ff2f2f8208 */ /* 0x000fe40004800000 */
[----:B------:R-:W-:Y:S01]  /*7230*/  LEA.HI.X R81, R39, UR13, R72, 0x2, P5 ;  /* 0x0000000d27517c11 */ /* 0x000fe2000a8f1448 */
[C---:B------:R-:W-:Y:S01]  /*7240*/  @!P0 VIADD R72, R38.reuse, 0x2 ;  /* 0x0000000226488836 */ /* 0x040fe20000000000 */
[----:B------:R-:W-:-:S02]  /*7250*/  @!P0 ISETP.GE.AND P1, PT, R38, UR19, PT ;  /* 0x0000001326008c0c */ /* 0x000fc4000bf26270 */
[C---:B------:R-:W-:Y:S01]  /*7260*/  IADD3 R39, P5, R225.reuse, R132, RZ ;  /* 0x00000084e1277210 */ /* 0x040fe20007fbe0ff */
[----:B------:R-:W-:Y:S01]  /*7270*/  UIADD3 UR5, UR5, 0x420, URZ ;  /* 0x0000042005057890 */ /* 0x000fe2000fffe03f */
[----:B------:R-:W-:Y:S01]  /*7280*/  @!P0 FSEL R40, R40, RZ, !P1 ;  /* 0x000000ff28288208 */ /* 0x000fe20004800000 */
[----:B------:R-:W5:Y:S01]  /*7290*/  LDG.E.128.CONSTANT R80, desc[UR14][R80.64] ;  /* 0x0000000e50507981 */ /* 0x000f62000c1e9d00 */
[----:B------:R-:W-:Y:S02]  /*72a0*/  @!P0 ISETP.GE.AND P1, PT, R72, UR19, PT ;  /* 0x0000001348008c0c */ /* 0x000fe4000bf26270 */
[----:B------:R-:W-:Y:S02]  /*72b0*/  LEA.HI.X.SX32 R72, R225, R133, 0x1, P5 ;  /* 0x00000085e1487211 */ /* 0x000fe400028f0eff */
[----:B------:R-:W-:Y:S01]  /*72c0*/  LEA R76, P5, R39, UR12, 0x2 ;  /* 0x0000000c274c7c11 */ /* 0x000fe2000f8a10ff */
[----:B0-----:R-:W-:-:S03]  /*72d0*/  ULEA UR5, UR8, UR5, 0x18 ;  /* 0x0000000508057291 */ /* 0x001fc6000f8ec03f */
[----:B------:R-:W-:-:S03]  /*72e0*/  LEA.HI.X R77, R39, UR13, R72, 0x2, P5 ;  /* 0x0000000d274d7c11 */ /* 0x000fc6000a8f1448 */
[----:B------:R-:W-:-:S03]  /*72f0*/  LEA R96, R38, UR5, 0x2 ;  /* 0x0000000526607c11 */ /* 0x000fc6000f8e10ff */
[----:B------:R-:W5:Y:S04]  /*7300*/  LDG.E.128.CONSTANT R76, desc[UR14][R76.64] ;  /* 0x0000000e4c4c7981 */ /* 0x000f68000c1e9d00 */
[----:B------:R-:W0:Y:S01]  /*7310*/  LDS.128 R96, [R96] ;  /* 0x0000000060607984 */ /* 0x000e220000000c00 */
[----:B------:R-:W-:Y:S01]  /*7320*/  @!P0 VIADD R73, R38, 0x3 ;  /* 0x0000000326498836 */ /* 0x000fe20000000000 */
[----:B------:R-:W-:Y:S02]  /*7330*/  @!P0 FSEL R46, R46, RZ, !P3 ;  /* 0x000000ff2e2e8208 */ /* 0x000fe40005800000 */
[----:B------:R-:W-:Y:S02]  /*7340*/  @!P0 IADD3 R74, R38, 0x1, RZ ;  /* 0x00000001264a8810 */ /* 0x000fe40007ffe0ff */
[----:B------:R-:W-:-:S02]  /*7350*/  @!P0 ISETP.GE.AND P3, PT, R73, UR19, PT ;  /* 0x0000001349008c0c */ /* 0x000fc4000bf66270 */
[C---:B------:R-:W-:Y:S01]  /*7360*/  @!P0 IADD3 R39, R38.reuse, 0x2, RZ ;  /* 0x0000000226278810 */ /* 0x040fe20007ffe0ff */
[----:B------:R-:W-:Y:S01]  /*7370*/  @!P0 VIADD R72, R38, 0x3 ;  /* 0x0000000326488836 */ /* 0x000fe20000000000 */
[----:B------:R-:W-:Y:S02]  /*7380*/  @!P0 FSEL R42, R42, RZ, !P2 ;  /* 0x000000ff2a2a8208 */ /* 0x000fe40005000000 */
[----:B------:R-:W-:Y:S02]  /*7390*/  @!P0 ISETP.GE.AND P2, PT, R38, UR19, PT ;  /* 0x0000001326008c0c */ /* 0x000fe4000bf46270 */
[----:B------:R-:W-:Y:S02]  /*73a0*/  @!P0 FSEL R43, R43, RZ, !P3 ;  /* 0x000000ff2b2b8208 */ /* 0x000fe40005800000 */
[----:B------:R-:W-:Y:S02]  /*73b0*/  @!P0 ISETP.GE.AND P6, PT, R74, UR19, PT ;  /* 0x000000134a008c0c */ /* 0x000fe4000bfc6270 */
[----:B------:R-:W-:-:S02]  /*73c0*/  @!P0 ISETP.GE.AND P3, PT, R39, UR19, PT ;  /* 0x0000001327008c0c */ /* 0x000fc4000bf66270 */
[----:B------:R-:W-:Y:S02]  /*73d0*/  @!P0 ISETP.GE.AND P5, PT, R73, UR19, PT ;  /* 0x0000001349008c0c */ /* 0x000fe4000bfa6270 */
[----:B------:R-:W-:Y:S02]  /*73e0*/  @!P0 IADD3 R39, R38, 0x1, RZ ;  /* 0x0000000126278810 */ /* 0x000fe40007ffe0ff */
[----:B------:R-:W-:Y:S02]  /*73f0*/  @!P0 FSEL R128, R128, RZ, !P2 ;  /* 0x000000ff80808208 */ /* 0x000fe40005000000 */
[----:B------:R-:W-:Y:S01]  /*7400*/  @!P0 ISETP.GE.AND P2, PT, R72, UR19, PT ;  /* 0x0000001348008c0c */ /* 0x000fe2000bf46270 */
[----:B------:R-:W-:Y:S01]  /*7410*/  @!P0 VIADD R72, R38, 0x2 ;  /* 0x0000000226488836 */ /* 0x000fe20000000000 */
[----:B------:R-:W-:Y:S02]  /*7420*/  @!P0 FSEL R129, R129, RZ, !P6 ;  /* 0x000000ff81818208 */ /* 0x000fe40007000000 */
[----:B------:R-:W-:-:S02]  /*7430*/  @!P0 FSEL R130, R130, RZ, !P1 ;  /* 0x000000ff82828208 */ /* 0x000fc40004800000 */
[----:B------:R-:W-:Y:S02]  /*7440*/  @!P0 ISETP.GE.AND P6, PT, R39, UR19, PT ;  /* 0x0000001327008c0c */ /* 0x000fe4000bfc6270 */
[----:B------:R-:W-:Y:S02]  /*7450*/  @!P0 ISETP.GE.AND P1, PT, R38, UR19, PT ;  /* 0x0000001326008c0c */ /* 0x000fe4000bf26270 */
[----:B------:R-:W-:Y:S02]  /*7460*/  @!P0 FSEL R131, R131, RZ, !P5 ;  /* 0x000000ff83838208 */ /* 0x000fe40006800000 */
[----:B------:R-:W-:Y:S02]  /*7470*/  IADD3 R39, P5, R224, R132, RZ ;  /* 0x00000084e0277210 */ /* 0x000fe40007fbe0ff */
[----:B------:R-:W-:Y:S02]  /*7480*/  @!P0 FSEL R41, R41, RZ, !P4 ;  /* 0x000000ff29298208 */ /* 0x000fe40006000000 */
[----:B------:R-:W-:-:S02]  /*7490*/  @!P0 ISETP.GE.AND P4, PT, R74, UR19, PT ;  /* 0x000000134a008c0c */ /* 0x000fc4000bf86270 */
[----:B------:R-:W-:Y:S02]  /*74a0*/  @!P0 FSEL R124, R124, RZ, !P1 ;  /* 0x000000ff7c7c8208 */ /* 0x000fe40004800000 */
[----:B------:R-:W-:Y:S02]  /*74b0*/  @!P0 ISETP.GE.AND P1, PT, R72, UR19, PT ;  /* 0x0000001348008c0c */ /* 0x000fe4000bf26270 */
[----:B------:R-:W-:Y:S02]  /*74c0*/  LEA.HI.X.SX32 R74, R224, R133, 0x1, P5 ;  /* 0x00000085e04a7211 */ /* 0x000fe400028f0eff */
[----:B------:R-:W-:Y:S02]  /*74d0*/  LEA R72, P5, R39, UR12, 0x2 ;  /* 0x0000000c27487c11 */ /* 0x000fe4000f8a10ff */
[----:B------:R-:W-:Y:S02]  /*74e0*/  @!P0 FSEL R126, R126, RZ, !P3 ;  /* 0x000000ff7e7e8208 */ /* 0x000fe40005800000 */
[----:B------:R-:W-:Y:S01]  /*74f0*/  @!P0 ISETP.GE.AND P3, PT, R73, UR19, PT ;  /* 0x0000001349008c0c */ /* 0x000fe2000bf66270 */
[----:B0-----:R-:W-:Y:S01]  /*7500*/  FMUL.FTZ R69, R97, R69 ;  /* 0x0000004561457220 */ /* 0x001fe20000410000 */
[----:B------:R-:W-:Y:S01]  /*7510*/  LEA.HI.X R73, R39, UR13, R74, 0x2, P5 ;  /* 0x0000000d27497c11 */ /* 0x000fe2000a8f144a */
[----:B------:R-:W-:Y:S01]  /*7520*/  @!P0 VIADD R74, R38, 0x3 ;  /* 0x00000003264a8836 */ /* 0x000fe20000000000 */
[----:B------:R-:W-:-:S02]  /*7530*/  @!P0 FSEL R127, R127, RZ, !P2 ;  /* 0x000000ff7f7f8208 */ /* 0x000fc40005000000 */
[C---:B------:R-:W-:Y:S02]  /*7540*/  @!P0 IADD3 R39, R38.reuse, 0x2, RZ ;  /* 0x0000000226278810 */ /* 0x040fe40007ffe0ff */
[----:B------:R-:W-:Y:S01]  /*7550*/  @!P0 ISETP.GE.AND P2, PT, R38, UR19, PT ;  /* 0x0000001326008c0c */ /* 0x000fe2000bf46270 */
[----:B------:R-:W-:Y:S01]  /*7560*/  FFMA.FTZ R69, R96, R68, R69 ;  /* 0x0000004460457223 */ /* 0x000fe20000010045 */
[----:B------:R-:W-:Y:S02]  /*7570*/  @!P0 ISETP.GE.AND P5, PT, R39, UR19, PT ;  /* 0x0000001327008c0c */ /* 0x000fe4000bfa6270 */
[----:B------:R-:W-:Y:S02]  /*7580*/  @!P0 FSEL R121, R121, RZ, !P6 ;  /* 0x000000ff79798208 */ /* 0x000fe40007000000 */
[----:B------:R-:W-:Y:S02]  /*7590*/  @!P0 FSEL R125, R125, RZ, !P4 ;  /* 0x000000ff7d7d8208 */ /* 0x000fe40006000000 */
[----:B------:R-:W-:-:S02]  /*75a0*/  @!P0 FSEL R120, R120, RZ, !P2 ;  /* 0x000000ff78788208 */ /* 0x000fc40005000000 */
[----:B------:R-:W-:Y:S02]  /*75b0*/  @!P0 IADD3 R68, R38, 0x1, RZ ;  /* 0x0000000126448810 */ /* 0x000fe40007ffe0ff */
[----:B------:R-:W-:Y:S02]  /*75c0*/  IADD3 R39, P6, R223, R132, RZ ;  /* 0x00000084df277210 */ /* 0x000fe40007fde0ff */
[----:B------:R-:W-:Y:S02]  /*75d0*/  @!P0 ISETP.GE.AND P4, PT, R75, UR19, PT ;  /* 0x000000134b008c0c */ /* 0x000fe4000bf86270 */
[----:B------:R-:W-:Y:S01]  /*75e0*/  @!P0 ISETP.GE.AND P2, PT, R74, UR19, PT ;  /* 0x000000134a008c0c */ /* 0x000fe2000bf46270 */
[----:B------:R-:W-:Y:S01]  /*75f0*/  FFMA.FTZ R200, R98, R70, R69 ;  /* 0x0000004662c87223 */ /* 0x000fe20000010045 */
[----:B------:R-:W5:Y:S01]  /*7600*/  LDG.E.128.CONSTANT R72, desc[UR14][R72.64] ;  /* 0x0000000e48487981 */ /* 0x000f62000c1e9d00 */
[----:B------:R-:W-:Y:S02]  /*7610*/  @!P0 FSEL R122, R122, RZ, !P1 ;  /* 0x000000ff7a7a8208 */ /* 0x000fe40004800000 */
[----:B------:R-:W-:-:S02]  /*7620*/  @!P0 ISETP.GE.AND P1, PT, R68, UR19, PT ;  /* 0x0000001344008c0c */ /* 0x000fc4000bf26270 */
[----:B------:R-:W-:Y:S02]  /*7630*/  LEA.HI.X.SX32 R70, R223, R133, 0x1, P6 ;  /* 0x00000085df467211 */ /* 0x000fe400030f0eff */
[----:B------:R-:W-:Y:S01]  /*7640*/  LEA R68, P6, R39, UR12, 0x2 ;  /* 0x0000000c27447c11 */ /* 0x000fe2000f8c10ff */
[----:B------:R-:W-:-:S03]  /*7650*/  FMUL.FTZ R61, R97, R61 ;  /* 0x0000003d613d7220 */ /* 0x000fc60000410000 */
[----:B------:R-:W-:Y:S02]  /*7660*/  LEA.HI.X R69, R39, UR13, R70, 0x2, P6 ;  /* 0x0000000d27457c11 */ /* 0x000fe4000b0f1446 */
[C---:B------:R-:W-:Y:S01]  /*7670*/  @!P0 ISETP.GE.AND P6, PT, R38.reuse, UR19, PT ;  /* 0x0000001326008c0c */ /* 0x040fe2000bfc6270 */
[----:B------:R-:W-:Y:S02]  /*7680*/  @!P0 VIADD R39, R38, 0x2 ;  /* 0x0000000226278836 */ /* 0x000fe40000000000 */
[----:B------:R-:W-:Y:S01]  /*7690*/  FFMA.FTZ R61, R96, R60, R61 ;  /* 0x0000003c603d7223 */ /* 0x000fe2000001003d */
[----:B------:R-:W-:Y:S01]  /*76a0*/  FFMA.FTZ R200, R99, R71, R200 ;  /* 0x0000004763c87223 */ /* 0x000fe200000100c8 */
[----:B------:R-:W-:Y:S01]  /*76b0*/  @!P0 FSEL R100, R100, RZ, !P6 ;  /* 0x000000ff64648208 */ /* 0x000fe20007000000 */
[----:B------:R-:W-:Y:S01]  /*76c0*/  FMUL.FTZ R65, R97, R65 ;  /* 0x0000004161417220 */ /* 0x000fe20000410000 */
[----:B------:R-:W-:Y:S01]  /*76d0*/  IADD3 R60, P6, R222, R132, RZ ;  /* 0x00000084de3c7210 */ /* 0x000fe20007fde0ff */
[----:B------:R-:W5:Y:S01]  /*76e0*/  LDG.E.128.CONSTANT R68, desc[UR14][R68.64] ;  /* 0x0000000e44447981 */ /* 0x000f62000c1e9d00 */
[----:B------:R-:W-:Y:S01]  /*76f0*/  @!P0 FSEL R123, R123, RZ, !P3 ;  /* 0x000000ff7b7b8208 */ /* 0x000fe20005800000 */
[----:B------:R-:W-:Y:S01]  /*7700*/  FFMA.FTZ R182, R98, R62, R61 ;  /* 0x0000003e62b67223 */ /* 0x000fe2000001003d */
[----:B------:R-:W-:Y:S01]  /*7710*/  @!P0 ISETP.GE.AND P3, PT, R39, UR19, PT ;  /* 0x0000001327008c0c */ /* 0x000fe2000bf66270 */
[----:B------:R-:W-:Y:S01]  /*7720*/  FFMA.FTZ R39, R96, R64, R65 ;  /* 0x0000004060277223 */ /* 0x000fe20000010041 */
[----:B------:R-:W-:-:S02]  /*7730*/  LEA.HI.X.SX32 R61, R222, R133, 0x1, P6 ;  /* 0x00000085de3d7211 */ /* 0x000fc400030f0eff */
[----:B------:R-:W-:Y:S01]  /*7740*/  LEA R64, P6, R60, UR12, 0x2 ;  /* 0x0000000c3c407c11 */ /* 0x000fe2000f8c10ff */
[----:B------:R-:W-:Y:S01]  /*7750*/  FFMA.FTZ R66, R98, R66, R39 ;  /* 0x0000004262427223 */ /* 0x000fe20000010027 */
[----:B------:R-:W-:Y:S02]  /*7760*/  FMUL.FTZ R53, R97, R53 ;  /* 0x0000003561357220 */ /* 0x000fe40000410000 */
[----:B------:R-:W-:Y:S02]  /*7770*/  LEA.HI.X R65, R60, UR13, R61, 0x2, P6 ;  /* 0x0000000d3c417c11 */ /* 0x000fe4000b0f143d */
[----:B------:R-:W-:Y:S01]  /*7780*/  IADD3 R39, P6, R221, R132, RZ ;  /* 0x00000084dd277210 */ /* 0x000fe20007fde0ff */
[----:B------:R-:W-:Y:S01]  /*7790*/  FFMA.FTZ R181, R99, R67, R66 ;  /* 0x0000004363b57223 */ /* 0x000fe20000010042 */
[----:B------:R-:W-:Y:S01]  /*77a0*/  FFMA.FTZ R53, R96, R52, R53 ;  /* 0x0000003460357223 */ /* 0x000fe20000010035 */
[----:B------:R-:W-:Y:S01]  /*77b0*/  @!P0 VIADD R61, R38, 0x1 ;  /* 0x00000001263d8836 */ /* 0x000fe20000000000 */
[----:B------:R-:W5:Y:S01]  /*77c0*/  LDG.E.128.CONSTANT R64, desc[UR14][R64.64] ;  /* 0x0000000e40407981 */ /* 0x000f62000c1e9d00 */
[----:B------:R-:W-:-:S02]  /*77d0*/  LEA.HI.X.SX32 R52, R221, R133, 0x1, P6 ;  /* 0x00000085dd347211 */ /* 0x000fc400030f0eff */
[----:B------:R-:W-:Y:S02]  /*77e0*/  LEA R60, P6, R39, UR12, 0x2 ;  /* 0x0000000c273c7c11 */ /* 0x000fe4000f8c10ff */
[----:B------:R-:W-:Y:S02]  /*77f0*/  @!P0 FSEL R102, R102, RZ, !P5 ;  /* 0x000000ff66668208 */ /* 0x000fe40006800000 */
[----:B------:R-:W-:Y:S02]  /*7800*/  @!P0 ISETP.GE.AND P5, PT, R61, UR19, PT ;  /* 0x000000133d008c0c */ /* 0x000fe4000bfa6270 */
[----:B------:R-:W-:Y:S02]  /*7810*/  @!P0 IADD3 R62, R38, 0x3, RZ ;  /* 0x00000003263e8810 */ /* 0x000fe40007ffe0ff */
[----:B------:R-:W-:Y:S01]  /*7820*/  LEA.HI.X R61, R39, UR13, R52, 0x2, P6 ;  /* 0x0000000d273d7c11 */ /* 0x000fe2000b0f1434 */
[----:B------:R-:W-:Y:S01]  /*7830*/  FFMA.FTZ R182, R99, R63, R182 ;  /* 0x0000003f63b67223 */ /* 0x000fe200000100b6 */
[----:B------:R-:W-:-:S02]  /*7840*/  @!P0 FSEL R101, R101, RZ, !P4 ;  /* 0x000000ff65658208 */ /* 0x000fc40006000000 */
[----:B------:R-:W-:Y:S02]  /*7850*/  @!P0 ISETP.GE.AND P4, PT, R62, UR19, PT ;  /* 0x000000133e008c0c */ /* 0x000fe4000bf86270 */
[----:B------:R-:W5:Y:S01]  /*7860*/  LDG.E.128.CONSTANT R60, desc[UR14][R60.64] ;  /* 0x0000000e3c3c7981 */ /* 0x000f62000c1e9d00 */
[C---:B------:R-:W-:Y:S02]  /*7870*/  @!P0 IADD3 R39, R38.reuse, 0x2, RZ ;  /* 0x0000000226278810 */ /* 0x040fe40007ffe0ff */
[----:B------:R-:W-:Y:S02]  /*7880*/  @!P0 FSEL R103, R103, RZ, !P2 ;  /* 0x000000ff67678208 */ /* 0x000fe40005000000 */
[----:B------:R-:W-:Y:S01]  /*7890*/  @!P0 ISETP.GE.AND P6, PT, R39, UR19, PT ;  /* 0x0000001327008c0c */ /* 0x000fe2000bfc6270 */
[C---:B------:R-:W-:Y:S01]  /*78a0*/  @!P0 VIADD R39, R38.reuse, 0x3 ;  /* 0x0000000326278836 */ /* 0x040fe20000000000 */
[----:B------:R-:W-:-:S04]  /*78b0*/  @!P0 ISETP.GE.AND P2, PT, R38, UR19, PT ;  /* 0x0000001326008c0c */ /* 0x000fc8000bf46270 */
[----:B------:R-:W-:Y:S02]  /*78c0*/  @!P0 FSEL R108, R108, RZ, !P2 ;  /* 0x000000ff6c6c8208 */ /* 0x000fe40005000000 */
[----:B------:R-:W-:Y:S02]  /*78d0*/  @!P0 ISETP.GE.AND P2, PT, R39, UR19, PT ;  /* 0x0000001327008c0c */ /* 0x000fe4000bf46270 */
[C---:B------:R-:W-:Y:S02]  /*78e0*/  @!P0 IADD3 R39, R38.reuse, 0x1, RZ ;  /* 0x0000000126278810 */ /* 0x040fe40007ffe0ff */
[----:B------:R-:W-:Y:S02]  /*78f0*/  @!P0 FSEL R109, R109, RZ, !P1 ;  /* 0x000000ff6d6d8208 */ /* 0x000fe40004800000 */
[----:B------:R-:W-:Y:S01]  /*7900*/  @!P0 ISETP.GE.AND P1, PT, R39, UR19, PT ;  /* 0x0000001327008c0c */ /* 0x000fe2000bf26270 */
[----:B------:R-:W-:Y:S01]  /*7910*/  @!P0 VIADD R39, R38, 0x2 ;  /* 0x0000000226278836 */ /* 0x000fe20000000000 */
[----:B------:R-:W-:-:S02]  /*7920*/  @!P0 FSEL R110, R110, RZ, !P3 ;  /* 0x000000ff6e6e8208 */ /* 0x000fc40005800000 */
[----:B------:R-:W-:Y:S02]  /*7930*/  @!P0 FSEL R111, R111, RZ, !P4 ;  /* 0x000000ff6f6f8208 */ /* 0x000fe40006000000 */
[----:B------:R-:W-:Y:S02]  /*7940*/  @!P0 ISETP.GE.AND P3, PT, R39, UR19, PT ;  /* 0x0000001327008c0c */ /* 0x000fe4000bf66270 */
[C---:B------:R-:W-:Y:S02]  /*7950*/  @!P0 ISETP.GE.AND P4, PT, R38.reuse, UR19, PT ;  /* 0x0000001326008c0c */ /* 0x040fe4000bf86270 */
[----:B------:R-:W-:Y:S01]  /*7960*/  @!P0 IADD3 R39, R38, 0x3, RZ ;  /* 0x0000000326278810 */ /* 0x000fe20007ffe0ff */
[----:B------:R-:W-:Y:S01]  /*7970*/  FMUL.FTZ R57, R97, R57 ;  /* 0x0000003961397220 */ /* 0x000fe20000410000 */
[----:B------:R-:W-:Y:S02]  /*7980*/  @!P0 FSEL R104, R104, RZ, !P4 ;  /* 0x000000ff68688208 */ /* 0x000fe40006000000 */
[----:B------:R-:W-:-:S02]  /*7990*/  @!P0 ISETP.GE.AND P4, PT, R39, UR19, PT ;  /* 0x0000001327008c0c */ /* 0x000fc4000bf86270 */
[----:B------:R-:W-:Y:S02]  /*79a0*/  @!P0 FSEL R105, R105, RZ, !P5 ;  /* 0x000000ff69698208 */ /* 0x000fe40006800000 */
[----:B------:R-:W-:Y:S01]  /*79b0*/  IADD3 R39, P5, R220, R132, RZ ;  /* 0x00000084dc277210 */ /* 0x000fe20007fbe0ff */
[----:B------:R-:W-:Y:S01]  /*79c0*/  FFMA.FTZ R57, R96, R56, R57 ;  /* 0x0000003860397223 */ /* 0x000fe20000010039 */
[----:B------:R-:W-:Y:S02]  /*79d0*/  @!P0 FSEL R106, R106, RZ, !P6 ;  /* 0x000000ff6a6a8208 */ /* 0x000fe40007000000 */
[----:B------:R-:W-:Y:S02]  /*79e0*/  LEA.HI.X.SX32 R52, R220, R133, 0x1, P5 ;  /* 0x00000085dc347211 */ /* 0x000fe400028f0eff */
[----:B------:R-:W-:Y:S01]  /*79f0*/  LEA R56, P6, R39, UR12, 0x2 ;  /* 0x0000000c27387c11 */ /* 0x000fe2000f8c10ff */
[----:B------:R-:W-:Y:S01]  /*7a00*/  FFMA.FTZ R58, R98, R58, R57 ;  /* 0x0000003a623a7223 */ /* 0x000fe20000010039 */
[----:B------:R-:W-:-:S02]  /*7a10*/  @!P0 FSEL R107, R107, RZ, !P2 ;  /* 0x000000ff6b6b8208 */ /* 0x000fc40005000000 */
[----:B------:R-:W-:Y:S02]  /*7a20*/  LEA.HI.X R57, R39, UR13, R52, 0x2, P6 ;  /* 0x0000000d27397c11 */ /* 0x000fe4000b0f1434 */
[C---:B------:R-:W-:Y:S02]  /*7a30*/  @!P0 IADD3 R39, R38.reuse, 0x2, RZ ;  /* 0x0000000226278810 */ /* 0x040fe40007ffe0ff */
[----:B------:R-:W-:Y:S01]  /*7a40*/  @!P0 ISETP.GE.AND P2, PT, R38, UR19, PT ;  /* 0x0000001326008c0c */ /* 0x000fe2000bf46270 */
[----:B------:R-:W-:Y:S01]  /*7a50*/  FFMA.FTZ R165, R99, R59, R58 ;  /* 0x0000003b63a57223 */ /* 0x000fe2000001003a */
[----:B------:R-:W-:Y:S01]  /*7a60*/  @!P0 ISETP.GE.AND P6, PT, R39, UR19, PT ;  /* 0x0000001327008c0c */ /* 0x000fe2000bfc6270 */
[----:B------:R-:W5:Y:S01]  /*7a70*/  LDG.E.128.CONSTANT R56, desc[UR14][R56.64] ;  /* 0x0000000e38387981 */ /* 0x000f62000c1e9d00 */
[----:B------:R-:W-:Y:S01]  /*7a80*/  FMUL.FTZ R45, R97, R45 ;  /* 0x0000002d612d7220 */ /* 0x000fe20000410000 */
[----:B------:R-:W-:Y:S02]  /*7a90*/  @!P0 FSEL R112, R112, RZ, !P2 ;  /* 0x000000ff70708208 */ /* 0x000fe40005000000 */
[----:B------:R-:W-:Y:S01]  /*7aa0*/  IADD3 R39, P2, R219, R132, RZ ;  /* 0x00000084db277210 */ /* 0x000fe20007f5e0ff */
[----:B------:R-:W-:Y:S01]  /*7ab0*/  FFMA.FTZ R166, R98, R54, R53 ;  /* 0x0000003662a67223 */ /* 0x000fe20000010035 */
[----:B------:R-:W-:-:S02]  /*7ac0*/  @!P0 VIADD R53, R38, 0x1 ;  /* 0x0000000126358836 */ /* 0x000fc40000000000 */
[----:B------:R-:W-:Y:S01]  /*7ad0*/  FFMA.FTZ R45, R96, R44, R45 ;  /* 0x0000002c602d7223 */ /* 0x000fe2000001002d */
[----:B------:R-:W-:Y:S02]  /*7ae0*/  LEA.HI.X.SX32 R44, R219, R133, 0x1, P2 ;  /* 0x00000085db2c7211 */ /* 0x000fe400010f0eff */
[----:B------:R-:W-:Y:S01]  /*7af0*/  LEA R52, P2, R39, UR12, 0x2 ;  /* 0x0000000c27347c11 */ /* 0x000fe2000f8410ff */
[----:B------:R-:W-:Y:S01]  /*7b00*/  FMUL.FTZ R49, R97, R49 ;  /* 0x0000003161317220 */ /* 0x000fe20000410000 */
[----:B------:R-:W-:Y:S01]  /*7b10*/  @!P0 ISETP.GE.AND P5, PT, R53, UR19, PT ;  /* 0x0000001335008c0c */ /* 0x000fe2000bfa6270 */
[----:B------:R-:W-:Y:S01]  /*7b20*/  FMUL.FTZ R41, R97, R41 ;  /* 0x0000002961297220 */ /* 0x000fe20000410000 */
[----:B------:R-:W-:Y:S02]  /*7b30*/  LEA.HI.X R53, R39, UR13, R44, 0x2, P2 ;  /* 0x0000000d27357c11 */ /* 0x000fe400090f142c */
[----:B------:R-:W-:Y:S01]  /*7b40*/  @!P0 IADD3 R39, R38, 0x1, RZ ;  /* 0x0000000126278810 */ /* 0x000fe20007ffe0ff */
[----:B------:R-:W-:Y:S01]  /*7b50*/  FFMA.FTZ R49, R96, R48, R49 ;  /* 0x0000003060317223 */ /* 0x000fe20000010031 */
[----:B------:R-:W-:-:S02]  /*7b60*/  @!P0 VIADD R48, R38, 0x3 ;  /* 0x0000000326308836 */ /* 0x000fc40000000000 */
[----:B------:R-:W-:Y:S01]  /*7b70*/  FFMA.FTZ R166, R99, R55, R166 ;  /* 0x0000003763a67223 */ /* 0x000fe200000100a6 */
[----:B------:R-:W-:Y:S01]  /*7b80*/  @!P0 ISETP.GE.AND P2, PT, R39, UR19, PT ;  /* 0x0000001327008c0c */ /* 0x000fe2000bf46270 */
[----:B------:R-:W-:Y:S01]  /*7b90*/  FFMA.FTZ R41, R96, R40, R41 ;  /* 0x0000002860297223 */ /* 0x000fe20000010029 */
[----:B------:R-:W-:Y:S01]  /*7ba0*/  @!P0 FSEL R114, R114, RZ, !P3 ;  /* 0x000000ff72728208 */ /* 0x000fe20005800000 */
[----:B------:R-:W5:Y:S01]  /*7bb0*/  LDG.E.128.CONSTANT R52, desc[UR14][R52.64] ;  /* 0x0000000e34347981 */ /* 0x000f62000c1e9d00 */
[----:B------:R-:W-:Y:S01]  /*7bc0*/  IADD3 R39, P3, R218, R132, RZ ;  /* 0x00000084da277210 */ /* 0x000fe20007f7e0ff */
[----:B------:R-:W-:Y:S01]  /*7bd0*/  FFMA.FTZ R40, R98, R42, R41 ;  /* 0x0000002a62287223 */ /* 0x000fe20000010029 */
[----:B------:R-:W-:Y:S01]  /*7be0*/  @!P0 FSEL R113, R113, RZ, !P1 ;  /* 0x000000ff71718208 */ /* 0x000fe20004800000 */
[----:B------:R-:W-:Y:S01]  /*7bf0*/  @!P0 VIADD R41, R38, 0x2 ;  /* 0x0000000226298836 */ /* 0x000fe20000000000 */
[----:B------:R-:W-:Y:S02]  /*7c00*/  @!P0 ISETP.GE.AND P1, PT, R48, UR19, PT ;  /* 0x0000001330008c0c */ /* 0x000fe4000bf26270 */
[----:B------:R-:W-:-:S02]  /*7c10*/  @!P0 FSEL R115, R115, RZ, !P4 ;  /* 0x000000ff73738208 */ /* 0x000fc40006000000 */
[----:B------:R-:W-:Y:S02]  /*7c20*/  LEA.HI.X.SX32 R42, R218, R133, 0x1, P3 ;  /* 0x00000085da2a7211 */ /* 0x000fe400018f0eff */
[----:B------:R-:W-:Y:S01]  /*7c30*/  LEA R48, P4, R39, UR12, 0x2 ;  /* 0x0000000c27307c11 */ /* 0x000fe2000f8810ff */
[----:B------:R-:W-:Y:S01]  /*7c40*/  FFMA.FTZ R50, R98, R50, R49 ;  /* 0x0000003262327223 */ /* 0x000fe20000010031 */
[----:B------:R-:W-:Y:S02]  /*7c50*/  @!P0 ISETP.GE.AND P3, PT, R41, UR19, PT ;  /* 0x0000001329008c0c */ /* 0x000fe4000bf66270 */
[----:B------:R-:W-:Y:S02]  /*7c60*/  LEA.HI.X R49, R39, UR13, R42, 0x2, P4 ;  /* 0x0000000d27317c11 */ /* 0x000fe4000a0f142a */
[C---:B------:R-:W-:Y:S02]  /*7c70*/  @!P0 ISETP.GE.AND P4, PT, R38.reuse, UR19, PT ;  /* 0x0000001326008c0c */ /* 0x040fe4000bf86270 */
[----:B------:R-:W-:-:S02]  /*7c80*/  @!P0 IADD3 R41, R38, 0x3, RZ ;  /* 0x0000000326298810 */ /* 0x000fc40007ffe0ff */
[----:B------:R-:W-:Y:S01]  /*7c90*/  @!P0 FSEL R116, R116, RZ, !P4 ;  /* 0x000000ff74748208 */ /* 0x000fe20006000000 */
[----:B------:R-:W-:Y:S01]  /*7ca0*/  FFMA.FTZ R163, R99, R51, R50 ;  /* 0x0000003363a37223 */ /* 0x000fe20000010032 */
[----:B------:R-:W-:Y:S01]  /*7cb0*/  @!P0 ISETP.GE.AND P4, PT, R41, UR19, PT ;  /* 0x0000001329008c0c */ /* 0x000fe2000bf86270 */
[----:B------:R-:W-:Y:S01]  /*7cc0*/  @!P0 VIADD R41, R38, 0x1 ;  /* 0x0000000126298836 */ /* 0x000fe20000000000 */
[----:B------:R-:W5:Y:S01]  /*7cd0*/  LDG.E.128.CONSTANT R48, desc[UR14][R48.64] ;  /* 0x0000000e30307981 */ /* 0x000f62000c1e9d00 */
[----:B------:R-:W-:Y:S02]  /*7ce0*/  @!P0 FSEL R117, R117, RZ, !P5 ;  /* 0x000000ff75758208 */ /* 0x000fe40006800000 */
[----:B------:R-:W-:Y:S02]  /*7cf0*/  @!P0 FSEL R118, R118, RZ, !P6 ;  /* 0x000000ff76768208 */ /* 0x000fe40007000000 */
[----:B------:R-:W-:Y:S02]  /*7d00*/  @!P0 ISETP.GE.AND P5, PT, R41, UR19, PT ;  /* 0x0000001329008c0c */ /* 0x000fe4000bfa6270 */
[----:B------:R-:W-:-:S02]  /*7d10*/  @!P0 IADD3 R41, R38, 0x2, RZ ;  /* 0x0000000226298810 */ /* 0x000fc40007ffe0ff */
[C---:B------:R-:W-:Y:S01]  /*7d20*/  @!P0 ISETP.GE.AND P6, PT, R38.reuse, UR19, PT ;  /* 0x0000001326008c0c */ /* 0x040fe2000bfc6270 */
[----:B------:R-:W-:Y:S01]  /*7d30*/  @!P0 VIADD R42, R38, 0x3 ;  /* 0x00000003262a8836 */ /* 0x000fe20000000000 */
[----:B------:R-:W-:Y:S02]  /*7d40*/  @!P0 FSEL R119, R119, RZ, !P1 ;  /* 0x000000ff77778208 */ /* 0x000fe40004800000 */
[----:B------:R-:W-:Y:S02]  /*7d50*/  @!P0 ISETP.GE.AND P1, PT, R41, UR19, PT ;  /* 0x0000001329008c0c */ /* 0x000fe4000bf26270 */
[----:B--2---:R-:W-:Y:S02]  /*7d60*/  @!P0 FSEL R92, R92, RZ, !P6 ;  /* 0x000000ff5c5c8208 */ /* 0x004fe40007000000 */
[----:B------:R-:W-:Y:S02]  /*7d70*/  IADD3 R41, P6, R215, R132, RZ ;  /* 0x00000084d7297210 */ /* 0x000fe40007fde0ff */
[----:B------:R-:W-:-:S02]  /*7d80*/  @!P0 FSEL R93, R93, RZ, !P2 ;  /* 0x000000ff5d5d8208 */ /* 0x000fc40005000000 */
[----:B------:R-:W-:Y:S02]  /*7d90*/  @!P0 ISETP.GE.AND P2, PT, R42, UR19, PT ;  /* 0x000000132a008c0c */ /* 0x000fe4000bf46270 */
[----:B------:R-:W-:Y:S02]  /*7da0*/  LEA.HI.X.SX32 R42, R215, R133, 0x1, P6 ;  /* 0x00000085d72a7211 */ /* 0x000fe400030f0eff */
[----:B------:R-:W-:Y:S01]  /*7db0*/  LEA R44, P6, R41, UR12, 0x2 ;  /* 0x0000000c292c7c11 */ /* 0x000fe2000f8c10ff */
[----:B------:R-:W-:-:S03]  /*7dc0*/  FFMA.FTZ R46, R98, R46, R45 ;  /* 0x0000002e622e7223 */ /* 0x000fc6000001002d */
[----:B------:R-:W-:Y:S01]  /*7dd0*/  LEA.HI.X R45, R41, UR13, R42, 0x2, P6 ;  /* 0x0000000d292d7c11 */ /* 0x000fe2000b0f142a */
[----:B------:R-:W-:Y:S01]  /*7de0*/  FFMA.FTZ R39, R99, R47, R46 ;  /* 0x0000002f63277223 */ /* 0x000fe2000001002e */
[C---:B------:R-:W-:Y:S01]  /*7df0*/  FMUL.FTZ R125, R97.reuse, R125 ;  /* 0x0000007d617d7220 */ /* 0x040fe20000410000 */
[----:B------:R-:W-:Y:S01]  /*7e00*/  FMUL.FTZ R121, R97, R121 ;  /* 0x0000007961797220 */ /* 0x000fe20000410000 */
[----:B------:R-:W-:Y:S02]  /*7e10*/  IADD3 R41, P6, R214, R132, RZ ;  /* 0x00000084d6297210 */ /* 0x000fe40007fde0ff */
[----:B------:R-:W2:Y:S01]  /*7e20*/  LDG.E.128.CONSTANT R44, desc[UR14][R44.64] ;  /* 0x0000000e2c2c7981 */ /* 0x000ea2000c1e9d00 */
[C---:B------:R-:W-:Y:S01]  /*7e30*/  FFMA.FTZ R125, R96.reuse, R124, R125 ;  /* 0x0000007c607d7223 */ /* 0x040fe2000001007d */
[----:B------:R-:W-:Y:S01]  /*7e40*/  FFMA.FTZ R121, R96, R120, R121 ;  /* 0x0000007860797223 */ /* 0x000fe20000010079 */
[----:B------:R-:W-:Y:S02]  /*7e50*/  LEA.HI.X.SX32 R124, R214, R133, 0x1, P6 ;  /* 0x00000085d67c7211 */ /* 0x000fe400030f0eff */
[----:B------:R-:W-:Y:S01]  /*7e60*/  LEA R120, P6, R41, UR12, 0x2 ;  /* 0x0000000c29787c11 */ /* 0x000fe2000f8c10ff */
[----:B------:R-:W-:Y:S01]  /*7e70*/  FFMA.FTZ R40, R99, R43, R40 ;  /* 0x0000002b63287223 */ /* 0x000fe20000010028 */
[----:B------:R-:W-:Y:S01]  /*7e80*/  FFMA.FTZ R122, R98, R122, R121 ;  /* 0x0000007a627a7223 */ /* 0x000fe20000010079 */
[----:B------:R-:W-:-:S02]  /*7e90*/  @!P0 IADD3 R43, R38, 0x1, RZ ;  /* 0x00000001262b8810 */ /* 0x000fc40007ffe0ff */
[----:B------:R-:W-:Y:S02]  /*7ea0*/  LEA.HI.X R121, R41, UR13, R124, 0x2, P6 ;  /* 0x0000000d29797c11 */ /* 0x000fe4000b0f147c */
[----:B------:R-:W-:Y:S02]  /*7eb0*/  @!P0 FSEL R94, R94, RZ, !P3 ;  /* 0x000000ff5e5e8208 */ /* 0x000fe40005800000 */
[----:B------:R-:W-:Y:S01]  /*7ec0*/  @!P0 ISETP.GE.AND P3, PT, R43, UR19, PT ;  /* 0x000000132b008c0c */ /* 0x000fe2000bf66270 */
[----:B------:R-:W-:Y:S02]  /*7ed0*/  FFMA.FTZ R43, R99, R123, R122 ;  /* 0x0000007b632b7223 */ /* 0x000fe4000001007a */
[----:B------:R-:W2:Y:S01]  /*7ee0*/  LDG.E.128.CONSTANT R120, desc[UR14][R120.64] ;  /* 0x0000000e78787981 */ /* 0x000ea2000c1e9d00 */
[----:B------:R-:W-:Y:S01]  /*7ef0*/  FFMA.FTZ R42, R98, R126, R125 ;  /* 0x0000007e622a7223 */ /* 0x000fe2000001007d */
[----:B------:R-:W-:Y:S02]  /*7f00*/  @!P0 VIADD R124, R38, 0x2 ;  /* 0x00000002267c8836 */ /* 0x000fe40000000000 */
[----:B------:R-:W-:Y:S01]  /*7f10*/  FMUL.FTZ R101, R97, R101 ;  /* 0x0000006561657220 */ /* 0x000fe20000410000 */
[----:B------:R-:W-:-:S02]  /*7f20*/  IADD3 R125, P6, R213, R132, RZ ;  /* 0x00000084d57d7210 */ /* 0x000fc40007fde0ff */
[----:B------:R-:W-:Y:S01]  /*7f30*/  @!P0 FSEL R95, R95, RZ, !P4 ;  /* 0x000000ff5f5f8208 */ /* 0x000fe20006000000 */
[----:B------:R-:W-:Y:S01]  /*7f40*/  FFMA.FTZ R101, R96, R100, R101 ;  /* 0x0000006460657223 */ /* 0x000fe20000010065 */
[----:B------:R-:W-:Y:S02]  /*7f50*/  @!P0 ISETP.GE.AND P4, PT, R124, UR19, PT ;  /* 0x000000137c008c0c */ /* 0x000fe4000bf86270 */
[----:B------:R-:W-:Y:S02]  /*7f60*/  LEA.HI.X.SX32 R100, R213, R133, 0x1, P6 ;  /* 0x00000085d5647211 */ /* 0x000fe400030f0eff */
[----:B------:R-:W-:-:S04]  /*7f70*/  LEA R124, P6, R125, UR12, 0x2 ;  /* 0x0000000c7d7c7c11 */ /* 0x000fc8000f8c10ff */
[----:B------:R-:W-:Y:S02]  /*7f80*/  LEA.HI.X R125, R125, UR13, R100, 0x2, P6 ;  /* 0x0000000d7d7d7c11 */ /* 0x000fe4000b0f1464 */
[C---:B------:R-:W-:Y:S02]  /*7f90*/  @!P0 ISETP.GE.AND P6, PT, R38.reuse, UR19, PT ;  /* 0x0000001326008c0c */ /* 0x040fe4000bfc6270 */
[----:B------:R-:W-:Y:S01]  /*7fa0*/  @!P0 IADD3 R100, R38, 0x3, RZ ;  /* 0x0000000326648810 */ /* 0x000fe20007ffe0ff */
[----:B------:R-:W-:Y:S01]  /*7fb0*/  FFMA.FTZ R42, R99, R127, R42 ;  /* 0x0000007f632a7223 */ /* 0x000fe2000001002a */
[----:B---3--:R-:W-:Y:S01]  /*7fc0*/  @!P0 FSEL R88, R88, RZ, !P6 ;  /* 0x000000ff58588208 */ /* 0x008fe20007000000 */
[----:B------:R-:W3:Y:S01]  /*7fd0*/  LDG.E.128.CONSTANT R124, desc[UR14][R124.64] ;  /* 0x0000000e7c7c7981 */ /* 0x000ee2000c1e9d00 */
[----:B------:R-:W-:Y:S01]  /*7fe0*/  @!P0 ISETP.GE.AND P6, PT, R100, UR19, PT ;  /* 0x0000001364008c0c */ /* 0x000fe2000bfc6270 */
[----:B------:R-:W-:Y:S01]  /*7ff0*/  FMUL.FTZ R129, R97, R129 ;  /* 0x0000008161817220 */ /* 0x000fe20000410000 */
[----:B------:R-:W-:Y:S01]  /*8000*/  @!P0 VIADD R100, R38, 0x1 ;  /* 0x0000000126648836 */ /* 0x000fe20000000000 */
[----:B------:R-:W-:-:S02]  /*8010*/  @!P0 FSEL R90, R90, RZ, !P1 ;  /* 0x000000ff5a5a8208 */ /* 0x000fc40004800000 */
[----:B------:R-:W-:Y:S01]  /*8020*/  @!P0 ISETP.GE.AND P1, PT, R38, UR19, PT ;  /* 0x0000001326008c0c */ /* 0x000fe2000bf26270 */
[----:B------:R-:W-:Y:S01]  /*8030*/  FFMA.FTZ R129, R96, R128, R129 ;  /* 0x0000008060817223 */ /* 0x000fe20000010081 */
[----:B------:R-:W-:Y:S01]  /*8040*/  @!P0 FSEL R89, R89, RZ, !P5 ;  /* 0x000000ff59598208 */ /* 0x000fe20006800000 */
[----:B------:R-:W-:Y:S01]  /*8050*/  FFMA.FTZ R128, R98, R102, R101 ;  /* 0x0000006662807223 */ /* 0x000fe20000010065 */
[----:B------:R-:W-:Y:S02]  /*8060*/  @!P0 ISETP.GE.AND P5, PT, R100, UR19, PT ;  /* 0x0000001364008c0c */ /* 0x000fe4000bfa6270 */
[----:B----4-:R-:W-:Y:S02]  /*8070*/  @!P0 FSEL R84, R84, RZ, !P1 ;  /* 0x000000ff54548208 */ /* 0x010fe40004800000 */
[----:B------:R-:W-:Y:S02]  /*8080*/  @!P0 IADD3 R100, R38, 0x2, RZ ;  /* 0x0000000226648810 */ /* 0x000fe40007ffe0ff */
[----:B------:R-:W-:-:S02]  /*8090*/  IADD3 R101, P1, R212, R132, RZ ;  /* 0x00000084d4657210 */ /* 0x000fc40007f3e0ff */
[----:B------:R-:W-:Y:S02]  /*80a0*/  @!P0 FSEL R91, R91, RZ, !P2 ;  /* 0x000000ff5b5b8208 */ /* 0x000fe40005000000 */
[----:B------:R-:W-:Y:S02]  /*80b0*/  @!P0 ISETP.GE.AND P2, PT, R100, UR19, PT ;  /* 0x0000001364008c0c */ /* 0x000fe4000bf46270 */
[----:B------:R-:W-:Y:S02]  /*80c0*/  LEA.HI.X.SX32 R102, R212, R133, 0x1, P1 ;  /* 0x00000085d4667211 */ /* 0x000fe400008f0eff */
[----:B------:R-:W-:Y:S01]  /*80d0*/  LEA R100, P1, R101, UR12, 0x2 ;  /* 0x0000000c65647c11 */ /* 0x000fe2000f8210ff */
[----:B------:R-:W-:Y:S01]  /*80e0*/  FFMA.FTZ R128, R99, R103, R128 ;  /* 0x0000006763807223 */ /* 0x000fe20000010080 */
[----:B------:R-:W-:Y:S01]  /*80f0*/  FMUL.FTZ R105, R97, R105 ;  /* 0x0000006961697220 */ /* 0x000fe20000410000 */
[----:B------:R-:W-:Y:S01]  /*8100*/  @!P0 VIADD R103, R38, 0x3 ;  /* 0x0000000326678836 */ /* 0x000fe20000000000 */
[----:B------:R-:W-:-:S02]  /*8110*/  LEA.HI.X R101, R101, UR13, R102, 0x2, P1 ;  /* 0x0000000d65657c11 */ /* 0x000fc400088f1466 */
[----:B------:R-:W-:Y:S01]  /*8120*/  @!P0 IADD3 R102, R38, 0x1, RZ ;  /* 0x0000000126668810 */ /* 0x000fe20007ffe0ff */
[----:B------:R-:W-:Y:S01]  /*8130*/  FFMA.FTZ R105, R96, R104, R105 ;  /* 0x0000006860697223 */ /* 0x000fe20000010069 */
[----:B------:R-:W-:Y:S01]  /*8140*/  @!P0 FSEL R85, R85, RZ, !P3 ;  /* 0x000000ff55558208 */ /* 0x000fe20005800000 */
[----:B------:R-:W-:Y:S01]  /*8150*/  @!P0 VIADD R104, R38, 0x2 ;  /* 0x0000000226688836 */ /* 0x000fe20000000000 */
[----:B------:R-:W-:Y:S02]  /*8160*/  @!P0 ISETP.GE.AND P3, PT, R103, UR19, PT ;  /* 0x0000001367008c0c */ /* 0x000fe4000bf66270 */
[----:B------:R-:W-:Y:S02]  /*8170*/  @!P0 ISETP.GE.AND P1, PT, R102, UR19, PT ;  /* 0x0000001366008c0c */ /* 0x000fe4000bf26270 */
[----:B------:R-:W4:Y:S01]  /*8180*/  LDG.E.128.CONSTANT R100, desc[UR14][R100.64] ;  /* 0x0000000e64647981 */ /* 0x000f22000c1e9d00 */
[----:B------:R-:W-:Y:S02]  /*8190*/  @!P0 FSEL R86, R86, RZ, !P4 ;  /* 0x000000ff56568208 */ /* 0x000fe40006000000 */
[----:B------:R-:W-:-:S02]  /*81a0*/  @!P0 FSEL R87, R87, RZ, !P6 ;  /* 0x000000ff57578208 */ /* 0x000fc40007000000 */
[----:B------:R-:W-:Y:S02]  /*81b0*/  @!P0 ISETP.GE.AND P4, PT, R104, UR19, PT ;  /* 0x0000001368008c0c */ /* 0x000fe4000bf86270 */
[C---:B------:R-:W-:Y:S02]  /*81c0*/  @!P0 ISETP.GE.AND P6, PT, R38.reuse, UR19, PT ;  /* 0x0000001326008c0c */ /* 0x040fe4000bfc6270 */
[----:B------:R-:W-:Y:S02]  /*81d0*/  @!P0 IADD3 R104, R38, 0x3, RZ ;  /* 0x0000000326688810 */ /* 0x000fe40007ffe0ff */
[----:B-----5:R-:W-:Y:S02]  /*81e0*/  @!P0 FSEL R80, R80, RZ, !P6 ;  /* 0x000000ff50508208 */ /* 0x020fe40007000000 */
[----:B------:R-:W-:Y:S01]  /*81f0*/  @!P0 ISETP.GE.AND P6, PT, R104, UR19, PT ;  /* 0x0000001368008c0c */ /* 0x000fe2000bfc6270 */
[----:B------:R-:W-:Y:S01]  /*8200*/  @!P0 VIADD R104, R38, 0x1 ;  /* 0x0000000126688836 */ /* 0x000fe20000000000 */
[----:B------:R-:W-:Y:S01]  /*8210*/  @!P0 FSEL R81, R81, RZ, !P5 ;  /* 0x000000ff51518208 */ /* 0x000fe20006800000 */
[----:B------:R-:W-:Y:S01]  /*8220*/  FMUL.FTZ R109, R97, R109 ;  /* 0x0000006d616d7220 */ /* 0x000fe20000410000 */
[----:B------:R-:W-:Y:S01]  /*8230*/  @!P0 FSEL R82, R82, RZ, !P2 ;  /* 0x000000ff52528208 */ /* 0x000fe20005000000 */
[----:B------:R-:W-:Y:S01]  /*8240*/  FFMA.FTZ R106, R98, R106, R105 ;  /* 0x0000006a626a7223 */ /* 0x000fe20000010069 */
[----:B------:R-:W-:-:S02]  /*8250*/  @!P0 ISETP.GE.AND P5, PT, R104, UR19, PT ;  /* 0x0000001368008c0c */ /* 0x000fc4000bfa6270 */
[C---:B------:R-:W-:Y:S02]  /*8260*/  @!P0 ISETP.GE.AND P2, PT, R38.reuse, UR19, PT ;  /* 0x0000001326008c0c */ /* 0x040fe4000bf46270 */
[----:B------:R-:W-:Y:S02]  /*8270*/  @!P0 FSEL R83, R83, RZ, !P3 ;  /* 0x000000ff53538208 */ /* 0x000fe40005800000 */
[----:B------:R-:W-:Y:S02]  /*8280*/  @!P0 IADD3 R104, R38, 0x2, RZ ;  /* 0x0000000226688810 */ /* 0x000fe40007ffe0ff */
[----:B------:R-:W-:Y:S01]  /*8290*/  IADD3 R105, P3, R211, R132, RZ ;  /* 0x00000084d3697210 */ /* 0x000fe20007f7e0ff */
[----:B------:R-:W-:Y:S01]  /*82a0*/  FFMA.FTZ R109, R96, R108, R109 ;  /* 0x0000006c606d7223 */ /* 0x000fe2000001006d */
[----:B------:R-:W-:Y:S02]  /*82b0*/  @!P0 FSEL R76, R76, RZ, !P2 ;  /* 0x000000ff4c4c8208 */ /* 0x000fe40005000000 */
[----:B------:R-:W-:-:S02]  /*82c0*/  @!P0 ISETP.GE.AND P2, PT, R104, UR19, PT ;  /* 0x0000001368008c0c */ /* 0x000fc4000bf46270 */
[----:B------:R-:W-:Y:S02]  /*82d0*/  LEA.HI.X.SX32 R108, R211, R133, 0x1, P3 ;  /* 0x00000085d36c7211 */ /* 0x000fe400018f0eff */
[----:B------:R-:W-:Y:S01]  /*82e0*/  LEA R104, P3, R105, UR12, 0x2 ;  /* 0x0000000c69687c11 */ /* 0x000fe2000f8610ff */
[----:B------:R-:W-:-:S03]  /*82f0*/  FMUL.FTZ R113, R97, R113 ;  /* 0x0000007161717220 */ /* 0x000fc60000410000 */
[----:B------:R-:W-:Y:S01]  /*8300*/  LEA.HI.X R105, R105, UR13, R108, 0x2, P3 ;  /* 0x0000000d69697c11 */ /* 0x000fe200098f146c */
[----:B------:R-:W-:Y:S01]  /*8310*/  FFMA.FTZ R113, R96, R112, R113 ;  /* 0x0000007060717223 */ /* 0x000fe20000010071 */
[----:B------:R-:W-:Y:S01]  /*8320*/  FFMA.FTZ R110, R98, R110, R109 ;  /* 0x0000006e626e7223 */ /* 0x000fe2000001006d */
[----:B------:R-:W-:Y:S01]  /*8330*/  FFMA.FTZ R112, R99, R107, R106 ;  /* 0x0000006b63707223 */ /* 0x000fe2000001006a */
[C---:B------:R-:W-:Y:S01]  /*8340*/  @!P0 VIADD R109, R38.reuse, 0x3 ;  /* 0x00000003266d8836 */ /* 0x040fe20000000000 */
[----:B------:R-:W-:Y:S01]  /*8350*/  @!P0 IADD3 R108, R38, 0x1, RZ ;  /* 0x00000001266c8810 */ /* 0x000fe20007ffe0ff */
[----:B------:R-:W5:Y:S01]  /*8360*/  LDG.E.128.CONSTANT R104, desc[UR14][R104.64] ;  /* 0x0000000e68687981 */ /* 0x000f62000c1e9d00 */
[----:B------:R-:W-:Y:S02]  /*8370*/  @!P0 FSEL R77, R77, RZ, !P1 ;  /* 0x000000ff4d4d8208 */ /* 0x000fe40004800000 */
[----:B------:R-:W-:Y:S01]  /*8380*/  @!P0 ISETP.GE.AND P1, PT, R108, UR19, PT ;  /* 0x000000136c008c0c */ /* 0x000fe2000bf26270 */
[----:B------:R-:W-:Y:S01]  /*8390*/  @!P0 VIADD R108, R38, 0x2 ;  /* 0x00000002266c8836 */ /* 0x000fe20000000000 */
[----:B------:R-:W-:-:S02]  /*83a0*/  @!P0 ISETP.GE.AND P3, PT, R109, UR19, PT ;  /* 0x000000136d008c0c */ /* 0x000fc4000bf66270 */
[----:B------:R-:W-:Y:S02]  /*83b0*/  @!P0 FSEL R78, R78, RZ, !P4 ;  /* 0x000000ff4e4e8208 */ /* 0x000fe40006000000 */
[----:B------:R-:W-:Y:S01]  /*83c0*/  IADD3 R109, P4, R210, R132, RZ ;  /* 0x00000084d26d7210 */ /* 0x000fe20007f9e0ff */
[----:B------:R-:W-:Y:S01]  /*83d0*/  FFMA.FTZ R130, R98, R130, R129 ;  /* 0x0000008262827223 */ /* 0x000fe20000010081 */
[----:B------:R-:W-:Y:S01]  /*83e0*/  FFMA.FTZ R129, R99, R111, R110 ;  /* 0x0000006f63817223 */ /* 0x000fe2000001006e */
[----:B------:R-:W-:Y:S02]  /*83f0*/  @!P0 FSEL R79, R79, RZ, !P6 ;  /* 0x000000ff4f4f8208 */ /* 0x000fe40007000000 */
[----:B------:R-:W-:Y:S02]  /*8400*/  @!P0 ISETP.GE.AND P6, PT, R108, UR19, PT ;  /* 0x000000136c008c0c */ /* 0x000fe4000bfc6270 */
[----:B------:R-:W-:Y:S02]  /*8410*/  LEA.HI.X.SX32 R110, R210, R133, 0x1, P4 ;  /* 0x00000085d26e7211 */ /* 0x000fe400020f0eff */
[----:B------:R-:W-:-:S04]  /*8420*/  LEA R108, P4, R109, UR12, 0x2 ;  /* 0x0000000c6d6c7c11 */ /* 0x000fc8000f8810ff */
[----:B------:R-:W-:-:S06]  /*8430*/  LEA.HI.X R109, R109, UR13, R110, 0x2, P4 ;  /* 0x0000000d6d6d7c11 */ /* 0x000fcc000a0f146e */
[----:B------:R-:W5:Y:S01]  /*8440*/  LDG.E.128.CONSTANT R108, desc[UR14][R108.64] ;  /* 0x0000000e6c6c7981 */ /* 0x000f62000c1e9d00 */
[----:B------:R-:W-:Y:S01]  /*8450*/  FMUL.FTZ R93, R97, R93 ;  /* 0x0000005d615d7220 */ /* 0x000fe20000410000 */
[----:B------:R-:W-:-:S03]  /*8460*/  @!P0 ISETP.GE.AND P4, PT, R38, UR19, PT ;  /* 0x0000001326008c0c */ /* 0x000fc6000bf86270 */
[----:B------:R-:W-:Y:S01]  /*8470*/  FFMA.FTZ R93, R96, R92, R93 ;  /* 0x0000005c605d7223 */ /* 0x000fe2000001005d */
[----:B------:R-:W-:Y:S02]  /*8480*/  @!P0 IADD3 R92, R38, 0x3, RZ ;  /* 0x00000003265c8810 */ /* 0x000fe40007ffe0ff */
[----:B------:R-:W-:Y:S02]  /*8490*/  @!P0 FSEL R72, R72, RZ, !P4 ;  /* 0x000000ff48488208 */ /* 0x000fe40006000000 */
[----:B------:R-:W-:Y:S01]  /*84a0*/  @!P0 ISETP.GE.AND P4, PT, R92, UR19, PT ;  /* 0x000000135c008c0c */ /* 0x000fe2000bf86270 */
[----:B------:R-:W-:Y:S01]  /*84b0*/  @!P0 VIADD R92, R38, 0x1 ;  /* 0x00000001265c8836 */ /* 0x000fe20000000000 */
[----:B------:R-:W-:-:S04]  /*84c0*/  @!P0 FSEL R73, R73, RZ, !P5 ;  /* 0x000000ff49498208 */ /* 0x000fc80006800000 */
[----:B------:R-:W-:Y:S02]  /*84d0*/  @!P0 ISETP.GE.AND P5, PT, R92, UR19, PT ;  /* 0x000000135c008c0c */ /* 0x000fe4000bfa6270 */
[----:B------:R-:W-:Y:S02]  /*84e0*/  @!P0 IADD3 R92, R38, 0x2, RZ ;  /* 0x00000002265c8810 */ /* 0x000fe40007ffe0ff */
[----:B------:R-:W-:Y:S02]  /*84f0*/  @!P0 FSEL R74, R74, RZ, !P2 ;  /* 0x000000ff4a4a8208 */ /* 0x000fe40005000000 */
[----:B------:R-:W-:Y:S01]  /*8500*/  @!P0 ISETP.GE.AND P2, PT, R92, UR19, PT ;  /* 0x000000135c008c0c */ /* 0x000fe2000bf46270 */
[----:B------:R-:W-:Y:S01]  /*8510*/  @!P0 VIADD R92, R38, 0x3 ;  /* 0x00000003265c8836 */ /* 0x000fe20000000000 */
[----:B------:R-:W-:Y:S01]  /*8520*/  @!P0 FSEL R75, R75, RZ, !P3 ;  /* 0x000000ff4b4b8208 */ /* 0x000fe20005800000 */
[----:B------:R-:W-:Y:S01]  /*8530*/  FFMA.FTZ R114, R98, R114, R113 ;  /* 0x0000007262727223 */ /* 0x000fe20000010071 */
[----:B------:R-:W-:-:S02]  /*8540*/  @!P0 ISETP.GE.AND P3, PT, R38, UR19, PT ;  /* 0x0000001326008c0c */ /* 0x000fc4000bf66270 */
[----:B------:R-:W-:Y:S02]  /*8550*/  @!P0 FSEL R69, R69, RZ, !P1 ;  /* 0x000000ff45458208 */ /* 0x000fe40004800000 */
[----:B------:R-:W-:Y:S01]  /*8560*/  IADD3 R113, P1, R207, R132, RZ ;  /* 0x00000084cf717210 */ /* 0x000fe20007f3e0ff */
[----:B------:R-:W-:Y:S01]  /*8570*/  FFMA.FTZ R94, R98, R94, R93 ;  /* 0x0000005e625e7223 */ /* 0x000fe2000001005d */
[----:B------:R-:W-:Y:S01]  /*8580*/  @!P0 FSEL R68, R68, RZ, !P3 ;  /* 0x000000ff44448208 */ /* 0x000fe20005800000 */
[----:B------:R-:W-:Y:S01]  /*8590*/  FFMA.FTZ R115, R99, R115, R114 ;  /* 0x0000007363737223 */ /* 0x000fe20000010072 */
[----:B------:R-:W-:Y:S02]  /*85a0*/  @!P0 ISETP.GE.AND P3, PT, R92, UR19, PT ;  /* 0x000000135c008c0c */ /* 0x000fe4000bf66270 */
[----:B------:R-:W-:Y:S02]  /*85b0*/  @!P0 IADD3 R93, R38, 0x1, RZ ;  /* 0x00000001265d8810 */ /* 0x000fe40007ffe0ff */
[----:B------:R-:W-:Y:S01]  /*85c0*/  @!P0 FSEL R70, R70, RZ, !P6 ;  /* 0x000000ff46468208 */ /* 0x000fe20007000000 */
[----:B------:R-:W-:Y:S01]  /*85d0*/  FMUL.FTZ R89, R97, R89 ;  /* 0x0000005961597220 */ /* 0x000fe20000410000 */
[----:B------:R-:W-:-:S02]  /*85e0*/  LEA.HI.X.SX32 R114, R207, R133, 0x1, P1 ;  /* 0x00000085cf727211 */ /* 0x000fc400008f0eff */
[----:B------:R-:W-:Y:S02]  /*85f0*/  LEA R92, P6, R113, UR12, 0x2 ;  /* 0x0000000c715c7c11 */ /* 0x000fe4000f8c10ff */
[----:B------:R-:W-:Y:S01]  /*8600*/  @!P0 ISETP.GE.AND P1, PT, R93, UR19, PT ;  /* 0x000000135d008c0c */ /* 0x000fe2000bf26270 */
[----:B------:R-:W-:Y:S01]  /*8610*/  FFMA.FTZ R89, R96, R88, R89 ;  /* 0x0000005860597223 */ /* 0x000fe20000010059 */
[----:B------:R-:W-:Y:S02]  /*8620*/  LEA.HI.X R93, R113, UR13, R114, 0x2, P6 ;  /* 0x0000000d715d7c11 */ /* 0x000fe4000b0f1472 */
[C---:B------:R-:W-:Y:S01]  /*8630*/  @!P0 ISETP.GE.AND P6, PT, R38.reuse, UR19, PT ;  /* 0x0000001326008c0c */ /* 0x040fe2000bfc6270 */
[C---:B------:R-:W-:Y:S01]  /*8640*/  @!P0 VIADD R113, R38.reuse, 0x2 ;  /* 0x0000000226718836 */ /* 0x040fe20000000000 */
[----:B------:R-:W-:Y:S02]  /*8650*/  @!P0 IADD3 R88, R38, 0x3, RZ ;  /* 0x0000000326588810 */ /* 0x000fe40007ffe0ff */
[----:B------:R-:W-:-:S02]  /*8660*/  @!P0 FSEL R64, R64, RZ, !P6 ;  /* 0x000000ff40408208 */ /* 0x000fc40007000000 */
[----:B------:R-:W-:Y:S01]  /*8670*/  @!P0 ISETP.GE.AND P6, PT, R88, UR19, PT ;  /* 0x0000001358008c0c */ /* 0x000fe2000bfc6270 */
[----:B------:R-:W-:Y:S01]  /*8680*/  @!P0 VIADD R88, R38, 0x1 ;  /* 0x0000000126588836 */ /* 0x000fe20000000000 */
[----:B------:R-:W-:Y:S02]  /*8690*/  @!P0 FSEL R71, R71, RZ, !P4 ;  /* 0x000000ff47478208 */ /* 0x000fe40006000000 */
[----:B------:R-:W-:Y:S01]  /*86a0*/  @!P0 ISETP.GE.AND P4, PT, R113, UR19, PT ;  /* 0x0000001371008c0c */ /* 0x000fe2000bf86270 */
[----:B------:R-:W-:Y:S01]  /*86b0*/  FFMA.FTZ R113, R99, R95, R94 ;  /* 0x0000005f63717223 */ /* 0x000fe2000001005e */
[----:B------:R-:W-:Y:S01]  /*86c0*/  @!P0 FSEL R65, R65, RZ, !P5 ;  /* 0x000000ff41418208 */ /* 0x000fe20006800000 */
[----:B------:R-:W5:Y:S01]  /*86d0*/  LDG.E.128.CONSTANT R92, desc[UR14][R92.64] ;  /* 0x0000000e5c5c7981 */ /* 0x000f62000c1e9d00 */
[----:B------:R-:W-:Y:S02]  /*86e0*/  @!P0 ISETP.GE.AND P5, PT, R88, UR19, PT ;  /* 0x0000001358008c0c */ /* 0x000fe4000bfa6270 */
[----:B------:R-:W-:-:S02]  /*86f0*/  @!P0 FSEL R66, R66, RZ, !P2 ;  /* 0x000000ff42428208 */ /* 0x000fc40005000000 */
[C---:B------:R-:W-:Y:S02]  /*8700*/  @!P0 IADD3 R88, R38.reuse, 0x2, RZ ;  /* 0x0000000226588810 */ /* 0x040fe40007ffe0ff */
[----:B------:R-:W-:Y:S01]  /*8710*/  @!P0 ISETP.GE.AND P2, PT, R38, UR19, PT ;  /* 0x0000001326008c0c */ /* 0x000fe2000bf46270 */
[----:B------:R-:W-:Y:S01]  /*8720*/  FMUL.FTZ R85, R97, R85 ;  /* 0x0000005561557220 */ /* 0x000fe20000410000 */
[----:B------:R-:W-:Y:S02]  /*8730*/  @!P0 FSEL R67, R67, RZ, !P3 ;  /* 0x000000ff43438208 */ /* 0x000fe40005800000 */
[----:B------:R-:W-:Y:S02]  /*8740*/  @!P0 ISETP.GE.AND P3, PT, R88, UR19, PT ;  /* 0x0000001358008c0c */ /* 0x000fe4000bf66270 */
[----:B------:R-:W-:Y:S02]  /*8750*/  @!P0 FSEL R60, R60, RZ, !P2 ;  /* 0x000000ff3c3c8208 */ /* 0x000fe40005000000 */
[----:B------:R-:W-:Y:S01]  /*8760*/  IADD3 R88, P2, R206, R132, RZ ;  /* 0x00000084ce587210 */ /* 0x000fe20007f5e0ff */
[----:B------:R-:W-:Y:S01]  /*8770*/  FFMA.FTZ R114, R98, R90, R89 ;  /* 0x0000005a62727223 */ /* 0x000fe20000010059 */
[----:B------:R-:W-:Y:S01]  /*8780*/  FFMA.FTZ R89, R96, R84, R85 ;  /* 0x0000005460597223 */ /* 0x000fe20000010055 */
[----:B------:R-:W-:Y:S01]  /*8790*/  FMUL.FTZ R117, R97, R117 ;  /* 0x0000007561757220 */ /* 0x000fe20000410000 */
[----:B------:R-:W-:Y:S01]  /*87a0*/  @!P0 VIADD R90, R38, 0x3 ;  /* 0x00000003265a8836 */ /* 0x000fe20000000000 */
[----:B------:R-:W-:-:S02]  /*87b0*/  LEA.HI.X.SX32 R85, R206, R133, 0x1, P2 ;  /* 0x00000085ce557211 */ /* 0x000fc400010f0eff */
[----:B------:R-:W-:Y:S01]  /*87c0*/  LEA R84, P2, R88, UR12, 0x2 ;  /* 0x0000000c58547c11 */ /* 0x000fe2000f8410ff */
[----:B------:R-:W-:Y:S01]  /*87d0*/  FFMA.FTZ R117, R96, R116, R117 ;  /* 0x0000007460757223 */ /* 0x000fe20000010075 */
[----:B------:R-:W-:Y:S01]  /*87e0*/  @!P0 FSEL R61, R61, RZ, !P1 ;  /* 0x000000ff3d3d8208 */ /* 0x000fe20004800000 */
[----:B------:R-:W-:Y:S01]  /*87f0*/  FFMA.FTZ R116, R98, R86, R89 ;  /* 0x0000005662747223 */ /* 0x000fe20000010059 */
[----:B------:R-:W-:Y:S02]  /*8800*/  @!P0 ISETP.GE.AND P1, PT, R90, UR19, PT ;  /* 0x000000135a008c0c */ /* 0x000fe4000bf26270 */
[----:B------:R-:W-:Y:S02]  /*8810*/  LEA.HI.X R85, R88, UR13, R85, 0x2, P2 ;  /* 0x0000000d58557c11 */ /* 0x000fe400090f1455 */
[----:B------:R-:W-:Y:S02]  /*8820*/  IADD3 R90, P2, R205, R132, RZ ;  /* 0x00000084cd5a7210 */ /* 0x000fe40007f5e0ff */
[----:B------:R-:W-:Y:S01]  /*8830*/  @!P0 IADD3 R86, R38, 0x1, RZ ;  /* 0x0000000126568810 */ /* 0x000fe20007ffe0ff */
[----:B------:R-:W-:Y:S01]  /*8840*/  FMUL.FTZ R81, R97, R81 ;  /* 0x0000005161517220 */ /* 0x000fe20000410000 */
[----:B------:R-:W-:Y:S01]  /*8850*/  LEA.HI.X.SX32 R89, R205, R133, 0x1, P2 ;  /* 0x00000085cd597211 */ /* 0x000fe200010f0eff */
[----:B------:R-:W-:Y:S01]  /*8860*/  FFMA.FTZ R116, R99, R87, R116 ;  /* 0x0000005763747223 */ /* 0x000fe20000010074 */
[----:B------:R-:W-:-:S02]  /*8870*/  @!P0 ISETP.GE.AND P2, PT, R86, UR19, PT ;  /* 0x0000001356008c0c */ /* 0x000fc4000bf46270 */
[----:B------:R-:W5:Y:S01]  /*8880*/  LDG.E.128.CONSTANT R84, desc[UR14][R84.64] ;  /* 0x0000000e54547981 */ /* 0x000f62000c1e9d00 */
[----:B------:R-:W-:Y:S01]  /*8890*/  @!P0 FSEL R62, R62, RZ, !P4 ;  /* 0x000000ff3e3e8208 */ /* 0x000fe20006000000 */
[----:B------:R-:W-:Y:S01]  /*88a0*/  FFMA.FTZ R81, R96, R80, R81 ;  /* 0x0000005060517223 */ /* 0x000fe20000010051 */
[----:B------:R-:W-:-:S03]  /*88b0*/  LEA R88, P4, R90, UR12, 0x2 ;  /* 0x0000000c5a587c11 */ /* 0x000fc6000f8810ff */
[----:B------:R-:W-:Y:S01]  /*88c0*/  FFMA.FTZ R82, R98, R82, R81 ;  /* 0x0000005262527223 */ /* 0x000fe20000010051 */
[----:B------:R-:W-:Y:S01]  /*88d0*/  LEA.HI.X R89, R90, UR13, R89, 0x2, P4 ;  /* 0x0000000d5a597c11 */ /* 0x000fe2000a0f1459 */
[----:B------:R-:W-:Y:S01]  /*88e0*/  FFMA.FTZ R118, R98, R118, R117 ;  /* 0x0000007662767223 */ /* 0x000fe20000010075 */
[----:B------:R-:W-:Y:S01]  /*88f0*/  FFMA.FTZ R114, R99, R91, R114 ;  /* 0x0000005b63727223 */ /* 0x000fe20000010072 */
[----:B------:R-:W-:Y:S01]  /*8900*/  FMUL.FTZ R73, R97, R73 ;  /* 0x0000004961497220 */ /* 0x000fe20000410000 */
[----:B------:R-:W-:Y:S01]  /*8910*/  FFMA.FTZ R117, R99, R83, R82 ;  /* 0x0000005363757223 */ /* 0x000fe20000010052 */
[----:B------:R-:W-:Y:S01]  /*8920*/  IADD3 R91, P4, R204, R132, RZ ;  /* 0x00000084cc5b7210 */ /* 0x000fe20007f9e0ff */
[----:B------:R-:W5:Y:S01]  /*8930*/  LDG.E.128.CONSTANT R80, desc[UR14][R88.64] ;  /* 0x0000000e58507981 */ /* 0x000f62000c1e9d00 */
[----:B------:R-:W-:Y:S02]  /*8940*/  FFMA.FTZ R73, R96, R72, R73 ;  /* 0x0000004860497223 */ /* 0x000fe40000010049 */
[----:B------:R-:W-:-:S02]  /*8950*/  LEA.HI.X.SX32 R72, R204, R133, 0x1, P4 ;  /* 0x00000085cc487211 */ /* 0x000fc400020f0eff */
[----:B------:R-:W-:-:S04]  /*8960*/  LEA R90, P4, R91, UR12, 0x2 ;  /* 0x0000000c5b5a7c11 */ /* 0x000fc8000f8810ff */
[----:B------:R-:W-:-:S06]  /*8970*/  LEA.HI.X R91, R91, UR13, R72, 0x2, P4 ;  /* 0x0000000d5b5b7c11 */ /* 0x000fcc000a0f1448 */
[----:B------:R-:W5:Y:S01]  /*8980*/  LDG.E.128.CONSTANT R88, desc[UR14][R90.64] ;  /* 0x0000000e5a587981 */ /* 0x000f62000c1e9d00 */
[C---:B------:R-:W-:Y:S01]  /*8990*/  @!P0 ISETP.GE.AND P4, PT, R38.reuse, UR19, PT ;  /* 0x0000001326008c0c */ /* 0x040fe2000bf86270 */
[----:B------:R-:W-:-:S03]  /*89a0*/  @!P0 VIADD R72, R38, 0x2 ;  /* 0x0000000226488836 */ /* 0x000fc60000000000 */
        /* <DEDUP_REMOVED lines=8> */
[C---:B------:R-:W-:Y:S01]  /*8a30*/  @!P0 VIADD R72, R38.reuse, 0x3 ;  /* 0x0000000326488836 */ /* 0x040fe20000000000 */
[----:B------:R-:W-:Y:S02]  /*8a40*/  @!P0 FSEL R59, R59, RZ, !P1 ;  /* 0x000000ff3b3b8208 */ /* 0x000fe40004800000 */
[----:B------:R-:W-:Y:S01]  /*8a50*/  @!P0 ISETP.GE.AND P1, PT, R38, UR19, PT ;  /* 0x0000001326008c0c */ /* 0x000fe2000bf26270 */
[----:B------:R-:W-:-:S03]  /*8a60*/  FMUL.FTZ R77, R97, R77 ;  /* 0x0000004d614d7220 */ /* 0x000fc60000410000 */
[----:B------:R-:W-:Y:S01]  /*8a70*/  @!P0 FSEL R52, R52, RZ, !P1 ;  /* 0x000000ff34348208 */ /* 0x000fe20004800000 */
[----:B------:R-:W-:Y:S01]  /*8a80*/  FFMA.FTZ R77, R96, R76, R77 ;  /* 0x0000004c604d7223 */ /* 0x000fe2000001004d */
[----:B------:R-:W-:Y:S02]  /*8a90*/  @!P0 ISETP.GE.AND P1, PT, R72, UR19, PT ;  /* 0x0000001348008c0c */ /* 0x000fe4000bf26270 */
[C---:B------:R-:W-:Y:S02]  /*8aa0*/  @!P0 IADD3 R72, R38.reuse, 0x1, RZ ;  /* 0x0000000126488810 */ /* 0x040fe40007ffe0ff */
[----:B------:R-:W-:Y:S02]  /*8ab0*/  @!P0 IADD3 R76, R38, 0x3, RZ ;  /* 0x00000003264c8810 */ /* 0x000fe40007ffe0ff */
[----:B------:R-:W-:Y:S02]  /*8ac0*/  @!P0 FSEL R53, R53, RZ, !P2 ;  /* 0x000000ff35358208 */ /* 0x000fe40005000000 */
[----:B------:R-:W-:-:S02]  /*8ad0*/  @!P0 FSEL R63, R63, RZ, !P6 ;  /* 0x000000ff3f3f8208 */ /* 0x000fc40007000000 */
[----:B------:R-:W-:Y:S01]  /*8ae0*/  @!P0 ISETP.GE.AND P2, PT, R72, UR19, PT ;  /* 0x0000001348008c0c */ /* 0x000fe2000bf46270 */
[----:B------:R-:W-:Y:S01]  /*8af0*/  @!P0 VIADD R72, R38, 0x2 ;  /* 0x0000000226488836 */ /* 0x000fe20000000000 */
[----:B------:R-:W-:Y:S01]  /*8b00*/  @!P0 ISETP.GE.AND P6, PT, R76, UR19, PT ;  /* 0x000000134c008c0c */ /* 0x000fe2000bfc6270 */
[----:B------:R-:W-:Y:S01]  /*8b10*/  FMUL.FTZ R69, R97, R69 ;  /* 0x0000004561457220 */ /* 0x000fe20000410000 */
[----:B------:R-:W-:Y:S02]  /*8b20*/  @!P0 FSEL R54, R54, RZ, !P4 ;  /* 0x000000ff36368208 */ /* 0x000fe40006000000 */
[----:B------:R-:W-:Y:S02]  /*8b30*/  @!P0 FSEL R55, R55, RZ, !P6 ;  /* 0x000000ff37378208 */ /* 0x000fe40007000000 */
[----:B------:R-:W-:Y:S02]  /*8b40*/  @!P0 ISETP.GE.AND P4, PT, R72, UR19, PT ;  /* 0x0000001348008c0c */ /* 0x000fe4000bf86270 */
[----:B------:R-:W-:-:S02]  /*8b50*/  @!P0 ISETP.GE.AND P6, PT, R38, UR19, PT ;  /* 0x0000001326008c0c */ /* 0x000fc4000bfc6270 */
[----:B------:R-:W-:Y:S01]  /*8b60*/  @!P0 IADD3 R72, R38, 0x3, RZ ;  /* 0x0000000326488810 */ /* 0x000fe20007ffe0ff */
[----:B------:R-:W-:Y:S01]  /*8b70*/  FFMA.FTZ R69, R96, R68, R69 ;  /* 0x0000004460457223 */ /* 0x000fe20000010045 */
[----:B------:R-:W-:Y:S01]  /*8b80*/  @!P0 FSEL R48, R48, RZ, !P6 ;  /* 0x000000ff30308208 */ /* 0x000fe20007000000 */
[----:B------:R-:W-:Y:S01]  /*8b90*/  FMUL.FTZ R65, R97, R65 ;  /* 0x0000004161417220 */ /* 0x000fe20000410000 */
[----:B------:R-:W-:Y:S01]  /*8ba0*/  @!P0 ISETP.GE.AND P6, PT, R72, UR19, PT ;  /* 0x0000001348008c0c */ /* 0x000fe2000bfc6270 */
[----:B------:R-:W-:Y:S01]  /*8bb0*/  @!P0 VIADD R72, R38, 0x1 ;  /* 0x0000000126488836 */ /* 0x000fe20000000000 */
[----:B------:R-:W-:Y:S02]  /*8bc0*/  @!P0 FSEL R49, R49, RZ, !P5 ;  /* 0x000000ff31318208 */ /* 0x000fe40006800000 */
[----:B------:R-:W-:Y:S01]  /*8bd0*/  IADD3 R68, P5, R203, R132, RZ ;  /* 0x00000084cb447210 */ /* 0x000fe20007fbe0ff */
[----:B------:R-:W-:Y:S01]  /*8be0*/  FFMA.FTZ R70, R98, R70, R69 ;  /* 0x0000004662467223 */ /* 0x000fe20000010045 */
[----:B------:R-:W-:Y:S01]  /*8bf0*/  FFMA.FTZ R69, R96, R64, R65 ;  /* 0x0000004060457223 */ /* 0x000fe20000010041 */
[----:B------:R-:W-:-:S02]  /*8c00*/  @!P0 FSEL R50, R50, RZ, !P3 ;  /* 0x000000ff32328208 */ /* 0x000fc40005800000 */
[----:B------:R-:W-:Y:S02]  /*8c10*/  LEA.HI.X.SX32 R65, R203, R133, 0x1, P5 ;  /* 0x00000085cb417211 */ /* 0x000fe400028f0eff */
[----:B------:R-:W-:Y:S02]  /*8c20*/  LEA R64, P5, R68, UR12, 0x2 ;  /* 0x0000000c44407c11 */ /* 0x000fe4000f8a10ff */
[----:B------:R-:W-:Y:S02]  /*8c30*/  @!P0 FSEL R51, R51, RZ, !P1 ;  /* 0x000000ff33338208 */ /* 0x000fe40004800000 */
[----:B------:R-:W-:Y:S02]  /*8c40*/  @!P0 ISETP.GE.AND P3, PT, R72, UR19, PT ;  /* 0x0000001348008c0c */ /* 0x000fe4000bf66270 */
[----:B------:R-:W-:Y:S01]  /*8c50*/  IADD3 R72, P1, R202, R132, RZ ;  /* 0x00000084ca487210 */ /* 0x000fe20007f3e0ff */
[----:B------:R-:W-:Y:S01]  /*8c60*/  FFMA.FTZ R164, R98, R66, R69 ;  /* 0x0000004262a47223 */ /* 0x000fe20000010045 */
[----:B------:R-:W-:-:S02]  /*8c70*/  LEA.HI.X R65, R68, UR13, R65, 0x2, P5 ;  /* 0x0000000d44417c11 */ /* 0x000fc4000a8f1441 */
[----:B------:R-:W-:Y:S02]  /*8c80*/  LEA.HI.X.SX32 R69, R202, R133, 0x1, P1 ;  /* 0x00000085ca457211 */ /* 0x000fe400008f0eff */
[----:B------:R-:W-:Y:S02]  /*8c90*/  LEA R68, P5, R72, UR12, 0x2 ;  /* 0x0000000c48447c11 */ /* 0x000fe4000f8a10ff */
[----:B------:R-:W-:Y:S02]  /*8ca0*/  @!P0 IADD3 R66, R38, 0x2, RZ ;  /* 0x0000000226428810 */ /* 0x000fe40007ffe0ff */
[----:B------:R-:W-:Y:S01]  /*8cb0*/  LEA.HI.X R69, R72, UR13, R69, 0x2, P5 ;  /* 0x0000000d48457c11 */ /* 0x000fe2000a8f1445 */
[C---:B------:R-:W-:Y:S01]  /*8cc0*/  FFMA.FTZ R164, R99.reuse, R67, R164 ;  /* 0x0000004363a47223 */ /* 0x040fe200000100a4 */
[----:B------:R-:W-:Y:S01]  /*8cd0*/  @!P0 ISETP.GE.AND P1, PT, R66, UR19, PT ;  /* 0x0000001342008c0c */ /* 0x000fe2000bf26270 */
[C---:B------:R-:W-:Y:S01]  /*8ce0*/  FFMA.FTZ R41, R99.reuse, R131, R130 ;  /* 0x0000008363297223 */ /* 0x040fe20000010082 */
[----:B------:R-:W5:Y:S01]  /*8cf0*/  LDG.E.128.CONSTANT R64, desc[UR14][R64.64] ;  /* 0x0000000e40407981 */ /* 0x000f62000c1e9d00 */
[----:B------:R-:W-:Y:S01]  /*8d00*/  FFMA.FTZ R131, R99, R71, R70 ;  /* 0x0000004763837223 */ /* 0x000fe20000010046 */
[C---:B------:R-:W-:Y:S01]  /*8d10*/  @!P0 ISETP.GE.AND P5, PT, R38.reuse, UR19, PT ;  /* 0x0000001326008c0c */ /* 0x040fe2000bfa6270 */
[----:B------:R-:W-:Y:S01]  /*8d20*/  @!P0 VIADD R72, R38, 0x3 ;  /* 0x0000000326488836 */ /* 0x000fe20000000000 */
[----:B------:R-:W5:Y:S02]  /*8d30*/  LDG.E.128.CONSTANT R68, desc[UR14][R68.64] ;  /* 0x0000000e44447981 */ /* 0x000f64000c1e9d00 */
[----:B--2---:R-:W-:-:S02]  /*8d40*/  @!P0 FSEL R44, R44, RZ, !P5 ;  /* 0x000000ff2c2c8208 */ /* 0x004fc40006800000 */
        /* <DEDUP_REMOVED lines=8> */
[C---:B------:R-:W-:Y:S01]  /*8dd0*/  @!P0 ISETP.GE.AND P6, PT, R38.reuse, UR19, PT ;  /* 0x0000001326008c0c */ /* 0x040fe2000bfc6270 */
[----:B------:R-:W-:Y:S01]  /*8de0*/  FMUL.FTZ R61, R97, R61 ;  /* 0x0000003d613d7220 */ /* 0x000fe20000410000 */
[----:B------:R-:W-:Y:S02]  /*8df0*/  @!P0 IADD3 R72, R38, 0x3, RZ ;  /* 0x0000000326488810 */ /* 0x000fe40007ffe0ff */
[----:B------:R-:W-:Y:S01]  /*8e00*/  @!P0 FSEL R120, R120, RZ, !P6 ;  /* 0x000000ff78788208 */ /* 0x000fe20007000000 */
[----:B------:R-:W-:Y:S01]  /*8e10*/  FFMA.FTZ R61, R96, R60, R61 ;  /* 0x0000003c603d7223 */ /* 0x000fe2000001003d */
[----:B------:R-:W-:Y:S01]  /*8e20*/  @!P0 ISETP.GE.AND P6, PT, R72, UR19, PT ;  /* 0x0000001348008c0c */ /* 0x000fe2000bfc6270 */
[----:B------:R-:W-:Y:S01]  /*8e30*/  @!P0 VIADD R72, R38, 0x1 ;  /* 0x0000000126488836 */ /* 0x000fe20000000000 */
[----:B------:R-:W-:-:S02]  /*8e40*/  @!P0 FSEL R123, R123, RZ, !P5 ;  /* 0x000000ff7b7b8208 */ /* 0x000fc40006800000 */
[----:B------:R-:W-:Y:S01]  /*8e50*/  IADD3 R60, P5, R201, R132, RZ ;  /* 0x00000084c93c7210 */ /* 0x000fe20007fbe0ff */
[----:B------:R-:W-:Y:S01]  /*8e60*/  FFMA.FTZ R130, R98, R74, R73 ;  /* 0x0000004a62827223 */ /* 0x000fe20000010049 */
[----:B------:R-:W-:Y:S02]  /*8e70*/  @!P0 FSEL R121, R121, RZ, !P3 ;  /* 0x000000ff79798208 */ /* 0x000fe40005800000 */
[----:B------:R-:W-:Y:S02]  /*8e80*/  @!P0 ISETP.GE.AND P3, PT, R72, UR19, PT ;  /* 0x0000001348008c0c */ /* 0x000fe4000bf66270 */
[----:B------:R-:W-:Y:S02]  /*8e90*/  LEA.HI.X.SX32 R73, R201, R133, 0x1, P5 ;  /* 0x00000085c9497211 */ /* 0x000fe400028f0eff */
[----:B------:R-:W-:Y:S01]  /*8ea0*/  LEA R72, P5, R60, UR12, 0x2 ;  /* 0x0000000c3c487c11 */ /* 0x000fe2000f8a10ff */
[C---:B------:R-:W-:Y:S01]  /*8eb0*/  FMUL.FTZ R57, R97.reuse, R57 ;  /* 0x0000003961397220 */ /* 0x040fe20000410000 */
[----:B------:R-:W-:-:S02]  /*8ec0*/  FMUL.FTZ R49, R97, R49 ;  /* 0x0000003161317220 */ /* 0x000fc40000410000 */
[----:B------:R-:W-:Y:S01]  /*8ed0*/  LEA.HI.X R73, R60, UR13, R73, 0x2, P5 ;  /* 0x0000000d3c497c11 */ /* 0x000fe2000a8f1449 */
[----:B------:R-:W-:Y:S01]  /*8ee0*/  FFMA.FTZ R130, R99, R75, R130 ;  /* 0x0000004b63827223 */ /* 0x000fe20000010082 */
[----:B------:R-:W-:Y:S01]  /*8ef0*/  @!P0 FSEL R122, R122, RZ, !P1 ;  /* 0x000000ff7a7a8208 */ /* 0x000fe20004800000 */
[----:B------:R-:W-:Y:S01]  /*8f00*/  FFMA.FTZ R57, R96, R56, R57 ;  /* 0x0000003860397223 */ /* 0x000fe20000010039 */
[----:B------:R-:W-:Y:S01]  /*8f10*/  @!P0 ISETP.GE.AND P1, PT, R38, UR19, PT ;  /* 0x0000001326008c0c */ /* 0x000fe2000bf26270 */
[----:B------:R-:W-:Y:S01]  /*8f20*/  FFMA.FTZ R49, R96, R48, R49 ;  /* 0x0000003060317223 */ /* 0x000fe20000010031 */
[----:B------:R-:W2:Y:S01]  /*8f30*/  LDG.E.128.CONSTANT R72, desc[UR14][R72.64] ;  /* 0x0000000e48487981 */ /* 0x000ea2000c1e9d00 */
[----:B------:R-:W-:Y:S02]  /*8f40*/  @!P0 IADD3 R56, R38, 0x2, RZ ;  /* 0x0000000226388810 */ /* 0x000fe40007ffe0ff */
[----:B------:R-:W-:Y:S01]  /*8f50*/  IADD3 R48, P5, R199, R132, RZ ;  /* 0x00000084c7307210 */ /* 0x000fe20007fbe0ff */
[----:B------:R-:W-:Y:S01]  /*8f60*/  FFMA.FTZ R170, R98, R58, R57 ;  /* 0x0000003a62aa7223 */ /* 0x000fe20000010039 */
[----:B---3--:R-:W-:-:S02]  /*8f70*/  @!P0 FSEL R124, R124, RZ, !P1 ;  /* 0x000000ff7c7c8208 */ /* 0x008fc40004800000 */
[----:B------:R-:W-:Y:S02]  /*8f80*/  @!P0 ISETP.GE.AND P1, PT, R56, UR19, PT ;  /* 0x0000001338008c0c */ /* 0x000fe4000bf26270 */
[----:B------:R-:W-:Y:S02]  /*8f90*/  LEA.HI.X.SX32 R57, R199, R133, 0x1, P5 ;  /* 0x00000085c7397211 */ /* 0x000fe400028f0eff */
[----:B------:R-:W-:-:S04]  /*8fa0*/  LEA R56, P5, R48, UR12, 0x2 ;  /* 0x0000000c30387c11 */ /* 0x000fc8000f8a10ff */
[----:B------:R-:W-:Y:S01]  /*8fb0*/  LEA.HI.X R57, R48, UR13, R57, 0x2, P5 ;  /* 0x0000000d30397c11 */ /* 0x000fe2000a8f1439 */
[----:B------:R-:W-:Y:S01]  /*8fc0*/  FMUL.FTZ R53, R97, R53 ;  /* 0x0000003561357220 */ /* 0x000fe20000410000 */
[----:B------:R-:W-:Y:S01]  /*8fd0*/  FFMA.FTZ R170, R99, R59, R170 ;  /* 0x0000003b63aa7223 */ /* 0x000fe200000100aa */
[----:B------:R-:W-:Y:S01]  /*8fe0*/  FFMA.FTZ R172, R98, R50, R49 ;  /* 0x0000003262ac7223 */ /* 0x000fe20000010031 */
[----:B------:R-:W-:Y:S02]  /*8ff0*/  @!P0 FSEL R126, R126, RZ, !P4 ;  /* 0x000000ff7e7e8208 */ /* 0x000fe40006000000 */
[----:B------:R-:W3:Y:S01]  /*9000*/  LDG.E.128.CONSTANT R56, desc[UR14][R56.64] ;  /* 0x0000000e38387981 */ /* 0x000ee2000c1e9d00 */
[----:B------:R-:W-:Y:S01]  /*9010*/  FFMA.FTZ R53, R96, R52, R53 ;  /* 0x0000003460357223 */ /* 0x000fe20000010035 */
[----:B------:R-:W-:Y:S01]  /*9020*/  IADD3 R49, P4, R198, R132, RZ ;  /* 0x00000084c6317210 */ /* 0x000fe20007f9e0ff */
[----:B------:R-:W-:Y:S01]  /*9030*/  @!P0 VIADD R52, R38, 0x3 ;  /* 0x0000000326348836 */ /* 0x000fe20000000000 */
[----:B------:R-:W-:-:S02]  /*9040*/  @!P0 FSEL R125, R125, RZ, !P2 ;  /* 0x000000ff7d7d8208 */ /* 0x000fc40005000000 */
[----:B------:R-:W-:Y:S02]  /*9050*/  LEA.HI.X.SX32 R50, R198, R133, 0x1, P4 ;  /* 0x00000085c6327211 */ /* 0x000fe400020f0eff */
[----:B------:R-:W-:Y:S01]  /*9060*/  LEA R48, P4, R49, UR12, 0x2 ;  /* 0x0000000c31307c11 */ /* 0x000fe2000f8810ff */
[----:B------:R-:W-:Y:S01]  /*9070*/  FMUL.FTZ R45, R97, R45 ;  /* 0x0000002d612d7220 */ /* 0x000fe20000410000 */
[----:B------:R-:W-:Y:S02]  /*9080*/  @!P0 ISETP.GE.AND P2, PT, R52, UR19, PT ;  /* 0x0000001334008c0c */ /* 0x000fe4000bf46270 */
[C---:B------:R-:W-:Y:S02]  /*9090*/  @!P0 ISETP.GE.AND P5, PT, R38.reuse, UR19, PT ;  /* 0x0000001326008c0c */ /* 0x040fe4000bfa6270 */
[----:B------:R-:W-:Y:S02]  /*90a0*/  @!P0 IADD3 R52, R38, 0x1, RZ ;  /* 0x0000000126348810 */ /* 0x000fe40007ffe0ff */
[----:B------:R-:W-:Y:S01]  /*90b0*/  LEA.HI.X R49, R49, UR13, R50, 0x2, P4 ;  /* 0x0000000d31317c11 */ /* 0x000fe2000a0f1432 */
[----:B------:R-:W-:Y:S01]  /*90c0*/  FFMA.FTZ R45, R96, R44, R45 ;  /* 0x0000002c602d7223 */ /* 0x000fe2000001002d */
[----:B----4-:R-:W-:-:S02]  /*90d0*/  @!P0 FSEL R100, R100, RZ, !P5 ;  /* 0x000000ff64648208 */ /* 0x010fc40006800000 */
[----:B------:R-:W-:Y:S02]  /*90e0*/  @!P0 ISETP.GE.AND P5, PT, R52, UR19, PT ;  /* 0x0000001334008c0c */ /* 0x000fe4000bfa6270 */
[----:B------:R-:W-:Y:S01]  /*90f0*/  IADD3 R52, P4, R197, R132, RZ ;  /* 0x00000084c5347210 */ /* 0x000fe20007f9e0ff */
[----:B------:R-:W-:Y:S01]  /*9100*/  FFMA.FTZ R172, R99, R51, R172 ;  /* 0x0000003363ac7223 */ /* 0x000fe200000100ac */
[----:B------:R-:W-:Y:S01]  /*9110*/  FFMA.FTZ R46, R98, R46, R45 ;  /* 0x0000002e622e7223 */ /* 0x000fe2000001002d */
[----:B------:R-:W4:Y:S01]  /*9120*/  LDG.E.128.CONSTANT R48, desc[UR14][R48.64] ;  /* 0x0000000e30307981 */ /* 0x000f22000c1e9d00 */
[----:B------:R-:W-:Y:S02]  /*9130*/  LEA.HI.X.SX32 R45, R197, R133, 0x1, P4 ;  /* 0x00000085c52d7211 */ /* 0x000fe400020f0eff */
[----:B------:R-:W-:Y:S01]  /*9140*/  LEA R44, P4, R52, UR12, 0x2 ;  /* 0x0000000c342c7c11 */ /* 0x000fe2000f8810ff */
[----:B------:R-:W-:-:S03]  /*9150*/  FFMA.FTZ R54, R98, R54, R53 ;  /* 0x0000003662367223 */ /* 0x000fc60000010035 */
[----:B------:R-:W-:Y:S01]  /*9160*/  LEA.HI.X R45, R52, UR13, R45, 0x2, P4 ;  /* 0x0000000d342d7c11 */ /* 0x000fe2000a0f142d */
[----:B------:R-:W-:Y:S01]  /*9170*/  FMUL.FTZ R53, R97, R121 ;  /* 0x0000007961357220 */ /* 0x000fe20000410000 */
[----:B------:R-:W-:Y:S01]  /*9180*/  FFMA.FTZ R121, R99, R47, R46 ;  /* 0x0000002f63797223 */ /* 0x000fe2000001002e */
[----:B------:R-:W-:-:S03]  /*9190*/  @!P0 VIADD R52, R38, 0x2 ;  /* 0x0000000226348836 */ /* 0x000fc60000000000 */
[----:B------:R-:W4:Y:S01]  /*91a0*/  LDG.E.128.CONSTANT R44, desc[UR14][R44.64] ;  /* 0x0000000e2c2c7981 */ /* 0x000f22000c1e9d00 */
[----:B------:R-:W-:Y:S02]  /*91b0*/  @!P0 FSEL R101, R101, RZ, !P3 ;  /* 0x000000ff65658208 */ /* 0x000fe40005800000 */
[----:B------:R-:W-:Y:S02]  /*91c0*/  @!P0 ISETP.GE.AND P4, PT, R52, UR19, PT ;  /* 0x0000001334008c0c */ /* 0x000fe4000bf86270 */
[C---:B------:R-:W-:Y:S02]  /*91d0*/  @!P0 IADD3 R52, R38.reuse, 0x3, RZ ;  /* 0x0000000326348810 */ /* 0x040fe40007ffe0ff */
[----:B------:R-:W-:Y:S01]  /*91e0*/  @!P0 ISETP.GE.AND P3, PT, R38, UR19, PT ;  /* 0x0000001326008c0c */ /* 0x000fe2000bf66270 */
[----:B------:R-:W-:Y:S01]  /*91f0*/  FFMA.FTZ R53, R96, R120, R53 ;  /* 0x0000007860357223 */ /* 0x000fe20000010035 */
[----:B------:R-:W-:Y:S02]  /*9200*/  @!P0 FSEL R102, R102, RZ, !P1 ;  /* 0x000000ff66668208 */ /* 0x000fe40004800000 */
[----:B------:R-:W-:-:S02]  /*9210*/  @!P0 ISETP.GE.AND P1, PT, R52, UR19, PT ;  /* 0x0000001334008c0c */ /* 0x000fc4000bf26270 */
[----:B-----5:R-:W-:Y:S02]  /*9220*/  @!P0 FSEL R104, R104, RZ, !P3 ;  /* 0x000000ff68688208 */ /* 0x020fe40005800000 */
[----:B------:R-:W-:Y:S01]  /*9230*/  IADD3 R52, P3, R196, R132, RZ ;  /* 0x00000084c4347210 */ /* 0x000fe20007f7e0ff */
[----:B------:R-:W-:-:S03]  /*9240*/  FFMA.FTZ R122, R98, R122, R53 ;  /* 0x0000007a627a7223 */ /* 0x000fc60000010035 */
[----:B------:R-:W-:Y:S02]  /*9250*/  LEA.HI.X.SX32 R53, R196, R133, 0x1, P3 ;  /* 0x00000085c4357211 */ /* 0x000fe400018f0eff */
[----:B------:R-:W-:Y:S01]  /*9260*/  LEA R60, P3, R52, UR12, 0x2 ;  /* 0x0000000c343c7c11 */ /* 0x000fe2000f8610ff */
[----:B------:R-:W-:Y:S01]  /*9270*/  FFMA.FTZ R62, R98, R62, R61 ;  /* 0x0000003e623e7223 */ /* 0x000fe2000001003d */
[C---:B------:R-:W-:Y:S02]  /*9280*/  FFMA.FTZ R171, R99.reuse, R55, R54 ;  /* 0x0000003763ab7223 */ /* 0x040fe40000010036 */
[----:B------:R-:W-:Y:S01]  /*9290*/  LEA.HI.X R61, R52, UR13, R53, 0x2, P3 ;  /* 0x0000000d343d7c11 */ /* 0x000fe200098f1435 */
[----:B------:R-:W-:Y:S02]  /*92a0*/  @!P0 VIADD R54, R38, 0x1 ;  /* 0x0000000126368836 */ /* 0x000fe40000000000 */
[----:B------:R-:W-:Y:S01]  /*92b0*/  FFMA.FTZ R169, R99, R63, R62 ;  /* 0x0000003f63a97223 */ /* 0x000fe2000001003e */
[----:B------:R-:W-:-:S02]  /*92c0*/  @!P0 FSEL R105, R105, RZ, !P5 ;  /* 0x000000ff69698208 */ /* 0x000fc40006800000 */
[----:B------:R-:W5:Y:S01]  /*92d0*/  LDG.E.128.CONSTANT R60, desc[UR14][R60.64] ;  /* 0x0000000e3c3c7981 */ /* 0x000f62000c1e9d00 */
[----:B------:R-:W-:Y:S02]  /*92e0*/  @!P0 ISETP.GE.AND P5, PT, R54, UR19, PT ;  /* 0x0000001336008c0c */ /* 0x000fe4000bfa6270 */
[----:B------:R-:W-:Y:S02]  /*92f0*/  IADD3 R53, P3, R195, R132, RZ ;  /* 0x00000084c3357210 */ /* 0x000fe40007f7e0ff */
[----:B------:R-:W-:Y:S02]  /*9300*/  @!P0 FSEL R109, R109, RZ, !P5 ;  /* 0x000000ff6d6d8208 */ /* 0x000fe40006800000 */
[----:B------:R-:W-:Y:S02]  /*9310*/  LEA.HI.X.SX32 R54, R195, R133, 0x1, P3 ;  /* 0x00000085c3367211 */ /* 0x000fe400018f0eff */
[----:B------:R-:W-:Y:S02]  /*9320*/  LEA R52, P5, R53, UR12, 0x2 ;  /* 0x0000000c35347c11 */ /* 0x000fe4000f8a10ff */
[----:B------:R-:W-:-:S02]  /*9330*/  @!P0 FSEL R106, R106, RZ, !P4 ;  /* 0x000000ff6a6a8208 */ /* 0x000fc40006000000 */
[C---:B------:R-:W-:Y:S02]  /*9340*/  @!P0 ISETP.GE.AND P4, PT, R38.reuse, UR19, PT ;  /* 0x0000001326008c0c */ /* 0x040fe4000bf86270 */
[----:B------:R-:W-:Y:S02]  /*9350*/  @!P0 IADD3 R55, R38, 0x2, RZ ;  /* 0x0000000226378810 */ /* 0x000fe40007ffe0ff */
[----:B------:R-:W-:Y:S01]  /*9360*/  LEA.HI.X R53, R53, UR13, R54, 0x2, P5 ;  /* 0x0000000d35357c11 */ /* 0x000fe2000a8f1436 */
[----:B------:R-:W-:Y:S01]  /*9370*/  FMUL.FTZ R101, R97, R101 ;  /* 0x0000006561657220 */ /* 0x000fe20000410000 */
[----:B------:R-:W-:Y:S02]  /*9380*/  @!P0 FSEL R108, R108, RZ, !P4 ;  /* 0x000000ff6c6c8208 */ /* 0x000fe40006000000 */
[----:B------:R-:W-:Y:S02]  /*9390*/  @!P0 ISETP.GE.AND P3, PT, R55, UR19, PT ;  /* 0x0000001337008c0c */ /* 0x000fe4000bf66270 */
[----:B------:R-:W-:Y:S01]  /*93a0*/  IADD3 R76, P4, R194, R132, RZ ;  /* 0x00000084c24c7210 */ /* 0x000fe20007f9e0ff */
[----:B------:R-:W5:Y:S01]  /*93b0*/  LDG.E.128.CONSTANT R52, desc[UR14][R52.64] ;  /* 0x0000000e34347981 */ /* 0x000f62000c1e9d00 */
[----:B------:R-:W-:Y:S01]  /*93c0*/  FFMA.FTZ R119, R99, R119, R118 ;  /* 0x0000007763777223 */ /* 0x000fe20000010076 */
[----:B------:R-:W-:Y:S01]  /*93d0*/  FFMA.FTZ R118, R98, R78, R77 ;  /* 0x0000004e62767223 */ /* 0x000fe2000001004d */
[----:B------:R-:W-:Y:S01]  /*93e0*/  FFMA.FTZ R101, R96, R100, R101 ;  /* 0x0000006460657223 */ /* 0x000fe20000010065 */
[----:B------:R-:W-:-:S02]  /*93f0*/  LEA.HI.X.SX32 R77, R194, R133, 0x1, P4 ;  /* 0x00000085c24d7211 */ /* 0x000fc400020f0eff */
[----:B------:R-:W-:Y:S01]  /*9400*/  LEA R100, P4, R76, UR12, 0x2 ;  /* 0x0000000c4c647c11 */ /* 0x000fe2000f8810ff */
[----:B------:R-:W-:Y:S01]  /*9410*/  FFMA.FTZ R120, R98, R102, R101 ;  /* 0x0000006662787223 */ /* 0x000fe20000010065 */
[----:B------:R-:W-:Y:S02]  /*9420*/  @!P0 FSEL R103, R103, RZ, !P2 ;  /* 0x000000ff67678208 */ /* 0x000fe40005000000 */
[----:B------:R-:W-:Y:S01]  /*9430*/  LEA.HI.X R101, R76, UR13, R77, 0x2, P4 ;  /* 0x0000000d4c657c11 */ /* 0x000fe2000a0f144d */
[----:B------:R-:W-:Y:S02]  /*9440*/  @!P0 VIADD R77, R38, 0x1 ;  /* 0x00000001264d8836 */ /* 0x000fe40000000000 */
[----:B------:R-:W-:-:S03]  /*9450*/  FFMA.FTZ R120, R99, R103, R120 ;  /* 0x0000006763787223 */ /* 0x000fc60000010078 */
[----:B------:R-:W5:Y:S01]  /*9460*/  LDG.E.128.CONSTANT R100, desc[UR14][R100.64] ;  /* 0x0000000e64647981 */ /* 0x000f62000c1e9d00 */
[----:B------:R-:W-:Y:S02]  /*9470*/  @!P0 FSEL R107, R107, RZ, !P1 ;  /* 0x000000ff6b6b8208 */ /* 0x000fe40004800000 */
[----:B------:R-:W-:Y:S02]  /*9480*/  @!P0 ISETP.GE.AND P4, PT, R77, UR19, PT ;  /* 0x000000134d008c0c */ /* 0x000fe4000bf86270 */
[----:B------:R-:W-:Y:S02]  /*9490*/  @!P0 IADD3 R76, R38, 0x3, RZ ;  /* 0x00000003264c8810 */ /* 0x000fe40007ffe0ff */
[C---:B------:R-:W-:Y:S02]  /*94a0*/  IADD3 R77, P1, R191.reuse, R132, RZ ;  /* 0x00000084bf4d7210 */ /* 0x040fe40007f3e0ff */
[----:B------:R-:W-:Y:S02]  /*94b0*/  @!P0 ISETP.GE.AND P2, PT, R76, UR19, PT ;  /* 0x000000134c008c0c */ /* 0x000fe4000bf46270 */
[----:B------:R-:W-:-:S02]  /*94c0*/  LEA.HI.X.SX32 R78, R191, R133, 0x1, P1 ;  /* 0x00000085bf4e7211 */ /* 0x000fc400008f0eff */
[----:B------:R-:W-:-:S04]  /*94d0*/  LEA R76, P1, R77, UR12, 0x2 ;  /* 0x0000000c4d4c7c11 */ /* 0x000fc8000f8210ff */
[----:B------:R-:W-:Y:S01]  /*94e0*/  LEA.HI.X R77, R77, UR13, R78, 0x2, P1 ;  /* 0x0000000d4d4d7c11 */ /* 0x000fe200088f144e */
[----:B------:R-:W-:Y:S02]  /*94f0*/  @!P0 VIADD R78, R38, 0x2 ;  /* 0x00000002264e8836 */ /* 0x000fe40000000000 */
[----:B------:R-:W-:-:S03]  /*9500*/  FFMA.FTZ R118, R99, R79, R118 ;  /* 0x0000004f63767223 */ /* 0x000fc60000010076 */
[----:B------:R-:W-:Y:S02]  /*9510*/  @!P0 ISETP.GE.AND P1, PT, R78, UR19, PT ;  /* 0x000000134e008c0c */ /* 0x000fe4000bf26270 */
[----:B------:R-:W5:Y:S01]  /*9520*/  LDG.E.128.CONSTANT R76, desc[UR14][R76.64] ;  /* 0x0000000e4c4c7981 */ /* 0x000f62000c1e9d00 */
[----:B------:R-:W-:Y:S02]  /*9530*/  @!P0 FSEL R110, R110, RZ, !P3 ;  /* 0x000000ff6e6e8208 */ /* 0x000fe40005800000 */
[----:B------:R-:W-:Y:S02]  /*9540*/  @!P0 ISETP.GE.AND P3, PT, R38, UR19, PT ;  /* 0x0000001326008c0c */ /* 0x000fe4000bf66270 */
[----:B------:R-:W-:Y:S02]  /*9550*/  @!P0 FSEL R93, R93, RZ, !P4 ;  /* 0x000000ff5d5d8208 */ /* 0x000fe40006000000 */
[----:B------:R-:W-:-:S03]  /*9560*/  @!P0 FSEL R92, R92, RZ, !P3 ;  /* 0x000000ff5c5c8208 */ /* 0x000fc60005800000 */
[----:B------:R-:W-:-:S04]  /*9570*/  FMUL.FTZ R93, R97, R93 ;  /* 0x0000005d615d7220 */ /* 0x000fc80000410000 */
[----:B------:R-:W-:Y:S01]  /*9580*/  FFMA.FTZ R93, R96, R92, R93 ;  /* 0x0000005c605d7223 */ /* 0x000fe2000001005d */
[----:B------:R-:W-:Y:S02]  /*9590*/  @!P0 IADD3 R92, R38, 0x3, RZ ;  /* 0x00000003265c8810 */ /* 0x000fe40007ffe0ff */
[----:B------:R-:W-:Y:S02]  /*95a0*/  @!P0 FSEL R111, R111, RZ, !P2 ;  /* 0x000000ff6f6f8208 */ /* 0x000fe40005000000 */
[----:B------:R-:W-:Y:S01]  /*95b0*/  @!P0 ISETP.GE.AND P2, PT, R92, UR19, PT ;  /* 0x000000135c008c0c */ /* 0x000fe2000bf46270 */
[----:B------:R-:W-:Y:S01]  /*95c0*/  @!P0 VIADD R92, R38, 0x1 ;  /* 0x00000001265c8836 */ /* 0x000fe20000000000 */
[----:B------:R-:W-:Y:S02]  /*95d0*/  @!P0 FSEL R127, R127, RZ, !P6 ;  /* 0x000000ff7f7f8208 */ /* 0x000fe40007000000 */
[----:B------:R-:W-:Y:S02]  /*95e0*/  @!P0 FSEL R94, R94, RZ, !P1 ;  /* 0x000000ff5e5e8208 */ /* 0x000fe40004800000 */
[----:B------:R-:W-:-:S02]  /*95f0*/  @!P0 ISETP.GE.AND P6, PT, R92, UR19, PT ;  /* 0x000000135c008c0c */ /* 0x000fc4000bfc6270 */
[----:B------:R-:W-:Y:S01]  /*9600*/  @!P0 ISETP.GE.AND P3, PT, R38, UR19, PT ;  /* 0x0000001326008c0c */ /* 0x000fe2000bf66270 */
[----:B------:R-:W-:Y:S01]  /*9610*/  FFMA.FTZ R94, R98, R94, R93 ;  /* 0x0000005e625e7223 */ /* 0x000fe2000001005d */
[----:B------:R-:W-:Y:S02]  /*9620*/  @!P0 FSEL R85, R85, RZ, !P6 ;  /* 0x000000ff55558208 */ /* 0x000fe40007000000 */
[----:B------:R-:W-:Y:S02]  /*9630*/  @!P0 IADD3 R93, R38, 0x2, RZ ;  /* 0x00000002265d8810 */ /* 0x000fe40007ffe0ff */
[----:B------:R-:W-:Y:S01]  /*9640*/  @!P0 FSEL R84, R84, RZ, !P3 ;  /* 0x000000ff54548208 */ /* 0x000fe20005800000 */
[----:B------:R-:W-:Y:S01]  /*9650*/  FMUL.FTZ R85, R97, R85 ;  /* 0x0000005561557220 */ /* 0x000fe20000410000 */
[C---:B------:R-:W-:Y:S02]  /*9660*/  @!P0 ISETP.GE.AND P4, PT, R93.reuse, UR19, PT ;  /* 0x000000135d008c0c */ /* 0x040fe4000bf86270 */
[----:B------:R-:W-:-:S02]  /*9670*/  @!P0 ISETP.GE.AND P1, PT, R93, UR19, PT ;  /* 0x000000135d008c0c */ /* 0x000fc4000bf26270 */
[----:B------:R-:W-:Y:S01]  /*9680*/  IADD3 R93, P6, R190, R132, RZ ;  /* 0x00000084be5d7210 */ /* 0x000fe20007fde0ff */
[----:B------:R-:W-:Y:S01]  /*9690*/  FFMA.FTZ R85, R96, R84, R85 ;  /* 0x0000005460557223 */ /* 0x000fe20000010055 */
[C---:B------:R-:W-:Y:S02]  /*96a0*/  @!P0 ISETP.GE.AND P5, PT, R92.reuse, UR19, PT ;  /* 0x000000135c008c0c */ /* 0x040fe4000bfa6270 */
[----:B------:R-:W-:Y:S01]  /*96b0*/  @!P0 FSEL R95, R95, RZ, !P2 ;  /* 0x000000ff5f5f8208 */ /* 0x000fe20005000000 */
[----:B------:R-:W-:Y:S01]  /*96c0*/  FMUL.FTZ R125, R97, R125 ;  /* 0x0000007d617d7220 */ /* 0x000fe20000410000 */
[----:B------:R-:W-:Y:S02]  /*96d0*/  @!P0 ISETP.GE.AND P2, PT, R92, UR19, PT ;  /* 0x000000135c008c0c */ /* 0x000fe4000bf46270 */
[----:B------:R-:W-:Y:S02]  /*96e0*/  @!P0 FSEL R86, R86, RZ, !P4 ;  /* 0x000000ff56568208 */ /* 0x000fe40006000000 */
[----:B------:R-:W-:-:S02]  /*96f0*/  LEA.HI.X.SX32 R84, R190, R133, 0x1, P6 ;  /* 0x00000085be547211 */ /* 0x000fc400030f0eff */
[----:B------:R-:W-:Y:S02]  /*9700*/  LEA R92, P4, R93, UR12, 0x2 ;  /* 0x0000000c5d5c7c11 */ /* 0x000fe4000f8810ff */
[----:B------:R-:W-:Y:S02]  /*9710*/  @!P0 ISETP.GE.AND P3, PT, R38, UR19, PT ;  /* 0x0000001326008c0c */ /* 0x000fe4000bf66270 */
[----:B------:R-:W-:Y:S01]  /*9720*/  @!P0 FSEL R81, R81, RZ, !P5 ;  /* 0x000000ff51518208 */ /* 0x000fe20006800000 */
[----:B------:R-:W-:Y:S01]  /*9730*/  FFMA.FTZ R125, R96, R124, R125 ;  /* 0x0000007c607d7223 */ /* 0x000fe2000001007d */
[----:B------:R-:W-:Y:S02]  /*9740*/  LEA.HI.X R93, R93, UR13, R84, 0x2, P4 ;  /* 0x0000000d5d5d7c11 */ /* 0x000fe4000a0f1454 */
[----:B------:R-:W-:Y:S01]  /*9750*/  @!P0 FSEL R80, R80, RZ, !P3 ;  /* 0x000000ff50508208 */ /* 0x000fe20005800000 */
[----:B------:R-:W-:Y:S01]  /*9760*/  FMUL.FTZ R81, R97, R81 ;  /* 0x0000005161517220 */ /* 0x000fe20000410000 */
[----:B------:R-:W-:Y:S01]  /*9770*/  FFMA.FTZ R126, R98, R126, R125 ;  /* 0x0000007e627e7223 */ /* 0x000fe2000001007d */
[----:B------:R-:W-:Y:S01]  /*9780*/  FFMA.FTZ R125, R99, R95, R94 ;  /* 0x0000005f637d7223 */ /* 0x000fe2000001005e */
[----:B------:R-:W-:Y:S01]  /*9790*/  @!P0 FSEL R82, R82, RZ, !P1 ;  /* 0x000000ff52528208 */ /* 0x000fe20004800000 */
[----:B------:R-:W5:Y:S01]  /*97a0*/  LDG.E.128.CONSTANT R92, desc[UR14][R92.64] ;  /* 0x0000000e5c5c7981 */ /* 0x000f62000c1e9d00 */
[----:B------:R-:W-:Y:S01]  /*97b0*/  FFMA.FTZ R81, R96, R80, R81 ;  /* 0x0000005060517223 */ /* 0x000fe20000010051 */
[----:B------:R-:W-:-:S03]  /*97c0*/  @!P0 FSEL R89, R89, RZ, !P2 ;  /* 0x000000ff59598208 */ /* 0x000fc60005000000 */
[----:B------:R-:W-:Y:S01]  /*97d0*/  FFMA.FTZ R184, R98, R82, R81 ;  /* 0x0000005262b87223 */ /* 0x000fe20000010051 */
[----:B------:R-:W-:Y:S02]  /*97e0*/  @!P0 VIADD R81, R38, 0x3 ;  /* 0x0000000326518836 */ /* 0x000fe40000000000 */
[----:B------:R-:W-:Y:S01]  /*97f0*/  FMUL.FTZ R105, R97, R105 ;  /* 0x0000006961697220 */ /* 0x000fe20000410000 */
[----:B------:R-:W-:Y:S02]  /*9800*/  IADD3 R80, P2, R189, R132, RZ ;  /* 0x00000084bd507210 */ /* 0x000fe40007f5e0ff */
[----:B------:R-:W-:Y:S01]  /*9810*/  @!P0 ISETP.GE.AND P1, PT, R81, UR19, PT ;  /* 0x0000001351008c0c */ /* 0x000fe2000bf26270 */
[----:B------:R-:W-:Y:S01]  /*9820*/  FFMA.FTZ R105, R96, R104, R105 ;  /* 0x0000006860697223 */ /* 0x000fe20000010069 */
[----:B------:R-:W-:Y:S02]  /*9830*/  LEA.HI.X.SX32 R81, R189, R133, 0x1, P2 ;  /* 0x00000085bd517211 */ /* 0x000fe400010f0eff */
[----:B------:R-:W-:Y:S01]  /*9840*/  LEA R104, P2, R80, UR12, 0x2 ;  /* 0x0000000c50687c11 */ /* 0x000fe2000f8410ff */
[----:B------:R-:W-:Y:S01]  /*9850*/  FFMA.FTZ R123, R99, R123, R122 ;  /* 0x0000007b637b7223 */ /* 0x000fe2000001007a */
[----:B------:R-:W-:Y:S01]  /*9860*/  FFMA.FTZ R122, R98, R106, R105 ;  /* 0x0000006a627a7223 */ /* 0x000fe20000010069 */
[----:B------:R-:W-:Y:S01]  /*9870*/  FMUL.FTZ R109, R97, R109 ;  /* 0x0000006d616d7220 */ /* 0x000fe20000410000 */
[----:B------:R-:W-:-:S02]  /*9880*/  LEA.HI.X R105, R80, UR13, R81, 0x2, P2 ;  /* 0x0000000d50697c11 */ /* 0x000fc400090f1451 */
[----:B------:R-:W-:Y:S01]  /*9890*/  IADD3 R80, P2, R188, R132, RZ ;  /* 0x00000084bc507210 */ /* 0x000fe20007f5e0ff */
[----:B------:R-:W-:Y:S01]  /*98a0*/  FFMA.FTZ R109, R96, R108, R109 ;  /* 0x0000006c606d7223 */ /* 0x000fe2000001006d */
[----:B------:R-:W-:Y:S02]  /*98b0*/  FFMA.FTZ R122, R99, R107, R122 ;  /* 0x0000006b637a7223 */ /* 0x000fe4000001007a */
[----:B------:R-:W-:Y:S01]  /*98c0*/  LEA.HI.X.SX32 R81, R188, R133, 0x1, P2 ;  /* 0x00000085bc517211 */ /* 0x000fe200010f0eff */
[----:B------:R-:W5:Y:S01]  /*98d0*/  LDG.E.128.CONSTANT R104, desc[UR14][R104.64] ;  /* 0x0000000e68687981 */ /* 0x000f62000c1e9d00 */
[----:B------:R-:W-:Y:S01]  /*98e0*/  LEA R108, P2, R80, UR12, 0x2 ;  /* 0x0000000c506c7c11 */ /* 0x000fe2000f8410ff */
[----:B------:R-:W-:-:S03]  /*98f0*/  FFMA.FTZ R124, R98, R110, R109 ;  /* 0x0000006e627c7223 */ /* 0x000fc6000001006d */
[----:B------:R-:W-:Y:S01]  /*9900*/  LEA.HI.X R109, R80, UR13, R81, 0x2, P2 ;  /* 0x0000000d506d7c11 */ /* 0x000fe200090f1451 */
[----:B------:R-:W-:-:S05]  /*9910*/  FFMA.FTZ R124, R99, R111, R124 ;  /* 0x0000006f637c7223 */ /* 0x000fca000001007c */
[----:B------:R-:W5:Y:S01]  /*9920*/  LDG.E.128.CONSTANT R108, desc[UR14][R108.64] ;  /* 0x0000000e6c6c7981 */ /* 0x000f62000c1e9d00 */
[----:B------:R-:W-:-:S05]  /*9930*/  @!P0 VIADD R80, R38, 0x2 ;  /* 0x0000000226508836 */ /* 0x000fca0000000000 */
[----:B------:R-:W-:Y:S02]  /*9940*/  @!P0 ISETP.GE.AND P2, PT, R80, UR19, PT ;  /* 0x0000001350008c0c */ /* 0x000fe4000bf46270 */
[----:B------:R-:W-:Y:S02]  /*9950*/  @!P0 IADD3 R80, R38, 0x3, RZ ;  /* 0x0000000326508810 */ /* 0x000fe40007ffe0ff */
[----:B------:R-:W-:Y:S02]  /*9960*/  @!P0 FSEL R90, R90, RZ, !P2 ;  /* 0x000000ff5a5a8208 */ /* 0x000fe40005000000 */
[----:B------:R-:W-:Y:S01]  /*9970*/  @!P0 ISETP.GE.AND P2, PT, R80, UR19, PT ;  /* 0x0000001350008c0c */ /* 0x000fe2000bf46270 */
[----:B------:R-:W-:-:S03]  /*9980*/  @!P0 VIADD R80, R38, 0x1 ;  /* 0x0000000126508836 */ /* 0x000fc60000000000 */
[----:B------:R-:W-:Y:S02]  /*9990*/  @!P0 FSEL R91, R91, RZ, !P2 ;  /* 0x000000ff5b5b8208 */ /* 0x000fe40005000000 */
[----:B------:R-:W-:Y:S02]  /*99a0*/  @!P0 ISETP.GE.AND P2, PT, R80, UR19, PT ;  /* 0x0000001350008c0c */ /* 0x000fe4000bf46270 */
[----:B------:R-:W-:Y:S02]  /*99b0*/  @!P0 ISETP.GE.AND P3, PT, R38, UR19, PT ;  /* 0x0000001326008c0c */ /* 0x000fe4000bf66270 */
[----:B------:R-:W-:Y:S02]  /*99c0*/  @!P0 FSEL R87, R87, RZ, !P1 ;  /* 0x000000ff57578208 */ /* 0x000fe40004800000 */
[----:B------:R-:W-:Y:S02]  /*99d0*/  @!P0 ISETP.GE.AND P4, PT, R80, UR19, PT ;  /* 0x0000001350008c0c */ /* 0x000fe4000bf86270 */
[----:B------:R-:W-:-:S02]  /*99e0*/  @!P0 IADD3 R82, R38, 0x3, RZ ;  /* 0x0000000326528810 */ /* 0x000fc40007ffe0ff */
[----:B------:R-:W-:Y:S02]  /*99f0*/  @!P0 ISETP.GE.AND P1, PT, R38, UR19, PT ;  /* 0x0000001326008c0c */ /* 0x000fe4000bf26270 */
[----:B------:R-:W-:Y:S02]  /*9a00*/  @!P0 FSEL R65, R65, RZ, !P2 ;  /* 0x000000ff41418208 */ /* 0x000fe40005000000 */
[----:B------:R-:W-:Y:S02]  /*9a10*/  @!P0 FSEL R88, R88, RZ, !P3 ;  /* 0x000000ff58588208 */ /* 0x000fe40005800000 */
[----:B------:R-:W-:Y:S01]  /*9a20*/  @!P0 FSEL R69, R69, RZ, !P4 ;  /* 0x000000ff45458208 */ /* 0x000fe20006000000 */
[C---:B------:R-:W-:Y:S01]  /*9a30*/  FMUL.FTZ R65, R97.reuse, R65 ;  /* 0x0000004161417220 */ /* 0x040fe20000410000 */
[----:B------:R-:W-:Y:S02]  /*9a40*/  @!P0 ISETP.GE.AND P3, PT, R82, UR19, PT ;  /* 0x0000001352008c0c */ /* 0x000fe4000bf66270 */
[----:B------:R-:W-:Y:S01]  /*9a50*/  @!P0 FSEL R64, R64, RZ, !P1 ;  /* 0x000000ff40408208 */ /* 0x000fe20004800000 */
[----:B------:R-:W-:Y:S01]  /*9a60*/  FMUL.FTZ R81, R97, R69 ;  /* 0x0000004561517220 */ /* 0x000fe20000410000 */
[----:B------:R-:W-:-:S02]  /*9a70*/  @!P0 FSEL R83, R83, RZ, !P3 ;  /* 0x000000ff53538208 */ /* 0x000fc40005800000 */
[----:B------:R-:W-:Y:S01]  /*9a80*/  @!P0 ISETP.GE.AND P3, PT, R38, UR19, PT ;  /* 0x0000001326008c0c */ /* 0x000fe2000bf66270 */
[----:B------:R-:W-:Y:S01]  /*9a90*/  FFMA.FTZ R69, R96, R64, R65 ;  /* 0x0000004060457223 */ /* 0x000fe20000010041 */
[----:B------:R-:W-:Y:S02]  /*9aa0*/  @!P0 IADD3 R64, R38, 0x2, RZ ;  /* 0x0000000226408810 */ /* 0x000fe40007ffe0ff */
[----:B------:R-:W-:Y:S02]  /*9ab0*/  @!P0 FSEL R68, R68, RZ, !P3 ;  /* 0x000000ff44448208 */ /* 0x000fe40005800000 */
[C---:B------:R-:W-:Y:S02]  /*9ac0*/  @!P0 ISETP.GE.AND P3, PT, R64.reuse, UR19, PT ;  /* 0x0000001340008c0c */ /* 0x040fe4000bf66270 */
[----:B------:R-:W-:Y:S02]  /*9ad0*/  @!P0 ISETP.GE.AND P4, PT, R64, UR19, PT ;  /* 0x0000001340008c0c */ /* 0x000fe4000bf86270 */
[----:B------:R-:W-:Y:S01]  /*9ae0*/  @!P0 IADD3 R64, R38, 0x1, RZ ;  /* 0x0000000126408810 */ /* 0x000fe20007ffe0ff */
[----:B------:R-:W-:Y:S01]  /*9af0*/  FFMA.FTZ R65, R96, R68, R81 ;  /* 0x0000004460417223 */ /* 0x000fe20000010051 */
[----:B------:R-:W-:-:S02]  /*9b00*/  @!P0 VIADD R68, R38, 0x3 ;  /* 0x0000000326448836 */ /* 0x000fc40000000000 */
[----:B------:R-:W-:Y:S02]  /*9b10*/  @!P0 ISETP.GE.AND P1, PT, R64, UR19, PT ;  /* 0x0000001340008c0c */ /* 0x000fe4000bf26270 */
[----:B------:R-:W-:Y:S02]  /*9b20*/  @!P0 IADD3 R64, R38, 0x3, RZ ;  /* 0x0000000326408810 */ /* 0x000fe40007ffe0ff */
[----:B------:R-:W-:Y:S02]  /*9b30*/  @!P0 FSEL R66, R66, RZ, !P3 ;  /* 0x000000ff42428208 */ /* 0x000fe40005800000 */
[----:B------:R-:W-:Y:S01]  /*9b40*/  @!P0 ISETP.GE.AND P3, PT, R64, UR19, PT ;  /* 0x0000001340008c0c */ /* 0x000fe2000bf66270 */
[----:B------:R-:W-:Y:S01]  /*9b50*/  @!P0 VIADD R64, R38, 0x1 ;  /* 0x0000000126408836 */ /* 0x000fe20000000000 */
[C---:B------:R-:W-:Y:S02]  /*9b60*/  @!P0 ISETP.GE.AND P5, PT, R68.reuse, UR19, PT ;  /* 0x0000001344008c0c */ /* 0x040fe4000bfa6270 */
[----:B------:R-:W-:-:S02]  /*9b70*/  @!P0 ISETP.GE.AND P2, PT, R68, UR19, PT ;  /* 0x0000001344008c0c */ /* 0x000fc4000bf46270 */
[----:B------:R-:W-:Y:S02]  /*9b80*/  @!P0 FSEL R67, R67, RZ, !P5 ;  /* 0x000000ff43438208 */ /* 0x000fe40006800000 */
[----:B------:R-:W-:Y:S02]  /*9b90*/  @!P0 ISETP.GE.AND P5, PT, R64, UR19, PT ;  /* 0x0000001340008c0c */ /* 0x000fe4000bfa6270 */
[----:B------:R-:W-:Y:S02]  /*9ba0*/  @!P0 IADD3 R64, R38, 0x2, RZ ;  /* 0x0000000226408810 */ /* 0x000fe40007ffe0ff */
[----:B------:R-:W-:Y:S02]  /*9bb0*/  @!P0 FSEL R70, R70, RZ, !P4 ;  /* 0x000000ff46468208 */ /* 0x000fe40006000000 */
[----:B------:R-:W-:Y:S01]  /*9bc0*/  @!P0 ISETP.GE.AND P4, PT, R64, UR19, PT ;  /* 0x0000001340008c0c */ /* 0x000fe2000bf86270 */
[----:B------:R-:W-:Y:S01]  /*9bd0*/  @!P0 VIADD R64, R38, 0x3 ;  /* 0x0000000326408836 */ /* 0x000fe20000000000 */
[----:B------:R-:W-:-:S02]  /*9be0*/  @!P0 FSEL R71, R71, RZ, !P2 ;  /* 0x000000ff47478208 */ /* 0x000fc40005000000 */
[C---:B------:R-:W-:Y:S01]  /*9bf0*/  @!P0 ISETP.GE.AND P2, PT, R38.reuse, UR19, PT ;  /* 0x0000001326008c0c */ /* 0x040fe2000bf46270 */
[----:B------:R-:W-:-:S03]  /*9c00*/  @!P0 VIADD R68, R38, 0x2 ;  /* 0x0000000226448836 */ /* 0x000fc60000000000 */
[----:B--2---:R-:W-:Y:S02]  /*9c10*/  @!P0 FSEL R72, R72, RZ, !P2 ;  /* 0x000000ff48488208 */ /* 0x004fe40005000000 */
[----:B------:R-:W-:Y:S02]  /*9c20*/  @!P0 ISETP.GE.AND P2, PT, R64, UR19, PT ;  /* 0x0000001340008c0c */ /* 0x000fe4000bf46270 */
[----:B------:R-:W-:Y:S02]  /*9c30*/  @!P0 IADD3 R64, R38, 0x1, RZ ;  /* 0x0000000126408810 */ /* 0x000fe40007ffe0ff */
[----:B------:R-:W-:Y:S02]  /*9c40*/  @!P0 FSEL R73, R73, RZ, !P1 ;  /* 0x000000ff49498208 */ /* 0x000fe40004800000 */
[----:B------:R-:W-:Y:S01]  /*9c50*/  @!P0 ISETP.GE.AND P1, PT, R64, UR19, PT ;  /* 0x0000001340008c0c */ /* 0x000fe2000bf26270 */
[----:B------:R-:W-:Y:S01]  /*9c60*/  @!P0 VIADD R64, R38, 0x2 ;  /* 0x0000000226408836 */ /* 0x000fe20000000000 */
[----:B------:R-:W-:-:S02]  /*9c70*/  @!P0 ISETP.GE.AND P6, PT, R68, UR19, PT ;  /* 0x0000001344008c0c */ /* 0x000fc4000bfc6270 */
[----:B------:R-:W-:Y:S02]  /*9c80*/  @!P0 FSEL R75, R75, RZ, !P3 ;  /* 0x000000ff4b4b8208 */ /* 0x000fe40005800000 */
[----:B------:R-:W-:Y:S02]  /*9c90*/  @!P0 FSEL R74, R74, RZ, !P6 ;  /* 0x000000ff4a4a8208 */ /* 0x000fe40007000000 */
[----:B------:R-:W-:Y:S02]  /*9ca0*/  @!P0 ISETP.GE.AND P6, PT, R64, UR19, PT ;  /* 0x0000001340008c0c */ /* 0x000fe4000bfc6270 */
[C---:B------:R-:W-:Y:S02]  /*9cb0*/  @!P0 ISETP.GE.AND P3, PT, R38.reuse, UR19, PT ;  /* 0x0000001326008c0c */ /* 0x040fe4000bf66270 */
[----:B------:R-:W-:Y:S02]  /*9cc0*/  @!P0 IADD3 R64, R38, 0x3, RZ ;  /* 0x0000000326408810 */ /* 0x000fe40007ffe0ff */
[----:B---3--:R-:W-:-:S02]  /*9cd0*/  @!P0 FSEL R56, R56, RZ, !P3 ;  /* 0x000000ff38388208 */ /* 0x008fc40005800000 */
        /* <DEDUP_REMOVED lines=9> */
[----:B------:R-:W-:-:S04]  /*9d70*/  @!P0 ISETP.GE.AND P2, PT, R38, UR19, PT ;  /* 0x0000001326008c0c */ /* 0x000fc8000bf46270 */
[----:B----4-:R-:W-:Y:S02]  /*9d80*/  @!P0 FSEL R48, R48, RZ, !P2 ;  /* 0x000000ff30308208 */ /* 0x010fe40005000000 */
[----:B------:R-:W-:Y:S02]  /*9d90*/  @!P0 ISETP.GE.AND P2, PT, R64, UR19, PT ;  /* 0x0000001340008c0c */ /* 0x000fe4000bf46270 */
[----:B------:R-:W-:Y:S02]  /*9da0*/  @!P0 IADD3 R64, R38, 0x1, RZ ;  /* 0x0000000126408810 */ /* 0x000fe40007ffe0ff */
[----:B------:R-:W-:Y:S02]  /*9db0*/  @!P0 FSEL R49, R49, RZ, !P1 ;  /* 0x000000ff31318208 */ /* 0x000fe40004800000 */
[----:B------:R-:W-:Y:S01]  /*9dc0*/  @!P0 ISETP.GE.AND P1, PT, R64, UR19, PT ;  /* 0x0000001340008c0c */ /* 0x000fe2000bf26270 */
[----:B------:R-:W-:Y:S01]  /*9dd0*/  @!P0 VIADD R64, R38, 0x2 ;  /* 0x0000000226408836 */ /* 0x000fe20000000000 */
[----:B------:R-:W-:-:S02]  /*9de0*/  @!P0 FSEL R50, R50, RZ, !P6 ;  /* 0x000000ff32328208 */ /* 0x000fc40007000000 */
[----:B------:R-:W-:Y:S02]  /*9df0*/  @!P0 ISETP.GE.AND P6, PT, R38, UR19, PT ;  /* 0x0000001326008c0c */ /* 0x000fe4000bfc6270 */
[----:B------:R-:W-:Y:S02]  /*9e00*/  @!P0 FSEL R51, R51, RZ, !P3 ;  /* 0x000000ff33338208 */ /* 0x000fe40005800000 */
[----:B------:R-:W-:Y:S02]  /*9e10*/  @!P0 ISETP.GE.AND P3, PT, R64, UR19, PT ;  /* 0x0000001340008c0c */ /* 0x000fe4000bf66270 */
[----:B------:R-:W-:Y:S02]  /*9e20*/  @!P0 FSEL R44, R44, RZ, !P6 ;  /* 0x000000ff2c2c8208 */ /* 0x000fe40007000000 */
[----:B------:R-:W-:Y:S01]  /*9e30*/  IADD3 R64, P6, R187, R132, RZ ;  /* 0x00000084bb407210 */ /* 0x000fe20007fde0ff */
[----:B------:R-:W-:-:S03]  /*9e40*/  FFMA.FTZ R70, R98, R70, R65 ;  /* 0x0000004662467223 */ /* 0x000fc60000010041 */
[----:B------:R-:W-:Y:S02]  /*9e50*/  LEA.HI.X.SX32 R65, R187, R133, 0x1, P6 ;  /* 0x00000085bb417211 */ /* 0x000fe400030f0eff */
[----:B------:R-:W-:Y:S01]  /*9e60*/  LEA R68, P6, R64, UR12, 0x2 ;  /* 0x0000000c40447c11 */ /* 0x000fe2000f8c10ff */
[----:B------:R-:W-:-:S03]  /*9e70*/  FFMA.FTZ R192, R98, R66, R69 ;  /* 0x0000004262c07223 */ /* 0x000fc60000010045 */
[----:B------:R-:W-:Y:S01]  /*9e80*/  LEA.HI.X R69, R64, UR13, R65, 0x2, P6 ;  /* 0x0000000d40457c11 */ /* 0x000fe2000b0f1441 */
[----:B------:R-:W-:Y:S01]  /*9e90*/  FFMA.FTZ R193, R99, R71, R70 ;  /* 0x0000004763c17223 */ /* 0x000fe20000010046 */
[----:B------:R-:W-:-:S04]  /*9ea0*/  @!P0 VIADD R64, R38, 0x1 ;  /* 0x0000000126408836 */ /* 0x000fc80000000000 */
[----:B------:R-:W2:Y:S01]  /*9eb0*/  LDG.E.128.CONSTANT R68, desc[UR14][R68.64] ;  /* 0x0000000e44447981 */ /* 0x000ea2000c1e9d00 */
[----:B------:R-:W-:Y:S01]  /*9ec0*/  @!P0 ISETP.GE.AND P6, PT, R64, UR19, PT ;  /* 0x0000001340008c0c */ /* 0x000fe2000bfc6270 */
[C---:B------:R-:W-:Y:S01]  /*9ed0*/  @!P0 VIADD R64, R38.reuse, 0x3 ;  /* 0x0000000326408836 */ /* 0x040fe20000000000 */
[----:B------:R-:W-:Y:S02]  /*9ee0*/  @!P0 FSEL R47, R47, RZ, !P2 ;  /* 0x000000ff2f2f8208 */ /* 0x000fe40005000000 */
[----:B------:R-:W-:-:S04]  /*9ef0*/  @!P0 ISETP.GE.AND P2, PT, R38, UR19, PT ;  /* 0x0000001326008c0c */ /* 0x000fc8000bf46270 */
[----:B-----5:R-:W-:Y:S02]  /*9f00*/  @!P0 FSEL R60, R60, RZ, !P2 ;  /* 0x000000ff3c3c8208 */ /* 0x020fe40005000000 */
[----:B------:R-:W-:Y:S02]  /*9f10*/  @!P0 ISETP.GE.AND P2, PT, R64, UR19, PT ;  /* 0x0000001340008c0c */ /* 0x000fe4000bf46270 */
[C---:B------:R-:W-:Y:S02]  /*9f20*/  @!P0 IADD3 R64, R38.reuse, 0x1, RZ ;  /* 0x0000000126408810 */ /* 0x040fe40007ffe0ff */
[----:B------:R-:W-:Y:S02]  /*9f30*/  @!P0 IADD3 R66, R38, 0x3, RZ ;  /* 0x0000000326428810 */ /* 0x000fe40007ffe0ff */
[----:B------:R-:W-:Y:S02]  /*9f40*/  @!P0 FSEL R61, R61, RZ, !P1 ;  /* 0x000000ff3d3d8208 */ /* 0x000fe40004800000 */
[----:B------:R-:W-:-:S02]  /*9f50*/  @!P0 FSEL R45, R45, RZ, !P5 ;  /* 0x000000ff2d2d8208 */ /* 0x000fc40006800000 */
[----:B------:R-:W-:Y:S01]  /*9f60*/  @!P0 ISETP.GE.AND P1, PT, R64, UR19, PT ;  /* 0x0000001340008c0c */ /* 0x000fe2000bf26270 */
[----:B------:R-:W-:Y:S01]  /*9f70*/  @!P0 VIADD R64, R38, 0x2 ;  /* 0x0000000226408836 */ /* 0x000fe20000000000 */
[----:B------:R-:W-:Y:S02]  /*9f80*/  @!P0 ISETP.GE.AND P5, PT, R66, UR19, PT ;  /* 0x0000001342008c0c */ /* 0x000fe4000bfa6270 */
[----:B------:R-:W-:Y:S02]  /*9f90*/  @!P0 FSEL R62, R62, RZ, !P3 ;  /* 0x000000ff3e3e8208 */ /* 0x000fe40005800000 */
[----:B------:R-:W-:Y:S02]  /*9fa0*/  @!P0 FSEL R63, R63, RZ, !P5 ;  /* 0x000000ff3f3f8208 */ /* 0x000fe40006800000 */
[----:B------:R-:W-:Y:S02]  /*9fb0*/  @!P0 ISETP.GE.AND P3, PT, R64, UR19, PT ;  /* 0x0000001340008c0c */ /* 0x000fe4000bf66270 */
[----:B------:R-:W-:-:S02]  /*9fc0*/  @!P0 ISETP.GE.AND P5, PT, R38, UR19, PT ;  /* 0x0000001326008c0c */ /* 0x000fc4000bfa6270 */
[----:B------:R-:W-:Y:S02]  /*9fd0*/  @!P0 IADD3 R64, R38, 0x3, RZ ;  /* 0x0000000326408810 */ /* 0x000fe40007ffe0ff */
[----:B------:R-:W-:Y:S02]  /*9fe0*/  @!P0 FSEL R52, R52, RZ, !P5 ;  /* 0x000000ff34348208 */ /* 0x000fe40006800000 */
[----:B------:R-:W-:Y:S01]  /*9ff0*/  @!P0 ISETP.GE.AND P5, PT, R64, UR19, PT ;  /* 0x0000001340008c0c */ /* 0x000fe2000bfa6270 */
[C---:B------:R-:W-:Y:S01]  /*a000*/  @!P0 VIADD R64, R38.reuse, 0x1 ;  /* 0x0000000126408836 */ /* 0x040fe20000000000 */
[----:B------:R-:W-:Y:S02]  /*a010*/  @!P0 IADD3 R65, R38, 0x2, RZ ;  /* 0x0000000226418810 */ /* 0x000fe40007ffe0ff */
[----:B------:R-:W-:Y:S02]  /*a020*/  @!P0 FSEL R46, R46, RZ, !P4 ;  /* 0x000000ff2e2e8208 */ /* 0x000fe40006000000 */
[----:B------:R-:W-:-:S02]  /*a030*/  @!P0 FSEL R53, R53, RZ, !P6 ;  /* 0x000000ff35358208 */ /* 0x000fc40007000000 */
[----:B------:R-:W-:Y:S02]  /*a040*/  @!P0 ISETP.GE.AND P4, PT, R65, UR19, PT ;  /* 0x0000001341008c0c */ /* 0x000fe4000bf86270 */
[----:B------:R-:W-:Y:S02]  /*a050*/  @!P0 ISETP.GE.AND P6, PT, R64, UR19, PT ;  /* 0x0000001340008c0c */ /* 0x000fe4000bfc6270 */
[----:B------:R-:W-:Y:S02]  /*a060*/  @!P0 IADD3 R64, R38, 0x2, RZ ;  /* 0x0000000226408810 */ /* 0x000fe40007ffe0ff */
[----:B------:R-:W-:Y:S02]  /*a070*/  @!P0 FSEL R54, R54, RZ, !P4 ;  /* 0x000000ff36368208 */ /* 0x000fe40006000000 */
[----:B------:R-:W-:Y:S01]  /*a080*/  @!P0 ISETP.GE.AND P4, PT, R64, UR19, PT ;  /* 0x0000001340008c0c */ /* 0x000fe2000bf86270 */
[C---:B------:R-:W-:Y:S01]  /*a090*/  @!P0 VIADD R64, R38.reuse, 0x3 ;  /* 0x0000000326408836 */ /* 0x040fe20000000000 */
[----:B------:R-:W-:Y:S01]  /*a0a0*/  @!P0 FSEL R55, R55, RZ, !P2 ;  /* 0x000000ff37378208 */ /* 0x000fe20005000000 */
[----:B------:R-:W-:Y:S01]  /*a0b0*/  FMUL.FTZ R57, R97, R57 ;  /* 0x0000003961397220 */ /* 0x000fe20000410000 */
[----:B------:R-:W-:-:S02]  /*a0c0*/  @!P0 ISETP.GE.AND P2, PT, R38, UR19, PT ;  /* 0x0000001326008c0c */ /* 0x000fc4000bf46270 */
[----:B------:R-:W-:Y:S02]  /*a0d0*/  @!P0 FSEL R101, R101, RZ, !P1 ;  /* 0x000000ff65658208 */ /* 0x000fe40004800000 */
[----:B------:R-:W-:Y:S01]  /*a0e0*/  IADD3 R65, P1, R186, R132, RZ ;  /* 0x00000084ba417210 */ /* 0x000fe20007f3e0ff */
[----:B------:R-:W-:Y:S01]  /*a0f0*/  FFMA.FTZ R57, R96, R56, R57 ;  /* 0x0000003860397223 */ /* 0x000fe20000010039 */
[----:B------:R-:W-:Y:S02]  /*a100*/  @!P0 FSEL R100, R100, RZ, !P2 ;  /* 0x000000ff64648208 */ /* 0x000fe40005000000 */
[----:B------:R-:W-:Y:S02]  /*a110*/  @!P0 ISETP.GE.AND P2, PT, R64, UR19, PT ;  /* 0x0000001340008c0c */ /* 0x000fe4000bf46270 */
[----:B------:R-:W-:Y:S02]  /*a120*/  @!P0 FSEL R102, R102, RZ, !P3 ;  /* 0x000000ff66668208 */ /* 0x000fe40005800000 */
[----:B------:R-:W-:-:S02]  /*a130*/  LEA.HI.X.SX32 R56, R186, R133, 0x1, P1 ;  /* 0x00000085ba387211 */ /* 0x000fc400008f0eff */
[C---:B------:R-:W-:Y:S02]  /*a140*/  LEA R64, P3, R65.reuse, UR12, 0x2 ;  /* 0x0000000c41407c11 */ /* 0x040fe4000f8610ff */
[----:B------:R-:W-:Y:S02]  /*a150*/  @!P0 IADD3 R66, R38, 0x1, RZ ;  /* 0x0000000126428810 */ /* 0x000fe40007ffe0ff */
[----:B------:R-:W-:Y:S01]  /*a160*/  LEA.HI.X R65, R65, UR13, R56, 0x2, P3 ;  /* 0x0000000d41417c11 */ /* 0x000fe200098f1438 */
[----:B------:R-:W-:Y:S01]  /*a170*/  FMUL.FTZ R45, R97, R45 ;  /* 0x0000002d612d7220 */ /* 0x000fe20000410000 */
[----:B------:R-:W-:Y:S01]  /*a180*/  FFMA.FTZ R192, R99, R67, R192 ;  /* 0x0000004363c07223 */ /* 0x000fe200000100c0 */
[----:B------:R-:W-:Y:S02]  /*a190*/  @!P0 ISETP.GE.AND P1, PT, R66, UR19, PT ;  /* 0x0000001342008c0c */ /* 0x000fe4000bf26270 */
[----:B------:R-:W-:Y:S01]  /*a1a0*/  @!P0 FSEL R103, R103, RZ, !P5 ;  /* 0x000000ff67678208 */ /* 0x000fe20006800000 */
[----:B------:R-:W3:Y:S01]  /*a1b0*/  LDG.E.128.CONSTANT R64, desc[UR14][R64.64] ;  /* 0x0000000e40407981 */ /* 0x000ee2000c1e9d00 */
[----:B------:R-:W-:Y:S01]  /*a1c0*/  FFMA.FTZ R45, R96, R44, R45 ;  /* 0x0000002c602d7223 */ /* 0x000fe2000001002d */
[----:B------:R-:W-:-:S02]  /*a1d0*/  @!P0 ISETP.GE.AND P5, PT, R38, UR19, PT ;  /* 0x0000001326008c0c */ /* 0x000fc4000bfa6270 */
[C---:B------:R-:W-:Y:S01]  /*a1e0*/  IADD3 R44, P3, R183.reuse, R132, RZ ;  /* 0x00000084b72c7210 */ /* 0x040fe20007f7e0ff */
[----:B------:R-:W-:Y:S01]  /*a1f0*/  FFMA.FTZ R58, R98, R58, R57 ;  /* 0x0000003a623a7223 */ /* 0x000fe20000010039 */
[----:B------:R-:W-:Y:S02]  /*a200*/  @!P0 FSEL R76, R76, RZ, !P5 ;  /* 0x000000ff4c4c8208 */ /* 0x000fe40006800000 */
[----:B------:R-:W-:Y:S02]  /*a210*/  LEA.HI.X.SX32 R57, R183, R133, 0x1, P3 ;  /* 0x00000085b7397211 */ /* 0x000fe400018f0eff */
[----:B------:R-:W-:Y:S01]  /*a220*/  LEA R56, P5, R44, UR12, 0x2 ;  /* 0x0000000c2c387c11 */ /* 0x000fe2000f8a10ff */
[----:B------:R-:W-:-:S03]  /*a230*/  FMUL.FTZ R49, R97, R49 ;  /* 0x0000003161317220 */ /* 0x000fc60000410000 */
[----:B------:R-:W-:Y:S01]  /*a240*/  LEA.HI.X R57, R44, UR13, R57, 0x2, P5 ;  /* 0x0000000d2c397c11 */ /* 0x000fe2000a8f1439 */
[----:B------:R-:W-:Y:S01]  /*a250*/  FFMA.FTZ R209, R99, R59, R58 ;  /* 0x0000003b63d17223 */ /* 0x000fe2000001003a */
[----:B------:R-:W-:Y:S01]  /*a260*/  FFMA.FTZ R49, R96, R48, R49 ;  /* 0x0000003060317223 */ /* 0x000fe20000010031 */
[----:B------:R-:W-:-:S03]  /*a270*/  @!P0 VIADD R48, R38, 0x2 ;  /* 0x0000000226308836 */ /* 0x000fc60000000000 */
[----:B------:R-:W4:Y:S01]  /*a280*/  LDG.E.128.CONSTANT R56, desc[UR14][R56.64] ;  /* 0x0000000e38387981 */ /* 0x000f22000c1e9d00 */
[----:B------:R-:W-:Y:S01]  /*a290*/  IADD3 R44, P5, R180, R132, RZ ;  /* 0x00000084b42c7210 */ /* 0x000fe20007fbe0ff */
[----:B------:R-:W-:Y:S01]  /*a2a0*/  FFMA.FTZ R216, R98, R50, R49 ;  /* 0x0000003262d87223 */ /* 0x000fe20000010031 */
[----:B------:R-:W-:Y:S01]  /*a2b0*/  @!P0 ISETP.GE.AND P3, PT, R48, UR19, PT ;  /* 0x0000001330008c0c */ /* 0x000fe2000bf66270 */
[----:B------:R-:W-:Y:S01]  /*a2c0*/  FFMA.FTZ R46, R98, R46, R45 ;  /* 0x0000002e622e7223 */ /* 0x000fe2000001002d */
[----:B------:R-:W-:Y:S02]  /*a2d0*/  @!P0 IADD3 R49, R38, 0x1, RZ ;  /* 0x0000000126318810 */ /* 0x000fe40007ffe0ff */
[----:B------:R-:W-:Y:S02]  /*a2e0*/  @!P0 FSEL R77, R77, RZ, !P6 ;  /* 0x000000ff4d4d8208 */ /* 0x000fe40007000000 */
[----:B------:R-:W-:Y:S02]  /*a2f0*/  LEA.HI.X.SX32 R45, R180, R133, 0x1, P5 ;  /* 0x00000085b42d7211 */ /* 0x000fe400028f0eff */
[----:B------:R-:W-:-:S02]  /*a300*/  LEA R48, P6, R44, UR12, 0x2 ;  /* 0x0000000c2c307c11 */ /* 0x000fc4000f8c10ff */
[----:B------:R-:W-:Y:S02]  /*a310*/  @!P0 ISETP.GE.AND P5, PT, R49, UR19, PT ;  /* 0x0000001331008c0c */ /* 0x000fe4000bfa6270 */
[----:B------:R-:W-:Y:S01]  /*a320*/  LEA.HI.X R49, R44, UR13, R45, 0x2, P6 ;  /* 0x0000000d2c317c11 */ /* 0x000fe2000b0f142d */
[----:B------:R-:W-:Y:S01]  /*a330*/  FFMA.FTZ R216, R99, R51, R216 ;  /* 0x0000003363d87223 */ /* 0x000fe200000100d8 */
[----:B------:R-:W-:-:S04]  /*a340*/  IADD3 R45, P6, R179, R132, RZ ;  /* 0x00000084b32d7210 */ /* 0x000fc80007fde0ff */
[----:B------:R-:W5:Y:S01]  /*a350*/  LDG.E.128.CONSTANT R48, desc[UR14][R48.64] ;  /* 0x0000000e30307981 */ /* 0x000f62000c1e9d00 */
[----:B------:R-:W-:Y:S01]  /*a360*/  FFMA.FTZ R217, R99, R47, R46 ;  /* 0x0000002f63d97223 */ /* 0x000fe2000001002e */
[----:B------:R-:W-:Y:S02]  /*a370*/  LEA.HI.X.SX32 R46, R179, R133, 0x1, P6 ;  /* 0x00000085b32e7211 */ /* 0x000fe400030f0eff */
[----:B------:R-:W-:Y:S01]  /*a380*/  LEA R44, P6, R45, UR12, 0x2 ;  /* 0x0000000c2d2c7c11 */ /* 0x000fe2000f8c10ff */
[----:B------:R-:W-:Y:S01]  /*a390*/  FMUL.FTZ R53, R97, R53 ;  /* 0x0000003561357220 */ /* 0x000fe20000410000 */
[----:B------:R-:W-:Y:S02]  /*a3a0*/  @!P0 VIADD R47, R38, 0x2 ;  /* 0x00000002262f8836 */ /* 0x000fe40000000000 */
[----:B------:R-:W-:Y:S01]  /*a3b0*/  LEA.HI.X R45, R45, UR13, R46, 0x2, P6 ;  /* 0x0000000d2d2d7c11 */ /* 0x000fe2000b0f142e */
[----:B------:R-:W-:Y:S01]  /*a3c0*/  FFMA.FTZ R53, R96, R52, R53 ;  /* 0x0000003460357223 */ /* 0x000fe20000010035 */
[----:B------:R-:W-:-:S02]  /*a3d0*/  @!P0 FSEL R78, R78, RZ, !P4 ;  /* 0x000000ff4e4e8208 */ /* 0x000fc40006000000 */
[----:B------:R-:W-:Y:S02]  /*a3e0*/  @!P0 ISETP.GE.AND P4, PT, R47, UR19, PT ;  /* 0x000000132f008c0c */ /* 0x000fe4000bf86270 */
[----:B------:R-:W5:Y:S01]  /*a3f0*/  LDG.E.128.CONSTANT R44, desc[UR14][R44.64] ;  /* 0x0000000e2c2c7981 */ /* 0x000f62000c1e9d00 */
[----:B------:R-:W-:Y:S01]  /*a400*/  FMUL.FTZ R61, R97, R61 ;  /* 0x0000003d613d7220 */ /* 0x000fe20000410000 */
[----:B------:R-:W-:Y:S01]  /*a410*/  FFMA.FTZ R54, R98, R54, R53 ;  /* 0x0000003662367223 */ /* 0x000fe20000010035 */
[----:B------:R-:W-:Y:S02]  /*a420*/  @!P0 FSEL R79, R79, RZ, !P2 ;  /* 0x000000ff4f4f8208 */ /* 0x000fe40005000000 */
[----:B------:R-:W-:Y:S02]  /*a430*/  @!P0 ISETP.GE.AND P6, PT, R38, UR19, PT ;  /* 0x0000001326008c0c */ /* 0x000fe4000bfc6270 */
[----:B------:R-:W-:Y:S01]  /*a440*/  IADD3 R53, P2, R178, R132, RZ ;  /* 0x00000084b2357210 */ /* 0x000fe20007f5e0ff */
[----:B------:R-:W-:Y:S01]  /*a450*/  FFMA.FTZ R61, R96, R60, R61 ;  /* 0x0000003c603d7223 */ /* 0x000fe2000001003d */
[----:B------:R-:W-:-:S02]  /*a460*/  @!P0 FSEL R92, R92, RZ, !P6 ;  /* 0x000000ff5c5c8208 */ /* 0x000fc40007000000 */
[----:B------:R-:W-:Y:S02]  /*a470*/  LEA.HI.X.SX32 R60, R178, R133, 0x1, P2 ;  /* 0x00000085b23c7211 */ /* 0x000fe400010f0eff */
[----:B------:R-:W-:-:S04]  /*a480*/  LEA R52, P6, R53, UR12, 0x2 ;  /* 0x0000000c35347c11 */ /* 0x000fc8000f8c10ff */
[----:B------:R-:W-:Y:S01]  /*a490*/  LEA.HI.X R53, R53, UR13, R60, 0x2, P6 ;  /* 0x0000000d35357c11 */ /* 0x000fe2000b0f143c */
[----:B------:R-:W-:Y:S01]  /*a4a0*/  FFMA.FTZ R230, R98, R62, R61 ;  /* 0x0000003e62e67223 */ /* 0x000fe2000001003d */
[----:B------:R-:W-:Y:S01]  /*a4b0*/  FFMA.FTZ R231, R99, R55, R54 ;  /* 0x0000003763e77223 */ /* 0x000fe20000010036 */
[----:B------:R-:W-:Y:S01]  /*a4c0*/  @!P0 IADD3 R61, R38, 0x1, RZ ;  /* 0x00000001263d8810 */ /* 0x000fe20007ffe0ff */
[----:B------:R-:W-:Y:S01]  /*a4d0*/  FMUL.FTZ R73, R97, R73 ;  /* 0x0000004961497220 */ /* 0x000fe20000410000 */
[----:B------:R-:W-:Y:S01]  /*a4e0*/  IADD3 R60, P6, R177, R132, RZ ;  /* 0x00000084b13c7210 */ /* 0x000fe20007fde0ff */
[----:B------:R-:W5:Y:S01]  /*a4f0*/  LDG.E.128.CONSTANT R52, desc[UR14][R52.64] ;  /* 0x0000000e34347981 */ /* 0x000f62000c1e9d00 */
[----:B------:R-:W-:Y:S01]  /*a500*/  @!P0 ISETP.GE.AND P2, PT, R61, UR19, PT ;  /* 0x000000133d008c0c */ /* 0x000fe2000bf46270 */
[----:B------:R-:W-:Y:S01]  /*a510*/  FFMA.FTZ R73, R96, R72, R73 ;  /* 0x0000004860497223 */ /* 0x000fe20000010049 */
[----:B------:R-:W-:Y:S02]  /*a520*/  LEA.HI.X.SX32 R61, R177, R133, 0x1, P6 ;  /* 0x00000085b13d7211 */ /* 0x000fe400030f0eff */
[----:B------:R-:W-:Y:S01]  /*a530*/  LEA R72, P6, R60, UR12, 0x2 ;  /* 0x0000000c3c487c11 */ /* 0x000fe2000f8c10ff */
[----:B------:R-:W-:Y:S01]  /*a540*/  FFMA.FTZ R208, R98, R74, R73 ;  /* 0x0000004a62d07223 */ /* 0x000fe20000010049 */
[----:B------:R-:W-:-:S02]  /*a550*/  @!P0 FSEL R93, R93, RZ, !P1 ;  /* 0x000000ff5d5d8208 */ /* 0x000fc40004800000 */
[----:B------:R-:W-:Y:S02]  /*a560*/  LEA.HI.X R73, R60, UR13, R61, 0x2, P6 ;  /* 0x0000000d3c497c11 */ /* 0x000fe4000b0f143d */
[----:B------:R-:W-:Y:S01]  /*a570*/  @!P0 FSEL R105, R105, RZ, !P5 ;  /* 0x000000ff69698208 */ /* 0x000fe20006800000 */
[----:B------:R-:W-:Y:S01]  /*a580*/  FMUL.FTZ R61, R97, R93 ;  /* 0x0000005d613d7220 */ /* 0x000fe20000410000 */
[C---:B------:R-:W-:Y:S01]  /*a590*/  @!P0 ISETP.GE.AND P5, PT, R38.reuse, UR19, PT ;  /* 0x0000001326008c0c */ /* 0x040fe2000bfa6270 */
[C---:B------:R-:W-:Y:S01]  /*a5a0*/  FFMA.FTZ R208, R99.reuse, R75, R208 ;  /* 0x0000004b63d07223 */ /* 0x040fe200000100d0 */
[----:B------:R-:W-:Y:S01]  /*a5b0*/  FFMA.FTZ R230, R99, R63, R230 ;  /* 0x0000003f63e67223 */ /* 0x000fe200000100e6 */
[----:B------:R-:W5:Y:S01]  /*a5c0*/  LDG.E.128.CONSTANT R72, desc[UR14][R72.64] ;  /* 0x0000000e48487981 */ /* 0x000f62000c1e9d00 */
[----:B------:R-:W-:Y:S02]  /*a5d0*/  @!P0 VIADD R62, R38, 0x2 ;  /* 0x00000002263e8836 */ /* 0x000fe40000000000 */
[----:B------:R-:W-:Y:S01]  /*a5e0*/  FFMA.FTZ R63, R96, R92, R61 ;  /* 0x0000005c603f7223 */ /* 0x000fe2000001003d */
[----:B------:R-:W-:-:S02]  /*a5f0*/  @!P0 FSEL R104, R104, RZ, !P5 ;  /* 0x000000ff68688208 */ /* 0x000fc40006800000 */
[----:B------:R-:W-:Y:S02]  /*a600*/  IADD3 R61, P5, R176, R132, RZ ;  /* 0x00000084b03d7210 */ /* 0x000fe40007fbe0ff */
[----:B------:R-:W-:Y:S02]  /*a610*/  @!P0 ISETP.GE.AND P1, PT, R62, UR19, PT ;  /* 0x000000133e008c0c */ /* 0x000fe4000bf26270 */
[----:B------:R-:W-:Y:S02]  /*a620*/  @!P0 FSEL R109, R109, RZ, !P2 ;  /* 0x000000ff6d6d8208 */ /* 0x000fe40005000000 */
[----:B------:R-:W-:Y:S02]  /*a630*/  LEA.HI.X.SX32 R62, R176, R133, 0x1, P5 ;  /* 0x00000085b03e7211 */ /* 0x000fe400028f0eff */
[----:B------:R-:W-:Y:S01]  /*a640*/  LEA R60, P2, R61, UR12, 0x2 ;  /* 0x0000000c3d3c7c11 */ /* 0x000fe2000f8410ff */
[----:B------:R-:W-:Y:S01]  /*a650*/  FMUL.FTZ R77, R97, R77 ;  /* 0x0000004d614d7220 */ /* 0x000fe20000410000 */
[----:B------:R-:W-:-:S02]  /*a660*/  @!P0 FSEL R94, R94, RZ, !P3 ;  /* 0x000000ff5e5e8208 */ /* 0x000fc40005800000 */
[----:B------:R-:W-:Y:S01]  /*a670*/  LEA.HI.X R61, R61, UR13, R62, 0x2, P2 ;  /* 0x0000000d3d3d7c11 */ /* 0x000fe200090f143e */
[----:B------:R-:W-:Y:S01]  /*a680*/  FFMA.FTZ R77, R96, R76, R77 ;  /* 0x0000004c604d7223 */ /* 0x000fe2000001004d */
[----:B------:R-:W-:Y:S01]  /*a690*/  @!P0 FSEL R110, R110, RZ, !P1 ;  /* 0x000000ff6e6e8208 */ /* 0x000fe20004800000 */
[C---:B------:R-:W-:Y:S02]  /*a6a0*/  FFMA.FTZ R94, R98.reuse, R94, R63 ;  /* 0x0000005e625e7223 */ /* 0x040fe4000001003f */
[----:B------:R-:W-:Y:S01]  /*a6b0*/  FFMA.FTZ R78, R98, R78, R77 ;  /* 0x0000004e624e7223 */ /* 0x000fe2000001004d */
[----:B------:R-:W5:Y:S01]  /*a6c0*/  LDG.E.128.CONSTANT R60, desc[UR14][R60.64] ;  /* 0x0000000e3c3c7981 */ /* 0x000f62000c1e9d00 */
[----:B------:R-:W-:Y:S02]  /*a6d0*/  IADD3 R77, P1, R175, R132, RZ ;  /* 0x00000084af4d7210 */ /* 0x000fe40007f3e0ff */
[----:B------:R-:W-:Y:S02]  /*a6e0*/  FFMA.FTZ R237, R99, R79, R78 ;  /* 0x0000004f63ed7223 */ /* 0x000fe4000001004e */
[----:B------:R-:W-:-:S02]  /*a6f0*/  LEA.HI.X.SX32 R78, R175, R133, 0x1, P1 ;  /* 0x00000085af4e7211 */ /* 0x000fc400008f0eff */
[----:B------:R-:W-:-:S04]  /*a700*/  LEA R76, P1, R77, UR12, 0x2 ;  /* 0x0000000c4d4c7c11 */ /* 0x000fc8000f8210ff */
[----:B------:R-:W-:Y:S02]  /*a710*/  LEA.HI.X R77, R77, UR13, R78, 0x2, P1 ;  /* 0x0000000d4d4d7c11 */ /* 0x000fe400088f144e */
[----:B------:R-:W-:-:S04]  /*a720*/  IADD3 R81, P1, R174, R132, RZ ;  /* 0x00000084ae517210 */ /* 0x000fc80007f3e0ff */
[----:B------:R-:W5:Y:S01]  /*a730*/  LDG.E.128.CONSTANT R76, desc[UR14][R76.64] ;  /* 0x0000000e4c4c7981 */ /* 0x000f62000c1e9d00 */
[----:B------:R-:W-:Y:S02]  /*a740*/  LEA.HI.X.SX32 R84, R174, R133, 0x1, P1 ;  /* 0x00000085ae547211 */ /* 0x000fe400008f0eff */
[----:B------:R-:W-:Y:S02]  /*a750*/  IADD3 R82, P2, R173, R132, RZ ;  /* 0x00000084ad527210 */ /* 0x000fe40007f5e0ff */
[----:B------:R-:W-:Y:S01]  /*a760*/  LEA R80, P1, R81, UR12, 0x2 ;  /* 0x0000000c51507c11 */ /* 0x000fe2000f8210ff */
[----:B------:R-:W-:Y:S01]  /*a770*/  FFMA.FTZ R184, R99, R83, R184 ;  /* 0x0000005363b87223 */ /* 0x000fe200000100b8 */
[----:B------:R-:W-:Y:S01]  /*a780*/  FMUL.FTZ R89, R97, R89 ;  /* 0x0000005961597220 */ /* 0x000fe20000410000 */
[----:B------:R-:W-:Y:S02]  /*a790*/  LEA.HI.X.SX32 R83, R173, R133, 0x1, P2 ;  /* 0x00000085ad537211 */ /* 0x000fe400010f0eff */
[----:B------:R-:W-:-:S02]  /*a7a0*/  LEA.HI.X R81, R81, UR13, R84, 0x2, P1 ;  /* 0x0000000d51517c11 */ /* 0x000fc400088f1454 */
[----:B------:R-:W-:Y:S01]  /*a7b0*/  LEA R84, P1, R82, UR12, 0x2 ;  /* 0x0000000c52547c11 */ /* 0x000fe2000f8210ff */
[C---:B------:R-:W-:Y:S01]  /*a7c0*/  FFMA.FTZ R127, R99.reuse, R127, R126 ;  /* 0x0000007f637f7223 */ /* 0x040fe2000001007e */
[----:B------:R-:W-:Y:S01]  /*a7d0*/  FFMA.FTZ R126, R98, R86, R85 ;  /* 0x00000056627e7223 */ /* 0x000fe20000010055 */
[----:B------:R-:W-:Y:S01]  /*a7e0*/  FFMA.FTZ R89, R96, R88, R89 ;  /* 0x0000005860597223 */ /* 0x000fe20000010059 */
[----:B------:R-:W-:Y:S02]  /*a7f0*/  LEA.HI.X R85, R82, UR13, R83, 0x2, P1 ;  /* 0x0000000d52557c11 */ /* 0x000fe400088f1453 */
[----:B------:R-:W5:Y:S01]  /*a800*/  LDG.E.128.CONSTANT R80, desc[UR14][R80.64] ;  /* 0x0000000e50507981 */ /* 0x000f62000c1e9d00 */
[----:B------:R-:W-:Y:S01]  /*a810*/  IADD3 R86, P3, R168, R132, RZ ;  /* 0x00000084a8567210 */ /* 0x000fe20007f7e0ff */
[----:B------:R-:W-:Y:S01]  /*a820*/  FFMA.FTZ R90, R98, R90, R89 ;  /* 0x0000005a625a7223 */ /* 0x000fe20000010059 */
[----:B------:R-:W-:Y:S01]  /*a830*/  FFMA.FTZ R126, R99, R87, R126 ;  /* 0x00000057637e7223 */ /* 0x000fe2000001007e */
[----:B------:R-:W-:Y:S01]  /*a840*/  FMUL.FTZ R101, R97, R101 ;  /* 0x0000006561657220 */ /* 0x000fe20000410000 */
[----:B------:R-:W-:Y:S01]  /*a850*/  LEA.HI.X.SX32 R87, R168, R133, 0x1, P3 ;  /* 0x00000085a8577211 */ /* 0x000fe200018f0eff */
[----:B------:R-:W-:Y:S01]  /*a860*/  FFMA.FTZ R185, R99, R91, R90 ;  /* 0x0000005b63b97223 */ /* 0x000fe2000001005a */
[----:B------:R-:W-:-:S02]  /*a870*/  @!P0 FSEL R106, R106, RZ, !P4 ;  /* 0x000000ff6a6a8208 */ /* 0x000fc40006000000 */
[----:B------:R-:W-:Y:S02]  /*a880*/  LEA R88, P1, R86, UR12, 0x2 ;  /* 0x0000000c56587c11 */ /* 0x000fe4000f8210ff */
[C---:B------:R-:W-:Y:S01]  /*a890*/  IADD3 R90, P4, R167.reuse, R132, RZ ;  /* 0x00000084a75a7210 */ /* 0x040fe20007f9e0ff */
[----:B------:R-:W-:Y:S01]  /*a8a0*/  FFMA.FTZ R101, R96, R100, R101 ;  /* 0x0000006460657223 */ /* 0x000fe20000010065 */
[----:B------:R-:W-:Y:S02]  /*a8b0*/  LEA.HI.X R89, R86, UR13, R87, 0x2, P1 ;  /* 0x0000000d56597c11 */ /* 0x000fe400088f1457 */
[----:B------:R-:W-:Y:S01]  /*a8c0*/  LEA.HI.X.SX32 R132, R167, R133, 0x1, P4 ;  /* 0x00000085a7847211 */ /* 0x000fe200020f0eff */
[----:B------:R-:W5:Y:S01]  /*a8d0*/  LDG.E.128.CONSTANT R84, desc[UR14][R84.64] ;  /* 0x0000000e54547981 */ /* 0x000f62000c1e9d00 */
[----:B------:R-:W-:Y:S01]  /*a8e0*/  LEA R100, P1, R90, UR12, 0x2 ;  /* 0x0000000c5a647c11 */ /* 0x000fe2000f8210ff */
[----:B------:R-:W-:-:S03]  /*a8f0*/  FFMA.FTZ R102, R98, R102, R101 ;  /* 0x0000006662667223 */ /* 0x000fc60000010065 */
[----:B------:R-:W-:Y:S02]  /*a900*/  LEA.HI.X R101, R90, UR13, R132, 0x2, P1 ;  /* 0x0000000d5a657c11 */ /* 0x000fe400088f1484 */
[----:B------:R-:W5:Y:S01]  /*a910*/  LDG.E.128.CONSTANT R88, desc[UR14][R88.64] ;  /* 0x0000000e58587981 */ /* 0x000f62000c1e9d00 */
[----:B------:R-:W-:-:S03]  /*a920*/  FFMA.FTZ R93, R99, R103, R102 ;  /* 0x00000067635d7223 */ /* 0x000fc60000010066 */
[----:B------:R-:W5:Y:S01]  /*a930*/  LDG.E.128.CONSTANT R100, desc[UR14][R100.64] ;  /* 0x0000000e64647981 */ /* 0x000f62000c1e9d00 */
[----:B------:R-:W-:-:S04]  /*a940*/  @!P0 IADD3 R92, R38, 0x1, RZ ;  /* 0x00000001265c8810 */ /* 0x000fc80007ffe0ff */
[----:B------:R-:W-:Y:S02]  /*a950*/  @!P0 ISETP.GE.AND P2, PT, R92, UR19, PT ;  /* 0x000000135c008c0c */ /* 0x000fe4000bf46270 */
[C---:B------:R-:W-:Y:S02]  /*a960*/  @!P0 ISETP.GE.AND P1, PT, R38.reuse, UR19, PT ;  /* 0x0000001326008c0c */ /* 0x040fe4000bf26270 */
[----:B------:R-:W-:-:S04]  /*a970*/  @!P0 ISETP.GE.AND P5, PT, R38, UR19, PT ;  /* 0x0000001326008c0c */ /* 0x000fc8000bfa6270 */
[----:B------:R-:W-:Y:S02]  /*a980*/  @!P0 FSEL R108, R108, RZ, !P5 ;  /* 0x000000ff6c6c8208 */ /* 0x000fe40006800000 */
[----:B--2---:R-:W-:Y:S02]  /*a990*/  @!P0 FSEL R69, R69, RZ, !P2 ;  /* 0x000000ff45458208 */ /* 0x004fe40005000000 */
[----:B------:R-:W-:-:S03]  /*a9a0*/  @!P0 FSEL R68, R68, RZ, !P1 ;  /* 0x000000ff44448208 */ /* 0x000fc60004800000 */
[----:B------:R-:W-:-:S04]  /*a9b0*/  FMUL.FTZ R69, R97, R69 ;  /* 0x0000004561457220 */ /* 0x000fc80000410000 */
[----:B------:R-:W-:Y:S01]  /*a9c0*/  FFMA.FTZ R69, R96, R68, R69 ;  /* 0x0000004460457223 */ /* 0x000fe20000010045 */
[----:B------:R-:W-:-:S05]  /*a9d0*/  @!P0 VIADD R68, R38, 0x3 ;  /* 0x0000000326448836 */ /* 0x000fca0000000000 */
[C---:B------:R-:W-:Y:S02]  /*a9e0*/  @!P0 ISETP.GE.AND P1, PT, R68.reuse, UR19, PT ;  /* 0x0000001344008c0c */ /* 0x040fe4000bf26270 */
[C---:B------:R-:W-:Y:S02]  /*a9f0*/  @!P0 ISETP.GE.AND P2, PT, R68.reuse, UR19, PT ;  /* 0x0000001344008c0c */ /* 0x040fe4000bf46270 */
[----:B------:R-:W-:Y:S02]  /*aa00*/  @!P0 ISETP.GE.AND P3, PT, R68, UR19, PT ;  /* 0x0000001344008c0c */ /* 0x000fe4000bf66270 */
[----:B------:R-:W-:-:S04]  /*aa10*/  @!P0 IADD3 R68, R38, 0x2, RZ ;  /* 0x0000000226448810 */ /* 0x000fc80007ffe0ff */
[----:B------:R-:W-:Y:S01]  /*aa20*/  @!P0 ISETP.GE.AND P4, PT, R68, UR19, PT ;  /* 0x0000001344008c0c */ /* 0x000fe2000bf86270 */
[----:B------:R-:W-:-:S05]  /*aa30*/  @!P0 VIADD R68, R38, 0x3 ;  /* 0x0000000326448836 */ /* 0x000fca0000000000 */
[----:B------:R-:W-:Y:S02]  /*aa40*/  @!P0 ISETP.GE.AND P5, PT, R68, UR19, PT ;  /* 0x0000001344008c0c */ /* 0x000fe4000bfa6270 */
[----:B------:R-:W-:-:S04]  /*aa50*/  @!P0 IADD3 R68, R38, 0x1, RZ ;  /* 0x0000000126448810 */ /* 0x000fc80007ffe0ff */
        /* <DEDUP_REMOVED lines=16> */
[----:B---3--:R-:W-:Y:S02]  /*ab60*/  @!P0 FSEL R64, R64, RZ, !P5 ;  /* 0x000000ff40408208 */ /* 0x008fe40006800000 */
[----:B------:R-:W-:Y:S02]  /*ab70*/  @!P0 ISETP.GE.AND P5, PT, R68, UR19, PT ;  /* 0x0000001344008c0c */ /* 0x000fe4000bfa6270 */
[----:B------:R-:W-:Y:S02]  /*ab80*/  @!P0 IADD3 R68, R38, 0x1, RZ ;  /* 0x0000000126448810 */ /* 0x000fe40007ffe0ff */
[----:B------:R-:W-:Y:S02]  /*ab90*/  @!P0 FSEL R65, R65, RZ, !P6 ;  /* 0x000000ff41418208 */ /* 0x000fe40007000000 */
[----:B------:R-:W-:Y:S01]  /*aba0*/  @!P0 ISETP.GE.AND P6, PT, R68, UR19, PT ;  /* 0x0000001344008c0c */ /* 0x000fe2000bfc6270 */
[----:B------:R-:W-:Y:S01]  /*abb0*/  @!P0 VIADD R68, R38, 0x2 ;  /* 0x0000000226448836 */ /* 0x000fe20000000000 */
[----:B------:R-:W-:-:S02]  /*abc0*/  @!P0 FSEL R66, R66, RZ, !P1 ;  /* 0x000000ff42428208 */ /* 0x000fc40004800000 */
[----:B------:R-:W-:Y:S02]  /*abd0*/  @!P0 FSEL R67, R67, RZ, !P2 ;  /* 0x000000ff43438208 */ /* 0x000fe40005000000 */
[----:B------:R-:W-:Y:S02]  /*abe0*/  @!P0 ISETP.GE.AND P1, PT, R68, UR19, PT ;  /* 0x0000001344008c0c */ /* 0x000fe4000bf26270 */
[C---:B------:R-:W-:Y:S02]  /*abf0*/  @!P0 ISETP.GE.AND P2, PT, R38.reuse, UR19, PT ;  /* 0x0000001326008c0c */ /* 0x040fe4000bf46270 */
[----:B------:R-:W-:Y:S02]  /*ac00*/  @!P0 IADD3 R68, R38, 0x3, RZ ;  /* 0x0000000326448810 */ /* 0x000fe40007ffe0ff */
[----:B----4-:R-:W-:Y:S02]  /*ac10*/  @!P0 FSEL R56, R56, RZ, !P2 ;  /* 0x000000ff38388208 */ /* 0x010fe40005000000 */
        /* <DEDUP_REMOVED lines=10> */
[----:B-----5:R-:W-:Y:S02]  /*acc0*/  @!P0 FSEL R48, R48, RZ, !P5 ;  /* 0x000000ff30308208 */ /* 0x020fe40006800000 */
        /* <DEDUP_REMOVED lines=21> */
[----:B------:R-:W-:Y:S02]  /*ae20*/  @!P0 FSEL R52, R52, RZ, !P5 ;  /* 0x000000ff34348208 */ /* 0x000fe40006800000 */
        /* <DEDUP_REMOVED lines=52> */
[----:B------:R-:W-:Y:S02]  /*b170*/  @!P0 FSEL R84, R84, RZ, !P1 ;  /* 0x000000ff54548208 */ /* 0x000fe40004800000 */
[----:B------:R-:W-:Y:S02]  /*b180*/  @!P0 ISETP.GE.AND P1, PT, R68, UR19, PT ;  /* 0x0000001344008c0c */ /* 0x000fe4000bf26270 */
[C---:B------:R-:W-:Y:S02]  /*b190*/  @!P0 ISETP.GE.AND P4, PT, R38.reuse, UR19, PT ;  /* 0x0000001326008c0c */ /* 0x040fe4000bf86270 */
[----:B------:R-:W-:-:S02]  /*b1a0*/  @!P0 IADD3 R68, R38, 0x3, RZ ;  /* 0x0000000326448810 */ /* 0x000fc40007ffe0ff */
[----:B------:R-:W-:Y:S02]  /*b1b0*/  @!P0 FSEL R85, R85, RZ, !P3 ;  /* 0x000000ff55558208 */ /* 0x000fe40005800000 */
[----:B------:R-:W-:Y:S02]  /*b1c0*/  @!P0 FSEL R88, R88, RZ, !P4 ;  /* 0x000000ff58588208 */ /* 0x000fe40006000000 */
[C---:B------:R-:W-:Y:S02]  /*b1d0*/  @!P0 ISETP.GE.AND P3, PT, R68.reuse, UR19, PT ;  /* 0x0000001344008c0c */ /* 0x040fe4000bf66270 */
[----:B------:R-:W-:Y:S01]  /*b1e0*/  @!P0 ISETP.GE.AND P4, PT, R68, UR19, PT ;  /* 0x0000001344008c0c */ /* 0x000fe2000bf86270 */
[----:B------:R-:W-:Y:S01]  /*b1f0*/  @!P0 VIADD R68, R38, 0x1 ;  /* 0x0000000126448836 */ /* 0x000fe20000000000 */
[----:B------:R-:W-:-:S04]  /*b200*/  @!P0 FSEL R89, R89, RZ, !P6 ;  /* 0x000000ff59598208 */ /* 0x000fc80007000000 */
[----:B------:R-:W-:Y:S02]  /*b210*/  @!P0 ISETP.GE.AND P6, PT, R68, UR19, PT ;  /* 0x0000001344008c0c */ /* 0x000fe4000bfc6270 */
[----:B------:R-:W-:Y:S02]  /*b220*/  @!P0 FSEL R90, R90, RZ, !P1 ;  /* 0x000000ff5a5a8208 */ /* 0x000fe40004800000 */
[C---:B------:R-:W-:Y:S02]  /*b230*/  @!P0 IADD3 R68, R38.reuse, 0x2, RZ ;  /* 0x0000000226448810 */ /* 0x040fe40007ffe0ff */
[----:B------:R-:W-:Y:S02]  /*b240*/  @!P0 ISETP.GE.AND P1, PT, R38, UR19, PT ;  /* 0x0000001326008c0c */ /* 0x000fe4000bf26270 */
[----:B------:R-:W-:Y:S01]  /*b250*/  @!P0 FSEL R101, R101, RZ, !P6 ;  /* 0x000000ff65658208 */ /* 0x000fe20007000000 */
[C---:B------:R-:W-:Y:S01]  /*b260*/  FMUL.FTZ R105, R97.reuse, R105 ;  /* 0x0000006961697220 */ /* 0x040fe20000410000 */
[C---:B------:R-:W-:Y:S01]  /*b270*/  FMUL.FTZ R109, R97.reuse, R109 ;  /* 0x0000006d616d7220 */ /* 0x040fe20000410000 */
[----:B------:R-:W-:Y:S01]  /*b280*/  @!P0 ISETP.GE.AND P6, PT, R68, UR19, PT ;  /* 0x0000001344008c0c */ /* 0x000fe2000bfc6270 */
        /* <DEDUP_REMOVED lines=26> */
[----:B------:R-:W-:Y:S01]  /*b430*/  @!P0 FSEL R102, R102, RZ, !P6 ;  /* 0x000000ff66668208 */ /* 0x000fe20007000000 */
[----:B------:R-:W-:Y:S01]  /*b440*/  FFMA.FTZ R97, R96, R100, R97 ;  /* 0x0000006460617223 */ /* 0x000fe20000010061 */
[----:B------:R-:W-:Y:S01]  /*b450*/  @!P0 FSEL R83, R83, RZ, !P2 ;  /* 0x000000ff53538208 */ /* 0x000fe20005000000 */
[C---:B------:R-:W-:Y:S01]  /*b460*/  FFMA.FTZ R106, R98.reuse, R106, R105 ;  /* 0x0000006a626a7223 */ /* 0x040fe20000010069 */
[----:B------:R-:W-:Y:S01]  /*b470*/  @!P0 FSEL R87, R87, RZ, !P5 ;  /* 0x000000ff57578208 */ /* 0x000fe20006800000 */
[C---:B------:R-:W-:Y:S01]  /*b480*/  FFMA.FTZ R110, R98.reuse, R110, R109 ;  /* 0x0000006e626e7223 */ /* 0x040fe2000001006d */
        /* <DEDUP_REMOVED lines=94> */
[----:B------:R-:W-:-:S07]  /*ba70*/  FADD.FTZ R16, R16, R99 ;  /* 0x0000006310107221 */ /* 0x000fce0000010000 */
.L_x_25305:
[----:B------:R-:W-:Y:S05]  /*ba80*/  BSYNC B1 ;  /* 0x0000000000017941 */ /* 0x000fea0003800000 */
.L_x_25304:
[----:B------:R-:W-:-:S05]  /*ba90*/  VIADD R14, R14, 0x4 ;  /* 0x000000040e0e7836 */ /* 0x000fca0000000000 */
[----:B------:R-:W-:-:S13]  /*baa0*/  ISETP.GE.AND P0, PT, R14, UR9, PT ;  /* 0x000000090e007c0c */ /* 0x000fda000bf06270 */
[----:B------:R-:W-:Y:S05]  /*bab0*/  @!P0 BRA `(.L_x_25306) ;  /* 0xffffffa800408947 */ /* 0x000fea000383ffff */
.L_x_25303:
[----:B------:R-:W-:Y:S05]  /*bac0*/  BSYNC B0 ;  /* 0x0000000000007941 */ /* 0x000fea0003800000 */
.L_x_25302:
[----:B------:R-:W0:Y:S01]  /*bad0*/  SHFL.BFLY PT, R39, R2, 0x4, 0x1f ;  /* 0x0c801f0002277f89 */ /* 0x000e2200000e0000 */
[----:B------:R-:W-:Y:S01]  /*bae0*/  LOP3.LUT P0, RZ, R247, 0x7, RZ, 0xc0, !PT ;  /* 0x00000007f7ff7812 */ /* 0x000fe2000780c0ff */
[----:B------:R-:W-:Y:S02]  /*baf0*/  BSSY B0, `(.L_x_25307) ;  /* 0x00001d3000007945 */ /* 0x000fe40003800000 */
[----:B------:R-:W1:Y:S04]  /*bb00*/  SHFL.BFLY PT, R43, R20, 0x4, 0x1f ;  /* 0x0c801f00142b7f89 */ /* 0x000e6800000e0000 */
[----:B------:R-:W3:Y:S04]  /*bb10*/  SHFL.BFLY PT, R15, R18, 0x4, 0x1f ;  /* 0x0c801f00120f7f89 */ /* 0x000ee800000e0000 */
[----:B------:R-:W4:Y:S04]  /*bb20*/  SHFL.BFLY PT, R49, R0, 0x4, 0x1f ;  /* 0x0c801f0000317f89 */ /* 0x000f2800000e0000 */
[----:B------:R-:W5:Y:S04]  /*bb30*/  SHFL.BFLY PT, R38, R25, 0x4, 0x1f ;  /* 0x0c801f0019267f89 */ /* 0x000f6800000e0000 */
        /* <DEDUP_REMOVED lines=9> */
[----:B-----5:R-:W-:-:S03]  /*bbd0*/  FADD.FTZ R38, R38, R25 ;  /* 0x0000001926267221 */ /* 0x020fc60000010000 */
[----:B------:R-:W5:Y:S01]  /*bbe0*/  SHFL.BFLY PT, R48, R27, 0x4, 0x1f ;  /* 0x0c801f001b307f89 */ /* 0x000f6200000e0000 */
[----:B--2---:R-:W-:-:S03]  /*bbf0*/  FADD.FTZ R45, R45, R26 ;  /* 0x0000001a2d2d7221 */ /* 0x004fc60000010000 */
[----:B------:R-:W2:Y:S04]  /*bc00*/  SHFL.BFLY PT, R51, R28, 0x4, 0x1f ;  /* 0x0c801f001c337f89 */ /* 0x000ea800000e0000 */
[----:B------:R-:W2:Y:S01]  /*bc10*/  SHFL.BFLY PT, R55, R6, 0x4, 0x1f ;  /* 0x0c801f0006377f89 */ /* 0x000ea200000e0000 */
[----:B0-----:R-:W-:Y:S01]  /*bc20*/  FADD.FTZ R41, R41, R24 ;  /* 0x0000001829297221 */ /* 0x001fe20000010000 */
[----:B-1----:R-:W-:Y:S02]  /*bc30*/  FADD.FTZ R18, R2, R3 ;  /* 0x0000000302127221 */ /* 0x002fe40000010000 */
[----:B------:R-:W0:Y:S01]  /*bc40*/  SHFL.BFLY PT, R61, R8, 0x4, 0x1f ;  /* 0x0c801f00083d7f89 */ /* 0x000e2200000e0000 */
[----:B---3--:R-:W-:-:S03]  /*bc50*/  FADD.FTZ R25, R20, R9 ;  /* 0x0000000914197221 */ /* 0x008fc60000010000 */
[----:B------:R-:W1:Y:S01]  /*bc60*/  SHFL.BFLY PT, R63, R10, 0x4, 0x1f ;  /* 0x0c801f000a3f7f89 */ /* 0x000e6200000e0000 */
[----:B----4-:R-:W-:-:S03]  /*bc70*/  FADD.FTZ R40, R40, R21 ;  /* 0x0000001528287221 */ /* 0x010fc60000010000 */
[----:B------:R-:W3:Y:S01]  /*bc80*/  SHFL.BFLY PT, R65, R22, 0x4, 0x1f ;  /* 0x0c801f0016417f89 */ /* 0x000ee200000e0000 */
[----:B-----5:R-:W-:-:S03]  /*bc90*/  FADD.FTZ R48, R48, R27 ;  /* 0x0000001b30307221 */ /* 0x020fc60000010000 */
[----:B------:R-:W4:Y:S01]  /*bca0*/  SHFL.BFLY PT, R46, R17, 0x4, 0x1f ;  /* 0x0c801f00112e7f89 */ /* 0x000f2200000e0000 */
[----:B--2---:R-:W-:-:S03]  /*bcb0*/  FADD.FTZ R51, R51, R28 ;  /* 0x0000001c33337221 */ /* 0x004fc60000010000 */
[----:B------:R-:W2:Y:S01]  /*bcc0*/  SHFL.BFLY PT, R0, R11, 0x4, 0x1f ;  /* 0x0c801f000b007f89 */ /* 0x000ea200000e0000 */
[----:B------:R-:W-:-:S03]  /*bcd0*/  FADD.FTZ R55, R55, R6 ;  /* 0x0000000637377221 */ /* 0x000fc60000010000 */
[----:B------:R-:W5:Y:S04]  /*bce0*/  SHFL.BFLY PT, R3, R4, 0x4, 0x1f ;  /* 0x0c801f0004037f89 */ /* 0x000f6800000e0000 */
[----:B------:R-:W5:Y:S01]  /*bcf0*/  SHFL.BFLY PT, R9, R138, 0x4, 0x1f ;  /* 0x0c801f008a097f89 */ /* 0x000f6200000e0000 */
        /* <DEDUP_REMOVED lines=9> */
[----:B-----5:R-:W-:Y:S02]  /*bd90*/  FADD.FTZ R27, R3, R4 ;  /* 0x00000004031b7221 */ /* 0x020fe40000010000 */
[----:B------:R-:W2:Y:S01]  /*bda0*/  SHFL.BFLY PT, R47, R30, 0x4, 0x1f ;  /* 0x0c801f001e2f7f89 */ /* 0x000ea200000e0000 */
[----:B------:R-:W-:-:S03]  /*bdb0*/  FADD.FTZ R138, R9, R138 ;  /* 0x0000008a098a7221 */ /* 0x000fc60000010000 */
        /* <DEDUP_REMOVED lines=8> */
[----:B------:R-:W4:Y:S04]  /*be40*/  SHFL.BFLY PT, R22, R13, 0x4, 0x1f ;  /* 0x0c801f000d167f89 */ /* 0x000f2800000e0000 */
[----:B------:R-:W4:Y:S01]  /*be50*/  SHFL.BFLY PT, R28, R135, 0x4, 0x1f ;  /* 0x0c801f00871c7f89 */ /* 0x000f2200000e0000 */
[----:B--2---:R-:W-:-:S03]  /*be60*/  FADD.FTZ R47, R47, R30 ;  /* 0x0000001e2f2f7221 */ /* 0x004fc60000010000 */
[----:B------:R-:W2:Y:S01]  /*be70*/  SHFL.BFLY PT, R0, R137, 0x4, 0x1f ;  /* 0x0c801f0089007f89 */ /* 0x000ea200000e0000 */
[----:B-----5:R-:W-:-:S03]  /*be80*/  FADD.FTZ R33, R6, R33 ;  /* 0x0000002106217221 */ /* 0x020fc60000010000 */
[----:B------:R-:W5:Y:S01]  /*be90*/  SHFL.BFLY PT, R20, R139, 0x4, 0x1f ;  /* 0x0c801f008b147f89 */ /* 0x000f6200000e0000 */
[----:B0-----:R-:W-:-:S03]  /*bea0*/  FADD.FTZ R23, R8, R23 ;  /* 0x0000001708177221 */ /* 0x001fc60000010000 */
[----:B------:R-:W0:Y:S01]  /*beb0*/  SHFL.BFLY PT, R3, R140, 0x4, 0x1f ;  /* 0x0c801f008c037f89 */ /* 0x000e2200000e0000 */
[----:B-1----:R-:W-:Y:S01]  /*bec0*/  FADD.FTZ R37, R10, R37 ;  /* 0x000000250a257221 */ /* 0x002fe20000010000 */
[----:B------:R-:W1:Y:S01]  /*bed0*/  S2R R76, SR_TID.X ;  /* 0x00000000004c7919 */ /* 0x000e620000002100 */
[----:B---3--:R-:W-:Y:S01]  /*bee0*/  FADD.FTZ R31, R17, R12 ;  /* 0x0000000c111f7221 */ /* 0x008fe20000010000 */
[----:B------:R-:W3:Y:S01]  /*bef0*/  SHFL.BFLY PT, R9, R152, 0x4, 0x1f ;  /* 0x0c801f0098097f89 */ /* 0x000ee200000e0000 */
[----:B----4-:R-:W-:-:S03]  /*bf00*/  FADD.FTZ R35, R22, R13 ;  /* 0x0000000d16237221 */ /* 0x010fc60000010000 */
[----:B------:R-:W4:Y:S01]  /*bf10*/  SHFL.BFLY PT, R44, R29, 0x4, 0x1f ;  /* 0x0c801f001d2c7f89 */ /* 0x000f2200000e0000 */
[----:B------:R-:W-:-:S03]  /*bf20*/  FADD.FTZ R135, R28, R135 ;  /* 0x000000871c877221 */ /* 0x000fc60000010000 */
[----:B------:R-:W1:Y:S01]  /*bf30*/  SHFL.BFLY PT, R2, R5, 0x4, 0x1f ;  /* 0x0c801f0005027f89 */ /* 0x000e6200000e0000 */
[----:B--2---:R-:W-:-:S03]  /*bf40*/  FADD.FTZ R137, R0, R137 ;  /* 0x0000008900897221 */ /* 0x004fc60000010000 */
[----:B------:R-:W2:Y:S01]  /*bf50*/  SHFL.BFLY PT, R53, R34, 0x4, 0x1f ;  /* 0x0c801f0022357f89 */ /* 0x000ea200000e0000 */
[----:B-----5:R-:W-:-:S03]  /*bf60*/  FADD.FTZ R139, R20, R139 ;  /* 0x0000008b148b7221 */ /* 0x020fc60000010000 */
[----:B------:R-:W5:Y:S01]  /*bf70*/  SHFL.BFLY PT, R57, R32, 0x4, 0x1f ;  /* 0x0c801f0020397f89 */ /* 0x000f6200000e0000 */
[----:B0-----:R-:W-:-:S03]  /*bf80*/  FADD.FTZ R140, R3, R140 ;  /* 0x0000008c038c7221 */ /* 0x001fc60000010000 */
[----:B------:R-:W0:Y:S04]  /*bf90*/  SHFL.BFLY PT, R59, R36, 0x4, 0x1f ;  /* 0x0c801f00243b7f89 */ /* 0x000e2800000e0000 */
[----:B------:R-:W0:Y:S01]  /*bfa0*/  SHFL.BFLY PT, R11, R142, 0x4, 0x1f ;  /* 0x0c801f008e0b7f89 */ /* 0x000e2200000e0000 */
[----:B---3--:R-:W-:-:S03]  /*bfb0*/  FADD.FTZ R152, R9, R152 ;  /* 0x0000009809987221 */ /* 0x008fc60000010000 */
[----:B------:R-:W3:Y:S01]  /*bfc0*/  SHFL.BFLY PT, R7, R150, 0x4, 0x1f ;  /* 0x0c801f0096077f89 */ /* 0x000ee200000e0000 */
[----:B----4-:R-:W-:Y:S01]  /*bfd0*/  FADD.FTZ R44, R44, R29 ;  /* 0x0000001d2c2c7221 */ /* 0x010fe20000010000 */
[----:B-1----:R-:W-:Y:S02]  /*bfe0*/  LOP3.LUT R9, R76, 0xffffffc0, RZ, 0xc0, !PT ;  /* 0xffffffc04c097812 */ /* 0x002fe400078ec0ff */
[----:B------:R-:W1:Y:S01]  /*bff0*/  SHFL.BFLY PT, R19, R134, 0x4, 0x1f ;  /* 0x0c801f0086137f89 */ /* 0x000e6200000e0000 */
[----:B------:R-:W-:Y:S01]  /*c000*/  FADD.FTZ R29, R2, R5 ;  /* 0x00000005021d7221 */ /* 0x000fe20000010000 */
[----:B------:R-:W-:Y:S02]  /*c010*/  ISETP.NE.OR P1, PT, R9, 0x40, P0 ;  /* 0x000000400900780c */ /* 0x000fe40000725670 */
[----:B------:R-:W4:Y:S01]  /*c020*/  SHFL.BFLY PT, R30, R143, 0x4, 0x1f ;  /* 0x0c801f008f1e7f89 */ /* 0x000f2200000e0000 */
[----:B--2---:R-:W-:-:S03]  /*c030*/  FADD.FTZ R53, R53, R34 ;  /* 0x0000002235357221 */ /* 0x004fc60000010000 */
[----:B------:R-:W2:Y:S01]  /*c040*/  SHFL.BFLY PT, R10, R151, 0x4, 0x1f ;  /* 0x0c801f00970a7f89 */ /* 0x000ea200000e0000 */
[----:B-----5:R-:W-:-:S03]  /*c050*/  FADD.FTZ R57, R57, R32 ;  /* 0x0000002039397221 */ /* 0x020fc60000010000 */
[----:B------:R-:W5:Y:S01]  /*c060*/  SHFL.BFLY PT, R12, R153, 0x4, 0x1f ;  /* 0x0c801f00990c7f89 */ /* 0x000f6200000e0000 */
[----:B0-----:R-:W-:-:S03]  /*c070*/  FADD.FTZ R59, R59, R36 ;  /* 0x000000243b3b7221 */ /* 0x001fc60000010000 */
[----:B------:R-:W0:Y:S01]  /*c080*/  SHFL.BFLY PT, R20, R155, 0x4, 0x1f ;  /* 0x0c801f009b147f89 */ /* 0x000e2200000e0000 */
[----:B------:R-:W-:-:S03]  /*c090*/  FADD.FTZ R142, R11, R142 ;  /* 0x0000008e0b8e7221 */ /* 0x000fc60000010000 */
[----:B------:R-:W0:Y:S01]  /*c0a0*/  SHFL.BFLY PT, R13, R156, 0x4, 0x1f ;  /* 0x0c801f009c0d7f89 */ /* 0x000e2200000e0000 */
[----:B---3--:R-:W-:-:S03]  /*c0b0*/  FADD.FTZ R150, R7, R150 ;  /* 0x0000009607967221 */ /* 0x008fc60000010000 */
[----:B------:R-:W3:Y:S01]  /*c0c0*/  SHFL.BFLY PT, R22, R157, 0x4, 0x1f ;  /* 0x0c801f009d167f89 */ /* 0x000ee200000e0000 */
        /* <DEDUP_REMOVED lines=228> */
[----:B--2---:R-:W-:Y:S01]  /*cf10*/  FADD.FTZ R195, R35, R18 ;  /* 0x0000001223c37221 */ /* 0x004fe20000010000 */
[----:B------:R-:W2:Y:S01]  /*cf20*/  S2R R60, SR_TID.X ;  /* 0x00000000003c7919 */ /* 0x000ea20000002100 */
[----:B-----5:R-:W-:Y:S01]  /*cf30*/  FADD.FTZ R197, R23, R20 ;  /* 0x0000001417c57221 */ /* 0x020fe20000010000 */
[----:B0-----:R-:W-:Y:S01]  /*cf40*/  FADD.FTZ R199, R25, R22 ;  /* 0x0000001619c77221 */ /* 0x001fe20000010000 */
[----:B------:R-:W0:Y:S01]  /*cf50*/  SHFL.BFLY PT, R0, R29, 0x1, 0x1f ;  /* 0x0c201f001d007f89 */ /* 0x000e2200000e0000 */
[----:B------:R-:W-:-:S03]  /*cf60*/  FADD.FTZ R201, R201, R24 ;  /* 0x00000018c9c97221 */ /* 0x000fc60000010000 */
[----:B------:R-:W5:Y:S01]  /*cf70*/  SHFL.BFLY PT, R2, R213, 0x1, 0x1f ;  /* 0x0c201f00d5027f89 */ /* 0x000f6200000e0000 */
[----:B---3--:R-:W-:-:S03]  /*cf80*/  FADD.FTZ R203, R67, R26 ;  /* 0x0000001a43cb7221 */ /* 0x008fc60000010000 */
[----:B------:R-:W3:Y:S01]  /*cf90*/  SHFL.BFLY PT, R187, R38, 0x1, 0x1f ;  /* 0x0c201f0026bb7f89 */ /* 0x000ee200000e0000 */
[----:B-1----:R-:W-:-:S03]  /*cfa0*/  FADD.FTZ R205, R205, R28 ;  /* 0x0000001ccdcd7221 */ /* 0x002fc60000010000 */
[----:B------:R-:W1:Y:S01]  /*cfb0*/  SHFL.BFLY PT, R189, R40, 0x1, 0x1f ;  /* 0x0c201f0028bd7f89 */ /* 0x000e6200000e0000 */
[----:B----4-:R-:W-:-:S03]  /*cfc0*/  FADD.FTZ R207, R27, R30 ;  /* 0x0000001e1bcf7221 */ /* 0x010fc60000010000 */
[----:B------:R-:W4:Y:S04]  /*cfd0*/  SHFL.BFLY PT, R191, R50, 0x1, 0x1f ;  /* 0x0c201f0032bf7f89 */ /* 0x000f2800000e0000 */
[----:B------:R-:W4:Y:S04]  /*cfe0*/  SHFL.BFLY PT, R193, R52, 0x1, 0x1f ;  /* 0x0c201f0034c17f89 */ /* 0x000f2800000e0000 */
[----:B------:R-:W4:Y:S01]  /*cff0*/  SHFL.BFLY PT, R42, R209, 0x1, 0x1f ;  /* 0x0c201f00d12a7f89 */ /* 0x000f2200000e0000 */
[----:B0-----:R-:W-:Y:S01]  /*d000*/  FADD.FTZ R211, R29, R0 ;  /* 0x000000001dd37221 */ /* 0x001fe20000010000 */
[----:B--2---:R-:W-:-:S02]  /*d010*/  SHF.R.S32.HI R58, RZ, 0x1f, R60 ;  /* 0x0000001fff3a7819 */ /* 0x004fc4000001143c */
[----:B------:R-:W0:Y:S01]  /*d020*/  SHFL.BFLY PT, R4, R31, 0x1, 0x1f ;  /* 0x0c201f001f047f89 */ /* 0x000e2200000e0000 */
[----:B-----5:R-:W-:Y:S01]  /*d030*/  FADD.FTZ R213, R213, R2 ;  /* 0x00000002d5d57221 */ /* 0x020fe20000010000 */
[----:B------:R-:W-:Y:S02]  /*d040*/  LEA.HI R58, R58, R60, RZ, 0x5 ;  /* 0x0000003c3a3a7211 */ /* 0x000fe400078f28ff */
[----:B------:R-:W2:Y:S01]  /*d050*/  SHFL.BFLY PT, R6, R217, 0x1, 0x1f ;  /* 0x0c201f00d9067f89 */ /* 0x000ea200000e0000 */
[----:B---3--:R-:W-:Y:S01]  /*d060*/  FADD.FTZ R187, R38, R187 ;  /* 0x000000bb26bb7221 */ /* 0x008fe20000010000 */
[----:B------:R-:W-:Y:S02]  /*d070*/  SHF.R.S32.HI R58, RZ, 0x5, R58 ;  /* 0x00000005ff3a7819 */ /* 0x000fe4000001143a */
[----:B------:R-:W3:Y:S01]  /*d080*/  SHFL.BFLY PT, R8, R69, 0x1, 0x1f ;  /* 0x0c201f0045087f89 */ /* 0x000ee200000e0000 */
[----:B-1----:R-:W-:Y:S01]  /*d090*/  FADD.FTZ R189, R40, R189 ;  /* 0x000000bd28bd7221 */ /* 0x002fe20000010000 */
[----:B------:R-:W-:-:S02]  /*d0a0*/  SHF.L.U32 R2, R58, 0x8, RZ ;  /* 0x000000083a027819 */ /* 0x000fc400000006ff */
[----:B------:R-:W1:Y:S01]  /*d0b0*/  SHFL.BFLY PT, R10, R221, 0x1, 0x1f ;  /* 0x0c201f00dd0a7f89 */ /* 0x000e6200000e0000 */
[----:B----4-:R-:W-:-:S03]  /*d0c0*/  FADD.FTZ R191, R50, R191 ;  /* 0x000000bf32bf7221 */ /* 0x010fc60000010000 */
[----:B------:R-:W4:Y:S01]  /*d0d0*/  SHFL.BFLY PT, R12, R71, 0x1, 0x1f ;  /* 0x0c201f00470c7f89 */ /* 0x000f2200000e0000 */
[----:B------:R-:W-:-:S03]  /*d0e0*/  FADD.FTZ R193, R52, R193 ;  /* 0x000000c134c17221 */ /* 0x000fc60000010000 */
[----:B------:R-:W5:Y:S01]  /*d0f0*/  SHFL.BFLY PT, R14, R225, 0x1, 0x1f ;  /* 0x0c201f00e10e7f89 */ /* 0x000f6200000e0000 */
[----:B------:R-:W-:-:S03]  /*d100*/  FADD.FTZ R209, R209, R42 ;  /* 0x0000002ad1d17221 */ /* 0x000fc60000010000 */
[----:B------:R-:W5:Y:S01]  /*d110*/  SHFL.BFLY PT, R16, R33, 0x1, 0x1f ;  /* 0x0c201f0021107f89 */ /* 0x000f6200000e0000 */
[----:B0-----:R-:W-:-:S03]  /*d120*/  FADD.FTZ R215, R31, R4 ;  /* 0x000000041fd77221 */ /* 0x001fc60000010000 */
[----:B------:R-:W0:Y:S01]  /*d130*/  SHFL.BFLY PT, R18, R229, 0x1, 0x1f ;  /* 0x0c201f00e5127f89 */ /* 0x000e2200000e0000 */
[----:B--2---:R-:W-:-:S03]  /*d140*/  FADD.FTZ R217, R217, R6 ;  /* 0x00000006d9d97221 */ /* 0x004fc60000010000 */
[----:B------:R-:W2:Y:S01]  /*d150*/  SHFL.BFLY PT, R20, R37, 0x1, 0x1f ;  /* 0x0c201f0025147f89 */ /* 0x000ea200000e0000 */
        /* <DEDUP_REMOVED lines=26> */
[----:B--2---:R-:W-:Y:S01]  /*d300*/  FADD.FTZ R245, R245, R32 ;  /* 0x00000020f5f57221 */ /* 0x004fe20000010000 */
[----:B------:R-:W-:Y:S01]  /*d310*/  BAR.SYNC.DEFER_BLOCKING 0x0 ;  /* 0x0000000000007b1d */ /* 0x000fe20000010000 */
[----:B---3--:R-:W-:Y:S01]  /*d320*/  FADD.FTZ R249, R75, R34 ;  /* 0x000000224bf97221 */ /* 0x008fe20000010000 */
[----:B-1----:R-:W-:Y:S01]  /*d330*/  FADD.FTZ R251, R46, R251 ;  /* 0x000000fb2efb7221 */ /* 0x002fe20000010000 */
[----:B----4-:R-:W-:Y:S01]  /*d340*/  FADD.FTZ R0, R77, R36 ;  /* 0x000000244d007221 */ /* 0x010fe20000010000 */
[----:B-----5:R-:W-:Y:S01]  /*d350*/  FADD.FTZ R130, R48, R3 ;  /* 0x0000000330827221 */ /* 0x020fe20000010000 */
        /* <DEDUP_REMOVED lines=76> */
.L_x_25308:
[----:B------:R-:W-:Y:S05]  /*d820*/  BSYNC B0 ;  /* 0x0000000000007941 */ /* 0x000fea0003800000 */
.L_x_25307:
        /* <DEDUP_REMOVED lines=141> */
.L_x_25310:
[----:B------:R-:W-:Y:S05]  /*e100*/  BSYNC B0 ;  /* 0x0000000000007941 */ /* 0x000fea0003800000 */
.L_x_25309:
        /* <DEDUP_REMOVED lines=77> */
.L_x_25312:
[----:B------:R-:W-:Y:S05]  /*e5e0*/  BSYNC B0 ;  /* 0x0000000000007941 */ /* 0x000fea0003800000 */
.L_x_25311:
        /* <DEDUP_REMOVED lines=141> */
.L_x_25314:
[----:B------:R-:W-:Y:S05]  /*eec0*/  BSYNC B0 ;  /* 0x0000000000007941 */ /* 0x000fea0003800000 */
.L_x_25313:
[----:B------:R-:W-:Y:S06]  /*eed0*/  BAR.SYNC.DEFER_BLOCKING 0x0 ;  /* 0x0000000000007b1d */ /* 0x000fec0000010000 */
[----:B------:R-:W-:Y:S05]  /*eee0*/  @P2 EXIT ;  /* 0x000000000000294d */ /* 0x000fea0003800000 */
[----:B------:R-:W-:Y:S05]  /*eef0*/  @P0 EXIT ;  /* 0x000000000000094d */ /* 0x000fea0003800000 */
[----:B------:R-:W2:Y:S01]  /*ef00*/  S2UR UR5, SR_CTAID.Y ;  /* 0x00000000000579c3 */ /* 0x000ea20000002600 */
[----:B------:R-:W-:Y:S01]  /*ef10*/  ULDC UR4, c[0x0][0xc] ;  /* 0x0000030000047ab9 */ /* 0x000fe20000000800 */
[----:B------:R-:W-:Y:S01]  /*ef20*/  SHF.R.S32.HI R2, RZ, 0x1f, R247 ;  /* 0x0000001fff027819 */ /* 0x000fe200000114f7 */
[----:B------:R-:W-:-:S03]  /*ef30*/  ULDC UR6, c[0x0][0x14] ;  /* 0x0000050000067ab9 */ /* 0x000fc60000000800 */
[----:B------:R-:W-:Y:S02]  /*ef40*/  LEA.HI R2, R2, R247, RZ, 0x3 ;  /* 0x000000f702027211 */ /* 0x000fe400078f18ff */
[----:B------:R-:W3:Y:S02]  /*ef50*/  S2UR UR8, SR_CTAID.X ;  /* 0x00000000000879c3 */ /* 0x000ee40000002500 */
[----:B------:R-:W-:-:S04]  /*ef60*/  SHF.R.S32.HI R122, RZ, 0x3, R2 ;  /* 0x00000003ff7a7819 */ /* 0x000fc80000011402 */
[C---:B01----:R-:W-:Y:S01]  /*ef70*/  IADD3 R4, R122.reuse, 0xc, RZ ;  /* 0x0000000c7a047810 */ /* 0x043fe20007ffe0ff */
[C---:B------:R-:W-:Y:S01]  /*ef80*/  VIADD R3, R122.reuse, 0x8 ;  /* 0x000000087a037836 */ /* 0x040fe20000000000 */
[----:B------:R-:W0:Y:S01]  /*ef90*/  S2UR UR7, SR_CTAID.Z ;  /* 0x00000000000779c3 */ /* 0x000e220000002700 */
[C---:B------:R-:W-:Y:S02]  /*efa0*/  IADD3 R2, R122.reuse, 0x4, RZ ;  /* 0x000000047a027810 */ /* 0x040fe40007ffe0ff */
[----:B------:R-:W-:Y:S01]  /*efb0*/  IADD3 R13, R122, 0x1c, RZ ;  /* 0x0000001c7a0d7810 */ /* 0x000fe20007ffe0ff */
[----:B--2---:R-:W-:Y:S02]  /*efc0*/  UIMAD UR4, UR5, UR4, URZ ;  /* 0x00000004050472a4 */ /* 0x004fe4000f8e023f */
[----:B---3--:R-:W-:Y:S02]  /*efd0*/  UIMAD UR5, UR8, UR6, URZ ;  /* 0x00000006080572a4 */ /* 0x008fe4000f8e023f */
[----:B------:R-:W-:-:S02]  /*efe0*/  UIMAD UR6, UR4, UR6, URZ ;  /* 0x00000006040672a4 */ /* 0x000fc4000f8e023f */
[----:B------:R-:W-:Y:S02]  /*eff0*/  USHF.L.U32 UR5, UR5, 0x8, URZ ;  /* 0x0000000805057899 */ /* 0x000fe4000800063f */
[----:B------:R-:W-:Y:S02]  /*f000*/  USHF.L.U32 UR6, UR6, 0x8, URZ ;  /* 0x0000000806067899 */ /* 0x000fe4000800063f */
[----:B0-----:R-:W-:Y:S02]  /*f010*/  USHF.L.U32 UR4, UR7, 0x8, URZ ;  /* 0x0000000807047899 */ /* 0x001fe4000800063f */
        /* <DEDUP_REMOVED lines=11> */
[----:B------:R-:W-:Y:S01]  /*f0d0*/  LEA.HI.X R7, R7, UR9, R12, 0x2, P2 ;  /* 0x0000000907077c11 */ /* 0x000fe200090f140c */
[C---:B------:R-:W-:Y:S01]  /*f0e0*/  VIADD R12, R122.reuse, 0x18 ;  /* 0x000000187a0c7836 */ /* 0x040fe20000000000 */
[----:B------:R-:W-:Y:S02]  /*f0f0*/  IADD3 R11, P0, R122, UR4, RZ ;  /* 0x000000047a0b7c10 */ /* 0x000fe4000ff1e0ff */
[----:B------:R-:W-:Y:S02]  /*f100*/  LEA.HI.X.SX32 R10, R4, UR7, 0x1, P3 ;  /* 0x00000007040a7c11 */ /* 0x000fe400098f0eff */
[----:B------:R-:W-:Y:S02]  /*f110*/  LEA R8, P3, R9, UR8, 0x2 ;  /* 0x0000000809087c11 */ /* 0x000fe4000f8610ff */
[----:B------:R-:W-:Y:S02]  /*f120*/  LEA.HI.X.SX32 R14, R2, UR7, 0x1, P1 ;  /* 0x00000007020e7c11 */ /* 0x000fe400088f0eff */
[----:B------:R-:W-:-:S02]  /*f130*/  LEA.HI.X.SX32 R16, R122, UR7, 0x1, P0 ;  /* 0x000000077a107c11 */ /* 0x000fc400080f0eff */
[----:B------:R-:W-:Y:S02]  /*f140*/  LEA R4, P1, R5, UR8, 0x2 ;  /* 0x0000000805047c11 */ /* 0x000fe4000f8210ff */
[----:B------:R-:W-:Y:S02]  /*f150*/  IADD3 R15, P2, R12, UR4, RZ ;  /* 0x000000040c0f7c10 */ /* 0x000fe4000ff5e0ff */
[----:B------:R-:W-:Y:S02]  /*f160*/  LEA R2, P0, R11, UR8, 0x2 ;  /* 0x000000080b027c11 */ /* 0x000fe4000f8010ff */
[----:B------:R-:W-:Y:S01]  /*f170*/  LEA.HI.X R9, R9, UR9, R10, 0x2, P3 ;  /* 0x0000000909097c11 */ /* 0x000fe200098f140a */
[----:B------:R-:W-:Y:S01]  /*f180*/  VIADD R10, R122, 0x10 ;  /* 0x000000107a0a7836 */ /* 0x000fe20000000000 */
[----:B------:R-:W-:Y:S02]  /*f190*/  LEA.HI.X R5, R5, UR9, R14, 0x2, P1 ;  /* 0x0000000905057c11 */ /* 0x000fe400088f140e */
[----:B------:R-:W-:-:S02]  /*f1a0*/  LEA.HI.X.SX32 R20, R12, UR7, 0x1, P2 ;  /* 0x000000070c147c11 */ /* 0x000fc400090f0eff */
[----:B------:R-:W-:Y:S02]  /*f1b0*/  LEA.HI.X R3, R11, UR9, R16, 0x2, P0 ;  /* 0x000000090b037c11 */ /* 0x000fe400080f1410 */
[----:B------:R-:W-:Y:S02]  /*f1c0*/  LEA R14, P2, R15, UR8, 0x2 ;  /* 0x000000080f0e7c11 */ /* 0x000fe4000f8410ff */
[----:B------:R-:W-:Y:S01]  /*f1d0*/  IADD3 R11, R122, 0x14, RZ ;  /* 0x000000147a0b7810 */ /* 0x000fe20007ffe0ff */
[----:B------:R-:W-:Y:S01]  /*f1e0*/  STG.E desc[UR14][R2.64], R131 ;  /* 0x0000008302007986 */ /* 0x000fe2000c10190e */
[----:B------:R-:W-:Y:S02]  /*f1f0*/  IADD3 R17, P3, R13, UR4, RZ ;  /* 0x000000040d117c10 */ /* 0x000fe4000ff7e0ff */
[----:B------:R-:W-:Y:S01]  /*f200*/  IADD3 R21, P0, R10, UR4, RZ ;  /* 0x000000040a157c10 */ /* 0x000fe2000ff1e0ff */
[----:B------:R-:W-:Y:S01]  /*f210*/  STG.E desc[UR14][R4.64], R133 ;  /* 0x0000008504007986 */ /* 0x000fe2000c10190e */
[----:B------:R-:W-:Y:S01]  /*f220*/  LEA.HI.X R15, R15, UR9, R20, 0x2, P2 ;  /* 0x000000090f0f7c11 */ /* 0x000fe200090f1414 */
[----:B------:R-:W-:Y:S01]  /*f230*/  VIADD R20, R122, 0x28 ;  /* 0x000000287a147836 */ /* 0x000fe20000000000 */
[----:B------:R-:W-:Y:S01]  /*f240*/  IADD3 R19, P1, R11, UR4, RZ ;  /* 0x000000040b137c10 */ /* 0x000fe2000ff3e0ff */
        /* <DEDUP_REMOVED lines=8> */
[----:B------:R-:W-:Y:S01]  /*f2d0*/  LEA.HI.X R17, R17, UR9, R18, 0x2, P3 ;  /* 0x0000000911117c11 */ /* 0x000fe200098f1412 */
[----:B------:R-:W-:Y:S01]  /*f2e0*/  VIADD R18, R122, 0x20 ;  /* 0x000000207a127836 */ /* 0x000fe20000000000 */
[----:B------:R-:W-:-:S02]  /*f2f0*/  IADD3 R23, P2, R20, UR4, RZ ;  /* 0x0000000414177c10 */ /* 0x000fc4000ff5e0ff */
[----:B------:R-:W-:Y:S02]  /*f300*/  LEA.HI.X R11, R21, UR9, R24, 0x2, P0 ;  /* 0x00000009150b7c11 */ /* 0x000fe400080f1418 */
[----:B------:R-:W-:Y:S02]  /*f310*/  IADD3 R21, R122, 0x2c, RZ ;  /* 0x0000002c7a157810 */ /* 0x000fe40007ffe0ff */
[----:B------:R-:W-:Y:S01]  /*f320*/  LEA.HI.X R13, R19, UR9, R22, 0x2, P1 ;  /* 0x00000009130d7c11 */ /* 0x000fe200088f1416 */
[----:B------:R-:W-:Y:S01]  /*f330*/  STG.E desc[UR14][R10.64], R139 ;  /* 0x0000008b0a007986 */ /* 0x000fe2000c10190e */
[----:B------:R-:W-:Y:S02]  /*f340*/  LEA.HI.X.SX32 R28, R20, UR7, 0x1, P2 ;  /* 0x00000007141c7c11 */ /* 0x000fe400090f0eff */
[----:B------:R-:W-:Y:S01]  /*f350*/  LEA R22, P2, R23, UR8, 0x2 ;  /* 0x0000000817167c11 */ /* 0x000fe2000f8410ff */
[----:B------:R-:W-:Y:S01]  /*f360*/  STG.E desc[UR14][R12.64], R141 ;  /* 0x0000008d0c007986 */ /* 0x000fe2000c10190e */
[----:B------:R-:W-:-:S02]  /*f370*/  IADD3 R19, R122, 0x24, RZ ;  /* 0x000000247a137810 */ /* 0x000fc40007ffe0ff */
[----:B------:R-:W-:Y:S01]  /*f380*/  IADD3 R29, P0, R18, UR4, RZ ;  /* 0x00000004121d7c10 */ /* 0x000fe2000ff1e0ff */
[----:B------:R-:W-:Y:S01]  /*f390*/  STG.E desc[UR14][R14.64], R143 ;  /* 0x0000008f0e007986 */ /* 0x000fe2000c10190e */
[----:B------:R-:W-:Y:S02]  /*f3a0*/  IADD3 R25, P3, R21, UR4, RZ ;  /* 0x0000000415197c10 */ /* 0x000fe4000ff7e0ff */
[----:B------:R-:W-:Y:S01]  /*f3b0*/  LEA.HI.X R23, R23, UR9, R28, 0x2, P2 ;  /* 0x0000000917177c11 */ /* 0x000fe200090f141c */
[----:B------:R-:W-:Y:S01]  /*f3c0*/  VIADD R28, R122, 0x38 ;  /* 0x000000387a1c7836 */ /* 0x000fe20000000000 */
[----:B------:R-:W-:Y:S01]  /*f3d0*/  IADD3 R27, P1, R19, UR4, RZ ;  /* 0x00000004131b7c10 */ /* 0x000fe2000ff3e0ff */
[----:B------:R-:W-:Y:S01]  /*f3e0*/  STG.E desc[UR14][R16.64], R145 ;  /* 0x0000009110007986 */ /* 0x000fe2000c10190e */
[----:B------:R-:W-:Y:S02]  /*f3f0*/  LEA.HI.X.SX32 R32, R18, UR7, 0x1, P0 ;  /* 0x0000000712207c11 */ /* 0x000fe400080f0eff */
[----:B------:R-:W-:-:S02]  /*f400*/  LEA.HI.X.SX32 R26, R21, UR7, 0x1, P3 ;  /* 0x00000007151a7c11 */ /* 0x000fc400098f0eff */
[----:B------:R-:W-:Y:S02]  /*f410*/  LEA R18, P0, R29, UR8, 0x2 ;  /* 0x000000081d127c11 */ /* 0x000fe4000f8010ff */
[----:B------:R-:W-:Y:S02]  /*f420*/  LEA R24, P3, R25, UR8, 0x2 ;  /* 0x0000000819187c11 */ /* 0x000fe4000f8610ff */
[----:B------:R-:W-:Y:S02]  /*f430*/  LEA.HI.X.SX32 R30, R19, UR7, 0x1, P1 ;  /* 0x00000007131e7c11 */ /* 0x000fe400088f0eff */
[----:B------:R-:W-:Y:S02]  /*f440*/  LEA R20, P1, R27, UR8, 0x2 ;  /* 0x000000081b147c11 */ /* 0x000fe4000f8210ff */
[----:B------:R-:W-:Y:S02]  /*f450*/  LEA.HI.X R19, R29, UR9, R32, 0x2, P0 ;  /* 0x000000091d137c11 */ /* 0x000fe400080f1420 */
[----:B------:R-:W-:Y:S01]  /*f460*/  LEA.HI.X R25, R25, UR9, R26, 0x2, P3 ;  /* 0x0000000919197c11 */ /* 0x000fe200098f141a */
[----:B------:R-:W-:Y:S01]  /*f470*/  VIADD R26, R122, 0x30 ;  /* 0x000000307a1a7836 */ /* 0x000fe20000000000 */
[----:B------:R-:W-:Y:S01]  /*f480*/  IADD3 R31, P2, R28, UR4, RZ ;  /* 0x000000041c1f7c10 */ /* 0x000fe2000ff5e0ff */
[----:B------:R-:W-:Y:S01]  /*f490*/  STG.E desc[UR14][R18.64], R147 ;  /* 0x0000009312007986 */ /* 0x000fe2000c10190e */
[----:B------:R-:W-:-:S02]  /*f4a0*/  IADD3 R29, R122, 0x3c, RZ ;  /* 0x0000003c7a1d7810 */ /* 0x000fc40007ffe0ff */
[----:B------:R-:W-:Y:S02]  /*f4b0*/  LEA.HI.X R21, R27, UR9, R30, 0x2, P1 ;  /* 0x000000091b157c11 */ /* 0x000fe400088f141e */
[----:B------:R-:W-:Y:S02]  /*f4c0*/  LEA.HI.X.SX32 R36, R28, UR7, 0x1, P2 ;  /* 0x000000071c247c11 */ /* 0x000fe400090f0eff */
[----:B------:R-:W-:Y:S01]  /*f4d0*/  IADD3 R33, P3, R29, UR4, RZ ;  /* 0x000000041d217c10 */ /* 0x000fe2000ff7e0ff */
[----:B------:R-:W-:Y:S01]  /*f4e0*/  STG.E desc[UR14][R20.64], R149 ;  /* 0x0000009514007986 */ /* 0x000fe2000c10190e */
[----:B------:R-:W-:Y:S02]  /*f4f0*/  LEA R30, P2, R31, UR8, 0x2 ;  /* 0x000000081f1e7c11 */ /* 0x000fe4000f8410ff */
[----:B------:R-:W-:Y:S01]  /*f500*/  IADD3 R27, R122, 0x34, RZ ;  /* 0x000000347a1b7810 */ /* 0x000fe20007ffe0ff */
[----:B------:R-:W-:Y:S01]  /*f510*/  STG.E desc[UR14][R22.64], R151 ;  /* 0x0000009716007986 */ /* 0x000fe2000c10190e */
[----:B------:R-:W-:-:S02]  /*f520*/  IADD3 R37, P0, R26, UR4, RZ ;  /* 0x000000041a257c10 */ /* 0x000fc4000ff1e0ff */
[----:B------:R-:W-:Y:S01]  /*f530*/  LEA.HI.X.SX32 R34, R29, UR7, 0x1, P3 ;  /* 0x000000071d227c11 */ /* 0x000fe200098f0eff */
[----:B------:R-:W-:Y:S01]  /*f540*/  STG.E desc[UR14][R24.64], R153 ;  /* 0x0000009918007986 */ /* 0x000fe2000c10190e */
[----:B------:R-:W-:Y:S01]  /*f550*/  LEA.HI.X R31, R31, UR9, R36, 0x2, P2 ;  /* 0x000000091f1f7c11 */ /* 0x000fe200090f1424 */
[----:B------:R-:W-:Y:S01]  /*f560*/  VIADD R36, R122, 0x48 ;  /* 0x000000487a247836 */ /* 0x000fe20000000000 */
[----:B------:R-:W-:Y:S02]  /*f570*/  IADD3 R35, P1, R27, UR4, RZ ;  /* 0x000000041b237c10 */ /* 0x000fe4000ff3e0ff */
[----:B------:R-:W-:Y:S02]  /*f580*/  LEA.HI.X.SX32 R40, R26, UR7, 0x1, P0 ;  /* 0x000000071a287c11 */ /* 0x000fe400080f0eff */
[----:B------:R-:W-:Y:S02]  /*f590*/  LEA R32, P3, R33, UR8, 0x2 ;  /* 0x0000000821207c11 */ /* 0x000fe4000f8610ff */
[----:B------:R-:W-:-:S02]  /*f5a0*/  LEA R26, P0, R37, UR8, 0x2 ;  /* 0x00000008251a7c11 */ /* 0x000fc4000f8010ff */
[----:B------:R-:W-:Y:S02]  /*f5b0*/  LEA.HI.X.SX32 R38, R27, UR7, 0x1, P1 ;  /* 0x000000071b267c11 */ /* 0x000fe400088f0eff */
[----:B------:R-:W-:Y:S01]  /*f5c0*/  LEA.HI.X R33, R33, UR9, R34, 0x2, P3 ;  /* 0x0000000921217c11 */ /* 0x000fe200098f1422 */
[----:B------:R-:W-:Y:S01]  /*f5d0*/  VIADD R34, R122, 0x40 ;  /* 0x000000407a227836 */ /* 0x000fe20000000000 */
[----:B------:R-:W-:Y:S02]  /*f5e0*/  LEA R28, P1, R35, UR8, 0x2 ;  /* 0x00000008231c7c11 */ /* 0x000fe4000f8210ff */
[----:B------:R-:W-:Y:S02]  /*f5f0*/  LEA.HI.X R27, R37, UR9, R40, 0x2, P0 ;  /* 0x00000009251b7c11 */ /* 0x000fe400080f1428 */
[----:B------:R-:W-:Y:S02]  /*f600*/  IADD3 R39, P2, R36, UR4, RZ ;  /* 0x0000000424277c10 */ /* 0x000fe4000ff5e0ff */
[----:B------:R-:W-:Y:S01]  /*f610*/  IADD3 R37, R122, 0x4c, RZ ;  /* 0x0000004c7a257810 */ /* 0x000fe20007ffe0ff */
[----:B------:R-:W-:Y:S01]  /*f620*/  STG.E desc[UR14][R26.64], R155 ;  /* 0x0000009b1a007986 */ /* 0x000fe2000c10190e */
[----:B------:R-:W-:-:S02]  /*f630*/  LEA.HI.X R29, R35, UR9, R38, 0x2, P1 ;  /* 0x00000009231d7c11 */ /* 0x000fc400088f1426 */
[----:B------:R-:W-:Y:S02]  /*f640*/  LEA.HI.X.SX32 R44, R36, UR7, 0x1, P2 ;  /* 0x00000007242c7c11 */ /* 0x000fe400090f0eff */
[----:B------:R-:W-:Y:S01]  /*f650*/  IADD3 R35, R122, 0x44, RZ ;  /* 0x000000447a237810 */ /* 0x000fe20007ffe0ff */
[----:B------:R-:W-:Y:S01]  /*f660*/  STG.E desc[UR14][R28.64], R157 ;  /* 0x0000009d1c007986 */ /* 0x000fe2000c10190e */
[C---:B------:R-:W-:Y:S02]  /*f670*/  IADD3 R45, P0, R34.reuse, UR4, RZ ;  /* 0x00000004222d7c10 */ /* 0x040fe4000ff1e0ff */
[----:B------:R-:W-:Y:S01]  /*f680*/  IADD3 R41, P3, R37, UR4, RZ ;  /* 0x0000000425297c10 */ /* 0x000fe2000ff7e0ff */
[----:B------:R-:W-:Y:S01]  /*f690*/  STG.E desc[UR14][R30.64], R159 ;  /* 0x0000009f1e007986 */ /* 0x000fe2000c10190e */
[----:B------:R-:W-:Y:S02]  /*f6a0*/  LEA R38, P2, R39, UR8, 0x2 ;  /* 0x0000000827267c11 */ /* 0x000fe4000f8410ff */
[----:B------:R-:W-:Y:S01]  /*f6b0*/  IADD3 R43, P1, R35, UR4, RZ ;  /* 0x00000004232b7c10 */ /* 0x000fe2000ff3e0ff */
[----:B------:R-:W-:Y:S01]  /*f6c0*/  STG.E desc[UR14][R32.64], R161 ;  /* 0x000000a120007986 */ /* 0x000fe2000c10190e */
[----:B------:R-:W-:-:S02]  /*f6d0*/  LEA.HI.X.SX32 R48, R34, UR7, 0x1, P0 ;  /* 0x0000000722307c11 */ /* 0x000fc400080f0eff */
[----:B------:R-:W-:Y:S02]  /*f6e0*/  LEA.HI.X.SX32 R42, R37, UR7, 0x1, P3 ;  /* 0x00000007252a7c11 */ /* 0x000fe400098f0eff */
[----:B------:R-:W-:Y:S01]  /*f6f0*/  LEA.HI.X R39, R39, UR9, R44, 0x2, P2 ;  /* 0x0000000927277c11 */ /* 0x000fe200090f142c */
[----:B------:R-:W-:Y:S01]  /*f700*/  VIADD R44, R122, 0x58 ;  /* 0x000000587a2c7836 */ /* 0x000fe20000000000 */
[----:B------:R-:W-:Y:S02]  /*f710*/  LEA R34, P0, R45, UR8, 0x2 ;  /* 0x000000082d227c11 */ /* 0x000fe4000f8010ff */
[----:B------:R-:W-:Y:S02]  /*f720*/  LEA R40, P3, R41, UR8, 0x2 ;  /* 0x0000000829287c11 */ /* 0x000fe4000f8610ff */
[----:B------:R-:W-:Y:S02]  /*f730*/  LEA.HI.X.SX32 R46, R35, UR7, 0x1, P1 ;  /* 0x00000007232e7c11 */ /* 0x000fe400088f0eff */
[----:B------:R-:W-:-:S02]  /*f740*/  LEA.HI.X R35, R45, UR9, R48, 0x2, P0 ;  /* 0x000000092d237c11 */ /* 0x000fc400080f1430 */
[----:B------:R-:W-:Y:S01]  /*f750*/  LEA.HI.X R41, R41, UR9, R42, 0x2, P3 ;  /* 0x0000000929297c11 */ /* 0x000fe200098f142a */
[C---:B------:R-:W-:Y:S01]  /*f760*/  VIADD R42, R122.reuse, 0x50 ;  /* 0x000000507a2a7836 */ /* 0x040fe20000000000 */
[C---:B------:R-:W-:Y:S01]  /*f770*/  LEA R36, P1, R43.reuse, UR8, 0x2 ;  /* 0x000000082b247c11 */ /* 0x040fe2000f8210ff */
[----:B------:R-:W-:Y:S01]  /*f780*/  STG.E desc[UR14][R34.64], R163 ;  /* 0x000000a322007986 */ /* 0x000fe2000c10190e */
[----:B------:R-:W-:Y:S02]  /*f790*/  IADD3 R45, R122, 0x5c, RZ ;  /* 0x0000005c7a2d7810 */ /* 0x000fe40007ffe0ff */
[----:B------:R-:W-:Y:S02]  /*f7a0*/  IADD3 R47, P2, R44, UR4, RZ ;  /* 0x000000042c2f7c10 */ /* 0x000fe4000ff5e0ff */
[----:B------:R-:W-:Y:S02]  /*f7b0*/  LEA.HI.X R37, R43, UR9, R46, 0x2, P1 ;  /* 0x000000092b257c11 */ /* 0x000fe400088f142e */
[----:B------:R-:W-:-:S02]  /*f7c0*/  IADD3 R49, P3, R45, UR4, RZ ;  /* 0x000000042d317c10 */ /* 0x000fc4000ff7e0ff */
[----:B------:R-:W-:Y:S01]  /*f7d0*/  LEA.HI.X.SX32 R52, R44, UR7, 0x1, P2 ;  /* 0x000000072c347c11 */ /* 0x000fe200090f0eff */
[----:B------:R-:W-:Y:S01]  /*f7e0*/  STG.E desc[UR14][R36.64], R165 ;  /* 0x000000a524007986 */ /* 0x000fe2000c10190e */
[----:B------:R-:W-:Y:S02]  /*f7f0*/  IADD3 R43, R122, 0x54, RZ ;  /* 0x000000547a2b7810 */ /* 0x000fe40007ffe0ff */
[----:B------:R-:W-:Y:S01]  /*f800*/  IADD3 R53, P0, R42, UR4, RZ ;  /* 0x000000042a357c10 */ /* 0x000fe2000ff1e0ff */
[----:B------:R-:W-:Y:S01]  /*f810*/  STG.E desc[UR14][R38.64], R167 ;  /* 0x000000a726007986 */ /* 0x000fe2000c10190e */
[----:B------:R-:W-:Y:S02]  /*f820*/  LEA R46, P2, R47, UR8, 0x2 ;  /* 0x000000082f2e7c11 */ /* 0x000fe4000f8410ff */
[----:B------:R-:W-:Y:S01]  /*f830*/  LEA.HI.X.SX32 R50, R45, UR7, 0x1, P3 ;  /* 0x000000072d327c11 */ /* 0x000fe200098f0eff */
[----:B------:R-:W-:Y:S01]  /*f840*/  STG.E desc[UR14][R40.64], R169 ;  /* 0x000000a928007986 */ /* 0x000fe2000c10190e */
[----:B------:R-:W-:-:S02]  /*f850*/  IADD3 R51, P1, R43, UR4, RZ ;  /* 0x000000042b337c10 */ /* 0x000fc4000ff3e0ff */
[----:B------:R-:W-:Y:S02]  /*f860*/  LEA.HI.X.SX32 R56, R42, UR7, 0x1, P0 ;  /* 0x000000072a387c11 */ /* 0x000fe400080f0eff */
[----:B------:R-:W-:Y:S02]  /*f870*/  LEA R48, P3, R49, UR8, 0x2 ;  /* 0x0000000831307c11 */ /* 0x000fe4000f8610ff */
[----:B------:R-:W-:Y:S01]  /*f880*/  LEA.HI.X R47, R47, UR9, R52, 0x2, P2 ;  /* 0x000000092f2f7c11 */ /* 0x000fe200090f1434 */
[C---:B------:R-:W-:Y:S01]  /*f890*/  VIADD R52, R122.reuse, 0x68 ;  /* 0x000000687a347836 */ /* 0x040fe20000000000 */
[----:B------:R-:W-:Y:S02]  /*f8a0*/  LEA R42, P0, R53, UR8, 0x2 ;  /* 0x00000008352a7c11 */ /* 0x000fe4000f8010ff */
[----:B------:R-:W-:Y:S02]  /*f8b0*/  LEA.HI.X.SX32 R54, R43, UR7, 0x1, P1 ;  /* 0x000000072b367c11 */ /* 0x000fe400088f0eff */
[----:B------:R-:W-:Y:S01]  /*f8c0*/  LEA.HI.X R49, R49, UR9, R50, 0x2, P3 ;  /* 0x0000000931317c11 */ /* 0x000fe200098f1432 */
[----:B------:R-:W-:Y:S01]  /*f8d0*/  VIADD R50, R122, 0x60 ;  /* 0x000000607a327836 */ /* 0x000fe20000000000 */
[----:B------:R-:W-:-:S02]  /*f8e0*/  LEA R44, P1, R51, UR8, 0x2 ;  /* 0x00000008332c7c11 */ /* 0x000fc4000f8210ff */
[----:B------:R-:W-:Y:S02]  /*f8f0*/  LEA.HI.X R43, R53, UR9, R56, 0x2, P0 ;  /* 0x00000009352b7c11 */ /* 0x000fe400080f1438 */
[----:B------:R-:W-:Y:S02]  /*f900*/  IADD3 R53, R122, 0x6c, RZ ;  /* 0x0000006c7a357810 */ /* 0x000fe40007ffe0ff */
[----:B------:R-:W-:Y:S01]  /*f910*/  IADD3 R55, P2, R52, UR4, RZ ;  /* 0x0000000434377c10 */ /* 0x000fe2000ff5e0ff */
[----:B------:R-:W-:Y:S01]  /*f920*/  STG.E desc[UR14][R42.64], R171 ;  /* 0x000000ab2a007986 */ /* 0x000fe2000c10190e */
[----:B------:R-:W-:Y:S02]  /*f930*/  LEA.HI.X R45, R51, UR9, R54, 0x2, P1 ;  /* 0x00000009332d7c11 */ /* 0x000fe400088f1436 */
[----:B------:R-:W-:Y:S02]  /*f940*/  IADD3 R51, R122, 0x64, RZ ;  /* 0x000000647a337810 */ /* 0x000fe40007ffe0ff */
[----:B------:R-:W-:Y:S01]  /*f950*/  IADD3 R61, P0, R50, UR4, RZ ;  /* 0x00000004323d7c10 */ /* 0x000fe2000ff1e0ff */
[----:B------:R-:W-:Y:S01]  /*f960*/  STG.E desc[UR14][R44.64], R173 ;  /* 0x000000ad2c007986 */ /* 0x000fe2000c10190e */
[----:B------:R-:W-:-:S02]  /*f970*/  IADD3 R57, P3, R53, UR4, RZ ;  /* 0x0000000435397c10 */ /* 0x000fc4000ff7e0ff */
[----:B------:R-:W-:Y:S01]  /*f980*/  LEA.HI.X.SX32 R60, R52, UR7, 0x1, P2 ;  /* 0x00000007343c7c11 */ /* 0x000fe200090f0eff */
[----:B------:R-:W-:Y:S01]  /*f990*/  STG.E desc[UR14][R46.64], R175 ;  /* 0x000000af2e007986 */ /* 0x000fe2000c10190e */
[----:B------:R-:W-:Y:S02]  /*f9a0*/  LEA R54, P2, R55, UR8, 0x2 ;  /* 0x0000000837367c11 */ /* 0x000fe4000f8410ff */
[----:B------:R-:W-:Y:S01]  /*f9b0*/  IADD3 R59, P1, R51, UR4, RZ ;  /* 0x00000004333b7c10 */ /* 0x000fe2000ff3e0ff */
[----:B------:R-:W-:Y:S01]  /*f9c0*/  STG.E desc[UR14][R48.64], R177 ;  /* 0x000000b130007986 */ /* 0x000fe2000c10190e */
[----:B------:R-:W-:Y:S02]  /*f9d0*/  LEA.HI.X.SX32 R64, R50, UR7, 0x1, P0 ;  /* 0x0000000732407c11 */ /* 0x000fe400080f0eff */
[----:B------:R-:W-:Y:S02]  /*f9e0*/  LEA.HI.X.SX32 R58, R53, UR7, 0x1, P3 ;  /* 0x00000007353a7c11 */ /* 0x000fe400098f0eff */
[----:B------:R-:W-:-:S02]  /*f9f0*/  LEA R50, P0, R61, UR8, 0x2 ;  /* 0x000000083d327c11 */ /* 0x000fc4000f8010ff */
[----:B------:R-:W-:Y:S02]  /*fa00*/  LEA R56, P3, R57, UR8, 0x2 ;  /* 0x0000000839387c11 */ /* 0x000fe4000f8610ff */
[----:B------:R-:W-:Y:S01]  /*fa10*/  LEA.HI.X R55, R55, UR9, R60, 0x2, P2 ;  /* 0x0000000937377c11 */ /* 0x000fe200090f143c */
[C---:B------:R-:W-:Y:S01]  /*fa20*/  VIADD R60, R122.reuse, 0x78 ;  /* 0x000000787a3c7836 */ /* 0x040fe20000000000 */
        /* <DEDUP_REMOVED lines=9> */
[----:B------:R-:W-:Y:S02]  /*fac0*/  IADD3 R59, R122, 0x74, RZ ;  /* 0x000000747a3b7810 */ /* 0x000fe40007ffe0ff */
[----:B------:R-:W-:Y:S01]  /*fad0*/  IADD3 R65, P3, R61, UR4, RZ ;  /* 0x000000043d417c10 */ /* 0x000fe2000ff7e0ff */
[----:B------:R-:W-:Y:S01]  /*fae0*/  STG.E desc[UR14][R52.64], R181 ;  /* 0x000000b534007986 */ /* 0x000fe2000c10190e */
[----:B------:R-:W-:Y:S02]  /*faf0*/  IADD3 R69, P0, R58, UR4, RZ ;  /* 0x000000043a457c10 */ /* 0x000fe4000ff1e0ff */
[----:B------:R-:W-:Y:S01]  /*fb00*/  LEA.HI.X.SX32 R68, R60, UR7, 0x1, P2 ;  /* 0x000000073c447c11 */ /* 0x000fe200090f0eff */
[----:B------:R-:W-:Y:S01]  /*fb10*/  STG.E desc[UR14][R54.64], R183 ;  /* 0x000000b736007986 */ /* 0x000fe2000c10190e */
[----:B------:R-:W-:-:S02]  /*fb20*/  LEA R62, P2, R63, UR8, 0x2 ;  /* 0x000000083f3e7c11 */ /* 0x000fc4000f8410ff */
[----:B------:R-:W-:Y:S01]  /*fb30*/  IADD3 R67, P1, R59, UR4, RZ ;  /* 0x000000043b437c10 */ /* 0x000fe2000ff3e0ff */
[----:B------:R-:W-:Y:S01]  /*fb40*/  STG.E desc[UR14][R56.64], R185 ;  /* 0x000000b938007986 */ /* 0x000fe2000c10190e */
[----:B------:R-:W-:Y:S02]  /*fb50*/  LEA.HI.X.SX32 R66, R61, UR7, 0x1, P3 ;  /* 0x000000073d427c11 */ /* 0x000fe400098f0eff */
[----:B------:R-:W-:Y:S02]  /*fb60*/  LEA.HI.X.SX32 R72, R58, UR7, 0x1, P0 ;  /* 0x000000073a487c11 */ /* 0x000fe400080f0eff */
[----:B------:R-:W-:Y:S02]  /*fb70*/  LEA R64, P3, R65, UR8, 0x2 ;  /* 0x0000000841407c11 */ /* 0x000fe4000f8610ff */
[----:B------:R-:W-:Y:S02]  /*fb80*/  LEA R58, P0, R69, UR8, 0x2 ;  /* 0x00000008453a7c11 */ /* 0x000fe4000f8010ff */
[----:B------:R-:W-:Y:S01]  /*fb90*/  LEA.HI.X R63, R63, UR9, R68, 0x2, P2 ;  /* 0x000000093f3f7c11 */ /* 0x000fe200090f1444 */
[----:B------:R-:W-:Y:S01]  /*fba0*/  VIADD R68, R122, 0x88 ;  /* 0x000000887a447836 */ /* 0x000fe20000000000 */
[----:B------:R-:W-:-:S02]  /*fbb0*/  LEA.HI.X.SX32 R70, R59, UR7, 0x1, P1 ;  /* 0x000000073b467c11 */ /* 0x000fc400088f0eff */
[----:B------:R-:W-:Y:S02]  /*fbc0*/  LEA R60, P1, R67, UR8, 0x2 ;  /* 0x00000008433c7c11 */ /* 0x000fe4000f8210ff */
[----:B------:R-:W-:Y:S01]  /*fbd0*/  LEA.HI.X R65, R65, UR9, R66, 0x2, P3 ;  /* 0x0000000941417c11 */ /* 0x000fe200098f1442 */
[C---:B------:R-:W-:Y:S01]  /*fbe0*/  VIADD R66, R122.reuse, 0x80 ;  /* 0x000000807a427836 */ /* 0x040fe20000000000 */
[----:B------:R-:W-:Y:S02]  /*fbf0*/  LEA.HI.X R59, R69, UR9, R72, 0x2, P0 ;  /* 0x00000009453b7c11 */ /* 0x000fe400080f1448 */
[----:B------:R-:W-:Y:S02]  /*fc00*/  IADD3 R69, R122, 0x8c, RZ ;  /* 0x0000008c7a457810 */ /* 0x000fe40007ffe0ff */
[----:B------:R-:W-:Y:S01]  /*fc10*/  IADD3 R71, P2, R68, UR4, RZ ;  /* 0x0000000444477c10 */ /* 0x000fe2000ff5e0ff */
[----:B------:R-:W-:Y:S01]  /*fc20*/  STG.E desc[UR14][R58.64], R187 ;  /* 0x000000bb3a007986 */ /* 0x000fe2000c10190e */
[----:B------:R-:W-:-:S02]  /*fc30*/  LEA.HI.X R61, R67, UR9, R70, 0x2, P1 ;  /* 0x00000009433d7c11 */ /* 0x000fc400088f1446 */
[----:B------:R-:W-:Y:S02]  /*fc40*/  IADD3 R67, R122, 0x84, RZ ;  /* 0x000000847a437810 */ /* 0x000fe40007ffe0ff */
[----:B------:R-:W-:Y:S01]  /*fc50*/  IADD3 R77, P0, R66, UR4, RZ ;  /* 0x00000004424d7c10 */ /* 0x000fe2000ff1e0ff */
[----:B------:R-:W-:Y:S01]  /*fc60*/  STG.E desc[UR14][R60.64], R189 ;  /* 0x000000bd3c007986 */ /* 0x000fe2000c10190e */
[----:B------:R-:W-:Y:S02]  /*fc70*/  IADD3 R73, P3, R69, UR4, RZ ;  /* 0x0000000445497c10 */ /* 0x000fe4000ff7e0ff */
[----:B------:R-:W-:Y:S01]  /*fc80*/  LEA.HI.X.SX32 R76, R68, UR7, 0x1, P2 ;  /* 0x00000007444c7c11 */ /* 0x000fe200090f0eff */
[----:B------:R-:W-:Y:S01]  /*fc90*/  STG.E desc[UR14][R62.64], R191 ;  /* 0x000000bf3e007986 */ /* 0x000fe2000c10190e */
[----:B------:R-:W-:Y:S02]  /*fca0*/  LEA R70, P2, R71, UR8, 0x2 ;  /* 0x0000000847467c11 */ /* 0x000fe4000f8410ff */
[----:B------:R-:W-:Y:S01]  /*fcb0*/  IADD3 R75, P1, R67, UR4, RZ ;  /* 0x00000004434b7c10 */ /* 0x000fe2000ff3e0ff */
[----:B------:R-:W-:Y:S01]  /*fcc0*/  STG.E desc[UR14][R64.64], R193 ;  /* 0x000000c140007986 */ /* 0x000fe2000c10190e */
[----:B------:R-:W-:-:S02]  /*fcd0*/  LEA.HI.X.SX32 R80, R66, UR7, 0x1, P0 ;  /* 0x0000000742507c11 */ /* 0x000fc400080f0eff */
[----:B------:R-:W-:Y:S02]  /*fce0*/  LEA.HI.X.SX32 R74, R69, UR7, 0x1, P3 ;  /* 0x00000007454a7c11 */ /* 0x000fe400098f0eff */
[----:B------:R-:W-:Y:S02]  /*fcf0*/  LEA R66, P0, R77, UR8, 0x2 ;  /* 0x000000084d427c11 */ /* 0x000fe4000f8010ff */
[----:B------:R-:W-:Y:S02]  /*fd00*/  LEA R72, P3, R73, UR8, 0x2 ;  /* 0x0000000849487c11 */ /* 0x000fe4000f8610ff */
[----:B------:R-:W-:Y:S01]  /*fd10*/  LEA.HI.X R71, R71, UR9, R76, 0x2, P2 ;  /* 0x0000000947477c11 */ /* 0x000fe200090f144c */
[----:B------:R-:W-:Y:S01]  /*fd20*/  VIADD R76, R122, 0x98 ;  /* 0x000000987a4c7836 */ /* 0x000fe20000000000 */
[----:B------:R-:W-:Y:S02]  /*fd30*/  LEA.HI.X.SX32 R78, R67, UR7, 0x1, P1 ;  /* 0x00000007434e7c11 */ /* 0x000fe400088f0eff */
[----:B------:R-:W-:-:S02]  /*fd40*/  LEA R68, P1, R75, UR8, 0x2 ;  /* 0x000000084b447c11 */ /* 0x000fc4000f8210ff */
[----:B------:R-:W-:Y:S02]  /*fd50*/  LEA.HI.X R67, R77, UR9, R80, 0x2, P0 ;  /* 0x000000094d437c11 */ /* 0x000fe400080f1450 */
[----:B------:R-:W-:Y:S01]  /*fd60*/  LEA.HI.X R73, R73, UR9, R74, 0x2, P3 ;  /* 0x0000000949497c11 */ /* 0x000fe200098f144a */
[C---:B------:R-:W-:Y:S01]  /*fd70*/  VIADD R74, R122.reuse, 0x90 ;  /* 0x000000907a4a7836 */ /* 0x040fe20000000000 */
[----:B------:R-:W-:Y:S01]  /*fd80*/  IADD3 R77, R122, 0x9c, RZ ;  /* 0x0000009c7a4d7810 */ /* 0x000fe20007ffe0ff */
[----:B------:R-:W-:Y:S01]  /*fd90*/  STG.E desc[UR14][R66.64], R195 ;  /* 0x000000c342007986 */ /* 0x000fe2000c10190e */
[----:B------:R-:W-:Y:S02]  /*fda0*/  LEA.HI.X R69, R75, UR9, R78, 0x2, P1 ;  /* 0x000000094b457c11 */ /* 0x000fe400088f144e */
[----:B------:R-:W-:Y:S02]  /*fdb0*/  IADD3 R79, P2, R76, UR4, RZ ;  /* 0x000000044c4f7c10 */ /* 0x000fe4000ff5e0ff */
[----:B------:R-:W-:Y:S01]  /*fdc0*/  IADD3 R75, R122, 0x94, RZ ;  /* 0x000000947a4b7810 */ /* 0x000fe20007ffe0ff */
[----:B------:R-:W-:Y:S01]  /*fdd0*/  STG.E desc[UR14][R68.64], R197 ;  /* 0x000000c544007986 */ /* 0x000fe2000c10190e */
[----:B------:R-:W-:-:S02]  /*fde0*/  IADD3 R81, P3, R77, UR4, RZ ;  /* 0x000000044d517c10 */ /* 0x000fc4000ff7e0ff */
[----:B------:R-:W-:Y:S01]  /*fdf0*/  IADD3 R85, P0, R74, UR4, RZ ;  /* 0x000000044a557c10 */ /* 0x000fe2000ff1e0ff */
[----:B------:R-:W-:Y:S01]  /*fe00*/  STG.E desc[UR14][R70.64], R199 ;  /* 0x000000c746007986 */ /* 0x000fe2000c10190e */
[----:B------:R-:W-:Y:S02]  /*fe10*/  LEA.HI.X.SX32 R84, R76, UR7, 0x1, P2 ;  /* 0x000000074c547c11 */ /* 0x000fe400090f0eff */
[----:B------:R-:W-:Y:S01]  /*fe20*/  IADD3 R83, P1, R75, UR4, RZ ;  /* 0x000000044b537c10 */ /* 0x000fe2000ff3e0ff */
[----:B------:R-:W-:Y:S01]  /*fe30*/  STG.E desc[UR14][R72.64], R201 ;  /* 0x000000c948007986 */ /* 0x000fe2000c10190e */
[----:B------:R-:W-:Y:S02]  /*fe40*/  LEA R78, P2, R79, UR8, 0x2 ;  /* 0x000000084f4e7c11 */ /* 0x000fe4000f8410ff */
[----:B------:R-:W-:Y:S02]  /*fe50*/  LEA.HI.X.SX32 R82, R77, UR7, 0x1, P3 ;  /* 0x000000074d527c11 */ /* 0x000fe400098f0eff */
[----:B------:R-:W-:-:S02]  /*fe60*/  LEA.HI.X.SX32 R88, R74, UR7, 0x1, P0 ;  /* 0x000000074a587c11 */ /* 0x000fc400080f0eff */
[----:B------:R-:W-:Y:S02]  /*fe70*/  LEA R80, P3, R81, UR8, 0x2 ;  /* 0x0000000851507c11 */ /* 0x000fe4000f8610ff */
[----:B------:R-:W-:Y:S02]  /*fe80*/  LEA R74, P0, R85, UR8, 0x2 ;  /* 0x00000008554a7c11 */ /* 0x000fe4000f8010ff */
[----:B------:R-:W-:Y:S02]  /*fe90*/  LEA.HI.X.SX32 R86, R75, UR7, 0x1, P1 ;  /* 0x000000074b567c11 */ /* 0x000fe400088f0eff */
[----:B------:R-:W-:Y:S01]  /*fea0*/  LEA.HI.X R79, R79, UR9, R84, 0x2, P2 ;  /* 0x000000094f4f7c11 */ /* 0x000fe200090f1454 */
[C---:B------:R-:W-:Y:S01]  /*feb0*/  VIADD R84, R122.reuse, 0xa8 ;  /* 0x000000a87a547836 */ /* 0x040fe20000000000 */
[----:B------:R-:W-:Y:S02]  /*fec0*/  LEA R76, P1, R83, UR8, 0x2 ;  /* 0x00000008534c7c11 */ /* 0x000fe4000f8210ff */
[----:B------:R-:W-:Y:S01]  /*fed0*/  LEA.HI.X R81, R81, UR9, R82, 0x2, P3 ;  /* 0x0000000951517c11 */ /* 0x000fe200098f1452 */
[----:B------:R-:W-:Y:S01]  /*fee0*/  VIADD R82, R122, 0xa0 ;  /* 0x000000a07a527836 */ /* 0x000fe20000000000 */
[----:B------:R-:W-:-:S02]  /*fef0*/  LEA.HI.X R75, R85, UR9, R88, 0x2, P0 ;  /* 0x00000009554b7c11 */ /* 0x000fc400080f1458 */
[C---:B------:R-:W-:Y:S02]  /*ff00*/  IADD3 R85, R122.reuse, 0xac, RZ ;  /* 0x000000ac7a557810 */ /* 0x040fe40007ffe0ff */
[----:B------:R-:W-:Y:S01]  /*ff10*/  LEA.HI.X R77, R83, UR9, R86, 0x2, P1 ;  /* 0x00000009534d7c11 */ /* 0x000fe200088f1456 */
        /* <DEDUP_REMOVED lines=10> */
[----:B------:R-:W-:Y:S02]  /*ffc0*/  LEA R86, P2, R87, UR8, 0x2 ;  /* 0x0000000857567c11 */ /* 0x000fe4000f8410ff */
[----:B------:R-:W-:Y:S02]  /*ffd0*/  LEA.HI.X.SX32 R96, R82, UR7, 0x1, P0 ;  /* 0x0000000752607c11 */ /* 0x000fe400080f0eff */
[----:B------:R-:W-:Y:S02]  /*ffe0*/  LEA.HI.X.SX32 R90, R85, UR7, 0x1, P3 ;  /* 0x00000007555a7c11 */ /* 0x000fe400098f0eff */
[----:B------:R-:W-:Y:S02]  /*fff0*/  LEA R82, P0, R93, UR8, 0x2 ;  /* 0x000000085d527c11 */ /* 0x000fe4000f8010ff */
[----:B------:R-:W-:-:S02]  /*10000*/  LEA R88, P3, R89, UR8, 0x2 ;  /* 0x0000000859587c11 */ /* 0x000fc4000f8610ff */
[----:B------:R-:W-:Y:S02]  /*10010*/  LEA.HI.X.SX32 R94, R83, UR7, 0x1, P1 ;  /* 0x00000007535e7c11 */ /* 0x000fe400088f0eff */
[----:B------:R-:W-:Y:S02]  /*10020*/  LEA R84, P1, R91, UR8, 0x2 ;  /* 0x000000085b547c11 */ /* 0x000fe4000f8210ff */
[----:B------:R-:W-:Y:S01]  /*10030*/  LEA.HI.X R87, R87, UR9, R92, 0x2, P2 ;  /* 0x0000000957577c11 */ /* 0x000fe200090f145c */
[C---:B------:R-:W-:Y:S01]  /*10040*/  VIADD R92, R122.reuse, 0xb8 ;  /* 0x000000b87a5c7836 */ /* 0x040fe20000000000 */
[----:B------:R-:W-:Y:S02]  /*10050*/  LEA.HI.X R83, R93, UR9, R96, 0x2, P0 ;  /* 0x000000095d537c11 */ /* 0x000fe400080f1460 */
[----:B------:R-:W-:Y:S01]  /*10060*/  LEA.HI.X R89, R89, UR9, R90, 0x2, P3 ;  /* 0x0000000959597c11 */ /* 0x000fe200098f145a */
[C---:B------:R-:W-:Y:S01]  /*10070*/  VIADD R90, R122.reuse, 0xb0 ;  /* 0x000000b07a5a7836 */ /* 0x040fe20000000000 */
[----:B------:R-:W-:Y:S01]  /*10080*/  IADD3 R93, R122, 0xbc, RZ ;  /* 0x000000bc7a5d7810 */ /* 0x000fe20007ffe0ff */
[----:B------:R-:W-:Y:S01]  /*10090*/  STG.E desc[UR14][R82.64], R211 ;  /* 0x000000d352007986 */ /* 0x000fe2000c10190e */
        /* <DEDUP_REMOVED lines=11> */
[----:B------:R-:W-:Y:S02]  /*10150*/  LEA R94, P2, R95, UR8, 0x2 ;  /* 0x000000085f5e7c11 */ /* 0x000fe4000f8410ff */
[----:B------:R-:W-:Y:S02]  /*10160*/  LEA.HI.X.SX32 R104, R90, UR7, 0x1, P0 ;  /* 0x000000075a687c11 */ /* 0x000fe400080f0eff */
[----:B------:R-:W-:Y:S02]  /*10170*/  LEA R96, P3, R97, UR8, 0x2 ;  /* 0x0000000861607c11 */ /* 0x000fe4000f8610ff */
[----:B------:R-:W-:Y:S02]  /*10180*/  LEA.HI.X.SX32 R102, R91, UR7, 0x1, P1 ;  /* 0x000000075b667c11 */ /* 0x000fe400088f0eff */
[----:B------:R-:W-:Y:S02]  /*10190*/  LEA R90, P0, R101, UR8, 0x2 ;  /* 0x00000008655a7c11 */ /* 0x000fe4000f8010ff */
[----:B------:R-:W-:-:S02]  /*101a0*/  LEA R92, P1, R99, UR8, 0x2 ;  /* 0x00000008635c7c11 */ /* 0x000fc4000f8210ff */
[----:B------:R-:W-:Y:S01]  /*101b0*/  LEA.HI.X R95, R95, UR9, R100, 0x2, P2 ;  /* 0x000000095f5f7c11 */ /* 0x000fe200090f1464 */
[C---:B------:R-:W-:Y:S01]  /*101c0*/  VIADD R100, R122.reuse, 0xc8 ;  /* 0x000000c87a647836 */ /* 0x040fe20000000000 */
[----:B------:R-:W-:Y:S01]  /*101d0*/  LEA.HI.X R97, R97, UR9, R98, 0x2, P3 ;  /* 0x0000000961617c11 */ /* 0x000fe200098f1462 */
[C---:B------:R-:W-:Y:S01]  /*101e0*/  VIADD R98, R122.reuse, 0xc0 ;  /* 0x000000c07a627836 */ /* 0x040fe20000000000 */
[----:B------:R-:W-:Y:S02]  /*101f0*/  LEA.HI.X R91, R101, UR9, R104, 0x2, P0 ;  /* 0x00000009655b7c11 */ /* 0x000fe400080f1468 */
[----:B------:R-:W-:Y:S02]  /*10200*/  LEA.HI.X R93, R99, UR9, R102, 0x2, P1 ;  /* 0x00000009635d7c11 */ /* 0x000fe400088f1466 */
[C---:B------:R-:W-:Y:S01]  /*10210*/  IADD3 R101, R122.reuse, 0xcc, RZ ;  /* 0x000000cc7a657810 */ /* 0x040fe20007ffe0ff */
        /* <DEDUP_REMOVED lines=11> */
[----:B------:R-:W-:Y:S02]  /*102d0*/  LEA.HI.X.SX32 R106, R101, UR7, 0x1, P3 ;  /* 0x00000007656a7c11 */ /* 0x000fe400098f0eff */
[----:B------:R-:W-:Y:S02]  /*102e0*/  LEA R102, P2, R103, UR8, 0x2 ;  /* 0x0000000867667c11 */ /* 0x000fe4000f8410ff */
[----:B------:R-:W-:Y:S02]  /*102f0*/  LEA.HI.X.SX32 R110, R99, UR7, 0x1, P1 ;  /* 0x00000007636e7c11 */ /* 0x000fe400088f0eff */
[----:B------:R-:W-:Y:S02]  /*10300*/  LEA R98, P0, R109, UR8, 0x2 ;  /* 0x000000086d627c11 */ /* 0x000fe4000f8010ff */
[----:B------:R-:W-:Y:S02]  /*10310*/  LEA R104, P3, R105, UR8, 0x2 ;  /* 0x0000000869687c11 */ /* 0x000fe4000f8610ff */
[----:B------:R-:W-:-:S02]  /*10320*/  LEA R100, P1, R107, UR8, 0x2 ;  /* 0x000000086b647c11 */ /* 0x000fc4000f8210ff */
[----:B------:R-:W-:Y:S01]  /*10330*/  LEA.HI.X R103, R103, UR9, R108, 0x2, P2 ;  /* 0x0000000967677c11 */ /* 0x000fe200090f146c */
[C---:B------:R-:W-:Y:S01]  /*10340*/  VIADD R108, R122.reuse, 0xd8 ;  /* 0x000000d87a6c7836 */ /* 0x040fe20000000000 */
[----:B------:R-:W-:Y:S02]  /*10350*/  LEA.HI.X R99, R109, UR9, R112, 0x2, P0 ;  /* 0x000000096d637c11 */ /* 0x000fe400080f1470 */
[----:B------:R-:W-:Y:S01]  /*10360*/  LEA.HI.X R105, R105, UR9, R106, 0x2, P3 ;  /* 0x0000000969697c11 */ /* 0x000fe200098f146a */
[C---:B------:R-:W-:Y:S01]  /*10370*/  VIADD R106, R122.reuse, 0xd0 ;  /* 0x000000d07a6a7836 */ /* 0x040fe20000000000 */
[----:B------:R-:W-:Y:S01]  /*10380*/  LEA.HI.X R101, R107, UR9, R110, 0x2, P1 ;  /* 0x000000096b657c11 */ /* 0x000fe200088f146e */
[----:B------:R-:W-:Y:S01]  /*10390*/  STG.E desc[UR14][R98.64], R227 ;  /* 0x000000e362007986 */ /* 0x000fe2000c10190e */
[C---:B------:R-:W-:Y:S02]  /*103a0*/  IADD3 R109, R122.reuse, 0xdc, RZ ;  /* 0x000000dc7a6d7810 */ /* 0x040fe40007ffe0ff */
        /* <DEDUP_REMOVED lines=9> */
[----:B------:R-:W-:Y:S02]  /*10440*/  LEA.HI.X.SX32 R114, R109, UR7, 0x1, P3 ;  /* 0x000000076d727c11 */ /* 0x000fe400098f0eff */
[----:B------:R-:W-:-:S02]  /*10450*/  LEA.HI.X.SX32 R120, R106, UR7, 0x1, P0 ;  /* 0x000000076a787c11 */ /* 0x000fc400080f0eff */
[----:B------:R-:W-:Y:S02]  /*10460*/  LEA.HI.X.SX32 R118, R107, UR7, 0x1, P1 ;  /* 0x000000076b767c11 */ /* 0x000fe400088f0eff */
[----:B------:R-:W-:Y:S02]  /*10470*/  LEA R110, P2, R111, UR8, 0x2 ;  /* 0x000000086f6e7c11 */ /* 0x000fe4000f8410ff */
[----:B------:R-:W-:Y:S02]  /*10480*/  LEA R112, P3, R113, UR8, 0x2 ;  /* 0x0000000871707c11 */ /* 0x000fe4000f8610ff */
[----:B------:R-:W-:Y:S02]  /*10490*/  LEA R106, P0, R117, UR8, 0x2 ;  /* 0x00000008756a7c11 */ /* 0x000fe4000f8010ff */
[----:B------:R-:W-:Y:S02]  /*104a0*/  LEA R108, P1, R115, UR8, 0x2 ;  /* 0x00000008736c7c11 */ /* 0x000fe4000f8210ff */
[----:B------:R-:W-:Y:S01]  /*104b0*/  LEA.HI.X R111, R111, UR9, R116, 0x2, P2 ;  /* 0x000000096f6f7c11 */ /* 0x000fe200090f1474 */
[C---:B------:R-:W-:Y:S01]  /*104c0*/  VIADD R116, R122.reuse, 0xe8 ;  /* 0x000000e87a747836 */ /* 0x040fe20000000000 */
[----:B------:R-:W-:Y:S01]  /*104d0*/  LEA.HI.X R113, R113, UR9, R114, 0x2, P3 ;  /* 0x0000000971717c11 */ /* 0x000fe200098f1472 */
[----:B------:R-:W-:Y:S01]  /*104e0*/  VIADD R114, R122, 0xe0 ;  /* 0x000000e07a727836 */ /* 0x000fe20000000000 */
        /* <DEDUP_REMOVED lines=14> */
[----:B------:R-:W-:Y:S02]  /*105d0*/  LEA.HI.X.SX32 R126, R116, UR7, 0x1, P2 ;  /* 0x00000007747e7c11 */ /* 0x000fe400090f0eff */
[----:B------:R-:W-:Y:S02]  /*105e0*/  LEA.HI.X.SX32 R124, R117, UR7, 0x1, P3 ;  /* 0x00000007757c7c11 */ /* 0x000fe400098f0eff */
[----:B------:R-:W-:Y:S02]  /*105f0*/  LEA R114, P0, R125, UR8, 0x2 ;  /* 0x000000087d727c11 */ /* 0x000fe4000f8010ff */
[----:B------:R-:W-:-:S02]  /*10600*/  LEA R116, P1, R123, UR8, 0x2 ;  /* 0x000000087b747c11 */ /* 0x000fc4000f8210ff */
[----:B------:R-:W-:Y:S02]  /*10610*/  LEA R120, P3, R121, UR8, 0x2 ;  /* 0x0000000879787c11 */ /* 0x000fe4000f8610ff */
[----:B------:R-:W-:Y:S01]  /*10620*/  LEA.HI.X R115, R125, UR9, R136, 0x2, P0 ;  /* 0x000000097d737c11 */ /* 0x000fe200080f1488 */
[C---:B------:R-:W-:Y:S01]  /*10630*/  VIADD R125, R122.reuse, 0xf8 ;  /* 0x000000f87a7d7836 */ /* 0x040fe20000000000 */
[----:B------:R-:W-:Y:S01]  /*10640*/  LEA.HI.X R117, R123, UR9, R128, 0x2, P1 ;  /* 0x000000097b757c11 */ /* 0x000fe200088f1480 */
[C---:B------:R-:W-:Y:S01]  /*10650*/  VIADD R123, R122.reuse, 0xf0 ;  /* 0x000000f07a7b7836 */ /* 0x040fe20000000000 */
[----:B------:R-:W-:Y:S01]  /*10660*/  LEA.HI.X R121, R121, UR9, R124, 0x2, P3 ;  /* 0x0000000979797c11 */ /* 0x000fe200098f147c */
[----:B------:R-:W-:Y:S01]  /*10670*/  STG.E desc[UR14][R114.64], R243 ;  /* 0x000000f372007986 */ /* 0x000fe2000c10190e */
[C---:B------:R-:W-:Y:S02]  /*10680*/  IADD3 R124, R122.reuse, 0xf4, RZ ;  /* 0x000000f47a7c7810 */ /* 0x040fe40007ffe0ff */
[----:B------:R-:W-:Y:S01]  /*10690*/  IADD3 R122, R122, 0xfc, RZ ;  /* 0x000000fc7a7a7810 */ /* 0x000fe20007ffe0ff */
[----:B------:R-:W-:Y:S01]  /*106a0*/  STG.E desc[UR14][R116.64], R245 ;  /* 0x000000f574007986 */ /* 0x000fe2000c10190e */
[----:B------:R-:W-:-:S02]  /*106b0*/  LEA R118, P2, R119, UR8, 0x2 ;  /* 0x0000000877767c11 */ /* 0x000fc4000f8410ff */
[----:B------:R-:W-:Y:S02]  /*106c0*/  IADD3 R142, P0, R123, UR4, RZ ;  /* 0x000000047b8e7c10 */ /* 0x000fe4000ff1e0ff */
[----:B------:R-:W-:Y:S02]  /*106d0*/  IADD3 R129, P3, R122, UR4, RZ ;  /* 0x000000047a817c10 */ /* 0x000fe4000ff7e0ff */
[----:B------:R-:W-:Y:S02]  /*106e0*/  LEA.HI.X R119, R119, UR9, R126, 0x2, P2 ;  /* 0x0000000977777c11 */ /* 0x000fe400090f147e */
[----:B------:R-:W-:Y:S02]  /*106f0*/  IADD3 R140, P1, R124, UR4, RZ ;  /* 0x000000047c8c7c10 */ /* 0x000fe4000ff3e0ff */
[----:B------:R-:W-:Y:S01]  /*10700*/  IADD3 R127, P2, R125, UR4, RZ ;  /* 0x000000047d7f7c10 */ /* 0x000fe2000ff5e0ff */
[----:B------:R-:W-:Y:S01]  /*10710*/  STG.E desc[UR14][R118.64], R249 ;  /* 0x000000f976007986 */ /* 0x000fe2000c10190e */
[----:B------:R-:W-:-:S02]  /*10720*/  LEA.HI.X.SX32 R123, R123, UR7, 0x1, P0 ;  /* 0x000000077b7b7c11 */ /* 0x000fc400080f0eff */
[----:B------:R-:W-:Y:S01]  /*10730*/  LEA.HI.X.SX32 R136, R122, UR7, 0x1, P3 ;  /* 0x000000077a887c11 */ /* 0x000fe200098f0eff */
[----:B------:R-:W-:Y:S01]  /*10740*/  STG.E desc[UR14][R120.64], R251 ;  /* 0x000000fb78007986 */ /* 0x000fe2000c10190e */
[----:B------:R-:W-:Y:S02]  /*10750*/  LEA.HI.X.SX32 R247, R124, UR7, 0x1, P1 ;  /* 0x000000077cf77c11 */ /* 0x000fe400088f0eff */
[----:B------:R-:W-:Y:S02]  /*10760*/  LEA R122, P0, R142, UR8, 0x2 ;  /* 0x000000088e7a7c11 */ /* 0x000fe4000f8010ff */
[----:B------:R-:W-:Y:S02]  /*10770*/  LEA.HI.X.SX32 R138, R125, UR7, 0x1, P2 ;  /* 0x000000077d8a7c11 */ /* 0x000fe400090f0eff */
[----:B------:R-:W-:Y:S02]  /*10780*/  LEA R124, P1, R140, UR8, 0x2 ;  /* 0x000000088c7c7c11 */ /* 0x000fe4000f8210ff */
[----:B------:R-:W-:-:S02]  /*10790*/  LEA R126, P2, R127, UR8, 0x2 ;  /* 0x000000087f7e7c11 */ /* 0x000fc4000f8410ff */
        /* <DEDUP_REMOVED lines=10> */
.L_x_25315:
        /* <DEDUP_REMOVED lines=12> */
.L_x_28467:


//--------------------- .text._ZN4vllm25paged_attention_v1_kernelIffLi192ELi32ELi128ELNS_18Fp8KVCacheDataTypeE0ELb1EEEvPT_PKS2_PKT0_S8_ifPKiSA_iPKfiiiSC_SC_iiiii --------------------------
	.section	.text._ZN4vllm25paged_attention_v1_kernelIffLi192ELi32ELi128ELNS_18Fp8KVCacheDataTypeE0ELb1EEEvPT_PKS2_PKT0_S8_ifPKiSA_iPKfiiiSC_SC_iiiii,"ax",@progbits
	.align	128
        .global         _ZN4vllm25paged_attention_v1_kernelIffLi192ELi32ELi128ELNS_18Fp8KVCacheDataTypeE0ELb1EEEvPT_PKS2_PKT0_S8_ifPKiSA_iPKfiiiSC_SC_iiiii
        .type           _ZN4vllm25paged_attention_v1_kernelIffLi192ELi32ELi128ELNS_18Fp8KVCacheDataTypeE0ELb1EEEvPT_PKS2_PKT0_S8_ifPKiSA_iPKfiiiSC_SC_iiiii,@function
        .size           _ZN4vllm25paged_attention_v1_kernelIffLi192ELi32ELi128ELNS_18Fp8KVCacheDataTypeE0ELb1EEEvPT_PKS2_PKT0_S8_ifPKiSA_iPKfiiiSC_SC_iiiii,(.L_x_28468 - _ZN4vllm25paged_attention_v1_kernelIffLi192ELi32ELi128ELNS_18Fp8KVCacheDataTypeE0ELb1EEEvPT_PKS2_PKT0_S8_ifPKiSA_iPKfiiiSC_SC_iiiii)
        .other          _ZN4vllm25paged_attention_v1_kernelIffLi192ELi32ELi128ELNS_18Fp8KVCacheDataTypeE0ELb1EEEvPT_PKS2_PKT0_S8_ifPKiSA_iPKfiiiSC_SC_iiiii,@"STO_CUDA_ENTRY STV_DEFAULT"
_ZN4vllm25paged_attention_v1_kernelIffLi192ELi32ELi128ELNS_18Fp8KVCacheDataTypeE0ELb1EEEvPT_PKS2_PKT0_S8_ifPKiSA_iPKfiiiSC_SC_iiiii:
.text._ZN4vllm25paged_attention_v1_kernelIffLi192ELi32ELi128ELNS_18Fp8KVCacheDataTypeE0ELb1EEEvPT_PKS2_PKT0_S8_ifPKiSA_iPKfiiiSC_SC_iiiii:
[----:B------:R-:W0:Y:S08]  /*0000*/  LDC R1, c[0x0][0x28] ;  /* 0x00000a00ff017b82 */ /* 0x000e300000000800 */
[----:B------:R-:W1:Y:S01]  /*0010*/  S2UR UR6, SR_CTAID.Y ;  /* 0x00000000000679c3 */ /* 0x000e620000002600 */
[----:B------:R-:W-:Y:S01]  /*0020*/  ULDC.64 UR4, c[0x0][0x240] ;  /* 0x0000900000047ab9 */ /* 0x000fe20000000a00 */
[----:B------:R-:W-:Y:S01]  /*0030*/  ULDC UR8, c[0x0][0x230] ;  /* 0x00008c0000087ab9 */ /* 0x000fe20000000800 */
[----:B------:R-:W-:Y:S01]  /*0040*/  ULDC.64 UR12, c[0x0][0x208] ;  /* 0x00008200000c7ab9 */ /* 0x000fe20000000a00 */
[----:B------:R-:W-:Y:S01]  /*0050*/  IMAD.U32 R0, RZ, RZ, UR8 ;  /* 0x00000008ff007e24 */ /* 0x000fe2000f8e00ff */
[----:B------:R-:W-:Y:S01]  /*0060*/  ULDC.64 UR10, c[0x0][0x250] ;  /* 0x00009400000a7ab9 */ /* 0x000fe20000000a00 */
[----:B0-----:R-:W-:Y:S01]  /*0070*/  VIADD R1, R1, 0xfffffff8 ;  /* 0xfffffff801017836 */ /* 0x001fe20000000000 */
[----:B------:R-:W-:Y:S01]  /*0080*/  UISETP.NE.U32.AND UP0, UPT, UR10, URZ, UPT ;  /* 0x0000003f0a00728c */ /* 0x000fe2000bf05070 */
[----:B------:R-:W0:Y:S01]  /*0090*/  S2UR UR7, SR_CTAID.X ;  /* 0x00000000000779c3 */ /* 0x000e220000002500 */
[----:B------:R-:W-:-:S02]  /*00a0*/  IABS R0, R0 ;  /* 0x0000000000007213 */ /* 0x000fc40000000000 */
[----:B------:R-:W-:Y:S02]  /*00b0*/  UISETP.NE.AND.EX UP0, UPT, UR11, URZ, UPT, UP0 ;  /* 0x0000003f0b00728c */ /* 0x000fe4000bf05300 */
[----:B------:R-:W-:Y:S01]  /*00c0*/  R2UR UR14, R0 ;  /* 0x00000000000e72ca */ /* 0x000fe200000e0000 */
[----:B-1----:R-:W-:-:S06]  /*00d0*/  UIMAD.WIDE UR4, UR6, 0x4, UR4 ;  /* 0x00000004060478a5 */ /* 0x002fcc000f8e0204 */
[----:B------:R-:W-:Y:S01]  /*00e0*/  MOV R2, UR4 ;  /* 0x0000000400027c02 */ /* 0x000fe20008000f00 */
[----:B------:R-:W-:-:S05]  /*00f0*/  IMAD.U32 R3, RZ, RZ, UR5 ;  /* 0x00000005ff037e24 */ /* 0x000fca000f8e00ff */
[----:B------:R-:W1:Y:S01]  /*0100*/  I2F.RP R0, UR14 ;  /* 0x0000000e00007d06 */ /* 0x000e620008209400 */
[----:B------:R-:W-:Y:S01]  /*0110*/  ULDC UR9, c[0x0][0xc] ;  /* 0x0000030000097ab9 */ /* 0x000fe20000000800 */
[----:B------:R-:W-:Y:S01]  /*0120*/  @UP0 ULDC.64 UR4, c[0x0][0x250] ;  /* 0x0000940000040ab9 */ /* 0x000fe20000000a00 */
[----:B------:R2:W3:Y:S01]  /*0130*/  LDG.E.CONSTANT R8, desc[UR12][R2.64] ;  /* 0x0000000c02087981 */ /* 0x0004e2000c1e9900 */
[----:B0-----:R-:W-:Y:S01]  /*0140*/  @UP0 UIMAD.WIDE UR4, UR7, 0x4, UR4 ;  /* 0x00000004070408a5 */ /* 0x001fe2000f8e0204 */
[----:B------:R-:W-:Y:S01]  /*0150*/  PLOP3.LUT P0, PT, PT, PT, UP0, 0x80, 0x0 ;  /* 0x000000000000781c */ /* 0x000fe20003f0f008 */
[----:B------:R-:W-:-:S04]  /*0160*/  IMAD.MOV.U32 R249, RZ, RZ, RZ ;  /* 0x000000fffff97224 */ /* 0x000fc800078e00ff */
[----:B------:R-:W-:Y:S01]  /*0170*/  IMAD.U32 R5, RZ, RZ, UR5 ;  /* 0x00000005ff057e24 */ /* 0x000fe2000f8e00ff */
[----:B------:R-:W-:Y:S01]  /*0180*/  MOV R4, UR4 ;  /* 0x0000000400047c02 */ /* 0x000fe20008000f00 */
[----:B-1----:R-:W0:Y:S01]  /*0190*/  MUFU.RCP R0, R0 ;  /* 0x0000000000007308 */ /* 0x002e220000001000 */
[----:B--2---:R-:W1:Y:S01]  /*01a0*/  LDC R2, c[0x0][0xc] ;  /* 0x00000300ff027b82 */ /* 0x004e620000000800 */
[----:B------:R-:W-:Y:S01]  /*01b0*/  UMOV UR4, URZ ;  /* 0x0000003f00047c82 */ /* 0x000fe20008000000 */
[----:B------:R-:W2:Y:S03]  /*01c0*/  S2R R7, SR_CTAID.X ;  /* 0x0000000000077919 */ /* 0x000ea60000002500 */
[----:B------:R4:W5:Y:S01]  /*01d0*/  @P0 LDG.E.CONSTANT R249, desc[UR12][R4.64] ;  /* 0x0000000c04f90981 */ /* 0x000962000c1e9900 */
[----:B------:R-:W-:Y:S01]  /*01e0*/  BSSY B0, `(.L_x_25316) ;  /* 0x0000081000007945 */ /* 0x000fe20003800000 */
[----:B0-----:R-:W-:Y:S01]  /*01f0*/  VIADD R6, R0, 0xffffffe ;  /* 0x0ffffffe00067836 */ /* 0x001fe20000000000 */
[----:B----4-:R-:W0:Y:S05]  /*0200*/  S2R R5, SR_TID.X ;  /* 0x0000000000057919 */ /* 0x010e2a0000002100 */
[----:B------:R-:W4:Y:S01]  /*0210*/  F2I.FTZ.U32.TRUNC.NTZ R6, R6 ;  /* 0x0000000600067305 */ /* 0x000f22000021f000 */
[----:B-1----:R-:W-:-:S04]  /*0220*/  IABS R2, R2 ;  /* 0x0000000200027213 */ /* 0x002fc80000000000 */
[----:B------:R-:W-:Y:S02]  /*0230*/  R2UR UR11, R2 ;  /* 0x00000000020b72ca */ /* 0x000fe400000e0000 */
[----:B--2---:R-:W-:Y:S02]  /*0240*/  IABS R4, R7 ;  /* 0x0000000700047213 */ /* 0x004fe40000000000 */
[----:B----4-:R-:W-:Y:S02]  /*0250*/  R2UR UR5, R6 ;  /* 0x00000000060572ca */ /* 0x010fe400000e0000 */
[----:B0-----:R-:W-:-:S11]  /*0260*/  ISETP.GT.AND P0, PT, R5, 0x2f, PT ;  /* 0x0000002f0500780c */ /* 0x001fd60003f04270 */
        /* <DEDUP_REMOVED lines=25> */
[----:B0-----:R-:W-:Y:S01]  /*0400*/  VIADD R2, R0, 0xffffffe ;  /* 0x0ffffffe00027836 */ /* 0x001fe20000000000 */
[----:B------:R-:W-:-:S05]  /*0410*/  IADD3 R0, RZ, -R3, RZ ;  /* 0x80000003ff007210 */ /* 0x000fca0007ffe0ff */
        /* <DEDUP_REMOVED lines=11> */
[----:B------:R-:W-:Y:S02]  /*04d0*/  UIMAD UR4, UR5, UR10, UR11 ;  /* 0x0000000a050472a4 */ /* 0x000fe4000f8e020b */
[----:B------:R-:W-:Y:S02]  /*04e0*/  IMAD.IADD R248, R5, 0x1, -R248 ;  /* 0x0000000105f87824 */ /* 0x000fe400078e0af8 */
[----:B------:R-:W-:-:S11]  /*04f0*/  UISETP.GT.U32.AND UP1, UPT, UR15, UR4, UPT ;  /* 0x000000040f00728c */ /* 0x000fd6000bf24070 */
[----:B------:R-:W-:Y:S02]  /*0500*/  @!UP1 UIADD3 UR4, UR4, -UR15, URZ ;  /* 0x8000000f04049290 */ /* 0x000fe4000fffe03f */
[----:B------:R-:W-:Y:S02]  /*0510*/  @!UP1 UIADD3 UR5, UR5, 0x1, URZ ;  /* 0x0000000105059890 */ /* 0x000fe4000fffe03f */
[----:B------:R-:W-:Y:S02]  /*0520*/  UISETP.GE.U32.AND UP0, UPT, UR4, UR15, UPT ;  /* 0x0000000f0400728c */ /* 0x000fe4000bf06070 */
[----:B------:R-:W-:-:S04]  /*0530*/  ULOP3.LUT UR4, UR7, UR14, URZ, 0x3c, !UPT ;  /* 0x0000000e07047292 */ /* 0x000fc8000f8e3c3f */
[----:B------:R-:W-:-:S05]  /*0540*/  UISETP.GE.AND UP1, UPT, UR4, URZ, UPT ;  /* 0x0000003f0400728c */ /* 0x000fca000bf26270 */
[----:B------:R-:W-:Y:S02]  /*0550*/  @UP0 UIADD3 UR5, UR5, 0x1, URZ ;  /* 0x0000000105050890 */ /* 0x000fe4000fffe03f */
[----:B------:R-:W-:-:S05]  /*0560*/  UISETP.NE.AND UP0, UPT, UR14, URZ, UPT ;  /* 0x0000003f0e00728c */ /* 0x000fca000bf05270 */
[----:B------:R-:W-:Y:S02]  /*0570*/  UMOV UR10, UR5 ;  /* 0x00000005000a7c82 */ /* 0x000fe40008000000 */
[----:B------:R-:W-:-:S04]  /*0580*/  @!UP1 UIADD3 UR10, -UR10, URZ, URZ ;  /* 0x0000003f0a0a9290 */ /* 0x000fc8000fffe13f */
[----:B------:R-:W-:Y:S01]  /*0590*/  @!UP0 ULOP3.LUT UR10, URZ, UR14, URZ, 0x33, !UPT ;  /* 0x0000000e3f0a8292 */ /* 0x000fe2000f8e333f */
[----:B---3--:R-:W-:Y:S01]  /*05a0*/  R2UR UR19, R8 ;  /* 0x00000000081372ca */ /* 0x008fe200000e0000 */
[----:B------:R-:W-:-:S14]  /*05b0*/  @P0 BRA `(.L_x_25317) ;  /* 0x00000004000c0947 */ /* 0x000fdc0003800000 */
[----:B------:R-:W-:Y:S01]  /*05c0*/  VIMNMX R0, R5, -0x50, !PT ;  /* 0xffffffb005007848 */ /* 0x000fe20007fe0100 */
[----:B------:R-:W-:Y:S01]  /*05d0*/  ULDC UR4, c[0x0][0x258] ;  /* 0x0000960000047ab9 */ /* 0x000fe20000000800 */
[----:B------:R-:W-:Y:S01]  /*05e0*/  IMAD R7, R7, 0xc0, RZ ;  /* 0x000000c007077824 */ /* 0x000fe200078e02ff */
[----:B------:R-:W-:Y:S01]  /*05f0*/  MOV R4, UR4 ;  /* 0x0000000400047c02 */ /* 0x000fe20008000f00 */
        /* <DEDUP_REMOVED lines=21> */
.L_x_25320:
        /* <DEDUP_REMOVED lines=11> */
.L_x_25319:
[----:B------:R-:W-:Y:S05]  /*0800*/  BSYNC B1 ;  /* 0x0000000000017941 */ /* 0x000fea0003800000 */
.L_x_25318:
        /* <DEDUP_REMOVED lines=13> */
.L_x_25321:
        /* <DEDUP_REMOVED lines=17> */
.L_x_25317:
[----:B------:R-:W-:Y:S05]  /*09f0*/  BSYNC B0 ;  /* 0x0000000000007941 */ /* 0x000fea0003800000 */
.L_x_25316:
[----:B------:R-:W-:Y:S01]  /*0a00*/  ULDC UR20, c[0x0][0x284] ;  /* 0x0000a10000147ab9 */ /* 0x000fe20000000800 */
[----:B------:R-:W-:Y:S01]  /*0a10*/  UIADD3 UR14, UR19, -0x1, URZ ;  /* 0xffffffff130e7890 */ /* 0x000fe2000fffe03f */
[----:B------:R-:W-:Y:S01]  /*0a20*/  MOV R0, UR20 ;  /* 0x0000001400007c02 */ /* 0x000fe20008000f00 */
[----:B------:R-:W-:Y:S01]  /*0a30*/  ULDC UR21, c[0x0][0x288] ;  /* 0x0000a20000157ab9 */ /* 0x000fe20000000800 */
[----:B------:R-:W-:Y:S01]  /*0a40*/  UISETP.NE.AND UP0, UPT, UR20, URZ, UPT ;  /* 0x0000003f1400728c */ /* 0x000fe2000bf05270 */
[----:B------:R-:W-:Y:S01]  /*0a50*/  BSSY B0, `(.L_x_25322) ;  /* 0x0000326000007945 */ /* 0x000fe20003800000 */
[----:B------:R-:W-:Y:S01]  /*0a60*/  IABS R0, R0 ;  /* 0x0000000000007213 */ /* 0x000fe20000000000 */
[----:B------:R-:W-:Y:S01]  /*0a70*/  UISETP.GT.AND UP1, UPT, UR21, -0x1, UPT ;  /* 0xffffffff1500788c */ /* 0x000fe2000bf24270 */
[----:B------:R-:W-:Y:S01]  /*0a80*/  MOV R4, UR14 ;  /* 0x0000000e00047c02 */ /* 0x000fe20008000f00 */
[----:B------:R-:W-:Y:S01]  /*0a90*/  ULOP3.LUT UR14, UR14, UR20, URZ, 0x3c, !UPT ;  /* 0x000000140e0e7292 */ /* 0x000fe2000f8e3c3f */
[----:B------:R-:W0:Y:S01]  /*0aa0*/  I2F.RP R2, R0 ;  /* 0x0000000000027306 */ /* 0x000e220000209400 */
[C---:B------:R-:W-:Y:S01]  /*0ab0*/  R2UR UR16, R0.reuse ;  /* 0x00000000001072ca */ /* 0x040fe200000e0000 */
[----:B------:R-:W-:Y:S01]  /*0ac0*/  ULDC UR18, c[0x0][0x278] ;  /* 0x00009e0000127ab9 */ /* 0x000fe20000000800 */
[----:B------:R-:W-:Y:S01]  /*0ad0*/  IABS R4, R4 ;  /* 0x0000000400047213 */ /* 0x000fe20000000000 */
[----:B------:R-:W-:Y:S01]  /*0ae0*/  ULDC UR17, c[0x0][0x248] ;  /* 0x0000920000117ab9 */ /* 0x000fe20000000800 */
[----:B------:R-:W-:Y:S01]  /*0af0*/  R2UR UR22, R0 ;  /* 0x00000000001672ca */ /* 0x000fe200000e0000 */
[----:B------:R-:W-:Y:S01]  /*0b00*/  UIMAD UR6, UR6, UR17, URZ ;  /* 0x00000011060672a4 */ /* 0x000fe2000f8e023f */
[----:B------:R-:W-:Y:S01]  /*0b10*/  R2UR UR15, R4 ;  /* 0x00000000040f72ca */ /* 0x000fe200000e0000 */
[----:B------:R-:W-:-:S02]  /*0b20*/  @!UP1 UIMAD UR8, UR8, UR18, UR10 ;  /* 0x00000012080892a4 */ /* 0x000fc4000f8e020a */
[----:B------:R-:W-:Y:S01]  /*0b30*/  @UP1 UIMAD UR7, UR9, UR18, UR7 ;  /* 0x00000012090712a4 */ /* 0x000fe2000f8e0207 */
[----:B------:R-:W-:Y:S01]  /*0b40*/  ULDC UR24, c[0x0][0x260] ;  /* 0x0000980000187ab9 */ /* 0x000fe20000000800 */
[----:B------:R-:W-:Y:S01]  /*0b50*/  ULDC UR25, c[0x0][0x260] ;  /* 0x0000980000197ab9 */ /* 0x000fe20000000800 */
[----:B------:R-:W-:Y:S01]  /*0b60*/  ULDC UR26, c[0x0][0x25c] ;  /* 0x00009700001a7ab9 */ /* 0x000fe20000000800 */
[----:B0-----:R-:W0:Y:S01]  /*0b70*/  MUFU.RCP R2, R2 ;  /* 0x0000000200027308 */ /* 0x001e220000001000 */
[----:B------:R-:W-:Y:S01]  /*0b80*/  ULDC UR27, c[0x0][0x25c] ;  /* 0x00009700001b7ab9 */ /* 0x000fe20000000800 */
[----:B------:R-:W-:Y:S01]  /*0b90*/  ULDC UR28, c[0x0][0x27c] ;  /* 0x00009f00001c7ab9 */ /* 0x000fe20000000800 */
[----:B------:R-:W-:Y:S01]  /*0ba0*/  ULDC UR29, c[0x0][0x27c] ;  /* 0x00009f00001d7ab9 */ /* 0x000fe20000000800 */
[----:B------:R-:W-:Y:S01]  /*0bb0*/  ULDC UR30, c[0x0][0x234] ;  /* 0x00008d00001e7ab9 */ /* 0x000fe20000000800 */
[----:B------:R-:W-:Y:S01]  /*0bc0*/  ULDC UR9, c[0x0][0x234] ;  /* 0x00008d0000097ab9 */ /* 0x000fe20000000800 */
[----:B0-----:R-:W-:-:S02]  /*0bd0*/  VIADD R3, R2, 0xffffffe ;  /* 0x0ffffffe02037836 */ /* 0x001fc40000000000 */
[----:B------:R-:W-:-:S04]  /*0be0*/  IMAD.MOV.U32 R2, RZ, RZ, -0x800001 ;  /* 0xff7fffffff027424 */ /* 0x000fc800078e00ff */
[----:B------:R-:W0:Y:S02]  /*0bf0*/  F2I.FTZ.U32.TRUNC.NTZ R3, R3 ;  /* 0x0000000300037305 */ /* 0x000e24000021f000 */
[----:B0-----:R-:W-:Y:S02]  /*0c00*/  R2UR UR5, R3 ;  /* 0x00000000030572ca */ /* 0x001fe400000e0000 */
[----:B------:R-:W-:-:S11]  /*0c10*/  MOV R3, R0 ;  /* 0x0000000000037202 */ /* 0x000fd60000000f00 */
[----:B------:R-:W-:-:S04]  /*0c20*/  UIMAD UR4, UR5, UR16, URZ ;  /* 0x00000010050472a4 */ /* 0x000fc8000f8e023f */
[----:B------:R-:W-:-:S03]  /*0c30*/  UIADD3 UR11, -UR4, URZ, URZ ;  /* 0x0000003f040b7290 */ /* 0x000fc6000fffe13f */
[----:B------:R-:W-:Y:S02]  /*0c40*/  UMOV UR4, URZ ;  /* 0x0000003f00047c82 */ /* 0x000fe40008000000 */
[----:B------:R-:W-:-:S07]  /*0c50*/  UIMAD.WIDE.U32 UR4, UR5, UR11, UR4 ;  /* 0x0000000b050472a5 */ /* 0x000fce000f8e0004 */
[----:B------:R-:W-:Y:S02]  /*0c60*/  UMOV UR11, UR5 ;  /* 0x00000005000b7c82 */ /* 0x000fe40008000000 */
[----:B------:R-:W-:-:S04]  /*0c70*/  UIMAD.WIDE.U32 UR4, UR11, UR15, URZ ;  /* 0x0000000f0b0472a5 */ /* 0x000fc8000f8e003f */
[----:B------:R-:W-:-:S04]  /*0c80*/  UIADD3 UR4, -UR5, URZ, URZ ;  /* 0x0000003f05047290 */ /* 0x000fc8000fffe13f */
[----:B------:R-:W-:Y:S02]  /*0c90*/  UIMAD UR4, UR16, UR4, UR15 ;  /* 0x00000004100472a4 */ /* 0x000fe4000f8e020f */
[----:B------:R-:W-:Y:S02]  /*0ca0*/  UIADD3 UR15, UR19, 0x1f, URZ ;  /* 0x0000001f130f7890 */ /* 0x000fe4000fffe03f */
[----:B------:R-:W-:-:S11]  /*0cb0*/  UISETP.GT.U32.AND UP3, UPT, UR22, UR4, UPT ;  /* 0x000000041600728c */ /* 0x000fd6000bf64070 */
[----:B------:R-:W-:Y:S02]  /*0cc0*/  @!UP3 UIADD3 UR4, UR4, -UR16, URZ ;  /* 0x800000100404b290 */ /* 0x000fe4000fffe03f */
[----:B------:R-:W-:Y:S02]  /*0cd0*/  USHF.R.S32.HI UR16, URZ, 0x1f, UR15 ;  /* 0x0000001f3f107899 */ /* 0x000fe4000801140f */
[----:B------:R-:W-:Y:S02]  /*0ce0*/  UISETP.GE.U32.AND UP2, UPT, UR4, UR22, UPT ;  /* 0x000000160400728c */ /* 0x000fe4000bf46070 */
[----:B------:R-:W-:Y:S02]  /*0cf0*/  ULEA.HI UR16, UR16, UR15, URZ, 0x5 ;  /* 0x0000000f10107291 */ /* 0x000fe4000f8f283f */
[----:B------:R-:W-:Y:S02]  /*0d00*/  @!UP3 UIADD3 UR5, UR5, 0x1, URZ ;  /* 0x000000010505b890 */ /* 0x000fe4000fffe03f */
[----:B------:R-:W-:-:S02]  /*0d10*/  USHF.R.S32.HI UR16, URZ, 0x5, UR16 ;  /* 0x000000053f107899 */ /* 0x000fc40008011410 */
[----:B------:R-:W-:Y:S02]  /*0d20*/  UISETP.GE.AND UP3, UPT, UR14, URZ, UPT ;  /* 0x0000003f0e00728c */ /* 0x000fe4000bf66270 */
[----:B------:R-:W-:Y:S01]  /*0d30*/  @!UP1 UIADD3 UR4, -UR21, URZ, URZ ;  /* 0x0000003f15049290 */ /* 0x000fe2000fffe13f */
[----:B------:R-:W-:Y:S01]  /*0d40*/  BAR.SYNC.DEFER_BLOCKING 0x0 ;  /* 0x0000000000007b1d */ /* 0x000fe20000010000 */
[----:B------:R-:W-:Y:S01]  /*0d50*/  ISETP.GE.AND P0, PT, R250, UR16, PT ;  /* 0x00000010fa007c0c */ /* 0x000fe2000bf06270 */
[----:B------:R-:W-:Y:S02]  /*0d60*/  @UP2 UIADD3 UR5, UR5, 0x1, URZ ;  /* 0x0000000105052890 */ /* 0x000fe4000fffe03f */
[----:B------:R-:W-:Y:S02]  /*0d70*/  @!UP1 UIMAD UR8, UR8, UR4, URZ ;  /* 0x00000004080892a4 */ /* 0x000fe4000f8e023f */
[----:B------:R-:W-:Y:S01]  /*0d80*/  @UP1 UIMAD UR8, UR7, UR21, URZ ;  /* 0x00000015070812a4 */ /* 0x000fe2000f8e023f */
[----:B------:R-:W-:-:S02]  /*0d90*/  ULDC.64 UR14, c[0x0][0x238] ;  /* 0x00008e00000e7ab9 */ /* 0x000fc40000000a00 */
[----:B------:R-:W-:Y:S01]  /*0da0*/  UMOV UR4, UR5 ;  /* 0x0000000500047c82 */ /* 0x000fe20008000000 */
[----:B------:R-:W-:Y:S02]  /*0db0*/  UIADD3 UR5, UR8, 0x1, URZ ;  /* 0x0000000108057890 */ /* 0x000fe4000fffe03f */
[----:B------:R-:W-:Y:S02]  /*0dc0*/  @!UP3 UIADD3 UR4, -UR4, URZ, URZ ;  /* 0x0000003f0404b290 */ /* 0x000fe4000fffe13f */
[----:B------:R-:W-:Y:S01]  /*0dd0*/  @!UP0 ULOP3.LUT UR4, URZ, UR20, URZ, 0x33, !UPT ;  /* 0x000000143f048292 */ /* 0x000fe2000f8e333f */
[----:B------:R-:W-:Y:S02]  /*0de0*/  ULDC.64 UR16, c[0x0][0x238] ;  /* 0x00008e0000107ab9 */ /* 0x000fe40000000a00 */
[----:B------:R-:W-:Y:S01]  /*0df0*/  ULDC.64 UR20, c[0x0][0x220] ;  /* 0x0000880000147ab9 */ /* 0x000fe20000000a00 */
[----:B------:R-:W-:Y:S01]  /*0e00*/  ULDC.64 UR22, c[0x0][0x220] ;  /* 0x0000880000167ab9 */ /* 0x000fe20000000a00 */
[----:B------:R-:W-:Y:S07]  /*0e10*/  @P0 BRA `(.L_x_25323) ;  /* 0x0000002c00a40947 */ /* 0x000fee0003800000 */
[----:B------:R-:W0:Y:S01]  /*0e20*/  S2UR UR8, SR_CgaCtaId ;  /* 0x00000000000879c3 */ /* 0x000e220000008800 */
[----:B-----5:R-:W-:Y:S01]  /*0e30*/  FSETP.NEU.FTZ.AND P0, PT, R249, RZ, PT ;  /* 0x000000fff900720b */ /* 0x020fe20003f1d000 */
[----:B------:R-:W-:Y:S02]  /*0e40*/  UMOV UR7, 0x400 ;  /* 0x0000040000077882 */ /* 0x000fe40000000000 */
        /* <DEDUP_REMOVED lines=49> */
[----:B-1234-:R-:W-:Y:S05]  /*1160*/  @P0 BRA `(.L_x_25324) ;  /* 0x0000001400500947 */ /* 0x01efea0003800000 */
[----:B------:R-:W-:Y:S01]  /*1170*/  BSSY B1, `(.L_x_25325) ;  /* 0x0000152000017945 */ /* 0x000fe20003800000 */
[----:B------:R-:W-:-:S07]  /*1180*/  IMAD.MOV.U32 R2, RZ, RZ, -0x800001 ;  /* 0xff7fffffff027424 */ /* 0x000fce00078e00ff */
.L_x_25329:
[----:B-1----:R-:W1:Y:S01]  /*1190*/  LDC R204, c[0x0][0x280] ;  /* 0x0000a000ffcc7b82 */ /* 0x002e620000000800 */
[----:B------:R-:W-:Y:S01]  /*11a0*/  SHF.L.U32 R200, R250, 0x5, RZ ;  /* 0x00000005fac87819 */ /* 0x000fe200000006ff */
[----:B--2---:R-:W2:Y:S01]  /*11b0*/  S2R R249, SR_CgaCtaId ;  /* 0x0000000000f97919 */ /* 0x004ea20000008800 */
[----:B------:R-:W-:Y:S01]  /*11c0*/  UIADD3 UR7, UR4, -UR28, URZ ;  /* 0x8000001c04077290 */ /* 0x000fe2000fffe03f */
[----:B------:R-:W-:Y:S01]  /*11d0*/  BSSY B2, `(.L_x_25326) ;  /* 0x0000144000027945 */ /* 0x000fe20003800000 */
[----:B------:R-:W-:-:S03]  /*11e0*/  IABS R197, R200 ;  /* 0x000000c800c57213 */ /* 0x000fc60000000000 */
[----:B------:R-:W3:Y:S02]  /*11f0*/  LDC R203, c[0x0][0x284] ;  /* 0x0000a100ffcb7b82 */ /* 0x000ee40000000800 */
[----:B------:R-:W-:-:S04]  /*1200*/  IMAD.HI.U32 R196, R197, UR11, RZ ;  /* 0x0000000bc5c47c27 */ /* 0x000fc8000f8e00ff */
[----:B------:R-:W-:Y:S01]  /*1210*/  IMAD.MOV R198, RZ, RZ, -R196 ;  /* 0x000000ffffc67224 */ /* 0x000fe200078e0ac4 */
[----:B-1----:R-:W-:-:S04]  /*1220*/  IABS R201, R204 ;  /* 0x000000cc00c97213 */ /* 0x002fc80000000000 */
[----:B------:R-:W1:Y:S01]  /*1230*/  I2F.RP R199, R201 ;  /* 0x000000c900c77306 */ /* 0x000e620000209400 */
[----:B---3--:R-:W-:-:S05]  /*1240*/  IABS R0, R203 ;  /* 0x000000cb00007213 */ /* 0x008fca0000000000 */
[----:B------:R-:W-:Y:S01]  /*1250*/  IMAD R198, R0, R198, R197 ;  /* 0x000000c600c67224 */ /* 0x000fe200078e02c5 */
[----:B------:R-:W-:-:S04]  /*1260*/  LOP3.LUT R197, R200, R203, RZ, 0x3c, !PT ;  /* 0x000000cbc8c57212 */ /* 0x000fc800078e3cff */
[----:B------:R-:W-:Y:S01]  /*1270*/  ISETP.GT.U32.AND P1, PT, R3, R198, PT ;  /* 0x000000c60300720c */ /* 0x000fe20003f24070 */
[----:B-1----:R-:W1:Y:S01]  /*1280*/  MUFU.RCP R199, R199 ;  /* 0x000000c700c77308 */ /* 0x002e620000001000 */
[----:B------:R-:W-:-:S11]  /*1290*/  ISETP.GE.AND P2, PT, R197, RZ, PT ;  /* 0x000000ffc500720c */ /* 0x000fd60003f46270 */
[----:B------:R-:W-:Y:S02]  /*12a0*/  @!P1 IADD3 R198, R198, -R0, RZ ;  /* 0x80000000c6c69210 */ /* 0x000fe40007ffe0ff */
[----:B------:R-:W-:Y:S02]  /*12b0*/  @!P1 IADD3 R196, R196, 0x1, RZ ;  /* 0x00000001c4c49810 */ /* 0x000fe40007ffe0ff */
[----:B------:R-:W-:Y:S01]  /*12c0*/  ISETP.GE.U32.AND P0, PT, R198, R3, PT ;  /* 0x00000003c600720c */ /* 0x000fe20003f06070 */
[----:B-1----:R-:W-:Y:S01]  /*12d0*/  VIADD R200, R199, 0xffffffe ;  /* 0x0ffffffec7c87836 */ /* 0x002fe20000000000 */
[----:B------:R-:W-:-:S03]  /*12e0*/  ISETP.NE.AND P1, PT, R203, RZ, PT ;  /* 0x000000ffcb00720c */ /* 0x000fc60003f25270 */
[----:B------:R-:W1:Y:S08]  /*12f0*/  F2I.FTZ.U32.TRUNC.NTZ R197, R200 ;  /* 0x000000c800c57305 */ /* 0x000e70000021f000 */
[----:B------:R-:W-:-:S05]  /*1300*/  @P0 VIADD R196, R196, 0x1 ;  /* 0x00000001c4c40836 */ /* 0x000fca0000000000 */
[----:B------:R-:W-:Y:S02]  /*1310*/  MOV R202, R196 ;  /* 0x000000c400ca7202 */ /* 0x000fe40000000f00 */
[----:B-1----:R-:W-:-:S03]  /*1320*/  IADD3 R196, RZ, -R197, RZ ;  /* 0x800000c5ffc47210 */ /* 0x002fc60007ffe0ff */
[----:B------:R-:W-:Y:S01]  /*1330*/  @!P2 IMAD.MOV R202, RZ, RZ, -R202 ;  /* 0x000000ffffcaa224 */ /* 0x000fe200078e0aca */
[----:B------:R-:W-:Y:S01]  /*1340*/  @!P1 LOP3.LUT R202, RZ, R203, RZ, 0x33, !PT ;  /* 0x000000cbffca9212 */ /* 0x000fe200078e33ff */
[----:B------:R-:W-:Y:S01]  /*1350*/  IMAD R199, R196, R201, RZ ;  /* 0x000000c9c4c77224 */ /* 0x000fe200078e02ff */
[----:B------:R-:W-:-:S03]  /*1360*/  HFMA2.MMA R196, -RZ, RZ, 0, 0 ;  /* 0x00000000ffc47435 */ /* 0x000fc600000001ff */
[----:B------:R-:W-:-:S05]  /*1370*/  VIADD R198, R202, UR5 ;  /* 0x00000005cac67c36 */ /* 0x000fca0008000000 */
[----:B------:R-:W-:Y:S02]  /*1380*/  IABS R200, R198 ;  /* 0x000000c600c87213 */ /* 0x000fe40000000000 */
[----:B------:R-:W-:Y:S01]  /*1390*/  IMAD.HI.U32 R196, R197, R199, R196 ;  /* 0x000000c7c5c47227 */ /* 0x000fe200078e00c4 */
[----:B------:R-:W-:-:S03]  /*13a0*/  ISETP.GE.AND P2, PT, R198, RZ, PT ;  /* 0x000000ffc600720c */ /* 0x000fc60003f46270 */
[----:B------:R-:W-:-:S04]  /*13b0*/  IMAD.MOV.U32 R197, RZ, RZ, R200 ;  /* 0x000000ffffc57224 */ /* 0x000fc800078e00c8 */
[----:B------:R-:W-:-:S05]  /*13c0*/  IMAD.HI.U32 R196, R196, R197, RZ ;  /* 0x000000c5c4c47227 */ /* 0x000fca00078e00ff */
[----:B------:R-:W-:-:S05]  /*13d0*/  IADD3 R196, -R196, RZ, RZ ;  /* 0x000000ffc4c47210 */ /* 0x000fca0007ffe1ff */
[----:B------:R-:W-:Y:S01]  /*13e0*/  IMAD R196, R201, R196, R197 ;  /* 0x000000c4c9c47224 */ /* 0x000fe200078e02c5 */
[----:B------:R-:W-:-:S04]  /*13f0*/  MOV R197, 0x400 ;  /* 0x0000040000c57802 */ /* 0x000fc80000000f00 */
[----:B------:R-:W-:-:S13]  /*1400*/  ISETP.GT.U32.AND P0, PT, R201, R196, PT ;  /* 0x000000c4c900720c */ /* 0x000fda0003f04070 */
[----:B------:R-:W-:Y:S01]  /*1410*/  @!P0 IMAD.IADD R196, R196, 0x1, -R201 ;  /* 0x00000001c4c48824 */ /* 0x000fe200078e0ac9 */
[----:B------:R-:W-:-:S04]  /*1420*/  ISETP.NE.AND P0, PT, R204, RZ, PT ;  /* 0x000000ffcc00720c */ /* 0x000fc80003f05270 */
[----:B------:R-:W-:-:S13]  /*1430*/  ISETP.GT.U32.AND P1, PT, R201, R196, PT ;  /* 0x000000c4c900720c */ /* 0x000fda0003f24070 */
[----:B------:R-:W-:Y:S02]  /*1440*/  @!P1 IADD3 R196, R196, -R201, RZ ;  /* 0x800000c9c4c49210 */ /* 0x000fe40007ffe0ff */
[----:B------:R-:W-:-:S03]  /*1450*/  ISETP.LE.AND P1, PT, R202, UR7, PT ;  /* 0x00000007ca007c0c */ /* 0x000fc6000bf23270 */
[----:B------:R-:W-:Y:S01]  /*1460*/  @!P2 IMAD.MOV R196, RZ, RZ, -R196 ;  /* 0x000000ffffc4a224 */ /* 0x000fe200078e0ac4 */
[----:B------:R-:W-:-:S04]  /*1470*/  @!P0 LOP3.LUT R196, RZ, R204, RZ, 0x33, !PT ;  /* 0x000000ccffc48212 */ /* 0x000fc800078e33ff */
[----:B------:R-:W-:Y:S02]  /*1480*/  ISETP.NE.AND P0, PT, R196, RZ, PT ;  /* 0x000000ffc400720c */ /* 0x000fe40003f05270 */
[----:B------:R-:W-:-:S04]  /*1490*/  IADD3 R196, R197, 0x320, RZ ;  /* 0x00000320c5c47810 */ /* 0x000fc80007ffe0ff */
[----:B--2---:R-:W-:-:S07]  /*14a0*/  LEA R249, R249, R196, 0x18 ;  /* 0x000000c4f9f97211 */ /* 0x004fce00078ec0ff */
        /* <DEDUP_REMOVED lines=9> */
[----:B------:R-:W-:Y:S02]  /*1540*/  SHF.R.S32.HI R197, RZ, 0x1f, R196 ;  /* 0x0000001fffc57819 */ /* 0x000fe400000114c4 */
[----:B------:R-:W-:Y:S02]  /*1550*/  IADD3 R196, P0, R196, UR7, RZ ;  /* 0x00000007c4c47c10 */ /* 0x000fe4000ff1e0ff */
[----:B------:R-:W-:-:S04]  /*1560*/  MOV R200, UR7 ;  /* 0x0000000700c87c02 */ /* 0x000fc80008000f00 */
[----:B------:R-:W-:-:S03]  /*1570*/  LEA.HI.X.SX32 R197, R200, R197, 0x1, P0 ;  /* 0x000000c5c8c57211 */ /* 0x000fc600000f0eff */
        /* <DEDUP_REMOVED lines=20> */
[----:B------:R-:W-:-:S02]  /*16c0*/  FFMA.FTZ R205, R6, R202, R205 ;  /* 0x000000ca06cd7223 */ /* 0x000fc400000100cd */
[----:B---3--:R-:W-:Y:S01]  /*16d0*/  FFMA.FTZ R209, R12, R196, R209 ;  /* 0x000000c40cd17223 */ /* 0x008fe200000100d1 */
[----:B------:R-:W-:Y:S01]  /*16e0*/  FFMA.FTZ R206, R7, R203, R206 ;  /* 0x000000cb07ce7223 */ /* 0x000fe200000100ce */
[----:B------:R-:W-:Y:S01]  /*16f0*/  FFMA.FTZ R204, R13, R197, R204 ;  /* 0x000000c50dcc7223 */ /* 0x000fe200000100cc */
[----:B------:R-:W-:Y:S01]  /*1700*/  FFMA.FTZ R205, R14, R198, R205 ;  /* 0x000000c60ecd7223 */ /* 0x000fe200000100cd */
[----:B----4-:R-:W-:Y:S01]  /*1710*/  FFMA.FTZ R247, R16, R212, R209 ;  /* 0x000000d410f77223 */ /* 0x010fe200000100d1 */
[----:B------:R-:W2:Y:S01]  /*1720*/  LDG.E.128.CONSTANT R200, desc[UR12][R244.64+0x1800] ;  /* 0x0018000cf4c87981 */ /* 0x000ea2000c1e9d00 */
[----:B------:R-:W-:-:S03]  /*1730*/  FFMA.FTZ R212, R17, R213, R204 ;  /* 0x000000d511d47223 */ /* 0x000fc600000100cc */
[----:B------:R-:W3:Y:S01]  /*1740*/  LDG.E.128.CONSTANT R208, desc[UR12][R244.64+0x1400] ;  /* 0x0014000cf4d07981 */ /* 0x000ee2000c1e9d00 */
[----:B------:R-:W-:Y:S01]  /*1750*/  FFMA.FTZ R246, R15, R199, R206 ;  /* 0x000000c70ff67223 */ /* 0x000fe200000100ce */
[----:B------:R-:W-:Y:S02]  /*1760*/  FFMA.FTZ R213, R18, R214, R205 ;  /* 0x000000d612d57223 */ /* 0x000fe400000100cd */
[----:B------:R-:W4:Y:S04]  /*1770*/  LDG.E.128.CONSTANT R204, desc[UR12][R244.64+0x1600] ;  /* 0x0016000cf4cc7981 */ /* 0x000f28000c1e9d00 */
[----:B------:R-:W2:Y:S01]  /*1780*/  LDG.E.128.CONSTANT R196, desc[UR12][R244.64+0x1a00] ;  /* 0x001a000cf4c47981 */ /* 0x000ea2000c1e9d00 */
[----:B-----5:R-:W-:Y:S01]  /*1790*/  FFMA.FTZ R247, R20, R216, R247 ;  /* 0x000000d814f77223 */ /* 0x020fe200000100f7 */
[----:B------:R-:W-:Y:S01]  /*17a0*/  FFMA.FTZ R212, R21, R217, R212 ;  /* 0x000000d915d47223 */ /* 0x000fe200000100d4 */
[----:B------:R-:W-:-:S02]  /*17b0*/  FFMA.FTZ R213, R22, R218, R213 ;  /* 0x000000da16d57223 */ /* 0x000fc400000100d5 */
        /* <DEDUP_REMOVED lines=19> */
[----:B------:R-:W5:Y:S01]  /*18f0*/  LDG.E.128.CONSTANT R216, desc[UR12][R244.64+0x2800] ;  /* 0x0028000cf4d87981 */ /* 0x000f62000c1e9d00 */
[----:B------:R-:W-:-:S03]  /*1900*/  FFMA.FTZ R213, R42, R242, R213 ;  /* 0x000000f22ad57223 */ /* 0x000fc600000100d5 */
[----:B------:R-:W5:Y:S01]  /*1910*/  LDG.E.128.CONSTANT R228, desc[UR12][R244.64+0x2000] ;  /* 0x0020000cf4e47981 */ /* 0x000f62000c1e9d00 */
[----:B------:R-:W-:-:S03]  /*1920*/  FFMA.FTZ R246, R35, R235, R246 ;  /* 0x000000eb23f67223 */ /* 0x000fc600000100f6 */
[----:B------:R-:W5:Y:S01]  /*1930*/  LDG.E.128.CONSTANT R232, desc[UR12][R244.64+0x2200] ;  /* 0x0022000cf4e87981 */ /* 0x000f62000c1e9d00 */
[----:B------:R-:W-:-:S03]  /*1940*/  FFMA.FTZ R246, R39, R239, R246 ;  /* 0x000000ef27f67223 */ /* 0x000fc600000100f6 */
[----:B------:R-:W5:Y:S01]  /*1950*/  LDG.E.128.CONSTANT R236, desc[UR12][R244.64+0x2400] ;  /* 0x0024000cf4ec7981 */ /* 0x000f62000c1e9d00 */
[----:B------:R-:W-:-:S03]  /*1960*/  FFMA.FTZ R246, R43, R243, R246 ;  /* 0x000000f32bf67223 */ /* 0x000fc600000100f6 */
[----:B------:R-:W5:Y:S01]  /*1970*/  LDG.E.128.CONSTANT R240, desc[UR12][R244.64+0x2600] ;  /* 0x0026000cf4f07981 */ /* 0x000f62000c1e9d00 */
[----:B---3--:R-:W-:Y:S01]  /*1980*/  FFMA.FTZ R247, R44, R208, R247 ;  /* 0x000000d02cf77223 */ /* 0x008fe200000100f7 */
[----:B------:R-:W-:Y:S01]  /*1990*/  FFMA.FTZ R212, R45, R209, R212 ;  /* 0x000000d12dd47223 */ /* 0x000fe200000100d4 */
[----:B------:R-:W-:Y:S02]  /*19a0*/  FFMA.FTZ R213, R46, R210, R213 ;  /* 0x000000d22ed57223 */ /* 0x000fe400000100d5 */
[----:B----4-:R-:W-:Y:S01]  /*19b0*/  FFMA.FTZ R247, R48, R204, R247 ;  /* 0x000000cc30f77223 */ /* 0x010fe200000100f7 */
[----:B------:R-:W-:Y:S01]  /*19c0*/  FFMA.FTZ R212, R49, R205, R212 ;  /* 0x000000cd31d47223 */ /* 0x000fe200000100d4 */
[----:B------:R-:W-:Y:S02]  /*19d0*/  FFMA.FTZ R213, R50, R206, R213 ;  /* 0x000000ce32d57223 */ /* 0x000fe400000100d5 */
[----:B--2---:R-:W-:Y:S01]  /*19e0*/  FFMA.FTZ R247, R52, R200, R247 ;  /* 0x000000c834f77223 */ /* 0x004fe200000100f7 */
        /* <DEDUP_REMOVED lines=8> */
[----:B------:R-:W2:Y:S01]  /*1a70*/  LDG.E.128.CONSTANT R208, desc[UR12][R244.64+0x3200] ;  /* 0x0032000cf4d07981 */ /* 0x000ea2000c1e9d00 */
[----:B------:R-:W-:-:S03]  /*1a80*/  FFMA.FTZ R246, R51, R207, R246 ;  /* 0x000000cf33f67223 */ /* 0x000fc600000100f6 */
[----:B------:R-:W3:Y:S04]  /*1a90*/  LDG.E.128.CONSTANT R212, desc[UR12][R244.64+0x2a00] ;  /* 0x002a000cf4d47981 */ /* 0x000ee8000c1e9d00 */
[----:B------:R-:W4:Y:S01]  /*1aa0*/  LDG.E.128.CONSTANT R204, desc[UR12][R244.64+0x2c00] ;  /* 0x002c000cf4cc7981 */ /* 0x000f22000c1e9d00 */
[----:B------:R-:W-:-:S03]  /*1ab0*/  FFMA.FTZ R246, R55, R203, R246 ;  /* 0x000000cb37f67223 */ /* 0x000fc600000100f6 */
[----:B------:R-:W2:Y:S01]  /*1ac0*/  LDG.E.128.CONSTANT R200, desc[UR12][R244.64+0x2e00] ;  /* 0x002e000cf4c87981 */ /* 0x000ea2000c1e9d00 */
[----:B------:R-:W-:Y:S01]  /*1ad0*/  FFMA.FTZ R246, R59, R199, R246 ;  /* 0x000000c73bf67223 */ /* 0x000fe200000100f6 */
[----:B------:R-:W-:Y:S02]  /*1ae0*/  FFMA.FTZ R221, R62, R222, R197 ;  /* 0x000000de3edd7223 */ /* 0x000fe400000100c5 */
[----:B------:R-:W2:Y:S01]  /*1af0*/  LDG.E.128.CONSTANT R196, desc[UR12][R244.64+0x3000] ;  /* 0x0030000cf4c47981 */ /* 0x000ea2000c1e9d00 */
        /* <DEDUP_REMOVED lines=28> */
[----:B------:R-:W5:Y:S04]  /*1cc0*/  LDG.E.128.CONSTANT R236, desc[UR12][R244.64+0x3a00] ;  /* 0x003a000cf4ec7981 */ /* 0x000f68000c1e9d00 */
[----:B------:R-:W5:Y:S04]  /*1cd0*/  LDG.E.128.CONSTANT R240, desc[UR12][R244.64+0x3c00] ;  /* 0x003c000cf4f07981 */ /* 0x000f68000c1e9d00 */
[----:B------:R-:W5:Y:S01]  /*1ce0*/  LDG.E.128.CONSTANT R216, desc[UR12][R244.64+0x4200] ;  /* 0x0042000cf4d87981 */ /* 0x000f62000c1e9d00 */
        /* <DEDUP_REMOVED lines=8> */
[----:B------:R-:W3:Y:S04]  /*1d70*/  LDG.E.128.CONSTANT R212, desc[UR12][R244.64+0x4000] ;  /* 0x0040000cf4d47981 */ /* 0x000ee8000c1e9d00 */
[----:B------:R-:W4:Y:S01]  /*1d80*/  LDG.E.128.CONSTANT R204, desc[UR12][R244.64+0x3e00] ;  /* 0x003e000cf4cc7981 */ /* 0x000f22000c1e9d00 */
[----:B--2---:R-:W-:Y:S01]  /*1d90*/  FFMA.FTZ R247, R96, R200, R247 ;  /* 0x000000c860f77223 */ /* 0x004fe200000100f7 */
[----:B------:R-:W-:Y:S01]  /*1da0*/  FFMA.FTZ R220, R97, R201, R220 ;  /* 0x000000c961dc7223 */ /* 0x000fe200000100dc */
[----:B------:R-:W-:-:S02]  /*1db0*/  FFMA.FTZ R221, R98, R202, R221 ;  /* 0x000000ca62dd7223 */ /* 0x000fc400000100dd */
[----:B------:R-:W-:Y:S01]  /*1dc0*/  FFMA.FTZ R247, R100, R196, R247 ;  /* 0x000000c464f77223 */ /* 0x000fe200000100f7 */
[----:B------:R-:W-:Y:S01]  /*1dd0*/  FFMA.FTZ R220, R101, R197, R220 ;  /* 0x000000c565dc7223 */ /* 0x000fe200000100dc */
[----:B------:R-:W-:Y:S02]  /*1de0*/  FFMA.FTZ R221, R102, R198, R221 ;  /* 0x000000c666dd7223 */ /* 0x000fe400000100dd */
[----:B------:R-:W-:Y:S01]  /*1df0*/  FFMA.FTZ R247, R104, R208, R247 ;  /* 0x000000d068f77223 */ /* 0x000fe200000100f7 */
[----:B------:R-:W-:Y:S01]  /*1e00*/  FFMA.FTZ R208, R105, R209, R220 ;  /* 0x000000d169d07223 */ /* 0x000fe200000100dc */
[----:B------:R-:W-:Y:S01]  /*1e10*/  FFMA.FTZ R246, R99, R203, R246 ;  /* 0x000000cb63f67223 */ /* 0x000fe200000100f6 */
[----:B------:R-:W-:Y:S01]  /*1e20*/  FFMA.FTZ R209, R106, R210, R221 ;  /* 0x000000d26ad17223 */ /* 0x000fe200000100dd */
[----:B------:R-:W2:Y:S04]  /*1e30*/  LDG.E.128.CONSTANT R200, desc[UR12][R244.64+0x4800] ;  /* 0x0048000cf4c87981 */ /* 0x000ea8000c1e9d00 */
[----:B------:R-:W2:Y:S01]  /*1e40*/  LDG.E.128.CONSTANT R220, desc[UR12][R244.64+0x4400] ;  /* 0x0044000cf4dc7981 */ /* 0x000ea2000c1e9d00 */
[----:B------:R-:W-:-:S03]  /*1e50*/  FFMA.FTZ R246, R103, R199, R246 ;  /* 0x000000c767f67223 */ /* 0x000fc600000100f6 */
        /* <DEDUP_REMOVED lines=24> */
[----:B------:R-:W5:Y:S04]  /*1fe0*/  LDG.E.128.CONSTANT R236, desc[UR12][R244.64+0x5a00] ;  /* 0x005a000cf4ec7981 */ /* 0x000f68000c1e9d00 */
[----:B------:R-:W5:Y:S01]  /*1ff0*/  LDG.E.128.CONSTANT R240, desc[UR12][R244.64+0x5c00] ;  /* 0x005c000cf4f07981 */ /* 0x000f62000c1e9d00 */
[----:B----4-:R-:W-:Y:S01]  /*2000*/  FFMA.FTZ R247, R128, R204, R247 ;  /* 0x000000cc80f77223 */ /* 0x010fe200000100f7 */
[----:B------:R-:W-:Y:S01]  /*2010*/  FFMA.FTZ R208, R129, R205, R208 ;  /* 0x000000cd81d07223 */ /* 0x000fe200000100d0 */
[----:B------:R-:W-:Y:S01]  /*2020*/  FFMA.FTZ R209, R130, R206, R209 ;  /* 0x000000ce82d17223 */ /* 0x000fe200000100d1 */
[----:B------:R-:W-:Y:S01]  /*2030*/  FFMA.FTZ R246, R131, R207, R246 ;  /* 0x000000cf83f67223 */ /* 0x000fe200000100f6 */
[----:B---3--:R-:W-:Y:S01]  /*2040*/  FFMA.FTZ R247, R132, R212, R247 ;  /* 0x000000d484f77223 */ /* 0x008fe200000100f7 */
[----:B------:R-:W3:Y:S01]  /*2050*/  LDG.E.128.CONSTANT R204, desc[UR12][R244.64+0x4a00] ;  /* 0x004a000cf4cc7981 */ /* 0x000ee2000c1e9d00 */
[----:B------:R-:W-:Y:S01]  /*2060*/  FFMA.FTZ R212, R133, R213, R208 ;  /* 0x000000d585d47223 */ /* 0x000fe200000100d0 */
[----:B------:R-:W-:-:S02]  /*2070*/  FFMA.FTZ R225, R134, R214, R209 ;  /* 0x000000d686e17223 */ /* 0x000fc400000100d1 */
[----:B------:R-:W4:Y:S01]  /*2080*/  LDG.E.128.CONSTANT R208, desc[UR12][R244.64+0x4c00] ;  /* 0x004c000cf4d07981 */ /* 0x000f22000c1e9d00 */
[----:B------:R-:W-:Y:S01]  /*2090*/  FFMA.FTZ R246, R135, R215, R246 ;  /* 0x000000d787f67223 */ /* 0x000fe200000100f6 */
[----:B------:R-:W-:Y:S01]  /*20a0*/  FFMA.FTZ R224, R137, R217, R212 ;  /* 0x000000d989e07223 */ /* 0x000fe200000100d4 */
[----:B------:R-:W-:Y:S01]  /*20b0*/  FFMA.FTZ R247, R136, R216, R247 ;  /* 0x000000d888f77223 */ /* 0x000fe200000100f7 */
[----:B------:R-:W5:Y:S01]  /*20c0*/  LDG.E.128.CONSTANT R212, desc[UR12][R244.64+0x4e00] ;  /* 0x004e000cf4d47981 */ /* 0x000f62000c1e9d00 */
[----:B------:R-:W-:Y:S01]  /*20d0*/  FFMA.FTZ R225, R138, R218, R225 ;  /* 0x000000da8ae17223 */ /* 0x000fe200000100e1 */
[----:B------:R-:W-:Y:S02]  /*20e0*/  FFMA.FTZ R246, R139, R219, R246 ;  /* 0x000000db8bf67223 */ /* 0x000fe400000100f6 */
[----:B------:R-:W5:Y:S01]  /*20f0*/  LDG.E.128.CONSTANT R216, desc[UR12][R244.64+0x5000] ;  /* 0x0050000cf4d87981 */ /* 0x000f62000c1e9d00 */
[----:B--2---:R-:W-:Y:S01]  /*2100*/  FFMA.FTZ R247, R140, R220, R247 ;  /* 0x000000dc8cf77223 */ /* 0x004fe200000100f7 */
[----:B------:R-:W-:Y:S01]  /*2110*/  FFMA.FTZ R224, R141, R221, R224 ;  /* 0x000000dd8de07223 */ /* 0x000fe200000100e0 */
[----:B------:R-:W-:Y:S01]  /*2120*/  FFMA.FTZ R225, R142, R222, R225 ;  /* 0x000000de8ee17223 */ /* 0x000fe200000100e1 */
[----:B------:R-:W-:Y:S01]  /*2130*/  FFMA.FTZ R252, R143, R223, R246 ;  /* 0x000000df8ffc7223 */ /* 0x000fe200000100f6 */
[----:B------:R-:W-:Y:S01]  /*2140*/  FFMA.FTZ R247, R144, R196, R247 ;  /* 0x000000c490f77223 */ /* 0x000fe200000100f7 */
[----:B------:R-:W2:Y:S01]  /*2150*/  LDG.E.128.CONSTANT R220, desc[UR12][R244.64+0x5200] ;  /* 0x0052000cf4dc7981 */ /* 0x000ea2000c1e9d00 */
[----:B------:R-:W-:Y:S01]  /*2160*/  FFMA.FTZ R196, R145, R197, R224 ;  /* 0x000000c591c47223 */ /* 0x000fe200000100e0 */
[----:B------:R-:W-:-:S02]  /*2170*/  FFMA.FTZ R197, R146, R198, R225 ;  /* 0x000000c692c57223 */ /* 0x000fc400000100e1 */
[----:B------:R-:W2:Y:S01]  /*2180*/  LDG.E.128.CONSTANT R224, desc[UR12][R244.64+0x5400] ;  /* 0x0054000cf4e07981 */ /* 0x000ea2000c1e9d00 */
[----:B------:R-:W-:-:S03]  /*2190*/  FFMA.FTZ R251, R148, R200, R247 ;  /* 0x000000c894fb7223 */ /* 0x000fc600000100f7 */
[----:B------:R-:W2:Y:S01]  /*21a0*/  LDG.E.128.CONSTANT R244, desc[UR12][R244.64+0x5e00] ;  /* 0x005e000cf4f47981 */ /* 0x000ea2000c1e9d00 */
[----:B------:R-:W-:Y:S01]  /*21b0*/  FFMA.FTZ R196, R149, R201, R196 ;  /* 0x000000c995c47223 */ /* 0x000fe200000100c4 */
[----:B------:R-:W-:Y:S01]  /*21c0*/  FFMA.FTZ R252, R147, R199, R252 ;  /* 0x000000c793fc7223 */ /* 0x000fe200000100fc */
[----:B------:R-:W-:-:S03]  /*21d0*/  FFMA.FTZ R197, R150, R202, R197 ;  /* 0x000000ca96c57223 */ /* 0x000fc600000100c5 */
[----:B------:R-:W-:Y:S01]  /*21e0*/  FFMA.FTZ R252, R151, R203, R252 ;  /* 0x000000cb97fc7223 */ /* 0x000fe200000100fc */
[----:B------:R-:W-:-:S05]  /*21f0*/  IMAD.SHL.U32 R199, R250, 0x20, RZ ;  /* 0x00000020fac77824 */ /* 0x000fca00078e00ff */
[----:B------:R-:W-:-:S04]  /*2200*/  IADD3 R198, R248, R199, RZ ;  /* 0x000000c7f8c67210 */ /* 0x000fc80007ffe0ff */
[C---:B------:R-:W-:Y:S01]  /*2210*/  ISETP.GE.AND P0, PT, R198.reuse, UR19, PT ;  /* 0x00000013c6007c0c */ /* 0x040fe2000bf06270 */
[----:B------:R-:W-:Y:S02]  /*2220*/  IMAD R249, R198, 0x4, R249 ;  /* 0x00000004c6f97824 */ /* 0x000fe400078e02f9 */
[----:B---3--:R-:W-:Y:S01]  /*2230*/  FFMA.FTZ R251, R152, R204, R251 ;  /* 0x000000cc98fb7223 */ /* 0x008fe200000100fb */
[----:B------:R-:W-:Y:S01]  /*2240*/  FFMA.FTZ R196, R153, R205, R196 ;  /* 0x000000cd99c47223 */ /* 0x000fe200000100c4 */
[----:B------:R-:W-:Y:S02]  /*2250*/  FFMA.FTZ R197, R154, R206, R197 ;  /* 0x000000ce9ac57223 */ /* 0x000fe400000100c5 */
        /* <DEDUP_REMOVED lines=47> */
[----:B------:R-:W-:Y:S05]  /*2550*/  @P0 BRA `(.L_x_25328) ;  /* 0x00000000002c0947 */ /* 0x000fea0003800000 */
[----:B------:R-:W-:Y:S01]  /*2560*/  FMNMX.FTZ R2, R2, R197, !PT ;  /* 0x000000c502027209 */ /* 0x000fe20007810000 */
[----:B------:R-:W-:Y:S06]  /*2570*/  BRA `(.L_x_25328) ;  /* 0x0000000000247947 */ /* 0x000fec0003800000 */
.L_x_25327:
[----:B------:R-:W1:Y:S01]  /*2580*/  S2UR UR8, SR_CgaCtaId ;  /* 0x00000000000879c3 */ /* 0x000e620000008800 */
[----:B------:R-:W-:Y:S01]  /*2590*/  UMOV UR7, 0x400 ;  /* 0x0000040000077882 */ /* 0x000fe20000000000 */
[----:B------:R-:W-:Y:S01]  /*25a0*/  SHF.L.U32 R197, R250, 0x5, RZ ;  /* 0x00000005fac57819 */ /* 0x000fe200000006ff */
[----:B------:R-:W-:Y:S01]  /*25b0*/  UIADD3 UR7, UR7, 0x320, URZ ;  /* 0x0000032007077890 */ /* 0x000fe2000fffe03f */
[----:B------:R-:W-:-:S03]  /*25c0*/  MOV R196, 0xff7fffff ;  /* 0xff7fffff00c47802 */ /* 0x000fc60000000f00 */
[----:B------:R-:W-:Y:S01]  /*25d0*/  IMAD.IADD R197, R248, 0x1, R197 ;  /* 0x00000001f8c57824 */ /* 0x000fe200078e02c5 */
[----:B-1----:R-:W-:-:S06]  /*25e0*/  ULEA UR7, UR8, UR7, 0x18 ;  /* 0x0000000708077291 */ /* 0x002fcc000f8ec03f */
[----:B------:R-:W-:-:S05]  /*25f0*/  LEA R197, R197, UR7, 0x2 ;  /* 0x00000007c5c57c11 */ /* 0x000fca000f8e10ff */
[----:B------:R1:W-:Y:S02]  /*2600*/  STS [R197], R196 ;  /* 0x000000c4c5007388 */ /* 0x0003e40000000800 */
.L_x_25328:
[----:B------:R-:W-:Y:S05]  /*2610*/  BSYNC B2 ;  /* 0x0000000000027941 */ /* 0x000fea0003800000 */
.L_x_25326:
        /* <DEDUP_REMOVED lines=8> */
.L_x_25325:
[----:B------:R-:W-:Y:S05]  /*26a0*/  BRA `(.L_x_25323) ;  /* 0x0000001400807947 */ /* 0x000fea0003800000 */
.L_x_25324:
[----:B------:R-:W1:Y:S01]  /*26b0*/  S2R R247, SR_TID.X ;  /* 0x0000000000f77919 */ /* 0x000e620000002100 */
[----:B------:R-:W-:Y:S02]  /*26c0*/  MOV R2, 0xff7fffff ;  /* 0xff7fffff00027802 */ /* 0x000fe40000000f00 */
[----:B-1----:R-:W-:-:S04]  /*26d0*/  SHF.R.S32.HI R246, RZ, 0x1f, R247 ;  /* 0x0000001ffff67819 */ /* 0x002fc800000114f7 */
[----:B------:R-:W-:-:S04]  /*26e0*/  LEA.HI R246, R246, R247, RZ, 0x5 ;  /* 0x000000f7f6f67211 */ /* 0x000fc800078f28ff */
[----:B------:R-:W-:-:S07]  /*26f0*/  SHF.R.S32.HI R248, RZ, 0x5, R246 ;  /* 0x00000005fff87819 */ /* 0x000fce00000114f6 */
.L_x_25333:
[----:B-1----:R-:W1:Y:S01]  /*2700*/  LDC R204, c[0x0][0x280] ;  /* 0x0000a000ffcc7b82 */ /* 0x002e620000000800 */
[----:B------:R-:W-:Y:S01]  /*2710*/  IMAD.SHL.U32 R199, R248, 0x20, RZ ;  /* 0x00000020f8c77824 */ /* 0x000fe200078e00ff */
[----:B--2---:R-:W2:Y:S01]  /*2720*/  S2R R245, SR_CgaCtaId ;  /* 0x0000000000f57919 */ /* 0x004ea20000008800 */
[----:B------:R-:W-:Y:S01]  /*2730*/  UIADD3 UR7, UR4, -UR29, URZ ;  /* 0x8000001d04077290 */ /* 0x000fe2000fffe03f */
[----:B------:R-:W-:Y:S01]  /*2740*/  LOP3.LUT R244, R246, 0xffffffe0, RZ, 0xc0, !PT ;  /* 0xffffffe0f6f47812 */ /* 0x000fe200078ec0ff */
[----:B------:R-:W-:Y:S01]  /*2750*/  BSSY B1, `(.L_x_25330) ;  /* 0x000014e000017945 */ /* 0x000fe20003800000 */
[----:B------:R-:W-:Y:S02]  /*2760*/  IABS R197, R199 ;  /* 0x000000c700c57213 */ /* 0x000fe40000000000 */
[----:B------:R-:W3:Y:S01]  /*2770*/  LDC R200, c[0x0][0x284] ;  /* 0x0000a100ffc87b82 */ /* 0x000ee20000000800 */
[----:B------:R-:W-:Y:S02]  /*2780*/  IADD3 R244, -R244, R247, RZ ;  /* 0x000000f7f4f47210 */ /* 0x000fe40007ffe1ff */
[----:B------:R-:W-:-:S05]  /*2790*/  IMAD.HI.U32 R196, R197, UR11, RZ ;  /* 0x0000000bc5c47c27 */ /* 0x000fca000f8e00ff */
[----:B------:R-:W-:Y:S02]  /*27a0*/  IADD3 R198, -R196, RZ, RZ ;  /* 0x000000ffc4c67210 */ /* 0x000fe40007ffe1ff */
        /* <DEDUP_REMOVED lines=14> */
[----:B------:R-:W-:-:S05]  /*2890*/  @P0 IADD3 R196, R196, 0x1, RZ ;  /* 0x00000001c4c40810 */ /* 0x000fca0007ffe0ff */
[----:B------:R-:W-:Y:S02]  /*28a0*/  IMAD.MOV.U32 R199, RZ, RZ, R196 ;  /* 0x000000ffffc77224 */ /* 0x000fe400078e00c4 */
[----:B-1----:R-:W-:-:S03]  /*28b0*/  IMAD.MOV R196, RZ, RZ, -R197 ;  /* 0x000000ffffc47224 */ /* 0x002fc600078e0ac5 */
[----:B------:R-:W-:Y:S02]  /*28c0*/  @!P2 IADD3 R199, -R199, RZ, RZ ;  /* 0x000000ffc7c7a210 */ /* 0x000fe40007ffe1ff */
[----:B------:R-:W-:Y:S01]  /*28d0*/  @!P1 LOP3.LUT R199, RZ, R200, RZ, 0x33, !PT ;  /* 0x000000c8ffc79212 */ /* 0x000fe200078e33ff */
[----:B------:R-:W-:Y:S01]  /*28e0*/  IMAD R205, R196, R201, RZ ;  /* 0x000000c9c4cd7224 */ /* 0x000fe200078e02ff */
[----:B------:R-:W-:Y:S01]  /*28f0*/  ISETP.NE.AND P2, PT, R204, RZ, PT ;  /* 0x000000ffcc00720c */ /* 0x000fe20003f45270 */
[----:B------:R-:W-:Y:S01]  /*2900*/  IMAD.MOV.U32 R196, RZ, RZ, RZ ;  /* 0x000000ffffc47224 */ /* 0x000fe200078e00ff */
[----:B------:R-:W-:-:S03]  /*2910*/  IADD3 R198, R199, UR5, RZ ;  /* 0x00000005c7c67c10 */ /* 0x000fc6000fffe0ff */
[----:B------:R-:W-:Y:S01]  /*2920*/  IMAD.HI.U32 R196, R197, R205, R196 ;  /* 0x000000cdc5c47227 */ /* 0x000fe200078e00c4 */
[----:B------:R-:W-:Y:S02]  /*2930*/  IABS R200, R198 ;  /* 0x000000c600c87213 */ /* 0x000fe40000000000 */
[----:B------:R-:W-:Y:S02]  /*2940*/  ISETP.GE.AND P1, PT, R198, RZ, PT ;  /* 0x000000ffc600720c */ /* 0x000fe40003f26270 */
[----:B------:R-:W-:-:S05]  /*2950*/  MOV R197, R200 ;  /* 0x000000c800c57202 */ /* 0x000fca0000000f00 */
[----:B------:R-:W-:-:S04]  /*2960*/  IMAD.HI.U32 R196, R196, R197, RZ ;  /* 0x000000c5c4c47227 */ /* 0x000fc800078e00ff */
[----:B------:R-:W-:-:S04]  /*2970*/  IMAD.MOV R196, RZ, RZ, -R196 ;  /* 0x000000ffffc47224 */ /* 0x000fc800078e0ac4 */
[----:B------:R-:W-:Y:S01]  /*2980*/  IMAD R196, R201, R196, R197 ;  /* 0x000000c4c9c47224 */ /* 0x000fe200078e02c5 */
[----:B------:R-:W-:-:S04]  /*2990*/  MOV R197, 0x400 ;  /* 0x0000040000c57802 */ /* 0x000fc80000000f00 */
[----:B------:R-:W-:-:S13]  /*29a0*/  ISETP.GT.U32.AND P0, PT, R201, R196, PT ;  /* 0x000000c4c900720c */ /* 0x000fda0003f04070 */
[----:B------:R-:W-:-:S04]  /*29b0*/  @!P0 IADD3 R196, R196, -R201, RZ ;  /* 0x800000c9c4c48210 */ /* 0x000fc80007ffe0ff */
[----:B------:R-:W-:-:S13]  /*29c0*/  ISETP.GT.U32.AND P0, PT, R201, R196, PT ;  /* 0x000000c4c900720c */ /* 0x000fda0003f04070 */
[----:B------:R-:W-:-:S05]  /*29d0*/  @!P0 IMAD.IADD R196, R196, 0x1, -R201 ;  /* 0x00000001c4c48824 */ /* 0x000fca00078e0ac9 */
[----:B------:R-:W-:Y:S02]  /*29e0*/  @!P1 IADD3 R196, -R196, RZ, RZ ;  /* 0x000000ffc4c49210 */ /* 0x000fe40007ffe1ff */
[----:B------:R-:W-:Y:S02]  /*29f0*/  @!P2 LOP3.LUT R196, RZ, R204, RZ, 0x33, !PT ;  /* 0x000000ccffc4a212 */ /* 0x000fe400078e33ff */
[----:B------:R-:W-:Y:S02]  /*2a00*/  ISETP.LE.AND P1, PT, R199, UR7, PT ;  /* 0x00000007c7007c0c */ /* 0x000fe4000bf23270 */
[----:B------:R-:W-:Y:S01]  /*2a10*/  ISETP.NE.AND P0, PT, R196, RZ, PT ;  /* 0x000000ffc400720c */ /* 0x000fe20003f05270 */
[----:B------:R-:W-:-:S05]  /*2a20*/  VIADD R196, R197, 0x320 ;  /* 0x00000320c5c47836 */ /* 0x000fca0000000000 */
        /* <DEDUP_REMOVED lines=41> */
[----:B------:R-:W2:Y:S04]  /*2cc0*/  LDG.E.128.CONSTANT R224, desc[UR12][R250.64+0x1200] ;  /* 0x0012000cfae07981 */ /* 0x000ea8000c1e9d00 */
[----:B------:R-:W3:Y:S01]  /*2cd0*/  LDG.E.128.CONSTANT R216, desc[UR12][R250.64+0x1000] ;  /* 0x0010000cfad87981 */ /* 0x000ee2000c1e9d00 */
[----:B-----5:R-:W-:Y:S01]  /*2ce0*/  FFMA.FTZ R209, R20, R204, R229 ;  /* 0x000000cc14d17223 */ /* 0x020fe200000100e5 */
[----:B------:R-:W-:Y:S01]  /*2cf0*/  FFMA.FTZ R208, R21, R205, R208 ;  /* 0x000000cd15d07223 */ /* 0x000fe200000100d0 */
[----:B------:R-:W-:Y:S01]  /*2d00*/  FFMA.FTZ R221, R18, R210, R221 ;  /* 0x000000d212dd7223 */ /* 0x000fe200000100dd */
[----:B------:R-:W4:Y:S01]  /*2d10*/  LDG.E.128.CONSTANT R228, desc[UR12][R250.64+0x1400] ;  /* 0x0014000cfae47981 */ /* 0x000f22000c1e9d00 */
[----:B------:R-:W-:Y:S01]  /*2d20*/  FFMA.FTZ R209, R24, R200, R209 ;  /* 0x000000c818d17223 */ /* 0x000fe200000100d1 */
[----:B------:R-:W-:Y:S01]  /*2d30*/  FFMA.FTZ R208, R25, R201, R208 ;  /* 0x000000c919d07223 */ /* 0x000fe200000100d0 */
[----:B------:R-:W-:-:S02]  /*2d40*/  FFMA.FTZ R220, R19, R211, R220 ;  /* 0x000000d313dc7223 */ /* 0x000fc400000100dc */
[----:B------:R-:W-:Y:S01]  /*2d50*/  FFMA.FTZ R243, R28, R196, R209 ;  /* 0x000000c41cf37223 */ /* 0x000fe200000100d1 */
[----:B------:R-:W-:Y:S02]  /*2d60*/  FFMA.FTZ R196, R29, R197, R208 ;  /* 0x000000c51dc47223 */ /* 0x000fe400000100d0 */
[----:B------:R-:W5:Y:S01]  /*2d70*/  LDG.E.128.CONSTANT R208, desc[UR12][R250.64+0x1a00] ;  /* 0x001a000cfad07981 */ /* 0x000f62000c1e9d00 */
        /* <DEDUP_REMOVED lines=14> */
[----:B---3--:R-:W-:Y:S01]  /*2e60*/  FFMA.FTZ R243, R36, R216, R243 ;  /* 0x000000d824f37223 */ /* 0x008fe200000100f3 */
[----:B------:R-:W-:-:S03]  /*2e70*/  FFMA.FTZ R212, R37, R217, R212 ;  /* 0x000000d925d47223 */ /* 0x000fc600000100d4 */
[----:B--2---:R-:W-:Y:S01]  /*2e80*/  FFMA.FTZ R243, R40, R224, R243 ;  /* 0x000000e028f37223 */ /* 0x004fe200000100f3 */
[----:B------:R-:W-:-:S03]  /*2e90*/  FFMA.FTZ R212, R41, R225, R212 ;  /* 0x000000e129d47223 */ /* 0x000fc600000100d4 */
        /* <DEDUP_REMOVED lines=12> */
[----:B-----5:R-:W-:Y:S01]  /*2f60*/  FFMA.FTZ R243, R56, R208, R243 ;  /* 0x000000d038f37223 */ /* 0x020fe200000100f3 */
[----:B------:R-:W-:Y:S01]  /*2f70*/  FFMA.FTZ R212, R57, R209, R212 ;  /* 0x000000d139d47223 */ /* 0x000fe200000100d4 */
[----:B------:R-:W-:Y:S01]  /*2f80*/  FFMA.FTZ R240, R47, R231, R240 ;  /* 0x000000e72ff07223 */ /* 0x000fe200000100f0 */
[----:B------:R-:W3:Y:S01]  /*2f90*/  LDG.E.128.CONSTANT R216, desc[UR12][R250.64+0x3600] ;  /* 0x0036000cfad87981 */ /* 0x000ee2000c1e9d00 */
[----:B------:R-:W-:Y:S01]  /*2fa0*/  FFMA.FTZ R243, R60, R204, R243 ;  /* 0x000000cc3cf37223 */ /* 0x000fe200000100f3 */
[----:B------:R-:W-:-:S02]  /*2fb0*/  FFMA.FTZ R212, R61, R205, R212 ;  /* 0x000000cd3dd47223 */ /* 0x000fc400000100d4 */
[----:B------:R-:W4:Y:S01]  /*2fc0*/  LDG.E.128.CONSTANT R228, desc[UR12][R250.64+0x2600] ;  /* 0x0026000cfae47981 */ /* 0x000f22000c1e9d00 */
[----:B------:R-:W-:Y:S01]  /*2fd0*/  FFMA.FTZ R241, R50, R234, R241 ;  /* 0x000000ea32f17223 */ /* 0x000fe200000100f1 */
[----:B------:R-:W-:Y:S02]  /*2fe0*/  FFMA.FTZ R240, R51, R235, R240 ;  /* 0x000000eb33f07223 */ /* 0x000fe400000100f0 */
[----:B------:R-:W5:Y:S01]  /*2ff0*/  LDG.E.128.CONSTANT R232, desc[UR12][R250.64+0x2800] ;  /* 0x0028000cfae87981 */ /* 0x000f62000c1e9d00 */
[----:B------:R-:W-:Y:S01]  /*3000*/  FFMA.FTZ R243, R64, R200, R243 ;  /* 0x000000c840f37223 */ /* 0x000fe200000100f3 */
[----:B------:R-:W-:Y:S01]  /*3010*/  FFMA.FTZ R212, R65, R201, R212 ;  /* 0x000000c941d47223 */ /* 0x000fe200000100d4 */
[----:B------:R-:W-:Y:S01]  /*3020*/  FFMA.FTZ R241, R54, R238, R241 ;  /* 0x000000ee36f17223 */ /* 0x000fe200000100f1 */
[----:B------:R-:W-:Y:S02]  /*3030*/  FFMA.FTZ R240, R55, R239, R240 ;  /* 0x000000ef37f07223 */ /* 0x000fe400000100f0 */
[----:B------:R-:W3:Y:S01]  /*3040*/  LDG.E.128.CONSTANT R236, desc[UR12][R250.64+0x2a00] ;  /* 0x002a000cfaec7981 */ /* 0x000ee2000c1e9d00 */
[----:B------:R-:W-:Y:S01]  /*3050*/  FFMA.FTZ R243, R68, R196, R243 ;  /* 0x000000c444f37223 */ /* 0x000fe200000100f3 */
[----:B------:R-:W-:-:S02]  /*3060*/  FFMA.FTZ R196, R69, R197, R212 ;  /* 0x000000c545c47223 */ /* 0x000fc400000100d4 */
[----:B------:R-:W3:Y:S01]  /*3070*/  LDG.E.128.CONSTANT R212, desc[UR12][R250.64+0x2c00] ;  /* 0x002c000cfad47981 */ /* 0x000ee2000c1e9d00 */
[----:B------:R-:W-:Y:S01]  /*3080*/  FFMA.FTZ R241, R58, R210, R241 ;  /* 0x000000d23af17223 */ /* 0x000fe200000100f1 */
[----:B------:R-:W-:Y:S02]  /*3090*/  FFMA.FTZ R240, R59, R211, R240 ;  /* 0x000000d33bf07223 */ /* 0x000fe400000100f0 */
[----:B------:R-:W3:Y:S01]  /*30a0*/  LDG.E.128.CONSTANT R208, desc[UR12][R250.64+0x2e00] ;  /* 0x002e000cfad07981 */ /* 0x000ee2000c1e9d00 */
[----:B------:R-:W-:Y:S01]  /*30b0*/  FFMA.FTZ R241, R62, R206, R241 ;  /* 0x000000ce3ef17223 */ /* 0x000fe200000100f1 */
[----:B------:R-:W-:Y:S02]  /*30c0*/  FFMA.FTZ R240, R63, R207, R240 ;  /* 0x000000cf3ff07223 */ /* 0x000fe400000100f0 */
[----:B------:R-:W3:Y:S01]  /*30d0*/  LDG.E.128.CONSTANT R204, desc[UR12][R250.64+0x3000] ;  /* 0x0030000cfacc7981 */ /* 0x000ee2000c1e9d00 */
[----:B------:R-:W-:Y:S01]  /*30e0*/  FFMA.FTZ R241, R66, R202, R241 ;  /* 0x000000ca42f17223 */ /* 0x000fe200000100f1 */
[----:B------:R-:W-:-:S02]  /*30f0*/  FFMA.FTZ R240, R67, R203, R240 ;  /* 0x000000cb43f07223 */ /* 0x000fc400000100f0 */
[----:B------:R-:W3:Y:S01]  /*3100*/  LDG.E.128.CONSTANT R200, desc[UR12][R250.64+0x3200] ;  /* 0x0032000cfac87981 */ /* 0x000ee2000c1e9d00 */
[----:B------:R-:W-:Y:S01]  /*3110*/  FFMA.FTZ R243, R72, R220, R243 ;  /* 0x000000dc48f37223 */ /* 0x000fe200000100f3 */
[----:B------:R-:W-:Y:S01]  /*3120*/  FFMA.FTZ R241, R70, R198, R241 ;  /* 0x000000c646f17223 */ /* 0x000fe200000100f1 */
[----:B------:R-:W-:Y:S01]  /*3130*/  FFMA.FTZ R240, R71, R199, R240 ;  /* 0x000000c747f07223 */ /* 0x000fe200000100f0 */
[----:B------:R-:W-:Y:S02]  /*3140*/  FFMA.FTZ R220, R73, R221, R196 ;  /* 0x000000dd49dc7223 */ /* 0x000fe400000100c4 */
[----:B------:R-:W3:Y:S01]  /*3150*/  LDG.E.128.CONSTANT R196, desc[UR12][R250.64+0x3400] ;  /* 0x0034000cfac47981 */ /* 0x000ee2000c1e9d00 */
        /* <DEDUP_REMOVED lines=24> */
[----:B------:R-:W3:Y:S01]  /*32e0*/  LDG.E.128.CONSTANT R232, desc[UR12][R250.64+0x3c00] ;  /* 0x003c000cfae87981 */ /* 0x000ee2000c1e9d00 */
        /* <DEDUP_REMOVED lines=20> */
[----:B------:R-:W5:Y:S02]  /*3430*/  LDG.E.128.CONSTANT R220, desc[UR12][R250.64+0x4600] ;  /* 0x0046000cfadc7981 */ /* 0x000f64000c1e9d00 */
        /* <DEDUP_REMOVED lines=24> */
[----:B------:R-:W3:Y:S04]  /*35c0*/  LDG.E.128.CONSTANT R232, desc[UR12][R250.64+0x5a00] ;  /* 0x005a000cfae87981 */ /* 0x000ee8000c1e9d00 */
[----:B------:R-:W5:Y:S01]  /*35d0*/  LDG.E.128.CONSTANT R236, desc[UR12][R250.64+0x5c00] ;  /* 0x005c000cfaec7981 */ /* 0x000f62000c1e9d00 */
        /* <DEDUP_REMOVED lines=15> */
[----:B------:R-:W3:Y:S01]  /*36d0*/  LDG.E.128.CONSTANT R212, desc[UR12][R250.64+0x5000] ;  /* 0x0050000cfad47981 */ /* 0x000ee2000c1e9d00 */
[----:B------:R-:W-:-:S03]  /*36e0*/  FFMA.FTZ R220, R145, R221, R216 ;  /* 0x000000dd91dc7223 */ /* 0x000fc600000100d8 */
[----:B------:R-:W5:Y:S01]  /*36f0*/  LDG.E.128.CONSTANT R216, desc[UR12][R250.64+0x5200] ;  /* 0x0052000cfad87981 */ /* 0x000f62000c1e9d00 */
[----:B------:R-:W-:Y:S01]  /*3700*/  FFMA.FTZ R243, R148, R196, R243 ;  /* 0x000000c494f37223 */ /* 0x000fe200000100f3 */
        /* <DEDUP_REMOVED lines=11> */
[----:B------:R-:W-:-:S05]  /*37c0*/  IMAD.SHL.U32 R201, R248, 0x20, RZ ;  /* 0x00000020f8c97824 */ /* 0x000fca00078e00ff */
[----:B------:R-:W-:-:S04]  /*37d0*/  IADD3 R244, R244, R201, RZ ;  /* 0x000000c9f4f47210 */ /* 0x000fc80007ffe0ff */
[C---:B------:R-:W-:Y:S02]  /*37e0*/  ISETP.GE.AND P0, PT, R244.reuse, UR19, PT ;  /* 0x00000013f4007c0c */ /* 0x040fe4000bf06270 */
[----:B------:R-:W-:Y:S01]  /*37f0*/  LEA R245, R244, R245, 0x2 ;  /* 0x000000f5f4f57211 */ /* 0x000fe200078e10ff */
[----:B--2---:R-:W-:Y:S01]  /*3800*/  FFMA.FTZ R199, R156, R204, R200 ;  /* 0x000000cc9cc77223 */ /* 0x004fe200000100c8 */
[----:B------:R-:W-:Y:S01]  /*3810*/  FFMA.FTZ R196, R157, R205, R196 ;  /* 0x000000cd9dc47223 */ /* 0x000fe200000100c4 */
[----:B------:R-:W-:Y:S02]  /*3820*/  FFMA.FTZ R197, R158, R206, R197 ;  /* 0x000000ce9ec57223 */ /* 0x000fe400000100c5 */
        /* <DEDUP_REMOVED lines=37> */
[----:B------:R-:W-:Y:S02]  /*3a80*/  IMAD.U32 R199, RZ, RZ, UR19 ;  /* 0x00000013ffc77e24 */ /* 0x000fe4000f8e00ff */
[----:B------:R-:W-:Y:S01]  /*3a90*/  FFMA.FTZ R243, R195, R243, R252 ;  /* 0x000000f3c3f37223 */ /* 0x000fe200000100fc */
[----:B------:R-:W-:Y:S02]  /*3aa0*/  FADD.FTZ R196, R197, R196 ;  /* 0x000000c4c5c47221 */ /* 0x000fe40000010000 */
[----:B------:R-:W-:Y:S02]  /*3ab0*/  IADD3 R197, R244, 0x1, -R199 ;  /* 0x00000001f4c57810 */ /* 0x000fe40007ffe8c7 */
[----:B------:R-:W-:Y:S02]  /*3ac0*/  FADD.FTZ R196, R243, R196 ;  /* 0x000000c4f3c47221 */ /* 0x000fe40000010000 */
[----:B------:R-:W-:-:S02]  /*3ad0*/  I2FP.F32.S32 R197, R197 ;  /* 0x000000c500c57245 */ /* 0x000fc40000201400 */
[----:B------:R-:W-:-:S04]  /*3ae0*/  FMUL.FTZ R196, R196, UR9 ;  /* 0x00000009c4c47c20 */ /* 0x000fc80008410000 */
[----:B------:R-:W-:-:S05]  /*3af0*/  FFMA.FTZ R197, R197, R249, R196 ;  /* 0x000000f9c5c57223 */ /* 0x000fca00000100c4 */
[----:B------:R-:W-:-:S05]  /*3b00*/  FSEL R196, R197, RZ, !P0 ;  /* 0x000000ffc5c47208 */ /* 0x000fca0004000000 */
[----:B------:R2:W-:Y:S01]  /*3b10*/  STS [R245], R196 ;  /* 0x000000c4f5007388 */ /* 0x0005e20000000800 */
[----:B------:R-:W-:Y:S05]  /*3b20*/  @P0 BRA `(.L_x_25332) ;  /* 0x0000000000400947 */ /* 0x000fea0003800000 */
[----:B------:R-:W-:Y:S01]  /*3b30*/  FMNMX.FTZ R2, R2, R197, !PT ;  /* 0x000000c502027209 */ /* 0x000fe20007810000 */
[----:B------:R-:W-:Y:S06]  /*3b40*/  BRA `(.L_x_25332) ;  /* 0x0000000000387947 */ /* 0x000fec0003800000 */
.L_x_25331:
[----:B------:R-:W1:Y:S01]  /*3b50*/  S2R R196, SR_TID.X ;  /* 0x0000000000c47919 */ /* 0x000e620000002100 */
[----:B------:R-:W2:Y:S01]  /*3b60*/  S2UR UR8, SR_CgaCtaId ;  /* 0x00000000000879c3 */ /* 0x000ea20000008800 */
[----:B------:R-:W-:Y:S02]  /*3b70*/  UMOV UR7, 0x400 ;  /* 0x0000040000077882 */ /* 0x000fe40000000000 */
[----:B------:R-:W-:-:S04]  /*3b80*/  UIADD3 UR7, UR7, 0x320, URZ ;  /* 0x0000032007077890 */ /* 0x000fc8000fffe03f */
[----:B--2---:R-:W-:Y:S01]  /*3b90*/  ULEA UR7, UR8, UR7, 0x18 ;  /* 0x0000000708077291 */ /* 0x004fe2000f8ec03f */
[----:B-1----:R-:W-:-:S04]  /*3ba0*/  SHF.R.S32.HI R197, RZ, 0x1f, R196 ;  /* 0x0000001fffc57819 */ /* 0x002fc800000114c4 */
[----:B------:R-:W-:-:S04]  /*3bb0*/  LEA.HI R197, R197, R196, RZ, 0x5 ;  /* 0x000000c4c5c57211 */ /* 0x000fc800078f28ff */
[----:B------:R-:W-:-:S05]  /*3bc0*/  LOP3.LUT R197, R197, 0xffffffe0, RZ, 0xc0, !PT ;  /* 0xffffffe0c5c57812 */ /* 0x000fca00078ec0ff */
[----:B------:R-:W-:Y:S01]  /*3bd0*/  IMAD.IADD R197, R196, 0x1, -R197 ;  /* 0x00000001c4c57824 */ /* 0x000fe200078e0ac5 */
[----:B------:R-:W-:-:S05]  /*3be0*/  SHF.L.U32 R196, R248, 0x5, RZ ;  /* 0x00000005f8c47819 */ /* 0x000fca00000006ff */
[----:B------:R-:W-:Y:S01]  /*3bf0*/  IMAD.IADD R197, R197, 0x1, R196 ;  /* 0x00000001c5c57824 */ /* 0x000fe200078e02c4 */
[----:B------:R-:W-:-:S04]  /*3c00*/  MOV R196, 0xff7fffff ;  /* 0xff7fffff00c47802 */ /* 0x000fc80000000f00 */
[----:B------:R-:W-:-:S05]  /*3c10*/  LEA R197, R197, UR7, 0x2 ;  /* 0x00000007c5c57c11 */ /* 0x000fca000f8e10ff */
[----:B------:R1:W-:Y:S02]  /*3c20*/  STS [R197], R196 ;  /* 0x000000c4c5007388 */ /* 0x0003e40000000800 */
.L_x_25332:
[----:B------:R-:W-:Y:S05]  /*3c30*/  BSYNC B1 ;  /* 0x0000000000017941 */ /* 0x000fea0003800000 */
.L_x_25330:
[----:B------:R-:W-:Y:S01]  /*3c40*/  UIADD3 UR7, UR19, 0x1f, URZ ;  /* 0x0000001f13077890 */ /* 0x000fe2000fffe03f */
[----:B------:R-:W-:-:S03]  /*3c50*/  VIADD R248, R248, 0x4 ;  /* 0x00000004f8f87836 */ /* 0x000fc60000000000 */
[----:B------:R-:W-:-:S04]  /*3c60*/  USHF.R.S32.HI UR8, URZ, 0x1f, UR7 ;  /* 0x0000001f3f087899 */ /* 0x000fc80008011407 */
[----:B------:R-:W-:-:S04]  /*3c70*/  ULEA.HI UR8, UR8, UR7, URZ, 0x5 ;  /* 0x0000000708087291 */ /* 0x000fc8000f8f283f */
[----:B------:R-:W-:-:S06]  /*3c80*/  USHF.R.S32.HI UR8, URZ, 0x5, UR8 ;  /* 0x000000053f087899 */ /* 0x000fcc0008011408 */
[----:B------:R-:W-:-:S13]  /*3c90*/  ISETP.GE.AND P0, PT, R248, UR8, PT ;  /* 0x00000008f8007c0c */ /* 0x000fda000bf06270 */
[----:B------:R-:W-:Y:S05]  /*3ca0*/  @!P0 BRA `(.L_x_25333) ;  /* 0xffffffe800948947 */ /* 0x000fea000383ffff */
.L_x_25323:
[----:B------:R-:W-:Y:S05]  /*3cb0*/  BSYNC B0 ;  /* 0x0000000000007941 */ /* 0x000fea0003800000 */
.L_x_25322:
[----:B------:R-:W3:Y:S01]  /*3cc0*/  SHFL.BFLY PT, R3, R2, 0x10, 0x1f ;  /* 0x0e001f0002037f89 */ /* 0x000ee200000e0000 */
[----:B------:R-:W-:Y:S01]  /*3cd0*/  UIADD3 UR7, UR19, 0x1f, URZ ;  /* 0x0000001f13077890 */ /* 0x000fe2000fffe03f */
[----:B------:R-:W-:Y:S01]  /*3ce0*/  BSSY B0, `(.L_x_25334) ;  /* 0x0000111000007945 */ /* 0x000fe20003800000 */
[----:B0-----:R-:W0:Y:S02]  /*3cf0*/  S2R R7, SR_TID.X ;  /* 0x0000000000077919 */ /* 0x001e240000002100 */
[----:B------:R-:W-:-:S04]  /*3d00*/  USHF.R.S32.HI UR8, URZ, 0x1f, UR7 ;  /* 0x0000001f3f087899 */ /* 0x000fc80008011407 */
[----:B------:R-:W-:-:S04]  /*3d10*/  ULEA.HI UR8, UR8, UR7, URZ, 0x5 ;  /* 0x0000000708087291 */ /* 0x000fc8000f8f283f */
[----:B------:R-:W-:-:S04]  /*3d20*/  USHF.R.S32.HI UR11, URZ, 0x5, UR8 ;  /* 0x000000053f0b7899 */ /* 0x000fc80008011408 */
[----:B------:R-:W-:-:S04]  /*3d30*/  USHF.L.U32 UR7, UR11, 0x5, URZ ;  /* 0x000000050b077899 */ /* 0x000fc8000800063f */
[----:B------:R-:W-:Y:S01]  /*3d40*/  UISETP.LT.AND UP0, UPT, UR19, UR7, UPT ;  /* 0x000000071300728c */ /* 0x000fe2000bf01270 */
[----:B---3--:R-:W-:-:S03]  /*3d50*/  FMNMX.FTZ R3, R3, R2, !PT ;  /* 0x0000000203037209 */ /* 0x008fc60007810000 */
[----:B------:R-:W-:Y:S02]  /*3d60*/  USEL UR7, UR19, UR7, UP0 ;  /* 0x0000000713077287 */ /* 0x000fe40008000000 */
[----:B------:R-:W3:Y:S01]  /*3d70*/  SHFL.BFLY PT, R4, R3, 0x8, 0x1f ;  /* 0x0d001f0003047f89 */ /* 0x000ee200000e0000 */
[----:B0-----:R-:W-:-:S04]  /*3d80*/  SHF.R.S32.HI R6, RZ, 0x1f, R7 ;  /* 0x0000001fff067819 */ /* 0x001fc80000011407 */
[----:B------:R-:W-:-:S04]  /*3d90*/  LEA.HI R10, R6, R7, RZ, 0x5 ;  /* 0x00000007060a7211 */ /* 0x000fc800078f28ff */
[----:B------:R-:W-:Y:S02]  /*3da0*/  LOP3.LUT R8, R10, 0xffffffe0, RZ, 0xc0, !PT ;  /* 0xffffffe00a087812 */ /* 0x000fe400078ec0ff */
[----:B---3--:R-:W-:-:S05]  /*3db0*/  FMNMX.FTZ R4, R3, R4, !PT ;  /* 0x0000000403047209 */ /* 0x008fca0007810000 */
[----:B------:R-:W0:Y:S02]  /*3dc0*/  SHFL.BFLY PT, R5, R4, 0x4, 0x1f ;  /* 0x0c801f0004057f89 */ /* 0x000e2400000e0000 */
[----:B0-----:R-:W-:Y:S02]  /*3dd0*/  FMNMX.FTZ R6, R4, R5, !PT ;  /* 0x0000000504067209 */ /* 0x001fe40007810000 */
[----:B------:R-:W-:-:S03]  /*3de0*/  IADD3 R5, -R8, R7, RZ ;  /* 0x0000000708057210 */ /* 0x000fc60007ffe1ff */
[----:B------:R-:W0:Y:S01]  /*3df0*/  SHFL.BFLY PT, R7, R6, 0x2, 0x1f ;  /* 0x0c401f0006077f89 */ /* 0x000e2200000e0000 */
[C---:B------:R-:W-:Y:S02]  /*3e00*/  ISETP.NE.AND P0, PT, R5.reuse, RZ, PT ;  /* 0x000000ff0500720c */ /* 0x040fe40003f05270 */
[----:B------:R-:W-:-:S11]  /*3e10*/  ISETP.GT.AND P1, PT, R5, 0x3, PT ;  /* 0x000000030500780c */ /* 0x000fd60003f24270 */
[----:B------:R-:W3:Y:S01]  /*3e20*/  @!P0 S2R R8, SR_CgaCtaId ;  /* 0x0000000000088919 */ /* 0x000ee20000008800 */
[----:B------:R-:W-:Y:S02]  /*3e30*/  @!P0 MOV R3, 0x400 ;  /* 0x0000040000038802 */ /* 0x000fe40000000f00 */
[----:B------:R-:W-:Y:S01]  /*3e40*/  @!P1 MOV R4, 0x400 ;  /* 0x0000040000049802 */ /* 0x000fe20000000f00 */
[----:B------:R-:W4:Y:S02]  /*3e50*/  @!P1 S2R R9, SR_CgaCtaId ;  /* 0x0000000000099919 */ /* 0x000f240000008800 */
[----:B------:R-:W-:Y:S01]  /*3e60*/  @!P0 VIADD R3, R3, 0x300 ;  /* 0x0000030003038836 */ /* 0x000fe20000000000 */
[----:B------:R-:W-:Y:S02]  /*3e70*/  @!P1 IADD3 R4, R4, 0x300, RZ ;  /* 0x0000030004049810 */ /* 0x000fe40007ffe0ff */
[----:B0-----:R-:W-:Y:S02]  /*3e80*/  FMNMX.FTZ R7, R6, R7, !PT ;  /* 0x0000000706077209 */ /* 0x001fe40007810000 */
[----:B------:R-:W-:-:S03]  /*3e90*/  SHF.R.S32.HI R6, RZ, 0x5, R10 ;  /* 0x00000005ff067819 */ /* 0x000fc6000001140a */
[----:B------:R-:W0:Y:S01]  /*3ea0*/  SHFL.BFLY PT, R2, R7, 0x1, 0x1f ;  /* 0x0c201f0007027f89 */ /* 0x000e2200000e0000 */
[----:B---3--:R-:W-:Y:S02]  /*3eb0*/  @!P0 LEA R3, R8, R3, 0x18 ;  /* 0x0000000308038211 */ /* 0x008fe400078ec0ff */
[----:B----4-:R-:W-:-:S03]  /*3ec0*/  @!P1 LEA R4, R9, R4, 0x18 ;  /* 0x0000000409049211 */ /* 0x010fc600078ec0ff */
[----:B------:R-:W-:Y:S01]  /*3ed0*/  @!P0 IMAD R3, R6, 0x4, R3 ;  /* 0x0000000406038824 */ /* 0x000fe200078e0203 */
[----:B0-----:R-:W-:Y:S02]  /*3ee0*/  FMNMX.FTZ R10, R7, R2, !PT ;  /* 0x00000002070a7209 */ /* 0x001fe40007810000 */
[----:B------:R-:W-:Y:S01]  /*3ef0*/  MOV R2, 0xff7fffff ;  /* 0xff7fffff00027802 */ /* 0x000fe20000000f00 */
[----:B------:R-:W-:Y:S02]  /*3f00*/  @!P1 IMAD R6, R5, 0x4, R4 ;  /* 0x0000000405069824 */ /* 0x000fe400078e0204 */
[----:B------:R-:W-:Y:S01]  /*3f10*/  @!P0 STS [R3], R10 ;  /* 0x0000000a03008388 */ /* 0x000fe20000000800 */
[----:B------:R-:W-:Y:S06]  /*3f20*/  BAR.SYNC.DEFER_BLOCKING 0x0 ;  /* 0x0000000000007b1d */ /* 0x000fec0000010000 */
[----:B------:R-:W0:Y:S01]  /*3f30*/  S2R R4, SR_TID.X ;  /* 0x0000000000047919 */ /* 0x000e220000002100 */
[----:B------:R-:W3:Y:S01]  /*3f40*/  @!P1 LDS R2, [R6] ;  /* 0x0000000006029984 */ /* 0x000ee20000000800 */
[----:B0-----:R-:W-:-:S03]  /*3f50*/  ISETP.GE.AND P1, PT, R4, UR7, PT ;  /* 0x0000000704007c0c */ /* 0x001fc6000bf26270 */
[----:B---3--:R-:W0:Y:S02]  /*3f60*/  SHFL.BFLY PT, R7, R2, 0x2, 0x1f ;  /* 0x0c401f0002077f89 */ /* 0x008e2400000e0000 */
[----:B0-----:R-:W-:Y:S01]  /*3f70*/  FMNMX.FTZ R7, R7, R2, !PT ;  /* 0x0000000207077209 */ /* 0x001fe20007810000 */
[----:B------:R-:W-:-:S04]  /*3f80*/  HFMA2.MMA R2, -RZ, RZ, 0, 0 ;  /* 0x00000000ff027435 */ /* 0x000fc800000001ff */
[----:B------:R-:W0:Y:S02]  /*3f90*/  SHFL.BFLY PT, R8, R7, 0x1, 0x1f ;  /* 0x0c201f0007087f89 */ /* 0x000e2400000e0000 */
[----:B0-----:R-:W-:-:S05]  /*3fa0*/  FMNMX.FTZ R8, R7, R8, !PT ;  /* 0x0000000807087209 */ /* 0x001fca0007810000 */
[----:B------:R0:W3:Y:S01]  /*3fb0*/  SHFL.IDX PT, R25, R8, RZ, 0x1f ;  /* 0x00001fff08197589 */ /* 0x0000e200000e0000 */
        /* <DEDUP_REMOVED lines=10> */
[----:B------:R-:W4:Y:S01]  /*4060*/  S2UR UR9, SR_CgaCtaId ;  /* 0x00000000000979c3 */ /* 0x000f220000008800 */
[----:B------:R-:W-:Y:S01]  /*4070*/  UMOV UR8, 0x400 ;  /* 0x0000040000087882 */ /* 0x000fe20000000000 */
[----:B------:R-:W-:Y:S01]  /*4080*/  MOV R6, R4 ;  /* 0x0000000400067202 */ /* 0x000fe20000000f00 */
[----:B------:R-:W-:Y:S01]  /*4090*/  UIADD3 UR8, UR8, 0x320, URZ ;  /* 0x0000032008087890 */ /* 0x000fe2000fffe03f */
[----:B------:R-:W-:-:S03]  /*40a0*/  IMAD.MOV.U32 R2, RZ, RZ, RZ ;  /* 0x000000ffff027224 */ /* 0x000fc600078e00ff */
[----:B----4-:R-:W-:-:S06]  /*40b0*/  ULEA UR8, UR9, UR8, 0x18 ;  /* 0x0000000809087291 */ /* 0x010fcc000f8ec03f */
[----:B------:R-:W-:-:S07]  /*40c0*/  LEA R7, R4, UR8, 0x2 ;  /* 0x0000000804077c11 */ /* 0x000fce000f8e10ff */
.L_x_25338:
[----:B0-----:R-:W3:Y:S01]  /*40d0*/  LDS R8, [R7] ;  /* 0x0000000007087984 */ /* 0x001ee20000000800 */
        /* <DEDUP_REMOVED lines=10> */
.L_x_25337:
[----:B------:R-:W-:Y:S05]  /*4180*/  BSYNC B1 ;  /* 0x0000000000017941 */ /* 0x000fea0003800000 */
.L_x_25336:
[----:B------:R-:W-:Y:S05]  /*4190*/  @!P2 BRA `(.L_x_25335) ;  /* 0x0000000c0014a947 */ /* 0x000fea0003800000 */
[----:B------:R-:W4:Y:S01]  /*41a0*/  S2UR UR9, SR_CgaCtaId ;  /* 0x00000000000979c3 */ /* 0x000f220000008800 */
[----:B------:R-:W-:Y:S01]  /*41b0*/  IADD3 R3, -R6, UR7, RZ ;  /* 0x0000000706037c10 */ /* 0x000fe2000fffe1ff */
[----:B------:R-:W-:Y:S01]  /*41c0*/  UMOV UR8, 0x400 ;  /* 0x0000040000087882 */ /* 0x000fe20000000000 */
[----:B------:R-:W-:Y:S01]  /*41d0*/  BSSY B1, `(.L_x_25339) ;  /* 0x000006f000017945 */ /* 0x000fe20003800000 */
[----:B------:R-:W-:Y:S01]  /*41e0*/  UIADD3 UR8, UR8, 0x320, URZ ;  /* 0x0000032008087890 */ /* 0x000fe2000fffe03f */
[----:B------:R-:W-:Y:S02]  /*41f0*/  ISETP.GT.AND P2, PT, R3, 0x600, PT ;  /* 0x000006000300780c */ /* 0x000fe40003f44270 */
[----:B------:R-:W-:Y:S01]  /*4200*/  PLOP3.LUT P0, PT, PT, PT, PT, 0x80, 0x0 ;  /* 0x000000000000781c */ /* 0x000fe20003f0f070 */
[----:B----4-:R-:W-:-:S06]  /*4210*/  ULEA UR8, UR9, UR8, 0x18 ;  /* 0x0000000809087291 */ /* 0x010fcc000f8ec03f */
[----:B------:R-:W-:-:S05]  /*4220*/  LEA R3, R6, UR8, 0x2 ;  /* 0x0000000806037c11 */ /* 0x000fca000f8e10ff */
[----:B------:R-:W-:Y:S01]  /*4230*/  VIADD R3, R3, 0x400 ;  /* 0x0000040003037836 */ /* 0x000fe20000000000 */
[----:B------:R-:W-:Y:S06]  /*4240*/  @!P2 BRA `(.L_x_25340) ;  /* 0x00000004009ca947 */ /* 0x000fec0003800000 */
[----:B------:R-:W-:Y:S02]  /*4250*/  MOV R23, UR7 ;  /* 0x0000000700177c02 */ /* 0x000fe40008000f00 */
[----:B------:R-:W-:-:S03]  /*4260*/  PLOP3.LUT P0, PT, PT, PT, PT, 0x8, 0x0 ;  /* 0x000000000000781c */ /* 0x000fc60003f0e170 */
[----:B------:R-:W-:-:S10]  /*4270*/  VIADD R23, R23, 0xfffffa00 ;  /* 0xfffffa0017177836 */ /* 0x000fd40000000000 */
.L_x_25341:
[----:B------:R-:W3:Y:S01]  /*4280*/  LDS R7, [R3+-0x400] ;  /* 0xfffc000003077984 */ /* 0x000ee20000000800 */
[----:B------:R-:W-:-:S03]  /*4290*/  IADD3 R6, R6, 0x800, RZ ;  /* 0x0000080006067810 */ /* 0x000fc60007ffe0ff */
[----:B0-----:R-:W0:Y:S01]  /*42a0*/  LDS R8, [R3+-0x200] ;  /* 0xfffe000003087984 */ /* 0x001e220000000800 */
        /* <DEDUP_REMOVED lines=9> */
[----:B---3--:R-:W-:-:S03]  /*4340*/  FADD.FTZ R7, -R25, R7 ;  /* 0x0000000719077221 */ /* 0x008fc60000010100 */
[----:B------:R-:W3:Y:S01]  /*4350*/  LDS R17, [R3+0x1000] ;  /* 0x0010000003117984 */ /* 0x000ee20000000800 */
[----:B------:R-:W-:Y:S01]  /*4360*/  FMUL.FTZ R7, R7, 1.4426950216293334961 ;  /* 0x3fb8aa3b07077820 */ /* 0x000fe20000410000 */
[C---:B0-----:R-:W-:Y:S02]  /*4370*/  FADD.FTZ R8, -R25.reuse, R8 ;  /* 0x0000000819087221 */ /* 0x041fe40000010100 */
[----:B------:R-:W0:Y:S01]  /*4380*/  LDS R18, [R3+0x1200] ;  /* 0x0012000003127984 */ /* 0x000e220000000800 */
[----:B----4-:R-:W-:Y:S01]  /*4390*/  FADD.FTZ R9, -R25, R9 ;  /* 0x0000000919097221 */ /* 0x010fe20000010100 */
[----:B------:R-:W-:Y:S02]  /*43a0*/  FMUL.FTZ R8, R8, 1.4426950216293334961 ;  /* 0x3fb8aa3b08087820 */ /* 0x000fe40000410000 */
[----:B------:R-:W4:Y:S01]  /*43b0*/  LDS R19, [R3+0x1400] ;  /* 0x0014000003137984 */ /* 0x000f220000000800 */
[----:B------:R-:W2:Y:S01]  /*43c0*/  MUFU.EX2 R7, R7 ;  /* 0x0000000700077308 */ /* 0x000ea20000000800 */
[----:B------:R-:W-:Y:S01]  /*43d0*/  FMUL.FTZ R9, R9, 1.4426950216293334961 ;  /* 0x3fb8aa3b09097820 */ /* 0x000fe20000410000 */
[C---:B-1----:R-:W-:Y:S01]  /*43e0*/  FADD.FTZ R10, -R25.reuse, R10 ;  /* 0x0000000a190a7221 */ /* 0x042fe20000010100 */
[----:B------:R-:W1:Y:S01]  /*43f0*/  LDS R20, [R3+0x1600] ;  /* 0x0016000003147984 */ /* 0x000e620000000800 */
[----:B--2---:R-:W-:-:S02]  /*4400*/  FADD.FTZ R11, -R25, R11 ;  /* 0x0000000b190b7221 */ /* 0x004fc40000010100 */
[----:B------:R-:W-:Y:S01]  /*4410*/  FMUL.FTZ R10, R10, 1.4426950216293334961 ;  /* 0x3fb8aa3b0a0a7820 */ /* 0x000fe20000410000 */
[----:B------:R-:W2:Y:S01]  /*4420*/  LDS R21, [R3+0x1800] ;  /* 0x0018000003157984 */ /* 0x000ea20000000800 */
[----:B------:R-:W3:Y:S01]  /*4430*/  MUFU.EX2 R8, R8 ;  /* 0x0000000800087308 */ /* 0x000ee20000000800 */
[----:B------:R-:W-:Y:S01]  /*4440*/  FMUL.FTZ R11, R11, 1.4426950216293334961 ;  /* 0x3fb8aa3b0b0b7820 */ /* 0x000fe20000410000 */
[C---:B------:R-:W-:Y:S01]  /*4450*/  FADD.FTZ R12, -R25.reuse, R12 ;  /* 0x0000000c190c7221 */ /* 0x040fe20000010100 */
[----:B------:R-:W2:Y:S01]  /*4460*/  LDS R22, [R3+0x1a00] ;  /* 0x001a000003167984 */ /* 0x000ea20000000800 */
        /* <DEDUP_REMOVED lines=17> */
[----:B0-----:R-:W-:Y:S01]  /*4580*/  FADD.FTZ R2, R2, R9 ;  /* 0x0000000902027221 */ /* 0x001fe20000010000 */
[----:B------:R-:W-:Y:S01]  /*4590*/  FMUL.FTZ R17, R17, 1.4426950216293334961 ;  /* 0x3fb8aa3b11117820 */ /* 0x000fe20000410000 */
[C---:B------:R-:W-:Y:S01]  /*45a0*/  FADD.FTZ R18, -R25.reuse, R18 ;  /* 0x0000001219127221 */ /* 0x040fe20000010100 */
[----:B------:R-:W-:Y:S03]  /*45b0*/  STS [R3], R9 ;  /* 0x0000000903007388 */ /* 0x000fe60000000800 */
[----:B------:R-:W-:Y:S01]  /*45c0*/  FMUL.FTZ R18, R18, 1.4426950216293334961 ;  /* 0x3fb8aa3b12127820 */ /* 0x000fe20000410000 */
[----:B------:R-:W0:Y:S01]  /*45d0*/  MUFU.EX2 R12, R12 ;  /* 0x0000000c000c7308 */ /* 0x000e220000000800 */
[----:B----4-:R-:W-:Y:S01]  /*45e0*/  FADD.FTZ R2, R2, R10 ;  /* 0x0000000a02027221 */ /* 0x010fe20000010000 */
[C---:B------:R-:W-:Y:S01]  /*45f0*/  FADD.FTZ R19, -R25.reuse, R19 ;  /* 0x0000001319137221 */ /* 0x040fe20000010100 */
[----:B-1----:R-:W-:Y:S01]  /*4600*/  FADD.FTZ R20, -R25, R20 ;  /* 0x0000001419147221 */ /* 0x002fe20000010100 */
[----:B------:R-:W-:Y:S02]  /*4610*/  STS [R3+0x200], R10 ;  /* 0x0002000a03007388 */ /* 0x000fe40000000800 */
[----:B------:R-:W-:Y:S01]  /*4620*/  FMUL.FTZ R19, R19, 1.4426950216293334961 ;  /* 0x3fb8aa3b13137820 */ /* 0x000fe20000410000 */
[----:B------:R-:W-:Y:S01]  /*4630*/  FMUL.FTZ R20, R20, 1.4426950216293334961 ;  /* 0x3fb8aa3b14147820 */ /* 0x000fe20000410000 */
[----:B------:R-:W1:Y:S01]  /*4640*/  MUFU.EX2 R13, R13 ;  /* 0x0000000d000d7308 */ /* 0x000e620000000800 */
[----:B---3--:R-:W-:Y:S01]  /*4650*/  FADD.FTZ R2, R2, R11 ;  /* 0x0000000b02027221 */ /* 0x008fe20000010000 */
[C---:B--2---:R-:W-:Y:S01]  /*4660*/  FADD.FTZ R21, -R25.reuse, R21 ;  /* 0x0000001519157221 */ /* 0x044fe20000010100 */
        /* <DEDUP_REMOVED lines=37> */
.L_x_25340:
[----:B------:R-:W-:Y:S05]  /*48c0*/  BSYNC B1 ;  /* 0x0000000000017941 */ /* 0x000fea0003800000 */
.L_x_25339:
[----:B------:R-:W-:Y:S01]  /*48d0*/  IADD3 R7, -R6, UR7, RZ ;  /* 0x0000000706077c10 */ /* 0x000fe2000fffe1ff */
[----:B------:R-:W-:Y:S03]  /*48e0*/  BSSY B1, `(.L_x_25342) ;  /* 0x0000036000017945 */ /* 0x000fe60003800000 */
[----:B------:R-:W-:-:S13]  /*48f0*/  ISETP.GT.AND P2, PT, R7, 0x200, PT ;  /* 0x000002000700780c */ /* 0x000fda0003f44270 */
[----:B------:R-:W-:Y:S05]  /*4900*/  @!P2 BRA `(.L_x_25343) ;  /* 0x0000000000cca947 */ /* 0x000fea0003800000 */
[----:B------:R-:W3:Y:S01]  /*4910*/  LDS R7, [R3+-0x400] ;  /* 0xfffc000003077984 */ /* 0x000ee20000000800 */
[----:B------:R-:W-:Y:S02]  /*4920*/  PLOP3.LUT P0, PT, PT, PT, PT, 0x8, 0x0 ;  /* 0x000000000000781c */ /* 0x000fe40003f0e170 */
[----:B------:R-:W-:Y:S01]  /*4930*/  IADD3 R6, R6, 0x400, RZ ;  /* 0x0000040006067810 */ /* 0x000fe20007ffe0ff */
[----:B0-----:R-:W0:Y:S04]  /*4940*/  LDS R8, [R3+-0x200] ;  /* 0xfffe000003087984 */ /* 0x001e280000000800 */
        /* <DEDUP_REMOVED lines=8> */
[C---:B0-----:R-:W-:Y:S01]  /*49d0*/  FADD.FTZ R8, -R25.reuse, R8 ;  /* 0x0000000819087221 */ /* 0x041fe20000010100 */
[----:B----4-:R-:W-:-:S03]  /*49e0*/  FADD.FTZ R9, -R25, R9 ;  /* 0x0000000919097221 */ /* 0x010fc60000010100 */
[----:B------:R-:W-:Y:S01]  /*49f0*/  FMUL.FTZ R8, R8, 1.4426950216293334961 ;  /* 0x3fb8aa3b08087820 */ /* 0x000fe20000410000 */
[----:B------:R-:W0:Y:S01]  /*4a00*/  MUFU.EX2 R7, R7 ;  /* 0x0000000700077308 */ /* 0x000e220000000800 */
[----:B------:R-:W-:Y:S01]  /*4a10*/  FMUL.FTZ R9, R9, 1.4426950216293334961 ;  /* 0x3fb8aa3b09097820 */ /* 0x000fe20000410000 */
[C---:B-1----:R-:W-:Y:S01]  /*4a20*/  FADD.FTZ R10, -R25.reuse, R10 ;  /* 0x0000000a190a7221 */ /* 0x042fe20000010100 */
[----:B--2---:R-:W-:-:S03]  /*4a30*/  FADD.FTZ R11, -R25, R11 ;  /* 0x0000000b190b7221 */ /* 0x004fc60000010100 */
        /* <DEDUP_REMOVED lines=32> */
.L_x_25343:
[----:B------:R-:W-:Y:S05]  /*4c40*/  BSYNC B1 ;  /* 0x0000000000017941 */ /* 0x000fea0003800000 */
.L_x_25342:
[----:B------:R-:W-:-:S13]  /*4c50*/  ISETP.LT.OR P0, PT, R6, UR7, P0 ;  /* 0x0000000706007c0c */ /* 0x000fda0008701670 */
[----:B------:R-:W-:Y:S05]  /*4c60*/  @!P0 BRA `(.L_x_25335) ;  /* 0x0000000000608947 */ /* 0x000fea0003800000 */
[----:B------:R-:W3:Y:S04]  /*4c70*/  LDS R6, [R3+-0x400] ;  /* 0xfffc000003067984 */ /* 0x000ee80000000800 */
[----:B------:R-:W4:Y:S04]  /*4c80*/  LDS R7, [R3+-0x200] ;  /* 0xfffe000003077984 */ /* 0x000f280000000800 */
[----:B0-----:R-:W0:Y:S04]  /*4c90*/  LDS R8, [R3] ;  /* 0x0000000003087984 */ /* 0x001e280000000800 */
[----:B------:R-:W1:Y:S01]  /*4ca0*/  LDS R9, [R3+0x200] ;  /* 0x0002000003097984 */ /* 0x000e620000000800 */
[C---:B---3--:R-:W-:Y:S01]  /*4cb0*/  FADD.FTZ R6, -R25.reuse, R6 ;  /* 0x0000000619067221 */ /* 0x048fe20000010100 */
[----:B----4-:R-:W-:-:S03]  /*4cc0*/  FADD.FTZ R7, -R25, R7 ;  /* 0x0000000719077221 */ /* 0x010fc60000010100 */
[----:B------:R-:W-:Y:S01]  /*4cd0*/  FMUL.FTZ R6, R6, 1.4426950216293334961 ;  /* 0x3fb8aa3b06067820 */ /* 0x000fe20000410000 */
[----:B0-----:R-:W-:Y:S01]  /*4ce0*/  FADD.FTZ R8, -R25, R8 ;  /* 0x0000000819087221 */ /* 0x001fe20000010100 */
        /* <DEDUP_REMOVED lines=16> */
.L_x_25335:
[----:B------:R-:W-:Y:S05]  /*4df0*/  BSYNC B0 ;  /* 0x0000000000007941 */ /* 0x000fea0003800000 */
.L_x_25334:
        /* <DEDUP_REMOVED lines=10> */
[----:B------:R-:W-:Y:S02]  /*4ea0*/  @!P0 IADD3 R3, R2, 0x300, RZ ;  /* 0x0000030002038810 */ /* 0x000fe40007ffe0ff */
[----:B------:R-:W-:Y:S02]  /*4eb0*/  @!P0 SHF.R.U32.HI R2, RZ, 0x3, R4 ;  /* 0x00000003ff028819 */ /* 0x000fe40000011604 */
[----:B------:R-:W4:Y:S01]  /*4ec0*/  SHFL.BFLY PT, R7, R6, 0x4, 0x1f ;  /* 0x0c801f0006077f89 */ /* 0x000f2200000e0000 */
[----:B0-----:R-:W-:Y:S02]  /*4ed0*/  @!P0 LEA R3, R12, R3, 0x18 ;  /* 0x000000030c038211 */ /* 0x001fe400078ec0ff */
[----:B------:R-:W-:-:S04]  /*4ee0*/  @!P0 LOP3.LUT R2, R2, 0x1ffffffc, RZ, 0xc0, !PT ;  /* 0x1ffffffc02028812 */ /* 0x000fc800078ec0ff */
[----:B------:R-:W-:Y:S01]  /*4ef0*/  @!P0 IADD3 R2, R3, R2, RZ ;  /* 0x0000000203028210 */ /* 0x000fe20007ffe0ff */
[----:B----4-:R-:W-:Y:S01]  /*4f00*/  FADD.FTZ R7, R6, R7 ;  /* 0x0000000706077221 */ /* 0x010fe20000010000 */
        /* <DEDUP_REMOVED lines=34> */
.L_x_25348:
        /* <DEDUP_REMOVED lines=8> */
.L_x_25347:
[----:B------:R-:W-:Y:S05]  /*51b0*/  BSYNC B1 ;  /* 0x0000000000017941 */ /* 0x000fea0003800000 */
.L_x_25346:
        /* <DEDUP_REMOVED lines=15> */
.L_x_25351:
[----:B------:R-:W0:Y:S01]  /*52b0*/  LDS R3, [R2+-0x400] ;  /* 0xfffc000002037984 */ /* 0x000e220000000800 */
[----:B------:R-:W-:-:S03]  /*52c0*/  IADD3 R6, R6, 0x800, RZ ;  /* 0x0000080006067810 */ /* 0x000fc60007ffe0ff */
[----:B------:R-:W1:Y:S01]  /*52d0*/  LDS R7, [R2+-0x200] ;  /* 0xfffe000002077984 */ /* 0x000e620000000800 */
[----:B------:R-:W-:-:S03]  /*52e0*/  ISETP.GE.AND P1, PT, R6, R31, PT ;  /* 0x0000001f0600720c */ /* 0x000fc60003f26270 */
[----:B------:R-:W4:Y:S04]  /*52f0*/  LDS R8, [R2] ;  /* 0x0000000002087984 */ /* 0x000f280000000800 */
[----:B------:R-:W2:Y:S04]  /*5300*/  LDS R10, [R2+0x200] ;  /* 0x00020000020a7984 */ /* 0x000ea80000000800 */
        /* <DEDUP_REMOVED lines=10> */
[----:B---3--:R-:W1:Y:S01]  /*53b0*/  LDS R25, [R2+0x1400] ;  /* 0x0014000002197984 */ /* 0x008e620000000800 */
[----:B----4-:R-:W-:-:S03]  /*53c0*/  FMUL.FTZ R9, R29, R8 ;  /* 0x000000081d097220 */ /* 0x010fc60000410000 */
[----:B------:R-:W3:Y:S01]  /*53d0*/  LDS R26, [R2+0x1600] ;  /* 0x00160000021a7984 */ /* 0x000ee20000000800 */
[----:B--2---:R-:W-:-:S03]  /*53e0*/  FMUL.FTZ R11, R29, R10 ;  /* 0x0000000a1d0b7220 */ /* 0x004fc60000410000 */
[----:B------:R-:W2:Y:S01]  /*53f0*/  LDS R27, [R2+0x1800] ;  /* 0x00180000021b7984 */ /* 0x000ea20000000800 */
        /* <DEDUP_REMOVED lines=19> */
[----:B--2---:R-:W-:-:S03]  /*5530*/  FMUL.FTZ R27, R29, R27 ;  /* 0x0000001b1d1b7220 */ /* 0x004fc60000410000 */
        /* <DEDUP_REMOVED lines=11> */
.L_x_25350:
[----:B------:R-:W-:Y:S05]  /*55f0*/  BSYNC B1 ;  /* 0x0000000000017941 */ /* 0x000fea0003800000 */
.L_x_25349:
        /* <DEDUP_REMOVED lines=31> */
.L_x_25353:
[----:B------:R-:W-:Y:S05]  /*57f0*/  BSYNC B1 ;  /* 0x0000000000017941 */ /* 0x000fea0003800000 */
.L_x_25352:
[----:B------:R-:W-:-:S13]  /*5800*/  ISETP.LT.OR P0, PT, R6, UR7, P0 ;  /* 0x0000000706007c0c */ /* 0x000fda0008701670 */
        /* <DEDUP_REMOVED lines=13> */
.L_x_25345:
[----:B------:R-:W-:Y:S05]  /*58e0*/  BSYNC B0 ;  /* 0x0000000000007941 */ /* 0x000fea0003800000 */
.L_x_25344:
[----:B01----:R-:W-:Y:S01]  /*58f0*/  SHF.R.S32.HI R3, RZ, 0x1f, R4 ;  /* 0x0000001fff037819 */ /* 0x003fe20000011404 */
        /* <DEDUP_REMOVED lines=8> */
[----:B------:R-:W-:Y:S01]  /*5980*/  ULDC.64 UR16, c[0x0][0x238] ;  /* 0x00008e0000107ab9 */ /* 0x000fe20000000a00 */
[----:B------:R-:W-:Y:S01]  /*5990*/  ULDC.64 UR14, c[0x0][0x228] ;  /* 0x00008a00000e7ab9 */ /* 0x000fe20000000a00 */
[----:B------:R-:W-:Y:S01]  /*59a0*/  BSSY B0, `(.L_x_25354) ;  /* 0x0000487000007945 */ /* 0x000fe20003800000 */
[----:B------:R-:W-:-:S02]  /*59b0*/  ISETP.GE.AND P0, PT, R3, UR11, PT ;  /* 0x0000000b03007c0c */ /* 0x000fc4000bf06270 */
        /* <DEDUP_REMOVED lines=16> */
[----:B--2---:R-:W-:Y:S02]  /*5ac0*/  CS2R R196, SRZ ;  /* 0x0000000000c47805 */ /* 0x004fe4000001ff00 */
[----:B------:R-:W-:-:S02]  /*5ad0*/  CS2R R194, SRZ ;  /* 0x0000000000c27805 */ /* 0x000fc4000001ff00 */
[----:B------:R-:W-:Y:S02]  /*5ae0*/  CS2R R192, SRZ ;  /* 0x0000000000c07805 */ /* 0x000fe4000001ff00 */
[----:B------:R-:W-:Y:S01]  /*5af0*/  CS2R R190, SRZ ;  /* 0x0000000000be7805 */ /* 0x000fe2000001ff00 */
[----:B------:R-:W-:Y:S06]  /*5b00*/  @P0 BRA `(.L_x_25355) ;  /* 0x0000004400c00947 */ /* 0x000fec0003800000 */
[----:B------:R-:W0:Y:S01]  /*5b10*/  I2F.RP R9, R0 ;  /* 0x0000000000097306 */ /* 0x000e220000209400 */
[----:B------:R-:W-:Y:S01]  /*5b20*/  SHF.R.S32.HI R2, RZ, 0x1f, R5 ;  /* 0x0000001fff027819 */ /* 0x000fe20000011405 */
[----:B------:R-:W-:Y:S01]  /*5b30*/  ULDC UR7, c[0x0][0x260] ;  /* 0x0000980000077ab9 */ /* 0x000fe20000000800 */
[----:B------:R-:W-:Y:S01]  /*5b40*/  ULDC UR8, c[0x0][0x27c] ;  /* 0x00009f0000087ab9 */ /* 0x000fe20000000800 */
[----:B------:R-:W-:Y:S01]  /*5b50*/  UIMAD UR7, UR10, UR7, URZ ;  /* 0x000000070a0772a4 */ /* 0x000fe2000f8e023f */
[----:B------:R-:W-:Y:S02]  /*5b60*/  LEA.HI R8, R2, R5, RZ, 0x3 ;  /* 0x0000000502087211 */ /* 0x000fe400078f18ff */
[----:B------:R-:W-:-:S03]  /*5b70*/  MOV R237, RZ ;  /* 0x000000ff00ed7202 */ /* 0x000fc60000000f00 */
[----:B------:R-:W-:Y:S01]  /*5b80*/  IMAD.U32 R12, RZ, RZ, UR7 ;  /* 0x00000007ff0c7e24 */ /* 0x000fe2000f8e00ff */
[----:B0-----:R-:W0:Y:S02]  /*5b90*/  MUFU.RCP R9, R9 ;  /* 0x0000000900097308 */ /* 0x001e240000001000 */
[----:B0-----:R-:W-:Y:S02]  /*5ba0*/  IADD3 R6, R9, 0xffffffe, RZ ;  /* 0x0ffffffe09067810 */ /* 0x001fe40007ffe0ff */
[----:B------:R-:W-:Y:S01]  /*5bb0*/  MOV R9, UR8 ;  /* 0x0000000800097c02 */ /* 0x000fe20008000f00 */
[----:B------:R-:W-:-:S03]  /*5bc0*/  USHF.R.S32.HI UR8, URZ, 0x1f, UR7 ;  /* 0x0000001f3f087899 */ /* 0x000fc60008011407 */
[----:B------:R0:W1:Y:S01]  /*5bd0*/  F2I.FTZ.U32.TRUNC.NTZ R7, R6 ;  /* 0x0000000600077305 */ /* 0x000062000021f000 */
[----:B------:R-:W-:Y:S02]  /*5be0*/  IADD3 R9, -R9, UR4, RZ ;  /* 0x0000000409097c10 */ /* 0x000fe4000fffe1ff */
[----:B------:R-:W-:Y:S01]  /*5bf0*/  MOV R13, UR8 ;  /* 0x00000008000d7c02 */ /* 0x000fe20008000f00 */
[----:B0-----:R-:W-:-:S04]  /*5c00*/  HFMA2.MMA R6, -RZ, RZ, 0, 0 ;  /* 0x00000000ff067435 */ /* 0x001fc800000001ff */
[----:B------:R0:W-:Y:S01]  /*5c10*/  STL.64 [R1], R12 ;  /* 0x0000000c01007387 */ /* 0x0001e20000100a00 */
[----:B-1----:R-:W-:-:S04]  /*5c20*/  IMAD.MOV R11, RZ, RZ, -R7 ;  /* 0x000000ffff0b7224 */ /* 0x002fc800078e0a07 */
[----:B------:R-:W-:-:S04]  /*5c30*/  IMAD R11, R11, R0, RZ ;  /* 0x000000000b0b7224 */ /* 0x000fc800078e02ff */
[----:B------:R-:W-:Y:S01]  /*5c40*/  IMAD.HI.U32 R2, R7, R11, R6 ;  /* 0x0000000b07027227 */ /* 0x000fe200078e0006 */
[----:B------:R-:W-:-:S03]  /*5c50*/  LOP3.LUT R6, R8, 0x3ffffff8, RZ, 0xc0, !PT ;  /* 0x3ffffff808067812 */ /* 0x000fc600078ec0ff */
[----:B------:R-:W-:Y:S02]  /*5c60*/  IMAD.SHL.U32 R8, R8, 0x4, RZ ;  /* 0x0000000408087824 */ /* 0x000fe400078e00ff */
[----:B------:R-:W-:Y:S01]  /*5c70*/  IMAD.IADD R189, R5, 0x1, -R6 ;  /* 0x0000000105bd7824 */ /* 0x000fe200078e0a06 */
[----:B------:R-:W-:Y:S01]  /*5c80*/  MOV R6, R3 ;  /* 0x0000000300067202 */ /* 0x000fe20000000f00 */
[----:B------:R-:W-:Y:S01]  /*5c90*/  IMAD.U32 R7, RZ, RZ, UR11 ;  /* 0x0000000bff077e24 */ /* 0x000fe2000f8e00ff */
[----:B------:R-:W-:-:S03]  /*5ca0*/  LOP3.LUT R8, R8, 0xffffffe0, RZ, 0xc0, !PT ;  /* 0xffffffe008087812 */ /* 0x000fc600078ec0ff */
[----:B------:R-:W-:Y:S01]  /*5cb0*/  VIADD R7, R7, 0xffffffff ;  /* 0xffffffff07077836 */ /* 0x000fe20000000000 */
[----:B------:R-:W-:-:S04]  /*5cc0*/  LEA R8, R189, R8, 0x2 ;  /* 0x00000008bd087211 */ /* 0x000fc800078e10ff */
[C---:B------:R-:W-:Y:S01]  /*5cd0*/  IADD3 R11, R8.reuse, 0x180, RZ ;  /* 0x00000180080b7810 */ /* 0x040fe20007ffe0ff */
[C---:B------:R-:W-:Y:S01]  /*5ce0*/  VIADD R10, R8.reuse, 0x100 ;  /* 0x00000100080a7836 */ /* 0x040fe20000000000 */
[C---:B0-----:R-:W-:Y:S01]  /*5cf0*/  IADD3 R13, R8.reuse, 0x280, RZ ;  /* 0x00000280080d7810 */ /* 0x041fe20007ffe0ff */
        /* <DEDUP_REMOVED lines=11> */
[C---:B---3--:R-:W-:Y:S01]  /*5db0*/  IADD3 R25, R8.reuse, 0x880, RZ ;  /* 0x0000088008197810 */ /* 0x048fe20007ffe0ff */
        /* <DEDUP_REMOVED lines=31> */
.L_x_25358:
[----:B------:R-:W0:Y:S01]  /*5fb0*/  LDC R40, c[0x0][0x280] ;  /* 0x0000a000ff287b82 */ /* 0x000e220000000800 */
[----:B------:R-:W-:Y:S01]  /*5fc0*/  IMAD.SHL.U32 R188, R6, 0x20, RZ ;  /* 0x0000002006bc7824 */ /* 0x000fe200078e00ff */
[----:B------:R-:W-:Y:S04]  /*5fd0*/  BSSY B1, `(.L_x_25356) ;  /* 0x0000420000017945 */ /* 0x000fe80003800000 */
[----:B------:R-:W-:Y:S02]  /*5fe0*/  IABS R33, R188 ;  /* 0x000000bc00217213 */ /* 0x000fe40000000000 */
[----:B------:R-:W1:Y:S03]  /*5ff0*/  LDC R35, c[0x0][0x284] ;  /* 0x0000a100ff237b82 */ /* 0x000e660000000800 */
[----:B------:R-:W-:-:S05]  /*6000*/  IMAD.HI.U32 R32, R2, R33, RZ ;  /* 0x0000002102207227 */ /* 0x000fca00078e00ff */
[----:B------:R-:W-:Y:S02]  /*6010*/  IADD3 R34, -R32, RZ, RZ ;  /* 0x000000ff20227210 */ /* 0x000fe40007ffe1ff */
        /* <DEDUP_REMOVED lines=16> */
[----:B------:R-:W-:Y:S01]  /*6120*/  @!P2 IADD3 R36, -R36, RZ, RZ ;  /* 0x000000ff2424a210 */ /* 0x000fe20007ffe1ff */
[----:B0-----:R-:W-:Y:S01]  /*6130*/  IMAD.MOV R32, RZ, RZ, -R33 ;  /* 0x000000ffff207224 */ /* 0x001fe200078e0a21 */
[----:B------:R-:W-:Y:S02]  /*6140*/  @!P1 LOP3.LUT R36, RZ, R35, RZ, 0x33, !PT ;  /* 0x00000023ff249212 */ /* 0x000fe400078e33ff */
[----:B------:R-:W-:Y:S01]  /*6150*/  ISETP.NE.AND P2, PT, R40, RZ, PT ;  /* 0x000000ff2800720c */ /* 0x000fe20003f45270 */
[----:B------:R-:W-:Y:S01]  /*6160*/  IMAD R35, R32, R37, RZ ;  /* 0x0000002520237224 */ /* 0x000fe200078e02ff */
[----:B------:R-:W-:Y:S01]  /*6170*/  IADD3 R34, R36, UR5, RZ ;  /* 0x0000000524227c10 */ /* 0x000fe2000fffe0ff */
        /* <DEDUP_REMOVED lines=13> */
[----:B------:R-:W-:Y:S02]  /*6250*/  @!P2 LOP3.LUT R32, RZ, R40, RZ, 0x33, !PT ;  /* 0x00000028ff20a212 */ /* 0x000fe400078e33ff */
[----:B------:R-:W-:Y:S02]  /*6260*/  ISETP.LE.AND P1, PT, R36, R9, PT ;  /* 0x000000092400720c */ /* 0x000fe40003f23270 */
[----:B------:R-:W-:-:S13]  /*6270*/  ISETP.NE.AND P0, PT, R32, RZ, PT ;  /* 0x000000ff2000720c */ /* 0x000fda0003f05270 */
[----:B------:R-:W-:Y:S05]  /*6280*/  @P0 BRA P1, `(.L_x_25357) ;  /* 0x0000003c00d00947 */ /* 0x000fea0000800000 */
[----:B------:R-:W-:Y:S02]  /*6290*/  USHF.R.S32.HI UR7, URZ, 0x1f, UR6 ;  /* 0x0000001f3f077899 */ /* 0x000fe40008011406 */
[C---:B------:R-:W-:Y:S01]  /*62a0*/  IADD3 R33, P0, R6.reuse, UR6, RZ ;  /* 0x0000000606217c10 */ /* 0x040fe2000ff1e0ff */
[----:B------:R-:W2:Y:S03]  /*62b0*/  LDL.64 R42, [R1] ;  /* 0x00000000012a7983 */ /* 0x000ea60000100a00 */
[----:B------:R-:W-:Y:S02]  /*62c0*/  LEA.HI.X.SX32 R34, R6, UR7, 0x1, P0 ;  /* 0x0000000706227c11 */ /* 0x000fe400080f0eff */
[----:B------:R-:W-:-:S04]  /*62d0*/  LEA R32, P0, R33, UR16, 0x2 ;  /* 0x0000001021207c11 */ /* 0x000fc8000f8010ff */
[----:B------:R-:W-:-:S05]  /*62e0*/  LEA.HI.X R33, R33, UR17, R34, 0x2, P0 ;  /* 0x0000001121217c11 */ /* 0x000fca00080f1422 */
[----:B------:R-:W2:Y:S01]  /*62f0*/  LDG.E.CONSTANT R32, desc[UR12][R32.64] ;  /* 0x0000000c20207981 */ /* 0x000ea2000c1e9900 */
[----:B------:R-:W-:Y:S02]  /*6300*/  IMAD R188, R189, 0x4, R188 ;  /* 0x00000004bdbc7824 */ /* 0x000fe400078e02bc */
[----:B--2---:R-:W-:-:S03]  /*6310*/  IMAD.WIDE R156, R32, UR9, R42 ;  /* 0x00000009209c7c25 */ /* 0x004fc6000f8e022a */
[----:B------:R-:W-:-:S04]  /*6320*/  IADD3 R35, P0, R8, R156, RZ ;  /* 0x0000009c08237210 */ /* 0x000fc80007f1e0ff */
[----:B------:R-:W-:Y:S02]  /*6330*/  LEA.HI.X.SX32 R36, R8, R157, 0x1, P0 ;  /* 0x0000009d08247211 */ /* 0x000fe400000f0eff */
[----:B------:R-:W-:-:S04]  /*6340*/  LEA R34, P0, R35, UR14, 0x2 ;  /* 0x0000000e23227c11 */ /* 0x000fc8000f8010ff */
[----:B------:R-:W-:-:S05]  /*6350*/  LEA.HI.X R35, R35, UR15, R36, 0x2, P0 ;  /* 0x0000000f23237c11 */ /* 0x000fca00080f1424 */
[----:B------:R-:W2:Y:S01]  /*6360*/  LDG.E.128.CONSTANT R92, desc[UR12][R34.64] ;  /* 0x0000000c225c7981 */ /* 0x000ea2000c1e9d00 */
[----:B------:R-:W-:-:S03]  /*6370*/  IADD3 R36, P0, R10, R156, RZ ;  /* 0x0000009c0a247210 */ /* 0x000fc60007f1e0ff */
[----:B------:R0:W3:Y:S01]  /*6380*/  LDG.E.128.CONSTANT R96, desc[UR12][R34.64+0x200] ;  /* 0x0002000c22607981 */ /* 0x0000e2000c1e9d00 */
[----:B------:R-:W-:Y:S02]  /*6390*/  LEA.HI.X.SX32 R37, R10, R157, 0x1, P0 ;  /* 0x0000009d0a257211 */ /* 0x000fe400000f0eff */
[----:B------:R-:W-:-:S04]  /*63a0*/  LEA R100, P0, R36, UR14, 0x2 ;  /* 0x0000000e24647c11 */ /* 0x000fc8000f8010ff */
[----:B------:R-:W-:Y:S02]  /*63b0*/  LEA.HI.X R101, R36, UR15, R37, 0x2, P0 ;  /* 0x0000000f24657c11 */ /* 0x000fe400080f1425 */
[----:B------:R-:W-:-:S04]  /*63c0*/  IADD3 R32, P0, R11, R156, RZ ;  /* 0x0000009c0b207210 */ /* 0x000fc80007f1e0ff */
[----:B------:R-:W-:Y:S01]  /*63d0*/  LEA.HI.X.SX32 R33, R11, R157, 0x1, P0 ;  /* 0x0000009d0b217211 */ /* 0x000fe200000f0eff */
[----:B------:R-:W4:Y:S01]  /*63e0*/  LDG.E.128.CONSTANT R100, desc[UR12][R100.64] ;  /* 0x0000000c64647981 */ /* 0x000f22000c1e9d00 */
[----:B------:R-:W-:-:S04]  /*63f0*/  LEA R152, P0, R32, UR14, 0x2 ;  /* 0x0000000e20987c11 */ /* 0x000fc8000f8010ff */
[----:B------:R-:W-:-:S06]  /*6400*/  LEA.HI.X R153, R32, UR15, R33, 0x2, P0 ;  /* 0x0000000f20997c11 */ /* 0x000fcc00080f1421 */
[----:B------:R-:W4:Y:S01]  /*6410*/  LDG.E.128.CONSTANT R152, desc[UR12][R152.64] ;  /* 0x0000000c98987981 */ /* 0x000f22000c1e9d00 */
[----:B------:R-:W-:-:S04]  /*6420*/  IADD3 R32, P0, R12, R156, RZ ;  /* 0x0000009c0c207210 */ /* 0x000fc80007f1e0ff */
[----:B------:R-:W-:Y:S02]  /*6430*/  LEA.HI.X.SX32 R33, R12, R157, 0x1, P0 ;  /* 0x0000009d0c217211 */ /* 0x000fe400000f0eff */
[----:B------:R-:W-:-:S04]  /*6440*/  LEA R104, P0, R32, UR14, 0x2 ;  /* 0x0000000e20687c11 */ /* 0x000fc8000f8010ff */
[----:B------:R-:W-:Y:S02]  /*6450*/  LEA.HI.X R105, R32, UR15, R33, 0x2, P0 ;  /* 0x0000000f20697c11 */ /* 0x000fe400080f1421 */
[CC--:B------:R-:W-:Y:S02]  /*6460*/  IADD3 R33, P0, R13.reuse, R156.reuse, RZ ;  /* 0x0000009c0d217210 */ /* 0x0c0fe40007f1e0ff */
[----:B------:R-:W-:Y:S02]  /*6470*/  IADD3 R32, P1, R14, R156, RZ ;  /* 0x0000009c0e207210 */ /* 0x000fe40007f3e0ff */
[----:B0-----:R-:W-:Y:S01]  /*6480*/  LEA.HI.X.SX32 R34, R13, R157, 0x1, P0 ;  /* 0x0000009d0d227211 */ /* 0x001fe200000f0eff */
[----:B------:R-:W4:Y:S01]  /*6490*/  LDG.E.128.CONSTANT R104, desc[UR12][R104.64] ;  /* 0x0000000c68687981 */ /* 0x000f22000c1e9d00 */
[----:B------:R-:W-:-:S04]  /*64a0*/  LEA R108, P0, R33, UR14, 0x2 ;  /* 0x0000000e216c7c11 */ /* 0x000fc8000f8010ff */
[----:B------:R-:W-:Y:S02]  /*64b0*/  LEA.HI.X R109, R33, UR15, R34, 0x2, P0 ;  /* 0x0000000f216d7c11 */ /* 0x000fe400080f1422 */
[----:B------:R-:W-:Y:S02]  /*64c0*/  LEA.HI.X.SX32 R33, R14, R157, 0x1, P1 ;  /* 0x0000009d0e217211 */ /* 0x000fe400008f0eff */
[C---:B------:R-:W-:Y:S02]  /*64d0*/  LEA R112, P0, R32.reuse, UR14, 0x2 ;  /* 0x0000000e20707c11 */ /* 0x040fe4000f8010ff */
[----:B------:R-:W4:Y:S02]  /*64e0*/  LDG.E.128.CONSTANT R108, desc[UR12][R108.64] ;  /* 0x0000000c6c6c7981 */ /* 0x000f24000c1e9d00 */
        /* <DEDUP_REMOVED lines=13> */
[----:B------:R-:W-:Y:S01]  /*65c0*/  LEA.HI.X.SX32 R34, R17, R157, 0x1, P0 ;  /* 0x0000009d11227211 */ /* 0x000fe200000f0eff */
        /* <DEDUP_REMOVED lines=11> */
[----:B------:R-:W-:Y:S02]  /*6680*/  LEA.HI.X R145, R32, UR15, R33, 0x2, P0 ;  /* 0x0000000f20917c11 */ /* 0x000fe400080f1421 */
[----:B------:R-:W-:-:S04]  /*6690*/  IADD3 R32, P0, R20, R156, RZ ;  /* 0x0000009c14207210 */ /* 0x000fc80007f1e0ff */
[----:B------:R-:W-:Y:S01]  /*66a0*/  LEA.HI.X.SX32 R33, R20, R157, 0x1, P0 ;  /* 0x0000009d14217211 */ /* 0x000fe200000f0eff */
[----:B------:R-:W4:Y:S01]  /*66b0*/  LDG.E.128.CONSTANT R144, desc[UR12][R144.64] ;  /* 0x0000000c90907981 */ /* 0x000f22000c1e9d00 */
        /* <DEDUP_REMOVED lines=38> */
[----:B------:R-:W4:Y:S01]  /*6920*/  LDG.E.128.CONSTANT R44, desc[UR12][R44.64] ;  /* 0x0000000c2c2c7981 */ /* 0x000f22000c1e9d00 */
[----:B------:R-:W-:Y:S02]  /*6930*/  LEA.HI.X.SX32 R50, R28, R157, 0x1, P0 ;  /* 0x0000009d1c327211 */ /* 0x000fe400000f0eff */
[----:B------:R-:W-:-:S04]  /*6940*/  LEA R48, P0, R49, UR14, 0x2 ;  /* 0x0000000e31307c11 */ /* 0x000fc8000f8010ff */
[----:B------:R-:W-:Y:S02]  /*6950*/  LEA.HI.X R49, R49, UR15, R50, 0x2, P0 ;  /* 0x0000000f31317c11 */ /* 0x000fe400080f1432 */
[----:B------:R-:W-:-:S04]  /*6960*/  IADD3 R53, P1, R29, R156, RZ ;  /* 0x0000009c1d357210 */ /* 0x000fc80007f3e0ff */
[----:B------:R-:W4:Y:S01]  /*6970*/  LDG.E.128.CONSTANT R48, desc[UR12][R48.64] ;  /* 0x0000000c30307981 */ /* 0x000f22000c1e9d00 */
[----:B------:R-:W-:Y:S02]  /*6980*/  LEA.HI.X.SX32 R54, R29, R157, 0x1, P1 ;  /* 0x0000009d1d367211 */ /* 0x000fe400008f0eff */
[----:B------:R-:W-:-:S04]  /*6990*/  LEA R52, P0, R53, UR14, 0x2 ;  /* 0x0000000e35347c11 */ /* 0x000fc8000f8010ff */
[----:B------:R-:W-:Y:S02]  /*69a0*/  LEA.HI.X R53, R53, UR15, R54, 0x2, P0 ;  /* 0x0000000f35357c11 */ /* 0x000fe400080f1436 */
[CC--:B------:R-:W-:Y:S02]  /*69b0*/  IADD3 R57, P0, R30.reuse, R156.reuse, RZ ;  /* 0x0000009c1e397210 */ /* 0x0c0fe40007f1e0ff */
[----:B------:R-:W-:Y:S02]  /*69c0*/  IADD3 R61, P2, R31, R156, RZ ;  /* 0x0000009c1f3d7210 */ /* 0x000fe40007f5e0ff */
[----:B------:R-:W-:Y:S01]  /*69d0*/  LEA.HI.X.SX32 R58, R30, R157, 0x1, P0 ;  /* 0x0000009d1e3a7211 */ /* 0x000fe200000f0eff */
[----:B------:R-:W4:Y:S01]  /*69e0*/  LDG.E.128.CONSTANT R52, desc[UR12][R52.64] ;  /* 0x0000000c34347981 */ /* 0x000f22000c1e9d00 */
[----:B------:R-:W-:Y:S02]  /*69f0*/  LEA R56, P0, R57, UR14, 0x2 ;  /* 0x0000000e39387c11 */ /* 0x000fe4000f8010ff */
[----:B------:R-:W-:-:S02]  /*6a00*/  ISETP.NE.AND P1, PT, R6, R7, PT ;  /* 0x000000070600720c */ /* 0x000fc40003f25270 */
[----:B------:R-:W-:Y:S02]  /*6a10*/  LEA.HI.X R57, R57, UR15, R58, 0x2, P0 ;  /* 0x0000000f39397c11 */ /* 0x000fe400080f143a */
[----:B------:R-:W-:Y:S02]  /*6a20*/  LEA.HI.X.SX32 R62, R31, R157, 0x1, P2 ;  /* 0x0000009d1f3e7211 */ /* 0x000fe400010f0eff */
[C---:B------:R-:W-:Y:S02]  /*6a30*/  LEA R60, P0, R61.reuse, UR14, 0x2 ;  /* 0x0000000e3d3c7c11 */ /* 0x040fe4000f8010ff */
[----:B------:R-:W4:Y:S02]  /*6a40*/  LDG.E.128.CONSTANT R56, desc[UR12][R56.64] ;  /* 0x0000000c38387981 */ /* 0x000f24000c1e9d00 */
[----:B------:R-:W-:-:S03]  /*6a50*/  LEA.HI.X R61, R61, UR15, R62, 0x2, P0 ;  /* 0x0000000f3d3d7c11 */ /* 0x000fc600080f143e */
[----:B------:R-:W-:-:S03]  /*6a60*/  @!P1 IADD3 R64, R188, 0x1, RZ ;  /* 0x00000001bc409810 */ /* 0x000fc60007ffe0ff */
[----:B------:R-:W4:Y:S01]  /*6a70*/  LDG.E.128.CONSTANT R60, desc[UR12][R60.64] ;  /* 0x0000000c3c3c7981 */ /* 0x000f22000c1e9d00 */
[----:B------:R-:W-:Y:S01]  /*6a80*/  @!P1 ISETP.GE.AND P5, PT, R64, UR19, PT ;  /* 0x0000001340009c0c */ /* 0x000fe2000bfa6270 */
[C---:B------:R-:W-:Y:S01]  /*6a90*/  @!P1 VIADD R64, R188.reuse, 0x2 ;  /* 0x00000002bc409836 */ /* 0x040fe20000000000 */
[----:B------:R-:W-:Y:S02]  /*6aa0*/  @!P1 IADD3 R65, R188, 0x3, RZ ;  /* 0x00000003bc419810 */ /* 0x000fe40007ffe0ff */
[----:B------:R-:W-:Y:S01]  /*6ab0*/  IADD3 R66, P0, R164, R156, RZ ;  /* 0x0000009ca4427210 */ /* 0x000fe20007f1e0ff */
[----:B------:R-:W-:Y:S01]  /*6ac0*/  @!P1 VIADD R67, R188, 0x1 ;  /* 0x00000001bc439836 */ /* 0x000fe20000000000 */
[----:B------:R-:W-:Y:S02]  /*6ad0*/  @!P1 ISETP.GE.AND P3, PT, R64, UR19, PT ;  /* 0x0000001340009c0c */ /* 0x000fe4000bf66270 */
[----:B------:R-:W-:Y:S02]  /*6ae0*/  @!P1 ISETP.GE.AND P6, PT, R65, UR19, PT ;  /* 0x0000001341009c0c */ /* 0x000fe4000bfc6270 */
[----:B------:R-:W-:-:S02]  /*6af0*/  LEA.HI.X.SX32 R65, R164, R157, 0x1, P0 ;  /* 0x0000009da4417211 */ /* 0x000fc400000f0eff */
[----:B------:R-:W-:Y:S02]  /*6b00*/  LEA R64, P4, R66, UR14, 0x2 ;  /* 0x0000000e42407c11 */ /* 0x000fe4000f8810ff */
[----:B------:R-:W-:Y:S02]  /*6b10*/  @!P1 ISETP.GE.AND P2, PT, R67, UR19, PT ;  /* 0x0000001343009c0c */ /* 0x000fe4000bf46270 */
[----:B------:R-:W-:Y:S02]  /*6b20*/  @!P1 IADD3 R67, R188, 0x2, RZ ;  /* 0x00000002bc439810 */ /* 0x000fe40007ffe0ff */
[----:B------:R-:W-:Y:S01]  /*6b30*/  LEA.HI.X R65, R66, UR15, R65, 0x2, P4 ;  /* 0x0000000f42417c11 */ /* 0x000fe2000a0f1441 */
[C---:B------:R-:W-:Y:S01]  /*6b40*/  @!P1 VIADD R68, R188.reuse, 0x3 ;  /* 0x00000003bc449836 */ /* 0x040fe20000000000 */
[----:B------:R-:W-:Y:S02]  /*6b50*/  @!P1 ISETP.GE.AND P4, PT, R67, UR19, PT ;  /* 0x0000001343009c0c */ /* 0x000fe4000bf86270 */
[----:B------:R-:W-:-:S02]  /*6b60*/  @!P1 ISETP.GE.AND P0, PT, R188, UR19, PT ;  /* 0x00000013bc009c0c */ /* 0x000fc4000bf06270 */
[----:B------:R-:W4:Y:S02]  /*6b70*/  LDG.E.128.CONSTANT R64, desc[UR12][R64.64] ;  /* 0x0000000c40407981 */ /* 0x000f24000c1e9d00 */
[----:B--2---:R-:W-:Y:S02]  /*6b80*/  @!P1 FSEL R92, R92, RZ, !P0 ;  /* 0x000000ff5c5c9208 */ /* 0x004fe40004000000 */
[----:B------:R-:W-:Y:S02]  /*6b90*/  @!P1 ISETP.GE.AND P0, PT, R68, UR19, PT ;  /* 0x0000001344009c0c */ /* 0x000fe4000bf06270 */
[----:B------:R-:W-:Y:S02]  /*6ba0*/  @!P1 IADD3 R68, R188, 0x1, RZ ;  /* 0x00000001bc449810 */ /* 0x000fe40007ffe0ff */
[----:B------:R-:W-:Y:S02]  /*6bb0*/  @!P1 FSEL R93, R93, RZ, !P5 ;  /* 0x000000ff5d5d9208 */ /* 0x000fe40006800000 */
[----:B------:R-:W-:Y:S01]  /*6bc0*/  @!P1 ISETP.GE.AND P5, PT, R68, UR19, PT ;  /* 0x0000001344009c0c */ /* 0x000fe2000bfa6270 */
[----:B------:R-:W-:Y:S01]  /*6bd0*/  @!P1 VIADD R68, R188, 0x2 ;  /* 0x00000002bc449836 */ /* 0x000fe20000000000 */
[----:B------:R-:W-:-:S04]  /*6be0*/  @!P1 FSEL R95, R95, RZ, !P6 ;  /* 0x000000ff5f5f9208 */ /* 0x000fc80007000000 */
[----:B------:R-:W-:Y:S01]  /*6bf0*/  @!P1 ISETP.GE.AND P6, PT, R68, UR19, PT ;  /* 0x0000001344009c0c */ /* 0x000fe2000bfc6270 */
[----:B------:R-:W-:Y:S01]  /*6c00*/  @!P1 VIADD R68, R188, 0x1 ;  /* 0x00000001bc449836 */ /* 0x000fe20000000000 */
[----:B---3--:R-:W-:Y:S02]  /*6c10*/  @!P1 FSEL R97, R97, RZ, !P2 ;  /* 0x000000ff61619208 */ /* 0x008fe40005000000 */
[----:B------:R-:W-:Y:S02]  /*6c20*/  @!P1 FSEL R94, R94, RZ, !P3 ;  /* 0x000000ff5e5e9208 */ /* 0x000fe40005800000 */
[----:B------:R-:W-:Y:S02]  /*6c30*/  @!P1 ISETP.GE.AND P2, PT, R68, UR19, PT ;  /* 0x0000001344009c0c */ /* 0x000fe4000bf46270 */
[----:B------:R-:W-:Y:S02]  /*6c40*/  @!P1 FSEL R98, R98, RZ, !P4 ;  /* 0x000000ff62629208 */ /* 0x000fe40006000000 */
[----:B------:R-:W-:-:S02]  /*6c50*/  @!P1 ISETP.GE.AND P3, PT, R188, UR19, PT ;  /* 0x00000013bc009c0c */ /* 0x000fc4000bf66270 */
[C---:B------:R-:W-:Y:S02]  /*6c60*/  @!P1 IADD3 R68, R188.reuse, 0x2, RZ ;  /* 0x00000002bc449810 */ /* 0x040fe40007ffe0ff */
[C---:B------:R-:W-:Y:S02]  /*6c70*/  @!P1 ISETP.GE.AND P4, PT, R188.reuse, UR19, PT ;  /* 0x00000013bc009c0c */ /* 0x040fe4000bf86270 */
[----:B------:R-:W-:Y:S02]  /*6c80*/  @!P1 IADD3 R69, R188, 0x3, RZ ;  /* 0x00000003bc459810 */ /* 0x000fe40007ffe0ff */
[----:B------:R-:W-:Y:S02]  /*6c90*/  @!P1 FSEL R99, R99, RZ, !P0 ;  /* 0x000000ff63639208 */ /* 0x000fe40004000000 */
[----:B------:R-:W-:Y:S02]  /*6ca0*/  @!P1 FSEL R96, R96, RZ, !P3 ;  /* 0x000000ff60609208 */ /* 0x000fe40005800000 */
[----:B------:R-:W-:Y:S01]  /*6cb0*/  @!P1 ISETP.GE.AND P0, PT, R68, UR19, PT ;  /* 0x0000001344009c0c */ /* 0x000fe2000bf06270 */
[----:B------:R-:W-:Y:S01]  /*6cc0*/  @!P1 VIADD R68, R188, 0x1 ;  /* 0x00000001bc449836 */ /* 0x000fe20000000000 */
[----:B----4-:R-:W-:-:S02]  /*6cd0*/  @!P1 FSEL R100, R100, RZ, !P4 ;  /* 0x000000ff64649208 */ /* 0x010fc40006000000 */
[C---:B------:R-:W-:Y:S02]  /*6ce0*/  @!P1 ISETP.GE.AND P3, PT, R69.reuse, UR19, PT ;  /* 0x0000001345009c0c */ /* 0x040fe4000bf66270 */
[----:B------:R-:W-:Y:S02]  /*6cf0*/  @!P1 ISETP.GE.AND P4, PT, R69, UR19, PT ;  /* 0x0000001345009c0c */ /* 0x000fe4000bf86270 */
[----:B------:R-:W-:Y:S02]  /*6d00*/  @!P1 FSEL R102, R102, RZ, !P6 ;  /* 0x000000ff66669208 */ /* 0x000fe40007000000 */
[----:B------:R-:W-:Y:S02]  /*6d10*/  IADD3 R69, P6, R165, R156, RZ ;  /* 0x0000009ca5457210 */ /* 0x000fe40007fde0ff */
[----:B------:R-:W-:Y:S02]  /*6d20*/  @!P1 FSEL R101, R101, RZ, !P5 ;  /* 0x000000ff65659208 */ /* 0x000fe40006800000 */
[----:B------:R-:W-:-:S02]  /*6d30*/  @!P1 ISETP.GE.AND P5, PT, R188, UR19, PT ;  /* 0x00000013bc009c0c */ /* 0x000fc4000bfa6270 */
[----:B------:R-:W-:Y:S02]  /*6d40*/  @!P1 FSEL R103, R103, RZ, !P3 ;  /* 0x000000ff67679208 */ /* 0x000fe40005800000 */
[----:B------:R-:W-:Y:S02]  /*6d50*/  @!P1 ISETP.GE.AND P3, PT, R68, UR19, PT ;  /* 0x0000001344009c0c */ /* 0x000fe4000bf66270 */
[----:B------:R-:W-:Y:S02]  /*6d60*/  @!P1 IADD3 R71, R188, 0x2, RZ ;  /* 0x00000002bc479810 */ /* 0x000fe40007ffe0ff */
[----:B------:R-:W-:Y:S02]  /*6d70*/  LEA.HI.X.SX32 R70, R165, R157, 0x1, P6 ;  /* 0x0000009da5467211 */ /* 0x000fe400030f0eff */
[----:B------:R-:W-:Y:S02]  /*6d80*/  LEA R68, P6, R69, UR14, 0x2 ;  /* 0x0000000e45447c11 */ /* 0x000fe4000f8c10ff */
[----:B------:R-:W-:-:S02]  /*6d90*/  @!P1 FSEL R152, R152, RZ, !P5 ;  /* 0x000000ff98989208 */ /* 0x000fc40006800000 */
[----:B------:R-:W-:Y:S01]  /*6da0*/  @!P1 ISETP.GE.AND P5, PT, R71, UR19, PT ;  /* 0x0000001347009c0c */ /* 0x000fe2000bfa6270 */
[----:B------:R-:W-:Y:S01]  /*6db0*/  @!P1 VIADD R71, R188, 0x3 ;  /* 0x00000003bc479836 */ /* 0x000fe20000000000 */
[----:B------:R-:W-:-:S04]  /*6dc0*/  LEA.HI.X R69, R69, UR15, R70, 0x2, P6 ;  /* 0x0000000f45457c11 */ /* 0x000fc8000b0f1446 */
[----:B------:R-:W-:Y:S02]  /*6dd0*/  @!P1 ISETP.GE.AND P6, PT, R71, UR19, PT ;  /* 0x0000001347009c0c */ /* 0x000fe4000bfc6270 */
[----:B------:R-:W2:Y:S01]  /*6de0*/  LDG.E.128.CONSTANT R68, desc[UR12][R68.64] ;  /* 0x0000000c44447981 */ /* 0x000ea2000c1e9d00 */
[----:B------:R-:W-:Y:S02]  /*6df0*/  @!P1 IADD3 R72, R188, 0x1, RZ ;  /* 0x00000001bc489810 */ /* 0x000fe40007ffe0ff */
[----:B------:R-:W-:Y:S02]  /*6e00*/  @!P1 FSEL R153, R153, RZ, !P2 ;  /* 0x000000ff99999208 */ /* 0x000fe40005000000 */
[----:B------:R-:W-:Y:S02]  /*6e10*/  @!P1 FSEL R154, R154, RZ, !P0 ;  /* 0x000000ff9a9a9208 */ /* 0x000fe40004000000 */
[----:B------:R-:W-:Y:S02]  /*6e20*/  @!P1 ISETP.GE.AND P2, PT, R72, UR19, PT ;  /* 0x0000001348009c0c */ /* 0x000fe4000bf46270 */
[----:B------:R-:W-:-:S02]  /*6e30*/  @!P1 ISETP.GE.AND P0, PT, R188, UR19, PT ;  /* 0x00000013bc009c0c */ /* 0x000fc4000bf06270 */
[C---:B------:R-:W-:Y:S01]  /*6e40*/  @!P1 IADD3 R72, R188.reuse, 0x3, RZ ;  /* 0x00000003bc489810 */ /* 0x040fe20007ffe0ff */
[----:B------:R-:W-:Y:S01]  /*6e50*/  @!P1 VIADD R73, R188, 0x2 ;  /* 0x00000002bc499836 */ /* 0x000fe20000000000 */
[----:B------:R-:W-:Y:S02]  /*6e60*/  @!P1 FSEL R104, R104, RZ, !P0 ;  /* 0x000000ff68689208 */ /* 0x000fe40004000000 */
[----:B------:R-:W-:Y:S02]  /*6e70*/  @!P1 ISETP.GE.AND P0, PT, R72, UR19, PT ;  /* 0x0000001348009c0c */ /* 0x000fe4000bf06270 */
[C---:B------:R-:W-:Y:S02]  /*6e80*/  @!P1 IADD3 R72, R188.reuse, 0x2, RZ ;  /* 0x00000002bc489810 */ /* 0x040fe40007ffe0ff */
[----:B------:R-:W-:Y:S02]  /*6e90*/  @!P1 FSEL R155, R155, RZ, !P4 ;  /* 0x000000ff9b9b9208 */ /* 0x000fe40006000000 */
[----:B------:R-:W-:Y:S01]  /*6ea0*/  @!P1 ISETP.GE.AND P4, PT, R73, UR19, PT ;  /* 0x0000001349009c0c */ /* 0x000fe2000bf86270 */
[----:B------:R-:W-:Y:S01]  /*6eb0*/  @!P1 VIADD R73, R188, 0x1 ;  /* 0x00000001bc499836 */ /* 0x000fe20000000000 */
[----:B------:R-:W-:-:S02]  /*6ec0*/  @!P1 FSEL R107, R107, RZ, !P6 ;  /* 0x000000ff6b6b9208 */ /* 0x000fc40007000000 */
[----:B------:R-:W-:Y:S02]  /*6ed0*/  @!P1 ISETP.GE.AND P6, PT, R72, UR19, PT ;  /* 0x0000001348009c0c */ /* 0x000fe4000bfc6270 */
[C---:B------:R-:W-:Y:S02]  /*6ee0*/  @!P1 IADD3 R72, R188.reuse, 0x1, RZ ;  /* 0x00000001bc489810 */ /* 0x040fe40007ffe0ff */
[----:B------:R-:W-:Y:S02]  /*6ef0*/  @!P1 FSEL R105, R105, RZ, !P3 ;  /* 0x000000ff69699208 */ /* 0x000fe40005800000 */
[----:B------:R-:W-:Y:S02]  /*6f00*/  @!P1 FSEL R109, R109, RZ, !P2 ;  /* 0x000000ff6d6d9208 */ /* 0x000fe40005000000 */
[----:B------:R-:W-:Y:S01]  /*6f10*/  @!P1 ISETP.GE.AND P3, PT, R73, UR19, PT ;  /* 0x0000001349009c0c */ /* 0x000fe2000bf66270 */
[----:B------:R-:W-:Y:S01]  /*6f20*/  @!P1 VIADD R73, R188, 0x3 ;  /* 0x00000003bc499836 */ /* 0x000fe20000000000 */
[----:B------:R-:W-:-:S02]  /*6f30*/  @!P1 FSEL R106, R106, RZ, !P5 ;  /* 0x000000ff6a6a9208 */ /* 0x000fc40006800000 */
[----:B------:R-:W-:Y:S01]  /*6f40*/  @!P1 ISETP.GE.AND P2, PT, R72, UR19, PT ;  /* 0x0000001348009c0c */ /* 0x000fe2000bf46270 */
[C---:B------:R-:W-:Y:S01]  /*6f50*/  @!P1 VIADD R72, R188.reuse, 0x2 ;  /* 0x00000002bc489836 */ /* 0x040fe20000000000 */
[----:B------:R-:W-:Y:S02]  /*6f60*/  @!P1 ISETP.GE.AND P5, PT, R188, UR19, PT ;  /* 0x00000013bc009c0c */ /* 0x000fe4000bfa6270 */
[----:B------:R-:W-:Y:S02]  /*6f70*/  @!P1 FSEL R110, R110, RZ, !P4 ;  /* 0x000000ff6e6e9208 */ /* 0x000fe40006000000 */
[----:B------:R-:W-:Y:S02]  /*6f80*/  @!P1 ISETP.GE.AND P4, PT, R188, UR19, PT ;  /* 0x00000013bc009c0c */ /* 0x000fe4000bf86270 */
[----:B------:R-:W-:Y:S02]  /*6f90*/  @!P1 FSEL R108, R108, RZ, !P5 ;  /* 0x000000ff6c6c9208 */ /* 0x000fe40006800000 */
[----:B------:R-:W-:-:S02]  /*6fa0*/  @!P1 FSEL R111, R111, RZ, !P0 ;  /* 0x000000ff6f6f9208 */ /* 0x000fc40004000000 */
[----:B------:R-:W-:Y:S02]  /*6fb0*/  @!P1 ISETP.GE.AND P5, PT, R73, UR19, PT ;  /* 0x0000001349009c0c */ /* 0x000fe4000bfa6270 */
[----:B------:R-:W-:Y:S02]  /*6fc0*/  @!P1 ISETP.GE.AND P0, PT, R72, UR19, PT ;  /* 0x0000001348009c0c */ /* 0x000fe4000bf06270 */
[----:B------:R-:W-:Y:S02]  /*6fd0*/  @!P1 FSEL R112, R112, RZ, !P4 ;  /* 0x000000ff70709208 */ /* 0x000fe40006000000 */
[----:B------:R-:W-:Y:S02]  /*6fe0*/  @!P1 FSEL R113, R113, RZ, !P3 ;  /* 0x000000ff71719208 */ /* 0x000fe40005800000 */
[----:B------:R-:W-:Y:S02]  /*6ff0*/  @!P1 ISETP.GE.AND P4, PT, R73, UR19, PT ;  /* 0x0000001349009c0c */ /* 0x000fe4000bf86270 */
[----:B------:R-:W-:-:S02]  /*7000*/  @!P1 ISETP.GE.AND P3, PT, R188, UR19, PT ;  /* 0x00000013bc009c0c */ /* 0x000fc4000bf66270 */
[----:B------:R-:W-:Y:S02]  /*7010*/  @!P1 IADD3 R72, R188, 0x1, RZ ;  /* 0x00000001bc489810 */ /* 0x000fe40007ffe0ff */
[----:B------:R-:W-:Y:S02]  /*7020*/  @!P1 FSEL R114, R114, RZ, !P6 ;  /* 0x000000ff72729208 */ /* 0x000fe40007000000 */
[----:B------:R-:W-:Y:S01]  /*7030*/  IADD3 R73, P6, R166, R156, RZ ;  /* 0x0000009ca6497210 */ /* 0x000fe20007fde0ff */
[----:B------:R-:W-:Y:S01]  /*7040*/  @!P1 VIADD R75, R188, 0x2 ;  /* 0x00000002bc4b9836 */ /* 0x000fe20000000000 */
[----:B------:R-:W-:Y:S02]  /*7050*/  @!P1 FSEL R115, R115, RZ, !P5 ;  /* 0x000000ff73739208 */ /* 0x000fe40006800000 */
[----:B------:R-:W-:Y:S02]  /*7060*/  @!P1 ISETP.GE.AND P5, PT, R72, UR19, PT ;  /* 0x0000001348009c0c */ /* 0x000fe4000bfa6270 */
[----:B------:R-:W-:-:S02]  /*7070*/  @!P1 FSEL R148, R148, RZ, !P3 ;  /* 0x000000ff94949208 */ /* 0x000fc40005800000 */
[----:B------:R-:W-:Y:S02]  /*7080*/  LEA.HI.X.SX32 R74, R166, R157, 0x1, P6 ;  /* 0x0000009da64a7211 */ /* 0x000fe400030f0eff */
[----:B------:R-:W-:Y:S02]  /*7090*/  LEA R72, P3, R73, UR14, 0x2 ;  /* 0x0000000e49487c11 */ /* 0x000fe4000f8610ff */
[----:B------:R-:W-:Y:S02]  /*70a0*/  @!P1 ISETP.GE.AND P6, PT, R75, UR19, PT ;  /* 0x000000134b009c0c */ /* 0x000fe4000bfc6270 */
[----:B------:R-:W-:Y:S02]  /*70b0*/  @!P1 IADD3 R75, R188, 0x3, RZ ;  /* 0x00000003bc4b9810 */ /* 0x000fe40007ffe0ff */
[----:B------:R-:W-:Y:S02]  /*70c0*/  LEA.HI.X R73, R73, UR15, R74, 0x2, P3 ;  /* 0x0000000f49497c11 */ /* 0x000fe400098f144a */
[----:B------:R-:W-:-:S04]  /*70d0*/  @!P1 ISETP.GE.AND P3, PT, R75, UR19, PT ;  /* 0x000000134b009c0c */ /* 0x000fc8000bf66270 */
[----:B------:R-:W3:Y:S01]  /*70e0*/  LDG.E.128.CONSTANT R72, desc[UR12][R72.64] ;  /* 0x0000000c48487981 */ /* 0x000ee2000c1e9d00 */
[----:B------:R-:W-:Y:S01]  /*70f0*/  @!P1 VIADD R76, R188, 0x1 ;  /* 0x00000001bc4c9836 */ /* 0x000fe20000000000 */
[----:B------:R-:W-:Y:S02]  /*7100*/  @!P1 FSEL R149, R149, RZ, !P2 ;  /* 0x000000ff95959208 */ /* 0x000fe40005000000 */
[----:B------:R-:W-:Y:S02]  /*7110*/  @!P1 FSEL R150, R150, RZ, !P0 ;  /* 0x000000ff96969208 */ /* 0x000fe40004000000 */
[----:B------:R-:W-:Y:S01]  /*7120*/  @!P1 ISETP.GE.AND P2, PT, R76, UR19, PT ;  /* 0x000000134c009c0c */ /* 0x000fe2000bf46270 */
[C---:B------:R-:W-:Y:S01]  /*7130*/  @!P1 VIADD R76, R188.reuse, 0x3 ;  /* 0x00000003bc4c9836 */ /* 0x040fe20000000000 */
[----:B------:R-:W-:-:S04]  /*7140*/  @!P1 ISETP.GE.AND P0, PT, R188, UR19, PT ;  /* 0x00000013bc009c0c */ /* 0x000fc8000bf06270 */
[----:B------:R-:W-:Y:S02]  /*7150*/  @!P1 FSEL R116, R116, RZ, !P0 ;  /* 0x000000ff74749208 */ /* 0x000fe40004000000 */
[----:B------:R-:W-:Y:S01]  /*7160*/  @!P1 ISETP.GE.AND P0, PT, R76, UR19, PT ;  /* 0x000000134c009c0c */ /* 0x000fe2000bf06270 */
[C---:B------:R-:W-:Y:S01]  /*7170*/  @!P1 VIADD R76, R188.reuse, 0x2 ;  /* 0x00000002bc4c9836 */ /* 0x040fe20000000000 */
[----:B------:R-:W-:Y:S02]  /*7180*/  @!P1 IADD3 R77, R188, 0x2, RZ ;  /* 0x00000002bc4d9810 */ /* 0x000fe40007ffe0ff */
[----:B------:R-:W-:Y:S02]  /*7190*/  @!P1 FSEL R119, R119, RZ, !P3 ;  /* 0x000000ff77779208 */ /* 0x000fe40005800000 */
[----:B------:R-:W-:Y:S02]  /*71a0*/  @!P1 FSEL R151, R151, RZ, !P4 ;  /* 0x000000ff97979208 */ /* 0x000fe40006000000 */
[----:B------:R-:W-:Y:S01]  /*71b0*/  @!P1 ISETP.GE.AND P3, PT, R76, UR19, PT ;  /* 0x000000134c009c0c */ /* 0x000fe2000bf66270 */
[----:B------:R-:W-:Y:S01]  /*71c0*/  @!P1 VIADD R76, R188, 0x1 ;  /* 0x00000001bc4c9836 */ /* 0x000fe20000000000 */
[----:B------:R-:W-:-:S02]  /*71d0*/  @!P1 ISETP.GE.AND P4, PT, R77, UR19, PT ;  /* 0x000000134d009c0c */ /* 0x000fc4000bf86270 */
[----:B------:R-:W-:Y:S02]  /*71e0*/  @!P1 IADD3 R77, R188, 0x1, RZ ;  /* 0x00000001bc4d9810 */ /* 0x000fe40007ffe0ff */
[----:B------:R-:W-:Y:S02]  /*71f0*/  @!P1 FSEL R117, R117, RZ, !P5 ;  /* 0x000000ff75759208 */ /* 0x000fe40006800000 */
[----:B------:R-:W-:Y:S02]  /*7200*/  @!P1 FSEL R118, R118, RZ, !P6 ;  /* 0x000000ff76769208 */ /* 0x000fe40007000000 */
[----:B------:R-:W-:Y:S02]  /*7210*/  @!P1 FSEL R121, R121, RZ, !P2 ;  /* 0x000000ff79799208 */ /* 0x000fe40005000000 */
[----:B------:R-:W-:Y:S02]  /*7220*/  @!P1 ISETP.GE.AND P5, PT, R77, UR19, PT ;  /* 0x000000134d009c0c */ /* 0x000fe4000bfa6270 */
[----:B------:R-:W-:-:S02]  /*7230*/  @!P1 ISETP.GE.AND P6, PT, R188, UR19, PT ;  /* 0x00000013bc009c0c */ /* 0x000fc4000bfc6270 */
[----:B------:R-:W-:Y:S02]  /*7240*/  @!P1 ISETP.GE.AND P2, PT, R76, UR19, PT ;  /* 0x000000134c009c0c */ /* 0x000fe4000bf46270 */
[----:B------:R-:W-:Y:S02]  /*7250*/  @!P1 FSEL R122, R122, RZ, !P4 ;  /* 0x000000ff7a7a9208 */ /* 0x000fe40006000000 */
[C---:B------:R-:W-:Y:S02]  /*7260*/  @!P1 IADD3 R77, R188.reuse, 0x3, RZ ;  /* 0x00000003bc4d9810 */ /* 0x040fe40007ffe0ff */
[C---:B------:R-:W-:Y:S02]  /*7270*/  @!P1 IADD3 R76, R188.reuse, 0x2, RZ ;  /* 0x00000002bc4c9810 */ /* 0x040fe40007ffe0ff */
[----:B------:R-:W-:Y:S02]  /*7280*/  @!P1 ISETP.GE.AND P4, PT, R188, UR19, PT ;  /* 0x00000013bc009c0c */ /* 0x000fe4000bf86270 */
[----:B------:R-:W-:-:S02]  /*7290*/  @!P1 FSEL R120, R120, RZ, !P6 ;  /* 0x000000ff78789208 */ /* 0x000fc40007000000 */
[----:B------:R-:W-:Y:S02]  /*72a0*/  @!P1 FSEL R123, R123, RZ, !P0 ;  /* 0x000000ff7b7b9208 */ /* 0x000fe40004000000 */
[C---:B------:R-:W-:Y:S02]  /*72b0*/  @!P1 ISETP.GE.AND P6, PT, R77.reuse, UR19, PT ;  /* 0x000000134d009c0c */ /* 0x040fe4000bfc6270 */
[----:B------:R-:W-:Y:S01]  /*72c0*/  @!P1 ISETP.GE.AND P0, PT, R76, UR19, PT ;  /* 0x000000134c009c0c */ /* 0x000fe2000bf06270 */
[----:B------:R-:W-:Y:S01]  /*72d0*/  @!P1 VIADD R76, R188, 0x1 ;  /* 0x00000001bc4c9836 */ /* 0x000fe20000000000 */
[----:B------:R-:W-:Y:S02]  /*72e0*/  @!P1 FSEL R124, R124, RZ, !P4 ;  /* 0x000000ff7c7c9208 */ /* 0x000fe40006000000 */
[----:B------:R-:W-:Y:S02]  /*72f0*/  @!P1 ISETP.GE.AND P4, PT, R77, UR19, PT ;  /* 0x000000134d009c0c */ /* 0x000fe4000bf86270 */
[----:B------:R-:W-:-:S02]  /*7300*/  @!P1 FSEL R126, R126, RZ, !P3 ;  /* 0x000000ff7e7e9208 */ /* 0x000fc40005800000 */
[----:B------:R-:W-:Y:S02]  /*7310*/  IADD3 R77, P3, R167, R156, RZ ;  /* 0x0000009ca74d7210 */ /* 0x000fe40007f7e0ff */
[----:B------:R-:W-:Y:S02]  /*7320*/  @!P1 FSEL R127, R127, RZ, !P6 ;  /* 0x000000ff7f7f9208 */ /* 0x000fe40007000000 */
[----:B------:R-:W-:Y:S02]  /*7330*/  @!P1 FSEL R125, R125, RZ, !P5 ;  /* 0x000000ff7d7d9208 */ /* 0x000fe40006800000 */
[----:B------:R-:W-:Y:S02]  /*7340*/  @!P1 ISETP.GE.AND P6, PT, R188, UR19, PT ;  /* 0x00000013bc009c0c */ /* 0x000fe4000bfc6270 */
[----:B------:R-:W-:Y:S02]  /*7350*/  @!P1 ISETP.GE.AND P5, PT, R76, UR19, PT ;  /* 0x000000134c009c0c */ /* 0x000fe4000bfa6270 */
[----:B------:R-:W-:-:S02]  /*7360*/  @!P1 IADD3 R79, R188, 0x2, RZ ;  /* 0x00000002bc4f9810 */ /* 0x000fc40007ffe0ff */
[----:B------:R-:W-:Y:S02]  /*7370*/  LEA.HI.X.SX32 R78, R167, R157, 0x1, P3 ;  /* 0x0000009da74e7211 */ /* 0x000fe400018f0eff */
[----:B------:R-:W-:Y:S02]  /*7380*/  LEA R76, P3, R77, UR14, 0x2 ;  /* 0x0000000e4d4c7c11 */ /* 0x000fe4000f8610ff */
[----:B------:R-:W-:Y:S02]  /*7390*/  @!P1 FSEL R144, R144, RZ, !P6 ;  /* 0x000000ff90909208 */ /* 0x000fe40007000000 */
[----:B------:R-:W-:Y:S02]  /*73a0*/  @!P1 ISETP.GE.AND P6, PT, R79, UR19, PT ;  /* 0x000000134f009c0c */ /* 0x000fe4000bfc6270 */
[C---:B------:R-:W-:Y:S02]  /*73b0*/  @!P1 IADD3 R79, R188.reuse, 0x1, RZ ;  /* 0x00000001bc4f9810 */ /* 0x040fe40007ffe0ff */
[----:B------:R-:W-:Y:S01]  /*73c0*/  LEA.HI.X R77, R77, UR15, R78, 0x2, P3 ;  /* 0x0000000f4d4d7c11 */ /* 0x000fe200098f144e */
[----:B------:R-:W-:Y:S01]  /*73d0*/  @!P1 VIADD R80, R188, 0x3 ;  /* 0x00000003bc509836 */ /* 0x000fe20000000000 */
[----:B------:R-:W-:-:S02]  /*73e0*/  @!P1 FSEL R146, R146, RZ, !P0 ;  /* 0x000000ff92929208 */ /* 0x000fc40004000000 */
[C---:B------:R-:W-:Y:S02]  /*73f0*/  @!P1 ISETP.GE.AND P3, PT, R188.reuse, UR19, PT ;  /* 0x00000013bc009c0c */ /* 0x040fe4000bf66270 */
[----:B------:R-:W-:Y:S02]  /*7400*/  @!P1 ISETP.GE.AND P0, PT, R79, UR19, PT ;  /* 0x000000134f009c0c */ /* 0x000fe4000bf06270 */
[----:B------:R-:W4:Y:S01]  /*7410*/  LDG.E.128.CONSTANT R76, desc[UR12][R76.64] ;  /* 0x0000000c4c4c7981 */ /* 0x000f22000c1e9d00 */
[----:B------:R-:W-:Y:S01]  /*7420*/  @!P1 FSEL R145, R145, RZ, !P2 ;  /* 0x000000ff91919208 */ /* 0x000fe20005000000 */
[----:B------:R-:W-:Y:S01]  /*7430*/  @!P1 VIADD R81, R188, 0x2 ;  /* 0x00000002bc519836 */ /* 0x000fe20000000000 */
[----:B------:R-:W-:Y:S02]  /*7440*/  @!P1 FSEL R128, R128, RZ, !P3 ;  /* 0x000000ff80809208 */ /* 0x000fe40005800000 */
[C---:B------:R-:W-:Y:S02]  /*7450*/  @!P1 ISETP.GE.AND P2, PT, R80.reuse, UR19, PT ;  /* 0x0000001350009c0c */ /* 0x040fe4000bf46270 */
[----:B------:R-:W-:Y:S01]  /*7460*/  @!P1 ISETP.GE.AND P3, PT, R80, UR19, PT ;  /* 0x0000001350009c0c */ /* 0x000fe2000bf66270 */
[----:B------:R-:W-:Y:S01]  /*7470*/  @!P1 VIADD R80, R188, 0x2 ;  /* 0x00000002bc509836 */ /* 0x000fe20000000000 */
[----:B------:R-:W-:-:S02]  /*7480*/  @!P1 FSEL R147, R147, RZ, !P4 ;  /* 0x000000ff93939208 */ /* 0x000fc40006000000 */
        /* <DEDUP_REMOVED lines=8> */
[C---:B------:R-:W-:Y:S02]  /*7510*/  @!P1 ISETP.GE.AND P6, PT, R188.reuse, UR19, PT ;  /* 0x00000013bc009c0c */ /* 0x040fe4000bfc6270 */
[----:B------:R-:W-:Y:S02]  /*7520*/  @!P1 IADD3 R81, R188, 0x3, RZ ;  /* 0x00000003bc519810 */ /* 0x000fe40007ffe0ff */
[----:B------:R-:W-:Y:S02]  /*7530*/  @!P1 FSEL R133, R133, RZ, !P0 ;  /* 0x000000ff85859208 */ /* 0x000fe40004000000 */
[----:B------:R-:W-:Y:S02]  /*7540*/  @!P1 ISETP.GE.AND P0, PT, R80, UR19, PT ;  /* 0x0000001350009c0c */ /* 0x000fe4000bf06270 */
[----:B------:R-:W-:-:S02]  /*7550*/  @!P1 FSEL R132, R132, RZ, !P6 ;  /* 0x000000ff84849208 */ /* 0x000fc40007000000 */
[----:B------:R-:W-:Y:S02]  /*7560*/  @!P1 IADD3 R80, R188, 0x2, RZ ;  /* 0x00000002bc509810 */ /* 0x000fe40007ffe0ff */
[----:B------:R-:W-:Y:S02]  /*7570*/  @!P1 FSEL R134, R134, RZ, !P4 ;  /* 0x000000ff86869208 */ /* 0x000fe40006000000 */
[----:B------:R-:W-:Y:S02]  /*7580*/  @!P1 ISETP.GE.AND P6, PT, R81, UR19, PT ;  /* 0x0000001351009c0c */ /* 0x000fe4000bfc6270 */
[----:B------:R-:W-:Y:S02]  /*7590*/  @!P1 ISETP.GE.AND P4, PT, R188, UR19, PT ;  /* 0x00000013bc009c0c */ /* 0x000fe4000bf86270 */
[----:B------:R-:W-:Y:S02]  /*75a0*/  @!P1 FSEL R135, R135, RZ, !P3 ;  /* 0x000000ff87879208 */ /* 0x000fe40005800000 */
[----:B------:R-:W-:Y:S01]  /*75b0*/  @!P1 ISETP.GE.AND P3, PT, R80, UR19, PT ;  /* 0x0000001350009c0c */ /* 0x000fe2000bf66270 */
[----:B------:R-:W-:Y:S01]  /*75c0*/  @!P1 VIADD R80, R188, 0x1 ;  /* 0x00000001bc509836 */ /* 0x000fe20000000000 */
[----:B------:R-:W-:-:S02]  /*75d0*/  @!P1 FSEL R136, R136, RZ, !P4 ;  /* 0x000000ff88889208 */ /* 0x000fc40006000000 */
[----:B------:R-:W-:Y:S02]  /*75e0*/  @!P1 FSEL R139, R139, RZ, !P6 ;  /* 0x000000ff8b8b9208 */ /* 0x000fe40007000000 */
[----:B------:R-:W-:Y:S02]  /*75f0*/  @!P1 ISETP.GE.AND P4, PT, R81, UR19, PT ;  /* 0x0000001351009c0c */ /* 0x000fe4000bf86270 */
[----:B------:R-:W-:Y:S02]  /*7600*/  @!P1 FSEL R138, R138, RZ, !P2 ;  /* 0x000000ff8a8a9208 */ /* 0x000fe40005000000 */
[----:B------:R-:W-:Y:S02]  /*7610*/  @!P1 ISETP.GE.AND P6, PT, R188, UR19, PT ;  /* 0x00000013bc009c0c */ /* 0x000fe4000bfc6270 */
[----:B------:R-:W-:Y:S02]  /*7620*/  IADD3 R81, P2, R168, R156, RZ ;  /* 0x0000009ca8517210 */ /* 0x000fe40007f5e0ff */
[----:B------:R-:W-:-:S02]  /*7630*/  @!P1 FSEL R137, R137, RZ, !P5 ;  /* 0x000000ff89899208 */ /* 0x000fc40006800000 */
[----:B------:R-:W-:Y:S02]  /*7640*/  @!P1 ISETP.GE.AND P5, PT, R80, UR19, PT ;  /* 0x0000001350009c0c */ /* 0x000fe4000bfa6270 */
[----:B------:R-:W-:Y:S02]  /*7650*/  @!P1 IADD3 R83, R188, 0x2, RZ ;  /* 0x00000002bc539810 */ /* 0x000fe40007ffe0ff */
[----:B------:R-:W-:Y:S02]  /*7660*/  @!P1 FSEL R140, R140, RZ, !P6 ;  /* 0x000000ff8c8c9208 */ /* 0x000fe40007000000 */
[----:B------:R-:W-:Y:S02]  /*7670*/  LEA.HI.X.SX32 R82, R168, R157, 0x1, P2 ;  /* 0x0000009da8527211 */ /* 0x000fe400010f0eff */
[----:B------:R-:W-:Y:S02]  /*7680*/  LEA R80, P6, R81, UR14, 0x2 ;  /* 0x0000000e51507c11 */ /* 0x000fe4000f8c10ff */
[----:B------:R-:W-:-:S02]  /*7690*/  @!P1 FSEL R141, R141, RZ, !P0 ;  /* 0x000000ff8d8d9208 */ /* 0x000fc40004000000 */
[----:B------:R-:W-:Y:S02]  /*76a0*/  @!P1 ISETP.GE.AND P0, PT, R83, UR19, PT ;  /* 0x0000001353009c0c */ /* 0x000fe4000bf06270 */
[----:B------:R-:W-:Y:S02]  /*76b0*/  @!P1 IADD3 R83, R188, 0x1, RZ ;  /* 0x00000001bc539810 */ /* 0x000fe40007ffe0ff */
[----:B------:R-:W-:Y:S02]  /*76c0*/  LEA.HI.X R81, R81, UR15, R82, 0x2, P6 ;  /* 0x0000000f51517c11 */ /* 0x000fe4000b0f1452 */
[----:B------:R-:W-:Y:S02]  /*76d0*/  @!P1 FSEL R142, R142, RZ, !P3 ;  /* 0x000000ff8e8e9208 */ /* 0x000fe40005800000 */
[----:B------:R-:W-:Y:S02]  /*76e0*/  @!P1 ISETP.GE.AND P3, PT, R83, UR19, PT ;  /* 0x0000001353009c0c */ /* 0x000fe4000bf66270 */
[----:B------:R-:W4:Y:S01]  /*76f0*/  LDG.E.128.CONSTANT R80, desc[UR12][R80.64] ;  /* 0x0000000c50507981 */ /* 0x000f22000c1e9d00 */
[----:B------:R-:W-:-:S05]  /*7700*/  @!P1 VIADD R84, R188, 0x3 ;  /* 0x00000003bc549836 */ /* 0x000fca0000000000 */
[----:B------:R-:W-:Y:S01]  /*7710*/  @!P1 ISETP.GE.AND P2, PT, R84, UR19, PT ;  /* 0x0000001354009c0c */ /* 0x000fe2000bf46270 */
[----:B------:R-:W-:Y:S01]  /*7720*/  @!P1 VIADD R84, R188, 0x2 ;  /* 0x00000002bc549836 */ /* 0x000fe20000000000 */
[----:B------:R-:W-:Y:S01]  /*7730*/  @!P1 FSEL R143, R143, RZ, !P4 ;  /* 0x000000ff8f8f9208 */ /* 0x000fe20006000000 */
[----:B------:R-:W0:Y:S03]  /*7740*/  S2UR UR8, SR_CgaCtaId ;  /* 0x00000000000879c3 */ /* 0x000e260000008800 */
[----:B------:R-:W-:Y:S01]  /*7750*/  @!P1 ISETP.GE.AND P4, PT, R84, UR19, PT ;  /* 0x0000001354009c0c */ /* 0x000fe2000bf86270 */
[C---:B------:R-:W-:Y:S01]  /*7760*/  @!P1 VIADD R84, R188.reuse, 0x1 ;  /* 0x00000001bc549836 */ /* 0x040fe20000000000 */
[----:B------:R-:W-:Y:S02]  /*7770*/  @!P1 ISETP.GE.AND P6, PT, R188, UR19, PT ;  /* 0x00000013bc009c0c */ /* 0x000fe4000bfc6270 */
[----:B------:R-:W-:-:S02]  /*7780*/  @!P1 FSEL R33, R33, RZ, !P5 ;  /* 0x000000ff21219208 */ /* 0x000fc40006800000 */
[----:B------:R-:W-:Y:S02]  /*7790*/  @!P1 IADD3 R85, R188, 0x3, RZ ;  /* 0x00000003bc559810 */ /* 0x000fe40007ffe0ff */
[----:B------:R-:W-:Y:S01]  /*77a0*/  @!P1 ISETP.GE.AND P5, PT, R84, UR19, PT ;  /* 0x0000001354009c0c */ /* 0x000fe2000bfa6270 */
[C---:B------:R-:W-:Y:S01]  /*77b0*/  @!P1 VIADD R84, R188.reuse, 0x3 ;  /* 0x00000003bc549836 */ /* 0x040fe20000000000 */
[----:B------:R-:W-:Y:S02]  /*77c0*/  @!P1 FSEL R35, R35, RZ, !P2 ;  /* 0x000000ff23239208 */ /* 0x000fe40005000000 */
[----:B------:R-:W-:Y:S02]  /*77d0*/  @!P1 ISETP.GE.AND P2, PT, R188, UR19, PT ;  /* 0x00000013bc009c0c */ /* 0x000fe4000bf46270 */
[----:B------:R-:W-:Y:S02]  /*77e0*/  @!P1 FSEL R32, R32, RZ, !P6 ;  /* 0x000000ff20209208 */ /* 0x000fe40007000000 */
[----:B------:R-:W-:-:S02]  /*77f0*/  @!P1 ISETP.GE.AND P6, PT, R85, UR19, PT ;  /* 0x0000001355009c0c */ /* 0x000fc4000bfc6270 */
[----:B------:R-:W-:Y:S02]  /*7800*/  @!P1 IADD3 R85, R188, 0x2, RZ ;  /* 0x00000002bc559810 */ /* 0x000fe40007ffe0ff */
[----:B------:R-:W-:Y:S02]  /*7810*/  @!P1 FSEL R36, R36, RZ, !P2 ;  /* 0x000000ff24249208 */ /* 0x000fe40005000000 */
[----:B------:R-:W-:Y:S01]  /*7820*/  @!P1 ISETP.GE.AND P2, PT, R84, UR19, PT ;  /* 0x0000001354009c0c */ /* 0x000fe2000bf46270 */
[----:B------:R-:W-:Y:S01]  /*7830*/  @!P1 VIADD R84, R188, 0x2 ;  /* 0x00000002bc549836 */ /* 0x000fe20000000000 */
[----:B------:R-:W-:Y:S02]  /*7840*/  @!P1 FSEL R34, R34, RZ, !P0 ;  /* 0x000000ff22229208 */ /* 0x000fe40004000000 */
[----:B------:R-:W-:Y:S02]  /*7850*/  @!P1 ISETP.GE.AND P0, PT, R85, UR19, PT ;  /* 0x0000001355009c0c */ /* 0x000fe4000bf06270 */
[----:B------:R-:W-:-:S02]  /*7860*/  @!P1 IADD3 R85, R188, 0x1, RZ ;  /* 0x00000001bc559810 */ /* 0x000fc40007ffe0ff */
[----:B------:R-:W-:Y:S01]  /*7870*/  @!P1 FSEL R39, R39, RZ, !P6 ;  /* 0x000000ff27279208 */ /* 0x000fe20007000000 */
[----:B------:R-:W-:Y:S01]  /*7880*/  UMOV UR7, 0x400 ;  /* 0x0000040000077882 */ /* 0x000fe20000000000 */
[----:B------:R-:W-:Y:S01]  /*7890*/  @!P1 ISETP.GE.AND P6, PT, R84, UR19, PT ;  /* 0x0000001354009c0c */ /* 0x000fe2000bfc6270 */
[----:B------:R-:W-:Y:S01]  /*78a0*/  @!P1 VIADD R84, R188, 0x1 ;  /* 0x00000001bc549836 */ /* 0x000fe20000000000 */
[----:B------:R-:W-:Y:S02]  /*78b0*/  @!P1 FSEL R37, R37, RZ, !P3 ;  /* 0x000000ff25259208 */ /* 0x000fe40005800000 */
[----:B------:R-:W-:Y:S01]  /*78c0*/  @!P1 FSEL R38, R38, RZ, !P4 ;  /* 0x000000ff26269208 */ /* 0x000fe20006000000 */
[----:B------:R-:W-:Y:S01]  /*78d0*/  UIADD3 UR7, UR7, 0x320, URZ ;  /* 0x0000032007077890 */ /* 0x000fe2000fffe03f */
[----:B------:R-:W-:Y:S02]  /*78e0*/  @!P1 ISETP.GE.AND P3, PT, R85, UR19, PT ;  /* 0x0000001355009c0c */ /* 0x000fe4000bf66270 */
[----:B------:R-:W-:-:S02]  /*78f0*/  @!P1 ISETP.GE.AND P4, PT, R188, UR19, PT ;  /* 0x00000013bc009c0c */ /* 0x000fc4000bf86270 */
[----:B------:R-:W-:Y:S02]  /*7900*/  @!P1 IADD3 R85, R188, 0x3, RZ ;  /* 0x00000003bc559810 */ /* 0x000fe40007ffe0ff */
[----:B------:R-:W-:Y:S01]  /*7910*/  @!P1 FSEL R41, R41, RZ, !P5 ;  /* 0x000000ff29299208 */ /* 0x000fe20006800000 */
[----:B0-----:R-:W-:Y:S01]  /*7920*/  ULEA UR7, UR8, UR7, 0x18 ;  /* 0x0000000708077291 */ /* 0x001fe2000f8ec03f */
[----:B------:R-:W-:Y:S02]  /*7930*/  @!P1 FSEL R40, R40, RZ, !P4 ;  /* 0x000000ff28289208 */ /* 0x000fe40006000000 */
[----:B------:R-:W-:Y:S01]  /*7940*/  @!P1 ISETP.GE.AND P5, PT, R84, UR19, PT ;  /* 0x0000001354009c0c */ /* 0x000fe2000bfa6270 */
[----:B------:R-:W-:Y:S01]  /*7950*/  @!P1 VIADD R84, R188, 0x3 ;  /* 0x00000003bc549836 */ /* 0x000fe20000000000 */
[----:B------:R-:W-:Y:S02]  /*7960*/  @!P1 FSEL R43, R43, RZ, !P2 ;  /* 0x000000ff2b2b9208 */ /* 0x000fe40005000000 */
[----:B------:R-:W-:-:S02]  /*7970*/  @!P1 ISETP.GE.AND P4, PT, R85, UR19, PT ;  /* 0x0000001355009c0c */ /* 0x000fc4000bf86270 */
[C---:B------:R-:W-:Y:S02]  /*7980*/  @!P1 ISETP.GE.AND P2, PT, R188.reuse, UR19, PT ;  /* 0x00000013bc009c0c */ /* 0x040fe4000bf46270 */
[----:B------:R-:W-:Y:S02]  /*7990*/  @!P1 IADD3 R85, R188, 0x2, RZ ;  /* 0x00000002bc559810 */ /* 0x000fe40007ffe0ff */
[----:B------:R-:W-:Y:S02]  /*79a0*/  @!P1 FSEL R42, R42, RZ, !P0 ;  /* 0x000000ff2a2a9208 */ /* 0x000fe40004000000 */
[----:B------:R-:W-:Y:S02]  /*79b0*/  @!P1 FSEL R44, R44, RZ, !P2 ;  /* 0x000000ff2c2c9208 */ /* 0x000fe40005000000 */
[----:B------:R-:W-:Y:S02]  /*79c0*/  @!P1 ISETP.GE.AND P0, PT, R85, UR19, PT ;  /* 0x0000001355009c0c */ /* 0x000fe4000bf06270 */
[----:B------:R-:W-:-:S02]  /*79d0*/  @!P1 ISETP.GE.AND P2, PT, R84, UR19, PT ;  /* 0x0000001354009c0c */ /* 0x000fc4000bf46270 */
[C---:B------:R-:W-:Y:S02]  /*79e0*/  @!P1 IADD3 R85, R188.reuse, 0x1, RZ ;  /* 0x00000001bc559810 */ /* 0x040fe40007ffe0ff */
[C---:B------:R-:W-:Y:S01]  /*79f0*/  LEA R84, R188.reuse, UR7, 0x2 ;  /* 0x00000007bc547c11 */ /* 0x040fe2000f8e10ff */
[----:B------:R-:W-:Y:S01]  /*7a00*/  @!P1 VIADD R88, R188, 0x2 ;  /* 0x00000002bc589836 */ /* 0x000fe20000000000 */
[----:B------:R-:W-:Y:S02]  /*7a10*/  @!P1 FSEL R45, R45, RZ, !P3 ;  /* 0x000000ff2d2d9208 */ /* 0x000fe40005800000 */
[----:B------:R-:W-:Y:S02]  /*7a20*/  @!P1 ISETP.GE.AND P3, PT, R85, UR19, PT ;  /* 0x0000001355009c0c */ /* 0x000fe4000bf66270 */
[----:B------:R-:W0:Y:S01]  /*7a30*/  LDS.128 R84, [R84] ;  /* 0x0000000054547984 */ /* 0x000e220000000c00 */
[----:B------:R-:W-:Y:S02]  /*7a40*/  @!P1 FSEL R47, R47, RZ, !P4 ;  /* 0x000000ff2f2f9208 */ /* 0x000fe40006000000 */
[----:B------:R-:W-:Y:S01]  /*7a50*/  @!P1 ISETP.GE.AND P4, PT, R88, UR19, PT ;  /* 0x0000001358009c0c */ /* 0x000fe2000bf86270 */
[----:B------:R-:W-:Y:S01]  /*7a60*/  @!P1 VIADD R88, R188, 0x1 ;  /* 0x00000001bc589836 */ /* 0x000fe20000000000 */
[----:B------:R-:W-:-:S04]  /*7a70*/  @!P1 FSEL R49, R49, RZ, !P5 ;  /* 0x000000ff31319208 */ /* 0x000fc80006800000 */
[----:B------:R-:W-:Y:S02]  /*7a80*/  @!P1 ISETP.GE.AND P5, PT, R88, UR19, PT ;  /* 0x0000001358009c0c */ /* 0x000fe4000bfa6270 */
[----:B------:R-:W-:Y:S02]  /*7a90*/  @!P1 IADD3 R88, R188, 0x2, RZ ;  /* 0x00000002bc589810 */ /* 0x000fe40007ffe0ff */
[----:B------:R-:W-:Y:S02]  /*7aa0*/  @!P1 FSEL R51, R51, RZ, !P2 ;  /* 0x000000ff33339208 */ /* 0x000fe40005000000 */
[----:B------:R-:W-:Y:S02]  /*7ab0*/  @!P1 FSEL R46, R46, RZ, !P6 ;  /* 0x000000ff2e2e9208 */ /* 0x000fe40007000000 */
[----:B------:R-:W-:Y:S01]  /*7ac0*/  @!P1 ISETP.GE.AND P2, PT, R88, UR19, PT ;  /* 0x0000001358009c0c */ /* 0x000fe2000bf46270 */
[C---:B------:R-:W-:Y:S01]  /*7ad0*/  @!P1 VIADD R88, R188.reuse, 0x1 ;  /* 0x00000001bc589836 */ /* 0x040fe20000000000 */
[----:B------:R-:W-:-:S02]  /*7ae0*/  @!P1 ISETP.GE.AND P6, PT, R188, UR19, PT ;  /* 0x00000013bc009c0c */ /* 0x000fc4000bfc6270 */
[----:B------:R-:W-:Y:S02]  /*7af0*/  @!P1 IADD3 R89, R188, 0x3, RZ ;  /* 0x00000003bc599810 */ /* 0x000fe40007ffe0ff */
[----:B------:R-:W-:Y:S02]  /*7b00*/  @!P1 FSEL R48, R48, RZ, !P6 ;  /* 0x000000ff30309208 */ /* 0x000fe40007000000 */
[----:B------:R-:W-:Y:S02]  /*7b10*/  @!P1 FSEL R53, R53, RZ, !P3 ;  /* 0x000000ff35359208 */ /* 0x000fe40005800000 */
[----:B------:R-:W-:Y:S02]  /*7b20*/  @!P1 ISETP.GE.AND P6, PT, R89, UR19, PT ;  /* 0x0000001359009c0c */ /* 0x000fe4000bfc6270 */
[----:B------:R-:W-:Y:S02]  /*7b30*/  @!P1 ISETP.GE.AND P3, PT, R88, UR19, PT ;  /* 0x0000001358009c0c */ /* 0x000fe4000bf66270 */
[----:B------:R-:W-:-:S02]  /*7b40*/  @!P1 IADD3 R88, R188, 0x2, RZ ;  /* 0x00000002bc589810 */ /* 0x000fc40007ffe0ff */
[----:B------:R-:W-:Y:S02]  /*7b50*/  @!P1 FSEL R50, R50, RZ, !P0 ;  /* 0x000000ff32329208 */ /* 0x000fe40004000000 */
[----:B------:R-:W-:Y:S02]  /*7b60*/  @!P1 ISETP.GE.AND P0, PT, R188, UR19, PT ;  /* 0x00000013bc009c0c */ /* 0x000fe4000bf06270 */
        /* <DEDUP_REMOVED lines=8> */
[----:B------:R-:W-:Y:S02]  /*7bf0*/  @!P1 FSEL R58, R58, RZ, !P2 ;  /* 0x000000ff3a3a9208 */ /* 0x000fe40005000000 */
[----:B------:R-:W-:Y:S02]  /*7c00*/  @!P1 FSEL R56, R56, RZ, !P4 ;  /* 0x000000ff38389208 */ /* 0x000fe40006000000 */
[----:B------:R-:W-:-:S02]  /*7c10*/  @!P1 ISETP.GE.AND P5, PT, R88, UR19, PT ;  /* 0x0000001358009c0c */ /* 0x000fc4000bfa6270 */
[C---:B------:R-:W-:Y:S02]  /*7c20*/  @!P1 ISETP.GE.AND P2, PT, R188.reuse, UR19, PT ;  /* 0x00000013bc009c0c */ /* 0x040fe4000bf46270 */
[----:B------:R-:W-:Y:S02]  /*7c30*/  @!P1 ISETP.GE.AND P4, PT, R89, UR19, PT ;  /* 0x0000001359009c0c */ /* 0x000fe4000bf86270 */
[----:B------:R-:W-:Y:S02]  /*7c40*/  @!P1 IADD3 R88, R188, 0x2, RZ ;  /* 0x00000002bc589810 */ /* 0x000fe40007ffe0ff */
[----:B------:R-:W-:Y:S02]  /*7c50*/  @!P1 FSEL R59, R59, RZ, !P0 ;  /* 0x000000ff3b3b9208 */ /* 0x000fe40004000000 */
[----:B------:R-:W-:Y:S02]  /*7c60*/  IADD3 R89, P0, R169, R156, RZ ;  /* 0x0000009ca9597210 */ /* 0x000fe40007f1e0ff */
[----:B------:R-:W-:-:S02]  /*7c70*/  @!P1 FSEL R60, R60, RZ, !P2 ;  /* 0x000000ff3c3c9208 */ /* 0x000fc40005000000 */
[----:B------:R-:W-:Y:S02]  /*7c80*/  @!P1 ISETP.GE.AND P2, PT, R88, UR19, PT ;  /* 0x0000001358009c0c */ /* 0x000fe4000bf46270 */
[----:B------:R-:W-:Y:S02]  /*7c90*/  @!P1 FSEL R61, R61, RZ, !P3 ;  /* 0x000000ff3d3d9208 */ /* 0x000fe40005800000 */
[----:B------:R-:W-:Y:S02]  /*7ca0*/  LEA.HI.X.SX32 R90, R169, R157, 0x1, P0 ;  /* 0x0000009da95a7211 */ /* 0x000fe400000f0eff */
[----:B------:R-:W-:Y:S01]  /*7cb0*/  LEA R88, P3, R89, UR14, 0x2 ;  /* 0x0000000e59587c11 */ /* 0x000fe2000f8610ff */
[----:B------:R-:W-:Y:S02]  /*7cc0*/  @!P1 VIADD R91, R188, 0x3 ;  /* 0x00000003bc5b9836 */ /* 0x000fe40000000000 */
[----:B0-----:R-:W-:Y:S01]  /*7cd0*/  FMUL.FTZ R93, R85, R93 ;  /* 0x0000005d555d7220 */ /* 0x001fe20000410000 */
[----:B------:R-:W-:-:S02]  /*7ce0*/  @!P1 FSEL R62, R62, RZ, !P6 ;  /* 0x000000ff3e3e9208 */ /* 0x000fc40007000000 */
[----:B------:R-:W-:Y:S02]  /*7cf0*/  LEA.HI.X R89, R89, UR15, R90, 0x2, P3 ;  /* 0x0000000f59597c11 */ /* 0x000fe400098f145a */
[----:B------:R-:W-:Y:S02]  /*7d00*/  IADD3 R90, P6, R170, R156, RZ ;  /* 0x0000009caa5a7210 */ /* 0x000fe40007fde0ff */
[----:B------:R-:W-:Y:S01]  /*7d10*/  @!P1 ISETP.GE.AND P0, PT, R91, UR19, PT ;  /* 0x000000135b009c0c */ /* 0x000fe2000bf06270 */
[----:B------:R-:W-:Y:S01]  /*7d20*/  FFMA.FTZ R91, R84, R92, R93 ;  /* 0x0000005c545b7223 */ /* 0x000fe2000001005d */
[----:B------:R-:W-:Y:S02]  /*7d30*/  LEA.HI.X.SX32 R93, R170, R157, 0x1, P6 ;  /* 0x0000009daa5d7211 */ /* 0x000fe400030f0eff */
[----:B------:R-:W-:Y:S01]  /*7d40*/  LEA R92, P6, R90, UR14, 0x2 ;  /* 0x0000000e5a5c7c11 */ /* 0x000fe2000f8c10ff */
[----:B------:R-:W-:Y:S01]  /*7d50*/  FMUL.FTZ R97, R85, R97 ;  /* 0x0000006155617220 */ /* 0x000fe20000410000 */
[----:B------:R-:W-:-:S02]  /*7d60*/  FFMA.FTZ R94, R86, R94, R91 ;  /* 0x0000005e565e7223 */ /* 0x000fc4000001005b */
[----:B------:R-:W-:Y:S02]  /*7d70*/  LEA.HI.X R93, R90, UR15, R93, 0x2, P6 ;  /* 0x0000000f5a5d7c11 */ /* 0x000fe4000b0f145d */
[----:B------:R-:W4:Y:S01]  /*7d80*/  LDG.E.128.CONSTANT R88, desc[UR12][R88.64] ;  /* 0x0000000c58587981 */ /* 0x000f22000c1e9d00 */
[----:B------:R-:W-:Y:S01]  /*7d90*/  FFMA.FTZ R97, R84, R96, R97 ;  /* 0x0000006054617223 */ /* 0x000fe20000010061 */
[----:B------:R-:W-:Y:S02]  /*7da0*/  @!P1 IADD3 R96, R188, 0x1, RZ ;  /* 0x00000001bc609810 */ /* 0x000fe40007ffe0ff */
[----:B------:R-:W-:Y:S01]  /*7db0*/  @!P1 FSEL R65, R65, RZ, !P5 ;  /* 0x000000ff41419208 */ /* 0x000fe20006800000 */
[----:B------:R-:W-:Y:S01]  /*7dc0*/  FFMA.FTZ R238, R86, R98, R97 ;  /* 0x0000006256ee7223 */ /* 0x000fe20000010061 */
[----:B------:R-:W-:Y:S01]  /*7dd0*/  IADD3 R97, P5, R171, R156, RZ ;  /* 0x0000009cab617210 */ /* 0x000fe20007fbe0ff */
[----:B------:R-:W-:Y:S01]  /*7de0*/  FMUL.FTZ R101, R85, R101 ;  /* 0x0000006555657220 */ /* 0x000fe20000410000 */
[----:B------:R-:W-:-:S02]  /*7df0*/  @!P1 FSEL R63, R63, RZ, !P4 ;  /* 0x000000ff3f3f9208 */ /* 0x000fc40006000000 */
[----:B------:R-:W-:Y:S02]  /*7e00*/  @!P1 ISETP.GE.AND P4, PT, R96, UR19, PT ;  /* 0x0000001360009c0c */ /* 0x000fe4000bf86270 */
[----:B------:R-:W-:Y:S02]  /*7e10*/  LEA.HI.X.SX32 R98, R171, R157, 0x1, P5 ;  /* 0x0000009dab627211 */ /* 0x000fe400028f0eff */
[----:B------:R-:W-:Y:S01]  /*7e20*/  LEA R96, P6, R97, UR14, 0x2 ;  /* 0x0000000e61607c11 */ /* 0x000fe2000f8c10ff */
[----:B------:R-:W-:Y:S01]  /*7e30*/  FFMA.FTZ R101, R84, R100, R101 ;  /* 0x0000006454657223 */ /* 0x000fe20000010065 */
[----:B------:R-:W-:Y:S02]  /*7e40*/  FFMA.FTZ R239, R87, R95, R94 ;  /* 0x0000005f57ef7223 */ /* 0x000fe4000001005e */
[----:B------:R-:W-:Y:S01]  /*7e50*/  LEA.HI.X R97, R97, UR15, R98, 0x2, P6 ;  /* 0x0000000f61617c11 */ /* 0x000fe2000b0f1462 */
[----:B------:R-:W4:Y:S01]  /*7e60*/  LDG.E.128.CONSTANT R92, desc[UR12][R92.64] ;  /* 0x0000000c5c5c7981 */ /* 0x000f22000c1e9d00 */
[----:B------:R-:W-:Y:S01]  /*7e70*/  IADD3 R98, P6, R172, R156, RZ ;  /* 0x0000009cac627210 */ /* 0x000fe20007fde0ff */
[----:B------:R-:W-:Y:S01]  /*7e80*/  FFMA.FTZ R102, R86, R102, R101 ;  /* 0x0000006656667223 */ /* 0x000fe20000010065 */
[----:B------:R-:W-:Y:S01]  /*7e90*/  FFMA.FTZ R238, R87, R99, R238 ;  /* 0x0000006357ee7223 */ /* 0x000fe200000100ee */
[----:B------:R-:W-:Y:S01]  /*7ea0*/  @!P1 VIADD R101, R188, 0x1 ;  /* 0x00000001bc659836 */ /* 0x000fe20000000000 */
[----:B------:R-:W-:Y:S01]  /*7eb0*/  LEA.HI.X.SX32 R99, R172, R157, 0x1, P6 ;  /* 0x0000009dac637211 */ /* 0x000fe200030f0eff */
[----:B------:R-:W-:Y:S01]  /*7ec0*/  FMUL.FTZ R153, R85, R153 ;  /* 0x0000009955997220 */ /* 0x000fe20000410000 */
[----:B------:R-:W-:-:S02]  /*7ed0*/  LEA R100, P6, R98, UR14, 0x2 ;  /* 0x0000000e62647c11 */ /* 0x000fc4000f8c10ff */
[----:B------:R-:W-:Y:S02]  /*7ee0*/  @!P1 FSEL R66, R66, RZ, !P2 ;  /* 0x000000ff42429208 */ /* 0x000fe40005000000 */
[----:B------:R-:W-:Y:S01]  /*7ef0*/  @!P1 ISETP.GE.AND P2, PT, R101, UR19, PT ;  /* 0x0000001365009c0c */ /* 0x000fe2000bf46270 */
[----:B------:R-:W-:Y:S01]  /*7f00*/  FFMA.FTZ R153, R84, R152, R153 ;  /* 0x0000009854997223 */ /* 0x000fe20000010099 */
[----:B------:R-:W-:Y:S01]  /*7f10*/  LEA.HI.X R101, R98, UR15, R99, 0x2, P6 ;  /* 0x0000000f62657c11 */ /* 0x000fe2000b0f1463 */
[----:B------:R-:W-:Y:S02]  /*7f20*/  FMUL.FTZ R99, R85, R109 ;  /* 0x0000006d55637220 */ /* 0x000fe40000410000 */
[----:B------:R-:W-:Y:S02]  /*7f30*/  FFMA.FTZ R240, R86, R154, R153 ;  /* 0x0000009a56f07223 */ /* 0x000fe40000010099 */
[----:B------:R-:W-:Y:S02]  /*7f40*/  FFMA.FTZ R153, R84, R108, R99 ;  /* 0x0000006c54997223 */ /* 0x000fe40000010063 */
[----:B------:R-:W4:Y:S01]  /*7f50*/  LDG.E.128.CONSTANT R96, desc[UR12][R96.64] ;  /* 0x0000000c60607981 */ /* 0x000f22000c1e9d00 */
[----:B------:R-:W-:Y:S01]  /*7f60*/  @!P1 FSEL R67, R67, RZ, !P0 ;  /* 0x000000ff43439208 */ /* 0x000fe20004000000 */
[----:B------:R-:W-:Y:S01]  /*7f70*/  FMUL.FTZ R105, R85, R105 ;  /* 0x0000006955697220 */ /* 0x000fe20000410000 */
[----:B------:R-:W-:Y:S01]  /*7f80*/  @!P1 ISETP.GE.AND P0, PT, R188, UR19, PT ;  /* 0x00000013bc009c0c */ /* 0x000fe2000bf06270 */
[----:B------:R-:W-:-:S02]  /*7f90*/  FFMA.FTZ R241, R87, R103, R102 ;  /* 0x0000006757f17223 */ /* 0x000fc40000010066 */
[----:B------:R-:W4:Y:S01]  /*7fa0*/  LDG.E.128.CONSTANT R100, desc[UR12][R100.64] ;  /* 0x0000000c64647981 */ /* 0x000f22000c1e9d00 */
[----:B------:R-:W-:Y:S01]  /*7fb0*/  FFMA.FTZ R109, R84, R104, R105 ;  /* 0x00000068546d7223 */ /* 0x000fe20000010069 */
[----:B--2---:R-:W-:Y:S02]  /*7fc0*/  @!P1 FSEL R68, R68, RZ, !P0 ;  /* 0x000000ff44449208 */ /* 0x004fe40004000000 */
[----:B------:R-:W-:Y:S01]  /*7fd0*/  IADD3 R105, P0, R173, R156, RZ ;  /* 0x0000009cad697210 */ /* 0x000fe20007f1e0ff */
[----:B------:R-:W-:Y:S01]  /*7fe0*/  FFMA.FTZ R106, R86, R106, R109 ;  /* 0x0000006a566a7223 */ /* 0x000fe2000001006d */
[----:B------:R-:W-:Y:S02]  /*7ff0*/  @!P1 FSEL R69, R69, RZ, !P4 ;  /* 0x000000ff45459208 */ /* 0x000fe40006000000 */
[----:B------:R-:W-:Y:S02]  /*8000*/  LEA.HI.X.SX32 R108, R173, R157, 0x1, P0 ;  /* 0x0000009dad6c7211 */ /* 0x000fe400000f0eff */
[----:B------:R-:W-:-:S02]  /*8010*/  LEA R104, P6, R105, UR14, 0x2 ;  /* 0x0000000e69687c11 */ /* 0x000fc4000f8c10ff */
[----:B------:R-:W-:Y:S01]  /*8020*/  IADD3 R109, P4, R174, R156, RZ ;  /* 0x0000009cae6d7210 */ /* 0x000fe20007f9e0ff */
[----:B------:R-:W-:Y:S01]  /*8030*/  FFMA.FTZ R242, R86, R110, R153 ;  /* 0x0000006e56f27223 */ /* 0x000fe20000010099 */
[----:B------:R-:W-:Y:S01]  /*8040*/  LEA.HI.X R105, R105, UR15, R108, 0x2, P6 ;  /* 0x0000000f69697c11 */ /* 0x000fe2000b0f146c */
[----:B------:R-:W-:Y:S01]  /*8050*/  FMUL.FTZ R113, R85, R113 ;  /* 0x0000007155717220 */ /* 0x000fe20000410000 */
[----:B------:R-:W-:Y:S02]  /*8060*/  LEA.HI.X.SX32 R110, R174, R157, 0x1, P4 ;  /* 0x0000009dae6e7211 */ /* 0x000fe400020f0eff */
[C---:B------:R-:W-:Y:S01]  /*8070*/  LEA R108, P6, R109.reuse, UR14, 0x2 ;  /* 0x0000000e6d6c7c11 */ /* 0x040fe2000f8c10ff */
[C---:B------:R-:W-:Y:S01]  /*8080*/  @!P1 VIADD R158, R188.reuse, 0x2 ;  /* 0x00000002bc9e9836 */ /* 0x040fe20000000000 */
[----:B------:R-:W-:Y:S01]  /*8090*/  @!P1 ISETP.GE.AND P3, PT, R188, UR19, PT ;  /* 0x00000013bc009c0c */ /* 0x000fe2000bf66270 */
[----:B------:R-:W-:Y:S01]  /*80a0*/  FFMA.FTZ R113, R84, R112, R113 ;  /* 0x0000007054717223 */ /* 0x000fe20000010071 */
[----:B------:R-:W-:Y:S01]  /*80b0*/  LEA.HI.X R109, R109, UR15, R110, 0x2, P6 ;  /* 0x0000000f6d6d7c11 */ /* 0x000fe2000b0f146e */
[----:B------:R-:W-:Y:S01]  /*80c0*/  FFMA.FTZ R243, R87, R107, R106 ;  /* 0x0000006b57f37223 */ /* 0x000fe2000001006a */
[----:B------:R-:W-:Y:S01]  /*80d0*/  IADD3 R110, P6, R175, R156, RZ ;  /* 0x0000009caf6e7210 */ /* 0x000fe20007fde0ff */
[----:B------:R-:W2:Y:S01]  /*80e0*/  LDG.E.128.CONSTANT R104, desc[UR12][R104.64] ;  /* 0x0000000c68687981 */ /* 0x000ea2000c1e9d00 */
[----:B------:R-:W-:Y:S01]  /*80f0*/  @!P1 FSEL R64, R64, RZ, !P3 ;  /* 0x000000ff40409208 */ /* 0x000fe20005800000 */
[----:B------:R-:W-:Y:S01]  /*8100*/  FFMA.FTZ R242, R87, R111, R242 ;  /* 0x0000006f57f27223 */ /* 0x000fe200000100f2 */
[----:B------:R-:W-:Y:S01]  /*8110*/  @!P1 ISETP.GE.AND P3, PT, R158, UR19, PT ;  /* 0x000000139e009c0c */ /* 0x000fe2000bf66270 */
[----:B------:R-:W-:Y:S01]  /*8120*/  FFMA.FTZ R114, R86, R114, R113 ;  /* 0x0000007256727223 */ /* 0x000fe20000010071 */
[----:B------:R-:W-:-:S02]  /*8130*/  @!P1 IADD3 R113, R188, 0x1, RZ ;  /* 0x00000001bc719810 */ /* 0x000fc40007ffe0ff */
[----:B------:R-:W-:Y:S01]  /*8140*/  LEA.HI.X.SX32 R111, R175, R157, 0x1, P6 ;  /* 0x0000009daf6f7211 */ /* 0x000fe200030f0eff */
[----:B------:R-:W-:Y:S01]  /*8150*/  FMUL.FTZ R149, R85, R149 ;  /* 0x0000009555957220 */ /* 0x000fe20000410000 */
[----:B------:R-:W-:Y:S02]  /*8160*/  LEA R112, P6, R110, UR14, 0x2 ;  /* 0x0000000e6e707c11 */ /* 0x000fe4000f8c10ff */
[----:B------:R-:W-:Y:S02]  /*8170*/  @!P1 FSEL R70, R70, RZ, !P3 ;  /* 0x000000ff46469208 */ /* 0x000fe40005800000 */
[----:B------:R-:W-:Y:S01]  /*8180*/  @!P1 ISETP.GE.AND P3, PT, R113, UR19, PT ;  /* 0x0000001371009c0c */ /* 0x000fe2000bf66270 */
[----:B------:R-:W-:Y:S01]  /*8190*/  FFMA.FTZ R149, R84, R148, R149 ;  /* 0x0000009454957223 */ /* 0x000fe20000010095 */
[----:B------:R-:W-:Y:S01]  /*81a0*/  LEA.HI.X R113, R110, UR15, R111, 0x2, P6 ;  /* 0x0000000f6e717c11 */ /* 0x000fe2000b0f146f */
[----:B------:R-:W-:Y:S02]  /*81b0*/  FMUL.FTZ R111, R85, R121 ;  /* 0x00000079556f7220 */ /* 0x000fe40000410000 */
[----:B------:R-:W-:-:S02]  /*81c0*/  FFMA.FTZ R244, R86, R150, R149 ;  /* 0x0000009656f47223 */ /* 0x000fc40000010095 */
[----:B------:R-:W-:Y:S02]  /*81d0*/  FFMA.FTZ R149, R84, R120, R111 ;  /* 0x0000007854957223 */ /* 0x000fe4000001006f */
[----:B------:R-:W2:Y:S01]  /*81e0*/  LDG.E.128.CONSTANT R108, desc[UR12][R108.64] ;  /* 0x0000000c6c6c7981 */ /* 0x000ea2000c1e9d00 */
[----:B------:R-:W-:-:S04]  /*81f0*/  @!P1 IADD3 R158, R188, 0x3, RZ ;  /* 0x00000003bc9e9810 */ /* 0x000fc80007ffe0ff */
[----:B------:R-:W-:Y:S01]  /*8200*/  @!P1 ISETP.GE.AND P5, PT, R158, UR19, PT ;  /* 0x000000139e009c0c */ /* 0x000fe2000bfa6270 */
[----:B------:R-:W-:-:S03]  /*8210*/  FMUL.FTZ R117, R85, R117 ;  /* 0x0000007555757220 */ /* 0x000fc60000410000 */
[----:B------:R-:W-:Y:S02]  /*8220*/  @!P1 FSEL R71, R71, RZ, !P5 ;  /* 0x000000ff47479208 */ /* 0x000fe40006800000 */
[----:B------:R-:W-:Y:S01]  /*8230*/  @!P1 ISETP.GE.AND P5, PT, R188, UR19, PT ;  /* 0x00000013bc009c0c */ /* 0x000fe2000bfa6270 */
[----:B------:R-:W-:Y:S01]  /*8240*/  FFMA.FTZ R245, R87, R115, R114 ;  /* 0x0000007357f57223 */ /* 0x000fe20000010072 */
[----:B------:R-:W-:Y:S01]  /*8250*/  FFMA.FTZ R121, R84, R116, R117 ;  /* 0x0000007454797223 */ /* 0x000fe20000010075 */
[----:B------:R-:W2:Y:S01]  /*8260*/  LDG.E.128.CONSTANT R112, desc[UR12][R112.64] ;  /* 0x0000000c70707981 */ /* 0x000ea2000c1e9d00 */
[----:B---3--:R-:W-:Y:S02]  /*8270*/  @!P1 FSEL R72, R72, RZ, !P5 ;  /* 0x000000ff48489208 */ /* 0x008fe40006800000 */
[----:B------:R-:W-:Y:S01]  /*8280*/  IADD3 R117, P5, R176, R156, RZ ;  /* 0x0000009cb0757210 */ /* 0x000fe20007fbe0ff */
[----:B------:R-:W-:Y:S01]  /*8290*/  FFMA.FTZ R118, R86, R118, R121 ;  /* 0x0000007656767223 */ /* 0x000fe20000010079 */
[----:B------:R-:W-:-:S02]  /*82a0*/  @!P1 FSEL R73, R73, RZ, !P2 ;  /* 0x000000ff49499208 */ /* 0x000fc40005000000 */
[----:B------:R-:W-:Y:S02]  /*82b0*/  LEA.HI.X.SX32 R120, R176, R157, 0x1, P5 ;  /* 0x0000009db0787211 */ /* 0x000fe400028f0eff */
[----:B------:R-:W-:Y:S02]  /*82c0*/  LEA R116, P6, R117, UR14, 0x2 ;  /* 0x0000000e75747c11 */ /* 0x000fe4000f8c10ff */
[----:B------:R-:W-:Y:S01]  /*82d0*/  IADD3 R121, P2, R177, R156, RZ ;  /* 0x0000009cb1797210 */ /* 0x000fe20007f5e0ff */
[----:B------:R-:W-:Y:S01]  /*82e0*/  FFMA.FTZ R246, R86, R122, R149 ;  /* 0x0000007a56f67223 */ /* 0x000fe20000010095 */
[----:B------:R-:W-:Y:S01]  /*82f0*/  LEA.HI.X R117, R117, UR15, R120, 0x2, P6 ;  /* 0x0000000f75757c11 */ /* 0x000fe2000b0f1478 */
[----:B------:R-:W-:Y:S01]  /*8300*/  FMUL.FTZ R125, R85, R125 ;  /* 0x0000007d557d7220 */ /* 0x000fe20000410000 */
[----:B------:R-:W-:Y:S02]  /*8310*/  LEA.HI.X.SX32 R122, R177, R157, 0x1, P2 ;  /* 0x0000009db17a7211 */ /* 0x000fe400010f0eff */
[----:B------:R-:W-:Y:S01]  /*8320*/  LEA R120, P6, R121, UR14, 0x2 ;  /* 0x0000000e79787c11 */ /* 0x000fe2000f8c10ff */
[----:B------:R-:W-:Y:S01]  /*8330*/  FFMA.FTZ R125, R84, R124, R125 ;  /* 0x0000007c547d7223 */ /* 0x000fe2000001007d */
[----:B------:R-:W-:Y:S01]  /*8340*/  FFMA.FTZ R247, R87, R119, R118 ;  /* 0x0000007757f77223 */ /* 0x000fe20000010076 */
[----:B------:R-:W-:Y:S01]  /*8350*/  @!P1 IADD3 R152, R188, 0x2, RZ ;  /* 0x00000002bc989810 */ /* 0x000fe20007ffe0ff */
[----:B------:R-:W3:Y:S01]  /*8360*/  LDG.E.128.CONSTANT R116, desc[UR12][R116.64] ;  /* 0x0000000c74747981 */ /* 0x000ee2000c1e9d00 */
[----:B------:R-:W-:-:S02]  /*8370*/  LEA.HI.X R121, R121, UR15, R122, 0x2, P6 ;  /* 0x0000000f79797c11 */ /* 0x000fc4000b0f147a */
[----:B------:R-:W-:Y:S01]  /*8380*/  IADD3 R122, P6, R178, R156, RZ ;  /* 0x0000009cb27a7210 */ /* 0x000fe20007fde0ff */
[----:B------:R-:W-:Y:S01]  /*8390*/  FFMA.FTZ R126, R86, R126, R125 ;  /* 0x0000007e567e7223 */ /* 0x000fe2000001007d */
[----:B------:R-:W-:Y:S01]  /*83a0*/  @!P1 ISETP.GE.AND P0, PT, R152, UR19, PT ;  /* 0x0000001398009c0c */ /* 0x000fe2000bf06270 */
[----:B------:R-:W-:Y:S01]  /*83b0*/  FFMA.FTZ R246, R87, R123, R246 ;  /* 0x0000007b57f67223 */ /* 0x000fe200000100f6 */
[----:B------:R-:W-:Y:S01]  /*83c0*/  @!P1 VIADD R125, R188, 0x1 ;  /* 0x00000001bc7d9836 */ /* 0x000fe20000000000 */
[----:B------:R-:W-:Y:S01]  /*83d0*/  LEA.HI.X.SX32 R123, R178, R157, 0x1, P6 ;  /* 0x0000009db27b7211 */ /* 0x000fe200030f0eff */
[----:B------:R-:W-:Y:S01]  /*83e0*/  FMUL.FTZ R145, R85, R145 ;  /* 0x0000009155917220 */ /* 0x000fe20000410000 */
[----:B------:R-:W-:Y:S02]  /*83f0*/  LEA R124, P6, R122, UR14, 0x2 ;  /* 0x0000000e7a7c7c11 */ /* 0x000fe4000f8c10ff */
[----:B------:R-:W-:Y:S02]  /*8400*/  @!P1 FSEL R74, R74, RZ, !P0 ;  /* 0x000000ff4a4a9208 */ /* 0x000fe40004000000 */
[----:B------:R-:W-:Y:S01]  /*8410*/  @!P1 ISETP.GE.AND P0, PT, R125, UR19, PT ;  /* 0x000000137d009c0c */ /* 0x000fe2000bf06270 */
[----:B------:R-:W-:Y:S01]  /*8420*/  FFMA.FTZ R145, R84, R144, R145 ;  /* 0x0000009054917223 */ /* 0x000fe20000010091 */
[----:B------:R-:W-:Y:S01]  /*8430*/  LEA.HI.X R125, R122, UR15, R123, 0x2, P6 ;  /* 0x0000000f7a7d7c11 */ /* 0x000fe2000b0f147b */
[----:B------:R-:W-:-:S02]  /*8440*/  FMUL.FTZ R123, R85, R133 ;  /* 0x00000085557b7220 */ /* 0x000fc40000410000 */
[----:B------:R-:W-:Y:S02]  /*8450*/  FFMA.FTZ R248, R86, R146, R145 ;  /* 0x0000009256f87223 */ /* 0x000fe40000010091 */
[----:B------:R-:W-:Y:S02]  /*8460*/  FFMA.FTZ R145, R84, R132, R123 ;  /* 0x0000008454917223 */ /* 0x000fe4000001007b */
[----:B------:R-:W3:Y:S01]  /*8470*/  LDG.E.128.CONSTANT R120, desc[UR12][R120.64] ;  /* 0x0000000c78787981 */ /* 0x000ee2000c1e9d00 */
[----:B------:R-:W-:-:S05]  /*8480*/  @!P1 VIADD R152, R188, 0x3 ;  /* 0x00000003bc989836 */ /* 0x000fca0000000000 */
[----:B------:R-:W-:Y:S01]  /*8490*/  @!P1 ISETP.GE.AND P4, PT, R152, UR19, PT ;  /* 0x0000001398009c0c */ /* 0x000fe2000bf86270 */
[----:B------:R-:W-:Y:S01]  /*84a0*/  FMUL.FTZ R129, R85, R129 ;  /* 0x0000008155817220 */ /* 0x000fe20000410000 */
[----:B-----5:R-:W-:Y:S02]  /*84b0*/  FFMA.FTZ R249, R87, R127, R126 ;  /* 0x0000007f57f97223 */ /* 0x020fe4000001007e */
[----:B------:R-:W-:Y:S01]  /*84c0*/  @!P1 FSEL R75, R75, RZ, !P4 ;  /* 0x000000ff4b4b9208 */ /* 0x000fe20006000000 */
[----:B------:R-:W3:Y:S01]  /*84d0*/  LDG.E.128.CONSTANT R124, desc[UR12][R124.64] ;  /* 0x0000000c7c7c7981 */ /* 0x000ee2000c1e9d00 */
[----:B------:R-:W-:Y:S01]  /*84e0*/  @!P1 ISETP.GE.AND P4, PT, R188, UR19, PT ;  /* 0x00000013bc009c0c */ /* 0x000fe2000bf86270 */
[----:B------:R-:W-:-:S03]  /*84f0*/  FFMA.FTZ R133, R84, R128, R129 ;  /* 0x0000008054857223 */ /* 0x000fc60000010081 */
[----:B----4-:R-:W-:Y:S02]  /*8500*/  @!P1 FSEL R76, R76, RZ, !P4 ;  /* 0x000000ff4c4c9208 */ /* 0x010fe40006000000 */
[----:B------:R-:W-:Y:S01]  /*8510*/  IADD3 R129, P4, R179, R156, RZ ;  /* 0x0000009cb3817210 */ /* 0x000fe20007f9e0ff */
[----:B------:R-:W-:Y:S01]  /*8520*/  FFMA.FTZ R130, R86, R130, R133 ;  /* 0x0000008256827223 */ /* 0x000fe20000010085 */
[----:B------:R-:W-:Y:S02]  /*8530*/  @!P1 FSEL R77, R77, RZ, !P3 ;  /* 0x000000ff4d4d9208 */ /* 0x000fe40005800000 */
[----:B------:R-:W-:Y:S02]  /*8540*/  LEA.HI.X.SX32 R132, R179, R157, 0x1, P4 ;  /* 0x0000009db3847211 */ /* 0x000fe400020f0eff */
[C---:B------:R-:W-:Y:S02]  /*8550*/  LEA R128, P6, R129.reuse, UR14, 0x2 ;  /* 0x0000000e81807c11 */ /* 0x040fe4000f8c10ff */
[----:B------:R-:W-:Y:S01]  /*8560*/  IADD3 R133, P3, R180, R156, RZ ;  /* 0x0000009cb4857210 */ /* 0x000fe20007f7e0ff */
[----:B------:R-:W-:Y:S01]  /*8570*/  FFMA.FTZ R250, R86, R134, R145 ;  /* 0x0000008656fa7223 */ /* 0x000fe20000010091 */
[----:B------:R-:W-:Y:S01]  /*8580*/  LEA.HI.X R129, R129, UR15, R132, 0x2, P6 ;  /* 0x0000000f81817c11 */ /* 0x000fe2000b0f1484 */
[----:B------:R-:W-:Y:S01]  /*8590*/  FMUL.FTZ R137, R85, R137 ;  /* 0x0000008955897220 */ /* 0x000fe20000410000 */
[----:B------:R-:W-:-:S02]  /*85a0*/  LEA.HI.X.SX32 R134, R180, R157, 0x1, P3 ;  /* 0x0000009db4867211 */ /* 0x000fc400018f0eff */
[----:B------:R-:W-:Y:S01]  /*85b0*/  LEA R132, P6, R133, UR14, 0x2 ;  /* 0x0000000e85847c11 */ /* 0x000fe2000f8c10ff */
[----:B------:R-:W-:Y:S02]  /*85c0*/  @!P1 VIADD R148, R188, 0x2 ;  /* 0x00000002bc949836 */ /* 0x000fe40000000000 */
[----:B------:R-:W-:Y:S01]  /*85d0*/  FFMA.FTZ R137, R84, R136, R137 ;  /* 0x0000008854897223 */ /* 0x000fe20000010089 */
[----:B------:R-:W-:Y:S01]  /*85e0*/  FFMA.FTZ R251, R87, R131, R130 ;  /* 0x0000008357fb7223 */ /* 0x000fe20000010082 */
[----:B------:R-:W-:Y:S01]  /*85f0*/  LEA.HI.X R133, R133, UR15, R134, 0x2, P6 ;  /* 0x0000000f85857c11 */ /* 0x000fe2000b0f1486 */
[----:B------:R-:W4:Y:S01]  /*8600*/  LDG.E.128.CONSTANT R128, desc[UR12][R128.64] ;  /* 0x0000000c80807981 */ /* 0x000f22000c1e9d00 */
[----:B------:R-:W-:Y:S01]  /*8610*/  IADD3 R134, P6, R181, R156, RZ ;  /* 0x0000009cb5867210 */ /* 0x000fe20007fde0ff */
[----:B------:R-:W-:Y:S01]  /*8620*/  FFMA.FTZ R250, R87, R135, R250 ;  /* 0x0000008757fa7223 */ /* 0x000fe200000100fa */
[----:B------:R-:W-:Y:S01]  /*8630*/  @!P1 ISETP.GE.AND P5, PT, R148, UR19, PT ;  /* 0x0000001394009c0c */ /* 0x000fe2000bfa6270 */
[----:B------:R-:W-:Y:S01]  /*8640*/  FFMA.FTZ R138, R86, R138, R137 ;  /* 0x0000008a568a7223 */ /* 0x000fe20000010089 */
[----:B------:R-:W-:-:S02]  /*8650*/  @!P1 IADD3 R137, R188, 0x1, RZ ;  /* 0x00000001bc899810 */ /* 0x000fc40007ffe0ff */
[----:B------:R-:W-:Y:S02]  /*8660*/  LEA.HI.X.SX32 R135, R181, R157, 0x1, P6 ;  /* 0x0000009db5877211 */ /* 0x000fe400030f0eff */
[----:B------:R-:W-:Y:S02]  /*8670*/  LEA R136, P6, R134, UR14, 0x2 ;  /* 0x0000000e86887c11 */ /* 0x000fe4000f8c10ff */
[----:B------:R-:W-:Y:S02]  /*8680*/  @!P1 FSEL R78, R78, RZ, !P5 ;  /* 0x000000ff4e4e9208 */ /* 0x000fe40006800000 */
[----:B------:R-:W-:Y:S02]  /*8690*/  @!P1 ISETP.GE.AND P5, PT, R137, UR19, PT ;  /* 0x0000001389009c0c */ /* 0x000fe4000bfa6270 */
[----:B------:R-:W-:Y:S02]  /*86a0*/  @!P1 IADD3 R148, R188, 0x3, RZ ;  /* 0x00000003bc949810 */ /* 0x000fe40007ffe0ff */
[----:B------:R-:W-:Y:S01]  /*86b0*/  LEA.HI.X R137, R134, UR15, R135, 0x2, P6 ;  /* 0x0000000f86897c11 */ /* 0x000fe2000b0f1487 */
[----:B------:R-:W-:Y:S01]  /*86c0*/  FMUL.FTZ R135, R85, R37 ;  /* 0x0000002555877220 */ /* 0x000fe20000410000 */
[----:B------:R-:W-:-:S03]  /*86d0*/  @!P1 ISETP.GE.AND P2, PT, R148, UR19, PT ;  /* 0x0000001394009c0c */ /* 0x000fc6000bf46270 */
[----:B------:R-:W-:Y:S01]  /*86e0*/  FFMA.FTZ R145, R84, R36, R135 ;  /* 0x0000002454917223 */ /* 0x000fe20000010087 */
[----:B------:R-:W-:Y:S01]  /*86f0*/  @!P1 FSEL R79, R79, RZ, !P2 ;  /* 0x000000ff4f4f9208 */ /* 0x000fe20005000000 */
[----:B------:R-:W4:Y:S01]  /*8700*/  LDG.E.128.CONSTANT R132, desc[UR12][R132.64] ;  /* 0x0000000c84847981 */ /* 0x000f22000c1e9d00 */
[C---:B------:R-:W-:Y:S01]  /*8710*/  FMUL.FTZ R33, R85.reuse, R33 ;  /* 0x0000002155217220 */ /* 0x040fe20000410000 */
[----:B------:R-:W-:Y:S01]  /*8720*/  @!P1 ISETP.GE.AND P2, PT, R188, UR19, PT ;  /* 0x00000013bc009c0c */ /* 0x000fe2000bf46270 */
[----:B------:R-:W-:Y:S02]  /*8730*/  FMUL.FTZ R141, R85, R141 ;  /* 0x0000008d558d7220 */ /* 0x000fe40000410000 */
[----:B------:R-:W-:Y:S01]  /*8740*/  FFMA.FTZ R37, R84, R32, R33 ;  /* 0x0000002054257223 */ /* 0x000fe20000010021 */
[----:B------:R-:W-:Y:S02]  /*8750*/  @!P1 FSEL R80, R80, RZ, !P2 ;  /* 0x000000ff50509208 */ /* 0x000fe40005000000 */
[----:B------:R-:W-:Y:S01]  /*8760*/  IADD3 R32, P2, R182, R156, RZ ;  /* 0x0000009cb6207210 */ /* 0x000fe20007f5e0ff */
[----:B------:R-:W-:-:S03]  /*8770*/  FFMA.FTZ R141, R84, R140, R141 ;  /* 0x0000008c548d7223 */ /* 0x000fc6000001008d */
[----:B------:R-:W-:Y:S02]  /*8780*/  LEA.HI.X.SX32 R33, R182, R157, 0x1, P2 ;  /* 0x0000009db6217211 */ /* 0x000fe400010f0eff */
[----:B------:R-:W-:Y:S01]  /*8790*/  LEA R140, P6, R32, UR14, 0x2 ;  /* 0x0000000e208c7c11 */ /* 0x000fe2000f8c10ff */
[----:B------:R-:W-:-:S03]  /*87a0*/  FFMA.FTZ R142, R86, R142, R141 ;  /* 0x0000008e568e7223 */ /* 0x000fc6000001008d */
[----:B------:R-:W-:Y:S01]  /*87b0*/  LEA.HI.X R141, R32, UR15, R33, 0x2, P6 ;  /* 0x0000000f208d7c11 */ /* 0x000fe2000b0f1421 */
[C---:B------:R-:W-:Y:S02]  /*87c0*/  FFMA.FTZ R33, R87.reuse, R139, R138 ;  /* 0x0000008b57217223 */ /* 0x040fe4000001008a */
[----:B------:R-:W4:Y:S01]  /*87d0*/  LDG.E.128.CONSTANT R136, desc[UR12][R136.64] ;  /* 0x0000000c88887981 */ /* 0x000f22000c1e9d00 */
[C---:B------:R-:W-:Y:S02]  /*87e0*/  @!P1 VIADD R36, R188.reuse, 0x2 ;  /* 0x00000002bc249836 */ /* 0x040fe40000000000 */
[----:B------:R-:W-:Y:S01]  /*87f0*/  FFMA.FTZ R32, R87, R143, R142 ;  /* 0x0000008f57207223 */ /* 0x000fe2000001008e */
[----:B------:R-:W-:Y:S02]  /*8800*/  @!P1 FSEL R81, R81, RZ, !P0 ;  /* 0x000000ff51519208 */ /* 0x000fe40004000000 */
[----:B------:R-:W-:Y:S02]  /*8810*/  @!P1 IADD3 R144, R188, 0x2, RZ ;  /* 0x00000002bc909810 */ /* 0x000fe40007ffe0ff */
[----:B------:R-:W-:-:S02]  /*8820*/  @!P1 ISETP.GE.AND P2, PT, R36, UR19, PT ;  /* 0x0000001324009c0c */ /* 0x000fc4000bf46270 */
[----:B------:R-:W-:Y:S02]  /*8830*/  @!P1 IADD3 R142, R188, 0x3, RZ ;  /* 0x00000003bc8e9810 */ /* 0x000fe40007ffe0ff */
[C---:B------:R-:W-:Y:S01]  /*8840*/  IADD3 R36, P0, R183.reuse, R156, RZ ;  /* 0x0000009cb7247210 */ /* 0x040fe20007f1e0ff */
[----:B------:R-:W-:Y:S01]  /*8850*/  FFMA.FTZ R34, R86, R34, R37 ;  /* 0x0000002256227223 */ /* 0x000fe20000010025 */
[----:B------:R-:W-:Y:S01]  /*8860*/  @!P1 ISETP.GE.AND P4, PT, R144, UR19, PT ;  /* 0x0000001390009c0c */ /* 0x000fe2000bf86270 */
[----:B------:R-:W-:Y:S01]  /*8870*/  @!P1 VIADD R144, R188, 0x3 ;  /* 0x00000003bc909836 */ /* 0x000fe20000000000 */
[----:B------:R-:W-:Y:S02]  /*8880*/  LEA.HI.X.SX32 R37, R183, R157, 0x1, P0 ;  /* 0x0000009db7257211 */ /* 0x000fe400000f0eff */
[----:B------:R-:W-:Y:S02]  /*8890*/  @!P1 ISETP.GE.AND P0, PT, R142, UR19, PT ;  /* 0x000000138e009c0c */ /* 0x000fe4000bf06270 */
[----:B------:R-:W4:Y:S01]  /*88a0*/  LDG.E.128.CONSTANT R140, desc[UR12][R140.64] ;  /* 0x0000000c8c8c7981 */ /* 0x000f22000c1e9d00 */
[----:B------:R-:W-:Y:S01]  /*88b0*/  @!P1 ISETP.GE.AND P3, PT, R144, UR19, PT ;  /* 0x0000001390009c0c */ /* 0x000fe2000bf66270 */
[----:B------:R-:W-:Y:S01]  /*88c0*/  FMUL.FTZ R41, R85, R41 ;  /* 0x0000002955297220 */ /* 0x000fe20000410000 */
[----:B------:R-:W-:Y:S01]  /*88d0*/  LEA R144, P6, R36, UR14, 0x2 ;  /* 0x0000000e24907c11 */ /* 0x000fe2000f8c10ff */
[----:B------:R-:W-:Y:S01]  /*88e0*/  FFMA.FTZ R38, R86, R38, R145 ;  /* 0x0000002656267223 */ /* 0x000fe20000010091 */
[----:B------:R-:W-:Y:S01]  /*88f0*/  @!P1 FSEL R82, R82, RZ, !P4 ;  /* 0x000000ff52529208 */ /* 0x000fe20006000000 */
[----:B------:R-:W-:Y:S01]  /*8900*/  FFMA.FTZ R41, R84, R40, R41 ;  /* 0x0000002854297223 */ /* 0x000fe20000010029 */
[----:B------:R-:W-:-:S02]  /*8910*/  LEA.HI.X R145, R36, UR15, R37, 0x2, P6 ;  /* 0x0000000f24917c11 */ /* 0x000fc4000b0f1425 */
[----:B------:R-:W-:Y:S01]  /*8920*/  IADD3 R36, P4, R184, R156, RZ ;  /* 0x0000009cb8247210 */ /* 0x000fe20007f9e0ff */
[----:B------:R-:W-:Y:S01]  /*8930*/  FFMA.FTZ R42, R86, R42, R41 ;  /* 0x0000002a562a7223 */ /* 0x000fe20000010029 */
[----:B------:R-:W-:Y:S02]  /*8940*/  FFMA.FTZ R248, R87, R147, R248 ;  /* 0x0000009357f87223 */ /* 0x000fe400000100f8 */
[----:B------:R-:W-:Y:S01]  /*8950*/  LEA.HI.X.SX32 R41, R184, R157, 0x1, P4 ;  /* 0x0000009db8297211 */ /* 0x000fe200020f0eff */
[----:B------:R-:W4:Y:S01]  /*8960*/  LDG.E.128.CONSTANT R144, desc[UR12][R144.64] ;  /* 0x0000000c90907981 */ /* 0x000f22000c1e9d00 */
[----:B------:R-:W-:-:S04]  /*8970*/  LEA R148, P4, R36, UR14, 0x2 ;  /* 0x0000000e24947c11 */ /* 0x000fc8000f8810ff */
[----:B------:R-:W-:Y:S02]  /*8980*/  LEA.HI.X R149, R36, UR15, R41, 0x2, P4 ;  /* 0x0000000f24957c11 */ /* 0x000fe4000a0f1429 */
[----:B------:R-:W-:-:S04]  /*8990*/  IADD3 R36, P4, R185, R156, RZ ;  /* 0x0000009cb9247210 */ /* 0x000fc80007f9e0ff */
[----:B------:R-:W-:Y:S02]  /*89a0*/  LEA.HI.X.SX32 R41, R185, R157, 0x1, P4 ;  /* 0x0000009db9297211 */ /* 0x000fe400020f0eff */
[C---:B------:R-:W-:Y:S01]  /*89b0*/  LEA R152, P4, R36.reuse, UR14, 0x2 ;  /* 0x0000000e24987c11 */ /* 0x040fe2000f8810ff */
[----:B------:R-:W-:Y:S02]  /*89c0*/  FFMA.FTZ R244, R87, R151, R244 ;  /* 0x0000009757f47223 */ /* 0x000fe400000100f4 */
[----:B------:R-:W4:Y:S01]  /*89d0*/  LDG.E.128.CONSTANT R148, desc[UR12][R148.64] ;  /* 0x0000000c94947981 */ /* 0x000f22000c1e9d00 */
[----:B------:R-:W-:Y:S02]  /*89e0*/  LEA.HI.X R153, R36, UR15, R41, 0x2, P4 ;  /* 0x0000000f24997c11 */ /* 0x000fe4000a0f1429 */
[----:B------:R-:W-:-:S04]  /*89f0*/  IADD3 R36, P4, R186, R156, RZ ;  /* 0x0000009cba247210 */ /* 0x000fc80007f9e0ff */
[----:B------:R-:W-:Y:S02]  /*8a00*/  LEA.HI.X.SX32 R41, R186, R157, 0x1, P4 ;  /* 0x0000009dba297211 */ /* 0x000fe400020f0eff */
[----:B------:R-:W-:-:S04]  /*8a10*/  LEA R158, P4, R36, UR14, 0x2 ;  /* 0x0000000e249e7c11 */ /* 0x000fc8000f8810ff */
[----:B------:R-:W-:Y:S02]  /*8a20*/  LEA.HI.X R159, R36, UR15, R41, 0x2, P4 ;  /* 0x0000000f249f7c11 */ /* 0x000fe4000a0f1429 */
[----:B------:R-:W-:Y:S01]  /*8a30*/  IADD3 R36, P4, R187, R156, RZ ;  /* 0x0000009cbb247210 */ /* 0x000fe20007f9e0ff */
[----:B------:R-:W-:Y:S02]  /*8a40*/  FFMA.FTZ R240, R87, R155, R240 ;  /* 0x0000009b57f07223 */ /* 0x000fe400000100f0 */
[----:B------:R-:W4:Y:S01]  /*8a50*/  LDG.E.128.CONSTANT R152, desc[UR12][R152.64] ;  /* 0x0000000c98987981 */ /* 0x000f22000c1e9d00 */
[----:B------:R-:W-:Y:S02]  /*8a60*/  LEA.HI.X.SX32 R157, R187, R157, 0x1, P4 ;  /* 0x0000009dbb9d7211 */ /* 0x000fe400020f0eff */
[----:B------:R-:W-:-:S04]  /*8a70*/  LEA R160, P4, R36, UR14, 0x2 ;  /* 0x0000000e24a07c11 */ /* 0x000fc8000f8810ff */
[----:B------:R-:W-:Y:S02]  /*8a80*/  LEA.HI.X R161, R36, UR15, R157, 0x2, P4 ;  /* 0x0000000f24a17c11 */ /* 0x000fe4000a0f149d */
[----:B------:R-:W4:Y:S04]  /*8a90*/  LDG.E.128.CONSTANT R156, desc[UR12][R158.64] ;  /* 0x0000000c9e9c7981 */ /* 0x000f28000c1e9d00 */
[----:B------:R-:W4:Y:S01]  /*8aa0*/  LDG.E.128.CONSTANT R160, desc[UR12][R160.64] ;  /* 0x0000000ca0a07981 */ /* 0x000f22000c1e9d00 */
[----:B------:R-:W-:Y:S02]  /*8ab0*/  @!P1 IADD3 R36, R188, 0x2, RZ ;  /* 0x00000002bc249810 */ /* 0x000fe40007ffe0ff */
[----:B------:R-:W-:Y:S02]  /*8ac0*/  @!P1 FSEL R83, R83, RZ, !P3 ;  /* 0x000000ff53539208 */ /* 0x000fe40005800000 */
[----:B------:R-:W-:Y:S01]  /*8ad0*/  @!P1 ISETP.GE.AND P4, PT, R36, UR19, PT ;  /* 0x0000001324009c0c */ /* 0x000fe2000bf86270 */
[C---:B------:R-:W-:Y:S01]  /*8ae0*/  @!P1 VIADD R36, R188.reuse, 0x3 ;  /* 0x00000003bc249836 */ /* 0x040fe20000000000 */
        /* <DEDUP_REMOVED lines=8> */
[----:B------:R-:W-:Y:S01]  /*8b70*/  @!P1 FSEL R91, R91, RZ, !P0 ;  /* 0x000000ff5b5b9208 */ /* 0x000fe20004000000 */
[----:B------:R-:W-:Y:S01]  /*8b80*/  @!P1 VIADD R40, R188, 0x1 ;  /* 0x00000001bc289836 */ /* 0x000fe20000000000 */
[----:B------:R-:W-:Y:S02]  /*8b90*/  @!P1 ISETP.GE.AND P2, PT, R36, UR19, PT ;  /* 0x0000001324009c0c */ /* 0x000fe4000bf46270 */
[C---:B------:R-:W-:Y:S02]  /*8ba0*/  @!P1 ISETP.GE.AND P0, PT, R188.reuse, UR19, PT ;  /* 0x00000013bc009c0c */ /* 0x040fe4000bf06270 */
[----:B------:R-:W-:Y:S02]  /*8bb0*/  @!P1 IADD3 R36, R188, 0x3, RZ ;  /* 0x00000003bc249810 */ /* 0x000fe40007ffe0ff */
[----:B------:R-:W-:Y:S02]  /*8bc0*/  @!P1 FSEL R92, R92, RZ, !P0 ;  /* 0x000000ff5c5c9208 */ /* 0x000fe40004000000 */
[----:B------:R-:W-:Y:S01]  /*8bd0*/  @!P1 ISETP.GE.AND P0, PT, R36, UR19, PT ;  /* 0x0000001324009c0c */ /* 0x000fe2000bf06270 */
[----:B------:R-:W-:Y:S01]  /*8be0*/  @!P1 VIADD R36, R188, 0x1 ;  /* 0x00000001bc249836 */ /* 0x000fe20000000000 */
        /* <DEDUP_REMOVED lines=31> */
[----:B--2---:R-:W-:Y:S02]  /*8de0*/  @!P1 FSEL R104, R104, RZ, !P3 ;  /* 0x000000ff68689208 */ /* 0x004fe40005800000 */
        /* <DEDUP_REMOVED lines=32> */
[----:B---3--:R-:W-:Y:S02]  /*8ff0*/  @!P1 FSEL R116, R116, RZ, !P0 ;  /* 0x000000ff74749208 */ /* 0x008fe40004000000 */
        /* <DEDUP_REMOVED lines=102> */
[C---:B------:R-:W-:Y:S02]  /*9660*/  @!P1 ISETP.GE.AND P5, PT, R36.reuse, UR19, PT ;  /* 0x0000001324009c0c */ /* 0x040fe4000bfa6270 */
[----:B------:R-:W-:Y:S02]  /*9670*/  @!P1 ISETP.GE.AND P2, PT, R36, UR19, PT ;  /* 0x0000001324009c0c */ /* 0x000fe4000bf46270 */
[----:B------:R-:W-:-:S02]  /*9680*/  @!P1 IADD3 R36, R188, 0x1, RZ ;  /* 0x00000001bc249810 */ /* 0x000fc40007ffe0ff */
[----:B------:R-:W-:Y:S02]  /*9690*/  @!P1 FSEL R157, R157, RZ, !P6 ;  /* 0x000000ff9d9d9208 */ /* 0x000fe40007000000 */
[----:B------:R-:W-:Y:S01]  /*96a0*/  @!P1 ISETP.GE.AND P6, PT, R36, UR19, PT ;  /* 0x0000001324009c0c */ /* 0x000fe2000bfc6270 */
[----:B------:R-:W-:Y:S01]  /*96b0*/  @!P1 VIADD R36, R188, 0x2 ;  /* 0x00000002bc249836 */ /* 0x000fe20000000000 */
[----:B------:R-:W-:Y:S02]  /*96c0*/  @!P1 FSEL R158, R158, RZ, !P4 ;  /* 0x000000ff9e9e9208 */ /* 0x000fe40006000000 */
[----:B------:R-:W-:Y:S02]  /*96d0*/  @!P1 ISETP.GE.AND P4, PT, R188, UR19, PT ;  /* 0x00000013bc009c0c */ /* 0x000fe4000bf86270 */
[----:B------:R-:W-:Y:S01]  /*96e0*/  @!P1 FSEL R161, R161, RZ, !P6 ;  /* 0x000000ffa1a19208 */ /* 0x000fe20007000000 */
        /* <DEDUP_REMOVED lines=92> */
[----:B------:R-:W-:Y:S02]  /*9cb0*/  @!P1 FSEL R159, R159, RZ, !P5 ;  /* 0x000000ff9f9f9208 */ /* 0x000fe40006800000 */
        /* <DEDUP_REMOVED lines=81> */
.L_x_25357:
[----:B------:R-:W-:Y:S05]  /*a1d0*/  BSYNC B1 ;  /* 0x0000000000017941 */ /* 0x000fea0003800000 */
.L_x_25356:
[----:B------:R-:W-:-:S04]  /*a1e0*/  IADD3 R6, R6, 0x4, RZ ;  /* 0x0000000406067810 */ /* 0x000fc80007ffe0ff */
[----:B------:R-:W-:-:S13]  /*a1f0*/  ISETP.GE.AND P0, PT, R6, UR11, PT ;  /* 0x0000000b06007c0c */ /* 0x000fda000bf06270 */
[----:B------:R-:W-:Y:S05]  /*a200*/  @!P0 BRA `(.L_x_25358) ;  /* 0xffffffbc00688947 */ /* 0x000fea000383ffff */
.L_x_25355:
[----:B------:R-:W-:Y:S05]  /*a210*/  BSYNC B0 ;  /* 0x0000000000007941 */ /* 0x000fea0003800000 */
.L_x_25354:
[----:B------:R-:W0:Y:S01]  /*a220*/  SHFL.BFLY PT, R0, R191, 0x4, 0x1f ;  /* 0x0c801f00bf007f89 */ /* 0x000e2200000e0000 */
[----:B------:R-:W-:Y:S01]  /*a230*/  LOP3.LUT P0, RZ, R5, 0x7, RZ, 0xc0, !PT ;  /* 0x0000000705ff7812 */ /* 0x000fe2000780c0ff */
[----:B------:R-:W-:Y:S01]  /*a240*/  BSSY B0, `(.L_x_25359) ;  /* 0x000015e000007945 */ /* 0x000fe20003800000 */
[----:B------:R-:W-:Y:S01]  /*a250*/  IMAD R3, R3, 0xc0, RZ ;  /* 0x000000c003037824 */ /* 0x000fe200078e02ff */
[----:B------:R-:W1:Y:S04]  /*a260*/  SHFL.BFLY PT, R2, R193, 0x4, 0x1f ;  /* 0x0c801f00c1027f89 */ /* 0x000e6800000e0000 */
[----:B------:R-:W2:Y:S04]  /*a270*/  SHFL.BFLY PT, R8, R197, 0x4, 0x1f ;  /* 0x0c801f00c5087f89 */ /* 0x000ea800000e0000 */
[----:B------:R-:W4:Y:S04]  /*a280*/  SHFL.BFLY PT, R6, R195, 0x4, 0x1f ;  /* 0x0c801f00c3067f89 */ /* 0x000f2800000e0000 */
[----:B------:R-:W3:Y:S04]  /*a290*/  SHFL.BFLY PT, R10, R199, 0x4, 0x1f ;  /* 0x0c801f00c70a7f89 */ /* 0x000ee800000e0000 */
[----:B------:R-:W3:Y:S01]  /*a2a0*/  SHFL.BFLY PT, R12, R201, 0x4, 0x1f ;  /* 0x0c801f00c90c7f89 */ /* 0x000ee200000e0000 */
[----:B0-----:R-:W-:-:S03]  /*a2b0*/  FADD.FTZ R191, R0, R191 ;  /* 0x000000bf00bf7221 */ /* 0x001fc60000010000 */
[----:B------:R-:W0:Y:S01]  /*a2c0*/  SHFL.BFLY PT, R16, R205, 0x4, 0x1f ;  /* 0x0c801f00cd107f89 */ /* 0x000e2200000e0000 */
[----:B-1----:R-:W-:-:S03]  /*a2d0*/  FADD.FTZ R193, R2, R193 ;  /* 0x000000c102c17221 */ /* 0x002fc60000010000 */
[----:B------:R-:W1:Y:S01]  /*a2e0*/  SHFL.BFLY PT, R0, R211, 0x4, 0x1f ;  /* 0x0c801f00d3007f89 */ /* 0x000e6200000e0000 */
[----:B--2---:R-:W-:-:S03]  /*a2f0*/  FADD.FTZ R197, R8, R197 ;  /* 0x000000c508c57221 */ /* 0x004fc60000010000 */
[----:B------:R-:W2:Y:S01]  /*a300*/  SHFL.BFLY PT, R2, R215, 0x4, 0x1f ;  /* 0x0c801f00d7027f89 */ /* 0x000ea200000e0000 */
[----:B----4-:R-:W-:-:S03]  /*a310*/  FADD.FTZ R195, R6, R195 ;  /* 0x000000c306c37221 */ /* 0x010fc60000010000 */
[----:B------:R-:W4:Y:S01]  /*a320*/  SHFL.BFLY PT, R14, R203, 0x4, 0x1f ;  /* 0x0c801f00cb0e7f89 */ /* 0x000f2200000e0000 */
[----:B---3--:R-:W-:-:S03]  /*a330*/  FADD.FTZ R199, R10, R199 ;  /* 0x000000c70ac77221 */ /* 0x008fc60000010000 */
[----:B------:R-:W3:Y:S01]  /*a340*/  SHFL.BFLY PT, R18, R207, 0x4, 0x1f ;  /* 0x0c801f00cf127f89 */ /* 0x000ee200000e0000 */
[----:B------:R-:W-:-:S03]  /*a350*/  FADD.FTZ R201, R12, R201 ;  /* 0x000000c90cc97221 */ /* 0x000fc60000010000 */
[----:B------:R-:W3:Y:S04]  /*a360*/  SHFL.BFLY PT, R20, R209, 0x4, 0x1f ;  /* 0x0c801f00d1147f89 */ /* 0x000ee800000e0000 */
[----:B------:R-:W3:Y:S01]  /*a370*/  SHFL.BFLY PT, R22, R213, 0x4, 0x1f ;  /* 0x0c801f00d5167f89 */ /* 0x000ee200000e0000 */
[----:B0-----:R-:W-:Y:S01]  /*a380*/  FADD.FTZ R205, R16, R205 ;  /* 0x000000cd10cd7221 */ /* 0x001fe20000010000 */
[----:B-1----:R-:W-:Y:S02]  /*a390*/  FADD.FTZ R211, R0, R211 ;  /* 0x000000d300d37221 */ /* 0x002fe40000010000 */
[----:B------:R-:W0:Y:S01]  /*a3a0*/  SHFL.BFLY PT, R7, R190, 0x4, 0x1f ;  /* 0x0c801f00be077f89 */ /* 0x000e2200000e0000 */
[----:B--2---:R-:W-:-:S03]  /*a3b0*/  FADD.FTZ R215, R2, R215 ;  /* 0x000000d702d77221 */ /* 0x004fc60000010000 */
[----:B------:R-:W1:Y:S01]  /*a3c0*/  SHFL.BFLY PT, R0, R217, 0x4, 0x1f ;  /* 0x0c801f00d9007f89 */ /* 0x000e6200000e0000 */
[----:B----4-:R-:W-:-:S03]  /*a3d0*/  FADD.FTZ R203, R14, R203 ;  /* 0x000000cb0ecb7221 */ /* 0x010fc60000010000 */
[----:B------:R-:W2:Y:S01]  /*a3e0*/  SHFL.BFLY PT, R9, R192, 0x4, 0x1f ;  /* 0x0c801f00c0097f89 */ /* 0x000ea200000e0000 */
[----:B---3--:R-:W-:-:S03]  /*a3f0*/  FADD.FTZ R207, R18, R207 ;  /* 0x000000cf12cf7221 */ /* 0x008fc60000010000 */
        /* <DEDUP_REMOVED lines=322> */
.L_x_25360:
[----:B------:R-:W-:Y:S05]  /*b820*/  BSYNC B0 ;  /* 0x0000000000007941 */ /* 0x000fea0003800000 */
.L_x_25359:
        /* <DEDUP_REMOVED lines=109> */
.L_x_25362:
[----:B------:R-:W-:Y:S05]  /*bf00*/  BSYNC B0 ;  /* 0x0000000000007941 */ /* 0x000fea0003800000 */
.L_x_25361:
        /* <DEDUP_REMOVED lines=61> */
.L_x_25364:
[----:B------:R-:W-:Y:S05]  /*c2e0*/  BSYNC B0 ;  /* 0x0000000000007941 */ /* 0x000fea0003800000 */
.L_x_25363:
        /* <DEDUP_REMOVED lines=108> */
[----:B----4-:R-:W-:-:S07]  /*c9b0*/  FADD.FTZ R51, R51, R88 ;  /* 0x0000005833337221 */ /* 0x010fce0000010000 */
.L_x_25366:
[----:B------:R-:W-:Y:S05]  /*c9c0*/  BSYNC B0 ;  /* 0x0000000000007941 */ /* 0x000fea0003800000 */
.L_x_25365:
[----:B------:R-:W-:Y:S06]  /*c9d0*/  BAR.SYNC.DEFER_BLOCKING 0x0 ;  /* 0x0000000000007b1d */ /* 0x000fec0000010000 */
[----:B------:R-:W-:Y:S05]  /*c9e0*/  @P2 EXIT ;  /* 0x000000000000294d */ /* 0x000fea0003800000 */
[----:B------:R-:W-:Y:S05]  /*c9f0*/  @P0 EXIT ;  /* 0x000000000000094d */ /* 0x000fea0003800000 */
[----:B------:R-:W2:Y:S01]  /*ca00*/  S2UR UR7, SR_CTAID.Y ;  /* 0x00000000000779c3 */ /* 0x000ea20000002600 */
[----:B------:R-:W-:Y:S01]  /*ca10*/  SHF.R.S32.HI R4, RZ, 0x1f, R5 ;  /* 0x0000001fff047819 */ /* 0x000fe20000011405 */
[----:B------:R-:W-:Y:S01]  /*ca20*/  ULDC UR6, c[0x0][0xc] ;  /* 0x0000030000067ab9 */ /* 0x000fe20000000800 */
[----:B------:R-:W-:Y:S02]  /*ca30*/  ULDC UR4, c[0x0][0x14] ;  /* 0x0000050000047ab9 */ /* 0x000fe40000000800 */
[----:B------:R-:W-:-:S03]  /*ca40*/  LEA.HI R3, R4, R5, RZ, 0x3 ;  /* 0x0000000504037211 */ /* 0x000fc600078f18ff */
[----:B------:R-:W3:Y:S01]  /*ca50*/  S2UR UR5, SR_CTAID.Z ;  /* 0x00000000000579c3 */ /* 0x000ee20000002700 */
[----:B------:R-:W-:-:S04]  /*ca60*/  SHF.R.S32.HI R3, RZ, 0x3, R3 ;  /* 0x00000003ff037819 */ /* 0x000fc80000011403 */
[C---:B------:R-:W-:Y:S01]  /*ca70*/  IADD3 R52, R3.reuse, 0xc, RZ ;  /* 0x0000000c03347810 */ /* 0x040fe20007ffe0ff */
[C---:B------:R-:W-:Y:S01]  /*ca80*/  VIADD R5, R3.reuse, 0x8 ;  /* 0x0000000803057836 */ /* 0x040fe20000000000 */
[C---:B------:R-:W-:Y:S01]  /*ca90*/  IADD3 R4, R3.reuse, 0x4, RZ ;  /* 0x0000000403047810 */ /* 0x040fe20007ffe0ff */
[----:B------:R-:W4:Y:S01]  /*caa0*/  S2UR UR8, SR_CTAID.X ;  /* 0x00000000000879c3 */ /* 0x000f220000002500 */
[C---:B------:R-:W-:Y:S02]  /*cab0*/  IADD3 R61, R3.reuse, 0x1c, RZ ;  /* 0x0000001c033d7810 */ /* 0x040fe40007ffe0ff */
[C---:B------:R-:W-:Y:S02]  /*cac0*/  IADD3 R69, R3.reuse, 0x2c, RZ ;  /* 0x0000002c03457810 */ /* 0x040fe40007ffe0ff */
[C---:B------:R-:W-:Y:S02]  /*cad0*/  IADD3 R77, R3.reuse, 0x3c, RZ ;  /* 0x0000003c034d7810 */ /* 0x040fe40007ffe0ff */
[C---:B------:R-:W-:Y:S01]  /*cae0*/  IADD3 R85, R3.reuse, 0x4c, RZ ;  /* 0x0000004c03557810 */ /* 0x040fe20007ffe0ff */
[----:B--2---:R-:W-:Y:S01]  /*caf0*/  UIMAD UR6, UR7, UR6, URZ ;  /* 0x00000006070672a4 */ /* 0x004fe2000f8e023f */
[C---:B------:R-:W-:Y:S01]  /*cb00*/  IADD3 R93, R3.reuse, 0x5c, RZ ;  /* 0x0000005c035d7810 */ /* 0x040fe20007ffe0ff */
[----:B------:R-:W-:Y:S01]  /*cb10*/  UIMAD UR7, UR4, 0xc0, URZ ;  /* 0x000000c0040778a4 */ /* 0x000fe2000f8e023f */
[----:B------:R-:W-:-:S02]  /*cb20*/  IADD3 R101, R3, 0x6c, RZ ;  /* 0x0000006c03657810 */ /* 0x000fc40007ffe0ff */
[C---:B------:R-:W-:Y:S01]  /*cb30*/  IADD3 R109, R3.reuse, 0x7c, RZ ;  /* 0x0000007c036d7810 */ /* 0x040fe20007ffe0ff */
[----:B------:R-:W-:Y:S01]  /*cb40*/  UIMAD UR6, UR6, UR7, URZ ;  /* 0x00000007060672a4 */ /* 0x000fe2000f8e023f */
[C---:B------:R-:W-:Y:S01]  /*cb50*/  IADD3 R117, R3.reuse, 0x8c, RZ ;  /* 0x0000008c03757810 */ /* 0x040fe20007ffe0ff */
[----:B---3--:R-:W-:Y:S01]  /*cb60*/  UIMAD UR4, UR5, 0xc0, URZ ;  /* 0x000000c0050478a4 */ /* 0x008fe2000f8e023f */
[----:B------:R-:W-:Y:S01]  /*cb70*/  IADD3 R125, R3, 0x9c, RZ ;  /* 0x0000009c037d7810 */ /* 0x000fe20007ffe0ff */
[----:B------:R-:W-:Y:S02]  /*cb80*/  USHF.R.S32.HI UR9, URZ, 0x1f, UR6 ;  /* 0x0000001f3f097899 */ /* 0x000fe40008011406 */
[----:B----4-:R-:W-:Y:S02]  /*cb90*/  UIMAD UR5, UR8, UR7, URZ ;  /* 0x00000007080572a4 */ /* 0x010fe4000f8e023f */
        /* <DEDUP_REMOVED lines=8> */
[----:B------:R-:W-:Y:S02]  /*cc20*/  LEA.HI.X.SX32 R58, R52, UR7, 0x1, P3 ;  /* 0x00000007343a7c11 */ /* 0x000fe400098f0eff */
[----:B------:R-:W-:-:S02]  /*cc30*/  IADD3 R59, P1, R4, UR4, RZ ;  /* 0x00000004043b7c10 */ /* 0x000fc4000ff3e0ff */
[----:B01----:R-:W-:Y:S02]  /*cc40*/  IADD3 R53, P0, R3, UR4, RZ ;  /* 0x0000000403357c10 */ /* 0x003fe4000ff1e0ff */
[----:B------:R-:W-:Y:S02]  /*cc50*/  LEA R56, P2, R57, UR8, 0x2 ;  /* 0x0000000839387c11 */ /* 0x000fe4000f8410ff */
[----:B------:R-:W-:Y:S02]  /*cc60*/  LEA R54, P3, R55, UR8, 0x2 ;  /* 0x0000000837367c11 */ /* 0x000fe4000f8610ff */
[----:B------:R-:W-:Y:S02]  /*cc70*/  LEA.HI.X.SX32 R62, R4, UR7, 0x1, P1 ;  /* 0x00000007043e7c11 */ /* 0x000fe400088f0eff */
[----:B------:R-:W-:Y:S02]  /*cc80*/  LEA.HI.X.SX32 R64, R3, UR7, 0x1, P0 ;  /* 0x0000000703407c11 */ /* 0x000fe400080f0eff */
[----:B------:R-:W-:Y:S01]  /*cc90*/  LEA.HI.X R57, R57, UR9, R60, 0x2, P2 ;  /* 0x0000000939397c11 */ /* 0x000fe200090f143c */
[----:B------:R-:W-:Y:S01]  /*cca0*/  VIADD R60, R3, 0x18 ;  /* 0x00000018033c7836 */ /* 0x000fe20000000000 */
[----:B------:R-:W-:Y:S01]  /*ccb0*/  LEA.HI.X R55, R55, UR9, R58, 0x2, P3 ;  /* 0x0000000937377c11 */ /* 0x000fe200098f143a */
[----:B------:R-:W-:Y:S01]  /*ccc0*/  VIADD R58, R3, 0x10 ;  /* 0x00000010033a7836 */ /* 0x000fe20000000000 */
[----:B------:R-:W-:-:S02]  /*ccd0*/  LEA R52, P0, R53, UR8, 0x2 ;  /* 0x0000000835347c11 */ /* 0x000fc4000f8010ff */
[----:B------:R-:W-:Y:S02]  /*cce0*/  LEA R4, P1, R59, UR8, 0x2 ;  /* 0x000000083b047c11 */ /* 0x000fe4000f8210ff */
[----:B------:R-:W-:Y:S02]  /*ccf0*/  LEA.HI.X R53, R53, UR9, R64, 0x2, P0 ;  /* 0x0000000935357c11 */ /* 0x000fe400080f1440 */
[----:B------:R-:W-:Y:S02]  /*cd00*/  LEA.HI.X R5, R59, UR9, R62, 0x2, P1 ;  /* 0x000000093b057c11 */ /* 0x000fe400088f143e */
[----:B------:R-:W-:Y:S01]  /*cd10*/  IADD3 R59, R3, 0x14, RZ ;  /* 0x00000014033b7810 */ /* 0x000fe20007ffe0ff */
[----:B------:R-:W-:Y:S01]  /*cd20*/  STG.E desc[UR12][R52.64], R0 ;  /* 0x0000000034007986 */ /* 0x000fe2000c10190c */
[----:B------:R-:W-:Y:S02]  /*cd30*/  IADD3 R67, P0, R58, UR4, RZ ;  /* 0x000000043a437c10 */ /* 0x000fe4000ff1e0ff */
[----:B------:R-:W-:Y:S01]  /*cd40*/  IADD3 R63, P2, R60, UR4, RZ ;  /* 0x000000043c3f7c10 */ /* 0x000fe2000ff5e0ff */
[----:B------:R-:W-:Y:S01]  /*cd50*/  STG.E desc[UR12][R4.64], R2 ;  /* 0x0000000204007986 */ /* 0x000fe2000c10190c */
        /* <DEDUP_REMOVED lines=8> */
[----:B------:R-:W-:-:S02]  /*cde0*/  LEA R62, P2, R63, UR8, 0x2 ;  /* 0x000000083f3e7c11 */ /* 0x000fc4000f8410ff */
[C---:B------:R-:W-:Y:S02]  /*cdf0*/  LEA R60, P3, R66.reuse, UR8, 0x2 ;  /* 0x00000008423c7c11 */ /* 0x040fe4000f8610ff */
[----:B------:R-:W-:Y:S02]  /*ce00*/  LEA.HI.X.SX32 R70, R59, UR7, 0x1, P1 ;  /* 0x000000073b467c11 */ /* 0x000fe400088f0eff */
[----:B------:R-:W-:Y:S02]  /*ce10*/  LEA R64, P1, R65, UR8, 0x2 ;  /* 0x0000000841407c11 */ /* 0x000fe4000f8210ff */
[----:B------:R-:W-:Y:S02]  /*ce20*/  LEA.HI.X R59, R67, UR9, R72, 0x2, P0 ;  /* 0x00000009433b7c11 */ /* 0x000fe400080f1448 */
[----:B------:R-:W-:Y:S01]  /*ce30*/  LEA.HI.X R63, R63, UR9, R68, 0x2, P2 ;  /* 0x000000093f3f7c11 */ /* 0x000fe200090f1444 */
[C---:B------:R-:W-:Y:S01]  /*ce40*/  VIADD R68, R3.reuse, 0x28 ;  /* 0x0000002803447836 */ /* 0x040fe20000000000 */
[----:B------:R-:W-:Y:S01]  /*ce50*/  LEA.HI.X R61, R66, UR9, R61, 0x2, P3 ;  /* 0x00000009423d7c11 */ /* 0x000fe200098f143d */
[C---:B------:R-:W-:Y:S01]  /*ce60*/  VIADD R66, R3.reuse, 0x20 ;  /* 0x0000002003427836 */ /* 0x040fe20000000000 */
        /* <DEDUP_REMOVED lines=15> */
[C---:B------:R-:W-:Y:S02]  /*cf60*/  LEA R66, P3, R74.reuse, UR8, 0x2 ;  /* 0x000000084a427c11 */ /* 0x040fe4000f8610ff */
[----:B------:R-:W-:Y:S02]  /*cf70*/  LEA R70, P1, R71, UR8, 0x2 ;  /* 0x0000000847467c11 */ /* 0x000fe4000f8210ff */
[----:B------:R-:W-:Y:S01]  /*cf80*/  LEA.HI.X R69, R75, UR9, R76, 0x2, P2 ;  /* 0x000000094b457c11 */ /* 0x000fe200090f144c */
[C---:B------:R-:W-:Y:S01]  /*cf90*/  VIADD R76, R3.reuse, 0x38 ;  /* 0x00000038034c7836 */ /* 0x040fe20000000000 */
[----:B------:R-:W-:Y:S01]  /*cfa0*/  LEA.HI.X R67, R74, UR9, R67, 0x2, P3 ;  /* 0x000000094a437c11 */ /* 0x000fe200098f1443 */
[----:B------:R-:W-:Y:S01]  /*cfb0*/  VIADD R74, R3, 0x30 ;  /* 0x00000030034a7836 */ /* 0x000fe20000000000 */
[----:B------:R-:W-:-:S02]  /*cfc0*/  LEA R72, P0, R73, UR8, 0x2 ;  /* 0x0000000849487c11 */ /* 0x000fc4000f8010ff */
[----:B------:R-:W-:Y:S02]  /*cfd0*/  IADD3 R75, R3, 0x34, RZ ;  /* 0x00000034034b7810 */ /* 0x000fe40007ffe0ff */
[----:B------:R-:W-:Y:S02]  /*cfe0*/  LEA.HI.X R71, R71, UR9, R78, 0x2, P1 ;  /* 0x0000000947477c11 */ /* 0x000fe400088f144e */
[----:B------:R-:W-:Y:S02]  /*cff0*/  LEA.HI.X R73, R73, UR9, R80, 0x2, P0 ;  /* 0x0000000949497c11 */ /* 0x000fe400080f1450 */
        /* <DEDUP_REMOVED lines=10> */
[----:B------:R-:W-:Y:S01]  /*d0a0*/  LEA.HI.X.SX32 R75, R77, UR7, 0x1, P3 ;  /* 0x000000074d4b7c11 */ /* 0x000fe200098f0eff */
[----:B------:R-:W-:Y:S01]  /*d0b0*/  STG.E desc[UR12][R66.64], R15 ;  /* 0x0000000f42007986 */ /* 0x000fe2000c10190c */
[----:B------:R-:W-:-:S02]  /*d0c0*/  LEA R76, P2, R83, UR8, 0x2 ;  /* 0x00000008534c7c11 */ /* 0x000fc4000f8410ff */
[C---:B------:R-:W-:Y:S02]  /*d0d0*/  LEA R74, P3, R82.reuse, UR8, 0x2 ;  /* 0x00000008524a7c11 */ /* 0x040fe4000f8610ff */
[----:B------:R-:W-:Y:S02]  /*d0e0*/  LEA R78, P1, R79, UR8, 0x2 ;  /* 0x000000084f4e7c11 */ /* 0x000fe4000f8210ff */
[----:B------:R-:W-:Y:S01]  /*d0f0*/  LEA.HI.X R77, R83, UR9, R84, 0x2, P2 ;  /* 0x00000009534d7c11 */ /* 0x000fe200090f1454 */
[C---:B------:R-:W-:Y:S01]  /*d100*/  VIADD R84, R3.reuse, 0x48 ;  /* 0x0000004803547836 */ /* 0x040fe20000000000 */
[----:B------:R-:W-:Y:S01]  /*d110*/  LEA.HI.X R75, R82, UR9, R75, 0x2, P3 ;  /* 0x00000009524b7c11 */ /* 0x000fe200098f144b */
[----:B------:R-:W-:Y:S01]  /*d120*/  VIADD R82, R3, 0x40 ;  /* 0x0000004003527836 */ /* 0x000fe20000000000 */
[----:B------:R-:W-:Y:S02]  /*d130*/  LEA R80, P0, R81, UR8, 0x2 ;  /* 0x0000000851507c11 */ /* 0x000fe4000f8010ff */
        /* <DEDUP_REMOVED lines=15> */
[----:B------:R-:W-:Y:S02]  /*d230*/  LEA R84, P2, R91, UR8, 0x2 ;  /* 0x000000085b547c11 */ /* 0x000fe4000f8410ff */
[----:B------:R-:W-:Y:S02]  /*d240*/  LEA R82, P3, R90, UR8, 0x2 ;  /* 0x000000085a527c11 */ /* 0x000fe4000f8610ff */
[----:B------:R-:W-:-:S02]  /*d250*/  LEA R86, P1, R87, UR8, 0x2 ;  /* 0x0000000857567c11 */ /* 0x000fc4000f8210ff */
[----:B------:R-:W-:Y:S01]  /*d260*/  LEA.HI.X R85, R91, UR9, R92, 0x2, P2 ;  /* 0x000000095b557c11 */ /* 0x000fe200090f145c */
[C---:B------:R-:W-:Y:S01]  /*d270*/  VIADD R92, R3.reuse, 0x58 ;  /* 0x00000058035c7836 */ /* 0x040fe20000000000 */
[----:B------:R-:W-:Y:S01]  /*d280*/  LEA.HI.X R83, R90, UR9, R83, 0x2, P3 ;  /* 0x000000095a537c11 */ /* 0x000fe200098f1453 */
[----:B------:R-:W-:Y:S01]  /*d290*/  VIADD R90, R3, 0x50 ;  /* 0x00000050035a7836 */ /* 0x000fe20000000000 */
[----:B------:R-:W-:Y:S02]  /*d2a0*/  LEA R88, P0, R89, UR8, 0x2 ;  /* 0x0000000859587c11 */ /* 0x000fe4000f8010ff */
[----:B------:R-:W-:Y:S02]  /*d2b0*/  IADD3 R91, R3, 0x54, RZ ;  /* 0x00000054035b7810 */ /* 0x000fe40007ffe0ff */
[----:B------:R-:W-:Y:S02]  /*d2c0*/  LEA.HI.X R87, R87, UR9, R94, 0x2, P1 ;  /* 0x0000000957577c11 */ /* 0x000fe400088f145e */
        /* <DEDUP_REMOVED lines=11> */
[----:B------:R-:W-:Y:S01]  /*d380*/  LEA.HI.X.SX32 R91, R93, UR7, 0x1, P3 ;  /* 0x000000075d5b7c11 */ /* 0x000fe200098f0eff */
[----:B------:R-:W-:Y:S01]  /*d390*/  STG.E desc[UR12][R82.64], R23 ;  /* 0x0000001752007986 */ /* 0x000fe2000c10190c */
        /* <DEDUP_REMOVED lines=69> */
[C---:B------:R-:W-:Y:S02]  /*d7f0*/  LEA R116, P2, R123.reuse, UR8, 0x2 ;  /* 0x000000087b747c11 */ /* 0x040fe4000f8410ff */
[C---:B------:R-:W-:Y:S02]  /*d800*/  LEA R114, P3, R122.reuse, UR8, 0x2 ;  /* 0x000000087a727c11 */ /* 0x040fe4000f8610ff */
[----:B------:R-:W-:Y:S01]  /*d810*/  LEA.HI.X R117, R123, UR9, R124, 0x2, P2 ;  /* 0x000000097b757c11 */ /* 0x000fe200090f147c */
[C---:B------:R-:W-:Y:S01]  /*d820*/  VIADD R124, R3.reuse, 0x98 ;  /* 0x00000098037c7836 */ /* 0x040fe20000000000 */
[----:B------:R-:W-:Y:S01]  /*d830*/  LEA.HI.X R115, R122, UR9, R115, 0x2, P3 ;  /* 0x000000097a737c11 */ /* 0x000fe200098f1473 */
[----:B------:R-:W-:Y:S01]  /*d840*/  VIADD R122, R3, 0x90 ;  /* 0x00000090037a7836 */ /* 0x000fe20000000000 */
[----:B------:R-:W-:-:S02]  /*d850*/  LEA R120, P0, R121, UR8, 0x2 ;  /* 0x0000000879787c11 */ /* 0x000fc4000f8010ff */
[----:B------:R-:W-:Y:S02]  /*d860*/  LEA R118, P1, R119, UR8, 0x2 ;  /* 0x0000000877767c11 */ /* 0x000fe4000f8210ff */
[----:B------:R-:W-:Y:S02]  /*d870*/  IADD3 R123, R3, 0x94, RZ ;  /* 0x00000094037b7810 */ /* 0x000fe40007ffe0ff */
[----:B------:R-:W-:Y:S02]  /*d880*/  LEA.HI.X R121, R121, UR9, R128, 0x2, P0 ;  /* 0x0000000979797c11 */ /* 0x000fe400080f1480 */
[----:B------:R-:W-:Y:S02]  /*d890*/  IADD3 R133, P0, R122, UR4, RZ ;  /* 0x000000047a857c10 */ /* 0x000fe4000ff1e0ff */
[----:B------:R-:W-:Y:S01]  /*d8a0*/  IADD3 R127, P2, R124, UR4, RZ ;  /* 0x000000047c7f7c10 */ /* 0x000fe2000ff5e0ff */
[----:B------:R-:W-:Y:S01]  /*d8b0*/  STG.E desc[UR12][R120.64], R36 ;  /* 0x0000002478007986 */ /* 0x000fe2000c10190c */
[----:B------:R-:W-:-:S02]  /*d8c0*/  LEA.HI.X R119, R119, UR9, R126, 0x2, P1 ;  /* 0x0000000977777c11 */ /* 0x000fc400088f147e */
[----:B------:R-:W-:Y:S02]  /*d8d0*/  IADD3 R131, P1, R123, UR4, RZ ;  /* 0x000000047b837c10 */ /* 0x000fe4000ff3e0ff */
[----:B------:R-:W-:Y:S01]  /*d8e0*/  IADD3 R129, P3, R125, UR4, RZ ;  /* 0x000000047d817c10 */ /* 0x000fe2000ff7e0ff */
[----:B------:R-:W-:Y:S01]  /*d8f0*/  STG.E desc[UR12][R118.64], R37 ;  /* 0x0000002576007986 */ /* 0x000fe2000c10190c */
[----:B------:R-:W-:Y:S02]  /*d900*/  LEA.HI.X.SX32 R136, R122, UR7, 0x1, P0 ;  /* 0x000000077a887c11 */ /* 0x000fe400080f0eff */
[----:B------:R-:W-:Y:S01]  /*d910*/  LEA.HI.X.SX32 R132, R124, UR7, 0x1, P2 ;  /* 0x000000077c847c11 */ /* 0x000fe200090f0eff */
[----:B------:R-:W-:Y:S01]  /*d920*/  STG.E desc[UR12][R116.64], R38 ;  /* 0x0000002674007986 */ /* 0x000fe2000c10190c */
[----:B------:R-:W-:Y:S02]  /*d930*/  LEA R122, P0, R133, UR8, 0x2 ;  /* 0x00000008857a7c11 */ /* 0x000fe4000f8010ff */
[----:B------:R-:W-:Y:S01]  /*d940*/  LEA R126, P2, R127, UR8, 0x2 ;  /* 0x000000087f7e7c11 */ /* 0x000fe2000f8410ff */
[----:B------:R-:W-:Y:S01]  /*d950*/  STG.E desc[UR12][R114.64], R39 ;  /* 0x0000002772007986 */ /* 0x000fe2000c10190c */
[----:B------:R-:W-:-:S02]  /*d960*/  LEA.HI.X.SX32 R134, R123, UR7, 0x1, P1 ;  /* 0x000000077b867c11 */ /* 0x000fc400088f0eff */
[----:B------:R-:W-:Y:S02]  /*d970*/  LEA R124, P1, R131, UR8, 0x2 ;  /* 0x00000008837c7c11 */ /* 0x000fe4000f8210ff */
[----:B------:R-:W-:Y:S02]  /*d980*/  LEA.HI.X.SX32 R130, R125, UR7, 0x1, P3 ;  /* 0x000000077d827c11 */ /* 0x000fe400098f0eff */
[----:B------:R-:W-:Y:S02]  /*d990*/  LEA R128, P3, R129, UR8, 0x2 ;  /* 0x0000000881807c11 */ /* 0x000fe4000f8610ff */
[----:B------:R-:W-:Y:S02]  /*d9a0*/  LEA.HI.X R123, R133, UR9, R136, 0x2, P0 ;  /* 0x00000009857b7c11 */ /* 0x000fe400080f1488 */
[----:B------:R-:W-:Y:S01]  /*d9b0*/  LEA.HI.X R127, R127, UR9, R132, 0x2, P2 ;  /* 0x000000097f7f7c11 */ /* 0x000fe200090f1484 */
[C---:B------:R-:W-:Y:S01]  /*d9c0*/  VIADD R132, R3.reuse, 0xa8 ;  /* 0x000000a803847836 */ /* 0x040fe20000000000 */
[----:B------:R-:W-:Y:S01]  /*d9d0*/  IADD3 R133, R3, 0xac, RZ ;  /* 0x000000ac03857810 */ /* 0x000fe20007ffe0ff */
[----:B------:R-:W-:Y:S01]  /*d9e0*/  STG.E desc[UR12][R122.64], R40 ;  /* 0x000000287a007986 */ /* 0x000fe2000c10190c */
[----:B------:R-:W-:-:S02]  /*d9f0*/  LEA.HI.X R125, R131, UR9, R134, 0x2, P1 ;  /* 0x00000009837d7c11 */ /* 0x000fc400088f1486 */
[----:B------:R-:W-:Y:S02]  /*da00*/  IADD3 R131, R3, 0xa4, RZ ;  /* 0x000000a403837810 */ /* 0x000fe40007ffe0ff */
[----:B------:R-:W-:Y:S01]  /*da10*/  LEA.HI.X R129, R129, UR9, R130, 0x2, P3 ;  /* 0x0000000981817c11 */ /* 0x000fe200098f1482 */
[----:B------:R-:W-:Y:S01]  /*da20*/  VIADD R130, R3, 0xa0 ;  /* 0x000000a003827836 */ /* 0x000fe20000000000 */
[----:B------:R-:W-:Y:S01]  /*da30*/  IADD3 R137, P3, R133, UR4, RZ ;  /* 0x0000000485897c10 */ /* 0x000fe2000ff7e0ff */
[----:B------:R-:W-:Y:S01]  /*da40*/  STG.E desc[UR12][R124.64], R41 ;  /* 0x000000297c007986 */ /* 0x000fe2000c10190c */
[----:B------:R-:W-:Y:S02]  /*da50*/  IADD3 R135, P2, R132, UR4, RZ ;  /* 0x0000000484877c10 */ /* 0x000fe4000ff5e0ff */
[----:B------:R-:W-:Y:S01]  /*da60*/  IADD3 R139, P1, R131, UR4, RZ ;  /* 0x00000004838b7c10 */ /* 0x000fe2000ff3e0ff */
[----:B------:R-:W-:Y:S01]  /*da70*/  STG.E desc[UR12][R126.64], R42 ;  /* 0x0000002a7e007986 */ /* 0x000fe2000c10190c */
[----:B------:R-:W-:-:S02]  /*da80*/  LEA.HI.X.SX32 R138, R133, UR7, 0x1, P3 ;  /* 0x00000007858a7c11 */ /* 0x000fc400098f0eff */
[----:B------:R-:W-:Y:S01]  /*da90*/  IADD3 R141, P0, R130, UR4, RZ ;  /* 0x00000004828d7c10 */ /* 0x000fe2000ff1e0ff */
[----:B------:R-:W-:Y:S01]  /*daa0*/  STG.E desc[UR12][R128.64], R43 ;  /* 0x0000002b80007986 */ /* 0x000fe2000c10190c */
[----:B------:R-:W-:Y:S02]  /*dab0*/  LEA.HI.X.SX32 R140, R132, UR7, 0x1, P2 ;  /* 0x00000007848c7c11 */ /* 0x000fe400090f0eff */
[----:B------:R-:W-:Y:S02]  /*dac0*/  LEA R136, P3, R137, UR8, 0x2 ;  /* 0x0000000889887c11 */ /* 0x000fe4000f8610ff */
[----:B------:R-:W-:Y:S02]  /*dad0*/  LEA.HI.X.SX32 R142, R131, UR7, 0x1, P1 ;  /* 0x00000007838e7c11 */ /* 0x000fe400088f0eff */
[----:B------:R-:W-:Y:S02]  /*dae0*/  LEA R134, P2, R135, UR8, 0x2 ;  /* 0x0000000887867c11 */ /* 0x000fe4000f8410ff */
[----:B------:R-:W-:-:S02]  /*daf0*/  LEA R132, P1, R139, UR8, 0x2 ;  /* 0x000000088b847c11 */ /* 0x000fc4000f8210ff */
[----:B------:R-:W-:Y:S02]  /*db00*/  LEA.HI.X.SX32 R144, R130, UR7, 0x1, P0 ;  /* 0x0000000782907c11 */ /* 0x000fe400080f0eff */
[----:B------:R-:W-:Y:S01]  /*db10*/  LEA.HI.X R137, R137, UR9, R138, 0x2, P3 ;  /* 0x0000000989897c11 */ /* 0x000fe200098f148a */
[----:B------:R-:W-:Y:S01]  /*db20*/  VIADD R138, R3, 0xb0 ;  /* 0x000000b0038a7836 */ /* 0x000fe20000000000 */
[----:B------:R-:W-:Y:S02]  /*db30*/  LEA R130, P0, R141, UR8, 0x2 ;  /* 0x000000088d827c11 */ /* 0x000fe4000f8010ff */
[----:B------:R-:W-:Y:S01]  /*db40*/  LEA.HI.X R135, R135, UR9, R140, 0x2, P2 ;  /* 0x0000000987877c11 */ /* 0x000fe200090f148c */
[----:B------:R-:W-:Y:S01]  /*db50*/  VIADD R140, R3, 0xb8 ;  /* 0x000000b8038c7836 */ /* 0x000fe20000000000 */
[----:B------:R-:W-:Y:S02]  /*db60*/  LEA.HI.X R133, R139, UR9, R142, 0x2, P1 ;  /* 0x000000098b857c11 */ /* 0x000fe400088f148e */
[----:B------:R-:W-:-:S02]  /*db70*/  IADD3 R139, R3, 0xb4, RZ ;  /* 0x000000b4038b7810 */ /* 0x000fc40007ffe0ff */
        /* <DEDUP_REMOVED lines=27> */
.L_x_25367:
        /* <DEDUP_REMOVED lines=13> */
.L_x_28468:


//--------------------- .text._ZN4vllm25paged_attention_v1_kernelIffLi128ELi32ELi128ELNS_18Fp8KVCacheDataTypeE0ELb1EEEvPT_PKS2_PKT0_S8_ifPKiSA_iPKfiiiSC_SC_iiiii --------------------------
	.section	.text._ZN4vllm25paged_attention_v1_kernelIffLi128ELi32ELi128ELNS_18Fp8KVCacheDataTypeE0ELb1EEEvPT_PKS2_PKT0_S8_ifPKiSA_iPKfiiiSC_SC_iiiii,"ax",@progbits
	.align	128
        .global         _ZN4vllm25paged_attention_v1_kernelIffLi128ELi32ELi128ELNS_18Fp8KVCacheDataTypeE0ELb1EEEvPT_PKS2_PKT0_S8_ifPKiSA_iPKfiiiSC_SC_iiiii
        .type           _ZN4vllm25paged_attention_v1_kernelIffLi128ELi32ELi128ELNS_18Fp8KVCacheDataTypeE0ELb1EEEvPT_PKS2_PKT0_S8_ifPKiSA_iPKfiiiSC_SC_iiiii,@function
        .size           _ZN4vllm25paged_attention_v1_kernelIffLi128ELi32ELi128ELNS_18Fp8KVCacheDataTypeE0ELb1EEEvPT_PKS2_PKT0_S8_ifPKiSA_iPKfiiiSC_SC_iiiii,(.L_x_28469 - _ZN4vllm25paged_attention_v1_kernelIffLi128ELi32ELi128ELNS_18Fp8KVCacheDataTypeE0ELb1EEEvPT_PKS2_PKT0_S8_ifPKiSA_iPKfiiiSC_SC_iiiii)
        .other          _ZN4vllm25paged_attention_v1_kernelIffLi128ELi32ELi128ELNS_18Fp8KVCacheDataTypeE0ELb1EEEvPT_PKS2_PKT0_S8_ifPKiSA_iPKfiiiSC_SC_iiiii,@"STO_CUDA_ENTRY STV_DEFAULT"
_ZN4vllm25paged_attention_v1_kernelIffLi128ELi32ELi128ELNS_18Fp8KVCacheDataTypeE0ELb1EEEvPT_PKS2_PKT0_S8_ifPKiSA_iPKfiiiSC_SC_iiiii:
.text._ZN4vllm25paged_attention_v1_kernelIffLi128ELi32ELi128ELNS_18Fp8KVCacheDataTypeE0ELb1EEEvPT_PKS2_PKT0_S8_ifPKiSA_iPKfiiiSC_SC_iiiii:
[----:B------:R-:W-:Y:S08]  /*0000*/  LDC R1, c[0x0][0x28] ;  /* 0x00000a00ff017b82 */ /* 0x000ff00000000800 */
[----:B------:R-:W0:Y:S01]  /*0010*/  S2UR UR6, SR_CTAID.Y ;  /* 0x00000000000679c3 */ /* 0x000e220000002600 */
[----:B------:R-:W-:Y:S01]  /*0020*/  ULDC.64 UR4, c[0x0][0x240] ;  /* 0x0000900000047ab9 */ /* 0x000fe20000000a00 */
[----:B------:R-:W-:Y:S01]  /*0030*/  ULDC UR8, c[0x0][0x230] ;  /* 0x00008c0000087ab9 */ /* 0x000fe20000000800 */
[----:B------:R-:W-:Y:S01]  /*0040*/  ULDC.64 UR12, c[0x0][0x208] ;  /* 0x00008200000c7ab9 */ /* 0x000fe20000000a00 */
[----:B------:R-:W-:Y:S01]  /*0050*/  IMAD.U32 R0, RZ, RZ, UR8 ;  /* 0x00000008ff007e24 */ /* 0x000fe2000f8e00ff */
[----:B------:R-:W-:-:S02]  /*0060*/  ULDC.64 UR10, c[0x0][0x250] ;  /* 0x00009400000a7ab9 */ /* 0x000fc40000000a00 */
[----:B------:R-:W-:Y:S01]  /*0070*/  UISETP.NE.U32.AND UP0, UPT, UR10, URZ, UPT ;  /* 0x0000003f0a00728c */ /* 0x000fe2000bf05070 */
[----:B------:R-:W1:Y:S01]  /*0080*/  S2UR UR7, SR_CTAID.X ;  /* 0x00000000000779c3 */ /* 0x000e620000002500 */
[----:B------:R-:W-:Y:S02]  /*0090*/  IABS R0, R0 ;  /* 0x0000000000007213 */ /* 0x000fe40000000000 */
[----:B------:R-:W-:Y:S02]  /*00a0*/  UISETP.NE.AND.EX UP0, UPT, UR11, URZ, UPT, UP0 ;  /* 0x0000003f0b00728c */ /* 0x000fe4000bf05300 */
[----:B------:R-:W-:Y:S01]  /*00b0*/  R2UR UR14, R0 ;  /* 0x00000000000e72ca */ /* 0x000fe200000e0000 */
[----:B0-----:R-:W-:-:S06]  /*00c0*/  UIMAD.WIDE UR4, UR6, 0x4, UR4 ;  /* 0x00000004060478a5 */ /* 0x001fcc000f8e0204 */
[----:B------:R-:W-:Y:S01]  /*00d0*/  IMAD.U32 R2, RZ, RZ, UR4 ;  /* 0x00000004ff027e24 */ /* 0x000fe2000f8e00ff */
[----:B------:R-:W-:-:S05]  /*00e0*/  MOV R3, UR5 ;  /* 0x0000000500037c02 */ /* 0x000fca0008000f00 */
[----:B------:R-:W0:Y:S01]  /*00f0*/  I2F.RP R0, UR14 ;  /* 0x0000000e00007d06 */ /* 0x000e220008209400 */
[----:B------:R-:W-:Y:S01]  /*0100*/  ULDC UR9, c[0x0][0xc] ;  /* 0x0000030000097ab9 */ /* 0x000fe20000000800 */
[----:B------:R-:W-:Y:S01]  /*0110*/  @UP0 ULDC.64 UR4, c[0x0][0x250] ;  /* 0x0000940000040ab9 */ /* 0x000fe20000000a00 */
[----:B------:R2:W3:Y:S01]  /*0120*/  LDG.E.CONSTANT R7, desc[UR12][R2.64] ;  /* 0x0000000c02077981 */ /* 0x0004e2000c1e9900 */
[----:B-1----:R-:W-:Y:S01]  /*0130*/  @UP0 UIMAD.WIDE UR4, UR7, 0x4, UR4 ;  /* 0x00000004070408a5 */ /* 0x002fe2000f8e0204 */
[----:B------:R-:W-:Y:S01]  /*0140*/  PLOP3.LUT P0, PT, PT, PT, UP0, 0x80, 0x0 ;  /* 0x000000000000781c */ /* 0x000fe20003f0f008 */
[----:B------:R-:W-:-:S04]  /*0150*/  IMAD.MOV.U32 R154, RZ, RZ, RZ ;  /* 0x000000ffff9a7224 */ /* 0x000fc800078e00ff */
[----:B------:R-:W-:Y:S01]  /*0160*/  MOV R5, UR5 ;  /* 0x0000000500057c02 */ /* 0x000fe20008000f00 */
[----:B------:R-:W-:Y:S01]  /*0170*/  IMAD.U32 R4, RZ, RZ, UR4 ;  /* 0x00000004ff047e24 */ /* 0x000fe2000f8e00ff */
[----:B0-----:R-:W0:Y:S01]  /*0180*/  MUFU.RCP R0, R0 ;  /* 0x0000000000007308 */ /* 0x001e220000001000 */
[----:B--2---:R-:W1:Y:S01]  /*0190*/  LDC R2, c[0x0][0xc] ;  /* 0x00000300ff027b82 */ /* 0x004e620000000800 */
[----:B------:R-:W-:-:S04]  /*01a0*/  UMOV UR4, URZ ;  /* 0x0000003f00047c82 */ /* 0x000fc80008000000 */
[----:B------:R2:W5:Y:S01]  /*01b0*/  @P0 LDG.E.CONSTANT R154, desc[UR12][R4.64] ;  /* 0x0000000c049a0981 */ /* 0x000562000c1e9900 */
[----:B------:R-:W-:Y:S01]  /*01c0*/  BSSY B0, `(.L_x_25368) ;  /* 0x0000083000007945 */ /* 0x000fe20003800000 */
[----:B--2---:R-:W2:Y:S01]  /*01d0*/  S2R R4, SR_CTAID.X ;  /* 0x0000000000047919 */ /* 0x004ea20000002500 */
[----:B0-----:R-:W-:-:S06]  /*01e0*/  VIADD R6, R0, 0xffffffe ;  /* 0x0ffffffe00067836 */ /* 0x001fcc0000000000 */
[----:B------:R-:W0:Y:S01]  /*01f0*/  F2I.FTZ.U32.TRUNC.NTZ R6, R6 ;  /* 0x0000000600067305 */ /* 0x000e22000021f000 */
[----:B-1----:R-:W-:-:S04]  /*0200*/  IABS R2, R2 ;  /* 0x0000000200027213 */ /* 0x002fc80000000000 */
[----:B------:R-:W-:Y:S02]  /*0210*/  R2UR UR11, R2 ;  /* 0x00000000020b72ca */ /* 0x000fe400000e0000 */
[----:B0-----:R-:W-:Y:S02]  /*0220*/  R2UR UR5, R6 ;  /* 0x00000000060572ca */ /* 0x001fe400000e0000 */
[----:B------:R-:W0:Y:S01]  /*0230*/  S2R R6, SR_TID.X ;  /* 0x0000000000067919 */ /* 0x000e220000002100 */
[----:B--2---:R-:W-:-:S10]  /*0240*/  IABS R4, R4 ;  /* 0x0000000400047213 */ /* 0x004fd40000000000 */
[----:B------:R-:W-:-:S04]  /*0250*/  UIADD3 UR10, URZ, -UR5, URZ ;  /* 0x800000053f0a7290 */ /* 0x000fc8000fffe03f */
[----:B------:R-:W-:-:S04]  /*0260*/  UIMAD UR10, UR10, UR14, URZ ;  /* 0x0000000e0a0a72a4 */ /* 0x000fc8000f8e023f */
[----:B------:R-:W-:-:S04]  /*0270*/  UIMAD.WIDE.U32 UR4, UR5, UR10, UR4 ;  /* 0x0000000a050472a5 */ /* 0x000fc8000f8e0004 */
[----:B------:R-:W-:-:S04]  /*0280*/  UIMAD.WIDE.U32 UR4, UR5, UR11, URZ ;  /* 0x0000000b050472a5 */ /* 0x000fc8000f8e003f */
[----:B------:R-:W-:-:S04]  /*0290*/  UIADD3 UR4, -UR5, URZ, URZ ;  /* 0x0000003f05047290 */ /* 0x000fc8000fffe13f */
[----:B------:R-:W-:Y:S01]  /*02a0*/  UIMAD UR4, UR14, UR4, UR11 ;  /* 0x000000040e0472a4 */ /* 0x000fe2000f8e020b */
[----:B------:R-:W-:Y:S02]  /*02b0*/  R2UR UR11, R4 ;  /* 0x00000000040b72ca */ /* 0x000fe400000e0000 */
[----:B0-----:R-:W-:Y:S01]  /*02c0*/  ISETP.GT.AND P0, PT, R6, 0x1f, PT ;  /* 0x0000001f0600780c */ /* 0x001fe20003f04270 */
        /* <DEDUP_REMOVED lines=12> */
[----:B------:R-:W-:-:S05]  /*0390*/  IMAD.U32 R3, RZ, RZ, UR14 ;  /* 0x0000000eff037e24 */ /* 0x000fca000f8e00ff */
[-C--:B------:R-:W-:Y:S02]  /*03a0*/  IABS R0, R3.reuse ;  /* 0x0000000300007213 */ /* 0x080fe40000000000 */
[----:B------:R-:W-:Y:S02]  /*03b0*/  IABS R3, R3 ;  /* 0x0000000300037213 */ /* 0x000fe40000000000 */
[----:B------:R-:W-:-:S13]  /*03c0*/  R2UR UR15, R0 ;  /* 0x00000000000f72ca */ /* 0x000fda00000e0000 */
[----:B------:R-:W0:Y:S08]  /*03d0*/  I2F.RP R0, UR15 ;  /* 0x0000000f00007d06 */ /* 0x000e300008209400 */
[----:B0-----:R-:W0:Y:S02]  /*03e0*/  MUFU.RCP R0, R0 ;  /* 0x0000000000007308 */ /* 0x001e240000001000 */
[----:B0-----:R-:W-:Y:S01]  /*03f0*/  IADD3 R2, R0, 0xffffffe, RZ ;  /* 0x0ffffffe00027810 */ /* 0x001fe20007ffe0ff */
[----:B------:R-:W-:-:S05]  /*0400*/  IMAD.MOV R0, RZ, RZ, -R3 ;  /* 0x000000ffff007224 */ /* 0x000fca00078e0a03 */
        /* <DEDUP_REMOVED lines=26> */
[----:B------:R-:W0:Y:S01]  /*05b0*/  S2R R5, SR_CTAID.X ;  /* 0x0000000000057919 */ /* 0x000e220000002500 */
[C---:B------:R-:W-:Y:S01]  /*05c0*/  VIMNMX R0, R6.reuse, -0x60, !PT ;  /* 0xffffffa006007848 */ /* 0x040fe20007fe0100 */
[----:B------:R-:W-:Y:S01]  /*05d0*/  ULDC UR4, c[0x0][0x258] ;  /* 0x0000960000047ab9 */ /* 0x000fe20000000800 */
[----:B------:R-:W-:Y:S01]  /*05e0*/  BSSY B1, `(.L_x_25370) ;  /* 0x0000022000017945 */ /* 0x000fe20003800000 */
[----:B------:R-:W-:Y:S02]  /*05f0*/  MOV R3, UR4 ;  /* 0x0000000400037c02 */ /* 0x000fe40008000f00 */
[----:B------:R-:W-:-:S04]  /*0600*/  IADD3 R0, -R6, 0x7f, R0 ;  /* 0x0000007f06007810 */ /* 0x000fc80007ffe100 */
[C---:B------:R-:W-:Y:S02]  /*0610*/  LEA.HI R2, R0.reuse, 0x1, RZ, 0x19 ;  /* 0x0000000100027811 */ /* 0x040fe400078fc8ff */
[----:B------:R-:W-:Y:S01]  /*0620*/  ISETP.GE.U32.AND P1, PT, R0, 0x180, PT ;  /* 0x000001800000780c */ /* 0x000fe20003f26070 */
[----:B------:R-:W-:Y:S01]  /*0630*/  IMAD R0, R3, UR6, RZ ;  /* 0x0000000603007c24 */ /* 0x000fe2000f8e02ff */
[----:B------:R-:W-:-:S04]  /*0640*/  LOP3.LUT P0, R2, R2, 0x3, RZ, 0xc0, !PT ;  /* 0x0000000302027812 */ /* 0x000fc8000780c0ff */
[----:B------:R-:W-:Y:S01]  /*0650*/  SHF.R.S32.HI R12, RZ, 0x1f, R0 ;  /* 0x0000001fff0c7819 */ /* 0x000fe20000011400 */
[----:B0-----:R-:W-:-:S05]  /*0660*/  IMAD.SHL.U32 R5, R5, 0x80, RZ ;  /* 0x0000008005057824 */ /* 0x001fca00078e00ff */
[----:B------:R-:W-:-:S03]  /*0670*/  SHF.R.S32.HI R13, RZ, 0x1f, R5 ;  /* 0x0000001fff0d7819 */ /* 0x000fc60000011405 */
        /* <DEDUP_REMOVED lines=13> */
.L_x_25372:
        /* <DEDUP_REMOVED lines=11> */
.L_x_25371:
[----:B------:R-:W-:Y:S05]  /*0800*/  BSYNC B1 ;  /* 0x0000000000017941 */ /* 0x000fea0003800000 */
.L_x_25370:
        /* <DEDUP_REMOVED lines=10> */
[----:B-1----:R-:W-:-:S03]  /*08b0*/  LEA R5, P0, R24, R2, 0x2 ;  /* 0x0000000218057211 */ /* 0x002fc600078010ff */
[----:B------:R-:W-:Y:S01]  /*08c0*/  VIADD R0, R0, 0x1000 ;  /* 0x0000100000007836 */ /* 0x000fe20000000000 */
[----:B------:R-:W-:-:S09]  /*08d0*/  LEA.HI.X R24, R24, R3, R12, 0x2, P0 ;  /* 0x0000000318187211 */ /* 0x000fd200000f140c */
.L_x_25373:
        /* <DEDUP_REMOVED lines=17> */
.L_x_25369:
[----:B------:R-:W-:Y:S05]  /*09f0*/  BSYNC B0 ;  /* 0x0000000000007941 */ /* 0x000fea0003800000 */
.L_x_25368:
        /* <DEDUP_REMOVED lines=19> */
[----:B------:R-:W-:Y:S01]  /*0b30*/  @UP1 UIMAD UR7, UR9, UR18, UR7 ;  /* 0x00000012090712a4 */ /* 0x000fe2000f8e0207 */
[----:B------:R-:W-:Y:S01]  /*0b40*/  IMAD.MOV.U32 R156, RZ, RZ, R0 ;  /* 0x000000ffff9c7224 */ /* 0x000fe200078e0000 */
[----:B------:R-:W-:Y:S01]  /*0b50*/  ULDC UR27, c[0x0][0x25c] ;  /* 0x00009700001b7ab9 */ /* 0x000fe20000000800 */
[----:B------:R-:W-:Y:S01]  /*0b60*/  ULDC UR28, c[0x0][0x234] ;  /* 0x00008d00001c7ab9 */ /* 0x000fe20000000800 */
[----:B------:R-:W-:Y:S01]  /*0b70*/  UIMAD UR6, UR6, UR17, URZ ;  /* 0x00000011060672a4 */ /* 0x000fe2000f8e023f */
[----:B------:R-:W-:Y:S01]  /*0b80*/  ULDC UR9, c[0x0][0x234] ;  /* 0x00008d0000097ab9 */ /* 0x000fe20000000800 */
[----:B0-----:R-:W0:Y:S01]  /*0b90*/  MUFU.RCP R2, R2 ;  /* 0x0000000200027308 */ /* 0x001e220000001000 */
[----:B------:R-:W-:Y:S01]  /*0ba0*/  ULDC.64 UR24, c[0x0][0x220] ;  /* 0x0000880000187ab9 */ /* 0x000fe20000000a00 */
[----:B0-----:R-:W-:-:S02]  /*0bb0*/  VIADD R3, R2, 0xffffffe ;  /* 0x0ffffffe02037836 */ /* 0x001fc40000000000 */
[----:B------:R-:W-:-:S04]  /*0bc0*/  IMAD.MOV.U32 R2, RZ, RZ, -0x800001 ;  /* 0xff7fffffff027424 */ /* 0x000fc800078e00ff */
[----:B------:R-:W0:Y:S02]  /*0bd0*/  F2I.FTZ.U32.TRUNC.NTZ R3, R3 ;  /* 0x0000000300037305 */ /* 0x000e24000021f000 */
[----:B0-----:R-:W-:-:S13]  /*0be0*/  R2UR UR5, R3 ;  /* 0x00000000030572ca */ /* 0x001fda00000e0000 */
        /* <DEDUP_REMOVED lines=30> */
[----:B------:R-:W-:Y:S08]  /*0dd0*/  @P0 BRA `(.L_x_25375) ;  /* 0x0000002000740947 */ /* 0x000ff00003800000 */
[----:B------:R-:W0:Y:S01]  /*0de0*/  S2UR UR8, SR_CgaCtaId ;  /* 0x00000000000879c3 */ /* 0x000e220000008800 */
[----:B------:R-:W-:Y:S01]  /*0df0*/  UMOV UR7, 0x400 ;  /* 0x0000040000077882 */ /* 0x000fe20000000000 */
[----:B-----5:R-:W-:Y:S02]  /*0e00*/  FSETP.NEU.FTZ.AND P0, PT, R154, RZ, PT ;  /* 0x000000ff9a00720b */ /* 0x020fe40003f1d000 */
[----:B------:R-:W-:Y:S02]  /*0e10*/  SHF.L.U32 R160, R157, 0x2, RZ ;  /* 0x000000029da07819 */ /* 0x000fe400000006ff */
[----:B------:R-:W-:Y:S02]  /*0e20*/  MOV R2, 0xff7fffff ;  /* 0xff7fffff00027802 */ /* 0x000fe40000000f00 */
[----:B------:R-:W-:Y:S01]  /*0e30*/  SHF.R.S32.HI R0, RZ, 0x1f, R160 ;  /* 0x0000001fff007819 */ /* 0x000fe200000114a0 */
[----:B0-----:R-:W-:-:S03]  /*0e40*/  ULEA UR7, UR8, UR7, 0x18 ;  /* 0x0000000708077291 */ /* 0x001fc6000f8ec03f */
[----:B------:R-:W-:Y:S02]  /*0e50*/  ULDC UR8, c[0x0][0x27c] ;  /* 0x00009f0000087ab9 */ /* 0x000fe40000000800 */
[----:B------:R-:W-:-:S04]  /*0e60*/  IMAD.U32 R3, RZ, RZ, UR8 ;  /* 0x00000008ff037e24 */ /* 0x000fc8000f8e00ff */
[----:B------:R-:W0:Y:S01]  /*0e70*/  LDS.128 R128, [UR7] ;  /* 0x00000007ff807984 */ /* 0x000e220008000c00 */
[----:B------:R-:W-:-:S03]  /*0e80*/  IADD3 R3, -R3, UR4, RZ ;  /* 0x0000000403037c10 */ /* 0x000fc6000fffe1ff */
        /* <DEDUP_REMOVED lines=32> */
[----:B------:R-:W-:-:S06]  /*1090*/  UIMAD UR7, UR10, UR7, URZ ;  /* 0x000000070a0772a4 */ /* 0x000fcc000f8e023f */
[----:B------:R-:W-:Y:S01]  /*10a0*/  IMAD.U32 R133, RZ, RZ, UR7 ;  /* 0x00000007ff857e24 */ /* 0x000fe2000f8e00ff */
[----:B------:R-:W-:-:S04]  /*10b0*/  IADD3 R160, P1, R160, UR7, RZ ;  /* 0x00000007a0a07c10 */ /* 0x000fc8000ff3e0ff */
[----:B------:R-:W-:Y:S01]  /*10c0*/  LEA.HI.X.SX32 R161, R133, R0, 0x1, P1 ;  /* 0x0000000085a17211 */ /* 0x000fe200008f0eff */
[----:B-1234-:R-:W-:Y:S08]  /*10d0*/  @P0 BRA `(.L_x_25376) ;  /* 0x0000000c00c80947 */ /* 0x01eff00003800000 */
[----:B------:R-:W-:Y:S01]  /*10e0*/  BSSY B1, `(.L_x_25377) ;  /* 0x00000f0000017945 */ /* 0x000fe20003800000 */
.L_x_25381:
[----:B-1----:R-:W1:Y:S01]  /*10f0*/  LDC R140, c[0x0][0x280] ;  /* 0x0000a000ff8c7b82 */ /* 0x002e620000000800 */
[----:B------:R-:W-:Y:S01]  /*1100*/  IMAD.SHL.U32 R136, R159, 0x20, RZ ;  /* 0x000000209f887824 */ /* 0x000fe200078e00ff */
[----:B------:R-:W-:Y:S01]  /*1110*/  UMOV UR7, 0x400 ;  /* 0x0000040000077882 */ /* 0x000fe20000000000 */
[----:B------:R-:W-:Y:S01]  /*1120*/  BSSY B2, `(.L_x_25378) ;  /* 0x00000e8000027945 */ /* 0x000fe20003800000 */
[----:B------:R-:W-:Y:S02]  /*1130*/  UIADD3 UR7, UR7, 0x220, URZ ;  /* 0x0000022007077890 */ /* 0x000fe4000fffe03f */
[-C--:B--2---:R-:W-:Y:S02]  /*1140*/  IABS R133, R136.reuse ;  /* 0x0000008800857213 */ /* 0x084fe40000000000 */
[----:B------:R-:W2:Y:S01]  /*1150*/  LDC R139, c[0x0][0x284] ;  /* 0x0000a100ff8b7b82 */ /* 0x000ea20000000800 */
[----:B------:R-:W-:Y:S02]  /*1160*/  IADD3 R158, R157, R136, RZ ;  /* 0x000000889d9e7210 */ /* 0x000fe40007ffe0ff */
[----:B------:R-:W-:-:S04]  /*1170*/  IMAD.HI.U32 R132, R133, UR11, RZ ;  /* 0x0000000b85847c27 */ /* 0x000fc8000f8e00ff */
[----:B------:R-:W-:Y:S01]  /*1180*/  IMAD.MOV R135, RZ, RZ, -R132 ;  /* 0x000000ffff877224 */ /* 0x000fe200078e0a84 */
[----:B------:R-:W3:Y:S01]  /*1190*/  S2UR UR8, SR_CgaCtaId ;  /* 0x00000000000879c3 */ /* 0x000ee20000008800 */
[----:B-1----:R-:W-:-:S04]  /*11a0*/  IABS R137, R140 ;  /* 0x0000008c00897213 */ /* 0x002fc80000000000 */
[----:B------:R-:W1:Y:S01]  /*11b0*/  I2F.RP R134, R137 ;  /* 0x0000008900867306 */ /* 0x000e620000209400 */
[----:B--2---:R-:W-:-:S05]  /*11c0*/  IABS R0, R139 ;  /* 0x0000008b00007213 */ /* 0x004fca0000000000 */
[----:B------:R-:W-:Y:S01]  /*11d0*/  IMAD R133, R0, R135, R133 ;  /* 0x0000008700857224 */ /* 0x000fe200078e0285 */
[----:B---3--:R-:W-:-:S04]  /*11e0*/  ULEA UR7, UR8, UR7, 0x18 ;  /* 0x0000000708077291 */ /* 0x008fc8000f8ec03f */
[----:B------:R-:W-:Y:S01]  /*11f0*/  ISETP.GT.U32.AND P1, PT, R156, R133, PT ;  /* 0x000000859c00720c */ /* 0x000fe20003f24070 */
[----:B-1----:R-:W1:Y:S01]  /*1200*/  MUFU.RCP R134, R134 ;  /* 0x0000008600867308 */ /* 0x002e620000001000 */
[----:B------:R-:W-:-:S11]  /*1210*/  LEA R158, R158, UR7, 0x2 ;  /* 0x000000079e9e7c11 */ /* 0x000fd6000f8e10ff */
[----:B------:R-:W-:Y:S01]  /*1220*/  @!P1 IADD3 R133, R133, -R0, RZ ;  /* 0x8000000085859210 */ /* 0x000fe20007ffe0ff */
[----:B------:R-:W-:Y:S01]  /*1230*/  @!P1 VIADD R132, R132, 0x1 ;  /* 0x0000000184849836 */ /* 0x000fe20000000000 */
[----:B------:R-:W-:Y:S02]  /*1240*/  ISETP.NE.AND P1, PT, R139, RZ, PT ;  /* 0x000000ff8b00720c */ /* 0x000fe40003f25270 */
[----:B------:R-:W-:Y:S01]  /*1250*/  ISETP.GE.U32.AND P0, PT, R133, R156, PT ;  /* 0x0000009c8500720c */ /* 0x000fe20003f06070 */
[----:B-1----:R-:W-:Y:S01]  /*1260*/  VIADD R135, R134, 0xffffffe ;  /* 0x0ffffffe86877836 */ /* 0x002fe20000000000 */
[----:B------:R-:W-:-:S04]  /*1270*/  LOP3.LUT R133, R136, R139, RZ, 0x3c, !PT ;  /* 0x0000008b88857212 */ /* 0x000fc800078e3cff */
[----:B------:R-:W-:Y:S02]  /*1280*/  ISETP.GE.AND P2, PT, R133, RZ, PT ;  /* 0x000000ff8500720c */ /* 0x000fe40003f46270 */
[----:B------:R-:W1:Y:S05]  /*1290*/  F2I.FTZ.U32.TRUNC.NTZ R133, R135 ;  /* 0x0000008700857305 */ /* 0x000e6a000021f000 */
[----:B------:R-:W-:-:S05]  /*12a0*/  @P0 IADD3 R132, R132, 0x1, RZ ;  /* 0x0000000184840810 */ /* 0x000fca0007ffe0ff */
[----:B------:R-:W-:-:S04]  /*12b0*/  IMAD.MOV.U32 R138, RZ, RZ, R132 ;  /* 0x000000ffff8a7224 */ /* 0x000fc800078e0084 */
[----:B------:R-:W-:Y:S01]  /*12c0*/  @!P2 IMAD.MOV R138, RZ, RZ, -R138 ;  /* 0x000000ffff8aa224 */ /* 0x000fe200078e0a8a */
[----:B------:R-:W-:Y:S02]  /*12d0*/  @!P1 LOP3.LUT R138, RZ, R139, RZ, 0x33, !PT ;  /* 0x0000008bff8a9212 */ /* 0x000fe400078e33ff */
[----:B-1----:R-:W-:-:S03]  /*12e0*/  IADD3 R132, RZ, -R133, RZ ;  /* 0x80000085ff847210 */ /* 0x002fc60007ffe0ff */
[----:B------:R-:W-:Y:S02]  /*12f0*/  VIADD R134, R138, UR5 ;  /* 0x000000058a867c36 */ /* 0x000fe40008000000 */
        /* <DEDUP_REMOVED lines=19> */
[----:B------:R-:W-:Y:S02]  /*1430*/  USHF.R.S32.HI UR7, URZ, 0x1f, UR6 ;  /* 0x0000001f3f077899 */ /* 0x000fe40008011406 */
[----:B------:R-:W-:-:S04]  /*1440*/  IADD3 R132, P0, R159, UR6, RZ ;  /* 0x000000069f847c10 */ /* 0x000fc8000ff1e0ff */
[----:B------:R-:W-:Y:S02]  /*1450*/  LEA.HI.X.SX32 R133, R159, UR7, 0x1, P0 ;  /* 0x000000079f857c11 */ /* 0x000fe400080f0eff */
        /* <DEDUP_REMOVED lines=24> */
[----:B------:R-:W3:Y:S04]  /*15e0*/  LDG.E.128.CONSTANT R144, desc[UR12][R162.64+0xa00] ;  /* 0x000a000ca2907981 */ /* 0x000ee8000c1e9d00 */
[----:B------:R-:W4:Y:S01]  /*15f0*/  LDG.E.128.CONSTANT R148, desc[UR12][R162.64+0xc00] ;  /* 0x000c000ca2947981 */ /* 0x000f22000c1e9d00 */
[----:B------:R-:W-:Y:S01]  /*1600*/  FFMA.FTZ R136, R117, R137, R132 ;  /* 0x0000008975887223 */ /* 0x000fe20000010084 */
[----:B------:R-:W-:-:S02]  /*1610*/  FFMA.FTZ R137, R118, R138, R133 ;  /* 0x0000008a76897223 */ /* 0x000fc40000010085 */
[----:B------:R-:W5:Y:S01]  /*1620*/  LDG.E.128.CONSTANT R132, desc[UR12][R162.64+0xe00] ;  /* 0x000e000ca2847981 */ /* 0x000f62000c1e9d00 */
[----:B------:R-:W-:Y:S01]  /*1630*/  FFMA.FTZ R152, R119, R139, R152 ;  /* 0x0000008b77987223 */ /* 0x000fe20000010098 */
        /* <DEDUP_REMOVED lines=15> */
[----:B-----5:R-:W-:Y:S01]  /*1730*/  FFMA.FTZ R153, R100, R132, R153 ;  /* 0x0000008464997223 */ /* 0x020fe20000010099 */
[----:B------:R-:W-:Y:S01]  /*1740*/  FFMA.FTZ R132, R101, R133, R136 ;  /* 0x0000008565847223 */ /* 0x000fe20000010088 */
[----:B------:R-:W-:Y:S02]  /*1750*/  FFMA.FTZ R133, R102, R134, R137 ;  /* 0x0000008666857223 */ /* 0x000fe40000010089 */
[----:B------:R-:W5:Y:S01]  /*1760*/  LDG.E.128.CONSTANT R136, desc[UR12][R162.64+0x1600] ;  /* 0x0016000ca2887981 */ /* 0x000f62000c1e9d00 */
[----:B------:R-:W-:Y:S01]  /*1770*/  FFMA.FTZ R152, R103, R135, R152 ;  /* 0x0000008767987223 */ /* 0x000fe20000010098 */
        /* <DEDUP_REMOVED lines=42> */
[----:B------:R-:W-:Y:S02]  /*1a20*/  FFMA.FTZ R153, R64, R140, R153 ;  /* 0x0000008c40997223 */ /* 0x000fe40000010099 */
[----:B---3--:R-:W-:Y:S01]  /*1a30*/  FFMA.FTZ R132, R61, R145, R132 ;  /* 0x000000913d847223 */ /* 0x008fe20000010084 */
[----:B------:R-:W-:Y:S01]  /*1a40*/  FFMA.FTZ R133, R62, R146, R133 ;  /* 0x000000923e857223 */ /* 0x000fe20000010085 */
[----:B------:R-:W-:-:S02]  /*1a50*/  FFMA.FTZ R152, R67, R143, R152 ;  /* 0x0000008f43987223 */ /* 0x000fc40000010098 */
[----:B----4-:R-:W-:Y:S01]  /*1a60*/  FFMA.FTZ R140, R57, R149, R132 ;  /* 0x00000095398c7223 */ /* 0x010fe20000010084 */
[----:B------:R-:W-:Y:S02]  /*1a70*/  FFMA.FTZ R141, R58, R150, R133 ;  /* 0x000000963a8d7223 */ /* 0x000fe40000010085 */
[----:B------:R-:W2:Y:S01]  /*1a80*/  LDG.E.128.CONSTANT R132, desc[UR12][R162.64+0x2800] ;  /* 0x0028000ca2847981 */ /* 0x000ea2000c1e9d00 */
[----:B------:R-:W-:Y:S01]  /*1a90*/  FFMA.FTZ R153, R60, R144, R153 ;  /* 0x000000903c997223 */ /* 0x000fe20000010099 */
[----:B------:R-:W-:Y:S02]  /*1aa0*/  FFMA.FTZ R152, R63, R147, R152 ;  /* 0x000000933f987223 */ /* 0x000fe40000010098 */
[----:B------:R-:W3:Y:S01]  /*1ab0*/  LDG.E.128.CONSTANT R144, desc[UR12][R162.64+0x2a00] ;  /* 0x002a000ca2907981 */ /* 0x000ee2000c1e9d00 */
[----:B------:R-:W-:Y:S01]  /*1ac0*/  FFMA.FTZ R153, R56, R148, R153 ;  /* 0x0000009438997223 */ /* 0x000fe20000010099 */
[----:B------:R-:W-:Y:S02]  /*1ad0*/  FFMA.FTZ R152, R59, R151, R152 ;  /* 0x000000973b987223 */ /* 0x000fe40000010098 */
[----:B------:R-:W4:Y:S01]  /*1ae0*/  LDG.E.128.CONSTANT R148, desc[UR12][R162.64+0x2c00] ;  /* 0x002c000ca2947981 */ /* 0x000f22000c1e9d00 */
[----:B-----5:R-:W-:Y:S01]  /*1af0*/  FFMA.FTZ R153, R52, R136, R153 ;  /* 0x0000008834997223 */ /* 0x020fe20000010099 */
[----:B------:R-:W-:Y:S01]  /*1b00*/  FFMA.FTZ R136, R53, R137, R140 ;  /* 0x0000008935887223 */ /* 0x000fe2000001008c */
[----:B------:R-:W-:-:S02]  /*1b10*/  FFMA.FTZ R137, R54, R138, R141 ;  /* 0x0000008a36897223 */ /* 0x000fc4000001008d */
        /* <DEDUP_REMOVED lines=11> */
[----:B----4-:R-:W-:-:S03]  /*1bd0*/  FFMA.FTZ R153, R40, R148, R153 ;  /* 0x0000009428997223 */ /* 0x010fc60000010099 */
[----:B------:R-:W3:Y:S01]  /*1be0*/  LDG.E.128.CONSTANT R144, desc[UR12][R162.64+0x3000] ;  /* 0x0030000ca2907981 */ /* 0x000ee2000c1e9d00 */
        /* <DEDUP_REMOVED lines=9> */
[----:B---3--:R-:W-:Y:S01]  /*1c80*/  FFMA.FTZ R140, R33, R145, R140 ;  /* 0x00000091218c7223 */ /* 0x008fe2000001008c */
[----:B------:R-:W-:-:S03]  /*1c90*/  FFMA.FTZ R141, R34, R146, R141 ;  /* 0x00000092228d7223 */ /* 0x000fc6000001008d */
[----:B----4-:R-:W-:Y:S01]  /*1ca0*/  FFMA.FTZ R140, R29, R149, R140 ;  /* 0x000000951d8c7223 */ /* 0x010fe2000001008c */
[----:B------:R-:W-:-:S03]  /*1cb0*/  FFMA.FTZ R141, R30, R150, R141 ;  /* 0x000000961e8d7223 */ /* 0x000fc6000001008d */
[----:B--2---:R-:W-:Y:S01]  /*1cc0*/  FFMA.FTZ R140, R25, R133, R140 ;  /* 0x00000085198c7223 */ /* 0x004fe2000001008c */
[----:B------:R-:W-:Y:S01]  /*1cd0*/  FFMA.FTZ R153, R32, R144, R153 ;  /* 0x0000009020997223 */ /* 0x000fe20000010099 */
[----:B------:R-:W-:Y:S02]  /*1ce0*/  FFMA.FTZ R133, R26, R134, R141 ;  /* 0x000000861a857223 */ /* 0x000fe4000001008d */
[----:B-----5:R-:W-:Y:S02]  /*1cf0*/  FFMA.FTZ R134, R21, R137, R140 ;  /* 0x0000008915867223 */ /* 0x020fe4000001008c */
[----:B------:R-:W2:Y:S01]  /*1d00*/  LDG.E.128.CONSTANT R140, desc[UR12][R162.64+0x3800] ;  /* 0x0038000ca28c7981 */ /* 0x000ea2000c1e9d00 */
[----:B------:R-:W-:Y:S01]  /*1d10*/  FFMA.FTZ R153, R28, R148, R153 ;  /* 0x000000941c997223 */ /* 0x000fe20000010099 */
[----:B------:R-:W-:Y:S02]  /*1d20*/  FFMA.FTZ R152, R35, R147, R152 ;  /* 0x0000009323987223 */ /* 0x000fe40000010098 */
[----:B------:R-:W3:Y:S01]  /*1d30*/  LDG.E.128.CONSTANT R144, desc[UR12][R162.64+0x3a00] ;  /* 0x003a000ca2907981 */ /* 0x000ee2000c1e9d00 */
[----:B------:R-:W-:Y:S01]  /*1d40*/  FFMA.FTZ R153, R24, R132, R153 ;  /* 0x0000008418997223 */ /* 0x000fe20000010099 */
[----:B------:R-:W-:-:S02]  /*1d50*/  FFMA.FTZ R132, R31, R151, R152 ;  /* 0x000000971f847223 */ /* 0x000fc40000010098 */
[----:B------:R-:W4:Y:S01]  /*1d60*/  LDG.E.128.CONSTANT R148, desc[UR12][R162.64+0x3c00] ;  /* 0x003c000ca2947981 */ /* 0x000f22000c1e9d00 */
[----:B------:R-:W-:-:S03]  /*1d70*/  FFMA.FTZ R165, R20, R136, R153 ;  /* 0x0000008814a57223 */ /* 0x000fc60000010099 */
[----:B------:R-:W5:Y:S01]  /*1d80*/  LDG.E.128.CONSTANT R152, desc[UR12][R162.64+0x3e00] ;  /* 0x003e000ca2987981 */ /* 0x000f62000c1e9d00 */
[----:B------:R-:W-:Y:S01]  /*1d90*/  FFMA.FTZ R132, R27, R135, R132 ;  /* 0x000000871b847223 */ /* 0x000fe20000010084 */
[----:B------:R-:W-:-:S03]  /*1da0*/  FFMA.FTZ R133, R22, R138, R133 ;  /* 0x0000008a16857223 */ /* 0x000fc60000010085 */
[----:B------:R-:W-:Y:S01]  /*1db0*/  FFMA.FTZ R132, R23, R139, R132 ;  /* 0x0000008b17847223 */ /* 0x000fe20000010084 */
        /* <DEDUP_REMOVED lines=16> */
[----:B------:R-:W-:Y:S01]  /*1ec0*/  FFMA.FTZ R132, R7, R155, R132 ;  /* 0x0000009b07847223 */ /* 0x000fe20000010084 */
[----:B------:R-:W-:Y:S02]  /*1ed0*/  IMAD.SHL.U32 R134, R159, 0x20, RZ ;  /* 0x000000209f867824 */ /* 0x000fe400078e00ff */
[----:B------:R-:W-:-:S03]  /*1ee0*/  FADD.FTZ R133, R133, R152 ;  /* 0x0000009885857221 */ /* 0x000fc60000010000 */
[----:B------:R-:W-:Y:S01]  /*1ef0*/  IADD3 R134, R157, R134, RZ ;  /* 0x000000869d867210 */ /* 0x000fe20007ffe0ff */
[----:B------:R-:W-:-:S03]  /*1f00*/  FADD.FTZ R132, R132, R133 ;  /* 0x0000008584847221 */ /* 0x000fc60000010000 */
[----:B------:R-:W-:Y:S01]  /*1f10*/  ISETP.GE.AND P0, PT, R134, UR19, PT ;  /* 0x0000001386007c0c */ /* 0x000fe2000bf06270 */
[----:B------:R-:W-:-:S05]  /*1f20*/  FFMA.FTZ R135, R132, UR28, RZ ;  /* 0x0000001c84877c23 */ /* 0x000fca00080100ff */
[----:B------:R-:W-:-:S05]  /*1f30*/  FSEL R133, R135, RZ, !P0 ;  /* 0x000000ff87857208 */ /* 0x000fca0004000000 */
[----:B------:R2:W-:Y:S02]  /*1f40*/  STS [R158], R133 ;  /* 0x000000859e007388 */ /* 0x0005e40000000800 */
[----:B------:R-:W-:Y:S05]  /*1f50*/  @P0 BRA `(.L_x_25380) ;  /* 0x0000000000100947 */ /* 0x000fea0003800000 */
[----:B------:R-:W-:Y:S01]  /*1f60*/  FMNMX.FTZ R2, R2, R135, !PT ;  /* 0x0000008702027209 */ /* 0x000fe20007810000 */
[----:B------:R-:W-:Y:S06]  /*1f70*/  BRA `(.L_x_25380) ;  /* 0x0000000000087947 */ /* 0x000fec0003800000 */
.L_x_25379:
[----:B------:R-:W-:-:S05]  /*1f80*/  IMAD.MOV.U32 R133, RZ, RZ, -0x800001 ;  /* 0xff7fffffff857424 */ /* 0x000fca00078e00ff */
[----:B------:R1:W-:Y:S02]  /*1f90*/  STS [R158], R133 ;  /* 0x000000859e007388 */ /* 0x0003e40000000800 */
.L_x_25380:
[----:B------:R-:W-:Y:S05]  /*1fa0*/  BSYNC B2 ;  /* 0x0000000000027941 */ /* 0x000fea0003800000 */
.L_x_25378:
[----:B------:R-:W-:-:S04]  /*1fb0*/  IADD3 R159, R159, 0x4, RZ ;  /* 0x000000049f9f7810 */ /* 0x000fc80007ffe0ff */
[----:B------:R-:W-:-:S13]  /*1fc0*/  ISETP.GE.AND P0, PT, R159, UR16, PT ;  /* 0x000000109f007c0c */ /* 0x000fda000bf06270 */
[----:B------:R-:W-:Y:S05]  /*1fd0*/  @!P0 BRA `(.L_x_25381) ;  /* 0xfffffff000448947 */ /* 0x000fea000383ffff */
[----:B------:R-:W-:Y:S05]  /*1fe0*/  BSYNC B1 ;  /* 0x0000000000017941 */ /* 0x000fea0003800000 */
.L_x_25377:
[----:B------:R-:W-:Y:S05]  /*1ff0*/  BRA `(.L_x_25375) ;  /* 0x0000000c00ec7947 */ /* 0x000fea0003800000 */
.L_x_25376:
[----:B------:R-:W1:Y:S02]  /*2000*/  S2R R0, SR_TID.X ;  /* 0x0000000000007919 */ /* 0x000e640000002100 */
[----:B-1----:R-:W-:-:S04]  /*2010*/  SHF.R.S32.HI R133, RZ, 0x1f, R0 ;  /* 0x0000001fff857819 */ /* 0x002fc80000011400 */
[----:B------:R-:W-:-:S04]  /*2020*/  LEA.HI R133, R133, R0, RZ, 0x5 ;  /* 0x0000000085857211 */ /* 0x000fc800078f28ff */
[----:B------:R-:W-:-:S07]  /*2030*/  SHF.R.S32.HI R153, RZ, 0x5, R133 ;  /* 0x00000005ff997819 */ /* 0x000fce0000011485 */
.L_x_25385:
[----:B-1----:R-:W1:Y:S01]  /*2040*/  LDC R141, c[0x0][0x280] ;  /* 0x0000a000ff8d7b82 */ /* 0x002e620000000800 */
[----:B------:R-:W-:Y:S01]  /*2050*/  IMAD.SHL.U32 R134, R153, 0x20, RZ ;  /* 0x0000002099867824 */ /* 0x000fe200078e00ff */
[----:B------:R-:W-:Y:S01]  /*2060*/  UMOV UR7, 0x400 ;  /* 0x0000040000077882 */ /* 0x000fe20000000000 */
[----:B------:R-:W-:Y:S01]  /*2070*/  BSSY B1, `(.L_x_25382) ;  /* 0x00000ec000017945 */ /* 0x000fe20003800000 */
[----:B------:R-:W-:Y:S01]  /*2080*/  UIADD3 UR7, UR7, 0x220, URZ ;  /* 0x0000022007077890 */ /* 0x000fe2000fffe03f */
[----:B--2---:R-:W-:Y:S01]  /*2090*/  IMAD.IADD R152, R157, 0x1, R134 ;  /* 0x000000019d987824 */ /* 0x004fe200078e0286 */
[----:B------:R-:W-:Y:S02]  /*20a0*/  IABS R133, R134 ;  /* 0x0000008600857213 */ /* 0x000fe40000000000 */
[----:B------:R-:W2:Y:S03]  /*20b0*/  LDC R137, c[0x0][0x284] ;  /* 0x0000a100ff897b82 */ /* 0x000ea60000000800 */
[----:B------:R-:W-:-:S05]  /*20c0*/  IMAD.HI.U32 R132, R133, UR11, RZ ;  /* 0x0000000b85847c27 */ /* 0x000fca000f8e00ff */
[----:B------:R-:W-:Y:S01]  /*20d0*/  IADD3 R135, -R132, RZ, RZ ;  /* 0x000000ff84877210 */ /* 0x000fe20007ffe1ff */
        /* <DEDUP_REMOVED lines=9> */
[----:B------:R-:W-:Y:S02]  /*2170*/  @!P1 IMAD.IADD R133, R133, 0x1, -R0 ;  /* 0x0000000185859824 */ /* 0x000fe400078e0a00 */
[----:B------:R-:W-:Y:S01]  /*2180*/  @!P1 VIADD R132, R132, 0x1 ;  /* 0x0000000184849836 */ /* 0x000fe20000000000 */
[----:B------:R-:W-:Y:S02]  /*2190*/  ISETP.NE.AND P1, PT, R137, RZ, PT ;  /* 0x000000ff8900720c */ /* 0x000fe40003f25270 */
[----:B------:R-:W-:Y:S02]  /*21a0*/  ISETP.GE.U32.AND P0, PT, R133, R156, PT ;  /* 0x0000009c8500720c */ /* 0x000fe40003f06070 */
[----:B------:R-:W-:Y:S02]  /*21b0*/  LOP3.LUT R133, R134, R137, RZ, 0x3c, !PT ;  /* 0x0000008986857212 */ /* 0x000fe400078e3cff */
[----:B-1----:R-:W-:Y:S02]  /*21c0*/  IADD3 R140, R138, 0xffffffe, RZ ;  /* 0x0ffffffe8a8c7810 */ /* 0x002fe40007ffe0ff */
[----:B------:R-:W-:-:S02]  /*21d0*/  ISETP.GE.AND P2, PT, R133, RZ, PT ;  /* 0x000000ff8500720c */ /* 0x000fc40003f46270 */
[----:B------:R-:W1:Y:S05]  /*21e0*/  F2I.FTZ.U32.TRUNC.NTZ R133, R140 ;  /* 0x0000008c00857305 */ /* 0x000e6a000021f000 */
[----:B------:R-:W-:-:S05]  /*21f0*/  @P0 IADD3 R132, R132, 0x1, RZ ;  /* 0x0000000184840810 */ /* 0x000fca0007ffe0ff */
[----:B------:R-:W-:-:S05]  /*2200*/  IMAD.MOV.U32 R136, RZ, RZ, R132 ;  /* 0x000000ffff887224 */ /* 0x000fca00078e0084 */
[----:B------:R-:W-:Y:S01]  /*2210*/  @!P2 IADD3 R136, -R136, RZ, RZ ;  /* 0x000000ff8888a210 */ /* 0x000fe20007ffe1ff */
[----:B-1----:R-:W-:Y:S01]  /*2220*/  IMAD.MOV R132, RZ, RZ, -R133 ;  /* 0x000000ffff847224 */ /* 0x002fe200078e0a85 */
        /* <DEDUP_REMOVED lines=54> */
[----:B--2---:R-:W-:Y:S01]  /*2590*/  FFMA.FTZ R149, R112, R136, R149 ;  /* 0x0000008870957223 */ /* 0x004fe20000010095 */
        /* <DEDUP_REMOVED lines=9> */
[----:B------:R-:W3:Y:S01]  /*2630*/  LDG.E.128.CONSTANT R140, desc[UR12][R158.64+0x1200] ;  /* 0x0012000c9e8c7981 */ /* 0x000ee2000c1e9d00 */
[----:B------:R-:W-:Y:S01]  /*2640*/  FFMA.FTZ R148, R105, R145, R148 ;  /* 0x0000009169947223 */ /* 0x000fe20000010094 */
[----:B------:R-:W-:Y:S01]  /*2650*/  FFMA.FTZ R151, R106, R146, R151 ;  /* 0x000000926a977223 */ /* 0x000fe20000010097 */
[----:B------:R-:W-:Y:S01]  /*2660*/  FFMA.FTZ R150, R107, R147, R150 ;  /* 0x000000936b967223 */ /* 0x000fe20000010096 */
[----:B-----5:R-:W-:Y:S01]  /*2670*/  FFMA.FTZ R149, R100, R132, R149 ;  /* 0x0000008464957223 */ /* 0x020fe20000010095 */
[----:B------:R-:W4:Y:S01]  /*2680*/  LDG.E.128.CONSTANT R144, desc[UR12][R158.64+0x1400] ;  /* 0x0014000c9e907981 */ /* 0x000f22000c1e9d00 */
[----:B------:R-:W-:Y:S01]  /*2690*/  FFMA.FTZ R148, R101, R133, R148 ;  /* 0x0000008565947223 */ /* 0x000fe20000010094 */
[----:B------:R-:W-:Y:S01]  /*26a0*/  FFMA.FTZ R151, R102, R134, R151 ;  /* 0x0000008666977223 */ /* 0x000fe20000010097 */
[----:B------:R-:W-:-:S02]  /*26b0*/  FFMA.FTZ R150, R103, R135, R150 ;  /* 0x0000008767967223 */ /* 0x000fc40000010096 */
[----:B------:R-:W5:Y:S01]  /*26c0*/  LDG.E.128.CONSTANT R132, desc[UR12][R158.64+0x1600] ;  /* 0x0016000c9e847981 */ /* 0x000f62000c1e9d00 */
        /* <DEDUP_REMOVED lines=96> */
[----:B------:R-:W-:Y:S02]  /*2cd0*/  FFMA.FTZ R132, R21, R133, R148 ;  /* 0x0000008515847223 */ /* 0x000fe40000010094 */
[----:B------:R-:W5:Y:S01]  /*2ce0*/  LDG.E.128.CONSTANT R148, desc[UR12][R158.64+0x3e00] ;  /* 0x003e000c9e947981 */ /* 0x000f62000c1e9d00 */
[----:B------:R-:W-:Y:S01]  /*2cf0*/  FFMA.FTZ R155, R22, R134, R155 ;  /* 0x00000086169b7223 */ /* 0x000fe2000001009b */
[----:B------:R-:W-:Y:S01]  /*2d00*/  FFMA.FTZ R162, R23, R135, R162 ;  /* 0x0000008717a27223 */ /* 0x000fe200000100a2 */
[----:B------:R-:W-:-:S02]  /*2d10*/  IMAD.U32 R133, RZ, RZ, UR19 ;  /* 0x00000013ff857e24 */ /* 0x000fc4000f8e00ff */
        /* <DEDUP_REMOVED lines=13> */
[----:B------:R-:W-:Y:S01]  /*2df0*/  SHF.L.U32 R132, R153, 0x5, RZ ;  /* 0x0000000599847819 */ /* 0x000fe200000006ff */
[----:B------:R-:W-:Y:S01]  /*2e00*/  FFMA.FTZ R162, R11, R147, R162 ;  /* 0x000000930ba27223 */ /* 0x000fe200000100a2 */
[----:B------:R-:W-:Y:S01]  /*2e10*/  FFMA.FTZ R150, R6, R150, R155 ;  /* 0x0000009606967223 */ /* 0x000fe2000001009b */
[----:B------:R-:W-:Y:S01]  /*2e20*/  FADD.FTZ R149, R148, R149 ;  /* 0x0000009594957221 */ /* 0x000fe20000010000 */
[----:B------:R-:W-:Y:S01]  /*2e30*/  IADD3 R134, R157, R132, RZ ;  /* 0x000000849d867210 */ /* 0x000fe20007ffe0ff */
[----:B------:R-:W-:-:S02]  /*2e40*/  FFMA.FTZ R151, R7, R151, R162 ;  /* 0x0000009707977223 */ /* 0x000fc400000100a2 */
[----:B------:R-:W-:Y:S01]  /*2e50*/  FADD.FTZ R150, R150, R149 ;  /* 0x0000009596967221 */ /* 0x000fe20000010000 */
[----:B------:R-:W-:-:S03]  /*2e60*/  IADD3 R132, R134, 0x1, -R133 ;  /* 0x0000000186847810 */ /* 0x000fc60007ffe885 */
[----:B------:R-:W-:Y:S01]  /*2e70*/  FADD.FTZ R150, R151, R150 ;  /* 0x0000009697967221 */ /* 0x000fe20000010000 */
[----:B------:R-:W-:-:S03]  /*2e80*/  I2FP.F32.S32 R132, R132 ;  /* 0x0000008400847245 */ /* 0x000fc60000201400 */
[----:B------:R-:W-:Y:S01]  /*2e90*/  FMUL.FTZ R133, R150, UR9 ;  /* 0x0000000996857c20 */ /* 0x000fe20008410000 */
[----:B------:R-:W-:-:S03]  /*2ea0*/  ISETP.GE.AND P0, PT, R134, UR19, PT ;  /* 0x0000001386007c0c */ /* 0x000fc6000bf06270 */
[----:B------:R-:W-:-:S05]  /*2eb0*/  FFMA.FTZ R135, R132, R154, R133 ;  /* 0x0000009a84877223 */ /* 0x000fca0000010085 */
[----:B------:R-:W-:-:S05]  /*2ec0*/  FSEL R133, R135, RZ, !P0 ;  /* 0x000000ff87857208 */ /* 0x000fca0004000000 */
[----:B------:R2:W-:Y:S01]  /*2ed0*/  STS [R152], R133 ;  /* 0x0000008598007388 */ /* 0x0005e20000000800 */
[----:B------:R-:W-:Y:S05]  /*2ee0*/  @P0 BRA `(.L_x_25384) ;  /* 0x0000000000100947 */ /* 0x000fea0003800000 */
[----:B------:R-:W-:Y:S01]  /*2ef0*/  FMNMX.FTZ R2, R2, R135, !PT ;  /* 0x0000008702027209 */ /* 0x000fe20007810000 */
[----:B------:R-:W-:Y:S06]  /*2f00*/  BRA `(.L_x_25384) ;  /* 0x0000000000087947 */ /* 0x000fec0003800000 */
.L_x_25383:
[----:B------:R-:W-:-:S05]  /*2f10*/  IMAD.MOV.U32 R133, RZ, RZ, -0x800001 ;  /* 0xff7fffffff857424 */ /* 0x000fca00078e00ff */
[----:B------:R1:W-:Y:S02]  /*2f20*/  STS [R152], R133 ;  /* 0x0000008598007388 */ /* 0x0003e40000000800 */
.L_x_25384:
[----:B------:R-:W-:Y:S05]  /*2f30*/  BSYNC B1 ;  /* 0x0000000000017941 */ /* 0x000fea0003800000 */
.L_x_25382:
[----:B------:R-:W-:Y:S01]  /*2f40*/  UIADD3 UR7, UR19, 0x1f, URZ ;  /* 0x0000001f13077890 */ /* 0x000fe2000fffe03f */
[----:B------:R-:W-:-:S03]  /*2f50*/  IADD3 R153, R153, 0x4, RZ ;  /* 0x0000000499997810 */ /* 0x000fc60007ffe0ff */
[----:B------:R-:W-:-:S04]  /*2f60*/  USHF.R.S32.HI UR8, URZ, 0x1f, UR7 ;  /* 0x0000001f3f087899 */ /* 0x000fc80008011407 */
[----:B------:R-:W-:-:S04]  /*2f70*/  ULEA.HI UR8, UR8, UR7, URZ, 0x5 ;  /* 0x0000000708087291 */ /* 0x000fc8000f8f283f */
[----:B------:R-:W-:-:S06]  /*2f80*/  USHF.R.S32.HI UR8, URZ, 0x5, UR8 ;  /* 0x000000053f087899 */ /* 0x000fcc0008011408 */
[----:B------:R-:W-:-:S13]  /*2f90*/  ISETP.GE.AND P0, PT, R153, UR8, PT ;  /* 0x0000000899007c0c */ /* 0x000fda000bf06270 */
[----:B------:R-:W-:Y:S05]  /*2fa0*/  @!P0 BRA `(.L_x_25385) ;  /* 0xfffffff000248947 */ /* 0x000fea000383ffff */
.L_x_25375:
[----:B------:R-:W-:Y:S05]  /*2fb0*/  BSYNC B0 ;  /* 0x0000000000007941 */ /* 0x000fea0003800000 */
.L_x_25374:
[----:B------:R-:W3:Y:S01]  /*2fc0*/  SHFL.BFLY PT, R3, R2, 0x10, 0x1f ;  /* 0x0e001f0002037f89 */ /* 0x000ee200000e0000 */
[C---:B------:R-:W-:Y:S01]  /*2fd0*/  ISETP.NE.AND P0, PT, R157.reuse, RZ, PT ;  /* 0x000000ff9d00720c */ /* 0x040fe20003f05270 */
[----:B------:R-:W-:Y:S01]  /*2fe0*/  UIADD3 UR7, UR19, 0x1f, URZ ;  /* 0x0000001f13077890 */ /* 0x000fe2000fffe03f */
[----:B------:R-:W-:Y:S01]  /*2ff0*/  ISETP.GT.AND P1, PT, R157, 0x3, PT ;  /* 0x000000039d00780c */ /* 0x000fe20003f24270 */
[----:B0-----:R-:W0:Y:S01]  /*3000*/  S2R R7, SR_TID.X ;  /* 0x0000000000077919 */ /* 0x001e220000002100 */
[----:B------:R-:W-:Y:S01]  /*3010*/  BSSY B0, `(.L_x_25386) ;  /* 0x000010a000007945 */ /* 0x000fe20003800000 */
[----:B------:R-:W-:-:S04]  /*3020*/  USHF.R.S32.HI UR8, URZ, 0x1f, UR7 ;  /* 0x0000001f3f087899 */ /* 0x000fc80008011407 */
[----:B------:R-:W-:-:S04]  /*3030*/  ULEA.HI UR7, UR8, UR7, URZ, 0x5 ;  /* 0x0000000708077291 */ /* 0x000fc8000f8f283f */
[----:B------:R-:W4:Y:S01]  /*3040*/  @!P0 S2R R9, SR_CgaCtaId ;  /* 0x0000000000098919 */ /* 0x000f220000008800 */
[----:B------:R-:W-:Y:S01]  /*3050*/  ULOP3.LUT UR7, UR7, 0xffffffe0, URZ, 0xc0, !UPT ;  /* 0xffffffe007077892 */ /* 0x000fe2000f8ec03f */
[----:B------:R-:W1:Y:S03]  /*3060*/  @!P1 S2R R11, SR_CgaCtaId ;  /* 0x00000000000b9919 */ /* 0x000e660000008800 */
[----:B------:R-:W-:-:S04]  /*3070*/  UISETP.LT.AND UP0, UPT, UR19, UR7, UPT ;  /* 0x000000071300728c */ /* 0x000fc8000bf01270 */
[----:B------:R-:W-:Y:S01]  /*3080*/  USEL UR7, UR19, UR7, UP0 ;  /* 0x0000000713077287 */ /* 0x000fe20008000000 */
[----:B---3--:R-:W-:Y:S02]  /*3090*/  FMNMX.FTZ R3, R3, R2, !PT ;  /* 0x0000000203037209 */ /* 0x008fe40007810000 */
[----:B------:R-:W-:-:S03]  /*30a0*/  @!P0 MOV R2, 0x400 ;  /* 0x0000040000028802 */ /* 0x000fc60000000f00 */
[----:B------:R-:W3:Y:S02]  /*30b0*/  SHFL.BFLY PT, R4, R3, 0x8, 0x1f ;  /* 0x0d001f0003047f89 */ /* 0x000ee400000e0000 */
[----:B------:R-:W-:Y:S01]  /*30c0*/  @!P0 VIADD R2, R2, 0x200 ;  /* 0x0000020002028836 */ /* 0x000fe20000000000 */
[----:B0-----:R-:W-:-:S04]  /*30d0*/  SHF.R.S32.HI R8, RZ, 0x1f, R7 ;  /* 0x0000001fff087819 */ /* 0x001fc80000011407 */
[----:B------:R-:W-:Y:S02]  /*30e0*/  LEA.HI R8, R8, R7, RZ, 0x5 ;  /* 0x0000000708087211 */ /* 0x000fe400078f28ff */
[----:B----4-:R-:W-:Y:S02]  /*30f0*/  @!P0 LEA R2, R9, R2, 0x18 ;  /* 0x0000000209028211 */ /* 0x010fe400078ec0ff */
[----:B---3--:R-:W-:-:S05]  /*3100*/  FMNMX.FTZ R4, R3, R4, !PT ;  /* 0x0000000403047209 */ /* 0x008fca0007810000 */
[----:B------:R-:W0:Y:S02]  /*3110*/  SHFL.BFLY PT, R5, R4, 0x4, 0x1f ;  /* 0x0c801f0004057f89 */ /* 0x000e2400000e0000 */
[----:B0-----:R-:W-:Y:S02]  /*3120*/  FMNMX.FTZ R5, R4, R5, !PT ;  /* 0x0000000504057209 */ /* 0x001fe40007810000 */
[----:B------:R-:W-:-:S03]  /*3130*/  @!P1 MOV R4, 0x400 ;  /* 0x0000040000049802 */ /* 0x000fc60000000f00 */
[----:B------:R-:W0:Y:S01]  /*3140*/  SHFL.BFLY PT, R6, R5, 0x2, 0x1f ;  /* 0x0c401f0005067f89 */ /* 0x000e2200000e0000 */
[----:B------:R-:W-:-:S04]  /*3150*/  @!P1 IADD3 R4, R4, 0x200, RZ ;  /* 0x0000020004049810 */ /* 0x000fc80007ffe0ff */
[----:B-1----:R-:W-:-:S05]  /*3160*/  @!P1 LEA R4, R11, R4, 0x18 ;  /* 0x000000040b049211 */ /* 0x002fca00078ec0ff */
[----:B------:R-:W-:Y:S01]  /*3170*/  @!P1 IMAD R4, R157, 0x4, R4 ;  /* 0x000000049d049824 */ /* 0x000fe200078e0204 */
[----:B0-----:R-:W-:Y:S02]  /*3180*/  FMNMX.FTZ R6, R5, R6, !PT ;  /* 0x0000000605067209 */ /* 0x001fe40007810000 */
[----:B------:R-:W-:-:S03]  /*3190*/  SHF.R.S32.HI R5, RZ, 0x5, R8 ;  /* 0x00000005ff057819 */ /* 0x000fc60000011408 */
[----:B------:R-:W0:Y:S02]  /*31a0*/  SHFL.BFLY PT, R3, R6, 0x1, 0x1f ;  /* 0x0c201f0006037f89 */ /* 0x000e2400000e0000 */
[----:B------:R-:W-:Y:S01]  /*31b0*/  @!P0 IMAD R2, R5, 0x4, R2 ;  /* 0x0000000405028824 */ /* 0x000fe200078e0202 */
[----:B0-----:R-:W-:Y:S02]  /*31c0*/  FMNMX.FTZ R9, R6, R3, !PT ;  /* 0x0000000306097209 */ /* 0x001fe40007810000 */
[----:B------:R-:W-:-:S03]  /*31d0*/  MOV R3, 0xff7fffff ;  /* 0xff7fffff00037802 */ /* 0x000fc60000000f00 */
        /* <DEDUP_REMOVED lines=27> */
.L_x_25390:
        /* <DEDUP_REMOVED lines=11> */
.L_x_25389:
[----:B------:R-:W-:Y:S05]  /*3440*/  BSYNC B1 ;  /* 0x0000000000017941 */ /* 0x000fea0003800000 */
.L_x_25388:
        /* <DEDUP_REMOVED lines=12> */
[----:B------:R-:W-:Y:S02]  /*3510*/  MOV R23, UR7 ;  /* 0x0000000700177c02 */ /* 0x000fe40008000f00 */
[----:B------:R-:W-:-:S03]  /*3520*/  PLOP3.LUT P0, PT, PT, PT, PT, 0x8, 0x0 ;  /* 0x000000000000781c */ /* 0x000fc60003f0e170 */
[----:B------:R-:W-:-:S10]  /*3530*/  VIADD R23, R23, 0xfffffa00 ;  /* 0xfffffa0017177836 */ /* 0x000fd40000000000 */
.L_x_25393:
[----:B0-----:R-:W1:Y:S01]  /*3540*/  LDS R5, [R3+-0x400] ;  /* 0xfffc000003057984 */ /* 0x001e620000000800 */
[----:B------:R-:W-:-:S03]  /*3550*/  IADD3 R4, R4, 0x800, RZ ;  /* 0x0000080004047810 */ /* 0x000fc60007ffe0ff */
[----:B------:R-:W0:Y:S01]  /*3560*/  LDS R6, [R3+-0x200] ;  /* 0xfffe000003067984 */ /* 0x000e220000000800 */
[----:B------:R-:W-:-:S03]  /*3570*/  ISETP.GE.AND P2, PT, R4, R23, PT ;  /* 0x000000170400720c */ /* 0x000fc60003f46270 */
[----:B------:R-:W3:Y:S04]  /*3580*/  LDS R8, [R3] ;  /* 0x0000000003087984 */ /* 0x000ee80000000800 */
[----:B------:R-:W4:Y:S04]  /*3590*/  LDS R9, [R3+0x200] ;  /* 0x0002000003097984 */ /* 0x000f280000000800 */
[----:B------:R-:W2:Y:S04]  /*35a0*/  LDS R10, [R3+0x400] ;  /* 0x00040000030a7984 */ /* 0x000ea80000000800 */
[----:B------:R-:W2:Y:S04]  /*35b0*/  LDS R11, [R3+0x600] ;  /* 0x00060000030b7984 */ /* 0x000ea80000000800 */
[----:B------:R-:W2:Y:S04]  /*35c0*/  LDS R12, [R3+0x800] ;  /* 0x00080000030c7984 */ /* 0x000ea80000000800 */
[----:B------:R-:W2:Y:S04]  /*35d0*/  LDS R13, [R3+0xa00] ;  /* 0x000a0000030d7984 */ /* 0x000ea80000000800 */
[----:B------:R-:W2:Y:S04]  /*35e0*/  LDS R14, [R3+0xc00] ;  /* 0x000c0000030e7984 */ /* 0x000ea80000000800 */
[----:B------:R-:W2:Y:S01]  /*35f0*/  LDS R15, [R3+0xe00] ;  /* 0x000e0000030f7984 */ /* 0x000ea20000000800 */
[----:B-1----:R-:W-:-:S03]  /*3600*/  FADD.FTZ R5, -R25, R5 ;  /* 0x0000000519057221 */ /* 0x002fc60000010100 */
[----:B------:R-:W1:Y:S01]  /*3610*/  LDS R16, [R3+0x1000] ;  /* 0x0010000003107984 */ /* 0x000e620000000800 */
[----:B------:R-:W-:Y:S01]  /*3620*/  FMUL.FTZ R5, R5, 1.4426950216293334961 ;  /* 0x3fb8aa3b05057820 */ /* 0x000fe20000410000 */
[C---:B0-----:R-:W-:Y:S02]  /*3630*/  FADD.FTZ R6, -R25.reuse, R6 ;  /* 0x0000000619067221 */ /* 0x041fe40000010100 */
[----:B------:R-:W0:Y:S01]  /*3640*/  LDS R17, [R3+0x1200] ;  /* 0x0012000003117984 */ /* 0x000e220000000800 */
[C---:B---3--:R-:W-:Y:S01]  /*3650*/  FADD.FTZ R8, -R25.reuse, R8 ;  /* 0x0000000819087221 */ /* 0x048fe20000010100 */
[----:B------:R-:W-:Y:S02]  /*3660*/  FMUL.FTZ R6, R6, 1.4426950216293334961 ;  /* 0x3fb8aa3b06067820 */ /* 0x000fe40000410000 */
[----:B------:R-:W3:Y:S01]  /*3670*/  LDS R18, [R3+0x1400] ;  /* 0x0014000003127984 */ /* 0x000ee20000000800 */
[----:B------:R-:W2:Y:S01]  /*3680*/  MUFU.EX2 R5, R5 ;  /* 0x0000000500057308 */ /* 0x000ea20000000800 */
[----:B------:R-:W-:Y:S01]  /*3690*/  FMUL.FTZ R8, R8, 1.4426950216293334961 ;  /* 0x3fb8aa3b08087820 */ /* 0x000fe20000410000 */
[C---:B----4-:R-:W-:Y:S01]  /*36a0*/  FADD.FTZ R9, -R25.reuse, R9 ;  /* 0x0000000919097221 */ /* 0x050fe20000010100 */
[----:B------:R-:W4:Y:S01]  /*36b0*/  LDS R19, [R3+0x1600] ;  /* 0x0016000003137984 */ /* 0x000f220000000800 */
[----:B--2---:R-:W-:-:S02]  /*36c0*/  FADD.FTZ R10, -R25, R10 ;  /* 0x0000000a190a7221 */ /* 0x004fc40000010100 */
[----:B------:R-:W-:Y:S01]  /*36d0*/  FMUL.FTZ R9, R9, 1.4426950216293334961 ;  /* 0x3fb8aa3b09097820 */ /* 0x000fe20000410000 */
[----:B------:R-:W2:Y:S01]  /*36e0*/  LDS R20, [R3+0x1800] ;  /* 0x0018000003147984 */ /* 0x000ea20000000800 */
[----:B------:R-:W1:Y:S01]  /*36f0*/  MUFU.EX2 R6, R6 ;  /* 0x0000000600067308 */ /* 0x000e620000000800 */
        /* <DEDUP_REMOVED lines=34> */
[C---:B--2---:R-:W-:Y:S01]  /*3920*/  FADD.FTZ R20, -R25.reuse, R20 ;  /* 0x0000001419147221 */ /* 0x044fe20000010100 */
        /* <DEDUP_REMOVED lines=37> */
.L_x_25392:
[----:B------:R-:W-:Y:S05]  /*3b80*/  BSYNC B1 ;  /* 0x0000000000017941 */ /* 0x000fea0003800000 */
.L_x_25391:
        /* <DEDUP_REMOVED lines=8> */
[----:B------:R-:W3:Y:S04]  /*3c10*/  LDS R8, [R3] ;  /* 0x0000000003087984 */ /* 0x000ee80000000800 */
[----:B------:R-:W4:Y:S04]  /*3c20*/  LDS R9, [R3+0x200] ;  /* 0x0002000003097984 */ /* 0x000f280000000800 */
[----:B------:R-:W2:Y:S04]  /*3c30*/  LDS R10, [R3+0x400] ;  /* 0x00040000030a7984 */ /* 0x000ea80000000800 */
[----:B------:R-:W2:Y:S04]  /*3c40*/  LDS R11, [R3+0x600] ;  /* 0x00060000030b7984 */ /* 0x000ea80000000800 */
[----:B------:R-:W2:Y:S04]  /*3c50*/  LDS R12, [R3+0x800] ;  /* 0x00080000030c7984 */ /* 0x000ea80000000800 */
[----:B------:R-:W2:Y:S01]  /*3c60*/  LDS R13, [R3+0xa00] ;  /* 0x000a0000030d7984 */ /* 0x000ea20000000800 */
[----:B-1----:R-:W-:-:S04]  /*3c70*/  FADD.FTZ R5, -R25, R5 ;  /* 0x0000000519057221 */ /* 0x002fc80000010100 */
[----:B------:R-:W-:Y:S01]  /*3c80*/  FMUL.FTZ R5, R5, 1.4426950216293334961 ;  /* 0x3fb8aa3b05057820 */ /* 0x000fe20000410000 */
[C---:B0-----:R-:W-:Y:S01]  /*3c90*/  FADD.FTZ R6, -R25.reuse, R6 ;  /* 0x0000000619067221 */ /* 0x041fe20000010100 */
[----:B---3--:R-:W-:-:S03]  /*3ca0*/  FADD.FTZ R8, -R25, R8 ;  /* 0x0000000819087221 */ /* 0x008fc60000010100 */
[----:B------:R-:W-:Y:S01]  /*3cb0*/  FMUL.FTZ R6, R6, 1.4426950216293334961 ;  /* 0x3fb8aa3b06067820 */ /* 0x000fe20000410000 */
[----:B------:R-:W0:Y:S01]  /*3cc0*/  MUFU.EX2 R5, R5 ;  /* 0x0000000500057308 */ /* 0x000e220000000800 */
[----:B------:R-:W-:Y:S01]  /*3cd0*/  FMUL.FTZ R8, R8, 1.4426950216293334961 ;  /* 0x3fb8aa3b08087820 */ /* 0x000fe20000410000 */
[C---:B----4-:R-:W-:Y:S01]  /*3ce0*/  FADD.FTZ R9, -R25.reuse, R9 ;  /* 0x0000000919097221 */ /* 0x050fe20000010100 */
        /* <DEDUP_REMOVED lines=33> */
.L_x_25395:
[----:B------:R-:W-:Y:S05]  /*3f00*/  BSYNC B1 ;  /* 0x0000000000017941 */ /* 0x000fea0003800000 */
.L_x_25394:
[----:B------:R-:W-:-:S13]  /*3f10*/  ISETP.LT.OR P0, PT, R4, UR7, P0 ;  /* 0x0000000704007c0c */ /* 0x000fda0008701670 */
[----:B------:R-:W-:Y:S05]  /*3f20*/  @!P0 BRA `(.L_x_25387) ;  /* 0x0000000000608947 */ /* 0x000fea0003800000 */
[----:B------:R-:W1:Y:S04]  /*3f30*/  LDS R4, [R3+-0x400] ;  /* 0xfffc000003047984 */ /* 0x000e680000000800 */
[----:B------:R-:W0:Y:S04]  /*3f40*/  LDS R5, [R3+-0x200] ;  /* 0xfffe000003057984 */ /* 0x000e280000000800 */
[----:B------:R-:W3:Y:S04]  /*3f50*/  LDS R6, [R3] ;  /* 0x0000000003067984 */ /* 0x000ee80000000800 */
[----:B------:R-:W4:Y:S01]  /*3f60*/  LDS R8, [R3+0x200] ;  /* 0x0002000003087984 */ /* 0x000f220000000800 */
[C---:B-1----:R-:W-:Y:S01]  /*3f70*/  FADD.FTZ R4, -R25.reuse, R4 ;  /* 0x0000000419047221 */ /* 0x042fe20000010100 */
        /* <DEDUP_REMOVED lines=19> */
.L_x_25387:
[----:B------:R-:W-:Y:S05]  /*40b0*/  BSYNC B0 ;  /* 0x0000000000007941 */ /* 0x000fea0003800000 */
.L_x_25386:
[----:B----4-:R-:W3:Y:S01]  /*40c0*/  SHFL.BFLY PT, R3, R2, 0x10, 0x1f ;  /* 0x0e001f0002037f89 */ /* 0x010ee200000e0000 */
[----:B------:R-:W-:Y:S01]  /*40d0*/  LOP3.LUT P0, R8, R7, 0x1f, RZ, 0xc0, !PT ;  /* 0x0000001f07087812 */ /* 0x000fe2000780c0ff */
[----:B------:R-:W-:Y:S03]  /*40e0*/  BSSY B0, `(.L_x_25396) ;  /* 0x00000ac000007945 */ /* 0x000fe60003800000 */
[----:B------:R-:W-:-:S09]  /*40f0*/  ISETP.GT.U32.AND P2, PT, R8, 0x3, PT ;  /* 0x000000030800780c */ /* 0x000fd20003f44070 */
[----:B------:R-:W4:Y:S04]  /*4100*/  @!P0 S2R R10, SR_CgaCtaId ;  /* 0x00000000000a8919 */ /* 0x000f280000008800 */
[----:B------:R-:W2:Y:S01]  /*4110*/  @!P2 S2R R11, SR_CgaCtaId ;  /* 0x00000000000ba919 */ /* 0x000ea20000008800 */
[----:B---3--:R-:W-:Y:S01]  /*4120*/  FADD.FTZ R3, R3, R2 ;  /* 0x0000000203037221 */ /* 0x008fe20000010000 */
[----:B------:R-:W-:-:S04]  /*4130*/  @!P0 MOV R2, 0x400 ;  /* 0x0000040000028802 */ /* 0x000fc80000000f00 */
[----:B------:R-:W3:Y:S02]  /*4140*/  SHFL.BFLY PT, R4, R3, 0x8, 0x1f ;  /* 0x0d001f0003047f89 */ /* 0x000ee400000e0000 */
[----:B---3--:R-:W-:Y:S01]  /*4150*/  FADD.FTZ R4, R3, R4 ;  /* 0x0000000403047221 */ /* 0x008fe20000010000 */
[----:B------:R-:W-:Y:S02]  /*4160*/  @!P0 IADD3 R3, R2, 0x200, RZ ;  /* 0x0000020002038810 */ /* 0x000fe40007ffe0ff */
[----:B------:R-:W-:Y:S02]  /*4170*/  @!P0 SHF.R.U32.HI R2, RZ, 0x3, R7 ;  /* 0x00000003ff028819 */ /* 0x000fe40000011607 */
[----:B0-----:R-:W0:Y:S01]  /*4180*/  SHFL.BFLY PT, R5, R4, 0x4, 0x1f ;  /* 0x0c801f0004057f89 */ /* 0x001e2200000e0000 */
[----:B----4-:R-:W-:Y:S02]  /*4190*/  @!P0 LEA R3, R10, R3, 0x18 ;  /* 0x000000030a038211 */ /* 0x010fe400078ec0ff */
        /* <DEDUP_REMOVED lines=37> */
.L_x_25400:
        /* <DEDUP_REMOVED lines=8> */
.L_x_25399:
[----:B------:R-:W-:Y:S05]  /*4470*/  BSYNC B1 ;  /* 0x0000000000017941 */ /* 0x000fea0003800000 */
.L_x_25398:
        /* <DEDUP_REMOVED lines=15> */
.L_x_25403:
[----:B------:R-:W0:Y:S01]  /*4570*/  LDS R3, [R2+-0x400] ;  /* 0xfffc000002037984 */ /* 0x000e220000000800 */
        /* <DEDUP_REMOVED lines=51> */
.L_x_25402:
[----:B------:R-:W-:Y:S05]  /*48b0*/  BSYNC B1 ;  /* 0x0000000000017941 */ /* 0x000fea0003800000 */
.L_x_25401:
        /* <DEDUP_REMOVED lines=31> */
.L_x_25405:
[----:B------:R-:W-:Y:S05]  /*4ab0*/  BSYNC B1 ;  /* 0x0000000000017941 */ /* 0x000fea0003800000 */
.L_x_25404:
        /* <DEDUP_REMOVED lines=14> */
.L_x_25397:
[----:B------:R-:W-:Y:S05]  /*4ba0*/  BSYNC B0 ;  /* 0x0000000000007941 */ /* 0x000fea0003800000 */
.L_x_25396:
[----:B------:R-:W-:Y:S01]  /*4bb0*/  UIADD3 UR7, UR19, 0x1f, URZ ;  /* 0x0000001f13077890 */ /* 0x000fe2000fffe03f */
[----:B--2---:R-:W-:Y:S01]  /*4bc0*/  SHF.R.S32.HI R2, RZ, 0x1f, R7 ;  /* 0x0000001fff027819 */ /* 0x004fe20000011407 */
[----:B------:R-:W-:Y:S01]  /*4bd0*/  BAR.SYNC.DEFER_BLOCKING 0x0 ;  /* 0x0000000000007b1d */ /* 0x000fe20000010000 */
[----:B------:R-:W-:Y:S01]  /*4be0*/  CS2R R144, SRZ ;  /* 0x0000000000907805 */ /* 0x000fe2000001ff00 */
[----:B------:R-:W-:Y:S01]  /*4bf0*/  USHF.R.S32.HI UR8, URZ, 0x1f, UR7 ;  /* 0x0000001f3f087899 */ /* 0x000fe20008011407 */
[----:B------:R-:W-:Y:S02]  /*4c00*/  LEA.HI R2, R2, R7, RZ, 0x5 ;  /* 0x0000000702027211 */ /* 0x000fe400078f28ff */
[----:B------:R-:W-:Y:S02]  /*4c10*/  CS2R R142, SRZ ;  /* 0x00000000008e7805 */ /* 0x000fe4000001ff00 */
[----:B------:R-:W-:Y:S01]  /*4c20*/  CS2R R140, SRZ ;  /* 0x00000000008c7805 */ /* 0x000fe2000001ff00 */
[----:B------:R-:W-:Y:S01]  /*4c30*/  ULEA.HI UR8, UR8, UR7, URZ, 0x5 ;  /* 0x0000000708087291 */ /* 0x000fe2000f8f283f */
[----:B------:R-:W-:Y:S01]  /*4c40*/  SHF.R.S32.HI R6, RZ, 0x5, R2 ;  /* 0x00000005ff067819 */ /* 0x000fe20000011402 */
[----:B------:R-:W-:Y:S01]  /*4c50*/  ULDC UR11, c[0x0][0x25c] ;  /* 0x00009700000b7ab9 */ /* 0x000fe20000000800 */
[----:B------:R-:W-:Y:S01]  /*4c60*/  ULDC.64 UR16, c[0x0][0x238] ;  /* 0x00008e0000107ab9 */ /* 0x000fe20000000a00 */
[----:B------:R-:W-:Y:S01]  /*4c70*/  USHF.R.S32.HI UR9, URZ, 0x5, UR8 ;  /* 0x000000053f097899 */ /* 0x000fe20008011408 */
[----:B------:R-:W-:Y:S01]  /*4c80*/  BSSY B0, `(.L_x_25406) ;  /* 0x0000327000007945 */ /* 0x000fe20003800000 */
[----:B------:R-:W-:Y:S01]  /*4c90*/  ULDC.64 UR14, c[0x0][0x228] ;  /* 0x00008a00000e7ab9 */ /* 0x000fe20000000a00 */
[----:B------:R-:W-:-:S02]  /*4ca0*/  CS2R R138, SRZ ;  /* 0x00000000008a7805 */ /* 0x000fc4000001ff00 */
[----:B------:R-:W-:Y:S02]  /*4cb0*/  CS2R R136, SRZ ;  /* 0x0000000000887805 */ /* 0x000fe4000001ff00 */
[----:B------:R-:W-:Y:S02]  /*4cc0*/  CS2R R134, SRZ ;  /* 0x0000000000867805 */ /* 0x000fe4000001ff00 */
[----:B------:R-:W-:Y:S02]  /*4cd0*/  ISETP.GE.AND P0, PT, R6, UR9, PT ;  /* 0x0000000906007c0c */ /* 0x000fe4000bf06270 */
        /* <DEDUP_REMOVED lines=10> */
[----:B------:R-:W-:Y:S06]  /*4d80*/  @P0 BRA `(.L_x_25407) ;  /* 0x0000003000580947 */ /* 0x000fec0003800000 */
[----:B------:R-:W2:Y:S01]  /*4d90*/  I2F.RP R9, R0 ;  /* 0x0000000000097306 */ /* 0x000ea20000209400 */
[----:B------:R-:W3:Y:S01]  /*4da0*/  LDC R8, c[0x0][0x25c] ;  /* 0x00009700ff087b82 */ /* 0x000ee20000000800 */
[----:B------:R-:W-:Y:S01]  /*4db0*/  SHF.R.S32.HI R4, RZ, 0x1f, R157 ;  /* 0x0000001fff047819 */ /* 0x000fe2000001149d */
[----:B------:R-:W-:Y:S01]  /*4dc0*/  ULDC UR8, c[0x0][0x260] ;  /* 0x0000980000087ab9 */ /* 0x000fe20000000800 */
[----:B------:R-:W-:Y:S01]  /*4dd0*/  ULDC UR7, c[0x0][0x27c] ;  /* 0x00009f0000077ab9 */ /* 0x000fe20000000800 */
[----:B------:R-:W-:Y:S01]  /*4de0*/  MOV R158, UR8 ;  /* 0x00000008009e7c02 */ /* 0x000fe20008000f00 */
[----:B------:R-:W-:Y:S01]  /*4df0*/  IMAD.U32 R113, RZ, RZ, UR9 ;  /* 0x00000009ff717e24 */ /* 0x000fe2000f8e00ff */
[----:B------:R-:W-:Y:S02]  /*4e00*/  LEA.HI R4, R4, R157, RZ, 0x3 ;  /* 0x0000009d04047211 */ /* 0x000fe400078f18ff */
[----:B------:R-:W-:Y:S01]  /*4e10*/  MOV R145, RZ ;  /* 0x000000ff00917202 */ /* 0x000fe20000000f00 */
[----:B------:R-:W-:Y:S01]  /*4e20*/  IMAD R158, R158, UR10, RZ ;  /* 0x0000000a9e9e7c24 */ /* 0x000fe2000f8e02ff */
[----:B------:R-:W-:-:S02]  /*4e30*/  LOP3.LUT R112, R4, 0x3ffffff8, RZ, 0xc0, !PT ;  /* 0x3ffffff804707812 */ /* 0x000fc400078ec0ff */
[----:B------:R-:W-:Y:S01]  /*4e40*/  IADD3 R113, R113, -0x1, RZ ;  /* 0xffffffff71717810 */ /* 0x000fe20007ffe0ff */
[----:B--2---:R-:W2:Y:S01]  /*4e50*/  MUFU.RCP R9, R9 ;  /* 0x0000000900097308 */ /* 0x004ea20000001000 */
[----:B------:R-:W-:Y:S02]  /*4e60*/  IADD3 R112, R157, -R112, RZ ;  /* 0x800000709d707210 */ /* 0x000fe40007ffe0ff */
[----:B------:R-:W-:Y:S02]  /*4e70*/  SHF.R.S32.HI R159, RZ, 0x1f, R158 ;  /* 0x0000001fff9f7819 */ /* 0x000fe4000001149e */
[----:B--2---:R-:W-:-:S04]  /*4e80*/  IADD3 R2, R9, 0xffffffe, RZ ;  /* 0x0ffffffe09027810 */ /* 0x004fc80007ffe0ff */
[----:B0-----:R0:W2:Y:S02]  /*4e90*/  F2I.FTZ.U32.TRUNC.NTZ R3, R2 ;  /* 0x0000000200037305 */ /* 0x0010a4000021f000 */
[----:B0-----:R-:W-:Y:S01]  /*4ea0*/  HFMA2.MMA R2, -RZ, RZ, 0, 0 ;  /* 0x00000000ff027435 */ /* 0x001fe200000001ff */
[----:B--2---:R-:W-:-:S04]  /*4eb0*/  IMAD.MOV R5, RZ, RZ, -R3 ;  /* 0x000000ffff057224 */ /* 0x004fc800078e0a03 */
[----:B------:R-:W-:-:S05]  /*4ec0*/  IMAD R5, R5, R0, RZ ;  /* 0x0000000005057224 */ /* 0x000fca00078e02ff */
[----:B------:R-:W-:Y:S01]  /*4ed0*/  IMAD.HI.U32 R5, R3, R5, R2 ;  /* 0x0000000503057227 */ /* 0x000fe200078e0002 */
[----:B---3--:R-:W-:-:S03]  /*4ee0*/  SHF.R.S32.HI R3, RZ, 0x1f, R8 ;  /* 0x0000001fff037819 */ /* 0x008fc60000011408 */
[----:B------:R-:W-:Y:S02]  /*4ef0*/  IMAD.SHL.U32 R2, R4, 0x4, RZ ;  /* 0x0000000404027824 */ /* 0x000fe400078e00ff */
[----:B------:R-:W-:-:S03]  /*4f00*/  IMAD.MOV.U32 R4, RZ, RZ, R6 ;  /* 0x000000ffff047224 */ /* 0x000fc600078e0006 */
[----:B------:R-:W-:Y:S01]  /*4f10*/  LOP3.LUT R111, R2, 0xffffffe0, RZ, 0xc0, !PT ;  /* 0xffffffe0026f7812 */ /* 0x000fe200078ec0ff */
[----:B------:R-:W-:-:S04]  /*4f20*/  IMAD.U32 R2, RZ, RZ, UR7 ;  /* 0x00000007ff027e24 */ /* 0x000fc8000f8e00ff */
[----:B------:R-:W-:Y:S01]  /*4f30*/  IMAD R111, R112, 0x4, R111 ;  /* 0x00000004706f7824 */ /* 0x000fe200078e026f */
[----:B------:R-:W-:-:S03]  /*4f40*/  IADD3 R2, -R2, UR4, RZ ;  /* 0x0000000402027c10 */ /* 0x000fc6000fffe1ff */
        /* <DEDUP_REMOVED lines=30> */
.L_x_25410:
[----:B------:R-:W0:Y:S01]  /*5130*/  LDC R32, c[0x0][0x280] ;  /* 0x0000a000ff207b82 */ /* 0x000e220000000800 */
[----:B------:R-:W-:Y:S01]  /*5140*/  SHF.L.U32 R37, R4, 0x5, RZ ;  /* 0x0000000504257819 */ /* 0x000fe200000006ff */
[----:B------:R-:W-:Y:S03]  /*5150*/  BSSY B1, `(.L_x_25408) ;  /* 0x00002d6000017945 */ /* 0x000fe60003800000 */
[----:B------:R-:W-:-:S03]  /*5160*/  IABS R26, R37 ;  /* 0x00000025001a7213 */ /* 0x000fc60000000000 */
[----:B------:R-:W2:Y:S02]  /*5170*/  LDC R28, c[0x0][0x284] ;  /* 0x0000a100ff1c7b82 */ /* 0x000ea40000000800 */
[----:B------:R-:W-:-:S04]  /*5180*/  IMAD.HI.U32 R24, R5, R26, RZ ;  /* 0x0000001a05187227 */ /* 0x000fc800078e00ff */
[----:B-1----:R-:W-:Y:S01]  /*5190*/  IMAD.MOV R25, RZ, RZ, -R24 ;  /* 0x000000ffff197224 */ /* 0x002fe200078e0a18 */
[----:B0-----:R-:W-:-:S04]  /*51a0*/  IABS R29, R32 ;  /* 0x00000020001d7213 */ /* 0x001fc80000000000 */
[----:B------:R-:W0:Y:S01]  /*51b0*/  I2F.RP R31, R29 ;  /* 0x0000001d001f7306 */ /* 0x000e220000209400 */
[----:B--2---:R-:W-:-:S05]  /*51c0*/  IABS R30, R28 ;  /* 0x0000001c001e7213 */ /* 0x004fca0000000000 */
        /* <DEDUP_REMOVED lines=12> */
[----:B------:R-:W-:-:S05]  /*5290*/  MOV R27, R24 ;  /* 0x00000018001b7202 */ /* 0x000fca0000000f00 */
[----:B------:R-:W-:Y:S01]  /*52a0*/  @!P2 IMAD.MOV R27, RZ, RZ, -R27 ;  /* 0x000000ffff1ba224 */ /* 0x000fe200078e0a1b */
[----:B------:R-:W-:Y:S02]  /*52b0*/  @!P1 LOP3.LUT R27, RZ, R28, RZ, 0x33, !PT ;  /* 0x0000001cff1b9212 */ /* 0x000fe400078e33ff */
[----:B0-----:R-:W-:Y:S02]  /*52c0*/  IADD3 R24, RZ, -R25, RZ ;  /* 0x80000019ff187210 */ /* 0x001fe40007ffe0ff */
[----:B------:R-:W-:Y:S01]  /*52d0*/  ISETP.NE.AND P2, PT, R32, RZ, PT ;  /* 0x000000ff2000720c */ /* 0x000fe20003f45270 */
[----:B------:R-:W-:Y:S02]  /*52e0*/  VIADD R26, R27, UR5 ;  /* 0x000000051b1a7c36 */ /* 0x000fe40008000000 */
[----:B------:R-:W-:Y:S01]  /*52f0*/  IMAD R31, R24, R29, RZ ;  /* 0x0000001d181f7224 */ /* 0x000fe200078e02ff */
[----:B------:R-:W-:Y:S02]  /*5300*/  MOV R24, RZ ;  /* 0x000000ff00187202 */ /* 0x000fe40000000f00 */
[----:B------:R-:W-:-:S02]  /*5310*/  IABS R28, R26 ;  /* 0x0000001a001c7213 */ /* 0x000fc40000000000 */
        /* <DEDUP_REMOVED lines=20> */
[----:B------:R-:W2:Y:S01]  /*5460*/  LDG.E.CONSTANT R24, desc[UR12][R24.64] ;  /* 0x0000000c18187981 */ /* 0x000ea2000c1e9900 */
[----:B------:R-:W-:Y:S01]  /*5470*/  IMAD R104, R112, 0x4, R37 ;  /* 0x0000000470687824 */ /* 0x000fe200078e0225 */
        /* <DEDUP_REMOVED lines=10> */
[----:B------:R-:W-:-:S03]  /*5520*/  IADD3 R29, P0, R110, R160, RZ ;  /* 0x000000a06e1d7210 */ /* 0x000fc60007f1e0ff */
[----:B------:R-:W3:Y:S01]  /*5530*/  LDG.E.128.CONSTANT R24, desc[UR12][R34.64+0x200] ;  /* 0x0002000c22187981 */ /* 0x000ee2000c1e9d00 */
[----:B------:R-:W-:Y:S02]  /*5540*/  LEA R28, P1, R29, UR14, 0x2 ;  /* 0x0000000e1d1c7c11 */ /* 0x000fe4000f8210ff */
[----:B------:R-:W-:-:S04]  /*5550*/  LEA.HI.X.SX32 R30, R110, R146, 0x1, P0 ;  /* 0x000000926e1e7211 */ /* 0x000fc800000f0eff */
[----:B------:R-:W-:Y:S02]  /*5560*/  LEA.HI.X R29, R29, UR15, R30, 0x2, P1 ;  /* 0x0000000f1d1d7c11 */ /* 0x000fe400088f141e */
[----:B------:R-:W-:-:S04]  /*5570*/  IADD3 R33, P0, R109, R160, RZ ;  /* 0x000000a06d217210 */ /* 0x000fc80007f1e0ff */
[----:B------:R-:W4:Y:S01]  /*5580*/  LDG.E.128.CONSTANT R28, desc[UR12][R28.64] ;  /* 0x0000000c1c1c7981 */ /* 0x000f22000c1e9d00 */
[----:B------:R-:W-:Y:S02]  /*5590*/  LEA R32, P1, R33, UR14, 0x2 ;  /* 0x0000000e21207c11 */ /* 0x000fe4000f8210ff */
[----:B------:R-:W-:Y:S02]  /*55a0*/  LEA.HI.X.SX32 R38, R109, R146, 0x1, P0 ;  /* 0x000000926d267211 */ /* 0x000fe400000f0eff */
[----:B------:R-:W-:Y:S02]  /*55b0*/  IADD3 R36, P0, R108, R160, RZ ;  /* 0x000000a06c247210 */ /* 0x000fe40007f1e0ff */
[----:B------:R-:W-:Y:S02]  /*55c0*/  LEA.HI.X R33, R33, UR15, R38, 0x2, P1 ;  /* 0x0000000f21217c11 */ /* 0x000fe400088f1426 */
[----:B------:R-:W-:Y:S02]  /*55d0*/  LEA R88, P1, R36, UR14, 0x2 ;  /* 0x0000000e24587c11 */ /* 0x000fe4000f8210ff */
[----:B------:R-:W-:-:S02]  /*55e0*/  LEA.HI.X.SX32 R39, R108, R146, 0x1, P0 ;  /* 0x000000926c277211 */ /* 0x000fc400000f0eff */
[----:B------:R-:W4:Y:S02]  /*55f0*/  LDG.E.128.CONSTANT R32, desc[UR12][R32.64] ;  /* 0x0000000c20207981 */ /* 0x000f24000c1e9d00 */
[----:B------:R-:W-:Y:S02]  /*5600*/  LEA.HI.X R89, R36, UR15, R39, 0x2, P1 ;  /* 0x0000000f24597c11 */ /* 0x000fe400088f1427 */
[----:B------:R-:W-:-:S04]  /*5610*/  IADD3 R36, P0, R107, R160, RZ ;  /* 0x000000a06b247210 */ /* 0x000fc80007f1e0ff */
[----:B------:R-:W4:Y:S01]  /*5620*/  LDG.E.128.CONSTANT R88, desc[UR12][R88.64] ;  /* 0x0000000c58587981 */ /* 0x000f22000c1e9d00 */
[----:B------:R-:W-:Y:S02]  /*5630*/  LEA R84, P1, R36, UR14, 0x2 ;  /* 0x0000000e24547c11 */ /* 0x000fe4000f8210ff */
        /* <DEDUP_REMOVED lines=48> */
[----:B------:R-:W-:Y:S02]  /*5940*/  ISETP.NE.AND P0, PT, R4, R113, PT ;  /* 0x000000710400720c */ /* 0x000fe40003f05270 */
[----:B------:R-:W-:-:S04]  /*5950*/  IADD3 R38, P2, R15, R160, RZ ;  /* 0x000000a00f267210 */ /* 0x000fc80007f5e0ff */
[----:B------:R-:W-:-:S07]  /*5960*/  LEA R44, P5, R38, UR14, 0x2 ;  /* 0x0000000e262c7c11 */ /* 0x000fce000f8a10ff */
[----:B------:R-:W-:-:S05]  /*5970*/  @!P0 VIADD R37, R104, 0x2 ;  /* 0x0000000268258836 */ /* 0x000fca0000000000 */
[----:B------:R-:W-:Y:S02]  /*5980*/  @!P0 ISETP.GE.AND P3, PT, R37, UR19, PT ;  /* 0x0000001325008c0c */ /* 0x000fe4000bf66270 */
[----:B------:R-:W-:-:S04]  /*5990*/  LEA.HI.X.SX32 R37, R15, R146, 0x1, P2 ;  /* 0x000000920f257211 */ /* 0x000fc800010f0eff */
[----:B------:R-:W-:-:S06]  /*59a0*/  LEA.HI.X R45, R38, UR15, R37, 0x2, P5 ;  /* 0x0000000f262d7c11 */ /* 0x000fcc000a8f1425 */
[----:B------:R-:W4:Y:S01]  /*59b0*/  LDG.E.128.CONSTANT R44, desc[UR12][R44.64] ;  /* 0x0000000c2c2c7981 */ /* 0x000f22000c1e9d00 */
[C---:B------:R-:W-:Y:S02]  /*59c0*/  @!P0 IADD3 R36, R104.reuse, 0x1, RZ ;  /* 0x0000000168248810 */ /* 0x040fe40007ffe0ff */
[----:B------:R-:W-:Y:S02]  /*59d0*/  @!P0 ISETP.GE.AND P5, PT, R104, UR19, PT ;  /* 0x0000001368008c0c */ /* 0x000fe4000bfa6270 */
[----:B------:R-:W-:Y:S02]  /*59e0*/  @!P0 ISETP.GE.AND P1, PT, R36, UR19, PT ;  /* 0x0000001324008c0c */ /* 0x000fe4000bf26270 */
[C---:B------:R-:W-:Y:S01]  /*59f0*/  @!P0 IADD3 R36, R104.reuse, 0x3, RZ ;  /* 0x0000000368248810 */ /* 0x040fe20007ffe0ff */
[----:B------:R-:W-:-:S03]  /*5a00*/  @!P0 VIADD R39, R104, 0x1 ;  /* 0x0000000168278836 */ /* 0x000fc60000000000 */
[----:B------:R-:W-:Y:S02]  /*5a10*/  @!P0 ISETP.GE.AND P2, PT, R36, UR19, PT ;  /* 0x0000001324008c0c */ /* 0x000fe4000bf46270 */
[----:B------:R-:W-:Y:S01]  /*5a20*/  @!P0 ISETP.GE.AND P4, PT, R39, UR19, PT ;  /* 0x0000001327008c0c */ /* 0x000fe2000bf86270 */
[C---:B------:R-:W-:Y:S01]  /*5a30*/  @!P0 VIADD R37, R104.reuse, 0x1 ;  /* 0x0000000168258836 */ /* 0x040fe20000000000 */
[----:B------:R-:W0:Y:S01]  /*5a40*/  S2UR UR8, SR_CgaCtaId ;  /* 0x00000000000879c3 */ /* 0x000e220000008800 */
[----:B------:R-:W-:-:S04]  /*5a50*/  @!P0 IADD3 R40, R104, 0x2, RZ ;  /* 0x0000000268288810 */ /* 0x000fc80007ffe0ff */
[----:B------:R-:W-:Y:S01]  /*5a60*/  @!P0 ISETP.GE.AND P6, PT, R40, UR19, PT ;  /* 0x0000001328008c0c */ /* 0x000fe2000bfc6270 */
[----:B------:R-:W-:Y:S02]  /*5a70*/  UMOV UR7, 0x400 ;  /* 0x0000040000077882 */ /* 0x000fe40000000000 */
[----:B------:R-:W-:Y:S01]  /*5a80*/  UIADD3 UR7, UR7, 0x220, URZ ;  /* 0x0000022007077890 */ /* 0x000fe2000fffe03f */
[C---:B------:R-:W-:Y:S02]  /*5a90*/  @!P0 VIADD R38, R104.reuse, 0x1 ;  /* 0x0000000168268836 */ /* 0x040fe40000000000 */
[----:B------:R-:W-:Y:S01]  /*5aa0*/  @!P0 VIADD R40, R104, 0x3 ;  /* 0x0000000368288836 */ /* 0x000fe20000000000 */
[----:B0-----:R-:W-:Y:S01]  /*5ab0*/  ULEA UR7, UR8, UR7, 0x18 ;  /* 0x0000000708077291 */ /* 0x001fe2000f8ec03f */
[----:B--2---:R-:W-:Y:S02]  /*5ac0*/  @!P0 FSEL R92, R92, RZ, !P5 ;  /* 0x000000ff5c5c8208 */ /* 0x004fe40006800000 */
[----:B------:R-:W-:-:S02]  /*5ad0*/  @!P0 ISETP.GE.AND P5, PT, R36, UR19, PT ;  /* 0x0000001324008c0c */ /* 0x000fc4000bfa6270 */
[----:B------:R-:W-:Y:S02]  /*5ae0*/  @!P0 IADD3 R36, R104, 0x2, RZ ;  /* 0x0000000268248810 */ /* 0x000fe40007ffe0ff */
[----:B------:R-:W-:Y:S02]  /*5af0*/  @!P0 FSEL R95, R95, RZ, !P2 ;  /* 0x000000ff5f5f8208 */ /* 0x000fe40005000000 */
[----:B------:R-:W-:Y:S02]  /*5b00*/  @!P0 ISETP.GE.AND P2, PT, R36, UR19, PT ;  /* 0x0000001324008c0c */ /* 0x000fe4000bf46270 */
[----:B------:R-:W-:Y:S02]  /*5b10*/  @!P0 IADD3 R36, R104, 0x1, RZ ;  /* 0x0000000168248810 */ /* 0x000fe40007ffe0ff */
[----:B---3--:R-:W-:Y:S02]  /*5b20*/  @!P0 FSEL R25, R25, RZ, !P4 ;  /* 0x000000ff19198208 */ /* 0x008fe40006000000 */
[----:B------:R-:W-:Y:S01]  /*5b30*/  @!P0 ISETP.GE.AND P4, PT, R36, UR19, PT ;  /* 0x0000001324008c0c */ /* 0x000fe2000bf86270 */
[----:B------:R-:W-:Y:S01]  /*5b40*/  @!P0 VIADD R36, R104, 0x2 ;  /* 0x0000000268248836 */ /* 0x000fe20000000000 */
[----:B------:R-:W-:-:S02]  /*5b50*/  @!P0 FSEL R93, R93, RZ, !P1 ;  /* 0x000000ff5d5d8208 */ /* 0x000fc40004800000 */
[----:B------:R-:W-:Y:S02]  /*5b60*/  @!P0 FSEL R27, R27, RZ, !P5 ;  /* 0x000000ff1b1b8208 */ /* 0x000fe40006800000 */
[----:B------:R-:W-:Y:S01]  /*5b70*/  @!P0 ISETP.GE.AND P1, PT, R37, UR19, PT ;  /* 0x0000001325008c0c */ /* 0x000fe2000bf26270 */
[----:B------:R-:W-:Y:S01]  /*5b80*/  @!P0 VIADD R37, R104, 0x3 ;  /* 0x0000000368258836 */ /* 0x000fe20000000000 */
[----:B------:R-:W-:Y:S02]  /*5b90*/  @!P0 FSEL R94, R94, RZ, !P3 ;  /* 0x000000ff5e5e8208 */ /* 0x000fe40005800000 */
[----:B------:R-:W-:Y:S02]  /*5ba0*/  @!P0 ISETP.GE.AND P5, PT, R36, UR19, PT ;  /* 0x0000001324008c0c */ /* 0x000fe4000bfa6270 */
[C---:B------:R-:W-:Y:S02]  /*5bb0*/  @!P0 ISETP.GE.AND P3, PT, R104.reuse, UR19, PT ;  /* 0x0000001368008c0c */ /* 0x040fe4000bf66270 */
[----:B------:R-:W-:-:S02]  /*5bc0*/  @!P0 IADD3 R36, R104, 0x1, RZ ;  /* 0x0000000168248810 */ /* 0x000fc40007ffe0ff */
[----:B----4-:R-:W-:Y:S02]  /*5bd0*/  @!P0 FSEL R29, R29, RZ, !P1 ;  /* 0x000000ff1d1d8208 */ /* 0x010fe40004800000 */
[----:B------:R-:W-:Y:S02]  /*5be0*/  @!P0 FSEL R24, R24, RZ, !P3 ;  /* 0x000000ff18188208 */ /* 0x000fe40005800000 */
[----:B------:R-:W-:Y:S01]  /*5bf0*/  @!P0 ISETP.GE.AND P1, PT, R36, UR19, PT ;  /* 0x0000001324008c0c */ /* 0x000fe2000bf26270 */
[----:B------:R-:W-:Y:S01]  /*5c00*/  @!P0 VIADD R36, R104, 0x2 ;  /* 0x0000000268248836 */ /* 0x000fe20000000000 */
[----:B------:R-:W-:Y:S02]  /*5c10*/  @!P0 ISETP.GE.AND P3, PT, R37, UR19, PT ;  /* 0x0000001325008c0c */ /* 0x000fe4000bf66270 */
[----:B------:R-:W-:Y:S02]  /*5c20*/  @!P0 FSEL R26, R26, RZ, !P6 ;  /* 0x000000ff1a1a8208 */ /* 0x000fe40007000000 */
[----:B------:R-:W-:-:S02]  /*5c30*/  @!P0 FSEL R31, R31, RZ, !P3 ;  /* 0x000000ff1f1f8208 */ /* 0x000fc40005800000 */
[----:B------:R-:W-:Y:S02]  /*5c40*/  @!P0 ISETP.GE.AND P3, PT, R36, UR19, PT ;  /* 0x0000001324008c0c */ /* 0x000fe4000bf66270 */
[C---:B------:R-:W-:Y:S02]  /*5c50*/  @!P0 ISETP.GE.AND P6, PT, R104.reuse, UR19, PT ;  /* 0x0000001368008c0c */ /* 0x040fe4000bfc6270 */
[----:B------:R-:W-:Y:S02]  /*5c60*/  @!P0 IADD3 R36, R104, 0x1, RZ ;  /* 0x0000000168248810 */ /* 0x000fe40007ffe0ff */
[----:B------:R-:W-:Y:S02]  /*5c70*/  @!P0 FSEL R30, R30, RZ, !P2 ;  /* 0x000000ff1e1e8208 */ /* 0x000fe40005000000 */
[----:B------:R-:W-:Y:S02]  /*5c80*/  @!P0 FSEL R33, R33, RZ, !P4 ;  /* 0x000000ff21218208 */ /* 0x000fe40006000000 */
[----:B------:R-:W-:-:S02]  /*5c90*/  @!P0 FSEL R34, R34, RZ, !P5 ;  /* 0x000000ff22228208 */ /* 0x000fc40006800000 */
[----:B------:R-:W-:Y:S02]  /*5ca0*/  @!P0 FSEL R28, R28, RZ, !P6 ;  /* 0x000000ff1c1c8208 */ /* 0x000fe40007000000 */
[----:B------:R-:W-:Y:S02]  /*5cb0*/  @!P0 ISETP.GE.AND P2, PT, R104, UR19, PT ;  /* 0x0000001368008c0c */ /* 0x000fe4000bf46270 */
[----:B------:R-:W-:Y:S01]  /*5cc0*/  @!P0 ISETP.GE.AND P4, PT, R36, UR19, PT ;  /* 0x0000001324008c0c */ /* 0x000fe2000bf86270 */
[C---:B------:R-:W-:Y:S01]  /*5cd0*/  @!P0 VIADD R36, R104.reuse, 0x2 ;  /* 0x0000000268248836 */ /* 0x040fe20000000000 */
[----:B------:R-:W-:Y:S02]  /*5ce0*/  @!P0 ISETP.GE.AND P5, PT, R104, UR19, PT ;  /* 0x0000001368008c0c */ /* 0x000fe4000bfa6270 */
[----:B------:R-:W-:Y:S02]  /*5cf0*/  @!P0 ISETP.GE.AND P6, PT, R37, UR19, PT ;  /* 0x0000001325008c0c */ /* 0x000fe4000bfc6270 */
[----:B------:R-:W-:-:S02]  /*5d00*/  @!P0 FSEL R32, R32, RZ, !P2 ;  /* 0x000000ff20208208 */ /* 0x000fc40005000000 */
[----:B------:R-:W-:Y:S02]  /*5d10*/  @!P0 FSEL R88, R88, RZ, !P5 ;  /* 0x000000ff58588208 */ /* 0x000fe40006800000 */
[----:B------:R-:W-:Y:S02]  /*5d20*/  @!P0 ISETP.GE.AND P2, PT, R37, UR19, PT ;  /* 0x0000001325008c0c */ /* 0x000fe4000bf46270 */
[----:B------:R-:W-:Y:S02]  /*5d30*/  @!P0 FSEL R35, R35, RZ, !P6 ;  /* 0x000000ff23238208 */ /* 0x000fe40007000000 */
[----:B------:R-:W-:Y:S01]  /*5d40*/  @!P0 ISETP.GE.AND P5, PT, R37, UR19, PT ;  /* 0x0000001325008c0c */ /* 0x000fe2000bfa6270 */
[----:B------:R-:W-:Y:S01]  /*5d50*/  @!P0 VIADD R37, R104, 0x2 ;  /* 0x0000000268258836 */ /* 0x000fe20000000000 */
[----:B------:R-:W-:Y:S02]  /*5d60*/  @!P0 ISETP.GE.AND P6, PT, R36, UR19, PT ;  /* 0x0000001324008c0c */ /* 0x000fe4000bfc6270 */
[----:B------:R-:W-:-:S02]  /*5d70*/  @!P0 IADD3 R36, R104, 0x1, RZ ;  /* 0x0000000168248810 */ /* 0x000fc40007ffe0ff */
[----:B------:R-:W-:Y:S02]  /*5d80*/  @!P0 FSEL R89, R89, RZ, !P1 ;  /* 0x000000ff59598208 */ /* 0x000fe40004800000 */
[----:B------:R-:W-:Y:S02]  /*5d90*/  @!P0 FSEL R90, R90, RZ, !P3 ;  /* 0x000000ff5a5a8208 */ /* 0x000fe40005800000 */
[----:B------:R-:W-:Y:S02]  /*5da0*/  @!P0 ISETP.GE.AND P1, PT, R36, UR19, PT ;  /* 0x0000001324008c0c */ /* 0x000fe4000bf26270 */
[----:B------:R-:W-:Y:S02]  /*5db0*/  @!P0 ISETP.GE.AND P3, PT, R37, UR19, PT ;  /* 0x0000001325008c0c */ /* 0x000fe4000bf66270 */
[----:B------:R-:W-:Y:S02]  /*5dc0*/  @!P0 FSEL R91, R91, RZ, !P2 ;  /* 0x000000ff5b5b8208 */ /* 0x000fe40005000000 */
[----:B------:R-:W-:-:S02]  /*5dd0*/  @!P0 ISETP.GE.AND P2, PT, R104, UR19, PT ;  /* 0x0000001368008c0c */ /* 0x000fc4000bf46270 */
[C---:B------:R-:W-:Y:S02]  /*5de0*/  @!P0 IADD3 R37, R104.reuse, 0x3, RZ ;  /* 0x0000000368258810 */ /* 0x040fe40007ffe0ff */
[----:B------:R-:W-:Y:S02]  /*5df0*/  LEA R36, R104, UR7, 0x2 ;  /* 0x0000000768247c11 */ /* 0x000fe4000f8e10ff */
[----:B------:R-:W-:Y:S02]  /*5e00*/  @!P0 FSEL R84, R84, RZ, !P2 ;  /* 0x000000ff54548208 */ /* 0x000fe40005000000 */
[----:B------:R-:W-:Y:S02]  /*5e10*/  @!P0 FSEL R85, R85, RZ, !P4 ;  /* 0x000000ff55558208 */ /* 0x000fe40006000000 */
[----:B------:R-:W-:Y:S02]  /*5e20*/  @!P0 ISETP.GE.AND P2, PT, R37, UR19, PT ;  /* 0x0000001325008c0c */ /* 0x000fe4000bf46270 */
[----:B------:R-:W-:-:S02]  /*5e30*/  @!P0 ISETP.GE.AND P4, PT, R38, UR19, PT ;  /* 0x0000001326008c0c */ /* 0x000fc4000bf86270 */
[----:B------:R-:W0:Y:S01]  /*5e40*/  LDS.128 R36, [R36] ;  /* 0x0000000024247984 */ /* 0x000e220000000c00 */
[----:B------:R-:W-:Y:S02]  /*5e50*/  @!P0 FSEL R86, R86, RZ, !P6 ;  /* 0x000000ff56568208 */ /* 0x000fe40007000000 */
        /* <DEDUP_REMOVED lines=28> */
[----:B------:R-:W-:-:S02]  /*6020*/  @!P0 IADD3 R42, R104, 0x2, RZ ;  /* 0x00000002682a8810 */ /* 0x000fc40007ffe0ff */
[----:B------:R-:W-:Y:S02]  /*6030*/  @!P0 FSEL R78, R78, RZ, !P2 ;  /* 0x000000ff4e4e8208 */ /* 0x000fe40005000000 */
[----:B------:R-:W-:Y:S02]  /*6040*/  IADD3 R41, P2, R16, R160, RZ ;  /* 0x000000a010297210 */ /* 0x000fe40007f5e0ff */
[----:B------:R-:W-:Y:S02]  /*6050*/  @!P0 FSEL R79, R79, RZ, !P3 ;  /* 0x000000ff4f4f8208 */ /* 0x000fe40005800000 */
[----:B------:R-:W-:Y:S02]  /*6060*/  @!P0 FSEL R77, R77, RZ, !P1 ;  /* 0x000000ff4d4d8208 */ /* 0x000fe40004800000 */
[----:B------:R-:W-:Y:S02]  /*6070*/  @!P0 ISETP.GE.AND P3, PT, R42, UR19, PT ;  /* 0x000000132a008c0c */ /* 0x000fe4000bf66270 */
[----:B------:R-:W-:-:S02]  /*6080*/  @!P0 ISETP.GE.AND P1, PT, R40, UR19, PT ;  /* 0x0000001328008c0c */ /* 0x000fc4000bf26270 */
[----:B------:R-:W-:Y:S02]  /*6090*/  LEA.HI.X.SX32 R42, R16, R146, 0x1, P2 ;  /* 0x00000092102a7211 */ /* 0x000fe400010f0eff */
[----:B------:R-:W-:-:S04]  /*60a0*/  LEA R40, P2, R41, UR14, 0x2 ;  /* 0x0000000e29287c11 */ /* 0x000fc8000f8410ff */
[----:B------:R-:W-:Y:S01]  /*60b0*/  LEA.HI.X R41, R41, UR15, R42, 0x2, P2 ;  /* 0x0000000f29297c11 */ /* 0x000fe200090f142a */
[----:B0-----:R-:W-:-:S05]  /*60c0*/  FMUL.FTZ R25, R37, R25 ;  /* 0x0000001925197220 */ /* 0x001fca0000410000 */
[----:B------:R-:W2:Y:S01]  /*60d0*/  LDG.E.128.CONSTANT R40, desc[UR12][R40.64] ;  /* 0x0000000c28287981 */ /* 0x000ea2000c1e9d00 */
[----:B------:R-:W-:Y:S01]  /*60e0*/  FFMA.FTZ R25, R36, R24, R25 ;  /* 0x0000001824197223 */ /* 0x000fe20000010019 */
[C---:B------:R-:W-:Y:S01]  /*60f0*/  @!P0 ISETP.GE.AND P2, PT, R104.reuse, UR19, PT ;  /* 0x0000001368008c0c */ /* 0x040fe2000bf46270 */
[----:B------:R-:W-:-:S03]  /*6100*/  @!P0 VIADD R24, R104, 0x3 ;  /* 0x0000000368188836 */ /* 0x000fc60000000000 */
        /* <DEDUP_REMOVED lines=14> */
[----:B------:R-:W-:Y:S01]  /*61f0*/  @!P0 FSEL R81, R81, RZ, !P1 ;  /* 0x000000ff51518208 */ /* 0x000fe20004800000 */
[----:B------:R-:W-:Y:S01]  /*6200*/  FMUL.FTZ R93, R37, R93 ;  /* 0x0000005d255d7220 */ /* 0x000fe20000410000 */
[----:B------:R-:W-:-:S02]  /*6210*/  @!P0 FSEL R82, R82, RZ, !P3 ;  /* 0x000000ff52528208 */ /* 0x000fc40005800000 */
[----:B------:R-:W-:Y:S02]  /*6220*/  @!P0 ISETP.GE.AND P1, PT, R24, UR19, PT ;  /* 0x0000001318008c0c */ /* 0x000fe4000bf26270 */
[C---:B------:R-:W-:Y:S02]  /*6230*/  @!P0 IADD3 R24, R104.reuse, 0x2, RZ ;  /* 0x0000000268188810 */ /* 0x040fe40007ffe0ff */
[----:B------:R-:W-:Y:S01]  /*6240*/  @!P0 ISETP.GE.AND P3, PT, R104, UR19, PT ;  /* 0x0000001368008c0c */ /* 0x000fe2000bf66270 */
[----:B------:R-:W-:Y:S01]  /*6250*/  FFMA.FTZ R93, R36, R92, R93 ;  /* 0x0000005c245d7223 */ /* 0x000fe2000001005d */
[----:B------:R-:W-:Y:S02]  /*6260*/  @!P0 FSEL R83, R83, RZ, !P2 ;  /* 0x000000ff53538208 */ /* 0x000fe40005000000 */
[----:B------:R-:W-:Y:S02]  /*6270*/  @!P0 ISETP.GE.AND P2, PT, R24, UR19, PT ;  /* 0x0000001318008c0c */ /* 0x000fe4000bf46270 */
[----:B------:R-:W-:-:S02]  /*6280*/  @!P0 FSEL R60, R60, RZ, !P3 ;  /* 0x000000ff3c3c8208 */ /* 0x000fc40005800000 */
[----:B------:R-:W-:Y:S01]  /*6290*/  IADD3 R24, P3, R17, R160, RZ ;  /* 0x000000a011187210 */ /* 0x000fe20007f7e0ff */
[----:B------:R-:W-:Y:S01]  /*62a0*/  FFMA.FTZ R94, R38, R94, R93 ;  /* 0x0000005e265e7223 */ /* 0x000fe2000001005d */
[----:B------:R-:W-:Y:S02]  /*62b0*/  @!P0 FSEL R61, R61, RZ, !P4 ;  /* 0x000000ff3d3d8208 */ /* 0x000fe40006000000 */
[----:B------:R-:W-:Y:S02]  /*62c0*/  LEA R92, P4, R24, UR14, 0x2 ;  /* 0x0000000e185c7c11 */ /* 0x000fe4000f8810ff */
[----:B------:R-:W-:-:S04]  /*62d0*/  LEA.HI.X.SX32 R93, R17, R146, 0x1, P3 ;  /* 0x00000092115d7211 */ /* 0x000fc800018f0eff */
[----:B------:R-:W-:Y:S01]  /*62e0*/  LEA.HI.X R93, R24, UR15, R93, 0x2, P4 ;  /* 0x0000000f185d7c11 */ /* 0x000fe2000a0f145d */
[----:B------:R-:W-:Y:S01]  /*62f0*/  FFMA.FTZ R147, R39, R95, R94 ;  /* 0x0000005f27937223 */ /* 0x000fe2000001005e */
[----:B------:R-:W-:Y:S01]  /*6300*/  FFMA.FTZ R148, R38, R26, R25 ;  /* 0x0000001a26947223 */ /* 0x000fe20000010019 */
[----:B------:R-:W-:-:S03]  /*6310*/  IADD3 R25, P4, R18, R160, RZ ;  /* 0x000000a012197210 */ /* 0x000fc60007f9e0ff */
[----:B------:R-:W3:Y:S01]  /*6320*/  LDG.E.128.CONSTANT R92, desc[UR12][R92.64] ;  /* 0x0000000c5c5c7981 */ /* 0x000ee2000c1e9d00 */
[----:B------:R-:W-:Y:S01]  /*6330*/  FMUL.FTZ R29, R37, R29 ;  /* 0x0000001d251d7220 */ /* 0x000fe20000410000 */
[----:B------:R-:W-:Y:S02]  /*6340*/  @!P0 FSEL R62, R62, RZ, !P6 ;  /* 0x000000ff3e3e8208 */ /* 0x000fe40007000000 */
[C---:B------:R-:W-:Y:S02]  /*6350*/  LEA R24, P6, R25.reuse, UR14, 0x2 ;  /* 0x0000000e19187c11 */ /* 0x040fe4000f8c10ff */
[----:B------:R-:W-:Y:S01]  /*6360*/  LEA.HI.X.SX32 R26, R18, R146, 0x1, P4 ;  /* 0x00000092121a7211 */ /* 0x000fe200020f0eff */
[----:B------:R-:W-:Y:S01]  /*6370*/  FFMA.FTZ R29, R36, R28, R29 ;  /* 0x0000001c241d7223 */ /* 0x000fe2000001001d */
[----:B------:R-:W-:Y:S02]  /*6380*/  @!P0 VIADD R28, R104, 0x3 ;  /* 0x00000003681c8836 */ /* 0x000fe40000000000 */
[----:B------:R-:W-:Y:S01]  /*6390*/  LEA.HI.X R25, R25, UR15, R26, 0x2, P6 ;  /* 0x0000000f19197c11 */ /* 0x000fe2000b0f141a */
[----:B------:R-:W-:Y:S01]  /*63a0*/  FFMA.FTZ R30, R38, R30, R29 ;  /* 0x0000001e261e7223 */ /* 0x000fe2000001001d */
[----:B------:R-:W-:Y:S01]  /*63b0*/  FMUL.FTZ R29, R37, R89 ;  /* 0x00000059251d7220 */ /* 0x000fe20000410000 */
[C---:B------:R-:W-:Y:S01]  /*63c0*/  FFMA.FTZ R148, R39.reuse, R27, R148 ;  /* 0x0000001b27947223 */ /* 0x040fe20000010094 */
[----:B------:R-:W-:Y:S01]  /*63d0*/  @!P0 ISETP.GE.AND P3, PT, R28, UR19, PT ;  /* 0x000000131c008c0c */ /* 0x000fe2000bf66270 */
[----:B------:R-:W-:Y:S01]  /*63e0*/  FFMA.FTZ R89, R39, R31, R30 ;  /* 0x0000001f27597223 */ /* 0x000fe2000001001e */
[----:B------:R-:W4:Y:S01]  /*63f0*/  LDG.E.128.CONSTANT R24, desc[UR12][R24.64] ;  /* 0x0000000c18187981 */ /* 0x000f22000c1e9d00 */
[----:B------:R-:W-:Y:S01]  /*6400*/  @!P0 IADD3 R28, R104, 0x1, RZ ;  /* 0x00000001681c8810 */ /* 0x000fe20007ffe0ff */
[----:B------:R-:W-:Y:S01]  /*6410*/  FFMA.FTZ R31, R36, R88, R29 ;  /* 0x00000058241f7223 */ /* 0x000fe2000001001d */
[----:B------:R-:W-:-:S02]  /*6420*/  @!P0 FSEL R63, R63, RZ, !P5 ;  /* 0x000000ff3f3f8208 */ /* 0x000fc40006800000 */
[----:B------:R-:W-:Y:S02]  /*6430*/  @!P0 ISETP.GE.AND P6, PT, R104, UR19, PT ;  /* 0x0000001368008c0c */ /* 0x000fe4000bfc6270 */
[----:B------:R-:W-:Y:S02]  /*6440*/  IADD3 R29, P5, R19, R160, RZ ;  /* 0x000000a0131d7210 */ /* 0x000fe40007fbe0ff */
[----:B------:R-:W-:Y:S02]  /*6450*/  @!P0 ISETP.GE.AND P4, PT, R28, UR19, PT ;  /* 0x000000131c008c0c */ /* 0x000fe4000bf86270 */
[----:B------:R-:W-:Y:S02]  /*6460*/  @!P0 FSEL R56, R56, RZ, !P6 ;  /* 0x000000ff38388208 */ /* 0x000fe40007000000 */
[----:B------:R-:W-:Y:S02]  /*6470*/  LEA R28, P6, R29, UR14, 0x2 ;  /* 0x0000000e1d1c7c11 */ /* 0x000fe4000f8c10ff */
[----:B------:R-:W-:Y:S01]  /*6480*/  LEA.HI.X.SX32 R30, R19, R146, 0x1, P5 ;  /* 0x00000092131e7211 */ /* 0x000fe200028f0eff */
[----:B------:R-:W-:-:S03]  /*6490*/  FMUL.FTZ R33, R37, R33 ;  /* 0x0000002125217220 */ /* 0x000fc60000410000 */
[----:B------:R-:W-:Y:S01]  /*64a0*/  LEA.HI.X R29, R29, UR15, R30, 0x2, P6 ;  /* 0x0000000f1d1d7c11 */ /* 0x000fe2000b0f141e */
[----:B------:R-:W-:Y:S01]  /*64b0*/  FFMA.FTZ R33, R36, R32, R33 ;  /* 0x0000002024217223 */ /* 0x000fe20000010021 */
[----:B------:R-:W-:Y:S01]  /*64c0*/  FFMA.FTZ R90, R38, R90, R31 ;  /* 0x0000005a265a7223 */ /* 0x000fe2000001001f */
[----:B------:R-:W-:Y:S02]  /*64d0*/  @!P0 VIADD R32, R104, 0x2 ;  /* 0x0000000268208836 */ /* 0x000fe40000000000 */
[----:B------:R-:W-:Y:S01]  /*64e0*/  FFMA.FTZ R34, R38, R34, R33 ;  /* 0x0000002226227223 */ /* 0x000fe20000010021 */
[----:B------:R-:W4:Y:S01]  /*64f0*/  LDG.E.128.CONSTANT R28, desc[UR12][R28.64] ;  /* 0x0000000c1c1c7981 */ /* 0x000f22000c1e9d00 */
[----:B------:R-:W-:Y:S02]  /*6500*/  IADD3 R33, P6, R20, R160, RZ ;  /* 0x000000a014217210 */ /* 0x000fe40007fde0ff */
[----:B------:R-:W-:Y:S01]  /*6510*/  @!P0 ISETP.GE.AND P5, PT, R32, UR19, PT ;  /* 0x0000001320008c0c */ /* 0x000fe2000bfa6270 */
[----:B------:R-:W-:Y:S01]  /*6520*/  FFMA.FTZ R88, R39, R35, R34 ;  /* 0x0000002327587223 */ /* 0x000fe20000010022 */
[----:B------:R-:W-:-:S02]  /*6530*/  @!P0 FSEL R57, R57, RZ, !P1 ;  /* 0x000000ff39398208 */ /* 0x000fc40004800000 */
[----:B------:R-:W-:Y:S02]  /*6540*/  LEA R32, P1, R33, UR14, 0x2 ;  /* 0x0000000e21207c11 */ /* 0x000fe4000f8210ff */
[----:B------:R-:W-:Y:S01]  /*6550*/  LEA.HI.X.SX32 R34, R20, R146, 0x1, P6 ;  /* 0x0000009214227211 */ /* 0x000fe200030f0eff */
[----:B------:R-:W-:Y:S01]  /*6560*/  FMUL.FTZ R73, R37, R73 ;  /* 0x0000004925497220 */ /* 0x000fe20000410000 */
[----:B------:R-:W-:Y:S02]  /*6570*/  @!P0 IADD3 R35, R104, 0x3, RZ ;  /* 0x0000000368238810 */ /* 0x000fe40007ffe0ff */
[----:B------:R-:W-:Y:S01]  /*6580*/  LEA.HI.X R33, R33, UR15, R34, 0x2, P1 ;  /* 0x0000000f21217c11 */ /* 0x000fe200088f1422 */
[----:B------:R-:W-:Y:S01]  /*6590*/  FFMA.FTZ R73, R36, R72, R73 ;  /* 0x0000004824497223 */ /* 0x000fe20000010049 */
[----:B------:R-:W-:Y:S01]  /*65a0*/  @!P0 ISETP.GE.AND P6, PT, R35, UR19, PT ;  /* 0x0000001323008c0c */ /* 0x000fe2000bfc6270 */
[----:B------:R-:W-:Y:S01]  /*65b0*/  FMUL.FTZ R65, R37, R65 ;  /* 0x0000004125417220 */ /* 0x000fe20000410000 */
[----:B------:R-:W-:-:S02]  /*65c0*/  @!P0 FSEL R58, R58, RZ, !P2 ;  /* 0x000000ff3a3a8208 */ /* 0x000fc40005000000 */
[----:B------:R-:W4:Y:S01]  /*65d0*/  LDG.E.128.CONSTANT R32, desc[UR12][R32.64] ;  /* 0x0000000c20207981 */ /* 0x000f22000c1e9d00 */
[----:B------:R-:W-:Y:S01]  /*65e0*/  FFMA.FTZ R74, R38, R74, R73 ;  /* 0x0000004a264a7223 */ /* 0x000fe20000010049 */
[----:B------:R-:W-:Y:S02]  /*65f0*/  @!P0 ISETP.GE.AND P2, PT, R104, UR19, PT ;  /* 0x0000001368008c0c */ /* 0x000fe4000bf46270 */
        /* <DEDUP_REMOVED lines=8> */
[----:B------:R-:W-:Y:S02]  /*6680*/  @!P0 IADD3 R64, R104, 0x2, RZ ;  /* 0x0000000268408810 */ /* 0x000fe40007ffe0ff */
[----:B------:R-:W-:Y:S01]  /*6690*/  IADD3 R65, P2, R22, R160, RZ ;  /* 0x000000a016417210 */ /* 0x000fe20007f5e0ff */
[----:B------:R-:W4:Y:S01]  /*66a0*/  LDG.E.128.CONSTANT R72, desc[UR12][R72.64] ;  /* 0x0000000c48487981 */ /* 0x000f22000c1e9d00 */
[----:B------:R-:W-:Y:S02]  /*66b0*/  @!P0 FSEL R53, R53, RZ, !P4 ;  /* 0x000000ff35358208 */ /* 0x000fe40006000000 */
[----:B------:R-:W-:Y:S02]  /*66c0*/  @!P0 ISETP.GE.AND P4, PT, R64, UR19, PT ;  /* 0x0000001340008c0c */ /* 0x000fe4000bf86270 */
[----:B------:R-:W-:-:S02]  /*66d0*/  LEA.HI.X.SX32 R66, R22, R146, 0x1, P2 ;  /* 0x0000009216427211 */ /* 0x000fc400010f0eff */
[----:B------:R-:W-:-:S04]  /*66e0*/  LEA R64, P2, R65, UR14, 0x2 ;  /* 0x0000000e41407c11 */ /* 0x000fc8000f8410ff */
[----:B------:R-:W-:Y:S01]  /*66f0*/  LEA.HI.X R65, R65, UR15, R66, 0x2, P2 ;  /* 0x0000000f41417c11 */ /* 0x000fe200090f1442 */
[C---:B------:R-:W-:Y:S01]  /*6700*/  FMUL.FTZ R77, R37.reuse, R77 ;  /* 0x0000004d254d7220 */ /* 0x040fe20000410000 */
[----:B------:R-:W-:Y:S01]  /*6710*/  FMUL.FTZ R69, R37, R69 ;  /* 0x0000004525457220 */ /* 0x000fe20000410000 */
[----:B------:R-:W-:Y:S01]  /*6720*/  FFMA.FTZ R150, R39, R67, R150 ;  /* 0x0000004327967223 */ /* 0x000fe20000010096 */
[----:B------:R-:W-:Y:S02]  /*6730*/  @!P0 ISETP.GE.AND P2, PT, R104, UR19, PT ;  /* 0x0000001368008c0c */ /* 0x000fe4000bf46270 */
[----:B------:R-:W4:Y:S01]  /*6740*/  LDG.E.128.CONSTANT R64, desc[UR12][R64.64] ;  /* 0x0000000c40407981 */ /* 0x000f22000c1e9d00 */
[C---:B------:R-:W-:Y:S01]  /*6750*/  FFMA.FTZ R77, R36.reuse, R76, R77 ;  /* 0x0000004c244d7223 */ /* 0x040fe2000001004d */
[----:B------:R-:W-:Y:S01]  /*6760*/  FFMA.FTZ R69, R36, R68, R69 ;  /* 0x0000004424457223 */ /* 0x000fe20000010045 */
[----:B------:R-:W-:Y:S02]  /*6770*/  @!P0 FSEL R54, R54, RZ, !P5 ;  /* 0x000000ff36368208 */ /* 0x000fe40006800000 */
[----:B------:R-:W-:Y:S01]  /*6780*/  IADD3 R68, P5, R23, R160, RZ ;  /* 0x000000a017447210 */ /* 0x000fe20007fbe0ff */
[----:B------:R-:W-:Y:S01]  /*6790*/  FFMA.FTZ R78, R38, R78, R77 ;  /* 0x0000004e264e7223 */ /* 0x000fe2000001004d */
[----:B------:R-:W-:Y:S01]  /*67a0*/  @!P0 FSEL R48, R48, RZ, !P2 ;  /* 0x000000ff30308208 */ /* 0x000fe20005000000 */
[----:B------:R-:W-:Y:S01]  /*67b0*/  FMUL.FTZ R85, R37, R85 ;  /* 0x0000005525557220 */ /* 0x000fe20000410000 */
[----:B------:R-:W-:-:S02]  /*67c0*/  LEA R76, P2, R68, UR14, 0x2 ;  /* 0x0000000e444c7c11 */ /* 0x000fc4000f8410ff */
[----:B------:R-:W-:Y:S01]  /*67d0*/  LEA.HI.X.SX32 R77, R23, R146, 0x1, P5 ;  /* 0x00000092174d7211 */ /* 0x000fe200028f0eff */
[----:B------:R-:W-:Y:S01]  /*67e0*/  FFMA.FTZ R85, R36, R84, R85 ;  /* 0x0000005424557223 */ /* 0x000fe20000010055 */
[----:B------:R-:W-:Y:S02]  /*67f0*/  @!P0 VIADD R84, R104, 0x1 ;  /* 0x0000000168548836 */ /* 0x000fe40000000000 */
[----:B------:R-:W-:Y:S01]  /*6800*/  LEA.HI.X R77, R68, UR15, R77, 0x2, P2 ;  /* 0x0000000f444d7c11 */ /* 0x000fe200090f144d */
[----:B------:R-:W-:Y:S01]  /*6810*/  FFMA.FTZ R151, R39, R79, R78 ;  /* 0x0000004f27977223 */ /* 0x000fe2000001004e */
[----:B------:R-:W-:Y:S01]  /*6820*/  FFMA.FTZ R152, R38, R70, R69 ;  /* 0x0000004626987223 */ /* 0x000fe20000010045 */
[----:B------:R-:W-:Y:S01]  /*6830*/  @!P0 ISETP.GE.AND P1, PT, R84, UR19, PT ;  /* 0x0000001354008c0c */ /* 0x000fe2000bf26270 */
[----:B------:R-:W-:Y:S02]  /*6840*/  FMUL.FTZ R61, R37, R61 ;  /* 0x0000003d253d7220 */ /* 0x000fe40000410000 */
[----:B------:R-:W4:Y:S01]  /*6850*/  LDG.E.128.CONSTANT R76, desc[UR12][R76.64] ;  /* 0x0000000c4c4c7981 */ /* 0x000f22000c1e9d00 */
[----:B------:R-:W-:Y:S01]  /*6860*/  IADD3 R69, P2, R96, R160, RZ ;  /* 0x000000a060457210 */ /* 0x000fe20007f5e0ff */
[----:B------:R-:W-:Y:S01]  /*6870*/  FFMA.FTZ R61, R36, R60, R61 ;  /* 0x0000003c243d7223 */ /* 0x000fe2000001003d */
[----:B------:R-:W-:-:S02]  /*6880*/  @!P0 FSEL R49, R49, RZ, !P1 ;  /* 0x000000ff31318208 */ /* 0x000fc40004800000 */
[C---:B------:R-:W-:Y:S02]  /*6890*/  LEA R68, P1, R69.reuse, UR14, 0x2 ;  /* 0x0000000e45447c11 */ /* 0x040fe4000f8210ff */
[----:B------:R-:W-:Y:S02]  /*68a0*/  LEA.HI.X.SX32 R60, R96, R146, 0x1, P2 ;  /* 0x00000092603c7211 */ /* 0x000fe400010f0eff */
[----:B------:R-:W-:Y:S02]  /*68b0*/  @!P0 IADD3 R70, R104, 0x1, RZ ;  /* 0x0000000168468810 */ /* 0x000fe40007ffe0ff */
[----:B------:R-:W-:Y:S01]  /*68c0*/  LEA.HI.X R69, R69, UR15, R60, 0x2, P1 ;  /* 0x0000000f45457c11 */ /* 0x000fe200088f143c */
[----:B------:R-:W-:Y:S01]  /*68d0*/  FMUL.FTZ R81, R37, R81 ;  /* 0x0000005125517220 */ /* 0x000fe20000410000 */
[----:B------:R-:W-:Y:S01]  /*68e0*/  @!P0 ISETP.GE.AND P2, PT, R70, UR19, PT ;  /* 0x0000001346008c0c */ /* 0x000fe2000bf46270 */
[----:B------:R-:W-:Y:S02]  /*68f0*/  FFMA.FTZ R152, R39, R71, R152 ;  /* 0x0000004727987223 */ /* 0x000fe40000010098 */
[----:B------:R-:W-:Y:S01]  /*6900*/  FFMA.FTZ R81, R36, R80, R81 ;  /* 0x0000005024517223 */ /* 0x000fe20000010051 */
[----:B------:R-:W4:Y:S01]  /*6910*/  LDG.E.128.CONSTANT R68, desc[UR12][R68.64] ;  /* 0x0000000c44447981 */ /* 0x000f22000c1e9d00 */
[----:B------:R-:W-:Y:S01]  /*6920*/  @!P0 VIADD R80, R104, 0x3 ;  /* 0x0000000368508836 */ /* 0x000fe20000000000 */
[----:B------:R-:W-:Y:S01]  /*6930*/  IADD3 R60, P1, R97, R160, RZ ;  /* 0x000000a0613c7210 */ /* 0x000fe20007f3e0ff */
[----:B-----5:R-:W-:-:S03]  /*6940*/  FFMA.FTZ R154, R38, R62, R61 ;  /* 0x0000003e269a7223 */ /* 0x020fc6000001003d */
[----:B------:R-:W-:Y:S02]  /*6950*/  @!P0 ISETP.GE.AND P5, PT, R80, UR19, PT ;  /* 0x0000001350008c0c */ /* 0x000fe4000bfa6270 */
[----:B------:R-:W-:Y:S02]  /*6960*/  LEA.HI.X.SX32 R61, R97, R146, 0x1, P1 ;  /* 0x00000092613d7211 */ /* 0x000fe400008f0eff */
[----:B------:R-:W-:Y:S01]  /*6970*/  LEA R80, P1, R60, UR14, 0x2 ;  /* 0x0000000e3c507c11 */ /* 0x000fe2000f8210ff */
[----:B------:R-:W-:-:S03]  /*6980*/  FFMA.FTZ R82, R38, R82, R81 ;  /* 0x0000005226527223 */ /* 0x000fc60000010051 */
[----:B------:R-:W-:Y:S01]  /*6990*/  LEA.HI.X R81, R60, UR15, R61, 0x2, P1 ;  /* 0x0000000f3c517c11 */ /* 0x000fe200088f143d */
[C---:B------:R-:W-:Y:S01]  /*69a0*/  FMUL.FTZ R57, R37.reuse, R57 ;  /* 0x0000003925397220 */ /* 0x040fe20000410000 */
[----:B------:R-:W-:Y:S01]  /*69b0*/  FMUL.FTZ R53, R37, R53 ;  /* 0x0000003525357220 */ /* 0x000fe20000410000 */
[----:B------:R-:W-:Y:S01]  /*69c0*/  FFMA.FTZ R153, R39, R83, R82 ;  /* 0x0000005327997223 */ /* 0x000fe20000010052 */
[----:B------:R-:W-:Y:S01]  /*69d0*/  @!P0 FSEL R50, R50, RZ, !P4 ;  /* 0x000000ff32328208 */ /* 0x000fe20006000000 */
[C---:B------:R-:W-:Y:S01]  /*69e0*/  FFMA.FTZ R57, R36.reuse, R56, R57 ;  /* 0x0000003824397223 */ /* 0x040fe20000010039 */
[----:B------:R-:W4:Y:S01]  /*69f0*/  LDG.E.128.CONSTANT R80, desc[UR12][R80.64] ;  /* 0x0000000c50507981 */ /* 0x000f22000c1e9d00 */
[----:B------:R-:W-:Y:S01]  /*6a00*/  FFMA.FTZ R53, R36, R52, R53 ;  /* 0x0000003424357223 */ /* 0x000fe20000010035 */
[----:B------:R-:W-:Y:S01]  /*6a10*/  IADD3 R52, P4, R98, R160, RZ ;  /* 0x000000a062347210 */ /* 0x000fe20007f9e0ff */
[----:B------:R-:W-:Y:S01]  /*6a20*/  FFMA.FTZ R58, R38, R58, R57 ;  /* 0x0000003a263a7223 */ /* 0x000fe20000010039 */
[----:B------:R-:W-:-:S02]  /*6a30*/  @!P0 FSEL R45, R45, RZ, !P2 ;  /* 0x000000ff2d2d8208 */ /* 0x000fc40005000000 */
[----:B------:R-:W-:Y:S02]  /*6a40*/  LEA R60, P2, R52, UR14, 0x2 ;  /* 0x0000000e343c7c11 */ /* 0x000fe4000f8410ff */
[----:B------:R-:W-:Y:S01]  /*6a50*/  LEA.HI.X.SX32 R57, R98, R146, 0x1, P4 ;  /* 0x0000009262397211 */ /* 0x000fe200020f0eff */
[C---:B------:R-:W-:Y:S01]  /*6a60*/  @!P0 VIADD R56, R104.reuse, 0x2 ;  /* 0x0000000268388836 */ /* 0x040fe20000000000 */
[----:B------:R-:W-:Y:S02]  /*6a70*/  @!P0 ISETP.GE.AND P1, PT, R104, UR19, PT ;  /* 0x0000001368008c0c */ /* 0x000fe4000bf26270 */
[----:B------:R-:W-:Y:S01]  /*6a80*/  LEA.HI.X R61, R52, UR15, R57, 0x2, P2 ;  /* 0x0000000f343d7c11 */ /* 0x000fe200090f1439 */
[C---:B------:R-:W-:Y:S01]  /*6a90*/  FMUL.FTZ R45, R37.reuse, R45 ;  /* 0x0000002d252d7220 */ /* 0x040fe20000410000 */
[----:B------:R-:W-:Y:S01]  /*6aa0*/  @!P0 FSEL R44, R44, RZ, !P1 ;  /* 0x000000ff2c2c8208 */ /* 0x000fe20004800000 */
[----:B------:R-:W-:Y:S01]  /*6ab0*/  FMUL.FTZ R49, R37, R49 ;  /* 0x0000003125317220 */ /* 0x000fe20000410000 */
[----:B------:R-:W-:Y:S01]  /*6ac0*/  @!P0 ISETP.GE.AND P1, PT, R56, UR19, PT ;  /* 0x0000001338008c0c */ /* 0x000fe2000bf26270 */
[----:B------:R-:W-:-:S02]  /*6ad0*/  FFMA.FTZ R154, R39, R63, R154 ;  /* 0x0000003f279a7223 */ /* 0x000fc4000001009a */
[----:B------:R-:W4:Y:S01]  /*6ae0*/  LDG.E.128.CONSTANT R60, desc[UR12][R60.64] ;  /* 0x0000000c3c3c7981 */ /* 0x000f22000c1e9d00 */
[----:B------:R-:W-:Y:S01]  /*6af0*/  FFMA.FTZ R45, R36, R44, R45 ;  /* 0x0000002c242d7223 */ /* 0x000fe2000001002d */
[----:B------:R-:W-:Y:S01]  /*6b00*/  @!P0 FSEL R46, R46, RZ, !P1 ;  /* 0x000000ff2e2e8208 */ /* 0x000fe20004800000 */
[----:B------:R-:W-:Y:S01]  /*6b10*/  FFMA.FTZ R49, R36, R48, R49 ;  /* 0x0000003024317223 */ /* 0x000fe20000010031 */
[----:B------:R-:W-:Y:S02]  /*6b20*/  @!P0 IADD3 R44, R104, 0x3, RZ ;  /* 0x00000003682c8810 */ /* 0x000fe40007ffe0ff */
[----:B------:R-:W-:Y:S01]  /*6b30*/  IADD3 R48, P2, R99, R160, RZ ;  /* 0x000000a063307210 */ /* 0x000fe20007f5e0ff */
[----:B------:R-:W-:Y:S01]  /*6b40*/  FFMA.FTZ R162, R38, R46, R45 ;  /* 0x0000002e26a27223 */ /* 0x000fe2000001002d */
[----:B------:R-:W-:Y:S02]  /*6b50*/  @!P0 ISETP.GE.AND P4, PT, R44, UR19, PT ;  /* 0x000000132c008c0c */ /* 0x000fe4000bf86270 */
[----:B------:R-:W-:-:S02]  /*6b60*/  LEA R44, P1, R48, UR14, 0x2 ;  /* 0x0000000e302c7c11 */ /* 0x000fc4000f8210ff */
[----:B------:R-:W-:Y:S02]  /*6b70*/  LEA.HI.X.SX32 R45, R99, R146, 0x1, P2 ;  /* 0x00000092632d7211 */ /* 0x000fe400010f0eff */
[----:B------:R-:W-:Y:S02]  /*6b80*/  @!P0 FSEL R47, R47, RZ, !P4 ;  /* 0x000000ff2f2f8208 */ /* 0x000fe40006000000 */
[----:B------:R-:W-:Y:S01]  /*6b90*/  LEA.HI.X R45, R48, UR15, R45, 0x2, P1 ;  /* 0x0000000f302d7c11 */ /* 0x000fe200088f142d */
[----:B------:R-:W-:Y:S01]  /*6ba0*/  FFMA.FTZ R50, R38, R50, R49 ;  /* 0x0000003226327223 */ /* 0x000fe20000010031 */
[----:B------:R-:W-:Y:S01]  /*6bb0*/  @!P0 FSEL R51, R51, RZ, !P5 ;  /* 0x000000ff33338208 */ /* 0x000fe20006800000 */
[----:B------:R-:W-:Y:S01]  /*6bc0*/  FFMA.FTZ R162, R39, R47, R162 ;  /* 0x0000002f27a27223 */ /* 0x000fe200000100a2 */
[----:B------:R-:W-:Y:S02]  /*6bd0*/  @!P0 FSEL R59, R59, RZ, !P3 ;  /* 0x000000ff3b3b8208 */ /* 0x000fe40005800000 */
[----:B------:R-:W4:Y:S01]  /*6be0*/  LDG.E.128.CONSTANT R44, desc[UR12][R44.64] ;  /* 0x0000000c2c2c7981 */ /* 0x000f22000c1e9d00 */
[-C--:B------:R-:W-:Y:S01]  /*6bf0*/  IADD3 R49, P3, R100, R160.reuse, RZ ;  /* 0x000000a064317210 */ /* 0x080fe20007f7e0ff */
[----:B------:R-:W-:Y:S01]  /*6c00*/  FFMA.FTZ R161, R39, R51, R50 ;  /* 0x0000003327a17223 */ /* 0x000fe20000010032 */
[----:B------:R-:W-:-:S02]  /*6c10*/  IADD3 R50, P5, R101, R160, RZ ;  /* 0x000000a065327210 */ /* 0x000fc40007fbe0ff */
[----:B------:R-:W-:Y:S02]  /*6c20*/  LEA R48, P4, R49, UR14, 0x2 ;  /* 0x0000000e31307c11 */ /* 0x000fe4000f8810ff */
[-C--:B------:R-:W-:Y:S02]  /*6c30*/  LEA.HI.X.SX32 R52, R100, R146.reuse, 0x1, P3 ;  /* 0x0000009264347211 */ /* 0x080fe400018f0eff */
[----:B------:R-:W-:Y:S02]  /*6c40*/  LEA.HI.X.SX32 R51, R101, R146, 0x1, P5 ;  /* 0x0000009265337211 */ /* 0x000fe400028f0eff */
[----:B------:R-:W-:Y:S02]  /*6c50*/  LEA.HI.X R49, R49, UR15, R52, 0x2, P4 ;  /* 0x0000000f31317c11 */ /* 0x000fe4000a0f1434 */
[----:B------:R-:W-:Y:S01]  /*6c60*/  LEA R52, P3, R50, UR14, 0x2 ;  /* 0x0000000e32347c11 */ /* 0x000fe2000f8610ff */
[----:B------:R-:W-:Y:S01]  /*6c70*/  FFMA.FTZ R156, R38, R54, R53 ;  /* 0x00000036269c7223 */ /* 0x000fe20000010035 */
[----:B------:R-:W-:-:S02]  /*6c80*/  @!P0 FSEL R55, R55, RZ, !P6 ;  /* 0x000000ff37378208 */ /* 0x000fc40007000000 */
[----:B------:R-:W-:Y:S02]  /*6c90*/  LEA.HI.X R53, R50, UR15, R51, 0x2, P3 ;  /* 0x0000000f32357c11 */ /* 0x000fe400098f1433 */
[----:B------:R-:W4:Y:S01]  /*6ca0*/  LDG.E.128.CONSTANT R48, desc[UR12][R48.64] ;  /* 0x0000000c30307981 */ /* 0x000f22000c1e9d00 */
[----:B------:R-:W-:Y:S01]  /*6cb0*/  IADD3 R54, P2, R102, R160, RZ ;  /* 0x000000a066367210 */ /* 0x000fe20007f5e0ff */
[----:B------:R-:W-:-:S03]  /*6cc0*/  FFMA.FTZ R156, R39, R55, R156 ;  /* 0x00000037279c7223 */ /* 0x000fc6000001009c */
[----:B------:R-:W-:Y:S02]  /*6cd0*/  LEA.HI.X.SX32 R55, R102, R146, 0x1, P2 ;  /* 0x0000009266377211 */ /* 0x000fe400010f0eff */
[C---:B------:R-:W-:Y:S02]  /*6ce0*/  LEA R56, P3, R54.reuse, UR14, 0x2 ;  /* 0x0000000e36387c11 */ /* 0x040fe4000f8610ff */
[----:B------:R-:W-:Y:S02]  /*6cf0*/  IADD3 R160, P1, R103, R160, RZ ;  /* 0x000000a067a07210 */ /* 0x000fe40007f3e0ff */
[----:B------:R-:W-:Y:S02]  /*6d00*/  LEA.HI.X R57, R54, UR15, R55, 0x2, P3 ;  /* 0x0000000f36397c11 */ /* 0x000fe400098f1437 */
[----:B------:R-:W4:Y:S01]  /*6d10*/  LDG.E.128.CONSTANT R52, desc[UR12][R52.64] ;  /* 0x0000000c34347981 */ /* 0x000f22000c1e9d00 */
[----:B------:R-:W-:Y:S01]  /*6d20*/  FFMA.FTZ R155, R39, R59, R58 ;  /* 0x0000003b279b7223 */ /* 0x000fe2000001003a */
[----:B------:R-:W-:-:S02]  /*6d30*/  LEA.HI.X.SX32 R59, R103, R146, 0x1, P1 ;  /* 0x00000092673b7211 */ /* 0x000fc400008f0eff */
[----:B------:R-:W-:Y:S01]  /*6d40*/  LEA R84, P1, R160, UR14, 0x2 ;  /* 0x0000000ea0547c11 */ /* 0x000fe2000f8210ff */
[C---:B------:R-:W-:Y:S01]  /*6d50*/  FFMA.FTZ R91, R39.reuse, R91, R90 ;  /* 0x0000005b275b7223 */ /* 0x040fe2000001005a */
[----:B------:R-:W-:Y:S02]  /*6d60*/  FFMA.FTZ R90, R38, R86, R85 ;  /* 0x00000056265a7223 */ /* 0x000fe40000010055 */
[----:B------:R-:W-:Y:S02]  /*6d70*/  LEA.HI.X R85, R160, UR15, R59, 0x2, P1 ;  /* 0x0000000fa0557c11 */ /* 0x000fe400088f143b */
[----:B------:R-:W4:Y:S01]  /*6d80*/  LDG.E.128.CONSTANT R56, desc[UR12][R56.64] ;  /* 0x0000000c38387981 */ /* 0x000f22000c1e9d00 */
[----:B------:R-:W-:Y:S02]  /*6d90*/  @!P0 VIADD R86, R104, 0x1 ;  /* 0x0000000168568836 */ /* 0x000fe40000000000 */
[----:B------:R-:W-:-:S03]  /*6da0*/  FFMA.FTZ R90, R39, R87, R90 ;  /* 0x00000057275a7223 */ /* 0x000fc6000001005a */
[----:B------:R-:W-:Y:S02]  /*6db0*/  @!P0 ISETP.GE.AND P2, PT, R86, UR19, PT ;  /* 0x0000001356008c0c */ /* 0x000fe4000bf46270 */
[----:B------:R-:W4:Y:S01]  /*6dc0*/  LDG.E.128.CONSTANT R84, desc[UR12][R84.64] ;  /* 0x0000000c54547981 */ /* 0x000f22000c1e9d00 */
[----:B------:R-:W-:Y:S02]  /*6dd0*/  @!P0 ISETP.GE.AND P1, PT, R104, UR19, PT ;  /* 0x0000001368008c0c */ /* 0x000fe4000bf26270 */
[----:B--2---:R-:W-:Y:S02]  /*6de0*/  @!P0 FSEL R41, R41, RZ, !P2 ;  /* 0x000000ff29298208 */ /* 0x004fe40005000000 */
[----:B------:R-:W-:-:S03]  /*6df0*/  @!P0 FSEL R40, R40, RZ, !P1 ;  /* 0x000000ff28288208 */ /* 0x000fc60004800000 */
[----:B------:R-:W-:-:S04]  /*6e00*/  FMUL.FTZ R41, R37, R41 ;  /* 0x0000002925297220 */ /* 0x000fc80000410000 */
[----:B------:R-:W-:Y:S01]  /*6e10*/  FFMA.FTZ R41, R36, R40, R41 ;  /* 0x0000002824297223 */ /* 0x000fe20000010029 */
[----:B------:R-:W-:-:S04]  /*6e20*/  @!P0 IADD3 R40, R104, 0x2, RZ ;  /* 0x0000000268288810 */ /* 0x000fc80007ffe0ff */
[----:B------:R-:W-:Y:S01]  /*6e30*/  @!P0 ISETP.GE.AND P4, PT, R40, UR19, PT ;  /* 0x0000001328008c0c */ /* 0x000fe2000bf86270 */
[----:B------:R-:W-:-:S05]  /*6e40*/  @!P0 VIADD R40, R104, 0x3 ;  /* 0x0000000368288836 */ /* 0x000fca0000000000 */
        /* <DEDUP_REMOVED lines=158> */
[C---:B------:R-:W-:Y:S02]  /*7830*/  @!P0 IADD3 R40, R104.reuse, 0x2, RZ ;  /* 0x0000000268288810 */ /* 0x040fe40007ffe0ff */
        /* <DEDUP_REMOVED lines=103> */
.L_x_25409:
[----:B------:R-:W-:Y:S05]  /*7eb0*/  BSYNC B1 ;  /* 0x0000000000017941 */ /* 0x000fea0003800000 */
.L_x_25408:
[----:B------:R-:W-:-:S05]  /*7ec0*/  VIADD R4, R4, 0x4 ;  /* 0x0000000404047836 */ /* 0x000fca0000000000 */
[----:B------:R-:W-:-:S13]  /*7ed0*/  ISETP.GE.AND P0, PT, R4, UR9, PT ;  /* 0x0000000904007c0c */ /* 0x000fda000bf06270 */
[----:B------:R-:W-:Y:S05]  /*7ee0*/  @!P0 BRA `(.L_x_25410) ;  /* 0xffffffd000908947 */ /* 0x000fea000383ffff */
.L_x_25407:
[----:B------:R-:W-:Y:S05]  /*7ef0*/  BSYNC B0 ;  /* 0x0000000000007941 */ /* 0x000fea0003800000 */
.L_x_25406:
[----:B------:R-:W2:Y:S01]  /*7f00*/  SHFL.BFLY PT, R0, R115, 0x4, 0x1f ;  /* 0x0c801f0073007f89 */ /* 0x000ea200000e0000 */
[----:B------:R-:W-:Y:S01]  /*7f10*/  LOP3.LUT P0, RZ, R157, 0x7, RZ, 0xc0, !PT ;  /* 0x000000079dff7812 */ /* 0x000fe2000780c0ff */
[----:B------:R-:W-:Y:S01]  /*7f20*/  BSSY B0, `(.L_x_25411) ;  /* 0x00000ee000007945 */ /* 0x000fe20003800000 */
[----:B------:R-:W-:Y:S01]  /*7f30*/  SHF.L.U32 R6, R6, 0x7, RZ ;  /* 0x0000000706067819 */ /* 0x000fe200000006ff */
[----:B------:R-:W3:Y:S04]  /*7f40*/  SHFL.BFLY PT, R9, R118, 0x4, 0x1f ;  /* 0x0c801f0076097f89 */ /* 0x000ee800000e0000 */
[----:B------:R-:W4:Y:S04]  /*7f50*/  SHFL.BFLY PT, R5, R116, 0x4, 0x1f ;  /* 0x0c801f0074057f89 */ /* 0x000f2800000e0000 */
[----:B------:R-:W1:Y:S04]  /*7f60*/  SHFL.BFLY PT, R11, R120, 0x4, 0x1f ;  /* 0x0c801f00780b7f89 */ /* 0x000e6800000e0000 */
[----:B0-----:R-:W0:Y:S04]  /*7f70*/  SHFL.BFLY PT, R3, R114, 0x4, 0x1f ;  /* 0x0c801f0072037f89 */ /* 0x001e2800000e0000 */
[----:B------:R-:W0:Y:S01]  /*7f80*/  SHFL.BFLY PT, R8, R117, 0x4, 0x1f ;  /* 0x0c801f0075087f89 */ /* 0x000e2200000e0000 */
[----:B--2---:R-:W-:-:S03]  /*7f90*/  FADD.FTZ R2, R0, R115 ;  /* 0x0000007300027221 */ /* 0x004fc60000010000 */
[----:B------:R-:W2:Y:S01]  /*7fa0*/  SHFL.BFLY PT, R10, R121, 0x4, 0x1f ;  /* 0x0c801f00790a7f89 */ /* 0x000ea200000e0000 */
[----:B---3--:R-:W-:-:S03]  /*7fb0*/  FADD.FTZ R118, R9, R118 ;  /* 0x0000007609767221 */ /* 0x008fc60000010000 */
[----:B------:R-:W3:Y:S01]  /*7fc0*/  SHFL.BFLY PT, R0, R119, 0x4, 0x1f ;  /* 0x0c801f0077007f89 */ /* 0x000ee200000e0000 */
[----:B----4-:R-:W-:-:S03]  /*7fd0*/  FADD.FTZ R4, R5, R116 ;  /* 0x0000007405047221 */ /* 0x010fc60000010000 */
[----:B-1----:R-:W1:Y:S01]  /*7fe0*/  SHFL.BFLY PT, R25, R136, 0x4, 0x1f ;  /* 0x0c801f0088197f89 */ /* 0x002e6200000e0000 */
[----:B------:R-:W-:-:S03]  /*7ff0*/  FADD.FTZ R120, R11, R120 ;  /* 0x000000780b787221 */ /* 0x000fc60000010000 */
[----:B------:R-:W4:Y:S01]  /*8000*/  SHFL.BFLY PT, R9, R138, 0x4, 0x1f ;  /* 0x0c801f008a097f89 */ /* 0x000f2200000e0000 */
[----:B0-----:R-:W-:-:S03]  /*8010*/  FADD.FTZ R3, R3, R114 ;  /* 0x0000007203037221 */ /* 0x001fc60000010000 */
[----:B------:R-:W0:Y:S01]  /*8020*/  SHFL.BFLY PT, R5, R122, 0x4, 0x1f ;  /* 0x0c801f007a057f89 */ /* 0x000e2200000e0000 */
[----:B------:R-:W-:-:S03]  /*8030*/  FADD.FTZ R8, R8, R117 ;  /* 0x0000007508087221 */ /* 0x000fc60000010000 */
[----:B------:R-:W0:Y:S04]  /*8040*/  SHFL.BFLY PT, R16, R127, 0x4, 0x1f ;  /* 0x0c801f007f107f89 */ /* 0x000e2800000e0000 */
        /* <DEDUP_REMOVED lines=9> */
[----:B0-----:R-:W-:-:S03]  /*80e0*/  FADD.FTZ R122, R5, R122 ;  /* 0x0000007a057a7221 */ /* 0x001fc60000010000 */
[----:B------:R-:W0:Y:S01]  /*80f0*/  SHFL.BFLY PT, R18, R129, 0x4, 0x1f ;  /* 0x0c801f0081127f89 */ /* 0x000e2200000e0000 */
[----:B------:R-:W-:-:S03]  /*8100*/  FADD.FTZ R127, R16, R127 ;  /* 0x0000007f107f7221 */ /* 0x000fc60000010000 */
[----:B------:R-:W0:Y:S01]  /*8110*/  SHFL.BFLY PT, R25, R142, 0x4, 0x1f ;  /* 0x0c801f008e197f89 */ /* 0x000e2200000e0000 */
[----:B------:R-:W-:-:S03]  /*8120*/  FADD.FTZ R140, R11, R140 ;  /* 0x0000008c0b8c7221 */ /* 0x000fc60000010000 */
        /* <DEDUP_REMOVED lines=11> */
[----:B------:R-:W-:Y:S01]  /*81e0*/  FADD.FTZ R142, R25, R142 ;  /* 0x0000008e198e7221 */ /* 0x000fe20000010000 */
[----:B------:R-:W-:Y:S02]  /*81f0*/  LOP3.LUT R25, R7, 0xffffffc0, RZ, 0xc0, !PT ;  /* 0xffffffc007197812 */ /* 0x000fe400078ec0ff */
[----:B------:R-:W0:Y:S01]  /*8200*/  SHFL.BFLY PT, R22, R133, 0x4, 0x1f ;  /* 0x0c801f0085167f89 */ /* 0x000e2200000e0000 */
[----:B------:R-:W-:Y:S01]  /*8210*/  FADD.FTZ R0, R3, R0 ;  /* 0x0000000003007221 */ /* 0x000fe20000010000 */
[----:B------:R-:W-:Y:S02]  /*8220*/  ISETP.NE.OR P1, PT, R25, 0x40, P0 ;  /* 0x000000401900780c */ /* 0x000fe40000725670 */
        /* <DEDUP_REMOVED lines=33> */
[----:B-1----:R-:W-:Y:S01]  /*8440*/  FADD.FTZ R13, R118, R13 ;  /* 0x0000000d760d7221 */ /* 0x002fe20000010000 */
[----:B----4-:R-:W-:Y:S02]  /*8450*/  FADD.FTZ R119, R119, R10 ;  /* 0x0000000a77777221 */ /* 0x010fe40000010000 */
[----:B------:R-:W1:Y:S01]  /*8460*/  SHFL.BFLY PT, R17, R122, 0x2, 0x1f ;  /* 0x0c401f007a117f89 */ /* 0x000e6200000e0000 */
[----:B0-----:R-:W-:-:S03]  /*8470*/  FADD.FTZ R15, R120, R15 ;  /* 0x0000000f780f7221 */ /* 0x001fc60000010000 */
[----:B------:R-:W0:Y:S01]  /*8480*/  SHFL.BFLY PT, R19, R124, 0x2, 0x1f ;  /* 0x0c401f007c137f89 */ /* 0x000e2200000e0000 */
[----:B------:R-:W-:-:S03]  /*8490*/  FADD.FTZ R121, R121, R12 ;  /* 0x0000000c79797221 */ /* 0x000fc60000010000 */
[----:B------:R-:W4:Y:S01]  /*84a0*/  SHFL.BFLY PT, R3, R0, 0x1, 0x1f ;  /* 0x0c201f0000037f89 */ /* 0x000f2200000e0000 */
[----:B------:R-:W-:-:S03]  /*84b0*/  FADD.FTZ R127, R127, R18 ;  /* 0x000000127f7f7221 */ /* 0x000fc60000010000 */
[----:B------:R-:W4:Y:S01]  /*84c0*/  SHFL.BFLY PT, R21, R126, 0x2, 0x1f ;  /* 0x0c401f007e157f89 */ /* 0x000f2200000e0000 */
[----:B--2---:R-:W-:-:S03]  /*84d0*/  FADD.FTZ R123, R123, R14 ;  /* 0x0000000e7b7b7221 */ /* 0x004fc60000010000 */
[----:B------:R-:W2:Y:S01]  /*84e0*/  SHFL.BFLY PT, R23, R128, 0x2, 0x1f ;  /* 0x0c401f0080177f89 */ /* 0x000ea200000e0000 */
[----:B---3--:R-:W-:-:S03]  /*84f0*/  FADD.FTZ R125, R125, R16 ;  /* 0x000000107d7d7221 */ /* 0x008fc60000010000 */
[----:B------:R-:W3:Y:S04]  /*8500*/  SHFL.BFLY PT, R4, R9, 0x1, 0x1f ;  /* 0x0c201f0009047f89 */ /* 0x000ee800000e0000 */
        /* <DEDUP_REMOVED lines=13> */
[----:B------:R-:W-:-:S03]  /*85e0*/  FADD.FTZ R129, R129, R20 ;  /* 0x0000001481817221 */ /* 0x000fc60000010000 */
        /* <DEDUP_REMOVED lines=31> */
[----:B0-----:R-:W-:Y:S01]  /*87e0*/  FADD.FTZ R49, R32, R49 ;  /* 0x0000003120317221 */ /* 0x001fe20000010000 */
[----:B----4-:R-:W-:Y:S02]  /*87f0*/  FADD.FTZ R51, R144, R51 ;  /* 0x0000003390337221 */ /* 0x010fe40000010000 */
[----:B------:R-:W-:Y:S01]  /*8800*/  SHFL.BFLY PT, R18, R125, 0x1, 0x1f ;  /* 0x0c201f007d127f89 */ /* 0x000fe200000e0000 */
[----:B------:R-:W-:-:S03]  /*8810*/  FADD.FTZ R53, R34, R53 ;  /* 0x0000003522357221 */ /* 0x000fc60000010000 */
[----:B------:R-:W0:Y:S01]  /*8820*/  SHFL.BFLY PT, R20, R21, 0x1, 0x1f ;  /* 0x0c201f0015147f89 */ /* 0x000e2200000e0000 */
[----:B--2---:R-:W-:-:S03]  /*8830*/  FADD.FTZ R5, R13, R10 ;  /* 0x0000000a0d057221 */ /* 0x004fc60000010000 */
[----:B------:R-:W-:Y:S01]  /*8840*/  SHFL.BFLY PT, R22, R127, 0x1, 0x1f ;  /* 0x0c201f007f167f89 */ /* 0x000fe200000e0000 */
[----:B---3--:R-:W-:-:S03]  /*8850*/  FADD.FTZ R8, R119, R12 ;  /* 0x0000000c77087221 */ /* 0x008fc60000010000 */
[----:B------:R-:W-:Y:S01]  /*8860*/  SHFL.BFLY PT, R24, R23, 0x1, 0x1f ;  /* 0x0c201f0017187f89 */ /* 0x000fe200000e0000 */
[----:B------:R-:W-:-:S03]  /*8870*/  FADD.FTZ R9, R15, R14 ;  /* 0x0000000e0f097221 */ /* 0x000fc60000010000 */
[----:B------:R-:W2:Y:S01]  /*8880*/  SHFL.BFLY PT, R12, R17, 0x1, 0x1f ;  /* 0x0c201f00110c7f89 */ /* 0x000ea200000e0000 */
[----:B-1----:R-:W-:-:S03]  /*8890*/  FADD.FTZ R10, R121, R16 ;  /* 0x00000010790a7221 */ /* 0x002fc60000010000 */
[----:B------:R-:W1:Y:S04]  /*88a0*/  SHFL.BFLY PT, R14, R123, 0x1, 0x1f ;  /* 0x0c201f007b0e7f89 */ /* 0x000e6800000e0000 */
[----:B------:R-:W3:Y:S04]  /*88b0*/  SHFL.BFLY PT, R16, R19, 0x1, 0x1f ;  /* 0x0c201f0013107f89 */ /* 0x000ee800000e0000 */
[----:B------:R-:W4:Y:S01]  /*88c0*/  SHFL.BFLY PT, R26, R129, 0x1, 0x1f ;  /* 0x0c201f00811a7f89 */ /* 0x000f2200000e0000 */
[----:B0-----:R-:W-:-:S03]  /*88d0*/  FADD.FTZ R15, R21, R20 ;  /* 0x00000014150f7221 */ /* 0x001fc60000010000 */
[----:B------:R-:W0:Y:S04]  /*88e0*/  SHFL.BFLY PT, R28, R25, 0x1, 0x1f ;  /* 0x0c201f00191c7f89 */ /* 0x000e2800000e0000 */
[----:B------:R-:W0:Y:S04]  /*88f0*/  SHFL.BFLY PT, R30, R131, 0x1, 0x1f ;  /* 0x0c201f00831e7f89 */ /* 0x000e2800000e0000 */
[----:B------:R-:W0:Y:S01]  /*8900*/  SHFL.BFLY PT, R32, R27, 0x1, 0x1f ;  /* 0x0c201f001b207f89 */ /* 0x000e2200000e0000 */
[----:B--2---:R-:W-:Y:S01]  /*8910*/  FADD.FTZ R11, R17, R12 ;  /* 0x0000000c110b7221 */ /* 0x004fe20000010000 */
[----:B------:R-:W-:-:S02]  /*8920*/  FADD.FTZ R17, R23, R24 ;  /* 0x0000001817117221 */ /* 0x000fc40000010000 */
[----:B------:R-:W2:Y:S01]  /*8930*/  SHFL.BFLY PT, R34, R29, 0x1, 0x1f ;  /* 0x0c201f001d227f89 */ /* 0x000ea200000e0000 */
[----:B-1----:R-:W-:Y:S01]  /*8940*/  FADD.FTZ R12, R123, R14 ;  /* 0x0000000e7b0c7221 */ /* 0x002fe20000010000 */
[----:B------:R-:W-:Y:S02]  /*8950*/  FADD.FTZ R14, R125, R18 ;  /* 0x000000127d0e7221 */ /* 0x000fe40000010000 */
[----:B------:R-:W1:Y:S01]  /*8960*/  SHFL.BFLY PT, R36, R31, 0x1, 0x1f ;  /* 0x0c201f001f247f89 */ /* 0x000e6200000e0000 */
[----:B---3--:R-:W-:Y:S01]  /*8970*/  FADD.FTZ R13, R19, R16 ;  /* 0x00000010130d7221 */ /* 0x008fe20000010000 */
[----:B------:R-:W-:Y:S02]  /*8980*/  FADD.FTZ R16, R127, R22 ;  /* 0x000000167f107221 */ /* 0x000fe40000010000 */
[----:B------:R-:W3:Y:S01]  /*8990*/  SHFL.BFLY PT, R38, R33, 0x1, 0x1f ;  /* 0x0c201f0021267f89 */ /* 0x000ee200000e0000 */
        /* <DEDUP_REMOVED lines=10> */
[----:B-1----:R-:W-:-:S03]  /*8a40*/  FADD.FTZ R23, R31, R36 ;  /* 0x000000241f177221 */ /* 0x002fc60000010000 */
[----:B------:R-:W1:Y:S01]  /*8a50*/  SHFL.BFLY PT, R50, R45, 0x1, 0x1f ;  /* 0x0c201f002d327f89 */ /* 0x000e6200000e0000 */
        /* <DEDUP_REMOVED lines=8> */
[----:B------:R-:W-:Y:S01]  /*8ae0*/  FADD.FTZ R28, R41, R46 ;  /* 0x0000002e291c7221 */ /* 0x000fe20000010000 */
[----:B------:R-:W-:Y:S01]  /*8af0*/  BAR.SYNC.DEFER_BLOCKING 0x0 ;  /* 0x0000000000007b1d */ /* 0x000fe20000010000 */
[----:B--2---:R-:W-:Y:S01]  /*8b00*/  FADD.FTZ R29, R43, R48 ;  /* 0x000000302b1d7221 */ /* 0x004fe20000010000 */
[----:B-1----:R-:W-:Y:S01]  /*8b10*/  FADD.FTZ R30, R45, R50 ;  /* 0x000000322d1e7221 */ /* 0x002fe20000010000 */
[----:B---3--:R-:W-:Y:S01]  /*8b20*/  FADD.FTZ R31, R47, R52 ;  /* 0x000000342f1f7221 */ /* 0x008fe20000010000 */
[----:B----4-:R-:W-:Y:S01]  /*8b30*/  FADD.FTZ R32, R49, R54 ;  /* 0x0000003631207221 */ /* 0x010fe20000010000 */
[----:B0-----:R-:W-:Y:S01]  /*8b40*/  FADD.FTZ R33, R51, R56 ;  /* 0x0000003833217221 */ /* 0x001fe20000010000 */
        /* <DEDUP_REMOVED lines=43> */
.L_x_25412:
[----:B------:R-:W-:Y:S05]  /*8e00*/  BSYNC B0 ;  /* 0x0000000000007941 */ /* 0x000fea0003800000 */
.L_x_25411:
        /* <DEDUP_REMOVED lines=77> */
.L_x_25414:
[----:B------:R-:W-:Y:S05]  /*92e0*/  BSYNC B0 ;  /* 0x0000000000007941 */ /* 0x000fea0003800000 */
.L_x_25413:
        /* <DEDUP_REMOVED lines=45> */
.L_x_25416:
[----:B------:R-:W-:Y:S05]  /*95c0*/  BSYNC B0 ;  /* 0x0000000000007941 */ /* 0x000fea0003800000 */
.L_x_25415:
        /* <DEDUP_REMOVED lines=77> */
.L_x_25418:
[----:B------:R-:W-:Y:S05]  /*9aa0*/  BSYNC B0 ;  /* 0x0000000000007941 */ /* 0x000fea0003800000 */
.L_x_25417:
        /* <DEDUP_REMOVED lines=9> */
[----:B01----:R-:W-:-:S04]  /*9b40*/  SHF.R.S32.HI R35, RZ, 0x3, R6 ;  /* 0x00000003ff237819 */ /* 0x003fc80000011406 */
[C---:B------:R-:W-:Y:S01]  /*9b50*/  IADD3 R6, R35.reuse, 0x4, RZ ;  /* 0x0000000423067810 */ /* 0x040fe20007ffe0ff */
[C---:B------:R-:W-:Y:S01]  /*9b60*/  VIADD R7, R35.reuse, 0x8 ;  /* 0x0000000823077836 */ /* 0x040fe20000000000 */
[----:B------:R-:W0:Y:S01]  /*9b70*/  S2UR UR7, SR_CTAID.Z ;  /* 0x00000000000779c3 */ /* 0x000e220000002700 */
[C---:B------:R-:W-:Y:S02]  /*9b80*/  IADD3 R36, R35.reuse, 0xc, RZ ;  /* 0x0000000c23247810 */ /* 0x040fe40007ffe0ff */
[C---:B------:R-:W-:Y:S02]  /*9b90*/  IADD3 R45, R35.reuse, 0x1c, RZ ;  /* 0x0000001c232d7810 */ /* 0x040fe40007ffe0ff */
[C---:B------:R-:W-:Y:S02]  /*9ba0*/  IADD3 R53, R35.reuse, 0x2c, RZ ;  /* 0x0000002c23357810 */ /* 0x040fe40007ffe0ff */
[C---:B------:R-:W-:Y:S01]  /*9bb0*/  IADD3 R61, R35.reuse, 0x3c, RZ ;  /* 0x0000003c233d7810 */ /* 0x040fe20007ffe0ff */
[----:B--2---:R-:W-:Y:S01]  /*9bc0*/  UIMAD UR4, UR5, UR4, URZ ;  /* 0x00000004050472a4 */ /* 0x004fe2000f8e023f */
[----:B------:R-:W-:-:S02]  /*9bd0*/  IADD3 R69, R35, 0x4c, RZ ;  /* 0x0000004c23457810 */ /* 0x000fc40007ffe0ff */
[C---:B------:R-:W-:Y:S02]  /*9be0*/  IADD3 R77, R35.reuse, 0x5c, RZ ;  /* 0x0000005c234d7810 */ /* 0x040fe40007ffe0ff */
[----:B------:R-:W-:Y:S01]  /*9bf0*/  IADD3 R85, R35, 0x6c, RZ ;  /* 0x0000006c23557810 */ /* 0x000fe20007ffe0ff */
[----:B---3--:R-:W-:Y:S02]  /*9c00*/  UIMAD UR5, UR8, UR6, URZ ;  /* 0x00000006080572a4 */ /* 0x008fe4000f8e023f */
[----:B------:R-:W-:Y:S02]  /*9c10*/  UIMAD UR6, UR4, UR6, URZ ;  /* 0x00000006040672a4 */ /* 0x000fe4000f8e023f */
[----:B------:R-:W-:Y:S02]  /*9c20*/  USHF.L.U32 UR5, UR5, 0x7, URZ ;  /* 0x0000000705057899 */ /* 0x000fe4000800063f */
[----:B------:R-:W-:Y:S02]  /*9c30*/  USHF.L.U32 UR6, UR6, 0x7, URZ ;  /* 0x0000000706067899 */ /* 0x000fe4000800063f */
[----:B0-----:R-:W-:-:S02]  /*9c40*/  USHF.L.U32 UR4, UR7, 0x7, URZ ;  /* 0x0000000707047899 */ /* 0x001fc4000800063f */
        /* <DEDUP_REMOVED lines=10> */
[----:B------:R-:W-:-:S02]  /*9cf0*/  LEA R40, P2, R41, UR8, 0x2 ;  /* 0x0000000829287c11 */ /* 0x000fc4000f8410ff */
[----:B------:R-:W-:Y:S02]  /*9d00*/  LEA.HI.X.SX32 R46, R6, UR7, 0x1, P1 ;  /* 0x00000007062e7c11 */ /* 0x000fe400088f0eff */
[----:B------:R-:W-:Y:S02]  /*9d10*/  LEA.HI.X.SX32 R42, R36, UR7, 0x1, P3 ;  /* 0x00000007242a7c11 */ /* 0x000fe400098f0eff */
[----:B------:R-:W-:Y:S02]  /*9d20*/  IADD3 R37, P0, R35, UR4, RZ ;  /* 0x0000000423257c10 */ /* 0x000fe4000ff1e0ff */
[----:B------:R-:W-:Y:S02]  /*9d30*/  LEA R6, P1, R43, UR8, 0x2 ;  /* 0x000000082b067c11 */ /* 0x000fe4000f8210ff */
[----:B------:R-:W-:Y:S02]  /*9d40*/  LEA R38, P3, R39, UR8, 0x2 ;  /* 0x0000000827267c11 */ /* 0x000fe4000f8610ff */
[----:B------:R-:W-:Y:S01]  /*9d50*/  LEA.HI.X R41, R41, UR9, R44, 0x2, P2 ;  /* 0x0000000929297c11 */ /* 0x000fe200090f142c */
[C---:B------:R-:W-:Y:S01]  /*9d60*/  VIADD R44, R35.reuse, 0x18 ;  /* 0x00000018232c7836 */ /* 0x040fe20000000000 */
[----:B------:R-:W-:-:S02]  /*9d70*/  LEA.HI.X.SX32 R48, R35, UR7, 0x1, P0 ;  /* 0x0000000723307c11 */ /* 0x000fc400080f0eff */
[----:B------:R-:W-:Y:S02]  /*9d80*/  LEA.HI.X R7, R43, UR9, R46, 0x2, P1 ;  /* 0x000000092b077c11 */ /* 0x000fe400088f142e */
[----:B------:R-:W-:Y:S01]  /*9d90*/  LEA.HI.X R39, R39, UR9, R42, 0x2, P3 ;  /* 0x0000000927277c11 */ /* 0x000fe200098f142a */
[----:B------:R-:W-:Y:S01]  /*9da0*/  VIADD R42, R35, 0x10 ;  /* 0x00000010232a7836 */ /* 0x000fe20000000000 */
[----:B------:R-:W-:Y:S02]  /*9db0*/  LEA R36, P0, R37, UR8, 0x2 ;  /* 0x0000000825247c11 */ /* 0x000fe4000f8010ff */
[----:B------:R-:W-:Y:S02]  /*9dc0*/  IADD3 R43, R35, 0x14, RZ ;  /* 0x00000014232b7810 */ /* 0x000fe40007ffe0ff */
[----:B------:R-:W-:Y:S02]  /*9dd0*/  IADD3 R51, P2, R44, UR4, RZ ;  /* 0x000000042c337c10 */ /* 0x000fe4000ff5e0ff */
        /* <DEDUP_REMOVED lines=109> */
[C---:B------:R-:W-:Y:S02]  /*a4b0*/  IADD3 R83, R35.reuse, 0x64, RZ ;  /* 0x0000006423537810 */ /* 0x040fe40007ffe0ff */
[----:B------:R-:W-:Y:S01]  /*a4c0*/  LEA.HI.X R75, R82, UR9, R75, 0x2, P3 ;  /* 0x00000009524b7c11 */ /* 0x000fe200098f144b */
[----:B------:R-:W-:Y:S01]  /*a4d0*/  VIADD R82, R35, 0x60 ;  /* 0x0000006023527836 */ /* 0x000fe20000000000 */
[----:B------:R-:W-:Y:S02]  /*a4e0*/  LEA R80, P0, R81, UR8, 0x2 ;  /* 0x0000000851507c11 */ /* 0x000fe4000f8010ff */
[----:B------:R-:W-:-:S02]  /*a4f0*/  IADD3 R89, P3, R85, UR4, RZ ;  /* 0x0000000455597c10 */ /* 0x000fc4000ff7e0ff */
[----:B------:R-:W-:Y:S02]  /*a500*/  LEA.HI.X R79, R79, UR9, R86, 0x2, P1 ;  /* 0x000000094f4f7c11 */ /* 0x000fe400088f1456 */
[----:B------:R-:W-:Y:S02]  /*a510*/  IADD3 R87, P2, R84, UR4, RZ ;  /* 0x0000000454577c10 */ /* 0x000fe4000ff5e0ff */
[----:B------:R-:W-:Y:S02]  /*a520*/  IADD3 R91, P1, R83, UR4, RZ ;  /* 0x00000004535b7c10 */ /* 0x000fe4000ff3e0ff */
[----:B------:R-:W-:Y:S02]  /*a530*/  LEA.HI.X R81, R81, UR9, R88, 0x2, P0 ;  /* 0x0000000951517c11 */ /* 0x000fe400080f1458 */
[----:B------:R-:W-:Y:S02]  /*a540*/  LEA.HI.X.SX32 R90, R85, UR7, 0x1, P3 ;  /* 0x00000007555a7c11 */ /* 0x000fe400098f0eff */
[----:B------:R-:W-:Y:S01]  /*a550*/  IADD3 R93, P0, R82, UR4, RZ ;  /* 0x00000004525d7c10 */ /* 0x000fe2000ff1e0ff */
[----:B------:R-:W-:Y:S01]  /*a560*/  STG.E desc[UR12][R80.64], R23 ;  /* 0x0000001750007986 */ /* 0x000fe2000c10190c */
[----:B------:R-:W-:-:S02]  /*a570*/  LEA.HI.X.SX32 R92, R84, UR7, 0x1, P2 ;  /* 0x00000007545c7c11 */ /* 0x000fc400090f0eff */
[----:B------:R-:W-:Y:S01]  /*a580*/  LEA R88, P3, R89, UR8, 0x2 ;  /* 0x0000000859587c11 */ /* 0x000fe2000f8610ff */
[----:B------:R-:W-:Y:S01]  /*a590*/  STG.E desc[UR12][R78.64], R24 ;  /* 0x000000184e007986 */ /* 0x000fe2000c10190c */
[----:B------:R-:W-:Y:S02]  /*a5a0*/  LEA.HI.X.SX32 R94, R83, UR7, 0x1, P1 ;  /* 0x00000007535e7c11 */ /* 0x000fe400088f0eff */
[----:B------:R-:W-:Y:S01]  /*a5b0*/  LEA R86, P2, R87, UR8, 0x2 ;  /* 0x0000000857567c11 */ /* 0x000fe2000f8410ff */
[----:B------:R-:W-:Y:S01]  /*a5c0*/  STG.E desc[UR12][R76.64], R25 ;  /* 0x000000194c007986 */ /* 0x000fe2000c10190c */
[----:B------:R-:W-:Y:S02]  /*a5d0*/  LEA R84, P1, R91, UR8, 0x2 ;  /* 0x000000085b547c11 */ /* 0x000fe4000f8210ff */
[----:B------:R-:W-:Y:S01]  /*a5e0*/  LEA.HI.X.SX32 R96, R82, UR7, 0x1, P0 ;  /* 0x0000000752607c11 */ /* 0x000fe200080f0eff */
[----:B------:R-:W-:Y:S01]  /*a5f0*/  STG.E desc[UR12][R74.64], R26 ;  /* 0x0000001a4a007986 */ /* 0x000fe2000c10190c */
[----:B------:R-:W-:Y:S01]  /*a600*/  LEA.HI.X R89, R89, UR9, R90, 0x2, P3 ;  /* 0x0000000959597c11 */ /* 0x000fe200098f145a */
[----:B------:R-:W-:Y:S01]  /*a610*/  VIADD R90, R35, 0x70 ;  /* 0x00000070235a7836 */ /* 0x000fe20000000000 */
[----:B------:R-:W-:-:S02]  /*a620*/  LEA R82, P0, R93, UR8, 0x2 ;  /* 0x000000085d527c11 */ /* 0x000fc4000f8010ff */
[----:B------:R-:W-:Y:S01]  /*a630*/  LEA.HI.X R87, R87, UR9, R92, 0x2, P2 ;  /* 0x0000000957577c11 */ /* 0x000fe200090f145c */
[----:B------:R-:W-:Y:S01]  /*a640*/  VIADD R92, R35, 0x78 ;  /* 0x00000078235c7836 */ /* 0x000fe20000000000 */
[----:B------:R-:W-:Y:S02]  /*a650*/  LEA.HI.X R85, R91, UR9, R94, 0x2, P1 ;  /* 0x000000095b557c11 */ /* 0x000fe400088f145e */
[----:B------:R-:W-:Y:S02]  /*a660*/  IADD3 R91, R35, 0x74, RZ ;  /* 0x00000074235b7810 */ /* 0x000fe40007ffe0ff */
        /* <DEDUP_REMOVED lines=27> */
.L_x_25419:
        /* <DEDUP_REMOVED lines=14> */
.L_x_28469:


//--------------------- .text._ZN4vllm25paged_attention_v1_kernelIffLi120ELi32ELi128ELNS_18Fp8KVCacheDataTypeE0ELb1EEEvPT_PKS2_PKT0_S8_ifPKiSA_iPKfiiiSC_SC_iiiii --------------------------
	.section	.text._ZN4vllm25paged_attention_v1_kernelIffLi120ELi32ELi128ELNS_18Fp8KVCacheDataTypeE0ELb1EEEvPT_PKS2_PKT0_S8_ifPKiSA_iPKfiiiSC_SC_iiiii,"ax",@progbits
	.align	128
        .global         _ZN4vllm25paged_attention_v1_kernelIffLi120ELi32ELi128ELNS_18Fp8KVCacheDataTypeE0ELb1EEEvPT_PKS2_PKT0_S8_ifPKiSA_iPKfiiiSC_SC_iiiii
        .type           _ZN4vllm25paged_attention_v1_kernelIffLi120ELi32ELi128ELNS_18Fp8KVCacheDataTypeE0ELb1EEEvPT_PKS2_PKT0_S8_ifPKiSA_iPKfiiiSC_SC_iiiii,@function
        .size           _ZN4vllm25paged_attention_v1_kernelIffLi120ELi32ELi128ELNS_18Fp8KVCacheDataTypeE0ELb1EEEvPT_PKS2_PKT0_S8_ifPKiSA_iPKfiiiSC_SC_iiiii,(.L_x_28470 - _ZN4vllm25paged_attention_v1_kernelIffLi120ELi32ELi128ELNS_18Fp8KVCacheDataTypeE0ELb1EEEvPT_PKS2_PKT0_S8_ifPKiSA_iPKfiiiSC_SC_iiiii)
        .other          _ZN4vllm25paged_attention_v1_kernelIffLi120ELi32ELi128ELNS_18Fp8KVCacheDataTypeE0ELb1EEEvPT_PKS2_PKT0_S8_ifPKiSA_iPKfiiiSC_SC_iiiii,@"STO_CUDA_ENTRY STV_DEFAULT"
_ZN4vllm25paged_attention_v1_kernelIffLi120ELi32ELi128ELNS_18Fp8KVCacheDataTypeE0ELb1EEEvPT_PKS2_PKT0_S8_ifPKiSA_iPKfiiiSC_SC_iiiii:
.text._ZN4vllm25paged_attention_v1_kernelIffLi120ELi32ELi128ELNS_18Fp8KVCacheDataTypeE0ELb1EEEvPT_PKS2_PKT0_S8_ifPKiSA_iPKfiiiSC_SC_iiiii:
        /* <DEDUP_REMOVED lines=97> */
.L_x_25424:
[----:B------:R0:W2:Y:S01]  /*0610*/  LDG.E.128.CONSTANT R12, desc[UR10][R2.64] ;  /* 0x0000000a020c7981 */ /* 0x0000a2000c1e9d00 */
[----:B------:R-:W-:Y:S02]  /*0620*/  VIADD R6, R6, 0xffffffff ;  /* 0xffffffff06067836 */ /* 0x000fe40000000000 */
[----:B------:R-:W-:-:S03]  /*0630*/  VIADD R7, R7, 0x80 ;  /* 0x0000008007077836 */ /* 0x000fc60000000000 */
[----:B------:R-:W-:Y:S02]  /*0640*/  ISETP.NE.AND P0, PT, R6, RZ, PT ;  /* 0x000000ff0600720c */ /* 0x000fe40003f05270 */
[----:B0-----:R-:W-:-:S04]  /*0650*/  IADD3 R2, P2, R2, 0x800, RZ ;  /* 0x0000080002027810 */ /* 0x001fc80007f5e0ff */
[----:B------:R-:W-:Y:S01]  /*0660*/  IADD3.X R3, RZ, R3, RZ, P2, !PT ;  /* 0x00000003ff037210 */ /* 0x000fe200017fe4ff */
[----:B--2---:R0:W-:Y:S02]  /*0670*/  STS.128 [R8], R12 ;  /* 0x0000000c08007388 */ /* 0x0041e40000000c00 */
[----:B0-----:R-:W-:-:S04]  /*0680*/  VIADD R8, R8, 0x800 ;  /* 0x0000080008087836 */ /* 0x001fc80000000000 */
[----:B------:R-:W-:Y:S05]  /*0690*/  @P0 BRA `(.L_x_25424) ;  /* 0xfffffffc00dc0947 */ /* 0x000fea000383ffff */
.L_x_25423:
[----:B------:R-:W-:Y:S05]  /*06a0*/  BSYNC B1 ;  /* 0x0000000000017941 */ /* 0x000fea0003800000 */
.L_x_25422:
        /* <DEDUP_REMOVED lines=11> */
[----:B------:R-:W-:Y:S01]  /*0760*/  LEA.HI.X R27, R5, R27, R10, 0x2, P0 ;  /* 0x0000001b051b7211 */ /* 0x000fe200000f140a */
[----:B------:R-:W-:-:S08]  /*0770*/  VIADD R5, R2, 0x1000 ;  /* 0x0000100002057836 */ /* 0x000fd00000000000 */
.L_x_25425:
        /* <DEDUP_REMOVED lines=17> */
.L_x_25421:
[----:B------:R-:W-:Y:S05]  /*0890*/  BSYNC B0 ;  /* 0x0000000000007941 */ /* 0x000fea0003800000 */
.L_x_25420:
[----:B------:R-:W0:Y:S01]  /*08a0*/  LDC R11, c[0x0][0x284] ;  /* 0x0000a100ff0b7b82 */ /* 0x000e220000000800 */
[----:B-----5:R-:W-:Y:S01]  /*08b0*/  IADD3 R4, R155, -0x1, RZ ;  /* 0xffffffff9b047810 */ /* 0x020fe20007ffe0ff */
[----:B------:R-:W-:Y:S01]  /*08c0*/  ULDC UR4, c[0x0][0x278] ;  /* 0x00009e0000047ab9 */ /* 0x000fe20000000800 */
[----:B------:R-:W-:Y:S01]  /*08d0*/  ULDC UR8, c[0x0][0x25c] ;  /* 0x0000970000087ab9 */ /* 0x000fe20000000800 */
[----:B------:R-:W-:Y:S01]  /*08e0*/  ULDC UR16, c[0x0][0x25c] ;  /* 0x0000970000107ab9 */ /* 0x000fe20000000800 */
[----:B------:R-:W-:Y:S01]  /*08f0*/  IABS R8, R4 ;  /* 0x0000000400087213 */ /* 0x000fe20000000000 */
[----:B------:R-:W-:Y:S01]  /*0900*/  ULDC UR9, c[0x0][0x234] ;  /* 0x00008d0000097ab9 */ /* 0x000fe20000000800 */
[----:B------:R-:W-:Y:S01]  /*0910*/  ULDC UR17, c[0x0][0x234] ;  /* 0x00008d0000117ab9 */ /* 0x000fe20000000800 */
[----:B------:R-:W1:Y:S01]  /*0920*/  LDC R10, c[0x0][0x288] ;  /* 0x0000a200ff0a7b82 */ /* 0x000e620000000800 */
[----:B------:R-:W-:Y:S01]  /*0930*/  ULDC.64 UR6, c[0x0][0x238] ;  /* 0x00008e0000067ab9 */ /* 0x000fe20000000a00 */
[----:B------:R-:W-:Y:S01]  /*0940*/  ULDC.64 UR14, c[0x0][0x238] ;  /* 0x00008e00000e7ab9 */ /* 0x000fe20000000a00 */
[----:B------:R-:W-:Y:S01]  /*0950*/  ULDC.64 UR12, c[0x0][0x220] ;  /* 0x00008800000c7ab9 */ /* 0x000fe20000000a00 */
[----:B------:R-:W-:Y:S01]  /*0960*/  ULDC.64 UR18, c[0x0][0x220] ;  /* 0x0000880000127ab9 */ /* 0x000fe20000000a00 */
[----:B------:R-:W-:Y:S01]  /*0970*/  BSSY B0, `(.L_x_25426) ;  /* 0x000022d000007945 */ /* 0x000fe20003800000 */
[----:B0-----:R-:W-:-:S02]  /*0980*/  IABS R5, R11 ;  /* 0x0000000b00057213 */ /* 0x001fc40000000000 */
[----:B------:R-:W-:Y:S02]  /*0990*/  LOP3.LUT R4, R4, R11, RZ, 0x3c, !PT ;  /* 0x0000000b04047212 */ /* 0x000fe400078e3cff */
[----:B------:R-:W0:Y:S01]  /*09a0*/  I2F.RP R6, R5 ;  /* 0x0000000500067306 */ /* 0x000e220000209400 */
[----:B------:R-:W-:Y:S01]  /*09b0*/  MOV R152, R5 ;  /* 0x0000000500987202 */ /* 0x000fe20000000f00 */
[----:B------:R-:W-:Y:S01]  /*09c0*/  BAR.SYNC.DEFER_BLOCKING 0x0 ;  /* 0x0000000000007b1d */ /* 0x000fe20000010000 */
[----:B------:R-:W-:Y:S02]  /*09d0*/  ISETP.GE.AND P2, PT, R4, RZ, PT ;  /* 0x000000ff0400720c */ /* 0x000fe40003f46270 */
[----:B-1----:R-:W-:-:S03]  /*09e0*/  ISETP.GT.AND P3, PT, R10, -0x1, PT ;  /* 0xffffffff0a00780c */ /* 0x002fc60003f64270 */
[----:B0-----:R-:W0:Y:S10]  /*09f0*/  MUFU.RCP R6, R6 ;  /* 0x0000000600067308 */ /* 0x001e340000001000 */
[----:B------:R-:W-:Y:S01]  /*0a00*/  @!P3 IADD3 R9, -R10, RZ, RZ ;  /* 0x000000ff0a09b210 */ /* 0x000fe20007ffe1ff */
        /* <DEDUP_REMOVED lines=11> */
[----:B------:R-:W-:Y:S01]  /*0ac0*/  @P3 IMAD R4, R3, R10, RZ ;  /* 0x0000000a03043224 */ /* 0x000fe200078e02ff */
[----:B------:R-:W-:Y:S01]  /*0ad0*/  IADD3 R6, -R2, RZ, RZ ;  /* 0x000000ff02067210 */ /* 0x000fe20007ffe1ff */
[----:B------:R-:W-:Y:S02]  /*0ae0*/  IMAD R153, R153, UR4, RZ ;  /* 0x0000000499997c24 */ /* 0x000fe4000f8e02ff */
[----:B------:R-:W-:Y:S02]  /*0af0*/  VIADD R3, R4, 0x1 ;  /* 0x0000000104037836 */ /* 0x000fe40000000000 */
[----:B------:R-:W-:-:S05]  /*0b00*/  IMAD R6, R5, R6, R8 ;  /* 0x0000000605067224 */ /* 0x000fca00078e0208 */
[----:B------:R-:W-:-:S13]  /*0b10*/  ISETP.GT.U32.AND P1, PT, R5, R6, PT ;  /* 0x000000060500720c */ /* 0x000fda0003f24070 */
[----:B------:R-:W-:Y:S02]  /*0b20*/  @!P1 IMAD.IADD R6, R6, 0x1, -R5 ;  /* 0x0000000106069824 */ /* 0x000fe400078e0a05 */
[----:B------:R-:W-:Y:S01]  /*0b30*/  @!P1 VIADD R2, R2, 0x1 ;  /* 0x0000000102029836 */ /* 0x000fe20000000000 */
[----:B------:R-:W-:Y:S02]  /*0b40*/  ISETP.NE.AND P1, PT, R11, RZ, PT ;  /* 0x000000ff0b00720c */ /* 0x000fe40003f25270 */
[----:B------:R-:W-:Y:S01]  /*0b50*/  ISETP.GE.U32.AND P0, PT, R6, R5, PT ;  /* 0x000000050600720c */ /* 0x000fe20003f06070 */
[----:B------:R-:W-:-:S05]  /*0b60*/  VIADD R6, R155, 0x1f ;  /* 0x0000001f9b067836 */ /* 0x000fca0000000000 */
[----:B------:R-:W-:-:S04]  /*0b70*/  SHF.R.S32.HI R9, RZ, 0x1f, R6 ;  /* 0x0000001fff097819 */ /* 0x000fc80000011406 */
[----:B------:R-:W-:Y:S01]  /*0b80*/  LEA.HI R9, R9, R6, RZ, 0x5 ;  /* 0x0000000609097211 */ /* 0x000fe200078f28ff */
[----:B------:R-:W-:Y:S02]  /*0b90*/  IMAD.MOV.U32 R6, RZ, RZ, -0x800001 ;  /* 0xff7fffffff067424 */ /* 0x000fe400078e00ff */
[----:B------:R-:W-:Y:S01]  /*0ba0*/  @P0 VIADD R2, R2, 0x1 ;  /* 0x0000000102020836 */ /* 0x000fe20000000000 */
[----:B------:R-:W-:-:S04]  /*0bb0*/  SHF.R.S32.HI R157, RZ, 0x5, R9 ;  /* 0x00000005ff9d7819 */ /* 0x000fc80000011409 */
[----:B------:R-:W-:Y:S02]  /*0bc0*/  ISETP.GE.AND P0, PT, R158, R157, PT ;  /* 0x0000009d9e00720c */ /* 0x000fe40003f06270 */
[----:B------:R-:W-:Y:S02]  /*0bd0*/  @!P2 IADD3 R2, -R2, RZ, RZ ;  /* 0x000000ff0202a210 */ /* 0x000fe40007ffe1ff */
[----:B------:R-:W-:-:S09]  /*0be0*/  @!P1 LOP3.LUT R2, RZ, R11, RZ, 0x33, !PT ;  /* 0x0000000bff029212 */ /* 0x000fd200078e33ff */
[----:B------:R-:W-:Y:S05]  /*0bf0*/  @P0 BRA `(.L_x_25427) ;  /* 0x0000002000100947 */ /* 0x000fea0003800000 */
[----:B------:R-:W0:Y:S01]  /*0c00*/  S2UR UR5, SR_CgaCtaId ;  /* 0x00000000000579c3 */ /* 0x000e220000008800 */
[----:B------:R-:W-:Y:S01]  /*0c10*/  UMOV UR4, 0x400 ;  /* 0x0000040000047882 */ /* 0x000fe20000000000 */
[----:B------:R-:W-:Y:S01]  /*0c20*/  FSETP.NEU.FTZ.AND P0, PT, R156, RZ, PT ;  /* 0x000000ff9c00720b */ /* 0x000fe20003f1d000 */
        /* <DEDUP_REMOVED lines=35> */
[----:B------:R-:W-:Y:S01]  /*0e60*/  IMAD R4, R0, UR4, RZ ;  /* 0x0000000400047c24 */ /* 0x000fe2000f8e02ff */
[----:B------:R-:W-:-:S04]  /*0e70*/  ULDC UR4, c[0x0][0x27c] ;  /* 0x00009f0000047ab9 */ /* 0x000fc80000000800 */
[----:B------:R-:W-:-:S04]  /*0e80*/  IADD3 R160, P1, R4, R161, RZ ;  /* 0x000000a104a07210 */ /* 0x000fc80007f3e0ff */
[----:B------:R-:W-:Y:S02]  /*0e90*/  LEA.HI.X.SX32 R161, R4, R5, 0x1, P1 ;  /* 0x0000000504a17211 */ /* 0x000fe400008f0eff */
[----:B------:R-:W-:Y:S01]  /*0ea0*/  IADD3 R4, R2, -UR4, RZ ;  /* 0x8000000402047c10 */ /* 0x000fe2000fffe0ff */
[----:B-1234-:R-:W-:Y:S06]  /*0eb0*/  @P0 BRA `(.L_x_25428) ;  /* 0x0000000c00a00947 */ /* 0x01efec0003800000 */
[----:B------:R-:W-:Y:S01]  /*0ec0*/  BSSY B1, `(.L_x_25429) ;  /* 0x00000e6000017945 */ /* 0x000fe20003800000 */
.L_x_25433:
        /* <DEDUP_REMOVED lines=8> */
[----:B------:R-:W-:-:S05]  /*0f50*/  IMAD.HI.U32 R128, R7, R132, RZ ;  /* 0x0000008407807227 */ /* 0x000fca00078e00ff */
        /* <DEDUP_REMOVED lines=39> */
[----:B------:R-:W-:Y:S02]  /*11d0*/  @!P2 IADD3 R128, -R128, RZ, RZ ;  /* 0x000000ff8080a210 */ /* 0x000fe40007ffe1ff */
[----:B------:R-:W-:-:S04]  /*11e0*/  @!P0 LOP3.LUT R128, RZ, R136, RZ, 0x33, !PT ;  /* 0x00000088ff808212 */ /* 0x000fc800078e33ff */
[----:B------:R-:W-:-:S13]  /*11f0*/  ISETP.NE.AND P0, PT, R128, RZ, PT ;  /* 0x000000ff8000720c */ /* 0x000fda0003f05270 */
[----:B------:R-:W-:Y:S05]  /*1200*/  @P0 BRA P1, `(.L_x_25431) ;  /* 0x0000000800ac0947 */ /* 0x000fea0000800000 */
        /* <DEDUP_REMOVED lines=13> */
[----:B------:R-:W5:Y:S01]  /*12e0*/  LDG.E.128.CONSTANT R148, desc[UR10][R162.64+0xa00] ;  /* 0x000a000aa2947981 */ /* 0x000f62000c1e9d00 */
[----:B--2---:R-:W-:Y:S01]  /*12f0*/  FMUL.FTZ R143, R12, R128 ;  /* 0x000000800c8f7220 */ /* 0x004fe20000410000 */
[----:B------:R-:W-:-:S03]  /*1300*/  FMUL.FTZ R128, R13, R129 ;  /* 0x000000810d807220 */ /* 0x000fc60000410000 */
[----:B0-----:R-:W-:Y:S02]  /*1310*/  FFMA.FTZ R129, R8, R132, R143 ;  /* 0x0000008408817223 */ /* 0x001fe4000001008f */
[----:B------:R-:W2:Y:S01]  /*1320*/  LDG.E.128.CONSTANT R140, desc[UR10][R162.64+0x600] ;  /* 0x0006000aa28c7981 */ /* 0x000ea2000c1e9d00 */
[----:B------:R-:W-:Y:S01]  /*1330*/  FFMA.FTZ R128, R9, R133, R128 ;  /* 0x0000008509807223 */ /* 0x000fe20000010080 */
[----:B------:R-:W-:-:S04]  /*1340*/  FMUL.FTZ R133, R14, R130 ;  /* 0x000000820e857220 */ /* 0x000fc80000410000 */
[----:B------:R-:W-:Y:S01]  /*1350*/  FFMA.FTZ R133, R10, R134, R133 ;  /* 0x000000860a857223 */ /* 0x000fe20000010085 */
[----:B---3--:R-:W-:-:S03]  /*1360*/  FFMA.FTZ R128, R17, R137, R128 ;  /* 0x0000008911807223 */ /* 0x008fc60000010080 */
[----:B------:R-:W-:Y:S01]  /*1370*/  FFMA.FTZ R133, R18, R138, R133 ;  /* 0x0000008a12857223 */ /* 0x000fe20000010085 */
[----:B------:R-:W-:Y:S01]  /*1380*/  FMUL.FTZ R130, R15, R131 ;  /* 0x000000830f827220 */ /* 0x000fe20000410000 */
[----:B------:R-:W-:-:S03]  /*1390*/  FFMA.FTZ R129, R16, R136, R129 ;  /* 0x0000008810817223 */ /* 0x000fc60000010081 */
[----:B------:R-:W-:-:S04]  /*13a0*/  FFMA.FTZ R130, R11, R135, R130 ;  /* 0x000000870b827223 */ /* 0x000fc80000010082 */
[----:B------:R-:W-:Y:S02]  /*13b0*/  FFMA.FTZ R130, R19, R139, R130 ;  /* 0x0000008b13827223 */ /* 0x000fe40000010082 */
[----:B------:R-:W3:Y:S01]  /*13c0*/  LDG.E.128.CONSTANT R136, desc[UR10][R162.64+0xe00] ;  /* 0x000e000aa2887981 */ /* 0x000ee2000c1e9d00 */
[----:B--2---:R-:W-:Y:S01]  /*13d0*/  FFMA.FTZ R128, R21, R141, R128 ;  /* 0x0000008d15807223 */ /* 0x004fe20000010080 */
[----:B------:R-:W-:-:S03]  /*13e0*/  FFMA.FTZ R133, R22, R142, R133 ;  /* 0x0000008e16857223 */ /* 0x000fc60000010085 */
[----:B----4-:R-:W-:Y:S01]  /*13f0*/  FFMA.FTZ R128, R25, R145, R128 ;  /* 0x0000009119807223 */ /* 0x010fe20000010080 */
[----:B------:R-:W-:Y:S02]  /*1400*/  FFMA.FTZ R145, R26, R146, R133 ;  /* 0x000000921a917223 */ /* 0x000fe40000010085 */
[----:B------:R-:W2:Y:S01]  /*1410*/  LDG.E.128.CONSTANT R132, desc[UR10][R162.64+0xc00] ;  /* 0x000c000aa2847981 */ /* 0x000ea2000c1e9d00 */
[----:B------:R-:W-:Y:S01]  /*1420*/  FFMA.FTZ R129, R20, R140, R129 ;  /* 0x0000008c14817223 */ /* 0x000fe20000010081 */
[----:B------:R-:W-:Y:S02]  /*1430*/  FFMA.FTZ R130, R23, R143, R130 ;  /* 0x0000008f17827223 */ /* 0x000fe40000010082 */
[----:B------:R-:W4:Y:S01]  /*1440*/  LDG.E.128.CONSTANT R140, desc[UR10][R162.64+0x1000] ;  /* 0x0010000aa28c7981 */ /* 0x000f22000c1e9d00 */
[----:B------:R-:W-:Y:S01]  /*1450*/  FFMA.FTZ R129, R24, R144, R129 ;  /* 0x0000009018817223 */ /* 0x000fe20000010081 */
[----:B------:R-:W-:Y:S01]  /*1460*/  FFMA.FTZ R144, R27, R147, R130 ;  /* 0x000000931b907223 */ /* 0x000fe20000010082 */
[----:B-----5:R-:W-:-:S02]  /*1470*/  FFMA.FTZ R146, R29, R149, R128 ;  /* 0x000000951d927223 */ /* 0x020fc40000010080 */
        /* <DEDUP_REMOVED lines=40> */
[----:B------:R-:W-:Y:S02]  /*1700*/  FFMA.FTZ R132, R61, R133, R128 ;  /* 0x000000853d847223 */ /* 0x000fe40000010080 */
[----:B------:R-:W2:Y:S01]  /*1710*/  LDG.E.128.CONSTANT R128, desc[UR10][R162.64+0x2200] ;  /* 0x0022000aa2807981 */ /* 0x000ea2000c1e9d00 */
[----:B------:R-:W-:Y:S01]  /*1720*/  FFMA.FTZ R149, R62, R134, R149 ;  /* 0x000000863e957223 */ /* 0x000fe20000010095 */
[----:B------:R-:W-:Y:S01]  /*1730*/  FFMA.FTZ R148, R63, R135, R148 ;  /* 0x000000873f947223 */ /* 0x000fe20000010094 */
[----:B---3--:R-:W-:Y:S01]  /*1740*/  FFMA.FTZ R132, R65, R137, R132 ;  /* 0x0000008941847223 */ /* 0x008fe20000010084 */
[----:B------:R-:W-:-:S03]  /*1750*/  FFMA.FTZ R151, R64, R136, R151 ;  /* 0x0000008840977223 */ /* 0x000fc60000010097 */
[----:B----4-:R-:W-:Y:S01]  /*1760*/  FFMA.FTZ R132, R69, R141, R132 ;  /* 0x0000008d45847223 */ /* 0x010fe20000010084 */
[----:B------:R-:W-:Y:S01]  /*1770*/  FFMA.FTZ R149, R66, R138, R149 ;  /* 0x0000008a42957223 */ /* 0x000fe20000010095 */
[----:B------:R-:W-:Y:S01]  /*1780*/  FFMA.FTZ R148, R67, R139, R148 ;  /* 0x0000008b43947223 */ /* 0x000fe20000010094 */
[----:B------:R-:W-:Y:S01]  /*1790*/  FFMA.FTZ R151, R68, R140, R151 ;  /* 0x0000008c44977223 */ /* 0x000fe20000010097 */
[----:B-----5:R-:W-:Y:S02]  /*17a0*/  FFMA.FTZ R136, R73, R145, R132 ;  /* 0x0000009149887223 */ /* 0x020fe40000010084 */
[----:B------:R-:W3:Y:S01]  /*17b0*/  LDG.E.128.CONSTANT R132, desc[UR10][R162.64+0x2400] ;  /* 0x0024000aa2847981 */ /* 0x000ee2000c1e9d00 */
[----:B------:R-:W-:Y:S01]  /*17c0*/  FFMA.FTZ R149, R70, R142, R149 ;  /* 0x0000008e46957223 */ /* 0x000fe20000010095 */
[----:B------:R-:W-:Y:S02]  /*17d0*/  FFMA.FTZ R148, R71, R143, R148 ;  /* 0x0000008f47947223 */ /* 0x000fe40000010094 */
[----:B------:R-:W4:Y:S01]  /*17e0*/  LDG.E.128.CONSTANT R140, desc[UR10][R162.64+0x2600] ;  /* 0x0026000aa28c7981 */ /* 0x000f22000c1e9d00 */
        /* <DEDUP_REMOVED lines=19> */
[----:B------:R-:W-:-:S02]  /*1920*/  FFMA.FTZ R128, R89, R145, R128 ;  /* 0x0000009159807223 */ /* 0x000fc40000010080 */
[----:B------:R-:W4:Y:S01]  /*1930*/  LDG.E.128.CONSTANT R140, desc[UR10][R162.64+0x2c00] ;  /* 0x002c000aa28c7981 */ /* 0x000f22000c1e9d00 */
[----:B------:R-:W-:Y:S01]  /*1940*/  FFMA.FTZ R149, R90, R146, R149 ;  /* 0x000000925a957223 */ /* 0x000fe20000010095 */
[----:B------:R-:W-:Y:S02]  /*1950*/  FFMA.FTZ R148, R91, R147, R148 ;  /* 0x000000935b947223 */ /* 0x000fe40000010094 */
[----:B------:R-:W5:Y:S01]  /*1960*/  LDG.E.128.CONSTANT R144, desc[UR10][R162.64+0x2e00] ;  /* 0x002e000aa2907981 */ /* 0x000f62000c1e9d00 */
[----:B--2---:R-:W-:Y:S01]  /*1970*/  FFMA.FTZ R151, R92, R136, R151 ;  /* 0x000000885c977223 */ /* 0x004fe20000010097 */
[----:B------:R-:W-:Y:S02]  /*1980*/  FFMA.FTZ R136, R93, R137, R128 ;  /* 0x000000895d887223 */ /* 0x000fe40000010080 */
[----:B------:R-:W2:Y:S01]  /*1990*/  LDG.E.128.CONSTANT R128, desc[UR10][R162.64+0x3000] ;  /* 0x0030000aa2807981 */ /* 0x000ea2000c1e9d00 */
[----:B------:R-:W-:Y:S01]  /*19a0*/  FFMA.FTZ R149, R94, R138, R149 ;  /* 0x0000008a5e957223 */ /* 0x000fe20000010095 */
[----:B------:R-:W-:Y:S01]  /*19b0*/  FFMA.FTZ R148, R95, R139, R148 ;  /* 0x0000008b5f947223 */ /* 0x000fe20000010094 */
[----:B----4-:R-:W-:Y:S01]  /*19c0*/  FFMA.FTZ R151, R96, R140, R151 ;  /* 0x0000008c60977223 */ /* 0x010fe20000010097 */
[----:B------:R-:W-:-:S03]  /*19d0*/  FFMA.FTZ R136, R97, R141, R136 ;  /* 0x0000008d61887223 */ /* 0x000fc60000010088 */
[----:B-----5:R-:W-:Y:S01]  /*19e0*/  FFMA.FTZ R151, R100, R144, R151 ;  /* 0x0000009064977223 */ /* 0x020fe20000010097 */
[----:B------:R-:W-:-:S03]  /*19f0*/  FFMA.FTZ R136, R101, R145, R136 ;  /* 0x0000009165887223 */ /* 0x000fc60000010088 */
[----:B--2---:R-:W-:Y:S01]  /*1a00*/  FFMA.FTZ R151, R104, R128, R151 ;  /* 0x0000008068977223 */ /* 0x004fe20000010097 */
[----:B------:R-:W-:Y:S02]  /*1a10*/  FFMA.FTZ R128, R105, R129, R136 ;  /* 0x0000008169807223 */ /* 0x000fe40000010088 */
[----:B------:R-:W2:Y:S01]  /*1a20*/  LDG.E.128.CONSTANT R136, desc[UR10][R162.64+0x3400] ;  /* 0x0034000aa2887981 */ /* 0x000ea2000c1e9d00 */
[----:B------:R-:W-:Y:S01]  /*1a30*/  FFMA.FTZ R149, R98, R142, R149 ;  /* 0x0000008e62957223 */ /* 0x000fe20000010095 */
[----:B------:R-:W-:Y:S02]  /*1a40*/  FFMA.FTZ R148, R99, R143, R148 ;  /* 0x0000008f63947223 */ /* 0x000fe40000010094 */
[----:B------:R-:W4:Y:S01]  /*1a50*/  LDG.E.128.CONSTANT R140, desc[UR10][R162.64+0x3600] ;  /* 0x0036000aa28c7981 */ /* 0x000f22000c1e9d00 */
[----:B------:R-:W-:Y:S01]  /*1a60*/  FFMA.FTZ R149, R102, R146, R149 ;  /* 0x0000009266957223 */ /* 0x000fe20000010095 */
[----:B------:R-:W-:Y:S02]  /*1a70*/  FFMA.FTZ R164, R103, R147, R148 ;  /* 0x0000009367a47223 */ /* 0x000fe40000010094 */
[----:B------:R-:W5:Y:S01]  /*1a80*/  LDG.E.128.CONSTANT R144, desc[UR10][R162.64+0x3800] ;  /* 0x0038000aa2907981 */ /* 0x000f62000c1e9d00 */
[----:B------:R-:W-:Y:S01]  /*1a90*/  FFMA.FTZ R129, R106, R130, R149 ;  /* 0x000000826a817223 */ /* 0x000fe20000010095 */
[----:B---3--:R-:W-:-:S02]  /*1aa0*/  FFMA.FTZ R159, R108, R132, R151 ;  /* 0x000000846c9f7223 */ /* 0x008fc40000010097 */
[----:B------:R-:W3:Y:S01]  /*1ab0*/  LDG.E.128.CONSTANT R148, desc[UR10][R162.64+0x3a00] ;  /* 0x003a000aa2947981 */ /* 0x000ee2000c1e9d00 */
[----:B------:R-:W-:Y:S01]  /*1ac0*/  FFMA.FTZ R128, R109, R133, R128 ;  /* 0x000000856d807223 */ /* 0x000fe20000010080 */
[----:B------:R-:W-:Y:S01]  /*1ad0*/  FFMA.FTZ R164, R107, R131, R164 ;  /* 0x000000836ba47223 */ /* 0x000fe200000100a4 */
[----:B------:R-:W-:-:S03]  /*1ae0*/  FFMA.FTZ R129, R110, R134, R129 ;  /* 0x000000866e817223 */ /* 0x000fc60000010081 */
[----:B------:R-:W-:Y:S01]  /*1af0*/  FFMA.FTZ R164, R111, R135, R164 ;  /* 0x000000876fa47223 */ /* 0x000fe200000100a4 */
[----:B------:R-:W-:-:S05]  /*1b00*/  SHF.L.U32 R131, R158, 0x5, RZ ;  /* 0x000000059e837819 */ /* 0x000fca00000006ff */
[----:B------:R-:W-:-:S05]  /*1b10*/  IMAD.IADD R130, R154, 0x1, R131 ;  /* 0x000000019a827824 */ /* 0x000fca00078e0283 */
[----:B------:R-:W-:Y:S01]  /*1b20*/  ISETP.GE.AND P0, PT, R130, R155, PT ;  /* 0x0000009b8200720c */ /* 0x000fe20003f06270 */
[----:B--2---:R-:W-:Y:S01]  /*1b30*/  FFMA.FTZ R159, R112, R136, R159 ;  /* 0x00000088709f7223 */ /* 0x004fe2000001009f */
        /* <DEDUP_REMOVED lines=10> */
[----:B---3--:R-:W-:Y:S01]  /*1be0*/  FFMA.FTZ R148, R124, R148, R159 ;  /* 0x000000947c947223 */ /* 0x008fe2000001009f */
        /* <DEDUP_REMOVED lines=13> */
.L_x_25431:
[----:B------:R-:W-:-:S05]  /*1cc0*/  MOV R129, 0xff7fffff ;  /* 0xff7fffff00817802 */ /* 0x000fca0000000f00 */
[----:B------:R1:W-:Y:S02]  /*1cd0*/  STS [R156], R129 ;  /* 0x000000819c007388 */ /* 0x0003e40000000800 */
.L_x_25432:
[----:B------:R-:W-:Y:S05]  /*1ce0*/  BSYNC B2 ;  /* 0x0000000000027941 */ /* 0x000fea0003800000 */
.L_x_25430:
[----:B------:R-:W-:-:S05]  /*1cf0*/  VIADD R158, R158, 0x4 ;  /* 0x000000049e9e7836 */ /* 0x000fca0000000000 */
[----:B------:R-:W-:-:S13]  /*1d00*/  ISETP.GE.AND P0, PT, R158, R157, PT ;  /* 0x0000009d9e00720c */ /* 0x000fda0003f06270 */
[----:B------:R-:W-:Y:S05]  /*1d10*/  @!P0 BRA `(.L_x_25433) ;  /* 0xfffffff0006c8947 */ /* 0x000fea000383ffff */
[----:B------:R-:W-:Y:S05]  /*1d20*/  BSYNC B1 ;  /* 0x0000000000017941 */ /* 0x000fea0003800000 */
.L_x_25429:
[----:B------:R-:W-:Y:S05]  /*1d30*/  BRA `(.L_x_25427) ;  /* 0x0000000c00c07947 */ /* 0x000fea0003800000 */
.L_x_25428:
[----:B------:R-:W1:Y:S02]  /*1d40*/  S2R R5, SR_TID.X ;  /* 0x0000000000057919 */ /* 0x000e640000002100 */
[----:B-1----:R-:W-:-:S04]  /*1d50*/  SHF.R.S32.HI R128, RZ, 0x1f, R5 ;  /* 0x0000001fff807819 */ /* 0x002fc80000011405 */
[----:B------:R-:W-:-:S04]  /*1d60*/  LEA.HI R128, R128, R5, RZ, 0x5 ;  /* 0x0000000580807211 */ /* 0x000fc800078f28ff */
[----:B------:R-:W-:-:S07]  /*1d70*/  SHF.R.S32.HI R158, RZ, 0x5, R128 ;  /* 0x00000005ff9e7819 */ /* 0x000fce0000011480 */
.L_x_25437:
[----:B------:R-:W1:Y:S01]  /*1d80*/  LDC R137, c[0x0][0x280] ;  /* 0x0000a000ff897b82 */ /* 0x000e620000000800 */
[----:B------:R-:W-:Y:S01]  /*1d90*/  SHF.L.U32 R131, R158, 0x5, RZ ;  /* 0x000000059e837819 */ /* 0x000fe200000006ff */
[----:B------:R-:W-:Y:S01]  /*1da0*/  UMOV UR4, 0x400 ;  /* 0x0000040000047882 */ /* 0x000fe20000000000 */
[----:B------:R-:W-:Y:S01]  /*1db0*/  BSSY B1, `(.L_x_25434) ;  /* 0x00000e1000017945 */ /* 0x000fe20003800000 */
[----:B------:R-:W-:Y:S01]  /*1dc0*/  UIADD3 UR4, UR4, 0x200, URZ ;  /* 0x0000020004047890 */ /* 0x000fe2000fffe03f */
[-C--:B------:R-:W-:Y:S02]  /*1dd0*/  IABS R130, R131.reuse ;  /* 0x0000008300827213 */ /* 0x080fe40000000000 */
[----:B------:R-:W-:Y:S01]  /*1de0*/  IADD3 R157, R154, R131, RZ ;  /* 0x000000839a9d7210 */ /* 0x000fe20007ffe0ff */
[----:B------:R-:W2:Y:S02]  /*1df0*/  LDC R134, c[0x0][0x284] ;  /* 0x0000a100ff867b82 */ /* 0x000ea40000000800 */
[----:B------:R-:W-:-:S04]  /*1e00*/  IMAD.HI.U32 R128, R7, R130, RZ ;  /* 0x0000008207807227 */ /* 0x000fc800078e00ff */
[----:B------:R-:W-:Y:S02]  /*1e10*/  IMAD.MOV R129, RZ, RZ, -R128 ;  /* 0x000000ffff817224 */ /* 0x000fe400078e0a80 */
        /* <DEDUP_REMOVED lines=9> */
[----:B------:R-:W-:Y:S02]  /*1eb0*/  @!P1 IADD3 R129, R129, -R5, RZ ;  /* 0x8000000581819210 */ /* 0x000fe40007ffe0ff */
[----:B------:R-:W-:Y:S02]  /*1ec0*/  @!P1 IADD3 R128, R128, 0x1, RZ ;  /* 0x0000000180809810 */ /* 0x000fe40007ffe0ff */
[----:B------:R-:W-:Y:S01]  /*1ed0*/  ISETP.GE.U32.AND P0, PT, R129, R152, PT ;  /* 0x000000988100720c */ /* 0x000fe20003f06070 */
[----:B-1----:R-:W-:Y:S01]  /*1ee0*/  VIADD R136, R135, 0xffffffe ;  /* 0x0ffffffe87887836 */ /* 0x002fe20000000000 */
[----:B------:R-:W-:Y:S02]  /*1ef0*/  LOP3.LUT R129, R131, R134, RZ, 0x3c, !PT ;  /* 0x0000008683817212 */ /* 0x000fe400078e3cff */
[----:B------:R-:W-:Y:S02]  /*1f00*/  ISETP.NE.AND P1, PT, R134, RZ, PT ;  /* 0x000000ff8600720c */ /* 0x000fe40003f25270 */
[----:B------:R-:W-:-:S02]  /*1f10*/  ISETP.GE.AND P2, PT, R129, RZ, PT ;  /* 0x000000ff8100720c */ /* 0x000fc40003f46270 */
[----:B------:R-:W1:Y:S05]  /*1f20*/  F2I.FTZ.U32.TRUNC.NTZ R129, R136 ;  /* 0x0000008800817305 */ /* 0x000e6a000021f000 */
[----:B------:R-:W-:-:S05]  /*1f30*/  @P0 VIADD R128, R128, 0x1 ;  /* 0x0000000180800836 */ /* 0x000fca0000000000 */
[----:B------:R-:W-:Y:S02]  /*1f40*/  MOV R132, R128 ;  /* 0x0000008000847202 */ /* 0x000fe40000000f00 */
[----:B-1----:R-:W-:-:S03]  /*1f50*/  IADD3 R128, RZ, -R129, RZ ;  /* 0x80000081ff807210 */ /* 0x002fc60007ffe0ff */
        /* <DEDUP_REMOVED lines=165> */
[----:B------:R-:W-:-:S05]  /*29b0*/  IMAD.SHL.U32 R131, R158, 0x20, RZ ;  /* 0x000000209e837824 */ /* 0x000fca00078e00ff */
[----:B------:R-:W-:-:S04]  /*29c0*/  IADD3 R130, R154, R131, RZ ;  /* 0x000000839a827210 */ /* 0x000fc80007ffe0ff */
        /* <DEDUP_REMOVED lines=18> */
[----:B------:R-:W-:Y:S01]  /*2af0*/  FADD.FTZ R148, R129, R148 ;  /* 0x0000009481947221 */ /* 0x000fe20000010000 */
[----:B------:R-:W-:-:S03]  /*2b00*/  IADD3 R128, R130, 0x1, -R155 ;  /* 0x0000000182807810 */ /* 0x000fc60007ffe89b */
[----:B------:R-:W-:Y:S01]  /*2b10*/  FADD.FTZ R148, R151, R148 ;  /* 0x0000009497947221 */ /* 0x000fe20000010000 */
[----:B------:R-:W-:-:S03]  /*2b20*/  I2FP.F32.S32 R128, R128 ;  /* 0x0000008000807245 */ /* 0x000fc60000201400 */
[----:B------:R-:W-:-:S04]  /*2b30*/  FMUL.FTZ R129, R148, UR17 ;  /* 0x0000001194817c20 */ /* 0x000fc80008410000 */
[----:B------:R-:W-:-:S05]  /*2b40*/  FFMA.FTZ R129, R128, R156, R129 ;  /* 0x0000009c80817223 */ /* 0x000fca0000010081 */
[----:B------:R-:W-:-:S05]  /*2b50*/  FSEL R128, R129, RZ, !P0 ;  /* 0x000000ff81807208 */ /* 0x000fca0004000000 */
[----:B------:R2:W-:Y:S01]  /*2b60*/  STS [R157], R128 ;  /* 0x000000809d007388 */ /* 0x0005e20000000800 */
[----:B------:R-:W-:Y:S05]  /*2b70*/  @P0 BRA `(.L_x_25436) ;  /* 0x0000000000100947 */ /* 0x000fea0003800000 */
[----:B------:R-:W-:Y:S01]  /*2b80*/  FMNMX.FTZ R6, R6, R129, !PT ;  /* 0x0000008106067209 */ /* 0x000fe20007810000 */
[----:B------:R-:W-:Y:S06]  /*2b90*/  BRA `(.L_x_25436) ;  /* 0x0000000000087947 */ /* 0x000fec0003800000 */
.L_x_25435:
[----:B------:R-:W-:-:S05]  /*2ba0*/  IMAD.MOV.U32 R128, RZ, RZ, -0x800001 ;  /* 0xff7fffffff807424 */ /* 0x000fca00078e00ff */
[----:B------:R1:W-:Y:S02]  /*2bb0*/  STS [R157], R128 ;  /* 0x000000809d007388 */ /* 0x0003e40000000800 */
.L_x_25436:
[----:B------:R-:W-:Y:S05]  /*2bc0*/  BSYNC B1 ;  /* 0x0000000000017941 */ /* 0x000fea0003800000 */
.L_x_25434:
[----:B-12---:R-:W-:Y:S01]  /*2bd0*/  IADD3 R128, R155, 0x1f, RZ ;  /* 0x0000001f9b807810 */ /* 0x006fe20007ffe0ff */
[----:B------:R-:W-:-:S03]  /*2be0*/  VIADD R158, R158, 0x4 ;  /* 0x000000049e9e7836 */ /* 0x000fc60000000000 */
[----:B------:R-:W-:-:S04]  /*2bf0*/  SHF.R.S32.HI R129, RZ, 0x1f, R128 ;  /* 0x0000001fff817819 */ /* 0x000fc80000011480 */
[----:B------:R-:W-:-:S04]  /*2c00*/  LEA.HI R129, R129, R128, RZ, 0x5 ;  /* 0x0000008081817211 */ /* 0x000fc800078f28ff */
[----:B------:R-:W-:-:S04]  /*2c10*/  SHF.R.S32.HI R129, RZ, 0x5, R129 ;  /* 0x00000005ff817819 */ /* 0x000fc80000011481 */
[----:B------:R-:W-:-:S13]  /*2c20*/  ISETP.GE.AND P0, PT, R158, R129, PT ;  /* 0x000000819e00720c */ /* 0x000fda0003f06270 */
[----:B------:R-:W-:Y:S05]  /*2c30*/  @!P0 BRA `(.L_x_25437) ;  /* 0xfffffff000508947 */ /* 0x000fea000383ffff */
.L_x_25427:
[----:B------:R-:W-:Y:S05]  /*2c40*/  BSYNC B0 ;  /* 0x0000000000007941 */ /* 0x000fea0003800000 */
.L_x_25426:
[----:B------:R-:W3:Y:S01]  /*2c50*/  SHFL.BFLY PT, R7, R6, 0x10, 0x1f ;  /* 0x0e001f0006077f89 */ /* 0x000ee200000e0000 */
[C---:B------:R-:W-:Y:S01]  /*2c60*/  ISETP.NE.AND P0, PT, R154.reuse, RZ, PT ;  /* 0x000000ff9a00720c */ /* 0x040fe20003f05270 */
[----:B------:R-:W-:Y:S01]  /*2c70*/  VIADD R12, R155, 0x1f ;  /* 0x0000001f9b0c7836 */ /* 0x000fe20000000000 */
[----:B------:R-:W-:Y:S01]  /*2c80*/  ISETP.GT.AND P1, PT, R154, 0x3, PT ;  /* 0x000000039a00780c */ /* 0x000fe20003f24270 */
[----:B------:R-:W-:Y:S10]  /*2c90*/  BSSY B0, `(.L_x_25438) ;  /* 0x0000109000007945 */ /* 0x000ff40003800000 */
[----:B0-----:R-:W0:Y:S02]  /*2ca0*/  @!P0 S2R R11, SR_CgaCtaId ;  /* 0x00000000000b8919 */ /* 0x001e240000008800 */
[----:B------:R-:W4:Y:S01]  /*2cb0*/  @!P1 S2R R13, SR_CgaCtaId ;  /* 0x00000000000d9919 */ /* 0x000f220000008800 */
[----:B---3--:R-:W-:-:S02]  /*2cc0*/  FMNMX.FTZ R7, R7, R6, !PT ;  /* 0x0000000607077209 */ /* 0x008fc40007810000 */
[----:B------:R-:W-:-:S03]  /*2cd0*/  @!P0 MOV R6, 0x400 ;  /* 0x0000040000068802 */ /* 0x000fc60000000f00 */
[----:B------:R-:W3:Y:S01]  /*2ce0*/  SHFL.BFLY PT, R4, R7, 0x8, 0x1f ;  /* 0x0d001f0007047f89 */ /* 0x000ee200000e0000 */
[----:B------:R-:W-:-:S04]  /*2cf0*/  @!P0 IADD3 R6, R6, 0x1e0, RZ ;  /* 0x000001e006068810 */ /* 0x000fc80007ffe0ff */
[----:B0-----:R-:W-:Y:S02]  /*2d00*/  @!P0 LEA R6, R11, R6, 0x18 ;  /* 0x000000060b068211 */ /* 0x001fe400078ec0ff */
[----:B---3--:R-:W-:Y:S02]  /*2d10*/  FMNMX.FTZ R8, R7, R4, !PT ;  /* 0x0000000407087209 */ /* 0x008fe40007810000 */
[----:B------:R-:W0:Y:S03]  /*2d20*/  S2R R4, SR_TID.X ;  /* 0x0000000000047919 */ /* 0x000e260000002100 */
[----:B------:R-:W3:Y:S02]  /*2d30*/  SHFL.BFLY PT, R9, R8, 0x4, 0x1f ;  /* 0x0c801f0008097f89 */ /* 0x000ee400000e0000 */
[----:B---3--:R-:W-:Y:S02]  /*2d40*/  FMNMX.FTZ R9, R8, R9, !PT ;  /* 0x0000000908097209 */ /* 0x008fe40007810000 */
[----:B------:R-:W-:-:S02]  /*2d50*/  @!P1 MOV R8, 0x400 ;  /* 0x0000040000089802 */ /* 0x000fc40000000f00 */
[----:B0-----:R-:W-:Y:S01]  /*2d60*/  SHF.R.S32.HI R15, RZ, 0x1f, R4 ;  /* 0x0000001fff0f7819 */ /* 0x001fe20000011404 */
[----:B------:R-:W0:Y:S02]  /*2d70*/  SHFL.BFLY PT, R10, R9, 0x2, 0x1f ;  /* 0x0c401f00090a7f89 */ /* 0x000e2400000e0000 */
[----:B------:R-:W-:Y:S01]  /*2d80*/  @!P1 VIADD R8, R8, 0x1e0 ;  /* 0x000001e008089836 */ /* 0x000fe20000000000 */
[----:B------:R-:W-:-:S04]  /*2d90*/  LEA.HI R15, R15, R4, RZ, 0x5 ;  /* 0x000000040f0f7211 */ /* 0x000fc800078f28ff */
[----:B------:R-:W-:-:S04]  /*2da0*/  SHF.R.S32.HI R15, RZ, 0x5, R15 ;  /* 0x00000005ff0f7819 */ /* 0x000fc8000001140f */
[----:B------:R-:W-:Y:S02]  /*2db0*/  @!P0 LEA R6, R15, R6, 0x2 ;  /* 0x000000060f068211 */ /* 0x000fe400078e10ff */
[----:B------:R-:W-:-:S04]  /*2dc0*/  SHF.R.S32.HI R15, RZ, 0x1f, R12 ;  /* 0x0000001fff0f7819 */ /* 0x000fc8000001140c */
[----:B------:R-:W-:Y:S02]  /*2dd0*/  LEA.HI R15, R15, R12, RZ, 0x5 ;  /* 0x0000000c0f0f7211 */ /* 0x000fe400078f28ff */
[----:B0-----:R-:W-:Y:S02]  /*2de0*/  FMNMX.FTZ R10, R9, R10, !PT ;  /* 0x0000000a090a7209 */ /* 0x001fe40007810000 */
[----:B----4-:R-:W-:Y:S01]  /*2df0*/  @!P1 LEA R9, R13, R8, 0x18 ;  /* 0x000000080d099211 */ /* 0x010fe200078ec0ff */
[----:B------:R-:W-:Y:S02]  /*2e00*/  IMAD.MOV.U32 R8, RZ, RZ, -0x800001 ;  /* 0xff7fffffff087424 */ /* 0x000fe400078e00ff */
[----:B------:R-:W0:Y:S01]  /*2e10*/  SHFL.BFLY PT, R7, R10, 0x1, 0x1f ;  /* 0x0c201f000a077f89 */ /* 0x000e2200000e0000 */
[----:B------:R-:W-:Y:S02]  /*2e20*/  @!P1 LEA R9, R154, R9, 0x2 ;  /* 0x000000099a099211 */ /* 0x000fe400078e10ff */
[----:B0-----:R-:W-:-:S05]  /*2e30*/  FMNMX.FTZ R13, R10, R7, !PT ;  /* 0x000000070a0d7209 */ /* 0x001fca0007810000 */
[----:B------:R0:W-:Y:S01]  /*2e40*/  @!P0 STS [R6], R13 ;  /* 0x0000000d06008388 */ /* 0x0001e20000000800 */
[----:B------:R-:W-:Y:S01]  /*2e50*/  BAR.SYNC.DEFER_BLOCKING 0x0 ;  /* 0x0000000000007b1d */ /* 0x000fe20000010000 */
[----:B0-----:R-:W-:-:S05]  /*2e60*/  LOP3.LUT R6, R15, 0xffffffe0, RZ, 0xc0, !PT ;  /* 0xffffffe00f067812 */ /* 0x001fca00078ec0ff */
[----:B------:R-:W0:Y:S04]  /*2e70*/  @!P1 LDS R8, [R9] ;  /* 0x0000000009089984 */ /* 0x000e280000000800 */
[----:B0-----:R-:W0:Y:S02]  /*2e80*/  SHFL.BFLY PT, R7, R8, 0x2, 0x1f ;  /* 0x0c401f0008077f89 */ /* 0x001e2400000e0000 */
[----:B0-----:R-:W-:-:S05]  /*2e90*/  FMNMX.FTZ R10, R7, R8, !PT ;  /* 0x00000008070a7209 */ /* 0x001fca0007810000 */
[----:B------:R-:W0:Y:S02]  /*2ea0*/  SHFL.BFLY PT, R7, R10, 0x1, 0x1f ;  /* 0x0c201f000a077f89 */ /* 0x000e2400000e0000 */
[----:B0-----:R-:W-:Y:S02]  /*2eb0*/  FMNMX.FTZ R11, R10, R7, !PT ;  /* 0x000000070a0b7209 */ /* 0x001fe40007810000 */
[----:B------:R-:W-:Y:S02]  /*2ec0*/  VIMNMX R7, R155, R6, PT ;  /* 0x000000069b077248 */ /* 0x000fe40003fe0100 */
[----:B------:R-:W-:Y:S01]  /*2ed0*/  MOV R6, RZ ;  /* 0x000000ff00067202 */ /* 0x000fe20000000f00 */
[----:B------:R0:W3:Y:S01]  /*2ee0*/  SHFL.IDX PT, R34, R11, RZ, 0x1f ;  /* 0x00001fff0b227589 */ /* 0x0000e200000e0000 */
        /* <DEDUP_REMOVED lines=18> */
.L_x_25442:
        /* <DEDUP_REMOVED lines=11> */
.L_x_25441:
[----:B------:R-:W-:Y:S05]  /*30c0*/  BSYNC B1 ;  /* 0x0000000000017941 */ /* 0x000fea0003800000 */
.L_x_25440:
        /* <DEDUP_REMOVED lines=14> */
.L_x_25445:
[----:B------:R-:W3:Y:S01]  /*31b0*/  LDS R9, [R8+-0x400] ;  /* 0xfffc000008097984 */ /* 0x000ee20000000800 */
[----:B------:R-:W-:-:S03]  /*31c0*/  IADD3 R10, R10, 0x800, RZ ;  /* 0x000008000a0a7810 */ /* 0x000fc60007ffe0ff */
[----:B------:R-:W0:Y:S01]  /*31d0*/  LDS R11, [R8+-0x200] ;  /* 0xfffe0000080b7984 */ /* 0x000e220000000800 */
[----:B------:R-:W-:-:S03]  /*31e0*/  ISETP.GE.AND P2, PT, R10, R41, PT ;  /* 0x000000290a00720c */ /* 0x000fc60003f46270 */
[----:B------:R-:W4:Y:S04]  /*31f0*/  LDS R13, [R8+0x200] ;  /* 0x00020000080d7984 */ /* 0x000f280000000800 */
[----:B------:R-:W5:Y:S04]  /*3200*/  LDS R12, [R8] ;  /* 0x00000000080c7984 */ /* 0x000f680000000800 */
[----:B------:R-:W1:Y:S04]  /*3210*/  LDS R15, [R8+0x400] ;  /* 0x00040000080f7984 */ /* 0x000e680000000800 */
[----:B------:R-:W2:Y:S04]  /*3220*/  LDS R17, [R8+0x600] ;  /* 0x0006000008117984 */ /* 0x000ea80000000800 */
[----:B------:R-:W-:Y:S04]  /*3230*/  LDS R19, [R8+0x800] ;  /* 0x0008000008137984 */ /* 0x000fe80000000800 */
        /* <DEDUP_REMOVED lines=8> */
[C---:B----4-:R-:W-:Y:S01]  /*32c0*/  FADD.FTZ R14, -R34.reuse, R13 ;  /* 0x0000000d220e7221 */ /* 0x050fe20000010100 */
[----:B------:R-:W-:Y:S01]  /*32d0*/  FMUL.FTZ R11, R11, 1.4426950216293334961 ;  /* 0x3fb8aa3b0b0b7820 */ /* 0x000fe20000410000 */
[----:B------:R-:W4:Y:S01]  /*32e0*/  MUFU.EX2 R9, R9 ;  /* 0x0000000900097308 */ /* 0x000f220000000800 */
[----:B------:R-:W0:Y:S01]  /*32f0*/  LDS R30, [R8+0x1400] ;  /* 0x00140000081e7984 */ /* 0x000e220000000800 */
[----:B-----5:R-:W-:Y:S01]  /*3300*/  FADD.FTZ R12, -R34, R12 ;  /* 0x0000000c220c7221 */ /* 0x020fe20000010100 */
[----:B------:R-:W-:-:S02]  /*3310*/  FMUL.FTZ R14, R14, 1.4426950216293334961 ;  /* 0x3fb8aa3b0e0e7820 */ /* 0x000fc40000410000 */
[----:B------:R-:W5:Y:S01]  /*3320*/  LDS R32, [R8+0x1600] ;  /* 0x0016000008207984 */ /* 0x000f620000000800 */
[----:B-1----:R-:W-:Y:S01]  /*3330*/  FADD.FTZ R16, -R34, R15 ;  /* 0x0000000f22107221 */ /* 0x002fe20000010100 */
[----:B------:R-:W-:Y:S01]  /*3340*/  FMUL.FTZ R12, R12, 1.4426950216293334961 ;  /* 0x3fb8aa3b0c0c7820 */ /* 0x000fe20000410000 */
[----:B------:R-:W1:Y:S02]  /*3350*/  MUFU.EX2 R11, R11 ;  /* 0x0000000b000b7308 */ /* 0x000e640000000800 */
[----:B------:R-:W-:Y:S01]  /*3360*/  FMUL.FTZ R16, R16, 1.4426950216293334961 ;  /* 0x3fb8aa3b10107820 */ /* 0x000fe20000410000 */
[----:B--2---:R-:W-:-:S04]  /*3370*/  FADD.FTZ R18, -R34, R17 ;  /* 0x0000001122127221 */ /* 0x004fc80000010100 */
[----:B------:R-:W-:Y:S01]  /*3380*/  FMUL.FTZ R18, R18, 1.4426950216293334961 ;  /* 0x3fb8aa3b12127820 */ /* 0x000fe20000410000 */
[----:B------:R2:W0:Y:S01]  /*3390*/  MUFU.EX2 R15, R14 ;  /* 0x0000000e000f7308 */ /* 0x0004220000000800 */
[----:B----4-:R-:W-:Y:S01]  /*33a0*/  FADD.FTZ R6, R9, R6 ;  /* 0x0000000609067221 */ /* 0x010fe20000010000 */
[----:B------:R-:W-:Y:S01]  /*33b0*/  FADD.FTZ R20, -R34, R20 ;  /* 0x0000001422147221 */ /* 0x000fe20000010100 */
[----:B------:R-:W-:Y:S03]  /*33c0*/  STS [R8+-0x400], R9 ;  /* 0xfffc000908007388 */ /* 0x000fe60000000800 */
[----:B------:R-:W-:Y:S01]  /*33d0*/  FMUL.FTZ R20, R20, 1.4426950216293334961 ;  /* 0x3fb8aa3b14147820 */ /* 0x000fe20000410000 */
[----:B------:R-:W-:Y:S01]  /*33e0*/  FADD.FTZ R22, -R34, R22 ;  /* 0x0000001622167221 */ /* 0x000fe20000010100 */
[----:B------:R4:W5:Y:S01]  /*33f0*/  MUFU.EX2 R13, R12 ;  /* 0x0000000c000d7308 */ /* 0x0009620000000800 */
[----:B--2---:R-:W2:Y:S01]  /*3400*/  LDS R14, [R8+0x1800] ;  /* 0x00180000080e7984 */ /* 0x004ea20000000800 */
[----:B-1----:R-:W-:Y:S01]  /*3410*/  FADD.FTZ R6, R6, R11 ;  /* 0x0000000b06067221 */ /* 0x002fe20000010000 */
[----:B------:R-:W-:Y:S01]  /*3420*/  FMUL.FTZ R22, R22, 1.4426950216293334961 ;  /* 0x3fb8aa3b16167820 */ /* 0x000fe20000410000 */
[C---:B------:R-:W-:Y:S01]  /*3430*/  FADD.FTZ R24, -R34.reuse, R24 ;  /* 0x0000001822187221 */ /* 0x040fe20000010100 */
[----:B------:R-:W-:Y:S01]  /*3440*/  STS [R8+-0x200], R11 ;  /* 0xfffe000b08007388 */ /* 0x000fe20000000800 */
[----:B---3--:R-:W-:-:S02]  /*3450*/  FADD.FTZ R26, -R34, R26 ;  /* 0x0000001a221a7221 */ /* 0x008fc40000010100 */
[----:B------:R1:W3:Y:S01]  /*3460*/  MUFU.EX2 R17, R16 ;  /* 0x0000001000117308 */ /* 0x0002e20000000800 */
[----:B----4-:R-:W-:Y:S01]  /*3470*/  FADD.FTZ R12, -R34, R19 ;  /* 0x00000013220c7221 */ /* 0x010fe20000010100 */
[----:B------:R-:W-:Y:S01]  /*3480*/  FMUL.FTZ R24, R24, 1.4426950216293334961 ;  /* 0x3fb8aa3b18187820 */ /* 0x000fe20000410000 */
[----:B------:R-:W-:Y:S01]  /*3490*/  FMUL.FTZ R26, R26, 1.4426950216293334961 ;  /* 0x3fb8aa3b1a1a7820 */ /* 0x000fe20000410000 */
[----:B0-----:R-:W-:Y:S01]  /*34a0*/  FADD.FTZ R28, -R34, R28 ;  /* 0x0000001c221c7221 */ /* 0x001fe20000010100 */
[----:B------:R-:W-:Y:S01]  /*34b0*/  FMUL.FTZ R12, R12, 1.4426950216293334961 ;  /* 0x3fb8aa3b0c0c7820 */ /* 0x000fe20000410000 */
[----:B------:R-:W-:Y:S02]  /*34c0*/  STS [R8+0x200], R15 ;  /* 0x0002000f08007388 */ /* 0x000fe40000000800 */
[----:B------:R-:W0:Y:S01]  /*34d0*/  MUFU.EX2 R19, R18 ;  /* 0x0000001200137308 */ /* 0x000e220000000800 */
[----:B-----5:R-:W-:Y:S01]  /*34e0*/  FADD.FTZ R6, R6, R13 ;  /* 0x0000000d06067221 */ /* 0x020fe20000010000 */
[----:B-1----:R-:W1:Y:S01]  /*34f0*/  LDS R16, [R8+0x1a00] ;  /* 0x001a000008107984 */ /* 0x002e620000000800 */
[----:B------:R-:W-:Y:S01]  /*3500*/  FMUL.FTZ R28, R28, 1.4426950216293334961 ;  /* 0x3fb8aa3b1c1c7820 */ /* 0x000fe20000410000 */
[----:B------:R-:W-:Y:S01]  /*3510*/  FADD.FTZ R30, -R34, R30 ;  /* 0x0000001e221e7221 */ /* 0x000fe20000010100 */
[----:B------:R-:W-:Y:S01]  /*3520*/  FADD.FTZ R6, R6, R15 ;  /* 0x0000000f06067221 */ /* 0x000fe20000010000 */
[----:B------:R-:W-:Y:S01]  /*3530*/  FADD.FTZ R32, -R34, R32 ;  /* 0x0000002022207221 */ /* 0x000fe20000010100 */
[----:B------:R-:W-:Y:S01]  /*3540*/  STS [R8], R13 ;  /* 0x0000000d08007388 */ /* 0x000fe20000000800 */
[----:B------:R-:W4:Y:S01]  /*3550*/  MUFU.EX2 R21, R12 ;  /* 0x0000000c00157308 */ /* 0x000f220000000800 */
[----:B---3--:R-:W-:Y:S01]  /*3560*/  FADD.FTZ R6, R6, R17 ;  /* 0x0000001106067221 */ /* 0x008fe20000010000 */
[----:B------:R-:W-:Y:S01]  /*3570*/  FMUL.FTZ R30, R30, 1.4426950216293334961 ;  /* 0x3fb8aa3b1e1e7820 */ /* 0x000fe20000410000 */
[----:B------:R-:W-:Y:S01]  /*3580*/  FMUL.FTZ R32, R32, 1.4426950216293334961 ;  /* 0x3fb8aa3b20207820 */ /* 0x000fe20000410000 */
[----:B------:R-:W-:Y:S04]  /*3590*/  STS [R8+0x400], R17 ;  /* 0x0004001108007388 */ /* 0x000fe80000000800 */
[----:B------:R-:W3:Y:S01]  /*35a0*/  MUFU.EX2 R23, R20 ;  /* 0x0000001400177308 */ /* 0x000ee20000000800 */
[----:B0-----:R-:W-:Y:S01]  /*35b0*/  FADD.FTZ R6, R6, R19 ;  /* 0x0000001306067221 */ /* 0x001fe20000010000 */
[----:B------:R-:W-:Y:S06]  /*35c0*/  STS [R8+0x600], R19 ;  /* 0x0006001308007388 */ /* 0x000fec0000000800 */
[----:B------:R-:W0:Y:S01]  /*35d0*/  MUFU.EX2 R25, R22 ;  /* 0x0000001600197308 */ /* 0x000e220000000800 */
[----:B----4-:R-:W-:Y:S01]  /*35e0*/  FADD.FTZ R6, R6, R21 ;  /* 0x0000001506067221 */ /* 0x010fe20000010000 */
[----:B--2---:R-:W-:Y:S01]  /*35f0*/  FADD.FTZ R14, -R34, R14 ;  /* 0x0000000e220e7221 */ /* 0x004fe20000010100 */
[----:B------:R-:W-:Y:S03]  /*3600*/  STS [R8+0x800], R21 ;  /* 0x0008001508007388 */ /* 0x000fe60000000800 */
[----:B------:R-:W-:-:S02]  /*3610*/  FMUL.FTZ R14, R14, 1.4426950216293334961 ;  /* 0x3fb8aa3b0e0e7820 */ /* 0x000fc40000410000 */
[----:B------:R-:W2:Y:S01]  /*3620*/  MUFU.EX2 R27, R24 ;  /* 0x00000018001b7308 */ /* 0x000ea20000000800 */
[----:B---3--:R-:W-:Y:S01]  /*3630*/  FADD.FTZ R6, R6, R23 ;  /* 0x0000001706067221 */ /* 0x008fe20000010000 */
[----:B------:R-:W-:Y:S06]  /*3640*/  STS [R8+0xa00], R23 ;  /* 0x000a001708007388 */ /* 0x000fec0000000800 */
[----:B------:R-:W3:Y:S01]  /*3650*/  MUFU.EX2 R29, R26 ;  /* 0x0000001a001d7308 */ /* 0x000ee20000000800 */
[----:B0-----:R-:W-:Y:S01]  /*3660*/  FADD.FTZ R6, R6, R25 ;  /* 0x0000001906067221 */ /* 0x001fe20000010000 */
[----:B-1----:R-:W-:Y:S01]  /*3670*/  FADD.FTZ R16, -R34, R16 ;  /* 0x0000001022107221 */ /* 0x002fe20000010100 */
        /* <DEDUP_REMOVED lines=23> */
.L_x_25444:
[----:B------:R-:W-:Y:S05]  /*37f0*/  BSYNC B1 ;  /* 0x0000000000017941 */ /* 0x000fea0003800000 */
.L_x_25443:
[----:B------:R-:W-:Y:S01]  /*3800*/  IADD3 R9, -R10, R7, RZ ;  /* 0x000000070a097210 */ /* 0x000fe20007ffe1ff */
        /* <DEDUP_REMOVED lines=8> */
[----:B------:R-:W5:Y:S04]  /*3890*/  LDS R13, [R8+0x200] ;  /* 0x00020000080d7984 */ /* 0x000f680000000800 */
[----:B------:R-:W1:Y:S04]  /*38a0*/  LDS R15, [R8+0x400] ;  /* 0x00040000080f7984 */ /* 0x000e680000000800 */
        /* <DEDUP_REMOVED lines=10> */
[C---:B-----5:R-:W-:Y:S01]  /*3950*/  FADD.FTZ R14, -R34.reuse, R13 ;  /* 0x0000000d220e7221 */ /* 0x060fe20000010100 */
[----:B-1----:R-:W-:-:S03]  /*3960*/  FADD.FTZ R16, -R34, R15 ;  /* 0x0000000f22107221 */ /* 0x002fc60000010100 */
[----:B------:R-:W-:Y:S02]  /*3970*/  FMUL.FTZ R14, R14, 1.4426950216293334961 ;  /* 0x3fb8aa3b0e0e7820 */ /* 0x000fe40000410000 */
[----:B------:R-:W1:Y:S01]  /*3980*/  MUFU.EX2 R11, R11 ;  /* 0x0000000b000b7308 */ /* 0x000e620000000800 */
[----:B------:R-:W-:Y:S01]  /*3990*/  FMUL.FTZ R16, R16, 1.4426950216293334961 ;  /* 0x3fb8aa3b10107820 */ /* 0x000fe20000410000 */
[C---:B--2---:R-:W-:Y:S01]  /*39a0*/  FADD.FTZ R18, -R34.reuse, R17 ;  /* 0x0000001122127221 */ /* 0x044fe20000010100 */
        /* <DEDUP_REMOVED lines=28> */
.L_x_25447:
[----:B------:R-:W-:Y:S05]  /*3b70*/  BSYNC B1 ;  /* 0x0000000000017941 */ /* 0x000fea0003800000 */
.L_x_25446:
[----:B------:R-:W-:-:S13]  /*3b80*/  ISETP.LT.OR P0, PT, R10, R7, P0 ;  /* 0x000000070a00720c */ /* 0x000fda0000701670 */
[----:B------:R-:W-:Y:S05]  /*3b90*/  @!P0 BRA `(.L_x_25439) ;  /* 0x0000000000608947 */ /* 0x000fea0003800000 */
[----:B------:R-:W3:Y:S04]  /*3ba0*/  LDS R9, [R8+-0x400] ;  /* 0xfffc000008097984 */ /* 0x000ee80000000800 */
[----:B------:R-:W0:Y:S04]  /*3bb0*/  LDS R10, [R8+-0x200] ;  /* 0xfffe0000080a7984 */ /* 0x000e280000000800 */
[----:B------:R-:W4:Y:S04]  /*3bc0*/  LDS R11, [R8] ;  /* 0x00000000080b7984 */ /* 0x000f280000000800 */
[----:B------:R-:W5:Y:S01]  /*3bd0*/  LDS R13, [R8+0x200] ;  /* 0x00020000080d7984 */ /* 0x000f620000000800 */
[C---:B---3--:R-:W-:Y:S01]  /*3be0*/  FADD.FTZ R9, -R34.reuse, R9 ;  /* 0x0000000922097221 */ /* 0x048fe20000010100 */
[----:B0-----:R-:W-:-:S03]  /*3bf0*/  FADD.FTZ R10, -R34, R10 ;  /* 0x0000000a220a7221 */ /* 0x001fc60000010100 */
[----:B------:R-:W-:Y:S01]  /*3c00*/  FMUL.FTZ R9, R9, 1.4426950216293334961 ;  /* 0x3fb8aa3b09097820 */ /* 0x000fe20000410000 */
[----:B----4-:R-:W-:Y:S01]  /*3c10*/  FADD.FTZ R12, -R34, R11 ;  /* 0x0000000b220c7221 */ /* 0x010fe20000010100 */
[----:B------:R-:W-:-:S04]  /*3c20*/  FMUL.FTZ R10, R10, 1.4426950216293334961 ;  /* 0x3fb8aa3b0a0a7820 */ /* 0x000fc80000410000 */
[----:B------:R-:W0:Y:S01]  /*3c30*/  MUFU.EX2 R9, R9 ;  /* 0x0000000900097308 */ /* 0x000e220000000800 */
[----:B-----5:R-:W-:Y:S01]  /*3c40*/  FADD.FTZ R14, -R34, R13 ;  /* 0x0000000d220e7221 */ /* 0x020fe20000010100 */
[----:B------:R-:W-:-:S03]  /*3c50*/  FMUL.FTZ R12, R12, 1.4426950216293334961 ;  /* 0x3fb8aa3b0c0c7820 */ /* 0x000fc60000410000 */
[----:B------:R-:W-:-:S03]  /*3c60*/  FMUL.FTZ R14, R14, 1.4426950216293334961 ;  /* 0x3fb8aa3b0e0e7820 */ /* 0x000fc60000410000 */
[----:B------:R-:W3:Y:S08]  /*3c70*/  MUFU.EX2 R11, R10 ;  /* 0x0000000a000b7308 */ /* 0x000ef00000000800 */
[----:B------:R-:W4:Y:S01]  /*3c80*/  MUFU.EX2 R13, R12 ;  /* 0x0000000c000d7308 */ /* 0x000f220000000800 */
[----:B0-----:R0:W-:Y:S01]  /*3c90*/  STS [R8+-0x400], R9 ;  /* 0xfffc000908007388 */ /* 0x0011e20000000800 */
        /* <DEDUP_REMOVED lines=8> */
.L_x_25439:
[----:B------:R-:W-:Y:S05]  /*3d20*/  BSYNC B0 ;  /* 0x0000000000007941 */ /* 0x000fea0003800000 */
.L_x_25438:
[----:B0-----:R-:W0:Y:S01]  /*3d30*/  SHFL.BFLY PT, R9, R6, 0x10, 0x1f ;  /* 0x0e001f0006097f89 */ /* 0x001e2200000e0000 */
[----:B------:R-:W-:Y:S01]  /*3d40*/  LOP3.LUT P0, R12, R4, 0x1f, RZ, 0xc0, !PT ;  /* 0x0000001f040c7812 */ /* 0x000fe2000780c0ff */
[----:B------:R-:W-:Y:S03]  /*3d50*/  BSSY B0, `(.L_x_25448) ;  /* 0x00000ab000007945 */ /* 0x000fe60003800000 */
[----:B------:R-:W-:-:S09]  /*3d60*/  ISETP.GT.U32.AND P2, PT, R12, 0x3, PT ;  /* 0x000000030c00780c */ /* 0x000fd20003f44070 */
[----:B------:R-:W4:Y:S04]  /*3d70*/  @!P0 S2R R14, SR_CgaCtaId ;  /* 0x00000000000e8919 */ /* 0x000f280000008800 */
[----:B------:R-:W5:Y:S01]  /*3d80*/  @!P2 S2R R15, SR_CgaCtaId ;  /* 0x00000000000fa919 */ /* 0x000f620000008800 */
[----:B0-----:R-:W-:Y:S01]  /*3d90*/  FADD.FTZ R9, R9, R6 ;  /* 0x0000000609097221 */ /* 0x001fe20000010000 */
[----:B------:R-:W-:-:S04]  /*3da0*/  @!P0 MOV R6, 0x400 ;  /* 0x0000040000068802 */ /* 0x000fc80000000f00 */
[----:B------:R-:W0:Y:S02]  /*3db0*/  SHFL.BFLY PT, R8, R9, 0x8, 0x1f ;  /* 0x0d001f0009087f89 */ /* 0x000e2400000e0000 */
[----:B0-----:R-:W-:Y:S01]  /*3dc0*/  FADD.FTZ R8, R9, R8 ;  /* 0x0000000809087221 */ /* 0x001fe20000010000 */
[----:B------:R-:W-:Y:S01]  /*3dd0*/  @!P0 VIADD R9, R6, 0x1e0 ;  /* 0x000001e006098836 */ /* 0x000fe20000000000 */
[----:B------:R-:W-:-:S03]  /*3de0*/  @!P0 SHF.R.U32.HI R6, RZ, 0x3, R4 ;  /* 0x00000003ff068819 */ /* 0x000fc60000011604 */
[----:B------:R-:W0:Y:S01]  /*3df0*/  SHFL.BFLY PT, R11, R8, 0x4, 0x1f ;  /* 0x0c801f00080b7f89 */ /* 0x000e2200000e0000 */
[----:B----4-:R-:W-:Y:S02]  /*3e00*/  @!P0 LEA R9, R14, R9, 0x18 ;  /* 0x000000090e098211 */ /* 0x010fe400078ec0ff */
[----:B------:R-:W-:-:S05]  /*3e10*/  @!P0 LOP3.LUT R6, R6, 0x1ffffffc, RZ, 0xc0, !PT ;  /* 0x1ffffffc06068812 */ /* 0x000fca00078ec0ff */
[----:B------:R-:W-:Y:S02]  /*3e20*/  @!P0 IMAD.IADD R6, R9, 0x1, R6 ;  /* 0x0000000109068824 */ /* 0x000fe400078e0206 */
[----:B0-----:R-:W-:Y:S01]  /*3e30*/  FADD.FTZ R11, R8, R11 ;  /* 0x0000000b080b7221 */ /* 0x001fe20000010000 */
[----:B------:R-:W-:-:S04]  /*3e40*/  @!P2 MOV R8, 0x400 ;  /* 0x000004000008a802 */ /* 0x000fc80000000f00 */
[----:B------:R-:W0:Y:S01]  /*3e50*/  SHFL.BFLY PT, R10, R11, 0x2, 0x1f ;  /* 0x0c401f000b0a7f89 */ /* 0x000e2200000e0000 */
[----:B------:R-:W-:-:S04]  /*3e60*/  @!P2 IADD3 R8, R8, 0x1e0, RZ ;  /* 0x000001e00808a810 */ /* 0x000fc80007ffe0ff */
[----:B-----5:R-:W-:-:S04]  /*3e70*/  @!P2 LEA R15, R15, R8, 0x18 ;  /* 0x000000080f0fa211 */ /* 0x020fc800078ec0ff */
        /* <DEDUP_REMOVED lines=17> */
[----:B------:R0:W4:Y:S04]  /*3f90*/  MUFU.RCP R33, R9 ;  /* 0x0000000900217308 */ /* 0x0001280000001000 */
[----:B------:R-:W-:-:S02]  /*3fa0*/  LEA.HI R8, R6, 0x1, RZ, 0x19 ;  /* 0x0000000106087811 */ /* 0x000fc400078fc8ff */
[----:B------:R-:W-:Y:S02]  /*3fb0*/  ISETP.GE.U32.AND P1, PT, R6, 0x180, PT ;  /* 0x000001800600780c */ /* 0x000fe40003f26070 */
[----:B------:R-:W-:Y:S02]  /*3fc0*/  LOP3.LUT P0, R10, R8, 0x3, RZ, 0xc0, !PT ;  /* 0x00000003080a7812 */ /* 0x000fe4000780c0ff */
[----:B------:R-:W-:-:S11]  /*3fd0*/  MOV R8, R4 ;  /* 0x0000000400087202 */ /* 0x000fd60000000f00 */
[----:B0---4-:R-:W-:Y:S05]  /*3fe0*/  @!P0 BRA `(.L_x_25451) ;  /* 0x00000000003c8947 */ /* 0x011fea0003800000 */
[----:B------:R-:W0:Y:S01]  /*3ff0*/  S2UR UR5, SR_CgaCtaId ;  /* 0x00000000000579c3 */ /* 0x000e220000008800 */
[----:B------:R-:W-:Y:S01]  /*4000*/  UMOV UR4, 0x400 ;  /* 0x0000040000047882 */ /* 0x000fe20000000000 */
[----:B------:R-:W-:Y:S01]  /*4010*/  IMAD.MOV.U32 R6, RZ, RZ, R10 ;  /* 0x000000ffff067224 */ /* 0x000fe200078e000a */
[----:B------:R-:W-:Y:S01]  /*4020*/  UIADD3 UR4, UR4, 0x200, URZ ;  /* 0x0000020004047890 */ /* 0x000fe2000fffe03f */
[----:B------:R-:W-:-:S03]  /*4030*/  MOV R8, R4 ;  /* 0x0000000400087202 */ /* 0x000fc60000000f00 */
[----:B0-----:R-:W-:-:S06]  /*4040*/  ULEA UR4, UR5, UR4, 0x18 ;  /* 0x0000000405047291 */ /* 0x001fcc000f8ec03f */
[----:B------:R-:W-:-:S07]  /*4050*/  LEA R9, R4, UR4, 0x2 ;  /* 0x0000000404097c11 */ /* 0x000fce000f8e10ff */
.L_x_25452:
        /* <DEDUP_REMOVED lines=8> */
.L_x_25451:
[----:B------:R-:W-:Y:S05]  /*40e0*/  BSYNC B1 ;  /* 0x0000000000017941 */ /* 0x000fea0003800000 */
.L_x_25450:
        /* <DEDUP_REMOVED lines=14> */
.L_x_25455:
[----:B------:R-:W0:Y:S01]  /*41d0*/  LDS R9, [R6+-0x400] ;  /* 0xfffc000006097984 */ /* 0x000e220000000800 */
[----:B------:R-:W-:-:S03]  /*41e0*/  VIADD R8, R8, 0x800 ;  /* 0x0000080008087836 */ /* 0x000fc60000000000 */
[----:B------:R-:W4:Y:S02]  /*41f0*/  LDS R10, [R6+-0x200] ;  /* 0xfffe0000060a7984 */ /* 0x000f240000000800 */
[----:B------:R-:W-:Y:S02]  /*4200*/  ISETP.GE.AND P1, PT, R8, R35, PT ;  /* 0x000000230800720c */ /* 0x000fe40003f26270 */
[----:B------:R-:W5:Y:S04]  /*4210*/  LDS R12, [R6] ;  /* 0x00000000060c7984 */ /* 0x000f680000000800 */
[----:B------:R-:W1:Y:S04]  /*4220*/  LDS R14, [R6+0x200] ;  /* 0x00020000060e7984 */ /* 0x000e680000000800 */
[----:B------:R-:W2:Y:S04]  /*4230*/  LDS R16, [R6+0x400] ;  /* 0x0004000006107984 */ /* 0x000ea80000000800 */
        /* <DEDUP_REMOVED lines=8> */
[----:B----4-:R-:W-:-:S03]  /*42c0*/  FMUL.FTZ R11, R33, R10 ;  /* 0x0000000a210b7220 */ /* 0x010fc60000410000 */
[----:B------:R-:W4:Y:S01]  /*42d0*/  LDS R29, [R6+0x1400] ;  /* 0x00140000061d7984 */ /* 0x000f220000000800 */
[----:B-----5:R-:W-:-:S03]  /*42e0*/  FMUL.FTZ R13, R33, R12 ;  /* 0x0000000c210d7220 */ /* 0x020fc60000410000 */
[----:B------:R-:W5:Y:S01]  /*42f0*/  LDS R30, [R6+0x1600] ;  /* 0x00160000061e7984 */ /* 0x000f620000000800 */
[----:B-1----:R-:W-:-:S03]  /*4300*/  FMUL.FTZ R15, R33, R14 ;  /* 0x0000000e210f7220 */ /* 0x002fc60000410000 */
[----:B------:R-:W1:Y:S01]  /*4310*/  LDS R31, [R6+0x1800] ;  /* 0x00180000061f7984 */ /* 0x000e620000000800 */
[----:B--2---:R-:W-:-:S03]  /*4320*/  FMUL.FTZ R17, R33, R16 ;  /* 0x0000001021117220 */ /* 0x004fc60000410000 */
[----:B------:R-:W2:Y:S01]  /*4330*/  LDS R32, [R6+0x1a00] ;  /* 0x001a000006207984 */ /* 0x000ea20000000800 */
[----:B---3--:R-:W-:-:S03]  /*4340*/  FMUL.FTZ R19, R33, R18 ;  /* 0x0000001221137220 */ /* 0x008fc60000410000 */
[----:B------:R3:W-:Y:S04]  /*4350*/  STS [R6+-0x400], R9 ;  /* 0xfffc000906007388 */ /* 0x0007e80000000800 */
[----:B------:R0:W-:Y:S01]  /*4360*/  STS [R6+-0x200], R11 ;  /* 0xfffe000b06007388 */ /* 0x0001e20000000800 */
[----:B------:R-:W-:-:S03]  /*4370*/  FMUL.FTZ R21, R33, R21 ;  /* 0x0000001521157220 */ /* 0x000fc60000410000 */
[----:B------:R5:W-:Y:S01]  /*4380*/  STS [R6], R13 ;  /* 0x0000000d06007388 */ /* 0x000be20000000800 */
[C---:B------:R-:W-:Y:S01]  /*4390*/  FMUL.FTZ R23, R33.reuse, R22 ;  /* 0x0000001621177220 */ /* 0x040fe20000410000 */
[C---:B---3--:R-:W-:Y:S02]  /*43a0*/  FMUL.FTZ R9, R33.reuse, R20 ;  /* 0x0000001421097220 */ /* 0x048fe40000410000 */
[----:B------:R2:W-:Y:S01]  /*43b0*/  STS [R6+0x200], R15 ;  /* 0x0002000f06007388 */ /* 0x0005e20000000800 */
[C---:B------:R-:W-:Y:S01]  /*43c0*/  FMUL.FTZ R25, R33.reuse, R24 ;  /* 0x0000001821197220 */ /* 0x040fe20000410000 */
[C---:B------:R-:W-:Y:S02]  /*43d0*/  FMUL.FTZ R27, R33.reuse, R26 ;  /* 0x0000001a211b7220 */ /* 0x040fe40000410000 */
[----:B------:R-:W-:Y:S01]  /*43e0*/  STS [R6+0x400], R17 ;  /* 0x0004001106007388 */ /* 0x000fe20000000800 */
[----:B0-----:R-:W-:-:S03]  /*43f0*/  FMUL.FTZ R11, R33, R28 ;  /* 0x0000001c210b7220 */ /* 0x001fc60000410000 */
[----:B------:R-:W-:Y:S01]  /*4400*/  STS [R6+0x600], R19 ;  /* 0x0006001306007388 */ /* 0x000fe20000000800 */
[----:B----4-:R-:W-:-:S03]  /*4410*/  FMUL.FTZ R29, R33, R29 ;  /* 0x0000001d211d7220 */ /* 0x010fc60000410000 */
[----:B------:R-:W-:Y:S01]  /*4420*/  STS [R6+0x800], R9 ;  /* 0x0008000906007388 */ /* 0x000fe20000000800 */
[----:B-----5:R-:W-:-:S03]  /*4430*/  FMUL.FTZ R13, R33, R30 ;  /* 0x0000001e210d7220 */ /* 0x020fc60000410000 */
        /* <DEDUP_REMOVED lines=13> */
.L_x_25454:
[----:B------:R-:W-:Y:S05]  /*4510*/  BSYNC B1 ;  /* 0x0000000000017941 */ /* 0x000fea0003800000 */
.L_x_25453:
[----:B------:R-:W-:Y:S01]  /*4520*/  IMAD.IADD R9, R7, 0x1, -R8 ;  /* 0x0000000107097824 */ /* 0x000fe200078e0a08 */
[----:B------:R-:W-:Y:S04]  /*4530*/  BSSY B1, `(.L_x_25456) ;  /* 0x000001e000017945 */ /* 0x000fe80003800000 */
[----:B------:R-:W-:-:S13]  /*4540*/  ISETP.GT.AND P1, PT, R9, 0x200, PT ;  /* 0x000002000900780c */ /* 0x000fda0003f24270 */
[----:B------:R-:W-:Y:S05]  /*4550*/  @!P1 BRA `(.L_x_25457) ;  /* 0x00000000006c9947 */ /* 0x000fea0003800000 */
[----:B------:R-:W0:Y:S01]  /*4560*/  LDS R9, [R6+-0x400] ;  /* 0xfffc000006097984 */ /* 0x000e220000000800 */
[----:B------:R-:W-:Y:S02]  /*4570*/  PLOP3.LUT P0, PT, PT, PT, PT, 0x8, 0x0 ;  /* 0x000000000000781c */ /* 0x000fe40003f0e170 */
[----:B------:R-:W-:Y:S01]  /*4580*/  IADD3 R8, R8, 0x400, RZ ;  /* 0x0000040008087810 */ /* 0x000fe20007ffe0ff */
[----:B------:R-:W4:Y:S04]  /*4590*/  LDS R10, [R6+-0x200] ;  /* 0xfffe0000060a7984 */ /* 0x000f280000000800 */
[----:B------:R-:W5:Y:S04]  /*45a0*/  LDS R12, [R6] ;  /* 0x00000000060c7984 */ /* 0x000f680000000800 */
[----:B------:R-:W1:Y:S04]  /*45b0*/  LDS R14, [R6+0x200] ;  /* 0x00020000060e7984 */ /* 0x000e680000000800 */
[----:B------:R-:W2:Y:S04]  /*45c0*/  LDS R16, [R6+0x400] ;  /* 0x0004000006107984 */ /* 0x000ea80000000800 */
[----:B------:R-:W3:Y:S04]  /*45d0*/  LDS R18, [R6+0x600] ;  /* 0x0006000006127984 */ /* 0x000ee80000000800 */
[----:B------:R-:W3:Y:S04]  /*45e0*/  LDS R20, [R6+0x800] ;  /* 0x0008000006147984 */ /* 0x000ee80000000800 */
[----:B------:R-:W3:Y:S01]  /*45f0*/  LDS R22, [R6+0xa00] ;  /* 0x000a000006167984 */ /* 0x000ee20000000800 */
[C---:B0-----:R-:W-:Y:S01]  /*4600*/  FMUL.FTZ R9, R33.reuse, R9 ;  /* 0x0000000921097220 */ /* 0x041fe20000410000 */
[----:B----4-:R-:W-:-:S04]  /*4610*/  FMUL.FTZ R11, R33, R10 ;  /* 0x0000000a210b7220 */ /* 0x010fc80000410000 */
[----:B------:R-:W-:Y:S01]  /*4620*/  STS [R6+-0x400], R9 ;  /* 0xfffc000906007388 */ /* 0x000fe20000000800 */
[----:B-----5:R-:W-:-:S03]  /*4630*/  FMUL.FTZ R13, R33, R12 ;  /* 0x0000000c210d7220 */ /* 0x020fc60000410000 */
[----:B------:R-:W-:Y:S01]  /*4640*/  STS [R6+-0x200], R11 ;  /* 0xfffe000b06007388 */ /* 0x000fe20000000800 */
[----:B-1----:R-:W-:-:S03]  /*4650*/  FMUL.FTZ R15, R33, R14 ;  /* 0x0000000e210f7220 */ /* 0x002fc60000410000 */
[----:B------:R-:W-:Y:S01]  /*4660*/  STS [R6], R13 ;  /* 0x0000000d06007388 */ /* 0x000fe20000000800 */
[----:B--2---:R-:W-:-:S03]  /*4670*/  FMUL.FTZ R17, R33, R16 ;  /* 0x0000001021117220 */ /* 0x004fc60000410000 */
        /* <DEDUP_REMOVED lines=9> */
.L_x_25457:
[----:B------:R-:W-:Y:S05]  /*4710*/  BSYNC B1 ;  /* 0x0000000000017941 */ /* 0x000fea0003800000 */
.L_x_25456:
[----:B------:R-:W-:-:S13]  /*4720*/  ISETP.LT.OR P0, PT, R8, R7, P0 ;  /* 0x000000070800720c */ /* 0x000fda0000701670 */
[----:B------:R-:W-:Y:S05]  /*4730*/  @!P0 BRA `(.L_x_25449) ;  /* 0x0000000000308947 */ /* 0x000fea0003800000 */
[----:B------:R-:W0:Y:S04]  /*4740*/  LDS R7, [R6+-0x400] ;  /* 0xfffc000006077984 */ /* 0x000e280000000800 */
[----:B------:R-:W4:Y:S04]  /*4750*/  LDS R8, [R6+-0x200] ;  /* 0xfffe000006087984 */ /* 0x000f280000000800 */
[----:B------:R-:W5:Y:S04]  /*4760*/  LDS R10, [R6] ;  /* 0x00000000060a7984 */ /* 0x000f680000000800 */
[----:B------:R-:W1:Y:S01]  /*4770*/  LDS R12, [R6+0x200] ;  /* 0x00020000060c7984 */ /* 0x000e620000000800 */
[-C--:B0-----:R-:W-:Y:S01]  /*4780*/  FMUL.FTZ R7, R7, R33.reuse ;  /* 0x0000002107077220 */ /* 0x081fe20000410000 */
[----:B----4-:R-:W-:-:S04]  /*4790*/  FMUL.FTZ R9, R8, R33 ;  /* 0x0000002108097220 */ /* 0x010fc80000410000 */
[----:B------:R4:W-:Y:S01]  /*47a0*/  STS [R6+-0x400], R7 ;  /* 0xfffc000706007388 */ /* 0x0009e20000000800 */
[----:B-----5:R-:W-:-:S03]  /*47b0*/  FMUL.FTZ R11, R10, R33 ;  /* 0x000000210a0b7220 */ /* 0x020fc60000410000 */
[----:B------:R4:W-:Y:S01]  /*47c0*/  STS [R6+-0x200], R9 ;  /* 0xfffe000906007388 */ /* 0x0009e20000000800 */
[----:B-1----:R-:W-:-:S03]  /*47d0*/  FMUL.FTZ R13, R12, R33 ;  /* 0x000000210c0d7220 */ /* 0x002fc60000410000 */
[----:B------:R4:W-:Y:S04]  /*47e0*/  STS [R6], R11 ;  /* 0x0000000b06007388 */ /* 0x0009e80000000800 */
[----:B------:R4:W-:Y:S02]  /*47f0*/  STS [R6+0x200], R13 ;  /* 0x0002000d06007388 */ /* 0x0009e40000000800 */
.L_x_25449:
[----:B------:R-:W-:Y:S05]  /*4800*/  BSYNC B0 ;  /* 0x0000000000007941 */ /* 0x000fea0003800000 */
.L_x_25448:
[----:B----4-:R-:W-:Y:S01]  /*4810*/  IADD3 R6, R155, 0x1f, RZ ;  /* 0x0000001f9b067810 */ /* 0x010fe20007ffe0ff */
[----:B------:R-:W-:Y:S01]  /*4820*/  BAR.SYNC.DEFER_BLOCKING 0x0 ;  /* 0x0000000000007b1d */ /* 0x000fe20000010000 */
[----:B------:R-:W-:Y:S01]  /*4830*/  SHF.R.S32.HI R23, RZ, 0x1f, R4 ;  /* 0x0000001fff177819 */ /* 0x000fe20000011404 */
[----:B------:R-:W-:Y:S01]  /*4840*/  HFMA2.MMA R111, -RZ, RZ, 0, 0 ;  /* 0x00000000ff6f7435 */ /* 0x000fe200000001ff */
[----:B------:R-:W-:Y:S01]  /*4850*/  SHF.R.S32.HI R7, RZ, 0x1f, R6 ;  /* 0x0000001fff077819 */ /* 0x000fe20000011406 */
[----:B------:R-:W-:Y:S01]  /*4860*/  IMAD.MOV.U32 R112, RZ, RZ, RZ ;  /* 0x000000ffff707224 */ /* 0x000fe200078e00ff */
[----:B------:R-:W-:Y:S01]  /*4870*/  LEA.HI R97, R23, R4, RZ, 0x5 ;  /* 0x0000000417617211 */ /* 0x000fe200078f28ff */
[----:B------:R-:W-:Y:S01]  /*4880*/  ULDC UR12, c[0x0][0x25c] ;  /* 0x00009700000c7ab9 */ /* 0x000fe20000000800 */
[----:B------:R-:W-:Y:S01]  /*4890*/  LEA.HI R98, R7, R6, RZ, 0x5 ;  /* 0x0000000607627211 */ /* 0x000fe200078f28ff */
[----:B------:R-:W-:Y:S01]  /*48a0*/  ULDC.64 UR8, c[0x0][0x238] ;  /* 0x00008e0000087ab9 */ /* 0x000fe20000000a00 */
[----:B------:R-:W-:Y:S01]  /*48b0*/  SHF.R.S32.HI R97, RZ, 0x5, R97 ;  /* 0x00000005ff617819 */ /* 0x000fe20000011461 */
[----:B------:R-:W-:Y:S01]  /*48c0*/  ULDC.64 UR6, c[0x0][0x228] ;  /* 0x00008a0000067ab9 */ /* 0x000fe20000000a00 */
[----:B------:R-:W-:Y:S01]  /*48d0*/  SHF.R.S32.HI R98, RZ, 0x5, R98 ;  /* 0x00000005ff627819 */ /* 0x000fe20000011462 */
[----:B------:R-:W-:Y:S01]  /*48e0*/  BSSY B0, `(.L_x_25458) ;  /* 0x00002f9000007945 */ /* 0x000fe20003800000 */
[----:B------:R-:W-:-:S02]  /*48f0*/  CS2R R6, SRZ ;  /* 0x0000000000067805 */ /* 0x000fc4000001ff00 */
[----:B0-----:R-:W-:Y:S02]  /*4900*/  CS2R R8, SRZ ;  /* 0x0000000000087805 */ /* 0x001fe4000001ff00 */
[----:B------:R-:W-:Y:S02]  /*4910*/  ISETP.GE.AND P0, PT, R97, R98, PT ;  /* 0x000000626100720c */ /* 0x000fe40003f06270 */
[----:B------:R-:W-:Y:S02]  /*4920*/  CS2R R10, SRZ ;  /* 0x00000000000a7805 */ /* 0x000fe4000001ff00 */
[----:B------:R-:W-:Y:S02]  /*4930*/  CS2R R12, SRZ ;  /* 0x00000000000c7805 */ /* 0x000fe4000001ff00 */
[----:B------:R-:W-:Y:S02]  /*4940*/  CS2R R14, SRZ ;  /* 0x00000000000e7805 */ /* 0x000fe4000001ff00 */
[----:B------:R-:W-:-:S02]  /*4950*/  CS2R R16, SRZ ;  /* 0x0000000000107805 */ /* 0x000fc4000001ff00 */
[----:B------:R-:W-:Y:S02]  /*4960*/  CS2R R18, SRZ ;  /* 0x0000000000127805 */ /* 0x000fe4000001ff00 */
[----:B------:R-:W-:Y:S02]  /*4970*/  CS2R R20, SRZ ;  /* 0x0000000000147805 */ /* 0x000fe4000001ff00 */
[----:B------:R-:W-:Y:S01]  /*4980*/  CS2R R22, SRZ ;  /* 0x0000000000167805 */ /* 0x000fe2000001ff00 */
[----:B------:R-:W-:Y:S01]  /*4990*/  IMAD.MOV.U32 R96, RZ, RZ, RZ ;  /* 0x000000ffff607224 */ /* 0x000fe200078e00ff */
[----:B------:R-:W-:Y:S02]  /*49a0*/  MOV R99, RZ ;  /* 0x000000ff00637202 */ /* 0x000fe40000000f00 */
[----:B------:R-:W-:Y:S02]  /*49b0*/  CS2R R100, SRZ ;  /* 0x0000000000647805 */ /* 0x000fe4000001ff00 */
[----:B------:R-:W-:-:S02]  /*49c0*/  CS2R R102, SRZ ;  /* 0x0000000000667805 */ /* 0x000fc4000001ff00 */
[----:B------:R-:W-:Y:S02]  /*49d0*/  CS2R R104, SRZ ;  /* 0x0000000000687805 */ /* 0x000fe4000001ff00 */
[----:B------:R-:W-:Y:S01]  /*49e0*/  CS2R R106, SRZ ;  /* 0x00000000006a7805 */ /* 0x000fe2000001ff00 */
[----:B------:R-:W-:Y:S06]  /*49f0*/  @P0 BRA `(.L_x_25459) ;  /* 0x0000002c009c0947 */ /* 0x000fec0003800000 */
[----:B------:R-:W0:Y:S01]  /*4a00*/  I2F.RP R24, R5 ;  /* 0x0000000500187306 */ /* 0x000e220000209400 */
[----:B------:R-:W4:Y:S01]  /*4a10*/  LDC R115, c[0x0][0x25c] ;  /* 0x00009700ff737b82 */ /* 0x000f220000000800 */
[----:B------:R-:W-:Y:S01]  /*4a20*/  SHF.R.S32.HI R25, RZ, 0x1f, R154 ;  /* 0x0000001fff197819 */ /* 0x000fe2000001149a */
[----:B------:R-:W-:Y:S01]  /*4a30*/  IMAD.MOV.U32 R108, RZ, RZ, RZ ;  /* 0x000000ffff6c7224 */ /* 0x000fe200078e00ff */
[----:B------:R-:W-:Y:S01]  /*4a40*/  ULDC UR5, c[0x0][0x260] ;  /* 0x0000980000057ab9 */ /* 0x000fe20000000800 */
[----:B------:R-:W-:Y:S01]  /*4a50*/  ULDC UR4, c[0x0][0x27c] ;  /* 0x00009f0000047ab9 */ /* 0x000fe20000000800 */
[----:B------:R-:W-:Y:S01]  /*4a60*/  LEA.HI R25, R25, R154, RZ, 0x3 ;  /* 0x0000009a19197211 */ /* 0x000fe200078f18ff */
[----:B------:R-:W-:Y:S01]  /*4a70*/  IMAD R158, R0, UR5, RZ ;  /* 0x00000005009e7c24 */ /* 0x000fe2000f8e02ff */
[----:B------:R-:W-:Y:S01]  /*4a80*/  MOV R0, R97 ;  /* 0x0000006100007202 */ /* 0x000fe20000000f00 */
[----:B------:R-:W-:Y:S01]  /*4a90*/  IMAD.MOV.U32 R112, RZ, RZ, RZ ;  /* 0x000000ffff707224 */ /* 0x000fe200078e00ff */
[----:B------:R-:W-:-:S02]  /*4aa0*/  IADD3 R2, R2, -UR4, RZ ;  /* 0x8000000402027c10 */ /* 0x000fc4000fffe0ff */
[----:B------:R-:W-:Y:S01]  /*4ab0*/  SHF.R.S32.HI R159, RZ, 0x1f, R158 ;  /* 0x0000001fff9f7819 */ /* 0x000fe2000001149e */
[----:B0-----:R-:W0:Y:S01]  /*4ac0*/  MUFU.RCP R24, R24 ;  /* 0x0000001800187308 */ /* 0x001e220000001000 */
[----:B----4-:R-:W-:Y:S01]  /*4ad0*/  SHF.R.S32.HI R115, RZ, 0x1f, R115 ;  /* 0x0000001fff737819 */ /* 0x010fe20000011473 */
[----:B0-----:R-:W-:-:S06]  /*4ae0*/  VIADD R109, R24, 0xffffffe ;  /* 0x0ffffffe186d7836 */ /* 0x001fcc0000000000 */
[----:B------:R-:W0:Y:S02]  /*4af0*/  F2I.FTZ.U32.TRUNC.NTZ R109, R109 ;  /* 0x0000006d006d7305 */ /* 0x000e24000021f000 */
[----:B0-----:R-:W-:-:S05]  /*4b00*/  IADD3 R26, RZ, -R109, RZ ;  /* 0x8000006dff1a7210 */ /* 0x001fca0007ffe0ff */
[----:B------:R-:W-:-:S04]  /*4b10*/  IMAD R27, R26, R5, RZ ;  /* 0x000000051a1b7224 */ /* 0x000fc800078e02ff */
[----:B------:R-:W-:Y:S01]  /*4b20*/  IMAD.HI.U32 R108, R109, R27, R108 ;  /* 0x0000001b6d6c7227 */ /* 0x000fe200078e006c */
[C---:B------:R-:W-:Y:S02]  /*4b30*/  LOP3.LUT R27, R25.reuse, 0x3ffffff8, RZ, 0xc0, !PT ;  /* 0x3ffffff8191b7812 */ /* 0x040fe400078ec0ff */
[----:B------:R-:W-:Y:S01]  /*4b40*/  SHF.L.U32 R25, R25, 0x2, RZ ;  /* 0x0000000219197819 */ /* 0x000fe200000006ff */
[----:B------:R-:W-:Y:S01]  /*4b50*/  VIADD R109, R98, 0xffffffff ;  /* 0xffffffff626d7836 */ /* 0x000fe20000000000 */
[----:B------:R-:W-:Y:S02]  /*4b60*/  IADD3 R110, R154, -R27, RZ ;  /* 0x8000001b9a6e7210 */ /* 0x000fe40007ffe0ff */
[----:B------:R-:W-:-:S05]  /*4b70*/  LOP3.LUT R25, R25, 0xffffffe0, RZ, 0xc0, !PT ;  /* 0xffffffe019197812 */ /* 0x000fca00078ec0ff */
        /* <DEDUP_REMOVED lines=15> */
[C---:B-12---:R-:W-:Y:S01]  /*4c70*/  VIADD R129, R113.reuse, 0x800 ;  /* 0x0000080071817836 */ /* 0x046fe20000000000 */
        /* <DEDUP_REMOVED lines=13> */
.L_x_25462:
        /* <DEDUP_REMOVED lines=17> */
[----:B0-----:R-:W-:Y:S02]  /*4e60*/  IADD3 R27, R32, 0xffffffe, RZ ;  /* 0x0ffffffe201b7810 */ /* 0x001fe40007ffe0ff */
[----:B------:R-:W-:-:S04]  /*4e70*/  LOP3.LUT R26, R25, R30, RZ, 0x3c, !PT ;  /* 0x0000001e191a7212 */ /* 0x000fc800078e3cff */
[----:B------:R-:W-:Y:S01]  /*4e80*/  ISETP.GE.AND P2, PT, R26, RZ, PT ;  /* 0x000000ff1a00720c */ /* 0x000fe20003f46270 */
[----:B------:R-:W0:Y:S04]  /*4e90*/  F2I.FTZ.U32.TRUNC.NTZ R27, R27 ;  /* 0x0000001b001b7305 */ /* 0x000e28000021f000 */
[----:B------:R-:W-:-:S05]  /*4ea0*/  @P0 IADD3 R24, R24, 0x1, RZ ;  /* 0x0000000118180810 */ /* 0x000fca0007ffe0ff */
[----:B------:R-:W-:-:S05]  /*4eb0*/  IMAD.MOV.U32 R28, RZ, RZ, R24 ;  /* 0x000000ffff1c7224 */ /* 0x000fca00078e0018 */
[----:B------:R-:W-:Y:S01]  /*4ec0*/  @!P2 IADD3 R28, -R28, RZ, RZ ;  /* 0x000000ff1c1ca210 */ /* 0x000fe20007ffe1ff */
        /* <DEDUP_REMOVED lines=36> */
[----:B------:R-:W-:Y:S02]  /*5110*/  LEA.HI.X R27, R24, UR7, R27, 0x2, P1 ;  /* 0x00000007181b7c11 */ /* 0x000fe400088f141b */
[----:B------:R-:W-:-:S03]  /*5120*/  IADD3 R24, P0, R143, R160, RZ ;  /* 0x000000a08f187210 */ /* 0x000fc60007f1e0ff */
[----:B------:R-:W2:Y:S01]  /*5130*/  LDG.E.128.CONSTANT R92, desc[UR10][R26.64] ;  /* 0x0000000a1a5c7981 */ /* 0x000ea2000c1e9d00 */
[C---:B------:R-:W-:Y:S02]  /*5140*/  LEA R32, P1, R24.reuse, UR6, 0x2 ;  /* 0x0000000618207c11 */ /* 0x040fe4000f8210ff */
[----:B------:R-:W-:Y:S01]  /*5150*/  LEA.HI.X.SX32 R33, R143, R144, 0x1, P0 ;  /* 0x000000908f217211 */ /* 0x000fe200000f0eff */
[----:B------:R0:W4:Y:S03]  /*5160*/  LDG.E.128.CONSTANT R28, desc[UR10][R26.64+0x200] ;  /* 0x0002000a1a1c7981 */ /* 0x000126000c1e9d00 */
[----:B------:R-:W-:Y:S02]  /*5170*/  LEA.HI.X R33, R24, UR7, R33, 0x2, P1 ;  /* 0x0000000718217c11 */ /* 0x000fe400088f1421 */
[----:B------:R-:W-:-:S04]  /*5180*/  IADD3 R24, P0, R142, R160, RZ ;  /* 0x000000a08e187210 */ /* 0x000fc80007f1e0ff */
[----:B------:R-:W-:Y:S01]  /*5190*/  LEA R36, P1, R24, UR6, 0x2 ;  /* 0x0000000618247c11 */ /* 0x000fe2000f8210ff */
[----:B---3--:R-:W3:Y:S01]  /*51a0*/  LDG.E.128.CONSTANT R32, desc[UR10][R32.64] ;  /* 0x0000000a20207981 */ /* 0x008ee2000c1e9d00 */
[----:B------:R-:W-:-:S04]  /*51b0*/  LEA.HI.X.SX32 R37, R142, R144, 0x1, P0 ;  /* 0x000000908e257211 */ /* 0x000fc800000f0eff */
[----:B------:R-:W-:Y:S02]  /*51c0*/  LEA.HI.X R37, R24, UR7, R37, 0x2, P1 ;  /* 0x0000000718257c11 */ /* 0x000fe400088f1425 */
[----:B------:R-:W-:-:S04]  /*51d0*/  IADD3 R24, P0, R141, R160, RZ ;  /* 0x000000a08d187210 */ /* 0x000fc80007f1e0ff */
[----:B------:R-:W-:Y:S01]  /*51e0*/  LEA R40, P1, R24, UR6, 0x2 ;  /* 0x0000000618287c11 */ /* 0x000fe2000f8210ff */
[----:B------:R-:W5:Y:S01]  /*51f0*/  LDG.E.128.CONSTANT R36, desc[UR10][R36.64] ;  /* 0x0000000a24247981 */ /* 0x000f62000c1e9d00 */
[----:B------:R-:W-:-:S04]  /*5200*/  LEA.HI.X.SX32 R41, R141, R144, 0x1, P0 ;  /* 0x000000908d297211 */ /* 0x000fc800000f0eff */
[----:B------:R-:W-:Y:S02]  /*5210*/  LEA.HI.X R41, R24, UR7, R41, 0x2, P1 ;  /* 0x0000000718297c11 */ /* 0x000fe400088f1429 */
[----:B------:R-:W-:-:S04]  /*5220*/  IADD3 R24, P0, R140, R160, RZ ;  /* 0x000000a08c187210 */ /* 0x000fc80007f1e0ff */
[----:B------:R-:W-:Y:S01]  /*5230*/  LEA R44, P1, R24, UR6, 0x2 ;  /* 0x00000006182c7c11 */ /* 0x000fe2000f8210ff */
[----:B------:R-:W5:Y:S01]  /*5240*/  LDG.E.128.CONSTANT R40, desc[UR10][R40.64] ;  /* 0x0000000a28287981 */ /* 0x000f62000c1e9d00 */
[----:B0-----:R-:W-:-:S04]  /*5250*/  LEA.HI.X.SX32 R27, R140, R144, 0x1, P0 ;  /* 0x000000908c1b7211 */ /* 0x001fc800000f0eff */
        /* <DEDUP_REMOVED lines=39> */
[----:B------:R-:W-:Y:S02]  /*54d0*/  LEA.HI.X.SX32 R27, R132, R144, 0x1, P0 ;  /* 0x00000090841b7211 */ /* 0x000fe400000f0eff */
[----:B------:R-:W-:Y:S02]  /*54e0*/  ISETP.NE.AND P0, PT, R0, R109, PT ;  /* 0x0000006d0000720c */ /* 0x000fe40003f05270 */
[----:B------:R-:W-:-:S06]  /*54f0*/  LEA.HI.X R77, R24, UR7, R27, 0x2, P1 ;  /* 0x00000007184d7c11 */ /* 0x000fcc00088f141b */
[----:B------:R-:W5:Y:S01]  /*5500*/  LDG.E.128.CONSTANT R76, desc[UR10][R76.64] ;  /* 0x0000000a4c4c7981 */ /* 0x000f62000c1e9d00 */
[----:B------:R-:W-:Y:S01]  /*5510*/  LEA R114, R110, R25, 0x2 ;  /* 0x000000196e727211 */ /* 0x000fe200078e10ff */
[----:B------:R-:W0:Y:S01]  /*5520*/  S2UR UR5, SR_CgaCtaId ;  /* 0x00000000000579c3 */ /* 0x000e220000008800 */
[----:B------:R-:W-:Y:S02]  /*5530*/  UMOV UR4, 0x400 ;  /* 0x0000040000047882 */ /* 0x000fe40000000000 */
[CC--:B------:R-:W-:Y:S01]  /*5540*/  @!P0 ISETP.GE.AND P4, PT, R114.reuse, R155.reuse, PT ;  /* 0x0000009b7200820c */ /* 0x0c0fe20003f86270 */
[C---:B------:R-:W-:Y:S01]  /*5550*/  @!P0 VIADD R24, R114.reuse, 0x1 ;  /* 0x0000000172188836 */ /* 0x040fe20000000000 */
[C---:B------:R-:W-:Y:S01]  /*5560*/  @!P0 IADD3 R26, R114.reuse, 0x2, RZ ;  /* 0x00000002721a8810 */ /* 0x040fe20007ffe0ff */
[C---:B------:R-:W-:Y:S01]  /*5570*/  @!P0 VIADD R80, R114.reuse, 0x3 ;  /* 0x0000000372508836 */ /* 0x040fe20000000000 */
[----:B------:R-:W-:Y:S01]  /*5580*/  UIADD3 UR4, UR4, 0x200, URZ ;  /* 0x0000020004047890 */ /* 0x000fe2000fffe03f */
[----:B------:R-:W-:Y:S01]  /*5590*/  @!P0 VIADD R86, R114, 0x1 ;  /* 0x0000000172568836 */ /* 0x000fe20000000000 */
[-C--:B------:R-:W-:Y:S01]  /*55a0*/  @!P0 ISETP.GE.AND P5, PT, R24, R155.reuse, PT ;  /* 0x0000009b1800820c */ /* 0x080fe20003fa6270 */
[----:B------:R-:W-:Y:S01]  /*55b0*/  @!P0 VIADD R90, R114, 0x3 ;  /* 0x00000003725a8836 */ /* 0x000fe20000000000 */
[----:B------:R-:W-:-:S02]  /*55c0*/  @!P0 ISETP.GE.AND P3, PT, R24, R155, PT ;  /* 0x0000009b1800820c */ /* 0x000fc40003f66270 */
[----:B------:R-:W-:Y:S02]  /*55d0*/  @!P0 IADD3 R24, R114, 0x3, RZ ;  /* 0x0000000372188810 */ /* 0x000fe40007ffe0ff */
[-C--:B------:R-:W-:Y:S02]  /*55e0*/  @!P0 ISETP.GE.AND P6, PT, R80, R155.reuse, PT ;  /* 0x0000009b5000820c */ /* 0x080fe40003fc6270 */
[CC--:B------:R-:W-:Y:S02]  /*55f0*/  @!P0 ISETP.GE.AND P1, PT, R26.reuse, R155.reuse, PT ;  /* 0x0000009b1a00820c */ /* 0x0c0fe40003f26270 */
[----:B------:R-:W-:Y:S01]  /*5600*/  @!P0 ISETP.GE.AND P2, PT, R26, R155, PT ;  /* 0x0000009b1a00820c */ /* 0x000fe20003f46270 */
[----:B------:R-:W-:Y:S01]  /*5610*/  @!P0 VIADD R26, R114, 0x1 ;  /* 0x00000001721a8836 */ /* 0x000fe20000000000 */
[----:B0-----:R-:W-:-:S06]  /*5620*/  ULEA UR4, UR5, UR4, 0x18 ;  /* 0x0000000405047291 */ /* 0x001fcc000f8ec03f */
[----:B------:R-:W-:-:S06]  /*5630*/  LEA R80, R114, UR4, 0x2 ;  /* 0x0000000472507c11 */ /* 0x000fcc000f8e10ff */
[----:B------:R-:W0:Y:S01]  /*5640*/  LDS.128 R80, [R80] ;  /* 0x0000000050507984 */ /* 0x000e220000000c00 */
[----:B--2---:R-:W-:Y:S02]  /*5650*/  @!P0 FSEL R92, R92, RZ, !P4 ;  /* 0x000000ff5c5c8208 */ /* 0x004fe40006000000 */
[-C--:B------:R-:W-:Y:S02]  /*5660*/  @!P0 ISETP.GE.AND P4, PT, R24, R155.reuse, PT ;  /* 0x0000009b1800820c */ /* 0x080fe40003f86270 */
[----:B------:R-:W-:Y:S02]  /*5670*/  @!P0 IADD3 R24, R114, 0x2, RZ ;  /* 0x0000000272188810 */ /* 0x000fe40007ffe0ff */
[----:B------:R-:W-:Y:S02]  /*5680*/  @!P0 FSEL R95, R95, RZ, !P6 ;  /* 0x000000ff5f5f8208 */ /* 0x000fe40007000000 */
[----:B------:R-:W-:Y:S02]  /*5690*/  @!P0 ISETP.GE.AND P6, PT, R24, R155, PT ;  /* 0x0000009b1800820c */ /* 0x000fe40003fc6270 */
[----:B------:R-:W-:-:S02]  /*56a0*/  @!P0 IADD3 R24, R114, 0x1, RZ ;  /* 0x0000000172188810 */ /* 0x000fc40007ffe0ff */
[----:B----4-:R-:W-:Y:S02]  /*56b0*/  @!P0 FSEL R29, R29, RZ, !P3 ;  /* 0x000000ff1d1d8208 */ /* 0x010fe40005800000 */
[-C--:B------:R-:W-:Y:S01]  /*56c0*/  @!P0 ISETP.GE.AND P3, PT, R24, R155.reuse, PT ;  /* 0x0000009b1800820c */ /* 0x080fe20003f66270 */
[----:B------:R-:W-:Y:S01]  /*56d0*/  @!P0 VIADD R24, R114, 0x2 ;  /* 0x0000000272188836 */ /* 0x000fe20000000000 */
[----:B------:R-:W-:Y:S02]  /*56e0*/  @!P0 FSEL R93, R93, RZ, !P5 ;  /* 0x000000ff5d5d8208 */ /* 0x000fe40006800000 */
[----:B------:R-:W-:Y:S02]  /*56f0*/  @!P0 FSEL R31, R31, RZ, !P4 ;  /* 0x000000ff1f1f8208 */ /* 0x000fe40006000000 */
[----:B------:R-:W-:Y:S01]  /*5700*/  @!P0 ISETP.GE.AND P5, PT, R26, R155, PT ;  /* 0x0000009b1a00820c */ /* 0x000fe20003fa6270 */
[----:B------:R-:W-:Y:S01]  /*5710*/  @!P0 VIADD R26, R114, 0x3 ;  /* 0x00000003721a8836 */ /* 0x000fe20000000000 */
[----:B------:R-:W-:-:S02]  /*5720*/  @!P0 FSEL R94, R94, RZ, !P1 ;  /* 0x000000ff5e5e8208 */ /* 0x000fc40004800000 */
[-C--:B------:R-:W-:Y:S02]  /*5730*/  @!P0 ISETP.GE.AND P4, PT, R24, R155.reuse, PT ;  /* 0x0000009b1800820c */ /* 0x080fe40003f86270 */
[CC--:B------:R-:W-:Y:S02]  /*5740*/  @!P0 ISETP.GE.AND P1, PT, R114.reuse, R155.reuse, PT ;  /* 0x0000009b7200820c */ /* 0x0c0fe40003f26270 */
[----:B------:R-:W-:Y:S02]  /*5750*/  @!P0 IADD3 R24, R114, 0x1, RZ ;  /* 0x0000000172188810 */ /* 0x000fe40007ffe0ff */
[----:B---3--:R-:W-:Y:S02]  /*5760*/  @!P0 FSEL R33, R33, RZ, !P5 ;  /* 0x000000ff21218208 */ /* 0x008fe40006800000 */
        /* <DEDUP_REMOVED lines=8> */
[----:B------:R-:W-:Y:S02]  /*57f0*/  @!P0 IADD3 R24, R114, 0x1, RZ ;  /* 0x0000000172188810 */ /* 0x000fe40007ffe0ff */
[----:B-----5:R-:W-:-:S02]  /*5800*/  @!P0 FSEL R37, R37, RZ, !P3 ;  /* 0x000000ff25258208 */ /* 0x020fc40005800000 */
[----:B------:R-:W-:Y:S02]  /*5810*/  @!P0 FSEL R32, R32, RZ, !P2 ;  /* 0x000000ff20208208 */ /* 0x000fe40005000000 */
[----:B------:R-:W-:Y:S02]  /*5820*/  @!P0 FSEL R34, R34, RZ, !P6 ;  /* 0x000000ff22228208 */ /* 0x000fe40007000000 */
[-C--:B------:R-:W-:Y:S01]  /*5830*/  @!P0 ISETP.GE.AND P3, PT, R24, R155.reuse, PT ;  /* 0x0000009b1800820c */ /* 0x080fe20003f66270 */
[----:B------:R-:W-:Y:S01]  /*5840*/  @!P0 VIADD R24, R114, 0x2 ;  /* 0x0000000272188836 */ /* 0x000fe20000000000 */
[-C--:B------:R-:W-:Y:S02]  /*5850*/  @!P0 ISETP.GE.AND P2, PT, R26, R155.reuse, PT ;  /* 0x0000009b1a00820c */ /* 0x080fe40003f46270 */
[----:B------:R-:W-:Y:S02]  /*5860*/  @!P0 ISETP.GE.AND P6, PT, R114, R155, PT ;  /* 0x0000009b7200820c */ /* 0x000fe40003fc6270 */
[----:B------:R-:W-:-:S02]  /*5870*/  @!P0 FSEL R39, R39, RZ, !P2 ;  /* 0x000000ff27278208 */ /* 0x000fc40005000000 */
[----:B------:R-:W-:Y:S02]  /*5880*/  @!P0 FSEL R36, R36, RZ, !P6 ;  /* 0x000000ff24248208 */ /* 0x000fe40007000000 */
[-C--:B------:R-:W-:Y:S02]  /*5890*/  @!P0 ISETP.GE.AND P6, PT, R26, R155.reuse, PT ;  /* 0x0000009b1a00820c */ /* 0x080fe40003fc6270 */
[-C--:B------:R-:W-:Y:S02]  /*58a0*/  @!P0 ISETP.GE.AND P2, PT, R24, R155.reuse, PT ;  /* 0x0000009b1800820c */ /* 0x080fe40003f46270 */
[----:B------:R-:W-:Y:S02]  /*58b0*/  @!P0 IADD3 R24, R114, 0x1, RZ ;  /* 0x0000000172188810 */ /* 0x000fe40007ffe0ff */
[----:B------:R-:W-:Y:S02]  /*58c0*/  @!P0 FSEL R38, R38, RZ, !P4 ;  /* 0x000000ff26268208 */ /* 0x000fe40006000000 */
[----:B------:R-:W-:-:S02]  /*58d0*/  @!P0 ISETP.GE.AND P4, PT, R114, R155, PT ;  /* 0x0000009b7200820c */ /* 0x000fc40003f86270 */
[----:B------:R-:W-:Y:S02]  /*58e0*/  @!P0 FSEL R41, R41, RZ, !P5 ;  /* 0x000000ff29298208 */ /* 0x000fe40006800000 */
[----:B------:R-:W-:Y:S02]  /*58f0*/  @!P0 FSEL R43, R43, RZ, !P6 ;  /* 0x000000ff2b2b8208 */ /* 0x000fe40007000000 */
[-C--:B------:R-:W-:Y:S02]  /*5900*/  @!P0 ISETP.GE.AND P5, PT, R24, R155.reuse, PT ;  /* 0x0000009b1800820c */ /* 0x080fe40003fa6270 */
[C---:B------:R-:W-:Y:S02]  /*5910*/  @!P0 ISETP.GE.AND P6, PT, R114.reuse, R155, PT ;  /* 0x0000009b7200820c */ /* 0x040fe40003fc6270 */
[----:B------:R-:W-:Y:S02]  /*5920*/  @!P0 IADD3 R24, R114, 0x3, RZ ;  /* 0x0000000372188810 */ /* 0x000fe40007ffe0ff */
[----:B------:R-:W-:-:S02]  /*5930*/  @!P0 FSEL R40, R40, RZ, !P4 ;  /* 0x000000ff28288208 */ /* 0x000fc40006000000 */
[-C--:B------:R-:W-:Y:S01]  /*5940*/  @!P0 ISETP.GE.AND P4, PT, R26, R155.reuse, PT ;  /* 0x0000009b1a00820c */ /* 0x080fe20003f86270 */
[----:B------:R-:W-:Y:S01]  /*5950*/  @!P0 VIADD R26, R114, 0x2 ;  /* 0x00000002721a8836 */ /* 0x000fe20000000000 */
[----:B------:R-:W-:Y:S02]  /*5960*/  @!P0 FSEL R44, R44, RZ, !P6 ;  /* 0x000000ff2c2c8208 */ /* 0x000fe40007000000 */
[-C--:B------:R-:W-:Y:S02]  /*5970*/  @!P0 ISETP.GE.AND P6, PT, R24, R155.reuse, PT ;  /* 0x0000009b1800820c */ /* 0x080fe40003fc6270 */
[----:B------:R-:W-:Y:S02]  /*5980*/  @!P0 IADD3 R24, R114, 0x2, RZ ;  /* 0x0000000272188810 */ /* 0x000fe40007ffe0ff */
[----:B------:R-:W-:Y:S02]  /*5990*/  @!P0 FSEL R42, R42, RZ, !P1 ;  /* 0x000000ff2a2a8208 */ /* 0x000fe40004800000 */
[----:B------:R-:W-:Y:S01]  /*59a0*/  @!P0 ISETP.GE.AND P1, PT, R26, R155, PT ;  /* 0x0000009b1a00820c */ /* 0x000fe20003f26270 */
[----:B------:R-:W-:Y:S01]  /*59b0*/  @!P0 VIADD R26, R114, 0x1 ;  /* 0x00000001721a8836 */ /* 0x000fe20000000000 */
[----:B------:R-:W-:-:S02]  /*59c0*/  @!P0 FSEL R47, R47, RZ, !P4 ;  /* 0x000000ff2f2f8208 */ /* 0x000fc40006000000 */
[-C--:B------:R-:W-:Y:S02]  /*59d0*/  @!P0 ISETP.GE.AND P4, PT, R24, R155.reuse, PT ;  /* 0x0000009b1800820c */ /* 0x080fe40003f86270 */
[----:B------:R-:W-:Y:S02]  /*59e0*/  @!P0 FSEL R49, R49, RZ, !P5 ;  /* 0x000000ff31318208 */ /* 0x000fe40006800000 */
[C---:B------:R-:W-:Y:S02]  /*59f0*/  @!P0 IADD3 R24, R114.reuse, 0x1, RZ ;  /* 0x0000000172188810 */ /* 0x040fe40007ffe0ff */
[----:B------:R-:W-:Y:S02]  /*5a00*/  @!P0 ISETP.GE.AND P5, PT, R114, R155, PT ;  /* 0x0000009b7200820c */ /* 0x000fe40003fa6270 */
[----:B------:R-:W-:Y:S02]  /*5a10*/  @!P0 FSEL R45, R45, RZ, !P3 ;  /* 0x000000ff2d2d8208 */ /* 0x000fe40005800000 */
[----:B------:R-:W-:-:S02]  /*5a20*/  @!P0 FSEL R50, R50, RZ, !P1 ;  /* 0x000000ff32328208 */ /* 0x000fc40004800000 */
[-C--:B------:R-:W-:Y:S01]  /*5a30*/  @!P0 ISETP.GE.AND P3, PT, R26, R155.reuse, PT ;  /* 0x0000009b1a00820c */ /* 0x080fe20003f66270 */
[----:B------:R-:W-:Y:S01]  /*5a40*/  @!P0 VIADD R26, R114, 0x3 ;  /* 0x00000003721a8836 */ /* 0x000fe20000000000 */
[----:B------:R-:W-:Y:S02]  /*5a50*/  @!P0 ISETP.GE.AND P1, PT, R24, R155, PT ;  /* 0x0000009b1800820c */ /* 0x000fe40003f26270 */
[----:B------:R-:W-:Y:S02]  /*5a60*/  @!P0 FSEL R52, R52, RZ, !P5 ;  /* 0x000000ff34348208 */ /* 0x000fe40006800000 */
[----:B------:R-:W-:Y:S02]  /*5a70*/  IADD3 R24, P5, R131, R160, RZ ;  /* 0x000000a083187210 */ /* 0x000fe40007fbe0ff */
[----:B------:R-:W-:Y:S02]  /*5a80*/  @!P0 FSEL R53, R53, RZ, !P3 ;  /* 0x000000ff35358208 */ /* 0x000fe40005800000 */
[----:B------:R-:W-:-:S02]  /*5a90*/  @!P0 FSEL R46, R46, RZ, !P2 ;  /* 0x000000ff2e2e8208 */ /* 0x000fc40005000000 */
[----:B------:R-:W-:Y:S02]  /*5aa0*/  LEA R84, P3, R24, UR6, 0x2 ;  /* 0x0000000618547c11 */ /* 0x000fe4000f8610ff */
[----:B------:R-:W-:Y:S02]  /*5ab0*/  LEA.HI.X.SX32 R25, R131, R144, 0x1, P5 ;  /* 0x0000009083197211 */ /* 0x000fe400028f0eff */
[-C--:B------:R-:W-:Y:S02]  /*5ac0*/  @!P0 ISETP.GE.AND P2, PT, R114, R155.reuse, PT ;  /* 0x0000009b7200820c */ /* 0x080fe40003f46270 */
[----:B------:R-:W-:Y:S02]  /*5ad0*/  LEA.HI.X R85, R24, UR7, R25, 0x2, P3 ;  /* 0x0000000718557c11 */ /* 0x000fe400098f1419 */
[----:B------:R-:W-:Y:S02]  /*5ae0*/  @!P0 FSEL R48, R48, RZ, !P2 ;  /* 0x000000ff30308208 */ /* 0x000fe40005000000 */
[-C--:B------:R-:W-:Y:S01]  /*5af0*/  @!P0 ISETP.GE.AND P2, PT, R26, R155.reuse, PT ;  /* 0x0000009b1a00820c */ /* 0x080fe20003f46270 */
[----:B------:R-:W-:Y:S01]  /*5b00*/  @!P0 VIADD R26, R114, 0x2 ;  /* 0x00000002721a8836 */ /* 0x000fe20000000000 */
[----:B------:R-:W-:-:S02]  /*5b10*/  @!P0 ISETP.GE.AND P5, PT, R86, R155, PT ;  /* 0x0000009b5600820c */ /* 0x000fc40003fa6270 */
[----:B------:R-:W-:Y:S01]  /*5b20*/  @!P0 FSEL R55, R55, RZ, !P2 ;  /* 0x000000ff37378208 */ /* 0x000fe20005000000 */
[----:B------:R-:W2:Y:S01]  /*5b30*/  LDG.E.128.CONSTANT R84, desc[UR10][R84.64] ;  /* 0x0000000a54547981 */ /* 0x000ea2000c1e9d00 */
[----:B------:R-:W-:Y:S02]  /*5b40*/  @!P0 ISETP.GE.AND P2, PT, R114, R155, PT ;  /* 0x0000009b7200820c */ /* 0x000fe40003f46270 */
[----:B------:R-:W-:Y:S02]  /*5b50*/  IADD3 R24, P3, R130, R160, RZ ;  /* 0x000000a082187210 */ /* 0x000fe40007f7e0ff */
[----:B------:R-:W-:Y:S02]  /*5b60*/  @!P0 FSEL R56, R56, RZ, !P2 ;  /* 0x000000ff38388208 */ /* 0x000fe40005000000 */
[----:B------:R-:W-:Y:S02]  /*5b70*/  @!P0 FSEL R51, R51, RZ, !P6 ;  /* 0x000000ff33338208 */ /* 0x000fe40007000000 */
[----:B------:R-:W-:-:S02]  /*5b80*/  LEA R88, P2, R24, UR6, 0x2 ;  /* 0x0000000618587c11 */ /* 0x000fc4000f8410ff */
[----:B------:R-:W-:Y:S02]  /*5b90*/  LEA.HI.X.SX32 R25, R130, R144, 0x1, P3 ;  /* 0x0000009082197211 */ /* 0x000fe400018f0eff */
[-C--:B------:R-:W-:Y:S02]  /*5ba0*/  @!P0 ISETP.GE.AND P6, PT, R26, R155.reuse, PT ;  /* 0x0000009b1a00820c */ /* 0x080fe40003fc6270 */
[----:B------:R-:W-:Y:S02]  /*5bb0*/  @!P0 IADD3 R26, R114, 0x3, RZ ;  /* 0x00000003721a8810 */ /* 0x000fe40007ffe0ff */
[----:B------:R-:W-:Y:S02]  /*5bc0*/  LEA.HI.X R89, R24, UR7, R25, 0x2, P2 ;  /* 0x0000000718597c11 */ /* 0x000fe400090f1419 */
[----:B------:R-:W-:Y:S02]  /*5bd0*/  @!P0 FSEL R54, R54, RZ, !P4 ;  /* 0x000000ff36368208 */ /* 0x000fe40006000000 */
[----:B------:R-:W-:-:S02]  /*5be0*/  @!P0 ISETP.GE.AND P4, PT, R26, R155, PT ;  /* 0x0000009b1a00820c */ /* 0x000fc40003f86270 */
[----:B------:R-:W-:Y:S02]  /*5bf0*/  @!P0 IADD3 R26, R114, 0x2, RZ ;  /* 0x00000002721a8810 */ /* 0x000fe40007ffe0ff */
[----:B------:R-:W-:Y:S02]  /*5c00*/  @!P0 FSEL R58, R58, RZ, !P6 ;  /* 0x000000ff3a3a8208 */ /* 0x000fe40007000000 */
[----:B------:R-:W-:Y:S02]  /*5c10*/  @!P0 FSEL R57, R57, RZ, !P1 ;  /* 0x000000ff39398208 */ /* 0x000fe40004800000 */
[-C--:B------:R-:W-:Y:S02]  /*5c20*/  @!P0 ISETP.GE.AND P6, PT, R114, R155.reuse, PT ;  /* 0x0000009b7200820c */ /* 0x080fe40003fc6270 */
[-C--:B------:R-:W-:Y:S01]  /*5c30*/  @!P0 ISETP.GE.AND P1, PT, R90, R155.reuse, PT ;  /* 0x0000009b5a00820c */ /* 0x080fe20003f26270 */
[----:B------:R-:W-:Y:S01]  /*5c40*/  @!P0 VIADD R24, R114, 0x2 ;  /* 0x0000000272188836 */ /* 0x000fe20000000000 */
[----:B------:R-:W3:Y:S01]  /*5c50*/  LDG.E.128.CONSTANT R88, desc[UR10][R88.64] ;  /* 0x0000000a58587981 */ /* 0x000ee2000c1e9d00 */
[----:B------:R-:W-:-:S02]  /*5c60*/  @!P0 ISETP.GE.AND P3, PT, R26, R155, PT ;  /* 0x0000009b1a00820c */ /* 0x000fc40003f66270 */
[----:B------:R-:W-:Y:S02]  /*5c70*/  @!P0 IADD3 R26, R114, 0x1, RZ ;  /* 0x00000001721a8810 */ /* 0x000fe40007ffe0ff */
[----:B------:R-:W-:Y:S02]  /*5c80*/  @!P0 FSEL R60, R60, RZ, !P6 ;  /* 0x000000ff3c3c8208 */ /* 0x000fe40007000000 */
[----:B------:R-:W-:Y:S02]  /*5c90*/  IADD3 R25, P6, R129, R160, RZ ;  /* 0x000000a081197210 */ /* 0x000fe40007fde0ff */
[----:B------:R-:W-:Y:S02]  /*5ca0*/  @!P0 FSEL R59, R59, RZ, !P4 ;  /* 0x000000ff3b3b8208 */ /* 0x000fe40006000000 */
[-C--:B------:R-:W-:Y:S02]  /*5cb0*/  @!P0 ISETP.GE.AND P2, PT, R26, R155.reuse, PT ;  /* 0x0000009b1a00820c */ /* 0x080fe40003f46270 */
[----:B------:R-:W-:-:S02]  /*5cc0*/  @!P0 ISETP.GE.AND P4, PT, R24, R155, PT ;  /* 0x0000009b1800820c */ /* 0x000fc40003f86270 */
[----:B------:R-:W-:Y:S02]  /*5cd0*/  @!P0 FSEL R61, R61, RZ, !P5 ;  /* 0x000000ff3d3d8208 */ /* 0x000fe40006800000 */
[----:B------:R-:W-:Y:S02]  /*5ce0*/  LEA R24, P5, R25, UR6, 0x2 ;  /* 0x0000000619187c11 */ /* 0x000fe4000f8a10ff */
[----:B------:R-:W-:Y:S01]  /*5cf0*/  LEA.HI.X.SX32 R26, R129, R144, 0x1, P6 ;  /* 0x00000090811a7211 */ /* 0x000fe200030f0eff */
[----:B0-----:R-:W-:-:S03]  /*5d00*/  FMUL.FTZ R93, R81, R93 ;  /* 0x0000005d515d7220 */ /* 0x001fc60000410000 */
[----:B------:R-:W-:Y:S01]  /*5d10*/  LEA.HI.X R25, R25, UR7, R26, 0x2, P5 ;  /* 0x0000000719197c11 */ /* 0x000fe2000a8f141a */
[----:B------:R-:W-:Y:S01]  /*5d20*/  FMUL.FTZ R29, R81, R29 ;  /* 0x0000001d511d7220 */ /* 0x000fe20000410000 */
[----:B------:R-:W-:Y:S01]  /*5d30*/  FFMA.FTZ R93, R80, R92, R93 ;  /* 0x0000005c505d7223 */ /* 0x000fe2000001005d */
[----:B------:R-:W-:Y:S02]  /*5d40*/  @!P0 IADD3 R92, R114, 0x3, RZ ;  /* 0x00000003725c8810 */ /* 0x000fe40007ffe0ff */
[----:B------:R-:W-:Y:S01]  /*5d50*/  FFMA.FTZ R29, R80, R28, R29 ;  /* 0x0000001c501d7223 */ /* 0x000fe2000001001d */
[----:B------:R-:W4:Y:S01]  /*5d60*/  LDG.E.128.CONSTANT R24, desc[UR10][R24.64] ;  /* 0x0000000a18187981 */ /* 0x000f22000c1e9d00 */
[----:B------:R-:W-:Y:S01]  /*5d70*/  IADD3 R28, P5, R128, R160, RZ ;  /* 0x000000a0801c7210 */ /* 0x000fe20007fbe0ff */
[----:B------:R-:W-:Y:S01]  /*5d80*/  FFMA.FTZ R146, R82, R94, R93 ;  /* 0x0000005e52927223 */ /* 0x000fe2000001005d */
[----:B------:R-:W-:Y:S02]  /*5d90*/  @!P0 ISETP.GE.AND P6, PT, R92, R155, PT ;  /* 0x0000009b5c00820c */ /* 0x000fe40003fc6270 */
[----:B------:R-:W-:-:S02]  /*5da0*/  @!P0 FSEL R62, R62, RZ, !P3 ;  /* 0x000000ff3e3e8208 */ /* 0x000fc40005800000 */
        /* <DEDUP_REMOVED lines=8> */
[----:B------:R-:W5:Y:S01]  /*5e30*/  LDG.E.128.CONSTANT R92, desc[UR10][R92.64] ;  /* 0x0000000a5c5c7981 */ /* 0x000f62000c1e9d00 */
[----:B------:R-:W-:Y:S02]  /*5e40*/  @!P0 FSEL R63, R63, RZ, !P1 ;  /* 0x000000ff3f3f8208 */ /* 0x000fe40004800000 */
[----:B------:R-:W-:Y:S02]  /*5e50*/  @!P0 ISETP.GE.AND P3, PT, R114, R155, PT ;  /* 0x0000009b7200820c */ /* 0x000fe40003f66270 */
[----:B------:R-:W-:-:S02]  /*5e60*/  IADD3 R29, P1, R127, R160, RZ ;  /* 0x000000a07f1d7210 */ /* 0x000fc40007f3e0ff */
[----:B------:R-:W-:Y:S02]  /*5e70*/  @!P0 ISETP.GE.AND P5, PT, R32, R155, PT ;  /* 0x0000009b2000820c */ /* 0x000fe40003fa6270 */
[----:B------:R-:W-:Y:S02]  /*5e80*/  @!P0 FSEL R64, R64, RZ, !P3 ;  /* 0x000000ff40408208 */ /* 0x000fe40005800000 */
[----:B------:R-:W-:Y:S02]  /*5e90*/  LEA R28, P3, R29, UR6, 0x2 ;  /* 0x000000061d1c7c11 */ /* 0x000fe4000f8610ff */
[----:B------:R-:W-:-:S04]  /*5ea0*/  LEA.HI.X.SX32 R32, R127, R144, 0x1, P1 ;  /* 0x000000907f207211 */ /* 0x000fc800008f0eff */
[----:B------:R-:W-:Y:S01]  /*5eb0*/  LEA.HI.X R29, R29, UR7, R32, 0x2, P3 ;  /* 0x000000071d1d7c11 */ /* 0x000fe200098f1420 */
[----:B------:R-:W-:Y:S01]  /*5ec0*/  FFMA.FTZ R148, R82, R34, R33 ;  /* 0x0000002252947223 */ /* 0x000fe20000010021 */
[----:B------:R-:W-:Y:S01]  /*5ed0*/  FFMA.FTZ R145, R83, R31, R30 ;  /* 0x0000001f53917223 */ /* 0x000fe2000001001e */
[C---:B------:R-:W-:Y:S01]  /*5ee0*/  @!P0 IADD3 R34, R114.reuse, 0x2, RZ ;  /* 0x0000000272228810 */ /* 0x040fe20007ffe0ff */
[----:B------:R-:W-:Y:S01]  /*5ef0*/  @!P0 VIADD R32, R114, 0x3 ;  /* 0x0000000372208836 */ /* 0x000fe20000000000 */
[----:B------:R-:W-:Y:S01]  /*5f00*/  IADD3 R33, P3, R126, R160, RZ ;  /* 0x000000a07e217210 */ /* 0x000fe20007f7e0ff */
[----:B------:R-:W5:Y:S01]  /*5f10*/  LDG.E.128.CONSTANT R28, desc[UR10][R28.64] ;  /* 0x0000000a1c1c7981 */ /* 0x000f62000c1e9d00 */
[-C--:B------:R-:W-:Y:S02]  /*5f20*/  @!P0 ISETP.GE.AND P1, PT, R34, R155.reuse, PT ;  /* 0x0000009b2200820c */ /* 0x080fe40003f26270 */
[----:B------:R-:W-:Y:S02]  /*5f30*/  @!P0 FSEL R65, R65, RZ, !P2 ;  /* 0x000000ff41418208 */ /* 0x000fe40005000000 */
[----:B------:R-:W-:-:S02]  /*5f40*/  @!P0 ISETP.GE.AND P2, PT, R32, R155, PT ;  /* 0x0000009b2000820c */ /* 0x000fc40003f46270 */
[----:B------:R-:W-:Y:S02]  /*5f50*/  LEA.HI.X.SX32 R34, R126, R144, 0x1, P3 ;  /* 0x000000907e227211 */ /* 0x000fe400018f0eff */
[----:B------:R-:W-:Y:S01]  /*5f60*/  LEA R32, P3, R33, UR6, 0x2 ;  /* 0x0000000621207c11 */ /* 0x000fe2000f8610ff */
[----:B------:R-:W-:-:S03]  /*5f70*/  FMUL.FTZ R37, R81, R37 ;  /* 0x0000002551257220 */ /* 0x000fc60000410000 */
[----:B------:R-:W-:Y:S01]  /*5f80*/  LEA.HI.X R33, R33, UR7, R34, 0x2, P3 ;  /* 0x0000000721217c11 */ /* 0x000fe200098f1422 */
[----:B------:R-:W-:Y:S01]  /*5f90*/  FFMA.FTZ R37, R80, R36, R37 ;  /* 0x0000002450257223 */ /* 0x000fe20000010025 */
[----:B------:R-:W-:Y:S01]  /*5fa0*/  FFMA.FTZ R148, R83, R35, R148 ;  /* 0x0000002353947223 */ /* 0x000fe20000010094 */
[----:B------:R-:W-:-:S03]  /*5fb0*/  @!P0 ISETP.GE.AND P3, PT, R114, R155, PT ;  /* 0x0000009b7200820c */ /* 0x000fc60003f66270 */
[----:B------:R-:W5:Y:S01]  /*5fc0*/  LDG.E.128.CONSTANT R32, desc[UR10][R32.64] ;  /* 0x0000000a20207981 */ /* 0x000f62000c1e9d00 */
[----:B------:R-:W-:Y:S01]  /*5fd0*/  FFMA.FTZ R38, R82, R38, R37 ;  /* 0x0000002652267223 */ /* 0x000fe20000010025 */
[----:B------:R-:W-:Y:S02]  /*5fe0*/  @!P0 FSEL R66, R66, RZ, !P4 ;  /* 0x000000ff42428208 */ /* 0x000fe40006000000 */
[----:B------:R-:W-:Y:S01]  /*5ff0*/  IADD3 R37, P4, R125, R160, RZ ;  /* 0x000000a07d257210 */ /* 0x000fe20007f9e0ff */
[----:B------:R-:W-:Y:S01]  /*6000*/  FFMA.FTZ R147, R83, R39, R38 ;  /* 0x0000002753937223 */ /* 0x000fe20000010026 */
[----:B------:R-:W-:Y:S02]  /*6010*/  @!P0 FSEL R68, R68, RZ, !P3 ;  /* 0x000000ff44448208 */ /* 0x000fe40005800000 */
[----:B------:R-:W-:Y:S02]  /*6020*/  LEA R36, P3, R37, UR6, 0x2 ;  /* 0x0000000625247c11 */ /* 0x000fe4000f8610ff */
[----:B------:R-:W-:Y:S01]  /*6030*/  LEA.HI.X.SX32 R38, R125, R144, 0x1, P4 ;  /* 0x000000907d267211 */ /* 0x000fe200020f0eff */
[----:B------:R-:W-:-:S03]  /*6040*/  FMUL.FTZ R41, R81, R41 ;  /* 0x0000002951297220 */ /* 0x000fc60000410000 */
[----:B------:R-:W-:Y:S01]  /*6050*/  LEA.HI.X R37, R37, UR7, R38, 0x2, P3 ;  /* 0x0000000725257c11 */ /* 0x000fe200098f1426 */
[----:B------:R-:W-:Y:S01]  /*6060*/  FFMA.FTZ R41, R80, R40, R41 ;  /* 0x0000002850297223 */ /* 0x000fe20000010029 */
[----:B------:R-:W-:-:S03]  /*6070*/  @!P0 IADD3 R40, R114, 0x1, RZ ;  /* 0x0000000172288810 */ /* 0x000fc60007ffe0ff */
[----:B------:R-:W-:Y:S01]  /*6080*/  FFMA.FTZ R150, R82, R42, R41 ;  /* 0x0000002a52967223 */ /* 0x000fe20000010029 */
[----:B------:R-:W5:Y:S01]  /*6090*/  LDG.E.128.CONSTANT R36, desc[UR10][R36.64] ;  /* 0x0000000a24247981 */ /* 0x000f62000c1e9d00 */
[----:B------:R-:W-:Y:S02]  /*60a0*/  IADD3 R41, P3, R124, R160, RZ ;  /* 0x000000a07c297210 */ /* 0x000fe40007f7e0ff */
[----:B------:R-:W-:Y:S02]  /*60b0*/  @!P0 ISETP.GE.AND P4, PT, R40, R155, PT ;  /* 0x0000009b2800820c */ /* 0x000fe40003f86270 */
[----:B------:R-:W-:Y:S01]  /*60c0*/  @!P0 FSEL R69, R69, RZ, !P5 ;  /* 0x000000ff45458208 */ /* 0x000fe20006800000 */
[----:B------:R-:W-:Y:S01]  /*60d0*/  FMUL.FTZ R45, R81, R45 ;  /* 0x0000002d512d7220 */ /* 0x000fe20000410000 */
[----:B------:R-:W-:Y:S02]  /*60e0*/  LEA R40, P5, R41, UR6, 0x2 ;  /* 0x0000000629287c11 */ /* 0x000fe4000f8a10ff */
[----:B------:R-:W-:Y:S01]  /*60f0*/  LEA.HI.X.SX32 R42, R124, R144, 0x1, P3 ;  /* 0x000000907c2a7211 */ /* 0x000fe200018f0eff */
[----:B------:R-:W-:Y:S01]  /*6100*/  FFMA.FTZ R45, R80, R44, R45 ;  /* 0x0000002c502d7223 */ /* 0x000fe2000001002d */
[----:B------:R-:W-:-:S02]  /*6110*/  @!P0 VIADD R44, R114, 0x2 ;  /* 0x00000002722c8836 */ /* 0x000fc40000000000 */
[----:B------:R-:W-:Y:S01]  /*6120*/  LEA.HI.X R41, R41, UR7, R42, 0x2, P5 ;  /* 0x0000000729297c11 */ /* 0x000fe2000a8f142a */
[----:B------:R-:W-:Y:S01]  /*6130*/  FFMA.FTZ R150, R83, R43, R150 ;  /* 0x0000002b53967223 */ /* 0x000fe20000010096 */
[----:B------:R-:W-:Y:S01]  /*6140*/  FFMA.FTZ R46, R82, R46, R45 ;  /* 0x0000002e522e7223 */ /* 0x000fe2000001002d */
[----:B------:R-:W-:-:S03]  /*6150*/  @!P0 ISETP.GE.AND P3, PT, R44, R155, PT ;  /* 0x0000009b2c00820c */ /* 0x000fc60003f66270 */
[----:B------:R-:W5:Y:S01]  /*6160*/  LDG.E.128.CONSTANT R40, desc[UR10][R40.64] ;  /* 0x0000000a28287981 */ /* 0x000f62000c1e9d00 */
[----:B------:R-:W-:Y:S02]  /*6170*/  @!P0 IADD3 R44, R114, 0x3, RZ ;  /* 0x00000003722c8810 */ /* 0x000fe40007ffe0ff */
[----:B------:R-:W-:Y:S01]  /*6180*/  IADD3 R45, P5, R123, R160, RZ ;  /* 0x000000a07b2d7210 */ /* 0x000fe20007fbe0ff */
[----:B------:R-:W-:Y:S01]  /*6190*/  FFMA.FTZ R149, R83, R47, R46 ;  /* 0x0000002f53957223 */ /* 0x000fe2000001002e */
[----:B------:R-:W-:Y:S02]  /*61a0*/  @!P0 FSEL R70, R70, RZ, !P1 ;  /* 0x000000ff46468208 */ /* 0x000fe40004800000 */
[----:B------:R-:W-:Y:S02]  /*61b0*/  @!P0 ISETP.GE.AND P1, PT, R44, R155, PT ;  /* 0x0000009b2c00820c */ /* 0x000fe40003f26270 */
[----:B------:R-:W-:Y:S02]  /*61c0*/  LEA.HI.X.SX32 R46, R123, R144, 0x1, P5 ;  /* 0x000000907b2e7211 */ /* 0x000fe400028f0eff */
[----:B------:R-:W-:Y:S01]  /*61d0*/  LEA R44, P5, R45, UR6, 0x2 ;  /* 0x000000062d2c7c11 */ /* 0x000fe2000f8a10ff */
[----:B------:R-:W-:-:S03]  /*61e0*/  FMUL.FTZ R49, R81, R49 ;  /* 0x0000003151317220 */ /* 0x000fc60000410000 */
[----:B------:R-:W-:Y:S02]  /*61f0*/  LEA.HI.X R45, R45, UR7, R46, 0x2, P5 ;  /* 0x000000072d2d7c11 */ /* 0x000fe4000a8f142e */
[----:B------:R-:W-:Y:S01]  /*6200*/  @!P0 ISETP.GE.AND P5, PT, R114, R155, PT ;  /* 0x0000009b7200820c */ /* 0x000fe20003fa6270 */
[----:B------:R-:W-:Y:S01]  /*6210*/  FFMA.FTZ R49, R80, R48, R49 ;  /* 0x0000003050317223 */ /* 0x000fe20000010031 */
[----:B------:R-:W-:Y:S02]  /*6220*/  FMUL.FTZ R53, R81, R53 ;  /* 0x0000003551357220 */ /* 0x000fe40000410000 */
[----:B------:R-:W5:Y:S01]  /*6230*/  LDG.E.128.CONSTANT R44, desc[UR10][R44.64] ;  /* 0x0000000a2c2c7981 */ /* 0x000f62000c1e9d00 */
[----:B------:R-:W-:Y:S02]  /*6240*/  @!P0 FSEL R72, R72, RZ, !P5 ;  /* 0x000000ff48488208 */ /* 0x000fe40006800000 */
[----:B------:R-:W-:Y:S01]  /*6250*/  IADD3 R48, P5, R122, R160, RZ ;  /* 0x000000a07a307210 */ /* 0x000fe20007fbe0ff */
[----:B------:R-:W-:Y:S01]  /*6260*/  FFMA.FTZ R152, R82, R50, R49 ;  /* 0x0000003252987223 */ /* 0x000fe20000010031 */
[----:B------:R-:W-:-:S02]  /*6270*/  FFMA.FTZ R53, R80, R52, R53 ;  /* 0x0000003450357223 */ /* 0x000fc40000010035 */
[----:B------:R-:W-:Y:S02]  /*6280*/  LEA.HI.X.SX32 R49, R122, R144, 0x1, P5 ;  /* 0x000000907a317211 */ /* 0x000fe400028f0eff */
[----:B------:R-:W-:Y:S01]  /*6290*/  LEA R52, P5, R48, UR6, 0x2 ;  /* 0x0000000630347c11 */ /* 0x000fe2000f8a10ff */
[----:B------:R-:W-:-:S03]  /*62a0*/  FFMA.FTZ R54, R82, R54, R53 ;  /* 0x0000003652367223 */ /* 0x000fc60000010035 */
[----:B------:R-:W-:Y:S01]  /*62b0*/  LEA.HI.X R53, R48, UR7, R49, 0x2, P5 ;  /* 0x0000000730357c11 */ /* 0x000fe2000a8f1431 */
[----:B------:R-:W-:Y:S01]  /*62c0*/  FFMA.FTZ R151, R83, R55, R54 ;  /* 0x0000003753977223 */ /* 0x000fe20000010036 */
[----:B------:R-:W-:Y:S01]  /*62d0*/  @!P0 VIADD R50, R114, 0x1 ;  /* 0x0000000172328836 */ /* 0x000fe20000000000 */
[----:B------:R-:W-:-:S03]  /*62e0*/  IADD3 R49, P5, R121, R160, RZ ;  /* 0x000000a079317210 */ /* 0x000fc60007fbe0ff */
[----:B------:R-:W5:Y:S01]  /*62f0*/  LDG.E.128.CONSTANT R52, desc[UR10][R52.64] ;  /* 0x0000000a34347981 */ /* 0x000f62000c1e9d00 */
[----:B------:R-:W-:Y:S02]  /*6300*/  @!P0 FSEL R73, R73, RZ, !P4 ;  /* 0x000000ff49498208 */ /* 0x000fe40006000000 */
[----:B------:R-:W-:Y:S02]  /*6310*/  @!P0 ISETP.GE.AND P4, PT, R50, R155, PT ;  /* 0x0000009b3200820c */ /* 0x000fe40003f86270 */
[----:B------:R-:W-:Y:S02]  /*6320*/  LEA.HI.X.SX32 R50, R121, R144, 0x1, P5 ;  /* 0x0000009079327211 */ /* 0x000fe400028f0eff */
[----:B------:R-:W-:Y:S01]  /*6330*/  LEA R48, P5, R49, UR6, 0x2 ;  /* 0x0000000631307c11 */ /* 0x000fe2000f8a10ff */
[----:B------:R-:W-:-:S03]  /*6340*/  FMUL.FTZ R57, R81, R57 ;  /* 0x0000003951397220 */ /* 0x000fc60000410000 */
[----:B------:R-:W-:Y:S01]  /*6350*/  LEA.HI.X R49, R49, UR7, R50, 0x2, P5 ;  /* 0x0000000731317c11 */ /* 0x000fe2000a8f1432 */
[----:B------:R-:W-:Y:S01]  /*6360*/  FFMA.FTZ R57, R80, R56, R57 ;  /* 0x0000003850397223 */ /* 0x000fe20000010039 */
[----:B------:R-:W-:Y:S01]  /*6370*/  FFMA.FTZ R152, R83, R51, R152 ;  /* 0x0000003353987223 */ /* 0x000fe20000010098 */
[----:B------:R-:W-:Y:S02]  /*6380*/  @!P0 FSEL R74, R74, RZ, !P3 ;  /* 0x000000ff4a4a8208 */ /* 0x000fe40005800000 */
[----:B------:R-:W-:Y:S01]  /*6390*/  FFMA.FTZ R156, R82, R58, R57 ;  /* 0x0000003a529c7223 */ /* 0x000fe20000010039 */
[----:B------:R-:W5:Y:S01]  /*63a0*/  LDG.E.128.CONSTANT R48, desc[UR10][R48.64] ;  /* 0x0000000a30307981 */ /* 0x000f62000c1e9d00 */
[----:B------:R-:W-:-:S04]  /*63b0*/  IADD3 R57, P3, R120, R160, RZ ;  /* 0x000000a078397210 */ /* 0x000fc80007f7e0ff */
[----:B------:R-:W-:Y:S02]  /*63c0*/  LEA R56, P5, R57, UR6, 0x2 ;  /* 0x0000000639387c11 */ /* 0x000fe4000f8a10ff */
[----:B------:R-:W-:Y:S01]  /*63d0*/  LEA.HI.X.SX32 R58, R120, R144, 0x1, P3 ;  /* 0x00000090783a7211 */ /* 0x000fe200018f0eff */
[----:B------:R-:W-:-:S03]  /*63e0*/  FMUL.FTZ R61, R81, R61 ;  /* 0x0000003d513d7220 */ /* 0x000fc60000410000 */
[----:B------:R-:W-:Y:S01]  /*63f0*/  LEA.HI.X R57, R57, UR7, R58, 0x2, P5 ;  /* 0x0000000739397c11 */ /* 0x000fe2000a8f143a */
[----:B------:R-:W-:Y:S01]  /*6400*/  FFMA.FTZ R61, R80, R60, R61 ;  /* 0x0000003c503d7223 */ /* 0x000fe2000001003d */
[----:B------:R-:W-:Y:S01]  /*6410*/  @!P0 ISETP.GE.AND P3, PT, R114, R155, PT ;  /* 0x0000009b7200820c */ /* 0x000fe20003f66270 */
[----:B------:R-:W-:Y:S01]  /*6420*/  FFMA.FTZ R156, R83, R59, R156 ;  /* 0x0000003b539c7223 */ /* 0x000fe2000001009c */
[----:B------:R-:W-:Y:S02]  /*6430*/  FMUL.FTZ R65, R81, R65 ;  /* 0x0000004151417220 */ /* 0x000fe40000410000 */
[----:B------:R-:W5:Y:S01]  /*6440*/  LDG.E.128.CONSTANT R56, desc[UR10][R56.64] ;  /* 0x0000000a38387981 */ /* 0x000f62000c1e9d00 */
[----:B------:R-:W-:Y:S01]  /*6450*/  FFMA.FTZ R62, R82, R62, R61 ;  /* 0x0000003e523e7223 */ /* 0x000fe2000001003d */
[----:B------:R-:W-:Y:S02]  /*6460*/  @!P0 FSEL R76, R76, RZ, !P3 ;  /* 0x000000ff4c4c8208 */ /* 0x000fe40005800000 */
[----:B------:R-:W-:Y:S01]  /*6470*/  IADD3 R61, P3, R119, R160, RZ ;  /* 0x000000a0773d7210 */ /* 0x000fe20007f7e0ff */
[----:B------:R-:W-:Y:S01]  /*6480*/  FFMA.FTZ R157, R83, R63, R62 ;  /* 0x0000003f539d7223 */ /* 0x000fe2000001003e */
[----:B------:R-:W-:Y:S01]  /*6490*/  FFMA.FTZ R65, R80, R64, R65 ;  /* 0x0000004050417223 */ /* 0x000fe20000010041 */
[----:B------:R-:W-:-:S02]  /*64a0*/  @!P0 FSEL R77, R77, RZ, !P4 ;  /* 0x000000ff4d4d8208 */ /* 0x000fc40006000000 */
[C---:B------:R-:W-:Y:S02]  /*64b0*/  IADD3 R62, P5, R118.reuse, R160, RZ ;  /* 0x000000a0763e7210 */ /* 0x040fe40007fbe0ff */
[----:B------:R-:W-:Y:S02]  /*64c0*/  LEA R60, P4, R61, UR6, 0x2 ;  /* 0x000000063d3c7c11 */ /* 0x000fe4000f8810ff */
[-C--:B------:R-:W-:Y:S02]  /*64d0*/  LEA.HI.X.SX32 R64, R119, R144.reuse, 0x1, P3 ;  /* 0x0000009077407211 */ /* 0x080fe400018f0eff */
[----:B------:R-:W-:Y:S02]  /*64e0*/  LEA.HI.X.SX32 R63, R118, R144, 0x1, P5 ;  /* 0x00000090763f7211 */ /* 0x000fe400028f0eff */
[----:B------:R-:W-:Y:S02]  /*64f0*/  LEA.HI.X R61, R61, UR7, R64, 0x2, P4 ;  /* 0x000000073d3d7c11 */ /* 0x000fe4000a0f1440 */
[----:B------:R-:W-:Y:S01]  /*6500*/  LEA R64, P3, R62, UR6, 0x2 ;  /* 0x000000063e407c11 */ /* 0x000fe2000f8610ff */
[----:B------:R-:W-:Y:S01]  /*6510*/  FFMA.FTZ R162, R82, R66, R65 ;  /* 0x0000004252a27223 */ /* 0x000fe20000010041 */
[----:B------:R-:W-:-:S02]  /*6520*/  @!P0 FSEL R67, R67, RZ, !P6 ;  /* 0x000000ff43438208 */ /* 0x000fc40007000000 */
[----:B------:R-:W-:Y:S01]  /*6530*/  LEA.HI.X R65, R62, UR7, R63, 0x2, P3 ;  /* 0x000000073e417c11 */ /* 0x000fe200098f143f */
[----:B------:R-:W-:Y:S01]  /*6540*/  FMUL.FTZ R69, R81, R69 ;  /* 0x0000004551457220 */ /* 0x000fe20000410000 */
[----:B------:R-:W-:Y:S01]  /*6550*/  @!P0 FSEL R71, R71, RZ, !P2 ;  /* 0x000000ff47478208 */ /* 0x000fe20005000000 */
[----:B------:R-:W5:Y:S01]  /*6560*/  LDG.E.128.CONSTANT R60, desc[UR10][R60.64] ;  /* 0x0000000a3c3c7981 */ /* 0x000f62000c1e9d00 */
[----:B------:R-:W-:Y:S01]  /*6570*/  IADD3 R66, P2, R117, R160, RZ ;  /* 0x000000a075427210 */ /* 0x000fe20007f5e0ff */
[----:B------:R-:W-:Y:S01]  /*6580*/  FFMA.FTZ R162, R83, R67, R162 ;  /* 0x0000004353a27223 */ /* 0x000fe200000100a2 */
[----:B------:R-:W-:Y:S02]  /*6590*/  FFMA.FTZ R69, R80, R68, R69 ;  /* 0x0000004450457223 */ /* 0x000fe40000010045 */
[----:B------:R-:W-:Y:S02]  /*65a0*/  LEA.HI.X.SX32 R67, R117, R144, 0x1, P2 ;  /* 0x0000009075437211 */ /* 0x000fe400010f0eff */
[----:B------:R-:W-:Y:S01]  /*65b0*/  LEA R68, P3, R66, UR6, 0x2 ;  /* 0x0000000642447c11 */ /* 0x000fe2000f8610ff */
[----:B------:R-:W-:Y:S01]  /*65c0*/  FFMA.FTZ R70, R82, R70, R69 ;  /* 0x0000004652467223 */ /* 0x000fe20000010045 */
[----:B------:R-:W-:-:S02]  /*65d0*/  @!P0 FSEL R75, R75, RZ, !P1 ;  /* 0x000000ff4b4b8208 */ /* 0x000fc40004800000 */
[----:B------:R-:W-:Y:S01]  /*65e0*/  LEA.HI.X R69, R66, UR7, R67, 0x2, P3 ;  /* 0x0000000742457c11 */ /* 0x000fe200098f1443 */
[C---:B------:R-:W-:Y:S01]  /*65f0*/  FMUL.FTZ R73, R81.reuse, R73 ;  /* 0x0000004951497220 */ /* 0x040fe20000410000 */
[----:B------:R-:W5:Y:S01]  /*6600*/  LDG.E.128.CONSTANT R64, desc[UR10][R64.64] ;  /* 0x0000000a40407981 */ /* 0x000f62000c1e9d00 */
[----:B------:R-:W-:Y:S01]  /*6610*/  IADD3 R160, P1, R116, R160, RZ ;  /* 0x000000a074a07210 */ /* 0x000fe20007f3e0ff */
[----:B------:R-:W-:Y:S01]  /*6620*/  FMUL.FTZ R161, R81, R77 ;  /* 0x0000004d51a17220 */ /* 0x000fe20000410000 */
[----:B------:R-:W-:Y:S01]  /*6630*/  FFMA.FTZ R77, R83, R71, R70 ;  /* 0x00000047534d7223 */ /* 0x000fe20000010046 */
[----:B------:R-:W-:Y:S01]  /*6640*/  FFMA.FTZ R73, R80, R72, R73 ;  /* 0x0000004850497223 */ /* 0x000fe20000010049 */
[----:B------:R-:W-:Y:S02]  /*6650*/  LEA.HI.X.SX32 R71, R116, R144, 0x1, P1 ;  /* 0x0000009074477211 */ /* 0x000fe400008f0eff */
[----:B------:R-:W-:Y:S01]  /*6660*/  LEA R72, P1, R160, UR6, 0x2 ;  /* 0x00000006a0487c11 */ /* 0x000fe2000f8210ff */
[----:B------:R-:W-:-:S03]  /*6670*/  FFMA.FTZ R164, R82, R74, R73 ;  /* 0x0000004a52a47223 */ /* 0x000fc60000010049 */
[----:B------:R-:W-:Y:S02]  /*6680*/  LEA.HI.X R73, R160, UR7, R71, 0x2, P1 ;  /* 0x00000007a0497c11 */ /* 0x000fe400088f1447 */
[----:B------:R-:W5:Y:S01]  /*6690*/  LDG.E.128.CONSTANT R68, desc[UR10][R68.64] ;  /* 0x0000000a44447981 */ /* 0x000f62000c1e9d00 */
[----:B------:R-:W-:Y:S01]  /*66a0*/  @!P0 IADD3 R74, R114, 0x2, RZ ;  /* 0x00000002724a8810 */ /* 0x000fe20007ffe0ff */
[----:B------:R-:W-:-:S03]  /*66b0*/  FFMA.FTZ R164, R83, R75, R164 ;  /* 0x0000004b53a47223 */ /* 0x000fc600000100a4 */
[----:B------:R-:W-:Y:S02]  /*66c0*/  @!P0 ISETP.GE.AND P1, PT, R74, R155, PT ;  /* 0x0000009b4a00820c */ /* 0x000fe40003f26270 */
[----:B------:R-:W5:Y:S01]  /*66d0*/  LDG.E.128.CONSTANT R72, desc[UR10][R72.64] ;  /* 0x0000000a48487981 */ /* 0x000f62000c1e9d00 */
[----:B------:R-:W-:Y:S01]  /*66e0*/  FFMA.FTZ R161, R80, R76, R161 ;  /* 0x0000004c50a17223 */ /* 0x000fe200000100a1 */
[----:B------:R-:W-:-:S05]  /*66f0*/  @!P0 VIADD R76, R114, 0x3 ;  /* 0x00000003724c8836 */ /* 0x000fca0000000000 */
[----:B------:R-:W-:Y:S02]  /*6700*/  @!P0 ISETP.GE.AND P3, PT, R76, R155, PT ;  /* 0x0000009b4c00820c */ /* 0x000fe40003f66270 */
[----:B------:R-:W-:-:S04]  /*6710*/  @!P0 IADD3 R76, R114, 0x1, RZ ;  /* 0x00000001724c8810 */ /* 0x000fc80007ffe0ff */
[----:B------:R-:W-:Y:S01]  /*6720*/  @!P0 ISETP.GE.AND P4, PT, R76, R155, PT ;  /* 0x0000009b4c00820c */ /* 0x000fe20003f86270 */
[----:B------:R-:W-:-:S05]  /*6730*/  @!P0 VIADD R76, R114, 0x2 ;  /* 0x00000002724c8836 */ /* 0x000fca0000000000 */
[----:B------:R-:W-:Y:S02]  /*6740*/  @!P0 ISETP.GE.AND P5, PT, R76, R155, PT ;  /* 0x0000009b4c00820c */ /* 0x000fe40003fa6270 */
[----:B------:R-:W-:-:S04]  /*6750*/  @!P0 IADD3 R76, R114, 0x3, RZ ;  /* 0x00000003724c8810 */ /* 0x000fc80007ffe0ff */
        /* <DEDUP_REMOVED lines=8> */
[----:B------:R-:W-:-:S04]  /*67e0*/  @!P0 ISETP.GE.AND P3, PT, R114, R155, PT ;  /* 0x0000009b7200820c */ /* 0x000fc80003f66270 */
[----:B--2---:R-:W-:Y:S02]  /*67f0*/  @!P0 FSEL R84, R84, RZ, !P3 ;  /* 0x000000ff54548208 */ /* 0x004fe40005800000 */
        /* <DEDUP_REMOVED lines=10> */
[----:B---3--:R-:W-:Y:S02]  /*68a0*/  @!P0 FSEL R88, R88, RZ, !P6 ;  /* 0x000000ff58588208 */ /* 0x008fe40007000000 */
        /* <DEDUP_REMOVED lines=10> */
[----:B----4-:R-:W-:Y:S02]  /*6950*/  @!P0 FSEL R24, R24, RZ, !P3 ;  /* 0x000000ff18188208 */ /* 0x010fe40005800000 */
        /* <DEDUP_REMOVED lines=132> */
[----:B------:R-:W-:Y:S02]  /*71a0*/  @!P0 ISETP.GE.AND P5, PT, R114, R155, PT ;  /* 0x0000009b7200820c */ /* 0x000fe40003fa6270 */
[----:B------:R-:W-:Y:S01]  /*71b0*/  @!P0 FSEL R73, R73, RZ, !P2 ;  /* 0x000000ff49498208 */ /* 0x000fe20005000000 */
[C---:B------:R-:W-:Y:S01]  /*71c0*/  FMUL.FTZ R85, R81.reuse, R85 ;  /* 0x0000005551557220 */ /* 0x040fe20000410000 */
        /* <DEDUP_REMOVED lines=35> */
[C---:B------:R-:W-:Y:S01]  /*7400*/  FFMA.FTZ R78, R82.reuse, R78, R161 ;  /* 0x0000004e524e7223 */ /* 0x040fe200000100a1 */
        /* <DEDUP_REMOVED lines=66> */
.L_x_25461:
[----:B------:R-:W-:Y:S05]  /*7830*/  BSYNC B1 ;  /* 0x0000000000017941 */ /* 0x000fea0003800000 */
.L_x_25460:
[----:B------:R-:W-:-:S04]  /*7840*/  IADD3 R0, R0, 0x4, RZ ;  /* 0x0000000400007810 */ /* 0x000fc80007ffe0ff */
[----:B------:R-:W-:-:S13]  /*7850*/  ISETP.GE.AND P0, PT, R0, R98, PT ;  /* 0x000000620000720c */ /* 0x000fda0003f06270 */
[----:B------:R-:W-:Y:S05]  /*7860*/  @!P0 BRA `(.L_x_25462) ;  /* 0xffffffd400388947 */ /* 0x000fea000383ffff */
.L_x_25459:
[----:B------:R-:W-:Y:S05]  /*7870*/  BSYNC B0 ;  /* 0x0000000000007941 */ /* 0x000fea0003800000 */
.L_x_25458:
[----:B------:R-:W0:Y:S01]  /*7880*/  SHFL.BFLY PT, R3, R106, 0x4, 0x1f ;  /* 0x0c801f006a037f89 */ /* 0x000e2200000e0000 */
[----:B------:R-:W-:Y:S01]  /*7890*/  LOP3.LUT P0, RZ, R154, 0x7, RZ, 0xc0, !PT ;  /* 0x000000079aff7812 */ /* 0x000fe2000780c0ff */
[----:B------:R-:W-:Y:S01]  /*78a0*/  BSSY B0, `(.L_x_25463) ;  /* 0x00000e0000007945 */ /* 0x000fe20003800000 */
[----:B------:R-:W-:Y:S01]  /*78b0*/  IMAD R97, R97, 0x78, RZ ;  /* 0x0000007861617824 */ /* 0x000fe200078e02ff */
[----:B------:R-:W4:Y:S04]  /*78c0*/  SHFL.BFLY PT, R0, R107, 0x4, 0x1f ;  /* 0x0c801f006b007f89 */ /* 0x000f2800000e0000 */
[----:B------:R-:W5:Y:S04]  /*78d0*/  SHFL.BFLY PT, R2, R105, 0x4, 0x1f ;  /* 0x0c801f0069027f89 */ /* 0x000f6800000e0000 */
[----:B------:R-:W1:Y:S04]  /*78e0*/  SHFL.BFLY PT, R5, R104, 0x4, 0x1f ;  /* 0x0c801f0068057f89 */ /* 0x000e6800000e0000 */
[----:B------:R-:W2:Y:S04]  /*78f0*/  SHFL.BFLY PT, R24, R103, 0x4, 0x1f ;  /* 0x0c801f0067187f89 */ /* 0x000ea800000e0000 */
[----:B------:R-:W3:Y:S01]  /*7900*/  SHFL.BFLY PT, R25, R102, 0x4, 0x1f ;  /* 0x0c801f0066197f89 */ /* 0x000ee200000e0000 */
[----:B0-----:R-:W-:-:S03]  /*7910*/  FADD.FTZ R106, R3, R106 ;  /* 0x0000006a036a7221 */ /* 0x001fc60000010000 */
[----:B------:R-:W0:Y:S01]  /*7920*/  SHFL.BFLY PT, R27, R100, 0x4, 0x1f ;  /* 0x0c801f00641b7f89 */ /* 0x000e2200000e0000 */
[----:B----4-:R-:W-:-:S03]  /*7930*/  FADD.FTZ R0, R0, R107 ;  /* 0x0000006b00007221 */ /* 0x010fc60000010000 */
        /* <DEDUP_REMOVED lines=52> */
[----:B0-----:R-:W-:Y:S01]  /*7c80*/  FADD.FTZ R48, R48, R7 ;  /* 0x0000000730307221 */ /* 0x001fe20000010000 */
[----:B------:R-:W-:Y:S02]  /*7c90*/  LOP3.LUT R7, R4, 0xffffffc0, RZ, 0xc0, !PT ;  /* 0xffffffc004077812 */ /* 0x000fe400078ec0ff */
[----:B------:R-:W0:Y:S01]  /*7ca0*/  SHFL.BFLY PT, R17, R24, 0x2, 0x1f ;  /* 0x0c401f0018117f89 */ /* 0x000e2200000e0000 */
[----:B----4-:R-:W-:Y:S01]  /*7cb0*/  FADD.FTZ R50, R47, R6 ;  /* 0x000000062f327221 */ /* 0x010fe20000010000 */
[----:B------:R-:W-:Y:S02]  /*7cc0*/  ISETP.NE.OR P1, PT, R7, 0x40, P0 ;  /* 0x000000400700780c */ /* 0x000fe40000725670 */
        /* <DEDUP_REMOVED lines=17> */
[----:B-1----:R-:W-:Y:S01]  /*7de0*/  FADD.FTZ R18, R29, R18 ;  /* 0x000000121d127221 */ /* 0x002fe20000010000 */
[----:B--2---:R-:W-:Y:S02]  /*7df0*/  FADD.FTZ R20, R31, R20 ;  /* 0x000000141f147221 */ /* 0x004fe40000010000 */
[----:B------:R-:W1:Y:S01]  /*7e00*/  SHFL.BFLY PT, R12, R33, 0x2, 0x1f ;  /* 0x0c401f00210c7f89 */ /* 0x000e6200000e0000 */
[----:B---3--:R-:W-:-:S03]  /*7e10*/  FADD.FTZ R19, R26, R19 ;  /* 0x000000131a137221 */ /* 0x008fc60000010000 */
[----:B------:R-:W2:Y:S01]  /*7e20*/  SHFL.BFLY PT, R22, R35, 0x2, 0x1f ;  /* 0x0c401f0023167f89 */ /* 0x000ea200000e0000 */
[----:B------:R-:W-:-:S03]  /*7e30*/  FADD.FTZ R21, R28, R21 ;  /* 0x000000151c157221 */ /* 0x000fc60000010000 */
[----:B------:R-:W3:Y:S01]  /*7e40*/  SHFL.BFLY PT, R25, R36, 0x2, 0x1f ;  /* 0x0c401f0024197f89 */ /* 0x000ee200000e0000 */
[----:B0-----:R-:W-:-:S03]  /*7e50*/  FADD.FTZ R23, R30, R23 ;  /* 0x000000171e177221 */ /* 0x001fc60000010000 */
[----:B------:R-:W0:Y:S01]  /*7e60*/  SHFL.BFLY PT, R24, R37, 0x2, 0x1f ;  /* 0x0c401f0025187f89 */ /* 0x000e2200000e0000 */
[----:B----4-:R-:W-:-:S03]  /*7e70*/  FADD.FTZ R32, R32, R9 ;  /* 0x0000000920207221 */ /* 0x010fc60000010000 */
[----:B------:R-:W4:Y:S01]  /*7e80*/  SHFL.BFLY PT, R27, R38, 0x2, 0x1f ;  /* 0x0c401f00261b7f89 */ /* 0x000f2200000e0000 */
[----:B-----5:R-:W-:-:S03]  /*7e90*/  FADD.FTZ R34, R34, R11 ;  /* 0x0000000b22227221 */ /* 0x020fc60000010000 */
[----:B------:R-:W5:Y:S04]  /*7ea0*/  SHFL.BFLY PT, R29, R40, 0x2, 0x1f ;  /* 0x0c401f00281d7f89 */ /* 0x000f6800000e0000 */
        /* <DEDUP_REMOVED lines=29> */
[----:B-1----:R-:W-:Y:S01]  /*8080*/  FADD.FTZ R51, R50, R51 ;  /* 0x0000003332337221 */ /* 0x002fe20000010000 */
[----:B--2---:R-:W-:Y:S02]  /*8090*/  FADD.FTZ R53, R52, R53 ;  /* 0x0000003534357221 */ /* 0x004fe40000010000 */
[----:B------:R-:W1:Y:S01]  /*80a0*/  SHFL.BFLY PT, R7, R14, 0x1, 0x1f ;  /* 0x0c201f000e077f89 */ /* 0x000e6200000e0000 */
[----:B---3--:R-:W-:-:S03]  /*80b0*/  FADD.FTZ R55, R112, R55 ;  /* 0x0000003770377221 */ /* 0x008fc60000010000 */
[----:B------:R-:W2:Y:S01]  /*80c0*/  SHFL.BFLY PT, R9, R16, 0x1, 0x1f ;  /* 0x0c201f0010097f89 */ /* 0x000ea200000e0000 */
[----:B0-----:R-:W-:-:S03]  /*80d0*/  FADD.FTZ R2, R5, R2 ;  /* 0x0000000205027221 */ /* 0x001fc60000010000 */
[----:B------:R-:W0:Y:S01]  /*80e0*/  SHFL.BFLY PT, R11, R18, 0x1, 0x1f ;  /* 0x0c201f00120b7f89 */ /* 0x000e2200000e0000 */
[----:B----4-:R-:W-:-:S03]  /*80f0*/  FADD.FTZ R3, R13, R6 ;  /* 0x000000060d037221 */ /* 0x010fc60000010000 */
[----:B------:R-:W-:Y:S01]  /*8100*/  SHFL.BFLY PT, R22, R33, 0x1, 0x1f ;  /* 0x0c201f0021167f89 */ /* 0x000fe200000e0000 */
[----:B-----5:R-:W-:-:S03]  /*8110*/  FADD.FTZ R5, R15, R8 ;  /* 0x000000080f057221 */ /* 0x020fc60000010000 */
[----:B------:R-:W3:Y:S01]  /*8120*/  SHFL.BFLY PT, R13, R20, 0x1, 0x1f ;  /* 0x0c201f00140d7f89 */ /* 0x000ee200000e0000 */
[----:B------:R-:W-:-:S03]  /*8130*/  FADD.FTZ R6, R17, R10 ;  /* 0x0000000a11067221 */ /* 0x000fc60000010000 */
[----:B------:R-:W4:Y:S04]  /*8140*/  SHFL.BFLY PT, R15, R32, 0x1, 0x1f ;  /* 0x0c201f00200f7f89 */ /* 0x000f2800000e0000 */
[----:B------:R-:W5:Y:S01]  /*8150*/  SHFL.BFLY PT, R17, R34, 0x1, 0x1f ;  /* 0x0c201f0022117f89 */ /* 0x000f6200000e0000 */
[----:B-1----:R-:W-:-:S03]  /*8160*/  FADD.FTZ R7, R14, R7 ;  /* 0x000000070e077221 */ /* 0x002fc60000010000 */
[----:B------:R-:W1:Y:S01]  /*8170*/  SHFL.BFLY PT, R8, R19, 0x1, 0x1f ;  /* 0x0c201f0013087f89 */ /* 0x000e6200000e0000 */
[----:B--2---:R-:W-:-:S03]  /*8180*/  FADD.FTZ R9, R16, R9 ;  /* 0x0000000910097221 */ /* 0x004fc60000010000 */
[----:B------:R-:W2:Y:S01]  /*8190*/  SHFL.BFLY PT, R24, R35, 0x1, 0x1f ;  /* 0x0c201f0023187f89 */ /* 0x000ea200000e0000 */
[----:B0-----:R-:W-:-:S03]  /*81a0*/  FADD.FTZ R11, R18, R11 ;  /* 0x0000000b120b7221 */ /* 0x001fc60000010000 */
[----:B------:R-:W0:Y:S04]  /*81b0*/  SHFL.BFLY PT, R10, R21, 0x1, 0x1f ;  /* 0x0c201f00150a7f89 */ /* 0x000e2800000e0000 */
[----:B------:R-:W0:Y:S01]  /*81c0*/  SHFL.BFLY PT, R12, R23, 0x1, 0x1f ;  /* 0x0c201f00170c7f89 */ /* 0x000e2200000e0000 */
[----:B---3--:R-:W-:-:S03]  /*81d0*/  FADD.FTZ R13, R20, R13 ;  /* 0x0000000d140d7221 */ /* 0x008fc60000010000 */
[----:B------:R-:W3:Y:S01]  /*81e0*/  SHFL.BFLY PT, R26, R25, 0x1, 0x1f ;  /* 0x0c201f00191a7f89 */ /* 0x000ee200000e0000 */
[----:B----4-:R-:W-:Y:S01]  /*81f0*/  FADD.FTZ R14, R32, R15 ;  /* 0x0000000f200e7221 */ /* 0x010fe20000010000 */
[----:B------:R-:W-:Y:S02]  /*8200*/  FADD.FTZ R15, R33, R22 ;  /* 0x00000016210f7221 */ /* 0x000fe40000010000 */
[----:B------:R-:W4:Y:S01]  /*8210*/  SHFL.BFLY PT, R28, R37, 0x1, 0x1f ;  /* 0x0c201f00251c7f89 */ /* 0x000f2200000e0000 */
[----:B-----5:R-:W-:-:S03]  /*8220*/  FADD.FTZ R16, R34, R17 ;  /* 0x0000001122107221 */ /* 0x020fc60000010000 */
[----:B------:R-:W5:Y:S01]  /*8230*/  SHFL.BFLY PT, R30, R27, 0x1, 0x1f ;  /* 0x0c201f001b1e7f89 */ /* 0x000f6200000e0000 */
[----:B-1----:R-:W-:-:S03]  /*8240*/  FADD.FTZ R8, R19, R8 ;  /* 0x0000000813087221 */ /* 0x002fc60000010000 */
[----:B------:R-:W1:Y:S01]  /*8250*/  SHFL.BFLY PT, R38, R29, 0x1, 0x1f ;  /* 0x0c201f001d267f89 */ /* 0x000e6200000e0000 */
[----:B--2---:R-:W-:-:S03]  /*8260*/  FADD.FTZ R17, R35, R24 ;  /* 0x0000001823117221 */ /* 0x004fc60000010000 */
[----:B------:R-:W2:Y:S01]  /*8270*/  SHFL.BFLY PT, R42, R31, 0x1, 0x1f ;  /* 0x0c201f001f2a7f89 */ /* 0x000ea200000e0000 */
[----:B0-----:R-:W-:-:S03]  /*8280*/  FADD.FTZ R10, R21, R10 ;  /* 0x0000000a150a7221 */ /* 0x001fc60000010000 */
[----:B------:R-:W0:Y:S01]  /*8290*/  SHFL.BFLY PT, R36, R39, 0x1, 0x1f ;  /* 0x0c201f0027247f89 */ /* 0x000e2200000e0000 */
[----:B------:R-:W-:-:S03]  /*82a0*/  FADD.FTZ R12, R23, R12 ;  /* 0x0000000c170c7221 */ /* 0x000fc60000010000 */
[----:B------:R-:W0:Y:S01]  /*82b0*/  SHFL.BFLY PT, R40, R41, 0x1, 0x1f ;  /* 0x0c201f0029287f89 */ /* 0x000e2200000e0000 */
        /* <DEDUP_REMOVED lines=16> */
[----:B----4-:R-:W-:Y:S01]  /*83c0*/  FADD.FTZ R26, R45, R46 ;  /* 0x0000002e2d1a7221 */ /* 0x010fe20000010000 */
[----:B-----5:R-:W-:Y:S01]  /*83d0*/  FADD.FTZ R27, R47, R48 ;  /* 0x000000302f1b7221 */ /* 0x020fe20000010000 */
[----:B-1----:R-:W-:Y:S01]  /*83e0*/  FADD.FTZ R28, R49, R50 ;  /* 0x00000032311c7221 */ /* 0x002fe20000010000 */
[----:B--2---:R-:W-:Y:S01]  /*83f0*/  FADD.FTZ R29, R51, R52 ;  /* 0x00000034331d7221 */ /* 0x004fe20000010000 */
        /* <DEDUP_REMOVED lines=42> */
.L_x_25464:
[----:B------:R-:W-:Y:S05]  /*86a0*/  BSYNC B0 ;  /* 0x0000000000007941 */ /* 0x000fea0003800000 */
.L_x_25463:
        /* <DEDUP_REMOVED lines=73> */
.L_x_25466:
[----:B------:R-:W-:Y:S05]  /*8b40*/  BSYNC B0 ;  /* 0x0000000000007941 */ /* 0x000fea0003800000 */
.L_x_25465:
        /* <DEDUP_REMOVED lines=43> */
.L_x_25468:
[----:B------:R-:W-:Y:S05]  /*8e00*/  BSYNC B0 ;  /* 0x0000000000007941 */ /* 0x000fea0003800000 */
.L_x_25467:
        /* <DEDUP_REMOVED lines=15> */
[----:B------:R-:W4:Y:S04]  /*8f00*/  LDS R4, [R60+0x20] ;  /* 0x000020003c047984 */ /* 0x000f280000000800 */
[----:B01----:R-:W0:Y:S04]  /*8f10*/  LDS R32, [R60+0x30] ;  /* 0x000030003c207984 */ /* 0x003e280000000800 */
[----:B------:R-:W1:Y:S04]  /*8f20*/  LDS R37, [R60+0x40] ;  /* 0x000040003c257984 */ /* 0x000e680000000800 */
        /* <DEDUP_REMOVED lines=47> */
[----:B--2---:R-:W-:Y:S01]  /*9220*/  FADD.FTZ R24, R24, R55 ;  /* 0x0000003718187221 */ /* 0x004fe20000010000 */
[----:B---3--:R-:W-:Y:S01]  /*9230*/  FADD.FTZ R25, R25, R52 ;  /* 0x0000003419197221 */ /* 0x008fe20000010000 */
[----:B----4-:R-:W-:Y:S01]  /*9240*/  FADD.FTZ R26, R26, R57 ;  /* 0x000000391a1a7221 */ /* 0x010fe20000010000 */
[----:B0-----:R-:W-:Y:S01]  /*9250*/  FADD.FTZ R27, R27, R54 ;  /* 0x000000361b1b7221 */ /* 0x001fe20000010000 */
[----:B-1----:R-:W-:Y:S01]  /*9260*/  FADD.FTZ R28, R28, R59 ;  /* 0x0000003b1c1c7221 */ /* 0x002fe20000010000 */
[----:B-----5:R-:W-:Y:S01]  /*9270*/  FADD.FTZ R29, R29, R56 ;  /* 0x000000381d1d7221 */ /* 0x020fe20000010000 */
[----:B------:R-:W-:Y:S01]  /*9280*/  FADD.FTZ R30, R30, R61 ;  /* 0x0000003d1e1e7221 */ /* 0x000fe20000010000 */
[----:B------:R-:W-:-:S07]  /*9290*/  FADD.FTZ R31, R31, R58 ;  /* 0x0000003a1f1f7221 */ /* 0x000fce0000010000 */
.L_x_25470:
[----:B------:R-:W-:Y:S05]  /*92a0*/  BSYNC B0 ;  /* 0x0000000000007941 */ /* 0x000fea0003800000 */
.L_x_25469:
[----:B------:R-:W-:Y:S06]  /*92b0*/  BAR.SYNC.DEFER_BLOCKING 0x0 ;  /* 0x0000000000007b1d */ /* 0x000fec0000010000 */
[----:B------:R-:W-:Y:S05]  /*92c0*/  @P2 EXIT ;  /* 0x000000000000294d */ /* 0x000fea0003800000 */
[----:B------:R-:W-:Y:S05]  /*92d0*/  @P0 EXIT ;  /* 0x000000000000094d */ /* 0x000fea0003800000 */
[----:B------:R-:W2:Y:S01]  /*92e0*/  S2UR UR7, SR_CTAID.Y ;  /* 0x00000000000779c3 */ /* 0x000ea20000002600 */
[----:B------:R-:W-:Y:S01]  /*92f0*/  ULDC UR6, c[0x0][0xc] ;  /* 0x0000030000067ab9 */ /* 0x000fe20000000800 */
[----:B------:R-:W-:Y:S01]  /*9300*/  ULDC UR4, c[0x0][0x14] ;  /* 0x0000050000047ab9 */ /* 0x000fe20000000800 */
[----:B------:R-:W-:Y:S01]  /*9310*/  SHF.R.S32.HI R33, RZ, 0x1f, R154 ;  /* 0x0000001fff217819 */ /* 0x000fe2000001149a */
[----:B------:R-:W-:-:S03]  /*9320*/  UIMAD UR9, UR4, 0x78, URZ ;  /* 0x00000078040978a4 */ /* 0x000fc6000f8e023f */
[----:B------:R-:W-:Y:S01]  /*9330*/  LEA.HI R4, R33, R154, RZ, 0x3 ;  /* 0x0000009a21047211 */ /* 0x000fe200078f18ff */
[----:B------:R-:W3:Y:S03]  /*9340*/  S2UR UR5, SR_CTAID.Z ;  /* 0x00000000000579c3 */ /* 0x000ee60000002700 */
[----:B------:R-:W-:-:S04]  /*9350*/  SHF.R.S32.HI R4, RZ, 0x3, R4 ;  /* 0x00000003ff047819 */ /* 0x000fc80000011404 */
[C---:B------:R-:W-:Y:S01]  /*9360*/  IADD3 R33, R4.reuse, 0x4, RZ ;  /* 0x0000000404217810 */ /* 0x040fe20007ffe0ff */
[----:B------:R-:W4:Y:S01]  /*9370*/  S2UR UR8, SR_CTAID.X ;  /* 0x00000000000879c3 */ /* 0x000f220000002500 */
[C---:B------:R-:W-:Y:S02]  /*9380*/  IADD3 R39, R4.reuse, 0x14, RZ ;  /* 0x0000001404277810 */ /* 0x040fe40007ffe0ff */
[C---:B------:R-:W-:Y:S02]  /*9390*/  IADD3 R47, R4.reuse, 0x24, RZ ;  /* 0x00000024042f7810 */ /* 0x040fe40007ffe0ff */
[C---:B------:R-:W-:Y:S02]  /*93a0*/  IADD3 R55, R4.reuse, 0x34, RZ ;  /* 0x0000003404377810 */ /* 0x040fe40007ffe0ff */
[C---:B------:R-:W-:Y:S01]  /*93b0*/  IADD3 R63, R4.reuse, 0x44, RZ ;  /* 0x00000044043f7810 */ /* 0x040fe20007ffe0ff */
[----:B--2---:R-:W-:Y:S01]  /*93c0*/  UIMAD UR6, UR7, UR6, URZ ;  /* 0x00000006070672a4 */ /* 0x004fe2000f8e023f */
[----:B------:R-:W-:-:S02]  /*93d0*/  IADD3 R71, R4, 0x54, RZ ;  /* 0x0000005404477810 */ /* 0x000fc40007ffe0ff */
[----:B------:R-:W-:Y:S01]  /*93e0*/  IADD3 R79, R4, 0x64, RZ ;  /* 0x00000064044f7810 */ /* 0x000fe20007ffe0ff */
[----:B------:R-:W-:Y:S02]  /*93f0*/  UIMAD UR6, UR6, UR9, URZ ;  /* 0x00000009060672a4 */ /* 0x000fe4000f8e023f */
[----:B---3--:R-:W-:-:S04]  /*9400*/  UIMAD UR4, UR5, 0x78, URZ ;  /* 0x00000078050478a4 */ /* 0x008fc8000f8e023f */
        /* <DEDUP_REMOVED lines=12> */
[----:B01----:R-:W-:Y:S02]  /*94d0*/  LEA R32, P0, R36, UR8, 0x2 ;  /* 0x0000000824207c11 */ /* 0x003fe4000f8010ff */
[----:B------:R-:W-:Y:S01]  /*94e0*/  LEA.HI.X R35, R35, UR9, R38, 0x2, P1 ;  /* 0x0000000923237c11 */ /* 0x000fe200088f1426 */
[----:B------:R-:W-:Y:S01]  /*94f0*/  VIADD R38, R4, 0x10 ;  /* 0x0000001004267836 */ /* 0x000fe20000000000 */
        /* <DEDUP_REMOVED lines=14> */
[----:B------:R-:W-:Y:S02]  /*95e0*/  LEA R36, P3, R44, UR8, 0x2 ;  /* 0x000000082c247c11 */ /* 0x000fe4000f8610ff */
        /* <DEDUP_REMOVED lines=27> */
[C---:B------:R-:W-:Y:S01]  /*97a0*/  VIADD R52, R4.reuse, 0x28 ;  /* 0x0000002804347836 */ /* 0x040fe20000000000 */
        /* <DEDUP_REMOVED lines=22> */
[C---:B------:R-:W-:Y:S01]  /*9910*/  VIADD R60, R4.reuse, 0x38 ;  /* 0x00000038043c7836 */ /* 0x040fe20000000000 */
        /* <DEDUP_REMOVED lines=43> */
[----:B------:R-:W-:Y:S02]  /*9bd0*/  LEA R72, P1, R73, UR8, 0x2 ;  /* 0x0000000849487c11 */ /* 0x000fe4000f8210ff */
[----:B------:R-:W-:Y:S02]  /*9be0*/  IADD3 R77, R4, 0x5c, RZ ;  /* 0x0000005c044d7810 */ /* 0x000fe40007ffe0ff */
        /* <DEDUP_REMOVED lines=24> */
[C---:B------:R-:W-:Y:S01]  /*9d70*/  VIADD R86, R4.reuse, 0x70 ;  /* 0x0000007004567836 */ /* 0x040fe20000000000 */
[----:B------:R-:W-:Y:S02]  /*9d80*/  LEA.HI.X R79, R85, UR9, R88, 0x2, P1 ;  /* 0x00000009554f7c11 */ /* 0x000fe400088f1458 */
        /* <DEDUP_REMOVED lines=28> */
.L_x_25471:
        /* <DEDUP_REMOVED lines=11> */
.L_x_28470:


//--------------------- .text._ZN4vllm25paged_attention_v1_kernelIffLi112ELi32ELi128ELNS_18Fp8KVCacheDataTypeE0ELb1EEEvPT_PKS2_PKT0_S8_ifPKiSA_iPKfiiiSC_SC_iiiii --------------------------
	.section	.text._ZN4vllm25paged_attention_v1_kernelIffLi112ELi32ELi128ELNS_18Fp8KVCacheDataTypeE0ELb1EEEvPT_PKS2_PKT0_S8_ifPKiSA_iPKfiiiSC_SC_iiiii,"ax",@progbits
	.align	128
        .global         _ZN4vllm25paged_attention_v1_kernelIffLi112ELi32ELi128ELNS_18Fp8KVCacheDataTypeE0ELb1EEEvPT_PKS2_PKT0_S8_ifPKiSA_iPKfiiiSC_SC_iiiii
        .type           _ZN4vllm25paged_attention_v1_kernelIffLi112ELi32ELi128ELNS_18Fp8KVCacheDataTypeE0ELb1EEEvPT_PKS2_PKT0_S8_ifPKiSA_iPKfiiiSC_SC_iiiii,@function
        .size           _ZN4vllm25paged_attention_v1_kernelIffLi112ELi32ELi128ELNS_18Fp8KVCacheDataTypeE0ELb1EEEvPT_PKS2_PKT0_S8_ifPKiSA_iPKfiiiSC_SC_iiiii,(.L_x_28471 - _ZN4vllm25paged_attention_v1_kernelIffLi112ELi32ELi128ELNS_18Fp8KVCacheDataTypeE0ELb1EEEvPT_PKS2_PKT0_S8_ifPKiSA_iPKfiiiSC_SC_iiiii)
        .other          _ZN4vllm25paged_attention_v1_kernelIffLi112ELi32ELi128ELNS_18Fp8KVCacheDataTypeE0ELb1EEEvPT_PKS2_PKT0_S8_ifPKiSA_iPKfiiiSC_SC_iiiii,@"STO_CUDA_ENTRY STV_DEFAULT"
_ZN4vllm25paged_attention_v1_kernelIffLi112ELi32ELi128ELNS_18Fp8KVCacheDataTypeE0ELb1EEEvPT_PKS2_PKT0_S8_ifPKiSA_iPKfiiiSC_SC_iiiii:
.text._ZN4vllm25paged_attention_v1_kernelIffLi112ELi32ELi128ELNS_18Fp8KVCacheDataTypeE0ELb1EEEvPT_PKS2_PKT0_S8_ifPKiSA_iPKfiiiSC_SC_iiiii:
        /* <DEDUP_REMOVED lines=99> */
.L_x_25476:
        /* <DEDUP_REMOVED lines=11> */
.L_x_25475:
[----:B------:R-:W-:Y:S05]  /*06e0*/  BSYNC B1 ;  /* 0x0000000000017941 */ /* 0x000fea0003800000 */
.L_x_25474:
        /* <DEDUP_REMOVED lines=13> */
.L_x_25477:
        /* <DEDUP_REMOVED lines=17> */
.L_x_25473:
[----:B------:R-:W-:Y:S05]  /*08d0*/  BSYNC B0 ;  /* 0x0000000000007941 */ /* 0x000fea0003800000 */
.L_x_25472:
[----:B------:R-:W0:Y:S01]  /*08e0*/  LDC R10, c[0x0][0x284] ;  /* 0x0000a100ff0a7b82 */ /* 0x000e220000000800 */
[----:B-----5:R-:W-:Y:S01]  /*08f0*/  VIADD R3, R155, 0xffffffff ;  /* 0xffffffff9b037836 */ /* 0x020fe20000000000 */
[----:B------:R-:W-:Y:S01]  /*0900*/  ULDC UR4, c[0x0][0x278] ;  /* 0x00009e0000047ab9 */ /* 0x000fe20000000800 */
[----:B------:R-:W-:Y:S01]  /*0910*/  IMAD.MOV.U32 R150, RZ, RZ, RZ ;  /* 0x000000ffff967224 */ /* 0x000fe200078e00ff */
[----:B------:R-:W-:Y:S01]  /*0920*/  ULDC UR8, c[0x0][0x25c] ;  /* 0x0000970000087ab9 */ /* 0x000fe20000000800 */
[----:B------:R-:W-:Y:S01]  /*0930*/  ULDC UR16, c[0x0][0x25c] ;  /* 0x0000970000107ab9 */ /* 0x000fe20000000800 */
[----:B------:R-:W-:Y:S01]  /*0940*/  IABS R7, R3 ;  /* 0x0000000300077213 */ /* 0x000fe20000000000 */
[----:B------:R-:W-:Y:S01]  /*0950*/  ULDC UR9, c[0x0][0x234] ;  /* 0x00008d0000097ab9 */ /* 0x000fe20000000800 */
[----:B------:R-:W1:Y:S01]  /*0960*/  LDC R9, c[0x0][0x288] ;  /* 0x0000a200ff097b82 */ /* 0x000e620000000800 */
[----:B------:R-:W-:Y:S01]  /*0970*/  ULDC UR17, c[0x0][0x234] ;  /* 0x00008d0000117ab9 */ /* 0x000fe20000000800 */
[----:B------:R-:W-:Y:S01]  /*0980*/  ULDC.64 UR6, c[0x0][0x238] ;  /* 0x00008e0000067ab9 */ /* 0x000fe20000000a00 */
[----:B------:R-:W-:Y:S01]  /*0990*/  ULDC.64 UR14, c[0x0][0x238] ;  /* 0x00008e00000e7ab9 */ /* 0x000fe20000000a00 */
[----:B------:R-:W-:Y:S01]  /*09a0*/  ULDC.64 UR12, c[0x0][0x220] ;  /* 0x00008800000c7ab9 */ /* 0x000fe20000000a00 */
[----:B------:R-:W-:Y:S01]  /*09b0*/  ULDC.64 UR18, c[0x0][0x220] ;  /* 0x0000880000127ab9 */ /* 0x000fe20000000a00 */
[----:B------:R-:W-:Y:S01]  /*09c0*/  BSSY B0, `(.L_x_25478) ;  /* 0x000020c000007945 */ /* 0x000fe20003800000 */
[----:B------:R-:W-:-:S02]  /*09d0*/  MOV R149, 0xff7fffff ;  /* 0xff7fffff00957802 */ /* 0x000fc40000000f00 */
[-C--:B0-----:R-:W-:Y:S02]  /*09e0*/  IABS R2, R10.reuse ;  /* 0x0000000a00027213 */ /* 0x081fe40000000000 */
[----:B------:R-:W-:Y:S02]  /*09f0*/  LOP3.LUT R3, R3, R10, RZ, 0x3c, !PT ;  /* 0x0000000a03037212 */ /* 0x000fe400078e3cff */
[----:B------:R-:W0:Y:S01]  /*0a00*/  I2F.RP R4, R2 ;  /* 0x0000000200047306 */ /* 0x000e220000209400 */
[----:B------:R-:W-:Y:S01]  /*0a10*/  BAR.SYNC.DEFER_BLOCKING 0x0 ;  /* 0x0000000000007b1d */ /* 0x000fe20000010000 */
[----:B------:R-:W-:Y:S02]  /*0a20*/  ISETP.GE.AND P2, PT, R3, RZ, PT ;  /* 0x000000ff0300720c */ /* 0x000fe40003f46270 */
[----:B-1----:R-:W-:-:S04]  /*0a30*/  ISETP.GT.AND P3, PT, R9, -0x1, PT ;  /* 0xffffffff0900780c */ /* 0x002fc80003f64270 */
[----:B0-----:R-:W0:Y:S09]  /*0a40*/  MUFU.RCP R4, R4 ;  /* 0x0000000400047308 */ /* 0x001e320000001000 */
[----:B------:R-:W-:Y:S02]  /*0a50*/  @!P3 IMAD.MOV R11, RZ, RZ, -R9 ;  /* 0x000000ffff0bb224 */ /* 0x000fe400078e0a09 */
[----:B------:R-:W-:Y:S01]  /*0a60*/  @!P3 IMAD R6, R31, UR4, R0 ;  /* 0x000000041f06bc24 */ /* 0x000fe2000f8e0200 */
[----:B0-----:R-:W-:-:S06]  /*0a70*/  IADD3 R151, R4, 0xffffffe, RZ ;  /* 0x0ffffffe04977810 */ /* 0x001fcc0007ffe0ff */
[----:B------:R-:W0:Y:S02]  /*0a80*/  F2I.FTZ.U32.TRUNC.NTZ R151, R151 ;  /* 0x0000009700977305 */ /* 0x000e24000021f000 */
[----:B0-----:R-:W-:-:S05]  /*0a90*/  IMAD R5, R151, R2, RZ ;  /* 0x0000000297057224 */ /* 0x001fca00078e02ff */
[----:B------:R-:W-:-:S05]  /*0aa0*/  IADD3 R5, -R5, RZ, RZ ;  /* 0x000000ff05057210 */ /* 0x000fca0007ffe1ff */
[----:B------:R-:W-:-:S04]  /*0ab0*/  IMAD.HI.U32 R150, R151, R5, R150 ;  /* 0x0000000597967227 */ /* 0x000fc800078e0096 */
[----:B------:R-:W-:Y:S02]  /*0ac0*/  IMAD.MOV.U32 R151, RZ, RZ, R2 ;  /* 0x000000ffff977224 */ /* 0x000fe400078e0002 */
[----:B------:R-:W-:-:S05]  /*0ad0*/  IMAD.HI.U32 R5, R150, R7, RZ ;  /* 0x0000000796057227 */ /* 0x000fca00078e00ff */
[----:B------:R-:W-:-:S05]  /*0ae0*/  IADD3 R4, -R5, RZ, RZ ;  /* 0x000000ff05047210 */ /* 0x000fca0007ffe1ff */
[----:B------:R-:W-:Y:S02]  /*0af0*/  IMAD R7, R2, R4, R7 ;  /* 0x0000000402077224 */ /* 0x000fe400078e0207 */
[----:B------:R-:W-:Y:S01]  /*0b00*/  @P3 IMAD R4, R24, UR4, R27 ;  /* 0x0000000418043c24 */ /* 0x000fe2000f8e021b */
[----:B------:R-:W-:Y:S02]  /*0b10*/  ULDC UR4, c[0x0][0x248] ;  /* 0x0000920000047ab9 */ /* 0x000fe40000000800 */
[----:B------:R-:W-:Y:S01]  /*0b20*/  ISETP.GT.U32.AND P1, PT, R2, R7, PT ;  /* 0x000000070200720c */ /* 0x000fe20003f24070 */
[----:B------:R-:W-:-:S12]  /*0b30*/  IMAD R152, R25, UR4, RZ ;  /* 0x0000000419987c24 */ /* 0x000fd8000f8e02ff */
[----:B------:R-:W-:Y:S01]  /*0b40*/  @!P1 IMAD.IADD R7, R7, 0x1, -R2 ;  /* 0x0000000107079824 */ /* 0x000fe200078e0a02 */
[----:B------:R-:W-:Y:S02]  /*0b50*/  @!P1 IADD3 R5, R5, 0x1, RZ ;  /* 0x0000000105059810 */ /* 0x000fe40007ffe0ff */
[----:B------:R-:W-:Y:S02]  /*0b60*/  ISETP.NE.AND P1, PT, R10, RZ, PT ;  /* 0x000000ff0a00720c */ /* 0x000fe40003f25270 */
[----:B------:R-:W-:Y:S02]  /*0b70*/  ISETP.GE.U32.AND P0, PT, R7, R2, PT ;  /* 0x000000020700720c */ /* 0x000fe40003f06070 */
[----:B------:R-:W-:-:S04]  /*0b80*/  IADD3 R7, R155, 0x1f, RZ ;  /* 0x0000001f9b077810 */ /* 0x000fc80007ffe0ff */
[----:B------:R-:W-:-:S04]  /*0b90*/  SHF.R.S32.HI R8, RZ, 0x1f, R7 ;  /* 0x0000001fff087819 */ /* 0x000fc80000011407 */
[----:B------:R-:W-:-:S03]  /*0ba0*/  LEA.HI R7, R8, R7, RZ, 0x5 ;  /* 0x0000000708077211 */ /* 0x000fc600078f28ff */
[----:B------:R-:W-:Y:S01]  /*0bb0*/  @P0 VIADD R5, R5, 0x1 ;  /* 0x0000000105050836 */ /* 0x000fe20000000000 */
[----:B------:R-:W-:-:S04]  /*0bc0*/  SHF.R.S32.HI R7, RZ, 0x5, R7 ;  /* 0x00000005ff077819 */ /* 0x000fc80000011407 */
[----:B------:R-:W-:Y:S02]  /*0bd0*/  ISETP.GE.AND P0, PT, R154, R7, PT ;  /* 0x000000079a00720c */ /* 0x000fe40003f06270 */
[----:B------:R-:W-:Y:S01]  /*0be0*/  MOV R3, R5 ;  /* 0x0000000500037202 */ /* 0x000fe20000000f00 */
[----:B------:R-:W-:Y:S01]  /*0bf0*/  @!P3 IMAD R5, R6, R11, RZ ;  /* 0x0000000b0605b224 */ /* 0x000fe200078e02ff */
[----:B------:R-:W-:Y:S01]  /*0c00*/  SHF.R.S32.HI R6, RZ, 0x1f, R152 ;  /* 0x0000001fff067819 */ /* 0x000fe20000011498 */
[----:B------:R-:W-:Y:S02]  /*0c10*/  @P3 IMAD R5, R4, R9, RZ ;  /* 0x0000000904053224 */ /* 0x000fe400078e02ff */
[----:B------:R-:W-:Y:S01]  /*0c20*/  @!P2 IMAD.MOV R3, RZ, RZ, -R3 ;  /* 0x000000ffff03a224 */ /* 0x000fe200078e0a03 */
[----:B------:R-:W-:Y:S02]  /*0c30*/  @!P1 LOP3.LUT R3, RZ, R10, RZ, 0x33, !PT ;  /* 0x0000000aff039212 */ /* 0x000fe400078e33ff */
[----:B------:R-:W-:-:S03]  /*0c40*/  IADD3 R4, R5, 0x1, RZ ;  /* 0x0000000105047810 */ /* 0x000fc60007ffe0ff */
[----:B------:R-:W-:Y:S05]  /*0c50*/  @P0 BRA `(.L_x_25479) ;  /* 0x0000001c00880947 */ /* 0x000fea0003800000 */
[----:B------:R-:W0:Y:S01]  /*0c60*/  S2UR UR5, SR_CgaCtaId ;  /* 0x00000000000579c3 */ /* 0x000e220000008800 */
[----:B------:R-:W-:Y:S01]  /*0c70*/  UMOV UR4, 0x400 ;  /* 0x0000040000047882 */ /* 0x000fe20000000000 */
[----:B------:R-:W-:Y:S01]  /*0c80*/  FSETP.NEU.FTZ.AND P0, PT, R159, RZ, PT ;  /* 0x000000ff9f00720b */ /* 0x000fe20003f1d000 */
[----:B------:R-:W-:Y:S01]  /*0c90*/  IMAD.SHL.U32 R161, R153, 0x4, RZ ;  /* 0x0000000499a17824 */ /* 0x000fe200078e00ff */
[----:B------:R-:W-:-:S04]  /*0ca0*/  MOV R149, 0xff7fffff ;  /* 0xff7fffff00957802 */ /* 0x000fc80000000f00 */
        /* <DEDUP_REMOVED lines=34> */
[----:B------:R-:W-:Y:S01]  /*0ed0*/  LEA.HI.X.SX32 R161, R2, R5, 0x1, P1 ;  /* 0x0000000502a17211 */ /* 0x000fe200008f0eff */
[----:B------:R-:W-:Y:S01]  /*0ee0*/  VIADD R5, R3, -UR4 ;  /* 0x8000000403057c36 */ /* 0x000fe20008000000 */
[----:B-1234-:R-:W-:Y:S07]  /*0ef0*/  @P0 BRA `(.L_x_25480) ;  /* 0x0000000c00700947 */ /* 0x01efee0003800000 */
[----:B------:R-:W-:Y:S01]  /*0f00*/  BSSY B1, `(.L_x_25481) ;  /* 0x00000da000017945 */ /* 0x000fe20003800000 */
[----:B------:R-:W-:-:S07]  /*0f10*/  MOV R157, R154 ;  /* 0x0000009a009d7202 */ /* 0x000fce0000000f00 */
.L_x_25485:
[----:B-1----:R-:W1:Y:S01]  /*0f20*/  LDC R128, c[0x0][0x280] ;  /* 0x0000a000ff807b82 */ /* 0x002e620000000800 */
[----:B------:R-:W-:Y:S01]  /*0f30*/  IMAD.SHL.U32 R158, R157, 0x20, RZ ;  /* 0x000000209d9e7824 */ /* 0x000fe200078e00ff */
[----:B------:R-:W-:Y:S01]  /*0f40*/  UMOV UR4, 0x400 ;  /* 0x0000040000047882 */ /* 0x000fe20000000000 */
[----:B------:R-:W-:Y:S01]  /*0f50*/  BSSY B2, `(.L_x_25482) ;  /* 0x00000d1000027945 */ /* 0x000fe20003800000 */
[----:B------:R-:W-:Y:S02]  /*0f60*/  UIADD3 UR4, UR4, 0x1e0, URZ ;  /* 0x000001e004047890 */ /* 0x000fe4000fffe03f */
[----:B--2---:R-:W-:Y:S02]  /*0f70*/  IABS R121, R158 ;  /* 0x0000009e00797213 */ /* 0x004fe40000000000 */
        /* <DEDUP_REMOVED lines=8> */
[----:B------:R-:W-:Y:S01]  /*1000*/  LOP3.LUT R121, R158, R127, RZ, 0x3c, !PT ;  /* 0x0000007f9e797212 */ /* 0x000fe200078e3cff */
[----:B------:R-:W-:Y:S01]  /*1010*/  IMAD.IADD R158, R153, 0x1, R158 ;  /* 0x00000001999e7824 */ /* 0x000fe200078e029e */
[----:B---3--:R-:W-:Y:S02]  /*1020*/  ULEA UR4, UR5, UR4, 0x18 ;  /* 0x0000000405047291 */ /* 0x008fe4000f8ec03f */
[----:B------:R-:W-:Y:S01]  /*1030*/  ISETP.GT.U32.AND P1, PT, R151, R122, PT ;  /* 0x0000007a9700720c */ /* 0x000fe20003f24070 */
[----:B-1----:R-:W1:Y:S01]  /*1040*/  MUFU.RCP R123, R123 ;  /* 0x0000007b007b7308 */ /* 0x002e620000001000 */
[----:B------:R-:W-:Y:S02]  /*1050*/  ISETP.GE.AND P2, PT, R121, RZ, PT ;  /* 0x000000ff7900720c */ /* 0x000fe40003f46270 */
[----:B------:R-:W-:-:S09]  /*1060*/  LEA R156, R158, UR4, 0x2 ;  /* 0x000000049e9c7c11 */ /* 0x000fd2000f8e10ff */
        /* <DEDUP_REMOVED lines=48> */
[----:B0-----:R-:W-:-:S02]  /*1370*/  FFMA.FTZ R125, R8, R120, R135 ;  /* 0x00000078087d7223 */ /* 0x001fc40000010087 */
[----:B------:R-:W2:Y:S01]  /*1380*/  LDG.E.128.CONSTANT R132, desc[UR10][R162.64+0x600] ;  /* 0x0006000aa2847981 */ /* 0x000ea2000c1e9d00 */
[----:B------:R-:W-:Y:S01]  /*1390*/  FFMA.FTZ R124, R9, R121, R124 ;  /* 0x00000079097c7223 */ /* 0x000fe2000001007c */
[----:B------:R-:W-:Y:S01]  /*13a0*/  FFMA.FTZ R145, R10, R122, R145 ;  /* 0x0000007a0a917223 */ /* 0x000fe20000010091 */
[----:B------:R-:W-:Y:S02]  /*13b0*/  FFMA.FTZ R144, R11, R123, R126 ;  /* 0x0000007b0b907223 */ /* 0x000fe4000001007e */
[----:B------:R-:W5:Y:S01]  /*13c0*/  LDG.E.128.CONSTANT R120, desc[UR10][R162.64+0xc00] ;  /* 0x000c000aa2787981 */ /* 0x000f62000c1e9d00 */
[----:B---3--:R-:W-:Y:S01]  /*13d0*/  FFMA.FTZ R147, R16, R128, R125 ;  /* 0x0000008010937223 */ /* 0x008fe2000001007d */
[----:B------:R-:W-:Y:S02]  /*13e0*/  FFMA.FTZ R128, R17, R129, R124 ;  /* 0x0000008111807223 */ /* 0x000fe4000001007c */
[----:B------:R-:W3:Y:S01]  /*13f0*/  LDG.E.128.CONSTANT R124, desc[UR10][R162.64+0xe00] ;  /* 0x000e000aa27c7981 */ /* 0x000ee2000c1e9d00 */
[----:B------:R-:W-:Y:S01]  /*1400*/  FFMA.FTZ R145, R18, R130, R145 ;  /* 0x0000008212917223 */ /* 0x000fe20000010091 */
[----:B------:R-:W-:Y:S01]  /*1410*/  FFMA.FTZ R144, R19, R131, R144 ;  /* 0x0000008313907223 */ /* 0x000fe20000010090 */
[----:B--2---:R-:W-:-:S04]  /*1420*/  FFMA.FTZ R128, R21, R133, R128 ;  /* 0x0000008515807223 */ /* 0x004fc80000010080 */
[----:B----4-:R-:W-:Y:S01]  /*1430*/  FFMA.FTZ R128, R25, R137, R128 ;  /* 0x0000008919807223 */ /* 0x010fe20000010080 */
[----:B------:R-:W-:Y:S01]  /*1440*/  FFMA.FTZ R147, R20, R132, R147 ;  /* 0x0000008414937223 */ /* 0x000fe20000010093 */
[----:B------:R-:W-:Y:S01]  /*1450*/  FFMA.FTZ R145, R22, R134, R145 ;  /* 0x0000008616917223 */ /* 0x000fe20000010091 */
[----:B------:R-:W-:Y:S01]  /*1460*/  FFMA.FTZ R144, R23, R135, R144 ;  /* 0x0000008717907223 */ /* 0x000fe20000010090 */
[----:B-----5:R-:W-:Y:S02]  /*1470*/  FFMA.FTZ R132, R29, R141, R128 ;  /* 0x0000008d1d847223 */ /* 0x020fe40000010080 */
[----:B------:R-:W2:Y:S01]  /*1480*/  LDG.E.128.CONSTANT R128, desc[UR10][R162.64+0x1000] ;  /* 0x0010000aa2807981 */ /* 0x000ea2000c1e9d00 */
[----:B------:R-:W-:Y:S01]  /*1490*/  FFMA.FTZ R147, R24, R136, R147 ;  /* 0x0000008818937223 */ /* 0x000fe20000010093 */
[----:B------:R-:W-:Y:S01]  /*14a0*/  FFMA.FTZ R145, R26, R138, R145 ;  /* 0x0000008a1a917223 */ /* 0x000fe20000010091 */
[----:B------:R-:W-:Y:S02]  /*14b0*/  FFMA.FTZ R144, R27, R139, R144 ;  /* 0x0000008b1b907223 */ /* 0x000fe40000010090 */
[----:B------:R-:W4:Y:S01]  /*14c0*/  LDG.E.128.CONSTANT R136, desc[UR10][R162.64+0x1200] ;  /* 0x0012000aa2887981 */ /* 0x000f22000c1e9d00 */
[----:B------:R-:W-:Y:S01]  /*14d0*/  FFMA.FTZ R147, R28, R140, R147 ;  /* 0x0000008c1c937223 */ /* 0x000fe20000010093 */
[----:B------:R-:W-:Y:S01]  /*14e0*/  FFMA.FTZ R145, R30, R142, R145 ;  /* 0x0000008e1e917223 */ /* 0x000fe20000010091 */
[----:B------:R-:W-:-:S02]  /*14f0*/  FFMA.FTZ R144, R31, R143, R144 ;  /* 0x0000008f1f907223 */ /* 0x000fc40000010090 */
[----:B------:R-:W5:Y:S01]  /*1500*/  LDG.E.128.CONSTANT R140, desc[UR10][R162.64+0x1400] ;  /* 0x0014000aa28c7981 */ /* 0x000f62000c1e9d00 */
[----:B------:R-:W-:Y:S01]  /*1510*/  FFMA.FTZ R147, R32, R120, R147 ;  /* 0x0000007820937223 */ /* 0x000fe20000010093 */
[----:B------:R-:W-:-:S03]  /*1520*/  FFMA.FTZ R132, R33, R121, R132 ;  /* 0x0000007921847223 */ /* 0x000fc60000010084 */
[----:B---3--:R-:W-:Y:S01]  /*1530*/  FFMA.FTZ R147, R36, R124, R147 ;  /* 0x0000007c24937223 */ /* 0x008fe20000010093 */
[----:B------:R-:W-:Y:S02]  /*1540*/  FFMA.FTZ R124, R37, R125, R132 ;  /* 0x0000007d257c7223 */ /* 0x000fe40000010084 */
[----:B------:R-:W3:Y:S01]  /*1550*/  LDG.E.128.CONSTANT R132, desc[UR10][R162.64+0x1600] ;  /* 0x0016000aa2847981 */ /* 0x000ee2000c1e9d00 */
[----:B------:R-:W-:Y:S01]  /*1560*/  FFMA.FTZ R145, R34, R122, R145 ;  /* 0x0000007a22917223 */ /* 0x000fe20000010091 */
[----:B------:R-:W-:Y:S02]  /*1570*/  FFMA.FTZ R144, R35, R123, R144 ;  /* 0x0000007b23907223 */ /* 0x000fe40000010090 */
[----:B------:R-:W3:Y:S01]  /*1580*/  LDG.E.128.CONSTANT R120, desc[UR10][R162.64+0x1800] ;  /* 0x0018000aa2787981 */ /* 0x000ee2000c1e9d00 */
[----:B------:R-:W-:Y:S01]  /*1590*/  FFMA.FTZ R145, R38, R126, R145 ;  /* 0x0000007e26917223 */ /* 0x000fe20000010091 */
[----:B------:R-:W-:Y:S01]  /*15a0*/  FFMA.FTZ R144, R39, R127, R144 ;  /* 0x0000007f27907223 */ /* 0x000fe20000010090 */
[----:B--2---:R-:W-:Y:S01]  /*15b0*/  FFMA.FTZ R124, R41, R129, R124 ;  /* 0x00000081297c7223 */ /* 0x004fe2000001007c */
[----:B------:R-:W-:-:S03]  /*15c0*/  FFMA.FTZ R147, R40, R128, R147 ;  /* 0x0000008028937223 */ /* 0x000fc60000010093 */
[----:B----4-:R-:W-:Y:S01]  /*15d0*/  FFMA.FTZ R124, R45, R137, R124 ;  /* 0x000000892d7c7223 */ /* 0x010fe2000001007c */
[----:B------:R-:W-:Y:S01]  /*15e0*/  FFMA.FTZ R145, R42, R130, R145 ;  /* 0x000000822a917223 */ /* 0x000fe20000010091 */
[----:B------:R-:W-:Y:S02]  /*15f0*/  FFMA.FTZ R144, R43, R131, R144 ;  /* 0x000000832b907223 */ /* 0x000fe40000010090 */
        /* <DEDUP_REMOVED lines=10> */
[----:B---3--:R-:W-:Y:S01]  /*16a0*/  FFMA.FTZ R147, R52, R132, R147 ;  /* 0x0000008434937223 */ /* 0x008fe20000010093 */
[----:B------:R-:W-:Y:S01]  /*16b0*/  FFMA.FTZ R128, R53, R133, R128 ;  /* 0x0000008535807223 */ /* 0x000fe20000010080 */
[----:B------:R-:W-:Y:S01]  /*16c0*/  FFMA.FTZ R145, R54, R134, R145 ;  /* 0x0000008636917223 */ /* 0x000fe20000010091 */
        /* <DEDUP_REMOVED lines=26> */
[----:B------:R-:W5:Y:S01]  /*1870*/  LDG.E.128.CONSTANT R132, desc[UR10][R162.64+0x2600] ;  /* 0x0026000aa2847981 */ /* 0x000f62000c1e9d00 */
[----:B------:R-:W-:Y:S01]  /*1880*/  FFMA.FTZ R147, R76, R128, R147 ;  /* 0x000000804c937223 */ /* 0x000fe20000010093 */
[----:B------:R-:W-:-:S02]  /*1890*/  FFMA.FTZ R128, R77, R129, R120 ;  /* 0x000000814d807223 */ /* 0x000fc40000010078 */
[----:B------:R-:W2:Y:S01]  /*18a0*/  LDG.E.128.CONSTANT R120, desc[UR10][R162.64+0x2a00] ;  /* 0x002a000aa2787981 */ /* 0x000ea2000c1e9d00 */
[----:B------:R-:W-:Y:S01]  /*18b0*/  FFMA.FTZ R145, R78, R130, R145 ;  /* 0x000000824e917223 */ /* 0x000fe20000010091 */
[----:B------:R-:W-:Y:S01]  /*18c0*/  FFMA.FTZ R144, R79, R131, R144 ;  /* 0x000000834f907223 */ /* 0x000fe20000010090 */
[----:B----4-:R-:W-:Y:S01]  /*18d0*/  FFMA.FTZ R147, R80, R136, R147 ;  /* 0x0000008850937223 */ /* 0x010fe20000010093 */
[----:B------:R-:W-:Y:S01]  /*18e0*/  FFMA.FTZ R128, R81, R137, R128 ;  /* 0x0000008951807223 */ /* 0x000fe20000010080 */
[----:B------:R-:W-:Y:S01]  /*18f0*/  FFMA.FTZ R145, R82, R138, R145 ;  /* 0x0000008a52917223 */ /* 0x000fe20000010091 */
[----:B------:R-:W-:Y:S02]  /*1900*/  FFMA.FTZ R144, R83, R139, R144 ;  /* 0x0000008b53907223 */ /* 0x000fe40000010090 */
[----:B------:R-:W4:Y:S01]  /*1910*/  LDG.E.128.CONSTANT R136, desc[UR10][R162.64+0x3200] ;  /* 0x0032000aa2887981 */ /* 0x000f22000c1e9d00 */
[----:B-----5:R-:W-:Y:S01]  /*1920*/  FFMA.FTZ R147, R84, R132, R147 ;  /* 0x0000008454937223 */ /* 0x020fe20000010093 */
[----:B------:R-:W-:-:S03]  /*1930*/  FFMA.FTZ R128, R85, R133, R128 ;  /* 0x0000008555807223 */ /* 0x000fc60000010080 */
[----:B---3--:R-:W-:Y:S01]  /*1940*/  FFMA.FTZ R147, R88, R140, R147 ;  /* 0x0000008c58937223 */ /* 0x008fe20000010093 */
[----:B------:R-:W-:Y:S02]  /*1950*/  FFMA.FTZ R132, R89, R141, R128 ;  /* 0x0000008d59847223 */ /* 0x000fe40000010080 */
[----:B------:R-:W3:Y:S01]  /*1960*/  LDG.E.128.CONSTANT R128, desc[UR10][R162.64+0x2e00] ;  /* 0x002e000aa2807981 */ /* 0x000ee2000c1e9d00 */
        /* <DEDUP_REMOVED lines=15> */
[----:B------:R-:W-:Y:S01]  /*1a60*/  ISETP.GE.AND P0, PT, R158, R155, PT ;  /* 0x0000009b9e00720c */ /* 0x000fe20003f06270 */
[----:B---3--:R-:W-:Y:S01]  /*1a70*/  FFMA.FTZ R159, R100, R128, R159 ;  /* 0x00000080649f7223 */ /* 0x008fe2000001009f */
[----:B------:R-:W-:Y:S01]  /*1a80*/  FFMA.FTZ R120, R101, R129, R120 ;  /* 0x0000008165787223 */ /* 0x000fe20000010078 */
[----:B------:R-:W-:Y:S02]  /*1a90*/  FFMA.FTZ R121, R102, R130, R121 ;  /* 0x0000008266797223 */ /* 0x000fe40000010079 */
        /* <DEDUP_REMOVED lines=26> */
.L_x_25483:
[----:B------:R-:W-:-:S05]  /*1c40*/  MOV R121, 0xff7fffff ;  /* 0xff7fffff00797802 */ /* 0x000fca0000000f00 */
[----:B------:R1:W-:Y:S02]  /*1c50*/  STS [R156], R121 ;  /* 0x000000799c007388 */ /* 0x0003e40000000800 */
.L_x_25484:
[----:B------:R-:W-:Y:S05]  /*1c60*/  BSYNC B2 ;  /* 0x0000000000027941 */ /* 0x000fea0003800000 */
.L_x_25482:
[----:B------:R-:W-:-:S05]  /*1c70*/  VIADD R157, R157, 0x4 ;  /* 0x000000049d9d7836 */ /* 0x000fca0000000000 */
[----:B------:R-:W-:-:S13]  /*1c80*/  ISETP.GE.AND P0, PT, R157, R7, PT ;  /* 0x000000079d00720c */ /* 0x000fda0003f06270 */
[----:B------:R-:W-:Y:S05]  /*1c90*/  @!P0 BRA `(.L_x_25485) ;  /* 0xfffffff000a08947 */ /* 0x000fea000383ffff */
[----:B------:R-:W-:Y:S05]  /*1ca0*/  BSYNC B1 ;  /* 0x0000000000017941 */ /* 0x000fea0003800000 */
.L_x_25481:
[----:B------:R-:W-:Y:S05]  /*1cb0*/  BRA `(.L_x_25479) ;  /* 0x0000000c00707947 */ /* 0x000fea0003800000 */
.L_x_25480:
[----:B------:R-:W-:-:S07]  /*1cc0*/  MOV R157, R154 ;  /* 0x0000009a009d7202 */ /* 0x000fce0000000f00 */
.L_x_25489:
        /* <DEDUP_REMOVED lines=70> */
[----:B------:R-:W2:Y:S01]  /*2130*/  LDG.E.128.CONSTANT R132, desc[UR10][R162.64+0x600] ;  /* 0x0006000aa2847981 */ /* 0x000ea2000c1e9d00 */
[----:B------:R-:W-:Y:S01]  /*2140*/  FFMA.FTZ R121, R10, R122, R137 ;  /* 0x0000007a0a797223 */ /* 0x000fe20000010089 */
[----:B---3--:R-:W-:Y:S01]  /*2150*/  FFMA.FTZ R145, R16, R128, R125 ;  /* 0x0000008010917223 */ /* 0x008fe2000001007d */
[----:B------:R-:W-:Y:S01]  /*2160*/  FFMA.FTZ R144, R11, R123, R144 ;  /* 0x0000007b0b907223 */ /* 0x000fe20000010090 */
[----:B------:R-:W3:Y:S01]  /*2170*/  LDG.E.128.CONSTANT R136, desc[UR10][R162.64+0x800] ;  /* 0x0008000aa2887981 */ /* 0x000ee2000c1e9d00 */
[----:B------:R-:W-:Y:S01]  /*2180*/  FFMA.FTZ R128, R17, R129, R124 ;  /* 0x0000008111807223 */ /* 0x000fe2000001007c */
[----:B------:R-:W-:-:S02]  /*2190*/  FFMA.FTZ R129, R18, R130, R121 ;  /* 0x0000008212817223 */ /* 0x000fc40000010079 */
[----:B------:R-:W5:Y:S04]  /*21a0*/  LDG.E.128.CONSTANT R120, desc[UR10][R162.64+0xc00] ;  /* 0x000c000aa2787981 */ /* 0x000f68000c1e9d00 */
        /* <DEDUP_REMOVED lines=9> */
[----:B------:R-:W-:Y:S01]  /*2240*/  FFMA.FTZ R128, R29, R141, R128 ;  /* 0x0000008d1d807223 */ /* 0x000fe20000010080 */
[----:B------:R-:W-:Y:S01]  /*2250*/  FFMA.FTZ R144, R23, R135, R144 ;  /* 0x0000008717907223 */ /* 0x000fe20000010090 */
[----:B------:R-:W-:Y:S01]  /*2260*/  FFMA.FTZ R133, R30, R142, R129 ;  /* 0x0000008e1e857223 */ /* 0x000fe20000010081 */
[----:B-----5:R-:W-:Y:S01]  /*2270*/  FFMA.FTZ R145, R32, R120, R145 ;  /* 0x0000007820917223 */ /* 0x020fe20000010091 */
[----:B------:R-:W-:Y:S02]  /*2280*/  FFMA.FTZ R120, R33, R121, R128 ;  /* 0x0000007921787223 */ /* 0x000fe40000010080 */
[----:B------:R-:W2:Y:S01]  /*2290*/  LDG.E.128.CONSTANT R128, desc[UR10][R162.64+0x1000] ;  /* 0x0010000aa2807981 */ /* 0x000ea2000c1e9d00 */
[----:B------:R-:W-:-:S03]  /*22a0*/  FFMA.FTZ R144, R27, R139, R144 ;  /* 0x0000008b1b907223 */ /* 0x000fc60000010090 */
[----:B------:R-:W3:Y:S01]  /*22b0*/  LDG.E.128.CONSTANT R136, desc[UR10][R162.64+0x1200] ;  /* 0x0012000aa2887981 */ /* 0x000ee2000c1e9d00 */
[----:B------:R-:W-:Y:S01]  /*22c0*/  FFMA.FTZ R144, R31, R143, R144 ;  /* 0x0000008f1f907223 */ /* 0x000fe20000010090 */
[----:B------:R-:W-:Y:S02]  /*22d0*/  FFMA.FTZ R133, R34, R122, R133 ;  /* 0x0000007a22857223 */ /* 0x000fe40000010085 */
        /* <DEDUP_REMOVED lines=8> */
[----:B--2---:R-:W-:Y:S01]  /*2360*/  FFMA.FTZ R124, R41, R129, R124 ;  /* 0x00000081297c7223 */ /* 0x004fe2000001007c */
[----:B------:R-:W-:-:S03]  /*2370*/  FFMA.FTZ R125, R42, R130, R125 ;  /* 0x000000822a7d7223 */ /* 0x000fc6000001007d */
[----:B---3--:R-:W-:Y:S01]  /*2380*/  FFMA.FTZ R124, R45, R137, R124 ;  /* 0x000000892d7c7223 */ /* 0x008fe2000001007c */
[----:B------:R-:W-:-:S03]  /*2390*/  FFMA.FTZ R125, R46, R138, R125 ;  /* 0x0000008a2e7d7223 */ /* 0x000fc6000001007d */
[----:B----4-:R-:W-:Y:S01]  /*23a0*/  FFMA.FTZ R124, R49, R141, R124 ;  /* 0x0000008d317c7223 */ /* 0x010fe2000001007c */
[----:B------:R-:W-:Y:S01]  /*23b0*/  FFMA.FTZ R145, R40, R128, R145 ;  /* 0x0000008028917223 */ /* 0x000fe20000010091 */
[----:B------:R-:W-:Y:S01]  /*23c0*/  FFMA.FTZ R144, R43, R131, R144 ;  /* 0x000000832b907223 */ /* 0x000fe20000010090 */
[----:B------:R-:W-:Y:S01]  /*23d0*/  FFMA.FTZ R129, R50, R142, R125 ;  /* 0x0000008e32817223 */ /* 0x000fe2000001007d */
        /* <DEDUP_REMOVED lines=8> */
[----:B------:R-:W-:Y:S01]  /*2460*/  FFMA.FTZ R145, R52, R132, R145 ;  /* 0x0000008434917223 */ /* 0x000fe20000010091 */
[----:B------:R-:W-:Y:S01]  /*2470*/  FFMA.FTZ R129, R54, R134, R129 ;  /* 0x0000008636817223 */ /* 0x000fe20000010081 */
[----:B------:R-:W-:Y:S02]  /*2480*/  FFMA.FTZ R144, R55, R135, R144 ;  /* 0x0000008737907223 */ /* 0x000fe40000010090 */
[----:B------:R-:W5:Y:S01]  /*2490*/  LDG.E.128.CONSTANT R132, desc[UR10][R162.64+0x2000] ;  /* 0x0020000aa2847981 */ /* 0x000f62000c1e9d00 */
[----:B------:R-:W-:Y:S01]  /*24a0*/  FFMA.FTZ R145, R56, R120, R145 ;  /* 0x0000007838917223 */ /* 0x000fe20000010091 */
[----:B------:R-:W-:Y:S01]  /*24b0*/  FFMA.FTZ R120, R57, R121, R128 ;  /* 0x0000007939787223 */ /* 0x000fe20000010080 */
[----:B------:R-:W-:Y:S02]  /*24c0*/  FFMA.FTZ R121, R58, R122, R129 ;  /* 0x0000007a3a797223 */ /* 0x000fe40000010081 */
        /* <DEDUP_REMOVED lines=19> */
[----:B------:R-:W3:Y:S04]  /*2600*/  LDG.E.128.CONSTANT R140, desc[UR10][R162.64+0x2800] ;  /* 0x0028000aa28c7981 */ /* 0x000ee8000c1e9d00 */
[----:B------:R-:W4:Y:S01]  /*2610*/  LDG.E.128.CONSTANT R132, desc[UR10][R162.64+0x2600] ;  /* 0x0026000aa2847981 */ /* 0x000f22000c1e9d00 */
[----:B------:R-:W-:Y:S01]  /*2620*/  FFMA.FTZ R145, R76, R128, R145 ;  /* 0x000000804c917223 */ /* 0x000fe20000010091 */
[----:B------:R-:W-:Y:S01]  /*2630*/  FFMA.FTZ R128, R77, R129, R120 ;  /* 0x000000814d807223 */ /* 0x000fe20000010078 */
[----:B------:R-:W-:Y:S01]  /*2640*/  FFMA.FTZ R129, R78, R130, R121 ;  /* 0x000000824e817223 */ /* 0x000fe20000010079 */
[----:B------:R-:W5:Y:S04]  /*2650*/  LDG.E.128.CONSTANT R124, desc[UR10][R162.64+0x2c00] ;  /* 0x002c000aa27c7981 */ /* 0x000f68000c1e9d00 */
[----:B------:R-:W5:Y:S01]  /*2660*/  LDG.E.128.CONSTANT R120, desc[UR10][R162.64+0x2a00] ;  /* 0x002a000aa2787981 */ /* 0x000f62000c1e9d00 */
[----:B------:R-:W-:Y:S01]  /*2670*/  FFMA.FTZ R144, R79, R131, R144 ;  /* 0x000000834f907223 */ /* 0x000fe20000010090 */
[----:B--2---:R-:W-:Y:S01]  /*2680*/  FFMA.FTZ R145, R80, R136, R145 ;  /* 0x0000008850917223 */ /* 0x004fe20000010091 */
[----:B------:R-:W-:Y:S01]  /*2690*/  FFMA.FTZ R128, R81, R137, R128 ;  /* 0x0000008951807223 */ /* 0x000fe20000010080 */
[----:B------:R-:W-:-:S02]  /*26a0*/  FFMA.FTZ R129, R82, R138, R129 ;  /* 0x0000008a52817223 */ /* 0x000fc40000010081 */
        /* <DEDUP_REMOVED lines=9> */
[----:B------:R-:W2:Y:S01]  /*2740*/  LDG.E.128.CONSTANT R136, desc[UR10][R162.64+0x3200] ;  /* 0x0032000aa2887981 */ /* 0x000ea2000c1e9d00 */
[----:B------:R-:W-:-:S03]  /*2750*/  FFMA.FTZ R144, R87, R135, R144 ;  /* 0x0000008757907223 */ /* 0x000fc60000010090 */
[----:B------:R-:W3:Y:S01]  /*2760*/  LDG.E.128.CONSTANT R128, desc[UR10][R162.64+0x2e00] ;  /* 0x002e000aa2807981 */ /* 0x000ee2000c1e9d00 */
[----:B------:R-:W-:-:S03]  /*2770*/  FFMA.FTZ R121, R94, R122, R133 ;  /* 0x0000007a5e797223 */ /* 0x000fc60000010085 */
[----:B------:R-:W4:Y:S01]  /*2780*/  LDG.E.128.CONSTANT R132, desc[UR10][R162.64+0x3000] ;  /* 0x0030000aa2847981 */ /* 0x000f22000c1e9d00 */
[----:B------:R-:W-:-:S03]  /*2790*/  FFMA.FTZ R164, R91, R143, R144 ;  /* 0x0000008f5ba47223 */ /* 0x000fc60000010090 */
[----:B------:R-:W5:Y:S01]  /*27a0*/  LDG.E.128.CONSTANT R140, desc[UR10][R162.64+0x3400] ;  /* 0x0034000aa28c7981 */ /* 0x000f62000c1e9d00 */
[----:B------:R-:W-:-:S03]  /*27b0*/  FFMA.FTZ R165, R96, R124, R145 ;  /* 0x0000007c60a57223 */ /* 0x000fc60000010091 */
        /* <DEDUP_REMOVED lines=38> */
.L_x_25487:
[----:B------:R-:W-:-:S05]  /*2a20*/  MOV R121, 0xff7fffff ;  /* 0xff7fffff00797802 */ /* 0x000fca0000000f00 */
[----:B------:R1:W-:Y:S02]  /*2a30*/  STS [R156], R121 ;  /* 0x000000799c007388 */ /* 0x0003e40000000800 */
.L_x_25488:
[----:B------:R-:W-:Y:S05]  /*2a40*/  BSYNC B1 ;  /* 0x0000000000017941 */ /* 0x000fea0003800000 */
.L_x_25486:
[----:B------:R-:W-:-:S05]  /*2a50*/  VIADD R157, R157, 0x4 ;  /* 0x000000049d9d7836 */ /* 0x000fca0000000000 */
[----:B------:R-:W-:-:S13]  /*2a60*/  ISETP.GE.AND P0, PT, R157, R7, PT ;  /* 0x000000079d00720c */ /* 0x000fda0003f06270 */
[----:B------:R-:W-:Y:S05]  /*2a70*/  @!P0 BRA `(.L_x_25489) ;  /* 0xfffffff000948947 */ /* 0x000fea000383ffff */
.L_x_25479:
[----:B------:R-:W-:Y:S05]  /*2a80*/  BSYNC B0 ;  /* 0x0000000000007941 */ /* 0x000fea0003800000 */
.L_x_25478:
[----:B0-----:R-:W0:Y:S01]  /*2a90*/  SHFL.BFLY PT, R8, R149, 0x10, 0x1f ;  /* 0x0e001f0095087f89 */ /* 0x001e2200000e0000 */
[C---:B------:R-:W-:Y:S01]  /*2aa0*/  ISETP.NE.AND P0, PT, R153.reuse, RZ, PT ;  /* 0x000000ff9900720c */ /* 0x040fe20003f05270 */
[----:B------:R-:W-:Y:S01]  /*2ab0*/  BSSY B0, `(.L_x_25490) ;  /* 0x0000107000007945 */ /* 0x000fe20003800000 */
[----:B------:R-:W-:-:S11]  /*2ac0*/  ISETP.GT.AND P1, PT, R153, 0x3, PT ;  /* 0x000000039900780c */ /* 0x000fd60003f24270 */
[----:B------:R-:W3:Y:S02]  /*2ad0*/  @!P0 S2R R14, SR_CgaCtaId ;  /* 0x00000000000e8919 */ /* 0x000ee40000008800 */
[----:B------:R-:W-:Y:S01]  /*2ae0*/  @!P1 MOV R11, 0x400 ;  /* 0x00000400000b9802 */ /* 0x000fe20000000f00 */
[----:B------:R-:W4:Y:S04]  /*2af0*/  @!P1 S2R R16, SR_CgaCtaId ;  /* 0x0000000000109919 */ /* 0x000f280000008800 */
[----:B------:R-:W-:Y:S01]  /*2b00*/  @!P1 VIADD R11, R11, 0x1c0 ;  /* 0x000001c00b0b9836 */ /* 0x000fe20000000000 */
[----:B0-----:R-:W-:-:S05]  /*2b10*/  FMNMX.FTZ R8, R8, R149, !PT ;  /* 0x0000009508087209 */ /* 0x001fca0007810000 */
[----:B------:R-:W0:Y:S02]  /*2b20*/  SHFL.BFLY PT, R5, R8, 0x8, 0x1f ;  /* 0x0d001f0008057f89 */ /* 0x000e2400000e0000 */
[----:B0-----:R-:W-:Y:S02]  /*2b30*/  FMNMX.FTZ R5, R8, R5, !PT ;  /* 0x0000000508057209 */ /* 0x001fe40007810000 */
[----:B------:R-:W-:-:S03]  /*2b40*/  @!P0 MOV R8, 0x400 ;  /* 0x0000040000088802 */ /* 0x000fc60000000f00 */
        /* <DEDUP_REMOVED lines=8> */
[----:B----4-:R-:W-:Y:S01]  /*2bd0*/  @!P1 LEA R10, R16, R11, 0x18 ;  /* 0x0000000b100a9211 */ /* 0x010fe200078ec0ff */
[----:B------:R-:W-:Y:S02]  /*2be0*/  VIADD R11, R155, 0x1f ;  /* 0x0000001f9b0b7836 */ /* 0x000fe40000000000 */
[----:B------:R-:W0:Y:S01]  /*2bf0*/  SHFL.BFLY PT, R12, R9, 0x1, 0x1f ;  /* 0x0c201f00090c7f89 */ /* 0x000e2200000e0000 */
[----:B------:R-:W-:Y:S02]  /*2c00*/  @!P1 LEA R10, R153, R10, 0x2 ;  /* 0x0000000a990a9211 */ /* 0x000fe400078e10ff */
[----:B------:R-:W-:-:S04]  /*2c10*/  SHF.R.S32.HI R16, RZ, 0x1f, R11 ;  /* 0x0000001fff107819 */ /* 0x000fc8000001140b */
[----:B------:R-:W-:Y:S02]  /*2c20*/  LEA.HI R16, R16, R11, RZ, 0x5 ;  /* 0x0000000b10107211 */ /* 0x000fe400078f28ff */
        /* <DEDUP_REMOVED lines=29> */
[----:B------:R-:W-:-:S07]  /*2e00*/  LEA R11, R148, UR4, 0x2 ;  /* 0x00000004940b7c11 */ /* 0x000fce000f8e10ff */
.L_x_25494:
        /* <DEDUP_REMOVED lines=11> */
.L_x_25493:
[----:B------:R-:W-:Y:S05]  /*2ec0*/  BSYNC B1 ;  /* 0x0000000000017941 */ /* 0x000fea0003800000 */
.L_x_25492:
        /* <DEDUP_REMOVED lines=14> */
.L_x_25497:
[----:B------:R-:W3:Y:S01]  /*2fb0*/  LDS R11, [R9+-0x400] ;  /* 0xfffc0000090b7984 */ /* 0x000ee20000000800 */
[----:B------:R-:W-:-:S03]  /*2fc0*/  IADD3 R10, R10, 0x800, RZ ;  /* 0x000008000a0a7810 */ /* 0x000fc60007ffe0ff */
[----:B0-----:R-:W0:Y:S01]  /*2fd0*/  LDS R12, [R9+-0x200] ;  /* 0xfffe0000090c7984 */ /* 0x001e220000000800 */
[----:B------:R-:W-:-:S03]  /*2fe0*/  ISETP.GE.AND P2, PT, R10, R27, PT ;  /* 0x0000001b0a00720c */ /* 0x000fc60003f46270 */
[----:B------:R-:W4:Y:S04]  /*2ff0*/  LDS R13, [R9] ;  /* 0x00000000090d7984 */ /* 0x000f280000000800 */
[----:B------:R-:W5:Y:S04]  /*3000*/  LDS R14, [R9+0x200] ;  /* 0x00020000090e7984 */ /* 0x000f680000000800 */
[----:B------:R-:W1:Y:S04]  /*3010*/  LDS R15, [R9+0x400] ;  /* 0x00040000090f7984 */ /* 0x000e680000000800 */
        /* <DEDUP_REMOVED lines=15> */
[C---:B-----5:R-:W-:Y:S01]  /*3110*/  FADD.FTZ R14, -R29.reuse, R14 ;  /* 0x0000000e1d0e7221 */ /* 0x060fe20000010100 */
[----:B------:R-:W5:Y:S01]  /*3120*/  LDS R24, [R9+0x1600] ;  /* 0x0016000009187984 */ /* 0x000f620000000800 */
[----:B-1----:R-:W-:-:S02]  /*3130*/  FADD.FTZ R15, -R29, R15 ;  /* 0x0000000f1d0f7221 */ /* 0x002fc40000010100 */
[----:B------:R-:W-:Y:S01]  /*3140*/  FMUL.FTZ R14, R14, 1.4426950216293334961 ;  /* 0x3fb8aa3b0e0e7820 */ /* 0x000fe20000410000 */
[----:B------:R-:W1:Y:S01]  /*3150*/  LDS R25, [R9+0x1800] ;  /* 0x0018000009197984 */ /* 0x000e620000000800 */
[----:B------:R-:W3:Y:S01]  /*3160*/  MUFU.EX2 R12, R12 ;  /* 0x0000000c000c7308 */ /* 0x000ee20000000800 */
[----:B------:R-:W-:Y:S01]  /*3170*/  FMUL.FTZ R15, R15, 1.4426950216293334961 ;  /* 0x3fb8aa3b0f0f7820 */ /* 0x000fe20000410000 */
[C---:B--2---:R-:W-:Y:S01]  /*3180*/  FADD.FTZ R16, -R29.reuse, R16 ;  /* 0x000000101d107221 */ /* 0x044fe20000010100 */
        /* <DEDUP_REMOVED lines=32> */
[C---:B-1----:R-:W-:Y:S01]  /*3390*/  FADD.FTZ R25, -R29.reuse, R25 ;  /* 0x000000191d197221 */ /* 0x042fe20000010100 */
[----:B--2---:R-:W-:Y:S01]  /*33a0*/  FADD.FTZ R26, -R29, R26 ;  /* 0x0000001a1d1a7221 */ /* 0x004fe20000010100 */
[----:B------:R-:W-:Y:S02]  /*33b0*/  STS [R9+0x400], R15 ;  /* 0x0004000f09007388 */ /* 0x000fe40000000800 */
[----:B------:R-:W-:Y:S01]  /*33c0*/  FMUL.FTZ R25, R25, 1.4426950216293334961 ;  /* 0x3fb8aa3b19197820 */ /* 0x000fe20000410000 */
[----:B------:R-:W-:Y:S01]  /*33d0*/  FMUL.FTZ R26, R26, 1.4426950216293334961 ;  /* 0x3fb8aa3b1a1a7820 */ /* 0x000fe20000410000 */
[----:B------:R-:W1:Y:S01]  /*33e0*/  MUFU.EX2 R18, R18 ;  /* 0x0000001200127308 */ /* 0x000e620000000800 */
[----:B0-----:R-:W-:Y:S01]  /*33f0*/  FADD.FTZ R8, R8, R16 ;  /* 0x0000001008087221 */ /* 0x001fe20000010000 */
[----:B------:R-:W-:Y:S06]  /*3400*/  STS [R9+0x600], R16 ;  /* 0x0006001009007388 */ /* 0x000fec0000000800 */
        /* <DEDUP_REMOVED lines=30> */
.L_x_25496:
[----:B------:R-:W-:Y:S05]  /*35f0*/  BSYNC B1 ;  /* 0x0000000000017941 */ /* 0x000fea0003800000 */
.L_x_25495:
[----:B------:R-:W-:Y:S01]  /*3600*/  IADD3 R11, -R10, R5, RZ ;  /* 0x000000050a0b7210 */ /* 0x000fe20007ffe1ff */
[----:B------:R-:W-:Y:S03]  /*3610*/  BSSY B1, `(.L_x_25498) ;  /* 0x0000036000017945 */ /* 0x000fe60003800000 */
[----:B------:R-:W-:-:S13]  /*3620*/  ISETP.GT.AND P2, PT, R11, 0x200, PT ;  /* 0x000002000b00780c */ /* 0x000fda0003f44270 */
[----:B------:R-:W-:Y:S05]  /*3630*/  @!P2 BRA `(.L_x_25499) ;  /* 0x0000000000cca947 */ /* 0x000fea0003800000 */
[----:B------:R-:W3:Y:S01]  /*3640*/  LDS R11, [R9+-0x400] ;  /* 0xfffc0000090b7984 */ /* 0x000ee20000000800 */
[----:B------:R-:W-:Y:S01]  /*3650*/  PLOP3.LUT P0, PT, PT, PT, PT, 0x8, 0x0 ;  /* 0x000000000000781c */ /* 0x000fe20003f0e170 */
[----:B------:R-:W-:Y:S02]  /*3660*/  VIADD R10, R10, 0x400 ;  /* 0x000004000a0a7836 */ /* 0x000fe40000000000 */
[----:B0-----:R-:W0:Y:S04]  /*3670*/  LDS R12, [R9+-0x200] ;  /* 0xfffe0000090c7984 */ /* 0x001e280000000800 */
        /* <DEDUP_REMOVED lines=47> */
.L_x_25499:
[----:B------:R-:W-:Y:S05]  /*3970*/  BSYNC B1 ;  /* 0x0000000000017941 */ /* 0x000fea0003800000 */
.L_x_25498:
[----:B------:R-:W-:-:S13]  /*3980*/  ISETP.LT.OR P0, PT, R10, R5, P0 ;  /* 0x000000050a00720c */ /* 0x000fda0000701670 */
[----:B------:R-:W-:Y:S05]  /*3990*/  @!P0 BRA `(.L_x_25491) ;  /* 0x0000000000608947 */ /* 0x000fea0003800000 */
[----:B------:R-:W3:Y:S04]  /*39a0*/  LDS R10, [R9+-0x400] ;  /* 0xfffc0000090a7984 */ /* 0x000ee80000000800 */
[----:B------:R-:W4:Y:S04]  /*39b0*/  LDS R11, [R9+-0x200] ;  /* 0xfffe0000090b7984 */ /* 0x000f280000000800 */
[----:B0-----:R-:W0:Y:S04]  /*39c0*/  LDS R12, [R9] ;  /* 0x00000000090c7984 */ /* 0x001e280000000800 */
[----:B------:R-:W5:Y:S01]  /*39d0*/  LDS R13, [R9+0x200] ;  /* 0x00020000090d7984 */ /* 0x000f620000000800 */
[C---:B---3--:R-:W-:Y:S01]  /*39e0*/  FADD.FTZ R10, -R29.reuse, R10 ;  /* 0x0000000a1d0a7221 */ /* 0x048fe20000010100 */
[----:B----4-:R-:W-:-:S03]  /*39f0*/  FADD.FTZ R11, -R29, R11 ;  /* 0x0000000b1d0b7221 */ /* 0x010fc60000010100 */
[----:B------:R-:W-:Y:S01]  /*3a00*/  FMUL.FTZ R10, R10, 1.4426950216293334961 ;  /* 0x3fb8aa3b0a0a7820 */ /* 0x000fe20000410000 */
[----:B0-----:R-:W-:Y:S01]  /*3a10*/  FADD.FTZ R12, -R29, R12 ;  /* 0x0000000c1d0c7221 */ /* 0x001fe20000010100 */
        /* <DEDUP_REMOVED lines=16> */
.L_x_25491:
[----:B------:R-:W-:Y:S05]  /*3b20*/  BSYNC B0 ;  /* 0x0000000000007941 */ /* 0x000fea0003800000 */
.L_x_25490:
        /* <DEDUP_REMOVED lines=51> */
.L_x_25504:
        /* <DEDUP_REMOVED lines=8> */
.L_x_25503:
[----:B------:R-:W-:Y:S05]  /*3ee0*/  BSYNC B1 ;  /* 0x0000000000017941 */ /* 0x000fea0003800000 */
.L_x_25502:
        /* <DEDUP_REMOVED lines=14> */
.L_x_25507:
[----:B------:R-:W0:Y:S01]  /*3fd0*/  LDS R9, [R8+-0x400] ;  /* 0xfffc000008097984 */ /* 0x000e220000000800 */
[----:B------:R-:W-:-:S03]  /*3fe0*/  VIADD R10, R10, 0x800 ;  /* 0x000008000a0a7836 */ /* 0x000fc60000000000 */
[----:B------:R-:W4:Y:S02]  /*3ff0*/  LDS R11, [R8+-0x200] ;  /* 0xfffe0000080b7984 */ /* 0x000f240000000800 */
[----:B------:R-:W-:Y:S02]  /*4000*/  ISETP.GE.AND P1, PT, R10, R35, PT ;  /* 0x000000230a00720c */ /* 0x000fe40003f26270 */
[----:B------:R-:W5:Y:S04]  /*4010*/  LDS R12, [R8] ;  /* 0x00000000080c7984 */ /* 0x000f680000000800 */
        /* <DEDUP_REMOVED lines=10> */
[----:B----4-:R-:W-:-:S03]  /*40c0*/  FMUL.FTZ R11, R33, R11 ;  /* 0x0000000b210b7220 */ /* 0x010fc60000410000 */
[----:B---3--:R-:W3:Y:S01]  /*40d0*/  LDS R29, [R8+0x1400] ;  /* 0x00140000081d7984 */ /* 0x008ee20000000800 */
[----:B-----5:R-:W-:-:S03]  /*40e0*/  FMUL.FTZ R13, R33, R12 ;  /* 0x0000000c210d7220 */ /* 0x020fc60000410000 */
        /* <DEDUP_REMOVED lines=34> */
.L_x_25506:
[----:B------:R-:W-:Y:S05]  /*4310*/  BSYNC B1 ;  /* 0x0000000000017941 */ /* 0x000fea0003800000 */
.L_x_25505:
        /* <DEDUP_REMOVED lines=31> */
.L_x_25509:
[----:B------:R-:W-:Y:S05]  /*4510*/  BSYNC B1 ;  /* 0x0000000000017941 */ /* 0x000fea0003800000 */
.L_x_25508:
        /* <DEDUP_REMOVED lines=14> */
.L_x_25501:
[----:B------:R-:W-:Y:S05]  /*4600*/  BSYNC B0 ;  /* 0x0000000000007941 */ /* 0x000fea0003800000 */
.L_x_25500:
[----:B----4-:R-:W-:Y:S01]  /*4610*/  SHF.R.S32.HI R5, RZ, 0x1f, R148 ;  /* 0x0000001fff057819 */ /* 0x010fe20000011494 */
[----:B------:R-:W-:Y:S01]  /*4620*/  BAR.SYNC.DEFER_BLOCKING 0x0 ;  /* 0x0000000000007b1d */ /* 0x000fe20000010000 */
[----:B------:R-:W-:Y:S01]  /*4630*/  HFMA2.MMA R122, -RZ, RZ, 0, 0 ;  /* 0x00000000ff7a7435 */ /* 0x000fe200000001ff */
[----:B-12---:R-:W-:Y:S02]  /*4640*/  CS2R R120, SRZ ;  /* 0x0000000000787805 */ /* 0x006fe4000001ff00 */
        /* <DEDUP_REMOVED lines=8> */
[----:B------:R-:W-:-:S02]  /*46d0*/  ISETP.GE.AND P0, PT, R104, R7, PT ;  /* 0x000000076800720c */ /* 0x000fc40003f06270 */
        /* <DEDUP_REMOVED lines=8> */
[----:B------:R-:W-:Y:S02]  /*4760*/  CS2R R14, SRZ ;  /* 0x00000000000e7805 */ /* 0x000fe4000001ff00 */
[----:B------:R-:W-:Y:S02]  /*4770*/  CS2R R12, SRZ ;  /* 0x00000000000c7805 */ /* 0x000fe4000001ff00 */
[----:B------:R-:W-:Y:S01]  /*4780*/  CS2R R10, SRZ ;  /* 0x00000000000a7805 */ /* 0x000fe2000001ff00 */
[----:B------:R-:W-:Y:S06]  /*4790*/  @P0 BRA `(.L_x_25511) ;  /* 0x0000002800ec0947 */ /* 0x000fec0003800000 */
[----:B------:R-:W1:Y:S01]  /*47a0*/  I2F.RP R20, R2 ;  /* 0x0000000200147306 */ /* 0x000e620000209400 */
[----:B------:R-:W2:Y:S01]  /*47b0*/  LDC R22, c[0x0][0x25c] ;  /* 0x00009700ff167b82 */ /* 0x000ea20000000800 */
[----:B------:R-:W-:Y:S01]  /*47c0*/  SHF.R.S32.HI R8, RZ, 0x1f, R153 ;  /* 0x0000001fff087819 */ /* 0x000fe20000011499 */
[----:B------:R-:W-:Y:S01]  /*47d0*/  ULDC UR5, c[0x0][0x260] ;  /* 0x0000980000057ab9 */ /* 0x000fe20000000800 */
[----:B------:R-:W-:Y:S01]  /*47e0*/  ULDC UR4, c[0x0][0x27c] ;  /* 0x00009f0000047ab9 */ /* 0x000fe20000000800 */
[----:B------:R-:W-:Y:S01]  /*47f0*/  IMAD R162, R0, UR5, RZ ;  /* 0x0000000500a27c24 */ /* 0x000fe2000f8e02ff */
[----:B------:R-:W-:Y:S01]  /*4800*/  LEA.HI R5, R8, R153, RZ, 0x3 ;  /* 0x0000009908057211 */ /* 0x000fe200078f18ff */
[----:B------:R-:W-:Y:S01]  /*4810*/  VIADD R124, R3, -UR4 ;  /* 0x80000004037c7c36 */ /* 0x000fe20008000000 */
[----:B------:R-:W-:Y:S01]  /*4820*/  MOV R8, RZ ;  /* 0x000000ff00087202 */ /* 0x000fe20000000f00 */
[----:B------:R-:W-:Y:S01]  /*4830*/  IMAD.MOV.U32 R123, RZ, RZ, R104 ;  /* 0x000000ffff7b7224 */ /* 0x000fe200078e0068 */
[----:B------:R-:W-:-:S02]  /*4840*/  MOV R122, RZ ;  /* 0x000000ff007a7202 */ /* 0x000fc40000000f00 */
[----:B------:R-:W-:Y:S01]  /*4850*/  SHF.R.S32.HI R163, RZ, 0x1f, R162 ;  /* 0x0000001fffa37819 */ /* 0x000fe200000114a2 */
[----:B-1----:R-:W1:Y:S01]  /*4860*/  MUFU.RCP R20, R20 ;  /* 0x0000001400147308 */ /* 0x002e620000001000 */
[----:B--2---:R-:W-:Y:S02]  /*4870*/  SHF.R.S32.HI R3, RZ, 0x1f, R22 ;  /* 0x0000001fff037819 */ /* 0x004fe40000011416 */
[----:B-1----:R-:W-:Y:S02]  /*4880*/  IADD3 R21, R20, 0xffffffe, RZ ;  /* 0x0ffffffe14157810 */ /* 0x002fe40007ffe0ff */
[----:B------:R-:W-:-:S03]  /*4890*/  LOP3.LUT R20, R5, 0x3ffffff8, RZ, 0xc0, !PT ;  /* 0x3ffffff805147812 */ /* 0x000fc600078ec0ff */
[----:B0-----:R0:W1:Y:S02]  /*48a0*/  F2I.FTZ.U32.TRUNC.NTZ R9, R21 ;  /* 0x0000001500097305 */ /* 0x001064000021f000 */
[----:B0-----:R-:W-:Y:S02]  /*48b0*/  IMAD.SHL.U32 R21, R5, 0x4, RZ ;  /* 0x0000000405157824 */ /* 0x001fe400078e00ff */
[----:B------:R-:W-:-:S03]  /*48c0*/  IMAD.IADD R5, R153, 0x1, -R20 ;  /* 0x0000000199057824 */ /* 0x000fc600078e0a14 */
[----:B------:R-:W-:Y:S01]  /*48d0*/  LOP3.LUT R20, R21, 0xffffffe0, RZ, 0xc0, !PT ;  /* 0xffffffe015147812 */ /* 0x000fe200078ec0ff */
[----:B-1----:R-:W-:-:S03]  /*48e0*/  IMAD.MOV R23, RZ, RZ, -R9 ;  /* 0x000000ffff177224 */ /* 0x002fc600078e0a09 */
[----:B------:R-:W-:Y:S01]  /*48f0*/  LEA R0, R5, R20, 0x2 ;  /* 0x0000001405007211 */ /* 0x000fe200078e10ff */
[----:B------:R-:W-:-:S03]  /*4900*/  IMAD R23, R23, R2, RZ ;  /* 0x0000000217177224 */ /* 0x000fc600078e02ff */
[C---:B------:R-:W-:Y:S01]  /*4910*/  IADD3 R154, R0.reuse, 0x100, RZ ;  /* 0x00000100009a7810 */ /* 0x040fe20007ffe0ff */
[----:B------:R-:W-:Y:S01]  /*4920*/  IMAD.HI.U32 R9, R9, R23, R8 ;  /* 0x0000001709097227 */ /* 0x000fe200078e0008 */
[----:B------:R-:W-:Y:S02]  /*4930*/  IADD3 R8, R7, -0x1, RZ ;  /* 0xffffffff07087810 */ /* 0x000fe40007ffe0ff */
        /* <DEDUP_REMOVED lines=24> */
[----:B------:R-:W-:-:S07]  /*4ac0*/  VIADD R128, R0, 0xd80 ;  /* 0x00000d8000807836 */ /* 0x000fce0000000000 */
.L_x_25514:
[----:B------:R-:W0:Y:S01]  /*4ad0*/  LDC R28, c[0x0][0x280] ;  /* 0x0000a000ff1c7b82 */ /* 0x000e220000000800 */
[----:B------:R-:W-:Y:S01]  /*4ae0*/  SHF.L.U32 R130, R123, 0x5, RZ ;  /* 0x000000057b827819 */ /* 0x000fe200000006ff */
[----:B------:R-:W-:Y:S03]  /*4af0*/  BSSY B1, `(.L_x_25512) ;  /* 0x0000282000017945 */ /* 0x000fe60003800000 */
[----:B------:R-:W-:-:S03]  /*4b00*/  IABS R22, R130 ;  /* 0x0000008200167213 */ /* 0x000fc60000000000 */
[----:B------:R-:W1:Y:S02]  /*4b10*/  LDC R25, c[0x0][0x284] ;  /* 0x0000a100ff197b82 */ /* 0x000e640000000800 */
[----:B------:R-:W-:-:S04]  /*4b20*/  IMAD.HI.U32 R20, R9, R22, RZ ;  /* 0x0000001609147227 */ /* 0x000fc800078e00ff */
        /* <DEDUP_REMOVED lines=54> */
[----:B------:R-:W2:Y:S01]  /*4e90*/  LDG.E.128.CONSTANT R64, desc[UR10][R22.64] ;  /* 0x0000000a16407981 */ /* 0x000ea2000c1e9d00 */
[----:B------:R-:W-:-:S03]  /*4ea0*/  IADD3 R20, P0, R154, R98, RZ ;  /* 0x000000629a147210 */ /* 0x000fc60007f1e0ff */
[----:B------:R0:W4:Y:S01]  /*4eb0*/  LDG.E.128.CONSTANT R92, desc[UR10][R22.64+0x200] ;  /* 0x0002000a165c7981 */ /* 0x000122000c1e9d00 */
        /* <DEDUP_REMOVED lines=31> */
[----:B0-----:R-:W-:-:S04]  /*50b0*/  LEA.HI.X.SX32 R22, R145, R96, 0x1, P0 ;  /* 0x0000006091167211 */ /* 0x001fc800000f0eff */
[----:B------:R-:W-:-:S06]  /*50c0*/  LEA.HI.X R21, R21, UR7, R22, 0x2, P1 ;  /* 0x0000000715157c11 */ /* 0x000fcc00088f1416 */
[----:B------:R-:W5:Y:S01]  /*50d0*/  LDG.E.128.CONSTANT R20, desc[UR10][R20.64] ;  /* 0x0000000a14147981 */ /* 0x000f62000c1e9d00 */
[CC--:B------:R-:W-:Y:S02]  /*50e0*/  IADD3 R25, P0, R144.reuse, R98.reuse, RZ ;  /* 0x0000006290197210 */ /* 0x0c0fe40007f1e0ff */
[----:B------:R-:W-:Y:S02]  /*50f0*/  IADD3 R26, P2, R143, R98, RZ ;  /* 0x000000628f1a7210 */ /* 0x000fe40007f5e0ff */
[----:B------:R-:W-:Y:S02]  /*5100*/  LEA R24, P1, R25, UR6, 0x2 ;  /* 0x0000000619187c11 */ /* 0x000fe4000f8210ff */
[-C--:B------:R-:W-:Y:S02]  /*5110*/  LEA.HI.X.SX32 R30, R144, R96.reuse, 0x1, P0 ;  /* 0x00000060901e7211 */ /* 0x080fe400000f0eff */
[----:B------:R-:W-:Y:S02]  /*5120*/  LEA R28, P0, R26, UR6, 0x2 ;  /* 0x000000061a1c7c11 */ /* 0x000fe4000f8010ff */
[----:B------:R-:W-:-:S02]  /*5130*/  LEA.HI.X.SX32 R27, R143, R96, 0x1, P2 ;  /* 0x000000608f1b7211 */ /* 0x000fc400010f0eff */
[----:B------:R-:W-:Y:S02]  /*5140*/  LEA.HI.X R25, R25, UR7, R30, 0x2, P1 ;  /* 0x0000000719197c11 */ /* 0x000fe400088f141e */
[----:B---3--:R-:W-:-:S04]  /*5150*/  LEA.HI.X R29, R26, UR7, R27, 0x2, P0 ;  /* 0x000000071a1d7c11 */ /* 0x008fc800080f141b */
[----:B------:R-:W3:Y:S04]  /*5160*/  LDG.E.128.CONSTANT R24, desc[UR10][R24.64] ;  /* 0x0000000a18187981 */ /* 0x000ee8000c1e9d00 */
[----:B------:R-:W3:Y:S01]  /*5170*/  LDG.E.128.CONSTANT R28, desc[UR10][R28.64] ;  /* 0x0000000a1c1c7981 */ /* 0x000ee2000c1e9d00 */
[----:B------:R-:W-:Y:S01]  /*5180*/  ISETP.NE.AND P0, PT, R123, R8, PT ;  /* 0x000000087b00720c */ /* 0x000fe20003f05270 */
[----:B------:R-:W-:Y:S01]  /*5190*/  IMAD R130, R5, 0x4, R130 ;  /* 0x0000000405827824 */ /* 0x000fe200078e0282 */
[----:B------:R-:W0:Y:S11]  /*51a0*/  S2UR UR5, SR_CgaCtaId ;  /* 0x00000000000579c3 */ /* 0x000e360000008800 */
[C---:B------:R-:W-:Y:S01]  /*51b0*/  @!P0 IADD3 R32, R130.reuse, 0x1, RZ ;  /* 0x0000000182208810 */ /* 0x040fe20007ffe0ff */
[C---:B------:R-:W-:Y:S01]  /*51c0*/  @!P0 VIADD R34, R130.reuse, 0x2 ;  /* 0x0000000282228836 */ /* 0x040fe20000000000 */
[CC--:B------:R-:W-:Y:S01]  /*51d0*/  @!P0 ISETP.GE.AND P1, PT, R130.reuse, R155.reuse, PT ;  /* 0x0000009b8200820c */ /* 0x0c0fe20003f26270 */
[----:B------:R-:W-:Y:S01]  /*51e0*/  @!P0 VIADD R40, R130, 0x3 ;  /* 0x0000000382288836 */ /* 0x000fe20000000000 */
[----:B------:R-:W-:-:S02]  /*51f0*/  @!P0 ISETP.GE.AND P5, PT, R32, R155, PT ;  /* 0x0000009b2000820c */ /* 0x000fc40003fa6270 */
[-C--:B------:R-:W-:Y:S01]  /*5200*/  @!P0 ISETP.GE.AND P3, PT, R32, R155.reuse, PT ;  /* 0x0000009b2000820c */ /* 0x080fe20003f66270 */
[C---:B------:R-:W-:Y:S01]  /*5210*/  @!P0 VIADD R32, R130.reuse, 0x3 ;  /* 0x0000000382208836 */ /* 0x040fe20000000000 */
[----:B------:R-:W-:Y:S02]  /*5220*/  @!P0 IADD3 R36, R130, 0x3, RZ ;  /* 0x0000000382248810 */ /* 0x000fe40007ffe0ff */
[-C--:B------:R-:W-:Y:S02]  /*5230*/  @!P0 ISETP.GE.AND P6, PT, R34, R155.reuse, PT ;  /* 0x0000009b2200820c */ /* 0x080fe40003fc6270 */
[-C--:B------:R-:W-:Y:S01]  /*5240*/  @!P0 ISETP.GE.AND P4, PT, R36, R155.reuse, PT ;  /* 0x0000009b2400820c */ /* 0x080fe20003f86270 */
[----:B------:R-:W-:Y:S01]  /*5250*/  @!P0 VIADD R36, R130, 0x1 ;  /* 0x0000000182248836 */ /* 0x000fe20000000000 */
[----:B------:R-:W-:Y:S02]  /*5260*/  @!P0 ISETP.GE.AND P2, PT, R34, R155, PT ;  /* 0x0000009b2200820c */ /* 0x000fe40003f46270 */
[----:B------:R-:W-:-:S02]  /*5270*/  @!P0 IADD3 R34, R130, 0x1, RZ ;  /* 0x0000000182228810 */ /* 0x000fc40007ffe0ff */
[C---:B------:R-:W-:Y:S01]  /*5280*/  @!P0 IADD3 R46, R130.reuse, 0x3, RZ ;  /* 0x00000003822e8810 */ /* 0x040fe20007ffe0ff */
[----:B------:R-:W-:Y:S01]  /*5290*/  UMOV UR4, 0x400 ;  /* 0x0000040000047882 */ /* 0x000fe20000000000 */
[C---:B------:R-:W-:Y:S01]  /*52a0*/  @!P0 IADD3 R42, R130.reuse, 0x1, RZ ;  /* 0x00000001822a8810 */ /* 0x040fe20007ffe0ff */
[----:B------:R-:W-:Y:S01]  /*52b0*/  UIADD3 UR4, UR4, 0x1e0, URZ ;  /* 0x000001e004047890 */ /* 0x000fe2000fffe03f */
[----:B------:R-:W-:-:S03]  /*52c0*/  @!P0 VIADD R52, R130, 0x1 ;  /* 0x0000000182348836 */ /* 0x000fc60000000000 */
[----:B0-----:R-:W-:Y:S01]  /*52d0*/  ULEA UR4, UR5, UR4, 0x18 ;  /* 0x0000000405047291 */ /* 0x001fe2000f8ec03f */
[C---:B------:R-:W-:Y:S01]  /*52e0*/  @!P0 IADD3 R54, R130.reuse, 0x2, RZ ;  /* 0x0000000282368810 */ /* 0x040fe20007ffe0ff */
[C---:B------:R-:W-:Y:S01]  /*52f0*/  @!P0 VIADD R56, R130.reuse, 0x2 ;  /* 0x0000000282388836 */ /* 0x040fe20000000000 */
[C---:B------:R-:W-:Y:S01]  /*5300*/  @!P0 IADD3 R58, R130.reuse, 0x3, RZ ;  /* 0x00000003823a8810 */ /* 0x040fe20007ffe0ff */
[C---:B------:R-:W-:Y:S01]  /*5310*/  @!P0 VIADD R60, R130.reuse, 0x1 ;  /* 0x00000001823c8836 */ /* 0x040fe20000000000 */
[----:B------:R-:W-:Y:S02]  /*5320*/  @!P0 IADD3 R62, R130, 0x2, RZ ;  /* 0x00000002823e8810 */ /* 0x000fe40007ffe0ff */
[----:B--2---:R-:W-:Y:S02]  /*5330*/  @!P0 FSEL R64, R64, RZ, !P1 ;  /* 0x000000ff40408208 */ /* 0x004fe40004800000 */
[----:B------:R-:W-:Y:S01]  /*5340*/  @!P0 ISETP.GE.AND P1, PT, R32, R155, PT ;  /* 0x0000009b2000820c */ /* 0x000fe20003f26270 */
[----:B------:R-:W-:Y:S01]  /*5350*/  @!P0 VIADD R32, R130, 0x2 ;  /* 0x0000000282208836 */ /* 0x000fe20000000000 */
[----:B------:R-:W-:-:S02]  /*5360*/  @!P0 FSEL R66, R66, RZ, !P6 ;  /* 0x000000ff42428208 */ /* 0x000fc40007000000 */
[-C--:B------:R-:W-:Y:S02]  /*5370*/  @!P0 ISETP.GE.AND P6, PT, R130, R155.reuse, PT ;  /* 0x0000009b8200820c */ /* 0x080fe40003fc6270 */
[----:B------:R-:W-:Y:S02]  /*5380*/  @!P0 FSEL R67, R67, RZ, !P4 ;  /* 0x000000ff43438208 */ /* 0x000fe40006000000 */
[----:B------:R-:W-:Y:S02]  /*5390*/  @!P0 ISETP.GE.AND P4, PT, R32, R155, PT ;  /* 0x0000009b2000820c */ /* 0x000fe40003f86270 */
[----:B------:R-:W-:Y:S02]  /*53a0*/  @!P0 IADD3 R32, R130, 0x3, RZ ;  /* 0x0000000382208810 */ /* 0x000fe40007ffe0ff */
[----:B----4-:R-:W-:Y:S02]  /*53b0*/  @!P0 FSEL R92, R92, RZ, !P6 ;  /* 0x000000ff5c5c8208 */ /* 0x010fe40007000000 */
[----:B------:R-:W-:-:S02]  /*53c0*/  IADD3 R33, P6, R142, R98, RZ ;  /* 0x000000628e217210 */ /* 0x000fc40007fde0ff */
[----:B------:R-:W-:Y:S02]  /*53d0*/  @!P0 FSEL R65, R65, RZ, !P5 ;  /* 0x000000ff41418208 */ /* 0x000fe40006800000 */
[----:B------:R-:W-:Y:S02]  /*53e0*/  @!P0 FSEL R93, R93, RZ, !P3 ;  /* 0x000000ff5d5d8208 */ /* 0x000fe40005800000 */
[-C--:B------:R-:W-:Y:S02]  /*53f0*/  @!P0 ISETP.GE.AND P5, PT, R34, R155.reuse, PT ;  /* 0x0000009b2200820c */ /* 0x080fe40003fa6270 */
[----:B------:R-:W-:Y:S02]  /*5400*/  @!P0 ISETP.GE.AND P3, PT, R32, R155, PT ;  /* 0x0000009b2000820c */ /* 0x000fe40003f66270 */
[----:B------:R-:W-:Y:S02]  /*5410*/  @!P0 FSEL R94, R94, RZ, !P2 ;  /* 0x000000ff5e5e8208 */ /* 0x000fe40005000000 */
[----:B------:R-:W-:-:S02]  /*5420*/  LEA R32, P2, R33, UR6, 0x2 ;  /* 0x0000000621207c11 */ /* 0x000fc4000f8410ff */
[----:B------:R-:W-:Y:S02]  /*5430*/  LEA.HI.X.SX32 R34, R142, R96, 0x1, P6 ;  /* 0x000000608e227211 */ /* 0x000fe400030f0eff */
[-C--:B------:R-:W-:Y:S02]  /*5440*/  @!P0 ISETP.GE.AND P6, PT, R130, R155.reuse, PT ;  /* 0x0000009b8200820c */ /* 0x080fe40003fc6270 */
[----:B------:R-:W-:Y:S02]  /*5450*/  LEA.HI.X R33, R33, UR7, R34, 0x2, P2 ;  /* 0x0000000721217c11 */ /* 0x000fe400090f1422 */
[----:B------:R-:W-:Y:S02]  /*5460*/  @!P0 FSEL R95, R95, RZ, !P1 ;  /* 0x000000ff5f5f8208 */ /* 0x000fe40004800000 */
[----:B------:R-:W-:Y:S02]  /*5470*/  @!P0 ISETP.GE.AND P1, PT, R36, R155, PT ;  /* 0x0000009b2400820c */ /* 0x000fe40003f26270 */
[----:B------:R-:W2:Y:S01]  /*5480*/  LDG.E.128.CONSTANT R32, desc[UR10][R32.64] ;  /* 0x0000000a20207981 */ /* 0x000ea2000c1e9d00 */
[----:B------:R-:W-:-:S02]  /*5490*/  @!P0 IADD3 R36, R130, 0x2, RZ ;  /* 0x0000000282248810 */ /* 0x000fc40007ffe0ff */
[----:B-----5:R-:W-:Y:S02]  /*54a0*/  @!P0 FSEL R68, R68, RZ, !P6 ;  /* 0x000000ff44448208 */ /* 0x020fe40007000000 */
[----:B------:R-:W-:Y:S02]  /*54b0*/  IADD3 R37, P6, R141, R98, RZ ;  /* 0x000000628d257210 */ /* 0x000fe40007fde0ff */
[----:B------:R-:W-:Y:S02]  /*54c0*/  @!P0 ISETP.GE.AND P2, PT, R36, R155, PT ;  /* 0x0000009b2400820c */ /* 0x000fe40003f46270 */
[----:B------:R-:W-:Y:S02]  /*54d0*/  @!P0 FSEL R69, R69, RZ, !P5 ;  /* 0x000000ff45458208 */ /* 0x000fe40006800000 */
[----:B------:R-:W-:Y:S02]  /*54e0*/  LEA R36, P5, R37, UR6, 0x2 ;  /* 0x0000000625247c11 */ /* 0x000fe4000f8a10ff */
[----:B------:R-:W-:-:S04]  /*54f0*/  LEA.HI.X.SX32 R38, R141, R96, 0x1, P6 ;  /* 0x000000608d267211 */ /* 0x000fc800030f0eff */
[----:B------:R-:W-:Y:S02]  /*5500*/  LEA.HI.X R37, R37, UR7, R38, 0x2, P5 ;  /* 0x0000000725257c11 */ /* 0x000fe4000a8f1426 */
[----:B------:R-:W-:Y:S02]  /*5510*/  @!P0 FSEL R71, R71, RZ, !P3 ;  /* 0x000000ff47478208 */ /* 0x000fe40005800000 */
[-C--:B------:R-:W-:Y:S02]  /*5520*/  @!P0 ISETP.GE.AND P6, PT, R40, R155.reuse, PT ;  /* 0x0000009b2800820c */ /* 0x080fe40003fc6270 */
[----:B------:R-:W4:Y:S01]  /*5530*/  LDG.E.128.CONSTANT R36, desc[UR10][R36.64] ;  /* 0x0000000a24247981 */ /* 0x000f22000c1e9d00 */
[----:B------:R-:W-:Y:S02]  /*5540*/  @!P0 ISETP.GE.AND P3, PT, R130, R155, PT ;  /* 0x0000009b8200820c */ /* 0x000fe40003f66270 */
[----:B------:R-:W-:Y:S02]  /*5550*/  IADD3 R40, P5, R140, R98, RZ ;  /* 0x000000628c287210 */ /* 0x000fe40007fbe0ff */
[----:B------:R-:W-:-:S02]  /*5560*/  @!P0 FSEL R72, R72, RZ, !P3 ;  /* 0x000000ff48488208 */ /* 0x000fc40005800000 */
[----:B------:R-:W-:Y:S02]  /*5570*/  LEA R44, P3, R40, UR6, 0x2 ;  /* 0x00000006282c7c11 */ /* 0x000fe4000f8610ff */
[----:B------:R-:W-:-:S04]  /*5580*/  LEA.HI.X.SX32 R41, R140, R96, 0x1, P5 ;  /* 0x000000608c297211 */ /* 0x000fc800028f0eff */
[----:B------:R-:W-:Y:S02]  /*5590*/  LEA.HI.X R45, R40, UR7, R41, 0x2, P3 ;  /* 0x00000007282d7c11 */ /* 0x000fe400098f1429 */
[----:B------:R-:W-:Y:S02]  /*55a0*/  @!P0 FSEL R73, R73, RZ, !P1 ;  /* 0x000000ff49498208 */ /* 0x000fe40004800000 */
[-C--:B------:R-:W-:Y:S02]  /*55b0*/  @!P0 ISETP.GE.AND P1, PT, R46, R155.reuse, PT ;  /* 0x0000009b2e00820c */ /* 0x080fe40003f26270 */
[----:B------:R-:W5:Y:S01]  /*55c0*/  LDG.E.128.CONSTANT R44, desc[UR10][R44.64] ;  /* 0x0000000a2c2c7981 */ /* 0x000f62000c1e9d00 */
[----:B------:R-:W-:Y:S02]  /*55d0*/  IADD3 R49, P3, R139, R98, RZ ;  /* 0x000000628b317210 */ /* 0x000fe40007f7e0ff */
[----:B------:R-:W-:Y:S02]  /*55e0*/  @!P0 FSEL R70, R70, RZ, !P4 ;  /* 0x000000ff46468208 */ /* 0x000fe40006000000 */
[----:B------:R-:W-:Y:S01]  /*55f0*/  @!P0 ISETP.GE.AND P4, PT, R42, R155, PT ;  /* 0x0000009b2a00820c */ /* 0x000fe20003f86270 */
[----:B------:R-:W-:Y:S01]  /*5600*/  @!P0 VIADD R42, R130, 0x2 ;  /* 0x00000002822a8836 */ /* 0x000fe20000000000 */
[----:B------:R-:W-:-:S02]  /*5610*/  @!P0 FSEL R75, R75, RZ, !P6 ;  /* 0x000000ff4b4b8208 */ /* 0x000fc40007000000 */
[----:B------:R-:W-:Y:S02]  /*5620*/  LEA R48, P6, R49, UR6, 0x2 ;  /* 0x0000000631307c11 */ /* 0x000fe4000f8c10ff */
[----:B------:R-:W-:Y:S02]  /*5630*/  LEA.HI.X.SX32 R50, R139, R96, 0x1, P3 ;  /* 0x000000608b327211 */ /* 0x000fe400018f0eff */
[----:B------:R-:W-:Y:S02]  /*5640*/  @!P0 FSEL R74, R74, RZ, !P2 ;  /* 0x000000ff4a4a8208 */ /* 0x000fe40005000000 */
[----:B------:R-:W-:Y:S02]  /*5650*/  LEA.HI.X R49, R49, UR7, R50, 0x2, P6 ;  /* 0x0000000731317c11 */ /* 0x000fe4000b0f1432 */
[-C--:B------:R-:W-:Y:S02]  /*5660*/  @!P0 ISETP.GE.AND P5, PT, R42, R155.reuse, PT ;  /* 0x0000009b2a00820c */ /* 0x080fe40003fa6270 */
[----:B------:R-:W-:-:S02]  /*5670*/  @!P0 ISETP.GE.AND P2, PT, R130, R155, PT ;  /* 0x0000009b8200820c */ /* 0x000fc40003f46270 */
[C---:B------:R-:W-:Y:S02]  /*5680*/  @!P0 IADD3 R50, R130.reuse, 0x1, RZ ;  /* 0x0000000182328810 */ /* 0x040fe40007ffe0ff */
[----:B------:R-:W-:Y:S02]  /*5690*/  LEA R40, R130, UR4, 0x2 ;  /* 0x0000000482287c11 */ /* 0x000fe4000f8e10ff */
[----:B------:R-:W-:Y:S02]  /*56a0*/  @!P0 FSEL R76, R76, RZ, !P2 ;  /* 0x000000ff4c4c8208 */ /* 0x000fe40005000000 */
[----:B------:R-:W-:Y:S02]  /*56b0*/  @!P0 FSEL R78, R78, RZ, !P5 ;  /* 0x000000ff4e4e8208 */ /* 0x000fe40006800000 */
[-C--:B------:R-:W-:Y:S01]  /*56c0*/  @!P0 ISETP.GE.AND P2, PT, R52, R155.reuse, PT ;  /* 0x0000009b3400820c */ /* 0x080fe20003f46270 */
[----:B------:R-:W-:Y:S01]  /*56d0*/  @!P0 VIADD R52, R130, 0x3 ;  /* 0x0000000382348836 */ /* 0x000fe20000000000 */
[-C--:B------:R-:W-:Y:S01]  /*56e0*/  @!P0 ISETP.GE.AND P5, PT, R50, R155.reuse, PT ;  /* 0x0000009b3200820c */ /* 0x080fe20003fa6270 */
[----:B------:R-:W0:Y:S01]  /*56f0*/  LDS.128 R40, [R40] ;  /* 0x0000000028287984 */ /* 0x000e220000000c00 */
[----:B------:R-:W-:-:S02]  /*5700*/  @!P0 ISETP.GE.AND P6, PT, R130, R155, PT ;  /* 0x0000009b8200820c */ /* 0x000fc40003fc6270 */
[----:B------:R-:W-:Y:S01]  /*5710*/  @!P0 FSEL R79, R79, RZ, !P1 ;  /* 0x000000ff4f4f8208 */ /* 0x000fe20004800000 */
[----:B------:R-:W5:Y:S01]  /*5720*/  LDG.E.128.CONSTANT R48, desc[UR10][R48.64] ;  /* 0x0000000a30307981 */ /* 0x000f62000c1e9d00 */
[----:B------:R-:W-:Y:S02]  /*5730*/  IADD3 R53, P1, R138, R98, RZ ;  /* 0x000000628a357210 */ /* 0x000fe40007f3e0ff */
[----:B------:R-:W-:Y:S02]  /*5740*/  @!P0 FSEL R77, R77, RZ, !P4 ;  /* 0x000000ff4d4d8208 */ /* 0x000fe40006000000 */
[-C--:B------:R-:W-:Y:S02]  /*5750*/  @!P0 ISETP.GE.AND P3, PT, R54, R155.reuse, PT ;  /* 0x0000009b3600820c */ /* 0x080fe40003f66270 */
[----:B------:R-:W-:Y:S02]  /*5760*/  @!P0 ISETP.GE.AND P4, PT, R52, R155, PT ;  /* 0x0000009b3400820c */ /* 0x000fe40003f86270 */
[----:B------:R-:W-:-:S02]  /*5770*/  @!P0 FSEL R80, R80, RZ, !P6 ;  /* 0x000000ff50508208 */ /* 0x000fc40007000000 */
[----:B------:R-:W-:Y:S02]  /*5780*/  LEA R52, P6, R53, UR6, 0x2 ;  /* 0x0000000635347c11 */ /* 0x000fe4000f8c10ff */
[----:B------:R-:W-:-:S04]  /*5790*/  LEA.HI.X.SX32 R54, R138, R96, 0x1, P1 ;  /* 0x000000608a367211 */ /* 0x000fc800008f0eff */
[----:B------:R-:W-:Y:S02]  /*57a0*/  LEA.HI.X R53, R53, UR7, R54, 0x2, P6 ;  /* 0x0000000735357c11 */ /* 0x000fe4000b0f1436 */
[----:B------:R-:W-:-:S04]  /*57b0*/  IADD3 R57, P6, R137, R98, RZ ;  /* 0x0000006289397210 */ /* 0x000fc80007fde0ff */
[----:B------:R-:W5:Y:S01]  /*57c0*/  LDG.E.128.CONSTANT R52, desc[UR10][R52.64] ;  /* 0x0000000a34347981 */ /* 0x000f62000c1e9d00 */
[----:B------:R-:W-:Y:S02]  /*57d0*/  @!P0 FSEL R81, R81, RZ, !P2 ;  /* 0x000000ff51518208 */ /* 0x000fe40005000000 */
[-C--:B------:R-:W-:Y:S02]  /*57e0*/  @!P0 ISETP.GE.AND P2, PT, R56, R155.reuse, PT ;  /* 0x0000009b3800820c */ /* 0x080fe40003f46270 */
[----:B------:R-:W-:Y:S02]  /*57f0*/  @!P0 ISETP.GE.AND P1, PT, R58, R155, PT ;  /* 0x0000009b3a00820c */ /* 0x000fe40003f26270 */
[----:B------:R-:W-:Y:S02]  /*5800*/  @!P0 FSEL R83, R83, RZ, !P4 ;  /* 0x000000ff53538208 */ /* 0x000fe40006000000 */
[----:B------:R-:W-:Y:S02]  /*5810*/  LEA R56, P4, R57, UR6, 0x2 ;  /* 0x0000000639387c11 */ /* 0x000fe4000f8810ff */
[----:B------:R-:W-:-:S04]  /*5820*/  LEA.HI.X.SX32 R58, R137, R96, 0x1, P6 ;  /* 0x00000060893a7211 */ /* 0x000fc800030f0eff */
[----:B------:R-:W-:Y:S01]  /*5830*/  LEA.HI.X R57, R57, UR7, R58, 0x2, P4 ;  /* 0x0000000739397c11 */ /* 0x000fe2000a0f143a */
[----:B------:R-:W-:Y:S01]  /*5840*/  @!P0 VIADD R58, R130, 0x3 ;  /* 0x00000003823a8836 */ /* 0x000fe20000000000 */
[----:B------:R-:W-:Y:S02]  /*5850*/  @!P0 FSEL R82, R82, RZ, !P3 ;  /* 0x000000ff52528208 */ /* 0x000fe40005800000 */
[-C--:B------:R-:W-:Y:S02]  /*5860*/  @!P0 ISETP.GE.AND P3, PT, R130, R155.reuse, PT ;  /* 0x0000009b8200820c */ /* 0x080fe40003f66270 */
[----:B------:R-:W-:Y:S02]  /*5870*/  @!P0 ISETP.GE.AND P4, PT, R58, R155, PT ;  /* 0x0000009b3a00820c */ /* 0x000fe40003f86270 */
[----:B------:R-:W5:Y:S01]  /*5880*/  LDG.E.128.CONSTANT R56, desc[UR10][R56.64] ;  /* 0x0000000a38387981 */ /* 0x000f62000c1e9d00 */
[----:B------:R-:W-:Y:S02]  /*5890*/  @!P0 FSEL R85, R85, RZ, !P5 ;  /* 0x000000ff55558208 */ /* 0x000fe40006800000 */
[----:B------:R-:W-:-:S02]  /*58a0*/  IADD3 R61, P5, R136, R98, RZ ;  /* 0x00000062883d7210 */ /* 0x000fc40007fbe0ff */
[----:B------:R-:W-:Y:S02]  /*58b0*/  @!P0 FSEL R84, R84, RZ, !P3 ;  /* 0x000000ff54548208 */ /* 0x000fe40005800000 */
[-C--:B------:R-:W-:Y:S02]  /*58c0*/  @!P0 ISETP.GE.AND P6, PT, R60, R155.reuse, PT ;  /* 0x0000009b3c00820c */ /* 0x080fe40003fc6270 */
[----:B------:R-:W-:Y:S02]  /*58d0*/  @!P0 ISETP.GE.AND P3, PT, R62, R155, PT ;  /* 0x0000009b3e00820c */ /* 0x000fe40003f66270 */
[----:B------:R-:W-:Y:S02]  /*58e0*/  @!P0 FSEL R86, R86, RZ, !P2 ;  /* 0x000000ff56568208 */ /* 0x000fe40005000000 */
[----:B------:R-:W-:Y:S02]  /*58f0*/  LEA R60, P2, R61, UR6, 0x2 ;  /* 0x000000063d3c7c11 */ /* 0x000fe4000f8410ff */
[----:B------:R-:W-:Y:S01]  /*5900*/  LEA.HI.X.SX32 R62, R136, R96, 0x1, P5 ;  /* 0x00000060883e7211 */ /* 0x000fe200028f0eff */
[----:B0-----:R-:W-:-:S03]  /*5910*/  FMUL.FTZ R65, R41, R65 ;  /* 0x0000004129417220 */ /* 0x001fc60000410000 */
[----:B------:R-:W-:Y:S01]  /*5920*/  LEA.HI.X R61, R61, UR7, R62, 0x2, P2 ;  /* 0x000000073d3d7c11 */ /* 0x000fe200090f143e */
[----:B------:R-:W-:Y:S01]  /*5930*/  FFMA.FTZ R65, R40, R64, R65 ;  /* 0x0000004028417223 */ /* 0x000fe20000010041 */
[----:B------:R-:W-:Y:S01]  /*5940*/  @!P0 IADD3 R64, R130, 0x1, RZ ;  /* 0x0000000182408810 */ /* 0x000fe20007ffe0ff */
[----:B------:R-:W-:Y:S01]  /*5950*/  FMUL.FTZ R69, R41, R69 ;  /* 0x0000004529457220 */ /* 0x000fe20000410000 */
[----:B------:R-:W-:Y:S02]  /*5960*/  @!P0 FSEL R87, R87, RZ, !P1 ;  /* 0x000000ff57578208 */ /* 0x000fe40004800000 */
[----:B------:R-:W5:Y:S01]  /*5970*/  LDG.E.128.CONSTANT R60, desc[UR10][R60.64] ;  /* 0x0000000a3c3c7981 */ /* 0x000f62000c1e9d00 */
[----:B------:R-:W-:Y:S01]  /*5980*/  FFMA.FTZ R66, R42, R66, R65 ;  /* 0x000000422a427223 */ /* 0x000fe20000010041 */
[-C--:B------:R-:W-:Y:S02]  /*5990*/  @!P0 ISETP.GE.AND P2, PT, R130, R155.reuse, PT ;  /* 0x0000009b8200820c */ /* 0x080fe40003f46270 */
[----:B------:R-:W-:Y:S01]  /*59a0*/  IADD3 R65, P1, R135, R98, RZ ;  /* 0x0000006287417210 */ /* 0x000fe20007f3e0ff */
[----:B------:R-:W-:Y:S01]  /*59b0*/  FFMA.FTZ R69, R40, R68, R69 ;  /* 0x0000004428457223 */ /* 0x000fe20000010045 */
[----:B------:R-:W-:-:S02]  /*59c0*/  @!P0 ISETP.GE.AND P5, PT, R64, R155, PT ;  /* 0x0000009b4000820c */ /* 0x000fc40003fa6270 */
[----:B------:R-:W-:Y:S02]  /*59d0*/  @!P0 FSEL R88, R88, RZ, !P2 ;  /* 0x000000ff58588208 */ /* 0x000fe40005000000 */
[----:B------:R-:W-:Y:S02]  /*59e0*/  LEA R64, P2, R65, UR6, 0x2 ;  /* 0x0000000641407c11 */ /* 0x000fe4000f8410ff */
[----:B------:R-:W-:-:S04]  /*59f0*/  LEA.HI.X.SX32 R68, R135, R96, 0x1, P1 ;  /* 0x0000006087447211 */ /* 0x000fc800008f0eff */
[----:B------:R-:W-:Y:S01]  /*5a00*/  LEA.HI.X R65, R65, UR7, R68, 0x2, P2 ;  /* 0x0000000741417c11 */ /* 0x000fe200090f1444 */
[----:B------:R-:W-:Y:S01]  /*5a10*/  FFMA.FTZ R157, R43, R67, R66 ;  /* 0x000000432b9d7223 */ /* 0x000fe20000010042 */
[----:B------:R-:W-:Y:S01]  /*5a20*/  FMUL.FTZ R73, R41, R73 ;  /* 0x0000004929497220 */ /* 0x000fe20000410000 */
[----:B------:R-:W-:Y:S01]  /*5a30*/  FFMA.FTZ R70, R42, R70, R69 ;  /* 0x000000462a467223 */ /* 0x000fe20000010045 */
[----:B------:R-:W-:Y:S02]  /*5a40*/  IADD3 R69, P2, R134, R98, RZ ;  /* 0x0000006286457210 */ /* 0x000fe40007f5e0ff */
[----:B------:R-:W5:Y:S01]  /*5a50*/  LDG.E.128.CONSTANT R64, desc[UR10][R64.64] ;  /* 0x0000000a40407981 */ /* 0x000f62000c1e9d00 */
[----:B------:R-:W-:Y:S01]  /*5a60*/  FFMA.FTZ R73, R40, R72, R73 ;  /* 0x0000004828497223 */ /* 0x000fe20000010049 */
[----:B------:R-:W-:Y:S02]  /*5a70*/  @!P0 FSEL R89, R89, RZ, !P6 ;  /* 0x000000ff59598208 */ /* 0x000fe40007000000 */
[----:B------:R-:W-:-:S02]  /*5a80*/  LEA R68, P6, R69, UR6, 0x2 ;  /* 0x0000000645447c11 */ /* 0x000fc4000f8c10ff */
[----:B------:R-:W-:-:S04]  /*5a90*/  LEA.HI.X.SX32 R72, R134, R96, 0x1, P2 ;  /* 0x0000006086487211 */ /* 0x000fc800010f0eff */
[----:B------:R-:W-:Y:S01]  /*5aa0*/  LEA.HI.X R69, R69, UR7, R72, 0x2, P6 ;  /* 0x0000000745457c11 */ /* 0x000fe2000b0f1448 */
[----:B------:R-:W-:Y:S01]  /*5ab0*/  FFMA.FTZ R159, R43, R71, R70 ;  /* 0x000000472b9f7223 */ /* 0x000fe20000010046 */
[----:B------:R-:W-:Y:S01]  /*5ac0*/  FFMA.FTZ R158, R42, R74, R73 ;  /* 0x0000004a2a9e7223 */ /* 0x000fe20000010049 */
[----:B------:R-:W-:-:S03]  /*5ad0*/  @!P0 FSEL R90, R90, RZ, !P3 ;  /* 0x000000ff5a5a8208 */ /* 0x000fc60005800000 */
[----:B------:R-:W5:Y:S01]  /*5ae0*/  LDG.E.128.CONSTANT R68, desc[UR10][R68.64] ;  /* 0x0000000a44447981 */ /* 0x000f62000c1e9d00 */
[----:B------:R-:W-:Y:S01]  /*5af0*/  IADD3 R73, P3, R133, R98, RZ ;  /* 0x0000006285497210 */ /* 0x000fe20007f7e0ff */
[----:B------:R-:W-:-:S03]  /*5b00*/  FMUL.FTZ R77, R41, R77 ;  /* 0x0000004d294d7220 */ /* 0x000fc60000410000 */
[----:B------:R-:W-:Y:S02]  /*5b10*/  LEA R72, P6, R73, UR6, 0x2 ;  /* 0x0000000649487c11 */ /* 0x000fe4000f8c10ff */
[----:B------:R-:W-:Y:S01]  /*5b20*/  LEA.HI.X.SX32 R74, R133, R96, 0x1, P3 ;  /* 0x00000060854a7211 */ /* 0x000fe200018f0eff */
[----:B------:R-:W-:-:S03]  /*5b30*/  FFMA.FTZ R77, R40, R76, R77 ;  /* 0x0000004c284d7223 */ /* 0x000fc6000001004d */
[----:B------:R-:W-:Y:S01]  /*5b40*/  LEA.HI.X R73, R73, UR7, R74, 0x2, P6 ;  /* 0x0000000749497c11 */ /* 0x000fe2000b0f144a */
[----:B------:R-:W-:Y:S01]  /*5b50*/  FFMA.FTZ R158, R43, R75, R158 ;  /* 0x0000004b2b9e7223 */ /* 0x000fe2000001009e */
[----:B------:R-:W-:Y:S02]  /*5b60*/  @!P0 VIADD R76, R130, 0x2 ;  /* 0x00000002824c8836 */ /* 0x000fe40000000000 */
[----:B------:R-:W-:Y:S01]  /*5b70*/  FMUL.FTZ R81, R41, R81 ;  /* 0x0000005129517220 */ /* 0x000fe20000410000 */
[----:B------:R-:W-:Y:S01]  /*5b80*/  FFMA.FTZ R78, R42, R78, R77 ;  /* 0x0000004e2a4e7223 */ /* 0x000fe2000001004d */
[----:B------:R-:W-:Y:S01]  /*5b90*/  @!P0 FSEL R91, R91, RZ, !P4 ;  /* 0x000000ff5b5b8208 */ /* 0x000fe20006000000 */
[----:B------:R-:W5:Y:S01]  /*5ba0*/  LDG.E.128.CONSTANT R72, desc[UR10][R72.64] ;  /* 0x0000000a48487981 */ /* 0x000f62000c1e9d00 */
        /* <DEDUP_REMOVED lines=9> */
[----:B------:R-:W-:Y:S01]  /*5c40*/  FFMA.FTZ R160, R42, R82, R81 ;  /* 0x000000522aa07223 */ /* 0x000fe20000010051 */
[----:B------:R-:W-:-:S03]  /*5c50*/  FMUL.FTZ R93, R41, R93 ;  /* 0x0000005d295d7220 */ /* 0x000fc60000410000 */
[----:B------:R-:W5:Y:S01]  /*5c60*/  LDG.E.128.CONSTANT R76, desc[UR10][R76.64] ;  /* 0x0000000a4c4c7981 */ /* 0x000f62000c1e9d00 */
[----:B------:R-:W-:Y:S01]  /*5c70*/  IADD3 R81, P6, R131, R98, RZ ;  /* 0x0000006283517210 */ /* 0x000fe20007fde0ff */
[----:B------:R-:W-:Y:S01]  /*5c80*/  FMUL.FTZ R85, R41, R85 ;  /* 0x0000005529557220 */ /* 0x000fe20000410000 */
[----:B------:R-:W-:Y:S01]  /*5c90*/  @!P0 FSEL R21, R21, RZ, !P5 ;  /* 0x000000ff15158208 */ /* 0x000fe20006800000 */
[----:B------:R-:W-:Y:S01]  /*5ca0*/  FFMA.FTZ R93, R40, R92, R93 ;  /* 0x0000005c285d7223 */ /* 0x000fe2000001005d */
[----:B------:R-:W-:Y:S01]  /*5cb0*/  LEA R80, P5, R81, UR6, 0x2 ;  /* 0x0000000651507c11 */ /* 0x000fe2000f8a10ff */
[----:B------:R-:W-:Y:S01]  /*5cc0*/  @!P0 VIADD R92, R130, 0x2 ;  /* 0x00000002825c8836 */ /* 0x000fe20000000000 */
[----:B------:R-:W-:Y:S01]  /*5cd0*/  LEA.HI.X.SX32 R82, R131, R96, 0x1, P6 ;  /* 0x0000006083527211 */ /* 0x000fe200030f0eff */
[----:B------:R-:W-:Y:S01]  /*5ce0*/  FFMA.FTZ R85, R40, R84, R85 ;  /* 0x0000005428557223 */ /* 0x000fe20000010055 */
[----:B------:R-:W-:Y:S02]  /*5cf0*/  @!P0 IADD3 R84, R130, 0x1, RZ ;  /* 0x0000000182548810 */ /* 0x000fe40007ffe0ff */
[----:B------:R-:W-:Y:S01]  /*5d00*/  LEA.HI.X R81, R81, UR7, R82, 0x2, P5 ;  /* 0x0000000751517c11 */ /* 0x000fe2000a8f1452 */
[----:B------:R-:W-:Y:S01]  /*5d10*/  FFMA.FTZ R86, R42, R86, R85 ;  /* 0x000000562a567223 */ /* 0x000fe20000010055 */
[----:B------:R-:W-:Y:S01]  /*5d20*/  @!P0 ISETP.GE.AND P1, PT, R92, R155, PT ;  /* 0x0000009b5c00820c */ /* 0x000fe20003f26270 */
[----:B------:R-:W-:Y:S01]  /*5d30*/  FMUL.FTZ R85, R41, R21 ;  /* 0x0000001529557220 */ /* 0x000fe20000410000 */
[----:B------:R-:W-:Y:S01]  /*5d40*/  @!P0 IADD3 R92, R130, 0x1, RZ ;  /* 0x00000001825c8810 */ /* 0x000fe20007ffe0ff */
[----:B------:R-:W-:Y:S01]  /*5d50*/  FFMA.FTZ R160, R43, R83, R160 ;  /* 0x000000532ba07223 */ /* 0x000fe200000100a0 */
[----:B------:R-:W-:Y:S01]  /*5d60*/  @!P0 ISETP.GE.AND P4, PT, R84, R155, PT ;  /* 0x0000009b5400820c */ /* 0x000fe20003f86270 */
[----:B------:R-:W-:-:S02]  /*5d70*/  @!P0 VIADD R84, R130, 0x2 ;  /* 0x0000000282548836 */ /* 0x000fc40000000000 */
[----:B------:R-:W-:Y:S01]  /*5d80*/  FFMA.FTZ R21, R43, R87, R86 ;  /* 0x000000572b157223 */ /* 0x000fe20000010056 */
[----:B------:R-:W5:Y:S01]  /*5d90*/  LDG.E.128.CONSTANT R80, desc[UR10][R80.64] ;  /* 0x0000000a50507981 */ /* 0x000f62000c1e9d00 */
[-C--:B------:R-:W-:Y:S01]  /*5da0*/  @!P0 ISETP.GE.AND P2, PT, R92, R155.reuse, PT ;  /* 0x0000009b5c00820c */ /* 0x080fe20003f46270 */
[----:B------:R-:W-:Y:S01]  /*5db0*/  FFMA.FTZ R87, R40, R20, R85 ;  /* 0x0000001428577223 */ /* 0x000fe20000010055 */
[----:B------:R-:W-:Y:S02]  /*5dc0*/  IADD3 R20, P5, R129, R98, RZ ;  /* 0x0000006281147210 */ /* 0x000fe40007fbe0ff */
[----:B------:R-:W-:Y:S02]  /*5dd0*/  @!P0 FSEL R22, R22, RZ, !P1 ;  /* 0x000000ff16168208 */ /* 0x000fe40004800000 */
[-C--:B------:R-:W-:Y:S02]  /*5de0*/  @!P0 ISETP.GE.AND P1, PT, R130, R155.reuse, PT ;  /* 0x0000009b8200820c */ /* 0x080fe40003f26270 */
[----:B------:R-:W-:-:S02]  /*5df0*/  @!P0 ISETP.GE.AND P6, PT, R84, R155, PT ;  /* 0x0000009b5400820c */ /* 0x000fc40003fc6270 */
[----:B---3--:R-:W-:Y:S02]  /*5e00*/  @!P0 FSEL R25, R25, RZ, !P2 ;  /* 0x000000ff19198208 */ /* 0x008fe40005000000 */
[----:B------:R-:W-:Y:S02]  /*5e10*/  LEA R84, P2, R20, UR6, 0x2 ;  /* 0x0000000614547c11 */ /* 0x000fe4000f8410ff */
[----:B------:R-:W-:Y:S02]  /*5e20*/  LEA.HI.X.SX32 R85, R129, R96, 0x1, P5 ;  /* 0x0000006081557211 */ /* 0x000fe400028f0eff */
[----:B------:R-:W-:Y:S02]  /*5e30*/  @!P0 FSEL R24, R24, RZ, !P1 ;  /* 0x000000ff18188208 */ /* 0x000fe40004800000 */
[----:B------:R-:W-:Y:S02]  /*5e40*/  @!P0 ISETP.GE.AND P1, PT, R130, R155, PT ;  /* 0x0000009b8200820c */ /* 0x000fe40003f26270 */
[----:B------:R-:W-:-:S02]  /*5e50*/  @!P0 FSEL R29, R29, RZ, !P4 ;  /* 0x000000ff1d1d8208 */ /* 0x000fc40006000000 */
[----:B------:R-:W-:Y:S02]  /*5e60*/  LEA.HI.X R85, R20, UR7, R85, 0x2, P2 ;  /* 0x0000000714557c11 */ /* 0x000fe400090f1455 */
[----:B------:R-:W-:Y:S01]  /*5e70*/  @!P0 FSEL R28, R28, RZ, !P1 ;  /* 0x000000ff1c1c8208 */ /* 0x000fe20004800000 */
[C---:B------:R-:W-:Y:S01]  /*5e80*/  FMUL.FTZ R29, R41.reuse, R29 ;  /* 0x0000001d291d7220 */ /* 0x040fe20000410000 */
[----:B------:R-:W-:Y:S01]  /*5e90*/  FFMA.FTZ R22, R42, R22, R87 ;  /* 0x000000162a167223 */ /* 0x000fe20000010057 */
[----:B------:R-:W-:Y:S01]  /*5ea0*/  @!P0 FSEL R30, R30, RZ, !P6 ;  /* 0x000000ff1e1e8208 */ /* 0x000fe20007000000 */
[----:B------:R-:W3:Y:S01]  /*5eb0*/  LDG.E.128.CONSTANT R84, desc[UR10][R84.64] ;  /* 0x0000000a54547981 */ /* 0x000ee2000c1e9d00 */
[----:B------:R-:W-:Y:S01]  /*5ec0*/  FMUL.FTZ R89, R41, R89 ;  /* 0x0000005929597220 */ /* 0x000fe20000410000 */
[C---:B------:R-:W-:Y:S01]  /*5ed0*/  FFMA.FTZ R29, R40.reuse, R28, R29 ;  /* 0x0000001c281d7223 */ /* 0x040fe2000001001d */
[----:B------:R-:W-:Y:S01]  /*5ee0*/  IADD3 R28, P1, R125, R98, RZ ;  /* 0x000000627d1c7210 */ /* 0x000fe20007f3e0ff */
[----:B------:R-:W-:Y:S01]  /*5ef0*/  FMUL.FTZ R25, R41, R25 ;  /* 0x0000001929197220 */ /* 0x000fe20000410000 */
[----:B------:R-:W-:Y:S01]  /*5f00*/  FFMA.FTZ R89, R40, R88, R89 ;  /* 0x0000005828597223 */ /* 0x000fe20000010059 */
[----:B------:R-:W-:Y:S01]  /*5f10*/  FFMA.FTZ R30, R42, R30, R29 ;  /* 0x0000001e2a1e7223 */ /* 0x000fe2000001001d */
[----:B------:R-:W-:-:S02]  /*5f20*/  LEA R88, P2, R28, UR6, 0x2 ;  /* 0x000000061c587c11 */ /* 0x000fc4000f8410ff */
[----:B------:R-:W-:Y:S01]  /*5f30*/  LEA.HI.X.SX32 R29, R125, R96, 0x1, P1 ;  /* 0x000000607d1d7211 */ /* 0x000fe200008f0eff */
[----:B------:R-:W-:Y:S01]  /*5f40*/  FFMA.FTZ R25, R40, R24, R25 ;  /* 0x0000001828197223 */ /* 0x000fe20000010019 */
[----:B------:R-:W-:Y:S01]  /*5f50*/  @!P0 FSEL R26, R26, RZ, !P3 ;  /* 0x000000ff1a1a8208 */ /* 0x000fe20005800000 */
[----:B------:R-:W-:Y:S01]  /*5f60*/  FFMA.FTZ R164, R42, R90, R89 ;  /* 0x0000005a2aa47223 */ /* 0x000fe20000010059 */
[----:B------:R-:W-:-:S03]  /*5f70*/  LEA.HI.X R89, R28, UR7, R29, 0x2, P2 ;  /* 0x000000071c597c11 */ /* 0x000fc600090f141d */
[----:B------:R-:W-:Y:S01]  /*5f80*/  FFMA.FTZ R26, R42, R26, R25 ;  /* 0x0000001a2a1a7223 */ /* 0x000fe20000010019 */
[C---:B------:R-:W-:Y:S01]  /*5f90*/  IADD3 R25, P1, R126.reuse, R98, RZ ;  /* 0x000000627e197210 */ /* 0x040fe20007f3e0ff */
[----:B------:R-:W-:Y:S02]  /*5fa0*/  FFMA.FTZ R164, R43, R91, R164 ;  /* 0x0000005b2ba47223 */ /* 0x000fe400000100a4 */
[----:B------:R-:W3:Y:S01]  /*5fb0*/  LDG.E.128.CONSTANT R88, desc[UR10][R88.64] ;  /* 0x0000000a58587981 */ /* 0x000ee2000c1e9d00 */
[----:B------:R-:W-:Y:S02]  /*5fc0*/  LEA R92, P2, R25, UR6, 0x2 ;  /* 0x00000006195c7c11 */ /* 0x000fe4000f8410ff */
[----:B------:R-:W-:Y:S01]  /*5fd0*/  LEA.HI.X.SX32 R28, R126, R96, 0x1, P1 ;  /* 0x000000607e1c7211 */ /* 0x000fe200008f0eff */
[----:B------:R-:W-:-:S03]  /*5fe0*/  FFMA.FTZ R156, R42, R94, R93 ;  /* 0x0000005e2a9c7223 */ /* 0x000fc6000001005d */
[----:B------:R-:W-:Y:S02]  /*5ff0*/  LEA.HI.X R93, R25, UR7, R28, 0x2, P2 ;  /* 0x00000007195d7c11 */ /* 0x000fe400090f141c */
[-C--:B------:R-:W-:Y:S01]  /*6000*/  IADD3 R24, P3, R127, R98.reuse, RZ ;  /* 0x000000627f187210 */ /* 0x080fe20007f7e0ff */
[----:B------:R-:W-:Y:S01]  /*6010*/  FFMA.FTZ R156, R43, R95, R156 ;  /* 0x0000005f2b9c7223 */ /* 0x000fe2000001009c */
[----:B------:R-:W-:Y:S02]  /*6020*/  IADD3 R20, P4, R128, R98, RZ ;  /* 0x0000006280147210 */ /* 0x000fe40007f9e0ff */
[----:B------:R-:W3:Y:S01]  /*6030*/  LDG.E.128.CONSTANT R92, desc[UR10][R92.64] ;  /* 0x0000000a5c5c7981 */ /* 0x000ee2000c1e9d00 */
[----:B------:R-:W-:Y:S02]  /*6040*/  LEA R98, P1, R24, UR6, 0x2 ;  /* 0x0000000618627c11 */ /* 0x000fe4000f8210ff */
[----:B------:R-:W-:-:S04]  /*6050*/  LEA.HI.X.SX32 R25, R127, R96, 0x1, P3 ;  /* 0x000000607f197211 */ /* 0x000fc800018f0eff */
[----:B------:R-:W-:Y:S02]  /*6060*/  LEA.HI.X R99, R24, UR7, R25, 0x2, P1 ;  /* 0x0000000718637c11 */ /* 0x000fe400088f1419 */
[----:B------:R-:W-:Y:S02]  /*6070*/  LEA.HI.X.SX32 R25, R128, R96, 0x1, P4 ;  /* 0x0000006080197211 */ /* 0x000fe400020f0eff */
[C---:B------:R-:W-:Y:S02]  /*6080*/  LEA R100, P1, R20.reuse, UR6, 0x2 ;  /* 0x0000000614647c11 */ /* 0x040fe4000f8210ff */
[----:B------:R-:W3:Y:S02]  /*6090*/  LDG.E.128.CONSTANT R96, desc[UR10][R98.64] ;  /* 0x0000000a62607981 */ /* 0x000ee4000c1e9d00 */
[----:B------:R-:W-:-:S06]  /*60a0*/  LEA.HI.X R101, R20, UR7, R25, 0x2, P1 ;  /* 0x0000000714657c11 */ /* 0x000fcc00088f1419 */
[----:B------:R-:W3:Y:S01]  /*60b0*/  LDG.E.128.CONSTANT R100, desc[UR10][R100.64] ;  /* 0x0000000a64647981 */ /* 0x000ee2000c1e9d00 */
[----:B------:R-:W-:-:S04]  /*60c0*/  @!P0 IADD3 R20, R130, 0x3, RZ ;  /* 0x0000000382148810 */ /* 0x000fc80007ffe0ff */
[CC--:B------:R-:W-:Y:S02]  /*60d0*/  @!P0 ISETP.GE.AND P6, PT, R20.reuse, R155.reuse, PT ;  /* 0x0000009b1400820c */ /* 0x0c0fe40003fc6270 */
[CC--:B------:R-:W-:Y:S02]  /*60e0*/  @!P0 ISETP.GE.AND P5, PT, R20.reuse, R155.reuse, PT ;  /* 0x0000009b1400820c */ /* 0x0c0fe40003fa6270 */
[----:B------:R-:W-:Y:S01]  /*60f0*/  @!P0 ISETP.GE.AND P1, PT, R20, R155, PT ;  /* 0x0000009b1400820c */ /* 0x000fe20003f26270 */
[----:B------:R-:W-:-:S05]  /*6100*/  @!P0 VIADD R20, R130, 0x1 ;  /* 0x0000000182148836 */ /* 0x000fca0000000000 */
[----:B------:R-:W-:Y:S02]  /*6110*/  @!P0 ISETP.GE.AND P2, PT, R20, R155, PT ;  /* 0x0000009b1400820c */ /* 0x000fe40003f46270 */
[----:B------:R-:W-:-:S04]  /*6120*/  @!P0 IADD3 R20, R130, 0x2, RZ ;  /* 0x0000000282148810 */ /* 0x000fc80007ffe0ff */
[----:B------:R-:W-:Y:S01]  /*6130*/  @!P0 ISETP.GE.AND P4, PT, R20, R155, PT ;  /* 0x0000009b1400820c */ /* 0x000fe20003f86270 */
[----:B------:R-:W-:Y:S01]  /*6140*/  @!P0 VIADD R20, R130, 0x3 ;  /* 0x0000000382148836 */ /* 0x000fe20000000000 */
[----:B------:R-:W-:-:S04]  /*6150*/  @!P0 FSEL R23, R23, RZ, !P6 ;  /* 0x000000ff17178208 */ /* 0x000fc80007000000 */
[----:B------:R-:W-:Y:S02]  /*6160*/  @!P0 ISETP.GE.AND P3, PT, R20, R155, PT ;  /* 0x0000009b1400820c */ /* 0x000fe40003f66270 */
[----:B------:R-:W-:-:S04]  /*6170*/  @!P0 IADD3 R20, R130, 0x1, RZ ;  /* 0x0000000182148810 */ /* 0x000fc80007ffe0ff */
[-C--:B------:R-:W-:Y:S01]  /*6180*/  @!P0 ISETP.GE.AND P6, PT, R20, R155.reuse, PT ;  /* 0x0000009b1400820c */ /* 0x080fe20003fc6270 */
[----:B------:R-:W-:Y:S01]  /*6190*/  @!P0 VIADD R20, R130, 0x2 ;  /* 0x0000000282148836 */ /* 0x000fe20000000000 */
[----:B------:R-:W-:Y:S02]  /*61a0*/  @!P0 FSEL R27, R27, RZ, !P5 ;  /* 0x000000ff1b1b8208 */ /* 0x000fe40006800000 */
[----:B------:R-:W-:Y:S02]  /*61b0*/  @!P0 FSEL R31, R31, RZ, !P1 ;  /* 0x000000ff1f1f8208 */ /* 0x000fe40004800000 */
[-C--:B------:R-:W-:Y:S02]  /*61c0*/  @!P0 ISETP.GE.AND P5, PT, R20, R155.reuse, PT ;  /* 0x0000009b1400820c */ /* 0x080fe40003fa6270 */
[C---:B------:R-:W-:Y:S02]  /*61d0*/  @!P0 ISETP.GE.AND P1, PT, R130.reuse, R155, PT ;  /* 0x0000009b8200820c */ /* 0x040fe40003f26270 */
[----:B------:R-:W-:-:S02]  /*61e0*/  @!P0 IADD3 R20, R130, 0x3, RZ ;  /* 0x0000000382148810 */ /* 0x000fc40007ffe0ff */
        /* <DEDUP_REMOVED lines=274> */
.L_x_25513:
[----:B------:R-:W-:Y:S05]  /*7310*/  BSYNC B1 ;  /* 0x0000000000017941 */ /* 0x000fea0003800000 */
.L_x_25512:
[----:B------:R-:W-:-:S04]  /*7320*/  IADD3 R123, R123, 0x4, RZ ;  /* 0x000000047b7b7810 */ /* 0x000fc80007ffe0ff */
[----:B------:R-:W-:-:S13]  /*7330*/  ISETP.GE.AND P0, PT, R123, R7, PT ;  /* 0x000000077b00720c */ /* 0x000fda0003f06270 */
[----:B------:R-:W-:Y:S05]  /*7340*/  @!P0 BRA `(.L_x_25514) ;  /* 0xffffffd400e08947 */ /* 0x000fea000383ffff */
.L_x_25511:
[----:B------:R-:W-:Y:S05]  /*7350*/  BSYNC B0 ;  /* 0x0000000000007941 */ /* 0x000fea0003800000 */
.L_x_25510:
[----:B------:R-:W1:Y:S01]  /*7360*/  SHFL.BFLY PT, R0, R11, 0x4, 0x1f ;  /* 0x0c801f000b007f89 */ /* 0x000e6200000e0000 */
[----:B------:R-:W-:Y:S01]  /*7370*/  LOP3.LUT P0, RZ, R153, 0x7, RZ, 0xc0, !PT ;  /* 0x0000000799ff7812 */ /* 0x000fe2000780c0ff */
[----:B------:R-:W-:Y:S01]  /*7380*/  BSSY B0, `(.L_x_25515) ;  /* 0x00000d2000007945 */ /* 0x000fe20003800000 */
[----:B------:R-:W-:Y:S01]  /*7390*/  IMAD R104, R104, 0x70, RZ ;  /* 0x0000007068687824 */ /* 0x000fe200078e02ff */
[----:B------:R-:W2:Y:S04]  /*73a0*/  SHFL.BFLY PT, R3, R10, 0x4, 0x1f ;  /* 0x0c801f000a037f89 */ /* 0x000ea800000e0000 */
[----:B------:R-:W4:Y:S04]  /*73b0*/  SHFL.BFLY PT, R5, R12, 0x4, 0x1f ;  /* 0x0c801f000c057f89 */ /* 0x000f2800000e0000 */
[----:B0-----:R-:W0:Y:S04]  /*73c0*/  SHFL.BFLY PT, R9, R16, 0x4, 0x1f ;  /* 0x0c801f0010097f89 */ /* 0x001e2800000e0000 */
[----:B------:R-:W5:Y:S04]  /*73d0*/  SHFL.BFLY PT, R2, R13, 0x4, 0x1f ;  /* 0x0c801f000d027f89 */ /* 0x000f6800000e0000 */
[----:B------:R-:W3:Y:S01]  /*73e0*/  SHFL.BFLY PT, R7, R14, 0x4, 0x1f ;  /* 0x0c801f000e077f89 */ /* 0x000ee200000e0000 */
[----:B-1----:R-:W-:-:S03]  /*73f0*/  FADD.FTZ R11, R0, R11 ;  /* 0x0000000b000b7221 */ /* 0x002fc60000010000 */
[----:B------:R-:W1:Y:S01]  /*7400*/  SHFL.BFLY PT, R4, R15, 0x4, 0x1f ;  /* 0x0c801f000f047f89 */ /* 0x000e6200000e0000 */
[----:B--2---:R-:W-:-:S03]  /*7410*/  FADD.FTZ R3, R3, R10 ;  /* 0x0000000a03037221 */ /* 0x004fc60000010000 */
[----:B------:R-:W2:Y:S01]  /*7420*/  SHFL.BFLY PT, R0, R109, 0x4, 0x1f ;  /* 0x0c801f006d007f89 */ /* 0x000ea200000e0000 */
[----:B----4-:R-:W-:-:S03]  /*7430*/  FADD.FTZ R5, R5, R12 ;  /* 0x0000000c05057221 */ /* 0x010fc60000010000 */
[----:B------:R-:W4:Y:S01]  /*7440*/  SHFL.BFLY PT, R21, R18, 0x4, 0x1f ;  /* 0x0c801f0012157f89 */ /* 0x000f2200000e0000 */
[----:B0-----:R-:W-:-:S03]  /*7450*/  FADD.FTZ R9, R9, R16 ;  /* 0x0000001009097221 */ /* 0x001fc60000010000 */
[----:B------:R-:W0:Y:S01]  /*7460*/  SHFL.BFLY PT, R6, R17, 0x4, 0x1f ;  /* 0x0c801f0011067f89 */ /* 0x000e2200000e0000 */
[----:B-----5:R-:W-:-:S03]  /*7470*/  FADD.FTZ R13, R2, R13 ;  /* 0x0000000d020d7221 */ /* 0x020fc60000010000 */
[----:B------:R-:W5:Y:S01]  /*7480*/  SHFL.BFLY PT, R8, R19, 0x4, 0x1f ;  /* 0x0c801f0013087f89 */ /* 0x000f6200000e0000 */
[----:B---3--:R-:W-:-:S03]  /*7490*/  FADD.FTZ R7, R7, R14 ;  /* 0x0000000e07077221 */ /* 0x008fc60000010000 */
[----:B------:R-:W3:Y:S04]  /*74a0*/  SHFL.BFLY PT, R16, R111, 0x4, 0x1f ;  /* 0x0c801f006f107f89 */ /* 0x000ee800000e0000 */
[----:B------:R-:W3:Y:S01]  /*74b0*/  SHFL.BFLY PT, R20, R105, 0x4, 0x1f ;  /* 0x0c801f0069147f89 */ /* 0x000ee200000e0000 */
[----:B-1----:R-:W-:Y:S01]  /*74c0*/  FADD.FTZ R15, R4, R15 ;  /* 0x0000000f040f7221 */ /* 0x002fe20000010000 */
[----:B--2---:R-:W-:Y:S02]  /*74d0*/  FADD.FTZ R109, R0, R109 ;  /* 0x0000006d006d7221 */ /* 0x004fe40000010000 */
[----:B------:R-:W1:Y:S01]  /*74e0*/  SHFL.BFLY PT, R23, R106, 0x4, 0x1f ;  /* 0x0c801f006a177f89 */ /* 0x000e6200000e0000 */
[----:B----4-:R-:W-:-:S03]  /*74f0*/  FADD.FTZ R21, R21, R18 ;  /* 0x0000001215157221 */ /* 0x010fc60000010000 */
[----:B------:R-:W2:Y:S01]  /*7500*/  SHFL.BFLY PT, R10, R107, 0x4, 0x1f ;  /* 0x0c801f006b0a7f89 */ /* 0x000ea200000e0000 */
[----:B0-----:R-:W-:-:S03]  /*7510*/  FADD.FTZ R17, R6, R17 ;  /* 0x0000001106117221 */ /* 0x001fc60000010000 */
[----:B------:R-:W0:Y:S01]  /*7520*/  SHFL.BFLY PT, R25, R108, 0x4, 0x1f ;  /* 0x0c801f006c197f89 */ /* 0x000e2200000e0000 */
[----:B-----5:R-:W-:-:S03]  /*7530*/  FADD.FTZ R19, R8, R19 ;  /* 0x0000001308137221 */ /* 0x020fc60000010000 */
[----:B------:R-:W4:Y:S01]  /*7540*/  SHFL.BFLY PT, R27, R110, 0x4, 0x1f ;  /* 0x0c801f006e1b7f89 */ /* 0x000f2200000e0000 */
[----:B---3--:R-:W-:-:S03]  /*7550*/  FADD.FTZ R111, R16, R111 ;  /* 0x0000006f106f7221 */ /* 0x008fc60000010000 */
[----:B------:R-:W3:Y:S01]  /*7560*/  SHFL.BFLY PT, R0, R3, 0x2, 0x1f ;  /* 0x0c401f0003007f89 */ /* 0x000ee200000e0000 */
[----:B------:R-:W-:Y:S01]  /*7570*/  LOP3.LUT R16, R148, 0xffffffc0, RZ, 0xc0, !PT ;  /* 0xffffffc094107812 */ /* 0x000fe200078ec0ff */
[----:B------:R-:W-:Y:S02]  /*7580*/  FADD.FTZ R20, R20, R105 ;  /* 0x0000006914147221 */ /* 0x000fe40000010000 */
[----:B------:R-:W5:Y:S01]  /*7590*/  SHFL.BFLY PT, R29, R112, 0x4, 0x1f ;  /* 0x0c801f00701d7f89 */ /* 0x000f6200000e0000 */
[----:B------:R-:W-:-:S03]  /*75a0*/  ISETP.NE.OR P1, PT, R16, 0x40, P0 ;  /* 0x000000401000780c */ /* 0x000fc60000725670 */
[----:B------:R-:W5:Y:S01]  /*75b0*/  SHFL.BFLY PT, R18, R113, 0x4, 0x1f ;  /* 0x0c801f0071127f89 */ /* 0x000f6200000e0000 */
[----:B-1----:R-:W-:-:S03]  /*75c0*/  FADD.FTZ R23, R23, R106 ;  /* 0x0000006a17177221 */ /* 0x002fc60000010000 */
[----:B------:R-:W1:Y:S01]  /*75d0*/  SHFL.BFLY PT, R31, R114, 0x4, 0x1f ;  /* 0x0c801f00721f7f89 */ /* 0x000e6200000e0000 */
[----:B--2---:R-:W-:-:S03]  /*75e0*/  FADD.FTZ R107, R10, R107 ;  /* 0x0000006b0a6b7221 */ /* 0x004fc60000010000 */
[----:B------:R-:W2:Y:S01]  /*75f0*/  SHFL.BFLY PT, R22, R115, 0x4, 0x1f ;  /* 0x0c801f0073167f89 */ /* 0x000ea200000e0000 */
[----:B0-----:R-:W-:-:S03]  /*7600*/  FADD.FTZ R25, R25, R108 ;  /* 0x0000006c19197221 */ /* 0x001fc60000010000 */
[----:B------:R-:W0:Y:S01]  /*7610*/  SHFL.BFLY PT, R33, R116, 0x4, 0x1f ;  /* 0x0c801f0074217f89 */ /* 0x000e2200000e0000 */
[----:B----4-:R-:W-:-:S03]  /*7620*/  FADD.FTZ R27, R27, R110 ;  /* 0x0000006e1b1b7221 */ /* 0x010fc60000010000 */
[----:B------:R-:W4:Y:S01]  /*7630*/  SHFL.BFLY PT, R24, R117, 0x4, 0x1f ;  /* 0x0c801f0075187f89 */ /* 0x000f2200000e0000 */
[----:B---3--:R-:W-:-:S03]  /*7640*/  FADD.FTZ R0, R3, R0 ;  /* 0x0000000003007221 */ /* 0x008fc60000010000 */
[----:B------:R-:W3:Y:S01]  /*7650*/  SHFL.BFLY PT, R35, R118, 0x4, 0x1f ;  /* 0x0c801f0076237f89 */ /* 0x000ee200000e0000 */
        /* <DEDUP_REMOVED lines=18> */
[----:B-1----:R-:W-:Y:S01]  /*7780*/  FADD.FTZ R121, R28, R121 ;  /* 0x000000791c797221 */ /* 0x002fe20000010000 */
[----:B--2---:R-:W-:Y:S02]  /*7790*/  FADD.FTZ R39, R39, R122 ;  /* 0x0000007a27277221 */ /* 0x004fe40000010000 */
[----:B------:R-:W1:Y:S01]  /*77a0*/  SHFL.BFLY PT, R10, R15, 0x2, 0x1f ;  /* 0x0c401f000f0a7f89 */ /* 0x000e6200000e0000 */
[----:B0-----:R-:W-:-:S03]  /*77b0*/  FADD.FTZ R4, R5, R4 ;  /* 0x0000000405047221 */ /* 0x001fc60000010000 */
[----:B------:R-:W0:Y:S01]  /*77c0*/  SHFL.BFLY PT, R14, R17, 0x2, 0x1f ;  /* 0x0c401f00110e7f89 */ /* 0x000e2200000e0000 */
[----:B----4-:R-:W-:-:S03]  /*77d0*/  FADD.FTZ R2, R11, R2 ;  /* 0x000000020b027221 */ /* 0x010fc60000010000 */
[----:B------:R-:W2:Y:S01]  /*77e0*/  SHFL.BFLY PT, R16, R21, 0x2, 0x1f ;  /* 0x0c401f0015107f89 */ /* 0x000ea200000e0000 */
[----:B---3--:R-:W-:-:S03]  /*77f0*/  FADD.FTZ R6, R13, R6 ;  /* 0x000000060d067221 */ /* 0x008fc60000010000 */
[----:B------:R-:W3:Y:S01]  /*7800*/  SHFL.BFLY PT, R18, R19, 0x2, 0x1f ;  /* 0x0c401f0013127f89 */ /* 0x000ee200000e0000 */
[----:B-----5:R-:W-:-:S03]  /*7810*/  FADD.FTZ R8, R7, R8 ;  /* 0x0000000807087221 */ /* 0x020fc60000010000 */
[----:B------:R-:W4:Y:S01]  /*7820*/  SHFL.BFLY PT, R11, R20, 0x2, 0x1f ;  /* 0x0c401f00140b7f89 */ /* 0x000f2200000e0000 */
[----:B------:R-:W-:-:S03]  /*7830*/  FADD.FTZ R12, R9, R12 ;  /* 0x0000000c090c7221 */ /* 0x000fc60000010000 */
[----:B------:R-:W5:Y:S04]  /*7840*/  SHFL.BFLY PT, R22, R23, 0x2, 0x1f ;  /* 0x0c401f0017167f89 */ /* 0x000f6800000e0000 */
        /* <DEDUP_REMOVED lines=39> */
[----:B-----5:R-:W-:Y:S01]  /*7ac0*/  FADD.FTZ R48, R119, R48 ;  /* 0x0000003077307221 */ /* 0x020fe20000010000 */
[----:B------:R-:W-:Y:S02]  /*7ad0*/  FADD.FTZ R50, R37, R50 ;  /* 0x0000003225327221 */ /* 0x000fe40000010000 */
[----:B------:R-:W-:Y:S01]  /*7ae0*/  SHFL.BFLY PT, R11, R14, 0x1, 0x1f ;  /* 0x0c201f000e0b7f89 */ /* 0x000fe200000e0000 */
[----:B-1----:R-:W-:-:S03]  /*7af0*/  FADD.FTZ R52, R121, R52 ;  /* 0x0000003479347221 */ /* 0x002fc60000010000 */
[----:B------:R-:W-:Y:S01]  /*7b00*/  SHFL.BFLY PT, R13, R16, 0x1, 0x1f ;  /* 0x0c201f00100d7f89 */ /* 0x000fe200000e0000 */
[----:B0-----:R-:W-:-:S03]  /*7b10*/  FADD.FTZ R54, R39, R54 ;  /* 0x0000003627367221 */ /* 0x001fc60000010000 */
[----:B------:R-:W-:Y:S01]  /*7b20*/  SHFL.BFLY PT, R15, R18, 0x1, 0x1f ;  /* 0x0c201f00120f7f89 */ /* 0x000fe200000e0000 */
[----:B--2---:R-:W-:-:S03]  /*7b30*/  FADD.FTZ R3, R4, R7 ;  /* 0x0000000704037221 */ /* 0x004fc60000010000 */
[----:B------:R-:W-:Y:S01]  /*7b40*/  SHFL.BFLY PT, R17, R20, 0x1, 0x1f ;  /* 0x0c201f0014117f89 */ /* 0x000fe200000e0000 */
[----:B---3--:R-:W-:-:S03]  /*7b50*/  FADD.FTZ R2, R2, R5 ;  /* 0x0000000502027221 */ /* 0x008fc60000010000 */
[----:B------:R-:W0:Y:S01]  /*7b60*/  SHFL.BFLY PT, R7, R10, 0x1, 0x1f ;  /* 0x0c201f000a077f89 */ /* 0x000e2200000e0000 */
[----:B----4-:R-:W-:-:S03]  /*7b70*/  FADD.FTZ R4, R6, R9 ;  /* 0x0000000906047221 */ /* 0x010fc60000010000 */
[----:B------:R-:W1:Y:S04]  /*7b80*/  SHFL.BFLY PT, R5, R8, 0x1, 0x1f ;  /* 0x0c201f0008057f89 */ /* 0x000e6800000e0000 */
[----:B------:R-:W2:Y:S04]  /*7b90*/  SHFL.BFLY PT, R9, R12, 0x1, 0x1f ;  /* 0x0c201f000c097f89 */ /* 0x000ea800000e0000 */
[----:B------:R-:W3:Y:S04]  /*7ba0*/  SHFL.BFLY PT, R19, R22, 0x1, 0x1f ;  /* 0x0c201f0016137f89 */ /* 0x000ee800000e0000 */
[----:B------:R-:W4:Y:S04]  /*7bb0*/  SHFL.BFLY PT, R21, R24, 0x1, 0x1f ;  /* 0x0c201f0018157f89 */ /* 0x000f2800000e0000 */
[----:B------:R-:W5:Y:S04]  /*7bc0*/  SHFL.BFLY PT, R23, R26, 0x1, 0x1f ;  /* 0x0c201f001a177f89 */ /* 0x000f6800000e0000 */
[----:B------:R-:W5:Y:S01]  /*7bd0*/  SHFL.BFLY PT, R25, R28, 0x1, 0x1f ;  /* 0x0c201f001c197f89 */ /* 0x000f6200000e0000 */
[----:B0-----:R-:W-:Y:S01]  /*7be0*/  FADD.FTZ R6, R10, R7 ;  /* 0x000000070a067221 */ /* 0x001fe20000010000 */
[----:B------:R-:W-:-:S02]  /*7bf0*/  FADD.FTZ R10, R18, R15 ;  /* 0x0000000f120a7221 */ /* 0x000fc40000010000 */
[----:B------:R-:W0:Y:S01]  /*7c00*/  SHFL.BFLY PT, R27, R30, 0x1, 0x1f ;  /* 0x0c201f001e1b7f89 */ /* 0x000e2200000e0000 */
[----:B-1----:R-:W-:Y:S01]  /*7c10*/  FADD.FTZ R5, R8, R5 ;  /* 0x0000000508057221 */ /* 0x002fe20000010000 */
[----:B------:R-:W-:Y:S01]  /*7c20*/  FADD.FTZ R8, R14, R11 ;  /* 0x0000000b0e087221 */ /* 0x000fe20000010000 */
[----:B------:R-:W-:Y:S01]  /*7c30*/  FADD.FTZ R11, R20, R17 ;  /* 0x00000011140b7221 */ /* 0x000fe20000010000 */
        /* <DEDUP_REMOVED lines=24> */
[----:B------:R-:W-:Y:S01]  /*7dc0*/  FADD.FTZ R22, R42, R39 ;  /* 0x000000272a167221 */ /* 0x000fe20000010000 */
[----:B------:R-:W-:Y:S01]  /*7dd0*/  BAR.SYNC.DEFER_BLOCKING 0x0 ;  /* 0x0000000000007b1d */ /* 0x000fe20000010000 */
[----:B0-----:R-:W-:Y:S01]  /*7de0*/  FADD.FTZ R23, R44, R41 ;  /* 0x000000292c177221 */ /* 0x001fe20000010000 */
[----:B-1----:R-:W-:Y:S01]  /*7df0*/  FADD.FTZ R24, R46, R43 ;  /* 0x0000002b2e187221 */ /* 0x002fe20000010000 */
[----:B--2---:R-:W-:Y:S01]  /*7e00*/  FADD.FTZ R25, R48, R45 ;  /* 0x0000002d30197221 */ /* 0x004fe20000010000 */
[----:B---3--:R-:W-:Y:S01]  /*7e10*/  FADD.FTZ R26, R50, R47 ;  /* 0x0000002f321a7221 */ /* 0x008fe20000010000 */
[----:B----4-:R-:W-:Y:S01]  /*7e20*/  FADD.FTZ R27, R52, R49 ;  /* 0x00000031341b7221 */ /* 0x010fe20000010000 */
[----:B-----5:R-:W-:Y:S01]  /*7e30*/  FADD.FTZ R28, R54, R51 ;  /* 0x00000033361c7221 */ /* 0x020fe20000010000 */
        /* <DEDUP_REMOVED lines=38> */
.L_x_25516:
[----:B------:R-:W-:Y:S05]  /*80a0*/  BSYNC B0 ;  /* 0x0000000000007941 */ /* 0x000fea0003800000 */
.L_x_25515:
        /* <DEDUP_REMOVED lines=69> */
.L_x_25518:
[----:B------:R-:W-:Y:S05]  /*8500*/  BSYNC B0 ;  /* 0x0000000000007941 */ /* 0x000fea0003800000 */
.L_x_25517:
        /* <DEDUP_REMOVED lines=41> */
.L_x_25520:
[----:B------:R-:W-:Y:S05]  /*87a0*/  BSYNC B0 ;  /* 0x0000000000007941 */ /* 0x000fea0003800000 */
.L_x_25519:
        /* <DEDUP_REMOVED lines=69> */
.L_x_25522:
[----:B------:R-:W-:Y:S05]  /*8c00*/  BSYNC B0 ;  /* 0x0000000000007941 */ /* 0x000fea0003800000 */
.L_x_25521:
[----:B------:R-:W-:Y:S06]  /*8c10*/  BAR.SYNC.DEFER_BLOCKING 0x0 ;  /* 0x0000000000007b1d */ /* 0x000fec0000010000 */
[----:B------:R-:W-:Y:S05]  /*8c20*/  @P2 EXIT ;  /* 0x000000000000294d */ /* 0x000fea0003800000 */
[----:B------:R-:W-:Y:S05]  /*8c30*/  @P0 EXIT ;  /* 0x000000000000094d */ /* 0x000fea0003800000 */
[----:B------:R-:W2:Y:S01]  /*8c40*/  S2UR UR7, SR_CTAID.Y ;  /* 0x00000000000779c3 */ /* 0x000ea20000002600 */
[----:B------:R-:W-:Y:S01]  /*8c50*/  SHF.R.S32.HI R30, RZ, 0x1f, R153 ;  /* 0x0000001fff1e7819 */ /* 0x000fe20000011499 */
[----:B------:R-:W-:Y:S01]  /*8c60*/  ULDC UR6, c[0x0][0xc] ;  /* 0x0000030000067ab9 */ /* 0x000fe20000000800 */
[----:B------:R-:W-:Y:S02]  /*8c70*/  ULDC UR4, c[0x0][0x14] ;  /* 0x0000050000047ab9 */ /* 0x000fe40000000800 */
[----:B01----:R-:W-:-:S03]  /*8c80*/  LEA.HI R29, R30, R153, RZ, 0x3 ;  /* 0x000000991e1d7211 */ /* 0x003fc600078f18ff */
[----:B------:R-:W0:Y:S01]  /*8c90*/  S2UR UR5, SR_CTAID.Z ;  /* 0x00000000000579c3 */ /* 0x000e220000002700 */
[----:B------:R-:W-:-:S04]  /*8ca0*/  SHF.R.S32.HI R29, RZ, 0x3, R29 ;  /* 0x00000003ff1d7819 */ /* 0x000fc8000001141d */
[C---:B------:R-:W-:Y:S01]  /*8cb0*/  IADD3 R30, R29.reuse, 0x4, RZ ;  /* 0x000000041d1e7810 */ /* 0x040fe20007ffe0ff */
[C---:B------:R-:W-:Y:S01]  /*8cc0*/  VIADD R31, R29.reuse, 0x8 ;  /* 0x000000081d1f7836 */ /* 0x040fe20000000000 */
[C---:B------:R-:W-:Y:S01]  /*8cd0*/  IADD3 R32, R29.reuse, 0xc, RZ ;  /* 0x0000000c1d207810 */ /* 0x040fe20007ffe0ff */
[----:B------:R-:W1:Y:S01]  /*8ce0*/  S2UR UR8, SR_CTAID.X ;  /* 0x00000000000879c3 */ /* 0x000e620000002500 */
[C---:B------:R-:W-:Y:S02]  /*8cf0*/  IADD3 R39, R29.reuse, 0x14, RZ ;  /* 0x000000141d277810 */ /* 0x040fe40007ffe0ff */
[C---:B------:R-:W-:Y:S02]  /*8d00*/  IADD3 R41, R29.reuse, 0x1c, RZ ;  /* 0x0000001c1d297810 */ /* 0x040fe40007ffe0ff */
[C---:B------:R-:W-:Y:S02]  /*8d10*/  IADD3 R49, R29.reuse, 0x2c, RZ ;  /* 0x0000002c1d317810 */ /* 0x040fe40007ffe0ff */
[C---:B------:R-:W-:Y:S01]  /*8d20*/  IADD3 R57, R29.reuse, 0x3c, RZ ;  /* 0x0000003c1d397810 */ /* 0x040fe20007ffe0ff */
[----:B--2---:R-:W-:Y:S01]  /*8d30*/  UIMAD UR6, UR7, UR6, URZ ;  /* 0x00000006070672a4 */ /* 0x004fe2000f8e023f */
[----:B------:R-:W-:Y:S01]  /*8d40*/  IADD3 R65, R29, 0x4c, RZ ;  /* 0x0000004c1d417810 */ /* 0x000fe20007ffe0ff */
[----:B------:R-:W-:-:S04]  /*8d50*/  UIMAD UR7, UR4, 0x70, URZ ;  /* 0x00000070040778a4 */ /* 0x000fc8000f8e023f */
        /* <DEDUP_REMOVED lines=11> */
[----:B------:R-:W-:Y:S02]  /*8e10*/  IADD3 R38, P3, R32, UR4, RZ ;  /* 0x0000000420267c10 */ /* 0x000fe4000ff7e0ff */
[----:B------:R-:W-:Y:S02]  /*8e20*/  LEA.HI.X.SX32 R40, R31, UR7, 0x1, P2 ;  /* 0x000000071f287c11 */ /* 0x000fe400090f0eff */
[----:B------:R-:W-:-:S02]  /*8e30*/  LEA.HI.X.SX32 R42, R30, UR7, 0x1, P1 ;  /* 0x000000071e2a7c11 */ /* 0x000fc400088f0eff */
[----:B------:R-:W-:Y:S02]  /*8e40*/  LEA.HI.X.SX32 R31, R32, UR7, 0x1, P3 ;  /* 0x00000007201f7c11 */ /* 0x000fe400098f0eff */
[----:B------:R-:W-:Y:S02]  /*8e50*/  IADD3 R37, P0, R29, UR4, RZ ;  /* 0x000000041d257c10 */ /* 0x000fe4000ff1e0ff */
[----:B------:R-:W-:Y:S02]  /*8e60*/  LEA R32, P2, R33, UR8, 0x2 ;  /* 0x0000000821207c11 */ /* 0x000fe4000f8410ff */
[----:B------:R-:W-:Y:S02]  /*8e70*/  LEA R30, P3, R38, UR8, 0x2 ;  /* 0x00000008261e7c11 */ /* 0x000fe4000f8610ff */
[----:B------:R-:W-:Y:S02]  /*8e80*/  LEA.HI.X.SX32 R44, R29, UR7, 0x1, P0 ;  /* 0x000000071d2c7c11 */ /* 0x000fe400080f0eff */
[----:B------:R-:W-:-:S02]  /*8e90*/  LEA R34, P1, R35, UR8, 0x2 ;  /* 0x0000000823227c11 */ /* 0x000fc4000f8210ff */
[----:B------:R-:W-:Y:S01]  /*8ea0*/  LEA.HI.X R33, R33, UR9, R40, 0x2, P2 ;  /* 0x0000000921217c11 */ /* 0x000fe200090f1428 */
[C---:B------:R-:W-:Y:S01]  /*8eb0*/  VIADD R40, R29.reuse, 0x18 ;  /* 0x000000181d287836 */ /* 0x040fe20000000000 */
[----:B------:R-:W-:Y:S01]  /*8ec0*/  LEA.HI.X R31, R38, UR9, R31, 0x2, P3 ;  /* 0x00000009261f7c11 */ /* 0x000fe200098f141f */
[----:B------:R-:W-:Y:S01]  /*8ed0*/  VIADD R38, R29, 0x10 ;  /* 0x000000101d267836 */ /* 0x000fe20000000000 */
[----:B------:R-:W-:Y:S02]  /*8ee0*/  LEA R36, P0, R37, UR8, 0x2 ;  /* 0x0000000825247c11 */ /* 0x000fe4000f8010ff */
[----:B------:R-:W-:Y:S02]  /*8ef0*/  LEA.HI.X R35, R35, UR9, R42, 0x2, P1 ;  /* 0x0000000923237c11 */ /* 0x000fe400088f142a */
        /* <DEDUP_REMOVED lines=143> */
.L_x_25523:
        /* <DEDUP_REMOVED lines=9> */
.L_x_28471:


//--------------------- .text._ZN4vllm25paged_attention_v1_kernelIffLi96ELi32ELi128ELNS_18Fp8KVCacheDataTypeE0ELb1EEEvPT_PKS2_PKT0_S8_ifPKiSA_iPKfiiiSC_SC_iiiii --------------------------
	.section	.text._ZN4vllm25paged_attention_v1_kernelIffLi96ELi32ELi128ELNS_18Fp8KVCacheDataTypeE0ELb1EEEvPT_PKS2_PKT0_S8_ifPKiSA_iPKfiiiSC_SC_iiiii,"ax",@progbits
	.align	128
        .global         _ZN4vllm25paged_attention_v1_kernelIffLi96ELi32ELi128ELNS_18Fp8KVCacheDataTypeE0ELb1EEEvPT_PKS2_PKT0_S8_ifPKiSA_iPKfiiiSC_SC_iiiii
        .type           _ZN4vllm25paged_attention_v1_kernelIffLi96ELi32ELi128ELNS_18Fp8KVCacheDataTypeE0ELb1EEEvPT_PKS2_PKT0_S8_ifPKiSA_iPKfiiiSC_SC_iiiii,@function
        .size           _ZN4vllm25paged_attention_v1_kernelIffLi96ELi32ELi128ELNS_18Fp8KVCacheDataTypeE0ELb1EEEvPT_PKS2_PKT0_S8_ifPKiSA_iPKfiiiSC_SC_iiiii,(.L_x_28472 - _ZN4vllm25paged_attention_v1_kernelIffLi96ELi32ELi128ELNS_18Fp8KVCacheDataTypeE0ELb1EEEvPT_PKS2_PKT0_S8_ifPKiSA_iPKfiiiSC_SC_iiiii)
        .other          _ZN4vllm25paged_attention_v1_kernelIffLi96ELi32ELi128ELNS_18Fp8KVCacheDataTypeE0ELb1EEEvPT_PKS2_PKT0_S8_ifPKiSA_iPKfiiiSC_SC_iiiii,@"STO_CUDA_ENTRY STV_DEFAULT"
_ZN4vllm25paged_attention_v1_kernelIffLi96ELi32ELi128ELNS_18Fp8KVCacheDataTypeE0ELb1EEEvPT_PKS2_PKT0_S8_ifPKiSA_iPKfiiiSC_SC_iiiii:
.text._ZN4vllm25paged_attention_v1_kernelIffLi96ELi32ELi128ELNS_18Fp8KVCacheDataTypeE0ELb1EEEvPT_PKS2_PKT0_S8_ifPKiSA_iPKfiiiSC_SC_iiiii:
        /* <DEDUP_REMOVED lines=99> */
.L_x_25528:
[----:B------:R-:W-:Y:S01]  /*0630*/  MOV R2, R11 ;  /* 0x0000000b00027202 */ /* 0x000fe20000000f00 */
[----:B------:R-:W-:-:S05]  /*0640*/  IMAD.MOV.U32 R3, RZ, RZ, R16 ;  /* 0x000000ffff037224 */ /* 0x000fca00078e0010 */
[----:B------:R-:W2:Y:S01]  /*0650*/  LDG.E.128.CONSTANT R12, desc[UR10][R2.64] ;  /* 0x0000000a020c7981 */ /* 0x000ea2000c1e9d00 */
[----:B------:R-:W-:Y:S01]  /*0660*/  VIADD R6, R6, 0xffffffff ;  /* 0xffffffff06067836 */ /* 0x000fe20000000000 */
[----:B------:R-:W-:Y:S02]  /*0670*/  IADD3 R11, P2, R11, 0x800, RZ ;  /* 0x000008000b0b7810 */ /* 0x000fe40007f5e0ff */
[----:B------:R-:W-:Y:S02]  /*0680*/  IADD3 R7, R7, 0x80, RZ ;  /* 0x0000008007077810 */ /* 0x000fe40007ffe0ff */
[----:B------:R-:W-:Y:S01]  /*0690*/  ISETP.NE.AND P0, PT, R6, RZ, PT ;  /* 0x000000ff0600720c */ /* 0x000fe20003f05270 */
[----:B------:R-:W-:Y:S01]  /*06a0*/  IMAD.X R16, RZ, RZ, R16, P2 ;  /* 0x000000ffff107224 */ /* 0x000fe200010e0610 */
[----:B--2---:R0:W-:Y:S02]  /*06b0*/  STS.128 [R8], R12 ;  /* 0x0000000c08007388 */ /* 0x0041e40000000c00 */
[----:B0-----:R-:W-:-:S09]  /*06c0*/  VIADD R8, R8, 0x800 ;  /* 0x0000080008087836 */ /* 0x001fd20000000000 */
[----:B------:R-:W-:Y:S05]  /*06d0*/  @P0 BRA `(.L_x_25528) ;  /* 0xfffffffc00d40947 */ /* 0x000fea000383ffff */
.L_x_25527:
[----:B------:R-:W-:Y:S05]  /*06e0*/  BSYNC B1 ;  /* 0x0000000000017941 */ /* 0x000fea0003800000 */
.L_x_25526:
        /* <DEDUP_REMOVED lines=8> */
[C---:B------:R-:W-:Y:S01]  /*0770*/  LEA R2, R7.reuse, UR4, 0x4 ;  /* 0x0000000407027c11 */ /* 0x040fe2000f8e20ff */
[----:B------:R-:W-:Y:S01]  /*0780*/  IMAD.SHL.U32 R7, R7, 0x4, RZ ;  /* 0x0000000407077824 */ /* 0x000fe200078e00ff */
[----:B-1----:R-:W-:-:S04]  /*0790*/  LEA R6, P0, R5, R28, 0x2 ;  /* 0x0000001c05067211 */ /* 0x002fc800078010ff */
[----:B------:R-:W-:Y:S02]  /*07a0*/  LEA.HI.X R29, R5, R29, R10, 0x2, P0 ;  /* 0x0000001d051d7211 */ /* 0x000fe400000f140a */
[----:B------:R-:W-:-:S07]  /*07b0*/  IADD3 R5, R2, 0x1000, RZ ;  /* 0x0000100002057810 */ /* 0x000fce0007ffe0ff */
.L_x_25529:
[----:B------:R-:W-:Y:S02]  /*07c0*/  IMAD.MOV.U32 R2, RZ, RZ, R6 ;  /* 0x000000ffff027224 */ /* 0x000fe400078e0006 */
[----:B------:R-:W-:Y:S02]  /*07d0*/  IMAD.MOV.U32 R3, RZ, RZ, R29 ;  /* 0x000000ffff037224 */ /* 0x000fe400078e001d */
        /* <DEDUP_REMOVED lines=15> */
.L_x_25525:
[----:B------:R-:W-:Y:S05]  /*08d0*/  BSYNC B0 ;  /* 0x0000000000007941 */ /* 0x000fea0003800000 */
.L_x_25524:
[----:B------:R-:W0:Y:S01]  /*08e0*/  LDC R10, c[0x0][0x284] ;  /* 0x0000a100ff0a7b82 */ /* 0x000e220000000800 */
[----:B------:R-:W-:Y:S01]  /*08f0*/  HFMA2.MMA R150, -RZ, RZ, 0, 0 ;  /* 0x00000000ff967435 */ /* 0x000fe200000001ff */
[----:B-----5:R-:W-:Y:S01]  /*0900*/  IADD3 R3, R154, -0x1, RZ ;  /* 0xffffffff9a037810 */ /* 0x020fe20007ffe0ff */
[----:B------:R-:W-:Y:S01]  /*0910*/  ULDC UR4, c[0x0][0x278] ;  /* 0x00009e0000047ab9 */ /* 0x000fe20000000800 */
        /* <DEDUP_REMOVED lines=11> */
[----:B------:R-:W-:Y:S01]  /*09d0*/  IMAD.MOV.U32 R149, RZ, RZ, -0x800001 ;  /* 0xff7fffffff957424 */ /* 0x000fe200078e00ff */
[----:B0-----:R-:W-:-:S02]  /*09e0*/  IABS R2, R10 ;  /* 0x0000000a00027213 */ /* 0x001fc40000000000 */
[----:B------:R-:W-:Y:S02]  /*09f0*/  LOP3.LUT R3, R3, R10, RZ, 0x3c, !PT ;  /* 0x0000000a03037212 */ /* 0x000fe400078e3cff */
[----:B------:R-:W0:Y:S01]  /*0a00*/  I2F.RP R4, R2 ;  /* 0x0000000200047306 */ /* 0x000e220000209400 */
[----:B------:R-:W-:Y:S01]  /*0a10*/  BAR.SYNC.DEFER_BLOCKING 0x0 ;  /* 0x0000000000007b1d */ /* 0x000fe20000010000 */
[----:B------:R-:W-:Y:S02]  /*0a20*/  ISETP.GE.AND P2, PT, R3, RZ, PT ;  /* 0x000000ff0300720c */ /* 0x000fe40003f46270 */
[----:B-1----:R-:W-:-:S04]  /*0a30*/  ISETP.GT.AND P3, PT, R9, -0x1, PT ;  /* 0xffffffff0900780c */ /* 0x002fc80003f64270 */
[----:B0-----:R-:W0:Y:S09]  /*0a40*/  MUFU.RCP R4, R4 ;  /* 0x0000000400047308 */ /* 0x001e320000001000 */
[----:B------:R-:W-:Y:S01]  /*0a50*/  @!P3 IADD3 R11, -R9, RZ, RZ ;  /* 0x000000ff090bb210 */ /* 0x000fe20007ffe1ff */
[----:B------:R-:W-:-:S02]  /*0a60*/  @!P3 IMAD R6, R31, UR4, R0 ;  /* 0x000000041f06bc24 */ /* 0x000fc4000f8e0200 */
        /* <DEDUP_REMOVED lines=8> */
[----:B------:R-:W-:Y:S02]  /*0af0*/  IMAD R7, R2, R4, R7 ;  /* 0x0000000402077224 */ /* 0x000fe400078e0207 */
[----:B------:R-:W-:Y:S01]  /*0b00*/  @P3 IMAD R4, R24, UR4, R27 ;  /* 0x0000000418043c24 */ /* 0x000fe2000f8e021b */
[----:B------:R-:W-:Y:S02]  /*0b10*/  ULDC UR4, c[0x0][0x248] ;  /* 0x0000920000047ab9 */ /* 0x000fe40000000800 */
[----:B------:R-:W-:Y:S01]  /*0b20*/  ISETP.GT.U32.AND P1, PT, R2, R7, PT ;  /* 0x000000070200720c */ /* 0x000fe20003f24070 */
[----:B------:R-:W-:-:S12]  /*0b30*/  IMAD R152, R25, UR4, RZ ;  /* 0x0000000419987c24 */ /* 0x000fd8000f8e02ff */
        /* <DEDUP_REMOVED lines=9> */
[----:B------:R-:W-:Y:S01]  /*0bd0*/  IMAD.MOV.U32 R3, RZ, RZ, R5 ;  /* 0x000000ffff037224 */ /* 0x000fe200078e0005 */
[----:B------:R-:W-:Y:S01]  /*0be0*/  ISETP.GE.AND P0, PT, R159, R7, PT ;  /* 0x000000079f00720c */ /* 0x000fe20003f06270 */
[----:B------:R-:W-:Y:S01]  /*0bf0*/  @!P3 IMAD R5, R6, R11, RZ ;  /* 0x0000000b0605b224 */ /* 0x000fe200078e02ff */
[----:B------:R-:W-:Y:S01]  /*0c00*/  SHF.R.S32.HI R6, RZ, 0x1f, R152 ;  /* 0x0000001fff067819 */ /* 0x000fe20000011498 */
[----:B------:R-:W-:Y:S01]  /*0c10*/  @P3 IMAD R5, R4, R9, RZ ;  /* 0x0000000904053224 */ /* 0x000fe200078e02ff */
[----:B------:R-:W-:Y:S02]  /*0c20*/  @!P2 IADD3 R3, -R3, RZ, RZ ;  /* 0x000000ff0303a210 */ /* 0x000fe40007ffe1ff */
[----:B------:R-:W-:Y:S01]  /*0c30*/  @!P1 LOP3.LUT R3, RZ, R10, RZ, 0x33, !PT ;  /* 0x0000000aff039212 */ /* 0x000fe200078e33ff */
[----:B------:R-:W-:-:S06]  /*0c40*/  VIADD R4, R5, 0x1 ;  /* 0x0000000105047836 */ /* 0x000fcc0000000000 */
        /* <DEDUP_REMOVED lines=40> */
.L_x_25537:
[----:B-1----:R-:W1:Y:S01]  /*0ed0*/  LDC R112, c[0x0][0x280] ;  /* 0x0000a000ff707b82 */ /* 0x002e620000000800 */
[----:B------:R-:W-:Y:S01]  /*0ee0*/  IMAD.SHL.U32 R110, R159, 0x20, RZ ;  /* 0x000000209f6e7824 */ /* 0x000fe200078e00ff */
[----:B------:R-:W-:Y:S01]  /*0ef0*/  UMOV UR4, 0x400 ;  /* 0x0000040000047882 */ /* 0x000fe20000000000 */
[----:B------:R-:W-:Y:S01]  /*0f00*/  BSSY B2, `(.L_x_25534) ;  /* 0x00000bd000027945 */ /* 0x000fe20003800000 */
[----:B------:R-:W-:Y:S01]  /*0f10*/  UIADD3 UR4, UR4, 0x1a0, URZ ;  /* 0x000001a004047890 */ /* 0x000fe2000fffe03f */
[----:B------:R-:W-:Y:S01]  /*0f20*/  IMAD.IADD R157, R153, 0x1, R110 ;  /* 0x00000001999d7824 */ /* 0x000fe200078e026e */
[----:B------:R-:W-:Y:S02]  /*0f30*/  IABS R105, R110 ;  /* 0x0000006e00697213 */ /* 0x000fe40000000000 */
[----:B--2---:R-:W2:Y:S03]  /*0f40*/  LDC R113, c[0x0][0x284] ;  /* 0x0000a100ff717b82 */ /* 0x004ea60000000800 */
        /* <DEDUP_REMOVED lines=8> */
[----:B---3--:R-:W-:-:S03]  /*0fd0*/  ULEA UR4, UR5, UR4, 0x18 ;  /* 0x0000000405047291 */ /* 0x008fc6000f8ec03f */
        /* <DEDUP_REMOVED lines=71> */
[----:B-----5:R-:W-:-:S03]  /*1450*/  FFMA.FTZ R147, R24, R108, R129 ;  /* 0x0000006c18937223 */ /* 0x020fc60000010081 */
        /* <DEDUP_REMOVED lines=55> */
[----:B------:R-:W-:Y:S01]  /*17d0*/  ISETP.GE.AND P0, PT, R157, R154, PT ;  /* 0x0000009a9d00720c */ /* 0x000fe20003f06270 */
[----:B--2---:R-:W-:Y:S01]  /*17e0*/  FFMA.FTZ R165, R68, R112, R165 ;  /* 0x0000007044a57223 */ /* 0x004fe200000100a5 */
[----:B------:R-:W-:Y:S01]  /*17f0*/  FFMA.FTZ R104, R69, R113, R104 ;  /* 0x0000007145687223 */ /* 0x000fe20000010068 */
[----:B------:R-:W-:-:S02]  /*1800*/  FFMA.FTZ R105, R70, R114, R105 ;  /* 0x0000007246697223 */ /* 0x000fc40000010069 */
        /* <DEDUP_REMOVED lines=42> */
.L_x_25535:
[----:B------:R-:W-:-:S05]  /*1ab0*/  MOV R104, 0xff7fffff ;  /* 0xff7fffff00687802 */ /* 0x000fca0000000f00 */
[----:B------:R1:W-:Y:S02]  /*1ac0*/  STS [R155], R104 ;  /* 0x000000689b007388 */ /* 0x0003e40000000800 */
.L_x_25536:
[----:B------:R-:W-:Y:S05]  /*1ad0*/  BSYNC B2 ;  /* 0x0000000000027941 */ /* 0x000fea0003800000 */
.L_x_25534:
[----:B------:R-:W-:-:S05]  /*1ae0*/  VIADD R159, R159, 0x4 ;  /* 0x000000049f9f7836 */ /* 0x000fca0000000000 */
[----:B------:R-:W-:-:S13]  /*1af0*/  ISETP.GE.AND P0, PT, R159, R7, PT ;  /* 0x000000079f00720c */ /* 0x000fda0003f06270 */
[----:B------:R-:W-:Y:S05]  /*1b00*/  @!P0 BRA `(.L_x_25537) ;  /* 0xfffffff000f08947 */ /* 0x000fea000383ffff */
[----:B------:R-:W-:Y:S05]  /*1b10*/  BSYNC B1 ;  /* 0x0000000000017941 */ /* 0x000fea0003800000 */
.L_x_25533:
[----:B------:R-:W-:Y:S05]  /*1b20*/  BRA `(.L_x_25531) ;  /* 0x0000000c00287947 */ /* 0x000fea0003800000 */
.L_x_25532:
[----:B------:R-:W-:-:S04]  /*1b30*/  SHF.R.S32.HI R105, RZ, 0x1f, R148 ;  /* 0x0000001fff697819 */ /* 0x000fc80000011494 */
[----:B------:R-:W-:-:S04]  /*1b40*/  LEA.HI R105, R105, R148, RZ, 0x5 ;  /* 0x0000009469697211 */ /* 0x000fc800078f28ff */
[----:B------:R-:W-:-:S07]  /*1b50*/  SHF.R.S32.HI R159, RZ, 0x5, R105 ;  /* 0x00000005ff9f7819 */ /* 0x000fce0000011469 */
.L_x_25541:
[----:B-1----:R-:W1:Y:S01]  /*1b60*/  LDC R113, c[0x0][0x280] ;  /* 0x0000a000ff717b82 */ /* 0x002e620000000800 */
[----:B------:R-:W-:Y:S01]  /*1b70*/  SHF.L.U32 R108, R159, 0x5, RZ ;  /* 0x000000059f6c7819 */ /* 0x000fe200000006ff */
[----:B------:R-:W-:Y:S01]  /*1b80*/  UMOV UR4, 0x400 ;  /* 0x0000040000047882 */ /* 0x000fe20000000000 */
[----:B------:R-:W-:Y:S01]  /*1b90*/  BSSY B1, `(.L_x_25538) ;  /* 0x00000c0000017945 */ /* 0x000fe20003800000 */
[----:B------:R-:W-:Y:S01]  /*1ba0*/  UIADD3 UR4, UR4, 0x1a0, URZ ;  /* 0x000001a004047890 */ /* 0x000fe2000fffe03f */
[-C--:B------:R-:W-:Y:S02]  /*1bb0*/  IABS R105, R108.reuse ;  /* 0x0000006c00697213 */ /* 0x080fe40000000000 */
[----:B------:R-:W-:Y:S01]  /*1bc0*/  IADD3 R157, R153, R108, RZ ;  /* 0x0000006c999d7210 */ /* 0x000fe20007ffe0ff */
[----:B--2---:R-:W2:Y:S02]  /*1bd0*/  LDC R109, c[0x0][0x284] ;  /* 0x0000a100ff6d7b82 */ /* 0x004ea40000000800 */
[----:B------:R-:W-:-:S04]  /*1be0*/  IMAD.HI.U32 R104, R150, R105, RZ ;  /* 0x0000006996687227 */ /* 0x000fc800078e00ff */
[----:B------:R-:W-:Y:S02]  /*1bf0*/  IMAD.MOV R106, RZ, RZ, -R104 ;  /* 0x000000ffff6a7224 */ /* 0x000fe400078e0a68 */
        /* <DEDUP_REMOVED lines=66> */
[----:B------:R-:W-:Y:S01]  /*2020*/  FFMA.FTZ R130, R11, R127, R130 ;  /* 0x0000007f0b827223 */ /* 0x000fe20000010082 */
[----:B---3--:R-:W-:Y:S01]  /*2030*/  FFMA.FTZ R129, R16, R120, R129 ;  /* 0x0000007810817223 */ /* 0x008fe20000010081 */
[----:B------:R-:W3:Y:S01]  /*2040*/  LDG.E.128.CONSTANT R136, desc[UR10][R162.64+0x1000] ;  /* 0x0010000aa2887981 */ /* 0x000ee2000c1e9d00 */
[----:B------:R-:W-:Y:S01]  /*2050*/  FFMA.FTZ R125, R18, R122, R125 ;  /* 0x0000007a127d7223 */ /* 0x000fe2000001007d */
[----:B------:R-:W-:Y:S01]  /*2060*/  FFMA.FTZ R128, R17, R121, R128 ;  /* 0x0000007911807223 */ /* 0x000fe20000010080 */
[----:B------:R-:W-:-:S02]  /*2070*/  FFMA.FTZ R130, R19, R123, R130 ;  /* 0x0000007b13827223 */ /* 0x000fc40000010082 */
[----:B----4-:R-:W-:Y:S01]  /*2080*/  FFMA.FTZ R125, R22, R110, R125 ;  /* 0x0000006e167d7223 */ /* 0x010fe2000001007d */
[----:B------:R-:W4:Y:S01]  /*2090*/  LDG.E.128.CONSTANT R120, desc[UR10][R162.64+0x1400] ;  /* 0x0014000aa2787981 */ /* 0x000f22000c1e9d00 */
[----:B------:R-:W-:Y:S01]  /*20a0*/  FFMA.FTZ R129, R20, R108, R129 ;  /* 0x0000006c14817223 */ /* 0x000fe20000010081 */
[----:B------:R-:W-:Y:S01]  /*20b0*/  FFMA.FTZ R128, R21, R109, R128 ;  /* 0x0000006d15807223 */ /* 0x000fe20000010080 */
[----:B-----5:R-:W-:Y:S01]  /*20c0*/  FFMA.FTZ R145, R26, R106, R125 ;  /* 0x0000006a1a917223 */ /* 0x020fe2000001007d */
[----:B------:R-:W-:Y:S01]  /*20d0*/  FFMA.FTZ R130, R23, R111, R130 ;  /* 0x0000006f17827223 */ /* 0x000fe20000010082 */
[----:B------:R-:W5:Y:S01]  /*20e0*/  LDG.E.128.CONSTANT R124, desc[UR10][R162.64+0x1600] ;  /* 0x0016000aa27c7981 */ /* 0x000f62000c1e9d00 */
[----:B------:R-:W-:Y:S01]  /*20f0*/  FFMA.FTZ R129, R24, R104, R129 ;  /* 0x0000006818817223 */ /* 0x000fe20000010081 */
[----:B------:R-:W-:Y:S01]  /*2100*/  FFMA.FTZ R128, R25, R105, R128 ;  /* 0x0000006919807223 */ /* 0x000fe20000010080 */
[----:B------:R-:W-:Y:S01]  /*2110*/  FFMA.FTZ R144, R27, R107, R130 ;  /* 0x0000006b1b907223 */ /* 0x000fe20000010082 */
[----:B------:R-:W5:Y:S01]  /*2120*/  LDG.E.128.CONSTANT R108, desc[UR10][R162.64+0x1c00] ;  /* 0x001c000aa26c7981 */ /* 0x000f62000c1e9d00 */
[----:B------:R-:W-:Y:S01]  /*2130*/  FFMA.FTZ R147, R28, R112, R129 ;  /* 0x000000701c937223 */ /* 0x000fe20000010081 */
[----:B------:R-:W-:-:S02]  /*2140*/  FFMA.FTZ R112, R29, R113, R128 ;  /* 0x000000711d707223 */ /* 0x000fc40000010080 */
[----:B------:R-:W5:Y:S04]  /*2150*/  LDG.E.128.CONSTANT R128, desc[UR10][R162.64+0x1800] ;  /* 0x0018000aa2807981 */ /* 0x000f68000c1e9d00 */
[----:B------:R-:W5:Y:S01]  /*2160*/  LDG.E.128.CONSTANT R104, desc[UR10][R162.64+0x1a00] ;  /* 0x001a000aa2687981 */ /* 0x000f62000c1e9d00 */
[----:B------:R-:W-:Y:S01]  /*2170*/  FFMA.FTZ R147, R32, R116, R147 ;  /* 0x0000007420937223 */ /* 0x000fe20000010093 */
[----:B------:R-:W-:Y:S01]  /*2180*/  FFMA.FTZ R112, R33, R117, R112 ;  /* 0x0000007521707223 */ /* 0x000fe20000010070 */
[----:B------:R-:W-:Y:S01]  /*2190*/  FFMA.FTZ R145, R30, R114, R145 ;  /* 0x000000721e917223 */ /* 0x000fe20000010091 */
[----:B------:R-:W-:-:S03]  /*21a0*/  FFMA.FTZ R144, R31, R115, R144 ;  /* 0x000000731f907223 */ /* 0x000fc60000010090 */
[----:B------:R-:W-:Y:S01]  /*21b0*/  FFMA.FTZ R145, R34, R118, R145 ;  /* 0x0000007622917223 */ /* 0x000fe20000010091 */
[----:B------:R-:W-:Y:S01]  /*21c0*/  FFMA.FTZ R144, R35, R119, R144 ;  /* 0x0000007723907223 */ /* 0x000fe20000010090 */
[----:B--2---:R-:W-:Y:S01]  /*21d0*/  FFMA.FTZ R147, R36, R132, R147 ;  /* 0x0000008424937223 */ /* 0x004fe20000010093 */
[----:B------:R-:W-:Y:S01]  /*21e0*/  FFMA.FTZ R112, R37, R133, R112 ;  /* 0x0000008525707223 */ /* 0x000fe20000010070 */
[----:B------:R-:W-:Y:S02]  /*21f0*/  FFMA.FTZ R145, R38, R134, R145 ;  /* 0x0000008626917223 */ /* 0x000fe40000010091 */
[----:B---3--:R-:W-:Y:S01]  /*2200*/  FFMA.FTZ R147, R40, R136, R147 ;  /* 0x0000008828937223 */ /* 0x008fe20000010093 */
[----:B------:R-:W-:Y:S01]  /*2210*/  FFMA.FTZ R112, R41, R137, R112 ;  /* 0x0000008929707223 */ /* 0x000fe20000010070 */
[----:B------:R-:W-:Y:S02]  /*2220*/  FFMA.FTZ R144, R39, R135, R144 ;  /* 0x0000008727907223 */ /* 0x000fe40000010090 */
        /* <DEDUP_REMOVED lines=15> */
[----:B------:R-:W-:Y:S01]  /*2320*/  FFMA.FTZ R145, R54, R126, R145 ;  /* 0x0000007e36917223 */ /* 0x000fe20000010091 */
[----:B------:R-:W-:-:S02]  /*2330*/  FFMA.FTZ R144, R55, R127, R144 ;  /* 0x0000007f37907223 */ /* 0x000fc40000010090 */
        /* <DEDUP_REMOVED lines=67> */
.L_x_25539:
[----:B------:R-:W-:-:S05]  /*2770*/  IMAD.MOV.U32 R104, RZ, RZ, -0x800001 ;  /* 0xff7fffffff687424 */ /* 0x000fca00078e00ff */
[----:B------:R1:W-:Y:S02]  /*2780*/  STS [R155], R104 ;  /* 0x000000689b007388 */ /* 0x0003e40000000800 */
.L_x_25540:
[----:B------:R-:W-:Y:S05]  /*2790*/  BSYNC B1 ;  /* 0x0000000000017941 */ /* 0x000fea0003800000 */
.L_x_25538:
[----:B------:R-:W-:-:S04]  /*27a0*/  IADD3 R159, R159, 0x4, RZ ;  /* 0x000000049f9f7810 */ /* 0x000fc80007ffe0ff */
[----:B------:R-:W-:-:S13]  /*27b0*/  ISETP.GE.AND P0, PT, R159, R7, PT ;  /* 0x000000079f00720c */ /* 0x000fda0003f06270 */
[----:B------:R-:W-:Y:S05]  /*27c0*/  @!P0 BRA `(.L_x_25541) ;  /* 0xfffffff000e48947 */ /* 0x000fea000383ffff */
.L_x_25531:
[----:B------:R-:W-:Y:S05]  /*27d0*/  BSYNC B0 ;  /* 0x0000000000007941 */ /* 0x000fea0003800000 */
.L_x_25530:
[----:B0-----:R-:W0:Y:S01]  /*27e0*/  SHFL.BFLY PT, R8, R149, 0x10, 0x1f ;  /* 0x0e001f0095087f89 */ /* 0x001e2200000e0000 */
[C---:B------:R-:W-:Y:S01]  /*27f0*/  ISETP.NE.AND P0, PT, R153.reuse, RZ, PT ;  /* 0x000000ff9900720c */ /* 0x040fe20003f05270 */
[----:B------:R-:W-:Y:S01]  /*2800*/  BSSY B0, `(.L_x_25542) ;  /* 0x000010a000007945 */ /* 0x000fe20003800000 */
[----:B------:R-:W-:Y:S02]  /*2810*/  ISETP.GT.AND P1, PT, R153, 0x3, PT ;  /* 0x000000039900780c */ /* 0x000fe40003f24270 */
[----:B------:R-:W-:-:S04]  /*2820*/  SHF.R.S32.HI R13, RZ, 0x1f, R148 ;  /* 0x0000001fff0d7819 */ /* 0x000fc80000011494 */
[----:B------:R-:W-:-:S04]  /*2830*/  LEA.HI R13, R13, R148, RZ, 0x5 ;  /* 0x000000940d0d7211 */ /* 0x000fc800078f28ff */
[----:B------:R-:W-:Y:S01]  /*2840*/  SHF.R.S32.HI R136, RZ, 0x5, R13 ;  /* 0x00000005ff887819 */ /* 0x000fe2000001140d */
[----:B------:R-:W3:Y:S01]  /*2850*/  @!P0 S2R R14, SR_CgaCtaId ;  /* 0x00000000000e8919 */ /* 0x000ee20000008800 */
[----:B------:R-:W-:Y:S01]  /*2860*/  IADD3 R13, R154, 0x1f, RZ ;  /* 0x0000001f9a0d7810 */ /* 0x000fe20007ffe0ff */
[----:B------:R-:W4:Y:S01]  /*2870*/  @!P1 S2R R11, SR_CgaCtaId ;  /* 0x00000000000b9919 */ /* 0x000f220000008800 */
        /* <DEDUP_REMOVED lines=9> */
[----:B---3--:R-:W-:Y:S02]  /*2910*/  @!P0 LEA R5, R14, R5, 0x18 ;  /* 0x000000050e058211 */ /* 0x008fe400078ec0ff */
[----:B------:R-:W-:Y:S02]  /*2920*/  @!P1 IADD3 R8, R8, 0x180, RZ ;  /* 0x0000018008089810 */ /* 0x000fe40007ffe0ff */
[----:B------:R-:W-:Y:S01]  /*2930*/  SHF.R.S32.HI R14, RZ, 0x1f, R13 ;  /* 0x0000001fff0e7819 */ /* 0x000fe2000001140d */
[----:B------:R-:W-:-:S03]  /*2940*/  @!P0 IMAD R5, R136, 0x4, R5 ;  /* 0x0000000488058824 */ /* 0x000fc600078e0205 */
[----:B------:R-:W-:Y:S02]  /*2950*/  LEA.HI R14, R14, R13, RZ, 0x5 ;  /* 0x0000000d0e0e7211 */ /* 0x000fe400078f28ff */
[----:B0-----:R-:W-:Y:S02]  /*2960*/  FMNMX.FTZ R9, R10, R9, !PT ;  /* 0x000000090a097209 */ /* 0x001fe40007810000 */
[----:B----4-:R-:W-:Y:S02]  /*2970*/  @!P1 LEA R10, R11, R8, 0x18 ;  /* 0x000000080b0a9211 */ /* 0x010fe400078ec0ff */
[----:B------:R-:W-:Y:S01]  /*2980*/  MOV R8, 0xff7fffff ;  /* 0xff7fffff00087802 */ /* 0x000fe20000000f00 */
[----:B------:R-:W0:Y:S02]  /*2990*/  SHFL.BFLY PT, R12, R9, 0x1, 0x1f ;  /* 0x0c201f00090c7f89 */ /* 0x000e2400000e0000 */
[----:B0-----:R-:W-:Y:S01]  /*29a0*/  FMNMX.FTZ R12, R9, R12, !PT ;  /* 0x0000000c090c7209 */ /* 0x001fe20007810000 */
        /* <DEDUP_REMOVED lines=12> */
[----:B------:R0:W3:Y:S01]  /*2a70*/  SHFL.IDX PT, R29, R10, RZ, 0x1f ;  /* 0x00001fff0a1d7589 */ /* 0x0000e200000e0000 */
        /* <DEDUP_REMOVED lines=17> */
.L_x_25546:
[----:B------:R-:W3:Y:S01]  /*2b90*/  LDS R12, [R11] ;  /* 0x000000000b0c7984 */ /* 0x000ee20000000800 */
[----:B------:R-:W-:Y:S01]  /*2ba0*/  VIADD R9, R9, 0xffffffff ;  /* 0xffffffff09097836 */ /* 0x000fe20000000000 */
[----:B------:R-:W-:-:S04]  /*2bb0*/  IADD3 R10, R10, 0x80, RZ ;  /* 0x000000800a0a7810 */ /* 0x000fc80007ffe0ff */
[----:B------:R-:W-:Y:S01]  /*2bc0*/  ISETP.NE.AND P0, PT, R9, RZ, PT ;  /* 0x000000ff0900720c */ /* 0x000fe20003f05270 */
[----:B---3--:R-:W-:-:S04]  /*2bd0*/  FADD.FTZ R12, -R29, R12 ;  /* 0x0000000c1d0c7221 */ /* 0x008fc80000010100 */
[----:B------:R-:W-:-:S06]  /*2be0*/  FMUL.FTZ R12, R12, 1.4426950216293334961 ;  /* 0x3fb8aa3b0c0c7820 */ /* 0x000fcc0000410000 */
[----:B------:R-:W0:Y:S02]  /*2bf0*/  MUFU.EX2 R12, R12 ;  /* 0x0000000c000c7308 */ /* 0x000e240000000800 */
[----:B0-----:R0:W-:Y:S01]  /*2c00*/  STS [R11], R12 ;  /* 0x0000000c0b007388 */ /* 0x0011e20000000800 */
[----:B------:R-:W-:Y:S01]  /*2c10*/  FADD.FTZ R8, R12, R8 ;  /* 0x000000080c087221 */ /* 0x000fe20000010000 */
[----:B0-----:R-:W-:Y:S01]  /*2c20*/  VIADD R11, R11, 0x200 ;  /* 0x000002000b0b7836 */ /* 0x001fe20000000000 */
[----:B------:R-:W-:Y:S06]  /*2c30*/  @P0 BRA `(.L_x_25546) ;  /* 0xfffffffc00d40947 */ /* 0x000fec000383ffff */
.L_x_25545:
[----:B------:R-:W-:Y:S05]  /*2c40*/  BSYNC B1 ;  /* 0x0000000000017941 */ /* 0x000fea0003800000 */
.L_x_25544:
        /* <DEDUP_REMOVED lines=14> */
.L_x_25549:
[----:B------:R-:W3:Y:S01]  /*2d30*/  LDS R11, [R9+-0x400] ;  /* 0xfffc0000090b7984 */ /* 0x000ee20000000800 */
[----:B------:R-:W-:-:S03]  /*2d40*/  VIADD R10, R10, 0x800 ;  /* 0x000008000a0a7836 */ /* 0x000fc60000000000 */
[----:B------:R-:W0:Y:S02]  /*2d50*/  LDS R12, [R9+-0x200] ;  /* 0xfffe0000090c7984 */ /* 0x000e240000000800 */
[----:B------:R-:W-:Y:S02]  /*2d60*/  ISETP.GE.AND P2, PT, R10, R27, PT ;  /* 0x0000001b0a00720c */ /* 0x000fe40003f46270 */
        /* <DEDUP_REMOVED lines=96> */
.L_x_25548:
[----:B------:R-:W-:Y:S05]  /*3370*/  BSYNC B1 ;  /* 0x0000000000017941 */ /* 0x000fea0003800000 */
.L_x_25547:
[----:B------:R-:W-:Y:S01]  /*3380*/  IMAD.IADD R11, R5, 0x1, -R10 ;  /* 0x00000001050b7824 */ /* 0x000fe200078e0a0a */
[----:B------:R-:W-:Y:S04]  /*3390*/  BSSY B1, `(.L_x_25550) ;  /* 0x0000036000017945 */ /* 0x000fe80003800000 */
[----:B------:R-:W-:-:S13]  /*33a0*/  ISETP.GT.AND P2, PT, R11, 0x200, PT ;  /* 0x000002000b00780c */ /* 0x000fda0003f44270 */
[----:B------:R-:W-:Y:S05]  /*33b0*/  @!P2 BRA `(.L_x_25551) ;  /* 0x0000000000cca947 */ /* 0x000fea0003800000 */
[----:B------:R-:W3:Y:S01]  /*33c0*/  LDS R11, [R9+-0x400] ;  /* 0xfffc0000090b7984 */ /* 0x000ee20000000800 */
[----:B------:R-:W-:Y:S02]  /*33d0*/  PLOP3.LUT P0, PT, PT, PT, PT, 0x8, 0x0 ;  /* 0x000000000000781c */ /* 0x000fe40003f0e170 */
[----:B------:R-:W-:Y:S01]  /*33e0*/  IADD3 R10, R10, 0x400, RZ ;  /* 0x000004000a0a7810 */ /* 0x000fe20007ffe0ff */
        /* <DEDUP_REMOVED lines=48> */
.L_x_25551:
[----:B------:R-:W-:Y:S05]  /*36f0*/  BSYNC B1 ;  /* 0x0000000000017941 */ /* 0x000fea0003800000 */
.L_x_25550:
        /* <DEDUP_REMOVED lines=26> */
.L_x_25543:
[----:B------:R-:W-:Y:S05]  /*38a0*/  BSYNC B0 ;  /* 0x0000000000007941 */ /* 0x000fea0003800000 */
.L_x_25542:
        /* <DEDUP_REMOVED lines=10> */
[----:B------:R-:W-:Y:S02]  /*3950*/  @!P0 IADD3 R9, R8, 0x180, RZ ;  /* 0x0000018008098810 */ /* 0x000fe40007ffe0ff */
[----:B------:R-:W-:Y:S02]  /*3960*/  @!P0 SHF.R.U32.HI R8, RZ, 0x3, R148 ;  /* 0x00000003ff088819 */ /* 0x000fe40000011694 */
[----:B------:R-:W0:Y:S01]  /*3970*/  SHFL.BFLY PT, R11, R10, 0x4, 0x1f ;  /* 0x0c801f000a0b7f89 */ /* 0x000e2200000e0000 */
[----:B----4-:R-:W-:Y:S02]  /*3980*/  @!P0 LEA R9, R16, R9, 0x18 ;  /* 0x0000000910098211 */ /* 0x010fe400078ec0ff */
[----:B------:R-:W-:-:S04]  /*3990*/  @!P0 LOP3.LUT R8, R8, 0x1ffffffc, RZ, 0xc0, !PT ;  /* 0x1ffffffc08088812 */ /* 0x000fc800078ec0ff */
[----:B------:R-:W-:Y:S01]  /*39a0*/  @!P0 IADD3 R8, R9, R8, RZ ;  /* 0x0000000809088210 */ /* 0x000fe20007ffe0ff */
[----:B0-----:R-:W-:Y:S01]  /*39b0*/  FADD.FTZ R11, R10, R11 ;  /* 0x0000000b0a0b7221 */ /* 0x001fe20000010000 */
[----:B------:R-:W-:-:S04]  /*39c0*/  @!P2 MOV R10, 0x400 ;  /* 0x00000400000aa802 */ /* 0x000fc80000000f00 */
[----:B------:R-:W0:Y:S01]  /*39d0*/  SHFL.BFLY PT, R12, R11, 0x2, 0x1f ;  /* 0x0c401f000b0c7f89 */ /* 0x000e2200000e0000 */
[----:B------:R-:W-:-:S05]  /*39e0*/  @!P2 VIADD R10, R10, 0x180 ;  /* 0x000001800a0aa836 */ /* 0x000fca0000000000 */
        /* <DEDUP_REMOVED lines=18> */
[----:B------:R0:W4:Y:S03]  /*3b10*/  MUFU.RCP R33, R9 ;  /* 0x0000000900217308 */ /* 0x0001260000001000 */
[C---:B------:R-:W-:Y:S02]  /*3b20*/  LEA.HI R10, R8.reuse, 0x1, RZ, 0x19 ;  /* 0x00000001080a7811 */ /* 0x040fe400078fc8ff */
[----:B------:R-:W-:-:S02]  /*3b30*/  ISETP.GE.U32.AND P1, PT, R8, 0x180, PT ;  /* 0x000001800800780c */ /* 0x000fc40003f26070 */
[----:B------:R-:W-:Y:S01]  /*3b40*/  LOP3.LUT P0, R11, R10, 0x3, RZ, 0xc0, !PT ;  /* 0x000000030a0b7812 */ /* 0x000fe2000780c0ff */
[----:B------:R-:W-:-:S12]  /*3b50*/  IMAD.MOV.U32 R10, RZ, RZ, R148 ;  /* 0x000000ffff0a7224 */ /* 0x000fd800078e0094 */
[----:B0---4-:R-:W-:Y:S05]  /*3b60*/  @!P0 BRA `(.L_x_25555) ;  /* 0x00000000003c8947 */ /* 0x011fea0003800000 */
[----:B------:R-:W0:Y:S01]  /*3b70*/  S2UR UR5, SR_CgaCtaId ;  /* 0x00000000000579c3 */ /* 0x000e220000008800 */
[----:B------:R-:W-:Y:S01]  /*3b80*/  UMOV UR4, 0x400 ;  /* 0x0000040000047882 */ /* 0x000fe20000000000 */
[----:B------:R-:W-:Y:S01]  /*3b90*/  MOV R8, R11 ;  /* 0x0000000b00087202 */ /* 0x000fe20000000f00 */
[----:B------:R-:W-:Y:S01]  /*3ba0*/  UIADD3 UR4, UR4, 0x1a0, URZ ;  /* 0x000001a004047890 */ /* 0x000fe2000fffe03f */
[----:B------:R-:W-:-:S03]  /*3bb0*/  IMAD.MOV.U32 R10, RZ, RZ, R148 ;  /* 0x000000ffff0a7224 */ /* 0x000fc600078e0094 */
[----:B0-----:R-:W-:-:S06]  /*3bc0*/  ULEA UR4, UR5, UR4, 0x18 ;  /* 0x0000000405047291 */ /* 0x001fcc000f8ec03f */
[----:B------:R-:W-:-:S07]  /*3bd0*/  LEA R9, R148, UR4, 0x2 ;  /* 0x0000000494097c11 */ /* 0x000fce000f8e10ff */
.L_x_25556:
        /* <DEDUP_REMOVED lines=8> */
.L_x_25555:
[----:B------:R-:W-:Y:S05]  /*3c60*/  BSYNC B1 ;  /* 0x0000000000017941 */ /* 0x000fea0003800000 */
.L_x_25554:
        /* <DEDUP_REMOVED lines=14> */
.L_x_25559:
[----:B------:R-:W0:Y:S01]  /*3d50*/  LDS R9, [R8+-0x400] ;  /* 0xfffc000008097984 */ /* 0x000e220000000800 */
[----:B------:R-:W-:-:S03]  /*3d60*/  IADD3 R10, R10, 0x800, RZ ;  /* 0x000008000a0a7810 */ /* 0x000fc60007ffe0ff */
[----:B------:R-:W4:Y:S01]  /*3d70*/  LDS R11, [R8+-0x200] ;  /* 0xfffe0000080b7984 */ /* 0x000f220000000800 */
[----:B------:R-:W-:-:S03]  /*3d80*/  ISETP.GE.AND P1, PT, R10, R35, PT ;  /* 0x000000230a00720c */ /* 0x000fc60003f26270 */
        /* <DEDUP_REMOVED lines=48> */
.L_x_25558:
[----:B------:R-:W-:Y:S05]  /*4090*/  BSYNC B1 ;  /* 0x0000000000017941 */ /* 0x000fea0003800000 */
.L_x_25557:
[----:B------:R-:W-:Y:S01]  /*40a0*/  IADD3 R9, -R10, R5, RZ ;  /* 0x000000050a097210 */ /* 0x000fe20007ffe1ff */
[----:B------:R-:W-:Y:S03]  /*40b0*/  BSSY B1, `(.L_x_25560) ;  /* 0x000001e000017945 */ /* 0x000fe60003800000 */
[----:B------:R-:W-:-:S13]  /*40c0*/  ISETP.GT.AND P1, PT, R9, 0x200, PT ;  /* 0x000002000900780c */ /* 0x000fda0003f24270 */
[----:B------:R-:W-:Y:S05]  /*40d0*/  @!P1 BRA `(.L_x_25561) ;  /* 0x00000000006c9947 */ /* 0x000fea0003800000 */
[----:B------:R-:W0:Y:S01]  /*40e0*/  LDS R9, [R8+-0x400] ;  /* 0xfffc000008097984 */ /* 0x000e220000000800 */
[----:B------:R-:W-:Y:S01]  /*40f0*/  PLOP3.LUT P0, PT, PT, PT, PT, 0x8, 0x0 ;  /* 0x000000000000781c */ /* 0x000fe20003f0e170 */
[----:B------:R-:W-:Y:S02]  /*4100*/  VIADD R10, R10, 0x400 ;  /* 0x000004000a0a7836 */ /* 0x000fe40000000000 */
        /* <DEDUP_REMOVED lines=23> */
[----:B0-----:R-:W-:-:S07]  /*4280*/  IADD3 R8, R8, 0x1000, RZ ;  /* 0x0000100008087810 */ /* 0x001fce0007ffe0ff */
.L_x_25561:
[----:B------:R-:W-:Y:S05]  /*4290*/  BSYNC B1 ;  /* 0x0000000000017941 */ /* 0x000fea0003800000 */
.L_x_25560:
        /* <DEDUP_REMOVED lines=14> */
.L_x_25553:
[----:B------:R-:W-:Y:S05]  /*4380*/  BSYNC B0 ;  /* 0x0000000000007941 */ /* 0x000fea0003800000 */
.L_x_25552:
[----:B------:R-:W-:Y:S01]  /*4390*/  BAR.SYNC.DEFER_BLOCKING 0x0 ;  /* 0x0000000000007b1d */ /* 0x000fe20000010000 */
[----:B------:R-:W-:-:S05]  /*43a0*/  ISETP.GE.AND P0, PT, R136, R7, PT ;  /* 0x000000078800720c */ /* 0x000fca0003f06270 */
[----:B------:R-:W-:Y:S01]  /*43b0*/  ULDC UR12, c[0x0][0x25c] ;  /* 0x00009700000c7ab9 */ /* 0x000fe20000000800 */
[----:B------:R-:W-:Y:S01]  /*43c0*/  ULDC.64 UR8, c[0x0][0x238] ;  /* 0x00008e0000087ab9 */ /* 0x000fe20000000a00 */
[----:B------:R-:W-:Y:S01]  /*43d0*/  ULDC.64 UR6, c[0x0][0x228] ;  /* 0x00008a0000067ab9 */ /* 0x000fe20000000a00 */
[----:B------:R-:W-:Y:S05]  /*43e0*/  BSSY B0, `(.L_x_25562) ;  /* 0x0000281000007945 */ /* 0x000fea0003800000 */
        /* <DEDUP_REMOVED lines=11> */
[----:B----4-:R-:W-:Y:S02]  /*44a0*/  CS2R R12, SRZ ;  /* 0x00000000000c7805 */ /* 0x010fe4000001ff00 */
[----:B------:R-:W-:Y:S01]  /*44b0*/  CS2R R10, SRZ ;  /* 0x00000000000a7805 */ /* 0x000fe2000001ff00 */
[----:B------:R-:W-:Y:S06]  /*44c0*/  BRA `(.L_x_25564) ;  /* 0x0000002400c87947 */ /* 0x000fec0003800000 */
.L_x_25563:
[----:B----4-:R-:W4:Y:S01]  /*44d0*/  I2F.RP R5, R2 ;  /* 0x0000000200057306 */ /* 0x010f220000209400 */
[----:B------:R-:W5:Y:S01]  /*44e0*/  LDC R139, c[0x0][0x25c] ;  /* 0x00009700ff8b7b82 */ /* 0x000f620000000800 */
[----:B------:R-:W-:Y:S01]  /*44f0*/  SHF.R.S32.HI R10, RZ, 0x1f, R153 ;  /* 0x0000001fff0a7819 */ /* 0x000fe20000011499 */
[----:B------:R-:W-:Y:S01]  /*4500*/  ULDC UR5, c[0x0][0x260] ;  /* 0x0000980000057ab9 */ /* 0x000fe20000000800 */
[----:B------:R-:W-:Y:S01]  /*4510*/  IMAD.MOV.U32 R8, RZ, RZ, RZ ;  /* 0x000000ffff087224 */ /* 0x000fe200078e00ff */
[----:B------:R-:W-:Y:S01]  /*4520*/  ULDC UR4, c[0x0][0x27c] ;  /* 0x00009f0000047ab9 */ /* 0x000fe20000000800 */
[----:B------:R-:W-:Y:S01]  /*4530*/  LEA.HI R10, R10, R153, RZ, 0x3 ;  /* 0x000000990a0a7211 */ /* 0x000fe200078f18ff */
[----:B------:R-:W-:Y:S01]  /*4540*/  IMAD R130, R0, UR5, RZ ;  /* 0x0000000500827c24 */ /* 0x000fe2000f8e02ff */
[----:B------:R-:W-:Y:S01]  /*4550*/  CS2R R134, SRZ ;  /* 0x0000000000867805 */ /* 0x000fe2000001ff00 */
[----:B------:R-:W-:Y:S01]  /*4560*/  VIADD R138, R3, -UR4 ;  /* 0x80000004038a7c36 */ /* 0x000fe20008000000 */
[C---:B------:R-:W-:Y:S01]  /*4570*/  LOP3.LUT R16, R10.reuse, 0x3ffffff8, RZ, 0xc0, !PT ;  /* 0x3ffffff80a107812 */ /* 0x040fe200078ec0ff */
[----:B------:R-:W-:Y:S01]  /*4580*/  IMAD.SHL.U32 R10, R10, 0x4, RZ ;  /* 0x000000040a0a7824 */ /* 0x000fe200078e00ff */
[----:B------:R-:W-:-:S02]  /*4590*/  CS2R R132, SRZ ;  /* 0x0000000000847805 */ /* 0x000fc4000001ff00 */
[----:B------:R-:W-:Y:S02]  /*45a0*/  CS2R R128, SRZ ;  /* 0x0000000000807805 */ /* 0x000fe4000001ff00 */
[----:B------:R-:W-:Y:S01]  /*45b0*/  CS2R R126, SRZ ;  /* 0x00000000007e7805 */ /* 0x000fe2000001ff00 */
[----:B----4-:R-:W4:Y:S01]  /*45c0*/  MUFU.RCP R5, R5 ;  /* 0x0000000500057308 */ /* 0x010f220000001000 */
[----:B------:R-:W-:Y:S02]  /*45d0*/  CS2R R124, SRZ ;  /* 0x00000000007c7805 */ /* 0x000fe4000001ff00 */
[----:B------:R-:W-:Y:S02]  /*45e0*/  CS2R R122, SRZ ;  /* 0x00000000007a7805 */ /* 0x000fe4000001ff00 */
[----:B------:R-:W-:Y:S02]  /*45f0*/  CS2R R120, SRZ ;  /* 0x0000000000787805 */ /* 0x000fe4000001ff00 */
[----:B------:R-:W-:-:S02]  /*4600*/  CS2R R118, SRZ ;  /* 0x0000000000767805 */ /* 0x000fc4000001ff00 */
[----:B------:R-:W-:Y:S02]  /*4610*/  CS2R R116, SRZ ;  /* 0x0000000000747805 */ /* 0x000fe4000001ff00 */
[----:B------:R-:W-:Y:S01]  /*4620*/  CS2R R14, SRZ ;  /* 0x00000000000e7805 */ /* 0x000fe2000001ff00 */
[----:B------:R-:W-:Y:S01]  /*4630*/  IMAD.MOV.U32 R137, RZ, RZ, R136 ;  /* 0x000000ffff897224 */ /* 0x000fe200078e0088 */
[----:B------:R-:W-:Y:S02]  /*4640*/  SHF.R.S32.HI R131, RZ, 0x1f, R130 ;  /* 0x0000001fff837819 */ /* 0x000fe40000011482 */
[----:B-----5:R-:W-:Y:S01]  /*4650*/  SHF.R.S32.HI R139, RZ, 0x1f, R139 ;  /* 0x0000001fff8b7819 */ /* 0x020fe2000001148b */
[----:B----4-:R-:W-:Y:S01]  /*4660*/  VIADD R11, R5, 0xffffffe ;  /* 0x0ffffffe050b7836 */ /* 0x010fe20000000000 */
[----:B------:R-:W-:Y:S02]  /*4670*/  IADD3 R5, R153, -R16, RZ ;  /* 0x8000001099057210 */ /* 0x000fe40007ffe0ff */
[----:B------:R-:W-:Y:S01]  /*4680*/  LOP3.LUT R16, R10, 0xffffffe0, RZ, 0xc0, !PT ;  /* 0xffffffe00a107812 */ /* 0x000fe200078ec0ff */
[----:B0-----:R0:W4:Y:S03]  /*4690*/  F2I.FTZ.U32.TRUNC.NTZ R9, R11 ;  /* 0x0000000b00097305 */ /* 0x001126000021f000 */
[----:B------:R-:W-:-:S04]  /*46a0*/  LEA R0, R5, R16, 0x2 ;  /* 0x0000001005007211 */ /* 0x000fc800078e10ff */
[C---:B------:R-:W-:Y:S01]  /*46b0*/  IADD3 R140, R0.reuse, 0x100, RZ ;  /* 0x00000100008c7810 */ /* 0x040fe20007ffe0ff */
[C---:B------:R-:W-:Y:S01]  /*46c0*/  VIADD R141, R0.reuse, 0x180 ;  /* 0x00000180008d7836 */ /* 0x040fe20000000000 */
[----:B0-----:R-:W-:Y:S02]  /*46d0*/  CS2R R10, SRZ ;  /* 0x00000000000a7805 */ /* 0x001fe4000001ff00 */
[C---:B------:R-:W-:Y:S01]  /*46e0*/  IADD3 R142, R0.reuse, 0x200, RZ ;  /* 0x00000200008e7810 */ /* 0x040fe20007ffe0ff */
[C---:B------:R-:W-:Y:S01]  /*46f0*/  VIADD R143, R0.reuse, 0x280 ;  /* 0x00000280008f7836 */ /* 0x040fe20000000000 */
[C---:B------:R-:W-:Y:S01]  /*4700*/  IADD3 R144, R0.reuse, 0x300, RZ ;  /* 0x0000030000907810 */ /* 0x040fe20007ffe0ff */
[C---:B------:R-:W-:Y:S01]  /*4710*/  VIADD R145, R0.reuse, 0x380 ;  /* 0x0000038000917836 */ /* 0x040fe20000000000 */
[C---:B------:R-:W-:Y:S01]  /*4720*/  IADD3 R146, R0.reuse, 0x400, RZ ;  /* 0x0000040000927810 */ /* 0x040fe20007ffe0ff */
[C---:B------:R-:W-:Y:S01]  /*4730*/  VIADD R147, R0.reuse, 0x480 ;  /* 0x0000048000937836 */ /* 0x040fe20000000000 */
[----:B----4-:R-:W-:Y:S01]  /*4740*/  IADD3 R13, RZ, -R9, RZ ;  /* 0x80000009ff0d7210 */ /* 0x010fe20007ffe0ff */
[C---:B------:R-:W-:Y:S01]  /*4750*/  VIADD R150, R0.reuse, 0x580 ;  /* 0x0000058000967836 */ /* 0x040fe20000000000 */
[C---:B------:R-:W-:Y:S01]  /*4760*/  IADD3 R149, R0.reuse, 0x500, RZ ;  /* 0x0000050000957810 */ /* 0x040fe20007ffe0ff */
[C---:B-12---:R-:W-:Y:S01]  /*4770*/  VIADD R155, R0.reuse, 0x680 ;  /* 0x00000680009b7836 */ /* 0x046fe20000000000 */
[C---:B------:R-:W-:Y:S01]  /*4780*/  IADD3 R151, R0.reuse, 0x600, RZ ;  /* 0x0000060000977810 */ /* 0x040fe20007ffe0ff */
[----:B------:R-:W-:Y:S01]  /*4790*/  IMAD R13, R13, R2, RZ ;  /* 0x000000020d0d7224 */ /* 0x000fe200078e02ff */
[C---:B------:R-:W-:Y:S01]  /*47a0*/  IADD3 R156, R0.reuse, 0x700, RZ ;  /* 0x00000700009c7810 */ /* 0x040fe20007ffe0ff */
[C---:B------:R-:W-:Y:S01]  /*47b0*/  VIADD R157, R0.reuse, 0x780 ;  /* 0x00000780009d7836 */ /* 0x040fe20000000000 */
[----:B------:R-:W-:Y:S01]  /*47c0*/  IADD3 R158, R0, 0x800, RZ ;  /* 0x00000800009e7810 */ /* 0x000fe20007ffe0ff */
[----:B------:R-:W-:Y:S01]  /*47d0*/  IMAD.HI.U32 R9, R9, R13, R8 ;  /* 0x0000000d09097227 */ /* 0x000fe200078e0008 */
[----:B------:R-:W-:-:S02]  /*47e0*/  IADD3 R8, R7, -0x1, RZ ;  /* 0xffffffff07087810 */ /* 0x000fc40007ffe0ff */
[----:B------:R-:W-:Y:S02]  /*47f0*/  CS2R R12, SRZ ;  /* 0x00000000000c7805 */ /* 0x000fe4000001ff00 */
[C---:B------:R-:W-:Y:S01]  /*4800*/  IADD3 R160, R0.reuse, 0x900, RZ ;  /* 0x0000090000a07810 */ /* 0x040fe20007ffe0ff */
[C---:B------:R-:W-:Y:S01]  /*4810*/  VIADD R159, R0.reuse, 0x880 ;  /* 0x00000880009f7836 */ /* 0x040fe20000000000 */
[C---:B------:R-:W-:Y:S01]  /*4820*/  IADD3 R162, R0.reuse, 0xa00, RZ ;  /* 0x00000a0000a27810 */ /* 0x040fe20007ffe0ff */
[C---:B------:R-:W-:Y:S01]  /*4830*/  VIADD R161, R0.reuse, 0x980 ;  /* 0x0000098000a17836 */ /* 0x040fe20000000000 */
[C---:B------:R-:W-:Y:S01]  /*4840*/  IADD3 R164, R0.reuse, 0xb00, RZ ;  /* 0x00000b0000a47810 */ /* 0x040fe20007ffe0ff */
[C---:B------:R-:W-:Y:S02]  /*4850*/  VIADD R163, R0.reuse, 0xa80 ;  /* 0x00000a8000a37836 */ /* 0x040fe40000000000 */
[----:B------:R-:W-:-:S07]  /*4860*/  VIADD R3, R0, 0xb80 ;  /* 0x00000b8000037836 */ /* 0x000fce0000000000 */
.L_x_25567:
        /* <DEDUP_REMOVED lines=62> */
[----:B------:R0:W4:Y:S01]  /*4c50*/  LDG.E.128.CONSTANT R20, desc[UR10][R32.64+0x200] ;  /* 0x0002000a20147981 */ /* 0x000122000c1e9d00 */
[----:B------:R-:W-:-:S04]  /*4c60*/  IADD3 R25, P0, R140, R100, RZ ;  /* 0x000000648c197210 */ /* 0x000fc80007f1e0ff */
[----:B------:R-:W-:Y:S02]  /*4c70*/  LEA R24, P1, R25, UR6, 0x2 ;  /* 0x0000000619187c11 */ /* 0x000fe4000f8210ff */
[----:B------:R-:W-:-:S04]  /*4c80*/  LEA.HI.X.SX32 R26, R140, R110, 0x1, P0 ;  /* 0x0000006e8c1a7211 */ /* 0x000fc800000f0eff */
[----:B------:R-:W-:-:S06]  /*4c90*/  LEA.HI.X R25, R25, UR7, R26, 0x2, P1 ;  /* 0x0000000719197c11 */ /* 0x000fcc00088f141a */
[----:B------:R-:W5:Y:S01]  /*4ca0*/  LDG.E.128.CONSTANT R24, desc[UR10][R24.64] ;  /* 0x0000000a18187981 */ /* 0x000f62000c1e9d00 */
[----:B---3--:R-:W-:-:S04]  /*4cb0*/  IADD3 R29, P0, R141, R100, RZ ;  /* 0x000000648d1d7210 */ /* 0x008fc80007f1e0ff */
[----:B------:R-:W-:Y:S02]  /*4cc0*/  LEA R28, P1, R29, UR6, 0x2 ;  /* 0x000000061d1c7c11 */ /* 0x000fe4000f8210ff */
[----:B------:R-:W-:-:S04]  /*4cd0*/  LEA.HI.X.SX32 R30, R141, R110, 0x1, P0 ;  /* 0x0000006e8d1e7211 */ /* 0x000fc800000f0eff */
[----:B------:R-:W-:-:S06]  /*4ce0*/  LEA.HI.X R29, R29, UR7, R30, 0x2, P1 ;  /* 0x000000071d1d7c11 */ /* 0x000fcc00088f141e */
[----:B------:R-:W3:Y:S01]  /*4cf0*/  LDG.E.128.CONSTANT R28, desc[UR10][R28.64] ;  /* 0x0000000a1c1c7981 */ /* 0x000ee2000c1e9d00 */
[----:B0-----:R-:W-:-:S04]  /*4d00*/  IADD3 R33, P0, R142, R100, RZ ;  /* 0x000000648e217210 */ /* 0x001fc80007f1e0ff */
[----:B------:R-:W-:Y:S02]  /*4d10*/  LEA R32, P1, R33, UR6, 0x2 ;  /* 0x0000000621207c11 */ /* 0x000fe4000f8210ff */
[----:B------:R-:W-:-:S04]  /*4d20*/  LEA.HI.X.SX32 R34, R142, R110, 0x1, P0 ;  /* 0x0000006e8e227211 */ /* 0x000fc800000f0eff */
[----:B------:R-:W-:-:S06]  /*4d30*/  LEA.HI.X R33, R33, UR7, R34, 0x2, P1 ;  /* 0x0000000721217c11 */ /* 0x000fcc00088f1422 */
[----:B------:R-:W3:Y:S01]  /*4d40*/  LDG.E.128.CONSTANT R32, desc[UR10][R32.64] ;  /* 0x0000000a20207981 */ /* 0x000ee2000c1e9d00 */
[----:B------:R-:W-:-:S04]  /*4d50*/  IADD3 R37, P0, R143, R100, RZ ;  /* 0x000000648f257210 */ /* 0x000fc80007f1e0ff */
[----:B------:R-:W-:Y:S02]  /*4d60*/  LEA R36, P1, R37, UR6, 0x2 ;  /* 0x0000000625247c11 */ /* 0x000fe4000f8210ff */
[----:B------:R-:W-:-:S04]  /*4d70*/  LEA.HI.X.SX32 R38, R143, R110, 0x1, P0 ;  /* 0x0000006e8f267211 */ /* 0x000fc800000f0eff */
[----:B------:R-:W-:Y:S02]  /*4d80*/  LEA.HI.X R37, R37, UR7, R38, 0x2, P1 ;  /* 0x0000000725257c11 */ /* 0x000fe400088f1426 */
[----:B------:R-:W-:-:S04]  /*4d90*/  IADD3 R41, P0, R144, R100, RZ ;  /* 0x0000006490297210 */ /* 0x000fc80007f1e0ff */
[----:B------:R-:W3:Y:S01]  /*4da0*/  LDG.E.128.CONSTANT R36, desc[UR10][R36.64] ;  /* 0x0000000a24247981 */ /* 0x000ee2000c1e9d00 */
        /* <DEDUP_REMOVED lines=26> */
[----:B------:R-:W-:Y:S02]  /*4f50*/  LEA.HI.X.SX32 R62, R150, R110, 0x1, P0 ;  /* 0x0000006e963e7211 */ /* 0x000fe400000f0eff */
[----:B------:R-:W-:Y:S02]  /*4f60*/  ISETP.NE.AND P0, PT, R137, R8, PT ;  /* 0x000000088900720c */ /* 0x000fe40003f05270 */
[----:B------:R-:W-:Y:S02]  /*4f70*/  LEA.HI.X R61, R61, UR7, R62, 0x2, P1 ;  /* 0x000000073d3d7c11 */ /* 0x000fe400088f143e */
[----:B------:R-:W-:-:S04]  /*4f80*/  IADD3 R65, P1, R151, R100, RZ ;  /* 0x0000006497417210 */ /* 0x000fc80007f3e0ff */
[----:B------:R-:W3:Y:S01]  /*4f90*/  LDG.E.128.CONSTANT R60, desc[UR10][R60.64] ;  /* 0x0000000a3c3c7981 */ /* 0x000ee2000c1e9d00 */
[----:B------:R-:W-:Y:S02]  /*4fa0*/  LEA R64, P2, R65, UR6, 0x2 ;  /* 0x0000000641407c11 */ /* 0x000fe4000f8410ff */
[----:B------:R-:W-:Y:S02]  /*4fb0*/  LEA.HI.X.SX32 R66, R151, R110, 0x1, P1 ;  /* 0x0000006e97427211 */ /* 0x000fe400008f0eff */
[C---:B------:R-:W-:Y:S01]  /*4fc0*/  @!P0 IADD3 R67, R165.reuse, 0x1, RZ ;  /* 0x00000001a5438810 */ /* 0x040fe20007ffe0ff */
[----:B------:R-:W-:Y:S01]  /*4fd0*/  @!P0 VIADD R69, R165, 0x2 ;  /* 0x00000002a5458836 */ /* 0x000fe20000000000 */
[----:B------:R-:W-:Y:S02]  /*4fe0*/  LEA.HI.X R65, R65, UR7, R66, 0x2, P2 ;  /* 0x0000000741417c11 */ /* 0x000fe400090f1442 */
[-C--:B------:R-:W-:Y:S02]  /*4ff0*/  @!P0 ISETP.GE.AND P6, PT, R67, R154.reuse, PT ;  /* 0x0000009a4300820c */ /* 0x080fe40003fc6270 */
[----:B------:R-:W-:-:S02]  /*5000*/  @!P0 ISETP.GE.AND P1, PT, R69, R154, PT ;  /* 0x0000009a4500820c */ /* 0x000fc40003f26270 */
[----:B------:R-:W3:Y:S01]  /*5010*/  LDG.E.128.CONSTANT R64, desc[UR10][R64.64] ;  /* 0x0000000a40407981 */ /* 0x000ee2000c1e9d00 */
[----:B------:R-:W-:Y:S02]  /*5020*/  IADD3 R69, P5, R155, R100, RZ ;  /* 0x000000649b457210 */ /* 0x000fe40007fbe0ff */
[----:B------:R-:W-:Y:S02]  /*5030*/  @!P0 IADD3 R71, R165, 0x3, RZ ;  /* 0x00000003a5478810 */ /* 0x000fe40007ffe0ff */
[----:B------:R-:W-:Y:S02]  /*5040*/  LEA R68, P2, R69, UR6, 0x2 ;  /* 0x0000000645447c11 */ /* 0x000fe4000f8410ff */
[----:B------:R-:W-:Y:S02]  /*5050*/  LEA.HI.X.SX32 R70, R155, R110, 0x1, P5 ;  /* 0x0000006e9b467211 */ /* 0x000fe400028f0eff */
[----:B------:R-:W-:Y:S01]  /*5060*/  @!P0 ISETP.GE.AND P4, PT, R71, R154, PT ;  /* 0x0000009a4700820c */ /* 0x000fe20003f86270 */
[----:B------:R-:W-:Y:S01]  /*5070*/  @!P0 VIADD R71, R165, 0x1 ;  /* 0x00000001a5478836 */ /* 0x000fe20000000000 */
[----:B------:R-:W-:-:S02]  /*5080*/  LEA.HI.X R69, R69, UR7, R70, 0x2, P2 ;  /* 0x0000000745457c11 */ /* 0x000fc400090f1446 */
[CC--:B------:R-:W-:Y:S02]  /*5090*/  @!P0 ISETP.GE.AND P3, PT, R165.reuse, R154.reuse, PT ;  /* 0x0000009aa500820c */ /* 0x0c0fe40003f66270 */
[----:B------:R-:W-:Y:S02]  /*50a0*/  @!P0 IADD3 R73, R165, 0x2, RZ ;  /* 0x00000002a5498810 */ /* 0x000fe40007ffe0ff */
[----:B------:R-:W-:Y:S02]  /*50b0*/  @!P0 ISETP.GE.AND P5, PT, R71, R154, PT ;  /* 0x0000009a4700820c */ /* 0x000fe40003fa6270 */
[----:B------:R-:W3:Y:S01]  /*50c0*/  LDG.E.128.CONSTANT R68, desc[UR10][R68.64] ;  /* 0x0000000a44447981 */ /* 0x000ee2000c1e9d00 */
[C---:B------:R-:W-:Y:S01]  /*50d0*/  @!P0 VIADD R75, R165.reuse, 0x3 ;  /* 0x00000003a54b8836 */ /* 0x040fe20000000000 */
[----:B------:R-:W0:Y:S01]  /*50e0*/  S2UR UR5, SR_CgaCtaId ;  /* 0x00000000000579c3 */ /* 0x000e220000008800 */
[C---:B------:R-:W-:Y:S01]  /*50f0*/  @!P0 IADD3 R77, R165.reuse, 0x1, RZ ;  /* 0x00000001a54d8810 */ /* 0x040fe20007ffe0ff */
[----:B------:R-:W-:Y:S01]  /*5100*/  @!P0 VIADD R81, R165, 0x1 ;  /* 0x00000001a5518836 */ /* 0x000fe20000000000 */
[----:B------:R-:W-:-:S02]  /*5110*/  UMOV UR4, 0x400 ;  /* 0x0000040000047882 */ /* 0x000fc40000000000 */
[----:B------:R-:W-:Y:S01]  /*5120*/  UIADD3 UR4, UR4, 0x1a0, URZ ;  /* 0x000001a004047890 */ /* 0x000fe2000fffe03f */
[C---:B------:R-:W-:Y:S02]  /*5130*/  @!P0 IADD3 R79, R165.reuse, 0x3, RZ ;  /* 0x00000003a54f8810 */ /* 0x040fe40007ffe0ff */
[----:B------:R-:W-:Y:S01]  /*5140*/  @!P0 IADD3 R87, R165, 0x2, RZ ;  /* 0x00000002a5578810 */ /* 0x000fe20007ffe0ff */
[----:B0-----:R-:W-:-:S06]  /*5150*/  ULEA UR4, UR5, UR4, 0x18 ;  /* 0x0000000405047291 */ /* 0x001fcc000f8ec03f */
[C---:B------:R-:W-:Y:S01]  /*5160*/  LEA R76, R165.reuse, UR4, 0x2 ;  /* 0x00000004a54c7c11 */ /* 0x040fe2000f8e10ff */
[C---:B------:R-:W-:Y:S01]  /*5170*/  @!P0 VIADD R89, R165.reuse, 0x3 ;  /* 0x00000003a5598836 */ /* 0x040fe20000000000 */
[C---:B------:R-:W-:Y:S01]  /*5180*/  @!P0 IADD3 R91, R165.reuse, 0x1, RZ ;  /* 0x00000001a55b8810 */ /* 0x040fe20007ffe0ff */
[C---:B------:R-:W-:Y:S02]  /*5190*/  @!P0 VIADD R93, R165.reuse, 0x2 ;  /* 0x00000002a55d8836 */ /* 0x040fe40000000000 */
[----:B------:R-:W-:Y:S01]  /*51a0*/  @!P0 VIADD R95, R165, 0x1 ;  /* 0x00000001a55f8836 */ /* 0x000fe20000000000 */
[----:B--2---:R-:W-:Y:S02]  /*51b0*/  @!P0 FSEL R16, R16, RZ, !P3 ;  /* 0x000000ff10108208 */ /* 0x004fe40005800000 */
[----:B------:R-:W-:Y:S02]  /*51c0*/  @!P0 ISETP.GE.AND P3, PT, R73, R154, PT ;  /* 0x0000009a4900820c */ /* 0x000fe40003f66270 */
[----:B------:R-:W-:-:S02]  /*51d0*/  IADD3 R73, P2, R156, R100, RZ ;  /* 0x000000649c497210 */ /* 0x000fc40007f5e0ff */
[----:B------:R-:W-:Y:S02]  /*51e0*/  @!P0 FSEL R17, R17, RZ, !P6 ;  /* 0x000000ff11118208 */ /* 0x000fe40007000000 */
[----:B------:R-:W-:Y:S02]  /*51f0*/  LEA R72, P6, R73, UR6, 0x2 ;  /* 0x0000000649487c11 */ /* 0x000fe4000f8c10ff */
[----:B------:R-:W-:Y:S02]  /*5200*/  LEA.HI.X.SX32 R74, R156, R110, 0x1, P2 ;  /* 0x0000006e9c4a7211 */ /* 0x000fe400010f0eff */
[-C--:B------:R-:W-:Y:S01]  /*5210*/  @!P0 ISETP.GE.AND P2, PT, R75, R154.reuse, PT ;  /* 0x0000009a4b00820c */ /* 0x080fe20003f46270 */
[----:B------:R-:W-:Y:S01]  /*5220*/  @!P0 VIADD R75, R165, 0x2 ;  /* 0x00000002a54b8836 */ /* 0x000fe20000000000 */
[----:B------:R-:W-:Y:S02]  /*5230*/  LEA.HI.X R73, R73, UR7, R74, 0x2, P6 ;  /* 0x0000000749497c11 */ /* 0x000fe4000b0f144a */
[----:B------:R-:W-:-:S02]  /*5240*/  @!P0 ISETP.GE.AND P6, PT, R165, R154, PT ;  /* 0x0000009aa500820c */ /* 0x000fc40003fc6270 */
[----:B------:R-:W-:Y:S02]  /*5250*/  @!P0 FSEL R19, R19, RZ, !P4 ;  /* 0x000000ff13138208 */ /* 0x000fe40006000000 */
[-C--:B------:R-:W-:Y:S02]  /*5260*/  @!P0 ISETP.GE.AND P4, PT, R75, R154.reuse, PT ;  /* 0x0000009a4b00820c */ /* 0x080fe40003f86270 */
[----:B------:R-:W-:Y:S01]  /*5270*/  @!P0 FSEL R18, R18, RZ, !P1 ;  /* 0x000000ff12128208 */ /* 0x000fe20004800000 */
[----:B------:R-:W2:Y:S01]  /*5280*/  LDG.E.128.CONSTANT R72, desc[UR10][R72.64] ;  /* 0x0000000a48487981 */ /* 0x000ea2000c1e9d00 */
[----:B------:R-:W-:Y:S02]  /*5290*/  @!P0 ISETP.GE.AND P1, PT, R77, R154, PT ;  /* 0x0000009a4d00820c */ /* 0x000fe40003f26270 */
[----:B----4-:R-:W-:Y:S02]  /*52a0*/  @!P0 FSEL R20, R20, RZ, !P6 ;  /* 0x000000ff14148208 */ /* 0x010fe40007000000 */
[----:B------:R-:W-:-:S02]  /*52b0*/  IADD3 R77, P6, R157, R100, RZ ;  /* 0x000000649d4d7210 */ /* 0x000fc40007fde0ff */
[----:B------:R-:W-:Y:S02]  /*52c0*/  @!P0 FSEL R21, R21, RZ, !P5 ;  /* 0x000000ff15158208 */ /* 0x000fe40006800000 */
[----:B------:R-:W-:Y:S02]  /*52d0*/  LEA R80, P5, R77, UR6, 0x2 ;  /* 0x000000064d507c11 */ /* 0x000fe4000f8a10ff */
[----:B------:R-:W-:Y:S02]  /*52e0*/  LEA.HI.X.SX32 R78, R157, R110, 0x1, P6 ;  /* 0x0000006e9d4e7211 */ /* 0x000fe400030f0eff */
[----:B------:R-:W-:Y:S02]  /*52f0*/  @!P0 FSEL R22, R22, RZ, !P3 ;  /* 0x000000ff16168208 */ /* 0x000fe40005800000 */
[----:B------:R-:W-:Y:S02]  /*5300*/  @!P0 ISETP.GE.AND P3, PT, R81, R154, PT ;  /* 0x0000009a5100820c */ /* 0x000fe40003f66270 */
[----:B------:R-:W-:-:S02]  /*5310*/  LEA.HI.X R81, R77, UR7, R78, 0x2, P5 ;  /* 0x000000074d517c11 */ /* 0x000fc4000a8f144e */
[----:B------:R-:W-:Y:S02]  /*5320*/  @!P0 FSEL R23, R23, RZ, !P2 ;  /* 0x000000ff17178208 */ /* 0x000fe40005000000 */
[----:B------:R-:W-:Y:S02]  /*5330*/  @!P0 ISETP.GE.AND P5, PT, R165, R154, PT ;  /* 0x0000009aa500820c */ /* 0x000fe40003fa6270 */
[----:B------:R-:W4:Y:S01]  /*5340*/  LDG.E.128.CONSTANT R80, desc[UR10][R80.64] ;  /* 0x0000000a50507981 */ /* 0x000f22000c1e9d00 */
[----:B------:R-:W-:Y:S02]  /*5350*/  IADD3 R85, P2, R158, R100, RZ ;  /* 0x000000649e557210 */ /* 0x000fe40007f5e0ff */
[----:B-----5:R-:W-:Y:S02]  /*5360*/  @!P0 FSEL R24, R24, RZ, !P5 ;  /* 0x000000ff18188208 */ /* 0x020fe40006800000 */
[----:B------:R-:W-:Y:S02]  /*5370*/  LEA R84, P5, R85, UR6, 0x2 ;  /* 0x0000000655547c11 */ /* 0x000fe4000f8a10ff */
[----:B------:R-:W-:-:S02]  /*5380*/  LEA.HI.X.SX32 R86, R158, R110, 0x1, P2 ;  /* 0x0000006e9e567211 */ /* 0x000fc400010f0eff */
[-C--:B------:R-:W-:Y:S02]  /*5390*/  @!P0 ISETP.GE.AND P6, PT, R79, R154.reuse, PT ;  /* 0x0000009a4f00820c */ /* 0x080fe40003fc6270 */
[----:B------:R-:W0:Y:S01]  /*53a0*/  LDS.128 R76, [R76] ;  /* 0x000000004c4c7984 */ /* 0x000e220000000c00 */
[----:B------:R-:W-:Y:S02]  /*53b0*/  LEA.HI.X R85, R85, UR7, R86, 0x2, P5 ;  /* 0x0000000755557c11 */ /* 0x000fe4000a8f1456 */
[----:B------:R-:W-:Y:S02]  /*53c0*/  @!P0 FSEL R25, R25, RZ, !P1 ;  /* 0x000000ff19198208 */ /* 0x000fe40004800000 */
[-C--:B------:R-:W-:Y:S02]  /*53d0*/  @!P0 ISETP.GE.AND P1, PT, R87, R154.reuse, PT ;  /* 0x0000009a5700820c */ /* 0x080fe40003f26270 */
[----:B------:R-:W5:Y:S01]  /*53e0*/  LDG.E.128.CONSTANT R84, desc[UR10][R84.64] ;  /* 0x0000000a54547981 */ /* 0x000f62000c1e9d00 */
[----:B------:R-:W-:-:S02]  /*53f0*/  @!P0 ISETP.GE.AND P2, PT, R89, R154, PT ;  /* 0x0000009a5900820c */ /* 0x000fc40003f46270 */
[----:B------:R-:W-:Y:S02]  /*5400*/  IADD3 R89, P5, R159, R100, RZ ;  /* 0x000000649f597210 */ /* 0x000fe40007fbe0ff */
[----:B------:R-:W-:Y:S02]  /*5410*/  @!P0 FSEL R26, R26, RZ, !P4 ;  /* 0x000000ff1a1a8208 */ /* 0x000fe40006000000 */
[----:B------:R-:W-:Y:S02]  /*5420*/  @!P0 ISETP.GE.AND P4, PT, R165, R154, PT ;  /* 0x0000009aa500820c */ /* 0x000fe40003f86270 */
[----:B------:R-:W-:Y:S02]  /*5430*/  @!P0 FSEL R27, R27, RZ, !P6 ;  /* 0x000000ff1b1b8208 */ /* 0x000fe40007000000 */
[----:B------:R-:W-:Y:S02]  /*5440*/  LEA R88, P6, R89, UR6, 0x2 ;  /* 0x0000000659587c11 */ /* 0x000fe4000f8c10ff */
[----:B------:R-:W-:-:S02]  /*5450*/  LEA.HI.X.SX32 R90, R159, R110, 0x1, P5 ;  /* 0x0000006e9f5a7211 */ /* 0x000fc400028f0eff */
[----:B---3--:R-:W-:Y:S02]  /*5460*/  @!P0 FSEL R28, R28, RZ, !P4 ;  /* 0x000000ff1c1c8208 */ /* 0x008fe40006000000 */
[-C--:B------:R-:W-:Y:S02]  /*5470*/  @!P0 ISETP.GE.AND P4, PT, R91, R154.reuse, PT ;  /* 0x0000009a5b00820c */ /* 0x080fe40003f86270 */
[----:B------:R-:W-:Y:S02]  /*5480*/  LEA.HI.X R89, R89, UR7, R90, 0x2, P6 ;  /* 0x0000000759597c11 */ /* 0x000fe4000b0f145a */
[----:B------:R-:W-:Y:S02]  /*5490*/  @!P0 IADD3 R91, R165, 0x3, RZ ;  /* 0x00000003a55b8810 */ /* 0x000fe40007ffe0ff */
[----:B------:R-:W-:Y:S02]  /*54a0*/  @!P0 FSEL R30, R30, RZ, !P1 ;  /* 0x000000ff1e1e8208 */ /* 0x000fe40004800000 */
[----:B------:R-:W-:-:S02]  /*54b0*/  @!P0 ISETP.GE.AND P1, PT, R91, R154, PT ;  /* 0x0000009a5b00820c */ /* 0x000fc40003f26270 */
[----:B------:R-:W3:Y:S01]  /*54c0*/  LDG.E.128.CONSTANT R88, desc[UR10][R88.64] ;  /* 0x0000000a58587981 */ /* 0x000ee2000c1e9d00 */
[----:B------:R-:W-:Y:S02]  /*54d0*/  @!P0 ISETP.GE.AND P5, PT, R93, R154, PT ;  /* 0x0000009a5d00820c */ /* 0x000fe40003fa6270 */
[C---:B------:R-:W-:Y:S02]  /*54e0*/  IADD3 R93, P6, R160.reuse, R100, RZ ;  /* 0x00000064a05d7210 */ /* 0x040fe40007fde0ff */
[----:B------:R-:W-:Y:S02]  /*54f0*/  @!P0 FSEL R29, R29, RZ, !P3 ;  /* 0x000000ff1d1d8208 */ /* 0x000fe40005800000 */
[----:B------:R-:W-:Y:S02]  /*5500*/  LEA.HI.X.SX32 R96, R160, R110, 0x1, P6 ;  /* 0x0000006ea0607211 */ /* 0x000fe400030f0eff */
[----:B------:R-:W-:Y:S02]  /*5510*/  LEA R92, P3, R93, UR6, 0x2 ;  /* 0x000000065d5c7c11 */ /* 0x000fe4000f8610ff */
[----:B------:R-:W-:-:S02]  /*5520*/  IADD3 R94, P6, R161, R100, RZ ;  /* 0x00000064a15e7210 */ /* 0x000fc40007fde0ff */
[----:B------:R-:W-:Y:S02]  /*5530*/  @!P0 FSEL R31, R31, RZ, !P2 ;  /* 0x000000ff1f1f8208 */ /* 0x000fe40005000000 */
[----:B------:R-:W-:Y:S02]  /*5540*/  @!P0 ISETP.GE.AND P2, PT, R95, R154, PT ;  /* 0x0000009a5f00820c */ /* 0x000fe40003f46270 */
[----:B------:R-:W-:Y:S02]  /*5550*/  LEA.HI.X R93, R93, UR7, R96, 0x2, P3 ;  /* 0x000000075d5d7c11 */ /* 0x000fe400098f1460 */
[----:B------:R-:W-:Y:S02]  /*5560*/  LEA.HI.X.SX32 R95, R161, R110, 0x1, P6 ;  /* 0x0000006ea15f7211 */ /* 0x000fe400030f0eff */
[----:B------:R-:W-:Y:S01]  /*5570*/  LEA R96, P3, R94, UR6, 0x2 ;  /* 0x000000065e607c11 */ /* 0x000fe2000f8610ff */
[----:B0-----:R-:W-:-:S03]  /*5580*/  FMUL.FTZ R17, R77, R17 ;  /* 0x000000114d117220 */ /* 0x001fc60000410000 */
[----:B------:R-:W-:Y:S02]  /*5590*/  LEA.HI.X R97, R94, UR7, R95, 0x2, P3 ;  /* 0x000000075e617c11 */ /* 0x000fe400098f145f */
[----:B------:R-:W3:Y:S01]  /*55a0*/  LDG.E.128.CONSTANT R92, desc[UR10][R92.64] ;  /* 0x0000000a5c5c7981 */ /* 0x000ee2000c1e9d00 */
[----:B------:R-:W-:Y:S01]  /*55b0*/  FFMA.FTZ R17, R76, R16, R17 ;  /* 0x000000104c117223 */ /* 0x000fe20000010011 */
[----:B------:R-:W-:Y:S02]  /*55c0*/  IADD3 R16, P3, R162, R100, RZ ;  /* 0x00000064a2107210 */ /* 0x000fe40007f7e0ff */
[----:B------:R-:W-:Y:S01]  /*55d0*/  @!P0 IADD3 R99, R165, 0x2, RZ ;  /* 0x00000002a5638810 */ /* 0x000fe20007ffe0ff */
[----:B------:R-:W-:Y:S01]  /*55e0*/  FFMA.FTZ R18, R78, R18, R17 ;  /* 0x000000124e127223 */ /* 0x000fe20000010011 */
[----:B------:R-:W-:Y:S02]  /*55f0*/  LEA.HI.X.SX32 R17, R162, R110, 0x1, P3 ;  /* 0x0000006ea2117211 */ /* 0x000fe400018f0eff */
[-C--:B------:R-:W-:Y:S01]  /*5600*/  @!P0 ISETP.GE.AND P3, PT, R99, R154.reuse, PT ;  /* 0x0000009a6300820c */ /* 0x080fe20003f66270 */
[C---:B------:R-:W-:Y:S01]  /*5610*/  @!P0 VIADD R99, R165.reuse, 0x3 ;  /* 0x00000003a5638836 */ /* 0x040fe20000000000 */
[----:B------:R-:W-:-:S02]  /*5620*/  @!P0 ISETP.GE.AND P6, PT, R165, R154, PT ;  /* 0x0000009aa500820c */ /* 0x000fc40003fc6270 */
[----:B------:R-:W-:Y:S02]  /*5630*/  @!P0 FSEL R33, R33, RZ, !P4 ;  /* 0x000000ff21218208 */ /* 0x000fe40006000000 */
[----:B------:R-:W-:Y:S02]  /*5640*/  @!P0 ISETP.GE.AND P4, PT, R99, R154, PT ;  /* 0x0000009a6300820c */ /* 0x000fe40003f86270 */
[----:B------:R-:W-:Y:S01]  /*5650*/  @!P0 FSEL R32, R32, RZ, !P6 ;  /* 0x000000ff20208208 */ /* 0x000fe20007000000 */
[----:B------:R-:W3:Y:S01]  /*5660*/  LDG.E.128.CONSTANT R96, desc[UR10][R96.64] ;  /* 0x0000000a60607981 */ /* 0x000ee2000c1e9d00 */
[----:B------:R-:W-:-:S04]  /*5670*/  LEA R102, P6, R16, UR6, 0x2 ;  /* 0x0000000610667c11 */ /* 0x000fc8000f8c10ff */
[----:B------:R-:W-:Y:S02]  /*5680*/  LEA.HI.X R103, R16, UR7, R17, 0x2, P6 ;  /* 0x0000000710677c11 */ /* 0x000fe4000b0f1411 */
[----:B------:R-:W-:-:S04]  /*5690*/  IADD3 R16, P6, R163, R100, RZ ;  /* 0x00000064a3107210 */ /* 0x000fc80007fde0ff */
[----:B------:R-:W-:Y:S02]  /*56a0*/  LEA.HI.X.SX32 R17, R163, R110, 0x1, P6 ;  /* 0x0000006ea3117211 */ /* 0x000fe400030f0eff */
[----:B------:R-:W-:Y:S02]  /*56b0*/  LEA R104, P6, R16, UR6, 0x2 ;  /* 0x0000000610687c11 */ /* 0x000fe4000f8c10ff */
[----:B------:R-:W-:Y:S02]  /*56c0*/  @!P0 FSEL R34, R34, RZ, !P5 ;  /* 0x000000ff22228208 */ /* 0x000fe40006800000 */
[----:B------:R-:W-:Y:S01]  /*56d0*/  LEA.HI.X R105, R16, UR7, R17, 0x2, P6 ;  /* 0x0000000710697c11 */ /* 0x000fe2000b0f1411 */
[----:B------:R-:W-:Y:S01]  /*56e0*/  FMUL.FTZ R21, R77, R21 ;  /* 0x000000154d157220 */ /* 0x000fe20000410000 */
[-C--:B------:R-:W-:Y:S02]  /*56f0*/  IADD3 R17, P5, R164, R100.reuse, RZ ;  /* 0x00000064a4117210 */ /* 0x080fe40007fbe0ff */
[----:B------:R-:W-:-:S02]  /*5700*/  IADD3 R16, P6, R3, R100, RZ ;  /* 0x0000006403107210 */ /* 0x000fc40007fde0ff */
[----:B------:R-:W3:Y:S01]  /*5710*/  LDG.E.128.CONSTANT R100, desc[UR10][R102.64] ;  /* 0x0000000a66647981 */ /* 0x000ee2000c1e9d00 */
[----:B------:R-:W-:Y:S01]  /*5720*/  FFMA.FTZ R21, R76, R20, R21 ;  /* 0x000000144c157223 */ /* 0x000fe20000010015 */
[----:B------:R-:W-:Y:S02]  /*5730*/  LEA.HI.X.SX32 R20, R164, R110, 0x1, P5 ;  /* 0x0000006ea4147211 */ /* 0x000fe400028f0eff */
[C---:B------:R-:W-:Y:S01]  /*5740*/  LEA R108, P5, R17.reuse, UR6, 0x2 ;  /* 0x00000006116c7c11 */ /* 0x040fe2000f8a10ff */
[----:B------:R-:W3:Y:S03]  /*5750*/  LDG.E.128.CONSTANT R104, desc[UR10][R104.64] ;  /* 0x0000000a68687981 */ /* 0x000ee6000c1e9d00 */
[----:B------:R-:W-:Y:S02]  /*5760*/  LEA.HI.X R109, R17, UR7, R20, 0x2, P5 ;  /* 0x00000007116d7c11 */ /* 0x000fe4000a8f1414 */
[----:B------:R-:W-:-:S04]  /*5770*/  @!P0 IADD3 R17, R165, 0x1, RZ ;  /* 0x00000001a5118810 */ /* 0x000fc80007ffe0ff */
[----:B------:R-:W-:Y:S02]  /*5780*/  @!P0 ISETP.GE.AND P5, PT, R17, R154, PT ;  /* 0x0000009a1100820c */ /* 0x000fe40003fa6270 */
[----:B------:R-:W-:Y:S02]  /*5790*/  LEA.HI.X.SX32 R17, R3, R110, 0x1, P6 ;  /* 0x0000006e03117211 */ /* 0x000fe400030f0eff */
[C---:B------:R-:W-:Y:S01]  /*57a0*/  LEA R112, P6, R16.reuse, UR6, 0x2 ;  /* 0x0000000610707c11 */ /* 0x040fe2000f8c10ff */
[----:B------:R-:W3:Y:S03]  /*57b0*/  LDG.E.128.CONSTANT R108, desc[UR10][R108.64] ;  /* 0x0000000a6c6c7981 */ /* 0x000ee6000c1e9d00 */
[----:B------:R-:W-:-:S06]  /*57c0*/  LEA.HI.X R113, R16, UR7, R17, 0x2, P6 ;  /* 0x0000000710717c11 */ /* 0x000fcc000b0f1411 */
[----:B------:R-:W3:Y:S01]  /*57d0*/  LDG.E.128.CONSTANT R112, desc[UR10][R112.64] ;  /* 0x0000000a70707981 */ /* 0x000ee2000c1e9d00 */
[----:B------:R-:W-:Y:S01]  /*57e0*/  @!P0 VIADD R17, R165, 0x2 ;  /* 0x00000002a5118836 */ /* 0x000fe20000000000 */
[----:B------:R-:W-:Y:S02]  /*57f0*/  @!P0 FSEL R35, R35, RZ, !P1 ;  /* 0x000000ff23238208 */ /* 0x000fe40004800000 */
[-C--:B------:R-:W-:Y:S02]  /*5800*/  @!P0 ISETP.GE.AND P1, PT, R165, R154.reuse, PT ;  /* 0x0000009aa500820c */ /* 0x080fe40003f26270 */
[----:B------:R-:W-:Y:S02]  /*5810*/  @!P0 ISETP.GE.AND P6, PT, R17, R154, PT ;  /* 0x0000009a1100820c */ /* 0x000fe40003fc6270 */
[----:B------:R-:W-:Y:S02]  /*5820*/  @!P0 IADD3 R17, R165, 0x3, RZ ;  /* 0x00000003a5118810 */ /* 0x000fe40007ffe0ff */
[----:B------:R-:W-:-:S02]  /*5830*/  @!P0 FSEL R36, R36, RZ, !P1 ;  /* 0x000000ff24248208 */ /* 0x000fc40004800000 */
[----:B------:R-:W-:Y:S01]  /*5840*/  @!P0 ISETP.GE.AND P1, PT, R17, R154, PT ;  /* 0x0000009a1100820c */ /* 0x000fe20003f26270 */
[----:B------:R-:W-:Y:S01]  /*5850*/  @!P0 VIADD R17, R165, 0x1 ;  /* 0x00000001a5118836 */ /* 0x000fe20000000000 */
[----:B------:R-:W-:-:S04]  /*5860*/  @!P0 FSEL R37, R37, RZ, !P2 ;  /* 0x000000ff25258208 */ /* 0x000fc80005000000 */
        /* <DEDUP_REMOVED lines=180> */
[C---:B------:R-:W-:Y:S02]  /*63b0*/  @!P0 IADD3 R17, R165.reuse, 0x3, RZ ;  /* 0x00000003a5118810 */ /* 0x040fe40007ffe0ff */
[C---:B------:R-:W-:Y:S01]  /*63c0*/  @!P0 ISETP.GE.AND P6, PT, R165.reuse, R154, PT ;  /* 0x0000009aa500820c */ /* 0x040fe20003fc6270 */
[----:B------:R-:W-:Y:S01]  /*63d0*/  @!P0 VIADD R165, R165, 0x2 ;  /* 0x00000002a5a58836 */ /* 0x000fe20000000000 */
[----:B------:R-:W-:-:S02]  /*63e0*/  @!P0 FSEL R109, R109, RZ, !P5 ;  /* 0x000000ff6d6d8208 */ /* 0x000fc40006800000 */
[----:B------:R-:W-:Y:S01]  /*63f0*/  @!P0 FSEL R113, R113, RZ, !P3 ;  /* 0x000000ff71718208 */ /* 0x000fe20005800000 */
[C---:B------:R-:W-:Y:S01]  /*6400*/  FMUL.FTZ R25, R77.reuse, R25 ;  /* 0x000000194d197220 */ /* 0x040fe20000410000 */
        /* <DEDUP_REMOVED lines=122> */
.L_x_25566:
[----:B------:R-:W-:Y:S05]  /*6bb0*/  BSYNC B1 ;  /* 0x0000000000017941 */ /* 0x000fea0003800000 */
.L_x_25565:
[----:B------:R-:W-:-:S04]  /*6bc0*/  IADD3 R137, R137, 0x4, RZ ;  /* 0x0000000489897810 */ /* 0x000fc80007ffe0ff */
[----:B------:R-:W-:-:S13]  /*6bd0*/  ISETP.GE.AND P0, PT, R137, R7, PT ;  /* 0x000000078900720c */ /* 0x000fda0003f06270 */
[----:B------:R-:W-:Y:S05]  /*6be0*/  @!P0 BRA `(.L_x_25567) ;  /* 0xffffffdc00208947 */ /* 0x000fea000383ffff */
.L_x_25564:
[----:B------:R-:W-:Y:S05]  /*6bf0*/  BSYNC B0 ;  /* 0x0000000000007941 */ /* 0x000fea0003800000 */
.L_x_25562:
[----:B------:R-:W4:Y:S01]  /*6c00*/  SHFL.BFLY PT, R3, R10, 0x4, 0x1f ;  /* 0x0c801f000a037f89 */ /* 0x000f2200000e0000 */
[----:B------:R-:W5:Y:S01]  /*6c10*/  S2UR UR5, SR_CgaCtaId ;  /* 0x00000000000579c3 */ /* 0x000f620000008800 */
[----:B------:R-:W-:Y:S01]  /*6c20*/  UMOV UR4, 0x400 ;  /* 0x0000040000047882 */ /* 0x000fe20000000000 */
[----:B------:R-:W-:Y:S01]  /*6c30*/  BSSY B0, `(.L_x_25568) ;  /* 0x00000bb000007945 */ /* 0x000fe20003800000 */
[----:B------:R-:W0:Y:S01]  /*6c40*/  SHFL.BFLY PT, R2, R13, 0x4, 0x1f ;  /* 0x0c801f000d027f89 */ /* 0x000e2200000e0000 */
[----:B------:R-:W-:-:S03]  /*6c50*/  UIADD3 UR4, UR4, 0x1a0, URZ ;  /* 0x000001a004047890 */ /* 0x000fc6000fffe03f */
[----:B------:R-:W1:Y:S04]  /*6c60*/  SHFL.BFLY PT, R8, R119, 0x4, 0x1f ;  /* 0x0c801f0077087f89 */ /* 0x000e6800000e0000 */
[----:B------:R-:W2:Y:S04]  /*6c70*/  SHFL.BFLY PT, R0, R11, 0x4, 0x1f ;  /* 0x0c801f000b007f89 */ /* 0x000ea800000e0000 */
[----:B------:R-:W3:Y:S04]  /*6c80*/  SHFL.BFLY PT, R5, R12, 0x4, 0x1f ;  /* 0x0c801f000c057f89 */ /* 0x000ee800000e0000 */
[----:B------:R-:W3:Y:S01]  /*6c90*/  SHFL.BFLY PT, R7, R14, 0x4, 0x1f ;  /* 0x0c801f000e077f89 */ /* 0x000ee200000e0000 */
[----:B----4-:R-:W-:-:S03]  /*6ca0*/  FADD.FTZ R3, R3, R10 ;  /* 0x0000000a03037221 */ /* 0x010fc60000010000 */
[----:B------:R-:W4:Y:S01]  /*6cb0*/  SHFL.BFLY PT, R19, R120, 0x4, 0x1f ;  /* 0x0c801f0078137f89 */ /* 0x000f2200000e0000 */
[----:B-----5:R-:W-:Y:S01]  /*6cc0*/  ULEA UR4, UR5, UR4, 0x18 ;  /* 0x0000000405047291 */ /* 0x020fe2000f8ec03f */
[----:B0-----:R-:W-:Y:S02]  /*6cd0*/  FADD.FTZ R13, R2, R13 ;  /* 0x0000000d020d7221 */ /* 0x001fe40000010000 */
[----:B------:R-:W0:Y:S01]  /*6ce0*/  SHFL.BFLY PT, R10, R127, 0x4, 0x1f ;  /* 0x0c801f007f0a7f89 */ /* 0x000e2200000e0000 */
[----:B------:R-:W-:Y:S01]  /*6cf0*/  LOP3.LUT R2, R153, 0x7, RZ, 0xc0, !PT ;  /* 0x0000000799027812 */ /* 0x000fe200078ec0ff */
[----:B-1----:R-:W-:Y:S02]  /*6d00*/  FADD.FTZ R119, R8, R119 ;  /* 0x0000007708777221 */ /* 0x002fe40000010000 */
[----:B------:R-:W1:Y:S01]  /*6d10*/  SHFL.BFLY PT, R4, R15, 0x4, 0x1f ;  /* 0x0c801f000f047f89 */ /* 0x000e6200000e0000 */
[----:B------:R-:W-:Y:S01]  /*6d20*/  LOP3.LUT R8, R148, 0xffffffc0, RZ, 0xc0, !PT ;  /* 0xffffffc094087812 */ /* 0x000fe200078ec0ff */
[----:B--2---:R-:W-:-:S02]  /*6d30*/  FADD.FTZ R11, R0, R11 ;  /* 0x0000000b000b7221 */ /* 0x004fc40000010000 */
[----:B------:R-:W2:Y:S01]  /*6d40*/  SHFL.BFLY PT, R9, R116, 0x4, 0x1f ;  /* 0x0c801f0074097f89 */ /* 0x000ea200000e0000 */
[----:B------:R-:W-:Y:S01]  /*6d50*/  ISETP.NE.AND P2, PT, R2, RZ, PT ;  /* 0x000000ff0200720c */ /* 0x000fe20003f45270 */
[----:B---3--:R-:W-:Y:S02]  /*6d60*/  FADD.FTZ R5, R5, R12 ;  /* 0x0000000c05057221 */ /* 0x008fe40000010000 */
[----:B------:R-:W3:Y:S01]  /*6d70*/  SHFL.BFLY PT, R17, R118, 0x4, 0x1f ;  /* 0x0c801f0076117f89 */ /* 0x000ee200000e0000 */
[----:B------:R-:W-:Y:S01]  /*6d80*/  SHF.R.S32.HI R12, RZ, 0x1f, R153 ;  /* 0x0000001fff0c7819 */ /* 0x000fe20000011499 */
[----:B------:R-:W-:Y:S02]  /*6d90*/  FADD.FTZ R7, R7, R14 ;  /* 0x0000000e07077221 */ /* 0x000fe40000010000 */
[----:B------:R-:W5:Y:S01]  /*6da0*/  SHFL.BFLY PT, R6, R117, 0x4, 0x1f ;  /* 0x0c801f0075067f89 */ /* 0x000f6200000e0000 */
[----:B------:R-:W-:Y:S02]  /*6db0*/  LOP3.LUT R14, R148, 0xffffffe0, RZ, 0xc0, !PT ;  /* 0xffffffe0940e7812 */ /* 0x000fe400078ec0ff */
[----:B------:R-:W-:Y:S01]  /*6dc0*/  ISETP.NE.OR P5, PT, R8, 0x40, P2 ;  /* 0x000000400800780c */ /* 0x000fe200017a5670 */
[----:B------:R-:W5:Y:S01]  /*6dd0*/  SHFL.BFLY PT, R23, R124, 0x4, 0x1f ;  /* 0x0c801f007c177f89 */ /* 0x000f6200000e0000 */
[----:B----4-:R-:W-:Y:S01]  /*6de0*/  FADD.FTZ R19, R19, R120 ;  /* 0x0000007813137221 */ /* 0x010fe20000010000 */
[----:B------:R-:W-:-:S02]  /*6df0*/  LEA.HI R41, R12, R153, RZ, 0x3 ;  /* 0x000000990c297211 */ /* 0x000fc400078f18ff */
[----:B------:R-:W4:Y:S01]  /*6e00*/  SHFL.BFLY PT, R20, R125, 0x4, 0x1f ;  /* 0x0c801f007d147f89 */ /* 0x000f2200000e0000 */
[----:B0-----:R-:W-:Y:S01]  /*6e10*/  FADD.FTZ R127, R10, R127 ;  /* 0x0000007f0a7f7221 */ /* 0x001fe20000010000 */
[----:B------:R-:W-:Y:S01]  /*6e20*/  VIADD R10, R148, 0x1f ;  /* 0x0000001f940a7836 */ /* 0x000fe20000000000 */
[----:B------:R-:W-:Y:S01]  /*6e30*/  ISETP.NE.OR P4, PT, R14, 0x20, P2 ;  /* 0x000000200e00780c */ /* 0x000fe20001785670 */
[----:B------:R-:W0:Y:S01]  /*6e40*/  SHFL.BFLY PT, R29, R132, 0x4, 0x1f ;  /* 0x0c801f00841d7f89 */ /* 0x000e2200000e0000 */
[----:B-1----:R-:W-:Y:S01]  /*6e50*/  FADD.FTZ R15, R4, R15 ;  /* 0x0000000f040f7221 */ /* 0x002fe20000010000 */
[----:B------:R-:W-:Y:S02]  /*6e60*/  SHF.R.S32.HI R41, RZ, 0x3, R41 ;  /* 0x00000003ff297819 */ /* 0x000fe40000011429 */
[----:B------:R-:W1:Y:S01]  /*6e70*/  SHFL.BFLY PT, R16, R121, 0x4, 0x1f ;  /* 0x0c801f0079107f89 */ /* 0x000e6200000e0000 */
[----:B--2---:R-:W-:Y:S01]  /*6e80*/  FADD.FTZ R9, R9, R116 ;  /* 0x0000007409097221 */ /* 0x004fe20000010000 */
[----:B------:R-:W-:Y:S01]  /*6e90*/  ISETP.GT.U32.AND P3, PT, R10, 0x3e, PT ;  /* 0x0000003e0a00780c */ /* 0x000fe20003f64070 */
[----:B------:R-:W-:Y:S01]  /*6ea0*/  IMAD R136, R136, 0x60, R41 ;  /* 0x0000006088887824 */ /* 0x000fe200078e0229 */
[----:B------:R-:W2:Y:S01]  /*6eb0*/  SHFL.BFLY PT, R21, R122, 0x4, 0x1f ;  /* 0x0c801f007a157f89 */ /* 0x000ea200000e0000 */
[----:B---3--:R-:W-:Y:S01]  /*6ec0*/  FADD.FTZ R17, R17, R118 ;  /* 0x0000007611117221 */ /* 0x008fe20000010000 */
[----:B------:R-:W-:-:S02]  /*6ed0*/  ISETP.GT.OR P0, PT, R148, 0x3f, P2 ;  /* 0x0000003f9400780c */ /* 0x000fc40001704670 */
[----:B------:R-:W3:Y:S01]  /*6ee0*/  SHFL.BFLY PT, R18, R123, 0x4, 0x1f ;  /* 0x0c801f007b127f89 */ /* 0x000ee200000e0000 */
[----:B-----5:R-:W-:Y:S01]  /*6ef0*/  FADD.FTZ R117, R6, R117 ;  /* 0x0000007506757221 */ /* 0x020fe20000010000 */
[----:B------:R-:W-:Y:S02]  /*6f00*/  ISETP.GT.OR P1, PT, R148, 0x1f, P2 ;  /* 0x0000001f9400780c */ /* 0x000fe40001724670 */
[----:B------:R-:W5:Y:S01]  /*6f10*/  SHFL.BFLY PT, R25, R126, 0x4, 0x1f ;  /* 0x0c801f007e197f89 */ /* 0x000f6200000e0000 */
[----:B------:R-:W-:-:S03]  /*6f20*/  FADD.FTZ R23, R23, R124 ;  /* 0x0000007c17177221 */ /* 0x000fc60000010000 */
[----:B------:R-:W5:Y:S01]  /*6f30*/  SHFL.BFLY PT, R27, R128, 0x4, 0x1f ;  /* 0x0c801f00801b7f89 */ /* 0x000f6200000e0000 */
[----:B----4-:R-:W-:-:S03]  /*6f40*/  FADD.FTZ R125, R20, R125 ;  /* 0x0000007d147d7221 */ /* 0x010fc60000010000 */
        /* <DEDUP_REMOVED lines=11> */
[----:B------:R-:W-:Y:S01]  /*7000*/  FADD.FTZ R27, R27, R128 ;  /* 0x000000801b1b7221 */ /* 0x000fe20000010000 */
[----:B----4-:R-:W-:Y:S02]  /*7010*/  FADD.FTZ R129, R22, R129 ;  /* 0x0000008116817221 */ /* 0x010fe40000010000 */
        /* <DEDUP_REMOVED lines=10> */
[----:B------:R-:W5:Y:S04]  /*70c0*/  SHFL.BFLY PT, R12, R9, 0x2, 0x1f ;  /* 0x0c401f00090c7f89 */ /* 0x000f6800000e0000 */
        /* <DEDUP_REMOVED lines=37> */
[----:B---3--:R-:W-:Y:S01]  /*7320*/  FADD.FTZ R38, R129, R38 ;  /* 0x0000002681267221 */ /* 0x008fe20000010000 */
[----:B-----5:R-:W-:Y:S02]  /*7330*/  FADD.FTZ R42, R133, R42 ;  /* 0x0000002a852a7221 */ /* 0x020fe40000010000 */
[----:B------:R-:W3:Y:S01]  /*7340*/  SHFL.BFLY PT, R11, R8, 0x1, 0x1f ;  /* 0x0c201f00080b7f89 */ /* 0x000ee200000e0000 */
        /* <DEDUP_REMOVED lines=9> */
[----:B------:R-:W2:Y:S04]  /*73e0*/  SHFL.BFLY PT, R19, R16, 0x1, 0x1f ;  /* 0x0c201f0010137f89 */ /* 0x000ea800000e0000 */
[----:B------:R-:W2:Y:S01]  /*73f0*/  SHFL.BFLY PT, R21, R18, 0x1, 0x1f ;  /* 0x0c201f0012157f89 */ /* 0x000ea200000e0000 */
[----:B---3--:R-:W-:-:S03]  /*7400*/  FADD.FTZ R5, R8, R11 ;  /* 0x0000000b08057221 */ /* 0x008fc60000010000 */
[----:B------:R-:W3:Y:S01]  /*7410*/  SHFL.BFLY PT, R17, R14, 0x1, 0x1f ;  /* 0x0c201f000e117f89 */ /* 0x000ee200000e0000 */
[----:B-----5:R-:W-:-:S03]  /*7420*/  FADD.FTZ R4, R6, R9 ;  /* 0x0000000906047221 */ /* 0x020fc60000010000 */
[----:B------:R-:W5:Y:S01]  /*7430*/  SHFL.BFLY PT, R31, R28, 0x1, 0x1f ;  /* 0x0c201f001c1f7f89 */ /* 0x000f6200000e0000 */
[----:B----4-:R-:W-:Y:S01]  /*7440*/  FADD.FTZ R11, R20, R23 ;  /* 0x00000017140b7221 */ /* 0x010fe20000010000 */
[----:B------:R-:W-:Y:S02]  /*7450*/  LEA R23, R136, UR4, 0x2 ;  /* 0x0000000488177c11 */ /* 0x000fe4000f8e10ff */
        /* <DEDUP_REMOVED lines=8> */
[----:B------:R-:W2:Y:S01]  /*74e0*/  SHFL.BFLY PT, R29, R26, 0x1, 0x1f ;  /* 0x0c201f001a1d7f89 */ /* 0x000ea200000e0000 */
[----:B---3--:R-:W-:-:S03]  /*74f0*/  FADD.FTZ R8, R14, R17 ;  /* 0x000000110e087221 */ /* 0x008fc60000010000 */
[----:B------:R-:W3:Y:S01]  /*7500*/  SHFL.BFLY PT, R35, R32, 0x1, 0x1f ;  /* 0x0c201f0020237f89 */ /* 0x000ee200000e0000 */
[----:B-----5:R-:W-:-:S03]  /*7510*/  FADD.FTZ R15, R28, R31 ;  /* 0x0000001f1c0f7221 */ /* 0x020fc60000010000 */
        /* <DEDUP_REMOVED lines=11> */
[----:B---3--:R-:W-:Y:S01]  /*75d0*/  FADD.FTZ R17, R32, R35 ;  /* 0x0000002320117221 */ /* 0x008fe20000010000 */
[----:B------:R-:W-:Y:S01]  /*75e0*/  BAR.SYNC.DEFER_BLOCKING 0x0 ;  /* 0x0000000000007b1d */ /* 0x000fe20000010000 */
[----:B-----5:R-:W-:Y:S01]  /*75f0*/  FADD.FTZ R18, R34, R37 ;  /* 0x0000002522127221 */ /* 0x020fe20000010000 */
[----:B----4-:R-:W-:Y:S01]  /*7600*/  FADD.FTZ R19, R36, R39 ;  /* 0x0000002724137221 */ /* 0x010fe20000010000 */
[----:B0-----:R-:W-:Y:S01]  /*7610*/  FADD.FTZ R20, R38, R43 ;  /* 0x0000002b26147221 */ /* 0x001fe20000010000 */
[----:B-1----:R-:W-:Y:S01]  /*7620*/  FADD.FTZ R30, R42, R47 ;  /* 0x0000002f2a1e7221 */ /* 0x002fe20000010000 */
[----:B--2---:R-:W-:Y:S01]  /*7630*/  FADD.FTZ R31, R44, R49 ;  /* 0x000000312c1f7221 */ /* 0x004fe20000010000 */
        /* <DEDUP_REMOVED lines=26> */
.L_x_25569:
[----:B------:R-:W-:Y:S05]  /*77e0*/  BSYNC B0 ;  /* 0x0000000000007941 */ /* 0x000fea0003800000 */
.L_x_25568:
        /* <DEDUP_REMOVED lines=51> */
.L_x_25571:
[----:B------:R-:W-:Y:S05]  /*7b20*/  BSYNC B0 ;  /* 0x0000000000007941 */ /* 0x000fea0003800000 */
.L_x_25570:
        /* <DEDUP_REMOVED lines=27> */
.L_x_25573:
[----:B------:R-:W-:Y:S05]  /*7ce0*/  BSYNC B0 ;  /* 0x0000000000007941 */ /* 0x000fea0003800000 */
.L_x_25572:
        /* <DEDUP_REMOVED lines=51> */
.L_x_25575:
[----:B------:R-:W-:Y:S05]  /*8020*/  BSYNC B0 ;  /* 0x0000000000007941 */ /* 0x000fea0003800000 */
.L_x_25574:
[----:B------:R-:W-:Y:S06]  /*8030*/  BAR.SYNC.DEFER_BLOCKING 0x0 ;  /* 0x0000000000007b1d */ /* 0x000fec0000010000 */
[----:B------:R-:W-:Y:S05]  /*8040*/  @P3 EXIT ;  /* 0x000000000000394d */ /* 0x000fea0003800000 */
[----:B------:R-:W-:Y:S05]  /*8050*/  @P2 EXIT ;  /* 0x000000000000294d */ /* 0x000fea0003800000 */
[----:B------:R-:W2:Y:S01]  /*8060*/  S2UR UR7, SR_CTAID.Y ;  /* 0x00000000000779c3 */ /* 0x000ea20000002600 */
[----:B------:R-:W-:Y:S01]  /*8070*/  ULDC UR6, c[0x0][0xc] ;  /* 0x0000030000067ab9 */ /* 0x000fe20000000800 */
[----:B------:R-:W-:Y:S01]  /*8080*/  ULDC UR4, c[0x0][0x14] ;  /* 0x0000050000047ab9 */ /* 0x000fe20000000800 */
[C---:B01----:R-:W-:Y:S01]  /*8090*/  VIADD R23, R41.reuse, 0x8 ;  /* 0x0000000829177836 */ /* 0x043fe20000000000 */
[----:B------:R-:W-:Y:S01]  /*80a0*/  UIMAD UR9, UR4, 0x60, URZ ;  /* 0x00000060040978a4 */ /* 0x000fe2000f8e023f */
[C---:B------:R-:W-:Y:S02]  /*80b0*/  IADD3 R22, R41.reuse, 0x4, RZ ;  /* 0x0000000429167810 */ /* 0x040fe40007ffe0ff */
[C---:B------:R-:W-:Y:S01]  /*80c0*/  IADD3 R24, R41.reuse, 0xc, RZ ;  /* 0x0000000c29187810 */ /* 0x040fe20007ffe0ff */
[----:B------:R-:W0:Y:S01]  /*80d0*/  S2UR UR5, SR_CTAID.Z ;  /* 0x00000000000579c3 */ /* 0x000e220000002700 */
[C---:B------:R-:W-:Y:S02]  /*80e0*/  IADD3 R35, R41.reuse, 0x1c, RZ ;  /* 0x0000001c29237810 */ /* 0x040fe40007ffe0ff */
[----:B------:R-:W-:-:S02]  /*80f0*/  IADD3 R45, R41, 0x2c, RZ ;  /* 0x0000002c292d7810 */ /* 0x000fc40007ffe0ff */
[----:B------:R-:W-:-:S03]  /*8100*/  IADD3 R53, R41, 0x3c, RZ ;  /* 0x0000003c29357810 */ /* 0x000fc60007ffe0ff */
[----:B------:R-:W1:Y:S01]  /*8110*/  S2UR UR8, SR_CTAID.X ;  /* 0x00000000000879c3 */ /* 0x000e620000002500 */
[----:B--2---:R-:W-:-:S04]  /*8120*/  UIMAD UR6, UR7, UR6, URZ ;  /* 0x00000006070672a4 */ /* 0x004fc8000f8e023f */
        /* <DEDUP_REMOVED lines=8> */
[----:B------:R-:W-:Y:S01]  /*81b0*/  IADD3 R33, P1, R22, UR4, RZ ;  /* 0x0000000416217c10 */ /* 0x000fe2000ff3e0ff */
[----:B------:R-:W-:Y:S01]  /*81c0*/  ULDC.64 UR8, c[0x0][0x210] ;  /* 0x0000840000087ab9 */ /* 0x000fe20000000a00 */
[C---:B------:R-:W-:Y:S02]  /*81d0*/  IADD3 R29, P2, R23.reuse, UR4, RZ ;  /* 0x00000004171d7c10 */ /* 0x040fe4000ff5e0ff */
[----:B------:R-:W-:Y:S02]  /*81e0*/  IADD3 R27, P3, R24, UR4, RZ ;  /* 0x00000004181b7c10 */ /* 0x000fe4000ff7e0ff */
[----:B------:R-:W-:Y:S02]  /*81f0*/  LEA.HI.X.SX32 R36, R22, UR7, 0x1, P1 ;  /* 0x0000000716247c11 */ /* 0x000fe400088f0eff */
[----:B------:R-:W-:-:S02]  /*8200*/  LEA.HI.X.SX32 R34, R23, UR7, 0x1, P2 ;  /* 0x0000000717227c11 */ /* 0x000fc400090f0eff */
[----:B------:R-:W-:Y:S02]  /*8210*/  LEA.HI.X.SX32 R32, R24, UR7, 0x1, P3 ;  /* 0x0000000718207c11 */ /* 0x000fe400098f0eff */
[----:B------:R-:W-:Y:S02]  /*8220*/  IADD3 R25, P0, R41, UR4, RZ ;  /* 0x0000000429197c10 */ /* 0x000fe4000ff1e0ff */
[----:B------:R-:W-:Y:S02]  /*8230*/  LEA R22, P1, R33, UR8, 0x2 ;  /* 0x0000000821167c11 */ /* 0x000fe4000f8210ff */
[----:B------:R-:W-:Y:S02]  /*8240*/  LEA R28, P2, R29, UR8, 0x2 ;  /* 0x000000081d1c7c11 */ /* 0x000fe4000f8410ff */
[----:B------:R-:W-:Y:S02]  /*8250*/  LEA R26, P3, R27, UR8, 0x2 ;  /* 0x000000081b1a7c11 */ /* 0x000fe4000f8610ff */
[----:B------:R-:W-:-:S02]  /*8260*/  LEA.HI.X.SX32 R38, R41, UR7, 0x1, P0 ;  /* 0x0000000729267c11 */ /* 0x000fc400080f0eff */
[----:B------:R-:W-:Y:S02]  /*8270*/  LEA.HI.X R23, R33, UR9, R36, 0x2, P1 ;  /* 0x0000000921177c11 */ /* 0x000fe400088f1424 */
[----:B------:R-:W-:Y:S01]  /*8280*/  LEA.HI.X R29, R29, UR9, R34, 0x2, P2 ;  /* 0x000000091d1d7c11 */ /* 0x000fe200090f1422 */
[----:B------:R-:W-:Y:S01]  /*8290*/  VIADD R34, R41, 0x18 ;  /* 0x0000001829227836 */ /* 0x000fe20000000000 */
[----:B------:R-:W-:Y:S01]  /*82a0*/  LEA.HI.X R27, R27, UR9, R32, 0x2, P3 ;  /* 0x000000091b1b7c11 */ /* 0x000fe200098f1420 */
[----:B------:R-:W-:Y:S01]  /*82b0*/  VIADD R32, R41, 0x10 ;  /* 0x0000001029207836 */ /* 0x000fe20000000000 */
[----:B------:R-:W-:Y:S02]  /*82c0*/  LEA R24, P0, R25, UR8, 0x2 ;  /* 0x0000000819187c11 */ /* 0x000fe4000f8010ff */
[----:B------:R-:W-:Y:S02]  /*82d0*/  IADD3 R33, R41, 0x14, RZ ;  /* 0x0000001429217810 */ /* 0x000fe40007ffe0ff */
        /* <DEDUP_REMOVED lines=38> */
[----:B------:R-:W-:Y:S01]  /*8540*/  LEA.HI.X R45, R51, UR9, R52, 0x2, P2 ;  /* 0x00000009332d7c11 */ /* 0x000fe200090f1434 */
[C---:B------:R-:W-:Y:S01]  /*8550*/  VIADD R52, R41.reuse, 0x38 ;  /* 0x0000003829347836 */ /* 0x040fe20000000000 */
[----:B------:R-:W-:Y:S01]  /*8560*/  LEA.HI.X R43, R50, UR9, R43, 0x2, P3 ;  /* 0x00000009322b7c11 */ /* 0x000fe200098f142b */
[----:B------:R-:W-:Y:S01]  /*8570*/  VIADD R50, R41, 0x30 ;  /* 0x0000003029327836 */ /* 0x000fe20000000000 */
[----:B------:R-:W-:Y:S02]  /*8580*/  LEA R48, P0, R49, UR8, 0x2 ;  /* 0x0000000831307c11 */ /* 0x000fe4000f8010ff */
[----:B------:R-:W-:Y:S02]  /*8590*/  LEA R46, P1, R47, UR8, 0x2 ;  /* 0x000000082f2e7c11 */ /* 0x000fe4000f8210ff */
[----:B------:R-:W-:-:S02]  /*85a0*/  IADD3 R51, R41, 0x34, RZ ;  /* 0x0000003429337810 */ /* 0x000fc40007ffe0ff */
[----:B------:R-:W-:Y:S02]  /*85b0*/  LEA.HI.X R49, R49, UR9, R56, 0x2, P0 ;  /* 0x0000000931317c11 */ /* 0x000fe400080f1438 */
[----:B------:R-:W-:Y:S02]  /*85c0*/  IADD3 R61, P0, R50, UR4, RZ ;  /* 0x00000004323d7c10 */ /* 0x000fe4000ff1e0ff */
[----:B------:R-:W-:Y:S01]  /*85d0*/  IADD3 R55, P2, R52, UR4, RZ ;  /* 0x0000000434377c10 */ /* 0x000fe2000ff5e0ff */
[----:B------:R-:W-:Y:S01]  /*85e0*/  STG.E desc[UR10][R48.64], R9 ;  /* 0x0000000930007986 */ /* 0x000fe2000c10190a */
        /* <DEDUP_REMOVED lines=8> */
[----:B------:R-:W-:Y:S01]  /*8670*/  LEA R54, P2, R55, UR8, 0x2 ;  /* 0x0000000837367c11 */ /* 0x000fe2000f8410ff */
[----:B------:R-:W-:Y:S01]  /*8680*/  STG.E desc[UR10][R42.64], R12 ;  /* 0x0000000c2a007986 */ /* 0x000fe2000c10190a */
[----:B------:R-:W-:Y:S02]  /*8690*/  LEA.HI.X.SX32 R62, R51, UR7, 0x1, P1 ;  /* 0x00000007333e7c11 */ /* 0x000fe400088f0eff */
[----:B------:R-:W-:Y:S02]  /*86a0*/  LEA R52, P1, R59, UR8, 0x2 ;  /* 0x000000083b347c11 */ /* 0x000fe4000f8210ff */
[----:B------:R-:W-:-:S02]  /*86b0*/  LEA.HI.X.SX32 R58, R53, UR7, 0x1, P3 ;  /* 0x00000007353a7c11 */ /* 0x000fc400098f0eff */
[----:B------:R-:W-:Y:S02]  /*86c0*/  LEA R56, P3, R57, UR8, 0x2 ;  /* 0x0000000839387c11 */ /* 0x000fe4000f8610ff */
[----:B------:R-:W-:Y:S02]  /*86d0*/  LEA.HI.X R51, R61, UR9, R64, 0x2, P0 ;  /* 0x000000093d337c11 */ /* 0x000fe400080f1440 */
[----:B------:R-:W-:Y:S01]  /*86e0*/  LEA.HI.X R55, R55, UR9, R60, 0x2, P2 ;  /* 0x0000000937377c11 */ /* 0x000fe200090f143c */
[C---:B------:R-:W-:Y:S01]  /*86f0*/  VIADD R60, R41.reuse, 0x48 ;  /* 0x00000048293c7836 */ /* 0x040fe20000000000 */
[----:B------:R-:W-:Y:S01]  /*8700*/  IADD3 R61, R41, 0x4c, RZ ;  /* 0x0000004c293d7810 */ /* 0x000fe20007ffe0ff */
[----:B------:R-:W-:Y:S01]  /*8710*/  STG.E desc[UR10][R50.64], R13 ;  /* 0x0000000d32007986 */ /* 0x000fe2000c10190a */
[----:B------:R-:W-:Y:S02]  /*8720*/  LEA.HI.X R53, R59, UR9, R62, 0x2, P1 ;  /* 0x000000093b357c11 */ /* 0x000fe400088f143e */
[----:B------:R-:W-:-:S02]  /*8730*/  IADD3 R59, R41, 0x44, RZ ;  /* 0x00000044293b7810 */ /* 0x000fc40007ffe0ff */
[----:B------:R-:W-:Y:S01]  /*8740*/  LEA.HI.X R57, R57, UR9, R58, 0x2, P3 ;  /* 0x0000000939397c11 */ /* 0x000fe200098f143a */
[----:B------:R-:W-:Y:S01]  /*8750*/  VIADD R58, R41, 0x40 ;  /* 0x00000040293a7836 */ /* 0x000fe20000000000 */
        /* <DEDUP_REMOVED lines=9> */
[----:B------:R-:W-:Y:S02]  /*87f0*/  LEA R64, P3, R65, UR8, 0x2 ;  /* 0x0000000841407c11 */ /* 0x000fe4000f8610ff */
[----:B------:R-:W-:Y:S02]  /*8800*/  LEA.HI.X.SX32 R70, R59, UR7, 0x1, P1 ;  /* 0x000000073b467c11 */ /* 0x000fe400088f0eff */
[----:B------:R-:W-:Y:S02]  /*8810*/  LEA R62, P2, R63, UR8, 0x2 ;  /* 0x000000083f3e7c11 */ /* 0x000fe4000f8410ff */
[----:B------:R-:W-:Y:S02]  /*8820*/  LEA R60, P1, R67, UR8, 0x2 ;  /* 0x00000008433c7c11 */ /* 0x000fe4000f8210ff */
[----:B------:R-:W-:Y:S02]  /*8830*/  LEA.HI.X.SX32 R72, R58, UR7, 0x1, P0 ;  /* 0x000000073a487c11 */ /* 0x000fe400080f0eff */
        /* <DEDUP_REMOVED lines=34> */
.L_x_25576:
        /* <DEDUP_REMOVED lines=10> */
.L_x_28472:


//--------------------- .text._ZN4vllm25paged_attention_v1_kernelIffLi80ELi32ELi128ELNS_18Fp8KVCacheDataTypeE0ELb1EEEvPT_PKS2_PKT0_S8_ifPKiSA_iPKfiiiSC_SC_iiiii --------------------------
	.section	.text._ZN4vllm25paged_attention_v1_kernelIffLi80ELi32ELi128ELNS_18Fp8KVCacheDataTypeE0ELb1EEEvPT_PKS2_PKT0_S8_ifPKiSA_iPKfiiiSC_SC_iiiii,"ax",@progbits
	.align	128
        .global         _ZN4vllm25paged_attention_v1_kernelIffLi80ELi32ELi128ELNS_18Fp8KVCacheDataTypeE0ELb1EEEvPT_PKS2_PKT0_S8_ifPKiSA_iPKfiiiSC_SC_iiiii
        .type           _ZN4vllm25paged_attention_v1_kernelIffLi80ELi32ELi128ELNS_18Fp8KVCacheDataTypeE0ELb1EEEvPT_PKS2_PKT0_S8_ifPKiSA_iPKfiiiSC_SC_iiiii,@function
        .size           _ZN4vllm25paged_attention_v1_kernelIffLi80ELi32ELi128ELNS_18Fp8KVCacheDataTypeE0ELb1EEEvPT_PKS2_PKT0_S8_ifPKiSA_iPKfiiiSC_SC_iiiii,(.L_x_28473 - _ZN4vllm25paged_attention_v1_kernelIffLi80ELi32ELi128ELNS_18Fp8KVCacheDataTypeE0ELb1EEEvPT_PKS2_PKT0_S8_ifPKiSA_iPKfiiiSC_SC_iiiii)
        .other          _ZN4vllm25paged_attention_v1_kernelIffLi80ELi32ELi128ELNS_18Fp8KVCacheDataTypeE0ELb1EEEvPT_PKS2_PKT0_S8_ifPKiSA_iPKfiiiSC_SC_iiiii,@"STO_CUDA_ENTRY STV_DEFAULT"
_ZN4vllm25paged_attention_v1_kernelIffLi80ELi32ELi128ELNS_18Fp8KVCacheDataTypeE0ELb1EEEvPT_PKS2_PKT0_S8_ifPKiSA_iPKfiiiSC_SC_iiiii:
.text._ZN4vllm25paged_attention_v1_kernelIffLi80ELi32ELi128ELNS_18Fp8KVCacheDataTypeE0ELb1EEEvPT_PKS2_PKT0_S8_ifPKiSA_iPKfiiiSC_SC_iiiii:
        /* <DEDUP_REMOVED lines=22> */
[----:B0-----:R-:W-:Y:S01]  /*0160*/  IMAD.MOV.U32 R8, RZ, RZ, RZ ;  /* 0x000000ffff087224 */ /* 0x001fe200078e00ff */
[----:B--2---:R-:W-:-:S05]  /*0170*/  IADD3 R11, RZ, -R9, RZ ;  /* 0x80000009ff0b7210 */ /* 0x004fca0007ffe0ff */
        /* <DEDUP_REMOVED lines=15> */
[----:B-1----:R-:W-:-:S04]  /*0270*/  IABS R6, R9 ;  /* 0x0000000900067213 */ /* 0x002fc80000000000 */
        /* <DEDUP_REMOVED lines=58> */
.L_x_25581:
[----:B------:R-:W-:Y:S01]  /*0620*/  IMAD.MOV.U32 R6, RZ, RZ, R17 ;  /* 0x000000ffff067224 */ /* 0x000fe200078e0011 */
[----:B------:R-:W-:-:S05]  /*0630*/  MOV R7, R18 ;  /* 0x0000001200077202 */ /* 0x000fca0000000f00 */
        /* <DEDUP_REMOVED lines=9> */
.L_x_25580:
[----:B------:R-:W-:Y:S05]  /*06d0*/  BSYNC B1 ;  /* 0x0000000000017941 */ /* 0x000fea0003800000 */
.L_x_25579:
        /* <DEDUP_REMOVED lines=13> */
.L_x_25582:
        /* <DEDUP_REMOVED lines=17> */
.L_x_25578:
[----:B------:R-:W-:Y:S05]  /*08c0*/  BSYNC B0 ;  /* 0x0000000000007941 */ /* 0x000fea0003800000 */
.L_x_25577:
        /* <DEDUP_REMOVED lines=39> */
[----:B------:R-:W-:Y:S01]  /*0b40*/  @!P3 IADD3 R9, -R11, RZ, RZ ;  /* 0x000000ff0b09b210 */ /* 0x000fe20007ffe1ff */
[----:B------:R-:W-:Y:S02]  /*0b50*/  @!P3 IMAD R2, R2, UR4, R5 ;  /* 0x000000040202bc24 */ /* 0x000fe4000f8e0205 */
[----:B------:R-:W-:Y:S01]  /*0b60*/  @P3 IMAD R0, R25, UR4, R0 ;  /* 0x0000000419003c24 */ /* 0x000fe2000f8e0200 */
[----:B------:R-:W-:Y:S01]  /*0b70*/  ULDC UR4, c[0x0][0x248] ;  /* 0x0000920000047ab9 */ /* 0x000fe20000000800 */
[----:B------:R-:W-:-:S02]  /*0b80*/  @!P3 IMAD R2, R2, R9, RZ ;  /* 0x000000090202b224 */ /* 0x000fc400078e02ff */
[----:B------:R-:W-:Y:S02]  /*0b90*/  @P3 IMAD R2, R0, R11, RZ ;  /* 0x0000000b00023224 */ /* 0x000fe400078e02ff */
[----:B------:R-:W-:Y:S02]  /*0ba0*/  IMAD R113, R113, UR4, RZ ;  /* 0x0000000471717c24 */ /* 0x000fe4000f8e02ff */
[----:B------:R-:W-:Y:S01]  /*0bb0*/  @P0 VIADD R7, R7, 0x1 ;  /* 0x0000000107070836 */ /* 0x000fe20000000000 */
[----:B------:R-:W-:-:S03]  /*0bc0*/  IADD3 R2, R2, 0x1, RZ ;  /* 0x0000000102027810 */ /* 0x000fc60007ffe0ff */
[----:B------:R-:W-:Y:S01]  /*0bd0*/  IMAD.MOV.U32 R3, RZ, RZ, R7 ;  /* 0x000000ffff037224 */ /* 0x000fe200078e0007 */
[----:B------:R-:W-:-:S03]  /*0be0*/  SHF.R.S32.HI R7, RZ, 0x1f, R6 ;  /* 0x0000001fff077819 */ /* 0x000fc60000011406 */
[----:B------:R-:W-:Y:S01]  /*0bf0*/  @!P2 IMAD.MOV R3, RZ, RZ, -R3 ;  /* 0x000000ffff03a224 */ /* 0x000fe200078e0a03 */
[----:B------:R-:W-:Y:S02]  /*0c00*/  LEA.HI R7, R7, R6, RZ, 0x5 ;  /* 0x0000000607077211 */ /* 0x000fe400078f28ff */
[----:B------:R-:W-:Y:S02]  /*0c10*/  @!P1 LOP3.LUT R3, RZ, R10, RZ, 0x33, !PT ;  /* 0x0000000aff039212 */ /* 0x000fe400078e33ff */
[----:B------:R-:W-:Y:S02]  /*0c20*/  SHF.R.S32.HI R108, RZ, 0x5, R7 ;  /* 0x00000005ff6c7819 */ /* 0x000fe40000011407 */
[----:B------:R-:W-:Y:S02]  /*0c30*/  SHF.R.S32.HI R7, RZ, 0x1f, R113 ;  /* 0x0000001fff077819 */ /* 0x000fe40000011471 */
[----:B------:R-:W-:-:S13]  /*0c40*/  ISETP.GE.AND P0, PT, R120, R108, PT ;  /* 0x0000006c7800720c */ /* 0x000fda0003f06270 */
[----:B------:R-:W-:Y:S05]  /*0c50*/  @P0 BRA `(.L_x_25584) ;  /* 0x0000001800640947 */ /* 0x000fea0003800000 */
[----:B------:R-:W0:Y:S01]  /*0c60*/  S2UR UR5, SR_CgaCtaId ;  /* 0x00000000000579c3 */ /* 0x000e220000008800 */
[----:B------:R-:W-:Y:S01]  /*0c70*/  UMOV UR4, 0x400 ;  /* 0x0000040000047882 */ /* 0x000fe20000000000 */
[----:B------:R-:W-:Y:S01]  /*0c80*/  FSETP.NEU.FTZ.AND P0, PT, R119, RZ, PT ;  /* 0x000000ff7700720b */ /* 0x000fe20003f1d000 */
        /* <DEDUP_REMOVED lines=33> */
[----:B------:R-:W-:-:S07]  /*0ea0*/  IMAD.MOV.U32 R110, RZ, RZ, -0x800001 ;  /* 0xff7fffffff6e7424 */ /* 0x000fce00078e00ff */
.L_x_25590:
[----:B-1----:R-:W1:Y:S01]  /*0eb0*/  LDC R96, c[0x0][0x280] ;  /* 0x0000a000ff607b82 */ /* 0x002e620000000800 */
[----:B------:R-:W-:Y:S01]  /*0ec0*/  SHF.L.U32 R91, R120, 0x5, RZ ;  /* 0x00000005785b7819 */ /* 0x000fe200000006ff */
[----:B------:R-:W-:Y:S01]  /*0ed0*/  UMOV UR4, 0x400 ;  /* 0x0000040000047882 */ /* 0x000fe20000000000 */
[----:B------:R-:W-:Y:S01]  /*0ee0*/  BSSY B2, `(.L_x_25587) ;  /* 0x00000ad000027945 */ /* 0x000fe20003800000 */
[----:B------:R-:W-:Y:S01]  /*0ef0*/  UIADD3 UR4, UR4, 0x160, URZ ;  /* 0x0000016004047890 */ /* 0x000fe2000fffe03f */
[-C--:B--2---:R-:W-:Y:S02]  /*0f00*/  IABS R89, R91.reuse ;  /* 0x0000005b00597213 */ /* 0x084fe40000000000 */
        /* <DEDUP_REMOVED lines=75> */
[----:B------:R-:W2:Y:S01]  /*13c0*/  LDG.E.128.CONSTANT R92, desc[UR10][R124.64+0x800] ;  /* 0x0008000a7c5c7981 */ /* 0x000ea2000c1e9d00 */
[----:B------:R-:W-:Y:S01]  /*13d0*/  FFMA.FTZ R104, R21, R89, R104 ;  /* 0x0000005915687223 */ /* 0x000fe20000010068 */
[----:B------:R-:W-:Y:S01]  /*13e0*/  FFMA.FTZ R106, R23, R91, R96 ;  /* 0x0000005b176a7223 */ /* 0x000fe20000010060 */
[----:B------:R-:W-:Y:S01]  /*13f0*/  FFMA.FTZ R107, R22, R90, R107 ;  /* 0x0000005a166b7223 */ /* 0x000fe2000001006b */
        /* <DEDUP_REMOVED lines=62> */
[----:B------:R-:W-:Y:S01]  /*17e0*/  ISETP.GE.AND P0, PT, R118, R115, PT ;  /* 0x000000737600720c */ /* 0x000fe20003f06270 */
        /* <DEDUP_REMOVED lines=26> */
.L_x_25588:
[----:B------:R-:W-:-:S05]  /*1990*/  MOV R89, 0xff7fffff ;  /* 0xff7fffff00597802 */ /* 0x000fca0000000f00 */
[----:B------:R1:W-:Y:S02]  /*19a0*/  STS [R116], R89 ;  /* 0x0000005974007388 */ /* 0x0003e40000000800 */
.L_x_25589:
[----:B------:R-:W-:Y:S05]  /*19b0*/  BSYNC B2 ;  /* 0x0000000000027941 */ /* 0x000fea0003800000 */
.L_x_25587:
[----:B------:R-:W-:-:S05]  /*19c0*/  VIADD R120, R120, 0x4 ;  /* 0x0000000478787836 */ /* 0x000fca0000000000 */
[----:B------:R-:W-:-:S13]  /*19d0*/  ISETP.GE.AND P0, PT, R120, R108, PT ;  /* 0x0000006c7800720c */ /* 0x000fda0003f06270 */
[----:B------:R-:W-:Y:S05]  /*19e0*/  @!P0 BRA `(.L_x_25590) ;  /* 0xfffffff400308947 */ /* 0x000fea000383ffff */
[----:B------:R-:W-:Y:S05]  /*19f0*/  BSYNC B1 ;  /* 0x0000000000017941 */ /* 0x000fea0003800000 */
.L_x_25586:
[----:B------:R-:W-:Y:S05]  /*1a00*/  BRA `(.L_x_25584) ;  /* 0x0000000800f87947 */ /* 0x000fea0003800000 */
.L_x_25585:
[----:B------:R-:W-:Y:S02]  /*1a10*/  SHF.R.S32.HI R4, RZ, 0x1f, R109 ;  /* 0x0000001fff047819 */ /* 0x000fe4000001146d */
[----:B------:R-:W-:Y:S02]  /*1a20*/  IADD3 R117, -R115, 0x1, RZ ;  /* 0x0000000173757810 */ /* 0x000fe40007ffe1ff */
[----:B------:R-:W-:Y:S02]  /*1a30*/  LEA.HI R4, R4, R109, RZ, 0x5 ;  /* 0x0000006d04047211 */ /* 0x000fe400078f28ff */
[----:B------:R-:W-:Y:S02]  /*1a40*/  MOV R110, 0xff7fffff ;  /* 0xff7fffff006e7802 */ /* 0x000fe40000000f00 */
[----:B------:R-:W-:-:S07]  /*1a50*/  SHF.R.S32.HI R120, RZ, 0x5, R4 ;  /* 0x00000005ff787819 */ /* 0x000fce0000011404 */
.L_x_25594:
[----:B-1----:R-:W1:Y:S01]  /*1a60*/  LDC R97, c[0x0][0x280] ;  /* 0x0000a000ff617b82 */ /* 0x002e620000000800 */
[----:B------:R-:W-:Y:S01]  /*1a70*/  IMAD.SHL.U32 R91, R120, 0x20, RZ ;  /* 0x00000020785b7824 */ /* 0x000fe200078e00ff */
[----:B------:R-:W-:Y:S01]  /*1a80*/  UMOV UR4, 0x400 ;  /* 0x0000040000047882 */ /* 0x000fe20000000000 */
[----:B------:R-:W-:Y:S01]  /*1a90*/  BSSY B1, `(.L_x_25591) ;  /* 0x00000b2000017945 */ /* 0x000fe20003800000 */
[----:B------:R-:W-:Y:S01]  /*1aa0*/  UIADD3 UR4, UR4, 0x160, URZ ;  /* 0x0000016004047890 */ /* 0x000fe2000fffe03f */
[----:B------:R-:W-:Y:S01]  /*1ab0*/  IMAD.IADD R118, R114, 0x1, R91 ;  /* 0x0000000172767824 */ /* 0x000fe200078e025b */
        /* <DEDUP_REMOVED lines=22> */
[----:B------:R-:W-:Y:S02]  /*1c20*/  IMAD.MOV.U32 R93, RZ, RZ, R88 ;  /* 0x000000ffff5d7224 */ /* 0x000fe400078e0058 */
[----:B------:R-:W-:-:S03]  /*1c30*/  IMAD.MOV.U32 R88, RZ, RZ, RZ ;  /* 0x000000ffff587224 */ /* 0x000fc600078e00ff */
[----:B------:R-:W-:Y:S01]  /*1c40*/  @!P2 IADD3 R93, -R93, RZ, RZ ;  /* 0x000000ff5d5da210 */ /* 0x000fe20007ffe1ff */
[----:B-1----:R-:W-:Y:S01]  /*1c50*/  IMAD.MOV R95, RZ, RZ, -R89 ;  /* 0x000000ffff5f7224 */ /* 0x002fe200078e0a59 */
        /* <DEDUP_REMOVED lines=52> */
[----:B------:R-:W-:-:S02]  /*1fa0*/  FFMA.FTZ R105, R20, R88, R105 ;  /* 0x0000005814697223 */ /* 0x000fc40000010069 */
[----:B------:R-:W3:Y:S01]  /*1fb0*/  LDG.E.128.CONSTANT R92, desc[UR10][R124.64+0x800] ;  /* 0x0008000a7c5c7981 */ /* 0x000ee2000c1e9d00 */
[----:B------:R-:W-:Y:S01]  /*1fc0*/  FFMA.FTZ R107, R22, R90, R107 ;  /* 0x0000005a166b7223 */ /* 0x000fe2000001006b */
[----:B------:R-:W-:Y:S02]  /*1fd0*/  FFMA.FTZ R106, R23, R91, R106 ;  /* 0x0000005b176a7223 */ /* 0x000fe4000001006a */
[----:B------:R-:W4:Y:S04]  /*1fe0*/  LDG.E.128.CONSTANT R100, desc[UR10][R124.64+0xc00] ;  /* 0x000c000a7c647981 */ /* 0x000f28000c1e9d00 */
[----:B------:R-:W5:Y:S01]  /*1ff0*/  LDG.E.128.CONSTANT R88, desc[UR10][R124.64+0xe00] ;  /* 0x000e000a7c587981 */ /* 0x000f62000c1e9d00 */
        /* <DEDUP_REMOVED lines=59> */
[----:B------:R-:W-:Y:S01]  /*23b0*/  ISETP.GE.AND P0, PT, R118, R115, PT ;  /* 0x000000737600720c */ /* 0x000fe20003f06270 */
        /* <DEDUP_REMOVED lines=18> */
[----:B------:R-:W-:Y:S02]  /*24e0*/  IMAD.IADD R89, R117, 0x1, R118 ;  /* 0x0000000175597824 */ /* 0x000fe400078e0276 */
[----:B------:R-:W-:-:S04]  /*24f0*/  FADD.FTZ R91, R91, R90 ;  /* 0x0000005a5b5b7221 */ /* 0x000fc80000010000 */
        /* <DEDUP_REMOVED lines=9> */
.L_x_25592:
[----:B------:R-:W-:-:S05]  /*2590*/  MOV R89, 0xff7fffff ;  /* 0xff7fffff00597802 */ /* 0x000fca0000000f00 */
[----:B------:R1:W-:Y:S02]  /*25a0*/  STS [R116], R89 ;  /* 0x0000005974007388 */ /* 0x0003e40000000800 */
.L_x_25593:
[----:B------:R-:W-:Y:S05]  /*25b0*/  BSYNC B1 ;  /* 0x0000000000017941 */ /* 0x000fea0003800000 */
.L_x_25591:
[----:B------:R-:W-:-:S05]  /*25c0*/  VIADD R120, R120, 0x4 ;  /* 0x0000000478787836 */ /* 0x000fca0000000000 */
[----:B------:R-:W-:-:S13]  /*25d0*/  ISETP.GE.AND P0, PT, R120, R108, PT ;  /* 0x0000006c7800720c */ /* 0x000fda0003f06270 */
[----:B------:R-:W-:Y:S05]  /*25e0*/  @!P0 BRA `(.L_x_25594) ;  /* 0xfffffff4001c8947 */ /* 0x000fea000383ffff */
.L_x_25584:
[----:B------:R-:W-:Y:S05]  /*25f0*/  BSYNC B0 ;  /* 0x0000000000007941 */ /* 0x000fea0003800000 */
.L_x_25583:
[----:B0-----:R-:W0:Y:S01]  /*2600*/  SHFL.BFLY PT, R9, R110, 0x10, 0x1f ;  /* 0x0e001f006e097f89 */ /* 0x001e2200000e0000 */
[C---:B------:R-:W-:Y:S01]  /*2610*/  ISETP.NE.AND P0, PT, R114.reuse, RZ, PT ;  /* 0x000000ff7200720c */ /* 0x040fe20003f05270 */
[----:B------:R-:W-:Y:S01]  /*2620*/  VIADD R12, R115, 0x1f ;  /* 0x0000001f730c7836 */ /* 0x000fe20000000000 */
[----:B------:R-:W-:Y:S01]  /*2630*/  ISETP.GT.AND P1, PT, R114, 0x3, PT ;  /* 0x000000037200780c */ /* 0x000fe20003f24270 */
[----:B------:R-:W-:Y:S01]  /*2640*/  BSSY B0, `(.L_x_25595) ;  /* 0x0000108000007945 */ /* 0x000fe20003800000 */
[----:B------:R-:W-:-:S04]  /*2650*/  SHF.R.S32.HI R10, RZ, 0x1f, R109 ;  /* 0x0000001fff0a7819 */ /* 0x000fc8000001146d */
[----:B------:R-:W-:-:S05]  /*2660*/  LEA.HI R10, R10, R109, RZ, 0x5 ;  /* 0x0000006d0a0a7211 */ /* 0x000fca00078f28ff */
[----:B------:R-:W3:Y:S01]  /*2670*/  @!P0 S2R R15, SR_CgaCtaId ;  /* 0x00000000000f8919 */ /* 0x000ee20000008800 */
[----:B------:R-:W-:Y:S01]  /*2680*/  @!P0 MOV R8, 0x400 ;  /* 0x0000040000088802 */ /* 0x000fe20000000f00 */
[----:B------:R-:W4:Y:S01]  /*2690*/  @!P1 S2R R17, SR_CgaCtaId ;  /* 0x0000000000119919 */ /* 0x000f220000008800 */
[----:B0-----:R-:W-:-:S05]  /*26a0*/  FMNMX.FTZ R9, R9, R110, !PT ;  /* 0x0000006e09097209 */ /* 0x001fca0007810000 */
[----:B------:R-:W0:Y:S02]  /*26b0*/  SHFL.BFLY PT, R0, R9, 0x8, 0x1f ;  /* 0x0d001f0009007f89 */ /* 0x000e2400000e0000 */
[----:B0-----:R-:W-:-:S05]  /*26c0*/  FMNMX.FTZ R0, R9, R0, !PT ;  /* 0x0000000009007209 */ /* 0x001fca0007810000 */
[----:B------:R-:W0:Y:S02]  /*26d0*/  SHFL.BFLY PT, R11, R0, 0x4, 0x1f ;  /* 0x0c801f00000b7f89 */ /* 0x000e2400000e0000 */
[----:B0-----:R-:W-:Y:S02]  /*26e0*/  FMNMX.FTZ R11, R0, R11, !PT ;  /* 0x0000000b000b7209 */ /* 0x001fe40007810000 */
[----:B------:R-:W-:Y:S02]  /*26f0*/  @!P0 IADD3 R0, R8, 0x140, RZ ;  /* 0x0000014008008810 */ /* 0x000fe40007ffe0ff */
[----:B------:R-:W-:Y:S01]  /*2700*/  @!P1 MOV R8, 0x400 ;  /* 0x0000040000089802 */ /* 0x000fe20000000f00 */
[----:B------:R-:W0:Y:S01]  /*2710*/  SHFL.BFLY PT, R6, R11, 0x2, 0x1f ;  /* 0x0c401f000b067f89 */ /* 0x000e2200000e0000 */
[----:B---3--:R-:W-:Y:S02]  /*2720*/  @!P0 LEA R9, R15, R0, 0x18 ;  /* 0x000000000f098211 */ /* 0x008fe400078ec0ff */
[----:B------:R-:W-:Y:S01]  /*2730*/  SHF.R.S32.HI R0, RZ, 0x5, R10 ;  /* 0x00000005ff007819 */ /* 0x000fe2000001140a */
[----:B------:R-:W-:Y:S01]  /*2740*/  @!P1 VIADD R8, R8, 0x140 ;  /* 0x0000014008089836 */ /* 0x000fe20000000000 */
[----:B------:R-:W-:Y:S01]  /*2750*/  SHF.R.S32.HI R15, RZ, 0x1f, R12 ;  /* 0x0000001fff0f7819 */ /* 0x000fe2000001140c */
[----:B------:R-:W-:Y:S01]  /*2760*/  IMAD.MOV.U32 R10, RZ, RZ, -0x800001 ;  /* 0xff7fffffff0a7424 */ /* 0x000fe200078e00ff */
[----:B------:R-:W-:-:S02]  /*2770*/  @!P0 LEA R9, R0, R9, 0x2 ;  /* 0x0000000900098211 */ /* 0x000fc400078e10ff */
[----:B------:R-:W-:Y:S02]  /*2780*/  LEA.HI R15, R15, R12, RZ, 0x5 ;  /* 0x0000000c0f0f7211 */ /* 0x000fe400078f28ff */
[----:B0-----:R-:W-:Y:S02]  /*2790*/  FMNMX.FTZ R6, R11, R6, !PT ;  /* 0x000000060b067209 */ /* 0x001fe40007810000 */
[----:B----4-:R-:W-:-:S03]  /*27a0*/  @!P1 LEA R11, R17, R8, 0x18 ;  /* 0x00000008110b9211 */ /* 0x010fc600078ec0ff */
[----:B------:R-:W0:Y:S01]  /*27b0*/  SHFL.BFLY PT, R13, R6, 0x1, 0x1f ;  /* 0x0c201f00060d7f89 */ /* 0x000e2200000e0000 */
[----:B------:R-:W-:Y:S02]  /*27c0*/  @!P1 LEA R11, R114, R11, 0x2 ;  /* 0x0000000b720b9211 */ /* 0x000fe400078e10ff */
        /* <DEDUP_REMOVED lines=30> */
.L_x_25599:
        /* <DEDUP_REMOVED lines=11> */
.L_x_25598:
[----:B------:R-:W-:Y:S05]  /*2a60*/  BSYNC B1 ;  /* 0x0000000000017941 */ /* 0x000fea0003800000 */
.L_x_25597:
        /* <DEDUP_REMOVED lines=14> */
.L_x_25602:
[----:B------:R-:W0:Y:S01]  /*2b50*/  LDS R13, [R9+-0x400] ;  /* 0xfffc0000090d7984 */ /* 0x000e220000000800 */
[----:B------:R-:W-:-:S03]  /*2b60*/  IADD3 R11, R11, 0x800, RZ ;  /* 0x000008000b0b7810 */ /* 0x000fc60007ffe0ff */
[----:B------:R-:W3:Y:S01]  /*2b70*/  LDS R15, [R9+-0x200] ;  /* 0xfffe0000090f7984 */ /* 0x000ee20000000800 */
        /* <DEDUP_REMOVED lines=12> */
[C---:B---3--:R-:W-:Y:S02]  /*2c40*/  FADD.FTZ R15, -R8.reuse, R15 ;  /* 0x0000000f080f7221 */ /* 0x048fe40000010100 */
[----:B------:R-:W3:Y:S01]  /*2c50*/  LDS R35, [R9+0x1200] ;  /* 0x0012000009237984 */ /* 0x000ee20000000800 */
[C---:B----4-:R-:W-:Y:S01]  /*2c60*/  FADD.FTZ R17, -R8.reuse, R17 ;  /* 0x0000001108117221 */ /* 0x050fe20000010100 */
        /* <DEDUP_REMOVED lines=9> */
[----:B------:R-:W0:Y:S01]  /*2d00*/  MUFU.EX2 R15, R15 ;  /* 0x0000000f000f7308 */ /* 0x000e220000000800 */
[----:B------:R-:W-:Y:S01]  /*2d10*/  FMUL.FTZ R21, R21, 1.4426950216293334961 ;  /* 0x3fb8aa3b15157820 */ /* 0x000fe20000410000 */
[C---:B--2---:R-:W-:Y:S01]  /*2d20*/  FADD.FTZ R23, -R8.reuse, R23 ;  /* 0x0000001708177221 */ /* 0x044fe20000010100 */
[----:B------:R-:W2:Y:S01]  /*2d30*/  LDS R43, [R9+0x1a00] ;  /* 0x001a0000092b7984 */ /* 0x000ea20000000800 */
        /* <DEDUP_REMOVED lines=25> */
[----:B-----5:R-:W-:Y:S01]  /*2ed0*/  FADD.FTZ R39, -R8, R39 ;  /* 0x0000002708277221 */ /* 0x020fe20000010100 */
[----:B------:R-:W-:Y:S02]  /*2ee0*/  STS [R9+0x200], R19 ;  /* 0x0002001309007388 */ /* 0x000fe40000000800 */
[----:B------:R-:W-:Y:S01]  /*2ef0*/  FMUL.FTZ R37, R37, 1.4426950216293334961 ;  /* 0x3fb8aa3b25257820 */ /* 0x000fe20000410000 */
[----:B------:R-:W-:Y:S01]  /*2f00*/  FMUL.FTZ R39, R39, 1.4426950216293334961 ;  /* 0x3fb8aa3b27277820 */ /* 0x000fe20000410000 */
[----:B------:R-:W4:Y:S01]  /*2f10*/  MUFU.EX2 R25, R25 ;  /* 0x0000001900197308 */ /* 0x000f220000000800 */
[----:B0-----:R-:W-:Y:S01]  /*2f20*/  FADD.FTZ R10, R10, R21 ;  /* 0x000000150a0a7221 */ /* 0x001fe20000010000 */
[C---:B-1----:R-:W-:Y:S01]  /*2f30*/  FADD.FTZ R41, -R8.reuse, R41 ;  /* 0x0000002908297221 */ /* 0x042fe20000010100 */
[----:B--2---:R-:W-:Y:S01]  /*2f40*/  FADD.FTZ R43, -R8, R43 ;  /* 0x0000002b082b7221 */ /* 0x004fe20000010100 */
        /* <DEDUP_REMOVED lines=36> */
.L_x_25601:
[----:B------:R-:W-:Y:S05]  /*3190*/  BSYNC B1 ;  /* 0x0000000000017941 */ /* 0x000fea0003800000 */
.L_x_25600:
        /* <DEDUP_REMOVED lines=14> */
[----:B0-----:R-:W-:-:S04]  /*3280*/  FADD.FTZ R13, -R8, R13 ;  /* 0x0000000d080d7221 */ /* 0x001fc80000010100 */
[----:B------:R-:W-:Y:S01]  /*3290*/  FMUL.FTZ R13, R13, 1.4426950216293334961 ;  /* 0x3fb8aa3b0d0d7820 */ /* 0x000fe20000410000 */
[C---:B---3--:R-:W-:Y:S01]  /*32a0*/  FADD.FTZ R15, -R8.reuse, R15 ;  /* 0x0000000f080f7221 */ /* 0x048fe20000010100 */
        /* <DEDUP_REMOVED lines=38> */
.L_x_25604:
[----:B------:R-:W-:Y:S05]  /*3510*/  BSYNC B1 ;  /* 0x0000000000017941 */ /* 0x000fea0003800000 */
.L_x_25603:
[----:B------:R-:W-:-:S13]  /*3520*/  ISETP.LT.OR P0, PT, R11, R6, P0 ;  /* 0x000000060b00720c */ /* 0x000fda0000701670 */
[----:B------:R-:W-:Y:S05]  /*3530*/  @!P0 BRA `(.L_x_25596) ;  /* 0x0000000000608947 */ /* 0x000fea0003800000 */
[----:B------:R-:W0:Y:S04]  /*3540*/  LDS R11, [R9+-0x400] ;  /* 0xfffc0000090b7984 */ /* 0x000e280000000800 */
[----:B------:R-:W3:Y:S04]  /*3550*/  LDS R13, [R9+-0x200] ;  /* 0xfffe0000090d7984 */ /* 0x000ee80000000800 */
[----:B------:R-:W4:Y:S04]  /*3560*/  LDS R15, [R9] ;  /* 0x00000000090f7984 */ /* 0x000f280000000800 */
[----:B------:R-:W5:Y:S01]  /*3570*/  LDS R17, [R9+0x200] ;  /* 0x0002000009117984 */ /* 0x000f620000000800 */
[C---:B0-----:R-:W-:Y:S01]  /*3580*/  FADD.FTZ R11, -R8.reuse, R11 ;  /* 0x0000000b080b7221 */ /* 0x041fe20000010100 */
[----:B---3--:R-:W-:-:S03]  /*3590*/  FADD.FTZ R13, -R8, R13 ;  /* 0x0000000d080d7221 */ /* 0x008fc60000010100 */
        /* <DEDUP_REMOVED lines=18> */
.L_x_25596:
[----:B------:R-:W-:Y:S05]  /*36c0*/  BSYNC B0 ;  /* 0x0000000000007941 */ /* 0x000fea0003800000 */
.L_x_25595:
        /* <DEDUP_REMOVED lines=8> */
[----:B------:R-:W0:Y:S01]  /*3750*/  SHFL.BFLY PT, R8, R9, 0x8, 0x1f ;  /* 0x0d001f0009087f89 */ /* 0x000e2200000e0000 */
[----:B------:R-:W-:-:S04]  /*3760*/  @!P2 IADD3 R10, R10, 0x140, RZ ;  /* 0x000001400a0aa810 */ /* 0x000fc80007ffe0ff */
[----:B----4-:R-:W-:Y:S01]  /*3770*/  @!P2 LEA R15, R15, R10, 0x18 ;  /* 0x0000000a0f0fa211 */ /* 0x010fe200078ec0ff */
[----:B0-----:R-:W-:Y:S01]  /*3780*/  FADD.FTZ R8, R9, R8 ;  /* 0x0000000809087221 */ /* 0x001fe20000010000 */
[----:B------:R-:W-:Y:S02]  /*3790*/  @!P0 MOV R9, 0x400 ;  /* 0x0000040000098802 */ /* 0x000fe40000000f00 */
[----:B------:R-:W-:Y:S02]  /*37a0*/  @!P2 LEA R14, R14, R15, 0x2 ;  /* 0x0000000f0e0ea211 */ /* 0x000fe400078e10ff */
[----:B------:R-:W0:Y:S01]  /*37b0*/  SHFL.BFLY PT, R11, R8, 0x4, 0x1f ;  /* 0x0c801f00080b7f89 */ /* 0x000e2200000e0000 */
[----:B------:R-:W-:-:S05]  /*37c0*/  @!P0 VIADD R9, R9, 0x140 ;  /* 0x0000014009098836 */ /* 0x000fca0000000000 */
[----:B---3--:R-:W-:Y:S01]  /*37d0*/  @!P0 LEA R9, R16, R9, 0x18 ;  /* 0x0000000910098211 */ /* 0x008fe200078ec0ff */
        /* <DEDUP_REMOVED lines=30> */
[----:B------:R-:W-:-:S04]  /*39c0*/  UIADD3 UR4, UR4, 0x160, URZ ;  /* 0x0000016004047890 */ /* 0x000fc8000fffe03f */
[----:B0-----:R-:W-:-:S06]  /*39d0*/  ULEA UR4, UR5, UR4, 0x18 ;  /* 0x0000000405047291 */ /* 0x001fcc000f8ec03f */
[----:B------:R-:W-:-:S07]  /*39e0*/  LEA R9, R109, UR4, 0x2 ;  /* 0x000000046d097c11 */ /* 0x000fce000f8e10ff */
.L_x_25609:
        /* <DEDUP_REMOVED lines=8> */
.L_x_25608:
[----:B------:R-:W-:Y:S05]  /*3a70*/  BSYNC B1 ;  /* 0x0000000000017941 */ /* 0x000fea0003800000 */
.L_x_25607:
        /* <DEDUP_REMOVED lines=14> */
.L_x_25612:
        /* <DEDUP_REMOVED lines=23> */
[----:B--2---:R-:W-:-:S03]  /*3cd0*/  FMUL.FTZ R21, R35, R18 ;  /* 0x0000001223157220 */ /* 0x004fc60000410000 */
[----:B------:R2:W-:Y:S04]  /*3ce0*/  STS [R8+-0x400], R9 ;  /* 0xfffc000908007388 */ /* 0x0005e80000000800 */
[----:B------:R0:W-:Y:S01]  /*3cf0*/  STS [R8+-0x200], R13 ;  /* 0xfffe000d08007388 */ /* 0x0001e20000000800 */
[----:B------:R-:W-:-:S03]  /*3d00*/  FMUL.FTZ R23, R35, R22 ;  /* 0x0000001623177220 */ /* 0x000fc60000410000 */
[----:B------:R4:W-:Y:S01]  /*3d10*/  STS [R8], R15 ;  /* 0x0000000f08007388 */ /* 0x0009e20000000800 */
[C---:B------:R-:W-:Y:S01]  /*3d20*/  FMUL.FTZ R25, R35.reuse, R24 ;  /* 0x0000001823197220 */ /* 0x040fe20000410000 */
[C---:B--2---:R-:W-:Y:S02]  /*3d30*/  FMUL.FTZ R9, R35.reuse, R20 ;  /* 0x0000001423097220 */ /* 0x044fe40000410000 */
        /* <DEDUP_REMOVED lines=22> */
.L_x_25611:
[----:B------:R-:W-:Y:S05]  /*3ea0*/  BSYNC B1 ;  /* 0x0000000000017941 */ /* 0x000fea0003800000 */
.L_x_25610:
        /* <DEDUP_REMOVED lines=30> */
[----:B0-----:R-:W-:-:S07]  /*4090*/  IADD3 R8, R8, 0x1000, RZ ;  /* 0x0000100008087810 */ /* 0x001fce0007ffe0ff */
.L_x_25614:
[----:B------:R-:W-:Y:S05]  /*40a0*/  BSYNC B1 ;  /* 0x0000000000017941 */ /* 0x000fea0003800000 */
.L_x_25613:
        /* <DEDUP_REMOVED lines=14> */
.L_x_25606:
[----:B------:R-:W-:Y:S05]  /*4190*/  BSYNC B0 ;  /* 0x0000000000007941 */ /* 0x000fea0003800000 */
.L_x_25605:
[----:B------:R-:W-:Y:S01]  /*41a0*/  BAR.SYNC.DEFER_BLOCKING 0x0 ;  /* 0x0000000000007b1d */ /* 0x000fe20000010000 */
[----:B------:R-:W-:-:S05]  /*41b0*/  ISETP.GE.AND P0, PT, R0, R108, PT ;  /* 0x0000006c0000720c */ /* 0x000fca0003f06270 */
[----:B------:R-:W-:Y:S01]  /*41c0*/  ULDC UR12, c[0x0][0x25c] ;  /* 0x00009700000c7ab9 */ /* 0x000fe20000000800 */
[----:B------:R-:W-:Y:S01]  /*41d0*/  ULDC.64 UR6, c[0x0][0x228] ;  /* 0x00008a0000067ab9 */ /* 0x000fe20000000a00 */
[----:B------:R-:W-:Y:S06]  /*41e0*/  BSSY B0, `(.L_x_25615) ;  /* 0x000022a000007945 */ /* 0x000fec0003800000 */
[----:B------:R-:W-:Y:S05]  /*41f0*/  @!P0 BRA `(.L_x_25616) ;  /* 0x00000000002c8947 */ /* 0x000fea0003800000 */
[----:B------:R-:W-:Y:S02]  /*4200*/  CS2R R90, SRZ ;  /* 0x00000000005a7805 */ /* 0x000fe4000001ff00 */
[----:B-12---:R-:W-:Y:S02]  /*4210*/  CS2R R88, SRZ ;  /* 0x0000000000587805 */ /* 0x006fe4000001ff00 */
[----:B------:R-:W-:Y:S02]  /*4220*/  CS2R R86, SRZ ;  /* 0x0000000000567805 */ /* 0x000fe4000001ff00 */
[----:B------:R-:W-:Y:S02]  /*4230*/  CS2R R84, SRZ ;  /* 0x0000000000547805 */ /* 0x000fe4000001ff00 */
[----:B------:R-:W-:Y:S02]  /*4240*/  CS2R R82, SRZ ;  /* 0x0000000000527805 */ /* 0x000fe4000001ff00 */
[----:B------:R-:W-:-:S02]  /*4250*/  CS2R R80, SRZ ;  /* 0x0000000000507805 */ /* 0x000fc4000001ff00 */
[----:B------:R-:W-:Y:S02]  /*4260*/  CS2R R78, SRZ ;  /* 0x00000000004e7805 */ /* 0x000fe4000001ff00 */
[----:B------:R-:W-:Y:S02]  /*4270*/  CS2R R76, SRZ ;  /* 0x00000000004c7805 */ /* 0x000fe4000001ff00 */
[----:B---3--:R-:W-:Y:S02]  /*4280*/  CS2R R14, SRZ ;  /* 0x00000000000e7805 */ /* 0x008fe4000001ff00 */
[----:B------:R-:W-:Y:S01]  /*4290*/  CS2R R12, SRZ ;  /* 0x00000000000c7805 */ /* 0x000fe2000001ff00 */
[----:B------:R-:W-:Y:S06]  /*42a0*/  BRA `(.L_x_25617) ;  /* 0x0000002000747947 */ /* 0x000fec0003800000 */
.L_x_25616:
[----:B------:R-:W4:Y:S01]  /*42b0*/  I2F.RP R12, R4 ;  /* 0x00000004000c7306 */ /* 0x000f220000209400 */
[C---:B---3--:R-:W-:Y:S01]  /*42c0*/  IADD3 R11, P0, R0.reuse, R113, RZ ;  /* 0x00000071000b7210 */ /* 0x048fe20007f1e0ff */
[----:B------:R-:W-:Y:S01]  /*42d0*/  ULDC.64 UR4, c[0x0][0x238] ;  /* 0x00008e0000047ab9 */ /* 0x000fe20000000a00 */
[----:B------:R-:W3:Y:S01]  /*42e0*/  LDC R93, c[0x0][0x25c] ;  /* 0x00009700ff5d7b82 */ /* 0x000ee20000000800 */
        /* <DEDUP_REMOVED lines=8> */
[----:B------:R-:W5:Y:S01]  /*4370*/  S2UR UR5, SR_CgaCtaId ;  /* 0x00000000000579c3 */ /* 0x000f620000008800 */
[----:B------:R-:W-:-:S02]  /*4380*/  LOP3.LUT R6, RZ, R108, RZ, 0x33, !PT ;  /* 0x0000006cff067212 */ /* 0x000fc400078e33ff */
[----:B------:R-:W-:Y:S01]  /*4390*/  CS2R R90, SRZ ;  /* 0x00000000005a7805 */ /* 0x000fe2000001ff00 */
[----:B----4-:R-:W4:Y:S01]  /*43a0*/  MUFU.RCP R12, R12 ;  /* 0x0000000c000c7308 */ /* 0x010f220000001000 */
[----:B-12---:R-:W-:Y:S02]  /*43b0*/  CS2R R88, SRZ ;  /* 0x0000000000587805 */ /* 0x006fe4000001ff00 */
[----:B------:R-:W-:Y:S02]  /*43c0*/  CS2R R86, SRZ ;  /* 0x0000000000567805 */ /* 0x000fe4000001ff00 */
[----:B------:R-:W-:Y:S02]  /*43d0*/  CS2R R84, SRZ ;  /* 0x0000000000547805 */ /* 0x000fe4000001ff00 */
[----:B------:R-:W-:Y:S02]  /*43e0*/  CS2R R82, SRZ ;  /* 0x0000000000527805 */ /* 0x000fe4000001ff00 */
[----:B------:R-:W-:-:S02]  /*43f0*/  CS2R R80, SRZ ;  /* 0x0000000000507805 */ /* 0x000fc4000001ff00 */
[----:B------:R-:W-:Y:S02]  /*4400*/  CS2R R78, SRZ ;  /* 0x00000000004e7805 */ /* 0x000fe4000001ff00 */
[----:B------:R-:W-:Y:S02]  /*4410*/  CS2R R76, SRZ ;  /* 0x00000000004c7805 */ /* 0x000fe4000001ff00 */
[----:B------:R-:W-:Y:S02]  /*4420*/  CS2R R14, SRZ ;  /* 0x00000000000e7805 */ /* 0x000fe4000001ff00 */
[----:B------:R-:W-:Y:S02]  /*4430*/  IADD3 R3, R3, -UR8, RZ ;  /* 0x8000000803037c10 */ /* 0x000fe4000fffe0ff */
[----:B------:R-:W-:Y:S02]  /*4440*/  SHF.R.S32.HI R121, RZ, 0x1f, R120 ;  /* 0x0000001fff797819 */ /* 0x000fe40000011478 */
[----:B---3--:R-:W-:Y:S01]  /*4450*/  SHF.R.S32.HI R93, RZ, 0x1f, R93 ;  /* 0x0000001fff5d7819 */ /* 0x008fe2000001145d */
[----:B----4-:R-:W-:-:S04]  /*4460*/  VIADD R8, R12, 0xffffffe ;  /* 0x0ffffffe0c087836 */ /* 0x010fc80000000000 */
[----:B0-----:R0:W1:Y:S01]  /*4470*/  F2I.FTZ.U32.TRUNC.NTZ R9, R8 ;  /* 0x0000000800097305 */ /* 0x001062000021f000 */
[----:B-----5:R-:W-:Y:S01]  /*4480*/  ULEA UR4, UR5, UR4, 0x18 ;  /* 0x0000000405047291 */ /* 0x020fe2000f8ec03f */
[----:B0-----:R-:W-:Y:S01]  /*4490*/  IMAD.MOV.U32 R8, RZ, RZ, RZ ;  /* 0x000000ffff087224 */ /* 0x001fe200078e00ff */
[----:B-1----:R-:W-:-:S05]  /*44a0*/  IADD3 R13, RZ, -R9, RZ ;  /* 0x80000009ff0d7210 */ /* 0x002fca0007ffe0ff */
[----:B------:R-:W-:Y:S01]  /*44b0*/  IMAD R7, R13, R4, RZ ;  /* 0x000000040d077224 */ /* 0x000fe200078e02ff */
[----:B------:R-:W-:-:S03]  /*44c0*/  CS2R R12, SRZ ;  /* 0x00000000000c7805 */ /* 0x000fc6000001ff00 */
[----:B------:R-:W-:Y:S01]  /*44d0*/  IMAD.HI.U32 R9, R9, R7, R8 ;  /* 0x0000000709097227 */ /* 0x000fe200078e0008 */
[----:B------:R-:W-:Y:S02]  /*44e0*/  SHF.R.S32.HI R7, RZ, 0x1f, R114 ;  /* 0x0000001fff077819 */ /* 0x000fe40000011472 */
[----:B------:R-:W-:Y:S02]  /*44f0*/  SHF.L.U32 R8, R0, 0x5, RZ ;  /* 0x0000000500087819 */ /* 0x000fe400000006ff */
[----:B------:R-:W-:Y:S01]  /*4500*/  LEA.HI R16, R7, R114, RZ, 0x3 ;  /* 0x0000007207107211 */ /* 0x000fe200078f18ff */
[----:B------:R-:W-:-:S03]  /*4510*/  IMAD.MOV.U32 R7, RZ, RZ, R0 ;  /* 0x000000ffff077224 */ /* 0x000fc600078e0000 */
[C---:B------:R-:W-:Y:S01]  /*4520*/  LOP3.LUT R17, R16.reuse, 0xfffffff8, RZ, 0xc0, !PT ;  /* 0xfffffff810117812 */ /* 0x040fe200078ec0ff */
[----:B------:R-:W-:-:S03]  /*4530*/  IMAD.SHL.U32 R16, R16, 0x4, RZ ;  /* 0x0000000410107824 */ /* 0x000fc600078e00ff */
[----:B------:R-:W-:Y:S02]  /*4540*/  IADD3 R17, R114, -R17, RZ ;  /* 0x8000001172117210 */ /* 0x000fe40007ffe0ff */
        /* <DEDUP_REMOVED lines=23> */
.L_x_25620:
[----:B------:R-:W0:Y:S01]  /*46c0*/  LDC R25, c[0x0][0x280] ;  /* 0x0000a000ff197b82 */ /* 0x000e220000000800 */
[----:B------:R-:W-:Y:S01]  /*46d0*/  IABS R18, R8 ;  /* 0x0000000800127213 */ /* 0x000fe20000000000 */
[----:B------:R-:W-:Y:S01]  /*46e0*/  IMAD.IADD R24, R6, 0x1, R7 ;  /* 0x0000000106187824 */ /* 0x000fe200078e0207 */
[----:B------:R-:W-:Y:S01]  /*46f0*/  IADD3 R7, R7, 0x4, RZ ;  /* 0x0000000407077810 */ /* 0x000fe20007ffe0ff */
[----:B------:R-:W-:Y:S02]  /*4700*/  BSSY B1, `(.L_x_25618) ;  /* 0x00001d1000017945 */ /* 0x000fe40003800000 */
[----:B------:R-:W-:Y:S02]  /*4710*/  IMAD.HI.U32 R16, R9, R18, RZ ;  /* 0x0000001209107227 */ /* 0x000fe400078e00ff */
[----:B------:R-:W1:Y:S03]  /*4720*/  LDC R21, c[0x0][0x284] ;  /* 0x0000a100ff157b82 */ /* 0x000e660000000800 */
[----:B------:R-:W-:-:S02]  /*4730*/  IADD3 R17, -R16, RZ, RZ ;  /* 0x000000ff10117210 */ /* 0x000fc40007ffe1ff */
        /* <DEDUP_REMOVED lines=33> */
[----:B------:R-:W-:Y:S01]  /*4950*/  @!P0 IMAD.IADD R16, R16, 0x1, -R23 ;  /* 0x0000000110108824 */ /* 0x000fe200078e0a17 */
[----:B------:R-:W-:-:S04]  /*4960*/  ISETP.GE.AND P0, PT, R7, R108, PT ;  /* 0x0000006c0700720c */ /* 0x000fc80003f06270 */
[----:B------:R-:W-:Y:S02]  /*4970*/  @!P1 IADD3 R16, -R16, RZ, RZ ;  /* 0x000000ff10109210 */ /* 0x000fe40007ffe1ff */
[----:B------:R-:W-:Y:S02]  /*4980*/  @!P2 LOP3.LUT R16, RZ, R25, RZ, 0x33, !PT ;  /* 0x00000019ff10a212 */ /* 0x000fe400078e33ff */
[----:B------:R-:W-:Y:S02]  /*4990*/  ISETP.LE.AND P2, PT, R19, R3, PT ;  /* 0x000000031300720c */ /* 0x000fe40003f43270 */
[----:B------:R-:W-:-:S13]  /*49a0*/  ISETP.NE.AND P1, PT, R16, RZ, PT ;  /* 0x000000ff1000720c */ /* 0x000fda0003f25270 */
[----:B------:R-:W-:Y:S05]  /*49b0*/  @P1 BRA P2, `(.L_x_25619) ;  /* 0x0000001800941947 */ /* 0x000fea0001000000 */
        /* <DEDUP_REMOVED lines=21> */
[----:B------:R-:W5:Y:S01]  /*4b10*/  LDG.E.128.CONSTANT R60, desc[UR10][R60.64] ;  /* 0x0000000a3c3c7981 */ /* 0x000f62000c1e9d00 */
[----:B------:R-:W-:-:S04]  /*4b20*/  IADD3 R18, P1, R111, R72, RZ ;  /* 0x000000486f127210 */ /* 0x000fc80007f3e0ff */
        /* <DEDUP_REMOVED lines=20> */
[C---:B------:R-:W-:Y:S01]  /*4c70*/  @!P1 IADD3 R26, R92.reuse, 0x1, RZ ;  /* 0x000000015c1a9810 */ /* 0x040fe20007ffe0ff */
[C---:B------:R-:W-:Y:S01]  /*4c80*/  @!P1 VIADD R28, R92.reuse, 0x2 ;  /* 0x000000025c1c9836 */ /* 0x040fe20000000000 */
[----:B------:R-:W-:Y:S02]  /*4c90*/  @!P1 IADD3 R24, R92, 0x3, RZ ;  /* 0x000000035c189810 */ /* 0x000fe40007ffe0ff */
[-C--:B------:R-:W-:Y:S02]  /*4ca0*/  @!P1 ISETP.GE.AND P6, PT, R26, R115.reuse, PT ;  /* 0x000000731a00920c */ /* 0x080fe40003fc6270 */
[-C--:B------:R-:W-:Y:S02]  /*4cb0*/  @!P1 ISETP.GE.AND P4, PT, R92, R115.reuse, PT ;  /* 0x000000735c00920c */ /* 0x080fe40003f86270 */
[-C--:B------:R-:W-:Y:S02]  /*4cc0*/  @!P1 ISETP.GE.AND P5, PT, R24, R115.reuse, PT ;  /* 0x000000731800920c */ /* 0x080fe40003fa6270 */
[----:B------:R-:W-:-:S02]  /*4cd0*/  @!P1 ISETP.GE.AND P2, PT, R28, R115, PT ;  /* 0x000000731c00920c */ /* 0x000fc40003f46270 */
[----:B------:R-:W-:Y:S02]  /*4ce0*/  @!P1 ISETP.GE.AND P3, PT, R26, R115, PT ;  /* 0x000000731a00920c */ /* 0x000fe40003f66270 */
[C---:B------:R-:W-:Y:S02]  /*4cf0*/  @!P1 IADD3 R30, R92.reuse, 0x1, RZ ;  /* 0x000000015c1e9810 */ /* 0x040fe40007ffe0ff */
[C---:B------:R-:W-:Y:S02]  /*4d00*/  @!P1 IADD3 R26, R92.reuse, 0x2, RZ ;  /* 0x000000025c1a9810 */ /* 0x040fe40007ffe0ff */
[C---:B------:R-:W-:Y:S01]  /*4d10*/  @!P1 IADD3 R36, R92.reuse, 0x3, RZ ;  /* 0x000000035c249810 */ /* 0x040fe20007ffe0ff */
[C---:B------:R-:W-:Y:S01]  /*4d20*/  @!P1 VIADD R40, R92.reuse, 0x3 ;  /* 0x000000035c289836 */ /* 0x040fe20000000000 */
[C---:B------:R-:W-:Y:S02]  /*4d30*/  @!P1 IADD3 R42, R92.reuse, 0x1, RZ ;  /* 0x000000015c2a9810 */ /* 0x040fe40007ffe0ff */
[----:B------:R-:W-:-:S02]  /*4d40*/  @!P1 IADD3 R44, R92, 0x3, RZ ;  /* 0x000000035c2c9810 */ /* 0x000fc40007ffe0ff */
[----:B--2---:R-:W-:Y:S02]  /*4d50*/  @!P1 FSEL R49, R49, RZ, !P6 ;  /* 0x000000ff31319208 */ /* 0x004fe40007000000 */
[-C--:B------:R-:W-:Y:S01]  /*4d60*/  @!P1 ISETP.GE.AND P6, PT, R24, R115.reuse, PT ;  /* 0x000000731800920c */ /* 0x080fe20003fc6270 */
[----:B------:R-:W-:Y:S01]  /*4d70*/  @!P1 VIADD R24, R92, 0x1 ;  /* 0x000000015c189836 */ /* 0x000fe20000000000 */
[----:B------:R-:W-:Y:S02]  /*4d80*/  @!P1 FSEL R48, R48, RZ, !P4 ;  /* 0x000000ff30309208 */ /* 0x000fe40006000000 */
[-C--:B------:R-:W-:Y:S02]  /*4d90*/  @!P1 ISETP.GE.AND P4, PT, R28, R115.reuse, PT ;  /* 0x000000731c00920c */ /* 0x080fe40003f86270 */
[----:B------:R-:W-:Y:S02]  /*4da0*/  @!P1 FSEL R51, R51, RZ, !P5 ;  /* 0x000000ff33339208 */ /* 0x000fe40006800000 */
[----:B------:R-:W-:-:S02]  /*4db0*/  @!P1 ISETP.GE.AND P5, PT, R24, R115, PT ;  /* 0x000000731800920c */ /* 0x000fc40003fa6270 */
[----:B---3--:R-:W-:Y:S02]  /*4dc0*/  @!P1 FSEL R54, R54, RZ, !P4 ;  /* 0x000000ff36369208 */ /* 0x008fe40006000000 */
[----:B------:R-:W-:Y:S02]  /*4dd0*/  IADD3 R24, P4, R105, R72, RZ ;  /* 0x0000004869187210 */ /* 0x000fe40007f9e0ff */
[----:B------:R-:W-:Y:S02]  /*4de0*/  @!P1 FSEL R55, R55, RZ, !P6 ;  /* 0x000000ff37379208 */ /* 0x000fe40007000000 */
[----:B------:R-:W-:Y:S02]  /*4df0*/  LEA R28, P6, R24, UR6, 0x2 ;  /* 0x00000006181c7c11 */ /* 0x000fe4000f8c10ff */
[----:B------:R-:W-:Y:S02]  /*4e00*/  LEA.HI.X.SX32 R25, R105, R73, 0x1, P4 ;  /* 0x0000004969197211 */ /* 0x000fe400020f0eff */
[----:B------:R-:W-:-:S02]  /*4e10*/  @!P1 FSEL R53, R53, RZ, !P3 ;  /* 0x000000ff35359208 */ /* 0x000fc40005800000 */
[----:B------:R-:W-:Y:S02]  /*4e20*/  @!P1 FSEL R50, R50, RZ, !P2 ;  /* 0x000000ff32329208 */ /* 0x000fe40005000000 */
[-C--:B------:R-:W-:Y:S02]  /*4e30*/  @!P1 ISETP.GE.AND P3, PT, R92, R115.reuse, PT ;  /* 0x000000735c00920c */ /* 0x080fe40003f66270 */
[----:B------:R-:W-:Y:S02]  /*4e40*/  LEA.HI.X R29, R24, UR7, R25, 0x2, P6 ;  /* 0x00000007181d7c11 */ /* 0x000fe4000b0f1419 */
[----:B------:R-:W-:Y:S02]  /*4e50*/  @!P1 ISETP.GE.AND P2, PT, R92, R115, PT ;  /* 0x000000735c00920c */ /* 0x000fe40003f46270 */
[----:B----4-:R-:W-:Y:S02]  /*4e60*/  @!P1 FSEL R56, R56, RZ, !P3 ;  /* 0x000000ff38389208 */ /* 0x010fe40005800000 */
[----:B------:R-:W-:-:S02]  /*4e70*/  @!P1 FSEL R52, R52, RZ, !P2 ;  /* 0x000000ff34349208 */ /* 0x000fc40005000000 */
[-C--:B------:R-:W-:Y:S02]  /*4e80*/  @!P1 ISETP.GE.AND P3, PT, R30, R115.reuse, PT ;  /* 0x000000731e00920c */ /* 0x080fe40003f66270 */
[----:B------:R-:W-:Y:S01]  /*4e90*/  @!P1 ISETP.GE.AND P2, PT, R26, R115, PT ;  /* 0x000000731a00920c */ /* 0x000fe20003f46270 */
[----:B------:R-:W2:Y:S01]  /*4ea0*/  LDG.E.128.CONSTANT R28, desc[UR10][R28.64] ;  /* 0x0000000a1c1c7981 */ /* 0x000ea2000c1e9d00 */
[----:B------:R-:W-:Y:S02]  /*4eb0*/  @!P1 FSEL R57, R57, RZ, !P5 ;  /* 0x000000ff39399208 */ /* 0x000fe40006800000 */
[----:B------:R-:W-:Y:S01]  /*4ec0*/  IADD3 R33, P5, R104, R72, RZ ;  /* 0x0000004868217210 */ /* 0x000fe20007fbe0ff */
[----:B------:R-:W-:Y:S01]  /*4ed0*/  @!P1 VIADD R26, R92, 0x3 ;  /* 0x000000035c1a9836 */ /* 0x000fe20000000000 */
[----:B------:R-:W-:Y:S02]  /*4ee0*/  @!P1 FSEL R58, R58, RZ, !P2 ;  /* 0x000000ff3a3a9208 */ /* 0x000fe40005000000 */
[----:B------:R-:W-:-:S02]  /*4ef0*/  LEA R32, P2, R33, UR6, 0x2 ;  /* 0x0000000621207c11 */ /* 0x000fc4000f8410ff */
[----:B------:R-:W-:Y:S02]  /*4f00*/  LEA.HI.X.SX32 R34, R104, R73, 0x1, P5 ;  /* 0x0000004968227211 */ /* 0x000fe400028f0eff */
[-C--:B------:R-:W-:Y:S01]  /*4f10*/  @!P1 ISETP.GE.AND P4, PT, R26, R115.reuse, PT ;  /* 0x000000731a00920c */ /* 0x080fe20003f86270 */
[C---:B------:R-:W-:Y:S01]  /*4f20*/  @!P1 VIADD R26, R92.reuse, 0x2 ;  /* 0x000000025c1a9836 */ /* 0x040fe20000000000 */
[----:B------:R-:W-:Y:S02]  /*4f30*/  LEA.HI.X R33, R33, UR7, R34, 0x2, P2 ;  /* 0x0000000721217c11 */ /* 0x000fe400090f1422 */
[----:B------:R-:W-:Y:S02]  /*4f40*/  @!P1 IADD3 R34, R92, 0x2, RZ ;  /* 0x000000025c229810 */ /* 0x000fe40007ffe0ff */
[-C--:B------:R-:W-:Y:S02]  /*4f50*/  @!P1 ISETP.GE.AND P6, PT, R26, R115.reuse, PT ;  /* 0x000000731a00920c */ /* 0x080fe40003fc6270 */
[----:B-----5:R-:W-:Y:S01]  /*4f60*/  @!P1 FSEL R61, R61, RZ, !P3 ;  /* 0x000000ff3d3d9208 */ /* 0x020fe20005800000 */
[----:B------:R-:W0:Y:S01]  /*4f70*/  LDS.128 R24, [R5] ;  /* 0x0000000005187984 */ /* 0x000e220000000c00 */
[----:B------:R-:W-:-:S02]  /*4f80*/  @!P1 ISETP.GE.AND P3, PT, R34, R115, PT ;  /* 0x000000732200920c */ /* 0x000fc40003f66270 */
[-C--:B------:R-:W-:Y:S01]  /*4f90*/  @!P1 ISETP.GE.AND P5, PT, R36, R115.reuse, PT ;  /* 0x000000732400920c */ /* 0x080fe20003fa6270 */
[----:B------:R-:W3:Y:S01]  /*4fa0*/  LDG.E.128.CONSTANT R32, desc[UR10][R32.64] ;  /* 0x0000000a20207981 */ /* 0x000ee2000c1e9d00 */
[----:B------:R-:W-:Y:S01]  /*4fb0*/  @!P1 VIADD R36, R92, 0x1 ;  /* 0x000000015c249836 */ /* 0x000fe20000000000 */
[----:B------:R-:W-:Y:S02]  /*4fc0*/  @!P1 FSEL R62, R62, RZ, !P6 ;  /* 0x000000ff3e3e9208 */ /* 0x000fe40007000000 */
[----:B------:R-:W-:Y:S02]  /*4fd0*/  IADD3 R37, P6, R103, R72, RZ ;  /* 0x0000004867257210 */ /* 0x000fe40007fde0ff */
[----:B------:R-:W-:Y:S02]  /*4fe0*/  @!P1 ISETP.GE.AND P2, PT, R36, R115, PT ;  /* 0x000000732400920c */ /* 0x000fe40003f46270 */
[----:B------:R-:W-:Y:S02]  /*4ff0*/  @!P1 FSEL R63, R63, RZ, !P5 ;  /* 0x000000ff3f3f9208 */ /* 0x000fe40006800000 */
[----:B------:R-:W-:-:S02]  /*5000*/  LEA R36, P5, R37, UR6, 0x2 ;  /* 0x0000000625247c11 */ /* 0x000fc4000f8a10ff */
[----:B------:R-:W-:Y:S02]  /*5010*/  LEA.HI.X.SX32 R38, R103, R73, 0x1, P6 ;  /* 0x0000004967267211 */ /* 0x000fe400030f0eff */
[----:B------:R-:W-:Y:S02]  /*5020*/  @!P1 FSEL R59, R59, RZ, !P4 ;  /* 0x000000ff3b3b9208 */ /* 0x000fe40006000000 */
[----:B------:R-:W-:Y:S02]  /*5030*/  LEA.HI.X R37, R37, UR7, R38, 0x2, P5 ;  /* 0x0000000725257c11 */ /* 0x000fe4000a8f1426 */
[-C--:B------:R-:W-:Y:S02]  /*5040*/  @!P1 ISETP.GE.AND P4, PT, R92, R115.reuse, PT ;  /* 0x000000735c00920c */ /* 0x080fe40003f86270 */
[-C--:B------:R-:W-:Y:S01]  /*5050*/  @!P1 ISETP.GE.AND P6, PT, R40, R115.reuse, PT ;  /* 0x000000732800920c */ /* 0x080fe20003fc6270 */
[----:B------:R-:W-:Y:S01]  /*5060*/  @!P1 VIADD R40, R92, 0x2 ;  /* 0x000000025c289836 */ /* 0x000fe20000000000 */
[----:B------:R-:W-:Y:S01]  /*5070*/  @!P1 FSEL R60, R60, RZ, !P4 ;  /* 0x000000ff3c3c9208 */ /* 0x000fe20006000000 */
[----:B------:R-:W4:Y:S01]  /*5080*/  LDG.E.128.CONSTANT R36, desc[UR10][R36.64] ;  /* 0x0000000a24247981 */ /* 0x000f22000c1e9d00 */
[----:B------:R-:W-:-:S02]  /*5090*/  @!P1 ISETP.GE.AND P4, PT, R92, R115, PT ;  /* 0x000000735c00920c */ /* 0x000fc40003f86270 */
[----:B------:R-:W-:Y:S02]  /*50a0*/  IADD3 R41, P5, R102, R72, RZ ;  /* 0x0000004866297210 */ /* 0x000fe40007fbe0ff */
[----:B------:R-:W-:Y:S02]  /*50b0*/  @!P1 FSEL R64, R64, RZ, !P4 ;  /* 0x000000ff40409208 */ /* 0x000fe40006000000 */
[----:B------:R-:W-:Y:S02]  /*50c0*/  @!P1 FSEL R65, R65, RZ, !P2 ;  /* 0x000000ff41419208 */ /* 0x000fe40005000000 */
[-C--:B------:R-:W-:Y:S02]  /*50d0*/  @!P1 ISETP.GE.AND P4, PT, R42, R115.reuse, PT ;  /* 0x000000732a00920c */ /* 0x080fe40003f86270 */
[----:B------:R-:W-:Y:S02]  /*50e0*/  @!P1 ISETP.GE.AND P2, PT, R40, R115, PT ;  /* 0x000000732800920c */ /* 0x000fe40003f46270 */
        /* <DEDUP_REMOVED lines=8> */
[----:B------:R-:W-:Y:S02]  /*5170*/  @!P1 ISETP.GE.AND P5, PT, R44, R115, PT ;  /* 0x000000732c00920c */ /* 0x000fe40003fa6270 */
[----:B------:R-:W-:-:S02]  /*5180*/  @!P1 FSEL R68, R68, RZ, !P6 ;  /* 0x000000ff44449208 */ /* 0x000fc40007000000 */
[----:B------:R-:W-:Y:S02]  /*5190*/  LEA R44, P6, R45, UR6, 0x2 ;  /* 0x000000062d2c7c11 */ /* 0x000fe4000f8c10ff */
[----:B------:R-:W-:Y:S01]  /*51a0*/  LEA.HI.X.SX32 R46, R101, R73, 0x1, P3 ;  /* 0x00000049652e7211 */ /* 0x000fe200018f0eff */
[----:B0-----:R-:W-:-:S03]  /*51b0*/  FMUL.FTZ R49, R25, R49 ;  /* 0x0000003119317220 */ /* 0x001fc60000410000 */
[----:B------:R-:W-:Y:S02]  /*51c0*/  LEA.HI.X R45, R45, UR7, R46, 0x2, P6 ;  /* 0x000000072d2d7c11 */ /* 0x000fe4000b0f142e */
[----:B------:R-:W-:Y:S01]  /*51d0*/  @!P1 IADD3 R46, R92, 0x2, RZ ;  /* 0x000000025c2e9810 */ /* 0x000fe20007ffe0ff */
[----:B------:R-:W-:Y:S01]  /*51e0*/  FFMA.FTZ R49, R24, R48, R49 ;  /* 0x0000003018317223 */ /* 0x000fe20000010031 */
[----:B------:R-:W-:Y:S02]  /*51f0*/  @!P1 VIADD R48, R92, 0x1 ;  /* 0x000000015c309836 */ /* 0x000fe40000000000 */
[----:B------:R-:W-:Y:S01]  /*5200*/  @!P1 ISETP.GE.AND P6, PT, R46, R115, PT ;  /* 0x000000732e00920c */ /* 0x000fe20003fc6270 */
[----:B------:R-:W-:Y:S01]  /*5210*/  FMUL.FTZ R53, R25, R53 ;  /* 0x0000003519357220 */ /* 0x000fe20000410000 */
[----:B------:R-:W5:Y:S01]  /*5220*/  LDG.E.128.CONSTANT R44, desc[UR10][R44.64] ;  /* 0x0000000a2c2c7981 */ /* 0x000f62000c1e9d00 */
[----:B------:R-:W-:Y:S01]  /*5230*/  FFMA.FTZ R50, R26, R50, R49 ;  /* 0x000000321a327223 */ /* 0x000fe20000010031 */
[----:B------:R-:W-:-:S02]  /*5240*/  @!P1 FSEL R69, R69, RZ, !P4 ;  /* 0x000000ff45459208 */ /* 0x000fc40006000000 */
[----:B------:R-:W-:Y:S01]  /*5250*/  IADD3 R49, P4, R100, R72, RZ ;  /* 0x0000004864317210 */ /* 0x000fe20007f9e0ff */
[----:B------:R-:W-:Y:S01]  /*5260*/  FFMA.FTZ R53, R24, R52, R53 ;  /* 0x0000003418357223 */ /* 0x000fe20000010035 */
[----:B------:R-:W-:Y:S02]  /*5270*/  @!P1 ISETP.GE.AND P3, PT, R48, R115, PT ;  /* 0x000000733000920c */ /* 0x000fe40003f66270 */
[----:B------:R-:W-:Y:S02]  /*5280*/  @!P1 FSEL R70, R70, RZ, !P2 ;  /* 0x000000ff46469208 */ /* 0x000fe40005000000 */
[----:B------:R-:W-:Y:S02]  /*5290*/  LEA R48, P2, R49, UR6, 0x2 ;  /* 0x0000000631307c11 */ /* 0x000fe4000f8410ff */
[----:B------:R-:W-:-:S04]  /*52a0*/  LEA.HI.X.SX32 R52, R100, R73, 0x1, P4 ;  /* 0x0000004964347211 */ /* 0x000fc800020f0eff */
[----:B------:R-:W-:Y:S01]  /*52b0*/  LEA.HI.X R49, R49, UR7, R52, 0x2, P2 ;  /* 0x0000000731317c11 */ /* 0x000fe200090f1434 */
[----:B------:R-:W-:Y:S01]  /*52c0*/  FFMA.FTZ R117, R27, R51, R50 ;  /* 0x000000331b757223 */ /* 0x000fe20000010032 */
[----:B------:R-:W-:Y:S01]  /*52d0*/  FFMA.FTZ R118, R26, R54, R53 ;  /* 0x000000361a767223 */ /* 0x000fe20000010035 */
[----:B------:R-:W-:-:S03]  /*52e0*/  @!P1 VIADD R54, R92, 0x3 ;  /* 0x000000035c369836 */ /* 0x000fc60000000000 */
[----:B------:R-:W5:Y:S01]  /*52f0*/  LDG.E.128.CONSTANT R48, desc[UR10][R48.64] ;  /* 0x0000000a30307981 */ /* 0x000f62000c1e9d00 */
[----:B------:R-:W-:Y:S02]  /*5300*/  IADD3 R53, P2, R99, R72, RZ ;  /* 0x0000004863357210 */ /* 0x000fe40007f5e0ff */
[----:B------:R-:W-:Y:S02]  /*5310*/  @!P1 ISETP.GE.AND P4, PT, R54, R115, PT ;  /* 0x000000733600920c */ /* 0x000fe40003f86270 */
[----:B------:R-:W-:Y:S02]  /*5320*/  @!P1 FSEL R71, R71, RZ, !P5 ;  /* 0x000000ff47479208 */ /* 0x000fe40006800000 */
[----:B------:R-:W-:Y:S02]  /*5330*/  LEA R52, P5, R53, UR6, 0x2 ;  /* 0x0000000635347c11 */ /* 0x000fe4000f8a10ff */
[----:B------:R-:W-:Y:S01]  /*5340*/  LEA.HI.X.SX32 R54, R99, R73, 0x1, P2 ;  /* 0x0000004963367211 */ /* 0x000fe200010f0eff */
[----:B------:R-:W-:-:S03]  /*5350*/  FMUL.FTZ R57, R25, R57 ;  /* 0x0000003919397220 */ /* 0x000fc60000410000 */
[----:B------:R-:W-:Y:S01]  /*5360*/  LEA.HI.X R53, R53, UR7, R54, 0x2, P5 ;  /* 0x0000000735357c11 */ /* 0x000fe2000a8f1436 */
[----:B------:R-:W-:Y:S01]  /*5370*/  FFMA.FTZ R57, R24, R56, R57 ;  /* 0x0000003818397223 */ /* 0x000fe20000010039 */
[----:B------:R-:W-:Y:S01]  /*5380*/  @!P1 ISETP.GE.AND P2, PT, R92, R115, PT ;  /* 0x000000735c00920c */ /* 0x000fe20003f46270 */
[----:B------:R-:W-:Y:S01]  /*5390*/  FFMA.FTZ R118, R27, R55, R118 ;  /* 0x000000371b767223 */ /* 0x000fe20000010076 */
[----:B------:R-:W-:Y:S01]  /*53a0*/  FMUL.FTZ R61, R25, R61 ;  /* 0x0000003d193d7220 */ /* 0x000fe20000410000 */
[----:B------:R-:W-:Y:S01]  /*53b0*/  FFMA.FTZ R58, R26, R58, R57 ;  /* 0x0000003a1a3a7223 */ /* 0x000fe20000010039 */
[----:B------:R-:W5:Y:S01]  /*53c0*/  LDG.E.128.CONSTANT R52, desc[UR10][R52.64] ;  /* 0x0000000a34347981 */ /* 0x000f62000c1e9d00 */
[----:B------:R-:W-:Y:S02]  /*53d0*/  @!P1 FSEL R16, R16, RZ, !P2 ;  /* 0x000000ff10109208 */ /* 0x000fe40005000000 */
[----:B------:R-:W-:Y:S01]  /*53e0*/  IADD3 R57, P2, R98, R72, RZ ;  /* 0x0000004862397210 */ /* 0x000fe20007f5e0ff */
[----:B------:R-:W-:-:S03]  /*53f0*/  FFMA.FTZ R61, R24, R60, R61 ;  /* 0x0000003c183d7223 */ /* 0x000fc6000001003d */
[----:B------:R-:W-:Y:S02]  /*5400*/  LEA R56, P5, R57, UR6, 0x2 ;  /* 0x0000000639387c11 */ /* 0x000fe4000f8a10ff */
[----:B------:R-:W-:Y:S02]  /*5410*/  LEA.HI.X.SX32 R60, R98, R73, 0x1, P2 ;  /* 0x00000049623c7211 */ /* 0x000fe400010f0eff */
[----:B------:R-:W-:Y:S02]  /*5420*/  @!P1 FSEL R17, R17, RZ, !P3 ;  /* 0x000000ff11119208 */ /* 0x000fe40005800000 */
[----:B------:R-:W-:Y:S01]  /*5430*/  LEA.HI.X R57, R57, UR7, R60, 0x2, P5 ;  /* 0x0000000739397c11 */ /* 0x000fe2000a8f143c */
[----:B------:R-:W-:Y:S01]  /*5440*/  FFMA.FTZ R119, R27, R59, R58 ;  /* 0x0000003b1b777223 */ /* 0x000fe2000001003a */
[----:B------:R-:W-:Y:S01]  /*5450*/  FFMA.FTZ R122, R26, R62, R61 ;  /* 0x0000003e1a7a7223 */ /* 0x000fe2000001003d */
[----:B------:R-:W-:Y:S01]  /*5460*/  @!P1 FSEL R18, R18, RZ, !P6 ;  /* 0x000000ff12129208 */ /* 0x000fe20007000000 */
[----:B------:R-:W-:-:S02]  /*5470*/  FMUL.FTZ R17, R25, R17 ;  /* 0x0000001119117220 */ /* 0x000fc40000410000 */
[----:B------:R-:W5:Y:S01]  /*5480*/  LDG.E.128.CONSTANT R56, desc[UR10][R56.64] ;  /* 0x0000000a38387981 */ /* 0x000f62000c1e9d00 */
[----:B------:R-:W-:Y:S01]  /*5490*/  IADD3 R61, P6, R94, R72, RZ ;  /* 0x000000485e3d7210 */ /* 0x000fe20007fde0ff */
[----:B------:R-:W-:Y:S01]  /*54a0*/  FMUL.FTZ R65, R25, R65 ;  /* 0x0000004119417220 */ /* 0x000fe20000410000 */
[----:B------:R-:W-:Y:S01]  /*54b0*/  @!P1 IADD3 R62, R92, 0x1, RZ ;  /* 0x000000015c3e9810 */ /* 0x000fe20007ffe0ff */
[----:B------:R-:W-:Y:S01]  /*54c0*/  FFMA.FTZ R17, R24, R16, R17 ;  /* 0x0000001018117223 */ /* 0x000fe20000010011 */
[----:B------:R-:W-:Y:S02]  /*54d0*/  LEA.HI.X.SX32 R16, R94, R73, 0x1, P6 ;  /* 0x000000495e107211 */ /* 0x000fe400030f0eff */
[C---:B------:R-:W-:Y:S01]  /*54e0*/  LEA R60, P6, R61.reuse, UR6, 0x2 ;  /* 0x000000063d3c7c11 */ /* 0x040fe2000f8c10ff */
[----:B------:R-:W-:Y:S01]  /*54f0*/  FFMA.FTZ R65, R24, R64, R65 ;  /* 0x0000004018417223 */ /* 0x000fe20000010041 */
[-C--:B------:R-:W-:Y:S02]  /*5500*/  @!P1 ISETP.GE.AND P2, PT, R62, R115.reuse, PT ;  /* 0x000000733e00920c */ /* 0x080fe40003f46270 */
[----:B------:R-:W-:Y:S01]  /*5510*/  LEA.HI.X R61, R61, UR7, R16, 0x2, P6 ;  /* 0x000000073d3d7c11 */ /* 0x000fe2000b0f1410 */
[----:B------:R-:W-:Y:S01]  /*5520*/  FFMA.FTZ R66, R26, R66, R65 ;  /* 0x000000421a427223 */ /* 0x000fe20000010041 */
[----:B------:R-:W-:-:S02]  /*5530*/  @!P1 ISETP.GE.AND P3, PT, R92, R115, PT ;  /* 0x000000735c00920c */ /* 0x000fc40003f66270 */
[----:B------:R-:W-:Y:S02]  /*5540*/  @!P1 FSEL R21, R21, RZ, !P2 ;  /* 0x000000ff15159208 */ /* 0x000fe40005000000 */
[----:B------:R-:W-:Y:S01]  /*5550*/  IADD3 R65, P5, R95, R72, RZ ;  /* 0x000000485f417210 */ /* 0x000fe20007fbe0ff */
[----:B------:R-:W-:Y:S01]  /*5560*/  FFMA.FTZ R122, R27, R63, R122 ;  /* 0x0000003f1b7a7223 */ /* 0x000fe2000001007a */
[----:B------:R-:W-:Y:S01]  /*5570*/  @!P1 FSEL R20, R20, RZ, !P3 ;  /* 0x000000ff14149208 */ /* 0x000fe20005800000 */
[----:B------:R-:W5:Y:S01]  /*5580*/  LDG.E.128.CONSTANT R60, desc[UR10][R60.64] ;  /* 0x0000000a3c3c7981 */ /* 0x000f62000c1e9d00 */
[----:B------:R-:W-:Y:S01]  /*5590*/  FMUL.FTZ R69, R25, R69 ;  /* 0x0000004519457220 */ /* 0x000fe20000410000 */
[----:B------:R-:W-:Y:S01]  /*55a0*/  FFMA.FTZ R123, R27, R67, R66 ;  /* 0x000000431b7b7223 */ /* 0x000fe20000010042 */
[----:B------:R-:W-:Y:S01]  /*55b0*/  FMUL.FTZ R21, R25, R21 ;  /* 0x0000001519157220 */ /* 0x000fe20000410000 */
[----:B------:R-:W-:Y:S02]  /*55c0*/  LEA R64, P6, R65, UR6, 0x2 ;  /* 0x0000000641407c11 */ /* 0x000fe4000f8c10ff */
[----:B------:R-:W-:-:S02]  /*55d0*/  LEA.HI.X.SX32 R16, R95, R73, 0x1, P5 ;  /* 0x000000495f107211 */ /* 0x000fc400028f0eff */
[----:B------:R-:W-:Y:S01]  /*55e0*/  IADD3 R66, P3, R96, R72, RZ ;  /* 0x0000004860427210 */ /* 0x000fe20007f7e0ff */
[----:B------:R-:W-:Y:S01]  /*55f0*/  FFMA.FTZ R18, R26, R18, R17 ;  /* 0x000000121a127223 */ /* 0x000fe20000010011 */
[C---:B------:R-:W-:Y:S01]  /*5600*/  FFMA.FTZ R69, R24.reuse, R68, R69 ;  /* 0x0000004418457223 */ /* 0x040fe20000010045 */
[----:B------:R-:W-:Y:S01]  /*5610*/  FFMA.FTZ R17, R24, R20, R21 ;  /* 0x0000001418117223 */ /* 0x000fe20000010015 */
[----:B------:R-:W-:Y:S02]  /*5620*/  LEA.HI.X R65, R65, UR7, R16, 0x2, P6 ;  /* 0x0000000741417c11 */ /* 0x000fe4000b0f1410 */
[----:B------:R-:W-:Y:S02]  /*5630*/  LEA R68, P5, R66, UR6, 0x2 ;  /* 0x0000000642447c11 */ /* 0x000fe4000f8a10ff */
[----:B------:R-:W-:Y:S01]  /*5640*/  LEA.HI.X.SX32 R21, R96, R73, 0x1, P3 ;  /* 0x0000004960157211 */ /* 0x000fe200018f0eff */
[----:B------:R-:W-:Y:S01]  /*5650*/  FFMA.FTZ R124, R26, R70, R69 ;  /* 0x000000461a7c7223 */ /* 0x000fe20000010045 */
[----:B------:R-:W-:-:S02]  /*5660*/  IADD3 R70, P2, R97, R72, RZ ;  /* 0x0000004861467210 */ /* 0x000fc40007f5e0ff */
[----:B------:R-:W-:Y:S02]  /*5670*/  LEA.HI.X R69, R66, UR7, R21, 0x2, P5 ;  /* 0x0000000742457c11 */ /* 0x000fe4000a8f1415 */
[----:B------:R-:W5:Y:S01]  /*5680*/  LDG.E.128.CONSTANT R64, desc[UR10][R64.64] ;  /* 0x0000000a40407981 */ /* 0x000f62000c1e9d00 */
[----:B------:R-:W-:Y:S02]  /*5690*/  LEA.HI.X.SX32 R73, R97, R73, 0x1, P2 ;  /* 0x0000004961497211 */ /* 0x000fe400010f0eff */
[----:B------:R-:W-:Y:S01]  /*56a0*/  LEA R72, P2, R70, UR6, 0x2 ;  /* 0x0000000646487c11 */ /* 0x000fe2000f8410ff */
[----:B------:R-:W-:-:S03]  /*56b0*/  FFMA.FTZ R124, R27, R71, R124 ;  /* 0x000000471b7c7223 */ /* 0x000fc6000001007c */
[----:B------:R-:W-:Y:S02]  /*56c0*/  LEA.HI.X R73, R70, UR7, R73, 0x2, P2 ;  /* 0x0000000746497c11 */ /* 0x000fe400090f1449 */
[----:B------:R-:W5:Y:S04]  /*56d0*/  LDG.E.128.CONSTANT R68, desc[UR10][R68.64] ;  /* 0x0000000a44447981 */ /* 0x000f68000c1e9d00 */
[----:B------:R-:W5:Y:S01]  /*56e0*/  LDG.E.128.CONSTANT R72, desc[UR10][R72.64] ;  /* 0x0000000a48487981 */ /* 0x000f62000c1e9d00 */
[----:B------:R-:W-:-:S05]  /*56f0*/  @!P1 VIADD R16, R92, 0x2 ;  /* 0x000000025c109836 */ /* 0x000fca0000000000 */
[----:B------:R-:W-:Y:S02]  /*5700*/  @!P1 ISETP.GE.AND P2, PT, R16, R115, PT ;  /* 0x000000731000920c */ /* 0x000fe40003f46270 */
[----:B------:R-:W-:-:S04]  /*5710*/  @!P1 IADD3 R16, R92, 0x3, RZ ;  /* 0x000000035c109810 */ /* 0x000fc80007ffe0ff */
[----:B------:R-:W-:Y:S01]  /*5720*/  @!P1 ISETP.GE.AND P6, PT, R16, R115, PT ;  /* 0x000000731000920c */ /* 0x000fe20003fc6270 */
[----:B------:R-:W-:Y:S01]  /*5730*/  @!P1 VIADD R16, R92, 0x1 ;  /* 0x000000015c109836 */ /* 0x000fe20000000000 */
[----:B------:R-:W-:-:S04]  /*5740*/  @!P1 FSEL R22, R22, RZ, !P2 ;  /* 0x000000ff16169208 */ /* 0x000fc80005000000 */
[-C--:B------:R-:W-:Y:S01]  /*5750*/  @!P1 ISETP.GE.AND P2, PT, R16, R115.reuse, PT ;  /* 0x000000731000920c */ /* 0x080fe20003f46270 */
[----:B------:R-:W-:Y:S01]  /*5760*/  @!P1 VIADD R16, R92, 0x3 ;  /* 0x000000035c109836 */ /* 0x000fe20000000000 */
[----:B------:R-:W-:Y:S02]  /*5770*/  @!P1 FSEL R19, R19, RZ, !P4 ;  /* 0x000000ff13139208 */ /* 0x000fe40006000000 */
[----:B------:R-:W-:Y:S02]  /*5780*/  @!P1 FSEL R23, R23, RZ, !P6 ;  /* 0x000000ff17179208 */ /* 0x000fe40007000000 */
[-C--:B------:R-:W-:Y:S01]  /*5790*/  @!P1 ISETP.GE.AND P4, PT, R16, R115.reuse, PT ;  /* 0x000000731000920c */ /* 0x080fe20003f86270 */
[C---:B------:R-:W-:Y:S01]  /*57a0*/  @!P1 VIADD R16, R92.reuse, 0x2 ;  /* 0x000000025c109836 */ /* 0x040fe20000000000 */
[C---:B------:R-:W-:Y:S01]  /*57b0*/  @!P1 ISETP.GE.AND P6, PT, R92.reuse, R115, PT ;  /* 0x000000735c00920c */ /* 0x040fe20003fc6270 */
[----:B------:R-:W-:Y:S01]  /*57c0*/  FFMA.FTZ R19, R27, R19, R18 ;  /* 0x000000131b137223 */ /* 0x000fe20000010012 */
[----:B------:R-:W-:-:S04]  /*57d0*/  @!P1 IADD3 R18, R92, 0x2, RZ ;  /* 0x000000025c129810 */ /* 0x000fc80007ffe0ff */
[----:B------:R-:W-:Y:S02]  /*57e0*/  @!P1 ISETP.GE.AND P3, PT, R18, R115, PT ;  /* 0x000000731200920c */ /* 0x000fe40003f66270 */
[----:B------:R-:W-:-:S04]  /*57f0*/  @!P1 IADD3 R18, R92, 0x1, RZ ;  /* 0x000000015c129810 */ /* 0x000fc80007ffe0ff */
[-C--:B------:R-:W-:Y:S02]  /*5800*/  @!P1 ISETP.GE.AND P5, PT, R18, R115.reuse, PT ;  /* 0x000000731200920c */ /* 0x080fe40003fa6270 */
        /* <DEDUP_REMOVED lines=113> */
[C---:B------:R-:W-:Y:S02]  /*5f20*/  @!P1 ISETP.GE.AND P2, PT, R92.reuse, R115, PT ;  /* 0x000000735c00920c */ /* 0x040fe40003f46270 */
[----:B------:R-:W-:Y:S01]  /*5f30*/  @!P1 IADD3 R16, R92, 0x2, RZ ;  /* 0x000000025c109810 */ /* 0x000fe20007ffe0ff */
[C---:B------:R-:W-:Y:S01]  /*5f40*/  FMUL.FTZ R29, R25.reuse, R29 ;  /* 0x0000001d191d7220 */ /* 0x040fe20000410000 */
        /* <DEDUP_REMOVED lines=76> */
.L_x_25619:
[----:B------:R-:W-:Y:S05]  /*6410*/  BSYNC B1 ;  /* 0x0000000000017941 */ /* 0x000fea0003800000 */
.L_x_25618:
[----:B------:R-:W-:Y:S01]  /*6420*/  IADD3 R10, P1, R10, 0x10, RZ ;  /* 0x000000100a0a7810 */ /* 0x000fe20007f3e0ff */
[----:B------:R-:W-:Y:S01]  /*6430*/  VIADD R8, R8, 0x80 ;  /* 0x0000008008087836 */ /* 0x000fe20000000000 */
[----:B------:R-:W-:Y:S01]  /*6440*/  IADD3 R92, R92, 0x80, RZ ;  /* 0x000000805c5c7810 */ /* 0x000fe20007ffe0ff */
[----:B------:R-:W-:Y:S01]  /*6450*/  VIADD R5, R5, 0x200 ;  /* 0x0000020005057836 */ /* 0x000fe20000000000 */
[----:B------:R-:W-:Y:S01]  /*6460*/  IADD3.X R11, RZ, R11, RZ, P1, !PT ;  /* 0x0000000bff0b7210 */ /* 0x000fe20000ffe4ff */
[----:B------:R-:W-:Y:S08]  /*6470*/  @!P0 BRA `(.L_x_25620) ;  /* 0xffffffe000908947 */ /* 0x000ff0000383ffff */
.L_x_25617:
[----:B------:R-:W-:Y:S05]  /*6480*/  BSYNC B0 ;  /* 0x0000000000007941 */ /* 0x000fea0003800000 */
.L_x_25615:
[----:B------:R-:W1:Y:S01]  /*6490*/  SHFL.BFLY PT, R2, R13, 0x4, 0x1f ;  /* 0x0c801f000d027f89 */ /* 0x000e6200000e0000 */
[----:B------:R-:W2:Y:S01]  /*64a0*/  S2UR UR5, SR_CgaCtaId ;  /* 0x00000000000579c3 */ /* 0x000ea20000008800 */
[----:B------:R-:W-:Y:S01]  /*64b0*/  UMOV UR4, 0x400 ;  /* 0x0000040000047882 */ /* 0x000fe20000000000 */
[----:B------:R-:W-:Y:S01]  /*64c0*/  BSSY B0, `(.L_x_25621) ;  /* 0x000009f000007945 */ /* 0x000fe20003800000 */
[----:B------:R-:W3:Y:S01]  /*64d0*/  SHFL.BFLY PT, R3, R12, 0x4, 0x1f ;  /* 0x0c801f000c037f89 */ /* 0x000ee200000e0000 */
[----:B------:R-:W-:-:S03]  /*64e0*/  UIADD3 UR4, UR4, 0x160, URZ ;  /* 0x0000016004047890 */ /* 0x000fc6000fffe03f */
[----:B------:R-:W4:Y:S04]  /*64f0*/  SHFL.BFLY PT, R5, R14, 0x4, 0x1f ;  /* 0x0c801f000e057f89 */ /* 0x000f2800000e0000 */
[----:B------:R-:W5:Y:S04]  /*6500*/  SHFL.BFLY PT, R7, R76, 0x4, 0x1f ;  /* 0x0c801f004c077f89 */ /* 0x000f6800000e0000 */
[----:B------:R-:W0:Y:S04]  /*6510*/  SHFL.BFLY PT, R11, R80, 0x4, 0x1f ;  /* 0x0c801f00500b7f89 */ /* 0x000e2800000e0000 */
[----:B------:R-:W0:Y:S04]  /*6520*/  SHFL.BFLY PT, R4, R15, 0x4, 0x1f ;  /* 0x0c801f000f047f89 */ /* 0x000e2800000e0000 */
[----:B------:R-:W0:Y:S01]  /*6530*/  SHFL.BFLY PT, R6, R77, 0x4, 0x1f ;  /* 0x0c801f004d067f89 */ /* 0x000e2200000e0000 */
[----:B-1----:R-:W-:Y:S01]  /*6540*/  FADD.FTZ R13, R2, R13 ;  /* 0x0000000d020d7221 */ /* 0x002fe20000010000 */
[----:B------:R-:W-:Y:S01]  /*6550*/  LOP3.LUT R2, R114, 0x7, RZ, 0xc0, !PT ;  /* 0x0000000772027812 */ /* 0x000fe200078ec0ff */
[----:B--2---:R-:W-:Y:S01]  /*6560*/  ULEA UR4, UR5, UR4, 0x18 ;  /* 0x0000000405047291 */ /* 0x004fe2000f8ec03f */
[----:B------:R-:W1:Y:S01]  /*6570*/  SHFL.BFLY PT, R10, R81, 0x4, 0x1f ;  /* 0x0c801f00510a7f89 */ /* 0x000e6200000e0000 */
[----:B---3--:R-:W-:Y:S01]  /*6580*/  FADD.FTZ R3, R3, R12 ;  /* 0x0000000c03037221 */ /* 0x008fe20000010000 */
[----:B------:R-:W-:-:S02]  /*6590*/  ISETP.NE.AND P2, PT, R2, RZ, PT ;  /* 0x000000ff0200720c */ /* 0x000fc40003f45270 */
[----:B------:R-:W2:Y:S01]  /*65a0*/  SHFL.BFLY PT, R22, R89, 0x4, 0x1f ;  /* 0x0c801f0059167f89 */ /* 0x000ea200000e0000 */
[----:B----4-:R-:W-:Y:S01]  /*65b0*/  FADD.FTZ R5, R5, R14 ;  /* 0x0000000e05057221 */ /* 0x010fe20000010000 */
[----:B------:R-:W-:Y:S02]  /*65c0*/  ISETP.GT.OR P0, PT, R109, 0x3f, P2 ;  /* 0x0000003f6d00780c */ /* 0x000fe40001704670 */
[----:B------:R-:W3:Y:S01]  /*65d0*/  SHFL.BFLY PT, R19, R84, 0x4, 0x1f ;  /* 0x0c801f0054137f89 */ /* 0x000ee200000e0000 */
[----:B-----5:R-:W-:Y:S01]  /*65e0*/  FADD.FTZ R7, R7, R76 ;  /* 0x0000004c07077221 */ /* 0x020fe20000010000 */
[----:B------:R-:W-:Y:S02]  /*65f0*/  ISETP.GT.OR P1, PT, R109, 0x1f, P2 ;  /* 0x0000001f6d00780c */ /* 0x000fe40001724670 */
[----:B------:R-:W4:Y:S01]  /*6600*/  SHFL.BFLY PT, R18, R85, 0x4, 0x1f ;  /* 0x0c801f0055127f89 */ /* 0x000f2200000e0000 */
[----:B0-----:R-:W-:-:S03]  /*6610*/  FADD.FTZ R11, R11, R80 ;  /* 0x000000500b0b7221 */ /* 0x001fc60000010000 */
[----:B------:R-:W0:Y:S01]  /*6620*/  SHFL.BFLY PT, R17, R82, 0x4, 0x1f ;  /* 0x0c801f0052117f89 */ /* 0x000e2200000e0000 */
[----:B------:R-:W-:-:S03]  /*6630*/  FADD.FTZ R15, R4, R15 ;  /* 0x0000000f040f7221 */ /* 0x000fc60000010000 */
[----:B------:R-:W5:Y:S01]  /*6640*/  SHFL.BFLY PT, R23, R88, 0x4, 0x1f ;  /* 0x0c801f0058177f89 */ /* 0x000f6200000e0000 */
[----:B------:R-:W-:-:S03]  /*6650*/  FADD.FTZ R77, R6, R77 ;  /* 0x0000004d064d7221 */ /* 0x000fc60000010000 */
[----:B------:R-:W5:Y:S01]  /*6660*/  SHFL.BFLY PT, R24, R91, 0x4, 0x1f ;  /* 0x0c801f005b187f89 */ /* 0x000f6200000e0000 */
[----:B-1----:R-:W-:-:S03]  /*6670*/  FADD.FTZ R81, R10, R81 ;  /* 0x000000510a517221 */ /* 0x002fc60000010000 */
[----:B------:R-:W1:Y:S01]  /*6680*/  SHFL.BFLY PT, R9, R78, 0x4, 0x1f ;  /* 0x0c801f004e097f89 */ /* 0x000e6200000e0000 */
[----:B--2---:R-:W-:Y:S01]  /*6690*/  FADD.FTZ R89, R22, R89 ;  /* 0x0000005916597221 */ /* 0x004fe20000010000 */
[----:B------:R-:W-:Y:S02]  /*66a0*/  LOP3.LUT R22, R109, 0xffffffc0, RZ, 0xc0, !PT ;  /* 0xffffffc06d167812 */ /* 0x000fe400078ec0ff */
[----:B------:R-:W2:Y:S01]  /*66b0*/  SHFL.BFLY PT, R8, R79, 0x4, 0x1f ;  /* 0x0c801f004f087f89 */ /* 0x000ea200000e0000 */
[----:B---3--:R-:W-:Y:S01]  /*66c0*/  FADD.FTZ R19, R19, R84 ;  /* 0x0000005413137221 */ /* 0x008fe20000010000 */
[----:B------:R-:W-:Y:S02]  /*66d0*/  ISETP.NE.OR P5, PT, R22, 0x40, P2 ;  /* 0x000000401600780c */ /* 0x000fe400017a5670 */
[----:B------:R-:W3:Y:S01]  /*66e0*/  SHFL.BFLY PT, R16, R83, 0x4, 0x1f ;  /* 0x0c801f0053107f89 */ /* 0x000ee200000e0000 */
[----:B----4-:R-:W-:-:S03]  /*66f0*/  FADD.FTZ R85, R18, R85 ;  /* 0x0000005512557221 */ /* 0x010fc60000010000 */
[----:B------:R-:W4:Y:S01]  /*6700*/  SHFL.BFLY PT, R21, R86, 0x4, 0x1f ;  /* 0x0c801f0056157f89 */ /* 0x000f2200000e0000 */
[----:B0-----:R-:W-:-:S03]  /*6710*/  FADD.FTZ R17, R17, R82 ;  /* 0x0000005211117221 */ /* 0x001fc60000010000 */
[----:B------:R-:W0:Y:S01]  /*6720*/  SHFL.BFLY PT, R20, R87, 0x4, 0x1f ;  /* 0x0c801f0057147f89 */ /* 0x000e2200000e0000 */
[----:B-----5:R-:W-:-:S03]  /*6730*/  FADD.FTZ R23, R23, R88 ;  /* 0x0000005817177221 */ /* 0x020fc60000010000 */
[----:B------:R-:W5:Y:S01]  /*6740*/  SHFL.BFLY PT, R25, R90, 0x4, 0x1f ;  /* 0x0c801f005a197f89 */ /* 0x000f6200000e0000 */
[----:B------:R-:W-:Y:S01]  /*6750*/  FADD.FTZ R91, R24, R91 ;  /* 0x0000005b185b7221 */ /* 0x000fe20000010000 */
[----:B------:R-:W-:Y:S02]  /*6760*/  VIADD R24, R109, 0x1f ;  /* 0x0000001f6d187836 */ /* 0x000fe40000000000 */
[----:B------:R-:W5:Y:S01]  /*6770*/  SHFL.BFLY PT, R2, R3, 0x2, 0x1f ;  /* 0x0c401f0003027f89 */ /* 0x000f6200000e0000 */
[----:B-1----:R-:W-:Y:S02]  /*6780*/  FADD.FTZ R9, R9, R78 ;  /* 0x0000004e09097221 */ /* 0x002fe40000010000 */
[----:B------:R-:W-:Y:S01]  /*6790*/  ISETP.GT.U32.AND P3, PT, R24, 0x3e, PT ;  /* 0x0000003e1800780c */ /* 0x000fe20003f64070 */
        /* <DEDUP_REMOVED lines=9> */
[----:B-----5:R-:W-:Y:S01]  /*6830*/  FADD.FTZ R90, R25, R90 ;  /* 0x0000005a195a7221 */ /* 0x020fe20000010000 */
[----:B------:R-:W-:Y:S02]  /*6840*/  SHF.R.S32.HI R25, RZ, 0x1f, R114 ;  /* 0x0000001fff197819 */ /* 0x000fe40000011472 */
[----:B------:R-:W5:Y:S01]  /*6850*/  SHFL.BFLY PT, R26, R19, 0x2, 0x1f ;  /* 0x0c401f00131a7f89 */ /* 0x000f6200000e0000 */
[----:B------:R-:W-:Y:S01]  /*6860*/  FADD.FTZ R2, R3, R2 ;  /* 0x0000000203027221 */ /* 0x000fe20000010000 */
[----:B------:R-:W-:Y:S02]  /*6870*/  LEA.HI R114, R25, R114, RZ, 0x3 ;  /* 0x0000007219727211 */ /* 0x000fe400078f18ff */
[----:B------:R-:W5:Y:S01]  /*6880*/  SHFL.BFLY PT, R22, R17, 0x2, 0x1f ;  /* 0x0c401f0011167f89 */ /* 0x000f6200000e0000 */
[----:B-1----:R-:W-:Y:S01]  /*6890*/  FADD.FTZ R4, R13, R4 ;  /* 0x000000040d047221 */ /* 0x002fe20000010000 */
[----:B------:R-:W-:-:S02]  /*68a0*/  LOP3.LUT R25, R109, 0xffffffe0, RZ, 0xc0, !PT ;  /* 0xffffffe06d197812 */ /* 0x000fc400078ec0ff */
        /* <DEDUP_REMOVED lines=46> */
[----:B---3--:R-:W-:Y:S01]  /*6b90*/  FADD.FTZ R10, R18, R19 ;  /* 0x00000013120a7221 */ /* 0x008fe20000010000 */
[----:B------:R-:W-:Y:S02]  /*6ba0*/  SHF.R.S32.HI R19, RZ, 0x3, R114 ;  /* 0x00000003ff137819 */ /* 0x000fe40000011472 */
[----:B------:R-:W3:Y:S01]  /*6bb0*/  SHFL.BFLY PT, R25, R24, 0x1, 0x1f ;  /* 0x0c201f0018197f89 */ /* 0x000ee200000e0000 */
[----:B----4-:R-:W-:-:S03]  /*6bc0*/  FADD.FTZ R7, R12, R13 ;  /* 0x0000000d0c077221 */ /* 0x010fc60000010000 */
[----:B------:R-:W4:Y:S01]  /*6bd0*/  SHFL.BFLY PT, R27, R26, 0x1, 0x1f ;  /* 0x0c201f001a1b7f89 */ /* 0x000f2200000e0000 */
[----:B0-----:R-:W-:Y:S01]  /*6be0*/  FADD.FTZ R12, R22, R23 ;  /* 0x00000017160c7221 */ /* 0x001fe20000010000 */
[----:B------:R-:W-:Y:S02]  /*6bf0*/  IMAD R22, R0, 0x50, R19 ;  /* 0x0000005000167824 */ /* 0x000fe400078e0213 */
[----:B------:R-:W0:Y:S01]  /*6c00*/  SHFL.BFLY PT, R29, R28, 0x1, 0x1f ;  /* 0x0c201f001c1d7f89 */ /* 0x000e2200000e0000 */
[----:B-----5:R-:W-:Y:S02]  /*6c10*/  FADD.FTZ R5, R8, R9 ;  /* 0x0000000908057221 */ /* 0x020fe40000010000 */
[----:B------:R-:W-:Y:S01]  /*6c20*/  LEA R23, R22, UR4, 0x2 ;  /* 0x0000000416177c11 */ /* 0x000fe2000f8e10ff */
        /* <DEDUP_REMOVED lines=11> */
[----:B0-----:R-:W-:Y:S01]  /*6ce0*/  FADD.FTZ R15, R28, R29 ;  /* 0x0000001d1c0f7221 */ /* 0x001fe20000010000 */
[----:B------:R-:W-:Y:S01]  /*6cf0*/  BAR.SYNC.DEFER_BLOCKING 0x0 ;  /* 0x0000000000007b1d */ /* 0x000fe20000010000 */
[----:B-----5:R-:W-:Y:S01]  /*6d00*/  FADD.FTZ R16, R30, R31 ;  /* 0x0000001f1e107221 */ /* 0x020fe20000010000 */
[----:B------:R-:W-:Y:S01]  /*6d10*/  FADD.FTZ R17, R32, R33 ;  /* 0x0000002120117221 */ /* 0x000fe20000010000 */
[----:B-1----:R-:W-:Y:S01]  /*6d20*/  FADD.FTZ R18, R34, R35 ;  /* 0x0000002322127221 */ /* 0x002fe20000010000 */
[----:B--2---:R-:W-:Y:S01]  /*6d30*/  FADD.FTZ R0, R36, R37 ;  /* 0x0000002524007221 */ /* 0x004fe20000010000 */
[----:B---3--:R-:W-:Y:S01]  /*6d40*/  FADD.FTZ R20, R90, R39 ;  /* 0x000000275a147221 */ /* 0x008fe20000010000 */
        /* <DEDUP_REMOVED lines=22> */
.L_x_25622:
[----:B------:R-:W-:Y:S05]  /*6eb0*/  BSYNC B0 ;  /* 0x0000000000007941 */ /* 0x000fea0003800000 */
.L_x_25621:
        /* <DEDUP_REMOVED lines=43> */
.L_x_25624:
[----:B------:R-:W-:Y:S05]  /*7170*/  BSYNC B0 ;  /* 0x0000000000007941 */ /* 0x000fea0003800000 */
.L_x_25623:
        /* <DEDUP_REMOVED lines=23> */
.L_x_25626:
[----:B------:R-:W-:Y:S05]  /*72f0*/  BSYNC B0 ;  /* 0x0000000000007941 */ /* 0x000fea0003800000 */
.L_x_25625:
[----:B------:R-:W-:Y:S06]  /*7300*/  BAR.SYNC.DEFER_BLOCKING 0x0 ;  /* 0x0000000000007b1d */ /* 0x000fec0000010000 */
[----:B------:R-:W-:Y:S04]  /*7310*/  BSSY B0, `(.L_x_25627) ;  /* 0x000002a000007945 */ /* 0x000fe80003800000 */
[----:B------:R-:W-:Y:S05]  /*7320*/  @P1 BRA `(.L_x_25628) ;  /* 0x0000000000a01947 */ /* 0x000fea0003800000 */
[----:B------:R-:W0:Y:S04]  /*7330*/  @!P2 LDS R38, [R23+0x130] ;  /* 0x000130001726a984 */ /* 0x000e280000000800 */
        /* <DEDUP_REMOVED lines=23> */
[----:B------:R-:W5:Y:S01]  /*74b0*/  @!P2 LDS R41, [R23+0x100] ;  /* 0x000100001729a984 */ /* 0x000f620000000800 */
[----:B------:R-:W-:-:S03]  /*74c0*/  FADD.FTZ R8, R8, R31 ;  /* 0x0000001f08087221 */ /* 0x000fc60000010000 */
[----:B------:R-:W5:Y:S01]  /*74d0*/  @!P2 LDS R43, [R23+0x110] ;  /* 0x00011000172ba984 */ /* 0x000f620000000800 */
[----:B------:R-:W-:-:S03]  /*74e0*/  FADD.FTZ R9, R9, R28 ;  /* 0x0000001c09097221 */ /* 0x000fc60000010000 */
[----:B------:R-:W5:Y:S01]  /*74f0*/  @!P2 LDS R45, [R23+0x120] ;  /* 0x00012000172da984 */ /* 0x000f620000000800 */
        /* <DEDUP_REMOVED lines=8> */
[----:B------:R-:W-:Y:S01]  /*7580*/  @!P2 FADD.FTZ R18, R18, R41 ;  /* 0x000000291212a221 */ /* 0x000fe20000010000 */
[----:B------:R-:W-:Y:S01]  /*7590*/  @!P2 FADD.FTZ R0, R0, R43 ;  /* 0x0000002b0000a221 */ /* 0x000fe20000010000 */
[----:B------:R-:W-:-:S07]  /*75a0*/  @!P2 FADD.FTZ R20, R20, R45 ;  /* 0x0000002d1414a221 */ /* 0x000fce0000010000 */
.L_x_25628:
[----:B------:R-:W-:Y:S05]  /*75b0*/  BSYNC B0 ;  /* 0x0000000000007941 */ /* 0x000fea0003800000 */
.L_x_25627:
        /* <DEDUP_REMOVED lines=21> */
[C---:B------:R-:W-:Y:S02]  /*7710*/  IADD3 R31, P0, R19.reuse, UR4, RZ ;  /* 0x00000004131f7c10 */ /* 0x040fe4000ff1e0ff */
[C---:B------:R-:W-:Y:S02]  /*7720*/  IADD3 R27, P2, R24.reuse, UR4, RZ ;  /* 0x00000004181b7c10 */ /* 0x040fe4000ff5e0ff */
[----:B01----:R-:W-:Y:S02]  /*7730*/  IADD3 R23, R19, 0x4, RZ ;  /* 0x0000000413177810 */ /* 0x003fe40007ffe0ff */
[----:B------:R-:W-:Y:S02]  /*7740*/  IADD3 R30, P3, R25, UR4, RZ ;  /* 0x00000004191e7c10 */ /* 0x000fe4000ff7e0ff */
[----:B------:R-:W-:-:S02]  /*7750*/  LEA.HI.X.SX32 R32, R24, UR7, 0x1, P2 ;  /* 0x0000000718207c11 */ /* 0x000fc400090f0eff */
[----:B------:R-:W-:Y:S02]  /*7760*/  LEA R26, P2, R27, UR8, 0x2 ;  /* 0x000000081b1a7c11 */ /* 0x000fe4000f8410ff */
[----:B------:R-:W-:Y:S02]  /*7770*/  LEA.HI.X.SX32 R36, R19, UR7, 0x1, P0 ;  /* 0x0000000713247c11 */ /* 0x000fe400080f0eff */
[----:B------:R-:W-:Y:S02]  /*7780*/  IADD3 R29, P1, R23, UR4, RZ ;  /* 0x00000004171d7c10 */ /* 0x000fe4000ff3e0ff */
[----:B------:R-:W-:Y:S02]  /*7790*/  LEA.HI.X.SX32 R25, R25, UR7, 0x1, P3 ;  /* 0x0000000719197c11 */ /* 0x000fe400098f0eff */
[----:B------:R-:W-:Y:S02]  /*77a0*/  LEA R22, P0, R31, UR8, 0x2 ;  /* 0x000000081f167c11 */ /* 0x000fe4000f8010ff */
[----:B------:R-:W-:-:S02]  /*77b0*/  LEA R24, P3, R30, UR8, 0x2 ;  /* 0x000000081e187c11 */ /* 0x000fc4000f8610ff */
[----:B------:R-:W-:Y:S01]  /*77c0*/  LEA.HI.X R27, R27, UR9, R32, 0x2, P2 ;  /* 0x000000091b1b7c11 */ /* 0x000fe200090f1420 */
[----:B------:R-:W-:Y:S01]  /*77d0*/  VIADD R32, R19, 0x18 ;  /* 0x0000001813207836 */ /* 0x000fe20000000000 */
[----:B------:R-:W-:Y:S02]  /*77e0*/  LEA.HI.X.SX32 R34, R23, UR7, 0x1, P1 ;  /* 0x0000000717227c11 */ /* 0x000fe400088f0eff */
[----:B------:R-:W-:Y:S02]  /*77f0*/  LEA R28, P1, R29, UR8, 0x2 ;  /* 0x000000081d1c7c11 */ /* 0x000fe4000f8210ff */
[----:B------:R-:W-:Y:S02]  /*7800*/  LEA.HI.X R23, R31, UR9, R36, 0x2, P0 ;  /* 0x000000091f177c11 */ /* 0x000fe400080f1424 */
[----:B------:R-:W-:Y:S01]  /*7810*/  LEA.HI.X R25, R30, UR9, R25, 0x2, P3 ;  /* 0x000000091e197c11 */ /* 0x000fe200098f1419 */
[C---:B------:R-:W-:Y:S01]  /*7820*/  VIADD R30, R19.reuse, 0x10 ;  /* 0x00000010131e7836 */ /* 0x040fe20000000000 */
[C---:B------:R-:W-:Y:S01]  /*7830*/  IADD3 R31, R19.reuse, 0x14, RZ ;  /* 0x00000014131f7810 */ /* 0x040fe20007ffe0ff */
[----:B------:R-:W-:Y:S01]  /*7840*/  STG.E desc[UR10][R22.64], R2 ;  /* 0x0000000216007986 */ /* 0x000fe2000c10190a */
        /* <DEDUP_REMOVED lines=21> */
[C---:B------:R-:W-:Y:S02]  /*79a0*/  IADD3 R39, R19.reuse, 0x24, RZ ;  /* 0x0000002413277810 */ /* 0x040fe40007ffe0ff */
        /* <DEDUP_REMOVED lines=21> */
[C---:B------:R-:W-:Y:S02]  /*7b00*/  IADD3 R47, R19.reuse, 0x34, RZ ;  /* 0x00000034132f7810 */ /* 0x040fe40007ffe0ff */
[----:B------:R-:W-:Y:S01]  /*7b10*/  LEA.HI.X R39, R46, UR9, R39, 0x2, P3 ;  /* 0x000000092e277c11 */ /* 0x000fe200098f1427 */
[----:B------:R-:W-:Y:S01]  /*7b20*/  VIADD R46, R19, 0x30 ;  /* 0x00000030132e7836 */ /* 0x000fe20000000000 */
[----:B------:R-:W-:Y:S02]  /*7b30*/  LEA R44, P0, R45, UR8, 0x2 ;  /* 0x000000082d2c7c11 */ /* 0x000fe4000f8010ff */
[----:B------:R-:W-:Y:S02]  /*7b40*/  IADD3 R53, P3, R49, UR4, RZ ;  /* 0x0000000431357c10 */ /* 0x000fe4000ff7e0ff */
[----:B------:R-:W-:-:S02]  /*7b50*/  LEA.HI.X R43, R43, UR9, R50, 0x2, P1 ;  /* 0x000000092b2b7c11 */ /* 0x000fc400088f1432 */
        /* <DEDUP_REMOVED lines=49> */
.L_x_25629:
        /* <DEDUP_REMOVED lines=9> */
.L_x_28473:


//--------------------- .text._ZN4vllm25paged_attention_v1_kernelIffLi64ELi32ELi128ELNS_18Fp8KVCacheDataTypeE0ELb1EEEvPT_PKS2_PKT0_S8_ifPKiSA_iPKfiiiSC_SC_iiiii --------------------------
	.section	.text._ZN4vllm25paged_attention_v1_kernelIffLi64ELi32ELi128ELNS_18Fp8KVCacheDataTypeE0ELb1EEEvPT_PKS2_PKT0_S8_ifPKiSA_iPKfiiiSC_SC_iiiii,"ax",@progbits
	.align	128
        .global         _ZN4vllm25paged_attention_v1_kernelIffLi64ELi32ELi128ELNS_18Fp8KVCacheDataTypeE0ELb1EEEvPT_PKS2_PKT0_S8_ifPKiSA_iPKfiiiSC_SC_iiiii
        .type           _ZN4vllm25paged_attention_v1_kernelIffLi64ELi32ELi128ELNS_18Fp8KVCacheDataTypeE0ELb1EEEvPT_PKS2_PKT0_S8_ifPKiSA_iPKfiiiSC_SC_iiiii,@function
        .size           _ZN4vllm25paged_attention_v1_kernelIffLi64ELi32ELi128ELNS_18Fp8KVCacheDataTypeE0ELb1EEEvPT_PKS2_PKT0_S8_ifPKiSA_iPKfiiiSC_SC_iiiii,(.L_x_28474 - _ZN4vllm25paged_attention_v1_kernelIffLi64ELi32ELi128ELNS_18Fp8KVCacheDataTypeE0ELb1EEEvPT_PKS2_PKT0_S8_ifPKiSA_iPKfiiiSC_SC_iiiii)
        .other          _ZN4vllm25paged_attention_v1_kernelIffLi64ELi32ELi128ELNS_18Fp8KVCacheDataTypeE0ELb1EEEvPT_PKS2_PKT0_S8_ifPKiSA_iPKfiiiSC_SC_iiiii,@"STO_CUDA_ENTRY STV_DEFAULT"
_ZN4vllm25paged_attention_v1_kernelIffLi64ELi32ELi128ELNS_18Fp8KVCacheDataTypeE0ELb1EEEvPT_PKS2_PKT0_S8_ifPKiSA_iPKfiiiSC_SC_iiiii:
.text._ZN4vllm25paged_attention_v1_kernelIffLi64ELi32ELi128ELNS_18Fp8KVCacheDataTypeE0ELb1EEEvPT_PKS2_PKT0_S8_ifPKiSA_iPKfiiiSC_SC_iiiii:
        /* <DEDUP_REMOVED lines=16> */
[----:B--2---:R-:W-:-:S07]  /*0100*/  @P0 IMAD.WIDE R8, R4, 0x4, R8 ;  /* 0x0000000404080825 */ /* 0x004fce00078e0208 */
[----:B0-----:R-:W0:Y:S01]  /*0110*/  MUFU.RCP R0, R0 ;  /* 0x0000000000007308 */ /* 0x001e220000001000 */
[----:B------:R2:W5:Y:S01]  /*0120*/  @P0 LDG.E.CONSTANT R119, desc[UR10][R8.64] ;  /* 0x0000000a08770981 */ /* 0x000562000c1e9900 */
[----:B0-----:R-:W-:-:S06]  /*0130*/  VIADD R10, R0, 0xffffffe ;  /* 0x0ffffffe000a7836 */ /* 0x001fcc0000000000 */
[----:B------:R0:W4:Y:S02]  /*0140*/  F2I.FTZ.U32.TRUNC.NTZ R11, R10 ;  /* 0x0000000a000b7305 */ /* 0x000124000021f000 */
[----:B0-----:R-:W-:Y:S01]  /*0150*/  IMAD.MOV.U32 R10, RZ, RZ, RZ ;  /* 0x000000ffff0a7224 */ /* 0x001fe200078e00ff */
[----:B----4-:R-:W-:-:S05]  /*0160*/  IADD3 R2, RZ, -R11, RZ ;  /* 0x8000000bff027210 */ /* 0x010fca0007ffe0ff */
[----:B---3--:R-:W-:Y:S01]  /*0170*/  IMAD R7, R2, R5, RZ ;  /* 0x0000000502077224 */ /* 0x008fe200078e02ff */
[----:B-1----:R-:W-:-:S03]  /*0180*/  IABS R2, R24 ;  /* 0x0000001800027213 */ /* 0x002fc60000000000 */
        /* <DEDUP_REMOVED lines=21> */
[----:B--2---:R-:W-:Y:S01]  /*02e0*/  IMAD R9, R2, R5, RZ ;  /* 0x0000000502097224 */ /* 0x004fe200078e02ff */
        /* <DEDUP_REMOVED lines=51> */
.L_x_25634:
        /* <DEDUP_REMOVED lines=11> */
.L_x_25633:
[----:B------:R-:W-:Y:S05]  /*06d0*/  BSYNC B1 ;  /* 0x0000000000017941 */ /* 0x000fea0003800000 */
.L_x_25632:
[----:B------:R-:W-:Y:S05]  /*06e0*/  @!P1 BRA `(.L_x_25631) ;  /* 0x0000000000749947 */ /* 0x000fea0003800000 */
[----:B------:R-:W0:Y:S01]  /*06f0*/  S2UR UR5, SR_CgaCtaId ;  /* 0x00000000000579c3 */ /* 0x000e220000008800 */
[----:B------:R-:W-:Y:S01]  /*0700*/  UMOV UR4, 0x400 ;  /* 0x0000040000047882 */ /* 0x000fe20000000000 */
[----:B------:R-:W-:Y:S01]  /*0710*/  IADD3 R26, P0, R2, R5, RZ ;  /* 0x00000005021a7210 */ /* 0x000fe20007f1e0ff */
[C---:B------:R-:W-:Y:S02]  /*0720*/  VIADD R5, R9.reuse, 0xfffffe00 ;  /* 0xfffffe0009057836 */ /* 0x040fe40000000000 */
[----:B------:R-:W-:Y:S01]  /*0730*/  IMAD.SHL.U32 R27, R9, 0x4, RZ ;  /* 0x00000004091b7824 */ /* 0x000fe200078e00ff */
[----:B------:R-:W-:Y:S02]  /*0740*/  IADD3.X R11, R11, R16, RZ, P0, !PT ;  /* 0x000000100b0b7210 */ /* 0x000fe400007fe4ff */
[----:B------:R-:W1:Y:S01]  /*0750*/  LDC.64 R6, c[0x0][0x218] ;  /* 0x00008600ff067b82 */ /* 0x000e620000000a00 */
[----:B0-----:R-:W-:-:S06]  /*0760*/  ULEA UR4, UR5, UR4, 0x18 ;  /* 0x0000000405047291 */ /* 0x001fcc000f8ec03f */
[----:B------:R-:W-:Y:S02]  /*0770*/  LEA R2, R9, UR4, 0x4 ;  /* 0x0000000409027c11 */ /* 0x000fe4000f8e20ff */
[----:B-1----:R-:W-:Y:S02]  /*0780*/  LEA R25, P0, R26, R6, 0x2 ;  /* 0x000000061a197211 */ /* 0x002fe400078010ff */
[----:B------:R-:W-:Y:S02]  /*0790*/  IADD3 R2, R2, 0x1000, RZ ;  /* 0x0000100002027810 */ /* 0x000fe40007ffe0ff */
[----:B------:R-:W-:-:S09]  /*07a0*/  LEA.HI.X R26, R26, R7, R11, 0x2, P0 ;  /* 0x000000071a1a7211 */ /* 0x000fd200000f140b */
.L_x_25635:
        /* <DEDUP_REMOVED lines=17> */
.L_x_25631:
[----:B------:R-:W-:Y:S05]  /*08c0*/  BSYNC B0 ;  /* 0x0000000000007941 */ /* 0x000fea0003800000 */
.L_x_25630:
        /* <DEDUP_REMOVED lines=39> */
[----:B------:R-:W-:Y:S02]  /*0b40*/  @!P3 IMAD R5, R3, UR4, R0 ;  /* 0x000000040305bc24 */ /* 0x000fe4000f8e0200 */
[----:B------:R-:W-:Y:S02]  /*0b50*/  @!P3 IMAD.MOV R8, RZ, RZ, -R11 ;  /* 0x000000ffff08b224 */ /* 0x000fe400078e0a0b */
[----:B------:R-:W-:Y:S01]  /*0b60*/  @P3 IMAD R4, R24, UR4, R4 ;  /* 0x0000000418043c24 */ /* 0x000fe2000f8e0204 */
[----:B------:R-:W-:Y:S01]  /*0b70*/  ULDC UR4, c[0x0][0x248] ;  /* 0x0000920000047ab9 */ /* 0x000fe20000000800 */
[----:B------:R-:W-:-:S06]  /*0b80*/  @!P3 IMAD R5, R5, R8, RZ ;  /* 0x000000080505b224 */ /* 0x000fcc00078e02ff */
[----:B------:R-:W-:Y:S02]  /*0b90*/  @P0 VIADD R7, R7, 0x1 ;  /* 0x0000000107070836 */ /* 0x000fe40000000000 */
[----:B------:R-:W-:Y:S02]  /*0ba0*/  @P3 IMAD R5, R4, R11, RZ ;  /* 0x0000000b04053224 */ /* 0x000fe400078e02ff */
[----:B------:R-:W-:Y:S01]  /*0bb0*/  IMAD.MOV.U32 R3, RZ, RZ, R7 ;  /* 0x000000ffff037224 */ /* 0x000fe200078e0007 */
[----:B------:R-:W-:Y:S01]  /*0bc0*/  SHF.R.S32.HI R7, RZ, 0x1f, R6 ;  /* 0x0000001fff077819 */ /* 0x000fe20000011406 */
[----:B------:R-:W-:Y:S01]  /*0bd0*/  IMAD R113, R113, UR4, RZ ;  /* 0x0000000471717c24 */ /* 0x000fe2000f8e02ff */
[----:B------:R-:W-:Y:S02]  /*0be0*/  IADD3 R4, R5, 0x1, RZ ;  /* 0x0000000105047810 */ /* 0x000fe40007ffe0ff */
[----:B------:R-:W-:Y:S02]  /*0bf0*/  LEA.HI R7, R7, R6, RZ, 0x5 ;  /* 0x0000000607077211 */ /* 0x000fe400078f28ff */
[----:B------:R-:W-:-:S02]  /*0c00*/  @!P2 IADD3 R3, -R3, RZ, RZ ;  /* 0x000000ff0303a210 */ /* 0x000fc40007ffe1ff */
[----:B------:R-:W-:Y:S02]  /*0c10*/  SHF.R.S32.HI R108, RZ, 0x5, R7 ;  /* 0x00000005ff6c7819 */ /* 0x000fe40000011407 */
[----:B------:R-:W-:Y:S02]  /*0c20*/  @!P1 LOP3.LUT R3, RZ, R10, RZ, 0x33, !PT ;  /* 0x0000000aff039212 */ /* 0x000fe400078e33ff */
[----:B------:R-:W-:Y:S02]  /*0c30*/  ISETP.GE.AND P0, PT, R120, R108, PT ;  /* 0x0000006c7800720c */ /* 0x000fe40003f06270 */
[----:B------:R-:W-:-:S11]  /*0c40*/  SHF.R.S32.HI R7, RZ, 0x1f, R113 ;  /* 0x0000001fff077819 */ /* 0x000fd60000011471 */
        /* <DEDUP_REMOVED lines=33> */
[----:B------:R-:W-:-:S07]  /*0e60*/  MOV R110, 0xff7fffff ;  /* 0xff7fffff006e7802 */ /* 0x000fce0000000f00 */
.L_x_25643:
        /* <DEDUP_REMOVED lines=8> */
[----:B------:R-:W-:-:S04]  /*0ef0*/  IMAD.HI.U32 R72, R111, R73, RZ ;  /* 0x000000496f487227 */ /* 0x000fc800078e00ff */
        /* <DEDUP_REMOVED lines=80> */
[----:B------:R-:W2:Y:S01]  /*1400*/  LDG.E.128.CONSTANT R76, desc[UR10][R124.64+0x1000] ;  /* 0x0010000a7c4c7981 */ /* 0x000ea2000c1e9d00 */
[----:B------:R-:W-:Y:S01]  /*1410*/  FFMA.FTZ R84, R25, R85, R80 ;  /* 0x0000005519547223 */ /* 0x000fe20000010050 */
[----:B------:R-:W-:-:S02]  /*1420*/  FFMA.FTZ R97, R26, R86, R81 ;  /* 0x000000561a617223 */ /* 0x000fc40000010051 */
[----:B------:R-:W3:Y:S01]  /*1430*/  LDG.E.128.CONSTANT R80, desc[UR10][R124.64+0x1200] ;  /* 0x0012000a7c507981 */ /* 0x000ee2000c1e9d00 */
[----:B------:R-:W-:Y:S01]  /*1440*/  FFMA.FTZ R96, R27, R87, R96 ;  /* 0x000000571b607223 */ /* 0x000fe20000010060 */
[----:B------:R-:W-:Y:S01]  /*1450*/  FFMA.FTZ R98, R29, R89, R84 ;  /* 0x000000591d627223 */ /* 0x000fe20000010054 */
[----:B------:R-:W-:Y:S01]  /*1460*/  FFMA.FTZ R105, R28, R88, R105 ;  /* 0x000000581c697223 */ /* 0x000fe20000010069 */
[----:B------:R-:W4:Y:S01]  /*1470*/  LDG.E.128.CONSTANT R84, desc[UR10][R124.64+0x1400] ;  /* 0x0014000a7c547981 */ /* 0x000f22000c1e9d00 */
        /* <DEDUP_REMOVED lines=11> */
[----:B------:R-:W5:Y:S04]  /*1530*/  LDG.E.128.CONSTANT R96, desc[UR10][R124.64+0x1a00] ;  /* 0x001a000a7c607981 */ /* 0x000f68000c1e9d00 */
[----:B------:R-:W5:Y:S04]  /*1540*/  LDG.E.128.CONSTANT R100, desc[UR10][R124.64+0x1c00] ;  /* 0x001c000a7c647981 */ /* 0x000f68000c1e9d00 */
        /* <DEDUP_REMOVED lines=44> */
.L_x_25641:
[----:B------:R-:W-:-:S05]  /*1810*/  IMAD.MOV.U32 R73, RZ, RZ, -0x800001 ;  /* 0xff7fffffff497424 */ /* 0x000fca00078e00ff */
[----:B------:R1:W-:Y:S02]  /*1820*/  STS [R116], R73 ;  /* 0x0000004974007388 */ /* 0x0003e40000000800 */
.L_x_25642:
[----:B------:R-:W-:Y:S05]  /*1830*/  BSYNC B2 ;  /* 0x0000000000027941 */ /* 0x000fea0003800000 */
.L_x_25640:
[----:B------:R-:W-:-:S04]  /*1840*/  IADD3 R120, R120, 0x4, RZ ;  /* 0x0000000478787810 */ /* 0x000fc80007ffe0ff */
[----:B------:R-:W-:-:S13]  /*1850*/  ISETP.GE.AND P0, PT, R120, R108, PT ;  /* 0x0000006c7800720c */ /* 0x000fda0003f06270 */
[----:B------:R-:W-:Y:S05]  /*1860*/  @!P0 BRA `(.L_x_25643) ;  /* 0xfffffff400808947 */ /* 0x000fea000383ffff */
[----:B------:R-:W-:Y:S05]  /*1870*/  BSYNC B1 ;  /* 0x0000000000017941 */ /* 0x000fea0003800000 */
.L_x_25639:
[----:B------:R-:W-:Y:S05]  /*1880*/  BRA `(.L_x_25637) ;  /* 0x0000000800a87947 */ /* 0x000fea0003800000 */
.L_x_25638:
[----:B------:R-:W-:Y:S01]  /*1890*/  SHF.R.S32.HI R2, RZ, 0x1f, R109 ;  /* 0x0000001fff027819 */ /* 0x000fe2000001146d */
[----:B------:R-:W-:Y:S01]  /*18a0*/  IMAD.MOV.U32 R110, RZ, RZ, -0x800001 ;  /* 0xff7fffffff6e7424 */ /* 0x000fe200078e00ff */
[----:B------:R-:W-:Y:S02]  /*18b0*/  IADD3 R117, -R115, 0x1, RZ ;  /* 0x0000000173757810 */ /* 0x000fe40007ffe1ff */
[----:B------:R-:W-:-:S04]  /*18c0*/  LEA.HI R2, R2, R109, RZ, 0x5 ;  /* 0x0000006d02027211 */ /* 0x000fc800078f28ff */
[----:B------:R-:W-:-:S07]  /*18d0*/  SHF.R.S32.HI R120, RZ, 0x5, R2 ;  /* 0x00000005ff787819 */ /* 0x000fce0000011402 */
.L_x_25647:
        /* <DEDUP_REMOVED lines=76> */
[----:B------:R-:W-:-:S02]  /*1da0*/  FMUL.FTZ R88, R13, R89 ;  /* 0x000000590d587220 */ /* 0x000fc40000410000 */
[----:B0-----:R-:W-:Y:S02]  /*1db0*/  FFMA.FTZ R89, R10, R94, R77 ;  /* 0x0000005e0a597223 */ /* 0x001fe4000001004d */
[----:B------:R-:W2:Y:S01]  /*1dc0*/  LDG.E.128.CONSTANT R76, desc[UR10][R124.64+0xe00] ;  /* 0x000e000a7c4c7981 */ /* 0x000ea2000c1e9d00 */
[----:B------:R-:W-:Y:S01]  /*1dd0*/  FFMA.FTZ R88, R9, R93, R88 ;  /* 0x0000005d09587223 */ /* 0x000fe20000010058 */
[----:B------:R-:W-:Y:S01]  /*1de0*/  FMUL.FTZ R90, R15, R91 ;  /* 0x0000005b0f5a7220 */ /* 0x000fe20000410000 */
        /* <DEDUP_REMOVED lines=47> */
[----:B------:R-:W-:-:S03]  /*20e0*/  FFMA.FTZ R77, R54, R86, R77 ;  /* 0x00000056364d7223 */ /* 0x000fc6000001004d */
[----:B------:R-:W-:Y:S01]  /*20f0*/  FFMA.FTZ R78, R55, R87, R78 ;  /* 0x00000057374e7223 */ /* 0x000fe2000001004e */
[----:B------:R-:W-:-:S04]  /*2100*/  IADD3 R72, R117, R118, RZ ;  /* 0x0000007675487210 */ /* 0x000fc80007ffe0ff */
[----:B------:R-:W-:Y:S02]  /*2110*/  I2FP.F32.S32 R73, R72 ;  /* 0x0000004800497245 */ /* 0x000fe40000201400 */
[----:B------:R-:W-:Y:S01]  /*2120*/  ISETP.GE.AND P0, PT, R118, R115, PT ;  /* 0x000000737600720c */ /* 0x000fe20003f06270 */
[----:B--2---:R-:W-:Y:S01]  /*2130*/  FFMA.FTZ R79, R56, R92, R79 ;  /* 0x0000005c384f7223 */ /* 0x004fe2000001004f */
        /* <DEDUP_REMOVED lines=22> */
[----:B------:R-:W-:Y:S05]  /*22a0*/  @P0 BRA `(.L_x_25646) ;  /* 0x0000000000100947 */ /* 0x000fea0003800000 */
[----:B------:R-:W-:Y:S01]  /*22b0*/  FMNMX.FTZ R110, R110, R75, !PT ;  /* 0x0000004b6e6e7209 */ /* 0x000fe20007810000 */
[----:B------:R-:W-:Y:S06]  /*22c0*/  BRA `(.L_x_25646) ;  /* 0x0000000000087947 */ /* 0x000fec0003800000 */
.L_x_25645:
[----:B------:R-:W-:-:S05]  /*22d0*/  IMAD.MOV.U32 R73, RZ, RZ, -0x800001 ;  /* 0xff7fffffff497424 */ /* 0x000fca00078e00ff */
[----:B------:R1:W-:Y:S02]  /*22e0*/  STS [R116], R73 ;  /* 0x0000004974007388 */ /* 0x0003e40000000800 */
.L_x_25646:
[----:B------:R-:W-:Y:S05]  /*22f0*/  BSYNC B1 ;  /* 0x0000000000017941 */ /* 0x000fea0003800000 */
.L_x_25644:
[----:B------:R-:W-:-:S04]  /*2300*/  IADD3 R120, R120, 0x4, RZ ;  /* 0x0000000478787810 */ /* 0x000fc80007ffe0ff */
[----:B------:R-:W-:-:S13]  /*2310*/  ISETP.GE.AND P0, PT, R120, R108, PT ;  /* 0x0000006c7800720c */ /* 0x000fda0003f06270 */
[----:B------:R-:W-:Y:S05]  /*2320*/  @!P0 BRA `(.L_x_25647) ;  /* 0xfffffff4006c8947 */ /* 0x000fea000383ffff */
.L_x_25637:
[----:B------:R-:W-:Y:S05]  /*2330*/  BSYNC B0 ;  /* 0x0000000000007941 */ /* 0x000fea0003800000 */
.L_x_25636:
[----:B------:R-:W3:Y:S01]  /*2340*/  SHFL.BFLY PT, R5, R110, 0x10, 0x1f ;  /* 0x0e001f006e057f89 */ /* 0x000ee200000e0000 */
[C---:B------:R-:W-:Y:S01]  /*2350*/  ISETP.NE.AND P0, PT, R114.reuse, RZ, PT ;  /* 0x000000ff7200720c */ /* 0x040fe20003f05270 */
[----:B------:R-:W-:Y:S01]  /*2360*/  BSSY B0, `(.L_x_25648) ;  /* 0x000010a000007945 */ /* 0x000fe20003800000 */
[----:B------:R-:W-:-:S11]  /*2370*/  ISETP.GT.AND P1, PT, R114, 0x3, PT ;  /* 0x000000037200780c */ /* 0x000fd60003f24270 */
[----:B------:R-:W4:Y:S02]  /*2380*/  @!P0 S2R R12, SR_CgaCtaId ;  /* 0x00000000000c8919 */ /* 0x000f240000008800 */
[----:B------:R-:W5:Y:S01]  /*2390*/  @!P1 S2R R13, SR_CgaCtaId ;  /* 0x00000000000d9919 */ /* 0x000f620000008800 */
[----:B---3--:R-:W-:-:S05]  /*23a0*/  FMNMX.FTZ R5, R5, R110, !PT ;  /* 0x0000006e05057209 */ /* 0x008fca0007810000 */
[----:B------:R-:W3:Y:S02]  /*23b0*/  SHFL.BFLY PT, R6, R5, 0x8, 0x1f ;  /* 0x0d001f0005067f89 */ /* 0x000ee400000e0000 */
[----:B---3--:R-:W-:Y:S02]  /*23c0*/  FMNMX.FTZ R6, R5, R6, !PT ;  /* 0x0000000605067209 */ /* 0x008fe40007810000 */
[----:B------:R-:W-:-:S03]  /*23d0*/  @!P0 MOV R5, 0x400 ;  /* 0x0000040000058802 */ /* 0x000fc60000000f00 */
[----:B0-----:R-:W0:Y:S02]  /*23e0*/  SHFL.BFLY PT, R9, R6, 0x4, 0x1f ;  /* 0x0c801f0006097f89 */ /* 0x001e2400000e0000 */
[----:B------:R-:W-:-:S05]  /*23f0*/  @!P0 VIADD R5, R5, 0x100 ;  /* 0x0000010005058836 */ /* 0x000fca0000000000 */
[----:B----4-:R-:W-:Y:S02]  /*2400*/  @!P0 LEA R5, R12, R5, 0x18 ;  /* 0x000000050c058211 */ /* 0x010fe400078ec0ff */
[----:B0-----:R-:W-:Y:S02]  /*2410*/  FMNMX.FTZ R9, R6, R9, !PT ;  /* 0x0000000906097209 */ /* 0x001fe40007810000 */
[----:B------:R-:W-:-:S03]  /*2420*/  @!P1 MOV R6, 0x400 ;  /* 0x0000040000069802 */ /* 0x000fc60000000f00 */
[----:B------:R-:W0:Y:S02]  /*2430*/  SHFL.BFLY PT, R8, R9, 0x2, 0x1f ;  /* 0x0c401f0009087f89 */ /* 0x000e2400000e0000 */
[----:B0-----:R-:W-:Y:S02]  /*2440*/  FMNMX.FTZ R10, R9, R8, !PT ;  /* 0x00000008090a7209 */ /* 0x001fe40007810000 */
[----:B------:R-:W-:-:S03]  /*2450*/  SHF.R.S32.HI R8, RZ, 0x1f, R109 ;  /* 0x0000001fff087819 */ /* 0x000fc6000001146d */
[----:B------:R-:W0:Y:S01]  /*2460*/  SHFL.BFLY PT, R11, R10, 0x1, 0x1f ;  /* 0x0c201f000a0b7f89 */ /* 0x000e2200000e0000 */
[----:B------:R-:W-:Y:S02]  /*2470*/  LEA.HI R9, R8, R109, RZ, 0x5 ;  /* 0x0000006d08097211 */ /* 0x000fe400078f28ff */
[----:B------:R-:W-:Y:S02]  /*2480*/  @!P1 IADD3 R8, R6, 0x100, RZ ;  /* 0x0000010006089810 */ /* 0x000fe40007ffe0ff */
[----:B------:R-:W-:Y:S02]  /*2490*/  SHF.R.S32.HI R6, RZ, 0x5, R9 ;  /* 0x00000005ff067819 */ /* 0x000fe40000011409 */
[----:B-----5:R-:W-:-:S03]  /*24a0*/  @!P1 LEA R13, R13, R8, 0x18 ;  /* 0x000000080d0d9211 */ /* 0x020fc600078ec0ff */
[----:B------:R-:W-:Y:S01]  /*24b0*/  @!P0 IMAD R8, R6, 0x4, R5 ;  /* 0x0000000406088824 */ /* 0x000fe200078e0205 */
        /* <DEDUP_REMOVED lines=35> */
.L_x_25652:
        /* <DEDUP_REMOVED lines=11> */
.L_x_25651:
[----:B------:R-:W-:Y:S05]  /*27a0*/  BSYNC B1 ;  /* 0x0000000000017941 */ /* 0x000fea0003800000 */
.L_x_25650:
[----:B------:R-:W-:Y:S05]  /*27b0*/  @!P2 BRA `(.L_x_25649) ;  /* 0x0000000c0010a947 */ /* 0x000fea0003800000 */
[----:B------:R-:W3:Y:S01]  /*27c0*/  S2UR UR5, SR_CgaCtaId ;  /* 0x00000000000579c3 */ /* 0x000ee20000008800 */
[----:B------:R-:W-:Y:S01]  /*27d0*/  IADD3 R9, -R11, R8, RZ ;  /* 0x000000080b097210 */ /* 0x000fe20007ffe1ff */
        /* <DEDUP_REMOVED lines=9> */
[----:B------:R-:W-:Y:S02]  /*2870*/  PLOP3.LUT P0, PT, PT, PT, PT, 0x8, 0x0 ;  /* 0x000000000000781c */ /* 0x000fe40003f0e170 */
[----:B------:R-:W-:-:S11]  /*2880*/  IADD3 R44, R8, -0x600, RZ ;  /* 0xfffffa00082c7810 */ /* 0x000fd60007ffe0ff */
.L_x_25655:
[----:B------:R-:W0:Y:S01]  /*2890*/  LDS R12, [R9+-0x400] ;  /* 0xfffc0000090c7984 */ /* 0x000e220000000800 */
[----:B------:R-:W-:-:S03]  /*28a0*/  VIADD R11, R11, 0x800 ;  /* 0x000008000b0b7836 */ /* 0x000fc60000000000 */
[----:B------:R-:W3:Y:S02]  /*28b0*/  LDS R14, [R9+-0x200] ;  /* 0xfffe0000090e7984 */ /* 0x000ee40000000800 */
        /* <DEDUP_REMOVED lines=42> */
[C---:B------:R-:W-:Y:S02]  /*2b60*/  FADD.FTZ R32, -R5.reuse, R32 ;  /* 0x0000002005207221 */ /* 0x040fe40000010100 */
[----:B------:R-:W-:Y:S01]  /*2b70*/  FMUL.FTZ R30, R30, 1.4426950216293334961 ;  /* 0x3fb8aa3b1e1e7820 */ /* 0x000fe20000410000 */
[----:B------:R-:W0:Y:S01]  /*2b80*/  MUFU.EX2 R20, R20 ;  /* 0x0000001400147308 */ /* 0x000e220000000800 */
        /* <DEDUP_REMOVED lines=52> */
.L_x_25654:
[----:B------:R-:W-:Y:S05]  /*2ed0*/  BSYNC B1 ;  /* 0x0000000000017941 */ /* 0x000fea0003800000 */
.L_x_25653:
        /* <DEDUP_REMOVED lines=55> */
.L_x_25657:
[----:B------:R-:W-:Y:S05]  /*3250*/  BSYNC B1 ;  /* 0x0000000000017941 */ /* 0x000fea0003800000 */
.L_x_25656:
        /* <DEDUP_REMOVED lines=26> */
.L_x_25649:
[----:B------:R-:W-:Y:S05]  /*3400*/  BSYNC B0 ;  /* 0x0000000000007941 */ /* 0x000fea0003800000 */
.L_x_25648:
[----:B0-----:R-:W0:Y:S01]  /*3410*/  SHFL.BFLY PT, R5, R10, 0x10, 0x1f ;  /* 0x0e001f000a057f89 */ /* 0x001e2200000e0000 */
[----:B------:R-:W-:Y:S01]  /*3420*/  LOP3.LUT P0, R13, R109, 0x1f, RZ, 0xc0, !PT ;  /* 0x0000001f6d0d7812 */ /* 0x000fe2000780c0ff */
[----:B------:R-:W-:Y:S03]  /*3430*/  BSSY B0, `(.L_x_25658) ;  /* 0x00000ab000007945 */ /* 0x000fe60003800000 */
[----:B------:R-:W-:-:S09]  /*3440*/  ISETP.GT.U32.AND P2, PT, R13, 0x3, PT ;  /* 0x000000030d00780c */ /* 0x000fd20003f44070 */
[----:B------:R-:W3:Y:S04]  /*3450*/  @!P0 S2R R15, SR_CgaCtaId ;  /* 0x00000000000f8919 */ /* 0x000ee80000008800 */
[----:B------:R-:W4:Y:S01]  /*3460*/  @!P2 S2R R17, SR_CgaCtaId ;  /* 0x000000000011a919 */ /* 0x000f220000008800 */
[----:B0-----:R-:W-:-:S05]  /*3470*/  FADD.FTZ R5, R5, R10 ;  /* 0x0000000a05057221 */ /* 0x001fca0000010000 */
[----:B------:R-:W0:Y:S02]  /*3480*/  SHFL.BFLY PT, R12, R5, 0x8, 0x1f ;  /* 0x0d001f00050c7f89 */ /* 0x000e2400000e0000 */
[----:B0-----:R-:W-:Y:S01]  /*3490*/  FADD.FTZ R12, R5, R12 ;  /* 0x0000000c050c7221 */ /* 0x001fe20000010000 */
[----:B------:R-:W-:-:S04]  /*34a0*/  @!P0 MOV R5, 0x400 ;  /* 0x0000040000058802 */ /* 0x000fc80000000f00 */
[----:B------:R-:W0:Y:S01]  /*34b0*/  SHFL.BFLY PT, R9, R12, 0x4, 0x1f ;  /* 0x0c801f000c097f89 */ /* 0x000e2200000e0000 */
[----:B------:R-:W-:Y:S02]  /*34c0*/  @!P0 IADD3 R10, R5, 0x100, RZ ;  /* 0x00000100050a8810 */ /* 0x000fe40007ffe0ff */
[----:B------:R-:W-:Y:S02]  /*34d0*/  @!P0 SHF.R.U32.HI R5, RZ, 0x3, R109 ;  /* 0x00000003ff058819 */ /* 0x000fe4000001166d */
        /* <DEDUP_REMOVED lines=25> */
[----:B------:R0:W3:Y:S03]  /*3670*/  MUFU.RCP R34, R5 ;  /* 0x0000000500227308 */ /* 0x0000e60000001000 */
[C---:B------:R-:W-:Y:S02]  /*3680*/  LEA.HI R10, R9.reuse, 0x1, RZ, 0x19 ;  /* 0x00000001090a7811 */ /* 0x040fe400078fc8ff */
[----:B------:R-:W-:Y:S01]  /*3690*/  ISETP.GE.U32.AND P1, PT, R9, 0x180, PT ;  /* 0x000001800900780c */ /* 0x000fe20003f26070 */
[----:B------:R-:W-:Y:S01]  /*36a0*/  IMAD.MOV.U32 R9, RZ, RZ, R109 ;  /* 0x000000ffff097224 */ /* 0x000fe200078e006d */
[----:B------:R-:W-:-:S13]  /*36b0*/  LOP3.LUT P0, R10, R10, 0x3, RZ, 0xc0, !PT ;  /* 0x000000030a0a7812 */ /* 0x000fda000780c0ff */
        /* <DEDUP_REMOVED lines=8> */
.L_x_25662:
        /* <DEDUP_REMOVED lines=8> */
.L_x_25661:
[----:B------:R-:W-:Y:S05]  /*37c0*/  BSYNC B1 ;  /* 0x0000000000017941 */ /* 0x000fea0003800000 */
.L_x_25660:
        /* <DEDUP_REMOVED lines=14> */
.L_x_25665:
        /* <DEDUP_REMOVED lines=52> */
.L_x_25664:
[----:B------:R-:W-:Y:S05]  /*3bf0*/  BSYNC B1 ;  /* 0x0000000000017941 */ /* 0x000fea0003800000 */
.L_x_25663:
        /* <DEDUP_REMOVED lines=31> */
.L_x_25667:
[----:B------:R-:W-:Y:S05]  /*3df0*/  BSYNC B1 ;  /* 0x0000000000017941 */ /* 0x000fea0003800000 */
.L_x_25666:
        /* <DEDUP_REMOVED lines=14> */
.L_x_25659:
[----:B------:R-:W-:Y:S05]  /*3ee0*/  BSYNC B0 ;  /* 0x0000000000007941 */ /* 0x000fea0003800000 */
.L_x_25658:
        /* <DEDUP_REMOVED lines=15> */
.L_x_25669:
[----:B0--3--:R-:W0:Y:S01]  /*3fe0*/  I2F.RP R5, R2 ;  /* 0x0000000200057306 */ /* 0x009e220000209400 */
[C---:B------:R-:W-:Y:S01]  /*3ff0*/  IADD3 R11, P0, R6.reuse, R113, RZ ;  /* 0x00000071060b7210 */ /* 0x040fe20007f1e0ff */
        /* <DEDUP_REMOVED lines=10> */
[----:B------:R-:W4:Y:S01]  /*40a0*/  S2UR UR5, SR_CgaCtaId ;  /* 0x00000000000579c3 */ /* 0x000f220000008800 */
[----:B------:R-:W-:Y:S01]  /*40b0*/  IMAD.MOV.U32 R8, RZ, RZ, RZ ;  /* 0x000000ffff087224 */ /* 0x000fe200078e00ff */
[----:B------:R-:W-:Y:S01]  /*40c0*/  CS2R R96, SRZ ;  /* 0x0000000000607805 */ /* 0x000fe2000001ff00 */
[----:B0-----:R-:W0:Y:S01]  /*40d0*/  MUFU.RCP R5, R5 ;  /* 0x0000000500057308 */ /* 0x001e220000001000 */
[----:B------:R-:W-:-:S02]  /*40e0*/  CS2R R92, SRZ ;  /* 0x00000000005c7805 */ /* 0x000fc4000001ff00 */
[----:B------:R-:W-:Y:S02]  /*40f0*/  CS2R R90, SRZ ;  /* 0x00000000005a7805 */ /* 0x000fe4000001ff00 */
[----:B------:R-:W-:Y:S02]  /*4100*/  CS2R R88, SRZ ;  /* 0x0000000000587805 */ /* 0x000fe4000001ff00 */
[----:B------:R-:W-:Y:S02]  /*4110*/  CS2R R86, SRZ ;  /* 0x0000000000567805 */ /* 0x000fe4000001ff00 */
[----:B------:R-:W-:Y:S02]  /*4120*/  CS2R R84, SRZ ;  /* 0x0000000000547805 */ /* 0x000fe4000001ff00 */
[----:B------:R-:W-:Y:S02]  /*4130*/  CS2R R82, SRZ ;  /* 0x0000000000527805 */ /* 0x000fe4000001ff00 */
[----:B------:R-:W-:-:S02]  /*4140*/  CS2R R80, SRZ ;  /* 0x0000000000507805 */ /* 0x000fc4000001ff00 */
[----:B------:R-:W-:Y:S02]  /*4150*/  IADD3 R3, R3, -UR8, RZ ;  /* 0x8000000803037c10 */ /* 0x000fe4000fffe0ff */
[----:B------:R-:W-:Y:S02]  /*4160*/  SHF.R.S32.HI R95, RZ, 0x1f, R94 ;  /* 0x0000001fff5f7819 */ /* 0x000fe4000001145e */
[----:B---3--:R-:W-:Y:S01]  /*4170*/  SHF.R.S32.HI R98, RZ, 0x1f, R98 ;  /* 0x0000001fff627819 */ /* 0x008fe20000011462 */
[----:B0-----:R-:W-:Y:S01]  /*4180*/  VIADD R9, R5, 0xffffffe ;  /* 0x0ffffffe05097836 */ /* 0x001fe20000000000 */
[----:B------:R-:W-:Y:S01]  /*4190*/  SHF.R.S32.HI R5, RZ, 0x1f, R114 ;  /* 0x0000001fff057819 */ /* 0x000fe20000011472 */
[----:B----4-:R-:W-:-:S03]  /*41a0*/  ULEA UR4, UR5, UR4, 0x18 ;  /* 0x0000000405047291 */ /* 0x010fc6000f8ec03f */
[----:B------:R-:W-:Y:S01]  /*41b0*/  LEA.HI R12, R5, R114, RZ, 0x3 ;  /* 0x00000072050c7211 */ /* 0x000fe200078f18ff */
[----:B------:R-:W0:Y:S01]  /*41c0*/  F2I.FTZ.U32.TRUNC.NTZ R9, R9 ;  /* 0x0000000900097305 */ /* 0x000e22000021f000 */
[----:B------:R-:W-:Y:S01]  /*41d0*/  IMAD.MOV.U32 R5, RZ, RZ, R6 ;  /* 0x000000ffff057224 */ /* 0x000fe200078e0006 */
[----:B0-----:R-:W-:-:S05]  /*41e0*/  IADD3 R13, RZ, -R9, RZ ;  /* 0x80000009ff0d7210 */ /* 0x001fca0007ffe0ff */
[----:B------:R-:W-:Y:S01]  /*41f0*/  IMAD R7, R13, R2, RZ ;  /* 0x000000020d077224 */ /* 0x000fe200078e02ff */
[C---:B------:R-:W-:Y:S01]  /*4200*/  LOP3.LUT R13, R12.reuse, 0xfffffff8, RZ, 0xc0, !PT ;  /* 0xfffffff80c0d7812 */ /* 0x040fe200078ec0ff */
[----:B------:R-:W-:Y:S02]  /*4210*/  IMAD.SHL.U32 R12, R12, 0x4, RZ ;  /* 0x000000040c0c7824 */ /* 0x000fe400078e00ff */
[----:B------:R-:W-:Y:S01]  /*4220*/  IMAD.HI.U32 R9, R9, R7, R8 ;  /* 0x0000000709097227 */ /* 0x000fe200078e0008 */
[----:B------:R-:W-:Y:S02]  /*4230*/  IADD3 R13, R114, -R13, RZ ;  /* 0x8000000d720d7210 */ /* 0x000fe40007ffe0ff */
[----:B------:R-:W-:Y:S02]  /*4240*/  LOP3.LUT R12, R12, 0xffffffe0, RZ, 0xc0, !PT ;  /* 0xffffffe00c0c7812 */ /* 0x000fe400078ec0ff */
[C---:B------:R-:W-:Y:S01]  /*4250*/  SHF.L.U32 R7, R6.reuse, 0x5, RZ ;  /* 0x0000000506077819 */ /* 0x040fe200000006ff */
[----:B------:R-:W-:Y:S01]  /*4260*/  IMAD R101, R6, 0x8, R13 ;  /* 0x0000000806657824 */ /* 0x000fe200078e020d */
[----:B------:R-:W-:-:S02]  /*4270*/  LEA R99, R13, R12, 0x2 ;  /* 0x0000000c0d637211 */ /* 0x000fc400078e10ff */
[----:B------:R-:W-:Y:S01]  /*4280*/  LOP3.LUT R8, RZ, R108, RZ, 0x33, !PT ;  /* 0x0000006cff087212 */ /* 0x000fe200078e33ff */
        /* <DEDUP_REMOVED lines=16> */
.L_x_25673:
[----:B------:R-:W0:Y:S01]  /*4390*/  LDC R20, c[0x0][0x280] ;  /* 0x0000a000ff147b82 */ /* 0x000e220000000800 */
[----:B------:R-:W-:Y:S01]  /*43a0*/  IABS R14, R7 ;  /* 0x00000007000e7213 */ /* 0x000fe20000000000 */
[----:B------:R-:W-:Y:S01]  /*43b0*/  IMAD.IADD R78, R8, 0x1, R5 ;  /* 0x00000001084e7824 */ /* 0x000fe200078e0205 */
[----:B------:R-:W-:Y:S01]  /*43c0*/  IADD3 R5, R5, 0x4, RZ ;  /* 0x0000000405057810 */ /* 0x000fe20007ffe0ff */
[----:B------:R-:W-:Y:S02]  /*43d0*/  BSSY B1, `(.L_x_25671) ;  /* 0x000017e000017945 */ /* 0x000fe40003800000 */
[----:B------:R-:W-:Y:S02]  /*43e0*/  IMAD.HI.U32 R12, R9, R14, RZ ;  /* 0x0000000e090c7227 */ /* 0x000fe400078e00ff */
[----:B------:R-:W3:Y:S03]  /*43f0*/  LDC R16, c[0x0][0x284] ;  /* 0x0000a100ff107b82 */ /* 0x000ee60000000800 */
[----:B------:R-:W-:-:S02]  /*4400*/  IADD3 R13, -R12, RZ, RZ ;  /* 0x000000ff0c0d7210 */ /* 0x000fc40007ffe1ff */
[----:B0-----:R-:W-:-:S04]  /*4410*/  IABS R17, R20 ;  /* 0x0000001400117213 */ /* 0x001fc80000000000 */
[----:B------:R-:W0:Y:S01]  /*4420*/  I2F.RP R19, R17 ;  /* 0x0000001100137306 */ /* 0x000e220000209400 */
[----:B---3--:R-:W-:-:S05]  /*4430*/  IABS R18, R16 ;  /* 0x0000001000127213 */ /* 0x008fca0000000000 */
        /* <DEDUP_REMOVED lines=37> */
[----:B------:R-:W3:Y:S02]  /*4690*/  LDG.E.CONSTANT R13, desc[UR10][R10.64] ;  /* 0x0000000a0a0d7981 */ /* 0x000ee4000c1e9900 */
[----:B---3--:R-:W-:Y:S01]  /*46a0*/  SHF.R.S32.HI R12, RZ, 0x1f, R13 ;  /* 0x0000001fff0c7819 */ /* 0x008fe2000001140d */
        /* <DEDUP_REMOVED lines=19> */
[----:B0-----:R-:W-:-:S04]  /*47e0*/  IADD3 R29, P1, R107, R64, RZ ;  /* 0x000000406b1d7210 */ /* 0x001fc80007f3e0ff */
        /* <DEDUP_REMOVED lines=41> */
[C---:B------:R-:W-:Y:S02]  /*4a80*/  LEA R60, P2, R61.reuse, UR6, 0x2 ;  /* 0x000000063d3c7c11 */ /* 0x040fe4000f8410ff */
[----:B------:R-:W-:Y:S02]  /*4a90*/  LEA.HI.X.SX32 R62, R102, R70, 0x1, P1 ;  /* 0x00000046663e7211 */ /* 0x000fe400008f0eff */
[C---:B------:R-:W-:Y:S02]  /*4aa0*/  IADD3 R65, P1, R104.reuse, R64, RZ ;  /* 0x0000004068417210 */ /* 0x040fe40007f3e0ff */
[----:B------:R-:W-:Y:S02]  /*4ab0*/  LEA.HI.X R61, R61, UR7, R62, 0x2, P2 ;  /* 0x000000073d3d7c11 */ /* 0x000fe400090f143e */
[----:B------:R-:W-:Y:S02]  /*4ac0*/  LEA R66, P2, R65, UR6, 0x2 ;  /* 0x0000000641427c11 */ /* 0x000fe4000f8410ff */
[----:B------:R-:W-:-:S02]  /*4ad0*/  LEA.HI.X.SX32 R68, R104, R70, 0x1, P1 ;  /* 0x0000004668447211 */ /* 0x000fc400008f0eff */
[----:B------:R-:W5:Y:S01]  /*4ae0*/  LDG.E.128.CONSTANT R60, desc[UR10][R60.64] ;  /* 0x0000000a3c3c7981 */ /* 0x000f62000c1e9d00 */
[C---:B------:R-:W-:Y:S02]  /*4af0*/  IADD3 R69, P1, R106.reuse, R64, RZ ;  /* 0x000000406a457210 */ /* 0x040fe40007f3e0ff */
[----:B------:R-:W-:Y:S02]  /*4b00*/  LEA.HI.X R67, R65, UR7, R68, 0x2, P2 ;  /* 0x0000000741437c11 */ /* 0x000fe400090f1444 */
[----:B------:R-:W-:Y:S02]  /*4b10*/  LEA.HI.X.SX32 R72, R106, R70, 0x1, P1 ;  /* 0x000000466a487211 */ /* 0x000fe400008f0eff */
[----:B------:R-:W-:Y:S02]  /*4b20*/  IADD3 R71, P1, R0, R64, RZ ;  /* 0x0000004000477210 */ /* 0x000fe40007f3e0ff */
[----:B------:R-:W5:Y:S01]  /*4b30*/  LDG.E.128.CONSTANT R64, desc[UR10][R66.64] ;  /* 0x0000000a42407981 */ /* 0x000f62000c1e9d00 */
[----:B------:R-:W-:-:S02]  /*4b40*/  LEA R68, P2, R69, UR6, 0x2 ;  /* 0x0000000645447c11 */ /* 0x000fc4000f8410ff */
[----:B------:R-:W-:Y:S02]  /*4b50*/  LEA.HI.X.SX32 R70, R0, R70, 0x1, P1 ;  /* 0x0000004600467211 */ /* 0x000fe400008f0eff */
[----:B------:R-:W-:Y:S02]  /*4b60*/  LEA.HI.X R69, R69, UR7, R72, 0x2, P2 ;  /* 0x0000000745457c11 */ /* 0x000fe400090f1448 */
[C---:B------:R-:W-:Y:S01]  /*4b70*/  LEA R76, P2, R71.reuse, UR6, 0x2 ;  /* 0x00000006474c7c11 */ /* 0x040fe2000f8410ff */
[----:B-12---:R-:W0:Y:S03]  /*4b80*/  LDS.128 R72, [R101] ;  /* 0x0000000065487984 */ /* 0x006e260000000c00 */
[----:B------:R-:W-:Y:S02]  /*4b90*/  LEA.HI.X R77, R71, UR7, R70, 0x2, P2 ;  /* 0x00000007474d7c11 */ /* 0x000fe400090f1446 */
[----:B------:R-:W2:Y:S01]  /*4ba0*/  LDG.E.128.CONSTANT R68, desc[UR10][R68.64] ;  /* 0x0000000a44447981 */ /* 0x000ea2000c1e9d00 */
[----:B------:R-:W-:-:S03]  /*4bb0*/  ISETP.NE.AND P1, PT, R78, -0x2, PT ;  /* 0xfffffffe4e00780c */ /* 0x000fc60003f25270 */
[----:B------:R-:W2:Y:S10]  /*4bc0*/  LDG.E.128.CONSTANT R76, desc[UR10][R76.64] ;  /* 0x0000000a4c4c7981 */ /* 0x000eb4000c1e9d00 */
[----:B------:R-:W-:-:S04]  /*4bd0*/  @!P1 IADD3 R110, R100, 0x1, RZ ;  /* 0x00000001646e9810 */ /* 0x000fc80007ffe0ff */
[-C--:B------:R-:W-:Y:S02]  /*4be0*/  @!P1 ISETP.GE.AND P3, PT, R110, R115.reuse, PT ;  /* 0x000000736e00920c */ /* 0x080fe40003f66270 */
[----:B------:R-:W-:Y:S02]  /*4bf0*/  @!P1 ISETP.GE.AND P2, PT, R100, R115, PT ;  /* 0x000000736400920c */ /* 0x000fe40003f46270 */
[----:B---3--:R-:W-:Y:S02]  /*4c00*/  @!P1 FSEL R13, R13, RZ, !P3 ;  /* 0x000000ff0d0d9208 */ /* 0x008fe40005800000 */
[----:B------:R-:W-:-:S03]  /*4c10*/  @!P1 FSEL R12, R12, RZ, !P2 ;  /* 0x000000ff0c0c9208 */ /* 0x000fc60005000000 */
[----:B0-----:R-:W-:-:S04]  /*4c20*/  FMUL.FTZ R13, R73, R13 ;  /* 0x0000000d490d7220 */ /* 0x001fc80000410000 */
[----:B------:R-:W-:Y:S01]  /*4c30*/  FFMA.FTZ R13, R72, R12, R13 ;  /* 0x0000000c480d7223 */ /* 0x000fe2000001000d */
[----:B------:R-:W-:-:S05]  /*4c40*/  @!P1 VIADD R12, R100, 0x1 ;  /* 0x00000001640c9836 */ /* 0x000fca0000000000 */
[----:B------:R-:W-:Y:S02]  /*4c50*/  @!P1 ISETP.GE.AND P4, PT, R12, R115, PT ;  /* 0x000000730c00920c */ /* 0x000fe40003f86270 */
[----:B------:R-:W-:-:S04]  /*4c60*/  @!P1 IADD3 R12, R100, 0x2, RZ ;  /* 0x00000002640c9810 */ /* 0x000fc80007ffe0ff */
[-C--:B------:R-:W-:Y:S01]  /*4c70*/  @!P1 ISETP.GE.AND P2, PT, R12, R115.reuse, PT ;  /* 0x000000730c00920c */ /* 0x080fe20003f46270 */
[C---:B------:R-:W-:Y:S01]  /*4c80*/  @!P1 VIADD R12, R100.reuse, 0x1 ;  /* 0x00000001640c9836 */ /* 0x040fe20000000000 */
[----:B----4-:R-:W-:Y:S02]  /*4c90*/  @!P1 FSEL R17, R17, RZ, !P4 ;  /* 0x000000ff11119208 */ /* 0x010fe40006000000 */
[-C--:B------:R-:W-:Y:S02]  /*4ca0*/  @!P1 ISETP.GE.AND P3, PT, R100, R115.reuse, PT ;  /* 0x000000736400920c */ /* 0x080fe40003f66270 */
[----:B------:R-:W-:Y:S02]  /*4cb0*/  @!P1 ISETP.GE.AND P4, PT, R12, R115, PT ;  /* 0x000000730c00920c */ /* 0x000fe40003f86270 */
[----:B------:R-:W-:Y:S02]  /*4cc0*/  @!P1 IADD3 R12, R100, 0x2, RZ ;  /* 0x00000002640c9810 */ /* 0x000fe40007ffe0ff */
[----:B------:R-:W-:-:S02]  /*4cd0*/  @!P1 FSEL R14, R14, RZ, !P2 ;  /* 0x000000ff0e0e9208 */ /* 0x000fc40005000000 */
[----:B------:R-:W-:Y:S02]  /*4ce0*/  @!P1 FSEL R16, R16, RZ, !P3 ;  /* 0x000000ff10109208 */ /* 0x000fe40005800000 */
[-C--:B------:R-:W-:Y:S01]  /*4cf0*/  @!P1 ISETP.GE.AND P2, PT, R12, R115.reuse, PT ;  /* 0x000000730c00920c */ /* 0x080fe20003f46270 */
[C---:B------:R-:W-:Y:S01]  /*4d00*/  @!P1 VIADD R12, R100.reuse, 0x3 ;  /* 0x00000003640c9836 */ /* 0x040fe20000000000 */
[-C--:B------:R-:W-:Y:S02]  /*4d10*/  @!P1 ISETP.GE.AND P3, PT, R100, R115.reuse, PT ;  /* 0x000000736400920c */ /* 0x080fe40003f66270 */
[----:B-----5:R-:W-:Y:S02]  /*4d20*/  @!P1 FSEL R21, R21, RZ, !P4 ;  /* 0x000000ff15159208 */ /* 0x020fe40006000000 */
[----:B------:R-:W-:Y:S02]  /*4d30*/  @!P1 FSEL R20, R20, RZ, !P3 ;  /* 0x000000ff14149208 */ /* 0x000fe40005800000 */
[----:B------:R-:W-:-:S02]  /*4d40*/  @!P1 ISETP.GE.AND P3, PT, R12, R115, PT ;  /* 0x000000730c00920c */ /* 0x000fc40003f66270 */
[CC--:B------:R-:W-:Y:S02]  /*4d50*/  @!P1 ISETP.GE.AND P4, PT, R12.reuse, R115.reuse, PT ;  /* 0x000000730c00920c */ /* 0x0c0fe40003f86270 */
[----:B------:R-:W-:Y:S01]  /*4d60*/  @!P1 ISETP.GE.AND P6, PT, R12, R115, PT ;  /* 0x000000730c00920c */ /* 0x000fe20003fc6270 */
[----:B------:R-:W-:Y:S01]  /*4d70*/  FMUL.FTZ R17, R73, R17 ;  /* 0x0000001149117220 */ /* 0x000fe20000410000 */
[----:B------:R-:W-:Y:S02]  /*4d80*/  @!P1 IADD3 R12, R100, 0x2, RZ ;  /* 0x00000002640c9810 */ /* 0x000fe40007ffe0ff */
[----:B------:R-:W-:Y:S01]  /*4d90*/  @!P1 FSEL R15, R15, RZ, !P3 ;  /* 0x000000ff0f0f9208 */ /* 0x000fe20005800000 */
[----:B------:R-:W-:Y:S01]  /*4da0*/  FFMA.FTZ R17, R72, R16, R17 ;  /* 0x0000001048117223 */ /* 0x000fe20000010011 */
[----:B------:R-:W-:Y:S01]  /*4db0*/  @!P1 ISETP.GE.AND P3, PT, R12, R115, PT ;  /* 0x000000730c00920c */ /* 0x000fe20003f66270 */
[C---:B------:R-:W-:Y:S01]  /*4dc0*/  @!P1 VIADD R12, R100.reuse, 0x3 ;  /* 0x00000003640c9836 */ /* 0x040fe20000000000 */
[----:B------:R-:W-:-:S02]  /*4dd0*/  @!P1 IADD3 R16, R100, 0x2, RZ ;  /* 0x0000000264109810 */ /* 0x000fc40007ffe0ff */
[----:B------:R-:W-:Y:S02]  /*4de0*/  @!P1 FSEL R19, R19, RZ, !P4 ;  /* 0x000000ff13139208 */ /* 0x000fe40006000000 */
[-C--:B------:R-:W-:Y:S02]  /*4df0*/  @!P1 ISETP.GE.AND P5, PT, R16, R115.reuse, PT ;  /* 0x000000731000920c */ /* 0x080fe40003fa6270 */
[-C--:B------:R-:W-:Y:S02]  /*4e00*/  @!P1 ISETP.GE.AND P4, PT, R12, R115.reuse, PT ;  /* 0x000000730c00920c */ /* 0x080fe40003f86270 */
[----:B------:R-:W-:Y:S02]  /*4e10*/  @!P1 IADD3 R12, R100, 0x1, RZ ;  /* 0x00000001640c9810 */ /* 0x000fe40007ffe0ff */
[----:B------:R-:W-:Y:S01]  /*4e20*/  @!P1 FSEL R22, R22, RZ, !P5 ;  /* 0x000000ff16169208 */ /* 0x000fe20006800000 */
[----:B------:R-:W-:Y:S01]  /*4e30*/  @!P1 VIADD R16, R100, 0x1 ;  /* 0x0000000164109836 */ /* 0x000fe20000000000 */
        /* <DEDUP_REMOVED lines=131> */
[----:B------:R-:W-:Y:S01]  /*5670*/  @!P1 ISETP.GE.AND P5, PT, R100, R115, PT ;  /* 0x000000736400920c */ /* 0x000fe20003fa6270 */
[----:B------:R-:W-:Y:S01]  /*5680*/  FFMA.FTZ R14, R74, R14, R13 ;  /* 0x0000000e4a0e7223 */ /* 0x000fe2000001000d */
[C---:B------:R-:W-:Y:S01]  /*5690*/  FMUL.FTZ R13, R73.reuse, R21 ;  /* 0x00000015490d7220 */ /* 0x040fe20000410000 */
        /* <DEDUP_REMOVED lines=81> */
.L_x_25672:
[----:B------:R-:W-:Y:S05]  /*5bb0*/  BSYNC B1 ;  /* 0x0000000000017941 */ /* 0x000fea0003800000 */
.L_x_25671:
[----:B------:R-:W-:Y:S01]  /*5bc0*/  IADD3 R10, P1, R10, 0x10, RZ ;  /* 0x000000100a0a7810 */ /* 0x000fe20007f3e0ff */
[----:B------:R-:W-:Y:S01]  /*5bd0*/  VIADD R100, R100, 0x80 ;  /* 0x0000008064647836 */ /* 0x000fe20000000000 */
[----:B------:R-:W-:Y:S02]  /*5be0*/  IADD3 R7, R7, 0x80, RZ ;  /* 0x0000008007077810 */ /* 0x000fe40007ffe0ff */
[----:B------:R-:W-:Y:S01]  /*5bf0*/  IADD3 R101, R101, 0x200, RZ ;  /* 0x0000020065657810 */ /* 0x000fe20007ffe0ff */
[----:B------:R-:W-:Y:S01]  /*5c00*/  IMAD.X R11, RZ, RZ, R11, P1 ;  /* 0x000000ffff0b7224 */ /* 0x000fe200008e060b */
[----:B------:R-:W-:Y:S07]  /*5c10*/  @!P0 BRA `(.L_x_25673) ;  /* 0xffffffe400dc8947 */ /* 0x000fee000383ffff */
.L_x_25670:
[----:B------:R-:W-:Y:S05]  /*5c20*/  BSYNC B0 ;  /* 0x0000000000007941 */ /* 0x000fea0003800000 */
.L_x_25668:
[----:B------:R-:W4:Y:S01]  /*5c30*/  SHFL.BFLY PT, R3, R80, 0x4, 0x1f ;  /* 0x0c801f0050037f89 */ /* 0x000f2200000e0000 */
[----:B------:R-:W-:Y:S01]  /*5c40*/  SHF.R.S32.HI R23, RZ, 0x1f, R114 ;  /* 0x0000001fff177819 */ /* 0x000fe20000011472 */
[----:B------:R-:W5:Y:S01]  /*5c50*/  S2UR UR5, SR_CgaCtaId ;  /* 0x00000000000579c3 */ /* 0x000f620000008800 */
[----:B------:R-:W-:Y:S01]  /*5c60*/  LOP3.LUT R19, R114, 0x7, RZ, 0xc0, !PT ;  /* 0x0000000772137812 */ /* 0x000fe200078ec0ff */
[----:B0--3--:R-:W0:Y:S01]  /*5c70*/  SHFL.BFLY PT, R5, R82, 0x4, 0x1f ;  /* 0x0c801f0052057f89 */ /* 0x009e2200000e0000 */
[----:B------:R-:W-:Y:S01]  /*5c80*/  LEA.HI R43, R23, R114, RZ, 0x3 ;  /* 0x00000072172b7211 */ /* 0x000fe200078f18ff */
[----:B------:R-:W-:Y:S01]  /*5c90*/  UMOV UR4, 0x400 ;  /* 0x0000040000047882 */ /* 0x000fe20000000000 */
[C---:B------:R-:W-:Y:S01]  /*5ca0*/  IADD3 R21, R109.reuse, 0x1f, RZ ;  /* 0x0000001f6d157810 */ /* 0x040fe20007ffe0ff */
[----:B------:R-:W3:Y:S01]  /*5cb0*/  SHFL.BFLY PT, R4, R85, 0x4, 0x1f ;  /* 0x0c801f0055047f89 */ /* 0x000ee200000e0000 */
[----:B------:R-:W-:Y:S01]  /*5cc0*/  LOP3.LUT R31, R109, 0xffffffc0, RZ, 0xc0, !PT ;  /* 0xffffffc06d1f7812 */ /* 0x000fe200078ec0ff */
[----:B------:R-:W-:Y:S01]  /*5cd0*/  UIADD3 UR4, UR4, 0x120, URZ ;  /* 0x0000012004047890 */ /* 0x000fe2000fffe03f */
[----:B------:R-:W-:Y:S01]  /*5ce0*/  ISETP.NE.AND P2, PT, R19, RZ, PT ;  /* 0x000000ff1300720c */ /* 0x000fe20003f45270 */
[----:B------:R-:W1:Y:S01]  /*5cf0*/  SHFL.BFLY PT, R0, R81, 0x4, 0x1f ;  /* 0x0c801f0051007f89 */ /* 0x000e6200000e0000 */
[----:B------:R-:W-:Y:S01]  /*5d00*/  ISETP.GT.U32.AND P3, PT, R21, 0x3e, PT ;  /* 0x0000003e1500780c */ /* 0x000fe20003f64070 */
[----:B------:R-:W-:Y:S01]  /*5d10*/  BSSY B0, `(.L_x_25674) ;  /* 0x0000078000007945 */ /* 0x000fe20003800000 */
[----:B------:R-:W-:Y:S01]  /*5d20*/  ISETP.NE.OR P5, PT, R31, 0x40, P2 ;  /* 0x000000401f00780c */ /* 0x000fe200017a5670 */
[----:B------:R-:W2:Y:S01]  /*5d30*/  SHFL.BFLY PT, R7, R84, 0x4, 0x1f ;  /* 0x0c801f0054077f89 */ /* 0x000ea200000e0000 */
[----:B------:R-:W-:-:S02]  /*5d40*/  SHF.R.S32.HI R43, RZ, 0x3, R43 ;  /* 0x00000003ff2b7819 */ /* 0x000fc4000001142b */
[C---:B------:R-:W-:Y:S01]  /*5d50*/  LOP3.LUT R34, R109.reuse, 0xffffffe0, RZ, 0xc0, !PT ;  /* 0xffffffe06d227812 */ /* 0x040fe200078ec0ff */
[----:B------:R-:W2:Y:S01]  /*5d60*/  SHFL.BFLY PT, R13, R90, 0x4, 0x1f ;  /* 0x0c801f005a0d7f89 */ /* 0x000ea200000e0000 */
[----:B------:R-:W-:Y:S02]  /*5d70*/  ISETP.GT.OR P0, PT, R109, 0x3f, P2 ;  /* 0x0000003f6d00780c */ /* 0x000fe40001704670 */
[----:B------:R-:W-:Y:S01]  /*5d80*/  ISETP.NE.OR P4, PT, R34, 0x20, P2 ;  /* 0x000000202200780c */ /* 0x000fe20001785670 */
[----:B------:R-:W2:Y:S01]  /*5d90*/  SHFL.BFLY PT, R12, R91, 0x4, 0x1f ;  /* 0x0c801f005b0c7f89 */ /* 0x000ea200000e0000 */
[----:B----4-:R-:W-:Y:S01]  /*5da0*/  FADD.FTZ R3, R3, R80 ;  /* 0x0000005003037221 */ /* 0x010fe20000010000 */
[----:B-----5:R-:W-:Y:S01]  /*5db0*/  ULEA UR4, UR5, UR4, 0x18 ;  /* 0x0000000405047291 */ /* 0x020fe2000f8ec03f */
[----:B------:R-:W-:Y:S01]  /*5dc0*/  ISETP.GT.OR P1, PT, R109, 0x1f, P2 ;  /* 0x0000001f6d00780c */ /* 0x000fe20001724670 */
        /* <DEDUP_REMOVED lines=10> */
[----:B------:R-:W5:Y:S01]  /*5e70*/  SHFL.BFLY PT, R15, R92, 0x4, 0x1f ;  /* 0x0c801f005c0f7f89 */ /* 0x000f6200000e0000 */
[----:B------:R-:W-:-:S03]  /*5e80*/  FADD.FTZ R91, R12, R91 ;  /* 0x0000005b0c5b7221 */ /* 0x000fc60000010000 */
[----:B------:R-:W5:Y:S01]  /*5e90*/  SHFL.BFLY PT, R14, R93, 0x4, 0x1f ;  /* 0x0c801f005d0e7f89 */ /* 0x000f6200000e0000 */
[----:B----4-:R-:W-:-:S03]  /*5ea0*/  FADD.FTZ R83, R2, R83 ;  /* 0x0000005302537221 */ /* 0x010fc60000010000 */
        /* <DEDUP_REMOVED lines=9> */
[----:B-----5:R-:W-:-:S03]  /*5f40*/  FADD.FTZ R15, R15, R92 ;  /* 0x0000005c0f0f7221 */ /* 0x020fc60000010000 */
[----:B------:R-:W5:Y:S01]  /*5f50*/  SHFL.BFLY PT, R10, R7, 0x2, 0x1f ;  /* 0x0c401f00070a7f89 */ /* 0x000f6200000e0000 */
[----:B------:R-:W-:Y:S01]  /*5f60*/  FADD.FTZ R93, R14, R93 ;  /* 0x0000005d0e5d7221 */ /* 0x000fe20000010000 */
[----:B----4-:R-:W-:Y:S02]  /*5f70*/  FADD.FTZ R17, R17, R96 ;  /* 0x0000006011117221 */ /* 0x010fe40000010000 */
        /* <DEDUP_REMOVED lines=10> */
[----:B------:R-:W5:Y:S04]  /*6020*/  SHFL.BFLY PT, R18, R11, 0x2, 0x1f ;  /* 0x0c401f000b127f89 */ /* 0x000f6800000e0000 */
        /* <DEDUP_REMOVED lines=13> */
[----:B------:R-:W-:-:S03]  /*6100*/  FADD.FTZ R20, R89, R20 ;  /* 0x0000001459147221 */ /* 0x000fc60000010000 */
[----:B------:R-:W5:Y:S01]  /*6110*/  SHFL.BFLY PT, R7, R4, 0x1, 0x1f ;  /* 0x0c201f0004077f89 */ /* 0x000f6200000e0000 */
[----:B----4-:R-:W-:-:S03]  /*6120*/  FADD.FTZ R24, R91, R24 ;  /* 0x000000185b187221 */ /* 0x010fc60000010000 */
[----:B------:R-:W4:Y:S01]  /*6130*/  SHFL.BFLY PT, R13, R12, 0x1, 0x1f ;  /* 0x0c201f000c0d7f89 */ /* 0x000f2200000e0000 */
[----:B0-----:R-:W-:Y:S01]  /*6140*/  FADD.FTZ R26, R15, R26 ;  /* 0x0000001a0f1a7221 */ /* 0x001fe20000010000 */
[----:B---3--:R-:W-:Y:S02]  /*6150*/  FADD.FTZ R28, R93, R28 ;  /* 0x0000001c5d1c7221 */ /* 0x008fe40000010000 */
[----:B------:R-:W0:Y:S01]  /*6160*/  SHFL.BFLY PT, R9, R8, 0x1, 0x1f ;  /* 0x0c201f0008097f89 */ /* 0x000e2200000e0000 */
[----:B-1----:R-:W-:-:S03]  /*6170*/  FADD.FTZ R30, R17, R30 ;  /* 0x0000001e111e7221 */ /* 0x002fc60000010000 */
[----:B------:R-:W1:Y:S01]  /*6180*/  SHFL.BFLY PT, R5, R2, 0x1, 0x1f ;  /* 0x0c201f0002057f89 */ /* 0x000e6200000e0000 */
[----:B--2---:R-:W-:-:S03]  /*6190*/  FADD.FTZ R32, R32, R23 ;  /* 0x0000001720207221 */ /* 0x004fc60000010000 */
[----:B------:R-:W2:Y:S01]  /*61a0*/  SHFL.BFLY PT, R15, R14, 0x1, 0x1f ;  /* 0x0c201f000e0f7f89 */ /* 0x000ea200000e0000 */
[----:B-----5:R-:W-:-:S03]  /*61b0*/  FADD.FTZ R0, R0, R3 ;  /* 0x0000000300007221 */ /* 0x020fc60000010000 */
[----:B------:R-:W3:Y:S01]  /*61c0*/  SHFL.BFLY PT, R11, R10, 0x1, 0x1f ;  /* 0x0c201f000a0b7f89 */ /* 0x000ee200000e0000 */
[----:B------:R-:W-:-:S03]  /*61d0*/  FADD.FTZ R3, R4, R7 ;  /* 0x0000000704037221 */ /* 0x000fc60000010000 */
[----:B------:R-:W5:Y:S01]  /*61e0*/  SHFL.BFLY PT, R23, R22, 0x1, 0x1f ;  /* 0x0c201f0016177f89 */ /* 0x000f6200000e0000 */
[----:B----4-:R-:W-:-:S03]  /*61f0*/  FADD.FTZ R7, R12, R13 ;  /* 0x0000000d0c077221 */ /* 0x010fc60000010000 */
[----:B------:R-:W4:Y:S01]  /*6200*/  SHFL.BFLY PT, R17, R16, 0x1, 0x1f ;  /* 0x0c201f0010117f89 */ /* 0x000f2200000e0000 */
[----:B------:R-:W-:-:S03]  /*6210*/  IMAD R12, R6, 0x40, R43 ;  /* 0x00000040060c7824 */ /* 0x000fc600078e022b */
[----:B------:R-:W4:Y:S01]  /*6220*/  SHFL.BFLY PT, R19, R18, 0x1, 0x1f ;  /* 0x0c201f0012137f89 */ /* 0x000f2200000e0000 */
[----:B0-----:R-:W-:Y:S01]  /*6230*/  FADD.FTZ R4, R8, R9 ;  /* 0x0000000908047221 */ /* 0x001fe20000010000 */
[----:B------:R-:W-:Y:S02]  /*6240*/  LEA R13, R12, UR4, 0x2 ;  /* 0x000000040c0d7c11 */ /* 0x000fe4000f8e10ff */
        /* <DEDUP_REMOVED lines=11> */
[----:B------:R-:W-:Y:S01]  /*6300*/  FADD.FTZ R10, R18, R19 ;  /* 0x00000013120a7221 */ /* 0x000fe20000010000 */
[----:B------:R-:W-:Y:S01]  /*6310*/  BAR.SYNC.DEFER_BLOCKING 0x0 ;  /* 0x0000000000007b1d */ /* 0x000fe20000010000 */
[----:B0-----:R-:W-:Y:S01]  /*6320*/  FADD.FTZ R11, R20, R21 ;  /* 0x00000015140b7221 */ /* 0x001fe20000010000 */
[----:B-1----:R-:W-:Y:S01]  /*6330*/  FADD.FTZ R15, R24, R25 ;  /* 0x00000019180f7221 */ /* 0x002fe20000010000 */
[----:B--2---:R-:W-:Y:S01]  /*6340*/  FADD.FTZ R22, R26, R27 ;  /* 0x0000001b1a167221 */ /* 0x004fe20000010000 */
[----:B---3--:R-:W-:Y:S01]  /*6350*/  FADD.FTZ R23, R28, R29 ;  /* 0x0000001d1c177221 */ /* 0x008fe20000010000 */
[----:B-----5:R-:W-:Y:S01]  /*6360*/  FADD.FTZ R6, R30, R31 ;  /* 0x0000001f1e067221 */ /* 0x020fe20000010000 */
        /* <DEDUP_REMOVED lines=18> */
.L_x_25675:
[----:B------:R-:W-:Y:S05]  /*6490*/  BSYNC B0 ;  /* 0x0000000000007941 */ /* 0x000fea0003800000 */
.L_x_25674:
        /* <DEDUP_REMOVED lines=35> */
.L_x_25677:
[----:B------:R-:W-:Y:S05]  /*66d0*/  BSYNC B0 ;  /* 0x0000000000007941 */ /* 0x000fea0003800000 */
.L_x_25676:
        /* <DEDUP_REMOVED lines=19> */
.L_x_25679:
[----:B------:R-:W-:Y:S05]  /*6810*/  BSYNC B0 ;  /* 0x0000000000007941 */ /* 0x000fea0003800000 */
.L_x_25678:
        /* <DEDUP_REMOVED lines=36> */
.L_x_25681:
[----:B------:R-:W-:Y:S05]  /*6a60*/  BSYNC B0 ;  /* 0x0000000000007941 */ /* 0x000fea0003800000 */
.L_x_25680:
        /* <DEDUP_REMOVED lines=22> */
[----:B01----:R-:W-:Y:S02]  /*6bd0*/  IADD3 R13, R43, 0x4, RZ ;  /* 0x000000042b0d7810 */ /* 0x003fe40007ffe0ff */
[C---:B------:R-:W-:Y:S02]  /*6be0*/  IADD3 R19, P3, R17.reuse, UR4, RZ ;  /* 0x0000000411137c10 */ /* 0x040fe4000ff7e0ff */
[----:B------:R-:W-:Y:S02]  /*6bf0*/  IADD3 R21, P2, R16, UR4, RZ ;  /* 0x0000000410157c10 */ /* 0x000fe4000ff5e0ff */
[----:B------:R-:W-:Y:S02]  /*6c00*/  LEA.HI.X.SX32 R24, R17, UR7, 0x1, P3 ;  /* 0x0000000711187c11 */ /* 0x000fe400098f0eff */
[----:B------:R-:W-:-:S02]  /*6c10*/  IADD3 R27, P0, R43, UR4, RZ ;  /* 0x000000042b1b7c10 */ /* 0x000fc4000ff1e0ff */
[----:B------:R-:W-:Y:S02]  /*6c20*/  IADD3 R25, P1, R13, UR4, RZ ;  /* 0x000000040d197c10 */ /* 0x000fe4000ff3e0ff */
[----:B------:R-:W-:Y:S02]  /*6c30*/  LEA.HI.X.SX32 R26, R16, UR7, 0x1, P2 ;  /* 0x00000007101a7c11 */ /* 0x000fe400090f0eff */
[----:B------:R-:W-:Y:S02]  /*6c40*/  LEA R18, P3, R19, UR8, 0x2 ;  /* 0x0000000813127c11 */ /* 0x000fe4000f8610ff */
[----:B------:R-:W-:Y:S02]  /*6c50*/  LEA R20, P2, R21, UR8, 0x2 ;  /* 0x0000000815147c11 */ /* 0x000fe4000f8410ff */
[----:B------:R-:W-:Y:S02]  /*6c60*/  LEA.HI.X.SX32 R30, R43, UR7, 0x1, P0 ;  /* 0x000000072b1e7c11 */ /* 0x000fe400080f0eff */
[----:B------:R-:W-:-:S02]  /*6c70*/  LEA.HI.X.SX32 R28, R13, UR7, 0x1, P1 ;  /* 0x000000070d1c7c11 */ /* 0x000fc400088f0eff */
[----:B------:R-:W-:Y:S01]  /*6c80*/  LEA.HI.X R19, R19, UR9, R24, 0x2, P3 ;  /* 0x0000000913137c11 */ /* 0x000fe200098f1418 */
[----:B------:R-:W-:Y:S01]  /*6c90*/  VIADD R24, R43, 0x10 ;  /* 0x000000102b187836 */ /* 0x000fe20000000000 */
[----:B------:R-:W-:Y:S02]  /*6ca0*/  LEA R12, P0, R27, UR8, 0x2 ;  /* 0x000000081b0c7c11 */ /* 0x000fe4000f8010ff */
[----:B------:R-:W-:Y:S02]  /*6cb0*/  LEA R16, P1, R25, UR8, 0x2 ;  /* 0x0000000819107c11 */ /* 0x000fe4000f8210ff */
[----:B------:R-:W-:Y:S01]  /*6cc0*/  LEA.HI.X R21, R21, UR9, R26, 0x2, P2 ;  /* 0x0000000915157c11 */ /* 0x000fe200090f141a */
[----:B------:R-:W-:Y:S01]  /*6cd0*/  VIADD R26, R43, 0x18 ;  /* 0x000000182b1a7836 */ /* 0x000fe20000000000 */
[----:B------:R-:W-:Y:S02]  /*6ce0*/  LEA.HI.X R13, R27, UR9, R30, 0x2, P0 ;  /* 0x000000091b0d7c11 */ /* 0x000fe400080f141e */
[----:B------:R-:W-:-:S02]  /*6cf0*/  LEA.HI.X R17, R25, UR9, R28, 0x2, P1 ;  /* 0x0000000919117c11 */ /* 0x000fc400088f141c */
[C---:B------:R-:W-:Y:S01]  /*6d00*/  IADD3 R25, R43.reuse, 0x14, RZ ;  /* 0x000000142b197810 */ /* 0x040fe20007ffe0ff */
[----:B------:R-:W-:Y:S01]  /*6d10*/  STG.E desc[UR10][R12.64], R0 ;  /* 0x000000000c007986 */ /* 0x000fe2000c10190a */
[----:B------:R-:W-:Y:S02]  /*6d20*/  IADD3 R35, P0, R24, UR4, RZ ;  /* 0x0000000418237c10 */ /* 0x000fe4000ff1e0ff */
[----:B------:R-:W-:Y:S01]  /*6d30*/  IADD3 R27, R43, 0x1c, RZ ;  /* 0x0000001c2b1b7810 */ /* 0x000fe20007ffe0ff */
        /* <DEDUP_REMOVED lines=9> */
[----:B------:R-:W-:Y:S02]  /*6dd0*/  LEA R28, P2, R29, UR8, 0x2 ;  /* 0x000000081d1c7c11 */ /* 0x000fe4000f8410ff */
[----:B------:R-:W-:Y:S02]  /*6de0*/  LEA.HI.X.SX32 R38, R25, UR7, 0x1, P1 ;  /* 0x0000000719267c11 */ /* 0x000fe400088f0eff */
[----:B------:R-:W-:-:S02]  /*6df0*/  LEA.HI.X.SX32 R34, R27, UR7, 0x1, P3 ;  /* 0x000000071b227c11 */ /* 0x000fc400098f0eff */
[----:B------:R-:W-:Y:S02]  /*6e00*/  LEA R26, P1, R33, UR8, 0x2 ;  /* 0x00000008211a7c11 */ /* 0x000fe4000f8210ff */
[----:B------:R-:W-:Y:S01]  /*6e10*/  LEA.HI.X R25, R35, UR9, R40, 0x2, P0 ;  /* 0x0000000923197c11 */ /* 0x000fe200080f1428 */
[----:B------:R-:W-:Y:S01]  /*6e20*/  VIADD R35, R43, 0x28 ;  /* 0x000000282b237836 */ /* 0x000fe20000000000 */
[----:B------:R-:W-:Y:S02]  /*6e30*/  LEA R30, P3, R31, UR8, 0x2 ;  /* 0x000000081f1e7c11 */ /* 0x000fe4000f8610ff */
[----:B------:R-:W-:Y:S01]  /*6e40*/  LEA.HI.X R29, R29, UR9, R36, 0x2, P2 ;  /* 0x000000091d1d7c11 */ /* 0x000fe200090f1424 */
[----:B------:R-:W-:Y:S01]  /*6e50*/  STG.E desc[UR10][R24.64], R5 ;  /* 0x0000000518007986 */ /* 0x000fe2000c10190a */
[----:B------:R-:W-:Y:S02]  /*6e60*/  IADD3 R36, R43, 0x2c, RZ ;  /* 0x0000002c2b247810 */ /* 0x000fe40007ffe0ff */
[----:B------:R-:W-:Y:S01]  /*6e70*/  LEA.HI.X R27, R33, UR9, R38, 0x2, P1 ;  /* 0x00000009211b7c11 */ /* 0x000fe200088f1426 */
[----:B------:R-:W-:Y:S01]  /*6e80*/  VIADD R33, R43, 0x20 ;  /* 0x000000202b217836 */ /* 0x000fe20000000000 */
[----:B------:R-:W-:-:S02]  /*6e90*/  LEA.HI.X R31, R31, UR9, R34, 0x2, P3 ;  /* 0x000000091f1f7c11 */ /* 0x000fc400098f1422 */
        /* <DEDUP_REMOVED lines=10> */
[----:B------:R-:W-:Y:S02]  /*6f40*/  LEA R38, P2, R39, UR8, 0x2 ;  /* 0x0000000827267c11 */ /* 0x000fe4000f8410ff */
[----:B------:R-:W-:Y:S02]  /*6f50*/  LEA R40, P3, R41, UR8, 0x2 ;  /* 0x0000000829287c11 */ /* 0x000fe4000f8610ff */
[----:B------:R-:W-:Y:S01]  /*6f60*/  LEA.HI.X.SX32 R48, R33, UR7, 0x1, P0 ;  /* 0x0000000721307c11 */ /* 0x000fe200080f0eff */
[----:B------:R-:W-:Y:S01]  /*6f70*/  VIADD R33, R43, 0x30 ;  /* 0x000000302b217836 */ /* 0x000fe20000000000 */
[----:B------:R-:W-:Y:S02]  /*6f80*/  LEA.HI.X.SX32 R46, R34, UR7, 0x1, P1 ;  /* 0x00000007222e7c11 */ /* 0x000fe400088f0eff */
[----:B------:R-:W-:-:S02]  /*6f90*/  LEA R34, P0, R45, UR8, 0x2 ;  /* 0x000000082d227c11 */ /* 0x000fc4000f8010ff */
[----:B------:R-:W-:Y:S02]  /*6fa0*/  LEA R36, P1, R37, UR8, 0x2 ;  /* 0x0000000825247c11 */ /* 0x000fe4000f8210ff */
[----:B------:R-:W-:Y:S01]  /*6fb0*/  LEA.HI.X R39, R39, UR9, R44, 0x2, P2 ;  /* 0x0000000927277c11 */ /* 0x000fe200090f142c */
[----:B------:R-:W-:Y:S01]  /*6fc0*/  VIADD R44, R43, 0x38 ;  /* 0x000000382b2c7836 */ /* 0x000fe20000000000 */
[----:B------:R-:W-:Y:S02]  /*6fd0*/  LEA.HI.X R41, R41, UR9, R42, 0x2, P3 ;  /* 0x0000000929297c11 */ /* 0x000fe400098f142a */
[----:B------:R-:W-:Y:S02]  /*6fe0*/  IADD3 R42, R43, 0x34, RZ ;  /* 0x000000342b2a7810 */ /* 0x000fe40007ffe0ff */
[----:B------:R-:W-:Y:S02]  /*6ff0*/  LEA.HI.X R35, R45, UR9, R48, 0x2, P0 ;  /* 0x000000092d237c11 */ /* 0x000fe400080f1430 */
        /* <DEDUP_REMOVED lines=14> */
[----:B------:R-:W-:Y:S02]  /*70e0*/  LEA R44, P1, R45, UR8, 0x2 ;  /* 0x000000082d2c7c11 */ /* 0x000fe4000f8210ff */
[----:B------:R-:W-:Y:S02]  /*70f0*/  LEA.HI.X.SX32 R50, R43, UR7, 0x1, P3 ;  /* 0x000000072b327c11 */ /* 0x000fe400098f0eff */
        /* <DEDUP_REMOVED lines=11> */
.L_x_25682:
        /* <DEDUP_REMOVED lines=13> */
.L_x_28474:


//--------------------- .text._ZN4vllm25paged_attention_v1_kernelIffLi32ELi32ELi128ELNS_18Fp8KVCacheDataTypeE0ELb1EEEvPT_PKS2_PKT0_S8_ifPKiSA_iPKfiiiSC_SC_iiiii --------------------------
	.section	.text._ZN4vllm25paged_attention_v1_kernelIffLi32ELi32ELi128ELNS_18Fp8KVCacheDataTypeE0ELb1EEEvPT_PKS2_PKT0_S8_ifPKiSA_iPKfiiiSC_SC_iiiii,"ax",@progbits
	.align	128
        .global         _ZN4vllm25paged_attention_v1_kernelIffLi32ELi32ELi128ELNS_18Fp8KVCacheDataTypeE0ELb1EEEvPT_PKS2_PKT0_S8_ifPKiSA_iPKfiiiSC_SC_iiiii
        .type           _ZN4vllm25paged_attention_v1_kernelIffLi32ELi32ELi128ELNS_18Fp8KVCacheDataTypeE0ELb1EEEvPT_PKS2_PKT0_S8_ifPKiSA_iPKfiiiSC_SC_iiiii,@function
        .size           _ZN4vllm25paged_attention_v1_kernelIffLi32ELi32ELi128ELNS_18Fp8KVCacheDataTypeE0ELb1EEEvPT_PKS2_PKT0_S8_ifPKiSA_iPKfiiiSC_SC_iiiii,(.L_x_28475 - _ZN4vllm25paged_attention_v1_kernelIffLi32ELi32ELi128ELNS_18Fp8KVCacheDataTypeE0ELb1EEEvPT_PKS2_PKT0_S8_ifPKiSA_iPKfiiiSC_SC_iiiii)
        .other          _ZN4vllm25paged_attention_v1_kernelIffLi32ELi32ELi128ELNS_18Fp8KVCacheDataTypeE0ELb1EEEvPT_PKS2_PKT0_S8_ifPKiSA_iPKfiiiSC_SC_iiiii,@"STO_CUDA_ENTRY STV_DEFAULT"
_ZN4vllm25paged_attention_v1_kernelIffLi32ELi32ELi128ELNS_18Fp8KVCacheDataTypeE0ELb1EEEvPT_PKS2_PKT0_S8_ifPKiSA_iPKfiiiSC_SC_iiiii:
.text._ZN4vllm25paged_attention_v1_kernelIffLi32ELi32ELi128ELNS_18Fp8KVCacheDataTypeE0ELb1EEEvPT_PKS2_PKT0_S8_ifPKiSA_iPKfiiiSC_SC_iiiii:
[----:B------:R-:W-:Y:S01]  /*0000*/  LDC R1, c[0x0][0x28] ;  /* 0x00000a00ff017b82 */ /* 0x000fe20000000800 */
[----:B------:R-:W0:Y:S07]  /*0010*/  S2R R4, SR_CTAID.Y ;  /* 0x0000000000047919 */ /* 0x000e2e0000002600 */
[----:B------:R-:W0:Y:S01]  /*0020*/  LDC.64 R56, c[0x0][0x240] ;  /* 0x00009000ff387b82 */ /* 0x000e220000000a00 */
[----:B------:R-:W-:Y:S01]  /*0030*/  ULDC.64 UR10, c[0x0][0x208] ;  /* 0x00008200000a7ab9 */ /* 0x000fe20000000a00 */
[----:B------:R-:W-:-:S06]  /*0040*/  IMAD.MOV.U32 R64, RZ, RZ, RZ ;  /* 0x000000ffff407224 */ /* 0x000fcc00078e00ff */
[----:B------:R-:W1:Y:S08]  /*0050*/  LDC R5, c[0x0][0x230] ;  /* 0x00008c00ff057b82 */ /* 0x000e700000000800 */
[----:B------:R-:W2:Y:S01]  /*0060*/  LDC.64 R2, c[0x0][0x250] ;  /* 0x00009400ff027b82 */ /* 0x000ea20000000a00 */
[----:B0-----:R-:W-:-:S06]  /*0070*/  IMAD.WIDE R56, R4, 0x4, R56 ;  /* 0x0000000404387825 */ /* 0x001fcc00078e0238 */
[----:B------:R-:W5:Y:S01]  /*0080*/  LDG.E.CONSTANT R56, desc[UR10][R56.64] ;  /* 0x0000000a38387981 */ /* 0x000f62000c1e9900 */
[----:B-1----:R-:W-:Y:S01]  /*0090*/  IABS R7, R5 ;  /* 0x0000000500077213 */ /* 0x002fe20000000000 */
[----:B------:R-:W0:Y:S01]  /*00a0*/  LDC R6, c[0x0][0xc] ;  /* 0x00000300ff067b82 */ /* 0x000e220000000800 */
[----:B--2---:R-:W-:Y:S02]  /*00b0*/  ISETP.NE.U32.AND P0, PT, R2, RZ, PT ;  /* 0x000000ff0200720c */ /* 0x004fe40003f05070 */
[----:B------:R-:W1:Y:S02]  /*00c0*/  I2F.RP R0, R7 ;  /* 0x0000000700007306 */ /* 0x000e640000209400 */
[----:B------:R-:W-:Y:S02]  /*00d0*/  ISETP.NE.AND.EX P0, PT, R3, RZ, PT, P0 ;  /* 0x000000ff0300720c */ /* 0x000fe40003f05300 */
[----:B------:R-:W2:Y:S04]  /*00e0*/  S2R R3, SR_CTAID.X ;  /* 0x0000000000037919 */ /* 0x000ea80000002500 */
[----:B-1----:R-:W1:Y:S07]  /*00f0*/  MUFU.RCP R0, R0 ;  /* 0x0000000000007308 */ /* 0x002e6e0000001000 */
[----:B------:R-:W2:Y:S01]  /*0100*/  @P0 LDC.64 R8, c[0x0][0x250] ;  /* 0x00009400ff080b82 */ /* 0x000ea20000000a00 */
[----:B-1----:R-:W-:-:S04]  /*0110*/  VIADD R10, R0, 0xffffffe ;  /* 0x0ffffffe000a7836 */ /* 0x002fc80000000000 */
[----:B------:R1:W3:Y:S01]  /*0120*/  F2I.FTZ.U32.TRUNC.NTZ R11, R10 ;  /* 0x0000000a000b7305 */ /* 0x0002e2000021f000 */
[----:B--2---:R-:W-:-:S04]  /*0130*/  @P0 IMAD.WIDE R8, R3, 0x4, R8 ;  /* 0x0000000403080825 */ /* 0x004fc800078e0208 */
[----:B-1----:R-:W-:Y:S01]  /*0140*/  IMAD.MOV.U32 R10, RZ, RZ, RZ ;  /* 0x000000ffff0a7224 */ /* 0x002fe200078e00ff */
        /* <DEDUP_REMOVED lines=21> */
[----:B0-----:R-:W1:Y:S02]  /*02a0*/  MUFU.RCP R0, R0 ;  /* 0x0000000000007308 */ /* 0x001e640000001000 */
[----:B-1----:R-:W-:-:S06]  /*02b0*/  VIADD R8, R0, 0xffffffe ;  /* 0x0ffffffe00087836 */ /* 0x002fcc0000000000 */
        /* <DEDUP_REMOVED lines=36> */
[----:B------:R-:W-:Y:S01]  /*0500*/  IMAD.SHL.U32 R7, R3, 0x20, RZ ;  /* 0x0000002003077824 */ /* 0x000fe200078e00ff */
        /* <DEDUP_REMOVED lines=13> */
[----:B------:R-:W-:-:S04]  /*05e0*/  LEA R10, P0, R12, UR6, 0x2 ;  /* 0x000000060c0a7c11 */ /* 0x000fc8000f8010ff */
[----:B------:R-:W-:Y:S01]  /*05f0*/  LEA.HI.X R11, R12, UR7, R11, 0x2, P0 ;  /* 0x000000070c0b7c11 */ /* 0x000fe200080f140b */
[----:B0-----:R-:W-:-:S06]  /*0600*/  ULEA UR4, UR5, UR4, 0x18 ;  /* 0x0000000405047291 */ /* 0x001fcc000f8ec03f */
[----:B------:R-:W-:-:S07]  /*0610*/  LEA R17, R52, UR4, 0x4 ;  /* 0x0000000434117c11 */ /* 0x000fce000f8e20ff */
.L_x_25687:
[----:B------:R0:W2:Y:S01]  /*0620*/  LDG.E.128.CONSTANT R12, desc[UR10][R10.64] ;  /* 0x0000000a0a0c7981 */ /* 0x0000a2000c1e9d00 */
[----:B------:R-:W-:Y:S01]  /*0630*/  IADD3 R9, R9, -0x1, RZ ;  /* 0xffffffff09097810 */ /* 0x000fe20007ffe0ff */
[----:B------:R-:W-:-:S03]  /*0640*/  VIADD R16, R16, 0x80 ;  /* 0x0000008010107836 */ /* 0x000fc60000000000 */
[----:B------:R-:W-:Y:S02]  /*0650*/  ISETP.NE.AND P0, PT, R9, RZ, PT ;  /* 0x000000ff0900720c */ /* 0x000fe40003f05270 */
[----:B0-----:R-:W-:-:S05]  /*0660*/  IADD3 R10, P2, R10, 0x800, RZ ;  /* 0x000008000a0a7810 */ /* 0x001fca0007f5e0ff */
[----:B------:R-:W-:Y:S01]  /*0670*/  IMAD.X R11, RZ, RZ, R11, P2 ;  /* 0x000000ffff0b7224 */ /* 0x000fe200010e060b */
[----:B--2---:R0:W-:Y:S02]  /*0680*/  STS.128 [R17], R12 ;  /* 0x0000000c11007388 */ /* 0x0041e40000000c00 */
[----:B0-----:R-:W-:-:S03]  /*0690*/  IADD3 R17, R17, 0x800, RZ ;  /* 0x0000080011117810 */ /* 0x001fc60007ffe0ff */
[----:B------:R-:W-:Y:S05]  /*06a0*/  @P0 BRA `(.L_x_25687) ;  /* 0xfffffffc00dc0947 */ /* 0x000fea000383ffff */
.L_x_25686:
[----:B------:R-:W-:Y:S05]  /*06b0*/  BSYNC B1 ;  /* 0x0000000000017941 */ /* 0x000fea0003800000 */
.L_x_25685:
        /* <DEDUP_REMOVED lines=13> */
.L_x_25688:
        /* <DEDUP_REMOVED lines=17> */
.L_x_25684:
[----:B------:R-:W-:Y:S05]  /*08a0*/  BSYNC B0 ;  /* 0x0000000000007941 */ /* 0x000fea0003800000 */
.L_x_25683:
[----:B------:R-:W0:Y:S01]  /*08b0*/  LDC R12, c[0x0][0x284] ;  /* 0x0000a100ff0c7b82 */ /* 0x000e220000000800 */
[----:B-----5:R-:W-:Y:S01]  /*08c0*/  VIADD R7, R56, 0xffffffff ;  /* 0xffffffff38077836 */ /* 0x020fe20000000000 */
[----:B------:R-:W-:Y:S01]  /*08d0*/  ULDC UR4, c[0x0][0x278] ;  /* 0x00009e0000047ab9 */ /* 0x000fe20000000800 */
[----:B------:R-:W-:Y:S01]  /*08e0*/  IMAD.MOV.U32 R54, RZ, RZ, RZ ;  /* 0x000000ffff367224 */ /* 0x000fe200078e00ff */
[----:B------:R-:W-:Y:S01]  /*08f0*/  ULDC UR13, c[0x0][0x25c] ;  /* 0x00009700000d7ab9 */ /* 0x000fe20000000800 */
[----:B------:R-:W-:Y:S01]  /*0900*/  ULDC UR14, c[0x0][0x25c] ;  /* 0x00009700000e7ab9 */ /* 0x000fe20000000800 */
[----:B------:R-:W-:Y:S01]  /*0910*/  ULDC UR12, c[0x0][0x234] ;  /* 0x00008d00000c7ab9 */ /* 0x000fe20000000800 */
[----:B------:R-:W-:Y:S01]  /*0920*/  ULDC UR15, c[0x0][0x234] ;  /* 0x00008d00000f7ab9 */ /* 0x000fe20000000800 */
[----:B------:R-:W1:Y:S01]  /*0930*/  LDC R13, c[0x0][0x288] ;  /* 0x0000a200ff0d7b82 */ /* 0x000e620000000800 */
[----:B------:R-:W-:Y:S01]  /*0940*/  ULDC.64 UR8, c[0x0][0x220] ;  /* 0x0000880000087ab9 */ /* 0x000fe20000000a00 */
[----:B------:R-:W-:Y:S01]  /*0950*/  ULDC.64 UR16, c[0x0][0x220] ;  /* 0x0000880000107ab9 */ /* 0x000fe20000000a00 */
[----:B------:R-:W-:Y:S01]  /*0960*/  BSSY B0, `(.L_x_25689) ;  /* 0x000014f000007945 */ /* 0x000fe20003800000 */
[----:B------:R-:W-:Y:S01]  /*0970*/  IMAD.MOV.U32 R53, RZ, RZ, -0x800001 ;  /* 0xff7fffffff357424 */ /* 0x000fe200078e00ff */
[----:B0-----:R-:W-:-:S04]  /*0980*/  IABS R2, R12 ;  /* 0x0000000c00027213 */ /* 0x001fc80000000000 */
[----:B------:R-:W0:Y:S01]  /*0990*/  I2F.RP R9, R2 ;  /* 0x0000000200097306 */ /* 0x000e220000209400 */
[----:B------:R-:W-:Y:S01]  /*09a0*/  BAR.SYNC.DEFER_BLOCKING 0x0 ;  /* 0x0000000000007b1d */ /* 0x000fe20000010000 */
[----:B-1----:R-:W-:-:S06]  /*09b0*/  ISETP.GT.AND P3, PT, R13, -0x1, PT ;  /* 0xffffffff0d00780c */ /* 0x002fcc0003f64270 */
[----:B0-----:R-:W0:Y:S07]  /*09c0*/  MUFU.RCP R9, R9 ;  /* 0x0000000900097308 */ /* 0x001e2e0000001000 */
[----:B------:R-:W-:Y:S02]  /*09d0*/  @P3 IMAD R6, R6, UR4, R3 ;  /* 0x0000000406063c24 */ /* 0x000fe4000f8e0203 */
[----:B------:R-:W-:Y:S02]  /*09e0*/  @!P3 IMAD.MOV R14, RZ, RZ, -R13 ;  /* 0x000000ffff0eb224 */ /* 0x000fe400078e0a0d */
[----:B------:R-:W-:Y:S01]  /*09f0*/  @!P3 IMAD R5, R5, UR4, R0 ;  /* 0x000000040505bc24 */ /* 0x000fe2000f8e0200 */
[----:B------:R-:W-:-:S03]  /*0a00*/  ULDC UR4, c[0x0][0x248] ;  /* 0x0000920000047ab9 */ /* 0x000fc60000000800 */
[----:B------:R-:W-:Y:S02]  /*0a10*/  @!P3 IMAD R5, R5, R14, RZ ;  /* 0x0000000e0505b224 */ /* 0x000fe400078e02ff */
[----:B------:R-:W-:Y:S02]  /*0a20*/  @P3 IMAD R5, R6, R13, RZ ;  /* 0x0000000d06053224 */ /* 0x000fe400078e02ff */
[----:B0-----:R-:W-:-:S06]  /*0a30*/  VIADD R55, R9, 0xffffffe ;  /* 0x0ffffffe09377836 */ /* 0x001fcc0000000000 */
[----:B------:R-:W0:Y:S02]  /*0a40*/  F2I.FTZ.U32.TRUNC.NTZ R55, R55 ;  /* 0x0000003700377305 */ /* 0x000e24000021f000 */
[----:B0-----:R-:W-:-:S05]  /*0a50*/  IMAD R10, R55, R2, RZ ;  /* 0x00000002370a7224 */ /* 0x001fca00078e02ff */
[----:B------:R-:W-:Y:S02]  /*0a60*/  IADD3 R11, -R10, RZ, RZ ;  /* 0x000000ff0a0b7210 */ /* 0x000fe40007ffe1ff */
[----:B------:R-:W-:Y:S02]  /*0a70*/  IABS R10, R7 ;  /* 0x00000007000a7213 */ /* 0x000fe40000000000 */
[----:B------:R-:W-:Y:S01]  /*0a80*/  LOP3.LUT R7, R7, R12, RZ, 0x3c, !PT ;  /* 0x0000000c07077212 */ /* 0x000fe200078e3cff */
[----:B------:R-:W-:Y:S01]  /*0a90*/  IMAD.HI.U32 R54, R55, R11, R54 ;  /* 0x0000000b37367227 */ /* 0x000fe200078e0036 */
[----:B------:R-:W-:Y:S02]  /*0aa0*/  MOV R55, R2 ;  /* 0x0000000200377202 */ /* 0x000fe40000000f00 */
[----:B------:R-:W-:Y:S01]  /*0ab0*/  ISETP.GE.AND P2, PT, R7, RZ, PT ;  /* 0x000000ff0700720c */ /* 0x000fe20003f46270 */
[----:B------:R-:W-:Y:S02]  /*0ac0*/  IMAD.MOV.U32 R11, RZ, RZ, R10 ;  /* 0x000000ffff0b7224 */ /* 0x000fe400078e000a */
[----:B------:R-:W-:-:S02]  /*0ad0*/  VIADD R7, R56, 0x1f ;  /* 0x0000001f38077836 */ /* 0x000fc40000000000 */
[----:B------:R-:W-:-:S05]  /*0ae0*/  IMAD.HI.U32 R10, R54, R11, RZ ;  /* 0x0000000b360a7227 */ /* 0x000fca00078e00ff */
[----:B------:R-:W-:-:S05]  /*0af0*/  IADD3 R9, -R10, RZ, RZ ;  /* 0x000000ff0a097210 */ /* 0x000fca0007ffe1ff */
[----:B------:R-:W-:-:S05]  /*0b00*/  IMAD R9, R2, R9, R11 ;  /* 0x0000000902097224 */ /* 0x000fca00078e020b */
[----:B------:R-:W-:-:S13]  /*0b10*/  ISETP.GT.U32.AND P1, PT, R2, R9, PT ;  /* 0x000000090200720c */ /* 0x000fda0003f24070 */
[----:B------:R-:W-:Y:S02]  /*0b20*/  @!P1 IMAD.IADD R9, R9, 0x1, -R2 ;  /* 0x0000000109099824 */ /* 0x000fe400078e0a02 */
[----:B------:R-:W-:Y:S01]  /*0b30*/  @!P1 VIADD R10, R10, 0x1 ;  /* 0x000000010a0a9836 */ /* 0x000fe20000000000 */
[----:B------:R-:W-:Y:S02]  /*0b40*/  ISETP.NE.AND P1, PT, R12, RZ, PT ;  /* 0x000000ff0c00720c */ /* 0x000fe40003f25270 */
[----:B------:R-:W-:Y:S01]  /*0b50*/  ISETP.GE.U32.AND P0, PT, R9, R2, PT ;  /* 0x000000020900720c */ /* 0x000fe20003f06070 */
[----:B------:R-:W-:Y:S02]  /*0b60*/  IMAD R9, R4, UR4, RZ ;  /* 0x0000000404097c24 */ /* 0x000fe4000f8e02ff */
[----:B------:R-:W-:-:S10]  /*0b70*/  VIADD R4, R5, 0x1 ;  /* 0x0000000105047836 */ /* 0x000fd40000000000 */
[----:B------:R-:W-:-:S04]  /*0b80*/  @P0 IADD3 R10, R10, 0x1, RZ ;  /* 0x000000010a0a0810 */ /* 0x000fc80007ffe0ff */
[----:B------:R-:W-:Y:S02]  /*0b90*/  MOV R3, R10 ;  /* 0x0000000a00037202 */ /* 0x000fe40000000f00 */
[----:B------:R-:W-:-:S03]  /*0ba0*/  SHF.R.S32.HI R10, RZ, 0x1f, R7 ;  /* 0x0000001fff0a7819 */ /* 0x000fc60000011407 */
[----:B------:R-:W-:Y:S01]  /*0bb0*/  @!P2 IMAD.MOV R3, RZ, RZ, -R3 ;  /* 0x000000ffff03a224 */ /* 0x000fe200078e0a03 */
[----:B------:R-:W-:Y:S02]  /*0bc0*/  LEA.HI R7, R10, R7, RZ, 0x5 ;  /* 0x000000070a077211 */ /* 0x000fe400078f28ff */
[----:B------:R-:W-:Y:S02]  /*0bd0*/  @!P1 LOP3.LUT R3, RZ, R12, RZ, 0x33, !PT ;  /* 0x0000000cff039212 */ /* 0x000fe400078e33ff */
[----:B------:R-:W-:-:S04]  /*0be0*/  SHF.R.S32.HI R7, RZ, 0x5, R7 ;  /* 0x00000005ff077819 */ /* 0x000fc80000011407 */
[----:B------:R-:W-:-:S13]  /*0bf0*/  ISETP.GE.AND P0, PT, R60, R7, PT ;  /* 0x000000073c00720c */ /* 0x000fda0003f06270 */
[----:B------:R-:W-:Y:S05]  /*0c00*/  @P0 BRA `(.L_x_25690) ;  /* 0x0000001000900947 */ /* 0x000fea0003800000 */
[----:B------:R-:W0:Y:S01]  /*0c10*/  S2UR UR5, SR_CgaCtaId ;  /* 0x00000000000579c3 */ /* 0x000e220000008800 */
[----:B------:R-:W-:Y:S01]  /*0c20*/  UMOV UR4, 0x400 ;  /* 0x0000040000047882 */ /* 0x000fe20000000000 */
[----:B------:R-:W-:Y:S01]  /*0c30*/  FSETP.NEU.FTZ.AND P0, PT, R64, RZ, PT ;  /* 0x000000ff4000720b */ /* 0x000fe20003f1d000 */
[----:B------:R-:W-:Y:S01]  /*0c40*/  IMAD.SHL.U32 R11, R8, 0x4, RZ ;  /* 0x00000004080b7824 */ /* 0x000fe200078e00ff */
[----:B------:R-:W-:-:S04]  /*0c50*/  SHF.R.S32.HI R45, RZ, 0x1f, R9 ;  /* 0x0000001fff2d7819 */ /* 0x000fc80000011409 */
        /* <DEDUP_REMOVED lines=18> */
[----:B------:R-:W-:Y:S06]  /*0d80*/  @P0 BRA `(.L_x_25691) ;  /* 0x00000008000c0947 */ /* 0x000fec0003800000 */
[----:B------:R-:W-:Y:S01]  /*0d90*/  UIADD3 UR4, UR4, 0xa0, URZ ;  /* 0x000000a004047890 */ /* 0x000fe2000fffe03f */
[C---:B------:R-:W-:Y:S01]  /*0da0*/  IADD3 R9, P0, R60.reuse, R9, RZ ;  /* 0x000000093c097210 */ /* 0x040fe20007f1e0ff */
[----:B------:R-:W-:Y:S01]  /*0db0*/  ULDC.64 UR6, c[0x0][0x238] ;  /* 0x00008e0000067ab9 */ /* 0x000fe20000000a00 */
[C---:B------:R-:W-:Y:S01]  /*0dc0*/  IMAD.SHL.U32 R61, R60.reuse, 0x20, RZ ;  /* 0x000000203c3d7824 */ /* 0x040fe200078e00ff */
[----:B------:R-:W-:Y:S01]  /*0dd0*/  ULEA UR4, UR5, UR4, 0x18 ;  /* 0x0000000405047291 */ /* 0x000fe2000f8ec03f */
[C---:B------:R-:W-:Y:S01]  /*0de0*/  LEA.HI.X.SX32 R2, R60.reuse, R45, 0x1, P0 ;  /* 0x0000002d3c027211 */ /* 0x040fe200000f0eff */
[----:B------:R-:W-:Y:S01]  /*0df0*/  IMAD R11, R60, 0x80, R11 ;  /* 0x000000803c0b7824 */ /* 0x000fe200078e020b */
[C---:B------:R-:W-:Y:S01]  /*0e00*/  LEA R58, P0, R9.reuse, UR6, 0x2 ;  /* 0x00000006093a7c11 */ /* 0x040fe2000f8010ff */
[----:B------:R-:W-:Y:S01]  /*0e10*/  BSSY B1, `(.L_x_25692) ;  /* 0x0000079000017945 */ /* 0x000fe20003800000 */
[----:B------:R-:W-:Y:S01]  /*0e20*/  MOV R53, 0xff7fffff ;  /* 0xff7fffff00357802 */ /* 0x000fe20000000f00 */
[----:B------:R-:W-:Y:S01]  /*0e30*/  IMAD.IADD R59, R8, 0x1, R61 ;  /* 0x00000001083b7824 */ /* 0x000fe200078e023d */
[----:B------:R-:W-:Y:S01]  /*0e40*/  LEA.HI.X R57, R9, UR7, R2, 0x2, P0 ;  /* 0x0000000709397c11 */ /* 0x000fe200080f1402 */
[----:B------:R-:W-:-:S08]  /*0e50*/  VIADD R62, R11, UR4 ;  /* 0x000000040b3e7c36 */ /* 0x000fd00008000000 */
.L_x_25696:
[----:B------:R-:W5:Y:S01]  /*0e60*/  LDC R8, c[0x0][0x284] ;  /* 0x0000a100ff087b82 */ /* 0x000f620000000800 */
[----:B------:R-:W-:Y:S01]  /*0e70*/  IABS R9, R61 ;  /* 0x0000003d00097213 */ /* 0x000fe20000000000 */
[----:B------:R-:W-:Y:S01]  /*0e80*/  BSSY B2, `(.L_x_25693) ;  /* 0x000006b000027945 */ /* 0x000fe20003800000 */
[----:B------:R-:W-:-:S03]  /*0e90*/  IADD3 R60, R60, 0x4, RZ ;  /* 0x000000043c3c7810 */ /* 0x000fc60007ffe0ff */
[----:B------:R-:W-:Y:S02]  /*0ea0*/  IMAD.HI.U32 R11, R54, R9, RZ ;  /* 0x00000009360b7227 */ /* 0x000fe400078e00ff */
[----:B------:R-:W0:Y:S03]  /*0eb0*/  LDC R46, c[0x0][0x280] ;  /* 0x0000a000ff2e7b82 */ /* 0x000e260000000800 */
[----:B------:R-:W-:Y:S02]  /*0ec0*/  IADD3 R44, -R11, RZ, RZ ;  /* 0x000000ff0b2c7210 */ /* 0x000fe40007ffe1ff */
[----:B-----5:R-:W-:-:S05]  /*0ed0*/  IABS R2, R8 ;  /* 0x0000000800027213 */ /* 0x020fca0000000000 */
[----:B------:R-:W-:Y:S01]  /*0ee0*/  IMAD R44, R2, R44, R9 ;  /* 0x0000002c022c7224 */ /* 0x000fe200078e0209 */
[----:B------:R-:W-:Y:S02]  /*0ef0*/  LOP3.LUT R9, R61, R8, RZ, 0x3c, !PT ;  /* 0x000000083d097212 */ /* 0x000fe400078e3cff */
[----:B0-----:R-:W-:Y:S02]  /*0f00*/  IABS R10, R46 ;  /* 0x0000002e000a7213 */ /* 0x001fe40000000000 */
        /* <DEDUP_REMOVED lines=10> */
[----:B------:R-:W-:Y:S02]  /*0fb0*/  IMAD.MOV.U32 R47, RZ, RZ, R11 ;  /* 0x000000ffff2f7224 */ /* 0x000fe400078e000b */
[----:B------:R-:W0:Y:S03]  /*0fc0*/  F2I.FTZ.U32.TRUNC.NTZ R9, R44 ;  /* 0x0000002c00097305 */ /* 0x000e26000021f000 */
[----:B------:R-:W-:Y:S02]  /*0fd0*/  @!P2 IADD3 R47, -R47, RZ, RZ ;  /* 0x000000ff2f2fa210 */ /* 0x000fe40007ffe1ff */
[----:B------:R-:W-:Y:S01]  /*0fe0*/  @!P1 LOP3.LUT R47, RZ, R8, RZ, 0x33, !PT ;  /* 0x00000008ff2f9212 */ /* 0x000fe200078e33ff */
[----:B------:R-:W-:-:S04]  /*0ff0*/  HFMA2.MMA R8, -RZ, RZ, 0, 0 ;  /* 0x00000000ff087435 */ /* 0x000fc800000001ff */
        /* <DEDUP_REMOVED lines=21> */
[----:B------:R-:W-:Y:S02]  /*1150*/  IMAD.MOV.U32 R64, RZ, RZ, R58 ;  /* 0x000000ffff407224 */ /* 0x000fe400078e003a */
[----:B------:R-:W-:-:S05]  /*1160*/  IMAD.MOV.U32 R65, RZ, RZ, R57 ;  /* 0x000000ffff417224 */ /* 0x000fca00078e0039 */
[----:B------:R-:W5:Y:S02]  /*1170*/  LDG.E.CONSTANT R11, desc[UR10][R64.64] ;  /* 0x0000000a400b7981 */ /* 0x000f64000c1e9900 */
[----:B-----5:R-:W-:-:S05]  /*1180*/  SHF.R.S32.HI R8, RZ, 0x1f, R11 ;  /* 0x0000001fff087819 */ /* 0x020fca000001140b */
[----:B------:R-:W-:Y:S02]  /*1190*/  IMAD R10, R8, UR13, RZ ;  /* 0x0000000d080a7c24 */ /* 0x000fe4000f8e02ff */
[----:B------:R-:W-:-:S04]  /*11a0*/  IMAD.WIDE.U32 R8, R11, UR13, R66 ;  /* 0x0000000d0b087c25 */ /* 0x000fc8000f8e0042 */
[----:B------:R-:W-:Y:S01]  /*11b0*/  IMAD R11, R11, R6, R10 ;  /* 0x000000060b0b7224 */ /* 0x000fe200078e020a */
[----:B------:R-:W-:-:S04]  /*11c0*/  LEA R70, P0, R8, UR8, 0x2 ;  /* 0x0000000808467c11 */ /* 0x000fc8000f8010ff */
[----:B------:R-:W-:-:S04]  /*11d0*/  IADD3 R9, R9, R11, RZ ;  /* 0x0000000b09097210 */ /* 0x000fc80007ffe0ff */
[----:B------:R-:W-:-:S05]  /*11e0*/  LEA.HI.X R71, R8, UR9, R9, 0x2, P0 ;  /* 0x0000000908477c11 */ /* 0x000fca00080f1409 */
[----:B------:R-:W1:Y:S04]  /*11f0*/  LDG.E.128.CONSTANT R44, desc[UR10][R70.64+0x200] ;  /* 0x0002000a462c7981 */ /* 0x000e68000c1e9d00 */
[----:B------:R-:W5:Y:S04]  /*1200*/  LDG.E.128.CONSTANT R48, desc[UR10][R70.64] ;  /* 0x0000000a46307981 */ /* 0x000f68000c1e9d00 */
[----:B------:R-:W2:Y:S01]  /*1210*/  LDG.E.128.CONSTANT R8, desc[UR10][R70.64+0x400] ;  /* 0x0004000a46087981 */ /* 0x000ea2000c1e9d00 */
[----:B-1----:R-:W-:Y:S01]  /*1220*/  FMUL.FTZ R65, R16, R44 ;  /* 0x0000002c10417220 */ /* 0x002fe20000410000 */
[----:B------:R-:W-:Y:S01]  /*1230*/  FMUL.FTZ R44, R17, R45 ;  /* 0x0000002d112c7220 */ /* 0x000fe20000410000 */
[----:B------:R-:W-:Y:S01]  /*1240*/  FMUL.FTZ R63, R18, R46 ;  /* 0x0000002e123f7220 */ /* 0x000fe20000410000 */
[----:B------:R-:W-:Y:S01]  /*1250*/  FMUL.FTZ R64, R19, R47 ;  /* 0x0000002f13407220 */ /* 0x000fe20000410000 */
[----:B-----5:R-:W-:Y:S01]  /*1260*/  FFMA.FTZ R65, R12, R48, R65 ;  /* 0x000000300c417223 */ /* 0x020fe20000010041 */
[----:B------:R-:W-:Y:S01]  /*1270*/  FFMA.FTZ R44, R13, R49, R44 ;  /* 0x000000310d2c7223 */ /* 0x000fe2000001002c */
[----:B------:R-:W-:Y:S01]  /*1280*/  FFMA.FTZ R63, R14, R50, R63 ;  /* 0x000000320e3f7223 */ /* 0x000fe2000001003f */
[----:B------:R-:W-:Y:S01]  /*1290*/  FFMA.FTZ R64, R15, R51, R64 ;  /* 0x000000330f407223 */ /* 0x000fe20000010040 */
[----:B--2---:R-:W-:Y:S01]  /*12a0*/  FFMA.FTZ R65, R20, R8, R65 ;  /* 0x0000000814417223 */ /* 0x004fe20000010041 */
[----:B------:R-:W-:Y:S01]  /*12b0*/  FFMA.FTZ R8, R21, R9, R44 ;  /* 0x0000000915087223 */ /* 0x000fe2000001002c */
[----:B------:R-:W4:Y:S04]  /*12c0*/  LDG.E.128.CONSTANT R48, desc[UR10][R70.64+0x800] ;  /* 0x0008000a46307981 */ /* 0x000f28000c1e9d00 */
[----:B------:R-:W3:Y:S01]  /*12d0*/  LDG.E.128.CONSTANT R44, desc[UR10][R70.64+0x600] ;  /* 0x0006000a462c7981 */ /* 0x000ee2000c1e9d00 */
        /* <DEDUP_REMOVED lines=9> */
[----:B------:R-:W2:Y:S04]  /*1370*/  LDG.E.128.CONSTANT R44, desc[UR10][R70.64+0xc00] ;  /* 0x000c000a462c7981 */ /* 0x000ea8000c1e9d00 */
[----:B------:R-:W3:Y:S01]  /*1380*/  LDG.E.128.CONSTANT R8, desc[UR10][R70.64+0xa00] ;  /* 0x000a000a46087981 */ /* 0x000ee2000c1e9d00 */
[----:B------:R-:W-:-:S03]  /*1390*/  FFMA.FTZ R68, R31, R51, R68 ;  /* 0x000000331f447223 */ /* 0x000fc60000010044 */
[----:B------:R-:W4:Y:S01]  /*13a0*/  LDG.E.128.CONSTANT R48, desc[UR10][R70.64+0xe00] ;  /* 0x000e000a46307981 */ /* 0x000f22000c1e9d00 */
        /* <DEDUP_REMOVED lines=22> */
.L_x_25694:
[----:B------:R-:W-:-:S05]  /*1510*/  IMAD.MOV.U32 R9, RZ, RZ, -0x800001 ;  /* 0xff7fffffff097424 */ /* 0x000fca00078e00ff */
[----:B------:R0:W-:Y:S02]  /*1520*/  STS [R62], R9 ;  /* 0x000000093e007388 */ /* 0x0001e40000000800 */
.L_x_25695:
[----:B------:R-:W-:Y:S05]  /*1530*/  BSYNC B2 ;  /* 0x0000000000027941 */ /* 0x000fea0003800000 */
.L_x_25693:
[----:B------:R-:W-:Y:S01]  /*1540*/  IADD3 R58, P0, R58, 0x10, RZ ;  /* 0x000000103a3a7810 */ /* 0x000fe20007f1e0ff */
[----:B0-----:R-:W-:Y:S01]  /*1550*/  VIADD R62, R62, 0x200 ;  /* 0x000002003e3e7836 */ /* 0x001fe20000000000 */
[----:B------:R-:W-:Y:S01]  /*1560*/  IADD3 R59, R59, 0x80, RZ ;  /* 0x000000803b3b7810 */ /* 0x000fe20007ffe0ff */
[----:B------:R-:W-:Y:S02]  /*1570*/  VIADD R61, R61, 0x80 ;  /* 0x000000803d3d7836 */ /* 0x000fe40000000000 */
[----:B------:R-:W-:Y:S01]  /*1580*/  IMAD.X R57, RZ, RZ, R57, P0 ;  /* 0x000000ffff397224 */ /* 0x000fe200000e0639 */
[----:B------:R-:W-:Y:S07]  /*1590*/  @!P1 BRA `(.L_x_25696) ;  /* 0xfffffff800309947 */ /* 0x000fee000383ffff */
[----:B------:R-:W-:Y:S05]  /*15a0*/  BSYNC B1 ;  /* 0x0000000000017941 */ /* 0x000fea0003800000 */
.L_x_25692:
[----:B------:R-:W-:Y:S05]  /*15b0*/  BRA `(.L_x_25690) ;  /* 0x0000000800247947 */ /* 0x000fea0003800000 */
.L_x_25691:
        /* <DEDUP_REMOVED lines=9> */
[C---:B------:R-:W-:Y:S01]  /*1650*/  IMAD.SHL.U32 R62, R60.reuse, 0x20, RZ ;  /* 0x000000203c3e7824 */ /* 0x040fe200078e00ff */
[----:B------:R-:W-:Y:S01]  /*1660*/  IADD3 R47, -R47, R52, RZ ;  /* 0x000000342f2f7210 */ /* 0x000fe20007ffe1ff */
[C---:B------:R-:W-:Y:S01]  /*1670*/  IMAD R11, R60.reuse, 0x80, R11 ;  /* 0x000000803c0b7824 */ /* 0x040fe200078e020b */
[----:B------:R-:W-:Y:S02]  /*1680*/  LEA.HI.X.SX32 R2, R60, R45, 0x1, P0 ;  /* 0x0000002d3c027211 */ /* 0x000fe400000f0eff */
[----:B------:R-:W-:Y:S01]  /*1690*/  LEA R58, P0, R9, UR6, 0x2 ;  /* 0x00000006093a7c11 */ /* 0x000fe2000f8010ff */
[----:B------:R-:W-:Y:S01]  /*16a0*/  VIADD R63, R11, UR4 ;  /* 0x000000040b3f7c36 */ /* 0x000fe20008000000 */
[----:B------:R-:W-:-:S02]  /*16b0*/  IADD3 R61, R47, R62, RZ ;  /* 0x0000003e2f3d7210 */ /* 0x000fc40007ffe0ff */
[----:B------:R-:W-:Y:S02]  /*16c0*/  LEA.HI.X R57, R9, UR7, R2, 0x2, P0 ;  /* 0x0000000709397c11 */ /* 0x000fe400080f1402 */
[----:B------:R-:W-:-:S07]  /*16d0*/  IADD3 R59, -R56, 0x1, R61 ;  /* 0x00000001383b7810 */ /* 0x000fce0007ffe13d */
.L_x_25700:
[----:B------:R-:W5:Y:S01]  /*16e0*/  LDC R45, c[0x0][0x280] ;  /* 0x0000a000ff2d7b82 */ /* 0x000f620000000800 */
[----:B------:R-:W-:Y:S01]  /*16f0*/  IABS R9, R62 ;  /* 0x0000003e00097213 */ /* 0x000fe20000000000 */
[----:B------:R-:W-:Y:S04]  /*1700*/  BSSY B1, `(.L_x_25697) ;  /* 0x000006b000017945 */ /* 0x000fe80003800000 */
[----:B------:R-:W-:Y:S02]  /*1710*/  IMAD.HI.U32 R44, R54, R9, RZ ;  /* 0x00000009362c7227 */ /* 0x000fe400078e00ff */
[----:B------:R-:W0:Y:S03]  /*1720*/  LDC R11, c[0x0][0x284] ;  /* 0x0000a100ff0b7b82 */ /* 0x000e260000000800 */
[----:B------:R-:W-:-:S02]  /*1730*/  IADD3 R8, -R44, RZ, RZ ;  /* 0x000000ff2c087210 */ /* 0x000fc40007ffe1ff */
[----:B-----5:R-:W-:-:S04]  /*1740*/  IABS R10, R45 ;  /* 0x0000002d000a7213 */ /* 0x020fc80000000000 */
[----:B------:R-:W5:Y:S01]  /*1750*/  I2F.RP R46, R10 ;  /* 0x0000000a002e7306 */ /* 0x000f620000209400 */
[----:B0-----:R-:W-:-:S05]  /*1760*/  IABS R2, R11 ;  /* 0x0000000b00027213 */ /* 0x001fca0000000000 */
[----:B------:R-:W-:-:S05]  /*1770*/  IMAD R8, R2, R8, R9 ;  /* 0x0000000802087224 */ /* 0x000fca00078e0209 */
[----:B------:R-:W-:Y:S01]  /*1780*/  ISETP.GT.U32.AND P1, PT, R55, R8, PT ;  /* 0x000000083700720c */ /* 0x000fe20003f24070 */
[----:B-----5:R-:W0:-:S12]  /*1790*/  MUFU.RCP R46, R46 ;  /* 0x0000002e002e7308 */ /* 0x020e180000001000 */
[----:B------:R-:W-:Y:S01]  /*17a0*/  @!P1 IMAD.IADD R8, R8, 0x1, -R2 ;  /* 0x0000000108089824 */ /* 0x000fe200078e0a02 */
[----:B------:R-:W-:Y:S02]  /*17b0*/  @!P1 IADD3 R44, R44, 0x1, RZ ;  /* 0x000000012c2c9810 */ /* 0x000fe40007ffe0ff */
[----:B------:R-:W-:Y:S01]  /*17c0*/  ISETP.NE.AND P1, PT, R11, RZ, PT ;  /* 0x000000ff0b00720c */ /* 0x000fe20003f25270 */
[----:B0-----:R-:W-:Y:S01]  /*17d0*/  VIADD R9, R46, 0xffffffe ;  /* 0x0ffffffe2e097836 */ /* 0x001fe20000000000 */
[----:B------:R-:W-:Y:S02]  /*17e0*/  ISETP.GE.U32.AND P0, PT, R8, R55, PT ;  /* 0x000000370800720c */ /* 0x000fe40003f06070 */
[----:B------:R-:W-:-:S03]  /*17f0*/  LOP3.LUT R8, R62, R11, RZ, 0x3c, !PT ;  /* 0x0000000b3e087212 */ /* 0x000fc600078e3cff */
[----:B------:R-:W0:Y:S01]  /*1800*/  F2I.FTZ.U32.TRUNC.NTZ R9, R9 ;  /* 0x0000000900097305 */ /* 0x000e22000021f000 */
[----:B------:R-:W-:Y:S01]  /*1810*/  ISETP.GE.AND P2, PT, R8, RZ, PT ;  /* 0x000000ff0800720c */ /* 0x000fe20003f46270 */
[----:B------:R-:W-:-:S06]  /*1820*/  IMAD.MOV.U32 R8, RZ, RZ, RZ ;  /* 0x000000ffff087224 */ /* 0x000fcc00078e00ff */
[----:B------:R-:W-:-:S06]  /*1830*/  @P0 VIADD R44, R44, 0x1 ;  /* 0x000000012c2c0836 */ /* 0x000fcc0000000000 */
[----:B------:R-:W-:Y:S01]  /*1840*/  @!P2 IADD3 R44, -R44, RZ, RZ ;  /* 0x000000ff2c2ca210 */ /* 0x000fe20007ffe1ff */
[----:B0-----:R-:W-:Y:S01]  /*1850*/  IMAD.MOV R47, RZ, RZ, -R9 ;  /* 0x000000ffff2f7224 */ /* 0x001fe200078e0a09 */
[----:B------:R-:W-:Y:S02]  /*1860*/  @!P1 LOP3.LUT R44, RZ, R11, RZ, 0x33, !PT ;  /* 0x0000000bff2c9212 */ /* 0x000fe400078e33ff */
[----:B------:R-:W-:Y:S01]  /*1870*/  ISETP.NE.AND P2, PT, R45, RZ, PT ;  /* 0x000000ff2d00720c */ /* 0x000fe20003f45270 */
[----:B------:R-:W-:Y:S01]  /*1880*/  IMAD R47, R47, R10, RZ ;  /* 0x0000000a2f2f7224 */ /* 0x000fe200078e02ff */
[----:B------:R-:W-:-:S03]  /*1890*/  IADD3 R11, R4, R44, RZ ;  /* 0x0000002c040b7210 */ /* 0x000fc60007ffe0ff */
[----:B------:R-:W-:Y:S01]  /*18a0*/  IMAD.HI.U32 R8, R9, R47, R8 ;  /* 0x0000002f09087227 */ /* 0x000fe200078e0008 */
        /* <DEDUP_REMOVED lines=14> */
[----:B------:R-:W-:Y:S01]  /*1990*/  IMAD.MOV.U32 R48, RZ, RZ, R58 ;  /* 0x000000ffff307224 */ /* 0x000fe200078e003a */
[----:B------:R-:W-:-:S05]  /*19a0*/  MOV R49, R57 ;  /* 0x0000003900317202 */ /* 0x000fca0000000f00 */
[----:B------:R-:W5:Y:S01]  /*19b0*/  LDG.E.CONSTANT R11, desc[UR10][R48.64] ;  /* 0x0000000a300b7981 */ /* 0x000f62000c1e9900 */
[----:B------:R-:W-:Y:S02]  /*19c0*/  MOV R9, R67 ;  /* 0x0000004300097202 */ /* 0x000fe40000000f00 */
[----:B-----5:R-:W-:-:S05]  /*19d0*/  SHF.R.S32.HI R8, RZ, 0x1f, R11 ;  /* 0x0000001fff087819 */ /* 0x020fca000001140b */
[----:B------:R-:W-:Y:S02]  /*19e0*/  IMAD R10, R8, UR14, RZ ;  /* 0x0000000e080a7c24 */ /* 0x000fe4000f8e02ff */
[----:B------:R-:W-:-:S04]  /*19f0*/  IMAD.MOV.U32 R8, RZ, RZ, R66 ;  /* 0x000000ffff087224 */ /* 0x000fc800078e0042 */
[----:B------:R-:W-:-:S04]  /*1a00*/  IMAD.WIDE.U32 R8, R11, UR14, R8 ;  /* 0x0000000e0b087c25 */ /* 0x000fc8000f8e0008 */
[----:B------:R-:W-:Y:S01]  /*1a10*/  IMAD R11, R11, R6, R10 ;  /* 0x000000060b0b7224 */ /* 0x000fe200078e020a */
[----:B------:R-:W-:-:S03]  /*1a20*/  LEA R50, P0, R8, UR16, 0x2 ;  /* 0x0000001008327c11 */ /* 0x000fc6000f8010ff */
[----:B------:R-:W-:-:S05]  /*1a30*/  IMAD.IADD R9, R9, 0x1, R11 ;  /* 0x0000000109097824 */ /* 0x000fca00078e020b */
[----:B------:R-:W-:-:S05]  /*1a40*/  LEA.HI.X R51, R8, UR17, R9, 0x2, P0 ;  /* 0x0000001108337c11 */ /* 0x000fca00080f1409 */
[----:B------:R-:W1:Y:S04]  /*1a50*/  LDG.E.128.CONSTANT R8, desc[UR10][R50.64+0x200] ;  /* 0x0002000a32087981 */ /* 0x000e68000c1e9d00 */
[----:B------:R-:W5:Y:S01]  /*1a60*/  LDG.E.128.CONSTANT R44, desc[UR10][R50.64] ;  /* 0x0000000a322c7981 */ /* 0x000f62000c1e9d00 */
[----:B-1----:R-:W-:Y:S01]  /*1a70*/  FMUL.FTZ R49, R16, R8 ;  /* 0x0000000810317220 */ /* 0x002fe20000410000 */
[----:B------:R-:W-:Y:S01]  /*1a80*/  FMUL.FTZ R48, R17, R9 ;  /* 0x0000000911307220 */ /* 0x000fe20000410000 */
[----:B------:R-:W-:Y:S01]  /*1a90*/  FMUL.FTZ R65, R18, R10 ;  /* 0x0000000a12417220 */ /* 0x000fe20000410000 */
[----:B------:R-:W-:Y:S01]  /*1aa0*/  FMUL.FTZ R68, R19, R11 ;  /* 0x0000000b13447220 */ /* 0x000fe20000410000 */
[----:B-----5:R-:W-:Y:S01]  /*1ab0*/  FFMA.FTZ R49, R12, R44, R49 ;  /* 0x0000002c0c317223 */ /* 0x020fe20000010031 */
[----:B------:R-:W2:Y:S01]  /*1ac0*/  LDG.E.128.CONSTANT R8, desc[UR10][R50.64+0x400] ;  /* 0x0004000a32087981 */ /* 0x000ea2000c1e9d00 */
        /* <DEDUP_REMOVED lines=13> */
[----:B------:R-:W4:Y:S02]  /*1ba0*/  LDG.E.128.CONSTANT R44, desc[UR10][R50.64+0x800] ;  /* 0x0008000a322c7981 */ /* 0x000f24000c1e9d00 */
[----:B----4-:R-:W-:Y:S01]  /*1bb0*/  FFMA.FTZ R49, R28, R44, R49 ;  /* 0x0000002c1c317223 */ /* 0x010fe20000010031 */
[----:B------:R-:W-:Y:S01]  /*1bc0*/  FFMA.FTZ R48, R29, R45, R48 ;  /* 0x0000002d1d307223 */ /* 0x000fe20000010030 */
[----:B------:R-:W-:Y:S01]  /*1bd0*/  FFMA.FTZ R65, R30, R46, R65 ;  /* 0x0000002e1e417223 */ /* 0x000fe20000010041 */
[----:B------:R-:W-:-:S02]  /*1be0*/  FFMA.FTZ R68, R31, R47, R68 ;  /* 0x0000002f1f447223 */ /* 0x000fc40000010044 */
[----:B------:R-:W3:Y:S01]  /*1bf0*/  LDG.E.128.CONSTANT R44, desc[UR10][R50.64+0xc00] ;  /* 0x000c000a322c7981 */ /* 0x000ee2000c1e9d00 */
[----:B--2---:R-:W-:Y:S01]  /*1c00*/  FFMA.FTZ R69, R32, R8, R49 ;  /* 0x0000000820457223 */ /* 0x004fe20000010031 */
[----:B------:R-:W-:Y:S02]  /*1c10*/  FFMA.FTZ R8, R33, R9, R48 ;  /* 0x0000000921087223 */ /* 0x000fe40000010030 */
[----:B------:R-:W2:Y:S01]  /*1c20*/  LDG.E.128.CONSTANT R48, desc[UR10][R50.64+0xe00] ;  /* 0x000e000a32307981 */ /* 0x000ea2000c1e9d00 */
[----:B------:R-:W-:Y:S01]  /*1c30*/  FFMA.FTZ R65, R34, R10, R65 ;  /* 0x0000000a22417223 */ /* 0x000fe20000010041 */
[----:B------:R-:W-:Y:S01]  /*1c40*/  FFMA.FTZ R68, R35, R11, R68 ;  /* 0x0000000b23447223 */ /* 0x000fe20000010044 */
[----:B------:R-:W-:Y:S01]  /*1c50*/  ISETP.GE.AND P0, PT, R61, R56, PT ;  /* 0x000000383d00720c */ /* 0x000fe20003f06270 */
[----:B---3--:R-:W-:Y:S01]  /*1c60*/  FFMA.FTZ R69, R36, R44, R69 ;  /* 0x0000002c24457223 */ /* 0x008fe20000010045 */
[----:B------:R-:W-:Y:S01]  /*1c70*/  FFMA.FTZ R8, R37, R45, R8 ;  /* 0x0000002d25087223 */ /* 0x000fe20000010008 */
[----:B------:R-:W-:Y:S01]  /*1c80*/  FFMA.FTZ R65, R38, R46, R65 ;  /* 0x0000002e26417223 */ /* 0x000fe20000010041 */
[----:B------:R-:W-:Y:S01]  /*1c90*/  FFMA.FTZ R68, R39, R47, R68 ;  /* 0x0000002f27447223 */ /* 0x000fe20000010044 */
[----:B--2---:R-:W-:Y:S01]  /*1ca0*/  FFMA.FTZ R48, R40, R48, R69 ;  /* 0x0000003028307223 */ /* 0x004fe20000010045 */
[----:B------:R-:W-:Y:S01]  /*1cb0*/  FFMA.FTZ R49, R41, R49, R8 ;  /* 0x0000003129317223 */ /* 0x000fe20000010008 */
[----:B------:R-:W-:-:S03]  /*1cc0*/  FFMA.FTZ R65, R42, R50, R65 ;  /* 0x000000322a417223 */ /* 0x000fc60000010041 */
[----:B------:R-:W-:Y:S01]  /*1cd0*/  FADD.FTZ R48, R48, R49 ;  /* 0x0000003130307221 */ /* 0x000fe20000010000 */
[----:B------:R-:W-:-:S03]  /*1ce0*/  FFMA.FTZ R51, R43, R51, R68 ;  /* 0x000000332b337223 */ /* 0x000fc60000010044 */
[----:B------:R-:W-:Y:S01]  /*1cf0*/  FADD.FTZ R48, R65, R48 ;  /* 0x0000003041307221 */ /* 0x000fe20000010000 */
[----:B------:R-:W-:-:S03]  /*1d00*/  I2FP.F32.S32 R8, R59 ;  /* 0x0000003b00087245 */ /* 0x000fc60000201400 */
        /* <DEDUP_REMOVED lines=8> */
.L_x_25698:
[----:B------:R-:W-:-:S05]  /*1d90*/  MOV R8, 0xff7fffff ;  /* 0xff7fffff00087802 */ /* 0x000fca0000000f00 */
[----:B------:R0:W-:Y:S02]  /*1da0*/  STS [R63], R8 ;  /* 0x000000083f007388 */ /* 0x0001e40000000800 */
.L_x_25699:
[----:B------:R-:W-:Y:S05]  /*1db0*/  BSYNC B1 ;  /* 0x0000000000017941 */ /* 0x000fea0003800000 */
.L_x_25697:
[----:B------:R-:W-:Y:S01]  /*1dc0*/  IADD3 R58, P0, R58, 0x10, RZ ;  /* 0x000000103a3a7810 */ /* 0x000fe20007f1e0ff */
[----:B------:R-:W-:Y:S01]  /*1dd0*/  VIADD R60, R60, 0x4 ;  /* 0x000000043c3c7836 */ /* 0x000fe20000000000 */
[----:B------:R-:W-:Y:S01]  /*1de0*/  IADD3 R61, R61, 0x80, RZ ;  /* 0x000000803d3d7810 */ /* 0x000fe20007ffe0ff */
[----:B0-----:R-:W-:Y:S01]  /*1df0*/  VIADD R63, R63, 0x200 ;  /* 0x000002003f3f7836 */ /* 0x001fe20000000000 */
[----:B------:R-:W-:Y:S01]  /*1e00*/  IADD3.X R57, RZ, R57, RZ, P0, !PT ;  /* 0x00000039ff397210 */ /* 0x000fe200007fe4ff */
[----:B------:R-:W-:Y:S01]  /*1e10*/  VIADD R62, R62, 0x80 ;  /* 0x000000803e3e7836 */ /* 0x000fe20000000000 */
[----:B------:R-:W-:Y:S02]  /*1e20*/  ISETP.GE.AND P0, PT, R60, R7, PT ;  /* 0x000000073c00720c */ /* 0x000fe40003f06270 */
[----:B------:R-:W-:-:S11]  /*1e30*/  IADD3 R59, R59, 0x80, RZ ;  /* 0x000000803b3b7810 */ /* 0x000fd60007ffe0ff */
[----:B------:R-:W-:Y:S05]  /*1e40*/  @!P0 BRA `(.L_x_25700) ;  /* 0xfffffff800248947 */ /* 0x000fea000383ffff */
.L_x_25690:
[----:B------:R-:W-:Y:S05]  /*1e50*/  BSYNC B0 ;  /* 0x0000000000007941 */ /* 0x000fea0003800000 */
.L_x_25689:
        /* <DEDUP_REMOVED lines=11> */
[----:B------:R-:W5:Y:S02]  /*1f10*/  @!P0 S2R R10, SR_CgaCtaId ;  /* 0x00000000000a8919 */ /* 0x000f640000008800 */
[----:B------:R-:W-:Y:S01]  /*1f20*/  @!P1 MOV R11, 0x400 ;  /* 0x00000400000b9802 */ /* 0x000fe20000000f00 */
[----:B------:R-:W1:Y:S04]  /*1f30*/  @!P1 S2R R12, SR_CgaCtaId ;  /* 0x00000000000c9919 */ /* 0x000e680000008800 */
[----:B------:R-:W-:Y:S01]  /*1f40*/  @!P1 VIADD R11, R11, 0x80 ;  /* 0x000000800b0b9836 */ /* 0x000fe20000000000 */
[----:B0-----:R-:W-:-:S05]  /*1f50*/  FMNMX.FTZ R5, R6, R5, !PT ;  /* 0x0000000506057209 */ /* 0x001fca0007810000 */
[----:B------:R-:W0:Y:S02]  /*1f60*/  SHFL.BFLY PT, R8, R5, 0x4, 0x1f ;  /* 0x0c801f0005087f89 */ /* 0x000e2400000e0000 */
[----:B0-----:R-:W-:Y:S02]  /*1f70*/  FMNMX.FTZ R8, R5, R8, !PT ;  /* 0x0000000805087209 */ /* 0x001fe40007810000 */
[----:B------:R-:W-:-:S03]  /*1f80*/  @!P0 MOV R5, 0x400 ;  /* 0x0000040000058802 */ /* 0x000fc60000000f00 */
[----:B------:R-:W0:Y:S01]  /*1f90*/  SHFL.BFLY PT, R9, R8, 0x2, 0x1f ;  /* 0x0c401f0008097f89 */ /* 0x000e2200000e0000 */
[----:B------:R-:W-:-:S04]  /*1fa0*/  @!P0 IADD3 R5, R5, 0x80, RZ ;  /* 0x0000008005058810 */ /* 0x000fc80007ffe0ff */
[----:B-----5:R-:W-:Y:S02]  /*1fb0*/  @!P0 LEA R5, R10, R5, 0x18 ;  /* 0x000000050a058211 */ /* 0x020fe400078ec0ff */
[----:B-1----:R-:W-:Y:S01]  /*1fc0*/  @!P1 LEA R10, R12, R11, 0x18 ;  /* 0x0000000b0c0a9211 */ /* 0x002fe200078ec0ff */
[----:B------:R-:W-:Y:S01]  /*1fd0*/  VIADD R12, R56, 0x1f ;  /* 0x0000001f380c7836 */ /* 0x000fe20000000000 */
[----:B------:R-:W-:Y:S02]  /*1fe0*/  @!P0 LEA R5, R58, R5, 0x2 ;  /* 0x000000053a058211 */ /* 0x000fe400078e10ff */
[----:B------:R-:W-:Y:S02]  /*1ff0*/  @!P1 LEA R10, R59, R10, 0x2 ;  /* 0x0000000a3b0a9211 */ /* 0x000fe400078e10ff */
        /* <DEDUP_REMOVED lines=35> */
.L_x_25705:
        /* <DEDUP_REMOVED lines=11> */
.L_x_25704:
[----:B------:R-:W-:Y:S05]  /*22e0*/  BSYNC B1 ;  /* 0x0000000000017941 */ /* 0x000fea0003800000 */
.L_x_25703:
        /* <DEDUP_REMOVED lines=14> */
.L_x_25708:
[----:B------:R-:W0:Y:S01]  /*23d0*/  LDS R13, [R9+-0x400] ;  /* 0xfffc0000090d7984 */ /* 0x000e220000000800 */
[----:B------:R-:W-:-:S03]  /*23e0*/  IADD3 R10, R10, 0x800, RZ ;  /* 0x000008000a0a7810 */ /* 0x000fc60007ffe0ff */
[----:B------:R-:W1:Y:S01]  /*23f0*/  LDS R15, [R9+-0x200] ;  /* 0xfffe0000090f7984 */ /* 0x000e620000000800 */
[----:B------:R-:W-:-:S03]  /*2400*/  ISETP.GE.AND P2, PT, R10, R11, PT ;  /* 0x0000000b0a00720c */ /* 0x000fc60003f46270 */
[----:B------:R-:W5:Y:S04]  /*2410*/  LDS R17, [R9] ;  /* 0x0000000009117984 */ /* 0x000f680000000800 */
[----:B------:R-:W5:Y:S04]  /*2420*/  LDS R19, [R9+0x200] ;  /* 0x0002000009137984 */ /* 0x000f680000000800 */
[----:B--2---:R-:W2:Y:S04]  /*2430*/  LDS R21, [R9+0x400] ;  /* 0x0004000009157984 */ /* 0x004ea80000000800 */
[----:B------:R-:W2:Y:S04]  /*2440*/  LDS R23, [R9+0x600] ;  /* 0x0006000009177984 */ /* 0x000ea80000000800 */
[----:B---3--:R-:W3:Y:S04]  /*2450*/  LDS R25, [R9+0x800] ;  /* 0x0008000009197984 */ /* 0x008ee80000000800 */
[----:B------:R-:W3:Y:S04]  /*2460*/  LDS R27, [R9+0xa00] ;  /* 0x000a0000091b7984 */ /* 0x000ee80000000800 */
[----:B----4-:R-:W4:Y:S04]  /*2470*/  LDS R29, [R9+0x1600] ;  /* 0x00160000091d7984 */ /* 0x010f280000000800 */
[----:B------:R-:W4:Y:S01]  /*2480*/  LDS R31, [R9+0x1800] ;  /* 0x00180000091f7984 */ /* 0x000f220000000800 */
[----:B0-----:R-:W-:-:S03]  /*2490*/  FADD.FTZ R13, -R6, R13 ;  /* 0x0000000d060d7221 */ /* 0x001fc60000010100 */
[----:B------:R-:W0:Y:S01]  /*24a0*/  LDS R33, [R9+0x1a00] ;  /* 0x001a000009217984 */ /* 0x000e220000000800 */
[----:B------:R-:W-:Y:S01]  /*24b0*/  FMUL.FTZ R12, R13, 1.4426950216293334961 ;  /* 0x3fb8aa3b0d0c7820 */ /* 0x000fe20000410000 */
[C---:B-1----:R-:W-:Y:S02]  /*24c0*/  FADD.FTZ R15, -R6.reuse, R15 ;  /* 0x0000000f060f7221 */ /* 0x042fe40000010100 */
[----:B------:R-:W1:Y:S01]  /*24d0*/  LDS R13, [R9+0xc00] ;  /* 0x000c0000090d7984 */ /* 0x000e620000000800 */
[C---:B-----5:R-:W-:Y:S01]  /*24e0*/  FADD.FTZ R17, -R6.reuse, R17 ;  /* 0x0000001106117221 */ /* 0x060fe20000010100 */
[----:B------:R-:W-:Y:S01]  /*24f0*/  FMUL.FTZ R14, R15, 1.4426950216293334961 ;  /* 0x3fb8aa3b0f0e7820 */ /* 0x000fe20000410000 */
[----:B------:R-:W5:Y:S01]  /*2500*/  MUFU.EX2 R12, R12 ;  /* 0x0000000c000c7308 */ /* 0x000f620000000800 */
[----:B------:R-:W1:Y:S01]  /*2510*/  LDS R15, [R9+0xe00] ;  /* 0x000e0000090f7984 */ /* 0x000e620000000800 */
[----:B------:R-:W-:Y:S01]  /*2520*/  FADD.FTZ R19, -R6, R19 ;  /* 0x0000001306137221 */ /* 0x000fe20000010100 */
[----:B------:R-:W-:-:S02]  /*2530*/  FMUL.FTZ R16, R17, 1.4426950216293334961 ;  /* 0x3fb8aa3b11107820 */ /* 0x000fc40000410000 */
[----:B------:R-:W1:Y:S01]  /*2540*/  LDS R17, [R9+0x1000] ;  /* 0x0010000009117984 */ /* 0x000e620000000800 */
[C---:B--2---:R-:W-:Y:S01]  /*2550*/  FADD.FTZ R21, -R6.reuse, R21 ;  /* 0x0000001506157221 */ /* 0x044fe20000010100 */
[----:B------:R-:W-:Y:S01]  /*2560*/  FMUL.FTZ R18, R19, 1.4426950216293334961 ;  /* 0x3fb8aa3b13127820 */ /* 0x000fe20000410000 */
[----:B------:R-:W2:Y:S01]  /*2570*/  MUFU.EX2 R14, R14 ;  /* 0x0000000e000e7308 */ /* 0x000ea20000000800 */
[----:B------:R-:W1:Y:S01]  /*2580*/  LDS R19, [R9+0x1200] ;  /* 0x0012000009137984 */ /* 0x000e620000000800 */
[----:B------:R-:W-:Y:S01]  /*2590*/  FMUL.FTZ R20, R21, 1.4426950216293334961 ;  /* 0x3fb8aa3b15147820 */ /* 0x000fe20000410000 */
[C---:B------:R-:W-:Y:S02]  /*25a0*/  FADD.FTZ R23, -R6.reuse, R23 ;  /* 0x0000001706177221 */ /* 0x040fe40000010100 */
[----:B------:R-:W1:Y:S01]  /*25b0*/  LDS R21, [R9+0x1400] ;  /* 0x0014000009157984 */ /* 0x000e620000000800 */
[C---:B---3--:R-:W-:Y:S01]  /*25c0*/  FADD.FTZ R25, -R6.reuse, R25 ;  /* 0x0000001906197221 */ /* 0x048fe20000010100 */
[----:B------:R-:W-:Y:S01]  /*25d0*/  FMUL.FTZ R23, R23, 1.4426950216293334961 ;  /* 0x3fb8aa3b17177820 */ /* 0x000fe20000410000 */
[----:B------:R-:W3:Y:S01]  /*25e0*/  MUFU.EX2 R16, R16 ;  /* 0x0000001000107308 */ /* 0x000ee20000000800 */
[----:B-----5:R-:W-:Y:S01]  /*25f0*/  STS [R9+-0x400], R12 ;  /* 0xfffc000c09007388 */ /* 0x020fe20000000800 */
[----:B------:R-:W-:Y:S01]  /*2600*/  FMUL.FTZ R25, R25, 1.4426950216293334961 ;  /* 0x3fb8aa3b19197820 */ /* 0x000fe20000410000 */
[C---:B------:R-:W-:Y:S01]  /*2610*/  FADD.FTZ R27, -R6.reuse, R27 ;  /* 0x0000001b061b7221 */ /* 0x040fe20000010100 */
[----:B----4-:R-:W-:-:S03]  /*2620*/  FADD.FTZ R29, -R6, R29 ;  /* 0x0000001d061d7221 */ /* 0x010fc60000010100 */
[----:B------:R-:W-:Y:S01]  /*2630*/  FMUL.FTZ R27, R27, 1.4426950216293334961 ;  /* 0x3fb8aa3b1b1b7820 */ /* 0x000fe20000410000 */
[----:B------:R-:W4:Y:S01]  /*2640*/  MUFU.EX2 R18, R18 ;  /* 0x0000001200127308 */ /* 0x000f220000000800 */
[----:B--2---:R-:W-:Y:S01]  /*2650*/  STS [R9+-0x200], R14 ;  /* 0xfffe000e09007388 */ /* 0x004fe20000000800 */
[----:B------:R-:W-:Y:S01]  /*2660*/  FMUL.FTZ R29, R29, 1.4426950216293334961 ;  /* 0x3fb8aa3b1d1d7820 */ /* 0x000fe20000410000 */
[C---:B------:R-:W-:Y:S01]  /*2670*/  FADD.FTZ R31, -R6.reuse, R31 ;  /* 0x0000001f061f7221 */ /* 0x040fe20000010100 */
[----:B0-----:R-:W-:-:S04]  /*2680*/  FADD.FTZ R33, -R6, R33 ;  /* 0x0000002106217221 */ /* 0x001fc80000010100 */
[----:B------:R-:W0:Y:S01]  /*2690*/  MUFU.EX2 R20, R20 ;  /* 0x0000001400147308 */ /* 0x000e220000000800 */
[----:B------:R-:W-:Y:S01]  /*26a0*/  FMUL.FTZ R31, R31, 1.4426950216293334961 ;  /* 0x3fb8aa3b1f1f7820 */ /* 0x000fe20000410000 */
[----:B---3--:R-:W-:Y:S01]  /*26b0*/  STS [R9], R16 ;  /* 0x0000001009007388 */ /* 0x008fe20000000800 */
[----:B------:R-:W-:Y:S01]  /*26c0*/  FMUL.FTZ R33, R33, 1.4426950216293334961 ;  /* 0x3fb8aa3b21217820 */ /* 0x000fe20000410000 */
[----:B-1----:R-:W-:-:S04]  /*26d0*/  FADD.FTZ R13, -R6, R13 ;  /* 0x0000000d060d7221 */ /* 0x002fc80000010100 */
[----:B------:R-:W-:Y:S01]  /*26e0*/  FMUL.FTZ R13, R13, 1.4426950216293334961 ;  /* 0x3fb8aa3b0d0d7820 */ /* 0x000fe20000410000 */
[----:B------:R-:W1:Y:S01]  /*26f0*/  MUFU.EX2 R22, R23 ;  /* 0x0000001700167308 */ /* 0x000e620000000800 */
[C---:B------:R-:W-:Y:S01]  /*2700*/  FADD.FTZ R15, -R6.reuse, R15 ;  /* 0x0000000f060f7221 */ /* 0x040fe20000010100 */
[----:B----4-:R-:W-:Y:S01]  /*2710*/  STS [R9+0x200], R18 ;  /* 0x0002001209007388 */ /* 0x010fe20000000800 */
[----:B------:R-:W-:Y:S02]  /*2720*/  FADD.FTZ R17, -R6, R17 ;  /* 0x0000001106117221 */ /* 0x000fe40000010100 */
        /* <DEDUP_REMOVED lines=46> */
.L_x_25707:
[----:B------:R-:W-:Y:S05]  /*2a10*/  BSYNC B1 ;  /* 0x0000000000017941 */ /* 0x000fea0003800000 */
.L_x_25706:
        /* <DEDUP_REMOVED lines=8> */
[----:B------:R-:W5:Y:S04]  /*2aa0*/  LDS R15, [R9] ;  /* 0x00000000090f7984 */ /* 0x000f680000000800 */
[----:B------:R-:W4:Y:S04]  /*2ab0*/  LDS R17, [R9+0x200] ;  /* 0x0002000009117984 */ /* 0x000f280000000800 */
[----:B------:R-:W4:Y:S04]  /*2ac0*/  LDS R19, [R9+0x400] ;  /* 0x0004000009137984 */ /* 0x000f280000000800 */
[----:B--2---:R-:W2:Y:S04]  /*2ad0*/  LDS R21, [R9+0x600] ;  /* 0x0006000009157984 */ /* 0x004ea80000000800 */
[----:B------:R-:W2:Y:S04]  /*2ae0*/  LDS R23, [R9+0x800] ;  /* 0x0008000009177984 */ /* 0x000ea80000000800 */
[----:B---3--:R-:W3:Y:S01]  /*2af0*/  LDS R25, [R9+0xa00] ;  /* 0x000a000009197984 */ /* 0x008ee20000000800 */
[----:B0-----:R-:W-:-:S04]  /*2b00*/  FADD.FTZ R11, -R6, R11 ;  /* 0x0000000b060b7221 */ /* 0x001fc80000010100 */
[----:B------:R-:W-:Y:S01]  /*2b10*/  FMUL.FTZ R11, R11, 1.4426950216293334961 ;  /* 0x3fb8aa3b0b0b7820 */ /* 0x000fe20000410000 */
[C---:B-1----:R-:W-:Y:S01]  /*2b20*/  FADD.FTZ R13, -R6.reuse, R13 ;  /* 0x0000000d060d7221 */ /* 0x042fe20000010100 */
[----:B-----5:R-:W-:-:S03]  /*2b30*/  FADD.FTZ R15, -R6, R15 ;  /* 0x0000000f060f7221 */ /* 0x020fc60000010100 */
[----:B------:R-:W-:Y:S01]  /*2b40*/  FMUL.FTZ R13, R13, 1.4426950216293334961 ;  /* 0x3fb8aa3b0d0d7820 */ /* 0x000fe20000410000 */
[----:B------:R-:W0:Y:S01]  /*2b50*/  MUFU.EX2 R11, R11 ;  /* 0x0000000b000b7308 */ /* 0x000e220000000800 */
[----:B------:R-:W-:Y:S01]  /*2b60*/  FMUL.FTZ R15, R15, 1.4426950216293334961 ;  /* 0x3fb8aa3b0f0f7820 */ /* 0x000fe20000410000 */
[C---:B----4-:R-:W-:Y:S01]  /*2b70*/  FADD.FTZ R17, -R6.reuse, R17 ;  /* 0x0000001106117221 */ /* 0x050fe20000010100 */
[----:B------:R-:W-:-:S03]  /*2b80*/  FADD.FTZ R19, -R6, R19 ;  /* 0x0000001306137221 */ /* 0x000fc60000010100 */
        /* <DEDUP_REMOVED lines=8> */
[----:B---3--:R-:W-:Y:S01]  /*2c10*/  FADD.FTZ R25, -R6, R25 ;  /* 0x0000001906197221 */ /* 0x008fe20000010100 */
        /* <DEDUP_REMOVED lines=23> */
.L_x_25710:
[----:B------:R-:W-:Y:S05]  /*2d90*/  BSYNC B1 ;  /* 0x0000000000017941 */ /* 0x000fea0003800000 */
.L_x_25709:
[----:B------:R-:W-:-:S13]  /*2da0*/  ISETP.LT.OR P0, PT, R10, R5, P0 ;  /* 0x000000050a00720c */ /* 0x000fda0000701670 */
[----:B------:R-:W-:Y:S05]  /*2db0*/  @!P0 BRA `(.L_x_25702) ;  /* 0x0000000000608947 */ /* 0x000fea0003800000 */
[----:B------:R-:W0:Y:S04]  /*2dc0*/  LDS R11, [R9+-0x400] ;  /* 0xfffc0000090b7984 */ /* 0x000e280000000800 */
[----:B------:R-:W1:Y:S04]  /*2dd0*/  LDS R13, [R9+-0x200] ;  /* 0xfffe0000090d7984 */ /* 0x000e680000000800 */
[----:B------:R-:W5:Y:S04]  /*2de0*/  LDS R15, [R9] ;  /* 0x00000000090f7984 */ /* 0x000f680000000800 */
[----:B------:R-:W2:Y:S01]  /*2df0*/  LDS R17, [R9+0x200] ;  /* 0x0002000009117984 */ /* 0x000ea20000000800 */
[C---:B0-----:R-:W-:Y:S01]  /*2e00*/  FADD.FTZ R11, -R6.reuse, R11 ;  /* 0x0000000b060b7221 */ /* 0x041fe20000010100 */
[----:B-1----:R-:W-:-:S03]  /*2e10*/  FADD.FTZ R13, -R6, R13 ;  /* 0x0000000d060d7221 */ /* 0x002fc60000010100 */
[----:B------:R-:W-:Y:S01]  /*2e20*/  FMUL.FTZ R11, R11, 1.4426950216293334961 ;  /* 0x3fb8aa3b0b0b7820 */ /* 0x000fe20000410000 */
[----:B-----5:R-:W-:Y:S01]  /*2e30*/  FADD.FTZ R15, -R6, R15 ;  /* 0x0000000f060f7221 */ /* 0x020fe20000010100 */
        /* <DEDUP_REMOVED lines=9> */
[----:B------:R-:W5:Y:S01]  /*2ed0*/  MUFU.EX2 R17, R17 ;  /* 0x0000001100117308 */ /* 0x000f620000000800 */
[----:B-1----:R0:W-:Y:S01]  /*2ee0*/  STS [R9+-0x200], R13 ;  /* 0xfffe000d09007388 */ /* 0x0021e20000000800 */
[----:B------:R-:W-:-:S03]  /*2ef0*/  FADD.FTZ R8, R8, R13 ;  /* 0x0000000d08087221 */ /* 0x000fc60000010000 */
[----:B--2---:R0:W-:Y:S01]  /*2f00*/  STS [R9], R15 ;  /* 0x0000000f09007388 */ /* 0x0041e20000000800 */
[----:B------:R-:W-:-:S03]  /*2f10*/  FADD.FTZ R8, R8, R15 ;  /* 0x0000000f08087221 */ /* 0x000fc60000010000 */
[----:B-----5:R0:W-:Y:S01]  /*2f20*/  STS [R9+0x200], R17 ;  /* 0x0002001109007388 */ /* 0x0201e20000000800 */
[----:B------:R-:W-:-:S07]  /*2f30*/  FADD.FTZ R8, R8, R17 ;  /* 0x0000001108087221 */ /* 0x000fce0000010000 */
.L_x_25702:
[----:B------:R-:W-:Y:S05]  /*2f40*/  BSYNC B0 ;  /* 0x0000000000007941 */ /* 0x000fea0003800000 */
.L_x_25701:
[----:B0-----:R-:W0:Y:S01]  /*2f50*/  SHFL.BFLY PT, R9, R8, 0x10, 0x1f ;  /* 0x0e001f0008097f89 */ /* 0x001e2200000e0000 */
[----:B------:R-:W-:Y:S01]  /*2f60*/  LOP3.LUT P0, R12, R52, 0x1f, RZ, 0xc0, !PT ;  /* 0x0000001f340c7812 */ /* 0x000fe2000780c0ff */
[----:B------:R-:W-:Y:S03]  /*2f70*/  BSSY B0, `(.L_x_25711) ;  /* 0x00000aa000007945 */ /* 0x000fe60003800000 */
[----:B------:R-:W-:-:S09]  /*2f80*/  ISETP.GT.U32.AND P2, PT, R12, 0x3, PT ;  /* 0x000000030c00780c */ /* 0x000fd20003f44070 */
[----:B------:R-:W1:Y:S04]  /*2f90*/  @!P0 S2R R15, SR_CgaCtaId ;  /* 0x00000000000f8919 */ /* 0x000e680000008800 */
[----:B------:R-:W5:Y:S01]  /*2fa0*/  @!P2 S2R R14, SR_CgaCtaId ;  /* 0x00000000000ea919 */ /* 0x000f620000008800 */
[----:B0-----:R-:W-:Y:S01]  /*2fb0*/  FADD.FTZ R9, R9, R8 ;  /* 0x0000000809097221 */ /* 0x001fe20000010000 */
[----:B------:R-:W-:-:S04]  /*2fc0*/  @!P0 MOV R8, 0x400 ;  /* 0x0000040000088802 */ /* 0x000fc80000000f00 */
[----:B------:R-:W0:Y:S01]  /*2fd0*/  SHFL.BFLY PT, R6, R9, 0x8, 0x1f ;  /* 0x0d001f0009067f89 */ /* 0x000e2200000e0000 */
[----:B------:R-:W-:-:S05]  /*2fe0*/  @!P0 VIADD R8, R8, 0x80 ;  /* 0x0000008008088836 */ /* 0x000fca0000000000 */
[----:B-1----:R-:W-:Y:S01]  /*2ff0*/  @!P0 LEA R15, R15, R8, 0x18 ;  /* 0x000000080f0f8211 */ /* 0x002fe200078ec0ff */
[----:B0-----:R-:W-:Y:S01]  /*3000*/  FADD.FTZ R6, R9, R6 ;  /* 0x0000000609067221 */ /* 0x001fe20000010000 */
[----:B------:R-:W-:-:S04]  /*3010*/  @!P2 MOV R9, 0x400 ;  /* 0x000004000009a802 */ /* 0x000fc80000000f00 */
[----:B------:R-:W0:Y:S01]  /*3020*/  SHFL.BFLY PT, R11, R6, 0x4, 0x1f ;  /* 0x0c801f00060b7f89 */ /* 0x000e2200000e0000 */
[----:B------:R-:W-:-:S04]  /*3030*/  @!P2 IADD3 R9, R9, 0x80, RZ ;  /* 0x000000800909a810 */ /* 0x000fc80007ffe0ff */
[----:B-----5:R-:W-:-:S04]  /*3040*/  @!P2 LEA R9, R14, R9, 0x18 ;  /* 0x000000090e09a211 */ /* 0x020fc800078ec0ff */
        /* <DEDUP_REMOVED lines=34> */
.L_x_25715:
        /* <DEDUP_REMOVED lines=8> */
.L_x_25714:
[----:B------:R-:W-:Y:S05]  /*32f0*/  BSYNC B1 ;  /* 0x0000000000017941 */ /* 0x000fea0003800000 */
.L_x_25713:
        /* <DEDUP_REMOVED lines=14> */
.L_x_25718:
[----:B------:R-:W0:Y:S01]  /*33e0*/  LDS R9, [R8+-0x400] ;  /* 0xfffc000008097984 */ /* 0x000e220000000800 */
[----:B------:R-:W-:-:S03]  /*33f0*/  IADD3 R10, R10, 0x800, RZ ;  /* 0x000008000a0a7810 */ /* 0x000fc60007ffe0ff */
[----:B------:R-:W1:Y:S01]  /*3400*/  LDS R11, [R8+-0x200] ;  /* 0xfffe0000080b7984 */ /* 0x000e620000000800 */
[----:B------:R-:W-:-:S03]  /*3410*/  ISETP.GE.AND P1, PT, R10, R41, PT ;  /* 0x000000290a00720c */ /* 0x000fc60003f26270 */
[----:B------:R-:W5:Y:S04]  /*3420*/  LDS R13, [R8] ;  /* 0x00000000080d7984 */ /* 0x000f680000000800 */
[----:B------:R-:W5:Y:S04]  /*3430*/  LDS R15, [R8+0x200] ;  /* 0x00020000080f7984 */ /* 0x000f680000000800 */
[----:B------:R-:W5:Y:S04]  /*3440*/  LDS R17, [R8+0x400] ;  /* 0x0004000008117984 */ /* 0x000f680000000800 */
[----:B------:R-:W5:Y:S04]  /*3450*/  LDS R19, [R8+0x600] ;  /* 0x0006000008137984 */ /* 0x000f680000000800 */
[----:B--2---:R-:W2:Y:S04]  /*3460*/  LDS R21, [R8+0x800] ;  /* 0x0008000008157984 */ /* 0x004ea80000000800 */
[----:B------:R-:W2:Y:S04]  /*3470*/  LDS R23, [R8+0xa00] ;  /* 0x000a000008177984 */ /* 0x000ea80000000800 */
[----:B---3--:R-:W3:Y:S04]  /*3480*/  LDS R25, [R8+0xc00] ;  /* 0x000c000008197984 */ /* 0x008ee80000000800 */
[----:B------:R-:W3:Y:S04]  /*3490*/  LDS R27, [R8+0xe00] ;  /* 0x000e0000081b7984 */ /* 0x000ee80000000800 */
[----:B----4-:R-:W4:Y:S01]  /*34a0*/  LDS R29, [R8+0x1000] ;  /* 0x00100000081d7984 */ /* 0x010f220000000800 */
[----:B0-----:R-:W-:-:S03]  /*34b0*/  FMUL.FTZ R9, R6, R9 ;  /* 0x0000000906097220 */ /* 0x001fc60000410000 */
[----:B------:R-:W0:Y:S01]  /*34c0*/  LDS R31, [R8+0x1200] ;  /* 0x00120000081f7984 */ /* 0x000e220000000800 */
[----:B-1----:R-:W-:-:S03]  /*34d0*/  FMUL.FTZ R11, R6, R11 ;  /* 0x0000000b060b7220 */ /* 0x002fc60000410000 */
[----:B------:R-:W1:Y:S01]  /*34e0*/  LDS R33, [R8+0x1400] ;  /* 0x0014000008217984 */ /* 0x000e620000000800 */
[----:B-----5:R-:W-:-:S03]  /*34f0*/  FMUL.FTZ R13, R6, R13 ;  /* 0x0000000d060d7220 */ /* 0x020fc60000410000 */
[----:B------:R-:W5:Y:S01]  /*3500*/  LDS R35, [R8+0x1600] ;  /* 0x0016000008237984 */ /* 0x000f620000000800 */
[----:B------:R-:W-:-:S03]  /*3510*/  FMUL.FTZ R15, R6, R15 ;  /* 0x0000000f060f7220 */ /* 0x000fc60000410000 */
[----:B------:R-:W5:Y:S01]  /*3520*/  LDS R37, [R8+0x1800] ;  /* 0x0018000008257984 */ /* 0x000f620000000800 */
[----:B------:R-:W-:-:S03]  /*3530*/  FMUL.FTZ R17, R6, R17 ;  /* 0x0000001106117220 */ /* 0x000fc60000410000 */
[----:B------:R-:W5:Y:S01]  /*3540*/  LDS R39, [R8+0x1a00] ;  /* 0x001a000008277984 */ /* 0x000f620000000800 */
[C---:B------:R-:W-:Y:S01]  /*3550*/  FMUL.FTZ R19, R6.reuse, R19 ;  /* 0x0000001306137220 */ /* 0x040fe20000410000 */
[C---:B--2---:R-:W-:Y:S02]  /*3560*/  FMUL.FTZ R21, R6.reuse, R21 ;  /* 0x0000001506157220 */ /* 0x044fe40000410000 */
[----:B------:R-:W-:Y:S01]  /*3570*/  STS [R8+-0x400], R9 ;  /* 0xfffc000908007388 */ /* 0x000fe20000000800 */
[----:B------:R-:W-:-:S03]  /*3580*/  FMUL.FTZ R23, R6, R23 ;  /* 0x0000001706177220 */ /* 0x000fc60000410000 */
[----:B------:R-:W-:Y:S01]  /*3590*/  STS [R8+-0x200], R11 ;  /* 0xfffe000b08007388 */ /* 0x000fe20000000800 */
[----:B---3--:R-:W-:-:S03]  /*35a0*/  FMUL.FTZ R25, R6, R25 ;  /* 0x0000001906197220 */ /* 0x008fc60000410000 */
[----:B------:R-:W-:Y:S01]  /*35b0*/  STS [R8], R13 ;  /* 0x0000000d08007388 */ /* 0x000fe20000000800 */
[----:B------:R-:W-:-:S03]  /*35c0*/  FMUL.FTZ R27, R6, R27 ;  /* 0x0000001b061b7220 */ /* 0x000fc60000410000 */
[----:B------:R-:W-:Y:S01]  /*35d0*/  STS [R8+0x200], R15 ;  /* 0x0002000f08007388 */ /* 0x000fe20000000800 */
[----:B----4-:R-:W-:-:S03]  /*35e0*/  FMUL.FTZ R29, R6, R29 ;  /* 0x0000001d061d7220 */ /* 0x010fc60000410000 */
[----:B------:R-:W-:Y:S01]  /*35f0*/  STS [R8+0x400], R17 ;  /* 0x0004001108007388 */ /* 0x000fe20000000800 */
[----:B0-----:R-:W-:-:S03]  /*3600*/  FMUL.FTZ R31, R6, R31 ;  /* 0x0000001f061f7220 */ /* 0x001fc60000410000 */
[----:B------:R-:W-:Y:S01]  /*3610*/  STS [R8+0x600], R19 ;  /* 0x0006001308007388 */ /* 0x000fe20000000800 */
[----:B-1----:R-:W-:-:S03]  /*3620*/  FMUL.FTZ R33, R6, R33 ;  /* 0x0000002106217220 */ /* 0x002fc60000410000 */
[----:B------:R-:W-:Y:S01]  /*3630*/  STS [R8+0x800], R21 ;  /* 0x0008001508007388 */ /* 0x000fe20000000800 */
[----:B-----5:R-:W-:-:S03]  /*3640*/  FMUL.FTZ R35, R6, R35 ;  /* 0x0000002306237220 */ /* 0x020fc60000410000 */
[----:B------:R-:W-:Y:S01]  /*3650*/  STS [R8+0xa00], R23 ;  /* 0x000a001708007388 */ /* 0x000fe20000000800 */
[----:B------:R-:W-:-:S03]  /*3660*/  FMUL.FTZ R37, R6, R37 ;  /* 0x0000002506257220 */ /* 0x000fc60000410000 */
[----:B------:R-:W-:Y:S01]  /*3670*/  STS [R8+0xc00], R25 ;  /* 0x000c001908007388 */ /* 0x000fe20000000800 */
[----:B------:R-:W-:-:S03]  /*3680*/  FMUL.FTZ R39, R6, R39 ;  /* 0x0000002706277220 */ /* 0x000fc60000410000 */
        /* <DEDUP_REMOVED lines=9> */
.L_x_25717:
[----:B------:R-:W-:Y:S05]  /*3720*/  BSYNC B1 ;  /* 0x0000000000017941 */ /* 0x000fea0003800000 */
.L_x_25716:
        /* <DEDUP_REMOVED lines=9> */
[----:B------:R-:W3:Y:S04]  /*37c0*/  LDS R15, [R8+0x200] ;  /* 0x00020000080f7984 */ /* 0x000ee80000000800 */
[----:B------:R-:W4:Y:S04]  /*37d0*/  LDS R17, [R8+0x400] ;  /* 0x0004000008117984 */ /* 0x000f280000000800 */
[----:B------:R-:W4:Y:S04]  /*37e0*/  LDS R19, [R8+0x600] ;  /* 0x0006000008137984 */ /* 0x000f280000000800 */
[----:B--2---:R-:W2:Y:S04]  /*37f0*/  LDS R21, [R8+0x800] ;  /* 0x0008000008157984 */ /* 0x004ea80000000800 */
[----:B------:R-:W2:Y:S01]  /*3800*/  LDS R23, [R8+0xa00] ;  /* 0x000a000008177984 */ /* 0x000ea20000000800 */
[C---:B0-----:R-:W-:Y:S01]  /*3810*/  FMUL.FTZ R9, R6.reuse, R9 ;  /* 0x0000000906097220 */ /* 0x041fe20000410000 */
[----:B-1----:R-:W-:-:S04]  /*3820*/  FMUL.FTZ R11, R6, R11 ;  /* 0x0000000b060b7220 */ /* 0x002fc80000410000 */
[----:B------:R-:W-:Y:S01]  /*3830*/  STS [R8+-0x400], R9 ;  /* 0xfffc000908007388 */ /* 0x000fe20000000800 */
[----:B-----5:R-:W-:-:S03]  /*3840*/  FMUL.FTZ R13, R6, R13 ;  /* 0x0000000d060d7220 */ /* 0x020fc60000410000 */
[----:B------:R-:W-:Y:S01]  /*3850*/  STS [R8+-0x200], R11 ;  /* 0xfffe000b08007388 */ /* 0x000fe20000000800 */
[----:B---3--:R-:W-:-:S03]  /*3860*/  FMUL.FTZ R15, R6, R15 ;  /* 0x0000000f060f7220 */ /* 0x008fc60000410000 */
[----:B------:R-:W-:Y:S01]  /*3870*/  STS [R8], R13 ;  /* 0x0000000d08007388 */ /* 0x000fe20000000800 */
[----:B----4-:R-:W-:-:S03]  /*3880*/  FMUL.FTZ R17, R6, R17 ;  /* 0x0000001106117220 */ /* 0x010fc60000410000 */
[----:B------:R-:W-:Y:S01]  /*3890*/  STS [R8+0x200], R15 ;  /* 0x0002000f08007388 */ /* 0x000fe20000000800 */
[----:B------:R-:W-:-:S03]  /*38a0*/  FMUL.FTZ R19, R6, R19 ;  /* 0x0000001306137220 */ /* 0x000fc60000410000 */
[----:B------:R-:W-:Y:S01]  /*38b0*/  STS [R8+0x400], R17 ;  /* 0x0004001108007388 */ /* 0x000fe20000000800 */
[----:B--2---:R-:W-:-:S03]  /*38c0*/  FMUL.FTZ R21, R6, R21 ;  /* 0x0000001506157220 */ /* 0x004fc60000410000 */
[----:B------:R-:W-:Y:S01]  /*38d0*/  STS [R8+0x600], R19 ;  /* 0x0006001308007388 */ /* 0x000fe20000000800 */
[----:B------:R-:W-:-:S03]  /*38e0*/  FMUL.FTZ R23, R6, R23 ;  /* 0x0000001706177220 */ /* 0x000fc60000410000 */
[----:B------:R-:W-:Y:S04]  /*38f0*/  STS [R8+0x800], R21 ;  /* 0x0008001508007388 */ /* 0x000fe80000000800 */
[----:B------:R0:W-:Y:S02]  /*3900*/  STS [R8+0xa00], R23 ;  /* 0x000a001708007388 */ /* 0x0001e40000000800 */
[----:B0-----:R-:W-:-:S07]  /*3910*/  IADD3 R8, R8, 0x1000, RZ ;  /* 0x0000100008087810 */ /* 0x001fce0007ffe0ff */
.L_x_25720:
[----:B------:R-:W-:Y:S05]  /*3920*/  BSYNC B1 ;  /* 0x0000000000017941 */ /* 0x000fea0003800000 */
.L_x_25719:
[----:B------:R-:W-:-:S13]  /*3930*/  ISETP.LT.OR P0, PT, R10, R5, P0 ;  /* 0x000000050a00720c */ /* 0x000fda0000701670 */
[----:B------:R-:W-:Y:S05]  /*3940*/  @!P0 BRA `(.L_x_25712) ;  /* 0x0000000000308947 */ /* 0x000fea0003800000 */
[----:B------:R-:W0:Y:S04]  /*3950*/  LDS R5, [R8+-0x400] ;  /* 0xfffc000008057984 */ /* 0x000e280000000800 */
[----:B------:R-:W1:Y:S04]  /*3960*/  LDS R9, [R8+-0x200] ;  /* 0xfffe000008097984 */ /* 0x000e680000000800 */
[----:B------:R-:W5:Y:S04]  /*3970*/  LDS R11, [R8] ;  /* 0x00000000080b7984 */ /* 0x000f680000000800 */
[----:B------:R-:W2:Y:S01]  /*3980*/  LDS R13, [R8+0x200] ;  /* 0x00020000080d7984 */ /* 0x000ea20000000800 */
[-C--:B0-----:R-:W-:Y:S01]  /*3990*/  FMUL.FTZ R5, R5, R6.reuse ;  /* 0x0000000605057220 */ /* 0x081fe20000410000 */
[----:B-1----:R-:W-:-:S04]  /*39a0*/  FMUL.FTZ R9, R9, R6 ;  /* 0x0000000609097220 */ /* 0x002fc80000410000 */
[----:B------:R1:W-:Y:S01]  /*39b0*/  STS [R8+-0x400], R5 ;  /* 0xfffc000508007388 */ /* 0x0003e20000000800 */
[----:B-----5:R-:W-:-:S03]  /*39c0*/  FMUL.FTZ R11, R11, R6 ;  /* 0x000000060b0b7220 */ /* 0x020fc60000410000 */
[----:B------:R1:W-:Y:S01]  /*39d0*/  STS [R8+-0x200], R9 ;  /* 0xfffe000908007388 */ /* 0x0003e20000000800 */
[----:B--2---:R-:W-:-:S03]  /*39e0*/  FMUL.FTZ R13, R13, R6 ;  /* 0x000000060d0d7220 */ /* 0x004fc60000410000 */
[----:B------:R1:W-:Y:S04]  /*39f0*/  STS [R8], R11 ;  /* 0x0000000b08007388 */ /* 0x0003e80000000800 */
[----:B------:R1:W-:Y:S02]  /*3a00*/  STS [R8+0x200], R13 ;  /* 0x0002000d08007388 */ /* 0x0003e40000000800 */
.L_x_25712:
[----:B------:R-:W-:Y:S05]  /*3a10*/  BSYNC B0 ;  /* 0x0000000000007941 */ /* 0x000fea0003800000 */
.L_x_25711:
        /* <DEDUP_REMOVED lines=8> */
[----:B------:R-:W-:Y:S02]  /*3aa0*/  CS2R R54, SRZ ;  /* 0x0000000000367805 */ /* 0x000fe4000001ff00 */
[----:B------:R-:W-:Y:S02]  /*3ab0*/  CS2R R50, SRZ ;  /* 0x0000000000327805 */ /* 0x000fe4000001ff00 */
[----:B------:R-:W-:Y:S01]  /*3ac0*/  CS2R R48, SRZ ;  /* 0x0000000000307805 */ /* 0x000fe2000001ff00 */
[----:B------:R-:W-:Y:S06]  /*3ad0*/  BRA `(.L_x_25723) ;  /* 0x0000001000547947 */ /* 0x000fec0003800000 */
.L_x_25722:
[----:B------:R-:W5:Y:S01]  /*3ae0*/  I2F.RP R10, R2 ;  /* 0x00000002000a7306 */ /* 0x000f620000209400 */
[----:B------:R-:W2:Y:S01]  /*3af0*/  S2UR UR4, SR_CTAID.Y ;  /* 0x00000000000479c3 */ /* 0x000ea20000002600 */
[----:B0-----:R-:W-:Y:S01]  /*3b00*/  SHF.R.S32.HI R6, RZ, 0x1f, R58 ;  /* 0x0000001fff067819 */ /* 0x001fe2000001143a */
[----:B------:R-:W-:Y:S01]  /*3b10*/  ULDC UR9, c[0x0][0x260] ;  /* 0x0000980000097ab9 */ /* 0x000fe20000000800 */
[----:B------:R-:W-:Y:S01]  /*3b20*/  SHF.L.U32 R44, R58, 0x5, RZ ;  /* 0x000000053a2c7819 */ /* 0x000fe200000006ff */
[----:B------:R-:W-:Y:S01]  /*3b30*/  IMAD R70, R0, UR9, RZ ;  /* 0x0000000900467c24 */ /* 0x000fe2000f8e02ff */
[----:B------:R-:W-:Y:S01]  /*3b40*/  ULDC UR8, c[0x0][0x27c] ;  /* 0x00009f0000087ab9 */ /* 0x000fe20000000800 */
[----:B------:R-:W-:Y:S01]  /*3b50*/  IMAD.MOV.U32 R57, RZ, RZ, RZ ;  /* 0x000000ffff397224 */ /* 0x000fe200078e00ff */
[----:B------:R-:W-:Y:S01]  /*3b60*/  CS2R R54, SRZ ;  /* 0x0000000000367805 */ /* 0x000fe2000001ff00 */
[----:B-1----:R-:W2:Y:S01]  /*3b70*/  LDC R5, c[0x0][0x248] ;  /* 0x00009200ff057b82 */ /* 0x002ea20000000800 */
[----:B------:R-:W-:-:S02]  /*3b80*/  MOV R53, RZ ;  /* 0x000000ff00357202 */ /* 0x000fc40000000f00 */
[----:B------:R-:W-:Y:S02]  /*3b90*/  CS2R R50, SRZ ;  /* 0x0000000000327805 */ /* 0x000fe4000001ff00 */
[----:B------:R-:W-:Y:S02]  /*3ba0*/  CS2R R48, SRZ ;  /* 0x0000000000307805 */ /* 0x000fe4000001ff00 */
[----:B------:R-:W-:Y:S01]  /*3bb0*/  IADD3 R3, R3, -UR8, RZ ;  /* 0x8000000803037c10 */ /* 0x000fe2000fffe0ff */
[----:B-----5:R-:W0:Y:S01]  /*3bc0*/  MUFU.RCP R10, R10 ;  /* 0x0000000a000a7308 */ /* 0x020e220000001000 */
[----:B------:R-:W-:Y:S01]  /*3bd0*/  SHF.R.S32.HI R71, RZ, 0x1f, R70 ;  /* 0x0000001fff477819 */ /* 0x000fe20000011446 */
[----:B0-----:R-:W-:Y:S02]  /*3be0*/  VIADD R8, R10, 0xffffffe ;  /* 0x0ffffffe0a087836 */ /* 0x001fe40000000000 */
[----:B--2---:R-:W-:Y:S01]  /*3bf0*/  IMAD R5, R5, UR4, RZ ;  /* 0x0000000405057c24 */ /* 0x004fe2000f8e02ff */
[----:B------:R-:W-:-:S03]  /*3c00*/  ULDC.64 UR4, c[0x0][0x238] ;  /* 0x00008e0000047ab9 */ /* 0x000fc60000000a00 */
[----:B------:R0:W1:Y:S01]  /*3c10*/  F2I.FTZ.U32.TRUNC.NTZ R9, R8 ;  /* 0x0000000800097305 */ /* 0x000062000021f000 */
[----:B------:R-:W-:-:S04]  /*3c20*/  IADD3 R47, P0, R58, R5, RZ ;  /* 0x000000053a2f7210 */ /* 0x000fc80007f1e0ff */
[----:B------:R-:W-:Y:S02]  /*3c30*/  LEA.HI.X.SX32 R6, R5, R6, 0x1, P0 ;  /* 0x0000000605067211 */ /* 0x000fe400000f0eff */
[C---:B------:R-:W-:Y:S01]  /*3c40*/  LEA R46, P0, R47.reuse, UR4, 0x2 ;  /* 0x000000042f2e7c11 */ /* 0x040fe2000f8010ff */
[----:B0-----:R-:W-:Y:S01]  /*3c50*/  IMAD.MOV.U32 R8, RZ, RZ, RZ ;  /* 0x000000ffff087224 */ /* 0x001fe200078e00ff */
[----:B------:R-:W-:Y:S01]  /*3c60*/  UMOV UR4, 0x400 ;  /* 0x0000040000047882 */ /* 0x000fe20000000000 */
[----:B------:R-:W-:Y:S01]  /*3c70*/  LOP3.LUT R5, RZ, R7, RZ, 0x33, !PT ;  /* 0x00000007ff057212 */ /* 0x000fe200078e33ff */
[----:B------:R-:W-:Y:S01]  /*3c80*/  UIADD3 UR4, UR4, 0xa0, URZ ;  /* 0x000000a004047890 */ /* 0x000fe2000fffe03f */
[----:B------:R-:W-:Y:S01]  /*3c90*/  LEA.HI.X R47, R47, UR5, R6, 0x2, P0 ;  /* 0x000000052f2f7c11 */ /* 0x000fe200080f1406 */
[----:B------:R-:W0:Y:S01]  /*3ca0*/  S2UR UR5, SR_CgaCtaId ;  /* 0x00000000000579c3 */ /* 0x000e220000008800 */
[----:B-1----:R-:W-:Y:S02]  /*3cb0*/  IADD3 R45, RZ, -R9, RZ ;  /* 0x80000009ff2d7210 */ /* 0x002fe40007ffe0ff */
[----:B------:R-:W-:-:S03]  /*3cc0*/  SHF.R.S32.HI R6, RZ, 0x1f, R59 ;  /* 0x0000001fff067819 */ /* 0x000fc6000001143b */
[----:B------:R-:W-:-:S04]  /*3cd0*/  IMAD R45, R45, R2, RZ ;  /* 0x000000022d2d7224 */ /* 0x000fc800078e02ff */
[----:B------:R-:W-:Y:S01]  /*3ce0*/  IMAD.HI.U32 R45, R9, R45, R8 ;  /* 0x0000002d092d7227 */ /* 0x000fe200078e0008 */
[----:B------:R-:W-:Y:S01]  /*3cf0*/  LEA.HI R8, R6, R59, RZ, 0x3 ;  /* 0x0000003b06087211 */ /* 0x000fe200078f18ff */
[----:B------:R-:W1:Y:S02]  /*3d00*/  LDC R9, c[0x0][0x25c] ;  /* 0x00009700ff097b82 */ /* 0x000e640000000800 */
[----:B------:R-:W-:Y:S01]  /*3d10*/  IMAD.MOV.U32 R6, RZ, RZ, R58 ;  /* 0x000000ffff067224 */ /* 0x000fe200078e003a */
[C---:B------:R-:W-:Y:S01]  /*3d20*/  LOP3.LUT R10, R8.reuse, 0xfffffff8, RZ, 0xc0, !PT ;  /* 0xfffffff8080a7812 */ /* 0x040fe200078ec0ff */
[----:B------:R-:W-:-:S03]  /*3d30*/  IMAD.SHL.U32 R8, R8, 0x4, RZ ;  /* 0x0000000408087824 */ /* 0x000fc600078e00ff */
[----:B------:R-:W-:Y:S02]  /*3d40*/  IADD3 R61, R59, -R10, RZ ;  /* 0x8000000a3b3d7210 */ /* 0x000fe40007ffe0ff */
[----:B------:R-:W-:Y:S01]  /*3d50*/  LOP3.LUT R8, R8, 0xffffffe0, RZ, 0xc0, !PT ;  /* 0xffffffe008087812 */ /* 0x000fe200078ec0ff */
[----:B0-----:R-:W-:Y:S02]  /*3d60*/  ULEA UR4, UR5, UR4, 0x18 ;  /* 0x0000000405047291 */ /* 0x001fe4000f8ec03f */
        /* <DEDUP_REMOVED lines=9> */
[----:B-1----:R-:W-:Y:S02]  /*3e00*/  SHF.R.S32.HI R0, RZ, 0x1f, R9 ;  /* 0x0000001fff007819 */ /* 0x002fe40000011409 */
[----:B------:R-:W-:-:S07]  /*3e10*/  IADD3 R67, R60, 0x300, RZ ;  /* 0x000003003c437810 */ /* 0x000fce0007ffe0ff */
.L_x_25726:
[----:B------:R-:W0:Y:S01]  /*3e20*/  LDC R16, c[0x0][0x280] ;  /* 0x0000a000ff107b82 */ /* 0x000e220000000800 */
[----:B------:R-:W-:Y:S01]  /*3e30*/  IABS R10, R44 ;  /* 0x0000002c000a7213 */ /* 0x000fe20000000000 */
[----:B---3--:R-:W-:Y:S01]  /*3e40*/  IMAD.IADD R24, R5, 0x1, R6 ;  /* 0x0000000105187824 */ /* 0x008fe200078e0206 */
        /* <DEDUP_REMOVED lines=45> */
[----:B------:R-:W2:Y:S04]  /*4120*/  LDG.E.CONSTANT R9, desc[UR10][R46.64] ;  /* 0x0000000a2e097981 */ /* 0x000ea8000c1e9900 */
[----:B------:R-:W0:Y:S01]  /*4130*/  LDS.128 R20, [R62] ;  /* 0x000000003e147984 */ /* 0x000e220000000c00 */
[----:B--2---:R-:W-:Y:S01]  /*4140*/  SHF.R.S32.HI R8, RZ, 0x1f, R9 ;  /* 0x0000001fff087819 */ /* 0x004fe20000011409 */
[----:B----4-:R-:W-:-:S04]  /*4150*/  IMAD.WIDE.U32 R30, R9, UR12, R70 ;  /* 0x0000000c091e7c25 */ /* 0x010fc8000f8e0046 */
        /* <DEDUP_REMOVED lines=9> */
[----:B------:R-:W-:Y:S02]  /*41f0*/  LEA R16, P2, R17, UR6, 0x2 ;  /* 0x0000000611107c11 */ /* 0x000fe4000f8410ff */
[----:B------:R-:W-:Y:S01]  /*4200*/  LEA.HI.X.SX32 R18, R63, R39, 0x1, P1 ;  /* 0x000000273f127211 */ /* 0x000fe200008f0eff */
[----:B------:R-:W3:Y:S03]  /*4210*/  LDG.E.128.CONSTANT R12, desc[UR10][R26.64+0x200] ;  /* 0x0002000a1a0c7981 */ /* 0x000ee6000c1e9d00 */
[----:B------:R-:W-:-:S06]  /*4220*/  LEA.HI.X R17, R17, UR7, R18, 0x2, P2 ;  /* 0x0000000711117c11 */ /* 0x000fcc00090f1412 */
[----:B------:R-:W4:Y:S01]  /*4230*/  LDG.E.128.CONSTANT R16, desc[UR10][R16.64] ;  /* 0x0000000a10107981 */ /* 0x000f22000c1e9d00 */
[----:B------:R-:W-:Y:S02]  /*4240*/  ISETP.NE.AND P1, PT, R24, -0x2, PT ;  /* 0xfffffffe1800780c */ /* 0x000fe40003f25270 */
[----:B------:R-:W-:-:S04]  /*4250*/  IADD3 R25, P2, R64, R30, RZ ;  /* 0x0000001e40197210 */ /* 0x000fc80007f5e0ff */
[----:B------:R-:W-:Y:S02]  /*4260*/  LEA R24, P3, R25, UR6, 0x2 ;  /* 0x0000000619187c11 */ /* 0x000fe4000f8610ff */
[----:B------:R-:W-:-:S04]  /*4270*/  LEA.HI.X.SX32 R28, R64, R39, 0x1, P2 ;  /* 0x00000027401c7211 */ /* 0x000fc800010f0eff */
[----:B------:R-:W-:Y:S01]  /*4280*/  LEA.HI.X R25, R25, UR7, R28, 0x2, P3 ;  /* 0x0000000719197c11 */ /* 0x000fe200098f141c */
[C---:B------:R-:W-:Y:S01]  /*4290*/  @!P1 VIADD R31, R61.reuse, 0x2 ;  /* 0x000000023d1f9836 */ /* 0x040fe20000000000 */
[----:B------:R-:W-:-:S04]  /*42a0*/  @!P1 IADD3 R29, R61, 0x1, RZ ;  /* 0x000000013d1d9810 */ /* 0x000fc80007ffe0ff */
[-C--:B------:R-:W-:Y:S01]  /*42b0*/  @!P1 ISETP.GE.AND P4, PT, R31, R56.reuse, PT ;  /* 0x000000381f00920c */ /* 0x080fe20003f86270 */
[----:B------:R-:W-:Y:S01]  /*42c0*/  @!P1 VIADD R31, R61, 0x1 ;  /* 0x000000013d1f9836 */ /* 0x000fe20000000000 */
[-C--:B------:R-:W-:Y:S01]  /*42d0*/  @!P1 ISETP.GE.AND P6, PT, R29, R56.reuse, PT ;  /* 0x000000381d00920c */ /* 0x080fe20003fc6270 */
[----:B------:R-:W5:Y:S01]  /*42e0*/  LDG.E.128.CONSTANT R24, desc[UR10][R24.64] ;  /* 0x0000000a18187981 */ /* 0x000f62000c1e9d00 */
[C---:B------:R-:W-:Y:S02]  /*42f0*/  @!P1 IADD3 R29, R61.reuse, 0x3, RZ ;  /* 0x000000033d1d9810 */ /* 0x040fe40007ffe0ff */
[CC--:B------:R-:W-:Y:S02]  /*4300*/  @!P1 ISETP.GE.AND P3, PT, R61.reuse, R56.reuse, PT ;  /* 0x000000383d00920c */ /* 0x0c0fe40003f66270 */
[----:B------:R-:W-:Y:S02]  /*4310*/  @!P1 IADD3 R33, R61, 0x2, RZ ;  /* 0x000000023d219810 */ /* 0x000fe40007ffe0ff */
[-C--:B------:R-:W-:Y:S01]  /*4320*/  @!P1 ISETP.GE.AND P5, PT, R31, R56.reuse, PT ;  /* 0x000000381f00920c */ /* 0x080fe20003fa6270 */
[----:B------:R-:W-:Y:S01]  /*4330*/  @!P1 VIADD R31, R61, 0x3 ;  /* 0x000000033d1f9836 */ /* 0x000fe20000000000 */
[----:B------:R-:W-:-:S02]  /*4340*/  @!P1 ISETP.GE.AND P2, PT, R29, R56, PT ;  /* 0x000000381d00920c */ /* 0x000fc40003f46270 */
[----:B--2---:R-:W-:Y:S02]  /*4350*/  @!P1 FSEL R9, R9, RZ, !P6 ;  /* 0x000000ff09099208 */ /* 0x004fe40007000000 */
[-C--:B------:R-:W-:Y:S02]  /*4360*/  @!P1 ISETP.GE.AND P6, PT, R61, R56.reuse, PT ;  /* 0x000000383d00920c */ /* 0x080fe40003fc6270 */
[----:B------:R-:W-:Y:S01]  /*4370*/  @!P1 FSEL R8, R8, RZ, !P3 ;  /* 0x000000ff08089208 */ /* 0x000fe20005800000 */
[----:B0-----:R-:W-:Y:S01]  /*4380*/  FMUL.FTZ R9, R21, R9 ;  /* 0x0000000915097220 */ /* 0x001fe20000410000 */
[----:B------:R-:W-:Y:S02]  /*4390*/  @!P1 FSEL R10, R10, RZ, !P4 ;  /* 0x000000ff0a0a9208 */ /* 0x000fe40006000000 */
[----:B------:R-:W-:Y:S02]  /*43a0*/  @!P1 ISETP.GE.AND P3, PT, R33, R56, PT ;  /* 0x000000382100920c */ /* 0x000fe40003f66270 */
[----:B------:R-:W-:-:S02]  /*43b0*/  IADD3 R29, P4, R65, R30, RZ ;  /* 0x0000001e411d7210 */ /* 0x000fc40007f9e0ff */
[----:B---3--:R-:W-:Y:S02]  /*43c0*/  @!P1 FSEL R12, R12, RZ, !P6 ;  /* 0x000000ff0c0c9208 */ /* 0x008fe40007000000 */
[----:B------:R-:W-:Y:S02]  /*43d0*/  @!P1 ISETP.GE.AND P6, PT, R31, R56, PT ;  /* 0x000000381f00920c */ /* 0x000fe40003fc6270 */
[----:B------:R-:W-:Y:S02]  /*43e0*/  @!P1 IADD3 R31, R61, 0x1, RZ ;  /* 0x000000013d1f9810 */ /* 0x000fe40007ffe0ff */
[----:B------:R-:W-:Y:S02]  /*43f0*/  @!P1 FSEL R13, R13, RZ, !P5 ;  /* 0x000000ff0d0d9208 */ /* 0x000fe40006800000 */
[----:B------:R-:W-:Y:S02]  /*4400*/  LEA R28, P5, R29, UR6, 0x2 ;  /* 0x000000061d1c7c11 */ /* 0x000fe4000f8a10ff */
[----:B------:R-:W-:Y:S01]  /*4410*/  @!P1 FSEL R14, R14, RZ, !P3 ;  /* 0x000000ff0e0e9208 */ /* 0x000fe20005800000 */
[----:B------:R-:W-:Y:S01]  /*4420*/  FMUL.FTZ R33, R21, R13 ;  /* 0x0000000d15217220 */ /* 0x000fe20000410000 */
[----:B------:R-:W-:-:S02]  /*4430*/  LEA.HI.X.SX32 R32, R65, R39, 0x1, P4 ;  /* 0x0000002741207211 */ /* 0x000fc400020f0eff */
[----:B------:R-:W-:Y:S01]  /*4440*/  @!P1 ISETP.GE.AND P3, PT, R61, R56, PT ;  /* 0x000000383d00920c */ /* 0x000fe20003f66270 */
[C---:B------:R-:W-:Y:S01]  /*4450*/  FFMA.FTZ R35, R20.reuse, R12, R33 ;  /* 0x0000000c14237223 */ /* 0x040fe20000010021 */
[----:B------:R-:W-:Y:S01]  /*4460*/  @!P1 ISETP.GE.AND P4, PT, R31, R56, PT ;  /* 0x000000381f00920c */ /* 0x000fe20003f86270 */
[----:B------:R-:W-:Y:S01]  /*4470*/  FFMA.FTZ R31, R20, R8, R9 ;  /* 0x00000008141f7223 */ /* 0x000fe20000010009 */
[----:B------:R-:W-:Y:S02]  /*4480*/  LEA.HI.X R29, R29, UR7, R32, 0x2, P5 ;  /* 0x000000071d1d7c11 */ /* 0x000fe4000a8f1420 */
[----:B----4-:R-:W-:Y:S01]  /*4490*/  @!P1 FSEL R16, R16, RZ, !P3 ;  /* 0x000000ff10109208 */ /* 0x010fe20005800000 */
[----:B------:R-:W-:Y:S01]  /*44a0*/  FFMA.FTZ R10, R22, R10, R31 ;  /* 0x0000000a160a7223 */ /* 0x000fe2000001001f */
[----:B------:R-:W-:Y:S02]  /*44b0*/  IADD3 R9, P3, R66, R30, RZ ;  /* 0x0000001e42097210 */ /* 0x000fe40007f7e0ff */
[----:B------:R-:W-:-:S02]  /*44c0*/  @!P1 FSEL R17, R17, RZ, !P4 ;  /* 0x000000ff11119208 */ /* 0x000fc40006000000 */
[-C--:B------:R-:W-:Y:S02]  /*44d0*/  IADD3 R13, P5, R67, R30.reuse, RZ ;  /* 0x0000001e430d7210 */ /* 0x080fe40007fbe0ff */
[----:B------:R-:W-:Y:S02]  /*44e0*/  IADD3 R8, P4, R68, R30, RZ ;  /* 0x0000001e44087210 */ /* 0x000fe40007f9e0ff */
[----:B------:R-:W2:Y:S01]  /*44f0*/  LDG.E.128.CONSTANT R28, desc[UR10][R28.64] ;  /* 0x0000000a1c1c7981 */ /* 0x000ea2000c1e9d00 */
[----:B------:R-:W-:Y:S01]  /*4500*/  LEA.HI.X.SX32 R12, R66, R39, 0x1, P3 ;  /* 0x00000027420c7211 */ /* 0x000fe200018f0eff */
[----:B------:R-:W-:Y:S01]  /*4510*/  FFMA.FTZ R14, R22, R14, R35 ;  /* 0x0000000e160e7223 */ /* 0x000fe20000010023 */
[----:B------:R-:W-:Y:S01]  /*4520*/  LEA R32, P3, R9, UR6, 0x2 ;  /* 0x0000000609207c11 */ /* 0x000fe2000f8610ff */
[----:B------:R-:W-:-:S03]  /*4530*/  FMUL.FTZ R17, R21, R17 ;  /* 0x0000001115117220 */ /* 0x000fc60000410000 */
[----:B------:R-:W-:Y:S01]  /*4540*/  LEA.HI.X R33, R9, UR7, R12, 0x2, P3 ;  /* 0x0000000709217c11 */ /* 0x000fe200098f140c */
[----:B------:R-:W-:Y:S01]  /*4550*/  FFMA.FTZ R9, R20, R16, R17 ;  /* 0x0000001014097223 */ /* 0x000fe20000010011 */
[----:B------:R-:W-:Y:S02]  /*4560*/  LEA R36, P3, R13, UR6, 0x2 ;  /* 0x000000060d247c11 */ /* 0x000fe4000f8610ff */
[-C--:B------:R-:W-:Y:S02]  /*4570*/  LEA.HI.X.SX32 R12, R67, R39.reuse, 0x1, P5 ;  /* 0x00000027430c7211 */ /* 0x080fe400028f0eff */
[----:B------:R-:W3:Y:S01]  /*4580*/  LDG.E.128.CONSTANT R32, desc[UR10][R32.64] ;  /* 0x0000000a20207981 */ /* 0x000ee2000c1e9d00 */
[----:B------:R-:W-:Y:S02]  /*4590*/  LEA.HI.X.SX32 R39, R68, R39, 0x1, P4 ;  /* 0x0000002744277211 */ /* 0x000fe400020f0eff */
[----:B------:R-:W-:Y:S02]  /*45a0*/  LEA.HI.X R37, R13, UR7, R12, 0x2, P3 ;  /* 0x000000070d257c11 */ /* 0x000fe400098f140c */
[----:B------:R-:W-:-:S04]  /*45b0*/  LEA R40, P3, R8, UR6, 0x2 ;  /* 0x0000000608287c11 */ /* 0x000fc8000f8610ff */
[----:B------:R-:W-:Y:S02]  /*45c0*/  LEA.HI.X R41, R8, UR7, R39, 0x2, P3 ;  /* 0x0000000708297c11 */ /* 0x000fe400098f1427 */
[----:B------:R-:W4:Y:S01]  /*45d0*/  LDG.E.128.CONSTANT R36, desc[UR10][R36.64] ;  /* 0x0000000a24247981 */ /* 0x000f22000c1e9d00 */
[----:B------:R-:W-:-:S03]  /*45e0*/  @!P1 VIADD R13, R61, 0x2 ;  /* 0x000000023d0d9836 */ /* 0x000fc60000000000 */
[----:B------:R-:W4:Y:S02]  /*45f0*/  LDG.E.128.CONSTANT R40, desc[UR10][R40.64] ;  /* 0x0000000a28287981 */ /* 0x000f24000c1e9d00 */
[----:B------:R-:W-:-:S04]  /*4600*/  @!P1 ISETP.GE.AND P3, PT, R13, R56, PT ;  /* 0x000000380d00920c */ /* 0x000fc80003f66270 */
[----:B------:R-:W-:-:S05]  /*4610*/  @!P1 FSEL R18, R18, RZ, !P3 ;  /* 0x000000ff12129208 */ /* 0x000fca0005800000 */
[----:B------:R-:W-:Y:S01]  /*4620*/  FFMA.FTZ R18, R22, R18, R9 ;  /* 0x0000001216127223 */ /* 0x000fe20000010009 */
[----:B------:R-:W-:Y:S02]  /*4630*/  @!P1 IADD3 R9, R61, 0x1, RZ ;  /* 0x000000013d099810 */ /* 0x000fe40007ffe0ff */
[----:B------:R-:W-:Y:S02]  /*4640*/  @!P1 FSEL R15, R15, RZ, !P6 ;  /* 0x000000ff0f0f9208 */ /* 0x000fe40007000000 */
[-C--:B------:R-:W-:Y:S02]  /*4650*/  @!P1 ISETP.GE.AND P4, PT, R9, R56.reuse, PT ;  /* 0x000000380900920c */ /* 0x080fe40003f86270 */
[-C--:B------:R-:W-:Y:S02]  /*4660*/  @!P1 ISETP.GE.AND P6, PT, R13, R56.reuse, PT ;  /* 0x000000380d00920c */ /* 0x080fe40003fc6270 */
[----:B------:R-:W-:Y:S02]  /*4670*/  @!P1 IADD3 R13, R61, 0x3, RZ ;  /* 0x000000033d0d9810 */ /* 0x000fe40007ffe0ff */
[----:B-----5:R-:W-:Y:S01]  /*4680*/  @!P1 FSEL R25, R25, RZ, !P4 ;  /* 0x000000ff19199208 */ /* 0x020fe20006000000 */
[----:B------:R-:W-:Y:S01]  /*4690*/  FFMA.FTZ R14, R23, R15, R14 ;  /* 0x0000000f170e7223 */ /* 0x000fe2000001000e */
[----:B------:R-:W-:-:S02]  /*46a0*/  @!P1 ISETP.GE.AND P5, PT, R13, R56, PT ;  /* 0x000000380d00920c */ /* 0x000fc40003fa6270 */
[-C--:B------:R-:W-:Y:S01]  /*46b0*/  @!P1 ISETP.GE.AND P4, PT, R13, R56.reuse, PT ;  /* 0x000000380d00920c */ /* 0x080fe20003f86270 */
[C---:B------:R-:W-:Y:S01]  /*46c0*/  @!P1 VIADD R13, R61.reuse, 0x1 ;  /* 0x000000013d0d9836 */ /* 0x040fe20000000000 */
[C---:B------:R-:W-:Y:S01]  /*46d0*/  @!P1 ISETP.GE.AND P3, PT, R61.reuse, R56, PT ;  /* 0x000000383d00920c */ /* 0x040fe20003f66270 */
[C---:B------:R-:W-:Y:S02]  /*46e0*/  @!P1 VIADD R9, R61.reuse, 0x3 ;  /* 0x000000033d099836 */ /* 0x040fe40000000000 */
[----:B------:R-:W-:Y:S01]  /*46f0*/  @!P1 VIADD R15, R61, 0x1 ;  /* 0x000000013d0f9836 */ /* 0x000fe20000000000 */
[----:B------:R-:W-:Y:S02]  /*4700*/  @!P1 FSEL R26, R26, RZ, !P6 ;  /* 0x000000ff1a1a9208 */ /* 0x000fe40007000000 */
[----:B------:R-:W-:Y:S02]  /*4710*/  @!P1 FSEL R27, R27, RZ, !P5 ;  /* 0x000000ff1b1b9208 */ /* 0x000fe40006800000 */
[----:B------:R-:W-:-:S02]  /*4720*/  @!P1 FSEL R11, R11, RZ, !P2 ;  /* 0x000000ff0b0b9208 */ /* 0x000fc40005000000 */
[----:B------:R-:W-:Y:S02]  /*4730*/  @!P1 FSEL R24, R24, RZ, !P3 ;  /* 0x000000ff18189208 */ /* 0x000fe40005800000 */
[-C--:B------:R-:W-:Y:S02]  /*4740*/  @!P1 ISETP.GE.AND P6, PT, R13, R56.reuse, PT ;  /* 0x000000380d00920c */ /* 0x080fe40003fc6270 */
[-C--:B------:R-:W-:Y:S02]  /*4750*/  @!P1 ISETP.GE.AND P5, PT, R61, R56.reuse, PT ;  /* 0x000000383d00920c */ /* 0x080fe40003fa6270 */
[-C--:B------:R-:W-:Y:S02]  /*4760*/  @!P1 ISETP.GE.AND P2, PT, R9, R56.reuse, PT ;  /* 0x000000380900920c */ /* 0x080fe40003f46270 */
[----:B------:R-:W-:Y:S02]  /*4770*/  @!P1 ISETP.GE.AND P3, PT, R15, R56, PT ;  /* 0x000000380f00920c */ /* 0x000fe40003f66270 */
[----:B------:R-:W-:-:S02]  /*4780*/  @!P1 IADD3 R13, R61, 0x2, RZ ;  /* 0x000000023d0d9810 */ /* 0x000fc40007ffe0ff */
[----:B------:R-:W-:Y:S02]  /*4790*/  @!P1 IADD3 R15, R61, 0x2, RZ ;  /* 0x000000023d0f9810 */ /* 0x000fe40007ffe0ff */
[----:B------:R-:W-:Y:S02]  /*47a0*/  @!P1 FSEL R19, R19, RZ, !P2 ;  /* 0x000000ff13139208 */ /* 0x000fe40005000000 */
[----:B------:R-:W-:Y:S01]  /*47b0*/  @!P1 ISETP.GE.AND P2, PT, R15, R56, PT ;  /* 0x000000380f00920c */ /* 0x000fe20003f46270 */
[----:B------:R-:W-:-:S04]  /*47c0*/  FMUL.FTZ R9, R21, R25 ;  /* 0x0000001915097220 */ /* 0x000fc80000410000 */
[----:B------:R-:W-:-:S04]  /*47d0*/  FFMA.FTZ R9, R20, R24, R9 ;  /* 0x0000001814097223 */ /* 0x000fc80000010009 */
[----:B------:R-:W-:Y:S01]  /*47e0*/  FFMA.FTZ R26, R22, R26, R9 ;  /* 0x0000001a161a7223 */ /* 0x000fe20000010009 */
[C---:B------:R-:W-:Y:S01]  /*47f0*/  FFMA.FTZ R11, R23.reuse, R11, R10 ;  /* 0x0000000b170b7223 */ /* 0x040fe2000001000a */
[C---:B------:R-:W-:Y:S02]  /*4800*/  FFMA.FTZ R19, R23.reuse, R19, R18 ;  /* 0x0000001317137223 */ /* 0x040fe40000010012 */
[----:B------:R-:W-:Y:S01]  /*4810*/  FFMA.FTZ R26, R23, R27, R26 ;  /* 0x0000001b171a7223 */ /* 0x000fe2000001001a */
[----:B------:R-:W-:Y:S01]  /*4820*/  FADD.FTZ R49, R49, R14 ;  /* 0x0000000e31317221 */ /* 0x000fe20000010000 */
[----:B------:R-:W-:Y:S01]  /*4830*/  FADD.FTZ R48, R48, R11 ;  /* 0x0000000b30307221 */ /* 0x000fe20000010000 */
[----:B------:R-:W-:Y:S01]  /*4840*/  FADD.FTZ R50, R50, R19 ;  /* 0x0000001332327221 */ /* 0x000fe20000010000 */
[----:B------:R-:W-:Y:S01]  /*4850*/  FADD.FTZ R51, R51, R26 ;  /* 0x0000001a33337221 */ /* 0x000fe20000010000 */
[----:B--2---:R-:W-:Y:S02]  /*4860*/  @!P1 FSEL R28, R28, RZ, !P5 ;  /* 0x000000ff1c1c9208 */ /* 0x004fe40006800000 */
        /* <DEDUP_REMOVED lines=25> */
[-C--:B------:R-:W-:Y:S01]  /*4a00*/  @!P1 ISETP.GE.AND P2, PT, R61, R56.reuse, PT ;  /* 0x000000383d00920c */ /* 0x080fe20003f46270 */
[C---:B------:R-:W-:Y:S01]  /*4a10*/  FMUL.FTZ R29, R21.reuse, R29 ;  /* 0x0000001d151d7220 */ /* 0x040fe20000410000 */
[C---:B------:R-:W-:Y:S01]  /*4a20*/  FMUL.FTZ R33, R21.reuse, R33 ;  /* 0x0000002115217220 */ /* 0x040fe20000410000 */
[C---:B------:R-:W-:Y:S01]  /*4a30*/  FMUL.FTZ R37, R21.reuse, R37 ;  /* 0x0000002515257220 */ /* 0x040fe20000410000 */
[----:B------:R-:W-:Y:S01]  /*4a40*/  @!P1 FSEL R40, R40, RZ, !P2 ;  /* 0x000000ff28289208 */ /* 0x000fe20005000000 */
[----:B------:R-:W-:Y:S01]  /*4a50*/  FMUL.FTZ R21, R21, R41 ;  /* 0x0000002915157220 */ /* 0x000fe20000410000 */
[----:B------:R-:W-:Y:S01]  /*4a60*/  @!P1 ISETP.GE.AND P2, PT, R13, R56, PT ;  /* 0x000000380d00920c */ /* 0x000fe20003f46270 */
        /* <DEDUP_REMOVED lines=15> */
[C---:B------:R-:W-:Y:S02]  /*4b60*/  FFMA.FTZ R38, R23.reuse, R39, R38 ;  /* 0x0000002717267223 */ /* 0x040fe40000010026 */
[----:B------:R-:W-:Y:S01]  /*4b70*/  FFMA.FTZ R22, R23, R43, R22 ;  /* 0x0000002b17167223 */ /* 0x000fe20000010016 */
[----:B------:R-:W-:Y:S01]  /*4b80*/  FADD.FTZ R53, R53, R30 ;  /* 0x0000001e35357221 */ /* 0x000fe20000010000 */
[----:B------:R-:W-:Y:S01]  /*4b90*/  FADD.FTZ R54, R54, R35 ;  /* 0x0000002336367221 */ /* 0x000fe20000010000 */
[----:B------:R-:W-:Y:S01]  /*4ba0*/  FADD.FTZ R55, R55, R38 ;  /* 0x0000002637377221 */ /* 0x000fe20000010000 */
[----:B------:R-:W-:-:S07]  /*4bb0*/  FADD.FTZ R57, R57, R22 ;  /* 0x0000001639397221 */ /* 0x000fce0000010000 */
.L_x_25725:
[----:B------:R-:W-:Y:S05]  /*4bc0*/  BSYNC B1 ;  /* 0x0000000000017941 */ /* 0x000fea0003800000 */
.L_x_25724:
[----:B------:R-:W-:Y:S01]  /*4bd0*/  IADD3 R46, P1, R46, 0x10, RZ ;  /* 0x000000102e2e7810 */ /* 0x000fe20007f3e0ff */
[----:B------:R-:W-:Y:S01]  /*4be0*/  VIADD R61, R61, 0x80 ;  /* 0x000000803d3d7836 */ /* 0x000fe20000000000 */
[----:B------:R-:W-:Y:S02]  /*4bf0*/  IADD3 R44, R44, 0x80, RZ ;  /* 0x000000802c2c7810 */ /* 0x000fe40007ffe0ff */
[----:B------:R-:W-:Y:S01]  /*4c00*/  IADD3 R62, R62, 0x200, RZ ;  /* 0x000002003e3e7810 */ /* 0x000fe20007ffe0ff */
[----:B------:R-:W-:Y:S01]  /*4c10*/  IMAD.X R47, RZ, RZ, R47, P1 ;  /* 0x000000ffff2f7224 */ /* 0x000fe200008e062f */
[----:B------:R-:W-:Y:S07]  /*4c20*/  @!P0 BRA `(.L_x_25726) ;  /* 0xfffffff0007c8947 */ /* 0x000fee000383ffff */
.L_x_25723:
[----:B------:R-:W-:Y:S05]  /*4c30*/  BSYNC B0 ;  /* 0x0000000000007941 */ /* 0x000fea0003800000 */
.L_x_25721:
[----:B------:R-:W5:Y:S01]  /*4c40*/  SHFL.BFLY PT, R3, R48, 0x4, 0x1f ;  /* 0x0c801f0030037f89 */ /* 0x000f6200000e0000 */
[----:B------:R-:W3:Y:S01]  /*4c50*/  S2UR UR5, SR_CgaCtaId ;  /* 0x00000000000579c3 */ /* 0x000ee20000008800 */
[----:B--2---:R-:W-:Y:S01]  /*4c60*/  SHF.R.S32.HI R20, RZ, 0x1f, R59 ;  /* 0x0000001fff147819 */ /* 0x004fe2000001143b */
[----:B------:R-:W-:Y:S01]  /*4c70*/  UMOV UR4, 0x400 ;  /* 0x0000040000047882 */ /* 0x000fe20000000000 */
[----:B-1----:R-:W1:Y:S01]  /*4c80*/  SHFL.BFLY PT, R5, R50, 0x4, 0x1f ;  /* 0x0c801f0032057f89 */ /* 0x002e6200000e0000 */
[----:B------:R-:W-:Y:S01]  /*4c90*/  LOP3.LUT R16, R59, 0x7, RZ, 0xc0, !PT ;  /* 0x000000073b107812 */ /* 0x000fe200078ec0ff */
[----:B------:R-:W-:Y:S01]  /*4ca0*/  UIADD3 UR4, UR4, 0xa0, URZ ;  /* 0x000000a004047890 */ /* 0x000fe2000fffe03f */
[----:B------:R-:W-:Y:S01]  /*4cb0*/  LEA.HI R19, R20, R59, RZ, 0x3 ;  /* 0x0000003b14137211 */ /* 0x000fe200078f18ff */
[----:B------:R-:W2:Y:S01]  /*4cc0*/  SHFL.BFLY PT, R0, R49, 0x4, 0x1f ;  /* 0x0c801f0031007f89 */ /* 0x000ea200000e0000 */
[----:B------:R-:W-:Y:S01]  /*4cd0*/  ISETP.NE.AND P2, PT, R16, RZ, PT ;  /* 0x000000ff1000720c */ /* 0x000fe20003f45270 */
[----:B------:R-:W-:Y:S01]  /*4ce0*/  BSSY B0, `(.L_x_25727) ;  /* 0x0000055000007945 */ /* 0x000fe20003800000 */
[----:B------:R-:W-:Y:S01]  /*4cf0*/  LOP3.LUT R16, R52, 0xffffffc0, RZ, 0xc0, !PT ;  /* 0xffffffc034107812 */ /* 0x000fe200078ec0ff */
[----:B0-----:R-:W0:Y:S01]  /*4d00*/  SHFL.BFLY PT, R6, R51, 0x4, 0x1f ;  /* 0x0c801f0033067f89 */ /* 0x001e2200000e0000 */
[----:B------:R-:W-:-:S02]  /*4d10*/  SHF.R.S32.HI R19, RZ, 0x3, R19 ;  /* 0x00000003ff137819 */ /* 0x000fc40000011413 */
[----:B------:R-:W-:Y:S01]  /*4d20*/  ISETP.NE.OR P5, PT, R16, 0x40, P2 ;  /* 0x000000401000780c */ /* 0x000fe200017a5670 */
[----:B------:R-:W4:Y:S01]  /*4d30*/  SHFL.BFLY PT, R8, R53, 0x4, 0x1f ;  /* 0x0c801f0035087f89 */ /* 0x000f2200000e0000 */
[----:B------:R-:W-:Y:S01]  /*4d40*/  ISETP.GT.OR P0, PT, R52, 0x3f, P2 ;  /* 0x0000003f3400780c */ /* 0x000fe20001704670 */
[----:B------:R-:W-:Y:S01]  /*4d50*/  IMAD R58, R58, 0x20, R19 ;  /* 0x000000203a3a7824 */ /* 0x000fe200078e0213 */
[C---:B------:R-:W-:Y:S01]  /*4d60*/  IADD3 R18, R52.reuse, 0x1f, RZ ;  /* 0x0000001f34127810 */ /* 0x040fe20007ffe0ff */
[----:B------:R-:W4:Y:S01]  /*4d70*/  SHFL.BFLY PT, R7, R54, 0x4, 0x1f ;  /* 0x0c801f0036077f89 */ /* 0x000f2200000e0000 */
[----:B------:R-:W-:Y:S02]  /*4d80*/  LOP3.LUT R16, R52, 0xffffffe0, RZ, 0xc0, !PT ;  /* 0xffffffe034107812 */ /* 0x000fe400078ec0ff */
[----:B------:R-:W-:Y:S01]  /*4d90*/  ISETP.GT.U32.AND P3, PT, R18, 0x3e, PT ;  /* 0x0000003e1200780c */ /* 0x000fe20003f64070 */
[----:B------:R-:W4:Y:S01]  /*4da0*/  SHFL.BFLY PT, R12, R55, 0x4, 0x1f ;  /* 0x0c801f00370c7f89 */ /* 0x000f2200000e0000 */
[----:B-----5:R-:W-:Y:S01]  /*4db0*/  FADD.FTZ R3, R3, R48 ;  /* 0x0000003003037221 */ /* 0x020fe20000010000 */
[----:B---3--:R-:W-:Y:S01]  /*4dc0*/  ULEA UR4, UR5, UR4, 0x18 ;  /* 0x0000000405047291 */ /* 0x008fe2000f8ec03f */
[----:B------:R-:W-:Y:S01]  /*4dd0*/  ISETP.GT.OR P1, PT, R52, 0x1f, P2 ;  /* 0x0000001f3400780c */ /* 0x000fe20001724670 */
[----:B------:R-:W3:Y:S01]  /*4de0*/  SHFL.BFLY PT, R14, R57, 0x4, 0x1f ;  /* 0x0c801f00390e7f89 */ /* 0x000ee200000e0000 */
[----:B-1----:R-:W-:Y:S01]  /*4df0*/  FADD.FTZ R4, R5, R50 ;  /* 0x0000003205047221 */ /* 0x002fe20000010000 */
[----:B------:R-:W-:Y:S01]  /*4e00*/  ISETP.NE.OR P4, PT, R16, 0x20, P2 ;  /* 0x000000201000780c */ /* 0x000fe20001785670 */
[----:B--2---:R-:W-:Y:S01]  /*4e10*/  FADD.FTZ R2, R0, R49 ;  /* 0x0000003100027221 */ /* 0x004fe20000010000 */
[----:B------:R-:W-:Y:S01]  /*4e20*/  BAR.SYNC.DEFER_BLOCKING 0x0 ;  /* 0x0000000000007b1d */ /* 0x000fe20000010000 */
[----:B------:R-:W-:Y:S01]  /*4e30*/  LEA R58, R58, UR4, 0x2 ;  /* 0x000000043a3a7c11 */ /* 0x000fe2000f8e10ff */
[----:B0-----:R-:W-:Y:S01]  /*4e40*/  FADD.FTZ R6, R6, R51 ;  /* 0x0000003306067221 */ /* 0x001fe20000010000 */
[----:B----4-:R-:W-:-:S03]  /*4e50*/  FADD.FTZ R8, R8, R53 ;  /* 0x0000003508087221 */ /* 0x010fc60000010000 */
[----:B------:R-:W0:Y:S01]  /*4e60*/  SHFL.BFLY PT, R0, R3, 0x2, 0x1f ;  /* 0x0c401f0003007f89 */ /* 0x000e2200000e0000 */
[----:B------:R-:W-:-:S03]  /*4e70*/  FADD.FTZ R10, R7, R54 ;  /* 0x00000036070a7221 */ /* 0x000fc60000010000 */
[----:B------:R-:W1:Y:S01]  /*4e80*/  SHFL.BFLY PT, R5, R2, 0x2, 0x1f ;  /* 0x0c401f0002057f89 */ /* 0x000e6200000e0000 */
[----:B------:R-:W-:-:S03]  /*4e90*/  FADD.FTZ R12, R12, R55 ;  /* 0x000000370c0c7221 */ /* 0x000fc60000010000 */
[----:B------:R-:W2:Y:S01]  /*4ea0*/  SHFL.BFLY PT, R7, R4, 0x2, 0x1f ;  /* 0x0c401f0004077f89 */ /* 0x000ea200000e0000 */
[----:B---3--:R-:W-:-:S03]  /*4eb0*/  FADD.FTZ R14, R14, R57 ;  /* 0x000000390e0e7221 */ /* 0x008fc60000010000 */
        /* <DEDUP_REMOVED lines=21> */
[----:B------:R-:W1:Y:S01]  /*5010*/  SHFL.BFLY PT, R14, R17, 0x1, 0x1f ;  /* 0x0c201f00110e7f89 */ /* 0x000e6200000e0000 */
[----:B--2---:R-:W-:Y:S01]  /*5020*/  FADD.FTZ R3, R7, R4 ;  /* 0x0000000407037221 */ /* 0x004fe20000010000 */
[----:B---3--:R-:W-:Y:S02]  /*5030*/  FADD.FTZ R2, R5, R2 ;  /* 0x0000000205027221 */ /* 0x008fe40000010000 */
[----:B------:R2:W-:Y:S01]  /*5040*/  @!P5 STS [R58+-0x100], R0 ;  /* 0xffff00003a00d388 */ /* 0x0005e20000000800 */
[----:B----4-:R-:W-:-:S03]  /*5050*/  FADD.FTZ R6, R9, R6 ;  /* 0x0000000609067221 */ /* 0x010fc60000010000 */
[----:B------:R2:W-:Y:S01]  /*5060*/  @!P5 STS [R58+-0xf0], R2 ;  /* 0xffff10023a00d388 */ /* 0x0005e20000000800 */
[----:B-----5:R-:W-:-:S03]  /*5070*/  FADD.FTZ R7, R11, R8 ;  /* 0x000000080b077221 */ /* 0x020fc60000010000 */
[----:B------:R2:W-:Y:S01]  /*5080*/  @!P5 STS [R58+-0xe0], R3 ;  /* 0xffff20033a00d388 */ /* 0x0005e20000000800 */
[----:B0-----:R-:W-:-:S03]  /*5090*/  FADD.FTZ R23, R13, R10 ;  /* 0x0000000a0d177221 */ /* 0x001fc60000010000 */
        /* <DEDUP_REMOVED lines=25> */
.L_x_25728:
[----:B------:R-:W-:Y:S05]  /*5230*/  BSYNC B0 ;  /* 0x0000000000007941 */ /* 0x000fea0003800000 */
.L_x_25727:
        /* <DEDUP_REMOVED lines=28> */
.L_x_25730:
[----:B------:R-:W-:Y:S05]  /*5400*/  BSYNC B0 ;  /* 0x0000000000007941 */ /* 0x000fea0003800000 */
.L_x_25729:
        /* <DEDUP_REMOVED lines=22> */
[----:B------:R-:W-:Y:S02]  /*5570*/  IADD3 R5, R19, 0x4, RZ ;  /* 0x0000000413057810 */ /* 0x000fe40007ffe0ff */
[----:B------:R-:W-:Y:S02]  /*5580*/  IADD3 R13, P3, R9, UR4, RZ ;  /* 0x00000004090d7c10 */ /* 0x000fe4000ff7e0ff */
[----:B------:R-:W-:Y:S02]  /*5590*/  IADD3 R11, P2, R8, UR4, RZ ;  /* 0x00000004080b7c10 */ /* 0x000fe4000ff5e0ff */
[----:B------:R-:W-:Y:S02]  /*55a0*/  IADD3 R15, P1, R5, UR4, RZ ;  /* 0x00000004050f7c10 */ /* 0x000fe4000ff3e0ff */
[----:B------:R-:W-:-:S02]  /*55b0*/  LEA.HI.X.SX32 R14, R9, UR7, 0x1, P3 ;  /* 0x00000007090e7c11 */ /* 0x000fc400098f0eff */
[----:B------:R-:W-:Y:S02]  /*55c0*/  IADD3 R17, P0, R19, UR4, RZ ;  /* 0x0000000413117c10 */ /* 0x000fe4000ff1e0ff */
        /* <DEDUP_REMOVED lines=40> */
.L_x_25731:
        /* <DEDUP_REMOVED lines=11> */
.L_x_28475:


//--------------------- .text._ZN4vllm25paged_attention_v1_kernelIffLi256ELi16ELi128ELNS_18Fp8KVCacheDataTypeE0ELb0EEEvPT_PKS2_PKT0_S8_ifPKiSA_iPKfiiiSC_SC_iiiii --------------------------
	.section	.text._ZN4vllm25paged_attention_v1_kernelIffLi256ELi16ELi128ELNS_18Fp8KVCacheDataTypeE0ELb0EEEvPT_PKS2_PKT0_S8_ifPKiSA_iPKfiiiSC_SC_iiiii,"ax",@progbits
	.align	128
        .global         _ZN4vllm25paged_attention_v1_kernelIffLi256ELi16ELi128ELNS_18Fp8KVCacheDataTypeE0ELb0EEEvPT_PKS2_PKT0_S8_ifPKiSA_iPKfiiiSC_SC_iiiii
        .type           _ZN4vllm25paged_attention_v1_kernelIffLi256ELi16ELi128ELNS_18Fp8KVCacheDataTypeE0ELb0EEEvPT_PKS2_PKT0_S8_ifPKiSA_iPKfiiiSC_SC_iiiii,@function
        .size           _ZN4vllm25paged_attention_v1_kernelIffLi256ELi16ELi128ELNS_18Fp8KVCacheDataTypeE0ELb0EEEvPT_PKS2_PKT0_S8_ifPKiSA_iPKfiiiSC_SC_iiiii,(.L_x_28476 - _ZN4vllm25paged_attention_v1_kernelIffLi256ELi16ELi128ELNS_18Fp8KVCacheDataTypeE0ELb0EEEvPT_PKS2_PKT0_S8_ifPKiSA_iPKfiiiSC_SC_iiiii)
        .other          _ZN4vllm25paged_attention_v1_kernelIffLi256ELi16ELi128ELNS_18Fp8KVCacheDataTypeE0ELb0EEEvPT_PKS2_PKT0_S8_ifPKiSA_iPKfiiiSC_SC_iiiii,@"STO_CUDA_ENTRY STV_DEFAULT"
_ZN4vllm25paged_attention_v1_kernelIffLi256ELi16ELi128ELNS_18Fp8KVCacheDataTypeE0ELb0EEEvPT_PKS2_PKT0_S8_ifPKiSA_iPKfiiiSC_SC_iiiii:
.text._ZN4vllm25paged_attention_v1_kernelIffLi256ELi16ELi128ELNS_18Fp8KVCacheDataTypeE0ELb0EEEvPT_PKS2_PKT0_S8_ifPKiSA_iPKfiiiSC_SC_iiiii:
[----:B------:R-:W-:Y:S08]  /*0000*/  LDC R1, c[0x0][0x28] ;  /* 0x00000a00ff017b82 */ /* 0x000ff00000000800 */
[----:B------:R-:W0:Y:S01]  /*0010*/  LDC.64 R2, c[0x0][0x250] ;  /* 0x00009400ff027b82 */ /* 0x000e220000000a00 */
[----:B------:R-:W1:Y:S01]  /*0020*/  S2R R11, SR_CTAID.X ;  /* 0x00000000000b7919 */ /* 0x000e620000002500 */
[----:B------:R-:W-:Y:S01]  /*0030*/  ULDC.64 UR4, c[0x0][0x240] ;  /* 0x0000900000047ab9 */ /* 0x000fe20000000a00 */
[----:B------:R-:W-:-:S05]  /*0040*/  ULDC.64 UR12, c[0x0][0x208] ;  /* 0x00008200000c7ab9 */ /* 0x000fca0000000a00 */
[----:B------:R-:W2:Y:S08]  /*0050*/  S2UR UR8, SR_CTAID.Y ;  /* 0x00000000000879c3 */ /* 0x000eb00000002600 */
[----:B------:R-:W3:Y:S01]  /*0060*/  LDC R10, c[0x0][0x230] ;  /* 0x00008c00ff0a7b82 */ /* 0x000ee20000000800 */
[----:B0-----:R-:W-:-:S04]  /*0070*/  ISETP.NE.U32.AND P0, PT, R2, RZ, PT ;  /* 0x000000ff0200720c */ /* 0x001fc80003f05070 */
[----:B------:R-:W-:Y:S01]  /*0080*/  ISETP.NE.AND.EX P0, PT, R3, RZ, PT, P0 ;  /* 0x000000ff0300720c */ /* 0x000fe20003f05300 */
[----:B--2---:R-:W-:-:S06]  /*0090*/  UIMAD.WIDE UR4, UR8, 0x4, UR4 ;  /* 0x00000004080478a5 */ /* 0x004fcc000f8e0204 */
[----:B------:R-:W-:Y:S02]  /*00a0*/  IMAD.U32 R4, RZ, RZ, UR4 ;  /* 0x00000004ff047e24 */ /* 0x000fe4000f8e00ff */
[----:B------:R-:W-:-:S04]  /*00b0*/  IMAD.U32 R5, RZ, RZ, UR5 ;  /* 0x00000005ff057e24 */ /* 0x000fc8000f8e00ff */
[----:B------:R-:W1:Y:S01]  /*00c0*/  @P0 LDC.64 R2, c[0x0][0x250] ;  /* 0x00009400ff020b82 */ /* 0x000e620000000a00 */
[----:B------:R-:W2:Y:S01]  /*00d0*/  LDG.E.CONSTANT R12, desc[UR12][R4.64] ;  /* 0x0000000c040c7981 */ /* 0x000ea2000c1e9900 */
[----:B-1----:R-:W-:-:S05]  /*00e0*/  @P0 IMAD.WIDE R2, R11, 0x4, R2 ;  /* 0x000000040b020825 */ /* 0x002fca00078e0202 */
[----:B------:R0:W4:Y:S01]  /*00f0*/  @P0 LDG.E.CONSTANT R8, desc[UR12][R2.64] ;  /* 0x0000000c02080981 */ /* 0x000122000c1e9900 */
[----:B---3--:R-:W-:Y:S01]  /*0100*/  IABS R13, R10 ;  /* 0x0000000a000d7213 */ /* 0x008fe20000000000 */
[----:B------:R-:W0:Y:S01]  /*0110*/  LDC R9, c[0x0][0xc] ;  /* 0x00000300ff097b82 */ /* 0x000e220000000800 */
[----:B------:R-:W-:Y:S01]  /*0120*/  UMOV UR4, URZ ;  /* 0x0000003f00047c82 */ /* 0x000fe20008000000 */
[----:B------:R-:W-:Y:S01]  /*0130*/  BSSY B0, `(.L_x_25732) ;  /* 0x0000089000007945 */ /* 0x000fe20003800000 */
[----:B------:R-:W1:Y:S08]  /*0140*/  I2F.RP R0, R13 ;  /* 0x0000000d00007306 */ /* 0x000e700000209400 */
[----:B-1----:R-:W1:Y:S01]  /*0150*/  MUFU.RCP R0, R0 ;  /* 0x0000000000007308 */ /* 0x002e620000001000 */
[----:B0-----:R-:W-:Y:S01]  /*0160*/  IABS R2, R9 ;  /* 0x0000000900027213 */ /* 0x001fe20000000000 */
[----:B-1----:R-:W-:-:S06]  /*0170*/  VIADD R6, R0, 0xffffffe ;  /* 0x0ffffffe00067836 */ /* 0x002fcc0000000000 */
[----:B------:R0:W1:Y:S02]  /*0180*/  F2I.FTZ.U32.TRUNC.NTZ R7, R6 ;  /* 0x0000000600077305 */ /* 0x000064000021f000 */
        /* <DEDUP_REMOVED lines=14> */
[----:B------:R-:W-:-:S04]  /*0270*/  @P1 VIADD R7, R7, 0x1 ;  /* 0x0000000107071836 */ /* 0x000fc80000000000 */
[----:B------:R-:W-:-:S04]  /*0280*/  IMAD.MOV.U32 R6, RZ, RZ, R7 ;  /* 0x000000ffff067224 */ /* 0x000fc800078e0007 */
[----:B------:R-:W-:Y:S01]  /*0290*/  @!P3 IMAD.MOV R6, RZ, RZ, -R6 ;  /* 0x000000ffff06b224 */ /* 0x000fe200078e0a06 */
[----:B------:R-:W-:-:S04]  /*02a0*/  @!P2 LOP3.LUT R6, RZ, R10, RZ, 0x33, !PT ;  /* 0x0000000aff06a212 */ /* 0x000fc800078e33ff */
[-C--:B------:R-:W-:Y:S02]  /*02b0*/  IABS R5, R6.reuse ;  /* 0x0000000600057213 */ /* 0x080fe40000000000 */
[----:B------:R-:W-:Y:S02]  /*02c0*/  IABS R9, R6 ;  /* 0x0000000600097213 */ /* 0x000fe40000000000 */
[----:B------:R-:W0:Y:S08]  /*02d0*/  I2F.RP R0, R5 ;  /* 0x0000000500007306 */ /* 0x000e300000209400 */
[----:B0-----:R-:W0:Y:S02]  /*02e0*/  MUFU.RCP R0, R0 ;  /* 0x0000000000007308 */ /* 0x001e240000001000 */
[----:B0-----:R-:W-:-:S06]  /*02f0*/  VIADD R2, R0, 0xffffffe ;  /* 0x0ffffffe00027836 */ /* 0x001fcc0000000000 */
[----:B------:R0:W1:Y:S02]  /*0300*/  F2I.FTZ.U32.TRUNC.NTZ R3, R2 ;  /* 0x0000000200037305 */ /* 0x000064000021f000 */
        /* <DEDUP_REMOVED lines=10> */
[----:B------:R-:W-:Y:S02]  /*03b0*/  @!P2 IMAD.IADD R2, R2, 0x1, -R5 ;  /* 0x000000010202a824 */ /* 0x000fe400078e0a05 */
[----:B------:R-:W-:-:S03]  /*03c0*/  @!P2 VIADD R0, R0, 0x1 ;  /* 0x000000010000a836 */ /* 0x000fc60000000000 */
[----:B------:R-:W-:Y:S02]  /*03d0*/  ISETP.GE.U32.AND P1, PT, R2, R5, PT ;  /* 0x000000050200720c */ /* 0x000fe40003f26070 */
[----:B------:R-:W-:-:S04]  /*03e0*/  LOP3.LUT R2, R11, R6, RZ, 0x3c, !PT ;  /* 0x000000060b027212 */ /* 0x000fc800078e3cff */
[----:B------:R-:W-:Y:S02]  /*03f0*/  ISETP.GE.AND P3, PT, R2, RZ, PT ;  /* 0x000000ff0200720c */ /* 0x000fe40003f66270 */
[----:B0-----:R-:W-:-:S05]  /*0400*/  LEA.HI R3, R4, R4, RZ, 0x1 ;  /* 0x0000000404037211 */ /* 0x001fca00078f08ff */
[----:B------:R-:W-:Y:S01]  /*0410*/  @P1 VIADD R0, R0, 0x1 ;  /* 0x0000000100001836 */ /* 0x000fe20000000000 */
[----:B------:R-:W-:Y:S02]  /*0420*/  ISETP.GT.AND P1, PT, R4, 0x7f, PT ;  /* 0x0000007f0400780c */ /* 0x000fe40003f24270 */
[----:B------:R-:W-:Y:S02]  /*0430*/  SHF.R.S32.HI R2, RZ, 0x1f, R4 ;  /* 0x0000001fff027819 */ /* 0x000fe40000011404 */
[----:B------:R-:W-:Y:S01]  /*0440*/  LOP3.LUT R155, R3, 0xfffffffe, RZ, 0xc0, !PT ;  /* 0xfffffffe039b7812 */ /* 0x000fe200078ec0ff */
[----:B------:R-:W-:Y:S01]  /*0450*/  @!P3 IMAD.MOV R0, RZ, RZ, -R0 ;  /* 0x000000ffff00b224 */ /* 0x000fe200078e0a00 */
[----:B------:R-:W-:-:S03]  /*0460*/  LEA.HI R2, R2, R4, RZ, 0x5 ;  /* 0x0000000402027211 */ /* 0x000fc600078f28ff */
[----:B------:R-:W-:Y:S01]  /*0470*/  IMAD.IADD R155, R4, 0x1, -R155 ;  /* 0x00000001049b7824 */ /* 0x000fe200078e0a9b */
[----:B------:R-:W-:Y:S02]  /*0480*/  SHF.R.S32.HI R4, RZ, 0x1, R3 ;  /* 0x00000001ff047819 */ /* 0x000fe40000011403 */
[----:B------:R-:W-:Y:S02]  /*0490*/  SHF.R.S32.HI R156, RZ, 0x5, R2 ;  /* 0x00000005ff9c7819 */ /* 0x000fe40000011402 */
[----:B--2---:R-:W-:-:S13]  /*04a0*/  R2UR UR9, R12 ;  /* 0x000000000c0972ca */ /* 0x004fda00000e0000 */
[----:B------:R-:W-:-:S04]  /*04b0*/  UIADD3 UR5, UR9, 0xf, URZ ;  /* 0x0000000f09057890 */ /* 0x000fc8000fffe03f */
[----:B------:R-:W-:-:S04]  /*04c0*/  USHF.R.S32.HI UR6, URZ, 0x1f, UR5 ;  /* 0x0000001f3f067899 */ /* 0x000fc80008011405 */
[----:B------:R-:W-:Y:S01]  /*04d0*/  ULEA.HI UR5, UR6, UR5, URZ, 0x4 ;  /* 0x0000000506057291 */ /* 0x000fe2000f8f203f */
[----:B----4-:R-:W-:-:S03]  /*04e0*/  @P0 R2UR UR4, R8 ;  /* 0x00000000080402ca */ /* 0x010fc600000e0000 */
[----:B------:R-:W-:Y:S01]  /*04f0*/  USHF.R.S32.HI UR5, URZ, 0x4, UR5 ;  /* 0x000000043f057899 */ /* 0x000fe20008011405 */
[----:B------:R-:W-:-:S13]  /*0500*/  ISETP.NE.AND P0, PT, R6, RZ, PT ;  /* 0x000000ff0600720c */ /* 0x000fda0003f05270 */
[----:B------:R-:W-:Y:S01]  /*0510*/  @!P0 LOP3.LUT R0, RZ, R6, RZ, 0x33, !PT ;  /* 0x00000006ff008212 */ /* 0x000fe200078e33ff */
[----:B------:R-:W-:Y:S06]  /*0520*/  @P1 BRA `(.L_x_25733) ;  /* 0x0000000400241947 */ /* 0x000fec0003800000 */
[----:B------:R-:W-:Y:S01]  /*0530*/  VIMNMX R3, RZ, R4, !PT ;  /* 0x00000004ff037248 */ /* 0x000fe20007fe0100 */
        /* <DEDUP_REMOVED lines=28> */
.L_x_25736:
        /* <DEDUP_REMOVED lines=11> */
.L_x_25735:
[----:B------:R-:W-:Y:S05]  /*07b0*/  BSYNC B1 ;  /* 0x0000000000017941 */ /* 0x000fea0003800000 */
.L_x_25734:
        /* <DEDUP_REMOVED lines=15> */
.L_x_25737:
[----:B------:R-:W-:Y:S02]  /*08b0*/  IMAD.MOV.U32 R2, RZ, RZ, R7 ;  /* 0x000000ffff027224 */ /* 0x000fe400078e0007 */
[----:B------:R-:W-:Y:S02]  /*08c0*/  IMAD.MOV.U32 R3, RZ, RZ, R16 ;  /* 0x000000ffff037224 */ /* 0x000fe400078e0010 */
[----:B------:R-:W-:-:S05]  /*08d0*/  IMAD.WIDE R2, R17, 0x4, R2 ;  /* 0x0000000411027825 */ /* 0x000fca00078e0202 */
[----:B------:R-:W2:Y:S04]  /*08e0*/  LDG.E.64.CONSTANT R8, desc[UR12][R2.64] ;  /* 0x0000000c02087981 */ /* 0x000ea8000c1e9b00 */
[----:B------:R-:W3:Y:S04]  /*08f0*/  LDG.E.64.CONSTANT R10, desc[UR12][R2.64+0x400] ;  /* 0x0004000c020a7981 */ /* 0x000ee8000c1e9b00 */
[----:B------:R-:W4:Y:S04]  /*0900*/  LDG.E.64.CONSTANT R12, desc[UR12][R2.64+0x800] ;  /* 0x0008000c020c7981 */ /* 0x000f28000c1e9b00 */
[----:B------:R-:W5:Y:S01]  /*0910*/  LDG.E.64.CONSTANT R14, desc[UR12][R2.64+0xc00] ;  /* 0x000c000c020e7981 */ /* 0x000f62000c1e9b00 */
[----:B------:R-:W-:Y:S01]  /*0920*/  VIADD R5, R5, 0x100 ;  /* 0x0000010005057836 */ /* 0x000fe20000000000 */
[----:B------:R-:W-:-:S04]  /*0930*/  IADD3 R7, P1, R7, 0x1000, RZ ;  /* 0x0000100007077810 */ /* 0x000fc80007f3e0ff */
[----:B------:R-:W-:Y:S01]  /*0940*/  ISETP.GE.AND P0, PT, R5, -0xc0, PT ;  /* 0xffffff400500780c */ /* 0x000fe20003f06270 */
[----:B------:R-:W-:Y:S01]  /*0950*/  IMAD.X R16, RZ, RZ, R16, P1 ;  /* 0x000000ffff107224 */ /* 0x000fe200008e0610 */
[----:B--2---:R-:W-:Y:S04]  /*0960*/  STS.64 [R6+-0x400], R8 ;  /* 0xfffc000806007388 */ /* 0x004fe80000000a00 */
[----:B---3--:R-:W-:Y:S04]  /*0970*/  STS.64 [R6+-0x200], R10 ;  /* 0xfffe000a06007388 */ /* 0x008fe80000000a00 */
[----:B----4-:R-:W-:Y:S04]  /*0980*/  STS.64 [R6], R12 ;  /* 0x0000000c06007388 */ /* 0x010fe80000000a00 */
[----:B-----5:R0:W-:Y:S02]  /*0990*/  STS.64 [R6+0x200], R14 ;  /* 0x0002000e06007388 */ /* 0x0201e40000000a00 */
[----:B0-----:R-:W-:Y:S01]  /*09a0*/  VIADD R6, R6, 0x800 ;  /* 0x0000080006067836 */ /* 0x001fe20000000000 */
[----:B------:R-:W-:Y:S06]  /*09b0*/  @!P0 BRA `(.L_x_25737) ;  /* 0xfffffffc00bc8947 */ /* 0x000fec000383ffff */
.L_x_25733:
[----:B------:R-:W-:Y:S05]  /*09c0*/  BSYNC B0 ;  /* 0x0000000000007941 */ /* 0x000fea0003800000 */
.L_x_25732:
        /* <DEDUP_REMOVED lines=16> */
[----:B------:R-:W-:Y:S01]  /*0ad0*/  SHF.R.S32.HI R3, RZ, 0x1f, R4 ;  /* 0x0000001fff037819 */ /* 0x000fe20000011404 */
[C---:B------:R-:W-:Y:S01]  /*0ae0*/  VIADD R150, R155.reuse, 0x2 ;  /* 0x000000029b967836 */ /* 0x040fe20000000000 */
[----:B------:R-:W-:Y:S01]  /*0af0*/  ULDC UR7, c[0x0][0x260] ;  /* 0x0000980000077ab9 */ /* 0x000fe20000000800 */
[----:B------:R-:W-:Y:S01]  /*0b00*/  VIADD R148, R155, 0x4 ;  /* 0x000000049b947836 */ /* 0x000fe20000000000 */
[----:B------:R-:W-:Y:S01]  /*0b10*/  LEA.HI R3, R3, R4, RZ, 0x4 ;  /* 0x0000000403037211 */ /* 0x000fe200078f20ff */
[C---:B------:R-:W-:Y:S01]  /*0b20*/  VIADD R146, R155.reuse, 0x6 ;  /* 0x000000069b927836 */ /* 0x040fe20000000000 */
[----:B------:R-:W0:Y:S01]  /*0b30*/  S2UR UR8, SR_CgaCtaId ;  /* 0x00000000000879c3 */ /* 0x000e220000008800 */
[----:B------:R-:W-:Y:S01]  /*0b40*/  VIADD R144, R155, 0x8 ;  /* 0x000000089b907836 */ /* 0x000fe20000000000 */
[----:B------:R-:W-:Y:S01]  /*0b50*/  LOP3.LUT R3, R3, 0xfffffff0, RZ, 0xc0, !PT ;  /* 0xfffffff003037812 */ /* 0x000fe200078ec0ff */
[C---:B------:R-:W-:Y:S01]  /*0b60*/  IMAD.SHL.U32 R151, R150.reuse, 0x2, RZ ;  /* 0x0000000296977824 */ /* 0x040fe200078e00ff */
[----:B------:R-:W-:Y:S01]  /*0b70*/  LEA.HI R150, R150, R150, RZ, 0x1 ;  /* 0x0000009696967211 */ /* 0x000fe200078f08ff */
[C---:B------:R-:W-:Y:S01]  /*0b80*/  IMAD.SHL.U32 R149, R148.reuse, 0x2, RZ ;  /* 0x0000000294957824 */ /* 0x040fe200078e00ff */
[----:B------:R-:W-:Y:S01]  /*0b90*/  LEA.HI R148, R148, R148, RZ, 0x1 ;  /* 0x0000009494947211 */ /* 0x000fe200078f08ff */
[----:B------:R-:W-:Y:S01]  /*0ba0*/  IMAD.SHL.U32 R147, R146, 0x2, RZ ;  /* 0x0000000292937824 */ /* 0x000fe200078e00ff */
[----:B------:R-:W-:Y:S01]  /*0bb0*/  SHF.R.S32.HI R2, RZ, 0x1f, R151 ;  /* 0x0000001fff027819 */ /* 0x000fe20000011497 */
[----:B------:R-:W-:Y:S01]  /*0bc0*/  IMAD.SHL.U32 R145, R144, 0x2, RZ ;  /* 0x0000000290917824 */ /* 0x000fe200078e00ff */
[----:B------:R-:W-:Y:S01]  /*0bd0*/  LEA.HI R146, R146, R146, RZ, 0x1 ;  /* 0x0000009292927211 */ /* 0x000fe200078f08ff */
[----:B------:R-:W-:Y:S01]  /*0be0*/  IMAD.IADD R153, R4, 0x1, -R3 ;  /* 0x0000000104997824 */ /* 0x000fe200078e0a03 */
[----:B------:R-:W-:Y:S01]  /*0bf0*/  SHF.R.S32.HI R4, RZ, 0x1f, R149 ;  /* 0x0000001fff047819 */ /* 0x000fe20000011495 */
[C---:B------:R-:W-:Y:S01]  /*0c00*/  VIADD R142, R155.reuse, 0xa ;  /* 0x0000000a9b8e7836 */ /* 0x040fe20000000000 */
[----:B------:R-:W-:Y:S01]  /*0c10*/  SHF.R.S32.HI R6, RZ, 0x1f, R147 ;  /* 0x0000001fff067819 */ /* 0x000fe20000011493 */
[C---:B------:R-:W-:Y:S01]  /*0c20*/  VIADD R140, R155.reuse, 0xc ;  /* 0x0000000c9b8c7836 */ /* 0x040fe20000000000 */
[----:B------:R-:W-:Y:S01]  /*0c30*/  SHF.R.S32.HI R8, RZ, 0x1f, R145 ;  /* 0x0000001fff087819 */ /* 0x000fe20000011491 */
[C---:B------:R-:W-:Y:S01]  /*0c40*/  VIADD R138, R155.reuse, 0xe ;  /* 0x0000000e9b8a7836 */ /* 0x040fe20000000000 */
[----:B------:R-:W-:Y:S01]  /*0c50*/  LEA.HI R2, R2, R151, RZ, 0x2 ;  /* 0x0000009702027211 */ /* 0x000fe200078f10ff */
[C---:B------:R-:W-:Y:S01]  /*0c60*/  VIADD R136, R155.reuse, 0x10 ;  /* 0x000000109b887836 */ /* 0x040fe20000000000 */
        /* <DEDUP_REMOVED lines=289> */
[C---:B------:R-:W-:Y:S01]  /*1e80*/  VIADD R18, R155.reuse, 0x70 ;  /* 0x000000709b127836 */ /* 0x040fe20000000000 */
[----:B------:R-:W-:Y:S01]  /*1e90*/  SHF.R.S32.HI R5, RZ, 0x1f, R152 ;  /* 0x0000001fff057819 */ /* 0x000fe20000011498 */
[C---:B------:R-:W-:Y:S01]  /*1ea0*/  VIADD R19, R155.reuse, 0x72 ;  /* 0x000000729b137836 */ /* 0x040fe20000000000 */
[----:B------:R-:W-:Y:S01]  /*1eb0*/  LEA.HI R6, R6, R47, RZ, 0x2 ;  /* 0x0000002f06067211 */ /* 0x000fe200078f10ff */
[C---:B------:R-:W-:Y:S01]  /*1ec0*/  VIADD R20, R155.reuse, 0x74 ;  /* 0x000000749b147836 */ /* 0x040fe20000000000 */
[----:B------:R-:W-:Y:S01]  /*1ed0*/  LEA.HI R8, R8, R45, RZ, 0x2 ;  /* 0x0000002d08087211 */ /* 0x000fe200078f10ff */
[C---:B------:R-:W-:Y:S01]  /*1ee0*/  VIADD R22, R155.reuse, 0x78 ;  /* 0x000000789b167836 */ /* 0x040fe20000000000 */
[----:B------:R-:W-:Y:S01]  /*1ef0*/  LOP3.LUT R2, R2, 0xfffffffc, RZ, 0xc0, !PT ;  /* 0xfffffffc02027812 */ /* 0x000fe200078ec0ff */
[----:B------:R-:W-:Y:S01]  /*1f00*/  VIADD R21, R155, 0x76 ;  /* 0x000000769b157836 */ /* 0x000fe20000000000 */
[----:B------:R-:W-:Y:S01]  /*1f10*/  LOP3.LUT R4, R4, 0xfffffffc, RZ, 0xc0, !PT ;  /* 0xfffffffc04047812 */ /* 0x000fe200078ec0ff */
[----:B------:R-:W-:Y:S01]  /*1f20*/  IMAD.SHL.U32 R12, R22, 0x2, RZ ;  /* 0x00000002160c7824 */ /* 0x000fe200078e00ff */
[----:B------:R-:W-:Y:S01]  /*1f30*/  LEA.HI R5, R5, R152, RZ, 0x2 ;  /* 0x0000009805057211 */ /* 0x000fe200078f10ff */
[----:B------:R-:W-:Y:S01]  /*1f40*/  IMAD.IADD R51, R51, 0x1, -R2 ;  /* 0x0000000133337824 */ /* 0x000fe200078e0a02 */
[----:B------:R-:W-:Y:S01]  /*1f50*/  LOP3.LUT R6, R6, 0xfffffffc, RZ, 0xc0, !PT ;  /* 0xfffffffc06067812 */ /* 0x000fe200078ec0ff */
[----:B------:R-:W-:Y:S01]  /*1f60*/  IMAD.IADD R49, R49, 0x1, -R4 ;  /* 0x0000000131317824 */ /* 0x000fe200078e0a04 */
[----:B------:R-:W-:Y:S01]  /*1f70*/  LOP3.LUT R8, R8, 0xfffffffc, RZ, 0xc0, !PT ;  /* 0xfffffffc08087812 */ /* 0x000fe200078ec0ff */
[----:B------:R-:W-:Y:S01]  /*1f80*/  IMAD.SHL.U32 R2, R15, 0x2, RZ ;  /* 0x000000020f027824 */ /* 0x000fe200078e00ff */
[----:B------:R-:W-:Y:S01]  /*1f90*/  LOP3.LUT R5, R5, 0xfffffffc, RZ, 0xc0, !PT ;  /* 0xfffffffc05057812 */ /* 0x000fe200078ec0ff */
[----:B------:R-:W-:Y:S01]  /*1fa0*/  IMAD.IADD R47, R47, 0x1, -R6 ;  /* 0x000000012f2f7824 */ /* 0x000fe200078e0a06 */
[----:B------:R-:W-:Y:S01]  /*1fb0*/  SHF.R.S32.HI R13, RZ, 0x1f, R12 ;  /* 0x0000001fff0d7819 */ /* 0x000fe2000001140c */
[----:B------:R-:W-:Y:S01]  /*1fc0*/  IMAD.SHL.U32 R4, R16, 0x2, RZ ;  /* 0x0000000210047824 */ /* 0x000fe200078e00ff */
[----:B------:R-:W-:Y:S01]  /*1fd0*/  SHF.R.S32.HI R3, RZ, 0x1f, R2 ;  /* 0x0000001fff037819 */ /* 0x000fe20000011402 */
[----:B------:R-:W-:Y:S01]  /*1fe0*/  IMAD.IADD R45, R45, 0x1, -R8 ;  /* 0x000000012d2d7824 */ /* 0x000fe200078e0a08 */
[----:B------:R-:W-:Y:S01]  /*1ff0*/  LEA.HI R13, R13, R12, RZ, 0x2 ;  /* 0x0000000c0d0d7211 */ /* 0x000fe200078f10ff */
[----:B------:R-:W-:Y:S01]  /*2000*/  IMAD.SHL.U32 R6, R17, 0x2, RZ ;  /* 0x0000000211067824 */ /* 0x000fe200078e00ff */
[----:B------:R-:W-:Y:S01]  /*2010*/  LEA.HI R3, R3, R2, RZ, 0x2 ;  /* 0x0000000203037211 */ /* 0x000fe200078f10ff */
[----:B------:R-:W-:Y:S01]  /*2020*/  IMAD.SHL.U32 R8, R18, 0x2, RZ ;  /* 0x0000000212087824 */ /* 0x000fe200078e00ff */
[----:B------:R-:W-:Y:S01]  /*2030*/  LOP3.LUT R13, R13, 0xfffffffc, RZ, 0xc0, !PT ;  /* 0xfffffffc0d0d7812 */ /* 0x000fe200078ec0ff */
[----:B------:R-:W-:Y:S01]  /*2040*/  IMAD.IADD R152, R152, 0x1, -R5 ;  /* 0x0000000198987824 */ /* 0x000fe200078e0a05 */
        /* <DEDUP_REMOVED lines=9> */
[----:B------:R-:W-:Y:S01]  /*20e0*/  VIADD R25, R155, 0x7e ;  /* 0x0000007e9b197836 */ /* 0x000fe20000000000 */
        /* <DEDUP_REMOVED lines=16> */
[----:B------:R-:W-:Y:S01]  /*21f0*/  SHF.R.S32.HI R29, RZ, 0x1f, R14 ;  /* 0x0000001fff1d7819 */ /* 0x000fe2000001140e */
[----:B------:R-:W-:Y:S01]  /*2200*/  IMAD.SHL.U32 R8, R20, 0x2, RZ ;  /* 0x0000000214087824 */ /* 0x000fe200078e00ff */
[----:B------:R-:W-:Y:S01]  /*2210*/  LOP3.LUT R11, R11, 0xfffffffc, RZ, 0xc0, !PT ;  /* 0xfffffffc0b0b7812 */ /* 0x000fe200078ec0ff */
[----:B------:R-:W-:Y:S01]  /*2220*/  IMAD.SHL.U32 R146, R146, 0x20, RZ ;  /* 0x0000002092927824 */ /* 0x000fe200078e00ff */
[----:B------:R-:W-:-:S02]  /*2230*/  SHF.R.S32.HI R7, RZ, 0x1f, R6 ;  /* 0x0000001fff077819 */ /* 0x000fc40000011406 */
[----:B------:R-:W-:Y:S02]  /*2240*/  SHF.R.S32.HI R9, RZ, 0x1f, R8 ;  /* 0x0000001fff097819 */ /* 0x000fe40000011408 */
[----:B------:R-:W-:Y:S02]  /*2250*/  LEA.HI R7, R7, R6, RZ, 0x2 ;  /* 0x0000000607077211 */ /* 0x000fe400078f10ff */
[----:B------:R-:W-:Y:S02]  /*2260*/  LEA.HI R9, R9, R8, RZ, 0x2 ;  /* 0x0000000809097211 */ /* 0x000fe400078f10ff */
[----:B------:R-:W-:Y:S02]  /*2270*/  LOP3.LUT R7, R7, 0xfffffffc, RZ, 0xc0, !PT ;  /* 0xfffffffc07077812 */ /* 0x000fe400078ec0ff */
[----:B------:R-:W-:Y:S02]  /*2280*/  LOP3.LUT R9, R9, 0xfffffffc, RZ, 0xc0, !PT ;  /* 0xfffffffc09097812 */ /* 0x000fe400078ec0ff */
[----:B------:R-:W-:Y:S01]  /*2290*/  LEA.HI R29, R29, R14, RZ, 0x2 ;  /* 0x0000000e1d1d7211 */ /* 0x000fe200078f10ff */
[----:B------:R-:W-:Y:S01]  /*22a0*/  IMAD.IADD R6, R6, 0x1, -R7 ;  /* 0x0000000106067824 */ /* 0x000fe200078e0a07 */
[----:B------:R-:W-:Y:S01]  /*22b0*/  LEA.HI R19, R19, R19, RZ, 0x1 ;  /* 0x0000001313137211 */ /* 0x000fe200078f08ff */
[----:B------:R-:W-:Y:S01]  /*22c0*/  IMAD.IADD R7, R8, 0x1, -R9 ;  /* 0x0000000108077824 */ /* 0x000fe200078e0a09 */
[----:B------:R-:W-:Y:S01]  /*22d0*/  LEA.HI R20, R20, R20, RZ, 0x1 ;  /* 0x0000001414147211 */ /* 0x000fe200078f08ff */
[----:B------:R-:W-:Y:S01]  /*22e0*/  IMAD.IADD R9, R12, 0x1, -R13 ;  /* 0x000000010c097824 */ /* 0x000fe200078e0a0d */
[----:B------:R-:W-:Y:S01]  /*22f0*/  LEA.HI R21, R21, R21, RZ, 0x1 ;  /* 0x0000001515157211 */ /* 0x000fe200078f08ff */
[----:B------:R-:W-:Y:S01]  /*2300*/  IMAD R13, R0, UR7, RZ ;  /* 0x00000007000d7c24 */ /* 0x000fe2000f8e02ff */
[----:B------:R-:W-:Y:S01]  /*2310*/  LEA.HI R22, R22, R22, RZ, 0x1 ;  /* 0x0000001616167211 */ /* 0x000fe200078f08ff */
[----:B------:R-:W-:Y:S01]  /*2320*/  IMAD.IADD R8, R10, 0x1, -R11 ;  /* 0x000000010a087824 */ /* 0x000fe200078e0a0b */
[----:B------:R-:W-:Y:S01]  /*2330*/  LEA.HI R25, R25, R25, RZ, 0x1 ;  /* 0x0000001919197211 */ /* 0x000fe200078f08ff */
[----:B------:R-:W-:Y:S01]  /*2340*/  IMAD.SHL.U32 R10, R23, 0x2, RZ ;  /* 0x00000002170a7824 */ /* 0x000fe200078e00ff */
[----:B------:R-:W-:Y:S01]  /*2350*/  IADD3 R158, P0, R13, R158, RZ ;  /* 0x0000009e0d9e7210 */ /* 0x000fe20007f1e0ff */
[----:B------:R-:W-:Y:S01]  /*2360*/  IMAD.SHL.U32 R12, R24, 0x2, RZ ;  /* 0x00000002180c7824 */ /* 0x000fe200078e00ff */
[----:B------:R-:W-:Y:S01]  /*2370*/  LEA.HI R23, R23, R23, RZ, 0x1 ;  /* 0x0000001717177211 */ /* 0x000fe200078f08ff */
[----:B------:R-:W-:Y:S01]  /*2380*/  UMOV UR7, 0x400 ;  /* 0x0000040000077882 */ /* 0x000fe20000000000 */
[----:B------:R-:W-:Y:S01]  /*2390*/  LEA.HI.X.SX32 R159, R13, R26, 0x1, P0 ;  /* 0x0000001a0d9f7211 */ /* 0x000fe200000f0eff */
[----:B0-----:R-:W-:Y:S01]  /*23a0*/  ULEA UR7, UR8, UR7, 0x18 ;  /* 0x0000000708077291 */ /* 0x001fe2000f8ec03f */
[----:B------:R-:W0:Y:S01]  /*23b0*/  LDC R13, c[0x0][0x25c] ;  /* 0x00009700ff0d7b82 */ /* 0x000e220000000800 */
        /* <DEDUP_REMOVED lines=8> */
[----:B------:R-:W-:Y:S01]  /*2440*/  FSETP.NEU.FTZ.AND P0, PT, RZ, UR4, PT ;  /* 0x00000004ff007c0b */ /* 0x000fe2000bf1d000 */
[----:B------:R-:W-:Y:S01]  /*2450*/  IMAD.SHL.U32 R23, R23, 0x20, RZ ;  /* 0x0000002017177824 */ /* 0x000fe200078e00ff */
[----:B------:R-:W-:Y:S01]  /*2460*/  LEA.HI R24, R24, R24, RZ, 0x1 ;  /* 0x0000001818187211 */ /* 0x000fe200078f08ff */
[----:B------:R-:W-:Y:S01]  /*2470*/  IMAD.SHL.U32 R25, R25, 0x20, RZ ;  /* 0x0000002019197824 */ /* 0x000fe200078e00ff */
[----:B------:R-:W-:-:S02]  /*2480*/  LOP3.LUT R11, R11, 0xfffffffc, RZ, 0xc0, !PT ;  /* 0xfffffffc0b0b7812 */ /* 0x000fc400078ec0ff */
        /* <DEDUP_REMOVED lines=119> */
[----:B------:R-:W-:Y:S02]  /*2c00*/  LEA R14, R155, UR7, 0x9 ;  /* 0x000000079b0e7c11 */ /* 0x000fe4000f8e48ff */
[----:B0-----:R-:W-:-:S02]  /*2c10*/  SHF.R.S32.HI R13, RZ, 0x1f, R13 ;  /* 0x0000001fff0d7819 */ /* 0x001fc4000001140d */
        /* <DEDUP_REMOVED lines=71> */
[----:B------:R-:W-:-:S07]  /*3090*/  IMAD.MOV.U32 R154, RZ, RZ, -0x800001 ;  /* 0xff7fffffff9a7424 */ /* 0x000fce00078e00ff */
.L_x_25744:
[----:B-1----:R-:W-:-:S04]  /*30a0*/  IADD3 R41, P0, R156, UR6, RZ ;  /* 0x000000069c297c10 */ /* 0x002fc8000ff1e0ff */
[----:B0-----:R-:W-:Y:S02]  /*30b0*/  LEA.HI.X.SX32 R42, R156, UR10, 0x1, P0 ;  /* 0x0000000a9c2a7c11 */ /* 0x001fe400080f0eff */
[----:B------:R-:W-:-:S04]  /*30c0*/  LEA R40, P0, R41, UR14, 0x2 ;  /* 0x0000000e29287c11 */ /* 0x000fc8000f8010ff */
[----:B------:R-:W-:-:S05]  /*30d0*/  LEA.HI.X R41, R41, UR15, R42, 0x2, P0 ;  /* 0x0000000f29297c11 */ /* 0x000fca00080f142a */
        /* <DEDUP_REMOVED lines=10> */
[----:B------:R-:W-:-:S04]  /*3180*/  LEA R162, P0, R42, UR16, 0x2 ;  /* 0x000000102aa27c11 */ /* 0x000fc8000f8010ff */
[----:B------:R-:W-:Y:S02]  /*3190*/  LEA.HI.X R163, R42, UR17, R43, 0x2, P0 ;  /* 0x000000112aa37c11 */ /* 0x000fe400080f142b */
[----:B------:R-:W-:Y:S02]  /*31a0*/  SHF.R.S32.HI R42, RZ, 0x1f, R152 ;  /* 0x0000001fff2a7819 */ /* 0x000fe40000011498 */
[----:B------:R-:W-:Y:S01]  /*31b0*/  IADD3 R40, P0, R152, R160, RZ ;  /* 0x000000a098287210 */ /* 0x000fe20007f1e0ff */
[----:B------:R-:W2:Y:S04]  /*31c0*/  LDG.E.64.CONSTANT R82, desc[UR12][R162.64] ;  /* 0x0000000ca2527981 */ /* 0x000ea8000c1e9b00 */
[----:B------:R-:W-:Y:S01]  /*31d0*/  IMAD.X R41, R42, 0x1, R157, P0 ;  /* 0x000000012a297824 */ /* 0x000fe200000e069d */
[----:B------:R-:W-:-:S04]  /*31e0*/  LEA R84, P0, R40, UR16, 0x2 ;  /* 0x0000001028547c11 */ /* 0x000fc8000f8010ff */
[----:B------:R-:W-:Y:S02]  /*31f0*/  LEA.HI.X R85, R40, UR17, R41, 0x2, P0 ;  /* 0x0000001128557c11 */ /* 0x000fe400080f1429 */
[----:B------:R-:W2:Y:S04]  /*3200*/  LDS.128 R40, [R14] ;  /* 0x000000000e287984 */ /* 0x000ea80000000c00 */
[----:B------:R-:W3:Y:S01]  /*3210*/  LDG.E.64.CONSTANT R84, desc[UR12][R84.64] ;  /* 0x0000000c54547981 */ /* 0x000ee2000c1e9b00 */
[----:B--2---:R-:W-:Y:S01]  /*3220*/  FMUL.FTZ R161, R82, R42 ;  /* 0x0000002a52a17220 */ /* 0x004fe20000410000 */
[----:B------:R-:W-:Y:S02]  /*3230*/  SHF.R.S32.HI R82, RZ, 0x1f, R149 ;  /* 0x0000001fff527819 */ /* 0x000fe40000011495 */
[--C-:B------:R-:W-:Y:S01]  /*3240*/  IADD3 R42, P0, P1, R149, R160, R148.reuse ;  /* 0x000000a0952a7210 */ /* 0x100fe2000791e094 */
[----:B---3--:R-:W-:Y:S01]  /*3250*/  FFMA.FTZ R161, R84, R40, R161 ;  /* 0x0000002854a17223 */ /* 0x008fe200000100a1 */
[----:B------:R-:W-:Y:S01]  /*3260*/  FMUL.FTZ R40, R83, R43 ;  /* 0x0000002b53287220 */ /* 0x000fe20000410000 */
[----:B------:R-:W-:-:S04]  /*3270*/  SHF.R.S32.HI R43, RZ, 0x1f, R148 ;  /* 0x0000001fff2b7819 */ /* 0x000fc80000011494 */
[----:B------:R-:W-:Y:S02]  /*3280*/  IADD3.X R43, R82, R157, R43, P0, P1 ;  /* 0x0000009d522b7210 */ /* 0x000fe400007e242b */
[----:B------:R-:W-:-:S04]  /*3290*/  LEA R82, P0, R42, UR16, 0x2 ;  /* 0x000000102a527c11 */ /* 0x000fc8000f8010ff */
[----:B------:R-:W-:-:S06]  /*32a0*/  LEA.HI.X R83, R42, UR17, R43, 0x2, P0 ;  /* 0x000000112a537c11 */ /* 0x000fcc00080f142b */
[----:B------:R-:W2:Y:S01]  /*32b0*/  LDG.E.64.CONSTANT R82, desc[UR12][R82.64] ;  /* 0x0000000c52527981 */ /* 0x000ea2000c1e9b00 */
[----:B------:R-:W-:-:S03]  /*32c0*/  FFMA.FTZ R162, R85, R41, R40 ;  /* 0x0000002955a27223 */ /* 0x000fc60000010028 */
[----:B------:R-:W2:Y:S01]  /*32d0*/  LDS.128 R40, [R14+0x10] ;  /* 0x000010000e287984 */ /* 0x000ea20000000c00 */
[----:B------:R-:W-:Y:S01]  /*32e0*/  SHF.R.S32.HI R84, RZ, 0x1f, R147 ;  /* 0x0000001fff547819 */ /* 0x000fe20000011493 */
[----:B--2---:R-:W-:Y:S01]  /*32f0*/  FFMA.FTZ R161, R82, R40, R161 ;  /* 0x0000002852a17223 */ /* 0x004fe200000100a1 */
[----:B------:R-:W-:Y:S01]  /*3300*/  FFMA.FTZ R162, R83, R41, R162 ;  /* 0x0000002953a27223 */ /* 0x000fe200000100a2 */
[--C-:B------:R-:W-:Y:S02]  /*3310*/  SHF.R.S32.HI R41, RZ, 0x1f, R146.reuse ;  /* 0x0000001fff297819 */ /* 0x100fe40000011492 */
[----:B------:R-:W-:-:S04]  /*3320*/  IADD3 R40, P0, P1, R147, R160, R146 ;  /* 0x000000a093287210 */ /* 0x000fc8000791e092 */
[----:B------:R-:W-:Y:S02]  /*3330*/  IADD3.X R41, R84, R157, R41, P0, P1 ;  /* 0x0000009d54297210 */ /* 0x000fe400007e2429 */
[----:B------:R-:W-:-:S04]  /*3340*/  LEA R84, P0, R40, UR16, 0x2 ;  /* 0x0000001028547c11 */ /* 0x000fc8000f8010ff */
[----:B------:R-:W-:-:S05]  /*3350*/  LEA.HI.X R85, R40, UR17, R41, 0x2, P0 ;  /* 0x0000001128557c11 */ /* 0x000fca00080f1429 */
[----:B------:R-:W2:Y:S01]  /*3360*/  LDG.E.64.CONSTANT R40, desc[UR12][R84.64] ;  /* 0x0000000c54287981 */ /* 0x000ea2000c1e9b00 */
[----:B------:R-:W-:Y:S01]  /*3370*/  SHF.R.S32.HI R83, RZ, 0x1f, R145 ;  /* 0x0000001fff537819 */ /* 0x000fe20000011491 */
[----:B--2---:R-:W-:Y:S01]  /*3380*/  FFMA.FTZ R161, R40, R42, R161 ;  /* 0x0000002a28a17223 */ /* 0x004fe200000100a1 */
[--C-:B------:R-:W-:Y:S02]  /*3390*/  SHF.R.S32.HI R42, RZ, 0x1f, R144.reuse ;  /* 0x0000001fff2a7819 */ /* 0x100fe40000011490 */
[----:B------:R-:W-:-:S04]  /*33a0*/  IADD3 R40, P0, P1, R145, R160, R144 ;  /* 0x000000a091287210 */ /* 0x000fc8000791e090 */
        /* <DEDUP_REMOVED lines=9> */
[----:B------:R-:W-:Y:S02]  /*3440*/  SHF.R.S32.HI R41, RZ, 0x1f, R143 ;  /* 0x0000001fff297819 */ /* 0x000fe4000001148f */
        /* <DEDUP_REMOVED lines=214> */
[--C-:B------:R-:W-:Y:S01]  /*41b0*/  SHF.R.S32.HI R83, RZ, 0x1f, R96.reuse ;  /* 0x0000001fff537819 */ /* 0x100fe20000011460 */
[----:B--2---:R-:W-:Y:S01]  /*41c0*/  FFMA.FTZ R161, R40, R42, R161 ;  /* 0x0000002a28a17223 */ /* 0x004fe200000100a1 */
[----:B------:R-:W-:Y:S02]  /*41d0*/  SHF.R.S32.HI R42, RZ, 0x1f, R97 ;  /* 0x0000001fff2a7819 */ /* 0x000fe40000011461 */
        /* <DEDUP_REMOVED lines=272> */
[----:B------:R-:W2:Y:S02]  /*52e0*/  LDS.128 R40, [R14+0x1c0] ;  /* 0x0001c0000e287984 */ /* 0x000ea40000000c00 */
[----:B--2---:R-:W-:Y:S01]  /*52f0*/  FFMA.FTZ R161, R82, R40, R161 ;  /* 0x0000002852a17223 */ /* 0x004fe200000100a1 */
[----:B------:R-:W-:Y:S01]  /*5300*/  IADD3 R40, P0, P1, R6, R160, R19 ;  /* 0x000000a006287210 */ /* 0x000fe2000791e013 */
[----:B------:R-:W-:-:S03]  /*5310*/  FFMA.FTZ R162, R83, R41, R162 ;  /* 0x0000002953a27223 */ /* 0x000fc600000100a2 */
[----:B------:R-:W-:Y:S02]  /*5320*/  LEA R84, P2, R40, UR16, 0x2 ;  /* 0x0000001028547c11 */ /* 0x000fe4000f8410ff */
[----:B------:R-:W-:-:S04]  /*5330*/  IADD3.X R41, R33, R157, R26, P0, P1 ;  /* 0x0000009d21297210 */ /* 0x000fc800007e241a */
[----:B------:R-:W-:-:S05]  /*5340*/  LEA.HI.X R85, R40, UR17, R41, 0x2, P2 ;  /* 0x0000001128557c11 */ /* 0x000fca00090f1429 */
[----:B------:R-:W2:Y:S02]  /*5350*/  LDG.E.64.CONSTANT R40, desc[UR12][R84.64] ;  /* 0x0000000c54287981 */ /* 0x000ea4000c1e9b00 */
[----:B--2---:R-:W-:Y:S01]  /*5360*/  FFMA.FTZ R161, R40, R42, R161 ;  /* 0x0000002a28a17223 */ /* 0x004fe200000100a1 */
[----:B------:R-:W-:-:S04]  /*5370*/  IADD3 R40, P0, P1, R7, R160, R20 ;  /* 0x000000a007287210 */ /* 0x000fc8000791e014 */
[----:B------:R-:W-:Y:S02]  /*5380*/  LEA R82, P2, R40, UR16, 0x2 ;  /* 0x0000001028527c11 */ /* 0x000fe4000f8410ff */
[----:B------:R-:W-:-:S04]  /*5390*/  IADD3.X R83, R34, R157, R27, P0, P1 ;  /* 0x0000009d22537210 */ /* 0x000fc800007e241b */
        /* <DEDUP_REMOVED lines=24> */
[----:B------:R-:W-:-:S06]  /*5520*/  LEA.HI.X R41, R41, UR17, R84, 0x2, P2 ;  /* 0x0000001129297c11 */ /* 0x000fcc00090f1454 */
[----:B------:R-:W2:Y:S02]  /*5530*/  LDG.E.64.CONSTANT R40, desc[UR12][R40.64] ;  /* 0x0000000c28287981 */ /* 0x000ea4000c1e9b00 */
[----:B--2---:R-:W-:Y:S01]  /*5540*/  FFMA.FTZ R161, R40, R42, R161 ;  /* 0x0000002a28a17223 */ /* 0x004fe200000100a1 */
[-C--:B------:R-:W-:Y:S02]  /*5550*/  IADD3 R42, P0, P1, R11, R160.reuse, R24 ;  /* 0x000000a00b2a7210 */ /* 0x080fe4000791e018 */
[----:B------:R-:W-:Y:S02]  /*5560*/  IADD3 R160, P3, P4, R12, R160, R25 ;  /* 0x000000a00ca07210 */ /* 0x000fe40007c7e019 */
[----:B------:R-:W-:Y:S02]  /*5570*/  LEA R82, P2, R42, UR16, 0x2 ;  /* 0x000000102a527c11 */ /* 0x000fe4000f8410ff */
[-C--:B------:R-:W-:Y:S02]  /*5580*/  IADD3.X R83, R38, R157.reuse, R31, P0, P1 ;  /* 0x0000009d26537210 */ /* 0x080fe400007e241f */
[----:B------:R-:W-:-:S02]  /*5590*/  IADD3.X R157, R39, R157, R32, P3, P4 ;  /* 0x0000009d279d7210 */ /* 0x000fc40001fe8420 */
[----:B------:R-:W-:Y:S02]  /*55a0*/  LEA.HI.X R83, R42, UR17, R83, 0x2, P2 ;  /* 0x000000112a537c11 */ /* 0x000fe400090f1453 */
[----:B------:R-:W-:-:S04]  /*55b0*/  LEA R84, P0, R160, UR16, 0x2 ;  /* 0x00000010a0547c11 */ /* 0x000fc8000f8010ff */
[----:B------:R-:W-:Y:S01]  /*55c0*/  LEA.HI.X R85, R160, UR17, R157, 0x2, P0 ;  /* 0x00000011a0557c11 */ /* 0x000fe200080f149d */
[----:B------:R-:W2:Y:S05]  /*55d0*/  LDG.E.64.CONSTANT R82, desc[UR12][R82.64] ;  /* 0x0000000c52527981 */ /* 0x000eaa000c1e9b00 */
[----:B------:R-:W3:Y:S01]  /*55e0*/  LDG.E.64.CONSTANT R84, desc[UR12][R84.64] ;  /* 0x0000000c54547981 */ /* 0x000ee2000c1e9b00 */
[----:B------:R-:W-:-:S03]  /*55f0*/  FFMA.FTZ R162, R41, R43, R162 ;  /* 0x0000002b29a27223 */ /* 0x000fc600000100a2 */
[----:B------:R-:W2:Y:S01]  /*5600*/  LDS.128 R40, [R14+0x1f0] ;  /* 0x0001f0000e287984 */ /* 0x000ea20000000c00 */
[----:B------:R-:W-:Y:S01]  /*5610*/  UMOV UR7, 0xffffffff ;  /* 0xffffffff00077882 */ /* 0x000fe20000000000 */
[----:B--2---:R-:W-:Y:S01]  /*5620*/  FFMA.FTZ R161, R82, R40, R161 ;  /* 0x0000002852a17223 */ /* 0x004fe200000100a1 */
[----:B------:R-:W-:-:S03]  /*5630*/  FFMA.FTZ R162, R83, R41, R162 ;  /* 0x0000002953a27223 */ /* 0x000fc600000100a2 */
[----:B---3--:R-:W-:Y:S01]  /*5640*/  FFMA.FTZ R42, R84, R42, R161 ;  /* 0x0000002a542a7223 */ /* 0x008fe200000100a1 */
[----:B------:R-:W-:-:S04]  /*5650*/  FFMA.FTZ R43, R85, R43, R162 ;  /* 0x0000002b552b7223 */ /* 0x000fc800000100a2 */
[----:B------:R-:W-:Y:S01]  /*5660*/  FADD.FTZ R42, R42, R43 ;  /* 0x0000002b2a2a7221 */ /* 0x000fe20000010000 */
[----:B------:R-:W-:Y:S06]  /*5670*/  BRA.DIV UR7, `(.L_x_25741) ;  /* 0x0000009a07a07947 */ /* 0x000fec000b800000 */
[----:B------:R0:W1:Y:S02]  /*5680*/  SHFL.BFLY PT, R41, R42, 0x1, 0x1f ;  /* 0x0c201f002a297f89 */ /* 0x00006400000e0000 */
.L_x_25783:
[----:B------:R-:W-:Y:S01]  /*5690*/  ISETP.NE.AND P0, PT, R155, RZ, PT ;  /* 0x000000ff9b00720c */ /* 0x000fe20003f05270 */
[----:B-1----:R-:W-:Y:S01]  /*56a0*/  FADD.FTZ R40, R42, R41 ;  /* 0x000000292a287221 */ /* 0x002fe20000010000 */
[----:B------:R-:W-:Y:S03]  /*56b0*/  BSSY B1, `(.L_x_25742) ;  /* 0x000000d000017945 */ /* 0x000fe60003800000 */
[----:B------:R-:W-:-:S08]  /*56c0*/  FFMA.FTZ R43, R40, UR11, RZ ;  /* 0x0000000b282b7c23 */ /* 0x000fd000080100ff */
[----:B------:R-:W-:Y:S05]  /*56d0*/  @P0 BRA `(.L_x_25743) ;  /* 0x0000000000280947 */ /* 0x000fea0003800000 */
[----:B------:R-:W1:Y:S01]  /*56e0*/  S2UR UR8, SR_CgaCtaId ;  /* 0x00000000000879c3 */ /* 0x000e620000008800 */
[----:B------:R-:W-:Y:S01]  /*56f0*/  UMOV UR7, 0x400 ;  /* 0x0000040000077882 */ /* 0x000fe20000000000 */
[----:B------:R-:W-:Y:S01]  /*5700*/  IMAD R40, R156, 0x10, R153 ;  /* 0x000000109c287824 */ /* 0x000fe200078e0299 */
[----:B------:R-:W-:-:S04]  /*5710*/  UIADD3 UR7, UR7, 0x420, URZ ;  /* 0x0000042007077890 */ /* 0x000fc8000fffe03f */
[----:B------:R-:W-:-:S13]  /*5720*/  ISETP.GE.AND P0, PT, R40, UR9, PT ;  /* 0x0000000928007c0c */ /* 0x000fda000bf06270 */
[----:B------:R-:W-:Y:S01]  /*5730*/  @!P0 FMNMX.FTZ R154, R154, R43, !PT ;  /* 0x0000002b9a9a8209 */ /* 0x000fe20007810000 */
[----:B-1----:R-:W-:-:S06]  /*5740*/  ULEA UR7, UR8, UR7, 0x18 ;  /* 0x0000000708077291 */ /* 0x002fcc000f8ec03f */
[----:B------:R-:W-:Y:S02]  /*5750*/  LEA R41, R40, UR7, 0x2 ;  /* 0x0000000728297c11 */ /* 0x000fe4000f8e10ff */
[----:B------:R-:W-:-:S05]  /*5760*/  FSEL R40, R43, RZ, !P0 ;  /* 0x000000ff2b287208 */ /* 0x000fca0004000000 */
[----:B------:R1:W-:Y:S02]  /*5770*/  STS [R41], R40 ;  /* 0x0000002829007388 */ /* 0x0003e40000000800 */
.L_x_25743:
[----:B------:R-:W-:Y:S05]  /*5780*/  BSYNC B1 ;  /* 0x0000000000017941 */ /* 0x000fea0003800000 */
.L_x_25742:
[----:B------:R-:W-:-:S05]  /*5790*/  VIADD R156, R156, 0x4 ;  /* 0x000000049c9c7836 */ /* 0x000fca0000000000 */
[----:B------:R-:W-:-:S13]  /*57a0*/  ISETP.GE.AND P0, PT, R156, UR5, PT ;  /* 0x000000059c007c0c */ /* 0x000fda000bf06270 */
[----:B------:R-:W-:Y:S05]  /*57b0*/  @!P0 BRA `(.L_x_25744) ;  /* 0xffffffd800388947 */ /* 0x000fea000383ffff */
[----:B------:R-:W-:Y:S05]  /*57c0*/  BRA `(.L_x_25739) ;  /* 0x0000002400f87947 */ /* 0x000fea0003800000 */
.L_x_25740:
[----:B------:R-:W0:Y:S01]  /*57d0*/  S2R R40, SR_TID.X ;  /* 0x0000000000287919 */ /* 0x000e220000002100 */
[----:B------:R-:W-:Y:S01]  /*57e0*/  IMAD.MOV.U32 R154, RZ, RZ, -0x800001 ;  /* 0xff7fffffff9a7424 */ /* 0x000fe200078e00ff */
[----:B0-----:R-:W-:-:S04]  /*57f0*/  SHF.R.S32.HI R41, RZ, 0x1f, R40 ;  /* 0x0000001fff297819 */ /* 0x001fc80000011428 */
[----:B------:R-:W-:-:S04]  /*5800*/  LEA.HI R41, R41, R40, RZ, 0x5 ;  /* 0x0000002829297211 */ /* 0x000fc800078f28ff */
[----:B------:R-:W-:-:S07]  /*5810*/  SHF.R.S32.HI R156, RZ, 0x5, R41 ;  /* 0x00000005ff9c7819 */ /* 0x000fce0000011429 */
.L_x_25748:
[----:B0-----:R-:W-:-:S04]  /*5820*/  IADD3 R41, P0, R156, UR6, RZ ;  /* 0x000000069c297c10 */ /* 0x001fc8000ff1e0ff */
[----:B------:R-:W-:Y:S02]  /*5830*/  LEA.HI.X.SX32 R42, R156, UR10, 0x1, P0 ;  /* 0x0000000a9c2a7c11 */ /* 0x000fe400080f0eff */
[----:B------:R-:W-:-:S04]  /*5840*/  LEA R40, P0, R41, UR20, 0x2 ;  /* 0x0000001429287c11 */ /* 0x000fc8000f8010ff */
[----:B------:R-:W-:-:S05]  /*5850*/  LEA.HI.X R41, R41, UR21, R42, 0x2, P0 ;  /* 0x0000001529297c11 */ /* 0x000fca00080f142a */
        /* <DEDUP_REMOVED lines=23> */
[--C-:B------:R-:W-:Y:S02]  /*59d0*/  SHF.R.S32.HI R82, RZ, 0x1f, R148.reuse ;  /* 0x0000001fff527819 */ /* 0x100fe40000011494 */
[----:B------:R-:W-:Y:S01]  /*59e0*/  IADD3 R42, P0, P1, R149, R160, R148 ;  /* 0x000000a0952a7210 */ /* 0x000fe2000791e094 */
        /* <DEDUP_REMOVED lines=578> */
[----:B------:R-:W-:-:S05]  /*7e10*/  IMAD.U32 R43, RZ, RZ, UR9 ;  /* 0x00000009ff2b7e24 */ /* 0x000fca000f8e00ff */
[----:B------:R-:W-:Y:S01]  /*7e20*/  IADD3 R43, -R43, 0x1, RZ ;  /* 0x000000012b2b7810 */ /* 0x000fe20007ffe1ff */
[----:B------:R-:W-:Y:S06]  /*7e30*/  BRA.DIV UR7, `(.L_x_25745) ;  /* 0x0000007207d47947 */ /* 0x000fec000b800000 */
[----:B------:R0:W1:Y:S02]  /*7e40*/  SHFL.BFLY PT, R41, R42, 0x1, 0x1f ;  /* 0x0c201f002a297f89 */ /* 0x00006400000e0000 */
.L_x_25786:
[----:B-1----:R-:W-:Y:S01]  /*7e50*/  FADD.FTZ R41, R42, R41 ;  /* 0x000000292a297221 */ /* 0x002fe20000010000 */
[----:B------:R-:W-:Y:S01]  /*7e60*/  ISETP.NE.AND P0, PT, R155, RZ, PT ;  /* 0x000000ff9b00720c */ /* 0x000fe20003f05270 */
[C---:B0-----:R-:W-:Y:S01]  /*7e70*/  IMAD R42, R156.reuse, 0x10, R153 ;  /* 0x000000109c2a7824 */ /* 0x041fe200078e0299 */
[----:B------:R-:W-:Y:S01]  /*7e80*/  BSSY B1, `(.L_x_25746) ;  /* 0x0000011000017945 */ /* 0x000fe20003800000 */
[----:B------:R-:W-:Y:S02]  /*7e90*/  VIADD R156, R156, 0x4 ;  /* 0x000000049c9c7836 */ /* 0x000fe40000000000 */
[----:B------:R-:W-:Y:S01]  /*7ea0*/  FMUL.FTZ R41, R41, UR24 ;  /* 0x0000001829297c20 */ /* 0x000fe20008410000 */
[----:B------:R-:W-:Y:S02]  /*7eb0*/  IMAD.IADD R40, R43, 0x1, R42 ;  /* 0x000000012b287824 */ /* 0x000fe400078e022a */
[----:B------:R-:W-:-:S03]  /*7ec0*/  ISETP.GE.AND P1, PT, R156, UR5, PT ;  /* 0x000000059c007c0c */ /* 0x000fc6000bf26270 */
[----:B------:R-:W-:-:S05]  /*7ed0*/  I2FP.F32.S32 R40, R40 ;  /* 0x0000002800287245 */ /* 0x000fca0000201400 */
[----:B------:R-:W-:Y:S01]  /*7ee0*/  FFMA.FTZ R43, R40, UR4, R41 ;  /* 0x00000004282b7c23 */ /* 0x000fe20008010029 */
        /* <DEDUP_REMOVED lines=10> */
.L_x_25747:
[----:B------:R-:W-:Y:S05]  /*7f90*/  BSYNC B1 ;  /* 0x0000000000017941 */ /* 0x000fea0003800000 */
.L_x_25746:
[----:B------:R-:W-:Y:S05]  /*7fa0*/  @!P1 BRA `(.L_x_25748) ;  /* 0xffffffd8001c9947 */ /* 0x000fea000383ffff */
.L_x_25739:
[----:B------:R-:W-:Y:S05]  /*7fb0*/  BSYNC B0 ;  /* 0x0000000000007941 */ /* 0x000fea0003800000 */
.L_x_25738:
        /* <DEDUP_REMOVED lines=15> */
.L_x_25792:
        /* <DEDUP_REMOVED lines=49> */
.L_x_25754:
        /* <DEDUP_REMOVED lines=11> */
.L_x_25753:
[----:B------:R-:W-:Y:S05]  /*8470*/  BSYNC B1 ;  /* 0x0000000000017941 */ /* 0x000fea0003800000 */
.L_x_25752:
        /* <DEDUP_REMOVED lines=15> */
.L_x_25757:
        /* <DEDUP_REMOVED lines=100> */
.L_x_25756:
[----:B------:R-:W-:Y:S05]  /*8bb0*/  BSYNC B1 ;  /* 0x0000000000017941 */ /* 0x000fea0003800000 */
.L_x_25755:
        /* <DEDUP_REMOVED lines=55> */
.L_x_25759:
[----:B------:R-:W-:Y:S05]  /*8f30*/  BSYNC B1 ;  /* 0x0000000000017941 */ /* 0x000fea0003800000 */
.L_x_25758:
[----:B------:R-:W-:-:S13]  /*8f40*/  ISETP.LT.OR P0, PT, R6, UR4, P0 ;  /* 0x0000000406007c0c */ /* 0x000fda0008701670 */
        /* <DEDUP_REMOVED lines=25> */
.L_x_25751:
[----:B------:R-:W-:Y:S05]  /*90e0*/  BSYNC B0 ;  /* 0x0000000000007941 */ /* 0x000fea0003800000 */
.L_x_25750:
        /* <DEDUP_REMOVED lines=51> */
.L_x_25764:
        /* <DEDUP_REMOVED lines=8> */
.L_x_25763:
[----:B------:R-:W-:Y:S05]  /*94a0*/  BSYNC B1 ;  /* 0x0000000000017941 */ /* 0x000fea0003800000 */
.L_x_25762:
        /* <DEDUP_REMOVED lines=15> */
.L_x_25767:
        /* <DEDUP_REMOVED lines=52> */
.L_x_25766:
[----:B------:R-:W-:Y:S05]  /*98e0*/  BSYNC B1 ;  /* 0x0000000000017941 */ /* 0x000fea0003800000 */
.L_x_25765:
[----:B------:R-:W-:Y:S01]  /*98f0*/  IADD3 R5, -R6, UR4, RZ ;  /* 0x0000000406057c10 */ /* 0x000fe2000fffe1ff */
[----:B------:R-:W-:Y:S03]  /*9900*/  BSSY B1, `(.L_x_25768) ;  /* 0x000001e000017945 */ /* 0x000fe60003800000 */
        /* <DEDUP_REMOVED lines=29> */
.L_x_25769:
[----:B------:R-:W-:Y:S05]  /*9ae0*/  BSYNC B1 ;  /* 0x0000000000017941 */ /* 0x000fea0003800000 */
.L_x_25768:
[----:B------:R-:W-:-:S13]  /*9af0*/  ISETP.LT.OR P0, PT, R6, UR4, P0 ;  /* 0x0000000406007c0c */ /* 0x000fda0008701670 */
        /* <DEDUP_REMOVED lines=13> */
.L_x_25761:
[----:B------:R-:W-:Y:S05]  /*9bd0*/  BSYNC B0 ;  /* 0x0000000000007941 */ /* 0x000fea0003800000 */
.L_x_25760:
[----:B------:R-:W-:Y:S01]  /*9be0*/  SHF.R.S32.HI R16, RZ, 0x1f, R3 ;  /* 0x0000001fff107819 */ /* 0x000fe20000011403 */
        /* <DEDUP_REMOVED lines=10> */
[----:B--2-4-:R-:W-:-:S02]  /*9c90*/  CS2R R4, SRZ ;  /* 0x0000000000047805 */ /* 0x014fc4000001ff00 */
[----:B------:R-:W-:Y:S02]  /*9ca0*/  ISETP.GE.AND P0, PT, R19, UR5, PT ;  /* 0x0000000513007c0c */ /* 0x000fe4000bf06270 */
[----:B------:R-:W-:Y:S02]  /*9cb0*/  CS2R R6, SRZ ;  /* 0x0000000000067805 */ /* 0x000fe4000001ff00 */
[----:B------:R-:W-:Y:S02]  /*9cc0*/  CS2R R8, SRZ ;  /* 0x0000000000087805 */ /* 0x000fe4000001ff00 */
[----:B------:R-:W-:Y:S02]  /*9cd0*/  CS2R R10, SRZ ;  /* 0x00000000000a7805 */ /* 0x000fe4000001ff00 */
[----:B------:R-:W-:Y:S02]  /*9ce0*/  CS2R R12, SRZ ;  /* 0x00000000000c7805 */ /* 0x000fe4000001ff00 */
[----:B------:R-:W-:-:S02]  /*9cf0*/  CS2R R14, SRZ ;  /* 0x00000000000e7805 */ /* 0x000fc4000001ff00 */
[----:B------:R-:W-:Y:S01]  /*9d00*/  CS2R R16, SRZ ;  /* 0x0000000000107805 */ /* 0x000fe2000001ff00 */
[----:B------:R-:W-:Y:S01]  /*9d10*/  IMAD.MOV.U32 R18, RZ, RZ, RZ ;  /* 0x000000ffff127224 */ /* 0x000fe200078e00ff */
[----:B------:R-:W-:Y:S02]  /*9d20*/  CS2R R20, SRZ ;  /* 0x0000000000147805 */ /* 0x000fe4000001ff00 */
[----:B------:R-:W-:Y:S02]  /*9d30*/  CS2R R22, SRZ ;  /* 0x0000000000167805 */ /* 0x000fe4000001ff00 */
[----:B------:R-:W-:Y:S02]  /*9d40*/  CS2R R100, SRZ ;  /* 0x0000000000647805 */ /* 0x000fe4000001ff00 */
[----:B------:R-:W-:Y:S02]  /*9d50*/  CS2R R102, SRZ ;  /* 0x0000000000667805 */ /* 0x000fe4000001ff00 */
[----:B------:R-:W-:Y:S01]  /*9d60*/  CS2R R104, SRZ ;  /* 0x0000000000687805 */ /* 0x000fe2000001ff00 */
[----:B------:R-:W-:Y:S06]  /*9d70*/  @P0 BRA `(.L_x_25771) ;  /* 0x0000002c00940947 */ /* 0x000fec0003800000 */
[----:B------:R-:W2:Y:S01]  /*9d80*/  S2UR UR7, SR_CgaCtaId ;  /* 0x00000000000779c3 */ /* 0x000ea20000008800 */
[----:B---3--:R-:W-:Y:S01]  /*9d90*/  SHF.R.S32.HI R25, RZ, 0x1f, R2 ;  /* 0x0000001fff197819 */ /* 0x008fe20000011402 */
[----:B------:R-:W-:Y:S01]  /*9da0*/  ULDC.64 UR16, c[0x0][0x238] ;  /* 0x00008e0000107ab9 */ /* 0x000fe20000000a00 */
[----:B------:R-:W-:Y:S01]  /*9db0*/  IADD3 R107, P0, R19, UR6, RZ ;  /* 0x00000006136b7c10 */ /* 0x000fe2000ff1e0ff */
[----:B------:R-:W-:Y:S01]  /*9dc0*/  UMOV UR4, 0x400 ;  /* 0x0000040000047882 */ /* 0x000fe20000000000 */
[----:B------:R-:W-:Y:S01]  /*9dd0*/  LEA.HI R25, R25, R2, RZ, 0x2 ;  /* 0x0000000219197211 */ /* 0x000fe200078f10ff */
[----:B------:R-:W-:Y:S01]  /*9de0*/  UIADD3 UR4, UR4, 0x420, URZ ;  /* 0x0000042004047890 */ /* 0x000fe2000fffe03f */
[----:B------:R-:W-:Y:S01]  /*9df0*/  LEA.HI.X.SX32 R24, R19, UR10, 0x1, P0 ;  /* 0x0000000a13187c11 */ /* 0x000fe200080f0eff */
[----:B------:R-:W3:Y:S01]  /*9e00*/  LDC R28, c[0x0][0x25c] ;  /* 0x00009700ff1c7b82 */ /* 0x000ee20000000800 */
[----:B------:R-:W-:Y:S01]  /*9e10*/  LEA R106, P0, R107, UR16, 0x2 ;  /* 0x000000106b6a7c11 */ /* 0x000fe2000f8010ff */
[----:B------:R-:W-:Y:S01]  /*9e20*/  ULDC UR8, c[0x0][0x260] ;  /* 0x0000980000087ab9 */ /* 0x000fe20000000800 */
[C---:B------:R-:W-:Y:S01]  /*9e30*/  LOP3.LUT R27, R25.reuse, 0xfffffffc, RZ, 0xc0, !PT ;  /* 0xfffffffc191b7812 */ /* 0x040fe200078ec0ff */
[----:B------:R-:W-:Y:S01]  /*9e40*/  IMAD.SHL.U32 R25, R25, 0x4, RZ ;  /* 0x0000000419197824 */ /* 0x000fe200078e00ff */
[----:B------:R-:W-:Y:S01]  /*9e50*/  LEA.HI.X R107, R107, UR17, R24, 0x2, P0 ;  /* 0x000000116b6b7c11 */ /* 0x000fe200080f1418 */
[----:B------:R-:W-:Y:S01]  /*9e60*/  IMAD R152, R0, UR8, RZ ;  /* 0x0000000800987c24 */ /* 0x000fe2000f8e02ff */
[----:B------:R-:W-:Y:S01]  /*9e70*/  LOP3.LUT R108, RZ, UR5, RZ, 0x33, !PT ;  /* 0x00000005ff6c7c12 */ /* 0x000fe2000f8e33ff */
[----:B------:R-:W-:Y:S01]  /*9e80*/  IMAD.IADD R24, R2, 0x1, -R27 ;  /* 0x0000000102187824 */ /* 0x000fe200078e0a1b */
[----:B------:R-:W-:Y:S01]  /*9e90*/  LOP3.LUT R25, R25, 0xfffffff0, RZ, 0xc0, !PT ;  /* 0xfffffff019197812 */ /* 0x000fe200078ec0ff */
[----:B------:R-:W-:Y:S01]  /*9ea0*/  IMAD.MOV.U32 R116, RZ, RZ, RZ ;  /* 0x000000ffff747224 */ /* 0x000fe200078e00ff */
[----:B------:R-:W-:Y:S01]  /*9eb0*/  SHF.R.S32.HI R153, RZ, 0x1f, R152 ;  /* 0x0000001fff997819 */ /* 0x000fe20000011498 */
[----:B------:R-:W-:-:S02]  /*9ec0*/  IMAD.SHL.U32 R26, R24, 0x4, RZ ;  /* 0x00000004181a7824 */ /* 0x000fc400078e00ff */
[C---:B------:R-:W-:Y:S01]  /*9ed0*/  IMAD R24, R19.reuse, 0x4, R24 ;  /* 0x0000000413187824 */ /* 0x040fe200078e0218 */
[----:B--2---:R-:W-:Y:S01]  /*9ee0*/  ULEA UR4, UR7, UR4, 0x18 ;  /* 0x0000000407047291 */ /* 0x004fe2000f8ec03f */
[----:B------:R-:W-:Y:S02]  /*9ef0*/  IMAD.IADD R149, R26, 0x1, R25 ;  /* 0x000000011a957824 */ /* 0x000fe400078e0219 */
[----:B------:R-:W-:Y:S02]  /*9f00*/  IMAD R26, R19, 0x10, R26 ;  /* 0x00000010131a7824 */ /* 0x000fe400078e021a */
[----:B------:R-:W-:Y:S01]  /*9f10*/  IMAD.MOV.U32 R109, RZ, RZ, R19 ;  /* 0x000000ffff6d7224 */ /* 0x000fe200078e0013 */
[----:B------:R-:W-:Y:S01]  /*9f20*/  LEA R117, R24, UR4, 0x4 ;  /* 0x0000000418757c11 */ /* 0x000fe2000f8e20ff */
[----:B------:R-:W-:Y:S01]  /*9f30*/  VIADD R118, R26, 0x3 ;  /* 0x000000031a767836 */ /* 0x000fe20000000000 */
[----:B---3--:R-:W-:Y:S01]  /*9f40*/  SHF.R.S32.HI R0, RZ, 0x1f, R28 ;  /* 0x0000001fff007819 */ /* 0x008fe2000001141c */
        /* <DEDUP_REMOVED lines=30> */
.L_x_25772:
[----:B------:R-:W2:Y:S04]  /*a130*/  LDG.E.CONSTANT R25, desc[UR12][R106.64] ;  /* 0x0000000c6a197981 */ /* 0x000ea8000c1e9900 */
[----:B------:R-:W3:Y:S01]  /*a140*/  LDS.128 R32, [R117] ;  /* 0x0000000075207984 */ /* 0x000ee20000000c00 */
        /* <DEDUP_REMOVED lines=13> */
[----:B------:R4:W5:Y:S01]  /*a220*/  LDG.E.128.CONSTANT R84, desc[UR12][R24.64+0x200] ;  /* 0x0002000c18547981 */ /* 0x000962000c1e9d00 */
[----:B------:R-:W-:Y:S02]  /*a230*/  IADD3 R26, P0, R147, R154, RZ ;  /* 0x0000009a931a7210 */ /* 0x000fe40007f1e0ff */
[----:B------:R-:W-:Y:S02]  /*a240*/  LEA.HI.X R73, R27, UR15, R28, 0x2, P1 ;  /* 0x0000000f1b497c11 */ /* 0x000fe400088f141c */
[----:B------:R-:W-:Y:S02]  /*a250*/  LEA R76, P1, R26, UR14, 0x2 ;  /* 0x0000000e1a4c7c11 */ /* 0x000fe4000f8210ff */
[----:B------:R-:W-:-:S02]  /*a260*/  LEA.HI.X.SX32 R27, R147, R150, 0x1, P0 ;  /* 0x00000096931b7211 */ /* 0x000fc400000f0eff */
[----:B------:R-:W3:Y:S02]  /*a270*/  LDG.E.128.CONSTANT R72, desc[UR12][R72.64] ;  /* 0x0000000c48487981 */ /* 0x000ee4000c1e9d00 */
[----:B------:R-:W-:Y:S02]  /*a280*/  LEA.HI.X R77, R26, UR15, R27, 0x2, P1 ;  /* 0x0000000f1a4d7c11 */ /* 0x000fe400088f141b */
[----:B------:R-:W-:-:S04]  /*a290*/  IADD3 R26, P0, R146, R154, RZ ;  /* 0x0000009a921a7210 */ /* 0x000fc80007f1e0ff */
[----:B------:R-:W-:Y:S01]  /*a2a0*/  LEA R68, P1, R26, UR14, 0x2 ;  /* 0x0000000e1a447c11 */ /* 0x000fe2000f8210ff */
[----:B------:R-:W3:Y:S01]  /*a2b0*/  LDG.E.128.CONSTANT R76, desc[UR12][R76.64] ;  /* 0x0000000c4c4c7981 */ /* 0x000ee2000c1e9d00 */
[----:B----4-:R-:W-:-:S04]  /*a2c0*/  LEA.HI.X.SX32 R25, R146, R150, 0x1, P0 ;  /* 0x0000009692197211 */ /* 0x010fc800000f0eff */
        /* <DEDUP_REMOVED lines=35> */
[----:B------:R-:W-:Y:S01]  /*a500*/  LEA.HI.X R37, R24, UR15, R25, 0x2, P1 ;  /* 0x0000000f18257c11 */ /* 0x000fe200088f1419 */
[----:B------:R-:W-:-:S05]  /*a510*/  IMAD.IADD R24, R108, 0x1, R109 ;  /* 0x000000016c187824 */ /* 0x000fca00078e026d */
[----:B------:R-:W4:Y:S01]  /*a520*/  LDG.E.128.CONSTANT R36, desc[UR12][R36.64] ;  /* 0x0000000c24247981 */ /* 0x000f22000c1e9d00 */
[----:B------:R-:W-:Y:S02]  /*a530*/  ISETP.NE.AND P0, PT, R24, -0x2, PT ;  /* 0xfffffffe1800780c */ /* 0x000fe40003f05270 */
[----:B------:R-:W-:-:S04]  /*a540*/  IADD3 R26, P1, R138, R154, RZ ;  /* 0x0000009a8a1a7210 */ /* 0x000fc80007f3e0ff */
[----:B------:R-:W-:Y:S02]  /*a550*/  LEA.HI.X.SX32 R27, R138, R150, 0x1, P1 ;  /* 0x000000968a1b7211 */ /* 0x000fe400008f0eff */
[----:B01----:R-:W-:-:S04]  /*a560*/  LEA R40, P2, R26, UR14, 0x2 ;  /* 0x0000000e1a287c11 */ /* 0x003fc8000f8410ff */
[----:B------:R-:W-:Y:S01]  /*a570*/  LEA.HI.X R41, R26, UR15, R27, 0x2, P2 ;  /* 0x0000000f1a297c11 */ /* 0x000fe200090f141b */
[C---:B------:R-:W-:Y:S02]  /*a580*/  @!P0 VIADD R25, R118.reuse, 0xfffffffe ;  /* 0xfffffffe76198836 */ /* 0x040fe40000000000 */
[----:B------:R-:W-:-:S03]  /*a590*/  @!P0 VIADD R24, R118, 0xfffffffd ;  /* 0xfffffffd76188836 */ /* 0x000fc60000000000 */
[----:B------:R-:W-:Y:S01]  /*a5a0*/  @!P0 ISETP.GE.AND P6, PT, R25, UR9, PT ;  /* 0x0000000919008c0c */ /* 0x000fe2000bfc6270 */
[----:B------:R-:W-:Y:S01]  /*a5b0*/  @!P0 VIADD R25, R118, 0xffffffff ;  /* 0xffffffff76198836 */ /* 0x000fe20000000000 */
[----:B------:R-:W-:Y:S01]  /*a5c0*/  @!P0 ISETP.GE.AND P1, PT, R24, UR9, PT ;  /* 0x0000000918008c0c */ /* 0x000fe2000bf26270 */
[----:B------:R-:W-:Y:S01]  /*a5d0*/  @!P0 VIADD R26, R118, 0xffffffff ;  /* 0xffffffff761a8836 */ /* 0x000fe20000000000 */
[----:B------:R-:W4:Y:S01]  /*a5e0*/  LDG.E.128.CONSTANT R40, desc[UR12][R40.64] ;  /* 0x0000000c28287981 */ /* 0x000f22000c1e9d00 */
[----:B------:R-:W-:Y:S01]  /*a5f0*/  @!P0 ISETP.GE.AND P2, PT, R24, UR9, PT ;  /* 0x0000000918008c0c */ /* 0x000fe2000bf46270 */
[C---:B------:R-:W-:Y:S01]  /*a600*/  @!P0 VIADD R27, R118.reuse, 0xffffffff ;  /* 0xffffffff761b8836 */ /* 0x040fe20000000000 */
[----:B------:R-:W-:Y:S01]  /*a610*/  @!P0 ISETP.GE.AND P3, PT, R25, UR9, PT ;  /* 0x0000000919008c0c */ /* 0x000fe2000bf66270 */
[----:B------:R-:W-:Y:S01]  /*a620*/  @!P0 VIADD R25, R118, 0xfffffffe ;  /* 0xfffffffe76198836 */ /* 0x000fe20000000000 */
[----:B------:R-:W-:Y:S01]  /*a630*/  @!P0 ISETP.GE.AND P4, PT, R26, UR9, PT ;  /* 0x000000091a008c0c */ /* 0x000fe2000bf86270 */
[----:B------:R-:W-:-:S03]  /*a640*/  @!P0 VIADD R26, R118, 0xfffffffe ;  /* 0xfffffffe761a8836 */ /* 0x000fc60000000000 */
[----:B------:R-:W-:Y:S01]  /*a650*/  @!P0 ISETP.GE.AND P5, PT, R25, UR9, PT ;  /* 0x0000000919008c0c */ /* 0x000fe2000bfa6270 */
[C---:B------:R-:W-:Y:S02]  /*a660*/  @!P0 VIADD R28, R118.reuse, 0xfffffffd ;  /* 0xfffffffd761c8836 */ /* 0x040fe40000000000 */
[C---:B------:R-:W-:Y:S02]  /*a670*/  @!P0 VIADD R29, R118.reuse, 0xfffffffd ;  /* 0xfffffffd761d8836 */ /* 0x040fe40000000000 */
[C---:B------:R-:W-:Y:S02]  /*a680*/  @!P0 VIADD R88, R118.reuse, 0xfffffffe ;  /* 0xfffffffe76588836 */ /* 0x040fe40000000000 */
[----:B------:R-:W-:Y:S01]  /*a690*/  @!P0 VIADD R31, R118, 0xfffffffd ;  /* 0xfffffffd761f8836 */ /* 0x000fe20000000000 */
[----:B--2---:R-:W-:Y:S02]  /*a6a0*/  @!P0 FSEL R80, R80, RZ, !P1 ;  /* 0x000000ff50508208 */ /* 0x004fe40004800000 */
[----:B------:R-:W-:-:S02]  /*a6b0*/  @!P0 FSEL R81, R81, RZ, !P6 ;  /* 0x000000ff51518208 */ /* 0x000fc40007000000 */
[----:B------:R-:W-:Y:S02]  /*a6c0*/  @!P0 ISETP.GE.AND P1, PT, R24, UR9, PT ;  /* 0x0000000918008c0c */ /* 0x000fe4000bf26270 */
[----:B------:R-:W-:Y:S02]  /*a6d0*/  @!P0 ISETP.GE.AND P6, PT, R118, UR9, PT ;  /* 0x0000000976008c0c */ /* 0x000fe4000bfc6270 */
[----:B------:R-:W-:Y:S02]  /*a6e0*/  @!P0 FSEL R82, R82, RZ, !P3 ;  /* 0x000000ff52528208 */ /* 0x000fe40005800000 */
[----:B------:R-:W-:Y:S02]  /*a6f0*/  IADD3 R24, P3, R137, R154, RZ ;  /* 0x0000009a89187210 */ /* 0x000fe40007f7e0ff */
[----:B------:R-:W-:Y:S02]  /*a700*/  @!P0 FSEL R83, R83, RZ, !P6 ;  /* 0x000000ff53538208 */ /* 0x000fe40007000000 */
[----:B------:R-:W-:-:S02]  /*a710*/  LEA R96, P6, R24, UR14, 0x2 ;  /* 0x0000000e18607c11 */ /* 0x000fc4000f8c10ff */
[----:B------:R-:W-:Y:S02]  /*a720*/  LEA.HI.X.SX32 R25, R137, R150, 0x1, P3 ;  /* 0x0000009689197211 */ /* 0x000fe400018f0eff */
[----:B-----5:R-:W-:Y:S02]  /*a730*/  @!P0 FSEL R86, R86, RZ, !P4 ;  /* 0x000000ff56568208 */ /* 0x020fe40006000000 */
[----:B------:R-:W-:Y:S01]  /*a740*/  LEA.HI.X R97, R24, UR15, R25, 0x2, P6 ;  /* 0x0000000f18617c11 */ /* 0x000fe2000b0f1419 */
[----:B------:R-:W-:Y:S01]  /*a750*/  @!P0 VIADD R25, R118, 0xfffffffe ;  /* 0xfffffffe76198836 */ /* 0x000fe20000000000 */
[----:B------:R-:W-:Y:S01]  /*a760*/  @!P0 FSEL R84, R84, RZ, !P2 ;  /* 0x000000ff54548208 */ /* 0x000fe20005000000 */
[C---:B------:R-:W-:Y:S01]  /*a770*/  @!P0 VIADD R24, R118.reuse, 0xffffffff ;  /* 0xffffffff76188836 */ /* 0x040fe20000000000 */
[C---:B------:R-:W-:Y:S02]  /*a780*/  @!P0 ISETP.GE.AND P6, PT, R118.reuse, UR9, PT ;  /* 0x0000000976008c0c */ /* 0x040fe4000bfc6270 */
[----:B------:R-:W-:Y:S01]  /*a790*/  @!P0 ISETP.GE.AND P4, PT, R25, UR9, PT ;  /* 0x0000000919008c0c */ /* 0x000fe2000bf86270 */
[----:B------:R-:W-:Y:S01]  /*a7a0*/  @!P0 VIADD R25, R118, 0xfffffffd ;  /* 0xfffffffd76198836 */ /* 0x000fe20000000000 */
[----:B------:R-:W-:Y:S01]  /*a7b0*/  @!P0 ISETP.GE.AND P2, PT, R26, UR9, PT ;  /* 0x000000091a008c0c */ /* 0x000fe2000bf46270 */
[----:B------:R-:W-:Y:S01]  /*a7c0*/  @!P0 VIADD R26, R118, 0xfffffffd ;  /* 0xfffffffd761a8836 */ /* 0x000fe20000000000 */
[----:B------:R-:W-:Y:S01]  /*a7d0*/  @!P0 FSEL R87, R87, RZ, !P6 ;  /* 0x000000ff57578208 */ /* 0x000fe20007000000 */
[----:B------:R-:W2:Y:S01]  /*a7e0*/  LDG.E.128.CONSTANT R96, desc[UR12][R96.64] ;  /* 0x0000000c60607981 */ /* 0x000ea2000c1e9d00 */
[----:B---3--:R-:W-:-:S02]  /*a7f0*/  @!P0 FSEL R72, R72, RZ, !P1 ;  /* 0x000000ff48488208 */ /* 0x008fc40004800000 */
[----:B------:R-:W-:Y:S01]  /*a800*/  @!P0 ISETP.GE.AND P6, PT, R24, UR9, PT ;  /* 0x0000000918008c0c */ /* 0x000fe2000bfc6270 */
[C---:B------:R-:W-:Y:S01]  /*a810*/  @!P0 VIADD R24, R118.reuse, 0xfffffffe ;  /* 0xfffffffe76188836 */ /* 0x040fe20000000000 */
[----:B------:R-:W-:Y:S01]  /*a820*/  @!P0 ISETP.GE.AND P1, PT, R25, UR9, PT ;  /* 0x0000000919008c0c */ /* 0x000fe2000bf26270 */
[C---:B------:R-:W-:Y:S01]  /*a830*/  @!P0 VIADD R25, R118.reuse, 0xffffffff ;  /* 0xffffffff76198836 */ /* 0x040fe20000000000 */
[----:B------:R-:W-:Y:S02]  /*a840*/  @!P0 FSEL R73, R73, RZ, !P2 ;  /* 0x000000ff49498208 */ /* 0x000fe40005000000 */
[----:B------:R-:W-:Y:S02]  /*a850*/  @!P0 ISETP.GE.AND P3, PT, R27, UR9, PT ;  /* 0x000000091b008c0c */ /* 0x000fe4000bf66270 */
[----:B------:R-:W-:Y:S02]  /*a860*/  @!P0 ISETP.GE.AND P2, PT, R118, UR9, PT ;  /* 0x0000000976008c0c */ /* 0x000fe4000bf46270 */
[----:B------:R-:W-:-:S02]  /*a870*/  @!P0 FSEL R85, R85, RZ, !P5 ;  /* 0x000000ff55558208 */ /* 0x000fc40006800000 */
[----:B------:R-:W-:Y:S02]  /*a880*/  @!P0 ISETP.GE.AND P5, PT, R26, UR9, PT ;  /* 0x000000091a008c0c */ /* 0x000fe4000bfa6270 */
[----:B----4-:R-:W-:Y:S02]  /*a890*/  @!P0 FSEL R68, R68, RZ, !P1 ;  /* 0x000000ff44448208 */ /* 0x010fe40004800000 */
[----:B------:R-:W-:Y:S02]  /*a8a0*/  @!P0 FSEL R74, R74, RZ, !P3 ;  /* 0x000000ff4a4a8208 */ /* 0x000fe40005800000 */
[----:B------:R-:W-:Y:S02]  /*a8b0*/  @!P0 FSEL R75, R75, RZ, !P2 ;  /* 0x000000ff4b4b8208 */ /* 0x000fe40005000000 */
[----:B------:R-:W-:Y:S01]  /*a8c0*/  @!P0 ISETP.GE.AND P1, PT, R28, UR9, PT ;  /* 0x000000091c008c0c */ /* 0x000fe2000bf26270 */
[----:B------:R-:W-:Y:S01]  /*a8d0*/  @!P0 VIADD R28, R118, 0xfffffffe ;  /* 0xfffffffe761c8836 */ /* 0x000fe20000000000 */
[----:B------:R-:W-:Y:S01]  /*a8e0*/  @!P0 ISETP.GE.AND P3, PT, R24, UR9, PT ;  /* 0x0000000918008c0c */ /* 0x000fe2000bf66270 */
[C---:B------:R-:W-:Y:S01]  /*a8f0*/  @!P0 VIADD R24, R118.reuse, 0xfffffffd ;  /* 0xfffffffd76188836 */ /* 0x040fe20000000000 */
[----:B------:R-:W-:Y:S01]  /*a900*/  @!P0 ISETP.GE.AND P2, PT, R25, UR9, PT ;  /* 0x0000000919008c0c */ /* 0x000fe2000bf46270 */
[----:B------:R-:W-:Y:S01]  /*a910*/  @!P0 VIADD R27, R118, 0xfffffffe ;  /* 0xfffffffe761b8836 */ /* 0x000fe20000000000 */
[----:B------:R-:W-:-:S02]  /*a920*/  @!P0 FSEL R77, R77, RZ, !P4 ;  /* 0x000000ff4d4d8208 */ /* 0x000fc40006000000 */
[----:B------:R-:W-:Y:S02]  /*a930*/  @!P0 FSEL R76, R76, RZ, !P5 ;  /* 0x000000ff4c4c8208 */ /* 0x000fe40006800000 */
[----:B------:R-:W-:Y:S02]  /*a940*/  IADD3 R25, P4, R136, R154, RZ ;  /* 0x0000009a88197210 */ /* 0x000fe40007f9e0ff */
[----:B------:R-:W-:Y:S02]  /*a950*/  @!P0 ISETP.GE.AND P5, PT, R118, UR9, PT ;  /* 0x0000000976008c0c */ /* 0x000fe4000bfa6270 */
[----:B------:R-:W-:Y:S02]  /*a960*/  @!P0 FSEL R69, R69, RZ, !P3 ;  /* 0x000000ff45458208 */ /* 0x000fe40005800000 */
[----:B------:R-:W-:Y:S02]  /*a970*/  @!P0 FSEL R78, R78, RZ, !P6 ;  /* 0x000000ff4e4e8208 */ /* 0x000fe40007000000 */
[----:B------:R-:W-:-:S02]  /*a980*/  LEA.HI.X.SX32 R26, R136, R150, 0x1, P4 ;  /* 0x00000096881a7211 */ /* 0x000fc400020f0eff */
[----:B------:R-:W-:Y:S01]  /*a990*/  @!P0 ISETP.GE.AND P3, PT, R28, UR9, PT ;  /* 0x000000091c008c0c */ /* 0x000fe2000bf66270 */
[----:B------:R-:W-:Y:S01]  /*a9a0*/  @!P0 VIADD R28, R118, 0xffffffff ;  /* 0xffffffff761c8836 */ /* 0x000fe20000000000 */
[----:B------:R-:W-:Y:S02]  /*a9b0*/  @!P0 FSEL R70, R70, RZ, !P2 ;  /* 0x000000ff46468208 */ /* 0x000fe40005000000 */
[----:B------:R-:W-:Y:S02]  /*a9c0*/  @!P0 ISETP.GE.AND P6, PT, R24, UR9, PT ;  /* 0x0000000918008c0c */ /* 0x000fe4000bfc6270 */
[----:B------:R-:W-:Y:S02]  /*a9d0*/  @!P0 FSEL R79, R79, RZ, !P5 ;  /* 0x000000ff4f4f8208 */ /* 0x000fe40006800000 */
[----:B------:R-:W-:Y:S01]  /*a9e0*/  @!P0 ISETP.GE.AND P4, PT, R27, UR9, PT ;  /* 0x000000091b008c0c */ /* 0x000fe2000bf86270 */
[C---:B------:R-:W-:Y:S01]  /*a9f0*/  @!P0 VIADD R27, R118.reuse, 0xffffffff ;  /* 0xffffffff761b8836 */ /* 0x040fe20000000000 */
[----:B------:R-:W-:-:S02]  /*aa00*/  @!P0 ISETP.GE.AND P2, PT, R118, UR9, PT ;  /* 0x0000000976008c0c */ /* 0x000fc4000bf46270 */
[----:B------:R-:W-:Y:S02]  /*aa10*/  LEA R24, P5, R25, UR14, 0x2 ;  /* 0x0000000e19187c11 */ /* 0x000fe4000f8a10ff */
[----:B------:R-:W-:Y:S02]  /*aa20*/  @!P0 FSEL R71, R71, RZ, !P2 ;  /* 0x000000ff47478208 */ /* 0x000fe40005000000 */
[----:B------:R-:W-:Y:S02]  /*aa30*/  LEA.HI.X R25, R25, UR15, R26, 0x2, P5 ;  /* 0x0000000f19197c11 */ /* 0x000fe4000a8f141a */
[----:B------:R-:W-:Y:S01]  /*aa40*/  @!P0 ISETP.GE.AND P2, PT, R28, UR9, PT ;  /* 0x000000091c008c0c */ /* 0x000fe2000bf46270 */
[C---:B------:R-:W-:Y:S01]  /*aa50*/  @!P0 VIADD R28, R118.reuse, 0xfffffffe ;  /* 0xfffffffe761c8836 */ /* 0x040fe20000000000 */
[----:B------:R-:W-:Y:S02]  /*aa60*/  @!P0 ISETP.GE.AND P5, PT, R27, UR9, PT ;  /* 0x000000091b008c0c */ /* 0x000fe4000bfa6270 */
[----:B------:R-:W-:Y:S01]  /*aa70*/  @!P0 FSEL R61, R61, RZ, !P4 ;  /* 0x000000ff3d3d8208 */ /* 0x000fe20006000000 */
[----:B------:R-:W3:Y:S01]  /*aa80*/  LDG.E.128.CONSTANT R24, desc[UR12][R24.64] ;  /* 0x0000000c18187981 */ /* 0x000ee2000c1e9d00 */
[----:B------:R-:W-:-:S02]  /*aa90*/  @!P0 ISETP.GE.AND P4, PT, R118, UR9, PT ;  /* 0x0000000976008c0c */ /* 0x000fc4000bf86270 */
[----:B------:R-:W-:Y:S02]  /*aaa0*/  @!P0 FSEL R62, R62, RZ, !P5 ;  /* 0x000000ff3e3e8208 */ /* 0x000fe40006800000 */
[----:B------:R-:W-:Y:S01]  /*aab0*/  @!P0 ISETP.GE.AND P5, PT, R28, UR9, PT ;  /* 0x000000091c008c0c */ /* 0x000fe2000bfa6270 */
[----:B------:R-:W-:Y:S01]  /*aac0*/  @!P0 VIADD R28, R118, 0xffffffff ;  /* 0xffffffff761c8836 */ /* 0x000fe20000000000 */
[----:B------:R-:W-:Y:S02]  /*aad0*/  @!P0 FSEL R60, R60, RZ, !P6 ;  /* 0x000000ff3c3c8208 */ /* 0x000fe40007000000 */
[----:B------:R-:W-:Y:S02]  /*aae0*/  @!P0 ISETP.GE.AND P6, PT, R29, UR9, PT ;  /* 0x000000091d008c0c */ /* 0x000fe4000bfc6270 */
[----:B------:R-:W-:Y:S02]  /*aaf0*/  @!P0 FSEL R63, R63, RZ, !P4 ;  /* 0x000000ff3f3f8208 */ /* 0x000fe40006000000 */
[----:B------:R-:W-:-:S02]  /*ab00*/  IADD3 R29, P4, R135, R154, RZ ;  /* 0x0000009a871d7210 */ /* 0x000fc40007f9e0ff */
[----:B------:R-:W-:Y:S02]  /*ab10*/  @!P0 FSEL R64, R64, RZ, !P1 ;  /* 0x000000ff40408208 */ /* 0x000fe40004800000 */
[----:B------:R-:W-:Y:S02]  /*ab20*/  @!P0 ISETP.GE.AND P1, PT, R28, UR9, PT ;  /* 0x000000091c008c0c */ /* 0x000fe4000bf26270 */
[----:B------:R-:W-:Y:S02]  /*ab30*/  @!P0 FSEL R65, R65, RZ, !P3 ;  /* 0x000000ff41418208 */ /* 0x000fe40005800000 */
[----:B------:R-:W-:Y:S02]  /*ab40*/  LEA R28, P3, R29, UR14, 0x2 ;  /* 0x0000000e1d1c7c11 */ /* 0x000fe4000f8610ff */
[----:B------:R-:W-:Y:S02]  /*ab50*/  LEA.HI.X.SX32 R30, R135, R150, 0x1, P4 ;  /* 0x00000096871e7211 */ /* 0x000fe400020f0eff */
[----:B------:R-:W-:-:S02]  /*ab60*/  @!P0 ISETP.GE.AND P4, PT, R118, UR9, PT ;  /* 0x0000000976008c0c */ /* 0x000fc4000bf86270 */
[----:B------:R-:W-:Y:S02]  /*ab70*/  LEA.HI.X R29, R29, UR15, R30, 0x2, P3 ;  /* 0x0000000f1d1d7c11 */ /* 0x000fe400098f141e */
[----:B------:R-:W-:Y:S02]  /*ab80*/  @!P0 FSEL R67, R67, RZ, !P4 ;  /* 0x000000ff43438208 */ /* 0x000fe40006000000 */
[----:B------:R-:W-:Y:S02]  /*ab90*/  @!P0 ISETP.GE.AND P3, PT, R88, UR9, PT ;  /* 0x0000000958008c0c */ /* 0x000fe4000bf66270 */
[----:B------:R-:W-:Y:S02]  /*aba0*/  IADD3 R88, P4, R134, R154, RZ ;  /* 0x0000009a86587210 */ /* 0x000fe40007f9e0ff */
[----:B------:R-:W-:Y:S02]  /*abb0*/  @!P0 FSEL R56, R56, RZ, !P6 ;  /* 0x000000ff38388208 */ /* 0x000fe40007000000 */
[----:B------:R-:W-:-:S02]  /*abc0*/  LEA R92, P6, R88, UR14, 0x2 ;  /* 0x0000000e585c7c11 */ /* 0x000fc4000f8c10ff */
[----:B------:R-:W-:-:S04]  /*abd0*/  LEA.HI.X.SX32 R89, R134, R150, 0x1, P4 ;  /* 0x0000009686597211 */ /* 0x000fc800020f0eff */
[----:B------:R-:W-:-:S06]  /*abe0*/  LEA.HI.X R93, R88, UR15, R89, 0x2, P6 ;  /* 0x0000000f585d7c11 */ /* 0x000fcc000b0f1459 */
[----:B------:R-:W4:Y:S01]  /*abf0*/  LDG.E.128.CONSTANT R92, desc[UR12][R92.64] ;  /* 0x0000000c5c5c7981 */ /* 0x000f22000c1e9d00 */
[----:B------:R-:W-:Y:S02]  /*ac00*/  @!P0 FSEL R66, R66, RZ, !P2 ;  /* 0x000000ff42428208 */ /* 0x000fe40005000000 */
[----:B------:R-:W-:Y:S02]  /*ac10*/  @!P0 ISETP.GE.AND P2, PT, R31, UR9, PT ;  /* 0x000000091f008c0c */ /* 0x000fe4000bf46270 */
[----:B------:R-:W5:Y:S01]  /*ac20*/  LDG.E.128.CONSTANT R28, desc[UR12][R28.64] ;  /* 0x0000000c1c1c7981 */ /* 0x000f62000c1e9d00 */
[----:B------:R-:W-:Y:S01]  /*ac30*/  FMUL.FTZ R81, R33, R81 ;  /* 0x0000005121517220 */ /* 0x000fe20000410000 */
[----:B------:R-:W-:Y:S02]  /*ac40*/  @!P0 FSEL R58, R58, RZ, !P1 ;  /* 0x000000ff3a3a8208 */ /* 0x000fe40004800000 */
[----:B------:R-:W-:Y:S01]  /*ac50*/  @!P0 ISETP.GE.AND P1, PT, R118, UR9, PT ;  /* 0x0000000976008c0c */ /* 0x000fe2000bf26270 */
[----:B------:R-:W-:Y:S01]  /*ac60*/  FFMA.FTZ R81, R32, R80, R81 ;  /* 0x0000005020517223 */ /* 0x000fe20000010051 */
[----:B------:R-:W-:Y:S01]  /*ac70*/  @!P0 VIADD R80, R118, 0xffffffff ;  /* 0xffffffff76508836 */ /* 0x000fe20000000000 */
[----:B------:R-:W-:Y:S01]  /*ac80*/  @!P0 FSEL R48, R48, RZ, !P2 ;  /* 0x000000ff30308208 */ /* 0x000fe20005000000 */
[----:B------:R-:W-:Y:S01]  /*ac90*/  @!P0 VIADD R88, R118, 0xfffffffd ;  /* 0xfffffffd76588836 */ /* 0x000fe20000000000 */
[----:B------:R-:W-:-:S02]  /*aca0*/  @!P0 FSEL R59, R59, RZ, !P1 ;  /* 0x000000ff3b3b8208 */ /* 0x000fc40004800000 */
[----:B------:R-:W-:Y:S02]  /*acb0*/  @!P0 ISETP.GE.AND P1, PT, R80, UR9, PT ;  /* 0x0000000950008c0c */ /* 0x000fe4000bf26270 */
[----:B------:R-:W-:Y:S01]  /*acc0*/  IADD3 R80, P2, R133, R154, RZ ;  /* 0x0000009a85507210 */ /* 0x000fe20007f5e0ff */
[----:B------:R-:W-:Y:S01]  /*acd0*/  @!P0 VIADD R89, R118, 0xfffffffe ;  /* 0xfffffffe76598836 */ /* 0x000fe20000000000 */
[----:B------:R-:W-:Y:S01]  /*ace0*/  @!P0 FSEL R57, R57, RZ, !P5 ;  /* 0x000000ff39398208 */ /* 0x000fe20006800000 */
[----:B------:R-:W-:Y:S01]  /*acf0*/  FFMA.FTZ R82, R34, R82, R81 ;  /* 0x0000005222527223 */ /* 0x000fe20000010051 */
[----:B------:R-:W-:Y:S02]  /*ad00*/  @!P0 ISETP.GE.AND P5, PT, R88, UR9, PT ;  /* 0x0000000958008c0c */ /* 0x000fe4000bfa6270 */
[----:B------:R-:W-:Y:S02]  /*ad10*/  @!P0 FSEL R49, R49, RZ, !P3 ;  /* 0x000000ff31318208 */ /* 0x000fe40005800000 */
[----:B------:R-:W-:-:S02]  /*ad20*/  LEA R88, P3, R80, UR14, 0x2 ;  /* 0x0000000e50587c11 */ /* 0x000fc4000f8610ff */
[----:B------:R-:W-:Y:S01]  /*ad30*/  LEA.HI.X.SX32 R81, R133, R150, 0x1, P2 ;  /* 0x0000009685517211 */ /* 0x000fe200010f0eff */
[----:B------:R-:W-:Y:S01]  /*ad40*/  @!P0 VIADD R90, R118, 0xffffffff ;  /* 0xffffffff765a8836 */ /* 0x000fe20000000000 */
[----:B------:R-:W-:Y:S02]  /*ad50*/  @!P0 ISETP.GE.AND P6, PT, R89, UR9, PT ;  /* 0x0000000959008c0c */ /* 0x000fe4000bfc6270 */
[----:B------:R-:W-:Y:S01]  /*ad60*/  LEA.HI.X R89, R80, UR15, R81, 0x2, P3 ;  /* 0x0000000f50597c11 */ /* 0x000fe200098f1451 */
[C---:B------:R-:W-:Y:S01]  /*ad70*/  FMUL.FTZ R85, R33.reuse, R85 ;  /* 0x0000005521557220 */ /* 0x040fe20000410000 */
[----:B------:R-:W-:Y:S01]  /*ad80*/  @!P0 ISETP.GE.AND P4, PT, R90, UR9, PT ;  /* 0x000000095a008c0c */ /* 0x000fe2000bf86270 */
[----:B------:R-:W-:Y:S02]  /*ad90*/  FMUL.FTZ R73, R33, R73 ;  /* 0x0000004921497220 */ /* 0x000fe40000410000 */
[----:B------:R-:W-:Y:S01]  /*ada0*/  FFMA.FTZ R85, R32, R84, R85 ;  /* 0x0000005420557223 */ /* 0x000fe20000010055 */
[----:B------:R-:W5:Y:S01]  /*adb0*/  LDG.E.128.CONSTANT R88, desc[UR12][R88.64] ;  /* 0x0000000c58587981 */ /* 0x000f62000c1e9d00 */
[----:B------:R-:W-:Y:S01]  /*adc0*/  @!P0 VIADD R84, R118, 0xfffffffd ;  /* 0xfffffffd76548836 */ /* 0x000fe20000000000 */
[----:B------:R-:W-:Y:S01]  /*add0*/  @!P0 FSEL R50, R50, RZ, !P4 ;  /* 0x000000ff32328208 */ /* 0x000fe20006000000 */
[----:B------:R-:W-:Y:S01]  /*ade0*/  FFMA.FTZ R73, R32, R72, R73 ;  /* 0x0000004820497223 */ /* 0x000fe20000010049 */
[----:B------:R-:W-:-:S02]  /*adf0*/  @!P0 ISETP.GE.AND P4, PT, R118, UR9, PT ;  /* 0x0000000976008c0c */ /* 0x000fc4000bf86270 */
[----:B------:R-:W-:Y:S01]  /*ae00*/  IADD3 R72, P3, R132, R154, RZ ;  /* 0x0000009a84487210 */ /* 0x000fe20007f7e0ff */
[----:B------:R-:W-:Y:S01]  /*ae10*/  FFMA.FTZ R86, R34, R86, R85 ;  /* 0x0000005622567223 */ /* 0x000fe20000010055 */
[----:B------:R-:W-:Y:S02]  /*ae20*/  @!P0 ISETP.GE.AND P2, PT, R84, UR9, PT ;  /* 0x0000000954008c0c */ /* 0x000fe4000bf46270 */
[----:B------:R-:W-:Y:S02]  /*ae30*/  @!P0 FSEL R51, R51, RZ, !P4 ;  /* 0x000000ff33338208 */ /* 0x000fe40006000000 */
[----:B------:R-:W-:Y:S02]  /*ae40*/  LEA R84, P4, R72, UR14, 0x2 ;  /* 0x0000000e48547c11 */ /* 0x000fe4000f8810ff */
[----:B------:R-:W-:Y:S01]  /*ae50*/  LEA.HI.X.SX32 R81, R132, R150, 0x1, P3 ;  /* 0x0000009684517211 */ /* 0x000fe200018f0eff */
[----:B------:R-:W-:-:S03]  /*ae60*/  FFMA.FTZ R87, R35, R87, R86 ;  /* 0x0000005723577223 */ /* 0x000fc60000010056 */
[----:B------:R-:W-:Y:S01]  /*ae70*/  LEA.HI.X R85, R72, UR15, R81, 0x2, P4 ;  /* 0x0000000f48557c11 */ /* 0x000fe2000a0f1451 */
[----:B------:R-:W-:Y:S01]  /*ae80*/  FADD.FTZ R104, R87, R104 ;  /* 0x0000006857687221 */ /* 0x000fe20000010000 */
[----:B------:R-:W-:-:S04]  /*ae90*/  @!P0 VIADD R80, R118, 0xfffffffe ;  /* 0xfffffffe76508836 */ /* 0x000fc80000000000 */
[----:B------:R-:W5:Y:S01]  /*aea0*/  LDG.E.128.CONSTANT R84, desc[UR12][R84.64] ;  /* 0x0000000c54547981 */ /* 0x000f62000c1e9d00 */
[C---:B------:R-:W-:Y:S01]  /*aeb0*/  IADD3 R72, P4, R131.reuse, R154, RZ ;  /* 0x0000009a83487210 */ /* 0x040fe20007f9e0ff */
[----:B------:R-:W-:Y:S01]  /*aec0*/  FFMA.FTZ R74, R34, R74, R73 ;  /* 0x0000004a224a7223 */ /* 0x000fe20000010049 */
[----:B------:R-:W-:Y:S02]  /*aed0*/  @!P0 ISETP.GE.AND P3, PT, R80, UR9, PT ;  /* 0x0000000950008c0c */ /* 0x000fe4000bf66270 */
[----:B------:R-:W-:Y:S02]  /*aee0*/  @!P0 FSEL R52, R52, RZ, !P5 ;  /* 0x000000ff34348208 */ /* 0x000fe40006800000 */
[----:B------:R-:W-:Y:S02]  /*aef0*/  LEA R80, P5, R72, UR14, 0x2 ;  /* 0x0000000e48507c11 */ /* 0x000fe4000f8a10ff */
[----:B------:R-:W-:Y:S01]  /*af00*/  LEA.HI.X.SX32 R73, R131, R150, 0x1, P4 ;  /* 0x0000009683497211 */ /* 0x000fe200020f0eff */
[----:B------:R-:W-:-:S03]  /*af10*/  FFMA.FTZ R82, R35, R83, R82 ;  /* 0x0000005323527223 */ /* 0x000fc60000010052 */
[----:B------:R-:W-:Y:S01]  /*af20*/  LEA.HI.X R81, R72, UR15, R73, 0x2, P5 ;  /* 0x0000000f48517c11 */ /* 0x000fe2000a8f1449 */
[----:B------:R-:W-:Y:S01]  /*af30*/  FMUL.FTZ R77, R33, R77 ;  /* 0x0000004d214d7220 */ /* 0x000fe20000410000 */
[----:B------:R-:W-:-:S03]  /*af40*/  FADD.FTZ R105, R82, R105 ;  /* 0x0000006952697221 */ /* 0x000fc60000010000 */
[----:B------:R-:W-:Y:S01]  /*af50*/  FFMA.FTZ R77, R32, R76, R77 ;  /* 0x0000004c204d7223 */ /* 0x000fe2000001004d */
[----:B------:R-:W5:Y:S01]  /*af60*/  LDG.E.128.CONSTANT R80, desc[UR12][R80.64] ;  /* 0x0000000c50507981 */ /* 0x000f62000c1e9d00 */
[----:B------:R-:W-:Y:S01]  /*af70*/  @!P0 VIADD R76, R118, 0xffffffff ;  /* 0xffffffff764c8836 */ /* 0x000fe20000000000 */
[----:B------:R-:W-:Y:S01]  /*af80*/  IADD3 R72, P5, R130, R154, RZ ;  /* 0x0000009a82487210 */ /* 0x000fe20007fbe0ff */
[----:B------:R-:W-:Y:S01]  /*af90*/  FFMA.FTZ R78, R34, R78, R77 ;  /* 0x0000004e224e7223 */ /* 0x000fe2000001004d */
[----:B------:R-:W-:Y:S02]  /*afa0*/  @!P0 FSEL R53, R53, RZ, !P6 ;  /* 0x000000ff35358208 */ /* 0x000fe40007000000 */
[----:B------:R-:W-:Y:S02]  /*afb0*/  @!P0 ISETP.GE.AND P4, PT, R76, UR9, PT ;  /* 0x000000094c008c0c */ /* 0x000fe4000bf86270 */
[----:B------:R-:W-:Y:S02]  /*afc0*/  LEA R76, P6, R72, UR14, 0x2 ;  /* 0x0000000e484c7c11 */ /* 0x000fe4000f8c10ff */
[----:B------:R-:W-:Y:S01]  /*afd0*/  LEA.HI.X.SX32 R73, R130, R150, 0x1, P5 ;  /* 0x0000009682497211 */ /* 0x000fe200028f0eff */
[----:B------:R-:W-:-:S03]  /*afe0*/  FFMA.FTZ R79, R35, R79, R78 ;  /* 0x0000004f234f7223 */ /* 0x000fc6000001004e */
[----:B------:R-:W-:Y:S01]  /*aff0*/  LEA.HI.X R77, R72, UR15, R73, 0x2, P6 ;  /* 0x0000000f484d7c11 */ /* 0x000fe2000b0f1449 */
[C---:B------:R-:W-:Y:S01]  /*b000*/  FMUL.FTZ R69, R33.reuse, R69 ;  /* 0x0000004521457220 */ /* 0x040fe20000410000 */
[----:B------:R-:W-:Y:S01]  /*b010*/  FMUL.FTZ R61, R33, R61 ;  /* 0x0000003d213d7220 */ /* 0x000fe20000410000 */
[----:B------:R-:W-:-:S03]  /*b020*/  FADD.FTZ R102, R79, R102 ;  /* 0x000000664f667221 */ /* 0x000fc60000010000 */
[----:B------:R-:W5:Y:S01]  /*b030*/  LDG.E.128.CONSTANT R76, desc[UR12][R76.64] ;  /* 0x0000000c4c4c7981 */ /* 0x000f62000c1e9d00 */
[C---:B------:R-:W-:Y:S01]  /*b040*/  FFMA.FTZ R69, R32.reuse, R68, R69 ;  /* 0x0000004420457223 */ /* 0x040fe20000010045 */
[----:B------:R-:W-:Y:S01]  /*b050*/  FFMA.FTZ R61, R32, R60, R61 ;  /* 0x0000003c203d7223 */ /* 0x000fe2000001003d */
[----:B------:R-:W-:Y:S02]  /*b060*/  @!P0 FSEL R54, R54, RZ, !P1 ;  /* 0x000000ff36368208 */ /* 0x000fe40004800000 */
[----:B------:R-:W-:Y:S02]  /*b070*/  @!P0 ISETP.GE.AND P6, PT, R118, UR9, PT ;  /* 0x0000000976008c0c */ /* 0x000fe4000bfc6270 */
[----:B------:R-:W-:Y:S01]  /*b080*/  IADD3 R60, P1, R129, R154, RZ ;  /* 0x0000009a813c7210 */ /* 0x000fe20007f3e0ff */
[----:B------:R-:W-:Y:S01]  /*b090*/  FFMA.FTZ R70, R34, R70, R69 ;  /* 0x0000004622467223 */ /* 0x000fe20000010045 */
[----:B------:R-:W-:Y:S02]  /*b0a0*/  @!P0 FSEL R55, R55, RZ, !P6 ;  /* 0x000000ff37378208 */ /* 0x000fe40007000000 */
[----:B------:R-:W-:-:S02]  /*b0b0*/  LEA R72, P6, R60, UR14, 0x2 ;  /* 0x0000000e3c487c11 */ /* 0x000fc4000f8c10ff */
[----:B------:R-:W-:Y:S01]  /*b0c0*/  LEA.HI.X.SX32 R69, R129, R150, 0x1, P1 ;  /* 0x0000009681457211 */ /* 0x000fe200008f0eff */
[----:B------:R-:W-:Y:S01]  /*b0d0*/  FFMA.FTZ R74, R35, R75, R74 ;  /* 0x0000004b234a7223 */ /* 0x000fe2000001004a */
[----:B------:R-:W-:Y:S02]  /*b0e0*/  @!P0 VIADD R68, R118, 0xfffffffd ;  /* 0xfffffffd76448836 */ /* 0x000fe40000000000 */
[----:B------:R-:W-:Y:S01]  /*b0f0*/  LEA.HI.X R73, R60, UR15, R69, 0x2, P6 ;  /* 0x0000000f3c497c11 */ /* 0x000fe2000b0f1445 */
[----:B------:R-:W-:Y:S02]  /*b100*/  @!P0 VIADD R60, R118, 0xffffffff ;  /* 0xffffffff763c8836 */ /* 0x000fe40000000000 */
[----:B------:R-:W-:Y:S01]  /*b110*/  FADD.FTZ R103, R74, R103 ;  /* 0x000000674a677221 */ /* 0x000fe20000010000 */
[----:B------:R-:W-:Y:S01]  /*b120*/  @!P0 ISETP.GE.AND P5, PT, R68, UR9, PT ;  /* 0x0000000944008c0c */ /* 0x000fe2000bfa6270 */
[----:B------:R-:W-:Y:S01]  /*b130*/  @!P0 VIADD R68, R118, 0xfffffffe ;  /* 0xfffffffe76448836 */ /* 0x000fe20000000000 */
[----:B------:R-:W5:Y:S01]  /*b140*/  LDG.E.128.CONSTANT R72, desc[UR12][R72.64] ;  /* 0x0000000c48487981 */ /* 0x000f62000c1e9d00 */
[----:B------:R-:W-:-:S02]  /*b150*/  @!P0 ISETP.GE.AND P6, PT, R60, UR9, PT ;  /* 0x000000093c008c0c */ /* 0x000fc4000bfc6270 */
[----:B------:R-:W-:Y:S02]  /*b160*/  @!P0 FSEL R44, R44, RZ, !P2 ;  /* 0x000000ff2c2c8208 */ /* 0x000fe40005000000 */
        /* <DEDUP_REMOVED lines=13> */
[C---:B------:R-:W-:Y:S01]  /*b240*/  IADD3 R60, P3, R127.reuse, R154, RZ ;  /* 0x0000009a7f3c7210 */ /* 0x040fe20007f7e0ff */
[----:B------:R-:W-:Y:S01]  /*b250*/  FFMA.FTZ R66, R34, R66, R65 ;  /* 0x0000004222427223 */ /* 0x000fe20000010041 */
[----:B------:R-:W-:Y:S02]  /*b260*/  @!P0 FSEL R46, R46, RZ, !P4 ;  /* 0x000000ff2e2e8208 */ /* 0x000fe40006000000 */
[----:B------:R-:W-:Y:S02]  /*b270*/  @!P0 ISETP.GE.AND P2, PT, R64, UR9, PT ;  /* 0x0000000940008c0c */ /* 0x000fe4000bf46270 */
[----:B------:R-:W-:Y:S02]  /*b280*/  LEA R64, P4, R60, UR14, 0x2 ;  /* 0x0000000e3c407c11 */ /* 0x000fe4000f8810ff */
[----:B------:R-:W-:Y:S01]  /*b290*/  LEA.HI.X.SX32 R61, R127, R150, 0x1, P3 ;  /* 0x000000967f3d7211 */ /* 0x000fe200018f0eff */
[----:B------:R-:W-:Y:S01]  /*b2a0*/  FMUL.FTZ R57, R33, R57 ;  /* 0x0000003921397220 */ /* 0x000fe20000410000 */
[----:B------:R-:W-:-:S02]  /*b2b0*/  FFMA.FTZ R66, R35, R67, R66 ;  /* 0x0000004323427223 */ /* 0x000fc40000010042 */
[----:B------:R-:W-:Y:S01]  /*b2c0*/  LEA.HI.X R65, R60, UR15, R61, 0x2, P4 ;  /* 0x0000000f3c417c11 */ /* 0x000fe2000a0f143d */
[----:B------:R-:W-:Y:S01]  /*b2d0*/  FFMA.FTZ R57, R32, R56, R57 ;  /* 0x0000003820397223 */ /* 0x000fe20000010039 */
[C---:B------:R-:W-:Y:S01]  /*b2e0*/  @!P0 VIADD R56, R118.reuse, 0xfffffffe ;  /* 0xfffffffe76388836 */ /* 0x040fe20000000000 */
[----:B------:R-:W-:Y:S01]  /*b2f0*/  @!P0 ISETP.GE.AND P4, PT, R118, UR9, PT ;  /* 0x0000000976008c0c */ /* 0x000fe2000bf86270 */
[----:B------:R-:W-:Y:S01]  /*b300*/  FADD.FTZ R23, R66, R23 ;  /* 0x0000001742177221 */ /* 0x000fe20000010000 */
[----:B------:R-:W-:Y:S01]  /*b310*/  FFMA.FTZ R58, R34, R58, R57 ;  /* 0x0000003a223a7223 */ /* 0x000fe20000010039 */
[----:B------:R-:W5:Y:S01]  /*b320*/  LDG.E.128.CONSTANT R64, desc[UR12][R64.64] ;  /* 0x0000000c40407981 */ /* 0x000f62000c1e9d00 */
[----:B------:R-:W-:Y:S01]  /*b330*/  @!P0 VIADD R57, R118, 0xffffffff ;  /* 0xffffffff76398836 */ /* 0x000fe20000000000 */
[----:B------:R-:W-:Y:S02]  /*b340*/  @!P0 ISETP.GE.AND P3, PT, R56, UR9, PT ;  /* 0x0000000938008c0c */ /* 0x000fe4000bf66270 */
[----:B------:R-:W-:-:S02]  /*b350*/  @!P0 FSEL R47, R47, RZ, !P4 ;  /* 0x000000ff2f2f8208 */ /* 0x000fc40006000000 */
[----:B------:R-:W-:Y:S02]  /*b360*/  IADD3 R56, P4, R126, R154, RZ ;  /* 0x0000009a7e387210 */ /* 0x000fe40007f9e0ff */
[----:B------:R-:W-:Y:S02]  /*b370*/  @!P0 FSEL R36, R36, RZ, !P5 ;  /* 0x000000ff24248208 */ /* 0x000fe40006800000 */
[----:B------:R-:W-:Y:S02]  /*b380*/  @!P0 ISETP.GE.AND P5, PT, R57, UR9, PT ;  /* 0x0000000939008c0c */ /* 0x000fe4000bfa6270 */
[----:B------:R-:W-:Y:S02]  /*b390*/  LEA.HI.X.SX32 R57, R126, R150, 0x1, P4 ;  /* 0x000000967e397211 */ /* 0x000fe400020f0eff */
[----:B------:R-:W-:Y:S01]  /*b3a0*/  LEA R60, P4, R56, UR14, 0x2 ;  /* 0x0000000e383c7c11 */ /* 0x000fe2000f8810ff */
[----:B------:R-:W-:-:S03]  /*b3b0*/  FFMA.FTZ R63, R35, R63, R62 ;  /* 0x0000003f233f7223 */ /* 0x000fc6000001003e */
[----:B------:R-:W-:Y:S01]  /*b3c0*/  LEA.HI.X R61, R56, UR15, R57, 0x2, P4 ;  /* 0x0000000f383d7c11 */ /* 0x000fe2000a0f1439 */
[----:B------:R-:W-:Y:S01]  /*b3d0*/  FADD.FTZ R100, R63, R100 ;  /* 0x000000643f647221 */ /* 0x000fe20000010000 */
[----:B------:R-:W-:-:S04]  /*b3e0*/  FMUL.FTZ R49, R33, R49 ;  /* 0x0000003121317220 */ /* 0x000fc80000410000 */
[----:B------:R-:W5:Y:S01]  /*b3f0*/  LDG.E.128.CONSTANT R60, desc[UR12][R60.64] ;  /* 0x0000000c3c3c7981 */ /* 0x000f62000c1e9d00 */
[----:B------:R-:W-:Y:S01]  /*b400*/  FFMA.FTZ R49, R32, R48, R49 ;  /* 0x0000003020317223 */ /* 0x000fe20000010031 */
[----:B------:R-:W-:Y:S02]  /*b410*/  IADD3 R48, P4, R125, R154, RZ ;  /* 0x0000009a7d307210 */ /* 0x000fe40007f9e0ff */
[----:B------:R-:W-:Y:S01]  /*b420*/  @!P0 FSEL R37, R37, RZ, !P1 ;  /* 0x000000ff25258208 */ /* 0x000fe20004800000 */
[----:B------:R-:W-:Y:S01]  /*b430*/  FFMA.FTZ R50, R34, R50, R49 ;  /* 0x0000003222327223 */ /* 0x000fe20000010031 */
[----:B------:R-:W-:Y:S02]  /*b440*/  LEA R56, P1, R48, UR14, 0x2 ;  /* 0x0000000e30387c11 */ /* 0x000fe4000f8210ff */
[----:B------:R-:W-:Y:S01]  /*b450*/  LEA.HI.X.SX32 R49, R125, R150, 0x1, P4 ;  /* 0x000000967d317211 */ /* 0x000fe200020f0eff */
[----:B------:R-:W-:-:S03]  /*b460*/  FFMA.FTZ R59, R35, R59, R58 ;  /* 0x0000003b233b7223 */ /* 0x000fc6000001003a */
[----:B------:R-:W-:Y:S01]  /*b470*/  LEA.HI.X R57, R48, UR15, R49, 0x2, P1 ;  /* 0x0000000f30397c11 */ /* 0x000fe200088f1431 */
[C---:B------:R-:W-:Y:S01]  /*b480*/  FMUL.FTZ R53, R33.reuse, R53 ;  /* 0x0000003521357220 */ /* 0x040fe20000410000 */
[----:B------:R-:W-:Y:S01]  /*b490*/  FMUL.FTZ R45, R33, R45 ;  /* 0x0000002d212d7220 */ /* 0x000fe20000410000 */
[----:B------:R-:W-:Y:S02]  /*b4a0*/  FADD.FTZ R22, R59, R22 ;  /* 0x000000163b167221 */ /* 0x000fe40000010000 */
[----:B------:R-:W-:Y:S01]  /*b4b0*/  FFMA.FTZ R53, R32, R52, R53 ;  /* 0x0000003420357223 */ /* 0x000fe20000010035 */
[----:B------:R-:W5:Y:S01]  /*b4c0*/  LDG.E.128.CONSTANT R56, desc[UR12][R56.64] ;  /* 0x0000000c38387981 */ /* 0x000f62000c1e9d00 */
[----:B------:R-:W-:Y:S02]  /*b4d0*/  @!P0 VIADD R52, R118, 0xfffffffd ;  /* 0xfffffffd76348836 */ /* 0x000fe40000000000 */
[----:B------:R-:W-:Y:S01]  /*b4e0*/  FFMA.FTZ R45, R32, R44, R45 ;  /* 0x0000002c202d7223 */ /* 0x000fe2000001002d */
[----:B------:R-:W-:Y:S01]  /*b4f0*/  IADD3 R44, P1, R124, R154, RZ ;  /* 0x0000009a7c2c7210 */ /* 0x000fe20007f3e0ff */
[----:B------:R-:W-:Y:S01]  /*b500*/  FFMA.FTZ R54, R34, R54, R53 ;  /* 0x0000003622367223 */ /* 0x000fe20000010035 */
[----:B------:R-:W-:-:S02]  /*b510*/  @!P0 FSEL R38, R38, RZ, !P6 ;  /* 0x000000ff26268208 */ /* 0x000fc40007000000 */
[----:B------:R-:W-:Y:S02]  /*b520*/  @!P0 ISETP.GE.AND P4, PT, R52, UR9, PT ;  /* 0x0000000934008c0c */ /* 0x000fe4000bf86270 */
[----:B------:R-:W-:Y:S02]  /*b530*/  LEA R52, P6, R44, UR14, 0x2 ;  /* 0x0000000e2c347c11 */ /* 0x000fe4000f8c10ff */
[----:B------:R-:W-:Y:S01]  /*b540*/  LEA.HI.X.SX32 R49, R124, R150, 0x1, P1 ;  /* 0x000000967c317211 */ /* 0x000fe200008f0eff */
[----:B------:R-:W-:-:S03]  /*b550*/  FFMA.FTZ R55, R35, R55, R54 ;  /* 0x0000003723377223 */ /* 0x000fc60000010036 */
[----:B------:R-:W-:Y:S01]  /*b560*/  LEA.HI.X R53, R44, UR15, R49, 0x2, P6 ;  /* 0x0000000f2c357c11 */ /* 0x000fe2000b0f1431 */
[----:B------:R-:W-:Y:S01]  /*b570*/  FADD.FTZ R20, R55, R20 ;  /* 0x0000001437147221 */ /* 0x000fe20000010000 */
[----:B------:R-:W-:Y:S01]  /*b580*/  FFMA.FTZ R46, R34, R46, R45 ;  /* 0x0000002e222e7223 */ /* 0x000fe2000001002d */
[----:B------:R-:W-:-:S03]  /*b590*/  @!P0 VIADD R48, R118, 0xfffffffe ;  /* 0xfffffffe76308836 */ /* 0x000fc60000000000 */
[----:B------:R-:W5:Y:S01]  /*b5a0*/  LDG.E.128.CONSTANT R52, desc[UR12][R52.64] ;  /* 0x0000000c34347981 */ /* 0x000f62000c1e9d00 */
[----:B------:R-:W-:Y:S01]  /*b5b0*/  @!P0 VIADD R45, R118, 0xffffffff ;  /* 0xffffffff762d8836 */ /* 0x000fe20000000000 */
[----:B------:R-:W-:Y:S02]  /*b5c0*/  IADD3 R44, P6, R123, R154, RZ ;  /* 0x0000009a7b2c7210 */ /* 0x000fe40007fde0ff */
[----:B------:R-:W-:Y:S02]  /*b5d0*/  @!P0 FSEL R40, R40, RZ, !P2 ;  /* 0x000000ff28288208 */ /* 0x000fe40005000000 */
[----:B------:R-:W-:Y:S02]  /*b5e0*/  @!P0 ISETP.GE.AND P1, PT, R48, UR9, PT ;  /* 0x0000000930008c0c */ /* 0x000fe4000bf26270 */
[----:B------:R-:W-:Y:S02]  /*b5f0*/  @!P0 ISETP.GE.AND P2, PT, R45, UR9, PT ;  /* 0x000000092d008c0c */ /* 0x000fe4000bf46270 */
[----:B------:R-:W-:-:S02]  /*b600*/  @!P0 FSEL R41, R41, RZ, !P3 ;  /* 0x000000ff29298208 */ /* 0x000fc40005800000 */
[C---:B------:R-:W-:Y:S02]  /*b610*/  LEA R48, P3, R44.reuse, UR14, 0x2 ;  /* 0x0000000e2c307c11 */ /* 0x040fe4000f8610ff */
[----:B------:R-:W-:Y:S01]  /*b620*/  LEA.HI.X.SX32 R45, R123, R150, 0x1, P6 ;  /* 0x000000967b2d7211 */ /* 0x000fe200030f0eff */
[----:B------:R-:W-:Y:S01]  /*b630*/  FFMA.FTZ R50, R35, R51, R50 ;  /* 0x0000003323327223 */ /* 0x000fe20000010032 */
[----:B------:R-:W-:Y:S02]  /*b640*/  FMUL.FTZ R37, R33, R37 ;  /* 0x0000002521257220 */ /* 0x000fe40000410000 */
[----:B------:R-:W-:Y:S01]  /*b650*/  LEA.HI.X R49, R44, UR15, R45, 0x2, P3 ;  /* 0x0000000f2c317c11 */ /* 0x000fe200098f142d */
[----:B------:R-:W-:Y:S01]  /*b660*/  FADD.FTZ R21, R50, R21 ;  /* 0x0000001532157221 */ /* 0x000fe20000010000 */
[----:B------:R-:W-:Y:S01]  /*b670*/  FFMA.FTZ R37, R32, R36, R37 ;  /* 0x0000002420257223 */ /* 0x000fe20000010025 */
[----:B------:R-:W-:Y:S02]  /*b680*/  @!P0 ISETP.GE.AND P6, PT, R118, UR9, PT ;  /* 0x0000000976008c0c */ /* 0x000fe4000bfc6270 */
[----:B------:R-:W-:Y:S01]  /*b690*/  IADD3 R36, P3, R122, R154, RZ ;  /* 0x0000009a7a247210 */ /* 0x000fe20007f7e0ff */
[----:B------:R-:W5:Y:S01]  /*b6a0*/  LDG.E.128.CONSTANT R48, desc[UR12][R48.64] ;  /* 0x0000000c30307981 */ /* 0x000f62000c1e9d00 */
[----:B------:R-:W-:Y:S01]  /*b6b0*/  FFMA.FTZ R38, R34, R38, R37 ;  /* 0x0000002622267223 */ /* 0x000fe20000010025 */
[----:B------:R-:W-:-:S02]  /*b6c0*/  @!P0 FSEL R39, R39, RZ, !P6 ;  /* 0x000000ff27278208 */ /* 0x000fc40007000000 */
[----:B------:R-:W-:Y:S02]  /*b6d0*/  LEA R44, P6, R36, UR14, 0x2 ;  /* 0x0000000e242c7c11 */ /* 0x000fe4000f8c10ff */
[----:B------:R-:W-:Y:S01]  /*b6e0*/  LEA.HI.X.SX32 R37, R122, R150, 0x1, P3 ;  /* 0x000000967a257211 */ /* 0x000fe200018f0eff */
[----:B------:R-:W-:Y:S01]  /*b6f0*/  FMUL.FTZ R41, R33, R41 ;  /* 0x0000002921297220 */ /* 0x000fe20000410000 */
[----:B--2---:R-:W-:Y:S02]  /*b700*/  @!P0 FSEL R97, R97, RZ, !P1 ;  /* 0x000000ff61618208 */ /* 0x004fe40004800000 */
[----:B------:R-:W-:Y:S02]  /*b710*/  LEA.HI.X R45, R36, UR15, R37, 0x2, P6 ;  /* 0x0000000f242d7c11 */ /* 0x000fe4000b0f1425 */
[----:B------:R-:W-:Y:S01]  /*b720*/  IADD3 R36, P1, R121, R154, RZ ;  /* 0x0000009a79247210 */ /* 0x000fe20007f3e0ff */
[----:B------:R-:W-:Y:S01]  /*b730*/  FFMA.FTZ R41, R32, R40, R41 ;  /* 0x0000002820297223 */ /* 0x000fe20000010029 */
[----:B------:R-:W-:Y:S01]  /*b740*/  @!P0 FSEL R42, R42, RZ, !P5 ;  /* 0x000000ff2a2a8208 */ /* 0x000fe20006800000 */
[C---:B------:R-:W-:Y:S01]  /*b750*/  FFMA.FTZ R38, R35.reuse, R39, R38 ;  /* 0x0000002723267223 */ /* 0x040fe20000010026 */
[----:B------:R-:W-:Y:S01]  /*b760*/  FFMA.FTZ R47, R35, R47, R46 ;  /* 0x0000002f232f7223 */ /* 0x000fe2000001002e */
[----:B------:R-:W-:-:S02]  /*b770*/  LEA R40, P3, R36, UR14, 0x2 ;  /* 0x0000000e24287c11 */ /* 0x000fc4000f8610ff */
[----:B------:R-:W-:Y:S01]  /*b780*/  LEA.HI.X.SX32 R39, R121, R150, 0x1, P1 ;  /* 0x0000009679277211 */ /* 0x000fe200008f0eff */
[----:B------:R-:W-:Y:S01]  /*b790*/  FFMA.FTZ R42, R34, R42, R41 ;  /* 0x0000002a222a7223 */ /* 0x000fe20000010029 */
[----:B------:R-:W-:Y:S01]  /*b7a0*/  @!P0 FSEL R96, R96, RZ, !P4 ;  /* 0x000000ff60608208 */ /* 0x000fe20006000000 */
[----:B------:R-:W-:Y:S01]  /*b7b0*/  FADD.FTZ R18, R47, R18 ;  /* 0x000000122f127221 */ /* 0x000fe20000010000 */
[----:B------:R-:W-:Y:S01]  /*b7c0*/  LEA.HI.X R41, R36, UR15, R39, 0x2, P3 ;  /* 0x0000000f24297c11 */ /* 0x000fe200098f1427 */
[----:B------:R-:W-:Y:S01]  /*b7d0*/  FMUL.FTZ R97, R33, R97 ;  /* 0x0000006121617220 */ /* 0x000fe20000410000 */
[C---:B------:R-:W-:Y:S01]  /*b7e0*/  @!P0 VIADD R39, R118.reuse, 0xfffffffe ;  /* 0xfffffffe76278836 */ /* 0x040fe20000000000 */
[----:B------:R-:W2:Y:S01]  /*b7f0*/  LDG.E.128.CONSTANT R44, desc[UR12][R44.64] ;  /* 0x0000000c2c2c7981 */ /* 0x000ea2000c1e9d00 */
[----:B------:R-:W-:Y:S01]  /*b800*/  @!P0 ISETP.GE.AND P5, PT, R118, UR9, PT ;  /* 0x0000000976008c0c */ /* 0x000fe2000bfa6270 */
[----:B------:R-:W-:Y:S01]  /*b810*/  FFMA.FTZ R97, R32, R96, R97 ;  /* 0x0000006020617223 */ /* 0x000fe20000010061 */
[----:B------:R-:W-:Y:S01]  /*b820*/  @!P0 VIADD R96, R118, 0xfffffffe ;  /* 0xfffffffe76608836 */ /* 0x000fe20000000000 */
[----:B------:R-:W-:-:S02]  /*b830*/  @!P0 ISETP.GE.AND P3, PT, R39, UR9, PT ;  /* 0x0000000927008c0c */ /* 0x000fc4000bf66270 */
[----:B------:R-:W-:Y:S02]  /*b840*/  @!P0 FSEL R43, R43, RZ, !P5 ;  /* 0x000000ff2b2b8208 */ /* 0x000fe40006800000 */
[----:B------:R-:W-:Y:S02]  /*b850*/  IADD3 R37, P4, R120, R154, RZ ;  /* 0x0000009a78257210 */ /* 0x000fe40007f9e0ff */
[----:B---3--:R-:W-:Y:S02]  /*b860*/  @!P0 FSEL R25, R25, RZ, !P3 ;  /* 0x000000ff19198208 */ /* 0x008fe40005800000 */
[----:B------:R-:W-:Y:S01]  /*b870*/  @!P0 ISETP.GE.AND P3, PT, R96, UR9, PT ;  /* 0x0000000960008c0c */ /* 0x000fe2000bf66270 */
[----:B------:R-:W-:Y:S02]  /*b880*/  @!P0 VIADD R96, R118, 0xfffffffd ;  /* 0xfffffffd76608836 */ /* 0x000fe40000000000 */
[----:B------:R-:W-:Y:S01]  /*b890*/  FADD.FTZ R17, R38, R17 ;  /* 0x0000001126117221 */ /* 0x000fe20000010000 */
[----:B------:R-:W-:Y:S01]  /*b8a0*/  FFMA.FTZ R43, R35, R43, R42 ;  /* 0x0000002b232b7223 */ /* 0x000fe2000001002a */
[----:B------:R-:W-:-:S02]  /*b8b0*/  LEA R36, P1, R37, UR14, 0x2 ;  /* 0x0000000e25247c11 */ /* 0x000fc4000f8210ff */
[----:B------:R-:W-:Y:S02]  /*b8c0*/  LEA.HI.X.SX32 R38, R120, R150, 0x1, P4 ;  /* 0x0000009678267211 */ /* 0x000fe400020f0eff */
[----:B------:R-:W-:Y:S02]  /*b8d0*/  @!P0 FSEL R98, R98, RZ, !P2 ;  /* 0x000000ff62628208 */ /* 0x000fe40005000000 */
[----:B------:R-:W-:Y:S01]  /*b8e0*/  @!P0 ISETP.GE.AND P6, PT, R96, UR9, PT ;  /* 0x0000000960008c0c */ /* 0x000fe2000bfc6270 */
[----:B------:R-:W-:Y:S01]  /*b8f0*/  FADD.FTZ R16, R43, R16 ;  /* 0x000000102b107221 */ /* 0x000fe20000010000 */
[----:B------:R-:W-:Y:S01]  /*b900*/  IADD3 R154, P5, R119, R154, RZ ;  /* 0x0000009a779a7210 */ /* 0x000fe20007fbe0ff */
[----:B------:R-:W3:Y:S01]  /*b910*/  LDG.E.128.CONSTANT R40, desc[UR12][R40.64] ;  /* 0x0000000c28287981 */ /* 0x000ee2000c1e9d00 */
[----:B------:R-:W-:Y:S01]  /*b920*/  LEA.HI.X R37, R37, UR15, R38, 0x2, P1 ;  /* 0x0000000f25257c11 */ /* 0x000fe200088f1426 */
[----:B------:R-:W-:Y:S02]  /*b930*/  @!P0 VIADD R38, R118, 0xfffffffd ;  /* 0xfffffffd76268836 */ /* 0x000fe40000000000 */
[----:B------:R-:W-:Y:S01]  /*b940*/  FFMA.FTZ R156, R34, R98, R97 ;  /* 0x00000062229c7223 */ /* 0x000fe20000010061 */
[----:B----4-:R-:W-:-:S02]  /*b950*/  @!P0 FSEL R92, R92, RZ, !P6 ;  /* 0x000000ff5c5c8208 */ /* 0x010fc40007000000 */
[----:B------:R-:W-:Y:S02]  /*b960*/  @!P0 ISETP.GE.AND P1, PT, R118, UR9, PT ;  /* 0x0000000976008c0c */ /* 0x000fe4000bf26270 */
[----:B------:R-:W-:Y:S02]  /*b970*/  LEA.HI.X.SX32 R97, R119, R150, 0x1, P5 ;  /* 0x0000009677617211 */ /* 0x000fe400028f0eff */
[----:B------:R-:W-:Y:S02]  /*b980*/  LEA R96, P6, R154, UR14, 0x2 ;  /* 0x0000000e9a607c11 */ /* 0x000fe4000f8c10ff */
[----:B------:R-:W-:Y:S02]  /*b990*/  @!P0 ISETP.GE.AND P2, PT, R38, UR9, PT ;  /* 0x0000000926008c0c */ /* 0x000fe4000bf46270 */
[----:B------:R-:W-:Y:S01]  /*b9a0*/  @!P0 FSEL R99, R99, RZ, !P1 ;  /* 0x000000ff63638208 */ /* 0x000fe20004800000 */
[----:B------:R-:W-:Y:S01]  /*b9b0*/  FMUL.FTZ R25, R33, R25 ;  /* 0x0000001921197220 */ /* 0x000fe20000410000 */
[----:B------:R-:W-:Y:S01]  /*b9c0*/  LEA.HI.X R97, R154, UR15, R97, 0x2, P6 ;  /* 0x0000000f9a617c11 */ /* 0x000fe2000b0f1461 */
[----:B------:R-:W4:Y:S01]  /*b9d0*/  LDG.E.128.CONSTANT R36, desc[UR12][R36.64] ;  /* 0x0000000c24247981 */ /* 0x000f22000c1e9d00 */
[----:B------:R-:W-:Y:S01]  /*b9e0*/  @!P0 FSEL R24, R24, RZ, !P2 ;  /* 0x000000ff18188208 */ /* 0x000fe20005000000 */
[----:B------:R-:W-:-:S03]  /*b9f0*/  FFMA.FTZ R156, R35, R99, R156 ;  /* 0x00000063239c7223 */ /* 0x000fc6000001009c */
[----:B------:R-:W4:Y:S01]  /*ba00*/  LDG.E.128.CONSTANT R96, desc[UR12][R96.64] ;  /* 0x0000000c60607981 */ /* 0x000f22000c1e9d00 */
[----:B------:R-:W-:Y:S01]  /*ba10*/  FFMA.FTZ R25, R32, R24, R25 ;  /* 0x0000001820197223 */ /* 0x000fe20000010019 */
[----:B------:R-:W-:-:S05]  /*ba20*/  @!P0 VIADD R24, R118, 0xffffffff ;  /* 0xffffffff76188836 */ /* 0x000fca0000000000 */
[----:B------:R-:W-:Y:S01]  /*ba30*/  @!P0 ISETP.GE.AND P1, PT, R24, UR9, PT ;  /* 0x0000000918008c0c */ /* 0x000fe2000bf26270 */
[----:B------:R-:W-:-:S05]  /*ba40*/  @!P0 VIADD R24, R118, 0xfffffffd ;  /* 0xfffffffd76188836 */ /* 0x000fca0000000000 */
[----:B------:R-:W-:Y:S01]  /*ba50*/  @!P0 ISETP.GE.AND P2, PT, R24, UR9, PT ;  /* 0x0000000918008c0c */ /* 0x000fe2000bf46270 */
[----:B------:R-:W-:Y:S01]  /*ba60*/  @!P0 VIADD R24, R118, 0xffffffff ;  /* 0xffffffff76188836 */ /* 0x000fe20000000000 */
[----:B------:R-:W-:Y:S02]  /*ba70*/  @!P0 FSEL R26, R26, RZ, !P1 ;  /* 0x000000ff1a1a8208 */ /* 0x000fe40004800000 */
[----:B------:R-:W-:Y:S02]  /*ba80*/  @!P0 ISETP.GE.AND P1, PT, R118, UR9, PT ;  /* 0x0000000976008c0c */ /* 0x000fe4000bf26270 */
[----:B------:R-:W-:Y:S01]  /*ba90*/  @!P0 ISETP.GE.AND P4, PT, R24, UR9, PT ;  /* 0x0000000918008c0c */ /* 0x000fe2000bf86270 */
[----:B------:R-:W-:Y:S01]  /*baa0*/  @!P0 VIADD R24, R118, 0xfffffffe ;  /* 0xfffffffe76188836 */ /* 0x000fe20000000000 */
[----:B------:R-:W-:-:S04]  /*bab0*/  @!P0 FSEL R27, R27, RZ, !P1 ;  /* 0x000000ff1b1b8208 */ /* 0x000fc80004800000 */
[----:B------:R-:W-:Y:S01]  /*bac0*/  @!P0 ISETP.GE.AND P1, PT, R24, UR9, PT ;  /* 0x0000000918008c0c */ /* 0x000fe2000bf26270 */
[----:B------:R-:W-:Y:S01]  /*bad0*/  @!P0 VIADD R24, R118, 0xffffffff ;  /* 0xffffffff76188836 */ /* 0x000fe20000000000 */
[----:B-----5:R-:W-:-:S04]  /*bae0*/  @!P0 FSEL R28, R28, RZ, !P2 ;  /* 0x000000ff1c1c8208 */ /* 0x020fc80005000000 */
[----:B------:R-:W-:Y:S01]  /*baf0*/  @!P0 ISETP.GE.AND P2, PT, R24, UR9, PT ;  /* 0x0000000918008c0c */ /* 0x000fe2000bf46270 */
        /* <DEDUP_REMOVED lines=8> */
[----:B------:R-:W-:-:S05]  /*bb80*/  @!P0 VIADD R24, R118, 0xffffffff ;  /* 0xffffffff76188836 */ /* 0x000fca0000000000 */
[----:B------:R-:W-:Y:S01]  /*bb90*/  @!P0 ISETP.GE.AND P5, PT, R24, UR9, PT ;  /* 0x0000000918008c0c */ /* 0x000fe2000bfa6270 */
[----:B------:R-:W-:-:S05]  /*bba0*/  @!P0 VIADD R24, R118, 0xfffffffd ;  /* 0xfffffffd76188836 */ /* 0x000fca0000000000 */
        /* <DEDUP_REMOVED lines=9> */
[----:B------:R-:W-:Y:S01]  /*bc40*/  @!P0 VIADD R24, R118, 0xfffffffd ;  /* 0xfffffffd76188836 */ /* 0x000fe20000000000 */
[----:B------:R-:W-:-:S04]  /*bc50*/  @!P0 FSEL R88, R88, RZ, !P3 ;  /* 0x000000ff58588208 */ /* 0x000fc80005800000 */
        /* <DEDUP_REMOVED lines=120> */
[----:B--2---:R-:W-:-:S04]  /*c3e0*/  @!P0 FSEL R44, R44, RZ, !P6 ;  /* 0x000000ff2c2c8208 */ /* 0x004fc80007000000 */
        /* <DEDUP_REMOVED lines=10> */
[----:B---3--:R-:W-:-:S04]  /*c490*/  @!P0 FSEL R40, R40, RZ, !P3 ;  /* 0x000000ff28288208 */ /* 0x008fc80005800000 */
[----:B------:R-:W-:Y:S01]  /*c4a0*/  @!P0 ISETP.GE.AND P3, PT, R24, UR9, PT ;  /* 0x0000000918008c0c */ /* 0x000fe2000bf66270 */
[----:B------:R-:W-:Y:S01]  /*c4b0*/  @!P0 VIADD R24, R118, 0xfffffffd ;  /* 0xfffffffd76188836 */ /* 0x000fe20000000000 */
[----:B------:R-:W-:-:S04]  /*c4c0*/  @!P0 FSEL R41, R41, RZ, !P4 ;  /* 0x000000ff29298208 */ /* 0x000fc80006000000 */
[----:B------:R-:W-:Y:S01]  /*c4d0*/  @!P0 ISETP.GE.AND P4, PT, R24, UR9, PT ;  /* 0x0000000918008c0c */ /* 0x000fe2000bf86270 */
[----:B------:R-:W-:Y:S01]  /*c4e0*/  @!P0 VIADD R24, R118, 0xffffffff ;  /* 0xffffffff76188836 */ /* 0x000fe20000000000 */
[----:B----4-:R-:W-:Y:S02]  /*c4f0*/  @!P0 FSEL R37, R37, RZ, !P1 ;  /* 0x000000ff25258208 */ /* 0x010fe40004800000 */
[----:B------:R-:W-:Y:S02]  /*c500*/  @!P0 FSEL R97, R97, RZ, !P3 ;  /* 0x000000ff61618208 */ /* 0x000fe40005800000 */
[----:B------:R-:W-:Y:S02]  /*c510*/  @!P0 FSEL R96, R96, RZ, !P4 ;  /* 0x000000ff60608208 */ /* 0x000fe40006000000 */
[----:B------:R-:W-:Y:S02]  /*c520*/  @!P0 FSEL R38, R38, RZ, !P2 ;  /* 0x000000ff26268208 */ /* 0x000fe40005000000 */
[----:B------:R-:W-:-:S02]  /*c530*/  @!P0 ISETP.GE.AND P1, PT, R24, UR9, PT ;  /* 0x0000000918008c0c */ /* 0x000fc4000bf26270 */
[C---:B------:R-:W-:Y:S02]  /*c540*/  @!P0 ISETP.GE.AND P3, PT, R118.reuse, UR9, PT ;  /* 0x0000000976008c0c */ /* 0x040fe4000bf66270 */
[C---:B------:R-:W-:Y:S02]  /*c550*/  @!P0 ISETP.GE.AND P4, PT, R118.reuse, UR9, PT ;  /* 0x0000000976008c0c */ /* 0x040fe4000bf86270 */
[----:B------:R-:W-:Y:S02]  /*c560*/  @!P0 ISETP.GE.AND P2, PT, R118, UR9, PT ;  /* 0x0000000976008c0c */ /* 0x000fe4000bf46270 */
[----:B------:R-:W-:Y:S02]  /*c570*/  @!P0 FSEL R42, R42, RZ, !P5 ;  /* 0x000000ff2a2a8208 */ /* 0x000fe40006800000 */
[----:B------:R-:W-:Y:S02]  /*c580*/  @!P0 FSEL R36, R36, RZ, !P6 ;  /* 0x000000ff24248208 */ /* 0x000fe40007000000 */
[----:B------:R-:W-:-:S02]  /*c590*/  @!P0 FSEL R43, R43, RZ, !P3 ;  /* 0x000000ff2b2b8208 */ /* 0x000fc40005800000 */
[----:B------:R-:W-:Y:S02]  /*c5a0*/  @!P0 FSEL R98, R98, RZ, !P1 ;  /* 0x000000ff62628208 */ /* 0x000fe40004800000 */
[----:B------:R-:W-:Y:S02]  /*c5b0*/  @!P0 FSEL R39, R39, RZ, !P4 ;  /* 0x000000ff27278208 */ /* 0x000fe40006000000 */
[----:B------:R-:W-:Y:S01]  /*c5c0*/  @!P0 FSEL R99, R99, RZ, !P2 ;  /* 0x000000ff63638208 */ /* 0x000fe20005000000 */
[----:B------:R-:W-:Y:S01]  /*c5d0*/  VIADD R109, R109, 0x4 ;  /* 0x000000046d6d7836 */ /* 0x000fe20000000000 */
[----:B------:R-:W-:Y:S01]  /*c5e0*/  IADD3 R106, P0, R106, 0x10, RZ ;  /* 0x000000106a6a7810 */ /* 0x000fe20007f1e0ff */
        /* <DEDUP_REMOVED lines=17> */
[----:B------:R-:W-:Y:S01]  /*c700*/  IMAD.X R107, RZ, RZ, R107, P0 ;  /* 0x000000ffff6b7224 */ /* 0x000fe200000e066b */
[----:B------:R-:W-:Y:S01]  /*c710*/  ISETP.GE.AND P0, PT, R109, UR5, PT ;  /* 0x000000056d007c0c */ /* 0x000fe2000bf06270 */
        /* <DEDUP_REMOVED lines=72> */
[----:B------:R-:W-:-:S02]  /*cba0*/  VIADD R117, R117, 0x100 ;  /* 0x0000010075757836 */ /* 0x000fc40000000000 */
[----:B------:R-:W-:Y:S01]  /*cbb0*/  VIADD R118, R118, 0x40 ;  /* 0x0000004076767836 */ /* 0x000fe20000000000 */
[----:B------:R-:W-:Y:S06]  /*cbc0*/  @!P0 BRA `(.L_x_25772) ;  /* 0xffffffd400588947 */ /* 0x000fec000383ffff */
.L_x_25771:
[----:B------:R-:W-:Y:S05]  /*cbd0*/  BSYNC B0 ;  /* 0x0000000000007941 */ /* 0x000fea0003800000 */
.L_x_25770:
[----:B---3--:R-:W2:Y:S01]  /*cbe0*/  SHFL.BFLY PT, R25, R104, 0x2, 0x1f ;  /* 0x0c401f0068197f89 */ /* 0x008ea200000e0000 */
[----:B------:R-:W-:Y:S01]  /*cbf0*/  LOP3.LUT R38, R3, 0xffffffc0, RZ, 0xc0, !PT ;  /* 0xffffffc003267812 */ /* 0x000fe200078ec0ff */
[----:B------:R-:W-:Y:S01]  /*cc00*/  BSSY B0, `(.L_x_25773) ;  /* 0x00000ae000007945 */ /* 0x000fe20003800000 */
[----:B------:R-:W-:Y:S01]  /*cc10*/  LOP3.LUT P0, RZ, R2, 0x3, RZ, 0xc0, !PT ;  /* 0x0000000302ff7812 */ /* 0x000fe2000780c0ff */
[----:B------:R-:W3:Y:S01]  /*cc20*/  SHFL.BFLY PT, R24, R103, 0x2, 0x1f ;  /* 0x0c401f0067187f89 */ /* 0x000ee200000e0000 */
[----:B------:R-:W-:Y:S02]  /*cc30*/  IMAD.SHL.U32 R19, R19, 0x100, RZ ;  /* 0x0000010013137824 */ /* 0x000fe400078e00ff */
[----:B------:R-:W-:Y:S01]  /*cc40*/  ISETP.NE.OR P1, PT, R38, 0x40, P0 ;  /* 0x000000402600780c */ /* 0x000fe20000725670 */
[----:B------:R-:W4:Y:S04]  /*cc50*/  SHFL.BFLY PT, R27, R102, 0x2, 0x1f ;  /* 0x0c401f00661b7f89 */ /* 0x000f2800000e0000 */
[----:B------:R-:W5:Y:S04]  /*cc60*/  SHFL.BFLY PT, R26, R101, 0x2, 0x1f ;  /* 0x0c401f00651a7f89 */ /* 0x000f6800000e0000 */
        /* <DEDUP_REMOVED lines=118> */
[----:B------:R-:W-:Y:S01]  /*d3d0*/  BAR.SYNC.DEFER_BLOCKING 0x0 ;  /* 0x0000000000007b1d */ /* 0x000fe20000010000 */
[----:B----4-:R-:W-:Y:S01]  /*d3e0*/  FADD.FTZ R30, R111, R48 ;  /* 0x000000306f1e7221 */ /* 0x010fe20000010000 */
[----:B-----5:R-:W-:Y:S01]  /*d3f0*/  FADD.FTZ R31, R51, R50 ;  /* 0x00000032331f7221 */ /* 0x020fe20000010000 */
[----:B0-----:R-:W-:Y:S01]  /*d400*/  FADD.FTZ R32, R113, R52 ;  /* 0x0000003471207221 */ /* 0x001fe20000010000 */
[----:B-1----:R-:W-:Y:S01]  /*d410*/  FADD.FTZ R33, R53, R54 ;  /* 0x0000003635217221 */ /* 0x002fe20000010000 */
[----:B------:R-:W-:Y:S01]  /*d420*/  FADD.FTZ R34, R115, R56 ;  /* 0x0000003873227221 */ /* 0x000fe20000010000 */
[----:B--2---:R-:W-:Y:S01]  /*d430*/  FADD.FTZ R35, R55, R58 ;  /* 0x0000003a37237221 */ /* 0x004fe20000010000 */
        /* <DEDUP_REMOVED lines=42> */
.L_x_25774:
[----:B------:R-:W-:Y:S05]  /*d6e0*/  BSYNC B0 ;  /* 0x0000000000007941 */ /* 0x000fea0003800000 */
.L_x_25773:
        /* <DEDUP_REMOVED lines=77> */
.L_x_25776:
[----:B------:R-:W-:Y:S05]  /*dbc0*/  BSYNC B0 ;  /* 0x0000000000007941 */ /* 0x000fea0003800000 */
.L_x_25775:
        /* <DEDUP_REMOVED lines=45> */
.L_x_25778:
[----:B------:R-:W-:Y:S05]  /*dea0*/  BSYNC B0 ;  /* 0x0000000000007941 */ /* 0x000fea0003800000 */
.L_x_25777:
        /* <DEDUP_REMOVED lines=74> */
[----:B------:R-:W-:Y:S01]  /*e350*/  FADD.FTZ R33, R33, R62 ;  /* 0x0000003e21217221 */ /* 0x000fe20000010000 */
[----:B------:R-:W-:Y:S01]  /*e360*/  FADD.FTZ R34, R34, R65 ;  /* 0x0000004122227221 */ /* 0x000fe20000010000 */
[----:B------:R-:W-:-:S07]  /*e370*/  FADD.FTZ R35, R35, R64 ;  /* 0x0000004023237221 */ /* 0x000fce0000010000 */
.L_x_25780:
[----:B------:R-:W-:Y:S05]  /*e380*/  BSYNC B0 ;  /* 0x0000000000007941 */ /* 0x000fea0003800000 */
.L_x_25779:
        /* <DEDUP_REMOVED lines=20> */
[C---:B01----:R-:W-:Y:S02]  /*e4d0*/  VIADD R37, R19.reuse, 0x18 ;  /* 0x0000001813257836 */ /* 0x043fe40000000000 */
[C---:B------:R-:W-:Y:S02]  /*e4e0*/  VIADD R53, R19.reuse, 0x58 ;  /* 0x0000005813357836 */ /* 0x040fe40000000000 */
[C---:B------:R-:W-:Y:S01]  /*e4f0*/  VIADD R61, R19.reuse, 0x78 ;  /* 0x00000078133d7836 */ /* 0x040fe20000000000 */
[----:B--2---:R-:W-:Y:S01]  /*e500*/  USHF.L.U32 UR8, UR8, 0x8, URZ ;  /* 0x0000000808087899 */ /* 0x004fe2000800063f */
[----:B------:R-:W-:-:S02]  /*e510*/  VIADD R69, R19, 0x98 ;  /* 0x0000009813457836 */ /* 0x000fc40000000000 */
[C---:B------:R-:W-:Y:S01]  /*e520*/  VIADD R77, R19.reuse, 0xb8 ;  /* 0x000000b8134d7836 */ /* 0x040fe20000000000 */
[----:B------:R-:W-:Y:S01]  /*e530*/  USHF.R.S32.HI UR9, URZ, 0x1f, UR8 ;  /* 0x0000001f3f097899 */ /* 0x000fe20008011408 */
[----:B------:R-:W-:Y:S01]  /*e540*/  VIADD R85, R19, 0xd8 ;  /* 0x000000d813557836 */ /* 0x000fe20000000000 */
        /* <DEDUP_REMOVED lines=8> */
[----:B------:R-:W-:Y:S02]  /*e5d0*/  LEA R40, P2, R41, UR10, 0x2 ;  /* 0x0000000a29287c11 */ /* 0x000fe4000f8410ff */
[----:B------:R-:W-:Y:S02]  /*e5e0*/  LEA.HI.X.SX32 R46, R3, UR9, 0x1, P1 ;  /* 0x00000009032e7c11 */ /* 0x000fe400088f0eff */
[----:B------:R-:W-:Y:S02]  /*e5f0*/  LEA.HI.X.SX32 R48, R19, UR9, 0x1, P0 ;  /* 0x0000000913307c11 */ /* 0x000fe400080f0eff */
[----:B------:R-:W-:Y:S02]  /*e600*/  LEA.HI.X.SX32 R42, R37, UR9, 0x1, P3 ;  /* 0x00000009252a7c11 */ /* 0x000fe400098f0eff */
[----:B------:R-:W-:Y:S02]  /*e610*/  LEA R36, P1, R43, UR10, 0x2 ;  /* 0x0000000a2b247c11 */ /* 0x000fe4000f8210ff */
[----:B------:R-:W-:-:S02]  /*e620*/  LEA R2, P0, R45, UR10, 0x2 ;  /* 0x0000000a2d027c11 */ /* 0x000fc4000f8010ff */
[----:B------:R-:W-:Y:S02]  /*e630*/  LEA R38, P3, R39, UR10, 0x2 ;  /* 0x0000000a27267c11 */ /* 0x000fe4000f8610ff */
[----:B------:R-:W-:Y:S01]  /*e640*/  LEA.HI.X R41, R41, UR11, R44, 0x2, P2 ;  /* 0x0000000b29297c11 */ /* 0x000fe200090f142c */
[----:B------:R-:W-:Y:S01]  /*e650*/  VIADD R44, R19, 0x30 ;  /* 0x00000030132c7836 */ /* 0x000fe20000000000 */
[----:B------:R-:W-:Y:S01]  /*e660*/  LEA.HI.X R37, R43, UR11, R46, 0x2, P1 ;  /* 0x0000000b2b257c11 */ /* 0x000fe200088f142e */
[----:B------:R-:W-:Y:S01]  /*e670*/  VIADD R43, R19, 0x28 ;  /* 0x00000028132b7836 */ /* 0x000fe20000000000 */
[----:B------:R-:W-:Y:S01]  /*e680*/  LEA.HI.X R3, R45, UR11, R48, 0x2, P0 ;  /* 0x0000000b2d037c11 */ /* 0x000fe200080f1430 */
[----:B------:R-:W-:Y:S01]  /*e690*/  VIADD R45, R19, 0x38 ;  /* 0x00000038132d7836 */ /* 0x000fe20000000000 */
[----:B------:R-:W-:Y:S01]  /*e6a0*/  LEA.HI.X R39, R39, UR11, R42, 0x2, P3 ;  /* 0x0000000b27277c11 */ /* 0x000fe200098f142a */
[----:B------:R-:W-:Y:S01]  /*e6b0*/  VIADD R42, R19, 0x20 ;  /* 0x00000020132a7836 */ /* 0x000fe20000000000 */
        /* <DEDUP_REMOVED lines=12> */
[----:B------:R-:W-:Y:S02]  /*e780*/  LEA.HI.X.SX32 R43, R45, UR9, 0x1, P3 ;  /* 0x000000092d2b7c11 */ /* 0x000fe400098f0eff */
[C---:B------:R-:W-:Y:S02]  /*e790*/  LEA R42, P3, R50.reuse, UR10, 0x2 ;  /* 0x0000000a322a7c11 */ /* 0x040fe4000f8610ff */
[----:B------:R-:W-:Y:S01]  /*e7a0*/  LEA.HI.X R45, R51, UR11, R52, 0x2, P2 ;  /* 0x0000000b332d7c11 */ /* 0x000fe200090f1434 */
[----:B------:R-:W-:Y:S01]  /*e7b0*/  VIADD R52, R19, 0x50 ;  /* 0x0000005013347836 */ /* 0x000fe20000000000 */
[----:B------:R-:W-:Y:S01]  /*e7c0*/  LEA R46, P1, R47, UR10, 0x2 ;  /* 0x0000000a2f2e7c11 */ /* 0x000fe2000f8210ff */
[C---:B------:R-:W-:Y:S01]  /*e7d0*/  VIADD R51, R19.reuse, 0x48 ;  /* 0x0000004813337836 */ /* 0x040fe20000000000 */
[----:B------:R-:W-:Y:S01]  /*e7e0*/  LEA.HI.X R43, R50, UR11, R43, 0x2, P3 ;  /* 0x0000000b322b7c11 */ /* 0x000fe200098f142b */
[----:B------:R-:W-:Y:S01]  /*e7f0*/  VIADD R50, R19, 0x40 ;  /* 0x0000004013327836 */ /* 0x000fe20000000000 */
[----:B------:R-:W-:-:S02]  /*e800*/  LEA R48, P0, R49, UR10, 0x2 ;  /* 0x0000000a31307c11 */ /* 0x000fc4000f8010ff */
        /* <DEDUP_REMOVED lines=18> */
[----:B------:R-:W-:Y:S01]  /*e930*/  LEA R54, P1, R55, UR10, 0x2 ;  /* 0x0000000a37367c11 */ /* 0x000fe2000f8210ff */
[C---:B------:R-:W-:Y:S01]  /*e940*/  VIADD R59, R19.reuse, 0x68 ;  /* 0x00000068133b7836 */ /* 0x040fe20000000000 */
[----:B------:R-:W-:Y:S01]  /*e950*/  LEA.HI.X R51, R58, UR11, R51, 0x2, P3 ;  /* 0x0000000b3a337c11 */ /* 0x000fe200098f1433 */
[----:B------:R-:W-:Y:S01]  /*e960*/  VIADD R58, R19, 0x60 ;  /* 0x00000060133a7836 */ /* 0x000fe20000000000 */
[----:B------:R-:W-:Y:S02]  /*e970*/  LEA R56, P0, R57, UR10, 0x2 ;  /* 0x0000000a39387c11 */ /* 0x000fe4000f8010ff */
        /* <DEDUP_REMOVED lines=74> */
[----:B------:R-:W-:-:S02]  /*ee20*/  LEA.HI.X.SX32 R90, R85, UR9, 0x1, P3 ;  /* 0x00000009555a7c11 */ /* 0x000fc400098f0eff */
        /* <DEDUP_REMOVED lines=11> */
[----:B------:R-:W-:Y:S01]  /*eee0*/  LEA.HI.X R89, R89, UR11, R90, 0x2, P3 ;  /* 0x0000000b59597c11 */ /* 0x000fe200098f145a */
[----:B------:R-:W-:Y:S01]  /*eef0*/  VIADD R90, R19, 0xe0 ;  /* 0x000000e0135a7836 */ /* 0x000fe20000000000 */
[----:B------:R-:W-:Y:S02]  /*ef00*/  LEA R82, P0, R93, UR10, 0x2 ;  /* 0x0000000a5d527c11 */ /* 0x000fe4000f8010ff */
[----:B------:R-:W-:Y:S01]  /*ef10*/  LEA.HI.X R85, R91, UR11, R94, 0x2, P1 ;  /* 0x0000000b5b557c11 */ /* 0x000fe200088f145e */
[----:B------:R-:W-:Y:S01]  /*ef20*/  VIADD R91, R19, 0xe8 ;  /* 0x000000e8135b7836 */ /* 0x000fe20000000000 */
[----:B------:R-:W-:Y:S01]  /*ef30*/  LEA.HI.X R87, R87, UR11, R92, 0x2, P2 ;  /* 0x0000000b57577c11 */ /* 0x000fe200090f145c */
[----:B------:R-:W-:Y:S01]  /*ef40*/  VIADD R92, R19, 0xf0 ;  /* 0x000000f0135c7836 */ /* 0x000fe20000000000 */
[----:B------:R-:W-:Y:S01]  /*ef50*/  LEA.HI.X R83, R93, UR11, R96, 0x2, P0 ;  /* 0x0000000b5d537c11 */ /* 0x000fe200080f1460 */
[----:B------:R-:W-:Y:S01]  /*ef60*/  VIADD R19, R19, 0xf8 ;  /* 0x000000f813137836 */ /* 0x000fe20000000000 */
        /* <DEDUP_REMOVED lines=10> */
[----:B------:R-:W-:Y:S01]  /*f010*/  LEA R90, P0, R99, UR10, 0x2 ;  /* 0x0000000a635a7c11 */ /* 0x000fe2000f8010ff */
[----:B------:R-:W-:Y:S01]  /*f020*/  STG.E desc[UR12][R88.64], R31 ;  /* 0x0000001f58007986 */ /* 0x000fe2000c10190c */
        /* <DEDUP_REMOVED lines=13> */
.L_x_25741:
[----:B------:R-:W-:Y:S01]  /*f100*/  BSSY B1, `(.L_x_25781) ;  /* 0x0000007000017945 */ /* 0x000fe20003800000 */
[----:B------:R-:W-:Y:S02]  /*f110*/  IMAD.MOV.U32 R83, RZ, RZ, 0x1 ;  /* 0x00000001ff537424 */ /* 0x000fe400078e00ff */
[----:B------:R-:W-:Y:S02]  /*f120*/  IMAD.MOV.U32 R85, RZ, RZ, 0x1f ;  /* 0x0000001fff557424 */ /* 0x000fe400078e00ff */
[----:B------:R-:W-:-:S07]  /*f130*/  IMAD.MOV.U32 R40, RZ, RZ, -0x1 ;  /* 0xffffffffff287424 */ /* 0x000fce00078e00ff */
[----:B------:R-:W-:Y:S05]  /*f140*/  WARPSYNC.COLLECTIVE R40, `(.L_x_25782) ;  /* 0x0000000028087348 */ /* 0x000fea0003c00000 */
[----:B------:R0:W1:Y:S02]  /*f150*/  SHFL.BFLY P0, R41, R42, R83, R85 ;  /* 0x0c0000532a297389 */ /* 0x0000640000000055 */
[----:B01----:R-:W-:Y:S01]  /*f160*/  ENDCOLLECTIVE ;  /* 0x000000000000791b */ /* 0x003fe20003800000 */
.L_x_25782:
[----:B------:R-:W-:Y:S05]  /*f170*/  BSYNC B1 ;  /* 0x0000000000017941 */ /* 0x000fea0003800000 */
.L_x_25781:
[----:B------:R-:W-:Y:S05]  /*f180*/  BRA `(.L_x_25783) ;  /* 0xffffff6400407947 */ /* 0x000fea000383ffff */
.L_x_25745:
[----:B------:R-:W-:Y:S01]  /*f190*/  BSSY B1, `(.L_x_25784) ;  /* 0x0000007000017945 */ /* 0x000fe20003800000 */
[----:B------:R-:W-:Y:S02]  /*f1a0*/  IMAD.MOV.U32 R83, RZ, RZ, 0x1 ;  /* 0x00000001ff537424 */ /* 0x000fe400078e00ff */
[----:B------:R-:W-:Y:S02]  /*f1b0*/  IMAD.MOV.U32 R85, RZ, RZ, 0x1f ;  /* 0x0000001fff557424 */ /* 0x000fe400078e00ff */
[----:B------:R-:W-:-:S07]  /*f1c0*/  IMAD.MOV.U32 R40, RZ, RZ, -0x1 ;  /* 0xffffffffff287424 */ /* 0x000fce00078e00ff */
[----:B------:R-:W-:Y:S05]  /*f1d0*/  WARPSYNC.COLLECTIVE R40, `(.L_x_25785) ;  /* 0x0000000028087348 */ /* 0x000fea0003c00000 */
[----:B------:R0:W1:Y:S02]  /*f1e0*/  SHFL.BFLY P0, R41, R42, R83, R85 ;  /* 0x0c0000532a297389 */ /* 0x0000640000000055 */
[----:B01----:R-:W-:Y:S01]  /*f1f0*/  ENDCOLLECTIVE ;  /* 0x000000000000791b */ /* 0x003fe20003800000 */
.L_x_25785:
[----:B------:R-:W-:Y:S05]  /*f200*/  BSYNC B1 ;  /* 0x0000000000017941 */ /* 0x000fea0003800000 */
.L_x_25784:
[----:B------:R-:W-:Y:S05]  /*f210*/  BRA `(.L_x_25786) ;  /* 0xffffff8c000c7947 */ /* 0x000fea000383ffff */
.L_x_25749:
[----:B------:R-:W-:Y:S01]  /*f220*/  BSSY B0, `(.L_x_25787) ;  /* 0x0000008000007945 */ /* 0x000fe20003800000 */
[----:B0-----:R-:W-:Y:S02]  /*f230*/  IMAD.MOV.U32 R42, RZ, RZ, R154 ;  /* 0x000000ffff2a7224 */ /* 0x001fe400078e009a */
[----:B------:R-:W-:Y:S02]  /*f240*/  IMAD.MOV.U32 R83, RZ, RZ, 0x10 ;  /* 0x00000010ff537424 */ /* 0x000fe400078e00ff */
[----:B------:R-:W-:Y:S02]  /*f250*/  IMAD.MOV.U32 R85, RZ, RZ, 0x1f ;  /* 0x0000001fff557424 */ /* 0x000fe400078e00ff */
[----:B-1----:R-:W-:-:S07]  /*f260*/  IMAD.MOV.U32 R40, RZ, RZ, -0x1 ;  /* 0xffffffffff287424 */ /* 0x002fce00078e00ff */
[----:B------:R-:W-:Y:S05]  /*f270*/  WARPSYNC.COLLECTIVE R40, `(.L_x_25788) ;  /* 0x0000000028087348 */ /* 0x000fea0003c00000 */
[----:B------:R0:W1:Y:S02]  /*f280*/  SHFL.BFLY P0, R41, R42, R83, R85 ;  /* 0x0c0000532a297389 */ /* 0x0000640000000055 */
[----:B01----:R-:W-:Y:S01]  /*f290*/  ENDCOLLECTIVE ;  /* 0x000000000000791b */ /* 0x003fe20003800000 */
.L_x_25788:
[----:B------:R-:W-:Y:S05]  /*f2a0*/  BSYNC B0 ;  /* 0x0000000000007941 */ /* 0x000fea0003800000 */
.L_x_25787:
        /* <DEDUP_REMOVED lines=9> */
.L_x_25789:
[----:B------:R-:W-:Y:S02]  /*f340*/  IMAD.MOV.U32 R83, RZ, RZ, 0x4 ;  /* 0x00000004ff537424 */ /* 0x000fe400078e00ff */
[----:B------:R-:W-:-:S05]  /*f350*/  IMAD.MOV.U32 R4, RZ, RZ, R41 ;  /* 0x000000ffff047224 */ /* 0x000fca00078e0029 */
[----:B------:R-:W-:-:S05]  /*f360*/  FMNMX.FTZ R4, R5, R4, !PT ;  /* 0x0000000405047209 */ /* 0x000fca0007810000 */
[----:B------:R-:W-:-:S07]  /*f370*/  IMAD.MOV.U32 R42, RZ, RZ, R4 ;  /* 0x000000ffff2a7224 */ /* 0x000fce00078e0004 */
[----:B------:R-:W-:Y:S05]  /*f380*/  WARPSYNC.COLLECTIVE R40, `(.L_x_25790) ;  /* 0x0000000028087348 */ /* 0x000fea0003c00000 */
[----:B------:R0:W1:Y:S02]  /*f390*/  SHFL.BFLY P0, R41, R42, R83, R85 ;  /* 0x0c0000532a297389 */ /* 0x0000640000000055 */
[----:B01----:R-:W-:Y:S01]  /*f3a0*/  ENDCOLLECTIVE ;  /* 0x000000000000791b */ /* 0x003fe20003800000 */
.L_x_25790:
[----:B------:R-:W-:Y:S02]  /*f3b0*/  IMAD.MOV.U32 R83, RZ, RZ, 0x2 ;  /* 0x00000002ff537424 */ /* 0x000fe400078e00ff */
[----:B------:R-:W-:-:S05]  /*f3c0*/  IMAD.MOV.U32 R7, RZ, RZ, R41 ;  /* 0x000000ffff077224 */ /* 0x000fca00078e0029 */
[----:B------:R-:W-:-:S05]  /*f3d0*/  FMNMX.FTZ R7, R4, R7, !PT ;  /* 0x0000000704077209 */ /* 0x000fca0007810000 */
[----:B------:R-:W-:-:S07]  /*f3e0*/  IMAD.MOV.U32 R42, RZ, RZ, R7 ;  /* 0x000000ffff2a7224 */ /* 0x000fce00078e0007 */
[----:B------:R-:W-:Y:S05]  /*f3f0*/  WARPSYNC.COLLECTIVE R40, `(.L_x_25791) ;  /* 0x0000000028087348 */ /* 0x000fea0003c00000 */
[----:B------:R0:W1:Y:S02]  /*f400*/  SHFL.BFLY P0, R41, R42, R83, R85 ;  /* 0x0c0000532a297389 */ /* 0x0000640000000055 */
[----:B01----:R-:W-:Y:S01]  /*f410*/  ENDCOLLECTIVE ;  /* 0x000000000000791b */ /* 0x003fe20003800000 */
.L_x_25791:
[----:B------:R-:W-:Y:S01]  /*f420*/  IMAD.MOV.U32 R6, RZ, RZ, R41 ;  /* 0x000000ffff067224 */ /* 0x000fe200078e0029 */
[----:B------:R-:W-:Y:S06]  /*f430*/  BRA `(.L_x_25792) ;  /* 0xffffff8c001c7947 */ /* 0x000fec000383ffff */
.L_x_25793:
        /* <DEDUP_REMOVED lines=12> */
.L_x_28476:


//--------------------- .text._ZN4vllm25paged_attention_v1_kernelIffLi192ELi16ELi128ELNS_18Fp8KVCacheDataTypeE0ELb0EEEvPT_PKS2_PKT0_S8_ifPKiSA_iPKfiiiSC_SC_iiiii --------------------------
	.section	.text._ZN4vllm25paged_attention_v1_kernelIffLi192ELi16ELi128ELNS_18Fp8KVCacheDataTypeE0ELb0EEEvPT_PKS2_PKT0_S8_ifPKiSA_iPKfiiiSC_SC_iiiii,"ax",@progbits
	.align	128
        .global         _ZN4vllm25paged_attention_v1_kernelIffLi192ELi16ELi128ELNS_18Fp8KVCacheDataTypeE0ELb0EEEvPT_PKS2_PKT0_S8_ifPKiSA_iPKfiiiSC_SC_iiiii
        .type           _ZN4vllm25paged_attention_v1_kernelIffLi192ELi16ELi128ELNS_18Fp8KVCacheDataTypeE0ELb0EEEvPT_PKS2_PKT0_S8_ifPKiSA_iPKfiiiSC_SC_iiiii,@function
        .size           _ZN4vllm25paged_attention_v1_kernelIffLi192ELi16ELi128ELNS_18Fp8KVCacheDataTypeE0ELb0EEEvPT_PKS2_PKT0_S8_ifPKiSA_iPKfiiiSC_SC_iiiii,(.L_x_28477 - _ZN4vllm25paged_attention_v1_kernelIffLi192ELi16ELi128ELNS_18Fp8KVCacheDataTypeE0ELb0EEEvPT_PKS2_PKT0_S8_ifPKiSA_iPKfiiiSC_SC_iiiii)
        .other          _ZN4vllm25paged_attention_v1_kernelIffLi192ELi16ELi128ELNS_18Fp8KVCacheDataTypeE0ELb0EEEvPT_PKS2_PKT0_S8_ifPKiSA_iPKfiiiSC_SC_iiiii,@"STO_CUDA_ENTRY STV_DEFAULT"
_ZN4vllm25paged_attention_v1_kernelIffLi192ELi16ELi128ELNS_18Fp8KVCacheDataTypeE0ELb0EEEvPT_PKS2_PKT0_S8_ifPKiSA_iPKfiiiSC_SC_iiiii:
.text._ZN4vllm25paged_attention_v1_kernelIffLi192ELi16ELi128ELNS_18Fp8KVCacheDataTypeE0ELb0EEEvPT_PKS2_PKT0_S8_ifPKiSA_iPKfiiiSC_SC_iiiii:
        /* <DEDUP_REMOVED lines=107> */
.L_x_25798:
        /* <DEDUP_REMOVED lines=11> */
.L_x_25797:
[----:B------:R-:W-:Y:S05]  /*0760*/  BSYNC B1 ;  /* 0x0000000000017941 */ /* 0x000fea0003800000 */
.L_x_25796:
        /* <DEDUP_REMOVED lines=15> */
.L_x_25799:
        /* <DEDUP_REMOVED lines=17> */
.L_x_25795:
[----:B------:R-:W-:Y:S05]  /*0970*/  BSYNC B0 ;  /* 0x0000000000007941 */ /* 0x000fea0003800000 */
.L_x_25794:
        /* <DEDUP_REMOVED lines=17> */
[C---:B------:R-:W-:Y:S01]  /*0a90*/  IMAD.SHL.U32 R151, R155.reuse, 0x2, RZ ;  /* 0x000000029b977824 */ /* 0x040fe200078e00ff */
[----:B------:R-:W-:Y:S01]  /*0aa0*/  MOV R5, 0x400 ;  /* 0x0000040000057802 */ /* 0x000fe20000000f00 */
        /* <DEDUP_REMOVED lines=15> */
[----:B------:R-:W-:Y:S01]  /*0ba0*/  ULDC UR4, c[0x0][0x260] ;  /* 0x0000980000047ab9 */ /* 0x000fe20000000800 */
[----:B------:R-:W-:Y:S01]  /*0bb0*/  IMAD.IADD R151, R151, 0x1, -R4 ;  /* 0x0000000197977824 */ /* 0x000fe200078e0a04 */
[----:B------:R-:W-:Y:S01]  /*0bc0*/  LEA.HI R21, R21, R128, RZ, 0x2 ;  /* 0x0000008015157211 */ /* 0x000fe200078f10ff */
[C---:B------:R-:W-:Y:S01]  /*0bd0*/  VIADD R4, R155.reuse, 0x8 ;  /* 0x000000089b047836 */ /* 0x040fe20000000000 */
[----:B------:R-:W-:Y:S01]  /*0be0*/  LEA.HI R10, R10, R10, RZ, 0x1 ;  /* 0x0000000a0a0a7211 */ /* 0x000fe200078f08ff */
        /* <DEDUP_REMOVED lines=8> */
[----:B------:R-:W-:Y:S01]  /*0c70*/  IMAD.IADD R128, R128, 0x1, -R21 ;  /* 0x0000000180807824 */ /* 0x000fe200078e0a15 */
[----:B0-----:R-:W-:Y:S01]  /*0c80*/  LEA R2, R6, R5, 0x18 ;  /* 0x0000000506027211 */ /* 0x001fe200078ec0ff */
[----:B------:R-:W-:Y:S01]  /*0c90*/  VIADD R5, R155, 0x4 ;  /* 0x000000049b057836 */ /* 0x000fe20000000000 */
[----:B------:R-:W-:Y:S01]  /*0ca0*/  LEA.HI R13, R13, R144, RZ, 0x2 ;  /* 0x000000900d0d7211 */ /* 0x000fe200078f10ff */
[----:B------:R-:W-:Y:S01]  /*0cb0*/  VIADD R6, R155, 0x2 ;  /* 0x000000029b067836 */ /* 0x000fe20000000000 */
[----:B------:R-:W-:Y:S01]  /*0cc0*/  SHF.R.S32.HI R11, RZ, 0x1f, R146 ;  /* 0x0000001fff0b7819 */ /* 0x000fe20000011492 */
[----:B------:R-:W-:Y:S01]  /*0cd0*/  IMAD.SHL.U32 R148, R5, 0x2, RZ ;  /* 0x0000000205947824 */ /* 0x000fe200078e00ff */
[----:B------:R-:W-:Y:S01]  /*0ce0*/  LOP3.LUT R13, R13, 0xfffffffc, RZ, 0xc0, !PT ;  /* 0xfffffffc0d0d7812 */ /* 0x000fe200078ec0ff */
[----:B------:R-:W-:Y:S01]  /*0cf0*/  IMAD.SHL.U32 R150, R6, 0x2, RZ ;  /* 0x0000000206967824 */ /* 0x000fe200078e00ff */
[----:B------:R-:W-:Y:S01]  /*0d00*/  LEA.HI R11, R11, R146, RZ, 0x2 ;  /* 0x000000920b0b7211 */ /* 0x000fe200078f10ff */
[C---:B------:R-:W-:Y:S01]  /*0d10*/  VIADD R14, R155.reuse, 0x12 ;  /* 0x000000129b0e7836 */ /* 0x040fe20000000000 */
        /* <DEDUP_REMOVED lines=8> */
[----:B------:R-:W-:Y:S01]  /*0da0*/  LOP3.LUT R9, R9, 0xfffffffc, RZ, 0xc0, !PT ;  /* 0xfffffffc09097812 */ /* 0x000fe200078ec0ff */
[----:B------:R-:W-:Y:S01]  /*0db0*/  VIADD R18, R155, 0x1a ;  /* 0x0000001a9b127836 */ /* 0x000fe20000000000 */
[----:B------:R-:W-:Y:S01]  /*0dc0*/  LOP3.LUT R13, R13, 0xfffffffc, RZ, 0xc0, !PT ;  /* 0xfffffffc0d0d7812 */ /* 0x000fe200078ec0ff */
[----:B------:R-:W-:Y:S01]  /*0dd0*/  VIADD R24, R155, 0x2c ;  /* 0x0000002c9b187836 */ /* 0x000fe20000000000 */
[----:B------:R-:W-:Y:S01]  /*0de0*/  SHF.R.S32.HI R7, RZ, 0x1f, R150 ;  /* 0x0000001fff077819 */ /* 0x000fe20000011496 */
        /* <DEDUP_REMOVED lines=8> */
[----:B------:R-:W-:Y:S01]  /*0e70*/  VIADD R13, R155, 0x14 ;  /* 0x000000149b0d7836 */ /* 0x000fe20000000000 */
[----:B------:R-:W-:Y:S01]  /*0e80*/  LEA.HI R21, R21, R124, RZ, 0x2 ;  /* 0x0000007c15157211 */ /* 0x000fe200078f10ff */
[----:B------:R-:W-:Y:S01]  /*0e90*/  IMAD.IADD R146, R146, 0x1, -R11 ;  /* 0x0000000192927824 */ /* 0x000fe200078e0a0b */
        /* <DEDUP_REMOVED lines=62> */
[----:B------:R-:W-:Y:S01]  /*1280*/  LEA.HI R29, R29, R108, RZ, 0x2 ;  /* 0x0000006c1d1d7211 */ /* 0x000fe200078f10ff */
[----:B------:R-:W-:Y:S01]  /*1290*/  VIADD R30, R155, 0x32 ;  /* 0x000000329b1e7836 */ /* 0x000fe20000000000 */
[----:B------:R-:W-:Y:S01]  /*12a0*/  SHF.R.S32.HI R23, RZ, 0x1f, R122 ;  /* 0x0000001fff177819 */ /* 0x000fe2000001147a */
[----:B------:R-:W-:Y:S01]  /*12b0*/  IMAD.IADD R116, R116, 0x1, -R25 ;  /* 0x0000000174747824 */ /* 0x000fe200078e0a19 */
[----:B------:R-:W-:Y:S01]  /*12c0*/  LOP3.LUT R19, R19, 0xfffffffc, RZ, 0xc0, !PT ;  /* 0xfffffffc13137812 */ /* 0x000fe200078ec0ff */
        /* <DEDUP_REMOVED lines=38> */
[----:B------:R-:W-:Y:S01]  /*1530*/  VIADD R23, R155, 0x2e ;  /* 0x0000002e9b177836 */ /* 0x000fe20000000000 */
        /* <DEDUP_REMOVED lines=86> */
[----:B------:R-:W-:Y:S01]  /*1aa0*/  LEA.HI R55, R55, R60, RZ, 0x2 ;  /* 0x0000003c37377211 */ /* 0x000fe200078f10ff */
[----:B------:R-:W-:Y:S01]  /*1ab0*/  VIADD R39, R155, 0x4e ;  /* 0x0000004e9b277836 */ /* 0x000fe20000000000 */
[----:B------:R-:W-:Y:S01]  /*1ac0*/  LEA.HI R49, R49, R64, RZ, 0x2 ;  /* 0x0000004031317211 */ /* 0x000fe200078f10ff */
[----:B------:R-:W-:Y:S01]  /*1ad0*/  IMAD.IADD R78, R78, 0x1, -R43 ;  /* 0x000000014e4e7824 */ /* 0x000fe200078e0a2b */
[----:B------:R-:W-:Y:S01]  /*1ae0*/  SHF.R.S32.HI R43, RZ, 0x1f, R74 ;  /* 0x0000001fff2b7819 */ /* 0x000fe2000001144a */
[----:B------:R-:W-:Y:S01]  /*1af0*/  IMAD.SHL.U32 R70, R39, 0x2, RZ ;  /* 0x0000000227467824 */ /* 0x000fe200078e00ff */
[----:B------:R-:W-:Y:S01]  /*1b00*/  LOP3.LUT R49, R49, 0xfffffffc, RZ, 0xc0, !PT ;  /* 0xfffffffc31317812 */ /* 0x000fe200078ec0ff */
[----:B------:R-:W-:Y:S01]  /*1b10*/  IMAD.SHL.U32 R10, R10, 0x20, RZ ;  /* 0x000000200a0a7824 */ /* 0x000fe200078e00ff */
[----:B------:R-:W-:Y:S01]  /*1b20*/  LEA.HI R43, R43, R74, RZ, 0x2 ;  /* 0x0000004a2b2b7211 */ /* 0x000fe200078f10ff */
[----:B------:R-:W-:Y:S01]  /*1b30*/  IMAD R2, R155, 0x180, R2 ;  /* 0x000001809b027824 */ /* 0x000fe200078e0202 */
[----:B------:R-:W-:Y:S01]  /*1b40*/  SHF.R.S32.HI R47, RZ, 0x1f, R70 ;  /* 0x0000001fff2f7819 */ /* 0x000fe20000011446 */
[----:B------:R-:W-:Y:S01]  /*1b50*/  IMAD.IADD R64, R64, 0x1, -R49 ;  /* 0x0000000140407824 */ /* 0x000fe200078e0a31 */
[----:B------:R-:W-:Y:S01]  /*1b60*/  LOP3.LUT R43, R43, 0xfffffffc, RZ, 0xc0, !PT ;  /* 0xfffffffc2b2b7812 */ /* 0x000fe200078ec0ff */
[----:B------:R-:W-:Y:S01]  /*1b70*/  VIADD R49, R155, 0x5a ;  /* 0x0000005a9b317836 */ /* 0x000fe20000000000 */
[----:B------:R-:W-:-:S02]  /*1b80*/  LEA.HI R47, R47, R70, RZ, 0x2 ;  /* 0x000000462f2f7211 */ /* 0x000fc400078f10ff */
[----:B------:R-:W-:Y:S01]  /*1b90*/  LOP3.LUT R55, R55, 0xfffffffc, RZ, 0xc0, !PT ;  /* 0xfffffffc37377812 */ /* 0x000fe200078ec0ff */
[----:B------:R-:W-:Y:S01]  /*1ba0*/  IMAD.IADD R74, R74, 0x1, -R43 ;  /* 0x000000014a4a7824 */ /* 0x000fe200078e0a2b */
[----:B------:R-:W-:Y:S01]  /*1bb0*/  LOP3.LUT R47, R47, 0xfffffffc, RZ, 0xc0, !PT ;  /* 0xfffffffc2f2f7812 */ /* 0x000fe200078ec0ff */
[----:B------:R-:W-:Y:S01]  /*1bc0*/  VIADD R43, R155, 0x56 ;  /* 0x000000569b2b7836 */ /* 0x000fe20000000000 */
[----:B------:R-:W-:Y:S01]  /*1bd0*/  SHF.R.S32.HI R84, RZ, 0x1f, R160 ;  /* 0x0000001fff547819 */ /* 0x000fe200000114a0 */
[----:B------:R-:W-:Y:S01]  /*1be0*/  IMAD.SHL.U32 R58, R49, 0x2, RZ ;  /* 0x00000002313a7824 */ /* 0x000fe200078e00ff */
[----:B------:R-:W-:Y:S01]  /*1bf0*/  SHF.R.S32.HI R57, RZ, 0x1f, R56 ;  /* 0x0000001fff397819 */ /* 0x000fe20000011438 */
[----:B------:R-:W-:Y:S01]  /*1c00*/  IMAD.SHL.U32 R62, R43, 0x2, RZ ;  /* 0x000000022b3e7824 */ /* 0x000fe200078e00ff */
[----:B------:R-:W-:Y:S01]  /*1c10*/  LEA.HI R27, R27, R27, RZ, 0x1 ;  /* 0x0000001b1b1b7211 */ /* 0x000fe200078f08ff */
[----:B------:R-:W-:Y:S01]  /*1c20*/  IMAD.IADD R60, R60, 0x1, -R55 ;  /* 0x000000013c3c7824 */ /* 0x000fe200078e0a37 */
        /* <DEDUP_REMOVED lines=13> */
[----:B------:R-:W0:Y:S01]  /*1d00*/  LDC R55, c[0x0][0x25c] ;  /* 0x00009700ff377b82 */ /* 0x000e220000000800 */
[----:B------:R-:W-:Y:S01]  /*1d10*/  IMAD.IADD R66, R66, 0x1, -R47 ;  /* 0x0000000142427824 */ /* 0x000fe200078e0a2f */
[----:B------:R-:W-:Y:S01]  /*1d20*/  LEA.HI R28, R28, R28, RZ, 0x1 ;  /* 0x0000001c1c1c7211 */ /* 0x000fe200078f08ff */
[----:B------:R-:W-:Y:S01]  /*1d30*/  VIADD R47, R155, 0x5e ;  /* 0x0000005e9b2f7836 */ /* 0x000fe20000000000 */
[----:B------:R-:W-:Y:S01]  /*1d40*/  LEA.HI R34, R34, R34, RZ, 0x1 ;  /* 0x0000002222227211 */ /* 0x000fe200078f08ff */
[----:B------:R-:W-:Y:S01]  /*1d50*/  IMAD.IADD R62, R62, 0x1, -R53 ;  /* 0x000000013e3e7824 */ /* 0x000fe200078e0a35 */
[----:B------:R-:W-:Y:S01]  /*1d60*/  LEA.HI R32, R32, R32, RZ, 0x1 ;  /* 0x0000002020207211 */ /* 0x000fe200078f08ff */
[----:B------:R-:W-:Y:S01]  /*1d70*/  IMAD R53, R0, UR4, RZ ;  /* 0x0000000400357c24 */ /* 0x000fe2000f8e02ff */
[----:B------:R-:W-:Y:S01]  /*1d80*/  LEA.HI R31, R31, R31, RZ, 0x1 ;  /* 0x0000001f1f1f7211 */ /* 0x000fe200078f08ff */
[----:B------:R-:W-:Y:S01]  /*1d90*/  IMAD.SHL.U32 R54, R47, 0x2, RZ ;  /* 0x000000022f367824 */ /* 0x000fe200078e00ff */
[----:B------:R-:W-:Y:S01]  /*1da0*/  LEA.HI R33, R33, R33, RZ, 0x1 ;  /* 0x0000002121217211 */ /* 0x000fe200078f08ff */
[----:B------:R-:W-:Y:S01]  /*1db0*/  IMAD.SHL.U32 R28, R28, 0x20, RZ ;  /* 0x000000201c1c7824 */ /* 0x000fe200078e00ff */
[C---:B------:R-:W-:Y:S01]  /*1dc0*/  IADD3 R160, P0, R53.reuse, R160, RZ ;  /* 0x000000a035a07210 */ /* 0x040fe20007f1e0ff */
[----:B------:R-:W-:Y:S01]  /*1dd0*/  IMAD.SHL.U32 R34, R34, 0x20, RZ ;  /* 0x0000002022227824 */ /* 0x000fe200078e00ff */
[----:B------:R-:W-:Y:S01]  /*1de0*/  SHF.R.S32.HI R59, RZ, 0x1f, R54 ;  /* 0x0000001fff3b7819 */ /* 0x000fe20000011436 */
[----:B------:R-:W-:Y:S01]  /*1df0*/  IMAD.SHL.U32 R32, R32, 0x20, RZ ;  /* 0x0000002020207824 */ /* 0x000fe200078e00ff */
[----:B------:R-:W-:Y:S01]  /*1e00*/  LEA.HI.X.SX32 R161, R53, R84, 0x1, P0 ;  /* 0x0000005435a17211 */ /* 0x000fe200000f0eff */
[----:B------:R-:W-:Y:S01]  /*1e10*/  IMAD.SHL.U32 R31, R31, 0x20, RZ ;  /* 0x000000201f1f7824 */ /* 0x000fe200078e00ff */
[----:B-----5:R-:W-:Y:S01]  /*1e20*/  FSETP.NEU.FTZ.AND P0, PT, R158, RZ, PT ;  /* 0x000000ff9e00720b */ /* 0x020fe20003f1d000 */
[----:B------:R-:W-:Y:S01]  /*1e30*/  IMAD.SHL.U32 R33, R33, 0x20, RZ ;  /* 0x0000002021217824 */ /* 0x000fe200078e00ff */
        /* <DEDUP_REMOVED lines=81> */
[----:B------:R-:W-:Y:S01]  /*2350*/  LOP3.LUT R57, R53, 0xffffffc0, RZ, 0xc0, !PT ;  /* 0xffffffc035397812 */ /* 0x000fe200078ec0ff */
        /* <DEDUP_REMOVED lines=92> */
.L_x_25806:
[----:B-1----:R-:W-:-:S04]  /*2920*/  IADD3 R41, P0, R154, R159, RZ ;  /* 0x0000009f9a297210 */ /* 0x002fc80007f1e0ff */
[----:B------:R-:W-:Y:S02]  /*2930*/  LEA.HI.X.SX32 R42, R159, R50, 0x1, P0 ;  /* 0x000000329f2a7211 */ /* 0x000fe400000f0eff */
[----:B------:R-:W-:-:S04]  /*2940*/  LEA R40, P0, R41, UR6, 0x2 ;  /* 0x0000000629287c11 */ /* 0x000fc8000f8010ff */
[----:B------:R-:W-:-:S05]  /*2950*/  LEA.HI.X R41, R41, UR7, R42, 0x2, P0 ;  /* 0x0000000729297c11 */ /* 0x000fca00080f142a */
[----:B0-----:R0:W2:Y:S02]  /*2960*/  LDG.E.CONSTANT R40, desc[UR10][R40.64] ;  /* 0x0000000a28287981 */ /* 0x0010a4000c1e9900 */
[----:B0-----:R-:W-:Y:S02]  /*2970*/  SHF.R.S32.HI R41, RZ, 0x1f, R149 ;  /* 0x0000001fff297819 */ /* 0x001fe40000011495 */
[----:B--2---:R-:W-:Y:S01]  /*2980*/  SHF.R.S32.HI R42, RZ, 0x1f, R40 ;  /* 0x0000001fff2a7819 */ /* 0x004fe20000011428 */
[----:B------:R-:W-:-:S04]  /*2990*/  IMAD.WIDE.U32 R162, R40, UR13, R160 ;  /* 0x0000000d28a27c25 */ /* 0x000fc8000f8e00a0 */
[----:B------:R-:W-:-:S04]  /*29a0*/  IMAD R42, R42, UR13, RZ ;  /* 0x0000000d2a2a7c24 */ /* 0x000fc8000f8e02ff */
[----:B------:R-:W-:Y:S01]  /*29b0*/  IMAD R43, R40, R49, R42 ;  /* 0x00000031282b7224 */ /* 0x000fe200078e022a */
[----:B------:R-:W-:-:S03]  /*29c0*/  IADD3 R42, P0, R151, R162, RZ ;  /* 0x000000a2972a7210 */ /* 0x000fc60007f1e0ff */
[----:B------:R-:W-:Y:S01]  /*29d0*/  IMAD.IADD R158, R163, 0x1, R43 ;  /* 0x00000001a39e7824 */ /* 0x000fe200078e022b */
[----:B------:R-:W-:-:S05]  /*29e0*/  SHF.R.S32.HI R43, RZ, 0x1f, R151 ;  /* 0x0000001fff2b7819 */ /* 0x000fca0000011497 */
[----:B------:R-:W-:Y:S01]  /*29f0*/  IMAD.X R43, R43, 0x1, R158, P0 ;  /* 0x000000012b2b7824 */ /* 0x000fe200000e069e */
[----:B------:R-:W-:-:S04]  /*2a00*/  LEA R86, P0, R42, UR8, 0x2 ;  /* 0x000000082a567c11 */ /* 0x000fc8000f8010ff */
[----:B------:R-:W-:Y:S02]  /*2a10*/  LEA.HI.X R87, R42, UR9, R43, 0x2, P0 ;  /* 0x000000092a577c11 */ /* 0x000fe400080f142b */
[----:B------:R-:W-:Y:S02]  /*2a20*/  SHF.R.S32.HI R42, RZ, 0x1f, R150 ;  /* 0x0000001fff2a7819 */ /* 0x000fe40000011496 */
[----:B------:R-:W-:Y:S02]  /*2a30*/  IADD3 R40, P0, P1, R150, R162, R149 ;  /* 0x000000a296287210 */ /* 0x000fe4000791e095 */
[----:B------:R-:W2:Y:S02]  /*2a40*/  LDG.E.64.CONSTANT R86, desc[UR10][R86.64] ;  /* 0x0000000a56567981 */ /* 0x000ea4000c1e9b00 */
[----:B------:R-:W-:Y:S02]  /*2a50*/  IADD3.X R41, R42, R158, R41, P0, P1 ;  /* 0x0000009e2a297210 */ /* 0x000fe400007e2429 */
[----:B------:R-:W-:-:S04]  /*2a60*/  LEA R84, P0, R40, UR8, 0x2 ;  /* 0x0000000828547c11 */ /* 0x000fc8000f8010ff */
[----:B------:R-:W-:Y:S02]  /*2a70*/  LEA.HI.X R85, R40, UR9, R41, 0x2, P0 ;  /* 0x0000000928557c11 */ /* 0x000fe400080f1429 */
[----:B------:R-:W0:Y:S04]  /*2a80*/  LDS.128 R40, [R2] ;  /* 0x0000000002287984 */ /* 0x000e280000000c00 */
[----:B------:R-:W0:Y:S02]  /*2a90*/  LDG.E.64.CONSTANT R84, desc[UR10][R84.64] ;  /* 0x0000000a54547981 */ /* 0x000e24000c1e9b00 */
[----:B0-----:R-:W-:Y:S01]  /*2aa0*/  FMUL.FTZ R163, R84, R42 ;  /* 0x0000002a54a37220 */ /* 0x001fe20000410000 */
[----:B------:R-:W-:Y:S01]  /*2ab0*/  FMUL.FTZ R164, R85, R43 ;  /* 0x0000002b55a47220 */ /* 0x000fe20000410000 */
[----:B------:R-:W-:-:S02]  /*2ac0*/  SHF.R.S32.HI R42, RZ, 0x1f, R148 ;  /* 0x0000001fff2a7819 */ /* 0x000fc40000011494 */
[----:B--2---:R-:W-:Y:S01]  /*2ad0*/  FFMA.FTZ R163, R86, R40, R163 ;  /* 0x0000002856a37223 */ /* 0x004fe200000100a3 */
[----:B------:R-:W-:Y:S01]  /*2ae0*/  FFMA.FTZ R164, R87, R41, R164 ;  /* 0x0000002957a47223 */ /* 0x000fe200000100a4 */
[--C-:B------:R-:W-:Y:S02]  /*2af0*/  SHF.R.S32.HI R41, RZ, 0x1f, R147.reuse ;  /* 0x0000001fff297819 */ /* 0x100fe40000011493 */
[----:B------:R-:W-:-:S04]  /*2b00*/  IADD3 R40, P0, P1, R148, R162, R147 ;  /* 0x000000a294287210 */ /* 0x000fc8000791e093 */
[----:B------:R-:W-:Y:S02]  /*2b10*/  IADD3.X R41, R42, R158, R41, P0, P1 ;  /* 0x0000009e2a297210 */ /* 0x000fe400007e2429 */
[----:B------:R-:W-:-:S04]  /*2b20*/  LEA R84, P0, R40, UR8, 0x2 ;  /* 0x0000000828547c11 */ /* 0x000fc8000f8010ff */
[----:B------:R-:W-:Y:S02]  /*2b30*/  LEA.HI.X R85, R40, UR9, R41, 0x2, P0 ;  /* 0x0000000928557c11 */ /* 0x000fe400080f1429 */
[----:B------:R-:W0:Y:S04]  /*2b40*/  LDS.128 R40, [R2+0x10] ;  /* 0x0000100002287984 */ /* 0x000e280000000c00 */
[----:B------:R-:W0:Y:S02]  /*2b50*/  LDG.E.64.CONSTANT R84, desc[UR10][R84.64] ;  /* 0x0000000a54547981 */ /* 0x000e24000c1e9b00 */
[----:B0-----:R-:W-:Y:S01]  /*2b60*/  FFMA.FTZ R87, R84, R40, R163 ;  /* 0x0000002854577223 */ /* 0x001fe200000100a3 */
[----:B------:R-:W-:Y:S01]  /*2b70*/  FFMA.FTZ R86, R85, R41, R164 ;  /* 0x0000002955567223 */ /* 0x000fe200000100a4 */
[----:B------:R-:W-:-:S02]  /*2b80*/  SHF.R.S32.HI R41, RZ, 0x1f, R145 ;  /* 0x0000001fff297819 */ /* 0x000fc40000011491 */
[----:B------:R-:W-:Y:S02]  /*2b90*/  SHF.R.S32.HI R163, RZ, 0x1f, R146 ;  /* 0x0000001fffa37819 */ /* 0x000fe40000011492 */
[----:B------:R-:W-:-:S04]  /*2ba0*/  IADD3 R40, P0, P1, R146, R162, R145 ;  /* 0x000000a292287210 */ /* 0x000fc8000791e091 */
[----:B------:R-:W-:Y:S02]  /*2bb0*/  IADD3.X R41, R163, R158, R41, P0, P1 ;  /* 0x0000009ea3297210 */ /* 0x000fe400007e2429 */
[----:B------:R-:W-:-:S04]  /*2bc0*/  LEA R164, P0, R40, UR8, 0x2 ;  /* 0x0000000828a47c11 */ /* 0x000fc8000f8010ff */
[----:B------:R-:W-:-:S05]  /*2bd0*/  LEA.HI.X R165, R40, UR9, R41, 0x2, P0 ;  /* 0x0000000928a57c11 */ /* 0x000fca00080f1429 */
[----:B------:R-:W2:Y:S02]  /*2be0*/  LDG.E.64.CONSTANT R40, desc[UR10][R164.64] ;  /* 0x0000000aa4287981 */ /* 0x000ea4000c1e9b00 */
[----:B--2---:R-:W-:Y:S01]  /*2bf0*/  FFMA.FTZ R87, R40, R42, R87 ;  /* 0x0000002a28577223 */ /* 0x004fe20000010057 */
        /* <DEDUP_REMOVED lines=8> */
[----:B------:R-:W0:Y:S01]  /*2c80*/  LDG.E.64.CONSTANT R84, desc[UR10][R84.64] ;  /* 0x0000000a54547981 */ /* 0x000e22000c1e9b00 */
[----:B------:R-:W-:Y:S01]  /*2c90*/  SHF.R.S32.HI R163, RZ, 0x1f, R142 ;  /* 0x0000001fffa37819 */ /* 0x000fe2000001148e */
[----:B0-----:R-:W-:Y:S01]  /*2ca0*/  FFMA.FTZ R87, R84, R40, R87 ;  /* 0x0000002854577223 */ /* 0x001fe20000010057 */
[----:B------:R-:W-:Y:S01]  /*2cb0*/  FFMA.FTZ R86, R85, R41, R86 ;  /* 0x0000002955567223 */ /* 0x000fe20000010056 */
[----:B------:R-:W-:-:S02]  /*2cc0*/  SHF.R.S32.HI R41, RZ, 0x1f, R141 ;  /* 0x0000001fff297819 */ /* 0x000fc4000001148d */
        /* <DEDUP_REMOVED lines=205> */
[----:B------:R-:W-:Y:S01]  /*39a0*/  IADD3 R40, P0, P1, R98, R162, R97 ;  /* 0x000000a262287210 */ /* 0x000fe2000791e061 */
[----:B------:R-:W-:-:S03]  /*39b0*/  FFMA.FTZ R86, R85, R41, R86 ;  /* 0x0000002955567223 */ /* 0x000fc60000010056 */
[----:B------:R-:W-:Y:S02]  /*39c0*/  LEA R164, P2, R40, UR8, 0x2 ;  /* 0x0000000828a47c11 */ /* 0x000fe4000f8410ff */
[----:B------:R-:W-:-:S04]  /*39d0*/  IADD3.X R41, R47, R158, R48, P0, P1 ;  /* 0x0000009e2f297210 */ /* 0x000fc800007e2430 */
[----:B------:R-:W-:-:S05]  /*39e0*/  LEA.HI.X R165, R40, UR9, R41, 0x2, P2 ;  /* 0x0000000928a57c11 */ /* 0x000fca00090f1429 */
[----:B------:R-:W2:Y:S02]  /*39f0*/  LDG.E.64.CONSTANT R40, desc[UR10][R164.64] ;  /* 0x0000000aa4287981 */ /* 0x000ea4000c1e9b00 */
[----:B--2---:R-:W-:Y:S01]  /*3a00*/  FFMA.FTZ R87, R40, R42, R87 ;  /* 0x0000002a28577223 */ /* 0x004fe20000010057 */
[----:B------:R-:W-:Y:S01]  /*3a10*/  IADD3 R40, P0, P1, R96, R162, R95 ;  /* 0x000000a260287210 */ /* 0x000fe2000791e05f */
[----:B------:R-:W-:-:S03]  /*3a20*/  FFMA.FTZ R86, R41, R43, R86 ;  /* 0x0000002b29567223 */ /* 0x000fc60000010056 */
[----:B------:R-:W-:Y:S02]  /*3a30*/  LEA R84, P2, R40, UR8, 0x2 ;  /* 0x0000000828547c11 */ /* 0x000fe4000f8410ff */
[----:B------:R-:W-:-:S04]  /*3a40*/  IADD3.X R41, R45, R158, R46, P0, P1 ;  /* 0x0000009e2d297210 */ /* 0x000fc800007e242e */
        /* <DEDUP_REMOVED lines=137> */
[----:B------:R-:W0:Y:S01]  /*42e0*/  LDG.E.64.CONSTANT R84, desc[UR10][R84.64] ;  /* 0x0000000a54547981 */ /* 0x000e22000c1e9b00 */
[----:B------:R-:W-:Y:S01]  /*42f0*/  IADD3 R162, P0, P1, R54, R162, R53 ;  /* 0x000000a236a27210 */ /* 0x000fe2000791e035 */
[----:B0-----:R-:W-:Y:S01]  /*4300*/  FFMA.FTZ R86, R85, R41, R86 ;  /* 0x0000002955567223 */ /* 0x001fe20000010056 */
[----:B------:R-:W-:Y:S02]  /*4310*/  FFMA.FTZ R87, R84, R40, R87 ;  /* 0x0000002854577223 */ /* 0x000fe40000010057 */
[----:B------:R-:W-:-:S02]  /*4320*/  IADD3.X R41, R39, R158, R20, P0, P1 ;  /* 0x0000009e27297210 */ /* 0x000fc400007e2414 */
[----:B------:R-:W-:-:S04]  /*4330*/  LEA R40, P0, R162, UR8, 0x2 ;  /* 0x00000008a2287c11 */ /* 0x000fc8000f8010ff */
[----:B------:R-:W-:-:S06]  /*4340*/  LEA.HI.X R41, R162, UR9, R41, 0x2, P0 ;  /* 0x00000009a2297c11 */ /* 0x000fcc00080f1429 */
[----:B------:R-:W2:Y:S01]  /*4350*/  LDG.E.64.CONSTANT R40, desc[UR10][R40.64] ;  /* 0x0000000a28287981 */ /* 0x000ea2000c1e9b00 */
[----:B------:R-:W-:Y:S01]  /*4360*/  UMOV UR4, 0xffffffff ;  /* 0xffffffff00047882 */ /* 0x000fe20000000000 */
[----:B--2---:R-:W-:Y:S01]  /*4370*/  FFMA.FTZ R42, R40, R42, R87 ;  /* 0x0000002a282a7223 */ /* 0x004fe20000010057 */
[----:B------:R-:W-:-:S04]  /*4380*/  FFMA.FTZ R43, R41, R43, R86 ;  /* 0x0000002b292b7223 */ /* 0x000fc80000010056 */
[----:B------:R-:W-:Y:S01]  /*4390*/  FADD.FTZ R43, R42, R43 ;  /* 0x0000002b2a2b7221 */ /* 0x000fe20000010000 */
[----:B------:R-:W-:Y:S06]  /*43a0*/  BRA.DIV UR4, `(.L_x_25803) ;  /* 0x0000007a04a87947 */ /* 0x000fec000b800000 */
[----:B------:R0:W1:Y:S02]  /*43b0*/  SHFL.BFLY PT, R40, R43, 0x1, 0x1f ;  /* 0x0c201f002b287f89 */ /* 0x00006400000e0000 */
.L_x_25846:
        /* <DEDUP_REMOVED lines=9> */
[----:B------:R-:W-:-:S04]  /*4450*/  ISETP.GE.AND P0, PT, R41, R156, PT ;  /* 0x0000009c2900720c */ /* 0x000fc80003f06270 */
[----:B------:R-:W-:-:S09]  /*4460*/  FSEL R40, R42, RZ, !P0 ;  /* 0x000000ff2a287208 */ /* 0x000fd20004000000 */
[----:B------:R-:W-:Y:S01]  /*4470*/  @!P0 FMNMX.FTZ R153, R153, R42, !PT ;  /* 0x0000002a99998209 */ /* 0x000fe20007810000 */
[----:B-1----:R-:W-:-:S06]  /*4480*/  ULEA UR4, UR5, UR4, 0x18 ;  /* 0x0000000405047291 */ /* 0x002fcc000f8ec03f */
[----:B------:R-:W-:-:S05]  /*4490*/  LEA R41, R41, UR4, 0x2 ;  /* 0x0000000429297c11 */ /* 0x000fca000f8e10ff */
[----:B------:R1:W-:Y:S02]  /*44a0*/  STS [R41], R40 ;  /* 0x0000002829007388 */ /* 0x0003e40000000800 */
.L_x_25805:
[----:B------:R-:W-:Y:S05]  /*44b0*/  BSYNC B1 ;  /* 0x0000000000017941 */ /* 0x000fea0003800000 */
.L_x_25804:
[----:B------:R-:W-:-:S05]  /*44c0*/  VIADD R159, R159, 0x4 ;  /* 0x000000049f9f7836 */ /* 0x000fca0000000000 */
[----:B------:R-:W-:-:S13]  /*44d0*/  ISETP.GE.AND P0, PT, R159, R51, PT ;  /* 0x000000339f00720c */ /* 0x000fda0003f06270 */
[----:B------:R-:W-:Y:S05]  /*44e0*/  @!P0 BRA `(.L_x_25806) ;  /* 0xffffffe4000c8947 */ /* 0x000fea000383ffff */
[----:B------:R-:W-:Y:S05]  /*44f0*/  BRA `(.L_x_25801) ;  /* 0x0000001c00207947 */ /* 0x000fea0003800000 */
.L_x_25802:
[----:B------:R-:W-:Y:S01]  /*4500*/  SHF.R.S32.HI R41, RZ, 0x1f, R52 ;  /* 0x0000001fff297819 */ /* 0x000fe20000011434 */
[----:B------:R-:W-:-:S03]  /*4510*/  IMAD.MOV.U32 R153, RZ, RZ, -0x800001 ;  /* 0xff7fffffff997424 */ /* 0x000fc600078e00ff */
[----:B------:R-:W-:-:S04]  /*4520*/  LEA.HI R41, R41, R52, RZ, 0x5 ;  /* 0x0000003429297211 */ /* 0x000fc800078f28ff */
[----:B------:R-:W-:-:S07]  /*4530*/  SHF.R.S32.HI R157, RZ, 0x5, R41 ;  /* 0x00000005ff9d7819 */ /* 0x000fce0000011429 */
.L_x_25810:
[----:B0-----:R-:W-:-:S04]  /*4540*/  IADD3 R41, P0, R154, R157, RZ ;  /* 0x0000009d9a297210 */ /* 0x001fc80007f1e0ff */
[----:B------:R-:W-:Y:S02]  /*4550*/  LEA.HI.X.SX32 R42, R157, R50, 0x1, P0 ;  /* 0x000000329d2a7211 */ /* 0x000fe400000f0eff */
[----:B------:R-:W-:-:S04]  /*4560*/  LEA R40, P0, R41, UR14, 0x2 ;  /* 0x0000000e29287c11 */ /* 0x000fc8000f8010ff */
[----:B------:R-:W-:-:S05]  /*4570*/  LEA.HI.X R41, R41, UR15, R42, 0x2, P0 ;  /* 0x0000000f29297c11 */ /* 0x000fca00080f142a */
[----:B------:R0:W2:Y:S01]  /*4580*/  LDG.E.CONSTANT R40, desc[UR10][R40.64] ;  /* 0x0000000a28287981 */ /* 0x0000a2000c1e9900 */
[----:B------:R-:W-:Y:S01]  /*4590*/  IMAD.MOV.U32 R162, RZ, RZ, R160 ;  /* 0x000000ffffa27224 */ /* 0x000fe200078e00a0 */
[----:B------:R-:W-:Y:S01]  /*45a0*/  SHF.R.S32.HI R84, RZ, 0x1f, R151 ;  /* 0x0000001fff547819 */ /* 0x000fe20000011497 */
[----:B------:R-:W-:Y:S01]  /*45b0*/  IMAD.MOV.U32 R163, RZ, RZ, R161 ;  /* 0x000000ffffa37224 */ /* 0x000fe200078e00a1 */
[----:B0-----:R-:W-:Y:S02]  /*45c0*/  SHF.R.S32.HI R41, RZ, 0x1f, R149 ;  /* 0x0000001fff297819 */ /* 0x001fe40000011495 */
[----:B--2---:R-:W-:Y:S01]  /*45d0*/  SHF.R.S32.HI R42, RZ, 0x1f, R40 ;  /* 0x0000001fff2a7819 */ /* 0x004fe20000011428 */
[----:B------:R-:W-:-:S04]  /*45e0*/  IMAD.WIDE.U32 R162, R40, UR16, R162 ;  /* 0x0000001028a27c25 */ /* 0x000fc8000f8e00a2 */
[----:B------:R-:W-:-:S04]  /*45f0*/  IMAD R42, R42, UR16, RZ ;  /* 0x000000102a2a7c24 */ /* 0x000fc8000f8e02ff */
[----:B------:R-:W-:Y:S01]  /*4600*/  IMAD R159, R40, R49, R42 ;  /* 0x00000031289f7224 */ /* 0x000fe200078e022a */
[----:B------:R-:W-:-:S03]  /*4610*/  IADD3 R42, P0, R151, R162, RZ ;  /* 0x000000a2972a7210 */ /* 0x000fc60007f1e0ff */
[----:B------:R-:W-:-:S04]  /*4620*/  IMAD.IADD R159, R163, 0x1, R159 ;  /* 0x00000001a39f7824 */ /* 0x000fc800078e029f */
        /* <DEDUP_REMOVED lines=16> */
[----:B------:R-:W-:Y:S02]  /*4730*/  SHF.R.S32.HI R41, RZ, 0x1f, R148 ;  /* 0x0000001fff297819 */ /* 0x000fe40000011494 */
        /* <DEDUP_REMOVED lines=9> */
[--C-:B------:R-:W-:Y:S02]  /*47d0*/  SHF.R.S32.HI R41, RZ, 0x1f, R145.reuse ;  /* 0x0000001fff297819 */ /* 0x100fe40000011491 */
        /* <DEDUP_REMOVED lines=26> */
[----:B------:R-:W-:Y:S02]  /*4980*/  SHF.R.S32.HI R42, RZ, 0x1f, R140 ;  /* 0x0000001fff2a7819 */ /* 0x000fe4000001148c */
[--C-:B------:R-:W-:Y:S02]  /*4990*/  SHF.R.S32.HI R41, RZ, 0x1f, R139.reuse ;  /* 0x0000001fff297819 */ /* 0x100fe4000001148b */
        /* <DEDUP_REMOVED lines=346> */
[----:B------:R-:W-:-:S04]  /*5f40*/  IADD3 R162, P0, P1, R54, R162, R53 ;  /* 0x000000a236a27210 */ /* 0x000fc8000791e035 */
[----:B------:R-:W-:Y:S01]  /*5f50*/  IADD3.X R159, R39, R159, R20, P0, P1 ;  /* 0x0000009f279f7210 */ /* 0x000fe200007e2414 */
[----:B0-----:R-:W-:Y:S01]  /*5f60*/  FFMA.FTZ R87, R84, R40, R87 ;  /* 0x0000002854577223 */ /* 0x001fe20000010057 */
[----:B------:R-:W-:Y:S01]  /*5f70*/  LEA R40, P0, R162, UR18, 0x2 ;  /* 0x00000012a2287c11 */ /* 0x000fe2000f8010ff */
[----:B------:R-:W-:-:S03]  /*5f80*/  FFMA.FTZ R86, R85, R41, R86 ;  /* 0x0000002955567223 */ /* 0x000fc60000010056 */
[----:B------:R-:W-:-:S06]  /*5f90*/  LEA.HI.X R41, R162, UR19, R159, 0x2, P0 ;  /* 0x00000013a2297c11 */ /* 0x000fcc00080f149f */
[----:B------:R-:W2:Y:S01]  /*5fa0*/  LDG.E.64.CONSTANT R40, desc[UR10][R40.64] ;  /* 0x0000000a28287981 */ /* 0x000ea2000c1e9b00 */
[----:B------:R-:W-:Y:S01]  /*5fb0*/  UMOV UR4, 0xffffffff ;  /* 0xffffffff00047882 */ /* 0x000fe20000000000 */
[----:B------:R-:W-:Y:S01]  /*5fc0*/  IADD3 R84, -R156, 0x1, RZ ;  /* 0x000000019c547810 */ /* 0x000fe20007ffe1ff */
[----:B--2---:R-:W-:Y:S01]  /*5fd0*/  FFMA.FTZ R42, R40, R42, R87 ;  /* 0x0000002a282a7223 */ /* 0x004fe20000010057 */
[----:B------:R-:W-:-:S04]  /*5fe0*/  FFMA.FTZ R43, R41, R43, R86 ;  /* 0x0000002b292b7223 */ /* 0x000fc80000010056 */
[----:B------:R-:W-:Y:S01]  /*5ff0*/  FADD.FTZ R43, R42, R43 ;  /* 0x0000002b2a2b7221 */ /* 0x000fe20000010000 */
[----:B------:R-:W-:Y:S06]  /*6000*/  BRA.DIV UR4, `(.L_x_25807) ;  /* 0x0000005e04b87947 */ /* 0x000fec000b800000 */
[----:B------:R0:W1:Y:S02]  /*6010*/  SHFL.BFLY PT, R40, R43, 0x1, 0x1f ;  /* 0x0c201f002b287f89 */ /* 0x00006400000e0000 */
.L_x_25849:
[----:B-1----:R-:W-:Y:S01]  /*6020*/  FADD.FTZ R40, R43, R40 ;  /* 0x000000282b287221 */ /* 0x002fe20000010000 */
[----:B------:R-:W-:Y:S01]  /*6030*/  ISETP.NE.AND P0, PT, R155, RZ, PT ;  /* 0x000000ff9b00720c */ /* 0x000fe20003f05270 */
[C---:B0-----:R-:W-:Y:S01]  /*6040*/  IMAD R43, R157.reuse, 0x10, R152 ;  /* 0x000000109d2b7824 */ /* 0x041fe200078e0298 */
[----:B------:R-:W-:Y:S01]  /*6050*/  BSSY B1, `(.L_x_25808) ;  /* 0x0000011000017945 */ /* 0x000fe20003800000 */
[----:B------:R-:W-:Y:S02]  /*6060*/  VIADD R157, R157, 0x4 ;  /* 0x000000049d9d7836 */ /* 0x000fe40000000000 */
[----:B------:R-:W-:-:S03]  /*6070*/  IMAD.IADD R41, R84, 0x1, R43 ;  /* 0x0000000154297824 */ /* 0x000fc600078e022b */
[----:B------:R-:W-:Y:S02]  /*6080*/  ISETP.GE.AND P1, PT, R157, R51, PT ;  /* 0x000000339d00720c */ /* 0x000fe40003f26270 */
[----:B------:R-:W-:Y:S01]  /*6090*/  I2FP.F32.S32 R42, R41 ;  /* 0x00000029002a7245 */ /* 0x000fe20000201400 */
[----:B------:R-:W-:-:S04]  /*60a0*/  FMUL.FTZ R41, R40, UR17 ;  /* 0x0000001128297c20 */ /* 0x000fc80008410000 */
[----:B------:R-:W-:Y:S01]  /*60b0*/  FFMA.FTZ R42, R42, R158, R41 ;  /* 0x0000009e2a2a7223 */ /* 0x000fe20000010029 */
[----:B------:R-:W-:Y:S06]  /*60c0*/  @P0 BRA `(.L_x_25809) ;  /* 0x0000000000240947 */ /* 0x000fec0003800000 */
[----:B------:R-:W0:Y:S01]  /*60d0*/  S2UR UR5, SR_CgaCtaId ;  /* 0x00000000000579c3 */ /* 0x000e220000008800 */
[----:B------:R-:W-:Y:S01]  /*60e0*/  UMOV UR4, 0x400 ;  /* 0x0000040000047882 */ /* 0x000fe20000000000 */
[----:B------:R-:W-:Y:S01]  /*60f0*/  ISETP.GE.AND P0, PT, R43, R156, PT ;  /* 0x0000009c2b00720c */ /* 0x000fe20003f06270 */
[----:B------:R-:W-:-:S03]  /*6100*/  UIADD3 UR4, UR4, 0x320, URZ ;  /* 0x0000032004047890 */ /* 0x000fc6000fffe03f */
[----:B------:R-:W-:-:S09]  /*6110*/  FSEL R40, R42, RZ, !P0 ;  /* 0x000000ff2a287208 */ /* 0x000fd20004000000 */
[----:B------:R-:W-:Y:S01]  /*6120*/  @!P0 FMNMX.FTZ R153, R153, R42, !PT ;  /* 0x0000002a99998209 */ /* 0x000fe20007810000 */
[----:B0-----:R-:W-:-:S06]  /*6130*/  ULEA UR4, UR5, UR4, 0x18 ;  /* 0x0000000405047291 */ /* 0x001fcc000f8ec03f */
[----:B------:R-:W-:-:S05]  /*6140*/  LEA R41, R43, UR4, 0x2 ;  /* 0x000000042b297c11 */ /* 0x000fca000f8e10ff */
[----:B------:R0:W-:Y:S02]  /*6150*/  STS [R41], R40 ;  /* 0x0000002829007388 */ /* 0x0001e40000000800 */
.L_x_25809:
[----:B------:R-:W-:Y:S05]  /*6160*/  BSYNC B1 ;  /* 0x0000000000017941 */ /* 0x000fea0003800000 */
.L_x_25808:
[----:B------:R-:W-:Y:S05]  /*6170*/  @!P1 BRA `(.L_x_25810) ;  /* 0xffffffe000f09947 */ /* 0x000fea000383ffff */
.L_x_25801:
[----:B------:R-:W-:Y:S05]  /*6180*/  BSYNC B0 ;  /* 0x0000000000007941 */ /* 0x000fea0003800000 */
.L_x_25800:
        /* <DEDUP_REMOVED lines=14> */
.L_x_25855:
        /* <DEDUP_REMOVED lines=10> */
[----:B------:R-:W-:-:S05]  /*6310*/  ISETP.GT.AND P0, PT, R2, 0x3, PT ;  /* 0x000000030200780c */ /* 0x000fca0003f04270 */
[----:B------:R-:W-:Y:S08]  /*6320*/  BSSY B0, `(.L_x_25812) ;  /* 0x00000f6000007945 */ /* 0x000ff00003800000 */
[----:B---3--:R-:W3:Y:S01]  /*6330*/  @!P0 S2R R5, SR_CgaCtaId ;  /* 0x0000000000058919 */ /* 0x008ee20000008800 */
[----:B------:R-:W-:-:S05]  /*6340*/  @!P0 MOV R4, 0x400 ;  /* 0x0000040000048802 */ /* 0x000fca0000000f00 */
[----:B------:R-:W-:-:S05]  /*6350*/  @!P0 VIADD R4, R4, 0x300 ;  /* 0x0000030004048836 */ /* 0x000fca0000000000 */
[----:B---3--:R-:W-:Y:S01]  /*6360*/  @!P0 LEA R5, R5, R4, 0x18 ;  /* 0x0000000405058211 */ /* 0x008fe200078ec0ff */
[----:B------:R-:W-:-:S04]  /*6370*/  IMAD.MOV.U32 R4, RZ, RZ, -0x800001 ;  /* 0xff7fffffff047424 */ /* 0x000fc800078e00ff */
        /* <DEDUP_REMOVED lines=12> */
[----:B--2---:R-:W-:-:S05]  /*6440*/  FMNMX.FTZ R8, R7, R8, !PT ;  /* 0x0000000807087209 */ /* 0x004fca0007810000 */
[----:B------:R2:W3:Y:S06]  /*6450*/  SHFL.IDX PT, R32, R8, RZ, 0x1f ;  /* 0x00001fff08207589 */ /* 0x0004ec00000e0000 */
[----:B------:R-:W-:Y:S05]  /*6460*/  @P1 BRA `(.L_x_25813) ;  /* 0x0000000c00841947 */ /* 0x000fea0003800000 */
[----:B------:R-:W-:Y:S01]  /*6470*/  LOP3.LUT R4, RZ, R52, RZ, 0x33, !PT ;  /* 0x00000034ff047212 */ /* 0x000fe200078e33ff */
[----:B------:R-:W-:Y:S01]  /*6480*/  BSSY B1, `(.L_x_25814) ;  /* 0x000001a000017945 */ /* 0x000fe20003800000 */
[----:B--2---:R-:W-:-:S03]  /*6490*/  IMAD.MOV.U32 R8, RZ, RZ, R52 ;  /* 0x000000ffff087224 */ /* 0x004fc600078e0034 */
        /* <DEDUP_REMOVED lines=13> */
.L_x_25816:
        /* <DEDUP_REMOVED lines=11> */
.L_x_25815:
[----:B------:R-:W-:Y:S05]  /*6620*/  BSYNC B1 ;  /* 0x0000000000017941 */ /* 0x000fea0003800000 */
.L_x_25814:
        /* <DEDUP_REMOVED lines=14> */
.L_x_25819:
[----:B------:R-:W3:Y:S01]  /*6710*/  LDS R7, [R6+-0x400] ;  /* 0xfffc000006077984 */ /* 0x000ee20000000800 */
[----:B------:R-:W-:-:S03]  /*6720*/  VIADD R8, R8, 0x800 ;  /* 0x0000080008087836 */ /* 0x000fc60000000000 */
[----:B------:R-:W2:Y:S02]  /*6730*/  LDS R9, [R6+-0x200] ;  /* 0xfffe000006097984 */ /* 0x000ea40000000800 */
[----:B------:R-:W-:Y:S02]  /*6740*/  ISETP.GE.AND P2, PT, R8, R39, PT ;  /* 0x000000270800720c */ /* 0x000fe40003f46270 */
[----:B------:R-:W4:Y:S04]  /*6750*/  LDS R11, [R6+0x200] ;  /* 0x00020000060b7984 */ /* 0x000f280000000800 */
[----:B------:R-:W0:Y:S04]  /*6760*/  LDS R10, [R6] ;  /* 0x00000000060a7984 */ /* 0x000e280000000800 */
[----:B------:R-:W1:Y:S04]  /*6770*/  LDS R13, [R6+0x400] ;  /* 0x00040000060d7984 */ /* 0x000e680000000800 */
[----:B------:R-:W1:Y:S04]  /*6780*/  LDS R15, [R6+0x600] ;  /* 0x00060000060f7984 */ /* 0x000e680000000800 */
[----:B------:R-:W-:Y:S04]  /*6790*/  LDS R17, [R6+0x800] ;  /* 0x0008000006117984 */ /* 0x000fe80000000800 */
        /* <DEDUP_REMOVED lines=8> */
[C---:B----4-:R-:W-:Y:S01]  /*6820*/  FADD.FTZ R12, -R32.reuse, R11 ;  /* 0x0000000b200c7221 */ /* 0x050fe20000010100 */
[----:B------:R-:W-:Y:S01]  /*6830*/  FMUL.FTZ R9, R9, 1.4426950216293334961 ;  /* 0x3fb8aa3b09097820 */ /* 0x000fe20000410000 */
[----:B------:R-:W4:Y:S01]  /*6840*/  MUFU.EX2 R7, R7 ;  /* 0x0000000700077308 */ /* 0x000f220000000800 */
[----:B------:R-:W2:Y:S01]  /*6850*/  LDS R28, [R6+0x1400] ;  /* 0x00140000061c7984 */ /* 0x000ea20000000800 */
[----:B0-----:R-:W-:Y:S01]  /*6860*/  FADD.FTZ R10, -R32, R10 ;  /* 0x0000000a200a7221 */ /* 0x001fe20000010100 */
[----:B------:R-:W-:-:S02]  /*6870*/  FMUL.FTZ R12, R12, 1.4426950216293334961 ;  /* 0x3fb8aa3b0c0c7820 */ /* 0x000fc40000410000 */
[----:B------:R-:W0:Y:S01]  /*6880*/  LDS R30, [R6+0x1600] ;  /* 0x00160000061e7984 */ /* 0x000e220000000800 */
[----:B-1----:R-:W-:Y:S01]  /*6890*/  FADD.FTZ R14, -R32, R13 ;  /* 0x0000000d200e7221 */ /* 0x002fe20000010100 */
[----:B------:R-:W-:Y:S01]  /*68a0*/  FMUL.FTZ R10, R10, 1.4426950216293334961 ;  /* 0x3fb8aa3b0a0a7820 */ /* 0x000fe20000410000 */
[----:B------:R-:W1:Y:S02]  /*68b0*/  MUFU.EX2 R9, R9 ;  /* 0x0000000900097308 */ /* 0x000e640000000800 */
[----:B------:R-:W-:Y:S01]  /*68c0*/  FMUL.FTZ R14, R14, 1.4426950216293334961 ;  /* 0x3fb8aa3b0e0e7820 */ /* 0x000fe20000410000 */
[----:B------:R-:W-:-:S04]  /*68d0*/  FADD.FTZ R16, -R32, R15 ;  /* 0x0000000f20107221 */ /* 0x000fc80000010100 */
[----:B------:R-:W-:Y:S01]  /*68e0*/  FMUL.FTZ R16, R16, 1.4426950216293334961 ;  /* 0x3fb8aa3b10107820 */ /* 0x000fe20000410000 */
[----:B------:R1:W2:Y:S01]  /*68f0*/  MUFU.EX2 R13, R12 ;  /* 0x0000000c000d7308 */ /* 0x0002a20000000800 */
[----:B----4-:R-:W-:Y:S01]  /*6900*/  FADD.FTZ R4, R7, R4 ;  /* 0x0000000407047221 */ /* 0x010fe20000010000 */
[----:B------:R-:W-:Y:S01]  /*6910*/  FADD.FTZ R18, -R32, R18 ;  /* 0x0000001220127221 */ /* 0x000fe20000010100 */
[----:B------:R-:W-:Y:S03]  /*6920*/  STS [R6+-0x400], R7 ;  /* 0xfffc000706007388 */ /* 0x000fe60000000800 */
[----:B------:R-:W-:Y:S01]  /*6930*/  FMUL.FTZ R18, R18, 1.4426950216293334961 ;  /* 0x3fb8aa3b12127820 */ /* 0x000fe20000410000 */
[----:B------:R-:W-:Y:S01]  /*6940*/  FADD.FTZ R20, -R32, R20 ;  /* 0x0000001420147221 */ /* 0x000fe20000010100 */
[----:B------:R4:W0:Y:S01]  /*6950*/  MUFU.EX2 R11, R10 ;  /* 0x0000000a000b7308 */ /* 0x0008220000000800 */
[----:B-1----:R-:W1:Y:S01]  /*6960*/  LDS R12, [R6+0x1800] ;  /* 0x00180000060c7984 */ /* 0x002e620000000800 */
[----:B------:R-:W-:Y:S01]  /*6970*/  FADD.FTZ R4, R4, R9 ;  /* 0x0000000904047221 */ /* 0x000fe20000010000 */
        /* <DEDUP_REMOVED lines=8> */
[----:B--2---:R-:W-:Y:S01]  /*6a00*/  FADD.FTZ R26, -R32, R26 ;  /* 0x0000001a201a7221 */ /* 0x004fe20000010100 */
[----:B------:R-:W-:Y:S01]  /*6a10*/  FMUL.FTZ R10, R10, 1.4426950216293334961 ;  /* 0x3fb8aa3b0a0a7820 */ /* 0x000fe20000410000 */
[----:B------:R-:W-:Y:S02]  /*6a20*/  STS [R6+0x200], R13 ;  /* 0x0002000d06007388 */ /* 0x000fe40000000800 */
[----:B------:R-:W2:Y:S01]  /*6a30*/  MUFU.EX2 R17, R16 ;  /* 0x0000001000117308 */ /* 0x000ea20000000800 */
[----:B0-----:R-:W-:Y:S01]  /*6a40*/  FADD.FTZ R4, R4, R11 ;  /* 0x0000000b04047221 */ /* 0x001fe20000010000 */
[----:B---3--:R-:W0:Y:S01]  /*6a50*/  LDS R14, [R6+0x1a00] ;  /* 0x001a0000060e7984 */ /* 0x008e220000000800 */
        /* <DEDUP_REMOVED lines=11> */
[----:B--2---:R-:W-:Y:S01]  /*6b10*/  FADD.FTZ R4, R4, R17 ;  /* 0x0000001104047221 */ /* 0x004fe20000010000 */
[----:B------:R-:W-:Y:S06]  /*6b20*/  STS [R6+0x600], R17 ;  /* 0x0006001106007388 */ /* 0x000fec0000000800 */
[----:B------:R-:W2:Y:S01]  /*6b30*/  MUFU.EX2 R23, R20 ;  /* 0x0000001400177308 */ /* 0x000ea20000000800 */
        /* <DEDUP_REMOVED lines=33> */
.L_x_25818:
[----:B------:R-:W-:Y:S05]  /*6d50*/  BSYNC B1 ;  /* 0x0000000000017941 */ /* 0x000fea0003800000 */
.L_x_25817:
        /* <DEDUP_REMOVED lines=29> */
[----:B------:R1:W3:Y:S01]  /*6f30*/  MUFU.EX2 R11, R10 ;  /* 0x0000000a000b7308 */ /* 0x0002e20000000800 */
[----:B--2---:R-:W-:Y:S01]  /*6f40*/  FADD.FTZ R4, R4, R7 ;  /* 0x0000000704047221 */ /* 0x004fe20000010000 */
[----:B------:R-:W-:Y:S01]  /*6f50*/  FMUL.FTZ R18, R18, 1.4426950216293334961 ;  /* 0x3fb8aa3b12127820 */ /* 0x000fe20000410000 */
[----:B------:R-:W-:Y:S05]  /*6f60*/  STS [R6+-0x400], R7 ;  /* 0xfffc000706007388 */ /* 0x000fea0000000800 */
[----:B------:R-:W2:Y:S01]  /*6f70*/  MUFU.EX2 R13, R12 ;  /* 0x0000000c000d7308 */ /* 0x000ea20000000800 */
[----:B-1----:R-:W-:Y:S01]  /*6f80*/  FADD.FTZ R10, -R32, R19 ;  /* 0x00000013200a7221 */ /* 0x002fe20000010100 */
[----:B0-----:R-:W-:Y:S01]  /*6f90*/  FADD.FTZ R4, R4, R9 ;  /* 0x0000000904047221 */ /* 0x001fe20000010000 */
[----:B------:R-:W-:Y:S02]  /*6fa0*/  STS [R6+-0x200], R9 ;  /* 0xfffe000906007388 */ /* 0x000fe40000000800 */
[----:B------:R-:W-:-:S03]  /*6fb0*/  FMUL.FTZ R10, R10, 1.4426950216293334961 ;  /* 0x3fb8aa3b0a0a7820 */ /* 0x000fc60000410000 */
[----:B------:R-:W0:Y:S01]  /*6fc0*/  MUFU.EX2 R15, R14 ;  /* 0x0000000e000f7308 */ /* 0x000e220000000800 */
[----:B---3--:R-:W-:Y:S01]  /*6fd0*/  FADD.FTZ R4, R4, R11 ;  /* 0x0000000b04047221 */ /* 0x008fe20000010000 */
        /* <DEDUP_REMOVED lines=15> */
.L_x_25821:
[----:B------:R-:W-:Y:S05]  /*70d0*/  BSYNC B1 ;  /* 0x0000000000017941 */ /* 0x000fea0003800000 */
.L_x_25820:
[----:B------:R-:W-:-:S13]  /*70e0*/  ISETP.LT.OR P0, PT, R8, R5, P0 ;  /* 0x000000050800720c */ /* 0x000fda0000701670 */
        /* <DEDUP_REMOVED lines=25> */
.L_x_25813:
[----:B------:R-:W-:Y:S05]  /*7280*/  BSYNC B0 ;  /* 0x0000000000007941 */ /* 0x000fea0003800000 */
.L_x_25812:
        /* <DEDUP_REMOVED lines=18> */
[----:B--2---:R-:W0:Y:S01]  /*73b0*/  SHFL.BFLY PT, R8, R9, 0x2, 0x1f ;  /* 0x0c401f0009087f89 */ /* 0x004e2200000e0000 */
        /* <DEDUP_REMOVED lines=32> */
.L_x_25826:
        /* <DEDUP_REMOVED lines=8> */
.L_x_25825:
[----:B------:R-:W-:Y:S05]  /*7640*/  BSYNC B1 ;  /* 0x0000000000017941 */ /* 0x000fea0003800000 */
.L_x_25824:
        /* <DEDUP_REMOVED lines=14> */
.L_x_25829:
        /* <DEDUP_REMOVED lines=52> */
.L_x_25828:
[----:B------:R-:W-:Y:S05]  /*7a70*/  BSYNC B1 ;  /* 0x0000000000017941 */ /* 0x000fea0003800000 */
.L_x_25827:
        /* <DEDUP_REMOVED lines=31> */
.L_x_25831:
[----:B------:R-:W-:Y:S05]  /*7c70*/  BSYNC B1 ;  /* 0x0000000000017941 */ /* 0x000fea0003800000 */
.L_x_25830:
[----:B------:R-:W-:-:S13]  /*7c80*/  ISETP.LT.OR P0, PT, R6, R5, P0 ;  /* 0x000000050600720c */ /* 0x000fda0000701670 */
        /* <DEDUP_REMOVED lines=13> */
.L_x_25823:
[----:B------:R-:W-:Y:S05]  /*7d60*/  BSYNC B0 ;  /* 0x0000000000007941 */ /* 0x000fea0003800000 */
.L_x_25822:
        /* <DEDUP_REMOVED lines=17> */
[----:B-1----:R-:W-:Y:S02]  /*7e80*/  CS2R R10, SRZ ;  /* 0x00000000000a7805 */ /* 0x002fe4000001ff00 */
[----:B------:R-:W-:Y:S01]  /*7e90*/  CS2R R8, SRZ ;  /* 0x0000000000087805 */ /* 0x000fe2000001ff00 */
[----:B------:R-:W-:Y:S06]  /*7ea0*/  BRA `(.L_x_25834) ;  /* 0x00000024000c7947 */ /* 0x000fec0003800000 */
.L_x_25833:
[C---:B01----:R-:W-:Y:S01]  /*7eb0*/  IADD3 R7, P0, R3.reuse, R154, RZ ;  /* 0x0000009a03077210 */ /* 0x043fe20007f1e0ff */
[----:B------:R-:W-:Y:S01]  /*7ec0*/  ULDC.64 UR4, c[0x0][0x238] ;  /* 0x00008e0000047ab9 */ /* 0x000fe20000000a00 */
[----:B------:R-:W-:Y:S01]  /*7ed0*/  SHF.R.S32.HI R9, RZ, 0x1f, R2 ;  /* 0x0000001fff097819 */ /* 0x000fe20000011402 */
[----:B------:R-:W0:Y:S01]  /*7ee0*/  LDC R124, c[0x0][0x25c] ;  /* 0x00009700ff7c7b82 */ /* 0x000e220000000800 */
        /* <DEDUP_REMOVED lines=8> */
[C---:B------:R-:W-:Y:S01]  /*7f70*/  LOP3.LUT R21, R4.reuse, 0xfffffffc, RZ, 0xc0, !PT ;  /* 0xfffffffc04157812 */ /* 0x040fe200078ec0ff */
[----:B------:R-:W-:Y:S01]  /*7f80*/  IMAD.SHL.U32 R22, R4, 0x4, RZ ;  /* 0x0000000404167824 */ /* 0x000fe200078e00ff */
[----:B------:R-:W-:Y:S01]  /*7f90*/  LOP3.LUT R5, RZ, R51, RZ, 0x33, !PT ;  /* 0x00000033ff057212 */ /* 0x000fe200078e33ff */
[----:B------:R-:W-:Y:S01]  /*7fa0*/  IMAD R120, R0, UR8, RZ ;  /* 0x0000000800787c24 */ /* 0x000fe2000f8e02ff */
[----:B------:R-:W-:Y:S01]  /*7fb0*/  CS2R R122, SRZ ;  /* 0x00000000007a7805 */ /* 0x000fe2000001ff00 */
[----:B------:R-:W-:Y:S01]  /*7fc0*/  IMAD.IADD R20, R2, 0x1, -R21 ;  /* 0x0000000102147824 */ /* 0x000fe200078e0a15 */
[----:B------:R-:W-:-:S02]  /*7fd0*/  LOP3.LUT R127, R22, 0xfffffff0, RZ, 0xc0, !PT ;  /* 0xfffffff0167f7812 */ /* 0x000fc400078ec0ff */
[----:B------:R-:W-:Y:S02]  /*7fe0*/  CS2R R118, SRZ ;  /* 0x0000000000767805 */ /* 0x000fe4000001ff00 */
[----:B------:R-:W-:Y:S01]  /*7ff0*/  CS2R R116, SRZ ;  /* 0x0000000000747805 */ /* 0x000fe2000001ff00 */
[----:B------:R-:W-:Y:S01]  /*8000*/  IMAD.SHL.U32 R22, R20, 0x4, RZ ;  /* 0x0000000414167824 */ /* 0x000fe200078e00ff */
[----:B------:R-:W-:Y:S01]  /*8010*/  CS2R R54, SRZ ;  /* 0x0000000000367805 */ /* 0x000fe2000001ff00 */
[C---:B------:R-:W-:Y:S01]  /*8020*/  IMAD R0, R3.reuse, 0x4, R20 ;  /* 0x0000000403007824 */ /* 0x040fe200078e0214 */
[----:B------:R-:W-:Y:S01]  /*8030*/  CS2R R48, SRZ ;  /* 0x0000000000307805 */ /* 0x000fe2000001ff00 */
[----:B------:R-:W-:Y:S01]  /*8040*/  IMAD.IADD R127, R22, 0x1, R127 ;  /* 0x00000001167f7824 */ /* 0x000fe200078e027f */
[----:B------:R-:W-:Y:S01]  /*8050*/  CS2R R18, SRZ ;  /* 0x0000000000127805 */ /* 0x000fe2000001ff00 */
[----:B------:R-:W-:Y:S01]  /*8060*/  IMAD R22, R3, 0x10, R22 ;  /* 0x0000001003167824 */ /* 0x000fe200078e0216 */
[----:B------:R-:W-:Y:S01]  /*8070*/  CS2R R16, SRZ ;  /* 0x0000000000107805 */ /* 0x000fe2000001ff00 */
[----:B------:R-:W-:Y:S01]  /*8080*/  IMAD.MOV.U32 R53, RZ, RZ, RZ ;  /* 0x000000ffff357224 */ /* 0x000fe200078e00ff */
[----:B------:R-:W-:Y:S01]  /*8090*/  CS2R R14, SRZ ;  /* 0x00000000000e7805 */ /* 0x000fe2000001ff00 */
[----:B------:R-:W-:Y:S01]  /*80a0*/  IMAD.MOV.U32 R50, RZ, RZ, RZ ;  /* 0x000000ffff327224 */ /* 0x000fe200078e00ff */
[----:B------:R-:W-:-:S02]  /*80b0*/  CS2R R12, SRZ ;  /* 0x00000000000c7805 */ /* 0x000fc4000001ff00 */
[----:B------:R-:W-:Y:S02]  /*80c0*/  CS2R R10, SRZ ;  /* 0x00000000000a7805 */ /* 0x000fe4000001ff00 */
[----:B------:R-:W-:Y:S01]  /*80d0*/  CS2R R8, SRZ ;  /* 0x0000000000087805 */ /* 0x000fe2000001ff00 */
[----:B-1----:R-:W-:Y:S01]  /*80e0*/  ULEA UR4, UR5, UR4, 0x18 ;  /* 0x0000000405047291 */ /* 0x002fe2000f8ec03f */
[----:B------:R-:W-:Y:S01]  /*80f0*/  IMAD.MOV.U32 R4, RZ, RZ, R3 ;  /* 0x000000ffff047224 */ /* 0x000fe200078e0003 */
[----:B0-----:R-:W-:Y:S01]  /*8100*/  SHF.R.S32.HI R124, RZ, 0x1f, R124 ;  /* 0x0000001fff7c7819 */ /* 0x001fe2000001147c */
[----:B------:R-:W-:Y:S01]  /*8110*/  VIADD R125, R22, 0x3 ;  /* 0x00000003167d7836 */ /* 0x000fe20000000000 */
[----:B------:R-:W-:Y:S01]  /*8120*/  SHF.R.S32.HI R121, RZ, 0x1f, R120 ;  /* 0x0000001fff797819 */ /* 0x000fe20000011478 */
[C---:B------:R-:W-:Y:S01]  /*8130*/  VIADD R131, R127.reuse, 0x100 ;  /* 0x000001007f837836 */ /* 0x040fe20000000000 */
[----:B------:R-:W-:Y:S01]  /*8140*/  LEA R0, R0, UR4, 0x4 ;  /* 0x0000000400007c11 */ /* 0x000fe2000f8e20ff */
        /* <DEDUP_REMOVED lines=20> */
[----:B------:R-:W-:-:S07]  /*8290*/  VIADD R129, R127, 0xb80 ;  /* 0x00000b807f817836 */ /* 0x000fce0000000000 */
.L_x_25835:
[----:B------:R-:W2:Y:S01]  /*82a0*/  LDG.E.CONSTANT R21, desc[UR10][R6.64] ;  /* 0x0000000a06157981 */ /* 0x000ea2000c1e9900 */
[----:B------:R-:W-:Y:S01]  /*82b0*/  IMAD.IADD R72, R5, 0x1, R4 ;  /* 0x0000000105487824 */ /* 0x000fe200078e0204 */
        /* <DEDUP_REMOVED lines=11> */
[----:B------:R0:W4:Y:S01]  /*8370*/  LDG.E.128.CONSTANT R104, desc[UR10][R24.64+0x200] ;  /* 0x0002000a18687981 */ /* 0x000122000c1e9d00 */
        /* <DEDUP_REMOVED lines=8> */
[----:B0-----:R-:W-:-:S04]  /*8400*/  IADD3 R25, P0, R135, R112, RZ ;  /* 0x0000007087197210 */ /* 0x001fc80007f1e0ff */
        /* <DEDUP_REMOVED lines=11> */
[----:B---3--:R-:W-:Y:S02]  /*84c0*/  LEA R32, P1, R33, UR6, 0x2 ;  /* 0x0000000621207c11 */ /* 0x008fe4000f8210ff */
        /* <DEDUP_REMOVED lines=11> */
[----:B------:R-:W-:Y:S02]  /*8580*/  IADD3 R45, P0, R145, R112, RZ ;  /* 0x00000070912d7210 */ /* 0x000fe40007f1e0ff */
[----:B------:R-:W-:Y:S02]  /*8590*/  LEA.HI.X R41, R41, UR7, R42, 0x2, P1 ;  /* 0x0000000729297c11 */ /* 0x000fe400088f142a */
[----:B------:R-:W-:Y:S02]  /*85a0*/  LEA R44, P1, R45, UR6, 0x2 ;  /* 0x000000062d2c7c11 */ /* 0x000fe4000f8210ff */
[----:B------:R-:W-:-:S02]  /*85b0*/  LEA.HI.X.SX32 R46, R145, R114, 0x1, P0 ;  /* 0x00000072912e7211 */ /* 0x000fc400000f0eff */
[----:B------:R-:W3:Y:S02]  /*85c0*/  LDG.E.128.CONSTANT R40, desc[UR10][R40.64] ;  /* 0x0000000a28287981 */ /* 0x000ee4000c1e9d00 */
[----:B------:R-:W-:-:S06]  /*85d0*/  LEA.HI.X R45, R45, UR7, R46, 0x2, P1 ;  /* 0x000000072d2d7c11 */ /* 0x000fcc00088f142e */
[----:B------:R-:W3:Y:S01]  /*85e0*/  LDG.E.128.CONSTANT R44, desc[UR10][R44.64] ;  /* 0x0000000a2c2c7981 */ /* 0x000ee2000c1e9d00 */
[----:B------:R-:W-:-:S04]  /*85f0*/  IADD3 R57, P0, R147, R112, RZ ;  /* 0x0000007093397210 */ /* 0x000fc80007f1e0ff */
[----:B------:R-:W-:Y:S02]  /*8600*/  LEA R56, P1, R57, UR6, 0x2 ;  /* 0x0000000639387c11 */ /* 0x000fe4000f8210ff */
[----:B------:R-:W-:Y:S02]  /*8610*/  LEA.HI.X.SX32 R58, R147, R114, 0x1, P0 ;  /* 0x00000072933a7211 */ /* 0x000fe400000f0eff */
[----:B------:R-:W-:Y:S02]  /*8620*/  IADD3 R61, P0, R149, R112, RZ ;  /* 0x00000070953d7210 */ /* 0x000fe40007f1e0ff */
[----:B------:R-:W-:Y:S02]  /*8630*/  LEA.HI.X R57, R57, UR7, R58, 0x2, P1 ;  /* 0x0000000739397c11 */ /* 0x000fe400088f143a */
[----:B------:R-:W-:Y:S02]  /*8640*/  LEA.HI.X.SX32 R62, R149, R114, 0x1, P0 ;  /* 0x00000072953e7211 */ /* 0x000fe400000f0eff */
[----:B------:R-:W-:-:S02]  /*8650*/  IADD3 R65, P0, R151, R112, RZ ;  /* 0x0000007097417210 */ /* 0x000fc40007f1e0ff */
[----:B------:R-:W3:Y:S01]  /*8660*/  LDG.E.128.CONSTANT R56, desc[UR10][R56.64] ;  /* 0x0000000a38387981 */ /* 0x000ee2000c1e9d00 */
[----:B------:R-:W-:Y:S02]  /*8670*/  LEA R60, P1, R61, UR6, 0x2 ;  /* 0x000000063d3c7c11 */ /* 0x000fe4000f8210ff */
[----:B------:R-:W-:Y:S02]  /*8680*/  LEA.HI.X.SX32 R66, R151, R114, 0x1, P0 ;  /* 0x0000007297427211 */ /* 0x000fe400000f0eff */
[----:B------:R-:W-:Y:S02]  /*8690*/  IADD3 R69, P0, R153, R112, RZ ;  /* 0x0000007099457210 */ /* 0x000fe40007f1e0ff */
[----:B------:R-:W-:Y:S02]  /*86a0*/  LEA.HI.X R61, R61, UR7, R62, 0x2, P1 ;  /* 0x000000073d3d7c11 */ /* 0x000fe400088f143e */
[----:B------:R-:W-:Y:S02]  /*86b0*/  LEA.HI.X.SX32 R70, R153, R114, 0x1, P0 ;  /* 0x0000007299467211 */ /* 0x000fe400000f0eff */
[----:B------:R-:W-:-:S02]  /*86c0*/  ISETP.NE.AND P0, PT, R72, -0x2, PT ;  /* 0xfffffffe4800780c */ /* 0x000fc40003f05270 */
[C---:B------:R-:W-:Y:S01]  /*86d0*/  LEA R64, P1, R65.reuse, UR6, 0x2 ;  /* 0x0000000641407c11 */ /* 0x040fe2000f8210ff */
[----:B------:R-:W3:Y:S03]  /*86e0*/  LDG.E.128.CONSTANT R60, desc[UR10][R60.64] ;  /* 0x0000000a3c3c7981 */ /* 0x000ee6000c1e9d00 */
[----:B------:R-:W-:Y:S02]  /*86f0*/  LEA.HI.X R65, R65, UR7, R66, 0x2, P1 ;  /* 0x0000000741417c11 */ /* 0x000fe400088f1442 */
[----:B------:R-:W-:-:S04]  /*8700*/  LEA R68, P1, R69, UR6, 0x2 ;  /* 0x0000000645447c11 */ /* 0x000fc8000f8210ff */
[----:B------:R-:W-:Y:S01]  /*8710*/  LEA.HI.X R69, R69, UR7, R70, 0x2, P1 ;  /* 0x0000000745457c11 */ /* 0x000fe200088f1446 */
[----:B------:R-:W-:Y:S01]  /*8720*/  @!P0 VIADD R77, R125, 0xfffffffd ;  /* 0xfffffffd7d4d8836 */ /* 0x000fe20000000000 */
[-C--:B------:R-:W-:Y:S01]  /*8730*/  IADD3 R73, P1, R155, R112.reuse, RZ ;  /* 0x000000709b497210 */ /* 0x080fe20007f3e0ff */
[----:B------:R-:W-:Y:S01]  /*8740*/  @!P0 VIADD R79, R125, 0xfffffffe ;  /* 0xfffffffe7d4f8836 */ /* 0x000fe20000000000 */
[----:B------:R-:W-:Y:S01]  /*8750*/  IADD3 R80, P6, R159, R112, RZ ;  /* 0x000000709f507210 */ /* 0x000fe20007fde0ff */
[----:B------:R-:W-:Y:S01]  /*8760*/  @!P0 VIADD R81, R125, 0xfffffffd ;  /* 0xfffffffd7d518836 */ /* 0x000fe20000000000 */
[----:B------:R-:W-:Y:S01]  /*8770*/  LEA R72, P2, R73, UR6, 0x2 ;  /* 0x0000000649487c11 */ /* 0x000fe2000f8410ff */
[----:B------:R-:W-:Y:S01]  /*8780*/  @!P0 VIADD R83, R125, 0xfffffffe ;  /* 0xfffffffe7d538836 */ /* 0x000fe20000000000 */
[----:B------:R-:W-:Y:S01]  /*8790*/  LEA.HI.X.SX32 R74, R155, R114, 0x1, P1 ;  /* 0x000000729b4a7211 */ /* 0x000fe200008f0eff */
[----:B------:R-:W3:Y:S01]  /*87a0*/  LDG.E.128.CONSTANT R64, desc[UR10][R64.64] ;  /* 0x0000000a40407981 */ /* 0x000ee2000c1e9d00 */
[----:B------:R-:W-:-:S02]  /*87b0*/  IADD3 R78, P1, R157, R112, RZ ;  /* 0x000000709d4e7210 */ /* 0x000fc40007f3e0ff */
[-C--:B------:R-:W-:Y:S01]  /*87c0*/  @!P0 ISETP.GE.AND P5, PT, R77, R156.reuse, PT ;  /* 0x0000009c4d00820c */ /* 0x080fe20003fa6270 */
[----:B------:R-:W-:Y:S01]  /*87d0*/  @!P0 VIADD R77, R125, 0xffffffff ;  /* 0xffffffff7d4d8836 */ /* 0x000fe20000000000 */
[----:B------:R-:W-:Y:S01]  /*87e0*/  LEA.HI.X R73, R73, UR7, R74, 0x2, P2 ;  /* 0x0000000749497c11 */ /* 0x000fe200090f144a */
[----:B------:R-:W-:Y:S01]  /*87f0*/  @!P0 VIADD R85, R125, 0xfffffffd ;  /* 0xfffffffd7d558836 */ /* 0x000fe20000000000 */
[----:B------:R-:W-:Y:S01]  /*8800*/  @!P0 ISETP.GE.AND P3, PT, R79, R156, PT ;  /* 0x0000009c4f00820c */ /* 0x000fe20003f66270 */
[----:B------:R-:W3:Y:S01]  /*8810*/  LDG.E.128.CONSTANT R68, desc[UR10][R68.64] ;  /* 0x0000000a44447981 */ /* 0x000ee2000c1e9d00 */
[C---:B------:R-:W-:Y:S02]  /*8820*/  LEA R76, P2, R78.reuse, UR6, 0x2 ;  /* 0x000000064e4c7c11 */ /* 0x040fe4000f8410ff */
[----:B------:R-:W-:Y:S01]  /*8830*/  LEA.HI.X.SX32 R79, R157, R114, 0x1, P1 ;  /* 0x000000729d4f7211 */ /* 0x000fe200008f0eff */
[----:B------:R-:W-:Y:S01]  /*8840*/  @!P0 VIADD R93, R125, 0xffffffff ;  /* 0xffffffff7d5d8836 */ /* 0x000fe20000000000 */
[----:B------:R-:W-:Y:S01]  /*8850*/  @!P0 ISETP.GE.AND P4, PT, R77, R156, PT ;  /* 0x0000009c4d00820c */ /* 0x000fe20003f86270 */
[----:B------:R-:W3:Y:S01]  /*8860*/  LDG.E.128.CONSTANT R72, desc[UR10][R72.64] ;  /* 0x0000000a48487981 */ /* 0x000ee2000c1e9d00 */
[----:B------:R-:W-:-:S02]  /*8870*/  LEA.HI.X R77, R78, UR7, R79, 0x2, P2 ;  /* 0x000000074e4d7c11 */ /* 0x000fc400090f144f */
[-C--:B------:R-:W-:Y:S02]  /*8880*/  @!P0 ISETP.GE.AND P2, PT, R81, R156.reuse, PT ;  /* 0x0000009c5100820c */ /* 0x080fe40003f46270 */
[----:B------:R-:W-:Y:S01]  /*8890*/  @!P0 ISETP.GE.AND P1, PT, R83, R156, PT ;  /* 0x0000009c5300820c */ /* 0x000fe20003f26270 */
[----:B------:R-:W-:Y:S01]  /*88a0*/  @!P0 VIADD R83, R125, 0xffffffff ;  /* 0xffffffff7d538836 */ /* 0x000fe20000000000 */
[----:B------:R-:W-:Y:S01]  /*88b0*/  LEA.HI.X.SX32 R81, R159, R114, 0x1, P6 ;  /* 0x000000729f517211 */ /* 0x000fe200030f0eff */
[----:B------:R-:W-:Y:S01]  /*88c0*/  @!P0 VIADD R91, R125, 0xfffffffe ;  /* 0xfffffffe7d5b8836 */ /* 0x000fe20000000000 */
[----:B------:R-:W-:Y:S01]  /*88d0*/  @!P0 ISETP.GE.AND P6, PT, R85, R156, PT ;  /* 0x0000009c5500820c */ /* 0x000fe20003fc6270 */
[C---:B------:R-:W-:Y:S01]  /*88e0*/  @!P0 VIADD R97, R125.reuse, 0xfffffffd ;  /* 0xfffffffd7d618836 */ /* 0x040fe20000000000 */
[----:B------:R-:W3:Y:S01]  /*88f0*/  LDG.E.128.CONSTANT R76, desc[UR10][R76.64] ;  /* 0x0000000a4c4c7981 */ /* 0x000ee2000c1e9d00 */
[C---:B------:R-:W-:Y:S02]  /*8900*/  @!P0 VIADD R95, R125.reuse, 0xffffffff ;  /* 0xffffffff7d5f8836 */ /* 0x040fe40000000000 */
[----:B------:R-:W-:-:S02]  /*8910*/  @!P0 VIADD R113, R125, 0xffffffff ;  /* 0xffffffff7d718836 */ /* 0x000fc40000000000 */
[C---:B------:R-:W-:Y:S02]  /*8920*/  @!P0 VIADD R99, R125.reuse, 0xfffffffe ;  /* 0xfffffffe7d638836 */ /* 0x040fe40000000000 */
[----:B------:R-:W-:Y:S01]  /*8930*/  @!P0 VIADD R115, R125, 0xffffffff ;  /* 0xffffffff7d738836 */ /* 0x000fe20000000000 */
[----:B--2---:R-:W-:Y:S02]  /*8940*/  @!P0 FSEL R100, R100, RZ, !P5 ;  /* 0x000000ff64648208 */ /* 0x004fe40006800000 */
[C---:B------:R-:W-:Y:S02]  /*8950*/  LEA R84, P5, R80.reuse, UR6, 0x2 ;  /* 0x0000000650547c11 */ /* 0x040fe4000f8a10ff */
[----:B------:R-:W-:Y:S02]  /*8960*/  @!P0 FSEL R101, R101, RZ, !P3 ;  /* 0x000000ff65658208 */ /* 0x000fe40005800000 */
[----:B------:R-:W-:Y:S02]  /*8970*/  @!P0 ISETP.GE.AND P3, PT, R83, R156, PT ;  /* 0x0000009c5300820c */ /* 0x000fe40003f66270 */
[----:B------:R-:W-:-:S02]  /*8980*/  LEA.HI.X R85, R80, UR7, R81, 0x2, P5 ;  /* 0x0000000750557c11 */ /* 0x000fc4000a8f1451 */
[----:B------:R-:W0:Y:S01]  /*8990*/  LDS.128 R80, [R0] ;  /* 0x0000000000507984 */ /* 0x000e220000000c00 */
[----:B------:R-:W-:Y:S02]  /*89a0*/  @!P0 FSEL R102, R102, RZ, !P4 ;  /* 0x000000ff66668208 */ /* 0x000fe40006000000 */
[----:B------:R-:W-:Y:S01]  /*89b0*/  @!P0 ISETP.GE.AND P5, PT, R125, R156, PT ;  /* 0x0000009c7d00820c */ /* 0x000fe20003fa6270 */
[----:B------:R-:W2:Y:S01]  /*89c0*/  LDG.E.128.CONSTANT R84, desc[UR10][R84.64] ;  /* 0x0000000a54547981 */ /* 0x000ea2000c1e9d00 */
[----:B------:R-:W-:Y:S02]  /*89d0*/  IADD3 R89, P4, R161, R112, RZ ;  /* 0x00000070a1597210 */ /* 0x000fe40007f9e0ff */
[----:B------:R-:W-:Y:S02]  /*89e0*/  @!P0 FSEL R103, R103, RZ, !P5 ;  /* 0x000000ff67678208 */ /* 0x000fe40006800000 */
[----:B------:R-:W-:Y:S02]  /*89f0*/  LEA R88, P5, R89, UR6, 0x2 ;  /* 0x0000000659587c11 */ /* 0x000fe4000f8a10ff */
[----:B------:R-:W-:-:S02]  /*8a00*/  LEA.HI.X.SX32 R90, R161, R114, 0x1, P4 ;  /* 0x00000072a15a7211 */ /* 0x000fc400020f0eff */
[----:B----4-:R-:W-:Y:S02]  /*8a10*/  @!P0 FSEL R104, R104, RZ, !P2 ;  /* 0x000000ff68688208 */ /* 0x010fe40005000000 */
[-C--:B------:R-:W-:Y:S01]  /*8a20*/  @!P0 ISETP.GE.AND P2, PT, R93, R156.reuse, PT ;  /* 0x0000009c5d00820c */ /* 0x080fe20003f46270 */
[----:B------:R-:W-:Y:S01]  /*8a30*/  @!P0 VIADD R93, R125, 0xfffffffe ;  /* 0xfffffffe7d5d8836 */ /* 0x000fe20000000000 */
[----:B------:R-:W-:Y:S02]  /*8a40*/  LEA.HI.X R89, R89, UR7, R90, 0x2, P5 ;  /* 0x0000000759597c11 */ /* 0x000fe4000a8f145a */
[----:B------:R-:W-:Y:S02]  /*8a50*/  @!P0 ISETP.GE.AND P5, PT, R125, R156, PT ;  /* 0x0000009c7d00820c */ /* 0x000fe40003fa6270 */
[----:B------:R-:W-:Y:S02]  /*8a60*/  @!P0 FSEL R106, R106, RZ, !P3 ;  /* 0x000000ff6a6a8208 */ /* 0x000fe40005800000 */
[----:B------:R-:W-:-:S02]  /*8a70*/  @!P0 FSEL R107, R107, RZ, !P5 ;  /* 0x000000ff6b6b8208 */ /* 0x000fc40006800000 */
[----:B------:R-:W-:Y:S02]  /*8a80*/  @!P0 ISETP.GE.AND P3, PT, R93, R156, PT ;  /* 0x0000009c5d00820c */ /* 0x000fe40003f66270 */
[----:B------:R-:W-:Y:S02]  /*8a90*/  IADD3 R93, P5, R163, R112, RZ ;  /* 0x00000070a35d7210 */ /* 0x000fe40007fbe0ff */
[----:B------:R-:W-:Y:S02]  /*8aa0*/  @!P0 FSEL R108, R108, RZ, !P6 ;  /* 0x000000ff6c6c8208 */ /* 0x000fe40007000000 */
[----:B------:R-:W-:Y:S02]  /*8ab0*/  @!P0 ISETP.GE.AND P4, PT, R91, R156, PT ;  /* 0x0000009c5b00820c */ /* 0x000fe40003f86270 */
[----:B------:R-:W-:Y:S02]  /*8ac0*/  LEA R92, P6, R93, UR6, 0x2 ;  /* 0x000000065d5c7c11 */ /* 0x000fe4000f8c10ff */
[----:B------:R-:W-:-:S02]  /*8ad0*/  LEA.HI.X.SX32 R94, R163, R114, 0x1, P5 ;  /* 0x00000072a35e7211 */ /* 0x000fc400028f0eff */
[----:B------:R-:W-:Y:S02]  /*8ae0*/  @!P0 FSEL R109, R109, RZ, !P4 ;  /* 0x000000ff6d6d8208 */ /* 0x000fe40006000000 */
[----:B------:R-:W-:Y:S02]  /*8af0*/  LEA.HI.X R93, R93, UR7, R94, 0x2, P6 ;  /* 0x000000075d5d7c11 */ /* 0x000fe4000b0f145e */
[-C--:B------:R-:W-:Y:S02]  /*8b00*/  @!P0 ISETP.GE.AND P4, PT, R97, R156.reuse, PT ;  /* 0x0000009c6100820c */ /* 0x080fe40003f86270 */
[----:B------:R-:W-:Y:S02]  /*8b10*/  @!P0 FSEL R110, R110, RZ, !P2 ;  /* 0x000000ff6e6e8208 */ /* 0x000fe40005000000 */
[----:B------:R-:W-:Y:S01]  /*8b20*/  @!P0 ISETP.GE.AND P6, PT, R125, R156, PT ;  /* 0x0000009c7d00820c */ /* 0x000fe20003fc6270 */
[----:B0-----:R-:W-:Y:S01]  /*8b30*/  FMUL.FTZ R101, R81, R101 ;  /* 0x0000006551657220 */ /* 0x001fe20000410000 */
[----:B------:R-:W-:-:S02]  /*8b40*/  IADD3 R97, P2, R165, R112, RZ ;  /* 0x00000070a5617210 */ /* 0x000fc40007f5e0ff */
[----:B------:R-:W-:Y:S01]  /*8b50*/  @!P0 FSEL R111, R111, RZ, !P6 ;  /* 0x000000ff6f6f8208 */ /* 0x000fe20007000000 */
[----:B------:R-:W-:Y:S01]  /*8b60*/  FFMA.FTZ R101, R80, R100, R101 ;  /* 0x0000006450657223 */ /* 0x000fe20000010065 */
[----:B------:R-:W-:Y:S02]  /*8b70*/  @!P0 FSEL R105, R105, RZ, !P1 ;  /* 0x000000ff69698208 */ /* 0x000fe40004800000 */
[----:B------:R-:W-:Y:S02]  /*8b80*/  LEA R96, P6, R97, UR6, 0x2 ;  /* 0x0000000661607c11 */ /* 0x000fe4000f8c10ff */
[----:B------:R-:W-:Y:S02]  /*8b90*/  LEA.HI.X.SX32 R98, R165, R114, 0x1, P2 ;  /* 0x00000072a5627211 */ /* 0x000fe400010f0eff */
[----:B------:R-:W-:Y:S01]  /*8ba0*/  @!P0 ISETP.GE.AND P5, PT, R95, R156, PT ;  /* 0x0000009c5f00820c */ /* 0x000fe20003fa6270 */
[----:B------:R-:W-:Y:S01]  /*8bb0*/  FMUL.FTZ R105, R81, R105 ;  /* 0x0000006951697220 */ /* 0x000fe20000410000 */
[----:B------:R-:W-:Y:S01]  /*8bc0*/  LEA.HI.X R97, R97, UR7, R98, 0x2, P6 ;  /* 0x0000000761617c11 */ /* 0x000fe2000b0f1462 */
[----:B------:R-:W-:Y:S01]  /*8bd0*/  FFMA.FTZ R102, R82, R102, R101 ;  /* 0x0000006652667223 */ /* 0x000fe20000010065 */
[C---:B------:R-:W-:Y:S01]  /*8be0*/  @!P0 ISETP.GE.AND P6, PT, R125.reuse, R156, PT ;  /* 0x0000009c7d00820c */ /* 0x040fe20003fc6270 */
[----:B------:R-:W-:Y:S01]  /*8bf0*/  @!P0 VIADD R91, R125, 0xfffffffd ;  /* 0xfffffffd7d5b8836 */ /* 0x000fe20000000000 */
[----:B------:R-:W-:Y:S01]  /*8c00*/  @!P0 FSEL R22, R22, RZ, !P5 ;  /* 0x000000ff16168208 */ /* 0x000fe20006800000 */
[----:B------:R-:W4:Y:S01]  /*8c10*/  LDG.E.128.CONSTANT R92, desc[UR10][R92.64] ;  /* 0x0000000a5c5c7981 */ /* 0x000f22000c1e9d00 */
[----:B------:R-:W-:Y:S01]  /*8c20*/  IADD3 R101, P5, R126, R112, RZ ;  /* 0x000000707e657210 */ /* 0x000fe20007fbe0ff */
[----:B------:R-:W-:Y:S01]  /*8c30*/  FFMA.FTZ R105, R80, R104, R105 ;  /* 0x0000006850697223 */ /* 0x000fe20000010069 */
[----:B------:R-:W-:Y:S01]  /*8c40*/  @!P0 ISETP.GE.AND P2, PT, R113, R156, PT ;  /* 0x0000009c7100820c */ /* 0x000fe20003f46270 */
[----:B------:R-:W-:Y:S01]  /*8c50*/  @!P0 VIADD R113, R125, 0xfffffffe ;  /* 0xfffffffe7d718836 */ /* 0x000fe20000000000 */
[----:B------:R-:W-:-:S02]  /*8c60*/  @!P0 FSEL R23, R23, RZ, !P6 ;  /* 0x000000ff17178208 */ /* 0x000fc40007000000 */
[----:B------:R-:W-:Y:S02]  /*8c70*/  LEA R100, P6, R101, UR6, 0x2 ;  /* 0x0000000665647c11 */ /* 0x000fe4000f8c10ff */
[----:B------:R-:W-:Y:S02]  /*8c80*/  LEA.HI.X.SX32 R104, R126, R114, 0x1, P5 ;  /* 0x000000727e687211 */ /* 0x000fe400028f0eff */
[----:B------:R-:W-:Y:S01]  /*8c90*/  @!P0 ISETP.GE.AND P1, PT, R91, R156, PT ;  /* 0x0000009c5b00820c */ /* 0x000fe20003f26270 */
[----:B------:R-:W-:Y:S01]  /*8ca0*/  FFMA.FTZ R132, R82, R106, R105 ;  /* 0x0000006a52847223 */ /* 0x000fe20000010069 */
[----:B------:R-:W-:Y:S01]  /*8cb0*/  @!P0 ISETP.GE.AND P5, PT, R113, R156, PT ;  /* 0x0000009c7100820c */ /* 0x000fe20003fa6270 */
[----:B------:R-:W-:Y:S01]  /*8cc0*/  @!P0 VIADD R113, R125, 0xfffffffd ;  /* 0xfffffffd7d718836 */ /* 0x000fe20000000000 */
[----:B------:R-:W-:Y:S01]  /*8cd0*/  LEA.HI.X R101, R101, UR7, R104, 0x2, P6 ;  /* 0x0000000765657c11 */ /* 0x000fe2000b0f1468 */
[----:B------:R-:W4:Y:S01]  /*8ce0*/  LDG.E.128.CONSTANT R88, desc[UR10][R88.64] ;  /* 0x0000000a58587981 */ /* 0x000f22000c1e9d00 */
[----:B------:R-:W-:-:S02]  /*8cf0*/  @!P0 FSEL R20, R20, RZ, !P1 ;  /* 0x000000ff14148208 */ /* 0x000fc40004800000 */
[C---:B------:R-:W-:Y:S02]  /*8d00*/  IADD3 R105, P6, R128.reuse, R112, RZ ;  /* 0x0000007080697210 */ /* 0x040fe40007fde0ff */
[----:B------:R-:W-:Y:S02]  /*8d10*/  @!P0 ISETP.GE.AND P1, PT, R99, R156, PT ;  /* 0x0000009c6300820c */ /* 0x000fe40003f26270 */
[----:B------:R-:W-:Y:S02]  /*8d20*/  LEA.HI.X.SX32 R106, R128, R114, 0x1, P6 ;  /* 0x00000072806a7211 */ /* 0x000fe400030f0eff */
[----:B------:R-:W-:Y:S02]  /*8d30*/  @!P0 FSEL R25, R25, RZ, !P1 ;  /* 0x000000ff19198208 */ /* 0x000fe40004800000 */
[----:B------:R-:W-:Y:S01]  /*8d40*/  @!P0 ISETP.GE.AND P6, PT, R113, R156, PT ;  /* 0x0000009c7100820c */ /* 0x000fe20003fc6270 */
[----:B------:R-:W-:Y:S01]  /*8d50*/  @!P0 VIADD R113, R125, 0xfffffffe ;  /* 0xfffffffe7d718836 */ /* 0x000fe20000000000 */
[----:B------:R-:W-:-:S02]  /*8d60*/  LEA R104, P1, R105, UR6, 0x2 ;  /* 0x0000000669687c11 */ /* 0x000fc4000f8210ff */
[----:B------:R-:W-:Y:S02]  /*8d70*/  @!P0 FSEL R26, R26, RZ, !P2 ;  /* 0x000000ff1a1a8208 */ /* 0x000fe40005000000 */
[----:B------:R-:W-:Y:S02]  /*8d80*/  LEA.HI.X R105, R105, UR7, R106, 0x2, P1 ;  /* 0x0000000769697c11 */ /* 0x000fe400088f146a */
[-C--:B------:R-:W-:Y:S01]  /*8d90*/  @!P0 ISETP.GE.AND P1, PT, R113, R156.reuse, PT ;  /* 0x0000009c7100820c */ /* 0x080fe20003f26270 */
[C---:B------:R-:W-:Y:S01]  /*8da0*/  @!P0 VIADD R113, R125.reuse, 0xffffffff ;  /* 0xffffffff7d718836 */ /* 0x040fe20000000000 */
[C---:B------:R-:W-:Y:S01]  /*8db0*/  @!P0 ISETP.GE.AND P2, PT, R125.reuse, R156, PT ;  /* 0x0000009c7d00820c */ /* 0x040fe20003f46270 */
[----:B------:R-:W-:Y:S01]  /*8dc0*/  @!P0 VIADD R99, R125, 0xfffffffd ;  /* 0xfffffffd7d638836 */ /* 0x000fe20000000000 */
[----:B------:R-:W-:Y:S02]  /*8dd0*/  @!P0 FSEL R21, R21, RZ, !P3 ;  /* 0x000000ff15158208 */ /* 0x000fe40005800000 */
[----:B------:R-:W-:-:S02]  /*8de0*/  @!P0 FSEL R27, R27, RZ, !P2 ;  /* 0x000000ff1b1b8208 */ /* 0x000fc40005000000 */
[-C--:B------:R-:W-:Y:S01]  /*8df0*/  @!P0 ISETP.GE.AND P2, PT, R113, R156.reuse, PT ;  /* 0x0000009c7100820c */ /* 0x080fe20003f46270 */
[----:B------:R-:W-:Y:S01]  /*8e00*/  @!P0 VIADD R113, R125, 0xfffffffd ;  /* 0xfffffffd7d718836 */ /* 0x000fe20000000000 */
[-C--:B------:R-:W-:Y:S02]  /*8e10*/  @!P0 ISETP.GE.AND P3, PT, R99, R156.reuse, PT ;  /* 0x0000009c6300820c */ /* 0x080fe40003f66270 */
[----:B------:R-:W-:Y:S01]  /*8e20*/  @!P0 FSEL R24, R24, RZ, !P4 ;  /* 0x000000ff18188208 */ /* 0x000fe20006000000 */
[----:B------:R-:W4:Y:S01]  /*8e30*/  LDG.E.128.CONSTANT R96, desc[UR10][R96.64] ;  /* 0x0000000a60607981 */ /* 0x000f22000c1e9d00 */
[----:B------:R-:W-:Y:S02]  /*8e40*/  @!P0 FSEL R28, R28, RZ, !P3 ;  /* 0x000000ff1c1c8208 */ /* 0x000fe40005800000 */
[-C--:B------:R-:W-:Y:S01]  /*8e50*/  @!P0 ISETP.GE.AND P3, PT, R113, R156.reuse, PT ;  /* 0x0000009c7100820c */ /* 0x080fe20003f66270 */
[----:B------:R-:W-:Y:S01]  /*8e60*/  @!P0 VIADD R113, R125, 0xfffffffe ;  /* 0xfffffffe7d718836 */ /* 0x000fe20000000000 */
[----:B------:R-:W-:-:S02]  /*8e70*/  @!P0 ISETP.GE.AND P4, PT, R115, R156, PT ;  /* 0x0000009c7300820c */ /* 0x000fc40003f86270 */
[----:B------:R-:W-:Y:S02]  /*8e80*/  @!P0 FSEL R29, R29, RZ, !P5 ;  /* 0x000000ff1d1d8208 */ /* 0x000fe40006800000 */
[-C--:B------:R-:W-:Y:S01]  /*8e90*/  @!P0 ISETP.GE.AND P5, PT, R113, R156.reuse, PT ;  /* 0x0000009c7100820c */ /* 0x080fe20003fa6270 */
[C---:B------:R-:W-:Y:S01]  /*8ea0*/  @!P0 VIADD R113, R125.reuse, 0xffffffff ;  /* 0xffffffff7d718836 */ /* 0x040fe20000000000 */
[----:B------:R-:W-:Y:S02]  /*8eb0*/  @!P0 FSEL R30, R30, RZ, !P4 ;  /* 0x000000ff1e1e8208 */ /* 0x000fe40006000000 */
[----:B------:R-:W-:-:S04]  /*8ec0*/  @!P0 ISETP.GE.AND P4, PT, R125, R156, PT ;  /* 0x0000009c7d00820c */ /* 0x000fc80003f86270 */
[----:B------:R-:W-:Y:S02]  /*8ed0*/  @!P0 FSEL R31, R31, RZ, !P4 ;  /* 0x000000ff1f1f8208 */ /* 0x000fe40006000000 */
[----:B------:R-:W-:Y:S01]  /*8ee0*/  @!P0 ISETP.GE.AND P4, PT, R113, R156, PT ;  /* 0x0000009c7100820c */ /* 0x000fe20003f86270 */
[----:B------:R-:W-:Y:S01]  /*8ef0*/  @!P0 VIADD R113, R125, 0xfffffffd ;  /* 0xfffffffd7d718836 */ /* 0x000fe20000000000 */
[----:B---3--:R-:W-:-:S04]  /*8f00*/  @!P0 FSEL R32, R32, RZ, !P6 ;  /* 0x000000ff20208208 */ /* 0x008fc80007000000 */
[-C--:B------:R-:W-:Y:S01]  /*8f10*/  @!P0 ISETP.GE.AND P6, PT, R113, R156.reuse, PT ;  /* 0x0000009c7100820c */ /* 0x080fe20003fc6270 */
[----:B------:R-:W-:Y:S01]  /*8f20*/  @!P0 VIADD R113, R125, 0xfffffffe ;  /* 0xfffffffe7d718836 */ /* 0x000fe20000000000 */
[----:B------:R-:W-:Y:S02]  /*8f30*/  @!P0 FSEL R33, R33, RZ, !P1 ;  /* 0x000000ff21218208 */ /* 0x000fe40004800000 */
[----:B------:R-:W-:Y:S02]  /*8f40*/  @!P0 FSEL R34, R34, RZ, !P2 ;  /* 0x000000ff22228208 */ /* 0x000fe40005000000 */
[-C--:B------:R-:W-:Y:S01]  /*8f50*/  @!P0 ISETP.GE.AND P1, PT, R113, R156.reuse, PT ;  /* 0x0000009c7100820c */ /* 0x080fe20003f26270 */
[C---:B------:R-:W-:Y:S01]  /*8f60*/  @!P0 VIADD R113, R125.reuse, 0xffffffff ;  /* 0xffffffff7d718836 */ /* 0x040fe20000000000 */
[----:B------:R-:W-:-:S04]  /*8f70*/  @!P0 ISETP.GE.AND P2, PT, R125, R156, PT ;  /* 0x0000009c7d00820c */ /* 0x000fc80003f46270 */
[----:B------:R-:W-:Y:S02]  /*8f80*/  @!P0 FSEL R35, R35, RZ, !P2 ;  /* 0x000000ff23238208 */ /* 0x000fe40005000000 */
        /* <DEDUP_REMOVED lines=11> */
[-C--:B------:R-:W-:Y:S01]  /*9040*/  @!P0 ISETP.GE.AND P4, PT, R113, R156.reuse, PT ;  /* 0x0000009c7100820c */ /* 0x080fe20003f86270 */
[----:B------:R-:W-:Y:S01]  /*9050*/  @!P0 VIADD R113, R125, 0xfffffffd ;  /* 0xfffffffd7d718836 */ /* 0x000fe20000000000 */
[----:B------:R-:W-:Y:S01]  /*9060*/  @!P0 FSEL R40, R40, RZ, !P6 ;  /* 0x000000ff28288208 */ /* 0x000fe20007000000 */
[----:B------:R-:W-:Y:S02]  /*9070*/  FFMA.FTZ R115, R83, R103, R102 ;  /* 0x0000006753737223 */ /* 0x000fe40000010066 */
[----:B------:R-:W3:Y:S01]  /*9080*/  LDG.E.128.CONSTANT R100, desc[UR10][R100.64] ;  /* 0x0000000a64647981 */ /* 0x000ee2000c1e9d00 */
[----:B------:R-:W-:Y:S01]  /*9090*/  @!P0 ISETP.GE.AND P6, PT, R113, R156, PT ;  /* 0x0000009c7100820c */ /* 0x000fe20003fc6270 */
[----:B------:R-:W-:Y:S02]  /*90a0*/  @!P0 VIADD R113, R125, 0xfffffffe ;  /* 0xfffffffe7d718836 */ /* 0x000fe40000000000 */
[----:B------:R-:W-:Y:S01]  /*90b0*/  FMUL.FTZ R109, R81, R109 ;  /* 0x0000006d516d7220 */ /* 0x000fe20000410000 */
[----:B------:R-:W-:-:S02]  /*90c0*/  @!P0 FSEL R41, R41, RZ, !P1 ;  /* 0x000000ff29298208 */ /* 0x000fc40004800000 */
[----:B------:R-:W-:Y:S02]  /*90d0*/  @!P0 FSEL R42, R42, RZ, !P2 ;  /* 0x000000ff2a2a8208 */ /* 0x000fe40005000000 */
[-C--:B------:R-:W-:Y:S01]  /*90e0*/  @!P0 ISETP.GE.AND P1, PT, R113, R156.reuse, PT ;  /* 0x0000009c7100820c */ /* 0x080fe20003f26270 */
[C---:B------:R-:W-:Y:S01]  /*90f0*/  @!P0 VIADD R113, R125.reuse, 0xffffffff ;  /* 0xffffffff7d718836 */ /* 0x040fe20000000000 */
[----:B------:R-:W-:Y:S01]  /*9100*/  @!P0 ISETP.GE.AND P2, PT, R125, R156, PT ;  /* 0x0000009c7d00820c */ /* 0x000fe20003f46270 */
[----:B------:R-:W-:Y:S01]  /*9110*/  FFMA.FTZ R109, R80, R108, R109 ;  /* 0x0000006c506d7223 */ /* 0x000fe2000001006d */
[----:B------:R-:W-:Y:S02]  /*9120*/  @!P0 FSEL R44, R44, RZ, !P3 ;  /* 0x000000ff2c2c8208 */ /* 0x000fe40005800000 */
[----:B------:R-:W-:Y:S01]  /*9130*/  IADD3 R134, P3, R130, R112, RZ ;  /* 0x0000007082867210 */ /* 0x000fe20007f7e0ff */
[----:B------:R-:W-:Y:S01]  /*9140*/  FFMA.FTZ R110, R82, R110, R109 ;  /* 0x0000006e526e7223 */ /* 0x000fe2000001006d */
[----:B------:R-:W-:-:S02]  /*9150*/  @!P0 FSEL R43, R43, RZ, !P2 ;  /* 0x000000ff2b2b8208 */ /* 0x000fc40005000000 */
[----:B------:R-:W-:Y:S02]  /*9160*/  @!P0 ISETP.GE.AND P2, PT, R113, R156, PT ;  /* 0x0000009c7100820c */ /* 0x000fe40003f46270 */
[----:B------:R-:W-:Y:S02]  /*9170*/  @!P0 FSEL R45, R45, RZ, !P5 ;  /* 0x000000ff2d2d8208 */ /* 0x000fe40006800000 */
[----:B------:R-:W-:Y:S01]  /*9180*/  IADD3 R113, P5, R129, R112, RZ ;  /* 0x0000007081717210 */ /* 0x000fe20007fbe0ff */
[----:B------:R-:W-:Y:S01]  /*9190*/  @!P0 VIADD R112, R125, 0xfffffffd ;  /* 0xfffffffd7d708836 */ /* 0x000fe20000000000 */
[-C--:B------:R-:W-:Y:S02]  /*91a0*/  LEA.HI.X.SX32 R109, R130, R114.reuse, 0x1, P3 ;  /* 0x00000072826d7211 */ /* 0x080fe400018f0eff */
[C---:B------:R-:W-:Y:S01]  /*91b0*/  LEA R108, P3, R134.reuse, UR6, 0x2 ;  /* 0x00000006866c7c11 */ /* 0x040fe2000f8610ff */
[----:B------:R-:W-:Y:S01]  /*91c0*/  FFMA.FTZ R132, R83, R107, R132 ;  /* 0x0000006b53847223 */ /* 0x000fe20000010084 */
[----:B------:R-:W-:Y:S01]  /*91d0*/  LEA.HI.X.SX32 R114, R129, R114, 0x1, P5 ;  /* 0x0000007281727211 */ /* 0x000fe200028f0eff */
[----:B------:R-:W3:Y:S01]  /*91e0*/  LDG.E.128.CONSTANT R104, desc[UR10][R104.64] ;  /* 0x0000000a68687981 */ /* 0x000ee2000c1e9d00 */
[----:B------:R-:W-:-:S02]  /*91f0*/  LEA.HI.X R109, R134, UR7, R109, 0x2, P3 ;  /* 0x00000007866d7c11 */ /* 0x000fc400098f146d */
[----:B------:R-:W-:Y:S02]  /*9200*/  @!P0 ISETP.GE.AND P3, PT, R112, R156, PT ;  /* 0x0000009c7000820c */ /* 0x000fe40003f66270 */
[----:B------:R-:W-:-:S04]  /*9210*/  LEA R112, P5, R113, UR6, 0x2 ;  /* 0x0000000671707c11 */ /* 0x000fc8000f8a10ff */
[----:B------:R-:W-:Y:S01]  /*9220*/  LEA.HI.X R113, R113, UR7, R114, 0x2, P5 ;  /* 0x0000000771717c11 */ /* 0x000fe2000a8f1472 */
[----:B------:R-:W-:Y:S01]  /*9230*/  FMUL.FTZ R114, R81, R21 ;  /* 0x0000001551727220 */ /* 0x000fe20000410000 */
[----:B------:R-:W-:Y:S01]  /*9240*/  FFMA.FTZ R21, R83, R111, R110 ;  /* 0x0000006f53157223 */ /* 0x000fe2000001006e */
[----:B------:R-:W-:Y:S01]  /*9250*/  FADD.FTZ R8, R115, R8 ;  /* 0x0000000873087221 */ /* 0x000fe20000010000 */
[----:B------:R-:W3:Y:S01]  /*9260*/  LDG.E.128.CONSTANT R108, desc[UR10][R108.64] ;  /* 0x0000000a6c6c7981 */ /* 0x000ee2000c1e9d00 */
[----:B------:R-:W-:-:S03]  /*9270*/  FFMA.FTZ R20, R80, R20, R114 ;  /* 0x0000001450147223 */ /* 0x000fc60000010072 */
[----:B------:R-:W3:Y:S01]  /*9280*/  LDG.E.128.CONSTANT R112, desc[UR10][R112.64] ;  /* 0x0000000a70707981 */ /* 0x000ee2000c1e9d00 */
[----:B------:R-:W-:Y:S01]  /*9290*/  FADD.FTZ R9, R132, R9 ;  /* 0x0000000984097221 */ /* 0x000fe20000010000 */
[C---:B------:R-:W-:Y:S01]  /*92a0*/  @!P0 ISETP.GE.AND P5, PT, R125.reuse, R156, PT ;  /* 0x0000009c7d00820c */ /* 0x040fe20003fa6270 */
[----:B------:R-:W-:-:S03]  /*92b0*/  @!P0 VIADD R132, R125, 0xffffffff ;  /* 0xffffffff7d848836 */ /* 0x000fc60000000000 */
        /* <DEDUP_REMOVED lines=11> */
[----:B------:R-:W-:-:S03]  /*9370*/  @!P0 VIADD R134, R125, 0xfffffffe ;  /* 0xfffffffe7d868836 */ /* 0x000fc60000000000 */
[----:B------:R-:W-:Y:S02]  /*9380*/  @!P0 FSEL R59, R59, RZ, !P2 ;  /* 0x000000ff3b3b8208 */ /* 0x000fe40005000000 */
[-C--:B------:R-:W-:Y:S01]  /*9390*/  @!P0 ISETP.GE.AND P2, PT, R132, R156.reuse, PT ;  /* 0x0000009c8400820c */ /* 0x080fe20003f46270 */
[C---:B------:R-:W-:Y:S01]  /*93a0*/  @!P0 VIADD R132, R125.reuse, 0xfffffffd ;  /* 0xfffffffd7d848836 */ /* 0x040fe20000000000 */
[----:B------:R-:W-:Y:S02]  /*93b0*/  @!P0 FSEL R60, R60, RZ, !P3 ;  /* 0x000000ff3c3c8208 */ /* 0x000fe40005800000 */
[----:B------:R-:W-:Y:S02]  /*93c0*/  @!P0 FSEL R46, R46, RZ, !P4 ;  /* 0x000000ff2e2e8208 */ /* 0x000fe40006000000 */
[-C--:B------:R-:W-:Y:S01]  /*93d0*/  @!P0 ISETP.GE.AND P3, PT, R132, R156.reuse, PT ;  /* 0x0000009c8400820c */ /* 0x080fe20003f66270 */
[----:B------:R-:W-:Y:S01]  /*93e0*/  @!P0 VIADD R132, R125, 0xfffffffe ;  /* 0xfffffffe7d848836 */ /* 0x000fe20000000000 */
[----:B------:R-:W-:-:S02]  /*93f0*/  @!P0 ISETP.GE.AND P4, PT, R134, R156, PT ;  /* 0x0000009c8600820c */ /* 0x000fc40003f86270 */
        /* <DEDUP_REMOVED lines=52> */
[----:B--2---:R-:W-:-:S04]  /*9740*/  @!P0 FSEL R84, R84, RZ, !P6 ;  /* 0x000000ff54548208 */ /* 0x004fc80007000000 */
        /* <DEDUP_REMOVED lines=10> */
[----:B----4-:R-:W-:-:S04]  /*97f0*/  @!P0 FSEL R88, R88, RZ, !P3 ;  /* 0x000000ff58588208 */ /* 0x010fc80005800000 */
        /* <DEDUP_REMOVED lines=31> */
[----:B------:R-:W-:Y:S02]  /*99f0*/  @!P0 VIADD R132, R125, 0xfffffffd ;  /* 0xfffffffd7d848836 */ /* 0x000fe40000000000 */
[----:B------:R-:W-:Y:S02]  /*9a00*/  VIADD R4, R4, 0x4 ;  /* 0x0000000404047836 */ /* 0x000fe40000000000 */
[C---:B------:R-:W-:Y:S01]  /*9a10*/  FMUL.FTZ R25, R81.reuse, R25 ;  /* 0x0000001951197220 */ /* 0x040fe20000410000 */
[C---:B------:R-:W-:Y:S01]  /*9a20*/  FMUL.FTZ R29, R81.reuse, R29 ;  /* 0x0000001d511d7220 */ /* 0x040fe20000410000 */
[----:B------:R-:W-:Y:S01]  /*9a30*/  FMUL.FTZ R33, R81, R33 ;  /* 0x0000002151217220 */ /* 0x000fe20000410000 */
[----:B---3--:R-:W-:-:S02]  /*9a40*/  @!P0 FSEL R100, R100, RZ, !P6 ;  /* 0x000000ff64648208 */ /* 0x008fc40007000000 */
        /* <DEDUP_REMOVED lines=17> */
[----:B------:R-:W-:Y:S02]  /*9b60*/  @!P0 ISETP.GE.AND P5, PT, R125, R156, PT ;  /* 0x0000009c7d00820c */ /* 0x000fe40003fa6270 */
[----:B------:R-:W-:-:S02]  /*9b70*/  @!P0 FSEL R109, R109, RZ, !P1 ;  /* 0x000000ff6d6d8208 */ /* 0x000fc40004800000 */
        /* <DEDUP_REMOVED lines=115> */
[----:B------:R-:W-:Y:S02]  /*a2b0*/  IMAD.X R7, RZ, RZ, R7, P1 ;  /* 0x000000ffff077224 */ /* 0x000fe400008e0607 */
[----:B------:R-:W-:Y:S01]  /*a2c0*/  VIADD R125, R125, 0x40 ;  /* 0x000000407d7d7836 */ /* 0x000fe20000000000 */
[----:B------:R-:W-:Y:S06]  /*a2d0*/  @!P0 BRA `(.L_x_25835) ;  /* 0xffffffdc00f08947 */ /* 0x000fec000383ffff */
.L_x_25834:
[----:B------:R-:W-:Y:S05]  /*a2e0*/  BSYNC B0 ;  /* 0x0000000000007941 */ /* 0x000fea0003800000 */
.L_x_25832:
[----:B------:R-:W1:Y:S01]  /*a2f0*/  SHFL.BFLY PT, R5, R8, 0x2, 0x1f ;  /* 0x0c401f0008057f89 */ /* 0x000e6200000e0000 */
[----:B------:R-:W2:Y:S01]  /*a300*/  S2UR UR5, SR_CgaCtaId ;  /* 0x00000000000579c3 */ /* 0x000ea20000008800 */
[----:B------:R-:W-:Y:S01]  /*a310*/  UMOV UR4, 0x400 ;  /* 0x0000040000047882 */ /* 0x000fe20000000000 */
[----:B------:R-:W-:Y:S01]  /*a320*/  BSSY B0, `(.L_x_25836) ;  /* 0x000008b000007945 */ /* 0x000fe20003800000 */
[----:B------:R-:W4:Y:S01]  /*a330*/  SHFL.BFLY PT, R4, R11, 0x2, 0x1f ;  /* 0x0c401f000b047f89 */ /* 0x000f2200000e0000 */
[----:B------:R-:W-:-:S03]  /*a340*/  UIADD3 UR4, UR4, 0x320, URZ ;  /* 0x0000032004047890 */ /* 0x000fc6000fffe03f */
[----:B------:R-:W3:Y:S04]  /*a350*/  SHFL.BFLY PT, R0, R9, 0x2, 0x1f ;  /* 0x0c401f0009007f89 */ /* 0x000ee800000e0000 */
[----:B------:R-:W3:Y:S04]  /*a360*/  SHFL.BFLY PT, R21, R12, 0x2, 0x1f ;  /* 0x0c401f000c157f89 */ /* 0x000ee800000e0000 */
[----:B0-----:R-:W0:Y:S04]  /*a370*/  SHFL.BFLY PT, R7, R10, 0x2, 0x1f ;  /* 0x0c401f000a077f89 */ /* 0x001e2800000e0000 */
[----:B------:R-:W0:Y:S04]  /*a380*/  SHFL.BFLY PT, R6, R13, 0x2, 0x1f ;  /* 0x0c401f000d067f89 */ /* 0x000e2800000e0000 */
[----:B------:R-:W0:Y:S01]  /*a390*/  SHFL.BFLY PT, R24, R19, 0x2, 0x1f ;  /* 0x0c401f0013187f89 */ /* 0x000e2200000e0000 */
[----:B-1----:R-:W-:Y:S01]  /*a3a0*/  FADD.FTZ R5, R5, R8 ;  /* 0x0000000805057221 */ /* 0x002fe20000010000 */
[----:B--2---:R-:W-:-:S02]  /*a3b0*/  ULEA UR4, UR5, UR4, 0x18 ;  /* 0x0000000405047291 */ /* 0x004fc4000f8ec03f */
[----:B------:R-:W1:Y:S01]  /*a3c0*/  SHFL.BFLY PT, R25, R16, 0x2, 0x1f ;  /* 0x0c401f0010197f89 */ /* 0x000e6200000e0000 */
[----:B----4-:R-:W-:Y:S01]  /*a3d0*/  FADD.FTZ R11, R4, R11 ;  /* 0x0000000b040b7221 */ /* 0x010fe20000010000 */
[----:B------:R-:W-:Y:S02]  /*a3e0*/  LOP3.LUT R4, R2, 0x3, RZ, 0xc0, !PT ;  /* 0x0000000302047812 */ /* 0x000fe400078ec0ff */
[----:B------:R-:W2:Y:S01]  /*a3f0*/  SHFL.BFLY PT, R23, R14, 0x2, 0x1f ;  /* 0x0c401f000e177f89 */ /* 0x000ea200000e0000 */
[----:B---3--:R-:W-:Y:S01]  /*a400*/  FADD.FTZ R9, R0, R9 ;  /* 0x0000000900097221 */ /* 0x008fe20000010000 */
[----:B------:R-:W-:Y:S02]  /*a410*/  ISETP.NE.AND P2, PT, R4, RZ, PT ;  /* 0x000000ff0400720c */ /* 0x000fe40003f45270 */
[----:B------:R-:W3:Y:S01]  /*a420*/  SHFL.BFLY PT, R20, R15, 0x2, 0x1f ;  /* 0x0c401f000f147f89 */ /* 0x000ee200000e0000 */
[----:B------:R-:W-:Y:S01]  /*a430*/  FADD.FTZ R21, R21, R12 ;  /* 0x0000000c15157221 */ /* 0x000fe20000010000 */
[C---:B------:R-:W-:Y:S01]  /*a440*/  VIADD R12, R52.reuse, 0x1f ;  /* 0x0000001f340c7836 */ /* 0x040fe20000000000 */
[C---:B------:R-:W-:Y:S01]  /*a450*/  ISETP.GT.OR P0, PT, R52.reuse, 0x3f, P2 ;  /* 0x0000003f3400780c */ /* 0x040fe20001704670 */
[----:B------:R-:W4:Y:S01]  /*a460*/  SHFL.BFLY PT, R22, R17, 0x2, 0x1f ;  /* 0x0c401f0011167f89 */ /* 0x000f2200000e0000 */
[----:B0-----:R-:W-:Y:S01]  /*a470*/  FADD.FTZ R7, R7, R10 ;  /* 0x0000000a07077221 */ /* 0x001fe20000010000 */
[----:B------:R-:W-:-:S02]  /*a480*/  LOP3.LUT R10, R52, 0xffffffc0, RZ, 0xc0, !PT ;  /* 0xffffffc0340a7812 */ /* 0x000fc400078ec0ff */
[----:B------:R-:W0:Y:S01]  /*a490*/  SHFL.BFLY PT, R27, R18, 0x2, 0x1f ;  /* 0x0c401f00121b7f89 */ /* 0x000e2200000e0000 */
[----:B------:R-:W-:Y:S01]  /*a4a0*/  FADD.FTZ R13, R6, R13 ;  /* 0x0000000d060d7221 */ /* 0x000fe20000010000 */
[----:B------:R-:W-:Y:S02]  /*a4b0*/  ISETP.GT.U32.AND P3, PT, R12, 0x3e, PT ;  /* 0x0000003e0c00780c */ /* 0x000fe40003f64070 */
[----:B------:R-:W0:Y:S01]  /*a4c0*/  SHFL.BFLY PT, R30, R117, 0x2, 0x1f ;  /* 0x0c401f00751e7f89 */ /* 0x000e2200000e0000 */
[----:B------:R-:W-:Y:S01]  /*a4d0*/  FADD.FTZ R24, R24, R19 ;  /* 0x0000001318187221 */ /* 0x000fe20000010000 */
[----:B------:R-:W-:Y:S02]  /*a4e0*/  ISETP.NE.OR P5, PT, R10, 0x40, P2 ;  /* 0x000000400a00780c */ /* 0x000fe400017a5670 */
[----:B------:R-:W0:Y:S01]  /*a4f0*/  SHFL.BFLY PT, R29, R48, 0x2, 0x1f ;  /* 0x0c401f00301d7f89 */ /* 0x000e2200000e0000 */
[----:B-1----:R-:W-:Y:S01]  /*a500*/  FADD.FTZ R25, R25, R16 ;  /* 0x0000001019197221 */ /* 0x002fe20000010000 */
[----:B------:R-:W-:-:S02]  /*a510*/  ISETP.GT.OR P1, PT, R52, 0x1f, P2 ;  /* 0x0000001f3400780c */ /* 0x000fc40001724670 */
[----:B------:R-:W1:Y:S01]  /*a520*/  SHFL.BFLY PT, R26, R49, 0x2, 0x1f ;  /* 0x0c401f00311a7f89 */ /* 0x000e6200000e0000 */
[----:B--2---:R-:W-:Y:S01]  /*a530*/  FADD.FTZ R23, R23, R14 ;  /* 0x0000000e17177221 */ /* 0x004fe20000010000 */
[----:B------:R-:W-:Y:S02]  /*a540*/  LOP3.LUT R14, R52, 0xffffffe0, RZ, 0xc0, !PT ;  /* 0xffffffe0340e7812 */ /* 0x000fe400078ec0ff */
[----:B------:R-:W2:Y:S01]  /*a550*/  SHFL.BFLY PT, R31, R50, 0x2, 0x1f ;  /* 0x0c401f00321f7f89 */ /* 0x000ea200000e0000 */
[----:B---3--:R-:W-:Y:S01]  /*a560*/  FADD.FTZ R20, R20, R15 ;  /* 0x0000000f14147221 */ /* 0x008fe20000010000 */
[----:B------:R-:W-:Y:S02]  /*a570*/  SHF.R.S32.HI R15, RZ, 0x1f, R2 ;  /* 0x0000001fff0f7819 */ /* 0x000fe40000011402 */
[----:B------:R-:W3:Y:S01]  /*a580*/  SHFL.BFLY PT, R28, R53, 0x2, 0x1f ;  /* 0x0c401f00351c7f89 */ /* 0x000ee200000e0000 */
[----:B----4-:R-:W-:Y:S01]  /*a590*/  FADD.FTZ R22, R22, R17 ;  /* 0x0000001116167221 */ /* 0x010fe20000010000 */
[----:B------:R-:W-:-:S02]  /*a5a0*/  ISETP.NE.OR P4, PT, R14, 0x20, P2 ;  /* 0x000000200e00780c */ /* 0x000fc40001785670 */
[----:B------:R-:W4:Y:S01]  /*a5b0*/  SHFL.BFLY PT, R33, R54, 0x2, 0x1f ;  /* 0x0c401f0036217f89 */ /* 0x000f2200000e0000 */
[----:B0-----:R-:W-:-:S03]  /*a5c0*/  FADD.FTZ R27, R27, R18 ;  /* 0x000000121b1b7221 */ /* 0x001fc60000010000 */
[----:B------:R-:W0:Y:S01]  /*a5d0*/  SHFL.BFLY PT, R8, R55, 0x2, 0x1f ;  /* 0x0c401f0037087f89 */ /* 0x000e2200000e0000 */
[----:B------:R-:W-:-:S03]  /*a5e0*/  FADD.FTZ R117, R30, R117 ;  /* 0x000000751e757221 */ /* 0x000fc60000010000 */
[----:B------:R-:W0:Y:S01]  /*a5f0*/  SHFL.BFLY PT, R35, R116, 0x2, 0x1f ;  /* 0x0c401f0074237f89 */ /* 0x000e2200000e0000 */
[----:B------:R-:W-:-:S03]  /*a600*/  FADD.FTZ R29, R29, R48 ;  /* 0x000000301d1d7221 */ /* 0x000fc60000010000 */
[----:B------:R-:W0:Y:S01]  /*a610*/  SHFL.BFLY PT, R37, R118, 0x2, 0x1f ;  /* 0x0c401f0076257f89 */ /* 0x000e2200000e0000 */
[----:B-1----:R-:W-:-:S03]  /*a620*/  FADD.FTZ R49, R26, R49 ;  /* 0x000000311a317221 */ /* 0x002fc60000010000 */
[----:B------:R-:W1:Y:S01]  /*a630*/  SHFL.BFLY PT, R32, R119, 0x2, 0x1f ;  /* 0x0c401f0077207f89 */ /* 0x000e6200000e0000 */
[----:B--2---:R-:W-:Y:S01]  /*a640*/  FADD.FTZ R31, R31, R50 ;  /* 0x000000321f1f7221 */ /* 0x004fe20000010000 */
[----:B------:R-:W-:Y:S02]  /*a650*/  LEA.HI R50, R15, R2, RZ, 0x2 ;  /* 0x000000020f327211 */ /* 0x000fe400078f10ff */
[----:B------:R-:W2:Y:S01]  /*a660*/  SHFL.BFLY PT, R39, R122, 0x2, 0x1f ;  /* 0x0c401f007a277f89 */ /* 0x000ea200000e0000 */
[----:B---3--:R-:W-:Y:S01]  /*a670*/  FADD.FTZ R53, R28, R53 ;  /* 0x000000351c357221 */ /* 0x008fe20000010000 */
[----:B------:R-:W-:Y:S02]  /*a680*/  SHF.R.S32.HI R50, RZ, 0x2, R50 ;  /* 0x00000002ff327819 */ /* 0x000fe40000011432 */
        /* <DEDUP_REMOVED lines=16> */
[----:B0-----:R-:W-:-:S03]  /*a790*/  FADD.FTZ R4, R7, R6 ;  /* 0x0000000607047221 */ /* 0x001fc60000010000 */
[----:B------:R-:W0:Y:S01]  /*a7a0*/  SHFL.BFLY PT, R8, R11, 0x1, 0x1f ;  /* 0x0c201f000b087f89 */ /* 0x000e2200000e0000 */
[----:B------:R-:W-:-:S03]  /*a7b0*/  FADD.FTZ R7, R13, R12 ;  /* 0x0000000c0d077221 */ /* 0x000fc60000010000 */
[----:B------:R-:W4:Y:S01]  /*a7c0*/  SHFL.BFLY PT, R14, R23, 0x1, 0x1f ;  /* 0x0c201f00170e7f89 */ /* 0x000f2200000e0000 */
[----:B------:R-:W-:-:S03]  /*a7d0*/  FADD.FTZ R13, R24, R19 ;  /* 0x00000013180d7221 */ /* 0x000fc60000010000 */
[----:B------:R-:W4:Y:S01]  /*a7e0*/  SHFL.BFLY PT, R15, R20, 0x1, 0x1f ;  /* 0x0c201f00140f7f89 */ /* 0x000f2200000e0000 */
[----:B------:R-:W-:-:S03]  /*a7f0*/  IMAD R24, R3, 0xc0, R50 ;  /* 0x000000c003187824 */ /* 0x000fc600078e0232 */
[----:B------:R-:W4:Y:S01]  /*a800*/  SHFL.BFLY PT, R17, R22, 0x1, 0x1f ;  /* 0x0c201f0016117f89 */ /* 0x000f2200000e0000 */
[----:B-1----:R-:W-:-:S03]  /*a810*/  FADD.FTZ R6, R21, R10 ;  /* 0x0000000a15067221 */ /* 0x002fc60000010000 */
[----:B------:R-:W1:Y:S01]  /*a820*/  SHFL.BFLY PT, R18, R27, 0x1, 0x1f ;  /* 0x0c201f001b127f89 */ /* 0x000e6200000e0000 */
[----:B--2---:R-:W-:Y:S01]  /*a830*/  FADD.FTZ R10, R25, R16 ;  /* 0x00000010190a7221 */ /* 0x004fe20000010000 */
[----:B------:R-:W-:Y:S02]  /*a840*/  LEA R25, R24, UR4, 0x2 ;  /* 0x0000000418197c11 */ /* 0x000fe4000f8e10ff */
[----:B------:R-:W2:Y:S01]  /*a850*/  SHFL.BFLY PT, R40, R117, 0x1, 0x1f ;  /* 0x0c201f0075287f89 */ /* 0x000ea200000e0000 */
[----:B---3--:R-:W-:-:S03]  /*a860*/  FADD.FTZ R0, R5, R0 ;  /* 0x0000000005007221 */ /* 0x008fc60000010000 */
[----:B------:R-:W3:Y:S01]  /*a870*/  SHFL.BFLY PT, R26, R29, 0x1, 0x1f ;  /* 0x0c201f001d1a7f89 */ /* 0x000ee200000e0000 */
[----:B0-----:R-:W-:-:S03]  /*a880*/  FADD.FTZ R5, R11, R8 ;  /* 0x000000080b057221 */ /* 0x001fc60000010000 */
[----:B------:R-:W0:Y:S01]  /*a890*/  SHFL.BFLY PT, R28, R49, 0x1, 0x1f ;  /* 0x0c201f00311c7f89 */ /* 0x000e2200000e0000 */
[----:B----4-:R-:W-:-:S03]  /*a8a0*/  FADD.FTZ R8, R23, R14 ;  /* 0x0000000e17087221 */ /* 0x010fc60000010000 */
[----:B------:R-:W4:Y:S01]  /*a8b0*/  SHFL.BFLY PT, R30, R31, 0x1, 0x1f ;  /* 0x0c201f001f1e7f89 */ /* 0x000f2200000e0000 */
[----:B------:R-:W-:-:S03]  /*a8c0*/  FADD.FTZ R9, R20, R15 ;  /* 0x0000000f14097221 */ /* 0x000fc60000010000 */
[----:B------:R-:W4:Y:S01]  /*a8d0*/  SHFL.BFLY PT, R32, R53, 0x1, 0x1f ;  /* 0x0c201f0035207f89 */ /* 0x000f2200000e0000 */
[----:B------:R-:W-:-:S03]  /*a8e0*/  FADD.FTZ R11, R22, R17 ;  /* 0x00000011160b7221 */ /* 0x000fc60000010000 */
[----:B------:R-:W4:Y:S01]  /*a8f0*/  SHFL.BFLY PT, R34, R33, 0x1, 0x1f ;  /* 0x0c201f0021227f89 */ /* 0x000f2200000e0000 */
        /* <DEDUP_REMOVED lines=12> */
[----:B------:R-:W-:Y:S01]  /*a9c0*/  FADD.FTZ R18, R33, R34 ;  /* 0x0000002221127221 */ /* 0x000fe20000010000 */
[----:B------:R-:W-:Y:S01]  /*a9d0*/  BAR.SYNC.DEFER_BLOCKING 0x0 ;  /* 0x0000000000007b1d */ /* 0x000fe20000010000 */
[----:B-1----:R-:W-:Y:S01]  /*a9e0*/  FADD.FTZ R19, R55, R36 ;  /* 0x0000002437137221 */ /* 0x002fe20000010000 */
[----:B--2---:R-:W-:Y:S01]  /*a9f0*/  FADD.FTZ R20, R35, R38 ;  /* 0x0000002623147221 */ /* 0x004fe20000010000 */
[----:B---3--:R-:W-:Y:S01]  /*aa00*/  FADD.FTZ R22, R37, R42 ;  /* 0x0000002a25167221 */ /* 0x008fe20000010000 */
[----:B0-----:R-:W-:Y:S01]  /*aa10*/  FADD.FTZ R3, R119, R44 ;  /* 0x0000002c77037221 */ /* 0x001fe20000010000 */
        /* <DEDUP_REMOVED lines=27> */
.L_x_25837:
[----:B------:R-:W-:Y:S05]  /*abd0*/  BSYNC B0 ;  /* 0x0000000000007941 */ /* 0x000fea0003800000 */
.L_x_25836:
        /* <DEDUP_REMOVED lines=51> */
.L_x_25839:
[----:B------:R-:W-:Y:S05]  /*af10*/  BSYNC B0 ;  /* 0x0000000000007941 */ /* 0x000fea0003800000 */
.L_x_25838:
        /* <DEDUP_REMOVED lines=27> */
.L_x_25841:
[----:B------:R-:W-:Y:S05]  /*b0d0*/  BSYNC B0 ;  /* 0x0000000000007941 */ /* 0x000fea0003800000 */
.L_x_25840:
        /* <DEDUP_REMOVED lines=51> */
.L_x_25843:
[----:B------:R-:W-:Y:S05]  /*b410*/  BSYNC B0 ;  /* 0x0000000000007941 */ /* 0x000fea0003800000 */
.L_x_25842:
        /* <DEDUP_REMOVED lines=13> */
[C---:B01----:R-:W-:Y:S01]  /*b4f0*/  VIADD R25, R50.reuse, 0x10 ;  /* 0x0000001032197836 */ /* 0x043fe20000000000 */
[----:B------:R-:W-:Y:S01]  /*b500*/  USHF.R.S32.HI UR9, URZ, 0x1f, UR4 ;  /* 0x0000001f3f097899 */ /* 0x000fe20008011404 */
[C---:B------:R-:W-:Y:S02]  /*b510*/  VIADD R26, R50.reuse, 0x18 ;  /* 0x00000018321a7836 */ /* 0x040fe40000000000 */
[C---:B------:R-:W-:Y:S02]  /*b520*/  VIADD R24, R50.reuse, 0x8 ;  /* 0x0000000832187836 */ /* 0x040fe40000000000 */
        /* <DEDUP_REMOVED lines=12> */
[----:B------:R-:W-:Y:S02]  /*b5f0*/  IADD3 R27, P0, R50, UR6, RZ ;  /* 0x00000006321b7c10 */ /* 0x000fe4000ff1e0ff */
[----:B------:R-:W-:Y:S02]  /*b600*/  LEA R30, P2, R31, UR8, 0x2 ;  /* 0x000000081f1e7c11 */ /* 0x000fe4000f8410ff */
[----:B------:R-:W-:Y:S02]  /*b610*/  LEA R28, P3, R29, UR8, 0x2 ;  /* 0x000000081d1c7c11 */ /* 0x000fe4000f8610ff */
[----:B------:R-:W-:Y:S02]  /*b620*/  LEA.HI.X.SX32 R36, R24, UR7, 0x1, P1 ;  /* 0x0000000718247c11 */ /* 0x000fe400088f0eff */
[----:B------:R-:W-:Y:S02]  /*b630*/  LEA.HI.X.SX32 R38, R50, UR7, 0x1, P0 ;  /* 0x0000000732267c11 */ /* 0x000fe400080f0eff */
[----:B------:R-:W-:-:S02]  /*b640*/  LEA R24, P1, R33, UR8, 0x2 ;  /* 0x0000000821187c11 */ /* 0x000fc4000f8210ff */
[----:B------:R-:W-:Y:S01]  /*b650*/  LEA.HI.X R31, R31, UR9, R34, 0x2, P2 ;  /* 0x000000091f1f7c11 */ /* 0x000fe200090f1422 */
[C---:B------:R-:W-:Y:S01]  /*b660*/  VIADD R34, R50.reuse, 0x30 ;  /* 0x0000003032227836 */ /* 0x040fe20000000000 */
[----:B------:R-:W-:Y:S01]  /*b670*/  LEA.HI.X R29, R29, UR9, R32, 0x2, P3 ;  /* 0x000000091d1d7c11 */ /* 0x000fe200098f1420 */
[C---:B------:R-:W-:Y:S01]  /*b680*/  VIADD R32, R50.reuse, 0x20 ;  /* 0x0000002032207836 */ /* 0x040fe20000000000 */
[----:B------:R-:W-:Y:S02]  /*b690*/  LEA R26, P0, R27, UR8, 0x2 ;  /* 0x000000081b1a7c11 */ /* 0x000fe4000f8010ff */
[----:B------:R-:W-:Y:S01]  /*b6a0*/  LEA.HI.X R25, R33, UR9, R36, 0x2, P1 ;  /* 0x0000000921197c11 */ /* 0x000fe200088f1424 */
[----:B------:R-:W-:Y:S01]  /*b6b0*/  VIADD R33, R50, 0x28 ;  /* 0x0000002832217836 */ /* 0x000fe20000000000 */
        /* <DEDUP_REMOVED lines=15> */
[----:B------:R-:W-:Y:S01]  /*b7b0*/  LEA.HI.X R35, R43, UR9, R44, 0x2, P2 ;  /* 0x000000092b237c11 */ /* 0x000fe200090f142c */
[C---:B------:R-:W-:Y:S01]  /*b7c0*/  VIADD R44, R50.reuse, 0x58 ;  /* 0x00000058322c7836 */ /* 0x040fe20000000000 */
[----:B------:R-:W-:Y:S01]  /*b7d0*/  LEA.HI.X R33, R41, UR9, R42, 0x2, P3 ;  /* 0x0000000929217c11 */ /* 0x000fe200098f142a */
[C---:B------:R-:W-:Y:S01]  /*b7e0*/  VIADD R42, R50.reuse, 0x48 ;  /* 0x00000048322a7836 */ /* 0x040fe20000000000 */
[----:B------:R-:W-:Y:S01]  /*b7f0*/  LEA R36, P1, R37, UR8, 0x2 ;  /* 0x0000000825247c11 */ /* 0x000fe2000f8210ff */
[C---:B------:R-:W-:Y:S01]  /*b800*/  VIADD R43, R50.reuse, 0x50 ;  /* 0x00000050322b7836 */ /* 0x040fe20000000000 */
[----:B------:R-:W-:Y:S01]  /*b810*/  LEA R38, P0, R39, UR8, 0x2 ;  /* 0x0000000827267c11 */ /* 0x000fe2000f8010ff */
[----:B------:R-:W-:Y:S01]  /*b820*/  VIADD R41, R50, 0x40 ;  /* 0x0000004032297836 */ /* 0x000fe20000000000 */
[----:B------:R-:W-:-:S02]  /*b830*/  LEA.HI.X R37, R37, UR9, R46, 0x2, P1 ;  /* 0x0000000925257c11 */ /* 0x000fc400088f142e */
[----:B------:R-:W-:Y:S02]  /*b840*/  IADD3 R47, P1, R42, UR6, RZ ;  /* 0x000000062a2f7c10 */ /* 0x000fe4000ff3e0ff */
[----:B------:R-:W-:Y:S02]  /*b850*/  IADD3 R51, P3, R44, UR6, RZ ;  /* 0x000000062c337c10 */ /* 0x000fe4000ff7e0ff */
[----:B------:R-:W-:Y:S02]  /*b860*/  LEA.HI.X R39, R39, UR9, R48, 0x2, P0 ;  /* 0x0000000927277c11 */ /* 0x000fe400080f1430 */
[----:B------:R-:W-:Y:S02]  /*b870*/  IADD3 R45, P2, R43, UR6, RZ ;  /* 0x000000062b2d7c10 */ /* 0x000fe4000ff5e0ff */
[----:B------:R-:W-:Y:S01]  /*b880*/  LEA.HI.X.SX32 R56, R42, UR7, 0x1, P1 ;  /* 0x000000072a387c11 */ /* 0x000fe200088f0eff */
[----:B------:R-:W-:Y:S01]  /*b890*/  STG.E desc[UR10][R38.64], R6 ;  /* 0x0000000626007986 */ /* 0x000fe2000c10190a */
[----:B------:R-:W-:-:S02]  /*b8a0*/  LEA.HI.X.SX32 R52, R44, UR7, 0x1, P3 ;  /* 0x000000072c347c11 */ /* 0x000fc400098f0eff */
[----:B------:R-:W-:Y:S01]  /*b8b0*/  IADD3 R49, P0, R41, UR6, RZ ;  /* 0x0000000629317c10 */ /* 0x000fe2000ff1e0ff */
[----:B------:R-:W-:Y:S01]  /*b8c0*/  STG.E desc[UR10][R36.64], R7 ;  /* 0x0000000724007986 */ /* 0x000fe2000c10190a */
[----:B------:R-:W-:Y:S02]  /*b8d0*/  LEA R42, P3, R51, UR8, 0x2 ;  /* 0x00000008332a7c11 */ /* 0x000fe4000f8610ff */
[----:B------:R-:W-:Y:S01]  /*b8e0*/  LEA.HI.X.SX32 R54, R43, UR7, 0x1, P2 ;  /* 0x000000072b367c11 */ /* 0x000fe200090f0eff */
[----:B------:R-:W-:Y:S01]  /*b8f0*/  STG.E desc[UR10][R34.64], R8 ;  /* 0x0000000822007986 */ /* 0x000fe2000c10190a */
[----:B------:R-:W-:Y:S01]  /*b900*/  LEA.HI.X.SX32 R58, R41, UR7, 0x1, P0 ;  /* 0x00000007293a7c11 */ /* 0x000fe200080f0eff */
[C---:B------:R-:W-:Y:S01]  /*b910*/  VIADD R41, R50.reuse, 0x60 ;  /* 0x0000006032297836 */ /* 0x040fe20000000000 */
[----:B------:R-:W-:Y:S01]  /*b920*/  LEA.HI.X R43, R51, UR9, R52, 0x2, P3 ;  /* 0x00000009332b7c11 */ /* 0x000fe200098f1434 */
[C---:B------:R-:W-:Y:S01]  /*b930*/  VIADD R52, R50.reuse, 0x70 ;  /* 0x0000007032347836 */ /* 0x040fe20000000000 */
[----:B------:R-:W-:Y:S01]  /*b940*/  LEA R48, P0, R49, UR8, 0x2 ;  /* 0x0000000831307c11 */ /* 0x000fe2000f8010ff */
[----:B------:R-:W-:Y:S01]  /*b950*/  VIADD R51, R50, 0x68 ;  /* 0x0000006832337836 */ /* 0x000fe20000000000 */
[----:B------:R-:W-:Y:S01]  /*b960*/  LEA R44, P2, R45, UR8, 0x2 ;  /* 0x000000082d2c7c11 */ /* 0x000fe2000f8410ff */
[----:B------:R-:W-:Y:S01]  /*b970*/  STG.E desc[UR10][R32.64], R9 ;  /* 0x0000000920007986 */ /* 0x000fe2000c10190a */
[----:B------:R-:W-:-:S02]  /*b980*/  LEA.HI.X R49, R49, UR9, R58, 0x2, P0 ;  /* 0x0000000931317c11 */ /* 0x000fc400080f143a */
[----:B------:R-:W-:Y:S02]  /*b990*/  LEA.HI.X R45, R45, UR9, R54, 0x2, P2 ;  /* 0x000000092d2d7c11 */ /* 0x000fe400090f1436 */
[----:B------:R-:W-:Y:S01]  /*b9a0*/  IADD3 R61, P0, R41, UR6, RZ ;  /* 0x00000006293d7c10 */ /* 0x000fe2000ff1e0ff */
[----:B------:R-:W-:Y:S01]  /*b9b0*/  STG.E desc[UR10][R48.64], R10 ;  /* 0x0000000a30007986 */ /* 0x000fe2000c10190a */
[----:B------:R-:W-:Y:S02]  /*b9c0*/  IADD3 R57, P2, R52, UR6, RZ ;  /* 0x0000000634397c10 */ /* 0x000fe4000ff5e0ff */
[----:B------:R-:W-:Y:S02]  /*b9d0*/  IADD3 R59, P3, R53, UR6, RZ ;  /* 0x00000006353b7c10 */ /* 0x000fe4000ff7e0ff */
[----:B------:R-:W-:Y:S01]  /*b9e0*/  LEA.HI.X.SX32 R66, R41, UR7, 0x1, P0 ;  /* 0x0000000729427c11 */ /* 0x000fe200080f0eff */
[----:B------:R-:W-:Y:S01]  /*b9f0*/  VIADD R41, R50, 0x80 ;  /* 0x0000008032297836 */ /* 0x000fe20000000000 */
[----:B------:R-:W-:-:S02]  /*ba00*/  LEA.HI.X.SX32 R62, R52, UR7, 0x1, P2 ;  /* 0x00000007343e7c11 */ /* 0x000fc400090f0eff */
[----:B------:R-:W-:Y:S02]  /*ba10*/  LEA R46, P1, R47, UR8, 0x2 ;  /* 0x000000082f2e7c11 */ /* 0x000fe4000f8210ff */
[----:B------:R-:W-:Y:S02]  /*ba20*/  LEA R52, P0, R61, UR8, 0x2 ;  /* 0x000000083d347c11 */ /* 0x000fe4000f8010ff */
[----:B------:R-:W-:Y:S02]  /*ba30*/  LEA.HI.X.SX32 R60, R53, UR7, 0x1, P3 ;  /* 0x00000007353c7c11 */ /* 0x000fe400098f0eff */
[----:B------:R-:W-:Y:S02]  /*ba40*/  LEA.HI.X R47, R47, UR9, R56, 0x2, P1 ;  /* 0x000000092f2f7c11 */ /* 0x000fe400088f1438 */
[----:B------:R-:W-:Y:S01]  /*ba50*/  LEA.HI.X R53, R61, UR9, R66, 0x2, P0 ;  /* 0x000000093d357c11 */ /* 0x000fe200080f1442 */
[----:B------:R-:W-:Y:S01]  /*ba60*/  VIADD R61, R50, 0x98 ;  /* 0x00000098323d7836 */ /* 0x000fe20000000000 */
[----:B------:R-:W-:Y:S01]  /*ba70*/  IADD3 R55, P1, R51, UR6, RZ ;  /* 0x0000000633377c10 */ /* 0x000fe2000ff3e0ff */
[----:B------:R-:W-:Y:S01]  /*ba80*/  STG.E desc[UR10][R46.64], R11 ;  /* 0x0000000b2e007986 */ /* 0x000fe2000c10190a */
[----:B------:R-:W-:-:S02]  /*ba90*/  LEA R58, P3, R59, UR8, 0x2 ;  /* 0x000000083b3a7c11 */ /* 0x000fc4000f8610ff */
[----:B------:R-:W-:Y:S01]  /*baa0*/  LEA.HI.X.SX32 R64, R51, UR7, 0x1, P1 ;  /* 0x0000000733407c11 */ /* 0x000fe200088f0eff */
[C---:B------:R-:W-:Y:S01]  /*bab0*/  VIADD R51, R50.reuse, 0x88 ;  /* 0x0000008832337836 */ /* 0x040fe20000000000 */
[----:B------:R-:W-:Y:S01]  /*bac0*/  LEA.HI.X R59, R59, UR9, R60, 0x2, P3 ;  /* 0x000000093b3b7c11 */ /* 0x000fe200098f143c */
[----:B------:R-:W-:Y:S01]  /*bad0*/  VIADD R60, R50, 0x90 ;  /* 0x00000090323c7836 */ /* 0x000fe20000000000 */
[----:B------:R-:W-:Y:S01]  /*bae0*/  LEA R54, P1, R55, UR8, 0x2 ;  /* 0x0000000837367c11 */ /* 0x000fe2000f8210ff */
[----:B------:R-:W-:Y:S01]  /*baf0*/  STG.E desc[UR10][R44.64], R12 ;  /* 0x0000000c2c007986 */ /* 0x000fe2000c10190a */
[----:B------:R-:W-:Y:S02]  /*bb00*/  IADD3 R67, P3, R61, UR6, RZ ;  /* 0x000000063d437c10 */ /* 0x000fe4000ff7e0ff */
[----:B------:R-:W-:Y:S01]  /*bb10*/  LEA R56, P2, R57, UR8, 0x2 ;  /* 0x0000000839387c11 */ /* 0x000fe2000f8410ff */
[----:B------:R-:W-:Y:S01]  /*bb20*/  STG.E desc[UR10][R42.64], R13 ;  /* 0x0000000d2a007986 */ /* 0x000fe2000c10190a */
[----:B------:R-:W-:-:S02]  /*bb30*/  LEA.HI.X R55, R55, UR9, R64, 0x2, P1 ;  /* 0x0000000937377c11 */ /* 0x000fc400088f1440 */
[----:B------:R-:W-:Y:S01]  /*bb40*/  LEA.HI.X.SX32 R68, R61, UR7, 0x1, P3 ;  /* 0x000000073d447c11 */ /* 0x000fe200098f0eff */
[----:B------:R-:W-:Y:S01]  /*bb50*/  STG.E desc[UR10][R52.64], R14 ;  /* 0x0000000e34007986 */ /* 0x000fe2000c10190a */
[----:B------:R-:W-:Y:S02]  /*bb60*/  LEA.HI.X R57, R57, UR9, R62, 0x2, P2 ;  /* 0x0000000939397c11 */ /* 0x000fe400090f143e */
[----:B------:R-:W-:Y:S01]  /*bb70*/  IADD3 R69, P0, R41, UR6, RZ ;  /* 0x0000000629457c10 */ /* 0x000fe2000ff1e0ff */
[----:B------:R-:W-:Y:S01]  /*bb80*/  STG.E desc[UR10][R54.64], R15 ;  /* 0x0000000f36007986 */ /* 0x000fe2000c10190a */
[----:B------:R-:W-:Y:S02]  /*bb90*/  IADD3 R63, P1, R51, UR6, RZ ;  /* 0x00000006333f7c10 */ /* 0x000fe4000ff3e0ff */
[----:B------:R-:W-:Y:S01]  /*bba0*/  LEA R66, P3, R67, UR8, 0x2 ;  /* 0x0000000843427c11 */ /* 0x000fe2000f8610ff */
[----:B------:R-:W-:Y:S01]  /*bbb0*/  STG.E desc[UR10][R56.64], R16 ;  /* 0x0000001038007986 */ /* 0x000fe2000c10190a */
[----:B------:R-:W-:-:S02]  /*bbc0*/  IADD3 R65, P2, R60, UR6, RZ ;  /* 0x000000063c417c10 */ /* 0x000fc4000ff5e0ff */
[----:B------:R-:W-:Y:S01]  /*bbd0*/  LEA.HI.X.SX32 R74, R41, UR7, 0x1, P0 ;  /* 0x00000007294a7c11 */ /* 0x000fe200080f0eff */
[C---:B------:R-:W-:Y:S01]  /*bbe0*/  VIADD R41, R50.reuse, 0xa0 ;  /* 0x000000a032297836 */ /* 0x040fe20000000000 */
[----:B------:R-:W-:Y:S01]  /*bbf0*/  LEA.HI.X.SX32 R72, R51, UR7, 0x1, P1 ;  /* 0x0000000733487c11 */ /* 0x000fe200088f0eff */
[C---:B------:R-:W-:Y:S01]  /*bc00*/  VIADD R51, R50.reuse, 0xa8 ;  /* 0x000000a832337836 */ /* 0x040fe20000000000 */
[----:B------:R-:W-:Y:S01]  /*bc10*/  LEA.HI.X R67, R67, UR9, R68, 0x2, P3 ;  /* 0x0000000943437c11 */ /* 0x000fe200098f1444 */
[----:B------:R-:W-:Y:S01]  /*bc20*/  VIADD R68, R50, 0xb0 ;  /* 0x000000b032447836 */ /* 0x000fe20000000000 */
[----:B------:R-:W-:Y:S01]  /*bc30*/  LEA.HI.X.SX32 R70, R60, UR7, 0x1, P2 ;  /* 0x000000073c467c11 */ /* 0x000fe200090f0eff */
[----:B------:R-:W-:Y:S01]  /*bc40*/  VIADD R50, R50, 0xb8 ;  /* 0x000000b832327836 */ /* 0x000fe20000000000 */
[----:B------:R-:W-:Y:S01]  /*bc50*/  LEA R60, P0, R69, UR8, 0x2 ;  /* 0x00000008453c7c11 */ /* 0x000fe2000f8010ff */
[----:B------:R-:W-:Y:S01]  /*bc60*/  STG.E desc[UR10][R58.64], R17 ;  /* 0x000000113a007986 */ /* 0x000fe2000c10190a */
[----:B------:R-:W-:-:S02]  /*bc70*/  LEA R62, P1, R63, UR8, 0x2 ;  /* 0x000000083f3e7c11 */ /* 0x000fc4000f8210ff */
[----:B------:R-:W-:Y:S02]  /*bc80*/  LEA R64, P2, R65, UR8, 0x2 ;  /* 0x0000000841407c11 */ /* 0x000fe4000f8410ff */
[----:B------:R-:W-:Y:S02]  /*bc90*/  LEA.HI.X R61, R69, UR9, R74, 0x2, P0 ;  /* 0x00000009453d7c11 */ /* 0x000fe400080f144a */
[----:B------:R-:W-:Y:S02]  /*bca0*/  LEA.HI.X R63, R63, UR9, R72, 0x2, P1 ;  /* 0x000000093f3f7c11 */ /* 0x000fe400088f1448 */
[----:B------:R-:W-:Y:S01]  /*bcb0*/  LEA.HI.X R65, R65, UR9, R70, 0x2, P2 ;  /* 0x0000000941417c11 */ /* 0x000fe200090f1446 */
        /* <DEDUP_REMOVED lines=11> */
[----:B------:R-:W-:Y:S02]  /*bd70*/  LEA.HI.X.SX32 R76, R68, UR7, 0x1, P2 ;  /* 0x00000007444c7c11 */ /* 0x000fe400090f0eff */
[----:B------:R-:W-:-:S02]  /*bd80*/  LEA R50, P0, R75, UR8, 0x2 ;  /* 0x000000084b327c11 */ /* 0x000fc4000f8010ff */
        /* <DEDUP_REMOVED lines=12> */
.L_x_25803:
[----:B------:R-:W-:Y:S01]  /*be50*/  BSSY B1, `(.L_x_25844) ;  /* 0x0000007000017945 */ /* 0x000fe20003800000 */
[----:B------:R-:W-:Y:S02]  /*be60*/  IMAD.MOV.U32 R40, RZ, RZ, 0x1 ;  /* 0x00000001ff287424 */ /* 0x000fe400078e00ff */
[----:B------:R-:W-:Y:S02]  /*be70*/  IMAD.MOV.U32 R41, RZ, RZ, 0x1f ;  /* 0x0000001fff297424 */ /* 0x000fe400078e00ff */
[----:B------:R-:W-:-:S07]  /*be80*/  IMAD.MOV.U32 R42, RZ, RZ, -0x1 ;  /* 0xffffffffff2a7424 */ /* 0x000fce00078e00ff */
[----:B------:R-:W-:Y:S05]  /*be90*/  WARPSYNC.COLLECTIVE R42, `(.L_x_25845) ;  /* 0x000000002a087348 */ /* 0x000fea0003c00000 */
[----:B------:R0:W1:Y:S02]  /*bea0*/  SHFL.BFLY P0, R85, R43, R40, R41 ;  /* 0x0c0000282b557389 */ /* 0x0000640000000029 */
[----:B01----:R-:W-:Y:S01]  /*beb0*/  ENDCOLLECTIVE ;  /* 0x000000000000791b */ /* 0x003fe20003800000 */
.L_x_25845:
[----:B------:R-:W-:Y:S05]  /*bec0*/  BSYNC B1 ;  /* 0x0000000000017941 */ /* 0x000fea0003800000 */
.L_x_25844:
[----:B------:R-:W-:Y:S01]  /*bed0*/  IMAD.MOV.U32 R40, RZ, RZ, R85 ;  /* 0x000000ffff287224 */ /* 0x000fe200078e0055 */
[----:B------:R-:W-:Y:S06]  /*bee0*/  BRA `(.L_x_25846) ;  /* 0xffffff8400347947 */ /* 0x000fec000383ffff */
.L_x_25807:
[----:B------:R-:W-:Y:S01]  /*bef0*/  BSSY B1, `(.L_x_25847) ;  /* 0x0000007000017945 */ /* 0x000fe20003800000 */
[----:B------:R-:W-:Y:S02]  /*bf00*/  IMAD.MOV.U32 R40, RZ, RZ, 0x1 ;  /* 0x00000001ff287424 */ /* 0x000fe400078e00ff */
[----:B------:R-:W-:Y:S02]  /*bf10*/  IMAD.MOV.U32 R41, RZ, RZ, 0x1f ;  /* 0x0000001fff297424 */ /* 0x000fe400078e00ff */
[----:B------:R-:W-:-:S07]  /*bf20*/  IMAD.MOV.U32 R42, RZ, RZ, -0x1 ;  /* 0xffffffffff2a7424 */ /* 0x000fce00078e00ff */
[----:B------:R-:W-:Y:S05]  /*bf30*/  WARPSYNC.COLLECTIVE R42, `(.L_x_25848) ;  /* 0x000000002a087348 */ /* 0x000fea0003c00000 */
[----:B------:R0:W1:Y:S02]  /*bf40*/  SHFL.BFLY P0, R85, R43, R40, R41 ;  /* 0x0c0000282b557389 */ /* 0x0000640000000029 */
[----:B01----:R-:W-:Y:S01]  /*bf50*/  ENDCOLLECTIVE ;  /* 0x000000000000791b */ /* 0x003fe20003800000 */
.L_x_25848:
[----:B------:R-:W-:Y:S05]  /*bf60*/  BSYNC B1 ;  /* 0x0000000000017941 */ /* 0x000fea0003800000 */
.L_x_25847:
[----:B------:R-:W-:Y:S01]  /*bf70*/  IMAD.MOV.U32 R40, RZ, RZ, R85 ;  /* 0x000000ffff287224 */ /* 0x000fe200078e0055 */
[----:B------:R-:W-:Y:S06]  /*bf80*/  BRA `(.L_x_25849) ;  /* 0xffffffa000247947 */ /* 0x000fec000383ffff */
.L_x_25811:
[----:B------:R-:W-:Y:S01]  /*bf90*/  BSSY B0, `(.L_x_25850) ;  /* 0x0000008000007945 */ /* 0x000fe20003800000 */
[----:B0-----:R-:W-:Y:S02]  /*bfa0*/  IMAD.MOV.U32 R43, RZ, RZ, R153 ;  /* 0x000000ffff2b7224 */ /* 0x001fe400078e0099 */
[----:B-1----:R-:W-:Y:S02]  /*bfb0*/  IMAD.MOV.U32 R40, RZ, RZ, 0x10 ;  /* 0x00000010ff287424 */ /* 0x002fe400078e00ff */
[----:B------:R-:W-:Y:S02]  /*bfc0*/  IMAD.MOV.U32 R41, RZ, RZ, 0x1f ;  /* 0x0000001fff297424 */ /* 0x000fe400078e00ff */
[----:B------:R-:W-:-:S07]  /*bfd0*/  IMAD.MOV.U32 R42, RZ, RZ, -0x1 ;  /* 0xffffffffff2a7424 */ /* 0x000fce00078e00ff */
[----:B-----5:R-:W-:Y:S05]  /*bfe0*/  WARPSYNC.COLLECTIVE R42, `(.L_x_25851) ;  /* 0x000000002a087348 */ /* 0x020fea0003c00000 */
[----:B------:R0:W1:Y:S02]  /*bff0*/  SHFL.BFLY P0, R85, R43, R40, R41 ;  /* 0x0c0000282b557389 */ /* 0x0000640000000029 */
[----:B01---5:R-:W-:Y:S01]  /*c000*/  ENDCOLLECTIVE ;  /* 0x000000000000791b */ /* 0x023fe20003800000 */
.L_x_25851:
[----:B------:R-:W-:Y:S05]  /*c010*/  BSYNC B0 ;  /* 0x0000000000007941 */ /* 0x000fea0003800000 */
.L_x_25850:
        /* <DEDUP_REMOVED lines=9> */
.L_x_25852:
[----:B------:R-:W-:Y:S02]  /*c0b0*/  IMAD.MOV.U32 R40, RZ, RZ, 0x4 ;  /* 0x00000004ff287424 */ /* 0x000fe400078e00ff */
[----:B------:R-:W-:-:S05]  /*c0c0*/  IMAD.MOV.U32 R5, RZ, RZ, R85 ;  /* 0x000000ffff057224 */ /* 0x000fca00078e0055 */
[----:B------:R-:W-:-:S05]  /*c0d0*/  FMNMX.FTZ R5, R4, R5, !PT ;  /* 0x0000000504057209 */ /* 0x000fca0007810000 */
[----:B------:R-:W-:-:S07]  /*c0e0*/  IMAD.MOV.U32 R43, RZ, RZ, R5 ;  /* 0x000000ffff2b7224 */ /* 0x000fce00078e0005 */
[----:B------:R-:W-:Y:S05]  /*c0f0*/  WARPSYNC.COLLECTIVE R42, `(.L_x_25853) ;  /* 0x000000002a087348 */ /* 0x000fea0003c00000 */
[----:B------:R0:W1:Y:S02]  /*c100*/  SHFL.BFLY P0, R85, R43, R40, R41 ;  /* 0x0c0000282b557389 */ /* 0x0000640000000029 */
[----:B01----:R-:W-:Y:S01]  /*c110*/  ENDCOLLECTIVE ;  /* 0x000000000000791b */ /* 0x003fe20003800000 */
.L_x_25853:
[----:B------:R-:W-:Y:S02]  /*c120*/  IMAD.MOV.U32 R40, RZ, RZ, 0x2 ;  /* 0x00000002ff287424 */ /* 0x000fe400078e00ff */
[----:B------:R-:W-:-:S05]  /*c130*/  IMAD.MOV.U32 R6, RZ, RZ, R85 ;  /* 0x000000ffff067224 */ /* 0x000fca00078e0055 */
[----:B------:R-:W-:-:S05]  /*c140*/  FMNMX.FTZ R7, R5, R6, !PT ;  /* 0x0000000605077209 */ /* 0x000fca0007810000 */
[----:B------:R-:W-:-:S07]  /*c150*/  IMAD.MOV.U32 R43, RZ, RZ, R7 ;  /* 0x000000ffff2b7224 */ /* 0x000fce00078e0007 */
[----:B------:R-:W-:Y:S05]  /*c160*/  WARPSYNC.COLLECTIVE R42, `(.L_x_25854) ;  /* 0x000000002a087348 */ /* 0x000fea0003c00000 */
[----:B------:R0:W1:Y:S02]  /*c170*/  SHFL.BFLY P0, R85, R43, R40, R41 ;  /* 0x0c0000282b557389 */ /* 0x0000640000000029 */
[----:B01----:R-:W-:Y:S01]  /*c180*/  ENDCOLLECTIVE ;  /* 0x000000000000791b */ /* 0x003fe20003800000 */
.L_x_25854:
[----:B------:R-:W-:Y:S01]  /*c190*/  IMAD.MOV.U32 R6, RZ, RZ, R85 ;  /* 0x000000ffff067224 */ /* 0x000fe200078e0055 */
[----:B------:R-:W-:Y:S06]  /*c1a0*/  BRA `(.L_x_25855) ;  /* 0xffffffa000307947 */ /* 0x000fec000383ffff */
.L_x_25856:
        /* <DEDUP_REMOVED lines=13> */
.L_x_28477:


//--------------------- .text._ZN4vllm25paged_attention_v1_kernelIffLi128ELi16ELi128ELNS_18Fp8KVCacheDataTypeE0ELb0EEEvPT_PKS2_PKT0_S8_ifPKiSA_iPKfiiiSC_SC_iiiii --------------------------
	.section	.text._ZN4vllm25paged_attention_v1_kernelIffLi128ELi16ELi128ELNS_18Fp8KVCacheDataTypeE0ELb0EEEvPT_PKS2_PKT0_S8_ifPKiSA_iPKfiiiSC_SC_iiiii,"ax",@progbits
	.align	128
        .global         _ZN4vllm25paged_attention_v1_kernelIffLi128ELi16ELi128ELNS_18Fp8KVCacheDataTypeE0ELb0EEEvPT_PKS2_PKT0_S8_ifPKiSA_iPKfiiiSC_SC_iiiii
        .type           _ZN4vllm25paged_attention_v1_kernelIffLi128ELi16ELi128ELNS_18Fp8KVCacheDataTypeE0ELb0EEEvPT_PKS2_PKT0_S8_ifPKiSA_iPKfiiiSC_SC_iiiii,@function
        .size           _ZN4vllm25paged_attention_v1_kernelIffLi128ELi16ELi128ELNS_18Fp8KVCacheDataTypeE0ELb0EEEvPT_PKS2_PKT0_S8_ifPKiSA_iPKfiiiSC_SC_iiiii,(.L_x_28478 - _ZN4vllm25paged_attention_v1_kernelIffLi128ELi16ELi128ELNS_18Fp8KVCacheDataTypeE0ELb0EEEvPT_PKS2_PKT0_S8_ifPKiSA_iPKfiiiSC_SC_iiiii)
        .other          _ZN4vllm25paged_attention_v1_kernelIffLi128ELi16ELi128ELNS_18Fp8KVCacheDataTypeE0ELb0EEEvPT_PKS2_PKT0_S8_ifPKiSA_iPKfiiiSC_SC_iiiii,@"STO_CUDA_ENTRY STV_DEFAULT"
_ZN4vllm25paged_attention_v1_kernelIffLi128ELi16ELi128ELNS_18Fp8KVCacheDataTypeE0ELb0EEEvPT_PKS2_PKT0_S8_ifPKiSA_iPKfiiiSC_SC_iiiii:
.text._ZN4vllm25paged_attention_v1_kernelIffLi128ELi16ELi128ELNS_18Fp8KVCacheDataTypeE0ELb0EEEvPT_PKS2_PKT0_S8_ifPKiSA_iPKfiiiSC_SC_iiiii:
        /* <DEDUP_REMOVED lines=108> */
.L_x_25861:
        /* <DEDUP_REMOVED lines=11> */
.L_x_25860:
[----:B------:R-:W-:Y:S05]  /*0770*/  BSYNC B1 ;  /* 0x0000000000017941 */ /* 0x000fea0003800000 */
.L_x_25859:
        /* <DEDUP_REMOVED lines=15> */
.L_x_25862:
        /* <DEDUP_REMOVED lines=17> */
.L_x_25858:
[----:B------:R-:W-:Y:S05]  /*0980*/  BSYNC B0 ;  /* 0x0000000000007941 */ /* 0x000fea0003800000 */
.L_x_25857:
        /* <DEDUP_REMOVED lines=16> */
[C---:B------:R-:W-:Y:S01]  /*0a90*/  VIADD R9, R119.reuse, 0x6 ;  /* 0x0000000677097836 */ /* 0x040fe20000000000 */
[----:B------:R-:W-:Y:S01]  /*0aa0*/  SHF.R.S32.HI R5, RZ, 0x1f, R116 ;  /* 0x0000001fff057819 */ /* 0x000fe20000011474 */
[----:B------:R-:W-:Y:S01]  /*0ab0*/  VIADD R8, R119, 0x8 ;  /* 0x0000000877087836 */ /* 0x000fe20000000000 */
[----:B------:R-:W0:Y:S01]  /*0ac0*/  S2UR UR5, SR_CgaCtaId ;  /* 0x00000000000579c3 */ /* 0x000e220000008800 */
        /* <DEDUP_REMOVED lines=43> */
[----:B------:R-:W-:Y:S01]  /*0d80*/  LOP3.LUT R5, R5, 0xfffffffc, RZ, 0xc0, !PT ;  /* 0xfffffffc05057812 */ /* 0x000fe200078ec0ff */
        /* <DEDUP_REMOVED lines=66> */
[----:B------:R-:W-:Y:S01]  /*11b0*/  IMAD.IADD R90, R90, 0x1, -R5 ;  /* 0x000000015a5a7824 */ /* 0x000fe200078e0a05 */
[----:B------:R-:W-:Y:S01]  /*11c0*/  LOP3.LUT R27, R27, 0xfffffffc, RZ, 0xc0, !PT ;  /* 0xfffffffc1b1b7812 */ /* 0x000fe200078ec0ff */
[----:B------:R-:W-:Y:S01]  /*11d0*/  IMAD.SHL.U32 R80, R25, 0x2, RZ ;  /* 0x0000000219507824 */ /* 0x000fe200078e00ff */
[----:B------:R-:W-:Y:S01]  /*11e0*/  SHF.R.S32.HI R5, RZ, 0x1f, R82 ;  /* 0x0000001fff057819 */ /* 0x000fe20000011452 */
[----:B------:R-:W-:Y:S01]  /*11f0*/  IMAD.SHL.U32 R56, R29, 0x2, RZ ;  /* 0x000000021d387824 */ /* 0x000fe200078e00ff */
[----:B------:R-:W-:Y:S01]  /*1200*/  LOP3.LUT R31, R31, 0xfffffffc, RZ, 0xc0, !PT ;  /* 0xfffffffc1f1f7812 */ /* 0x000fe200078ec0ff */
[----:B------:R-:W-:Y:S01]  /*1210*/  IMAD.IADD R84, R84, 0x1, -R27 ;  /* 0x0000000154547824 */ /* 0x000fe200078e0a1b */
[----:B------:R-:W-:Y:S01]  /*1220*/  LEA.HI R5, R5, R82, RZ, 0x2 ;  /* 0x0000005205057211 */ /* 0x000fe200078f10ff */
[----:B------:R-:W-:Y:S01]  /*1230*/  IMAD.SHL.U32 R72, R30, 0x2, RZ ;  /* 0x000000021e487824 */ /* 0x000fe200078e00ff */
[----:B------:R-:W-:Y:S01]  /*1240*/  SHF.R.S32.HI R27, RZ, 0x1f, R80 ;  /* 0x0000001fff1b7819 */ /* 0x000fe20000011450 */
[----:B------:R-:W-:Y:S01]  /*1250*/  IMAD.IADD R76, R76, 0x1, -R31 ;  /* 0x000000014c4c7824 */ /* 0x000fe200078e0a1f */
[----:B------:R-:W-:Y:S01]  /*1260*/  SHF.R.S32.HI R31, RZ, 0x1f, R56 ;  /* 0x0000001fff1f7819 */ /* 0x000fe20000011438 */
[----:B------:R-:W-:Y:S01]  /*1270*/  VIADD R28, R119, 0x2e ;  /* 0x0000002e771c7836 */ /* 0x000fe20000000000 */
[----:B------:R-:W-:Y:S01]  /*1280*/  LOP3.LUT R5, R5, 0xfffffffc, RZ, 0xc0, !PT ;  /* 0xfffffffc05057812 */ /* 0x000fe200078ec0ff */
[----:B------:R-:W-:Y:S01]  /*1290*/  VIADD R32, R119, 0x36 ;  /* 0x0000003677207836 */ /* 0x000fe20000000000 */
[----:B------:R-:W-:Y:S01]  /*12a0*/  LEA.HI R27, R27, R80, RZ, 0x2 ;  /* 0x000000501b1b7211 */ /* 0x000fe200078f10ff */
[----:B------:R-:W-:Y:S01]  /*12b0*/  IMAD.SHL.U32 R54, R28, 0x2, RZ ;  /* 0x000000021c367824 */ /* 0x000fe200078e00ff */
        /* <DEDUP_REMOVED lines=20> */
[----:B------:R-:W-:Y:S01]  /*1400*/  LEA.HI R37, R37, R46, RZ, 0x2 ;  /* 0x0000002e25257211 */ /* 0x000fe200078f10ff */
        /* <DEDUP_REMOVED lines=17> */
[----:B------:R-:W-:Y:S01]  /*1520*/  LEA.HI R5, R5, R50, RZ, 0x2 ;  /* 0x0000003205057211 */ /* 0x000fe200078f10ff */
[----:B------:R-:W-:Y:S01]  /*1530*/  IMAD.IADD R115, R115, 0x1, -R6 ;  /* 0x0000000173737824 */ /* 0x000fe200078e0a06 */
[----:B------:R-:W-:Y:S01]  /*1540*/  LEA.HI R39, R39, R44, RZ, 0x2 ;  /* 0x0000002c27277211 */ /* 0x000fe200078f10ff */
[----:B------:R-:W-:Y:S01]  /*1550*/  IMAD.SHL.U32 R6, R37, 0x2, RZ ;  /* 0x0000000225067824 */ /* 0x000fe200078e00ff */
[----:B------:R-:W-:Y:S01]  /*1560*/  LOP3.LUT R35, R35, 0xfffffffc, RZ, 0xc0, !PT ;  /* 0xfffffffc23237812 */ /* 0x000fe200078ec0ff */
[----:B------:R-:W-:Y:S01]  /*1570*/  VIADD R38, R119, 0x3e ;  /* 0x0000003e77267836 */ /* 0x000fe20000000000 */
        /* <DEDUP_REMOVED lines=20> */
[----:B------:R-:W-:Y:S01]  /*16c0*/  IMAD R35, R2, UR4, RZ ;  /* 0x0000000402237c24 */ /* 0x000fe2000f8e02ff */
[----:B------:R-:W-:Y:S01]  /*16d0*/  LEA.HI R10, R10, R10, RZ, 0x1 ;  /* 0x0000000a0a0a7211 */ /* 0x000fe200078f08ff */
[----:B------:R-:W-:Y:S01]  /*16e0*/  IMAD.IADD R5, R6, 0x1, -R39 ;  /* 0x0000000106057824 */ /* 0x000fe200078e0a27 */
[----:B------:R-:W-:Y:S01]  /*16f0*/  LEA.HI R9, R9, R9, RZ, 0x1 ;  /* 0x0000000909097211 */ /* 0x000fe200078f08ff */
[----:B------:R-:W1:Y:S01]  /*1700*/  LDC R39, c[0x0][0x25c] ;  /* 0x00009700ff277b82 */ /* 0x000e620000000800 */
[----:B------:R-:W-:Y:S01]  /*1710*/  IADD3 R124, P0, R35, R124, RZ ;  /* 0x0000007c237c7210 */ /* 0x000fe20007f1e0ff */
[----:B------:R-:W-:Y:S01]  /*1720*/  UMOV UR4, 0x400 ;  /* 0x0000040000047882 */ /* 0x000fe20000000000 */
[----:B------:R-:W-:Y:S01]  /*1730*/  LEA.HI R41, R41, R40, RZ, 0x2 ;  /* 0x0000002829297211 */ /* 0x000fe200078f10ff */
[----:B------:R-:W-:Y:S01]  /*1740*/  IMAD.SHL.U32 R10, R10, 0x20, RZ ;  /* 0x000000200a0a7824 */ /* 0x000fe200078e00ff */
[----:B------:R-:W-:Y:S01]  /*1750*/  LEA.HI.X.SX32 R125, R35, R58, 0x1, P0 ;  /* 0x0000003a237d7211 */ /* 0x000fe200000f0eff */
[----:B------:R-:W-:Y:S01]  /*1760*/  IMAD.SHL.U32 R9, R9, 0x20, RZ ;  /* 0x0000002009097824 */ /* 0x000fe200078e00ff */
[----:B-----5:R-:W-:Y:S01]  /*1770*/  FSETP.NEU.FTZ.AND P0, PT, R122, RZ, PT ;  /* 0x000000ff7a00720b */ /* 0x020fe20003f1d000 */
[----:B0-----:R-:W-:Y:S01]  /*1780*/  ULEA UR4, UR5, UR4, 0x18 ;  /* 0x0000000405047291 */ /* 0x001fe2000f8ec03f */
        /* <DEDUP_REMOVED lines=114> */
.L_x_25869:
[----:B-1----:R-:W-:-:S04]  /*1eb0*/  IADD3 R29, P0, R118, R123, RZ ;  /* 0x0000007b761d7210 */ /* 0x002fc80007f1e0ff */
[----:B------:R-:W-:Y:S02]  /*1ec0*/  LEA.HI.X.SX32 R30, R123, R4, 0x1, P0 ;  /* 0x000000047b1e7211 */ /* 0x000fe400000f0eff */
        /* <DEDUP_REMOVED lines=18> */
[----:B------:R-:W-:-:S04]  /*1ff0*/  LEA.HI.X R67, R31, UR9, R28, 0x2, P1 ;  /* 0x000000091f437c11 */ /* 0x000fc800088f141c */
[----:B------:R-:W2:Y:S04]  /*2000*/  LDG.E.64.CONSTANT R62, desc[UR10][R62.64] ;  /* 0x0000000a3e3e7981 */ /* 0x000ea8000c1e9b00 */
[----:B------:R-:W3:Y:S01]  /*2010*/  LDG.E.64.CONSTANT R66, desc[UR10][R66.64] ;  /* 0x0000000a42427981 */ /* 0x000ee2000c1e9b00 */
[--C-:B------:R-:W-:Y:S02]  /*2020*/  SHF.R.S32.HI R31, RZ, 0x1f, R111.reuse ;  /* 0x0000001fff1f7819 */ /* 0x100fe4000001146f */
[----:B------:R-:W-:Y:S02]  /*2030*/  SHF.R.S32.HI R30, RZ, 0x1f, R112 ;  /* 0x0000001fff1e7819 */ /* 0x000fe40000011470 */
[----:B------:R-:W-:Y:S02]  /*2040*/  IADD3 R29, P0, P1, R112, R126, R111 ;  /* 0x0000007e701d7210 */ /* 0x000fe4000791e06f */
[----:B------:R-:W-:-:S02]  /*2050*/  SHF.R.S32.HI R32, RZ, 0x1f, R110 ;  /* 0x0000001fff207819 */ /* 0x000fc4000001146e */
[----:B------:R-:W-:Y:S02]  /*2060*/  IADD3.X R30, R30, R122, R31, P0, P1 ;  /* 0x0000007a1e1e7210 */ /* 0x000fe400007e241f */
[C---:B------:R-:W-:Y:S02]  /*2070*/  LEA R68, P0, R29.reuse, UR8, 0x2 ;  /* 0x000000081d447c11 */ /* 0x040fe4000f8010ff */
[--C-:B------:R-:W-:Y:S02]  /*2080*/  SHF.R.S32.HI R31, RZ, 0x1f, R109.reuse ;  /* 0x0000001fff1f7819 */ /* 0x100fe4000001146d */
[----:B------:R-:W-:Y:S02]  /*2090*/  LEA.HI.X R69, R29, UR9, R30, 0x2, P0 ;  /* 0x000000091d457c11 */ /* 0x000fe400080f141e */
[----:B------:R-:W-:-:S04]  /*20a0*/  IADD3 R28, P1, P2, R110, R126, R109 ;  /* 0x0000007e6e1c7210 */ /* 0x000fc80007a3e06d */
[----:B------:R-:W4:Y:S01]  /*20b0*/  LDG.E.64.CONSTANT R68, desc[UR10][R68.64] ;  /* 0x0000000a44447981 */ /* 0x000f22000c1e9b00 */
[----:B------:R-:W-:Y:S02]  /*20c0*/  IADD3.X R29, R32, R122, R31, P1, P2 ;  /* 0x0000007a201d7210 */ /* 0x000fe40000fe441f */
[----:B0-----:R-:W-:-:S04]  /*20d0*/  LEA R38, P0, R28, UR8, 0x2 ;  /* 0x000000081c267c11 */ /* 0x001fc8000f8010ff */
[----:B------:R-:W-:-:S06]  /*20e0*/  LEA.HI.X R39, R28, UR9, R29, 0x2, P0 ;  /* 0x000000091c277c11 */ /* 0x000fcc00080f141d */
[----:B------:R-:W5:Y:S01]  /*20f0*/  LDG.E.64.CONSTANT R38, desc[UR10][R38.64] ;  /* 0x0000000a26267981 */ /* 0x000f62000c1e9b00 */
[--C-:B------:R-:W-:Y:S02]  /*2100*/  SHF.R.S32.HI R31, RZ, 0x1f, R107.reuse ;  /* 0x0000001fff1f7819 */ /* 0x100fe4000001146b */
[----:B------:R-:W-:Y:S02]  /*2110*/  SHF.R.S32.HI R28, RZ, 0x1f, R108 ;  /* 0x0000001fff1c7819 */ /* 0x000fe4000001146c */
[----:B------:R-:W-:Y:S02]  /*2120*/  IADD3 R30, P0, P1, R108, R126, R107 ;  /* 0x0000007e6c1e7210 */ /* 0x000fe4000791e06b */
[----:B------:R-:W-:Y:S02]  /*2130*/  SHF.R.S32.HI R29, RZ, 0x1f, R105 ;  /* 0x0000001fff1d7819 */ /* 0x000fe40000011469 */
[----:B------:R-:W-:Y:S02]  /*2140*/  IADD3.X R31, R28, R122, R31, P0, P1 ;  /* 0x0000007a1c1f7210 */ /* 0x000fe400007e241f */
[----:B------:R-:W-:-:S02]  /*2150*/  LEA R58, P0, R30, UR8, 0x2 ;  /* 0x000000081e3a7c11 */ /* 0x000fc4000f8010ff */
[----:B------:R-:W-:Y:S02]  /*2160*/  SHF.R.S32.HI R32, RZ, 0x1f, R106 ;  /* 0x0000001fff207819 */ /* 0x000fe4000001146a */
[----:B------:R-:W-:Y:S02]  /*2170*/  IADD3 R28, P1, P2, R106, R126, R105 ;  /* 0x0000007e6a1c7210 */ /* 0x000fe40007a3e069 */
[----:B------:R-:W-:Y:S02]  /*2180*/  LEA.HI.X R59, R30, UR9, R31, 0x2, P0 ;  /* 0x000000091e3b7c11 */ /* 0x000fe400080f141f */
[----:B------:R-:W-:Y:S02]  /*2190*/  IADD3.X R29, R32, R122, R29, P1, P2 ;  /* 0x0000007a201d7210 */ /* 0x000fe40000fe441d */
[C---:B------:R-:W-:Y:S02]  /*21a0*/  LEA R60, P0, R28.reuse, UR8, 0x2 ;  /* 0x000000081c3c7c11 */ /* 0x040fe4000f8010ff */
[----:B------:R-:W5:Y:S02]  /*21b0*/  LDG.E.64.CONSTANT R58, desc[UR10][R58.64] ;  /* 0x0000000a3a3a7981 */ /* 0x000f64000c1e9b00 */
[----:B------:R-:W-:-:S06]  /*21c0*/  LEA.HI.X R61, R28, UR9, R29, 0x2, P0 ;  /* 0x000000091c3d7c11 */ /* 0x000fcc00080f141d */
[----:B------:R-:W5:Y:S01]  /*21d0*/  LDG.E.64.CONSTANT R60, desc[UR10][R60.64] ;  /* 0x0000000a3c3c7981 */ /* 0x000f62000c1e9b00 */
[--C-:B------:R-:W-:Y:S02]  /*21e0*/  SHF.R.S32.HI R29, RZ, 0x1f, R103.reuse ;  /* 0x0000001fff1d7819 */ /* 0x100fe40000011467 */
[----:B------:R-:W-:Y:S02]  /*21f0*/  SHF.R.S32.HI R30, RZ, 0x1f, R104 ;  /* 0x0000001fff1e7819 */ /* 0x000fe40000011468 */
[----:B------:R-:W-:-:S04]  /*2200*/  IADD3 R28, P0, P1, R104, R126, R103 ;  /* 0x0000007e681c7210 */ /* 0x000fc8000791e067 */
[----:B------:R-:W-:Y:S02]  /*2210*/  IADD3.X R29, R30, R122, R29, P0, P1 ;  /* 0x0000007a1e1d7210 */ /* 0x000fe400007e241d */
[----:B------:R-:W-:-:S04]  /*2220*/  LEA R36, P0, R28, UR8, 0x2 ;  /* 0x000000081c247c11 */ /* 0x000fc8000f8010ff */
[----:B------:R-:W-:Y:S02]  /*2230*/  LEA.HI.X R37, R28, UR9, R29, 0x2, P0 ;  /* 0x000000091c257c11 */ /* 0x000fe400080f141d */
[----:B------:R-:W2:Y:S04]  /*2240*/  LDS.128 R28, [R8] ;  /* 0x00000000081c7984 */ /* 0x000ea80000000c00 */
[----:B------:R-:W5:Y:S01]  /*2250*/  LDG.E.64.CONSTANT R36, desc[UR10][R36.64] ;  /* 0x0000000a24247981 */ /* 0x000f62000c1e9b00 */
[--C-:B------:R-:W-:Y:S02]  /*2260*/  SHF.R.S32.HI R33, RZ, 0x1f, R101.reuse ;  /* 0x0000001fff217819 */ /* 0x100fe40000011465 */
[----:B------:R-:W-:Y:S02]  /*2270*/  SHF.R.S32.HI R34, RZ, 0x1f, R102 ;  /* 0x0000001fff227819 */ /* 0x000fe40000011466 */
[----:B------:R-:W-:-:S04]  /*2280*/  IADD3 R32, P0, P1, R102, R126, R101 ;  /* 0x0000007e66207210 */ /* 0x000fc8000791e065 */
[----:B------:R-:W-:Y:S02]  /*2290*/  IADD3.X R33, R34, R122, R33, P0, P1 ;  /* 0x0000007a22217210 */ /* 0x000fe400007e2421 */
[----:B------:R-:W-:-:S04]  /*22a0*/  LEA R64, P0, R32, UR8, 0x2 ;  /* 0x0000000820407c11 */ /* 0x000fc8000f8010ff */
[----:B------:R-:W-:Y:S02]  /*22b0*/  LEA.HI.X R65, R32, UR9, R33, 0x2, P0 ;  /* 0x0000000920417c11 */ /* 0x000fe400080f1421 */
[----:B------:R-:W4:Y:S04]  /*22c0*/  LDS.128 R32, [R8+0x10] ;  /* 0x0000100008207984 */ /* 0x000f280000000c00 */
[----:B------:R-:W5:Y:S01]  /*22d0*/  LDG.E.64.CONSTANT R64, desc[UR10][R64.64] ;  /* 0x0000000a40407981 */ /* 0x000f62000c1e9b00 */
[----:B--2---:R-:W-:-:S04]  /*22e0*/  FMUL.FTZ R71, R62, R30 ;  /* 0x0000001e3e477220 */ /* 0x004fc80000410000 */
[----:B---3--:R-:W-:Y:S01]  /*22f0*/  FFMA.FTZ R71, R66, R28, R71 ;  /* 0x0000001c42477223 */ /* 0x008fe20000010047 */
[----:B------:R-:W-:Y:S01]  /*2300*/  FMUL.FTZ R28, R63, R31 ;  /* 0x0000001f3f1c7220 */ /* 0x000fe20000410000 */
[----:B------:R-:W-:Y:S02]  /*2310*/  SHF.R.S32.HI R31, RZ, 0x1f, R100 ;  /* 0x0000001fff1f7819 */ /* 0x000fe40000011464 */
[--C-:B------:R-:W-:Y:S01]  /*2320*/  SHF.R.S32.HI R30, RZ, 0x1f, R99.reuse ;  /* 0x0000001fff1e7819 */ /* 0x100fe20000011463 */
[----:B------:R-:W-:Y:S01]  /*2330*/  FFMA.FTZ R28, R67, R29, R28 ;  /* 0x0000001d431c7223 */ /* 0x000fe2000001001c */
[----:B------:R-:W-:-:S04]  /*2340*/  IADD3 R29, P0, P1, R100, R126, R99 ;  /* 0x0000007e641d7210 */ /* 0x000fc8000791e063 */
[----:B------:R-:W-:Y:S02]  /*2350*/  IADD3.X R30, R31, R122, R30, P0, P1 ;  /* 0x0000007a1f1e7210 */ /* 0x000fe400007e241e */
[----:B------:R-:W-:-:S04]  /*2360*/  LEA R62, P0, R29, UR8, 0x2 ;  /* 0x000000081d3e7c11 */ /* 0x000fc8000f8010ff */
[----:B------:R-:W-:Y:S01]  /*2370*/  LEA.HI.X R63, R29, UR9, R30, 0x2, P0 ;  /* 0x000000091d3f7c11 */ /* 0x000fe200080f141e */
[----:B----4-:R-:W-:Y:S01]  /*2380*/  FFMA.FTZ R71, R68, R32, R71 ;  /* 0x0000002044477223 */ /* 0x010fe20000010047 */
[----:B------:R-:W-:-:S03]  /*2390*/  FFMA.FTZ R28, R69, R33, R28 ;  /* 0x00000021451c7223 */ /* 0x000fc6000001001c */
[----:B------:R0:W2:Y:S01]  /*23a0*/  LDG.E.64.CONSTANT R68, desc[UR10][R62.64] ;  /* 0x0000000a3e447981 */ /* 0x0000a2000c1e9b00 */
[----:B------:R-:W-:Y:S01]  /*23b0*/  SHF.R.S32.HI R66, RZ, 0x1f, R96 ;  /* 0x0000001fff427819 */ /* 0x000fe20000011460 */
[----:B-----5:R-:W-:Y:S01]  /*23c0*/  FFMA.FTZ R33, R38, R34, R71 ;  /* 0x0000002226217223 */ /* 0x020fe20000010047 */
[----:B------:R-:W-:Y:S01]  /*23d0*/  FFMA.FTZ R32, R39, R35, R28 ;  /* 0x0000002327207223 */ /* 0x000fe2000001001c */
[--C-:B------:R-:W-:Y:S01]  /*23e0*/  SHF.R.S32.HI R39, RZ, 0x1f, R97.reuse ;  /* 0x0000001fff277819 */ /* 0x100fe20000011461 */
[----:B------:R-:W1:Y:S01]  /*23f0*/  LDS.128 R28, [R8+0x20] ;  /* 0x00002000081c7984 */ /* 0x000e620000000c00 */
[----:B------:R-:W-:Y:S02]  /*2400*/  SHF.R.S32.HI R34, RZ, 0x1f, R98 ;  /* 0x0000001fff227819 */ /* 0x000fe40000011462 */
[----:B------:R-:W-:Y:S02]  /*2410*/  IADD3 R38, P0, P1, R98, R126, R97 ;  /* 0x0000007e62267210 */ /* 0x000fe4000791e061 */
[----:B------:R-:W-:-:S02]  /*2420*/  SHF.R.S32.HI R35, RZ, 0x1f, R95 ;  /* 0x0000001fff237819 */ /* 0x000fc4000001145f */
[----:B------:R-:W-:Y:S02]  /*2430*/  IADD3.X R39, R34, R122, R39, P0, P1 ;  /* 0x0000007a22277210 */ /* 0x000fe400007e2427 */
[----:B------:R-:W-:-:S04]  /*2440*/  IADD3 R34, P0, P1, R96, R126, R95 ;  /* 0x0000007e60227210 */ /* 0x000fc8000791e05f */
[----:B------:R-:W-:Y:S02]  /*2450*/  IADD3.X R35, R66, R122, R35, P0, P1 ;  /* 0x0000007a42237210 */ /* 0x000fe400007e2423 */
[----:B------:R-:W-:-:S04]  /*2460*/  LEA R66, P0, R38, UR8, 0x2 ;  /* 0x0000000826427c11 */ /* 0x000fc8000f8010ff */
[----:B------:R-:W-:Y:S02]  /*2470*/  LEA.HI.X R67, R38, UR9, R39, 0x2, P0 ;  /* 0x0000000926437c11 */ /* 0x000fe400080f1427 */
[----:B------:R-:W-:-:S04]  /*2480*/  LEA R38, P0, R34, UR8, 0x2 ;  /* 0x0000000822267c11 */ /* 0x000fc8000f8010ff */
[----:B------:R-:W-:Y:S01]  /*2490*/  LEA.HI.X R39, R34, UR9, R35, 0x2, P0 ;  /* 0x0000000922277c11 */ /* 0x000fe200080f1423 */
[----:B------:R-:W3:Y:S05]  /*24a0*/  LDG.E.64.CONSTANT R66, desc[UR10][R66.64] ;  /* 0x0000000a42427981 */ /* 0x000eea000c1e9b00 */
[----:B------:R-:W4:Y:S01]  /*24b0*/  LDG.E.64.CONSTANT R38, desc[UR10][R38.64] ;  /* 0x0000000a26267981 */ /* 0x000f22000c1e9b00 */
[----:B------:R-:W-:Y:S01]  /*24c0*/  SHF.R.S32.HI R34, RZ, 0x1f, R94 ;  /* 0x0000001fff227819 */ /* 0x000fe2000001145e */
[----:B-1----:R-:W-:Y:S01]  /*24d0*/  FFMA.FTZ R33, R58, R28, R33 ;  /* 0x0000001c3a217223 */ /* 0x002fe20000010021 */
[----:B------:R-:W-:Y:S01]  /*24e0*/  FFMA.FTZ R28, R59, R29, R32 ;  /* 0x0000001d3b1c7223 */ /* 0x000fe20000010020 */
[----:B------:R-:W-:-:S02]  /*24f0*/  SHF.R.S32.HI R29, RZ, 0x1f, R93 ;  /* 0x0000001fff1d7819 */ /* 0x000fc4000001145d */
[----:B------:R-:W-:Y:S01]  /*2500*/  FFMA.FTZ R35, R60, R30, R33 ;  /* 0x0000001e3c237223 */ /* 0x000fe20000010021 */
[----:B------:R-:W-:Y:S02]  /*2510*/  IADD3 R33, P0, P1, R94, R126, R93 ;  /* 0x0000007e5e217210 */ /* 0x000fe4000791e05d */
[----:B------:R-:W-:Y:S02]  /*2520*/  SHF.R.S32.HI R59, RZ, 0x1f, R91 ;  /* 0x0000001fff3b7819 */ /* 0x000fe4000001145b */
[----:B------:R-:W-:Y:S02]  /*2530*/  IADD3.X R34, R34, R122, R29, P0, P1 ;  /* 0x0000007a22227210 */ /* 0x000fe400007e241d */
[----:B------:R-:W-:Y:S02]  /*2540*/  SHF.R.S32.HI R30, RZ, 0x1f, R92 ;  /* 0x0000001fff1e7819 */ /* 0x000fe4000001145c */
[----:B------:R-:W-:-:S04]  /*2550*/  IADD3 R29, P0, P1, R92, R126, R91 ;  /* 0x0000007e5c1d7210 */ /* 0x000fc8000791e05b */
[----:B------:R-:W-:Y:S02]  /*2560*/  IADD3.X R30, R30, R122, R59, P0, P1 ;  /* 0x0000007a1e1e7210 */ /* 0x000fe400007e243b */
[----:B------:R-:W-:-:S04]  /*2570*/  LEA R32, P0, R33, UR8, 0x2 ;  /* 0x0000000821207c11 */ /* 0x000fc8000f8010ff */
[----:B------:R-:W-:Y:S02]  /*2580*/  LEA.HI.X R33, R33, UR9, R34, 0x2, P0 ;  /* 0x0000000921217c11 */ /* 0x000fe400080f1422 */
[----:B0-----:R-:W-:Y:S01]  /*2590*/  LEA R62, P0, R29, UR8, 0x2 ;  /* 0x000000081d3e7c11 */ /* 0x001fe2000f8010ff */
[----:B------:R-:W-:Y:S02]  /*25a0*/  FFMA.FTZ R34, R61, R31, R28 ;  /* 0x0000001f3d227223 */ /* 0x000fe4000001001c */
[----:B------:R0:W5:Y:S01]  /*25b0*/  LDG.E.64.CONSTANT R60, desc[UR10][R32.64] ;  /* 0x0000000a203c7981 */ /* 0x000162000c1e9b00 */
[----:B------:R-:W-:-:S03]  /*25c0*/  LEA.HI.X R63, R29, UR9, R30, 0x2, P0 ;  /* 0x000000091d3f7c11 */ /* 0x000fc600080f141e */
[----:B------:R-:W1:Y:S04]  /*25d0*/  LDS.128 R28, [R8+0x30] ;  /* 0x00003000081c7984 */ /* 0x000e680000000c00 */
[----:B------:R-:W5:Y:S01]  /*25e0*/  LDG.E.64.CONSTANT R62, desc[UR10][R62.64] ;  /* 0x0000000a3e3e7981 */ /* 0x000f62000c1e9b00 */
[----:B0-----:R-:W-:Y:S02]  /*25f0*/  SHF.R.S32.HI R33, RZ, 0x1f, R87 ;  /* 0x0000001fff217819 */ /* 0x001fe40000011457 */
[----:B------:R-:W-:Y:S01]  /*2600*/  SHF.R.S32.HI R32, RZ, 0x1f, R88 ;  /* 0x0000001fff207819 */ /* 0x000fe20000011458 */
[----:B-1----:R-:W-:Y:S01]  /*2610*/  FFMA.FTZ R35, R36, R28, R35 ;  /* 0x0000001c24237223 */ /* 0x002fe20000010023 */
[----:B------:R-:W-:Y:S01]  /*2620*/  FFMA.FTZ R28, R37, R29, R34 ;  /* 0x0000001d251c7223 */ /* 0x000fe20000010022 */
[----:B------:R-:W-:-:S02]  /*2630*/  SHF.R.S32.HI R37, RZ, 0x1f, R89 ;  /* 0x0000001fff257819 */ /* 0x000fc40000011459 */
[----:B------:R-:W-:Y:S02]  /*2640*/  SHF.R.S32.HI R34, RZ, 0x1f, R90 ;  /* 0x0000001fff227819 */ /* 0x000fe4000001145a */
[----:B------:R-:W-:-:S04]  /*2650*/  IADD3 R29, P0, P1, R90, R126, R89 ;  /* 0x0000007e5a1d7210 */ /* 0x000fc8000791e059 */
[----:B------:R-:W-:Y:S02]  /*2660*/  IADD3.X R34, R34, R122, R37, P0, P1 ;  /* 0x0000007a22227210 */ /* 0x000fe400007e2425 */
[----:B------:R-:W-:-:S04]  /*2670*/  LEA R58, P0, R29, UR8, 0x2 ;  /* 0x000000081d3a7c11 */ /* 0x000fc8000f8010ff */
[----:B------:R-:W-:Y:S02]  /*2680*/  LEA.HI.X R59, R29, UR9, R34, 0x2, P0 ;  /* 0x000000091d3b7c11 */ /* 0x000fe400080f1422 */
[----:B------:R-:W-:-:S04]  /*2690*/  IADD3 R29, P0, P1, R88, R126, R87 ;  /* 0x0000007e581d7210 */ /* 0x000fc8000791e057 */
[----:B------:R-:W-:Y:S01]  /*26a0*/  IADD3.X R32, R32, R122, R33, P0, P1 ;  /* 0x0000007a20207210 */ /* 0x000fe200007e2421 */
[----:B------:R-:W5:Y:S01]  /*26b0*/  LDG.E.64.CONSTANT R58, desc[UR10][R58.64] ;  /* 0x0000000a3a3a7981 */ /* 0x000f62000c1e9b00 */
[----:B------:R-:W-:-:S04]  /*26c0*/  LEA R36, P0, R29, UR8, 0x2 ;  /* 0x000000081d247c11 */ /* 0x000fc8000f8010ff */
[----:B------:R-:W-:-:S06]  /*26d0*/  LEA.HI.X R37, R29, UR9, R32, 0x2, P0 ;  /* 0x000000091d257c11 */ /* 0x000fcc00080f1420 */
[----:B------:R-:W5:Y:S01]  /*26e0*/  LDG.E.64.CONSTANT R36, desc[UR10][R36.64] ;  /* 0x0000000a24247981 */ /* 0x000f62000c1e9b00 */
[----:B------:R-:W-:-:S03]  /*26f0*/  FFMA.FTZ R29, R64, R30, R35 ;  /* 0x0000001e401d7223 */ /* 0x000fc60000010023 */
[----:B------:R-:W2:Y:S01]  /*2700*/  LDS.128 R32, [R8+0x40] ;  /* 0x0000400008207984 */ /* 0x000ea20000000c00 */
[----:B------:R-:W-:Y:S01]  /*2710*/  FFMA.FTZ R28, R65, R31, R28 ;  /* 0x0000001f411c7223 */ /* 0x000fe2000001001c */
[----:B--2---:R-:W-:-:S03]  /*2720*/  FFMA.FTZ R65, R68, R32, R29 ;  /* 0x0000002044417223 */ /* 0x004fc6000001001d */
[----:B------:R-:W-:Y:S02]  /*2730*/  FFMA.FTZ R64, R69, R33, R28 ;  /* 0x0000002145407223 */ /* 0x000fe4000001001c */
[----:B------:R-:W4:Y:S01]  /*2740*/  LDS.128 R28, [R8+0x50] ;  /* 0x00005000081c7984 */ /* 0x000f220000000c00 */
[----:B------:R-:W-:Y:S01]  /*2750*/  SHF.R.S32.HI R32, RZ, 0x1f, R86 ;  /* 0x0000001fff207819 */ /* 0x000fe20000011456 */
[----:B---3--:R-:W-:Y:S01]  /*2760*/  FFMA.FTZ R65, R66, R34, R65 ;  /* 0x0000002242417223 */ /* 0x008fe20000010041 */
[----:B------:R-:W-:Y:S01]  /*2770*/  FFMA.FTZ R64, R67, R35, R64 ;  /* 0x0000002343407223 */ /* 0x000fe20000010040 */
[----:B------:R-:W-:Y:S02]  /*2780*/  SHF.R.S32.HI R67, RZ, 0x1f, R85 ;  /* 0x0000001fff437819 */ /* 0x000fe40000011455 */
[----:B----4-:R-:W-:Y:S01]  /*2790*/  FFMA.FTZ R65, R38, R28, R65 ;  /* 0x0000001c26417223 */ /* 0x010fe20000010041 */
[----:B------:R-:W-:-:S04]  /*27a0*/  IADD3 R28, P0, P1, R86, R126, R85 ;  /* 0x0000007e561c7210 */ /* 0x000fc8000791e055 */
[----:B------:R-:W-:Y:S02]  /*27b0*/  IADD3.X R67, R32, R122, R67, P0, P1 ;  /* 0x0000007a20437210 */ /* 0x000fe400007e2443 */
[C---:B------:R-:W-:Y:S01]  /*27c0*/  LEA R66, P0, R28.reuse, UR8, 0x2 ;  /* 0x000000081c427c11 */ /* 0x040fe2000f8010ff */
[----:B------:R-:W-:Y:S01]  /*27d0*/  FFMA.FTZ R64, R39, R29, R64 ;  /* 0x0000001d27407223 */ /* 0x000fe20000010040 */
[----:B------:R-:W0:Y:S02]  /*27e0*/  LDS.128 R32, [R8+0x60] ;  /* 0x0000600008207984 */ /* 0x000e240000000c00 */
[----:B------:R-:W-:-:S06]  /*27f0*/  LEA.HI.X R67, R28, UR9, R67, 0x2, P0 ;  /* 0x000000091c437c11 */ /* 0x000fcc00080f1443 */
[----:B------:R-:W2:Y:S01]  /*2800*/  LDG.E.64.CONSTANT R66, desc[UR10][R66.64] ;  /* 0x0000000a42427981 */ /* 0x000ea2000c1e9b00 */
[--C-:B------:R-:W-:Y:S02]  /*2810*/  SHF.R.S32.HI R29, RZ, 0x1f, R83.reuse ;  /* 0x0000001fff1d7819 */ /* 0x100fe40000011453 */
[----:B------:R-:W-:Y:S01]  /*2820*/  IADD3 R28, P0, P1, R84, R126, R83 ;  /* 0x0000007e541c7210 */ /* 0x000fe2000791e053 */
[----:B-----5:R-:W-:Y:S01]  /*2830*/  FFMA.FTZ R65, R60, R30, R65 ;  /* 0x0000001e3c417223 */ /* 0x020fe20000010041 */
[----:B------:R-:W-:-:S04]  /*2840*/  SHF.R.S32.HI R30, RZ, 0x1f, R84 ;  /* 0x0000001fff1e7819 */ /* 0x000fc80000011454 */
[----:B------:R-:W-:Y:S02]  /*2850*/  IADD3.X R29, R30, R122, R29, P0, P1 ;  /* 0x0000007a1e1d7210 */ /* 0x000fe400007e241d */
[C---:B------:R-:W-:Y:S02]  /*2860*/  LEA R68, P0, R28.reuse, UR8, 0x2 ;  /* 0x000000081c447c11 */ /* 0x040fe4000f8010ff */
[----:B------:R-:W-:Y:S02]  /*2870*/  SHF.R.S32.HI R30, RZ, 0x1f, R82 ;  /* 0x0000001fff1e7819 */ /* 0x000fe40000011452 */
[----:B------:R-:W-:Y:S02]  /*2880*/  LEA.HI.X R69, R28, UR9, R29, 0x2, P0 ;  /* 0x000000091c457c11 */ /* 0x000fe400080f141d */
[--C-:B------:R-:W-:Y:S02]  /*2890*/  SHF.R.S32.HI R29, RZ, 0x1f, R81.reuse ;  /* 0x0000001fff1d7819 */ /* 0x100fe40000011451 */
[----:B------:R-:W-:-:S02]  /*28a0*/  IADD3 R28, P0, P1, R82, R126, R81 ;  /* 0x0000007e521c7210 */ /* 0x000fc4000791e051 */
[----:B------:R-:W3:Y:S02]  /*28b0*/  LDG.E.64.CONSTANT R68, desc[UR10][R68.64] ;  /* 0x0000000a44447981 */ /* 0x000ee4000c1e9b00 */
[----:B------:R-:W-:Y:S02]  /*28c0*/  IADD3.X R29, R30, R122, R29, P0, P1 ;  /* 0x0000007a1e1d7210 */ /* 0x000fe400007e241d */
[----:B------:R-:W-:-:S04]  /*28d0*/  LEA R38, P0, R28, UR8, 0x2 ;  /* 0x000000081c267c11 */ /* 0x000fc8000f8010ff */
[----:B------:R-:W-:Y:S01]  /*28e0*/  LEA.HI.X R39, R28, UR9, R29, 0x2, P0 ;  /* 0x000000091c277c11 */ /* 0x000fe200080f141d */
[----:B------:R-:W-:Y:S02]  /*28f0*/  FFMA.FTZ R64, R61, R31, R64 ;  /* 0x0000001f3d407223 */ /* 0x000fe40000010040 */
[----:B------:R-:W1:Y:S04]  /*2900*/  LDS.128 R28, [R8+0x70] ;  /* 0x00007000081c7984 */ /* 0x000e680000000c00 */
[----:B------:R-:W4:Y:S01]  /*2910*/  LDG.E.64.CONSTANT R38, desc[UR10][R38.64] ;  /* 0x0000000a26267981 */ /* 0x000f22000c1e9b00 */
[----:B0-----:R-:W-:Y:S01]  /*2920*/  FFMA.FTZ R61, R62, R32, R65 ;  /* 0x000000203e3d7223 */ /* 0x001fe20000010041 */
[----:B------:R-:W-:Y:S01]  /*2930*/  FFMA.FTZ R32, R63, R33, R64 ;  /* 0x000000213f207223 */ /* 0x000fe20000010040 */
[----:B------:R-:W-:-:S02]  /*2940*/  SHF.R.S32.HI R63, RZ, 0x1f, R79 ;  /* 0x0000001fff3f7819 */ /* 0x000fc4000001144f */
[----:B------:R-:W-:Y:S02]  /*2950*/  SHF.R.S32.HI R60, RZ, 0x1f, R80 ;  /* 0x0000001fff3c7819 */ /* 0x000fe40000011450 */
[----:B------:R-:W-:-:S04]  /*2960*/  IADD3 R33, P0, P1, R80, R126, R79 ;  /* 0x0000007e50217210 */ /* 0x000fc8000791e04f */
[----:B------:R-:W-:Y:S02]  /*2970*/  IADD3.X R60, R60, R122, R63, P0, P1 ;  /* 0x0000007a3c3c7210 */ /* 0x000fe400007e243f */
[----:B------:R-:W-:-:S04]  /*2980*/  LEA R62, P0, R33, UR8, 0x2 ;  /* 0x00000008213e7c11 */ /* 0x000fc8000f8010ff */
[----:B------:R-:W-:-:S06]  /*2990*/  LEA.HI.X R63, R33, UR9, R60, 0x2, P0 ;  /* 0x00000009213f7c11 */ /* 0x000fcc00080f143c */
[----:B------:R-:W5:Y:S01]  /*29a0*/  LDG.E.64.CONSTANT R62, desc[UR10][R62.64] ;  /* 0x0000000a3e3e7981 */ /* 0x000f62000c1e9b00 */
[----:B------:R-:W-:Y:S01]  /*29b0*/  FFMA.FTZ R33, R58, R34, R61 ;  /* 0x000000223a217223 */ /* 0x000fe2000001003d */
[----:B------:R-:W-:Y:S01]  /*29c0*/  FFMA.FTZ R32, R59, R35, R32 ;  /* 0x000000233b207223 */ /* 0x000fe20000010020 */
[--C-:B------:R-:W-:Y:S02]  /*29d0*/  SHF.R.S32.HI R59, RZ, 0x1f, R77.reuse ;  /* 0x0000001fff3b7819 */ /* 0x100fe4000001144d */
[----:B------:R-:W-:Y:S01]  /*29e0*/  IADD3 R34, P0, P1, R78, R126, R77 ;  /* 0x0000007e4e227210 */ /* 0x000fe2000791e04d */
[----:B-1----:R-:W-:Y:S01]  /*29f0*/  FFMA.FTZ R33, R36, R28, R33 ;  /* 0x0000001c24217223 */ /* 0x002fe20000010021 */
[----:B------:R-:W-:Y:S02]  /*2a00*/  SHF.R.S32.HI R28, RZ, 0x1f, R78 ;  /* 0x0000001fff1c7819 */ /* 0x000fe4000001144e */
[----:B------:R-:W-:Y:S02]  /*2a10*/  SHF.R.S32.HI R35, RZ, 0x1f, R73 ;  /* 0x0000001fff237819 */ /* 0x000fe40000011449 */
[----:B------:R-:W-:-:S02]  /*2a20*/  IADD3.X R59, R28, R122, R59, P0, P1 ;  /* 0x0000007a1c3b7210 */ /* 0x000fc400007e243b */
[----:B------:R-:W-:Y:S02]  /*2a30*/  SHF.R.S32.HI R36, RZ, 0x1f, R76 ;  /* 0x0000001fff247819 */ /* 0x000fe4000001144c */
[----:B------:R-:W-:-:S04]  /*2a40*/  IADD3 R28, P0, P1, R76, R126, R73 ;  /* 0x0000007e4c1c7210 */ /* 0x000fc8000791e049 */
[----:B------:R-:W-:Y:S02]  /*2a50*/  IADD3.X R35, R36, R122, R35, P0, P1 ;  /* 0x0000007a24237210 */ /* 0x000fe400007e2423 */
[----:B------:R-:W-:-:S04]  /*2a60*/  LEA R64, P0, R34, UR8, 0x2 ;  /* 0x0000000822407c11 */ /* 0x000fc8000f8010ff */
[----:B------:R-:W-:Y:S02]  /*2a70*/  LEA.HI.X R65, R34, UR9, R59, 0x2, P0 ;  /* 0x0000000922417c11 */ /* 0x000fe400080f143b */
[C---:B------:R-:W-:Y:S02]  /*2a80*/  LEA R58, P0, R28.reuse, UR8, 0x2 ;  /* 0x000000081c3a7c11 */ /* 0x040fe4000f8010ff */
[----:B------:R-:W-:Y:S02]  /*2a90*/  SHF.R.S32.HI R34, RZ, 0x1f, R72 ;  /* 0x0000001fff227819 */ /* 0x000fe40000011448 */
[----:B------:R-:W-:Y:S01]  /*2aa0*/  LEA.HI.X R59, R28, UR9, R35, 0x2, P0 ;  /* 0x000000091c3b7c11 */ /* 0x000fe200080f1423 */
[----:B------:R-:W5:Y:S01]  /*2ab0*/  LDG.E.64.CONSTANT R64, desc[UR10][R64.64] ;  /* 0x0000000a40407981 */ /* 0x000f62000c1e9b00 */
[--C-:B------:R-:W-:Y:S02]  /*2ac0*/  SHF.R.S32.HI R35, RZ, 0x1f, R57.reuse ;  /* 0x0000001fff237819 */ /* 0x100fe40000011439 */
[----:B------:R-:W-:-:S02]  /*2ad0*/  IADD3 R28, P0, P1, R72, R126, R57 ;  /* 0x0000007e481c7210 */ /* 0x000fc4000791e039 */
[----:B------:R-:W5:Y:S02]  /*2ae0*/  LDG.E.64.CONSTANT R58, desc[UR10][R58.64] ;  /* 0x0000000a3a3a7981 */ /* 0x000f64000c1e9b00 */
[----:B------:R-:W-:Y:S02]  /*2af0*/  IADD3.X R35, R34, R122, R35, P0, P1 ;  /* 0x0000007a22237210 */ /* 0x000fe400007e2423 */
[----:B------:R-:W-:-:S04]  /*2b00*/  LEA R60, P0, R28, UR8, 0x2 ;  /* 0x000000081c3c7c11 */ /* 0x000fc8000f8010ff */
[----:B------:R-:W-:-:S06]  /*2b10*/  LEA.HI.X R61, R28, UR9, R35, 0x2, P0 ;  /* 0x000000091c3d7c11 */ /* 0x000fcc00080f1423 */
[----:B------:R-:W5:Y:S01]  /*2b20*/  LDG.E.64.CONSTANT R60, desc[UR10][R60.64] ;  /* 0x0000000a3c3c7981 */ /* 0x000f62000c1e9b00 */
[----:B------:R-:W-:Y:S01]  /*2b30*/  FFMA.FTZ R32, R37, R29, R32 ;  /* 0x0000001d25207223 */ /* 0x000fe20000010020 */
[--C-:B------:R-:W-:Y:S02]  /*2b40*/  SHF.R.S32.HI R29, RZ, 0x1f, R55.reuse ;  /* 0x0000001fff1d7819 */ /* 0x100fe40000011437 */
[----:B------:R-:W-:-:S04]  /*2b50*/  IADD3 R28, P0, P1, R56, R126, R55 ;  /* 0x0000007e381c7210 */ /* 0x000fc8000791e037 */
[----:B------:R-:W-:Y:S02]  /*2b60*/  IADD3.X R29, R121, R122, R29, P0, P1 ;  /* 0x0000007a791d7210 */ /* 0x000fe400007e241d */
[----:B------:R-:W-:-:S04]  /*2b70*/  LEA R36, P0, R28, UR8, 0x2 ;  /* 0x000000081c247c11 */ /* 0x000fc8000f8010ff */
[----:B------:R-:W-:-:S06]  /*2b80*/  LEA.HI.X R37, R28, UR9, R29, 0x2, P0 ;  /* 0x000000091c257c11 */ /* 0x000fcc00080f141d */
[----:B------:R-:W5:Y:S01]  /*2b90*/  LDG.E.64.CONSTANT R36, desc[UR10][R36.64] ;  /* 0x0000000a24247981 */ /* 0x000f62000c1e9b00 */
[----:B--2---:R-:W-:Y:S01]  /*2ba0*/  FFMA.FTZ R29, R66, R30, R33 ;  /* 0x0000001e421d7223 */ /* 0x004fe20000010021 */
[----:B------:R-:W-:Y:S02]  /*2bb0*/  FFMA.FTZ R28, R67, R31, R32 ;  /* 0x0000001f431c7223 */ /* 0x000fe40000010020 */
[----:B------:R-:W3:Y:S02]  /*2bc0*/  LDS.128 R32, [R8+0x80] ;  /* 0x0000800008207984 */ /* 0x000ee40000000c00 */
[----:B---3--:R-:W-:Y:S01]  /*2bd0*/  FFMA.FTZ R67, R68, R32, R29 ;  /* 0x0000002044437223 */ /* 0x008fe2000001001d */
[----:B------:R-:W-:Y:S02]  /*2be0*/  FFMA.FTZ R32, R69, R33, R28 ;  /* 0x0000002145207223 */ /* 0x000fe4000001001c */
[----:B------:R-:W5:Y:S01]  /*2bf0*/  LDS.128 R28, [R8+0x90] ;  /* 0x00009000081c7984 */ /* 0x000f620000000c00 */
[----:B----4-:R-:W-:Y:S01]  /*2c00*/  FFMA.FTZ R33, R38, R34, R67 ;  /* 0x0000002226217223 */ /* 0x010fe20000010043 */
[----:B------:R-:W-:-:S04]  /*2c10*/  IADD3 R34, P0, P1, R54, R126, R53 ;  /* 0x0000007e36227210 */ /* 0x000fc8000791e035 */
[----:B------:R-:W-:Y:S02]  /*2c20*/  LEA R66, P2, R34, UR8, 0x2 ;  /* 0x0000000822427c11 */ /* 0x000fe4000f8410ff */
[----:B------:R-:W-:-:S04]  /*2c30*/  IADD3.X R67, R20, R122, R11, P0, P1 ;  /* 0x0000007a14437210 */ /* 0x000fc800007e240b */
[----:B------:R-:W-:Y:S01]  /*2c40*/  LEA.HI.X R67, R34, UR9, R67, 0x2, P2 ;  /* 0x0000000922437c11 */ /* 0x000fe200090f1443 */
[----:B------:R-:W-:-:S04]  /*2c50*/  FFMA.FTZ R68, R39, R35, R32 ;  /* 0x0000002327447223 */ /* 0x000fc80000010020 */
[----:B------:R0:W2:Y:S01]  /*2c60*/  LDG.E.64.CONSTANT R38, desc[UR10][R66.64] ;  /* 0x0000000a42267981 */ /* 0x0000a2000c1e9b00 */
[----:B-----5:R-:W-:-:S03]  /*2c70*/  FFMA.FTZ R69, R62, R28, R33 ;  /* 0x0000001c3e457223 */ /* 0x020fc60000010021 */
[----:B------:R-:W1:Y:S01]  /*2c80*/  LDS.128 R32, [R8+0xa0] ;  /* 0x0000a00008207984 */ /* 0x000e620000000c00 */
[----:B------:R-:W-:Y:S01]  /*2c90*/  IADD3 R28, P0, P1, R52, R126, R51 ;  /* 0x0000007e341c7210 */ /* 0x000fe2000791e033 */
[----:B------:R-:W-:-:S03]  /*2ca0*/  FFMA.FTZ R68, R63, R29, R68 ;  /* 0x0000001d3f447223 */ /* 0x000fc60000010044 */
[----:B------:R-:W-:Y:S02]  /*2cb0*/  LEA R70, P2, R28, UR8, 0x2 ;  /* 0x000000081c467c11 */ /* 0x000fe4000f8410ff */
[----:B------:R-:W-:-:S04]  /*2cc0*/  IADD3.X R29, R21, R122, R12, P0, P1 ;  /* 0x0000007a151d7210 */ /* 0x000fc800007e240c */
[----:B------:R-:W-:-:S06]  /*2cd0*/  LEA.HI.X R71, R28, UR9, R29, 0x2, P2 ;  /* 0x000000091c477c11 */ /* 0x000fcc00090f141d */
[----:B------:R-:W3:Y:S01]  /*2ce0*/  LDG.E.64.CONSTANT R70, desc[UR10][R70.64] ;  /* 0x0000000a46467981 */ /* 0x000ee2000c1e9b00 */
[----:B------:R-:W-:Y:S01]  /*2cf0*/  FFMA.FTZ R69, R64, R30, R69 ;  /* 0x0000001e40457223 */ /* 0x000fe20000010045 */
[----:B------:R-:W-:Y:S02]  /*2d00*/  FFMA.FTZ R68, R65, R31, R68 ;  /* 0x0000001f41447223 */ /* 0x000fe40000010044 */
[----:B------:R-:W4:Y:S01]  /*2d10*/  LDS.128 R28, [R8+0xb0] ;  /* 0x0000b000081c7984 */ /* 0x000f220000000c00 */
[----:B-1----:R-:W-:Y:S01]  /*2d20*/  FFMA.FTZ R69, R58, R32, R69 ;  /* 0x000000203a457223 */ /* 0x002fe20000010045 */
[----:B------:R-:W-:Y:S01]  /*2d30*/  FFMA.FTZ R32, R59, R33, R68 ;  /* 0x000000213b207223 */ /* 0x000fe20000010044 */
[----:B------:R-:W-:-:S04]  /*2d40*/  IADD3 R58, P0, P1, R50, R126, R49 ;  /* 0x0000007e323a7210 */ /* 0x000fc8000791e031 */
[----:B------:R-:W-:Y:S01]  /*2d50*/  LEA R74, P2, R58, UR8, 0x2 ;  /* 0x000000083a4a7c11 */ /* 0x000fe2000f8410ff */
[----:B------:R-:W-:Y:S01]  /*2d60*/  FFMA.FTZ R32, R61, R35, R32 ;  /* 0x000000233d207223 */ /* 0x000fe20000010020 */
[----:B------:R-:W-:Y:S01]  /*2d70*/  IADD3.X R35, R22, R122, R13, P0, P1 ;  /* 0x0000007a16237210 */ /* 0x000fe200007e240d */
[----:B------:R-:W-:Y:S01]  /*2d80*/  FFMA.FTZ R33, R60, R34, R69 ;  /* 0x000000223c217223 */ /* 0x000fe20000010045 */
[----:B------:R-:W-:Y:S02]  /*2d90*/  IADD3 R34, P0, P1, R48, R126, R47 ;  /* 0x0000007e30227210 */ /* 0x000fe4000791e02f */
[----:B------:R-:W-:Y:S02]  /*2da0*/  LEA.HI.X R75, R58, UR9, R35, 0x2, P2 ;  /* 0x000000093a4b7c11 */ /* 0x000fe400090f1423 */
[----:B------:R-:W-:Y:S02]  /*2db0*/  LEA R58, P2, R34, UR8, 0x2 ;  /* 0x00000008223a7c11 */ /* 0x000fe4000f8410ff */
[----:B------:R-:W-:-:S02]  /*2dc0*/  IADD3.X R35, R23, R122, R14, P0, P1 ;  /* 0x0000007a17237210 */ /* 0x000fc400007e240e */
[----:B------:R-:W5:Y:S02]  /*2dd0*/  LDG.E.64.CONSTANT R74, desc[UR10][R74.64] ;  /* 0x0000000a4a4a7981 */ /* 0x000f64000c1e9b00 */
[----:B------:R-:W-:-:S06]  /*2de0*/  LEA.HI.X R59, R34, UR9, R35, 0x2, P2 ;  /* 0x00000009223b7c11 */ /* 0x000fcc00090f1423 */
[----:B------:R-:W5:Y:S01]  /*2df0*/  LDG.E.64.CONSTANT R58, desc[UR10][R58.64] ;  /* 0x0000000a3a3a7981 */ /* 0x000f62000c1e9b00 */
[-C--:B------:R-:W-:Y:S02]  /*2e00*/  IADD3 R61, P1, P2, R46, R126.reuse, R45 ;  /* 0x0000007e2e3d7210 */ /* 0x080fe40007a3e02d */
[----:B------:R-:W-:Y:S02]  /*2e10*/  IADD3 R35, P4, P5, R44, R126, R43 ;  /* 0x0000007e2c237210 */ /* 0x000fe40007d9e02b */
[----:B------:R-:W-:Y:S02]  /*2e20*/  IADD3.X R62, R24, R122, R15, P1, P2 ;  /* 0x0000007a183e7210 */ /* 0x000fe40000fe440f */
[----:B------:R-:W-:Y:S01]  /*2e30*/  LEA R60, P6, R61, UR8, 0x2 ;  /* 0x000000083d3c7c11 */ /* 0x000fe2000f8c10ff */
[----:B----4-:R-:W-:Y:S01]  /*2e40*/  FFMA.FTZ R33, R36, R28, R33 ;  /* 0x0000001c24217223 */ /* 0x010fe20000010021 */
[----:B------:R-:W-:Y:S02]  /*2e50*/  IADD3.X R36, R25, R122, R16, P4, P5 ;  /* 0x0000007a19247210 */ /* 0x000fe400027ea410 */
[----:B------:R-:W-:-:S02]  /*2e60*/  LEA.HI.X R61, R61, UR9, R62, 0x2, P6 ;  /* 0x000000093d3d7c11 */ /* 0x000fc4000b0f143e */
[C---:B------:R-:W-:Y:S02]  /*2e70*/  LEA R62, P6, R35.reuse, UR8, 0x2 ;  /* 0x00000008233e7c11 */ /* 0x040fe4000f8c10ff */
[----:B------:R-:W-:Y:S02]  /*2e80*/  IADD3 R34, P0, P3, R42, R126, R41 ;  /* 0x0000007e2a227210 */ /* 0x000fe40007b1e029 */
[----:B------:R-:W-:Y:S01]  /*2e90*/  LEA.HI.X R63, R35, UR9, R36, 0x2, P6 ;  /* 0x00000009233f7c11 */ /* 0x000fe2000b0f1424 */
[----:B------:R-:W4:Y:S01]  /*2ea0*/  LDG.E.64.CONSTANT R60, desc[UR10][R60.64] ;  /* 0x0000000a3c3c7981 */ /* 0x000f22000c1e9b00 */
[----:B------:R-:W-:Y:S02]  /*2eb0*/  LEA R64, P6, R34, UR8, 0x2 ;  /* 0x0000000822407c11 */ /* 0x000fe4000f8c10ff */
[----:B------:R-:W-:Y:S02]  /*2ec0*/  IADD3.X R35, R26, R122, R17, P0, P3 ;  /* 0x0000007a1a237210 */ /* 0x000fe400007e6411 */
[----:B------:R-:W-:Y:S01]  /*2ed0*/  IADD3 R28, P2, P1, R5, R126, R10 ;  /* 0x0000007e051c7210 */ /* 0x000fe2000795e00a */
[----:B------:R-:W4:Y:S01]  /*2ee0*/  LDG.E.64.CONSTANT R62, desc[UR10][R62.64] ;  /* 0x0000000a3e3e7981 */ /* 0x000f22000c1e9b00 */
[----:B------:R-:W-:-:S02]  /*2ef0*/  LEA.HI.X R65, R34, UR9, R35, 0x2, P6 ;  /* 0x0000000922417c11 */ /* 0x000fc4000b0f1423 */
[----:B0-----:R-:W-:Y:S02]  /*2f00*/  LEA R66, P0, R28, UR8, 0x2 ;  /* 0x000000081c427c11 */ /* 0x001fe4000f8010ff */
[----:B------:R-:W-:Y:S02]  /*2f10*/  IADD3.X R35, R27, R122, R18, P2, P1 ;  /* 0x0000007a1b237210 */ /* 0x000fe400017e2412 */
[----:B------:R-:W-:Y:S01]  /*2f20*/  IADD3 R126, P4, P5, R6, R126, R9 ;  /* 0x0000007e067e7210 */ /* 0x000fe20007d9e009 */
[----:B------:R-:W4:Y:S01]  /*2f30*/  LDG.E.64.CONSTANT R64, desc[UR10][R64.64] ;  /* 0x0000000a40407981 */ /* 0x000f22000c1e9b00 */
[----:B------:R-:W-:Y:S02]  /*2f40*/  LEA.HI.X R67, R28, UR9, R35, 0x2, P0 ;  /* 0x000000091c437c11 */ /* 0x000fe400080f1423 */
[----:B------:R-:W-:Y:S02]  /*2f50*/  IADD3.X R35, R40, R122, R19, P4, P5 ;  /* 0x0000007a28237210 */ /* 0x000fe400027ea413 */
[----:B------:R-:W-:-:S02]  /*2f60*/  LEA R68, P0, R126, UR8, 0x2 ;  /* 0x000000087e447c11 */ /* 0x000fc4000f8010ff */
[----:B------:R-:W4:Y:S02]  /*2f70*/  LDG.E.64.CONSTANT R66, desc[UR10][R66.64] ;  /* 0x0000000a42427981 */ /* 0x000f24000c1e9b00 */
[----:B------:R-:W-:-:S06]  /*2f80*/  LEA.HI.X R69, R126, UR9, R35, 0x2, P0 ;  /* 0x000000097e457c11 */ /* 0x000fcc00080f1423 */
[----:B------:R-:W4:Y:S01]  /*2f90*/  LDG.E.64.CONSTANT R68, desc[UR10][R68.64] ;  /* 0x0000000a44447981 */ /* 0x000f22000c1e9b00 */
[----:B------:R-:W-:Y:S01]  /*2fa0*/  FFMA.FTZ R28, R37, R29, R32 ;  /* 0x0000001d251c7223 */ /* 0x000fe20000010020 */
[----:B------:R-:W-:Y:S01]  /*2fb0*/  UMOV UR4, 0xffffffff ;  /* 0xffffffff00047882 */ /* 0x000fe20000000000 */
[----:B--2---:R-:W-:Y:S02]  /*2fc0*/  FFMA.FTZ R29, R38, R30, R33 ;  /* 0x0000001e261d7223 */ /* 0x004fe40000010021 */
[----:B------:R-:W3:Y:S01]  /*2fd0*/  LDS.128 R32, [R8+0xc0] ;  /* 0x0000c00008207984 */ /* 0x000ee20000000c00 */
[----:B------:R-:W-:Y:S01]  /*2fe0*/  FFMA.FTZ R36, R39, R31, R28 ;  /* 0x0000001f27247223 */ /* 0x000fe2000001001c */
[----:B---3--:R-:W-:Y:S02]  /*2ff0*/  FFMA.FTZ R37, R70, R32, R29 ;  /* 0x0000002046257223 */ /* 0x008fe4000001001d */
[----:B------:R-:W0:Y:S01]  /*3000*/  LDS.128 R28, [R8+0xd0] ;  /* 0x0000d000081c7984 */ /* 0x000e220000000c00 */
[----:B------:R-:W-:Y:S01]  /*3010*/  FFMA.FTZ R36, R71, R33, R36 ;  /* 0x0000002147247223 */ /* 0x000fe20000010024 */
[----:B-----5:R-:W-:-:S03]  /*3020*/  FFMA.FTZ R37, R74, R34, R37 ;  /* 0x000000224a257223 */ /* 0x020fc60000010025 */
[----:B------:R-:W-:Y:S02]  /*3030*/  FFMA.FTZ R70, R75, R35, R36 ;  /* 0x000000234b467223 */ /* 0x000fe40000010024 */
[----:B------:R-:W1:Y:S01]  /*3040*/  LDS.128 R32, [R8+0xe0] ;  /* 0x0000e00008207984 */ /* 0x000e620000000c00 */
[----:B0-----:R-:W-:-:S03]  /*3050*/  FFMA.FTZ R71, R58, R28, R37 ;  /* 0x0000001c3a477223 */ /* 0x001fc60000010025 */
[----:B------:R-:W0:Y:S01]  /*3060*/  LDS.128 R36, [R8+0xf0] ;  /* 0x0000f00008247984 */ /* 0x000e220000000c00 */
[----:B------:R-:W-:Y:S01]  /*3070*/  FFMA.FTZ R70, R59, R29, R70 ;  /* 0x0000001d3b467223 */ /* 0x000fe20000010046 */
[----:B----4-:R-:W-:-:S03]  /*3080*/  FFMA.FTZ R71, R60, R30, R71 ;  /* 0x0000001e3c477223 */ /* 0x010fc60000010047 */
[----:B------:R-:W-:Y:S01]  /*3090*/  FFMA.FTZ R70, R61, R31, R70 ;  /* 0x0000001f3d467223 */ /* 0x000fe20000010046 */
[----:B-1----:R-:W-:-:S03]  /*30a0*/  FFMA.FTZ R71, R62, R32, R71 ;  /* 0x000000203e477223 */ /* 0x002fc60000010047 */
[----:B------:R-:W-:Y:S01]  /*30b0*/  FFMA.FTZ R70, R63, R33, R70 ;  /* 0x000000213f467223 */ /* 0x000fe20000010046 */
[----:B------:R-:W-:-:S03]  /*30c0*/  FFMA.FTZ R71, R64, R34, R71 ;  /* 0x0000002240477223 */ /* 0x000fc60000010047 */
[----:B------:R-:W-:Y:S01]  /*30d0*/  FFMA.FTZ R70, R65, R35, R70 ;  /* 0x0000002341467223 */ /* 0x000fe20000010046 */
[----:B0-----:R-:W-:-:S03]  /*30e0*/  FFMA.FTZ R71, R66, R36, R71 ;  /* 0x0000002442477223 */ /* 0x001fc60000010047 */
[----:B------:R-:W-:Y:S01]  /*30f0*/  FFMA.FTZ R70, R67, R37, R70 ;  /* 0x0000002543467223 */ /* 0x000fe20000010046 */
[----:B------:R-:W-:-:S03]  /*3100*/  FFMA.FTZ R38, R68, R38, R71 ;  /* 0x0000002644267223 */ /* 0x000fc60000010047 */
[----:B------:R-:W-:-:S04]  /*3110*/  FFMA.FTZ R39, R69, R39, R70 ;  /* 0x0000002745277223 */ /* 0x000fc80000010046 */
[----:B------:R-:W-:Y:S01]  /*3120*/  FADD.FTZ R38, R38, R39 ;  /* 0x0000002726267221 */ /* 0x000fe20000010000 */
[----:B------:R-:W-:Y:S06]  /*3130*/  BRA.DIV UR4, `(.L_x_25866) ;  /* 0x0000005e04987947 */ /* 0x000fec000b800000 */
[----:B------:R0:W1:Y:S02]  /*3140*/  SHFL.BFLY PT, R29, R38, 0x1, 0x1f ;  /* 0x0c201f00261d7f89 */ /* 0x00006400000e0000 */
.L_x_25909:
        /* <DEDUP_REMOVED lines=15> */
.L_x_25868:
[----:B------:R-:W-:Y:S05]  /*3240*/  BSYNC B1 ;  /* 0x0000000000017941 */ /* 0x000fea0003800000 */
.L_x_25867:
[----:B------:R-:W-:-:S05]  /*3250*/  VIADD R123, R123, 0x4 ;  /* 0x000000047b7b7836 */ /* 0x000fca0000000000 */
[----:B------:R-:W-:-:S13]  /*3260*/  ISETP.GE.AND P0, PT, R123, R3, PT ;  /* 0x000000037b00720c */ /* 0x000fda0003f06270 */
[----:B------:R-:W-:Y:S05]  /*3270*/  @!P0 BRA `(.L_x_25869) ;  /* 0xffffffec000c8947 */ /* 0x000fea000383ffff */
[----:B------:R-:W-:Y:S05]  /*3280*/  BRA `(.L_x_25864) ;  /* 0x0000001400207947 */ /* 0x000fea0003800000 */
.L_x_25865:
[----:B------:R-:W-:Y:S01]  /*3290*/  SHF.R.S32.HI R29, RZ, 0x1f, R0 ;  /* 0x0000001fff1d7819 */ /* 0x000fe20000011400 */
[----:B------:R-:W-:-:S03]  /*32a0*/  IMAD.MOV.U32 R117, RZ, RZ, -0x800001 ;  /* 0xff7fffffff757424 */ /* 0x000fc600078e00ff */
[----:B------:R-:W-:-:S04]  /*32b0*/  LEA.HI R29, R29, R0, RZ, 0x5 ;  /* 0x000000001d1d7211 */ /* 0x000fc800078f28ff */
[----:B------:R-:W-:-:S07]  /*32c0*/  SHF.R.S32.HI R121, RZ, 0x5, R29 ;  /* 0x00000005ff797819 */ /* 0x000fce000001141d */
.L_x_25873:
[----:B-1----:R-:W-:-:S04]  /*32d0*/  IADD3 R29, P0, R118, R121, RZ ;  /* 0x00000079761d7210 */ /* 0x002fc80007f1e0ff */
[----:B------:R-:W-:Y:S02]  /*32e0*/  LEA.HI.X.SX32 R30, R121, R4, 0x1, P0 ;  /* 0x00000004791e7211 */ /* 0x000fe400000f0eff */
[----:B------:R-:W-:-:S04]  /*32f0*/  LEA R28, P0, R29, UR14, 0x2 ;  /* 0x0000000e1d1c7c11 */ /* 0x000fc8000f8010ff */
[----:B------:R-:W-:-:S05]  /*3300*/  LEA.HI.X R29, R29, UR15, R30, 0x2, P0 ;  /* 0x0000000f1d1d7c11 */ /* 0x000fca00080f141e */
        /* <DEDUP_REMOVED lines=8> */
[----:B------:R-:W-:-:S04]  /*3390*/  IMAD R30, R30, UR16, RZ ;  /* 0x000000101e1e7c24 */ /* 0x000fc8000f8e02ff */
[----:B------:R-:W-:Y:S01]  /*33a0*/  IMAD R123, R28, R7, R30 ;  /* 0x000000071c7b7224 */ /* 0x000fe200078e021e */
[-C--:B------:R-:W-:Y:S02]  /*33b0*/  IADD3 R30, P1, P2, R114, R126.reuse, R113 ;  /* 0x0000007e721e7210 */ /* 0x080fe40007a3e071 */
[----:B------:R-:W-:Y:S01]  /*33c0*/  IADD3 R28, P0, R115, R126, RZ ;  /* 0x0000007e731c7210 */ /* 0x000fe20007f1e0ff */
[----:B------:R-:W-:-:S05]  /*33d0*/  IMAD.IADD R123, R127, 0x1, R123 ;  /* 0x000000017f7b7824 */ /* 0x000fca00078e027b */
[----:B------:R-:W-:Y:S01]  /*33e0*/  IADD3.X R29, R34, R123, R31, P1, P2 ;  /* 0x0000007b221d7210 */ /* 0x000fe20000fe441f */
[----:B------:R-:W-:Y:S01]  /*33f0*/  IMAD.X R31, R32, 0x1, R123, P0 ;  /* 0x00000001201f7824 */ /* 0x000fe200000e067b */
[----:B------:R-:W-:Y:S02]  /*3400*/  LEA R62, P2, R30, UR18, 0x2 ;  /* 0x000000121e3e7c11 */ /* 0x000fe4000f8410ff */
[----:B------:R-:W-:Y:S02]  /*3410*/  LEA R66, P1, R28, UR18, 0x2 ;  /* 0x000000121c427c11 */ /* 0x000fe4000f8210ff */
[----:B------:R-:W-:Y:S02]  /*3420*/  LEA.HI.X R63, R30, UR19, R29, 0x2, P2 ;  /* 0x000000131e3f7c11 */ /* 0x000fe400090f141d */
[----:B------:R-:W-:-:S04]  /*3430*/  LEA.HI.X R67, R28, UR19, R31, 0x2, P1 ;  /* 0x000000131c437c11 */ /* 0x000fc800088f141f */
[----:B------:R-:W2:Y:S04]  /*3440*/  LDG.E.64.CONSTANT R62, desc[UR10][R62.64] ;  /* 0x0000000a3e3e7981 */ /* 0x000ea8000c1e9b00 */
[----:B------:R-:W3:Y:S01]  /*3450*/  LDG.E.64.CONSTANT R66, desc[UR10][R66.64] ;  /* 0x0000000a42427981 */ /* 0x000ee2000c1e9b00 */
[----:B------:R-:W-:Y:S02]  /*3460*/  SHF.R.S32.HI R30, RZ, 0x1f, R112 ;  /* 0x0000001fff1e7819 */ /* 0x000fe40000011470 */
[--C-:B------:R-:W-:Y:S02]  /*3470*/  SHF.R.S32.HI R28, RZ, 0x1f, R111.reuse ;  /* 0x0000001fff1c7819 */ /* 0x100fe4000001146f */
[----:B------:R-:W-:Y:S02]  /*3480*/  IADD3 R29, P0, P1, R112, R126, R111 ;  /* 0x0000007e701d7210 */ /* 0x000fe4000791e06f */
[----:B------:R-:W-:-:S02]  /*3490*/  SHF.R.S32.HI R32, RZ, 0x1f, R109 ;  /* 0x0000001fff207819 */ /* 0x000fc4000001146d */
[----:B------:R-:W-:Y:S02]  /*34a0*/  IADD3.X R30, R30, R123, R28, P0, P1 ;  /* 0x0000007b1e1e7210 */ /* 0x000fe400007e241c */
[C---:B------:R-:W-:Y:S02]  /*34b0*/  LEA R68, P0, R29.reuse, UR18, 0x2 ;  /* 0x000000121d447c11 */ /* 0x040fe4000f8010ff */
[----:B------:R-:W-:Y:S02]  /*34c0*/  SHF.R.S32.HI R31, RZ, 0x1f, R110 ;  /* 0x0000001fff1f7819 */ /* 0x000fe4000001146e */
        /* <DEDUP_REMOVED lines=13> */
[--C-:B------:R-:W-:Y:S02]  /*35a0*/  SHF.R.S32.HI R29, RZ, 0x1f, R105.reuse ;  /* 0x0000001fff1d7819 */ /* 0x100fe40000011469 */
        /* <DEDUP_REMOVED lines=26> */
[--C-:B------:R-:W-:Y:S02]  /*3750*/  SHF.R.S32.HI R30, RZ, 0x1f, R99.reuse ;  /* 0x0000001fff1e7819 */ /* 0x100fe40000011463 */
[----:B------:R-:W-:Y:S01]  /*3760*/  SHF.R.S32.HI R31, RZ, 0x1f, R100 ;  /* 0x0000001fff1f7819 */ /* 0x000fe20000011464 */
        /* <DEDUP_REMOVED lines=30> */
[-C--:B------:R-:W-:Y:S02]  /*3950*/  IADD3 R33, P0, P1, R94, R126.reuse, R93 ;  /* 0x0000007e5e217210 */ /* 0x080fe4000791e05d */
[----:B------:R-:W-:Y:S02]  /*3960*/  SHF.R.S32.HI R30, RZ, 0x1f, R92 ;  /* 0x0000001fff1e7819 */ /* 0x000fe4000001145c */
[----:B------:R-:W-:Y:S02]  /*3970*/  IADD3.X R34, R34, R123, R29, P0, P1 ;  /* 0x0000007b22227210 */ /* 0x000fe400007e241d */
[--C-:B------:R-:W-:Y:S02]  /*3980*/  SHF.R.S32.HI R32, RZ, 0x1f, R91.reuse ;  /* 0x0000001fff207819 */ /* 0x100fe4000001145b */
        /* <DEDUP_REMOVED lines=15> */
[--C-:B------:R-:W-:Y:S02]  /*3a80*/  SHF.R.S32.HI R36, RZ, 0x1f, R89.reuse ;  /* 0x0000001fff247819 */ /* 0x100fe40000011459 */
        /* <DEDUP_REMOVED lines=28> */
[----:B------:R-:W-:Y:S02]  /*3c50*/  SHF.R.S32.HI R29, RZ, 0x1f, R84 ;  /* 0x0000001fff1d7819 */ /* 0x000fe40000011454 */
[----:B------:R-:W-:Y:S01]  /*3c60*/  IADD3 R28, P0, P1, R84, R126, R83 ;  /* 0x0000007e541c7210 */ /* 0x000fe2000791e053 */
[----:B-----5:R-:W-:Y:S01]  /*3c70*/  FFMA.FTZ R65, R60, R30, R65 ;  /* 0x0000001e3c417223 */ /* 0x020fe20000010041 */
[----:B------:R-:W-:-:S04]  /*3c80*/  SHF.R.S32.HI R30, RZ, 0x1f, R83 ;  /* 0x0000001fff1e7819 */ /* 0x000fc80000011453 */
[----:B------:R-:W-:Y:S02]  /*3c90*/  IADD3.X R29, R29, R123, R30, P0, P1 ;  /* 0x0000007b1d1d7210 */ /* 0x000fe400007e241e */
[C---:B------:R-:W-:Y:S02]  /*3ca0*/  LEA R68, P0, R28.reuse, UR18, 0x2 ;  /* 0x000000121c447c11 */ /* 0x040fe4000f8010ff */
[----:B------:R-:W-:Y:S02]  /*3cb0*/  SHF.R.S32.HI R30, RZ, 0x1f, R81 ;  /* 0x0000001fff1e7819 */ /* 0x000fe40000011451 */
[----:B------:R-:W-:Y:S02]  /*3cc0*/  LEA.HI.X R69, R28, UR19, R29, 0x2, P0 ;  /* 0x000000131c457c11 */ /* 0x000fe400080f141d */
[----:B------:R-:W-:Y:S02]  /*3cd0*/  SHF.R.S32.HI R29, RZ, 0x1f, R82 ;  /* 0x0000001fff1d7819 */ /* 0x000fe40000011452 */
        /* <DEDUP_REMOVED lines=19> */
[----:B------:R-:W-:Y:S02]  /*3e10*/  SHF.R.S32.HI R59, RZ, 0x1f, R78 ;  /* 0x0000001fff3b7819 */ /* 0x000fe4000001144e */
        /* <DEDUP_REMOVED lines=14> */
[----:B------:R-:W-:Y:S02]  /*3f00*/  SHF.R.S32.HI R35, RZ, 0x1f, R72 ;  /* 0x0000001fff237819 */ /* 0x000fe40000011448 */
        /* <DEDUP_REMOVED lines=8> */
[----:B------:R-:W-:Y:S02]  /*3f90*/  SHF.R.S32.HI R29, RZ, 0x1f, R56 ;  /* 0x0000001fff1d7819 */ /* 0x000fe40000011438 */
        /* <DEDUP_REMOVED lines=34> */
[-C--:B------:R-:W-:Y:S01]  /*41c0*/  IADD3.X R35, R22, R123.reuse, R13, P0, P1 ;  /* 0x0000007b16237210 */ /* 0x080fe200007e240d */
        /* <DEDUP_REMOVED lines=10> */
[-C--:B------:R-:W-:Y:S02]  /*4270*/  IADD3.X R62, R24, R123.reuse, R15, P1, P2 ;  /* 0x0000007b183e7210 */ /* 0x080fe40000fe440f */
[----:B------:R-:W-:Y:S01]  /*4280*/  LEA R60, P6, R61, UR18, 0x2 ;  /* 0x000000123d3c7c11 */ /* 0x000fe2000f8c10ff */
[----:B----4-:R-:W-:Y:S01]  /*4290*/  FFMA.FTZ R33, R36, R28, R33 ;  /* 0x0000001c24217223 */ /* 0x010fe20000010021 */
[----:B------:R-:W-:Y:S02]  /*42a0*/  IADD3.X R36, R25, R123, R16, P4, P5 ;  /* 0x0000007b19247210 */ /* 0x000fe400027ea410 */
[----:B------:R-:W-:-:S02]  /*42b0*/  LEA.HI.X R61, R61, UR19, R62, 0x2, P6 ;  /* 0x000000133d3d7c11 */ /* 0x000fc4000b0f143e */
[C---:B------:R-:W-:Y:S02]  /*42c0*/  LEA R62, P6, R35.reuse, UR18, 0x2 ;  /* 0x00000012233e7c11 */ /* 0x040fe4000f8c10ff */
[-C--:B------:R-:W-:Y:S02]  /*42d0*/  IADD3 R34, P0, P3, R42, R126.reuse, R41 ;  /* 0x0000007e2a227210 */ /* 0x080fe40007b1e029 */
        /* <DEDUP_REMOVED lines=8> */
[-C--:B------:R-:W-:Y:S02]  /*4360*/  IADD3.X R35, R27, R123.reuse, R18, P2, P1 ;  /* 0x0000007b1b237210 */ /* 0x080fe400017e2412 */
        /* <DEDUP_REMOVED lines=31> */
[----:B------:R-:W-:Y:S01]  /*4560*/  FFMA.FTZ R39, R69, R39, R70 ;  /* 0x0000002745277223 */ /* 0x000fe20000010046 */
[----:B------:R-:W-:-:S03]  /*4570*/  IADD3 R28, -R120, 0x1, RZ ;  /* 0x00000001781c7810 */ /* 0x000fc60007ffe1ff */
[----:B------:R-:W-:Y:S01]  /*4580*/  FADD.FTZ R38, R38, R39 ;  /* 0x0000002726267221 */ /* 0x000fe20000010000 */
[----:B------:R-:W-:Y:S06]  /*4590*/  BRA.DIV UR4, `(.L_x_25870) ;  /* 0x0000004a04a87947 */ /* 0x000fec000b800000 */
[----:B------:R0:W1:Y:S02]  /*45a0*/  SHFL.BFLY PT, R29, R38, 0x1, 0x1f ;  /* 0x0c201f00261d7f89 */ /* 0x00006400000e0000 */
.L_x_25912:
[----:B------:R-:W-:Y:S01]  /*45b0*/  ISETP.NE.AND P0, PT, R119, RZ, PT ;  /* 0x000000ff7700720c */ /* 0x000fe20003f05270 */
[C---:B------:R-:W-:Y:S02]  /*45c0*/  IMAD R31, R121.reuse, 0x10, R116 ;  /* 0x00000010791f7824 */ /* 0x040fe400078e0274 */
[----:B-1----:R-:W-:Y:S01]  /*45d0*/  FADD.FTZ R29, R38, R29 ;  /* 0x0000001d261d7221 */ /* 0x002fe20000010000 */
[----:B------:R-:W-:Y:S01]  /*45e0*/  VIADD R121, R121, 0x4 ;  /* 0x0000000479797836 */ /* 0x000fe20000000000 */
[----:B------:R-:W-:Y:S01]  /*45f0*/  BSSY B1, `(.L_x_25871) ;  /* 0x0000010000017945 */ /* 0x000fe20003800000 */
[----:B------:R-:W-:Y:S02]  /*4600*/  IMAD.IADD R28, R28, 0x1, R31 ;  /* 0x000000011c1c7824 */ /* 0x000fe400078e021f */
[----:B------:R-:W-:Y:S01]  /*4610*/  FMUL.FTZ R29, R29, UR17 ;  /* 0x000000111d1d7c20 */ /* 0x000fe20008410000 */
[----:B------:R-:W-:Y:S02]  /*4620*/  ISETP.GE.AND P1, PT, R121, R3, PT ;  /* 0x000000037900720c */ /* 0x000fe40003f26270 */
[----:B------:R-:W-:-:S05]  /*4630*/  I2FP.F32.S32 R28, R28 ;  /* 0x0000001c001c7245 */ /* 0x000fca0000201400 */
[----:B------:R-:W-:Y:S01]  /*4640*/  FFMA.FTZ R30, R28, R122, R29 ;  /* 0x0000007a1c1e7223 */ /* 0x000fe2000001001d */
        /* <DEDUP_REMOVED lines=8> */
[----:B------:R-:W-:-:S05]  /*46d0*/  LEA R29, R31, UR4, 0x2 ;  /* 0x000000041f1d7c11 */ /* 0x000fca000f8e10ff */
[----:B------:R1:W-:Y:S02]  /*46e0*/  STS [R29], R28 ;  /* 0x0000001c1d007388 */ /* 0x0003e40000000800 */
.L_x_25872:
[----:B------:R-:W-:Y:S05]  /*46f0*/  BSYNC B1 ;  /* 0x0000000000017941 */ /* 0x000fea0003800000 */
.L_x_25871:
[----:B------:R-:W-:Y:S05]  /*4700*/  @!P1 BRA `(.L_x_25873) ;  /* 0xffffffe800f09947 */ /* 0x000fea000383ffff */
.L_x_25864:
[----:B------:R-:W-:Y:S05]  /*4710*/  BSYNC B0 ;  /* 0x0000000000007941 */ /* 0x000fea0003800000 */
.L_x_25863:
        /* <DEDUP_REMOVED lines=14> */
.L_x_25918:
        /* <DEDUP_REMOVED lines=12> */
[----:B--2---:R-:W-:Y:S02]  /*48c0*/  VIADD R11, R120, 0xf ;  /* 0x0000000f780b7836 */ /* 0x004fe40000000000 */
[----:B------:R-:W-:Y:S03]  /*48d0*/  BSSY B0, `(.L_x_25875) ;  /* 0x00000f4000007945 */ /* 0x000fe60003800000 */
[----:B------:R-:W-:-:S05]  /*48e0*/  SHF.R.S32.HI R14, RZ, 0x1f, R11 ;  /* 0x0000001fff0e7819 */ /* 0x000fca000001140b */
[----:B---3--:R-:W2:Y:S01]  /*48f0*/  @!P0 S2R R9, SR_CgaCtaId ;  /* 0x0000000000098919 */ /* 0x008ea20000008800 */
[----:B------:R-:W-:-:S05]  /*4900*/  @!P0 MOV R6, 0x400 ;  /* 0x0000040000068802 */ /* 0x000fca0000000f00 */
[----:B------:R-:W-:-:S05]  /*4910*/  @!P0 VIADD R6, R6, 0x200 ;  /* 0x0000020006068836 */ /* 0x000fca0000000000 */
[----:B--2---:R-:W-:-:S05]  /*4920*/  @!P0 LEA R6, R9, R6, 0x18 ;  /* 0x0000000609068211 */ /* 0x004fca00078ec0ff */
[----:B------:R-:W-:-:S05]  /*4930*/  @!P0 IMAD R10, R5, 0x4, R6 ;  /* 0x00000004050a8824 */ /* 0x000fca00078e0206 */
[----:B------:R-:W2:Y:S04]  /*4940*/  @!P0 LDS R8, [R10] ;  /* 0x000000000a088984 */ /* 0x000ea80000000800 */
[----:B--2---:R-:W2:Y:S02]  /*4950*/  SHFL.BFLY PT, R9, R8, 0x2, 0x1f ;  /* 0x0c401f0008097f89 */ /* 0x004ea400000e0000 */
[----:B--2---:R-:W-:-:S05]  /*4960*/  FMNMX.FTZ R12, R9, R8, !PT ;  /* 0x00000008090c7209 */ /* 0x004fca0007810000 */
[----:B------:R-:W2:Y:S02]  /*4970*/  SHFL.BFLY PT, R9, R12, 0x1, 0x1f ;  /* 0x0c201f000c097f89 */ /* 0x000ea400000e0000 */
[----:B--2---:R-:W-:Y:S02]  /*4980*/  FMNMX.FTZ R6, R12, R9, !PT ;  /* 0x000000090c067209 */ /* 0x004fe40007810000 */
[----:B------:R-:W-:Y:S01]  /*4990*/  LEA.HI R9, R14, R11, RZ, 0x4 ;  /* 0x0000000b0e097211 */ /* 0x000fe200078f20ff */
[----:B------:R-:W-:-:S03]  /*49a0*/  IMAD.MOV.U32 R11, RZ, RZ, RZ ;  /* 0x000000ffff0b7224 */ /* 0x000fc600078e00ff */
[----:B------:R-:W-:Y:S01]  /*49b0*/  LOP3.LUT R9, R9, 0xfffffff0, RZ, 0xc0, !PT ;  /* 0xfffffff009097812 */ /* 0x000fe200078ec0ff */
[----:B------:R-:W2:Y:S03]  /*49c0*/  SHFL.IDX PT, R6, R6, RZ, 0x1f ;  /* 0x00001fff06067589 */ /* 0x000ea600000e0000 */
        /* <DEDUP_REMOVED lines=19> */
.L_x_25879:
        /* <DEDUP_REMOVED lines=11> */
.L_x_25878:
[----:B------:R-:W-:Y:S05]  /*4bb0*/  BSYNC B1 ;  /* 0x0000000000017941 */ /* 0x000fea0003800000 */
.L_x_25877:
        /* <DEDUP_REMOVED lines=14> */
.L_x_25882:
        /* <DEDUP_REMOVED lines=8> */
[----:B------:R-:W0:Y:S04]  /*4d20*/  LDS R25, [R8+0x800] ;  /* 0x0008000008197984 */ /* 0x000e280000000800 */
[----:B------:R-:W0:Y:S04]  /*4d30*/  LDS R27, [R8+0xa00] ;  /* 0x000a0000081b7984 */ /* 0x000e280000000800 */
[----:B-1----:R-:W1:Y:S04]  /*4d40*/  LDS R29, [R8+0xc00] ;  /* 0x000c0000081d7984 */ /* 0x002e680000000800 */
        /* <DEDUP_REMOVED lines=13> */
[----:B------:R-:W-:-:S02]  /*4e20*/  FADD.FTZ R21, -R6, R21 ;  /* 0x0000001506157221 */ /* 0x000fc40000010100 */
        /* <DEDUP_REMOVED lines=9> */
[----:B-1----:R-:W-:Y:S01]  /*4ec0*/  FADD.FTZ R11, R13, R11 ;  /* 0x0000000b0d0b7221 */ /* 0x002fe20000010000 */
[----:B------:R-:W-:Y:S01]  /*4ed0*/  FMUL.FTZ R25, R25, 1.4426950216293334961 ;  /* 0x3fb8aa3b19197820 */ /* 0x000fe20000410000 */
[C---:B------:R-:W-:Y:S01]  /*4ee0*/  FADD.FTZ R27, -R6.reuse, R27 ;  /* 0x0000001b061b7221 */ /* 0x040fe20000010100 */
[----:B------:R-:W-:Y:S01]  /*4ef0*/  STS [R8+-0x400], R13 ;  /* 0xfffc000d08007388 */ /* 0x000fe20000000800 */
[----:B------:R-:W-:-:S02]  /*4f00*/  FADD.FTZ R29, -R6, R29 ;  /* 0x0000001d061d7221 */ /* 0x000fc40000010100 */
[----:B------:R-:W-:Y:S01]  /*4f10*/  FMUL.FTZ R27, R27, 1.4426950216293334961 ;  /* 0x3fb8aa3b1b1b7820 */ /* 0x000fe20000410000 */
[----:B------:R-:W1:Y:S01]  /*4f20*/  MUFU.EX2 R19, R19 ;  /* 0x0000001300137308 */ /* 0x000e620000000800 */
        /* <DEDUP_REMOVED lines=13> */
[----:B-1----:R-:W-:Y:S01]  /*5000*/  FADD.FTZ R11, R11, R19 ;  /* 0x000000130b0b7221 */ /* 0x002fe20000010000 */
[C---:B----4-:R-:W-:Y:S01]  /*5010*/  FADD.FTZ R37, -R6.reuse, R37 ;  /* 0x0000002506257221 */ /* 0x050fe20000010100 */
[C---:B0-----:R-:W-:Y:S01]  /*5020*/  FADD.FTZ R39, -R6.reuse, R39 ;  /* 0x0000002706277221 */ /* 0x041fe20000010100 */
[----:B------:R-:W-:Y:S02]  /*5030*/  STS [R8+0x200], R19 ;  /* 0x0002001308007388 */ /* 0x000fe40000000800 */
[----:B------:R-:W-:Y:S01]  /*5040*/  FMUL.FTZ R37, R37, 1.4426950216293334961 ;  /* 0x3fb8aa3b25257820 */ /* 0x000fe20000410000 */
[----:B------:R-:W-:Y:S01]  /*5050*/  FMUL.FTZ R39, R39, 1.4426950216293334961 ;  /* 0x3fb8aa3b27277820 */ /* 0x000fe20000410000 */
[----:B------:R-:W0:Y:S01]  /*5060*/  MUFU.EX2 R25, R25 ;  /* 0x0000001900197308 */ /* 0x000e220000000800 */
[----:B--2---:R-:W-:Y:S01]  /*5070*/  FADD.FTZ R11, R11, R21 ;  /* 0x000000150b0b7221 */ /* 0x004fe20000010000 */
[C---:B------:R-:W-:Y:S01]  /*5080*/  FADD.FTZ R41, -R6.reuse, R41 ;  /* 0x0000002906297221 */ /* 0x040fe20000010100 */
        /* <DEDUP_REMOVED lines=37> */
.L_x_25881:
[----:B------:R-:W-:Y:S05]  /*52e0*/  BSYNC B1 ;  /* 0x0000000000017941 */ /* 0x000fea0003800000 */
.L_x_25880:
        /* <DEDUP_REMOVED lines=55> */
.L_x_25884:
[----:B------:R-:W-:Y:S05]  /*5660*/  BSYNC B1 ;  /* 0x0000000000017941 */ /* 0x000fea0003800000 */
.L_x_25883:
[----:B------:R-:W-:-:S13]  /*5670*/  ISETP.LT.OR P0, PT, R10, R9, P0 ;  /* 0x000000090a00720c */ /* 0x000fda0000701670 */
        /* <DEDUP_REMOVED lines=25> */
.L_x_25876:
[----:B------:R-:W-:Y:S05]  /*5810*/  BSYNC B0 ;  /* 0x0000000000007941 */ /* 0x000fea0003800000 */
.L_x_25875:
        /* <DEDUP_REMOVED lines=51> */
.L_x_25889:
        /* <DEDUP_REMOVED lines=8> */
.L_x_25888:
[----:B------:R-:W-:Y:S05]  /*5bd0*/  BSYNC B1 ;  /* 0x0000000000017941 */ /* 0x000fea0003800000 */
.L_x_25887:
        /* <DEDUP_REMOVED lines=14> */
.L_x_25892:
        /* <DEDUP_REMOVED lines=12> */
[----:B-1----:R-:W1:Y:S01]  /*5d80*/  LDS R28, [R6+0x1000] ;  /* 0x00100000061c7984 */ /* 0x002e620000000800 */
        /* <DEDUP_REMOVED lines=39> */
.L_x_25891:
[----:B------:R-:W-:Y:S05]  /*6000*/  BSYNC B1 ;  /* 0x0000000000017941 */ /* 0x000fea0003800000 */
.L_x_25890:
        /* <DEDUP_REMOVED lines=31> */
.L_x_25894:
[----:B------:R-:W-:Y:S05]  /*6200*/  BSYNC B1 ;  /* 0x0000000000017941 */ /* 0x000fea0003800000 */
.L_x_25893:
        /* <DEDUP_REMOVED lines=14> */
.L_x_25886:
[----:B------:R-:W-:Y:S05]  /*62f0*/  BSYNC B0 ;  /* 0x0000000000007941 */ /* 0x000fea0003800000 */
.L_x_25885:
        /* <DEDUP_REMOVED lines=11> */
[----:B--2---:R-:W-:-:S02]  /*63b0*/  CS2R R14, SRZ ;  /* 0x00000000000e7805 */ /* 0x004fc4000001ff00 */
[----:B------:R-:W-:Y:S01]  /*63c0*/  CS2R R12, SRZ ;  /* 0x00000000000c7805 */ /* 0x000fe2000001ff00 */
[----:B------:R-:W-:Y:S02]  /*63d0*/  IMAD.MOV.U32 R8, RZ, RZ, RZ ;  /* 0x000000ffff087224 */ /* 0x000fe400078e00ff */
[----:B0-----:R-:W-:Y:S01]  /*63e0*/  IMAD.MOV.U32 R6, RZ, RZ, RZ ;  /* 0x000000ffff067224 */ /* 0x001fe200078e00ff */
[----:B------:R-:W-:Y:S06]  /*63f0*/  BRA `(.L_x_25897) ;  /* 0x0000001800047947 */ /* 0x000fec0003800000 */
.L_x_25896:
[C---:B--2---:R-:W-:Y:S01]  /*6400*/  IADD3 R11, P0, R7.reuse, R118, RZ ;  /* 0x00000076070b7210 */ /* 0x044fe20007f1e0ff */
[----:B------:R-:W-:Y:S01]  /*6410*/  ULDC.64 UR4, c[0x0][0x238] ;  /* 0x00008e0000047ab9 */ /* 0x000fe20000000a00 */
[----:B------:R-:W2:Y:S01]  /*6420*/  LDC R98, c[0x0][0x25c] ;  /* 0x00009700ff627b82 */ /* 0x000ea20000000800 */
[----:B------:R-:W-:Y:S01]  /*6430*/  ULDC UR8, c[0x0][0x260] ;  /* 0x0000980000087ab9 */ /* 0x000fe20000000800 */
[----:B------:R-:W-:Y:S01]  /*6440*/  LEA.HI.X.SX32 R4, R7, R4, 0x1, P0 ;  /* 0x0000000407047211 */ /* 0x000fe200000f0eff */
[----:B------:R-:W-:Y:S01]  /*6450*/  IMAD R96, R2, UR8, RZ ;  /* 0x0000000802607c24 */ /* 0x000fe2000f8e02ff */
[C---:B------:R-:W-:Y:S01]  /*6460*/  LEA R10, P0, R11.reuse, UR4, 0x2 ;  /* 0x000000040b0a7c11 */ /* 0x040fe2000f8010ff */
[----:B------:R-:W-:Y:S01]  /*6470*/  UMOV UR4, 0x400 ;  /* 0x0000040000047882 */ /* 0x000fe20000000000 */
[----:B------:R-:W-:Y:S01]  /*6480*/  LOP3.LUT R9, RZ, R3, RZ, 0x33, !PT ;  /* 0x00000003ff097212 */ /* 0x000fe200078e33ff */
[----:B------:R-:W-:Y:S01]  /*6490*/  UIADD3 UR4, UR4, 0x220, URZ ;  /* 0x0000022004047890 */ /* 0x000fe2000fffe03f */
[----:B------:R-:W-:Y:S01]  /*64a0*/  LEA.HI.X R11, R11, UR5, R4, 0x2, P0 ;  /* 0x000000050b0b7c11 */ /* 0x000fe200080f1404 */
[----:B------:R-:W3:Y:S01]  /*64b0*/  S2UR UR5, SR_CgaCtaId ;  /* 0x00000000000579c3 */ /* 0x000ee20000008800 */
[----:B------:R-:W-:-:S02]  /*64c0*/  SHF.R.S32.HI R4, RZ, 0x1f, R5 ;  /* 0x0000001fff047819 */ /* 0x000fc40000011405 */
[----:B------:R-:W-:Y:S02]  /*64d0*/  CS2R R92, SRZ ;  /* 0x00000000005c7805 */ /* 0x000fe4000001ff00 */
[----:B------:R-:W-:Y:S02]  /*64e0*/  CS2R R90, SRZ ;  /* 0x00000000005a7805 */ /* 0x000fe4000001ff00 */
[----:B------:R-:W-:Y:S02]  /*64f0*/  CS2R R88, SRZ ;  /* 0x0000000000587805 */ /* 0x000fe4000001ff00 */
[----:B------:R-:W-:Y:S02]  /*6500*/  LEA.HI R4, R4, R5, RZ, 0x2 ;  /* 0x0000000504047211 */ /* 0x000fe400078f10ff */
[----:B------:R-:W-:Y:S02]  /*6510*/  CS2R R86, SRZ ;  /* 0x0000000000567805 */ /* 0x000fe4000001ff00 */
[----:B------:R-:W-:-:S02]  /*6520*/  CS2R R84, SRZ ;  /* 0x0000000000547805 */ /* 0x000fc4000001ff00 */
[----:B------:R-:W-:Y:S02]  /*6530*/  CS2R R14, SRZ ;  /* 0x00000000000e7805 */ /* 0x000fe4000001ff00 */
[C---:B------:R-:W-:Y:S01]  /*6540*/  LOP3.LUT R16, R4.reuse, 0xfffffffc, RZ, 0xc0, !PT ;  /* 0xfffffffc04107812 */ /* 0x040fe200078ec0ff */
[----:B------:R-:W-:Y:S01]  /*6550*/  IMAD.SHL.U32 R17, R4, 0x4, RZ ;  /* 0x0000000404117824 */ /* 0x000fe200078e00ff */
[----:B------:R-:W-:Y:S01]  /*6560*/  CS2R R12, SRZ ;  /* 0x00000000000c7805 */ /* 0x000fe2000001ff00 */
[----:B------:R-:W-:Y:S01]  /*6570*/  IMAD.MOV.U32 R8, RZ, RZ, RZ ;  /* 0x000000ffff087224 */ /* 0x000fe200078e00ff */
[----:B------:R-:W-:Y:S01]  /*6580*/  SHF.R.S32.HI R97, RZ, 0x1f, R96 ;  /* 0x0000001fff617819 */ /* 0x000fe20000011460 */
[----:B------:R-:W-:Y:S01]  /*6590*/  IMAD.IADD R16, R5, 0x1, -R16 ;  /* 0x0000000105107824 */ /* 0x000fe200078e0a10 */
[----:B------:R-:W-:Y:S01]  /*65a0*/  LOP3.LUT R17, R17, 0xfffffff0, RZ, 0xc0, !PT ;  /* 0xfffffff011117812 */ /* 0x000fe200078ec0ff */
[----:B0-----:R-:W-:Y:S01]  /*65b0*/  IMAD.MOV.U32 R6, RZ, RZ, RZ ;  /* 0x000000ffff067224 */ /* 0x001fe200078e00ff */
[----:B--2---:R-:W-:Y:S01]  /*65c0*/  SHF.R.S32.HI R98, RZ, 0x1f, R98 ;  /* 0x0000001fff627819 */ /* 0x004fe20000011462 */
[----:B------:R-:W-:-:S02]  /*65d0*/  IMAD.SHL.U32 R18, R16, 0x4, RZ ;  /* 0x0000000410127824 */ /* 0x000fc400078e00ff */
[C---:B------:R-:W-:Y:S02]  /*65e0*/  IMAD R2, R7.reuse, 0x4, R16 ;  /* 0x0000000407027824 */ /* 0x040fe400078e0210 */
[----:B------:R-:W-:Y:S01]  /*65f0*/  IMAD.IADD R94, R18, 0x1, R17 ;  /* 0x00000001125e7824 */ /* 0x000fe200078e0211 */
[----:B---3--:R-:W-:Y:S01]  /*6600*/  ULEA UR4, UR5, UR4, 0x18 ;  /* 0x0000000405047291 */ /* 0x008fe2000f8ec03f */
[----:B------:R-:W-:Y:S02]  /*6610*/  IMAD R18, R7, 0x10, R18 ;  /* 0x0000001007127824 */ /* 0x000fe400078e0212 */
[----:B------:R-:W-:Y:S02]  /*6620*/  IMAD.MOV.U32 R4, RZ, RZ, R7 ;  /* 0x000000ffff047224 */ /* 0x000fe400078e0007 */
[----:B------:R-:W-:Y:S01]  /*6630*/  VIADD R95, R18, 0x3 ;  /* 0x00000003125f7836 */ /* 0x000fe20000000000 */
        /* <DEDUP_REMOVED lines=15> */
.L_x_25898:
        /* <DEDUP_REMOVED lines=16> */
[----:B-1----:R-:W-:-:S04]  /*6830*/  IADD3 R29, P0, R101, R74, RZ ;  /* 0x0000004a651d7210 */ /* 0x002fc80007f1e0ff */
[----:B------:R-:W4:Y:S01]  /*6840*/  LDG.E.128.CONSTANT R24, desc[UR10][R24.64] ;  /* 0x0000000a18187981 */ /* 0x000f22000c1e9d00 */
        /* <DEDUP_REMOVED lines=31> */
[----:B------:R-:W4:Y:S02]  /*6a40*/  LDG.E.128.CONSTANT R48, desc[UR10][R48.64] ;  /* 0x0000000a30307981 */ /* 0x000f24000c1e9d00 */
[----:B------:R-:W-:-:S02]  /*6a50*/  LEA.HI.X R53, R53, UR7, R54, 0x2, P1 ;  /* 0x0000000735357c11 */ /* 0x000fc400088f1436 */
        /* <DEDUP_REMOVED lines=23> */
[----:B------:R-:W-:Y:S01]  /*6bd0*/  IADD3 R74, P0, R99, R74, RZ ;  /* 0x0000004a634a7210 */ /* 0x000fe20007f1e0ff */
[----:B------:R-:W4:Y:S01]  /*6be0*/  LDG.E.128.CONSTANT R68, desc[UR10][R68.64] ;  /* 0x0000000a44447981 */ /* 0x000f22000c1e9d00 */
[----:B------:R-:W-:-:S02]  /*6bf0*/  LEA.HI.X R73, R73, UR7, R76, 0x2, P1 ;  /* 0x0000000749497c11 */ /* 0x000fc400088f144c */
[----:B------:R-:W-:Y:S02]  /*6c00*/  LEA R76, P1, R74, UR6, 0x2 ;  /* 0x000000064a4c7c11 */ /* 0x000fe4000f8210ff */
[----:B------:R-:W-:-:S04]  /*6c10*/  LEA.HI.X.SX32 R75, R99, R78, 0x1, P0 ;  /* 0x0000004e634b7211 */ /* 0x000fc800000f0eff */
[----:B------:R-:W-:Y:S02]  /*6c20*/  LEA.HI.X R77, R74, UR7, R75, 0x2, P1 ;  /* 0x000000074a4d7c11 */ /* 0x000fe400088f144b */
[----:B------:R-:W4:Y:S04]  /*6c30*/  LDG.E.128.CONSTANT R72, desc[UR10][R72.64] ;  /* 0x0000000a48487981 */ /* 0x000f28000c1e9d00 */
[----:B------:R-:W4:Y:S01]  /*6c40*/  LDG.E.128.CONSTANT R76, desc[UR10][R76.64] ;  /* 0x0000000a4c4c7981 */ /* 0x000f22000c1e9d00 */
[----:B------:R-:W-:-:S05]  /*6c50*/  IMAD.IADD R80, R9, 0x1, R4 ;  /* 0x0000000109507824 */ /* 0x000fca00078e0204 */
[----:B------:R-:W-:-:S13]  /*6c60*/  ISETP.NE.AND P1, PT, R80, -0x2, PT ;  /* 0xfffffffe5000780c */ /* 0x000fda0003f25270 */
[C---:B------:R-:W-:Y:S02]  /*6c70*/  @!P1 VIADD R81, R95.reuse, 0xfffffffd ;  /* 0xfffffffd5f519836 */ /* 0x040fe40000000000 */
[----:B------:R-:W-:-:S03]  /*6c80*/  @!P1 VIADD R125, R95, 0xffffffff ;  /* 0xffffffff5f7d9836 */ /* 0x000fc60000000000 */
[CC--:B------:R-:W-:Y:S02]  /*6c90*/  @!P1 ISETP.GE.AND P2, PT, R81.reuse, R120.reuse, PT ;  /* 0x000000785100920c */ /* 0x0c0fe40003f46270 */
[-C--:B------:R-:W-:Y:S02]  /*6ca0*/  @!P1 ISETP.GE.AND P3, PT, R81, R120.reuse, PT ;  /* 0x000000785100920c */ /* 0x080fe40003f66270 */
[-C--:B------:R-:W-:Y:S01]  /*6cb0*/  @!P1 ISETP.GE.AND P5, PT, R125, R120.reuse, PT ;  /* 0x000000787d00920c */ /* 0x080fe20003fa6270 */
[----:B------:R-:W-:Y:S01]  /*6cc0*/  @!P1 VIADD R83, R95, 0xfffffffe ;  /* 0xfffffffe5f539836 */ /* 0x000fe20000000000 */
[----:B------:R-:W-:-:S04]  /*6cd0*/  @!P1 ISETP.GE.AND P4, PT, R125, R120, PT ;  /* 0x000000787d00920c */ /* 0x000fc80003f86270 */
[CC--:B------:R-:W-:Y:S02]  /*6ce0*/  @!P1 ISETP.GE.AND P6, PT, R83.reuse, R120.reuse, PT ;  /* 0x000000785300920c */ /* 0x0c0fe40003fc6270 */
[-C--:B------:R-:W-:Y:S01]  /*6cf0*/  @!P1 ISETP.GE.AND P0, PT, R83, R120.reuse, PT ;  /* 0x000000785300920c */ /* 0x080fe20003f06270 */
[----:B------:R-:W-:Y:S01]  /*6d00*/  @!P1 VIADD R83, R95, 0xffffffff ;  /* 0xffffffff5f539836 */ /* 0x000fe20000000000 */
[----:B--2---:R-:W-:Y:S02]  /*6d10*/  @!P1 FSEL R16, R16, RZ, !P2 ;  /* 0x000000ff10109208 */ /* 0x004fe40005000000 */
[----:B------:R-:W-:Y:S01]  /*6d20*/  @!P1 ISETP.GE.AND P2, PT, R81, R120, PT ;  /* 0x000000785100920c */ /* 0x000fe20003f46270 */
[----:B------:R-:W-:Y:S01]  /*6d30*/  @!P1 VIADD R81, R95, 0xfffffffe ;  /* 0xfffffffe5f519836 */ /* 0x000fe20000000000 */
[----:B------:R-:W-:-:S04]  /*6d40*/  @!P1 FSEL R18, R18, RZ, !P5 ;  /* 0x000000ff12129208 */ /* 0x000fc80006800000 */
        /* <DEDUP_REMOVED lines=9> */
[----:B------:R-:W-:Y:S02]  /*6de0*/  @!P1 ISETP.GE.AND P6, PT, R95, R120, PT ;  /* 0x000000785f00920c */ /* 0x000fe40003fc6270 */
[----:B----4-:R-:W-:-:S02]  /*6df0*/  @!P1 FSEL R24, R24, RZ, !P2 ;  /* 0x000000ff18189208 */ /* 0x010fc40005000000 */
[----:B------:R-:W-:Y:S02]  /*6e00*/  @!P1 FSEL R19, R19, RZ, !P6 ;  /* 0x000000ff13139208 */ /* 0x000fe40007000000 */
[-C--:B------:R-:W-:Y:S01]  /*6e10*/  @!P1 ISETP.GE.AND P2, PT, R81, R120.reuse, PT ;  /* 0x000000785100920c */ /* 0x080fe20003f46270 */
[----:B------:R-:W-:Y:S01]  /*6e20*/  @!P1 VIADD R81, R95, 0xfffffffe ;  /* 0xfffffffe5f519836 */ /* 0x000fe20000000000 */
[-C--:B------:R-:W-:Y:S02]  /*6e30*/  @!P1 ISETP.GE.AND P6, PT, R83, R120.reuse, PT ;  /* 0x000000785300920c */ /* 0x080fe40003fc6270 */
[----:B------:R-:W-:Y:S02]  /*6e40*/  @!P1 FSEL R21, R21, RZ, !P0 ;  /* 0x000000ff15159208 */ /* 0x000fe40004000000 */
[----:B------:R-:W-:Y:S02]  /*6e50*/  @!P1 FSEL R26, R26, RZ, !P6 ;  /* 0x000000ff1a1a9208 */ /* 0x000fe40007000000 */
[-C--:B------:R-:W-:Y:S01]  /*6e60*/  @!P1 ISETP.GE.AND P6, PT, R81, R120.reuse, PT ;  /* 0x000000785100920c */ /* 0x080fe20003fc6270 */
[C---:B------:R-:W-:Y:S01]  /*6e70*/  @!P1 VIADD R81, R95.reuse, 0xfffffffd ;  /* 0xfffffffd5f519836 */ /* 0x040fe20000000000 */
[----:B------:R-:W-:-:S02]  /*6e80*/  @!P1 ISETP.GE.AND P0, PT, R95, R120, PT ;  /* 0x000000785f00920c */ /* 0x000fc40003f06270 */
[----:B------:R-:W-:Y:S02]  /*6e90*/  @!P1 FSEL R28, R28, RZ, !P3 ;  /* 0x000000ff1c1c9208 */ /* 0x000fe40005800000 */
[----:B------:R-:W-:Y:S02]  /*6ea0*/  @!P1 FSEL R23, R23, RZ, !P0 ;  /* 0x000000ff17179208 */ /* 0x000fe40004000000 */
[-C--:B------:R-:W-:Y:S01]  /*6eb0*/  @!P1 ISETP.GE.AND P3, PT, R81, R120.reuse, PT ;  /* 0x000000785100920c */ /* 0x080fe20003f66270 */
[----:B------:R-:W-:Y:S01]  /*6ec0*/  @!P1 VIADD R81, R95, 0xfffffffe ;  /* 0xfffffffe5f519836 */ /* 0x000fe20000000000 */
[----:B------:R-:W-:Y:S02]  /*6ed0*/  @!P1 ISETP.GE.AND P0, PT, R83, R120, PT ;  /* 0x000000785300920c */ /* 0x000fe40003f06270 */
[----:B------:R-:W-:Y:S02]  /*6ee0*/  @!P1 FSEL R25, R25, RZ, !P5 ;  /* 0x000000ff19199208 */ /* 0x000fe40006800000 */
[----:B------:R-:W-:-:S02]  /*6ef0*/  @!P1 FSEL R30, R30, RZ, !P0 ;  /* 0x000000ff1e1e9208 */ /* 0x000fc40004000000 */
[-C--:B------:R-:W-:Y:S01]  /*6f00*/  @!P1 ISETP.GE.AND P0, PT, R81, R120.reuse, PT ;  /* 0x000000785100920c */ /* 0x080fe20003f06270 */
[C---:B------:R-:W-:Y:S01]  /*6f10*/  @!P1 VIADD R81, R95.reuse, 0xfffffffd ;  /* 0xfffffffd5f519836 */ /* 0x040fe20000000000 */
[-C--:B------:R-:W-:Y:S02]  /*6f20*/  @!P1 ISETP.GE.AND P5, PT, R95, R120.reuse, PT ;  /* 0x000000785f00920c */ /* 0x080fe40003fa6270 */
        /* <DEDUP_REMOVED lines=9> */
[----:B------:R-:W-:Y:S02]  /*6fc0*/  @!P1 ISETP.GE.AND P4, PT, R95, R120, PT ;  /* 0x000000785f00920c */ /* 0x000fe40003f86270 */
[----:B------:R-:W-:Y:S02]  /*6fd0*/  @!P1 FSEL R36, R36, RZ, !P3 ;  /* 0x000000ff24249208 */ /* 0x000fe40005800000 */
[----:B------:R-:W-:-:S02]  /*6fe0*/  @!P1 FSEL R31, R31, RZ, !P4 ;  /* 0x000000ff1f1f9208 */ /* 0x000fc40006000000 */
        /* <DEDUP_REMOVED lines=24> */
[-C--:B------:R-:W-:Y:S02]  /*7170*/  @!P1 ISETP.GE.AND P4, PT, R95, R120.reuse, PT ;  /* 0x000000785f00920c */ /* 0x080fe40003f86270 */
[----:B------:R-:W-:Y:S02]  /*7180*/  @!P1 FSEL R46, R46, RZ, !P0 ;  /* 0x000000ff2e2e9208 */ /* 0x000fe40004000000 */
[----:B------:R-:W-:Y:S01]  /*7190*/  @!P1 ISETP.GE.AND P0, PT, R81, R120, PT ;  /* 0x000000785100920c */ /* 0x000fe20003f06270 */
[----:B------:R-:W-:Y:S01]  /*71a0*/  @!P1 VIADD R81, R95, 0xfffffffd ;  /* 0xfffffffd5f519836 */ /* 0x000fe20000000000 */
[----:B------:R-:W-:Y:S02]  /*71b0*/  @!P1 FSEL R47, R47, RZ, !P4 ;  /* 0x000000ff2f2f9208 */ /* 0x000fe40006000000 */
[----:B------:R-:W-:-:S02]  /*71c0*/  @!P1 FSEL R41, R41, RZ, !P5 ;  /* 0x000000ff29299208 */ /* 0x000fc40006800000 */
[-C--:B------:R-:W-:Y:S02]  /*71d0*/  @!P1 ISETP.GE.AND P4, PT, R83, R120.reuse, PT ;  /* 0x000000785300920c */ /* 0x080fe40003f86270 */
[-C--:B------:R-:W-:Y:S02]  /*71e0*/  @!P1 ISETP.GE.AND P5, PT, R95, R120.reuse, PT ;  /* 0x000000785f00920c */ /* 0x080fe40003fa6270 */
[----:B------:R-:W-:Y:S02]  /*71f0*/  @!P1 FSEL R48, R48, RZ, !P2 ;  /* 0x000000ff30309208 */ /* 0x000fe40005000000 */
[----:B------:R-:W-:Y:S02]  /*7200*/  @!P1 FSEL R54, R54, RZ, !P4 ;  /* 0x000000ff36369208 */ /* 0x000fe40006000000 */
[----:B------:R-:W-:Y:S02]  /*7210*/  @!P1 FSEL R43, R43, RZ, !P5 ;  /* 0x000000ff2b2b9208 */ /* 0x000fe40006800000 */
[----:B------:R-:W-:Y:S01]  /*7220*/  @!P1 ISETP.GE.AND P2, PT, R81, R120, PT ;  /* 0x000000785100920c */ /* 0x000fe20003f46270 */
[----:B------:R-:W-:Y:S01]  /*7230*/  @!P1 VIADD R81, R95, 0xfffffffe ;  /* 0xfffffffe5f519836 */ /* 0x000fe20000000000 */
[----:B------:R-:W-:-:S02]  /*7240*/  @!P1 FSEL R49, R49, RZ, !P6 ;  /* 0x000000ff31319208 */ /* 0x000fc40007000000 */
[-C--:B------:R-:W-:Y:S02]  /*7250*/  @!P1 ISETP.GE.AND P4, PT, R95, R120.reuse, PT ;  /* 0x000000785f00920c */ /* 0x080fe40003f86270 */
[-C--:B------:R-:W-:Y:S02]  /*7260*/  @!P1 ISETP.GE.AND P5, PT, R83, R120.reuse, PT ;  /* 0x000000785300920c */ /* 0x080fe40003fa6270 */
[----:B------:R-:W-:Y:S02]  /*7270*/  @!P1 ISETP.GE.AND P6, PT, R95, R120, PT ;  /* 0x000000785f00920c */ /* 0x000fe40003fc6270 */
[----:B------:R-:W-:Y:S02]  /*7280*/  @!P1 FSEL R55, R55, RZ, !P4 ;  /* 0x000000ff37379208 */ /* 0x000fe40006000000 */
[----:B------:R-:W-:Y:S02]  /*7290*/  @!P1 FSEL R50, R50, RZ, !P5 ;  /* 0x000000ff32329208 */ /* 0x000fe40006800000 */
[----:B------:R-:W-:-:S02]  /*72a0*/  @!P1 FSEL R51, R51, RZ, !P6 ;  /* 0x000000ff33339208 */ /* 0x000fc40007000000 */
[-C--:B------:R-:W-:Y:S01]  /*72b0*/  @!P1 ISETP.GE.AND P4, PT, R125, R120.reuse, PT ;  /* 0x000000787d00920c */ /* 0x080fe20003f86270 */
[----:B------:R-:W-:Y:S01]  /*72c0*/  @!P1 VIADD R125, R95, 0xfffffffd ;  /* 0xfffffffd5f7d9836 */ /* 0x000fe20000000000 */
[-C--:B------:R-:W-:Y:S01]  /*72d0*/  @!P1 ISETP.GE.AND P5, PT, R81, R120.reuse, PT ;  /* 0x000000785100920c */ /* 0x080fe20003fa6270 */
[----:B------:R-:W-:Y:S01]  /*72e0*/  @!P1 VIADD R81, R95, 0xfffffffd ;  /* 0xfffffffd5f519836 */ /* 0x000fe20000000000 */
[----:B------:R-:W-:Y:S01]  /*72f0*/  @!P1 ISETP.GE.AND P6, PT, R83, R120, PT ;  /* 0x000000785300920c */ /* 0x000fe20003fc6270 */
[----:B------:R-:W-:Y:S01]  /*7300*/  @!P1 VIADD R83, R95, 0xfffffffe ;  /* 0xfffffffe5f539836 */ /* 0x000fe20000000000 */
[----:B------:R-:W-:Y:S02]  /*7310*/  @!P1 FSEL R56, R56, RZ, !P2 ;  /* 0x000000ff38389208 */ /* 0x000fe40005000000 */
[----:B------:R-:W-:Y:S02]  /*7320*/  @!P1 FSEL R52, R52, RZ, !P3 ;  /* 0x000000ff34349208 */ /* 0x000fe40005800000 */
[----:B------:R-:W-:-:S02]  /*7330*/  @!P1 FSEL R53, R53, RZ, !P0 ;  /* 0x000000ff35359208 */ /* 0x000fc40004000000 */
[-C--:B------:R-:W-:Y:S01]  /*7340*/  @!P1 ISETP.GE.AND P2, PT, R125, R120.reuse, PT ;  /* 0x000000787d00920c */ /* 0x080fe20003f46270 */
        /* <DEDUP_REMOVED lines=26> */
[----:B------:R-:W-:Y:S01]  /*74f0*/  @!P1 FSEL R66, R66, RZ, !P6 ;  /* 0x000000ff42429208 */ /* 0x000fe20007000000 */
[----:B0-----:R-:W-:Y:S01]  /*7500*/  FMUL.FTZ R17, R81, R17 ;  /* 0x0000001151117220 */ /* 0x001fe20000410000 */
[----:B------:R-:W-:Y:S02]  /*7510*/  @!P1 FSEL R68, R68, RZ, !P3 ;  /* 0x000000ff44449208 */ /* 0x000fe40005800000 */
[CC--:B------:R-:W-:Y:S02]  /*7520*/  @!P1 ISETP.GE.AND P6, PT, R125.reuse, R120.reuse, PT ;  /* 0x000000787d00920c */ /* 0x0c0fe40003fc6270 */
[----:B------:R-:W-:Y:S01]  /*7530*/  @!P1 ISETP.GE.AND P3, PT, R125, R120, PT ;  /* 0x000000787d00920c */ /* 0x000fe20003f66270 */
[----:B------:R-:W-:Y:S02]  /*7540*/  @!P1 VIADD R125, R95, 0xfffffffd ;  /* 0xfffffffd5f7d9836 */ /* 0x000fe40000000000 */
[----:B------:R-:W-:Y:S01]  /*7550*/  FFMA.FTZ R17, R80, R16, R17 ;  /* 0x0000001050117223 */ /* 0x000fe20000010011 */
[----:B------:R-:W-:-:S02]  /*7560*/  @!P1 FSEL R69, R69, RZ, !P0 ;  /* 0x000000ff45459208 */ /* 0x000fc40004000000 */
[----:B------:R-:W-:Y:S01]  /*7570*/  @!P1 ISETP.GE.AND P0, PT, R125, R120, PT ;  /* 0x000000787d00920c */ /* 0x000fe20003f06270 */
[----:B------:R-:W-:Y:S01]  /*7580*/  FFMA.FTZ R18, R82, R18, R17 ;  /* 0x0000001252127223 */ /* 0x000fe20000010011 */
[----:B------:R-:W-:Y:S01]  /*7590*/  @!P1 FSEL R65, R65, RZ, !P5 ;  /* 0x000000ff41419208 */ /* 0x000fe20006800000 */
[C---:B------:R-:W-:Y:S01]  /*75a0*/  @!P1 VIADD R127, R95.reuse, 0xffffffff ;  /* 0xffffffff5f7f9836 */ /* 0x040fe20000000000 */
[----:B------:R-:W-:Y:S01]  /*75b0*/  @!P1 FSEL R70, R70, RZ, !P4 ;  /* 0x000000ff46469208 */ /* 0x000fe20006000000 */
[C---:B------:R-:W-:Y:S01]  /*75c0*/  @!P1 VIADD R17, R95.reuse, 0xffffffff ;  /* 0xffffffff5f119836 */ /* 0x040fe20000000000 */
[CC--:B------:R-:W-:Y:S02]  /*75d0*/  @!P1 ISETP.GE.AND P5, PT, R95.reuse, R120.reuse, PT ;  /* 0x000000785f00920c */ /* 0x0c0fe40003fa6270 */
[----:B------:R-:W-:Y:S01]  /*75e0*/  @!P1 ISETP.GE.AND P4, PT, R95, R120, PT ;  /* 0x000000785f00920c */ /* 0x000fe20003f86270 */
[----:B------:R-:W-:Y:S01]  /*75f0*/  VIADD R4, R4, 0x4 ;  /* 0x0000000404047836 */ /* 0x000fe20000000000 */
[----:B------:R-:W-:-:S02]  /*7600*/  @!P1 FSEL R73, R73, RZ, !P6 ;  /* 0x000000ff49499208 */ /* 0x000fc40007000000 */
[----:B------:R-:W-:Y:S02]  /*7610*/  @!P1 FSEL R77, R77, RZ, !P3 ;  /* 0x000000ff4d4d9208 */ /* 0x000fe40005800000 */
[----:B------:R-:W-:Y:S02]  /*7620*/  @!P1 FSEL R76, R76, RZ, !P0 ;  /* 0x000000ff4c4c9208 */ /* 0x000fe40004000000 */
[-C--:B------:R-:W-:Y:S02]  /*7630*/  @!P1 ISETP.GE.AND P0, PT, R95, R120.reuse, PT ;  /* 0x000000785f00920c */ /* 0x080fe40003f06270 */
[----:B------:R-:W-:Y:S02]  /*7640*/  @!P1 FSEL R67, R67, RZ, !P5 ;  /* 0x000000ff43439208 */ /* 0x000fe40006800000 */
[----:B------:R-:W-:Y:S01]  /*7650*/  @!P1 FSEL R71, R71, RZ, !P4 ;  /* 0x000000ff47479208 */ /* 0x000fe20006000000 */
[----:B------:R-:W-:Y:S01]  /*7660*/  FMUL.FTZ R21, R81, R21 ;  /* 0x0000001551157220 */ /* 0x000fe20000410000 */
[-C--:B------:R-:W-:Y:S01]  /*7670*/  @!P1 ISETP.GE.AND P5, PT, R127, R120.reuse, PT ;  /* 0x000000787f00920c */ /* 0x080fe20003fa6270 */
[----:B------:R-:W-:Y:S01]  /*7680*/  FMUL.FTZ R25, R81, R25 ;  /* 0x0000001951197220 */ /* 0x000fe20000410000 */
        /* <DEDUP_REMOVED lines=88> */
.L_x_25897:
[----:B------:R-:W-:Y:S05]  /*7c10*/  BSYNC B0 ;  /* 0x0000000000007941 */ /* 0x000fea0003800000 */
.L_x_25895:
[----:B------:R-:W0:Y:S01]  /*7c20*/  SHFL.BFLY PT, R2, R13, 0x2, 0x1f ;  /* 0x0c401f000d027f89 */ /* 0x000e2200000e0000 */
[----:B------:R-:W2:Y:S01]  /*7c30*/  S2UR UR5, SR_CgaCtaId ;  /* 0x00000000000579c3 */ /* 0x000ea20000008800 */
[----:B------:R-:W-:Y:S01]  /*7c40*/  UMOV UR4, 0x400 ;  /* 0x0000040000047882 */ /* 0x000fe20000000000 */
[----:B------:R-:W-:Y:S01]  /*7c50*/  LOP3.LUT R31, R0, 0xffffffe0, RZ, 0xc0, !PT ;  /* 0xffffffe0001f7812 */ /* 0x000fe200078ec0ff */
[----:B------:R-:W3:Y:S01]  /*7c60*/  SHFL.BFLY PT, R3, R6, 0x2, 0x1f ;  /* 0x0c401f0006037f89 */ /* 0x000ee200000e0000 */
[----:B------:R-:W-:Y:S01]  /*7c70*/  UIADD3 UR4, UR4, 0x220, URZ ;  /* 0x0000022004047890 */ /* 0x000fe2000fffe03f */
[----:B------:R-:W-:Y:S02]  /*7c80*/  BSSY B0, `(.L_x_25899) ;  /* 0x0000060000007945 */ /* 0x000fe40003800000 */
[----:B------:R-:W4:Y:S04]  /*7c90*/  SHFL.BFLY PT, R11, R12, 0x2, 0x1f ;  /* 0x0c401f000c0b7f89 */ /* 0x000f2800000e0000 */
[----:B------:R-:W1:Y:S04]  /*7ca0*/  SHFL.BFLY PT, R4, R15, 0x2, 0x1f ;  /* 0x0c401f000f047f89 */ /* 0x000e6800000e0000 */
[----:B------:R-:W1:Y:S04]  /*7cb0*/  SHFL.BFLY PT, R9, R8, 0x2, 0x1f ;  /* 0x0c401f0008097f89 */ /* 0x000e6800000e0000 */
[----:B------:R-:W1:Y:S04]  /*7cc0*/  SHFL.BFLY PT, R19, R84, 0x2, 0x1f ;  /* 0x0c401f0054137f89 */ /* 0x000e6800000e0000 */
[----:B------:R-:W1:Y:S01]  /*7cd0*/  SHFL.BFLY PT, R17, R14, 0x2, 0x1f ;  /* 0x0c401f000e117f89 */ /* 0x000e6200000e0000 */
[----:B0-----:R-:W-:Y:S01]  /*7ce0*/  FADD.FTZ R13, R2, R13 ;  /* 0x0000000d020d7221 */ /* 0x001fe20000010000 */
[----:B------:R-:W-:Y:S01]  /*7cf0*/  SHF.R.S32.HI R2, RZ, 0x1f, R5 ;  /* 0x0000001fff027819 */ /* 0x000fe20000011405 */
[----:B--2---:R-:W-:Y:S01]  /*7d00*/  ULEA UR4, UR5, UR4, 0x18 ;  /* 0x0000000405047291 */ /* 0x004fe2000f8ec03f */
[----:B------:R-:W0:Y:S01]  /*7d10*/  SHFL.BFLY PT, R23, R88, 0x2, 0x1f ;  /* 0x0c401f0058177f89 */ /* 0x000e2200000e0000 */
[----:B---3--:R-:W-:Y:S01]  /*7d20*/  FADD.FTZ R3, R3, R6 ;  /* 0x0000000603037221 */ /* 0x008fe20000010000 */
[----:B------:R-:W-:-:S02]  /*7d30*/  LEA.HI R42, R2, R5, RZ, 0x2 ;  /* 0x00000005022a7211 */ /* 0x000fc400078f10ff */
[----:B------:R-:W2:Y:S01]  /*7d40*/  SHFL.BFLY PT, R10, R85, 0x2, 0x1f ;  /* 0x0c401f00550a7f89 */ /* 0x000ea200000e0000 */
[----:B----4-:R-:W-:Y:S01]  /*7d50*/  FADD.FTZ R11, R11, R12 ;  /* 0x0000000c0b0b7221 */ /* 0x010fe20000010000 */
[----:B------:R-:W-:Y:S02]  /*7d60*/  SHF.R.S32.HI R42, RZ, 0x2, R42 ;  /* 0x00000002ff2a7819 */ /* 0x000fe4000001142a */
[----:B------:R-:W3:Y:S01]  /*7d70*/  SHFL.BFLY PT, R21, R86, 0x2, 0x1f ;  /* 0x0c401f0056157f89 */ /* 0x000ee200000e0000 */
[----:B-1----:R-:W-:Y:S01]  /*7d80*/  FADD.FTZ R15, R4, R15 ;  /* 0x0000000f040f7221 */ /* 0x002fe20000010000 */
[----:B------:R-:W-:Y:S01]  /*7d90*/  LOP3.LUT R4, R5, 0x3, RZ, 0xc0, !PT ;  /* 0x0000000305047812 */ /* 0x000fe200078ec0ff */
[----:B------:R-:W-:Y:S01]  /*7da0*/  VIADD R5, R0, 0x1f ;  /* 0x0000001f00057836 */ /* 0x000fe20000000000 */
[----:B------:R-:W1:Y:S01]  /*7db0*/  SHFL.BFLY PT, R16, R87, 0x2, 0x1f ;  /* 0x0c401f0057107f89 */ /* 0x000e6200000e0000 */
[----:B------:R-:W-:Y:S01]  /*7dc0*/  FADD.FTZ R9, R9, R8 ;  /* 0x0000000809097221 */ /* 0x000fe20000010000 */
[----:B------:R-:W-:-:S02]  /*7dd0*/  ISETP.NE.AND P2, PT, R4, RZ, PT ;  /* 0x000000ff0400720c */ /* 0x000fc40003f45270 */
        /* <DEDUP_REMOVED lines=10> */
[----:B--2---:R-:W-:Y:S01]  /*7e80*/  FADD.FTZ R85, R10, R85 ;  /* 0x000000550a557221 */ /* 0x004fe20000010000 */
[C---:B------:R-:W-:Y:S02]  /*7e90*/  ISETP.GT.OR P0, PT, R0.reuse, 0x3f, P2 ;  /* 0x0000003f0000780c */ /* 0x040fe40001704670 */
[----:B------:R-:W2:Y:S01]  /*7ea0*/  SHFL.BFLY PT, R22, R93, 0x2, 0x1f ;  /* 0x0c401f005d167f89 */ /* 0x000ea200000e0000 */
[----:B---3--:R-:W-:Y:S01]  /*7eb0*/  FADD.FTZ R21, R21, R86 ;  /* 0x0000005615157221 */ /* 0x008fe20000010000 */
[----:B------:R-:W-:Y:S02]  /*7ec0*/  ISETP.GT.OR P1, PT, R0, 0x1f, P2 ;  /* 0x0000001f0000780c */ /* 0x000fe40001724670 */
[----:B------:R-:W3:Y:S01]  /*7ed0*/  SHFL.BFLY PT, R2, R3, 0x1, 0x1f ;  /* 0x0c201f0003027f89 */ /* 0x000ee200000e0000 */
[----:B-1----:R-:W-:Y:S01]  /*7ee0*/  FADD.FTZ R87, R16, R87 ;  /* 0x0000005710577221 */ /* 0x002fe20000010000 */
[----:B------:R-:W-:-:S02]  /*7ef0*/  ISETP.NE.OR P4, PT, R31, 0x20, P2 ;  /* 0x000000201f00780c */ /* 0x000fc40001785670 */
[----:B------:R-:W1:Y:S01]  /*7f00*/  SHFL.BFLY PT, R6, R11, 0x1, 0x1f ;  /* 0x0c201f000b067f89 */ /* 0x000e6200000e0000 */
[----:B----4-:R-:W-:-:S03]  /*7f10*/  FADD.FTZ R89, R18, R89 ;  /* 0x0000005912597221 */ /* 0x010fc60000010000 */
[----:B------:R-:W4:Y:S01]  /*7f20*/  SHFL.BFLY PT, R12, R15, 0x1, 0x1f ;  /* 0x0c201f000f0c7f89 */ /* 0x000f2200000e0000 */
[----:B------:R-:W-:Y:S01]  /*7f30*/  FADD.FTZ R25, R25, R90 ;  /* 0x0000005a19197221 */ /* 0x000fe20000010000 */
[----:B------:R-:W-:Y:S02]  /*7f40*/  FADD.FTZ R91, R20, R91 ;  /* 0x0000005b145b7221 */ /* 0x000fe40000010000 */
[----:B------:R-:W4:Y:S01]  /*7f50*/  SHFL.BFLY PT, R4, R9, 0x1, 0x1f ;  /* 0x0c201f0009047f89 */ /* 0x000f2200000e0000 */
        /* <DEDUP_REMOVED lines=10> */
[----:B------:R-:W-:-:S03]  /*8000*/  IMAD R12, R7, 0x80, R42 ;  /* 0x00000080070c7824 */ /* 0x000fc600078e022a */
[----:B------:R-:W4:Y:S01]  /*8010*/  SHFL.BFLY PT, R18, R21, 0x1, 0x1f ;  /* 0x0c201f0015127f89 */ /* 0x000f2200000e0000 */
[----:B------:R-:W-:-:S03]  /*8020*/  FADD.FTZ R2, R9, R4 ;  /* 0x0000000409027221 */ /* 0x000fc60000010000 */
[----:B------:R-:W4:Y:S01]  /*8030*/  SHFL.BFLY PT, R20, R87, 0x1, 0x1f ;  /* 0x0c201f0057147f89 */ /* 0x000f2200000e0000 */
[----:B0-----:R-:W-:Y:S01]  /*8040*/  FADD.FTZ R4, R13, R8 ;  /* 0x000000080d047221 */ /* 0x001fe20000010000 */
[----:B------:R-:W-:Y:S02]  /*8050*/  LEA R13, R12, UR4, 0x2 ;  /* 0x000000040c0d7c11 */ /* 0x000fe4000f8e10ff */
        /* <DEDUP_REMOVED lines=9> */
[----:B------:R-:W-:Y:S01]  /*80f0*/  FADD.FTZ R10, R21, R18 ;  /* 0x00000012150a7221 */ /* 0x000fe20000010000 */
[----:B------:R-:W-:Y:S01]  /*8100*/  BAR.SYNC.DEFER_BLOCKING 0x0 ;  /* 0x0000000000007b1d */ /* 0x000fe20000010000 */
[----:B------:R-:W-:Y:S01]  /*8110*/  FADD.FTZ R11, R87, R20 ;  /* 0x00000014570b7221 */ /* 0x000fe20000010000 */
[----:B0-----:R-:W-:Y:S01]  /*8120*/  FADD.FTZ R15, R89, R24 ;  /* 0x00000018590f7221 */ /* 0x001fe20000010000 */
[----:B--2---:R-:W-:Y:S01]  /*8130*/  FADD.FTZ R22, R25, R26 ;  /* 0x0000001a19167221 */ /* 0x004fe20000010000 */
[----:B---3--:R-:W-:Y:S01]  /*8140*/  FADD.FTZ R23, R91, R28 ;  /* 0x0000001c5b177221 */ /* 0x008fe20000010000 */
        /* <DEDUP_REMOVED lines=19> */
.L_x_25900:
[----:B------:R-:W-:Y:S05]  /*8280*/  BSYNC B0 ;  /* 0x0000000000007941 */ /* 0x000fea0003800000 */
.L_x_25899:
        /* <DEDUP_REMOVED lines=35> */
.L_x_25902:
[----:B------:R-:W-:Y:S05]  /*84c0*/  BSYNC B0 ;  /* 0x0000000000007941 */ /* 0x000fea0003800000 */
.L_x_25901:
        /* <DEDUP_REMOVED lines=19> */
.L_x_25904:
[----:B------:R-:W-:Y:S05]  /*8600*/  BSYNC B0 ;  /* 0x0000000000007941 */ /* 0x000fea0003800000 */
.L_x_25903:
        /* <DEDUP_REMOVED lines=36> */
.L_x_25906:
[----:B------:R-:W-:Y:S05]  /*8850*/  BSYNC B0 ;  /* 0x0000000000007941 */ /* 0x000fea0003800000 */
.L_x_25905:
        /* <DEDUP_REMOVED lines=21> */
[C---:B------:R-:W-:Y:S01]  /*89b0*/  VIADD R16, R42.reuse, 0x10 ;  /* 0x000000102a107836 */ /* 0x040fe20000000000 */
[----:B------:R-:W-:Y:S01]  /*89c0*/  ULDC.64 UR8, c[0x0][0x210] ;  /* 0x0000840000087ab9 */ /* 0x000fe20000000a00 */
[----:B------:R-:W-:Y:S01]  /*89d0*/  VIADD R17, R42, 0x18 ;  /* 0x000000182a117836 */ /* 0x000fe20000000000 */
[----:B------:R-:W-:Y:S02]  /*89e0*/  IADD3 R25, P1, R13, UR4, RZ ;  /* 0x000000040d197c10 */ /* 0x000fe4000ff3e0ff */
[----:B------:R-:W-:Y:S02]  /*89f0*/  IADD3 R21, P2, R16, UR4, RZ ;  /* 0x0000000410157c10 */ /* 0x000fe4000ff5e0ff */
[----:B------:R-:W-:Y:S02]  /*8a00*/  LEA.HI.X.SX32 R30, R42, UR7, 0x1, P0 ;  /* 0x000000072a1e7c11 */ /* 0x000fe400080f0eff */
[----:B------:R-:W-:-:S02]  /*8a10*/  IADD3 R19, P3, R17, UR4, RZ ;  /* 0x0000000411137c10 */ /* 0x000fc4000ff7e0ff */
[----:B------:R-:W-:Y:S02]  /*8a20*/  LEA.HI.X.SX32 R28, R13, UR7, 0x1, P1 ;  /* 0x000000070d1c7c11 */ /* 0x000fe400088f0eff */
[----:B------:R-:W-:Y:S02]  /*8a30*/  LEA.HI.X.SX32 R26, R16, UR7, 0x1, P2 ;  /* 0x00000007101a7c11 */ /* 0x000fe400090f0eff */
[----:B------:R-:W-:Y:S02]  /*8a40*/  LEA R12, P0, R27, UR8, 0x2 ;  /* 0x000000081b0c7c11 */ /* 0x000fe4000f8010ff */
[----:B------:R-:W-:Y:S02]  /*8a50*/  LEA R16, P1, R25, UR8, 0x2 ;  /* 0x0000000819107c11 */ /* 0x000fe4000f8210ff */
[----:B------:R-:W-:Y:S02]  /*8a60*/  LEA R20, P2, R21, UR8, 0x2 ;  /* 0x0000000815147c11 */ /* 0x000fe4000f8410ff */
[----:B------:R-:W-:-:S02]  /*8a70*/  LEA.HI.X.SX32 R24, R17, UR7, 0x1, P3 ;  /* 0x0000000711187c11 */ /* 0x000fc400098f0eff */
[----:B------:R-:W-:Y:S02]  /*8a80*/  LEA R18, P3, R19, UR8, 0x2 ;  /* 0x0000000813127c11 */ /* 0x000fe4000f8610ff */
[----:B------:R-:W-:Y:S01]  /*8a90*/  LEA.HI.X R13, R27, UR9, R30, 0x2, P0 ;  /* 0x000000091b0d7c11 */ /* 0x000fe200080f141e */
[C---:B------:R-:W-:Y:S01]  /*8aa0*/  VIADD R27, R42.reuse, 0x38 ;  /* 0x000000382a1b7836 */ /* 0x040fe20000000000 */
[----:B------:R-:W-:Y:S01]  /*8ab0*/  LEA.HI.X R17, R25, UR9, R28, 0x2, P1 ;  /* 0x0000000919117c11 */ /* 0x000fe200088f141c */
[C---:B------:R-:W-:Y:S01]  /*8ac0*/  VIADD R25, R42.reuse, 0x28 ;  /* 0x000000282a197836 */ /* 0x040fe20000000000 */
[----:B------:R-:W-:Y:S01]  /*8ad0*/  LEA.HI.X R21, R21, UR9, R26, 0x2, P2 ;  /* 0x0000000915157c11 */ /* 0x000fe200090f141a */
[C---:B------:R-:W-:Y:S01]  /*8ae0*/  VIADD R26, R42.reuse, 0x30 ;  /* 0x000000302a1a7836 */ /* 0x040fe20000000000 */
        /* <DEDUP_REMOVED lines=15> */
[----:B------:R-:W-:Y:S02]  /*8be0*/  LEA R30, P3, R31, UR8, 0x2 ;  /* 0x000000081f1e7c11 */ /* 0x000fe4000f8610ff */
[----:B------:R-:W-:Y:S02]  /*8bf0*/  LEA.HI.X.SX32 R40, R24, UR7, 0x1, P0 ;  /* 0x0000000718287c11 */ /* 0x000fe400080f0eff */
        /* <DEDUP_REMOVED lines=15> */
[----:B------:R-:W-:Y:S01]  /*8cf0*/  LEA.HI.X.SX32 R50, R33, UR7, 0x1, P0 ;  /* 0x0000000721327c11 */ /* 0x000fe200080f0eff */
[----:B------:R-:W-:Y:S01]  /*8d00*/  VIADD R33, R42, 0x60 ;  /* 0x000000602a217836 */ /* 0x000fe20000000000 */
        /* <DEDUP_REMOVED lines=27> */
[----:B------:R-:W-:Y:S02]  /*8ec0*/  LEA.HI.X.SX32 R52, R44, UR7, 0x1, P2 ;  /* 0x000000072c347c11 */ /* 0x000fe400090f0eff */
[----:B------:R-:W-:Y:S02]  /*8ed0*/  LEA R42, P0, R51, UR8, 0x2 ;  /* 0x00000008332a7c11 */ /* 0x000fe4000f8010ff */
        /* <DEDUP_REMOVED lines=12> */
.L_x_25866:
[----:B------:R-:W-:Y:S01]  /*8fa0*/  BSSY B1, `(.L_x_25907) ;  /* 0x0000007000017945 */ /* 0x000fe20003800000 */
[----:B------:R-:W-:Y:S02]  /*8fb0*/  IMAD.MOV.U32 R31, RZ, RZ, 0x1 ;  /* 0x00000001ff1f7424 */ /* 0x000fe400078e00ff */
[----:B------:R-:W-:Y:S02]  /*8fc0*/  IMAD.MOV.U32 R32, RZ, RZ, 0x1f ;  /* 0x0000001fff207424 */ /* 0x000fe400078e00ff */
[----:B------:R-:W-:-:S07]  /*8fd0*/  IMAD.MOV.U32 R29, RZ, RZ, -0x1 ;  /* 0xffffffffff1d7424 */ /* 0x000fce00078e00ff */
[----:B------:R-:W-:Y:S05]  /*8fe0*/  WARPSYNC.COLLECTIVE R29, `(.L_x_25908) ;  /* 0x000000001d087348 */ /* 0x000fea0003c00000 */
[----:B------:R0:W1:Y:S02]  /*8ff0*/  SHFL.BFLY P0, R30, R38, R31, R32 ;  /* 0x0c00001f261e7389 */ /* 0x0000640000000020 */
[----:B01----:R-:W-:Y:S01]  /*9000*/  ENDCOLLECTIVE ;  /* 0x000000000000791b */ /* 0x003fe20003800000 */
.L_x_25908:
[----:B------:R-:W-:Y:S05]  /*9010*/  BSYNC B1 ;  /* 0x0000000000017941 */ /* 0x000fea0003800000 */
.L_x_25907:
[----:B------:R-:W-:Y:S01]  /*9020*/  IMAD.MOV.U32 R29, RZ, RZ, R30 ;  /* 0x000000ffff1d7224 */ /* 0x000fe200078e001e */
[----:B------:R-:W-:Y:S06]  /*9030*/  BRA `(.L_x_25909) ;  /* 0xffffffa000447947 */ /* 0x000fec000383ffff */
.L_x_25870:
[----:B------:R-:W-:Y:S01]  /*9040*/  BSSY B1, `(.L_x_25910) ;  /* 0x0000007000017945 */ /* 0x000fe20003800000 */
[----:B------:R-:W-:Y:S02]  /*9050*/  IMAD.MOV.U32 R31, RZ, RZ, 0x1 ;  /* 0x00000001ff1f7424 */ /* 0x000fe400078e00ff */
[----:B------:R-:W-:Y:S02]  /*9060*/  IMAD.MOV.U32 R32, RZ, RZ, 0x1f ;  /* 0x0000001fff207424 */ /* 0x000fe400078e00ff */
[----:B------:R-:W-:-:S07]  /*9070*/  IMAD.MOV.U32 R29, RZ, RZ, -0x1 ;  /* 0xffffffffff1d7424 */ /* 0x000fce00078e00ff */
[----:B------:R-:W-:Y:S05]  /*9080*/  WARPSYNC.COLLECTIVE R29, `(.L_x_25911) ;  /* 0x000000001d087348 */ /* 0x000fea0003c00000 */
[----:B------:R0:W1:Y:S02]  /*9090*/  SHFL.BFLY P0, R30, R38, R31, R32 ;  /* 0x0c00001f261e7389 */ /* 0x0000640000000020 */
[----:B01----:R-:W-:Y:S01]  /*90a0*/  ENDCOLLECTIVE ;  /* 0x000000000000791b */ /* 0x003fe20003800000 */
.L_x_25911:
[----:B------:R-:W-:Y:S05]  /*90b0*/  BSYNC B1 ;  /* 0x0000000000017941 */ /* 0x000fea0003800000 */
.L_x_25910:
[----:B------:R-:W-:Y:S01]  /*90c0*/  IMAD.MOV.U32 R29, RZ, RZ, R30 ;  /* 0x000000ffff1d7224 */ /* 0x000fe200078e001e */
[----:B------:R-:W-:Y:S06]  /*90d0*/  BRA `(.L_x_25912) ;  /* 0xffffffb400347947 */ /* 0x000fec000383ffff */
.L_x_25874:
        /* <DEDUP_REMOVED lines=8> */
.L_x_25914:
[----:B------:R-:W-:Y:S05]  /*9160*/  BSYNC B0 ;  /* 0x0000000000007941 */ /* 0x000fea0003800000 */
.L_x_25913:
        /* <DEDUP_REMOVED lines=9> */
.L_x_25915:
[----:B------:R-:W-:Y:S02]  /*9200*/  IMAD.MOV.U32 R31, RZ, RZ, 0x4 ;  /* 0x00000004ff1f7424 */ /* 0x000fe400078e00ff */
[----:B------:R-:W-:-:S05]  /*9210*/  IMAD.MOV.U32 R9, RZ, RZ, R30 ;  /* 0x000000ffff097224 */ /* 0x000fca00078e001e */
[----:B------:R-:W-:-:S05]  /*9220*/  FMNMX.FTZ R9, R6, R9, !PT ;  /* 0x0000000906097209 */ /* 0x000fca0007810000 */
[----:B------:R-:W-:-:S07]  /*9230*/  IMAD.MOV.U32 R38, RZ, RZ, R9 ;  /* 0x000000ffff267224 */ /* 0x000fce00078e0009 */
[----:B------:R-:W-:Y:S05]  /*9240*/  WARPSYNC.COLLECTIVE R29, `(.L_x_25916) ;  /* 0x000000001d087348 */ /* 0x000fea0003c00000 */
[----:B------:R0:W1:Y:S02]  /*9250*/  SHFL.BFLY P0, R30, R38, R31, R32 ;  /* 0x0c00001f261e7389 */ /* 0x0000640000000020 */
[----:B01----:R-:W-:Y:S01]  /*9260*/  ENDCOLLECTIVE ;  /* 0x000000000000791b */ /* 0x003fe20003800000 */
.L_x_25916:
[----:B------:R-:W-:Y:S02]  /*9270*/  IMAD.MOV.U32 R31, RZ, RZ, 0x2 ;  /* 0x00000002ff1f7424 */ /* 0x000fe400078e00ff */
[----:B------:R-:W-:-:S05]  /*9280*/  IMAD.MOV.U32 R8, RZ, RZ, R30 ;  /* 0x000000ffff087224 */ /* 0x000fca00078e001e */
[----:B------:R-:W-:-:S05]  /*9290*/  FMNMX.FTZ R11, R9, R8, !PT ;  /* 0x00000008090b7209 */ /* 0x000fca0007810000 */
[----:B------:R-:W-:-:S07]  /*92a0*/  IMAD.MOV.U32 R38, RZ, RZ, R11 ;  /* 0x000000ffff267224 */ /* 0x000fce00078e000b */
[----:B------:R-:W-:Y:S05]  /*92b0*/  WARPSYNC.COLLECTIVE R29, `(.L_x_25917) ;  /* 0x000000001d087348 */ /* 0x000fea0003c00000 */
[----:B------:R0:W1:Y:S02]  /*92c0*/  SHFL.BFLY P0, R30, R38, R31, R32 ;  /* 0x0c00001f261e7389 */ /* 0x0000640000000020 */
[----:B01----:R-:W-:Y:S01]  /*92d0*/  ENDCOLLECTIVE ;  /* 0x000000000000791b */ /* 0x003fe20003800000 */
.L_x_25917:
[----:B------:R-:W-:Y:S01]  /*92e0*/  IMAD.MOV.U32 R8, RZ, RZ, R30 ;  /* 0x000000ffff087224 */ /* 0x000fe200078e001e */
[----:B------:R-:W-:Y:S06]  /*92f0*/  BRA `(.L_x_25918) ;  /* 0xffffffb400407947 */ /* 0x000fec000383ffff */
.L_x_25919:
        /* <DEDUP_REMOVED lines=16> */
.L_x_28478:


//--------------------- .text._ZN4vllm25paged_attention_v1_kernelIffLi120ELi16ELi128ELNS_18Fp8KVCacheDataTypeE0ELb0EEEvPT_PKS2_PKT0_S8_ifPKiSA_iPKfiiiSC_SC_iiiii --------------------------
	.section	.text._ZN4vllm25paged_attention_v1_kernelIffLi120ELi16ELi128ELNS_18Fp8KVCacheDataTypeE0ELb0EEEvPT_PKS2_PKT0_S8_ifPKiSA_iPKfiiiSC_SC_iiiii,"ax",@progbits
	.align	128
        .global         _ZN4vllm25paged_attention_v1_kernelIffLi120ELi16ELi128ELNS_18Fp8KVCacheDataTypeE0ELb0EEEvPT_PKS2_PKT0_S8_ifPKiSA_iPKfiiiSC_SC_iiiii
        .type           _ZN4vllm25paged_attention_v1_kernelIffLi120ELi16ELi128ELNS_18Fp8KVCacheDataTypeE0ELb0EEEvPT_PKS2_PKT0_S8_ifPKiSA_iPKfiiiSC_SC_iiiii,@function
        .size           _ZN4vllm25paged_attention_v1_kernelIffLi120ELi16ELi128ELNS_18Fp8KVCacheDataTypeE0ELb0EEEvPT_PKS2_PKT0_S8_ifPKiSA_iPKfiiiSC_SC_iiiii,(.L_x_28479 - _ZN4vllm25paged_attention_v1_kernelIffLi120ELi16ELi128ELNS_18Fp8KVCacheDataTypeE0ELb0EEEvPT_PKS2_PKT0_S8_ifPKiSA_iPKfiiiSC_SC_iiiii)
        .other          _ZN4vllm25paged_attention_v1_kernelIffLi120ELi16ELi128ELNS_18Fp8KVCacheDataTypeE0ELb0EEEvPT_PKS2_PKT0_S8_ifPKiSA_iPKfiiiSC_SC_iiiii,@"STO_CUDA_ENTRY STV_DEFAULT"
_ZN4vllm25paged_attention_v1_kernelIffLi120ELi16ELi128ELNS_18Fp8KVCacheDataTypeE0ELb0EEEvPT_PKS2_PKT0_S8_ifPKiSA_iPKfiiiSC_SC_iiiii:
.text._ZN4vllm25paged_attention_v1_kernelIffLi120ELi16ELi128ELNS_18Fp8KVCacheDataTypeE0ELb0EEEvPT_PKS2_PKT0_S8_ifPKiSA_iPKfiiiSC_SC_iiiii:
        /* <DEDUP_REMOVED lines=107> */
.L_x_25924:
        /* <DEDUP_REMOVED lines=11> */
.L_x_25923:
[----:B------:R-:W-:Y:S05]  /*0760*/  BSYNC B1 ;  /* 0x0000000000017941 */ /* 0x000fea0003800000 */
.L_x_25922:
        /* <DEDUP_REMOVED lines=15> */
.L_x_25925:
        /* <DEDUP_REMOVED lines=17> */
.L_x_25921:
[----:B------:R-:W-:Y:S05]  /*0970*/  BSYNC B0 ;  /* 0x0000000000007941 */ /* 0x000fea0003800000 */
.L_x_25920:
        /* <DEDUP_REMOVED lines=14> */
[----:B------:R-:W0:Y:S01]  /*0a60*/  S2R R33, SR_CgaCtaId ;  /* 0x0000000000217919 */ /* 0x000e220000008800 */
[----:B------:R-:W-:Y:S01]  /*0a70*/  VIADD R3, R116, 0x4 ;  /* 0x0000000474037836 */ /* 0x000fe20000000000 */
[----:B------:R-:W-:Y:S01]  /*0a80*/  ULDC UR4, c[0x0][0x260] ;  /* 0x0000980000047ab9 */ /* 0x000fe20000000800 */
[----:B------:R-:W-:Y:S01]  /*0a90*/  IMAD.SHL.U32 R113, R2, 0x2, RZ ;  /* 0x0000000202717824 */ /* 0x000fe200078e00ff */
[----:B------:R-:W-:Y:S01]  /*0aa0*/  SHF.R.S32.HI R2, RZ, 0x1f, R5 ;  /* 0x0000001fff027819 */ /* 0x000fe20000011405 */
[C---:B------:R-:W-:Y:S01]  /*0ab0*/  IMAD.SHL.U32 R114, R116.reuse, 0x2, RZ ;  /* 0x0000000274727824 */ /* 0x040fe200078e00ff */
[----:B------:R-:W1:Y:S01]  /*0ac0*/  LDC R51, c[0x0][0x25c] ;  /* 0x00009700ff337b82 */ /* 0x000e620000000800 */
        /* <DEDUP_REMOVED lines=17> */
[----:B------:R-:W-:Y:S01]  /*0be0*/  LOP3.LUT R3, R3, 0xfffffffc, RZ, 0xc0, !PT ;  /* 0xfffffffc03037812 */ /* 0x000fe200078ec0ff */
[----:B------:R-:W-:Y:S01]  /*0bf0*/  IMAD.IADD R113, R113, 0x1, -R4 ;  /* 0x0000000171717824 */ /* 0x000fe200078e0a04 */
[----:B------:R-:W-:Y:S01]  /*0c00*/  LEA.HI R7, R7, R112, RZ, 0x2 ;  /* 0x0000007007077211 */ /* 0x000fe200078f10ff */
        /* <DEDUP_REMOVED lines=12> */
[----:B------:R-:W-:Y:S01]  /*0cd0*/  IMAD.IADD R112, R112, 0x1, -R7 ;  /* 0x0000000170707824 */ /* 0x000fe200078e0a07 */
[----:B------:R-:W-:Y:S01]  /*0ce0*/  LEA.HI R17, R17, R17, RZ, 0x1 ;  /* 0x0000001111117211 */ /* 0x000fe200078f08ff */
[----:B------:R-:W-:Y:S01]  /*0cf0*/  IMAD.SHL.U32 R110, R3, 0x2, RZ ;  /* 0x00000002036e7824 */ /* 0x000fe200078e00ff */
[----:B------:R-:W-:Y:S01]  /*0d00*/  SHF.R.S32.HI R3, RZ, 0x1f, R2 ;  /* 0x0000001fff037819 */ /* 0x000fe20000011402 */
[C---:B------:R-:W-:Y:S01]  /*0d10*/  VIADD R5, R116.reuse, 0xc ;  /* 0x0000000c74057836 */ /* 0x040fe20000000000 */
[----:B------:R-:W-:Y:S01]  /*0d20*/  SHF.R.S32.HI R7, RZ, 0x1f, R4 ;  /* 0x0000001fff077819 */ /* 0x000fe20000011404 */
[----:B------:R-:W-:Y:S01]  /*0d30*/  IMAD.SHL.U32 R75, R19, 0x2, RZ ;  /* 0x00000002134b7824 */ /* 0x000fe200078e00ff */
[----:B------:R-:W-:Y:S01]  /*0d40*/  LEA.HI R3, R3, R2, RZ, 0x2 ;  /* 0x0000000203037211 */ /* 0x000fe200078f10ff */
[----:B------:R-:W-:Y:S01]  /*0d50*/  IMAD.SHL.U32 R108, R5, 0x2, RZ ;  /* 0x00000002056c7824 */ /* 0x000fe200078e00ff */
[----:B------:R-:W-:Y:S01]  /*0d60*/  LEA.HI R7, R7, R4, RZ, 0x2 ;  /* 0x0000000407077211 */ /* 0x000fe200078f10ff */
[----:B------:R-:W-:Y:S01]  /*0d70*/  VIADD R21, R116, 0x34 ;  /* 0x0000003474157836 */ /* 0x000fe20000000000 */
[----:B------:R-:W-:Y:S01]  /*0d80*/  LOP3.LUT R3, R3, 0xfffffffc, RZ, 0xc0, !PT ;  /* 0xfffffffc03037812 */ /* 0x000fe200078ec0ff */
[----:B------:R-:W-:Y:S01]  /*0d90*/  IMAD.IADD R81, R81, 0x1, -R18 ;  /* 0x0000000151517824 */ /* 0x000fe200078e0a12 */
[----:B------:R-:W-:Y:S01]  /*0da0*/  LOP3.LUT R7, R7, 0xfffffffc, RZ, 0xc0, !PT ;  /* 0xfffffffc07077812 */ /* 0x000fe200078ec0ff */
[----:B------:R-:W-:Y:S01]  /*0db0*/  IMAD.SHL.U32 R61, R21, 0x2, RZ ;  /* 0x00000002153d7824 */ /* 0x000fe200078e00ff */
        /* <DEDUP_REMOVED lines=12> */
[----:B------:R-:W-:Y:S01]  /*0e80*/  SHF.R.S32.HI R20, RZ, 0x1f, R75 ;  /* 0x0000001fff147819 */ /* 0x000fe2000001144b */
[----:B------:R-:W-:Y:S01]  /*0e90*/  IMAD.SHL.U32 R4, R4, 0x2, RZ ;  /* 0x0000000204047824 */ /* 0x000fe200078e00ff */
[----:B------:R-:W-:Y:S01]  /*0ea0*/  SHF.R.S32.HI R22, RZ, 0x1f, R61 ;  /* 0x0000001fff167819 */ /* 0x000fe2000001143d */
        /* <DEDUP_REMOVED lines=12> */
[----:B------:R-:W-:Y:S01]  /*0f70*/  IMAD R11, R0, UR4, RZ ;  /* 0x00000004000b7c24 */ /* 0x000fe2000f8e02ff */
        /* <DEDUP_REMOVED lines=89> */
[----:B------:R-:W-:Y:S01]  /*1510*/  LEA.HI R14, R14, R79, RZ, 0x2 ;  /* 0x0000004f0e0e7211 */ /* 0x000fe200078f10ff */
[----:B------:R-:W-:Y:S01]  /*1520*/  IMAD.SHL.U32 R77, R16, 0x2, RZ ;  /* 0x00000002104d7824 */ /* 0x000fe200078e00ff */
[----:B------:R-:W-:Y:S01]  /*1530*/  IADD3 R120, P0, R11, R34, RZ ;  /* 0x000000220b787210 */ /* 0x000fe20007f1e0ff */
[----:B------:R-:W-:Y:S01]  /*1540*/  IMAD.IADD R61, R61, 0x1, -R22 ;  /* 0x000000013d3d7824 */ /* 0x000fe200078e0a16 */
[----:B------:R-:W-:Y:S02]  /*1550*/  LOP3.LUT R14, R14, 0xfffffffc, RZ, 0xc0, !PT ;  /* 0xfffffffc0e0e7812 */ /* 0x000fe400078ec0ff */
[----:B------:R-:W-:Y:S02]  /*1560*/  SHF.R.S32.HI R18, RZ, 0x1f, R77 ;  /* 0x0000001fff127819 */ /* 0x000fe4000001144d */
[----:B------:R-:W-:Y:S01]  /*1570*/  SHF.R.S32.HI R22, RZ, 0x1f, R57 ;  /* 0x0000001fff167819 */ /* 0x000fe20000011439 */
[----:B------:R-:W-:Y:S01]  /*1580*/  IMAD.IADD R79, R79, 0x1, -R14 ;  /* 0x000000014f4f7824 */ /* 0x000fe200078e0a0e */
[----:B------:R-:W-:Y:S01]  /*1590*/  LEA.HI R18, R18, R77, RZ, 0x2 ;  /* 0x0000004d12127211 */ /* 0x000fe200078f10ff */
[----:B------:R-:W-:Y:S01]  /*15a0*/  VIADD R14, R116, 0x36 ;  /* 0x00000036740e7836 */ /* 0x000fe20000000000 */
[----:B------:R-:W-:-:S02]  /*15b0*/  SHF.R.S32.HI R24, RZ, 0x1f, R55 ;  /* 0x0000001fff187819 */ /* 0x000fc40000011437 */
[----:B------:R-:W-:Y:S01]  /*15c0*/  LOP3.LUT R18, R18, 0xfffffffc, RZ, 0xc0, !PT ;  /* 0xfffffffc12127812 */ /* 0x000fe200078ec0ff */
[----:B------:R-:W-:Y:S01]  /*15d0*/  IMAD.SHL.U32 R59, R14, 0x2, RZ ;  /* 0x000000020e3b7824 */ /* 0x000fe200078e00ff */
[----:B------:R-:W-:Y:S02]  /*15e0*/  LEA.HI.X.SX32 R121, R11, R26, 0x1, P0 ;  /* 0x0000001a0b797211 */ /* 0x000fe400000f0eff */
[----:B-----5:R-:W-:Y:S01]  /*15f0*/  FSETP.NEU.FTZ.AND P0, PT, R118, RZ, PT ;  /* 0x000000ff7600720b */ /* 0x020fe20003f1d000 */
[----:B------:R-:W-:Y:S01]  /*1600*/  IMAD.IADD R77, R77, 0x1, -R18 ;  /* 0x000000014d4d7824 */ /* 0x000fe200078e0a12 */
[----:B------:R-:W-:Y:S02]  /*1610*/  SHF.R.S32.HI R18, RZ, 0x1f, R59 ;  /* 0x0000001fff127819 */ /* 0x000fe4000001143b */
        /* <DEDUP_REMOVED lines=39> */
[----:B------:R-:W-:Y:S01]  /*1890*/  MOV R36, 0x400 ;  /* 0x0000040000247802 */ /* 0x000fe20000000f00 */
[----:B------:R-:W-:Y:S01]  /*18a0*/  IMAD.IADD R57, R57, 0x1, -R22 ;  /* 0x0000000139397824 */ /* 0x000fe200078e0a16 */
[----:B------:R-:W-:Y:S01]  /*18b0*/  LOP3.LUT R100, R4, 0xffffffc0, RZ, 0xc0, !PT ;  /* 0xffffffc004647812 */ /* 0x000fe200078ec0ff */
        /* <DEDUP_REMOVED lines=65> */
[C---:B------:R-:W-:Y:S01]  /*1cd0*/  IMAD R122, R123.reuse, 0x10, R72 ;  /* 0x000000107b7a7824 */ /* 0x040fe200078e0248 */
[----:B------:R-:W-:Y:S01]  /*1ce0*/  LEA.HI.X.SX32 R119, R123, R38, 0x1, P0 ;  /* 0x000000267b777211 */ /* 0x000fe200000f0eff */
[----:B------:R-:W-:Y:S01]  /*1cf0*/  IMAD.MOV.U32 R115, RZ, RZ, -0x800001 ;  /* 0xff7fffffff737424 */ /* 0x000fe200078e00ff */
[----:B------:R-:W-:Y:S01]  /*1d00*/  LEA R118, P0, R32, UR4, 0x2 ;  /* 0x0000000420767c11 */ /* 0x000fe2000f8010ff */
[----:B------:R-:W-:-:S03]  /*1d10*/  IMAD.IADD R124, R34, 0x1, R33 ;  /* 0x00000001227c7824 */ /* 0x000fc600078e0221 */
[----:B------:R-:W-:-:S09]  /*1d20*/  LEA.HI.X R119, R32, UR5, R119, 0x2, P0 ;  /* 0x0000000520777c11 */ /* 0x000fd200080f1477 */
.L_x_25932:
[----:B------:R-:W2:Y:S01]  /*1d30*/  LDG.E.CONSTANT R32, desc[UR10][R118.64] ;  /* 0x0000000a76207981 */ /* 0x000ea2000c1e9900 */
[----:B------:R-:W-:Y:S01]  /*1d40*/  VIADD R33, R116, 0x2 ;  /* 0x0000000274217836 */ /* 0x000fe20000000000 */
        /* <DEDUP_REMOVED lines=14> */
[----:B------:R-:W-:Y:S01]  /*1e30*/  LEA.HI.X R63, R32, UR7, R33, 0x2, P2 ;  /* 0x00000007203f7c11 */ /* 0x000fe200090f1421 */
[----:B------:R-:W-:Y:S01]  /*1e40*/  VIADD R32, R116, 0x4 ;  /* 0x0000000474207836 */ /* 0x000fe20000000000 */
[----:B------:R-:W-:-:S04]  /*1e50*/  IADD3 R34, P0, R114, R126, RZ ;  /* 0x0000007e72227210 */ /* 0x000fc80007f1e0ff */
[----:B------:R-:W-:Y:S01]  /*1e60*/  LEA.HI R32, R32, R32, RZ, 0x1 ;  /* 0x0000002020207211 */ /* 0x000fe200078f08ff */
[----:B------:R-:W-:Y:S01]  /*1e70*/  IMAD.X R35, R35, 0x1, R70, P0 ;  /* 0x0000000123237824 */ /* 0x000fe200000e0646 */
[----:B------:R-:W-:Y:S01]  /*1e80*/  LEA R64, P1, R34, UR6, 0x2 ;  /* 0x0000000622407c11 */ /* 0x000fe2000f8210ff */
[----:B------:R-:W2:Y:S01]  /*1e90*/  LDG.E.64.CONSTANT R62, desc[UR10][R62.64] ;  /* 0x0000000a3e3e7981 */ /* 0x000ea2000c1e9b00 */
[----:B------:R-:W-:Y:S01]  /*1ea0*/  SHF.R.S32.HI R36, RZ, 0x1f, R112 ;  /* 0x0000001fff247819 */ /* 0x000fe20000011470 */
[----:B------:R-:W-:Y:S01]  /*1eb0*/  IMAD.SHL.U32 R32, R32, 0x20, RZ ;  /* 0x0000002020207824 */ /* 0x000fe200078e00ff */
[----:B------:R-:W-:-:S04]  /*1ec0*/  LEA.HI.X R65, R34, UR7, R35, 0x2, P1 ;  /* 0x0000000722417c11 */ /* 0x000fc800088f1423 */
[----:B------:R-:W-:Y:S02]  /*1ed0*/  LOP3.LUT R33, R32, 0xffffffc0, RZ, 0xc0, !PT ;  /* 0xffffffc020217812 */ /* 0x000fe400078ec0ff */
[----:B------:R-:W3:Y:S02]  /*1ee0*/  LDG.E.64.CONSTANT R64, desc[UR10][R64.64] ;  /* 0x0000000a40407981 */ /* 0x000ee4000c1e9b00 */
[--C-:B------:R-:W-:Y:S02]  /*1ef0*/  SHF.R.S32.HI R37, RZ, 0x1f, R33.reuse ;  /* 0x0000001fff257819 */ /* 0x100fe40000011421 */
[----:B------:R-:W-:-:S04]  /*1f00*/  IADD3 R32, P2, P3, R112, R126, R33 ;  /* 0x0000007e70207210 */ /* 0x000fc80007b5e021 */
[----:B------:R-:W-:Y:S02]  /*1f10*/  IADD3.X R33, R36, R70, R37, P2, P3 ;  /* 0x0000004624217210 */ /* 0x000fe400017e6425 */
[C---:B------:R-:W-:Y:S01]  /*1f20*/  LEA R66, P0, R32.reuse, UR6, 0x2 ;  /* 0x0000000620427c11 */ /* 0x040fe2000f8010ff */
[----:B------:R-:W-:Y:S03]  /*1f30*/  LDS.128 R36, [R2+0x10] ;  /* 0x0000100002247984 */ /* 0x000fe60000000c00 */
[----:B------:R-:W-:Y:S01]  /*1f40*/  LEA.HI.X R67, R32, UR7, R33, 0x2, P0 ;  /* 0x0000000720437c11 */ /* 0x000fe200080f1421 */
[----:B------:R-:W-:-:S05]  /*1f50*/  VIADD R32, R116, 0x6 ;  /* 0x0000000674207836 */ /* 0x000fca0000000000 */
[----:B------:R-:W-:Y:S01]  /*1f60*/  LEA.HI R32, R32, R32, RZ, 0x1 ;  /* 0x0000002020207211 */ /* 0x000fe200078f08ff */
[----:B------:R-:W4:Y:S04]  /*1f70*/  LDG.E.64.CONSTANT R66, desc[UR10][R66.64] ;  /* 0x0000000a42427981 */ /* 0x000f28000c1e9b00 */
        /* <DEDUP_REMOVED lines=8> */
[----:B------:R-:W5:Y:S01]  /*2000*/  LDG.E.64.CONSTANT R42, desc[UR10][R42.64] ;  /* 0x0000000a2a2a7981 */ /* 0x000f62000c1e9b00 */
        /* <DEDUP_REMOVED lines=9> */
[----:B------:R-:W-:Y:S02]  /*20a0*/  LEA.HI.X R41, R32, UR7, R33, 0x2, P0 ;  /* 0x0000000720297c11 */ /* 0x000fe400080f1421 */
[----:B------:R-:W2:Y:S04]  /*20b0*/  LDS.128 R32, [R2] ;  /* 0x0000000002207984 */ /* 0x000ea80000000c00 */
[----:B------:R-:W5:Y:S01]  /*20c0*/  LDG.E.64.CONSTANT R40, desc[UR10][R40.64] ;  /* 0x0000000a28287981 */ /* 0x000f62000c1e9b00 */
[----:B--2---:R-:W-:-:S04]  /*20d0*/  FMUL.FTZ R69, R62, R34 ;  /* 0x000000223e457220 */ /* 0x004fc80000410000 */
[----:B---3--:R-:W-:Y:S01]  /*20e0*/  FFMA.FTZ R69, R64, R32, R69 ;  /* 0x0000002040457223 */ /* 0x008fe20000010045 */
[----:B------:R-:W-:-:S04]  /*20f0*/  FMUL.FTZ R32, R63, R35 ;  /* 0x000000233f207220 */ /* 0x000fc80000410000 */
[----:B------:R-:W-:Y:S01]  /*2100*/  FFMA.FTZ R32, R65, R33, R32 ;  /* 0x0000002141207223 */ /* 0x000fe20000010020 */
[----:B------:R-:W-:-:S05]  /*2110*/  VIADD R33, R116, 0xa ;  /* 0x0000000a74217836 */ /* 0x000fca0000000000 */
[----:B------:R-:W-:-:S05]  /*2120*/  LEA.HI R33, R33, R33, RZ, 0x1 ;  /* 0x0000002121217211 */ /* 0x000fca00078f08ff */
[----:B------:R-:W-:-:S05]  /*2130*/  IMAD.SHL.U32 R33, R33, 0x20, RZ ;  /* 0x0000002021217824 */ /* 0x000fca00078e00ff */
[----:B------:R-:W-:Y:S02]  /*2140*/  LOP3.LUT R33, R33, 0xffffffc0, RZ, 0xc0, !PT ;  /* 0xffffffc021217812 */ /* 0x000fe400078ec0ff */
[----:B------:R-:W-:Y:S02]  /*2150*/  SHF.R.S32.HI R34, RZ, 0x1f, R109 ;  /* 0x0000001fff227819 */ /* 0x000fe4000001146d */
[--C-:B------:R-:W-:Y:S02]  /*2160*/  SHF.R.S32.HI R35, RZ, 0x1f, R33.reuse ;  /* 0x0000001fff237819 */ /* 0x100fe40000011421 */
[----:B------:R-:W-:Y:S01]  /*2170*/  IADD3 R33, P0, P1, R109, R126, R33 ;  /* 0x0000007e6d217210 */ /* 0x000fe2000791e021 */
[----:B----4-:R-:W-:-:S03]  /*2180*/  FFMA.FTZ R65, R66, R36, R69 ;  /* 0x0000002442417223 */ /* 0x010fc60000010045 */
[----:B------:R-:W-:Y:S02]  /*2190*/  IADD3.X R34, R34, R70, R35, P0, P1 ;  /* 0x0000004622227210 */ /* 0x000fe400007e2423 */
[----:B------:R-:W-:Y:S01]  /*21a0*/  LEA R36, P0, R33, UR6, 0x2 ;  /* 0x0000000621247c11 */ /* 0x000fe2000f8010ff */
[----:B------:R-:W-:-:S03]  /*21b0*/  FFMA.FTZ R32, R67, R37, R32 ;  /* 0x0000002543207223 */ /* 0x000fc60000010020 */
[----:B------:R-:W-:Y:S01]  /*21c0*/  LEA.HI.X R37, R33, UR7, R34, 0x2, P0 ;  /* 0x0000000721257c11 */ /* 0x000fe200080f1422 */
[C---:B------:R-:W-:Y:S02]  /*21d0*/  VIADD R33, R116.reuse, 0xc ;  /* 0x0000000c74217836 */ /* 0x040fe40000000000 */
[----:B------:R-:W-:-:S03]  /*21e0*/  VIADD R34, R116, 0xe ;  /* 0x0000000e74227836 */ /* 0x000fc60000000000 */
[----:B------:R-:W2:Y:S01]  /*21f0*/  LDG.E.64.CONSTANT R36, desc[UR10][R36.64] ;  /* 0x0000000a24247981 */ /* 0x000ea2000c1e9b00 */
[----:B------:R-:W-:Y:S02]  /*2200*/  LEA.HI R33, R33, R33, RZ, 0x1 ;  /* 0x0000002121217211 */ /* 0x000fe400078f08ff */
[----:B------:R-:W-:Y:S01]  /*2210*/  LEA.HI R34, R34, R34, RZ, 0x1 ;  /* 0x0000002222227211 */ /* 0x000fe200078f08ff */
[----:B-----5:R-:W-:Y:S01]  /*2220*/  FFMA.FTZ R65, R42, R38, R65 ;  /* 0x000000262a417223 */ /* 0x020fe20000010041 */
[----:B------:R-:W-:Y:S01]  /*2230*/  FFMA.FTZ R38, R43, R39, R32 ;  /* 0x000000272b267223 */ /* 0x000fe20000010020 */
[----:B------:R-:W-:Y:S02]  /*2240*/  IMAD.SHL.U32 R39, R33, 0x20, RZ ;  /* 0x0000002021277824 */ /* 0x000fe400078e00ff */
[----:B------:R-:W-:Y:S02]  /*2250*/  IMAD.SHL.U32 R42, R34, 0x20, RZ ;  /* 0x00000020222a7824 */ /* 0x000fe400078e00ff */
[----:B------:R-:W0:Y:S01]  /*2260*/  LDS.128 R32, [R2+0x20] ;  /* 0x0000200002207984 */ /* 0x000e220000000c00 */
[----:B------:R-:W-:-:S02]  /*2270*/  LOP3.LUT R39, R39, 0xffffffc0, RZ, 0xc0, !PT ;  /* 0xffffffc027277812 */ /* 0x000fc400078ec0ff */
[----:B------:R-:W-:Y:S02]  /*2280*/  SHF.R.S32.HI R62, RZ, 0x1f, R108 ;  /* 0x0000001fff3e7819 */ /* 0x000fe4000001146c */
[--C-:B------:R-:W-:Y:S02]  /*2290*/  SHF.R.S32.HI R63, RZ, 0x1f, R39.reuse ;  /* 0x0000001fff3f7819 */ /* 0x100fe40000011427 */
[----:B------:R-:W-:Y:S02]  /*22a0*/  IADD3 R43, P0, P1, R108, R126, R39 ;  /* 0x0000007e6c2b7210 */ /* 0x000fe4000791e027 */
[----:B------:R-:W-:Y:S02]  /*22b0*/  LOP3.LUT R42, R42, 0xffffffc0, RZ, 0xc0, !PT ;  /* 0xffffffc02a2a7812 */ /* 0x000fe400078ec0ff */
[----:B------:R-:W-:Y:S02]  /*22c0*/  IADD3.X R62, R62, R70, R63, P0, P1 ;  /* 0x000000463e3e7210 */ /* 0x000fe400007e243f */
[----:B------:R-:W-:-:S02]  /*22d0*/  SHF.R.S32.HI R63, RZ, 0x1f, R42 ;  /* 0x0000001fff3f7819 */ /* 0x000fc4000001142a */
[----:B------:R-:W-:Y:S02]  /*22e0*/  IADD3 R39, P0, P1, R107, R126, R42 ;  /* 0x0000007e6b277210 */ /* 0x000fe4000791e02a */
[----:B------:R-:W-:-:S04]  /*22f0*/  SHF.R.S32.HI R42, RZ, 0x1f, R107 ;  /* 0x0000001fff2a7819 */ /* 0x000fc8000001146b */
[----:B------:R-:W-:Y:S02]  /*2300*/  IADD3.X R42, R42, R70, R63, P0, P1 ;  /* 0x000000462a2a7210 */ /* 0x000fe400007e243f */
[----:B------:R-:W-:-:S04]  /*2310*/  LEA R66, P0, R43, UR6, 0x2 ;  /* 0x000000062b427c11 */ /* 0x000fc8000f8010ff */
[----:B------:R-:W-:Y:S02]  /*2320*/  LEA.HI.X R67, R43, UR7, R62, 0x2, P0 ;  /* 0x000000072b437c11 */ /* 0x000fe400080f143e */
[----:B------:R-:W-:-:S04]  /*2330*/  LEA R62, P0, R39, UR6, 0x2 ;  /* 0x00000006273e7c11 */ /* 0x000fc8000f8010ff */
[----:B------:R-:W-:Y:S01]  /*2340*/  LEA.HI.X R63, R39, UR7, R42, 0x2, P0 ;  /* 0x00000007273f7c11 */ /* 0x000fe200080f142a */
[----:B------:R-:W3:Y:S05]  /*2350*/  LDG.E.64.CONSTANT R66, desc[UR10][R66.64] ;  /* 0x0000000a42427981 */ /* 0x000eea000c1e9b00 */
[----:B------:R-:W4:Y:S01]  /*2360*/  LDG.E.64.CONSTANT R62, desc[UR10][R62.64] ;  /* 0x0000000a3e3e7981 */ /* 0x000f22000c1e9b00 */
[----:B0-----:R-:W-:Y:S01]  /*2370*/  FFMA.FTZ R39, R40, R32, R65 ;  /* 0x0000002028277223 */ /* 0x001fe20000010041 */
[----:B------:R-:W-:-:S05]  /*2380*/  VIADD R32, R116, 0x10 ;  /* 0x0000001074207836 */ /* 0x000fca0000000000 */
[----:B------:R-:W-:Y:S01]  /*2390*/  LEA.HI R40, R32, R32, RZ, 0x1 ;  /* 0x0000002020287211 */ /* 0x000fe200078f08ff */
[----:B------:R-:W-:-:S05]  /*23a0*/  VIADD R32, R116, 0x12 ;  /* 0x0000001274207836 */ /* 0x000fca0000000000 */
[----:B------:R-:W-:Y:S01]  /*23b0*/  LEA.HI R32, R32, R32, RZ, 0x1 ;  /* 0x0000002020207211 */ /* 0x000fe200078f08ff */
[----:B------:R-:W-:-:S04]  /*23c0*/  IMAD.SHL.U32 R40, R40, 0x20, RZ ;  /* 0x0000002028287824 */ /* 0x000fc800078e00ff */
[----:B------:R-:W-:Y:S01]  /*23d0*/  IMAD.SHL.U32 R32, R32, 0x20, RZ ;  /* 0x0000002020207824 */ /* 0x000fe200078e00ff */
[----:B------:R-:W-:Y:S02]  /*23e0*/  LOP3.LUT R43, R40, 0xffffffc0, RZ, 0xc0, !PT ;  /* 0xffffffc0282b7812 */ /* 0x000fe400078ec0ff */
[----:B------:R-:W-:Y:S02]  /*23f0*/  SHF.R.S32.HI R65, RZ, 0x1f, R106 ;  /* 0x0000001fff417819 */ /* 0x000fe4000001146a */
[----:B------:R-:W-:Y:S02]  /*2400*/  LOP3.LUT R40, R32, 0xffffffc0, RZ, 0xc0, !PT ;  /* 0xffffffc020287812 */ /* 0x000fe400078ec0ff */
[--C-:B------:R-:W-:Y:S02]  /*2410*/  SHF.R.S32.HI R42, RZ, 0x1f, R43.reuse ;  /* 0x0000001fff2a7819 */ /* 0x100fe4000001142b */
[----:B------:R-:W-:Y:S02]  /*2420*/  IADD3 R32, P0, P1, R106, R126, R43 ;  /* 0x0000007e6a207210 */ /* 0x000fe4000791e02b */
[----:B------:R-:W-:-:S02]  /*2430*/  SHF.R.S32.HI R43, RZ, 0x1f, R40 ;  /* 0x0000001fff2b7819 */ /* 0x000fc40000011428 */
[----:B------:R-:W-:Y:S02]  /*2440*/  IADD3.X R65, R65, R70, R42, P0, P1 ;  /* 0x0000004641417210 */ /* 0x000fe400007e242a */
[----:B------:R-:W-:Y:S02]  /*2450*/  IADD3 R40, P0, P1, R105, R126, R40 ;  /* 0x0000007e69287210 */ /* 0x000fe4000791e028 */
[----:B------:R-:W-:-:S04]  /*2460*/  SHF.R.S32.HI R42, RZ, 0x1f, R105 ;  /* 0x0000001fff2a7819 */ /* 0x000fc80000011469 */
[----:B------:R-:W-:Y:S02]  /*2470*/  IADD3.X R43, R42, R70, R43, P0, P1 ;  /* 0x000000462a2b7210 */ /* 0x000fe400007e242b */
[----:B------:R-:W-:-:S04]  /*2480*/  LEA R64, P0, R32, UR6, 0x2 ;  /* 0x0000000620407c11 */ /* 0x000fc8000f8010ff */
[----:B------:R-:W-:Y:S02]  /*2490*/  LEA.HI.X R65, R32, UR7, R65, 0x2, P0 ;  /* 0x0000000720417c11 */ /* 0x000fe400080f1441 */
[----:B------:R-:W-:-:S04]  /*24a0*/  LEA R42, P0, R40, UR6, 0x2 ;  /* 0x00000006282a7c11 */ /* 0x000fc8000f8010ff */
[----:B------:R-:W-:Y:S01]  /*24b0*/  LEA.HI.X R43, R40, UR7, R43, 0x2, P0 ;  /* 0x00000007282b7c11 */ /* 0x000fe200080f142b */
[----:B------:R-:W5:Y:S05]  /*24c0*/  LDG.E.64.CONSTANT R64, desc[UR10][R64.64] ;  /* 0x0000000a40407981 */ /* 0x000f6a000c1e9b00 */
[----:B------:R-:W5:Y:S01]  /*24d0*/  LDG.E.64.CONSTANT R42, desc[UR10][R42.64] ;  /* 0x0000000a2a2a7981 */ /* 0x000f62000c1e9b00 */
[----:B------:R-:W-:-:S05]  /*24e0*/  VIADD R32, R116, 0x14 ;  /* 0x0000001474207836 */ /* 0x000fca0000000000 */
[----:B------:R-:W-:Y:S01]  /*24f0*/  LEA.HI R32, R32, R32, RZ, 0x1 ;  /* 0x0000002020207211 */ /* 0x000fe200078f08ff */
[----:B------:R-:W-:-:S04]  /*2500*/  FFMA.FTZ R38, R41, R33, R38 ;  /* 0x0000002129267223 */ /* 0x000fc80000010026 */
        /* <DEDUP_REMOVED lines=13> */
[----:B------:R-:W-:Y:S01]  /*25e0*/  FFMA.FTZ R36, R67, R37, R32 ;  /* 0x0000002543247223 */ /* 0x000fe20000010020 */
[----:B------:R-:W-:Y:S02]  /*25f0*/  SHF.R.S32.HI R32, RZ, 0x1f, R103 ;  /* 0x0000001fff207819 */ /* 0x000fe40000011467 */
[--C-:B------:R-:W-:Y:S01]  /*2600*/  SHF.R.S32.HI R67, RZ, 0x1f, R102.reuse ;  /* 0x0000001fff437819 */ /* 0x100fe20000011466 */
[----:B----4-:R-:W-:Y:S01]  /*2610*/  FFMA.FTZ R37, R62, R38, R33 ;  /* 0x000000263e257223 */ /* 0x010fe20000010021 */
[----:B------:R-:W-:-:S04]  /*2620*/  IADD3 R38, P0, P1, R103, R126, R102 ;  /* 0x0000007e67267210 */ /* 0x000fc8000791e066 */
[----:B------:R-:W-:Y:S02]  /*2630*/  IADD3.X R67, R32, R70, R67, P0, P1 ;  /* 0x0000004620437210 */ /* 0x000fe400007e2443 */
[----:B------:R-:W5:Y:S01]  /*2640*/  LDS.128 R32, [R2+0x40] ;  /* 0x0000400002207984 */ /* 0x000f620000000c00 */
[----:B------:R-:W-:-:S04]  /*2650*/  LEA R66, P0, R38, UR6, 0x2 ;  /* 0x0000000626427c11 */ /* 0x000fc8000f8010ff */
[----:B------:R-:W-:-:S06]  /*2660*/  LEA.HI.X R67, R38, UR7, R67, 0x2, P0 ;  /* 0x0000000726437c11 */ /* 0x000fcc00080f1443 */
[----:B------:R-:W2:Y:S01]  /*2670*/  LDG.E.64.CONSTANT R66, desc[UR10][R66.64] ;  /* 0x0000000a42427981 */ /* 0x000ea2000c1e9b00 */
[----:B------:R-:W-:Y:S01]  /*2680*/  FFMA.FTZ R36, R63, R39, R36 ;  /* 0x000000273f247223 */ /* 0x000fe20000010024 */
[----:B-----5:R-:W-:-:S03]  /*2690*/  FFMA.FTZ R37, R64, R32, R37 ;  /* 0x0000002040257223 */ /* 0x020fc60000010025 */
[----:B------:R-:W-:Y:S01]  /*26a0*/  FFMA.FTZ R64, R65, R33, R36 ;  /* 0x0000002141407223 */ /* 0x000fe20000010024 */
[----:B------:R-:W-:Y:S01]  /*26b0*/  IADD3 R33, P0, P1, R101, R126, R100 ;  /* 0x0000007e65217210 */ /* 0x000fe2000791e064 */
[----:B------:R-:W-:-:S03]  /*26c0*/  FFMA.FTZ R69, R42, R34, R37 ;  /* 0x000000222a457223 */ /* 0x000fc60000010025 */
[----:B------:R-:W-:Y:S02]  /*26d0*/  IADD3.X R36, R49, R70, R50, P0, P1 ;  /* 0x0000004631247210 */ /* 0x000fe400007e2432 */
[----:B------:R-:W-:Y:S02]  /*26e0*/  LEA R32, P2, R33, UR6, 0x2 ;  /* 0x0000000621207c11 */ /* 0x000fe4000f8410ff */
[----:B------:R-:W-:Y:S02]  /*26f0*/  IADD3 R34, P0, P1, R99, R126, R98 ;  /* 0x0000007e63227210 */ /* 0x000fe4000791e062 */
[----:B------:R-:W-:Y:S02]  /*2700*/  LEA.HI.X R33, R33, UR7, R36, 0x2, P2 ;  /* 0x0000000721217c11 */ /* 0x000fe400090f1424 */
[----:B------:R-:W-:Y:S02]  /*2710*/  IADD3.X R37, R47, R70, R48, P0, P1 ;  /* 0x000000462f257210 */ /* 0x000fe400007e2430 */
[----:B------:R-:W-:-:S02]  /*2720*/  LEA R62, P2, R34, UR6, 0x2 ;  /* 0x00000006223e7c11 */ /* 0x000fc4000f8410ff */
[----:B------:R-:W3:Y:S02]  /*2730*/  LDG.E.64.CONSTANT R32, desc[UR10][R32.64] ;  /* 0x0000000a20207981 */ /* 0x000ee4000c1e9b00 */
[----:B------:R-:W-:Y:S02]  /*2740*/  LEA.HI.X R63, R34, UR7, R37, 0x2, P2 ;  /* 0x00000007223f7c11 */ /* 0x000fe400090f1425 */
[----:B------:R-:W0:Y:S04]  /*2750*/  LDS.128 R36, [R2+0x50] ;  /* 0x0000500002247984 */ /* 0x000e280000000c00 */
[----:B------:R-:W4:Y:S01]  /*2760*/  LDG.E.64.CONSTANT R62, desc[UR10][R62.64] ;  /* 0x0000000a3e3e7981 */ /* 0x000f22000c1e9b00 */
[----:B------:R-:W-:Y:S01]  /*2770*/  FFMA.FTZ R34, R43, R35, R64 ;  /* 0x000000232b227223 */ /* 0x000fe20000010040 */
[----:B------:R-:W-:-:S04]  /*2780*/  IADD3 R35, P0, P1, R97, R126, R96 ;  /* 0x0000007e61237210 */ /* 0x000fc8000791e060 */
[----:B------:R-:W-:Y:S02]  /*2790*/  LEA R64, P2, R35, UR6, 0x2 ;  /* 0x0000000623407c11 */ /* 0x000fe4000f8410ff */
[----:B------:R-:W-:-:S04]  /*27a0*/  IADD3.X R42, R45, R70, R46, P0, P1 ;  /* 0x000000462d2a7210 */ /* 0x000fc800007e242e */
[----:B------:R-:W-:-:S06]  /*27b0*/  LEA.HI.X R65, R35, UR7, R42, 0x2, P2 ;  /* 0x0000000723417c11 */ /* 0x000fcc00090f142a */
[----:B------:R-:W5:Y:S01]  /*27c0*/  LDG.E.64.CONSTANT R64, desc[UR10][R64.64] ;  /* 0x0000000a40407981 */ /* 0x000f62000c1e9b00 */
[----:B0-----:R-:W-:Y:S01]  /*27d0*/  FFMA.FTZ R35, R40, R36, R69 ;  /* 0x0000002428237223 */ /* 0x001fe20000010045 */
[----:B------:R-:W-:-:S04]  /*27e0*/  IADD3 R36, P0, P1, R95, R126, R94 ;  /* 0x0000007e5f247210 */ /* 0x000fc8000791e05e */
[----:B------:R-:W-:Y:S02]  /*27f0*/  LEA R42, P2, R36, UR6, 0x2 ;  /* 0x00000006242a7c11 */ /* 0x000fe4000f8410ff */
[----:B------:R-:W-:-:S04]  /*2800*/  IADD3.X R43, R31, R70, R44, P0, P1 ;  /* 0x000000461f2b7210 */ /* 0x000fc800007e242c */
[----:B------:R-:W-:-:S06]  /*2810*/  LEA.HI.X R43, R36, UR7, R43, 0x2, P2 ;  /* 0x00000007242b7c11 */ /* 0x000fcc00090f142b */
[----:B------:R-:W5:Y:S01]  /*2820*/  LDG.E.64.CONSTANT R42, desc[UR10][R42.64] ;  /* 0x0000000a2a2a7981 */ /* 0x000f62000c1e9b00 */
[----:B------:R-:W-:Y:S01]  /*2830*/  IADD3 R36, P0, P1, R93, R126, R92 ;  /* 0x0000007e5d247210 */ /* 0x000fe2000791e05c */
[----:B------:R-:W-:-:S03]  /*2840*/  FFMA.FTZ R34, R41, R37, R34 ;  /* 0x0000002529227223 */ /* 0x000fc60000010022 */
[----:B------:R-:W-:Y:S02]  /*2850*/  LEA R40, P2, R36, UR6, 0x2 ;  /* 0x0000000624287c11 */ /* 0x000fe4000f8410ff */
[----:B------:R-:W-:-:S04]  /*2860*/  IADD3.X R37, R16, R70, R29, P0, P1 ;  /* 0x0000004610257210 */ /* 0x000fc800007e241d */
[----:B------:R-:W-:-:S06]  /*2870*/  LEA.HI.X R41, R36, UR7, R37, 0x2, P2 ;  /* 0x0000000724297c11 */ /* 0x000fcc00090f1425 */
[----:B------:R-:W5:Y:S01]  /*2880*/  LDG.E.64.CONSTANT R40, desc[UR10][R40.64] ;  /* 0x0000000a28287981 */ /* 0x000f62000c1e9b00 */
[----:B--2---:R-:W-:Y:S01]  /*2890*/  FFMA.FTZ R35, R66, R38, R35 ;  /* 0x0000002642237223 */ /* 0x004fe20000010023 */
[----:B------:R-:W-:Y:S02]  /*28a0*/  FFMA.FTZ R34, R67, R39, R34 ;  /* 0x0000002743227223 */ /* 0x000fe40000010022 */
[----:B------:R-:W3:Y:S02]  /*28b0*/  LDS.128 R36, [R2+0x60] ;  /* 0x0000600002247984 */ /* 0x000ee40000000c00 */
[----:B---3--:R-:W-:Y:S01]  /*28c0*/  FFMA.FTZ R35, R32, R36, R35 ;  /* 0x0000002420237223 */ /* 0x008fe20000010023 */
[----:B------:R-:W-:-:S03]  /*28d0*/  FFMA.FTZ R36, R33, R37, R34 ;  /* 0x0000002521247223 */ /* 0x000fc60000010022 */
[----:B----4-:R-:W-:Y:S02]  /*28e0*/  FFMA.FTZ R37, R62, R38, R35 ;  /* 0x000000263e257223 */ /* 0x010fe40000010023 */
[----:B------:R-:W5:Y:S01]  /*28f0*/  LDS.128 R32, [R2+0x70] ;  /* 0x0000700002207984 */ /* 0x000f620000000c00 */
[----:B------:R-:W-:-:S04]  /*2900*/  IADD3 R38, P0, P1, R91, R126, R90 ;  /* 0x0000007e5b267210 */ /* 0x000fc8000791e05a */
[----:B------:R-:W-:Y:S02]  /*2910*/  LEA R68, P2, R38, UR6, 0x2 ;  /* 0x0000000626447c11 */ /* 0x000fe4000f8410ff */
[----:B------:R-:W-:-:S04]  /*2920*/  IADD3.X R67, R18, R70, R3, P0, P1 ;  /* 0x0000004612437210 */ /* 0x000fc800007e2403 */
[----:B------:R-:W-:-:S06]  /*2930*/  LEA.HI.X R69, R38, UR7, R67, 0x2, P2 ;  /* 0x0000000726457c11 */ /* 0x000fcc00090f1443 */
[----:B------:R-:W2:Y:S01]  /*2940*/  LDG.E.64.CONSTANT R68, desc[UR10][R68.64] ;  /* 0x0000000a44447981 */ /* 0x000ea2000c1e9b00 */
[----:B------:R-:W-:Y:S01]  /*2950*/  FFMA.FTZ R36, R63, R39, R36 ;  /* 0x000000273f247223 */ /* 0x000fe20000010024 */
[----:B-----5:R-:W-:-:S03]  /*2960*/  FFMA.FTZ R63, R64, R32, R37 ;  /* 0x00000020403f7223 */ /* 0x020fc60000010025 */
[----:B------:R-:W-:Y:S02]  /*2970*/  FFMA.FTZ R64, R65, R33, R36 ;  /* 0x0000002141407223 */ /* 0x000fe40000010024 */
[----:B------:R-:W0:Y:S01]  /*2980*/  LDS.128 R36, [R2+0x80] ;  /* 0x0000800002247984 */ /* 0x000e220000000c00 */
[----:B------:R-:W-:-:S04]  /*2990*/  IADD3 R33, P0, P1, R89, R126, R88 ;  /* 0x0000007e59217210 */ /* 0x000fc8000791e058 */
[----:B------:R-:W-:Y:S02]  /*29a0*/  LEA R32, P2, R33, UR6, 0x2 ;  /* 0x0000000621207c11 */ /* 0x000fe4000f8410ff */
[----:B------:R-:W-:Y:S01]  /*29b0*/  IADD3.X R62, R17, R70, R4, P0, P1 ;  /* 0x00000046113e7210 */ /* 0x000fe200007e2404 */
[----:B------:R-:W-:Y:S01]  /*29c0*/  FFMA.FTZ R65, R42, R34, R63 ;  /* 0x000000222a417223 */ /* 0x000fe2000001003f */
[----:B------:R-:W-:Y:S02]  /*29d0*/  IADD3 R34, P0, P1, R87, R126, R86 ;  /* 0x0000007e57227210 */ /* 0x000fe4000791e056 */
[----:B------:R-:W-:Y:S02]  /*29e0*/  LEA.HI.X R33, R33, UR7, R62, 0x2, P2 ;  /* 0x0000000721217c11 */ /* 0x000fe400090f143e */
[----:B------:R-:W-:Y:S02]  /*29f0*/  LEA R62, P2, R34, UR6, 0x2 ;  /* 0x00000006223e7c11 */ /* 0x000fe4000f8410ff */
[----:B------:R-:W-:-:S02]  /*2a00*/  IADD3.X R63, R20, R70, R5, P0, P1 ;  /* 0x00000046143f7210 */ /* 0x000fc400007e2405 */
[----:B------:R-:W3:Y:S02]  /*2a10*/  LDG.E.64.CONSTANT R32, desc[UR10][R32.64] ;  /* 0x0000000a20207981 */ /* 0x000ee4000c1e9b00 */
[----:B------:R-:W-:-:S06]  /*2a20*/  LEA.HI.X R63, R34, UR7, R63, 0x2, P2 ;  /* 0x00000007223f7c11 */ /* 0x000fcc00090f143f */
[----:B------:R-:W4:Y:S01]  /*2a30*/  LDG.E.64.CONSTANT R62, desc[UR10][R62.64] ;  /* 0x0000000a3e3e7981 */ /* 0x000f22000c1e9b00 */
[----:B------:R-:W-:Y:S01]  /*2a40*/  FFMA.FTZ R34, R43, R35, R64 ;  /* 0x000000232b227223 */ /* 0x000fe20000010040 */
[----:B0-----:R-:W-:Y:S01]  /*2a50*/  FFMA.FTZ R35, R40, R36, R65 ;  /* 0x0000002428237223 */ /* 0x001fe20000010041 */
[----:B------:R-:W-:-:S04]  /*2a60*/  IADD3 R36, P0, P1, R85, R126, R84 ;  /* 0x0000007e55247210 */ /* 0x000fc8000791e054 */
[----:B------:R-:W-:Y:S02]  /*2a70*/  LEA R66, P2, R36, UR6, 0x2 ;  /* 0x0000000624427c11 */ /* 0x000fe4000f8410ff */
[----:B------:R-:W-:-:S04]  /*2a80*/  IADD3.X R43, R19, R70, R6, P0, P1 ;  /* 0x00000046132b7210 */ /* 0x000fc800007e2406 */
[----:B------:R-:W-:Y:S02]  /*2a90*/  LEA.HI.X R67, R36, UR7, R43, 0x2, P2 ;  /* 0x0000000724437c11 */ /* 0x000fe400090f142b */
[----:B------:R-:W-:-:S04]  /*2aa0*/  IADD3 R36, P0, P1, R83, R126, R82 ;  /* 0x0000007e53247210 */ /* 0x000fc8000791e052 */
[----:B------:R-:W-:Y:S01]  /*2ab0*/  LEA R64, P2, R36, UR6, 0x2 ;  /* 0x0000000624407c11 */ /* 0x000fe2000f8410ff */
[----:B------:R-:W5:Y:S01]  /*2ac0*/  LDG.E.64.CONSTANT R66, desc[UR10][R66.64] ;  /* 0x0000000a42427981 */ /* 0x000f62000c1e9b00 */
        /* <DEDUP_REMOVED lines=19> */
[----:B------:R-:W-:-:S06]  /*2c00*/  LEA.HI.X R43, R38, UR7, R43, 0x2, P2 ;  /* 0x00000007262b7c11 */ /* 0x000fcc00090f142b */
[----:B------:R-:W2:Y:S01]  /*2c10*/  LDG.E.64.CONSTANT R42, desc[UR10][R42.64] ;  /* 0x0000000a2a2a7981 */ /* 0x000ea2000c1e9b00 */
[----:B------:R-:W-:Y:S01]  /*2c20*/  FFMA.FTZ R36, R63, R39, R36 ;  /* 0x000000273f247223 */ /* 0x000fe20000010024 */
[----:B------:R-:W-:-:S04]  /*2c30*/  IADD3 R62, P0, P1, R77, R126, R76 ;  /* 0x0000007e4d3e7210 */ /* 0x000fc8000791e04c */
[----:B------:R-:W-:Y:S02]  /*2c40*/  LEA R72, P2, R62, UR6, 0x2 ;  /* 0x000000063e487c11 */ /* 0x000fe4000f8410ff */
[----:B------:R-:W-:Y:S01]  /*2c50*/  IADD3.X R63, R23, R70, R10, P0, P1 ;  /* 0x00000046173f7210 */ /* 0x000fe200007e240a */
[----:B-----5:R-:W-:Y:S01]  /*2c60*/  FFMA.FTZ R37, R66, R32, R37 ;  /* 0x0000002042257223 */ /* 0x020fe20000010025 */
[----:B------:R-:W-:-:S03]  /*2c70*/  FFMA.FTZ R32, R67, R33, R36 ;  /* 0x0000002143207223 */ /* 0x000fc60000010024 */
[----:B------:R-:W-:Y:S02]  /*2c80*/  FFMA.FTZ R33, R64, R34, R37 ;  /* 0x0000002240217223 */ /* 0x000fe40000010025 */
[----:B------:R-:W0:Y:S01]  /*2c90*/  LDS.128 R36, [R2+0xb0] ;  /* 0x0000b00002247984 */ /* 0x000e220000000c00 */
[----:B------:R-:W-:Y:S02]  /*2ca0*/  IADD3 R34, P0, P1, R75, R126, R74 ;  /* 0x0000007e4b227210 */ /* 0x000fe4000791e04a */
[----:B------:R-:W-:Y:S02]  /*2cb0*/  LEA.HI.X R73, R62, UR7, R63, 0x2, P2 ;  /* 0x000000073e497c11 */ /* 0x000fe400090f143f */
[----:B------:R-:W-:Y:S02]  /*2cc0*/  LEA R62, P2, R34, UR6, 0x2 ;  /* 0x00000006223e7c11 */ /* 0x000fe4000f8410ff */
[----:B------:R-:W-:Y:S02]  /*2cd0*/  IADD3.X R63, R26, R70, R11, P0, P1 ;  /* 0x000000461a3f7210 */ /* 0x000fe400007e240b */
[----:B------:R-:W3:Y:S02]  /*2ce0*/  LDG.E.64.CONSTANT R72, desc[UR10][R72.64] ;  /* 0x0000000a48487981 */ /* 0x000ee4000c1e9b00 */
[----:B------:R-:W-:-:S06]  /*2cf0*/  LEA.HI.X R63, R34, UR7, R63, 0x2, P2 ;  /* 0x00000007223f7c11 */ /* 0x000fcc00090f143f */
[----:B------:R-:W4:Y:S01]  /*2d00*/  LDG.E.64.CONSTANT R62, desc[UR10][R62.64] ;  /* 0x0000000a3e3e7981 */ /* 0x000f22000c1e9b00 */
[----:B------:R-:W-:Y:S01]  /*2d10*/  FFMA.FTZ R32, R65, R35, R32 ;  /* 0x0000002341207223 */ /* 0x000fe20000010020 */
[-C--:B------:R-:W-:Y:S02]  /*2d20*/  IADD3 R35, P0, P1, R59, R126.reuse, R58 ;  /* 0x0000007e3b237210 */ /* 0x080fe4000791e03a */
[----:B------:R-:W-:Y:S01]  /*2d30*/  IADD3 R34, P2, P3, R57, R126, R56 ;  /* 0x0000007e39227210 */ /* 0x000fe20007b5e038 */
[----:B0-----:R-:W-:Y:S01]  /*2d40*/  FFMA.FTZ R33, R40, R36, R33 ;  /* 0x0000002428217223 */ /* 0x001fe20000010021 */
[----:B------:R-:W-:-:S04]  /*2d50*/  IADD3 R36, P4, P5, R61, R126, R60 ;  /* 0x0000007e3d247210 */ /* 0x000fc80007d9e03c */
[----:B------:R-:W-:Y:S02]  /*2d60*/  IADD3.X R65, R25, R70, R12, P4, P5 ;  /* 0x0000004619417210 */ /* 0x000fe400027ea40c */
[----:B------:R-:W-:-:S04]  /*2d70*/  LEA R64, P6, R36, UR6, 0x2 ;  /* 0x0000000624407c11 */ /* 0x000fc8000f8c10ff */
[----:B------:R-:W-:Y:S02]  /*2d80*/  LEA.HI.X R65, R36, UR7, R65, 0x2, P6 ;  /* 0x0000000724417c11 */ /* 0x000fe4000b0f1441 */
[C---:B------:R-:W-:Y:S02]  /*2d90*/  LEA R66, P6, R35.reuse, UR6, 0x2 ;  /* 0x0000000623427c11 */ /* 0x040fe4000f8c10ff */
[-C--:B------:R-:W-:Y:S02]  /*2da0*/  IADD3.X R36, R28, R70.reuse, R13, P0, P1 ;  /* 0x000000461c247210 */ /* 0x080fe400007e240d */
[----:B------:R-:W-:Y:S01]  /*2db0*/  LEA R68, P0, R34, UR6, 0x2 ;  /* 0x0000000622447c11 */ /* 0x000fe2000f8010ff */
[----:B------:R-:W5:Y:S01]  /*2dc0*/  LDG.E.64.CONSTANT R64, desc[UR10][R64.64] ;  /* 0x0000000a40407981 */ /* 0x000f62000c1e9b00 */
[----:B------:R-:W-:Y:S02]  /*2dd0*/  LEA.HI.X R67, R35, UR7, R36, 0x2, P6 ;  /* 0x0000000723437c11 */ /* 0x000fe4000b0f1424 */
[----:B------:R-:W-:-:S02]  /*2de0*/  IADD3.X R35, R27, R70, R14, P2, P3 ;  /* 0x000000461b237210 */ /* 0x000fc400017e640e */
[----:B------:R-:W-:Y:S02]  /*2df0*/  IADD3 R126, P4, P5, R55, R126, R54 ;  /* 0x0000007e377e7210 */ /* 0x000fe40007d9e036 */
[----:B------:R-:W-:Y:S01]  /*2e00*/  LEA.HI.X R69, R34, UR7, R35, 0x2, P0 ;  /* 0x0000000722457c11 */ /* 0x000fe200080f1423 */
[----:B------:R-:W5:Y:S01]  /*2e10*/  LDG.E.64.CONSTANT R66, desc[UR10][R66.64] ;  /* 0x0000000a42427981 */ /* 0x000f62000c1e9b00 */
[----:B------:R-:W-:Y:S02]  /*2e20*/  IADD3.X R35, R30, R70, R15, P4, P5 ;  /* 0x000000461e237210 */ /* 0x000fe400027ea40f */
[C---:B------:R-:W-:Y:S02]  /*2e30*/  LEA R70, P0, R126.reuse, UR6, 0x2 ;  /* 0x000000067e467c11 */ /* 0x040fe4000f8010ff */
[----:B------:R-:W5:Y:S02]  /*2e40*/  LDG.E.64.CONSTANT R68, desc[UR10][R68.64] ;  /* 0x0000000a44447981 */ /* 0x000f64000c1e9b00 */
[----:B------:R-:W-:-:S06]  /*2e50*/  LEA.HI.X R71, R126, UR7, R35, 0x2, P0 ;  /* 0x000000077e477c11 */ /* 0x000fcc00080f1423 */
[----:B------:R-:W5:Y:S01]  /*2e60*/  LDG.E.64.CONSTANT R70, desc[UR10][R70.64] ;  /* 0x0000000a46467981 */ /* 0x000f62000c1e9b00 */
[----:B------:R-:W-:Y:S01]  /*2e70*/  FFMA.FTZ R36, R41, R37, R32 ;  /* 0x0000002529247223 */ /* 0x000fe20000010020 */
[----:B------:R-:W-:Y:S01]  /*2e80*/  UMOV UR4, 0xffffffff ;  /* 0xffffffff00047882 */ /* 0x000fe20000000000 */
[----:B--2---:R-:W-:Y:S02]  /*2e90*/  FFMA.FTZ R37, R42, R38, R33 ;  /* 0x000000262a257223 */ /* 0x004fe40000010021 */
[----:B------:R-:W3:Y:S01]  /*2ea0*/  LDS.128 R32, [R2+0xc0] ;  /* 0x0000c00002207984 */ /* 0x000ee20000000c00 */
[----:B------:R-:W-:-:S03]  /*2eb0*/  FFMA.FTZ R36, R43, R39, R36 ;  /* 0x000000272b247223 */ /* 0x000fc60000010024 */
[----:B------:R-:W-:Y:S01]  /*2ec0*/  LDS.128 R40, [R2+0xe0] ;  /* 0x0000e00002287984 */ /* 0x000fe20000000c00 */
[----:B---3--:R-:W-:Y:S01]  /*2ed0*/  FFMA.FTZ R37, R72, R32, R37 ;  /* 0x0000002048257223 */ /* 0x008fe20000010025 */
[----:B------:R-:W-:-:S03]  /*2ee0*/  FFMA.FTZ R32, R73, R33, R36 ;  /* 0x0000002149207223 */ /* 0x000fc60000010024 */
[----:B----4-:R-:W-:Y:S02]  /*2ef0*/  FFMA.FTZ R33, R62, R34, R37 ;  /* 0x000000223e217223 */ /* 0x010fe40000010025 */
[----:B------:R-:W5:Y:S01]  /*2f00*/  LDS.128 R36, [R2+0xd0] ;  /* 0x0000d00002247984 */ /* 0x000f620000000c00 */
[----:B------:R-:W-:Y:S01]  /*2f10*/  FFMA.FTZ R32, R63, R35, R32 ;  /* 0x000000233f207223 */ /* 0x000fe20000010020 */
[----:B-----5:R-:W-:-:S03]  /*2f20*/  FFMA.FTZ R33, R64, R36, R33 ;  /* 0x0000002440217223 */ /* 0x020fc60000010021 */
[----:B------:R-:W-:Y:S01]  /*2f30*/  FFMA.FTZ R32, R65, R37, R32 ;  /* 0x0000002541207223 */ /* 0x000fe20000010020 */
[----:B------:R-:W-:-:S03]  /*2f40*/  FFMA.FTZ R33, R66, R38, R33 ;  /* 0x0000002642217223 */ /* 0x000fc60000010021 */
[----:B------:R-:W-:Y:S01]  /*2f50*/  FFMA.FTZ R32, R67, R39, R32 ;  /* 0x0000002743207223 */ /* 0x000fe20000010020 */
[----:B------:R-:W-:-:S03]  /*2f60*/  FFMA.FTZ R33, R68, R40, R33 ;  /* 0x0000002844217223 */ /* 0x000fc60000010021 */
[----:B------:R-:W-:Y:S01]  /*2f70*/  FFMA.FTZ R32, R69, R41, R32 ;  /* 0x0000002945207223 */ /* 0x000fe20000010020 */
[----:B------:R-:W-:-:S03]  /*2f80*/  FFMA.FTZ R33, R70, R42, R33 ;  /* 0x0000002a46217223 */ /* 0x000fc60000010021 */
[----:B------:R-:W-:-:S04]  /*2f90*/  FFMA.FTZ R32, R71, R43, R32 ;  /* 0x0000002b47207223 */ /* 0x000fc80000010020 */
[----:B------:R-:W-:Y:S01]  /*2fa0*/  FADD.FTZ R32, R33, R32 ;  /* 0x0000002021207221 */ /* 0x000fe20000010000 */
[----:B------:R-:W-:Y:S06]  /*2fb0*/  BRA.DIV UR4, `(.L_x_25929) ;  /* 0x0000005e04307947 */ /* 0x000fec000b800000 */
[----:B------:R0:W1:Y:S02]  /*2fc0*/  SHFL.BFLY PT, R33, R32, 0x1, 0x1f ;  /* 0x0c201f0020217f89 */ /* 0x00006400000e0000 */
.L_x_25972:
        /* <DEDUP_REMOVED lines=11> */
.L_x_25931:
[----:B------:R-:W-:Y:S05]  /*3080*/  BSYNC B1 ;  /* 0x0000000000017941 */ /* 0x000fea0003800000 */
.L_x_25930:
[----:B------:R-:W-:Y:S01]  /*3090*/  IADD3 R118, P0, R118, 0x10, RZ ;  /* 0x0000001076767810 */ /* 0x000fe20007f1e0ff */
[----:B0-----:R-:W-:Y:S02]  /*30a0*/  VIADD R124, R124, 0x100 ;  /* 0x000001007c7c7836 */ /* 0x001fe40000000000 */
[----:B------:R-:W-:Y:S02]  /*30b0*/  VIADD R122, R122, 0x40 ;  /* 0x000000407a7a7836 */ /* 0x000fe40000000000 */
[----:B------:R-:W-:Y:S01]  /*30c0*/  IMAD.X R119, RZ, RZ, R119, P0 ;  /* 0x000000ffff777224 */ /* 0x000fe200000e0677 */
[----:B------:R-:W-:Y:S07]  /*30d0*/  @!P1 BRA `(.L_x_25932) ;  /* 0xffffffec00149947 */ /* 0x000fee000383ffff */
[----:B------:R-:W-:Y:S05]  /*30e0*/  BRA `(.L_x_25927) ;  /* 0x00000014003c7947 */ /* 0x000fea0003800000 */
.L_x_25928:
        /* <DEDUP_REMOVED lines=8> */
[C---:B------:R-:W-:Y:S02]  /*3170*/  IMAD R72, R71.reuse, 0x10, R72 ;  /* 0x0000001047487824 */ /* 0x040fe400078e0248 */
[C---:B------:R-:W-:Y:S01]  /*3180*/  IMAD R34, R71.reuse, 0x40, R34 ;  /* 0x0000004047227824 */ /* 0x040fe200078e0222 */
[----:B------:R-:W-:Y:S02]  /*3190*/  LEA.HI.X.SX32 R69, R71, R38, 0x1, P0 ;  /* 0x0000002647457211 */ /* 0x000fe400000f0eff */
[----:B------:R-:W-:Y:S01]  /*31a0*/  LEA R68, P0, R32, UR4, 0x2 ;  /* 0x0000000420447c11 */ /* 0x000fe2000f8010ff */
[----:B------:R-:W-:Y:S01]  /*31b0*/  IMAD.IADD R73, R34, 0x1, R33 ;  /* 0x0000000122497824 */ /* 0x000fe200078e0221 */
[----:B------:R-:W-:Y:S02]  /*31c0*/  IADD3 R70, -R117, 0x1, R72 ;  /* 0x0000000175467810 */ /* 0x000fe40007ffe148 */
[----:B------:R-:W-:-:S09]  /*31d0*/  LEA.HI.X R69, R32, UR5, R69, 0x2, P0 ;  /* 0x0000000520457c11 */ /* 0x000fd200080f1445 */
.L_x_25936:
[----:B------:R-:W2:Y:S01]  /*31e0*/  LDG.E.CONSTANT R32, desc[UR10][R68.64] ;  /* 0x0000000a44207981 */ /* 0x000ea2000c1e9900 */
[----:B------:R-:W-:Y:S01]  /*31f0*/  VIADD R33, R116, 0x2 ;  /* 0x0000000274217836 */ /* 0x000fe20000000000 */
[----:B------:R-:W-:Y:S01]  /*3200*/  SHF.R.S32.HI R36, RZ, 0x1f, R113 ;  /* 0x0000001fff247819 */ /* 0x000fe20000011471 */
[----:B------:R-:W-:Y:S01]  /*3210*/  IMAD.MOV.U32 R122, RZ, RZ, R120 ;  /* 0x000000ffff7a7224 */ /* 0x000fe200078e0078 */
[----:B------:R-:W-:Y:S01]  /*3220*/  SHF.R.S32.HI R40, RZ, 0x1f, R114 ;  /* 0x0000001fff287819 */ /* 0x000fe20000011472 */
[----:B------:R-:W-:Y:S01]  /*3230*/  IMAD.MOV.U32 R123, RZ, RZ, R121 ;  /* 0x000000ffff7b7224 */ /* 0x000fe200078e0079 */
        /* <DEDUP_REMOVED lines=14> */
[----:B0-----:R-:W-:Y:S02]  /*3320*/  LEA R38, P1, R34, UR14, 0x2 ;  /* 0x0000000e22267c11 */ /* 0x001fe4000f8210ff */
[----:B------:R-:W-:Y:S02]  /*3330*/  LEA.HI.X R37, R32, UR15, R33, 0x2, P2 ;  /* 0x0000000f20257c11 */ /* 0x000fe400090f1421 */
[----:B------:R-:W-:-:S04]  /*3340*/  LEA.HI.X R39, R34, UR15, R35, 0x2, P1 ;  /* 0x0000000f22277c11 */ /* 0x000fc800088f1423 */
[----:B------:R-:W2:Y:S04]  /*3350*/  LDG.E.64.CONSTANT R36, desc[UR10][R36.64] ;  /* 0x0000000a24247981 */ /* 0x000ea8000c1e9b00 */
        /* <DEDUP_REMOVED lines=11> */
[----:B------:R-:W2:Y:S04]  /*3410*/  LDS.128 R32, [R2] ;  /* 0x0000000002207984 */ /* 0x000ea80000000c00 */
        /* <DEDUP_REMOVED lines=12> */
[----:B--2---:R-:W-:Y:S01]  /*34e0*/  FMUL.FTZ R41, R36, R34 ;  /* 0x0000002224297220 */ /* 0x004fe20000410000 */
[----:B------:R-:W-:Y:S01]  /*34f0*/  FMUL.FTZ R64, R37, R35 ;  /* 0x0000002325407220 */ /* 0x000fe20000410000 */
[----:B------:R-:W-:Y:S02]  /*3500*/  SHF.R.S32.HI R35, RZ, 0x1f, R110 ;  /* 0x0000001fff237819 */ /* 0x000fe4000001146e */
[----:B---3--:R-:W-:Y:S01]  /*3510*/  FFMA.FTZ R41, R38, R32, R41 ;  /* 0x0000002026297223 */ /* 0x008fe20000010029 */
[C---:B------:R-:W-:Y:S02]  /*3520*/  VIADD R32, R116.reuse, 0x8 ;  /* 0x0000000874207836 */ /* 0x040fe40000000000 */
[----:B------:R-:W-:Y:S01]  /*3530*/  FFMA.FTZ R64, R39, R33, R64 ;  /* 0x0000002127407223 */ /* 0x000fe20000010040 */
[----:B------:R-:W-:Y:S02]  /*3540*/  VIADD R33, R116, 0xa ;  /* 0x0000000a74217836 */ /* 0x000fe40000000000 */
[----:B------:R-:W-:-:S03]  /*3550*/  LEA.HI R32, R32, R32, RZ, 0x1 ;  /* 0x0000002020207211 */ /* 0x000fc600078f08ff */
[----:B------:R-:W-:Y:S02]  /*3560*/  LEA.HI R33, R33, R33, RZ, 0x1 ;  /* 0x0000002121217211 */ /* 0x000fe400078f08ff */
[----:B------:R-:W-:-:S03]  /*3570*/  IMAD.SHL.U32 R32, R32, 0x20, RZ ;  /* 0x0000002020207824 */ /* 0x000fc600078e00ff */
[----:B------:R-:W-:Y:S02]  /*3580*/  IMAD.SHL.U32 R34, R33, 0x20, RZ ;  /* 0x0000002021227824 */ /* 0x000fe400078e00ff */
[----:B------:R-:W-:-:S03]  /*3590*/  LOP3.LUT R33, R32, 0xffffffc0, RZ, 0xc0, !PT ;  /* 0xffffffc020217812 */ /* 0x000fc600078ec0ff */
[----:B------:R-:W-:Y:S02]  /*35a0*/  LOP3.LUT R36, R34, 0xffffffc0, RZ, 0xc0, !PT ;  /* 0xffffffc022247812 */ /* 0x000fe400078ec0ff */
[--C-:B------:R-:W-:Y:S02]  /*35b0*/  SHF.R.S32.HI R32, RZ, 0x1f, R33.reuse ;  /* 0x0000001fff207819 */ /* 0x100fe40000011421 */
[-C--:B------:R-:W-:Y:S02]  /*35c0*/  IADD3 R34, P0, P1, R110, R122.reuse, R33 ;  /* 0x0000007a6e227210 */ /* 0x080fe4000791e021 */
[----:B------:R-:W-:Y:S02]  /*35d0*/  SHF.R.S32.HI R38, RZ, 0x1f, R36 ;  /* 0x0000001fff267819 */ /* 0x000fe40000011424 */
[----:B------:R-:W-:Y:S02]  /*35e0*/  IADD3.X R35, R35, R119, R32, P0, P1 ;  /* 0x0000007723237210 */ /* 0x000fe400007e2420 */
[----:B------:R-:W-:-:S02]  /*35f0*/  IADD3 R32, P0, P1, R109, R122, R36 ;  /* 0x0000007a6d207210 */ /* 0x000fc4000791e024 */
[----:B------:R-:W-:-:S04]  /*3600*/  SHF.R.S32.HI R33, RZ, 0x1f, R109 ;  /* 0x0000001fff217819 */ /* 0x000fc8000001146d */
[----:B------:R-:W-:Y:S02]  /*3610*/  IADD3.X R33, R33, R119, R38, P0, P1 ;  /* 0x0000007721217210 */ /* 0x000fe400007e2426 */
[----:B------:R-:W-:-:S04]  /*3620*/  LEA R36, P0, R34, UR14, 0x2 ;  /* 0x0000000e22247c11 */ /* 0x000fc8000f8010ff */
[----:B------:R-:W-:Y:S02]  /*3630*/  LEA.HI.X R37, R34, UR15, R35, 0x2, P0 ;  /* 0x0000000f22257c11 */ /* 0x000fe400080f1423 */
[----:B------:R-:W-:-:S04]  /*3640*/  LEA R38, P0, R32, UR14, 0x2 ;  /* 0x0000000e20267c11 */ /* 0x000fc8000f8010ff */
[----:B------:R-:W2:Y:S01]  /*3650*/  LDG.E.64.CONSTANT R36, desc[UR10][R36.64] ;  /* 0x0000000a24247981 */ /* 0x000ea2000c1e9b00 */
[----:B------:R-:W-:-:S03]  /*3660*/  LEA.HI.X R39, R32, UR15, R33, 0x2, P0 ;  /* 0x0000000f20277c11 */ /* 0x000fc600080f1421 */
[----:B------:R-:W4:Y:S04]  /*3670*/  LDS.128 R32, [R2+0x10] ;  /* 0x0000100002207984 */ /* 0x000f280000000c00 */
[----:B------:R-:W3:Y:S01]  /*3680*/  LDG.E.64.CONSTANT R38, desc[UR10][R38.64] ;  /* 0x0000000a26267981 */ /* 0x000ee2000c1e9b00 */
[----:B----4-:R-:W-:Y:S01]  /*3690*/  FFMA.FTZ R65, R42, R32, R41 ;  /* 0x000000202a417223 */ /* 0x010fe20000010029 */
        /* <DEDUP_REMOVED lines=10> */
[----:B------:R-:W4:Y:S01]  /*3740*/  LDG.E.64.CONSTANT R40, desc[UR10][R40.64] ;  /* 0x0000000a28287981 */ /* 0x000f22000c1e9b00 */
[----:B------:R-:W-:Y:S02]  /*3750*/  VIADD R32, R116, 0xe ;  /* 0x0000000e74207836 */ /* 0x000fe40000000000 */
[----:B------:R-:W-:-:S03]  /*3760*/  FFMA.FTZ R42, R43, R33, R64 ;  /* 0x000000212b2a7223 */ /* 0x000fc60000010040 */
[----:B------:R-:W-:Y:S01]  /*3770*/  LEA.HI R32, R32, R32, RZ, 0x1 ;  /* 0x0000002020207211 */ /* 0x000fe200078f08ff */
[----:B-----5:R-:W-:Y:S01]  /*3780*/  FFMA.FTZ R43, R62, R34, R65 ;  /* 0x000000223e2b7223 */ /* 0x020fe20000010041 */
[----:B------:R-:W-:-:S03]  /*3790*/  FFMA.FTZ R42, R63, R35, R42 ;  /* 0x000000233f2a7223 */ /* 0x000fc6000001002a */
[----:B------:R-:W-:Y:S02]  /*37a0*/  IMAD.SHL.U32 R62, R32, 0x20, RZ ;  /* 0x00000020203e7824 */ /* 0x000fe400078e00ff */
[----:B------:R-:W2:Y:S03]  /*37b0*/  LDS.128 R32, [R2+0x20] ;  /* 0x0000200002207984 */ /* 0x000ea60000000c00 */
        /* <DEDUP_REMOVED lines=9> */
[----:B------:R-:W-:-:S05]  /*3850*/  VIADD R32, R116, 0x10 ;  /* 0x0000001074207836 */ /* 0x000fca0000000000 */
[----:B------:R-:W-:Y:S01]  /*3860*/  LEA.HI R32, R32, R32, RZ, 0x1 ;  /* 0x0000002020207211 */ /* 0x000fe200078f08ff */
[----:B------:R-:W-:-:S04]  /*3870*/  FFMA.FTZ R42, R37, R33, R42 ;  /* 0x00000021252a7223 */ /* 0x000fc8000001002a */
[----:B------:R-:W-:Y:S02]  /*3880*/  IMAD.SHL.U32 R32, R32, 0x20, RZ ;  /* 0x0000002020207824 */ /* 0x000fe400078e00ff */
[----:B---3--:R-:W-:Y:S01]  /*3890*/  FFMA.FTZ R37, R38, R34, R43 ;  /* 0x0000002226257223 */ /* 0x008fe2000001002b */
[----:B------:R-:W-:Y:S02]  /*38a0*/  FFMA.FTZ R64, R39, R35, R42 ;  /* 0x0000002327407223 */ /* 0x000fe4000001002a */
[----:B------:R-:W-:Y:S02]  /*38b0*/  LOP3.LUT R33, R32, 0xffffffc0, RZ, 0xc0, !PT ;  /* 0xffffffc020217812 */ /* 0x000fe400078ec0ff */
[----:B------:R-:W-:Y:S02]  /*38c0*/  SHF.R.S32.HI R34, RZ, 0x1f, R106 ;  /* 0x0000001fff227819 */ /* 0x000fe4000001146a */
[--C-:B------:R-:W-:Y:S02]  /*38d0*/  SHF.R.S32.HI R35, RZ, 0x1f, R33.reuse ;  /* 0x0000001fff237819 */ /* 0x100fe40000011421 */
[----:B------:R-:W-:-:S04]  /*38e0*/  IADD3 R32, P0, P1, R106, R122, R33 ;  /* 0x0000007a6a207210 */ /* 0x000fc8000791e021 */
[----:B------:R-:W-:Y:S02]  /*38f0*/  IADD3.X R33, R34, R119, R35, P0, P1 ;  /* 0x0000007722217210 */ /* 0x000fe400007e2423 */
[----:B------:R-:W-:-:S04]  /*3900*/  LEA R42, P0, R32, UR14, 0x2 ;  /* 0x0000000e202a7c11 */ /* 0x000fc8000f8010ff */
[----:B------:R-:W-:Y:S01]  /*3910*/  LEA.HI.X R43, R32, UR15, R33, 0x2, P0 ;  /* 0x0000000f202b7c11 */ /* 0x000fe200080f1421 */
[----:B------:R-:W-:-:S05]  /*3920*/  VIADD R32, R116, 0x12 ;  /* 0x0000001274207836 */ /* 0x000fca0000000000 */
[----:B------:R-:W-:Y:S01]  /*3930*/  LEA.HI R32, R32, R32, RZ, 0x1 ;  /* 0x0000002020207211 */ /* 0x000fe200078f08ff */
[----:B------:R-:W2:Y:S04]  /*3940*/  LDG.E.64.CONSTANT R42, desc[UR10][R42.64] ;  /* 0x0000000a2a2a7981 */ /* 0x000ea8000c1e9b00 */
[----:B------:R-:W-:Y:S02]  /*3950*/  IMAD.SHL.U32 R36, R32, 0x20, RZ ;  /* 0x0000002020247824 */ /* 0x000fe400078e00ff */
[----:B------:R-:W4:Y:S03]  /*3960*/  LDS.128 R32, [R2+0x30] ;  /* 0x0000300002207984 */ /* 0x000f260000000c00 */
[----:B------:R-:W-:-:S02]  /*3970*/  LOP3.LUT R36, R36, 0xffffffc0, RZ, 0xc0, !PT ;  /* 0xffffffc024247812 */ /* 0x000fc400078ec0ff */
[----:B------:R-:W-:Y:S02]  /*3980*/  SHF.R.S32.HI R39, RZ, 0x1f, R105 ;  /* 0x0000001fff277819 */ /* 0x000fe40000011469 */
[--C-:B------:R-:W-:Y:S02]  /*3990*/  SHF.R.S32.HI R38, RZ, 0x1f, R36.reuse ;  /* 0x0000001fff267819 */ /* 0x100fe40000011424 */
[----:B------:R-:W-:-:S04]  /*39a0*/  IADD3 R36, P0, P1, R105, R122, R36 ;  /* 0x0000007a69247210 */ /* 0x000fc8000791e024 */
[----:B------:R-:W-:Y:S02]  /*39b0*/  IADD3.X R39, R39, R119, R38, P0, P1 ;  /* 0x0000007727277210 */ /* 0x000fe400007e2426 */
[----:B------:R-:W-:-:S04]  /*39c0*/  LEA R38, P0, R36, UR14, 0x2 ;  /* 0x0000000e24267c11 */ /* 0x000fc8000f8010ff */
[----:B------:R-:W-:-:S06]  /*39d0*/  LEA.HI.X R39, R36, UR15, R39, 0x2, P0 ;  /* 0x0000000f24277c11 */ /* 0x000fcc00080f1427 */
        /* <DEDUP_REMOVED lines=13> */
[----:B------:R-:W-:Y:S01]  /*3ab0*/  FFMA.FTZ R64, R41, R33, R64 ;  /* 0x0000002129407223 */ /* 0x000fe20000010040 */
[----:B------:R-:W-:Y:S02]  /*3ac0*/  SHF.R.S32.HI R32, RZ, 0x1f, R103 ;  /* 0x0000001fff207819 */ /* 0x000fe40000011467 */
[--C-:B------:R-:W-:Y:S02]  /*3ad0*/  SHF.R.S32.HI R41, RZ, 0x1f, R102.reuse ;  /* 0x0000001fff297819 */ /* 0x100fe40000011466 */
[----:B------:R-:W-:Y:S01]  /*3ae0*/  IADD3 R40, P0, P1, R103, R122, R102 ;  /* 0x0000007a67287210 */ /* 0x000fe2000791e066 */
[----:B-----5:R-:W-:Y:S01]  /*3af0*/  FFMA.FTZ R65, R62, R34, R65 ;  /* 0x000000223e417223 */ /* 0x020fe20000010041 */
[----:B------:R-:W-:Y:S02]  /*3b00*/  FFMA.FTZ R64, R63, R35, R64 ;  /* 0x000000233f407223 */ /* 0x000fe40000010040 */
[----:B------:R-:W-:-:S02]  /*3b10*/  IADD3.X R41, R32, R119, R41, P0, P1 ;  /* 0x0000007720297210 */ /* 0x000fc400007e2429 */
[----:B------:R-:W2:Y:S01]  /*3b20*/  LDS.128 R32, [R2+0x40] ;  /* 0x0000400002207984 */ /* 0x000ea20000000c00 */
[----:B------:R-:W-:-:S04]  /*3b30*/  LEA R62, P0, R40, UR14, 0x2 ;  /* 0x0000000e283e7c11 */ /* 0x000fc8000f8010ff */
[----:B------:R-:W-:-:S06]  /*3b40*/  LEA.HI.X R63, R40, UR15, R41, 0x2, P0 ;  /* 0x0000000f283f7c11 */ /* 0x000fcc00080f1429 */
[----:B------:R-:W5:Y:S01]  /*3b50*/  LDG.E.64.CONSTANT R62, desc[UR10][R62.64] ;  /* 0x0000000a3e3e7981 */ /* 0x000f62000c1e9b00 */
[----:B--2---:R-:W-:Y:S01]  /*3b60*/  FFMA.FTZ R65, R42, R32, R65 ;  /* 0x000000202a417223 */ /* 0x004fe20000010041 */
[----:B------:R-:W-:Y:S01]  /*3b70*/  IADD3 R32, P0, P1, R101, R122, R100 ;  /* 0x0000007a65207210 */ /* 0x000fe2000791e064 */
[----:B------:R-:W-:-:S03]  /*3b80*/  FFMA.FTZ R64, R43, R33, R64 ;  /* 0x000000212b407223 */ /* 0x000fc60000010040 */
[----:B------:R-:W-:Y:S02]  /*3b90*/  LEA R40, P2, R32, UR14, 0x2 ;  /* 0x0000000e20287c11 */ /* 0x000fe4000f8410ff */
[----:B------:R-:W-:-:S04]  /*3ba0*/  IADD3.X R33, R49, R119, R50, P0, P1 ;  /* 0x0000007731217210 */ /* 0x000fc800007e2432 */
[----:B------:R-:W-:Y:S02]  /*3bb0*/  LEA.HI.X R41, R32, UR15, R33, 0x2, P2 ;  /* 0x0000000f20297c11 */ /* 0x000fe400090f1421 */
[----:B------:R-:W-:-:S04]  /*3bc0*/  IADD3 R32, P0, P1, R99, R122, R98 ;  /* 0x0000007a63207210 */ /* 0x000fc8000791e062 */
[----:B------:R-:W-:Y:S01]  /*3bd0*/  LEA R42, P2, R32, UR14, 0x2 ;  /* 0x0000000e202a7c11 */ /* 0x000fe2000f8410ff */
[----:B------:R-:W2:Y:S01]  /*3be0*/  LDG.E.64.CONSTANT R40, desc[UR10][R40.64] ;  /* 0x0000000a28287981 */ /* 0x000ea2000c1e9b00 */
[----:B------:R-:W-:-:S04]  /*3bf0*/  IADD3.X R33, R47, R119, R48, P0, P1 ;  /* 0x000000772f217210 */ /* 0x000fc800007e2430 */
[----:B------:R-:W-:-:S06]  /*3c00*/  LEA.HI.X R43, R32, UR15, R33, 0x2, P2 ;  /* 0x0000000f202b7c11 */ /* 0x000fcc00090f1421 */
[----:B------:R-:W2:Y:S01]  /*3c10*/  LDG.E.64.CONSTANT R42, desc[UR10][R42.64] ;  /* 0x0000000a2a2a7981 */ /* 0x000ea2000c1e9b00 */
[----:B---3--:R-:W-:Y:S01]  /*3c20*/  FFMA.FTZ R65, R38, R34, R65 ;  /* 0x0000002226417223 */ /* 0x008fe20000010041 */
[----:B------:R-:W-:Y:S02]  /*3c30*/  FFMA.FTZ R64, R39, R35, R64 ;  /* 0x0000002327407223 */ /* 0x000fe40000010040 */
[----:B------:R-:W4:Y:S02]  /*3c40*/  LDS.128 R32, [R2+0x50] ;  /* 0x0000500002207984 */ /* 0x000f240000000c00 */
[----:B----4-:R-:W-:Y:S01]  /*3c50*/  FFMA.FTZ R65, R36, R32, R65 ;  /* 0x0000002024417223 */ /* 0x010fe20000010041 */
[----:B------:R-:W-:-:S04]  /*3c60*/  IADD3 R32, P0, P1, R97, R122, R96 ;  /* 0x0000007a61207210 */ /* 0x000fc8000791e060 */
[----:B------:R-:W-:Y:S02]  /*3c70*/  LEA R38, P2, R32, UR14, 0x2 ;  /* 0x0000000e20267c11 */ /* 0x000fe4000f8410ff */
[----:B------:R-:W-:-:S04]  /*3c80*/  IADD3.X R39, R45, R119, R46, P0, P1 ;  /* 0x000000772d277210 */ /* 0x000fc800007e242e */
[----:B------:R-:W-:-:S06]  /*3c90*/  LEA.HI.X R39, R32, UR15, R39, 0x2, P2 ;  /* 0x0000000f20277c11 */ /* 0x000fcc00090f1427 */
[----:B------:R-:W3:Y:S01]  /*3ca0*/  LDG.E.64.CONSTANT R38, desc[UR10][R38.64] ;  /* 0x0000000a26267981 */ /* 0x000ee2000c1e9b00 */
[----:B------:R-:W-:Y:S01]  /*3cb0*/  FFMA.FTZ R64, R37, R33, R64 ;  /* 0x0000002125407223 */ /* 0x000fe20000010040 */
[----:B------:R-:W-:Y:S01]  /*3cc0*/  IADD3 R36, P0, P1, R95, R122, R94 ;  /* 0x0000007a5f247210 */ /* 0x000fe2000791e05e */
[----:B-----5:R-:W-:Y:S02]  /*3cd0*/  FFMA.FTZ R37, R62, R34, R65 ;  /* 0x000000223e257223 */ /* 0x020fe40000010041 */
[----:B------:R-:W-:Y:S02]  /*3ce0*/  FFMA.FTZ R64, R63, R35, R64 ;  /* 0x000000233f407223 */ /* 0x000fe40000010040 */
[----:B------:R-:W2:Y:S01]  /*3cf0*/  LDS.128 R32, [R2+0x60] ;  /* 0x0000600002207984 */ /* 0x000ea20000000c00 */
[----:B------:R-:W-:Y:S02]  /*3d00*/  LEA R62, P2, R36, UR14, 0x2 ;  /* 0x0000000e243e7c11 */ /* 0x000fe4000f8410ff */
[----:B------:R-:W-:-:S04]  /*3d10*/  IADD3.X R63, R31, R119, R44, P0, P1 ;  /* 0x000000771f3f7210 */ /* 0x000fc800007e242c */
[----:B------:R-:W-:-:S06]  /*3d20*/  LEA.HI.X R63, R36, UR15, R63, 0x2, P2 ;  /* 0x0000000f243f7c11 */ /* 0x000fcc00090f143f */
[----:B------:R-:W4:Y:S01]  /*3d30*/  LDG.E.64.CONSTANT R62, desc[UR10][R62.64] ;  /* 0x0000000a3e3e7981 */ /* 0x000f22000c1e9b00 */
[----:B--2---:R-:W-:Y:S01]  /*3d40*/  FFMA.FTZ R37, R40, R32, R37 ;  /* 0x0000002028257223 */ /* 0x004fe20000010025 */
[----:B------:R-:W-:Y:S01]  /*3d50*/  FFMA.FTZ R64, R41, R33, R64 ;  /* 0x0000002129407223 */ /* 0x000fe20000010040 */
[----:B------:R-:W-:-:S04]  /*3d60*/  IADD3 R33, P0, P1, R93, R122, R92 ;  /* 0x0000007a5d217210 */ /* 0x000fc8000791e05c */
[----:B------:R-:W-:Y:S01]  /*3d70*/  LEA R40, P2, R33, UR14, 0x2 ;  /* 0x0000000e21287c11 */ /* 0x000fe2000f8410ff */
[----:B------:R-:W-:Y:S01]  /*3d80*/  FFMA.FTZ R37, R42, R34, R37 ;  /* 0x000000222a257223 */ /* 0x000fe20000010025 */
[----:B------:R-:W-:Y:S02]  /*3d90*/  IADD3.X R34, R16, R119, R29, P0, P1 ;  /* 0x0000007710227210 */ /* 0x000fe400007e241d */
[----:B------:R-:W-:Y:S01]  /*3da0*/  IADD3 R32, P0, P1, R91, R122, R90 ;  /* 0x0000007a5b207210 */ /* 0x000fe2000791e05a */
[----:B------:R-:W-:Y:S01]  /*3db0*/  FFMA.FTZ R42, R43, R35, R64 ;  /* 0x000000232b2a7223 */ /* 0x000fe20000010040 */
[----:B------:R-:W-:Y:S02]  /*3dc0*/  LEA.HI.X R41, R33, UR15, R34, 0x2, P2 ;  /* 0x0000000f21297c11 */ /* 0x000fe400090f1422 */
[----:B------:R-:W-:Y:S02]  /*3dd0*/  LEA R64, P2, R32, UR14, 0x2 ;  /* 0x0000000e20407c11 */ /* 0x000fe4000f8410ff */
[----:B------:R-:W-:-:S02]  /*3de0*/  IADD3.X R33, R18, R119, R3, P0, P1 ;  /* 0x0000007712217210 */ /* 0x000fc400007e2403 */
[----:B------:R-:W2:Y:S02]  /*3df0*/  LDG.E.64.CONSTANT R40, desc[UR10][R40.64] ;  /* 0x0000000a28287981 */ /* 0x000ea4000c1e9b00 */
[----:B------:R-:W-:Y:S02]  /*3e00*/  LEA.HI.X R65, R32, UR15, R33, 0x2, P2 ;  /* 0x0000000f20417c11 */ /* 0x000fe400090f1421 */
[----:B------:R-:W3:Y:S04]  /*3e10*/  LDS.128 R32, [R2+0x70] ;  /* 0x0000700002207984 */ /* 0x000ee80000000c00 */
[----:B------:R-:W5:Y:S01]  /*3e20*/  LDG.E.64.CONSTANT R64, desc[UR10][R64.64] ;  /* 0x0000000a40407981 */ /* 0x000f62000c1e9b00 */
[----:B---3--:R-:W-:Y:S01]  /*3e30*/  FFMA.FTZ R43, R38, R32, R37 ;  /* 0x00000020262b7223 */ /* 0x008fe20000010025 */
[----:B------:R-:W-:-:S04]  /*3e40*/  IADD3 R32, P0, P1, R89, R122, R88 ;  /* 0x0000007a59207210 */ /* 0x000fc8000791e058 */
[----:B------:R-:W-:Y:S02]  /*3e50*/  LEA R36, P2, R32, UR14, 0x2 ;  /* 0x0000000e20247c11 */ /* 0x000fe4000f8410ff */
[----:B------:R-:W-:-:S04]  /*3e60*/  IADD3.X R37, R17, R119, R4, P0, P1 ;  /* 0x0000007711257210 */ /* 0x000fc800007e2404 */
[----:B------:R-:W-:-:S06]  /*3e70*/  LEA.HI.X R37, R32, UR15, R37, 0x2, P2 ;  /* 0x0000000f20257c11 */ /* 0x000fcc00090f1425 */
[----:B------:R-:W3:Y:S01]  /*3e80*/  LDG.E.64.CONSTANT R36, desc[UR10][R36.64] ;  /* 0x0000000a24247981 */ /* 0x000ee2000c1e9b00 */
[----:B------:R-:W-:Y:S01]  /*3e90*/  FFMA.FTZ R42, R39, R33, R42 ;  /* 0x00000021272a7223 */ /* 0x000fe2000001002a */
[----:B----4-:R-:W-:-:S03]  /*3ea0*/  FFMA.FTZ R39, R62, R34, R43 ;  /* 0x000000223e277223 */ /* 0x010fc6000001002b */
[----:B------:R-:W-:Y:S02]  /*3eb0*/  FFMA.FTZ R38, R63, R35, R42 ;  /* 0x000000233f267223 */ /* 0x000fe4000001002a */
[----:B------:R-:W2:Y:S01]  /*3ec0*/  LDS.128 R32, [R2+0x80] ;  /* 0x0000800002207984 */ /* 0x000ea20000000c00 */
[----:B------:R-:W-:-:S04]  /*3ed0*/  IADD3 R43, P0, P1, R87, R122, R86 ;  /* 0x0000007a572b7210 */ /* 0x000fc8000791e056 */
        /* <DEDUP_REMOVED lines=8> */
[----:B-----5:R-:W-:Y:S01]  /*3f60*/  FFMA.FTZ R39, R64, R34, R39 ;  /* 0x0000002240277223 */ /* 0x020fe20000010027 */
[-C--:B------:R-:W-:Y:S02]  /*3f70*/  IADD3.X R34, R19, R119.reuse, R6, P0, P1 ;  /* 0x0000007713227210 */ /* 0x080fe400007e2406 */
[----:B------:R-:W-:Y:S02]  /*3f80*/  IADD3 R32, P0, P1, R83, R122, R82 ;  /* 0x0000007a53207210 */ /* 0x000fe4000791e052 */
[----:B------:R-:W-:Y:S02]  /*3f90*/  LEA.HI.X R63, R33, UR15, R34, 0x2, P2 ;  /* 0x0000000f213f7c11 */ /* 0x000fe400090f1422 */
[----:B------:R-:W-:Y:S02]  /*3fa0*/  IADD3.X R33, R22, R119, R7, P0, P1 ;  /* 0x0000007716217210 */ /* 0x000fe400007e2407 */
[C---:B------:R-:W-:Y:S01]  /*3fb0*/  LEA R64, P2, R32.reuse, UR14, 0x2 ;  /* 0x0000000e20407c11 */ /* 0x040fe2000f8410ff */
[----:B------:R-:W-:Y:S01]  /*3fc0*/  FFMA.FTZ R38, R65, R35, R38 ;  /* 0x0000002341267223 */ /* 0x000fe20000010026 */
[----:B------:R-:W2:Y:S02]  /*3fd0*/  LDG.E.64.CONSTANT R62, desc[UR10][R62.64] ;  /* 0x0000000a3e3e7981 */ /* 0x000ea4000c1e9b00 */
[----:B------:R-:W-:-:S02]  /*3fe0*/  LEA.HI.X R65, R32, UR15, R33, 0x2, P2 ;  /* 0x0000000f20417c11 */ /* 0x000fc400090f1421 */
        /* <DEDUP_REMOVED lines=9> */
[----:B----4-:R-:W-:Y:S02]  /*4080*/  FFMA.FTZ R33, R42, R34, R39 ;  /* 0x000000222a217223 */ /* 0x010fe40000010027 */
[----:B------:R-:W2:Y:S01]  /*4090*/  LDS.128 R36, [R2+0xa0] ;  /* 0x0000a00002247984 */ /* 0x000ea20000000c00 */
[----:B------:R-:W-:Y:S01]  /*40a0*/  IADD3 R34, P0, P1, R79, R122, R78 ;  /* 0x0000007a4f227210 */ /* 0x000fe2000791e04e */
[----:B------:R-:W-:-:S03]  /*40b0*/  FFMA.FTZ R32, R43, R35, R32 ;  /* 0x000000232b207223 */ /* 0x000fc60000010020 */
[----:B------:R-:W-:Y:S02]  /*40c0*/  LEA R66, P2, R34, UR14, 0x2 ;  /* 0x0000000e22427c11 */ /* 0x000fe4000f8410ff */
[----:B------:R-:W-:-:S04]  /*40d0*/  IADD3.X R35, R24, R119, R9, P0, P1 ;  /* 0x0000007718237210 */ /* 0x000fc800007e2409 */
[----:B------:R-:W-:-:S06]  /*40e0*/  LEA.HI.X R67, R34, UR15, R35, 0x2, P2 ;  /* 0x0000000f22437c11 */ /* 0x000fcc00090f1423 */
[----:B------:R-:W4:Y:S01]  /*40f0*/  LDG.E.64.CONSTANT R66, desc[UR10][R66.64] ;  /* 0x0000000a42427981 */ /* 0x000f22000c1e9b00 */
[----:B--2---:R-:W-:Y:S01]  /*4100*/  FFMA.FTZ R33, R62, R36, R33 ;  /* 0x000000243e217223 */ /* 0x004fe20000010021 */
[----:B------:R-:W-:Y:S01]  /*4110*/  FFMA.FTZ R32, R63, R37, R32 ;  /* 0x000000253f207223 */ /* 0x000fe20000010020 */
[----:B------:R-:W-:Y:S02]  /*4120*/  IADD3 R37, P0, P1, R77, R122, R76 ;  /* 0x0000007a4d257210 */ /* 0x000fe4000791e04c */
[----:B-----5:R-:W-:Y:S01]  /*4130*/  FFMA.FTZ R123, R64, R38, R33 ;  /* 0x00000026407b7223 */ /* 0x020fe20000010021 */
[----:B------:R-:W-:Y:S02]  /*4140*/  FFMA.FTZ R42, R65, R39, R32 ;  /* 0x00000027412a7223 */ /* 0x000fe40000010020 */
[----:B------:R-:W3:Y:S01]  /*4150*/  LDS.128 R32, [R2+0xb0] ;  /* 0x0000b00002207984 */ /* 0x000ee20000000c00 */
[----:B------:R-:W-:Y:S02]  /*4160*/  LEA R36, P2, R37, UR14, 0x2 ;  /* 0x0000000e25247c11 */ /* 0x000fe4000f8410ff */
[----:B------:R-:W-:-:S02]  /*4170*/  IADD3.X R38, R23, R119, R10, P0, P1 ;  /* 0x0000007717267210 */ /* 0x000fc400007e240a */
[----:B------:R-:W-:Y:S02]  /*4180*/  IADD3 R39, P0, P1, R75, R122, R74 ;  /* 0x0000007a4b277210 */ /* 0x000fe4000791e04a */
[----:B------:R-:W-:Y:S02]  /*4190*/  LEA.HI.X R37, R37, UR15, R38, 0x2, P2 ;  /* 0x0000000f25257c11 */ /* 0x000fe400090f1426 */
[C---:B------:R-:W-:Y:S02]  /*41a0*/  LEA R38, P2, R39.reuse, UR14, 0x2 ;  /* 0x0000000e27267c11 */ /* 0x040fe4000f8410ff */
[----:B------:R-:W-:Y:S02]  /*41b0*/  IADD3.X R62, R26, R119, R11, P0, P1 ;  /* 0x000000771a3e7210 */ /* 0x000fe400007e240b */
[----:B------:R-:W2:Y:S02]  /*41c0*/  LDG.E.64.CONSTANT R36, desc[UR10][R36.64] ;  /* 0x0000000a24247981 */ /* 0x000ea4000c1e9b00 */
[----:B------:R-:W-:-:S06]  /*41d0*/  LEA.HI.X R39, R39, UR15, R62, 0x2, P2 ;  /* 0x0000000f27277c11 */ /* 0x000fcc00090f143e */
[----:B------:R-:W5:Y:S01]  /*41e0*/  LDG.E.64.CONSTANT R38, desc[UR10][R38.64] ;  /* 0x0000000a26267981 */ /* 0x000f62000c1e9b00 */
[----:B------:R-:W-:-:S04]  /*41f0*/  IADD3 R43, P0, P1, R59, R122, R58 ;  /* 0x0000007a3b2b7210 */ /* 0x000fc8000791e03a */
[----:B------:R-:W-:Y:S01]  /*4200*/  IADD3.X R62, R28, R119, R13, P0, P1 ;  /* 0x000000771c3e7210 */ /* 0x000fe200007e240d */
[----:B---3--:R-:W-:Y:S01]  /*4210*/  FFMA.FTZ R123, R40, R32, R123 ;  /* 0x00000020287b7223 */ /* 0x008fe2000001007b */
[----:B------:R-:W-:Y:S01]  /*4220*/  FFMA.FTZ R32, R41, R33, R42 ;  /* 0x0000002129207223 */ /* 0x000fe2000001002a */
[----:B------:R-:W-:-:S04]  /*4230*/  IADD3 R41, P4, P5, R61, R122, R60 ;  /* 0x0000007a3d297210 */ /* 0x000fc80007d9e03c */
[-C--:B------:R-:W-:Y:S02]  /*4240*/  IADD3.X R42, R25, R119.reuse, R12, P4, P5 ;  /* 0x00000077192a7210 */ /* 0x080fe400027ea40c */
[----:B------:R-:W-:Y:S02]  /*4250*/  LEA R40, P6, R41, UR14, 0x2 ;  /* 0x0000000e29287c11 */ /* 0x000fe4000f8c10ff */
[----:B------:R-:W-:Y:S02]  /*4260*/  IADD3 R33, P2, P3, R57, R122, R56 ;  /* 0x0000007a39217210 */ /* 0x000fe40007b5e038 */
[----:B------:R-:W-:Y:S02]  /*4270*/  LEA.HI.X R41, R41, UR15, R42, 0x2, P6 ;  /* 0x0000000f29297c11 */ /* 0x000fe4000b0f142a */
[----:B------:R-:W-:Y:S02]  /*4280*/  LEA R42, P6, R43, UR14, 0x2 ;  /* 0x0000000e2b2a7c11 */ /* 0x000fe4000f8c10ff */
[----:B------:R-:W-:-:S02]  /*4290*/  IADD3.X R64, R27, R119, R14, P2, P3 ;  /* 0x000000771b407210 */ /* 0x000fc400017e640e */
[----:B------:R-:W-:Y:S01]  /*42a0*/  LEA.HI.X R43, R43, UR15, R62, 0x2, P6 ;  /* 0x0000000f2b2b7c11 */ /* 0x000fe2000b0f143e */
[----:B------:R-:W3:Y:S01]  /*42b0*/  LDG.E.64.CONSTANT R40, desc[UR10][R40.64] ;  /* 0x0000000a28287981 */ /* 0x000ee2000c1e9b00 */
[----:B------:R-:W-:Y:S02]  /*42c0*/  LEA R62, P0, R33, UR14, 0x2 ;  /* 0x0000000e213e7c11 */ /* 0x000fe4000f8010ff */
[----:B------:R-:W-:Y:S02]  /*42d0*/  IADD3 R122, P4, P5, R55, R122, R54 ;  /* 0x0000007a377a7210 */ /* 0x000fe40007d9e036 */
[----:B------:R-:W-:Y:S01]  /*42e0*/  LEA.HI.X R63, R33, UR15, R64, 0x2, P0 ;  /* 0x0000000f213f7c11 */ /* 0x000fe200080f1440 */
[----:B------:R-:W3:Y:S01]  /*42f0*/  LDG.E.64.CONSTANT R42, desc[UR10][R42.64] ;  /* 0x0000000a2a2a7981 */ /* 0x000ee2000c1e9b00 */
[----:B------:R-:W-:Y:S02]  /*4300*/  IADD3.X R119, R30, R119, R15, P4, P5 ;  /* 0x000000771e777210 */ /* 0x000fe400027ea40f */
[----:B------:R-:W-:-:S02]  /*4310*/  LEA R64, P0, R122, UR14, 0x2 ;  /* 0x0000000e7a407c11 */ /* 0x000fc4000f8010ff */
[----:B------:R-:W3:Y:S02]  /*4320*/  LDG.E.64.CONSTANT R62, desc[UR10][R62.64] ;  /* 0x0000000a3e3e7981 */ /* 0x000ee4000c1e9b00 */
[----:B------:R-:W-:-:S06]  /*4330*/  LEA.HI.X R65, R122, UR15, R119, 0x2, P0 ;  /* 0x0000000f7a417c11 */ /* 0x000fcc00080f1477 */
[----:B------:R-:W3:Y:S01]  /*4340*/  LDG.E.64.CONSTANT R64, desc[UR10][R64.64] ;  /* 0x0000000a40407981 */ /* 0x000ee2000c1e9b00 */
[----:B----4-:R-:W-:Y:S01]  /*4350*/  FFMA.FTZ R123, R66, R34, R123 ;  /* 0x00000022427b7223 */ /* 0x010fe2000001007b */
[----:B------:R-:W-:Y:S02]  /*4360*/  FFMA.FTZ R66, R67, R35, R32 ;  /* 0x0000002343427223 */ /* 0x000fe40000010020 */
[----:B------:R-:W2:Y:S01]  /*4370*/  LDS.128 R32, [R2+0xc0] ;  /* 0x0000c00002207984 */ /* 0x000ea20000000c00 */
[----:B------:R-:W-:Y:S01]  /*4380*/  UMOV UR4, 0xffffffff ;  /* 0xffffffff00047882 */ /* 0x000fe20000000000 */
[----:B--2---:R-:W-:Y:S01]  /*4390*/  FFMA.FTZ R123, R36, R32, R123 ;  /* 0x00000020247b7223 */ /* 0x004fe2000001007b */
[----:B------:R-:W-:-:S03]  /*43a0*/  FFMA.FTZ R66, R37, R33, R66 ;  /* 0x0000002125427223 */ /* 0x000fc60000010042 */
[----:B-----5:R-:W-:Y:S01]  /*43b0*/  FFMA.FTZ R123, R38, R34, R123 ;  /* 0x00000022267b7223 */ /* 0x020fe2000001007b */
[----:B------:R-:W-:Y:S02]  /*43c0*/  FFMA.FTZ R66, R39, R35, R66 ;  /* 0x0000002327427223 */ /* 0x000fe40000010042 */
[----:B------:R-:W3:Y:S04]  /*43d0*/  LDS.128 R32, [R2+0xd0] ;  /* 0x0000d00002207984 */ /* 0x000ee80000000c00 */
[----:B------:R-:W0:Y:S01]  /*43e0*/  LDS.128 R36, [R2+0xe0] ;  /* 0x0000e00002247984 */ /* 0x000e220000000c00 */
[----:B---3--:R-:W-:Y:S01]  /*43f0*/  FFMA.FTZ R123, R40, R32, R123 ;  /* 0x00000020287b7223 */ /* 0x008fe2000001007b */
[----:B------:R-:W-:-:S03]  /*4400*/  FFMA.FTZ R66, R41, R33, R66 ;  /* 0x0000002129427223 */ /* 0x000fc60000010042 */
[----:B------:R-:W-:Y:S01]  /*4410*/  FFMA.FTZ R123, R42, R34, R123 ;  /* 0x000000222a7b7223 */ /* 0x000fe2000001007b */
[----:B------:R-:W-:-:S03]  /*4420*/  FFMA.FTZ R66, R43, R35, R66 ;  /* 0x000000232b427223 */ /* 0x000fc60000010042 */
[----:B0-----:R-:W-:Y:S01]  /*4430*/  FFMA.FTZ R123, R62, R36, R123 ;  /* 0x000000243e7b7223 */ /* 0x001fe2000001007b */
[----:B------:R-:W-:-:S03]  /*4440*/  FFMA.FTZ R66, R63, R37, R66 ;  /* 0x000000253f427223 */ /* 0x000fc60000010042 */
[----:B------:R-:W-:Y:S01]  /*4450*/  FFMA.FTZ R38, R64, R38, R123 ;  /* 0x0000002640267223 */ /* 0x000fe2000001007b */
[----:B------:R-:W-:-:S04]  /*4460*/  FFMA.FTZ R39, R65, R39, R66 ;  /* 0x0000002741277223 */ /* 0x000fc80000010042 */
[----:B------:R-:W-:Y:S01]  /*4470*/  FADD.FTZ R38, R38, R39 ;  /* 0x0000002726267221 */ /* 0x000fe20000010000 */
[----:B------:R-:W-:Y:S06]  /*4480*/  BRA.DIV UR4, `(.L_x_25933) ;  /* 0x0000004a04247947 */ /* 0x000fec000b800000 */
[----:B------:R0:W1:Y:S02]  /*4490*/  SHFL.BFLY PT, R33, R38, 0x1, 0x1f ;  /* 0x0c201f0026217f89 */ /* 0x00006400000e0000 */
.L_x_25975:
[----:B------:R-:W-:Y:S01]  /*44a0*/  ISETP.NE.AND P0, PT, R116, RZ, PT ;  /* 0x000000ff7400720c */ /* 0x000fe20003f05270 */
[----:B------:R-:W-:Y:S02]  /*44b0*/  VIADD R71, R71, 0x4 ;  /* 0x0000000447477836 */ /* 0x000fe40000000000 */
[----:B-1----:R-:W-:Y:S01]  /*44c0*/  FADD.FTZ R33, R38, R33 ;  /* 0x0000002126217221 */ /* 0x002fe20000010000 */
[----:B------:R-:W-:Y:S02]  /*44d0*/  BSSY B1, `(.L_x_25934) ;  /* 0x000000a000017945 */ /* 0x000fe40003800000 */
[----:B------:R-:W-:Y:S01]  /*44e0*/  ISETP.GE.AND P1, PT, R71, R52, PT ;  /* 0x000000344700720c */ /* 0x000fe20003f26270 */
[----:B------:R-:W-:-:S06]  /*44f0*/  FMUL.FTZ R32, R33, UR13 ;  /* 0x0000000d21207c20 */ /* 0x000fcc0008410000 */
[----:B------:R-:W-:Y:S06]  /*4500*/  @P0 BRA `(.L_x_25935) ;  /* 0x0000000000180947 */ /* 0x000fec0003800000 */
[----:B------:R-:W-:Y:S02]  /*4510*/  I2FP.F32.S32 R33, R70 ;  /* 0x0000004600217245 */ /* 0x000fe40000201400 */
[----:B------:R-:W-:-:S03]  /*4520*/  ISETP.GE.AND P0, PT, R72, R117, PT ;  /* 0x000000754800720c */ /* 0x000fc60003f06270 */
[----:B------:R-:W-:-:S05]  /*4530*/  FFMA.FTZ R32, R33, R118, R32 ;  /* 0x0000007621207223 */ /* 0x000fca0000010020 */
[----:B------:R-:W-:-:S05]  /*4540*/  FSEL R34, R32, RZ, !P0 ;  /* 0x000000ff20227208 */ /* 0x000fca0004000000 */
[----:B------:R1:W-:Y:S01]  /*4550*/  STS [R73], R34 ;  /* 0x0000002249007388 */ /* 0x0003e20000000800 */
[----:B------:R-:W-:-:S07]  /*4560*/  @!P0 FMNMX.FTZ R115, R115, R32, !PT ;  /* 0x0000002073738209 */ /* 0x000fce0007810000 */
.L_x_25935:
[----:B------:R-:W-:Y:S05]  /*4570*/  BSYNC B1 ;  /* 0x0000000000017941 */ /* 0x000fea0003800000 */
.L_x_25934:
[----:B------:R-:W-:Y:S01]  /*4580*/  IADD3 R68, P0, R68, 0x10, RZ ;  /* 0x0000001044447810 */ /* 0x000fe20007f1e0ff */
[----:B-1----:R-:W-:Y:S02]  /*4590*/  VIADD R73, R73, 0x100 ;  /* 0x0000010049497836 */ /* 0x002fe40000000000 */
[----:B------:R-:W-:Y:S02]  /*45a0*/  VIADD R72, R72, 0x40 ;  /* 0x0000004048487836 */ /* 0x000fe40000000000 */
[----:B------:R-:W-:Y:S02]  /*45b0*/  VIADD R70, R70, 0x40 ;  /* 0x0000004046467836 */ /* 0x000fe40000000000 */
[----:B------:R-:W-:Y:S01]  /*45c0*/  IMAD.X R69, RZ, RZ, R69, P0 ;  /* 0x000000ffff457224 */ /* 0x000fe200000e0645 */
[----:B------:R-:W-:Y:S06]  /*45d0*/  @!P1 BRA `(.L_x_25936) ;  /* 0xffffffec00009947 */ /* 0x000fec000383ffff */
.L_x_25927:
[----:B------:R-:W-:Y:S05]  /*45e0*/  BSYNC B0 ;  /* 0x0000000000007941 */ /* 0x000fea0003800000 */
.L_x_25926:
        /* <DEDUP_REMOVED lines=14> */
.L_x_25981:
        /* <DEDUP_REMOVED lines=48> */
.L_x_25942:
        /* <DEDUP_REMOVED lines=11> */
.L_x_25941:
[----:B------:R-:W-:Y:S05]  /*4a80*/  BSYNC B1 ;  /* 0x0000000000017941 */ /* 0x000fea0003800000 */
.L_x_25940:
        /* <DEDUP_REMOVED lines=13> */
[----:B0-----:R-:W-:-:S12]  /*4b60*/  VIADD R38, R2, 0xfffffa00 ;  /* 0xfffffa0002267836 */ /* 0x001fd80000000000 */
.L_x_25945:
        /* <DEDUP_REMOVED lines=31> */
[C---:B------:R-:W-:Y:S02]  /*4d60*/  FADD.FTZ R18, -R3.reuse, R18 ;  /* 0x0000001203127221 */ /* 0x040fe40000010100 */
        /* <DEDUP_REMOVED lines=68> */
.L_x_25944:
[----:B------:R-:W-:Y:S05]  /*51b0*/  BSYNC B1 ;  /* 0x0000000000017941 */ /* 0x000fea0003800000 */
.L_x_25943:
        /* <DEDUP_REMOVED lines=55> */
.L_x_25947:
[----:B------:R-:W-:Y:S05]  /*5530*/  BSYNC B1 ;  /* 0x0000000000017941 */ /* 0x000fea0003800000 */
.L_x_25946:
        /* <DEDUP_REMOVED lines=26> */
.L_x_25939:
[----:B------:R-:W-:Y:S05]  /*56e0*/  BSYNC B0 ;  /* 0x0000000000007941 */ /* 0x000fea0003800000 */
.L_x_25938:
        /* <DEDUP_REMOVED lines=51> */
.L_x_25952:
        /* <DEDUP_REMOVED lines=8> */
.L_x_25951:
[----:B------:R-:W-:Y:S05]  /*5aa0*/  BSYNC B1 ;  /* 0x0000000000017941 */ /* 0x000fea0003800000 */
.L_x_25950:
        /* <DEDUP_REMOVED lines=14> */
.L_x_25955:
        /* <DEDUP_REMOVED lines=52> */
.L_x_25954:
[----:B------:R-:W-:Y:S05]  /*5ed0*/  BSYNC B1 ;  /* 0x0000000000017941 */ /* 0x000fea0003800000 */
.L_x_25953:
        /* <DEDUP_REMOVED lines=31> */
.L_x_25957:
[----:B------:R-:W-:Y:S05]  /*60d0*/  BSYNC B1 ;  /* 0x0000000000017941 */ /* 0x000fea0003800000 */
.L_x_25956:
        /* <DEDUP_REMOVED lines=14> */
.L_x_25949:
[----:B------:R-:W-:Y:S05]  /*61c0*/  BSYNC B0 ;  /* 0x0000000000007941 */ /* 0x000fea0003800000 */
.L_x_25948:
[----:B------:R-:W-:Y:S01]  /*61d0*/  BAR.SYNC.DEFER_BLOCKING 0x0 ;  /* 0x0000000000007b1d */ /* 0x000fe20000010000 */
[----:B------:R-:W-:-:S05]  /*61e0*/  ISETP.GE.AND P0, PT, R73, R52, PT ;  /* 0x000000344900720c */ /* 0x000fca0003f06270 */
[----:B------:R-:W-:Y:S01]  /*61f0*/  ULDC UR9, c[0x0][0x25c] ;  /* 0x0000970000097ab9 */ /* 0x000fe20000000800 */
[----:B------:R-:W-:Y:S01]  /*6200*/  ULDC.64 UR6, c[0x0][0x228] ;  /* 0x00008a0000067ab9 */ /* 0x000fe20000000a00 */
[----:B------:R-:W-:Y:S06]  /*6210*/  BSSY B0, `(.L_x_25958) ;  /* 0x000017f000007945 */ /* 0x000fec0003800000 */
[----:B------:R-:W-:Y:S05]  /*6220*/  @!P0 BRA `(.L_x_25959) ;  /* 0x0000000000308947 */ /* 0x000fea0003800000 */
        /* <DEDUP_REMOVED lines=8> */
[----:B------:R-:W-:Y:S02]  /*62b0*/  IMAD.MOV.U32 R98, RZ, RZ, RZ ;  /* 0x000000ffff627224 */ /* 0x000fe400078e00ff */
[----:B------:R-:W-:-:S02]  /*62c0*/  IMAD.MOV.U32 R100, RZ, RZ, RZ ;  /* 0x000000ffff647224 */ /* 0x000fc400078e00ff */
[----:B------:R-:W-:Y:S01]  /*62d0*/  IMAD.MOV.U32 R96, RZ, RZ, RZ ;  /* 0x000000ffff607224 */ /* 0x000fe200078e00ff */
[----:B------:R-:W-:Y:S06]  /*62e0*/  BRA `(.L_x_25960) ;  /* 0x0000001400c47947 */ /* 0x000fec0003800000 */
.L_x_25959:
[----:B------:R-:W3:Y:S01]  /*62f0*/  S2UR UR4, SR_CTAID.Y ;  /* 0x00000000000479c3 */ /* 0x000ee20000002600 */
[----:B--2---:R-:W-:Y:S01]  /*6300*/  SHF.R.S32.HI R3, RZ, 0x1f, R73 ;  /* 0x0000001fff037819 */ /* 0x004fe20000011449 */
[----:B------:R-:W-:Y:S01]  /*6310*/  ULDC UR8, c[0x0][0x260] ;  /* 0x0000980000087ab9 */ /* 0x000fe20000000800 */
[----:B------:R-:W-:Y:S01]  /*6320*/  LOP3.LUT R86, RZ, R52, RZ, 0x33, !PT ;  /* 0x00000034ff567212 */ /* 0x000fe200078e33ff */
[----:B------:R-:W-:Y:S01]  /*6330*/  IMAD.MOV.U32 R74, RZ, RZ, RZ ;  /* 0x000000ffff4a7224 */ /* 0x000fe200078e00ff */
[----:B------:R-:W-:Y:S01]  /*6340*/  CS2R R82, SRZ ;  /* 0x0000000000527805 */ /* 0x000fe2000001ff00 */
[----:B------:R-:W-:Y:S01]  /*6350*/  IMAD.MOV.U32 R90, RZ, RZ, RZ ;  /* 0x000000ffff5a7224 */ /* 0x000fe200078e00ff */
[----:B------:R-:W-:Y:S01]  /*6360*/  CS2R R76, SRZ ;  /* 0x00000000004c7805 */ /* 0x000fe2000001ff00 */
[----:B------:R-:W3:Y:S01]  /*6370*/  LDC R2, c[0x0][0x248] ;  /* 0x00009200ff027b82 */ /* 0x000ee20000000800 */
[----:B------:R-:W-:Y:S01]  /*6380*/  IMAD.MOV.U32 R92, RZ, RZ, RZ ;  /* 0x000000ffff5c7224 */ /* 0x000fe200078e00ff */
[----:B------:R-:W-:Y:S01]  /*6390*/  CS2R R78, SRZ ;  /* 0x00000000004e7805 */ /* 0x000fe2000001ff00 */
[----:B------:R-:W-:Y:S01]  /*63a0*/  IMAD.MOV.U32 R94, RZ, RZ, RZ ;  /* 0x000000ffff5e7224 */ /* 0x000fe200078e00ff */
[----:B------:R-:W-:Y:S01]  /*63b0*/  CS2R R80, SRZ ;  /* 0x0000000000507805 */ /* 0x000fe2000001ff00 */
[----:B------:R-:W-:-:S02]  /*63c0*/  IMAD.MOV.U32 R98, RZ, RZ, RZ ;  /* 0x000000ffff627224 */ /* 0x000fc400078e00ff */
[----:B------:R-:W-:Y:S01]  /*63d0*/  IMAD.MOV.U32 R100, RZ, RZ, RZ ;  /* 0x000000ffff647224 */ /* 0x000fe200078e00ff */
[----:B------:R-:W2:Y:S01]  /*63e0*/  LDC R87, c[0x0][0x25c] ;  /* 0x00009700ff577b82 */ /* 0x000ea20000000800 */
[----:B------:R-:W-:Y:S02]  /*63f0*/  IMAD.MOV.U32 R96, RZ, RZ, RZ ;  /* 0x000000ffff607224 */ /* 0x000fe400078e00ff */
[----:B------:R-:W-:Y:S02]  /*6400*/  IMAD.MOV.U32 R75, RZ, RZ, R73 ;  /* 0x000000ffff4b7224 */ /* 0x000fe400078e0049 */
[----:B---3--:R-:W-:Y:S01]  /*6410*/  IMAD R2, R2, UR4, RZ ;  /* 0x0000000402027c24 */ /* 0x008fe2000f8e02ff */
[----:B------:R-:W-:-:S04]  /*6420*/  ULDC.64 UR4, c[0x0][0x238] ;  /* 0x00008e0000047ab9 */ /* 0x000fc80000000a00 */
[----:B------:R-:W-:Y:S02]  /*6430*/  IADD3 R89, P0, R73, R2, RZ ;  /* 0x0000000249597210 */ /* 0x000fe40007f1e0ff */
[----:B--2---:R-:W-:Y:S02]  /*6440*/  SHF.R.S32.HI R87, RZ, 0x1f, R87 ;  /* 0x0000001fff577819 */ /* 0x004fe40000011457 */
[----:B------:R-:W-:Y:S02]  /*6450*/  LEA.HI.X.SX32 R2, R2, R3, 0x1, P0 ;  /* 0x0000000302027211 */ /* 0x000fe400000f0eff */
[C---:B------:R-:W-:Y:S01]  /*6460*/  LEA R88, P0, R89.reuse, UR4, 0x2 ;  /* 0x0000000459587c11 */ /* 0x040fe2000f8010ff */
[----:B------:R-:W-:Y:S01]  /*6470*/  UMOV UR4, 0x400 ;  /* 0x0000040000047882 */ /* 0x000fe20000000000 */
[----:B------:R-:W-:Y:S01]  /*6480*/  SHF.R.S32.HI R3, RZ, 0x1f, R72 ;  /* 0x0000001fff037819 */ /* 0x000fe20000011448 */
[----:B------:R-:W-:Y:S01]  /*6490*/  UIADD3 UR4, UR4, 0x200, URZ ;  /* 0x0000020004047890 */ /* 0x000fe2000fffe03f */
[----:B------:R-:W-:Y:S01]  /*64a0*/  LEA.HI.X R89, R89, UR5, R2, 0x2, P0 ;  /* 0x0000000559597c11 */ /* 0x000fe200080f1402 */
[----:B------:R-:W2:Y:S01]  /*64b0*/  S2UR UR5, SR_CgaCtaId ;  /* 0x00000000000579c3 */ /* 0x000ea20000008800 */
[----:B------:R-:W-:Y:S01]  /*64c0*/  LEA.HI R3, R3, R72, RZ, 0x2 ;  /* 0x0000004803037211 */ /* 0x000fe200078f10ff */
[----:B------:R-:W-:-:S03]  /*64d0*/  IMAD R2, R0, UR8, RZ ;  /* 0x0000000800027c24 */ /* 0x000fc6000f8e02ff */
[C---:B------:R-:W-:Y:S01]  /*64e0*/  LOP3.LUT R5, R3.reuse, 0xfffffffc, RZ, 0xc0, !PT ;  /* 0xfffffffc03057812 */ /* 0x040fe200078ec0ff */
[----:B------:R-:W-:-:S04]  /*64f0*/  IMAD.SHL.U32 R3, R3, 0x4, RZ ;  /* 0x0000000403037824 */ /* 0x000fc800078e00ff */
[----:B-1----:R-:W-:Y:S01]  /*6500*/  IMAD.IADD R4, R72, 0x1, -R5 ;  /* 0x0000000148047824 */ /* 0x002fe200078e0a05 */
[----:B------:R-:W-:-:S03]  /*6510*/  LOP3.LUT R3, R3, 0xfffffff0, RZ, 0xc0, !PT ;  /* 0xfffffff003037812 */ /* 0x000fc600078ec0ff */
[----:B------:R-:W-:Y:S02]  /*6520*/  IMAD.SHL.U32 R6, R4, 0x4, RZ ;  /* 0x0000000404067824 */ /* 0x000fe400078e00ff */
[C---:B------:R-:W-:Y:S02]  /*6530*/  IMAD R0, R73.reuse, 0x4, R4 ;  /* 0x0000000449007824 */ /* 0x040fe400078e0204 */
[----:B------:R-:W-:Y:S01]  /*6540*/  IMAD.IADD R85, R6, 0x1, R3 ;  /* 0x0000000106557824 */ /* 0x000fe200078e0203 */
[----:B------:R-:W-:Y:S01]  /*6550*/  SHF.R.S32.HI R3, RZ, 0x1f, R2 ;  /* 0x0000001fff037819 */ /* 0x000fe20000011402 */
[----:B------:R-:W-:Y:S02]  /*6560*/  IMAD R6, R73, 0x10, R6 ;  /* 0x0000001049067824 */ /* 0x000fe400078e0206 */
[----:B------:R-:W-:Y:S01]  /*6570*/  VIADD R93, R85, 0x100 ;  /* 0x00000100555d7836 */ /* 0x000fe20000000000 */
[----:B--2---:R-:W-:Y:S01]  /*6580*/  ULEA UR4, UR5, UR4, 0x18 ;  /* 0x0000000405047291 */ /* 0x004fe2000f8ec03f */
[----:B------:R-:W-:-:S02]  /*6590*/  VIADD R84, R6, 0x3 ;  /* 0x0000000306547836 */ /* 0x000fc40000000000 */
[C---:B------:R-:W-:Y:S02]  /*65a0*/  VIADD R95, R85.reuse, 0x180 ;  /* 0x00000180555f7836 */ /* 0x040fe40000000000 */
[C---:B------:R-:W-:Y:S01]  /*65b0*/  VIADD R97, R85.reuse, 0x200 ;  /* 0x0000020055617836 */ /* 0x040fe20000000000 */
[----:B------:R-:W-:Y:S01]  /*65c0*/  LEA R0, R0, UR4, 0x4 ;  /* 0x0000000400007c11 */ /* 0x000fe2000f8e20ff */
        /* <DEDUP_REMOVED lines=10> */
.L_x_25961:
        /* <DEDUP_REMOVED lines=24> */
[----:B-1----:R-:W-:-:S04]  /*67f0*/  LEA.HI.X.SX32 R22, R97, R62, 0x1, P0 ;  /* 0x0000003e61167211 */ /* 0x002fc800000f0eff */
        /* <DEDUP_REMOVED lines=34> */
[----:B------:R-:W4:Y:S01]  /*6a20*/  LDG.E.128.CONSTANT R44, desc[UR10][R44.64] ;  /* 0x0000000a2c2c7981 */ /* 0x000f22000c1e9d00 */
[----:B------:R-:W-:Y:S02]  /*6a30*/  IADD3 R55, P0, R113, R54, RZ ;  /* 0x0000003671377210 */ /* 0x000fe40007f1e0ff */
[----:B------:R-:W-:Y:S02]  /*6a40*/  LEA.HI.X R49, R49, UR7, R50, 0x2, P1 ;  /* 0x0000000731317c11 */ /* 0x000fe400088f1432 */
[----:B------:R-:W-:Y:S02]  /*6a50*/  LEA R56, P1, R55, UR6, 0x2 ;  /* 0x0000000637387c11 */ /* 0x000fe4000f8210ff */
[----:B------:R-:W-:Y:S02]  /*6a60*/  LEA.HI.X.SX32 R58, R113, R62, 0x1, P0 ;  /* 0x0000003e713a7211 */ /* 0x000fe400000f0eff */
[----:B------:R-:W4:Y:S02]  /*6a70*/  LDG.E.128.CONSTANT R48, desc[UR10][R48.64] ;  /* 0x0000000a30307981 */ /* 0x000f24000c1e9d00 */
[----:B------:R-:W-:-:S02]  /*6a80*/  LEA.HI.X R57, R55, UR7, R58, 0x2, P1 ;  /* 0x0000000737397c11 */ /* 0x000fc400088f143a */
[----:B------:R-:W-:-:S04]  /*6a90*/  IADD3 R55, P0, R115, R54, RZ ;  /* 0x0000003673377210 */ /* 0x000fc80007f1e0ff */
[----:B------:R-:W-:Y:S01]  /*6aa0*/  LEA R60, P1, R55, UR6, 0x2 ;  /* 0x00000006373c7c11 */ /* 0x000fe2000f8210ff */
[----:B------:R-:W4:Y:S01]  /*6ab0*/  LDG.E.128.CONSTANT R56, desc[UR10][R56.64] ;  /* 0x0000000a38387981 */ /* 0x000f22000c1e9d00 */
        /* <DEDUP_REMOVED lines=93> */
[CC--:B------:R-:W-:Y:S02]  /*7090*/  @!P0 ISETP.GE.AND P6, PT, R84.reuse, R117.reuse, PT ;  /* 0x000000755400820c */ /* 0x0c0fe40003fc6270 */
[----:B------:R-:W-:Y:S02]  /*70a0*/  @!P0 FSEL R33, R33, RZ, !P3 ;  /* 0x000000ff21218208 */ /* 0x000fe40005800000 */
[----:B------:R-:W-:-:S02]  /*70b0*/  @!P0 ISETP.GE.AND P3, PT, R84, R117, PT ;  /* 0x000000755400820c */ /* 0x000fc40003f66270 */
[----:B------:R-:W-:Y:S02]  /*70c0*/  @!P0 FSEL R36, R36, RZ, !P5 ;  /* 0x000000ff24248208 */ /* 0x000fe40006800000 */
[----:B------:R-:W-:Y:S02]  /*70d0*/  @!P0 FSEL R31, R31, RZ, !P6 ;  /* 0x000000ff1f1f8208 */ /* 0x000fe40007000000 */
[-C--:B------:R-:W-:Y:S01]  /*70e0*/  @!P0 ISETP.GE.AND P5, PT, R54, R117.reuse, PT ;  /* 0x000000753600820c */ /* 0x080fe20003fa6270 */
[----:B------:R-:W-:Y:S01]  /*70f0*/  @!P0 VIADD R54, R84, 0xfffffffe ;  /* 0xfffffffe54368836 */ /* 0x000fe20000000000 */
[CC--:B------:R-:W-:Y:S02]  /*7100*/  @!P0 ISETP.GE.AND P6, PT, R68.reuse, R117.reuse, PT ;  /* 0x000000754400820c */ /* 0x0c0fe40003fc6270 */
[----:B------:R-:W-:Y:S02]  /*7110*/  @!P0 FSEL R35, R35, RZ, !P3 ;  /* 0x000000ff23238208 */ /* 0x000fe40005800000 */
[----:B------:R-:W-:-:S02]  /*7120*/  @!P0 ISETP.GE.AND P3, PT, R68, R117, PT ;  /* 0x000000754400820c */ /* 0x000fc40003f66270 */
[----:B------:R-:W0:Y:S01]  /*7130*/  LDS.128 R68, [R0] ;  /* 0x0000000000447984 */ /* 0x000e220000000c00 */
[----:B------:R-:W-:Y:S02]  /*7140*/  @!P0 FSEL R38, R38, RZ, !P6 ;  /* 0x000000ff26268208 */ /* 0x000fe40007000000 */
[----:B------:R-:W-:Y:S01]  /*7150*/  @!P0 ISETP.GE.AND P6, PT, R54, R117, PT ;  /* 0x000000753600820c */ /* 0x000fe20003fc6270 */
[----:B------:R-:W-:Y:S01]  /*7160*/  @!P0 VIADD R54, R84, 0xfffffffd ;  /* 0xfffffffd54368836 */ /* 0x000fe20000000000 */
[----:B------:R-:W-:-:S04]  /*7170*/  @!P0 FSEL R40, R40, RZ, !P2 ;  /* 0x000000ff28288208 */ /* 0x000fc80005000000 */
[-C--:B------:R-:W-:Y:S01]  /*7180*/  @!P0 ISETP.GE.AND P2, PT, R54, R117.reuse, PT ;  /* 0x000000753600820c */ /* 0x080fe20003f46270 */
[----:B------:R-:W-:Y:S01]  /*7190*/  @!P0 VIADD R54, R84, 0xfffffffe ;  /* 0xfffffffe54368836 */ /* 0x000fe20000000000 */
[----:B------:R-:W-:Y:S01]  /*71a0*/  @!P0 FSEL R42, R42, RZ, !P3 ;  /* 0x000000ff2a2a8208 */ /* 0x000fe20005800000 */
[----:B------:R-:W-:Y:S01]  /*71b0*/  @!P0 VIADD R102, R84, 0xffffffff ;  /* 0xffffffff54668836 */ /* 0x000fe20000000000 */
[----:B------:R-:W-:Y:S02]  /*71c0*/  @!P0 FSEL R37, R37, RZ, !P1 ;  /* 0x000000ff25258208 */ /* 0x000fe40004800000 */
[-C--:B------:R-:W-:Y:S01]  /*71d0*/  @!P0 ISETP.GE.AND P3, PT, R54, R117.reuse, PT ;  /* 0x000000753600820c */ /* 0x080fe20003f66270 */
[C---:B------:R-:W-:Y:S01]  /*71e0*/  @!P0 VIADD R54, R84.reuse, 0xfffffffd ;  /* 0xfffffffd54368836 */ /* 0x040fe20000000000 */
[----:B------:R-:W-:Y:S02]  /*71f0*/  @!P0 ISETP.GE.AND P1, PT, R84, R117, PT ;  /* 0x000000755400820c */ /* 0x000fe40003f26270 */
[----:B------:R-:W-:-:S02]  /*7200*/  @!P0 FSEL R44, R44, RZ, !P5 ;  /* 0x000000ff2c2c8208 */ /* 0x000fc40006800000 */
        /* <DEDUP_REMOVED lines=11> */
[----:B------:R-:W-:Y:S02]  /*72c0*/  @!P0 FSEL R45, R45, RZ, !P6 ;  /* 0x000000ff2d2d8208 */ /* 0x000fe40007000000 */
[-C--:B------:R-:W-:Y:S01]  /*72d0*/  @!P0 ISETP.GE.AND P2, PT, R54, R117.reuse, PT ;  /* 0x000000753600820c */ /* 0x080fe20003f46270 */
[----:B------:R-:W-:Y:S01]  /*72e0*/  @!P0 VIADD R54, R84, 0xfffffffe ;  /* 0xfffffffe54368836 */ /* 0x000fe20000000000 */
[----:B------:R-:W-:Y:S02]  /*72f0*/  @!P0 FSEL R49, R49, RZ, !P3 ;  /* 0x000000ff31318208 */ /* 0x000fe40005800000 */
[----:B------:R-:W-:-:S02]  /*7300*/  @!P0 ISETP.GE.AND P4, PT, R102, R117, PT ;  /* 0x000000756600820c */ /* 0x000fc40003f86270 */
[CC--:B------:R-:W-:Y:S02]  /*7310*/  @!P0 ISETP.GE.AND P6, PT, R84.reuse, R117.reuse, PT ;  /* 0x000000755400820c */ /* 0x0c0fe40003fc6270 */
[----:B------:R-:W-:Y:S02]  /*7320*/  @!P0 ISETP.GE.AND P3, PT, R84, R117, PT ;  /* 0x000000755400820c */ /* 0x000fe40003f66270 */
[----:B------:R-:W-:Y:S02]  /*7330*/  @!P0 FSEL R47, R47, RZ, !P6 ;  /* 0x000000ff2f2f8208 */ /* 0x000fe40007000000 */
[----:B------:R-:W-:Y:S02]  /*7340*/  @!P0 FSEL R50, R50, RZ, !P4 ;  /* 0x000000ff32328208 */ /* 0x000fe40006000000 */
[----:B------:R-:W-:Y:S01]  /*7350*/  @!P0 FSEL R51, R51, RZ, !P3 ;  /* 0x000000ff33338208 */ /* 0x000fe20005800000 */
[----:B0-----:R-:W-:Y:S01]  /*7360*/  FMUL.FTZ R5, R69, R5 ;  /* 0x0000000545057220 */ /* 0x001fe20000410000 */
[----:B------:R-:W-:-:S02]  /*7370*/  @!P0 ISETP.GE.AND P6, PT, R102, R117, PT ;  /* 0x000000756600820c */ /* 0x000fc40003fc6270 */
[-C--:B------:R-:W-:Y:S01]  /*7380*/  @!P0 ISETP.GE.AND P4, PT, R54, R117.reuse, PT ;  /* 0x000000753600820c */ /* 0x080fe20003f86270 */
[----:B------:R-:W-:Y:S01]  /*7390*/  @!P0 VIADD R54, R84, 0xfffffffd ;  /* 0xfffffffd54368836 */ /* 0x000fe20000000000 */
[-C--:B------:R-:W-:Y:S01]  /*73a0*/  @!P0 ISETP.GE.AND P3, PT, R102, R117.reuse, PT ;  /* 0x000000756600820c */ /* 0x080fe20003f66270 */
[----:B------:R-:W-:Y:S01]  /*73b0*/  @!P0 VIADD R102, R84, 0xfffffffe ;  /* 0xfffffffe54668836 */ /* 0x000fe20000000000 */
[----:B------:R-:W-:Y:S01]  /*73c0*/  @!P0 FSEL R56, R56, RZ, !P5 ;  /* 0x000000ff38388208 */ /* 0x000fe20006800000 */
[----:B------:R-:W-:Y:S01]  /*73d0*/  FFMA.FTZ R5, R68, R4, R5 ;  /* 0x0000000444057223 */ /* 0x000fe20000010005 */
[----:B------:R-:W-:Y:S01]  /*73e0*/  @!P0 FSEL R57, R57, RZ, !P1 ;  /* 0x000000ff39398208 */ /* 0x000fe20004800000 */
[----:B------:R-:W-:Y:S01]  /*73f0*/  @!P0 VIADD R4, R84, 0xffffffff ;  /* 0xffffffff54048836 */ /* 0x000fe20000000000 */
[----:B------:R-:W-:Y:S02]  /*7400*/  @!P0 FSEL R58, R58, RZ, !P6 ;  /* 0x000000ff3a3a8208 */ /* 0x000fe40007000000 */
[----:B------:R-:W-:-:S02]  /*7410*/  @!P0 ISETP.GE.AND P5, PT, R102, R117, PT ;  /* 0x000000756600820c */ /* 0x000fc40003fa6270 */
[-C--:B------:R-:W-:Y:S02]  /*7420*/  @!P0 ISETP.GE.AND P1, PT, R54, R117.reuse, PT ;  /* 0x000000753600820c */ /* 0x080fe40003f26270 */
[----:B------:R-:W-:Y:S01]  /*7430*/  @!P0 ISETP.GE.AND P6, PT, R84, R117, PT ;  /* 0x000000755400820c */ /* 0x000fe20003fc6270 */
[----:B------:R-:W-:Y:S01]  /*7440*/  VIADD R75, R75, 0x4 ;  /* 0x000000044b4b7836 */ /* 0x000fe20000000000 */
[----:B------:R-:W-:Y:S02]  /*7450*/  @!P0 FSEL R61, R61, RZ, !P4 ;  /* 0x000000ff3d3d8208 */ /* 0x000fe40006000000 */
[----:B------:R-:W-:Y:S02]  /*7460*/  @!P0 FSEL R59, R59, RZ, !P6 ;  /* 0x000000ff3b3b8208 */ /* 0x000fe40007000000 */
[----:B------:R-:W-:Y:S02]  /*7470*/  @!P0 FSEL R60, R60, RZ, !P2 ;  /* 0x000000ff3c3c8208 */ /* 0x000fe40005000000 */
[----:B------:R-:W-:-:S02]  /*7480*/  @!P0 FSEL R65, R65, RZ, !P5 ;  /* 0x000000ff41418208 */ /* 0x000fc40006800000 */
[----:B------:R-:W-:Y:S02]  /*7490*/  @!P0 FSEL R64, R64, RZ, !P1 ;  /* 0x000000ff40408208 */ /* 0x000fe40004800000 */
[-C--:B------:R-:W-:Y:S02]  /*74a0*/  @!P0 ISETP.GE.AND P6, PT, R4, R117.reuse, PT ;  /* 0x000000750400820c */ /* 0x080fe40003fc6270 */
[CC--:B------:R-:W-:Y:S02]  /*74b0*/  @!P0 ISETP.GE.AND P1, PT, R84.reuse, R117.reuse, PT ;  /* 0x000000755400820c */ /* 0x0c0fe40003f26270 */
        /* <DEDUP_REMOVED lines=84> */
.L_x_25960:
[----:B------:R-:W-:Y:S05]  /*7a00*/  BSYNC B0 ;  /* 0x0000000000007941 */ /* 0x000fea0003800000 */
.L_x_25958:
[----:B--2---:R-:W2:Y:S01]  /*7a10*/  SHFL.BFLY PT, R3, R96, 0x2, 0x1f ;  /* 0x0c401f0060037f89 */ /* 0x004ea200000e0000 */
[----:B------:R-:W3:Y:S01]  /*7a20*/  S2UR UR5, SR_CgaCtaId ;  /* 0x00000000000579c3 */ /* 0x000ee20000008800 */
[C---:B------:R-:W-:Y:S01]  /*7a30*/  LOP3.LUT R18, R53.reuse, 0xffffffc0, RZ, 0xc0, !PT ;  /* 0xffffffc035127812 */ /* 0x040fe200078ec0ff */
[----:B------:R-:W-:Y:S01]  /*7a40*/  UMOV UR4, 0x400 ;  /* 0x0000040000047882 */ /* 0x000fe20000000000 */
[----:B------:R-:W4:Y:S01]  /*7a50*/  SHFL.BFLY PT, R0, R77, 0x2, 0x1f ;  /* 0x0c401f004d007f89 */ /* 0x000f2200000e0000 */
[----:B------:R-:W-:Y:S01]  /*7a60*/  UIADD3 UR4, UR4, 0x200, URZ ;  /* 0x0000020004047890 */ /* 0x000fe2000fffe03f */
[----:B------:R-:W-:Y:S01]  /*7a70*/  LOP3.LUT R20, R53, 0xffffffe0, RZ, 0xc0, !PT ;  /* 0xffffffe035147812 */ /* 0x000fe200078ec0ff */
[----:B------:R-:W-:Y:S01]  /*7a80*/  BSSY B0, `(.L_x_25962) ;  /* 0x000005a000007945 */ /* 0x000fe20003800000 */
[----:B------:R-:W0:Y:S04]  /*7a90*/  SHFL.BFLY PT, R5, R82, 0x2, 0x1f ;  /* 0x0c401f0052057f89 */ /* 0x000e2800000e0000 */
[----:B------:R-:W0:Y:S04]  /*7aa0*/  SHFL.BFLY PT, R8, R79, 0x2, 0x1f ;  /* 0x0c401f004f087f89 */ /* 0x000e2800000e0000 */
[----:B------:R-:W0:Y:S04]  /*7ab0*/  SHFL.BFLY PT, R19, R76, 0x2, 0x1f ;  /* 0x0c401f004c137f89 */ /* 0x000e2800000e0000 */
[----:B------:R-:W0:Y:S04]  /*7ac0*/  SHFL.BFLY PT, R12, R83, 0x2, 0x1f ;  /* 0x0c401f00530c7f89 */ /* 0x000e2800000e0000 */
[----:B------:R-:W0:Y:S01]  /*7ad0*/  SHFL.BFLY PT, R7, R80, 0x2, 0x1f ;  /* 0x0c401f0050077f89 */ /* 0x000e2200000e0000 */
[----:B--2---:R-:W-:Y:S01]  /*7ae0*/  FADD.FTZ R2, R3, R96 ;  /* 0x0000006003027221 */ /* 0x004fe20000010000 */
[----:B------:R-:W-:Y:S01]  /*7af0*/  LOP3.LUT R3, R72, 0x3, RZ, 0xc0, !PT ;  /* 0x0000000348037812 */ /* 0x000fe200078ec0ff */
[----:B---3--:R-:W-:Y:S01]  /*7b00*/  ULEA UR4, UR5, UR4, 0x18 ;  /* 0x0000000405047291 */ /* 0x008fe2000f8ec03f */
[----:B------:R-:W2:Y:S01]  /*7b10*/  SHFL.BFLY PT, R11, R78, 0x2, 0x1f ;  /* 0x0c401f004e0b7f89 */ /* 0x000ea200000e0000 */
[----:B----4-:R-:W-:Y:S01]  /*7b20*/  FADD.FTZ R0, R0, R77 ;  /* 0x0000004d00007221 */ /* 0x010fe20000010000 */
[----:B------:R-:W-:-:S02]  /*7b30*/  ISETP.NE.AND P2, PT, R3, RZ, PT ;  /* 0x000000ff0300720c */ /* 0x000fc40003f45270 */
[----:B-1----:R-:W1:Y:S01]  /*7b40*/  SHFL.BFLY PT, R4, R81, 0x2, 0x1f ;  /* 0x0c401f0051047f89 */ /* 0x002e6200000e0000 */
[----:B0-----:R-:W-:Y:S01]  /*7b50*/  FADD.FTZ R82, R5, R82 ;  /* 0x0000005205527221 */ /* 0x001fe20000010000 */
[----:B------:R-:W-:Y:S02]  /*7b60*/  ISETP.NE.OR P5, PT, R18, 0x40, P2 ;  /* 0x000000401200780c */ /* 0x000fe400017a5670 */
[----:B------:R-:W0:Y:S01]  /*7b70*/  SHFL.BFLY PT, R9, R100, 0x2, 0x1f ;  /* 0x0c401f0064097f89 */ /* 0x000e2200000e0000 */
[----:B------:R-:W-:Y:S01]  /*7b80*/  FADD.FTZ R8, R8, R79 ;  /* 0x0000004f08087221 */ /* 0x000fe20000010000 */
[----:B------:R-:W-:Y:S02]  /*7b90*/  ISETP.NE.OR P4, PT, R20, 0x20, P2 ;  /* 0x000000201400780c */ /* 0x000fe40001785670 */
[----:B------:R-:W3:Y:S01]  /*7ba0*/  SHFL.BFLY PT, R13, R98, 0x2, 0x1f ;  /* 0x0c401f00620d7f89 */ /* 0x000ee200000e0000 */
[----:B------:R-:W-:Y:S01]  /*7bb0*/  FADD.FTZ R26, R19, R76 ;  /* 0x0000004c131a7221 */ /* 0x000fe20000010000 */
[----:B------:R-:W-:-:S02]  /*7bc0*/  SHF.R.S32.HI R19, RZ, 0x1f, R72 ;  /* 0x0000001fff137819 */ /* 0x000fc40000011448 */
[----:B------:R-:W4:Y:S01]  /*7bd0*/  SHFL.BFLY PT, R15, R94, 0x2, 0x1f ;  /* 0x0c401f005e0f7f89 */ /* 0x000f2200000e0000 */
[----:B------:R-:W-:Y:S01]  /*7be0*/  FADD.FTZ R83, R12, R83 ;  /* 0x000000530c537221 */ /* 0x000fe20000010000 */
[----:B------:R-:W-:Y:S01]  /*7bf0*/  VIADD R12, R53, 0x1f ;  /* 0x0000001f350c7836 */ /* 0x000fe20000000000 */
[----:B------:R-:W-:Y:S01]  /*7c00*/  LEA.HI R36, R19, R72, RZ, 0x2 ;  /* 0x0000004813247211 */ /* 0x000fe200078f10ff */
[----:B------:R-:W4:Y:S01]  /*7c10*/  SHFL.BFLY PT, R17, R92, 0x2, 0x1f ;  /* 0x0c401f005c117f89 */ /* 0x000f2200000e0000 */
[----:B------:R-:W-:Y:S01]  /*7c20*/  FADD.FTZ R80, R7, R80 ;  /* 0x0000005007507221 */ /* 0x000fe20000010000 */
[----:B------:R-:W-:Y:S02]  /*7c30*/  ISETP.GT.OR P0, PT, R53, 0x3f, P2 ;  /* 0x0000003f3500780c */ /* 0x000fe40001704670 */
[----:B------:R-:W4:Y:S01]  /*7c40*/  SHFL.BFLY PT, R21, R90, 0x2, 0x1f ;  /* 0x0c401f005a157f89 */ /* 0x000f2200000e0000 */
[----:B--2---:R-:W-:Y:S01]  /*7c50*/  FADD.FTZ R10, R11, R78 ;  /* 0x0000004e0b0a7221 */ /* 0x004fe20000010000 */
[----:B------:R-:W-:-:S02]  /*7c60*/  ISETP.GT.U32.AND P3, PT, R12, 0x3e, PT ;  /* 0x0000003e0c00780c */ /* 0x000fc40003f64070 */
[----:B------:R-:W2:Y:S01]  /*7c70*/  SHFL.BFLY PT, R23, R74, 0x2, 0x1f ;  /* 0x0c401f004a177f89 */ /* 0x000ea200000e0000 */
[----:B-1----:R-:W-:Y:S01]  /*7c80*/  FADD.FTZ R4, R4, R81 ;  /* 0x0000005104047221 */ /* 0x002fe20000010000 */
[----:B------:R-:W-:Y:S02]  /*7c90*/  SHF.R.S32.HI R36, RZ, 0x2, R36 ;  /* 0x00000002ff247819 */ /* 0x000fe40000011424 */
[----:B------:R-:W1:Y:S01]  /*7ca0*/  SHFL.BFLY PT, R3, R0, 0x1, 0x1f ;  /* 0x0c201f0000037f89 */ /* 0x000e6200000e0000 */
[----:B0-----:R-:W-:Y:S01]  /*7cb0*/  FADD.FTZ R6, R9, R100 ;  /* 0x0000006409067221 */ /* 0x001fe20000010000 */
[----:B------:R-:W-:Y:S01]  /*7cc0*/  ISETP.GT.OR P1, PT, R53, 0x1f, P2 ;  /* 0x0000001f3500780c */ /* 0x000fe20001724670 */
[----:B------:R-:W-:Y:S02]  /*7cd0*/  IMAD R73, R73, 0x78, R36 ;  /* 0x0000007849497824 */ /* 0x000fe400078e0224 */
[----:B---3--:R-:W-:Y:S01]  /*7ce0*/  FADD.FTZ R98, R13, R98 ;  /* 0x000000620d627221 */ /* 0x008fe20000010000 */
[----:B------:R-:W0:Y:S01]  /*7cf0*/  SHFL.BFLY PT, R7, R82, 0x1, 0x1f ;  /* 0x0c201f0052077f89 */ /* 0x000e2200000e0000 */
[----:B----4-:R-:W-:-:S03]  /*7d00*/  FADD.FTZ R16, R15, R94 ;  /* 0x0000005e0f107221 */ /* 0x010fc60000010000 */
[----:B------:R-:W3:Y:S01]  /*7d10*/  SHFL.BFLY PT, R5, R2, 0x1, 0x1f ;  /* 0x0c201f0002057f89 */ /* 0x000ee200000e0000 */
[----:B------:R-:W-:-:S03]  /*7d20*/  FADD.FTZ R92, R17, R92 ;  /* 0x0000005c115c7221 */ /* 0x000fc60000010000 */
[----:B------:R-:W4:Y:S01]  /*7d30*/  SHFL.BFLY PT, R15, R8, 0x1, 0x1f ;  /* 0x0c201f00080f7f89 */ /* 0x000f2200000e0000 */
[----:B------:R-:W-:-:S03]  /*7d40*/  FADD.FTZ R27, R21, R90 ;  /* 0x0000005a151b7221 */ /* 0x000fc60000010000 */
[----:B------:R-:W4:Y:S01]  /*7d50*/  SHFL.BFLY PT, R11, R80, 0x1, 0x1f ;  /* 0x0c201f00500b7f89 */ /* 0x000f2200000e0000 */
[----:B--2---:R-:W-:-:S03]  /*7d60*/  FADD.FTZ R74, R23, R74 ;  /* 0x0000004a174a7221 */ /* 0x004fc60000010000 */
[----:B------:R-:W2:Y:S01]  /*7d70*/  SHFL.BFLY PT, R17, R10, 0x1, 0x1f ;  /* 0x0c201f000a117f89 */ /* 0x000ea200000e0000 */
[----:B-1----:R-:W-:-:S03]  /*7d80*/  FADD.FTZ R0, R0, R3 ;  /* 0x0000000300007221 */ /* 0x002fc60000010000 */
[----:B------:R-:W1:Y:S04]  /*7d90*/  SHFL.BFLY PT, R9, R4, 0x1, 0x1f ;  /* 0x0c201f0004097f89 */ /* 0x000e6800000e0000 */
[----:B------:R-:W1:Y:S01]  /*7da0*/  SHFL.BFLY PT, R13, R6, 0x1, 0x1f ;  /* 0x0c201f00060d7f89 */ /* 0x000e6200000e0000 */
[----:B0-----:R-:W-:-:S03]  /*7db0*/  FADD.FTZ R3, R82, R7 ;  /* 0x0000000752037221 */ /* 0x001fc60000010000 */
[----:B------:R-:W0:Y:S01]  /*7dc0*/  SHFL.BFLY PT, R19, R98, 0x1, 0x1f ;  /* 0x0c201f0062137f89 */ /* 0x000e2200000e0000 */
[----:B---3--:R-:W-:-:S03]  /*7dd0*/  FADD.FTZ R2, R2, R5 ;  /* 0x0000000502027221 */ /* 0x008fc60000010000 */
[----:B------:R-:W3:Y:S01]  /*7de0*/  SHFL.BFLY PT, R21, R16, 0x1, 0x1f ;  /* 0x0c201f0010157f89 */ /* 0x000ee200000e0000 */
[----:B----4-:R-:W-:Y:S01]  /*7df0*/  FADD.FTZ R7, R8, R15 ;  /* 0x0000000f08077221 */ /* 0x010fe20000010000 */
[----:B------:R-:W-:Y:S02]  /*7e00*/  LEA R8, R73, UR4, 0x2 ;  /* 0x0000000449087c11 */ /* 0x000fe4000f8e10ff */
[----:B------:R-:W4:Y:S01]  /*7e10*/  SHFL.BFLY PT, R23, R92, 0x1, 0x1f ;  /* 0x0c201f005c177f89 */ /* 0x000f2200000e0000 */
[----:B------:R-:W-:-:S03]  /*7e20*/  FADD.FTZ R5, R80, R11 ;  /* 0x0000000b50057221 */ /* 0x000fc60000010000 */
[----:B------:R-:W4:Y:S01]  /*7e30*/  SHFL.BFLY PT, R25, R26, 0x1, 0x1f ;  /* 0x0c201f001a197f89 */ /* 0x000f2200000e0000 */
[----:B--2---:R-:W-:-:S03]  /*7e40*/  FADD.FTZ R10, R10, R17 ;  /* 0x000000110a0a7221 */ /* 0x004fc60000010000 */
[----:B------:R-:W2:Y:S01]  /*7e50*/  SHFL.BFLY PT, R12, R27, 0x1, 0x1f ;  /* 0x0c201f001b0c7f89 */ /* 0x000ea200000e0000 */
[----:B-1----:R-:W-:-:S03]  /*7e60*/  FADD.FTZ R4, R4, R9 ;  /* 0x0000000904047221 */ /* 0x002fc60000010000 */
[----:B------:R-:W1:Y:S01]  /*7e70*/  SHFL.BFLY PT, R14, R83, 0x1, 0x1f ;  /* 0x0c201f00530e7f89 */ /* 0x000e6200000e0000 */
[----:B------:R-:W-:-:S03]  /*7e80*/  FADD.FTZ R6, R6, R13 ;  /* 0x0000000d06067221 */ /* 0x000fc60000010000 */
[----:B------:R-:W1:Y:S01]  /*7e90*/  SHFL.BFLY PT, R29, R74, 0x1, 0x1f ;  /* 0x0c201f004a1d7f89 */ /* 0x000e6200000e0000 */
[----:B0-----:R-:W-:Y:S01]  /*7ea0*/  FADD.FTZ R11, R98, R19 ;  /* 0x00000013620b7221 */ /* 0x001fe20000010000 */
[----:B------:R-:W-:Y:S01]  /*7eb0*/  BAR.SYNC.DEFER_BLOCKING 0x0 ;  /* 0x0000000000007b1d */ /* 0x000fe20000010000 */
[----:B---3--:R-:W-:Y:S01]  /*7ec0*/  FADD.FTZ R16, R16, R21 ;  /* 0x0000001510107221 */ /* 0x008fe20000010000 */
[----:B----4-:R-:W-:Y:S01]  /*7ed0*/  FADD.FTZ R17, R92, R23 ;  /* 0x000000175c117221 */ /* 0x010fe20000010000 */
[----:B------:R-:W-:Y:S01]  /*7ee0*/  FADD.FTZ R26, R26, R25 ;  /* 0x000000191a1a7221 */ /* 0x000fe20000010000 */
[----:B--2---:R-:W-:Y:S01]  /*7ef0*/  FADD.FTZ R27, R27, R12 ;  /* 0x0000000c1b1b7221 */ /* 0x004fe20000010000 */
[----:B-1----:R-:W-:Y:S01]  /*7f00*/  FADD.FTZ R83, R83, R14 ;  /* 0x0000000e53537221 */ /* 0x002fe20000010000 */
        /* <DEDUP_REMOVED lines=17> */
.L_x_25963:
[----:B------:R-:W-:Y:S05]  /*8020*/  BSYNC B0 ;  /* 0x0000000000007941 */ /* 0x000fea0003800000 */
.L_x_25962:
        /* <DEDUP_REMOVED lines=33> */
.L_x_25965:
[----:B------:R-:W-:Y:S05]  /*8240*/  BSYNC B0 ;  /* 0x0000000000007941 */ /* 0x000fea0003800000 */
.L_x_25964:
        /* <DEDUP_REMOVED lines=18> */
.L_x_25967:
[----:B------:R-:W-:Y:S05]  /*8370*/  BSYNC B0 ;  /* 0x0000000000007941 */ /* 0x000fea0003800000 */
.L_x_25966:
        /* <DEDUP_REMOVED lines=34> */
.L_x_25969:
[----:B------:R-:W-:Y:S05]  /*85a0*/  BSYNC B0 ;  /* 0x0000000000007941 */ /* 0x000fea0003800000 */
.L_x_25968:
        /* <DEDUP_REMOVED lines=23> */
[C---:B------:R-:W-:Y:S02]  /*8720*/  IADD3 R13, P1, R9.reuse, UR4, RZ ;  /* 0x00000004090d7c10 */ /* 0x040fe4000ff3e0ff */
[----:B------:R-:W-:Y:S02]  /*8730*/  IADD3 R15, P2, R12, UR4, RZ ;  /* 0x000000040c0f7c10 */ /* 0x000fe4000ff5e0ff */
[----:B------:R-:W-:Y:S02]  /*8740*/  LEA.HI.X.SX32 R22, R36, UR7, 0x1, P0 ;  /* 0x0000000724167c11 */ /* 0x000fe400080f0eff */
[----:B------:R-:W-:-:S02]  /*8750*/  LEA.HI.X.SX32 R20, R9, UR7, 0x1, P1 ;  /* 0x0000000709147c11 */ /* 0x000fc400088f0eff */
[----:B------:R-:W-:Y:S02]  /*8760*/  LEA.HI.X.SX32 R18, R12, UR7, 0x1, P2 ;  /* 0x000000070c127c11 */ /* 0x000fe400090f0eff */
[----:B01----:R-:W-:Y:S02]  /*8770*/  LEA R8, P0, R19, UR8, 0x2 ;  /* 0x0000000813087c11 */ /* 0x003fe4000f8010ff */
[----:B------:R-:W-:Y:S02]  /*8780*/  LEA R12, P1, R13, UR8, 0x2 ;  /* 0x000000080d0c7c11 */ /* 0x000fe4000f8210ff */
[----:B------:R-:W-:Y:S02]  /*8790*/  LEA R14, P2, R15, UR8, 0x2 ;  /* 0x000000080f0e7c11 */ /* 0x000fe4000f8410ff */
        /* <DEDUP_REMOVED lines=9> */
[C---:B------:R-:W-:Y:S01]  /*8830*/  IADD3 R31, P0, R18.reuse, UR4, RZ ;  /* 0x00000004121f7c10 */ /* 0x040fe2000ff1e0ff */
[----:B------:R-:W-:Y:S01]  /*8840*/  STG.E desc[UR10][R12.64], R2 ;  /* 0x000000020c007986 */ /* 0x000fe2000c10190a */
[----:B------:R-:W-:Y:S02]  /*8850*/  IADD3 R25, P3, R21, UR4, RZ ;  /* 0x0000000415197c10 */ /* 0x000fe4000ff7e0ff */
[----:B------:R-:W-:Y:S01]  /*8860*/  LEA.HI.X.SX32 R34, R18, UR7, 0x1, P0 ;  /* 0x0000000712227c11 */ /* 0x000fe200080f0eff */
[----:B------:R-:W-:Y:S01]  /*8870*/  STG.E desc[UR10][R14.64], R3 ;  /* 0x000000030e007986 */ /* 0x000fe2000c10190a */
[----:B------:R-:W-:Y:S02]  /*8880*/  LEA.HI.X.SX32 R32, R19, UR7, 0x1, P1 ;  /* 0x0000000713207c11 */ /* 0x000fe400088f0eff */
[----:B------:R-:W-:Y:S02]  /*8890*/  LEA.HI.X.SX32 R30, R20, UR7, 0x1, P2 ;  /* 0x00000007141e7c11 */ /* 0x000fe400090f0eff */
[----:B------:R-:W-:-:S02]  /*88a0*/  LEA.HI.X.SX32 R28, R21, UR7, 0x1, P3 ;  /* 0x00000007151c7c11 */ /* 0x000fc400098f0eff */
[----:B------:R-:W-:Y:S02]  /*88b0*/  LEA R18, P0, R31, UR8, 0x2 ;  /* 0x000000081f127c11 */ /* 0x000fe4000f8010ff */
[----:B------:R-:W-:Y:S02]  /*88c0*/  LEA R20, P1, R29, UR8, 0x2 ;  /* 0x000000081d147c11 */ /* 0x000fe4000f8210ff */
[----:B------:R-:W-:Y:S02]  /*88d0*/  LEA R22, P2, R23, UR8, 0x2 ;  /* 0x0000000817167c11 */ /* 0x000fe4000f8410ff */
        /* <DEDUP_REMOVED lines=18> */
[----:B------:R-:W-:Y:S01]  /*8a00*/  LEA.HI.X.SX32 R40, R30, UR7, 0x1, P2 ;  /* 0x000000071e287c11 */ /* 0x000fe200090f0eff */
[----:B------:R-:W-:Y:S01]  /*8a10*/  STG.E desc[UR10][R24.64], R7 ;  /* 0x0000000718007986 */ /* 0x000fe2000c10190a */
[----:B------:R-:W-:-:S02]  /*8a20*/  LEA.HI.X.SX32 R38, R31, UR7, 0x1, P3 ;  /* 0x000000071f267c11 */ /* 0x000fc400098f0eff */
        /* <DEDUP_REMOVED lines=9> */
[----:B------:R-:W-:Y:S01]  /*8ac0*/  LEA R32, P2, R33, UR8, 0x2 ;  /* 0x0000000821207c11 */ /* 0x000fe2000f8410ff */
[----:B------:R-:W-:Y:S01]  /*8ad0*/  VIADD R36, R36, 0x70 ;  /* 0x0000007024247836 */ /* 0x000fe20000000000 */
[----:B------:R-:W-:Y:S01]  /*8ae0*/  IADD3 R49, P0, R37, UR4, RZ ;  /* 0x0000000425317c10 */ /* 0x000fe2000ff1e0ff */
[----:B------:R-:W-:Y:S01]  /*8af0*/  STG.E desc[UR10][R28.64], R10 ;  /* 0x0000000a1c007986 */ /* 0x000fe2000c10190a */
[----:B------:R-:W-:-:S02]  /*8b00*/  LEA.HI.X R33, R33, UR9, R40, 0x2, P2 ;  /* 0x0000000921217c11 */ /* 0x000fc400090f1428 */
        /* <DEDUP_REMOVED lines=10> */
[----:B------:R-:W-:Y:S02]  /*8bb0*/  LEA.HI.X.SX32 R46, R39, UR7, 0x1, P2 ;  /* 0x00000007272e7c11 */ /* 0x000fe400090f0eff */
[----:B------:R-:W-:Y:S02]  /*8bc0*/  LEA R38, P1, R47, UR8, 0x2 ;  /* 0x000000082f267c11 */ /* 0x000fe4000f8210ff */
        /* <DEDUP_REMOVED lines=11> */
.L_x_25929:
[----:B------:R-:W-:Y:S01]  /*8c80*/  BSSY B1, `(.L_x_25970) ;  /* 0x0000007000017945 */ /* 0x000fe20003800000 */
[----:B------:R-:W-:Y:S02]  /*8c90*/  IMAD.MOV.U32 R35, RZ, RZ, 0x1 ;  /* 0x00000001ff237424 */ /* 0x000fe400078e00ff */
[----:B------:R-:W-:Y:S02]  /*8ca0*/  IMAD.MOV.U32 R36, RZ, RZ, 0x1f ;  /* 0x0000001fff247424 */ /* 0x000fe400078e00ff */
[----:B------:R-:W-:-:S07]  /*8cb0*/  IMAD.MOV.U32 R33, RZ, RZ, -0x1 ;  /* 0xffffffffff217424 */ /* 0x000fce00078e00ff */
[----:B------:R-:W-:Y:S05]  /*8cc0*/  WARPSYNC.COLLECTIVE R33, `(.L_x_25971) ;  /* 0x0000000021087348 */ /* 0x000fea0003c00000 */
[----:B------:R0:W1:Y:S02]  /*8cd0*/  SHFL.BFLY P0, R34, R32, R35, R36 ;  /* 0x0c00002320227389 */ /* 0x0000640000000024 */
[----:B01----:R-:W-:Y:S01]  /*8ce0*/  ENDCOLLECTIVE ;  /* 0x000000000000791b */ /* 0x003fe20003800000 */
.L_x_25971:
[----:B------:R-:W-:Y:S05]  /*8cf0*/  BSYNC B1 ;  /* 0x0000000000017941 */ /* 0x000fea0003800000 */
.L_x_25970:
[----:B------:R-:W-:Y:S01]  /*8d00*/  IMAD.MOV.U32 R33, RZ, RZ, R34 ;  /* 0x000000ffff217224 */ /* 0x000fe200078e0022 */
[----:B------:R-:W-:Y:S06]  /*8d10*/  BRA `(.L_x_25972) ;  /* 0xffffffa000ac7947 */ /* 0x000fec000383ffff */
.L_x_25933:
        /* <DEDUP_REMOVED lines=8> */
.L_x_25974:
[----:B------:R-:W-:Y:S05]  /*8da0*/  BSYNC B1 ;  /* 0x0000000000017941 */ /* 0x000fea0003800000 */
.L_x_25973:
[----:B------:R-:W-:Y:S01]  /*8db0*/  IMAD.MOV.U32 R33, RZ, RZ, R34 ;  /* 0x000000ffff217224 */ /* 0x000fe200078e0022 */
[----:B------:R-:W-:Y:S06]  /*8dc0*/  BRA `(.L_x_25975) ;  /* 0xffffffb400b47947 */ /* 0x000fec000383ffff */
.L_x_25937:
        /* <DEDUP_REMOVED lines=8> */
.L_x_25977:
[----:B------:R-:W-:Y:S05]  /*8e50*/  BSYNC B0 ;  /* 0x0000000000007941 */ /* 0x000fea0003800000 */
.L_x_25976:
        /* <DEDUP_REMOVED lines=9> */
.L_x_25978:
[----:B------:R-:W-:Y:S02]  /*8ef0*/  IMAD.MOV.U32 R35, RZ, RZ, 0x4 ;  /* 0x00000004ff237424 */ /* 0x000fe400078e00ff */
[----:B------:R-:W-:-:S05]  /*8f00*/  IMAD.MOV.U32 R3, RZ, RZ, R34 ;  /* 0x000000ffff037224 */ /* 0x000fca00078e0022 */
[----:B------:R-:W-:-:S05]  /*8f10*/  FMNMX.FTZ R3, R2, R3, !PT ;  /* 0x0000000302037209 */ /* 0x000fca0007810000 */
[----:B------:R-:W-:-:S07]  /*8f20*/  IMAD.MOV.U32 R32, RZ, RZ, R3 ;  /* 0x000000ffff207224 */ /* 0x000fce00078e0003 */
[----:B------:R-:W-:Y:S05]  /*8f30*/  WARPSYNC.COLLECTIVE R33, `(.L_x_25979) ;  /* 0x0000000021087348 */ /* 0x000fea0003c00000 */
[----:B------:R0:W1:Y:S02]  /*8f40*/  SHFL.BFLY P0, R34, R32, R35, R36 ;  /* 0x0c00002320227389 */ /* 0x0000640000000024 */
[----:B01----:R-:W-:Y:S01]  /*8f50*/  ENDCOLLECTIVE ;  /* 0x000000000000791b */ /* 0x003fe20003800000 */
.L_x_25979:
[----:B------:R-:W-:Y:S02]  /*8f60*/  IMAD.MOV.U32 R35, RZ, RZ, 0x2 ;  /* 0x00000002ff237424 */ /* 0x000fe400078e00ff */
[----:B------:R-:W-:-:S05]  /*8f70*/  IMAD.MOV.U32 R4, RZ, RZ, R34 ;  /* 0x000000ffff047224 */ /* 0x000fca00078e0022 */
[----:B------:R-:W-:-:S05]  /*8f80*/  FMNMX.FTZ R5, R3, R4, !PT ;  /* 0x0000000403057209 */ /* 0x000fca0007810000 */
[----:B------:R-:W-:-:S07]  /*8f90*/  IMAD.MOV.U32 R32, RZ, RZ, R5 ;  /* 0x000000ffff207224 */ /* 0x000fce00078e0005 */
[----:B------:R-:W-:Y:S05]  /*8fa0*/  WARPSYNC.COLLECTIVE R33, `(.L_x_25980) ;  /* 0x0000000021087348 */ /* 0x000fea0003c00000 */
[----:B------:R0:W1:Y:S02]  /*8fb0*/  SHFL.BFLY P0, R34, R32, R35, R36 ;  /* 0x0c00002320227389 */ /* 0x0000640000000024 */
[----:B01----:R-:W-:Y:S01]  /*8fc0*/  ENDCOLLECTIVE ;  /* 0x000000000000791b */ /* 0x003fe20003800000 */
.L_x_25980:
[----:B------:R-:W-:Y:S01]  /*8fd0*/  IMAD.MOV.U32 R4, RZ, RZ, R34 ;  /* 0x000000ffff047224 */ /* 0x000fe200078e0022 */
[----:B------:R-:W-:Y:S06]  /*8fe0*/  BRA `(.L_x_25981) ;  /* 0xffffffb400b87947 */ /* 0x000fec000383ffff */
.L_x_25982:
        /* <DEDUP_REMOVED lines=9> */
.L_x_28479:


//--------------------- .text._ZN4vllm25paged_attention_v1_kernelIffLi112ELi16ELi128ELNS_18Fp8KVCacheDataTypeE0ELb0EEEvPT_PKS2_PKT0_S8_ifPKiSA_iPKfiiiSC_SC_iiiii --------------------------
	.section	.text._ZN4vllm25paged_attention_v1_kernelIffLi112ELi16ELi128ELNS_18Fp8KVCacheDataTypeE0ELb0EEEvPT_PKS2_PKT0_S8_ifPKiSA_iPKfiiiSC_SC_iiiii,"ax",@progbits
	.align	128
        .global         _ZN4vllm25paged_attention_v1_kernelIffLi112ELi16ELi128ELNS_18Fp8KVCacheDataTypeE0ELb0EEEvPT_PKS2_PKT0_S8_ifPKiSA_iPKfiiiSC_SC_iiiii
        .type           _ZN4vllm25paged_attention_v1_kernelIffLi112ELi16ELi128ELNS_18Fp8KVCacheDataTypeE0ELb0EEEvPT_PKS2_PKT0_S8_ifPKiSA_iPKfiiiSC_SC_iiiii,@function
        .size           _ZN4vllm25paged_attention_v1_kernelIffLi112ELi16ELi128ELNS_18Fp8KVCacheDataTypeE0ELb0EEEvPT_PKS2_PKT0_S8_ifPKiSA_iPKfiiiSC_SC_iiiii,(.L_x_28480 - _ZN4vllm25paged_attention_v1_kernelIffLi112ELi16ELi128ELNS_18Fp8KVCacheDataTypeE0ELb0EEEvPT_PKS2_PKT0_S8_ifPKiSA_iPKfiiiSC_SC_iiiii)
        .other          _ZN4vllm25paged_attention_v1_kernelIffLi112ELi16ELi128ELNS_18Fp8KVCacheDataTypeE0ELb0EEEvPT_PKS2_PKT0_S8_ifPKiSA_iPKfiiiSC_SC_iiiii,@"STO_CUDA_ENTRY STV_DEFAULT"
_ZN4vllm25paged_attention_v1_kernelIffLi112ELi16ELi128ELNS_18Fp8KVCacheDataTypeE0ELb0EEEvPT_PKS2_PKT0_S8_ifPKiSA_iPKfiiiSC_SC_iiiii:
.text._ZN4vllm25paged_attention_v1_kernelIffLi112ELi16ELi128ELNS_18Fp8KVCacheDataTypeE0ELb0EEEvPT_PKS2_PKT0_S8_ifPKiSA_iPKfiiiSC_SC_iiiii:
        /* <DEDUP_REMOVED lines=107> */
.L_x_25987:
        /* <DEDUP_REMOVED lines=11> */
.L_x_25986:
[----:B------:R-:W-:Y:S05]  /*0760*/  BSYNC B1 ;  /* 0x0000000000017941 */ /* 0x000fea0003800000 */
.L_x_25985:
        /* <DEDUP_REMOVED lines=15> */
.L_x_25988:
        /* <DEDUP_REMOVED lines=17> */
.L_x_25984:
[----:B------:R-:W-:Y:S05]  /*0970*/  BSYNC B0 ;  /* 0x0000000000007941 */ /* 0x000fea0003800000 */
.L_x_25983:
        /* <DEDUP_REMOVED lines=14> */
[C---:B------:R-:W-:Y:S01]  /*0a60*/  IMAD.SHL.U32 R112, R114.reuse, 0x2, RZ ;  /* 0x0000000272707824 */ /* 0x040fe200078e00ff */
[----:B------:R-:W-:Y:S01]  /*0a70*/  ULDC UR4, c[0x0][0x260] ;  /* 0x0000980000047ab9 */ /* 0x000fe20000000800 */
[----:B------:R-:W-:Y:S01]  /*0a80*/  VIADD R4, R114, 0x8 ;  /* 0x0000000872047836 */ /* 0x000fe20000000000 */
[----:B------:R-:W-:Y:S01]  /*0a90*/  LEA.HI R2, R2, R5, RZ, 0x4 ;  /* 0x0000000502027211 */ /* 0x000fe200078f20ff */
[----:B------:R-:W-:Y:S01]  /*0aa0*/  VIADD R9, R114, 0xa ;  /* 0x0000000a72097836 */ /* 0x000fe20000000000 */
        /* <DEDUP_REMOVED lines=17> */
[----:B------:R-:W-:Y:S01]  /*0bc0*/  IMAD.IADD R112, R112, 0x1, -R7 ;  /* 0x0000000170707824 */ /* 0x000fe200078e0a07 */
[----:B------:R-:W0:Y:S01]  /*0bd0*/  LDC R43, c[0x0][0x25c] ;  /* 0x00009700ff2b7b82 */ /* 0x000e220000000800 */
[----:B------:R-:W-:Y:S01]  /*0be0*/  IMAD.SHL.U32 R107, R3, 0x2, RZ ;  /* 0x00000002036b7824 */ /* 0x000fe200078e00ff */
        /* <DEDUP_REMOVED lines=13> */
[C---:B------:R-:W-:Y:S01]  /*0cc0*/  VIADD R13, R114.reuse, 0x12 ;  /* 0x00000012720d7836 */ /* 0x040fe20000000000 */
        /* <DEDUP_REMOVED lines=24> */
[----:B------:R-:W-:Y:S01]  /*0e50*/  LOP3.LUT R16, R16, 0xfffffffc, RZ, 0xc0, !PT ;  /* 0xfffffffc10107812 */ /* 0x000fe200078ec0ff */
[----:B------:R-:W-:Y:S01]  /*0e60*/  VIADD R17, R114, 0x1a ;  /* 0x0000001a72117836 */ /* 0x000fe20000000000 */
[----:B------:R-:W-:Y:S01]  /*0e70*/  LEA.HI R14, R14, R95, RZ, 0x2 ;  /* 0x0000005f0e0e7211 */ /* 0x000fe200078f10ff */
[----:B------:R-:W-:Y:S01]  /*0e80*/  IMAD.IADD R103, R103, 0x1, -R10 ;  /* 0x0000000167677824 */ /* 0x000fe200078e0a0a */
[----:B------:R-:W-:Y:S01]  /*0e90*/  SHF.R.S32.HI R20, RZ, 0x1f, R89 ;  /* 0x0000001fff147819 */ /* 0x000fe20000011459 */
        /* <DEDUP_REMOVED lines=46> */
[----:B------:R-:W-:Y:S01]  /*1180*/  IMAD R23, R0, UR4, RZ ;  /* 0x0000000400177c24 */ /* 0x000fe2000f8e02ff */
        /* <DEDUP_REMOVED lines=17> */
[----:B------:R-:W-:Y:S01]  /*12a0*/  IMAD.SHL.U32 R59, R22, 0x2, RZ ;  /* 0x00000002163b7824 */ /* 0x000fe200078e00ff */
[----:B------:R-:W-:Y:S01]  /*12b0*/  SHF.R.S32.HI R36, RZ, 0x1f, R38 ;  /* 0x0000001fff247819 */ /* 0x000fe20000011426 */
[----:B------:R-:W-:Y:S01]  /*12c0*/  IMAD.IADD R77, R77, 0x1, -R24 ;  /* 0x000000014d4d7824 */ /* 0x000fe200078e0a18 */
[----:B------:R-:W-:Y:S01]  /*12d0*/  IADD3 R124, P0, R23, R38, RZ ;  /* 0x00000026177c7210 */ /* 0x000fe20007f1e0ff */
[----:B------:R-:W-:Y:S01]  /*12e0*/  IMAD.IADD R73, R73, 0x1, -R28 ;  /* 0x0000000149497824 */ /* 0x000fe200078e0a1c */
[----:B------:R-:W-:Y:S01]  /*12f0*/  LEA.HI R26, R26, R75, RZ, 0x2 ;  /* 0x0000004b1a1a7211 */ /* 0x000fe200078f10ff */
[C---:B------:R-:W-:Y:S01]  /*1300*/  VIADD R29, R114.reuse, 0x30 ;  /* 0x00000030721d7836 */ /* 0x040fe20000000000 */
[----:B------:R-:W-:Y:S01]  /*1310*/  SHF.R.S32.HI R24, RZ, 0x1f, R59 ;  /* 0x0000001fff187819 */ /* 0x000fe2000001143b */
[----:B------:R-:W-:Y:S01]  /*1320*/  IMAD.SHL.U32 R57, R25, 0x2, RZ ;  /* 0x0000000219397824 */ /* 0x000fe200078e00ff */
[----:B------:R-:W-:Y:S01]  /*1330*/  SHF.R.S32.HI R28, RZ, 0x1f, R55 ;  /* 0x0000001fff1c7819 */ /* 0x000fe20000011437 */
[----:B------:R-:W-:Y:S01]  /*1340*/  IMAD.SHL.U32 R53, R29, 0x2, RZ ;  /* 0x000000021d357824 */ /* 0x000fe200078e00ff */
[----:B------:R-:W-:Y:S01]  /*1350*/  LEA.HI.X.SX32 R125, R23, R36, 0x1, P0 ;  /* 0x00000024177d7211 */ /* 0x000fe200000f0eff */
[----:B------:R-:W-:Y:S01]  /*1360*/  VIADD R31, R114, 0x36 ;  /* 0x00000036721f7836 */ /* 0x000fe20000000000 */
[----:B------:R-:W-:Y:S01]  /*1370*/  LOP3.LUT R26, R26, 0xfffffffc, RZ, 0xc0, !PT ;  /* 0xfffffffc1a1a7812 */ /* 0x000fe200078ec0ff */
[----:B------:R-:W1:Y:S01]  /*1380*/  S2R R36, SR_CgaCtaId ;  /* 0x0000000000247919 */ /* 0x000e620000008800 */
[----:B------:R-:W-:Y:S01]  /*1390*/  LEA.HI R24, R24, R59, RZ, 0x2 ;  /* 0x0000003b18187211 */ /* 0x000fe200078f10ff */
[----:B------:R-:W-:Y:S01]  /*13a0*/  IMAD.SHL.U32 R47, R31, 0x2, RZ ;  /* 0x000000021f2f7824 */ /* 0x000fe200078e00ff */
        /* <DEDUP_REMOVED lines=21> */
[----:B------:R-:W-:-:S02]  /*1500*/  SHF.R.S32.HI R30, RZ, 0x1f, R49 ;  /* 0x0000001fff1e7819 */ /* 0x000fc40000011431 */
[----:B-----5:R-:W-:Y:S02]  /*1510*/  FSETP.NEU.FTZ.AND P0, PT, R116, RZ, PT ;  /* 0x000000ff7400720b */ /* 0x020fe40003f1d000 */
[----:B------:R-:W-:Y:S02]  /*1520*/  LEA.HI R26, R26, R51, RZ, 0x2 ;  /* 0x000000331a1a7211 */ /* 0x000fe400078f10ff */
[----:B------:R-:W-:Y:S02]  /*1530*/  LEA.HI R30, R30, R49, RZ, 0x2 ;  /* 0x000000311e1e7211 */ /* 0x000fe400078f10ff */
        /* <DEDUP_REMOVED lines=57> */
[----:B------:R-:W-:Y:S01]  /*18d0*/  LEA.HI R2, R2, R2, RZ, 0x1 ;  /* 0x0000000202027211 */ /* 0x000fe200078f08ff */
[----:B------:R-:W-:Y:S01]  /*18e0*/  IMAD.IADD R47, R47, 0x1, -R34 ;  /* 0x000000012f2f7824 */ /* 0x000fe200078e0a22 */
[----:B-1----:R-:W-:-:S02]  /*18f0*/  LEA R23, R36, R33, 0x18 ;  /* 0x0000002124177211 */ /* 0x002fc400078ec0ff */
[----:B------:R-:W-:Y:S01]  /*1900*/  LOP3.LUT R90, R10, 0xffffffc0, RZ, 0xc0, !PT ;  /* 0xffffffc00a5a7812 */ /* 0x000fe200078ec0ff */
[----:B------:R-:W-:Y:S01]  /*1910*/  IMAD.SHL.U32 R110, R2, 0x20, RZ ;  /* 0x00000020026e7824 */ /* 0x000fe200078e00ff */
        /* <DEDUP_REMOVED lines=27> */
[----:B0-----:R-:W-:Y:S02]  /*1ad0*/  SHF.R.S32.HI R43, RZ, 0x1f, R43 ;  /* 0x0000001fff2b7819 */ /* 0x001fe4000001142b */
        /* <DEDUP_REMOVED lines=41> */
[C---:B------:R-:W-:Y:S01]  /*1d70*/  IMAD R120, R121.reuse, 0x10, R120 ;  /* 0x0000001079787824 */ /* 0x040fe200078e0278 */
[----:B------:R-:W-:Y:S01]  /*1d80*/  LEA.HI.X.SX32 R117, R121, R34, 0x1, P0 ;  /* 0x0000002279757211 */ /* 0x000fe200000f0eff */
[----:B------:R-:W-:Y:S01]  /*1d90*/  IMAD.MOV.U32 R113, RZ, RZ, -0x800001 ;  /* 0xff7fffffff717424 */ /* 0x000fe200078e00ff */
[----:B------:R-:W-:Y:S01]  /*1da0*/  LEA R116, P0, R32, UR4, 0x2 ;  /* 0x0000000420747c11 */ /* 0x000fe2000f8010ff */
[----:B------:R-:W-:-:S03]  /*1db0*/  IMAD.IADD R122, R38, 0x1, R33 ;  /* 0x00000001267a7824 */ /* 0x000fc600078e0221 */
[----:B------:R-:W-:-:S09]  /*1dc0*/  LEA.HI.X R117, R32, UR5, R117, 0x2, P0 ;  /* 0x0000000520757c11 */ /* 0x000fd200080f1475 */
.L_x_25995:
        /* <DEDUP_REMOVED lines=20> */
[--C-:B------:R-:W-:Y:S02]  /*1f10*/  SHF.R.S32.HI R34, RZ, 0x1f, R108.reuse ;  /* 0x0000001fff227819 */ /* 0x100fe4000001146c */
[----:B------:R-:W-:Y:S02]  /*1f20*/  SHF.R.S32.HI R33, RZ, 0x1f, R109 ;  /* 0x0000001fff217819 */ /* 0x000fe4000001146d */
[----:B------:R-:W-:-:S04]  /*1f30*/  IADD3 R32, P0, P1, R109, R126, R108 ;  /* 0x0000007e6d207210 */ /* 0x000fc8000791e06c */
[----:B------:R-:W-:Y:S02]  /*1f40*/  IADD3.X R33, R33, R123, R34, P0, P1 ;  /* 0x0000007b21217210 */ /* 0x000fe400007e2422 */
[----:B------:R-:W-:-:S04]  /*1f50*/  LEA R60, P0, R32, UR6, 0x2 ;  /* 0x00000006203c7c11 */ /* 0x000fc8000f8010ff */
[----:B------:R-:W-:Y:S02]  /*1f60*/  LEA.HI.X R61, R32, UR7, R33, 0x2, P0 ;  /* 0x00000007203d7c11 */ /* 0x000fe400080f1421 */
[----:B------:R-:W2:Y:S04]  /*1f70*/  LDS.128 R32, [R2] ;  /* 0x0000000002207984 */ /* 0x000ea80000000c00 */
[----:B------:R-:W4:Y:S01]  /*1f80*/  LDG.E.64.CONSTANT R60, desc[UR10][R60.64] ;  /* 0x0000000a3c3c7981 */ /* 0x000f22000c1e9b00 */
[----:B------:R-:W-:Y:S02]  /*1f90*/  SHF.R.S32.HI R62, RZ, 0x1f, R107 ;  /* 0x0000001fff3e7819 */ /* 0x000fe4000001146b */
        /* <DEDUP_REMOVED lines=9> */
[----:B------:R-:W-:Y:S01]  /*2030*/  FFMA.FTZ R64, R39, R33, R64 ;  /* 0x0000002127407223 */ /* 0x000fe20000010040 */
[--C-:B------:R-:W-:Y:S01]  /*2040*/  SHF.R.S32.HI R38, RZ, 0x1f, R104.reuse ;  /* 0x0000001fff267819 */ /* 0x100fe20000011468 */
[----:B------:R-:W4:Y:S01]  /*2050*/  LDS.128 R32, [R2+0x10] ;  /* 0x0000100002207984 */ /* 0x000f220000000c00 */
[----:B------:R-:W-:-:S04]  /*2060*/  IADD3 R37, P0, P1, R105, R126, R104 ;  /* 0x0000007e69257210 */ /* 0x000fc8000791e068 */
[----:B------:R-:W-:Y:S02]  /*2070*/  IADD3.X R38, R36, R123, R38, P0, P1 ;  /* 0x0000007b24267210 */ /* 0x000fe400007e2426 */
[----:B------:R-:W-:-:S04]  /*2080*/  LEA R36, P0, R37, UR6, 0x2 ;  /* 0x0000000625247c11 */ /* 0x000fc8000f8010ff */
[----:B------:R-:W-:-:S06]  /*2090*/  LEA.HI.X R37, R37, UR7, R38, 0x2, P0 ;  /* 0x0000000725257c11 */ /* 0x000fcc00080f1426 */
[----:B------:R-:W2:Y:S01]  /*20a0*/  LDG.E.64.CONSTANT R36, desc[UR10][R36.64] ;  /* 0x0000000a24247981 */ /* 0x000ea2000c1e9b00 */
[----:B------:R-:W-:Y:S02]  /*20b0*/  SHF.R.S32.HI R38, RZ, 0x1f, R103 ;  /* 0x0000001fff267819 */ /* 0x000fe40000011467 */
[--C-:B------:R-:W-:Y:S01]  /*20c0*/  SHF.R.S32.HI R39, RZ, 0x1f, R102.reuse ;  /* 0x0000001fff277819 */ /* 0x100fe20000011466 */
[----:B----4-:R-:W-:Y:S01]  /*20d0*/  FFMA.FTZ R65, R60, R32, R65 ;  /* 0x000000203c417223 */ /* 0x010fe20000010041 */
[----:B------:R-:W-:-:S04]  /*20e0*/  IADD3 R32, P0, P1, R103, R126, R102 ;  /* 0x0000007e67207210 */ /* 0x000fc8000791e066 */
[----:B------:R-:W-:Y:S02]  /*20f0*/  IADD3.X R39, R38, R123, R39, P0, P1 ;  /* 0x0000007b26277210 */ /* 0x000fe400007e2427 */
[----:B------:R-:W-:-:S04]  /*2100*/  LEA R38, P0, R32, UR6, 0x2 ;  /* 0x0000000620267c11 */ /* 0x000fc8000f8010ff */
[----:B------:R-:W-:-:S06]  /*2110*/  LEA.HI.X R39, R32, UR7, R39, 0x2, P0 ;  /* 0x0000000720277c11 */ /* 0x000fcc00080f1427 */
[----:B------:R-:W3:Y:S01]  /*2120*/  LDG.E.64.CONSTANT R38, desc[UR10][R38.64] ;  /* 0x0000000a26267981 */ /* 0x000ee2000c1e9b00 */
[----:B------:R-:W-:Y:S01]  /*2130*/  FFMA.FTZ R64, R61, R33, R64 ;  /* 0x000000213d407223 */ /* 0x000fe20000010040 */
[--C-:B------:R-:W-:Y:S02]  /*2140*/  SHF.R.S32.HI R60, RZ, 0x1f, R100.reuse ;  /* 0x0000001fff3c7819 */ /* 0x100fe40000011464 */
[----:B------:R-:W-:Y:S02]  /*2150*/  SHF.R.S32.HI R33, RZ, 0x1f, R101 ;  /* 0x0000001fff217819 */ /* 0x000fe40000011465 */
[----:B------:R-:W-:-:S04]  /*2160*/  IADD3 R32, P0, P1, R101, R126, R100 ;  /* 0x0000007e65207210 */ /* 0x000fc8000791e064 */
[----:B------:R-:W-:Y:S02]  /*2170*/  IADD3.X R33, R33, R123, R60, P0, P1 ;  /* 0x0000007b21217210 */ /* 0x000fe400007e243c */
[----:B------:R-:W-:-:S04]  /*2180*/  LEA R60, P0, R32, UR6, 0x2 ;  /* 0x00000006203c7c11 */ /* 0x000fc8000f8010ff */
[----:B------:R-:W-:-:S06]  /*2190*/  LEA.HI.X R61, R32, UR7, R33, 0x2, P0 ;  /* 0x00000007203d7c11 */ /* 0x000fcc00080f1421 */
[----:B------:R-:W4:Y:S01]  /*21a0*/  LDG.E.64.CONSTANT R60, desc[UR10][R60.64] ;  /* 0x0000000a3c3c7981 */ /* 0x000f22000c1e9b00 */
[----:B-----5:R-:W-:Y:S01]  /*21b0*/  FFMA.FTZ R65, R62, R34, R65 ;  /* 0x000000223e417223 */ /* 0x020fe20000010041 */
[----:B------:R-:W-:Y:S01]  /*21c0*/  FFMA.FTZ R64, R63, R35, R64 ;  /* 0x000000233f407223 */ /* 0x000fe20000010040 */
[----:B------:R-:W-:Y:S01]  /*21d0*/  SHF.R.S32.HI R63, RZ, 0x1f, R99 ;  /* 0x0000001fff3f7819 */ /* 0x000fe20000011463 */
[----:B------:R-:W2:Y:S02]  /*21e0*/  LDS.128 R32, [R2+0x20] ;  /* 0x0000200002207984 */ /* 0x000ea40000000c00 */
[----:B--2---:R-:W-:Y:S01]  /*21f0*/  FFMA.FTZ R65, R36, R32, R65 ;  /* 0x0000002024417223 */ /* 0x004fe20000010041 */
[--C-:B------:R-:W-:Y:S02]  /*2200*/  SHF.R.S32.HI R36, RZ, 0x1f, R98.reuse ;  /* 0x0000001fff247819 */ /* 0x100fe40000011462 */
[----:B------:R-:W-:-:S04]  /*2210*/  IADD3 R32, P0, P1, R99, R126, R98 ;  /* 0x0000007e63207210 */ /* 0x000fc8000791e062 */
[----:B------:R-:W-:Y:S02]  /*2220*/  IADD3.X R63, R63, R123, R36, P0, P1 ;  /* 0x0000007b3f3f7210 */ /* 0x000fe400007e2424 */
[----:B------:R-:W-:-:S04]  /*2230*/  LEA R62, P0, R32, UR6, 0x2 ;  /* 0x00000006203e7c11 */ /* 0x000fc8000f8010ff */
[----:B------:R-:W-:-:S06]  /*2240*/  LEA.HI.X R63, R32, UR7, R63, 0x2, P0 ;  /* 0x00000007203f7c11 */ /* 0x000fcc00080f143f */
[----:B------:R-:W2:Y:S01]  /*2250*/  LDG.E.64.CONSTANT R62, desc[UR10][R62.64] ;  /* 0x0000000a3e3e7981 */ /* 0x000ea2000c1e9b00 */
[----:B------:R-:W-:Y:S01]  /*2260*/  FFMA.FTZ R64, R37, R33, R64 ;  /* 0x0000002125407223 */ /* 0x000fe20000010040 */
[----:B------:R-:W-:Y:S02]  /*2270*/  SHF.R.S32.HI R36, RZ, 0x1f, R97 ;  /* 0x0000001fff247819 */ /* 0x000fe40000011461 */
[--C-:B------:R-:W-:Y:S01]  /*2280*/  IADD3 R37, P0, P1, R97, R126, R96.reuse ;  /* 0x0000007e61257210 */ /* 0x100fe2000791e060 */
[----:B---3--:R-:W-:Y:S01]  /*2290*/  FFMA.FTZ R65, R38, R34, R65 ;  /* 0x0000002226417223 */ /* 0x008fe20000010041 */
[----:B------:R-:W-:Y:S01]  /*22a0*/  SHF.R.S32.HI R38, RZ, 0x1f, R96 ;  /* 0x0000001fff267819 */ /* 0x000fe20000011460 */
[----:B------:R-:W-:Y:S02]  /*22b0*/  FFMA.FTZ R64, R39, R35, R64 ;  /* 0x0000002327407223 */ /* 0x000fe40000010040 */
[----:B------:R-:W4:Y:S01]  /*22c0*/  LDS.128 R32, [R2+0x30] ;  /* 0x0000300002207984 */ /* 0x000f220000000c00 */
[----:B------:R-:W-:-:S02]  /*22d0*/  IADD3.X R38, R36, R123, R38, P0, P1 ;  /* 0x0000007b24267210 */ /* 0x000fc400007e2426 */
[----:B------:R-:W-:-:S04]  /*22e0*/  LEA R36, P0, R37, UR6, 0x2 ;  /* 0x0000000625247c11 */ /* 0x000fc8000f8010ff */
[----:B------:R-:W-:-:S06]  /*22f0*/  LEA.HI.X R37, R37, UR7, R38, 0x2, P0 ;  /* 0x0000000725257c11 */ /* 0x000fcc00080f1426 */
[----:B------:R-:W3:Y:S01]  /*2300*/  LDG.E.64.CONSTANT R36, desc[UR10][R36.64] ;  /* 0x0000000a24247981 */ /* 0x000ee2000c1e9b00 */
[--C-:B------:R-:W-:Y:S02]  /*2310*/  SHF.R.S32.HI R38, RZ, 0x1f, R94.reuse ;  /* 0x0000001fff267819 */ /* 0x100fe4000001145e */
[----:B------:R-:W-:Y:S01]  /*2320*/  SHF.R.S32.HI R39, RZ, 0x1f, R95 ;  /* 0x0000001fff277819 */ /* 0x000fe2000001145f */
[----:B----4-:R-:W-:Y:S01]  /*2330*/  FFMA.FTZ R65, R60, R32, R65 ;  /* 0x000000203c417223 */ /* 0x010fe20000010041 */
[----:B------:R-:W-:-:S04]  /*2340*/  IADD3 R32, P0, P1, R95, R126, R94 ;  /* 0x0000007e5f207210 */ /* 0x000fc8000791e05e */
[----:B------:R-:W-:Y:S02]  /*2350*/  IADD3.X R39, R39, R123, R38, P0, P1 ;  /* 0x0000007b27277210 */ /* 0x000fe400007e2426 */
[----:B------:R-:W-:-:S04]  /*2360*/  LEA R38, P0, R32, UR6, 0x2 ;  /* 0x0000000620267c11 */ /* 0x000fc8000f8010ff */
[----:B------:R-:W-:-:S06]  /*2370*/  LEA.HI.X R39, R32, UR7, R39, 0x2, P0 ;  /* 0x0000000720277c11 */ /* 0x000fcc00080f1427 */
[----:B------:R-:W4:Y:S01]  /*2380*/  LDG.E.64.CONSTANT R38, desc[UR10][R38.64] ;  /* 0x0000000a26267981 */ /* 0x000f22000c1e9b00 */
[----:B------:R-:W-:Y:S01]  /*2390*/  FFMA.FTZ R64, R61, R33, R64 ;  /* 0x000000213d407223 */ /* 0x000fe20000010040 */
[----:B------:R-:W-:Y:S02]  /*23a0*/  SHF.R.S32.HI R60, RZ, 0x1f, R93 ;  /* 0x0000001fff3c7819 */ /* 0x000fe4000001145d */
        /* <DEDUP_REMOVED lines=10> */
[----:B------:R-:W-:-:S04]  /*2450*/  IADD3 R32, P0, P1, R91, R126, R90 ;  /* 0x0000007e5b207210 */ /* 0x000fc8000791e05a */
[----:B------:R-:W-:Y:S02]  /*2460*/  LEA R62, P2, R32, UR6, 0x2 ;  /* 0x00000006203e7c11 */ /* 0x000fe4000f8410ff */
[----:B------:R-:W-:-:S04]  /*2470*/  IADD3.X R63, R118, R123, R119, P0, P1 ;  /* 0x0000007b763f7210 */ /* 0x000fc800007e2477 */
[----:B------:R-:W-:-:S06]  /*2480*/  LEA.HI.X R63, R32, UR7, R63, 0x2, P2 ;  /* 0x00000007203f7c11 */ /* 0x000fcc00090f143f */
[----:B------:R-:W2:Y:S01]  /*2490*/  LDG.E.64.CONSTANT R62, desc[UR10][R62.64] ;  /* 0x0000000a3e3e7981 */ /* 0x000ea2000c1e9b00 */
[----:B------:R-:W-:Y:S01]  /*24a0*/  FFMA.FTZ R64, R37, R33, R64 ;  /* 0x0000002125407223 */ /* 0x000fe20000010040 */
[----:B------:R-:W-:-:S04]  /*24b0*/  IADD3 R36, P0, P1, R89, R126, R88 ;  /* 0x0000007e59247210 */ /* 0x000fc8000791e058 */
[----:B------:R-:W-:Y:S01]  /*24c0*/  IADD3.X R37, R41, R123, R42, P0, P1 ;  /* 0x0000007b29257210 */ /* 0x000fe200007e242a */
[----:B----4-:R-:W-:Y:S01]  /*24d0*/  FFMA.FTZ R65, R38, R34, R65 ;  /* 0x0000002226417223 */ /* 0x010fe20000010041 */
[----:B------:R-:W-:Y:S01]  /*24e0*/  FFMA.FTZ R64, R39, R35, R64 ;  /* 0x0000002327407223 */ /* 0x000fe20000010040 */
[C---:B------:R-:W-:Y:S01]  /*24f0*/  LEA R38, P2, R36.reuse, UR6, 0x2 ;  /* 0x0000000624267c11 */ /* 0x040fe2000f8410ff */
[----:B------:R-:W5:Y:S03]  /*2500*/  LDS.128 R32, [R2+0x50] ;  /* 0x0000500002207984 */ /* 0x000f660000000c00 */
[----:B------:R-:W-:-:S06]  /*2510*/  LEA.HI.X R39, R36, UR7, R37, 0x2, P2 ;  /* 0x0000000724277c11 */ /* 0x000fcc00090f1425 */
[----:B------:R-:W3:Y:S01]  /*2520*/  LDG.E.64.CONSTANT R38, desc[UR10][R38.64] ;  /* 0x0000000a26267981 */ /* 0x000ee2000c1e9b00 */
[----:B-----5:R-:W-:Y:S01]  /*2530*/  FFMA.FTZ R65, R60, R32, R65 ;  /* 0x000000203c417223 */ /* 0x020fe20000010041 */
[----:B------:R-:W-:-:S04]  /*2540*/  IADD3 R32, P0, P1, R87, R126, R86 ;  /* 0x0000007e57207210 */ /* 0x000fc8000791e056 */
[----:B------:R-:W-:Y:S02]  /*2550*/  LEA R36, P2, R32, UR6, 0x2 ;  /* 0x0000000620247c11 */ /* 0x000fe4000f8410ff */
[----:B------:R-:W-:-:S04]  /*2560*/  IADD3.X R37, R31, R123, R40, P0, P1 ;  /* 0x0000007b1f257210 */ /* 0x000fc800007e2428 */
[----:B------:R-:W-:-:S06]  /*2570*/  LEA.HI.X R37, R32, UR7, R37, 0x2, P2 ;  /* 0x0000000720257c11 */ /* 0x000fcc00090f1425 */
[----:B------:R-:W4:Y:S01]  /*2580*/  LDG.E.64.CONSTANT R36, desc[UR10][R36.64] ;  /* 0x0000000a24247981 */ /* 0x000f22000c1e9b00 */
        /* <DEDUP_REMOVED lines=16> */
[----:B----4-:R-:W-:-:S03]  /*2690*/  FFMA.FTZ R67, R36, R34, R67 ;  /* 0x0000002224437223 */ /* 0x010fc60000010043 */
[----:B------:R-:W-:Y:S01]  /*26a0*/  FFMA.FTZ R62, R37, R35, R62 ;  /* 0x00000023253e7223 */ /* 0x000fe2000001003e */
[----:B------:R-:W-:Y:S01]  /*26b0*/  IADD3 R37, P0, P1, R81, R126, R80 ;  /* 0x0000007e51257210 */ /* 0x000fe2000791e050 */
[----:B------:R-:W5:Y:S03]  /*26c0*/  LDS.128 R32, [R2+0x70] ;  /* 0x0000700002207984 */ /* 0x000f660000000c00 */
[----:B------:R-:W-:Y:S02]  /*26d0*/  LEA R36, P2, R37, UR6, 0x2 ;  /* 0x0000000625247c11 */ /* 0x000fe4000f8410ff */
[----:B------:R-:W-:-:S04]  /*26e0*/  IADD3.X R38, R17, R123, R4, P0, P1 ;  /* 0x0000007b11267210 */ /* 0x000fc800007e2404 */
        /* <DEDUP_REMOVED lines=8> */
[----:B------:R-:W-:Y:S01]  /*2770*/  FFMA.FTZ R32, R61, R33, R62 ;  /* 0x000000213d207223 */ /* 0x000fe2000001003e */
[----:B------:R-:W-:-:S04]  /*2780*/  IADD3 R33, P0, P1, R77, R126, R76 ;  /* 0x0000007e4d217210 */ /* 0x000fc8000791e04c */
        /* <DEDUP_REMOVED lines=52> */
[-C--:B------:R-:W-:Y:S02]  /*2ad0*/  IADD3 R35, P4, P5, R51, R126.reuse, R50 ;  /* 0x0000007e33237210 */ /* 0x080fe40007d9e032 */
[-C--:B------:R-:W-:Y:S02]  /*2ae0*/  IADD3 R34, P2, P3, R49, R126.reuse, R48 ;  /* 0x0000007e31227210 */ /* 0x080fe40007b5e030 */
[----:B------:R-:W-:Y:S02]  /*2af0*/  LEA R60, P6, R35, UR6, 0x2 ;  /* 0x00000006233c7c11 */ /* 0x000fe4000f8c10ff */
[----:B------:R-:W-:Y:S01]  /*2b00*/  IADD3 R126, P0, P1, R47, R126, R46 ;  /* 0x0000007e2f7e7210 */ /* 0x000fe2000791e02e */
[----:B-----5:R-:W-:Y:S01]  /*2b10*/  FFMA.FTZ R33, R70, R36, R33 ;  /* 0x0000002446217223 */ /* 0x020fe20000010021 */
[----:B------:R-:W-:Y:S02]  /*2b20*/  IADD3.X R36, R28, R123, R13, P4, P5 ;  /* 0x0000007b1c247210 */ /* 0x000fe400027ea40d */
[----:B------:R-:W-:-:S02]  /*2b30*/  LEA R62, P4, R34, UR6, 0x2 ;  /* 0x00000006223e7c11 */ /* 0x000fc4000f8810ff */
[----:B------:R-:W-:Y:S02]  /*2b40*/  LEA.HI.X R61, R35, UR7, R36, 0x2, P6 ;  /* 0x00000007233d7c11 */ /* 0x000fe4000b0f1424 */
[-C--:B------:R-:W-:Y:S02]  /*2b50*/  IADD3.X R35, R27, R123.reuse, R14, P2, P3 ;  /* 0x0000007b1b237210 */ /* 0x080fe400017e640e */
[----:B------:R-:W-:Y:S02]  /*2b60*/  IADD3.X R123, R30, R123, R15, P0, P1 ;  /* 0x0000007b1e7b7210 */ /* 0x000fe400007e240f */
[----:B------:R-:W-:Y:S01]  /*2b70*/  LEA.HI.X R63, R34, UR7, R35, 0x2, P4 ;  /* 0x00000007223f7c11 */ /* 0x000fe2000a0f1423 */
[----:B------:R-:W4:Y:S01]  /*2b80*/  LDG.E.64.CONSTANT R60, desc[UR10][R60.64] ;  /* 0x0000000a3c3c7981 */ /* 0x000f22000c1e9b00 */
[----:B------:R-:W-:-:S04]  /*2b90*/  LEA R64, P0, R126, UR6, 0x2 ;  /* 0x000000067e407c11 */ /* 0x000fc8000f8010ff */
[----:B------:R-:W-:Y:S01]  /*2ba0*/  LEA.HI.X R65, R126, UR7, R123, 0x2, P0 ;  /* 0x000000077e417c11 */ /* 0x000fe200080f147b */
[----:B------:R-:W5:Y:S05]  /*2bb0*/  LDG.E.64.CONSTANT R62, desc[UR10][R62.64] ;  /* 0x0000000a3e3e7981 */ /* 0x000f6a000c1e9b00 */
[----:B------:R-:W5:Y:S01]  /*2bc0*/  LDG.E.64.CONSTANT R64, desc[UR10][R64.64] ;  /* 0x0000000a40407981 */ /* 0x000f62000c1e9b00 */
[----:B------:R-:W-:Y:S01]  /*2bd0*/  FFMA.FTZ R36, R71, R37, R32 ;  /* 0x0000002547247223 */ /* 0x000fe20000010020 */
[----:B------:R-:W-:Y:S01]  /*2be0*/  UMOV UR4, 0xffffffff ;  /* 0xffffffff00047882 */ /* 0x000fe20000000000 */
[----:B--2---:R-:W-:Y:S02]  /*2bf0*/  FFMA.FTZ R37, R66, R38, R33 ;  /* 0x0000002642257223 */ /* 0x004fe40000010021 */
[----:B------:R-:W3:Y:S01]  /*2c00*/  LDS.128 R32, [R2+0xc0] ;  /* 0x0000c00002207984 */ /* 0x000ee20000000c00 */
[----:B------:R-:W-:Y:S01]  /*2c10*/  FFMA.FTZ R66, R67, R39, R36 ;  /* 0x0000002743427223 */ /* 0x000fe20000010024 */
[----:B---3--:R-:W-:-:S02]  /*2c20*/  FFMA.FTZ R67, R68, R32, R37 ;  /* 0x0000002044437223 */ /* 0x008fc40000010025 */
[----:B------:R-:W5:Y:S01]  /*2c30*/  LDS.128 R36, [R2+0xd0] ;  /* 0x0000d00002247984 */ /* 0x000f620000000c00 */
[----:B------:R-:W-:Y:S01]  /*2c40*/  FFMA.FTZ R66, R69, R33, R66 ;  /* 0x0000002145427223 */ /* 0x000fe20000010042 */
[----:B----4-:R-:W-:-:S03]  /*2c50*/  FFMA.FTZ R67, R60, R34, R67 ;  /* 0x000000223c437223 */ /* 0x010fc60000010043 */
[----:B------:R-:W-:Y:S01]  /*2c60*/  FFMA.FTZ R66, R61, R35, R66 ;  /* 0x000000233d427223 */ /* 0x000fe20000010042 */
[----:B-----5:R-:W-:-:S03]  /*2c70*/  FFMA.FTZ R67, R62, R36, R67 ;  /* 0x000000243e437223 */ /* 0x020fc60000010043 */
[----:B------:R-:W-:Y:S01]  /*2c80*/  FFMA.FTZ R66, R63, R37, R66 ;  /* 0x000000253f427223 */ /* 0x000fe20000010042 */
[----:B------:R-:W-:-:S03]  /*2c90*/  FFMA.FTZ R38, R64, R38, R67 ;  /* 0x0000002640267223 */ /* 0x000fc60000010043 */
[----:B------:R-:W-:-:S04]  /*2ca0*/  FFMA.FTZ R39, R65, R39, R66 ;  /* 0x0000002741277223 */ /* 0x000fc80000010042 */
[----:B------:R-:W-:Y:S01]  /*2cb0*/  FADD.FTZ R38, R38, R39 ;  /* 0x0000002726267221 */ /* 0x000fe20000010000 */
[----:B------:R-:W-:Y:S06]  /*2cc0*/  BRA.DIV UR4, `(.L_x_25992) ;  /* 0x0000005604c87947 */ /* 0x000fec000b800000 */
[----:B------:R0:W1:Y:S02]  /*2cd0*/  SHFL.BFLY PT, R33, R38, 0x1, 0x1f ;  /* 0x0c201f0026217f89 */ /* 0x00006400000e0000 */
.L_x_26035:
        /* <DEDUP_REMOVED lines=11> */
.L_x_25994:
[----:B------:R-:W-:Y:S05]  /*2d90*/  BSYNC B1 ;  /* 0x0000000000017941 */ /* 0x000fea0003800000 */
.L_x_25993:
[----:B------:R-:W-:Y:S01]  /*2da0*/  IADD3 R116, P0, R116, 0x10, RZ ;  /* 0x0000001074747810 */ /* 0x000fe20007f1e0ff */
[----:B-1----:R-:W-:Y:S02]  /*2db0*/  VIADD R122, R122, 0x100 ;  /* 0x000001007a7a7836 */ /* 0x002fe40000000000 */
[----:B------:R-:W-:Y:S02]  /*2dc0*/  VIADD R120, R120, 0x40 ;  /* 0x0000004078787836 */ /* 0x000fe40000000000 */
[----:B------:R-:W-:Y:S01]  /*2dd0*/  IMAD.X R117, RZ, RZ, R117, P0 ;  /* 0x000000ffff757224 */ /* 0x000fe200000e0675 */
[----:B------:R-:W-:Y:S07]  /*2de0*/  @!P1 BRA `(.L_x_25995) ;  /* 0xffffffec00f89947 */ /* 0x000fee000383ffff */
[----:B------:R-:W-:Y:S05]  /*2df0*/  BRA `(.L_x_25990) ;  /* 0x0000001000687947 */ /* 0x000fea0003800000 */
.L_x_25991:
        /* <DEDUP_REMOVED lines=15> */
.L_x_25999:
        /* <DEDUP_REMOVED lines=23> */
[----:B------:R-:W-:Y:S02]  /*3060*/  SHF.R.S32.HI R34, RZ, 0x1f, R109 ;  /* 0x0000001fff227819 */ /* 0x000fe4000001146d */
[--C-:B------:R-:W-:Y:S02]  /*3070*/  SHF.R.S32.HI R33, RZ, 0x1f, R108.reuse ;  /* 0x0000001fff217819 */ /* 0x100fe4000001146c */
[----:B------:R-:W-:-:S04]  /*3080*/  IADD3 R32, P0, P1, R109, R126, R108 ;  /* 0x0000007e6d207210 */ /* 0x000fc8000791e06c */
[----:B------:R-:W-:Y:S02]  /*3090*/  IADD3.X R33, R34, R123, R33, P0, P1 ;  /* 0x0000007b22217210 */ /* 0x000fe400007e2421 */
[----:B------:R-:W-:-:S04]  /*30a0*/  LEA R60, P0, R32, UR14, 0x2 ;  /* 0x0000000e203c7c11 */ /* 0x000fc8000f8010ff */
[----:B------:R-:W-:Y:S02]  /*30b0*/  LEA.HI.X R61, R32, UR15, R33, 0x2, P0 ;  /* 0x0000000f203d7c11 */ /* 0x000fe400080f1421 */
[----:B------:R-:W2:Y:S04]  /*30c0*/  LDS.128 R32, [R2] ;  /* 0x0000000002207984 */ /* 0x000ea80000000c00 */
        /* <DEDUP_REMOVED lines=20> */
[--C-:B------:R-:W-:Y:S02]  /*3210*/  SHF.R.S32.HI R38, RZ, 0x1f, R102.reuse ;  /* 0x0000001fff267819 */ /* 0x100fe40000011466 */
[----:B------:R-:W-:Y:S01]  /*3220*/  SHF.R.S32.HI R39, RZ, 0x1f, R103 ;  /* 0x0000001fff277819 */ /* 0x000fe20000011467 */
        /* <DEDUP_REMOVED lines=53> */
[----:B------:R-:W-:Y:S01]  /*3580*/  FFMA.FTZ R64, R63, R35, R64 ;  /* 0x000000233f407223 */ /* 0x000fe20000010040 */
[--C-:B------:R-:W-:Y:S01]  /*3590*/  SHF.R.S32.HI R63, RZ, 0x1f, R90.reuse ;  /* 0x0000001fff3f7819 */ /* 0x100fe2000001145a */
[----:B------:R-:W3:Y:S02]  /*35a0*/  LDS.128 R32, [R2+0x40] ;  /* 0x0000400002207984 */ /* 0x000ee40000000c00 */
[----:B---3--:R-:W-:Y:S01]  /*35b0*/  FFMA.FTZ R65, R36, R32, R65 ;  /* 0x0000002024417223 */ /* 0x008fe20000010041 */
[----:B------:R-:W-:Y:S02]  /*35c0*/  SHF.R.S32.HI R36, RZ, 0x1f, R91 ;  /* 0x0000001fff247819 */ /* 0x000fe4000001145b */
[----:B------:R-:W-:-:S04]  /*35d0*/  IADD3 R32, P0, P1, R91, R126, R90 ;  /* 0x0000007e5b207210 */ /* 0x000fc8000791e05a */
[----:B------:R-:W-:Y:S02]  /*35e0*/  IADD3.X R63, R36, R123, R63, P0, P1 ;  /* 0x0000007b243f7210 */ /* 0x000fe400007e243f */
[----:B------:R-:W-:-:S04]  /*35f0*/  LEA R62, P0, R32, UR14, 0x2 ;  /* 0x0000000e203e7c11 */ /* 0x000fc8000f8010ff */
        /* <DEDUP_REMOVED lines=134> */
.L_x_26038:
        /* <DEDUP_REMOVED lines=13> */
.L_x_25998:
[----:B------:R-:W-:Y:S05]  /*3f30*/  BSYNC B1 ;  /* 0x0000000000017941 */ /* 0x000fea0003800000 */
.L_x_25997:
[----:B------:R-:W-:Y:S01]  /*3f40*/  IADD3 R118, P0, R118, 0x10, RZ ;  /* 0x0000001076767810 */ /* 0x000fe20007f1e0ff */
[----:B-1----:R-:W-:Y:S02]  /*3f50*/  VIADD R121, R121, 0x100 ;  /* 0x0000010079797836 */ /* 0x002fe40000000000 */
[----:B------:R-:W-:Y:S02]  /*3f60*/  VIADD R122, R122, 0x40 ;  /* 0x000000407a7a7836 */ /* 0x000fe40000000000 */
[----:B------:R-:W-:Y:S02]  /*3f70*/  VIADD R120, R120, 0x40 ;  /* 0x0000004078787836 */ /* 0x000fe40000000000 */
[----:B------:R-:W-:Y:S01]  /*3f80*/  IMAD.X R117, RZ, RZ, R117, P0 ;  /* 0x000000ffff757224 */ /* 0x000fe200000e0675 */
[----:B------:R-:W-:Y:S06]  /*3f90*/  @!P1 BRA `(.L_x_25999) ;  /* 0xffffffec00d49947 */ /* 0x000fec000383ffff */
.L_x_25990:
[----:B------:R-:W-:Y:S05]  /*3fa0*/  BSYNC B0 ;  /* 0x0000000000007941 */ /* 0x000fea0003800000 */
.L_x_25989:
        /* <DEDUP_REMOVED lines=14> */
.L_x_26044:
        /* <DEDUP_REMOVED lines=48> */
.L_x_26005:
        /* <DEDUP_REMOVED lines=11> */
.L_x_26004:
[----:B------:R-:W-:Y:S05]  /*4440*/  BSYNC B1 ;  /* 0x0000000000017941 */ /* 0x000fea0003800000 */
.L_x_26003:
        /* <DEDUP_REMOVED lines=14> */
.L_x_26008:
        /* <DEDUP_REMOVED lines=100> */
.L_x_26007:
[----:B------:R-:W-:Y:S05]  /*4b70*/  BSYNC B1 ;  /* 0x0000000000017941 */ /* 0x000fea0003800000 */
.L_x_26006:
        /* <DEDUP_REMOVED lines=55> */
.L_x_26010:
[----:B------:R-:W-:Y:S05]  /*4ef0*/  BSYNC B1 ;  /* 0x0000000000017941 */ /* 0x000fea0003800000 */
.L_x_26009:
        /* <DEDUP_REMOVED lines=26> */
.L_x_26002:
[----:B------:R-:W-:Y:S05]  /*50a0*/  BSYNC B0 ;  /* 0x0000000000007941 */ /* 0x000fea0003800000 */
.L_x_26001:
        /* <DEDUP_REMOVED lines=51> */
.L_x_26015:
        /* <DEDUP_REMOVED lines=8> */
.L_x_26014:
[----:B------:R-:W-:Y:S05]  /*5460*/  BSYNC B1 ;  /* 0x0000000000017941 */ /* 0x000fea0003800000 */
.L_x_26013:
        /* <DEDUP_REMOVED lines=14> */
.L_x_26018:
        /* <DEDUP_REMOVED lines=52> */
.L_x_26017:
[----:B------:R-:W-:Y:S05]  /*5890*/  BSYNC B1 ;  /* 0x0000000000017941 */ /* 0x000fea0003800000 */
.L_x_26016:
        /* <DEDUP_REMOVED lines=31> */
.L_x_26020:
[----:B------:R-:W-:Y:S05]  /*5a90*/  BSYNC B1 ;  /* 0x0000000000017941 */ /* 0x000fea0003800000 */
.L_x_26019:
        /* <DEDUP_REMOVED lines=14> */
.L_x_26012:
[----:B------:R-:W-:Y:S05]  /*5b80*/  BSYNC B0 ;  /* 0x0000000000007941 */ /* 0x000fea0003800000 */
.L_x_26011:
        /* <DEDUP_REMOVED lines=12> */
[----:B------:R-:W-:Y:S02]  /*5c50*/  IMAD.MOV.U32 R88, RZ, RZ, RZ ;  /* 0x000000ffff587224 */ /* 0x000fe400078e00ff */
[----:B------:R-:W-:Y:S02]  /*5c60*/  IMAD.MOV.U32 R92, RZ, RZ, RZ ;  /* 0x000000ffff5c7224 */ /* 0x000fe400078e00ff */
[----:B------:R-:W-:-:S02]  /*5c70*/  IMAD.MOV.U32 R96, RZ, RZ, RZ ;  /* 0x000000ffff607224 */ /* 0x000fc400078e00ff */
[----:B------:R-:W-:Y:S02]  /*5c80*/  IMAD.MOV.U32 R94, RZ, RZ, RZ ;  /* 0x000000ffff5e7224 */ /* 0x000fe400078e00ff */
[----:B------:R-:W-:Y:S01]  /*5c90*/  IMAD.MOV.U32 R90, RZ, RZ, RZ ;  /* 0x000000ffff5a7224 */ /* 0x000fe200078e00ff */
[----:B------:R-:W-:Y:S06]  /*5ca0*/  BRA `(.L_x_26023) ;  /* 0x0000001400707947 */ /* 0x000fec0003800000 */
.L_x_26022:
        /* <DEDUP_REMOVED lines=11> */
[----:B------:R-:W-:-:S02]  /*5d60*/  IMAD.MOV.U32 R88, RZ, RZ, RZ ;  /* 0x000000ffff587224 */ /* 0x000fc400078e00ff */
[----:B------:R-:W-:Y:S02]  /*5d70*/  IMAD.MOV.U32 R92, RZ, RZ, RZ ;  /* 0x000000ffff5c7224 */ /* 0x000fe400078e00ff */
[----:B------:R-:W-:Y:S01]  /*5d80*/  IMAD.MOV.U32 R96, RZ, RZ, RZ ;  /* 0x000000ffff607224 */ /* 0x000fe200078e00ff */
[----:B------:R-:W2:Y:S01]  /*5d90*/  LDC R81, c[0x0][0x25c] ;  /* 0x00009700ff517b82 */ /* 0x000ea20000000800 */
[----:B------:R-:W-:Y:S02]  /*5da0*/  IMAD.MOV.U32 R94, RZ, RZ, RZ ;  /* 0x000000ffff5e7224 */ /* 0x000fe400078e00ff */
        /* <DEDUP_REMOVED lines=39> */
.L_x_26024:
        /* <DEDUP_REMOVED lines=44> */
[----:B0-----:R-:W-:Y:S02]  /*62e0*/  LEA.HI.X.SX32 R38, R99, R58, 0x1, P0 ;  /* 0x0000003a63267211 */ /* 0x001fe400000f0eff */
        /* <DEDUP_REMOVED lines=14> */
[----:B------:R-:W-:-:S04]  /*63d0*/  LEA.HI.X.SX32 R54, R105, R58, 0x1, P0 ;  /* 0x0000003a69367211 */ /* 0x000fc800000f0eff */
[----:B------:R-:W-:Y:S02]  /*63e0*/  LEA.HI.X R53, R47, UR7, R54, 0x2, P1 ;  /* 0x000000072f357c11 */ /* 0x000fe400088f1436 */
        /* <DEDUP_REMOVED lines=22> */
[C---:B------:R-:W-:Y:S02]  /*6550*/  @!P0 VIADD R64, R78.reuse, 0xffffffff ;  /* 0xffffffff4e408836 */ /* 0x040fe40000000000 */
        /* <DEDUP_REMOVED lines=62> */
[CC--:B------:R-:W-:Y:S02]  /*6940*/  @!P0 ISETP.GE.AND P6, PT, R78.reuse, R115.reuse, PT ;  /* 0x000000734e00820c */ /* 0x0c0fe40003fc6270 */
[-C--:B------:R-:W-:Y:S02]  /*6950*/  @!P0 ISETP.GE.AND P3, PT, R78, R115.reuse, PT ;  /* 0x000000734e00820c */ /* 0x080fe40003f66270 */
[----:B------:R-:W-:Y:S02]  /*6960*/  @!P0 FSEL R30, R30, RZ, !P2 ;  /* 0x000000ff1e1e8208 */ /* 0x000fe40005000000 */
[----:B------:R-:W-:Y:S01]  /*6970*/  @!P0 ISETP.GE.AND P2, PT, R46, R115, PT ;  /* 0x000000732e00820c */ /* 0x000fe20003f46270 */
[----:B------:R-:W-:Y:S01]  /*6980*/  @!P0 VIADD R46, R78, 0xfffffffd ;  /* 0xfffffffd4e2e8836 */ /* 0x000fe20000000000 */
[----:B------:R-:W-:Y:S02]  /*6990*/  @!P0 FSEL R27, R27, RZ, !P6 ;  /* 0x000000ff1b1b8208 */ /* 0x000fe40007000000 */
[----:B------:R-:W-:-:S02]  /*69a0*/  @!P0 FSEL R31, R31, RZ, !P3 ;  /* 0x000000ff1f1f8208 */ /* 0x000fc40005800000 */
[CC--:B------:R-:W-:Y:S02]  /*69b0*/  @!P0 ISETP.GE.AND P6, PT, R64.reuse, R115.reuse, PT ;  /* 0x000000734000820c */ /* 0x0c0fe40003fc6270 */
[-C--:B------:R-:W-:Y:S02]  /*69c0*/  @!P0 ISETP.GE.AND P3, PT, R64, R115.reuse, PT ;  /* 0x000000734000820c */ /* 0x080fe40003f66270 */
[----:B------:R-:W-:Y:S01]  /*69d0*/  @!P0 FSEL R32, R32, RZ, !P4 ;  /* 0x000000ff20208208 */ /* 0x000fe20006000000 */
[----:B------:R-:W0:Y:S01]  /*69e0*/  LDS.128 R64, [R0] ;  /* 0x0000000000407984 */ /* 0x000e220000000c00 */
[----:B------:R-:W-:Y:S01]  /*69f0*/  @!P0 ISETP.GE.AND P4, PT, R46, R115, PT ;  /* 0x000000732e00820c */ /* 0x000fe20003f86270 */
[----:B------:R-:W-:Y:S01]  /*6a00*/  @!P0 VIADD R46, R78, 0xfffffffe ;  /* 0xfffffffe4e2e8836 */ /* 0x000fe20000000000 */
[----:B------:R-:W-:-:S04]  /*6a10*/  @!P0 FSEL R34, R34, RZ, !P6 ;  /* 0x000000ff22228208 */ /* 0x000fc80007000000 */
        /* <DEDUP_REMOVED lines=22> */
[CC--:B------:R-:W-:Y:S02]  /*6b80*/  @!P0 ISETP.GE.AND P6, PT, R78.reuse, R115.reuse, PT ;  /* 0x000000734e00820c */ /* 0x0c0fe40003fc6270 */
[----:B------:R-:W-:Y:S02]  /*6b90*/  @!P0 ISETP.GE.AND P3, PT, R78, R115, PT ;  /* 0x000000734e00820c */ /* 0x000fe40003f66270 */
[----:B------:R-:W-:Y:S02]  /*6ba0*/  @!P0 FSEL R48, R48, RZ, !P1 ;  /* 0x000000ff30308208 */ /* 0x000fe40004800000 */
[----:B------:R-:W-:-:S02]  /*6bb0*/  @!P0 FSEL R39, R39, RZ, !P2 ;  /* 0x000000ff27278208 */ /* 0x000fc40005000000 */
[-C--:B------:R-:W-:Y:S01]  /*6bc0*/  @!P0 ISETP.GE.AND P1, PT, R46, R115.reuse, PT ;  /* 0x000000732e00820c */ /* 0x080fe20003f26270 */
[----:B------:R-:W-:Y:S01]  /*6bd0*/  @!P0 VIADD R46, R78, 0xfffffffe ;  /* 0xfffffffe4e2e8836 */ /* 0x000fe20000000000 */
[C---:B------:R-:W-:Y:S02]  /*6be0*/  @!P0 ISETP.GE.AND P2, PT, R98.reuse, R115, PT ;  /* 0x000000736200820c */ /* 0x040fe40003f46270 */
[----:B------:R-:W-:Y:S02]  /*6bf0*/  @!P0 FSEL R43, R43, RZ, !P6 ;  /* 0x000000ff2b2b8208 */ /* 0x000fe40007000000 */
[----:B------:R-:W-:Y:S01]  /*6c00*/  @!P0 FSEL R51, R51, RZ, !P3 ;  /* 0x000000ff33338208 */ /* 0x000fe20005800000 */
[----:B0-----:R-:W-:Y:S01]  /*6c10*/  FMUL.FTZ R5, R65, R5 ;  /* 0x0000000541057220 */ /* 0x001fe20000410000 */
[CC--:B------:R-:W-:Y:S02]  /*6c20*/  @!P0 ISETP.GE.AND P6, PT, R98.reuse, R115.reuse, PT ;  /* 0x000000736200820c */ /* 0x0c0fe40003fc6270 */
[-C--:B------:R-:W-:Y:S01]  /*6c30*/  @!P0 ISETP.GE.AND P3, PT, R98, R115.reuse, PT ;  /* 0x000000736200820c */ /* 0x080fe20003f66270 */
[----:B------:R-:W-:Y:S01]  /*6c40*/  @!P0 VIADD R98, R78, 0xfffffffe ;  /* 0xfffffffe4e628836 */ /* 0x000fe20000000000 */
[----:B------:R-:W-:Y:S01]  /*6c50*/  @!P0 FSEL R50, R50, RZ, !P2 ;  /* 0x000000ff32328208 */ /* 0x000fe20005000000 */
[----:B------:R-:W-:Y:S01]  /*6c60*/  FFMA.FTZ R5, R64, R4, R5 ;  /* 0x0000000440057223 */ /* 0x000fe20000010005 */
[----:B------:R-:W-:Y:S01]  /*6c70*/  @!P0 ISETP.GE.AND P2, PT, R46, R115, PT ;  /* 0x000000732e00820c */ /* 0x000fe20003f46270 */
[----:B------:R-:W-:Y:S01]  /*6c80*/  @!P0 VIADD R46, R78, 0xfffffffd ;  /* 0xfffffffd4e2e8836 */ /* 0x000fe20000000000 */
[----:B------:R-:W-:Y:S01]  /*6c90*/  @!P0 FSEL R52, R52, RZ, !P4 ;  /* 0x000000ff34348208 */ /* 0x000fe20006000000 */
[----:B------:R-:W-:Y:S01]  /*6ca0*/  @!P0 VIADD R4, R78, 0xffffffff ;  /* 0xffffffff4e048836 */ /* 0x000fe20000000000 */
[----:B------:R-:W-:-:S02]  /*6cb0*/  @!P0 FSEL R54, R54, RZ, !P6 ;  /* 0x000000ff36368208 */ /* 0x000fc40007000000 */
[-C--:B------:R-:W-:Y:S02]  /*6cc0*/  @!P0 ISETP.GE.AND P4, PT, R98, R115.reuse, PT ;  /* 0x000000736200820c */ /* 0x080fe40003f86270 */
[-C--:B------:R-:W-:Y:S02]  /*6cd0*/  @!P0 ISETP.GE.AND P6, PT, R78, R115.reuse, PT ;  /* 0x000000734e00820c */ /* 0x080fe40003fc6270 */
[----:B------:R-:W-:Y:S01]  /*6ce0*/  @!P0 FSEL R53, R53, RZ, !P5 ;  /* 0x000000ff35358208 */ /* 0x000fe20006800000 */
[----:B------:R-:W-:Y:S01]  /*6cf0*/  VIADD R71, R71, 0x4 ;  /* 0x0000000447477836 */ /* 0x000fe20000000000 */
[----:B------:R-:W-:Y:S02]  /*6d00*/  @!P0 ISETP.GE.AND P5, PT, R46, R115, PT ;  /* 0x000000732e00820c */ /* 0x000fe40003fa6270 */
[----:B------:R-:W-:Y:S02]  /*6d10*/  @!P0 FSEL R55, R55, RZ, !P6 ;  /* 0x000000ff37378208 */ /* 0x000fe40007000000 */
[----:B------:R-:W-:-:S02]  /*6d20*/  @!P0 FSEL R57, R57, RZ, !P2 ;  /* 0x000000ff39398208 */ /* 0x000fc40005000000 */
        /* <DEDUP_REMOVED lines=84> */
.L_x_26023:
[----:B------:R-:W-:Y:S05]  /*7270*/  BSYNC B0 ;  /* 0x0000000000007941 */ /* 0x000fea0003800000 */
.L_x_26021:
[----:B------:R-:W3:Y:S01]  /*7280*/  SHFL.BFLY PT, R0, R75, 0x2, 0x1f ;  /* 0x0c401f004b007f89 */ /* 0x000ee200000e0000 */
[----:B------:R-:W4:Y:S01]  /*7290*/  S2UR UR5, SR_CgaCtaId ;  /* 0x00000000000579c3 */ /* 0x000f220000008800 */
[----:B------:R-:W-:Y:S01]  /*72a0*/  SHF.R.S32.HI R25, RZ, 0x1f, R68 ;  /* 0x0000001fff197819 */ /* 0x000fe20000011444 */
[----:B------:R-:W-:Y:S01]  /*72b0*/  UMOV UR4, 0x400 ;  /* 0x0000040000047882 */ /* 0x000fe20000000000 */
[----:B--2---:R-:W2:Y:S01]  /*72c0*/  SHFL.BFLY PT, R3, R90, 0x2, 0x1f ;  /* 0x0c401f005a037f89 */ /* 0x004ea200000e0000 */
[----:B------:R-:W-:Y:S01]  /*72d0*/  UIADD3 UR4, UR4, 0x1e0, URZ ;  /* 0x000001e004047890 */ /* 0x000fe2000fffe03f */
[----:B------:R-:W-:Y:S01]  /*72e0*/  LEA.HI R30, R25, R68, RZ, 0x2 ;  /* 0x00000044191e7211 */ /* 0x000fe200078f10ff */
[C---:B------:R-:W-:Y:S01]  /*72f0*/  VIADD R28, R45.reuse, 0x1f ;  /* 0x0000001f2d1c7836 */ /* 0x040fe20000000000 */
[----:B------:R-:W0:Y:S01]  /*7300*/  SHFL.BFLY PT, R7, R94, 0x2, 0x1f ;  /* 0x0c401f005e077f89 */ /* 0x000e2200000e0000 */
[C---:B------:R-:W-:Y:S01]  /*7310*/  LOP3.LUT R25, R45.reuse, 0xffffffc0, RZ, 0xc0, !PT ;  /* 0xffffffc02d197812 */ /* 0x040fe200078ec0ff */
[----:B------:R-:W-:Y:S01]  /*7320*/  BSSY B0, `(.L_x_26025) ;  /* 0x0000052000007945 */ /* 0x000fe20003800000 */
[----:B------:R-:W-:Y:S01]  /*7330*/  SHF.R.S32.HI R30, RZ, 0x2, R30 ;  /* 0x00000002ff1e7819 */ /* 0x000fe2000001141e */
[----:B------:R-:W0:Y:S01]  /*7340*/  SHFL.BFLY PT, R11, R74, 0x2, 0x1f ;  /* 0x0c401f004a0b7f89 */ /* 0x000e2200000e0000 */
[----:B------:R-:W-:-:S02]  /*7350*/  LOP3.LUT R27, R45, 0xffffffe0, RZ, 0xc0, !PT ;  /* 0xffffffe02d1b7812 */ /* 0x000fc400078ec0ff */
[----:B------:R-:W-:Y:S01]  /*7360*/  ISETP.GT.U32.AND P3, PT, R28, 0x3e, PT ;  /* 0x0000003e1c00780c */ /* 0x000fe20003f64070 */
[----:B------:R-:W0:Y:S01]  /*7370*/  SHFL.BFLY PT, R2, R73, 0x2, 0x1f ;  /* 0x0c401f0049027f89 */ /* 0x000e2200000e0000 */
[----:B------:R-:W-:-:S03]  /*7380*/  IMAD R69, R69, 0x70, R30 ;  /* 0x0000007045457824 */ /* 0x000fc600078e021e */
[----:B------:R-:W0:Y:S04]  /*7390*/  SHFL.BFLY PT, R5, R76, 0x2, 0x1f ;  /* 0x0c401f004c057f89 */ /* 0x000e2800000e0000 */
[----:B------:R-:W0:Y:S01]  /*73a0*/  SHFL.BFLY PT, R13, R92, 0x2, 0x1f ;  /* 0x0c401f005c0d7f89 */ /* 0x000e2200000e0000 */
[----:B---3--:R-:W-:Y:S01]  /*73b0*/  FADD.FTZ R75, R0, R75 ;  /* 0x0000004b004b7221 */ /* 0x008fe20000010000 */
[----:B------:R-:W-:Y:S01]  /*73c0*/  LOP3.LUT R0, R68, 0x3, RZ, 0xc0, !PT ;  /* 0x0000000344007812 */ /* 0x000fe200078ec0ff */
[----:B----4-:R-:W-:Y:S01]  /*73d0*/  ULEA UR4, UR5, UR4, 0x18 ;  /* 0x0000000405047291 */ /* 0x010fe2000f8ec03f */
[----:B-1----:R-:W1:Y:S01]  /*73e0*/  SHFL.BFLY PT, R4, R77, 0x2, 0x1f ;  /* 0x0c401f004d047f89 */ /* 0x002e6200000e0000 */
[----:B--2---:R-:W-:Y:S01]  /*73f0*/  FADD.FTZ R3, R3, R90 ;  /* 0x0000005a03037221 */ /* 0x004fe20000010000 */
[----:B------:R-:W-:-:S02]  /*7400*/  ISETP.NE.AND P2, PT, R0, RZ, PT ;  /* 0x000000ff0000720c */ /* 0x000fc40003f45270 */
[----:B------:R-:W2:Y:S01]  /*7410*/  SHFL.BFLY PT, R9, R96, 0x2, 0x1f ;  /* 0x0c401f0060097f89 */ /* 0x000ea200000e0000 */
[----:B0-----:R-:W-:Y:S01]  /*7420*/  FADD.FTZ R7, R7, R94 ;  /* 0x0000005e07077221 */ /* 0x001fe20000010000 */
[----:B------:R-:W-:Y:S02]  /*7430*/  ISETP.NE.OR P5, PT, R25, 0x40, P2 ;  /* 0x000000401900780c */ /* 0x000fe400017a5670 */
[----:B------:R-:W0:Y:S01]  /*7440*/  SHFL.BFLY PT, R15, R88, 0x2, 0x1f ;  /* 0x0c401f00580f7f89 */ /* 0x000e2200000e0000 */
[----:B------:R-:W-:Y:S01]  /*7450*/  FADD.FTZ R11, R11, R74 ;  /* 0x0000004a0b0b7221 */ /* 0x000fe20000010000 */
[C---:B------:R-:W-:Y:S02]  /*7460*/  ISETP.GT.OR P0, PT, R45.reuse, 0x3f, P2 ;  /* 0x0000003f2d00780c */ /* 0x040fe40001704670 */
[----:B------:R-:W3:Y:S01]  /*7470*/  SHFL.BFLY PT, R17, R86, 0x2, 0x1f ;  /* 0x0c401f0056117f89 */ /* 0x000ee200000e0000 */
[----:B------:R-:W-:Y:S01]  /*7480*/  FADD.FTZ R73, R2, R73 ;  /* 0x0000004902497221 */ /* 0x000fe20000010000 */
[----:B------:R-:W-:-:S02]  /*7490*/  ISETP.GT.OR P1, PT, R45, 0x1f, P2 ;  /* 0x0000001f2d00780c */ /* 0x000fc40001724670 */
[----:B------:R-:W4:Y:S01]  /*74a0*/  SHFL.BFLY PT, R19, R72, 0x2, 0x1f ;  /* 0x0c401f0048137f89 */ /* 0x000f2200000e0000 */
[----:B------:R-:W-:Y:S01]  /*74b0*/  FADD.FTZ R5, R5, R76 ;  /* 0x0000004c05057221 */ /* 0x000fe20000010000 */
[----:B------:R-:W-:Y:S02]  /*74c0*/  ISETP.NE.OR P4, PT, R27, 0x20, P2 ;  /* 0x000000201b00780c */ /* 0x000fe40001785670 */
[----:B------:R-:W4:Y:S01]  /*74d0*/  SHFL.BFLY PT, R21, R84, 0x2, 0x1f ;  /* 0x0c401f0054157f89 */ /* 0x000f2200000e0000 */
[----:B------:R-:W-:-:S03]  /*74e0*/  FADD.FTZ R13, R13, R92 ;  /* 0x0000005c0d0d7221 */ /* 0x000fc60000010000 */
[----:B------:R-:W4:Y:S01]  /*74f0*/  SHFL.BFLY PT, R23, R70, 0x2, 0x1f ;  /* 0x0c401f0046177f89 */ /* 0x000f2200000e0000 */
[----:B-1----:R-:W-:-:S03]  /*7500*/  FADD.FTZ R77, R4, R77 ;  /* 0x0000004d044d7221 */ /* 0x002fc60000010000 */
[----:B------:R-:W1:Y:S01]  /*7510*/  SHFL.BFLY PT, R0, R3, 0x1, 0x1f ;  /* 0x0c201f0003007f89 */ /* 0x000e6200000e0000 */
[----:B--2---:R-:W-:Y:S01]  /*7520*/  FADD.FTZ R9, R9, R96 ;  /* 0x0000006009097221 */ /* 0x004fe20000010000 */
[----:B0-----:R-:W-:Y:S02]  /*7530*/  FADD.FTZ R15, R15, R88 ;  /* 0x000000580f0f7221 */ /* 0x001fe40000010000 */
        /* <DEDUP_REMOVED lines=9> */
[----:B-1----:R-:W-:-:S03]  /*75d0*/  FADD.FTZ R0, R3, R0 ;  /* 0x0000000003007221 */ /* 0x002fc60000010000 */
[----:B------:R-:W1:Y:S04]  /*75e0*/  SHFL.BFLY PT, R14, R13, 0x1, 0x1f ;  /* 0x0c201f000d0e7f89 */ /* 0x000e6800000e0000 */
[----:B------:R-:W1:Y:S01]  /*75f0*/  SHFL.BFLY PT, R8, R9, 0x1, 0x1f ;  /* 0x0c201f0009087f89 */ /* 0x000e6200000e0000 */
[----:B0-----:R-:W-:-:S03]  /*7600*/  FADD.FTZ R3, R75, R4 ;  /* 0x000000044b037221 */ /* 0x001fc60000010000 */
[----:B------:R-:W0:Y:S01]  /*7610*/  SHFL.BFLY PT, R16, R15, 0x1, 0x1f ;  /* 0x0c201f000f107f89 */ /* 0x000e2200000e0000 */
[----:B--2---:R-:W-:Y:S01]  /*7620*/  FADD.FTZ R4, R7, R6 ;  /* 0x0000000607047221 */ /* 0x004fe20000010000 */
[----:B------:R-:W-:Y:S02]  /*7630*/  LEA R6, R69, UR4, 0x2 ;  /* 0x0000000445067c11 */ /* 0x000fe4000f8e10ff */
[----:B------:R-:W2:Y:S01]  /*7640*/  SHFL.BFLY PT, R18, R17, 0x1, 0x1f ;  /* 0x0c201f0011127f89 */ /* 0x000ea200000e0000 */
[----:B---3--:R-:W-:-:S03]  /*7650*/  FADD.FTZ R10, R11, R10 ;  /* 0x0000000a0b0a7221 */ /* 0x008fc60000010000 */
[----:B------:R-:W3:Y:S01]  /*7660*/  SHFL.BFLY PT, R20, R19, 0x1, 0x1f ;  /* 0x0c201f0013147f89 */ /* 0x000ee200000e0000 */
[----:B----4-:R-:W-:-:S03]  /*7670*/  FADD.FTZ R11, R73, R12 ;  /* 0x0000000c490b7221 */ /* 0x010fc60000010000 */
[----:B------:R-:W4:Y:S01]  /*7680*/  SHFL.BFLY PT, R22, R21, 0x1, 0x1f ;  /* 0x0c201f0015167f89 */ /* 0x000f2200000e0000 */
[----:B------:R-:W-:-:S03]  /*7690*/  FADD.FTZ R2, R5, R2 ;  /* 0x0000000205027221 */ /* 0x000fc60000010000 */
[----:B------:R-:W4:Y:S01]  /*76a0*/  SHFL.BFLY PT, R24, R77, 0x1, 0x1f ;  /* 0x0c201f004d187f89 */ /* 0x000f2200000e0000 */
[----:B-1----:R-:W-:-:S03]  /*76b0*/  FADD.FTZ R12, R13, R14 ;  /* 0x0000000e0d0c7221 */ /* 0x002fc60000010000 */
[----:B------:R-:W1:Y:S01]  /*76c0*/  SHFL.BFLY PT, R26, R23, 0x1, 0x1f ;  /* 0x0c201f00171a7f89 */ /* 0x000e6200000e0000 */
[----:B------:R-:W-:Y:S01]  /*76d0*/  FADD.FTZ R5, R9, R8 ;  /* 0x0000000809057221 */ /* 0x000fe20000010000 */
[----:B------:R-:W-:Y:S01]  /*76e0*/  BAR.SYNC.DEFER_BLOCKING 0x0 ;  /* 0x0000000000007b1d */ /* 0x000fe20000010000 */
[----:B0-----:R-:W-:Y:S01]  /*76f0*/  FADD.FTZ R13, R15, R16 ;  /* 0x000000100f0d7221 */ /* 0x001fe20000010000 */
[----:B--2---:R-:W-:Y:S01]  /*7700*/  FADD.FTZ R39, R17, R18 ;  /* 0x0000001211277221 */ /* 0x004fe20000010000 */
[----:B---3--:R-:W-:Y:S01]  /*7710*/  FADD.FTZ R41, R19, R20 ;  /* 0x0000001413297221 */ /* 0x008fe20000010000 */
[----:B----4-:R-:W-:Y:S01]  /*7720*/  FADD.FTZ R43, R21, R22 ;  /* 0x00000016152b7221 */ /* 0x010fe20000010000 */
[----:B------:R-:W-:Y:S01]  /*7730*/  FADD.FTZ R77, R77, R24 ;  /* 0x000000184d4d7221 */ /* 0x000fe20000010000 */
        /* <DEDUP_REMOVED lines=16> */
.L_x_26026:
[----:B------:R-:W-:Y:S05]  /*7840*/  BSYNC B0 ;  /* 0x0000000000007941 */ /* 0x000fea0003800000 */
.L_x_26025:
        /* <DEDUP_REMOVED lines=31> */
.L_x_26028:
[----:B------:R-:W-:Y:S05]  /*7a40*/  BSYNC B0 ;  /* 0x0000000000007941 */ /* 0x000fea0003800000 */
.L_x_26027:
        /* <DEDUP_REMOVED lines=17> */
.L_x_26030:
[----:B------:R-:W-:Y:S05]  /*7b60*/  BSYNC B0 ;  /* 0x0000000000007941 */ /* 0x000fea0003800000 */
.L_x_26029:
        /* <DEDUP_REMOVED lines=32> */
.L_x_26032:
[----:B------:R-:W-:Y:S05]  /*7d70*/  BSYNC B0 ;  /* 0x0000000000007941 */ /* 0x000fea0003800000 */
.L_x_26031:
        /* <DEDUP_REMOVED lines=21> */
[C---:B------:R-:W-:Y:S02]  /*7ed0*/  VIADD R17, R30.reuse, 0x28 ;  /* 0x000000281e117836 */ /* 0x040fe40000000000 */
[C---:B------:R-:W-:Y:S02]  /*7ee0*/  IADD3 R9, P1, R7.reuse, UR4, RZ ;  /* 0x0000000407097c10 */ /* 0x040fe4000ff3e0ff */
[----:B------:R-:W-:Y:S02]  /*7ef0*/  LEA.HI.X.SX32 R15, R30, UR7, 0x1, P0 ;  /* 0x000000071e0f7c11 */ /* 0x000fe400080f0eff */
[----:B------:R-:W-:Y:S02]  /*7f00*/  LEA.HI.X.SX32 R16, R7, UR7, 0x1, P1 ;  /* 0x0000000707107c11 */ /* 0x000fe400088f0eff */
[----:B01----:R-:W-:-:S02]  /*7f10*/  LEA R6, P0, R14, UR8, 0x2 ;  /* 0x000000080e067c11 */ /* 0x003fc4000f8010ff */
[C---:B------:R-:W-:Y:S02]  /*7f20*/  LEA R8, P1, R9.reuse, UR8, 0x2 ;  /* 0x0000000809087c11 */ /* 0x040fe4000f8210ff */
[----:B------:R-:W-:Y:S01]  /*7f30*/  LEA.HI.X R7, R14, UR9, R15, 0x2, P0 ;  /* 0x000000090e077c11 */ /* 0x000fe200080f140f */
[C---:B------:R-:W-:Y:S01]  /*7f40*/  VIADD R14, R30.reuse, 0x10 ;  /* 0x000000101e0e7836 */ /* 0x040fe20000000000 */
[----:B------:R-:W-:Y:S01]  /*7f50*/  LEA.HI.X R9, R9, UR9, R16, 0x2, P1 ;  /* 0x0000000909097c11 */ /* 0x000fe200088f1410 */
[C---:B------:R-:W-:Y:S01]  /*7f60*/  VIADD R15, R30.reuse, 0x18 ;  /* 0x000000181e0f7836 */ /* 0x040fe20000000000 */
[----:B------:R-:W-:Y:S01]  /*7f70*/  IADD3 R21, P3, R17, UR4, RZ ;  /* 0x0000000411157c10 */ /* 0x000fe2000ff7e0ff */
[----:B------:R-:W-:Y:S01]  /*7f80*/  VIADD R16, R30, 0x20 ;  /* 0x000000201e107836 */ /* 0x000fe20000000000 */
[----:B------:R-:W-:Y:S01]  /*7f90*/  IADD3 R25, P0, R14, UR4, RZ ;  /* 0x000000040e197c10 */ /* 0x000fe2000ff1e0ff */
[----:B------:R-:W-:Y:S01]  /*7fa0*/  STG.E desc[UR10][R6.64], R0 ;  /* 0x0000000006007986 */ /* 0x000fe2000c10190a */
[----:B------:R-:W-:-:S02]  /*7fb0*/  IADD3 R23, P1, R15, UR4, RZ ;  /* 0x000000040f177c10 */ /* 0x000fc4000ff3e0ff */
[----:B------:R-:W-:Y:S01]  /*7fc0*/  IADD3 R19, P2, R16, UR4, RZ ;  /* 0x0000000410137c10 */ /* 0x000fe2000ff5e0ff */
[----:B------:R-:W-:Y:S01]  /*7fd0*/  STG.E desc[UR10][R8.64], R2 ;  /* 0x0000000208007986 */ /* 0x000fe2000c10190a */
        /* <DEDUP_REMOVED lines=65> */
.L_x_25992:
[----:B------:R-:W-:Y:S01]  /*83f0*/  BSSY B1, `(.L_x_26033) ;  /* 0x0000007000017945 */ /* 0x000fe20003800000 */
[----:B------:R-:W-:Y:S02]  /*8400*/  IMAD.MOV.U32 R35, RZ, RZ, 0x1 ;  /* 0x00000001ff237424 */ /* 0x000fe400078e00ff */
[----:B------:R-:W-:Y:S02]  /*8410*/  IMAD.MOV.U32 R37, RZ, RZ, 0x1f ;  /* 0x0000001fff257424 */ /* 0x000fe400078e00ff */
[----:B------:R-:W-:-:S07]  /*8420*/  IMAD.MOV.U32 R32, RZ, RZ, -0x1 ;  /* 0xffffffffff207424 */ /* 0x000fce00078e00ff */
[----:B------:R-:W-:Y:S05]  /*8430*/  WARPSYNC.COLLECTIVE R32, `(.L_x_26034) ;  /* 0x0000000020087348 */ /* 0x000fea0003c00000 */
[----:B------:R0:W1:Y:S02]  /*8440*/  SHFL.BFLY P0, R33, R38, R35, R37 ;  /* 0x0c00002326217389 */ /* 0x0000640000000025 */
[----:B01----:R-:W-:Y:S01]  /*8450*/  ENDCOLLECTIVE ;  /* 0x000000000000791b */ /* 0x003fe20003800000 */
.L_x_26034:
[----:B------:R-:W-:Y:S05]  /*8460*/  BSYNC B1 ;  /* 0x0000000000017941 */ /* 0x000fea0003800000 */
.L_x_26033:
[----:B------:R-:W-:Y:S05]  /*8470*/  BRA `(.L_x_26035) ;  /* 0xffffffa800187947 */ /* 0x000fea000383ffff */
.L_x_25996:
[----:B------:R-:W-:Y:S01]  /*8480*/  BSSY B1, `(.L_x_26036) ;  /* 0x0000007000017945 */ /* 0x000fe20003800000 */
[----:B------:R-:W-:Y:S02]  /*8490*/  IMAD.MOV.U32 R35, RZ, RZ, 0x1 ;  /* 0x00000001ff237424 */ /* 0x000fe400078e00ff */
[----:B------:R-:W-:Y:S02]  /*84a0*/  IMAD.MOV.U32 R37, RZ, RZ, 0x1f ;  /* 0x0000001fff257424 */ /* 0x000fe400078e00ff */
[----:B------:R-:W-:-:S07]  /*84b0*/  IMAD.MOV.U32 R32, RZ, RZ, -0x1 ;  /* 0xffffffffff207424 */ /* 0x000fce00078e00ff */
[----:B------:R-:W-:Y:S05]  /*84c0*/  WARPSYNC.COLLECTIVE R32, `(.L_x_26037) ;  /* 0x0000000020087348 */ /* 0x000fea0003c00000 */
[----:B------:R0:W1:Y:S02]  /*84d0*/  SHFL.BFLY P0, R33, R38, R35, R37 ;  /* 0x0c00002326217389 */ /* 0x0000640000000025 */
[----:B01----:R-:W-:Y:S01]  /*84e0*/  ENDCOLLECTIVE ;  /* 0x000000000000791b */ /* 0x003fe20003800000 */
.L_x_26037:
[----:B------:R-:W-:Y:S05]  /*84f0*/  BSYNC B1 ;  /* 0x0000000000017941 */ /* 0x000fea0003800000 */
.L_x_26036:
[----:B------:R-:W-:Y:S05]  /*8500*/  BRA `(.L_x_26038) ;  /* 0xffffffb800547947 */ /* 0x000fea000383ffff */
.L_x_26000:
        /* <DEDUP_REMOVED lines=8> */
.L_x_26040:
[----:B------:R-:W-:Y:S05]  /*8590*/  BSYNC B0 ;  /* 0x0000000000007941 */ /* 0x000fea0003800000 */
.L_x_26039:
        /* <DEDUP_REMOVED lines=9> */
.L_x_26041:
[----:B------:R-:W-:Y:S02]  /*8630*/  IMAD.MOV.U32 R35, RZ, RZ, 0x4 ;  /* 0x00000004ff237424 */ /* 0x000fe400078e00ff */
[----:B------:R-:W-:-:S05]  /*8640*/  IMAD.MOV.U32 R3, RZ, RZ, R33 ;  /* 0x000000ffff037224 */ /* 0x000fca00078e0021 */
[----:B------:R-:W-:-:S05]  /*8650*/  FMNMX.FTZ R3, R2, R3, !PT ;  /* 0x0000000302037209 */ /* 0x000fca0007810000 */
[----:B------:R-:W-:-:S07]  /*8660*/  IMAD.MOV.U32 R38, RZ, RZ, R3 ;  /* 0x000000ffff267224 */ /* 0x000fce00078e0003 */
[----:B------:R-:W-:Y:S05]  /*8670*/  WARPSYNC.COLLECTIVE R32, `(.L_x_26042) ;  /* 0x0000000020087348 */ /* 0x000fea0003c00000 */
[----:B------:R0:W1:Y:S02]  /*8680*/  SHFL.BFLY P0, R33, R38, R35, R37 ;  /* 0x0c00002326217389 */ /* 0x0000640000000025 */
[----:B01----:R-:W-:Y:S01]  /*8690*/  ENDCOLLECTIVE ;  /* 0x000000000000791b */ /* 0x003fe20003800000 */
.L_x_26042:
[----:B------:R-:W-:Y:S02]  /*86a0*/  IMAD.MOV.U32 R35, RZ, RZ, 0x2 ;  /* 0x00000002ff237424 */ /* 0x000fe400078e00ff */
[----:B------:R-:W-:-:S05]  /*86b0*/  IMAD.MOV.U32 R4, RZ, RZ, R33 ;  /* 0x000000ffff047224 */ /* 0x000fca00078e0021 */
[----:B------:R-:W-:-:S05]  /*86c0*/  FMNMX.FTZ R5, R3, R4, !PT ;  /* 0x0000000403057209 */ /* 0x000fca0007810000 */
[----:B------:R-:W-:-:S07]  /*86d0*/  IMAD.MOV.U32 R38, RZ, RZ, R5 ;  /* 0x000000ffff267224 */ /* 0x000fce00078e0005 */
[----:B------:R-:W-:Y:S05]  /*86e0*/  WARPSYNC.COLLECTIVE R32, `(.L_x_26043) ;  /* 0x0000000020087348 */ /* 0x000fea0003c00000 */
[----:B------:R0:W1:Y:S02]  /*86f0*/  SHFL.BFLY P0, R33, R38, R35, R37 ;  /* 0x0c00002326217389 */ /* 0x0000640000000025 */
[----:B01----:R-:W-:Y:S01]  /*8700*/  ENDCOLLECTIVE ;  /* 0x000000000000791b */ /* 0x003fe20003800000 */
.L_x_26043:
[----:B------:R-:W-:Y:S01]  /*8710*/  IMAD.MOV.U32 R4, RZ, RZ, R33 ;  /* 0x000000ffff047224 */ /* 0x000fe200078e0021 */
[----:B------:R-:W-:Y:S06]  /*8720*/  BRA `(.L_x_26044) ;  /* 0xffffffb800587947 */ /* 0x000fec000383ffff */
.L_x_26045:
        /* <DEDUP_REMOVED lines=13> */
.L_x_28480:


//--------------------- .text._ZN4vllm25paged_attention_v1_kernelIffLi96ELi16ELi128ELNS_18Fp8KVCacheDataTypeE0ELb0EEEvPT_PKS2_PKT0_S8_ifPKiSA_iPKfiiiSC_SC_iiiii --------------------------
	.section	.text._ZN4vllm25paged_attention_v1_kernelIffLi96ELi16ELi128ELNS_18Fp8KVCacheDataTypeE0ELb0EEEvPT_PKS2_PKT0_S8_ifPKiSA_iPKfiiiSC_SC_iiiii,"ax",@progbits
	.align	128
        .global         _ZN4vllm25paged_attention_v1_kernelIffLi96ELi16ELi128ELNS_18Fp8KVCacheDataTypeE0ELb0EEEvPT_PKS2_PKT0_S8_ifPKiSA_iPKfiiiSC_SC_iiiii
        .type           _ZN4vllm25paged_attention_v1_kernelIffLi96ELi16ELi128ELNS_18Fp8KVCacheDataTypeE0ELb0EEEvPT_PKS2_PKT0_S8_ifPKiSA_iPKfiiiSC_SC_iiiii,@function
        .size           _ZN4vllm25paged_attention_v1_kernelIffLi96ELi16ELi128ELNS_18Fp8KVCacheDataTypeE0ELb0EEEvPT_PKS2_PKT0_S8_ifPKiSA_iPKfiiiSC_SC_iiiii,(.L_x_28481 - _ZN4vllm25paged_attention_v1_kernelIffLi96ELi16ELi128ELNS_18Fp8KVCacheDataTypeE0ELb0EEEvPT_PKS2_PKT0_S8_ifPKiSA_iPKfiiiSC_SC_iiiii)
        .other          _ZN4vllm25paged_attention_v1_kernelIffLi96ELi16ELi128ELNS_18Fp8KVCacheDataTypeE0ELb0EEEvPT_PKS2_PKT0_S8_ifPKiSA_iPKfiiiSC_SC_iiiii,@"STO_CUDA_ENTRY STV_DEFAULT"
_ZN4vllm25paged_attention_v1_kernelIffLi96ELi16ELi128ELNS_18Fp8KVCacheDataTypeE0ELb0EEEvPT_PKS2_PKT0_S8_ifPKiSA_iPKfiiiSC_SC_iiiii:
.text._ZN4vllm25paged_attention_v1_kernelIffLi96ELi16ELi128ELNS_18Fp8KVCacheDataTypeE0ELb0EEEvPT_PKS2_PKT0_S8_ifPKiSA_iPKfiiiSC_SC_iiiii:
        /* <DEDUP_REMOVED lines=107> */
.L_x_26050:
        /* <DEDUP_REMOVED lines=11> */
.L_x_26049:
[----:B------:R-:W-:Y:S05]  /*0760*/  BSYNC B1 ;  /* 0x0000000000017941 */ /* 0x000fea0003800000 */
.L_x_26048:
        /* <DEDUP_REMOVED lines=12> */
[----:B------:R-:W-:-:S04]  /*0830*/  IMAD R0, R114, 0xc0, R13 ;  /* 0x000000c072007824 */ /* 0x000fc800078e020d */
[----:B------:R-:W-:-:S04]  /*0840*/  IMAD R0, R9, 0x8, R0 ;  /* 0x0000000809007824 */ /* 0x000fc800078e0200 */
[----:B------:R-:W-:-:S07]  /*0850*/  VIADD R0, R0, 0x400 ;  /* 0x0000040000007836 */ /* 0x000fce0000000000 */
.L_x_26051:
        /* <DEDUP_REMOVED lines=17> */
.L_x_26047:
[----:B------:R-:W-:Y:S05]  /*0970*/  BSYNC B0 ;  /* 0x0000000000007941 */ /* 0x000fea0003800000 */
.L_x_26046:
        /* <DEDUP_REMOVED lines=40> */
[----:B------:R-:W-:Y:S01]  /*0c00*/  ULDC UR4, c[0x0][0x260] ;  /* 0x0000980000047ab9 */ /* 0x000fe20000000800 */
[----:B------:R-:W-:Y:S01]  /*0c10*/  IMAD.SHL.U32 R105, R3, 0x2, RZ ;  /* 0x0000000203697824 */ /* 0x000fe200078e00ff */
[----:B------:R-:W-:Y:S01]  /*0c20*/  SHF.R.S32.HI R8, RZ, 0x1f, R109 ;  /* 0x0000001fff087819 */ /* 0x000fe2000001146d */
[----:B------:R-:W-:Y:S01]  /*0c30*/  VIADD R13, R114, 0x12 ;  /* 0x00000012720d7836 */ /* 0x000fe20000000000 */
[----:B------:R-:W-:Y:S01]  /*0c40*/  SHF.R.S32.HI R6, RZ, 0x1f, R111 ;  /* 0x0000001fff067819 */ /* 0x000fe2000001146f */
[----:B------:R-:W-:Y:S01]  /*0c50*/  IMAD.IADD R107, R107, 0x1, -R10 ;  /* 0x000000016b6b7824 */ /* 0x000fe200078e0a0a */
        /* <DEDUP_REMOVED lines=68> */
[----:B------:R-:W-:Y:S01]  /*10a0*/  LEA.HI R20, R20, R83, RZ, 0x2 ;  /* 0x0000005314147211 */ /* 0x000fe200078f10ff */
[----:B------:R-:W-:Y:S01]  /*10b0*/  IMAD.SHL.U32 R57, R25, 0x2, RZ ;  /* 0x0000000219397824 */ /* 0x000fe200078e00ff */
        /* <DEDUP_REMOVED lines=17> */
[----:B------:R-:W-:Y:S01]  /*11d0*/  IMAD R15, R2, UR4, RZ ;  /* 0x00000004020f7c24 */ /* 0x000fe2000f8e02ff */
[----:B------:R-:W-:Y:S01]  /*11e0*/  LOP3.LUT R24, R24, 0xfffffffc, RZ, 0xc0, !PT ;  /* 0xfffffffc18187812 */ /* 0x000fe200078ec0ff */
[----:B------:R-:W-:Y:S01]  /*11f0*/  IMAD.IADD R81, R81, 0x1, -R22 ;  /* 0x0000000151517824 */ /* 0x000fe200078e0a16 */
[----:B------:R-:W-:Y:S01]  /*1200*/  LOP3.LUT R18, R18, 0xfffffffc, RZ, 0xc0, !PT ;  /* 0xfffffffc12127812 */ /* 0x000fe200078ec0ff */
[----:B------:R-:W1:Y:S01]  /*1210*/  LDC R47, c[0x0][0x25c] ;  /* 0x00009700ff2f7b82 */ /* 0x000e620000000800 */
        /* <DEDUP_REMOVED lines=14> */
[----:B------:R-:W-:-:S02]  /*1300*/  LOP3.LUT R26, R26, 0xfffffffc, RZ, 0xc0, !PT ;  /* 0xfffffffc1a1a7812 */ /* 0x000fc400078ec0ff */
[----:B------:R-:W-:Y:S01]  /*1310*/  SHF.R.S32.HI R34, RZ, 0x1f, R30 ;  /* 0x0000001fff227819 */ /* 0x000fe2000001141e */
[----:B------:R-:W-:Y:S01]  /*1320*/  IMAD.IADD R77, R77, 0x1, -R22 ;  /* 0x000000014d4d7824 */ /* 0x000fe200078e0a16 */
[----:B------:R-:W-:Y:S01]  /*1330*/  IADD3 R124, P0, R15, R30, RZ ;  /* 0x0000001e0f7c7210 */ /* 0x000fe20007f1e0ff */
[----:B------:R-:W-:Y:S01]  /*1340*/  IMAD.IADD R57, R57, 0x1, -R26 ;  /* 0x0000000139397824 */ /* 0x000fe200078e0a1a */
[----:B------:R-:W-:Y:S02]  /*1350*/  SHF.R.S32.HI R22, RZ, 0x1f, R55 ;  /* 0x0000001fff167819 */ /* 0x000fe40000011437 */
[----:B------:R-:W-:Y:S02]  /*1360*/  SHF.R.S32.HI R26, RZ, 0x1f, R53 ;  /* 0x0000001fff1a7819 */ /* 0x000fe40000011435 */
[----:B------:R-:W-:Y:S02]  /*1370*/  LOP3.LUT R32, R31, 0xfffffffc, RZ, 0xc0, !PT ;  /* 0xfffffffc1f207812 */ /* 0x000fe400078ec0ff */
[----:B------:R-:W-:-:S02]  /*1380*/  LEA.HI.X.SX32 R125, R15, R34, 0x1, P0 ;  /* 0x000000220f7d7211 */ /* 0x000fc400000f0eff */
[----:B-----5:R-:W-:Y:S01]  /*1390*/  FSETP.NEU.FTZ.AND P0, PT, R116, RZ, PT ;  /* 0x000000ff7400720b */ /* 0x020fe20003f1d000 */
[----:B------:R-:W-:Y:S01]  /*13a0*/  IMAD.IADD R51, R51, 0x1, -R32 ;  /* 0x0000000133337824 */ /* 0x000fe200078e0a20 */
        /* <DEDUP_REMOVED lines=48> */
[----:B------:R-:W-:Y:S01]  /*16b0*/  MOV R32, 0x400 ;  /* 0x0000040000207802 */ /* 0x000fe20000000f00 */
[----:B------:R-:W-:Y:S01]  /*16c0*/  IMAD.IADD R55, R55, 0x1, -R22 ;  /* 0x0000000137377824 */ /* 0x000fe200078e0a16 */
[----:B------:R-:W-:Y:S01]  /*16d0*/  LEA.HI R0, R0, R0, RZ, 0x1 ;  /* 0x0000000000007211 */ /* 0x000fe200078f08ff */
[----:B------:R-:W-:Y:S01]  /*16e0*/  IMAD.IADD R53, R53, 0x1, -R26 ;  /* 0x0000000135357824 */ /* 0x000fe200078e0a1a */
[----:B0-----:R-:W-:-:S02]  /*16f0*/  LEA R15, R29, R32, 0x18 ;  /* 0x000000201d0f7211 */ /* 0x001fc400078ec0ff */
        /* <DEDUP_REMOVED lines=25> */
[----:B-1----:R-:W-:-:S02]  /*1890*/  SHF.R.S32.HI R47, RZ, 0x1f, R47 ;  /* 0x0000001fff2f7819 */ /* 0x002fc4000001142f */
        /* <DEDUP_REMOVED lines=43> */
.L_x_26058:
[----:B------:R-:W2:Y:S01]  /*1b50*/  LDG.E.CONSTANT R28, desc[UR10][R116.64] ;  /* 0x0000000a741c7981 */ /* 0x000ea2000c1e9900 */
        /* <DEDUP_REMOVED lines=9> */
[----:B------:R-:W-:-:S04]  /*1bf0*/  IMAD.IADD R72, R127, 0x1, R29 ;  /* 0x000000017f487824 */ /* 0x000fc800078e021d */
[----:B------:R-:W-:Y:S01]  /*1c00*/  IMAD.X R31, R31, 0x1, R72, P0 ;  /* 0x000000011f1f7824 */ /* 0x000fe200000e0648 */
[----:B------:R-:W-:Y:S02]  /*1c10*/  IADD3.X R29, R32, R72, R33, P1, P2 ;  /* 0x00000048201d7210 */ /* 0x000fe40000fe4421 */
[----:B------:R-:W-:Y:S02]  /*1c20*/  LEA R38, P2, R28, UR6, 0x2 ;  /* 0x000000061c267c11 */ /* 0x000fe4000f8410ff */
[----:B------:R-:W-:Y:S02]  /*1c30*/  LEA R60, P1, R30, UR6, 0x2 ;  /* 0x000000061e3c7c11 */ /* 0x000fe4000f8210ff */
        /* <DEDUP_REMOVED lines=18> */
[----:B------:R-:W-:Y:S02]  /*1d60*/  SHF.R.S32.HI R29, RZ, 0x1f, R105 ;  /* 0x0000001fff1d7819 */ /* 0x000fe40000011469 */
[--C-:B------:R-:W-:Y:S02]  /*1d70*/  SHF.R.S32.HI R30, RZ, 0x1f, R104.reuse ;  /* 0x0000001fff1e7819 */ /* 0x100fe40000011468 */
[----:B------:R-:W-:-:S04]  /*1d80*/  IADD3 R28, P0, P1, R105, R126, R104 ;  /* 0x0000007e691c7210 */ /* 0x000fc8000791e068 */
[----:B------:R-:W-:Y:S02]  /*1d90*/  IADD3.X R29, R29, R72, R30, P0, P1 ;  /* 0x000000481d1d7210 */ /* 0x000fe400007e241e */
[----:B------:R-:W-:-:S04]  /*1da0*/  LEA R68, P0, R28, UR6, 0x2 ;  /* 0x000000061c447c11 */ /* 0x000fc8000f8010ff */
[----:B------:R-:W-:Y:S02]  /*1db0*/  LEA.HI.X R69, R28, UR7, R29, 0x2, P0 ;  /* 0x000000071c457c11 */ /* 0x000fe400080f141d */
[----:B------:R-:W2:Y:S01]  /*1dc0*/  LDS.128 R28, [R0] ;  /* 0x00000000001c7984 */ /* 0x000ea20000000c00 */
[--C-:B------:R-:W-:Y:S02]  /*1dd0*/  SHF.R.S32.HI R33, RZ, 0x1f, R102.reuse ;  /* 0x0000001fff217819 */ /* 0x100fe40000011466 */
[----:B------:R-:W-:Y:S01]  /*1de0*/  SHF.R.S32.HI R34, RZ, 0x1f, R103 ;  /* 0x0000001fff227819 */ /* 0x000fe20000011467 */
[----:B------:R-:W5:Y:S01]  /*1df0*/  LDG.E.64.CONSTANT R68, desc[UR10][R68.64] ;  /* 0x0000000a44447981 */ /* 0x000f62000c1e9b00 */
[----:B------:R-:W-:Y:S02]  /*1e00*/  IADD3 R32, P0, P1, R103, R126, R102 ;  /* 0x0000007e67207210 */ /* 0x000fe4000791e066 */
[----:B------:R-:W-:Y:S02]  /*1e10*/  SHF.R.S32.HI R62, RZ, 0x1f, R101 ;  /* 0x0000001fff3e7819 */ /* 0x000fe40000011465 */
[----:B------:R-:W-:-:S02]  /*1e20*/  IADD3.X R33, R34, R72, R33, P0, P1 ;  /* 0x0000004822217210 */ /* 0x000fc400007e2421 */
[----:B------:R-:W-:-:S04]  /*1e30*/  LEA R42, P0, R32, UR6, 0x2 ;  /* 0x00000006202a7c11 */ /* 0x000fc8000f8010ff */
[----:B------:R-:W-:Y:S02]  /*1e40*/  LEA.HI.X R43, R32, UR7, R33, 0x2, P0 ;  /* 0x00000007202b7c11 */ /* 0x000fe400080f1421 */
[--C-:B------:R-:W-:Y:S02]  /*1e50*/  SHF.R.S32.HI R33, RZ, 0x1f, R100.reuse ;  /* 0x0000001fff217819 */ /* 0x100fe40000011464 */
[----:B------:R-:W-:Y:S02]  /*1e60*/  IADD3 R37, P0, P1, R101, R126, R100 ;  /* 0x0000007e65257210 */ /* 0x000fe4000791e064 */
[----:B------:R-:W5:Y:S02]  /*1e70*/  LDG.E.64.CONSTANT R42, desc[UR10][R42.64] ;  /* 0x0000000a2a2a7981 */ /* 0x000f64000c1e9b00 */
[----:B------:R-:W-:Y:S02]  /*1e80*/  IADD3.X R62, R62, R72, R33, P0, P1 ;  /* 0x000000483e3e7210 */ /* 0x000fe400007e2421 */
[----:B------:R-:W4:Y:S01]  /*1e90*/  LDS.128 R32, [R0+0x10] ;  /* 0x0000100000207984 */ /* 0x000f220000000c00 */
[----:B------:R-:W-:-:S04]  /*1ea0*/  LEA R36, P0, R37, UR6, 0x2 ;  /* 0x0000000625247c11 */ /* 0x000fc8000f8010ff */
[----:B------:R-:W-:-:S06]  /*1eb0*/  LEA.HI.X R37, R37, UR7, R62, 0x2, P0 ;  /* 0x0000000725257c11 */ /* 0x000fcc00080f143e */
[----:B------:R-:W5:Y:S01]  /*1ec0*/  LDG.E.64.CONSTANT R36, desc[UR10][R36.64] ;  /* 0x0000000a24247981 */ /* 0x000f62000c1e9b00 */
[----:B--2---:R-:W-:Y:S01]  /*1ed0*/  FMUL.FTZ R63, R38, R30 ;  /* 0x0000001e263f7220 */ /* 0x004fe20000410000 */
[----:B------:R-:W-:-:S03]  /*1ee0*/  SHF.R.S32.HI R38, RZ, 0x1f, R99 ;  /* 0x0000001fff267819 */ /* 0x000fc60000011463 */
[----:B---3--:R-:W-:Y:S01]  /*1ef0*/  FFMA.FTZ R63, R60, R28, R63 ;  /* 0x0000001c3c3f7223 */ /* 0x008fe2000001003f */
[----:B------:R-:W-:Y:S01]  /*1f00*/  FMUL.FTZ R28, R39, R31 ;  /* 0x0000001f271c7220 */ /* 0x000fe20000410000 */
[--C-:B------:R-:W-:Y:S02]  /*1f10*/  SHF.R.S32.HI R31, RZ, 0x1f, R98.reuse ;  /* 0x0000001fff1f7819 */ /* 0x100fe40000011462 */
[----:B------:R-:W-:-:S04]  /*1f20*/  IADD3 R30, P0, P1, R99, R126, R98 ;  /* 0x0000007e631e7210 */ /* 0x000fc8000791e062 */
[----:B------:R-:W-:Y:S02]  /*1f30*/  IADD3.X R31, R38, R72, R31, P0, P1 ;  /* 0x00000048261f7210 */ /* 0x000fe400007e241f */
[----:B------:R-:W-:-:S04]  /*1f40*/  LEA R38, P0, R30, UR6, 0x2 ;  /* 0x000000061e267c11 */ /* 0x000fc8000f8010ff */
[----:B------:R-:W-:-:S06]  /*1f50*/  LEA.HI.X R39, R30, UR7, R31, 0x2, P0 ;  /* 0x000000071e277c11 */ /* 0x000fcc00080f141f */
[----:B------:R-:W2:Y:S01]  /*1f60*/  LDG.E.64.CONSTANT R38, desc[UR10][R38.64] ;  /* 0x0000000a26267981 */ /* 0x000ea2000c1e9b00 */
[----:B------:R-:W-:Y:S01]  /*1f70*/  FFMA.FTZ R28, R61, R29, R28 ;  /* 0x0000001d3d1c7223 */ /* 0x000fe2000001001c */
[----:B----4-:R-:W-:Y:S01]  /*1f80*/  FFMA.FTZ R29, R40, R32, R63 ;  /* 0x00000020281d7223 */ /* 0x010fe2000001003f */
[--C-:B------:R-:W-:Y:S02]  /*1f90*/  SHF.R.S32.HI R61, RZ, 0x1f, R96.reuse ;  /* 0x0000001fff3d7819 */ /* 0x100fe40000011460 */
[----:B------:R-:W-:Y:S02]  /*1fa0*/  SHF.R.S32.HI R32, RZ, 0x1f, R97 ;  /* 0x0000001fff207819 */ /* 0x000fe40000011461 */
[----:B------:R-:W-:-:S04]  /*1fb0*/  IADD3 R31, P0, P1, R97, R126, R96 ;  /* 0x0000007e611f7210 */ /* 0x000fc8000791e060 */
[----:B------:R-:W-:Y:S02]  /*1fc0*/  IADD3.X R32, R32, R72, R61, P0, P1 ;  /* 0x0000004820207210 */ /* 0x000fe400007e243d */
[----:B------:R-:W-:Y:S02]  /*1fd0*/  LEA R66, P0, R31, UR6, 0x2 ;  /* 0x000000061f427c11 */ /* 0x000fe4000f8010ff */
[----:B------:R-:W-:Y:S02]  /*1fe0*/  IADD3 R30, P1, P2, R95, R126, R94 ;  /* 0x0000007e5f1e7210 */ /* 0x000fe40007a3e05e */
[----:B------:R-:W-:Y:S02]  /*1ff0*/  LEA.HI.X R67, R31, UR7, R32, 0x2, P0 ;  /* 0x000000071f437c11 */ /* 0x000fe400080f1420 */
[----:B------:R-:W-:Y:S02]  /*2000*/  LEA R60, P0, R30, UR6, 0x2 ;  /* 0x000000061e3c7c11 */ /* 0x000fe4000f8010ff */
[----:B------:R-:W-:-:S02]  /*2010*/  IADD3.X R31, R118, R72, R119, P1, P2 ;  /* 0x00000048761f7210 */ /* 0x000fc40000fe4477 */
[----:B------:R-:W3:Y:S02]  /*2020*/  LDG.E.64.CONSTANT R66, desc[UR10][R66.64] ;  /* 0x0000000a42427981 */ /* 0x000ee4000c1e9b00 */
[----:B------:R-:W-:Y:S02]  /*2030*/  LEA.HI.X R61, R30, UR7, R31, 0x2, P0 ;  /* 0x000000071e3d7c11 */ /* 0x000fe400080f141f */
[----:B------:R-:W-:-:S04]  /*2040*/  IADD3 R30, P0, P1, R93, R126, R92 ;  /* 0x0000007e5d1e7210 */ /* 0x000fc8000791e05c */
[----:B------:R-:W-:Y:S01]  /*2050*/  LEA R62, P2, R30, UR6, 0x2 ;  /* 0x000000061e3e7c11 */ /* 0x000fe2000f8410ff */
[----:B------:R-:W4:Y:S01]  /*2060*/  LDG.E.64.CONSTANT R60, desc[UR10][R60.64] ;  /* 0x0000000a3c3c7981 */ /* 0x000f22000c1e9b00 */
[----:B------:R-:W-:-:S04]  /*2070*/  IADD3.X R31, R16, R72, R45, P0, P1 ;  /* 0x00000048101f7210 */ /* 0x000fc800007e242d */
[----:B------:R-:W-:Y:S02]  /*2080*/  LEA.HI.X R63, R30, UR7, R31, 0x2, P2 ;  /* 0x000000071e3f7c11 */ /* 0x000fe400090f141f */
[----:B------:R-:W-:-:S04]  /*2090*/  IADD3 R30, P0, P1, R91, R126, R90 ;  /* 0x0000007e5b1e7210 */ /* 0x000fc8000791e05a */
[----:B------:R-:W-:Y:S01]  /*20a0*/  LEA R64, P2, R30, UR6, 0x2 ;  /* 0x000000061e407c11 */ /* 0x000fe2000f8410ff */
[----:B------:R-:W4:Y:S01]  /*20b0*/  LDG.E.64.CONSTANT R62, desc[UR10][R62.64] ;  /* 0x0000000a3e3e7981 */ /* 0x000f22000c1e9b00 */
        /* <DEDUP_REMOVED lines=8> */
[----:B------:R-:W4:Y:S01]  /*2140*/  LDG.E.64.CONSTANT R40, desc[UR10][R40.64] ;  /* 0x0000000a28287981 */ /* 0x000f22000c1e9b00 */
[----:B-----5:R-:W-:Y:S01]  /*2150*/  FFMA.FTZ R29, R70, R34, R29 ;  /* 0x00000022461d7223 */ /* 0x020fe2000001001d */
[----:B------:R-:W-:Y:S02]  /*2160*/  FFMA.FTZ R28, R71, R35, R28 ;  /* 0x00000023471c7223 */ /* 0x000fe4000001001c */
[----:B------:R-:W0:Y:S02]  /*2170*/  LDS.128 R32, [R0+0x20] ;  /* 0x0000200000207984 */ /* 0x000e240000000c00 */
[----:B0-----:R-:W-:Y:S01]  /*2180*/  FFMA.FTZ R71, R68, R32, R29 ;  /* 0x0000002044477223 */ /* 0x001fe2000001001d */
[----:B------:R-:W-:Y:S02]  /*2190*/  FFMA.FTZ R32, R69, R33, R28 ;  /* 0x0000002145207223 */ /* 0x000fe4000001001c */
[----:B------:R-:W0:Y:S01]  /*21a0*/  LDS.128 R28, [R0+0x30] ;  /* 0x00003000001c7984 */ /* 0x000e220000000c00 */
[----:B------:R-:W-:Y:S01]  /*21b0*/  IADD3 R33, P0, P1, R87, R126, R86 ;  /* 0x0000007e57217210 */ /* 0x000fe2000791e056 */
[----:B------:R-:W-:-:S03]  /*21c0*/  FFMA.FTZ R71, R42, R34, R71 ;  /* 0x000000222a477223 */ /* 0x000fc60000010047 */
[----:B------:R-:W-:Y:S02]  /*21d0*/  LEA R68, P2, R33, UR6, 0x2 ;  /* 0x0000000621447c11 */ /* 0x000fe4000f8410ff */
[----:B------:R-:W-:-:S04]  /*21e0*/  IADD3.X R34, R20, R72, R5, P0, P1 ;  /* 0x0000004814227210 */ /* 0x000fc800007e2405 */
[----:B------:R-:W-:Y:S01]  /*21f0*/  LEA.HI.X R69, R33, UR7, R34, 0x2, P2 ;  /* 0x0000000721457c11 */ /* 0x000fe200090f1422 */
[----:B------:R-:W-:Y:S02]  /*2200*/  FFMA.FTZ R70, R43, R35, R32 ;  /* 0x000000232b467223 */ /* 0x000fe40000010020 */
[----:B------:R-:W3:Y:S04]  /*2210*/  LDS.128 R32, [R0+0x40] ;  /* 0x0000400000207984 */ /* 0x000ee80000000c00 */
[----:B------:R-:W5:Y:S01]  /*2220*/  LDG.E.64.CONSTANT R42, desc[UR10][R68.64] ;  /* 0x0000000a442a7981 */ /* 0x000f62000c1e9b00 */
[----:B0-----:R-:W-:Y:S01]  /*2230*/  FFMA.FTZ R71, R36, R28, R71 ;  /* 0x0000001c24477223 */ /* 0x001fe20000010047 */
        /* <DEDUP_REMOVED lines=8> */
[----:B------:R-:W0:Y:S04]  /*22c0*/  LDS.128 R36, [R0+0x50] ;  /* 0x0000500000247984 */ /* 0x000e280000000c00 */
[----:B------:R-:W1:Y:S01]  /*22d0*/  LDS.128 R28, [R0+0x60] ;  /* 0x00006000001c7984 */ /* 0x000e620000000c00 */
[----:B---3--:R-:W-:Y:S01]  /*22e0*/  FFMA.FTZ R71, R66, R32, R71 ;  /* 0x0000002042477223 */ /* 0x008fe20000010047 */
[----:B------:R-:W-:-:S03]  /*22f0*/  FFMA.FTZ R70, R67, R33, R70 ;  /* 0x0000002143467223 */ /* 0x000fc60000010046 */
[----:B----4-:R-:W-:Y:S01]  /*2300*/  FFMA.FTZ R71, R60, R34, R71 ;  /* 0x000000223c477223 */ /* 0x010fe20000010047 */
[----:B------:R-:W-:Y:S01]  /*2310*/  FFMA.FTZ R70, R61, R35, R70 ;  /* 0x000000233d467223 */ /* 0x000fe20000010046 */
[----:B------:R-:W-:-:S04]  /*2320*/  IADD3 R35, P0, P1, R83, R126, R82 ;  /* 0x0000007e53237210 */ /* 0x000fc8000791e052 */
[----:B------:R-:W-:Y:S01]  /*2330*/  LEA R34, P2, R35, UR6, 0x2 ;  /* 0x0000000623227c11 */ /* 0x000fe2000f8410ff */
[----:B0-----:R-:W-:Y:S01]  /*2340*/  FFMA.FTZ R33, R62, R36, R71 ;  /* 0x000000243e217223 */ /* 0x001fe20000010047 */
[----:B------:R-:W-:Y:S01]  /*2350*/  FFMA.FTZ R32, R63, R37, R70 ;  /* 0x000000253f207223 */ /* 0x000fe20000010046 */
[----:B------:R-:W-:Y:S02]  /*2360*/  IADD3.X R36, R22, R72, R7, P0, P1 ;  /* 0x0000004816247210 */ /* 0x000fe400007e2407 */
[----:B------:R-:W-:Y:S02]  /*2370*/  IADD3 R37, P0, P1, R81, R126, R80 ;  /* 0x0000007e51257210 */ /* 0x000fe4000791e050 */
[----:B------:R-:W-:Y:S02]  /*2380*/  LEA.HI.X R35, R35, UR7, R36, 0x2, P2 ;  /* 0x0000000723237c11 */ /* 0x000fe400090f1424 */
[----:B------:R-:W-:Y:S01]  /*2390*/  LEA R36, P2, R37, UR6, 0x2 ;  /* 0x0000000625247c11 */ /* 0x000fe2000f8410ff */
[----:B------:R-:W-:Y:S01]  /*23a0*/  FFMA.FTZ R33, R64, R38, R33 ;  /* 0x0000002640217223 */ /* 0x000fe20000010021 */
[----:B------:R-:W-:Y:S01]  /*23b0*/  IADD3.X R38, R21, R72, R8, P0, P1 ;  /* 0x0000004815267210 */ /* 0x000fe200007e2408 */
[----:B------:R-:W-:-:S03]  /*23c0*/  FFMA.FTZ R32, R65, R39, R32 ;  /* 0x0000002741207223 */ /* 0x000fc60000010020 */
[----:B------:R-:W-:Y:S02]  /*23d0*/  LEA.HI.X R37, R37, UR7, R38, 0x2, P2 ;  /* 0x0000000725257c11 */ /* 0x000fe400090f1426 */
[----:B------:R0:W2:Y:S01]  /*23e0*/  LDG.E.64.CONSTANT R38, desc[UR10][R34.64] ;  /* 0x0000000a22267981 */ /* 0x0000a2000c1e9b00 */
[----:B------:R-:W-:-:S03]  /*23f0*/  IADD3 R61, P0, P1, R79, R126, R78 ;  /* 0x0000007e4f3d7210 */ /* 0x000fc6000791e04e */
[----:B------:R-:W3:Y:S01]  /*2400*/  LDG.E.64.CONSTANT R36, desc[UR10][R36.64] ;  /* 0x0000000a24247981 */ /* 0x000ee2000c1e9b00 */
[----:B------:R-:W-:Y:S02]  /*2410*/  LEA R60, P2, R61, UR6, 0x2 ;  /* 0x000000063d3c7c11 */ /* 0x000fe4000f8410ff */
[----:B------:R-:W-:-:S04]  /*2420*/  IADD3.X R62, R24, R72, R9, P0, P1 ;  /* 0x00000048183e7210 */ /* 0x000fc800007e2409 */
[----:B------:R-:W-:-:S06]  /*2430*/  LEA.HI.X R61, R61, UR7, R62, 0x2, P2 ;  /* 0x000000073d3d7c11 */ /* 0x000fcc00090f143e */
[----:B------:R-:W4:Y:S01]  /*2440*/  LDG.E.64.CONSTANT R60, desc[UR10][R60.64] ;  /* 0x0000000a3c3c7981 */ /* 0x000f22000c1e9b00 */
[----:B------:R-:W-:Y:S01]  /*2450*/  IADD3 R63, P2, P3, R77, R126, R76 ;  /* 0x0000007e4d3f7210 */ /* 0x000fe20007b5e04c */
[----:B-1----:R-:W-:Y:S01]  /*2460*/  FFMA.FTZ R33, R40, R28, R33 ;  /* 0x0000001c28217223 */ /* 0x002fe20000010021 */
[----:B------:R-:W-:Y:S02]  /*2470*/  IADD3 R40, P4, P5, R59, R126, R58 ;  /* 0x0000007e3b287210 */ /* 0x000fe40007d9e03a */
[-C--:B------:R-:W-:Y:S02]  /*2480*/  IADD3.X R64, R23, R72.reuse, R10, P2, P3 ;  /* 0x0000004817407210 */ /* 0x080fe400017e640a */
[C---:B------:R-:W-:Y:S02]  /*2490*/  LEA R62, P6, R63.reuse, UR6, 0x2 ;  /* 0x000000063f3e7c11 */ /* 0x040fe4000f8c10ff */
[----:B0-----:R-:W-:Y:S02]  /*24a0*/  IADD3.X R35, R26, R72, R11, P4, P5 ;  /* 0x000000481a237210 */ /* 0x001fe400027ea40b */
[----:B------:R-:W-:-:S02]  /*24b0*/  LEA.HI.X R63, R63, UR7, R64, 0x2, P6 ;  /* 0x000000073f3f7c11 */ /* 0x000fc4000b0f1440 */
[C---:B------:R-:W-:Y:S02]  /*24c0*/  LEA R64, P6, R40.reuse, UR6, 0x2 ;  /* 0x0000000628407c11 */ /* 0x040fe4000f8c10ff */
[----:B------:R-:W-:Y:S02]  /*24d0*/  IADD3 R67, P0, P1, R57, R126, R56 ;  /* 0x0000007e39437210 */ /* 0x000fe4000791e038 */
[----:B------:R-:W-:Y:S01]  /*24e0*/  LEA.HI.X R65, R40, UR7, R35, 0x2, P6 ;  /* 0x0000000728417c11 */ /* 0x000fe2000b0f1423 */
[----:B------:R-:W4:Y:S01]  /*24f0*/  LDG.E.64.CONSTANT R62, desc[UR10][R62.64] ;  /* 0x0000000a3e3e7981 */ /* 0x000f22000c1e9b00 */
[----:B------:R-:W-:Y:S02]  /*2500*/  IADD3.X R68, R25, R72, R12, P0, P1 ;  /* 0x0000004819447210 */ /* 0x000fe400007e240c */
[----:B------:R-:W-:Y:S02]  /*2510*/  LEA R66, P6, R67, UR6, 0x2 ;  /* 0x0000000643427c11 */ /* 0x000fe4000f8c10ff */
[----:B------:R-:W-:Y:S01]  /*2520*/  IADD3 R34, P2, P3, R55, R126, R54 ;  /* 0x0000007e37227210 */ /* 0x000fe20007b5e036 */
[----:B------:R-:W4:Y:S01]  /*2530*/  LDG.E.64.CONSTANT R64, desc[UR10][R64.64] ;  /* 0x0000000a40407981 */ /* 0x000f22000c1e9b00 */
[----:B------:R-:W-:-:S02]  /*2540*/  LEA.HI.X R67, R67, UR7, R68, 0x2, P6 ;  /* 0x0000000743437c11 */ /* 0x000fc4000b0f1444 */
[----:B------:R-:W-:Y:S02]  /*2550*/  LEA R68, P6, R34, UR6, 0x2 ;  /* 0x0000000622447c11 */ /* 0x000fe4000f8c10ff */
[----:B------:R-:W-:Y:S02]  /*2560*/  IADD3.X R35, R44, R72, R13, P2, P3 ;  /* 0x000000482c237210 */ /* 0x000fe400017e640d */
[----:B------:R-:W-:Y:S01]  /*2570*/  IADD3 R28, P5, P4, R53, R126, R52 ;  /* 0x0000007e351c7210 */ /* 0x000fe20007cbe034 */
[----:B------:R-:W4:Y:S01]  /*2580*/  LDG.E.64.CONSTANT R66, desc[UR10][R66.64] ;  /* 0x0000000a42427981 */ /* 0x000f22000c1e9b00 */
[----:B------:R-:W-:Y:S02]  /*2590*/  LEA.HI.X R69, R34, UR7, R35, 0x2, P6 ;  /* 0x0000000722457c11 */ /* 0x000fe4000b0f1423 */
[----:B------:R-:W-:Y:S02]  /*25a0*/  LEA R70, P2, R28, UR6, 0x2 ;  /* 0x000000061c467c11 */ /* 0x000fe4000f8410ff */
[----:B------:R-:W-:-:S02]  /*25b0*/  IADD3.X R35, R27, R72, R14, P5, P4 ;  /* 0x000000481b237210 */ /* 0x000fc40002fe840e */
[----:B------:R-:W-:Y:S01]  /*25c0*/  IADD3 R126, P0, P1, R51, R126, R50 ;  /* 0x0000007e337e7210 */ /* 0x000fe2000791e032 */
[----:B------:R-:W4:Y:S01]  /*25d0*/  LDG.E.64.CONSTANT R68, desc[UR10][R68.64] ;  /* 0x0000000a44447981 */ /* 0x000f22000c1e9b00 */
[----:B------:R-:W-:Y:S02]  /*25e0*/  LEA.HI.X R71, R28, UR7, R35, 0x2, P2 ;  /* 0x000000071c477c11 */ /* 0x000fe400090f1423 */
[----:B------:R-:W-:Y:S02]  /*25f0*/  IADD3.X R35, R46, R72, R15, P0, P1 ;  /* 0x000000482e237210 */ /* 0x000fe400007e240f */
[C---:B------:R-:W-:Y:S02]  /*2600*/  LEA R72, P0, R126.reuse, UR6, 0x2 ;  /* 0x000000067e487c11 */ /* 0x040fe4000f8010ff */
[----:B------:R-:W4:Y:S02]  /*2610*/  LDG.E.64.CONSTANT R70, desc[UR10][R70.64] ;  /* 0x0000000a46467981 */ /* 0x000f24000c1e9b00 */
[----:B------:R-:W-:-:S06]  /*2620*/  LEA.HI.X R73, R126, UR7, R35, 0x2, P0 ;  /* 0x000000077e497c11 */ /* 0x000fcc00080f1423 */
[----:B------:R-:W4:Y:S01]  /*2630*/  LDG.E.64.CONSTANT R72, desc[UR10][R72.64] ;  /* 0x0000000a48487981 */ /* 0x000f22000c1e9b00 */
[----:B------:R-:W-:Y:S01]  /*2640*/  FFMA.FTZ R28, R41, R29, R32 ;  /* 0x0000001d291c7223 */ /* 0x000fe20000010020 */
[----:B-----5:R-:W-:Y:S02]  /*2650*/  FFMA.FTZ R29, R42, R30, R33 ;  /* 0x0000001e2a1d7223 */ /* 0x020fe40000010021 */
[----:B------:R-:W0:Y:S01]  /*2660*/  LDS.128 R32, [R0+0x70] ;  /* 0x0000700000207984 */ /* 0x000e220000000c00 */
[----:B------:R-:W-:Y:S01]  /*2670*/  FFMA.FTZ R40, R43, R31, R28 ;  /* 0x0000001f2b287223 */ /* 0x000fe2000001001c */
[----:B0-----:R-:W-:Y:S02]  /*2680*/  FFMA.FTZ R41, R74, R32, R29 ;  /* 0x000000204a297223 */ /* 0x001fe4000001001d */
[----:B------:R-:W3:Y:S01]  /*2690*/  LDS.128 R28, [R0+0x80] ;  /* 0x00008000001c7984 */ /* 0x000ee20000000c00 */
[----:B------:R-:W-:Y:S01]  /*26a0*/  FFMA.FTZ R40, R75, R33, R40 ;  /* 0x000000214b287223 */ /* 0x000fe20000010028 */
[----:B------:R-:W-:Y:S01]  /*26b0*/  UMOV UR4, 0xffffffff ;  /* 0xffffffff00047882 */ /* 0x000fe20000000000 */
[----:B--2---:R-:W-:-:S02]  /*26c0*/  FFMA.FTZ R41, R38, R34, R41 ;  /* 0x0000002226297223 */ /* 0x004fc40000010029 */
[----:B------:R-:W-:Y:S02]  /*26d0*/  FFMA.FTZ R40, R39, R35, R40 ;  /* 0x0000002327287223 */ /* 0x000fe40000010028 */
[----:B------:R-:W0:Y:S01]  /*26e0*/  LDS.128 R32, [R0+0x90] ;  /* 0x0000900000207984 */ /* 0x000e220000000c00 */
[----:B---3--:R-:W-:Y:S01]  /*26f0*/  FFMA.FTZ R41, R36, R28, R41 ;  /* 0x0000001c24297223 */ /* 0x008fe20000010029 */
[----:B------:R-:W-:Y:S02]  /*2700*/  FFMA.FTZ R28, R37, R29, R40 ;  /* 0x0000001d251c7223 */ /* 0x000fe40000010028 */
[----:B------:R-:W1:Y:S01]  /*2710*/  LDS.128 R36, [R0+0xa0] ;  /* 0x0000a00000247984 */ /* 0x000e620000000c00 */
[----:B----4-:R-:W-:-:S03]  /*2720*/  FFMA.FTZ R29, R60, R30, R41 ;  /* 0x0000001e3c1d7223 */ /* 0x010fc60000010029 */
[----:B------:R-:W2:Y:S01]  /*2730*/  LDS.128 R40, [R0+0xb0] ;  /* 0x0000b00000287984 */ /* 0x000ea20000000c00 */
[----:B------:R-:W-:Y:S01]  /*2740*/  FFMA.FTZ R28, R61, R31, R28 ;  /* 0x0000001f3d1c7223 */ /* 0x000fe2000001001c */
[----:B0-----:R-:W-:-:S03]  /*2750*/  FFMA.FTZ R29, R62, R32, R29 ;  /* 0x000000203e1d7223 */ /* 0x001fc6000001001d */
[----:B------:R-:W-:Y:S01]  /*2760*/  FFMA.FTZ R28, R63, R33, R28 ;  /* 0x000000213f1c7223 */ /* 0x000fe2000001001c */
[----:B------:R-:W-:-:S03]  /*2770*/  FFMA.FTZ R29, R64, R34, R29 ;  /* 0x00000022401d7223 */ /* 0x000fc6000001001d */
[----:B------:R-:W-:Y:S01]  /*2780*/  FFMA.FTZ R28, R65, R35, R28 ;  /* 0x00000023411c7223 */ /* 0x000fe2000001001c */
[----:B-1----:R-:W-:-:S03]  /*2790*/  FFMA.FTZ R29, R66, R36, R29 ;  /* 0x00000024421d7223 */ /* 0x002fc6000001001d */
[----:B------:R-:W-:Y:S01]  /*27a0*/  FFMA.FTZ R28, R67, R37, R28 ;  /* 0x00000025431c7223 */ /* 0x000fe2000001001c */
[----:B------:R-:W-:-:S03]  /*27b0*/  FFMA.FTZ R29, R68, R38, R29 ;  /* 0x00000026441d7223 */ /* 0x000fc6000001001d */
[----:B------:R-:W-:Y:S01]  /*27c0*/  FFMA.FTZ R28, R69, R39, R28 ;  /* 0x00000027451c7223 */ /* 0x000fe2000001001c */
[----:B--2---:R-:W-:-:S03]  /*27d0*/  FFMA.FTZ R29, R70, R40, R29 ;  /* 0x00000028461d7223 */ /* 0x004fc6000001001d */
[----:B------:R-:W-:Y:S01]  /*27e0*/  FFMA.FTZ R28, R71, R41, R28 ;  /* 0x00000029471c7223 */ /* 0x000fe2000001001c */
[----:B------:R-:W-:-:S03]  /*27f0*/  FFMA.FTZ R29, R72, R42, R29 ;  /* 0x0000002a481d7223 */ /* 0x000fc6000001001d */
[----:B------:R-:W-:-:S04]  /*2800*/  FFMA.FTZ R28, R73, R43, R28 ;  /* 0x0000002b491c7223 */ /* 0x000fc8000001001c */
[----:B------:R-:W-:Y:S01]  /*2810*/  FADD.FTZ R28, R29, R28 ;  /* 0x0000001c1d1c7221 */ /* 0x000fe20000010000 */
[----:B------:R-:W-:Y:S06]  /*2820*/  BRA.DIV UR4, `(.L_x_26055) ;  /* 0x0000004e04fc7947 */ /* 0x000fec000b800000 */
[----:B------:R0:W1:Y:S02]  /*2830*/  SHFL.BFLY PT, R29, R28, 0x1, 0x1f ;  /* 0x0c201f001c1d7f89 */ /* 0x00006400000e0000 */
.L_x_26098:
        /* <DEDUP_REMOVED lines=11> */
.L_x_26057:
[----:B------:R-:W-:Y:S05]  /*28f0*/  BSYNC B1 ;  /* 0x0000000000017941 */ /* 0x000fea0003800000 */
.L_x_26056:
[----:B------:R-:W-:Y:S01]  /*2900*/  IADD3 R116, P0, R116, 0x10, RZ ;  /* 0x0000001074747810 */ /* 0x000fe20007f1e0ff */
[----:B0-----:R-:W-:Y:S02]  /*2910*/  VIADD R122, R122, 0x100 ;  /* 0x000001007a7a7836 */ /* 0x001fe40000000000 */
[----:B------:R-:W-:Y:S02]  /*2920*/  VIADD R120, R120, 0x40 ;  /* 0x0000004078787836 */ /* 0x000fe40000000000 */
[----:B------:R-:W-:Y:S01]  /*2930*/  IMAD.X R117, RZ, RZ, R117, P0 ;  /* 0x000000ffff757224 */ /* 0x000fe200000e0675 */
[----:B------:R-:W-:Y:S07]  /*2940*/  @!P1 BRA `(.L_x_26058) ;  /* 0xfffffff000809947 */ /* 0x000fee000383ffff */
[----:B------:R-:W-:Y:S05]  /*2950*/  BRA `(.L_x_26053) ;  /* 0x0000000c00e07947 */ /* 0x000fea0003800000 */
.L_x_26054:
        /* <DEDUP_REMOVED lines=15> */
.L_x_26062:
[----:B------:R-:W-:Y:S02]  /*2a50*/  IMAD.MOV.U32 R28, RZ, RZ, R118 ;  /* 0x000000ffff1c7224 */ /* 0x000fe400078e0076 */
[----:B------:R-:W-:-:S05]  /*2a60*/  IMAD.MOV.U32 R29, RZ, RZ, R117 ;  /* 0x000000ffff1d7224 */ /* 0x000fca00078e0075 */
        /* <DEDUP_REMOVED lines=16> */
[----:B------:R-:W-:Y:S01]  /*2b70*/  LEA R38, P1, R28, UR14, 0x2 ;  /* 0x0000000e1c267c11 */ /* 0x000fe2000f8210ff */
[----:B------:R-:W-:-:S03]  /*2b80*/  IMAD.X R29, R31, 0x1, R72, P0 ;  /* 0x000000011f1d7824 */ /* 0x000fc600000e0648 */
        /* <DEDUP_REMOVED lines=21> */
[----:B------:R-:W2:Y:S01]  /*2ce0*/  LDS.128 R28, [R0] ;  /* 0x00000000001c7984 */ /* 0x000ea20000000c00 */
[----:B------:R-:W-:-:S04]  /*2cf0*/  LEA R68, P0, R32, UR14, 0x2 ;  /* 0x0000000e20447c11 */ /* 0x000fc8000f8010ff */
[----:B------:R-:W-:Y:S02]  /*2d00*/  LEA.HI.X R69, R32, UR15, R33, 0x2, P0 ;  /* 0x0000000f20457c11 */ /* 0x000fe400080f1421 */
[--C-:B------:R-:W-:Y:S02]  /*2d10*/  SHF.R.S32.HI R33, RZ, 0x1f, R102.reuse ;  /* 0x0000001fff217819 */ /* 0x100fe40000011466 */
[----:B------:R-:W-:Y:S02]  /*2d20*/  SHF.R.S32.HI R34, RZ, 0x1f, R103 ;  /* 0x0000001fff227819 */ /* 0x000fe40000011467 */
[----:B------:R-:W-:Y:S01]  /*2d30*/  IADD3 R32, P0, P1, R103, R126, R102 ;  /* 0x0000007e67207210 */ /* 0x000fe2000791e066 */
[----:B------:R-:W5:Y:S01]  /*2d40*/  LDG.E.64.CONSTANT R68, desc[UR10][R68.64] ;  /* 0x0000000a44447981 */ /* 0x000f62000c1e9b00 */
[----:B------:R-:W-:Y:S02]  /*2d50*/  SHF.R.S32.HI R63, RZ, 0x1f, R100 ;  /* 0x0000001fff3f7819 */ /* 0x000fe40000011464 */
[----:B------:R-:W-:-:S02]  /*2d60*/  IADD3.X R33, R34, R72, R33, P0, P1 ;  /* 0x0000004822217210 */ /* 0x000fc400007e2421 */
[C---:B------:R-:W-:Y:S02]  /*2d70*/  LEA R42, P0, R32.reuse, UR14, 0x2 ;  /* 0x0000000e202a7c11 */ /* 0x040fe4000f8010ff */
[----:B------:R-:W-:Y:S02]  /*2d80*/  SHF.R.S32.HI R62, RZ, 0x1f, R101 ;  /* 0x0000001fff3e7819 */ /* 0x000fe40000011465 */
[----:B------:R-:W-:Y:S02]  /*2d90*/  LEA.HI.X R43, R32, UR15, R33, 0x2, P0 ;  /* 0x0000000f202b7c11 */ /* 0x000fe400080f1421 */
[----:B------:R-:W4:Y:S01]  /*2da0*/  LDS.128 R32, [R0+0x10] ;  /* 0x0000100000207984 */ /* 0x000f220000000c00 */
[----:B------:R-:W-:-:S03]  /*2db0*/  IADD3 R61, P0, P1, R101, R126, R100 ;  /* 0x0000007e653d7210 */ /* 0x000fc6000791e064 */
[----:B------:R-:W5:Y:S01]  /*2dc0*/  LDG.E.64.CONSTANT R42, desc[UR10][R42.64] ;  /* 0x0000000a2a2a7981 */ /* 0x000f62000c1e9b00 */
[----:B------:R-:W-:Y:S02]  /*2dd0*/  IADD3.X R62, R62, R72, R63, P0, P1 ;  /* 0x000000483e3e7210 */ /* 0x000fe400007e243f */
[----:B------:R-:W-:-:S04]  /*2de0*/  LEA R60, P0, R61, UR14, 0x2 ;  /* 0x0000000e3d3c7c11 */ /* 0x000fc8000f8010ff */
[----:B------:R-:W-:Y:S01]  /*2df0*/  LEA.HI.X R61, R61, UR15, R62, 0x2, P0 ;  /* 0x0000000f3d3d7c11 */ /* 0x000fe200080f143e */
[----:B--2---:R-:W-:Y:S01]  /*2e00*/  FMUL.FTZ R63, R36, R30 ;  /* 0x0000001e243f7220 */ /* 0x004fe20000410000 */
[----:B------:R-:W-:-:S03]  /*2e10*/  SHF.R.S32.HI R30, RZ, 0x1f, R99 ;  /* 0x0000001fff1e7819 */ /* 0x000fc60000011463 */
[----:B---3--:R-:W-:Y:S01]  /*2e20*/  FFMA.FTZ R63, R38, R28, R63 ;  /* 0x0000001c263f7223 */ /* 0x008fe2000001003f */
[----:B------:R-:W-:Y:S01]  /*2e30*/  FMUL.FTZ R28, R37, R31 ;  /* 0x0000001f251c7220 */ /* 0x000fe20000410000 */
[----:B------:R-:W-:Y:S01]  /*2e40*/  SHF.R.S32.HI R31, RZ, 0x1f, R98 ;  /* 0x0000001fff1f7819 */ /* 0x000fe20000011462 */
[----:B------:R0:W2:Y:S02]  /*2e50*/  LDG.E.64.CONSTANT R36, desc[UR10][R60.64] ;  /* 0x0000000a3c247981 */ /* 0x0000a4000c1e9b00 */
[----:B------:R-:W-:Y:S01]  /*2e60*/  FFMA.FTZ R28, R39, R29, R28 ;  /* 0x0000001d271c7223 */ /* 0x000fe2000001001c */
[----:B------:R-:W-:-:S04]  /*2e70*/  IADD3 R29, P0, P1, R99, R126, R98 ;  /* 0x0000007e631d7210 */ /* 0x000fc8000791e062 */
[----:B------:R-:W-:Y:S02]  /*2e80*/  IADD3.X R30, R30, R72, R31, P0, P1 ;  /* 0x000000481e1e7210 */ /* 0x000fe400007e241f */
[C---:B------:R-:W-:Y:S02]  /*2e90*/  LEA R38, P0, R29.reuse, UR14, 0x2 ;  /* 0x0000000e1d267c11 */ /* 0x040fe4000f8010ff */
[----:B------:R-:W-:Y:S02]  /*2ea0*/  SHF.R.S32.HI R31, RZ, 0x1f, R96 ;  /* 0x0000001fff1f7819 */ /* 0x000fe40000011460 */
[----:B------:R-:W-:Y:S02]  /*2eb0*/  LEA.HI.X R39, R29, UR15, R30, 0x2, P0 ;  /* 0x0000000f1d277c11 */ /* 0x000fe400080f141e */
[----:B------:R-:W-:Y:S01]  /*2ec0*/  SHF.R.S32.HI R30, RZ, 0x1f, R97 ;  /* 0x0000001fff1e7819 */ /* 0x000fe20000011461 */
[----:B----4-:R-:W-:-:S03]  /*2ed0*/  FFMA.FTZ R29, R40, R32, R63 ;  /* 0x00000020281d7223 */ /* 0x010fc6000001003f */
[----:B------:R-:W3:Y:S01]  /*2ee0*/  LDG.E.64.CONSTANT R38, desc[UR10][R38.64] ;  /* 0x0000000a26267981 */ /* 0x000ee2000c1e9b00 */
[----:B------:R-:W-:Y:S02]  /*2ef0*/  IADD3 R32, P0, P1, R97, R126, R96 ;  /* 0x0000007e61207210 */ /* 0x000fe4000791e060 */
[----:B------:R-:W-:Y:S02]  /*2f00*/  SHF.R.S32.HI R40, RZ, 0x1f, R95 ;  /* 0x0000001fff287819 */ /* 0x000fe4000001145f */
[----:B0-----:R-:W-:Y:S02]  /*2f10*/  IADD3.X R61, R30, R72, R31, P0, P1 ;  /* 0x000000481e3d7210 */ /* 0x001fe400007e241f */
[--C-:B------:R-:W-:Y:S02]  /*2f20*/  SHF.R.S32.HI R31, RZ, 0x1f, R94.reuse ;  /* 0x0000001fff1f7819 */ /* 0x100fe4000001145e */
[----:B------:R-:W-:-:S04]  /*2f30*/  IADD3 R30, P0, P1, R95, R126, R94 ;  /* 0x0000007e5f1e7210 */ /* 0x000fc8000791e05e */
[----:B------:R-:W-:Y:S02]  /*2f40*/  IADD3.X R31, R40, R72, R31, P0, P1 ;  /* 0x00000048281f7210 */ /* 0x000fe400007e241f */
[----:B------:R-:W-:-:S04]  /*2f50*/  LEA R66, P0, R32, UR14, 0x2 ;  /* 0x0000000e20427c11 */ /* 0x000fc8000f8010ff */
[----:B------:R-:W-:Y:S02]  /*2f60*/  LEA.HI.X R67, R32, UR15, R61, 0x2, P0 ;  /* 0x0000000f20437c11 */ /* 0x000fe400080f143d */
[----:B------:R-:W-:-:S04]  /*2f70*/  LEA R60, P0, R30, UR14, 0x2 ;  /* 0x0000000e1e3c7c11 */ /* 0x000fc8000f8010ff */
[----:B------:R-:W-:Y:S01]  /*2f80*/  LEA.HI.X R61, R30, UR15, R31, 0x2, P0 ;  /* 0x0000000f1e3d7c11 */ /* 0x000fe200080f141f */
[----:B------:R-:W4:Y:S01]  /*2f90*/  LDG.E.64.CONSTANT R66, desc[UR10][R66.64] ;  /* 0x0000000a42427981 */ /* 0x000f22000c1e9b00 */
        /* <DEDUP_REMOVED lines=22> */
[----:B------:R-:W2:Y:S01]  /*3100*/  LDS.128 R28, [R0+0x30] ;  /* 0x00003000001c7984 */ /* 0x000ea20000000c00 */
[----:B------:R-:W-:Y:S01]  /*3110*/  IADD3 R33, P0, P1, R87, R126, R86 ;  /* 0x0000007e57217210 */ /* 0x000fe2000791e056 */
[----:B------:R-:W-:-:S03]  /*3120*/  FFMA.FTZ R71, R42, R34, R71 ;  /* 0x000000222a477223 */ /* 0x000fc60000010047 */
[----:B------:R-:W-:Y:S02]  /*3130*/  LEA R68, P2, R33, UR14, 0x2 ;  /* 0x0000000e21447c11 */ /* 0x000fe4000f8410ff */
[----:B------:R-:W-:-:S04]  /*3140*/  IADD3.X R34, R20, R72, R5, P0, P1 ;  /* 0x0000004814227210 */ /* 0x000fc800007e2405 */
[----:B------:R-:W-:Y:S01]  /*3150*/  LEA.HI.X R69, R33, UR15, R34, 0x2, P2 ;  /* 0x0000000f21457c11 */ /* 0x000fe200090f1422 */
[----:B------:R-:W-:Y:S02]  /*3160*/  FFMA.FTZ R70, R43, R35, R32 ;  /* 0x000000232b467223 */ /* 0x000fe40000010020 */
[----:B------:R-:W4:Y:S04]  /*3170*/  LDS.128 R32, [R0+0x40] ;  /* 0x0000400000207984 */ /* 0x000f280000000c00 */
[----:B------:R-:W5:Y:S01]  /*3180*/  LDG.E.64.CONSTANT R42, desc[UR10][R68.64] ;  /* 0x0000000a442a7981 */ /* 0x000f62000c1e9b00 */
[----:B--2---:R-:W-:Y:S01]  /*3190*/  FFMA.FTZ R71, R36, R28, R71 ;  /* 0x0000001c24477223 */ /* 0x004fe20000010047 */
[----:B------:R-:W-:Y:S01]  /*31a0*/  FFMA.FTZ R70, R37, R29, R70 ;  /* 0x0000001d25467223 */ /* 0x000fe20000010046 */
[----:B------:R-:W-:-:S04]  /*31b0*/  IADD3 R28, P0, P1, R85, R126, R84 ;  /* 0x0000007e551c7210 */ /* 0x000fc8000791e054 */
[----:B------:R-:W-:Y:S02]  /*31c0*/  LEA R74, P2, R28, UR14, 0x2 ;  /* 0x0000000e1c4a7c11 */ /* 0x000fe4000f8410ff */
[----:B------:R-:W-:Y:S01]  /*31d0*/  IADD3.X R29, R19, R72, R6, P0, P1 ;  /* 0x00000048131d7210 */ /* 0x000fe200007e2406 */
[----:B---3--:R-:W-:Y:S01]  /*31e0*/  FFMA.FTZ R71, R38, R30, R71 ;  /* 0x0000001e26477223 */ /* 0x008fe20000010047 */
[----:B------:R-:W-:Y:S02]  /*31f0*/  FFMA.FTZ R70, R39, R31, R70 ;  /* 0x0000001f27467223 */ /* 0x000fe40000010046 */
[----:B------:R-:W0:Y:S01]  /*3200*/  LDS.128 R36, [R0+0x50] ;  /* 0x0000500000247984 */ /* 0x000e220000000c00 */
[----:B------:R-:W-:-:S03]  /*3210*/  LEA.HI.X R75, R28, UR15, R29, 0x2, P2 ;  /* 0x0000000f1c4b7c11 */ /* 0x000fc600090f141d */
[----:B------:R-:W1:Y:S04]  /*3220*/  LDS.128 R28, [R0+0x60] ;  /* 0x00006000001c7984 */ /* 0x000e680000000c00 */
[----:B------:R-:W2:Y:S01]  /*3230*/  LDG.E.64.CONSTANT R74, desc[UR10][R74.64] ;  /* 0x0000000a4a4a7981 */ /* 0x000ea2000c1e9b00 */
[----:B----4-:R-:W-:Y:S01]  /*3240*/  FFMA.FTZ R71, R66, R32, R71 ;  /* 0x0000002042477223 */ /* 0x010fe20000010047 */
[----:B------:R-:W-:-:S03]  /*3250*/  FFMA.FTZ R70, R67, R33, R70 ;  /* 0x0000002143467223 */ /* 0x000fc60000010046 */
[----:B------:R-:W-:Y:S01]  /*3260*/  FFMA.FTZ R71, R60, R34, R71 ;  /* 0x000000223c477223 */ /* 0x000fe20000010047 */
        /* <DEDUP_REMOVED lines=13> */
[----:B------:R0:W3:Y:S01]  /*3340*/  LDG.E.64.CONSTANT R38, desc[UR10][R34.64] ;  /* 0x0000000a22267981 */ /* 0x0000e2000c1e9b00 */
[----:B------:R-:W-:-:S03]  /*3350*/  IADD3 R61, P0, P1, R79, R126, R78 ;  /* 0x0000007e4f3d7210 */ /* 0x000fc6000791e04e */
[----:B------:R-:W4:Y:S01]  /*3360*/  LDG.E.64.CONSTANT R36, desc[UR10][R36.64] ;  /* 0x0000000a24247981 */ /* 0x000f22000c1e9b00 */
        /* <DEDUP_REMOVED lines=37> */
[----:B------:R-:W2:Y:S01]  /*35c0*/  LDS.128 R32, [R0+0x70] ;  /* 0x0000700000207984 */ /* 0x000ea20000000c00 */
[----:B------:R-:W-:Y:S01]  /*35d0*/  FFMA.FTZ R40, R43, R31, R28 ;  /* 0x0000001f2b287223 */ /* 0x000fe2000001001c */
[----:B------:R-:W-:Y:S01]  /*35e0*/  UMOV UR4, 0xffffffff ;  /* 0xffffffff00047882 */ /* 0x000fe20000000000 */
[----:B--2---:R-:W-:Y:S02]  /*35f0*/  FFMA.FTZ R41, R74, R32, R29 ;  /* 0x000000204a297223 */ /* 0x004fe4000001001d */
[----:B------:R-:W4:Y:S01]  /*3600*/  LDS.128 R28, [R0+0x80] ;  /* 0x00008000001c7984 */ /* 0x000f220000000c00 */
[----:B------:R-:W-:Y:S01]  /*3610*/  FFMA.FTZ R40, R75, R33, R40 ;  /* 0x000000214b287223 */ /* 0x000fe20000010028 */
[----:B---3--:R-:W-:-:S03]  /*3620*/  FFMA.FTZ R41, R38, R34, R41 ;  /* 0x0000002226297223 */ /* 0x008fc60000010029 */
[----:B------:R-:W-:Y:S02]  /*3630*/  FFMA.FTZ R40, R39, R35, R40 ;  /* 0x0000002327287223 */ /* 0x000fe40000010028 */
[----:B------:R-:W0:Y:S01]  /*3640*/  LDS.128 R32, [R0+0x90] ;  /* 0x0000900000207984 */ /* 0x000e220000000c00 */
[----:B----4-:R-:W-:Y:S01]  /*3650*/  FFMA.FTZ R41, R36, R28, R41 ;  /* 0x0000001c24297223 */ /* 0x010fe20000010029 */
[----:B------:R-:W-:Y:S02]  /*3660*/  FFMA.FTZ R28, R37, R29, R40 ;  /* 0x0000001d251c7223 */ /* 0x000fe40000010028 */
[----:B------:R-:W1:Y:S01]  /*3670*/  LDS.128 R36, [R0+0xa0] ;  /* 0x0000a00000247984 */ /* 0x000e620000000c00 */
[----:B------:R-:W-:-:S03]  /*3680*/  FFMA.FTZ R29, R60, R30, R41 ;  /* 0x0000001e3c1d7223 */ /* 0x000fc60000010029 */
        /* <DEDUP_REMOVED lines=17> */
.L_x_26101:
        /* <DEDUP_REMOVED lines=13> */
.L_x_26061:
[----:B------:R-:W-:Y:S05]  /*3870*/  BSYNC B1 ;  /* 0x0000000000017941 */ /* 0x000fea0003800000 */
.L_x_26060:
[----:B------:R-:W-:Y:S01]  /*3880*/  IADD3 R118, P0, R118, 0x10, RZ ;  /* 0x0000001076767810 */ /* 0x000fe20007f1e0ff */
[----:B0-----:R-:W-:Y:S02]  /*3890*/  VIADD R121, R121, 0x100 ;  /* 0x0000010079797836 */ /* 0x001fe40000000000 */
[----:B------:R-:W-:Y:S02]  /*38a0*/  VIADD R122, R122, 0x40 ;  /* 0x000000407a7a7836 */ /* 0x000fe40000000000 */
[----:B------:R-:W-:Y:S02]  /*38b0*/  VIADD R120, R120, 0x40 ;  /* 0x0000004078787836 */ /* 0x000fe40000000000 */
[----:B------:R-:W-:Y:S01]  /*38c0*/  IMAD.X R117, RZ, RZ, R117, P0 ;  /* 0x000000ffff757224 */ /* 0x000fe200000e0675 */
[----:B------:R-:W-:Y:S06]  /*38d0*/  @!P1 BRA `(.L_x_26062) ;  /* 0xfffffff0005c9947 */ /* 0x000fec000383ffff */
.L_x_26053:
[----:B------:R-:W-:Y:S05]  /*38e0*/  BSYNC B0 ;  /* 0x0000000000007941 */ /* 0x000fea0003800000 */
.L_x_26052:
        /* <DEDUP_REMOVED lines=14> */
.L_x_26107:
        /* <DEDUP_REMOVED lines=48> */
.L_x_26068:
        /* <DEDUP_REMOVED lines=11> */
.L_x_26067:
[----:B------:R-:W-:Y:S05]  /*3d80*/  BSYNC B1 ;  /* 0x0000000000017941 */ /* 0x000fea0003800000 */
.L_x_26066:
        /* <DEDUP_REMOVED lines=14> */
.L_x_26071:
        /* <DEDUP_REMOVED lines=100> */
.L_x_26070:
[----:B------:R-:W-:Y:S05]  /*44b0*/  BSYNC B1 ;  /* 0x0000000000017941 */ /* 0x000fea0003800000 */
.L_x_26069:
        /* <DEDUP_REMOVED lines=55> */
.L_x_26073:
[----:B------:R-:W-:Y:S05]  /*4830*/  BSYNC B1 ;  /* 0x0000000000017941 */ /* 0x000fea0003800000 */
.L_x_26072:
        /* <DEDUP_REMOVED lines=26> */
.L_x_26065:
[----:B------:R-:W-:Y:S05]  /*49e0*/  BSYNC B0 ;  /* 0x0000000000007941 */ /* 0x000fea0003800000 */
.L_x_26064:
        /* <DEDUP_REMOVED lines=51> */
.L_x_26078:
        /* <DEDUP_REMOVED lines=8> */
.L_x_26077:
[----:B------:R-:W-:Y:S05]  /*4da0*/  BSYNC B1 ;  /* 0x0000000000017941 */ /* 0x000fea0003800000 */
.L_x_26076:
        /* <DEDUP_REMOVED lines=14> */
.L_x_26081:
        /* <DEDUP_REMOVED lines=52> */
.L_x_26080:
[----:B------:R-:W-:Y:S05]  /*51d0*/  BSYNC B1 ;  /* 0x0000000000017941 */ /* 0x000fea0003800000 */
.L_x_26079:
        /* <DEDUP_REMOVED lines=31> */
.L_x_26083:
[----:B------:R-:W-:Y:S05]  /*53d0*/  BSYNC B1 ;  /* 0x0000000000017941 */ /* 0x000fea0003800000 */
.L_x_26082:
        /* <DEDUP_REMOVED lines=14> */
.L_x_26075:
[----:B------:R-:W-:Y:S05]  /*54c0*/  BSYNC B0 ;  /* 0x0000000000007941 */ /* 0x000fea0003800000 */
.L_x_26074:
        /* <DEDUP_REMOVED lines=9> */
[----:B------:R-:W-:Y:S02]  /*5560*/  CS2R R66, SRZ ;  /* 0x0000000000427805 */ /* 0x000fe4000001ff00 */
[----:B------:R-:W-:Y:S02]  /*5570*/  CS2R R68, SRZ ;  /* 0x0000000000447805 */ /* 0x000fe4000001ff00 */
[----:B------:R-:W-:Y:S02]  /*5580*/  CS2R R70, SRZ ;  /* 0x0000000000467805 */ /* 0x000fe4000001ff00 */
[----:B------:R-:W-:Y:S01]  /*5590*/  CS2R R72, SRZ ;  /* 0x0000000000487805 */ /* 0x000fe2000001ff00 */
[----:B------:R-:W-:Y:S06]  /*55a0*/  BRA `(.L_x_26086) ;  /* 0x0000001000c07947 */ /* 0x000fec0003800000 */
.L_x_26085:
[----:B------:R-:W2:Y:S01]  /*55b0*/  S2UR UR4, SR_CTAID.Y ;  /* 0x00000000000479c3 */ /* 0x000ea20000002600 */
[----:B------:R-:W-:Y:S01]  /*55c0*/  ULDC UR8, c[0x0][0x260] ;  /* 0x0000980000087ab9 */ /* 0x000fe20000000800 */
[----:B------:R-:W-:Y:S01]  /*55d0*/  LOP3.LUT R62, RZ, R48, RZ, 0x33, !PT ;  /* 0x00000030ff3e7212 */ /* 0x000fe200078e33ff */
[----:B------:R-:W-:Y:S01]  /*55e0*/  IMAD R2, R2, UR8, RZ ;  /* 0x0000000802027c24 */ /* 0x000fe2000f8e02ff */
[----:B------:R-:W-:Y:S01]  /*55f0*/  CS2R R60, SRZ ;  /* 0x00000000003c7805 */ /* 0x000fe2000001ff00 */
[----:B------:R-:W-:Y:S01]  /*5600*/  IMAD.MOV.U32 R50, RZ, RZ, RZ ;  /* 0x000000ffff327224 */ /* 0x000fe200078e00ff */
[----:B------:R-:W-:Y:S01]  /*5610*/  CS2R R66, SRZ ;  /* 0x0000000000427805 */ /* 0x000fe2000001ff00 */
[----:B------:R-:W-:Y:S01]  /*5620*/  IMAD.MOV.U32 R65, RZ, RZ, RZ ;  /* 0x000000ffff417224 */ /* 0x000fe200078e00ff */
[----:B01----:R-:W2:Y:S01]  /*5630*/  LDC R3, c[0x0][0x248] ;  /* 0x00009200ff037b82 */ /* 0x003ea20000000800 */
[----:B------:R-:W-:Y:S02]  /*5640*/  CS2R R68, SRZ ;  /* 0x0000000000447805 */ /* 0x000fe4000001ff00 */
[----:B------:R-:W-:-:S02]  /*5650*/  CS2R R70, SRZ ;  /* 0x0000000000467805 */ /* 0x000fc4000001ff00 */
[----:B------:R-:W-:Y:S01]  /*5660*/  CS2R R72, SRZ ;  /* 0x0000000000487805 */ /* 0x000fe2000001ff00 */
[--C-:B------:R-:W-:Y:S02]  /*5670*/  IMAD.MOV.U32 R75, RZ, RZ, R51.reuse ;  /* 0x000000ffff4b7224 */ /* 0x100fe400078e0033 */
        /* <DEDUP_REMOVED lines=9> */
[----:B------:R-:W-:Y:S01]  /*5710*/  SHF.R.S32.HI R3, RZ, 0x1f, R0 ;  /* 0x0000001fff037819 */ /* 0x000fe20000011400 */
        /* <DEDUP_REMOVED lines=8> */
[----:B------:R-:W-:Y:S02]  /*57a0*/  IMAD.SHL.U32 R6, R4, 0x4, RZ ;  /* 0x0000000404067824 */ /* 0x000fe400078e00ff */
[C---:B------:R-:W-:Y:S02]  /*57b0*/  IMAD R4, R51.reuse, 0x4, R4 ;  /* 0x0000000433047824 */ /* 0x040fe400078e0204 */
[----:B------:R-:W-:Y:S01]  /*57c0*/  IMAD.IADD R77, R6, 0x1, R3 ;  /* 0x00000001064d7824 */ /* 0x000fe200078e0203 */
[----:B------:R-:W-:Y:S01]  /*57d0*/  SHF.R.S32.HI R3, RZ, 0x1f, R2 ;  /* 0x0000001fff037819 */ /* 0x000fe20000011402 */
[----:B------:R-:W-:Y:S02]  /*57e0*/  IMAD R6, R51, 0x10, R6 ;  /* 0x0000001033067824 */ /* 0x000fe400078e0206 */
[----:B------:R-:W-:Y:S01]  /*57f0*/  VIADD R81, R77, 0x100 ;  /* 0x000001004d517836 */ /* 0x000fe20000000000 */
[----:B0-----:R-:W-:Y:S01]  /*5800*/  ULEA UR4, UR5, UR4, 0x18 ;  /* 0x0000000405047291 */ /* 0x001fe2000f8ec03f */
        /* <DEDUP_REMOVED lines=10> */
[----:B------:R-:W-:-:S07]  /*58b0*/  VIADD R79, R77, 0x580 ;  /* 0x000005804d4f7836 */ /* 0x000fce0000000000 */
.L_x_26087:
[----:B------:R-:W-:Y:S02]  /*58c0*/  IMAD.MOV.U32 R8, RZ, RZ, R64 ;  /* 0x000000ffff087224 */ /* 0x000fe400078e0040 */
[----:B------:R-:W-:-:S05]  /*58d0*/  IMAD.MOV.U32 R9, RZ, RZ, R63 ;  /* 0x000000ffff097224 */ /* 0x000fca00078e003f */
        /* <DEDUP_REMOVED lines=48> */
[----:B------:R-:W-:Y:S02]  /*5be0*/  LEA.HI.X.SX32 R42, R95, R54, 0x1, P0 ;  /* 0x000000365f2a7211 */ /* 0x000fe400000f0eff */
[----:B------:R-:W-:Y:S01]  /*5bf0*/  IADD3 R45, P0, R97, R44, RZ ;  /* 0x0000002c612d7210 */ /* 0x000fe20007f1e0ff */
[----:B------:R-:W4:Y:S01]  /*5c00*/  LDG.E.128.CONSTANT R36, desc[UR10][R36.64] ;  /* 0x0000000a24247981 */ /* 0x000f22000c1e9d00 */
[----:B------:R-:W-:Y:S02]  /*5c10*/  LEA.HI.X R41, R41, UR7, R42, 0x2, P1 ;  /* 0x0000000729297c11 */ /* 0x000fe400088f142a */
[----:B------:R-:W-:Y:S02]  /*5c20*/  LEA R46, P1, R45, UR6, 0x2 ;  /* 0x000000062d2e7c11 */ /* 0x000fe4000f8210ff */
[----:B------:R-:W-:-:S02]  /*5c30*/  LEA.HI.X.SX32 R52, R97, R54, 0x1, P0 ;  /* 0x0000003661347211 */ /* 0x000fc400000f0eff */
[----:B------:R-:W-:Y:S01]  /*5c40*/  IADD3 R44, P0, R79, R44, RZ ;  /* 0x0000002c4f2c7210 */ /* 0x000fe20007f1e0ff */
[----:B------:R-:W4:Y:S01]  /*5c50*/  LDG.E.128.CONSTANT R40, desc[UR10][R40.64] ;  /* 0x0000000a28287981 */ /* 0x000f22000c1e9d00 */
[----:B------:R-:W-:Y:S02]  /*5c60*/  LEA.HI.X R47, R45, UR7, R52, 0x2, P1 ;  /* 0x000000072d2f7c11 */ /* 0x000fe400088f1434 */
        /* <DEDUP_REMOVED lines=15> */
[----:B------:R-:W-:Y:S01]  /*5d60*/  @!P1 ISETP.GE.AND P0, PT, R58, R115, PT ;  /* 0x000000733a00920c */ /* 0x000fe20003f06270 */
[C---:B------:R-:W-:Y:S02]  /*5d70*/  @!P1 VIADD R58, R78.reuse, 0xffffffff ;  /* 0xffffffff4e3a9836 */ /* 0x040fe40000000000 */
[C---:B------:R-:W-:Y:S02]  /*5d80*/  @!P1 VIADD R80, R78.reuse, 0xfffffffe ;  /* 0xfffffffe4e509836 */ /* 0x040fe40000000000 */
[----:B------:R-:W-:Y:S02]  /*5d90*/  @!P1 VIADD R82, R78, 0xffffffff ;  /* 0xffffffff4e529836 */ /* 0x000fe40000000000 */
[----:B------:R-:W-:Y:S01]  /*5da0*/  VIADD R75, R75, 0x4 ;  /* 0x000000044b4b7836 */ /* 0x000fe20000000000 */
[----:B--2---:R-:W-:-:S02]  /*5db0*/  @!P1 FSEL R4, R4, RZ, !P4 ;  /* 0x000000ff04049208 */ /* 0x004fc40006000000 */
        /* <DEDUP_REMOVED lines=40> */
[----:B------:R-:W-:Y:S02]  /*6040*/  @!P1 FSEL R21, R21, RZ, !P6 ;  /* 0x000000ff15159208 */ /* 0x000fe40007000000 */
[-C--:B------:R-:W-:Y:S01]  /*6050*/  @!P1 ISETP.GE.AND P3, PT, R56, R115.reuse, PT ;  /* 0x000000733800920c */ /* 0x080fe20003f66270 */
[C---:B------:R-:W-:Y:S01]  /*6060*/  @!P1 VIADD R56, R78.reuse, 0xfffffffd ;  /* 0xfffffffd4e389836 */ /* 0x040fe20000000000 */
[CC--:B------:R-:W-:Y:S02]  /*6070*/  @!P1 ISETP.GE.AND P2, PT, R78.reuse, R115.reuse, PT ;  /* 0x000000734e00920c */ /* 0x0c0fe40003f46270 */
[----:B------:R-:W-:-:S02]  /*6080*/  @!P1 ISETP.GE.AND P6, PT, R78, R115, PT ;  /* 0x000000734e00920c */ /* 0x000fc40003fc6270 */
[----:B------:R-:W-:Y:S02]  /*6090*/  @!P1 FSEL R19, R19, RZ, !P2 ;  /* 0x000000ff13139208 */ /* 0x000fe40005000000 */
[----:B------:R-:W-:Y:S02]  /*60a0*/  @!P1 FSEL R23, R23, RZ, !P6 ;  /* 0x000000ff17179208 */ /* 0x000fe40007000000 */
[----:B------:R-:W-:Y:S02]  /*60b0*/  @!P1 FSEL R24, R24, RZ, !P5 ;  /* 0x000000ff18189208 */ /* 0x000fe40006800000 */
[CC--:B------:R-:W-:Y:S02]  /*60c0*/  @!P1 ISETP.GE.AND P2, PT, R58.reuse, R115.reuse, PT ;  /* 0x000000733a00920c */ /* 0x0c0fe40003f46270 */
[-C--:B------:R-:W-:Y:S02]  /*60d0*/  @!P1 ISETP.GE.AND P6, PT, R58, R115.reuse, PT ;  /* 0x000000733a00920c */ /* 0x080fe40003fc6270 */
        /* <DEDUP_REMOVED lines=18> */
[-C--:B------:R-:W-:Y:S01]  /*6200*/  @!P1 ISETP.GE.AND P5, PT, R80, R115.reuse, PT ;  /* 0x000000735000920c */ /* 0x080fe20003fa6270 */
[C---:B------:R-:W-:Y:S01]  /*6210*/  @!P1 VIADD R80, R78.reuse, 0xfffffffe ;  /* 0xfffffffe4e509836 */ /* 0x040fe20000000000 */
[----:B------:R-:W-:-:S02]  /*6220*/  @!P1 ISETP.GE.AND P2, PT, R78, R115, PT ;  /* 0x000000734e00920c */ /* 0x000fc40003f46270 */
[C---:B------:R-:W-:Y:S02]  /*6230*/  @!P1 ISETP.GE.AND P0, PT, R82.reuse, R115, PT ;  /* 0x000000735200920c */ /* 0x040fe40003f06270 */
[----:B------:R-:W-:Y:S02]  /*6240*/  @!P1 FSEL R31, R31, RZ, !P3 ;  /* 0x000000ff1f1f9208 */ /* 0x000fe40005800000 */
[----:B------:R-:W-:Y:S01]  /*6250*/  @!P1 FSEL R35, R35, RZ, !P2 ;  /* 0x000000ff23239208 */ /* 0x000fe20005000000 */
[----:B0-----:R-:W-:Y:S01]  /*6260*/  FMUL.FTZ R5, R57, R5 ;  /* 0x0000000539057220 */ /* 0x001fe20000410000 */
[-C--:B------:R-:W-:Y:S02]  /*6270*/  @!P1 ISETP.GE.AND P3, PT, R82, R115.reuse, PT ;  /* 0x000000735200920c */ /* 0x080fe40003f66270 */
[----:B------:R-:W-:Y:S01]  /*6280*/  @!P1 FSEL R34, R34, RZ, !P0 ;  /* 0x000000ff22229208 */ /* 0x000fe20004000000 */
[----:B------:R-:W-:Y:S01]  /*6290*/  FFMA.FTZ R5, R56, R4, R5 ;  /* 0x0000000438057223 */ /* 0x000fe20000010005 */
[-C--:B------:R-:W-:Y:S01]  /*62a0*/  @!P1 ISETP.GE.AND P2, PT, R82, R115.reuse, PT ;  /* 0x000000735200920c */ /* 0x080fe20003f46270 */
[----:B------:R-:W-:Y:S01]  /*62b0*/  @!P1 VIADD R82, R78, 0xfffffffe ;  /* 0xfffffffe4e529836 */ /* 0x000fe20000000000 */
[----:B------:R-:W-:Y:S01]  /*62c0*/  @!P1 ISETP.GE.AND P0, PT, R80, R115, PT ;  /* 0x000000735000920c */ /* 0x000fe20003f06270 */
[----:B------:R-:W-:-:S02]  /*62d0*/  @!P1 VIADD R4, R78, 0xfffffffd ;  /* 0xfffffffd4e049836 */ /* 0x000fc40000000000 */
[----:B------:R-:W-:Y:S01]  /*62e0*/  @!P1 VIADD R80, R78, 0xfffffffd ;  /* 0xfffffffd4e509836 */ /* 0x000fe20000000000 */
[----:B------:R-:W-:Y:S02]  /*62f0*/  @!P1 FSEL R37, R37, RZ, !P6 ;  /* 0x000000ff25259208 */ /* 0x000fe40007000000 */
[----:B------:R-:W-:Y:S02]  /*6300*/  @!P1 FSEL R40, R40, RZ, !P5 ;  /* 0x000000ff28289208 */ /* 0x000fe40006800000 */
[----:B------:R-:W-:Y:S02]  /*6310*/  @!P1 FSEL R41, R41, RZ, !P0 ;  /* 0x000000ff29299208 */ /* 0x000fe40004000000 */
[----:B------:R-:W-:Y:S02]  /*6320*/  @!P1 FSEL R36, R36, RZ, !P4 ;  /* 0x000000ff24249208 */ /* 0x000fe40006000000 */
[CC--:B------:R-:W-:Y:S02]  /*6330*/  @!P1 ISETP.GE.AND P6, PT, R82.reuse, R115.reuse, PT ;  /* 0x000000735200920c */ /* 0x0c0fe40003fc6270 */
[----:B------:R-:W-:-:S02]  /*6340*/  @!P1 ISETP.GE.AND P5, PT, R82, R115, PT ;  /* 0x000000735200920c */ /* 0x000fc40003fa6270 */
[-C--:B------:R-:W-:Y:S02]  /*6350*/  @!P1 ISETP.GE.AND P0, PT, R4, R115.reuse, PT ;  /* 0x000000730400920c */ /* 0x080fe40003f06270 */
[-C--:B------:R-:W-:Y:S01]  /*6360*/  @!P1 ISETP.GE.AND P4, PT, R80, R115.reuse, PT ;  /* 0x000000735000920c */ /* 0x080fe20003f86270 */
[----:B------:R-:W-:Y:S01]  /*6370*/  @!P1 VIADD R80, R78, 0xffffffff ;  /* 0xffffffff4e509836 */ /* 0x000fe20000000000 */
[----:B------:R-:W-:Y:S01]  /*6380*/  @!P1 FSEL R38, R38, RZ, !P3 ;  /* 0x000000ff26269208 */ /* 0x000fe20005800000 */
[C---:B------:R-:W-:Y:S01]  /*6390*/  @!P1 VIADD R4, R78.reuse, 0xffffffff ;  /* 0xffffffff4e049836 */ /* 0x040fe20000000000 */
[-C--:B------:R-:W-:Y:S02]  /*63a0*/  @!P1 ISETP.GE.AND P3, PT, R78, R115.reuse, PT ;  /* 0x000000734e00920c */ /* 0x080fe40003f66270 */
[----:B------:R-:W-:Y:S02]  /*63b0*/  @!P1 FSEL R42, R42, RZ, !P2 ;  /* 0x000000ff2a2a9208 */ /* 0x000fe40005000000 */
[----:B------:R-:W-:-:S02]  /*63c0*/  @!P1 ISETP.GE.AND P2, PT, R78, R115, PT ;  /* 0x000000734e00920c */ /* 0x000fc40003f46270 */
[----:B------:R-:W-:Y:S02]  /*63d0*/  @!P1 FSEL R45, R45, RZ, !P6 ;  /* 0x000000ff2d2d9208 */ /* 0x000fe40007000000 */
[----:B------:R-:W-:Y:S02]  /*63e0*/  @!P1 FSEL R53, R53, RZ, !P5 ;  /* 0x000000ff35359208 */ /* 0x000fe40006800000 */
[----:B------:R-:W-:Y:S02]  /*63f0*/  @!P1 FSEL R52, R52, RZ, !P0 ;  /* 0x000000ff34349208 */ /* 0x000fe40004000000 */
[-C--:B------:R-:W-:Y:S02]  /*6400*/  @!P1 ISETP.GE.AND P0, PT, R78, R115.reuse, PT ;  /* 0x000000734e00920c */ /* 0x080fe40003f06270 */
[----:B------:R-:W-:Y:S02]  /*6410*/  @!P1 FSEL R39, R39, RZ, !P3 ;  /* 0x000000ff27279208 */ /* 0x000fe40005800000 */
[----:B------:R-:W-:-:S02]  /*6420*/  @!P1 ISETP.GE.AND P3, PT, R80, R115, PT ;  /* 0x000000735000920c */ /* 0x000fc40003f66270 */
        /* <DEDUP_REMOVED lines=15> */
[----:B------:R-:W-:Y:S02]  /*6520*/  ISETP.GE.AND P0, PT, R75, R48, PT ;  /* 0x000000304b00720c */ /* 0x000fe40003f06270 */
[----:B------:R-:W-:Y:S01]  /*6530*/  @!P1 FSEL R46, R46, RZ, !P3 ;  /* 0x000000ff2e2e9208 */ /* 0x000fe20005800000 */
[----:B------:R-:W-:Y:S01]  /*6540*/  FFMA.FTZ R9, R56, R8, R9 ;  /* 0x0000000838097223 */ /* 0x000fe20000010009 */
        /* <DEDUP_REMOVED lines=54> */
.L_x_26086:
[----:B------:R-:W-:Y:S05]  /*68b0*/  BSYNC B0 ;  /* 0x0000000000007941 */ /* 0x000fea0003800000 */
.L_x_26084:
[----:B------:R-:W2:Y:S01]  /*68c0*/  SHFL.BFLY PT, R2, R71, 0x2, 0x1f ;  /* 0x0c401f0047027f89 */ /* 0x000ea200000e0000 */
[----:B------:R-:W3:Y:S01]  /*68d0*/  S2UR UR5, SR_CgaCtaId ;  /* 0x00000000000579c3 */ /* 0x000ee20000008800 */
[----:B------:R-:W-:Y:S01]  /*68e0*/  SHF.R.S32.HI R27, RZ, 0x1f, R0 ;  /* 0x0000001fff1b7819 */ /* 0x000fe20000011400 */
[----:B------:R-:W-:Y:S01]  /*68f0*/  UMOV UR4, 0x400 ;  /* 0x0000040000047882 */ /* 0x000fe20000000000 */
[----:B------:R-:W4:Y:S01]  /*6900*/  SHFL.BFLY PT, R13, R50, 0x2, 0x1f ;  /* 0x0c401f00320d7f89 */ /* 0x000f2200000e0000 */
[C---:B------:R-:W-:Y:S01]  /*6910*/  LOP3.LUT R14, R49.reuse, 0xffffffc0, RZ, 0xc0, !PT ;  /* 0xffffffc0310e7812 */ /* 0x040fe200078ec0ff */
[----:B------:R-:W-:Y:S01]  /*6920*/  UIADD3 UR4, UR4, 0x1a0, URZ ;  /* 0x000001a004047890 */ /* 0x000fe2000fffe03f */
[C---:B------:R-:W-:Y:S01]  /*6930*/  VIADD R18, R49.reuse, 0x1f ;  /* 0x0000001f31127836 */ /* 0x040fe20000000000 */
[----:B-1----:R-:W1:Y:S01]  /*6940*/  SHFL.BFLY PT, R4, R73, 0x2, 0x1f ;  /* 0x0c401f0049047f89 */ /* 0x002e6200000e0000 */
[----:B------:R-:W-:Y:S01]  /*6950*/  LOP3.LUT R16, R49, 0xffffffe0, RZ, 0xc0, !PT ;  /* 0xffffffe031107812 */ /* 0x000fe200078ec0ff */
[----:B------:R-:W-:Y:S02]  /*6960*/  BSSY B0, `(.L_x_26088) ;  /* 0x0000048000007945 */ /* 0x000fe40003800000 */
[----:B0-----:R-:W0:Y:S01]  /*6970*/  SHFL.BFLY PT, R3, R72, 0x2, 0x1f ;  /* 0x0c401f0048037f89 */ /* 0x001e2200000e0000 */
[----:B------:R-:W-:-:S03]  /*6980*/  ISETP.GT.U32.AND P3, PT, R18, 0x3e, PT ;  /* 0x0000003e1200780c */ /* 0x000fc60003f64070 */
[----:B------:R-:W0:Y:S04]  /*6990*/  SHFL.BFLY PT, R5, R70, 0x2, 0x1f ;  /* 0x0c401f0046057f89 */ /* 0x000e2800000e0000 */
[----:B------:R-:W0:Y:S04]  /*69a0*/  SHFL.BFLY PT, R6, R69, 0x2, 0x1f ;  /* 0x0c401f0045067f89 */ /* 0x000e2800000e0000 */
[----:B------:R-:W0:Y:S01]  /*69b0*/  SHFL.BFLY PT, R7, R68, 0x2, 0x1f ;  /* 0x0c401f0044077f89 */ /* 0x000e2200000e0000 */
[----:B--2---:R-:W-:Y:S01]  /*69c0*/  FADD.FTZ R2, R2, R71 ;  /* 0x0000004702027221 */ /* 0x004fe20000010000 */
[----:B---3--:R-:W-:-:S02]  /*69d0*/  ULEA UR4, UR5, UR4, 0x18 ;  /* 0x0000000405047291 */ /* 0x008fc4000f8ec03f */
[----:B------:R-:W2:Y:S01]  /*69e0*/  SHFL.BFLY PT, R8, R67, 0x2, 0x1f ;  /* 0x0c401f0043087f89 */ /* 0x000ea200000e0000 */
[----:B----4-:R-:W-:Y:S01]  /*69f0*/  FADD.FTZ R50, R13, R50 ;  /* 0x000000320d327221 */ /* 0x010fe20000010000 */
[----:B------:R-:W-:Y:S02]  /*6a00*/  LOP3.LUT R13, R0, 0x3, RZ, 0xc0, !PT ;  /* 0x00000003000d7812 */ /* 0x000fe400078ec0ff */
[----:B------:R-:W3:Y:S01]  /*6a10*/  SHFL.BFLY PT, R9, R66, 0x2, 0x1f ;  /* 0x0c401f0042097f89 */ /* 0x000ee200000e0000 */
[----:B-1----:R-:W-:Y:S01]  /*6a20*/  FADD.FTZ R4, R4, R73 ;  /* 0x0000004904047221 */ /* 0x002fe20000010000 */
[----:B------:R-:W-:Y:S02]  /*6a30*/  ISETP.NE.AND P2, PT, R13, RZ, PT ;  /* 0x000000ff0d00720c */ /* 0x000fe40003f45270 */
[----:B------:R-:W1:Y:S01]  /*6a40*/  SHFL.BFLY PT, R11, R60, 0x2, 0x1f ;  /* 0x0c401f003c0b7f89 */ /* 0x000e6200000e0000 */
[----:B0-----:R-:W-:Y:S01]  /*6a50*/  FADD.FTZ R72, R3, R72 ;  /* 0x0000004803487221 */ /* 0x001fe20000010000 */
[----:B------:R-:W-:-:S02]  /*6a60*/  LEA.HI R0, R27, R0, RZ, 0x2 ;  /* 0x000000001b007211 */ /* 0x000fc400078f10ff */
[----:B------:R-:W0:Y:S01]  /*6a70*/  SHFL.BFLY PT, R10, R65, 0x2, 0x1f ;  /* 0x0c401f00410a7f89 */ /* 0x000e2200000e0000 */
[----:B------:R-:W-:Y:S01]  /*6a80*/  FADD.FTZ R70, R5, R70 ;  /* 0x0000004605467221 */ /* 0x000fe20000010000 */
[----:B------:R-:W-:Y:S02]  /*6a90*/  ISETP.NE.OR P5, PT, R14, 0x40, P2 ;  /* 0x000000400e00780c */ /* 0x000fe400017a5670 */
[----:B------:R-:W4:Y:S01]  /*6aa0*/  SHFL.BFLY PT, R12, R61, 0x2, 0x1f ;  /* 0x0c401f003d0c7f89 */ /* 0x000f2200000e0000 */
[----:B------:R-:W-:Y:S01]  /*6ab0*/  FADD.FTZ R6, R6, R69 ;  /* 0x0000004506067221 */ /* 0x000fe20000010000 */
[----:B------:R-:W-:Y:S01]  /*6ac0*/  SHF.R.S32.HI R0, RZ, 0x2, R0 ;  /* 0x00000002ff007819 */ /* 0x000fe20000011400 */
[----:B------:R-:W-:Y:S01]  /*6ad0*/  FADD.FTZ R68, R7, R68 ;  /* 0x0000004407447221 */ /* 0x000fe20000010000 */
[----:B------:R-:W4:Y:S01]  /*6ae0*/  SHFL.BFLY PT, R3, R2, 0x1, 0x1f ;  /* 0x0c201f0002037f89 */ /* 0x000f2200000e0000 */
[----:B------:R-:W-:Y:S02]  /*6af0*/  ISETP.GT.OR P0, PT, R49, 0x3f, P2 ;  /* 0x0000003f3100780c */ /* 0x000fe40001704670 */
[----:B------:R-:W-:-:S02]  /*6b00*/  IMAD R51, R51, 0x60, R0 ;  /* 0x0000006033337824 */ /* 0x000fc400078e0200 */
[----:B--2---:R-:W-:Y:S01]  /*6b10*/  FADD.FTZ R8, R8, R67 ;  /* 0x0000004308087221 */ /* 0x004fe20000010000 */
[----:B------:R-:W2:Y:S01]  /*6b20*/  SHFL.BFLY PT, R5, R4, 0x1, 0x1f ;  /* 0x0c201f0004057f89 */ /* 0x000ea200000e0000 */
[----:B------:R-:W-:Y:S01]  /*6b30*/  ISETP.GT.OR P1, PT, R49, 0x1f, P2 ;  /* 0x0000001f3100780c */ /* 0x000fe20001724670 */
[----:B---3--:R-:W-:Y:S02]  /*6b40*/  FADD.FTZ R66, R9, R66 ;  /* 0x0000004209427221 */ /* 0x008fe40000010000 */
[----:B------:R-:W3:Y:S01]  /*6b50*/  SHFL.BFLY PT, R7, R72, 0x1, 0x1f ;  /* 0x0c201f0048077f89 */ /* 0x000ee200000e0000 */
[----:B------:R-:W-:Y:S01]  /*6b60*/  ISETP.NE.OR P4, PT, R16, 0x20, P2 ;  /* 0x000000201000780c */ /* 0x000fe20001785670 */
[----:B-1----:R-:W-:Y:S02]  /*6b70*/  FADD.FTZ R60, R11, R60 ;  /* 0x0000003c0b3c7221 */ /* 0x002fe40000010000 */
[----:B------:R-:W1:Y:S01]  /*6b80*/  SHFL.BFLY PT, R9, R70, 0x1, 0x1f ;  /* 0x0c201f0046097f89 */ /* 0x000e6200000e0000 */
[----:B0-----:R-:W-:-:S03]  /*6b90*/  FADD.FTZ R10, R10, R65 ;  /* 0x000000410a0a7221 */ /* 0x001fc60000010000 */
[----:B------:R-:W0:Y:S01]  /*6ba0*/  SHFL.BFLY PT, R11, R6, 0x1, 0x1f ;  /* 0x0c201f00060b7f89 */ /* 0x000e2200000e0000 */
[----:B----4-:R-:W-:-:S03]  /*6bb0*/  FADD.FTZ R12, R12, R61 ;  /* 0x0000003d0c0c7221 */ /* 0x010fc60000010000 */
[----:B------:R-:W4:Y:S04]  /*6bc0*/  SHFL.BFLY PT, R13, R68, 0x1, 0x1f ;  /* 0x0c201f00440d7f89 */ /* 0x000f2800000e0000 */
[----:B------:R-:W4:Y:S01]  /*6bd0*/  SHFL.BFLY PT, R15, R8, 0x1, 0x1f ;  /* 0x0c201f00080f7f89 */ /* 0x000f2200000e0000 */
[----:B------:R-:W-:Y:S01]  /*6be0*/  FADD.FTZ R27, R2, R3 ;  /* 0x00000003021b7221 */ /* 0x000fe20000010000 */
[----:B------:R-:W-:Y:S02]  /*6bf0*/  LEA R2, R51, UR4, 0x2 ;  /* 0x0000000433027c11 */ /* 0x000fe4000f8e10ff */
[----:B------:R-:W4:Y:S01]  /*6c00*/  SHFL.BFLY PT, R17, R66, 0x1, 0x1f ;  /* 0x0c201f0042117f89 */ /* 0x000f2200000e0000 */
[----:B--2---:R-:W-:-:S03]  /*6c10*/  FADD.FTZ R29, R4, R5 ;  /* 0x00000005041d7221 */ /* 0x004fc60000010000 */
[----:B------:R-:W2:Y:S01]  /*6c20*/  SHFL.BFLY PT, R19, R60, 0x1, 0x1f ;  /* 0x0c201f003c137f89 */ /* 0x000ea200000e0000 */
[----:B---3--:R-:W-:-:S03]  /*6c30*/  FADD.FTZ R31, R72, R7 ;  /* 0x00000007481f7221 */ /* 0x008fc60000010000 */
[----:B------:R-:W3:Y:S01]  /*6c40*/  SHFL.BFLY PT, R21, R10, 0x1, 0x1f ;  /* 0x0c201f000a157f89 */ /* 0x000ee200000e0000 */
[----:B-1----:R-:W-:-:S03]  /*6c50*/  FADD.FTZ R33, R70, R9 ;  /* 0x0000000946217221 */ /* 0x002fc60000010000 */
[----:B------:R-:W1:Y:S01]  /*6c60*/  SHFL.BFLY PT, R23, R12, 0x1, 0x1f ;  /* 0x0c201f000c177f89 */ /* 0x000e6200000e0000 */
[----:B0-----:R-:W-:-:S03]  /*6c70*/  FADD.FTZ R35, R6, R11 ;  /* 0x0000000b06237221 */ /* 0x001fc60000010000 */
[----:B------:R-:W0:Y:S01]  /*6c80*/  SHFL.BFLY PT, R25, R50, 0x1, 0x1f ;  /* 0x0c201f0032197f89 */ /* 0x000e2200000e0000 */
[----:B----4-:R-:W-:Y:S01]  /*6c90*/  FADD.FTZ R37, R68, R13 ;  /* 0x0000000d44257221 */ /* 0x010fe20000010000 */
[----:B------:R-:W-:Y:S01]  /*6ca0*/  BAR.SYNC.DEFER_BLOCKING 0x0 ;  /* 0x0000000000007b1d */ /* 0x000fe20000010000 */
[----:B------:R-:W-:Y:S01]  /*6cb0*/  FADD.FTZ R39, R8, R15 ;  /* 0x0000000f08277221 */ /* 0x000fe20000010000 */
[----:B------:R-:W-:Y:S01]  /*6cc0*/  FADD.FTZ R41, R66, R17 ;  /* 0x0000001142297221 */ /* 0x000fe20000010000 */
[----:B--2---:R-:W-:Y:S01]  /*6cd0*/  FADD.FTZ R43, R60, R19 ;  /* 0x000000133c2b7221 */ /* 0x004fe20000010000 */
[----:B---3--:R-:W-:Y:S01]  /*6ce0*/  FADD.FTZ R45, R10, R21 ;  /* 0x000000150a2d7221 */ /* 0x008fe20000010000 */
[----:B-1----:R-:W-:Y:S01]  /*6cf0*/  FADD.FTZ R47, R12, R23 ;  /* 0x000000170c2f7221 */ /* 0x002fe20000010000 */
        /* <DEDUP_REMOVED lines=14> */
.L_x_26089:
[----:B------:R-:W-:Y:S05]  /*6de0*/  BSYNC B0 ;  /* 0x0000000000007941 */ /* 0x000fea0003800000 */
.L_x_26088:
        /* <DEDUP_REMOVED lines=27> */
.L_x_26091:
[----:B------:R-:W-:Y:S05]  /*6fa0*/  BSYNC B0 ;  /* 0x0000000000007941 */ /* 0x000fea0003800000 */
.L_x_26090:
        /* <DEDUP_REMOVED lines=15> */
.L_x_26093:
[----:B------:R-:W-:Y:S05]  /*70a0*/  BSYNC B0 ;  /* 0x0000000000007941 */ /* 0x000fea0003800000 */
.L_x_26092:
        /* <DEDUP_REMOVED lines=27> */
.L_x_26095:
[----:B------:R-:W-:Y:S05]  /*7260*/  BSYNC B0 ;  /* 0x0000000000007941 */ /* 0x000fea0003800000 */
.L_x_26094:
        /* <DEDUP_REMOVED lines=27> */
[----:B01----:R-:W-:Y:S02]  /*7420*/  LEA R2, P0, R13, UR8, 0x2 ;  /* 0x000000080d027c11 */ /* 0x003fe4000f8010ff */
[----:B------:R-:W-:Y:S02]  /*7430*/  LEA.HI.X.SX32 R14, R3, UR7, 0x1, P1 ;  /* 0x00000007030e7c11 */ /* 0x000fe400088f0eff */
[----:B------:R-:W-:Y:S02]  /*7440*/  LEA.HI.X.SX32 R12, R4, UR7, 0x1, P2 ;  /* 0x00000007040c7c11 */ /* 0x000fe400090f0eff */
[----:B------:R-:W-:Y:S02]  /*7450*/  LEA R4, P1, R11, UR8, 0x2 ;  /* 0x000000080b047c11 */ /* 0x000fe4000f8210ff */
[----:B------:R-:W-:Y:S02]  /*7460*/  LEA R6, P2, R7, UR8, 0x2 ;  /* 0x0000000807067c11 */ /* 0x000fe4000f8410ff */
[----:B------:R-:W-:-:S02]  /*7470*/  LEA.HI.X.SX32 R10, R5, UR7, 0x1, P3 ;  /* 0x00000007050a7c11 */ /* 0x000fc400098f0eff */
[----:B------:R-:W-:Y:S01]  /*7480*/  LEA.HI.X R3, R13, UR9, R16, 0x2, P0 ;  /* 0x000000090d037c11 */ /* 0x000fe200080f1410 */
[C---:B------:R-:W-:Y:S01]  /*7490*/  VIADD R13, R0.reuse, 0x38 ;  /* 0x00000038000d7836 */ /* 0x040fe20000000000 */
        /* <DEDUP_REMOVED lines=12> */
[----:B------:R-:W-:Y:S02]  /*7560*/  LEA.HI.X.SX32 R18, R13, UR7, 0x1, P3 ;  /* 0x000000070d127c11 */ /* 0x000fe400098f0eff */
[----:B------:R-:W-:Y:S01]  /*7570*/  IADD3 R21, P0, R10, UR4, RZ ;  /* 0x000000040a157c10 */ /* 0x000fe2000ff1e0ff */
        /* <DEDUP_REMOVED lines=17> */
[----:B------:R-:W-:-:S02]  /*7690*/  IADD3 R30, P0, R18, UR4, RZ ;  /* 0x00000004121e7c10 */ /* 0x000fc4000ff1e0ff */
[C---:B------:R-:W-:Y:S01]  /*76a0*/  IADD3 R21, P1, R19.reuse, UR4, RZ ;  /* 0x0000000413157c10 */ /* 0x040fe2000ff3e0ff */
        /* <DEDUP_REMOVED lines=23> */
.L_x_26055:
[----:B------:R-:W-:Y:S01]  /*7820*/  BSSY B1, `(.L_x_26096) ;  /* 0x0000007000017945 */ /* 0x000fe20003800000 */
[----:B------:R-:W-:Y:S02]  /*7830*/  IMAD.MOV.U32 R31, RZ, RZ, 0x1 ;  /* 0x00000001ff1f7424 */ /* 0x000fe400078e00ff */
[----:B------:R-:W-:Y:S02]  /*7840*/  IMAD.MOV.U32 R32, RZ, RZ, 0x1f ;  /* 0x0000001fff207424 */ /* 0x000fe400078e00ff */
[----:B------:R-:W-:-:S07]  /*7850*/  IMAD.MOV.U32 R29, RZ, RZ, -0x1 ;  /* 0xffffffffff1d7424 */ /* 0x000fce00078e00ff */
[----:B------:R-:W-:Y:S05]  /*7860*/  WARPSYNC.COLLECTIVE R29, `(.L_x_26097) ;  /* 0x000000001d087348 */ /* 0x000fea0003c00000 */
[----:B------:R0:W1:Y:S02]  /*7870*/  SHFL.BFLY P0, R30, R28, R31, R32 ;  /* 0x0c00001f1c1e7389 */ /* 0x0000640000000020 */
[----:B01----:R-:W-:Y:S01]  /*7880*/  ENDCOLLECTIVE ;  /* 0x000000000000791b */ /* 0x003fe20003800000 */
.L_x_26097:
[----:B------:R-:W-:Y:S05]  /*7890*/  BSYNC B1 ;  /* 0x0000000000017941 */ /* 0x000fea0003800000 */
.L_x_26096:
[----:B------:R-:W-:Y:S01]  /*78a0*/  IMAD.MOV.U32 R29, RZ, RZ, R30 ;  /* 0x000000ffff1d7224 */ /* 0x000fe200078e001e */
[----:B------:R-:W-:Y:S06]  /*78b0*/  BRA `(.L_x_26098) ;  /* 0xffffffac00e07947 */ /* 0x000fec000383ffff */
.L_x_26059:
[----:B------:R-:W-:Y:S01]  /*78c0*/  BSSY B1, `(.L_x_26099) ;  /* 0x0000007000017945 */ /* 0x000fe20003800000 */
[----:B------:R-:W-:Y:S02]  /*78d0*/  IMAD.MOV.U32 R31, RZ, RZ, 0x1 ;  /* 0x00000001ff1f7424 */ /* 0x000fe400078e00ff */
[----:B------:R-:W-:Y:S02]  /*78e0*/  IMAD.MOV.U32 R32, RZ, RZ, 0x1f ;  /* 0x0000001fff207424 */ /* 0x000fe400078e00ff */
[----:B------:R-:W-:-:S07]  /*78f0*/  IMAD.MOV.U32 R29, RZ, RZ, -0x1 ;  /* 0xffffffffff1d7424 */ /* 0x000fce00078e00ff */
[----:B------:R-:W-:Y:S05]  /*7900*/  WARPSYNC.COLLECTIVE R29, `(.L_x_26100) ;  /* 0x000000001d087348 */ /* 0x000fea0003c00000 */
[----:B------:R0:W1:Y:S02]  /*7910*/  SHFL.BFLY P0, R30, R28, R31, R32 ;  /* 0x0c00001f1c1e7389 */ /* 0x0000640000000020 */
[----:B01----:R-:W-:Y:S01]  /*7920*/  ENDCOLLECTIVE ;  /* 0x000000000000791b */ /* 0x003fe20003800000 */
.L_x_26100:
[----:B------:R-:W-:Y:S05]  /*7930*/  BSYNC B1 ;  /* 0x0000000000017941 */ /* 0x000fea0003800000 */
.L_x_26099:
[----:B------:R-:W-:Y:S01]  /*7940*/  IMAD.MOV.U32 R29, RZ, RZ, R30 ;  /* 0x000000ffff1d7224 */ /* 0x000fe200078e001e */
[----:B------:R-:W-:Y:S06]  /*7950*/  BRA `(.L_x_26101) ;  /* 0xffffffbc00907947 */ /* 0x000fec000383ffff */
.L_x_26063:
        /* <DEDUP_REMOVED lines=8> */
.L_x_26103:
[----:B------:R-:W-:Y:S05]  /*79e0*/  BSYNC B0 ;  /* 0x0000000000007941 */ /* 0x000fea0003800000 */
.L_x_26102:
        /* <DEDUP_REMOVED lines=9> */
.L_x_26104:
[----:B------:R-:W-:Y:S02]  /*7a80*/  IMAD.MOV.U32 R31, RZ, RZ, 0x4 ;  /* 0x00000004ff1f7424 */ /* 0x000fe400078e00ff */
[----:B------:R-:W-:-:S05]  /*7a90*/  IMAD.MOV.U32 R3, RZ, RZ, R30 ;  /* 0x000000ffff037224 */ /* 0x000fca00078e001e */
[----:B------:R-:W-:-:S05]  /*7aa0*/  FMNMX.FTZ R3, R4, R3, !PT ;  /* 0x0000000304037209 */ /* 0x000fca0007810000 */
[----:B------:R-:W-:-:S07]  /*7ab0*/  IMAD.MOV.U32 R28, RZ, RZ, R3 ;  /* 0x000000ffff1c7224 */ /* 0x000fce00078e0003 */
[----:B------:R-:W-:Y:S05]  /*7ac0*/  WARPSYNC.COLLECTIVE R29, `(.L_x_26105) ;  /* 0x000000001d087348 */ /* 0x000fea0003c00000 */
[----:B------:R0:W1:Y:S02]  /*7ad0*/  SHFL.BFLY P0, R30, R28, R31, R32 ;  /* 0x0c00001f1c1e7389 */ /* 0x0000640000000020 */
[----:B01----:R-:W-:Y:S01]  /*7ae0*/  ENDCOLLECTIVE ;  /* 0x000000000000791b */ /* 0x003fe20003800000 */
.L_x_26105:
[----:B------:R-:W-:Y:S02]  /*7af0*/  IMAD.MOV.U32 R31, RZ, RZ, 0x2 ;  /* 0x00000002ff1f7424 */ /* 0x000fe400078e00ff */
[----:B------:R-:W-:-:S05]  /*7b00*/  IMAD.MOV.U32 R6, RZ, RZ, R30 ;  /* 0x000000ffff067224 */ /* 0x000fca00078e001e */
[----:B------:R-:W-:-:S05]  /*7b10*/  FMNMX.FTZ R6, R3, R6, !PT ;  /* 0x0000000603067209 */ /* 0x000fca0007810000 */
[----:B------:R-:W-:-:S07]  /*7b20*/  IMAD.MOV.U32 R28, RZ, RZ, R6 ;  /* 0x000000ffff1c7224 */ /* 0x000fce00078e0006 */
[----:B------:R-:W-:Y:S05]  /*7b30*/  WARPSYNC.COLLECTIVE R29, `(.L_x_26106) ;  /* 0x000000001d087348 */ /* 0x000fea0003c00000 */
[----:B------:R0:W1:Y:S02]  /*7b40*/  SHFL.BFLY P0, R30, R28, R31, R32 ;  /* 0x0c00001f1c1e7389 */ /* 0x0000640000000020 */
[----:B01----:R-:W-:Y:S01]  /*7b50*/  ENDCOLLECTIVE ;  /* 0x000000000000791b */ /* 0x003fe20003800000 */
.L_x_26106:
[----:B------:R-:W-:Y:S01]  /*7b60*/  IMAD.MOV.U32 R5, RZ, RZ, R30 ;  /* 0x000000ffff057224 */ /* 0x000fe200078e001e */
[----:B------:R-:W-:Y:S06]  /*7b70*/  BRA `(.L_x_26107) ;  /* 0xffffffbc00947947 */ /* 0x000fec000383ffff */
.L_x_26108:
        /* <DEDUP_REMOVED lines=16> */
.L_x_28481:


//--------------------- .text._ZN4vllm25paged_attention_v1_kernelIffLi80ELi16ELi128ELNS_18Fp8KVCacheDataTypeE0ELb0EEEvPT_PKS2_PKT0_S8_ifPKiSA_iPKfiiiSC_SC_iiiii --------------------------
	.section	.text._ZN4vllm25paged_attention_v1_kernelIffLi80ELi16ELi128ELNS_18Fp8KVCacheDataTypeE0ELb0EEEvPT_PKS2_PKT0_S8_ifPKiSA_iPKfiiiSC_SC_iiiii,"ax",@progbits
	.align	128
        .global         _ZN4vllm25paged_attention_v1_kernelIffLi80ELi16ELi128ELNS_18Fp8KVCacheDataTypeE0ELb0EEEvPT_PKS2_PKT0_S8_ifPKiSA_iPKfiiiSC_SC_iiiii
        .type           _ZN4vllm25paged_attention_v1_kernelIffLi80ELi16ELi128ELNS_18Fp8KVCacheDataTypeE0ELb0EEEvPT_PKS2_PKT0_S8_ifPKiSA_iPKfiiiSC_SC_iiiii,@function
        .size           _ZN4vllm25paged_attention_v1_kernelIffLi80ELi16ELi128ELNS_18Fp8KVCacheDataTypeE0ELb0EEEvPT_PKS2_PKT0_S8_ifPKiSA_iPKfiiiSC_SC_iiiii,(.L_x_28482 - _ZN4vllm25paged_attention_v1_kernelIffLi80ELi16ELi128ELNS_18Fp8KVCacheDataTypeE0ELb0EEEvPT_PKS2_PKT0_S8_ifPKiSA_iPKfiiiSC_SC_iiiii)
        .other          _ZN4vllm25paged_attention_v1_kernelIffLi80ELi16ELi128ELNS_18Fp8KVCacheDataTypeE0ELb0EEEvPT_PKS2_PKT0_S8_ifPKiSA_iPKfiiiSC_SC_iiiii,@"STO_CUDA_ENTRY STV_DEFAULT"
_ZN4vllm25paged_attention_v1_kernelIffLi80ELi16ELi128ELNS_18Fp8KVCacheDataTypeE0ELb0EEEvPT_PKS2_PKT0_S8_ifPKiSA_iPKfiiiSC_SC_iiiii:
.text._ZN4vllm25paged_attention_v1_kernelIffLi80ELi16ELi128ELNS_18Fp8KVCacheDataTypeE0ELb0EEEvPT_PKS2_PKT0_S8_ifPKiSA_iPKfiiiSC_SC_iiiii:
        /* <DEDUP_REMOVED lines=107> */
.L_x_26113:
        /* <DEDUP_REMOVED lines=11> */
.L_x_26112:
[----:B------:R-:W-:Y:S05]  /*0760*/  BSYNC B1 ;  /* 0x0000000000017941 */ /* 0x000fea0003800000 */
.L_x_26111:
        /* <DEDUP_REMOVED lines=15> */
.L_x_26114:
        /* <DEDUP_REMOVED lines=17> */
.L_x_26110:
[----:B------:R-:W-:Y:S05]  /*0970*/  BSYNC B0 ;  /* 0x0000000000007941 */ /* 0x000fea0003800000 */
.L_x_26109:
        /* <DEDUP_REMOVED lines=15> */
[----:B------:R-:W0:Y:S01]  /*0a70*/  S2R R50, SR_CgaCtaId ;  /* 0x0000000000327919 */ /* 0x000e220000008800 */
[----:B------:R-:W-:Y:S01]  /*0a80*/  VIADD R4, R78, 0x6 ;  /* 0x000000064e047836 */ /* 0x000fe20000000000 */
[----:B------:R-:W-:Y:S01]  /*0a90*/  LEA.HI R2, R2, R5, RZ, 0x4 ;  /* 0x0000000502027211 */ /* 0x000fe200078f20ff */
[----:B------:R-:W-:Y:S01]  /*0aa0*/  VIADD R9, R78, 0xa ;  /* 0x0000000a4e097836 */ /* 0x000fe20000000000 */
[----:B------:R-:W-:Y:S01]  /*0ab0*/  SHF.R.S32.HI R3, RZ, 0x1f, R76 ;  /* 0x0000001fff037819 */ /* 0x000fe2000001144c */
[----:B------:R-:W-:Y:S01]  /*0ac0*/  IMAD.SHL.U32 R71, R4, 0x2, RZ ;  /* 0x0000000204477824 */ /* 0x000fe200078e00ff */
[----:B------:R-:W-:Y:S01]  /*0ad0*/  LOP3.LUT R84, R2, 0xfffffff0, RZ, 0xc0, !PT ;  /* 0xfffffff002547812 */ /* 0x000fe200078ec0ff */
[C---:B------:R-:W-:Y:S01]  /*0ae0*/  VIADD R2, R78.reuse, 0x2 ;  /* 0x000000024e027836 */ /* 0x040fe20000000000 */
[----:B------:R-:W-:Y:S01]  /*0af0*/  LEA.HI R3, R3, R76, RZ, 0x2 ;  /* 0x0000004c03037211 */ /* 0x000fe200078f10ff */
[C---:B------:R-:W-:Y:S01]  /*0b00*/  VIADD R7, R78.reuse, 0xe ;  /* 0x0000000e4e077836 */ /* 0x040fe20000000000 */
[----:B------:R-:W-:Y:S01]  /*0b10*/  SHF.R.S32.HI R10, RZ, 0x1f, R71 ;  /* 0x0000001fff0a7819 */ /* 0x000fe20000011447 */
[----:B------:R-:W-:Y:S01]  /*0b20*/  IMAD.IADD R84, R5, 0x1, -R84 ;  /* 0x0000000105547824 */ /* 0x000fe200078e0a54 */
[----:B------:R-:W-:Y:S01]  /*0b30*/  LOP3.LUT R3, R3, 0xfffffffc, RZ, 0xc0, !PT ;  /* 0xfffffffc03037812 */ /* 0x000fe200078ec0ff */
[----:B------:R-:W-:Y:S01]  /*0b40*/  VIADD R5, R78, 0x4 ;  /* 0x000000044e057836 */ /* 0x000fe20000000000 */
[----:B------:R-:W-:Y:S01]  /*0b50*/  LEA.HI R10, R10, R71, RZ, 0x2 ;  /* 0x000000470a0a7211 */ /* 0x000fe200078f10ff */
[----:B------:R-:W-:Y:S01]  /*0b60*/  IMAD.SHL.U32 R75, R2, 0x2, RZ ;  /* 0x00000002024b7824 */ /* 0x000fe200078e00ff */
[----:B------:R-:W-:Y:S01]  /*0b70*/  ULDC UR4, c[0x0][0x260] ;  /* 0x0000980000047ab9 */ /* 0x000fe20000000800 */
[----:B------:R-:W-:Y:S01]  /*0b80*/  IMAD.SHL.U32 R73, R5, 0x2, RZ ;  /* 0x0000000205497824 */ /* 0x000fe200078e00ff */
[----:B------:R-:W-:Y:S01]  /*0b90*/  LOP3.LUT R10, R10, 0xfffffffc, RZ, 0xc0, !PT ;  /* 0xfffffffc0a0a7812 */ /* 0x000fe200078ec0ff */
        /* <DEDUP_REMOVED lines=40> */
[----:B------:R-:W-:Y:S01]  /*0e20*/  IMAD.IADD R65, R65, 0x1, -R12 ;  /* 0x0000000141417824 */ /* 0x000fe200078e0a0c */
[----:B------:R-:W-:Y:S01]  /*0e30*/  LOP3.LUT R16, R16, 0xfffffffc, RZ, 0xc0, !PT ;  /* 0xfffffffc10107812 */ /* 0x000fe200078ec0ff */
[----:B------:R-:W-:Y:S01]  /*0e40*/  VIADD R12, R78, 0x14 ;  /* 0x000000144e0c7836 */ /* 0x000fe20000000000 */
[----:B------:R-:W-:Y:S01]  /*0e50*/  SHF.R.S32.HI R18, RZ, 0x1f, R55 ;  /* 0x0000001fff127819 */ /* 0x000fe20000011437 */
[----:B------:R-:W-:Y:S01]  /*0e60*/  IMAD.IADD R67, R67, 0x1, -R10 ;  /* 0x0000000143437824 */ /* 0x000fe200078e0a0a */
[----:B------:R-:W1:Y:S01]  /*0e70*/  LDC R31, c[0x0][0x25c] ;  /* 0x00009700ff1f7b82 */ /* 0x000e620000000800 */
        /* <DEDUP_REMOVED lines=32> */
[----:B------:R-:W-:Y:S01]  /*1080*/  IMAD R19, R0, UR4, RZ ;  /* 0x0000000400137c24 */ /* 0x000fe2000f8e02ff */
        /* <DEDUP_REMOVED lines=132> */
.L_x_26121:
[----:B------:R-:W2:Y:S01]  /*18d0*/  LDG.E.CONSTANT R90, desc[UR10][R80.64] ;  /* 0x0000000a505a7981 */ /* 0x000ea2000c1e9900 */
[----:B------:R-:W-:Y:S02]  /*18e0*/  SHF.R.S32.HI R26, RZ, 0x1f, R74 ;  /* 0x0000001fff1a7819 */ /* 0x000fe4000001144a */
[----:B------:R-:W-:Y:S02]  /*18f0*/  SHF.R.S32.HI R25, RZ, 0x1f, R75 ;  /* 0x0000001fff197819 */ /* 0x000fe4000001144b */
[----:B--2---:R-:W-:-:S05]  /*1900*/  SHF.R.S32.HI R24, RZ, 0x1f, R90 ;  /* 0x0000001fff187819 */ /* 0x004fca000001145a */
[----:B------:R-:W-:-:S04]  /*1910*/  IMAD R24, R24, UR9, RZ ;  /* 0x0000000918187c24 */ /* 0x000fc8000f8e02ff */
[C---:B------:R-:W-:Y:S02]  /*1920*/  IMAD R87, R90.reuse, R31, R24 ;  /* 0x0000001f5a577224 */ /* 0x040fe400078e0218 */
[----:B------:R-:W-:-:S04]  /*1930*/  IMAD.WIDE.U32 R90, R90, UR9, R88 ;  /* 0x000000095a5a7c25 */ /* 0x000fc8000f8e0058 */
[----:B------:R-:W-:Y:S01]  /*1940*/  IMAD.IADD R87, R91, 0x1, R87 ;  /* 0x000000015b577824 */ /* 0x000fe200078e0257 */
[----:B------:R-:W-:-:S04]  /*1950*/  IADD3 R24, P0, P1, R75, R90, R74 ;  /* 0x0000005a4b187210 */ /* 0x000fc8000791e04a */
[----:B------:R-:W-:Y:S02]  /*1960*/  IADD3.X R25, R25, R87, R26, P0, P1 ;  /* 0x0000005719197210 */ /* 0x000fe400007e241a */
[C---:B0-----:R-:W-:Y:S02]  /*1970*/  LEA R48, P0, R24.reuse, UR6, 0x2 ;  /* 0x0000000618307c11 */ /* 0x041fe4000f8010ff */
[----:B------:R-:W-:Y:S02]  /*1980*/  SHF.R.S32.HI R26, RZ, 0x1f, R76 ;  /* 0x0000001fff1a7819 */ /* 0x000fe4000001144c */
[----:B------:R-:W-:Y:S02]  /*1990*/  LEA.HI.X R49, R24, UR7, R25, 0x2, P0 ;  /* 0x0000000718317c11 */ /* 0x000fe400080f1419 */
[----:B------:R-:W-:-:S04]  /*19a0*/  IADD3 R24, P0, R76, R90, RZ ;  /* 0x0000005a4c187210 */ /* 0x000fc80007f1e0ff */
[----:B------:R-:W2:Y:S01]  /*19b0*/  LDG.E.64.CONSTANT R48, desc[UR10][R48.64] ;  /* 0x0000000a30307981 */ /* 0x000ea2000c1e9b00 */
[----:B------:R-:W-:Y:S01]  /*19c0*/  IMAD.X R25, R26, 0x1, R87, P0 ;  /* 0x000000011a197824 */ /* 0x000fe200000e0657 */
[----:B------:R-:W-:-:S04]  /*19d0*/  LEA R50, P0, R24, UR6, 0x2 ;  /* 0x0000000618327c11 */ /* 0x000fc8000f8010ff */
[----:B------:R-:W-:Y:S02]  /*19e0*/  LEA.HI.X R51, R24, UR7, R25, 0x2, P0 ;  /* 0x0000000718337c11 */ /* 0x000fe400080f1419 */
[----:B------:R-:W2:Y:S04]  /*19f0*/  LDS.128 R24, [R2] ;  /* 0x0000000002187984 */ /* 0x000ea80000000c00 */
[----:B------:R-:W3:Y:S01]  /*1a00*/  LDG.E.64.CONSTANT R50, desc[UR10][R50.64] ;  /* 0x0000000a32327981 */ /* 0x000ee2000c1e9b00 */
[----:B--2---:R-:W-:Y:S01]  /*1a10*/  FMUL.FTZ R91, R48, R26 ;  /* 0x0000001a305b7220 */ /* 0x004fe20000410000 */
[----:B------:R-:W-:Y:S01]  /*1a20*/  FMUL.FTZ R92, R49, R27 ;  /* 0x0000001b315c7220 */ /* 0x000fe20000410000 */
[----:B------:R-:W-:Y:S02]  /*1a30*/  SHF.R.S32.HI R26, RZ, 0x1f, R72 ;  /* 0x0000001fff1a7819 */ /* 0x000fe40000011448 */
[----:B---3--:R-:W-:Y:S01]  /*1a40*/  FFMA.FTZ R91, R50, R24, R91 ;  /* 0x00000018325b7223 */ /* 0x008fe2000001005b */
[----:B------:R-:W-:Y:S01]  /*1a50*/  FFMA.FTZ R92, R51, R25, R92 ;  /* 0x00000019335c7223 */ /* 0x000fe2000001005c */
[----:B------:R-:W-:-:S02]  /*1a60*/  SHF.R.S32.HI R25, RZ, 0x1f, R73 ;  /* 0x0000001fff197819 */ /* 0x000fc40000011449 */
        /* <DEDUP_REMOVED lines=135> */
[----:B------:R-:W-:Y:S02]  /*22e0*/  IADD3.X R87, R22, R87, R11, P0, P1 ;  /* 0x0000005716577210 */ /* 0x000fe400007e240b */
[----:B------:R-:W-:Y:S01]  /*22f0*/  LEA R50, P0, R90, UR6, 0x2 ;  /* 0x000000065a327c11 */ /* 0x000fe2000f8010ff */
[----:B0-----:R-:W-:-:S03]  /*2300*/  FFMA.FTZ R91, R48, R24, R51 ;  /* 0x00000018305b7223 */ /* 0x001fc60000010033 */
[----:B------:R-:W-:-:S06]  /*2310*/  LEA.HI.X R51, R90, UR7, R87, 0x2, P0 ;  /* 0x000000075a337c11 */ /* 0x000fcc00080f1457 */
[----:B------:R-:W2:Y:S01]  /*2320*/  LDG.E.64.CONSTANT R50, desc[UR10][R50.64] ;  /* 0x0000000a32327981 */ /* 0x000ea2000c1e9b00 */
[----:B------:R-:W-:Y:S01]  /*2330*/  FFMA.FTZ R92, R49, R25, R92 ;  /* 0x00000019315c7223 */ /* 0x000fe2000001005c */
[----:B------:R-:W-:Y:S01]  /*2340*/  UMOV UR4, 0xffffffff ;  /* 0xffffffff00047882 */ /* 0x000fe20000000000 */
[----:B--2---:R-:W-:Y:S02]  /*2350*/  FFMA.FTZ R26, R50, R26, R91 ;  /* 0x0000001a321a7223 */ /* 0x004fe4000001005b */
[----:B------:R-:W-:-:S04]  /*2360*/  FFMA.FTZ R27, R51, R27, R92 ;  /* 0x0000001b331b7223 */ /* 0x000fc8000001005c */
[----:B------:R-:W-:Y:S01]  /*2370*/  FADD.FTZ R48, R26, R27 ;  /* 0x0000001b1a307221 */ /* 0x000fe20000010000 */
[----:B------:R-:W-:Y:S06]  /*2380*/  BRA.DIV UR4, `(.L_x_26118) ;  /* 0x0000004a04447947 */ /* 0x000fec000b800000 */
[----:B------:R0:W1:Y:S02]  /*2390*/  SHFL.BFLY PT, R27, R48, 0x1, 0x1f ;  /* 0x0c201f00301b7f89 */ /* 0x00006400000e0000 */
.L_x_26161:
        /* <DEDUP_REMOVED lines=11> */
.L_x_26120:
[----:B------:R-:W-:Y:S05]  /*2450*/  BSYNC B1 ;  /* 0x0000000000017941 */ /* 0x000fea0003800000 */
.L_x_26119:
[----:B------:R-:W-:Y:S01]  /*2460*/  IADD3 R80, P0, R80, 0x10, RZ ;  /* 0x0000001050507810 */ /* 0x000fe20007f1e0ff */
[----:B-1----:R-:W-:Y:S02]  /*2470*/  VIADD R86, R86, 0x100 ;  /* 0x0000010056567836 */ /* 0x002fe40000000000 */
[----:B------:R-:W-:Y:S02]  /*2480*/  VIADD R84, R84, 0x40 ;  /* 0x0000004054547836 */ /* 0x000fe40000000000 */
[----:B------:R-:W-:Y:S01]  /*2490*/  IMAD.X R81, RZ, RZ, R81, P0 ;  /* 0x000000ffff517224 */ /* 0x000fe200000e0651 */
[----:B------:R-:W-:Y:S07]  /*24a0*/  @!P1 BRA `(.L_x_26121) ;  /* 0xfffffff400089947 */ /* 0x000fee000383ffff */
[----:B------:R-:W-:Y:S05]  /*24b0*/  BRA `(.L_x_26116) ;  /* 0x0000000c00587947 */ /* 0x000fea0003800000 */
.L_x_26117:
        /* <DEDUP_REMOVED lines=15> */
.L_x_26125:
[----:B------:R-:W-:Y:S02]  /*25b0*/  IMAD.MOV.U32 R24, RZ, RZ, R82 ;  /* 0x000000ffff187224 */ /* 0x000fe400078e0052 */
[----:B------:R-:W-:-:S05]  /*25c0*/  IMAD.MOV.U32 R25, RZ, RZ, R81 ;  /* 0x000000ffff197224 */ /* 0x000fca00078e0051 */
[----:B------:R-:W2:Y:S01]  /*25d0*/  LDG.E.CONSTANT R24, desc[UR10][R24.64] ;  /* 0x0000000a18187981 */ /* 0x000ea2000c1e9900 */
[----:B------:R-:W-:Y:S01]  /*25e0*/  IMAD.MOV.U32 R90, RZ, RZ, R88 ;  /* 0x000000ffff5a7224 */ /* 0x000fe200078e0058 */
[----:B0-----:R-:W-:Y:S01]  /*25f0*/  SHF.R.S32.HI R48, RZ, 0x1f, R75 ;  /* 0x0000001fff307819 */ /* 0x001fe2000001144b */
        /* <DEDUP_REMOVED lines=12> */
[----:B------:R-:W-:Y:S02]  /*26c0*/  IADD3 R24, P0, R76, R90, RZ ;  /* 0x0000005a4c187210 */ /* 0x000fe40007f1e0ff */
[----:B------:R-:W2:Y:S03]  /*26d0*/  LDG.E.64.CONSTANT R48, desc[UR10][R48.64] ;  /* 0x0000000a30307981 */ /* 0x000ea6000c1e9b00 */
        /* <DEDUP_REMOVED lines=160> */
.L_x_26164:
        /* <DEDUP_REMOVED lines=13> */
.L_x_26124:
[----:B------:R-:W-:Y:S05]  /*31b0*/  BSYNC B1 ;  /* 0x0000000000017941 */ /* 0x000fea0003800000 */
.L_x_26123:
[----:B------:R-:W-:Y:S01]  /*31c0*/  IADD3 R82, P0, R82, 0x10, RZ ;  /* 0x0000001052527810 */ /* 0x000fe20007f1e0ff */
[----:B-1----:R-:W-:Y:S02]  /*31d0*/  VIADD R85, R85, 0x100 ;  /* 0x0000010055557836 */ /* 0x002fe40000000000 */
[----:B------:R-:W-:Y:S02]  /*31e0*/  VIADD R86, R86, 0x40 ;  /* 0x0000004056567836 */ /* 0x000fe40000000000 */
[----:B------:R-:W-:Y:S02]  /*31f0*/  VIADD R84, R84, 0x40 ;  /* 0x0000004054547836 */ /* 0x000fe40000000000 */
[----:B------:R-:W-:Y:S01]  /*3200*/  IMAD.X R81, RZ, RZ, R81, P0 ;  /* 0x000000ffff517224 */ /* 0x000fe200000e0651 */
[----:B------:R-:W-:Y:S06]  /*3210*/  @!P1 BRA `(.L_x_26125) ;  /* 0xfffffff000e49947 */ /* 0x000fec000383ffff */
.L_x_26116:
[----:B------:R-:W-:Y:S05]  /*3220*/  BSYNC B0 ;  /* 0x0000000000007941 */ /* 0x000fea0003800000 */
.L_x_26115:
        /* <DEDUP_REMOVED lines=14> */
.L_x_26170:
        /* <DEDUP_REMOVED lines=25> */
[----:B------:R-:W-:Y:S01]  /*34a0*/  LEA.HI R2, R9, R6, RZ, 0x4 ;  /* 0x0000000609027211 */ /* 0x000fe200078f20ff */
[----:B------:R-:W-:-:S03]  /*34b0*/  IMAD.MOV.U32 R6, RZ, RZ, RZ ;  /* 0x000000ffff067224 */ /* 0x000fc600078e00ff */
[----:B------:R-:W-:Y:S01]  /*34c0*/  LOP3.LUT R2, R2, 0xfffffff0, RZ, 0xc0, !PT ;  /* 0xfffffff002027812 */ /* 0x000fe200078ec0ff */
[----:B------:R-:W1:Y:S03]  /*34d0*/  SHFL.IDX PT, R3, R3, RZ, 0x1f ;  /* 0x00001fff03037589 */ /* 0x000e6600000e0000 */
        /* <DEDUP_REMOVED lines=19> */
.L_x_26131:
        /* <DEDUP_REMOVED lines=11> */
.L_x_26130:
[----:B------:R-:W-:Y:S05]  /*36c0*/  BSYNC B1 ;  /* 0x0000000000017941 */ /* 0x000fea0003800000 */
.L_x_26129:
        /* <DEDUP_REMOVED lines=14> */
.L_x_26134:
        /* <DEDUP_REMOVED lines=26> */
[C---:B------:R-:W-:Y:S01]  /*3950*/  FADD.FTZ R18, -R3.reuse, R18 ;  /* 0x0000001203127221 */ /* 0x040fe20000010100 */
        /* <DEDUP_REMOVED lines=10> */
[----:B----4-:R-:W4:Y:S01]  /*3a00*/  LDS R12, [R4+0x1600] ;  /* 0x00160000040c7984 */ /* 0x010f220000000800 */
[----:B------:R-:W-:Y:S01]  /*3a10*/  FADD.FTZ R6, R6, R9 ;  /* 0x0000000906067221 */ /* 0x000fe20000010000 */
[----:B------:R-:W-:Y:S01]  /*3a20*/  FMUL.FTZ R22, R22, 1.4426950216293334961 ;  /* 0x3fb8aa3b16167820 */ /* 0x000fe20000410000 */
[----:B------:R-:W-:Y:S01]  /*3a30*/  FMUL.FTZ R24, R24, 1.4426950216293334961 ;  /* 0x3fb8aa3b18187820 */ /* 0x000fe20000410000 */
[C---:B------:R-:W-:Y:S01]  /*3a40*/  FADD.FTZ R26, -R3.reuse, R26 ;  /* 0x0000001a031a7221 */ /* 0x040fe20000010100 */
[----:B------:R-:W-:Y:S01]  /*3a50*/  STS [R4+-0x200], R9 ;  /* 0xfffe000904007388 */ /* 0x000fe20000000800 */
[----:B-1----:R-:W-:Y:S01]  /*3a60*/  FADD.FTZ R28, -R3, R28 ;  /* 0x0000001c031c7221 */ /* 0x002fe20000010100 */
[----:B------:R1:W2:Y:S01]  /*3a70*/  MUFU.EX2 R15, R16 ;  /* 0x00000010000f7308 */ /* 0x0002a20000000800 */
        /* <DEDUP_REMOVED lines=9> */
[----:B------:R-:W4:Y:S01]  /*3b10*/  MUFU.EX2 R19, R20 ;  /* 0x0000001400137308 */ /* 0x000f220000000800 */
[----:B--2---:R-:W-:Y:S01]  /*3b20*/  FADD.FTZ R6, R6, R15 ;  /* 0x0000000f06067221 */ /* 0x004fe20000010000 */
[----:B------:R-:W-:Y:S01]  /*3b30*/  FADD.FTZ R8, -R3, R8 ;  /* 0x0000000803087221 */ /* 0x000fe20000010100 */
        /* <DEDUP_REMOVED lines=8> */
[----:B----4-:R-:W-:Y:S01]  /*3bc0*/  FADD.FTZ R6, R6, R19 ;  /* 0x0000001306067221 */ /* 0x010fe20000010000 */
        /* <DEDUP_REMOVED lines=34> */
.L_x_26133:
[----:B------:R-:W-:Y:S05]  /*3df0*/  BSYNC B1 ;  /* 0x0000000000017941 */ /* 0x000fea0003800000 */
.L_x_26132:
        /* <DEDUP_REMOVED lines=24> */
[C---:B0-----:R-:W-:Y:S01]  /*3f80*/  FADD.FTZ R16, -R3.reuse, R16 ;  /* 0x0000001003107221 */ /* 0x041fe20000010100 */
[----:B------:R-:W-:-:S03]  /*3f90*/  FADD.FTZ R18, -R3, R18 ;  /* 0x0000001203127221 */ /* 0x000fc60000010100 */
        /* <DEDUP_REMOVED lines=29> */
.L_x_26136:
[----:B------:R-:W-:Y:S05]  /*4170*/  BSYNC B1 ;  /* 0x0000000000017941 */ /* 0x000fea0003800000 */
.L_x_26135:
        /* <DEDUP_REMOVED lines=26> */
.L_x_26128:
[----:B------:R-:W-:Y:S05]  /*4320*/  BSYNC B0 ;  /* 0x0000000000007941 */ /* 0x000fea0003800000 */
.L_x_26127:
        /* <DEDUP_REMOVED lines=51> */
.L_x_26141:
        /* <DEDUP_REMOVED lines=8> */
.L_x_26140:
[----:B------:R-:W-:Y:S05]  /*46e0*/  BSYNC B1 ;  /* 0x0000000000017941 */ /* 0x000fea0003800000 */
.L_x_26139:
        /* <DEDUP_REMOVED lines=14> */
.L_x_26144:
        /* <DEDUP_REMOVED lines=52> */
.L_x_26143:
[----:B------:R-:W-:Y:S05]  /*4b10*/  BSYNC B1 ;  /* 0x0000000000017941 */ /* 0x000fea0003800000 */
.L_x_26142:
        /* <DEDUP_REMOVED lines=31> */
.L_x_26146:
[----:B------:R-:W-:Y:S05]  /*4d10*/  BSYNC B1 ;  /* 0x0000000000017941 */ /* 0x000fea0003800000 */
.L_x_26145:
        /* <DEDUP_REMOVED lines=14> */
.L_x_26138:
[----:B------:R-:W-:Y:S05]  /*4e00*/  BSYNC B0 ;  /* 0x0000000000007941 */ /* 0x000fea0003800000 */
.L_x_26137:
        /* <DEDUP_REMOVED lines=11> */
[----:B------:R-:W-:Y:S01]  /*4ec0*/  CS2R R60, SRZ ;  /* 0x00000000003c7805 */ /* 0x000fe2000001ff00 */
[----:B------:R-:W-:Y:S06]  /*4ed0*/  BRA `(.L_x_26149) ;  /* 0x0000001000147947 */ /* 0x000fec0003800000 */
.L_x_26148:
[----:B------:R-:W3:Y:S01]  /*4ee0*/  S2UR UR4, SR_CTAID.Y ;  /* 0x00000000000479c3 */ /* 0x000ee20000002600 */
[--C-:B-12---:R-:W-:Y:S01]  /*4ef0*/  SHF.R.S32.HI R3, RZ, 0x1f, R53.reuse ;  /* 0x0000001fff037819 */ /* 0x106fe20000011435 */
[----:B------:R-:W-:Y:S01]  /*4f00*/  ULDC.64 UR8, c[0x0][0x238] ;  /* 0x00008e0000087ab9 */ /* 0x000fe20000000a00 */
[----:B------:R-:W-:Y:S01]  /*4f10*/  LOP3.LUT R66, RZ, R32, RZ, 0x33, !PT ;  /* 0x00000020ff427212 */ /* 0x000fe200078e33ff */
[----:B------:R-:W-:Y:S01]  /*4f20*/  IMAD.MOV.U32 R54, RZ, RZ, RZ ;  /* 0x000000ffff367224 */ /* 0x000fe200078e00ff */
[----:B------:R-:W-:Y:S01]  /*4f30*/  CS2R R62, SRZ ;  /* 0x00000000003e7805 */ /* 0x000fe2000001ff00 */
[----:B------:R-:W-:Y:S01]  /*4f40*/  IMAD.MOV.U32 R65, RZ, RZ, RZ ;  /* 0x000000ffff417224 */ /* 0x000fe200078e00ff */
[----:B------:R-:W-:Y:S01]  /*4f50*/  CS2R R56, SRZ ;  /* 0x0000000000387805 */ /* 0x000fe2000001ff00 */
[----:B------:R-:W3:Y:S01]  /*4f60*/  LDC R2, c[0x0][0x248] ;  /* 0x00009200ff027b82 */ /* 0x000ee20000000800 */
[----:B------:R-:W-:Y:S02]  /*4f70*/  CS2R R58, SRZ ;  /* 0x00000000003a7805 */ /* 0x000fe4000001ff00 */
[----:B------:R-:W-:Y:S01]  /*4f80*/  CS2R R60, SRZ ;  /* 0x00000000003c7805 */ /* 0x000fe2000001ff00 */
[----:B------:R-:W-:-:S04]  /*4f90*/  IMAD.MOV.U32 R55, RZ, RZ, R53 ;  /* 0x000000ffff377224 */ /* 0x000fc800078e0035 */
        /* <DEDUP_REMOVED lines=8> */
[----:B------:R-:W-:Y:S02]  /*5020*/  SHF.R.S32.HI R3, RZ, 0x1f, R52 ;  /* 0x0000001fff037819 */ /* 0x000fe40000011434 */
[----:B------:R-:W-:Y:S01]  /*5030*/  LEA R70, P0, R69, UR8, 0x2 ;  /* 0x0000000845467c11 */ /* 0x000fe2000f8010ff */
[----:B------:R-:W-:Y:S01]  /*5040*/  ULDC UR8, c[0x0][0x260] ;  /* 0x0000980000087ab9 */ /* 0x000fe20000000800 */
[----:B------:R-:W-:-:S02]  /*5050*/  LEA.HI R3, R3, R52, RZ, 0x2 ;  /* 0x0000003403037211 */ /* 0x000fc400078f10ff */
[----:B------:R-:W-:Y:S01]  /*5060*/  LEA.HI.X R69, R69, UR9, R2, 0x2, P0 ;  /* 0x0000000945457c11 */ /* 0x000fe200080f1402 */
[----:B------:R-:W-:Y:S01]  /*5070*/  IMAD R2, R0, UR8, RZ ;  /* 0x0000000800027c24 */ /* 0x000fe2000f8e02ff */
[C---:B------:R-:W-:Y:S01]  /*5080*/  LOP3.LUT R5, R3.reuse, 0xfffffffc, RZ, 0xc0, !PT ;  /* 0xfffffffc03057812 */ /* 0x040fe200078ec0ff */
[----:B------:R-:W-:Y:S01]  /*5090*/  IMAD.SHL.U32 R3, R3, 0x4, RZ ;  /* 0x0000000403037824 */ /* 0x000fe200078e00ff */
[----:B--2---:R-:W-:-:S03]  /*50a0*/  SHF.R.S32.HI R68, RZ, 0x1f, R68 ;  /* 0x0000001fff447819 */ /* 0x004fc60000011444 */
[----:B------:R-:W-:Y:S01]  /*50b0*/  IMAD.IADD R4, R52, 0x1, -R5 ;  /* 0x0000000134047824 */ /* 0x000fe200078e0a05 */
[----:B------:R-:W-:-:S03]  /*50c0*/  LOP3.LUT R3, R3, 0xfffffff0, RZ, 0xc0, !PT ;  /* 0xfffffff003037812 */ /* 0x000fc600078ec0ff */
[----:B------:R-:W-:Y:S02]  /*50d0*/  IMAD.SHL.U32 R6, R4, 0x4, RZ ;  /* 0x0000000404067824 */ /* 0x000fe400078e00ff */
[C---:B------:R-:W-:Y:S02]  /*50e0*/  IMAD R0, R53.reuse, 0x4, R4 ;  /* 0x0000000435007824 */ /* 0x040fe400078e0204 */
[----:B------:R-:W-:Y:S01]  /*50f0*/  IMAD.IADD R67, R6, 0x1, R3 ;  /* 0x0000000106437824 */ /* 0x000fe200078e0203 */
[----:B------:R-:W-:Y:S01]  /*5100*/  SHF.R.S32.HI R3, RZ, 0x1f, R2 ;  /* 0x0000001fff037819 */ /* 0x000fe20000011402 */
[----:B------:R-:W-:Y:S01]  /*5110*/  IMAD R6, R53, 0x10, R6 ;  /* 0x0000001035067824 */ /* 0x000fe200078e0206 */
[----:B------:R-:W-:Y:S01]  /*5120*/  LEA R0, R0, UR4, 0x4 ;  /* 0x0000000400007c11 */ /* 0x000fe2000f8e20ff */
[----:B------:R-:W-:Y:S02]  /*5130*/  VIADD R73, R67, 0x100 ;  /* 0x0000010043497836 */ /* 0x000fe40000000000 */
        /* <DEDUP_REMOVED lines=8> */
.L_x_26150:
        /* <DEDUP_REMOVED lines=61> */
[----:B0-----:R-:W-:Y:S01]  /*5590*/  @!P1 VIADD R48, R64, 0xfffffffe ;  /* 0xfffffffe40309836 */ /* 0x001fe20000000000 */
[----:B------:R-:W-:-:S04]  /*55a0*/  @!P1 ISETP.GE.AND P6, PT, R50, R79, PT ;  /* 0x0000004f3200920c */ /* 0x000fc80003fc6270 */
[CC--:B------:R-:W-:Y:S02]  /*55b0*/  @!P1 ISETP.GE.AND P2, PT, R48.reuse, R79.reuse, PT ;  /* 0x0000004f3000920c */ /* 0x0c0fe40003f46270 */
[-C--:B------:R-:W-:Y:S01]  /*55c0*/  @!P1 ISETP.GE.AND P5, PT, R48, R79.reuse, PT ;  /* 0x0000004f3000920c */ /* 0x080fe20003fa6270 */
[C---:B------:R-:W-:Y:S02]  /*55d0*/  @!P1 VIADD R48, R64.reuse, 0xffffffff ;  /* 0xffffffff40309836 */ /* 0x040fe40000000000 */
[----:B------:R-:W-:Y:S02]  /*55e0*/  @!P1 VIADD R72, R64, 0xffffffff ;  /* 0xffffffff40489836 */ /* 0x000fe40000000000 */
[----:B------:R-:W-:Y:S01]  /*55f0*/  VIADD R55, R55, 0x4 ;  /* 0x0000000437377836 */ /* 0x000fe20000000000 */
        /* <DEDUP_REMOVED lines=21> */
[----:B------:R-:W-:Y:S01]  /*5750*/  @!P1 ISETP.GE.AND P2, PT, R34, R79, PT ;  /* 0x0000004f2200920c */ /* 0x000fe20003f46270 */
[----:B------:R-:W-:Y:S01]  /*5760*/  @!P1 VIADD R34, R64, 0xfffffffd ;  /* 0xfffffffd40229836 */ /* 0x000fe20000000000 */
[----:B------:R-:W-:-:S02]  /*5770*/  @!P1 FSEL R5, R5, RZ, !P4 ;  /* 0x000000ff05059208 */ /* 0x000fc40006000000 */
[CC--:B------:R-:W-:Y:S02]  /*5780*/  @!P1 ISETP.GE.AND P5, PT, R64.reuse, R79.reuse, PT ;  /* 0x0000004f4000920c */ /* 0x0c0fe40003fa6270 */
[-C--:B------:R-:W-:Y:S02]  /*5790*/  @!P1 ISETP.GE.AND P4, PT, R64, R79.reuse, PT ;  /* 0x0000004f4000920c */ /* 0x080fe40003f86270 */
[----:B------:R-:W-:Y:S02]  /*57a0*/  @!P1 FSEL R16, R16, RZ, !P0 ;  /* 0x000000ff10109208 */ /* 0x000fe40004000000 */
[----:B------:R-:W-:Y:S02]  /*57b0*/  @!P1 FSEL R11, R11, RZ, !P5 ;  /* 0x000000ff0b0b9208 */ /* 0x000fe40006800000 */
[----:B------:R-:W-:Y:S02]  /*57c0*/  @!P1 FSEL R7, R7, RZ, !P4 ;  /* 0x000000ff07079208 */ /* 0x000fe40006000000 */
[-C--:B------:R-:W-:Y:S01]  /*57d0*/  @!P1 ISETP.GE.AND P0, PT, R34, R79.reuse, PT ;  /* 0x0000004f2200920c */ /* 0x080fe20003f06270 */
[----:B------:R-:W-:Y:S01]  /*57e0*/  @!P1 VIADD R34, R64, 0xfffffffe ;  /* 0xfffffffe40229836 */ /* 0x000fe20000000000 */
[----:B------:R-:W-:-:S02]  /*57f0*/  @!P1 ISETP.GE.AND P5, PT, R48, R79, PT ;  /* 0x0000004f3000920c */ /* 0x000fc40003fa6270 */
[-C--:B------:R-:W-:Y:S02]  /*5800*/  @!P1 ISETP.GE.AND P4, PT, R48, R79.reuse, PT ;  /* 0x0000004f3000920c */ /* 0x080fe40003f86270 */
        /* <DEDUP_REMOVED lines=30> */
[CC--:B------:R-:W-:Y:S02]  /*59f0*/  @!P1 ISETP.GE.AND P2, PT, R72.reuse, R79.reuse, PT ;  /* 0x0000004f4800920c */ /* 0x0c0fe40003f46270 */
[----:B------:R-:W-:Y:S02]  /*5a00*/  @!P1 FSEL R27, R27, RZ, !P5 ;  /* 0x000000ff1b1b9208 */ /* 0x000fe40006800000 */
[----:B------:R-:W-:Y:S02]  /*5a10*/  @!P1 FSEL R31, R31, RZ, !P4 ;  /* 0x000000ff1f1f9208 */ /* 0x000fe40006000000 */
[CC--:B------:R-:W-:Y:S02]  /*5a20*/  @!P1 ISETP.GE.AND P5, PT, R72.reuse, R79.reuse, PT ;  /* 0x0000004f4800920c */ /* 0x0c0fe40003fa6270 */
[----:B------:R-:W-:Y:S01]  /*5a30*/  @!P1 ISETP.GE.AND P4, PT, R72, R79, PT ;  /* 0x0000004f4800920c */ /* 0x000fe20003f86270 */
[----:B------:R-:W-:Y:S01]  /*5a40*/  @!P1 VIADD R72, R64, 0xfffffffe ;  /* 0xfffffffe40489836 */ /* 0x000fe20000000000 */
[----:B------:R-:W-:Y:S01]  /*5a50*/  @!P1 FSEL R30, R30, RZ, !P2 ;  /* 0x000000ff1e1e9208 */ /* 0x000fe20005000000 */
[----:B0-----:R-:W-:Y:S01]  /*5a60*/  FMUL.FTZ R13, R49, R13 ;  /* 0x0000000d310d7220 */ /* 0x001fe20000410000 */
[----:B------:R-:W-:Y:S01]  /*5a70*/  @!P1 ISETP.GE.AND P2, PT, R34, R79, PT ;  /* 0x0000004f2200920c */ /* 0x000fe20003f46270 */
[----:B------:R-:W-:Y:S01]  /*5a80*/  @!P1 VIADD R34, R64, 0xfffffffd ;  /* 0xfffffffd40229836 */ /* 0x000fe20000000000 */
[----:B------:R-:W-:-:S02]  /*5a90*/  @!P1 FSEL R36, R36, RZ, !P0 ;  /* 0x000000ff24249208 */ /* 0x000fc40004000000 */
[-C--:B------:R-:W-:Y:S01]  /*5aa0*/  @!P1 ISETP.GE.AND P0, PT, R72, R79.reuse, PT ;  /* 0x0000004f4800920c */ /* 0x080fe20003f06270 */
[----:B------:R-:W-:Y:S01]  /*5ab0*/  FFMA.FTZ R13, R48, R12, R13 ;  /* 0x0000000c300d7223 */ /* 0x000fe2000001000d */
[----:B------:R-:W-:Y:S01]  /*5ac0*/  @!P1 FSEL R38, R38, RZ, !P5 ;  /* 0x000000ff26269208 */ /* 0x000fe20006800000 */
[C---:B------:R-:W-:Y:S01]  /*5ad0*/  @!P1 VIADD R12, R64.reuse, 0xffffffff ;  /* 0xffffffff400c9836 */ /* 0x040fe20000000000 */
[----:B------:R-:W-:Y:S02]  /*5ae0*/  @!P1 FSEL R37, R37, RZ, !P6 ;  /* 0x000000ff25259208 */ /* 0x000fe40007000000 */
[-C--:B------:R-:W-:Y:S02]  /*5af0*/  @!P1 ISETP.GE.AND P5, PT, R64, R79.reuse, PT ;  /* 0x0000004f4000920c */ /* 0x080fe40003fa6270 */
[----:B------:R-:W-:Y:S02]  /*5b00*/  @!P1 ISETP.GE.AND P6, PT, R34, R79, PT ;  /* 0x0000004f2200920c */ /* 0x000fe40003fc6270 */
[----:B------:R-:W-:-:S02]  /*5b10*/  @!P1 FSEL R41, R41, RZ, !P2 ;  /* 0x000000ff29299208 */ /* 0x000fc40005000000 */
[----:B------:R-:W-:Y:S02]  /*5b20*/  @!P1 FSEL R45, R45, RZ, !P0 ;  /* 0x000000ff2d2d9208 */ /* 0x000fe40004000000 */
[----:B------:R-:W-:Y:S02]  /*5b30*/  @!P1 ISETP.GE.AND P0, PT, R64, R79, PT ;  /* 0x0000004f4000920c */ /* 0x000fe40003f06270 */
[----:B------:R-:W-:Y:S01]  /*5b40*/  @!P1 FSEL R39, R39, RZ, !P5 ;  /* 0x000000ff27279208 */ /* 0x000fe20006800000 */
[C---:B------:R-:W-:Y:S01]  /*5b50*/  FMUL.FTZ R9, R49.reuse, R9 ;  /* 0x0000000931097220 */ /* 0x040fe20000410000 */
[----:B------:R-:W-:Y:S01]  /*5b60*/  @!P1 ISETP.GE.AND P5, PT, R12, R79, PT ;  /* 0x0000004f0c00920c */ /* 0x000fe20003fa6270 */
        /* <DEDUP_REMOVED lines=60> */
.L_x_26149:
[----:B------:R-:W-:Y:S05]  /*5f30*/  BSYNC B0 ;  /* 0x0000000000007941 */ /* 0x000fea0003800000 */
.L_x_26147:
[----:B------:R-:W3:Y:S01]  /*5f40*/  SHFL.BFLY PT, R0, R61, 0x2, 0x1f ;  /* 0x0c401f003d007f89 */ /* 0x000ee200000e0000 */
[----:B------:R-:W4:Y:S01]  /*5f50*/  S2UR UR5, SR_CgaCtaId ;  /* 0x00000000000579c3 */ /* 0x000f220000008800 */
[----:B------:R-:W-:Y:S01]  /*5f60*/  LOP3.LUT R13, R52, 0x3, RZ, 0xc0, !PT ;  /* 0x00000003340d7812 */ /* 0x000fe200078ec0ff */
[----:B------:R-:W-:Y:S01]  /*5f70*/  UMOV UR4, 0x400 ;  /* 0x0000040000047882 */ /* 0x000fe20000000000 */
[----:B--2---:R-:W2:Y:S01]  /*5f80*/  SHFL.BFLY PT, R4, R59, 0x2, 0x1f ;  /* 0x0c401f003b047f89 */ /* 0x004ea200000e0000 */
[----:B------:R-:W-:Y:S01]  /*5f90*/  SHF.R.S32.HI R23, RZ, 0x1f, R52 ;  /* 0x0000001fff177819 */ /* 0x000fe20000011434 */
[----:B------:R-:W-:Y:S01]  /*5fa0*/  UIADD3 UR4, UR4, 0x160, URZ ;  /* 0x0000016004047890 */ /* 0x000fe2000fffe03f */
[----:B------:R-:W-:Y:S01]  /*5fb0*/  ISETP.NE.AND P2, PT, R13, RZ, PT ;  /* 0x000000ff0d00720c */ /* 0x000fe20003f45270 */
[----:B-1----:R-:W1:Y:S01]  /*5fc0*/  SHFL.BFLY PT, R3, R60, 0x2, 0x1f ;  /* 0x0c401f003c037f89 */ /* 0x002e6200000e0000 */
[C---:B------:R-:W-:Y:S01]  /*5fd0*/  LOP3.LUT R18, R33.reuse, 0xffffffc0, RZ, 0xc0, !PT ;  /* 0xffffffc021127812 */ /* 0x040fe200078ec0ff */
[----:B------:R-:W-:Y:S01]  /*5fe0*/  VIADD R22, R33, 0x1f ;  /* 0x0000001f21167836 */ /* 0x000fe20000000000 */
[----:B------:R-:W-:Y:S01]  /*5ff0*/  LEA.HI R23, R23, R52, RZ, 0x2 ;  /* 0x0000003417177211 */ /* 0x000fe200078f10ff */
[----:B------:R-:W0:Y:S01]  /*6000*/  SHFL.BFLY PT, R5, R62, 0x2, 0x1f ;  /* 0x0c401f003e057f89 */ /* 0x000e2200000e0000 */
[----:B------:R-:W-:Y:S01]  /*6010*/  ISETP.NE.OR P5, PT, R18, 0x40, P2 ;  /* 0x000000401200780c */ /* 0x000fe200017a5670 */
[----:B------:R-:W-:Y:S01]  /*6020*/  BSSY B0, `(.L_x_26151) ;  /* 0x000003a000007945 */ /* 0x000fe20003800000 */
[----:B------:R-:W-:Y:S01]  /*6030*/  SHF.R.S32.HI R18, RZ, 0x2, R23 ;  /* 0x00000002ff127819 */ /* 0x000fe20000011417 */
[----:B------:R-:W0:Y:S01]  /*6040*/  SHFL.BFLY PT, R7, R56, 0x2, 0x1f ;  /* 0x0c401f0038077f89 */ /* 0x000e2200000e0000 */
[----:B------:R-:W-:-:S02]  /*6050*/  LOP3.LUT R20, R33, 0xffffffe0, RZ, 0xc0, !PT ;  /* 0xffffffe021147812 */ /* 0x000fc400078ec0ff */
[----:B------:R-:W-:Y:S01]  /*6060*/  ISETP.GT.OR P0, PT, R33, 0x3f, P2 ;  /* 0x0000003f2100780c */ /* 0x000fe20001704670 */
[----:B------:R-:W0:Y:S01]  /*6070*/  SHFL.BFLY PT, R9, R58, 0x2, 0x1f ;  /* 0x0c401f003a097f89 */ /* 0x000e2200000e0000 */
[----:B------:R-:W-:Y:S01]  /*6080*/  IMAD R53, R53, 0x50, R18 ;  /* 0x0000005035357824 */ /* 0x000fe200078e0212 */
[----:B------:R-:W-:Y:S02]  /*6090*/  ISETP.GT.OR P1, PT, R33, 0x1f, P2 ;  /* 0x0000001f2100780c */ /* 0x000fe40001724670 */
[----:B------:R-:W0:Y:S01]  /*60a0*/  SHFL.BFLY PT, R12, R57, 0x2, 0x1f ;  /* 0x0c401f00390c7f89 */ /* 0x000e2200000e0000 */
[----:B---3--:R-:W-:Y:S01]  /*60b0*/  FADD.FTZ R0, R0, R61 ;  /* 0x0000003d00007221 */ /* 0x008fe20000010000 */
[----:B----4-:R-:W-:Y:S01]  /*60c0*/  ULEA UR4, UR5, UR4, 0x18 ;  /* 0x0000000405047291 */ /* 0x010fe2000f8ec03f */
[----:B------:R-:W-:Y:S01]  /*60d0*/  ISETP.GT.U32.AND P3, PT, R22, 0x3e, PT ;  /* 0x0000003e1600780c */ /* 0x000fe20003f64070 */
[----:B------:R-:W3:Y:S01]  /*60e0*/  SHFL.BFLY PT, R14, R65, 0x2, 0x1f ;  /* 0x0c401f00410e7f89 */ /* 0x000ee200000e0000 */
[----:B--2---:R-:W-:Y:S01]  /*60f0*/  FADD.FTZ R4, R4, R59 ;  /* 0x0000003b04047221 */ /* 0x004fe20000010000 */
[----:B------:R-:W-:-:S02]  /*6100*/  ISETP.NE.OR P4, PT, R20, 0x20, P2 ;  /* 0x000000201400780c */ /* 0x000fc40001785670 */
[----:B------:R-:W2:Y:S01]  /*6110*/  SHFL.BFLY PT, R16, R63, 0x2, 0x1f ;  /* 0x0c401f003f107f89 */ /* 0x000ea200000e0000 */
[----:B-1----:R-:W-:-:S03]  /*6120*/  FADD.FTZ R2, R3, R60 ;  /* 0x0000003c03027221 */ /* 0x002fc60000010000 */
[----:B------:R-:W1:Y:S01]  /*6130*/  SHFL.BFLY PT, R11, R54, 0x2, 0x1f ;  /* 0x0c401f00360b7f89 */ /* 0x000e6200000e0000 */
[----:B0-----:R-:W-:Y:S01]  /*6140*/  FADD.FTZ R8, R5, R62 ;  /* 0x0000003e05087221 */ /* 0x001fe20000010000 */
[----:B------:R-:W-:Y:S02]  /*6150*/  FADD.FTZ R6, R7, R56 ;  /* 0x0000003807067221 */ /* 0x000fe40000010000 */
[----:B------:R-:W0:Y:S01]  /*6160*/  SHFL.BFLY PT, R3, R0, 0x1, 0x1f ;  /* 0x0c201f0000037f89 */ /* 0x000e2200000e0000 */
[----:B------:R-:W-:-:S03]  /*6170*/  FADD.FTZ R10, R9, R58 ;  /* 0x0000003a090a7221 */ /* 0x000fc60000010000 */
[----:B------:R-:W4:Y:S01]  /*6180*/  SHFL.BFLY PT, R7, R4, 0x1, 0x1f ;  /* 0x0c201f0004077f89 */ /* 0x000f2200000e0000 */
[----:B------:R-:W-:-:S03]  /*6190*/  FADD.FTZ R12, R12, R57 ;  /* 0x000000390c0c7221 */ /* 0x000fc60000010000 */
[----:B------:R-:W4:Y:S01]  /*61a0*/  SHFL.BFLY PT, R9, R8, 0x1, 0x1f ;  /* 0x0c201f0008097f89 */ /* 0x000f2200000e0000 */
[----:B---3--:R-:W-:-:S03]  /*61b0*/  FADD.FTZ R14, R14, R65 ;  /* 0x000000410e0e7221 */ /* 0x008fc60000010000 */
[----:B------:R-:W3:Y:S01]  /*61c0*/  SHFL.BFLY PT, R5, R2, 0x1, 0x1f ;  /* 0x0c201f0002057f89 */ /* 0x000ee200000e0000 */
[----:B--2---:R-:W-:-:S03]  /*61d0*/  FADD.FTZ R16, R16, R63 ;  /* 0x0000003f10107221 */ /* 0x004fc60000010000 */
[----:B------:R-:W2:Y:S01]  /*61e0*/  SHFL.BFLY PT, R13, R10, 0x1, 0x1f ;  /* 0x0c201f000a0d7f89 */ /* 0x000ea200000e0000 */
[----:B-1----:R-:W-:-:S03]  /*61f0*/  FADD.FTZ R54, R11, R54 ;  /* 0x000000360b367221 */ /* 0x002fc60000010000 */
[----:B------:R-:W1:Y:S04]  /*6200*/  SHFL.BFLY PT, R15, R12, 0x1, 0x1f ;  /* 0x0c201f000c0f7f89 */ /* 0x000e6800000e0000 */
[----:B------:R-:W1:Y:S01]  /*6210*/  SHFL.BFLY PT, R11, R6, 0x1, 0x1f ;  /* 0x0c201f00060b7f89 */ /* 0x000e6200000e0000 */
[----:B0-----:R-:W-:-:S03]  /*6220*/  FADD.FTZ R0, R0, R3 ;  /* 0x0000000300007221 */ /* 0x001fc60000010000 */
[----:B------:R-:W0:Y:S01]  /*6230*/  SHFL.BFLY PT, R17, R14, 0x1, 0x1f ;  /* 0x0c201f000e117f89 */ /* 0x000e2200000e0000 */
[----:B----4-:R-:W-:Y:S01]  /*6240*/  FADD.FTZ R3, R4, R7 ;  /* 0x0000000704037221 */ /* 0x010fe20000010000 */
[----:B------:R-:W-:Y:S02]  /*6250*/  LEA R4, R53, UR4, 0x2 ;  /* 0x0000000435047c11 */ /* 0x000fe4000f8e10ff */
[----:B------:R-:W4:Y:S01]  /*6260*/  SHFL.BFLY PT, R19, R16, 0x1, 0x1f ;  /* 0x0c201f0010137f89 */ /* 0x000f2200000e0000 */
[----:B------:R-:W-:-:S03]  /*6270*/  FADD.FTZ R8, R8, R9 ;  /* 0x0000000908087221 */ /* 0x000fc60000010000 */
[----:B------:R-:W4:Y:S01]  /*6280*/  SHFL.BFLY PT, R21, R54, 0x1, 0x1f ;  /* 0x0c201f0036157f89 */ /* 0x000f2200000e0000 */
[----:B---3--:R-:W-:Y:S01]  /*6290*/  FADD.FTZ R2, R2, R5 ;  /* 0x0000000502027221 */ /* 0x008fe20000010000 */
[----:B------:R-:W-:Y:S01]  /*62a0*/  BAR.SYNC.DEFER_BLOCKING 0x0 ;  /* 0x0000000000007b1d */ /* 0x000fe20000010000 */
[----:B--2---:R-:W-:Y:S01]  /*62b0*/  FADD.FTZ R27, R10, R13 ;  /* 0x0000000d0a1b7221 */ /* 0x004fe20000010000 */
[----:B-1----:R-:W-:Y:S01]  /*62c0*/  FADD.FTZ R29, R12, R15 ;  /* 0x0000000f0c1d7221 */ /* 0x002fe20000010000 */
[----:B------:R-:W-:Y:S01]  /*62d0*/  FADD.FTZ R9, R6, R11 ;  /* 0x0000000b06097221 */ /* 0x000fe20000010000 */
        /* <DEDUP_REMOVED lines=14> */
.L_x_26152:
[----:B------:R-:W-:Y:S05]  /*63c0*/  BSYNC B0 ;  /* 0x0000000000007941 */ /* 0x000fea0003800000 */
.L_x_26151:
        /* <DEDUP_REMOVED lines=23> */
.L_x_26154:
[----:B------:R-:W-:Y:S05]  /*6540*/  BSYNC B0 ;  /* 0x0000000000007941 */ /* 0x000fea0003800000 */
.L_x_26153:
        /* <DEDUP_REMOVED lines=13> */
.L_x_26156:
[----:B------:R-:W-:Y:S05]  /*6620*/  BSYNC B0 ;  /* 0x0000000000007941 */ /* 0x000fea0003800000 */
.L_x_26155:
        /* <DEDUP_REMOVED lines=23> */
.L_x_26158:
[----:B------:R-:W-:Y:S05]  /*67a0*/  BSYNC B0 ;  /* 0x0000000000007941 */ /* 0x000fea0003800000 */
.L_x_26157:
        /* <DEDUP_REMOVED lines=79> */
.L_x_26118:
[----:B------:R-:W-:Y:S01]  /*6ca0*/  BSSY B1, `(.L_x_26159) ;  /* 0x0000007000017945 */ /* 0x000fe20003800000 */
[----:B------:R-:W-:Y:S02]  /*6cb0*/  IMAD.MOV.U32 R24, RZ, RZ, 0x1 ;  /* 0x00000001ff187424 */ /* 0x000fe400078e00ff */
[----:B------:R-:W-:Y:S02]  /*6cc0*/  IMAD.MOV.U32 R25, RZ, RZ, 0x1f ;  /* 0x0000001fff197424 */ /* 0x000fe400078e00ff */
[----:B------:R-:W-:-:S07]  /*6cd0*/  IMAD.MOV.U32 R26, RZ, RZ, -0x1 ;  /* 0xffffffffff1a7424 */ /* 0x000fce00078e00ff */
[----:B------:R-:W-:Y:S05]  /*6ce0*/  WARPSYNC.COLLECTIVE R26, `(.L_x_26160) ;  /* 0x000000001a087348 */ /* 0x000fea0003c00000 */
[----:B------:R0:W1:Y:S02]  /*6cf0*/  SHFL.BFLY P0, R27, R48, R24, R25 ;  /* 0x0c000018301b7389 */ /* 0x0000640000000019 */
[----:B01----:R-:W-:Y:S01]  /*6d00*/  ENDCOLLECTIVE ;  /* 0x000000000000791b */ /* 0x003fe20003800000 */
.L_x_26160:
[----:B------:R-:W-:Y:S05]  /*6d10*/  BSYNC B1 ;  /* 0x0000000000017941 */ /* 0x000fea0003800000 */
.L_x_26159:
[----:B------:R-:W-:Y:S05]  /*6d20*/  BRA `(.L_x_26161) ;  /* 0xffffffb4009c7947 */ /* 0x000fea000383ffff */
.L_x_26122:
[----:B------:R-:W-:Y:S01]  /*6d30*/  BSSY B1, `(.L_x_26162) ;  /* 0x0000007000017945 */ /* 0x000fe20003800000 */
[----:B------:R-:W-:Y:S02]  /*6d40*/  IMAD.MOV.U32 R24, RZ, RZ, 0x1 ;  /* 0x00000001ff187424 */ /* 0x000fe400078e00ff */
[----:B------:R-:W-:Y:S02]  /*6d50*/  IMAD.MOV.U32 R25, RZ, RZ, 0x1f ;  /* 0x0000001fff197424 */ /* 0x000fe400078e00ff */
[----:B------:R-:W-:-:S07]  /*6d60*/  IMAD.MOV.U32 R26, RZ, RZ, -0x1 ;  /* 0xffffffffff1a7424 */ /* 0x000fce00078e00ff */
[----:B------:R-:W-:Y:S05]  /*6d70*/  WARPSYNC.COLLECTIVE R26, `(.L_x_26163) ;  /* 0x000000001a087348 */ /* 0x000fea0003c00000 */
[----:B------:R0:W1:Y:S02]  /*6d80*/  SHFL.BFLY P0, R27, R48, R24, R25 ;  /* 0x0c000018301b7389 */ /* 0x0000640000000019 */
[----:B01----:R-:W-:Y:S01]  /*6d90*/  ENDCOLLECTIVE ;  /* 0x000000000000791b */ /* 0x003fe20003800000 */
.L_x_26163:
[----:B------:R-:W-:Y:S05]  /*6da0*/  BSYNC B1 ;  /* 0x0000000000017941 */ /* 0x000fea0003800000 */
.L_x_26162:
[----:B------:R-:W-:Y:S05]  /*6db0*/  BRA `(.L_x_26164) ;  /* 0xffffffc000c87947 */ /* 0x000fea000383ffff */
.L_x_26126:
        /* <DEDUP_REMOVED lines=8> */
.L_x_26166:
[----:B------:R-:W-:Y:S05]  /*6e40*/  BSYNC B0 ;  /* 0x0000000000007941 */ /* 0x000fea0003800000 */
.L_x_26165:
        /* <DEDUP_REMOVED lines=8> */
.L_x_26167:
[----:B------:R-:W-:Y:S01]  /*6ed0*/  IMAD.MOV.U32 R24, RZ, RZ, 0x4 ;  /* 0x00000004ff187424 */ /* 0x000fe200078e00ff */
[----:B------:R-:W-:-:S05]  /*6ee0*/  FMNMX.FTZ R3, R2, R27, !PT ;  /* 0x0000001b02037209 */ /* 0x000fca0007810000 */
[----:B------:R-:W-:-:S07]  /*6ef0*/  IMAD.MOV.U32 R48, RZ, RZ, R3 ;  /* 0x000000ffff307224 */ /* 0x000fce00078e0003 */
[----:B------:R-:W-:Y:S05]  /*6f00*/  WARPSYNC.COLLECTIVE R26, `(.L_x_26168) ;  /* 0x000000001a087348 */ /* 0x000fea0003c00000 */
[----:B------:R0:W1:Y:S02]  /*6f10*/  SHFL.BFLY P0, R27, R48, R24, R25 ;  /* 0x0c000018301b7389 */ /* 0x0000640000000019 */
[----:B01----:R-:W-:Y:S01]  /*6f20*/  ENDCOLLECTIVE ;  /* 0x000000000000791b */ /* 0x003fe20003800000 */
.L_x_26168:
[----:B------:R-:W-:Y:S01]  /*6f30*/  IMAD.MOV.U32 R24, RZ, RZ, 0x2 ;  /* 0x00000002ff187424 */ /* 0x000fe200078e00ff */
[----:B------:R-:W-:-:S05]  /*6f40*/  FMNMX.FTZ R4, R3, R27, !PT ;  /* 0x0000001b03047209 */ /* 0x000fca0007810000 */
[----:B------:R-:W-:-:S07]  /*6f50*/  IMAD.MOV.U32 R48, RZ, RZ, R4 ;  /* 0x000000ffff307224 */ /* 0x000fce00078e0004 */
[----:B------:R-:W-:Y:S05]  /*6f60*/  WARPSYNC.COLLECTIVE R26, `(.L_x_26169) ;  /* 0x000000001a087348 */ /* 0x000fea0003c00000 */
[----:B------:R0:W1:Y:S02]  /*6f70*/  SHFL.BFLY P0, R27, R48, R24, R25 ;  /* 0x0c000018301b7389 */ /* 0x0000640000000019 */
[----:B01----:R-:W-:Y:S01]  /*6f80*/  ENDCOLLECTIVE ;  /* 0x000000000000791b */ /* 0x003fe20003800000 */
.L_x_26169:
[----:B------:R-:W-:Y:S05]  /*6f90*/  BRA `(.L_x_26170) ;  /* 0xffffffc000dc7947 */ /* 0x000fea000383ffff */
.L_x_26171:
        /* <DEDUP_REMOVED lines=14> */
.L_x_28482:


//--------------------- .text._ZN4vllm25paged_attention_v1_kernelIffLi64ELi16ELi128ELNS_18Fp8KVCacheDataTypeE0ELb0EEEvPT_PKS2_PKT0_S8_ifPKiSA_iPKfiiiSC_SC_iiiii --------------------------
	.section	.text._ZN4vllm25paged_attention_v1_kernelIffLi64ELi16ELi128ELNS_18Fp8KVCacheDataTypeE0ELb0EEEvPT_PKS2_PKT0_S8_ifPKiSA_iPKfiiiSC_SC_iiiii,"ax",@progbits
	.align	128
        .global         _ZN4vllm25paged_attention_v1_kernelIffLi64ELi16ELi128ELNS_18Fp8KVCacheDataTypeE0ELb0EEEvPT_PKS2_PKT0_S8_ifPKiSA_iPKfiiiSC_SC_iiiii
        .type           _ZN4vllm25paged_attention_v1_kernelIffLi64ELi16ELi128ELNS_18Fp8KVCacheDataTypeE0ELb0EEEvPT_PKS2_PKT0_S8_ifPKiSA_iPKfiiiSC_SC_iiiii,@function
        .size           _ZN4vllm25paged_attention_v1_kernelIffLi64ELi16ELi128ELNS_18Fp8KVCacheDataTypeE0ELb0EEEvPT_PKS2_PKT0_S8_ifPKiSA_iPKfiiiSC_SC_iiiii,(.L_x_28483 - _ZN4vllm25paged_attention_v1_kernelIffLi64ELi16ELi128ELNS_18Fp8KVCacheDataTypeE0ELb0EEEvPT_PKS2_PKT0_S8_ifPKiSA_iPKfiiiSC_SC_iiiii)
        .other          _ZN4vllm25paged_attention_v1_kernelIffLi64ELi16ELi128ELNS_18Fp8KVCacheDataTypeE0ELb0EEEvPT_PKS2_PKT0_S8_ifPKiSA_iPKfiiiSC_SC_iiiii,@"STO_CUDA_ENTRY STV_DEFAULT"
_ZN4vllm25paged_attention_v1_kernelIffLi64ELi16ELi128ELNS_18Fp8KVCacheDataTypeE0ELb0EEEvPT_PKS2_PKT0_S8_ifPKiSA_iPKfiiiSC_SC_iiiii:
.text._ZN4vllm25paged_attention_v1_kernelIffLi64ELi16ELi128ELNS_18Fp8KVCacheDataTypeE0ELb0EEEvPT_PKS2_PKT0_S8_ifPKiSA_iPKfiiiSC_SC_iiiii:
        /* <DEDUP_REMOVED lines=107> */
.L_x_26176:
        /* <DEDUP_REMOVED lines=11> */
.L_x_26175:
[----:B------:R-:W-:Y:S05]  /*0760*/  BSYNC B1 ;  /* 0x0000000000017941 */ /* 0x000fea0003800000 */
.L_x_26174:
        /* <DEDUP_REMOVED lines=15> */
.L_x_26177:
        /* <DEDUP_REMOVED lines=17> */
.L_x_26173:
[----:B------:R-:W-:Y:S05]  /*0970*/  BSYNC B0 ;  /* 0x0000000000007941 */ /* 0x000fea0003800000 */
.L_x_26172:
        /* <DEDUP_REMOVED lines=16> */
[----:B------:R-:W0:Y:S01]  /*0a80*/  S2UR UR5, SR_CgaCtaId ;  /* 0x00000000000579c3 */ /* 0x000e220000008800 */
[----:B------:R-:W-:Y:S01]  /*0a90*/  VIADD R5, R63, 0x6 ;  /* 0x000000063f057836 */ /* 0x000fe20000000000 */
[----:B------:R-:W-:Y:S01]  /*0aa0*/  LEA.HI R3, R3, R22, RZ, 0x4 ;  /* 0x0000001603037211 */ /* 0x000fe200078f20ff */
[----:B------:R-:W-:Y:S01]  /*0ab0*/  IMAD.SHL.U32 R4, R4, 0x2, RZ ;  /* 0x0000000204047824 */ /* 0x000fe200078e00ff */
[----:B------:R-:W-:Y:S01]  /*0ac0*/  SHF.R.S32.HI R2, RZ, 0x1f, R61 ;  /* 0x0000001fff027819 */ /* 0x000fe2000001143d */
[----:B------:R-:W-:Y:S01]  /*0ad0*/  IMAD.SHL.U32 R5, R5, 0x2, RZ ;  /* 0x0000000205057824 */ /* 0x000fe200078e00ff */
[----:B------:R-:W-:Y:S01]  /*0ae0*/  LOP3.LUT R3, R3, 0xfffffff0, RZ, 0xc0, !PT ;  /* 0xfffffff003037812 */ /* 0x000fe200078ec0ff */
[C---:B------:R-:W-:Y:S01]  /*0af0*/  VIADD R11, R63.reuse, 0x14 ;  /* 0x000000143f0b7836 */ /* 0x040fe20000000000 */
[----:B------:R-:W-:Y:S01]  /*0b00*/  LEA.HI R2, R2, R61, RZ, 0x2 ;  /* 0x0000003d02027211 */ /* 0x000fe200078f10ff */
[----:B------:R-:W-:Y:S01]  /*0b10*/  ULDC UR4, c[0x0][0x260] ;  /* 0x0000980000047ab9 */ /* 0x000fe20000000800 */
[----:B------:R-:W-:Y:S01]  /*0b20*/  SHF.R.S32.HI R8, RZ, 0x1f, R5 ;  /* 0x0000001fff087819 */ /* 0x000fe20000011405 */
[----:B------:R-:W-:Y:S01]  /*0b30*/  IMAD.IADD R22, R22, 0x1, -R3 ;  /* 0x0000000116167824 */ /* 0x000fe200078e0a03 */
[----:B------:R-:W-:Y:S01]  /*0b40*/  LOP3.LUT R2, R2, 0xfffffffc, RZ, 0xc0, !PT ;  /* 0xfffffffc02027812 */ /* 0x000fe200078ec0ff */
[----:B------:R-:W-:Y:S01]  /*0b50*/  VIADD R3, R63, 0x4 ;  /* 0x000000043f037836 */ /* 0x000fe20000000000 */
[----:B------:R-:W-:Y:S01]  /*0b60*/  LEA.HI R8, R8, R5, RZ, 0x2 ;  /* 0x0000000508087211 */ /* 0x000fe200078f10ff */
[----:B------:R-:W-:Y:S01]  /*0b70*/  IMAD.SHL.U32 R50, R11, 0x2, RZ ;  /* 0x000000020b327824 */ /* 0x000fe200078e00ff */
[----:B------:R-:W1:Y:S01]  /*0b80*/  LDC R31, c[0x0][0x25c] ;  /* 0x00009700ff1f7b82 */ /* 0x000e620000000800 */
        /* <DEDUP_REMOVED lines=12> */
[----:B------:R-:W-:Y:S01]  /*0c50*/  VIADD R12, R63, 0x1a ;  /* 0x0000001a3f0c7836 */ /* 0x000fe20000000000 */
        /* <DEDUP_REMOVED lines=36> */
[----:B------:R-:W-:Y:S01]  /*0ea0*/  LOP3.LUT R13, R13, 0xfffffffc, RZ, 0xc0, !PT ;  /* 0xfffffffc0d0d7812 */ /* 0x000fe200078ec0ff */
        /* <DEDUP_REMOVED lines=20> */
[----:B------:R-:W-:Y:S01]  /*0ff0*/  IMAD R9, R0, UR4, RZ ;  /* 0x0000000400097c24 */ /* 0x000fe2000f8e02ff */
[----:B------:R-:W-:Y:S01]  /*1000*/  SHF.R.S32.HI R18, RZ, 0x1f, R38 ;  /* 0x0000001fff127819 */ /* 0x000fe20000011426 */
        /* <DEDUP_REMOVED lines=8> */
[----:B------:R-:W-:Y:S02]  /*1090*/  LEA.HI.X.SX32 R71, R9, R18, 0x1, P0 ;  /* 0x0000001209477211 */ /* 0x000fe400000f0eff */
[----:B-----5:R-:W-:Y:S02]  /*10a0*/  FSETP.NEU.FTZ.AND P0, PT, R69, RZ, PT ;  /* 0x000000ff4500720b */ /* 0x020fe40003f1d000 */
        /* <DEDUP_REMOVED lines=27> */
[----:B------:R-:W-:Y:S01]  /*1260*/  LOP3.LUT R17, R17, 0xfffffffc, RZ, 0xc0, !PT ;  /* 0xfffffffc11117812 */ /* 0x000fe200078ec0ff */
[----:B------:R-:W-:Y:S01]  /*1270*/  IMAD.IADD R44, R44, 0x1, -R13 ;  /* 0x000000012c2c7824 */ /* 0x000fe200078e0a0d */
[----:B------:R-:W-:Y:S01]  /*1280*/  SHF.L.U32 R6, R6, 0x5, RZ ;  /* 0x0000000506067819 */ /* 0x000fe200000006ff */
[----:B------:R-:W-:Y:S01]  /*1290*/  IMAD.IADD R36, R36, 0x1, -R15 ;  /* 0x0000000124247824 */ /* 0x000fe200078e0a0f */
[----:B------:R-:W-:Y:S01]  /*12a0*/  LOP3.LUT R3, R3, 0xffffffc0, RZ, 0xc0, !PT ;  /* 0xffffffc003037812 */ /* 0x000fe200078ec0ff */
        /* <DEDUP_REMOVED lines=13> */
[----:B------:R-:W-:Y:S02]  /*1380*/  SHF.R.S32.HI R30, RZ, 0x1f, R3 ;  /* 0x0000001fff1e7819 */ /* 0x000fe40000011403 */
[----:B------:R-:W-:Y:S02]  /*1390*/  SHF.R.S32.HI R28, RZ, 0x1f, R6 ;  /* 0x0000001fff1c7819 */ /* 0x000fe40000011406 */
[----:B------:R-:W-:-:S02]  /*13a0*/  SHF.R.S32.HI R26, RZ, 0x1f, R5 ;  /* 0x0000001fff1a7819 */ /* 0x000fc40000011405 */
[----:B------:R-:W-:Y:S02]  /*13b0*/  SHF.R.S32.HI R24, RZ, 0x1f, R4 ;  /* 0x0000001fff187819 */ /* 0x000fe40000011404 */
[----:B------:R-:W-:Y:S02]  /*13c0*/  SHF.R.S32.HI R17, RZ, 0x1f, R9 ;  /* 0x0000001fff117819 */ /* 0x000fe40000011409 */
        /* <DEDUP_REMOVED lines=28> */
[----:B------:R-:W-:Y:S01]  /*1590*/  IMAD R69, R67, 0x10, R22 ;  /* 0x0000001043457824 */ /* 0x000fe200078e0216 */
[----:B------:R-:W-:Y:S01]  /*15a0*/  LEA R66, P0, R20, UR6, 0x2 ;  /* 0x0000000614427c11 */ /* 0x000fe2000f8010ff */
[----:B------:R-:W-:Y:S02]  /*15b0*/  IMAD.MOV.U32 R62, RZ, RZ, -0x800001 ;  /* 0xff7fffffff3e7424 */ /* 0x000fe400078e00ff */
[----:B------:R-:W-:Y:S01]  /*15c0*/  VIADD R68, R38, UR4 ;  /* 0x0000000426447c36 */ /* 0x000fe20008000000 */
[----:B------:R-:W-:-:S09]  /*15d0*/  LEA.HI.X R65, R20, UR7, R65, 0x2, P0 ;  /* 0x0000000714417c11 */ /* 0x000fd200080f1441 */
.L_x_26184:
[----:B------:R-:W-:Y:S02]  /*15e0*/  IMAD.MOV.U32 R20, RZ, RZ, R66 ;  /* 0x000000ffff147224 */ /* 0x000fe400078e0042 */
[----:B------:R-:W-:-:S05]  /*15f0*/  IMAD.MOV.U32 R21, RZ, RZ, R65 ;  /* 0x000000ffff157224 */ /* 0x000fca00078e0041 */
        /* <DEDUP_REMOVED lines=14> */
[----:B------:R-:W-:-:S04]  /*16e0*/  IADD3.X R21, R22, R72, R41, P0, P1 ;  /* 0x0000004816157210 */ /* 0x000fc800007e2429 */
[----:B------:R-:W-:-:S06]  /*16f0*/  LEA.HI.X R39, R20, UR9, R21, 0x2, P2 ;  /* 0x0000000914277c11 */ /* 0x000fcc00090f1415 */
[----:B------:R-:W2:Y:S01]  /*1700*/  LDG.E.64.CONSTANT R38, desc[UR10][R38.64] ;  /* 0x0000000a26267981 */ /* 0x000ea2000c1e9b00 */
[----:B------:R-:W-:Y:S02]  /*1710*/  SHF.R.S32.HI R21, RZ, 0x1f, R61 ;  /* 0x0000001fff157819 */ /* 0x000fe4000001143d */
[----:B------:R-:W-:-:S05]  /*1720*/  IADD3 R41, P0, R61, R74, RZ ;  /* 0x0000004a3d297210 */ /* 0x000fca0007f1e0ff */
[----:B------:R-:W-:Y:S01]  /*1730*/  IMAD.X R42, R21, 0x1, R72, P0 ;  /* 0x00000001152a7824 */ /* 0x000fe200000e0648 */
[C---:B------:R-:W-:Y:S01]  /*1740*/  LEA R40, P0, R41.reuse, UR8, 0x2 ;  /* 0x0000000829287c11 */ /* 0x040fe2000f8010ff */
[----:B------:R-:W2:Y:S03]  /*1750*/  LDS.128 R20, [R2] ;  /* 0x0000000002147984 */ /* 0x000ea60000000c00 */
[----:B------:R-:W-:-:S06]  /*1760*/  LEA.HI.X R41, R41, UR9, R42, 0x2, P0 ;  /* 0x0000000929297c11 */ /* 0x000fcc00080f142a */
[----:B------:R-:W3:Y:S01]  /*1770*/  LDG.E.64.CONSTANT R40, desc[UR10][R40.64] ;  /* 0x0000000a28287981 */ /* 0x000ee2000c1e9b00 */
[----:B------:R-:W-:-:S05]  /*1780*/  VIADD R42, R63, 0x4 ;  /* 0x000000043f2a7836 */ /* 0x000fca0000000000 */
[----:B------:R-:W-:-:S05]  /*1790*/  LEA.HI R42, R42, R42, RZ, 0x1 ;  /* 0x0000002a2a2a7211 */ /* 0x000fca00078f08ff */
[----:B------:R-:W-:-:S05]  /*17a0*/  IMAD.SHL.U32 R42, R42, 0x20, RZ ;  /* 0x000000202a2a7824 */ /* 0x000fca00078e00ff */
[----:B------:R-:W-:Y:S01]  /*17b0*/  LOP3.LUT R73, R42, 0xffffffc0, RZ, 0xc0, !PT ;  /* 0xffffffc02a497812 */ /* 0x000fe200078ec0ff */
[----:B--2---:R-:W-:Y:S01]  /*17c0*/  FMUL.FTZ R43, R38, R22 ;  /* 0x00000016262b7220 */ /* 0x004fe20000410000 */
[----:B------:R-:W-:Y:S02]  /*17d0*/  FMUL.FTZ R42, R39, R23 ;  /* 0x00000017272a7220 */ /* 0x000fe40000410000 */
[--C-:B------:R-:W-:Y:S02]  /*17e0*/  SHF.R.S32.HI R38, RZ, 0x1f, R73.reuse ;  /* 0x0000001fff267819 */ /* 0x100fe40000011449 */
[----:B------:R-:W-:Y:S02]  /*17f0*/  IADD3 R22, P0, P1, R59, R74, R73 ;  /* 0x0000004a3b167210 */ /* 0x000fe4000791e049 */
[----:B------:R-:W-:-:S04]  /*1800*/  SHF.R.S32.HI R23, RZ, 0x1f, R59 ;  /* 0x0000001fff177819 */ /* 0x000fc8000001143b */
[----:B------:R-:W-:Y:S02]  /*1810*/  IADD3.X R23, R23, R72, R38, P0, P1 ;  /* 0x0000004817177210 */ /* 0x000fe400007e2426 */
[----:B------:R-:W-:-:S04]  /*1820*/  LEA R38, P0, R22, UR8, 0x2 ;  /* 0x0000000816267c11 */ /* 0x000fc8000f8010ff */
[----:B------:R-:W-:-:S06]  /*1830*/  LEA.HI.X R39, R22, UR9, R23, 0x2, P0 ;  /* 0x0000000916277c11 */ /* 0x000fcc00080f1417 */
[----:B------:R-:W2:Y:S01]  /*1840*/  LDG.E.64.CONSTANT R38, desc[UR10][R38.64] ;  /* 0x0000000a26267981 */ /* 0x000ea2000c1e9b00 */
[----:B---3--:R-:W-:Y:S01]  /*1850*/  FFMA.FTZ R43, R40, R20, R43 ;  /* 0x00000014282b7223 */ /* 0x008fe2000001002b */
[----:B------:R-:W-:Y:S02]  /*1860*/  FFMA.FTZ R42, R41, R21, R42 ;  /* 0x00000015292a7223 */ /* 0x000fe4000001002a */
[----:B------:R-:W2:Y:S02]  /*1870*/  LDS.128 R20, [R2+0x10] ;  /* 0x0000100002147984 */ /* 0x000ea40000000c00 */
[----:B--2---:R-:W-:Y:S01]  /*1880*/  FFMA.FTZ R43, R38, R20, R43 ;  /* 0x00000014262b7223 */ /* 0x004fe2000001002b */
        /* <DEDUP_REMOVED lines=11> */
[----:B------:R-:W-:Y:S02]  /*1940*/  VIADD R20, R63, 0x8 ;  /* 0x000000083f147836 */ /* 0x000fe40000000000 */
[----:B------:R-:W-:-:S03]  /*1950*/  FFMA.FTZ R42, R39, R21, R42 ;  /* 0x00000015272a7223 */ /* 0x000fc6000001002a */
        /* <DEDUP_REMOVED lines=8> */
[----:B--2---:R-:W-:Y:S01]  /*19e0*/  FFMA.FTZ R43, R40, R22, R43 ;  /* 0x00000016282b7223 */ /* 0x004fe2000001002b */
[----:B------:R-:W-:Y:S02]  /*19f0*/  FFMA.FTZ R42, R41, R23, R42 ;  /* 0x00000017292a7223 */ /* 0x000fe4000001002a */
[----:B------:R-:W3:Y:S02]  /*1a00*/  LDS.128 R20, [R2+0x20] ;  /* 0x0000200002147984 */ /* 0x000ee40000000c00 */
[----:B---3--:R-:W-:Y:S01]  /*1a10*/  FFMA.FTZ R43, R38, R20, R43 ;  /* 0x00000014262b7223 */ /* 0x008fe2000001002b */
        /* <DEDUP_REMOVED lines=51> */
[----:B------:R-:W-:Y:S01]  /*1d50*/  IADD3 R20, P0, P1, R50, R74, R49 ;  /* 0x0000004a32147210 */ /* 0x000fe2000791e031 */
[----:B------:R-:W-:-:S03]  /*1d60*/  FFMA.FTZ R42, R39, R21, R42 ;  /* 0x00000015272a7223 */ /* 0x000fc6000001002a */
        /* <DEDUP_REMOVED lines=29> */
[-C--:B------:R-:W-:Y:S02]  /*1f40*/  IADD3 R21, P0, P1, R36, R74.reuse, R35 ;  /* 0x0000004a24157210 */ /* 0x080fe4000791e023 */
[----:B------:R-:W-:Y:S02]  /*1f50*/  IADD3 R74, P3, P4, R34, R74, R33 ;  /* 0x0000004a224a7210 */ /* 0x000fe40007c7e021 */
[----:B------:R-:W-:Y:S02]  /*1f60*/  LEA R38, P2, R21, UR8, 0x2 ;  /* 0x0000000815267c11 */ /* 0x000fe4000f8410ff */
[----:B------:R-:W-:-:S04]  /*1f70*/  IADD3.X R40, R15, R72, R8, P0, P1 ;  /* 0x000000480f287210 */ /* 0x000fc800007e2408 */
[----:B------:R-:W-:Y:S02]  /*1f80*/  LEA.HI.X R39, R21, UR9, R40, 0x2, P2 ;  /* 0x0000000915277c11 */ /* 0x000fe400090f1428 */
[----:B------:R-:W-:Y:S02]  /*1f90*/  IADD3.X R21, R18, R72, R9, P3, P4 ;  /* 0x0000004812157210 */ /* 0x000fe40001fe8409 */
[C---:B------:R-:W-:Y:S02]  /*1fa0*/  LEA R40, P0, R74.reuse, UR8, 0x2 ;  /* 0x000000084a287c11 */ /* 0x040fe4000f8010ff */
[----:B------:R-:W3:Y:S02]  /*1fb0*/  LDG.E.64.CONSTANT R38, desc[UR10][R38.64] ;  /* 0x0000000a26267981 */ /* 0x000ee4000c1e9b00 */
[----:B------:R-:W-:-:S06]  /*1fc0*/  LEA.HI.X R41, R74, UR9, R21, 0x2, P0 ;  /* 0x000000094a297c11 */ /* 0x000fcc00080f1415 */
[----:B------:R-:W4:Y:S01]  /*1fd0*/  LDG.E.64.CONSTANT R40, desc[UR10][R40.64] ;  /* 0x0000000a28287981 */ /* 0x000f22000c1e9b00 */
[----:B------:R-:W-:Y:S01]  /*1fe0*/  UMOV UR4, 0xffffffff ;  /* 0xffffffff00047882 */ /* 0x000fe20000000000 */
[----:B--2---:R-:W-:Y:S01]  /*1ff0*/  FFMA.FTZ R73, R42, R22, R73 ;  /* 0x000000162a497223 */ /* 0x004fe20000010049 */
[----:B------:R-:W-:Y:S02]  /*2000*/  FFMA.FTZ R42, R43, R23, R20 ;  /* 0x000000172b2a7223 */ /* 0x000fe40000010014 */
[----:B------:R-:W3:Y:S02]  /*2010*/  LDS.128 R20, [R2+0x70] ;  /* 0x0000700002147984 */ /* 0x000ee40000000c00 */
[----:B---3--:R-:W-:Y:S01]  /*2020*/  FFMA.FTZ R73, R38, R20, R73 ;  /* 0x0000001426497223 */ /* 0x008fe20000010049 */
[----:B------:R-:W-:-:S03]  /*2030*/  FFMA.FTZ R42, R39, R21, R42 ;  /* 0x00000015272a7223 */ /* 0x000fc6000001002a */
[----:B----4-:R-:W-:Y:S01]  /*2040*/  FFMA.FTZ R22, R40, R22, R73 ;  /* 0x0000001628167223 */ /* 0x010fe20000010049 */
[----:B------:R-:W-:-:S04]  /*2050*/  FFMA.FTZ R23, R41, R23, R42 ;  /* 0x0000001729177223 */ /* 0x000fc8000001002a */
[----:B------:R-:W-:Y:S01]  /*2060*/  FADD.FTZ R23, R22, R23 ;  /* 0x0000001716177221 */ /* 0x000fe20000010000 */
[----:B------:R-:W-:Y:S06]  /*2070*/  BRA.DIV UR4, `(.L_x_26181) ;  /* 0x0000004204f07947 */ /* 0x000fec000b800000 */
[----:B------:R0:W1:Y:S02]  /*2080*/  SHFL.BFLY PT, R20, R23, 0x1, 0x1f ;  /* 0x0c201f0017147f89 */ /* 0x00006400000e0000 */
.L_x_26220:
[----:B------:R-:W-:Y:S01]  /*2090*/  ISETP.NE.AND P0, PT, R63, RZ, PT ;  /* 0x000000ff3f00720c */ /* 0x000fe20003f05270 */
[----:B------:R-:W-:Y:S02]  /*20a0*/  VIADD R67, R67, 0x4 ;  /* 0x0000000443437836 */ /* 0x000fe40000000000 */
[----:B-1----:R-:W-:Y:S01]  /*20b0*/  FADD.FTZ R20, R23, R20 ;  /* 0x0000001417147221 */ /* 0x002fe20000010000 */
[----:B------:R-:W-:Y:S02]  /*20c0*/  BSSY B1, `(.L_x_26182) ;  /* 0x0000008000017945 */ /* 0x000fe40003800000 */
[----:B------:R-:W-:Y:S01]  /*20d0*/  ISETP.GE.AND P1, PT, R67, R32, PT ;  /* 0x000000204300720c */ /* 0x000fe20003f26270 */
[----:B0-----:R-:W-:-:S06]  /*20e0*/  FFMA.FTZ R23, R20, UR12, RZ ;  /* 0x0000000c14177c23 */ /* 0x001fcc00080100ff */
[----:B------:R-:W-:Y:S06]  /*20f0*/  @P0 BRA `(.L_x_26183) ;  /* 0x0000000000100947 */ /* 0x000fec0003800000 */
[----:B------:R-:W-:-:S04]  /*2100*/  ISETP.GE.AND P0, PT, R69, R64, PT ;  /* 0x000000404500720c */ /* 0x000fc80003f06270 */
[----:B------:R-:W-:-:S05]  /*2110*/  FSEL R21, R23, RZ, !P0 ;  /* 0x000000ff17157208 */ /* 0x000fca0004000000 */
[----:B------:R0:W-:Y:S04]  /*2120*/  STS [R68], R21 ;  /* 0x0000001544007388 */ /* 0x0001e80000000800 */
[----:B------:R-:W-:-:S07]  /*2130*/  @!P0 FMNMX.FTZ R62, R62, R23, !PT ;  /* 0x000000173e3e8209 */ /* 0x000fce0007810000 */
.L_x_26183:
[----:B------:R-:W-:Y:S05]  /*2140*/  BSYNC B1 ;  /* 0x0000000000017941 */ /* 0x000fea0003800000 */
.L_x_26182:
[----:B------:R-:W-:Y:S01]  /*2150*/  IADD3 R66, P0, R66, 0x10, RZ ;  /* 0x0000001042427810 */ /* 0x000fe20007f1e0ff */
[----:B0-----:R-:W-:Y:S02]  /*2160*/  VIADD R68, R68, 0x100 ;  /* 0x0000010044447836 */ /* 0x001fe40000000000 */
[----:B------:R-:W-:Y:S02]  /*2170*/  VIADD R69, R69, 0x40 ;  /* 0x0000004045457836 */ /* 0x000fe40000000000 */
[----:B------:R-:W-:Y:S01]  /*2180*/  IMAD.X R65, RZ, RZ, R65, P0 ;  /* 0x000000ffff417224 */ /* 0x000fe200000e0641 */
[----:B------:R-:W-:Y:S07]  /*2190*/  @!P1 BRA `(.L_x_26184) ;  /* 0xfffffff400109947 */ /* 0x000fee000383ffff */
[----:B------:R-:W-:Y:S05]  /*21a0*/  BRA `(.L_x_26179) ;  /* 0x0000000c003c7947 */ /* 0x000fea0003800000 */
.L_x_26180:
[----:B------:R-:W0:Y:S01]  /*21b0*/  S2R R21, SR_TID.X ;  /* 0x0000000000157919 */ /* 0x000e220000002100 */
[----:B------:R-:W-:Y:S01]  /*21c0*/  UIADD3 UR4, UR4, 0x120, URZ ;  /* 0x0000012004047890 */ /* 0x000fe2000fffe03f */
[----:B------:R-:W-:Y:S01]  /*21d0*/  IMAD.MOV.U32 R62, RZ, RZ, -0x800001 ;  /* 0xff7fffffff3e7424 */ /* 0x000fe200078e00ff */
[----:B------:R-:W-:Y:S02]  /*21e0*/  ULDC.64 UR6, c[0x0][0x238] ;  /* 0x00008e0000067ab9 */ /* 0x000fe40000000a00 */
[----:B------:R-:W-:Y:S01]  /*21f0*/  ULEA UR4, UR5, UR4, 0x18 ;  /* 0x0000000405047291 */ /* 0x000fe2000f8ec03f */
[----:B0-----:R-:W-:-:S04]  /*2200*/  SHF.R.S32.HI R42, RZ, 0x1f, R21 ;  /* 0x0000001fff2a7819 */ /* 0x001fc80000011415 */
[----:B------:R-:W-:-:S04]  /*2210*/  LEA.HI R42, R42, R21, RZ, 0x5 ;  /* 0x000000152a2a7211 */ /* 0x000fc800078f28ff */
[----:B------:R-:W-:-:S04]  /*2220*/  SHF.R.S32.HI R65, RZ, 0x5, R42 ;  /* 0x00000005ff417819 */ /* 0x000fc8000001142a */
[C---:B------:R-:W-:Y:S01]  /*2230*/  IADD3 R20, P0, R65.reuse, R20, RZ ;  /* 0x0000001441147210 */ /* 0x040fe20007f1e0ff */
[C---:B------:R-:W-:Y:S02]  /*2240*/  IMAD R67, R65.reuse, 0x10, R22 ;  /* 0x0000001041437824 */ /* 0x040fe400078e0216 */
[C---:B------:R-:W-:Y:S01]  /*2250*/  IMAD R38, R65.reuse, 0x40, R38 ;  /* 0x0000004041267824 */ /* 0x040fe200078e0226 */
[----:B------:R-:W-:Y:S02]  /*2260*/  LEA.HI.X.SX32 R43, R65, R40, 0x1, P0 ;  /* 0x00000028412b7211 */ /* 0x000fe400000f0eff */
[----:B------:R-:W-:Y:S01]  /*2270*/  LEA R42, P0, R20, UR6, 0x2 ;  /* 0x00000006142a7c11 */ /* 0x000fe2000f8010ff */
[----:B------:R-:W-:Y:S01]  /*2280*/  VIADD R68, R38, UR4 ;  /* 0x0000000426447c36 */ /* 0x000fe20008000000 */
[----:B------:R-:W-:Y:S02]  /*2290*/  IADD3 R66, -R64, 0x1, R67 ;  /* 0x0000000140427810 */ /* 0x000fe40007ffe143 */
[----:B------:R-:W-:-:S09]  /*22a0*/  LEA.HI.X R43, R20, UR7, R43, 0x2, P0 ;  /* 0x00000007142b7c11 */ /* 0x000fd200080f142b */
.L_x_26188:
[----:B------:R-:W2:Y:S01]  /*22b0*/  LDG.E.CONSTANT R20, desc[UR10][R42.64] ;  /* 0x0000000a2a147981 */ /* 0x000ea2000c1e9900 */
[----:B------:R-:W-:Y:S02]  /*22c0*/  VIADD R21, R63, 0x2 ;  /* 0x000000023f157836 */ /* 0x000fe40000000000 */
[----:B------:R-:W-:Y:S02]  /*22d0*/  IMAD.MOV.U32 R74, RZ, RZ, R70 ;  /* 0x000000ffff4a7224 */ /* 0x000fe400078e0046 */
        /* <DEDUP_REMOVED lines=23> */
[----:B--2---:R-:W-:-:S04]  /*2450*/  FMUL.FTZ R73, R38, R22 ;  /* 0x0000001626497220 */ /* 0x004fc80000410000 */
[----:B---3--:R-:W-:Y:S01]  /*2460*/  FFMA.FTZ R73, R40, R20, R73 ;  /* 0x0000001428497223 */ /* 0x008fe20000010049 */
[----:B------:R-:W-:-:S05]  /*2470*/  VIADD R20, R63, 0x4 ;  /* 0x000000043f147836 */ /* 0x000fca0000000000 */
[----:B------:R-:W-:-:S05]  /*2480*/  LEA.HI R20, R20, R20, RZ, 0x1 ;  /* 0x0000001414147211 */ /* 0x000fca00078f08ff */
[----:B------:R-:W-:-:S05]  /*2490*/  IMAD.SHL.U32 R20, R20, 0x20, RZ ;  /* 0x0000002014147824 */ /* 0x000fca00078e00ff */
[----:B------:R-:W-:Y:S01]  /*24a0*/  LOP3.LUT R22, R20, 0xffffffc0, RZ, 0xc0, !PT ;  /* 0xffffffc014167812 */ /* 0x000fe200078ec0ff */
[----:B------:R-:W-:Y:S01]  /*24b0*/  FMUL.FTZ R20, R39, R23 ;  /* 0x0000001727147220 */ /* 0x000fe20000410000 */
[----:B------:R-:W-:Y:S02]  /*24c0*/  SHF.R.S32.HI R23, RZ, 0x1f, R59 ;  /* 0x0000001fff177819 */ /* 0x000fe4000001143b */
        /* <DEDUP_REMOVED lines=9> */
[----:B------:R-:W-:-:S05]  /*2560*/  VIADD R20, R63, 0x6 ;  /* 0x000000063f147836 */ /* 0x000fca0000000000 */
[----:B------:R-:W-:Y:S01]  /*2570*/  LEA.HI R20, R20, R20, RZ, 0x1 ;  /* 0x0000001414147211 */ /* 0x000fe200078f08ff */
[----:B------:R-:W-:-:S04]  /*2580*/  FFMA.FTZ R40, R39, R21, R40 ;  /* 0x0000001527287223 */ /* 0x000fc80000010028 */
        /* <DEDUP_REMOVED lines=8> */
[----:B------:R-:W2:Y:S02]  /*2610*/  LDG.E.64.CONSTANT R20, desc[UR10][R20.64] ;  /* 0x0000000a14147981 */ /* 0x000ea4000c1e9b00 */
[----:B--2---:R-:W-:Y:S01]  /*2620*/  FFMA.FTZ R41, R20, R22, R41 ;  /* 0x0000001614297223 */ /* 0x004fe20000010029 */
        /* <DEDUP_REMOVED lines=16> */
[----:B------:R-:W-:-:S04]  /*2730*/  LOP3.LUT R21, R20, 0xffffffc0, RZ, 0xc0, !PT ;  /* 0xffffffc014157812 */ /* 0x000fc800078ec0ff */
[----:B------:R-:W-:-:S04]  /*2740*/  IADD3 R21, P0, P1, R56, R74, R21 ;  /* 0x0000004a38157210 */ /* 0x000fc8000791e015 */
[----:B------:R-:W-:Y:S02]  /*2750*/  LEA R20, P2, R21, UR16, 0x2 ;  /* 0x0000001015147c11 */ /* 0x000fe4000f8410ff */
[----:B------:R-:W-:-:S04]  /*2760*/  IADD3.X R38, R27, R72, R28, P0, P1 ;  /* 0x000000481b267210 */ /* 0x000fc800007e241c */
        /* <DEDUP_REMOVED lines=81> */
[----:B------:R-:W2:Y:S01]  /*2c80*/  LDS.128 R20, [R2+0x70] ;  /* 0x0000700002147984 */ /* 0x000ea20000000c00 */
[----:B------:R-:W-:Y:S01]  /*2c90*/  IADD3 R74, P0, P1, R34, R74, R33 ;  /* 0x0000004a224a7210 */ /* 0x000fe2000791e021 */
[----:B--2---:R-:W-:-:S03]  /*2ca0*/  FFMA.FTZ R73, R38, R20, R41 ;  /* 0x0000001426497223 */ /* 0x004fc60000010029 */
[----:B------:R-:W-:Y:S02]  /*2cb0*/  IADD3.X R41, R18, R72, R9, P0, P1 ;  /* 0x0000004812297210 */ /* 0x000fe400007e2409 */
[----:B------:R-:W-:-:S04]  /*2cc0*/  LEA R40, P0, R74, UR16, 0x2 ;  /* 0x000000104a287c11 */ /* 0x000fc8000f8010ff */
        /* <DEDUP_REMOVED lines=9> */
.L_x_26223:
[----:B------:R-:W-:Y:S01]  /*2d60*/  ISETP.NE.AND P0, PT, R63, RZ, PT ;  /* 0x000000ff3f00720c */ /* 0x000fe20003f05270 */
[----:B-1----:R-:W-:Y:S01]  /*2d70*/  FADD.FTZ R20, R23, R20 ;  /* 0x0000001417147221 */ /* 0x002fe20000010000 */
[----:B------:R-:W-:Y:S01]  /*2d80*/  VIADD R65, R65, 0x4 ;  /* 0x0000000441417836 */ /* 0x000fe20000000000 */
[----:B------:R-:W-:Y:S01]  /*2d90*/  I2FP.F32.S32 R21, R66 ;  /* 0x0000004200157245 */ /* 0x000fe20000201400 */
[----:B------:R-:W-:Y:S01]  /*2da0*/  BSSY B1, `(.L_x_26186) ;  /* 0x0000009000017945 */ /* 0x000fe20003800000 */
[----:B------:R-:W-:Y:S02]  /*2db0*/  FMUL.FTZ R20, R20, UR15 ;  /* 0x0000000f14147c20 */ /* 0x000fe40008410000 */
[----:B------:R-:W-:Y:S02]  /*2dc0*/  ISETP.GE.AND P1, PT, R65, R32, PT ;  /* 0x000000204100720c */ /* 0x000fe40003f26270 */
[----:B0-----:R-:W-:-:S04]  /*2dd0*/  FFMA.FTZ R23, R21, R69, R20 ;  /* 0x0000004515177223 */ /* 0x001fc80000010014 */
[----:B------:R-:W-:Y:S07]  /*2de0*/  @P0 BRA `(.L_x_26187) ;  /* 0x0000000000100947 */ /* 0x000fee0003800000 */
[----:B------:R-:W-:-:S04]  /*2df0*/  ISETP.GE.AND P0, PT, R67, R64, PT ;  /* 0x000000404300720c */ /* 0x000fc80003f06270 */
[----:B------:R-:W-:-:S05]  /*2e00*/  FSEL R21, R23, RZ, !P0 ;  /* 0x000000ff17157208 */ /* 0x000fca0004000000 */
[----:B------:R0:W-:Y:S04]  /*2e10*/  STS [R68], R21 ;  /* 0x0000001544007388 */ /* 0x0001e80000000800 */
[----:B------:R-:W-:-:S07]  /*2e20*/  @!P0 FMNMX.FTZ R62, R62, R23, !PT ;  /* 0x000000173e3e8209 */ /* 0x000fce0007810000 */
.L_x_26187:
[----:B------:R-:W-:Y:S05]  /*2e30*/  BSYNC B1 ;  /* 0x0000000000017941 */ /* 0x000fea0003800000 */
.L_x_26186:
[----:B------:R-:W-:Y:S01]  /*2e40*/  IADD3 R42, P0, R42, 0x10, RZ ;  /* 0x000000102a2a7810 */ /* 0x000fe20007f1e0ff */
[----:B------:R-:W-:Y:S01]  /*2e50*/  VIADD R67, R67, 0x40 ;  /* 0x0000004043437836 */ /* 0x000fe20000000000 */
[----:B0-----:R-:W-:Y:S01]  /*2e60*/  IADD3 R68, R68, 0x100, RZ ;  /* 0x0000010044447810 */ /* 0x001fe20007ffe0ff */
[----:B------:R-:W-:Y:S02]  /*2e70*/  VIADD R66, R66, 0x40 ;  /* 0x0000004042427836 */ /* 0x000fe40000000000 */
[----:B------:R-:W-:Y:S01]  /*2e80*/  IMAD.X R43, RZ, RZ, R43, P0 ;  /* 0x000000ffff2b7224 */ /* 0x000fe200000e062b */
[----:B------:R-:W-:Y:S07]  /*2e90*/  @!P1 BRA `(.L_x_26188) ;  /* 0xfffffff400049947 */ /* 0x000fee000383ffff */
.L_x_26179:
[----:B------:R-:W-:Y:S05]  /*2ea0*/  BSYNC B0 ;  /* 0x0000000000007941 */ /* 0x000fea0003800000 */
.L_x_26178:
        /* <DEDUP_REMOVED lines=15> */
.L_x_26229:
        /* <DEDUP_REMOVED lines=16> */
[----:B-1----:R-:W-:Y:S01]  /*30a0*/  @!P0 LEA R3, R3, R2, 0x18 ;  /* 0x0000000203038211 */ /* 0x002fe200078ec0ff */
[----:B------:R-:W-:-:S04]  /*30b0*/  VIADD R2, R64, 0xf ;  /* 0x0000000f40027836 */ /* 0x000fc80000000000 */
[----:B0-----:R-:W-:Y:S01]  /*30c0*/  @!P0 IMAD R5, R34, 0x4, R3 ;  /* 0x0000000422058824 */ /* 0x001fe200078e0203 */
[----:B------:R-:W-:-:S04]  /*30d0*/  SHF.R.S32.HI R7, RZ, 0x1f, R2 ;  /* 0x0000001fff077819 */ /* 0x000fc80000011402 */
[----:B------:R0:W1:Y:S01]  /*30e0*/  @!P0 LDS R4, [R5] ;  /* 0x0000000005048984 */ /* 0x0000620000000800 */
[----:B------:R-:W-:-:S04]  /*30f0*/  LEA.HI R7, R7, R2, RZ, 0x4 ;  /* 0x0000000207077211 */ /* 0x000fc800078f20ff */
[----:B------:R-:W-:Y:S01]  /*3100*/  LOP3.LUT R7, R7, 0xfffffff0, RZ, 0xc0, !PT ;  /* 0xfffffff007077812 */ /* 0x000fe200078ec0ff */
[----:B0-----:R-:W-:-:S03]  /*3110*/  IMAD.MOV.U32 R5, RZ, RZ, RZ ;  /* 0x000000ffff057224 */ /* 0x001fc600078e00ff */
        /* <DEDUP_REMOVED lines=24> */
.L_x_26194:
        /* <DEDUP_REMOVED lines=11> */
.L_x_26193:
[----:B------:R-:W-:Y:S05]  /*3350*/  BSYNC B1 ;  /* 0x0000000000017941 */ /* 0x000fea0003800000 */
.L_x_26192:
        /* <DEDUP_REMOVED lines=14> */
.L_x_26197:
        /* <DEDUP_REMOVED lines=100> */
.L_x_26196:
[----:B------:R-:W-:Y:S05]  /*3a80*/  BSYNC B1 ;  /* 0x0000000000017941 */ /* 0x000fea0003800000 */
.L_x_26195:
        /* <DEDUP_REMOVED lines=55> */
.L_x_26199:
[----:B------:R-:W-:Y:S05]  /*3e00*/  BSYNC B1 ;  /* 0x0000000000017941 */ /* 0x000fea0003800000 */
.L_x_26198:
        /* <DEDUP_REMOVED lines=26> */
.L_x_26191:
[----:B------:R-:W-:Y:S05]  /*3fb0*/  BSYNC B0 ;  /* 0x0000000000007941 */ /* 0x000fea0003800000 */
.L_x_26190:
        /* <DEDUP_REMOVED lines=51> */
.L_x_26204:
        /* <DEDUP_REMOVED lines=8> */
.L_x_26203:
[----:B------:R-:W-:Y:S05]  /*4370*/  BSYNC B1 ;  /* 0x0000000000017941 */ /* 0x000fea0003800000 */
.L_x_26202:
        /* <DEDUP_REMOVED lines=14> */
.L_x_26207:
        /* <DEDUP_REMOVED lines=52> */
.L_x_26206:
[----:B------:R-:W-:Y:S05]  /*47a0*/  BSYNC B1 ;  /* 0x0000000000017941 */ /* 0x000fea0003800000 */
.L_x_26205:
        /* <DEDUP_REMOVED lines=31> */
.L_x_26209:
[----:B------:R-:W-:Y:S05]  /*49a0*/  BSYNC B1 ;  /* 0x0000000000017941 */ /* 0x000fea0003800000 */
.L_x_26208:
        /* <DEDUP_REMOVED lines=14> */
.L_x_26201:
[----:B------:R-:W-:Y:S05]  /*4a90*/  BSYNC B0 ;  /* 0x0000000000007941 */ /* 0x000fea0003800000 */
.L_x_26200:
        /* <DEDUP_REMOVED lines=10> */
[----:B------:R-:W-:Y:S02]  /*4b40*/  IMAD.MOV.U32 R51, RZ, RZ, RZ ;  /* 0x000000ffff337224 */ /* 0x000fe400078e00ff */
[----:B------:R-:W-:Y:S01]  /*4b50*/  IMAD.MOV.U32 R53, RZ, RZ, RZ ;  /* 0x000000ffff357224 */ /* 0x000fe200078e00ff */
[----:B------:R-:W-:Y:S06]  /*4b60*/  BRA `(.L_x_26212) ;  /* 0x0000000c006c7947 */ /* 0x000fec0003800000 */
.L_x_26211:
[----:B------:R-:W2:Y:S01]  /*4b70*/  S2UR UR4, SR_CTAID.Y ;  /* 0x00000000000479c3 */ /* 0x000ea20000002600 */
[----:B-1----:R-:W-:Y:S01]  /*4b80*/  SHF.R.S32.HI R3, RZ, 0x1f, R35 ;  /* 0x0000001fff037819 */ /* 0x002fe20000011423 */
[----:B------:R-:W-:Y:S01]  /*4b90*/  ULDC.64 UR8, c[0x0][0x238] ;  /* 0x00008e0000087ab9 */ /* 0x000fe20000000a00 */
[----:B------:R-:W-:Y:S01]  /*4ba0*/  LOP3.LUT R50, RZ, R32, RZ, 0x33, !PT ;  /* 0x00000020ff327212 */ /* 0x000fe200078e33ff */
[----:B------:R-:W-:Y:S01]  /*4bb0*/  IMAD.MOV.U32 R44, RZ, RZ, RZ ;  /* 0x000000ffff2c7224 */ /* 0x000fe200078e00ff */
[----:B------:R-:W-:Y:S01]  /*4bc0*/  CS2R R46, SRZ ;  /* 0x00000000002e7805 */ /* 0x000fe2000001ff00 */
[----:B------:R-:W-:Y:S01]  /*4bd0*/  IMAD.MOV.U32 R48, RZ, RZ, RZ ;  /* 0x000000ffff307224 */ /* 0x000fe200078e00ff */
[----:B------:R-:W-:Y:S01]  /*4be0*/  CS2R R54, SRZ ;  /* 0x0000000000367805 */ /* 0x000fe2000001ff00 */
[----:B------:R-:W2:Y:S01]  /*4bf0*/  LDC R2, c[0x0][0x248] ;  /* 0x00009200ff027b82 */ /* 0x000ea20000000800 */
[----:B------:R-:W-:Y:S02]  /*4c00*/  IMAD.MOV.U32 R51, RZ, RZ, RZ ;  /* 0x000000ffff337224 */ /* 0x000fe400078e00ff */
[----:B------:R-:W-:-:S02]  /*4c10*/  IMAD.MOV.U32 R53, RZ, RZ, RZ ;  /* 0x000000ffff357224 */ /* 0x000fc400078e00ff */
[----:B------:R-:W-:-:S03]  /*4c20*/  IMAD.MOV.U32 R45, RZ, RZ, R35 ;  /* 0x000000ffff2d7224 */ /* 0x000fc600078e0023 */
[----:B------:R-:W1:Y:S08]  /*4c30*/  S2UR UR5, SR_CgaCtaId ;  /* 0x00000000000579c3 */ /* 0x000e700000008800 */
[----:B------:R-:W3:Y:S01]  /*4c40*/  LDC R56, c[0x0][0x25c] ;  /* 0x00009700ff387b82 */ /* 0x000ee20000000800 */
[----:B--2---:R-:W-:Y:S01]  /*4c50*/  IMAD R2, R2, UR4, RZ ;  /* 0x0000000402027c24 */ /* 0x004fe2000f8e02ff */
        /* <DEDUP_REMOVED lines=13> */
[----:B---3--:R-:W-:-:S03]  /*4d30*/  SHF.R.S32.HI R56, RZ, 0x1f, R56 ;  /* 0x0000001fff387819 */ /* 0x008fc60000011438 */
[----:B0-----:R-:W-:Y:S01]  /*4d40*/  IMAD.IADD R4, R34, 0x1, -R5 ;  /* 0x0000000122047824 */ /* 0x001fe200078e0a05 */
[----:B------:R-:W-:-:S03]  /*4d50*/  LOP3.LUT R3, R3, 0xfffffff0, RZ, 0xc0, !PT ;  /* 0xfffffff003037812 */ /* 0x000fc600078ec0ff */
[----:B------:R-:W-:Y:S02]  /*4d60*/  IMAD.SHL.U32 R6, R4, 0x4, RZ ;  /* 0x0000000404067824 */ /* 0x000fe400078e00ff */
[C---:B------:R-:W-:Y:S02]  /*4d70*/  IMAD R0, R35.reuse, 0x4, R4 ;  /* 0x0000000423007824 */ /* 0x040fe400078e0204 */
[----:B------:R-:W-:Y:S01]  /*4d80*/  IMAD.IADD R59, R6, 0x1, R3 ;  /* 0x00000001063b7824 */ /* 0x000fe200078e0203 */
[----:B------:R-:W-:Y:S01]  /*4d90*/  SHF.R.S32.HI R3, RZ, 0x1f, R2 ;  /* 0x0000001fff037819 */ /* 0x000fe20000011402 */
[----:B------:R-:W-:Y:S01]  /*4da0*/  IMAD R6, R35, 0x10, R6 ;  /* 0x0000001023067824 */ /* 0x000fe200078e0206 */
[----:B------:R-:W-:Y:S01]  /*4db0*/  LEA R0, R0, UR4, 0x4 ;  /* 0x0000000400007c11 */ /* 0x000fe2000f8e20ff */
[C---:B------:R-:W-:Y:S01]  /*4dc0*/  VIADD R63, R59.reuse, 0x100 ;  /* 0x000001003b3f7836 */ /* 0x040fe20000000000 */
[----:B------:R-:W-:Y:S01]  /*4dd0*/  IADD3 R65, R59, 0x180, RZ ;  /* 0x000001803b417810 */ /* 0x000fe20007ffe0ff */
[----:B------:R-:W-:-:S02]  /*4de0*/  VIADD R57, R6, 0x3 ;  /* 0x0000000306397836 */ /* 0x000fc40000000000 */
[C---:B------:R-:W-:Y:S02]  /*4df0*/  VIADD R67, R59.reuse, 0x200 ;  /* 0x000002003b437836 */ /* 0x040fe40000000000 */
[C---:B-----5:R-:W-:Y:S02]  /*4e00*/  VIADD R69, R59.reuse, 0x280 ;  /* 0x000002803b457836 */ /* 0x060fe40000000000 */
[C---:B------:R-:W-:Y:S02]  /*4e10*/  VIADD R71, R59.reuse, 0x300 ;  /* 0x000003003b477836 */ /* 0x040fe40000000000 */
[----:B------:R-:W-:-:S07]  /*4e20*/  VIADD R61, R59, 0x380 ;  /* 0x000003803b3d7836 */ /* 0x000fce0000000000 */
.L_x_26213:
        /* <DEDUP_REMOVED lines=24> */
[----:B------:R-:W5:Y:S01]  /*4fb0*/  LDG.E.128.CONSTANT R16, desc[UR10][R16.64] ;  /* 0x0000000a10107981 */ /* 0x000f62000c1e9d00 */
[----:B------:R-:W-:Y:S02]  /*4fc0*/  LEA R20, P1, R21, UR6, 0x2 ;  /* 0x0000000615147c11 */ /* 0x000fe4000f8210ff */
[----:B0-----:R-:W-:Y:S02]  /*4fd0*/  LEA.HI.X.SX32 R22, R67, R38, 0x1, P0 ;  /* 0x0000002643167211 */ /* 0x001fe400000f0eff */
        /* <DEDUP_REMOVED lines=9> */
[----:B------:R-:W-:Y:S01]  /*5070*/  IADD3 R28, P0, R61, R28, RZ ;  /* 0x0000001c3d1c7210 */ /* 0x000fe20007f1e0ff */
[----:B------:R-:W5:Y:S01]  /*5080*/  LDG.E.128.CONSTANT R24, desc[UR10][R24.64] ;  /* 0x0000000a18187981 */ /* 0x000f62000c1e9d00 */
[----:B------:R-:W-:-:S02]  /*5090*/  LEA.HI.X R31, R29, UR7, R36, 0x2, P1 ;  /* 0x000000071d1f7c11 */ /* 0x000fc400088f1424 */
[----:B------:R-:W-:Y:S02]  /*50a0*/  LEA R36, P1, R28, UR6, 0x2 ;  /* 0x000000061c247c11 */ /* 0x000fe4000f8210ff */
[----:B------:R-:W-:-:S04]  /*50b0*/  LEA.HI.X.SX32 R29, R61, R38, 0x1, P0 ;  /* 0x000000263d1d7211 */ /* 0x000fc800000f0eff */
[----:B------:R-:W-:Y:S02]  /*50c0*/  LEA.HI.X R37, R28, UR7, R29, 0x2, P1 ;  /* 0x000000071c257c11 */ /* 0x000fe400088f141d */
[----:B------:R-:W5:Y:S04]  /*50d0*/  LDG.E.128.CONSTANT R28, desc[UR10][R30.64] ;  /* 0x0000000a1e1c7981 */ /* 0x000f68000c1e9d00 */
[----:B------:R-:W5:Y:S01]  /*50e0*/  LDG.E.128.CONSTANT R36, desc[UR10][R36.64] ;  /* 0x0000000a24247981 */ /* 0x000f62000c1e9d00 */
[----:B------:R-:W-:-:S05]  /*50f0*/  IMAD.IADD R40, R50, 0x1, R45 ;  /* 0x0000000132287824 */ /* 0x000fca00078e022d */
[----:B------:R-:W-:-:S13]  /*5100*/  ISETP.NE.AND P0, PT, R40, -0x2, PT ;  /* 0xfffffffe2800780c */ /* 0x000fda0003f05270 */
[C---:B------:R-:W-:Y:S02]  /*5110*/  @!P0 VIADD R41, R57.reuse, 0xfffffffd ;  /* 0xfffffffd39298836 */ /* 0x040fe40000000000 */
[----:B------:R-:W-:-:S03]  /*5120*/  @!P0 VIADD R73, R57, 0xffffffff ;  /* 0xffffffff39498836 */ /* 0x000fc60000000000 */
[-C--:B------:R-:W-:Y:S01]  /*5130*/  @!P0 ISETP.GE.AND P2, PT, R41, R64.reuse, PT ;  /* 0x000000402900820c */ /* 0x080fe20003f46270 */
[----:B------:R-:W-:Y:S01]  /*5140*/  @!P0 VIADD R43, R57, 0xfffffffe ;  /* 0xfffffffe392b8836 */ /* 0x000fe20000000000 */
[-C--:B------:R-:W-:Y:S02]  /*5150*/  @!P0 ISETP.GE.AND P5, PT, R41, R64.reuse, PT ;  /* 0x000000402900820c */ /* 0x080fe40003fa6270 */
[-C--:B------:R-:W-:Y:S02]  /*5160*/  @!P0 ISETP.GE.AND P6, PT, R73, R64.reuse, PT ;  /* 0x000000404900820c */ /* 0x080fe40003fc6270 */
[CC--:B------:R-:W-:Y:S02]  /*5170*/  @!P0 ISETP.GE.AND P4, PT, R43.reuse, R64.reuse, PT ;  /* 0x000000402b00820c */ /* 0x0c0fe40003f86270 */
[-C--:B------:R-:W-:Y:S01]  /*5180*/  @!P0 ISETP.GE.AND P3, PT, R43, R64.reuse, PT ;  /* 0x000000402b00820c */ /* 0x080fe20003f66270 */
[----:B------:R-:W-:Y:S01]  /*5190*/  @!P0 VIADD R43, R57, 0xffffffff ;  /* 0xffffffff392b8836 */ /* 0x000fe20000000000 */
[----:B------:R-:W-:Y:S01]  /*51a0*/  @!P0 ISETP.GE.AND P1, PT, R73, R64, PT ;  /* 0x000000404900820c */ /* 0x000fe20003f26270 */
[----:B------:R-:W-:-:S02]  /*51b0*/  @!P0 VIADD R73, R57, 0xfffffffe ;  /* 0xfffffffe39498836 */ /* 0x000fc40000000000 */
[----:B------:R-:W-:Y:S02]  /*51c0*/  @!P0 VIADD R75, R57, 0xffffffff ;  /* 0xffffffff394b8836 */ /* 0x000fe40000000000 */
[----:B------:R-:W-:Y:S01]  /*51d0*/  VIADD R45, R45, 0x4 ;  /* 0x000000042d2d7836 */ /* 0x000fe20000000000 */
[----:B--2---:R-:W-:Y:S02]  /*51e0*/  @!P0 FSEL R4, R4, RZ, !P2 ;  /* 0x000000ff04048208 */ /* 0x004fe40005000000 */
[-C--:B------:R-:W-:Y:S01]  /*51f0*/  @!P0 ISETP.GE.AND P2, PT, R41, R64.reuse, PT ;  /* 0x000000402900820c */ /* 0x080fe20003f46270 */
[----:B------:R-:W-:Y:S01]  /*5200*/  @!P0 VIADD R41, R57, 0xfffffffe ;  /* 0xfffffffe39298836 */ /* 0x000fe20000000000 */
[----:B------:R-:W-:Y:S02]  /*5210*/  @!P0 FSEL R6, R6, RZ, !P6 ;  /* 0x000000ff06068208 */ /* 0x000fe40007000000 */
[----:B------:R-:W-:Y:S02]  /*5220*/  @!P0 FSEL R5, R5, RZ, !P4 ;  /* 0x000000ff05058208 */ /* 0x000fe40006000000 */
[-C--:B------:R-:W-:Y:S01]  /*5230*/  @!P0 ISETP.GE.AND P6, PT, R41, R64.reuse, PT ;  /* 0x000000402900820c */ /* 0x080fe20003fc6270 */
[C---:B------:R-:W-:Y:S01]  /*5240*/  @!P0 VIADD R41, R57.reuse, 0xfffffffd ;  /* 0xfffffffd39298836 */ /* 0x040fe20000000000 */
[----:B------:R-:W-:-:S02]  /*5250*/  @!P0 ISETP.GE.AND P4, PT, R57, R64, PT ;  /* 0x000000403900820c */ /* 0x000fc40003f86270 */
[----:B---3--:R-:W-:Y:S02]  /*5260*/  @!P0 FSEL R8, R8, RZ, !P5 ;  /* 0x000000ff08088208 */ /* 0x008fe40006800000 */
[----:B------:R-:W-:Y:S02]  /*5270*/  @!P0 FSEL R7, R7, RZ, !P4 ;  /* 0x000000ff07078208 */ /* 0x000fe40006000000 */
[-C--:B------:R-:W-:Y:S02]  /*5280*/  @!P0 ISETP.GE.AND P4, PT, R43, R64.reuse, PT ;  /* 0x000000402b00820c */ /* 0x080fe40003f86270 */
[-C--:B------:R-:W-:Y:S02]  /*5290*/  @!P0 ISETP.GE.AND P5, PT, R41, R64.reuse, PT ;  /* 0x000000402900820c */ /* 0x080fe40003fa6270 */
[----:B------:R-:W0:Y:S01]  /*52a0*/  LDS.128 R40, [R0] ;  /* 0x0000000000287984 */ /* 0x000e220000000c00 */
        /* <DEDUP_REMOVED lines=10> */
[----:B------:R-:W-:Y:S02]  /*5350*/  @!P0 ISETP.GE.AND P3, PT, R57, R64, PT ;  /* 0x000000403900820c */ /* 0x000fe40003f66270 */
[----:B-----5:R-:W-:-:S02]  /*5360*/  @!P0 FSEL R16, R16, RZ, !P5 ;  /* 0x000000ff10108208 */ /* 0x020fc40006800000 */
[----:B------:R-:W-:Y:S02]  /*5370*/  @!P0 FSEL R11, R11, RZ, !P3 ;  /* 0x000000ff0b0b8208 */ /* 0x000fe40005800000 */
[-C--:B------:R-:W-:Y:S01]  /*5380*/  @!P0 ISETP.GE.AND P5, PT, R73, R64.reuse, PT ;  /* 0x000000404900820c */ /* 0x080fe20003fa6270 */
[----:B------:R-:W-:Y:S01]  /*5390*/  @!P0 VIADD R73, R57, 0xfffffffe ;  /* 0xfffffffe39498836 */ /* 0x000fe20000000000 */
[-C--:B------:R-:W-:Y:S02]  /*53a0*/  @!P0 ISETP.GE.AND P3, PT, R75, R64.reuse, PT ;  /* 0x000000404b00820c */ /* 0x080fe40003f66270 */
[----:B------:R-:W-:Y:S02]  /*53b0*/  @!P0 FSEL R13, R13, RZ, !P6 ;  /* 0x000000ff0d0d8208 */ /* 0x000fe40007000000 */
[----:B------:R-:W-:Y:S02]  /*53c0*/  @!P0 ISETP.GE.AND P6, PT, R57, R64, PT ;  /* 0x000000403900820c */ /* 0x000fe40003fc6270 */
[----:B------:R-:W-:-:S02]  /*53d0*/  @!P0 FSEL R18, R18, RZ, !P3 ;  /* 0x000000ff12128208 */ /* 0x000fc40005800000 */
[-C--:B------:R-:W-:Y:S01]  /*53e0*/  @!P0 ISETP.GE.AND P3, PT, R73, R64.reuse, PT ;  /* 0x000000404900820c */ /* 0x080fe20003f66270 */
[----:B------:R-:W-:Y:S01]  /*53f0*/  @!P0 VIADD R73, R57, 0xfffffffd ;  /* 0xfffffffd39498836 */ /* 0x000fe20000000000 */
[----:B------:R-:W-:Y:S02]  /*5400*/  @!P0 FSEL R15, R15, RZ, !P6 ;  /* 0x000000ff0f0f8208 */ /* 0x000fe40007000000 */
[-C--:B------:R-:W-:Y:S02]  /*5410*/  @!P0 ISETP.GE.AND P6, PT, R75, R64.reuse, PT ;  /* 0x000000404b00820c */ /* 0x080fe40003fc6270 */
[----:B------:R-:W-:Y:S02]  /*5420*/  @!P0 FSEL R20, R20, RZ, !P2 ;  /* 0x000000ff14148208 */ /* 0x000fe40005000000 */
[----:B------:R-:W-:Y:S02]  /*5430*/  @!P0 FSEL R17, R17, RZ, !P1 ;  /* 0x000000ff11118208 */ /* 0x000fe40004800000 */
[----:B------:R-:W-:Y:S01]  /*5440*/  @!P0 ISETP.GE.AND P2, PT, R73, R64, PT ;  /* 0x000000404900820c */ /* 0x000fe20003f46270 */
[----:B------:R-:W-:Y:S01]  /*5450*/  @!P0 VIADD R73, R57, 0xffffffff ;  /* 0xffffffff39498836 */ /* 0x000fe20000000000 */
[----:B------:R-:W-:-:S02]  /*5460*/  @!P0 FSEL R22, R22, RZ, !P6 ;  /* 0x000000ff16168208 */ /* 0x000fc40007000000 */
[CC--:B------:R-:W-:Y:S02]  /*5470*/  @!P0 ISETP.GE.AND P1, PT, R57.reuse, R64.reuse, PT ;  /* 0x000000403900820c */ /* 0x0c0fe40003f26270 */
[----:B------:R-:W-:Y:S01]  /*5480*/  @!P0 ISETP.GE.AND P6, PT, R57, R64, PT ;  /* 0x000000403900820c */ /* 0x000fe20003fc6270 */
[----:B0-----:R-:W-:Y:S01]  /*5490*/  FMUL.FTZ R5, R41, R5 ;  /* 0x0000000529057220 */ /* 0x001fe20000410000 */
[----:B------:R-:W-:Y:S02]  /*54a0*/  @!P0 FSEL R19, R19, RZ, !P1 ;  /* 0x000000ff13138208 */ /* 0x000fe40004800000 */
[----:B------:R-:W-:Y:S01]  /*54b0*/  @!P0 FSEL R23, R23, RZ, !P6 ;  /* 0x000000ff17178208 */ /* 0x000fe20007000000 */
[----:B------:R-:W-:Y:S01]  /*54c0*/  FFMA.FTZ R5, R40, R4, R5 ;  /* 0x0000000428057223 */ /* 0x000fe20000010005 */
[-C--:B------:R-:W-:Y:S01]  /*54d0*/  @!P0 ISETP.GE.AND P1, PT, R75, R64.reuse, PT ;  /* 0x000000404b00820c */ /* 0x080fe20003f26270 */
[----:B------:R-:W-:Y:S01]  /*54e0*/  @!P0 VIADD R75, R57, 0xfffffffe ;  /* 0xfffffffe394b8836 */ /* 0x000fe20000000000 */
[----:B------:R-:W-:Y:S01]  /*54f0*/  @!P0 ISETP.GE.AND P6, PT, R73, R64, PT ;  /* 0x000000404900820c */ /* 0x000fe20003fc6270 */
[----:B------:R-:W-:Y:S01]  /*5500*/  @!P0 VIADD R73, R57, 0xfffffffd ;  /* 0xfffffffd39498836 */ /* 0x000fe20000000000 */
[----:B------:R-:W-:Y:S01]  /*5510*/  @!P0 FSEL R21, R21, RZ, !P4 ;  /* 0x000000ff15158208 */ /* 0x000fe20006000000 */
[----:B------:R-:W-:Y:S01]  /*5520*/  FFMA.FTZ R6, R42, R6, R5 ;  /* 0x000000062a067223 */ /* 0x000fe20000010005 */
[----:B------:R-:W-:Y:S01]  /*5530*/  @!P0 FSEL R24, R24, RZ, !P5 ;  /* 0x000000ff18188208 */ /* 0x000fe20006800000 */
[----:B------:R-:W-:Y:S01]  /*5540*/  @!P0 VIADD R5, R57, 0xffffffff ;  /* 0xffffffff39058836 */ /* 0x000fe20000000000 */
[----:B------:R-:W-:-:S02]  /*5550*/  @!P0 FSEL R25, R25, RZ, !P3 ;  /* 0x000000ff19198208 */ /* 0x000fc40005800000 */
[----:B------:R-:W-:Y:S02]  /*5560*/  @!P0 FSEL R26, R26, RZ, !P1 ;  /* 0x000000ff1a1a8208 */ /* 0x000fe40004800000 */
[CC--:B------:R-:W-:Y:S02]  /*5570*/  @!P0 ISETP.GE.AND P4, PT, R75.reuse, R64.reuse, PT ;  /* 0x000000404b00820c */ /* 0x0c0fe40003f86270 */
[-C--:B------:R-:W-:Y:S02]  /*5580*/  @!P0 ISETP.GE.AND P5, PT, R75, R64.reuse, PT ;  /* 0x000000404b00820c */ /* 0x080fe40003fa6270 */
[-C--:B------:R-:W-:Y:S02]  /*5590*/  @!P0 ISETP.GE.AND P3, PT, R73, R64.reuse, PT ;  /* 0x000000404900820c */ /* 0x080fe40003f66270 */
[----:B------:R-:W-:Y:S02]  /*55a0*/  @!P0 ISETP.GE.AND P1, PT, R57, R64, PT ;  /* 0x000000403900820c */ /* 0x000fe40003f26270 */
[----:B------:R-:W-:-:S02]  /*55b0*/  @!P0 FSEL R29, R29, RZ, !P4 ;  /* 0x000000ff1d1d8208 */ /* 0x000fc40006000000 */
[----:B------:R-:W-:Y:S02]  /*55c0*/  @!P0 FSEL R27, R27, RZ, !P1 ;  /* 0x000000ff1b1b8208 */ /* 0x000fe40004800000 */
[----:B------:R-:W-:Y:S02]  /*55d0*/  @!P0 FSEL R28, R28, RZ, !P2 ;  /* 0x000000ff1c1c8208 */ /* 0x000fe40005000000 */
[----:B------:R-:W-:Y:S02]  /*55e0*/  @!P0 FSEL R37, R37, RZ, !P5 ;  /* 0x000000ff25258208 */ /* 0x000fe40006800000 */
[----:B------:R-:W-:Y:S02]  /*55f0*/  @!P0 FSEL R36, R36, RZ, !P3 ;  /* 0x000000ff24248208 */ /* 0x000fe40005800000 */
[-C--:B------:R-:W-:Y:S02]  /*5600*/  @!P0 ISETP.GE.AND P1, PT, R5, R64.reuse, PT ;  /* 0x000000400500820c */ /* 0x080fe40003f26270 */
[----:B------:R-:W-:-:S02]  /*5610*/  @!P0 ISETP.GE.AND P2, PT, R57, R64, PT ;  /* 0x000000403900820c */ /* 0x000fc40003f46270 */
[----:B------:R-:W-:Y:S01]  /*5620*/  @!P0 ISETP.GE.AND P3, PT, R57, R64, PT ;  /* 0x000000403900820c */ /* 0x000fe20003f66270 */
[C---:B------:R-:W-:Y:S01]  /*5630*/  FMUL.FTZ R9, R41.reuse, R9 ;  /* 0x0000000929097220 */ /* 0x040fe20000410000 */
[C---:B------:R-:W-:Y:S01]  /*5640*/  FMUL.FTZ R13, R41.reuse, R13 ;  /* 0x0000000d290d7220 */ /* 0x040fe20000410000 */
[C---:B------:R-:W-:Y:S01]  /*5650*/  FMUL.FTZ R17, R41.reuse, R17 ;  /* 0x0000001129117220 */ /* 0x040fe20000410000 */
[C---:B------:R-:W-:Y:S01]  /*5660*/  FMUL.FTZ R21, R41.reuse, R21 ;  /* 0x0000001529157220 */ /* 0x040fe20000410000 */
[C---:B------:R-:W-:Y:S01]  /*5670*/  FMUL.FTZ R25, R41.reuse, R25 ;  /* 0x0000001929197220 */ /* 0x040fe20000410000 */
[C---:B------:R-:W-:Y:S01]  /*5680*/  FMUL.FTZ R29, R41.reuse, R29 ;  /* 0x0000001d291d7220 */ /* 0x040fe20000410000 */
[----:B------:R-:W-:Y:S01]  /*5690*/  FMUL.FTZ R37, R41, R37 ;  /* 0x0000002529257220 */ /* 0x000fe20000410000 */
[----:B------:R-:W-:Y:S02]  /*56a0*/  @!P0 FSEL R30, R30, RZ, !P6 ;  /* 0x000000ff1e1e8208 */ /* 0x000fe40007000000 */
        /* <DEDUP_REMOVED lines=39> */
.L_x_26212:
[----:B------:R-:W-:Y:S05]  /*5920*/  BSYNC B0 ;  /* 0x0000000000007941 */ /* 0x000fea0003800000 */
.L_x_26210:
[----:B------:R-:W2:Y:S01]  /*5930*/  SHFL.BFLY PT, R7, R48, 0x2, 0x1f ;  /* 0x0c401f0030077f89 */ /* 0x000ea200000e0000 */
[----:B------:R-:W3:Y:S01]  /*5940*/  S2UR UR5, SR_CgaCtaId ;  /* 0x00000000000579c3 */ /* 0x000ee20000008800 */
[C---:B------:R-:W-:Y:S01]  /*5950*/  LOP3.LUT R16, R33.reuse, 0xffffffc0, RZ, 0xc0, !PT ;  /* 0xffffffc021107812 */ /* 0x040fe200078ec0ff */
[----:B------:R-:W-:Y:S01]  /*5960*/  UMOV UR4, 0x400 ;  /* 0x0000040000047882 */ /* 0x000fe20000000000 */
[----:B------:R-:W4:Y:S01]  /*5970*/  SHFL.BFLY PT, R0, R47, 0x2, 0x1f ;  /* 0x0c401f002f007f89 */ /* 0x000f2200000e0000 */
[----:B------:R-:W-:Y:S01]  /*5980*/  SHF.R.S32.HI R19, RZ, 0x1f, R34 ;  /* 0x0000001fff137819 */ /* 0x000fe20000011422 */
[----:B------:R-:W-:Y:S01]  /*5990*/  UIADD3 UR4, UR4, 0x120, URZ ;  /* 0x0000012004047890 */ /* 0x000fe2000fffe03f */
[----:B------:R-:W-:Y:S01]  /*59a0*/  VIADD R18, R33, 0x1f ;  /* 0x0000001f21127836 */ /* 0x000fe20000000000 */
[----:B-1----:R-:W0:Y:S01]  /*59b0*/  SHFL.BFLY PT, R3, R54, 0x2, 0x1f ;  /* 0x0c401f0036037f89 */ /* 0x002e2200000e0000 */
[----:B------:R-:W-:Y:S01]  /*59c0*/  LEA.HI R19, R19, R34, RZ, 0x2 ;  /* 0x0000002213137211 */ /* 0x000fe200078f10ff */
[----:B------:R-:W-:Y:S02]  /*59d0*/  BSSY B0, `(.L_x_26214) ;  /* 0x0000045000007945 */ /* 0x000fe40003800000 */
        /* <DEDUP_REMOVED lines=9> */
[----:B----4-:R-:W-:Y:S01]  /*5a70*/  FADD.FTZ R0, R0, R47 ;  /* 0x0000002f00007221 */ /* 0x010fe20000010000 */
[----:B------:R-:W-:Y:S01]  /*5a80*/  ISETP.NE.AND P2, PT, R7, RZ, PT ;  /* 0x000000ff0700720c */ /* 0x000fe20003f45270 */
[----:B0-----:R-:W-:Y:S01]  /*5a90*/  FADD.FTZ R4, R3, R54 ;  /* 0x0000003603047221 */ /* 0x001fe20000010000 */
[----:B------:R-:W0:Y:S02]  /*5aa0*/  SHFL.BFLY PT, R15, R12, 0x1, 0x1f ;  /* 0x0c201f000c0f7f89 */ /* 0x000e2400000e0000 */
[----:B------:R-:W-:Y:S01]  /*5ab0*/  ISETP.NE.OR P5, PT, R16, 0x40, P2 ;  /* 0x000000401000780c */ /* 0x000fe200017a5670 */
[----:B-1----:R-:W-:Y:S01]  /*5ac0*/  FADD.FTZ R2, R2, R55 ;  /* 0x0000003702027221 */ /* 0x002fe20000010000 */
[----:B------:R-:W1:Y:S01]  /*5ad0*/  SHFL.BFLY PT, R3, R0, 0x1, 0x1f ;  /* 0x0c201f0000037f89 */ /* 0x000e6200000e0000 */
[----:B------:R-:W-:Y:S01]  /*5ae0*/  LOP3.LUT R16, R33, 0xffffffe0, RZ, 0xc0, !PT ;  /* 0xffffffe021107812 */ /* 0x000fe200078ec0ff */
[----:B------:R-:W-:-:S02]  /*5af0*/  FADD.FTZ R6, R6, R53 ;  /* 0x0000003506067221 */ /* 0x000fc40000010000 */
[----:B------:R-:W3:Y:S01]  /*5b00*/  SHFL.BFLY PT, R7, R4, 0x1, 0x1f ;  /* 0x0c201f0004077f89 */ /* 0x000ee200000e0000 */
[----:B------:R-:W-:Y:S01]  /*5b10*/  ISETP.NE.OR P4, PT, R16, 0x20, P2 ;  /* 0x000000201000780c */ /* 0x000fe20001785670 */
[----:B------:R-:W-:Y:S01]  /*5b20*/  FADD.FTZ R8, R5, R46 ;  /* 0x0000002e05087221 */ /* 0x000fe20000010000 */
[----:B------:R-:W-:Y:S01]  /*5b30*/  BAR.SYNC.DEFER_BLOCKING 0x0 ;  /* 0x0000000000007b1d */ /* 0x000fe20000010000 */
[----:B------:R-:W-:Y:S01]  /*5b40*/  SHF.R.S32.HI R16, RZ, 0x2, R19 ;  /* 0x00000002ff107819 */ /* 0x000fe20000011413 */
[----:B------:R-:W-:Y:S01]  /*5b50*/  FADD.FTZ R10, R10, R51 ;  /* 0x000000330a0a7221 */ /* 0x000fe20000010000 */
[----:B------:R-:W-:-:S03]  /*5b60*/  ISETP.GT.OR P0, PT, R33, 0x3f, P2 ;  /* 0x0000003f2100780c */ /* 0x000fc60001704670 */
[----:B------:R-:W-:Y:S02]  /*5b70*/  IMAD R35, R35, 0x40, R16 ;  /* 0x0000004023237824 */ /* 0x000fe400078e0210 */
[----:B--2---:R-:W-:Y:S01]  /*5b80*/  FADD.FTZ R14, R9, R44 ;  /* 0x0000002c090e7221 */ /* 0x004fe20000010000 */
[----:B------:R-:W2:Y:S01]  /*5b90*/  SHFL.BFLY PT, R5, R2, 0x1, 0x1f ;  /* 0x0c201f0002057f89 */ /* 0x000ea200000e0000 */
[----:B------:R-:W-:-:S03]  /*5ba0*/  ISETP.GT.OR P1, PT, R33, 0x1f, P2 ;  /* 0x0000001f2100780c */ /* 0x000fc60001724670 */
[----:B------:R-:W4:Y:S01]  /*5bb0*/  SHFL.BFLY PT, R9, R6, 0x1, 0x1f ;  /* 0x0c201f0006097f89 */ /* 0x000f2200000e0000 */
[----:B0-----:R-:W-:-:S03]  /*5bc0*/  FADD.FTZ R27, R12, R15 ;  /* 0x0000000f0c1b7221 */ /* 0x001fc60000010000 */
[----:B------:R-:W0:Y:S01]  /*5bd0*/  SHFL.BFLY PT, R11, R8, 0x1, 0x1f ;  /* 0x0c201f00080b7f89 */ /* 0x000e2200000e0000 */
[----:B-1----:R-:W-:-:S03]  /*5be0*/  FADD.FTZ R0, R0, R3 ;  /* 0x0000000300007221 */ /* 0x002fc60000010000 */
[----:B------:R-:W1:Y:S01]  /*5bf0*/  SHFL.BFLY PT, R13, R10, 0x1, 0x1f ;  /* 0x0c201f000a0d7f89 */ /* 0x000e6200000e0000 */
[----:B---3--:R-:W-:Y:S01]  /*5c00*/  FADD.FTZ R3, R4, R7 ;  /* 0x0000000704037221 */ /* 0x008fe20000010000 */
[----:B------:R-:W-:Y:S02]  /*5c10*/  LEA R4, R35, UR4, 0x2 ;  /* 0x0000000423047c11 */ /* 0x000fe4000f8e10ff */
[----:B------:R-:W3:Y:S04]  /*5c20*/  SHFL.BFLY PT, R17, R14, 0x1, 0x1f ;  /* 0x0c201f000e117f89 */ /* 0x000ee800000e0000 */
[----:B------:R0:W-:Y:S01]  /*5c30*/  @!P5 STS [R4+-0x200], R0 ;  /* 0xfffe00000400d388 */ /* 0x0001e20000000800 */
[----:B--2---:R-:W-:-:S03]  /*5c40*/  FADD.FTZ R2, R2, R5 ;  /* 0x0000000502027221 */ /* 0x004fc60000010000 */
[----:B------:R2:W-:Y:S01]  /*5c50*/  @!P5 STS [R4+-0x1c0], R3 ;  /* 0xfffe40030400d388 */ /* 0x0005e20000000800 */
[----:B----4-:R-:W-:-:S03]  /*5c60*/  FADD.FTZ R21, R6, R9 ;  /* 0x0000000906157221 */ /* 0x010fc60000010000 */
[----:B------:R2:W-:Y:S01]  /*5c70*/  @!P5 STS [R4+-0x1e0], R2 ;  /* 0xfffe20020400d388 */ /* 0x0005e20000000800 */
[----:B0-----:R-:W-:-:S03]  /*5c80*/  FADD.FTZ R23, R8, R11 ;  /* 0x0000000b08177221 */ /* 0x001fc60000010000 */
[----:B------:R2:W-:Y:S01]  /*5c90*/  @!P5 STS [R4+-0x1a0], R21 ;  /* 0xfffe60150400d388 */ /* 0x0005e20000000800 */
[----:B-1----:R-:W-:-:S03]  /*5ca0*/  FADD.FTZ R25, R10, R13 ;  /* 0x0000000d0a197221 */ /* 0x002fc60000010000 */
[----:B------:R2:W-:Y:S01]  /*5cb0*/  @!P5 STS [R4+-0x180], R23 ;  /* 0xfffe80170400d388 */ /* 0x0005e20000000800 */
[----:B---3--:R-:W-:-:S03]  /*5cc0*/  FADD.FTZ R29, R14, R17 ;  /* 0x000000110e1d7221 */ /* 0x008fc60000010000 */
[----:B------:R2:W-:Y:S04]  /*5cd0*/  @!P5 STS [R4+-0x160], R25 ;  /* 0xfffea0190400d388 */ /* 0x0005e80000000800 */
[----:B------:R2:W-:Y:S04]  /*5ce0*/  @!P5 STS [R4+-0x140], R27 ;  /* 0xfffec01b0400d388 */ /* 0x0005e80000000800 */
[----:B------:R2:W-:Y:S01]  /*5cf0*/  @!P5 STS [R4+-0x120], R29 ;  /* 0xfffee01d0400d388 */ /* 0x0005e20000000800 */
[----:B------:R-:W-:Y:S06]  /*5d00*/  BAR.SYNC.DEFER_BLOCKING 0x0 ;  /* 0x0000000000007b1d */ /* 0x000fec0000010000 */
[----:B------:R-:W-:Y:S05]  /*5d10*/  @P0 BRA `(.L_x_26215) ;  /* 0x0000000000400947 */ /* 0x000fea0003800000 */
[----:B------:R-:W0:Y:S04]  /*5d20*/  LDS R5, [R4] ;  /* 0x0000000004057984 */ /* 0x000e280000000800 */
[----:B------:R-:W2:Y:S04]  /*5d30*/  LDS R7, [R4+0x20] ;  /* 0x0000200004077984 */ /* 0x000ea80000000800 */
[----:B------:R-:W1:Y:S04]  /*5d40*/  LDS R6, [R4+0x40] ;  /* 0x0000400004067984 */ /* 0x000e680000000800 */
[----:B------:R-:W3:Y:S04]  /*5d50*/  LDS R8, [R4+0x60] ;  /* 0x0000600004087984 */ /* 0x000ee80000000800 */
[----:B------:R-:W4:Y:S04]  /*5d60*/  LDS R10, [R4+0x80] ;  /* 0x00008000040a7984 */ /* 0x000f280000000800 */
[----:B------:R-:W4:Y:S04]  /*5d70*/  LDS R12, [R4+0xa0] ;  /* 0x0000a000040c7984 */ /* 0x000f280000000800 */
[----:B------:R-:W4:Y:S04]  /*5d80*/  LDS R14, [R4+0xc0] ;  /* 0x0000c000040e7984 */ /* 0x000f280000000800 */
[----:B------:R-:W4:Y:S01]  /*5d90*/  LDS R18, [R4+0xe0] ;  /* 0x0000e00004127984 */ /* 0x000f220000000800 */
[----:B0-----:R-:W-:Y:S01]  /*5da0*/  FADD.FTZ R0, R0, R5 ;  /* 0x0000000500007221 */ /* 0x001fe20000010000 */
[----:B--2---:R-:W-:Y:S01]  /*5db0*/  FADD.FTZ R2, R2, R7 ;  /* 0x0000000702027221 */ /* 0x004fe20000010000 */
[----:B-1----:R-:W-:Y:S01]  /*5dc0*/  FADD.FTZ R3, R3, R6 ;  /* 0x0000000603037221 */ /* 0x002fe20000010000 */
[----:B---3--:R-:W-:Y:S01]  /*5dd0*/  FADD.FTZ R21, R21, R8 ;  /* 0x0000000815157221 */ /* 0x008fe20000010000 */
[----:B----4-:R-:W-:Y:S01]  /*5de0*/  FADD.FTZ R23, R23, R10 ;  /* 0x0000000a17177221 */ /* 0x010fe20000010000 */
[----:B------:R-:W-:Y:S01]  /*5df0*/  FADD.FTZ R25, R25, R12 ;  /* 0x0000000c19197221 */ /* 0x000fe20000010000 */
[----:B------:R-:W-:Y:S01]  /*5e00*/  FADD.FTZ R27, R27, R14 ;  /* 0x0000000e1b1b7221 */ /* 0x000fe20000010000 */
[----:B------:R-:W-:-:S07]  /*5e10*/  FADD.FTZ R29, R29, R18 ;  /* 0x000000121d1d7221 */ /* 0x000fce0000010000 */
.L_x_26215:
[----:B------:R-:W-:Y:S05]  /*5e20*/  BSYNC B0 ;  /* 0x0000000000007941 */ /* 0x000fea0003800000 */
.L_x_26214:
        /* <DEDUP_REMOVED lines=16> */
[----:B------:R-:W4:Y:S04]  /*5f30*/  @!P2 LDS R10, [R4+0x80] ;  /* 0x00008000040aa984 */ /* 0x000f280000000800 */
[----:B------:R-:W4:Y:S04]  /*5f40*/  @!P2 LDS R12, [R4+0xa0] ;  /* 0x0000a000040ca984 */ /* 0x000f280000000800 */
[----:B------:R-:W4:Y:S04]  /*5f50*/  @!P2 LDS R14, [R4+0xc0] ;  /* 0x0000c000040ea984 */ /* 0x000f280000000800 */
[----:B------:R-:W4:Y:S01]  /*5f60*/  @!P2 LDS R18, [R4+0xe0] ;  /* 0x0000e0000412a984 */ /* 0x000f220000000800 */
[----:B0-----:R-:W-:Y:S01]  /*5f70*/  FADD.FTZ R0, R0, R5 ;  /* 0x0000000500007221 */ /* 0x001fe20000010000 */
[----:B--2---:R-:W-:Y:S01]  /*5f80*/  FADD.FTZ R2, R2, R7 ;  /* 0x0000000702027221 */ /* 0x004fe20000010000 */
[----:B-1----:R-:W-:Y:S01]  /*5f90*/  FADD.FTZ R3, R3, R6 ;  /* 0x0000000603037221 */ /* 0x002fe20000010000 */
[----:B---3--:R-:W-:Y:S01]  /*5fa0*/  FADD.FTZ R21, R21, R8 ;  /* 0x0000000815157221 */ /* 0x008fe20000010000 */
[----:B----4-:R-:W-:Y:S01]  /*5fb0*/  @!P2 FADD.FTZ R23, R23, R10 ;  /* 0x0000000a1717a221 */ /* 0x010fe20000010000 */
[----:B------:R-:W-:Y:S01]  /*5fc0*/  @!P2 FADD.FTZ R25, R25, R12 ;  /* 0x0000000c1919a221 */ /* 0x000fe20000010000 */
[----:B------:R-:W-:Y:S01]  /*5fd0*/  @!P2 FADD.FTZ R27, R27, R14 ;  /* 0x0000000e1b1ba221 */ /* 0x000fe20000010000 */
[----:B------:R-:W-:-:S07]  /*5fe0*/  @!P2 FADD.FTZ R29, R29, R18 ;  /* 0x000000121d1da221 */ /* 0x000fce0000010000 */
.L_x_26217:
[----:B------:R-:W-:Y:S05]  /*5ff0*/  BSYNC B0 ;  /* 0x0000000000007941 */ /* 0x000fea0003800000 */
.L_x_26216:
        /* <DEDUP_REMOVED lines=20> */
[----:B------:R-:W-:Y:S01]  /*6140*/  ULDC.64 UR8, c[0x0][0x210] ;  /* 0x0000840000087ab9 */ /* 0x000fe20000000a00 */
[C---:B------:R-:W-:Y:S01]  /*6150*/  VIADD R5, R16.reuse, 0x8 ;  /* 0x0000000810057836 */ /* 0x040fe20000000000 */
[C---:B------:R-:W-:Y:S01]  /*6160*/  IADD3 R15, P0, R16.reuse, UR4, RZ ;  /* 0x00000004100f7c10 */ /* 0x040fe2000ff1e0ff */
[----:B------:R-:W-:Y:S01]  /*6170*/  VIADD R6, R16, 0x10 ;  /* 0x0000001010067836 */ /* 0x000fe20000000000 */
        /* <DEDUP_REMOVED lines=8> */
[----:B------:R-:W-:Y:S02]  /*6200*/  LEA R8, P2, R9, UR8, 0x2 ;  /* 0x0000000809087c11 */ /* 0x000fe4000f8410ff */
[----:B------:R-:W-:-:S02]  /*6210*/  LEA.HI.X.SX32 R20, R16, UR7, 0x1, P0 ;  /* 0x0000000710147c11 */ /* 0x000fc400080f0eff */
[----:B------:R-:W-:Y:S01]  /*6220*/  LEA.HI.X R11, R11, UR9, R12, 0x2, P3 ;  /* 0x000000090b0b7c11 */ /* 0x000fe200098f140c */
[C---:B------:R-:W-:Y:S01]  /*6230*/  VIADD R12, R16.reuse, 0x20 ;  /* 0x00000020100c7836 */ /* 0x040fe20000000000 */
[----:B0-2---:R-:W-:Y:S02]  /*6240*/  LEA R4, P0, R15, UR8, 0x2 ;  /* 0x000000080f047c11 */ /* 0x005fe4000f8010ff */
        /* <DEDUP_REMOVED lines=31> */
.L_x_26181:
[----:B------:R-:W-:Y:S01]  /*6440*/  BSSY B1, `(.L_x_26218) ;  /* 0x0000007000017945 */ /* 0x000fe20003800000 */
[----:B------:R-:W-:Y:S02]  /*6450*/  IMAD.MOV.U32 R22, RZ, RZ, 0x1 ;  /* 0x00000001ff167424 */ /* 0x000fe400078e00ff */
[----:B------:R-:W-:Y:S02]  /*6460*/  IMAD.MOV.U32 R21, RZ, RZ, 0x1f ;  /* 0x0000001fff157424 */ /* 0x000fe400078e00ff */
[----:B------:R-:W-:-:S07]  /*6470*/  IMAD.MOV.U32 R20, RZ, RZ, -0x1 ;  /* 0xffffffffff147424 */ /* 0x000fce00078e00ff */
[----:B------:R-:W-:Y:S05]  /*6480*/  WARPSYNC.COLLECTIVE R20, `(.L_x_26219) ;  /* 0x0000000014087348 */ /* 0x000fea0003c00000 */
[----:B------:R0:W1:Y:S02]  /*6490*/  SHFL.BFLY P0, R38, R23, R22, R21 ;  /* 0x0c00001617267389 */ /* 0x0000640000000015 */
[----:B01----:R-:W-:Y:S01]  /*64a0*/  ENDCOLLECTIVE ;  /* 0x000000000000791b */ /* 0x003fe20003800000 */
.L_x_26219:
[----:B------:R-:W-:Y:S05]  /*64b0*/  BSYNC B1 ;  /* 0x0000000000017941 */ /* 0x000fea0003800000 */
.L_x_26218:
[----:B------:R-:W-:Y:S01]  /*64c0*/  IMAD.MOV.U32 R20, RZ, RZ, R38 ;  /* 0x000000ffff147224 */ /* 0x000fe200078e0026 */
[----:B------:R-:W-:Y:S06]  /*64d0*/  BRA `(.L_x_26220) ;  /* 0xffffffb800ec7947 */ /* 0x000fec000383ffff */
.L_x_26185:
[----:B------:R-:W-:Y:S01]  /*64e0*/  BSSY B1, `(.L_x_26221) ;  /* 0x0000007000017945 */ /* 0x000fe20003800000 */
[----:B------:R-:W-:Y:S02]  /*64f0*/  IMAD.MOV.U32 R22, RZ, RZ, 0x1 ;  /* 0x00000001ff167424 */ /* 0x000fe400078e00ff */
[----:B------:R-:W-:Y:S02]  /*6500*/  IMAD.MOV.U32 R21, RZ, RZ, 0x1f ;  /* 0x0000001fff157424 */ /* 0x000fe400078e00ff */
[----:B------:R-:W-:-:S07]  /*6510*/  IMAD.MOV.U32 R20, RZ, RZ, -0x1 ;  /* 0xffffffffff147424 */ /* 0x000fce00078e00ff */
[----:B------:R-:W-:Y:S05]  /*6520*/  WARPSYNC.COLLECTIVE R20, `(.L_x_26222) ;  /* 0x0000000014087348 */ /* 0x000fea0003c00000 */
[----:B------:R0:W1:Y:S02]  /*6530*/  SHFL.BFLY P0, R38, R23, R22, R21 ;  /* 0x0c00001617267389 */ /* 0x0000640000000015 */
[----:B01----:R-:W-:Y:S01]  /*6540*/  ENDCOLLECTIVE ;  /* 0x000000000000791b */ /* 0x003fe20003800000 */
.L_x_26222:
[----:B------:R-:W-:Y:S05]  /*6550*/  BSYNC B1 ;  /* 0x0000000000017941 */ /* 0x000fea0003800000 */
.L_x_26221:
[----:B------:R-:W-:Y:S01]  /*6560*/  IMAD.MOV.U32 R20, RZ, RZ, R38 ;  /* 0x000000ffff147224 */ /* 0x000fe200078e0026 */
[----:B------:R-:W-:Y:S06]  /*6570*/  BRA `(.L_x_26223) ;  /* 0xffffffc400f87947 */ /* 0x000fec000383ffff */
.L_x_26189:
        /* <DEDUP_REMOVED lines=8> */
.L_x_26225:
[----:B------:R-:W-:Y:S05]  /*6600*/  BSYNC B0 ;  /* 0x0000000000007941 */ /* 0x000fea0003800000 */
.L_x_26224:
        /* <DEDUP_REMOVED lines=9> */
.L_x_26226:
[----:B------:R-:W-:Y:S02]  /*66a0*/  IMAD.MOV.U32 R22, RZ, RZ, 0x4 ;  /* 0x00000004ff167424 */ /* 0x000fe400078e00ff */
[----:B------:R-:W-:-:S05]  /*66b0*/  IMAD.MOV.U32 R2, RZ, RZ, R38 ;  /* 0x000000ffff027224 */ /* 0x000fca00078e0026 */
[----:B------:R-:W-:-:S05]  /*66c0*/  FMNMX.FTZ R2, R3, R2, !PT ;  /* 0x0000000203027209 */ /* 0x000fca0007810000 */
[----:B------:R-:W-:-:S07]  /*66d0*/  IMAD.MOV.U32 R23, RZ, RZ, R2 ;  /* 0x000000ffff177224 */ /* 0x000fce00078e0002 */
[----:B------:R-:W-:Y:S05]  /*66e0*/  WARPSYNC.COLLECTIVE R20, `(.L_x_26227) ;  /* 0x0000000014087348 */ /* 0x000fea0003c00000 */
[----:B------:R0:W1:Y:S02]  /*66f0*/  SHFL.BFLY P0, R38, R23, R22, R21 ;  /* 0x0c00001617267389 */ /* 0x0000640000000015 */
[----:B01----:R-:W-:Y:S01]  /*6700*/  ENDCOLLECTIVE ;  /* 0x000000000000791b */ /* 0x003fe20003800000 */
.L_x_26227:
[----:B------:R-:W-:Y:S02]  /*6710*/  IMAD.MOV.U32 R22, RZ, RZ, 0x2 ;  /* 0x00000002ff167424 */ /* 0x000fe400078e00ff */
[----:B------:R-:W-:-:S05]  /*6720*/  IMAD.MOV.U32 R5, RZ, RZ, R38 ;  /* 0x000000ffff057224 */ /* 0x000fca00078e0026 */
[----:B------:R-:W-:-:S05]  /*6730*/  FMNMX.FTZ R5, R2, R5, !PT ;  /* 0x0000000502057209 */ /* 0x000fca0007810000 */
[----:B------:R-:W-:-:S07]  /*6740*/  IMAD.MOV.U32 R23, RZ, RZ, R5 ;  /* 0x000000ffff177224 */ /* 0x000fce00078e0005 */
[----:B------:R-:W-:Y:S05]  /*6750*/  WARPSYNC.COLLECTIVE R20, `(.L_x_26228) ;  /* 0x0000000014087348 */ /* 0x000fea0003c00000 */
[----:B------:R0:W1:Y:S02]  /*6760*/  SHFL.BFLY P0, R38, R23, R22, R21 ;  /* 0x0c00001617267389 */ /* 0x0000640000000015 */
[----:B01----:R-:W-:Y:S01]  /*6770*/  ENDCOLLECTIVE ;  /* 0x000000000000791b */ /* 0x003fe20003800000 */
.L_x_26228:
[----:B------:R-:W-:Y:S01]  /*6780*/  IMAD.MOV.U32 R4, RZ, RZ, R38 ;  /* 0x000000ffff047224 */ /* 0x000fe200078e0026 */
[----:B------:R-:W-:Y:S06]  /*6790*/  BRA `(.L_x_26229) ;  /* 0xffffffc800007947 */ /* 0x000fec000383ffff */
.L_x_26230:
        /* <DEDUP_REMOVED lines=14> */
.L_x_28483:


//--------------------- .text._ZN4vllm25paged_attention_v1_kernelIffLi32ELi16ELi128ELNS_18Fp8KVCacheDataTypeE0ELb0EEEvPT_PKS2_PKT0_S8_ifPKiSA_iPKfiiiSC_SC_iiiii --------------------------
	.section	.text._ZN4vllm25paged_attention_v1_kernelIffLi32ELi16ELi128ELNS_18Fp8KVCacheDataTypeE0ELb0EEEvPT_PKS2_PKT0_S8_ifPKiSA_iPKfiiiSC_SC_iiiii,"ax",@progbits
	.align	128
        .global         _ZN4vllm25paged_attention_v1_kernelIffLi32ELi16ELi128ELNS_18Fp8KVCacheDataTypeE0ELb0EEEvPT_PKS2_PKT0_S8_ifPKiSA_iPKfiiiSC_SC_iiiii
        .type           _ZN4vllm25paged_attention_v1_kernelIffLi32ELi16ELi128ELNS_18Fp8KVCacheDataTypeE0ELb0EEEvPT_PKS2_PKT0_S8_ifPKiSA_iPKfiiiSC_SC_iiiii,@function
        .size           _ZN4vllm25paged_attention_v1_kernelIffLi32ELi16ELi128ELNS_18Fp8KVCacheDataTypeE0ELb0EEEvPT_PKS2_PKT0_S8_ifPKiSA_iPKfiiiSC_SC_iiiii,(.L_x_28484 - _ZN4vllm25paged_attention_v1_kernelIffLi32ELi16ELi128ELNS_18Fp8KVCacheDataTypeE0ELb0EEEvPT_PKS2_PKT0_S8_ifPKiSA_iPKfiiiSC_SC_iiiii)
        .other          _ZN4vllm25paged_attention_v1_kernelIffLi32ELi16ELi128ELNS_18Fp8KVCacheDataTypeE0ELb0EEEvPT_PKS2_PKT0_S8_ifPKiSA_iPKfiiiSC_SC_iiiii,@"STO_CUDA_ENTRY STV_DEFAULT"
_ZN4vllm25paged_attention_v1_kernelIffLi32ELi16ELi128ELNS_18Fp8KVCacheDataTypeE0ELb0EEEvPT_PKS2_PKT0_S8_ifPKiSA_iPKfiiiSC_SC_iiiii:
.text._ZN4vllm25paged_attention_v1_kernelIffLi32ELi16ELi128ELNS_18Fp8KVCacheDataTypeE0ELb0EEEvPT_PKS2_PKT0_S8_ifPKiSA_iPKfiiiSC_SC_iiiii:
        /* <DEDUP_REMOVED lines=21> */
[----:B--2---:R-:W-:Y:S02]  /*0150*/  IMAD.MOV.U32 R8, RZ, RZ, RZ ;  /* 0x000000ffff087224 */ /* 0x004fe400078e00ff */
[----:B----4-:R-:W-:Y:S01]  /*0160*/  IMAD.MOV R5, RZ, RZ, -R9 ;  /* 0x000000ffff057224 */ /* 0x010fe200078e0a09 */
[----:B-1----:R-:W-:-:S03]  /*0170*/  IABS R6, R4 ;  /* 0x0000000400067213 */ /* 0x002fc60000000000 */
        /* <DEDUP_REMOVED lines=52> */
[----:B---3--:R-:W-:-:S04]  /*04c0*/  IADD3 R3, R39, 0xf, RZ ;  /* 0x0000000f27037810 */ /* 0x008fc80007ffe0ff */
        /* <DEDUP_REMOVED lines=21> */
[----:B------:R-:W-:Y:S01]  /*0620*/  MOV R11, R15 ;  /* 0x0000000f000b7202 */ /* 0x000fe20000000f00 */
        /* <DEDUP_REMOVED lines=10> */
.L_x_26235:
        /* <DEDUP_REMOVED lines=11> */
.L_x_26234:
[----:B------:R-:W-:Y:S05]  /*0780*/  BSYNC B1 ;  /* 0x0000000000017941 */ /* 0x000fea0003800000 */
.L_x_26233:
        /* <DEDUP_REMOVED lines=15> */
.L_x_26236:
        /* <DEDUP_REMOVED lines=17> */
.L_x_26232:
[----:B------:R-:W-:Y:S05]  /*0990*/  BSYNC B0 ;  /* 0x0000000000007941 */ /* 0x000fea0003800000 */
.L_x_26231:
        /* <DEDUP_REMOVED lines=17> */
[C---:B------:R-:W-:Y:S01]  /*0ab0*/  VIADD R10, R38.reuse, 0x6 ;  /* 0x00000006260a7836 */ /* 0x040fe20000000000 */
[----:B------:R-:W-:Y:S01]  /*0ac0*/  SHF.R.S32.HI R3, RZ, 0x1f, R36 ;  /* 0x0000001fff037819 */ /* 0x000fe20000011424 */
[----:B------:R-:W-:Y:S01]  /*0ad0*/  VIADD R16, R38, 0xc ;  /* 0x0000000c26107836 */ /* 0x000fe20000000000 */
[----:B------:R-:W-:Y:S01]  /*0ae0*/  LEA.HI R0, R0, R15, RZ, 0x4 ;  /* 0x0000000f00007211 */ /* 0x000fe200078f20ff */
[----:B------:R-:W-:Y:S01]  /*0af0*/  IMAD.SHL.U32 R27, R10, 0x2, RZ ;  /* 0x000000020a1b7824 */ /* 0x000fe200078e00ff */
[----:B------:R-:W-:Y:S01]  /*0b00*/  LEA.HI R3, R3, R36, RZ, 0x2 ;  /* 0x0000002403037211 */ /* 0x000fe200078f10ff */
[----:B------:R-:W-:Y:S01]  /*0b10*/  ULDC UR4, c[0x0][0x260] ;  /* 0x0000980000047ab9 */ /* 0x000fe20000000800 */
[----:B------:R-:W-:Y:S01]  /*0b20*/  LOP3.LUT R2, R0, 0xfffffff0, RZ, 0xc0, !PT ;  /* 0xfffffff000027812 */ /* 0x000fe200078ec0ff */
[C---:B------:R-:W-:Y:S01]  /*0b30*/  VIADD R17, R38.reuse, 0xe ;  /* 0x0000000e26117836 */ /* 0x040fe20000000000 */
[----:B------:R-:W-:Y:S01]  /*0b40*/  LOP3.LUT R3, R3, 0xfffffffc, RZ, 0xc0, !PT ;  /* 0xfffffffc03037812 */ /* 0x000fe200078ec0ff */
[----:B------:R-:W1:Y:S01]  /*0b50*/  LDC R22, c[0x0][0x25c] ;  /* 0x00009700ff167b82 */ /* 0x000e620000000800 */
[----:B------:R-:W-:Y:S01]  /*0b60*/  SHF.L.U32 R33, R11, 0x1, RZ ;  /* 0x000000010b217819 */ /* 0x000fe200000006ff */
[----:B------:R-:W-:Y:S01]  /*0b70*/  IMAD.IADD R15, R15, 0x1, -R2 ;  /* 0x000000010f0f7824 */ /* 0x000fe200078e0a02 */
[C---:B------:R-:W-:Y:S01]  /*0b80*/  IADD3 R0, R38.reuse, 0x2, RZ ;  /* 0x0000000226007810 */ /* 0x040fe20007ffe0ff */
        /* <DEDUP_REMOVED lines=15> */
[----:B------:R-:W-:Y:S02]  /*0c80*/  LOP3.LUT R14, R14, 0xfffffffc, RZ, 0xc0, !PT ;  /* 0xfffffffc0e0e7812 */ /* 0x000fe400078ec0ff */
[----:B------:R-:W-:Y:S02]  /*0c90*/  LEA.HI R4, R4, R35, RZ, 0x2 ;  /* 0x0000002304047211 */ /* 0x000fe400078f10ff */
[----:B------:R-:W-:Y:S01]  /*0ca0*/  LOP3.LUT R12, R12, 0xfffffffc, RZ, 0xc0, !PT ;  /* 0xfffffffc0c0c7812 */ /* 0x000fe200078ec0ff */
[----:B------:R-:W-:Y:S01]  /*0cb0*/  IMAD.IADD R6, R3, 0x1, -R14 ;  /* 0x0000000103067824 */ /* 0x000fe200078e0a0e */
[----:B------:R-:W-:Y:S01]  /*0cc0*/  IADD3 R14, R38, 0xa, RZ ;  /* 0x0000000a260e7810 */ /* 0x000fe20007ffe0ff */
[----:B------:R-:W-:Y:S01]  /*0cd0*/  IMAD.SHL.U32 R3, R16, 0x2, RZ ;  /* 0x0000000210037824 */ /* 0x000fe200078e00ff */
[----:B------:R-:W-:Y:S01]  /*0ce0*/  LOP3.LUT R4, R4, 0xfffffffc, RZ, 0xc0, !PT ;  /* 0xfffffffc04047812 */ /* 0x000fe200078ec0ff */
[----:B------:R-:W-:Y:S01]  /*0cf0*/  IMAD.IADD R27, R27, 0x1, -R12 ;  /* 0x000000011b1b7824 */ /* 0x000fe200078e0a0c */
[----:B------:R-:W-:Y:S01]  /*0d00*/  SHF.R.S32.HI R21, RZ, 0x1f, R29 ;  /* 0x0000001fff157819 */ /* 0x000fe2000001141d */
[----:B------:R-:W-:Y:S01]  /*0d10*/  IMAD.SHL.U32 R5, R14, 0x2, RZ ;  /* 0x000000020e057824 */ /* 0x000fe200078e00ff */
[----:B------:R-:W-:Y:S01]  /*0d20*/  SHF.R.S32.HI R18, RZ, 0x1f, R3 ;  /* 0x0000001fff127819 */ /* 0x000fe20000011403 */
[----:B------:R-:W-:Y:S01]  /*0d30*/  IMAD R12, R8, UR4, RZ ;  /* 0x00000004080c7c24 */ /* 0x000fe2000f8e02ff */
[----:B------:R-:W-:Y:S01]  /*0d40*/  SHF.R.S32.HI R20, RZ, 0x1f, R19 ;  /* 0x0000001fff147819 */ /* 0x000fe20000011413 */
[----:B------:R-:W-:Y:S01]  /*0d50*/  IMAD.IADD R35, R35, 0x1, -R4 ;  /* 0x0000000123237824 */ /* 0x000fe200078e0a04 */
[----:B------:R-:W-:Y:S01]  /*0d60*/  SHF.R.S32.HI R4, RZ, 0x1f, R5 ;  /* 0x0000001fff047819 */ /* 0x000fe20000011405 */
[----:B------:R-:W-:Y:S01]  /*0d70*/  UMOV UR4, 0x400 ;  /* 0x0000040000047882 */ /* 0x000fe20000000000 */
[----:B------:R-:W-:Y:S01]  /*0d80*/  IADD3 R48, P0, R12, R29, RZ ;  /* 0x0000001d0c307210 */ /* 0x000fe20007f1e0ff */
[----:B0-----:R-:W-:Y:S01]  /*0d90*/  ULEA UR6, UR5, UR4, 0x18 ;  /* 0x0000000405067291 */ /* 0x001fe2000f8ec03f */
[----:B------:R-:W-:-:S02]  /*0da0*/  LEA.HI R4, R4, R5, RZ, 0x2 ;  /* 0x0000000504047211 */ /* 0x000fc400078f10ff */
[----:B------:R-:W-:Y:S02]  /*0db0*/  LEA.HI R18, R18, R3, RZ, 0x2 ;  /* 0x0000000312127211 */ /* 0x000fe400078f10ff */
[----:B------:R-:W-:Y:S02]  /*0dc0*/  LEA.HI.X.SX32 R49, R12, R21, 0x1, P0 ;  /* 0x000000150c317211 */ /* 0x000fe400000f0eff */
[----:B------:R-:W-:Y:S02]  /*0dd0*/  LOP3.LUT R4, R4, 0xfffffffc, RZ, 0xc0, !PT ;  /* 0xfffffffc04047812 */ /* 0x000fe400078ec0ff */
[----:B------:R-:W-:Y:S02]  /*0de0*/  LOP3.LUT R18, R18, 0xfffffffc, RZ, 0xc0, !PT ;  /* 0xfffffffc12127812 */ /* 0x000fe400078ec0ff */
[----:B-----5:R-:W-:Y:S02]  /*0df0*/  FSETP.NEU.FTZ.AND P0, PT, R40, RZ, PT ;  /* 0x000000ff2800720b */ /* 0x020fe40003f1d000 */
        /* <DEDUP_REMOVED lines=8> */
[----:B------:R-:W-:Y:S02]  /*0e80*/  LEA.HI R17, R17, R17, RZ, 0x1 ;  /* 0x0000001111117211 */ /* 0x000fe400078f08ff */
[----:B------:R-:W-:Y:S01]  /*0e90*/  LEA.HI R14, R14, R14, RZ, 0x1 ;  /* 0x0000000e0e0e7211 */ /* 0x000fe200078f08ff */
[----:B------:R-:W-:Y:S01]  /*0ea0*/  IMAD.SHL.U32 R12, R12, 0x20, RZ ;  /* 0x000000200c0c7824 */ /* 0x000fe200078e00ff */
[----:B------:R-:W-:Y:S01]  /*0eb0*/  IADD3 R5, R5, -R4, RZ ;  /* 0x8000000405057210 */ /* 0x000fe20007ffe0ff */
[----:B------:R-:W-:Y:S01]  /*0ec0*/  IMAD.IADD R4, R3, 0x1, -R18 ;  /* 0x0000000103047824 */ /* 0x000fe200078e0a12 */
[----:B------:R-:W-:Y:S01]  /*0ed0*/  LOP3.LUT R20, R20, 0xfffffffc, RZ, 0xc0, !PT ;  /* 0xfffffffc14147812 */ /* 0x000fe200078ec0ff */
[----:B------:R-:W-:Y:S01]  /*0ee0*/  IMAD.SHL.U32 R18, R17, 0x20, RZ ;  /* 0x0000002011127824 */ /* 0x000fe200078e00ff */
[----:B------:R-:W-:-:S02]  /*0ef0*/  LEA.HI R0, R0, R0, RZ, 0x1 ;  /* 0x0000000000007211 */ /* 0x000fc400078f08ff */
[----:B------:R-:W-:Y:S01]  /*0f00*/  SHF.L.U32 R14, R14, 0x5, RZ ;  /* 0x000000050e0e7819 */ /* 0x000fe200000006ff */
[----:B------:R-:W-:Y:S01]  /*0f10*/  IMAD.IADD R3, R19, 0x1, -R20 ;  /* 0x0000000113037824 */ /* 0x000fe200078e0a14 */
[----:B------:R-:W-:Y:S01]  /*0f20*/  LOP3.LUT R32, R11, 0xffffffc0, RZ, 0xc0, !PT ;  /* 0xffffffc00b207812 */ /* 0x000fe200078ec0ff */
[----:B------:R-:W-:Y:S01]  /*0f30*/  IMAD.SHL.U32 R34, R0, 0x20, RZ ;  /* 0x0000002000227824 */ /* 0x000fe200078e00ff */
        /* <DEDUP_REMOVED lines=31> */
.L_x_26243:
[----:B------:R-:W2:Y:S01]  /*1130*/  LDG.E.CONSTANT R13, desc[UR10][R40.64] ;  /* 0x0000000a280d7981 */ /* 0x000ea2000c1e9900 */
[----:B------:R-:W-:Y:S02]  /*1140*/  SHF.R.S32.HI R14, RZ, 0x1f, R35 ;  /* 0x0000001fff0e7819 */ /* 0x000fe40000011423 */
[----:B0-----:R-:W-:Y:S02]  /*1150*/  SHF.R.S32.HI R28, RZ, 0x1f, R36 ;  /* 0x0000001fff1c7819 */ /* 0x001fe40000011424 */
[----:B--2---:R-:W-:Y:S01]  /*1160*/  SHF.R.S32.HI R12, RZ, 0x1f, R13 ;  /* 0x0000001fff0c7819 */ /* 0x004fe2000001140d */
[----:B------:R-:W-:-:S04]  /*1170*/  IMAD.WIDE.U32 R50, R13, UR13, R48 ;  /* 0x0000000d0d327c25 */ /* 0x000fc8000f8e0030 */
[----:B------:R-:W-:-:S04]  /*1180*/  IMAD R12, R12, UR13, RZ ;  /* 0x0000000d0c0c7c24 */ /* 0x000fc8000f8e02ff */
[----:B------:R-:W-:Y:S01]  /*1190*/  IMAD R47, R13, R2, R12 ;  /* 0x000000020d2f7224 */ /* 0x000fe200078e020c */
[--C-:B------:R-:W-:Y:S02]  /*11a0*/  SHF.R.S32.HI R13, RZ, 0x1f, R34.reuse ;  /* 0x0000001fff0d7819 */ /* 0x100fe40000011422 */
[----:B------:R-:W-:Y:S02]  /*11b0*/  IADD3 R12, P0, P1, R35, R50, R34 ;  /* 0x00000032230c7210 */ /* 0x000fe4000791e022 */
[----:B------:R-:W-:-:S04]  /*11c0*/  IADD3 R47, R51, R47, RZ ;  /* 0x0000002f332f7210 */ /* 0x000fc80007ffe0ff */
[----:B------:R-:W-:Y:S02]  /*11d0*/  IADD3.X R13, R14, R47, R13, P0, P1 ;  /* 0x0000002f0e0d7210 */ /* 0x000fe400007e240d */
[----:B------:R-:W-:Y:S02]  /*11e0*/  LEA R52, P1, R12, UR8, 0x2 ;  /* 0x000000080c347c11 */ /* 0x000fe4000f8210ff */
[----:B------:R-:W-:Y:S02]  /*11f0*/  IADD3 R14, P0, R36, R50, RZ ;  /* 0x00000032240e7210 */ /* 0x000fe40007f1e0ff */
[----:B------:R-:W-:-:S03]  /*1200*/  LEA.HI.X R53, R12, UR9, R13, 0x2, P1 ;  /* 0x000000090c357c11 */ /* 0x000fc600088f140d */
[----:B------:R-:W-:Y:S01]  /*1210*/  IMAD.X R13, R28, 0x1, R47, P0 ;  /* 0x000000011c0d7824 */ /* 0x000fe200000e062f */
[C---:B------:R-:W-:Y:S01]  /*1220*/  LEA R30, P0, R14.reuse, UR8, 0x2 ;  /* 0x000000080e1e7c11 */ /* 0x040fe2000f8010ff */
[----:B------:R-:W2:Y:S03]  /*1230*/  LDG.E.64.CONSTANT R28, desc[UR10][R52.64] ;  /* 0x0000000a341c7981 */ /* 0x000ea6000c1e9b00 */
[----:B------:R-:W-:Y:S02]  /*1240*/  LEA.HI.X R31, R14, UR9, R13, 0x2, P0 ;  /* 0x000000090e1f7c11 */ /* 0x000fe400080f140d */
[----:B------:R-:W2:Y:S04]  /*1250*/  LDS.128 R12, [R0] ;  /* 0x00000000000c7984 */ /* 0x000ea80000000c00 */
[----:B------:R-:W3:Y:S01]  /*1260*/  LDG.E.64.CONSTANT R30, desc[UR10][R30.64] ;  /* 0x0000000a1e1e7981 */ /* 0x000ee2000c1e9b00 */
[----:B--2---:R-:W-:Y:S01]  /*1270*/  FMUL.FTZ R51, R28, R14 ;  /* 0x0000000e1c337220 */ /* 0x004fe20000410000 */
[----:B------:R-:W-:-:S02]  /*1280*/  SHF.R.S32.HI R28, RZ, 0x1f, R33 ;  /* 0x0000001fff1c7819 */ /* 0x000fc40000011421 */
        /* <DEDUP_REMOVED lines=40> */
[----:B------:R-:W-:-:S04]  /*1510*/  IADD3 R50, P0, P1, R3, R50, R16 ;  /* 0x0000003203327210 */ /* 0x000fc8000791e010 */
[----:B------:R-:W-:Y:S02]  /*1520*/  IADD3.X R47, R24, R47, R21, P0, P1 ;  /* 0x0000002f182f7210 */ /* 0x000fe400007e2415 */
[----:B------:R-:W-:Y:S01]  /*1530*/  LEA R30, P0, R50, UR8, 0x2 ;  /* 0x00000008321e7c11 */ /* 0x000fe2000f8010ff */
[----:B--2---:R-:W-:-:S03]  /*1540*/  FFMA.FTZ R51, R28, R12, R31 ;  /* 0x0000000c1c337223 */ /* 0x004fc6000001001f */
        /* <DEDUP_REMOVED lines=9> */
.L_x_26276:
        /* <DEDUP_REMOVED lines=11> */
.L_x_26242:
[----:B------:R-:W-:Y:S05]  /*1690*/  BSYNC B1 ;  /* 0x0000000000017941 */ /* 0x000fea0003800000 */
.L_x_26241:
[----:B------:R-:W-:Y:S01]  /*16a0*/  IADD3 R40, P0, R40, 0x10, RZ ;  /* 0x0000001028287810 */ /* 0x000fe20007f1e0ff */
[----:B-1----:R-:W-:Y:S02]  /*16b0*/  VIADD R45, R45, 0x100 ;  /* 0x000001002d2d7836 */ /* 0x002fe40000000000 */
[----:B------:R-:W-:Y:S02]  /*16c0*/  VIADD R46, R46, 0x40 ;  /* 0x000000402e2e7836 */ /* 0x000fe40000000000 */
[----:B------:R-:W-:Y:S01]  /*16d0*/  IMAD.X R41, RZ, RZ, R41, P0 ;  /* 0x000000ffff297224 */ /* 0x000fe200000e0629 */
[----:B------:R-:W-:Y:S07]  /*16e0*/  @!P1 BRA `(.L_x_26243) ;  /* 0xfffffff800909947 */ /* 0x000fee000383ffff */
[----:B------:R-:W-:Y:S05]  /*16f0*/  BRA `(.L_x_26238) ;  /* 0x0000000400d07947 */ /* 0x000fea0003800000 */
.L_x_26239:
        /* <DEDUP_REMOVED lines=10> */
[----:B------:R-:W-:Y:S01]  /*17a0*/  LEA.HI.X.SX32 R12, R44, R31, 0x1, P0 ;  /* 0x0000001f2c0c7211 */ /* 0x000fe200000f0eff */
[----:B------:R-:W-:Y:S01]  /*17b0*/  VIADD R45, R29, UR4 ;  /* 0x000000041d2d7c36 */ /* 0x000fe20008000000 */
[----:B------:R-:W-:Y:S02]  /*17c0*/  LEA R42, P0, R13, UR6, 0x2 ;  /* 0x000000060d2a7c11 */ /* 0x000fe4000f8010ff */
[----:B------:R-:W-:Y:S02]  /*17d0*/  IADD3 R43, -R39, 0x1, R46 ;  /* 0x00000001272b7810 */ /* 0x000fe40007ffe12e */
[----:B------:R-:W-:-:S09]  /*17e0*/  LEA.HI.X R41, R13, UR7, R12, 0x2, P0 ;  /* 0x000000070d297c11 */ /* 0x000fd200080f140c */
.L_x_26247:
        /* <DEDUP_REMOVED lines=11> */
[----:B------:R-:W-:-:S04]  /*18a0*/  IADD3 R14, P0, P1, R35, R50, R34 ;  /* 0x00000032230e7210 */ /* 0x000fc8000791e022 */
[----:B------:R-:W-:-:S04]  /*18b0*/  IADD3 R47, R51, R47, RZ ;  /* 0x0000002f332f7210 */ /* 0x000fc80007ffe0ff */
[----:B------:R-:W-:Y:S02]  /*18c0*/  IADD3.X R15, R28, R47, R15, P0, P1 ;  /* 0x0000002f1c0f7210 */ /* 0x000fe400007e240f */
[----:B------:R-:W-:Y:S02]  /*18d0*/  SHF.R.S32.HI R28, RZ, 0x1f, R36 ;  /* 0x0000001fff1c7819 */ /* 0x000fe40000011424 */
[----:B------:R-:W-:Y:S02]  /*18e0*/  IADD3 R12, P0, R36, R50, RZ ;  /* 0x00000032240c7210 */ /* 0x000fe40007f1e0ff */
[----:B------:R-:W-:-:S03]  /*18f0*/  LEA R52, P1, R14, UR16, 0x2 ;  /* 0x000000100e347c11 */ /* 0x000fc6000f8210ff */
[----:B------:R-:W-:Y:S01]  /*1900*/  IMAD.X R13, R28, 0x1, R47, P0 ;  /* 0x000000011c0d7824 */ /* 0x000fe200000e062f */
[----:B------:R-:W-:Y:S02]  /*1910*/  LEA R30, P0, R12, UR16, 0x2 ;  /* 0x000000100c1e7c11 */ /* 0x000fe4000f8010ff */
[----:B------:R-:W-:Y:S02]  /*1920*/  LEA.HI.X R53, R14, UR17, R15, 0x2, P1 ;  /* 0x000000110e357c11 */ /* 0x000fe400088f140f */
[----:B------:R-:W-:Y:S02]  /*1930*/  LEA.HI.X R31, R12, UR17, R13, 0x2, P0 ;  /* 0x000000110c1f7c11 */ /* 0x000fe400080f140d */
[----:B------:R-:W0:Y:S04]  /*1940*/  LDS.128 R12, [R0] ;  /* 0x00000000000c7984 */ /* 0x000e280000000c00 */
[----:B------:R-:W0:Y:S04]  /*1950*/  LDG.E.64.CONSTANT R28, desc[UR10][R52.64] ;  /* 0x0000000a341c7981 */ /* 0x000e28000c1e9b00 */
[----:B------:R-:W2:Y:S01]  /*1960*/  LDG.E.64.CONSTANT R30, desc[UR10][R30.64] ;  /* 0x0000000a1e1e7981 */ /* 0x000ea2000c1e9b00 */
[----:B0-----:R-:W-:Y:S01]  /*1970*/  FMUL.FTZ R51, R28, R14 ;  /* 0x0000000e1c337220 */ /* 0x001fe20000410000 */
[----:B------:R-:W-:-:S02]  /*1980*/  SHF.R.S32.HI R28, RZ, 0x1f, R32 ;  /* 0x0000001fff1c7819 */ /* 0x000fc40000011420 */
[----:B------:R-:W-:Y:S01]  /*1990*/  IADD3 R14, P0, P1, R33, R50, R32 ;  /* 0x00000032210e7210 */ /* 0x000fe2000791e020 */
[----:B--2---:R-:W-:Y:S01]  /*19a0*/  FFMA.FTZ R51, R30, R12, R51 ;  /* 0x0000000c1e337223 */ /* 0x004fe20000010033 */
[----:B------:R-:W-:Y:S01]  /*19b0*/  FMUL.FTZ R12, R29, R15 ;  /* 0x0000000f1d0c7220 */ /* 0x000fe20000410000 */
[----:B------:R-:W-:-:S04]  /*19c0*/  SHF.R.S32.HI R15, RZ, 0x1f, R33 ;  /* 0x0000001fff0f7819 */ /* 0x000fc80000011421 */
[----:B------:R-:W-:Y:S02]  /*19d0*/  IADD3.X R15, R15, R47, R28, P0, P1 ;  /* 0x0000002f0f0f7210 */ /* 0x000fe400007e241c */
[----:B------:R-:W-:-:S04]  /*19e0*/  LEA R28, P0, R14, UR16, 0x2 ;  /* 0x000000100e1c7c11 */ /* 0x000fc8000f8010ff */
[----:B------:R-:W-:-:S06]  /*19f0*/  LEA.HI.X R29, R14, UR17, R15, 0x2, P0 ;  /* 0x000000110e1d7c11 */ /* 0x000fcc00080f140f */
[----:B------:R-:W2:Y:S01]  /*1a00*/  LDG.E.64.CONSTANT R28, desc[UR10][R28.64] ;  /* 0x0000000a1c1c7981 */ /* 0x000ea2000c1e9b00 */
[----:B------:R-:W-:Y:S01]  /*1a10*/  FFMA.FTZ R30, R31, R13, R12 ;  /* 0x0000000d1f1e7223 */ /* 0x000fe2000001000c */
[----:B------:R-:W-:Y:S02]  /*1a20*/  SHF.R.S32.HI R52, RZ, 0x1f, R26 ;  /* 0x0000001fff347819 */ /* 0x000fe4000001141a */
[----:B------:R-:W2:Y:S02]  /*1a30*/  LDS.128 R12, [R0+0x10] ;  /* 0x00001000000c7984 */ /* 0x000ea40000000c00 */
[----:B--2---:R-:W-:Y:S01]  /*1a40*/  FFMA.FTZ R31, R28, R12, R51 ;  /* 0x0000000c1c1f7223 */ /* 0x004fe20000010033 */
[----:B------:R-:W-:Y:S01]  /*1a50*/  FFMA.FTZ R30, R29, R13, R30 ;  /* 0x0000000d1d1e7223 */ /* 0x000fe2000001001e */
[----:B------:R-:W-:Y:S02]  /*1a60*/  SHF.R.S32.HI R13, RZ, 0x1f, R27 ;  /* 0x0000001fff0d7819 */ /* 0x000fe4000001141b */
[----:B------:R-:W-:-:S04]  /*1a70*/  IADD3 R12, P0, P1, R27, R50, R26 ;  /* 0x000000321b0c7210 */ /* 0x000fc8000791e01a */
[----:B------:R-:W-:Y:S02]  /*1a80*/  IADD3.X R13, R13, R47, R52, P0, P1 ;  /* 0x0000002f0d0d7210 */ /* 0x000fe400007e2434 */
[----:B------:R-:W-:-:S04]  /*1a90*/  LEA R52, P0, R12, UR16, 0x2 ;  /* 0x000000100c347c11 */ /* 0x000fc8000f8010ff */
        /* <DEDUP_REMOVED lines=23> */
[----:B------:R-:W-:Y:S01]  /*1c10*/  FFMA.FTZ R52, R13, R15, R52 ;  /* 0x0000000f0d347223 */ /* 0x000fe20000010034 */
[----:B------:R-:W-:Y:S02]  /*1c20*/  IADD3 R50, P0, P1, R3, R50, R16 ;  /* 0x0000003203327210 */ /* 0x000fe4000791e010 */
[----:B------:R-:W2:Y:S02]  /*1c30*/  LDS.128 R12, [R0+0x30] ;  /* 0x00003000000c7984 */ /* 0x000ea40000000c00 */
        /* <DEDUP_REMOVED lines=12> */
.L_x_26279:
        /* <DEDUP_REMOVED lines=13> */
.L_x_26246:
[----:B------:R-:W-:Y:S05]  /*1dd0*/  BSYNC B1 ;  /* 0x0000000000017941 */ /* 0x000fea0003800000 */
.L_x_26245:
[----:B------:R-:W-:Y:S01]  /*1de0*/  IADD3 R42, P0, R42, 0x10, RZ ;  /* 0x000000102a2a7810 */ /* 0x000fe20007f1e0ff */
[----:B-1----:R-:W-:Y:S02]  /*1df0*/  VIADD R45, R45, 0x100 ;  /* 0x000001002d2d7836 */ /* 0x002fe40000000000 */
[----:B------:R-:W-:Y:S02]  /*1e00*/  VIADD R46, R46, 0x40 ;  /* 0x000000402e2e7836 */ /* 0x000fe40000000000 */
[----:B------:R-:W-:Y:S02]  /*1e10*/  VIADD R43, R43, 0x40 ;  /* 0x000000402b2b7836 */ /* 0x000fe40000000000 */
[----:B------:R-:W-:Y:S01]  /*1e20*/  IMAD.X R41, RZ, RZ, R41, P0 ;  /* 0x000000ffff297224 */ /* 0x000fe200000e0629 */
[----:B------:R-:W-:Y:S06]  /*1e30*/  @!P1 BRA `(.L_x_26247) ;  /* 0xfffffff8006c9947 */ /* 0x000fec000383ffff */
.L_x_26238:
[----:B------:R-:W-:Y:S05]  /*1e40*/  BSYNC B0 ;  /* 0x0000000000007941 */ /* 0x000fea0003800000 */
.L_x_26237:
[----:B------:R-:W-:Y:S01]  /*1e50*/  SHF.R.S32.HI R0, RZ, 0x1f, R9 ;  /* 0x0000001fff007819 */ /* 0x000fe20000011409 */
[----:B------:R-:W-:-:S03]  /*1e60*/  UMOV UR4, 0xffffffff ;  /* 0xffffffff00047882 */ /* 0x000fc60000000000 */
        /* <DEDUP_REMOVED lines=12> */
.L_x_26285:
        /* <DEDUP_REMOVED lines=16> */
[----:B--2---:R-:W-:-:S05]  /*2030*/  @!P0 LEA R3, R3, R2, 0x18 ;  /* 0x0000000203038211 */ /* 0x004fca00078ec0ff */
[----:B-1----:R-:W-:-:S05]  /*2040*/  @!P0 IMAD R6, R0, 0x4, R3 ;  /* 0x0000000400068824 */ /* 0x002fca00078e0203 */
[----:B------:R-:W1:Y:S04]  /*2050*/  @!P0 LDS R5, [R6] ;  /* 0x0000000006058984 */ /* 0x000e680000000800 */
[----:B-1----:R-:W1:Y:S02]  /*2060*/  SHFL.BFLY PT, R2, R5, 0x2, 0x1f ;  /* 0x0c401f0005027f89 */ /* 0x002e6400000e0000 */
[----:B-1----:R-:W-:Y:S01]  /*2070*/  FMNMX.FTZ R10, R2, R5, !PT ;  /* 0x00000005020a7209 */ /* 0x002fe20007810000 */
[----:B------:R-:W-:Y:S01]  /*2080*/  VIADD R2, R39, 0xf ;  /* 0x0000000f27027836 */ /* 0x000fe20000000000 */
[----:B------:R-:W-:-:S03]  /*2090*/  HFMA2.MMA R5, -RZ, RZ, 0, 0 ;  /* 0x00000000ff057435 */ /* 0x000fc600000001ff */
        /* <DEDUP_REMOVED lines=25> */
.L_x_26253:
        /* <DEDUP_REMOVED lines=11> */
.L_x_26252:
[----:B------:R-:W-:Y:S05]  /*22e0*/  BSYNC B1 ;  /* 0x0000000000017941 */ /* 0x000fea0003800000 */
.L_x_26251:
        /* <DEDUP_REMOVED lines=14> */
.L_x_26256:
[----:B------:R-:W1:Y:S01]  /*23d0*/  LDS R14, [R6+-0x200] ;  /* 0xfffe0000060e7984 */ /* 0x000e620000000800 */
[----:B------:R-:W-:-:S03]  /*23e0*/  VIADD R11, R11, 0x800 ;  /* 0x000008000b0b7836 */ /* 0x000fc60000000000 */
[----:B------:R-:W2:Y:S02]  /*23f0*/  LDS R16, [R6] ;  /* 0x0000000006107984 */ /* 0x000ea40000000800 */
[----:B------:R-:W-:Y:S02]  /*2400*/  ISETP.GE.AND P2, PT, R11, R10, PT ;  /* 0x0000000a0b00720c */ /* 0x000fe40003f46270 */
[----:B------:R-:W3:Y:S04]  /*2410*/  LDS R12, [R6+-0x400] ;  /* 0xfffc0000060c7984 */ /* 0x000ee80000000800 */
[----:B------:R-:W4:Y:S04]  /*2420*/  LDS R18, [R6+0x200] ;  /* 0x0002000006127984 */ /* 0x000f280000000800 */
[----:B------:R-:W4:Y:S04]  /*2430*/  LDS R20, [R6+0x400] ;  /* 0x0004000006147984 */ /* 0x000f280000000800 */
[----:B------:R-:W4:Y:S04]  /*2440*/  LDS R22, [R6+0x600] ;  /* 0x0006000006167984 */ /* 0x000f280000000800 */
[----:B------:R-:W4:Y:S04]  /*2450*/  LDS R24, [R6+0x800] ;  /* 0x0008000006187984 */ /* 0x000f280000000800 */
[----:B------:R-:W4:Y:S04]  /*2460*/  LDS R26, [R6+0xa00] ;  /* 0x000a0000061a7984 */ /* 0x000f280000000800 */
[----:B0-----:R-:W0:Y:S01]  /*2470*/  LDS R28, [R6+0xe00] ;  /* 0x000e0000061c7984 */ /* 0x001e220000000800 */
        /* <DEDUP_REMOVED lines=9> */
[----:B------:R-:W-:Y:S01]  /*2510*/  FMUL.FTZ R12, R12, 1.4426950216293334961 ;  /* 0x3fb8aa3b0c0c7820 */ /* 0x000fe20000410000 */
[----:B------:R-:W-:-:S02]  /*2520*/  FADD.FTZ R20, -R3, R20 ;  /* 0x0000001403147221 */ /* 0x000fc40000010100 */
[----:B------:R-:W-:Y:S02]  /*2530*/  FMUL.FTZ R17, R18, 1.4426950216293334961 ;  /* 0x3fb8aa3b12117820 */ /* 0x000fe40000410000 */
[----:B------:R-:W-:Y:S01]  /*2540*/  MUFU.EX2 R15, R15 ;  /* 0x0000000f000f7308 */ /* 0x000fe20000000800 */
[----:B------:R-:W4:Y:S01]  /*2550*/  LDS R18, [R6+0x1200] ;  /* 0x0012000006127984 */ /* 0x000f220000000800 */
[C---:B------:R-:W-:Y:S01]  /*2560*/  FADD.FTZ R22, -R3.reuse, R22 ;  /* 0x0000001603167221 */ /* 0x040fe20000010100 */
[----:B------:R-:W-:Y:S02]  /*2570*/  FMUL.FTZ R19, R20, 1.4426950216293334961 ;  /* 0x3fb8aa3b14137820 */ /* 0x000fe40000410000 */
[----:B------:R-:W4:Y:S01]  /*2580*/  LDS R20, [R6+0x1400] ;  /* 0x0014000006147984 */ /* 0x000f220000000800 */
[C---:B------:R-:W-:Y:S01]  /*2590*/  FADD.FTZ R24, -R3.reuse, R24 ;  /* 0x0000001803187221 */ /* 0x040fe20000010100 */
[----:B------:R-:W-:Y:S01]  /*25a0*/  FMUL.FTZ R21, R22, 1.4426950216293334961 ;  /* 0x3fb8aa3b16157820 */ /* 0x000fe20000410000 */
[----:B------:R-:W1:Y:S01]  /*25b0*/  MUFU.EX2 R12, R12 ;  /* 0x0000000c000c7308 */ /* 0x000e620000000800 */
[----:B------:R-:W4:Y:S01]  /*25c0*/  LDS R22, [R6+0x1600] ;  /* 0x0016000006167984 */ /* 0x000f220000000800 */
[----:B------:R-:W-:Y:S01]  /*25d0*/  FADD.FTZ R26, -R3, R26 ;  /* 0x0000001a031a7221 */ /* 0x000fe20000010100 */
[----:B------:R-:W-:-:S02]  /*25e0*/  FMUL.FTZ R23, R24, 1.4426950216293334961 ;  /* 0x3fb8aa3b18177820 */ /* 0x000fc40000410000 */
[----:B------:R-:W4:Y:S01]  /*25f0*/  LDS R24, [R6+0x1800] ;  /* 0x0018000006187984 */ /* 0x000f220000000800 */
[----:B------:R-:W-:Y:S01]  /*2600*/  FMUL.FTZ R25, R26, 1.4426950216293334961 ;  /* 0x3fb8aa3b1a197820 */ /* 0x000fe20000410000 */
[C---:B0-----:R-:W-:Y:S01]  /*2610*/  FADD.FTZ R28, -R3.reuse, R28 ;  /* 0x0000001c031c7221 */ /* 0x041fe20000010100 */
[----:B------:R-:W0:Y:S01]  /*2620*/  MUFU.EX2 R17, R17 ;  /* 0x0000001100117308 */ /* 0x000e220000000800 */
[----:B------:R-:W4:Y:S02]  /*2630*/  LDS R26, [R6+0x1a00] ;  /* 0x001a0000061a7984 */ /* 0x000f240000000800 */
[----:B------:R-:W-:Y:S02]  /*2640*/  FMUL.FTZ R28, R28, 1.4426950216293334961 ;  /* 0x3fb8aa3b1c1c7820 */ /* 0x000fe40000410000 */
[----:B--2---:R-:W-:Y:S03]  /*2650*/  STS [R6+-0x200], R13 ;  /* 0xfffe000d06007388 */ /* 0x004fe60000000800 */
[----:B------:R-:W2:Y:S01]  /*2660*/  MUFU.EX2 R19, R19 ;  /* 0x0000001300137308 */ /* 0x000ea20000000800 */
[----:B-1----:R-:W-:Y:S01]  /*2670*/  STS [R6+-0x400], R12 ;  /* 0xfffc000c06007388 */ /* 0x002fe20000000800 */
[----:B------:R-:W-:-:S03]  /*2680*/  FADD.FTZ R14, -R3, R14 ;  /* 0x0000000e030e7221 */ /* 0x000fc60000010100 */
[----:B------:R-:W-:Y:S01]  /*2690*/  STS [R6], R15 ;  /* 0x0000000f06007388 */ /* 0x000fe20000000800 */
[----:B------:R-:W-:Y:S02]  /*26a0*/  FMUL.FTZ R14, R14, 1.4426950216293334961 ;  /* 0x3fb8aa3b0e0e7820 */ /* 0x000fe40000410000 */
[----:B------:R-:W1:Y:S01]  /*26b0*/  MUFU.EX2 R21, R21 ;  /* 0x0000001500157308 */ /* 0x000e620000000800 */
[----:B---3--:R-:W-:Y:S01]  /*26c0*/  FADD.FTZ R16, -R3, R16 ;  /* 0x0000001003107221 */ /* 0x008fe20000010100 */
[----:B0-----:R-:W-:Y:S03]  /*26d0*/  STS [R6+0x200], R17 ;  /* 0x0002001106007388 */ /* 0x001fe60000000800 */
[----:B------:R-:W-:-:S03]  /*26e0*/  FMUL.FTZ R16, R16, 1.4426950216293334961 ;  /* 0x3fb8aa3b10107820 */ /* 0x000fc60000410000 */
[----:B------:R0:W3:Y:S01]  /*26f0*/  MUFU.EX2 R27, R14 ;  /* 0x0000000e001b7308 */ /* 0x0000e20000000800 */
[C---:B----4-:R-:W-:Y:S01]  /*2700*/  FADD.FTZ R18, -R3.reuse, R18 ;  /* 0x0000001203127221 */ /* 0x050fe20000010100 */
[----:B--2---:R-:W-:Y:S01]  /*2710*/  STS [R6+0x400], R19 ;  /* 0x0004001306007388 */ /* 0x004fe20000000800 */
[----:B------:R-:W-:Y:S02]  /*2720*/  FADD.FTZ R20, -R3, R20 ;  /* 0x0000001403147221 */ /* 0x000fe40000010100 */
[----:B------:R-:W-:-:S03]  /*2730*/  FMUL.FTZ R18, R18, 1.4426950216293334961 ;  /* 0x3fb8aa3b12127820 */ /* 0x000fc60000410000 */
[----:B------:R-:W2:Y:S01]  /*2740*/  MUFU.EX2 R23, R23 ;  /* 0x0000001700177308 */ /* 0x000ea20000000800 */
[----:B0-----:R-:W-:Y:S01]  /*2750*/  FADD.FTZ R14, R12, R5 ;  /* 0x000000050c0e7221 */ /* 0x001fe20000010000 */
[----:B------:R-:W-:Y:S01]  /*2760*/  FMUL.FTZ R20, R20, 1.4426950216293334961 ;  /* 0x3fb8aa3b14147820 */ /* 0x000fe20000410000 */
[C---:B------:R-:W-:Y:S01]  /*2770*/  FADD.FTZ R22, -R3.reuse, R22 ;  /* 0x0000001603167221 */ /* 0x040fe20000010100 */
[C---:B------:R-:W-:Y:S01]  /*2780*/  FADD.FTZ R24, -R3.reuse, R24 ;  /* 0x0000001803187221 */ /* 0x040fe20000010100 */
[----:B------:R-:W-:Y:S01]  /*2790*/  FADD.FTZ R14, R14, R13 ;  /* 0x0000000d0e0e7221 */ /* 0x000fe20000010000 */
[----:B-1----:R-:W-:Y:S01]  /*27a0*/  STS [R6+0x600], R21 ;  /* 0x0006001506007388 */ /* 0x002fe20000000800 */
        /* <DEDUP_REMOVED lines=38> */
.L_x_26255:
[----:B------:R-:W-:Y:S05]  /*2a10*/  BSYNC B1 ;  /* 0x0000000000017941 */ /* 0x000fea0003800000 */
.L_x_26254:
        /* <DEDUP_REMOVED lines=55> */
.L_x_26258:
[----:B------:R-:W-:Y:S05]  /*2d90*/  BSYNC B1 ;  /* 0x0000000000017941 */ /* 0x000fea0003800000 */
.L_x_26257:
        /* <DEDUP_REMOVED lines=26> */
.L_x_26250:
[----:B------:R-:W-:Y:S05]  /*2f40*/  BSYNC B0 ;  /* 0x0000000000007941 */ /* 0x000fea0003800000 */
.L_x_26249:
        /* <DEDUP_REMOVED lines=50> */
.L_x_26263:
        /* <DEDUP_REMOVED lines=8> */
.L_x_26262:
[----:B------:R-:W-:Y:S05]  /*32f0*/  BSYNC B1 ;  /* 0x0000000000017941 */ /* 0x000fea0003800000 */
.L_x_26261:
        /* <DEDUP_REMOVED lines=13> */
[----:B-----5:R-:W-:-:S12]  /*33d0*/  VIADD R40, R2, 0xfffffa00 ;  /* 0xfffffa0002287836 */ /* 0x020fd80000000000 */
.L_x_26266:
        /* <DEDUP_REMOVED lines=10> */
[----:B------:R-:W5:Y:S04]  /*3480*/  LDS R24, [R5+0xc00] ;  /* 0x000c000005187984 */ /* 0x000f680000000800 */
[----:B------:R-:W5:Y:S04]  /*3490*/  LDS R26, [R5+0xe00] ;  /* 0x000e0000051a7984 */ /* 0x000f680000000800 */
        /* <DEDUP_REMOVED lines=40> */
.L_x_26265:
[----:B------:R-:W-:Y:S05]  /*3720*/  BSYNC B1 ;  /* 0x0000000000017941 */ /* 0x000fea0003800000 */
.L_x_26264:
        /* <DEDUP_REMOVED lines=31> */
.L_x_26268:
[----:B------:R-:W-:Y:S05]  /*3920*/  BSYNC B1 ;  /* 0x0000000000017941 */ /* 0x000fea0003800000 */
.L_x_26267:
        /* <DEDUP_REMOVED lines=14> */
.L_x_26260:
[----:B------:R-:W-:Y:S05]  /*3a10*/  BSYNC B0 ;  /* 0x0000000000007941 */ /* 0x000fea0003800000 */
.L_x_26259:
[----:B------:R-:W-:Y:S01]  /*3a20*/  BAR.SYNC.DEFER_BLOCKING 0x0 ;  /* 0x0000000000007b1d */ /* 0x000fe20000010000 */
[----:B------:R-:W-:-:S05]  /*3a30*/  ISETP.GE.AND P0, PT, R4, R7, PT ;  /* 0x000000070400720c */ /* 0x000fca0003f06270 */
[----:B------:R-:W-:Y:S01]  /*3a40*/  ULDC UR12, c[0x0][0x25c] ;  /* 0x00009700000c7ab9 */ /* 0x000fe20000000800 */
[----:B------:R-:W-:Y:S01]  /*3a50*/  ULDC.64 UR6, c[0x0][0x228] ;  /* 0x00008a0000067ab9 */ /* 0x000fe20000000a00 */
[----:B------:R-:W-:Y:S06]  /*3a60*/  BSSY B0, `(.L_x_26269) ;  /* 0x0000087000007945 */ /* 0x000fec0003800000 */
[----:B------:R-:W-:Y:S02]  /*3a70*/  @P0 CS2R R34, SRZ ;  /* 0x0000000000220805 */ /* 0x000fe4000001ff00 */
[----:B------:R-:W-:Y:S01]  /*3a80*/  @P0 CS2R R32, SRZ ;  /* 0x0000000000200805 */ /* 0x000fe2000001ff00 */
[----:B------:R-:W-:Y:S06]  /*3a90*/  @P0 BRA `(.L_x_26270) ;  /* 0x00000008000c0947 */ /* 0x000fec0003800000 */
[----:B------:R-:W1:Y:S01]  /*3aa0*/  S2UR UR4, SR_CTAID.Y ;  /* 0x00000000000479c3 */ /* 0x000e620000002600 */
[----:B------:R-:W-:Y:S01]  /*3ab0*/  ULDC.64 UR8, c[0x0][0x238] ;  /* 0x00008e0000087ab9 */ /* 0x000fe20000000a00 */
[----:B------:R-:W-:Y:S02]  /*3ac0*/  LOP3.LUT R36, RZ, R7, RZ, 0x33, !PT ;  /* 0x00000007ff247212 */ /* 0x000fe400078e33ff */
[----:B------:R-:W-:Y:S02]  /*3ad0*/  CS2R R34, SRZ ;  /* 0x0000000000227805 */ /* 0x000fe4000001ff00 */
[----:B------:R-:W-:Y:S01]  /*3ae0*/  CS2R R32, SRZ ;  /* 0x0000000000207805 */ /* 0x000fe2000001ff00 */
[--C-:B------:R-:W-:Y:S01]  /*3af0*/  IMAD.MOV.U32 R37, RZ, RZ, R4.reuse ;  /* 0x000000ffff257224 */ /* 0x100fe200078e0004 */
[----:B--2---:R-:W1:Y:S08]  /*3b00*/  LDC R2, c[0x0][0x248] ;  /* 0x00009200ff027b82 */ /* 0x004e700000000800 */
[----:B------:R-:W2:Y:S08]  /*3b10*/  S2UR UR5, SR_CgaCtaId ;  /* 0x00000000000579c3 */ /* 0x000eb00000008800 */
[----:B------:R-:W3:Y:S01]  /*3b20*/  LDC R38, c[0x0][0x25c] ;  /* 0x00009700ff267b82 */ /* 0x000ee20000000800 */
[----:B-1----:R-:W-:Y:S01]  /*3b30*/  IMAD R3, R2, UR4, RZ ;  /* 0x0000000402037c24 */ /* 0x002fe2000f8e02ff */
[----:B------:R-:W-:Y:S01]  /*3b40*/  SHF.R.S32.HI R2, RZ, 0x1f, R4 ;  /* 0x0000001fff027819 */ /* 0x000fe20000011404 */
[----:B------:R-:W-:-:S02]  /*3b50*/  UMOV UR4, 0x400 ;  /* 0x0000040000047882 */ /* 0x000fc40000000000 */
[----:B------:R-:W-:Y:S01]  /*3b60*/  UIADD3 UR4, UR4, 0xa0, URZ ;  /* 0x000000a004047890 */ /* 0x000fe2000fffe03f */
[----:B------:R-:W-:-:S03]  /*3b70*/  IADD3 R5, P0, R4, R3, RZ ;  /* 0x0000000304057210 */ /* 0x000fc60007f1e0ff */
[----:B--2---:R-:W-:Y:S01]  /*3b80*/  ULEA UR4, UR5, UR4, 0x18 ;  /* 0x0000000405047291 */ /* 0x004fe2000f8ec03f */
[----:B------:R-:W-:Y:S02]  /*3b90*/  LEA.HI.X.SX32 R2, R3, R2, 0x1, P0 ;  /* 0x0000000203027211 */ /* 0x000fe400000f0eff */
[----:B------:R-:W-:Y:S02]  /*3ba0*/  SHF.R.S32.HI R3, RZ, 0x1f, R0 ;  /* 0x0000001fff037819 */ /* 0x000fe40000011400 */
[----:B------:R-:W-:Y:S01]  /*3bb0*/  LEA R6, P0, R5, UR8, 0x2 ;  /* 0x0000000805067c11 */ /* 0x000fe2000f8010ff */
[----:B------:R-:W-:Y:S01]  /*3bc0*/  ULDC UR8, c[0x0][0x260] ;  /* 0x0000980000087ab9 */ /* 0x000fe20000000800 */
[----:B------:R-:W-:Y:S02]  /*3bd0*/  LEA.HI R3, R3, R0, RZ, 0x2 ;  /* 0x0000000003037211 */ /* 0x000fe400078f10ff */
[----:B------:R-:W-:Y:S01]  /*3be0*/  LEA.HI.X R5, R5, UR9, R2, 0x2, P0 ;  /* 0x0000000905057c11 */ /* 0x000fe200080f1402 */
[----:B------:R-:W-:Y:S01]  /*3bf0*/  IMAD R2, R8, UR8, RZ ;  /* 0x0000000808027c24 */ /* 0x000fe2000f8e02ff */
[C---:B------:R-:W-:Y:S01]  /*3c00*/  LOP3.LUT R11, R3.reuse, 0xfffffffc, RZ, 0xc0, !PT ;  /* 0xfffffffc030b7812 */ /* 0x040fe200078ec0ff */
[----:B------:R-:W-:Y:S01]  /*3c10*/  IMAD.SHL.U32 R3, R3, 0x4, RZ ;  /* 0x0000000403037824 */ /* 0x000fe200078e00ff */
[----:B---3--:R-:W-:-:S03]  /*3c20*/  SHF.R.S32.HI R38, RZ, 0x1f, R38 ;  /* 0x0000001fff267819 */ /* 0x008fc60000011426 */
[----:B------:R-:W-:Y:S01]  /*3c30*/  IMAD.IADD R11, R0, 0x1, -R11 ;  /* 0x00000001000b7824 */ /* 0x000fe200078e0a0b */
[----:B------:R-:W-:-:S03]  /*3c40*/  LOP3.LUT R10, R3, 0xfffffff0, RZ, 0xc0, !PT ;  /* 0xfffffff0030a7812 */ /* 0x000fc600078ec0ff */
[----:B------:R-:W-:Y:S01]  /*3c50*/  IMAD R8, R4, 0x4, R11 ;  /* 0x0000000404087824 */ /* 0x000fe200078e020b */
[----:B------:R-:W-:-:S04]  /*3c60*/  SHF.L.U32 R3, R11, 0x2, RZ ;  /* 0x000000020b037819 */ /* 0x000fc800000006ff */
[----:B------:R-:W-:Y:S01]  /*3c70*/  LEA R8, R8, UR4, 0x4 ;  /* 0x0000000408087c11 */ /* 0x000fe2000f8e20ff */
[----:B------:R-:W-:Y:S02]  /*3c80*/  IMAD.IADD R41, R3, 0x1, R10 ;  /* 0x0000000103297824 */ /* 0x000fe400078e020a */
[----:B-----5:R-:W-:Y:S01]  /*3c90*/  IMAD R40, R4, 0x10, R3 ;  /* 0x0000001004287824 */ /* 0x020fe200078e0203 */
[----:B------:R-:W-:Y:S01]  /*3ca0*/  SHF.R.S32.HI R3, RZ, 0x1f, R2 ;  /* 0x0000001fff037819 */ /* 0x000fe20000011402 */
[C---:B------:R-:W-:Y:S01]  /*3cb0*/  VIADD R45, R41.reuse, 0x100 ;  /* 0x00000100292d7836 */ /* 0x040fe20000000000 */
[----:B------:R-:W-:Y:S01]  /*3cc0*/  IADD3 R43, R41, 0x180, RZ ;  /* 0x00000180292b7810 */ /* 0x000fe20007ffe0ff */
[----:B------:R-:W-:-:S07]  /*3cd0*/  VIADD R40, R40, 0x3 ;  /* 0x0000000328287836 */ /* 0x000fce0000000000 */
.L_x_26271:
[----:B------:R-:W-:Y:S02]  /*3ce0*/  IMAD.MOV.U32 R13, RZ, RZ, R5 ;  /* 0x000000ffff0d7224 */ /* 0x000fe400078e0005 */
        /* <DEDUP_REMOVED lines=8> */
[----:B0-----:R-:W-:-:S04]  /*3d70*/  LEA R28, P1, R14, UR6, 0x2 ;  /* 0x000000060e1c7c11 */ /* 0x001fc8000f8210ff */
[----:B------:R-:W-:-:S04]  /*3d80*/  LEA.HI.X.SX32 R11, R41, R26, 0x1, P0 ;  /* 0x0000001a290b7211 */ /* 0x000fc800000f0eff */
[----:B------:R-:W-:Y:S02]  /*3d90*/  LEA.HI.X R29, R14, UR7, R11, 0x2, P1 ;  /* 0x000000070e1d7c11 */ /* 0x000fe400088f140b */
[----:B------:R-:W-:-:S03]  /*3da0*/  IADD3 R11, P0, R45, R10, RZ ;  /* 0x0000000a2d0b7210 */ /* 0x000fc60007f1e0ff */
[----:B------:R-:W2:Y:S01]  /*3db0*/  LDG.E.128.CONSTANT R16, desc[UR10][R28.64] ;  /* 0x0000000a1c107981 */ /* 0x000ea2000c1e9d00 */
[----:B------:R-:W-:Y:S02]  /*3dc0*/  LEA R20, P1, R11, UR6, 0x2 ;  /* 0x000000060b147c11 */ /* 0x000fe4000f8210ff */
[----:B------:R-:W-:Y:S01]  /*3dd0*/  LEA.HI.X.SX32 R22, R45, R26, 0x1, P0 ;  /* 0x0000001a2d167211 */ /* 0x000fe200000f0eff */
[----:B------:R0:W3:Y:S01]  /*3de0*/  LDG.E.128.CONSTANT R12, desc[UR10][R28.64+0x200] ;  /* 0x0002000a1c0c7981 */ /* 0x0000e2000c1e9d00 */
[----:B------:R-:W-:Y:S02]  /*3df0*/  IADD3 R10, P0, R43, R10, RZ ;  /* 0x0000000a2b0a7210 */ /* 0x000fe40007f1e0ff */
[----:B------:R-:W-:Y:S02]  /*3e00*/  LEA.HI.X R21, R11, UR7, R22, 0x2, P1 ;  /* 0x000000070b157c11 */ /* 0x000fe400088f1416 */
[----:B------:R-:W-:Y:S02]  /*3e10*/  LEA R24, P1, R10, UR6, 0x2 ;  /* 0x000000060a187c11 */ /* 0x000fe4000f8210ff */
[----:B------:R-:W-:-:S02]  /*3e20*/  LEA.HI.X.SX32 R11, R43, R26, 0x1, P0 ;  /* 0x0000001a2b0b7211 */ /* 0x000fc400000f0eff */
[----:B------:R-:W4:Y:S02]  /*3e30*/  LDG.E.128.CONSTANT R20, desc[UR10][R20.64] ;  /* 0x0000000a14147981 */ /* 0x000f24000c1e9d00 */
[----:B------:R-:W-:Y:S02]  /*3e40*/  LEA.HI.X R25, R10, UR7, R11, 0x2, P1 ;  /* 0x000000070a197c11 */ /* 0x000fe400088f140b */
[----:B0-----:R0:W1:Y:S04]  /*3e50*/  LDS.128 R28, [R8] ;  /* 0x00000000081c7984 */ /* 0x0010680000000c00 */
[----:B------:R-:W5:Y:S01]  /*3e60*/  LDG.E.128.CONSTANT R24, desc[UR10][R24.64] ;  /* 0x0000000a18187981 */ /* 0x000f62000c1e9d00 */
[----:B------:R-:W-:-:S05]  /*3e70*/  IMAD.IADD R10, R36, 0x1, R37 ;  /* 0x00000001240a7824 */ /* 0x000fca00078e0225 */
[----:B------:R-:W-:-:S13]  /*3e80*/  ISETP.NE.AND P0, PT, R10, -0x2, PT ;  /* 0xfffffffe0a00780c */ /* 0x000fda0003f05270 */
[C---:B------:R-:W-:Y:S01]  /*3e90*/  @!P0 VIADD R10, R40.reuse, 0xfffffffd ;  /* 0xfffffffd280a8836 */ /* 0x040fe20000000000 */
[----:B------:R-:W-:-:S04]  /*3ea0*/  @!P0 IADD3 R42, R40, -0x2, RZ ;  /* 0xfffffffe282a8810 */ /* 0x000fc80007ffe0ff */
[-C--:B------:R-:W-:Y:S01]  /*3eb0*/  @!P0 ISETP.GE.AND P5, PT, R10, R39.reuse, PT ;  /* 0x000000270a00820c */ /* 0x080fe20003fa6270 */
[----:B------:R-:W-:Y:S01]  /*3ec0*/  @!P0 VIADD R10, R40, 0xffffffff ;  /* 0xffffffff280a8836 */ /* 0x000fe20000000000 */
[----:B------:R-:W-:-:S04]  /*3ed0*/  @!P0 ISETP.GE.AND P6, PT, R42, R39, PT ;  /* 0x000000272a00820c */ /* 0x000fc80003fc6270 */
[CC--:B------:R-:W-:Y:S02]  /*3ee0*/  @!P0 ISETP.GE.AND P1, PT, R10.reuse, R39.reuse, PT ;  /* 0x000000270a00820c */ /* 0x0c0fe40003f26270 */
[----:B------:R-:W-:Y:S01]  /*3ef0*/  @!P0 ISETP.GE.AND P4, PT, R10, R39, PT ;  /* 0x000000270a00820c */ /* 0x000fe20003f86270 */
[C---:B------:R-:W-:Y:S02]  /*3f00*/  @!P0 VIADD R10, R40.reuse, 0xfffffffe ;  /* 0xfffffffe280a8836 */ /* 0x040fe40000000000 */
[C---:B------:R-:W-:Y:S02]  /*3f10*/  @!P0 VIADD R42, R40.reuse, 0xfffffffd ;  /* 0xfffffffd282a8836 */ /* 0x040fe40000000000 */
[----:B------:R-:W-:-:S03]  /*3f20*/  @!P0 VIADD R44, R40, 0xfffffffe ;  /* 0xfffffffe282c8836 */ /* 0x000fc60000000000 */
[-C--:B------:R-:W-:Y:S02]  /*3f30*/  @!P0 ISETP.GE.AND P2, PT, R42, R39.reuse, PT ;  /* 0x000000272a00820c */ /* 0x080fe40003f46270 */
[-C--:B------:R-:W-:Y:S01]  /*3f40*/  @!P0 ISETP.GE.AND P3, PT, R44, R39.reuse, PT ;  /* 0x000000272c00820c */ /* 0x080fe20003f66270 */
[----:B------:R-:W-:Y:S02]  /*3f50*/  VIADD R37, R37, 0x4 ;  /* 0x0000000425257836 */ /* 0x000fe40000000000 */
[----:B0-----:R-:W-:Y:S01]  /*3f60*/  VIADD R8, R8, 0x100 ;  /* 0x0000010008087836 */ /* 0x001fe20000000000 */
[----:B--2---:R-:W-:Y:S02]  /*3f70*/  @!P0 FSEL R17, R17, RZ, !P6 ;  /* 0x000000ff11118208 */ /* 0x004fe40007000000 */
[----:B------:R-:W-:Y:S01]  /*3f80*/  @!P0 ISETP.GE.AND P6, PT, R10, R39, PT ;  /* 0x000000270a00820c */ /* 0x000fe20003fc6270 */
[----:B------:R-:W-:Y:S01]  /*3f90*/  @!P0 VIADD R10, R40, 0xffffffff ;  /* 0xffffffff280a8836 */ /* 0x000fe20000000000 */
[----:B------:R-:W-:-:S02]  /*3fa0*/  @!P0 FSEL R18, R18, RZ, !P1 ;  /* 0x000000ff12128208 */ /* 0x000fc40004800000 */
[----:B------:R-:W-:-:S04]  /*3fb0*/  @!P0 ISETP.GE.AND P1, PT, R40, R39, PT ;  /* 0x000000272800820c */ /* 0x000fc80003f26270 */
[----:B------:R-:W-:Y:S02]  /*3fc0*/  @!P0 FSEL R19, R19, RZ, !P1 ;  /* 0x000000ff13138208 */ /* 0x000fe40004800000 */
[----:B------:R-:W-:Y:S02]  /*3fd0*/  @!P0 ISETP.GE.AND P1, PT, R10, R39, PT ;  /* 0x000000270a00820c */ /* 0x000fe40003f26270 */
[----:B------:R-:W-:Y:S02]  /*3fe0*/  @!P0 IADD3 R10, R40, -0x2, RZ ;  /* 0xfffffffe280a8810 */ /* 0x000fe40007ffe0ff */
[----:B---3--:R-:W-:Y:S02]  /*3ff0*/  @!P0 FSEL R14, R14, RZ, !P4 ;  /* 0x000000ff0e0e8208 */ /* 0x008fe40006000000 */
[----:B------:R-:W-:Y:S02]  /*4000*/  @!P0 FSEL R13, R13, RZ, !P3 ;  /* 0x000000ff0d0d8208 */ /* 0x000fe40005800000 */
[----:B------:R-:W-:-:S02]  /*4010*/  @!P0 FSEL R12, R12, RZ, !P2 ;  /* 0x000000ff0c0c8208 */ /* 0x000fc40005000000 */
[-C--:B------:R-:W-:Y:S01]  /*4020*/  @!P0 ISETP.GE.AND P4, PT, R10, R39.reuse, PT ;  /* 0x000000270a00820c */ /* 0x080fe20003f86270 */
[----:B------:R-:W-:Y:S01]  /*4030*/  @!P0 VIADD R10, R40, 0xffffffff ;  /* 0xffffffff280a8836 */ /* 0x000fe20000000000 */
[-C--:B------:R-:W-:Y:S02]  /*4040*/  @!P0 ISETP.GE.AND P2, PT, R42, R39.reuse, PT ;  /* 0x000000272a00820c */ /* 0x080fe40003f46270 */
[-C--:B------:R-:W-:Y:S02]  /*4050*/  @!P0 ISETP.GE.AND P3, PT, R40, R39.reuse, PT ;  /* 0x000000272800820c */ /* 0x080fe40003f66270 */
[----:B------:R-:W-:Y:S02]  /*4060*/  @!P0 FSEL R16, R16, RZ, !P5 ;  /* 0x000000ff10108208 */ /* 0x000fe40006800000 */
[----:B------:R-:W-:Y:S02]  /*4070*/  @!P0 ISETP.GE.AND P5, PT, R42, R39, PT ;  /* 0x000000272a00820c */ /* 0x000fe40003fa6270 */
[----:B----4-:R-:W-:-:S02]  /*4080*/  @!P0 FSEL R21, R21, RZ, !P6 ;  /* 0x000000ff15158208 */ /* 0x010fc40007000000 */
[----:B------:R-:W-:Y:S02]  /*4090*/  @!P0 FSEL R15, R15, RZ, !P3 ;  /* 0x000000ff0f0f8208 */ /* 0x000fe40005800000 */
[----:B-----5:R-:W-:Y:S02]  /*40a0*/  @!P0 FSEL R25, R25, RZ, !P4 ;  /* 0x000000ff19198208 */ /* 0x020fe40006000000 */
[----:B------:R-:W-:Y:S02]  /*40b0*/  @!P0 FSEL R24, R24, RZ, !P2 ;  /* 0x000000ff18188208 */ /* 0x000fe40005000000 */
[----:B------:R-:W-:Y:S02]  /*40c0*/  @!P0 FSEL R22, R22, RZ, !P1 ;  /* 0x000000ff16168208 */ /* 0x000fe40004800000 */
[-C--:B------:R-:W-:Y:S02]  /*40d0*/  @!P0 ISETP.GE.AND P3, PT, R10, R39.reuse, PT ;  /* 0x000000270a00820c */ /* 0x080fe40003f66270 */
[----:B------:R-:W-:-:S02]  /*40e0*/  @!P0 ISETP.GE.AND P1, PT, R40, R39, PT ;  /* 0x000000272800820c */ /* 0x000fc40003f26270 */
[----:B------:R-:W-:Y:S01]  /*40f0*/  @!P0 ISETP.GE.AND P2, PT, R40, R39, PT ;  /* 0x000000272800820c */ /* 0x000fe20003f46270 */
[C---:B-1----:R-:W-:Y:S01]  /*4100*/  FMUL.FTZ R17, R29.reuse, R17 ;  /* 0x000000111d117220 */ /* 0x042fe20000410000 */
[----:B------:R-:W-:Y:S01]  /*4110*/  @!P0 FSEL R20, R20, RZ, !P5 ;  /* 0x000000ff14148208 */ /* 0x000fe20006800000 */
[C---:B------:R-:W-:Y:S01]  /*4120*/  FMUL.FTZ R13, R29.reuse, R13 ;  /* 0x0000000d1d0d7220 */ /* 0x040fe20000410000 */
[C---:B------:R-:W-:Y:S01]  /*4130*/  FMUL.FTZ R21, R29.reuse, R21 ;  /* 0x000000151d157220 */ /* 0x040fe20000410000 */
[----:B------:R-:W-:Y:S01]  /*4140*/  FMUL.FTZ R25, R29, R25 ;  /* 0x000000191d197220 */ /* 0x000fe20000410000 */
[----:B------:R-:W-:Y:S02]  /*4150*/  @!P0 FSEL R26, R26, RZ, !P3 ;  /* 0x000000ff1a1a8208 */ /* 0x000fe40005800000 */
[----:B------:R-:W-:Y:S02]  /*4160*/  @!P0 FSEL R23, R23, RZ, !P1 ;  /* 0x000000ff17178208 */ /* 0x000fe40004800000 */
[----:B------:R-:W-:-:S02]  /*4170*/  @!P0 FSEL R27, R27, RZ, !P2 ;  /* 0x000000ff1b1b8208 */ /* 0x000fc40005000000 */
[----:B------:R-:W-:Y:S01]  /*4180*/  ISETP.GE.AND P0, PT, R37, R7, PT ;  /* 0x000000072500720c */ /* 0x000fe20003f06270 */
[C---:B------:R-:W-:Y:S01]  /*4190*/  FFMA.FTZ R17, R28.reuse, R16, R17 ;  /* 0x000000101c117223 */ /* 0x040fe20000010011 */
[C---:B------:R-:W-:Y:S01]  /*41a0*/  FFMA.FTZ R13, R28.reuse, R12, R13 ;  /* 0x0000000c1c0d7223 */ /* 0x040fe2000001000d */
[C---:B------:R-:W-:Y:S01]  /*41b0*/  FFMA.FTZ R21, R28.reuse, R20, R21 ;  /* 0x000000141c157223 */ /* 0x040fe20000010015 */
[----:B------:R-:W-:Y:S01]  /*41c0*/  FFMA.FTZ R25, R28, R24, R25 ;  /* 0x000000181c197223 */ /* 0x000fe20000010019 */
        /* <DEDUP_REMOVED lines=13> */
[----:B------:R-:W-:-:S02]  /*42a0*/  IMAD.X R5, RZ, RZ, R5, P1 ;  /* 0x000000ffff057224 */ /* 0x000fc400008e0605 */
[----:B------:R-:W-:Y:S01]  /*42b0*/  VIADD R40, R40, 0x40 ;  /* 0x0000004028287836 */ /* 0x000fe20000000000 */
[----:B------:R-:W-:Y:S06]  /*42c0*/  @!P0 BRA `(.L_x_26271) ;  /* 0xfffffff800848947 */ /* 0x000fec000383ffff */
.L_x_26270:
[----:B------:R-:W-:Y:S05]  /*42d0*/  BSYNC B0 ;  /* 0x0000000000007941 */ /* 0x000fea0003800000 */
.L_x_26269:
[----:B-1----:R-:W1:Y:S01]  /*42e0*/  SHFL.BFLY PT, R3, R32, 0x2, 0x1f ;  /* 0x0c401f0020037f89 */ /* 0x002e6200000e0000 */
[----:B------:R-:W3:Y:S01]  /*42f0*/  S2UR UR5, SR_CgaCtaId ;  /* 0x00000000000579c3 */ /* 0x000ee20000008800 */
[----:B------:R-:W-:Y:S01]  /*4300*/  SHF.R.S32.HI R13, RZ, 0x1f, R0 ;  /* 0x0000001fff0d7819 */ /* 0x000fe20000011400 */
[----:B------:R-:W-:Y:S01]  /*4310*/  UMOV UR4, 0x400 ;  /* 0x0000040000047882 */ /* 0x000fe20000000000 */
[----:B--2---:R-:W2:Y:S01]  /*4320*/  SHFL.BFLY PT, R2, R33, 0x2, 0x1f ;  /* 0x0c401f0021027f89 */ /* 0x004ea200000e0000 */
[----:B------:R-:W-:Y:S01]  /*4330*/  UIADD3 UR4, UR4, 0xa0, URZ ;  /* 0x000000a004047890 */ /* 0x000fe2000fffe03f */
[----:B------:R-:W-:Y:S01]  /*4340*/  LEA.HI R13, R13, R0, RZ, 0x2 ;  /* 0x000000000d0d7211 */ /* 0x000fe200078f10ff */
[----:B------:R-:W-:Y:S01]  /*4350*/  BSSY B0, `(.L_x_26272) ;  /* 0x000003a000007945 */ /* 0x000fe20003800000 */
[----:B------:R-:W4:Y:S02]  /*4360*/  SHFL.BFLY PT, R6, R35, 0x2, 0x1f ;  /* 0x0c401f0023067f89 */ /* 0x000f2400000e0000 */
[----:B------:R-:W-:-:S02]  /*4370*/  SHF.R.S32.HI R19, RZ, 0x2, R13 ;  /* 0x00000002ff137819 */ /* 0x000fc4000001140d */
[----:B------:R-:W0:Y:S02]  /*4380*/  SHFL.BFLY PT, R11, R34, 0x2, 0x1f ;  /* 0x0c401f00220b7f89 */ /* 0x000e2400000e0000 */
[----:B------:R-:W-:Y:S01]  /*4390*/  LEA R4, R4, R19, 0x5 ;  /* 0x0000001304047211 */ /* 0x000fe200078e28ff */
[----:B------:R-:W-:Y:S01]  /*43a0*/  BAR.SYNC.DEFER_BLOCKING 0x0 ;  /* 0x0000000000007b1d */ /* 0x000fe20000010000 */
[----:B-1----:R-:W-:Y:S01]  /*43b0*/  FADD.FTZ R3, R3, R32 ;  /* 0x0000002003037221 */ /* 0x002fe20000010000 */
[----:B---3--:R-:W-:Y:S01]  /*43c0*/  ULEA UR4, UR5, UR4, 0x18 ;  /* 0x0000000405047291 */ /* 0x008fe2000f8ec03f */
[----:B--2---:R-:W-:-:S03]  /*43d0*/  FADD.FTZ R5, R2, R33 ;  /* 0x0000002102057221 */ /* 0x004fc60000010000 */
[----:B------:R-:W1:Y:S02]  /*43e0*/  SHFL.BFLY PT, R2, R3, 0x1, 0x1f ;  /* 0x0c201f0003027f89 */ /* 0x000e6400000e0000 */
[----:B------:R-:W-:Y:S01]  /*43f0*/  LEA R4, R4, UR4, 0x2 ;  /* 0x0000000404047c11 */ /* 0x000fe2000f8e10ff */
[----:B----4-:R-:W-:Y:S02]  /*4400*/  FADD.FTZ R7, R6, R35 ;  /* 0x0000002306077221 */ /* 0x010fe40000010000 */
[----:B------:R-:W2:Y:S01]  /*4410*/  SHFL.BFLY PT, R6, R5, 0x1, 0x1f ;  /* 0x0c201f0005067f89 */ /* 0x000ea200000e0000 */
[----:B0-----:R-:W-:Y:S01]  /*4420*/  FADD.FTZ R10, R11, R34 ;  /* 0x000000220b0a7221 */ /* 0x001fe20000010000 */
[----:B------:R-:W-:Y:S02]  /*4430*/  LOP3.LUT R11, R0, 0x3, RZ, 0xc0, !PT ;  /* 0x00000003000b7812 */ /* 0x000fe400078ec0ff */
[----:B------:R-:W0:Y:S01]  /*4440*/  SHFL.BFLY PT, R8, R7, 0x1, 0x1f ;  /* 0x0c201f0007087f89 */ /* 0x000e2200000e0000 */
[----:B------:R-:W-:-:S02]  /*4450*/  LOP3.LUT R0, R9, 0xffffffc0, RZ, 0xc0, !PT ;  /* 0xffffffc009007812 */ /* 0x000fc400078ec0ff */
[----:B------:R-:W-:Y:S01]  /*4460*/  ISETP.NE.AND P2, PT, R11, RZ, PT ;  /* 0x000000ff0b00720c */ /* 0x000fe20003f45270 */
[----:B------:R-:W3:Y:S03]  /*4470*/  SHFL.BFLY PT, R17, R10, 0x1, 0x1f ;  /* 0x0c201f000a117f89 */ /* 0x000ee600000e0000 */
[----:B------:R-:W-:Y:S02]  /*4480*/  ISETP.NE.OR P1, PT, R0, 0x40, P2 ;  /* 0x000000400000780c */ /* 0x000fe40001725670 */
[----:B------:R-:W-:Y:S01]  /*4490*/  ISETP.GT.OR P0, PT, R9, 0x3f, P2 ;  /* 0x0000003f0900780c */ /* 0x000fe20001704670 */
[----:B-1----:R-:W-:Y:S01]  /*44a0*/  FADD.FTZ R11, R3, R2 ;  /* 0x00000002030b7221 */ /* 0x002fe20000010000 */
[----:B------:R-:W-:Y:S01]  /*44b0*/  LOP3.LUT R3, R9, 0xffffffe0, RZ, 0xc0, !PT ;  /* 0xffffffe009037812 */ /* 0x000fe200078ec0ff */
[----:B--2---:R-:W-:-:S08]  /*44c0*/  FADD.FTZ R13, R5, R6 ;  /* 0x00000006050d7221 */ /* 0x004fd00000010000 */
[----:B------:R-:W-:Y:S01]  /*44d0*/  @!P1 STS [R4+-0x100], R11 ;  /* 0xffff000b04009388 */ /* 0x000fe20000000800 */
[----:B------:R-:W-:Y:S01]  /*44e0*/  ISETP.NE.OR P4, PT, R3, 0x20, P2 ;  /* 0x000000200300780c */ /* 0x000fe20001785670 */
[----:B------:R-:W-:Y:S02]  /*44f0*/  VIADD R3, R9, 0x1f ;  /* 0x0000001f09037836 */ /* 0x000fe40000000000 */
[----:B0-----:R-:W-:Y:S01]  /*4500*/  FADD.FTZ R15, R7, R8 ;  /* 0x00000008070f7221 */ /* 0x001fe20000010000 */
[----:B------:R-:W-:Y:S01]  /*4510*/  @!P1 STS [R4+-0xe0], R13 ;  /* 0xffff200d04009388 */ /* 0x000fe20000000800 */
[----:B---3--:R-:W-:-:S03]  /*4520*/  FADD.FTZ R17, R10, R17 ;  /* 0x000000110a117221 */ /* 0x008fc60000010000 */
[----:B------:R-:W-:Y:S01]  /*4530*/  @!P1 STS [R4+-0xc0], R15 ;  /* 0xffff400f04009388 */ /* 0x000fe20000000800 */
[----:B------:R-:W-:-:S03]  /*4540*/  ISETP.GT.U32.AND P3, PT, R3, 0x3e, PT ;  /* 0x0000003e0300780c */ /* 0x000fc60003f64070 */
        /* <DEDUP_REMOVED lines=26> */
.L_x_26273:
[----:B------:R-:W-:Y:S05]  /*46f0*/  BSYNC B0 ;  /* 0x0000000000007941 */ /* 0x000fea0003800000 */
.L_x_26272:
        /* <DEDUP_REMOVED lines=20> */
[C---:B0-----:R-:W-:Y:S01]  /*4840*/  VIADD R4, R19.reuse, 0x10 ;  /* 0x0000001013047836 */ /* 0x041fe20000000000 */
[----:B------:R-:W-:Y:S01]  /*4850*/  ULDC.64 UR8, c[0x0][0x210] ;  /* 0x0000840000087ab9 */ /* 0x000fe20000000a00 */
[C---:B------:R-:W-:Y:S01]  /*4860*/  VIADD R0, R19.reuse, 0x8 ;  /* 0x0000000813007836 */ /* 0x040fe20000000000 */
[C---:B------:R-:W-:Y:S01]  /*4870*/  LEA.HI.X.SX32 R6, R19.reuse, UR7, 0x1, P0 ;  /* 0x0000000713067c11 */ /* 0x040fe200080f0eff */
[----:B------:R-:W-:Y:S01]  /*4880*/  VIADD R5, R19, 0x18 ;  /* 0x0000001813057836 */ /* 0x000fe20000000000 */
[----:B------:R-:W-:Y:S02]  /*4890*/  LEA R2, P0, R3, UR8, 0x2 ;  /* 0x0000000803027c11 */ /* 0x000fe4000f8010ff */
[----:B------:R-:W-:Y:S02]  /*48a0*/  IADD3 R7, P2, R4, UR4, RZ ;  /* 0x0000000404077c10 */ /* 0x000fe4000ff5e0ff */
[----:B------:R-:W-:-:S02]  /*48b0*/  IADD3 R12, P1, R0, UR4, RZ ;  /* 0x00000004000c7c10 */ /* 0x000fc4000ff3e0ff */
[----:B------:R-:W-:Y:S02]  /*48c0*/  IADD3 R9, P3, R5, UR4, RZ ;  /* 0x0000000405097c10 */ /* 0x000fe4000ff7e0ff */
[----:B------:R-:W-:Y:S02]  /*48d0*/  LEA.HI.X R3, R3, UR9, R6, 0x2, P0 ;  /* 0x0000000903037c11 */ /* 0x000fe400080f1406 */
[----:B------:R-:W-:Y:S02]  /*48e0*/  LEA.HI.X.SX32 R10, R4, UR7, 0x1, P2 ;  /* 0x00000007040a7c11 */ /* 0x000fe400090f0eff */
[----:B------:R-:W-:Y:S01]  /*48f0*/  LEA.HI.X.SX32 R19, R0, UR7, 0x1, P1 ;  /* 0x0000000700137c11 */ /* 0x000fe200088f0eff */
[----:B------:R-:W-:Y:S01]  /*4900*/  STG.E desc[UR10][R2.64], R11 ;  /* 0x0000000b02007986 */ /* 0x000fe2000c10190a */
[----:B------:R-:W-:Y:S02]  /*4910*/  LEA R4, P0, R12, UR8, 0x2 ;  /* 0x000000080c047c11 */ /* 0x000fe4000f8010ff */
[----:B------:R-:W-:-:S02]  /*4920*/  LEA R6, P1, R7, UR8, 0x2 ;  /* 0x0000000807067c11 */ /* 0x000fc4000f8210ff */
[----:B------:R-:W-:Y:S02]  /*4930*/  LEA.HI.X.SX32 R0, R5, UR7, 0x1, P3 ;  /* 0x0000000705007c11 */ /* 0x000fe400098f0eff */
        /* <DEDUP_REMOVED lines=8> */
.L_x_26240:
[----:B------:R-:W-:Y:S01]  /*49c0*/  HFMA2.MMA R13, -RZ, RZ, 0, 1.847743988037109375e-06 ;  /* 0x0000001fff0d7435 */ /* 0x000fe200000001ff */
[----:B------:R-:W-:Y:S01]  /*49d0*/  BSSY B1, `(.L_x_26274) ;  /* 0x0000006000017945 */ /* 0x000fe20003800000 */
[----:B------:R-:W-:Y:S02]  /*49e0*/  IMAD.MOV.U32 R12, RZ, RZ, 0x1 ;  /* 0x00000001ff0c7424 */ /* 0x000fe400078e00ff */
[----:B------:R-:W-:-:S07]  /*49f0*/  IMAD.MOV.U32 R14, RZ, RZ, -0x1 ;  /* 0xffffffffff0e7424 */ /* 0x000fce00078e00ff */
[----:B------:R-:W-:Y:S05]  /*4a00*/  WARPSYNC.COLLECTIVE R14, `(.L_x_26275) ;  /* 0x000000000e087348 */ /* 0x000fea0003c00000 */
[----:B------:R0:W1:Y:S02]  /*4a10*/  SHFL.BFLY P0, R15, R28, R12, R13 ;  /* 0x0c00000c1c0f7389 */ /* 0x000064000000000d */
[----:B01----:R-:W-:Y:S01]  /*4a20*/  ENDCOLLECTIVE ;  /* 0x000000000000791b */ /* 0x003fe20003800000 */
.L_x_26275:
[----:B------:R-:W-:Y:S05]  /*4a30*/  BSYNC B1 ;  /* 0x0000000000017941 */ /* 0x000fea0003800000 */
.L_x_26274:
[----:B------:R-:W-:Y:S05]  /*4a40*/  BRA `(.L_x_26276) ;  /* 0xffffffc800e47947 */ /* 0x000fea000383ffff */
.L_x_26244:
[----:B------:R-:W-:Y:S01]  /*4a50*/  BSSY B1, `(.L_x_26277) ;  /* 0x0000007000017945 */ /* 0x000fe20003800000 */
[----:B------:R-:W-:Y:S02]  /*4a60*/  IMAD.MOV.U32 R12, RZ, RZ, 0x1 ;  /* 0x00000001ff0c7424 */ /* 0x000fe400078e00ff */
[----:B------:R-:W-:Y:S02]  /*4a70*/  IMAD.MOV.U32 R13, RZ, RZ, 0x1f ;  /* 0x0000001fff0d7424 */ /* 0x000fe400078e00ff */
[----:B------:R-:W-:-:S07]  /*4a80*/  IMAD.MOV.U32 R14, RZ, RZ, -0x1 ;  /* 0xffffffffff0e7424 */ /* 0x000fce00078e00ff */
[----:B------:R-:W-:Y:S05]  /*4a90*/  WARPSYNC.COLLECTIVE R14, `(.L_x_26278) ;  /* 0x000000000e087348 */ /* 0x000fea0003c00000 */
[----:B------:R0:W1:Y:S02]  /*4aa0*/  SHFL.BFLY P0, R15, R28, R12, R13 ;  /* 0x0c00000c1c0f7389 */ /* 0x000064000000000d */
[----:B01----:R-:W-:Y:S01]  /*4ab0*/  ENDCOLLECTIVE ;  /* 0x000000000000791b */ /* 0x003fe20003800000 */
.L_x_26278:
[----:B------:R-:W-:Y:S05]  /*4ac0*/  BSYNC B1 ;  /* 0x0000000000017941 */ /* 0x000fea0003800000 */
.L_x_26277:
[----:B------:R-:W-:Y:S05]  /*4ad0*/  BRA `(.L_x_26279) ;  /* 0xffffffd000887947 */ /* 0x000fea000383ffff */
.L_x_26248:
        /* <DEDUP_REMOVED lines=8> */
.L_x_26281:
[----:B------:R-:W-:Y:S05]  /*4b60*/  BSYNC B0 ;  /* 0x0000000000007941 */ /* 0x000fea0003800000 */
.L_x_26280:
[----:B------:R-:W-:Y:S01]  /*4b70*/  FMNMX.FTZ R2, R15, R37, !PT ;  /* 0x000000250f027209 */ /* 0x000fe20007810000 */
[----:B------:R-:W-:Y:S01]  /*4b80*/  IMAD.MOV.U32 R12, RZ, RZ, 0x8 ;  /* 0x00000008ff0c7424 */ /* 0x000fe200078e00ff */
[----:B------:R-:W-:Y:S01]  /*4b90*/  MOV R14, 0xffffffff ;  /* 0xffffffff000e7802 */ /* 0x000fe20000000f00 */
[----:B------:R-:W-:Y:S02]  /*4ba0*/  IMAD.MOV.U32 R13, RZ, RZ, 0x1f ;  /* 0x0000001fff0d7424 */ /* 0x000fe400078e00ff */
[----:B------:R-:W-:-:S07]  /*4bb0*/  IMAD.MOV.U32 R28, RZ, RZ, R2 ;  /* 0x000000ffff1c7224 */ /* 0x000fce00078e0002 */
[----:B------:R-:W-:Y:S05]  /*4bc0*/  WARPSYNC.COLLECTIVE R14, `(.L_x_26282) ;  /* 0x000000000e087348 */ /* 0x000fea0003c00000 */
[----:B------:R0:W1:Y:S02]  /*4bd0*/  SHFL.BFLY P0, R15, R28, R12, R13 ;  /* 0x0c00000c1c0f7389 */ /* 0x000064000000000d */
[----:B01----:R-:W-:Y:S01]  /*4be0*/  ENDCOLLECTIVE ;  /* 0x000000000000791b */ /* 0x003fe20003800000 */
.L_x_26282:
[----:B------:R-:W-:Y:S01]  /*4bf0*/  IMAD.MOV.U32 R12, RZ, RZ, 0x4 ;  /* 0x00000004ff0c7424 */ /* 0x000fe200078e00ff */
[----:B------:R-:W-:-:S05]  /*4c00*/  FMNMX.FTZ R3, R2, R15, !PT ;  /* 0x0000000f02037209 */ /* 0x000fca0007810000 */
[----:B------:R-:W-:-:S07]  /*4c10*/  IMAD.MOV.U32 R28, RZ, RZ, R3 ;  /* 0x000000ffff1c7224 */ /* 0x000fce00078e0003 */
[----:B------:R-:W-:Y:S05]  /*4c20*/  WARPSYNC.COLLECTIVE R14, `(.L_x_26283) ;  /* 0x000000000e087348 */ /* 0x000fea0003c00000 */
[----:B------:R0:W1:Y:S02]  /*4c30*/  SHFL.BFLY P0, R15, R28, R12, R13 ;  /* 0x0c00000c1c0f7389 */ /* 0x000064000000000d */
[----:B01----:R-:W-:Y:S01]  /*4c40*/  ENDCOLLECTIVE ;  /* 0x000000000000791b */ /* 0x003fe20003800000 */
.L_x_26283:
[----:B------:R-:W-:Y:S01]  /*4c50*/  IMAD.MOV.U32 R12, RZ, RZ, 0x2 ;  /* 0x00000002ff0c7424 */ /* 0x000fe200078e00ff */
[----:B------:R-:W-:-:S05]  /*4c60*/  FMNMX.FTZ R6, R3, R15, !PT ;  /* 0x0000000f03067209 */ /* 0x000fca0007810000 */
[----:B------:R-:W-:-:S07]  /*4c70*/  IMAD.MOV.U32 R28, RZ, RZ, R6 ;  /* 0x000000ffff1c7224 */ /* 0x000fce00078e0006 */
[----:B------:R-:W-:Y:S05]  /*4c80*/  WARPSYNC.COLLECTIVE R14, `(.L_x_26284) ;  /* 0x000000000e087348 */ /* 0x000fea0003c00000 */
[----:B------:R0:W1:Y:S02]  /*4c90*/  SHFL.BFLY P0, R15, R28, R12, R13 ;  /* 0x0c00000c1c0f7389 */ /* 0x000064000000000d */
[----:B01----:R-:W-:Y:S01]  /*4ca0*/  ENDCOLLECTIVE ;  /* 0x000000000000791b */ /* 0x003fe20003800000 */
.L_x_26284:
[----:B------:R-:W-:Y:S05]  /*4cb0*/  BRA `(.L_x_26285) ;  /* 0xffffffd0009c7947 */ /* 0x000fea000383ffff */
.L_x_26286:
        /* <DEDUP_REMOVED lines=12> */
.L_x_28484:


//--------------------- .text._ZN4vllm25paged_attention_v1_kernelIffLi256ELi16ELi128ELNS_18Fp8KVCacheDataTypeE0ELb1EEEvPT_PKS2_PKT0_S8_ifPKiSA_iPKfiiiSC_SC_iiiii --------------------------
	.section	.text._ZN4vllm25paged_attention_v1_kernelIffLi256ELi16ELi128ELNS_18Fp8KVCacheDataTypeE0ELb1EEEvPT_PKS2_PKT0_S8_ifPKiSA_iPKfiiiSC_SC_iiiii,"ax",@progbits
	.align	128
        .global         _ZN4vllm25paged_attention_v1_kernelIffLi256ELi16ELi128ELNS_18Fp8KVCacheDataTypeE0ELb1EEEvPT_PKS2_PKT0_S8_ifPKiSA_iPKfiiiSC_SC_iiiii
        .type           _ZN4vllm25paged_attention_v1_kernelIffLi256ELi16ELi128ELNS_18Fp8KVCacheDataTypeE0ELb1EEEvPT_PKS2_PKT0_S8_ifPKiSA_iPKfiiiSC_SC_iiiii,@function
        .size           _ZN4vllm25paged_attention_v1_kernelIffLi256ELi16ELi128ELNS_18Fp8KVCacheDataTypeE0ELb1EEEvPT_PKS2_PKT0_S8_ifPKiSA_iPKfiiiSC_SC_iiiii,(.L_x_28485 - _ZN4vllm25paged_attention_v1_kernelIffLi256ELi16ELi128ELNS_18Fp8KVCacheDataTypeE0ELb1EEEvPT_PKS2_PKT0_S8_ifPKiSA_iPKfiiiSC_SC_iiiii)
        .other          _ZN4vllm25paged_attention_v1_kernelIffLi256ELi16ELi128ELNS_18Fp8KVCacheDataTypeE0ELb1EEEvPT_PKS2_PKT0_S8_ifPKiSA_iPKfiiiSC_SC_iiiii,@"STO_CUDA_ENTRY STV_DEFAULT"
_ZN4vllm25paged_attention_v1_kernelIffLi256ELi16ELi128ELNS_18Fp8KVCacheDataTypeE0ELb1EEEvPT_PKS2_PKT0_S8_ifPKiSA_iPKfiiiSC_SC_iiiii:
.text._ZN4vllm25paged_attention_v1_kernelIffLi256ELi16ELi128ELNS_18Fp8KVCacheDataTypeE0ELb1EEEvPT_PKS2_PKT0_S8_ifPKiSA_iPKfiiiSC_SC_iiiii:
[----:B------:R-:W-:Y:S08]  /*0000*/  LDC R1, c[0x0][0x28] ;  /* 0x00000a00ff017b82 */ /* 0x000ff00000000800 */
[----:B------:R-:W0:Y:S01]  /*0010*/  S2UR UR8, SR_CTAID.X ;  /* 0x00000000000879c3 */ /* 0x000e220000002500 */
[----:B------:R-:W-:Y:S01]  /*0020*/  ULDC.64 UR4, c[0x0][0x250] ;  /* 0x0000940000047ab9 */ /* 0x000fe20000000a00 */
[----:B------:R-:W1:Y:S01]  /*0030*/  S2R R0, SR_CTAID.Y ;  /* 0x0000000000007919 */ /* 0x000e620000002600 */
[----:B------:R-:W-:Y:S01]  /*0040*/  UISETP.NE.U32.AND UP0, UPT, UR4, URZ, UPT ;  /* 0x0000003f0400728c */ /* 0x000fe2000bf05070 */
[----:B------:R-:W-:Y:S01]  /*0050*/  ULDC UR9, c[0x0][0x230] ;  /* 0x00008c0000097ab9 */ /* 0x000fe20000000800 */
[----:B------:R-:W-:-:S02]  /*0060*/  ULDC.64 UR14, c[0x0][0x208] ;  /* 0x00008200000e7ab9 */ /* 0x000fc40000000a00 */
[----:B------:R-:W-:Y:S01]  /*0070*/  UISETP.NE.AND.EX UP0, UPT, UR5, URZ, UPT, UP0 ;  /* 0x0000003f0500728c */ /* 0x000fe2000bf05300 */
[----:B------:R-:W1:Y:S01]  /*0080*/  LDC.64 R2, c[0x0][0x240] ;  /* 0x00009000ff027b82 */ /* 0x000e620000000a00 */
[----:B------:R-:W-:-:S04]  /*0090*/  IMAD.U32 R4, RZ, RZ, UR9 ;  /* 0x00000009ff047e24 */ /* 0x000fc8000f8e00ff */
[----:B------:R-:W-:Y:S02]  /*00a0*/  PLOP3.LUT P0, PT, PT, PT, UP0, 0x80, 0x0 ;  /* 0x000000000000781c */ /* 0x000fe40003f0f008 */
[----:B------:R-:W-:-:S03]  /*00b0*/  IABS R4, R4 ;  /* 0x0000000400047213 */ /* 0x000fc60000000000 */
[----:B------:R-:W-:Y:S01]  /*00c0*/  @UP0 ULDC.64 UR4, c[0x0][0x250] ;  /* 0x0000940000040ab9 */ /* 0x000fe20000000a00 */
[----:B------:R-:W-:Y:S01]  /*00d0*/  R2UR UR11, R4 ;  /* 0x00000000040b72ca */ /* 0x000fe200000e0000 */
[----:B0-----:R-:W-:-:S06]  /*00e0*/  @UP0 UIMAD.WIDE UR4, UR8, 0x4, UR4 ;  /* 0x00000004080408a5 */ /* 0x001fcc000f8e0204 */
[----:B------:R-:W-:Y:S02]  /*00f0*/  IMAD.U32 R4, RZ, RZ, UR4 ;  /* 0x00000004ff047e24 */ /* 0x000fe4000f8e00ff */
[----:B------:R-:W-:Y:S02]  /*0100*/  IMAD.U32 R5, RZ, RZ, UR5 ;  /* 0x00000005ff057e24 */ /* 0x000fe4000f8e00ff */
[----:B-1----:R-:W-:-:S03]  /*0110*/  IMAD.WIDE R2, R0, 0x4, R2 ;  /* 0x0000000400027825 */ /* 0x002fc600078e0202 */
        /* <DEDUP_REMOVED lines=16> */
[----:B------:R-:W-:-:S04]  /*0220*/  UIADD3 UR4, -UR5, URZ, URZ ;  /* 0x0000003f05047290 */ /* 0x000fc8000fffe13f */
        /* <DEDUP_REMOVED lines=10> */
[----:B------:R-:W-:-:S04]  /*02d0*/  @!UP1 UIADD3 UR11, -UR11, URZ, URZ ;  /* 0x0000003f0b0b9290 */ /* 0x000fc8000fffe13f */
        /* <DEDUP_REMOVED lines=31> */
[----:B0-----:R-:W-:Y:S02]  /*04d0*/  LEA.HI R3, R5, R5, RZ, 0x1 ;  /* 0x0000000505037211 */ /* 0x001fe400078f08ff */
[----:B------:R-:W-:Y:S02]  /*04e0*/  SHF.R.S32.HI R2, RZ, 0x1f, R5 ;  /* 0x0000001fff027819 */ /* 0x000fe40000011405 */
[----:B------:R-:W-:Y:S02]  /*04f0*/  LOP3.LUT R156, R3, 0xfffffffe, RZ, 0xc0, !PT ;  /* 0xfffffffe039c7812 */ /* 0x000fe400078ec0ff */
[----:B--2---:R-:W-:-:S02]  /*0500*/  @P0 R2UR UR4, R4 ;  /* 0x00000000040402ca */ /* 0x004fc400000e0000 */
[----:B------:R-:W-:Y:S01]  /*0510*/  ISETP.GT.AND P0, PT, R5, 0x7f, PT ;  /* 0x0000007f0500780c */ /* 0x000fe20003f04270 */
[----:B------:R-:W-:Y:S01]  /*0520*/  @!UP1 UIADD3 UR5, -UR5, URZ, URZ ;  /* 0x0000003f05059290 */ /* 0x000fe2000fffe13f */
[----:B------:R-:W-:Y:S01]  /*0530*/  LEA.HI R2, R2, R5, RZ, 0x5 ;  /* 0x0000000502027211 */ /* 0x000fe200078f28ff */
[----:B------:R-:W-:Y:S01]  /*0540*/  @!UP0 ULOP3.LUT UR5, URZ, UR11, URZ, 0x33, !UPT ;  /* 0x0000000b3f058292 */ /* 0x000fe2000f8e333f */
[----:B---3--:R-:W-:Y:S01]  /*0550*/  R2UR UR18, R9 ;  /* 0x00000000091272ca */ /* 0x008fe200000e0000 */
[----:B------:R-:W-:Y:S01]  /*0560*/  BSSY B0, `(.L_x_26287) ;  /* 0x000004e000007945 */ /* 0x000fe20003800000 */
[----:B------:R-:W-:Y:S01]  /*0570*/  IMAD.IADD R156, R5, 0x1, -R156 ;  /* 0x00000001059c7824 */ /* 0x000fe200078e0a9c */
[----:B------:R-:W-:Y:S02]  /*0580*/  SHF.R.S32.HI R5, RZ, 0x1, R3 ;  /* 0x00000001ff057819 */ /* 0x000fe40000011403 */
[----:B------:R-:W-:-:S04]  /*0590*/  SHF.R.S32.HI R159, RZ, 0x5, R2 ;  /* 0x00000005ff9f7819 */ /* 0x000fc80000011402 */
[----:B------:R-:W-:Y:S06]  /*05a0*/  @P0 BRA `(.L_x_26288) ;  /* 0x0000000400240947 */ /* 0x000fec0003800000 */
[----:B------:R-:W0:Y:S01]  /*05b0*/  S2R R7, SR_CTAID.X ;  /* 0x0000000000077919 */ /* 0x000e220000002500 */
[----:B------:R-:W-:Y:S01]  /*05c0*/  VIMNMX R2, RZ, R5, !PT ;  /* 0x00000005ff027248 */ /* 0x000fe20007fe0100 */
[----:B------:R-:W-:Y:S01]  /*05d0*/  ULDC UR6, c[0x0][0x258] ;  /* 0x0000960000067ab9 */ /* 0x000fe20000000800 */
[----:B------:R-:W-:Y:S01]  /*05e0*/  BSSY B1, `(.L_x_26289) ;  /* 0x0000025000017945 */ /* 0x000fe20003800000 */
[----:B------:R-:W-:Y:S01]  /*05f0*/  IMAD R4, R0, UR6, RZ ;  /* 0x0000000600047c24 */ /* 0x000fe2000f8e02ff */
[----:B------:R-:W-:Y:S01]  /*0600*/  IADD3 R2, -R5, 0x3f, R2 ;  /* 0x0000003f05027810 */ /* 0x000fe20007ffe102 */
[----:B------:R-:W-:-:S03]  /*0610*/  IMAD.MOV.U32 R9, RZ, RZ, R5 ;  /* 0x000000ffff097224 */ /* 0x000fc600078e0005 */
[C---:B------:R-:W-:Y:S02]  /*0620*/  LEA.HI R3, R2.reuse, 0x1, RZ, 0x1a ;  /* 0x0000000102037811 */ /* 0x040fe400078fd0ff */
[----:B------:R-:W-:Y:S02]  /*0630*/  ISETP.GE.U32.AND P1, PT, R2, 0xc0, PT ;  /* 0x000000c00200780c */ /* 0x000fe40003f26070 */
[----:B------:R-:W-:Y:S02]  /*0640*/  LOP3.LUT P0, R3, R3, 0x3, RZ, 0xc0, !PT ;  /* 0x0000000303037812 */ /* 0x000fe4000780c0ff */
[----:B------:R-:W-:Y:S01]  /*0650*/  SHF.R.S32.HI R10, RZ, 0x1f, R4 ;  /* 0x0000001fff0a7819 */ /* 0x000fe20000011404 */
[----:B0-----:R-:W-:-:S05]  /*0660*/  IMAD.SHL.U32 R7, R7, 0x100, RZ ;  /* 0x0000010007077824 */ /* 0x001fca00078e00ff */
        /* <DEDUP_REMOVED lines=17> */
.L_x_26291:
        /* <DEDUP_REMOVED lines=11> */
.L_x_26290:
[----:B------:R-:W-:Y:S05]  /*0830*/  BSYNC B1 ;  /* 0x0000000000017941 */ /* 0x000fea0003800000 */
.L_x_26289:
        /* <DEDUP_REMOVED lines=15> */
.L_x_26292:
        /* <DEDUP_REMOVED lines=17> */
.L_x_26288:
[----:B------:R-:W-:Y:S05]  /*0a40*/  BSYNC B0 ;  /* 0x0000000000007941 */ /* 0x000fea0003800000 */
.L_x_26287:
        /* <DEDUP_REMOVED lines=20> */
[----:B------:R-:W-:Y:S01]  /*0b90*/  ULDC UR31, c[0x0][0x25c] ;  /* 0x00009700001f7ab9 */ /* 0x000fe20000000800 */
[----:B------:R-:W-:Y:S01]  /*0ba0*/  ULDC UR24, c[0x0][0x27c] ;  /* 0x00009f0000187ab9 */ /* 0x000fe20000000800 */
[----:B------:R-:W-:Y:S01]  /*0bb0*/  ULDC UR28, c[0x0][0x27c] ;  /* 0x00009f00001c7ab9 */ /* 0x000fe20000000800 */
[----:B------:R-:W-:Y:S01]  /*0bc0*/  ULDC UR25, c[0x0][0x248] ;  /* 0x0000920000197ab9 */ /* 0x000fe20000000800 */
[----:B------:R-:W-:Y:S01]  /*0bd0*/  ULDC UR29, c[0x0][0x248] ;  /* 0x00009200001d7ab9 */ /* 0x000fe20000000800 */
[----:B0-----:R-:W0:Y:S01]  /*0be0*/  MUFU.RCP R3, R3 ;  /* 0x0000000300037308 */ /* 0x001e220000001000 */
[----:B------:R-:W-:Y:S01]  /*0bf0*/  ULDC UR30, c[0x0][0x260] ;  /* 0x00009800001e7ab9 */ /* 0x000fe20000000800 */
[----:B------:R-:W-:Y:S01]  /*0c00*/  ULDC UR27, c[0x0][0x234] ;  /* 0x00008d00001b7ab9 */ /* 0x000fe20000000800 */
[----:B------:R-:W-:Y:S01]  /*0c10*/  ULDC UR32, c[0x0][0x234] ;  /* 0x00008d0000207ab9 */ /* 0x000fe20000000800 */
[----:B0-----:R-:W-:-:S06]  /*0c20*/  VIADD R4, R3, 0xffffffe ;  /* 0x0ffffffe03047836 */ /* 0x001fcc0000000000 */
        /* <DEDUP_REMOVED lines=11> */
[----:B------:R-:W-:Y:S02]  /*0ce0*/  UISETP.GT.U32.AND UP3, UPT, UR22, UR6, UPT ;  /* 0x000000061600728c */ /* 0x000fe4000bf64070 */
[----:B------:R-:W-:-:S09]  /*0cf0*/  USHF.R.S32.HI UR16, URZ, 0x1f, UR13 ;  /* 0x0000001f3f107899 */ /* 0x000fd2000801140d */
[----:B------:R-:W-:Y:S02]  /*0d00*/  @!UP3 UIADD3 UR6, UR6, -UR19, URZ ;  /* 0x800000130606b290 */ /* 0x000fe4000fffe03f */
[----:B------:R-:W-:Y:S02]  /*0d10*/  @!UP3 UIADD3 UR7, UR7, 0x1, URZ ;  /* 0x000000010707b890 */ /* 0x000fe4000fffe03f */
[----:B------:R-:W-:Y:S02]  /*0d20*/  UISETP.GE.U32.AND UP2, UPT, UR6, UR22, UPT ;  /* 0x000000160600728c */ /* 0x000fe4000bf46070 */
[----:B------:R-:W-:Y:S02]  /*0d30*/  ULEA.HI UR6, UR16, UR13, URZ, 0x4 ;  /* 0x0000000d10067291 */ /* 0x000fe4000f8f203f */
[----:B------:R-:W-:Y:S02]  /*0d40*/  UISETP.GE.AND UP3, UPT, UR11, URZ, UPT ;  /* 0x0000003f0b00728c */ /* 0x000fe4000bf66270 */
[----:B------:R-:W-:-:S02]  /*0d50*/  USHF.R.S32.HI UR6, URZ, 0x4, UR6 ;  /* 0x000000043f067899 */ /* 0x000fc40008011406 */
[----:B------:R-:W-:Y:S01]  /*0d60*/  @!UP1 UIADD3 UR13, -UR21, URZ, URZ ;  /* 0x0000003f150d9290 */ /* 0x000fe2000fffe13f */
[----:B------:R-:W-:Y:S02]  /*0d70*/  ULDC.64 UR10, c[0x0][0x238] ;  /* 0x00008e00000a7ab9 */ /* 0x000fe40000000a00 */
[----:B------:R-:W-:Y:S01]  /*0d80*/  @UP2 UIADD3 UR7, UR7, 0x1, URZ ;  /* 0x0000000107072890 */ /* 0x000fe2000fffe03f */
[----:B------:R-:W-:Y:S01]  /*0d90*/  BAR.SYNC.DEFER_BLOCKING 0x0 ;  /* 0x0000000000007b1d */ /* 0x000fe20000010000 */
[----:B------:R-:W-:Y:S01]  /*0da0*/  ISETP.GE.AND P0, PT, R159, UR6, PT ;  /* 0x000000069f007c0c */ /* 0x000fe2000bf06270 */
[----:B------:R-:W-:Y:S02]  /*0db0*/  @!UP1 UIMAD UR9, UR9, UR13, URZ ;  /* 0x0000000d090992a4 */ /* 0x000fe4000f8e023f */
[----:B------:R-:W-:Y:S02]  /*0dc0*/  @UP1 UIMAD UR9, UR8, UR21, URZ ;  /* 0x00000015080912a4 */ /* 0x000fe4000f8e023f */
[----:B------:R-:W-:-:S02]  /*0dd0*/  @!UP3 UIADD3 UR7, -UR7, URZ, URZ ;  /* 0x0000003f0707b290 */ /* 0x000fc4000fffe13f */
[----:B------:R-:W-:Y:S01]  /*0de0*/  @!UP0 ULOP3.LUT UR7, URZ, UR20, URZ, 0x33, !UPT ;  /* 0x000000143f078292 */ /* 0x000fe2000f8e333f */
[----:B------:R-:W-:Y:S01]  /*0df0*/  ULDC UR13, c[0x0][0x260] ;  /* 0x00009800000d7ab9 */ /* 0x000fe20000000800 */
[----:B------:R-:W-:Y:S01]  /*0e00*/  UIADD3 UR8, UR9, 0x1, URZ ;  /* 0x0000000109087890 */ /* 0x000fe2000fffe03f */
[----:B------:R-:W-:Y:S01]  /*0e10*/  ULDC.64 UR16, c[0x0][0x238] ;  /* 0x00008e0000107ab9 */ /* 0x000fe20000000a00 */
[----:B------:R-:W-:Y:S01]  /*0e20*/  ULDC.64 UR20, c[0x0][0x220] ;  /* 0x0000880000147ab9 */ /* 0x000fe20000000a00 */
[----:B------:R-:W-:Y:S01]  /*0e30*/  ULDC.64 UR22, c[0x0][0x220] ;  /* 0x0000880000167ab9 */ /* 0x000fe20000000a00 */
[----:B------:R-:W-:Y:S08]  /*0e40*/  @P0 BRA `(.L_x_26294) ;  /* 0x0000007800ec0947 */ /* 0x000ff00003800000 */
[----:B------:R-:W-:Y:S01]  /*0e50*/  SHF.R.S32.HI R2, RZ, 0x1f, R5 ;  /* 0x0000001fff027819 */ /* 0x000fe20000011405 */
[C---:B------:R-:W-:Y:S01]  /*0e60*/  VIADD R149, R156.reuse, 0x4 ;  /* 0x000000049c957836 */ /* 0x040fe20000000000 */
[----:B------:R-:W-:Y:S01]  /*0e70*/  FSETP.NEU.FTZ.AND P0, PT, RZ, UR4, PT ;  /* 0x00000004ff007c0b */ /* 0x000fe2000bf1d000 */
[----:B------:R-:W-:Y:S01]  /*0e80*/  VIADD R147, R156, 0x6 ;  /* 0x000000069c937836 */ /* 0x000fe20000000000 */
[----:B------:R-:W-:Y:S01]  /*0e90*/  LEA.HI R2, R2, R5, RZ, 0x4 ;  /* 0x0000000502027211 */ /* 0x000fe200078f20ff */
[C---:B------:R-:W-:Y:S01]  /*0ea0*/  IMAD.SHL.U32 R150, R149.reuse, 0x2, RZ ;  /* 0x0000000295967824 */ /* 0x040fe200078e00ff */
[----:B------:R-:W-:Y:S01]  /*0eb0*/  LEA.HI R149, R149, R149, RZ, 0x1 ;  /* 0x0000009595957211 */ /* 0x000fe200078f08ff */
[C---:B------:R-:W-:Y:S01]  /*0ec0*/  IMAD.SHL.U32 R148, R147.reuse, 0x2, RZ ;  /* 0x0000000293947824 */ /* 0x040fe200078e00ff */
[----:B------:R-:W-:Y:S01]  /*0ed0*/  LOP3.LUT R2, R2, 0xfffffff0, RZ, 0xc0, !PT ;  /* 0xfffffff002027812 */ /* 0x000fe200078ec0ff */
[C---:B------:R-:W-:Y:S01]  /*0ee0*/  VIADD R151, R156.reuse, 0x2 ;  /* 0x000000029c977836 */ /* 0x040fe20000000000 */
[----:B------:R-:W-:Y:S01]  /*0ef0*/  LEA.HI R147, R147, R147, RZ, 0x1 ;  /* 0x0000009393937211 */ /* 0x000fe200078f08ff */
[C---:B------:R-:W-:Y:S01]  /*0f00*/  VIADD R143, R156.reuse, 0xa ;  /* 0x0000000a9c8f7836 */ /* 0x040fe20000000000 */
[----:B------:R-:W-:Y:S01]  /*0f10*/  SHF.R.S32.HI R7, RZ, 0x1f, R148 ;  /* 0x0000001fff077819 */ /* 0x000fe20000011494 */
[----:B------:R-:W-:Y:S01]  /*0f20*/  IMAD.IADD R154, R5, 0x1, -R2 ;  /* 0x00000001059a7824 */ /* 0x000fe200078e0a02 */
[----:B------:R-:W-:Y:S01]  /*0f30*/  SHF.R.S32.HI R5, RZ, 0x1f, R150 ;  /* 0x0000001fff057819 */ /* 0x000fe20000011496 */
[----:B------:R-:W-:Y:S01]  /*0f40*/  IMAD.SHL.U32 R152, R151, 0x2, RZ ;  /* 0x0000000297987824 */ /* 0x000fe200078e00ff */
        /* <DEDUP_REMOVED lines=9> */
[----:B------:R-:W-:Y:S01]  /*0fe0*/  IMAD.SHL.U32 R140, R139, 0x2, RZ ;  /* 0x000000028b8c7824 */ /* 0x000fe200078e00ff */
[----:B------:R-:W-:Y:S01]  /*0ff0*/  LEA.HI R151, R151, R151, RZ, 0x1 ;  /* 0x0000009797977211 */ /* 0x000fe200078f08ff */
[----:B------:R-:W-:Y:S01]  /*1000*/  IMAD.IADD R150, R150, 0x1, -R5 ;  /* 0x0000000196967824 */ /* 0x000fe200078e0a05 */
[----:B------:R-:W-:Y:S01]  /*1010*/  SHF.R.S32.HI R5, RZ, 0x1f, R144 ;  /* 0x0000001fff057819 */ /* 0x000fe20000011490 */
[----:B------:R-:W-:Y:S01]  /*1020*/  IMAD.IADD R148, R148, 0x1, -R7 ;  /* 0x0000000194947824 */ /* 0x000fe200078e0a07 */
        /* <DEDUP_REMOVED lines=297> */
[----:B------:R-:W-:Y:S01]  /*22c0*/  VIADD R21, R156, 0x76 ;  /* 0x000000769c157836 */ /* 0x000fe20000000000 */
        /* <DEDUP_REMOVED lines=8> */
[----:B------:R-:W-:Y:S01]  /*2350*/  LOP3.LUT R5, R5, 0xfffffffc, RZ, 0xc0, !PT ;  /* 0xfffffffc05057812 */ /* 0x000fe200078ec0ff */
[C---:B------:R-:W-:Y:S01]  /*2360*/  VIADD R20, R156.reuse, 0x70 ;  /* 0x000000709c147836 */ /* 0x040fe20000000000 */
        /* <DEDUP_REMOVED lines=30> */
[----:B------:R-:W-:Y:S01]  /*2550*/  LOP3.LUT R13, R13, 0xfffffffc, RZ, 0xc0, !PT ;  /* 0xfffffffc0d0d7812 */ /* 0x000fe200078ec0ff */
[----:B------:R-:W-:Y:S01]  /*2560*/  IMAD.SHL.U32 R149, R149, 0x20, RZ ;  /* 0x0000002095957824 */ /* 0x000fe200078e00ff */
        /* <DEDUP_REMOVED lines=10> */
[----:B------:R-:W-:Y:S01]  /*2610*/  SHF.R.S32.HI R13, RZ, 0x1f, R12 ;  /* 0x0000001fff0d7819 */ /* 0x000fe2000001140c */
[----:B------:R-:W-:Y:S01]  /*2620*/  IMAD.SHL.U32 R147, R147, 0x20, RZ ;  /* 0x0000002093937824 */ /* 0x000fe200078e00ff */
[----:B------:R-:W-:Y:S01]  /*2630*/  SHF.R.S32.HI R2, RZ, 0x1f, R11 ;  /* 0x0000001fff027819 */ /* 0x000fe2000001140b */
[----:B------:R-:W-:Y:S01]  /*2640*/  IMAD.MOV.U32 R155, RZ, RZ, -0x800001 ;  /* 0xff7fffffff9b7424 */ /* 0x000fe200078e00ff */
[----:B------:R-:W-:-:S02]  /*2650*/  LEA.HI R13, R13, R12, RZ, 0x2 ;  /* 0x0000000c0d0d7211 */ /* 0x000fc400078f10ff */
        /* <DEDUP_REMOVED lines=206> */
.L_x_26300:
[----:B0-----:R-:W0:Y:S01]  /*3340*/  LDC R88, c[0x0][0x280] ;  /* 0x0000a000ff587b82 */ /* 0x001e220000000800 */
[----:B------:R-:W-:Y:S01]  /*3350*/  IMAD.SHL.U32 R44, R159, 0x10, RZ ;  /* 0x000000109f2c7824 */ /* 0x000fe200078e00ff */
[----:B------:R-:W-:Y:S01]  /*3360*/  UIADD3 UR9, UR7, -UR24, URZ ;  /* 0x8000001807097290 */ /* 0x000fe2000fffe03f */
[----:B------:R-:W-:Y:S03]  /*3370*/  BSSY B1, `(.L_x_26296) ;  /* 0x00002aa000017945 */ /* 0x000fe60003800000 */
[----:B------:R-:W-:Y:S02]  /*3380*/  IABS R47, R44 ;  /* 0x0000002c002f7213 */ /* 0x000fe40000000000 */
[----:B-1----:R-:W1:Y:S03]  /*3390*/  LDC R43, c[0x0][0x284] ;  /* 0x0000a100ff2b7b82 */ /* 0x002e660000000800 */
[----:B------:R-:W-:-:S04]  /*33a0*/  IMAD.HI.U32 R45, R47, UR12, RZ ;  /* 0x0000000c2f2d7c27 */ /* 0x000fc8000f8e00ff */
[----:B------:R-:W-:Y:S01]  /*33b0*/  IMAD.MOV R86, RZ, RZ, -R45 ;  /* 0x000000ffff567224 */ /* 0x000fe200078e0a2d */
[----:B0-----:R-:W-:-:S04]  /*33c0*/  IABS R42, R88 ;  /* 0x00000058002a7213 */ /* 0x001fc80000000000 */
[----:B------:R-:W0:Y:S01]  /*33d0*/  I2F.RP R46, R42 ;  /* 0x0000002a002e7306 */ /* 0x000e220000209400 */
[-C--:B-1----:R-:W-:Y:S02]  /*33e0*/  IABS R2, R43.reuse ;  /* 0x0000002b00027213 */ /* 0x082fe40000000000 */
[----:B------:R-:W-:-:S03]  /*33f0*/  LOP3.LUT R44, R44, R43, RZ, 0x3c, !PT ;  /* 0x0000002b2c2c7212 */ /* 0x000fc600078e3cff */
[----:B------:R-:W-:Y:S01]  /*3400*/  IMAD R47, R2, R86, R47 ;  /* 0x00000056022f7224 */ /* 0x000fe200078e022f */
[----:B------:R-:W-:-:S04]  /*3410*/  ISETP.GE.AND P2, PT, R44, RZ, PT ;  /* 0x000000ff2c00720c */ /* 0x000fc80003f46270 */
[----:B------:R-:W-:Y:S01]  /*3420*/  ISETP.LT.U32.AND P1, PT, R47, UR19, PT ;  /* 0x000000132f007c0c */ /* 0x000fe2000bf21070 */
[----:B0-----:R-:W0:-:S12]  /*3430*/  MUFU.RCP R46, R46 ;  /* 0x0000002e002e7308 */ /* 0x001e180000001000 */
[----:B------:R-:W-:Y:S02]  /*3440*/  @!P1 IMAD.IADD R47, R47, 0x1, -R2 ;  /* 0x000000012f2f9824 */ /* 0x000fe400078e0a02 */
[----:B------:R-:W-:Y:S01]  /*3450*/  @!P1 VIADD R45, R45, 0x1 ;  /* 0x000000012d2d9836 */ /* 0x000fe20000000000 */
[----:B------:R-:W-:Y:S01]  /*3460*/  ISETP.NE.AND P1, PT, R43, RZ, PT ;  /* 0x000000ff2b00720c */ /* 0x000fe20003f25270 */
[----:B0-----:R-:W-:Y:S01]  /*3470*/  VIADD R40, R46, 0xffffffe ;  /* 0x0ffffffe2e287836 */ /* 0x001fe20000000000 */
[----:B------:R-:W-:-:S03]  /*3480*/  ISETP.GE.U32.AND P0, PT, R47, UR19, PT ;  /* 0x000000132f007c0c */ /* 0x000fc6000bf06070 */
[----:B------:R0:W1:Y:S02]  /*3490*/  F2I.FTZ.U32.TRUNC.NTZ R41, R40 ;  /* 0x0000002800297305 */ /* 0x000064000021f000 */
[----:B0-----:R-:W-:-:S08]  /*34a0*/  IMAD.MOV.U32 R40, RZ, RZ, RZ ;  /* 0x000000ffff287224 */ /* 0x001fd000078e00ff */
[----:B------:R-:W-:-:S04]  /*34b0*/  @P0 VIADD R45, R45, 0x1 ;  /* 0x000000012d2d0836 */ /* 0x000fc80000000000 */
[----:B------:R-:W-:Y:S01]  /*34c0*/  @!P2 IMAD.MOV R45, RZ, RZ, -R45 ;  /* 0x000000ffff2da224 */ /* 0x000fe200078e0a2d */
[----:B------:R-:W-:Y:S01]  /*34d0*/  @!P1 LOP3.LUT R45, RZ, R43, RZ, 0x33, !PT ;  /* 0x0000002bff2d9212 */ /* 0x000fe200078e33ff */
[----:B-1----:R-:W-:-:S04]  /*34e0*/  IMAD.MOV R87, RZ, RZ, -R41 ;  /* 0x000000ffff577224 */ /* 0x002fc800078e0a29 */
[----:B------:R-:W-:Y:S02]  /*34f0*/  IMAD R87, R87, R42, RZ ;  /* 0x0000002a57577224 */ /* 0x000fe400078e02ff */
[----:B------:R-:W-:Y:S02]  /*3500*/  VIADD R43, R45, UR8 ;  /* 0x000000082d2b7c36 */ /* 0x000fe40008000000 */
        /* <DEDUP_REMOVED lines=11> */
[----:B------:R-:W-:-:S03]  /*35c0*/  ISETP.LE.AND P1, PT, R45, UR9, PT ;  /* 0x000000092d007c0c */ /* 0x000fc6000bf23270 */
[----:B------:R-:W-:Y:S01]  /*35d0*/  @!P2 IMAD.MOV R41, RZ, RZ, -R41 ;  /* 0x000000ffff29a224 */ /* 0x000fe200078e0a29 */
[----:B------:R-:W-:-:S04]  /*35e0*/  @!P0 LOP3.LUT R41, RZ, R88, RZ, 0x33, !PT ;  /* 0x00000058ff298212 */ /* 0x000fc800078e33ff */
[----:B------:R-:W-:-:S13]  /*35f0*/  ISETP.NE.AND P0, PT, R41, RZ, PT ;  /* 0x000000ff2900720c */ /* 0x000fda0003f05270 */
[----:B------:R-:W-:Y:S05]  /*3600*/  @P0 BRA P1, `(.L_x_26297) ;  /* 0x0000002400dc0947 */ /* 0x000fea0000800000 */
[----:B------:R-:W-:Y:S01]  /*3610*/  IMAD R40, R0, UR25, RZ ;  /* 0x0000001900287c24 */ /* 0x000fe2000f8e02ff */
[----:B------:R-:W-:-:S04]  /*3620*/  SHF.R.S32.HI R41, RZ, 0x1f, R159 ;  /* 0x0000001fff297819 */ /* 0x000fc8000001149f */
[----:B------:R-:W-:-:S04]  /*3630*/  IADD3 R42, P0, R40, R159, RZ ;  /* 0x0000009f282a7210 */ /* 0x000fc80007f1e0ff */
[----:B------:R-:W-:Y:S02]  /*3640*/  LEA.HI.X.SX32 R41, R40, R41, 0x1, P0 ;  /* 0x0000002928297211 */ /* 0x000fe400000f0eff */
[----:B------:R-:W-:-:S04]  /*3650*/  LEA R40, P0, R42, UR10, 0x2 ;  /* 0x0000000a2a287c11 */ /* 0x000fc8000f8010ff */
[----:B------:R-:W-:-:S06]  /*3660*/  LEA.HI.X R41, R42, UR11, R41, 0x2, P0 ;  /* 0x0000000b2a297c11 */ /* 0x000fcc00080f1429 */
[----:B------:R-:W2:Y:S01]  /*3670*/  LDG.E.CONSTANT R41, desc[UR14][R40.64] ;  /* 0x0000000e28297981 */ /* 0x000ea2000c1e9900 */
[----:B------:R-:W-:Y:S01]  /*3680*/  UIMAD UR9, UR5, UR13, URZ ;  /* 0x0000000d050972a4 */ /* 0x000fe2000f8e023f */
[----:B------:R-:W-:Y:S01]  /*3690*/  IMAD.SHL.U32 R162, R154, 0x4, RZ ;  /* 0x000000049aa27824 */ /* 0x000fe200078e00ff */
[----:B------:R-:W-:-:S04]  /*36a0*/  SHF.R.S32.HI R44, RZ, 0x1f, R152 ;  /* 0x0000001fff2c7819 */ /* 0x000fc80000011498 */
[----:B------:R-:W-:Y:S01]  /*36b0*/  SHF.R.S32.HI R42, RZ, 0x1f, R162 ;  /* 0x0000001fff2a7819 */ /* 0x000fe200000114a2 */
[----:B------:R-:W-:Y:S01]  /*36c0*/  IMAD.U32 R43, RZ, RZ, UR9 ;  /* 0x00000009ff2b7e24 */ /* 0x000fe2000f8e00ff */
[----:B------:R-:W-:-:S04]  /*36d0*/  IADD3 R162, P0, R162, UR9, RZ ;  /* 0x00000009a2a27c10 */ /* 0x000fc8000ff1e0ff */
[----:B------:R-:W-:Y:S02]  /*36e0*/  LEA.HI.X.SX32 R163, R43, R42, 0x1, P0 ;  /* 0x0000002a2ba37211 */ /* 0x000fe400000f0eff */
[----:B------:R-:W-:Y:S01]  /*36f0*/  SHF.R.S32.HI R43, RZ, 0x1f, R151 ;  /* 0x0000001fff2b7819 */ /* 0x000fe20000011497 */
[----:B------:R-:W0:Y:S01]  /*3700*/  S2R R157, SR_CgaCtaId ;  /* 0x00000000009d7919 */ /* 0x000e220000008800 */
[----:B------:R-:W-:Y:S01]  /*3710*/  MOV R158, 0x400 ;  /* 0x00000400009e7802 */ /* 0x000fe20000000f00 */
[----:B--2---:R-:W-:-:S03]  /*3720*/  IMAD.WIDE R162, R41, UR26, R162 ;  /* 0x0000001a29a27c25 */ /* 0x004fc6000f8e02a2 */
[----:B------:R-:W-:-:S04]  /*3730*/  IADD3 R42, P0, P1, R152, R162, R151 ;  /* 0x000000a2982a7210 */ /* 0x000fc8000791e097 */
[----:B------:R-:W-:Y:S02]  /*3740*/  IADD3.X R41, R44, R163, R43, P0, P1 ;  /* 0x000000a32c297210 */ /* 0x000fe400007e242b */
[----:B------:R-:W-:-:S04]  /*3750*/  LEA R40, P0, R42, UR20, 0x2 ;  /* 0x000000142a287c11 */ /* 0x000fc8000f8010ff */
[----:B------:R-:W-:-:S06]  /*3760*/  LEA.HI.X R41, R42, UR21, R41, 0x2, P0 ;  /* 0x000000152a297c11 */ /* 0x000fcc00080f1429 */
[----:B------:R-:W2:Y:S01]  /*3770*/  LDG.E.64.CONSTANT R40, desc[UR14][R40.64] ;  /* 0x0000000e28287981 */ /* 0x000ea2000c1e9b00 */
[----:B0-----:R-:W-:Y:S02]  /*3780*/  LEA R43, R157, R158, 0x18 ;  /* 0x0000009e9d2b7211 */ /* 0x001fe400078ec0ff */
[----:B------:R-:W-:-:S03]  /*3790*/  IADD3 R42, P0, R153, R162, RZ ;  /* 0x000000a2992a7210 */ /* 0x000fc60007f1e0ff */
[----:B------:R-:W-:Y:S01]  /*37a0*/  IMAD R160, R156, 0x200, R43 ;  /* 0x000002009ca07824 */ /* 0x000fe200078e022b */
[----:B------:R-:W-:-:S04]  /*37b0*/  SHF.R.S32.HI R43, RZ, 0x1f, R153 ;  /* 0x0000001fff2b7819 */ /* 0x000fc80000011499 */
[----:B------:R-:W2:Y:S01]  /*37c0*/  LDS.128 R44, [R160] ;  /* 0x00000000a02c7984 */ /* 0x000ea20000000c00 */
[----:B------:R-:W-:Y:S01]  /*37d0*/  IMAD.X R43, R163, 0x1, R43, P0 ;  /* 0x00000001a32b7824 */ /* 0x000fe200000e062b */
[----:B------:R-:W-:-:S04]  /*37e0*/  LEA R88, P0, R42, UR20, 0x2 ;  /* 0x000000142a587c11 */ /* 0x000fc8000f8010ff */
[----:B------:R-:W-:-:S06]  /*37f0*/  LEA.HI.X R89, R42, UR21, R43, 0x2, P0 ;  /* 0x000000152a597c11 */ /* 0x000fcc00080f142b */
[----:B------:R-:W3:Y:S01]  /*3800*/  LDG.E.64.CONSTANT R88, desc[UR14][R88.64] ;  /* 0x0000000e58587981 */ /* 0x000ee2000c1e9b00 */
[--C-:B------:R-:W-:Y:S02]  /*3810*/  SHF.R.S32.HI R87, RZ, 0x1f, R149.reuse ;  /* 0x0000001fff577819 */ /* 0x100fe40000011495 */
[----:B------:R-:W-:Y:S01]  /*3820*/  SHF.R.S32.HI R42, RZ, 0x1f, R150 ;  /* 0x0000001fff2a7819 */ /* 0x000fe20000011496 */
[----:B--2---:R-:W-:Y:S01]  /*3830*/  FMUL.FTZ R43, R40, R46 ;  /* 0x0000002e282b7220 */ /* 0x004fe20000410000 */
[----:B------:R-:W-:-:S04]  /*3840*/  IADD3 R40, P0, P1, R150, R162, R149 ;  /* 0x000000a296287210 */ /* 0x000fc8000791e095 */
[----:B------:R-:W-:Y:S02]  /*3850*/  IADD3.X R87, R42, R163, R87, P0, P1 ;  /* 0x000000a32a577210 */ /* 0x000fe400007e2457 */
[----:B------:R-:W-:-:S04]  /*3860*/  LEA R86, P0, R40, UR20, 0x2 ;  /* 0x0000001428567c11 */ /* 0x000fc8000f8010ff */
[----:B------:R-:W-:-:S06]  /*3870*/  LEA.HI.X R87, R40, UR21, R87, 0x2, P0 ;  /* 0x0000001528577c11 */ /* 0x000fcc00080f1457 */
[----:B------:R-:W2:Y:S01]  /*3880*/  LDG.E.64.CONSTANT R86, desc[UR14][R86.64] ;  /* 0x0000000e56567981 */ /* 0x000ea2000c1e9b00 */
[----:B------:R-:W-:Y:S01]  /*3890*/  SHF.R.S32.HI R46, RZ, 0x1f, R148 ;  /* 0x0000001fff2e7819 */ /* 0x000fe20000011494 */
[----:B---3--:R-:W-:Y:S01]  /*38a0*/  FFMA.FTZ R161, R88, R44, R43 ;  /* 0x0000002c58a17223 */ /* 0x008fe2000001002b */
[----:B------:R-:W-:Y:S01]  /*38b0*/  FMUL.FTZ R44, R41, R47 ;  /* 0x0000002f292c7220 */ /* 0x000fe20000410000 */
[----:B------:R-:W-:Y:S01]  /*38c0*/  SHF.R.S32.HI R47, RZ, 0x1f, R147 ;  /* 0x0000001fff2f7819 */ /* 0x000fe20000011493 */
[----:B------:R-:W2:Y:S02]  /*38d0*/  LDS.128 R40, [R160+0x10] ;  /* 0x00001000a0287984 */ /* 0x000ea40000000c00 */
[----:B------:R-:W-:Y:S01]  /*38e0*/  FFMA.FTZ R44, R89, R45, R44 ;  /* 0x0000002d592c7223 */ /* 0x000fe2000001002c */
[----:B--2---:R-:W-:Y:S01]  /*38f0*/  FFMA.FTZ R45, R86, R40, R161 ;  /* 0x00000028562d7223 */ /* 0x004fe200000100a1 */
[----:B------:R-:W-:-:S04]  /*3900*/  IADD3 R40, P0, P1, R148, R162, R147 ;  /* 0x000000a294287210 */ /* 0x000fc8000791e093 */
[----:B------:R-:W-:Y:S02]  /*3910*/  IADD3.X R47, R46, R163, R47, P0, P1 ;  /* 0x000000a32e2f7210 */ /* 0x000fe400007e242f */
[----:B------:R-:W-:-:S04]  /*3920*/  LEA R88, P0, R40, UR20, 0x2 ;  /* 0x0000001428587c11 */ /* 0x000fc8000f8010ff */
[----:B------:R-:W-:-:S06]  /*3930*/  LEA.HI.X R89, R40, UR21, R47, 0x2, P0 ;  /* 0x0000001528597c11 */ /* 0x000fcc00080f142f */
[----:B------:R-:W2:Y:S01]  /*3940*/  LDG.E.64.CONSTANT R88, desc[UR14][R88.64] ;  /* 0x0000000e58587981 */ /* 0x000ea2000c1e9b00 */
[----:B------:R-:W-:Y:S01]  /*3950*/  FFMA.FTZ R86, R87, R41, R44 ;  /* 0x0000002957567223 */ /* 0x000fe2000001002c */
[----:B------:R-:W-:Y:S02]  /*3960*/  SHF.R.S32.HI R47, RZ, 0x1f, R146 ;  /* 0x0000001fff2f7819 */ /* 0x000fe40000011492 */
[--C-:B------:R-:W-:Y:S02]  /*3970*/  SHF.R.S32.HI R44, RZ, 0x1f, R145.reuse ;  /* 0x0000001fff2c7819 */ /* 0x100fe40000011491 */
[----:B------:R-:W-:-:S04]  /*3980*/  IADD3 R41, P0, P1, R146, R162, R145 ;  /* 0x000000a292297210 */ /* 0x000fc8000791e091 */
[----:B------:R-:W-:Y:S02]  /*3990*/  IADD3.X R44, R47, R163, R44, P0, P1 ;  /* 0x000000a32f2c7210 */ /* 0x000fe400007e242c */
[----:B------:R-:W-:-:S04]  /*39a0*/  LEA R40, P0, R41, UR20, 0x2 ;  /* 0x0000001429287c11 */ /* 0x000fc8000f8010ff */
[----:B------:R-:W-:-:S06]  /*39b0*/  LEA.HI.X R41, R41, UR21, R44, 0x2, P0 ;  /* 0x0000001529297c11 */ /* 0x000fcc00080f142c */
[----:B------:R-:W3:Y:S01]  /*39c0*/  LDG.E.64.CONSTANT R40, desc[UR14][R40.64] ;  /* 0x0000000e28287981 */ /* 0x000ee2000c1e9b00 */
[----:B--2---:R-:W-:Y:S01]  /*39d0*/  FFMA.FTZ R87, R88, R42, R45 ;  /* 0x0000002a58577223 */ /* 0x004fe2000001002d */
[----:B------:R-:W-:Y:S02]  /*39e0*/  FFMA.FTZ R88, R89, R43, R86 ;  /* 0x0000002b59587223 */ /* 0x000fe40000010056 */
[----:B------:R-:W3:Y:S01]  /*39f0*/  LDS.128 R44, [R160+0x20] ;  /* 0x00002000a02c7984 */ /* 0x000ee20000000c00 */
[----:B------:R-:W-:Y:S01]  /*3a00*/  IADD3 R42, P0, P1, R144, R162, R143 ;  /* 0x000000a2902a7210 */ /* 0x000fe2000791e08f */
[----:B---3--:R-:W-:Y:S01]  /*3a10*/  FFMA.FTZ R43, R40, R44, R87 ;  /* 0x0000002c282b7223 */ /* 0x008fe20000010057 */
[----:B------:R-:W-:Y:S02]  /*3a20*/  SHF.R.S32.HI R87, RZ, 0x1f, R143 ;  /* 0x0000001fff577819 */ /* 0x000fe4000001148f */
[----:B------:R-:W-:-:S04]  /*3a30*/  SHF.R.S32.HI R44, RZ, 0x1f, R144 ;  /* 0x0000001fff2c7819 */ /* 0x000fc80000011490 */
[----:B------:R-:W-:Y:S02]  /*3a40*/  IADD3.X R87, R44, R163, R87, P0, P1 ;  /* 0x000000a32c577210 */ /* 0x000fe400007e2457 */
[----:B------:R-:W-:-:S04]  /*3a50*/  LEA R86, P0, R42, UR20, 0x2 ;  /* 0x000000142a567c11 */ /* 0x000fc8000f8010ff */
[----:B------:R-:W-:-:S06]  /*3a60*/  LEA.HI.X R87, R42, UR21, R87, 0x2, P0 ;  /* 0x000000152a577c11 */ /* 0x000fcc00080f1457 */
[----:B------:R-:W2:Y:S01]  /*3a70*/  LDG.E.64.CONSTANT R86, desc[UR14][R86.64] ;  /* 0x0000000e56567981 */ /* 0x000ea2000c1e9b00 */
[----:B------:R-:W-:Y:S01]  /*3a80*/  FFMA.FTZ R88, R41, R45, R88 ;  /* 0x0000002d29587223 */ /* 0x000fe20000010058 */
[--C-:B------:R-:W-:Y:S02]  /*3a90*/  SHF.R.S32.HI R41, RZ, 0x1f, R141.reuse ;  /* 0x0000001fff297819 */ /* 0x100fe4000001148d */
[----:B------:R-:W-:Y:S02]  /*3aa0*/  SHF.R.S32.HI R42, RZ, 0x1f, R142 ;  /* 0x0000001fff2a7819 */ /* 0x000fe4000001148e */
        /* <DEDUP_REMOVED lines=8> */
[----:B------:R-:W-:Y:S02]  /*3b30*/  SHF.R.S32.HI R87, RZ, 0x1f, R139 ;  /* 0x0000001fff577819 */ /* 0x000fe4000001148b */
[----:B------:R-:W-:Y:S01]  /*3b40*/  SHF.R.S32.HI R46, RZ, 0x1f, R140 ;  /* 0x0000001fff2e7819 */ /* 0x000fe2000001148c */
[----:B---3--:R-:W-:Y:S01]  /*3b50*/  FFMA.FTZ R47, R44, R40, R89 ;  /* 0x000000282c2f7223 */ /* 0x008fe20000010059 */
[----:B------:R-:W-:-:S04]  /*3b60*/  IADD3 R40, P0, P1, R140, R162, R139 ;  /* 0x000000a28c287210 */ /* 0x000fc8000791e08b */
        /* <DEDUP_REMOVED lines=15> */
[--C-:B------:R-:W-:Y:S02]  /*3c60*/  SHF.R.S32.HI R87, RZ, 0x1f, R135.reuse ;  /* 0x0000001fff577819 */ /* 0x100fe40000011487 */
[----:B------:R-:W-:Y:S01]  /*3c70*/  IADD3 R42, P0, P1, R136, R162, R135 ;  /* 0x000000a2882a7210 */ /* 0x000fe2000791e087 */
[----:B---3--:R-:W-:Y:S01]  /*3c80*/  FFMA.FTZ R43, R40, R44, R89 ;  /* 0x0000002c282b7223 */ /* 0x008fe20000010059 */
        /* <DEDUP_REMOVED lines=454> */
[----:B------:R-:W-:Y:S01]  /*58f0*/  IADD3 R42, P0, P1, R8, R162, R19 ;  /* 0x000000a2082a7210 */ /* 0x000fe2000791e013 */
[----:B---3--:R-:W-:Y:S01]  /*5900*/  FFMA.FTZ R43, R40, R44, R89 ;  /* 0x0000002c282b7223 */ /* 0x008fe20000010059 */
[----:B------:R-:W-:-:S04]  /*5910*/  SHF.R.S32.HI R44, RZ, 0x1f, R19 ;  /* 0x0000001fff2c7819 */ /* 0x000fc80000011413 */
[----:B------:R-:W-:Y:S02]  /*5920*/  IADD3.X R87, R87, R163, R44, P0, P1 ;  /* 0x000000a357577210 */ /* 0x000fe400007e242c */
[----:B------:R-:W-:-:S04]  /*5930*/  LEA R86, P0, R42, UR20, 0x2 ;  /* 0x000000142a567c11 */ /* 0x000fc8000f8010ff */
[----:B------:R-:W-:-:S06]  /*5940*/  LEA.HI.X R87, R42, UR21, R87, 0x2, P0 ;  /* 0x000000152a577c11 */ /* 0x000fcc00080f1457 */
[----:B------:R-:W2:Y:S01]  /*5950*/  LDG.E.64.CONSTANT R86, desc[UR14][R86.64] ;  /* 0x0000000e56567981 */ /* 0x000ea2000c1e9b00 */
[----:B------:R-:W-:Y:S01]  /*5960*/  IADD3 R40, P0, P1, R9, R162, R22 ;  /* 0x000000a209287210 */ /* 0x000fe2000791e016 */
[----:B------:R-:W-:-:S03]  /*5970*/  FFMA.FTZ R88, R41, R45, R88 ;  /* 0x0000002d29587223 */ /* 0x000fc60000010058 */
[----:B------:R-:W-:Y:S02]  /*5980*/  IADD3.X R41, R34, R163, R27, P0, P1 ;  /* 0x000000a322297210 */ /* 0x000fe400007e241b */
[----:B------:R-:W-:-:S04]  /*5990*/  LEA R44, P0, R40, UR20, 0x2 ;  /* 0x00000014282c7c11 */ /* 0x000fc8000f8010ff */
[----:B------:R-:W-:-:S06]  /*59a0*/  LEA.HI.X R45, R40, UR21, R41, 0x2, P0 ;  /* 0x00000015282d7c11 */ /* 0x000fcc00080f1429 */
[----:B------:R-:W3:Y:S01]  /*59b0*/  LDG.E.64.CONSTANT R44, desc[UR14][R44.64] ;  /* 0x0000000e2c2c7981 */ /* 0x000ee2000c1e9b00 */
[----:B--2---:R-:W-:Y:S01]  /*59c0*/  FFMA.FTZ R89, R86, R46, R43 ;  /* 0x0000002e56597223 */ /* 0x004fe2000001002b */
[----:B------:R-:W-:Y:S02]  /*59d0*/  FFMA.FTZ R88, R87, R47, R88 ;  /* 0x0000002f57587223 */ /* 0x000fe40000010058 */
[----:B------:R-:W3:Y:S02]  /*59e0*/  LDS.128 R40, [R160+0x1d0] ;  /* 0x0001d000a0287984 */ /* 0x000ee40000000c00 */
[----:B---3--:R-:W-:Y:S01]  /*59f0*/  FFMA.FTZ R47, R44, R40, R89 ;  /* 0x000000282c2f7223 */ /* 0x008fe20000010059 */
[----:B------:R-:W-:-:S04]  /*5a00*/  IADD3 R40, P0, P1, R10, R162, R21 ;  /* 0x000000a20a287210 */ /* 0x000fc8000791e015 */
[----:B------:R-:W-:Y:S02]  /*5a10*/  IADD3.X R87, R33, R163, R28, P0, P1 ;  /* 0x000000a321577210 */ /* 0x000fe400007e241c */
[----:B------:R-:W-:-:S04]  /*5a20*/  LEA R86, P0, R40, UR20, 0x2 ;  /* 0x0000001428567c11 */ /* 0x000fc8000f8010ff */
[----:B------:R-:W-:-:S06]  /*5a30*/  LEA.HI.X R87, R40, UR21, R87, 0x2, P0 ;  /* 0x0000001528577c11 */ /* 0x000fcc00080f1457 */
[----:B------:R-:W2:Y:S01]  /*5a40*/  LDG.E.64.CONSTANT R86, desc[UR14][R86.64] ;  /* 0x0000000e56567981 */ /* 0x000ea2000c1e9b00 */
[----:B------:R-:W-:Y:S01]  /*5a50*/  FFMA.FTZ R88, R45, R41, R88 ;  /* 0x000000292d587223 */ /* 0x000fe20000010058 */
[----:B------:R-:W-:-:S04]  /*5a60*/  IADD3 R41, P0, P1, R11, R162, R24 ;  /* 0x000000a20b297210 */ /* 0x000fc8000791e018 */
[----:B------:R-:W-:Y:S02]  /*5a70*/  IADD3.X R44, R36, R163, R29, P0, P1 ;  /* 0x000000a3242c7210 */ /* 0x000fe400007e241d */
[----:B------:R-:W-:-:S04]  /*5a80*/  LEA R40, P0, R41, UR20, 0x2 ;  /* 0x0000001429287c11 */ /* 0x000fc8000f8010ff */
[----:B------:R-:W-:-:S06]  /*5a90*/  LEA.HI.X R41, R41, UR21, R44, 0x2, P0 ;  /* 0x0000001529297c11 */ /* 0x000fcc00080f142c */
[----:B------:R-:W3:Y:S01]  /*5aa0*/  LDG.E.64.CONSTANT R40, desc[UR14][R40.64] ;  /* 0x0000000e28287981 */ /* 0x000ee2000c1e9b00 */
[----:B--2---:R-:W-:Y:S01]  /*5ab0*/  FFMA.FTZ R89, R86, R42, R47 ;  /* 0x0000002a56597223 */ /* 0x004fe2000001002f */
[----:B------:R-:W-:Y:S02]  /*5ac0*/  IADD3 R42, P0, P1, R12, R162, R23 ;  /* 0x000000a20c2a7210 */ /* 0x000fe4000791e017 */
[----:B------:R-:W3:Y:S01]  /*5ad0*/  LDS.128 R44, [R160+0x1e0] ;  /* 0x0001e000a02c7984 */ /* 0x000ee20000000c00 */
[----:B------:R-:W-:Y:S01]  /*5ae0*/  FFMA.FTZ R88, R87, R43, R88 ;  /* 0x0000002b57587223 */ /* 0x000fe20000010058 */
[----:B------:R-:W-:Y:S02]  /*5af0*/  IADD3.X R87, R35, R163, R30, P0, P1 ;  /* 0x000000a323577210 */ /* 0x000fe400007e241e */
[----:B------:R-:W-:-:S04]  /*5b00*/  LEA R86, P0, R42, UR20, 0x2 ;  /* 0x000000142a567c11 */ /* 0x000fc8000f8010ff */
[----:B------:R-:W-:-:S06]  /*5b10*/  LEA.HI.X R87, R42, UR21, R87, 0x2, P0 ;  /* 0x000000152a577c11 */ /* 0x000fcc00080f1457 */
[----:B------:R-:W2:Y:S01]  /*5b20*/  LDG.E.64.CONSTANT R86, desc[UR14][R86.64] ;  /* 0x0000000e56567981 */ /* 0x000ea2000c1e9b00 */
[----:B------:R-:W-:Y:S01]  /*5b30*/  IADD3 R42, P0, P1, R13, R162, R26 ;  /* 0x000000a20d2a7210 */ /* 0x000fe2000791e01a */
[----:B---3--:R-:W-:Y:S01]  /*5b40*/  FFMA.FTZ R43, R40, R44, R89 ;  /* 0x0000002c282b7223 */ /* 0x008fe20000010059 */
[----:B------:R-:W-:Y:S01]  /*5b50*/  IADD3 R40, P2, P3, R14, R162, R25 ;  /* 0x000000a20e287210 */ /* 0x000fe20007b5e019 */
[----:B------:R-:W-:-:S03]  /*5b60*/  FFMA.FTZ R164, R41, R45, R88 ;  /* 0x0000002d29a47223 */ /* 0x000fc60000010058 */
[-C--:B------:R-:W-:Y:S02]  /*5b70*/  IADD3.X R41, R37, R163.reuse, R32, P2, P3 ;  /* 0x000000a325297210 */ /* 0x080fe400017e6420 */
[----:B------:R-:W-:Y:S02]  /*5b80*/  IADD3.X R163, R38, R163, R31, P0, P1 ;  /* 0x000000a326a37210 */ /* 0x000fe400007e241f */
[----:B------:R-:W-:-:S04]  /*5b90*/  LEA R44, P0, R42, UR20, 0x2 ;  /* 0x000000142a2c7c11 */ /* 0x000fc8000f8010ff */
[----:B------:R-:W-:Y:S02]  /*5ba0*/  LEA.HI.X R45, R42, UR21, R163, 0x2, P0 ;  /* 0x000000152a2d7c11 */ /* 0x000fe400080f14a3 */
[----:B------:R-:W-:-:S04]  /*5bb0*/  LEA R88, P0, R40, UR20, 0x2 ;  /* 0x0000001428587c11 */ /* 0x000fc8000f8010ff */
[----:B------:R-:W-:Y:S01]  /*5bc0*/  LEA.HI.X R89, R40, UR21, R41, 0x2, P0 ;  /* 0x0000001528597c11 */ /* 0x000fe200080f1429 */
[----:B------:R-:W3:Y:S05]  /*5bd0*/  LDG.E.64.CONSTANT R44, desc[UR14][R44.64] ;  /* 0x0000000e2c2c7981 */ /* 0x000eea000c1e9b00 */
[----:B------:R-:W4:Y:S01]  /*5be0*/  LDG.E.64.CONSTANT R88, desc[UR14][R88.64] ;  /* 0x0000000e58587981 */ /* 0x000f22000c1e9b00 */
[----:B------:R-:W-:Y:S01]  /*5bf0*/  UMOV UR9, 0xffffffff ;  /* 0xffffffff00097882 */ /* 0x000fe20000000000 */
[----:B------:R-:W-:Y:S01]  /*5c00*/  ISETP.NE.AND P0, PT, R156, RZ, PT ;  /* 0x000000ff9c00720c */ /* 0x000fe20003f05270 */
[----:B--2---:R-:W-:Y:S02]  /*5c10*/  FFMA.FTZ R161, R86, R46, R43 ;  /* 0x0000002e56a17223 */ /* 0x004fe4000001002b */
[----:B------:R-:W3:Y:S01]  /*5c20*/  LDS.128 R40, [R160+0x1f0] ;  /* 0x0001f000a0287984 */ /* 0x000ee20000000c00 */
[----:B------:R-:W-:Y:S01]  /*5c30*/  FFMA.FTZ R164, R87, R47, R164 ;  /* 0x0000002f57a47223 */ /* 0x000fe200000100a4 */
[----:B---3--:R-:W-:-:S03]  /*5c40*/  FFMA.FTZ R161, R44, R40, R161 ;  /* 0x000000282ca17223 */ /* 0x008fc600000100a1 */
[----:B------:R-:W-:Y:S01]  /*5c50*/  FFMA.FTZ R164, R45, R41, R164 ;  /* 0x000000292da47223 */ /* 0x000fe200000100a4 */
[----:B----4-:R-:W-:-:S03]  /*5c60*/  FFMA.FTZ R42, R88, R42, R161 ;  /* 0x0000002a582a7223 */ /* 0x010fc600000100a1 */
[----:B------:R-:W-:-:S04]  /*5c70*/  FFMA.FTZ R43, R89, R43, R164 ;  /* 0x0000002b592b7223 */ /* 0x000fc800000100a4 */
[----:B------:R-:W-:Y:S01]  /*5c80*/  FADD.FTZ R42, R42, R43 ;  /* 0x0000002b2a2a7221 */ /* 0x000fe20000010000 */
[----:B------:R-:W-:Y:S06]  /*5c90*/  BRA.DIV UR9, `(.L_x_26298) ;  /* 0x000000a209747947 */ /* 0x000fec000b800000 */
[----:B------:R0:W1:Y:S02]  /*5ca0*/  SHFL.BFLY PT, R41, R42, 0x1, 0x1f ;  /* 0x0c201f002a297f89 */ /* 0x00006400000e0000 */
.L_x_26342:
[----:B-1----:R-:W-:-:S04]  /*5cb0*/  FADD.FTZ R40, R42, R41 ;  /* 0x000000292a287221 */ /* 0x002fc80000010000 */
[----:B0-----:R-:W-:Y:S01]  /*5cc0*/  FFMA.FTZ R42, R40, UR27, RZ ;  /* 0x0000001b282a7c23 */ /* 0x001fe200080100ff */
[----:B------:R-:W-:Y:S06]  /*5cd0*/  @P0 BRA `(.L_x_26299) ;  /* 0x00000000004c0947 */ /* 0x000fec0003800000 */
[----:B------:R-:W-:Y:S02]  /*5ce0*/  VIADD R158, R158, 0x420 ;  /* 0x000004209e9e7836 */ /* 0x000fe40000000000 */
[----:B------:R-:W-:-:S03]  /*5cf0*/  IMAD R40, R159, 0x10, R154 ;  /* 0x000000109f287824 */ /* 0x000fc600078e029a */
[----:B------:R-:W-:Y:S02]  /*5d00*/  LEA R157, R157, R158, 0x18 ;  /* 0x0000009e9d9d7211 */ /* 0x000fe400078ec0ff */
[----:B------:R-:W-:-:S03]  /*5d10*/  ISETP.GE.AND P0, PT, R40, UR18, PT ;  /* 0x0000001228007c0c */ /* 0x000fc6000bf06270 */
[----:B------:R-:W-:Y:S01]  /*5d20*/  IMAD R157, R40, 0x4, R157 ;  /* 0x00000004289d7824 */ /* 0x000fe200078e029d */
[----:B------:R-:W-:-:S05]  /*5d30*/  FSEL R40, R42, RZ, !P0 ;  /* 0x000000ff2a287208 */ /* 0x000fca0004000000 */
[----:B------:R1:W-:Y:S04]  /*5d40*/  STS [R157], R40 ;  /* 0x000000289d007388 */ /* 0x0003e80000000800 */
[----:B------:R-:W-:Y:S05]  /*5d50*/  @P0 BRA `(.L_x_26299) ;  /* 0x00000000002c0947 */ /* 0x000fea0003800000 */
[----:B------:R-:W-:Y:S01]  /*5d60*/  FMNMX.FTZ R155, R155, R42, !PT ;  /* 0x0000002a9b9b7209 */ /* 0x000fe20007810000 */
[----:B------:R-:W-:Y:S06]  /*5d70*/  BRA `(.L_x_26299) ;  /* 0x0000000000247947 */ /* 0x000fec0003800000 */
.L_x_26297:
        /* <DEDUP_REMOVED lines=9> */
.L_x_26299:
[----:B------:R-:W-:Y:S05]  /*5e10*/  BSYNC B1 ;  /* 0x0000000000017941 */ /* 0x000fea0003800000 */
.L_x_26296:
[----:B------:R-:W-:-:S05]  /*5e20*/  VIADD R159, R159, 0x4 ;  /* 0x000000049f9f7836 */ /* 0x000fca0000000000 */
[----:B------:R-:W-:-:S13]  /*5e30*/  ISETP.GE.AND P0, PT, R159, UR6, PT ;  /* 0x000000069f007c0c */ /* 0x000fda000bf06270 */
[----:B------:R-:W-:Y:S05]  /*5e40*/  @!P0 BRA `(.L_x_26300) ;  /* 0xffffffd4003c8947 */ /* 0x000fea000383ffff */
[----:B------:R-:W-:Y:S05]  /*5e50*/  BRA `(.L_x_26294) ;  /* 0x0000002800e87947 */ /* 0x000fea0003800000 */
.L_x_26295:
[----:B------:R-:W0:Y:S02]  /*5e60*/  S2R R2, SR_TID.X ;  /* 0x0000000000027919 */ /* 0x000e240000002100 */
[----:B0-----:R-:W-:-:S04]  /*5e70*/  SHF.R.S32.HI R41, RZ, 0x1f, R2 ;  /* 0x0000001fff297819 */ /* 0x001fc80000011402 */
[----:B------:R-:W-:-:S04]  /*5e80*/  LEA.HI R41, R41, R2, RZ, 0x5 ;  /* 0x0000000229297211 */ /* 0x000fc800078f28ff */
[----:B------:R-:W-:-:S07]  /*5e90*/  SHF.R.S32.HI R160, RZ, 0x5, R41 ;  /* 0x00000005ffa07819 */ /* 0x000fce0000011429 */
.L_x_26305:
[----:B0-----:R-:W0:Y:S01]  /*5ea0*/  LDC R86, c[0x0][0x280] ;  /* 0x0000a000ff567b82 */ /* 0x001e220000000800 */
[----:B------:R-:W-:Y:S01]  /*5eb0*/  IMAD.SHL.U32 R159, R160, 0x10, RZ ;  /* 0x00000010a09f7824 */ /* 0x000fe200078e00ff */
[----:B------:R-:W-:Y:S01]  /*5ec0*/  UIADD3 UR9, UR7, -UR28, URZ ;  /* 0x8000001c07097290 */ /* 0x000fe2000fffe03f */
[----:B------:R-:W-:Y:S03]  /*5ed0*/  BSSY B1, `(.L_x_26301) ;  /* 0x00002af000017945 */ /* 0x000fe60003800000 */
[----:B------:R-:W-:Y:S02]  /*5ee0*/  IABS R45, R159 ;  /* 0x0000009f002d7213 */ /* 0x000fe40000000000 */
[----:B-1----:R-:W1:Y:S03]  /*5ef0*/  LDC R44, c[0x0][0x284] ;  /* 0x0000a100ff2c7b82 */ /* 0x002e660000000800 */
[----:B---3--:R-:W-:-:S04]  /*5f00*/  IMAD.HI.U32 R43, R45, UR12, RZ ;  /* 0x0000000c2d2b7c27 */ /* 0x008fc8000f8e00ff */
[----:B--2---:R-:W-:Y:S01]  /*5f10*/  IMAD.MOV R40, RZ, RZ, -R43 ;  /* 0x000000ffff287224 */ /* 0x004fe200078e0a2b */
[----:B0-----:R-:W-:-:S04]  /*5f20*/  IABS R42, R86 ;  /* 0x00000056002a7213 */ /* 0x001fc80000000000 */
[----:B------:R-:W0:Y:S01]  /*5f30*/  I2F.RP R46, R42 ;  /* 0x0000002a002e7306 */ /* 0x000e220000209400 */
[----:B-1----:R-:W-:-:S05]  /*5f40*/  IABS R2, R44 ;  /* 0x0000002c00027213 */ /* 0x002fca0000000000 */
[----:B------:R-:W-:Y:S02]  /*5f50*/  IMAD R45, R2, R40, R45 ;  /* 0x00000028022d7224 */ /* 0x000fe400078e022d */
[----:B------:R-:W-:-:S03]  /*5f60*/  IMAD.MOV.U32 R40, RZ, RZ, RZ ;  /* 0x000000ffff287224 */ /* 0x000fc600078e00ff */
[----:B------:R-:W-:Y:S01]  /*5f70*/  ISETP.LT.U32.AND P1, PT, R45, UR19, PT ;  /* 0x000000132d007c0c */ /* 0x000fe2000bf21070 */
[----:B0-----:R-:W0:-:S12]  /*5f80*/  MUFU.RCP R46, R46 ;  /* 0x0000002e002e7308 */ /* 0x001e180000001000 */
[----:B------:R-:W-:Y:S02]  /*5f90*/  @!P1 IMAD.IADD R45, R45, 0x1, -R2 ;  /* 0x000000012d2d9824 */ /* 0x000fe400078e0a02 */
[----:B------:R-:W-:Y:S01]  /*5fa0*/  @!P1 VIADD R43, R43, 0x1 ;  /* 0x000000012b2b9836 */ /* 0x000fe20000000000 */
[----:B------:R-:W-:Y:S01]  /*5fb0*/  ISETP.NE.AND P1, PT, R44, RZ, PT ;  /* 0x000000ff2c00720c */ /* 0x000fe20003f25270 */
[----:B0-----:R-:W-:Y:S01]  /*5fc0*/  VIADD R41, R46, 0xffffffe ;  /* 0x0ffffffe2e297836 */ /* 0x001fe20000000000 */
[----:B------:R-:W-:-:S05]  /*5fd0*/  ISETP.GE.U32.AND P0, PT, R45, UR19, PT ;  /* 0x000000132d007c0c */ /* 0x000fca000bf06070 */
        /* <DEDUP_REMOVED lines=8> */
[----:B------:R-:W-:-:S05]  /*6060*/  @!P1 LOP3.LUT R43, RZ, R44, RZ, 0x33, !PT ;  /* 0x0000002cff2b9212 */ /* 0x000fca00078e33ff */
[----:B------:R-:W-:-:S05]  /*6070*/  VIADD R44, R43, UR8 ;  /* 0x000000082b2c7c36 */ /* 0x000fca0008000000 */
        /* <DEDUP_REMOVED lines=11> */
[----:B------:R-:W-:-:S09]  /*6130*/  ISETP.LE.AND P1, PT, R43, UR9, PT ;  /* 0x000000092b007c0c */ /* 0x000fd2000bf23270 */
        /* <DEDUP_REMOVED lines=27> */
[----:B------:R-:W-:Y:S02]  /*62f0*/  SHF.R.S32.HI R41, RZ, 0x1f, R153 ;  /* 0x0000001fff297819 */ /* 0x000fe40000011499 */
[----:B------:R-:W-:Y:S01]  /*6300*/  IADD3 R47, P0, R153, R88, RZ ;  /* 0x00000058992f7210 */ /* 0x000fe20007f1e0ff */
[----:B------:R-:W-:-:S04]  /*6310*/  IMAD R161, R156, 0x200, R161 ;  /* 0x000002009ca17824 */ /* 0x000fc800078e02a1 */
[----:B------:R-:W-:Y:S01]  /*6320*/  IMAD.X R86, R89, 0x1, R41, P0 ;  /* 0x0000000159567824 */ /* 0x000fe200000e0629 */
[C---:B------:R-:W-:Y:S01]  /*6330*/  LEA R46, P0, R47.reuse, UR22, 0x2 ;  /* 0x000000162f2e7c11 */ /* 0x040fe2000f8010ff */
[----:B------:R-:W2:Y:S03]  /*6340*/  LDS.128 R40, [R161] ;  /* 0x00000000a1287984 */ /* 0x000ea60000000c00 */
[----:B------:R-:W-:-:S06]  /*6350*/  LEA.HI.X R47, R47, UR23, R86, 0x2, P0 ;  /* 0x000000172f2f7c11 */ /* 0x000fcc00080f1456 */
[----:B------:R-:W3:Y:S01]  /*6360*/  LDG.E.64.CONSTANT R46, desc[UR14][R46.64] ;  /* 0x0000000e2e2e7981 */ /* 0x000ee2000c1e9b00 */
[----:B--2---:R-:W-:Y:S01]  /*6370*/  FMUL.FTZ R87, R44, R42 ;  /* 0x0000002a2c577220 */ /* 0x004fe20000410000 */
[----:B------:R-:W-:Y:S01]  /*6380*/  FMUL.FTZ R86, R45, R43 ;  /* 0x0000002b2d567220 */ /* 0x000fe20000410000 */
[--C-:B------:R-:W-:Y:S02]  /*6390*/  SHF.R.S32.HI R43, RZ, 0x1f, R149.reuse ;  /* 0x0000001fff2b7819 */ /* 0x100fe40000011495 */
[----:B------:R-:W-:Y:S02]  /*63a0*/  SHF.R.S32.HI R44, RZ, 0x1f, R150 ;  /* 0x0000001fff2c7819 */ /* 0x000fe40000011496 */
[----:B------:R-:W-:-:S04]  /*63b0*/  IADD3 R42, P0, P1, R150, R88, R149 ;  /* 0x00000058962a7210 */ /* 0x000fc8000791e095 */
[----:B------:R-:W-:Y:S02]  /*63c0*/  IADD3.X R43, R44, R89, R43, P0, P1 ;  /* 0x000000592c2b7210 */ /* 0x000fe400007e242b */
[----:B------:R-:W-:-:S04]  /*63d0*/  LEA R44, P0, R42, UR22, 0x2 ;  /* 0x000000162a2c7c11 */ /* 0x000fc8000f8010ff */
[----:B------:R-:W-:-:S06]  /*63e0*/  LEA.HI.X R45, R42, UR23, R43, 0x2, P0 ;  /* 0x000000172a2d7c11 */ /* 0x000fcc00080f142b */
[----:B------:R-:W2:Y:S01]  /*63f0*/  LDG.E.64.CONSTANT R44, desc[UR14][R44.64] ;  /* 0x0000000e2c2c7981 */ /* 0x000ea2000c1e9b00 */
[----:B---3--:R-:W-:Y:S01]  /*6400*/  FFMA.FTZ R87, R46, R40, R87 ;  /* 0x000000282e577223 */ /* 0x008fe20000010057 */
[----:B------:R-:W-:Y:S01]  /*6410*/  FFMA.FTZ R86, R47, R41, R86 ;  /* 0x000000292f567223 */ /* 0x000fe20000010056 */
[----:B------:R-:W-:Y:S01]  /*6420*/  SHF.R.S32.HI R47, RZ, 0x1f, R147 ;  /* 0x0000001fff2f7819 */ /* 0x000fe20000011493 */
[----:B------:R-:W2:Y:S01]  /*6430*/  LDS.128 R40, [R161+0x10] ;  /* 0x00001000a1287984 */ /* 0x000ea20000000c00 */
[----:B------:R-:W-:Y:S01]  /*6440*/  SHF.R.S32.HI R46, RZ, 0x1f, R148 ;  /* 0x0000001fff2e7819 */ /* 0x000fe20000011494 */
[----:B--2---:R-:W-:Y:S01]  /*6450*/  FFMA.FTZ R87, R44, R40, R87 ;  /* 0x000000282c577223 */ /* 0x004fe20000010057 */
        /* <DEDUP_REMOVED lines=14> */
[----:B------:R-:W-:Y:S01]  /*6540*/  FFMA.FTZ R86, R47, R43, R86 ;  /* 0x0000002b2f567223 */ /* 0x000fe20000010056 */
[----:B------:R-:W-:Y:S01]  /*6550*/  SHF.R.S32.HI R47, RZ, 0x1f, R143 ;  /* 0x0000001fff2f7819 */ /* 0x000fe2000001148f */
[----:B------:R-:W3:Y:S01]  /*6560*/  LDS.128 R40, [R161+0x20] ;  /* 0x00002000a1287984 */ /* 0x000ee20000000c00 */
        /* <DEDUP_REMOVED lines=514> */
[----:B------:R-:W-:-:S05]  /*8590*/  LEA.HI.X R87, R40, UR23, R47, 0x2, P0 ;  /* 0x0000001728577c11 */ /* 0x000fca00080f142f */
        /* <DEDUP_REMOVED lines=17> */
[-C--:B------:R-:W-:Y:S02]  /*86b0*/  IADD3 R41, P0, P1, R13, R88.reuse, R26 ;  /* 0x000000580d297210 */ /* 0x080fe4000791e01a */
[----:B------:R-:W-:Y:S02]  /*86c0*/  IADD3 R44, P2, P3, R14, R88, R25 ;  /* 0x000000580e2c7210 */ /* 0x000fe40007b5e019 */
[-C--:B------:R-:W-:Y:S02]  /*86d0*/  IADD3.X R88, R38, R89.reuse, R31, P0, P1 ;  /* 0x0000005926587210 */ /* 0x080fe400007e241f */
[----:B------:R-:W-:Y:S02]  /*86e0*/  LEA R40, P0, R41, UR22, 0x2 ;  /* 0x0000001629287c11 */ /* 0x000fe4000f8010ff */
[----:B------:R-:W-:-:S02]  /*86f0*/  IADD3.X R45, R37, R89, R32, P2, P3 ;  /* 0x00000059252d7210 */ /* 0x000fc400017e6420 */
[----:B------:R-:W-:Y:S02]  /*8700*/  LEA.HI.X R41, R41, UR23, R88, 0x2, P0 ;  /* 0x0000001729297c11 */ /* 0x000fe400080f1458 */
[----:B------:R-:W-:-:S04]  /*8710*/  LEA R88, P0, R44, UR22, 0x2 ;  /* 0x000000162c587c11 */ /* 0x000fc8000f8010ff */
[----:B------:R-:W-:Y:S01]  /*8720*/  LEA.HI.X R89, R44, UR23, R45, 0x2, P0 ;  /* 0x000000172c597c11 */ /* 0x000fe200080f142d */
[----:B------:R-:W3:Y:S05]  /*8730*/  LDG.E.64.CONSTANT R40, desc[UR14][R40.64] ;  /* 0x0000000e28287981 */ /* 0x000eea000c1e9b00 */
[----:B------:R-:W4:Y:S01]  /*8740*/  LDG.E.64.CONSTANT R88, desc[UR14][R88.64] ;  /* 0x0000000e58587981 */ /* 0x000f22000c1e9b00 */
[----:B------:R-:W-:Y:S01]  /*8750*/  UMOV UR9, 0xffffffff ;  /* 0xffffffff00097882 */ /* 0x000fe20000000000 */
[----:B------:R-:W-:Y:S01]  /*8760*/  ISETP.NE.AND P0, PT, R156, RZ, PT ;  /* 0x000000ff9c00720c */ /* 0x000fe20003f05270 */
[----:B--2---:R-:W-:Y:S01]  /*8770*/  FFMA.FTZ R163, R86, R42, R47 ;  /* 0x0000002a56a37223 */ /* 0x004fe2000001002f */
[----:B------:R-:W-:Y:S01]  /*8780*/  FFMA.FTZ R162, R87, R43, R162 ;  /* 0x0000002b57a27223 */ /* 0x000fe200000100a2 */
        /* <DEDUP_REMOVED lines=8> */
.L_x_26345:
[----:B------:R-:W-:Y:S05]  /*8810*/  @P0 BRA.U `(.L_x_26304) ;  /* 0x0000000100680947 */ /* 0x000fea0003800000 */
[----:B------:R-:W-:Y:S02]  /*8820*/  IMAD.IADD R159, R154, 0x1, R159 ;  /* 0x000000019a9f7824 */ /* 0x000fe400078e029f */
[----:B-1----:R-:W-:Y:S01]  /*8830*/  FADD.FTZ R41, R46, R41 ;  /* 0x000000292e297221 */ /* 0x002fe20000010000 */
[----:B------:R-:W-:-:S03]  /*8840*/  IMAD.U32 R40, RZ, RZ, UR18 ;  /* 0x00000012ff287e24 */ /* 0x000fc6000f8e00ff */
[----:B------:R-:W-:Y:S02]  /*8850*/  FMUL.FTZ R41, R41, UR32 ;  /* 0x0000002029297c20 */ /* 0x000fe40008410000 */
[----:B------:R-:W-:-:S04]  /*8860*/  IADD3 R40, R159, 0x1, -R40 ;  /* 0x000000019f287810 */ /* 0x000fc80007ffe828 */
[----:B------:R-:W-:-:S05]  /*8870*/  I2FP.F32.S32 R40, R40 ;  /* 0x0000002800287245 */ /* 0x000fca0000201400 */
        /* <DEDUP_REMOVED lines=11> */
.L_x_26302:
[----:B------:R-:W-:-:S13]  /*8930*/  ISETP.NE.AND P0, PT, R156, RZ, PT ;  /* 0x000000ff9c00720c */ /* 0x000fda0003f05270 */
[----:B------:R-:W0:Y:S01]  /*8940*/  @!P0 S2R R42, SR_CgaCtaId ;  /* 0x00000000002a8919 */ /* 0x000e220000008800 */
[----:B------:R-:W-:Y:S01]  /*8950*/  @!P0 MOV R40, 0x400 ;  /* 0x0000040000288802 */ /* 0x000fe20000000f00 */
[----:B------:R-:W-:-:S04]  /*8960*/  @!P0 IMAD.MOV.U32 R43, RZ, RZ, -0x800001 ;  /* 0xff7fffffff2b8424 */ /* 0x000fc800078e00ff */
[----:B------:R-:W-:Y:S02]  /*8970*/  @!P0 VIADD R41, R40, 0x420 ;  /* 0x0000042028298836 */ /* 0x000fe40000000000 */
[----:B------:R-:W-:-:S03]  /*8980*/  @!P0 IMAD.IADD R40, R154, 0x1, R159 ;  /* 0x000000019a288824 */ /* 0x000fc600078e029f */
[----:B0-----:R-:W-:-:S05]  /*8990*/  @!P0 LEA R41, R42, R41, 0x18 ;  /* 0x000000292a298211 */ /* 0x001fca00078ec0ff */
[----:B------:R-:W-:-:S05]  /*89a0*/  @!P0 IMAD R40, R40, 0x4, R41 ;  /* 0x0000000428288824 */ /* 0x000fca00078e0229 */
[----:B------:R3:W-:Y:S02]  /*89b0*/  @!P0 STS [R40], R43 ;  /* 0x0000002b28008388 */ /* 0x0007e40000000800 */
.L_x_26304:
[----:B------:R-:W-:Y:S05]  /*89c0*/  BSYNC B1 ;  /* 0x0000000000017941 */ /* 0x000fea0003800000 */
.L_x_26301:
[----:B------:R-:W-:-:S05]  /*89d0*/  VIADD R160, R160, 0x4 ;  /* 0x00000004a0a07836 */ /* 0x000fca0000000000 */
[----:B------:R-:W-:-:S13]  /*89e0*/  ISETP.GE.AND P0, PT, R160, UR6, PT ;  /* 0x00000006a0007c0c */ /* 0x000fda000bf06270 */
[----:B------:R-:W-:Y:S05]  /*89f0*/  @!P0 BRA `(.L_x_26305) ;  /* 0xffffffd400288947 */ /* 0x000fea000383ffff */
.L_x_26294:
[----:B------:R-:W-:Y:S05]  /*8a00*/  BSYNC B0 ;  /* 0x0000000000007941 */ /* 0x000fea0003800000 */
.L_x_26293:
[----:B------:R-:W4:Y:S01]  /*8a10*/  S2R R3, SR_TID.X ;  /* 0x0000000000037919 */ /* 0x000f220000002100 */
[----:B------:R-:W-:Y:S01]  /*8a20*/  UMOV UR9, 0xffffffff ;  /* 0xffffffff00097882 */ /* 0x000fe20000000000 */
[----:B----4-:R-:W-:-:S04]  /*8a30*/  SHF.R.S32.HI R4, RZ, 0x1f, R3 ;  /* 0x0000001fff047819 */ /* 0x010fc80000011403 */
[----:B------:R-:W-:-:S04]  /*8a40*/  LEA.HI R4, R4, R3, RZ, 0x5 ;  /* 0x0000000304047211 */ /* 0x000fc800078f28ff */
[----:B------:R-:W-:Y:S02]  /*8a50*/  LOP3.LUT R6, R4, 0xffffffe0, RZ, 0xc0, !PT ;  /* 0xffffffe004067812 */ /* 0x000fe400078ec0ff */
[----:B------:R-:W-:-:S03]  /*8a60*/  SHF.R.S32.HI R9, RZ, 0x5, R4 ;  /* 0x00000005ff097819 */ /* 0x000fc60000011404 */
[----:B------:R-:W-:Y:S01]  /*8a70*/  IMAD.IADD R3, R3, 0x1, -R6 ;  /* 0x0000000103037824 */ /* 0x000fe200078e0a06 */
        /* <DEDUP_REMOVED lines=8> */
.L_x_26351:
[----:B------:R-:W-:Y:S01]  /*8b00*/  ISETP.NE.AND P0, PT, R3, RZ, PT ;  /* 0x000000ff0300720c */ /* 0x000fe20003f05270 */
[----:B------:R-:W-:Y:S05]  /*8b10*/  WARPSYNC.ALL ;  /* 0x0000000000007948 */ /* 0x000fea0003800000 */
[----:B0-----:R-:W-:-:S07]  /*8b20*/  FMNMX.FTZ R7, R6, R7, !PT ;  /* 0x0000000706077209 */ /* 0x001fce0007810000 */
[----:B------:R-:W0:Y:S01]  /*8b30*/  @!P0 S2R R5, SR_CgaCtaId ;  /* 0x0000000000058919 */ /* 0x000e220000008800 */
[----:B------:R-:W-:-:S05]  /*8b40*/  @!P0 MOV R4, 0x400 ;  /* 0x0000040000048802 */ /* 0x000fca0000000f00 */
[----:B------:R-:W-:-:S05]  /*8b50*/  @!P0 VIADD R4, R4, 0x400 ;  /* 0x0000040004048836 */ /* 0x000fca0000000000 */
[----:B0-----:R-:W-:-:S05]  /*8b60*/  @!P0 LEA R4, R5, R4, 0x18 ;  /* 0x0000000405048211 */ /* 0x001fca00078ec0ff */
[----:B------:R-:W-:-:S05]  /*8b70*/  @!P0 IMAD R4, R9, 0x4, R4 ;  /* 0x0000000409048824 */ /* 0x000fca00078e0204 */
[----:B------:R0:W-:Y:S01]  /*8b80*/  @!P0 STS [R4], R7 ;  /* 0x0000000704008388 */ /* 0x0001e20000000800 */
[----:B------:R-:W-:Y:S01]  /*8b90*/  BAR.SYNC.DEFER_BLOCKING 0x0 ;  /* 0x0000000000007b1d */ /* 0x000fe20000010000 */
[----:B------:R-:W-:Y:S01]  /*8ba0*/  ISETP.GT.AND P0, PT, R3, 0x3, PT ;  /* 0x000000030300780c */ /* 0x000fe20003f04270 */
[----:B------:R-:W-:-:S04]  /*8bb0*/  USHF.L.U32 UR4, UR6, 0x4, URZ ;  /* 0x0000000406047899 */ /* 0x000fc8000800063f */
[----:B------:R-:W-:Y:S01]  /*8bc0*/  UISETP.LT.AND UP0, UPT, UR18, UR4, UPT ;  /* 0x000000041200728c */ /* 0x000fe2000bf01270 */
[----:B------:R-:W-:Y:S03]  /*8bd0*/  BSSY B0, `(.L_x_26307) ;  /* 0x00000f4000007945 */ /* 0x000fe60003800000 */
[----:B------:R-:W-:-:S04]  /*8be0*/  USEL UR4, UR18, UR4, UP0 ;  /* 0x0000000412047287 */ /* 0x000fc80008000000 */
[----:B------:R-:W5:Y:S01]  /*8bf0*/  @!P0 S2R R5, SR_CgaCtaId ;  /* 0x0000000000058919 */ /* 0x000f620000008800 */
[----:B0-----:R-:W-:-:S05]  /*8c00*/  @!P0 MOV R4, 0x400 ;  /* 0x0000040000048802 */ /* 0x001fca0000000f00 */
[----:B------:R-:W-:-:S05]  /*8c10*/  @!P0 VIADD R4, R4, 0x400 ;  /* 0x0000040004048836 */ /* 0x000fca0000000000 */
[----:B-----5:R-:W-:Y:S01]  /*8c20*/  @!P0 LEA R4, R5, R4, 0x18 ;  /* 0x0000000405048211 */ /* 0x020fe200078ec0ff */
[----:B------:R-:W-:-:S04]  /*8c30*/  IMAD.MOV.U32 R5, RZ, RZ, -0x800001 ;  /* 0xff7fffffff057424 */ /* 0x000fc800078e00ff */
[----:B----4-:R-:W-:-:S05]  /*8c40*/  @!P0 IMAD R6, R3, 0x4, R4 ;  /* 0x0000000403068824 */ /* 0x010fca00078e0204 */
[----:B------:R0:W4:Y:S02]  /*8c50*/  @!P0 LDS R5, [R6] ;  /* 0x0000000006058984 */ /* 0x0001240000000800 */
[----:B0-----:R-:W-:Y:S02]  /*8c60*/  IMAD.MOV.U32 R6, RZ, RZ, RZ ;  /* 0x000000ffff067224 */ /* 0x001fe400078e00ff */
[----:B----4-:R-:W0:Y:S02]  /*8c70*/  SHFL.BFLY PT, R4, R5, 0x2, 0x1f ;  /* 0x0c401f0005047f89 */ /* 0x010e2400000e0000 */
[----:B0-----:R-:W-:Y:S02]  /*8c80*/  FMNMX.FTZ R7, R4, R5, !PT ;  /* 0x0000000504077209 */ /* 0x001fe40007810000 */
[----:B------:R-:W0:Y:S03]  /*8c90*/  S2R R4, SR_TID.X ;  /* 0x0000000000047919 */ /* 0x000e260000002100 */
[----:B------:R-:W4:Y:S02]  /*8ca0*/  SHFL.BFLY PT, R8, R7, 0x1, 0x1f ;  /* 0x0c201f0007087f89 */ /* 0x000f2400000e0000 */
[----:B----4-:R-:W-:-:S02]  /*8cb0*/  FMNMX.FTZ R8, R7, R8, !PT ;  /* 0x0000000807087209 */ /* 0x010fc40007810000 */
[----:B0-----:R-:W-:-:S03]  /*8cc0*/  ISETP.GE.AND P1, PT, R4, UR4, PT ;  /* 0x0000000404007c0c */ /* 0x001fc6000bf26270 */
[----:B------:R0:W4:Y:S10]  /*8cd0*/  SHFL.IDX PT, R26, R8, RZ, 0x1f ;  /* 0x00001fff081a7589 */ /* 0x00013400000e0000 */
[----:B0-----:R-:W-:Y:S05]  /*8ce0*/  @P1 BRA `(.L_x_26308) ;  /* 0x0000000c00881947 */ /* 0x001fea0003800000 */
[----:B------:R-:W-:Y:S01]  /*8cf0*/  LOP3.LUT R5, RZ, R4, RZ, 0x33, !PT ;  /* 0x00000004ff057212 */ /* 0x000fe200078e33ff */
[----:B------:R-:W-:Y:S04]  /*8d00*/  BSSY B1, `(.L_x_26309) ;  /* 0x000001a000017945 */ /* 0x000fe80003800000 */
[----:B------:R-:W-:-:S05]  /*8d10*/  VIADD R5, R5, UR4 ;  /* 0x0000000405057c36 */ /* 0x000fca0008000000 */
[C---:B------:R-:W-:Y:S02]  /*8d20*/  LEA.HI R6, R5.reuse, 0x1, RZ, 0x19 ;  /* 0x0000000105067811 */ /* 0x040fe400078fc8ff */
[----:B------:R-:W-:Y:S01]  /*8d30*/  ISETP.GE.U32.AND P2, PT, R5, 0x180, PT ;  /* 0x000001800500780c */ /* 0x000fe20003f46070 */
[----:B------:R-:W-:Y:S01]  /*8d40*/  IMAD.MOV.U32 R5, RZ, RZ, R4 ;  /* 0x000000ffff057224 */ /* 0x000fe200078e0004 */
[----:B------:R-:W-:Y:S01]  /*8d50*/  LOP3.LUT P0, R7, R6, 0x3, RZ, 0xc0, !PT ;  /* 0x0000000306077812 */ /* 0x000fe2000780c0ff */
[----:B------:R-:W-:-:S12]  /*8d60*/  IMAD.MOV.U32 R6, RZ, RZ, RZ ;  /* 0x000000ffff067224 */ /* 0x000fd800078e00ff */
[----:B------:R-:W-:Y:S05]  /*8d70*/  @!P0 BRA `(.L_x_26310) ;  /* 0x0000000000488947 */ /* 0x000fea0003800000 */
[----:B------:R-:W0:Y:S01]  /*8d80*/  S2UR UR10, SR_CgaCtaId ;  /* 0x00000000000a79c3 */ /* 0x000e220000008800 */
[----:B------:R-:W-:Y:S01]  /*8d90*/  UMOV UR9, 0x400 ;  /* 0x0000040000097882 */ /* 0x000fe20000000000 */
[----:B------:R-:W-:Y:S01]  /*8da0*/  IMAD.MOV.U32 R5, RZ, RZ, R4 ;  /* 0x000000ffff057224 */ /* 0x000fe200078e0004 */
[----:B------:R-:W-:Y:S01]  /*8db0*/  UIADD3 UR9, UR9, 0x420, URZ ;  /* 0x0000042009097890 */ /* 0x000fe2000fffe03f */
[----:B------:R-:W-:-:S03]  /*8dc0*/  IMAD.MOV.U32 R6, RZ, RZ, RZ ;  /* 0x000000ffff067224 */ /* 0x000fc600078e00ff */
[----:B0-----:R-:W-:-:S06]  /*8dd0*/  ULEA UR9, UR10, UR9, 0x18 ;  /* 0x000000090a097291 */ /* 0x001fcc000f8ec03f */
[----:B------:R-:W-:-:S07]  /*8de0*/  LEA R8, R4, UR9, 0x2 ;  /* 0x0000000904087c11 */ /* 0x000fce000f8e10ff */
.L_x_26311:
[----:B------:R-:W4:Y:S01]  /*8df0*/  LDS R9, [R8] ;  /* 0x0000000008097984 */ /* 0x000f220000000800 */
[----:B------:R-:W-:Y:S02]  /*8e00*/  VIADD R7, R7, 0xffffffff ;  /* 0xffffffff07077836 */ /* 0x000fe40000000000 */
[----:B------:R-:W-:-:S03]  /*8e10*/  VIADD R5, R5, 0x80 ;  /* 0x0000008005057836 */ /* 0x000fc60000000000 */
[----:B------:R-:W-:Y:S01]  /*8e20*/  ISETP.NE.AND P0, PT, R7, RZ, PT ;  /* 0x000000ff0700720c */ /* 0x000fe20003f05270 */
[----:B----4-:R-:W-:-:S04]  /*8e30*/  FADD.FTZ R9, -R26, R9 ;  /* 0x000000091a097221 */ /* 0x010fc80000010100 */
[----:B------:R-:W-:-:S06]  /*8e40*/  FMUL.FTZ R9, R9, 1.4426950216293334961 ;  /* 0x3fb8aa3b09097820 */ /* 0x000fcc0000410000 */
[----:B------:R-:W0:Y:S02]  /*8e50*/  MUFU.EX2 R9, R9 ;  /* 0x0000000900097308 */ /* 0x000e240000000800 */
[----:B0-----:R0:W-:Y:S01]  /*8e60*/  STS [R8], R9 ;  /* 0x0000000908007388 */ /* 0x0011e20000000800 */
[----:B------:R-:W-:Y:S01]  /*8e70*/  FADD.FTZ R6, R9, R6 ;  /* 0x0000000609067221 */ /* 0x000fe20000010000 */
[----:B0-----:R-:W-:Y:S01]  /*8e80*/  VIADD R8, R8, 0x200 ;  /* 0x0000020008087836 */ /* 0x001fe20000000000 */
[----:B------:R-:W-:Y:S06]  /*8e90*/  @P0 BRA `(.L_x_26311) ;  /* 0xfffffffc00d40947 */ /* 0x000fec000383ffff */
.L_x_26310:
[----:B------:R-:W-:Y:S05]  /*8ea0*/  BSYNC B1 ;  /* 0x0000000000017941 */ /* 0x000fea0003800000 */
.L_x_26309:
        /* <DEDUP_REMOVED lines=15> */
.L_x_26314:
[----:B------:R-:W4:Y:S01]  /*8fa0*/  LDS R8, [R7+-0x400] ;  /* 0xfffc000007087984 */ /* 0x000f220000000800 */
[----:B------:R-:W-:-:S03]  /*8fb0*/  VIADD R5, R5, 0x800 ;  /* 0x0000080005057836 */ /* 0x000fc60000000000 */
[----:B------:R-:W0:Y:S02]  /*8fc0*/  LDS R9, [R7+-0x200] ;  /* 0xfffe000007097984 */ /* 0x000e240000000800 */
[----:B------:R-:W-:Y:S02]  /*8fd0*/  ISETP.GE.AND P2, PT, R5, R24, PT ;  /* 0x000000180500720c */ /* 0x000fe40003f46270 */
[----:B------:R-:W5:Y:S04]  /*8fe0*/  LDS R10, [R7] ;  /* 0x00000000070a7984 */ /* 0x000f680000000800 */
[----:B------:R-:W1:Y:S04]  /*8ff0*/  LDS R11, [R7+0x200] ;  /* 0x00020000070b7984 */ /* 0x000e680000000800 */
[----:B------:R-:W2:Y:S04]  /*9000*/  LDS R12, [R7+0x400] ;  /* 0x00040000070c7984 */ /* 0x000ea80000000800 */
[----:B------:R-:W3:Y:S04]  /*9010*/  LDS R13, [R7+0x600] ;  /* 0x00060000070d7984 */ /* 0x000ee80000000800 */
[----:B------:R-:W3:Y:S04]  /*9020*/  LDS R14, [R7+0x800] ;  /* 0x00080000070e7984 */ /* 0x000ee80000000800 */
[----:B------:R-:W3:Y:S04]  /*9030*/  LDS R15, [R7+0xa00] ;  /* 0x000a0000070f7984 */ /* 0x000ee80000000800 */
[----:B------:R-:W3:Y:S04]  /*9040*/  LDS R16, [R7+0xc00] ;  /* 0x000c000007107984 */ /* 0x000ee80000000800 */
[----:B------:R-:W3:Y:S01]  /*9050*/  LDS R17, [R7+0xe00] ;  /* 0x000e000007117984 */ /* 0x000ee20000000800 */
[----:B----4-:R-:W-:-:S03]  /*9060*/  FADD.FTZ R8, -R26, R8 ;  /* 0x000000081a087221 */ /* 0x010fc60000010100 */
[----:B------:R-:W4:Y:S01]  /*9070*/  LDS R18, [R7+0x1000] ;  /* 0x0010000007127984 */ /* 0x000f220000000800 */
[----:B------:R-:W-:Y:S01]  /*9080*/  FMUL.FTZ R8, R8, 1.4426950216293334961 ;  /* 0x3fb8aa3b08087820 */ /* 0x000fe20000410000 */
[C---:B0-----:R-:W-:Y:S02]  /*9090*/  FADD.FTZ R9, -R26.reuse, R9 ;  /* 0x000000091a097221 */ /* 0x041fe40000010100 */
[----:B------:R-:W0:Y:S01]  /*90a0*/  LDS R19, [R7+0x1200] ;  /* 0x0012000007137984 */ /* 0x000e220000000800 */
[----:B-----5:R-:W-:Y:S01]  /*90b0*/  FADD.FTZ R10, -R26, R10 ;  /* 0x0000000a1a0a7221 */ /* 0x020fe20000010100 */
[----:B------:R-:W-:Y:S02]  /*90c0*/  FMUL.FTZ R9, R9, 1.4426950216293334961 ;  /* 0x3fb8aa3b09097820 */ /* 0x000fe40000410000 */
[----:B------:R-:W5:Y:S01]  /*90d0*/  LDS R20, [R7+0x1400] ;  /* 0x0014000007147984 */ /* 0x000f620000000800 */
[----:B------:R-:W3:Y:S01]  /*90e0*/  MUFU.EX2 R8, R8 ;  /* 0x0000000800087308 */ /* 0x000ee20000000800 */
[----:B------:R-:W-:Y:S01]  /*90f0*/  FMUL.FTZ R10, R10, 1.4426950216293334961 ;  /* 0x3fb8aa3b0a0a7820 */ /* 0x000fe20000410000 */
[C---:B-1----:R-:W-:Y:S01]  /*9100*/  FADD.FTZ R11, -R26.reuse, R11 ;  /* 0x0000000b1a0b7221 */ /* 0x042fe20000010100 */
[----:B------:R-:W1:Y:S01]  /*9110*/  LDS R21, [R7+0x1600] ;  /* 0x0016000007157984 */ /* 0x000e620000000800 */
[----:B--2---:R-:W-:-:S02]  /*9120*/  FADD.FTZ R12, -R26, R12 ;  /* 0x0000000c1a0c7221 */ /* 0x004fc40000010100 */
[----:B------:R-:W-:Y:S01]  /*9130*/  FMUL.FTZ R11, R11, 1.4426950216293334961 ;  /* 0x3fb8aa3b0b0b7820 */ /* 0x000fe20000410000 */
[----:B------:R-:W2:Y:S01]  /*9140*/  LDS R22, [R7+0x1800] ;  /* 0x0018000007167984 */ /* 0x000ea20000000800 */
[----:B------:R-:W4:Y:S01]  /*9150*/  MUFU.EX2 R9, R9 ;  /* 0x0000000900097308 */ /* 0x000f220000000800 */
[----:B------:R-:W-:Y:S01]  /*9160*/  FMUL.FTZ R12, R12, 1.4426950216293334961 ;  /* 0x3fb8aa3b0c0c7820 */ /* 0x000fe20000410000 */
[C---:B---3--:R-:W-:Y:S01]  /*9170*/  FADD.FTZ R13, -R26.reuse, R13 ;  /* 0x0000000d1a0d7221 */ /* 0x048fe20000010100 */
        /* <DEDUP_REMOVED lines=10> */
[----:B------:R-:W5:Y:S01]  /*9220*/  MUFU.EX2 R11, R11 ;  /* 0x0000000b000b7308 */ /* 0x000f620000000800 */
[----:B----4-:R-:W-:Y:S01]  /*9230*/  FADD.FTZ R6, R6, R9 ;  /* 0x0000000906067221 */ /* 0x010fe20000010000 */
[----:B------:R-:W-:Y:S01]  /*9240*/  FMUL.FTZ R16, R16, 1.4426950216293334961 ;  /* 0x3fb8aa3b10107820 */ /* 0x000fe20000410000 */
[C---:B------:R-:W-:Y:S01]  /*9250*/  FADD.FTZ R17, -R26.reuse, R17 ;  /* 0x000000111a117221 */ /* 0x040fe20000010100 */
[----:B------:R-:W-:Y:S01]  /*9260*/  STS [R7+-0x200], R9 ;  /* 0xfffe000907007388 */ /* 0x000fe20000000800 */
[----:B------:R-:W-:Y:S02]  /*9270*/  FADD.FTZ R18, -R26, R18 ;  /* 0x000000121a127221 */ /* 0x000fe40000010100 */
[----:B------:R-:W-:Y:S01]  /*9280*/  FMUL.FTZ R17, R17, 1.4426950216293334961 ;  /* 0x3fb8aa3b11117820 */ /* 0x000fe20000410000 */
[----:B------:R-:W4:Y:S01]  /*9290*/  MUFU.EX2 R12, R12 ;  /* 0x0000000c000c7308 */ /* 0x000f220000000800 */
[----:B0-----:R-:W-:Y:S01]  /*92a0*/  FADD.FTZ R6, R6, R10 ;  /* 0x0000000a06067221 */ /* 0x001fe20000010000 */
[----:B------:R-:W-:Y:S01]  /*92b0*/  FMUL.FTZ R18, R18, 1.4426950216293334961 ;  /* 0x3fb8aa3b12127820 */ /* 0x000fe20000410000 */
[----:B------:R-:W-:Y:S01]  /*92c0*/  FADD.FTZ R19, -R26, R19 ;  /* 0x000000131a137221 */ /* 0x000fe20000010100 */
[----:B------:R-:W-:Y:S03]  /*92d0*/  STS [R7], R10 ;  /* 0x0000000a07007388 */ /* 0x000fe60000000800 */
[----:B------:R-:W-:Y:S01]  /*92e0*/  FMUL.FTZ R19, R19, 1.4426950216293334961 ;  /* 0x3fb8aa3b13137820 */ /* 0x000fe20000410000 */
[----:B------:R-:W0:Y:S01]  /*92f0*/  MUFU.EX2 R13, R13 ;  /* 0x0000000d000d7308 */ /* 0x000e220000000800 */
[----:B-----5:R-:W-:Y:S01]  /*9300*/  FADD.FTZ R6, R6, R11 ;  /* 0x0000000b06067221 */ /* 0x020fe20000010000 */
[C---:B------:R-:W-:Y:S01]  /*9310*/  FADD.FTZ R20, -R26.reuse, R20 ;  /* 0x000000141a147221 */ /* 0x040fe20000010100 */
[----:B-1----:R-:W-:Y:S01]  /*9320*/  FADD.FTZ R21, -R26, R21 ;  /* 0x000000151a157221 */ /* 0x002fe20000010100 */
[----:B------:R-:W-:Y:S02]  /*9330*/  STS [R7+0x200], R11 ;  /* 0x0002000b07007388 */ /* 0x000fe40000000800 */
[----:B------:R-:W-:Y:S01]  /*9340*/  FMUL.FTZ R20, R20, 1.4426950216293334961 ;  /* 0x3fb8aa3b14147820 */ /* 0x000fe20000410000 */
[----:B------:R-:W-:Y:S01]  /*9350*/  FMUL.FTZ R21, R21, 1.4426950216293334961 ;  /* 0x3fb8aa3b15157820 */ /* 0x000fe20000410000 */
[----:B------:R-:W1:Y:S01]  /*9360*/  MUFU.EX2 R14, R14 ;  /* 0x0000000e000e7308 */ /* 0x000e620000000800 */
[----:B----4-:R-:W-:Y:S01]  /*9370*/  FADD.FTZ R6, R6, R12 ;  /* 0x0000000c06067221 */ /* 0x010fe20000010000 */
[C---:B--2---:R-:W-:Y:S01]  /*9380*/  FADD.FTZ R22, -R26.reuse, R22 ;  /* 0x000000161a167221 */ /* 0x044fe20000010100 */
[----:B---3--:R-:W-:Y:S01]  /*9390*/  FADD.FTZ R23, -R26, R23 ;  /* 0x000000171a177221 */ /* 0x008fe20000010100 */
        /* <DEDUP_REMOVED lines=36> */
.L_x_26313:
[----:B------:R-:W-:Y:S05]  /*95e0*/  BSYNC B1 ;  /* 0x0000000000017941 */ /* 0x000fea0003800000 */
.L_x_26312:
[----:B------:R-:W-:Y:S01]  /*95f0*/  IADD3 R8, -R5, UR4, RZ ;  /* 0x0000000405087c10 */ /* 0x000fe2000fffe1ff */
[----:B------:R-:W-:Y:S03]  /*9600*/  BSSY B1, `(.L_x_26315) ;  /* 0x0000036000017945 */ /* 0x000fe60003800000 */
[----:B------:R-:W-:-:S13]  /*9610*/  ISETP.GT.AND P2, PT, R8, 0x200, PT ;  /* 0x000002000800780c */ /* 0x000fda0003f44270 */
[----:B------:R-:W-:Y:S05]  /*9620*/  @!P2 BRA `(.L_x_26316) ;  /* 0x0000000000cca947 */ /* 0x000fea0003800000 */
[----:B------:R-:W4:Y:S01]  /*9630*/  LDS R8, [R7+-0x400] ;  /* 0xfffc000007087984 */ /* 0x000f220000000800 */
[----:B------:R-:W-:Y:S01]  /*9640*/  PLOP3.LUT P0, PT, PT, PT, PT, 0x8, 0x0 ;  /* 0x000000000000781c */ /* 0x000fe20003f0e170 */
[----:B------:R-:W-:Y:S02]  /*9650*/  VIADD R5, R5, 0x400 ;  /* 0x0000040005057836 */ /* 0x000fe40000000000 */
[----:B------:R-:W0:Y:S04]  /*9660*/  LDS R9, [R7+-0x200] ;  /* 0xfffe000007097984 */ /* 0x000e280000000800 */
[----:B------:R-:W5:Y:S04]  /*9670*/  LDS R10, [R7] ;  /* 0x00000000070a7984 */ /* 0x000f680000000800 */
[----:B------:R-:W1:Y:S04]  /*9680*/  LDS R11, [R7+0x200] ;  /* 0x00020000070b7984 */ /* 0x000e680000000800 */
[----:B------:R-:W2:Y:S04]  /*9690*/  LDS R12, [R7+0x400] ;  /* 0x00040000070c7984 */ /* 0x000ea80000000800 */
[----:B------:R-:W3:Y:S04]  /*96a0*/  LDS R13, [R7+0x600] ;  /* 0x00060000070d7984 */ /* 0x000ee80000000800 */
[----:B------:R-:W3:Y:S04]  /*96b0*/  LDS R14, [R7+0x800] ;  /* 0x00080000070e7984 */ /* 0x000ee80000000800 */
[----:B------:R-:W3:Y:S01]  /*96c0*/  LDS R15, [R7+0xa00] ;  /* 0x000a0000070f7984 */ /* 0x000ee20000000800 */
[----:B----4-:R-:W-:-:S04]  /*96d0*/  FADD.FTZ R8, -R26, R8 ;  /* 0x000000081a087221 */ /* 0x010fc80000010100 */
[----:B------:R-:W-:Y:S01]  /*96e0*/  FMUL.FTZ R8, R8, 1.4426950216293334961 ;  /* 0x3fb8aa3b08087820 */ /* 0x000fe20000410000 */
[C---:B0-----:R-:W-:Y:S01]  /*96f0*/  FADD.FTZ R9, -R26.reuse, R9 ;  /* 0x000000091a097221 */ /* 0x041fe20000010100 */
[----:B-----5:R-:W-:-:S03]  /*9700*/  FADD.FTZ R10, -R26, R10 ;  /* 0x0000000a1a0a7221 */ /* 0x020fc60000010100 */
        /* <DEDUP_REMOVED lines=8> */
[C---:B---3--:R-:W-:Y:S01]  /*9790*/  FADD.FTZ R13, -R26.reuse, R13 ;  /* 0x0000000d1a0d7221 */ /* 0x048fe20000010100 */
        /* <DEDUP_REMOVED lines=28> */
.L_x_26316:
[----:B------:R-:W-:Y:S05]  /*9960*/  BSYNC B1 ;  /* 0x0000000000017941 */ /* 0x000fea0003800000 */
.L_x_26315:
[----:B------:R-:W-:-:S13]  /*9970*/  ISETP.LT.OR P0, PT, R5, UR4, P0 ;  /* 0x0000000405007c0c */ /* 0x000fda0008701670 */
[----:B------:R-:W-:Y:S05]  /*9980*/  @!P0 BRA `(.L_x_26308) ;  /* 0x0000000000608947 */ /* 0x000fea0003800000 */
[----:B------:R-:W4:Y:S04]  /*9990*/  LDS R5, [R7+-0x400] ;  /* 0xfffc000007057984 */ /* 0x000f280000000800 */
[----:B------:R-:W0:Y:S04]  /*99a0*/  LDS R8, [R7+-0x200] ;  /* 0xfffe000007087984 */ /* 0x000e280000000800 */
[----:B------:R-:W5:Y:S04]  /*99b0*/  LDS R9, [R7] ;  /* 0x0000000007097984 */ /* 0x000f680000000800 */
[----:B------:R-:W1:Y:S01]  /*99c0*/  LDS R10, [R7+0x200] ;  /* 0x00020000070a7984 */ /* 0x000e620000000800 */
[C---:B----4-:R-:W-:Y:S01]  /*99d0*/  FADD.FTZ R5, -R26.reuse, R5 ;  /* 0x000000051a057221 */ /* 0x050fe20000010100 */
[----:B0-----:R-:W-:-:S03]  /*99e0*/  FADD.FTZ R8, -R26, R8 ;  /* 0x000000081a087221 */ /* 0x001fc60000010100 */
[----:B------:R-:W-:Y:S01]  /*99f0*/  FMUL.FTZ R5, R5, 1.4426950216293334961 ;  /* 0x3fb8aa3b05057820 */ /* 0x000fe20000410000 */
[----:B-----5:R-:W-:Y:S01]  /*9a00*/  FADD.FTZ R9, -R26, R9 ;  /* 0x000000091a097221 */ /* 0x020fe20000010100 */
[----:B------:R-:W-:-:S04]  /*9a10*/  FMUL.FTZ R8, R8, 1.4426950216293334961 ;  /* 0x3fb8aa3b08087820 */ /* 0x000fc80000410000 */
[----:B------:R-:W0:Y:S01]  /*9a20*/  MUFU.EX2 R5, R5 ;  /* 0x0000000500057308 */ /* 0x000e220000000800 */
[----:B-1----:R-:W-:Y:S01]  /*9a30*/  FADD.FTZ R10, -R26, R10 ;  /* 0x0000000a1a0a7221 */ /* 0x002fe20000010100 */
[----:B------:R-:W-:-:S03]  /*9a40*/  FMUL.FTZ R9, R9, 1.4426950216293334961 ;  /* 0x3fb8aa3b09097820 */ /* 0x000fc60000410000 */
[----:B------:R-:W-:-:S03]  /*9a50*/  FMUL.FTZ R10, R10, 1.4426950216293334961 ;  /* 0x3fb8aa3b0a0a7820 */ /* 0x000fc60000410000 */
[----:B------:R-:W1:Y:S08]  /*9a60*/  MUFU.EX2 R8, R8 ;  /* 0x0000000800087308 */ /* 0x000e700000000800 */
[----:B------:R-:W4:Y:S01]  /*9a70*/  MUFU.EX2 R9, R9 ;  /* 0x0000000900097308 */ /* 0x000f220000000800 */
[----:B0-----:R0:W-:Y:S01]  /*9a80*/  STS [R7+-0x400], R5 ;  /* 0xfffc000507007388 */ /* 0x0011e20000000800 */
[----:B------:R-:W-:-:S06]  /*9a90*/  FADD.FTZ R6, R6, R5 ;  /* 0x0000000506067221 */ /* 0x000fcc0000010000 */
[----:B------:R-:W5:Y:S01]  /*9aa0*/  MUFU.EX2 R10, R10 ;  /* 0x0000000a000a7308 */ /* 0x000f620000000800 */
[----:B-1----:R0:W-:Y:S01]  /*9ab0*/  STS [R7+-0x200], R8 ;  /* 0xfffe000807007388 */ /* 0x0021e20000000800 */
[----:B------:R-:W-:-:S03]  /*9ac0*/  FADD.FTZ R6, R6, R8 ;  /* 0x0000000806067221 */ /* 0x000fc60000010000 */
[----:B----4-:R0:W-:Y:S01]  /*9ad0*/  STS [R7], R9 ;  /* 0x0000000907007388 */ /* 0x0101e20000000800 */
[----:B------:R-:W-:-:S03]  /*9ae0*/  FADD.FTZ R6, R6, R9 ;  /* 0x0000000906067221 */ /* 0x000fc60000010000 */
[----:B-----5:R0:W-:Y:S01]  /*9af0*/  STS [R7+0x200], R10 ;  /* 0x0002000a07007388 */ /* 0x0201e20000000800 */
[----:B------:R-:W-:-:S07]  /*9b00*/  FADD.FTZ R6, R6, R10 ;  /* 0x0000000a06067221 */ /* 0x000fce0000010000 */
.L_x_26308:
[----:B------:R-:W-:Y:S05]  /*9b10*/  BSYNC B0 ;  /* 0x0000000000007941 */ /* 0x000fea0003800000 */
.L_x_26307:
[----:B0-----:R-:W0:Y:S01]  /*9b20*/  SHFL.BFLY PT, R5, R6, 0x10, 0x1f ;  /* 0x0e001f0006057f89 */ /* 0x001e2200000e0000 */
[----:B------:R-:W-:Y:S01]  /*9b30*/  LOP3.LUT P0, R11, R4, 0x1f, RZ, 0xc0, !PT ;  /* 0x0000001f040b7812 */ /* 0x000fe2000780c0ff */
[----:B------:R-:W-:Y:S03]  /*9b40*/  BSSY B0, `(.L_x_26317) ;  /* 0x00000ac000007945 */ /* 0x000fe60003800000 */
[----:B------:R-:W-:-:S09]  /*9b50*/  ISETP.GT.U32.AND P2, PT, R11, 0x3, PT ;  /* 0x000000030b00780c */ /* 0x000fd20003f44070 */
[----:B------:R-:W5:Y:S04]  /*9b60*/  @!P0 S2R R13, SR_CgaCtaId ;  /* 0x00000000000d8919 */ /* 0x000f680000008800 */
[----:B------:R-:W1:Y:S01]  /*9b70*/  @!P2 S2R R15, SR_CgaCtaId ;  /* 0x00000000000fa919 */ /* 0x000e620000008800 */
[----:B0-----:R-:W-:-:S05]  /*9b80*/  FADD.FTZ R5, R5, R6 ;  /* 0x0000000605057221 */ /* 0x001fca0000010000 */
[----:B------:R-:W0:Y:S02]  /*9b90*/  SHFL.BFLY PT, R8, R5, 0x8, 0x1f ;  /* 0x0d001f0005087f89 */ /* 0x000e2400000e0000 */
[----:B0-----:R-:W-:Y:S01]  /*9ba0*/  FADD.FTZ R8, R5, R8 ;  /* 0x0000000805087221 */ /* 0x001fe20000010000 */
[----:B------:R-:W-:-:S04]  /*9bb0*/  @!P0 MOV R5, 0x400 ;  /* 0x0000040000058802 */ /* 0x000fc80000000f00 */
[----:B------:R-:W0:Y:S01]  /*9bc0*/  SHFL.BFLY PT, R7, R8, 0x4, 0x1f ;  /* 0x0c801f0008077f89 */ /* 0x000e2200000e0000 */
[----:B------:R-:W-:Y:S01]  /*9bd0*/  @!P0 VIADD R6, R5, 0x400 ;  /* 0x0000040005068836 */ /* 0x000fe20000000000 */
[----:B------:R-:W-:-:S04]  /*9be0*/  @!P0 SHF.R.U32.HI R5, RZ, 0x3, R4 ;  /* 0x00000003ff058819 */ /* 0x000fc80000011604 */
[----:B-----5:R-:W-:Y:S02]  /*9bf0*/  @!P0 LEA R6, R13, R6, 0x18 ;  /* 0x000000060d068211 */ /* 0x020fe400078ec0ff */
[----:B------:R-:W-:-:S05]  /*9c00*/  @!P0 LOP3.LUT R5, R5, 0x1ffffffc, RZ, 0xc0, !PT ;  /* 0x1ffffffc05058812 */ /* 0x000fca00078ec0ff */
[----:B------:R-:W-:Y:S02]  /*9c10*/  @!P0 IMAD.IADD R6, R6, 0x1, R5 ;  /* 0x0000000106068824 */ /* 0x000fe400078e0205 */
[----:B0-----:R-:W-:Y:S01]  /*9c20*/  FADD.FTZ R7, R8, R7 ;  /* 0x0000000708077221 */ /* 0x001fe20000010000 */
        /* <DEDUP_REMOVED lines=34> */
.L_x_26321:
        /* <DEDUP_REMOVED lines=8> */
.L_x_26320:
[----:B------:R-:W-:Y:S05]  /*9ed0*/  BSYNC B1 ;  /* 0x0000000000017941 */ /* 0x000fea0003800000 */
.L_x_26319:
        /* <DEDUP_REMOVED lines=15> */
.L_x_26324:
[----:B------:R-:W0:Y:S01]  /*9fd0*/  LDS R7, [R5+-0x400] ;  /* 0xfffc000005077984 */ /* 0x000e220000000800 */
[----:B------:R-:W-:-:S03]  /*9fe0*/  VIADD R6, R6, 0x800 ;  /* 0x0000080006067836 */ /* 0x000fc60000000000 */
[----:B------:R-:W1:Y:S02]  /*9ff0*/  LDS R9, [R5+-0x200] ;  /* 0xfffe000005097984 */ /* 0x000e640000000800 */
[----:B------:R-:W-:Y:S02]  /*a000*/  ISETP.GE.AND P1, PT, R6, R33, PT ;  /* 0x000000210600720c */ /* 0x000fe40003f26270 */
[----:B------:R-:W5:Y:S04]  /*a010*/  LDS R11, [R5] ;  /* 0x00000000050b7984 */ /* 0x000f680000000800 */
[----:B------:R-:W2:Y:S04]  /*a020*/  LDS R13, [R5+0x200] ;  /* 0x00020000050d7984 */ /* 0x000ea80000000800 */
[----:B------:R-:W3:Y:S04]  /*a030*/  LDS R15, [R5+0x400] ;  /* 0x00040000050f7984 */ /* 0x000ee80000000800 */
        /* <DEDUP_REMOVED lines=10> */
[----:B-----5:R-:W-:-:S03]  /*a0e0*/  FMUL.FTZ R12, R32, R11 ;  /* 0x0000000b200c7220 */ /* 0x020fc60000410000 */
[----:B------:R-:W5:Y:S01]  /*a0f0*/  LDS R29, [R5+0x1600] ;  /* 0x00160000051d7984 */ /* 0x000f620000000800 */
[----:B--2---:R-:W-:-:S03]  /*a100*/  FMUL.FTZ R14, R32, R13 ;  /* 0x0000000d200e7220 */ /* 0x004fc60000410000 */
[----:B------:R-:W2:Y:S01]  /*a110*/  LDS R30, [R5+0x1800] ;  /* 0x00180000051e7984 */ /* 0x000ea20000000800 */
[----:B---3--:R-:W-:-:S03]  /*a120*/  FMUL.FTZ R16, R32, R15 ;  /* 0x0000000f20107220 */ /* 0x008fc60000410000 */
[----:B------:R-:W3:Y:S01]  /*a130*/  LDS R31, [R5+0x1a00] ;  /* 0x001a0000051f7984 */ /* 0x000ee20000000800 */
[----:B----4-:R-:W-:-:S03]  /*a140*/  FMUL.FTZ R18, R32, R17 ;  /* 0x0000001120127220 */ /* 0x010fc60000410000 */
[----:B------:R4:W-:Y:S04]  /*a150*/  STS [R5+-0x400], R8 ;  /* 0xfffc000805007388 */ /* 0x0009e80000000800 */
[----:B------:R0:W-:Y:S01]  /*a160*/  STS [R5+-0x200], R10 ;  /* 0xfffe000a05007388 */ /* 0x0001e20000000800 */
[----:B------:R-:W-:-:S03]  /*a170*/  FMUL.FTZ R20, R32, R20 ;  /* 0x0000001420147220 */ /* 0x000fc60000410000 */
[----:B------:R5:W-:Y:S01]  /*a180*/  STS [R5], R12 ;  /* 0x0000000c05007388 */ /* 0x000be20000000800 */
[C---:B------:R-:W-:Y:S01]  /*a190*/  FMUL.FTZ R22, R32.reuse, R21 ;  /* 0x0000001520167220 */ /* 0x040fe20000410000 */
[C---:B----4-:R-:W-:Y:S02]  /*a1a0*/  FMUL.FTZ R8, R32.reuse, R19 ;  /* 0x0000001320087220 */ /* 0x050fe40000410000 */
        /* <DEDUP_REMOVED lines=8> */
[----:B-----5:R-:W-:-:S03]  /*a230*/  FMUL.FTZ R12, R32, R29 ;  /* 0x0000001d200c7220 */ /* 0x020fc60000410000 */
        /* <DEDUP_REMOVED lines=13> */
.L_x_26323:
[----:B------:R-:W-:Y:S05]  /*a310*/  BSYNC B1 ;  /* 0x0000000000017941 */ /* 0x000fea0003800000 */
.L_x_26322:
        /* <DEDUP_REMOVED lines=9> */
[----:B------:R-:W2:Y:S04]  /*a3b0*/  LDS R13, [R5+0x200] ;  /* 0x00020000050d7984 */ /* 0x000ea80000000800 */
[----:B------:R-:W3:Y:S04]  /*a3c0*/  LDS R15, [R5+0x400] ;  /* 0x00040000050f7984 */ /* 0x000ee80000000800 */
[----:B------:R-:W4:Y:S04]  /*a3d0*/  LDS R17, [R5+0x600] ;  /* 0x0006000005117984 */ /* 0x000f280000000800 */
[----:B------:R-:W4:Y:S04]  /*a3e0*/  LDS R19, [R5+0x800] ;  /* 0x0008000005137984 */ /* 0x000f280000000800 */
[----:B------:R-:W4:Y:S01]  /*a3f0*/  LDS R21, [R5+0xa00] ;  /* 0x000a000005157984 */ /* 0x000f220000000800 */
[C---:B0-----:R-:W-:Y:S01]  /*a400*/  FMUL.FTZ R8, R32.reuse, R7 ;  /* 0x0000000720087220 */ /* 0x041fe20000410000 */
[----:B-1----:R-:W-:-:S04]  /*a410*/  FMUL.FTZ R10, R32, R9 ;  /* 0x00000009200a7220 */ /* 0x002fc80000410000 */
[----:B------:R-:W-:Y:S01]  /*a420*/  STS [R5+-0x400], R8 ;  /* 0xfffc000805007388 */ /* 0x000fe20000000800 */
[----:B-----5:R-:W-:-:S03]  /*a430*/  FMUL.FTZ R12, R32, R11 ;  /* 0x0000000b200c7220 */ /* 0x020fc60000410000 */
[----:B------:R-:W-:Y:S01]  /*a440*/  STS [R5+-0x200], R10 ;  /* 0xfffe000a05007388 */ /* 0x000fe20000000800 */
[----:B--2---:R-:W-:-:S03]  /*a450*/  FMUL.FTZ R14, R32, R13 ;  /* 0x0000000d200e7220 */ /* 0x004fc60000410000 */
[----:B------:R-:W-:Y:S01]  /*a460*/  STS [R5], R12 ;  /* 0x0000000c05007388 */ /* 0x000fe20000000800 */
[----:B---3--:R-:W-:-:S03]  /*a470*/  FMUL.FTZ R16, R32, R15 ;  /* 0x0000000f20107220 */ /* 0x008fc60000410000 */
[----:B------:R-:W-:Y:S01]  /*a480*/  STS [R5+0x200], R14 ;  /* 0x0002000e05007388 */ /* 0x000fe20000000800 */
[----:B----4-:R-:W-:-:S03]  /*a490*/  FMUL.FTZ R18, R32, R17 ;  /* 0x0000001120127220 */ /* 0x010fc60000410000 */
[----:B------:R-:W-:Y:S01]  /*a4a0*/  STS [R5+0x400], R16 ;  /* 0x0004001005007388 */ /* 0x000fe20000000800 */
[----:B------:R-:W-:-:S03]  /*a4b0*/  FMUL.FTZ R20, R32, R19 ;  /* 0x0000001320147220 */ /* 0x000fc60000410000 */
[----:B------:R-:W-:Y:S01]  /*a4c0*/  STS [R5+0x600], R18 ;  /* 0x0006001205007388 */ /* 0x000fe20000000800 */
[----:B------:R-:W-:-:S03]  /*a4d0*/  FMUL.FTZ R22, R32, R21 ;  /* 0x0000001520167220 */ /* 0x000fc60000410000 */
[----:B------:R-:W-:Y:S04]  /*a4e0*/  STS [R5+0x800], R20 ;  /* 0x0008001405007388 */ /* 0x000fe80000000800 */
[----:B------:R0:W-:Y:S02]  /*a4f0*/  STS [R5+0xa00], R22 ;  /* 0x000a001605007388 */ /* 0x0001e40000000800 */
[----:B0-----:R-:W-:-:S07]  /*a500*/  VIADD R5, R5, 0x1000 ;  /* 0x0000100005057836 */ /* 0x001fce0000000000 */
.L_x_26326:
[----:B------:R-:W-:Y:S05]  /*a510*/  BSYNC B1 ;  /* 0x0000000000017941 */ /* 0x000fea0003800000 */
.L_x_26325:
[----:B------:R-:W-:-:S13]  /*a520*/  ISETP.LT.OR P0, PT, R6, UR4, P0 ;  /* 0x0000000406007c0c */ /* 0x000fda0008701670 */
        /* <DEDUP_REMOVED lines=13> */
.L_x_26318:
[----:B------:R-:W-:Y:S05]  /*a600*/  BSYNC B0 ;  /* 0x0000000000007941 */ /* 0x000fea0003800000 */
.L_x_26317:
[----:B01----:R-:W-:Y:S01]  /*a610*/  SHF.R.S32.HI R5, RZ, 0x1f, R4 ;  /* 0x0000001fff057819 */ /* 0x003fe20000011404 */
        /* <DEDUP_REMOVED lines=10> */
[----:B------:R-:W-:Y:S01]  /*a6c0*/  ULDC.64 UR10, c[0x0][0x228] ;  /* 0x00008a00000a7ab9 */ /* 0x000fe20000000a00 */
[----:B------:R-:W-:Y:S01]  /*a6d0*/  ISETP.GE.AND P0, PT, R8, UR6, PT ;  /* 0x0000000608007c0c */ /* 0x000fe2000bf06270 */
        /* <DEDUP_REMOVED lines=14> */
[----:B------:R-:W-:Y:S06]  /*a7c0*/  @P0 BRA `(.L_x_26328) ;  /* 0x00000030005c0947 */ /* 0x000fec0003800000 */
[----:B------:R-:W0:Y:S01]  /*a7d0*/  I2F.RP R10, R2 ;  /* 0x00000002000a7306 */ /* 0x000e220000209400 */
[----:B------:R-:W1:Y:S01]  /*a7e0*/  LDC R9, c[0x0][0x25c] ;  /* 0x00009700ff097b82 */ /* 0x000e620000000800 */
[----:B------:R-:W-:Y:S01]  /*a7f0*/  SHF.R.S32.HI R6, RZ, 0x1f, R3 ;  /* 0x0000001fff067819 */ /* 0x000fe20000011403 */
[----:B------:R-:W-:Y:S01]  /*a800*/  ULDC UR9, c[0x0][0x260] ;  /* 0x0000980000097ab9 */ /* 0x000fe20000000800 */
[----:B------:R-:W-:Y:S01]  /*a810*/  ULDC UR4, c[0x0][0x27c] ;  /* 0x00009f0000047ab9 */ /* 0x000fe20000000800 */
[----:B------:R-:W-:Y:S01]  /*a820*/  IMAD.U32 R156, RZ, RZ, UR9 ;  /* 0x00000009ff9c7e24 */ /* 0x000fe2000f8e00ff */
[----:B------:R-:W-:Y:S01]  /*a830*/  LEA.HI R6, R6, R3, RZ, 0x2 ;  /* 0x0000000306067211 */ /* 0x000fe200078f10ff */
[----:B------:R-:W-:Y:S02]  /*a840*/  IMAD.U32 R113, RZ, RZ, UR6 ;  /* 0x00000006ff717e24 */ /* 0x000fe4000f8e00ff */
[----:B------:R-:W-:Y:S01]  /*a850*/  IMAD R156, R156, UR5, RZ ;  /* 0x000000059c9c7c24 */ /* 0x000fe2000f8e02ff */
[----:B------:R-:W-:Y:S01]  /*a860*/  LOP3.LUT R114, R6, 0x3ffffffc, RZ, 0xc0, !PT ;  /* 0x3ffffffc06727812 */ /* 0x000fe200078ec0ff */
[----:B------:R-:W-:-:S02]  /*a870*/  IMAD.MOV.U32 R146, RZ, RZ, RZ ;  /* 0x000000ffff927224 */ /* 0x000fc400078e00ff */
[----:B------:R-:W-:Y:S01]  /*a880*/  VIADD R113, R113, 0xffffffff ;  /* 0xffffffff71717836 */ /* 0x000fe20000000000 */
[----:B------:R-:W-:Y:S01]  /*a890*/  SHF.R.S32.HI R157, RZ, 0x1f, R156 ;  /* 0x0000001fff9d7819 */ /* 0x000fe2000001149c */
[----:B0-----:R-:W0:Y:S01]  /*a8a0*/  MUFU.RCP R10, R10 ;  /* 0x0000000a000a7308 */ /* 0x001e220000001000 */
[----:B------:R-:W-:Y:S02]  /*a8b0*/  IMAD.IADD R114, R3, 0x1, -R114 ;  /* 0x0000000103727824 */ /* 0x000fe400078e0a72 */
[----:B0-----:R-:W-:-:S05]  /*a8c0*/  VIADD R4, R10, 0xffffffe ;  /* 0x0ffffffe0a047836 */ /* 0x001fca0000000000 */
[----:B------:R0:W5:Y:S02]  /*a8d0*/  F2I.FTZ.U32.TRUNC.NTZ R5, R4 ;  /* 0x0000000400057305 */ /* 0x000164000021f000 */
[----:B0-----:R-:W-:Y:S02]  /*a8e0*/  IMAD.MOV.U32 R4, RZ, RZ, RZ ;  /* 0x000000ffff047224 */ /* 0x001fe400078e00ff */
[----:B-----5:R-:W-:-:S04]  /*a8f0*/  IMAD.MOV R7, RZ, RZ, -R5 ;  /* 0x000000ffff077224 */ /* 0x020fc800078e0a05 */
[----:B------:R-:W-:-:S04]  /*a900*/  IMAD R7, R7, R2, RZ ;  /* 0x0000000207077224 */ /* 0x000fc800078e02ff */
[----:B------:R-:W-:-:S04]  /*a910*/  IMAD.HI.U32 R7, R5, R7, R4 ;  /* 0x0000000705077227 */ /* 0x000fc800078e0004 */
[----:B------:R-:W-:Y:S02]  /*a920*/  IMAD.SHL.U32 R4, R6, 0x4, RZ ;  /* 0x0000000406047824 */ /* 0x000fe400078e00ff */
[----:B------:R-:W-:-:S03]  /*a930*/  IMAD.MOV.U32 R6, RZ, RZ, R8 ;  /* 0x000000ffff067224 */ /* 0x000fc600078e0008 */
[----:B------:R-:W-:Y:S01]  /*a940*/  LOP3.LUT R5, R4, 0xfffffff0, RZ, 0xc0, !PT ;  /* 0xfffffff004057812 */ /* 0x000fe200078ec0ff */
[----:B------:R-:W-:-:S04]  /*a950*/  IMAD.U32 R4, RZ, RZ, UR4 ;  /* 0x00000004ff047e24 */ /* 0x000fc8000f8e00ff */
[----:B------:R-:W-:Y:S01]  /*a960*/  IMAD R112, R114, 0x4, R5 ;  /* 0x0000000472707824 */ /* 0x000fe200078e0205 */
[----:B-1----:R-:W-:Y:S02]  /*a970*/  SHF.R.S32.HI R5, RZ, 0x1f, R9 ;  /* 0x0000001fff057819 */ /* 0x002fe40000011409 */
[----:B------:R-:W-:Y:S01]  /*a980*/  IADD3 R4, -R4, UR7, RZ ;  /* 0x0000000704047c10 */ /* 0x000fe2000fffe1ff */
        /* <DEDUP_REMOVED lines=30> */
.L_x_26331:
[----:B------:R-:W0:Y:S01]  /*ab70*/  LDC R32, c[0x0][0x280] ;  /* 0x0000a000ff207b82 */ /* 0x000e220000000800 */
[----:B------:R-:W-:Y:S01]  /*ab80*/  IMAD.SHL.U32 R105, R6, 0x10, RZ ;  /* 0x0000001006697824 */ /* 0x000fe200078e00ff */
[----:B------:R-:W-:Y:S04]  /*ab90*/  BSSY B1, `(.L_x_26329) ;  /* 0x00002d7000017945 */ /* 0x000fe80003800000 */
[----:B----4-:R-:W-:Y:S02]  /*aba0*/  IABS R26, R105 ;  /* 0x00000069001a7213 */ /* 0x010fe40000000000 */
[----:B------:R-:W1:Y:S03]  /*abb0*/  LDC R28, c[0x0][0x284] ;  /* 0x0000a100ff1c7b82 */ /* 0x000e660000000800 */
        /* <DEDUP_REMOVED lines=22> */
[----:B------:R-:W-:Y:S02]  /*ad20*/  VIADD R26, R27, UR8 ;  /* 0x000000081b1a7c36 */ /* 0x000fe40008000000 */
        /* <DEDUP_REMOVED lines=18> */
[----:B------:R-:W-:Y:S01]  /*ae50*/  IMAD R27, R0, UR12, RZ ;  /* 0x0000000c001b7c24 */ /* 0x000fe2000f8e02ff */
[----:B------:R-:W-:-:S04]  /*ae60*/  SHF.R.S32.HI R24, RZ, 0x1f, R6 ;  /* 0x0000001fff187819 */ /* 0x000fc80000011406 */
[----:B------:R-:W-:-:S04]  /*ae70*/  IADD3 R25, P0, R27, R6, RZ ;  /* 0x000000061b197210 */ /* 0x000fc80007f1e0ff */
[----:B------:R-:W-:Y:S02]  /*ae80*/  LEA.HI.X.SX32 R26, R27, R24, 0x1, P0 ;  /* 0x000000181b1a7211 */ /* 0x000fe400000f0eff */
[----:B------:R-:W-:-:S04]  /*ae90*/  LEA R24, P0, R25, UR16, 0x2 ;  /* 0x0000001019187c11 */ /* 0x000fc8000f8010ff */
[----:B------:R-:W-:-:S05]  /*aea0*/  LEA.HI.X R25, R25, UR17, R26, 0x2, P0 ;  /* 0x0000001119197c11 */ /* 0x000fca00080f141a */
[----:B------:R-:W4:Y:S02]  /*aeb0*/  LDG.E.CONSTANT R24, desc[UR14][R24.64] ;  /* 0x0000000e18187981 */ /* 0x000f24000c1e9900 */
[----:B----4-:R-:W-:Y:S01]  /*aec0*/  SHF.R.S32.HI R26, RZ, 0x1f, R24 ;  /* 0x0000001fff1a7819 */ /* 0x010fe20000011418 */
        /* <DEDUP_REMOVED lines=8> */
[----:B------:R-:W4:Y:S01]  /*af50*/  LDG.E.128.CONSTANT R92, desc[UR14][R34.64] ;  /* 0x0000000e225c7981 */ /* 0x000f22000c1e9d00 */
[----:B------:R-:W-:-:S03]  /*af60*/  IADD3 R29, P0, R111, R158, RZ ;  /* 0x0000009e6f1d7210 */ /* 0x000fc60007f1e0ff */
[----:B------:R-:W5:Y:S01]  /*af70*/  LDG.E.128.CONSTANT R24, desc[UR14][R34.64+0x200] ;  /* 0x0002000e22187981 */ /* 0x000f62000c1e9d00 */
[----:B------:R-:W-:Y:S02]  /*af80*/  LEA R28, P1, R29, UR10, 0x2 ;  /* 0x0000000a1d1c7c11 */ /* 0x000fe4000f8210ff */
[----:B------:R-:W-:-:S04]  /*af90*/  LEA.HI.X.SX32 R30, R111, R147, 0x1, P0 ;  /* 0x000000936f1e7211 */ /* 0x000fc800000f0eff */
[----:B------:R-:W-:Y:S02]  /*afa0*/  LEA.HI.X R29, R29, UR11, R30, 0x2, P1 ;  /* 0x0000000b1d1d7c11 */ /* 0x000fe400088f141e */
[----:B------:R-:W-:-:S04]  /*afb0*/  IADD3 R33, P0, R110, R158, RZ ;  /* 0x0000009e6e217210 */ /* 0x000fc80007f1e0ff */
[----:B------:R-:W5:Y:S01]  /*afc0*/  LDG.E.128.CONSTANT R28, desc[UR14][R28.64] ;  /* 0x0000000e1c1c7981 */ /* 0x000f62000c1e9d00 */
[----:B------:R-:W-:Y:S02]  /*afd0*/  LEA R32, P1, R33, UR10, 0x2 ;  /* 0x0000000a21207c11 */ /* 0x000fe4000f8210ff */
[-C--:B------:R-:W-:Y:S02]  /*afe0*/  LEA.HI.X.SX32 R38, R110, R147.reuse, 0x1, P0 ;  /* 0x000000936e267211 */ /* 0x080fe400000f0eff */
[----:B------:R-:W-:Y:S02]  /*aff0*/  IADD3 R36, P0, R109, R158, RZ ;  /* 0x0000009e6d247210 */ /* 0x000fe40007f1e0ff */
[----:B------:R-:W-:Y:S02]  /*b000*/  LEA.HI.X R33, R33, UR11, R38, 0x2, P1 ;  /* 0x0000000b21217c11 */ /* 0x000fe400088f1426 */
[----:B------:R-:W-:Y:S02]  /*b010*/  LEA R88, P1, R36, UR10, 0x2 ;  /* 0x0000000a24587c11 */ /* 0x000fe4000f8210ff */
[----:B------:R-:W-:-:S02]  /*b020*/  LEA.HI.X.SX32 R37, R109, R147, 0x1, P0 ;  /* 0x000000936d257211 */ /* 0x000fc400000f0eff */
[----:B------:R-:W5:Y:S02]  /*b030*/  LDG.E.128.CONSTANT R32, desc[UR14][R32.64] ;  /* 0x0000000e20207981 */ /* 0x000f64000c1e9d00 */
        /* <DEDUP_REMOVED lines=52> */
[----:B------:R-:W-:Y:S01]  /*b380*/  ISETP.NE.AND P0, PT, R6, R113, PT ;  /* 0x000000710600720c */ /* 0x000fe20003f05270 */
[----:B------:R-:W-:Y:S01]  /*b390*/  IMAD R105, R114, 0x4, R105 ;  /* 0x0000000472697824 */ /* 0x000fe200078e0269 */
[----:B------:R-:W-:-:S04]  /*b3a0*/  IADD3 R38, P2, R16, R158, RZ ;  /* 0x0000009e10267210 */ /* 0x000fc80007f5e0ff */
[----:B------:R-:W-:-:S07]  /*b3b0*/  LEA R44, P5, R38, UR10, 0x2 ;  /* 0x0000000a262c7c11 */ /* 0x000fce000f8a10ff */
[C---:B------:R-:W-:Y:S02]  /*b3c0*/  @!P0 VIADD R37, R105.reuse, 0x2 ;  /* 0x0000000269258836 */ /* 0x040fe40000000000 */
[----:B------:R-:W-:-:S03]  /*b3d0*/  @!P0 VIADD R36, R105, 0x1 ;  /* 0x0000000169248836 */ /* 0x000fc60000000000 */
[----:B------:R-:W-:Y:S02]  /*b3e0*/  @!P0 ISETP.GE.AND P3, PT, R37, UR18, PT ;  /* 0x0000001225008c0c */ /* 0x000fe4000bf66270 */
[----:B------:R-:W-:Y:S02]  /*b3f0*/  LEA.HI.X.SX32 R37, R16, R147, 0x1, P2 ;  /* 0x0000009310257211 */ /* 0x000fe400010f0eff */
[----:B------:R-:W-:Y:S01]  /*b400*/  @!P0 ISETP.GE.AND P1, PT, R36, UR18, PT ;  /* 0x0000001224008c0c */ /* 0x000fe2000bf26270 */
[C---:B------:R-:W-:Y:S01]  /*b410*/  @!P0 VIADD R36, R105.reuse, 0x3 ;  /* 0x0000000369248836 */ /* 0x040fe20000000000 */
[----:B------:R-:W-:Y:S02]  /*b420*/  LEA.HI.X R45, R38, UR11, R37, 0x2, P5 ;  /* 0x0000000b262d7c11 */ /* 0x000fe4000a8f1425 */
[C---:B------:R-:W-:Y:S02]  /*b430*/  @!P0 ISETP.GE.AND P5, PT, R105.reuse, UR18, PT ;  /* 0x0000001269008c0c */ /* 0x040fe4000bfa6270 */
[----:B------:R-:W-:Y:S01]  /*b440*/  @!P0 ISETP.GE.AND P2, PT, R36, UR18, PT ;  /* 0x0000001224008c0c */ /* 0x000fe2000bf46270 */
[----:B------:R-:W-:Y:S01]  /*b450*/  @!P0 VIADD R39, R105, 0x1 ;  /* 0x0000000169278836 */ /* 0x000fe20000000000 */
[----:B------:R-:W5:Y:S04]  /*b460*/  LDG.E.128.CONSTANT R44, desc[UR14][R44.64] ;  /* 0x0000000e2c2c7981 */ /* 0x000f68000c1e9d00 */
[----:B------:R-:W-:Y:S01]  /*b470*/  @!P0 ISETP.GE.AND P4, PT, R39, UR18, PT ;  /* 0x0000001227008c0c */ /* 0x000fe2000bf86270 */
[C---:B------:R-:W-:Y:S01]  /*b480*/  @!P0 VIADD R37, R105.reuse, 0x1 ;  /* 0x0000000169258836 */ /* 0x040fe20000000000 */
[----:B------:R-:W0:Y:S01]  /*b490*/  S2UR UR9, SR_CgaCtaId ;  /* 0x00000000000979c3 */ /* 0x000e220000008800 */
[----:B--23--:R-:W-:-:S05]  /*b4a0*/  @!P0 VIADD R40, R105, 0x2 ;  /* 0x0000000269288836 */ /* 0x00cfca0000000000 */
[----:B------:R-:W-:Y:S01]  /*b4b0*/  @!P0 ISETP.GE.AND P6, PT, R40, UR18, PT ;  /* 0x0000001228008c0c */ /* 0x000fe2000bfc6270 */
[----:B------:R-:W-:Y:S02]  /*b4c0*/  UMOV UR4, 0x400 ;  /* 0x0000040000047882 */ /* 0x000fe40000000000 */
[----:B------:R-:W-:Y:S01]  /*b4d0*/  UIADD3 UR4, UR4, 0x420, URZ ;  /* 0x0000042004047890 */ /* 0x000fe2000fffe03f */
[C---:B------:R-:W-:Y:S02]  /*b4e0*/  @!P0 VIADD R38, R105.reuse, 0x1 ;  /* 0x0000000169268836 */ /* 0x040fe40000000000 */
[C---:B------:R-:W-:Y:S01]  /*b4f0*/  @!P0 VIADD R40, R105.reuse, 0x3 ;  /* 0x0000000369288836 */ /* 0x040fe20000000000 */
[----:B0-----:R-:W-:Y:S01]  /*b500*/  ULEA UR4, UR9, UR4, 0x18 ;  /* 0x0000000409047291 */ /* 0x001fe2000f8ec03f */
[C---:B------:R-:W-:Y:S01]  /*b510*/  @!P0 VIADD R41, R105.reuse, 0x2 ;  /* 0x0000000269298836 */ /* 0x040fe20000000000 */
[----:B----4-:R-:W-:Y:S02]  /*b520*/  @!P0 FSEL R92, R92, RZ, !P5 ;  /* 0x000000ff5c5c8208 */ /* 0x010fe40006800000 */
        /* <DEDUP_REMOVED lines=11> */
[----:B------:R-:W-:Y:S01]  /*b5e0*/  @!P0 VIADD R36, R105, 0x1 ;  /* 0x0000000169248836 */ /* 0x000fe20000000000 */
[----:B------:R-:W-:Y:S01]  /*b5f0*/  @!P0 ISETP.GE.AND P1, PT, R37, UR18, PT ;  /* 0x0000001225008c0c */ /* 0x000fe2000bf26270 */
[----:B------:R-:W-:Y:S01]  /*b600*/  @!P0 VIADD R37, R105, 0x3 ;  /* 0x0000000369258836 */ /* 0x000fe20000000000 */
[----:B------:R-:W-:-:S02]  /*b610*/  @!P0 FSEL R94, R94, RZ, !P3 ;  /* 0x000000ff5e5e8208 */ /* 0x000fc40005800000 */
[----:B------:R-:W-:Y:S02]  /*b620*/  @!P0 ISETP.GE.AND P3, PT, R105, UR18, PT ;  /* 0x0000001269008c0c */ /* 0x000fe4000bf66270 */
[----:B------:R-:W-:Y:S02]  /*b630*/  @!P0 FSEL R29, R29, RZ, !P1 ;  /* 0x000000ff1d1d8208 */ /* 0x000fe40004800000 */
[----:B------:R-:W-:Y:S02]  /*b640*/  @!P0 FSEL R24, R24, RZ, !P3 ;  /* 0x000000ff18188208 */ /* 0x000fe40005800000 */
[----:B------:R-:W-:Y:S01]  /*b650*/  @!P0 ISETP.GE.AND P1, PT, R36, UR18, PT ;  /* 0x0000001224008c0c */ /* 0x000fe2000bf26270 */
[----:B------:R-:W-:Y:S01]  /*b660*/  @!P0 VIADD R36, R105, 0x2 ;  /* 0x0000000269248836 */ /* 0x000fe20000000000 */
[----:B------:R-:W-:Y:S02]  /*b670*/  @!P0 ISETP.GE.AND P3, PT, R37, UR18, PT ;  /* 0x0000001225008c0c */ /* 0x000fe4000bf66270 */
[----:B------:R-:W-:-:S02]  /*b680*/  @!P0 FSEL R26, R26, RZ, !P6 ;  /* 0x000000ff1a1a8208 */ /* 0x000fc40007000000 */
[----:B------:R-:W-:Y:S02]  /*b690*/  @!P0 FSEL R31, R31, RZ, !P3 ;  /* 0x000000ff1f1f8208 */ /* 0x000fe40005800000 */
[----:B------:R-:W-:Y:S01]  /*b6a0*/  @!P0 ISETP.GE.AND P3, PT, R36, UR18, PT ;  /* 0x0000001224008c0c */ /* 0x000fe2000bf66270 */
[C---:B------:R-:W-:Y:S01]  /*b6b0*/  @!P0 VIADD R36, R105.reuse, 0x1 ;  /* 0x0000000169248836 */ /* 0x040fe20000000000 */
[----:B------:R-:W-:Y:S02]  /*b6c0*/  @!P0 ISETP.GE.AND P6, PT, R105, UR18, PT ;  /* 0x0000001269008c0c */ /* 0x000fe4000bfc6270 */
[----:B------:R-:W-:Y:S02]  /*b6d0*/  @!P0 FSEL R33, R33, RZ, !P4 ;  /* 0x000000ff21218208 */ /* 0x000fe40006000000 */
[----:B------:R-:W-:Y:S02]  /*b6e0*/  @!P0 FSEL R28, R28, RZ, !P6 ;  /* 0x000000ff1c1c8208 */ /* 0x000fe40007000000 */
[----:B------:R-:W-:-:S02]  /*b6f0*/  @!P0 FSEL R30, R30, RZ, !P2 ;  /* 0x000000ff1e1e8208 */ /* 0x000fc40005000000 */
[----:B------:R-:W-:Y:S01]  /*b700*/  @!P0 ISETP.GE.AND P4, PT, R36, UR18, PT ;  /* 0x0000001224008c0c */ /* 0x000fe2000bf86270 */
[----:B------:R-:W-:Y:S01]  /*b710*/  @!P0 VIADD R36, R105, 0x2 ;  /* 0x0000000269248836 */ /* 0x000fe20000000000 */
[----:B------:R-:W-:Y:S02]  /*b720*/  @!P0 FSEL R34, R34, RZ, !P5 ;  /* 0x000000ff22228208 */ /* 0x000fe40006800000 */
[----:B------:R-:W-:Y:S02]  /*b730*/  @!P0 ISETP.GE.AND P6, PT, R37, UR18, PT ;  /* 0x0000001225008c0c */ /* 0x000fe4000bfc6270 */
[C---:B------:R-:W-:Y:S02]  /*b740*/  @!P0 ISETP.GE.AND P2, PT, R105.reuse, UR18, PT ;  /* 0x0000001269008c0c */ /* 0x040fe4000bf46270 */
[----:B------:R-:W-:Y:S02]  /*b750*/  @!P0 ISETP.GE.AND P5, PT, R105, UR18, PT ;  /* 0x0000001269008c0c */ /* 0x000fe4000bfa6270 */
[----:B------:R-:W-:-:S02]  /*b760*/  @!P0 FSEL R32, R32, RZ, !P2 ;  /* 0x000000ff20208208 */ /* 0x000fc40005000000 */
[----:B------:R-:W-:Y:S02]  /*b770*/  @!P0 FSEL R35, R35, RZ, !P6 ;  /* 0x000000ff23238208 */ /* 0x000fe40007000000 */
[----:B------:R-:W-:Y:S02]  /*b780*/  @!P0 FSEL R88, R88, RZ, !P5 ;  /* 0x000000ff58588208 */ /* 0x000fe40006800000 */
[----:B------:R-:W-:Y:S02]  /*b790*/  @!P0 ISETP.GE.AND P2, PT, R37, UR18, PT ;  /* 0x0000001225008c0c */ /* 0x000fe4000bf46270 */
[----:B------:R-:W-:Y:S01]  /*b7a0*/  @!P0 ISETP.GE.AND P6, PT, R36, UR18, PT ;  /* 0x0000001224008c0c */ /* 0x000fe2000bfc6270 */
[----:B------:R-:W-:Y:S01]  /*b7b0*/  @!P0 VIADD R36, R105, 0x1 ;  /* 0x0000000169248836 */ /* 0x000fe20000000000 */
[----:B------:R-:W-:Y:S01]  /*b7c0*/  @!P0 ISETP.GE.AND P5, PT, R37, UR18, PT ;  /* 0x0000001225008c0c */ /* 0x000fe2000bfa6270 */
[----:B------:R-:W-:Y:S01]  /*b7d0*/  @!P0 VIADD R37, R105, 0x2 ;  /* 0x0000000269258836 */ /* 0x000fe20000000000 */
[----:B------:R-:W-:-:S02]  /*b7e0*/  @!P0 FSEL R89, R89, RZ, !P1 ;  /* 0x000000ff59598208 */ /* 0x000fc40004800000 */
[----:B------:R-:W-:Y:S02]  /*b7f0*/  @!P0 FSEL R90, R90, RZ, !P3 ;  /* 0x000000ff5a5a8208 */ /* 0x000fe40005800000 */
[----:B------:R-:W-:Y:S02]  /*b800*/  @!P0 ISETP.GE.AND P1, PT, R36, UR18, PT ;  /* 0x0000001224008c0c */ /* 0x000fe4000bf26270 */
[----:B------:R-:W-:Y:S01]  /*b810*/  @!P0 ISETP.GE.AND P3, PT, R37, UR18, PT ;  /* 0x0000001225008c0c */ /* 0x000fe2000bf66270 */
[----:B------:R-:W-:Y:S01]  /*b820*/  @!P0 VIADD R37, R105, 0x3 ;  /* 0x0000000369258836 */ /* 0x000fe20000000000 */
[----:B------:R-:W-:Y:S02]  /*b830*/  @!P0 FSEL R91, R91, RZ, !P2 ;  /* 0x000000ff5b5b8208 */ /* 0x000fe40005000000 */
[C---:B------:R-:W-:Y:S02]  /*b840*/  @!P0 ISETP.GE.AND P2, PT, R105.reuse, UR18, PT ;  /* 0x0000001269008c0c */ /* 0x040fe4000bf46270 */
[----:B------:R-:W-:-:S02]  /*b850*/  LEA R36, R105, UR4, 0x2 ;  /* 0x0000000469247c11 */ /* 0x000fc4000f8e10ff */
[----:B------:R-:W-:Y:S02]  /*b860*/  @!P0 FSEL R84, R84, RZ, !P2 ;  /* 0x000000ff54548208 */ /* 0x000fe40005000000 */
[----:B------:R-:W-:Y:S02]  /*b870*/  @!P0 FSEL R85, R85, RZ, !P4 ;  /* 0x000000ff55558208 */ /* 0x000fe40006000000 */
[----:B------:R-:W-:Y:S02]  /*b880*/  @!P0 FSEL R86, R86, RZ, !P6 ;  /* 0x000000ff56568208 */ /* 0x000fe40007000000 */
[----:B------:R-:W-:Y:S02]  /*b890*/  @!P0 ISETP.GE.AND P2, PT, R37, UR18, PT ;  /* 0x0000001225008c0c */ /* 0x000fe4000bf46270 */
[----:B------:R-:W-:Y:S02]  /*b8a0*/  @!P0 ISETP.GE.AND P4, PT, R38, UR18, PT ;  /* 0x0000001226008c0c */ /* 0x000fe4000bf86270 */
[----:B------:R-:W-:Y:S01]  /*b8b0*/  @!P0 ISETP.GE.AND P6, PT, R105, UR18, PT ;  /* 0x0000001269008c0c */ /* 0x000fe2000bfc6270 */
[----:B------:R-:W0:Y:S03]  /*b8c0*/  LDS.128 R36, [R36] ;  /* 0x0000000024247984 */ /* 0x000e260000000c00 */
[----:B------:R-:W-:-:S02]  /*b8d0*/  @!P0 FSEL R72, R72, RZ, !P6 ;  /* 0x000000ff48488208 */ /* 0x000fc40007000000 */
[----:B------:R-:W-:Y:S01]  /*b8e0*/  @!P0 ISETP.GE.AND P6, PT, R40, UR18, PT ;  /* 0x0000001228008c0c */ /* 0x000fe2000bfc6270 */
[----:B------:R-:W-:Y:S01]  /*b8f0*/  @!P0 VIADD R40, R105, 0x2 ;  /* 0x0000000269288836 */ /* 0x000fe20000000000 */
[----:B------:R-:W-:Y:S02]  /*b900*/  @!P0 FSEL R87, R87, RZ, !P5 ;  /* 0x000000ff57578208 */ /* 0x000fe40006800000 */
[----:B------:R-:W-:Y:S02]  /*b910*/  @!P0 FSEL R75, R75, RZ, !P2 ;  /* 0x000000ff4b4b8208 */ /* 0x000fe40005000000 */
[----:B------:R-:W-:Y:S01]  /*b920*/  @!P0 ISETP.GE.AND P5, PT, R41, UR18, PT ;  /* 0x0000001229008c0c */ /* 0x000fe2000bfa6270 */
[C---:B------:R-:W-:Y:S01]  /*b930*/  @!P0 VIADD R41, R105.reuse, 0x1 ;  /* 0x0000000169298836 */ /* 0x040fe20000000000 */
[----:B------:R-:W-:Y:S01]  /*b940*/  @!P0 ISETP.GE.AND P2, PT, R40, UR18, PT ;  /* 0x0000001228008c0c */ /* 0x000fe2000bf46270 */
[----:B------:R-:W-:Y:S01]  /*b950*/  @!P0 VIADD R40, R105, 0x1 ;  /* 0x0000000169288836 */ /* 0x000fe20000000000 */
[----:B------:R-:W-:-:S02]  /*b960*/  @!P0 FSEL R73, R73, RZ, !P1 ;  /* 0x000000ff49498208 */ /* 0x000fc40004800000 */
[----:B------:R-:W-:Y:S02]  /*b970*/  @!P0 FSEL R65, R65, RZ, !P4 ;  /* 0x000000ff41418208 */ /* 0x000fe40006000000 */
[----:B------:R-:W-:Y:S01]  /*b980*/  @!P0 ISETP.GE.AND P1, PT, R41, UR18, PT ;  /* 0x0000001229008c0c */ /* 0x000fe2000bf26270 */
[C---:B------:R-:W-:Y:S01]  /*b990*/  @!P0 VIADD R41, R105.reuse, 0x3 ;  /* 0x0000000369298836 */ /* 0x040fe20000000000 */
[----:B------:R-:W-:Y:S02]  /*b9a0*/  @!P0 FSEL R74, R74, RZ, !P3 ;  /* 0x000000ff4a4a8208 */ /* 0x000fe40005800000 */
[----:B------:R-:W-:Y:S01]  /*b9b0*/  @!P0 ISETP.GE.AND P4, PT, R40, UR18, PT ;  /* 0x0000001228008c0c */ /* 0x000fe2000bf86270 */
[C---:B------:R-:W-:Y:S01]  /*b9c0*/  @!P0 VIADD R40, R105.reuse, 0x2 ;  /* 0x0000000269288836 */ /* 0x040fe20000000000 */
[----:B------:R-:W-:Y:S02]  /*b9d0*/  @!P0 ISETP.GE.AND P3, PT, R105, UR18, PT ;  /* 0x0000001269008c0c */ /* 0x000fe4000bf66270 */
[----:B------:R-:W-:-:S02]  /*b9e0*/  @!P0 FSEL R66, R66, RZ, !P5 ;  /* 0x000000ff42428208 */ /* 0x000fc40006800000 */
[C---:B------:R-:W-:Y:S01]  /*b9f0*/  @!P0 ISETP.GE.AND P5, PT, R105.reuse, UR18, PT ;  /* 0x0000001269008c0c */ /* 0x040fe2000bfa6270 */
[----:B------:R-:W-:Y:S01]  /*ba00*/  @!P0 VIADD R42, R105, 0x2 ;  /* 0x00000002692a8836 */ /* 0x000fe20000000000 */
[----:B------:R-:W-:Y:S02]  /*ba10*/  @!P0 FSEL R64, R64, RZ, !P3 ;  /* 0x000000ff40408208 */ /* 0x000fe40005800000 */
[----:B------:R-:W-:Y:S02]  /*ba20*/  @!P0 FSEL R67, R67, RZ, !P6 ;  /* 0x000000ff43438208 */ /* 0x000fe40007000000 */
[----:B------:R-:W-:Y:S02]  /*ba30*/  @!P0 ISETP.GE.AND P3, PT, R41, UR18, PT ;  /* 0x0000001229008c0c */ /* 0x000fe4000bf66270 */
[----:B------:R-:W-:Y:S01]  /*ba40*/  @!P0 ISETP.GE.AND P6, PT, R40, UR18, PT ;  /* 0x0000001228008c0c */ /* 0x000fe2000bfc6270 */
[----:B------:R-:W-:Y:S01]  /*ba50*/  @!P0 VIADD R40, R105, 0x1 ;  /* 0x0000000169288836 */ /* 0x000fe20000000000 */
[----:B------:R-:W-:-:S02]  /*ba60*/  @!P0 FSEL R76, R76, RZ, !P5 ;  /* 0x000000ff4c4c8208 */ /* 0x000fc40006800000 */
[----:B------:R-:W-:Y:S02]  /*ba70*/  @!P0 ISETP.GE.AND P5, PT, R41, UR18, PT ;  /* 0x0000001229008c0c */ /* 0x000fe4000bfa6270 */
[----:B------:R-:W-:Y:S02]  /*ba80*/  @!P0 FSEL R78, R78, RZ, !P2 ;  /* 0x000000ff4e4e8208 */ /* 0x000fe40005000000 */
[----:B------:R-:W-:Y:S02]  /*ba90*/  IADD3 R41, P2, R17, R158, RZ ;  /* 0x0000009e11297210 */ /* 0x000fe40007f5e0ff */
[----:B------:R-:W-:Y:S02]  /*baa0*/  @!P0 FSEL R79, R79, RZ, !P3 ;  /* 0x000000ff4f4f8208 */ /* 0x000fe40005800000 */
[----:B------:R-:W-:Y:S02]  /*bab0*/  @!P0 FSEL R77, R77, RZ, !P1 ;  /* 0x000000ff4d4d8208 */ /* 0x000fe40004800000 */
[----:B------:R-:W-:-:S02]  /*bac0*/  @!P0 ISETP.GE.AND P3, PT, R42, UR18, PT ;  /* 0x000000122a008c0c */ /* 0x000fc4000bf66270 */
[----:B------:R-:W-:Y:S02]  /*bad0*/  @!P0 ISETP.GE.AND P1, PT, R40, UR18, PT ;  /* 0x0000001228008c0c */ /* 0x000fe4000bf26270 */
        /* <DEDUP_REMOVED lines=22> */
[----:B------:R-:W-:Y:S01]  /*bc40*/  @!P0 FSEL R81, R81, RZ, !P1 ;  /* 0x000000ff51518208 */ /* 0x000fe20004800000 */
[----:B------:R-:W-:Y:S01]  /*bc50*/  FMUL.FTZ R93, R37, R93 ;  /* 0x0000005d255d7220 */ /* 0x000fe20000410000 */
[----:B------:R-:W-:Y:S02]  /*bc60*/  @!P0 FSEL R82, R82, RZ, !P3 ;  /* 0x000000ff52528208 */ /* 0x000fe40005800000 */
[----:B------:R-:W-:Y:S01]  /*bc70*/  @!P0 ISETP.GE.AND P1, PT, R24, UR18, PT ;  /* 0x0000001218008c0c */ /* 0x000fe2000bf26270 */
[C---:B------:R-:W-:Y:S01]  /*bc80*/  @!P0 VIADD R24, R105.reuse, 0x2 ;  /* 0x0000000269188836 */ /* 0x040fe20000000000 */
[----:B------:R-:W-:Y:S01]  /*bc90*/  @!P0 ISETP.GE.AND P3, PT, R105, UR18, PT ;  /* 0x0000001269008c0c */ /* 0x000fe2000bf66270 */
[----:B------:R-:W-:Y:S01]  /*bca0*/  FFMA.FTZ R93, R36, R92, R93 ;  /* 0x0000005c245d7223 */ /* 0x000fe2000001005d */
[----:B------:R-:W-:-:S02]  /*bcb0*/  @!P0 FSEL R83, R83, RZ, !P2 ;  /* 0x000000ff53538208 */ /* 0x000fc40005000000 */
[----:B------:R-:W-:Y:S02]  /*bcc0*/  @!P0 ISETP.GE.AND P2, PT, R24, UR18, PT ;  /* 0x0000001218008c0c */ /* 0x000fe4000bf46270 */
        /* <DEDUP_REMOVED lines=9> */
[----:B------:R-:W-:Y:S01]  /*bd60*/  FFMA.FTZ R29, R36, R28, R29 ;  /* 0x0000001c241d7223 */ /* 0x000fe2000001001d */
[----:B------:R-:W-:-:S03]  /*bd70*/  @!P0 VIADD R28, R105, 0x3 ;  /* 0x00000003691c8836 */ /* 0x000fc60000000000 */
[----:B------:R-:W3:Y:S01]  /*bd80*/  LDG.E.128.CONSTANT R92, desc[UR14][R92.64] ;  /* 0x0000000e5c5c7981 */ /* 0x000ee2000c1e9d00 */
[----:B------:R-:W-:Y:S01]  /*bd90*/  FFMA.FTZ R26, R38, R26, R25 ;  /* 0x0000001a261a7223 */ /* 0x000fe20000010019 */
[----:B------:R-:W-:Y:S02]  /*bda0*/  IADD3 R25, P4, R19, R158, RZ ;  /* 0x0000009e13197210 */ /* 0x000fe40007f9e0ff */
[----:B------:R-:W-:Y:S02]  /*bdb0*/  @!P0 ISETP.GE.AND P3, PT, R28, UR18, PT ;  /* 0x000000121c008c0c */ /* 0x000fe4000bf66270 */
[----:B------:R-:W-:Y:S01]  /*bdc0*/  @!P0 FSEL R62, R62, RZ, !P6 ;  /* 0x000000ff3e3e8208 */ /* 0x000fe20007000000 */
[----:B------:R-:W-:Y:S01]  /*bdd0*/  FFMA.FTZ R150, R38, R30, R29 ;  /* 0x0000001e26967223 */ /* 0x000fe2000001001d */
[----:B------:R-:W-:Y:S02]  /*bde0*/  LEA R24, P6, R25, UR10, 0x2 ;  /* 0x0000000a19187c11 */ /* 0x000fe4000f8c10ff */
[----:B------:R-:W-:Y:S01]  /*bdf0*/  LEA.HI.X.SX32 R28, R19, R147, 0x1, P4 ;  /* 0x00000093131c7211 */ /* 0x000fe200020f0eff */
[----:B------:R-:W-:-:S03]  /*be00*/  @!P0 VIADD R29, R105, 0x1 ;  /* 0x00000001691d8836 */ /* 0x000fc60000000000 */
[----:B------:R-:W-:Y:S02]  /*be10*/  LEA.HI.X R25, R25, UR11, R28, 0x2, P6 ;  /* 0x0000000b19197c11 */ /* 0x000fe4000b0f141c */
[----:B------:R-:W-:Y:S01]  /*be20*/  @!P0 ISETP.GE.AND P4, PT, R29, UR18, PT ;  /* 0x000000121d008c0c */ /* 0x000fe2000bf86270 */
[----:B------:R-:W-:Y:S01]  /*be30*/  FMUL.FTZ R29, R37, R89 ;  /* 0x00000059251d7220 */ /* 0x000fe20000410000 */
[C---:B------:R-:W-:Y:S02]  /*be40*/  FFMA.FTZ R89, R39.reuse, R27, R26 ;  /* 0x0000001b27597223 */ /* 0x040fe4000001001a */
[----:B------:R-:W4:Y:S01]  /*be50*/  LDG.E.128.CONSTANT R24, desc[UR14][R24.64] ;  /* 0x0000000e18187981 */ /* 0x000f22000c1e9d00 */
[----:B------:R-:W-:Y:S01]  /*be60*/  FFMA.FTZ R150, R39, R31, R150 ;  /* 0x0000001f27967223 */ /* 0x000fe20000010096 */
[----:B------:R-:W-:Y:S01]  /*be70*/  FFMA.FTZ R31, R36, R88, R29 ;  /* 0x00000058241f7223 */ /* 0x000fe2000001001d */
[----:B------:R-:W-:Y:S02]  /*be80*/  @!P0 FSEL R63, R63, RZ, !P5 ;  /* 0x000000ff3f3f8208 */ /* 0x000fe40006800000 */
[----:B------:R-:W-:-:S02]  /*be90*/  @!P0 ISETP.GE.AND P6, PT, R105, UR18, PT ;  /* 0x0000001269008c0c */ /* 0x000fc4000bfc6270 */
[----:B------:R-:W-:Y:S02]  /*bea0*/  IADD3 R29, P5, R20, R158, RZ ;  /* 0x0000009e141d7210 */ /* 0x000fe40007fbe0ff */
        /* <DEDUP_REMOVED lines=8> */
[----:B------:R-:W5:Y:S01]  /*bf30*/  LDG.E.128.CONSTANT R28, desc[UR14][R28.64] ;  /* 0x0000000e1c1c7981 */ /* 0x000f62000c1e9d00 */
[----:B------:R-:W-:Y:S01]  /*bf40*/  FFMA.FTZ R34, R38, R34, R33 ;  /* 0x0000002226227223 */ /* 0x000fe20000010021 */
[----:B------:R-:W-:Y:S02]  /*bf50*/  IADD3 R33, P6, R21, R158, RZ ;  /* 0x0000009e15217210 */ /* 0x000fe40007fde0ff */
[----:B------:R-:W-:Y:S01]  /*bf60*/  @!P0 ISETP.GE.AND P5, PT, R32, UR18, PT ;  /* 0x0000001220008c0c */ /* 0x000fe2000bfa6270 */
[----:B------:R-:W-:Y:S01]  /*bf70*/  FFMA.FTZ R149, R39, R35, R34 ;  /* 0x0000002327957223 */ /* 0x000fe20000010022 */
[----:B------:R-:W-:Y:S02]  /*bf80*/  @!P0 FSEL R57, R57, RZ, !P1 ;  /* 0x000000ff39398208 */ /* 0x000fe40004800000 */
[----:B------:R-:W-:Y:S02]  /*bf90*/  LEA R32, P1, R33, UR10, 0x2 ;  /* 0x0000000a21207c11 */ /* 0x000fe4000f8210ff */
[----:B------:R-:W-:Y:S01]  /*bfa0*/  LEA.HI.X.SX32 R34, R21, R147, 0x1, P6 ;  /* 0x0000009315227211 */ /* 0x000fe200030f0eff */
[----:B------:R-:W-:-:S02]  /*bfb0*/  @!P0 VIADD R35, R105, 0x3 ;  /* 0x0000000369238836 */ /* 0x000fc40000000000 */
[----:B------:R-:W-:Y:S01]  /*bfc0*/  FMUL.FTZ R73, R37, R73 ;  /* 0x0000004925497220 */ /* 0x000fe20000410000 */
[----:B------:R-:W-:-:S03]  /*bfd0*/  LEA.HI.X R33, R33, UR11, R34, 0x2, P1 ;  /* 0x0000000b21217c11 */ /* 0x000fc600088f1422 */
[----:B------:R-:W-:Y:S01]  /*bfe0*/  FFMA.FTZ R73, R36, R72, R73 ;  /* 0x0000004824497223 */ /* 0x000fe20000010049 */
[----:B------:R-:W-:Y:S02]  /*bff0*/  @!P0 ISETP.GE.AND P6, PT, R35, UR18, PT ;  /* 0x0000001223008c0c */ /* 0x000fe4000bfc6270 */
[----:B------:R-:W5:Y:S01]  /*c000*/  LDG.E.128.CONSTANT R32, desc[UR14][R32.64] ;  /* 0x0000000e20207981 */ /* 0x000f62000c1e9d00 */
[----:B------:R-:W-:Y:S01]  /*c010*/  @!P0 FSEL R58, R58, RZ, !P2 ;  /* 0x000000ff3a3a8208 */ /* 0x000fe20005000000 */
[----:B------:R-:W-:Y:S01]  /*c020*/  FFMA.FTZ R90, R38, R74, R73 ;  /* 0x0000004a265a7223 */ /* 0x000fe20000010049 */
[----:B------:R-:W-:Y:S01]  /*c030*/  @!P0 ISETP.GE.AND P2, PT, R105, UR18, PT ;  /* 0x0000001269008c0c */ /* 0x000fe2000bf46270 */
[----:B------:R-:W-:Y:S01]  /*c040*/  FMUL.FTZ R65, R37, R65 ;  /* 0x0000004125417220 */ /* 0x000fe20000410000 */
[----:B------:R-:W-:Y:S02]  /*c050*/  IADD3 R73, P1, R22, R158, RZ ;  /* 0x0000009e16497210 */ /* 0x000fe40007f3e0ff */
[----:B------:R-:W-:Y:S01]  /*c060*/  @!P0 FSEL R52, R52, RZ, !P2 ;  /* 0x000000ff34348208 */ /* 0x000fe20005000000 */
[----:B------:R-:W-:Y:S01]  /*c070*/  FFMA.FTZ R65, R36, R64, R65 ;  /* 0x0000004024417223 */ /* 0x000fe20000010041 */
[----:B------:R-:W-:-:S02]  /*c080*/  LEA R72, P2, R73, UR10, 0x2 ;  /* 0x0000000a49487c11 */ /* 0x000fc4000f8410ff */
[----:B------:R-:W-:Y:S01]  /*c090*/  LEA.HI.X.SX32 R64, R22, R147, 0x1, P1 ;  /* 0x0000009316407211 */ /* 0x000fe200008f0eff */
[----:B------:R-:W-:-:S03]  /*c0a0*/  @!P0 VIADD R74, R105, 0x1 ;  /* 0x00000001694a8836 */ /* 0x000fc60000000000 */
[----:B------:R-:W-:Y:S01]  /*c0b0*/  LEA.HI.X R73, R73, UR11, R64, 0x2, P2 ;  /* 0x0000000b49497c11 */ /* 0x000fe200090f1440 */
[----:B------:R-:W-:Y:S01]  /*c0c0*/  FFMA.FTZ R90, R39, R75, R90 ;  /* 0x0000004b275a7223 */ /* 0x000fe2000001005a */
[----:B------:R-:W-:Y:S01]  /*c0d0*/  @!P0 ISETP.GE.AND P1, PT, R74, UR18, PT ;  /* 0x000000124a008c0c */ /* 0x000fe2000bf26270 */
[----:B------:R-:W-:Y:S01]  /*c0e0*/  FFMA.FTZ R66, R38, R66, R65 ;  /* 0x0000004226427223 */ /* 0x000fe20000010041 */
[----:B------:R-:W-:Y:S02]  /*c0f0*/  @!P0 VIADD R64, R105, 0x2 ;  /* 0x0000000269408836 */ /* 0x000fe40000000000 */
[----:B------:R-:W5:Y:S01]  /*c100*/  LDG.E.128.CONSTANT R72, desc[UR14][R72.64] ;  /* 0x0000000e48487981 */ /* 0x000f62000c1e9d00 */
[----:B------:R-:W-:Y:S01]  /*c110*/  FMUL.FTZ R77, R37, R77 ;  /* 0x0000004d254d7220 */ /* 0x000fe20000410000 */
[----:B------:R-:W-:Y:S02]  /*c120*/  IADD3 R65, P2, R23, R158, RZ ;  /* 0x0000009e17417210 */ /* 0x000fe40007f5e0ff */
[----:B------:R-:W-:Y:S01]  /*c130*/  @!P0 FSEL R53, R53, RZ, !P4 ;  /* 0x000000ff35358208 */ /* 0x000fe20006000000 */
[----:B------:R-:W-:Y:S01]  /*c140*/  FFMA.FTZ R77, R36, R76, R77 ;  /* 0x0000004c244d7223 */ /* 0x000fe2000001004d */
[----:B------:R-:W-:-:S02]  /*c150*/  @!P0 ISETP.GE.AND P4, PT, R64, UR18, PT ;  /* 0x0000001240008c0c */ /* 0x000fc4000bf86270 */
[----:B------:R-:W-:Y:S02]  /*c160*/  LEA.HI.X.SX32 R76, R23, R147, 0x1, P2 ;  /* 0x00000093174c7211 */ /* 0x000fe400010f0eff */
[----:B------:R-:W-:-:S04]  /*c170*/  LEA R64, P2, R65, UR10, 0x2 ;  /* 0x0000000a41407c11 */ /* 0x000fc8000f8410ff */
[----:B------:R-:W-:Y:S01]  /*c180*/  LEA.HI.X R65, R65, UR11, R76, 0x2, P2 ;  /* 0x0000000b41417c11 */ /* 0x000fe200090f144c */
[----:B------:R-:W-:Y:S01]  /*c190*/  FMUL.FTZ R69, R37, R69 ;  /* 0x0000004525457220 */ /* 0x000fe20000410000 */
[----:B------:R-:W-:Y:S01]  /*c1a0*/  FFMA.FTZ R151, R39, R67, R66 ;  /* 0x0000004327977223 */ /* 0x000fe20000010042 */
[----:B------:R-:W-:-:S03]  /*c1b0*/  @!P0 ISETP.GE.AND P2, PT, R105, UR18, PT ;  /* 0x0000001269008c0c */ /* 0x000fc6000bf46270 */
        /* <DEDUP_REMOVED lines=8> */
[----:B------:R-:W-:-:S03]  /*c240*/  @!P0 VIADD R78, R105, 0x3 ;  /* 0x00000003694e8836 */ /* 0x000fc60000000000 */
[----:B------:R-:W-:Y:S01]  /*c250*/  LEA.HI.X R77, R68, UR11, R77, 0x2, P2 ;  /* 0x0000000b444d7c11 */ /* 0x000fe200090f144d */
[----:B------:R-:W-:Y:S01]  /*c260*/  FFMA.FTZ R152, R39, R79, R152 ;  /* 0x0000004f27987223 */ /* 0x000fe20000010098 */
[----:B------:R-:W-:Y:S01]  /*c270*/  @!P0 ISETP.GE.AND P5, PT, R78, UR18, PT ;  /* 0x000000124e008c0c */ /* 0x000fe2000bfa6270 */
[----:B------:R-:W-:-:S03]  /*c280*/  FFMA.FTZ R70, R38, R70, R69 ;  /* 0x0000004626467223 */ /* 0x000fc60000010045 */
[----:B------:R-:W5:Y:S01]  /*c290*/  LDG.E.128.CONSTANT R76, desc[UR14][R76.64] ;  /* 0x0000000e4c4c7981 */ /* 0x000f62000c1e9d00 */
[----:B------:R-:W-:Y:S01]  /*c2a0*/  FMUL.FTZ R61, R37, R61 ;  /* 0x0000003d253d7220 */ /* 0x000fe20000410000 */
[----:B------:R-:W-:Y:S02]  /*c2b0*/  IADD3 R69, P2, R97, R158, RZ ;  /* 0x0000009e61457210 */ /* 0x000fe40007f5e0ff */
[----:B------:R-:W-:Y:S01]  /*c2c0*/  @!P0 FSEL R49, R49, RZ, !P1 ;  /* 0x000000ff31318208 */ /* 0x000fe20004800000 */
[----:B------:R-:W-:Y:S01]  /*c2d0*/  FFMA.FTZ R61, R36, R60, R61 ;  /* 0x0000003c243d7223 */ /* 0x000fe2000001003d */
        /* <DEDUP_REMOVED lines=8> */
[----:B------:R-:W-:Y:S01]  /*c360*/  IADD3 R60, P1, R98, R158, RZ ;  /* 0x0000009e623c7210 */ /* 0x000fe20007f3e0ff */
[----:B------:R-:W-:Y:S01]  /*c370*/  FFMA.FTZ R62, R38, R62, R61 ;  /* 0x0000003e263e7223 */ /* 0x000fe2000001003d */
[----:B------:R-:W-:Y:S02]  /*c380*/  @!P0 ISETP.GE.AND P2, PT, R80, UR18, PT ;  /* 0x0000001250008c0c */ /* 0x000fe4000bf46270 */
[----:B------:R-:W-:Y:S02]  /*c390*/  LEA.HI.X.SX32 R61, R98, R147, 0x1, P1 ;  /* 0x00000093623d7211 */ /* 0x000fe400008f0eff */
[----:B------:R-:W-:Y:S01]  /*c3a0*/  LEA R80, P1, R60, UR10, 0x2 ;  /* 0x0000000a3c507c11 */ /* 0x000fe2000f8210ff */
[----:B------:R-:W-:-:S03]  /*c3b0*/  FFMA.FTZ R154, R38, R82, R81 ;  /* 0x00000052269a7223 */ /* 0x000fc60000010051 */
[----:B------:R-:W-:Y:S01]  /*c3c0*/  LEA.HI.X R81, R60, UR11, R61, 0x2, P1 ;  /* 0x0000000b3c517c11 */ /* 0x000fe200088f143d */
[----:B------:R-:W-:Y:S01]  /*c3d0*/  FMUL.FTZ R57, R37, R57 ;  /* 0x0000003925397220 */ /* 0x000fe20000410000 */
[----:B------:R-:W-:Y:S01]  /*c3e0*/  FFMA.FTZ R154, R39, R83, R154 ;  /* 0x00000053279a7223 */ /* 0x000fe2000001009a */
[----:B------:R-:W-:-:S03]  /*c3f0*/  FMUL.FTZ R53, R37, R53 ;  /* 0x0000003525357220 */ /* 0x000fc60000410000 */
[----:B------:R-:W5:Y:S01]  /*c400*/  LDG.E.128.CONSTANT R80, desc[UR14][R80.64] ;  /* 0x0000000e50507981 */ /* 0x000f62000c1e9d00 */
[C---:B------:R-:W-:Y:S01]  /*c410*/  FFMA.FTZ R57, R36.reuse, R56, R57 ;  /* 0x0000003824397223 */ /* 0x040fe20000010039 */
[----:B------:R-:W-:Y:S01]  /*c420*/  FFMA.FTZ R53, R36, R52, R53 ;  /* 0x0000003424357223 */ /* 0x000fe20000010035 */
[----:B------:R-:W-:Y:S02]  /*c430*/  @!P0 FSEL R50, R50, RZ, !P4 ;  /* 0x000000ff32328208 */ /* 0x000fe40006000000 */
[----:B------:R-:W-:Y:S01]  /*c440*/  IADD3 R52, P4, R99, R158, RZ ;  /* 0x0000009e63347210 */ /* 0x000fe20007f9e0ff */
[----:B------:R-:W-:Y:S01]  /*c450*/  FFMA.FTZ R160, R38, R58, R57 ;  /* 0x0000003a26a07223 */ /* 0x000fe20000010039 */
[----:B------:R-:W-:Y:S02]  /*c460*/  @!P0 FSEL R45, R45, RZ, !P2 ;  /* 0x000000ff2d2d8208 */ /* 0x000fe40005000000 */
[----:B------:R-:W-:Y:S02]  /*c470*/  LEA R60, P2, R52, UR10, 0x2 ;  /* 0x0000000a343c7c11 */ /* 0x000fe4000f8410ff */
[----:B------:R-:W-:Y:S01]  /*c480*/  LEA.HI.X.SX32 R57, R99, R147, 0x1, P4 ;  /* 0x0000009363397211 */ /* 0x000fe200020f0eff */
[C---:B------:R-:W-:Y:S01]  /*c490*/  @!P0 VIADD R56, R105.reuse, 0x2 ;  /* 0x0000000269388836 */ /* 0x040fe20000000000 */
[----:B------:R-:W-:-:S02]  /*c4a0*/  @!P0 ISETP.GE.AND P1, PT, R105, UR18, PT ;  /* 0x0000001269008c0c */ /* 0x000fc4000bf26270 */
[----:B------:R-:W-:Y:S01]  /*c4b0*/  LEA.HI.X R61, R52, UR11, R57, 0x2, P2 ;  /* 0x0000000b343d7c11 */ /* 0x000fe200090f1439 */
[----:B------:R-:W-:Y:S01]  /*c4c0*/  FMUL.FTZ R45, R37, R45 ;  /* 0x0000002d252d7220 */ /* 0x000fe20000410000 */
[----:B------:R-:W-:Y:S01]  /*c4d0*/  @!P0 FSEL R44, R44, RZ, !P1 ;  /* 0x000000ff2c2c8208 */ /* 0x000fe20004800000 */
[----:B------:R-:W-:Y:S01]  /*c4e0*/  FFMA.FTZ R155, R39, R63, R62 ;  /* 0x0000003f279b7223 */ /* 0x000fe2000001003e */
[----:B------:R-:W-:Y:S01]  /*c4f0*/  @!P0 ISETP.GE.AND P1, PT, R56, UR18, PT ;  /* 0x0000001238008c0c */ /* 0x000fe2000bf26270 */
[----:B------:R-:W-:Y:S01]  /*c500*/  FMUL.FTZ R49, R37, R49 ;  /* 0x0000003125317220 */ /* 0x000fe20000410000 */
[----:B------:R-:W5:Y:S01]  /*c510*/  LDG.E.128.CONSTANT R60, desc[UR14][R60.64] ;  /* 0x0000000e3c3c7981 */ /* 0x000f62000c1e9d00 */
[----:B------:R-:W-:Y:S01]  /*c520*/  FFMA.FTZ R45, R36, R44, R45 ;  /* 0x0000002c242d7223 */ /* 0x000fe2000001002d */
[----:B------:R-:W-:Y:S01]  /*c530*/  @!P0 VIADD R44, R105, 0x3 ;  /* 0x00000003692c8836 */ /* 0x000fe20000000000 */
[----:B------:R-:W-:Y:S01]  /*c540*/  @!P0 FSEL R46, R46, RZ, !P1 ;  /* 0x000000ff2e2e8208 */ /* 0x000fe20004800000 */
[----:B------:R-:W-:Y:S01]  /*c550*/  FFMA.FTZ R49, R36, R48, R49 ;  /* 0x0000003024317223 */ /* 0x000fe20000010031 */
[----:B------:R-:W-:-:S02]  /*c560*/  IADD3 R48, P2, R100, R158, RZ ;  /* 0x0000009e64307210 */ /* 0x000fc40007f5e0ff */
[----:B------:R-:W-:Y:S01]  /*c570*/  @!P0 ISETP.GE.AND P4, PT, R44, UR18, PT ;  /* 0x000000122c008c0c */ /* 0x000fe2000bf86270 */
[----:B------:R-:W-:Y:S01]  /*c580*/  FFMA.FTZ R46, R38, R46, R45 ;  /* 0x0000002e262e7223 */ /* 0x000fe2000001002d */
[----:B------:R-:W-:Y:S02]  /*c590*/  LEA R44, P1, R48, UR10, 0x2 ;  /* 0x0000000a302c7c11 */ /* 0x000fe4000f8210ff */
[----:B------:R-:W-:Y:S02]  /*c5a0*/  LEA.HI.X.SX32 R45, R100, R147, 0x1, P2 ;  /* 0x00000093642d7211 */ /* 0x000fe400010f0eff */
[----:B------:R-:W-:Y:S02]  /*c5b0*/  @!P0 FSEL R47, R47, RZ, !P4 ;  /* 0x000000ff2f2f8208 */ /* 0x000fe40006000000 */
[----:B------:R-:W-:-:S03]  /*c5c0*/  LEA.HI.X R45, R48, UR11, R45, 0x2, P1 ;  /* 0x0000000b302d7c11 */ /* 0x000fc600088f142d */
[----:B------:R-:W-:-:S03]  /*c5d0*/  FFMA.FTZ R161, R39, R47, R46 ;  /* 0x0000002f27a17223 */ /* 0x000fc6000001002e */
[----:B------:R-:W5:Y:S01]  /*c5e0*/  LDG.E.128.CONSTANT R44, desc[UR14][R44.64] ;  /* 0x0000000e2c2c7981 */ /* 0x000f62000c1e9d00 */
[----:B------:R-:W-:Y:S01]  /*c5f0*/  FFMA.FTZ R162, R38, R50, R49 ;  /* 0x0000003226a27223 */ /* 0x000fe20000010031 */
[----:B------:R-:W-:Y:S02]  /*c600*/  @!P0 FSEL R59, R59, RZ, !P3 ;  /* 0x000000ff3b3b8208 */ /* 0x000fe40005800000 */
[-C--:B------:R-:W-:Y:S02]  /*c610*/  IADD3 R49, P3, R101, R158.reuse, RZ ;  /* 0x0000009e65317210 */ /* 0x080fe40007f7e0ff */
[----:B------:R-:W-:Y:S02]  /*c620*/  @!P0 FSEL R51, R51, RZ, !P5 ;  /* 0x000000ff33338208 */ /* 0x000fe40006800000 */
[----:B------:R-:W-:Y:S02]  /*c630*/  IADD3 R50, P5, R102, R158, RZ ;  /* 0x0000009e66327210 */ /* 0x000fe40007fbe0ff */
[----:B------:R-:W-:-:S02]  /*c640*/  LEA R48, P4, R49, UR10, 0x2 ;  /* 0x0000000a31307c11 */ /* 0x000fc4000f8810ff */
[----:B------:R-:W-:Y:S01]  /*c650*/  LEA.HI.X.SX32 R52, R101, R147, 0x1, P3 ;  /* 0x0000009365347211 */ /* 0x000fe200018f0eff */
[----:B------:R-:W-:Y:S01]  /*c660*/  FFMA.FTZ R162, R39, R51, R162 ;  /* 0x0000003327a27223 */ /* 0x000fe200000100a2 */
[----:B------:R-:W-:Y:S02]  /*c670*/  LEA.HI.X.SX32 R51, R102, R147, 0x1, P5 ;  /* 0x0000009366337211 */ /* 0x000fe400028f0eff */
[----:B------:R-:W-:Y:S02]  /*c680*/  LEA.HI.X R49, R49, UR11, R52, 0x2, P4 ;  /* 0x0000000b31317c11 */ /* 0x000fe4000a0f1434 */
[----:B------:R-:W-:Y:S01]  /*c690*/  LEA R52, P3, R50, UR10, 0x2 ;  /* 0x0000000a32347c11 */ /* 0x000fe2000f8610ff */
[----:B------:R-:W-:Y:S01]  /*c6a0*/  FFMA.FTZ R54, R38, R54, R53 ;  /* 0x0000003626367223 */ /* 0x000fe20000010035 */
[----:B------:R-:W-:Y:S02]  /*c6b0*/  @!P0 FSEL R55, R55, RZ, !P6 ;  /* 0x000000ff37378208 */ /* 0x000fe40007000000 */
[----:B------:R-:W-:-:S02]  /*c6c0*/  LEA.HI.X R53, R50, UR11, R51, 0x2, P3 ;  /* 0x0000000b32357c11 */ /* 0x000fc400098f1433 */
[----:B------:R-:W5:Y:S01]  /*c6d0*/  LDG.E.128.CONSTANT R48, desc[UR14][R48.64] ;  /* 0x0000000e30307981 */ /* 0x000f62000c1e9d00 */
[----:B------:R-:W-:Y:S01]  /*c6e0*/  FFMA.FTZ R159, R39, R55, R54 ;  /* 0x00000037279f7223 */ /* 0x000fe20000010036 */
[----:B------:R-:W-:-:S04]  /*c6f0*/  IADD3 R54, P2, R103, R158, RZ ;  /* 0x0000009e67367210 */ /* 0x000fc80007f5e0ff */
[----:B------:R-:W-:Y:S02]  /*c700*/  LEA.HI.X.SX32 R55, R103, R147, 0x1, P2 ;  /* 0x0000009367377211 */ /* 0x000fe400010f0eff */
[----:B------:R-:W-:Y:S01]  /*c710*/  LEA R56, P3, R54, UR10, 0x2 ;  /* 0x0000000a36387c11 */ /* 0x000fe2000f8610ff */
[----:B------:R-:W-:-:S03]  /*c720*/  FMUL.FTZ R85, R37, R85 ;  /* 0x0000005525557220 */ /* 0x000fc60000410000 */
[----:B------:R-:W-:Y:S02]  /*c730*/  LEA.HI.X R57, R54, UR11, R55, 0x2, P3 ;  /* 0x0000000b36397c11 */ /* 0x000fe400098f1437 */
[----:B------:R-:W5:Y:S01]  /*c740*/  LDG.E.128.CONSTANT R52, desc[UR14][R52.64] ;  /* 0x0000000e34347981 */ /* 0x000f62000c1e9d00 */
[----:B------:R-:W-:Y:S01]  /*c750*/  FFMA.FTZ R85, R36, R84, R85 ;  /* 0x0000005424557223 */ /* 0x000fe20000010055 */
[----:B------:R-:W-:Y:S01]  /*c760*/  IADD3 R158, P1, R104, R158, RZ ;  /* 0x0000009e689e7210 */ /* 0x000fe20007f3e0ff */
[C---:B------:R-:W-:Y:S02]  /*c770*/  FFMA.FTZ R160, R39.reuse, R59, R160 ;  /* 0x0000003b27a07223 */ /* 0x040fe400000100a0 */
[----:B------:R-:W-:Y:S01]  /*c780*/  FFMA.FTZ R86, R38, R86, R85 ;  /* 0x0000005626567223 */ /* 0x000fe20000010055 */
[----:B------:R-:W-:Y:S01]  /*c790*/  LEA.HI.X.SX32 R147, R104, R147, 0x1, P1 ;  /* 0x0000009368937211 */ /* 0x000fe200008f0eff */
[----:B------:R-:W5:Y:S01]  /*c7a0*/  LDG.E.128.CONSTANT R56, desc[UR14][R56.64] ;  /* 0x0000000e38387981 */ /* 0x000f62000c1e9d00 */
[C---:B------:R-:W-:Y:S01]  /*c7b0*/  LEA R84, P1, R158.reuse, UR10, 0x2 ;  /* 0x0000000a9e547c11 */ /* 0x040fe2000f8210ff */
[C---:B------:R-:W-:Y:S01]  /*c7c0*/  FFMA.FTZ R88, R39.reuse, R91, R88 ;  /* 0x0000005b27587223 */ /* 0x040fe20000010058 */
[----:B------:R-:W-:Y:S01]  /*c7d0*/  FFMA.FTZ R91, R39, R87, R86 ;  /* 0x00000057275b7223 */ /* 0x000fe20000010056 */
[----:B------:R-:W-:Y:S01]  /*c7e0*/  @!P0 VIADD R86, R105, 0x1 ;  /* 0x0000000169568836 */ /* 0x000fe20000000000 */
[----:B------:R-:W-:-:S04]  /*c7f0*/  LEA.HI.X R85, R158, UR11, R147, 0x2, P1 ;  /* 0x0000000b9e557c11 */ /* 0x000fc800088f1493 */
[----:B------:R-:W-:Y:S02]  /*c800*/  @!P0 ISETP.GE.AND P2, PT, R86, UR18, PT ;  /* 0x0000001256008c0c */ /* 0x000fe4000bf46270 */
[----:B------:R-:W5:Y:S01]  /*c810*/  LDG.E.128.CONSTANT R84, desc[UR14][R84.64] ;  /* 0x0000000e54547981 */ /* 0x000f62000c1e9d00 */
[----:B------:R-:W-:Y:S02]  /*c820*/  @!P0 ISETP.GE.AND P1, PT, R105, UR18, PT ;  /* 0x0000001269008c0c */ /* 0x000fe4000bf26270 */
[----:B--2---:R-:W-:Y:S02]  /*c830*/  @!P0 FSEL R41, R41, RZ, !P2 ;  /* 0x000000ff29298208 */ /* 0x004fe40005000000 */
[----:B------:R-:W-:-:S03]  /*c840*/  @!P0 FSEL R40, R40, RZ, !P1 ;  /* 0x000000ff28288208 */ /* 0x000fc60004800000 */
[----:B------:R-:W-:-:S04]  /*c850*/  FMUL.FTZ R41, R37, R41 ;  /* 0x0000002925297220 */ /* 0x000fc80000410000 */
[----:B------:R-:W-:Y:S01]  /*c860*/  FFMA.FTZ R41, R36, R40, R41 ;  /* 0x0000002824297223 */ /* 0x000fe20000010029 */
[----:B------:R-:W-:-:S05]  /*c870*/  @!P0 VIADD R40, R105, 0x2 ;  /* 0x0000000269288836 */ /* 0x000fca0000000000 */
[----:B------:R-:W-:Y:S01]  /*c880*/  @!P0 ISETP.GE.AND P4, PT, R40, UR18, PT ;  /* 0x0000001228008c0c */ /* 0x000fe2000bf86270 */
        /* <DEDUP_REMOVED lines=16> */
[----:B---3--:R-:W-:Y:S02]  /*c990*/  @!P0 FSEL R92, R92, RZ, !P5 ;  /* 0x000000ff5c5c8208 */ /* 0x008fe40006800000 */
        /* <DEDUP_REMOVED lines=10> */
[----:B----4-:R-:W-:Y:S02]  /*ca40*/  @!P0 FSEL R24, R24, RZ, !P2 ;  /* 0x000000ff18188208 */ /* 0x010fe40005000000 */
        /* <DEDUP_REMOVED lines=10> */
[----:B-----5:R-:W-:Y:S02]  /*caf0*/  @!P0 FSEL R28, R28, RZ, !P5 ;  /* 0x000000ff1c1c8208 */ /* 0x020fe40006800000 */
        /* <DEDUP_REMOVED lines=121> */
[----:B------:R-:W-:-:S02]  /*d290*/  @!P0 ISETP.GE.AND P4, PT, R105, UR18, PT ;  /* 0x0000001269008c0c */ /* 0x000fc4000bf86270 */
        /* <DEDUP_REMOVED lines=102> */
.L_x_26330:
[----:B------:R-:W-:Y:S05]  /*d900*/  BSYNC B1 ;  /* 0x0000000000017941 */ /* 0x000fea0003800000 */
.L_x_26329:
[----:B------:R-:W-:-:S05]  /*d910*/  VIADD R6, R6, 0x4 ;  /* 0x0000000406067836 */ /* 0x000fca0000000000 */
[----:B------:R-:W-:-:S13]  /*d920*/  ISETP.GE.AND P0, PT, R6, UR6, PT ;  /* 0x0000000606007c0c */ /* 0x000fda000bf06270 */
[----:B------:R-:W-:Y:S05]  /*d930*/  @!P0 BRA `(.L_x_26331) ;  /* 0xffffffd0008c8947 */ /* 0x000fea000383ffff */
.L_x_26328:
[----:B------:R-:W-:Y:S05]  /*d940*/  BSYNC B0 ;  /* 0x0000000000007941 */ /* 0x000fea0003800000 */
.L_x_26327:
[----:B------:R-:W0:Y:S01]  /*d950*/  SHFL.BFLY PT, R5, R116, 0x2, 0x1f ;  /* 0x0c401f0074057f89 */ /* 0x000e2200000e0000 */
[----:B------:R-:W-:Y:S01]  /*d960*/  LOP3.LUT P0, RZ, R3, 0x3, RZ, 0xc0, !PT ;  /* 0x0000000303ff7812 */ /* 0x000fe2000780c0ff */
[----:B------:R-:W-:Y:S01]  /*d970*/  BSSY B0, `(.L_x_26332) ;  /* 0x00000af000007945 */ /* 0x000fe20003800000 */
[----:B------:R-:W-:Y:S01]  /*d980*/  IMAD.SHL.U32 R8, R8, 0x100, RZ ;  /* 0x0000010008087824 */ /* 0x000fe200078e00ff */
[----:B------:R-:W1:Y:S04]  /*d990*/  SHFL.BFLY PT, R10, R119, 0x2, 0x1f ;  /* 0x0c401f00770a7f89 */ /* 0x000e6800000e0000 */
[----:B------:R-:W5:Y:S04]  /*d9a0*/  SHFL.BFLY PT, R2, R115, 0x2, 0x1f ;  /* 0x0c401f0073027f89 */ /* 0x000f6800000e0000 */
[----:B------:R-:W2:Y:S04]  /*d9b0*/  SHFL.BFLY PT, R12, R121, 0x2, 0x1f ;  /* 0x0c401f00790c7f89 */ /* 0x000ea800000e0000 */
[----:B------:R-:W3:Y:S04]  /*d9c0*/  SHFL.BFLY PT, R6, R117, 0x2, 0x1f ;  /* 0x0c401f0075067f89 */ /* 0x000ee800000e0000 */
[----:B------:R-:W4:Y:S04]  /*d9d0*/  SHFL.BFLY PT, R7, R118, 0x2, 0x1f ;  /* 0x0c401f0076077f89 */ /* 0x000f2800000e0000 */
        /* <DEDUP_REMOVED lines=11> */
[----:B----4-:R-:W-:-:S03]  /*da90*/  FADD.FTZ R118, R7, R118 ;  /* 0x0000007607767221 */ /* 0x010fc60000010000 */
[----:B------:R-:W4:Y:S01]  /*daa0*/  SHFL.BFLY PT, R19, R130, 0x2, 0x1f ;  /* 0x0c401f0082137f89 */ /* 0x000f2200000e0000 */
[----:B------:R-:W-:Y:S01]  /*dab0*/  FADD.FTZ R120, R9, R120 ;  /* 0x0000007809787221 */ /* 0x000fe20000010000 */
[----:B------:R-:W4:Y:S01]  /*dac0*/  S2R R23, SR_TID.X ;  /* 0x0000000000177919 */ /* 0x000f220000002100 */
[----:B0-----:R-:W-:Y:S01]  /*dad0*/  FADD.FTZ R122, R11, R122 ;  /* 0x0000007a0b7a7221 */ /* 0x001fe20000010000 */
        /* <DEDUP_REMOVED lines=10> */
[----:B------:R-:W4:Y:S04]  /*db80*/  SHFL.BFLY PT, R7, R4, 0x1, 0x1f ;  /* 0x0c201f0004077f89 */ /* 0x000f2800000e0000 */
[----:B------:R-:W4:Y:S01]  /*db90*/  SHFL.BFLY PT, R22, R131, 0x2, 0x1f ;  /* 0x0c401f0083167f89 */ /* 0x000f2200000e0000 */
[----:B0-----:R-:W-:-:S03]  /*dba0*/  FADD.FTZ R14, R14, R123 ;  /* 0x0000007b0e0e7221 */ /* 0x001fc60000010000 */
[----:B------:R-:W0:Y:S01]  /*dbb0*/  SHFL.BFLY PT, R13, R10, 0x1, 0x1f ;  /* 0x0c201f000a0d7f89 */ /* 0x000e2200000e0000 */
[----:B-1----:R-:W-:Y:S01]  /*dbc0*/  FADD.FTZ R134, R21, R134 ;  /* 0x0000008615867221 */ /* 0x002fe20000010000 */
[----:B------:R-:W-:Y:S02]  /*dbd0*/  LOP3.LUT R21, R23, 0xffffffc0, RZ, 0xc0, !PT ;  /* 0xffffffc017157812 */ /* 0x000fe400078ec0ff */
[----:B------:R-:W1:Y:S01]  /*dbe0*/  SHFL.BFLY PT, R24, R133, 0x2, 0x1f ;  /* 0x0c401f0085187f89 */ /* 0x000e6200000e0000 */
[----:B-----5:R-:W-:Y:S01]  /*dbf0*/  FADD.FTZ R16, R16, R125 ;  /* 0x0000007d10107221 */ /* 0x020fe20000010000 */
[----:B------:R-:W-:Y:S02]  /*dc00*/  ISETP.NE.OR P1, PT, R21, 0x40, P0 ;  /* 0x000000401500780c */ /* 0x000fe40000725670 */
[----:B------:R-:W5:Y:S01]  /*dc10*/  SHFL.BFLY PT, R5, R2, 0x1, 0x1f ;  /* 0x0c201f0002057f89 */ /* 0x000f6200000e0000 */
        /* <DEDUP_REMOVED lines=38> */
[----:B-1----:R-:W-:Y:S01]  /*de80*/  FADD.FTZ R144, R33, R144 ;  /* 0x0000009021907221 */ /* 0x002fe20000010000 */
[----:B-----5:R-:W-:Y:S02]  /*de90*/  FADD.FTZ R146, R35, R146 ;  /* 0x0000009223927221 */ /* 0x020fe40000010000 */
        /* <DEDUP_REMOVED lines=24> */
[----:B------:R-:W-:-:S03]  /*e020*/  FADD.FTZ R19, R130, R29 ;  /* 0x0000001d82137221 */ /* 0x000fc60000010000 */
        /* <DEDUP_REMOVED lines=22> */
[----:B0-----:R-:W-:Y:S01]  /*e190*/  FADD.FTZ R32, R142, R53 ;  /* 0x000000358e207221 */ /* 0x001fe20000010000 */
[----:B------:R-:W-:Y:S01]  /*e1a0*/  FADD.FTZ R34, R144, R57 ;  /* 0x0000003990227221 */ /* 0x000fe20000010000 */
        /* <DEDUP_REMOVED lines=43> */
.L_x_26333:
[----:B------:R-:W-:Y:S05]  /*e460*/  BSYNC B0 ;  /* 0x0000000000007941 */ /* 0x000fea0003800000 */
.L_x_26332:
        /* <DEDUP_REMOVED lines=77> */
.L_x_26335:
[----:B------:R-:W-:Y:S05]  /*e940*/  BSYNC B0 ;  /* 0x0000000000007941 */ /* 0x000fea0003800000 */
.L_x_26334:
        /* <DEDUP_REMOVED lines=45> */
.L_x_26337:
[----:B------:R-:W-:Y:S05]  /*ec20*/  BSYNC B0 ;  /* 0x0000000000007941 */ /* 0x000fea0003800000 */
.L_x_26336:
        /* <DEDUP_REMOVED lines=14> */
[----:B01----:R-:W0:Y:S04]  /*ed10*/  LDS R37, [R66+0x20] ;  /* 0x0000200042257984 */ /* 0x003e280000000800 */
[----:B------:R-:W1:Y:S04]  /*ed20*/  LDS R8, [R66+0x40] ;  /* 0x0000400042087984 */ /* 0x000e680000000800 */
        /* <DEDUP_REMOVED lines=52> */
[----:B0-----:R-:W-:Y:S01]  /*f070*/  FADD.FTZ R28, R28, R59 ;  /* 0x0000003b1c1c7221 */ /* 0x001fe20000010000 */
[----:B-1----:R-:W-:Y:S01]  /*f080*/  FADD.FTZ R29, R29, R58 ;  /* 0x0000003a1d1d7221 */ /* 0x002fe20000010000 */
[----:B---3--:R-:W-:Y:S01]  /*f090*/  FADD.FTZ R30, R30, R61 ;  /* 0x0000003d1e1e7221 */ /* 0x008fe20000010000 */
[----:B----4-:R-:W-:Y:S01]  /*f0a0*/  FADD.FTZ R31, R31, R60 ;  /* 0x0000003c1f1f7221 */ /* 0x010fe20000010000 */
[----:B-----5:R-:W-:Y:S01]  /*f0b0*/  FADD.FTZ R32, R32, R63 ;  /* 0x0000003f20207221 */ /* 0x020fe20000010000 */
[----:B------:R-:W-:Y:S01]  /*f0c0*/  FADD.FTZ R33, R33, R62 ;  /* 0x0000003e21217221 */ /* 0x000fe20000010000 */
[----:B------:R-:W-:Y:S01]  /*f0d0*/  FADD.FTZ R34, R34, R65 ;  /* 0x0000004122227221 */ /* 0x000fe20000010000 */
[----:B------:R-:W-:Y:S01]  /*f0e0*/  FADD.FTZ R35, R35, R64 ;  /* 0x0000004023237221 */ /* 0x000fe20000010000 */
[----:B------:R-:W-:-:S07]  /*f0f0*/  FADD.FTZ R36, R36, R67 ;  /* 0x0000004324247221 */ /* 0x000fce0000010000 */
.L_x_26339:
[----:B------:R-:W-:Y:S05]  /*f100*/  BSYNC B0 ;  /* 0x0000000000007941 */ /* 0x000fea0003800000 */
.L_x_26338:
[----:B------:R-:W-:Y:S06]  /*f110*/  BAR.SYNC.DEFER_BLOCKING 0x0 ;  /* 0x0000000000007b1d */ /* 0x000fec0000010000 */
[----:B------:R-:W-:Y:S05]  /*f120*/  @P2 EXIT ;  /* 0x000000000000294d */ /* 0x000fea0003800000 */
[----:B------:R-:W-:Y:S05]  /*f130*/  @P0 EXIT ;  /* 0x000000000000094d */ /* 0x000fea0003800000 */
[----:B------:R-:W2:Y:S01]  /*f140*/  S2R R23, SR_CTAID.Z ;  /* 0x0000000000177919 */ /* 0x000ea20000002700 */
[----:B------:R-:W3:Y:S01]  /*f150*/  S2UR UR4, SR_CTAID.X ;  /* 0x00000000000479c3 */ /* 0x000ee20000002500 */
[----:B------:R-:W-:Y:S01]  /*f160*/  ULDC UR5, c[0x0][0xc] ;  /* 0x0000030000057ab9 */ /* 0x000fe20000000800 */
[----:B------:R-:W-:Y:S01]  /*f170*/  SHF.R.S32.HI R38, RZ, 0x1f, R3 ;  /* 0x0000001fff267819 */ /* 0x000fe20000011403 */
[----:B------:R-:W-:Y:S01]  /*f180*/  IMAD R0, R0, UR5, RZ ;  /* 0x0000000500007c24 */ /* 0x000fe2000f8e02ff */
[----:B------:R-:W-:Y:S01]  /*f190*/  ULDC UR5, c[0x0][0x14] ;  /* 0x0000050000057ab9 */ /* 0x000fe20000000800 */
[----:B------:R-:W-:Y:S01]  /*f1a0*/  ULDC.64 UR6, c[0x0][0x210] ;  /* 0x0000840000067ab9 */ /* 0x000fe20000000a00 */
[----:B------:R-:W-:Y:S01]  /*f1b0*/  LEA.HI R3, R38, R3, RZ, 0x2 ;  /* 0x0000000326037211 */ /* 0x000fe200078f10ff */
[----:B------:R-:W-:-:S03]  /*f1c0*/  IMAD R8, R0, UR5, RZ ;  /* 0x0000000500087c24 */ /* 0x000fc6000f8e02ff */
[----:B------:R-:W-:-:S05]  /*f1d0*/  SHF.R.S32.HI R3, RZ, 0x2, R3 ;  /* 0x00000002ff037819 */ /* 0x000fca0000011403 */
[C---:B01----:R-:W-:Y:S02]  /*f1e0*/  VIADD R37, R3.reuse, 0x20 ;  /* 0x0000002003257836 */ /* 0x043fe40000000000 */
[C---:B------:R-:W-:Y:S02]  /*f1f0*/  VIADD R38, R3.reuse, 0x28 ;  /* 0x0000002803267836 */ /* 0x040fe40000000000 */
[C---:B------:R-:W-:Y:S02]  /*f200*/  VIADD R39, R3.reuse, 0x30 ;  /* 0x0000003003277836 */ /* 0x040fe40000000000 */
[C---:B------:R-:W-:Y:S02]  /*f210*/  VIADD R40, R3.reuse, 0x38 ;  /* 0x0000003803287836 */ /* 0x040fe40000000000 */
[C---:B------:R-:W-:Y:S01]  /*f220*/  VIADD R41, R3.reuse, 0x40 ;  /* 0x0000004003297836 */ /* 0x040fe20000000000 */
[----:B---3--:R-:W-:Y:S01]  /*f230*/  UIMAD UR4, UR4, UR5, URZ ;  /* 0x00000005040472a4 */ /* 0x008fe2000f8e023f */
[----:B------:R-:W-:-:S02]  /*f240*/  VIADD R42, R3, 0x48 ;  /* 0x00000048032a7836 */ /* 0x000fc40000000000 */
[C---:B------:R-:W-:Y:S01]  /*f250*/  VIADD R43, R3.reuse, 0x50 ;  /* 0x00000050032b7836 */ /* 0x040fe20000000000 */
[----:B------:R-:W-:Y:S01]  /*f260*/  USHF.L.U32 UR4, UR4, 0x8, URZ ;  /* 0x0000000804047899 */ /* 0x000fe2000800063f */
[----:B------:R-:W-:Y:S02]  /*f270*/  VIADD R44, R3, 0x58 ;  /* 0x00000058032c7836 */ /* 0x000fe40000000000 */
[----:B--2---:R-:W-:Y:S01]  /*f280*/  IMAD.SHL.U32 R0, R23, 0x100, RZ ;  /* 0x0000010017007824 */ /* 0x004fe200078e00ff */
[----:B------:R-:W-:Y:S01]  /*f290*/  USHF.R.S32.HI UR5, URZ, 0x1f, UR4 ;  /* 0x0000001f3f057899 */ /* 0x000fe20008011404 */
[----:B------:R-:W-:Y:S02]  /*f2a0*/  IMAD.SHL.U32 R23, R8, 0x100, RZ ;  /* 0x0000010008177824 */ /* 0x000fe400078e00ff */
[C---:B------:R-:W-:Y:S01]  /*f2b0*/  VIADD R45, R3.reuse, 0x60 ;  /* 0x00000060032d7836 */ /* 0x040fe20000000000 */
[--C-:B------:R-:W-:Y:S01]  /*f2c0*/  SHF.R.S32.HI R8, RZ, 0x1f, R0.reuse ;  /* 0x0000001fff087819 */ /* 0x100fe20000011400 */
[----:B------:R-:W-:Y:S01]  /*f2d0*/  VIADD R46, R3, 0x68 ;  /* 0x00000068032e7836 */ /* 0x000fe20000000000 */
[----:B------:R-:W-:Y:S01]  /*f2e0*/  IADD3 R91, P0, P1, R23, UR4, R0 ;  /* 0x00000004175b7c10 */ /* 0x000fe2000f91e000 */
[C---:B------:R-:W-:Y:S01]  /*f2f0*/  VIADD R0, R3.reuse, 0x8 ;  /* 0x0000000803007836 */ /* 0x040fe20000000000 */
[----:B------:R-:W-:Y:S01]  /*f300*/  SHF.R.S32.HI R23, RZ, 0x1f, R23 ;  /* 0x0000001fff177819 */ /* 0x000fe20000011417 */
[C---:B------:R-:W-:Y:S01]  /*f310*/  VIADD R47, R3.reuse, 0x70 ;  /* 0x00000070032f7836 */ /* 0x040fe20000000000 */
[CC--:B------:R-:W-:Y:S01]  /*f320*/  IADD3 R121, P4, R3.reuse, R91.reuse, RZ ;  /* 0x0000005b03797210 */ /* 0x0c0fe20007f9e0ff */
[----:B------:R-:W-:Y:S01]  /*f330*/  VIADD R48, R3, 0x78 ;  /* 0x0000007803307836 */ /* 0x000fe20000000000 */
[----:B------:R-:W-:Y:S01]  /*f340*/  IADD3.X R102, R23, UR5, R8, P0, P1 ;  /* 0x0000000517667c10 */ /* 0x000fe200087e2408 */
[C---:B------:R-:W-:Y:S01]  /*f350*/  VIADD R8, R3.reuse, 0x10 ;  /* 0x0000001003087836 */ /* 0x040fe20000000000 */
[-C--:B------:R-:W-:Y:S01]  /*f360*/  IADD3 R119, P3, R0, R91.reuse, RZ ;  /* 0x0000005b00777210 */ /* 0x080fe20007f7e0ff */
[C---:B------:R-:W-:Y:S01]  /*f370*/  VIADD R23, R3.reuse, 0x18 ;  /* 0x0000001803177836 */ /* 0x040fe20000000000 */
[CC--:B------:R-:W-:Y:S01]  /*f380*/  LEA.HI.X.SX32 R124, R3.reuse, R102.reuse, 0x1, P4 ;  /* 0x00000066037c7211 */ /* 0x0c0fe200020f0eff */
[C---:B------:R-:W-:Y:S01]  /*f390*/  VIADD R49, R3.reuse, 0x80 ;  /* 0x0000008003317836 */ /* 0x040fe20000000000 */
[-C--:B------:R-:W-:Y:S01]  /*f3a0*/  IADD3 R117, P2, R8, R91.reuse, RZ ;  /* 0x0000005b08757210 */ /* 0x080fe20007f5e0ff */
[----:B------:R-:W-:Y:S01]  /*f3b0*/  VIADD R50, R3, 0x88 ;  /* 0x0000008803327836 */ /* 0x000fe20000000000 */
[-C--:B------:R-:W-:Y:S01]  /*f3c0*/  IADD3 R115, P1, R23, R91.reuse, RZ ;  /* 0x0000005b17737210 */ /* 0x080fe20007f3e0ff */
[C---:B------:R-:W-:Y:S01]  /*f3d0*/  VIADD R51, R3.reuse, 0x90 ;  /* 0x0000009003337836 */ /* 0x040fe20000000000 */
[-C--:B------:R-:W-:Y:S01]  /*f3e0*/  LEA.HI.X.SX32 R122, R0, R102.reuse, 0x1, P3 ;  /* 0x00000066007a7211 */ /* 0x080fe200018f0eff */
[C---:B------:R-:W-:Y:S01]  /*f3f0*/  VIADD R52, R3.reuse, 0x98 ;  /* 0x0000009803347836 */ /* 0x040fe20000000000 */
[-C--:B------:R-:W-:Y:S01]  /*f400*/  LEA.HI.X.SX32 R120, R8, R102.reuse, 0x1, P2 ;  /* 0x0000006608787211 */ /* 0x080fe200010f0eff */
[----:B------:R-:W-:Y:S01]  /*f410*/  VIADD R53, R3, 0xa0 ;  /* 0x000000a003357836 */ /* 0x000fe20000000000 */
[-C--:B------:R-:W-:Y:S01]  /*f420*/  IADD3 R113, P0, R37, R91.reuse, RZ ;  /* 0x0000005b25717210 */ /* 0x080fe20007f1e0ff */
[C---:B------:R-:W-:Y:S01]  /*f430*/  VIADD R54, R3.reuse, 0xa8 ;  /* 0x000000a803367836 */ /* 0x040fe20000000000 */
[-C--:B------:R-:W-:Y:S01]  /*f440*/  IADD3 R111, P6, R38, R91.reuse, RZ ;  /* 0x0000005b266f7210 */ /* 0x080fe20007fde0ff */
        /* <DEDUP_REMOVED lines=9> */
[-C--:B------:R-:W-:Y:S01]  /*f4e0*/  LEA.HI.X.SX32 R118, R23, R102.reuse, 0x1, P1 ;  /* 0x0000006617767211 */ /* 0x080fe200008f0eff */
        /* <DEDUP_REMOVED lines=9> */
[----:B------:R-:W-:-:S02]  /*f580*/  LEA.HI.X.SX32 R110, R40, R102, 0x1, P4 ;  /* 0x00000066286e7211 */ /* 0x000fc400020f0eff */
[-C--:B------:R-:W-:Y:S02]  /*f590*/  LEA.HI.X.SX32 R108, R41, R102.reuse, 0x1, P3 ;  /* 0x00000066296c7211 */ /* 0x080fe400018f0eff */
[----:B------:R-:W-:Y:S02]  /*f5a0*/  LEA.HI.X.SX32 R106, R42, R102, 0x1, P2 ;  /* 0x000000662a6a7211 */ /* 0x000fe400010f0eff */
[-C--:B------:R-:W-:Y:S02]  /*f5b0*/  IADD3 R66, P0, R44, R91.reuse, RZ ;  /* 0x0000005b2c427210 */ /* 0x080fe40007f1e0ff */
[-C--:B------:R-:W-:Y:S02]  /*f5c0*/  IADD3 R76, P6, R45, R91.reuse, RZ ;  /* 0x0000005b2d4c7210 */ /* 0x080fe40007fde0ff */
[-C--:B------:R-:W-:Y:S02]  /*f5d0*/  IADD3 R65, P5, R46, R91.reuse, RZ ;  /* 0x0000005b2e417210 */ /* 0x080fe40007fbe0ff */
[----:B------:R-:W-:-:S02]  /*f5e0*/  IADD3 R67, P4, R47, R91, RZ ;  /* 0x0000005b2f437210 */ /* 0x000fc40007f9e0ff */
[-C--:B------:R-:W-:Y:S02]  /*f5f0*/  IADD3 R69, P3, R48, R91.reuse, RZ ;  /* 0x0000005b30457210 */ /* 0x080fe40007f7e0ff */
[-C--:B------:R-:W-:Y:S02]  /*f600*/  IADD3 R71, P2, R49, R91.reuse, RZ ;  /* 0x0000005b31477210 */ /* 0x080fe40007f5e0ff */
[-C--:B------:R-:W-:Y:S02]  /*f610*/  LEA.HI.X.SX32 R101, R43, R102.reuse, 0x1, P1 ;  /* 0x000000662b657211 */ /* 0x080fe400008f0eff */
[----:B------:R-:W-:Y:S02]  /*f620*/  IADD3 R73, P1, R50, R91, RZ ;  /* 0x0000005b32497210 */ /* 0x000fe40007f3e0ff */
[-C--:B------:R-:W-:Y:S02]  /*f630*/  LEA.HI.X.SX32 R93, R44, R102.reuse, 0x1, P0 ;  /* 0x000000662c5d7211 */ /* 0x080fe400000f0eff */
[----:B------:R-:W-:-:S02]  /*f640*/  LEA.HI.X.SX32 R89, R45, R102, 0x1, P6 ;  /* 0x000000662d597211 */ /* 0x000fc400030f0eff */
[-C--:B------:R-:W-:Y:S02]  /*f650*/  LEA.HI.X.SX32 R74, R46, R102.reuse, 0x1, P5 ;  /* 0x000000662e4a7211 */ /* 0x080fe400028f0eff */
[-C--:B------:R-:W-:Y:S02]  /*f660*/  LEA.HI.X.SX32 R72, R47, R102.reuse, 0x1, P4 ;  /* 0x000000662f487211 */ /* 0x080fe400020f0eff */
[-C--:B------:R-:W-:Y:S02]  /*f670*/  LEA.HI.X.SX32 R70, R48, R102.reuse, 0x1, P3 ;  /* 0x0000006630467211 */ /* 0x080fe400018f0eff */
[----:B------:R-:W-:Y:S02]  /*f680*/  LEA.HI.X.SX32 R84, R49, R102, 0x1, P2 ;  /* 0x0000006631547211 */ /* 0x000fe400010f0eff */
[-C--:B------:R-:W-:Y:S02]  /*f690*/  IADD3 R75, P0, R51, R91.reuse, RZ ;  /* 0x0000005b334b7210 */ /* 0x080fe40007f1e0ff */
[----:B------:R-:W-:-:S02]  /*f6a0*/  IADD3 R77, P6, R52, R91, RZ ;  /* 0x0000005b344d7210 */ /* 0x000fc40007fde0ff */
[-C--:B------:R-:W-:Y:S02]  /*f6b0*/  IADD3 R79, P5, R53, R91.reuse, RZ ;  /* 0x0000005b354f7210 */ /* 0x080fe40007fbe0ff */
[-C--:B------:R-:W-:Y:S02]  /*f6c0*/  IADD3 R81, P4, R54, R91.reuse, RZ ;  /* 0x0000005b36517210 */ /* 0x080fe40007f9e0ff */
[-C--:B------:R-:W-:Y:S02]  /*f6d0*/  IADD3 R83, P3, R55, R91.reuse, RZ ;  /* 0x0000005b37537210 */ /* 0x080fe40007f7e0ff */
[-C--:B------:R-:W-:Y:S02]  /*f6e0*/  IADD3 R85, P2, R56, R91.reuse, RZ ;  /* 0x0000005b38557210 */ /* 0x080fe40007f5e0ff */
[----:B------:R-:W-:Y:S02]  /*f6f0*/  LEA.HI.X.SX32 R82, R50, R102, 0x1, P1 ;  /* 0x0000006632527211 */ /* 0x000fe400008f0eff */
[----:B------:R-:W-:-:S02]  /*f700*/  IADD3 R37, P1, R57, R91, RZ ;  /* 0x0000005b39257210 */ /* 0x000fc40007f3e0ff */
[-C--:B------:R-:W-:Y:S02]  /*f710*/  LEA.HI.X.SX32 R80, R51, R102.reuse, 0x1, P0 ;  /* 0x0000006633507211 */ /* 0x080fe400000f0eff */
[-C--:B------:R-:W-:Y:S02]  /*f720*/  LEA.HI.X.SX32 R78, R52, R102.reuse, 0x1, P6 ;  /* 0x00000066344e7211 */ /* 0x080fe400030f0eff */
[-C--:B------:R-:W-:Y:S02]  /*f730*/  LEA.HI.X.SX32 R94, R53, R102.reuse, 0x1, P5 ;  /* 0x00000066355e7211 */ /* 0x080fe400028f0eff */
[-C--:B------:R-:W-:Y:S02]  /*f740*/  LEA.HI.X.SX32 R92, R54, R102.reuse, 0x1, P4 ;  /* 0x00000066365c7211 */ /* 0x080fe400020f0eff */
[-C--:B------:R-:W-:Y:S02]  /*f750*/  LEA.HI.X.SX32 R90, R55, R102.reuse, 0x1, P3 ;  /* 0x00000066375a7211 */ /* 0x080fe400018f0eff */
[----:B------:R-:W-:-:S02]  /*f760*/  LEA.HI.X.SX32 R88, R56, R102, 0x1, P2 ;  /* 0x0000006638587211 */ /* 0x000fc400010f0eff */
[-C--:B------:R-:W-:Y:S02]  /*f770*/  IADD3 R86, P0, R58, R91.reuse, RZ ;  /* 0x0000005b3a567210 */ /* 0x080fe40007f1e0ff */
[-C--:B------:R-:W-:Y:S02]  /*f780*/  IADD3 R87, P6, R59, R91.reuse, RZ ;  /* 0x0000005b3b577210 */ /* 0x080fe40007fde0ff */
[-C--:B------:R-:W-:Y:S02]  /*f790*/  IADD3 R95, P5, R60, R91.reuse, RZ ;  /* 0x0000005b3c5f7210 */ /* 0x080fe40007fbe0ff */
[-C--:B------:R-:W-:Y:S02]  /*f7a0*/  IADD3 R0, P4, R61, R91.reuse, RZ ;  /* 0x0000005b3d007210 */ /* 0x080fe40007f9e0ff */
[-C--:B------:R-:W-:Y:S02]  /*f7b0*/  IADD3 R3, P3, R62, R91.reuse, RZ ;  /* 0x0000005b3e037210 */ /* 0x080fe40007f7e0ff */
[----:B------:R-:W-:-:S02]  /*f7c0*/  IADD3 R8, P2, R63, R91, RZ ;  /* 0x0000005b3f087210 */ /* 0x000fc40007f5e0ff */
[-C--:B------:R-:W-:Y:S02]  /*f7d0*/  LEA.HI.X.SX32 R100, R57, R102.reuse, 0x1, P1 ;  /* 0x0000006639647211 */ /* 0x080fe400008f0eff */
        /* <DEDUP_REMOVED lines=10> */
[----:B------:R-:W-:-:S02]  /*f880*/  LEA R42, P2, R117, UR6, 0x2 ;  /* 0x00000006752a7c11 */ /* 0x000fc4000f8410ff */
[----:B------:R-:W-:Y:S02]  /*f890*/  LEA R44, P3, R115, UR6, 0x2 ;  /* 0x00000006732c7c11 */ /* 0x000fe4000f8610ff */
[----:B------:R-:W-:Y:S02]  /*f8a0*/  LEA.HI.X R39, R121, UR7, R124, 0x2, P0 ;  /* 0x0000000779277c11 */ /* 0x000fe400080f147c */
[----:B------:R-:W-:Y:S02]  /*f8b0*/  LEA.HI.X R41, R119, UR7, R122, 0x2, P1 ;  /* 0x0000000777297c11 */ /* 0x000fe400088f147a */
[----:B------:R-:W-:Y:S01]  /*f8c0*/  LEA.HI.X R43, R117, UR7, R120, 0x2, P2 ;  /* 0x00000007752b7c11 */ /* 0x000fe200090f1478 */
[----:B------:R-:W-:Y:S01]  /*f8d0*/  STG.E desc[UR14][R38.64], R2 ;  /* 0x0000000226007986 */ /* 0x000fe2000c10190e */
[----:B------:R-:W-:Y:S02]  /*f8e0*/  LEA.HI.X R45, R115, UR7, R118, 0x2, P3 ;  /* 0x00000007732d7c11 */ /* 0x000fe400098f1476 */
[----:B------:R-:W-:Y:S01]  /*f8f0*/  LEA R46, P0, R113, UR6, 0x2 ;  /* 0x00000006712e7c11 */ /* 0x000fe2000f8010ff */
[----:B------:R-:W-:Y:S01]  /*f900*/  STG.E desc[UR14][R40.64], R4 ;  /* 0x0000000428007986 */ /* 0x000fe2000c10190e */
[----:B------:R-:W-:-:S02]  /*f910*/  LEA R48, P1, R111, UR6, 0x2 ;  /* 0x000000066f307c11 */ /* 0x000fc4000f8210ff */
[----:B------:R-:W-:Y:S01]  /*f920*/  LEA R50, P2, R109, UR6, 0x2 ;  /* 0x000000066d327c11 */ /* 0x000fe2000f8410ff */
[----:B------:R-:W-:Y:S01]  /*f930*/  STG.E desc[UR14][R42.64], R5 ;  /* 0x000000052a007986 */ /* 0x000fe2000c10190e */
[----:B------:R-:W-:Y:S02]  /*f940*/  LEA R52, P3, R107, UR6, 0x2 ;  /* 0x000000066b347c11 */ /* 0x000fe4000f8610ff */
[----:B------:R-:W-:Y:S01]  /*f950*/  LEA.HI.X R47, R113, UR7, R116, 0x2, P0 ;  /* 0x00000007712f7c11 */ /* 0x000fe200080f1474 */
        /* <DEDUP_REMOVED lines=10> */
[----:B------:R-:W-:Y:S02]  /*fa00*/  LEA R60, P3, R66, UR6, 0x2 ;  /* 0x00000006423c7c11 */ /* 0x000fe4000f8610ff */
[----:B------:R-:W-:Y:S01]  /*fa10*/  LEA.HI.X R55, R105, UR7, R108, 0x2, P0 ;  /* 0x0000000769377c11 */ /* 0x000fe200080f146c */
[----:B------:R-:W-:Y:S01]  /*fa20*/  STG.E desc[UR14][R52.64], R11 ;  /* 0x0000000b34007986 */ /* 0x000fe2000c10190e */
[----:B------:R-:W-:-:S02]  /*fa30*/  LEA.HI.X R57, R103, UR7, R106, 0x2, P1 ;  /* 0x0000000767397c11 */ /* 0x000fc400088f146a */
[----:B------:R-:W-:Y:S01]  /*fa40*/  LEA.HI.X R59, R68, UR7, R101, 0x2, P2 ;  /* 0x00000007443b7c11 */ /* 0x000fe200090f1465 */
[----:B------:R-:W-:Y:S01]  /*fa50*/  STG.E desc[UR14][R54.64], R12 ;  /* 0x0000000c36007986 */ /* 0x000fe2000c10190e */
[----:B------:R-:W-:Y:S02]  /*fa60*/  LEA.HI.X R61, R66, UR7, R93, 0x2, P3 ;  /* 0x00000007423d7c11 */ /* 0x000fe400098f145d */
[----:B------:R-:W-:Y:S01]  /*fa70*/  LEA R62, P0, R76, UR6, 0x2 ;  /* 0x000000064c3e7c11 */ /* 0x000fe2000f8010ff */
[----:B------:R-:W-:Y:S01]  /*fa80*/  STG.E desc[UR14][R56.64], R13 ;  /* 0x0000000d38007986 */ /* 0x000fe2000c10190e */
[----:B------:R-:W-:Y:S02]  /*fa90*/  LEA R64, P1, R65, UR6, 0x2 ;  /* 0x0000000641407c11 */ /* 0x000fe4000f8210ff */
[----:B------:R-:W-:Y:S01]  /*faa0*/  LEA R66, P2, R67, UR6, 0x2 ;  /* 0x0000000643427c11 */ /* 0x000fe2000f8410ff */
[----:B------:R-:W-:Y:S01]  /*fab0*/  STG.E desc[UR14][R58.64], R14 ;  /* 0x0000000e3a007986 */ /* 0x000fe2000c10190e */
[----:B------:R-:W-:-:S02]  /*fac0*/  LEA R68, P3, R69, UR6, 0x2 ;  /* 0x0000000645447c11 */ /* 0x000fc4000f8610ff */
[----:B------:R-:W-:Y:S01]  /*fad0*/  LEA.HI.X R63, R76, UR7, R89, 0x2, P0 ;  /* 0x000000074c3f7c11 */ /* 0x000fe200080f1459 */
[----:B------:R-:W-:Y:S01]  /*fae0*/  STG.E desc[UR14][R60.64], R15 ;  /* 0x0000000f3c007986 */ /* 0x000fe2000c10190e */
        /* <DEDUP_REMOVED lines=39> */
[----:B------:R-:W-:Y:S02]  /*fd60*/  LEA R86, P0, R0, UR6, 0x2 ;  /* 0x0000000600567c11 */ /* 0x000fe4000f8010ff */
[----:B------:R-:W-:Y:S01]  /*fd70*/  LEA.HI.X R93, R87, UR7, R98, 0x2, P2 ;  /* 0x00000007575d7c11 */ /* 0x000fe200090f1462 */
        /* <DEDUP_REMOVED lines=15> */
.L_x_26298:
        /* <DEDUP_REMOVED lines=8> */
.L_x_26341:
[----:B------:R-:W-:Y:S05]  /*fef0*/  BSYNC B2 ;  /* 0x0000000000027941 */ /* 0x000fea0003800000 */
.L_x_26340:
[----:B------:R-:W-:Y:S05]  /*ff00*/  BRA `(.L_x_26342) ;  /* 0xffffff5c00687947 */ /* 0x000fea000383ffff */
.L_x_26303:
        /* <DEDUP_REMOVED lines=8> */
.L_x_26344:
[----:B------:R-:W-:Y:S05]  /*ff90*/  BSYNC B2 ;  /* 0x0000000000027941 */ /* 0x000fea0003800000 */
.L_x_26343:
[----:B------:R-:W-:Y:S05]  /*ffa0*/  BRA `(.L_x_26345) ;  /* 0xffffff8800187947 */ /* 0x000fea000383ffff */
.L_x_26306:
[----:B------:R-:W-:Y:S01]  /*ffb0*/  BSSY B0, `(.L_x_26346) ;  /* 0x0000008000007945 */ /* 0x000fe20003800000 */
[----:B0--3--:R-:W-:Y:S02]  /*ffc0*/  IMAD.MOV.U32 R43, RZ, RZ, R155 ;  /* 0x000000ffff2b7224 */ /* 0x009fe400078e009b */
[----:B------:R-:W-:Y:S02]  /*ffd0*/  IMAD.MOV.U32 R44, RZ, RZ, 0x10 ;  /* 0x00000010ff2c7424 */ /* 0x000fe400078e00ff */
[----:B------:R-:W-:Y:S02]  /*ffe0*/  IMAD.MOV.U32 R45, RZ, RZ, 0x1f ;  /* 0x0000001fff2d7424 */ /* 0x000fe400078e00ff */
[----:B-12---:R-:W-:-:S07]  /*fff0*/  IMAD.MOV.U32 R40, RZ, RZ, -0x1 ;  /* 0xffffffffff287424 */ /* 0x006fce00078e00ff */
[----:B------:R-:W-:Y:S05]  /*10000*/  WARPSYNC.COLLECTIVE R40, `(.L_x_26347) ;  /* 0x0000000028087348 */ /* 0x000fea0003c00000 */
[----:B------:R0:W1:Y:S02]  /*10010*/  SHFL.BFLY P1, R41, R43, R44, R45 ;  /* 0x0c00002c2b297389 */ /* 0x000064000002002d */
[----:B01----:R-:W-:Y:S01]  /*10020*/  ENDCOLLECTIVE ;  /* 0x000000000000791b */ /* 0x003fe20003800000 */
.L_x_26347:
[----:B------:R-:W-:Y:S05]  /*10030*/  BSYNC B0 ;  /* 0x0000000000007941 */ /* 0x000fea0003800000 */
.L_x_26346:
        /* <DEDUP_REMOVED lines=9> */
.L_x_26348:
[----:B------:R-:W-:Y:S02]  /*100d0*/  IMAD.MOV.U32 R44, RZ, RZ, 0x4 ;  /* 0x00000004ff2c7424 */ /* 0x000fe400078e00ff */
[----:B------:R-:W-:-:S05]  /*100e0*/  IMAD.MOV.U32 R5, RZ, RZ, R41 ;  /* 0x000000ffff057224 */ /* 0x000fca00078e0029 */
[----:B------:R-:W-:-:S05]  /*100f0*/  FMNMX.FTZ R5, R4, R5, !PT ;  /* 0x0000000504057209 */ /* 0x000fca0007810000 */
[----:B------:R-:W-:-:S07]  /*10100*/  IMAD.MOV.U32 R43, RZ, RZ, R5 ;  /* 0x000000ffff2b7224 */ /* 0x000fce00078e0005 */
[----:B------:R-:W-:Y:S05]  /*10110*/  WARPSYNC.COLLECTIVE R40, `(.L_x_26349) ;  /* 0x0000000028087348 */ /* 0x000fea0003c00000 */
[----:B------:R0:W1:Y:S02]  /*10120*/  SHFL.BFLY P1, R41, R43, R44, R45 ;  /* 0x0c00002c2b297389 */ /* 0x000064000002002d */
[----:B01----:R-:W-:Y:S01]  /*10130*/  ENDCOLLECTIVE ;  /* 0x000000000000791b */ /* 0x003fe20003800000 */
.L_x_26349:
[----:B------:R-:W-:Y:S02]  /*10140*/  IMAD.MOV.U32 R44, RZ, RZ, 0x2 ;  /* 0x00000002ff2c7424 */ /* 0x000fe400078e00ff */
[----:B------:R-:W-:-:S05]  /*10150*/  IMAD.MOV.U32 R6, RZ, RZ, R41 ;  /* 0x000000ffff067224 */ /* 0x000fca00078e0029 */
[----:B------:R-:W-:-:S05]  /*10160*/  FMNMX.FTZ R6, R5, R6, !PT ;  /* 0x0000000605067209 */ /* 0x000fca0007810000 */
[----:B------:R-:W-:-:S07]  /*10170*/  IMAD.MOV.U32 R43, RZ, RZ, R6 ;  /* 0x000000ffff2b7224 */ /* 0x000fce00078e0006 */
[----:B------:R-:W-:Y:S05]  /*10180*/  WARPSYNC.COLLECTIVE R40, `(.L_x_26350) ;  /* 0x0000000028087348 */ /* 0x000fea0003c00000 */
[----:B------:R0:W1:Y:S02]  /*10190*/  SHFL.BFLY P1, R41, R43, R44, R45 ;  /* 0x0c00002c2b297389 */ /* 0x000064000002002d */
[----:B01----:R-:W-:Y:S01]  /*101a0*/  ENDCOLLECTIVE ;  /* 0x000000000000791b */ /* 0x003fe20003800000 */
.L_x_26350:
[----:B------:R-:W-:Y:S01]  /*101b0*/  IMAD.MOV.U32 R7, RZ, RZ, R41 ;  /* 0x000000ffff077224 */ /* 0x000fe200078e0029 */
[----:B------:R-:W-:Y:S06]  /*101c0*/  BRA `(.L_x_26351) ;  /* 0xffffff88004c7947 */ /* 0x000fec000383ffff */
.L_x_26352:
        /* <DEDUP_REMOVED lines=11> */
.L_x_28485:


//--------------------- .text._ZN4vllm25paged_attention_v1_kernelIffLi192ELi16ELi128ELNS_18Fp8KVCacheDataTypeE0ELb1EEEvPT_PKS2_PKT0_S8_ifPKiSA_iPKfiiiSC_SC_iiiii --------------------------
	.section	.text._ZN4vllm25paged_attention_v1_kernelIffLi192ELi16ELi128ELNS_18Fp8KVCacheDataTypeE0ELb1EEEvPT_PKS2_PKT0_S8_ifPKiSA_iPKfiiiSC_SC_iiiii,"ax",@progbits
	.align	128
        .global         _ZN4vllm25paged_attention_v1_kernelIffLi192ELi16ELi128ELNS_18Fp8KVCacheDataTypeE0ELb1EEEvPT_PKS2_PKT0_S8_ifPKiSA_iPKfiiiSC_SC_iiiii
        .type           _ZN4vllm25paged_attention_v1_kernelIffLi192ELi16ELi128ELNS_18Fp8KVCacheDataTypeE0ELb1EEEvPT_PKS2_PKT0_S8_ifPKiSA_iPKfiiiSC_SC_iiiii,@function
        .size           _ZN4vllm25paged_attention_v1_kernelIffLi192ELi16ELi128ELNS_18Fp8KVCacheDataTypeE0ELb1EEEvPT_PKS2_PKT0_S8_ifPKiSA_iPKfiiiSC_SC_iiiii,(.L_x_28486 - _ZN4vllm25paged_attention_v1_kernelIffLi192ELi16ELi128ELNS_18Fp8KVCacheDataTypeE0ELb1EEEvPT_PKS2_PKT0_S8_ifPKiSA_iPKfiiiSC_SC_iiiii)
        .other          _ZN4vllm25paged_attention_v1_kernelIffLi192ELi16ELi128ELNS_18Fp8KVCacheDataTypeE0ELb1EEEvPT_PKS2_PKT0_S8_ifPKiSA_iPKfiiiSC_SC_iiiii,@"STO_CUDA_ENTRY STV_DEFAULT"
_ZN4vllm25paged_attention_v1_kernelIffLi192ELi16ELi128ELNS_18Fp8KVCacheDataTypeE0ELb1EEEvPT_PKS2_PKT0_S8_ifPKiSA_iPKfiiiSC_SC_iiiii:
.text._ZN4vllm25paged_attention_v1_kernelIffLi192ELi16ELi128ELNS_18Fp8KVCacheDataTypeE0ELb1EEEvPT_PKS2_PKT0_S8_ifPKiSA_iPKfiiiSC_SC_iiiii:
        /* <DEDUP_REMOVED lines=103> */
.L_x_26357:
        /* <DEDUP_REMOVED lines=11> */
.L_x_26356:
[----:B------:R-:W-:Y:S05]  /*0720*/  BSYNC B1 ;  /* 0x0000000000017941 */ /* 0x000fea0003800000 */
.L_x_26355:
        /* <DEDUP_REMOVED lines=15> */
.L_x_26358:
        /* <DEDUP_REMOVED lines=17> */
.L_x_26354:
[----:B------:R-:W-:Y:S05]  /*0930*/  BSYNC B0 ;  /* 0x0000000000007941 */ /* 0x000fea0003800000 */
.L_x_26353:
[----:B------:R-:W0:Y:S01]  /*0940*/  LDC R10, c[0x0][0x284] ;  /* 0x0000a100ff0a7b82 */ /* 0x000e220000000800 */
[----:B-----5:R-:W-:Y:S01]  /*0950*/  VIADD R3, R154, 0xffffffff ;  /* 0xffffffff9a037836 */ /* 0x020fe20000000000 */
[----:B------:R-:W-:Y:S01]  /*0960*/  ULDC UR4, c[0x0][0x278] ;  /* 0x00009e0000047ab9 */ /* 0x000fe20000000800 */
[----:B------:R-:W-:Y:S01]  /*0970*/  ULDC UR11, c[0x0][0x25c] ;  /* 0x00009700000b7ab9 */ /* 0x000fe20000000800 */
[----:B------:R-:W-:Y:S01]  /*0980*/  ULDC UR20, c[0x0][0x25c] ;  /* 0x0000970000147ab9 */ /* 0x000fe20000000800 */
[----:B------:R-:W-:Y:S01]  /*0990*/  ULDC UR15, c[0x0][0x27c] ;  /* 0x00009f00000f7ab9 */ /* 0x000fe20000000800 */
[----:B------:R-:W-:Y:S01]  /*09a0*/  ULDC UR5, c[0x0][0x248] ;  /* 0x0000920000057ab9 */ /* 0x000fe20000000800 */
[----:B------:R-:W-:Y:S01]  /*09b0*/  ULDC UR16, c[0x0][0x248] ;  /* 0x0000920000107ab9 */ /* 0x000fe20000000800 */
[----:B------:R-:W1:Y:S01]  /*09c0*/  LDC R11, c[0x0][0x288] ;  /* 0x0000a200ff0b7b82 */ /* 0x000e620000000800 */
        /* <DEDUP_REMOVED lines=16> */
[----:B------:R-:W-:Y:S02]  /*0ad0*/  @!P3 IMAD.MOV R12, RZ, RZ, -R11 ;  /* 0x000000ffff0cb224 */ /* 0x000fe400078e0a0b */
        /* <DEDUP_REMOVED lines=9> */
[----:B------:R-:W-:Y:S02]  /*0b70*/  @P3 IMAD R4, R16, UR4, R17 ;  /* 0x0000000410043c24 */ /* 0x000fe4000f8e0211 */
        /* <DEDUP_REMOVED lines=8> */
[----:B------:R-:W-:Y:S02]  /*0c00*/  @!P1 IMAD.IADD R7, R7, 0x1, -R2 ;  /* 0x0000000107079824 */ /* 0x000fe400078e0a02 */
[----:B------:R-:W-:Y:S01]  /*0c10*/  @!P1 VIADD R5, R5, 0x1 ;  /* 0x0000000105059836 */ /* 0x000fe20000000000 */
[----:B------:R-:W-:Y:S02]  /*0c20*/  ISETP.NE.AND P1, PT, R10, RZ, PT ;  /* 0x000000ff0a00720c */ /* 0x000fe40003f25270 */
[----:B------:R-:W-:Y:S01]  /*0c30*/  ISETP.GE.U32.AND P0, PT, R7, R2, PT ;  /* 0x000000020700720c */ /* 0x000fe20003f06070 */
[----:B------:R-:W-:Y:S01]  /*0c40*/  @!P3 IMAD R7, R19, UR4, R0 ;  /* 0x000000041307bc24 */ /* 0x000fe2000f8e0200 */
[----:B------:R-:W-:-:S11]  /*0c50*/  ULDC UR4, c[0x0][0x27c] ;  /* 0x00009f0000047ab9 */ /* 0x000fd60000000800 */
[----:B------:R-:W-:Y:S01]  /*0c60*/  @P0 VIADD R5, R5, 0x1 ;  /* 0x0000000105050836 */ /* 0x000fe20000000000 */
[----:B------:R-:W-:-:S03]  /*0c70*/  ISETP.GE.AND P0, PT, R160, R48, PT ;  /* 0x00000030a000720c */ /* 0x000fc60003f06270 */
[----:B------:R-:W-:Y:S02]  /*0c80*/  IMAD.MOV.U32 R3, RZ, RZ, R5 ;  /* 0x000000ffff037224 */ /* 0x000fe400078e0005 */
[----:B------:R-:W-:Y:S02]  /*0c90*/  @!P3 IMAD R5, R7, R12, RZ ;  /* 0x0000000c0705b224 */ /* 0x000fe400078e02ff */
[----:B------:R-:W-:Y:S02]  /*0ca0*/  @P3 IMAD R5, R4, R11, RZ ;  /* 0x0000000b04053224 */ /* 0x000fe400078e02ff */
[----:B------:R-:W-:Y:S01]  /*0cb0*/  @!P2 IMAD.MOV R3, RZ, RZ, -R3 ;  /* 0x000000ffff03a224 */ /* 0x000fe200078e0a03 */
[----:B------:R-:W-:Y:S01]  /*0cc0*/  @!P1 LOP3.LUT R3, RZ, R10, RZ, 0x33, !PT ;  /* 0x0000000aff039212 */ /* 0x000fe200078e33ff */
[----:B------:R-:W-:Y:S02]  /*0cd0*/  VIADD R4, R5, 0x1 ;  /* 0x0000000105047836 */ /* 0x000fe40000000000 */
[----:B------:R-:W-:Y:S05]  /*0ce0*/  @P0 BRA `(.L_x_26360) ;  /* 0x0000005c00740947 */ /* 0x000fea0003800000 */
[----:B------:R-:W-:Y:S01]  /*0cf0*/  SHF.R.S32.HI R5, RZ, 0x1f, R6 ;  /* 0x0000001fff057819 */ /* 0x000fe20000011406 */
[----:B------:R-:W-:Y:S01]  /*0d00*/  VIADD R2, R153, 0x4 ;  /* 0x0000000499027836 */ /* 0x000fe20000000000 */
[----:B------:R-:W-:Y:S01]  /*0d10*/  FSETP.NEU.FTZ.AND P0, PT, R155, RZ, PT ;  /* 0x000000ff9b00720b */ /* 0x000fe20003f1d000 */
[----:B------:R-:W-:Y:S01]  /*0d20*/  IMAD.SHL.U32 R148, R153, 0x2, RZ ;  /* 0x0000000299947824 */ /* 0x000fe200078e00ff */
[----:B------:R-:W-:Y:S01]  /*0d30*/  LEA.HI R5, R5, R6, RZ, 0x4 ;  /* 0x0000000605057211 */ /* 0x000fe200078f20ff */
[C---:B------:R-:W-:Y:S01]  /*0d40*/  IMAD.SHL.U32 R145, R2.reuse, 0x2, RZ ;  /* 0x0000000202917824 */ /* 0x040fe200078e00ff */
[----:B------:R-:W-:Y:S01]  /*0d50*/  LEA.HI R2, R2, R2, RZ, 0x1 ;  /* 0x0000000202027211 */ /* 0x000fe200078f08ff */
        /* <DEDUP_REMOVED lines=259> */
[----:B------:R-:W-:Y:S01]  /*1d90*/  LEA.HI R52, R52, R63, RZ, 0x2 ;  /* 0x0000003f34347211 */ /* 0x000fe200078f10ff */
[----:B------:R-:W-:Y:S01]  /*1da0*/  IMAD.MOV.U32 R150, RZ, RZ, -0x800001 ;  /* 0xff7fffffff967424 */ /* 0x000fe200078e00ff */
[----:B------:R-:W-:-:S02]  /*1db0*/  LOP3.LUT R54, R54, 0xfffffffc, RZ, 0xc0, !PT ;  /* 0xfffffffc36367812 */ /* 0x000fc400078ec0ff */
[----:B------:R-:W-:Y:S02]  /*1dc0*/  LOP3.LUT R50, R50, 0xfffffffc, RZ, 0xc0, !PT ;  /* 0xfffffffc32327812 */ /* 0x000fe400078ec0ff */
[----:B------:R-:W-:Y:S01]  /*1dd0*/  LOP3.LUT R52, R52, 0xfffffffc, RZ, 0xc0, !PT ;  /* 0xfffffffc34347812 */ /* 0x000fe200078ec0ff */
[----:B------:R-:W-:Y:S01]  /*1de0*/  IMAD.IADD R61, R61, 0x1, -R54 ;  /* 0x000000013d3d7824 */ /* 0x000fe200078e0a36 */
[----:B------:R-:W-:Y:S01]  /*1df0*/  LEA.HI R56, R56, R59, RZ, 0x2 ;  /* 0x0000003b38387211 */ /* 0x000fe200078f10ff */
[----:B------:R-:W-:Y:S01]  /*1e00*/  VIADD R54, R153, 0x58 ;  /* 0x0000005899367836 */ /* 0x000fe20000000000 */
[----:B------:R-:W-:Y:S01]  /*1e10*/  SHF.R.S32.HI R62, RZ, 0x1f, R51 ;  /* 0x0000001fff3e7819 */ /* 0x000fe20000011433 */
[----:B------:R-:W-:Y:S01]  /*1e20*/  IMAD.IADD R65, R65, 0x1, -R50 ;  /* 0x0000000141417824 */ /* 0x000fe200078e0a32 */
[----:B------:R-:W-:Y:S01]  /*1e30*/  LOP3.LUT R56, R56, 0xfffffffc, RZ, 0xc0, !PT ;  /* 0xfffffffc38387812 */ /* 0x000fe200078ec0ff */
[----:B------:R-:W-:Y:S01]  /*1e40*/  IMAD.IADD R63, R63, 0x1, -R52 ;  /* 0x000000013f3f7824 */ /* 0x000fe200078e0a34 */
[----:B------:R-:W-:Y:S01]  /*1e50*/  LEA.HI R62, R62, R51, RZ, 0x2 ;  /* 0x000000333e3e7211 */ /* 0x000fe200078f10ff */
[----:B------:R-:W-:Y:S01]  /*1e60*/  VIADD R52, R153, 0x5a ;  /* 0x0000005a99347836 */ /* 0x000fe20000000000 */
[----:B------:R-:W-:Y:S01]  /*1e70*/  LEA.HI R33, R33, R33, RZ, 0x1 ;  /* 0x0000002121217211 */ /* 0x000fe200078f08ff */
[----:B------:R-:W-:Y:S01]  /*1e80*/  VIADD R50, R153, 0x5c ;  /* 0x0000005c99327836 */ /* 0x000fe20000000000 */
[----:B------:R-:W-:Y:S01]  /*1e90*/  LEA.HI R32, R32, R32, RZ, 0x1 ;  /* 0x0000002020207211 */ /* 0x000fe200078f08ff */
[C---:B------:R-:W-:Y:S01]  /*1ea0*/  IMAD.SHL.U32 R57, R54.reuse, 0x2, RZ ;  /* 0x0000000236397824 */ /* 0x040fe200078e00ff */
[----:B------:R-:W-:Y:S01]  /*1eb0*/  LEA.HI R54, R54, R54, RZ, 0x1 ;  /* 0x0000003636367211 */ /* 0x000fe200078f08ff */
[C---:B------:R-:W-:Y:S01]  /*1ec0*/  IMAD.SHL.U32 R55, R52.reuse, 0x2, RZ ;  /* 0x0000000234377824 */ /* 0x040fe200078e00ff */
[----:B------:R-:W-:Y:S01]  /*1ed0*/  LEA.HI R52, R52, R52, RZ, 0x1 ;  /* 0x0000003434347211 */ /* 0x000fe200078f08ff */
[C---:B------:R-:W-:Y:S01]  /*1ee0*/  IMAD.SHL.U32 R53, R50.reuse, 0x2, RZ ;  /* 0x0000000232357824 */ /* 0x040fe200078e00ff */
[----:B------:R-:W-:Y:S01]  /*1ef0*/  LEA.HI R50, R50, R50, RZ, 0x1 ;  /* 0x0000003232327211 */ /* 0x000fe200078f08ff */
        /* <DEDUP_REMOVED lines=186> */
.L_x_26366:
[----:B0-----:R-:W0:Y:S01]  /*2aa0*/  LDC R155, c[0x0][0x280] ;  /* 0x0000a000ff9b7b82 */ /* 0x001e220000000800 */
        /* <DEDUP_REMOVED lines=21> */
[----:B------:R-:W-:-:S04]  /*2c00*/  @P0 VIADD R83, R83, 0x1 ;  /* 0x0000000153530836 */ /* 0x000fc80000000000 */
[----:B------:R-:W-:Y:S01]  /*2c10*/  @!P2 IMAD.MOV R83, RZ, RZ, -R83 ;  /* 0x000000ffff53a224 */ /* 0x000fe200078e0a53 */
[----:B------:R-:W-:Y:S01]  /*2c20*/  @!P1 LOP3.LUT R83, RZ, R47, RZ, 0x33, !PT ;  /* 0x0000002fff539212 */ /* 0x000fe200078e33ff */
[----:B-1----:R-:W-:-:S04]  /*2c30*/  IMAD.MOV R157, RZ, RZ, -R45 ;  /* 0x000000ffff9d7224 */ /* 0x002fc800078e0a2d */
[----:B------:R-:W-:Y:S02]  /*2c40*/  IMAD R157, R157, R46, RZ ;  /* 0x0000002e9d9d7224 */ /* 0x000fe400078e02ff */
[----:B------:R-:W-:Y:S02]  /*2c50*/  IMAD.IADD R47, R4, 0x1, R83 ;  /* 0x00000001042f7824 */ /* 0x000fe400078e0253 */
[----:B------:R-:W-:-:S03]  /*2c60*/  IMAD.HI.U32 R44, R45, R157, R44 ;  /* 0x0000009d2d2c7227 */ /* 0x000fc600078e002c */
[----:B------:R-:W-:Y:S02]  /*2c70*/  IABS R45, R47 ;  /* 0x0000002f002d7213 */ /* 0x000fe40000000000 */
[----:B------:R-:W-:-:S03]  /*2c80*/  ISETP.GE.AND P1, PT, R47, RZ, PT ;  /* 0x000000ff2f00720c */ /* 0x000fc60003f26270 */
[----:B------:R-:W-:-:S04]  /*2c90*/  IMAD.HI.U32 R44, R44, R45, RZ ;  /* 0x0000002d2c2c7227 */ /* 0x000fc800078e00ff */
[----:B------:R-:W-:-:S04]  /*2ca0*/  IMAD.MOV R44, RZ, RZ, -R44 ;  /* 0x000000ffff2c7224 */ /* 0x000fc800078e0a2c */
[----:B------:R-:W-:Y:S02]  /*2cb0*/  IMAD R45, R46, R44, R45 ;  /* 0x0000002c2e2d7224 */ /* 0x000fe400078e022d */
[----:B------:R-:W-:-:S03]  /*2cc0*/  VIADD R44, R3, -UR4 ;  /* 0x80000004032c7c36 */ /* 0x000fc60008000000 */
        /* <DEDUP_REMOVED lines=17> */
[----:B------:R-:W-:Y:S01]  /*2de0*/  IMAD R46, R0, UR10, RZ ;  /* 0x0000000a002e7c24 */ /* 0x000fe2000f8e02ff */
[----:B------:R-:W-:Y:S01]  /*2df0*/  SHF.R.S32.HI R82, RZ, 0x1f, R147 ;  /* 0x0000001fff527819 */ /* 0x000fe20000011493 */
[----:B------:R-:W-:-:S05]  /*2e00*/  IMAD.SHL.U32 R163, R149, 0x4, RZ ;  /* 0x0000000495a37824 */ /* 0x000fca00078e00ff */
[----:B------:R-:W-:Y:S02]  /*2e10*/  SHF.R.S32.HI R47, RZ, 0x1f, R163 ;  /* 0x0000001fff2f7819 */ /* 0x000fe400000114a3 */
[----:B------:R-:W-:-:S04]  /*2e20*/  IADD3 R162, P0, R46, R163, RZ ;  /* 0x000000a32ea27210 */ /* 0x000fc80007f1e0ff */
[----:B------:R-:W-:Y:S02]  /*2e30*/  LEA.HI.X.SX32 R163, R46, R47, 0x1, P0 ;  /* 0x0000002f2ea37211 */ /* 0x000fe400000f0eff */
[----:B------:R-:W-:Y:S01]  /*2e40*/  SHF.R.S32.HI R47, RZ, 0x1f, R146 ;  /* 0x0000001fff2f7819 */ /* 0x000fe20000011492 */
[----:B------:R-:W0:Y:S01]  /*2e50*/  S2R R155, SR_CgaCtaId ;  /* 0x00000000009b7919 */ /* 0x000e220000008800 */
[----:B------:R-:W-:Y:S01]  /*2e60*/  MOV R156, 0x400 ;  /* 0x00000400009c7802 */ /* 0x000fe20000000f00 */
[----:B--2---:R-:W-:Y:S01]  /*2e70*/  IMAD.WIDE R162, R45, UR11, R162 ;  /* 0x0000000b2da27c25 */ /* 0x004fe2000f8e02a2 */
[----:B------:R-:W-:Y:S02]  /*2e80*/  SHF.R.S32.HI R45, RZ, 0x1f, R148 ;  /* 0x0000001fff2d7819 */ /* 0x000fe40000011494 */
[----:B------:R-:W-:-:S04]  /*2e90*/  IADD3 R46, P0, P1, R147, R162, R146 ;  /* 0x000000a2932e7210 */ /* 0x000fc8000791e092 */
[----:B------:R-:W-:Y:S02]  /*2ea0*/  IADD3.X R47, R82, R163, R47, P0, P1 ;  /* 0x000000a3522f7210 */ /* 0x000fe400007e242f */
[----:B------:R-:W-:-:S04]  /*2eb0*/  LEA R82, P0, R46, UR12, 0x2 ;  /* 0x0000000c2e527c11 */ /* 0x000fc8000f8010ff */
[----:B------:R-:W-:Y:S02]  /*2ec0*/  LEA.HI.X R83, R46, UR13, R47, 0x2, P0 ;  /* 0x0000000d2e537c11 */ /* 0x000fe400080f142f */
[----:B------:R-:W-:-:S04]  /*2ed0*/  IADD3 R44, P0, R148, R162, RZ ;  /* 0x000000a2942c7210 */ /* 0x000fc80007f1e0ff */
[----:B------:R-:W2:Y:S01]  /*2ee0*/  LDG.E.64.CONSTANT R82, desc[UR8][R82.64] ;  /* 0x0000000852527981 */ /* 0x000ea2000c1e9b00 */
[----:B------:R-:W-:Y:S01]  /*2ef0*/  IMAD.X R45, R163, 0x1, R45, P0 ;  /* 0x00000001a32d7824 */ /* 0x000fe200000e062d */
[----:B------:R-:W-:-:S04]  /*2f00*/  LEA R84, P0, R44, UR12, 0x2 ;  /* 0x0000000c2c547c11 */ /* 0x000fc8000f8010ff */
[----:B------:R-:W-:-:S06]  /*2f10*/  LEA.HI.X R85, R44, UR13, R45, 0x2, P0 ;  /* 0x0000000d2c557c11 */ /* 0x000fcc00080f142d */
[----:B------:R-:W3:Y:S01]  /*2f20*/  LDG.E.64.CONSTANT R84, desc[UR8][R84.64] ;  /* 0x0000000854547981 */ /* 0x000ee2000c1e9b00 */
[----:B0-----:R-:W-:-:S05]  /*2f30*/  LEA R44, R155, R156, 0x18 ;  /* 0x0000009c9b2c7211 */ /* 0x001fca00078ec0ff */
[----:B------:R-:W-:-:S05]  /*2f40*/  IMAD R157, R153, 0x180, R44 ;  /* 0x00000180999d7824 */ /* 0x000fca00078e022c */
[----:B------:R-:W2:Y:S02]  /*2f50*/  LDS.128 R44, [R157] ;  /* 0x000000009d2c7984 */ /* 0x000ea40000000c00 */
        /* <DEDUP_REMOVED lines=248> */
[----:B------:R-:W2:Y:S02]  /*3ee0*/  LDG.E.64.CONSTANT R44, desc[UR8][R84.64] ;  /* 0x00000008542c7981 */ /* 0x000ea4000c1e9b00 */
[----:B--2---:R-:W-:Y:S01]  /*3ef0*/  FFMA.FTZ R159, R44, R46, R159 ;  /* 0x0000002e2c9f7223 */ /* 0x004fe2000001009f */
        /* <DEDUP_REMOVED lines=132> */
[----:B------:R-:W-:-:S06]  /*4740*/  LEA.HI.X R45, R45, UR13, R84, 0x2, P0 ;  /* 0x0000000d2d2d7c11 */ /* 0x000fcc00080f1454 */
[----:B------:R-:W2:Y:S01]  /*4750*/  LDG.E.64.CONSTANT R44, desc[UR8][R44.64] ;  /* 0x000000082c2c7981 */ /* 0x000ea2000c1e9b00 */
[----:B------:R-:W-:Y:S01]  /*4760*/  IADD3 R83, P0, P1, R53, R162, R52 ;  /* 0x000000a235537210 */ /* 0x000fe2000791e034 */
[----:B--2---:R-:W-:Y:S01]  /*4770*/  FFMA.FTZ R159, R44, R46, R159 ;  /* 0x0000002e2c9f7223 */ /* 0x004fe2000001009f */
[----:B------:R-:W-:Y:S02]  /*4780*/  IADD3 R46, P2, P3, R51, R162, R50 ;  /* 0x000000a2332e7210 */ /* 0x000fe40007b5e032 */
[-C--:B------:R-:W-:Y:S02]  /*4790*/  IADD3.X R162, R37, R163.reuse, R20, P0, P1 ;  /* 0x000000a325a27210 */ /* 0x080fe400007e2414 */
[C---:B------:R-:W-:Y:S02]  /*47a0*/  LEA R82, P0, R83.reuse, UR12, 0x2 ;  /* 0x0000000c53527c11 */ /* 0x040fe4000f8010ff */
[----:B------:R-:W-:Y:S02]  /*47b0*/  IADD3.X R85, R40, R163, R21, P2, P3 ;  /* 0x000000a328557210 */ /* 0x000fe400017e6415 */
[----:B------:R-:W-:-:S02]  /*47c0*/  LEA.HI.X R83, R83, UR13, R162, 0x2, P0 ;  /* 0x0000000d53537c11 */ /* 0x000fc400080f14a2 */
[----:B------:R-:W-:-:S04]  /*47d0*/  LEA R84, P0, R46, UR12, 0x2 ;  /* 0x0000000c2e547c11 */ /* 0x000fc8000f8010ff */
[----:B------:R-:W-:Y:S01]  /*47e0*/  LEA.HI.X R85, R46, UR13, R85, 0x2, P0 ;  /* 0x0000000d2e557c11 */ /* 0x000fe200080f1455 */
[----:B------:R-:W2:Y:S05]  /*47f0*/  LDG.E.64.CONSTANT R82, desc[UR8][R82.64] ;  /* 0x0000000852527981 */ /* 0x000eaa000c1e9b00 */
[----:B------:R-:W3:Y:S01]  /*4800*/  LDG.E.64.CONSTANT R84, desc[UR8][R84.64] ;  /* 0x0000000854547981 */ /* 0x000ee2000c1e9b00 */
[----:B------:R-:W-:-:S03]  /*4810*/  FFMA.FTZ R164, R45, R47, R164 ;  /* 0x0000002f2da47223 */ /* 0x000fc600000100a4 */
[----:B------:R-:W2:Y:S01]  /*4820*/  LDS.128 R44, [R157+0x170] ;  /* 0x000170009d2c7984 */ /* 0x000ea20000000c00 */
[----:B------:R-:W-:Y:S01]  /*4830*/  UMOV UR24, 0xffffffff ;  /* 0xffffffff00187882 */ /* 0x000fe20000000000 */
[----:B------:R-:W-:Y:S01]  /*4840*/  ISETP.NE.AND P0, PT, R153, RZ, PT ;  /* 0x000000ff9900720c */ /* 0x000fe20003f05270 */
[----:B--2---:R-:W-:Y:S01]  /*4850*/  FFMA.FTZ R159, R82, R44, R159 ;  /* 0x0000002c529f7223 */ /* 0x004fe2000001009f */
[----:B------:R-:W-:-:S03]  /*4860*/  FFMA.FTZ R164, R83, R45, R164 ;  /* 0x0000002d53a47223 */ /* 0x000fc600000100a4 */
[----:B---3--:R-:W-:Y:S01]  /*4870*/  FFMA.FTZ R46, R84, R46, R159 ;  /* 0x0000002e542e7223 */ /* 0x008fe2000001009f */
[----:B------:R-:W-:-:S04]  /*4880*/  FFMA.FTZ R47, R85, R47, R164 ;  /* 0x0000002f552f7223 */ /* 0x000fc800000100a4 */
[----:B------:R-:W-:Y:S01]  /*4890*/  FADD.FTZ R46, R46, R47 ;  /* 0x0000002f2e2e7221 */ /* 0x000fe20000010000 */
[----:B------:R-:W-:Y:S06]  /*48a0*/  BRA.DIV UR24, `(.L_x_26364) ;  /* 0x0000008218707947 */ /* 0x000fec000b800000 */
[----:B------:R0:W1:Y:S02]  /*48b0*/  SHFL.BFLY PT, R45, R46, 0x1, 0x1f ;  /* 0x0c201f002e2d7f89 */ /* 0x00006400000e0000 */
.L_x_26409:
[----:B-1----:R-:W-:-:S04]  /*48c0*/  FADD.FTZ R44, R46, R45 ;  /* 0x0000002d2e2c7221 */ /* 0x002fc80000010000 */
[----:B------:R-:W-:Y:S01]  /*48d0*/  FFMA.FTZ R47, R44, UR14, RZ ;  /* 0x0000000e2c2f7c23 */ /* 0x000fe200080100ff */
[----:B------:R-:W-:Y:S06]  /*48e0*/  @P0 BRA `(.L_x_26365) ;  /* 0x00000000004c0947 */ /* 0x000fec0003800000 */
[----:B------:R-:W-:Y:S02]  /*48f0*/  VIADD R156, R156, 0x320 ;  /* 0x000003209c9c7836 */ /* 0x000fe40000000000 */
[----:B------:R-:W-:-:S03]  /*4900*/  IMAD R45, R160, 0x10, R149 ;  /* 0x00000010a02d7824 */ /* 0x000fc600078e0295 */
[----:B------:R-:W-:Y:S02]  /*4910*/  LEA R156, R155, R156, 0x18 ;  /* 0x0000009c9b9c7211 */ /* 0x000fe400078ec0ff */
[----:B------:R-:W-:-:S03]  /*4920*/  ISETP.GE.AND P0, PT, R45, R154, PT ;  /* 0x0000009a2d00720c */ /* 0x000fc60003f06270 */
[----:B------:R-:W-:Y:S01]  /*4930*/  IMAD R45, R45, 0x4, R156 ;  /* 0x000000042d2d7824 */ /* 0x000fe200078e029c */
[----:B------:R-:W-:-:S05]  /*4940*/  FSEL R44, R47, RZ, !P0 ;  /* 0x000000ff2f2c7208 */ /* 0x000fca0004000000 */
[----:B------:R1:W-:Y:S04]  /*4950*/  STS [R45], R44 ;  /* 0x0000002c2d007388 */ /* 0x0003e80000000800 */
[----:B------:R-:W-:Y:S05]  /*4960*/  @P0 BRA `(.L_x_26365) ;  /* 0x00000000002c0947 */ /* 0x000fea0003800000 */
[----:B------:R-:W-:Y:S01]  /*4970*/  FMNMX.FTZ R150, R150, R47, !PT ;  /* 0x0000002f96967209 */ /* 0x000fe20007810000 */
[----:B------:R-:W-:Y:S06]  /*4980*/  BRA `(.L_x_26365) ;  /* 0x0000000000247947 */ /* 0x000fec0003800000 */
.L_x_26363:
[----:B------:R-:W-:-:S13]  /*4990*/  ISETP.NE.AND P0, PT, R153, RZ, PT ;  /* 0x000000ff9900720c */ /* 0x000fda0003f05270 */
[----:B------:R-:W0:Y:S01]  /*49a0*/  @!P0 S2R R45, SR_CgaCtaId ;  /* 0x00000000002d8919 */ /* 0x000e220000008800 */
[----:B------:R-:W-:-:S05]  /*49b0*/  @!P0 MOV R44, 0x400 ;  /* 0x00000400002c8802 */ /* 0x000fca0000000f00 */
[----:B------:R-:W-:-:S05]  /*49c0*/  @!P0 VIADD R44, R44, 0x320 ;  /* 0x000003202c2c8836 */ /* 0x000fca0000000000 */
[----:B0-----:R-:W-:Y:S01]  /*49d0*/  @!P0 LEA R45, R45, R44, 0x18 ;  /* 0x0000002c2d2d8211 */ /* 0x001fe200078ec0ff */
[----:B------:R-:W-:-:S04]  /*49e0*/  @!P0 IMAD R44, R160, 0x10, R149 ;  /* 0x00000010a02c8824 */ /* 0x000fc800078e0295 */
[----:B------:R-:W-:Y:S02]  /*49f0*/  @!P0 IMAD R44, R44, 0x4, R45 ;  /* 0x000000042c2c8824 */ /* 0x000fe400078e022d */
[----:B------:R-:W-:-:S05]  /*4a00*/  @!P0 IMAD.MOV.U32 R45, RZ, RZ, -0x800001 ;  /* 0xff7fffffff2d8424 */ /* 0x000fca00078e00ff */
[----:B------:R0:W-:Y:S02]  /*4a10*/  @!P0 STS [R44], R45 ;  /* 0x0000002d2c008388 */ /* 0x0001e40000000800 */
.L_x_26365:
[----:B------:R-:W-:Y:S05]  /*4a20*/  BSYNC B1 ;  /* 0x0000000000017941 */ /* 0x000fea0003800000 */
.L_x_26362:
[----:B------:R-:W-:-:S05]  /*4a30*/  VIADD R160, R160, 0x4 ;  /* 0x00000004a0a07836 */ /* 0x000fca0000000000 */
[----:B------:R-:W-:-:S13]  /*4a40*/  ISETP.GE.AND P0, PT, R160, R48, PT ;  /* 0x00000030a000720c */ /* 0x000fda0003f06270 */
[----:B------:R-:W-:Y:S05]  /*4a50*/  @!P0 BRA `(.L_x_26366) ;  /* 0xffffffe000108947 */ /* 0x000fea000383ffff */
[----:B------:R-:W-:Y:S05]  /*4a60*/  BRA `(.L_x_26360) ;  /* 0x0000002000147947 */ /* 0x000fea0003800000 */
.L_x_26361:
[----:B------:R-:W0:Y:S02]  /*4a70*/  S2R R2, SR_TID.X ;  /* 0x0000000000027919 */ /* 0x000e240000002100 */
[----:B0-----:R-:W-:-:S04]  /*4a80*/  SHF.R.S32.HI R45, RZ, 0x1f, R2 ;  /* 0x0000001fff2d7819 */ /* 0x001fc80000011402 */
[----:B------:R-:W-:-:S04]  /*4a90*/  LEA.HI R45, R45, R2, RZ, 0x5 ;  /* 0x000000022d2d7211 */ /* 0x000fc800078f28ff */
[----:B------:R-:W-:-:S07]  /*4aa0*/  SHF.R.S32.HI R158, RZ, 0x5, R45 ;  /* 0x00000005ff9e7819 */ /* 0x000fce000001142d */
.L_x_26371:
[----:B0-----:R-:W0:Y:S01]  /*4ab0*/  LDC R84, c[0x0][0x280] ;  /* 0x0000a000ff547b82 */ /* 0x001e220000000800 */
[----:B------:R-:W-:Y:S01]  /*4ac0*/  IMAD.SHL.U32 R82, R158, 0x10, RZ ;  /* 0x000000109e527824 */ /* 0x000fe200078e00ff */
[----:B------:R-:W-:Y:S04]  /*4ad0*/  BSSY B1, `(.L_x_26367) ;  /* 0x00001fb000017945 */ /* 0x000fe80003800000 */
[----:B------:R-:W-:Y:S02]  /*4ae0*/  IABS R85, R82 ;  /* 0x0000005200557213 */ /* 0x000fe40000000000 */
[----:B-1----:R-:W1:Y:S03]  /*4af0*/  LDC R47, c[0x0][0x284] ;  /* 0x0000a100ff2f7b82 */ /* 0x002e660000000800 */
[----:B------:R-:W-:-:S04]  /*4b00*/  IMAD.HI.U32 R83, R151, R85, RZ ;  /* 0x0000005597537227 */ /* 0x000fc800078e00ff */
[----:B--23--:R-:W-:Y:S01]  /*4b10*/  IMAD.MOV R44, RZ, RZ, -R83 ;  /* 0x000000ffff2c7224 */ /* 0x00cfe200078e0a53 */
        /* <DEDUP_REMOVED lines=18> */
[----:B0-----:R-:W-:-:S04]  /*4c40*/  IMAD.MOV R157, RZ, RZ, -R45 ;  /* 0x000000ffff9d7224 */ /* 0x001fc800078e0a2d */
[----:B------:R-:W-:Y:S02]  /*4c50*/  IMAD.IADD R47, R4, 0x1, R83 ;  /* 0x00000001042f7824 */ /* 0x000fe400078e0253 */
[----:B------:R-:W-:-:S03]  /*4c60*/  IMAD R157, R157, R46, RZ ;  /* 0x0000002e9d9d7224 */ /* 0x000fc600078e02ff */
[----:B------:R-:W-:Y:S01]  /*4c70*/  ISETP.GE.AND P1, PT, R47, RZ, PT ;  /* 0x000000ff2f00720c */ /* 0x000fe20003f26270 */
[----:B------:R-:W-:Y:S01]  /*4c80*/  IMAD.HI.U32 R44, R45, R157, R44 ;  /* 0x0000009d2d2c7227 */ /* 0x000fe200078e002c */
[----:B------:R-:W-:-:S05]  /*4c90*/  IABS R45, R47 ;  /* 0x0000002f002d7213 */ /* 0x000fca0000000000 */
        /* <DEDUP_REMOVED lines=452> */
.L_x_26412:
[----:B------:R-:W-:Y:S05]  /*68e0*/  @P0 BRA.U `(.L_x_26370) ;  /* 0x0000000100640947 */ /* 0x000fea0003800000 */
[----:B------:R-:W-:Y:S02]  /*68f0*/  IMAD R83, R158, 0x10, R149 ;  /* 0x000000109e537824 */ /* 0x000fe400078e0295 */
[----:B-1----:R-:W-:-:S03]  /*6900*/  FADD.FTZ R45, R46, R45 ;  /* 0x0000002d2e2d7221 */ /* 0x002fc60000010000 */
[----:B------:R-:W-:-:S04]  /*6910*/  IADD3 R44, R83, 0x1, -R154 ;  /* 0x00000001532c7810 */ /* 0x000fc80007ffe89a */
[----:B------:R-:W-:Y:S01]  /*6920*/  I2FP.F32.S32 R47, R44 ;  /* 0x0000002c002f7245 */ /* 0x000fe20000201400 */
[----:B------:R-:W-:-:S04]  /*6930*/  FMUL.FTZ R44, R45, UR21 ;  /* 0x000000152d2c7c20 */ /* 0x000fc80008410000 */
[----:B------:R-:W-:Y:S01]  /*6940*/  FFMA.FTZ R47, R47, R155, R44 ;  /* 0x0000009b2f2f7223 */ /* 0x000fe2000001002c */
[----:B------:R-:W-:Y:S06]  /*6950*/  @P0 BRA `(.L_x_26370) ;  /* 0x0000000000480947 */ /* 0x000fec0003800000 */
[----:B------:R-:W-:Y:S01]  /*6960*/  VIADD R157, R157, 0x320 ;  /* 0x000003209d9d7836 */ /* 0x000fe20000000000 */
[----:B------:R-:W-:-:S04]  /*6970*/  ISETP.GE.AND P0, PT, R83, R154, PT ;  /* 0x0000009a5300720c */ /* 0x000fc80003f06270 */
[----:B------:R-:W-:Y:S02]  /*6980*/  LEA R44, R156, R157, 0x18 ;  /* 0x0000009d9c2c7211 */ /* 0x000fe400078ec0ff */
[----:B------:R-:W-:-:S03]  /*6990*/  FSEL R45, R47, RZ, !P0 ;  /* 0x000000ff2f2d7208 */ /* 0x000fc60004000000 */
[----:B------:R-:W-:-:S05]  /*69a0*/  IMAD R44, R83, 0x4, R44 ;  /* 0x00000004532c7824 */ /* 0x000fca00078e022c */
[----:B------:R2:W-:Y:S01]  /*69b0*/  STS [R44], R45 ;  /* 0x0000002d2c007388 */ /* 0x0005e20000000800 */
[----:B------:R-:W-:Y:S05]  /*69c0*/  @P0 BRA `(.L_x_26370) ;  /* 0x00000000002c0947 */ /* 0x000fea0003800000 */
[----:B------:R-:W-:Y:S01]  /*69d0*/  FMNMX.FTZ R150, R150, R47, !PT ;  /* 0x0000002f96967209 */ /* 0x000fe20007810000 */
[----:B------:R-:W-:Y:S06]  /*69e0*/  BRA `(.L_x_26370) ;  /* 0x0000000000247947 */ /* 0x000fec0003800000 */
.L_x_26368:
        /* <DEDUP_REMOVED lines=9> */
.L_x_26370:
[----:B------:R-:W-:Y:S05]  /*6a80*/  BSYNC B1 ;  /* 0x0000000000017941 */ /* 0x000fea0003800000 */
.L_x_26367:
[----:B------:R-:W-:-:S05]  /*6a90*/  VIADD R158, R158, 0x4 ;  /* 0x000000049e9e7836 */ /* 0x000fca0000000000 */
[----:B------:R-:W-:-:S13]  /*6aa0*/  ISETP.GE.AND P0, PT, R158, R48, PT ;  /* 0x000000309e00720c */ /* 0x000fda0003f06270 */
[----:B------:R-:W-:Y:S05]  /*6ab0*/  @!P0 BRA `(.L_x_26371) ;  /* 0xffffffdc00fc8947 */ /* 0x000fea000383ffff */
.L_x_26360:
[----:B------:R-:W-:Y:S05]  /*6ac0*/  BSYNC B0 ;  /* 0x0000000000007941 */ /* 0x000fea0003800000 */
.L_x_26359:
        /* <DEDUP_REMOVED lines=15> */
.L_x_26418:
[----:B------:R-:W-:Y:S01]  /*6bc0*/  ISETP.NE.AND P0, PT, R6, RZ, PT ;  /* 0x000000ff0600720c */ /* 0x000fe20003f05270 */
[----:B------:R-:W-:Y:S05]  /*6bd0*/  WARPSYNC.ALL ;  /* 0x0000000000007948 */ /* 0x000fea0003800000 */
[----:B0---4-:R-:W-:-:S07]  /*6be0*/  FMNMX.FTZ R9, R9, R10, !PT ;  /* 0x0000000a09097209 */ /* 0x011fce0007810000 */
        /* <DEDUP_REMOVED lines=8> */
[----:B0-----:R-:W-:Y:S02]  /*6c70*/  IMAD.MOV.U32 R9, RZ, RZ, -0x800001 ;  /* 0xff7fffffff097424 */ /* 0x001fe400078e00ff */
[----:B------:R-:W-:Y:S02]  /*6c80*/  IMAD.MOV.U32 R13, RZ, RZ, RZ ;  /* 0x000000ffff0d7224 */ /* 0x000fe400078e00ff */
[----:B------:R-:W-:Y:S08]  /*6c90*/  BSSY B0, `(.L_x_26373) ;  /* 0x00000f2000007945 */ /* 0x000ff00003800000 */
[----:B------:R-:W0:Y:S01]  /*6ca0*/  @!P0 S2R R8, SR_CgaCtaId ;  /* 0x0000000000088919 */ /* 0x000e220000008800 */
[----:B------:R-:W-:-:S05]  /*6cb0*/  @!P0 MOV R7, 0x400 ;  /* 0x0000040000078802 */ /* 0x000fca0000000f00 */
[----:B------:R-:W-:-:S05]  /*6cc0*/  @!P0 VIADD R7, R7, 0x300 ;  /* 0x0000030007078836 */ /* 0x000fca0000000000 */
[----:B0-----:R-:W-:-:S05]  /*6cd0*/  @!P0 LEA R7, R8, R7, 0x18 ;  /* 0x0000000708078211 */ /* 0x001fca00078ec0ff */
[----:B------:R-:W-:Y:S02]  /*6ce0*/  @!P0 IMAD R10, R6, 0x4, R7 ;  /* 0x00000004060a8824 */ /* 0x000fe400078e0207 */
[----:B------:R-:W-:-:S03]  /*6cf0*/  IMAD.SHL.U32 R7, R48, 0x10, RZ ;  /* 0x0000001030077824 */ /* 0x000fc600078e00ff */
[----:B------:R-:W0:Y:S02]  /*6d00*/  @!P0 LDS R9, [R10] ;  /* 0x000000000a098984 */ /* 0x000e240000000800 */
[----:B------:R-:W-:Y:S02]  /*6d10*/  VIMNMX R7, R154, R7, PT ;  /* 0x000000079a077248 */ /* 0x000fe40003fe0100 */
[----:B0-----:R-:W0:Y:S02]  /*6d20*/  SHFL.BFLY PT, R8, R9, 0x2, 0x1f ;  /* 0x0c401f0009087f89 */ /* 0x001e2400000e0000 */
[----:B0-----:R-:W-:Y:S02]  /*6d30*/  FMNMX.FTZ R11, R8, R9, !PT ;  /* 0x00000009080b7209 */ /* 0x001fe40007810000 */
[----:B------:R-:W0:Y:S03]  /*6d40*/  S2R R8, SR_TID.X ;  /* 0x0000000000087919 */ /* 0x000e260000002100 */
[----:B------:R-:W4:Y:S02]  /*6d50*/  SHFL.BFLY PT, R12, R11, 0x1, 0x1f ;  /* 0x0c201f000b0c7f89 */ /* 0x000f2400000e0000 */
[----:B----4-:R-:W-:-:S02]  /*6d60*/  FMNMX.FTZ R12, R11, R12, !PT ;  /* 0x0000000c0b0c7209 */ /* 0x010fc40007810000 */
[----:B0-----:R-:W-:-:S03]  /*6d70*/  ISETP.GE.AND P1, PT, R8, R7, PT ;  /* 0x000000070800720c */ /* 0x001fc60003f26270 */
[----:B-123--:R0:W1:Y:S10]  /*6d80*/  SHFL.IDX PT, R44, R12, RZ, 0x1f ;  /* 0x00001fff0c2c7589 */ /* 0x00e07400000e0000 */
[----:B0-----:R-:W-:Y:S05]  /*6d90*/  @P1 BRA `(.L_x_26374) ;  /* 0x0000000c00841947 */ /* 0x001fea0003800000 */
        /* <DEDUP_REMOVED lines=16> */
.L_x_26377:
        /* <DEDUP_REMOVED lines=11> */
.L_x_26376:
[----:B------:R-:W-:Y:S05]  /*6f50*/  BSYNC B1 ;  /* 0x0000000000017941 */ /* 0x000fea0003800000 */
.L_x_26375:
        /* <DEDUP_REMOVED lines=14> */
.L_x_26380:
        /* <DEDUP_REMOVED lines=14> */
[C---:B0-----:R-:W-:Y:S01]  /*7120*/  FADD.FTZ R14, -R44.reuse, R12 ;  /* 0x0000000c2c0e7221 */ /* 0x041fe20000010100 */
[----:B------:R-:W-:Y:S02]  /*7130*/  FMUL.FTZ R11, R11, 1.4426950216293334961 ;  /* 0x3fb8aa3b0b0b7820 */ /* 0x000fe40000410000 */
[----:B------:R-:W0:Y:S01]  /*7140*/  LDS R31, [R9+0x1200] ;  /* 0x00120000091f7984 */ /* 0x000e220000000800 */
[----:B--2---:R-:W-:Y:S01]  /*7150*/  FADD.FTZ R15, -R44, R15 ;  /* 0x0000000f2c0f7221 */ /* 0x004fe20000010100 */
[----:B------:R-:W-:Y:S01]  /*7160*/  FMUL.FTZ R14, R14, 1.4426950216293334961 ;  /* 0x3fb8aa3b0e0e7820 */ /* 0x000fe20000410000 */
[----:B------:R4:W2:Y:S01]  /*7170*/  MUFU.EX2 R12, R11 ;  /* 0x0000000b000c7308 */ /* 0x0008a20000000800 */
[----:B------:R-:W0:Y:S01]  /*7180*/  LDS R33, [R9+0x1400] ;  /* 0x0014000009217984 */ /* 0x000e220000000800 */
[----:B------:R-:W-:Y:S01]  /*7190*/  FMUL.FTZ R15, R15, 1.4426950216293334961 ;  /* 0x3fb8aa3b0f0f7820 */ /* 0x000fe20000410000 */
[----:B---3--:R-:W-:-:S04]  /*71a0*/  FADD.FTZ R17, -R44, R16 ;  /* 0x000000102c117221 */ /* 0x008fc80000010100 */
[----:B------:R-:W-:Y:S01]  /*71b0*/  FMUL.FTZ R17, R17, 1.4426950216293334961 ;  /* 0x3fb8aa3b11117820 */ /* 0x000fe20000410000 */
[----:B------:R3:W1:Y:S01]  /*71c0*/  MUFU.EX2 R16, R15 ;  /* 0x0000000f00107308 */ /* 0x0006620000000800 */
[C---:B----4-:R-:W-:Y:S01]  /*71d0*/  FADD.FTZ R11, -R44.reuse, R18 ;  /* 0x000000122c0b7221 */ /* 0x050fe20000010100 */
[----:B-----5:R-:W-:-:S03]  /*71e0*/  FADD.FTZ R19, -R44, R19 ;  /* 0x000000132c137221 */ /* 0x020fc60000010100 */
[----:B------:R-:W-:Y:S01]  /*71f0*/  FMUL.FTZ R11, R11, 1.4426950216293334961 ;  /* 0x3fb8aa3b0b0b7820 */ /* 0x000fe20000410000 */
[----:B------:R-:W-:Y:S01]  /*7200*/  FMUL.FTZ R19, R19, 1.4426950216293334961 ;  /* 0x3fb8aa3b13137820 */ /* 0x000fe20000410000 */
[----:B------:R-:W-:Y:S01]  /*7210*/  FADD.FTZ R21, -R44, R21 ;  /* 0x000000152c157221 */ /* 0x000fe20000010100 */
[----:B------:R-:W4:Y:S01]  /*7220*/  MUFU.EX2 R14, R14 ;  /* 0x0000000e000e7308 */ /* 0x000f220000000800 */
[----:B---3--:R-:W3:Y:S01]  /*7230*/  LDS R15, [R9+0x1600] ;  /* 0x00160000090f7984 */ /* 0x008ee20000000800 */
[----:B--2---:R-:W-:Y:S01]  /*7240*/  FADD.FTZ R13, R12, R13 ;  /* 0x0000000d0c0d7221 */ /* 0x004fe20000010000 */
[----:B------:R-:W-:Y:S01]  /*7250*/  FMUL.FTZ R21, R21, 1.4426950216293334961 ;  /* 0x3fb8aa3b15157820 */ /* 0x000fe20000410000 */
[C---:B------:R-:W-:Y:S01]  /*7260*/  FADD.FTZ R23, -R44.reuse, R23 ;  /* 0x000000172c177221 */ /* 0x040fe20000010100 */
[----:B------:R-:W-:Y:S01]  /*7270*/  STS [R9+-0x400], R12 ;  /* 0xfffc000c09007388 */ /* 0x000fe20000000800 */
[C---:B------:R-:W-:Y:S02]  /*7280*/  FADD.FTZ R25, -R44.reuse, R25 ;  /* 0x000000192c197221 */ /* 0x040fe40000010100 */
[----:B------:R2:W5:Y:S01]  /*7290*/  MUFU.EX2 R18, R17 ;  /* 0x0000001100127308 */ /* 0x0005620000000800 */
[----:B------:R-:W-:Y:S01]  /*72a0*/  FMUL.FTZ R23, R23, 1.4426950216293334961 ;  /* 0x3fb8aa3b17177820 */ /* 0x000fe20000410000 */
[----:B------:R-:W-:Y:S01]  /*72b0*/  FMUL.FTZ R25, R25, 1.4426950216293334961 ;  /* 0x3fb8aa3b19197820 */ /* 0x000fe20000410000 */
[C---:B------:R-:W-:Y:S01]  /*72c0*/  FADD.FTZ R27, -R44.reuse, R27 ;  /* 0x0000001b2c1b7221 */ /* 0x040fe20000010100 */
[----:B-1----:R-:W-:Y:S03]  /*72d0*/  STS [R9], R16 ;  /* 0x0000001009007388 */ /* 0x002fe60000000800 */
[----:B------:R-:W-:Y:S01]  /*72e0*/  FMUL.FTZ R27, R27, 1.4426950216293334961 ;  /* 0x3fb8aa3b1b1b7820 */ /* 0x000fe20000410000 */
[----:B------:R1:W5:Y:S01]  /*72f0*/  MUFU.EX2 R20, R11 ;  /* 0x0000000b00147308 */ /* 0x0003620000000800 */
[----:B--2---:R-:W2:Y:S01]  /*7300*/  LDS R17, [R9+0x1800] ;  /* 0x0018000009117984 */ /* 0x004ea20000000800 */
[----:B----4-:R-:W-:Y:S01]  /*7310*/  FADD.FTZ R13, R13, R14 ;  /* 0x0000000e0d0d7221 */ /* 0x010fe20000010000 */
[C---:B------:R-:W-:Y:S01]  /*7320*/  FADD.FTZ R29, -R44.reuse, R29 ;  /* 0x0000001d2c1d7221 */ /* 0x040fe20000010100 */
[C---:B0-----:R-:W-:Y:S01]  /*7330*/  FADD.FTZ R31, -R44.reuse, R31 ;  /* 0x0000001f2c1f7221 */ /* 0x041fe20000010100 */
[----:B------:R-:W-:Y:S01]  /*7340*/  STS [R9+-0x200], R14 ;  /* 0xfffe000e09007388 */ /* 0x000fe20000000800 */
[----:B------:R-:W-:Y:S01]  /*7350*/  FADD.FTZ R13, R13, R16 ;  /* 0x000000100d0d7221 */ /* 0x000fe20000010000 */
[----:B------:R-:W-:Y:S01]  /*7360*/  FMUL.FTZ R29, R29, 1.4426950216293334961 ;  /* 0x3fb8aa3b1d1d7820 */ /* 0x000fe20000410000 */
[----:B------:R-:W0:Y:S01]  /*7370*/  MUFU.EX2 R22, R19 ;  /* 0x0000001300167308 */ /* 0x000e220000000800 */
[----:B-1----:R-:W1:Y:S01]  /*7380*/  LDS R11, [R9+0x1a00] ;  /* 0x001a0000090b7984 */ /* 0x002e620000000800 */
[----:B-----5:R-:W-:Y:S01]  /*7390*/  FADD.FTZ R13, R13, R18 ;  /* 0x000000120d0d7221 */ /* 0x020fe20000010000 */
[----:B------:R-:W-:Y:S01]  /*73a0*/  FMUL.FTZ R31, R31, 1.4426950216293334961 ;  /* 0x3fb8aa3b1f1f7820 */ /* 0x000fe20000410000 */
[C---:B------:R-:W-:Y:S01]  /*73b0*/  FADD.FTZ R33, -R44.reuse, R33 ;  /* 0x000000212c217221 */ /* 0x040fe20000010100 */
[----:B------:R-:W-:Y:S03]  /*73c0*/  STS [R9+0x200], R18 ;  /* 0x0002001209007388 */ /* 0x000fe60000000800 */
[----:B------:R-:W4:Y:S01]  /*73d0*/  MUFU.EX2 R24, R21 ;  /* 0x0000001500187308 */ /* 0x000f220000000800 */
[----:B------:R-:W-:Y:S01]  /*73e0*/  FADD.FTZ R13, R13, R20 ;  /* 0x000000140d0d7221 */ /* 0x000fe20000010000 */
[----:B------:R-:W-:Y:S01]  /*73f0*/  FMUL.FTZ R33, R33, 1.4426950216293334961 ;  /* 0x3fb8aa3b21217820 */ /* 0x000fe20000410000 */
[----:B------:R-:W-:Y:S05]  /*7400*/  STS [R9+0x400], R20 ;  /* 0x0004001409007388 */ /* 0x000fea0000000800 */
[----:B------:R-:W5:Y:S01]  /*7410*/  MUFU.EX2 R26, R23 ;  /* 0x00000017001a7308 */ /* 0x000f620000000800 */
[----:B0-----:R-:W-:Y:S01]  /*7420*/  FADD.FTZ R13, R13, R22 ;  /* 0x000000160d0d7221 */ /* 0x001fe20000010000 */
[----:B---3--:R-:W-:Y:S01]  /*7430*/  FADD.FTZ R15, -R44, R15 ;  /* 0x0000000f2c0f7221 */ /* 0x008fe20000010100 */
[----:B------:R-:W-:Y:S03]  /*7440*/  STS [R9+0x600], R22 ;  /* 0x0006001609007388 */ /* 0x000fe60000000800 */
[----:B------:R-:W-:-:S02]  /*7450*/  FMUL.FTZ R15, R15, 1.4426950216293334961 ;  /* 0x3fb8aa3b0f0f7820 */ /* 0x000fc40000410000 */
[----:B------:R-:W0:Y:S01]  /*7460*/  MUFU.EX2 R28, R25 ;  /* 0x00000019001c7308 */ /* 0x000e220000000800 */
[----:B----4-:R-:W-:Y:S01]  /*7470*/  FADD.FTZ R13, R13, R24 ;  /* 0x000000180d0d7221 */ /* 0x010fe20000010000 */
[----:B------:R-:W-:Y:S06]  /*7480*/  STS [R9+0x800], R24 ;  /* 0x0008001809007388 */ /* 0x000fec0000000800 */
[----:B------:R-:W3:Y:S01]  /*7490*/  MUFU.EX2 R30, R27 ;  /* 0x0000001b001e7308 */ /* 0x000ee20000000800 */
[----:B-----5:R-:W-:Y:S01]  /*74a0*/  FADD.FTZ R13, R13, R26 ;  /* 0x0000001a0d0d7221 */ /* 0x020fe20000010000 */
[----:B--2---:R-:W-:Y:S01]  /*74b0*/  FADD.FTZ R17, -R44, R17 ;  /* 0x000000112c117221 */ /* 0x004fe20000010100 */
[----:B------:R-:W-:Y:S03]  /*74c0*/  STS [R9+0xa00], R26 ;  /* 0x000a001a09007388 */ /* 0x000fe60000000800 */
[----:B------:R-:W-:-:S02]  /*74d0*/  FMUL.FTZ R17, R17, 1.4426950216293334961 ;  /* 0x3fb8aa3b11117820 */ /* 0x000fc40000410000 */
[----:B------:R-:W2:Y:S01]  /*74e0*/  MUFU.EX2 R32, R29 ;  /* 0x0000001d00207308 */ /* 0x000ea20000000800 */
[----:B0-----:R-:W-:Y:S01]  /*74f0*/  FADD.FTZ R13, R13, R28 ;  /* 0x0000001c0d0d7221 */ /* 0x001fe20000010000 */
[----:B-1----:R-:W-:Y:S01]  /*7500*/  FADD.FTZ R11, -R44, R11 ;  /* 0x0000000b2c0b7221 */ /* 0x002fe20000010100 */
[----:B------:R-:W-:Y:S03]  /*7510*/  STS [R9+0xc00], R28 ;  /* 0x000c001c09007388 */ /* 0x000fe60000000800 */
[----:B------:R-:W-:Y:S02]  /*7520*/  FMUL.FTZ R11, R11, 1.4426950216293334961 ;  /* 0x3fb8aa3b0b0b7820 */ /* 0x000fe40000410000 */
        /* <DEDUP_REMOVED lines=21> */
.L_x_26379:
[----:B------:R-:W-:Y:S05]  /*7680*/  BSYNC B1 ;  /* 0x0000000000017941 */ /* 0x000fea0003800000 */
.L_x_26378:
        /* <DEDUP_REMOVED lines=14> */
[C---:B-1----:R-:W-:Y:S01]  /*7770*/  FADD.FTZ R11, -R44.reuse, R11 ;  /* 0x0000000b2c0b7221 */ /* 0x042fe20000010100 */
[----:B0-----:R-:W-:-:S03]  /*7780*/  FADD.FTZ R14, -R44, R12 ;  /* 0x0000000c2c0e7221 */ /* 0x001fc60000010100 */
[----:B------:R-:W-:Y:S01]  /*7790*/  FMUL.FTZ R11, R11, 1.4426950216293334961 ;  /* 0x3fb8aa3b0b0b7820 */ /* 0x000fe20000410000 */
[----:B------:R-:W-:-:S03]  /*77a0*/  FMUL.FTZ R14, R14, 1.4426950216293334961 ;  /* 0x3fb8aa3b0e0e7820 */ /* 0x000fc60000410000 */
[----:B------:R5:W0:Y:S01]  /*77b0*/  MUFU.EX2 R12, R11 ;  /* 0x0000000b000c7308 */ /* 0x000a220000000800 */
[C---:B--2---:R-:W-:Y:S01]  /*77c0*/  FADD.FTZ R15, -R44.reuse, R15 ;  /* 0x0000000f2c0f7221 */ /* 0x044fe20000010100 */
[----:B---3--:R-:W-:-:S03]  /*77d0*/  FADD.FTZ R17, -R44, R16 ;  /* 0x000000102c117221 */ /* 0x008fc60000010100 */
[----:B------:R-:W-:Y:S01]  /*77e0*/  FMUL.FTZ R15, R15, 1.4426950216293334961 ;  /* 0x3fb8aa3b0f0f7820 */ /* 0x000fe20000410000 */
[----:B------:R-:W-:Y:S02]  /*77f0*/  FMUL.FTZ R17, R17, 1.4426950216293334961 ;  /* 0x3fb8aa3b11117820 */ /* 0x000fe40000410000 */
[----:B------:R-:W1:Y:S01]  /*7800*/  MUFU.EX2 R14, R14 ;  /* 0x0000000e000e7308 */ /* 0x000e620000000800 */
[C---:B----4-:R-:W-:Y:S01]  /*7810*/  FADD.FTZ R19, -R44.reuse, R18 ;  /* 0x000000122c137221 */ /* 0x050fe20000010100 */
[----:B-----5:R-:W-:-:S03]  /*7820*/  FADD.FTZ R11, -R44, R20 ;  /* 0x000000142c0b7221 */ /* 0x020fc60000010100 */
[----:B------:R-:W-:Y:S01]  /*7830*/  FMUL.FTZ R19, R19, 1.4426950216293334961 ;  /* 0x3fb8aa3b13137820 */ /* 0x000fe20000410000 */
[----:B------:R-:W-:Y:S02]  /*7840*/  FMUL.FTZ R11, R11, 1.4426950216293334961 ;  /* 0x3fb8aa3b0b0b7820 */ /* 0x000fe40000410000 */
[----:B------:R-:W2:Y:S01]  /*7850*/  MUFU.EX2 R16, R15 ;  /* 0x0000000f00107308 */ /* 0x000ea20000000800 */
[C---:B------:R-:W-:Y:S01]  /*7860*/  FADD.FTZ R21, -R44.reuse, R21 ;  /* 0x000000152c157221 */ /* 0x040fe20000010100 */
[----:B0-----:R-:W-:Y:S01]  /*7870*/  FADD.FTZ R13, R13, R12 ;  /* 0x0000000c0d0d7221 */ /* 0x001fe20000010000 */
[----:B------:R-:W-:Y:S01]  /*7880*/  FADD.FTZ R23, -R44, R23 ;  /* 0x000000172c177221 */ /* 0x000fe20000010100 */
[----:B------:R-:W-:Y:S01]  /*7890*/  STS [R9+-0x400], R12 ;  /* 0xfffc000c09007388 */ /* 0x000fe20000000800 */
[----:B------:R-:W-:Y:S02]  /*78a0*/  FMUL.FTZ R21, R21, 1.4426950216293334961 ;  /* 0x3fb8aa3b15157820 */ /* 0x000fe40000410000 */
[----:B------:R-:W-:Y:S01]  /*78b0*/  FMUL.FTZ R23, R23, 1.4426950216293334961 ;  /* 0x3fb8aa3b17177820 */ /* 0x000fe20000410000 */
        /* <DEDUP_REMOVED lines=20> */
.L_x_26382:
[----:B------:R-:W-:Y:S05]  /*7a00*/  BSYNC B1 ;  /* 0x0000000000017941 */ /* 0x000fea0003800000 */
.L_x_26381:
[----:B------:R-:W-:-:S13]  /*7a10*/  ISETP.LT.OR P0, PT, R10, R7, P0 ;  /* 0x000000070a00720c */ /* 0x000fda0000701670 */
[----:B------:R-:W-:Y:S05]  /*7a20*/  @!P0 BRA `(.L_x_26374) ;  /* 0x0000000000608947 */ /* 0x000fea0003800000 */
[----:B------:R-:W1:Y:S04]  /*7a30*/  LDS R10, [R9+-0x400] ;  /* 0xfffc0000090a7984 */ /* 0x000e680000000800 */
[----:B------:R-:W0:Y:S04]  /*7a40*/  LDS R12, [R9] ;  /* 0x00000000090c7984 */ /* 0x000e280000000800 */
[----:B------:R-:W2:Y:S04]  /*7a50*/  LDS R11, [R9+-0x200] ;  /* 0xfffe0000090b7984 */ /* 0x000ea80000000800 */
        /* <DEDUP_REMOVED lines=21> */
.L_x_26374:
[----:B------:R-:W-:Y:S05]  /*7bb0*/  BSYNC B0 ;  /* 0x0000000000007941 */ /* 0x000fea0003800000 */
.L_x_26373:
        /* <DEDUP_REMOVED lines=8> */
[----:B------:R-:W0:Y:S01]  /*7c40*/  SHFL.BFLY PT, R9, R10, 0x8, 0x1f ;  /* 0x0d001f000a097f89 */ /* 0x000e2200000e0000 */
        /* <DEDUP_REMOVED lines=32> */
[----:B------:R-:W-:-:S13]  /*7e50*/  LOP3.LUT P0, R9, R9, 0x3, RZ, 0xc0, !PT ;  /* 0x0000000309097812 */ /* 0x000fda000780c0ff */
[----:B0-2---:R-:W-:Y:S05]  /*7e60*/  @!P0 BRA `(.L_x_26386) ;  /* 0x0000000000348947 */ /* 0x005fea0003800000 */
[----:B------:R-:W0:Y:S01]  /*7e70*/  S2UR UR5, SR_CgaCtaId ;  /* 0x00000000000579c3 */ /* 0x000e220000008800 */
[----:B------:R-:W-:Y:S02]  /*7e80*/  UMOV UR4, 0x400 ;  /* 0x0000040000047882 */ /* 0x000fe40000000000 */
[----:B------:R-:W-:-:S04]  /*7e90*/  UIADD3 UR4, UR4, 0x320, URZ ;  /* 0x0000032004047890 */ /* 0x000fc8000fffe03f */
[----:B0-----:R-:W-:-:S06]  /*7ea0*/  ULEA UR4, UR5, UR4, 0x18 ;  /* 0x0000000405047291 */ /* 0x001fcc000f8ec03f */
[----:B------:R-:W-:-:S07]  /*7eb0*/  LEA R10, R8, UR4, 0x2 ;  /* 0x00000004080a7c11 */ /* 0x000fce000f8e10ff */
.L_x_26387:
        /* <DEDUP_REMOVED lines=8> */
.L_x_26386:
[----:B------:R-:W-:Y:S05]  /*7f40*/  BSYNC B1 ;  /* 0x0000000000017941 */ /* 0x000fea0003800000 */
.L_x_26385:
        /* <DEDUP_REMOVED lines=14> */
.L_x_26390:
        /* <DEDUP_REMOVED lines=52> */
.L_x_26389:
[----:B------:R-:W-:Y:S05]  /*8370*/  BSYNC B1 ;  /* 0x0000000000017941 */ /* 0x000fea0003800000 */
.L_x_26388:
        /* <DEDUP_REMOVED lines=31> */
.L_x_26392:
[----:B------:R-:W-:Y:S05]  /*8570*/  BSYNC B1 ;  /* 0x0000000000017941 */ /* 0x000fea0003800000 */
.L_x_26391:
        /* <DEDUP_REMOVED lines=14> */
.L_x_26384:
[----:B------:R-:W-:Y:S05]  /*8660*/  BSYNC B0 ;  /* 0x0000000000007941 */ /* 0x000fea0003800000 */
.L_x_26383:
[----:B------:R-:W-:Y:S01]  /*8670*/  BAR.SYNC.DEFER_BLOCKING 0x0 ;  /* 0x0000000000007b1d */ /* 0x000fe20000010000 */
[----:B------:R-:W-:-:S05]  /*8680*/  ISETP.GE.AND P0, PT, R5, R48, PT ;  /* 0x000000300500720c */ /* 0x000fca0003f06270 */
[----:B------:R-:W-:Y:S01]  /*8690*/  ULDC UR11, c[0x0][0x25c] ;  /* 0x00009700000b7ab9 */ /* 0x000fe20000000800 */
[----:B------:R-:W-:Y:S01]  /*86a0*/  ULDC UR10, c[0x0][0x248] ;  /* 0x00009200000a7ab9 */ /* 0x000fe20000000800 */
[----:B------:R-:W-:Y:S01]  /*86b0*/  ULDC.64 UR12, c[0x0][0x238] ;  /* 0x00008e00000c7ab9 */ /* 0x000fe20000000a00 */
[----:B------:R-:W-:Y:S01]  /*86c0*/  ULDC.64 UR6, c[0x0][0x228] ;  /* 0x00008a0000067ab9 */ /* 0x000fe20000000a00 */
[----:B------:R-:W-:Y:S04]  /*86d0*/  BSSY B0, `(.L_x_26393) ;  /* 0x0000283000007945 */ /* 0x000fe80003800000 */
        /* <DEDUP_REMOVED lines=10> */
[----:B--2---:R-:W-:Y:S02]  /*8780*/  CS2R R14, SRZ ;  /* 0x00000000000e7805 */ /* 0x004fe4000001ff00 */
[----:B------:R-:W-:Y:S02]  /*8790*/  CS2R R12, SRZ ;  /* 0x00000000000c7805 */ /* 0x000fe4000001ff00 */
[----:B0-----:R-:W-:Y:S01]  /*87a0*/  CS2R R10, SRZ ;  /* 0x00000000000a7805 */ /* 0x001fe2000001ff00 */
[----:B------:R-:W-:Y:S06]  /*87b0*/  BRA `(.L_x_26395) ;  /* 0x0000002400d07947 */ /* 0x000fec0003800000 */
.L_x_26394:
[----:B0-2---:R-:W0:Y:S01]  /*87c0*/  I2F.RP R10, R2 ;  /* 0x00000002000a7306 */ /* 0x005e220000209400 */
[----:B------:R-:W-:Y:S01]  /*87d0*/  IMAD.MOV.U32 R8, RZ, RZ, RZ ;  /* 0x000000ffff087224 */ /* 0x000fe200078e00ff */
[----:B------:R-:W2:Y:S01]  /*87e0*/  LDC R140, c[0x0][0x25c] ;  /* 0x00009700ff8c7b82 */ /* 0x000ea20000000800 */
[----:B------:R-:W-:Y:S01]  /*87f0*/  ULDC UR5, c[0x0][0x260] ;  /* 0x0000980000057ab9 */ /* 0x000fe20000000800 */
[----:B------:R-:W-:Y:S01]  /*8800*/  ULDC UR4, c[0x0][0x27c] ;  /* 0x00009f0000047ab9 */ /* 0x000fe20000000800 */
[----:B------:R-:W-:Y:S01]  /*8810*/  IMAD R132, R0, UR5, RZ ;  /* 0x0000000500847c24 */ /* 0x000fe2000f8e02ff */
[----:B------:R-:W-:Y:S01]  /*8820*/  CS2R R136, SRZ ;  /* 0x0000000000887805 */ /* 0x000fe2000001ff00 */
[----:B------:R-:W-:Y:S01]  /*8830*/  VIADD R138, R3, -UR4 ;  /* 0x80000004038a7c36 */ /* 0x000fe20008000000 */
[----:B------:R-:W-:Y:S02]  /*8840*/  CS2R R134, SRZ ;  /* 0x0000000000867805 */ /* 0x000fe4000001ff00 */
[----:B------:R-:W-:-:S02]  /*8850*/  CS2R R130, SRZ ;  /* 0x0000000000827805 */ /* 0x000fc4000001ff00 */
[----:B------:R-:W-:Y:S02]  /*8860*/  CS2R R128, SRZ ;  /* 0x0000000000807805 */ /* 0x000fe4000001ff00 */
[----:B------:R-:W-:Y:S02]  /*8870*/  CS2R R126, SRZ ;  /* 0x00000000007e7805 */ /* 0x000fe4000001ff00 */
[----:B------:R-:W-:Y:S02]  /*8880*/  CS2R R124, SRZ ;  /* 0x00000000007c7805 */ /* 0x000fe4000001ff00 */
[----:B------:R-:W-:Y:S02]  /*8890*/  CS2R R122, SRZ ;  /* 0x00000000007a7805 */ /* 0x000fe4000001ff00 */
[----:B------:R-:W-:Y:S01]  /*88a0*/  CS2R R120, SRZ ;  /* 0x0000000000787805 */ /* 0x000fe2000001ff00 */
[----:B0-----:R-:W0:Y:S01]  /*88b0*/  MUFU.RCP R10, R10 ;  /* 0x0000000a000a7308 */ /* 0x001e220000001000 */
[----:B------:R-:W-:-:S02]  /*88c0*/  CS2R R50, SRZ ;  /* 0x0000000000327805 */ /* 0x000fc4000001ff00 */
[----:B------:R-:W-:Y:S02]  /*88d0*/  CS2R R14, SRZ ;  /* 0x00000000000e7805 */ /* 0x000fe4000001ff00 */
[----:B------:R-:W-:Y:S01]  /*88e0*/  CS2R R12, SRZ ;  /* 0x00000000000c7805 */ /* 0x000fe2000001ff00 */
[----:B------:R-:W-:Y:S01]  /*88f0*/  IMAD.MOV.U32 R139, RZ, RZ, R5 ;  /* 0x000000ffff8b7224 */ /* 0x000fe200078e0005 */
[----:B------:R-:W-:Y:S02]  /*8900*/  SHF.R.S32.HI R133, RZ, 0x1f, R132 ;  /* 0x0000001fff857819 */ /* 0x000fe40000011484 */
[----:B--2---:R-:W-:Y:S01]  /*8910*/  SHF.R.S32.HI R140, RZ, 0x1f, R140 ;  /* 0x0000001fff8c7819 */ /* 0x004fe2000001148c */
[----:B0-----:R-:W-:-:S04]  /*8920*/  VIADD R11, R10, 0xffffffe ;  /* 0x0ffffffe0a0b7836 */ /* 0x001fc80000000000 */
[----:B------:R-:W0:Y:S02]  /*8930*/  F2I.FTZ.U32.TRUNC.NTZ R9, R11 ;  /* 0x0000000b00097305 */ /* 0x000e24000021f000 */
[----:B0-----:R-:W-:-:S04]  /*8940*/  IMAD.MOV R7, RZ, RZ, -R9 ;  /* 0x000000ffff077224 */ /* 0x001fc800078e0a09 */
[----:B------:R-:W-:-:S04]  /*8950*/  IMAD R7, R7, R2, RZ ;  /* 0x0000000207077224 */ /* 0x000fc800078e02ff */
[----:B------:R-:W-:Y:S01]  /*8960*/  IMAD.HI.U32 R9, R9, R7, R8 ;  /* 0x0000000709097227 */ /* 0x000fe200078e0008 */
[----:B------:R-:W-:-:S03]  /*8970*/  SHF.R.S32.HI R7, RZ, 0x1f, R6 ;  /* 0x0000001fff077819 */ /* 0x000fc60000011406 */
[----:B------:R-:W-:Y:S01]  /*8980*/  VIADD R8, R48, 0xffffffff ;  /* 0xffffffff30087836 */ /* 0x000fe20000000000 */
[----:B------:R-:W-:-:S04]  /*8990*/  LEA.HI R7, R7, R6, RZ, 0x2 ;  /* 0x0000000607077211 */ /* 0x000fc800078f10ff */
[C---:B------:R-:W-:Y:S01]  /*89a0*/  LOP3.LUT R17, R7.reuse, 0x3ffffffc, RZ, 0xc0, !PT ;  /* 0x3ffffffc07117812 */ /* 0x040fe200078ec0ff */
[----:B------:R-:W-:-:S04]  /*89b0*/  IMAD.SHL.U32 R10, R7, 0x4, RZ ;  /* 0x00000004070a7824 */ /* 0x000fc800078e00ff */
[----:B------:R-:W-:Y:S01]  /*89c0*/  IMAD.IADD R7, R6, 0x1, -R17 ;  /* 0x0000000106077824 */ /* 0x000fe200078e0a11 */
[----:B------:R-:W-:Y:S02]  /*89d0*/  LOP3.LUT R16, R10, 0xfffffff0, RZ, 0xc0, !PT ;  /* 0xfffffff00a107812 */ /* 0x000fe400078ec0ff */
[----:B------:R-:W-:-:S03]  /*89e0*/  CS2R R10, SRZ ;  /* 0x00000000000a7805 */ /* 0x000fc6000001ff00 */
[----:B------:R-:W-:-:S04]  /*89f0*/  IMAD R0, R7, 0x4, R16 ;  /* 0x0000000407007824 */ /* 0x000fc800078e0210 */
        /* <DEDUP_REMOVED lines=22> */
.L_x_26398:
[----:B------:R-:W0:Y:S01]  /*8b60*/  LDC R24, c[0x0][0x280] ;  /* 0x0000a000ff187b82 */ /* 0x000e220000000800 */
[----:B------:R-:W-:Y:S01]  /*8b70*/  IMAD.SHL.U32 R70, R139, 0x10, RZ ;  /* 0x000000108b467824 */ /* 0x000fe200078e00ff */
[----:B------:R-:W-:Y:S04]  /*8b80*/  BSSY B1, `(.L_x_26396) ;  /* 0x0000234000017945 */ /* 0x000fe80003800000 */
[----:B------:R-:W-:Y:S02]  /*8b90*/  IABS R18, R70 ;  /* 0x0000004600127213 */ /* 0x000fe40000000000 */
[----:B------:R-:W2:Y:S03]  /*8ba0*/  LDC R21, c[0x0][0x284] ;  /* 0x0000a100ff157b82 */ /* 0x000ea60000000800 */
        /* <DEDUP_REMOVED lines=68> */
[----:B------:R-:W5:Y:S01]  /*8ff0*/  LDG.E.128.CONSTANT R28, desc[UR8][R28.64] ;  /* 0x000000081c1c7981 */ /* 0x000f62000c1e9d00 */
[----:B0-----:R-:W-:-:S04]  /*9000*/  IADD3 R33, P0, R143, R104, RZ ;  /* 0x000000688f217210 */ /* 0x001fc80007f1e0ff */
        /* <DEDUP_REMOVED lines=15> */
[----:B-1----:R-:W-:Y:S02]  /*9100*/  LEA R44, P1, R45, UR6, 0x2 ;  /* 0x000000062d2c7c11 */ /* 0x002fe4000f8210ff */
        /* <DEDUP_REMOVED lines=24> */
[----:B------:R-:W-:Y:S01]  /*9290*/  ISETP.NE.AND P0, PT, R139, R8, PT ;  /* 0x000000088b00720c */ /* 0x000fe20003f05270 */
[----:B------:R-:W-:Y:S01]  /*92a0*/  IMAD R163, R7, 0x4, R70 ;  /* 0x0000000407a37824 */ /* 0x000fe200078e0246 */
[----:B------:R-:W-:Y:S02]  /*92b0*/  LEA R68, P2, R69, UR6, 0x2 ;  /* 0x0000000645447c11 */ /* 0x000fe4000f8410ff */
[----:B------:R-:W-:-:S04]  /*92c0*/  LEA.HI.X.SX32 R72, R151, R114, 0x1, P1 ;  /* 0x0000007297487211 */ /* 0x000fc800008f0eff */
[----:B------:R-:W-:-:S05]  /*92d0*/  LEA.HI.X R69, R69, UR7, R72, 0x2, P2 ;  /* 0x0000000745457c11 */ /* 0x000fca00090f1448 */
[C---:B------:R-:W-:Y:S01]  /*92e0*/  @!P0 VIADD R73, R163.reuse, 0x1 ;  /* 0x00000001a3498836 */ /* 0x040fe20000000000 */
[----:B------:R-:W5:Y:S01]  /*92f0*/  LDG.E.128.CONSTANT R68, desc[UR8][R68.64] ;  /* 0x0000000844447981 */ /* 0x000f62000c1e9d00 */
[----:B------:R-:W-:Y:S01]  /*9300*/  @!P0 VIADD R75, R163, 0x2 ;  /* 0x00000002a34b8836 */ /* 0x000fe20000000000 */
[----:B------:R-:W-:Y:S02]  /*9310*/  IADD3 R74, P1, R152, R104, RZ ;  /* 0x00000068984a7210 */ /* 0x000fe40007f3e0ff */
[-C--:B------:R-:W-:Y:S01]  /*9320*/  @!P0 ISETP.GE.AND P5, PT, R73, R154.reuse, PT ;  /* 0x0000009a4900820c */ /* 0x080fe20003fa6270 */
[----:B------:R-:W-:Y:S01]  /*9330*/  @!P0 VIADD R73, R163, 0x3 ;  /* 0x00000003a3498836 */ /* 0x000fe20000000000 */
[----:B------:R-:W-:Y:S02]  /*9340*/  @!P0 ISETP.GE.AND P2, PT, R75, R154, PT ;  /* 0x0000009a4b00820c */ /* 0x000fe40003f46270 */
[----:B------:R-:W-:Y:S02]  /*9350*/  LEA R72, P4, R74, UR6, 0x2 ;  /* 0x000000064a487c11 */ /* 0x000fe4000f8810ff */
[----:B------:R-:W-:-:S02]  /*9360*/  LEA.HI.X.SX32 R75, R152, R114, 0x1, P1 ;  /* 0x00000072984b7211 */ /* 0x000fc400008f0eff */
[-C--:B------:R-:W-:Y:S02]  /*9370*/  @!P0 ISETP.GE.AND P3, PT, R73, R154.reuse, PT ;  /* 0x0000009a4900820c */ /* 0x080fe40003f66270 */
[----:B------:R-:W-:Y:S01]  /*9380*/  LEA.HI.X R73, R74, UR7, R75, 0x2, P4 ;  /* 0x000000074a497c11 */ /* 0x000fe2000a0f144b */
[C---:B------:R-:W-:Y:S01]  /*9390*/  @!P0 VIADD R77, R163.reuse, 0x1 ;  /* 0x00000001a34d8836 */ /* 0x040fe20000000000 */
[----:B------:R-:W-:-:S04]  /*93a0*/  @!P0 ISETP.GE.AND P6, PT, R163, R154, PT ;  /* 0x0000009aa300820c */ /* 0x000fc80003fc6270 */
[----:B------:R-:W5:Y:S01]  /*93b0*/  LDG.E.128.CONSTANT R72, desc[UR8][R72.64] ;  /* 0x0000000848487981 */ /* 0x000f62000c1e9d00 */
[----:B------:R-:W-:Y:S01]  /*93c0*/  @!P0 ISETP.GE.AND P4, PT, R77, R154, PT ;  /* 0x0000009a4d00820c */ /* 0x000fe20003f86270 */
[----:B------:R-:W-:-:S05]  /*93d0*/  @!P0 VIADD R79, R163, 0x2 ;  /* 0x00000002a34f8836 */ /* 0x000fca0000000000 */
[----:B------:R-:W-:Y:S01]  /*93e0*/  @!P0 ISETP.GE.AND P1, PT, R79, R154, PT ;  /* 0x0000009a4f00820c */ /* 0x000fe20003f26270 */
[C---:B------:R-:W-:Y:S01]  /*93f0*/  @!P0 VIADD R79, R163.reuse, 0x3 ;  /* 0x00000003a34f8836 */ /* 0x040fe20000000000 */
[----:B------:R-:W0:Y:S01]  /*9400*/  S2UR UR5, SR_CgaCtaId ;  /* 0x00000000000579c3 */ /* 0x000e220000008800 */
[C---:B------:R-:W-:Y:S02]  /*9410*/  @!P0 VIADD R81, R163.reuse, 0x1 ;  /* 0x00000001a3518836 */ /* 0x040fe40000000000 */
[C---:B------:R-:W-:Y:S01]  /*9420*/  @!P0 VIADD R83, R163.reuse, 0x2 ;  /* 0x00000002a3538836 */ /* 0x040fe20000000000 */
[----:B------:R-:W-:Y:S02]  /*9430*/  UMOV UR4, 0x400 ;  /* 0x0000040000047882 */ /* 0x000fe40000000000 */
[----:B------:R-:W-:Y:S01]  /*9440*/  UIADD3 UR4, UR4, 0x320, URZ ;  /* 0x0000032004047890 */ /* 0x000fe2000fffe03f */
[C---:B------:R-:W-:Y:S02]  /*9450*/  @!P0 VIADD R91, R163.reuse, 0x1 ;  /* 0x00000001a35b8836 */ /* 0x040fe40000000000 */
[----:B------:R-:W-:-:S02]  /*9460*/  @!P0 VIADD R85, R163, 0x3 ;  /* 0x00000003a3558836 */ /* 0x000fc40000000000 */
[----:B------:R-:W-:Y:S01]  /*9470*/  @!P0 VIADD R93, R163, 0x2 ;  /* 0x00000002a35d8836 */ /* 0x000fe20000000000 */
[----:B0-----:R-:W-:-:S06]  /*9480*/  ULEA UR4, UR5, UR4, 0x18 ;  /* 0x0000000405047291 */ /* 0x001fcc000f8ec03f */
[C---:B------:R-:W-:Y:S01]  /*9490*/  LEA R84, R163.reuse, UR4, 0x2 ;  /* 0x00000004a3547c11 */ /* 0x040fe2000f8e10ff */
[----:B------:R-:W-:Y:S01]  /*94a0*/  @!P0 VIADD R95, R163, 0x1 ;  /* 0x00000001a35f8836 */ /* 0x000fe20000000000 */
[----:B--2---:R-:W-:Y:S02]  /*94b0*/  @!P0 FSEL R16, R16, RZ, !P6 ;  /* 0x000000ff10108208 */ /* 0x004fe40007000000 */
[----:B------:R-:W-:Y:S02]  /*94c0*/  IADD3 R77, P6, R153, R104, RZ ;  /* 0x00000068994d7210 */ /* 0x000fe40007fde0ff */
[----:B------:R-:W-:Y:S02]  /*94d0*/  @!P0 FSEL R17, R17, RZ, !P5 ;  /* 0x000000ff11118208 */ /* 0x000fe40006800000 */
[----:B------:R-:W-:Y:S02]  /*94e0*/  LEA R76, P5, R77, UR6, 0x2 ;  /* 0x000000064d4c7c11 */ /* 0x000fe4000f8a10ff */
[----:B------:R-:W-:-:S04]  /*94f0*/  LEA.HI.X.SX32 R78, R153, R114, 0x1, P6 ;  /* 0x00000072994e7211 */ /* 0x000fc800030f0eff */
[----:B------:R-:W-:Y:S02]  /*9500*/  LEA.HI.X R77, R77, UR7, R78, 0x2, P5 ;  /* 0x000000074d4d7c11 */ /* 0x000fe4000a8f144e */
[-C--:B------:R-:W-:Y:S02]  /*9510*/  @!P0 ISETP.GE.AND P6, PT, R79, R154.reuse, PT ;  /* 0x0000009a4f00820c */ /* 0x080fe40003fc6270 */
[----:B------:R-:W-:Y:S02]  /*9520*/  @!P0 FSEL R18, R18, RZ, !P2 ;  /* 0x000000ff12128208 */ /* 0x000fe40005000000 */
[----:B------:R-:W2:Y:S01]  /*9530*/  LDG.E.128.CONSTANT R76, desc[UR8][R76.64] ;  /* 0x000000084c4c7981 */ /* 0x000ea2000c1e9d00 */
[----:B------:R-:W-:Y:S02]  /*9540*/  @!P0 FSEL R19, R19, RZ, !P3 ;  /* 0x000000ff13138208 */ /* 0x000fe40005800000 */
[-C--:B------:R-:W-:Y:S02]  /*9550*/  @!P0 ISETP.GE.AND P2, PT, R81, R154.reuse, PT ;  /* 0x0000009a5100820c */ /* 0x080fe40003f46270 */
[----:B------:R-:W-:-:S02]  /*9560*/  @!P0 ISETP.GE.AND P3, PT, R163, R154, PT ;  /* 0x0000009aa300820c */ /* 0x000fc40003f66270 */
[----:B------:R-:W-:Y:S02]  /*9570*/  IADD3 R81, P5, R155, R104, RZ ;  /* 0x000000689b517210 */ /* 0x000fe40007fbe0ff */
[----:B---3--:R-:W-:Y:S02]  /*9580*/  @!P0 FSEL R20, R20, RZ, !P3 ;  /* 0x000000ff14148208 */ /* 0x008fe40005800000 */
[----:B------:R-:W-:Y:S02]  /*9590*/  LEA R80, P3, R81, UR6, 0x2 ;  /* 0x0000000651507c11 */ /* 0x000fe4000f8610ff */
[----:B------:R-:W-:-:S04]  /*95a0*/  LEA.HI.X.SX32 R82, R155, R114, 0x1, P5 ;  /* 0x000000729b527211 */ /* 0x000fc800028f0eff */
[----:B------:R-:W-:Y:S02]  /*95b0*/  LEA.HI.X R81, R81, UR7, R82, 0x2, P3 ;  /* 0x0000000751517c11 */ /* 0x000fe400098f1452 */
[----:B------:R-:W-:-:S04]  /*95c0*/  @!P0 ISETP.GE.AND P5, PT, R83, R154, PT ;  /* 0x0000009a5300820c */ /* 0x000fc80003fa6270 */
[----:B------:R-:W3:Y:S01]  /*95d0*/  LDG.E.128.CONSTANT R80, desc[UR8][R80.64] ;  /* 0x0000000850507981 */ /* 0x000ee2000c1e9d00 */
[C---:B------:R-:W-:Y:S02]  /*95e0*/  IADD3 R89, P3, R156.reuse, R104, RZ ;  /* 0x000000689c597210 */ /* 0x040fe40007f7e0ff */
[----:B------:R-:W-:Y:S02]  /*95f0*/  @!P0 FSEL R23, R23, RZ, !P6 ;  /* 0x000000ff17178208 */ /* 0x000fe40007000000 */
[----:B------:R-:W-:Y:S02]  /*9600*/  LEA R88, P6, R89, UR6, 0x2 ;  /* 0x0000000659587c11 */ /* 0x000fe4000f8c10ff */
[----:B------:R-:W-:Y:S02]  /*9610*/  LEA.HI.X.SX32 R90, R156, R114, 0x1, P3 ;  /* 0x000000729c5a7211 */ /* 0x000fe400018f0eff */
[----:B------:R-:W-:Y:S01]  /*9620*/  @!P0 ISETP.GE.AND P3, PT, R91, R154, PT ;  /* 0x0000009a5b00820c */ /* 0x000fe20003f66270 */
[----:B------:R-:W-:Y:S01]  /*9630*/  @!P0 VIADD R91, R163, 0x3 ;  /* 0x00000003a35b8836 */ /* 0x000fe20000000000 */
[----:B------:R-:W-:-:S02]  /*9640*/  LEA.HI.X R89, R89, UR7, R90, 0x2, P6 ;  /* 0x0000000759597c11 */ /* 0x000fc4000b0f145a */
[----:B------:R-:W-:Y:S02]  /*9650*/  @!P0 FSEL R21, R21, RZ, !P4 ;  /* 0x000000ff15158208 */ /* 0x000fe40006000000 */
[----:B------:R-:W-:Y:S02]  /*9660*/  @!P0 FSEL R22, R22, RZ, !P1 ;  /* 0x000000ff16168208 */ /* 0x000fe40004800000 */
[-C--:B------:R-:W-:Y:S02]  /*9670*/  @!P0 ISETP.GE.AND P4, PT, R85, R154.reuse, PT ;  /* 0x0000009a5500820c */ /* 0x080fe40003f86270 */
[-C--:B------:R-:W-:Y:S01]  /*9680*/  @!P0 ISETP.GE.AND P1, PT, R163, R154.reuse, PT ;  /* 0x0000009aa300820c */ /* 0x080fe20003f26270 */
[----:B------:R-:W0:Y:S01]  /*9690*/  LDS.128 R84, [R84] ;  /* 0x0000000054547984 */ /* 0x000e220000000c00 */
[----:B----4-:R-:W-:Y:S02]  /*96a0*/  @!P0 FSEL R25, R25, RZ, !P2 ;  /* 0x000000ff19198208 */ /* 0x010fe40005000000 */
[----:B------:R-:W-:-:S02]  /*96b0*/  @!P0 ISETP.GE.AND P2, PT, R91, R154, PT ;  /* 0x0000009a5b00820c */ /* 0x000fc40003f46270 */
[----:B------:R-:W4:Y:S01]  /*96c0*/  LDG.E.128.CONSTANT R88, desc[UR8][R88.64] ;  /* 0x0000000858587981 */ /* 0x000f22000c1e9d00 */
[----:B------:R-:W-:Y:S02]  /*96d0*/  @!P0 FSEL R24, R24, RZ, !P1 ;  /* 0x000000ff18188208 */ /* 0x000fe40004800000 */
[----:B------:R-:W-:Y:S02]  /*96e0*/  @!P0 ISETP.GE.AND P1, PT, R93, R154, PT ;  /* 0x0000009a5d00820c */ /* 0x000fe40003f26270 */
[----:B------:R-:W-:Y:S02]  /*96f0*/  IADD3 R93, P6, R157, R104, RZ ;  /* 0x000000689d5d7210 */ /* 0x000fe40007fde0ff */
[----:B------:R-:W-:Y:S02]  /*9700*/  @!P0 FSEL R26, R26, RZ, !P5 ;  /* 0x000000ff1a1a8208 */ /* 0x000fe40006800000 */
[----:B------:R-:W-:Y:S02]  /*9710*/  LEA R92, P5, R93, UR6, 0x2 ;  /* 0x000000065d5c7c11 */ /* 0x000fe4000f8a10ff */
[----:B------:R-:W-:-:S02]  /*9720*/  LEA.HI.X.SX32 R94, R157, R114, 0x1, P6 ;  /* 0x000000729d5e7211 */ /* 0x000fc400030f0eff */
[----:B------:R-:W-:Y:S02]  /*9730*/  @!P0 FSEL R27, R27, RZ, !P4 ;  /* 0x000000ff1b1b8208 */ /* 0x000fe40006000000 */
[-C--:B------:R-:W-:Y:S01]  /*9740*/  @!P0 ISETP.GE.AND P4, PT, R95, R154.reuse, PT ;  /* 0x0000009a5f00820c */ /* 0x080fe20003f86270 */
[----:B------:R-:W-:Y:S01]  /*9750*/  @!P0 VIADD R95, R163, 0x2 ;  /* 0x00000002a35f8836 */ /* 0x000fe20000000000 */
[----:B------:R-:W-:Y:S02]  /*9760*/  LEA.HI.X R93, R93, UR7, R94, 0x2, P5 ;  /* 0x000000075d5d7c11 */ /* 0x000fe4000a8f145e */
[-C--:B------:R-:W-:Y:S02]  /*9770*/  @!P0 ISETP.GE.AND P6, PT, R163, R154.reuse, PT ;  /* 0x0000009aa300820c */ /* 0x080fe40003fc6270 */
[----:B------:R-:W-:Y:S02]  /*9780*/  @!P0 ISETP.GE.AND P5, PT, R95, R154, PT ;  /* 0x0000009a5f00820c */ /* 0x000fe40003fa6270 */
[----:B------:R-:W4:Y:S01]  /*9790*/  LDG.E.128.CONSTANT R92, desc[UR8][R92.64] ;  /* 0x000000085c5c7981 */ /* 0x000f22000c1e9d00 */
[----:B-----5:R-:W-:-:S02]  /*97a0*/  @!P0 FSEL R28, R28, RZ, !P6 ;  /* 0x000000ff1c1c8208 */ /* 0x020fc40007000000 */
[C---:B------:R-:W-:Y:S01]  /*97b0*/  IADD3 R97, P6, R158.reuse, R104, RZ ;  /* 0x000000689e617210 */ /* 0x040fe20007fde0ff */
[----:B------:R-:W-:Y:S01]  /*97c0*/  @!P0 VIADD R99, R163, 0x3 ;  /* 0x00000003a3638836 */ /* 0x000fe20000000000 */
[----:B------:R-:W-:Y:S02]  /*97d0*/  @!P0 FSEL R29, R29, RZ, !P3 ;  /* 0x000000ff1d1d8208 */ /* 0x000fe40005800000 */
[----:B------:R-:W-:Y:S02]  /*97e0*/  LEA.HI.X.SX32 R100, R158, R114, 0x1, P6 ;  /* 0x000000729e647211 */ /* 0x000fe400030f0eff */
[----:B------:R-:W-:Y:S02]  /*97f0*/  LEA R96, P3, R97, UR6, 0x2 ;  /* 0x0000000661607c11 */ /* 0x000fe4000f8610ff */
[----:B------:R-:W-:Y:S01]  /*9800*/  IADD3 R98, P6, R159, R104, RZ ;  /* 0x000000689f627210 */ /* 0x000fe20007fde0ff */
[----:B------:R-:W-:Y:S01]  /*9810*/  @!P0 VIADD R101, R163, 0x1 ;  /* 0x00000001a3658836 */ /* 0x000fe20000000000 */
[----:B------:R-:W-:-:S02]  /*9820*/  @!P0 FSEL R30, R30, RZ, !P1 ;  /* 0x000000ff1e1e8208 */ /* 0x000fc40004800000 */
[----:B------:R-:W-:Y:S02]  /*9830*/  @!P0 ISETP.GE.AND P1, PT, R99, R154, PT ;  /* 0x0000009a6300820c */ /* 0x000fe40003f26270 */
[----:B------:R-:W-:Y:S02]  /*9840*/  LEA.HI.X R97, R97, UR7, R100, 0x2, P3 ;  /* 0x0000000761617c11 */ /* 0x000fe400098f1464 */
[----:B------:R-:W-:Y:S02]  /*9850*/  LEA.HI.X.SX32 R99, R159, R114, 0x1, P6 ;  /* 0x000000729f637211 */ /* 0x000fe400030f0eff */
[----:B------:R-:W-:Y:S02]  /*9860*/  LEA R100, P3, R98, UR6, 0x2 ;  /* 0x0000000662647c11 */ /* 0x000fe4000f8610ff */
[----:B------:R-:W-:Y:S02]  /*9870*/  @!P0 FSEL R31, R31, RZ, !P2 ;  /* 0x000000ff1f1f8208 */ /* 0x000fe40005000000 */
[----:B------:R-:W-:-:S02]  /*9880*/  @!P0 ISETP.GE.AND P2, PT, R101, R154, PT ;  /* 0x0000009a6500820c */ /* 0x000fc40003f46270 */
[----:B------:R-:W-:Y:S02]  /*9890*/  LEA.HI.X R101, R98, UR7, R99, 0x2, P3 ;  /* 0x0000000762657c11 */ /* 0x000fe400098f1463 */
[----:B------:R-:W5:Y:S01]  /*98a0*/  LDG.E.128.CONSTANT R96, desc[UR8][R96.64] ;  /* 0x0000000860607981 */ /* 0x000f62000c1e9d00 */
[----:B0-----:R-:W-:Y:S01]  /*98b0*/  FMUL.FTZ R17, R85, R17 ;  /* 0x0000001155117220 */ /* 0x001fe20000410000 */
[----:B------:R-:W-:-:S03]  /*98c0*/  @!P0 ISETP.GE.AND P6, PT, R163, R154, PT ;  /* 0x0000009aa300820c */ /* 0x000fc60003fc6270 */
[----:B------:R-:W-:Y:S01]  /*98d0*/  FFMA.FTZ R17, R84, R16, R17 ;  /* 0x0000001054117223 */ /* 0x000fe20000010011 */
[----:B------:R-:W-:Y:S02]  /*98e0*/  IADD3 R16, P3, R160, R104, RZ ;  /* 0x00000068a0107210 */ /* 0x000fe40007f7e0ff */
[----:B------:R-:W-:Y:S02]  /*98f0*/  @!P0 FSEL R32, R32, RZ, !P6 ;  /* 0x000000ff20208208 */ /* 0x000fe40007000000 */
[----:B------:R-:W-:Y:S02]  /*9900*/  LEA.HI.X.SX32 R103, R160, R114, 0x1, P3 ;  /* 0x00000072a0677211 */ /* 0x000fe400018f0eff */
[----:B------:R-:W-:-:S04]  /*9910*/  LEA R106, P6, R16, UR6, 0x2 ;  /* 0x00000006106a7c11 */ /* 0x000fc8000f8c10ff */
[----:B------:R-:W-:Y:S02]  /*9920*/  LEA.HI.X R107, R16, UR7, R103, 0x2, P6 ;  /* 0x00000007106b7c11 */ /* 0x000fe4000b0f1467 */
[----:B------:R-:W5:Y:S01]  /*9930*/  LDG.E.128.CONSTANT R100, desc[UR8][R100.64] ;  /* 0x0000000864647981 */ /* 0x000f62000c1e9d00 */
[----:B------:R-:W-:Y:S01]  /*9940*/  @!P0 VIADD R105, R163, 0x2 ;  /* 0x00000002a3698836 */ /* 0x000fe20000000000 */
[----:B------:R-:W-:Y:S01]  /*9950*/  IADD3 R16, P6, R161, R104, RZ ;  /* 0x00000068a1107210 */ /* 0x000fe20007fde0ff */
[----:B------:R-:W-:-:S03]  /*9960*/  FFMA.FTZ R18, R86, R18, R17 ;  /* 0x0000001256127223 */ /* 0x000fc60000010011 */
[----:B------:R-:W-:Y:S02]  /*9970*/  LEA.HI.X.SX32 R17, R161, R114, 0x1, P6 ;  /* 0x00000072a1117211 */ /* 0x000fe400030f0eff */
[----:B------:R-:W-:Y:S01]  /*9980*/  @!P0 ISETP.GE.AND P3, PT, R105, R154, PT ;  /* 0x0000009a6900820c */ /* 0x000fe20003f66270 */
[----:B------:R-:W-:Y:S01]  /*9990*/  @!P0 VIADD R105, R163, 0x3 ;  /* 0x00000003a3698836 */ /* 0x000fe20000000000 */
[----:B------:R-:W-:Y:S01]  /*99a0*/  LEA R108, P6, R16, UR6, 0x2 ;  /* 0x00000006106c7c11 */ /* 0x000fe2000f8c10ff */
[----:B------:R-:W-:Y:S01]  /*99b0*/  FMUL.FTZ R21, R85, R21 ;  /* 0x0000001555157220 */ /* 0x000fe20000410000 */
[----:B------:R-:W-:Y:S02]  /*99c0*/  @!P0 FSEL R34, R34, RZ, !P5 ;  /* 0x000000ff22228208 */ /* 0x000fe40006800000 */
[----:B------:R-:W-:Y:S02]  /*99d0*/  LEA.HI.X R109, R16, UR7, R17, 0x2, P6 ;  /* 0x00000007106d7c11 */ /* 0x000fe4000b0f1411 */
[----:B------:R-:W-:-:S02]  /*99e0*/  @!P0 FSEL R33, R33, RZ, !P4 ;  /* 0x000000ff21218208 */ /* 0x000fc40006000000 */
[----:B------:R-:W-:Y:S02]  /*99f0*/  IADD3 R17, P5, R162, R104, RZ ;  /* 0x00000068a2117210 */ /* 0x000fe40007fbe0ff */
[----:B------:R-:W-:Y:S01]  /*9a00*/  @!P0 ISETP.GE.AND P4, PT, R105, R154, PT ;  /* 0x0000009a6900820c */ /* 0x000fe20003f86270 */
[----:B------:R-:W-:Y:S01]  /*9a10*/  FFMA.FTZ R21, R84, R20, R21 ;  /* 0x0000001454157223 */ /* 0x000fe20000010015 */
[----:B------:R-:W-:Y:S01]  /*9a20*/  IADD3 R16, P6, R3, R104, RZ ;  /* 0x0000006803107210 */ /* 0x000fe20007fde0ff */
[----:B------:R-:W5:Y:S01]  /*9a30*/  LDG.E.128.CONSTANT R108, desc[UR8][R108.64] ;  /* 0x000000086c6c7981 */ /* 0x000f62000c1e9d00 */
[----:B------:R-:W-:-:S03]  /*9a40*/  LEA.HI.X.SX32 R20, R162, R114, 0x1, P5 ;  /* 0x00000072a2147211 */ /* 0x000fc600028f0eff */
[----:B------:R-:W5:Y:S01]  /*9a50*/  LDG.E.128.CONSTANT R104, desc[UR8][R106.64] ;  /* 0x000000086a687981 */ /* 0x000f62000c1e9d00 */
[----:B------:R-:W-:-:S04]  /*9a60*/  LEA R112, P5, R17, UR6, 0x2 ;  /* 0x0000000611707c11 */ /* 0x000fc8000f8a10ff */
[----:B------:R-:W-:Y:S01]  /*9a70*/  LEA.HI.X R113, R17, UR7, R20, 0x2, P5 ;  /* 0x0000000711717c11 */ /* 0x000fe2000a8f1414 */
[----:B------:R-:W-:-:S05]  /*9a80*/  @!P0 VIADD R17, R163, 0x1 ;  /* 0x00000001a3118836 */ /* 0x000fca0000000000 */
[----:B------:R-:W-:Y:S02]  /*9a90*/  @!P0 ISETP.GE.AND P5, PT, R17, R154, PT ;  /* 0x0000009a1100820c */ /* 0x000fe40003fa6270 */
[----:B------:R-:W-:Y:S02]  /*9aa0*/  LEA.HI.X.SX32 R17, R3, R114, 0x1, P6 ;  /* 0x0000007203117211 */ /* 0x000fe400030f0eff */
[C---:B------:R-:W-:Y:S01]  /*9ab0*/  LEA R116, P6, R16.reuse, UR6, 0x2 ;  /* 0x0000000610747c11 */ /* 0x040fe2000f8c10ff */
[----:B------:R-:W5:Y:S03]  /*9ac0*/  LDG.E.128.CONSTANT R112, desc[UR8][R112.64] ;  /* 0x0000000870707981 */ /* 0x000f66000c1e9d00 */
[----:B------:R-:W-:Y:S01]  /*9ad0*/  LEA.HI.X R117, R16, UR7, R17, 0x2, P6 ;  /* 0x0000000710757c11 */ /* 0x000fe2000b0f1411 */
[----:B------:R-:W-:Y:S01]  /*9ae0*/  @!P0 VIADD R17, R163, 0x2 ;  /* 0x00000002a3118836 */ /* 0x000fe20000000000 */
[----:B------:R-:W-:-:S02]  /*9af0*/  @!P0 FSEL R35, R35, RZ, !P1 ;  /* 0x000000ff23238208 */ /* 0x000fc40004800000 */
[-C--:B------:R-:W-:Y:S02]  /*9b00*/  @!P0 ISETP.GE.AND P1, PT, R163, R154.reuse, PT ;  /* 0x0000009aa300820c */ /* 0x080fe40003f26270 */
[----:B------:R-:W-:Y:S01]  /*9b10*/  @!P0 ISETP.GE.AND P6, PT, R17, R154, PT ;  /* 0x0000009a1100820c */ /* 0x000fe20003fc6270 */
[----:B------:R-:W-:Y:S01]  /*9b20*/  @!P0 VIADD R17, R163, 0x3 ;  /* 0x00000003a3118836 */ /* 0x000fe20000000000 */
[----:B------:R-:W5:Y:S01]  /*9b30*/  LDG.E.128.CONSTANT R116, desc[UR8][R116.64] ;  /* 0x0000000874747981 */ /* 0x000f62000c1e9d00 */
[----:B------:R-:W-:-:S03]  /*9b40*/  @!P0 FSEL R36, R36, RZ, !P1 ;  /* 0x000000ff24248208 */ /* 0x000fc60004800000 */
        /* <DEDUP_REMOVED lines=98> */
[----:B--2---:R-:W-:Y:S02]  /*a170*/  @!P0 FSEL R76, R76, RZ, !P4 ;  /* 0x000000ff4c4c8208 */ /* 0x004fe40006000000 */
        /* <DEDUP_REMOVED lines=10> */
[----:B---3--:R-:W-:Y:S02]  /*a220*/  @!P0 FSEL R80, R80, RZ, !P1 ;  /* 0x000000ff50508208 */ /* 0x008fe40004800000 */
        /* <DEDUP_REMOVED lines=10> */
[----:B----4-:R-:W-:Y:S02]  /*a2d0*/  @!P0 FSEL R88, R88, RZ, !P4 ;  /* 0x000000ff58588208 */ /* 0x010fe40006000000 */
        /* <DEDUP_REMOVED lines=21> */
[----:B-----5:R-:W-:Y:S02]  /*a430*/  @!P0 FSEL R96, R96, RZ, !P4 ;  /* 0x000000ff60608208 */ /* 0x020fe40006000000 */
        /* <DEDUP_REMOVED lines=40> */
[C---:B------:R-:W-:Y:S01]  /*a6c0*/  @!P0 VIADD R17, R163.reuse, 0x3 ;  /* 0x00000003a3118836 */ /* 0x040fe20000000000 */
[CC--:B------:R-:W-:Y:S01]  /*a6d0*/  @!P0 ISETP.GE.AND P6, PT, R163.reuse, R154.reuse, PT ;  /* 0x0000009aa300820c */ /* 0x0c0fe20003fc6270 */
[----:B------:R-:W-:Y:S01]  /*a6e0*/  @!P0 VIADD R163, R163, 0x2 ;  /* 0x00000002a3a38836 */ /* 0x000fe20000000000 */
[----:B------:R-:W-:Y:S02]  /*a6f0*/  @!P0 FSEL R113, R113, RZ, !P5 ;  /* 0x000000ff71718208 */ /* 0x000fe40006800000 */
[----:B------:R-:W-:Y:S01]  /*a700*/  @!P0 FSEL R117, R117, RZ, !P3 ;  /* 0x000000ff75758208 */ /* 0x000fe20005800000 */
[----:B------:R-:W-:Y:S01]  /*a710*/  FMUL.FTZ R25, R85, R25 ;  /* 0x0000001955197220 */ /* 0x000fe20000410000 */
[-C--:B------:R-:W-:Y:S01]  /*a720*/  @!P0 ISETP.GE.AND P3, PT, R163, R154.reuse, PT ;  /* 0x0000009aa300820c */ /* 0x080fe20003f66270 */
        /* <DEDUP_REMOVED lines=121> */
.L_x_26397:
[----:B------:R-:W-:Y:S05]  /*aec0*/  BSYNC B1 ;  /* 0x0000000000017941 */ /* 0x000fea0003800000 */
.L_x_26396:
[----:B------:R-:W-:-:S05]  /*aed0*/  VIADD R139, R139, 0x4 ;  /* 0x000000048b8b7836 */ /* 0x000fca0000000000 */
[----:B------:R-:W-:-:S13]  /*aee0*/  ISETP.GE.AND P0, PT, R139, R48, PT ;  /* 0x000000308b00720c */ /* 0x000fda0003f06270 */
[----:B------:R-:W-:Y:S05]  /*aef0*/  @!P0 BRA `(.L_x_26398) ;  /* 0xffffffdc00188947 */ /* 0x000fea000383ffff */
.L_x_26395:
[----:B------:R-:W-:Y:S05]  /*af00*/  BSYNC B0 ;  /* 0x0000000000007941 */ /* 0x000fea0003800000 */
.L_x_26393:
[----:B------:R-:W0:Y:S01]  /*af10*/  SHFL.BFLY PT, R3, R10, 0x2, 0x1f ;  /* 0x0c401f000a037f89 */ /* 0x000e2200000e0000 */
[----:B------:R-:W2:Y:S01]  /*af20*/  S2UR UR5, SR_CgaCtaId ;  /* 0x00000000000579c3 */ /* 0x000ea20000008800 */
[----:B------:R-:W-:Y:S01]  /*af30*/  UMOV UR4, 0x400 ;  /* 0x0000040000047882 */ /* 0x000fe20000000000 */
[----:B------:R-:W-:Y:S01]  /*af40*/  BSSY B0, `(.L_x_26399) ;  /* 0x000008c000007945 */ /* 0x000fe20003800000 */
[----:B------:R-:W3:Y:S01]  /*af50*/  SHFL.BFLY PT, R7, R12, 0x2, 0x1f ;  /* 0x0c401f000c077f89 */ /* 0x000ee200000e0000 */
[----:B------:R-:W-:-:S03]  /*af60*/  UIADD3 UR4, UR4, 0x320, URZ ;  /* 0x0000032004047890 */ /* 0x000fc6000fffe03f */
[----:B------:R-:W4:Y:S04]  /*af70*/  SHFL.BFLY PT, R9, R14, 0x2, 0x1f ;  /* 0x0c401f000e097f89 */ /* 0x000f2800000e0000 */
[----:B------:R-:W5:Y:S04]  /*af80*/  SHFL.BFLY PT, R16, R51, 0x2, 0x1f ;  /* 0x0c401f0033107f89 */ /* 0x000f6800000e0000 */
[----:B------:R-:W1:Y:S04]  /*af90*/  SHFL.BFLY PT, R24, R129, 0x2, 0x1f ;  /* 0x0c401f0081187f89 */ /* 0x000e6800000e0000 */
[----:B------:R-:W1:Y:S04]  /*afa0*/  SHFL.BFLY PT, R0, R11, 0x2, 0x1f ;  /* 0x0c401f000b007f89 */ /* 0x000e6800000e0000 */
[----:B------:R-:W1:Y:S01]  /*afb0*/  SHFL.BFLY PT, R19, R120, 0x2, 0x1f ;  /* 0x0c401f0078137f89 */ /* 0x000e6200000e0000 */
[----:B0-----:R-:W-:Y:S01]  /*afc0*/  FADD.FTZ R3, R3, R10 ;  /* 0x0000000a03037221 */ /* 0x001fe20000010000 */
[----:B--2---:R-:W-:Y:S01]  /*afd0*/  ULEA UR4, UR5, UR4, 0x18 ;  /* 0x0000000405047291 */ /* 0x004fe2000f8ec03f */
[----:B------:R-:W0:Y:S01]  /*afe0*/  S2R R32, SR_TID.X ;  /* 0x0000000000207919 */ /* 0x000e220000002100 */
[----:B---3--:R-:W-:Y:S01]  /*aff0*/  FADD.FTZ R12, R7, R12 ;  /* 0x0000000c070c7221 */ /* 0x008fe20000010000 */
[----:B------:R-:W2:Y:S01]  /*b000*/  SHFL.BFLY PT, R26, R131, 0x2, 0x1f ;  /* 0x0c401f00831a7f89 */ /* 0x000ea200000e0000 */
[----:B----4-:R-:W-:Y:S01]  /*b010*/  FADD.FTZ R14, R9, R14 ;  /* 0x0000000e090e7221 */ /* 0x010fe20000010000 */
[----:B------:R-:W-:-:S02]  /*b020*/  LOP3.LUT R9, R6, 0x3, RZ, 0xc0, !PT ;  /* 0x0000000306097812 */ /* 0x000fc400078ec0ff */
[----:B------:R-:W3:Y:S01]  /*b030*/  SHFL.BFLY PT, R21, R122, 0x2, 0x1f ;  /* 0x0c401f007a157f89 */ /* 0x000ee200000e0000 */
[----:B-----5:R-:W-:Y:S01]  /*b040*/  FADD.FTZ R16, R16, R51 ;  /* 0x0000003310107221 */ /* 0x020fe20000010000 */
[----:B------:R-:W-:Y:S02]  /*b050*/  ISETP.NE.AND P2, PT, R9, RZ, PT ;  /* 0x000000ff0900720c */ /* 0x000fe40003f45270 */
[----:B------:R-:W4:Y:S01]  /*b060*/  SHFL.BFLY PT, R25, R126, 0x2, 0x1f ;  /* 0x0c401f007e197f89 */ /* 0x000f2200000e0000 */
[----:B-1----:R-:W-:-:S03]  /*b070*/  FADD.FTZ R129, R24, R129 ;  /* 0x0000008118817221 */ /* 0x002fc60000010000 */
[----:B------:R-:W1:Y:S01]  /*b080*/  SHFL.BFLY PT, R10, R123, 0x2, 0x1f ;  /* 0x0c401f007b0a7f89 */ /* 0x000e6200000e0000 */
[----:B------:R-:W-:Y:S01]  /*b090*/  FADD.FTZ R2, R0, R11 ;  /* 0x0000000b00027221 */ /* 0x000fe20000010000 */
[----:B------:R-:W-:Y:S02]  /*b0a0*/  SHF.R.S32.HI R11, RZ, 0x1f, R6 ;  /* 0x0000001fff0b7819 */ /* 0x000fe40000011406 */
[----:B------:R-:W5:Y:S01]  /*b0b0*/  SHFL.BFLY PT, R8, R15, 0x2, 0x1f ;  /* 0x0c401f000f087f89 */ /* 0x000f6200000e0000 */
[----:B------:R-:W-:Y:S01]  /*b0c0*/  FADD.FTZ R120, R19, R120 ;  /* 0x0000007813787221 */ /* 0x000fe20000010000 */
[----:B------:R-:W-:Y:S02]  /*b0d0*/  LEA.HI R34, R11, R6, RZ, 0x2 ;  /* 0x000000060b227211 */ /* 0x000fe400078f10ff */
[----:B------:R-:W5:Y:S04]  /*b0e0*/  SHFL.BFLY PT, R4, R13, 0x2, 0x1f ;  /* 0x0c401f000d047f89 */ /* 0x000f6800000e0000 */
[----:B------:R-:W5:Y:S01]  /*b0f0*/  SHFL.BFLY PT, R17, R50, 0x2, 0x1f ;  /* 0x0c401f0032117f89 */ /* 0x000f6200000e0000 */
[----:B--2---:R-:W-:-:S03]  /*b100*/  FADD.FTZ R131, R26, R131 ;  /* 0x000000831a837221 */ /* 0x004fc60000010000 */
[----:B------:R-:W2:Y:S01]  /*b110*/  SHFL.BFLY PT, R18, R121, 0x2, 0x1f ;  /* 0x0c401f0079127f89 */ /* 0x000ea200000e0000 */
[----:B---3--:R-:W-:Y:S01]  /*b120*/  FADD.FTZ R122, R21, R122 ;  /* 0x0000007a157a7221 */ /* 0x008fe20000010000 */
[----:B0-----:R-:W-:Y:S02]  /*b130*/  LOP3.LUT R6, R32, 0xffffffe0, RZ, 0xc0, !PT ;  /* 0xffffffe020067812 */ /* 0x001fe400078ec0ff */
[----:B------:R-:W0:Y:S01]  /*b140*/  SHFL.BFLY PT, R20, R125, 0x2, 0x1f ;  /* 0x0c401f007d147f89 */ /* 0x000e2200000e0000 */
[----:B----4-:R-:W-:Y:S01]  /*b150*/  FADD.FTZ R126, R25, R126 ;  /* 0x0000007e197e7221 */ /* 0x010fe20000010000 */
[----:B------:R-:W-:Y:S01]  /*b160*/  ISETP.NE.OR P4, PT, R6, 0x20, P2 ;  /* 0x000000200600780c */ /* 0x000fe20001785670 */
[----:B------:R-:W-:Y:S01]  /*b170*/  VIADD R6, R32, 0x1f ;  /* 0x0000001f20067836 */ /* 0x000fe20000000000 */
[----:B------:R-:W3:Y:S01]  /*b180*/  SHFL.BFLY PT, R22, R127, 0x2, 0x1f ;  /* 0x0c401f007f167f89 */ /* 0x000ee200000e0000 */
[----:B-1----:R-:W-:Y:S01]  /*b190*/  FADD.FTZ R123, R10, R123 ;  /* 0x0000007b0a7b7221 */ /* 0x002fe20000010000 */
[----:B------:R-:W-:-:S02]  /*b1a0*/  LOP3.LUT R10, R32, 0xffffffc0, RZ, 0xc0, !PT ;  /* 0xffffffc0200a7812 */ /* 0x000fc400078ec0ff */
[----:B------:R-:W1:Y:S01]  /*b1b0*/  SHFL.BFLY PT, R23, R124, 0x2, 0x1f ;  /* 0x0c401f007c177f89 */ /* 0x000e6200000e0000 */
[----:B-----5:R-:W-:Y:S01]  /*b1c0*/  FADD.FTZ R8, R8, R15 ;  /* 0x0000000f08087221 */ /* 0x020fe20000010000 */
[----:B------:R-:W-:Y:S02]  /*b1d0*/  ISETP.NE.OR P5, PT, R10, 0x40, P2 ;  /* 0x000000400a00780c */ /* 0x000fe400017a5670 */
[----:B------:R-:W4:Y:S01]  /*b1e0*/  SHFL.BFLY PT, R27, R128, 0x2, 0x1f ;  /* 0x0c401f00801b7f89 */ /* 0x000f2200000e0000 */
[----:B------:R-:W-:Y:S01]  /*b1f0*/  FADD.FTZ R4, R4, R13 ;  /* 0x0000000d04047221 */ /* 0x000fe20000010000 */
[C---:B------:R-:W-:Y:S02]  /*b200*/  ISETP.GT.OR P0, PT, R32.reuse, 0x3f, P2 ;  /* 0x0000003f2000780c */ /* 0x040fe40001704670 */
[----:B------:R-:W5:Y:S01]  /*b210*/  SHFL.BFLY PT, R29, R130, 0x2, 0x1f ;  /* 0x0c401f00821d7f89 */ /* 0x000f6200000e0000 */
[----:B------:R-:W-:Y:S01]  /*b220*/  FADD.FTZ R17, R17, R50 ;  /* 0x0000003211117221 */ /* 0x000fe20000010000 */
[----:B------:R-:W-:-:S02]  /*b230*/  ISETP.GT.OR P1, PT, R32, 0x1f, P2 ;  /* 0x0000001f2000780c */ /* 0x000fc40001724670 */
[----:B------:R-:W5:Y:S01]  /*b240*/  SHFL.BFLY PT, R31, R134, 0x2, 0x1f ;  /* 0x0c401f00861f7f89 */ /* 0x000f6200000e0000 */
[----:B--2---:R-:W-:Y:S01]  /*b250*/  FADD.FTZ R18, R18, R121 ;  /* 0x0000007912127221 */ /* 0x004fe20000010000 */
[----:B------:R-:W-:Y:S02]  /*b260*/  ISETP.GT.U32.AND P3, PT, R6, 0x3e, PT ;  /* 0x0000003e0600780c */ /* 0x000fe40003f64070 */
[----:B------:R-:W2:Y:S01]  /*b270*/  SHFL.BFLY PT, R28, R135, 0x2, 0x1f ;  /* 0x0c401f00871c7f89 */ /* 0x000ea200000e0000 */
[----:B0-----:R-:W-:-:S03]  /*b280*/  FADD.FTZ R125, R20, R125 ;  /* 0x0000007d147d7221 */ /* 0x001fc60000010000 */
        /* <DEDUP_REMOVED lines=11> */
[----:B--2---:R-:W-:-:S03]  /*b340*/  FADD.FTZ R135, R28, R135 ;  /* 0x000000871c877221 */ /* 0x004fc60000010000 */
[----:B------:R-:W2:Y:S01]  /*b350*/  SHFL.BFLY PT, R25, R122, 0x1, 0x1f ;  /* 0x0c201f007a197f89 */ /* 0x000ea200000e0000 */
[----:B0-----:R-:W-:Y:S01]  /*b360*/  FADD.FTZ R136, R7, R136 ;  /* 0x0000008807887221 */ /* 0x001fe20000010000 */
[----:B---3--:R-:W-:Y:S02]  /*b370*/  FADD.FTZ R137, R30, R137 ;  /* 0x000000891e897221 */ /* 0x008fe40000010000 */
[----:B------:R-:W0:Y:S01]  /*b380*/  SHFL.BFLY PT, R7, R2, 0x1, 0x1f ;  /* 0x0c201f0002077f89 */ /* 0x000e2200000e0000 */
[----:B-1----:R-:W-:-:S03]  /*b390*/  FADD.FTZ R0, R3, R0 ;  /* 0x0000000003007221 */ /* 0x002fc60000010000 */
[----:B------:R-:W1:Y:S01]  /*b3a0*/  SHFL.BFLY PT, R15, R8, 0x1, 0x1f ;  /* 0x0c201f00080f7f89 */ /* 0x000e6200000e0000 */
[----:B----4-:R-:W-:-:S03]  /*b3b0*/  FADD.FTZ R3, R12, R9 ;  /* 0x000000090c037221 */ /* 0x010fc60000010000 */
[----:B------:R-:W3:Y:S01]  /*b3c0*/  SHFL.BFLY PT, R11, R4, 0x1, 0x1f ;  /* 0x0c201f00040b7f89 */ /* 0x000ee200000e0000 */
[----:B-----5:R-:W-:-:S03]  /*b3d0*/  FADD.FTZ R9, R16, R19 ;  /* 0x0000001310097221 */ /* 0x020fc60000010000 */
[----:B------:R-:W4:Y:S01]  /*b3e0*/  SHFL.BFLY PT, R13, R14, 0x1, 0x1f ;  /* 0x0c201f000e0d7f89 */ /* 0x000f2200000e0000 */
[----:B------:R-:W-:-:S03]  /*b3f0*/  FADD.FTZ R19, R129, R26 ;  /* 0x0000001a81137221 */ /* 0x000fc60000010000 */
[----:B------:R-:W5:Y:S01]  /*b400*/  SHFL.BFLY PT, R10, R17, 0x1, 0x1f ;  /* 0x0c201f00110a7f89 */ /* 0x000f6200000e0000 */
[----:B------:R-:W-:Y:S01]  /*b410*/  SHF.R.S32.HI R26, RZ, 0x2, R34 ;  /* 0x00000002ff1a7819 */ /* 0x000fe20000011422 */
[----:B--2---:R-:W-:Y:S02]  /*b420*/  FADD.FTZ R12, R122, R25 ;  /* 0x000000197a0c7221 */ /* 0x004fe40000010000 */
[----:B------:R-:W2:Y:S02]  /*b430*/  SHFL.BFLY PT, R21, R120, 0x1, 0x1f ;  /* 0x0c201f0078157f89 */ /* 0x000ea400000e0000 */
[----:B------:R-:W-:Y:S02]  /*b440*/  IMAD R25, R5, 0xc0, R26 ;  /* 0x000000c005197824 */ /* 0x000fe400078e021a */
[----:B------:R-:W2:Y:S01]  /*b450*/  SHFL.BFLY PT, R23, R18, 0x1, 0x1f ;  /* 0x0c201f0012177f89 */ /* 0x000ea200000e0000 */
[----:B0-----:R-:W-:Y:S02]  /*b460*/  FADD.FTZ R2, R2, R7 ;  /* 0x0000000702027221 */ /* 0x001fe40000010000 */
[----:B------:R-:W-:Y:S01]  /*b470*/  LEA R25, R25, UR4, 0x2 ;  /* 0x0000000419197c11 */ /* 0x000fe2000f8e10ff */
        /* <DEDUP_REMOVED lines=23> */
[----:B--2---:R-:W-:Y:S01]  /*b5f0*/  FADD.FTZ R18, R128, R31 ;  /* 0x0000001f80127221 */ /* 0x004fe20000010000 */
[----:B------:R-:W-:Y:S01]  /*b600*/  BAR.SYNC.DEFER_BLOCKING 0x0 ;  /* 0x0000000000007b1d */ /* 0x000fe20000010000 */
[----:B------:R-:W-:Y:S01]  /*b610*/  FADD.FTZ R20, R130, R33 ;  /* 0x0000002182147221 */ /* 0x000fe20000010000 */
[----:B0-----:R-:W-:Y:S01]  /*b620*/  FADD.FTZ R21, R131, R28 ;  /* 0x0000001c83157221 */ /* 0x001fe20000010000 */
[----:B-1----:R-:W-:Y:S01]  /*b630*/  FADD.FTZ R22, R134, R35 ;  /* 0x0000002386167221 */ /* 0x002fe20000010000 */
        /* <DEDUP_REMOVED lines=28> */
.L_x_26400:
[----:B------:R-:W-:Y:S05]  /*b800*/  BSYNC B0 ;  /* 0x0000000000007941 */ /* 0x000fea0003800000 */
.L_x_26399:
        /* <DEDUP_REMOVED lines=51> */
.L_x_26402:
[----:B------:R-:W-:Y:S05]  /*bb40*/  BSYNC B0 ;  /* 0x0000000000007941 */ /* 0x000fea0003800000 */
.L_x_26401:
        /* <DEDUP_REMOVED lines=27> */
.L_x_26404:
[----:B------:R-:W-:Y:S05]  /*bd00*/  BSYNC B0 ;  /* 0x0000000000007941 */ /* 0x000fea0003800000 */
.L_x_26403:
        /* <DEDUP_REMOVED lines=51> */
.L_x_26406:
[----:B------:R-:W-:Y:S05]  /*c040*/  BSYNC B0 ;  /* 0x0000000000007941 */ /* 0x000fea0003800000 */
.L_x_26405:
[----:B------:R-:W-:Y:S06]  /*c050*/  BAR.SYNC.DEFER_BLOCKING 0x0 ;  /* 0x0000000000007b1d */ /* 0x000fec0000010000 */
[----:B------:R-:W-:Y:S05]  /*c060*/  @P3 EXIT ;  /* 0x000000000000394d */ /* 0x000fea0003800000 */
[----:B------:R-:W-:Y:S05]  /*c070*/  @P2 EXIT ;  /* 0x000000000000294d */ /* 0x000fea0003800000 */
[----:B01----:R-:W0:Y:S01]  /*c080*/  S2R R25, SR_CTAID.Z ;  /* 0x0000000000197919 */ /* 0x003e220000002700 */
[----:B------:R-:W1:Y:S01]  /*c090*/  S2UR UR5, SR_CTAID.X ;  /* 0x00000000000579c3 */ /* 0x000e620000002500 */
[----:B------:R-:W-:Y:S01]  /*c0a0*/  ULDC UR7, c[0x0][0xc] ;  /* 0x0000030000077ab9 */ /* 0x000fe20000000800 */
[----:B------:R-:W-:Y:S01]  /*c0b0*/  ULDC UR4, c[0x0][0x14] ;  /* 0x0000050000047ab9 */ /* 0x000fe20000000800 */
[----:B------:R-:W-:Y:S01]  /*c0c0*/  IMAD R49, R49, UR7, RZ ;  /* 0x0000000731317c24 */ /* 0x000fe2000f8e02ff */
[----:B------:R-:W-:Y:S01]  /*c0d0*/  UIMAD UR6, UR4, 0xc0, URZ ;  /* 0x000000c0040678a4 */ /* 0x000fe2000f8e023f */
[C---:B------:R-:W-:Y:S02]  /*c0e0*/  VIADD R31, R26.reuse, 0x30 ;  /* 0x000000301a1f7836 */ /* 0x040fe40000000000 */
[C---:B------:R-:W-:Y:S02]  /*c0f0*/  VIADD R32, R26.reuse, 0x38 ;  /* 0x000000381a207836 */ /* 0x040fe40000000000 */
[----:B------:R-:W-:-:S02]  /*c100*/  VIADD R27, R26, 0x10 ;  /* 0x000000101a1b7836 */ /* 0x000fc40000000000 */
[----:B------:R-:W-:Y:S02]  /*c110*/  IMAD R28, R49, UR6, RZ ;  /* 0x00000006311c7c24 */ /* 0x000fe4000f8e02ff */
[C---:B------:R-:W-:Y:S02]  /*c120*/  VIADD R36, R26.reuse, 0x58 ;  /* 0x000000581a247836 */ /* 0x040fe40000000000 */
[C---:B------:R-:W-:Y:S02]  /*c130*/  VIADD R38, R26.reuse, 0x68 ;  /* 0x000000681a267836 */ /* 0x040fe40000000000 */
[C---:B------:R-:W-:Y:S02]  /*c140*/  VIADD R35, R26.reuse, 0x50 ;  /* 0x000000501a237836 */ /* 0x040fe40000000000 */
[C---:B------:R-:W-:Y:S02]  /*c150*/  VIADD R39, R26.reuse, 0x70 ;  /* 0x000000701a277836 */ /* 0x040fe40000000000 */
[----:B------:R-:W-:-:S02]  /*c160*/  VIADD R30, R26, 0x28 ;  /* 0x000000281a1e7836 */ /* 0x000fc40000000000 */
[C---:B------:R-:W-:Y:S01]  /*c170*/  VIADD R33, R26.reuse, 0x40 ;  /* 0x000000401a217836 */ /* 0x040fe20000000000 */
[----:B-1----:R-:W-:Y:S01]  /*c180*/  UIMAD UR4, UR5, UR6, URZ ;  /* 0x00000006050472a4 */ /* 0x002fe2000f8e023f */
[C---:B------:R-:W-:Y:S02]  /*c190*/  VIADD R34, R26.reuse, 0x48 ;  /* 0x000000481a227836 */ /* 0x040fe40000000000 */
[C---:B------:R-:W-:Y:S01]  /*c1a0*/  VIADD R43, R26.reuse, 0x90 ;  /* 0x000000901a2b7836 */ /* 0x040fe20000000000 */
[----:B------:R-:W-:Y:S01]  /*c1b0*/  USHF.R.S32.HI UR5, URZ, 0x1f, UR4 ;  /* 0x0000001f3f057899 */ /* 0x000fe20008011404 */
[C---:B------:R-:W-:Y:S02]  /*c1c0*/  VIADD R45, R26.reuse, 0xa0 ;  /* 0x000000a01a2d7836 */ /* 0x040fe40000000000 */
[----:B0-----:R-:W-:Y:S02]  /*c1d0*/  IMAD R25, R25, 0xc0, RZ ;  /* 0x000000c019197824 */ /* 0x001fe400078e02ff */
[----:B------:R-:W-:-:S02]  /*c1e0*/  VIADD R42, R26, 0x88 ;  /* 0x000000881a2a7836 */ /* 0x000fc40000000000 */
[----:B------:R-:W-:Y:S01]  /*c1f0*/  VIADD R46, R26, 0xa8 ;  /* 0x000000a81a2e7836 */ /* 0x000fe20000000000 */
[--C-:B------:R-:W-:Y:S01]  /*c200*/  IADD3 R66, P0, P1, R28, UR4, R25.reuse ;  /* 0x000000041c427c10 */ /* 0x100fe2000f91e019 */
[C---:B------:R-:W-:Y:S01]  /*c210*/  VIADD R37, R26.reuse, 0x60 ;  /* 0x000000601a257836 */ /* 0x040fe20000000000 */
[----:B------:R-:W-:Y:S01]  /*c220*/  SHF.R.S32.HI R29, RZ, 0x1f, R25 ;  /* 0x0000001fff1d7819 */ /* 0x000fe20000011419 */
[C---:B------:R-:W-:Y:S01]  /*c230*/  VIADD R25, R26.reuse, 0x8 ;  /* 0x000000081a197836 */ /* 0x040fe20000000000 */
[----:B------:R-:W-:Y:S01]  /*c240*/  SHF.R.S32.HI R28, RZ, 0x1f, R28 ;  /* 0x0000001fff1c7819 */ /* 0x000fe2000001141c */
[C---:B------:R-:W-:Y:S01]  /*c250*/  VIADD R40, R26.reuse, 0x78 ;  /* 0x000000781a287836 */ /* 0x040fe20000000000 */
[CC--:B------:R-:W-:Y:S01]  /*c260*/  IADD3 R93, P2, R26.reuse, R66.reuse, RZ ;  /* 0x000000421a5d7210 */ /* 0x0c0fe20007f5e0ff */
[----:B------:R-:W-:Y:S01]  /*c270*/  VIADD R41, R26, 0x80 ;  /* 0x000000801a297836 */ /* 0x000fe20000000000 */
[----:B------:R-:W-:Y:S01]  /*c280*/  IADD3.X R74, R28, UR5, R29, P0, P1 ;  /* 0x000000051c4a7c10 */ /* 0x000fe200087e241d */
[C---:B------:R-:W-:Y:S01]  /*c290*/  VIADD R29, R26.reuse, 0x20 ;  /* 0x000000201a1d7836 */ /* 0x040fe20000000000 */
[----:B------:R-:W-:Y:S01]  /*c2a0*/  IADD3 R81, P3, R31, R66, RZ ;  /* 0x000000421f517210 */ /* 0x000fe20007f7e0ff */
[C---:B------:R-:W-:Y:S01]  /*c2b0*/  VIADD R28, R26.reuse, 0x18 ;  /* 0x000000181a1c7836 */ /* 0x040fe20000000000 */
[C---:B------:R-:W-:Y:S01]  /*c2c0*/  LEA.HI.X.SX32 R96, R26.reuse, R74, 0x1, P2 ;  /* 0x0000004a1a607211 */ /* 0x040fe200010f0eff */
[----:B------:R-:W-:Y:S01]  /*c2d0*/  ULDC.64 UR4, c[0x0][0x210] ;  /* 0x0000840000047ab9 */ /* 0x000fe20000000a00 */
[-C--:B------:R-:W-:Y:S01]  /*c2e0*/  IADD3 R85, P0, R29, R66.reuse, RZ ;  /* 0x000000421d557210 */ /* 0x080fe20007f1e0ff */
[----:B------:R-:W-:Y:S01]  /*c2f0*/  VIADD R44, R26, 0x98 ;  /* 0x000000981a2c7836 */ /* 0x000fe20000000000 */
[-C--:B------:R-:W-:Y:S01]  /*c300*/  IADD3 R87, P1, R28, R66.reuse, RZ ;  /* 0x000000421c577210 */ /* 0x080fe20007f3e0ff */
[----:B------:R-:W-:Y:S01]  /*c310*/  VIADD R47, R26, 0xb0 ;  /* 0x000000b01a2f7836 */ /* 0x000fe20000000000 */
[-C--:B------:R-:W-:Y:S01]  /*c320*/  IADD3 R79, P2, R32, R66.reuse, RZ ;  /* 0x00000042204f7210 */ /* 0x080fe20007f5e0ff */
[----:B------:R-:W-:Y:S01]  /*c330*/  VIADD R48, R26, 0xb8 ;  /* 0x000000b81a307836 */ /* 0x000fe20000000000 */
[----:B------:R-:W-:-:S02]  /*c340*/  IADD3 R91, P6, R25, R66, RZ ;  /* 0x00000042195b7210 */ /* 0x000fc40007fde0ff */
[-C--:B------:R-:W-:Y:S02]  /*c350*/  LEA.HI.X.SX32 R88, R29, R74.reuse, 0x1, P0 ;  /* 0x0000004a1d587211 */ /* 0x080fe400000f0eff */
[----:B------:R-:W-:Y:S02]  /*c360*/  LEA.HI.X.SX32 R84, R31, R74, 0x1, P3 ;  /* 0x0000004a1f547211 */ /* 0x000fe400018f0eff */
[----:B------:R-:W-:Y:S02]  /*c370*/  IADD3 R89, P5, R27, R66, RZ ;  /* 0x000000421b597210 */ /* 0x000fe40007fbe0ff */
[----:B------:R-:W-:Y:S02]  /*c380*/  LEA.HI.X.SX32 R90, R28, R74, 0x1, P1 ;  /* 0x0000004a1c5a7211 */ /* 0x000fe400008f0eff */
[-C--:B------:R-:W-:Y:S02]  /*c390*/  IADD3 R49, P0, R36, R66.reuse, RZ ;  /* 0x0000004224317210 */ /* 0x080fe40007f1e0ff */
[----:B------:R-:W-:-:S02]  /*c3a0*/  IADD3 R53, P3, R38, R66, RZ ;  /* 0x0000004226357210 */ /* 0x000fc40007f7e0ff */
[----:B------:R-:W-:Y:S02]  /*c3b0*/  LEA.HI.X.SX32 R82, R32, R74, 0x1, P2 ;  /* 0x0000004a20527211 */ /* 0x000fe400010f0eff */
[-C--:B------:R-:W-:Y:S02]  /*c3c0*/  IADD3 R52, P1, R35, R66.reuse, RZ ;  /* 0x0000004223347210 */ /* 0x080fe40007f3e0ff */
[----:B------:R-:W-:Y:S02]  /*c3d0*/  IADD3 R55, P2, R39, R66, RZ ;  /* 0x0000004227377210 */ /* 0x000fe40007f5e0ff */
[----:B------:R-:W-:Y:S02]  /*c3e0*/  LEA.HI.X.SX32 R94, R25, R74, 0x1, P6 ;  /* 0x0000004a195e7211 */ /* 0x000fe400030f0eff */
[-C--:B------:R-:W-:Y:S02]  /*c3f0*/  IADD3 R83, P4, R30, R66.reuse, RZ ;  /* 0x000000421e537210 */ /* 0x080fe40007f9e0ff */
[----:B------:R-:W-:-:S02]  /*c400*/  IADD3 R56, P6, R33, R66, RZ ;  /* 0x0000004221387210 */ /* 0x000fc40007fde0ff */
[-C--:B------:R-:W-:Y:S02]  /*c410*/  LEA.HI.X.SX32 R92, R27, R74.reuse, 0x1, P5 ;  /* 0x0000004a1b5c7211 */ /* 0x080fe400028f0eff */
[-C--:B------:R-:W-:Y:S02]  /*c420*/  LEA.HI.X.SX32 R50, R36, R74.reuse, 0x1, P0 ;  /* 0x0000004a24327211 */ /* 0x080fe400000f0eff */
[----:B------:R-:W-:Y:S02]  /*c430*/  LEA.HI.X.SX32 R62, R38, R74, 0x1, P3 ;  /* 0x0000004a263e7211 */ /* 0x000fe400018f0eff */
[----:B------:R-:W-:Y:S02]  /*c440*/  IADD3 R54, P5, R34, R66, RZ ;  /* 0x0000004222367210 */ /* 0x000fe40007fbe0ff */
[----:B------:R-:W-:Y:S02]  /*c450*/  LEA.HI.X.SX32 R73, R35, R74, 0x1, P1 ;  /* 0x0000004a23497211 */ /* 0x000fe400008f0eff */
[----:B------:R-:W-:-:S02]  /*c460*/  IADD3 R63, P0, R43, R66, RZ ;  /* 0x000000422b3f7210 */ /* 0x000fc40007f1e0ff */
[----:B------:R-:W-:Y:S02]  /*c470*/  IADD3 R67, P3, R45, R66, RZ ;  /* 0x000000422d437210 */ /* 0x000fe40007f7e0ff */
[----:B------:R-:W-:Y:S02]  /*c480*/  LEA.HI.X.SX32 R60, R39, R74, 0x1, P2 ;  /* 0x0000004a273c7211 */ /* 0x000fe400010f0eff */
[-C--:B------:R-:W-:Y:S02]  /*c490*/  IADD3 R61, P1, R42, R66.reuse, RZ ;  /* 0x000000422a3d7210 */ /* 0x080fe40007f3e0ff */
[----:B------:R-:W-:Y:S02]  /*c4a0*/  IADD3 R69, P2, R46, R66, RZ ;  /* 0x000000422e457210 */ /* 0x000fe40007f5e0ff */
[-C--:B------:R-:W-:Y:S02]  /*c4b0*/  LEA.HI.X.SX32 R86, R30, R74.reuse, 0x1, P4 ;  /* 0x0000004a1e567211 */ /* 0x080fe400020f0eff */
[----:B------:R-:W-:-:S02]  /*c4c0*/  LEA.HI.X.SX32 R77, R33, R74, 0x1, P6 ;  /* 0x0000004a214d7211 */ /* 0x000fc400030f0eff */
[-C--:B------:R-:W-:Y:S02]  /*c4d0*/  IADD3 R51, P4, R37, R66.reuse, RZ ;  /* 0x0000004225337210 */ /* 0x080fe40007f9e0ff */
[----:B------:R-:W-:Y:S02]  /*c4e0*/  IADD3 R57, P6, R40, R66, RZ ;  /* 0x0000004228397210 */ /* 0x000fe40007fde0ff */
[-C--:B------:R-:W-:Y:S02]  /*c4f0*/  LEA.HI.X.SX32 R75, R34, R74.reuse, 0x1, P5 ;  /* 0x0000004a224b7211 */ /* 0x080fe400028f0eff */
[-C--:B------:R-:W-:Y:S02]  /*c500*/  LEA.HI.X.SX32 R68, R43, R74.reuse, 0x1, P0 ;  /* 0x0000004a2b447211 */ /* 0x080fe400000f0eff */
[----:B------:R-:W-:Y:S02]  /*c510*/  LEA.HI.X.SX32 R80, R45, R74, 0x1, P3 ;  /* 0x0000004a2d507211 */ /* 0x000fe400018f0eff */
[----:B------:R-:W-:-:S02]  /*c520*/  IADD3 R59, P5, R41, R66, RZ ;  /* 0x00000042293b7210 */ /* 0x000fc40007fbe0ff */
[-C--:B------:R-:W-:Y:S02]  /*c530*/  LEA.HI.X.SX32 R70, R42, R74.reuse, 0x1, P1 ;  /* 0x0000004a2a467211 */ /* 0x080fe400008f0eff */
[----:B------:R-:W-:Y:S02]  /*c540*/  LEA.HI.X.SX32 R78, R46, R74, 0x1, P2 ;  /* 0x0000004a2e4e7211 */ /* 0x000fe400010f0eff */
[----:B------:R-:W-:Y:S02]  /*c550*/  LEA R26, P0, R93, UR4, 0x2 ;  /* 0x000000045d1a7c11 */ /* 0x000fe4000f8010ff */
[----:B------:R-:W-:Y:S02]  /*c560*/  LEA R32, P3, R87, UR4, 0x2 ;  /* 0x0000000457207c11 */ /* 0x000fe4000f8610ff */
[----:B------:R-:W-:Y:S02]  /*c570*/  LEA R28, P1, R91, UR4, 0x2 ;  /* 0x000000045b1c7c11 */ /* 0x000fe4000f8210ff */
[----:B------:R-:W-:-:S02]  /*c580*/  LEA R30, P2, R89, UR4, 0x2 ;  /* 0x00000004591e7c11 */ /* 0x000fc4000f8410ff */
[-C--:B------:R-:W-:Y:S02]  /*c590*/  LEA.HI.X.SX32 R64, R37, R74.reuse, 0x1, P4 ;  /* 0x0000004a25407211 */ /* 0x080fe400020f0eff */
[----:B------:R-:W-:Y:S02]  /*c5a0*/  LEA.HI.X.SX32 R58, R40, R74, 0x1, P6 ;  /* 0x0000004a283a7211 */ /* 0x000fe400030f0eff */
[-C--:B------:R-:W-:Y:S02]  /*c5b0*/  IADD3 R65, P4, R44, R66.reuse, RZ ;  /* 0x000000422c417210 */ /* 0x080fe40007f9e0ff */
[----:B------:R-:W-:Y:S02]  /*c5c0*/  IADD3 R71, P6, R47, R66, RZ ;  /* 0x000000422f477210 */ /* 0x000fe40007fde0ff */
[----:B------:R-:W-:Y:S02]  /*c5d0*/  LEA.HI.X.SX32 R72, R41, R74, 0x1, P5 ;  /* 0x0000004a29487211 */ /* 0x000fe400028f0eff */
[----:B------:R-:W-:-:S02]  /*c5e0*/  LEA.HI.X R27, R93, UR5, R96, 0x2, P0 ;  /* 0x000000055d1b7c11 */ /* 0x000fc400080f1460 */
[----:B------:R-:W-:Y:S02]  /*c5f0*/  LEA.HI.X R33, R87, UR5, R90, 0x2, P3 ;  /* 0x0000000557217c11 */ /* 0x000fe400098f145a */
[----:B------:R-:W-:Y:S01]  /*c600*/  IADD3 R25, P5, R48, R66, RZ ;  /* 0x0000004230197210 */ /* 0x000fe20007fbe0ff */
[----:B------:R-:W-:Y:S01]  /*c610*/  STG.E desc[UR8][R26.64], R0 ;  /* 0x000000001a007986 */ /* 0x000fe2000c101908 */
        /* <DEDUP_REMOVED lines=8> */
[-C--:B------:R-:W-:Y:S01]  /*c6a0*/  LEA.HI.X.SX32 R66, R44, R74.reuse, 0x1, P4 ;  /* 0x0000004a2c427211 */ /* 0x080fe200020f0eff */
[----:B------:R-:W-:Y:S01]  /*c6b0*/  STG.E desc[UR8][R32.64], R4 ;  /* 0x0000000420007986 */ /* 0x000fe2000c101908 */
[-C--:B------:R-:W-:Y:S02]  /*c6c0*/  LEA.HI.X.SX32 R76, R47, R74.reuse, 0x1, P6 ;  /* 0x0000004a2f4c7211 */ /* 0x080fe400030f0eff */
[----:B------:R-:W-:Y:S02]  /*c6d0*/  LEA.HI.X.SX32 R74, R48, R74, 0x1, P5 ;  /* 0x0000004a304a7211 */ /* 0x000fe400028f0eff */
[----:B------:R-:W-:-:S02]  /*c6e0*/  LEA.HI.X R35, R85, UR5, R88, 0x2, P0 ;  /* 0x0000000555237c11 */ /* 0x000fc400080f1458 */
[----:B------:R-:W-:Y:S02]  /*c6f0*/  LEA.HI.X R41, R79, UR5, R82, 0x2, P3 ;  /* 0x000000054f297c11 */ /* 0x000fe400098f1452 */
        /* <DEDUP_REMOVED lines=55> */
.L_x_26364:
[----:B------:R-:W-:Y:S01]  /*ca70*/  BSSY B2, `(.L_x_26407) ;  /* 0x0000007000027945 */ /* 0x000fe20003800000 */
[----:B------:R-:W-:Y:S02]  /*ca80*/  IMAD.MOV.U32 R47, RZ, RZ, 0x1 ;  /* 0x00000001ff2f7424 */ /* 0x000fe400078e00ff */
[----:B------:R-:W-:Y:S02]  /*ca90*/  IMAD.MOV.U32 R83, RZ, RZ, 0x1f ;  /* 0x0000001fff537424 */ /* 0x000fe400078e00ff */
[----:B------:R-:W-:-:S07]  /*caa0*/  IMAD.MOV.U32 R44, RZ, RZ, -0x1 ;  /* 0xffffffffff2c7424 */ /* 0x000fce00078e00ff */
[----:B------:R-:W-:Y:S05]  /*cab0*/  WARPSYNC.COLLECTIVE R44, `(.L_x_26408) ;  /* 0x000000002c087348 */ /* 0x000fea0003c00000 */
[----:B------:R0:W1:Y:S02]  /*cac0*/  SHFL.BFLY P1, R45, R46, R47, R83 ;  /* 0x0c00002f2e2d7389 */ /* 0x0000640000020053 */
[----:B01----:R-:W-:Y:S01]  /*cad0*/  ENDCOLLECTIVE ;  /* 0x000000000000791b */ /* 0x003fe20003800000 */
.L_x_26408:
[----:B------:R-:W-:Y:S05]  /*cae0*/  BSYNC B2 ;  /* 0x0000000000027941 */ /* 0x000fea0003800000 */
.L_x_26407:
[----:B------:R-:W-:Y:S05]  /*caf0*/  BRA `(.L_x_26409) ;  /* 0xffffff7c00707947 */ /* 0x000fea000383ffff */
.L_x_26369:
[----:B------:R-:W-:Y:S01]  /*cb00*/  BSSY B2, `(.L_x_26410) ;  /* 0x0000007000027945 */ /* 0x000fe20003800000 */
[----:B------:R-:W-:Y:S02]  /*cb10*/  IMAD.MOV.U32 R47, RZ, RZ, 0x1 ;  /* 0x00000001ff2f7424 */ /* 0x000fe400078e00ff */
[----:B------:R-:W-:Y:S02]  /*cb20*/  IMAD.MOV.U32 R83, RZ, RZ, 0x1f ;  /* 0x0000001fff537424 */ /* 0x000fe400078e00ff */
[----:B------:R-:W-:-:S07]  /*cb30*/  IMAD.MOV.U32 R44, RZ, RZ, -0x1 ;  /* 0xffffffffff2c7424 */ /* 0x000fce00078e00ff */
[----:B------:R-:W-:Y:S05]  /*cb40*/  WARPSYNC.COLLECTIVE R44, `(.L_x_26411) ;  /* 0x000000002c087348 */ /* 0x000fea0003c00000 */
[----:B------:R0:W1:Y:S02]  /*cb50*/  SHFL.BFLY P1, R45, R46, R47, R83 ;  /* 0x0c00002f2e2d7389 */ /* 0x0000640000020053 */
[----:B01----:R-:W-:Y:S01]  /*cb60*/  ENDCOLLECTIVE ;  /* 0x000000000000791b */ /* 0x003fe20003800000 */
.L_x_26411:
[----:B------:R-:W-:Y:S05]  /*cb70*/  BSYNC B2 ;  /* 0x0000000000027941 */ /* 0x000fea0003800000 */
.L_x_26410:
[----:B------:R-:W-:Y:S05]  /*cb80*/  BRA `(.L_x_26412) ;  /* 0xffffff9c00547947 */ /* 0x000fea000383ffff */
.L_x_26372:
[----:B------:R-:W-:Y:S01]  /*cb90*/  BSSY B0, `(.L_x_26413) ;  /* 0x0000008000007945 */ /* 0x000fe20003800000 */
[----:B0-----:R-:W-:Y:S02]  /*cba0*/  IMAD.MOV.U32 R46, RZ, RZ, R150 ;  /* 0x000000ffff2e7224 */ /* 0x001fe400078e0096 */
[----:B------:R-:W-:Y:S02]  /*cbb0*/  IMAD.MOV.U32 R47, RZ, RZ, 0x10 ;  /* 0x00000010ff2f7424 */ /* 0x000fe400078e00ff */
[----:B------:R-:W-:Y:S02]  /*cbc0*/  IMAD.MOV.U32 R83, RZ, RZ, 0x1f ;  /* 0x0000001fff537424 */ /* 0x000fe400078e00ff */
[----:B-123--:R-:W-:-:S07]  /*cbd0*/  IMAD.MOV.U32 R44, RZ, RZ, -0x1 ;  /* 0xffffffffff2c7424 */ /* 0x00efce00078e00ff */
[----:B------:R-:W-:Y:S05]  /*cbe0*/  WARPSYNC.COLLECTIVE R44, `(.L_x_26414) ;  /* 0x000000002c087348 */ /* 0x000fea0003c00000 */
[----:B------:R0:W1:Y:S02]  /*cbf0*/  SHFL.BFLY P1, R45, R46, R47, R83 ;  /* 0x0c00002f2e2d7389 */ /* 0x0000640000020053 */
[----:B01----:R-:W-:Y:S01]  /*cc00*/  ENDCOLLECTIVE ;  /* 0x000000000000791b */ /* 0x003fe20003800000 */
.L_x_26414:
[----:B------:R-:W-:Y:S05]  /*cc10*/  BSYNC B0 ;  /* 0x0000000000007941 */ /* 0x000fea0003800000 */
.L_x_26413:
        /* <DEDUP_REMOVED lines=9> */
.L_x_26415:
[----:B------:R-:W-:Y:S02]  /*ccb0*/  IMAD.MOV.U32 R47, RZ, RZ, 0x4 ;  /* 0x00000004ff2f7424 */ /* 0x000fe400078e00ff */
[----:B------:R-:W-:-:S05]  /*ccc0*/  IMAD.MOV.U32 R8, RZ, RZ, R45 ;  /* 0x000000ffff087224 */ /* 0x000fca00078e002d */
[----:B------:R-:W-:-:S05]  /*ccd0*/  FMNMX.FTZ R8, R7, R8, !PT ;  /* 0x0000000807087209 */ /* 0x000fca0007810000 */
[----:B------:R-:W-:-:S07]  /*cce0*/  IMAD.MOV.U32 R46, RZ, RZ, R8 ;  /* 0x000000ffff2e7224 */ /* 0x000fce00078e0008 */
[----:B------:R-:W-:Y:S05]  /*ccf0*/  WARPSYNC.COLLECTIVE R44, `(.L_x_26416) ;  /* 0x000000002c087348 */ /* 0x000fea0003c00000 */
[----:B------:R0:W1:Y:S02]  /*cd00*/  SHFL.BFLY P1, R45, R46, R47, R83 ;  /* 0x0c00002f2e2d7389 */ /* 0x0000640000020053 */
[----:B01----:R-:W-:Y:S01]  /*cd10*/  ENDCOLLECTIVE ;  /* 0x000000000000791b */ /* 0x003fe20003800000 */
.L_x_26416:
[----:B------:R-:W-:Y:S02]  /*cd20*/  IMAD.MOV.U32 R47, RZ, RZ, 0x2 ;  /* 0x00000002ff2f7424 */ /* 0x000fe400078e00ff */
[----:B------:R-:W-:-:S05]  /*cd30*/  IMAD.MOV.U32 R9, RZ, RZ, R45 ;  /* 0x000000ffff097224 */ /* 0x000fca00078e002d */
[----:B------:R-:W-:-:S05]  /*cd40*/  FMNMX.FTZ R9, R8, R9, !PT ;  /* 0x0000000908097209 */ /* 0x000fca0007810000 */
[----:B------:R-:W-:-:S07]  /*cd50*/  IMAD.MOV.U32 R46, RZ, RZ, R9 ;  /* 0x000000ffff2e7224 */ /* 0x000fce00078e0009 */
[----:B------:R-:W-:Y:S05]  /*cd60*/  WARPSYNC.COLLECTIVE R44, `(.L_x_26417) ;  /* 0x000000002c087348 */ /* 0x000fea0003c00000 */
[----:B------:R0:W1:Y:S02]  /*cd70*/  SHFL.BFLY P1, R45, R46, R47, R83 ;  /* 0x0c00002f2e2d7389 */ /* 0x0000640000020053 */
[----:B01----:R-:W-:Y:S01]  /*cd80*/  ENDCOLLECTIVE ;  /* 0x000000000000791b */ /* 0x003fe20003800000 */
.L_x_26417:
[----:B------:R-:W-:Y:S01]  /*cd90*/  IMAD.MOV.U32 R10, RZ, RZ, R45 ;  /* 0x000000ffff0a7224 */ /* 0x000fe200078e002d */
[----:B------:R-:W-:Y:S06]  /*cda0*/  BRA `(.L_x_26418) ;  /* 0xffffff9c00847947 */ /* 0x000fec000383ffff */
.L_x_26419:
        /* <DEDUP_REMOVED lines=13> */
.L_x_28486:


//--------------------- .text._ZN4vllm25paged_attention_v1_kernelIffLi128ELi16ELi128ELNS_18Fp8KVCacheDataTypeE0ELb1EEEvPT_PKS2_PKT0_S8_ifPKiSA_iPKfiiiSC_SC_iiiii --------------------------
	.section	.text._ZN4vllm25paged_attention_v1_kernelIffLi128ELi16ELi128ELNS_18Fp8KVCacheDataTypeE0ELb1EEEvPT_PKS2_PKT0_S8_ifPKiSA_iPKfiiiSC_SC_iiiii,"ax",@progbits
	.align	128
        .global         _ZN4vllm25paged_attention_v1_kernelIffLi128ELi16ELi128ELNS_18Fp8KVCacheDataTypeE0ELb1EEEvPT_PKS2_PKT0_S8_ifPKiSA_iPKfiiiSC_SC_iiiii
        .type           _ZN4vllm25paged_attention_v1_kernelIffLi128ELi16ELi128ELNS_18Fp8KVCacheDataTypeE0ELb1EEEvPT_PKS2_PKT0_S8_ifPKiSA_iPKfiiiSC_SC_iiiii,@function
        .size           _ZN4vllm25paged_attention_v1_kernelIffLi128ELi16ELi128ELNS_18Fp8KVCacheDataTypeE0ELb1EEEvPT_PKS2_PKT0_S8_ifPKiSA_iPKfiiiSC_SC_iiiii,(.L_x_28487 - _ZN4vllm25paged_attention_v1_kernelIffLi128ELi16ELi128ELNS_18Fp8KVCacheDataTypeE0ELb1EEEvPT_PKS2_PKT0_S8_ifPKiSA_iPKfiiiSC_SC_iiiii)
        .other          _ZN4vllm25paged_attention_v1_kernelIffLi128ELi16ELi128ELNS_18Fp8KVCacheDataTypeE0ELb1EEEvPT_PKS2_PKT0_S8_ifPKiSA_iPKfiiiSC_SC_iiiii,@"STO_CUDA_ENTRY STV_DEFAULT"
_ZN4vllm25paged_attention_v1_kernelIffLi128ELi16ELi128ELNS_18Fp8KVCacheDataTypeE0ELb1EEEvPT_PKS2_PKT0_S8_ifPKiSA_iPKfiiiSC_SC_iiiii:
.text._ZN4vllm25paged_attention_v1_kernelIffLi128ELi16ELi128ELNS_18Fp8KVCacheDataTypeE0ELb1EEEvPT_PKS2_PKT0_S8_ifPKiSA_iPKfiiiSC_SC_iiiii:
        /* <DEDUP_REMOVED lines=14> */
[----:B0-----:R-:W0:Y:S01]  /*00e0*/  MUFU.RCP R0, R0 ;  /* 0x0000000000007308 */ /* 0x001e220000001000 */
[----:B------:R-:W-:Y:S04]  /*00f0*/  BSSY B0, `(.L_x_26420) ;  /* 0x0000084000007945 */ /* 0x000fe80003800000 */
        /* <DEDUP_REMOVED lines=87> */
.L_x_26424:
        /* <DEDUP_REMOVED lines=11> */
.L_x_26423:
[----:B------:R-:W-:Y:S05]  /*0720*/  BSYNC B1 ;  /* 0x0000000000017941 */ /* 0x000fea0003800000 */
.L_x_26422:
        /* <DEDUP_REMOVED lines=15> */
.L_x_26425:
        /* <DEDUP_REMOVED lines=17> */
.L_x_26421:
[----:B------:R-:W-:Y:S05]  /*0930*/  BSYNC B0 ;  /* 0x0000000000007941 */ /* 0x000fea0003800000 */
.L_x_26420:
        /* <DEDUP_REMOVED lines=24> */
[----:B------:R-:W-:-:S02]  /*0ac0*/  @!P3 IMAD R6, R21, UR4, R0 ;  /* 0x000000041506bc24 */ /* 0x000fc4000f8e0200 */
[----:B0-----:R-:W-:-:S06]  /*0ad0*/  VIADD R161, R4, 0xffffffe ;  /* 0x0ffffffe04a17836 */ /* 0x001fcc0000000000 */
[----:B------:R-:W0:Y:S02]  /*0ae0*/  F2I.FTZ.U32.TRUNC.NTZ R161, R161 ;  /* 0x000000a100a17305 */ /* 0x000e24000021f000 */
[----:B0-----:R-:W-:-:S04]  /*0af0*/  IMAD R5, R161, R2, RZ ;  /* 0x00000002a1057224 */ /* 0x001fc800078e02ff */
[----:B------:R-:W-:-:S04]  /*0b00*/  IMAD.MOV R5, RZ, RZ, -R5 ;  /* 0x000000ffff057224 */ /* 0x000fc800078e0a05 */
[----:B------:R-:W-:-:S04]  /*0b10*/  IMAD.HI.U32 R160, R161, R5, R160 ;  /* 0x00000005a1a07227 */ /* 0x000fc800078e00a0 */
[----:B------:R-:W-:Y:S02]  /*0b20*/  IMAD.MOV.U32 R161, RZ, RZ, R2 ;  /* 0x000000ffffa17224 */ /* 0x000fe400078e0002 */
[----:B------:R-:W-:-:S04]  /*0b30*/  IMAD.HI.U32 R5, R160, R7, RZ ;  /* 0x00000007a0057227 */ /* 0x000fc800078e00ff */
[----:B------:R-:W-:-:S04]  /*0b40*/  IMAD.MOV R4, RZ, RZ, -R5 ;  /* 0x000000ffff047224 */ /* 0x000fc800078e0a05 */
[----:B------:R-:W-:Y:S02]  /*0b50*/  IMAD R7, R2, R4, R7 ;  /* 0x0000000402077224 */ /* 0x000fe400078e0207 */
[----:B------:R-:W-:-:S03]  /*0b60*/  VIADD R4, R164, 0xf ;  /* 0x0000000fa4047836 */ /* 0x000fc60000000000 */
[----:B------:R-:W-:Y:S02]  /*0b70*/  ISETP.GT.U32.AND P1, PT, R2, R7, PT ;  /* 0x000000070200720c */ /* 0x000fe40003f24070 */
[----:B------:R-:W-:-:S11]  /*0b80*/  SHF.R.S32.HI R3, RZ, 0x1f, R4 ;  /* 0x0000001fff037819 */ /* 0x000fd60000011404 */
[----:B------:R-:W-:Y:S02]  /*0b90*/  @!P1 IMAD.IADD R7, R7, 0x1, -R2 ;  /* 0x0000000107079824 */ /* 0x000fe400078e0a02 */
[----:B------:R-:W-:Y:S01]  /*0ba0*/  @!P1 VIADD R5, R5, 0x1 ;  /* 0x0000000105059836 */ /* 0x000fe20000000000 */
[----:B------:R-:W-:Y:S02]  /*0bb0*/  ISETP.NE.AND P1, PT, R8, RZ, PT ;  /* 0x000000ff0800720c */ /* 0x000fe40003f25270 */
[----:B------:R-:W-:Y:S02]  /*0bc0*/  ISETP.GE.U32.AND P0, PT, R7, R2, PT ;  /* 0x000000020700720c */ /* 0x000fe40003f06070 */
[----:B------:R-:W-:Y:S01]  /*0bd0*/  LEA.HI R7, R3, R4, RZ, 0x4 ;  /* 0x0000000403077211 */ /* 0x000fe200078f20ff */
[----:B------:R-:W-:Y:S01]  /*0be0*/  @P3 IMAD R4, R14, UR4, R17 ;  /* 0x000000040e043c24 */ /* 0x000fe2000f8e0211 */
[----:B------:R-:W-:Y:S02]  /*0bf0*/  ULDC UR4, c[0x0][0x248] ;  /* 0x0000920000047ab9 */ /* 0x000fe40000000800 */
[----:B------:R-:W-:-:S05]  /*0c00*/  IMAD R162, R15, UR4, RZ ;  /* 0x000000040fa27c24 */ /* 0x000fca000f8e02ff */
[----:B------:R-:W-:Y:S02]  /*0c10*/  SHF.R.S32.HI R104, RZ, 0x1f, R162 ;  /* 0x0000001fff687819 */ /* 0x000fe400000114a2 */
[----:B------:R-:W-:-:S04]  /*0c20*/  @P0 VIADD R5, R5, 0x1 ;  /* 0x0000000105050836 */ /* 0x000fc80000000000 */
[----:B------:R-:W-:Y:S02]  /*0c30*/  IMAD.MOV.U32 R3, RZ, RZ, R5 ;  /* 0x000000ffff037224 */ /* 0x000fe400078e0005 */
[----:B------:R-:W-:Y:S01]  /*0c40*/  @!P3 IMAD R5, R6, R11, RZ ;  /* 0x0000000b0605b224 */ /* 0x000fe200078e02ff */
[----:B------:R-:W-:Y:S01]  /*0c50*/  SHF.R.S32.HI R6, RZ, 0x4, R7 ;  /* 0x00000004ff067819 */ /* 0x000fe20000011407 */
[----:B------:R-:W-:Y:S02]  /*0c60*/  @P3 IMAD R5, R4, R9, RZ ;  /* 0x0000000904053224 */ /* 0x000fe400078e02ff */
[----:B------:R-:W-:Y:S01]  /*0c70*/  @!P2 IMAD.MOV R3, RZ, RZ, -R3 ;  /* 0x000000ffff03a224 */ /* 0x000fe200078e0a03 */
[----:B------:R-:W-:Y:S01]  /*0c80*/  ISETP.GE.AND P0, PT, R165, R6, PT ;  /* 0x00000006a500720c */ /* 0x000fe20003f06270 */
[----:B------:R-:W-:Y:S01]  /*0c90*/  VIADD R4, R5, 0x1 ;  /* 0x0000000105047836 */ /* 0x000fe20000000000 */
[----:B------:R-:W-:-:S11]  /*0ca0*/  @!P1 LOP3.LUT R3, RZ, R8, RZ, 0x33, !PT ;  /* 0x00000008ff039212 */ /* 0x000fd600078e33ff */
[----:B------:R-:W-:Y:S05]  /*0cb0*/  @P0 BRA `(.L_x_26427) ;  /* 0x0000004400400947 */ /* 0x000fea0003800000 */
[----:B------:R-:W-:Y:S01]  /*0cc0*/  SHF.R.S32.HI R5, RZ, 0x1f, R158 ;  /* 0x0000001fff057819 */ /* 0x000fe2000001149e */
[C---:B------:R-:W-:Y:S01]  /*0cd0*/  VIADD R7, R163.reuse, 0xa ;  /* 0x0000000aa3077836 */ /* 0x040fe20000000000 */
[----:B------:R-:W0:Y:S01]  /*0ce0*/  S2UR UR5, SR_CgaCtaId ;  /* 0x00000000000579c3 */ /* 0x000e220000008800 */
[----:B------:R-:W-:Y:S01]  /*0cf0*/  VIADD R2, R163, 0xc ;  /* 0x0000000ca3027836 */ /* 0x000fe20000000000 */
[----:B------:R-:W-:Y:S01]  /*0d00*/  LEA.HI R5, R5, R158, RZ, 0x4 ;  /* 0x0000009e05057211 */ /* 0x000fe200078f20ff */
[----:B------:R-:W-:Y:S01]  /*0d10*/  IMAD.SHL.U32 R7, R7, 0x2, RZ ;  /* 0x0000000207077824 */ /* 0x000fe200078e00ff */
[----:B------:R-:W-:Y:S01]  /*0d20*/  ULDC UR4, c[0x0][0x260] ;  /* 0x0000980000047ab9 */ /* 0x000fe20000000800 */
[----:B------:R-:W-:Y:S01]  /*0d30*/  IMAD.SHL.U32 R156, R2, 0x2, RZ ;  /* 0x00000002029c7824 */ /* 0x000fe200078e00ff */
[----:B------:R-:W-:Y:S01]  /*0d40*/  LOP3.LUT R5, R5, 0xfffffff0, RZ, 0xc0, !PT ;  /* 0xfffffff005057812 */ /* 0x000fe200078ec0ff */
[C---:B------:R-:W-:Y:S01]  /*0d50*/  VIADD R6, R163.reuse, 0xe ;  /* 0x0000000ea3067836 */ /* 0x040fe20000000000 */
[----:B------:R-:W-:Y:S01]  /*0d60*/  SHF.R.S32.HI R8, RZ, 0x1f, R7 ;  /* 0x0000001fff087819 */ /* 0x000fe20000011407 */
[C---:B------:R-:W-:Y:S01]  /*0d70*/  VIADD R14, R163.reuse, 0x1e ;  /* 0x0000001ea30e7836 */ /* 0x040fe20000000000 */
        /* <DEDUP_REMOVED lines=22> */
[----:B------:R-:W1:Y:S01]  /*0ee0*/  LDC R97, c[0x0][0x25c] ;  /* 0x00009700ff617b82 */ /* 0x000e620000000800 */
        /* <DEDUP_REMOVED lines=79> */
[----:B------:R-:W-:Y:S01]  /*13e0*/  LOP3.LUT R11, R11, 0xfffffffc, RZ, 0xc0, !PT ;  /* 0xfffffffc0b0b7812 */ /* 0x000fe200078ec0ff */
[----:B------:R-:W-:Y:S01]  /*13f0*/  VIADD R28, R163, 0x38 ;  /* 0x00000038a31c7836 */ /* 0x000fe20000000000 */
[----:B------:R-:W-:Y:S01]  /*1400*/  LEA.HI R23, R23, R124, RZ, 0x2 ;  /* 0x0000007c17177211 */ /* 0x000fe200078f10ff */
[----:B------:R-:W-:Y:S01]  /*1410*/  IMAD.SHL.U32 R114, R26, 0x2, RZ ;  /* 0x000000021a727824 */ /* 0x000fe200078e00ff */
[----:B------:R-:W-:Y:S01]  /*1420*/  LOP3.LUT R25, R25, 0xfffffffc, RZ, 0xc0, !PT ;  /* 0xfffffffc19197812 */ /* 0x000fe200078ec0ff */
[----:B------:R-:W-:Y:S01]  /*1430*/  IMAD.IADD R134, R134, 0x1, -R11 ;  /* 0x0000000186867824 */ /* 0x000fe200078e0a0b */
        /* <DEDUP_REMOVED lines=34> */
[----:B------:R-:W-:Y:S01]  /*1660*/  LOP3.LUT R29, R29, 0xfffffffc, RZ, 0xc0, !PT ;  /* 0xfffffffc1d1d7812 */ /* 0x000fe200078ec0ff */
[----:B------:R-:W-:Y:S01]  /*1670*/  IMAD R11, R0, UR4, RZ ;  /* 0x00000004000b7c24 */ /* 0x000fe2000f8e02ff */
[----:B------:R-:W-:Y:S01]  /*1680*/  LOP3.LUT R31, R31, 0xfffffffc, RZ, 0xc0, !PT ;  /* 0xfffffffc1f1f7812 */ /* 0x000fe200078ec0ff */
[----:B------:R-:W-:Y:S01]  /*1690*/  IMAD.SHL.U32 R110, R27, 0x2, RZ ;  /* 0x000000021b6e7824 */ /* 0x000fe200078e00ff */
[----:B------:R-:W-:Y:S01]  /*16a0*/  SHF.R.S32.HI R34, RZ, 0x1f, R166 ;  /* 0x0000001fff227819 */ /* 0x000fe200000114a6 */
[----:B------:R-:W-:Y:S01]  /*16b0*/  IMAD.IADD R114, R114, 0x1, -R29 ;  /* 0x0000000172727824 */ /* 0x000fe200078e0a1d */
[C---:B------:R-:W-:Y:S01]  /*16c0*/  IADD3 R166, P0, R11.reuse, R166, RZ ;  /* 0x000000a60ba67210 */ /* 0x040fe20007f1e0ff */
[----:B------:R-:W-:Y:S01]  /*16d0*/  IMAD.IADD R112, R112, 0x1, -R31 ;  /* 0x0000000170707824 */ /* 0x000fe200078e0a1f */
[----:B------:R-:W-:Y:S01]  /*16e0*/  SHF.R.S32.HI R29, RZ, 0x1f, R110 ;  /* 0x0000001fff1d7819 */ /* 0x000fe2000001146e */
[----:B------:R-:W-:Y:S01]  /*16f0*/  UMOV UR4, 0x400 ;  /* 0x0000040000047882 */ /* 0x000fe20000000000 */
[----:B------:R-:W-:Y:S01]  /*1700*/  SHF.R.S32.HI R31, RZ, 0x1f, R108 ;  /* 0x0000001fff1f7819 */ /* 0x000fe2000001146c */
[----:B0-----:R-:W-:Y:S01]  /*1710*/  ULEA UR4, UR5, UR4, 0x18 ;  /* 0x0000000405047291 */ /* 0x001fe2000f8ec03f */
[----:B------:R-:W-:Y:S01]  /*1720*/  SHF.R.S32.HI R33, RZ, 0x1f, R106 ;  /* 0x0000001fff217819 */ /* 0x000fe2000001146a */
[----:B------:R-:W-:Y:S01]  /*1730*/  IMAD.SHL.U32 R2, R2, 0x20, RZ ;  /* 0x0000002002027824 */ /* 0x000fe200078e00ff */
[----:B------:R-:W-:Y:S01]  /*1740*/  LEA.HI.X.SX32 R167, R11, R34, 0x1, P0 ;  /* 0x000000220ba77211 */ /* 0x000fe200000f0eff */
[----:B------:R-:W-:Y:S01]  /*1750*/  ULDC UR6, c[0x0][0x27c] ;  /* 0x00009f0000067ab9 */ /* 0x000fe20000000800 */
[----:B------:R-:W-:-:S02]  /*1760*/  FSETP.NEU.FTZ.AND P0, PT, R98, RZ, PT ;  /* 0x000000ff6200720b */ /* 0x000fc40003f1d000 */
[----:B------:R-:W-:Y:S02]  /*1770*/  LEA.HI R29, R29, R110, RZ, 0x2 ;  /* 0x0000006e1d1d7211 */ /* 0x000fe400078f10ff */
[----:B------:R-:W-:Y:S02]  /*1780*/  LEA.HI R31, R31, R108, RZ, 0x2 ;  /* 0x0000006c1f1f7211 */ /* 0x000fe400078f10ff */
[----:B------:R-:W-:Y:S02]  /*1790*/  LEA.HI R33, R33, R106, RZ, 0x2 ;  /* 0x0000006a21217211 */ /* 0x000fe400078f10ff */
[----:B------:R-:W-:Y:S02]  /*17a0*/  LEA.HI R6, R6, R6, RZ, 0x1 ;  /* 0x0000000606067211 */ /* 0x000fe400078f08ff */
        /* <DEDUP_REMOVED lines=138> */
.L_x_26433:
        /* <DEDUP_REMOVED lines=63> */
[----:B------:R-:W-:Y:S01]  /*2440*/  IMAD.IADD R42, R42, 0x1, -R43 ;  /* 0x000000012a2a7824 */ /* 0x000fe200078e0a2b */
[----:B------:R-:W-:Y:S01]  /*2450*/  SHF.R.S32.HI R43, RZ, 0x1f, R41 ;  /* 0x0000001fff2b7819 */ /* 0x000fe20000011429 */
[----:B------:R-:W-:Y:S01]  /*2460*/  IMAD.IADD R39, R39, 0x1, -R40 ;  /* 0x0000000127277824 */ /* 0x000fe200078e0a28 */
        /* <DEDUP_REMOVED lines=10> */
[----:B------:R-:W-:Y:S02]  /*2510*/  SHF.R.S32.HI R39, RZ, 0x1f, R39 ;  /* 0x0000001fff277819 */ /* 0x000fe40000011427 */
[----:B------:R-:W-:Y:S02]  /*2520*/  LEA.HI.X R51, R36, UR13, R37, 0x2, P2 ;  /* 0x0000000d24337c11 */ /* 0x000fe400090f1425 */
[----:B------:R-:W-:Y:S01]  /*2530*/  LEA R54, P1, R38, UR12, 0x2 ;  /* 0x0000000c26367c11 */ /* 0x000fe2000f8210ff */
[----:B------:R-:W-:-:S03]  /*2540*/  IMAD.X R37, R39, 0x1, R90, P0 ;  /* 0x0000000127257824 */ /* 0x000fc600000e065a */
[----:B------:R-:W2:Y:S02]  /*2550*/  LDG.E.64.CONSTANT R50, desc[UR10][R50.64] ;  /* 0x0000000a32327981 */ /* 0x000ea4000c1e9b00 */
[----:B------:R-:W-:Y:S01]  /*2560*/  LEA.HI.X R55, R38, UR13, R37, 0x2, P1 ;  /* 0x0000000d26377c11 */ /* 0x000fe200088f1425 */
[----:B------:R-:W-:-:S05]  /*2570*/  VIADD R36, R163, 0x4 ;  /* 0x00000004a3247836 */ /* 0x000fca0000000000 */
[----:B------:R-:W3:Y:S01]  /*2580*/  LDG.E.64.CONSTANT R54, desc[UR10][R54.64] ;  /* 0x0000000a36367981 */ /* 0x000ee2000c1e9b00 */
[C---:B------:R-:W-:Y:S01]  /*2590*/  IMAD.SHL.U32 R38, R36.reuse, 0x2, RZ ;  /* 0x0000000224267824 */ /* 0x040fe200078e00ff */
[----:B------:R-:W-:-:S04]  /*25a0*/  LEA.HI R36, R36, R36, RZ, 0x1 ;  /* 0x0000002424247211 */ /* 0x000fc800078f08ff */
[----:B------:R-:W-:Y:S01]  /*25b0*/  SHF.R.S32.HI R37, RZ, 0x1f, R38 ;  /* 0x0000001fff257819 */ /* 0x000fe20000011426 */
[----:B------:R-:W-:-:S03]  /*25c0*/  IMAD.SHL.U32 R36, R36, 0x20, RZ ;  /* 0x0000002024247824 */ /* 0x000fc600078e00ff */
[----:B------:R-:W-:-:S04]  /*25d0*/  LEA.HI R37, R37, R38, RZ, 0x2 ;  /* 0x0000002625257211 */ /* 0x000fc800078f10ff */
[----:B------:R-:W-:Y:S02]  /*25e0*/  LOP3.LUT R39, R37, 0xfffffffc, RZ, 0xc0, !PT ;  /* 0xfffffffc25277812 */ /* 0x000fe400078ec0ff */
[----:B------:R-:W-:-:S03]  /*25f0*/  LOP3.LUT R37, R36, 0xffffffc0, RZ, 0xc0, !PT ;  /* 0xffffffc024257812 */ /* 0x000fc600078ec0ff */
[----:B------:R-:W-:Y:S01]  /*2600*/  IMAD.IADD R38, R38, 0x1, -R39 ;  /* 0x0000000126267824 */ /* 0x000fe200078e0a27 */
[----:B------:R-:W-:-:S04]  /*2610*/  SHF.R.S32.HI R39, RZ, 0x1f, R37 ;  /* 0x0000001fff277819 */ /* 0x000fc80000011425 */
[----:B------:R-:W-:Y:S02]  /*2620*/  IADD3 R36, P0, P1, R38, R92, R37 ;  /* 0x0000005c26247210 */ /* 0x000fe4000791e025 */
[----:B------:R-:W-:-:S04]  /*2630*/  SHF.R.S32.HI R37, RZ, 0x1f, R38 ;  /* 0x0000001fff257819 */ /* 0x000fc80000011426 */
[----:B------:R-:W-:Y:S02]  /*2640*/  IADD3.X R37, R37, R90, R39, P0, P1 ;  /* 0x0000005a25257210 */ /* 0x000fe400007e2427 */
[----:B------:R-:W-:-:S04]  /*2650*/  LEA R48, P0, R36, UR12, 0x2 ;  /* 0x0000000c24307c11 */ /* 0x000fc8000f8010ff */
[----:B------:R-:W-:-:S06]  /*2660*/  LEA.HI.X R49, R36, UR13, R37, 0x2, P0 ;  /* 0x0000000d24317c11 */ /* 0x000fcc00080f1425 */
[----:B------:R-:W4:Y:S01]  /*2670*/  LDG.E.64.CONSTANT R48, desc[UR10][R48.64] ;  /* 0x0000000a30307981 */ /* 0x000f22000c1e9b00 */
[----:B------:R-:W-:-:S04]  /*2680*/  VIADD R36, R163, 0x6 ;  /* 0x00000006a3247836 */ /* 0x000fc80000000000 */
        /* <DEDUP_REMOVED lines=13> */
[----:B------:R-:W-:Y:S01]  /*2760*/  LEA.HI.X R89, R36, UR13, R37, 0x2, P0 ;  /* 0x0000000d24597c11 */ /* 0x000fe200080f1425 */
[----:B------:R-:W-:-:S04]  /*2770*/  VIADD R36, R163, 0x8 ;  /* 0x00000008a3247836 */ /* 0x000fc80000000000 */
[C---:B------:R-:W-:Y:S01]  /*2780*/  IMAD.SHL.U32 R37, R36.reuse, 0x2, RZ ;  /* 0x0000000224257824 */ /* 0x040fe200078e00ff */
[----:B------:R-:W5:Y:S01]  /*2790*/  LDG.E.64.CONSTANT R88, desc[UR10][R88.64] ;  /* 0x0000000a58587981 */ /* 0x000f62000c1e9b00 */
[----:B------:R-:W-:Y:S01]  /*27a0*/  LEA.HI R36, R36, R36, RZ, 0x1 ;  /* 0x0000002424247211 */ /* 0x000fe200078f08ff */
[----:B------:R-:W-:Y:S01]  /*27b0*/  VIADD R39, R163, 0xa ;  /* 0x0000000aa3277836 */ /* 0x000fe20000000000 */
[----:B------:R-:W-:Y:S02]  /*27c0*/  SHF.R.S32.HI R41, RZ, 0x1f, R157 ;  /* 0x0000001fff297819 */ /* 0x000fe4000001149d */
[----:B------:R-:W-:Y:S01]  /*27d0*/  SHF.R.S32.HI R38, RZ, 0x1f, R37 ;  /* 0x0000001fff267819 */ /* 0x000fe20000011425 */
[----:B------:R-:W-:Y:S01]  /*27e0*/  IMAD.SHL.U32 R36, R36, 0x20, RZ ;  /* 0x0000002024247824 */ /* 0x000fe200078e00ff */
[----:B------:R-:W-:Y:S02]  /*27f0*/  LEA.HI R39, R39, R39, RZ, 0x1 ;  /* 0x0000002727277211 */ /* 0x000fe400078f08ff */
[----:B------:R-:W-:-:S02]  /*2800*/  LEA.HI R38, R38, R37, RZ, 0x2 ;  /* 0x0000002526267211 */ /* 0x000fc400078f10ff */
[----:B------:R-:W-:Y:S01]  /*2810*/  LOP3.LUT R36, R36, 0xffffffc0, RZ, 0xc0, !PT ;  /* 0xffffffc024247812 */ /* 0x000fe200078ec0ff */
[----:B------:R-:W-:Y:S01]  /*2820*/  IMAD.SHL.U32 R40, R39, 0x20, RZ ;  /* 0x0000002027287824 */ /* 0x000fe200078e00ff */
[----:B------:R-:W-:Y:S02]  /*2830*/  LOP3.LUT R38, R38, 0xfffffffc, RZ, 0xc0, !PT ;  /* 0xfffffffc26267812 */ /* 0x000fe400078ec0ff */
[----:B------:R-:W-:Y:S02]  /*2840*/  SHF.R.S32.HI R39, RZ, 0x1f, R36 ;  /* 0x0000001fff277819 */ /* 0x000fe40000011424 */
[----:B------:R-:W-:Y:S01]  /*2850*/  LOP3.LUT R40, R40, 0xffffffc0, RZ, 0xc0, !PT ;  /* 0xffffffc028287812 */ /* 0x000fe200078ec0ff */
[----:B------:R-:W-:-:S05]  /*2860*/  IMAD.IADD R37, R37, 0x1, -R38 ;  /* 0x0000000125257824 */ /* 0x000fca00078e0a26 */
[----:B------:R-:W-:Y:S02]  /*2870*/  IADD3 R38, P0, P1, R37, R92, R36 ;  /* 0x0000005c25267210 */ /* 0x000fe4000791e024 */
[----:B------:R-:W-:-:S04]  /*2880*/  SHF.R.S32.HI R37, RZ, 0x1f, R37 ;  /* 0x0000001fff257819 */ /* 0x000fc80000011425 */
[----:B------:R-:W-:Y:S02]  /*2890*/  IADD3.X R39, R37, R90, R39, P0, P1 ;  /* 0x0000005a25277210 */ /* 0x000fe400007e2427 */
[--C-:B------:R-:W-:Y:S02]  /*28a0*/  SHF.R.S32.HI R37, RZ, 0x1f, R40.reuse ;  /* 0x0000001fff257819 */ /* 0x100fe40000011428 */
[----:B------:R-:W-:Y:S02]  /*28b0*/  IADD3 R36, P1, P2, R157, R92, R40 ;  /* 0x0000005c9d247210 */ /* 0x000fe40007a3e028 */
[C---:B------:R-:W-:Y:S02]  /*28c0*/  LEA R40, P0, R38.reuse, UR12, 0x2 ;  /* 0x0000000c26287c11 */ /* 0x040fe4000f8010ff */
[----:B------:R-:W-:Y:S02]  /*28d0*/  IADD3.X R37, R41, R90, R37, P1, P2 ;  /* 0x0000005a29257210 */ /* 0x000fe40000fe4425 */
[----:B------:R-:W-:-:S02]  /*28e0*/  LEA.HI.X R41, R38, UR13, R39, 0x2, P0 ;  /* 0x0000000d26297c11 */ /* 0x000fc400080f1427 */
[----:B------:R-:W-:-:S04]  /*28f0*/  LEA R42, P0, R36, UR12, 0x2 ;  /* 0x0000000c242a7c11 */ /* 0x000fc8000f8010ff */
[----:B------:R-:W-:Y:S01]  /*2900*/  LEA.HI.X R43, R36, UR13, R37, 0x2, P0 ;  /* 0x0000000d242b7c11 */ /* 0x000fe200080f1425 */
[----:B------:R-:W5:Y:S01]  /*2910*/  LDG.E.64.CONSTANT R40, desc[UR10][R40.64] ;  /* 0x0000000a28287981 */ /* 0x000f62000c1e9b00 */
[----:B------:R-:W-:-:S03]  /*2920*/  IADD3 R45, P1, P2, R156, R92, R155 ;  /* 0x0000005c9c2d7210 */ /* 0x000fc60007a3e09b */
[----:B------:R-:W2:Y:S04]  /*2930*/  LDS.128 R36, [R6] ;  /* 0x0000000006247984 */ /* 0x000ea80000000c00 */
[----:B------:R-:W5:Y:S01]  /*2940*/  LDG.E.64.CONSTANT R42, desc[UR10][R42.64] ;  /* 0x0000000a2a2a7981 */ /* 0x000f62000c1e9b00 */
[----:B------:R-:W-:Y:S02]  /*2950*/  IADD3 R47, P3, P4, R154, R92, R153 ;  /* 0x0000005c9a2f7210 */ /* 0x000fe40007c7e099 */
[----:B------:R-:W-:Y:S02]  /*2960*/  LEA R44, P0, R45, UR12, 0x2 ;  /* 0x0000000c2d2c7c11 */ /* 0x000fe4000f8010ff */
[----:B------:R-:W-:Y:S02]  /*2970*/  IADD3.X R78, R77, R90, R96, P1, P2 ;  /* 0x0000005a4d4e7210 */ /* 0x000fe40000fe4460 */
[----:B------:R-:W-:-:S02]  /*2980*/  LEA R46, P1, R47, UR12, 0x2 ;  /* 0x0000000c2f2e7c11 */ /* 0x000fc4000f8210ff */
[----:B------:R-:W-:Y:S02]  /*2990*/  IADD3.X R52, R75, R90, R76, P3, P4 ;  /* 0x0000005a4b347210 */ /* 0x000fe40001fe844c */
[----:B------:R-:W-:Y:S02]  /*29a0*/  IADD3 R53, P2, P3, R152, R92, R151 ;  /* 0x0000005c98357210 */ /* 0x000fe40007b5e097 */
[----:B------:R-:W-:Y:S02]  /*29b0*/  LEA.HI.X R45, R45, UR13, R78, 0x2, P0 ;  /* 0x0000000d2d2d7c11 */ /* 0x000fe400080f144e */
[----:B------:R-:W-:Y:S02]  /*29c0*/  LEA.HI.X R47, R47, UR13, R52, 0x2, P1 ;  /* 0x0000000d2f2f7c11 */ /* 0x000fe400088f1434 */
[----:B------:R-:W-:Y:S02]  /*29d0*/  LEA R52, P0, R53, UR12, 0x2 ;  /* 0x0000000c35347c11 */ /* 0x000fe4000f8010ff */
[----:B------:R-:W-:Y:S01]  /*29e0*/  IADD3.X R78, R73, R90, R74, P2, P3 ;  /* 0x0000005a494e7210 */ /* 0x000fe200017e644a */
[----:B------:R-:W5:Y:S03]  /*29f0*/  LDG.E.64.CONSTANT R44, desc[UR10][R44.64] ;  /* 0x0000000a2c2c7981 */ /* 0x000f66000c1e9b00 */
[----:B------:R-:W-:Y:S01]  /*2a00*/  LEA.HI.X R53, R53, UR13, R78, 0x2, P0 ;  /* 0x0000000d35357c11 */ /* 0x000fe200080f144e */
[----:B------:R-:W5:Y:S05]  /*2a10*/  LDG.E.64.CONSTANT R46, desc[UR10][R46.64] ;  /* 0x0000000a2e2e7981 */ /* 0x000f6a000c1e9b00 */
[----:B------:R-:W5:Y:S01]  /*2a20*/  LDG.E.64.CONSTANT R52, desc[UR10][R52.64] ;  /* 0x0000000a34347981 */ /* 0x000f62000c1e9b00 */
[----:B------:R-:W-:-:S04]  /*2a30*/  IADD3 R78, P0, P1, R150, R92, R149 ;  /* 0x0000005c964e7210 */ /* 0x000fc8000791e095 */
[----:B------:R-:W-:Y:S02]  /*2a40*/  LEA R82, P2, R78, UR12, 0x2 ;  /* 0x0000000c4e527c11 */ /* 0x000fe4000f8410ff */
[----:B------:R-:W-:-:S04]  /*2a50*/  IADD3.X R79, R71, R90, R72, P0, P1 ;  /* 0x0000005a474f7210 */ /* 0x000fc800007e2448 */
[----:B------:R-:W-:-:S06]  /*2a60*/  LEA.HI.X R83, R78, UR13, R79, 0x2, P2 ;  /* 0x0000000d4e537c11 */ /* 0x000fcc00090f144f */
[----:B------:R-:W5:Y:S01]  /*2a70*/  LDG.E.64.CONSTANT R82, desc[UR10][R82.64] ;  /* 0x0000000a52527981 */ /* 0x000f62000c1e9b00 */
[----:B--2---:R-:W-:Y:S01]  /*2a80*/  FMUL.FTZ R91, R50, R38 ;  /* 0x00000026325b7220 */ /* 0x004fe20000410000 */
[----:B------:R-:W-:Y:S01]  /*2a90*/  FMUL.FTZ R94, R51, R39 ;  /* 0x00000027335e7220 */ /* 0x000fe20000410000 */
[----:B------:R-:W-:Y:S02]  /*2aa0*/  IADD3 R50, P0, P1, R148, R92, R147 ;  /* 0x0000005c94327210 */ /* 0x000fe4000791e093 */
[----:B---3--:R-:W-:Y:S01]  /*2ab0*/  FFMA.FTZ R91, R54, R36, R91 ;  /* 0x00000024365b7223 */ /* 0x008fe2000001005b */
[----:B------:R-:W-:Y:S02]  /*2ac0*/  FFMA.FTZ R94, R55, R37, R94 ;  /* 0x00000025375e7223 */ /* 0x000fe4000001005e */
[----:B------:R-:W4:Y:S01]  /*2ad0*/  LDS.128 R36, [R6+0x10] ;  /* 0x0000100006247984 */ /* 0x000f220000000c00 */
[----:B------:R-:W-:Y:S02]  /*2ae0*/  LEA R84, P2, R50, UR12, 0x2 ;  /* 0x0000000c32547c11 */ /* 0x000fe4000f8410ff */
[----:B------:R-:W-:-:S04]  /*2af0*/  IADD3.X R51, R69, R90, R70, P0, P1 ;  /* 0x0000005a45337210 */ /* 0x000fc800007e2446 */
[----:B------:R-:W-:Y:S02]  /*2b00*/  LEA.HI.X R85, R50, UR13, R51, 0x2, P2 ;  /* 0x0000000d32557c11 */ /* 0x000fe400090f1433 */
[----:B------:R-:W-:-:S04]  /*2b10*/  IADD3 R50, P0, P1, R146, R92, R145 ;  /* 0x0000005c92327210 */ /* 0x000fc8000791e091 */
[----:B------:R-:W-:Y:S01]  /*2b20*/  LEA R86, P2, R50, UR12, 0x2 ;  /* 0x0000000c32567c11 */ /* 0x000fe2000f8410ff */
[----:B------:R-:W2:Y:S01]  /*2b30*/  LDG.E.64.CONSTANT R84, desc[UR10][R84.64] ;  /* 0x0000000a54547981 */ /* 0x000ea2000c1e9b00 */
[----:B------:R-:W-:-:S04]  /*2b40*/  IADD3.X R51, R67, R90, R68, P0, P1 ;  /* 0x0000005a43337210 */ /* 0x000fc800007e2444 */
[----:B------:R-:W-:Y:S02]  /*2b50*/  LEA.HI.X R87, R50, UR13, R51, 0x2, P2 ;  /* 0x0000000d32577c11 */ /* 0x000fe400090f1433 */
[----:B------:R-:W-:-:S04]  /*2b60*/  IADD3 R51, P0, P1, R144, R92, R143 ;  /* 0x0000005c90337210 */ /* 0x000fc8000791e08f */
[----:B------:R-:W3:Y:S01]  /*2b70*/  LDG.E.64.CONSTANT R86, desc[UR10][R86.64] ;  /* 0x0000000a56567981 */ /* 0x000ee2000c1e9b00 */
[----:B------:R-:W-:Y:S02]  /*2b80*/  LEA R50, P2, R51, UR12, 0x2 ;  /* 0x0000000c33327c11 */ /* 0x000fe4000f8410ff */
[----:B------:R-:W-:-:S04]  /*2b90*/  IADD3.X R54, R65, R90, R66, P0, P1 ;  /* 0x0000005a41367210 */ /* 0x000fc800007e2442 */
[----:B------:R-:W-:-:S06]  /*2ba0*/  LEA.HI.X R51, R51, UR13, R54, 0x2, P2 ;  /* 0x0000000d33337c11 */ /* 0x000fcc00090f1436 */
[----:B------:R-:W3:Y:S01]  /*2bb0*/  LDG.E.64.CONSTANT R50, desc[UR10][R50.64] ;  /* 0x0000000a32327981 */ /* 0x000ee2000c1e9b00 */
[----:B----4-:R-:W-:Y:S01]  /*2bc0*/  FFMA.FTZ R91, R48, R36, R91 ;  /* 0x00000024305b7223 */ /* 0x010fe2000001005b */
[----:B------:R-:W-:-:S04]  /*2bd0*/  IADD3 R36, P0, P1, R142, R92, R141 ;  /* 0x0000005c8e247210 */ /* 0x000fc8000791e08d */
[----:B------:R-:W-:Y:S02]  /*2be0*/  LEA R78, P2, R36, UR12, 0x2 ;  /* 0x0000000c244e7c11 */ /* 0x000fe4000f8410ff */
        /* <DEDUP_REMOVED lines=8> */
[----:B------:R-:W-:-:S04]  /*2c70*/  IADD3 R36, P0, P1, R138, R92, R137 ;  /* 0x0000005c8a247210 */ /* 0x000fc8000791e089 */
[----:B------:R-:W-:Y:S02]  /*2c80*/  LEA R80, P2, R36, UR12, 0x2 ;  /* 0x0000000c24507c11 */ /* 0x000fe4000f8410ff */
[----:B------:R-:W-:-:S04]  /*2c90*/  IADD3.X R81, R23, R90, R60, P0, P1 ;  /* 0x0000005a17517210 */ /* 0x000fc800007e243c */
[----:B------:R-:W-:Y:S02]  /*2ca0*/  LEA.HI.X R81, R36, UR13, R81, 0x2, P2 ;  /* 0x0000000d24517c11 */ /* 0x000fe400090f1451 */
[----:B------:R-:W-:-:S04]  /*2cb0*/  IADD3 R36, P0, P1, R136, R92, R135 ;  /* 0x0000005c88247210 */ /* 0x000fc8000791e087 */
[----:B------:R-:W4:Y:S01]  /*2cc0*/  LDG.E.64.CONSTANT R80, desc[UR10][R80.64] ;  /* 0x0000000a50507981 */ /* 0x000f22000c1e9b00 */
[----:B------:R-:W-:Y:S01]  /*2cd0*/  FFMA.FTZ R94, R49, R37, R94 ;  /* 0x00000025315e7223 */ /* 0x000fe2000001005e */
        /* <DEDUP_REMOVED lines=8> */
[----:B------:R-:W-:-:S03]  /*2d60*/  FFMA.FTZ R94, R41, R37, R94 ;  /* 0x00000025295e7223 */ /* 0x000fc6000001005e */
[----:B------:R-:W-:Y:S01]  /*2d70*/  FFMA.FTZ R91, R42, R38, R91 ;  /* 0x000000262a5b7223 */ /* 0x000fe2000001005b */
[----:B------:R-:W-:Y:S02]  /*2d80*/  FFMA.FTZ R94, R43, R39, R94 ;  /* 0x000000272b5e7223 */ /* 0x000fe4000001005e */
[----:B------:R-:W0:Y:S04]  /*2d90*/  LDS.128 R40, [R6+0x30] ;  /* 0x0000300006287984 */ /* 0x000e280000000c00 */
[----:B------:R-:W1:Y:S01]  /*2da0*/  LDS.128 R36, [R6+0x40] ;  /* 0x0000400006247984 */ /* 0x000e620000000c00 */
[----:B0-----:R-:W-:Y:S01]  /*2db0*/  FFMA.FTZ R91, R44, R40, R91 ;  /* 0x000000282c5b7223 */ /* 0x001fe2000001005b */
[----:B------:R-:W-:-:S03]  /*2dc0*/  FFMA.FTZ R94, R45, R41, R94 ;  /* 0x000000292d5e7223 */ /* 0x000fc6000001005e */
[----:B------:R-:W-:Y:S01]  /*2dd0*/  FFMA.FTZ R91, R46, R42, R91 ;  /* 0x0000002a2e5b7223 */ /* 0x000fe2000001005b */
[----:B------:R-:W-:Y:S02]  /*2de0*/  FFMA.FTZ R94, R47, R43, R94 ;  /* 0x0000002b2f5e7223 */ /* 0x000fe4000001005e */
[----:B------:R-:W2:Y:S01]  /*2df0*/  LDS.128 R44, [R6+0x50] ;  /* 0x00005000062c7984 */ /* 0x000ea20000000c00 */
[----:B-1----:R-:W-:Y:S01]  /*2e00*/  FFMA.FTZ R91, R52, R36, R91 ;  /* 0x00000024345b7223 */ /* 0x002fe2000001005b */
[----:B------:R-:W-:-:S04]  /*2e10*/  IADD3 R36, P0, P1, R134, R92, R133 ;  /* 0x0000005c86247210 */ /* 0x000fc8000791e085 */
[----:B------:R-:W-:Y:S02]  /*2e20*/  LEA R88, P2, R36, UR12, 0x2 ;  /* 0x0000000c24587c11 */ /* 0x000fe4000f8410ff */
[----:B------:R-:W-:-:S04]  /*2e30*/  IADD3.X R41, R25, R90, R8, P0, P1 ;  /* 0x0000005a19297210 */ /* 0x000fc800007e2408 */
[----:B------:R-:W-:Y:S01]  /*2e40*/  LEA.HI.X R89, R36, UR13, R41, 0x2, P2 ;  /* 0x0000000d24597c11 */ /* 0x000fe200090f1429 */
[----:B------:R-:W-:Y:S01]  /*2e50*/  FFMA.FTZ R94, R53, R37, R94 ;  /* 0x00000025355e7223 */ /* 0x000fe2000001005e */
[----:B------:R-:W0:Y:S04]  /*2e60*/  LDS.128 R40, [R6+0x60] ;  /* 0x0000600006287984 */ /* 0x000e280000000c00 */
[----:B------:R-:W5:Y:S01]  /*2e70*/  LDG.E.64.CONSTANT R52, desc[UR10][R88.64] ;  /* 0x0000000a58347981 */ /* 0x000f62000c1e9b00 */
[----:B------:R-:W-:Y:S01]  /*2e80*/  FFMA.FTZ R91, R82, R38, R91 ;  /* 0x00000026525b7223 */ /* 0x000fe2000001005b */
[----:B------:R-:W-:Y:S01]  /*2e90*/  FFMA.FTZ R94, R83, R39, R94 ;  /* 0x00000027535e7223 */ /* 0x000fe2000001005e */
        /* <DEDUP_REMOVED lines=8> */
[----:B------:R-:W-:Y:S02]  /*2f20*/  LEA.HI.X R83, R36, UR13, R37, 0x2, P2 ;  /* 0x0000000d24537c11 */ /* 0x000fe400090f1425 */
[----:B------:R-:W-:Y:S01]  /*2f30*/  LDS.128 R36, [R6+0x80] ;  /* 0x0000800006247984 */ /* 0x000fe20000000c00 */
[----:B--2---:R-:W-:Y:S01]  /*2f40*/  FFMA.FTZ R91, R84, R44, R91 ;  /* 0x0000002c545b7223 */ /* 0x004fe2000001005b */
[----:B------:R-:W-:-:S03]  /*2f50*/  FFMA.FTZ R94, R85, R45, R94 ;  /* 0x0000002d555e7223 */ /* 0x000fc6000001005e */
[----:B---3--:R-:W-:Y:S01]  /*2f60*/  FFMA.FTZ R91, R86, R46, R91 ;  /* 0x0000002e565b7223 */ /* 0x008fe2000001005b */
[----:B------:R-:W-:Y:S02]  /*2f70*/  FFMA.FTZ R94, R87, R47, R94 ;  /* 0x0000002f575e7223 */ /* 0x000fe4000001005e */
[----:B------:R-:W1:Y:S01]  /*2f80*/  LDS.128 R44, [R6+0x70] ;  /* 0x00007000062c7984 */ /* 0x000e620000000c00 */
[----:B0-----:R-:W-:Y:S01]  /*2f90*/  FFMA.FTZ R91, R50, R40, R91 ;  /* 0x00000028325b7223 */ /* 0x001fe2000001005b */
[----:B------:R-:W-:Y:S02]  /*2fa0*/  FFMA.FTZ R94, R51, R41, R94 ;  /* 0x00000029335e7223 */ /* 0x000fe4000001005e */
[----:B------:R0:W2:Y:S01]  /*2fb0*/  LDG.E.64.CONSTANT R50, desc[UR10][R82.64] ;  /* 0x0000000a52327981 */ /* 0x0000a2000c1e9b00 */
[----:B------:R-:W-:-:S04]  /*2fc0*/  IADD3 R40, P0, P1, R128, R92, R127 ;  /* 0x0000005c80287210 */ /* 0x000fc8000791e07f */
[----:B------:R-:W-:Y:S02]  /*2fd0*/  LEA R98, P2, R40, UR12, 0x2 ;  /* 0x0000000c28627c11 */ /* 0x000fe4000f8410ff */
[----:B------:R-:W-:-:S04]  /*2fe0*/  IADD3.X R41, R28, R90, R11, P0, P1 ;  /* 0x0000005a1c297210 */ /* 0x000fc800007e240b */
[----:B------:R-:W-:Y:S01]  /*2ff0*/  LEA.HI.X R99, R40, UR13, R41, 0x2, P2 ;  /* 0x0000000d28637c11 */ /* 0x000fe200090f1429 */
[----:B----4-:R-:W-:Y:S01]  /*3000*/  FFMA.FTZ R91, R78, R42, R91 ;  /* 0x0000002a4e5b7223 */ /* 0x010fe2000001005b */
[----:B------:R-:W-:Y:S01]  /*3010*/  FFMA.FTZ R94, R79, R43, R94 ;  /* 0x0000002b4f5e7223 */ /* 0x000fe2000001005e */
[----:B------:R-:W-:-:S03]  /*3020*/  IADD3 R43, P0, P1, R126, R92, R125 ;  /* 0x0000005c7e2b7210 */ /* 0x000fc6000791e07d */
[----:B------:R-:W3:Y:S01]  /*3030*/  LDG.E.64.CONSTANT R98, desc[UR10][R98.64] ;  /* 0x0000000a62627981 */ /* 0x000ee2000c1e9b00 */
[----:B------:R-:W-:Y:S01]  /*3040*/  LEA R100, P2, R43, UR12, 0x2 ;  /* 0x0000000c2b647c11 */ /* 0x000fe2000f8410ff */
[----:B-1----:R-:W-:Y:S01]  /*3050*/  FFMA.FTZ R91, R54, R44, R91 ;  /* 0x0000002c365b7223 */ /* 0x002fe2000001005b */
[----:B------:R-:W-:Y:S02]  /*3060*/  IADD3.X R54, R29, R90, R12, P0, P1 ;  /* 0x0000005a1d367210 */ /* 0x000fe400007e240c */
[----:B------:R-:W-:Y:S01]  /*3070*/  IADD3 R44, P0, P1, R124, R92, R123 ;  /* 0x0000005c7c2c7210 */ /* 0x000fe2000791e07b */
[----:B------:R-:W-:Y:S01]  /*3080*/  FFMA.FTZ R40, R55, R45, R94 ;  /* 0x0000002d37287223 */ /* 0x000fe2000001005e */
[----:B------:R-:W-:Y:S02]  /*3090*/  LEA.HI.X R101, R43, UR13, R54, 0x2, P2 ;  /* 0x0000000d2b657c11 */ /* 0x000fe400090f1436 */
[----:B------:R-:W-:Y:S02]  /*30a0*/  LEA R54, P2, R44, UR12, 0x2 ;  /* 0x0000000c2c367c11 */ /* 0x000fe4000f8410ff */
[----:B------:R-:W-:-:S02]  /*30b0*/  IADD3.X R45, R30, R90, R13, P0, P1 ;  /* 0x0000005a1e2d7210 */ /* 0x000fc400007e240d */
[----:B------:R-:W-:Y:S01]  /*30c0*/  IADD3 R42, P3, P4, R122, R92, R121 ;  /* 0x0000005c7a2a7210 */ /* 0x000fe20007c7e079 */
[----:B------:R-:W4:Y:S01]  /*30d0*/  LDG.E.64.CONSTANT R100, desc[UR10][R100.64] ;  /* 0x0000000a64647981 */ /* 0x000f22000c1e9b00 */
[----:B------:R-:W-:Y:S02]  /*30e0*/  LEA.HI.X R55, R44, UR13, R45, 0x2, P2 ;  /* 0x0000000d2c377c11 */ /* 0x000fe400090f142d */
[C---:B------:R-:W-:Y:S02]  /*30f0*/  LEA R78, P5, R42.reuse, UR12, 0x2 ;  /* 0x0000000c2a4e7c11 */ /* 0x040fe4000f8a10ff */
[----:B------:R-:W-:Y:S02]  /*3100*/  IADD3.X R43, R31, R90, R14, P3, P4 ;  /* 0x0000005a1f2b7210 */ /* 0x000fe40001fe840e */
[----:B------:R-:W4:Y:S02]  /*3110*/  LDG.E.64.CONSTANT R54, desc[UR10][R54.64] ;  /* 0x0000000a36367981 */ /* 0x000f24000c1e9b00 */
[----:B------:R-:W-:-:S06]  /*3120*/  LEA.HI.X R79, R42, UR13, R43, 0x2, P5 ;  /* 0x0000000d2a4f7c11 */ /* 0x000fcc000a8f142b */
[----:B------:R-:W4:Y:S01]  /*3130*/  LDG.E.64.CONSTANT R78, desc[UR10][R78.64] ;  /* 0x0000000a4e4e7981 */ /* 0x000f22000c1e9b00 */
[----:B------:R-:W-:Y:S01]  /*3140*/  FFMA.FTZ R40, R81, R47, R40 ;  /* 0x0000002f51287223 */ /* 0x000fe20000010028 */
[----:B------:R-:W-:Y:S01]  /*3150*/  IADD3 R81, P0, P1, R120, R92, R119 ;  /* 0x0000005c78517210 */ /* 0x000fe2000791e077 */
[----:B------:R-:W-:Y:S01]  /*3160*/  FFMA.FTZ R41, R80, R46, R91 ;  /* 0x0000002e50297223 */ /* 0x000fe2000001005b */
[----:B------:R-:W-:Y:S02]  /*3170*/  IADD3 R47, P2, P3, R118, R92, R117 ;  /* 0x0000005c762f7210 */ /* 0x000fe40007b5e075 */
[-C--:B0-----:R-:W-:Y:S02]  /*3180*/  IADD3.X R82, R32, R90.reuse, R15, P0, P1 ;  /* 0x0000005a20527210 */ /* 0x081fe400007e240f */
[----:B------:R-:W-:Y:S02]  /*3190*/  LEA R80, P6, R81, UR12, 0x2 ;  /* 0x0000000c51507c11 */ /* 0x000fe4000f8c10ff */
[----:B------:R-:W-:-:S02]  /*31a0*/  IADD3.X R84, R33, R90, R16, P2, P3 ;  /* 0x0000005a21547210 */ /* 0x000fc400017e6410 */
[----:B------:R-:W-:Y:S02]  /*31b0*/  LEA.HI.X R81, R81, UR13, R82, 0x2, P6 ;  /* 0x0000000d51517c11 */ /* 0x000fe4000b0f1452 */
[C---:B------:R-:W-:Y:S02]  /*31c0*/  LEA R82, P6, R47.reuse, UR12, 0x2 ;  /* 0x0000000c2f527c11 */ /* 0x040fe4000f8c10ff */
[----:B------:R-:W-:Y:S01]  /*31d0*/  IADD3 R44, P4, P5, R116, R92, R115 ;  /* 0x0000005c742c7210 */ /* 0x000fe20007d9e073 */
[----:B------:R-:W-:Y:S01]  /*31e0*/  FFMA.FTZ R41, R48, R36, R41 ;  /* 0x0000002430297223 */ /* 0x000fe20000010029 */
[----:B------:R-:W-:Y:S01]  /*31f0*/  LEA.HI.X R83, R47, UR13, R84, 0x2, P6 ;  /* 0x0000000d2f537c11 */ /* 0x000fe2000b0f1454 */
[----:B------:R-:W4:Y:S01]  /*3200*/  LDG.E.64.CONSTANT R80, desc[UR10][R80.64] ;  /* 0x0000000a50507981 */ /* 0x000f22000c1e9b00 */
[----:B------:R-:W-:Y:S02]  /*3210*/  IADD3.X R85, R34, R90, R17, P4, P5 ;  /* 0x0000005a22557210 */ /* 0x000fe400027ea411 */
[----:B------:R-:W-:-:S02]  /*3220*/  LEA R84, P6, R44, UR12, 0x2 ;  /* 0x0000000c2c547c11 */ /* 0x000fc4000f8c10ff */
[----:B------:R-:W-:Y:S01]  /*3230*/  IADD3 R48, P0, P1, R114, R92, R113 ;  /* 0x0000005c72307210 */ /* 0x000fe2000791e071 */
[----:B------:R-:W4:Y:S01]  /*3240*/  LDG.E.64.CONSTANT R82, desc[UR10][R82.64] ;  /* 0x0000000a52527981 */ /* 0x000f22000c1e9b00 */
[----:B------:R-:W-:Y:S02]  /*3250*/  LEA.HI.X R85, R44, UR13, R85, 0x2, P6 ;  /* 0x0000000d2c557c11 */ /* 0x000fe4000b0f1455 */
[----:B------:R-:W-:Y:S02]  /*3260*/  IADD3.X R87, R35, R90, R18, P0, P1 ;  /* 0x0000005a23577210 */ /* 0x000fe400007e2412 */
[----:B------:R-:W-:Y:S02]  /*3270*/  LEA R86, P6, R48, UR12, 0x2 ;  /* 0x0000000c30567c11 */ /* 0x000fe4000f8c10ff */
[----:B------:R-:W-:Y:S01]  /*3280*/  IADD3 R45, P2, P3, R112, R92, R111 ;  /* 0x0000005c702d7210 */ /* 0x000fe20007b5e06f */
[----:B------:R-:W4:Y:S01]  /*3290*/  LDG.E.64.CONSTANT R84, desc[UR10][R84.64] ;  /* 0x0000000a54547981 */ /* 0x000f22000c1e9b00 */
[----:B------:R-:W-:-:S02]  /*32a0*/  LEA.HI.X R87, R48, UR13, R87, 0x2, P6 ;  /* 0x0000000d30577c11 */ /* 0x000fc4000b0f1457 */
[----:B------:R-:W-:Y:S02]  /*32b0*/  IADD3.X R46, R56, R90, R19, P2, P3 ;  /* 0x0000005a382e7210 */ /* 0x000fe400017e6413 */
[C---:B------:R-:W-:Y:S02]  /*32c0*/  LEA R88, P6, R45.reuse, UR12, 0x2 ;  /* 0x0000000c2d587c11 */ /* 0x040fe4000f8c10ff */
[----:B------:R-:W-:Y:S01]  /*32d0*/  IADD3 R43, P4, P5, R110, R92, R109 ;  /* 0x0000005c6e2b7210 */ /* 0x000fe20007d9e06d */
[----:B------:R-:W4:Y:S01]  /*32e0*/  LDG.E.64.CONSTANT R86, desc[UR10][R86.64] ;  /* 0x0000000a56567981 */ /* 0x000f22000c1e9b00 */
[----:B------:R-:W-:Y:S02]  /*32f0*/  LEA.HI.X R89, R45, UR13, R46, 0x2, P6 ;  /* 0x0000000d2d597c11 */ /* 0x000fe4000b0f142e */
[----:B------:R-:W-:Y:S02]  /*3300*/  LEA R44, P6, R43, UR12, 0x2 ;  /* 0x0000000c2b2c7c11 */ /* 0x000fe4000f8c10ff */
[----:B------:R-:W-:-:S02]  /*3310*/  IADD3.X R46, R57, R90, R20, P4, P5 ;  /* 0x0000005a392e7210 */ /* 0x000fc400027ea414 */
[-C--:B------:R-:W-:Y:S01]  /*3320*/  IADD3 R42, P1, P0, R108, R92.reuse, R107 ;  /* 0x0000005c6c2a7210 */ /* 0x080fe2000783e06b */
[----:B------:R-:W4:Y:S01]  /*3330*/  LDG.E.64.CONSTANT R88, desc[UR10][R88.64] ;  /* 0x0000000a58587981 */ /* 0x000f22000c1e9b00 */
[----:B------:R-:W-:Y:S02]  /*3340*/  IADD3 R36, P2, P3, R106, R92, R105 ;  /* 0x0000005c6a247210 */ /* 0x000fe40007b5e069 */
[----:B------:R-:W-:Y:S02]  /*3350*/  LEA.HI.X R45, R43, UR13, R46, 0x2, P6 ;  /* 0x0000000d2b2d7c11 */ /* 0x000fe4000b0f142e */
[----:B------:R-:W-:Y:S02]  /*3360*/  LEA R92, P4, R42, UR12, 0x2 ;  /* 0x0000000c2a5c7c11 */ /* 0x000fe4000f8810ff */
[----:B------:R-:W-:Y:S02]  /*3370*/  IADD3.X R43, R58, R90, R21, P1, P0 ;  /* 0x0000005a3a2b7210 */ /* 0x000fe40000fe0415 */
[----:B------:R-:W-:-:S02]  /*3380*/  LEA R94, P0, R36, UR12, 0x2 ;  /* 0x0000000c245e7c11 */ /* 0x000fc4000f8010ff */
[----:B------:R-:W-:Y:S02]  /*3390*/  LEA.HI.X R93, R42, UR13, R43, 0x2, P4 ;  /* 0x0000000d2a5d7c11 */ /* 0x000fe4000a0f142b */
[----:B------:R-:W-:Y:S02]  /*33a0*/  IADD3.X R43, R59, R90, R22, P2, P3 ;  /* 0x0000005a3b2b7210 */ /* 0x000fe400017e6416 */
[----:B------:R0:W4:Y:S02]  /*33b0*/  LDG.E.64.CONSTANT R90, desc[UR10][R44.64] ;  /* 0x0000000a2c5a7981 */ /* 0x000124000c1e9b00 */
[----:B------:R-:W-:Y:S02]  /*33c0*/  LEA.HI.X R95, R36, UR13, R43, 0x2, P0 ;  /* 0x0000000d245f7c11 */ /* 0x000fe400080f142b */
[----:B------:R-:W4:Y:S04]  /*33d0*/  LDG.E.64.CONSTANT R92, desc[UR10][R92.64] ;  /* 0x0000000a5c5c7981 */ /* 0x000f28000c1e9b00 */
[----:B------:R-:W4:Y:S01]  /*33e0*/  LDG.E.64.CONSTANT R94, desc[UR10][R94.64] ;  /* 0x0000000a5e5e7981 */ /* 0x000f22000c1e9b00 */
[----:B------:R-:W-:-:S03]  /*33f0*/  FFMA.FTZ R36, R49, R37, R40 ;  /* 0x0000002531247223 */ /* 0x000fc60000010028 */
[----:B0-----:R-:W-:Y:S01]  /*3400*/  LDS.128 R44, [R6+0xa0] ;  /* 0x0000a000062c7984 */ /* 0x001fe20000000c00 */
[----:B-----5:R-:W-:-:S03]  /*3410*/  FFMA.FTZ R37, R52, R38, R41 ;  /* 0x0000002634257223 */ /* 0x020fc60000010029 */
[----:B------:R-:W0:Y:S01]  /*3420*/  LDS.128 R40, [R6+0x90] ;  /* 0x0000900006287984 */ /* 0x000e220000000c00 */
[----:B------:R-:W-:Y:S01]  /*3430*/  FFMA.FTZ R36, R53, R39, R36 ;  /* 0x0000002735247223 */ /* 0x000fe20000010024 */
[----:B0-----:R-:W-:-:S03]  /*3440*/  FFMA.FTZ R37, R102, R40, R37 ;  /* 0x0000002866257223 */ /* 0x001fc60000010025 */
[----:B------:R-:W-:Y:S01]  /*3450*/  FFMA.FTZ R40, R103, R41, R36 ;  /* 0x0000002967287223 */ /* 0x000fe20000010024 */
[----:B--2---:R-:W-:Y:S02]  /*3460*/  FFMA.FTZ R41, R50, R42, R37 ;  /* 0x0000002a32297223 */ /* 0x004fe40000010025 */
[----:B------:R-:W0:Y:S01]  /*3470*/  LDS.128 R36, [R6+0xb0] ;  /* 0x0000b00006247984 */ /* 0x000e220000000c00 */
[----:B------:R-:W-:-:S03]  /*3480*/  FFMA.FTZ R40, R51, R43, R40 ;  /* 0x0000002b33287223 */ /* 0x000fc60000010028 */
[----:B------:R-:W-:Y:S01]  /*3490*/  LDS.128 R48, [R6+0xe0] ;  /* 0x0000e00006307984 */ /* 0x000fe20000000c00 */
[----:B---3--:R-:W-:Y:S01]  /*34a0*/  FFMA.FTZ R41, R98, R44, R41 ;  /* 0x0000002c62297223 */ /* 0x008fe20000010029 */
[----:B------:R-:W-:-:S03]  /*34b0*/  FFMA.FTZ R40, R99, R45, R40 ;  /* 0x0000002d63287223 */ /* 0x000fc60000010028 */
[----:B----4-:R-:W-:Y:S01]  /*34c0*/  FFMA.FTZ R41, R100, R46, R41 ;  /* 0x0000002e64297223 */ /* 0x010fe20000010029 */
[----:B------:R-:W-:-:S03]  /*34d0*/  FFMA.FTZ R44, R101, R47, R40 ;  /* 0x0000002f652c7223 */ /* 0x000fc60000010028 */
[----:B0-----:R-:W-:Y:S02]  /*34e0*/  FFMA.FTZ R45, R54, R36, R41 ;  /* 0x00000024362d7223 */ /* 0x001fe40000010029 */
[----:B------:R-:W0:Y:S01]  /*34f0*/  LDS.128 R40, [R6+0xc0] ;  /* 0x0000c00006287984 */ /* 0x000e220000000c00 */
[----:B------:R-:W-:-:S03]  /*3500*/  FFMA.FTZ R36, R55, R37, R44 ;  /* 0x0000002537247223 */ /* 0x000fc6000001002c */
[----:B------:R-:W-:Y:S01]  /*3510*/  LDS.128 R52, [R6+0xf0] ;  /* 0x0000f00006347984 */ /* 0x000fe20000000c00 */
[----:B------:R-:W-:-:S03]  /*3520*/  FFMA.FTZ R37, R78, R38, R45 ;  /* 0x000000264e257223 */ /* 0x000fc6000001002d */
[----:B------:R-:W1:Y:S01]  /*3530*/  LDS.128 R44, [R6+0xd0] ;  /* 0x0000d000062c7984 */ /* 0x000e620000000c00 */
[----:B------:R-:W-:Y:S01]  /*3540*/  FFMA.FTZ R36, R79, R39, R36 ;  /* 0x000000274f247223 */ /* 0x000fe20000010024 */
[----:B------:R-:W-:Y:S01]  /*3550*/  UMOV UR4, 0xffffffff ;  /* 0xffffffff00047882 */ /* 0x000fe20000000000 */
[----:B0-----:R-:W-:Y:S02]  /*3560*/  FFMA.FTZ R37, R80, R40, R37 ;  /* 0x0000002850257223 */ /* 0x001fe40000010025 */
[----:B------:R-:W-:Y:S02]  /*3570*/  FFMA.FTZ R36, R81, R41, R36 ;  /* 0x0000002951247223 */ /* 0x000fe40000010024 */
[----:B------:R-:W-:Y:S02]  /*3580*/  FFMA.FTZ R37, R82, R42, R37 ;  /* 0x0000002a52257223 */ /* 0x000fe40000010025 */
[----:B------:R-:W-:Y:S02]  /*3590*/  FFMA.FTZ R36, R83, R43, R36 ;  /* 0x0000002b53247223 */ /* 0x000fe40000010024 */
[----:B-1----:R-:W-:-:S02]  /*35a0*/  FFMA.FTZ R37, R84, R44, R37 ;  /* 0x0000002c54257223 */ /* 0x002fc40000010025 */
[----:B------:R-:W-:Y:S02]  /*35b0*/  FFMA.FTZ R36, R85, R45, R36 ;  /* 0x0000002d55247223 */ /* 0x000fe40000010024 */
[----:B------:R-:W-:Y:S02]  /*35c0*/  FFMA.FTZ R37, R86, R46, R37 ;  /* 0x0000002e56257223 */ /* 0x000fe40000010025 */
[----:B------:R-:W-:Y:S02]  /*35d0*/  FFMA.FTZ R36, R87, R47, R36 ;  /* 0x0000002f57247223 */ /* 0x000fe40000010024 */
[----:B------:R-:W-:Y:S02]  /*35e0*/  FFMA.FTZ R37, R88, R48, R37 ;  /* 0x0000003058257223 */ /* 0x000fe40000010025 */
[----:B------:R-:W-:Y:S01]  /*35f0*/  FFMA.FTZ R36, R89, R49, R36 ;  /* 0x0000003159247223 */ /* 0x000fe20000010024 */
[----:B------:R-:W-:Y:S01]  /*3600*/  ISETP.NE.AND P0, PT, R163, RZ, PT ;  /* 0x000000ffa300720c */ /* 0x000fe20003f05270 */
[----:B------:R-:W-:-:S02]  /*3610*/  FFMA.FTZ R37, R90, R50, R37 ;  /* 0x000000325a257223 */ /* 0x000fc40000010025 */
[----:B------:R-:W-:Y:S02]  /*3620*/  FFMA.FTZ R36, R91, R51, R36 ;  /* 0x000000335b247223 */ /* 0x000fe40000010024 */
[----:B------:R-:W-:Y:S02]  /*3630*/  FFMA.FTZ R37, R92, R52, R37 ;  /* 0x000000345c257223 */ /* 0x000fe40000010025 */
[----:B------:R-:W-:Y:S02]  /*3640*/  FFMA.FTZ R36, R93, R53, R36 ;  /* 0x000000355d247223 */ /* 0x000fe40000010024 */
[----:B------:R-:W-:Y:S02]  /*3650*/  FFMA.FTZ R37, R94, R54, R37 ;  /* 0x000000365e257223 */ /* 0x000fe40000010025 */
[----:B------:R-:W-:-:S04]  /*3660*/  FFMA.FTZ R36, R95, R55, R36 ;  /* 0x000000375f247223 */ /* 0x000fc80000010024 */
[----:B------:R-:W-:Y:S01]  /*3670*/  FADD.FTZ R36, R37, R36 ;  /* 0x0000002425247221 */ /* 0x000fe20000010000 */
[----:B------:R-:W-:Y:S06]  /*3680*/  BRA.DIV UR4, `(.L_x_26431) ;  /* 0x0000006604e87947 */ /* 0x000fec000b800000 */
[----:B------:R0:W1:Y:S02]  /*3690*/  SHFL.BFLY PT, R37, R36, 0x1, 0x1f ;  /* 0x0c201f0024257f89 */ /* 0x00006400000e0000 */
.L_x_26476:
        /* <DEDUP_REMOVED lines=15> */
.L_x_26430:
        /* <DEDUP_REMOVED lines=9> */
.L_x_26432:
[----:B------:R-:W-:Y:S05]  /*3820*/  BSYNC B1 ;  /* 0x0000000000017941 */ /* 0x000fea0003800000 */
.L_x_26429:
        /* <DEDUP_REMOVED lines=8> */
.L_x_26428:
[----:B------:R-:W0:Y:S01]  /*38b0*/  S2R R2, SR_TID.X ;  /* 0x0000000000027919 */ /* 0x000e220000002100 */
[----:B------:R-:W-:Y:S01]  /*38c0*/  IMAD.MOV.U32 R159, RZ, RZ, -0x800001 ;  /* 0xff7fffffff9f7424 */ /* 0x000fe200078e00ff */
[----:B0-----:R-:W-:-:S04]  /*38d0*/  SHF.R.S32.HI R37, RZ, 0x1f, R2 ;  /* 0x0000001fff257819 */ /* 0x001fc80000011402 */
[----:B------:R-:W-:-:S04]  /*38e0*/  LEA.HI R37, R37, R2, RZ, 0x5 ;  /* 0x0000000225257211 */ /* 0x000fc800078f28ff */
[----:B------:R-:W-:-:S07]  /*38f0*/  SHF.R.S32.HI R99, RZ, 0x5, R37 ;  /* 0x00000005ff637819 */ /* 0x000fce0000011425 */
.L_x_26438:
        /* <DEDUP_REMOVED lines=33> */
[----:B------:R-:W-:Y:S02]  /*3b10*/  IMAD.MOV.U32 R37, RZ, RZ, R42 ;  /* 0x000000ffff257224 */ /* 0x000fe400078e002a */
[----:B------:R-:W-:Y:S02]  /*3b20*/  VIADD R39, R163, 0x8 ;  /* 0x00000008a3277836 */ /* 0x000fe40000000000 */
[----:B------:R-:W-:-:S03]  /*3b30*/  IMAD.HI.U32 R36, R36, R37, RZ ;  /* 0x0000002524247227 */ /* 0x000fc600078e00ff */
[----:B------:R-:W-:Y:S01]  /*3b40*/  LEA.HI R38, R39, R39, RZ, 0x1 ;  /* 0x0000002727267211 */ /* 0x000fe200078f08ff */
[----:B------:R-:W-:-:S04]  /*3b50*/  IMAD.MOV R36, RZ, RZ, -R36 ;  /* 0x000000ffff247224 */ /* 0x000fc800078e0a24 */
[----:B------:R-:W-:Y:S02]  /*3b60*/  IMAD R36, R41, R36, R37 ;  /* 0x0000002429247224 */ /* 0x000fe400078e0225 */
[----:B------:R-:W-:-:S03]  /*3b70*/  VIADD R37, R163, 0xa ;  /* 0x0000000aa3257836 */ /* 0x000fc60000000000 */
[----:B------:R-:W-:Y:S02]  /*3b80*/  ISETP.GT.U32.AND P0, PT, R41, R36, PT ;  /* 0x000000242900720c */ /* 0x000fe40003f04070 */
[----:B------:R-:W-:-:S05]  /*3b90*/  LEA.HI R37, R37, R37, RZ, 0x1 ;  /* 0x0000002525257211 */ /* 0x000fca00078f08ff */
[----:B------:R-:W-:-:S06]  /*3ba0*/  IMAD.SHL.U32 R37, R37, 0x20, RZ ;  /* 0x0000002025257824 */ /* 0x000fcc00078e00ff */
[----:B------:R-:W-:-:S05]  /*3bb0*/  @!P0 IMAD.IADD R36, R36, 0x1, -R41 ;  /* 0x0000000124248824 */ /* 0x000fca00078e0a29 */
[----:B------:R-:W-:-:S13]  /*3bc0*/  ISETP.GT.U32.AND P0, PT, R41, R36, PT ;  /* 0x000000242900720c */ /* 0x000fda0003f04070 */
[----:B------:R-:W-:Y:S02]  /*3bd0*/  @!P0 IMAD.IADD R36, R36, 0x1, -R41 ;  /* 0x0000000124248824 */ /* 0x000fe400078e0a29 */
[----:B------:R-:W-:Y:S01]  /*3be0*/  IMAD.SHL.U32 R41, R38, 0x20, RZ ;  /* 0x0000002026297824 */ /* 0x000fe200078e00ff */
[----:B------:R-:W-:Y:S01]  /*3bf0*/  LOP3.LUT R38, R37, 0xffffffc0, RZ, 0xc0, !PT ;  /* 0xffffffc025267812 */ /* 0x000fe200078ec0ff */
[----:B------:R-:W-:Y:S01]  /*3c00*/  @!P1 IMAD.MOV R36, RZ, RZ, -R36 ;  /* 0x000000ffff249224 */ /* 0x000fe200078e0a24 */
[----:B------:R-:W-:Y:S02]  /*3c10*/  @!P2 LOP3.LUT R36, RZ, R43, RZ, 0x33, !PT ;  /* 0x0000002bff24a212 */ /* 0x000fe400078e33ff */
[----:B------:R-:W-:Y:S02]  /*3c20*/  ISETP.LE.AND P1, PT, R40, R5, PT ;  /* 0x000000052800720c */ /* 0x000fe40003f23270 */
[----:B------:R-:W-:Y:S02]  /*3c30*/  ISETP.NE.AND P0, PT, R36, RZ, PT ;  /* 0x000000ff2400720c */ /* 0x000fe40003f05270 */
[----:B------:R-:W-:-:S11]  /*3c40*/  LOP3.LUT R41, R41, 0xffffffc0, RZ, 0xc0, !PT ;  /* 0xffffffc029297812 */ /* 0x000fd600078ec0ff */
        /* <DEDUP_REMOVED lines=9> */
[----:B------:R-:W-:Y:S01]  /*3ce0*/  LEA.HI R40, R40, R40, RZ, 0x1 ;  /* 0x0000002828287211 */ /* 0x000fe200078f08ff */
[----:B------:R-:W-:Y:S01]  /*3cf0*/  IMAD.MOV.U32 R92, RZ, RZ, R166 ;  /* 0x000000ffff5c7224 */ /* 0x000fe200078e00a6 */
[----:B------:R-:W-:Y:S01]  /*3d00*/  SHF.R.S32.HI R43, RZ, 0x1f, R42 ;  /* 0x0000001fff2b7819 */ /* 0x000fe2000001142a */
[----:B------:R-:W-:Y:S01]  /*3d10*/  IMAD.MOV.U32 R93, RZ, RZ, R167 ;  /* 0x000000ffff5d7224 */ /* 0x000fe200078e00a7 */
[----:B------:R-:W-:Y:S01]  /*3d20*/  SHF.R.S32.HI R45, RZ, 0x1f, R46 ;  /* 0x0000001fff2d7819 */ /* 0x000fe2000001142e */
[----:B------:R-:W-:Y:S01]  /*3d30*/  IMAD.SHL.U32 R44, R40, 0x20, RZ ;  /* 0x00000020282c7824 */ /* 0x000fe200078e00ff */
[----:B------:R-:W-:-:S02]  /*3d40*/  LEA.HI R43, R43, R42, RZ, 0x2 ;  /* 0x0000002a2b2b7211 */ /* 0x000fc400078f10ff */
[----:B------:R-:W-:Y:S02]  /*3d50*/  LEA.HI R47, R45, R46, RZ, 0x2 ;  /* 0x0000002e2d2f7211 */ /* 0x000fe400078f10ff */
[----:B------:R-:W-:Y:S02]  /*3d60*/  LOP3.LUT R43, R43, 0xfffffffc, RZ, 0xc0, !PT ;  /* 0xfffffffc2b2b7812 */ /* 0x000fe400078ec0ff */
[----:B------:R-:W-:Y:S02]  /*3d70*/  LOP3.LUT R47, R47, 0xfffffffc, RZ, 0xc0, !PT ;  /* 0xfffffffc2f2f7812 */ /* 0x000fe400078ec0ff */
[----:B------:R-:W-:Y:S01]  /*3d80*/  LOP3.LUT R45, R44, 0xffffffc0, RZ, 0xc0, !PT ;  /* 0xffffffc02c2d7812 */ /* 0x000fe200078ec0ff */
[----:B------:R-:W-:Y:S02]  /*3d90*/  IMAD.IADD R43, R42, 0x1, -R43 ;  /* 0x000000012a2b7824 */ /* 0x000fe400078e0a2b */
[----:B------:R-:W-:Y:S01]  /*3da0*/  IMAD.IADD R46, R46, 0x1, -R47 ;  /* 0x000000012e2e7824 */ /* 0x000fe200078e0a2f */
[----:B------:R-:W-:Y:S01]  /*3db0*/  SHF.R.S32.HI R47, RZ, 0x1f, R45 ;  /* 0x0000001fff2f7819 */ /* 0x000fe2000001142d */
[----:B------:R-:W-:Y:S01]  /*3dc0*/  IMAD.SHL.U32 R39, R39, 0x2, RZ ;  /* 0x0000000227277824 */ /* 0x000fe200078e00ff */
[----:B------:R-:W-:-:S02]  /*3dd0*/  SHF.R.S32.HI R49, RZ, 0x1f, R38 ;  /* 0x0000001fff317819 */ /* 0x000fc40000011426 */
[----:B--2---:R-:W-:Y:S01]  /*3de0*/  SHF.R.S32.HI R40, RZ, 0x1f, R36 ;  /* 0x0000001fff287819 */ /* 0x004fe20000011424 */
[----:B------:R-:W-:-:S04]  /*3df0*/  IMAD.WIDE.U32 R92, R36, UR15, R92 ;  /* 0x0000000f245c7c25 */ /* 0x000fc8000f8e005c */
[----:B------:R-:W-:-:S04]  /*3e00*/  IMAD R40, R40, UR15, RZ ;  /* 0x0000000f28287c24 */ /* 0x000fc8000f8e02ff */
[----:B------:R-:W-:Y:S01]  /*3e10*/  IMAD R37, R36, R97, R40 ;  /* 0x0000006124257224 */ /* 0x000fe200078e0228 */
[-C--:B------:R-:W-:Y:S02]  /*3e20*/  IADD3 R36, P1, P2, R46, R92.reuse, R45 ;  /* 0x0000005c2e247210 */ /* 0x080fe40007a3e02d */
[----:B------:R-:W-:Y:S01]  /*3e30*/  SHF.R.S32.HI R46, RZ, 0x1f, R46 ;  /* 0x0000001fff2e7819 */ /* 0x000fe2000001142e */
[----:B------:R-:W-:Y:S01]  /*3e40*/  IMAD.IADD R100, R93, 0x1, R37 ;  /* 0x000000015d647824 */ /* 0x000fe200078e0225 */
[----:B------:R-:W-:Y:S02]  /*3e50*/  SHF.R.S32.HI R45, RZ, 0x1f, R43 ;  /* 0x0000001fff2d7819 */ /* 0x000fe4000001142b */
[----:B------:R-:W-:Y:S02]  /*3e60*/  IADD3 R40, P0, R43, R92, RZ ;  /* 0x0000005c2b287210 */ /* 0x000fe40007f1e0ff */
[----:B------:R-:W-:Y:S02]  /*3e70*/  IADD3.X R37, R46, R100, R47, P1, P2 ;  /* 0x000000642e257210 */ /* 0x000fe40000fe442f */
[----:B------:R-:W-:Y:S01]  /*3e80*/  LEA R44, P2, R36, UR18, 0x2 ;  /* 0x00000012242c7c11 */ /* 0x000fe2000f8410ff */
[----:B------:R-:W-:Y:S01]  /*3e90*/  IMAD.X R43, R45, 0x1, R100, P0 ;  /* 0x000000012d2b7824 */ /* 0x000fe200000e0664 */
[----:B------:R-:W-:-:S02]  /*3ea0*/  LEA R46, P1, R40, UR18, 0x2 ;  /* 0x00000012282e7c11 */ /* 0x000fc4000f8210ff */
[----:B------:R-:W-:Y:S02]  /*3eb0*/  LEA.HI.X R45, R36, UR19, R37, 0x2, P2 ;  /* 0x00000013242d7c11 */ /* 0x000fe400090f1425 */
[----:B------:R-:W-:Y:S01]  /*3ec0*/  LEA.HI.X R47, R40, UR19, R43, 0x2, P1 ;  /* 0x00000013282f7c11 */ /* 0x000fe200088f142b */
[----:B------:R-:W-:-:S03]  /*3ed0*/  VIADD R36, R163, 0x4 ;  /* 0x00000004a3247836 */ /* 0x000fc60000000000 */
[----:B------:R-:W2:Y:S01]  /*3ee0*/  LDG.E.64.CONSTANT R44, desc[UR10][R44.64] ;  /* 0x0000000a2c2c7981 */ /* 0x000ea2000c1e9b00 */
[----:B------:R-:W-:-:S03]  /*3ef0*/  IMAD.SHL.U32 R40, R36, 0x2, RZ ;  /* 0x0000000224287824 */ /* 0x000fc600078e00ff */
[----:B------:R-:W3:Y:S01]  /*3f00*/  LDG.E.64.CONSTANT R46, desc[UR10][R46.64] ;  /* 0x0000000a2e2e7981 */ /* 0x000ee2000c1e9b00 */
[----:B------:R-:W-:Y:S02]  /*3f10*/  LEA.HI R36, R36, R36, RZ, 0x1 ;  /* 0x0000002424247211 */ /* 0x000fe400078f08ff */
[----:B------:R-:W-:-:S03]  /*3f20*/  SHF.R.S32.HI R37, RZ, 0x1f, R40 ;  /* 0x0000001fff257819 */ /* 0x000fc60000011428 */
[----:B------:R-:W-:Y:S01]  /*3f30*/  IMAD.SHL.U32 R36, R36, 0x20, RZ ;  /* 0x0000002024247824 */ /* 0x000fe200078e00ff */
        /* <DEDUP_REMOVED lines=26> */
[----:B------:R-:W5:Y:S01]  /*40e0*/  LDG.E.64.CONSTANT R42, desc[UR10][R42.64] ;  /* 0x0000000a2a2a7981 */ /* 0x000f62000c1e9b00 */
[----:B------:R-:W-:Y:S02]  /*40f0*/  SHF.R.S32.HI R36, RZ, 0x1f, R39 ;  /* 0x0000001fff247819 */ /* 0x000fe40000011427 */
[----:B------:R-:W-:Y:S02]  /*4100*/  SHF.R.S32.HI R37, RZ, 0x1f, R41 ;  /* 0x0000001fff257819 */ /* 0x000fe40000011429 */
[----:B------:R-:W-:-:S04]  /*4110*/  LEA.HI R36, R36, R39, RZ, 0x2 ;  /* 0x0000002724247211 */ /* 0x000fc800078f10ff */
[----:B------:R-:W-:-:S05]  /*4120*/  LOP3.LUT R36, R36, 0xfffffffc, RZ, 0xc0, !PT ;  /* 0xfffffffc24247812 */ /* 0x000fca00078ec0ff */
[----:B------:R-:W-:-:S05]  /*4130*/  IMAD.IADD R36, R39, 0x1, -R36 ;  /* 0x0000000127247824 */ /* 0x000fca00078e0a24 */
[----:B------:R-:W-:Y:S02]  /*4140*/  IADD3 R41, P0, P1, R36, R92, R41 ;  /* 0x0000005c24297210 */ /* 0x000fe4000791e029 */
[----:B------:R-:W-:-:S04]  /*4150*/  SHF.R.S32.HI R36, RZ, 0x1f, R36 ;  /* 0x0000001fff247819 */ /* 0x000fc80000011424 */
[----:B------:R-:W-:Y:S02]  /*4160*/  IADD3.X R36, R36, R100, R37, P0, P1 ;  /* 0x0000006424247210 */ /* 0x000fe400007e2425 */
[----:B------:R-:W-:-:S04]  /*4170*/  LEA R40, P0, R41, UR18, 0x2 ;  /* 0x0000001229287c11 */ /* 0x000fc8000f8010ff */
[----:B------:R-:W-:Y:S02]  /*4180*/  LEA.HI.X R41, R41, UR19, R36, 0x2, P0 ;  /* 0x0000001329297c11 */ /* 0x000fe400080f1424 */
[----:B------:R-:W-:Y:S02]  /*4190*/  SHF.R.S32.HI R36, RZ, 0x1f, R157 ;  /* 0x0000001fff247819 */ /* 0x000fe4000001149d */
[----:B------:R-:W-:Y:S02]  /*41a0*/  IADD3 R48, P0, P1, R157, R92, R38 ;  /* 0x0000005c9d307210 */ /* 0x000fe4000791e026 */
[----:B------:R-:W5:Y:S02]  /*41b0*/  LDG.E.64.CONSTANT R40, desc[UR10][R40.64] ;  /* 0x0000000a28287981 */ /* 0x000f64000c1e9b00 */
[----:B------:R-:W-:Y:S02]  /*41c0*/  IADD3.X R49, R36, R100, R49, P0, P1 ;  /* 0x0000006424317210 */ /* 0x000fe400007e2431 */
[C---:B------:R-:W-:Y:S01]  /*41d0*/  LEA R88, P0, R48.reuse, UR18, 0x2 ;  /* 0x0000001230587c11 */ /* 0x040fe2000f8010ff */
[----:B------:R-:W2:Y:S03]  /*41e0*/  LDS.128 R36, [R6] ;  /* 0x0000000006247984 */ /* 0x000ea60000000c00 */
[----:B------:R-:W-:-:S06]  /*41f0*/  LEA.HI.X R89, R48, UR19, R49, 0x2, P0 ;  /* 0x0000001330597c11 */ /* 0x000fcc00080f1431 */
[----:B------:R-:W5:Y:S01]  /*4200*/  LDG.E.64.CONSTANT R88, desc[UR10][R88.64] ;  /* 0x0000000a58587981 */ /* 0x000f62000c1e9b00 */
[----:B------:R-:W-:-:S04]  /*4210*/  IADD3 R49, P0, P1, R156, R92, R155 ;  /* 0x0000005c9c317210 */ /* 0x000fc8000791e09b */
[----:B------:R-:W-:Y:S02]  /*4220*/  LEA R48, P2, R49, UR18, 0x2 ;  /* 0x0000001231307c11 */ /* 0x000fe4000f8410ff */
[----:B------:R-:W-:Y:S02]  /*4230*/  IADD3.X R50, R77, R100, R96, P0, P1 ;  /* 0x000000644d327210 */ /* 0x000fe400007e2460 */
[----:B------:R-:W-:Y:S02]  /*4240*/  IADD3 R51, P0, P1, R154, R92, R153 ;  /* 0x0000005c9a337210 */ /* 0x000fe4000791e099 */
[----:B------:R-:W-:Y:S02]  /*4250*/  LEA.HI.X R49, R49, UR19, R50, 0x2, P2 ;  /* 0x0000001331317c11 */ /* 0x000fe400090f1432 */
[----:B------:R-:W-:Y:S02]  /*4260*/  LEA R50, P2, R51, UR18, 0x2 ;  /* 0x0000001233327c11 */ /* 0x000fe4000f8410ff */
[----:B------:R-:W-:-:S02]  /*4270*/  IADD3.X R54, R75, R100, R76, P0, P1 ;  /* 0x000000644b367210 */ /* 0x000fc400007e244c */
[----:B------:R-:W-:Y:S01]  /*4280*/  IADD3 R55, P0, P1, R152, R92, R151 ;  /* 0x0000005c98377210 */ /* 0x000fe2000791e097 */
[----:B------:R-:W5:Y:S01]  /*4290*/  LDG.E.64.CONSTANT R48, desc[UR10][R48.64] ;  /* 0x0000000a30307981 */ /* 0x000f62000c1e9b00 */
[----:B------:R-:W-:Y:S02]  /*42a0*/  LEA.HI.X R51, R51, UR19, R54, 0x2, P2 ;  /* 0x0000001333337c11 */ /* 0x000fe400090f1436 */
[----:B------:R-:W-:Y:S02]  /*42b0*/  LEA R84, P2, R55, UR18, 0x2 ;  /* 0x0000001237547c11 */ /* 0x000fe4000f8410ff */
[----:B------:R-:W-:Y:S02]  /*42c0*/  IADD3.X R78, R73, R100, R74, P0, P1 ;  /* 0x00000064494e7210 */ /* 0x000fe400007e244a */
[----:B------:R-:W5:Y:S02]  /*42d0*/  LDG.E.64.CONSTANT R50, desc[UR10][R50.64] ;  /* 0x0000000a32327981 */ /* 0x000f64000c1e9b00 */
        /* <DEDUP_REMOVED lines=14> */
[----:B------:R-:W-:Y:S02]  /*43c0*/  IADD3.X R46, R69, R100, R70, P0, P1 ;  /* 0x00000064452e7210 */ /* 0x000fe400007e2446 */
[----:B------:R-:W-:Y:S02]  /*43d0*/  IADD3 R47, P0, P1, R146, R92, R145 ;  /* 0x0000005c922f7210 */ /* 0x000fe4000791e091 */
[----:B------:R-:W-:Y:S02]  /*43e0*/  LEA.HI.X R45, R45, UR19, R46, 0x2, P2 ;  /* 0x000000132d2d7c11 */ /* 0x000fe400090f142e */
[----:B------:R-:W-:Y:S02]  /*43f0*/  LEA R46, P2, R47, UR18, 0x2 ;  /* 0x000000122f2e7c11 */ /* 0x000fe4000f8410ff */
[----:B------:R-:W-:-:S02]  /*4400*/  IADD3.X R78, R67, R100, R68, P0, P1 ;  /* 0x00000064434e7210 */ /* 0x000fc400007e2444 */
[----:B------:R-:W3:Y:S02]  /*4410*/  LDG.E.64.CONSTANT R44, desc[UR10][R44.64] ;  /* 0x0000000a2c2c7981 */ /* 0x000ee4000c1e9b00 */
[----:B------:R-:W-:-:S06]  /*4420*/  LEA.HI.X R47, R47, UR19, R78, 0x2, P2 ;  /* 0x000000132f2f7c11 */ /* 0x000fcc00090f144e */
[----:B------:R-:W3:Y:S01]  /*4430*/  LDG.E.64.CONSTANT R46, desc[UR10][R46.64] ;  /* 0x0000000a2e2e7981 */ /* 0x000ee2000c1e9b00 */
[----:B----4-:R-:W-:Y:S01]  /*4440*/  FFMA.FTZ R91, R52, R36, R91 ;  /* 0x00000024345b7223 */ /* 0x010fe2000001005b */
[----:B------:R-:W-:Y:S01]  /*4450*/  FFMA.FTZ R36, R53, R37, R54 ;  /* 0x0000002535247223 */ /* 0x000fe20000010036 */
        /* <DEDUP_REMOVED lines=31> */
[----:B------:R-:W-:Y:S01]  /*4650*/  FFMA.FTZ R91, R88, R38, R91 ;  /* 0x00000026585b7223 */ /* 0x000fe2000001005b */
[----:B------:R-:W-:-:S02]  /*4660*/  FFMA.FTZ R88, R89, R39, R36 ;  /* 0x0000002759587223 */ /* 0x000fc40000010024 */
[----:B------:R-:W1:Y:S01]  /*4670*/  LDS.128 R36, [R6+0x40] ;  /* 0x0000400006247984 */ /* 0x000e620000000c00 */
[----:B0-----:R-:W-:Y:S01]  /*4680*/  FFMA.FTZ R91, R48, R40, R91 ;  /* 0x00000028305b7223 */ /* 0x001fe2000001005b */
[----:B------:R-:W-:-:S03]  /*4690*/  FFMA.FTZ R88, R49, R41, R88 ;  /* 0x0000002931587223 */ /* 0x000fc60000010058 */
[----:B------:R-:W-:Y:S01]  /*46a0*/  FFMA.FTZ R91, R50, R42, R91 ;  /* 0x0000002a325b7223 */ /* 0x000fe2000001005b */
[----:B------:R-:W-:Y:S02]  /*46b0*/  FFMA.FTZ R88, R51, R43, R88 ;  /* 0x0000002b33587223 */ /* 0x000fe40000010058 */
[----:B------:R-:W3:Y:S01]  /*46c0*/  LDS.128 R40, [R6+0x50] ;  /* 0x0000500006287984 */ /* 0x000ee20000000c00 */
[----:B-1----:R-:W-:Y:S01]  /*46d0*/  FFMA.FTZ R91, R84, R36, R91 ;  /* 0x00000024545b7223 */ /* 0x002fe2000001005b */
        /* <DEDUP_REMOVED lines=8> */
[----:B------:R-:W4:Y:S01]  /*4760*/  LDS.128 R36, [R6+0x60] ;  /* 0x0000600006247984 */ /* 0x000f220000000c00 */
[----:B---3--:R-:W-:Y:S01]  /*4770*/  FFMA.FTZ R91, R44, R40, R91 ;  /* 0x000000282c5b7223 */ /* 0x008fe2000001005b */
[----:B------:R-:W-:Y:S01]  /*4780*/  IADD3 R40, P0, P1, R132, R92, R131 ;  /* 0x0000005c84287210 */ /* 0x000fe2000791e083 */
[----:B------:R-:W-:-:S03]  /*4790*/  FFMA.FTZ R88, R45, R41, R88 ;  /* 0x000000292d587223 */ /* 0x000fc60000010058 */
[----:B------:R-:W-:Y:S02]  /*47a0*/  IADD3.X R41, R26, R100, R9, P0, P1 ;  /* 0x000000641a297210 */ /* 0x000fe400007e2409 */
[----:B------:R-:W-:Y:S01]  /*47b0*/  LEA R50, P2, R40, UR18, 0x2 ;  /* 0x0000001228327c11 */ /* 0x000fe2000f8410ff */
[----:B------:R-:W-:Y:S01]  /*47c0*/  FFMA.FTZ R45, R46, R42, R91 ;  /* 0x0000002a2e2d7223 */ /* 0x000fe2000001005b */
[----:B------:R-:W-:Y:S02]  /*47d0*/  FFMA.FTZ R88, R47, R43, R88 ;  /* 0x0000002b2f587223 */ /* 0x000fe40000010058 */
[----:B------:R-:W-:Y:S02]  /*47e0*/  LEA.HI.X R51, R40, UR19, R41, 0x2, P2 ;  /* 0x0000001328337c11 */ /* 0x000fe400090f1429 */
[----:B------:R-:W0:Y:S01]  /*47f0*/  LDS.128 R40, [R6+0x70] ;  /* 0x0000700006287984 */ /* 0x000e220000000c00 */
[----:B------:R-:W-:-:S03]  /*4800*/  IADD3 R44, P0, P1, R130, R92, R129 ;  /* 0x0000005c822c7210 */ /* 0x000fc6000791e081 */
[----:B------:R-:W2:Y:S01]  /*4810*/  LDG.E.64.CONSTANT R50, desc[UR10][R50.64] ;  /* 0x0000000a32327981 */ /* 0x000ea2000c1e9b00 */
[----:B------:R-:W-:Y:S02]  /*4820*/  LEA R90, P2, R44, UR18, 0x2 ;  /* 0x000000122c5a7c11 */ /* 0x000fe4000f8410ff */
[----:B------:R-:W-:-:S04]  /*4830*/  IADD3.X R47, R27, R100, R10, P0, P1 ;  /* 0x000000641b2f7210 */ /* 0x000fc800007e240a */
[----:B------:R-:W-:-:S06]  /*4840*/  LEA.HI.X R91, R44, UR19, R47, 0x2, P2 ;  /* 0x000000132c5b7c11 */ /* 0x000fcc00090f142f */
[----:B------:R-:W3:Y:S01]  /*4850*/  LDG.E.64.CONSTANT R90, desc[UR10][R90.64] ;  /* 0x0000000a5a5a7981 */ /* 0x000ee2000c1e9b00 */
[----:B----4-:R-:W-:-:S03]  /*4860*/  FFMA.FTZ R85, R52, R36, R45 ;  /* 0x0000002434557223 */ /* 0x010fc6000001002d */
[----:B------:R-:W1:Y:S01]  /*4870*/  LDS.128 R44, [R6+0x80] ;  /* 0x00008000062c7984 */ /* 0x000e620000000c00 */
[----:B------:R-:W-:Y:S01]  /*4880*/  FFMA.FTZ R88, R53, R37, R88 ;  /* 0x0000002535587223 */ /* 0x000fe20000010058 */
[----:B------:R-:W-:Y:S01]  /*4890*/  IADD3 R36, P3, P4, R126, R92, R125 ;  /* 0x0000005c7e247210 */ /* 0x000fe20007c7e07d */
[----:B------:R-:W-:Y:S02]  /*48a0*/  FFMA.FTZ R85, R54, R38, R85 ;  /* 0x0000002636557223 */ /* 0x000fe40000010055 */
[----:B------:R-:W-:Y:S01]  /*48b0*/  FFMA.FTZ R88, R55, R39, R88 ;  /* 0x0000002737587223 */ /* 0x000fe20000010058 */
[----:B------:R-:W-:-:S04]  /*48c0*/  IADD3 R38, P0, P1, R128, R92, R127 ;  /* 0x0000005c80267210 */ /* 0x000fc8000791e07f */
[----:B------:R-:W-:Y:S01]  /*48d0*/  LEA R52, P2, R38, UR18, 0x2 ;  /* 0x0000001226347c11 */ /* 0x000fe2000f8410ff */
[----:B0-----:R-:W-:Y:S01]  /*48e0*/  FFMA.FTZ R88, R79, R41, R88 ;  /* 0x000000294f587223 */ /* 0x001fe20000010058 */
[----:B------:R-:W-:Y:S01]  /*48f0*/  IADD3.X R41, R28, R100, R11, P0, P1 ;  /* 0x000000641c297210 */ /* 0x000fe200007e240b */
[----:B------:R-:W-:Y:S01]  /*4900*/  FFMA.FTZ R85, R78, R40, R85 ;  /* 0x000000284e557223 */ /* 0x000fe20000010055 */
[----:B------:R-:W-:Y:S02]  /*4910*/  LEA R94, P0, R36, UR18, 0x2 ;  /* 0x00000012245e7c11 */ /* 0x000fe4000f8010ff */
[----:B------:R-:W-:Y:S02]  /*4920*/  LEA.HI.X R53, R38, UR19, R41, 0x2, P2 ;  /* 0x0000001326357c11 */ /* 0x000fe400090f1429 */
[----:B------:R-:W-:Y:S02]  /*4930*/  IADD3.X R39, R29, R100, R12, P3, P4 ;  /* 0x000000641d277210 */ /* 0x000fe40001fe840c */
[----:B------:R-:W-:Y:S01]  /*4940*/  IADD3 R41, P1, P2, R124, R92, R123 ;  /* 0x0000005c7c297210 */ /* 0x000fe20007a3e07b */
[----:B------:R-:W-:Y:S01]  /*4950*/  FFMA.FTZ R37, R80, R42, R85 ;  /* 0x0000002a50257223 */ /* 0x000fe20000010055 */
[----:B------:R-:W-:-:S02]  /*4960*/  LEA.HI.X R95, R36, UR19, R39, 0x2, P0 ;  /* 0x00000013245f7c11 */ /* 0x000fc400080f1427 */
[----:B------:R-:W-:Y:S02]  /*4970*/  IADD3.X R42, R30, R100, R13, P1, P2 ;  /* 0x000000641e2a7210 */ /* 0x000fe40000fe440d */
[----:B------:R-:W-:Y:S01]  /*4980*/  LEA R40, P0, R41, UR18, 0x2 ;  /* 0x0000001229287c11 */ /* 0x000fe2000f8010ff */
[----:B------:R-:W-:Y:S01]  /*4990*/  FFMA.FTZ R36, R81, R43, R88 ;  /* 0x0000002b51247223 */ /* 0x000fe20000010058 */
[----:B------:R-:W-:Y:S01]  /*49a0*/  IADD3 R38, P3, P4, R122, R92, R121 ;  /* 0x0000005c7a267210 */ /* 0x000fe20007c7e079 */
[----:B------:R-:W4:Y:S01]  /*49b0*/  LDG.E.64.CONSTANT R94, desc[UR10][R94.64] ;  /* 0x0000000a5e5e7981 */ /* 0x000f22000c1e9b00 */
[----:B------:R-:W-:-:S03]  /*49c0*/  LEA.HI.X R41, R41, UR19, R42, 0x2, P0 ;  /* 0x0000001329297c11 */ /* 0x000fc600080f142a */
[----:B------:R0:W4:Y:S01]  /*49d0*/  LDG.E.64.CONSTANT R42, desc[UR10][R52.64] ;  /* 0x0000000a342a7981 */ /* 0x000122000c1e9b00 */
[----:B------:R-:W-:Y:S02]  /*49e0*/  IADD3.X R39, R31, R100, R14, P3, P4 ;  /* 0x000000641f277210 */ /* 0x000fe40001fe840e */
[----:B------:R-:W-:Y:S01]  /*49f0*/  LEA R84, P5, R38, UR18, 0x2 ;  /* 0x0000001226547c11 */ /* 0x000fe2000f8a10ff */
[----:B------:R-:W4:Y:S01]  /*4a00*/  LDG.E.64.CONSTANT R40, desc[UR10][R40.64] ;  /* 0x0000000a28287981 */ /* 0x000f22000c1e9b00 */
[-C--:B------:R-:W-:Y:S02]  /*4a10*/  IADD3 R54, P0, P1, R120, R92.reuse, R119 ;  /* 0x0000005c78367210 */ /* 0x080fe4000791e077 */
[----:B------:R-:W-:Y:S01]  /*4a20*/  IADD3 R55, P2, P3, R118, R92, R117 ;  /* 0x0000005c76377210 */ /* 0x000fe20007b5e075 */
[----:B-1----:R-:W-:Y:S01]  /*4a30*/  FFMA.FTZ R36, R83, R45, R36 ;  /* 0x0000002d53247223 */ /* 0x002fe20000010024 */
[----:B------:R-:W-:Y:S02]  /*4a40*/  LEA.HI.X R85, R38, UR19, R39, 0x2, P5 ;  /* 0x0000001326557c11 */ /* 0x000fe4000a8f1427 */
[----:B------:R-:W-:-:S02]  /*4a50*/  IADD3.X R79, R32, R100, R15, P0, P1 ;  /* 0x00000064204f7210 */ /* 0x000fc400007e240f */
[----:B------:R-:W-:Y:S02]  /*4a60*/  IADD3.X R78, R33, R100, R16, P2, P3 ;  /* 0x00000064214e7210 */ /* 0x000fe400017e6410 */
[-C--:B------:R-:W-:Y:S02]  /*4a70*/  IADD3 R45, P4, P5, R116, R92.reuse, R115 ;  /* 0x0000005c742d7210 */ /* 0x080fe40007d9e073 */
[-C--:B------:R-:W-:Y:S02]  /*4a80*/  IADD3 R81, P0, P1, R114, R92.reuse, R113 ;  /* 0x0000005c72517210 */ /* 0x080fe4000791e071 */
[----:B------:R-:W-:Y:S01]  /*4a90*/  IADD3 R83, P2, P3, R112, R92, R111 ;  /* 0x0000005c70537210 */ /* 0x000fe20007b5e06f */
[----:B------:R-:W-:Y:S01]  /*4aa0*/  FFMA.FTZ R37, R82, R44, R37 ;  /* 0x0000002c52257223 */ /* 0x000fe20000010025 */
[-C--:B------:R-:W-:Y:S02]  /*4ab0*/  IADD3.X R80, R34, R100.reuse, R17, P4, P5 ;  /* 0x0000006422507210 */ /* 0x080fe400027ea411 */
[----:B------:R-:W-:-:S02]  /*4ac0*/  IADD3.X R82, R35, R100, R18, P0, P1 ;  /* 0x0000006423527210 */ /* 0x000fc400007e2412 */
[----:B------:R-:W-:Y:S02]  /*4ad0*/  IADD3.X R86, R56, R100, R19, P2, P3 ;  /* 0x0000006438567210 */ /* 0x000fe400017e6413 */
[-C--:B------:R-:W-:Y:S02]  /*4ae0*/  IADD3 R44, P4, P5, R110, R92.reuse, R109 ;  /* 0x0000005c6e2c7210 */ /* 0x080fe40007d9e06d */
[-C--:B------:R-:W-:Y:S02]  /*4af0*/  IADD3 R39, P1, P0, R108, R92.reuse, R107 ;  /* 0x0000005c6c277210 */ /* 0x080fe4000783e06b */
[----:B------:R-:W-:Y:S02]  /*4b00*/  IADD3 R38, P2, P3, R106, R92, R105 ;  /* 0x0000005c6a267210 */ /* 0x000fe40007b5e069 */
[----:B------:R1:W4:Y:S01]  /*4b10*/  LDG.E.64.CONSTANT R92, desc[UR10][R84.64] ;  /* 0x0000000a545c7981 */ /* 0x000322000c1e9b00 */
[----:B0-----:R-:W-:-:S04]  /*4b20*/  LEA R52, P6, R54, UR18, 0x2 ;  /* 0x0000001236347c11 */ /* 0x001fc8000f8c10ff */
[----:B------:R-:W-:Y:S02]  /*4b30*/  LEA.HI.X R53, R54, UR19, R79, 0x2, P6 ;  /* 0x0000001336357c11 */ /* 0x000fe4000b0f144f */
[----:B------:R-:W-:-:S04]  /*4b40*/  LEA R54, P6, R55, UR18, 0x2 ;  /* 0x0000001237367c11 */ /* 0x000fc8000f8c10ff */
[----:B------:R-:W-:Y:S01]  /*4b50*/  LEA.HI.X R55, R55, UR19, R78, 0x2, P6 ;  /* 0x0000001337377c11 */ /* 0x000fe2000b0f144e */
[----:B------:R-:W4:Y:S01]  /*4b60*/  LDG.E.64.CONSTANT R52, desc[UR10][R52.64] ;  /* 0x0000000a34347981 */ /* 0x000f22000c1e9b00 */
[----:B------:R-:W-:-:S04]  /*4b70*/  LEA R78, P6, R45, UR18, 0x2 ;  /* 0x000000122d4e7c11 */ /* 0x000fc8000f8c10ff */
[----:B------:R-:W-:Y:S01]  /*4b80*/  LEA.HI.X R79, R45, UR19, R80, 0x2, P6 ;  /* 0x000000132d4f7c11 */ /* 0x000fe2000b0f1450 */
[----:B------:R-:W4:Y:S01]  /*4b90*/  LDG.E.64.CONSTANT R54, desc[UR10][R54.64] ;  /* 0x0000000a36367981 */ /* 0x000f22000c1e9b00 */
[----:B------:R-:W-:-:S04]  /*4ba0*/  LEA R80, P6, R81, UR18, 0x2 ;  /* 0x0000001251507c11 */ /* 0x000fc8000f8c10ff */
[----:B------:R-:W-:Y:S01]  /*4bb0*/  LEA.HI.X R81, R81, UR19, R82, 0x2, P6 ;  /* 0x0000001351517c11 */ /* 0x000fe2000b0f1452 */
[----:B------:R-:W4:Y:S01]  /*4bc0*/  LDG.E.64.CONSTANT R78, desc[UR10][R78.64] ;  /* 0x0000000a4e4e7981 */ /* 0x000f22000c1e9b00 */
[----:B------:R-:W-:Y:S02]  /*4bd0*/  LEA R82, P6, R83, UR18, 0x2 ;  /* 0x0000001253527c11 */ /* 0x000fe4000f8c10ff */
[----:B------:R-:W-:Y:S02]  /*4be0*/  IADD3.X R45, R57, R100, R20, P4, P5 ;  /* 0x00000064392d7210 */ /* 0x000fe400027ea414 */
[----:B------:R-:W-:Y:S01]  /*4bf0*/  LEA.HI.X R83, R83, UR19, R86, 0x2, P6 ;  /* 0x0000001353537c11 */ /* 0x000fe2000b0f1456 */
[----:B------:R-:W4:Y:S01]  /*4c00*/  LDG.E.64.CONSTANT R80, desc[UR10][R80.64] ;  /* 0x0000000a50507981 */ /* 0x000f22000c1e9b00 */
[----:B-1----:R-:W-:Y:S02]  /*4c10*/  LEA R84, P6, R44, UR18, 0x2 ;  /* 0x000000122c547c11 */ /* 0x002fe4000f8c10ff */
[----:B------:R-:W-:-:S02]  /*4c20*/  LEA R86, P4, R39, UR18, 0x2 ;  /* 0x0000001227567c11 */ /* 0x000fc4000f8810ff */
[----:B------:R-:W-:Y:S01]  /*4c30*/  LEA.HI.X R85, R44, UR19, R45, 0x2, P6 ;  /* 0x000000132c557c11 */ /* 0x000fe2000b0f142d */
[----:B------:R-:W4:Y:S01]  /*4c40*/  LDG.E.64.CONSTANT R82, desc[UR10][R82.64] ;  /* 0x0000000a52527981 */ /* 0x000f22000c1e9b00 */
[-C--:B------:R-:W-:Y:S02]  /*4c50*/  IADD3.X R44, R58, R100.reuse, R21, P1, P0 ;  /* 0x000000643a2c7210 */ /* 0x080fe40000fe0415 */
[----:B------:R-:W-:Y:S02]  /*4c60*/  LEA R88, P0, R38, UR18, 0x2 ;  /* 0x0000001226587c11 */ /* 0x000fe4000f8010ff */
[----:B------:R-:W-:Y:S01]  /*4c70*/  LEA.HI.X R87, R39, UR19, R44, 0x2, P4 ;  /* 0x0000001327577c11 */ /* 0x000fe2000a0f142c */
[----:B------:R-:W4:Y:S01]  /*4c80*/  LDG.E.64.CONSTANT R84, desc[UR10][R84.64] ;  /* 0x0000000a54547981 */ /* 0x000f22000c1e9b00 */
[----:B------:R-:W-:-:S04]  /*4c90*/  IADD3.X R39, R59, R100, R22, P2, P3 ;  /* 0x000000643b277210 */ /* 0x000fc800017e6416 */
[----:B------:R-:W-:Y:S01]  /*4ca0*/  LEA.HI.X R89, R38, UR19, R39, 0x2, P0 ;  /* 0x0000001326597c11 */ /* 0x000fe200080f1427 */
[----:B------:R-:W4:Y:S05]  /*4cb0*/  LDG.E.64.CONSTANT R86, desc[UR10][R86.64] ;  /* 0x0000000a56567981 */ /* 0x000f2a000c1e9b00 */
[----:B------:R-:W4:Y:S01]  /*4cc0*/  LDG.E.64.CONSTANT R88, desc[UR10][R88.64] ;  /* 0x0000000a58587981 */ /* 0x000f22000c1e9b00 */
[----:B-----5:R-:W-:Y:S01]  /*4cd0*/  FFMA.FTZ R45, R48, R46, R37 ;  /* 0x0000002e302d7223 */ /* 0x020fe20000010025 */
[----:B------:R-:W-:Y:S02]  /*4ce0*/  FFMA.FTZ R44, R49, R47, R36 ;  /* 0x0000002f312c7223 */ /* 0x000fe40000010024 */
[----:B------:R-:W2:Y:S02]  /*4cf0*/  LDS.128 R36, [R6+0x90] ;  /* 0x0000900006247984 */ /* 0x000ea40000000c00 */
[----:B--2---:R-:W-:Y:S01]  /*4d00*/  FFMA.FTZ R45, R50, R36, R45 ;  /* 0x00000024322d7223 */ /* 0x004fe2000001002d */
[----:B------:R-:W-:-:S03]  /*4d10*/  FFMA.FTZ R44, R51, R37, R44 ;  /* 0x00000025332c7223 */ /* 0x000fc6000001002c */
[----:B---3--:R-:W-:Y:S01]  /*4d20*/  FFMA.FTZ R49, R90, R38, R45 ;  /* 0x000000265a317223 */ /* 0x008fe2000001002d */
[----:B------:R-:W-:Y:S02]  /*4d30*/  FFMA.FTZ R48, R91, R39, R44 ;  /* 0x000000275b307223 */ /* 0x000fe4000001002c */
[----:B------:R-:W4:Y:S04]  /*4d40*/  LDS.128 R36, [R6+0xa0] ;  /* 0x0000a00006247984 */ /* 0x000f280000000c00 */
[----:B------:R-:W0:Y:S01]  /*4d50*/  LDS.128 R44, [R6+0xb0] ;  /* 0x0000b000062c7984 */ /* 0x000e220000000c00 */
[----:B----4-:R-:W-:Y:S01]  /*4d60*/  FFMA.FTZ R49, R42, R36, R49 ;  /* 0x000000242a317223 */ /* 0x010fe20000010031 */
[----:B------:R-:W-:-:S03]  /*4d70*/  FFMA.FTZ R48, R43, R37, R48 ;  /* 0x000000252b307223 */ /* 0x000fc60000010030 */
[----:B------:R-:W-:Y:S01]  /*4d80*/  FFMA.FTZ R49, R94, R38, R49 ;  /* 0x000000265e317223 */ /* 0x000fe20000010031 */
[----:B------:R-:W-:Y:S02]  /*4d90*/  FFMA.FTZ R48, R95, R39, R48 ;  /* 0x000000275f307223 */ /* 0x000fe40000010030 */
[----:B------:R-:W1:Y:S01]  /*4da0*/  LDS.128 R36, [R6+0xc0] ;  /* 0x0000c00006247984 */ /* 0x000e620000000c00 */
[----:B0-----:R-:W-:Y:S01]  /*4db0*/  FFMA.FTZ R49, R40, R44, R49 ;  /* 0x0000002c28317223 */ /* 0x001fe20000010031 */
[----:B------:R-:W-:Y:S02]  /*4dc0*/  FFMA.FTZ R48, R41, R45, R48 ;  /* 0x0000002d29307223 */ /* 0x000fe40000010030 */
[----:B------:R-:W0:Y:S01]  /*4dd0*/  LDS.128 R40, [R6+0xd0] ;  /* 0x0000d00006287984 */ /* 0x000e220000000c00 */
[----:B------:R-:W-:Y:S01]  /*4de0*/  FFMA.FTZ R91, R92, R46, R49 ;  /* 0x0000002e5c5b7223 */ /* 0x000fe20000010031 */
[----:B------:R-:W-:Y:S02]  /*4df0*/  FFMA.FTZ R90, R93, R47, R48 ;  /* 0x0000002f5d5a7223 */ /* 0x000fe40000010030 */
[----:B------:R-:W2:Y:S04]  /*4e00*/  LDS.128 R44, [R6+0xe0] ;  /* 0x0000e000062c7984 */ /* 0x000ea80000000c00 */
[----:B------:R-:W3:Y:S01]  /*4e10*/  LDS.128 R48, [R6+0xf0] ;  /* 0x0000f00006307984 */ /* 0x000ee20000000c00 */
[----:B-1----:R-:W-:Y:S01]  /*4e20*/  FFMA.FTZ R91, R52, R36, R91 ;  /* 0x00000024345b7223 */ /* 0x002fe2000001005b */
[----:B------:R-:W-:-:S03]  /*4e30*/  FFMA.FTZ R90, R53, R37, R90 ;  /* 0x00000025355a7223 */ /* 0x000fc6000001005a */
[----:B------:R-:W-:Y:S01]  /*4e40*/  FFMA.FTZ R91, R54, R38, R91 ;  /* 0x00000026365b7223 */ /* 0x000fe2000001005b */
[----:B------:R-:W-:-:S03]  /*4e50*/  FFMA.FTZ R90, R55, R39, R90 ;  /* 0x00000027375a7223 */ /* 0x000fc6000001005a */
[----:B0-----:R-:W-:Y:S01]  /*4e60*/  FFMA.FTZ R91, R78, R40, R91 ;  /* 0x000000284e5b7223 */ /* 0x001fe2000001005b */
[----:B------:R-:W-:-:S03]  /*4e70*/  FFMA.FTZ R90, R79, R41, R90 ;  /* 0x000000294f5a7223 */ /* 0x000fc6000001005a */
[----:B------:R-:W-:Y:S01]  /*4e80*/  FFMA.FTZ R91, R80, R42, R91 ;  /* 0x0000002a505b7223 */ /* 0x000fe2000001005b */
[----:B------:R-:W-:Y:S01]  /*4e90*/  FFMA.FTZ R90, R81, R43, R90 ;  /* 0x0000002b515a7223 */ /* 0x000fe2000001005a */
[----:B------:R-:W-:Y:S02]  /*4ea0*/  UMOV UR4, 0xffffffff ;  /* 0xffffffff00047882 */ /* 0x000fe40000000000 */
[----:B--2---:R-:W-:Y:S01]  /*4eb0*/  FFMA.FTZ R91, R82, R44, R91 ;  /* 0x0000002c525b7223 */ /* 0x004fe2000001005b */
[----:B------:R-:W-:-:S03]  /*4ec0*/  FFMA.FTZ R90, R83, R45, R90 ;  /* 0x0000002d535a7223 */ /* 0x000fc6000001005a */
[----:B------:R-:W-:Y:S01]  /*4ed0*/  FFMA.FTZ R91, R84, R46, R91 ;  /* 0x0000002e545b7223 */ /* 0x000fe2000001005b */
[----:B------:R-:W-:-:S03]  /*4ee0*/  FFMA.FTZ R90, R85, R47, R90 ;  /* 0x0000002f555a7223 */ /* 0x000fc6000001005a */
[----:B---3--:R-:W-:Y:S01]  /*4ef0*/  FFMA.FTZ R91, R86, R48, R91 ;  /* 0x00000030565b7223 */ /* 0x008fe2000001005b */
[----:B------:R-:W-:-:S03]  /*4f00*/  FFMA.FTZ R90, R87, R49, R90 ;  /* 0x00000031575a7223 */ /* 0x000fc6000001005a */
[----:B------:R-:W-:Y:S01]  /*4f10*/  FFMA.FTZ R50, R88, R50, R91 ;  /* 0x0000003258327223 */ /* 0x000fe2000001005b */
[----:B------:R-:W-:Y:S01]  /*4f20*/  FFMA.FTZ R51, R89, R51, R90 ;  /* 0x0000003359337223 */ /* 0x000fe2000001005a */
[----:B------:R-:W-:-:S03]  /*4f30*/  ISETP.NE.AND P0, PT, R163, RZ, PT ;  /* 0x000000ffa300720c */ /* 0x000fc60003f05270 */
[----:B------:R-:W-:Y:S01]  /*4f40*/  FADD.FTZ R50, R50, R51 ;  /* 0x0000003332327221 */ /* 0x000fe20000010000 */
[----:B------:R-:W-:Y:S09]  /*4f50*/  BRA.DIV UR4, `(.L_x_26436) ;  /* 0x0000004e04dc7947 */ /* 0x000ff2000b800000 */
[----:B------:R0:W1:Y:S02]  /*4f60*/  SHFL.BFLY PT, R37, R50, 0x1, 0x1f ;  /* 0x0c201f0032257f89 */ /* 0x00006400000e0000 */
.L_x_26479:
[----:B------:R-:W-:Y:S05]  /*4f70*/  @P0 BRA.U `(.L_x_26437) ;  /* 0x0000000100700947 */ /* 0x000fea0003800000 */
[----:B------:R-:W-:Y:S01]  /*4f80*/  IADD3 R36, -R164, 0x1, RZ ;  /* 0x00000001a4247810 */ /* 0x000fe20007ffe1ff */
[----:B------:R-:W-:Y:S02]  /*4f90*/  IMAD R39, R99, 0x10, R158 ;  /* 0x0000001063277824 */ /* 0x000fe400078e029e */
[----:B-1----:R-:W-:Y:S02]  /*4fa0*/  FADD.FTZ R37, R50, R37 ;  /* 0x0000002532257221 */ /* 0x002fe40000010000 */
[----:B------:R-:W-:Y:S02]  /*4fb0*/  IMAD.IADD R36, R36, 0x1, R39 ;  /* 0x0000000124247824 */ /* 0x000fe400078e0227 */
[----:B------:R-:W-:-:S03]  /*4fc0*/  FMUL.FTZ R37, R37, UR20 ;  /* 0x0000001425257c20 */ /* 0x000fc60008410000 */
[----:B------:R-:W-:-:S05]  /*4fd0*/  I2FP.F32.S32 R36, R36 ;  /* 0x0000002400247245 */ /* 0x000fca0000201400 */
[----:B------:R-:W-:Y:S01]  /*4fe0*/  FFMA.FTZ R38, R36, R98, R37 ;  /* 0x0000006224267223 */ /* 0x000fe20000010025 */
[----:B------:R-:W-:Y:S06]  /*4ff0*/  @P0 BRA `(.L_x_26437) ;  /* 0x0000000000500947 */ /* 0x000fec0003800000 */
[----:B------:R-:W1:Y:S01]  /*5000*/  S2UR UR5, SR_CgaCtaId ;  /* 0x00000000000579c3 */ /* 0x000e620000008800 */
[----:B------:R-:W-:Y:S01]  /*5010*/  UMOV UR4, 0x400 ;  /* 0x0000040000047882 */ /* 0x000fe20000000000 */
[----:B------:R-:W-:Y:S01]  /*5020*/  ISETP.GE.AND P0, PT, R39, R164, PT ;  /* 0x000000a42700720c */ /* 0x000fe20003f06270 */
[----:B------:R-:W-:-:S03]  /*5030*/  UIADD3 UR4, UR4, 0x220, URZ ;  /* 0x0000022004047890 */ /* 0x000fc6000fffe03f */
[----:B------:R-:W-:Y:S01]  /*5040*/  FSEL R37, R38, RZ, !P0 ;  /* 0x000000ff26257208 */ /* 0x000fe20004000000 */
[----:B-1----:R-:W-:-:S06]  /*5050*/  ULEA UR4, UR5, UR4, 0x18 ;  /* 0x0000000405047291 */ /* 0x002fcc000f8ec03f */
[----:B------:R-:W-:-:S05]  /*5060*/  LEA R36, R39, UR4, 0x2 ;  /* 0x0000000427247c11 */ /* 0x000fca000f8e10ff */
[----:B------:R2:W-:Y:S01]  /*5070*/  STS [R36], R37 ;  /* 0x0000002524007388 */ /* 0x0005e20000000800 */
[----:B------:R-:W-:Y:S05]  /*5080*/  @P0 BRA `(.L_x_26437) ;  /* 0x00000000002c0947 */ /* 0x000fea0003800000 */
[----:B------:R-:W-:Y:S01]  /*5090*/  FMNMX.FTZ R159, R159, R38, !PT ;  /* 0x000000269f9f7209 */ /* 0x000fe20007810000 */
[----:B------:R-:W-:Y:S06]  /*50a0*/  BRA `(.L_x_26437) ;  /* 0x0000000000247947 */ /* 0x000fec0003800000 */
.L_x_26435:
        /* <DEDUP_REMOVED lines=9> */
.L_x_26437:
[----:B------:R-:W-:Y:S05]  /*5140*/  BSYNC B1 ;  /* 0x0000000000017941 */ /* 0x000fea0003800000 */
.L_x_26434:
[----:B--23--:R-:W-:Y:S02]  /*5150*/  VIADD R36, R164, 0xf ;  /* 0x0000000fa4247836 */ /* 0x00cfe40000000000 */
[----:B------:R-:W-:-:S03]  /*5160*/  VIADD R99, R99, 0x4 ;  /* 0x0000000463637836 */ /* 0x000fc60000000000 */
[----:B-1----:R-:W-:-:S04]  /*5170*/  SHF.R.S32.HI R37, RZ, 0x1f, R36 ;  /* 0x0000001fff257819 */ /* 0x002fc80000011424 */
[----:B------:R-:W-:-:S04]  /*5180*/  LEA.HI R37, R37, R36, RZ, 0x4 ;  /* 0x0000002425257211 */ /* 0x000fc800078f20ff */
[----:B------:R-:W-:-:S04]  /*5190*/  SHF.R.S32.HI R36, RZ, 0x4, R37 ;  /* 0x00000004ff247819 */ /* 0x000fc80000011425 */
[----:B------:R-:W-:-:S13]  /*51a0*/  ISETP.GE.AND P0, PT, R99, R36, PT ;  /* 0x000000246300720c */ /* 0x000fda0003f06270 */
[----:B------:R-:W-:Y:S05]  /*51b0*/  @!P0 BRA `(.L_x_26438) ;  /* 0xffffffe400d08947 */ /* 0x000fea000383ffff */
.L_x_26427:
[----:B------:R-:W-:Y:S05]  /*51c0*/  BSYNC B0 ;  /* 0x0000000000007941 */ /* 0x000fea0003800000 */
.L_x_26426:
        /* <DEDUP_REMOVED lines=15> */
.L_x_26485:
        /* <DEDUP_REMOVED lines=48> */
.L_x_26444:
        /* <DEDUP_REMOVED lines=11> */
.L_x_26443:
[----:B------:R-:W-:Y:S05]  /*5670*/  BSYNC B1 ;  /* 0x0000000000017941 */ /* 0x000fea0003800000 */
.L_x_26442:
        /* <DEDUP_REMOVED lines=14> */
.L_x_26447:
[----:B------:R-:W2:Y:S01]  /*5760*/  LDS R9, [R8+-0x400] ;  /* 0xfffc000008097984 */ /* 0x000ea20000000800 */
[----:B------:R-:W-:-:S03]  /*5770*/  VIADD R10, R10, 0x800 ;  /* 0x000008000a0a7836 */ /* 0x000fc60000000000 */
[----:B------:R-:W1:Y:S02]  /*5780*/  LDS R11, [R8+-0x200] ;  /* 0xfffe0000080b7984 */ /* 0x000e640000000800 */
[----:B------:R-:W-:Y:S02]  /*5790*/  ISETP.GE.AND P2, PT, R10, R41, PT ;  /* 0x000000290a00720c */ /* 0x000fe40003f46270 */
[----:B------:R-:W3:Y:S04]  /*57a0*/  LDS R13, [R8+0x200] ;  /* 0x00020000080d7984 */ /* 0x000ee80000000800 */
[----:B------:R-:W4:Y:S04]  /*57b0*/  LDS R12, [R8] ;  /* 0x00000000080c7984 */ /* 0x000f280000000800 */
[----:B------:R-:W5:Y:S04]  /*57c0*/  LDS R15, [R8+0x400] ;  /* 0x00040000080f7984 */ /* 0x000f680000000800 */
        /* <DEDUP_REMOVED lines=17> */
[----:B-----5:R-:W-:Y:S01]  /*58e0*/  FADD.FTZ R16, -R34, R15 ;  /* 0x0000000f22107221 */ /* 0x020fe20000010100 */
[----:B------:R-:W-:Y:S01]  /*58f0*/  FMUL.FTZ R12, R12, 1.4426950216293334961 ;  /* 0x3fb8aa3b0c0c7820 */ /* 0x000fe20000410000 */
[----:B------:R-:W5:Y:S02]  /*5900*/  MUFU.EX2 R11, R11 ;  /* 0x0000000b000b7308 */ /* 0x000f640000000800 */
[----:B------:R-:W-:Y:S01]  /*5910*/  FMUL.FTZ R16, R16, 1.4426950216293334961 ;  /* 0x3fb8aa3b10107820 */ /* 0x000fe20000410000 */
[----:B0-----:R-:W-:-:S04]  /*5920*/  FADD.FTZ R18, -R34, R17 ;  /* 0x0000001122127221 */ /* 0x001fc80000010100 */
        /* <DEDUP_REMOVED lines=9> */
[----:B-----5:R-:W-:Y:S01]  /*59c0*/  FADD.FTZ R6, R6, R11 ;  /* 0x0000000b06067221 */ /* 0x020fe20000010000 */
[----:B------:R-:W-:Y:S01]  /*59d0*/  FMUL.FTZ R22, R22, 1.4426950216293334961 ;  /* 0x3fb8aa3b16167820 */ /* 0x000fe20000410000 */
[C---:B------:R-:W-:Y:S01]  /*59e0*/  FADD.FTZ R24, -R34.reuse, R24 ;  /* 0x0000001822187221 */ /* 0x040fe20000010100 */
[----:B------:R-:W-:Y:S01]  /*59f0*/  STS [R8+-0x200], R11 ;  /* 0xfffe000b08007388 */ /* 0x000fe20000000800 */
[----:B--2---:R-:W-:-:S02]  /*5a00*/  FADD.FTZ R26, -R34, R26 ;  /* 0x0000001a221a7221 */ /* 0x004fc40000010100 */
[----:B------:R2:W5:Y:S01]  /*5a10*/  MUFU.EX2 R17, R16 ;  /* 0x0000001000117308 */ /* 0x0005620000000800 */
        /* <DEDUP_REMOVED lines=15> */
[----:B-----5:R-:W-:Y:S01]  /*5b10*/  FADD.FTZ R6, R6, R17 ;  /* 0x0000001106067221 */ /* 0x020fe20000010000 */
        /* <DEDUP_REMOVED lines=40> */
.L_x_26446:
[----:B------:R-:W-:Y:S05]  /*5da0*/  BSYNC B1 ;  /* 0x0000000000017941 */ /* 0x000fea0003800000 */
.L_x_26445:
        /* <DEDUP_REMOVED lines=10> */
[----:B------:R-:W5:Y:S04]  /*5e50*/  LDS R15, [R8+0x400] ;  /* 0x00040000080f7984 */ /* 0x000f680000000800 */
        /* <DEDUP_REMOVED lines=18> */
[----:B------:R0:W3:Y:S01]  /*5f80*/  MUFU.EX2 R13, R12 ;  /* 0x0000000c000d7308 */ /* 0x0000e20000000800 */
[----:B-1----:R-:W-:Y:S01]  /*5f90*/  FADD.FTZ R6, R6, R9 ;  /* 0x0000000906067221 */ /* 0x002fe20000010000 */
[----:B------:R-:W-:Y:S01]  /*5fa0*/  FMUL.FTZ R20, R20, 1.4426950216293334961 ;  /* 0x3fb8aa3b14147820 */ /* 0x000fe20000410000 */
[----:B------:R-:W-:Y:S05]  /*5fb0*/  STS [R8+-0x400], R9 ;  /* 0xfffc000908007388 */ /* 0x000fea0000000800 */
[----:B------:R-:W1:Y:S01]  /*5fc0*/  MUFU.EX2 R15, R14 ;  /* 0x0000000e000f7308 */ /* 0x000e620000000800 */
[----:B0-----:R-:W-:Y:S01]  /*5fd0*/  FADD.FTZ R12, -R34, R21 ;  /* 0x00000015220c7221 */ /* 0x001fe20000010100 */
[----:B--2---:R-:W-:Y:S01]  /*5fe0*/  FADD.FTZ R6, R6, R11 ;  /* 0x0000000b06067221 */ /* 0x004fe20000010000 */
        /* <DEDUP_REMOVED lines=19> */
.L_x_26449:
[----:B------:R-:W-:Y:S05]  /*6120*/  BSYNC B1 ;  /* 0x0000000000017941 */ /* 0x000fea0003800000 */
.L_x_26448:
        /* <DEDUP_REMOVED lines=26> */
.L_x_26441:
[----:B------:R-:W-:Y:S05]  /*62d0*/  BSYNC B0 ;  /* 0x0000000000007941 */ /* 0x000fea0003800000 */
.L_x_26440:
        /* <DEDUP_REMOVED lines=20> */
[----:B-----5:R-:W-:-:S05]  /*6420*/  @!P2 LEA R15, R15, R8, 0x18 ;  /* 0x000000080f0fa211 */ /* 0x020fca00078ec0ff */
        /* <DEDUP_REMOVED lines=17> */
[----:B------:R1:W3:Y:S04]  /*6540*/  MUFU.RCP R33, R9 ;  /* 0x0000000900217308 */ /* 0x0002e80000001000 */
[----:B------:R-:W-:-:S02]  /*6550*/  LEA.HI R8, R6, 0x1, RZ, 0x19 ;  /* 0x0000000106087811 */ /* 0x000fc400078fc8ff */
[----:B------:R-:W-:Y:S02]  /*6560*/  ISETP.GE.U32.AND P1, PT, R6, 0x180, PT ;  /* 0x000001800600780c */ /* 0x000fe40003f26070 */
[----:B------:R-:W-:Y:S01]  /*6570*/  LOP3.LUT P0, R10, R8, 0x3, RZ, 0xc0, !PT ;  /* 0x00000003080a7812 */ /* 0x000fe2000780c0ff */
[----:B------:R-:W-:-:S12]  /*6580*/  IMAD.MOV.U32 R8, RZ, RZ, R76 ;  /* 0x000000ffff087224 */ /* 0x000fd800078e004c */
[----:B-1-3--:R-:W-:Y:S05]  /*6590*/  @!P0 BRA `(.L_x_26453) ;  /* 0x00000000003c8947 */ /* 0x00afea0003800000 */
[----:B------:R-:W1:Y:S01]  /*65a0*/  S2UR UR5, SR_CgaCtaId ;  /* 0x00000000000579c3 */ /* 0x000e620000008800 */
[----:B------:R-:W-:Y:S01]  /*65b0*/  UMOV UR4, 0x400 ;  /* 0x0000040000047882 */ /* 0x000fe20000000000 */
[----:B------:R-:W-:Y:S01]  /*65c0*/  IMAD.MOV.U32 R6, RZ, RZ, R10 ;  /* 0x000000ffff067224 */ /* 0x000fe200078e000a */
[----:B------:R-:W-:Y:S01]  /*65d0*/  UIADD3 UR4, UR4, 0x220, URZ ;  /* 0x0000022004047890 */ /* 0x000fe2000fffe03f */
[----:B------:R-:W-:-:S03]  /*65e0*/  IMAD.MOV.U32 R8, RZ, RZ, R76 ;  /* 0x000000ffff087224 */ /* 0x000fc600078e004c */
[----:B-1----:R-:W-:-:S06]  /*65f0*/  ULEA UR4, UR5, UR4, 0x18 ;  /* 0x0000000405047291 */ /* 0x002fcc000f8ec03f */
[----:B------:R-:W-:-:S07]  /*6600*/  LEA R9, R76, UR4, 0x2 ;  /* 0x000000044c097c11 */ /* 0x000fce000f8e10ff */
.L_x_26454:
        /* <DEDUP_REMOVED lines=8> */
.L_x_26453:
[----:B------:R-:W-:Y:S05]  /*6690*/  BSYNC B1 ;  /* 0x0000000000017941 */ /* 0x000fea0003800000 */
.L_x_26452:
        /* <DEDUP_REMOVED lines=14> */
.L_x_26457:
[----:B------:R-:W1:Y:S01]  /*6780*/  LDS R9, [R6+-0x400] ;  /* 0xfffc000006097984 */ /* 0x000e620000000800 */
[----:B------:R-:W-:-:S03]  /*6790*/  VIADD R8, R8, 0x800 ;  /* 0x0000080008087836 */ /* 0x000fc60000000000 */
[----:B------:R-:W3:Y:S02]  /*67a0*/  LDS R10, [R6+-0x200] ;  /* 0xfffe0000060a7984 */ /* 0x000ee40000000800 */
[----:B------:R-:W-:Y:S02]  /*67b0*/  ISETP.GE.AND P1, PT, R8, R35, PT ;  /* 0x000000230800720c */ /* 0x000fe40003f26270 */
[----:B------:R-:W4:Y:S04]  /*67c0*/  LDS R12, [R6] ;  /* 0x00000000060c7984 */ /* 0x000f280000000800 */
[----:B------:R-:W5:Y:S04]  /*67d0*/  LDS R14, [R6+0x200] ;  /* 0x00020000060e7984 */ /* 0x000f680000000800 */
[----:B------:R-:W0:Y:S04]  /*67e0*/  LDS R16, [R6+0x400] ;  /* 0x0004000006107984 */ /* 0x000e280000000800 */
[----:B------:R-:W2:Y:S04]  /*67f0*/  LDS R18, [R6+0x600] ;  /* 0x0006000006127984 */ /* 0x000ea80000000800 */
[----:B------:R-:W-:Y:S04]  /*6800*/  LDS R20, [R6+0x800] ;  /* 0x0008000006147984 */ /* 0x000fe80000000800 */
[----:B------:R-:W2:Y:S04]  /*6810*/  LDS R21, [R6+0xa00] ;  /* 0x000a000006157984 */ /* 0x000ea80000000800 */
[----:B------:R-:W2:Y:S04]  /*6820*/  LDS R22, [R6+0xc00] ;  /* 0x000c000006167984 */ /* 0x000ea80000000800 */
[----:B------:R-:W2:Y:S04]  /*6830*/  LDS R24, [R6+0xe00] ;  /* 0x000e000006187984 */ /* 0x000ea80000000800 */
[----:B------:R-:W2:Y:S01]  /*6840*/  LDS R26, [R6+0x1000] ;  /* 0x00100000061a7984 */ /* 0x000ea20000000800 */
[----:B-1----:R-:W-:-:S03]  /*6850*/  FMUL.FTZ R9, R33, R9 ;  /* 0x0000000921097220 */ /* 0x002fc60000410000 */
[----:B------:R-:W1:Y:S01]  /*6860*/  LDS R28, [R6+0x1200] ;  /* 0x00120000061c7984 */ /* 0x000e620000000800 */
        /* <DEDUP_REMOVED lines=19> */
[----:B-1----:R-:W-:-:S03]  /*69a0*/  FMUL.FTZ R11, R33, R28 ;  /* 0x0000001c210b7220 */ /* 0x002fc60000410000 */
        /* <DEDUP_REMOVED lines=17> */
.L_x_26456:
[----:B------:R-:W-:Y:S05]  /*6ac0*/  BSYNC B1 ;  /* 0x0000000000017941 */ /* 0x000fea0003800000 */
.L_x_26455:
[----:B------:R-:W-:Y:S01]  /*6ad0*/  IMAD.IADD R9, R7, 0x1, -R8 ;  /* 0x0000000107097824 */ /* 0x000fe200078e0a08 */
[----:B------:R-:W-:Y:S04]  /*6ae0*/  BSSY B1, `(.L_x_26458) ;  /* 0x000001e000017945 */ /* 0x000fe80003800000 */
[----:B------:R-:W-:-:S13]  /*6af0*/  ISETP.GT.AND P1, PT, R9, 0x200, PT ;  /* 0x000002000900780c */ /* 0x000fda0003f24270 */
[----:B------:R-:W-:Y:S05]  /*6b00*/  @!P1 BRA `(.L_x_26459) ;  /* 0x00000000006c9947 */ /* 0x000fea0003800000 */
[----:B------:R-:W1:Y:S01]  /*6b10*/  LDS R9, [R6+-0x400] ;  /* 0xfffc000006097984 */ /* 0x000e620000000800 */
[----:B------:R-:W-:Y:S01]  /*6b20*/  PLOP3.LUT P0, PT, PT, PT, PT, 0x8, 0x0 ;  /* 0x000000000000781c */ /* 0x000fe20003f0e170 */
[----:B------:R-:W-:Y:S02]  /*6b30*/  VIADD R8, R8, 0x400 ;  /* 0x0000040008087836 */ /* 0x000fe40000000000 */
[----:B------:R-:W3:Y:S04]  /*6b40*/  LDS R10, [R6+-0x200] ;  /* 0xfffe0000060a7984 */ /* 0x000ee80000000800 */
[----:B------:R-:W4:Y:S04]  /*6b50*/  LDS R12, [R6] ;  /* 0x00000000060c7984 */ /* 0x000f280000000800 */
[----:B------:R-:W5:Y:S04]  /*6b60*/  LDS R14, [R6+0x200] ;  /* 0x00020000060e7984 */ /* 0x000f680000000800 */
[----:B------:R-:W0:Y:S04]  /*6b70*/  LDS R16, [R6+0x400] ;  /* 0x0004000006107984 */ /* 0x000e280000000800 */
[----:B------:R-:W2:Y:S04]  /*6b80*/  LDS R18, [R6+0x600] ;  /* 0x0006000006127984 */ /* 0x000ea80000000800 */
[----:B------:R-:W2:Y:S04]  /*6b90*/  LDS R20, [R6+0x800] ;  /* 0x0008000006147984 */ /* 0x000ea80000000800 */
[----:B------:R-:W2:Y:S01]  /*6ba0*/  LDS R22, [R6+0xa00] ;  /* 0x000a000006167984 */ /* 0x000ea20000000800 */
[C---:B-1----:R-:W-:Y:S01]  /*6bb0*/  FMUL.FTZ R9, R33.reuse, R9 ;  /* 0x0000000921097220 */ /* 0x042fe20000410000 */
        /* <DEDUP_REMOVED lines=16> */
.L_x_26459:
[----:B------:R-:W-:Y:S05]  /*6cc0*/  BSYNC B1 ;  /* 0x0000000000017941 */ /* 0x000fea0003800000 */
.L_x_26458:
[----:B------:R-:W-:-:S13]  /*6cd0*/  ISETP.LT.OR P0, PT, R8, R7, P0 ;  /* 0x000000070800720c */ /* 0x000fda0000701670 */
[----:B------:R-:W-:Y:S05]  /*6ce0*/  @!P0 BRA `(.L_x_26451) ;  /* 0x0000000000308947 */ /* 0x000fea0003800000 */
[----:B------:R-:W1:Y:S04]  /*6cf0*/  LDS R7, [R6+-0x400] ;  /* 0xfffc000006077984 */ /* 0x000e680000000800 */
[----:B------:R-:W3:Y:S04]  /*6d00*/  LDS R8, [R6+-0x200] ;  /* 0xfffe000006087984 */ /* 0x000ee80000000800 */
[----:B------:R-:W4:Y:S04]  /*6d10*/  LDS R10, [R6] ;  /* 0x00000000060a7984 */ /* 0x000f280000000800 */
[----:B------:R-:W5:Y:S01]  /*6d20*/  LDS R12, [R6+0x200] ;  /* 0x00020000060c7984 */ /* 0x000f620000000800 */
[-C--:B-1----:R-:W-:Y:S01]  /*6d30*/  FMUL.FTZ R7, R7, R33.reuse ;  /* 0x0000002107077220 */ /* 0x082fe20000410000 */
[----:B---3--:R-:W-:-:S04]  /*6d40*/  FMUL.FTZ R9, R8, R33 ;  /* 0x0000002108097220 */ /* 0x008fc80000410000 */
[----:B------:R3:W-:Y:S01]  /*6d50*/  STS [R6+-0x400], R7 ;  /* 0xfffc000706007388 */ /* 0x0007e20000000800 */
[----:B----4-:R-:W-:-:S03]  /*6d60*/  FMUL.FTZ R11, R10, R33 ;  /* 0x000000210a0b7220 */ /* 0x010fc60000410000 */
[----:B------:R3:W-:Y:S01]  /*6d70*/  STS [R6+-0x200], R9 ;  /* 0xfffe000906007388 */ /* 0x0007e20000000800 */
[----:B-----5:R-:W-:-:S03]  /*6d80*/  FMUL.FTZ R13, R12, R33 ;  /* 0x000000210c0d7220 */ /* 0x020fc60000410000 */
[----:B------:R3:W-:Y:S04]  /*6d90*/  STS [R6], R11 ;  /* 0x0000000b06007388 */ /* 0x0007e80000000800 */
[----:B------:R3:W-:Y:S02]  /*6da0*/  STS [R6+0x200], R13 ;  /* 0x0002000d06007388 */ /* 0x0007e40000000800 */
.L_x_26451:
[----:B------:R-:W-:Y:S05]  /*6db0*/  BSYNC B0 ;  /* 0x0000000000007941 */ /* 0x000fea0003800000 */
.L_x_26450:
[----:B---3--:R-:W-:Y:S01]  /*6dc0*/  VIADD R6, R164, 0xf ;  /* 0x0000000fa4067836 */ /* 0x008fe20000000000 */
        /* <DEDUP_REMOVED lines=9> */
[----:B------:R-:W-:Y:S01]  /*6e60*/  IMAD.MOV.U32 R81, RZ, RZ, RZ ;  /* 0x000000ffff517224 */ /* 0x000fe200078e00ff */
        /* <DEDUP_REMOVED lines=9> */
.L_x_26461:
[----:B------:R-:W3:Y:S01]  /*6f00*/  I2F.RP R6, R2 ;  /* 0x0000000200067306 */ /* 0x000ee20000209400 */
[C---:B------:R-:W-:Y:S01]  /*6f10*/  IADD3 R79, P0, R77.reuse, R162, RZ ;  /* 0x000000a24d4f7210 */ /* 0x040fe20007f1e0ff */
[----:B------:R-:W-:Y:S01]  /*6f20*/  ULDC.64 UR4, c[0x0][0x238] ;  /* 0x00008e0000047ab9 */ /* 0x000fe20000000a00 */
[----:B-1----:R-:W1:Y:S01]  /*6f30*/  LDC R9, c[0x0][0x25c] ;  /* 0x00009700ff097b82 */ /* 0x002e620000000800 */
[----:B------:R-:W-:Y:S01]  /*6f40*/  ULDC UR9, c[0x0][0x260] ;  /* 0x0000980000097ab9 */ /* 0x000fe20000000800 */
[----:B------:R-:W-:Y:S01]  /*6f50*/  LEA.HI.X.SX32 R104, R77, R104, 0x1, P0 ;  /* 0x000000684d687211 */ /* 0x000fe200000f0eff */
[----:B------:R-:W-:Y:S01]  /*6f60*/  ULDC UR8, c[0x0][0x27c] ;  /* 0x00009f0000087ab9 */ /* 0x000fe20000000800 */
[C---:B------:R-:W-:Y:S01]  /*6f70*/  LEA R80, P0, R79.reuse, UR4, 0x2 ;  /* 0x000000044f507c11 */ /* 0x040fe2000f8010ff */
[----:B------:R-:W-:Y:S01]  /*6f80*/  UMOV UR4, 0x400 ;  /* 0x0000040000047882 */ /* 0x000fe20000000000 */
[----:B------:R-:W-:Y:S01]  /*6f90*/  LOP3.LUT R98, RZ, R78, RZ, 0x33, !PT ;  /* 0x0000004eff627212 */ /* 0x000fe200078e33ff */
[----:B------:R-:W-:Y:S01]  /*6fa0*/  UIADD3 UR4, UR4, 0x220, URZ ;  /* 0x0000022004047890 */ /* 0x000fe2000fffe03f */
[----:B------:R-:W-:Y:S01]  /*6fb0*/  LEA.HI.X R79, R79, UR5, R104, 0x2, P0 ;  /* 0x000000054f4f7c11 */ /* 0x000fe200080f1468 */
[----:B------:R-:W4:Y:S01]  /*6fc0*/  S2UR UR5, SR_CgaCtaId ;  /* 0x00000000000579c3 */ /* 0x000f220000008800 */
[----:B------:R-:W-:Y:S01]  /*6fd0*/  IMAD.MOV.U32 R81, RZ, RZ, RZ ;  /* 0x000000ffff517224 */ /* 0x000fe200078e00ff */
[----:B------:R-:W-:Y:S01]  /*6fe0*/  CS2R R82, SRZ ;  /* 0x0000000000527805 */ /* 0x000fe2000001ff00 */
[----:B---3--:R-:W3:Y:S01]  /*6ff0*/  MUFU.RCP R6, R6 ;  /* 0x0000000600067308 */ /* 0x008ee20000001000 */
[----:B------:R-:W-:-:S02]  /*7000*/  CS2R R84, SRZ ;  /* 0x0000000000547805 */ /* 0x000fc4000001ff00 */
[----:B------:R-:W-:Y:S02]  /*7010*/  CS2R R86, SRZ ;  /* 0x0000000000567805 */ /* 0x000fe4000001ff00 */
[----:B------:R-:W-:Y:S02]  /*7020*/  CS2R R88, SRZ ;  /* 0x0000000000587805 */ /* 0x000fe4000001ff00 */
[----:B------:R-:W-:Y:S02]  /*7030*/  CS2R R90, SRZ ;  /* 0x00000000005a7805 */ /* 0x000fe4000001ff00 */
[----:B------:R-:W-:Y:S02]  /*7040*/  CS2R R92, SRZ ;  /* 0x00000000005c7805 */ /* 0x000fe4000001ff00 */
[----:B------:R-:W-:Y:S01]  /*7050*/  CS2R R94, SRZ ;  /* 0x00000000005e7805 */ /* 0x000fe2000001ff00 */
[----:B------:R-:W-:Y:S02]  /*7060*/  IMAD.MOV.U32 R99, RZ, RZ, RZ ;  /* 0x000000ffff637224 */ /* 0x000fe400078e00ff */
[----:B------:R-:W-:-:S02]  /*7070*/  IMAD.MOV.U32 R101, RZ, RZ, R77 ;  /* 0x000000ffff657224 */ /* 0x000fc400078e004d */
[----:B------:R-:W-:Y:S02]  /*7080*/  VIADD R3, R3, -UR8 ;  /* 0x8000000803037c36 */ /* 0x000fe40008000000 */
[----:B---3--:R-:W-:Y:S01]  /*7090*/  VIADD R96, R6, 0xffffffe ;  /* 0x0ffffffe06607836 */ /* 0x008fe20000000000 */
[----:B------:R-:W-:-:S03]  /*70a0*/  SHF.R.S32.HI R6, RZ, 0x1f, R5 ;  /* 0x0000001fff067819 */ /* 0x000fc60000011405 */
[----:B------:R3:W5:Y:S01]  /*70b0*/  F2I.FTZ.U32.TRUNC.NTZ R97, R96 ;  /* 0x0000006000617305 */ /* 0x000762000021f000 */
[----:B------:R-:W-:Y:S01]  /*70c0*/  LEA.HI R6, R6, R5, RZ, 0x2 ;  /* 0x0000000506067211 */ /* 0x000fe200078f10ff */
[----:B----4-:R-:W-:-:S03]  /*70d0*/  ULEA UR4, UR5, UR4, 0x18 ;  /* 0x0000000405047291 */ /* 0x010fc6000f8ec03f */
[----:B------:R-:W-:Y:S01]  /*70e0*/  LOP3.LUT R8, R6, 0xfffffffc, RZ, 0xc0, !PT ;  /* 0xfffffffc06087812 */ /* 0x000fe200078ec0ff */
[----:B---3--:R-:W-:-:S04]  /*70f0*/  IMAD.MOV.U32 R96, RZ, RZ, RZ ;  /* 0x000000ffff607224 */ /* 0x008fc800078e00ff */
[----:B------:R-:W-:Y:S02]  /*7100*/  IMAD.IADD R8, R5, 0x1, -R8 ;  /* 0x0000000105087824 */ /* 0x000fe400078e0a08 */
[----:B-----5:R-:W-:Y:S02]  /*7110*/  IMAD.MOV R7, RZ, RZ, -R97 ;  /* 0x000000ffff077224 */ /* 0x020fe400078e0a61 */
[----:B------:R-:W-:Y:S02]  /*7120*/  IMAD R100, R77, 0x4, R8 ;  /* 0x000000044d647824 */ /* 0x000fe400078e0208 */
[----:B------:R-:W-:-:S03]  /*7130*/  IMAD R7, R7, R2, RZ ;  /* 0x0000000207077224 */ /* 0x000fc600078e02ff */
[----:B------:R-:W-:Y:S01]  /*7140*/  LEA R100, R100, UR4, 0x4 ;  /* 0x0000000464647c11 */ /* 0x000fe2000f8e20ff */
[----:B------:R-:W-:-:S04]  /*7150*/  IMAD.HI.U32 R96, R97, R7, R96 ;  /* 0x0000000761607227 */ /* 0x000fc800078e0060 */
[----:B------:R-:W-:Y:S02]  /*7160*/  IMAD.SHL.U32 R7, R6, 0x4, RZ ;  /* 0x0000000406077824 */ /* 0x000fe400078e00ff */
[----:B------:R-:W-:Y:S01]  /*7170*/  IMAD R6, R0, UR9, RZ ;  /* 0x0000000900067c24 */ /* 0x000fe2000f8e02ff */
[----:B-1----:R-:W-:Y:S01]  /*7180*/  SHF.R.S32.HI R0, RZ, 0x1f, R9 ;  /* 0x0000001fff007819 */ /* 0x002fe20000011409 */
[----:B------:R-:W-:Y:S01]  /*7190*/  IMAD.SHL.U32 R97, R77, 0x10, RZ ;  /* 0x000000104d617824 */ /* 0x000fe200078e00ff */
[----:B------:R-:W-:-:S03]  /*71a0*/  LOP3.LUT R7, R7, 0xfffffff0, RZ, 0xc0, !PT ;  /* 0xfffffff007077812 */ /* 0x000fc600078ec0ff */
[C---:B------:R-:W-:Y:S02]  /*71b0*/  IMAD R107, R8.reuse, 0x4, R97 ;  /* 0x00000004086b7824 */ /* 0x040fe400078e0261 */
[----:B------:R-:W-:Y:S01]  /*71c0*/  IMAD R103, R8, 0x4, R7 ;  /* 0x0000000408677824 */ /* 0x000fe200078e0207 */
[----:B------:R-:W-:-:S03]  /*71d0*/  SHF.R.S32.HI R7, RZ, 0x1f, R6 ;  /* 0x0000001fff077819 */ /* 0x000fc60000011406 */
        /* <DEDUP_REMOVED lines=14> */
.L_x_26465:
[----:B------:R-:W1:Y:S01]  /*72c0*/  LDC R16, c[0x0][0x280] ;  /* 0x0000a000ff107b82 */ /* 0x000e620000000800 */
[----:B------:R-:W-:Y:S01]  /*72d0*/  IABS R9, R97 ;  /* 0x0000006100097213 */ /* 0x000fe20000000000 */
[----:B------:R-:W-:Y:S01]  /*72e0*/  IMAD.IADD R72, R98, 0x1, R101 ;  /* 0x0000000162487824 */ /* 0x000fe200078e0265 */
[----:B------:R-:W-:Y:S01]  /*72f0*/  BSSY B1, `(.L_x_26463) ;  /* 0x0000174000017945 */ /* 0x000fe20003800000 */
[----:B------:R-:W-:Y:S02]  /*7300*/  VIADD R101, R101, 0x4 ;  /* 0x0000000465657836 */ /* 0x000fe40000000000 */
[----:B------:R-:W-:Y:S02]  /*7310*/  IMAD.HI.U32 R8, R96, R9, RZ ;  /* 0x0000000960087227 */ /* 0x000fe400078e00ff */
[----:B------:R-:W3:Y:S02]  /*7320*/  LDC R12, c[0x0][0x284] ;  /* 0x0000a100ff0c7b82 */ /* 0x000ee40000000800 */
[----:B------:R-:W-:Y:S01]  /*7330*/  IMAD.MOV R10, RZ, RZ, -R8 ;  /* 0x000000ffff0a7224 */ /* 0x000fe200078e0a08 */
[----:B-1----:R-:W-:-:S04]  /*7340*/  IABS R13, R16 ;  /* 0x00000010000d7213 */ /* 0x002fc80000000000 */
[----:B------:R-:W1:Y:S01]  /*7350*/  I2F.RP R15, R13 ;  /* 0x0000000d000f7306 */ /* 0x000e620000209400 */
[----:B---3--:R-:W-:-:S05]  /*7360*/  IABS R14, R12 ;  /* 0x0000000c000e7213 */ /* 0x008fca0000000000 */
[----:B------:R-:W-:-:S05]  /*7370*/  IMAD R9, R14, R10, R9 ;  /* 0x0000000a0e097224 */ /* 0x000fca00078e0209 */
[----:B------:R-:W-:Y:S01]  /*7380*/  ISETP.GT.U32.AND P1, PT, R2, R9, PT ;  /* 0x000000090200720c */ /* 0x000fe20003f24070 */
[----:B-1----:R-:W1:-:S12]  /*7390*/  MUFU.RCP R15, R15 ;  /* 0x0000000f000f7308 */ /* 0x002e580000001000 */
[----:B------:R-:W-:Y:S02]  /*73a0*/  @!P1 IMAD.IADD R9, R9, 0x1, -R14 ;  /* 0x0000000109099824 */ /* 0x000fe400078e0a0e */
[----:B------:R-:W-:Y:S01]  /*73b0*/  @!P1 VIADD R8, R8, 0x1 ;  /* 0x0000000108089836 */ /* 0x000fe20000000000 */
[----:B------:R-:W-:Y:S02]  /*73c0*/  ISETP.NE.AND P1, PT, R12, RZ, PT ;  /* 0x000000ff0c00720c */ /* 0x000fe40003f25270 */
[----:B------:R-:W-:Y:S01]  /*73d0*/  ISETP.GE.U32.AND P0, PT, R9, R2, PT ;  /* 0x000000020900720c */ /* 0x000fe20003f06070 */
[----:B-1----:R-:W-:Y:S01]  /*73e0*/  VIADD R14, R15, 0xffffffe ;  /* 0x0ffffffe0f0e7836 */ /* 0x002fe20000000000 */
[----:B------:R-:W-:-:S04]  /*73f0*/  LOP3.LUT R9, R97, R12, RZ, 0x3c, !PT ;  /* 0x0000000c61097212 */ /* 0x000fc800078e3cff */
[----:B------:R-:W-:Y:S02]  /*7400*/  ISETP.GE.AND P2, PT, R9, RZ, PT ;  /* 0x000000ff0900720c */ /* 0x000fe40003f46270 */
[----:B------:R-:W1:Y:S05]  /*7410*/  F2I.FTZ.U32.TRUNC.NTZ R9, R14 ;  /* 0x0000000e00097305 */ /* 0x000e6a000021f000 */
[----:B------:R-:W-:-:S04]  /*7420*/  @P0 VIADD R8, R8, 0x1 ;  /* 0x0000000108080836 */ /* 0x000fc80000000000 */
[----:B------:R-:W-:-:S04]  /*7430*/  IMAD.MOV.U32 R11, RZ, RZ, R8 ;  /* 0x000000ffff0b7224 */ /* 0x000fc800078e0008 */
[----:B------:R-:W-:Y:S01]  /*7440*/  @!P2 IMAD.MOV R11, RZ, RZ, -R11 ;  /* 0x000000ffff0ba224 */ /* 0x000fe200078e0a0b */
[----:B------:R-:W-:Y:S01]  /*7450*/  @!P1 LOP3.LUT R11, RZ, R12, RZ, 0x33, !PT ;  /* 0x0000000cff0b9212 */ /* 0x000fe200078e33ff */
[----:B-1----:R-:W-:Y:S01]  /*7460*/  IMAD.MOV R8, RZ, RZ, -R9 ;  /* 0x000000ffff087224 */ /* 0x002fe200078e0a09 */
        /* <DEDUP_REMOVED lines=47> */
[----:B-1----:R-:W-:-:S04]  /*7760*/  LEA.HI.X.SX32 R26, R113, R70, 0x1, P1 ;  /* 0x00000046711a7211 */ /* 0x002fc800008f0eff */
        /* <DEDUP_REMOVED lines=9> */
[----:B--2---:R-:W-:-:S04]  /*7800*/  LEA.HI.X.SX32 R34, R117, R70, 0x1, P1 ;  /* 0x0000004675227211 */ /* 0x004fc800008f0eff */
[----:B------:R-:W-:Y:S02]  /*7810*/  LEA.HI.X R33, R33, UR7, R34, 0x2, P2 ;  /* 0x0000000721217c11 */ /* 0x000fe400090f1422 */
[----:B------:R-:W-:-:S04]  /*7820*/  IADD3 R37, P1, R119, R64, RZ ;  /* 0x0000004077257210 */ /* 0x000fc80007f3e0ff */
        /* <DEDUP_REMOVED lines=12> */
[----:B------:R-:W-:Y:S02]  /*78f0*/  LEA.HI.X.SX32 R46, R123, R70, 0x1, P1 ;  /* 0x000000467b2e7211 */ /* 0x000fe400008f0eff */
[----:B------:R-:W-:Y:S02]  /*7900*/  IADD3 R49, P1, R125, R64, RZ ;  /* 0x000000407d317210 */ /* 0x000fe40007f3e0ff */
[----:B------:R-:W-:Y:S02]  /*7910*/  LEA.HI.X R45, R45, UR7, R46, 0x2, P2 ;  /* 0x000000072d2d7c11 */ /* 0x000fe400090f142e */
[----:B------:R-:W-:Y:S02]  /*7920*/  LEA R48, P2, R49, UR6, 0x2 ;  /* 0x0000000631307c11 */ /* 0x000fe4000f8410ff */
[----:B0-----:R-:W-:-:S02]  /*7930*/  LEA.HI.X.SX32 R50, R125, R70, 0x1, P1 ;  /* 0x000000467d327211 */ /* 0x001fc400008f0eff */
[----:B------:R-:W2:Y:S02]  /*7940*/  LDG.E.128.CONSTANT R44, desc[UR10][R44.64] ;  /* 0x0000000a2c2c7981 */ /* 0x000ea4000c1e9d00 */
        /* <DEDUP_REMOVED lines=8> */
[----:B------:R-:W-:-:S02]  /*79d0*/  LEA.HI.X.SX32 R58, R129, R70, 0x1, P1 ;  /* 0x00000046813a7211 */ /* 0x000fc400008f0eff */
[----:B------:R-:W-:Y:S01]  /*79e0*/  IADD3 R61, P1, R131, R64, RZ ;  /* 0x00000040833d7210 */ /* 0x000fe20007f3e0ff */
[----:B------:R-:W2:Y:S01]  /*79f0*/  LDG.E.128.CONSTANT R52, desc[UR10][R52.64] ;  /* 0x0000000a34347981 */ /* 0x000ea2000c1e9d00 */
[----:B------:R-:W-:Y:S02]  /*7a00*/  LEA.HI.X R57, R57, UR7, R58, 0x2, P2 ;  /* 0x0000000739397c11 */ /* 0x000fe400090f143a */
[----:B------:R-:W-:Y:S02]  /*7a10*/  LEA R60, P2, R61, UR6, 0x2 ;  /* 0x000000063d3c7c11 */ /* 0x000fe4000f8410ff */
[----:B------:R-:W-:Y:S02]  /*7a20*/  LEA.HI.X.SX32 R62, R131, R70, 0x1, P1 ;  /* 0x00000046833e7211 */ /* 0x000fe400008f0eff */
[----:B------:R-:W2:Y:S02]  /*7a30*/  LDG.E.128.CONSTANT R56, desc[UR10][R56.64] ;  /* 0x0000000a38387981 */ /* 0x000ea4000c1e9d00 */
[----:B------:R-:W-:-:S02]  /*7a40*/  LEA.HI.X R61, R61, UR7, R62, 0x2, P2 ;  /* 0x000000073d3d7c11 */ /* 0x000fc400090f143e */
        /* <DEDUP_REMOVED lines=8> */
[----:B------:R-:W2:Y:S02]  /*7ad0*/  LDG.E.128.CONSTANT R64, desc[UR10][R66.64] ;  /* 0x0000000a42407981 */ /* 0x000ea4000c1e9d00 */
[----:B------:R-:W-:-:S06]  /*7ae0*/  LEA.HI.X R69, R69, UR7, R70, 0x2, P2 ;  /* 0x0000000745457c11 */ /* 0x000fcc00090f1446 */
[----:B------:R-:W2:Y:S01]  /*7af0*/  LDG.E.128.CONSTANT R68, desc[UR10][R68.64] ;  /* 0x0000000a44447981 */ /* 0x000ea2000c1e9d00 */
[----:B------:R-:W-:-:S13]  /*7b00*/  ISETP.NE.AND P1, PT, R72, -0x2, PT ;  /* 0xfffffffe4800780c */ /* 0x000fda0003f25270 */
[C---:B------:R-:W-:Y:S02]  /*7b10*/  @!P1 VIADD R75, R107.reuse, 0x1 ;  /* 0x000000016b4b9836 */ /* 0x040fe40000000000 */
[----:B------:R-:W-:-:S03]  /*7b20*/  @!P1 VIADD R73, R107, 0x3 ;  /* 0x000000036b499836 */ /* 0x000fc60000000000 */
[-C--:B------:R-:W-:Y:S02]  /*7b30*/  @!P1 ISETP.GE.AND P2, PT, R75, R164.reuse, PT ;  /* 0x000000a44b00920c */ /* 0x080fe40003f46270 */
[-C--:B------:R-:W-:Y:S02]  /*7b40*/  @!P1 ISETP.GE.AND P5, PT, R73, R164.reuse, PT ;  /* 0x000000a44900920c */ /* 0x080fe40003fa6270 */
[-C--:B------:R-:W-:Y:S01]  /*7b50*/  @!P1 ISETP.GE.AND P3, PT, R75, R164.reuse, PT ;  /* 0x000000a44b00920c */ /* 0x080fe20003f66270 */
[C---:B------:R-:W-:Y:S01]  /*7b60*/  @!P1 VIADD R135, R107.reuse, 0x2 ;  /* 0x000000026b879836 */ /* 0x040fe20000000000 */
[----:B------:R-:W-:-:S04]  /*7b70*/  @!P1 ISETP.GE.AND P4, PT, R107, R164, PT ;  /* 0x000000a46b00920c */ /* 0x000fc80003f86270 */
[-C--:B------:R-:W-:Y:S01]  /*7b80*/  @!P1 ISETP.GE.AND P6, PT, R135, R164.reuse, PT ;  /* 0x000000a48700920c */ /* 0x080fe20003fc6270 */
[----:B------:R-:W-:Y:S01]  /*7b90*/  @!P1 VIADD R75, R107, 0x2 ;  /* 0x000000026b4b9836 */ /* 0x000fe20000000000 */
[----:B---3--:R-:W-:Y:S02]  /*7ba0*/  @!P1 FSEL R9, R9, RZ, !P2 ;  /* 0x000000ff09099208 */ /* 0x008fe40005000000 */
[----:B------:R-:W-:Y:S01]  /*7bb0*/  @!P1 ISETP.GE.AND P2, PT, R73, R164, PT ;  /* 0x000000a44900920c */ /* 0x000fe20003f46270 */
[----:B------:R-:W-:Y:S01]  /*7bc0*/  @!P1 VIADD R73, R107, 0x1 ;  /* 0x000000016b499836 */ /* 0x000fe20000000000 */
[----:B------:R-:W-:-:S04]  /*7bd0*/  @!P1 FSEL R11, R11, RZ, !P5 ;  /* 0x000000ff0b0b9208 */ /* 0x000fc80006800000 */
[----:B------:R-:W-:Y:S01]  /*7be0*/  @!P1 ISETP.GE.AND P5, PT, R73, R164, PT ;  /* 0x000000a44900920c */ /* 0x000fe20003fa6270 */
[----:B------:R-:W-:Y:S01]  /*7bf0*/  @!P1 VIADD R73, R107, 0x3 ;  /* 0x000000036b499836 */ /* 0x000fe20000000000 */
[----:B----4-:R-:W-:-:S04]  /*7c00*/  @!P1 FSEL R13, R13, RZ, !P3 ;  /* 0x000000ff0d0d9208 */ /* 0x010fc80005800000 */
[----:B------:R-:W-:Y:S01]  /*7c10*/  @!P1 ISETP.GE.AND P3, PT, R73, R164, PT ;  /* 0x000000a44900920c */ /* 0x000fe20003f66270 */
[----:B------:R-:W-:Y:S01]  /*7c20*/  @!P1 VIADD R73, R107, 0x1 ;  /* 0x000000016b499836 */ /* 0x000fe20000000000 */
[----:B------:R-:W-:-:S04]  /*7c30*/  @!P1 FSEL R15, R15, RZ, !P2 ;  /* 0x000000ff0f0f9208 */ /* 0x000fc80005000000 */
[----:B------:R-:W-:Y:S01]  /*7c40*/  @!P1 ISETP.GE.AND P2, PT, R73, R164, PT ;  /* 0x000000a44900920c */ /* 0x000fe20003f46270 */
[----:B------:R-:W-:Y:S01]  /*7c50*/  @!P1 VIADD R73, R107, 0x3 ;  /* 0x000000036b499836 */ /* 0x000fe20000000000 */
[----:B-----5:R-:W-:-:S04]  /*7c60*/  @!P1 FSEL R17, R17, RZ, !P5 ;  /* 0x000000ff11119208 */ /* 0x020fc80006800000 */
[----:B------:R-:W-:Y:S01]  /*7c70*/  @!P1 ISETP.GE.AND P5, PT, R73, R164, PT ;  /* 0x000000a44900920c */ /* 0x000fe20003fa6270 */
[----:B------:R-:W-:Y:S01]  /*7c80*/  @!P1 VIADD R73, R107, 0x1 ;  /* 0x000000016b499836 */ /* 0x000fe20000000000 */
[----:B------:R-:W-:-:S04]  /*7c90*/  @!P1 FSEL R19, R19, RZ, !P3 ;  /* 0x000000ff13139208 */ /* 0x000fc80005800000 */
        /* <DEDUP_REMOVED lines=18> */
[-C--:B------:R-:W-:Y:S02]  /*7dc0*/  @!P1 ISETP.GE.AND P4, PT, R135, R164.reuse, PT ;  /* 0x000000a48700920c */ /* 0x080fe40003f86270 */
[----:B------:R-:W-:Y:S02]  /*7dd0*/  @!P1 FSEL R31, R31, RZ, !P3 ;  /* 0x000000ff1f1f9208 */ /* 0x000fe40005800000 */
[----:B------:R-:W-:Y:S01]  /*7de0*/  @!P1 ISETP.GE.AND P3, PT, R73, R164, PT ;  /* 0x000000a44900920c */ /* 0x000fe20003f66270 */
[----:B------:R-:W-:Y:S01]  /*7df0*/  @!P1 VIADD R73, R107, 0x3 ;  /* 0x000000036b499836 */ /* 0x000fe20000000000 */
[----:B------:R-:W-:-:S02]  /*7e00*/  @!P1 FSEL R10, R10, RZ, !P6 ;  /* 0x000000ff0a0a9208 */ /* 0x000fc40007000000 */
[----:B------:R-:W-:Y:S02]  /*7e10*/  @!P1 FSEL R14, R14, RZ, !P4 ;  /* 0x000000ff0e0e9208 */ /* 0x000fe40006000000 */
[CC--:B------:R-:W-:Y:S02]  /*7e20*/  @!P1 ISETP.GE.AND P6, PT, R107.reuse, R164.reuse, PT ;  /* 0x000000a46b00920c */ /* 0x0c0fe40003fc6270 */
[-C--:B------:R-:W-:Y:S02]  /*7e30*/  @!P1 ISETP.GE.AND P4, PT, R107, R164.reuse, PT ;  /* 0x000000a46b00920c */ /* 0x080fe40003f86270 */
[----:B--2---:R-:W-:Y:S02]  /*7e40*/  @!P1 FSEL R33, R33, RZ, !P2 ;  /* 0x000000ff21219208 */ /* 0x004fe40005000000 */
[----:B------:R-:W-:Y:S01]  /*7e50*/  @!P1 ISETP.GE.AND P2, PT, R73, R164, PT ;  /* 0x000000a44900920c */ /* 0x000fe20003f46270 */
[----:B------:R-:W-:Y:S01]  /*7e60*/  @!P1 VIADD R73, R107, 0x1 ;  /* 0x000000016b499836 */ /* 0x000fe20000000000 */
[----:B------:R-:W-:-:S02]  /*7e70*/  @!P1 FSEL R12, R12, RZ, !P6 ;  /* 0x000000ff0c0c9208 */ /* 0x000fc40007000000 */
[----:B------:R-:W-:Y:S02]  /*7e80*/  @!P1 FSEL R16, R16, RZ, !P4 ;  /* 0x000000ff10109208 */ /* 0x000fe40006000000 */
[CC--:B------:R-:W-:Y:S02]  /*7e90*/  @!P1 ISETP.GE.AND P6, PT, R75.reuse, R164.reuse, PT ;  /* 0x000000a44b00920c */ /* 0x0c0fe40003fc6270 */
[----:B------:R-:W-:Y:S02]  /*7ea0*/  @!P1 ISETP.GE.AND P4, PT, R75, R164, PT ;  /* 0x000000a44b00920c */ /* 0x000fe40003f86270 */
[----:B------:R-:W-:Y:S02]  /*7eb0*/  @!P1 FSEL R35, R35, RZ, !P5 ;  /* 0x000000ff23239208 */ /* 0x000fe40006800000 */
[----:B------:R-:W-:Y:S02]  /*7ec0*/  @!P1 FSEL R18, R18, RZ, !P6 ;  /* 0x000000ff12129208 */ /* 0x000fe40007000000 */
[----:B------:R-:W-:-:S02]  /*7ed0*/  @!P1 FSEL R22, R22, RZ, !P4 ;  /* 0x000000ff16169208 */ /* 0x000fc40006000000 */
[-C--:B------:R-:W-:Y:S01]  /*7ee0*/  @!P1 ISETP.GE.AND P5, PT, R73, R164.reuse, PT ;  /* 0x000000a44900920c */ /* 0x080fe20003fa6270 */
[C---:B------:R-:W-:Y:S01]  /*7ef0*/  @!P1 VIADD R73, R107.reuse, 0x3 ;  /* 0x000000036b499836 */ /* 0x040fe20000000000 */
[CC--:B------:R-:W-:Y:S02]  /*7f00*/  @!P1 ISETP.GE.AND P6, PT, R107.reuse, R164.reuse, PT ;  /* 0x000000a46b00920c */ /* 0x0c0fe40003fc6270 */
[----:B------:R-:W-:Y:S02]  /*7f10*/  @!P1 ISETP.GE.AND P4, PT, R107, R164, PT ;  /* 0x000000a46b00920c */ /* 0x000fe40003f86270 */
[----:B------:R-:W-:Y:S02]  /*7f20*/  @!P1 FSEL R20, R20, RZ, !P6 ;  /* 0x000000ff14149208 */ /* 0x000fe40007000000 */
[----:B------:R-:W-:Y:S02]  /*7f30*/  @!P1 FSEL R24, R24, RZ, !P4 ;  /* 0x000000ff18189208 */ /* 0x000fe40006000000 */
[----:B------:R-:W-:-:S02]  /*7f40*/  @!P1 FSEL R37, R37, RZ, !P3 ;  /* 0x000000ff25259208 */ /* 0x000fc40005800000 */
[CC--:B------:R-:W-:Y:S02]  /*7f50*/  @!P1 ISETP.GE.AND P6, PT, R75.reuse, R164.reuse, PT ;  /* 0x000000a44b00920c */ /* 0x0c0fe40003fc6270 */
[-C--:B------:R-:W-:Y:S02]  /*7f60*/  @!P1 ISETP.GE.AND P4, PT, R75, R164.reuse, PT ;  /* 0x000000a44b00920c */ /* 0x080fe40003f86270 */
[-C--:B------:R-:W-:Y:S01]  /*7f70*/  @!P1 ISETP.GE.AND P3, PT, R73, R164.reuse, PT ;  /* 0x000000a44900920c */ /* 0x080fe20003f66270 */
[C---:B------:R-:W-:Y:S01]  /*7f80*/  @!P1 VIADD R73, R107.reuse, 0x1 ;  /* 0x000000016b499836 */ /* 0x040fe20000000000 */
[----:B------:R-:W-:Y:S02]  /*7f90*/  @!P1 FSEL R26, R26, RZ, !P6 ;  /* 0x000000ff1a1a9208 */ /* 0x000fe40007000000 */
[----:B------:R-:W-:Y:S02]  /*7fa0*/  @!P1 FSEL R30, R30, RZ, !P4 ;  /* 0x000000ff1e1e9208 */ /* 0x000fe40006000000 */
[----:B------:R-:W-:-:S02]  /*7fb0*/  @!P1 ISETP.GE.AND P6, PT, R107, R164, PT ;  /* 0x000000a46b00920c */ /* 0x000fc40003fc6270 */
[-C--:B------:R-:W-:Y:S02]  /*7fc0*/  @!P1 ISETP.GE.AND P4, PT, R107, R164.reuse, PT ;  /* 0x000000a46b00920c */ /* 0x080fe40003f86270 */
[----:B------:R-:W-:Y:S02]  /*7fd0*/  @!P1 FSEL R39, R39, RZ, !P2 ;  /* 0x000000ff27279208 */ /* 0x000fe40005000000 */
[-C--:B------:R-:W-:Y:S01]  /*7fe0*/  @!P1 ISETP.GE.AND P2, PT, R73, R164.reuse, PT ;  /* 0x000000a44900920c */ /* 0x080fe20003f46270 */
[----:B------:R-:W-:Y:S01]  /*7ff0*/  @!P1 VIADD R73, R107, 0x3 ;  /* 0x000000036b499836 */ /* 0x000fe20000000000 */
[----:B------:R-:W-:Y:S02]  /*8000*/  @!P1 FSEL R28, R28, RZ, !P6 ;  /* 0x000000ff1c1c9208 */ /* 0x000fe40007000000 */
[----:B------:R-:W-:Y:S02]  /*8010*/  @!P1 FSEL R32, R32, RZ, !P4 ;  /* 0x000000ff20209208 */ /* 0x000fe40006000000 */
[----:B------:R-:W-:-:S02]  /*8020*/  @!P1 ISETP.GE.AND P6, PT, R75, R164, PT ;  /* 0x000000a44b00920c */ /* 0x000fc40003fc6270 */
[-C--:B------:R-:W-:Y:S02]  /*8030*/  @!P1 ISETP.GE.AND P4, PT, R75, R164.reuse, PT ;  /* 0x000000a44b00920c */ /* 0x080fe40003f86270 */
[----:B------:R-:W-:Y:S02]  /*8040*/  @!P1 FSEL R41, R41, RZ, !P5 ;  /* 0x000000ff29299208 */ /* 0x000fe40006800000 */
        /* <DEDUP_REMOVED lines=14> */
[----:B------:R-:W-:Y:S02]  /*8130*/  @!P1 FSEL R42, R42, RZ, !P6 ;  /* 0x000000ff2a2a9208 */ /* 0x000fe40007000000 */
[-C--:B------:R-:W-:Y:S01]  /*8140*/  @!P1 ISETP.GE.AND P2, PT, R73, R164.reuse, PT ;  /* 0x000000a44900920c */ /* 0x080fe20003f46270 */
[C---:B------:R-:W-:Y:S01]  /*8150*/  @!P1 VIADD R73, R107.reuse, 0x1 ;  /* 0x000000016b499836 */ /* 0x040fe20000000000 */
[----:B------:R-:W-:Y:S02]  /*8160*/  @!P1 FSEL R46, R46, RZ, !P4 ;  /* 0x000000ff2e2e9208 */ /* 0x000fe40006000000 */
[----:B------:R-:W-:-:S02]  /*8170*/  @!P1 ISETP.GE.AND P6, PT, R107, R164, PT ;  /* 0x000000a46b00920c */ /* 0x000fc40003fc6270 */
[-C--:B------:R-:W-:Y:S02]  /*8180*/  @!P1 ISETP.GE.AND P4, PT, R107, R164.reuse, PT ;  /* 0x000000a46b00920c */ /* 0x080fe40003f86270 */
[----:B------:R-:W-:Y:S02]  /*8190*/  @!P1 FSEL R44, R44, RZ, !P6 ;  /* 0x000000ff2c2c9208 */ /* 0x000fe40007000000 */
[----:B------:R-:W-:Y:S02]  /*81a0*/  @!P1 FSEL R47, R47, RZ, !P5 ;  /* 0x000000ff2f2f9208 */ /* 0x000fe40006800000 */
[----:B------:R-:W-:Y:S02]  /*81b0*/  @!P1 FSEL R48, R48, RZ, !P4 ;  /* 0x000000ff30309208 */ /* 0x000fe40006000000 */
[-C--:B------:R-:W-:Y:S02]  /*81c0*/  @!P1 ISETP.GE.AND P6, PT, R75, R164.reuse, PT ;  /* 0x000000a44b00920c */ /* 0x080fe40003fc6270 */
[-C--:B------:R-:W-:Y:S01]  /*81d0*/  @!P1 ISETP.GE.AND P5, PT, R73, R164.reuse, PT ;  /* 0x000000a44900920c */ /* 0x080fe20003fa6270 */
[----:B------:R-:W-:Y:S01]  /*81e0*/  @!P1 VIADD R73, R107, 0x3 ;  /* 0x000000036b499836 */ /* 0x000fe20000000000 */
[----:B------:R-:W-:Y:S01]  /*81f0*/  @!P1 ISETP.GE.AND P4, PT, R75, R164, PT ;  /* 0x000000a44b00920c */ /* 0x000fe20003f86270 */
[----:B------:R-:W-:Y:S01]  /*8200*/  @!P1 VIADD R75, R107, 0x1 ;  /* 0x000000016b4b9836 */ /* 0x000fe20000000000 */
[----:B------:R-:W-:-:S02]  /*8210*/  @!P1 FSEL R49, R49, RZ, !P3 ;  /* 0x000000ff31319208 */ /* 0x000fc40005800000 */
[----:B------:R-:W-:Y:S02]  /*8220*/  @!P1 FSEL R50, R50, RZ, !P6 ;  /* 0x000000ff32329208 */ /* 0x000fe40007000000 */
[-C--:B------:R-:W-:Y:S02]  /*8230*/  @!P1 ISETP.GE.AND P3, PT, R73, R164.reuse, PT ;  /* 0x000000a44900920c */ /* 0x080fe40003f66270 */
[-C--:B------:R-:W-:Y:S02]  /*8240*/  @!P1 ISETP.GE.AND P6, PT, R75, R164.reuse, PT ;  /* 0x000000a44b00920c */ /* 0x080fe40003fc6270 */
[----:B------:R-:W0:Y:S01]  /*8250*/  LDS.128 R72, [R100] ;  /* 0x0000000064487984 */ /* 0x000e220000000c00 */
[----:B------:R-:W-:Y:S01]  /*8260*/  @!P1 FSEL R51, R51, RZ, !P2 ;  /* 0x000000ff33339208 */ /* 0x000fe20005000000 */
[C---:B------:R-:W-:Y:S01]  /*8270*/  @!P1 VIADD R137, R107.reuse, 0x2 ;  /* 0x000000026b899836 */ /* 0x040fe20000000000 */
[----:B------:R-:W-:Y:S02]  /*8280*/  @!P1 FSEL R54, R54, RZ, !P4 ;  /* 0x000000ff36369208 */ /* 0x000fe40006000000 */
[----:B------:R-:W-:-:S02]  /*8290*/  @!P1 ISETP.GE.AND P2, PT, R107, R164, PT ;  /* 0x000000a46b00920c */ /* 0x000fc40003f46270 */
[-C--:B------:R-:W-:Y:S02]  /*82a0*/  @!P1 ISETP.GE.AND P4, PT, R107, R164.reuse, PT ;  /* 0x000000a46b00920c */ /* 0x080fe40003f86270 */
[----:B------:R-:W-:Y:S02]  /*82b0*/  @!P1 FSEL R52, R52, RZ, !P2 ;  /* 0x000000ff34349208 */ /* 0x000fe40005000000 */
[----:B------:R-:W-:Y:S02]  /*82c0*/  @!P1 FSEL R56, R56, RZ, !P4 ;  /* 0x000000ff38389208 */ /* 0x000fe40006000000 */
[CC--:B------:R-:W-:Y:S02]  /*82d0*/  @!P1 ISETP.GE.AND P2, PT, R137.reuse, R164.reuse, PT ;  /* 0x000000a48900920c */ /* 0x0c0fe40003f46270 */
[-C--:B------:R-:W-:Y:S01]  /*82e0*/  @!P1 ISETP.GE.AND P4, PT, R137, R164.reuse, PT ;  /* 0x000000a48900920c */ /* 0x080fe20003f86270 */
[----:B------:R-:W-:Y:S01]  /*82f0*/  @!P1 VIADD R137, R107, 0x1 ;  /* 0x000000016b899836 */ /* 0x000fe20000000000 */
[----:B------:R-:W-:Y:S01]  /*8300*/  @!P1 FSEL R57, R57, RZ, !P6 ;  /* 0x000000ff39399208 */ /* 0x000fe20007000000 */
[C---:B------:R-:W-:Y:S01]  /*8310*/  @!P1 VIADD R135, R107.reuse, 0x3 ;  /* 0x000000036b879836 */ /* 0x040fe20000000000 */
[----:B------:R-:W-:-:S02]  /*8320*/  @!P1 ISETP.GE.AND P6, PT, R107, R164, PT ;  /* 0x000000a46b00920c */ /* 0x000fc40003fc6270 */
[----:B------:R-:W-:Y:S02]  /*8330*/  @!P1 FSEL R53, R53, RZ, !P5 ;  /* 0x000000ff35359208 */ /* 0x000fe40006800000 */
[----:B------:R-:W-:Y:S02]  /*8340*/  @!P1 FSEL R60, R60, RZ, !P6 ;  /* 0x000000ff3c3c9208 */ /* 0x000fe40007000000 */
[-C--:B------:R-:W-:Y:S01]  /*8350*/  @!P1 ISETP.GE.AND P6, PT, R137, R164.reuse, PT ;  /* 0x000000a48900920c */ /* 0x080fe20003fc6270 */
[----:B------:R-:W-:Y:S01]  /*8360*/  @!P1 VIADD R137, R107, 0x2 ;  /* 0x000000026b899836 */ /* 0x000fe20000000000 */
[----:B------:R-:W-:Y:S01]  /*8370*/  @!P1 ISETP.GE.AND P5, PT, R135, R164, PT ;  /* 0x000000a48700920c */ /* 0x000fe20003fa6270 */
[----:B------:R-:W-:Y:S01]  /*8380*/  @!P1 VIADD R135, R107, 0x1 ;  /* 0x000000016b879836 */ /* 0x000fe20000000000 */
[----:B------:R-:W-:Y:S02]  /*8390*/  @!P1 FSEL R62, R62, RZ, !P4 ;  /* 0x000000ff3e3e9208 */ /* 0x000fe40006000000 */
[----:B------:R-:W-:-:S02]  /*83a0*/  @!P1 FSEL R55, R55, RZ, !P3 ;  /* 0x000000ff37379208 */ /* 0x000fc40005800000 */
[-C--:B------:R-:W-:Y:S01]  /*83b0*/  @!P1 ISETP.GE.AND P4, PT, R137, R164.reuse, PT ;  /* 0x000000a48900920c */ /* 0x080fe20003f86270 */
[----:B------:R-:W-:Y:S01]  /*83c0*/  @!P1 VIADD R137, R107, 0x1 ;  /* 0x000000016b899836 */ /* 0x000fe20000000000 */
[-C--:B------:R-:W-:Y:S01]  /*83d0*/  @!P1 ISETP.GE.AND P3, PT, R135, R164.reuse, PT ;  /* 0x000000a48700920c */ /* 0x080fe20003f66270 */
[----:B------:R-:W-:Y:S01]  /*83e0*/  @!P1 VIADD R135, R107, 0x3 ;  /* 0x000000036b879836 */ /* 0x000fe20000000000 */
[----:B------:R-:W-:Y:S02]  /*83f0*/  @!P1 FSEL R65, R65, RZ, !P6 ;  /* 0x000000ff41419208 */ /* 0x000fe40007000000 */
[----:B------:R-:W-:Y:S02]  /*8400*/  @!P1 FSEL R61, R61, RZ, !P3 ;  /* 0x000000ff3d3d9208 */ /* 0x000fe40005800000 */
[-C--:B------:R-:W-:Y:S02]  /*8410*/  @!P1 ISETP.GE.AND P3, PT, R107, R164.reuse, PT ;  /* 0x000000a46b00920c */ /* 0x080fe40003f66270 */
[----:B------:R-:W-:-:S02]  /*8420*/  @!P1 ISETP.GE.AND P6, PT, R137, R164, PT ;  /* 0x000000a48900920c */ /* 0x000fc40003fc6270 */
[----:B------:R-:W-:Y:S02]  /*8430*/  @!P1 FSEL R58, R58, RZ, !P2 ;  /* 0x000000ff3a3a9208 */ /* 0x000fe40005000000 */
[----:B------:R-:W-:Y:S02]  /*8440*/  @!P1 FSEL R64, R64, RZ, !P3 ;  /* 0x000000ff40409208 */ /* 0x000fe40005800000 */
[----:B------:R-:W-:Y:S02]  /*8450*/  @!P1 FSEL R69, R69, RZ, !P6 ;  /* 0x000000ff45459208 */ /* 0x000fe40007000000 */
[CC--:B------:R-:W-:Y:S02]  /*8460*/  @!P1 ISETP.GE.AND P2, PT, R135.reuse, R164.reuse, PT ;  /* 0x000000a48700920c */ /* 0x0c0fe40003f46270 */
[----:B------:R-:W-:Y:S02]  /*8470*/  @!P1 ISETP.GE.AND P3, PT, R135, R164, PT ;  /* 0x000000a48700920c */ /* 0x000fe40003f66270 */
[----:B------:R-:W-:-:S02]  /*8480*/  @!P1 FSEL R66, R66, RZ, !P4 ;  /* 0x000000ff42429208 */ /* 0x000fc40006000000 */
[-C--:B------:R-:W-:Y:S01]  /*8490*/  @!P1 ISETP.GE.AND P6, PT, R135, R164.reuse, PT ;  /* 0x000000a48700920c */ /* 0x080fe20003fc6270 */
[C---:B------:R-:W-:Y:S01]  /*84a0*/  @!P1 VIADD R135, R107.reuse, 0x2 ;  /* 0x000000026b879836 */ /* 0x040fe20000000000 */
[-C--:B------:R-:W-:Y:S01]  /*84b0*/  @!P1 ISETP.GE.AND P4, PT, R107, R164.reuse, PT ;  /* 0x000000a46b00920c */ /* 0x080fe20003f86270 */
[C---:B0-----:R-:W-:Y:S01]  /*84c0*/  FMUL.FTZ R13, R73.reuse, R13 ;  /* 0x0000000d490d7220 */ /* 0x041fe20000410000 */
[C---:B------:R-:W-:Y:S02]  /*84d0*/  FMUL.FTZ R9, R73.reuse, R9 ;  /* 0x0000000949097220 */ /* 0x040fe40000410000 */
        /* <DEDUP_REMOVED lines=85> */
.L_x_26464:
[----:B------:R-:W-:Y:S05]  /*8a30*/  BSYNC B1 ;  /* 0x0000000000017941 */ /* 0x000fea0003800000 */
.L_x_26463:
[----:B------:R-:W-:Y:S01]  /*8a40*/  IADD3 R80, P1, R80, 0x10, RZ ;  /* 0x0000001050507810 */ /* 0x000fe20007f3e0ff */
[----:B------:R-:W-:Y:S02]  /*8a50*/  VIADD R97, R97, 0x40 ;  /* 0x0000004061617836 */ /* 0x000fe40000000000 */
[----:B------:R-:W-:Y:S02]  /*8a60*/  VIADD R107, R107, 0x40 ;  /* 0x000000406b6b7836 */ /* 0x000fe40000000000 */
[----:B------:R-:W-:Y:S02]  /*8a70*/  VIADD R100, R100, 0x100 ;  /* 0x0000010064647836 */ /* 0x000fe40000000000 */
[----:B------:R-:W-:Y:S01]  /*8a80*/  IMAD.X R79, RZ, RZ, R79, P1 ;  /* 0x000000ffff4f7224 */ /* 0x000fe200008e064f */
[----:B------:R-:W-:Y:S06]  /*8a90*/  @!P0 BRA `(.L_x_26465) ;  /* 0xffffffe800088947 */ /* 0x000fec000383ffff */
.L_x_26462:
[----:B------:R-:W-:Y:S05]  /*8aa0*/  BSYNC B0 ;  /* 0x0000000000007941 */ /* 0x000fea0003800000 */
.L_x_26460:
[----:B------:R-:W3:Y:S01]  /*8ab0*/  SHFL.BFLY PT, R3, R94, 0x2, 0x1f ;  /* 0x0c401f005e037f89 */ /* 0x000ee200000e0000 */
[----:B------:R-:W-:Y:S01]  /*8ac0*/  SHF.R.S32.HI R18, RZ, 0x1f, R5 ;  /* 0x0000001fff127819 */ /* 0x000fe20000011405 */
[----:B------:R-:W4:Y:S01]  /*8ad0*/  S2UR UR5, SR_CgaCtaId ;  /* 0x00000000000579c3 */ /* 0x000f220000008800 */
[----:B------:R-:W-:Y:S01]  /*8ae0*/  UMOV UR4, 0x400 ;  /* 0x0000040000047882 */ /* 0x000fe20000000000 */
[----:B------:R-:W5:Y:S01]  /*8af0*/  SHFL.BFLY PT, R0, R99, 0x2, 0x1f ;  /* 0x0c401f0063007f89 */ /* 0x000f6200000e0000 */
[----:B------:R-:W-:Y:S01]  /*8b00*/  LEA.HI R22, R18, R5, RZ, 0x2 ;  /* 0x0000000512167211 */ /* 0x000fe200078f10ff */
[C---:B------:R-:W-:Y:S01]  /*8b10*/  VIADD R18, R76.reuse, 0x1f ;  /* 0x0000001f4c127836 */ /* 0x040fe20000000000 */
[----:B------:R-:W-:Y:S01]  /*8b20*/  UIADD3 UR4, UR4, 0x220, URZ ;  /* 0x0000022004047890 */ /* 0x000fe2000fffe03f */
[----:B------:R-:W0:Y:S01]  /*8b30*/  SHFL.BFLY PT, R2, R95, 0x2, 0x1f ;  /* 0x0c401f005f027f89 */ /* 0x000e2200000e0000 */
[----:B------:R-:W-:Y:S01]  /*8b40*/  LOP3.LUT R20, R76, 0xffffffe0, RZ, 0xc0, !PT ;  /* 0xffffffe04c147812 */ /* 0x000fe200078ec0ff */
[----:B------:R-:W-:Y:S01]  /*8b50*/  BSSY B0, `(.L_x_26466) ;  /* 0x000005c000007945 */ /* 0x000fe20003800000 */
[----:B------:R-:W-:Y:S01]  /*8b60*/  ISETP.GT.U32.AND P3, PT, R18, 0x3e, PT ;  /* 0x0000003e1200780c */ /* 0x000fe20003f64070 */
[----:B------:R-:W2:Y:S01]  /*8b70*/  SHFL.BFLY PT, R4, R93, 0x2, 0x1f ;  /* 0x0c401f005d047f89 */ /* 0x000ea200000e0000 */
[----:B------:R-:W-:-:S03]  /*8b80*/  LOP3.LUT R18, R76, 0xffffffc0, RZ, 0xc0, !PT ;  /* 0xffffffc04c127812 */ /* 0x000fc600078ec0ff */
[----:B------:R-:W2:Y:S04]  /*8b90*/  SHFL.BFLY PT, R7, R92, 0x2, 0x1f ;  /* 0x0c401f005c077f89 */ /* 0x000ea800000e0000 */
[----:B------:R-:W2:Y:S04]  /*8ba0*/  SHFL.BFLY PT, R6, R91, 0x2, 0x1f ;  /* 0x0c401f005b067f89 */ /* 0x000ea800000e0000 */
[----:B-1----:R-:W1:Y:S01]  /*8bb0*/  SHFL.BFLY PT, R9, R90, 0x2, 0x1f ;  /* 0x0c401f005a097f89 */ /* 0x002e6200000e0000 */
[----:B---3--:R-:W-:Y:S01]  /*8bc0*/  FADD.FTZ R94, R3, R94 ;  /* 0x0000005e035e7221 */ /* 0x008fe20000010000 */
[----:B------:R-:W-:Y:S01]  /*8bd0*/  LOP3.LUT R3, R5, 0x3, RZ, 0xc0, !PT ;  /* 0x0000000305037812 */ /* 0x000fe200078ec0ff */
[----:B----4-:R-:W-:Y:S01]  /*8be0*/  ULEA UR4, UR5, UR4, 0x18 ;  /* 0x0000000405047291 */ /* 0x010fe2000f8ec03f */
[----:B------:R-:W3:Y:S01]  /*8bf0*/  SHFL.BFLY PT, R8, R89, 0x2, 0x1f ;  /* 0x0c401f0059087f89 */ /* 0x000ee200000e0000 */
[----:B-----5:R-:W-:Y:S01]  /*8c00*/  FADD.FTZ R0, R0, R99 ;  /* 0x0000006300007221 */ /* 0x020fe20000010000 */
[----:B------:R-:W-:-:S02]  /*8c10*/  ISETP.NE.AND P2, PT, R3, RZ, PT ;  /* 0x000000ff0300720c */ /* 0x000fc40003f45270 */
[----:B------:R-:W4:Y:S01]  /*8c20*/  SHFL.BFLY PT, R11, R88, 0x2, 0x1f ;  /* 0x0c401f00580b7f89 */ /* 0x000f2200000e0000 */
[----:B0-----:R-:W-:Y:S01]  /*8c30*/  FADD.FTZ R2, R2, R95 ;  /* 0x0000005f02027221 */ /* 0x001fe20000010000 */
[----:B------:R-:W-:Y:S02]  /*8c40*/  ISETP.NE.OR P5, PT, R18, 0x40, P2 ;  /* 0x000000401200780c */ /* 0x000fe400017a5670 */
[----:B------:R-:W0:Y:S01]  /*8c50*/  SHFL.BFLY PT, R10, R87, 0x2, 0x1f ;  /* 0x0c401f00570a7f89 */ /* 0x000e2200000e0000 */
[----:B--2---:R-:W-:Y:S01]  /*8c60*/  FADD.FTZ R4, R4, R93 ;  /* 0x0000005d04047221 */ /* 0x004fe20000010000 */
[----:B------:R-:W-:Y:S02]  /*8c70*/  ISETP.NE.OR P4, PT, R20, 0x20, P2 ;  /* 0x000000201400780c */ /* 0x000fe40001785670 */
[----:B------:R-:W2:Y:S01]  /*8c80*/  SHFL.BFLY PT, R13, R86, 0x2, 0x1f ;  /* 0x0c401f00560d7f89 */ /* 0x000ea200000e0000 */
[----:B------:R-:W-:Y:S01]  /*8c90*/  FADD.FTZ R92, R7, R92 ;  /* 0x0000005c075c7221 */ /* 0x000fe20000010000 */
[----:B------:R-:W-:-:S02]  /*8ca0*/  ISETP.GT.OR P0, PT, R76, 0x3f, P2 ;  /* 0x0000003f4c00780c */ /* 0x000fc40001704670 */
[----:B------:R-:W5:Y:S01]  /*8cb0*/  SHFL.BFLY PT, R12, R85, 0x2, 0x1f ;  /* 0x0c401f00550c7f89 */ /* 0x000f6200000e0000 */
[----:B------:R-:W-:Y:S01]  /*8cc0*/  FADD.FTZ R6, R6, R91 ;  /* 0x0000005b06067221 */ /* 0x000fe20000010000 */
[----:B------:R-:W-:Y:S02]  /*8cd0*/  ISETP.GT.OR P1, PT, R76, 0x1f, P2 ;  /* 0x0000001f4c00780c */ /* 0x000fe40001724670 */
[----:B------:R-:W5:Y:S01]  /*8ce0*/  SHFL.BFLY PT, R15, R84, 0x2, 0x1f ;  /* 0x0c401f00540f7f89 */ /* 0x000f6200000e0000 */
        /* <DEDUP_REMOVED lines=8> */
[----:B--2---:R-:W-:Y:S01]  /*8d70*/  FADD.FTZ R86, R13, R86 ;  /* 0x000000560d567221 */ /* 0x004fe20000010000 */
[----:B-----5:R-:W-:Y:S02]  /*8d80*/  FADD.FTZ R12, R12, R85 ;  /* 0x000000550c0c7221 */ /* 0x020fe40000010000 */
[----:B------:R-:W2:Y:S01]  /*8d90*/  SHFL.BFLY PT, R5, R2, 0x1, 0x1f ;  /* 0x0c201f0002057f89 */ /* 0x000ea200000e0000 */
[----:B------:R-:W-:-:S03]  /*8da0*/  FADD.FTZ R84, R15, R84 ;  /* 0x000000540f547221 */ /* 0x000fc60000010000 */
        /* <DEDUP_REMOVED lines=9> */
[----:B------:R-:W-:-:S03]  /*8e40*/  SHF.R.S32.HI R0, RZ, 0x2, R22 ;  /* 0x00000002ff007819 */ /* 0x000fc60000011416 */
[----:B------:R-:W0:Y:S01]  /*8e50*/  SHFL.BFLY PT, R17, R8, 0x1, 0x1f ;  /* 0x0c201f0008117f89 */ /* 0x000e2200000e0000 */
[----:B--2---:R-:W-:Y:S01]  /*8e60*/  FADD.FTZ R37, R2, R5 ;  /* 0x0000000502257221 */ /* 0x004fe20000010000 */
[----:B------:R-:W-:Y:S02]  /*8e70*/  IMAD R77, R77, 0x80, R0 ;  /* 0x000000804d4d7824 */ /* 0x000fe400078e0200 */
[----:B------:R-:W2:Y:S01]  /*8e80*/  SHFL.BFLY PT, R19, R88, 0x1, 0x1f ;  /* 0x0c201f0058137f89 */ /* 0x000ea200000e0000 */
[----:B-----5:R-:W-:Y:S02]  /*8e90*/  FADD.FTZ R39, R94, R7 ;  /* 0x000000075e277221 */ /* 0x020fe40000010000 */
[----:B------:R-:W-:Y:S01]  /*8ea0*/  LEA R2, R77, UR4, 0x2 ;  /* 0x000000044d027c11 */ /* 0x000fe2000f8e10ff */
        /* <DEDUP_REMOVED lines=11> */
[----:B--2---:R-:W-:-:S03]  /*8f60*/  FADD.FTZ R51, R88, R19 ;  /* 0x0000001358337221 */ /* 0x004fc60000010000 */
[----:B------:R-:W2:Y:S01]  /*8f70*/  SHFL.BFLY PT, R33, R16, 0x1, 0x1f ;  /* 0x0c201f0010217f89 */ /* 0x000ea200000e0000 */
[----:B-----5:R-:W-:Y:S01]  /*8f80*/  FADD.FTZ R53, R10, R21 ;  /* 0x000000150a357221 */ /* 0x020fe20000010000 */
[----:B------:R-:W-:Y:S01]  /*8f90*/  BAR.SYNC.DEFER_BLOCKING 0x0 ;  /* 0x0000000000007b1d */ /* 0x000fe20000010000 */
[----:B-1----:R-:W-:Y:S01]  /*8fa0*/  FADD.FTZ R55, R86, R23 ;  /* 0x0000001756377221 */ /* 0x002fe20000010000 */
[----:B---3--:R-:W-:Y:S01]  /*8fb0*/  FADD.FTZ R57, R12, R25 ;  /* 0x000000190c397221 */ /* 0x008fe20000010000 */
[----:B----4-:R-:W-:Y:S01]  /*8fc0*/  FADD.FTZ R59, R84, R27 ;  /* 0x0000001b543b7221 */ /* 0x010fe20000010000 */
[----:B0-----:R-:W-:Y:S01]  /*8fd0*/  FADD.FTZ R61, R14, R29 ;  /* 0x0000001d0e3d7221 */ /* 0x001fe20000010000 */
[----:B------:R-:W-:Y:S01]  /*8fe0*/  FADD.FTZ R63, R82, R31 ;  /* 0x0000001f523f7221 */ /* 0x000fe20000010000 */
        /* <DEDUP_REMOVED lines=18> */
.L_x_26467:
[----:B------:R-:W-:Y:S05]  /*9110*/  BSYNC B0 ;  /* 0x0000000000007941 */ /* 0x000fea0003800000 */
.L_x_26466:
        /* <DEDUP_REMOVED lines=35> */
.L_x_26469:
[----:B------:R-:W-:Y:S05]  /*9350*/  BSYNC B0 ;  /* 0x0000000000007941 */ /* 0x000fea0003800000 */
.L_x_26468:
        /* <DEDUP_REMOVED lines=19> */
.L_x_26471:
[----:B------:R-:W-:Y:S05]  /*9490*/  BSYNC B0 ;  /* 0x0000000000007941 */ /* 0x000fea0003800000 */
.L_x_26470:
        /* <DEDUP_REMOVED lines=36> */
.L_x_26473:
[----:B------:R-:W-:Y:S05]  /*96e0*/  BSYNC B0 ;  /* 0x0000000000007941 */ /* 0x000fea0003800000 */
.L_x_26472:
        /* <DEDUP_REMOVED lines=36> */
[----:B01----:R-:W-:Y:S02]  /*9930*/  LEA R2, P0, R13, UR8, 0x2 ;  /* 0x000000080d027c11 */ /* 0x003fe4000f8010ff */
        /* <DEDUP_REMOVED lines=10> */
[----:B------:R-:W-:Y:S01]  /*99e0*/  LEA.HI.X.SX32 R24, R10, UR7, 0x1, P0 ;  /* 0x000000070a187c11 */ /* 0x000fe200080f0eff */
[----:B------:R-:W-:Y:S01]  /*99f0*/  STG.E desc[UR10][R4.64], R37 ;  /* 0x0000002504007986 */ /* 0x000fe2000c10190a */
[----:B------:R-:W-:Y:S02]  /*9a00*/  IADD3 R17, P3, R13, UR4, RZ ;  /* 0x000000040d117c10 */ /* 0x000fe4000ff7e0ff */
[----:B------:R-:W-:Y:S01]  /*9a10*/  LEA.HI.X.SX32 R22, R11, UR7, 0x1, P1 ;  /* 0x000000070b167c11 */ /* 0x000fe200088f0eff */
[----:B------:R-:W-:Y:S01]  /*9a20*/  STG.E desc[UR10][R6.64], R39 ;  /* 0x0000002706007986 */ /* 0x000fe2000c10190a */
[----:B------:R-:W-:-:S02]  /*9a30*/  LEA.HI.X.SX32 R20, R12, UR7, 0x1, P2 ;  /* 0x000000070c147c11 */ /* 0x000fc400090f0eff */
[----:B------:R-:W-:Y:S01]  /*9a40*/  LEA R10, P0, R21, UR8, 0x2 ;  /* 0x00000008150a7c11 */ /* 0x000fe2000f8010ff */
[----:B------:R-:W-:Y:S01]  /*9a50*/  STG.E desc[UR10][R8.64], R41 ;  /* 0x0000002908007986 */ /* 0x000fe2000c10190a */
[----:B------:R-:W-:Y:S02]  /*9a60*/  LEA R12, P1, R19, UR8, 0x2 ;  /* 0x00000008130c7c11 */ /* 0x000fe4000f8210ff */
[----:B------:R-:W-:Y:S02]  /*9a70*/  LEA R14, P2, R15, UR8, 0x2 ;  /* 0x000000080f0e7c11 */ /* 0x000fe4000f8410ff */
[----:B------:R-:W-:Y:S02]  /*9a80*/  LEA.HI.X.SX32 R18, R13, UR7, 0x1, P3 ;  /* 0x000000070d127c11 */ /* 0x000fe400098f0eff */
[----:B------:R-:W-:Y:S01]  /*9a90*/  LEA.HI.X R11, R21, UR9, R24, 0x2, P0 ;  /* 0x00000009150b7c11 */ /* 0x000fe200080f1418 */
[----:B------:R-:W-:Y:S01]  /*9aa0*/  VIADD R21, R0, 0x58 ;  /* 0x0000005800157836 */ /* 0x000fe20000000000 */
[----:B------:R-:W-:-:S02]  /*9ab0*/  LEA R16, P3, R17, UR8, 0x2 ;  /* 0x0000000811107c11 */ /* 0x000fc4000f8610ff */
        /* <DEDUP_REMOVED lines=15> */
[----:B------:R-:W-:Y:S01]  /*9bb0*/  LEA.HI.X.SX32 R28, R20, UR7, 0x1, P2 ;  /* 0x00000007141c7c11 */ /* 0x000fe200090f0eff */
[----:B------:R-:W-:Y:S01]  /*9bc0*/  STG.E desc[UR10][R16.64], R49 ;  /* 0x0000003110007986 */ /* 0x000fe2000c10190a */
[----:B------:R-:W-:Y:S02]  /*9bd0*/  LEA R24, P3, R25, UR8, 0x2 ;  /* 0x0000000819187c11 */ /* 0x000fe4000f8610ff */
[----:B------:R-:W-:Y:S02]  /*9be0*/  LEA R20, P1, R27, UR8, 0x2 ;  /* 0x000000081b147c11 */ /* 0x000fe4000f8210ff */
[----:B------:R-:W-:-:S02]  /*9bf0*/  LEA R22, P2, R23, UR8, 0x2 ;  /* 0x0000000817167c11 */ /* 0x000fc4000f8410ff */
        /* <DEDUP_REMOVED lines=35> */
.L_x_26431:
[----:B------:R-:W-:Y:S01]  /*9e30*/  BSSY B2, `(.L_x_26474) ;  /* 0x0000007000027945 */ /* 0x000fe20003800000 */
[----:B------:R-:W-:Y:S02]  /*9e40*/  IMAD.MOV.U32 R39, RZ, RZ, 0x1 ;  /* 0x00000001ff277424 */ /* 0x000fe400078e00ff */
[----:B------:R-:W-:Y:S02]  /*9e50*/  IMAD.MOV.U32 R40, RZ, RZ, 0x1f ;  /* 0x0000001fff287424 */ /* 0x000fe400078e00ff */
[----:B------:R-:W-:-:S07]  /*9e60*/  IMAD.MOV.U32 R37, RZ, RZ, -0x1 ;  /* 0xffffffffff257424 */ /* 0x000fce00078e00ff */
[----:B------:R-:W-:Y:S05]  /*9e70*/  WARPSYNC.COLLECTIVE R37, `(.L_x_26475) ;  /* 0x0000000025087348 */ /* 0x000fea0003c00000 */
[----:B------:R0:W1:Y:S02]  /*9e80*/  SHFL.BFLY P1, R38, R36, R39, R40 ;  /* 0x0c00002724267389 */ /* 0x0000640000020028 */
[----:B01----:R-:W-:Y:S01]  /*9e90*/  ENDCOLLECTIVE ;  /* 0x000000000000791b */ /* 0x003fe20003800000 */
.L_x_26475:
[----:B------:R-:W-:Y:S05]  /*9ea0*/  BSYNC B2 ;  /* 0x0000000000027941 */ /* 0x000fea0003800000 */
.L_x_26474:
[----:B------:R-:W-:Y:S01]  /*9eb0*/  IMAD.MOV.U32 R37, RZ, RZ, R38 ;  /* 0x000000ffff257224 */ /* 0x000fe200078e0026 */
[----:B------:R-:W-:Y:S06]  /*9ec0*/  BRA `(.L_x_26476) ;  /* 0xffffff9400f47947 */ /* 0x000fec000383ffff */
.L_x_26436:
        /* <DEDUP_REMOVED lines=8> */
.L_x_26478:
[----:B------:R-:W-:Y:S05]  /*9f50*/  BSYNC B2 ;  /* 0x0000000000027941 */ /* 0x000fea0003800000 */
.L_x_26477:
[----:B------:R-:W-:Y:S01]  /*9f60*/  IMAD.MOV.U32 R37, RZ, RZ, R38 ;  /* 0x000000ffff257224 */ /* 0x000fe200078e0026 */
[----:B------:R-:W-:Y:S06]  /*9f70*/  BRA `(.L_x_26479) ;  /* 0xffffffac00fc7947 */ /* 0x000fec000383ffff */
.L_x_26439:
        /* <DEDUP_REMOVED lines=8> */
.L_x_26481:
[----:B------:R-:W-:Y:S05]  /*a000*/  BSYNC B0 ;  /* 0x0000000000007941 */ /* 0x000fea0003800000 */
.L_x_26480:
        /* <DEDUP_REMOVED lines=9> */
.L_x_26482:
[----:B------:R-:W-:Y:S02]  /*a0a0*/  IMAD.MOV.U32 R39, RZ, RZ, 0x4 ;  /* 0x00000004ff277424 */ /* 0x000fe400078e00ff */
[----:B------:R-:W-:-:S05]  /*a0b0*/  IMAD.MOV.U32 R7, RZ, RZ, R38 ;  /* 0x000000ffff077224 */ /* 0x000fca00078e0026 */
[----:B------:R-:W-:-:S05]  /*a0c0*/  FMNMX.FTZ R7, R6, R7, !PT ;  /* 0x0000000706077209 */ /* 0x000fca0007810000 */
[----:B------:R-:W-:-:S07]  /*a0d0*/  IMAD.MOV.U32 R36, RZ, RZ, R7 ;  /* 0x000000ffff247224 */ /* 0x000fce00078e0007 */
[----:B------:R-:W-:Y:S05]  /*a0e0*/  WARPSYNC.COLLECTIVE R37, `(.L_x_26483) ;  /* 0x0000000025087348 */ /* 0x000fea0003c00000 */
[----:B------:R0:W1:Y:S02]  /*a0f0*/  SHFL.BFLY P1, R38, R36, R39, R40 ;  /* 0x0c00002724267389 */ /* 0x0000640000020028 */
[----:B01----:R-:W-:Y:S01]  /*a100*/  ENDCOLLECTIVE ;  /* 0x000000000000791b */ /* 0x003fe20003800000 */
.L_x_26483:
[----:B------:R-:W-:Y:S02]  /*a110*/  IMAD.MOV.U32 R39, RZ, RZ, 0x2 ;  /* 0x00000002ff277424 */ /* 0x000fe400078e00ff */
[----:B------:R-:W-:-:S05]  /*a120*/  IMAD.MOV.U32 R8, RZ, RZ, R38 ;  /* 0x000000ffff087224 */ /* 0x000fca00078e0026 */
[----:B------:R-:W-:-:S05]  /*a130*/  FMNMX.FTZ R9, R7, R8, !PT ;  /* 0x0000000807097209 */ /* 0x000fca0007810000 */
[----:B------:R-:W-:-:S07]  /*a140*/  IMAD.MOV.U32 R36, RZ, RZ, R9 ;  /* 0x000000ffff247224 */ /* 0x000fce00078e0009 */
[----:B------:R-:W-:Y:S05]  /*a150*/  WARPSYNC.COLLECTIVE R37, `(.L_x_26484) ;  /* 0x0000000025087348 */ /* 0x000fea0003c00000 */
[----:B------:R0:W1:Y:S02]  /*a160*/  SHFL.BFLY P1, R38, R36, R39, R40 ;  /* 0x0c00002724267389 */ /* 0x0000640000020028 */
[----:B01----:R-:W-:Y:S01]  /*a170*/  ENDCOLLECTIVE ;  /* 0x000000000000791b */ /* 0x003fe20003800000 */
.L_x_26484:
[----:B------:R-:W-:Y:S01]  /*a180*/  IMAD.MOV.U32 R8, RZ, RZ, R38 ;  /* 0x000000ffff087224 */ /* 0x000fe200078e0026 */
[----:B------:R-:W-:Y:S06]  /*a190*/  BRA `(.L_x_26485) ;  /* 0xffffffb000487947 */ /* 0x000fec000383ffff */
.L_x_26486:
        /* <DEDUP_REMOVED lines=14> */
.L_x_28487:


//--------------------- .text._ZN4vllm25paged_attention_v1_kernelIffLi120ELi16ELi128ELNS_18Fp8KVCacheDataTypeE0ELb1EEEvPT_PKS2_PKT0_S8_ifPKiSA_iPKfiiiSC_SC_iiiii --------------------------
	.section	.text._ZN4vllm25paged_attention_v1_kernelIffLi120ELi16ELi128ELNS_18Fp8KVCacheDataTypeE0ELb1EEEvPT_PKS2_PKT0_S8_ifPKiSA_iPKfiiiSC_SC_iiiii,"ax",@progbits
	.align	128
        .global         _ZN4vllm25paged_attention_v1_kernelIffLi120ELi16ELi128ELNS_18Fp8KVCacheDataTypeE0ELb1EEEvPT_PKS2_PKT0_S8_ifPKiSA_iPKfiiiSC_SC_iiiii
        .type           _ZN4vllm25paged_attention_v1_kernelIffLi120ELi16ELi128ELNS_18Fp8KVCacheDataTypeE0ELb1EEEvPT_PKS2_PKT0_S8_ifPKiSA_iPKfiiiSC_SC_iiiii,@function
        .size           _ZN4vllm25paged_attention_v1_kernelIffLi120ELi16ELi128ELNS_18Fp8KVCacheDataTypeE0ELb1EEEvPT_PKS2_PKT0_S8_ifPKiSA_iPKfiiiSC_SC_iiiii,(.L_x_28488 - _ZN4vllm25paged_attention_v1_kernelIffLi120ELi16ELi128ELNS_18Fp8KVCacheDataTypeE0ELb1EEEvPT_PKS2_PKT0_S8_ifPKiSA_iPKfiiiSC_SC_iiiii)
        .other          _ZN4vllm25paged_attention_v1_kernelIffLi120ELi16ELi128ELNS_18Fp8KVCacheDataTypeE0ELb1EEEvPT_PKS2_PKT0_S8_ifPKiSA_iPKfiiiSC_SC_iiiii,@"STO_CUDA_ENTRY STV_DEFAULT"
_ZN4vllm25paged_attention_v1_kernelIffLi120ELi16ELi128ELNS_18Fp8KVCacheDataTypeE0ELb1EEEvPT_PKS2_PKT0_S8_ifPKiSA_iPKfiiiSC_SC_iiiii:
.text._ZN4vllm25paged_attention_v1_kernelIffLi120ELi16ELi128ELNS_18Fp8KVCacheDataTypeE0ELb1EEEvPT_PKS2_PKT0_S8_ifPKiSA_iPKfiiiSC_SC_iiiii:
        /* <DEDUP_REMOVED lines=8> */
[----:B------:R-:W0:Y:S03]  /*0080*/  I2F.RP R0, R13 ;  /* 0x0000000d00007306 */ /* 0x000e260000209400 */
[----:B------:R-:W3:Y:S01]  /*0090*/  LDC R16, c[0x0][0xc] ;  /* 0x00000300ff107b82 */ /* 0x000ee20000000800 */
[----:B--2---:R-:W-:-:S04]  /*00a0*/  ISETP.NE.U32.AND P0, PT, R2, RZ, PT ;  /* 0x000000ff0200720c */ /* 0x004fc80003f05070 */
[----:B------:R-:W-:Y:S02]  /*00b0*/  ISETP.NE.AND.EX P0, PT, R3, RZ, PT, P0 ;  /* 0x000000ff0300720c */ /* 0x000fe40003f05300 */
[----:B------:R-:W2:Y:S01]  /*00c0*/  S2R R3, SR_CTAID.X ;  /* 0x0000000000037919 */ /* 0x000ea20000002500 */
[----:B-1----:R-:W-:Y:S01]  /*00d0*/  IMAD.WIDE R6, R117, 0x4, R6 ;  /* 0x0000000475067825 */ /* 0x002fe200078e0206 */
[----:B0-----:R-:W0:Y:S04]  /*00e0*/  MUFU.RCP R0, R0 ;  /* 0x0000000000007308 */ /* 0x001e280000001000 */
[----:B------:R1:W5:Y:S05]  /*00f0*/  LDG.E.CONSTANT R119, desc[UR10][R6.64] ;  /* 0x0000000a06777981 */ /* 0x00036a000c1e9900 */
[----:B------:R-:W2:Y:S01]  /*0100*/  @P0 LDC.64 R8, c[0x0][0x250] ;  /* 0x00009400ff080b82 */ /* 0x000ea20000000a00 */
[----:B0-----:R-:W-:-:S04]  /*0110*/  VIADD R10, R0, 0xffffffe ;  /* 0x0ffffffe000a7836 */ /* 0x001fc80000000000 */
[----:B------:R0:W4:Y:S02]  /*0120*/  F2I.FTZ.U32.TRUNC.NTZ R11, R10 ;  /* 0x0000000a000b7305 */ /* 0x000124000021f000 */
[----:B0-----:R-:W-:Y:S02]  /*0130*/  IMAD.MOV.U32 R10, RZ, RZ, RZ ;  /* 0x000000ffff0a7224 */ /* 0x001fe400078e00ff */
[----:B--2---:R-:W-:-:S04]  /*0140*/  @P0 IMAD.WIDE R8, R3, 0x4, R8 ;  /* 0x0000000403080825 */ /* 0x004fc800078e0208 */
[----:B----4-:R-:W-:Y:S01]  /*0150*/  IMAD.MOV R2, RZ, RZ, -R11 ;  /* 0x000000ffff027224 */ /* 0x010fe200078e0a0b */
[----:B------:R0:W5:Y:S03]  /*0160*/  @P0 LDG.E.CONSTANT R67, desc[UR10][R8.64] ;  /* 0x0000000a08430981 */ /* 0x000166000c1e9900 */
[----:B-1----:R-:W-:Y:S01]  /*0170*/  IMAD R7, R2, R13, RZ ;  /* 0x0000000d02077224 */ /* 0x002fe200078e02ff */
        /* <DEDUP_REMOVED lines=78> */
.L_x_26491:
        /* <DEDUP_REMOVED lines=11> */
.L_x_26490:
[----:B------:R-:W-:Y:S05]  /*0710*/  BSYNC B1 ;  /* 0x0000000000017941 */ /* 0x000fea0003800000 */
.L_x_26489:
        /* <DEDUP_REMOVED lines=15> */
.L_x_26492:
        /* <DEDUP_REMOVED lines=17> */
.L_x_26488:
[----:B------:R-:W-:Y:S05]  /*0920*/  BSYNC B0 ;  /* 0x0000000000007941 */ /* 0x000fea0003800000 */
.L_x_26487:
        /* <DEDUP_REMOVED lines=30> */
[----:B0-----:R-:W-:Y:S02]  /*0b10*/  IMAD.MOV.U32 R6, RZ, RZ, RZ ;  /* 0x000000ffff067224 */ /* 0x001fe400078e00ff */
[----:B-1----:R-:W-:-:S04]  /*0b20*/  IMAD R9, R7, R2, RZ ;  /* 0x0000000207097224 */ /* 0x002fc800078e02ff */
[----:B------:R-:W-:-:S04]  /*0b30*/  IMAD.MOV R9, RZ, RZ, -R9 ;  /* 0x000000ffff097224 */ /* 0x000fc800078e0a09 */
[----:B------:R-:W-:-:S04]  /*0b40*/  IMAD.HI.U32 R115, R7, R9, R6 ;  /* 0x0000000907737227 */ /* 0x000fc800078e0006 */
        /* <DEDUP_REMOVED lines=19> */
[----:B------:R-:W-:-:S04]  /*0c80*/  IMAD.MOV.U32 R3, RZ, RZ, R7 ;  /* 0x000000ffff037224 */ /* 0x000fc800078e0007 */
[----:B------:R-:W-:Y:S01]  /*0c90*/  @!P2 IMAD.MOV R3, RZ, RZ, -R3 ;  /* 0x000000ffff03a224 */ /* 0x000fe200078e0a03 */
[----:B------:R-:W-:-:S05]  /*0ca0*/  @!P1 LOP3.LUT R3, RZ, R11, RZ, 0x33, !PT ;  /* 0x0000000bff039212 */ /* 0x000fca00078e33ff */
[----:B------:R-:W-:Y:S05]  /*0cb0*/  @P0 BRA `(.L_x_26494) ;  /* 0x00000040007c0947 */ /* 0x000fea0003800000 */
[----:B------:R-:W0:Y:S01]  /*0cc0*/  S2R R6, SR_CgaCtaId ;  /* 0x0000000000067919 */ /* 0x000e220000008800 */
[C---:B------:R-:W-:Y:S01]  /*0cd0*/  VIADD R2, R118.reuse, 0x2 ;  /* 0x0000000276027836 */ /* 0x040fe20000000000 */
[----:B------:R-:W-:Y:S01]  /*0ce0*/  MOV R7, 0x400 ;  /* 0x0000040000077802 */ /* 0x000fe20000000f00 */
[----:B------:R-:W-:Y:S01]  /*0cf0*/  IMAD.SHL.U32 R112, R118, 0x2, RZ ;  /* 0x0000000276707824 */ /* 0x000fe200078e00ff */
[----:B------:R-:W-:Y:S01]  /*0d00*/  ULDC UR4, c[0x0][0x260] ;  /* 0x0000980000047ab9 */ /* 0x000fe20000000800 */
        /* <DEDUP_REMOVED lines=9> */
[----:B------:R-:W-:Y:S01]  /*0da0*/  LOP3.LUT R2, R2, 0xfffffff0, RZ, 0xc0, !PT ;  /* 0xfffffff002027812 */ /* 0x000fe200078ec0ff */
[C---:B------:R-:W-:Y:S01]  /*0db0*/  VIADD R14, R118.reuse, 0x2a ;  /* 0x0000002a760e7836 */ /* 0x040fe20000000000 */
        /* <DEDUP_REMOVED lines=14> */
[----:B------:R-:W1:Y:S01]  /*0ea0*/  LDC R55, c[0x0][0x25c] ;  /* 0x00009700ff377b82 */ /* 0x000e620000000800 */
[----:B------:R-:W-:Y:S01]  /*0eb0*/  IMAD.IADD R110, R8, 0x1, -R9 ;  /* 0x00000001086e7824 */ /* 0x000fe200078e0a09 */
[----:B0-----:R-:W-:Y:S01]  /*0ec0*/  LEA R7, R6, R7, 0x18 ;  /* 0x0000000706077211 */ /* 0x001fe200078ec0ff */
        /* <DEDUP_REMOVED lines=8> */
[----:B------:R-:W-:Y:S01]  /*0f50*/  IMAD.IADD R86, R86, 0x1, -R21 ;  /* 0x0000000156567824 */ /* 0x000fe200078e0a15 */
        /* <DEDUP_REMOVED lines=67> */
[----:B------:R-:W-:Y:S01]  /*1390*/  IMAD.SHL.U32 R90, R11, 0x2, RZ ;  /* 0x000000020b5a7824 */ /* 0x000fe200078e00ff */
[----:B------:R-:W-:Y:S01]  /*13a0*/  SHF.R.S32.HI R15, RZ, 0x1f, R96 ;  /* 0x0000001fff0f7819 */ /* 0x000fe20000011460 */
[----:B------:R-:W-:Y:S01]  /*13b0*/  IMAD.IADD R103, R103, 0x1, -R10 ;  /* 0x0000000167677824 */ /* 0x000fe200078e0a0a */
[----:B------:R-:W-:Y:S01]  /*13c0*/  LEA.HI R13, R13, R98, RZ, 0x2 ;  /* 0x000000620d0d7211 */ /* 0x000fe200078f10ff */
[----:B------:R-:W-:Y:S01]  /*13d0*/  IMAD.IADD R94, R94, 0x1, -R17 ;  /* 0x000000015e5e7824 */ /* 0x000fe200078e0a11 */
[----:B------:R-:W-:Y:S01]  /*13e0*/  SHF.R.S32.HI R17, RZ, 0x1f, R90 ;  /* 0x0000001fff117819 */ /* 0x000fe2000001145a */
        /* <DEDUP_REMOVED lines=8> */
[C---:B------:R-:W-:Y:S01]  /*1470*/  VIADD R13, R118.reuse, 0x1e ;  /* 0x0000001e760d7836 */ /* 0x040fe20000000000 */
[----:B------:R-:W-:Y:S01]  /*1480*/  SHF.R.S32.HI R19, RZ, 0x1f, R88 ;  /* 0x0000001fff137819 */ /* 0x000fe20000011458 */
[----:B------:R-:W-:Y:S01]  /*1490*/  VIADD R24, R118, 0x34 ;  /* 0x0000003476187836 */ /* 0x000fe20000000000 */
[----:B------:R-:W-:Y:S01]  /*14a0*/  LOP3.LUT R15, R15, 0xfffffffc, RZ, 0xc0, !PT ;  /* 0xfffffffc0f0f7812 */ /* 0x000fe200078ec0ff */
[----:B------:R-:W-:Y:S01]  /*14b0*/  IMAD.SHL.U32 R92, R13, 0x2, RZ ;  /* 0x000000020d5c7824 */ /* 0x000fe200078e00ff */
[----:B------:R-:W-:Y:S01]  /*14c0*/  LEA.HI R19, R19, R88, RZ, 0x2 ;  /* 0x0000005813137211 */ /* 0x000fe200078f10ff */
[----:B------:R-:W-:Y:S01]  /*14d0*/  IMAD.IADD R90, R90, 0x1, -R17 ;  /* 0x000000015a5a7824 */ /* 0x000fe200078e0a11 */
[----:B------:R-:W-:Y:S01]  /*14e0*/  LEA.HI R23, R23, R78, RZ, 0x2 ;  /* 0x0000004e17177211 */ /* 0x000fe200078f10ff */
        /* <DEDUP_REMOVED lines=9> */
[----:B------:R-:W-:Y:S01]  /*1580*/  SHF.R.S32.HI R19, RZ, 0x1f, R82 ;  /* 0x0000001fff137819 */ /* 0x000fe20000011452 */
[----:B------:R-:W-:Y:S01]  /*1590*/  IMAD.SHL.U32 R70, R24, 0x2, RZ ;  /* 0x0000000218467824 */ /* 0x000fe200078e00ff */
[----:B------:R-:W-:Y:S01]  /*15a0*/  LOP3.LUT R15, R15, 0xfffffffc, RZ, 0xc0, !PT ;  /* 0xfffffffc0f0f7812 */ /* 0x000fe200078ec0ff */
[C---:B------:R-:W-:Y:S01]  /*15b0*/  VIADD R26, R118.reuse, 0x38 ;  /* 0x00000038761a7836 */ /* 0x040fe20000000000 */
        /* <DEDUP_REMOVED lines=32> */
[----:B------:R-:W-:Y:S01]  /*17c0*/  IMAD R15, R0, UR4, RZ ;  /* 0x00000004000f7c24 */ /* 0x000fe2000f8e02ff */
[----:B------:R-:W-:Y:S01]  /*17d0*/  SHF.R.S32.HI R29, RZ, 0x1f, R58 ;  /* 0x0000001fff1d7819 */ /* 0x000fe2000001143a */
[----:B------:R-:W-:Y:S01]  /*17e0*/  IMAD.IADD R72, R72, 0x1, -R23 ;  /* 0x0000000148487824 */ /* 0x000fe200078e0a17 */
[----:B------:R-:W-:Y:S01]  /*17f0*/  SHF.R.S32.HI R23, RZ, 0x1f, R62 ;  /* 0x0000001fff177819 */ /* 0x000fe2000001143e */
[----:B------:R-:W-:Y:S01]  /*1800*/  IMAD.IADD R70, R70, 0x1, -R25 ;  /* 0x0000000146467824 */ /* 0x000fe200078e0a19 */
[----:B------:R-:W-:Y:S01]  /*1810*/  IADD3 R120, P0, R15, R120, RZ ;  /* 0x000000780f787210 */ /* 0x000fe20007f1e0ff */
[----:B------:R-:W-:Y:S01]  /*1820*/  ULDC UR4, c[0x0][0x27c] ;  /* 0x00009f0000047ab9 */ /* 0x000fe20000000800 */
        /* <DEDUP_REMOVED lines=54> */
[----:B------:R-:W-:Y:S01]  /*1b90*/  LOP3.LUT R97, R97, 0xffffffc0, RZ, 0xc0, !PT ;  /* 0xffffffc061617812 */ /* 0x000fe200078ec0ff */
[----:B------:R-:W-:Y:S01]  /*1ba0*/  VIADD R5, R3, -UR4 ;  /* 0x8000000403057c36 */ /* 0x000fe20008000000 */
        /* <DEDUP_REMOVED lines=60> */
[----:B------:R-:W-:-:S07]  /*1f70*/  IMAD.MOV.U32 R114, RZ, RZ, -0x800001 ;  /* 0xff7fffffff727424 */ /* 0x000fce00078e00ff */
.L_x_26500:
        /* <DEDUP_REMOVED lines=49> */
[----:B------:R-:W-:-:S05]  /*2290*/  VIADD R34, R118, 0x2 ;  /* 0x0000000276227836 */ /* 0x000fca0000000000 */
[----:B------:R-:W-:Y:S02]  /*22a0*/  LEA.HI R35, R34, R34, RZ, 0x1 ;  /* 0x0000002222237211 */ /* 0x000fe400078f08ff */
[----:B0-----:R-:W-:-:S03]  /*22b0*/  SHF.R.S32.HI R33, RZ, 0x1f, R111 ;  /* 0x0000001fff217819 */ /* 0x001fc6000001146f */
        /* <DEDUP_REMOVED lines=10> */
[C---:B------:R-:W-:Y:S01]  /*2360*/  LEA R32, P0, R34.reuse, UR8, 0x2 ;  /* 0x0000000822207c11 */ /* 0x040fe2000f8010ff */
[----:B------:R-:W0:Y:S03]  /*2370*/  LDS.128 R36, [R6] ;  /* 0x0000000006247984 */ /* 0x000e260000000c00 */
[----:B------:R-:W-:-:S06]  /*2380*/  LEA.HI.X R33, R34, UR9, R33, 0x2, P0 ;  /* 0x0000000922217c11 */ /* 0x000fcc00080f1421 */
[----:B------:R-:W0:Y:S01]  /*2390*/  LDG.E.64.CONSTANT R32, desc[UR10][R32.64] ;  /* 0x0000000a20207981 */ /* 0x000e22000c1e9b00 */
[----:B------:R-:W-:Y:S02]  /*23a0*/  SHF.R.S32.HI R35, RZ, 0x1f, R112 ;  /* 0x0000001fff237819 */ /* 0x000fe40000011470 */
[----:B------:R-:W-:-:S05]  /*23b0*/  IADD3 R34, P0, R112, R124, RZ ;  /* 0x0000007c70227210 */ /* 0x000fca0007f1e0ff */
[----:B------:R-:W-:Y:S01]  /*23c0*/  IMAD.X R35, R35, 0x1, R68, P0 ;  /* 0x0000000123237824 */ /* 0x000fe200000e0644 */
[----:B------:R-:W-:-:S04]  /*23d0*/  LEA R66, P0, R34, UR8, 0x2 ;  /* 0x0000000822427c11 */ /* 0x000fc8000f8010ff */
[----:B------:R-:W-:-:S06]  /*23e0*/  LEA.HI.X R67, R34, UR9, R35, 0x2, P0 ;  /* 0x0000000922437c11 */ /* 0x000fcc00080f1423 */
[----:B------:R-:W2:Y:S01]  /*23f0*/  LDG.E.64.CONSTANT R66, desc[UR10][R66.64] ;  /* 0x0000000a42427981 */ /* 0x000ea2000c1e9b00 */
[----:B------:R-:W-:-:S05]  /*2400*/  VIADD R34, R118, 0x4 ;  /* 0x0000000476227836 */ /* 0x000fca0000000000 */
[----:B------:R-:W-:-:S05]  /*2410*/  LEA.HI R34, R34, R34, RZ, 0x1 ;  /* 0x0000002222227211 */ /* 0x000fca00078f08ff */
[----:B------:R-:W-:-:S05]  /*2420*/  IMAD.SHL.U32 R34, R34, 0x20, RZ ;  /* 0x0000002022227824 */ /* 0x000fca00078e00ff */
[----:B------:R-:W-:-:S04]  /*2430*/  LOP3.LUT R65, R34, 0xffffffc0, RZ, 0xc0, !PT ;  /* 0xffffffc022417812 */ /* 0x000fc800078ec0ff */
[--C-:B------:R-:W-:Y:S01]  /*2440*/  SHF.R.S32.HI R69, RZ, 0x1f, R65.reuse ;  /* 0x0000001fff457819 */ /* 0x100fe20000011441 */
[----:B0-----:R-:W-:Y:S01]  /*2450*/  FMUL.FTZ R35, R32, R38 ;  /* 0x0000002620237220 */ /* 0x001fe20000410000 */
[----:B------:R-:W-:Y:S02]  /*2460*/  IADD3 R32, P0, P1, R110, R124, R65 ;  /* 0x0000007c6e207210 */ /* 0x000fe4000791e041 */
[----:B------:R-:W-:-:S04]  /*2470*/  SHF.R.S32.HI R65, RZ, 0x1f, R110 ;  /* 0x0000001fff417819 */ /* 0x000fc8000001146e */
[----:B------:R-:W-:Y:S02]  /*2480*/  IADD3.X R65, R65, R68, R69, P0, P1 ;  /* 0x0000004441417210 */ /* 0x000fe400007e2445 */
[----:B------:R-:W-:-:S04]  /*2490*/  LEA R64, P0, R32, UR8, 0x2 ;  /* 0x0000000820407c11 */ /* 0x000fc8000f8010ff */
[----:B------:R-:W-:-:S06]  /*24a0*/  LEA.HI.X R65, R32, UR9, R65, 0x2, P0 ;  /* 0x0000000920417c11 */ /* 0x000fcc00080f1441 */
[----:B------:R-:W3:Y:S01]  /*24b0*/  LDG.E.64.CONSTANT R64, desc[UR10][R64.64] ;  /* 0x0000000a40407981 */ /* 0x000ee2000c1e9b00 */
[----:B--2---:R-:W-:Y:S01]  /*24c0*/  FFMA.FTZ R69, R66, R36, R35 ;  /* 0x0000002442457223 */ /* 0x004fe20000010023 */
[----:B------:R-:W-:Y:S01]  /*24d0*/  FMUL.FTZ R36, R33, R39 ;  /* 0x0000002721247220 */ /* 0x000fe20000410000 */
[----:B------:R-:W-:Y:S01]  /*24e0*/  SHF.R.S32.HI R38, RZ, 0x1f, R109 ;  /* 0x0000001fff267819 */ /* 0x000fe2000001146d */
[----:B------:R-:W3:Y:S02]  /*24f0*/  LDS.128 R32, [R6+0x10] ;  /* 0x0000100006207984 */ /* 0x000ee40000000c00 */
[----:B------:R-:W-:Y:S01]  /*2500*/  FFMA.FTZ R36, R67, R37, R36 ;  /* 0x0000002543247223 */ /* 0x000fe20000010024 */
[----:B---3--:R-:W-:Y:S01]  /*2510*/  FFMA.FTZ R37, R64, R32, R69 ;  /* 0x0000002040257223 */ /* 0x008fe20000010045 */
        /* <DEDUP_REMOVED lines=10> */
[----:B------:R-:W-:Y:S02]  /*25c0*/  VIADD R32, R118, 0x8 ;  /* 0x0000000876207836 */ /* 0x000fe40000000000 */
[----:B------:R-:W-:Y:S01]  /*25d0*/  FFMA.FTZ R64, R65, R33, R36 ;  /* 0x0000002141407223 */ /* 0x000fe20000010024 */
        /* <DEDUP_REMOVED lines=10> */
[----:B--2---:R-:W-:Y:S01]  /*2680*/  FFMA.FTZ R65, R66, R34, R37 ;  /* 0x0000002242417223 */ /* 0x004fe20000010025 */
[----:B------:R-:W-:Y:S02]  /*2690*/  VIADD R34, R118, 0xa ;  /* 0x0000000a76227836 */ /* 0x000fe40000000000 */
[----:B------:R-:W3:Y:S01]  /*26a0*/  LDS.128 R36, [R6+0x20] ;  /* 0x0000200006247984 */ /* 0x000ee20000000c00 */
[----:B------:R-:W-:Y:S02]  /*26b0*/  FFMA.FTZ R66, R67, R35, R64 ;  /* 0x0000002343427223 */ /* 0x000fe40000010040 */
[----:B------:R-:W-:-:S05]  /*26c0*/  LEA.HI R34, R34, R34, RZ, 0x1 ;  /* 0x0000002222227211 */ /* 0x000fca00078f08ff */
[----:B------:R-:W-:-:S05]  /*26d0*/  IMAD.SHL.U32 R34, R34, 0x20, RZ ;  /* 0x0000002022227824 */ /* 0x000fca00078e00ff */
[----:B------:R-:W-:Y:S01]  /*26e0*/  LOP3.LUT R34, R34, 0xffffffc0, RZ, 0xc0, !PT ;  /* 0xffffffc022227812 */ /* 0x000fe200078ec0ff */
[----:B---3--:R-:W-:-:S03]  /*26f0*/  FFMA.FTZ R35, R32, R36, R65 ;  /* 0x0000002420237223 */ /* 0x008fc60000010041 */
        /* <DEDUP_REMOVED lines=18> */
[----:B------:R-:W3:Y:S01]  /*2820*/  LDG.E.64.CONSTANT R36, desc[UR10][R36.64] ;  /* 0x0000000a24247981 */ /* 0x000ee2000c1e9b00 */
[----:B--2---:R-:W-:Y:S01]  /*2830*/  FFMA.FTZ R67, R64, R38, R35 ;  /* 0x0000002640437223 */ /* 0x004fe20000010023 */
[----:B------:R-:W-:Y:S02]  /*2840*/  FFMA.FTZ R66, R65, R39, R66 ;  /* 0x0000002741427223 */ /* 0x000fe40000010042 */
[----:B------:R-:W3:Y:S01]  /*2850*/  LDS.128 R32, [R6+0x30] ;  /* 0x0000300006207984 */ /* 0x000ee20000000c00 */
[----:B------:R-:W-:Y:S01]  /*2860*/  SHF.R.S32.HI R65, RZ, 0x1f, R105 ;  /* 0x0000001fff417819 */ /* 0x000fe20000011469 */
        /* <DEDUP_REMOVED lines=26> */
[----:B------:R-:W-:Y:S01]  /*2a10*/  FFMA.FTZ R66, R65, R35, R66 ;  /* 0x0000002341427223 */ /* 0x000fe20000010042 */
[----:B------:R-:W-:Y:S02]  /*2a20*/  SHF.R.S32.HI R65, RZ, 0x1f, R103 ;  /* 0x0000001fff417819 */ /* 0x000fe40000011467 */
[----:B------:R-:W-:-:S05]  /*2a30*/  LEA.HI R34, R34, R34, RZ, 0x1 ;  /* 0x0000002222227211 */ /* 0x000fca00078f08ff */
[----:B------:R-:W-:-:S05]  /*2a40*/  IMAD.SHL.U32 R34, R34, 0x20, RZ ;  /* 0x0000002022227824 */ /* 0x000fca00078e00ff */
[----:B------:R-:W-:Y:S01]  /*2a50*/  LOP3.LUT R34, R34, 0xffffffc0, RZ, 0xc0, !PT ;  /* 0xffffffc022227812 */ /* 0x000fe200078ec0ff */
[----:B---3--:R-:W-:-:S03]  /*2a60*/  FFMA.FTZ R35, R32, R36, R67 ;  /* 0x0000002420237223 */ /* 0x008fc60000010043 */
[--C-:B------:R-:W-:Y:S02]  /*2a70*/  SHF.R.S32.HI R36, RZ, 0x1f, R34.reuse ;  /* 0x0000001fff247819 */ /* 0x100fe40000011422 */
[----:B------:R-:W-:-:S04]  /*2a80*/  IADD3 R34, P0, P1, R103, R124, R34 ;  /* 0x0000007c67227210 */ /* 0x000fc8000791e022 */
[----:B------:R-:W-:Y:S02]  /*2a90*/  IADD3.X R65, R65, R68, R36, P0, P1 ;  /* 0x0000004441417210 */ /* 0x000fe400007e2424 */
[----:B------:R-:W-:-:S04]  /*2aa0*/  LEA R64, P0, R34, UR8, 0x2 ;  /* 0x0000000822407c11 */ /* 0x000fc8000f8010ff */
        /* <DEDUP_REMOVED lines=20> */
[----:B------:R-:W-:-:S04]  /*2bf0*/  IADD3.X R36, R49, R68, R50, P0, P1 ;  /* 0x0000004431247210 */ /* 0x000fc800007e2432 */
[----:B------:R-:W-:-:S06]  /*2c00*/  LEA.HI.X R33, R33, UR9, R36, 0x2, P2 ;  /* 0x0000000921217c11 */ /* 0x000fcc00090f1424 */
[----:B------:R-:W3:Y:S01]  /*2c10*/  LDG.E.64.CONSTANT R32, desc[UR10][R32.64] ;  /* 0x0000000a20207981 */ /* 0x000ee2000c1e9b00 */
[----:B--2---:R-:W-:Y:S01]  /*2c20*/  FFMA.FTZ R67, R64, R34, R39 ;  /* 0x0000002240437223 */ /* 0x004fe20000010027 */
[----:B------:R-:W-:Y:S02]  /*2c30*/  IADD3 R34, P0, P1, R96, R124, R95 ;  /* 0x0000007c60227210 */ /* 0x000fe4000791e05f */
[----:B------:R-:W3:Y:S01]  /*2c40*/  LDS.128 R36, [R6+0x60] ;  /* 0x0000600006247984 */ /* 0x000ee20000000c00 */
[----:B------:R-:W-:Y:S01]  /*2c50*/  FFMA.FTZ R66, R65, R35, R66 ;  /* 0x0000002341427223 */ /* 0x000fe20000010042 */
[----:B------:R-:W-:Y:S02]  /*2c60*/  LEA R64, P2, R34, UR8, 0x2 ;  /* 0x0000000822407c11 */ /* 0x000fe4000f8410ff */
[----:B------:R-:W-:-:S04]  /*2c70*/  IADD3.X R65, R47, R68, R48, P0, P1 ;  /* 0x000000442f417210 */ /* 0x000fc800007e2430 */
[----:B------:R-:W-:-:S06]  /*2c80*/  LEA.HI.X R65, R34, UR9, R65, 0x2, P2 ;  /* 0x0000000922417c11 */ /* 0x000fcc00090f1441 */
[----:B------:R-:W2:Y:S01]  /*2c90*/  LDG.E.64.CONSTANT R64, desc[UR10][R64.64] ;  /* 0x0000000a40407981 */ /* 0x000ea2000c1e9b00 */
[----:B---3--:R-:W-:Y:S01]  /*2ca0*/  FFMA.FTZ R35, R32, R36, R67 ;  /* 0x0000002420237223 */ /* 0x008fe20000010043 */
[----:B------:R-:W-:Y:S01]  /*2cb0*/  IADD3 R32, P0, P1, R94, R124, R93 ;  /* 0x0000007c5e207210 */ /* 0x000fe2000791e05d */
[----:B------:R-:W-:-:S03]  /*2cc0*/  FFMA.FTZ R66, R33, R37, R66 ;  /* 0x0000002521427223 */ /* 0x000fc60000010042 */
[----:B------:R-:W-:Y:S02]  /*2cd0*/  LEA R36, P2, R32, UR8, 0x2 ;  /* 0x0000000820247c11 */ /* 0x000fe4000f8410ff */
[----:B------:R-:W-:-:S04]  /*2ce0*/  IADD3.X R33, R45, R68, R46, P0, P1 ;  /* 0x000000442d217210 */ /* 0x000fc800007e242e */
[----:B------:R-:W-:-:S06]  /*2cf0*/  LEA.HI.X R37, R32, UR9, R33, 0x2, P2 ;  /* 0x0000000920257c11 */ /* 0x000fcc00090f1421 */
[----:B------:R-:W3:Y:S01]  /*2d00*/  LDG.E.64.CONSTANT R36, desc[UR10][R36.64] ;  /* 0x0000000a24247981 */ /* 0x000ee2000c1e9b00 */
[----:B--2---:R-:W-:-:S03]  /*2d10*/  FFMA.FTZ R67, R64, R38, R35 ;  /* 0x0000002640437223 */ /* 0x004fc60000010023 */
[----:B------:R-:W3:Y:S01]  /*2d20*/  LDS.128 R32, [R6+0x70] ;  /* 0x0000700006207984 */ /* 0x000ee20000000c00 */
[----:B------:R-:W-:Y:S01]  /*2d30*/  FFMA.FTZ R66, R65, R39, R66 ;  /* 0x0000002741427223 */ /* 0x000fe20000010042 */
        /* <DEDUP_REMOVED lines=103> */
[----:B------:R-:W-:Y:S01]  /*33b0*/  LEA.HI.X R69, R124, UR9, R69, 0x2, P0 ;  /* 0x000000097c457c11 */ /* 0x000fe200080f1445 */
[----:B------:R-:W3:Y:S05]  /*33c0*/  LDG.E.64.CONSTANT R66, desc[UR10][R66.64] ;  /* 0x0000000a42427981 */ /* 0x000eea000c1e9b00 */
[----:B------:R-:W4:Y:S01]  /*33d0*/  LDG.E.64.CONSTANT R68, desc[UR10][R68.64] ;  /* 0x0000000a44447981 */ /* 0x000f22000c1e9b00 */
[----:B------:R-:W-:Y:S01]  /*33e0*/  FFMA.FTZ R32, R37, R33, R38 ;  /* 0x0000002125207223 */ /* 0x000fe20000010026 */
[----:B------:R-:W-:Y:S01]  /*33f0*/  UMOV UR4, 0xffffffff ;  /* 0xffffffff00047882 */ /* 0x000fe20000000000 */
[----:B------:R-:W-:Y:S01]  /*3400*/  ISETP.NE.AND P0, PT, R118, RZ, PT ;  /* 0x000000ff7600720c */ /* 0x000fe20003f05270 */
[----:B--2---:R-:W-:-:S02]  /*3410*/  FFMA.FTZ R33, R64, R34, R39 ;  /* 0x0000002240217223 */ /* 0x004fc40000010027 */
        /* <DEDUP_REMOVED lines=9> */
.L_x_26543:
        /* <DEDUP_REMOVED lines=15> */
.L_x_26497:
        /* <DEDUP_REMOVED lines=9> */
.L_x_26499:
[----:B------:R-:W-:Y:S05]  /*3630*/  BSYNC B1 ;  /* 0x0000000000017941 */ /* 0x000fea0003800000 */
.L_x_26496:
        /* <DEDUP_REMOVED lines=8> */
.L_x_26495:
[----:B------:R-:W0:Y:S01]  /*36c0*/  S2R R2, SR_TID.X ;  /* 0x0000000000027919 */ /* 0x000e220000002100 */
[----:B------:R-:W-:Y:S01]  /*36d0*/  IMAD.MOV.U32 R114, RZ, RZ, -0x800001 ;  /* 0xff7fffffff727424 */ /* 0x000fe200078e00ff */
[----:B0-----:R-:W-:-:S04]  /*36e0*/  SHF.R.S32.HI R33, RZ, 0x1f, R2 ;  /* 0x0000001fff217819 */ /* 0x001fc80000011402 */
[----:B------:R-:W-:-:S04]  /*36f0*/  LEA.HI R33, R33, R2, RZ, 0x5 ;  /* 0x0000000221217211 */ /* 0x000fc800078f28ff */
[----:B------:R-:W-:-:S07]  /*3700*/  SHF.R.S32.HI R66, RZ, 0x5, R33 ;  /* 0x00000005ff427819 */ /* 0x000fce0000011421 */
.L_x_26505:
        /* <DEDUP_REMOVED lines=25> */
[----:B0-----:R-:W-:Y:S01]  /*38a0*/  IMAD.MOV R65, RZ, RZ, -R33 ;  /* 0x000000ffff417224 */ /* 0x001fe200078e0a21 */
[----:B------:R-:W-:-:S03]  /*38b0*/  ISETP.NE.AND P2, PT, R38, RZ, PT ;  /* 0x000000ff2600720c */ /* 0x000fc60003f45270 */
        /* <DEDUP_REMOVED lines=8> */
[----:B------:R-:W-:-:S03]  /*3940*/  VIADD R32, R118, 0x12 ;  /* 0x0000001276207836 */ /* 0x000fc60000000000 */
        /* <DEDUP_REMOVED lines=10> */
[----:B------:R-:W-:Y:S02]  /*39f0*/  ISETP.LE.AND P1, PT, R37, R5, PT ;  /* 0x000000052500720c */ /* 0x000fe40003f23270 */
[----:B------:R-:W-:Y:S02]  /*3a00*/  ISETP.NE.AND P0, PT, R33, RZ, PT ;  /* 0x000000ff2100720c */ /* 0x000fe40003f05270 */
[----:B------:R-:W-:-:S05]  /*3a10*/  LEA.HI R34, R34, R34, RZ, 0x1 ;  /* 0x0000002222227211 */ /* 0x000fca00078f08ff */
[----:B------:R-:W-:-:S05]  /*3a20*/  IMAD.SHL.U32 R34, R34, 0x20, RZ ;  /* 0x0000002022227824 */ /* 0x000fca00078e00ff */
[----:B------:R-:W-:Y:S01]  /*3a30*/  LOP3.LUT R65, R34, 0xffffffc0, RZ, 0xc0, !PT ;  /* 0xffffffc022417812 */ /* 0x000fe200078ec0ff */
[----:B------:R-:W-:Y:S06]  /*3a40*/  @P0 BRA P1, `(.L_x_26502) ;  /* 0x0000001000d40947 */ /* 0x000fec0000800000 */
[----:B------:R-:W-:-:S04]  /*3a50*/  IADD3 R33, P0, R117, R66, RZ ;  /* 0x0000004275217210 */ /* 0x000fc80007f1e0ff */
[----:B------:R-:W-:Y:S02]  /*3a60*/  LEA.HI.X.SX32 R34, R66, R56, 0x1, P0 ;  /* 0x0000003842227211 */ /* 0x000fe400000f0eff */
[----:B------:R-:W-:-:S04]  /*3a70*/  LEA R32, P0, R33, UR14, 0x2 ;  /* 0x0000000e21207c11 */ /* 0x000fc8000f8010ff */
[----:B------:R-:W-:-:S05]  /*3a80*/  LEA.HI.X R33, R33, UR15, R34, 0x2, P0 ;  /* 0x0000000f21217c11 */ /* 0x000fca00080f1422 */
[----:B------:R0:W2:Y:S01]  /*3a90*/  LDG.E.CONSTANT R32, desc[UR10][R32.64] ;  /* 0x0000000a20207981 */ /* 0x0000a2000c1e9900 */
[----:B------:R-:W-:Y:S02]  /*3aa0*/  VIADD R35, R118, 0x2 ;  /* 0x0000000276237836 */ /* 0x000fe40000000000 */
[----:B------:R-:W-:Y:S02]  /*3ab0*/  IMAD.MOV.U32 R122, RZ, RZ, R120 ;  /* 0x000000ffff7a7224 */ /* 0x000fe400078e0078 */
[----:B------:R-:W-:Y:S01]  /*3ac0*/  IMAD.MOV.U32 R123, RZ, RZ, R121 ;  /* 0x000000ffff7b7224 */ /* 0x000fe200078e0079 */
        /* <DEDUP_REMOVED lines=26> */
[----:B------:R-:W-:Y:S01]  /*3c70*/  IMAD.SHL.U32 R32, R32, 0x20, RZ ;  /* 0x0000002020207824 */ /* 0x000fe200078e00ff */
[----:B------:R-:W-:-:S04]  /*3c80*/  SHF.R.S32.HI R36, RZ, 0x1f, R110 ;  /* 0x0000001fff247819 */ /* 0x000fc8000001146e */
[----:B------:R-:W-:Y:S01]  /*3c90*/  LOP3.LUT R123, R32, 0xffffffc0, RZ, 0xc0, !PT ;  /* 0xffffffc0207b7812 */ /* 0x000fe200078ec0ff */
[----:B------:R-:W-:-:S03]  /*3ca0*/  FMUL.FTZ R32, R37, R35 ;  /* 0x0000002325207220 */ /* 0x000fc60000410000 */
        /* <DEDUP_REMOVED lines=10> */
[----:B------:R-:W-:-:S05]  /*3d50*/  LEA.HI R32, R32, R32, RZ, 0x1 ;  /* 0x0000002020207211 */ /* 0x000fca00078f08ff */
[----:B------:R-:W-:Y:S02]  /*3d60*/  IMAD.SHL.U32 R32, R32, 0x20, RZ ;  /* 0x0000002020207824 */ /* 0x000fe400078e00ff */
[----:B------:R-:W-:-:S03]  /*3d70*/  FFMA.FTZ R38, R37, R33, R38 ;  /* 0x0000002125267223 */ /* 0x000fc60000010026 */
        /* <DEDUP_REMOVED lines=73> */
[--C-:B------:R-:W-:Y:S02]  /*4210*/  SHF.R.S32.HI R39, RZ, 0x1f, R64.reuse ;  /* 0x0000001fff277819 */ /* 0x100fe40000011440 */
[----:B------:R-:W-:Y:S02]  /*4220*/  IADD3 R64, P0, P1, R103, R122, R64 ;  /* 0x0000007a67407210 */ /* 0x000fe4000791e040 */
[----:B------:R-:W-:-:S04]  /*4230*/  SHF.R.S32.HI R32, RZ, 0x1f, R103 ;  /* 0x0000001fff207819 */ /* 0x000fc80000011467 */
        /* <DEDUP_REMOVED lines=151> */
[----:B------:R-:W-:Y:S01]  /*4bb0*/  ISETP.NE.AND P0, PT, R118, RZ, PT ;  /* 0x000000ff7600720c */ /* 0x000fe20003f05270 */
        /* <DEDUP_REMOVED lines=10> */
.L_x_26546:
[----:B------:R-:W-:Y:S05]  /*4c60*/  @P0 BRA.U `(.L_x_26504) ;  /* 0x0000000100700947 */ /* 0x000fea0003800000 */
[----:B------:R-:W-:Y:S01]  /*4c70*/  IADD3 R32, -R119, 0x1, RZ ;  /* 0x0000000177207810 */ /* 0x000fe20007ffe1ff */
[----:B------:R-:W-:Y:S02]  /*4c80*/  IMAD R36, R66, 0x10, R113 ;  /* 0x0000001042247824 */ /* 0x000fe400078e0271 */
[----:B-1----:R-:W-:Y:S02]  /*4c90*/  FADD.FTZ R33, R34, R33 ;  /* 0x0000002122217221 */ /* 0x002fe40000010000 */
[----:B------:R-:W-:-:S05]  /*4ca0*/  IMAD.IADD R32, R32, 0x1, R36 ;  /* 0x0000000120207824 */ /* 0x000fca00078e0224 */
[----:B------:R-:W-:Y:S01]  /*4cb0*/  I2FP.F32.S32 R35, R32 ;  /* 0x0000002000237245 */ /* 0x000fe20000201400 */
[----:B------:R-:W-:-:S04]  /*4cc0*/  FMUL.FTZ R32, R33, UR17 ;  /* 0x0000001121207c20 */ /* 0x000fc80008410000 */
        /* <DEDUP_REMOVED lines=13> */
.L_x_26502:
        /* <DEDUP_REMOVED lines=9> */
.L_x_26504:
[----:B------:R-:W-:Y:S05]  /*4e30*/  BSYNC B1 ;  /* 0x0000000000017941 */ /* 0x000fea0003800000 */
.L_x_26501:
[----:B--23--:R-:W-:Y:S02]  /*4e40*/  VIADD R32, R119, 0xf ;  /* 0x0000000f77207836 */ /* 0x00cfe40000000000 */
[----:B------:R-:W-:-:S03]  /*4e50*/  VIADD R66, R66, 0x4 ;  /* 0x0000000442427836 */ /* 0x000fc60000000000 */
[----:B-1----:R-:W-:-:S04]  /*4e60*/  SHF.R.S32.HI R33, RZ, 0x1f, R32 ;  /* 0x0000001fff217819 */ /* 0x002fc80000011420 */
[----:B------:R-:W-:-:S04]  /*4e70*/  LEA.HI R33, R33, R32, RZ, 0x4 ;  /* 0x0000002021217211 */ /* 0x000fc800078f20ff */
[----:B------:R-:W-:-:S04]  /*4e80*/  SHF.R.S32.HI R33, RZ, 0x4, R33 ;  /* 0x00000004ff217819 */ /* 0x000fc80000011421 */
[----:B------:R-:W-:-:S13]  /*4e90*/  ISETP.GE.AND P0, PT, R66, R33, PT ;  /* 0x000000214200720c */ /* 0x000fda0003f06270 */
[----:B------:R-:W-:Y:S05]  /*4ea0*/  @!P0 BRA `(.L_x_26505) ;  /* 0xffffffe800188947 */ /* 0x000fea000383ffff */
.L_x_26494:
[----:B------:R-:W-:Y:S05]  /*4eb0*/  BSYNC B0 ;  /* 0x0000000000007941 */ /* 0x000fea0003800000 */
.L_x_26493:
        /* <DEDUP_REMOVED lines=15> */
.L_x_26552:
        /* <DEDUP_REMOVED lines=48> */
.L_x_26511:
        /* <DEDUP_REMOVED lines=11> */
.L_x_26510:
[----:B------:R-:W-:Y:S05]  /*5360*/  BSYNC B1 ;  /* 0x0000000000017941 */ /* 0x000fea0003800000 */
.L_x_26509:
        /* <DEDUP_REMOVED lines=14> */
.L_x_26514:
        /* <DEDUP_REMOVED lines=11> */
[----:B------:R-:W5:Y:S01]  /*5500*/  LDS R32, [R10+0xe00] ;  /* 0x000e00000a207984 */ /* 0x000f620000000800 */
[----:B-1----:R-:W-:-:S03]  /*5510*/  FADD.FTZ R14, -R9, R14 ;  /* 0x0000000e090e7221 */ /* 0x002fc60000010100 */
[----:B0-----:R-:W0:Y:S01]  /*5520*/  LDS R34, [R10+0x1000] ;  /* 0x001000000a227984 */ /* 0x001e220000000800 */
[----:B------:R-:W-:Y:S01]  /*5530*/  FMUL.FTZ R14, R14, 1.4426950216293334961 ;  /* 0x3fb8aa3b0e0e7820 */ /* 0x000fe20000410000 */
[C---:B--2---:R-:W-:Y:S01]  /*5540*/  FADD.FTZ R16, -R9.reuse, R16 ;  /* 0x0000001009107221 */ /* 0x044fe20000010100 */
[----:B---3--:R-:W-:-:S03]  /*5550*/  FADD.FTZ R18, -R9, R18 ;  /* 0x0000001209127221 */ /* 0x008fc60000010100 */
[----:B------:R-:W-:Y:S01]  /*5560*/  FMUL.FTZ R16, R16, 1.4426950216293334961 ;  /* 0x3fb8aa3b10107820 */ /* 0x000fe20000410000 */
[----:B------:R1:W2:Y:S01]  /*5570*/  MUFU.EX2 R13, R14 ;  /* 0x0000000e000d7308 */ /* 0x0002a20000000800 */
[----:B------:R-:W-:Y:S01]  /*5580*/  FMUL.FTZ R18, R18, 1.4426950216293334961 ;  /* 0x3fb8aa3b12127820 */ /* 0x000fe20000410000 */
[C---:B----4-:R-:W-:Y:S01]  /*5590*/  FADD.FTZ R20, -R9.reuse, R20 ;  /* 0x0000001409147221 */ /* 0x050fe20000010100 */
[----:B-----5:R-:W-:-:S03]  /*55a0*/  FADD.FTZ R22, -R9, R22 ;  /* 0x0000001609167221 */ /* 0x020fc60000010100 */
        /* <DEDUP_REMOVED lines=78> */
.L_x_26513:
[----:B------:R-:W-:Y:S05]  /*5a90*/  BSYNC B1 ;  /* 0x0000000000017941 */ /* 0x000fea0003800000 */
.L_x_26512:
        /* <DEDUP_REMOVED lines=55> */
.L_x_26516:
[----:B------:R-:W-:Y:S05]  /*5e10*/  BSYNC B1 ;  /* 0x0000000000017941 */ /* 0x000fea0003800000 */
.L_x_26515:
        /* <DEDUP_REMOVED lines=26> */
.L_x_26508:
[----:B------:R-:W-:Y:S05]  /*5fc0*/  BSYNC B0 ;  /* 0x0000000000007941 */ /* 0x000fea0003800000 */
.L_x_26507:
        /* <DEDUP_REMOVED lines=38> */
[----:B0-----:R0:W1:Y:S04]  /*6230*/  MUFU.RCP R34, R9 ;  /* 0x0000000900227308 */ /* 0x0010680000001000 */
        /* <DEDUP_REMOVED lines=12> */
.L_x_26521:
        /* <DEDUP_REMOVED lines=8> */
.L_x_26520:
[----:B------:R-:W-:Y:S05]  /*6380*/  BSYNC B1 ;  /* 0x0000000000017941 */ /* 0x000fea0003800000 */
.L_x_26519:
        /* <DEDUP_REMOVED lines=14> */
.L_x_26524:
        /* <DEDUP_REMOVED lines=52> */
.L_x_26523:
[----:B------:R-:W-:Y:S05]  /*67b0*/  BSYNC B1 ;  /* 0x0000000000017941 */ /* 0x000fea0003800000 */
.L_x_26522:
        /* <DEDUP_REMOVED lines=31> */
.L_x_26526:
[----:B------:R-:W-:Y:S05]  /*69b0*/  BSYNC B1 ;  /* 0x0000000000017941 */ /* 0x000fea0003800000 */
.L_x_26525:
        /* <DEDUP_REMOVED lines=14> */
.L_x_26518:
[----:B------:R-:W-:Y:S05]  /*6aa0*/  BSYNC B0 ;  /* 0x0000000000007941 */ /* 0x000fea0003800000 */
.L_x_26517:
[----:B----4-:R-:W-:Y:S01]  /*6ab0*/  VIADD R8, R119, 0xf ;  /* 0x0000000f77087836 */ /* 0x010fe20000000000 */
        /* <DEDUP_REMOVED lines=18> */
.L_x_26528:
[----:B------:R-:W1:Y:S01]  /*6be0*/  I2F.RP R8, R2 ;  /* 0x0000000200087306 */ /* 0x000e620000209400 */
[C---:B------:R-:W-:Y:S01]  /*6bf0*/  IADD3 R13, P0, R6.reuse, R117, RZ ;  /* 0x00000075060d7210 */ /* 0x040fe20007f1e0ff */
[----:B------:R-:W-:Y:S01]  /*6c00*/  ULDC.64 UR4, c[0x0][0x238] ;  /* 0x00008e0000047ab9 */ /* 0x000fe20000000a00 */
[----:B------:R-:W2:Y:S01]  /*6c10*/  LDC R96, c[0x0][0x25c] ;  /* 0x00009700ff607b82 */ /* 0x000ea20000000800 */
        /* <DEDUP_REMOVED lines=8> */
[----:B------:R-:W3:Y:S01]  /*6ca0*/  S2UR UR5, SR_CgaCtaId ;  /* 0x00000000000579c3 */ /* 0x000ee20000008800 */
[----:B------:R-:W-:-:S02]  /*6cb0*/  CS2R R92, SRZ ;  /* 0x00000000005c7805 */ /* 0x000fc4000001ff00 */
[----:B------:R-:W-:Y:S01]  /*6cc0*/  CS2R R90, SRZ ;  /* 0x00000000005a7805 */ /* 0x000fe2000001ff00 */
[----:B-1----:R-:W1:Y:S01]  /*6cd0*/  MUFU.RCP R8, R8 ;  /* 0x0000000800087308 */ /* 0x002e620000001000 */
[----:B------:R-:W-:Y:S02]  /*6ce0*/  CS2R R88, SRZ ;  /* 0x0000000000587805 */ /* 0x000fe4000001ff00 */
[----:B------:R-:W-:Y:S02]  /*6cf0*/  CS2R R86, SRZ ;  /* 0x0000000000567805 */ /* 0x000fe4000001ff00 */
[----:B------:R-:W-:Y:S02]  /*6d00*/  CS2R R84, SRZ ;  /* 0x0000000000547805 */ /* 0x000fe4000001ff00 */
[----:B------:R-:W-:Y:S02]  /*6d10*/  CS2R R82, SRZ ;  /* 0x0000000000527805 */ /* 0x000fe4000001ff00 */
[----:B------:R-:W-:Y:S01]  /*6d20*/  CS2R R80, SRZ ;  /* 0x0000000000507805 */ /* 0x000fe2000001ff00 */
[----:B------:R-:W-:Y:S01]  /*6d30*/  VIADD R3, R3, -UR8 ;  /* 0x8000000803037c36 */ /* 0x000fe20008000000 */
[----:B------:R-:W-:-:S02]  /*6d40*/  SHF.R.S32.HI R95, RZ, 0x1f, R94 ;  /* 0x0000001fff5f7819 */ /* 0x000fc4000001145e */
[----:B--2---:R-:W-:Y:S01]  /*6d50*/  SHF.R.S32.HI R96, RZ, 0x1f, R96 ;  /* 0x0000001fff607819 */ /* 0x004fe20000011460 */
[----:B-1----:R-:W-:Y:S01]  /*6d60*/  VIADD R10, R8, 0xffffffe ;  /* 0x0ffffffe080a7836 */ /* 0x002fe20000000000 */
[----:B------:R-:W-:-:S03]  /*6d70*/  SHF.R.S32.HI R8, RZ, 0x1f, R5 ;  /* 0x0000001fff087819 */ /* 0x000fc60000011405 */
[----:B------:R1:W2:Y:S01]  /*6d80*/  F2I.FTZ.U32.TRUNC.NTZ R11, R10 ;  /* 0x0000000a000b7305 */ /* 0x0002a2000021f000 */
[----:B------:R-:W-:Y:S01]  /*6d90*/  LEA.HI R16, R8, R5, RZ, 0x2 ;  /* 0x0000000508107211 */ /* 0x000fe200078f10ff */
[----:B---3--:R-:W-:Y:S01]  /*6da0*/  ULEA UR4, UR5, UR4, 0x18 ;  /* 0x0000000405047291 */ /* 0x008fe2000f8ec03f */
[----:B------:R-:W-:Y:S02]  /*6db0*/  IMAD.MOV.U32 R8, RZ, RZ, R6 ;  /* 0x000000ffff087224 */ /* 0x000fe400078e0006 */
[C---:B------:R-:W-:Y:S01]  /*6dc0*/  LOP3.LUT R18, R16.reuse, 0xfffffffc, RZ, 0xc0, !PT ;  /* 0xfffffffc10127812 */ /* 0x040fe200078ec0ff */
[----:B------:R-:W-:Y:S02]  /*6dd0*/  IMAD.SHL.U32 R16, R16, 0x4, RZ ;  /* 0x0000000410107824 */ /* 0x000fe400078e00ff */
[----:B-1----:R-:W-:Y:S02]  /*6de0*/  IMAD.MOV.U32 R10, RZ, RZ, RZ ;  /* 0x000000ffff0a7224 */ /* 0x002fe400078e00ff */
[----:B------:R-:W-:Y:S01]  /*6df0*/  IMAD.IADD R17, R5, 0x1, -R18 ;  /* 0x0000000105117824 */ /* 0x000fe200078e0a12 */
[----:B------:R-:W-:Y:S01]  /*6e00*/  LOP3.LUT R16, R16, 0xfffffff0, RZ, 0xc0, !PT ;  /* 0xfffffff010107812 */ /* 0x000fe200078ec0ff */
[----:B--2---:R-:W-:-:S02]  /*6e10*/  IMAD.MOV R15, RZ, RZ, -R11 ;  /* 0x000000ffff0f7224 */ /* 0x004fc400078e0a0b */
[----:B------:R-:W-:Y:S02]  /*6e20*/  IMAD R99, R6, 0x4, R17 ;  /* 0x0000000406637824 */ /* 0x000fe400078e0211 */
[----:B------:R-:W-:Y:S02]  /*6e30*/  IMAD R15, R15, R2, RZ ;  /* 0x000000020f0f7224 */ /* 0x000fe400078e02ff */
[----:B------:R-:W-:Y:S01]  /*6e40*/  IMAD R97, R17, 0x4, R16 ;  /* 0x0000000411617824 */ /* 0x000fe200078e0210 */
[----:B------:R-:W-:Y:S01]  /*6e50*/  LEA R99, R99, UR4, 0x4 ;  /* 0x0000000463637c11 */ /* 0x000fe2000f8e20ff */
[----:B------:R-:W-:Y:S01]  /*6e60*/  IMAD.HI.U32 R12, R11, R15, R10 ;  /* 0x0000000f0b0c7227 */ /* 0x000fe200078e000a */
[----:B------:R-:W-:-:S03]  /*6e70*/  LOP3.LUT R11, RZ, R9, RZ, 0x33, !PT ;  /* 0x00000009ff0b7212 */ /* 0x000fc600078e33ff */
[----:B------:R-:W-:Y:S02]  /*6e80*/  IMAD.SHL.U32 R10, R6, 0x10, RZ ;  /* 0x00000010060a7824 */ /* 0x000fe400078e00ff */
[----:B------:R-:W-:Y:S02]  /*6e90*/  IMAD.MOV.U32 R15, RZ, RZ, RZ ;  /* 0x000000ffff0f7224 */ /* 0x000fe400078e00ff */
[----:B------:R-:W-:Y:S02]  /*6ea0*/  IMAD R98, R17, 0x4, R10 ;  /* 0x0000000411627824 */ /* 0x000fe400078e020a */
        /* <DEDUP_REMOVED lines=13> */
.L_x_26532:
[----:B------:R-:W1:Y:S01]  /*6f80*/  LDC R24, c[0x0][0x280] ;  /* 0x0000a000ff187b82 */ /* 0x000e620000000800 */
[----:B------:R-:W-:Y:S01]  /*6f90*/  IABS R17, R10 ;  /* 0x0000000a00117213 */ /* 0x000fe20000000000 */
[----:B------:R-:W-:Y:S01]  /*6fa0*/  IMAD.IADD R76, R11, 0x1, R8 ;  /* 0x000000010b4c7824 */ /* 0x000fe200078e0208 */
[----:B------:R-:W-:Y:S01]  /*6fb0*/  BSSY B1, `(.L_x_26530) ;  /* 0x0000161000017945 */ /* 0x000fe20003800000 */
[----:B------:R-:W-:Y:S02]  /*6fc0*/  VIADD R8, R8, 0x4 ;  /* 0x0000000408087836 */ /* 0x000fe40000000000 */
[----:B------:R-:W-:Y:S02]  /*6fd0*/  IMAD.HI.U32 R16, R12, R17, RZ ;  /* 0x000000110c107227 */ /* 0x000fe400078e00ff */
[----:B------:R-:W2:Y:S02]  /*6fe0*/  LDC R21, c[0x0][0x284] ;  /* 0x0000a100ff157b82 */ /* 0x000ea40000000800 */
[----:B------:R-:W-:Y:S01]  /*6ff0*/  IMAD.MOV R18, RZ, RZ, -R16 ;  /* 0x000000ffff127224 */ /* 0x000fe200078e0a10 */
[----:B-1----:R-:W-:-:S04]  /*7000*/  IABS R23, R24 ;  /* 0x0000001800177213 */ /* 0x002fc80000000000 */
[----:B------:R-:W1:Y:S01]  /*7010*/  I2F.RP R22, R23 ;  /* 0x0000001700167306 */ /* 0x000e620000209400 */
[----:B--2---:R-:W-:-:S05]  /*7020*/  IABS R20, R21 ;  /* 0x0000001500147213 */ /* 0x004fca0000000000 */
        /* <DEDUP_REMOVED lines=46> */
[----:B0-----:R-:W-:-:S04]  /*7310*/  LEA R34, P2, R16, UR6, 0x2 ;  /* 0x0000000610227c11 */ /* 0x001fc8000f8410ff */
        /* <DEDUP_REMOVED lines=60> */
[----:B------:R-:W-:Y:S02]  /*76e0*/  LEA.HI.X.SX32 R70, R125, R74, 0x1, P1 ;  /* 0x0000004a7d467211 */ /* 0x000fe400008f0eff */
[----:B------:R-:W5:Y:S02]  /*76f0*/  LDG.E.128.CONSTANT R64, desc[UR10][R64.64] ;  /* 0x0000000a40407981 */ /* 0x000f64000c1e9d00 */
        /* <DEDUP_REMOVED lines=44> */
[----:B------:R-:W-:Y:S01]  /*79c0*/  @!P2 VIADD R76, R98, 0x1 ;  /* 0x00000001624ca836 */ /* 0x000fe20000000000 */
[----:B------:R-:W-:Y:S02]  /*79d0*/  @!P2 ISETP.GE.AND P3, PT, R100, R119, PT ;  /* 0x000000776400a20c */ /* 0x000fe40003f66270 */
[----:B------:R-:W-:-:S02]  /*79e0*/  @!P2 FSEL R35, R35, RZ, !P4 ;  /* 0x000000ff2323a208 */ /* 0x000fc40006000000 */
[----:B------:R-:W-:Y:S02]  /*79f0*/  @!P2 FSEL R18, R18, RZ, !P6 ;  /* 0x000000ff1212a208 */ /* 0x000fe40007000000 */
[----:B------:R-:W-:Y:S02]  /*7a00*/  @!P2 FSEL R22, R22, RZ, !P3 ;  /* 0x000000ff1616a208 */ /* 0x000fe40005800000 */
[-C--:B------:R-:W-:Y:S01]  /*7a10*/  @!P2 ISETP.GE.AND P4, PT, R76, R119.reuse, PT ;  /* 0x000000774c00a20c */ /* 0x080fe20003f86270 */
[C---:B------:R-:W-:Y:S01]  /*7a20*/  @!P2 VIADD R76, R98.reuse, 0x3 ;  /* 0x00000003624ca836 */ /* 0x040fe20000000000 */
[CC--:B------:R-:W-:Y:S02]  /*7a30*/  @!P2 ISETP.GE.AND P6, PT, R98.reuse, R119.reuse, PT ;  /* 0x000000776200a20c */ /* 0x0c0fe40003fc6270 */
[----:B------:R-:W-:Y:S02]  /*7a40*/  @!P2 ISETP.GE.AND P3, PT, R98, R119, PT ;  /* 0x000000776200a20c */ /* 0x000fe40003f66270 */
[----:B------:R-:W-:-:S02]  /*7a50*/  @!P2 FSEL R20, R20, RZ, !P6 ;  /* 0x000000ff1414a208 */ /* 0x000fc40007000000 */
[----:B------:R-:W-:Y:S02]  /*7a60*/  @!P2 FSEL R24, R24, RZ, !P3 ;  /* 0x000000ff1818a208 */ /* 0x000fe40005800000 */
[----:B------:R-:W-:Y:S02]  /*7a70*/  @!P2 FSEL R37, R37, RZ, !P5 ;  /* 0x000000ff2525a208 */ /* 0x000fe40006800000 */
[CC--:B------:R-:W-:Y:S02]  /*7a80*/  @!P2 ISETP.GE.AND P6, PT, R78.reuse, R119.reuse, PT ;  /* 0x000000774e00a20c */ /* 0x0c0fe40003fc6270 */
[-C--:B------:R-:W-:Y:S02]  /*7a90*/  @!P2 ISETP.GE.AND P3, PT, R78, R119.reuse, PT ;  /* 0x000000774e00a20c */ /* 0x080fe40003f66270 */
[----:B------:R-:W-:Y:S01]  /*7aa0*/  @!P2 ISETP.GE.AND P5, PT, R76, R119, PT ;  /* 0x000000774c00a20c */ /* 0x000fe20003fa6270 */
[----:B------:R-:W-:Y:S01]  /*7ab0*/  @!P2 VIADD R76, R98, 0x1 ;  /* 0x00000001624ca836 */ /* 0x000fe20000000000 */
[----:B------:R-:W-:-:S02]  /*7ac0*/  @!P2 FSEL R26, R26, RZ, !P6 ;  /* 0x000000ff1a1aa208 */ /* 0x000fc40007000000 */
[----:B------:R-:W-:Y:S02]  /*7ad0*/  @!P2 FSEL R30, R30, RZ, !P3 ;  /* 0x000000ff1e1ea208 */ /* 0x000fe40005800000 */
[CC--:B------:R-:W-:Y:S02]  /*7ae0*/  @!P2 ISETP.GE.AND P6, PT, R98.reuse, R119.reuse, PT ;  /* 0x000000776200a20c */ /* 0x0c0fe40003fc6270 */
        /* <DEDUP_REMOVED lines=32> */
[----:B------:R-:W-:-:S02]  /*7cf0*/  @!P2 ISETP.GE.AND P6, PT, R78, R119, PT ;  /* 0x000000774e00a20c */ /* 0x000fc40003fc6270 */
        /* <DEDUP_REMOVED lines=8> */
[----:B------:R-:W0:Y:S01]  /*7d80*/  LDS.128 R76, [R99] ;  /* 0x00000000634c7984 */ /* 0x000e220000000c00 */
[----:B------:R-:W-:Y:S01]  /*7d90*/  @!P2 VIADD R100, R98, 0x3 ;  /* 0x000000036264a836 */ /* 0x000fe20000000000 */
[----:B------:R-:W-:-:S04]  /*7da0*/  @!P2 FSEL R53, R53, RZ, !P4 ;  /* 0x000000ff3535a208 */ /* 0x000fc80006000000 */
[-C--:B------:R-:W-:Y:S01]  /*7db0*/  @!P2 ISETP.GE.AND P4, PT, R100, R119.reuse, PT ;  /* 0x000000776400a20c */ /* 0x080fe20003f86270 */
[C---:B------:R-:W-:Y:S01]  /*7dc0*/  @!P2 VIADD R100, R98.reuse, 0x1 ;  /* 0x000000016264a836 */ /* 0x040fe20000000000 */
[----:B------:R-:W-:Y:S01]  /*7dd0*/  @!P2 FSEL R51, R51, RZ, !P1 ;  /* 0x000000ff3333a208 */ /* 0x000fe20004800000 */
[C---:B------:R-:W-:Y:S01]  /*7de0*/  @!P2 VIADD R102, R98.reuse, 0x2 ;  /* 0x000000026266a836 */ /* 0x040fe20000000000 */
[----:B------:R-:W-:Y:S02]  /*7df0*/  @!P2 FSEL R55, R55, RZ, !P5 ;  /* 0x000000ff3737a208 */ /* 0x000fe40006800000 */
[-C--:B------:R-:W-:Y:S02]  /*7e00*/  @!P2 ISETP.GE.AND P1, PT, R98, R119.reuse, PT ;  /* 0x000000776200a20c */ /* 0x080fe40003f26270 */
[----:B------:R-:W-:Y:S01]  /*7e10*/  @!P2 ISETP.GE.AND P5, PT, R100, R119, PT ;  /* 0x000000776400a20c */ /* 0x000fe20003fa6270 */
[----:B------:R-:W-:Y:S01]  /*7e20*/  @!P2 VIADD R100, R98, 0x3 ;  /* 0x000000036264a836 */ /* 0x000fe20000000000 */
[----:B------:R-:W-:-:S02]  /*7e30*/  @!P2 FSEL R52, R52, RZ, !P1 ;  /* 0x000000ff3434a208 */ /* 0x000fc40004800000 */
        /* <DEDUP_REMOVED lines=9> */
[-C--:B------:R-:W-:Y:S02]  /*7ed0*/  @!P2 ISETP.GE.AND P4, PT, R100, R119.reuse, PT ;  /* 0x000000776400a20c */ /* 0x080fe40003f86270 */
[----:B------:R-:W-:Y:S02]  /*7ee0*/  @!P2 FSEL R56, R56, RZ, !P3 ;  /* 0x000000ff3838a208 */ /* 0x000fe40005800000 */
[----:B------:R-:W-:Y:S02]  /*7ef0*/  @!P2 FSEL R60, R60, RZ, !P1 ;  /* 0x000000ff3c3ca208 */ /* 0x000fe40004800000 */
[----:B------:R-:W-:-:S02]  /*7f00*/  @!P2 ISETP.GE.AND P3, PT, R102, R119, PT ;  /* 0x000000776600a20c */ /* 0x000fc40003f66270 */
[-C--:B------:R-:W-:Y:S01]  /*7f10*/  @!P2 ISETP.GE.AND P1, PT, R102, R119.reuse, PT ;  /* 0x000000776600a20c */ /* 0x080fe20003f26270 */
[C---:B------:R-:W-:Y:S01]  /*7f20*/  @!P2 VIADD R102, R98.reuse, 0x1 ;  /* 0x000000016266a836 */ /* 0x040fe20000000000 */
[----:B------:R-:W-:Y:S01]  /*7f30*/  @!P2 FSEL R61, R61, RZ, !P5 ;  /* 0x000000ff3d3da208 */ /* 0x000fe20006800000 */
[C---:B------:R-:W-:Y:S01]  /*7f40*/  @!P2 VIADD R100, R98.reuse, 0x3 ;  /* 0x000000036264a836 */ /* 0x040fe20000000000 */
[CC--:B------:R-:W-:Y:S02]  /*7f50*/  @!P2 ISETP.GE.AND P5, PT, R98.reuse, R119.reuse, PT ;  /* 0x000000776200a20c */ /* 0x0c0fe40003fa6270 */
[----:B------:R-:W-:Y:S02]  /*7f60*/  @!P2 FSEL R65, R65, RZ, !P4 ;  /* 0x000000ff4141a208 */ /* 0x000fe40006000000 */
[----:B------:R-:W-:Y:S02]  /*7f70*/  @!P2 ISETP.GE.AND P4, PT, R98, R119, PT ;  /* 0x000000776200a20c */ /* 0x000fe40003f86270 */
[----:B------:R-:W-:Y:S01]  /*7f80*/  @!P2 FSEL R64, R64, RZ, !P5 ;  /* 0x000000ff4040a208 */ /* 0x000fe20006800000 */
[----:B0-----:R-:W-:Y:S01]  /*7f90*/  FMUL.FTZ R17, R77, R17 ;  /* 0x000000114d117220 */ /* 0x001fe20000410000 */
[----:B------:R-:W-:-:S02]  /*7fa0*/  @!P2 FSEL R62, R62, RZ, !P3 ;  /* 0x000000ff3e3ea208 */ /* 0x000fc40005800000 */
[-C--:B------:R-:W-:Y:S01]  /*7fb0*/  @!P2 ISETP.GE.AND P5, PT, R102, R119.reuse, PT ;  /* 0x000000776600a20c */ /* 0x080fe20003fa6270 */
[----:B------:R-:W-:Y:S01]  /*7fc0*/  @!P2 VIADD R102, R98, 0x2 ;  /* 0x000000026266a836 */ /* 0x000fe20000000000 */
[----:B------:R-:W-:Y:S02]  /*7fd0*/  @!P2 FSEL R68, R68, RZ, !P4 ;  /* 0x000000ff4444a208 */ /* 0x000fe40006000000 */
[CC--:B------:R-:W-:Y:S02]  /*7fe0*/  @!P2 ISETP.GE.AND P3, PT, R100.reuse, R119.reuse, PT ;  /* 0x000000776400a20c */ /* 0x0c0fe40003f66270 */
[-C--:B------:R-:W-:Y:S01]  /*7ff0*/  @!P2 ISETP.GE.AND P4, PT, R100, R119.reuse, PT ;  /* 0x000000776400a20c */ /* 0x080fe20003f86270 */
[----:B------:R-:W-:Y:S01]  /*8000*/  @!P2 VIADD R100, R98, 0x1 ;  /* 0x000000016264a836 */ /* 0x000fe20000000000 */
[----:B------:R-:W-:Y:S01]  /*8010*/  @!P2 FSEL R66, R66, RZ, !P1 ;  /* 0x000000ff4242a208 */ /* 0x000fe20004800000 */
[----:B------:R-:W-:Y:S01]  /*8020*/  FFMA.FTZ R17, R76, R16, R17 ;  /* 0x000000104c117223 */ /* 0x000fe20000010011 */
[----:B------:R-:W-:Y:S01]  /*8030*/  @!P2 ISETP.GE.AND P1, PT, R102, R119, PT ;  /* 0x000000776600a20c */ /* 0x000fe20003f26270 */
[----:B------:R-:W-:Y:S01]  /*8040*/  @!P2 VIADD R16, R98, 0x3 ;  /* 0x000000036210a836 */ /* 0x000fe20000000000 */
[----:B------:R-:W-:-:S02]  /*8050*/  @!P2 FSEL R69, R69, RZ, !P5 ;  /* 0x000000ff4545a208 */ /* 0x000fc40006800000 */
[-C--:B------:R-:W-:Y:S02]  /*8060*/  @!P2 ISETP.GE.AND P5, PT, R100, R119.reuse, PT ;  /* 0x000000776400a20c */ /* 0x080fe40003fa6270 */
[----:B------:R-:W-:Y:S02]  /*8070*/  @!P2 FSEL R70, R70, RZ, !P1 ;  /* 0x000000ff4646a208 */ /* 0x000fe40004800000 */
[-C--:B------:R-:W-:Y:S01]  /*8080*/  @!P2 ISETP.GE.AND P1, PT, R16, R119.reuse, PT ;  /* 0x000000771000a20c */ /* 0x080fe20003f26270 */
[C---:B------:R-:W-:Y:S01]  /*8090*/  @!P2 VIADD R16, R98.reuse, 0x2 ;  /* 0x000000026210a836 */ /* 0x040fe20000000000 */
[----:B------:R-:W-:Y:S02]  /*80a0*/  @!P2 FSEL R73, R73, RZ, !P5 ;  /* 0x000000ff4949a208 */ /* 0x000fe40006800000 */
[----:B------:R-:W-:Y:S01]  /*80b0*/  @!P2 ISETP.GE.AND P5, PT, R98, R119, PT ;  /* 0x000000776200a20c */ /* 0x000fe20003fa6270 */
[C---:B------:R-:W-:Y:S01]  /*80c0*/  FMUL.FTZ R21, R77.reuse, R21 ;  /* 0x000000154d157220 */ /* 0x040fe20000410000 */
[----:B------:R-:W-:-:S02]  /*80d0*/  FMUL.FTZ R25, R77, R25 ;  /* 0x000000194d197220 */ /* 0x000fc40000410000 */
        /* <DEDUP_REMOVED lines=78> */
.L_x_26531:
[----:B------:R-:W-:Y:S05]  /*85c0*/  BSYNC B1 ;  /* 0x0000000000017941 */ /* 0x000fea0003800000 */
.L_x_26530:
[----:B------:R-:W-:Y:S01]  /*85d0*/  IADD3 R14, P1, R14, 0x10, RZ ;  /* 0x000000100e0e7810 */ /* 0x000fe20007f3e0ff */
[----:B------:R-:W-:Y:S02]  /*85e0*/  VIADD R10, R10, 0x40 ;  /* 0x000000400a0a7836 */ /* 0x000fe40000000000 */
[----:B------:R-:W-:Y:S02]  /*85f0*/  VIADD R98, R98, 0x40 ;  /* 0x0000004062627836 */ /* 0x000fe40000000000 */
[----:B------:R-:W-:Y:S02]  /*8600*/  VIADD R99, R99, 0x100 ;  /* 0x0000010063637836 */ /* 0x000fe40000000000 */
[----:B------:R-:W-:Y:S01]  /*8610*/  IMAD.X R13, RZ, RZ, R13, P1 ;  /* 0x000000ffff0d7224 */ /* 0x000fe200008e060d */
[----:B------:R-:W-:Y:S06]  /*8620*/  @!P0 BRA `(.L_x_26532) ;  /* 0xffffffe800548947 */ /* 0x000fec000383ffff */
.L_x_26529:
[----:B------:R-:W-:Y:S05]  /*8630*/  BSYNC B0 ;  /* 0x0000000000007941 */ /* 0x000fea0003800000 */
.L_x_26527:
        /* <DEDUP_REMOVED lines=12> */
[----:B--2---:R-:W-:-:S02]  /*8700*/  ULEA UR4, UR5, UR4, 0x18 ;  /* 0x0000000405047291 */ /* 0x004fc4000f8ec03f */
[----:B------:R-:W1:Y:S01]  /*8710*/  SHFL.BFLY PT, R11, R84, 0x2, 0x1f ;  /* 0x0c401f00540b7f89 */ /* 0x000e6200000e0000 */
[----:B---3--:R-:W-:-:S03]  /*8720*/  FADD.FTZ R10, R10, R85 ;  /* 0x000000550a0a7221 */ /* 0x008fc60000010000 */
[----:B------:R-:W2:Y:S01]  /*8730*/  SHFL.BFLY PT, R14, R89, 0x2, 0x1f ;  /* 0x0c401f00590e7f89 */ /* 0x000ea200000e0000 */
[----:B----4-:R-:W-:-:S03]  /*8740*/  FADD.FTZ R0, R0, R15 ;  /* 0x0000000f00007221 */ /* 0x010fc60000010000 */
[----:B------:R-:W3:Y:S01]  /*8750*/  SHFL.BFLY PT, R9, R82, 0x2, 0x1f ;  /* 0x0c401f0052097f89 */ /* 0x000ee200000e0000 */
[----:B-----5:R-:W-:-:S03]  /*8760*/  FADD.FTZ R90, R19, R90 ;  /* 0x0000005a135a7221 */ /* 0x020fc60000010000 */
[----:B------:R-:W4:Y:S01]  /*8770*/  SHFL.BFLY PT, R13, R86, 0x2, 0x1f ;  /* 0x0c401f00560d7f89 */ /* 0x000f2200000e0000 */
[----:B0-----:R-:W-:Y:S01]  /*8780*/  FADD.FTZ R2, R3, R80 ;  /* 0x0000005003027221 */ /* 0x001fe20000010000 */
[----:B------:R-:W-:Y:S02]  /*8790*/  LOP3.LUT R3, R5, 0x3, RZ, 0xc0, !PT ;  /* 0x0000000305037812 */ /* 0x000fe400078ec0ff */
[----:B------:R-:W0:Y:S01]  /*87a0*/  SHFL.BFLY PT, R12, R87, 0x2, 0x1f ;  /* 0x0c401f00570c7f89 */ /* 0x000e2200000e0000 */
[----:B------:R-:W-:Y:S01]  /*87b0*/  FADD.FTZ R93, R18, R93 ;  /* 0x0000005d125d7221 */ /* 0x000fe20000010000 */
[----:B------:R-:W-:Y:S01]  /*87c0*/  VIADD R18, R7, 0x1f ;  /* 0x0000001f07127836 */ /* 0x000fe20000000000 */
[----:B------:R-:W-:Y:S01]  /*87d0*/  ISETP.NE.AND P2, PT, R3, RZ, PT ;  /* 0x000000ff0300720c */ /* 0x000fe20003f45270 */
[----:B------:R-:W5:Y:S01]  /*87e0*/  SHFL.BFLY PT, R17, R88, 0x2, 0x1f ;  /* 0x0c401f0058117f89 */ /* 0x000f6200000e0000 */
[----:B------:R-:W-:Y:S02]  /*87f0*/  FADD.FTZ R4, R4, R81 ;  /* 0x0000005104047221 */ /* 0x000fe40000010000 */
[----:B------:R-:W-:Y:S01]  /*8800*/  ISETP.GT.U32.AND P3, PT, R18, 0x3e, PT ;  /* 0x0000003e1200780c */ /* 0x000fe20003f64070 */
[----:B------:R-:W5:Y:S01]  /*8810*/  SHFL.BFLY PT, R16, R91, 0x2, 0x1f ;  /* 0x0c401f005b107f89 */ /* 0x000f6200000e0000 */
[----:B-1----:R-:W-:Y:S01]  /*8820*/  FADD.FTZ R84, R11, R84 ;  /* 0x000000540b547221 */ /* 0x002fe20000010000 */
[----:B------:R-:W-:-:S02]  /*8830*/  ISETP.GT.OR P0, PT, R7, 0x3f, P2 ;  /* 0x0000003f0700780c */ /* 0x000fc40001704670 */
[----:B------:R-:W1:Y:S01]  /*8840*/  SHFL.BFLY PT, R21, R92, 0x2, 0x1f ;  /* 0x0c401f005c157f89 */ /* 0x000e6200000e0000 */
[----:B--2---:R-:W-:Y:S01]  /*8850*/  FADD.FTZ R14, R14, R89 ;  /* 0x000000590e0e7221 */ /* 0x004fe20000010000 */
[----:B------:R-:W-:Y:S02]  /*8860*/  ISETP.GT.OR P1, PT, R7, 0x1f, P2 ;  /* 0x0000001f0700780c */ /* 0x000fe40001724670 */
[----:B------:R-:W2:Y:S01]  /*8870*/  SHFL.BFLY PT, R15, R8, 0x1, 0x1f ;  /* 0x0c201f00080f7f89 */ /* 0x000ea200000e0000 */
[----:B---3--:R-:W-:-:S03]  /*8880*/  FADD.FTZ R82, R9, R82 ;  /* 0x0000005209527221 */ /* 0x008fc60000010000 */
[----:B------:R-:W3:Y:S01]  /*8890*/  SHFL.BFLY PT, R19, R10, 0x1, 0x1f ;  /* 0x0c201f000a137f89 */ /* 0x000ee200000e0000 */
[----:B----4-:R-:W-:Y:S01]  /*88a0*/  FADD.FTZ R86, R13, R86 ;  /* 0x000000560d567221 */ /* 0x010fe20000010000 */
[----:B0-----:R-:W-:Y:S02]  /*88b0*/  FADD.FTZ R12, R12, R87 ;  /* 0x000000570c0c7221 */ /* 0x001fe40000010000 */
[----:B------:R-:W0:Y:S01]  /*88c0*/  SHFL.BFLY PT, R3, R0, 0x1, 0x1f ;  /* 0x0c201f0000037f89 */ /* 0x000e2200000e0000 */
[----:B-----5:R-:W-:-:S03]  /*88d0*/  FADD.FTZ R88, R17, R88 ;  /* 0x0000005811587221 */ /* 0x020fc60000010000 */
[----:B------:R-:W4:Y:S01]  /*88e0*/  SHFL.BFLY PT, R9, R2, 0x1, 0x1f ;  /* 0x0c201f0002097f89 */ /* 0x000f2200000e0000 */
[----:B------:R-:W-:-:S03]  /*88f0*/  FADD.FTZ R91, R16, R91 ;  /* 0x0000005b105b7221 */ /* 0x000fc60000010000 */
[----:B------:R-:W5:Y:S01]  /*8900*/  SHFL.BFLY PT, R11, R4, 0x1, 0x1f ;  /* 0x0c201f00040b7f89 */ /* 0x000f6200000e0000 */
[----:B------:R-:W-:Y:S01]  /*8910*/  SHF.R.S32.HI R16, RZ, 0x1f, R5 ;  /* 0x0000001fff107819 */ /* 0x000fe20000011405 */
[----:B-1----:R-:W-:Y:S02]  /*8920*/  FADD.FTZ R92, R21, R92 ;  /* 0x0000005c155c7221 */ /* 0x002fe40000010000 */
[----:B------:R-:W1:Y:S01]  /*8930*/  SHFL.BFLY PT, R17, R84, 0x1, 0x1f ;  /* 0x0c201f0054117f89 */ /* 0x000e6200000e0000 */
[----:B------:R-:W-:Y:S02]  /*8940*/  LEA.HI R37, R16, R5, RZ, 0x2 ;  /* 0x0000000510257211 */ /* 0x000fe400078f10ff */
[----:B------:R-:W-:Y:S01]  /*8950*/  LOP3.LUT R5, R7, 0xffffffc0, RZ, 0xc0, !PT ;  /* 0xffffffc007057812 */ /* 0x000fe200078ec0ff */
[----:B------:R-:W1:Y:S01]  /*8960*/  SHFL.BFLY PT, R27, R14, 0x1, 0x1f ;  /* 0x0c201f000e1b7f89 */ /* 0x000e6200000e0000 */
[----:B------:R-:W-:Y:S02]  /*8970*/  SHF.R.S32.HI R37, RZ, 0x2, R37 ;  /* 0x00000002ff257819 */ /* 0x000fe40000011425 */
[----:B------:R-:W-:Y:S01]  /*8980*/  ISETP.NE.OR P5, PT, R5, 0x40, P2 ;  /* 0x000000400500780c */ /* 0x000fe200017a5670 */
[----:B------:R-:W1:Y:S01]  /*8990*/  SHFL.BFLY PT, R13, R82, 0x1, 0x1f ;  /* 0x0c201f00520d7f89 */ /* 0x000e6200000e0000 */
[----:B--2---:R-:W-:Y:S01]  /*89a0*/  FADD.FTZ R5, R8, R15 ;  /* 0x0000000f08057221 */ /* 0x004fe20000010000 */
[----:B---3--:R-:W-:Y:S01]  /*89b0*/  FADD.FTZ R8, R10, R19 ;  /* 0x000000130a087221 */ /* 0x008fe20000010000 */
[----:B------:R-:W-:Y:S01]  /*89c0*/  IMAD R10, R6, 0x78, R37 ;  /* 0x00000078060a7824 */ /* 0x000fe200078e0225 */
[----:B------:R-:W2:Y:S01]  /*89d0*/  SHFL.BFLY PT, R21, R86, 0x1, 0x1f ;  /* 0x0c201f0056157f89 */ /* 0x000ea200000e0000 */
[----:B------:R-:W-:Y:S01]  /*89e0*/  LOP3.LUT R16, R7, 0xffffffe0, RZ, 0xc0, !PT ;  /* 0xffffffe007107812 */ /* 0x000fe200078ec0ff */
[----:B0-----:R-:W-:-:S02]  /*89f0*/  FADD.FTZ R0, R0, R3 ;  /* 0x0000000300007221 */ /* 0x001fc40000010000 */
[----:B------:R-:W0:Y:S01]  /*8a00*/  SHFL.BFLY PT, R23, R12, 0x1, 0x1f ;  /* 0x0c201f000c177f89 */ /* 0x000e2200000e0000 */
[----:B------:R-:W-:Y:S01]  /*8a10*/  LEA R10, R10, UR4, 0x2 ;  /* 0x000000040a0a7c11 */ /* 0x000fe2000f8e10ff */
[----:B----4-:R-:W-:Y:S01]  /*8a20*/  FADD.FTZ R2, R2, R9 ;  /* 0x0000000902027221 */ /* 0x010fe20000010000 */
[----:B------:R-:W-:Y:S01]  /*8a30*/  ISETP.NE.OR P4, PT, R16, 0x20, P2 ;  /* 0x000000201000780c */ /* 0x000fe20001785670 */
[----:B------:R-:W3:Y:S01]  /*8a40*/  SHFL.BFLY PT, R25, R88, 0x1, 0x1f ;  /* 0x0c201f0058197f89 */ /* 0x000ee200000e0000 */
[----:B-----5:R-:W-:-:S03]  /*8a50*/  FADD.FTZ R3, R4, R11 ;  /* 0x0000000b04037221 */ /* 0x020fc60000010000 */
[----:B------:R-:W4:Y:S01]  /*8a60*/  SHFL.BFLY PT, R29, R90, 0x1, 0x1f ;  /* 0x0c201f005a1d7f89 */ /* 0x000f2200000e0000 */
[----:B-1----:R-:W-:-:S03]  /*8a70*/  FADD.FTZ R7, R84, R17 ;  /* 0x0000001154077221 */ /* 0x002fc60000010000 */
[----:B------:R-:W1:Y:S01]  /*8a80*/  SHFL.BFLY PT, R18, R91, 0x1, 0x1f ;  /* 0x0c201f005b127f89 */ /* 0x000e6200000e0000 */
[----:B------:R-:W-:-:S03]  /*8a90*/  FADD.FTZ R26, R14, R27 ;  /* 0x0000001b0e1a7221 */ /* 0x000fc60000010000 */
[----:B------:R-:W5:Y:S01]  /*8aa0*/  SHFL.BFLY PT, R31, R92, 0x1, 0x1f ;  /* 0x0c201f005c1f7f89 */ /* 0x000f6200000e0000 */
[----:B------:R-:W-:-:S03]  /*8ab0*/  FADD.FTZ R4, R82, R13 ;  /* 0x0000000d52047221 */ /* 0x000fc60000010000 */
[----:B------:R-:W5:Y:S01]  /*8ac0*/  SHFL.BFLY PT, R20, R93, 0x1, 0x1f ;  /* 0x0c201f005d147f89 */ /* 0x000f6200000e0000 */
[----:B--2---:R-:W-:Y:S01]  /*8ad0*/  FADD.FTZ R9, R86, R21 ;  /* 0x0000001556097221 */ /* 0x004fe20000010000 */
[----:B------:R-:W-:Y:S01]  /*8ae0*/  BAR.SYNC.DEFER_BLOCKING 0x0 ;  /* 0x0000000000007b1d */ /* 0x000fe20000010000 */
[----:B0-----:R-:W-:Y:S01]  /*8af0*/  FADD.FTZ R16, R12, R23 ;  /* 0x000000170c107221 */ /* 0x001fe20000010000 */
[----:B---3--:R-:W-:Y:S01]  /*8b00*/  FADD.FTZ R17, R88, R25 ;  /* 0x0000001958117221 */ /* 0x008fe20000010000 */
[----:B----4-:R-:W-:Y:S01]  /*8b10*/  FADD.FTZ R27, R90, R29 ;  /* 0x0000001d5a1b7221 */ /* 0x010fe20000010000 */
[----:B-1----:R-:W-:Y:S01]  /*8b20*/  FADD.FTZ R6, R91, R18 ;  /* 0x000000125b067221 */ /* 0x002fe20000010000 */
[----:B-----5:R-:W-:Y:S01]  /*8b30*/  FADD.FTZ R45, R92, R31 ;  /* 0x0000001f5c2d7221 */ /* 0x020fe20000010000 */
        /* <DEDUP_REMOVED lines=17> */
.L_x_26534:
[----:B------:R-:W-:Y:S05]  /*8c50*/  BSYNC B0 ;  /* 0x0000000000007941 */ /* 0x000fea0003800000 */
.L_x_26533:
        /* <DEDUP_REMOVED lines=33> */
.L_x_26536:
[----:B------:R-:W-:Y:S05]  /*8e70*/  BSYNC B0 ;  /* 0x0000000000007941 */ /* 0x000fea0003800000 */
.L_x_26535:
        /* <DEDUP_REMOVED lines=18> */
.L_x_26538:
[----:B------:R-:W-:Y:S05]  /*8fa0*/  BSYNC B0 ;  /* 0x0000000000007941 */ /* 0x000fea0003800000 */
.L_x_26537:
        /* <DEDUP_REMOVED lines=34> */
.L_x_26540:
[----:B------:R-:W-:Y:S05]  /*91d0*/  BSYNC B0 ;  /* 0x0000000000007941 */ /* 0x000fea0003800000 */
.L_x_26539:
        /* <DEDUP_REMOVED lines=24> */
[C---:B------:R-:W-:Y:S02]  /*9360*/  IADD3 R13, P1, R11.reuse, UR4, RZ ;  /* 0x000000040b0d7c10 */ /* 0x040fe4000ff3e0ff */
[----:B------:R-:W-:Y:S02]  /*9370*/  LEA.HI.X.SX32 R18, R12, UR7, 0x1, P2 ;  /* 0x000000070c127c11 */ /* 0x000fe400090f0eff */
[----:B------:R-:W-:-:S02]  /*9380*/  LEA.HI.X.SX32 R20, R11, UR7, 0x1, P1 ;  /* 0x000000070b147c11 */ /* 0x000fc400088f0eff */
[----:B------:R-:W-:Y:S02]  /*9390*/  LEA R14, P2, R15, UR8, 0x2 ;  /* 0x000000080f0e7c11 */ /* 0x000fe4000f8410ff */
[----:B------:R-:W-:Y:S02]  /*93a0*/  LEA.HI.X.SX32 R22, R37, UR7, 0x1, P0 ;  /* 0x0000000725167c11 */ /* 0x000fe400080f0eff */
[----:B------:R-:W-:Y:S02]  /*93b0*/  LEA R12, P1, R13, UR8, 0x2 ;  /* 0x000000080d0c7c11 */ /* 0x000fe4000f8210ff */
[----:B01----:R-:W-:Y:S02]  /*93c0*/  LEA R10, P0, R19, UR8, 0x2 ;  /* 0x00000008130a7c11 */ /* 0x003fe4000f8010ff */
        /* <DEDUP_REMOVED lines=15> */
[----:B------:R-:W-:-:S02]  /*94c0*/  LEA R18, P0, R31, UR8, 0x2 ;  /* 0x000000081f127c11 */ /* 0x000fc4000f8010ff */
        /* <DEDUP_REMOVED lines=22> */
[----:B------:R-:W-:Y:S01]  /*9630*/  LEA R34, P3, R35, UR8, 0x2 ;  /* 0x0000000823227c11 */ /* 0x000fe2000f8610ff */
[----:B------:R-:W-:Y:S01]  /*9640*/  STG.E desc[UR10][R24.64], R8 ;  /* 0x0000000818007986 */ /* 0x000fe2000c10190a */
        /* <DEDUP_REMOVED lines=23> */
[----:B------:R-:W-:Y:S01]  /*97c0*/  LEA.HI.X.SX32 R46, R39, UR7, 0x1, P2 ;  /* 0x00000007272e7c11 */ /* 0x000fe200090f0eff */
        /* <DEDUP_REMOVED lines=14> */
.L_x_26498:
[----:B------:R-:W-:Y:S01]  /*98b0*/  BSSY B2, `(.L_x_26541) ;  /* 0x0000007000027945 */ /* 0x000fe20003800000 */
[----:B------:R-:W-:Y:S02]  /*98c0*/  IMAD.MOV.U32 R36, RZ, RZ, 0x1 ;  /* 0x00000001ff247424 */ /* 0x000fe400078e00ff */
[----:B------:R-:W-:Y:S02]  /*98d0*/  IMAD.MOV.U32 R37, RZ, RZ, 0x1f ;  /* 0x0000001fff257424 */ /* 0x000fe400078e00ff */
[----:B------:R-:W-:-:S07]  /*98e0*/  IMAD.MOV.U32 R33, RZ, RZ, -0x1 ;  /* 0xffffffffff217424 */ /* 0x000fce00078e00ff */
[----:B------:R-:W-:Y:S05]  /*98f0*/  WARPSYNC.COLLECTIVE R33, `(.L_x_26542) ;  /* 0x0000000021087348 */ /* 0x000fea0003c00000 */
[----:B------:R0:W1:Y:S02]  /*9900*/  SHFL.BFLY P1, R35, R32, R36, R37 ;  /* 0x0c00002420237389 */ /* 0x0000640000020025 */
[----:B01----:R-:W-:Y:S01]  /*9910*/  ENDCOLLECTIVE ;  /* 0x000000000000791b */ /* 0x003fe20003800000 */
.L_x_26542:
[----:B------:R-:W-:Y:S05]  /*9920*/  BSYNC B2 ;  /* 0x0000000000027941 */ /* 0x000fea0003800000 */
.L_x_26541:
[----:B------:R-:W-:Y:S01]  /*9930*/  IMAD.MOV.U32 R33, RZ, RZ, R35 ;  /* 0x000000ffff217224 */ /* 0x000fe200078e0023 */
[----:B------:R-:W-:Y:S06]  /*9940*/  BRA `(.L_x_26543) ;  /* 0xffffff9800d87947 */ /* 0x000fec000383ffff */
.L_x_26503:
        /* <DEDUP_REMOVED lines=8> */
.L_x_26545:
[----:B------:R-:W-:Y:S05]  /*99d0*/  BSYNC B2 ;  /* 0x0000000000027941 */ /* 0x000fea0003800000 */
.L_x_26544:
[----:B------:R-:W-:Y:S01]  /*99e0*/  IMAD.MOV.U32 R33, RZ, RZ, R35 ;  /* 0x000000ffff217224 */ /* 0x000fe200078e0023 */
[----:B------:R-:W-:Y:S06]  /*99f0*/  BRA `(.L_x_26546) ;  /* 0xffffffb000987947 */ /* 0x000fec000383ffff */
.L_x_26506:
        /* <DEDUP_REMOVED lines=8> */
.L_x_26548:
[----:B------:R-:W-:Y:S05]  /*9a80*/  BSYNC B0 ;  /* 0x0000000000007941 */ /* 0x000fea0003800000 */
.L_x_26547:
        /* <DEDUP_REMOVED lines=9> */
.L_x_26549:
[----:B------:R-:W-:Y:S02]  /*9b20*/  IMAD.MOV.U32 R36, RZ, RZ, 0x4 ;  /* 0x00000004ff247424 */ /* 0x000fe400078e00ff */
[----:B------:R-:W-:-:S05]  /*9b30*/  IMAD.MOV.U32 R8, RZ, RZ, R35 ;  /* 0x000000ffff087224 */ /* 0x000fca00078e0023 */
[----:B------:R-:W-:-:S05]  /*9b40*/  FMNMX.FTZ R8, R9, R8, !PT ;  /* 0x0000000809087209 */ /* 0x000fca0007810000 */
[----:B------:R-:W-:-:S07]  /*9b50*/  IMAD.MOV.U32 R32, RZ, RZ, R8 ;  /* 0x000000ffff207224 */ /* 0x000fce00078e0008 */
[----:B------:R-:W-:Y:S05]  /*9b60*/  WARPSYNC.COLLECTIVE R33, `(.L_x_26550) ;  /* 0x0000000021087348 */ /* 0x000fea0003c00000 */
[----:B------:R0:W1:Y:S02]  /*9b70*/  SHFL.BFLY P1, R35, R32, R36, R37 ;  /* 0x0c00002420237389 */ /* 0x0000640000020025 */
[----:B01----:R-:W-:Y:S01]  /*9b80*/  ENDCOLLECTIVE ;  /* 0x000000000000791b */ /* 0x003fe20003800000 */
.L_x_26550:
[----:B------:R-:W-:Y:S02]  /*9b90*/  IMAD.MOV.U32 R36, RZ, RZ, 0x2 ;  /* 0x00000002ff247424 */ /* 0x000fe400078e00ff */
[----:B------:R-:W-:-:S05]  /*9ba0*/  IMAD.MOV.U32 R11, RZ, RZ, R35 ;  /* 0x000000ffff0b7224 */ /* 0x000fca00078e0023 */
[----:B------:R-:W-:-:S05]  /*9bb0*/  FMNMX.FTZ R11, R8, R11, !PT ;  /* 0x0000000b080b7209 */ /* 0x000fca0007810000 */
[----:B------:R-:W-:-:S07]  /*9bc0*/  IMAD.MOV.U32 R32, RZ, RZ, R11 ;  /* 0x000000ffff207224 */ /* 0x000fce00078e000b */
[----:B------:R-:W-:Y:S05]  /*9bd0*/  WARPSYNC.COLLECTIVE R33, `(.L_x_26551) ;  /* 0x0000000021087348 */ /* 0x000fea0003c00000 */
[----:B------:R0:W1:Y:S02]  /*9be0*/  SHFL.BFLY P1, R35, R32, R36, R37 ;  /* 0x0c00002420237389 */ /* 0x0000640000020025 */
[----:B01----:R-:W-:Y:S01]  /*9bf0*/  ENDCOLLECTIVE ;  /* 0x000000000000791b */ /* 0x003fe20003800000 */
.L_x_26551:
[----:B------:R-:W-:Y:S01]  /*9c00*/  IMAD.MOV.U32 R10, RZ, RZ, R35 ;  /* 0x000000ffff0a7224 */ /* 0x000fe200078e0023 */
[----:B------:R-:W-:Y:S06]  /*9c10*/  BRA `(.L_x_26552) ;  /* 0xffffffb000e47947 */ /* 0x000fec000383ffff */
.L_x_26553:
        /* <DEDUP_REMOVED lines=14> */
.L_x_28488:


//--------------------- .text._ZN4vllm25paged_attention_v1_kernelIffLi112ELi16ELi128ELNS_18Fp8KVCacheDataTypeE0ELb1EEEvPT_PKS2_PKT0_S8_ifPKiSA_iPKfiiiSC_SC_iiiii --------------------------
	.section	.text._ZN4vllm25paged_attention_v1_kernelIffLi112ELi16ELi128ELNS_18Fp8KVCacheDataTypeE0ELb1EEEvPT_PKS2_PKT0_S8_ifPKiSA_iPKfiiiSC_SC_iiiii,"ax",@progbits
	.align	128
        .global         _ZN4vllm25paged_attention_v1_kernelIffLi112ELi16ELi128ELNS_18Fp8KVCacheDataTypeE0ELb1EEEvPT_PKS2_PKT0_S8_ifPKiSA_iPKfiiiSC_SC_iiiii
        .type           _ZN4vllm25paged_attention_v1_kernelIffLi112ELi16ELi128ELNS_18Fp8KVCacheDataTypeE0ELb1EEEvPT_PKS2_PKT0_S8_ifPKiSA_iPKfiiiSC_SC_iiiii,@function
        .size           _ZN4vllm25paged_attention_v1_kernelIffLi112ELi16ELi128ELNS_18Fp8KVCacheDataTypeE0ELb1EEEvPT_PKS2_PKT0_S8_ifPKiSA_iPKfiiiSC_SC_iiiii,(.L_x_28489 - _ZN4vllm25paged_attention_v1_kernelIffLi112ELi16ELi128ELNS_18Fp8KVCacheDataTypeE0ELb1EEEvPT_PKS2_PKT0_S8_ifPKiSA_iPKfiiiSC_SC_iiiii)
        .other          _ZN4vllm25paged_attention_v1_kernelIffLi112ELi16ELi128ELNS_18Fp8KVCacheDataTypeE0ELb1EEEvPT_PKS2_PKT0_S8_ifPKiSA_iPKfiiiSC_SC_iiiii,@"STO_CUDA_ENTRY STV_DEFAULT"
_ZN4vllm25paged_attention_v1_kernelIffLi112ELi16ELi128ELNS_18Fp8KVCacheDataTypeE0ELb1EEEvPT_PKS2_PKT0_S8_ifPKiSA_iPKfiiiSC_SC_iiiii:
.text._ZN4vllm25paged_attention_v1_kernelIffLi112ELi16ELi128ELNS_18Fp8KVCacheDataTypeE0ELb1EEEvPT_PKS2_PKT0_S8_ifPKiSA_iPKfiiiSC_SC_iiiii:
        /* <DEDUP_REMOVED lines=21> */
[----:B0-----:R-:W-:Y:S02]  /*0150*/  IMAD.MOV.U32 R10, RZ, RZ, RZ ;  /* 0x000000ffff0a7224 */ /* 0x001fe400078e00ff */
[----:B----4-:R-:W-:-:S04]  /*0160*/  IMAD.MOV R2, RZ, RZ, -R11 ;  /* 0x000000ffff027224 */ /* 0x010fc800078e0a0b */
[----:B---3--:R-:W-:Y:S01]  /*0170*/  IMAD R7, R2, R5, RZ ;  /* 0x0000000502077224 */ /* 0x008fe200078e02ff */
        /* <DEDUP_REMOVED lines=20> */
[----:B--2---:R-:W-:Y:S01]  /*02c0*/  IABS R8, R11 ;  /* 0x0000000b00087213 */ /* 0x004fe20000000000 */
        /* <DEDUP_REMOVED lines=52> */
[----:B------:R-:W-:Y:S01]  /*0610*/  LEA.HI.X R14, R14, UR5, R9, 0x2, P0 ;  /* 0x000000050e0e7c11 */ /* 0x000fe200080f1409 */
[----:B------:R-:W-:Y:S01]  /*0620*/  IMAD.MOV.U32 R9, RZ, RZ, R113 ;  /* 0x000000ffff097224 */ /* 0x000fe200078e0071 */
[----:B0-----:R-:W-:-:S05]  /*0630*/  LEA R7, R10, R7, 0x18 ;  /* 0x000000070a077211 */ /* 0x001fca00078ec0ff */
[----:B------:R-:W-:-:S04]  /*0640*/  IMAD R10, R118, 0xe0, R7 ;  /* 0x000000e0760a7824 */ /* 0x000fc800078e0207 */
[----:B------:R-:W-:-:S07]  /*0650*/  IMAD R10, R113, 0x8, R10 ;  /* 0x00000008710a7824 */ /* 0x000fce00078e020a */
.L_x_26558:
        /* <DEDUP_REMOVED lines=11> */
.L_x_26557:
[----:B------:R-:W-:Y:S05]  /*0710*/  BSYNC B1 ;  /* 0x0000000000017941 */ /* 0x000fea0003800000 */
.L_x_26556:
        /* <DEDUP_REMOVED lines=9> */
[----:B------:R-:W-:Y:S01]  /*07b0*/  VIADD R5, R9, 0xffffff00 ;  /* 0xffffff0009057836 */ /* 0x000fe20000000000 */
[----:B0-----:R-:W-:Y:S01]  /*07c0*/  LEA R13, R13, R8, 0x18 ;  /* 0x000000080d0d7211 */ /* 0x001fe200078ec0ff */
[----:B------:R-:W-:-:S04]  /*07d0*/  IMAD.SHL.U32 R19, R6, 0x2, RZ ;  /* 0x0000000206137824 */ /* 0x000fc800078e00ff */
[----:B------:R-:W-:-:S04]  /*07e0*/  IMAD R2, R118, 0xe0, R13 ;  /* 0x000000e076027824 */ /* 0x000fc800078e020d */
[----:B------:R-:W-:-:S04]  /*07f0*/  IMAD R2, R9, 0x8, R2 ;  /* 0x0000000809027824 */ /* 0x000fc800078e0202 */
[----:B------:R-:W-:-:S07]  /*0800*/  VIADD R2, R2, 0x400 ;  /* 0x0000040002027836 */ /* 0x000fce0000000000 */
.L_x_26559:
        /* <DEDUP_REMOVED lines=17> */
.L_x_26555:
[----:B------:R-:W-:Y:S05]  /*0920*/  BSYNC B0 ;  /* 0x0000000000007941 */ /* 0x000fea0003800000 */
.L_x_26554:
        /* <DEDUP_REMOVED lines=28> */
[----:B------:R-:W0:Y:S01]  /*0af0*/  LDC R11, c[0x0][0x288] ;  /* 0x0000a200ff0b7b82 */ /* 0x000e220000000800 */
[----:B------:R-:W-:Y:S02]  /*0b00*/  VIADD R6, R119, 0xf ;  /* 0x0000000f77067836 */ /* 0x000fe40000000000 */
        /* <DEDUP_REMOVED lines=9> */
[----:B------:R-:W-:Y:S02]  /*0ba0*/  @!P3 IMAD R5, R3, UR4, R0 ;  /* 0x000000040305bc24 */ /* 0x000fe4000f8e0200 */
[----:B------:R-:W-:Y:S02]  /*0bb0*/  @!P3 IMAD.MOV R8, RZ, RZ, -R11 ;  /* 0x000000ffff08b224 */ /* 0x000fe400078e0a0b */
[----:B------:R-:W-:Y:S01]  /*0bc0*/  @P3 IMAD R4, R16, UR4, R4 ;  /* 0x0000000410043c24 */ /* 0x000fe2000f8e0204 */
[----:B------:R-:W-:Y:S01]  /*0bd0*/  ULDC UR4, c[0x0][0x248] ;  /* 0x0000920000047ab9 */ /* 0x000fe20000000800 */
[----:B------:R-:W-:-:S02]  /*0be0*/  @!P3 IMAD R5, R5, R8, RZ ;  /* 0x000000080505b224 */ /* 0x000fc400078e02ff */
[----:B------:R-:W-:-:S04]  /*0bf0*/  IMAD R117, R117, UR4, RZ ;  /* 0x0000000475757c24 */ /* 0x000fc8000f8e02ff */
[----:B------:R-:W-:Y:S02]  /*0c00*/  @P0 VIADD R7, R7, 0x1 ;  /* 0x0000000107070836 */ /* 0x000fe40000000000 */
[----:B------:R-:W-:Y:S01]  /*0c10*/  @P3 IMAD R5, R4, R11, RZ ;  /* 0x0000000b04053224 */ /* 0x000fe200078e02ff */
[----:B------:R-:W-:Y:S01]  /*0c20*/  SHF.R.S32.HI R44, RZ, 0x1f, R117 ;  /* 0x0000001fff2c7819 */ /* 0x000fe20000011475 */
[----:B------:R-:W-:Y:S01]  /*0c30*/  IMAD.MOV.U32 R3, RZ, RZ, R7 ;  /* 0x000000ffff037224 */ /* 0x000fe200078e0007 */
[----:B------:R-:W-:Y:S01]  /*0c40*/  SHF.R.S32.HI R7, RZ, 0x1f, R6 ;  /* 0x0000001fff077819 */ /* 0x000fe20000011406 */
[----:B------:R-:W-:Y:S02]  /*0c50*/  VIADD R4, R5, 0x1 ;  /* 0x0000000105047836 */ /* 0x000fe40000000000 */
[----:B------:R-:W-:Y:S01]  /*0c60*/  @!P2 IMAD.MOV R3, RZ, RZ, -R3 ;  /* 0x000000ffff03a224 */ /* 0x000fe200078e0a03 */
[----:B------:R-:W-:Y:S02]  /*0c70*/  LEA.HI R7, R7, R6, RZ, 0x4 ;  /* 0x0000000607077211 */ /* 0x000fe400078f20ff */
[----:B------:R-:W-:-:S02]  /*0c80*/  @!P1 LOP3.LUT R3, RZ, R10, RZ, 0x33, !PT ;  /* 0x0000000aff039212 */ /* 0x000fc400078e33ff */
[----:B------:R-:W-:-:S04]  /*0c90*/  SHF.R.S32.HI R45, RZ, 0x4, R7 ;  /* 0x00000004ff2d7819 */ /* 0x000fc80000011407 */
[----:B------:R-:W-:-:S13]  /*0ca0*/  ISETP.GE.AND P0, PT, R32, R45, PT ;  /* 0x0000002d2000720c */ /* 0x000fda0003f06270 */
[----:B------:R-:W-:Y:S05]  /*0cb0*/  @P0 BRA `(.L_x_26561) ;  /* 0x0000003c001c0947 */ /* 0x000fea0003800000 */
[----:B------:R-:W0:Y:S01]  /*0cc0*/  S2R R6, SR_CgaCtaId ;  /* 0x0000000000067919 */ /* 0x000e220000008800 */
[C---:B------:R-:W-:Y:S01]  /*0cd0*/  IMAD.SHL.U32 R112, R118.reuse, 0x2, RZ ;  /* 0x0000000276707824 */ /* 0x040fe200078e00ff */
[----:B------:R-:W-:Y:S01]  /*0ce0*/  SHF.R.S32.HI R2, RZ, 0x1f, R113 ;  /* 0x0000001fff027819 */ /* 0x000fe20000011471 */
[C---:B------:R-:W-:Y:S01]  /*0cf0*/  VIADD R8, R118.reuse, 0x2 ;  /* 0x0000000276087836 */ /* 0x040fe20000000000 */
[----:B------:R-:W-:Y:S01]  /*0d00*/  MOV R7, 0x400 ;  /* 0x0000040000077802 */ /* 0x000fe20000000f00 */
        /* <DEDUP_REMOVED lines=8> */
[C---:B------:R-:W-:Y:S01]  /*0d90*/  VIADD R14, R118.reuse, 0x14 ;  /* 0x00000014760e7836 */ /* 0x040fe20000000000 */
[----:B------:R-:W-:Y:S01]  /*0da0*/  LOP3.LUT R9, R5, 0xfffffffc, RZ, 0xc0, !PT ;  /* 0xfffffffc05097812 */ /* 0x000fe200078ec0ff */
[----:B------:R-:W-:Y:S01]  /*0db0*/  VIADD R5, R118, 0x4 ;  /* 0x0000000476057836 */ /* 0x000fe20000000000 */
[----:B------:R-:W-:Y:S01]  /*0dc0*/  SHF.R.S32.HI R10, RZ, 0x1f, R111 ;  /* 0x0000001fff0a7819 */ /* 0x000fe2000001146f */
[----:B------:R-:W-:Y:S01]  /*0dd0*/  IMAD.IADD R113, R113, 0x1, -R2 ;  /* 0x0000000171717824 */ /* 0x000fe200078e0a02 */
[----:B------:R-:W-:Y:S01]  /*0de0*/  ULDC UR4, c[0x0][0x260] ;  /* 0x0000980000047ab9 */ /* 0x000fe20000000800 */
[----:B------:R-:W-:Y:S01]  /*0df0*/  IMAD.SHL.U32 R110, R5, 0x2, RZ ;  /* 0x00000002056e7824 */ /* 0x000fe200078e00ff */
[----:B------:R-:W-:Y:S01]  /*0e00*/  LEA.HI R10, R10, R111, RZ, 0x2 ;  /* 0x0000006f0a0a7211 */ /* 0x000fe200078f10ff */
[----:B------:R-:W-:Y:S01]  /*0e10*/  IMAD.IADD R112, R112, 0x1, -R9 ;  /* 0x0000000170707824 */ /* 0x000fe200078e0a09 */
[----:B------:R-:W1:Y:S01]  /*0e20*/  LDC R43, c[0x0][0x25c] ;  /* 0x00009700ff2b7b82 */ /* 0x000e620000000800 */
[----:B------:R-:W-:Y:S01]  /*0e30*/  VIADD R2, R118, 0x6 ;  /* 0x0000000676027836 */ /* 0x000fe20000000000 */
[----:B------:R-:W-:Y:S01]  /*0e40*/  SHF.R.S32.HI R9, RZ, 0x1f, R110 ;  /* 0x0000001fff097819 */ /* 0x000fe2000001146e */
[----:B------:R-:W-:Y:S01]  /*0e50*/  IMAD.SHL.U32 R96, R16, 0x2, RZ ;  /* 0x0000000210607824 */ /* 0x000fe200078e00ff */
[----:B------:R-:W-:Y:S01]  /*0e60*/  LOP3.LUT R10, R10, 0xfffffffc, RZ, 0xc0, !PT ;  /* 0xfffffffc0a0a7812 */ /* 0x000fe200078ec0ff */
[----:B------:R-:W-:Y:S01]  /*0e70*/  IMAD.SHL.U32 R108, R2, 0x2, RZ ;  /* 0x00000002026c7824 */ /* 0x000fe200078e00ff */
[----:B------:R-:W-:Y:S01]  /*0e80*/  LEA.HI R9, R9, R110, RZ, 0x2 ;  /* 0x0000006e09097211 */ /* 0x000fe200078f10ff */
[----:B------:R-:W-:Y:S01]  /*0e90*/  IMAD.SHL.U32 R94, R14, 0x2, RZ ;  /* 0x000000020e5e7824 */ /* 0x000fe200078e00ff */
[----:B------:R-:W-:Y:S01]  /*0ea0*/  LEA.HI R8, R8, R8, RZ, 0x1 ;  /* 0x0000000808087211 */ /* 0x000fe200078f08ff */
[----:B------:R-:W-:Y:S01]  /*0eb0*/  IMAD.IADD R111, R111, 0x1, -R10 ;  /* 0x000000016f6f7824 */ /* 0x000fe200078e0a0a */
[----:B0-----:R-:W-:Y:S01]  /*0ec0*/  LEA R7, R6, R7, 0x18 ;  /* 0x0000000706077211 */ /* 0x001fe200078ec0ff */
[C---:B------:R-:W-:Y:S01]  /*0ed0*/  VIADD R6, R118.reuse, 0x8 ;  /* 0x0000000876067836 */ /* 0x040fe20000000000 */
[----:B------:R-:W-:Y:S01]  /*0ee0*/  LOP3.LUT R9, R9, 0xfffffffc, RZ, 0xc0, !PT ;  /* 0xfffffffc09097812 */ /* 0x000fe200078ec0ff */
[----:B------:R-:W-:Y:S01]  /*0ef0*/  VIADD R10, R118, 0x10 ;  /* 0x00000010760a7836 */ /* 0x000fe20000000000 */
        /* <DEDUP_REMOVED lines=16> */
[----:B------:R-:W-:Y:S01]  /*1000*/  SHF.R.S32.HI R17, RZ, 0x1f, R100 ;  /* 0x0000001fff117819 */ /* 0x000fe20000011464 */
[----:B------:R-:W-:Y:S01]  /*1010*/  IMAD.SHL.U32 R88, R20, 0x2, RZ ;  /* 0x0000000214587824 */ /* 0x000fe200078e00ff */
[----:B------:R-:W-:Y:S01]  /*1020*/  LEA.HI R19, R19, R98, RZ, 0x2 ;  /* 0x0000006213137211 */ /* 0x000fe200078f10ff */
        /* <DEDUP_REMOVED lines=59> */
[----:B------:R-:W-:Y:S01]  /*13e0*/  LOP3.LUT R21, R21, 0xfffffffc, RZ, 0xc0, !PT ;  /* 0xfffffffc15157812 */ /* 0x000fe200078ec0ff */
[----:B------:R-:W-:Y:S01]  /*13f0*/  VIADD R34, R118, 0x36 ;  /* 0x0000003676227836 */ /* 0x000fe20000000000 */
        /* <DEDUP_REMOVED lines=43> */
[----:B------:R-:W-:Y:S02]  /*16b0*/  SHF.R.S32.HI R31, RZ, 0x1f, R58 ;  /* 0x0000001fff1f7819 */ /* 0x000fe4000001143a */
        /* <DEDUP_REMOVED lines=13> */
[----:B------:R-:W-:Y:S01]  /*1790*/  IADD3 R124, P0, R29, R124, RZ ;  /* 0x0000007c1d7c7210 */ /* 0x000fe20007f1e0ff */
[----:B------:R-:W-:Y:S01]  /*17a0*/  IMAD.IADD R54, R54, 0x1, -R35 ;  /* 0x0000000136367824 */ /* 0x000fe200078e0a23 */
[----:B------:R-:W-:Y:S01]  /*17b0*/  SHF.R.S32.HI R31, RZ, 0x1f, R52 ;  /* 0x0000001fff1f7819 */ /* 0x000fe20000011434 */
        /* <DEDUP_REMOVED lines=61> */
[----:B------:R-:W-:Y:S01]  /*1b90*/  LOP3.LUT R83, R17, 0xffffffc0, RZ, 0xc0, !PT ;  /* 0xffffffc011537812 */ /* 0x000fe200078ec0ff */
[----:B------:R-:W-:Y:S01]  /*1ba0*/  IMAD.SHL.U32 R105, R6, 0x20, RZ ;  /* 0x0000002006697824 */ /* 0x000fe200078e00ff */
        /* <DEDUP_REMOVED lines=25> */
[----:B-1----:R-:W-:Y:S02]  /*1d40*/  SHF.R.S32.HI R43, RZ, 0x1f, R43 ;  /* 0x0000001fff2b7819 */ /* 0x002fe4000001142b */
        /* <DEDUP_REMOVED lines=31> */
[----:B------:R-:W-:Y:S02]  /*1f40*/  IMAD.MOV.U32 R120, RZ, RZ, R32 ;  /* 0x000000ffff787224 */ /* 0x000fe400078e0020 */
[----:B------:R-:W-:-:S07]  /*1f50*/  IMAD.MOV.U32 R114, RZ, RZ, -0x800001 ;  /* 0xff7fffffff727424 */ /* 0x000fce00078e00ff */
.L_x_26567:
        /* <DEDUP_REMOVED lines=96> */
[----:B------:R-:W-:Y:S02]  /*2560*/  SHF.R.S32.HI R33, RZ, 0x1f, R104 ;  /* 0x0000001fff217819 */ /* 0x000fe40000011468 */
[----:B------:R-:W-:-:S04]  /*2570*/  IADD3 R32, P0, P1, R104, R126, R103 ;  /* 0x0000007e68207210 */ /* 0x000fc8000791e067 */
[----:B------:R-:W-:Y:S02]  /*2580*/  IADD3.X R33, R33, R121, R34, P0, P1 ;  /* 0x0000007921217210 */ /* 0x000fe400007e2422 */
[----:B------:R-:W-:-:S04]  /*2590*/  LEA R64, P0, R32, UR8, 0x2 ;  /* 0x0000000820407c11 */ /* 0x000fc8000f8010ff */
[----:B------:R-:W-:Y:S02]  /*25a0*/  LEA.HI.X R65, R32, UR9, R33, 0x2, P0 ;  /* 0x0000000920417c11 */ /* 0x000fe400080f1421 */
[----:B------:R-:W4:Y:S04]  /*25b0*/  LDS.128 R32, [R6+0x10] ;  /* 0x0000100006207984 */ /* 0x000f280000000c00 */
[----:B------:R-:W2:Y:S01]  /*25c0*/  LDG.E.64.CONSTANT R64, desc[UR10][R64.64] ;  /* 0x0000000a40407981 */ /* 0x000ea2000c1e9b00 */
[----:B----4-:R-:W-:Y:S01]  /*25d0*/  FFMA.FTZ R67, R36, R32, R39 ;  /* 0x0000002024437223 */ /* 0x010fe20000010027 */
[----:B------:R-:W-:Y:S02]  /*25e0*/  SHF.R.S32.HI R36, RZ, 0x1f, R101 ;  /* 0x0000001fff247819 */ /* 0x000fe40000011465 */
[----:B------:R-:W-:-:S02]  /*25f0*/  SHF.R.S32.HI R39, RZ, 0x1f, R102 ;  /* 0x0000001fff277819 */ /* 0x000fc40000011466 */
[----:B------:R-:W-:-:S04]  /*2600*/  IADD3 R32, P0, P1, R102, R126, R101 ;  /* 0x0000007e66207210 */ /* 0x000fc8000791e065 */
[----:B------:R-:W-:Y:S02]  /*2610*/  IADD3.X R39, R39, R121, R36, P0, P1 ;  /* 0x0000007927277210 */ /* 0x000fe400007e2424 */
[----:B------:R-:W-:-:S04]  /*2620*/  LEA R38, P0, R32, UR8, 0x2 ;  /* 0x0000000820267c11 */ /* 0x000fc8000f8010ff */
[----:B------:R-:W-:-:S06]  /*2630*/  LEA.HI.X R39, R32, UR9, R39, 0x2, P0 ;  /* 0x0000000920277c11 */ /* 0x000fcc00080f1427 */
[----:B------:R-:W3:Y:S01]  /*2640*/  LDG.E.64.CONSTANT R38, desc[UR10][R38.64] ;  /* 0x0000000a26267981 */ /* 0x000ee2000c1e9b00 */
[----:B------:R-:W-:Y:S01]  /*2650*/  FFMA.FTZ R66, R37, R33, R66 ;  /* 0x0000002125427223 */ /* 0x000fe20000010042 */
[----:B------:R-:W-:Y:S01]  /*2660*/  SHF.R.S32.HI R32, RZ, 0x1f, R99 ;  /* 0x0000001fff207819 */ /* 0x000fe20000011463 */
[----:B-----5:R-:W-:Y:S01]  /*2670*/  FFMA.FTZ R37, R62, R34, R67 ;  /* 0x000000223e257223 */ /* 0x020fe20000010043 */
[----:B------:R-:W-:Y:S01]  /*2680*/  IADD3 R36, P0, P1, R100, R126, R99 ;  /* 0x0000007e64247210 */ /* 0x000fe2000791e063 */
[----:B------:R-:W-:Y:S01]  /*2690*/  FFMA.FTZ R66, R63, R35, R66 ;  /* 0x000000233f427223 */ /* 0x000fe20000010042 */
[----:B------:R-:W-:-:S04]  /*26a0*/  SHF.R.S32.HI R63, RZ, 0x1f, R100 ;  /* 0x0000001fff3f7819 */ /* 0x000fc80000011464 */
[----:B------:R-:W-:Y:S02]  /*26b0*/  IADD3.X R63, R63, R121, R32, P0, P1 ;  /* 0x000000793f3f7210 */ /* 0x000fe400007e2420 */
[----:B------:R-:W0:Y:S01]  /*26c0*/  LDS.128 R32, [R6+0x20] ;  /* 0x0000200006207984 */ /* 0x000e220000000c00 */
[----:B------:R-:W-:-:S04]  /*26d0*/  LEA R62, P0, R36, UR8, 0x2 ;  /* 0x00000008243e7c11 */ /* 0x000fc8000f8010ff */
[----:B------:R-:W-:-:S06]  /*26e0*/  LEA.HI.X R63, R36, UR9, R63, 0x2, P0 ;  /* 0x00000009243f7c11 */ /* 0x000fcc00080f143f */
[----:B------:R-:W4:Y:S01]  /*26f0*/  LDG.E.64.CONSTANT R62, desc[UR10][R62.64] ;  /* 0x0000000a3e3e7981 */ /* 0x000f22000c1e9b00 */
[----:B------:R-:W-:Y:S01]  /*2700*/  SHF.R.S32.HI R36, RZ, 0x1f, R97 ;  /* 0x0000001fff247819 */ /* 0x000fe20000011461 */
[----:B0-----:R-:W-:Y:S01]  /*2710*/  FFMA.FTZ R67, R60, R32, R37 ;  /* 0x000000203c437223 */ /* 0x001fe20000010025 */
[----:B------:R-:W-:Y:S02]  /*2720*/  SHF.R.S32.HI R37, RZ, 0x1f, R98 ;  /* 0x0000001fff257819 */ /* 0x000fe40000011462 */
[----:B------:R-:W-:-:S04]  /*2730*/  IADD3 R32, P0, P1, R98, R126, R97 ;  /* 0x0000007e62207210 */ /* 0x000fc8000791e061 */
[----:B------:R-:W-:Y:S02]  /*2740*/  IADD3.X R37, R37, R121, R36, P0, P1 ;  /* 0x0000007925257210 */ /* 0x000fe400007e2424 */
[----:B------:R-:W-:-:S04]  /*2750*/  LEA R36, P0, R32, UR8, 0x2 ;  /* 0x0000000820247c11 */ /* 0x000fc8000f8010ff */
[----:B------:R-:W-:-:S06]  /*2760*/  LEA.HI.X R37, R32, UR9, R37, 0x2, P0 ;  /* 0x0000000920257c11 */ /* 0x000fcc00080f1425 */
[----:B------:R-:W5:Y:S01]  /*2770*/  LDG.E.64.CONSTANT R36, desc[UR10][R36.64] ;  /* 0x0000000a24247981 */ /* 0x000f62000c1e9b00 */
[----:B------:R-:W-:Y:S01]  /*2780*/  FFMA.FTZ R66, R61, R33, R66 ;  /* 0x000000213d427223 */ /* 0x000fe20000010042 */
[--C-:B------:R-:W-:Y:S02]  /*2790*/  SHF.R.S32.HI R32, RZ, 0x1f, R95.reuse ;  /* 0x0000001fff207819 */ /* 0x100fe4000001145f */
[----:B------:R-:W-:Y:S01]  /*27a0*/  IADD3 R60, P0, P1, R96, R126, R95 ;  /* 0x0000007e603c7210 */ /* 0x000fe2000791e05f */
[----:B--2---:R-:W-:Y:S01]  /*27b0*/  FFMA.FTZ R61, R64, R34, R67 ;  /* 0x00000022403d7223 */ /* 0x004fe20000010043 */
[----:B------:R-:W-:Y:S01]  /*27c0*/  FFMA.FTZ R64, R65, R35, R66 ;  /* 0x0000002341407223 */ /* 0x000fe20000010042 */
[----:B------:R-:W-:-:S04]  /*27d0*/  SHF.R.S32.HI R65, RZ, 0x1f, R96 ;  /* 0x0000001fff417819 */ /* 0x000fc80000011460 */
[----:B------:R-:W-:Y:S02]  /*27e0*/  IADD3.X R65, R65, R121, R32, P0, P1 ;  /* 0x0000007941417210 */ /* 0x000fe400007e2420 */
[----:B------:R-:W3:Y:S01]  /*27f0*/  LDS.128 R32, [R6+0x30] ;  /* 0x0000300006207984 */ /* 0x000ee20000000c00 */
[----:B------:R-:W-:-:S04]  /*2800*/  LEA R66, P0, R60, UR8, 0x2 ;  /* 0x000000083c427c11 */ /* 0x000fc8000f8010ff */
[----:B------:R-:W-:-:S06]  /*2810*/  LEA.HI.X R67, R60, UR9, R65, 0x2, P0 ;  /* 0x000000093c437c11 */ /* 0x000fcc00080f1441 */
[----:B------:R-:W2:Y:S01]  /*2820*/  LDG.E.64.CONSTANT R66, desc[UR10][R66.64] ;  /* 0x0000000a42427981 */ /* 0x000ea2000c1e9b00 */
[----:B---3--:R-:W-:Y:S01]  /*2830*/  FFMA.FTZ R69, R38, R32, R61 ;  /* 0x0000002026457223 */ /* 0x008fe2000001003d */
[--C-:B------:R-:W-:Y:S02]  /*2840*/  SHF.R.S32.HI R38, RZ, 0x1f, R93.reuse ;  /* 0x0000001fff267819 */ /* 0x100fe4000001145d */
[----:B------:R-:W-:Y:S02]  /*2850*/  SHF.R.S32.HI R61, RZ, 0x1f, R94 ;  /* 0x0000001fff3d7819 */ /* 0x000fe4000001145e */
[----:B------:R-:W-:-:S04]  /*2860*/  IADD3 R32, P0, P1, R94, R126, R93 ;  /* 0x0000007e5e207210 */ /* 0x000fc8000791e05d */
[----:B------:R-:W-:Y:S02]  /*2870*/  IADD3.X R61, R61, R121, R38, P0, P1 ;  /* 0x000000793d3d7210 */ /* 0x000fe400007e2426 */
[----:B------:R-:W-:-:S04]  /*2880*/  LEA R60, P0, R32, UR8, 0x2 ;  /* 0x00000008203c7c11 */ /* 0x000fc8000f8010ff */
[----:B------:R-:W-:-:S06]  /*2890*/  LEA.HI.X R61, R32, UR9, R61, 0x2, P0 ;  /* 0x00000009203d7c11 */ /* 0x000fcc00080f143d */
[----:B------:R-:W3:Y:S01]  /*28a0*/  LDG.E.64.CONSTANT R60, desc[UR10][R60.64] ;  /* 0x0000000a3c3c7981 */ /* 0x000ee2000c1e9b00 */
[----:B------:R-:W-:Y:S01]  /*28b0*/  FFMA.FTZ R38, R39, R33, R64 ;  /* 0x0000002127267223 */ /* 0x000fe20000010040 */
[----:B----4-:R-:W-:Y:S01]  /*28c0*/  FFMA.FTZ R69, R62, R34, R69 ;  /* 0x000000223e457223 */ /* 0x010fe20000010045 */
[--C-:B------:R-:W-:Y:S02]  /*28d0*/  SHF.R.S32.HI R64, RZ, 0x1f, R91.reuse ;  /* 0x0000001fff407819 */ /* 0x100fe4000001145b */
[----:B------:R-:W-:Y:S01]  /*28e0*/  FFMA.FTZ R38, R63, R35, R38 ;  /* 0x000000233f267223 */ /* 0x000fe20000010026 */
[----:B------:R-:W-:Y:S01]  /*28f0*/  SHF.R.S32.HI R62, RZ, 0x1f, R92 ;  /* 0x0000001fff3e7819 */ /* 0x000fe2000001145c */
[----:B------:R-:W5:Y:S01]  /*2900*/  LDS.128 R32, [R6+0x40] ;  /* 0x0000400006207984 */ /* 0x000f620000000c00 */
[----:B------:R-:W-:-:S04]  /*2910*/  IADD3 R39, P0, P1, R92, R126, R91 ;  /* 0x0000007e5c277210 */ /* 0x000fc8000791e05b */
[----:B------:R-:W-:Y:S02]  /*2920*/  IADD3.X R64, R62, R121, R64, P0, P1 ;  /* 0x000000793e407210 */ /* 0x000fe400007e2440 */
[----:B------:R-:W-:-:S04]  /*2930*/  LEA R62, P0, R39, UR8, 0x2 ;  /* 0x00000008273e7c11 */ /* 0x000fc8000f8010ff */
[----:B------:R-:W-:-:S06]  /*2940*/  LEA.HI.X R63, R39, UR9, R64, 0x2, P0 ;  /* 0x00000009273f7c11 */ /* 0x000fcc00080f1440 */
[----:B------:R-:W4:Y:S01]  /*2950*/  LDG.E.64.CONSTANT R62, desc[UR10][R62.64] ;  /* 0x0000000a3e3e7981 */ /* 0x000f22000c1e9b00 */
[----:B-----5:R-:W-:Y:S01]  /*2960*/  FFMA.FTZ R69, R36, R32, R69 ;  /* 0x0000002024457223 */ /* 0x020fe20000010045 */
[----:B------:R-:W-:Y:S01]  /*2970*/  FFMA.FTZ R32, R37, R33, R38 ;  /* 0x0000002125207223 */ /* 0x000fe20000010026 */
[----:B------:R-:W-:Y:S02]  /*2980*/  SHF.R.S32.HI R36, RZ, 0x1f, R90 ;  /* 0x0000001fff247819 */ /* 0x000fe4000001145a */
[--C-:B------:R-:W-:Y:S02]  /*2990*/  SHF.R.S32.HI R37, RZ, 0x1f, R89.reuse ;  /* 0x0000001fff257819 */ /* 0x100fe40000011459 */
[----:B------:R-:W-:-:S04]  /*29a0*/  IADD3 R33, P0, P1, R90, R126, R89 ;  /* 0x0000007e5a217210 */ /* 0x000fc8000791e059 */
[----:B------:R-:W-:Y:S02]  /*29b0*/  IADD3.X R36, R36, R121, R37, P0, P1 ;  /* 0x0000007924247210 */ /* 0x000fe400007e2425 */
[C---:B------:R-:W-:Y:S02]  /*29c0*/  LEA R64, P0, R33.reuse, UR8, 0x2 ;  /* 0x0000000821407c11 */ /* 0x040fe4000f8010ff */
[--C-:B------:R-:W-:Y:S02]  /*29d0*/  SHF.R.S32.HI R37, RZ, 0x1f, R87.reuse ;  /* 0x0000001fff257819 */ /* 0x100fe40000011457 */
[----:B------:R-:W-:Y:S02]  /*29e0*/  LEA.HI.X R65, R33, UR9, R36, 0x2, P0 ;  /* 0x0000000921417c11 */ /* 0x000fe400080f1424 */
[----:B------:R-:W-:Y:S02]  /*29f0*/  SHF.R.S32.HI R36, RZ, 0x1f, R88 ;  /* 0x0000001fff247819 */ /* 0x000fe40000011458 */
[----:B------:R-:W-:-:S02]  /*2a00*/  IADD3 R33, P0, P1, R88, R126, R87 ;  /* 0x0000007e58217210 */ /* 0x000fc4000791e057 */
[----:B------:R-:W5:Y:S02]  /*2a10*/  LDG.E.64.CONSTANT R64, desc[UR10][R64.64] ;  /* 0x0000000a40407981 */ /* 0x000f64000c1e9b00 */
        /* <DEDUP_REMOVED lines=15> */
[----:B------:R-:W-:Y:S02]  /*2b10*/  FFMA.FTZ R66, R63, R35, R66 ;  /* 0x000000233f427223 */ /* 0x000fe40000010042 */
[----:B------:R-:W5:Y:S01]  /*2b20*/  LDS.128 R32, [R6+0x60] ;  /* 0x0000600006207984 */ /* 0x000f620000000c00 */
[----:B------:R-:W-:-:S04]  /*2b30*/  IADD3 R60, P0, P1, R84, R126, R83 ;  /* 0x0000007e543c7210 */ /* 0x000fc8000791e053 */
[----:B------:R-:W-:Y:S02]  /*2b40*/  LEA R62, P2, R60, UR8, 0x2 ;  /* 0x000000083c3e7c11 */ /* 0x000fe4000f8410ff */
[----:B------:R-:W-:-:S04]  /*2b50*/  IADD3.X R63, R31, R121, R40, P0, P1 ;  /* 0x000000791f3f7210 */ /* 0x000fc800007e2428 */
[----:B------:R-:W-:-:S06]  /*2b60*/  LEA.HI.X R63, R60, UR9, R63, 0x2, P2 ;  /* 0x000000093c3f7c11 */ /* 0x000fcc00090f143f */
[----:B------:R-:W3:Y:S01]  /*2b70*/  LDG.E.64.CONSTANT R62, desc[UR10][R62.64] ;  /* 0x0000000a3e3e7981 */ /* 0x000ee2000c1e9b00 */
[----:B-----5:R-:W-:Y:S01]  /*2b80*/  FFMA.FTZ R61, R64, R32, R61 ;  /* 0x00000020403d7223 */ /* 0x020fe2000001003d */
[----:B------:R-:W-:Y:S01]  /*2b90*/  FFMA.FTZ R32, R65, R33, R66 ;  /* 0x0000002141207223 */ /* 0x000fe20000010042 */
[----:B------:R-:W-:-:S04]  /*2ba0*/  IADD3 R33, P0, P1, R82, R126, R81 ;  /* 0x0000007e52217210 */ /* 0x000fc8000791e051 */
[----:B------:R-:W-:Y:S01]  /*2bb0*/  LEA R64, P2, R33, UR8, 0x2 ;  /* 0x0000000821407c11 */ /* 0x000fe2000f8410ff */
[----:B------:R-:W-:Y:S01]  /*2bc0*/  FFMA.FTZ R61, R38, R34, R61 ;  /* 0x00000022263d7223 */ /* 0x000fe2000001003d */
[----:B------:R-:W-:-:S04]  /*2bd0*/  IADD3.X R34, R18, R121, R29, P0, P1 ;  /* 0x0000007912227210 */ /* 0x000fc800007e241d */
[----:B------:R-:W-:Y:S02]  /*2be0*/  LEA.HI.X R65, R33, UR9, R34, 0x2, P2 ;  /* 0x0000000921417c11 */ /* 0x000fe400090f1422 */
[----:B------:R-:W-:-:S04]  /*2bf0*/  IADD3 R33, P0, P1, R80, R126, R79 ;  /* 0x0000007e50217210 */ /* 0x000fc8000791e04f */
[----:B------:R-:W-:Y:S01]  /*2c00*/  LEA R66, P2, R33, UR8, 0x2 ;  /* 0x0000000821427c11 */ /* 0x000fe2000f8410ff */
[----:B------:R-:W4:Y:S01]  /*2c10*/  LDG.E.64.CONSTANT R64, desc[UR10][R64.64] ;  /* 0x0000000a40407981 */ /* 0x000f22000c1e9b00 */
[----:B------:R-:W-:-:S04]  /*2c20*/  IADD3.X R34, R20, R121, R7, P0, P1 ;  /* 0x0000007914227210 */ /* 0x000fc800007e2407 */
[----:B------:R-:W-:Y:S01]  /*2c30*/  LEA.HI.X R67, R33, UR9, R34, 0x2, P2 ;  /* 0x0000000921437c11 */ /* 0x000fe200090f1422 */
[----:B------:R-:W-:Y:S02]  /*2c40*/  FFMA.FTZ R38, R39, R35, R32 ;  /* 0x0000002327267223 */ /* 0x000fe40000010020 */
[----:B------:R-:W2:Y:S04]  /*2c50*/  LDS.128 R32, [R6+0x70] ;  /* 0x0000700006207984 */ /* 0x000ea80000000c00 */
[----:B------:R-:W5:Y:S01]  /*2c60*/  LDG.E.64.CONSTANT R66, desc[UR10][R66.64] ;  /* 0x0000000a42427981 */ /* 0x000f62000c1e9b00 */
[----:B--2---:R-:W-:Y:S01]  /*2c70*/  FFMA.FTZ R39, R36, R32, R61 ;  /* 0x0000002024277223 */ /* 0x004fe2000001003d */
[----:B------:R-:W-:-:S04]  /*2c80*/  IADD3 R32, P0, P1, R78, R126, R77 ;  /* 0x0000007e4e207210 */ /* 0x000fc8000791e04d */
[----:B------:R-:W-:Y:S02]  /*2c90*/  LEA R60, P2, R32, UR8, 0x2 ;  /* 0x00000008203c7c11 */ /* 0x000fe4000f8410ff */
[----:B------:R-:W-:-:S04]  /*2ca0*/  IADD3.X R61, R19, R121, R8, P0, P1 ;  /* 0x00000079133d7210 */ /* 0x000fc800007e2408 */
[----:B------:R-:W-:-:S06]  /*2cb0*/  LEA.HI.X R61, R32, UR9, R61, 0x2, P2 ;  /* 0x00000009203d7c11 */ /* 0x000fcc00090f143d */
[----:B------:R-:W2:Y:S01]  /*2cc0*/  LDG.E.64.CONSTANT R60, desc[UR10][R60.64] ;  /* 0x0000000a3c3c7981 */ /* 0x000ea2000c1e9b00 */
[----:B------:R-:W-:Y:S01]  /*2cd0*/  FFMA.FTZ R32, R37, R33, R38 ;  /* 0x0000002125207223 */ /* 0x000fe20000010026 */
[----:B---3--:R-:W-:Y:S02]  /*2ce0*/  FFMA.FTZ R33, R62, R34, R39 ;  /* 0x000000223e217223 */ /* 0x008fe40000010027 */
[----:B------:R-:W4:Y:S01]  /*2cf0*/  LDS.128 R36, [R6+0x80] ;  /* 0x0000800006247984 */ /* 0x000f220000000c00 */
[----:B------:R-:W-:Y:S01]  /*2d00*/  IADD3 R34, P0, P1, R76, R126, R75 ;  /* 0x0000007e4c227210 */ /* 0x000fe2000791e04b */
[----:B------:R-:W-:-:S03]  /*2d10*/  FFMA.FTZ R32, R63, R35, R32 ;  /* 0x000000233f207223 */ /* 0x000fc60000010020 */
[----:B------:R-:W-:Y:S02]  /*2d20*/  LEA R68, P2, R34, UR8, 0x2 ;  /* 0x0000000822447c11 */ /* 0x000fe4000f8410ff */
[----:B------:R-:W-:-:S04]  /*2d30*/  IADD3.X R35, R22, R121, R9, P0, P1 ;  /* 0x0000007916237210 */ /* 0x000fc800007e2409 */
[----:B------:R-:W-:-:S06]  /*2d40*/  LEA.HI.X R69, R34, UR9, R35, 0x2, P2 ;  /* 0x0000000922457c11 */ /* 0x000fcc00090f1423 */
[----:B------:R-:W3:Y:S01]  /*2d50*/  LDG.E.64.CONSTANT R68, desc[UR10][R68.64] ;  /* 0x0000000a44447981 */ /* 0x000ee2000c1e9b00 */
[----:B----4-:R-:W-:Y:S01]  /*2d60*/  FFMA.FTZ R32, R65, R37, R32 ;  /* 0x0000002541207223 */ /* 0x010fe20000010020 */
[----:B------:R-:W-:-:S03]  /*2d70*/  FFMA.FTZ R33, R64, R36, R33 ;  /* 0x0000002440217223 */ /* 0x000fc60000010021 */
[----:B-----5:R-:W-:Y:S01]  /*2d80*/  FFMA.FTZ R36, R67, R39, R32 ;  /* 0x0000002743247223 */ /* 0x020fe20000010020 */
[----:B------:R-:W-:Y:S01]  /*2d90*/  IADD3 R32, P0, P1, R74, R126, R73 ;  /* 0x0000007e4a207210 */ /* 0x000fe2000791e049 */
[----:B------:R-:W-:-:S03]  /*2da0*/  FFMA.FTZ R37, R66, R38, R33 ;  /* 0x0000002642257223 */ /* 0x000fc60000010021 */
[----:B------:R-:W-:Y:S02]  /*2db0*/  LEA R70, P2, R32, UR8, 0x2 ;  /* 0x0000000820467c11 */ /* 0x000fe4000f8410ff */
[----:B------:R-:W-:-:S04]  /*2dc0*/  IADD3.X R33, R21, R121, R10, P0, P1 ;  /* 0x0000007915217210 */ /* 0x000fc800007e240a */
[----:B------:R-:W-:Y:S02]  /*2dd0*/  LEA.HI.X R71, R32, UR9, R33, 0x2, P2 ;  /* 0x0000000920477c11 */ /* 0x000fe400090f1421 */
[----:B------:R-:W-:-:S04]  /*2de0*/  IADD3 R32, P0, P1, R72, R126, R59 ;  /* 0x0000007e48207210 */ /* 0x000fc8000791e03b */
[----:B------:R-:W-:Y:S01]  /*2df0*/  IADD3.X R33, R24, R121, R11, P0, P1 ;  /* 0x0000007918217210 */ /* 0x000fe200007e240b */
[----:B------:R-:W4:Y:S01]  /*2e00*/  LDG.E.64.CONSTANT R70, desc[UR10][R70.64] ;  /* 0x0000000a46467981 */ /* 0x000f22000c1e9b00 */
[----:B------:R-:W-:-:S04]  /*2e10*/  LEA R66, P2, R32, UR8, 0x2 ;  /* 0x0000000820427c11 */ /* 0x000fc8000f8410ff */
[----:B------:R-:W-:Y:S02]  /*2e20*/  LEA.HI.X R67, R32, UR9, R33, 0x2, P2 ;  /* 0x0000000920437c11 */ /* 0x000fe400090f1421 */
        /* <DEDUP_REMOVED lines=9> */
[----:B---3--:R-:W-:-:S03]  /*2ec0*/  FFMA.FTZ R33, R68, R34, R37 ;  /* 0x0000002244217223 */ /* 0x008fc60000010025 */
[----:B------:R-:W-:Y:S02]  /*2ed0*/  FFMA.FTZ R32, R69, R35, R36 ;  /* 0x0000002345207223 */ /* 0x000fe40000010024 */
[----:B------:R-:W4:Y:S01]  /*2ee0*/  LDS.128 R36, [R6+0xa0] ;  /* 0x0000a00006247984 */ /* 0x000f220000000c00 */
[----:B------:R-:W-:-:S04]  /*2ef0*/  IADD3 R34, P0, P1, R56, R126, R55 ;  /* 0x0000007e38227210 */ /* 0x000fc8000791e037 */
        /* <DEDUP_REMOVED lines=8> */
[----:B------:R-:W2:Y:S03]  /*2f80*/  LDS.128 R32, [R6+0xb0] ;  /* 0x0000b00006207984 */ /* 0x000ea60000000c00 */
        /* <DEDUP_REMOVED lines=20> */
[----:B------:R-:W2:Y:S01]  /*30d0*/  LDG.E.64.CONSTANT R70, desc[UR10][R70.64] ;  /* 0x0000000a46467981 */ /* 0x000ea2000c1e9b00 */
[----:B------:R-:W-:Y:S01]  /*30e0*/  FFMA.FTZ R32, R63, R33, R36 ;  /* 0x000000213f207223 */ /* 0x000fe20000010024 */
[----:B---3--:R-:W-:Y:S02]  /*30f0*/  FFMA.FTZ R33, R64, R34, R37 ;  /* 0x0000002240217223 */ /* 0x008fe40000010025 */
[----:B------:R-:W4:Y:S01]  /*3100*/  LDS.128 R36, [R6+0xc0] ;  /* 0x0000c00006247984 */ /* 0x000f220000000c00 */
[----:B------:R-:W-:Y:S01]  /*3110*/  FFMA.FTZ R62, R65, R35, R32 ;  /* 0x00000023413e7223 */ /* 0x000fe20000010020 */
[----:B------:R-:W-:Y:S01]  /*3120*/  UMOV UR4, 0xffffffff ;  /* 0xffffffff00047882 */ /* 0x000fe20000000000 */
[----:B------:R-:W-:Y:S01]  /*3130*/  ISETP.NE.AND P0, PT, R118, RZ, PT ;  /* 0x000000ff7600720c */ /* 0x000fe20003f05270 */
[----:B----4-:R-:W-:-:S02]  /*3140*/  FFMA.FTZ R63, R60, R36, R33 ;  /* 0x000000243c3f7223 */ /* 0x010fc40000010021 */
[----:B------:R-:W2:Y:S01]  /*3150*/  LDS.128 R32, [R6+0xd0] ;  /* 0x0000d00006207984 */ /* 0x000ea20000000c00 */
[----:B------:R-:W-:Y:S01]  /*3160*/  FFMA.FTZ R62, R61, R37, R62 ;  /* 0x000000253d3e7223 */ /* 0x000fe2000001003e */
[----:B-----5:R-:W-:-:S03]  /*3170*/  FFMA.FTZ R63, R66, R38, R63 ;  /* 0x00000026423f7223 */ /* 0x020fc6000001003f */
        /* <DEDUP_REMOVED lines=8> */
.L_x_26610:
[----:B-1----:R-:W-:-:S04]  /*3200*/  FADD.FTZ R32, R34, R33 ;  /* 0x0000002122207221 */ /* 0x002fc80000010000 */
[----:B------:R-:W-:Y:S01]  /*3210*/  FFMA.FTZ R35, R32, UR12, RZ ;  /* 0x0000000c20237c23 */ /* 0x000fe200080100ff */
[----:B------:R-:W-:Y:S06]  /*3220*/  @P0 BRA `(.L_x_26566) ;  /* 0x0000000000540947 */ /* 0x000fec0003800000 */
[----:B------:R-:W1:Y:S01]  /*3230*/  S2UR UR5, SR_CgaCtaId ;  /* 0x00000000000579c3 */ /* 0x000e620000008800 */
[----:B------:R-:W-:Y:S01]  /*3240*/  UMOV UR4, 0x400 ;  /* 0x0000040000047882 */ /* 0x000fe20000000000 */
[----:B------:R-:W-:Y:S01]  /*3250*/  IMAD R32, R120, 0x10, R113 ;  /* 0x0000001078207824 */ /* 0x000fe200078e0271 */
        /* <DEDUP_REMOVED lines=9> */
.L_x_26564:
        /* <DEDUP_REMOVED lines=9> */
.L_x_26566:
[----:B------:R-:W-:Y:S05]  /*3380*/  BSYNC B1 ;  /* 0x0000000000017941 */ /* 0x000fea0003800000 */
.L_x_26563:
[----:B------:R-:W-:-:S05]  /*3390*/  VIADD R120, R120, 0x4 ;  /* 0x0000000478787836 */ /* 0x000fca0000000000 */
[----:B------:R-:W-:-:S13]  /*33a0*/  ISETP.GE.AND P0, PT, R120, R45, PT ;  /* 0x0000002d7800720c */ /* 0x000fda0003f06270 */
[----:B------:R-:W-:Y:S05]  /*33b0*/  @!P0 BRA `(.L_x_26567) ;  /* 0xffffffe800e88947 */ /* 0x000fea000383ffff */
[----:B------:R-:W-:Y:S05]  /*33c0*/  BRA `(.L_x_26561) ;  /* 0x0000001400587947 */ /* 0x000fea0003800000 */
.L_x_26562:
[----:B------:R-:W-:Y:S01]  /*33d0*/  SHF.R.S32.HI R33, RZ, 0x1f, R46 ;  /* 0x0000001fff217819 */ /* 0x000fe2000001142e */
[----:B------:R-:W-:-:S03]  /*33e0*/  IMAD.MOV.U32 R114, RZ, RZ, -0x800001 ;  /* 0xff7fffffff727424 */ /* 0x000fc600078e00ff */
[----:B------:R-:W-:-:S04]  /*33f0*/  LEA.HI R33, R33, R46, RZ, 0x5 ;  /* 0x0000002e21217211 */ /* 0x000fc800078f28ff */
[----:B------:R-:W-:-:S07]  /*3400*/  SHF.R.S32.HI R122, RZ, 0x5, R33 ;  /* 0x00000005ff7a7819 */ /* 0x000fce0000011421 */
.L_x_26572:
[----:B0-----:R-:W0:Y:S01]  /*3410*/  LDC R39, c[0x0][0x280] ;  /* 0x0000a000ff277b82 */ /* 0x001e220000000800 */
[----:B--23--:R-:W-:Y:S01]  /*3420*/  IMAD.SHL.U32 R32, R122, 0x10, RZ ;  /* 0x000000107a207824 */ /* 0x00cfe200078e00ff */
[----:B------:R-:W-:Y:S04]  /*3430*/  BSSY B1, `(.L_x_26568) ;  /* 0x000014c000017945 */ /* 0x000fe80003800000 */
[----:B-1----:R-:W-:Y:S02]  /*3440*/  IABS R33, R32 ;  /* 0x0000002000217213 */ /* 0x002fe40000000000 */
        /* <DEDUP_REMOVED lines=47> */
[----:B------:R0:W2:Y:S01]  /*3740*/  LDG.E.CONSTANT R32, desc[UR10][R32.64] ;  /* 0x0000000a20207981 */ /* 0x0000a2000c1e9900 */
        /* <DEDUP_REMOVED lines=8> */
[----:B0-----:R-:W-:Y:S02]  /*37d0*/  SHF.R.S32.HI R33, RZ, 0x1f, R35 ;  /* 0x0000001fff217819 */ /* 0x001fe40000011423 */
[----:B--2---:R-:W-:Y:S01]  /*37e0*/  SHF.R.S32.HI R34, RZ, 0x1f, R32 ;  /* 0x0000001fff227819 */ /* 0x004fe20000011420 */
[----:B------:R-:W-:-:S04]  /*37f0*/  IMAD.WIDE.U32 R126, R32, UR16, R126 ;  /* 0x00000010207e7c25 */ /* 0x000fc8000f8e007e */
[----:B------:R-:W-:-:S04]  /*3800*/  IMAD R34, R34, UR16, RZ ;  /* 0x0000001022227c24 */ /* 0x000fc8000f8e02ff */
[----:B------:R-:W-:Y:S01]  /*3810*/  IMAD R121, R32, R43, R34 ;  /* 0x0000002b20797224 */ /* 0x000fe200078e0222 */
[-C--:B------:R-:W-:Y:S02]  /*3820*/  IADD3 R32, P1, P2, R111, R126.reuse, R35 ;  /* 0x0000007e6f207210 */ /* 0x080fe40007a3e023 */
[----:B------:R-:W-:Y:S01]  /*3830*/  IADD3 R34, P0, R112, R126, RZ ;  /* 0x0000007e70227210 */ /* 0x000fe20007f1e0ff */
        /* <DEDUP_REMOVED lines=238> */
.L_x_26613:
        /* <DEDUP_REMOVED lines=20> */
.L_x_26569:
        /* <DEDUP_REMOVED lines=9> */
.L_x_26571:
[----:B------:R-:W-:Y:S05]  /*48f0*/  BSYNC B1 ;  /* 0x0000000000017941 */ /* 0x000fea0003800000 */
.L_x_26568:
[----:B------:R-:W-:-:S05]  /*4900*/  VIADD R122, R122, 0x4 ;  /* 0x000000047a7a7836 */ /* 0x000fca0000000000 */
[----:B------:R-:W-:-:S13]  /*4910*/  ISETP.GE.AND P0, PT, R122, R45, PT ;  /* 0x0000002d7a00720c */ /* 0x000fda0003f06270 */
[----:B------:R-:W-:Y:S05]  /*4920*/  @!P0 BRA `(.L_x_26572) ;  /* 0xffffffe800b88947 */ /* 0x000fea000383ffff */
.L_x_26561:
[----:B------:R-:W-:Y:S05]  /*4930*/  BSYNC B0 ;  /* 0x0000000000007941 */ /* 0x000fea0003800000 */
.L_x_26560:
[----:B------:R-:W-:Y:S01]  /*4940*/  SHF.R.S32.HI R5, RZ, 0x1f, R46 ;  /* 0x0000001fff057819 */ /* 0x000fe2000001142e */
[----:B------:R-:W-:-:S03]  /*4950*/  UMOV UR4, 0xffffffff ;  /* 0xffffffff00047882 */ /* 0x000fc60000000000 */
        /* <DEDUP_REMOVED lines=12> */
.L_x_26619:
[----:B------:R-:W-:Y:S01]  /*4a20*/  ISETP.NE.AND P0, PT, R5, RZ, PT ;  /* 0x000000ff0500720c */ /* 0x000fe20003f05270 */
[----:B------:R-:W-:-:S12]  /*4a30*/  WARPSYNC.ALL ;  /* 0x0000000000007948 */ /* 0x000fd80003800000 */
[----:B------:R-:W5:Y:S01]  /*4a40*/  @!P0 S2R R7, SR_CgaCtaId ;  /* 0x0000000000078919 */ /* 0x000f620000008800 */
[----:B------:R-:W-:Y:S02]  /*4a50*/  @!P0 MOV R6, 0x400 ;  /* 0x0000040000068802 */ /* 0x000fe40000000f00 */
[----:B0-----:R-:W-:-:S03]  /*4a60*/  @!P0 FMNMX.FTZ R8, R9, R8, !PT ;  /* 0x0000000809088209 */ /* 0x001fc60007810000 */
[----:B------:R-:W-:-:S05]  /*4a70*/  @!P0 VIADD R6, R6, 0x1c0 ;  /* 0x000001c006068836 */ /* 0x000fca0000000000 */
[----:B-----5:R-:W-:-:S05]  /*4a80*/  @!P0 LEA R7, R7, R6, 0x18 ;  /* 0x0000000607078211 */ /* 0x020fca00078ec0ff */
[----:B------:R-:W-:-:S05]  /*4a90*/  @!P0 IMAD R7, R72, 0x4, R7 ;  /* 0x0000000448078824 */ /* 0x000fca00078e0207 */
[----:B------:R0:W-:Y:S01]  /*4aa0*/  @!P0 STS [R7], R8 ;  /* 0x0000000807008388 */ /* 0x0001e20000000800 */
[----:B------:R-:W-:Y:S01]  /*4ab0*/  BAR.SYNC.DEFER_BLOCKING 0x0 ;  /* 0x0000000000007b1d */ /* 0x000fe20000010000 */
[----:B------:R-:W-:Y:S01]  /*4ac0*/  ISETP.GT.AND P0, PT, R5, 0x3, PT ;  /* 0x000000030500780c */ /* 0x000fe20003f04270 */
[----:B0-----:R-:W-:Y:S02]  /*4ad0*/  IMAD.MOV.U32 R8, RZ, RZ, -0x800001 ;  /* 0xff7fffffff087424 */ /* 0x001fe400078e00ff */
[----:B------:R-:W-:Y:S02]  /*4ae0*/  VIADD R11, R119, 0xf ;  /* 0x0000000f770b7836 */ /* 0x000fe40000000000 */
[----:B------:R-:W-:Y:S03]  /*4af0*/  BSSY B0, `(.L_x_26574) ;  /* 0x00000f4000007945 */ /* 0x000fe60003800000 */
[----:B------:R-:W-:-:S04]  /*4b00*/  SHF.R.S32.HI R12, RZ, 0x1f, R11 ;  /* 0x0000001fff0c7819 */ /* 0x000fc8000001140b */
[----:B------:R-:W-:Y:S01]  /*4b10*/  LEA.HI R12, R12, R11, RZ, 0x4 ;  /* 0x0000000b0c0c7211 */ /* 0x000fe200078f20ff */
[----:B------:R-:W0:Y:S01]  /*4b20*/  @!P0 S2R R7, SR_CgaCtaId ;  /* 0x0000000000078919 */ /* 0x000e220000008800 */
[----:B------:R-:W-:Y:S02]  /*4b30*/  @!P0 MOV R6, 0x400 ;  /* 0x0000040000068802 */ /* 0x000fe40000000f00 */
[----:B------:R-:W-:-:S03]  /*4b40*/  LOP3.LUT R12, R12, 0xfffffff0, RZ, 0xc0, !PT ;  /* 0xfffffff00c0c7812 */ /* 0x000fc600078ec0ff */
[----:B------:R-:W-:-:S05]  /*4b50*/  @!P0 VIADD R6, R6, 0x1c0 ;  /* 0x000001c006068836 */ /* 0x000fca0000000000 */
[----:B0-----:R-:W-:-:S05]  /*4b60*/  @!P0 LEA R6, R7, R6, 0x18 ;  /* 0x0000000607068211 */ /* 0x001fca00078ec0ff */
[----:B----4-:R-:W-:-:S05]  /*4b70*/  @!P0 IMAD R9, R5, 0x4, R6 ;  /* 0x0000000405098824 */ /* 0x010fca00078e0206 */
[----:B------:R0:W4:Y:S02]  /*4b80*/  @!P0 LDS R8, [R9] ;  /* 0x0000000009088984 */ /* 0x0001240000000800 */
[----:B0-----:R-:W-:Y:S02]  /*4b90*/  IMAD.MOV.U32 R9, RZ, RZ, RZ ;  /* 0x000000ffff097224 */ /* 0x001fe400078e00ff */
[----:B----4-:R-:W0:Y:S02]  /*4ba0*/  SHFL.BFLY PT, R7, R8, 0x2, 0x1f ;  /* 0x0c401f0008077f89 */ /* 0x010e2400000e0000 */
        /* <DEDUP_REMOVED lines=16> */
[----:B------:R-:W4:Y:S01]  /*4cb0*/  S2UR UR5, SR_CgaCtaId ;  /* 0x00000000000579c3 */ /* 0x000f220000008800 */
[----:B------:R-:W-:Y:S01]  /*4cc0*/  UMOV UR4, 0x400 ;  /* 0x0000040000047882 */ /* 0x000fe20000000000 */
[----:B------:R-:W-:Y:S01]  /*4cd0*/  IMAD.MOV.U32 R9, RZ, RZ, RZ ;  /* 0x000000ffff097224 */ /* 0x000fe200078e00ff */
[----:B------:R-:W-:Y:S01]  /*4ce0*/  UIADD3 UR4, UR4, 0x1e0, URZ ;  /* 0x000001e004047890 */ /* 0x000fe2000fffe03f */
[----:B------:R-:W-:-:S03]  /*4cf0*/  IMAD.MOV.U32 R10, RZ, RZ, R46 ;  /* 0x000000ffff0a7224 */ /* 0x000fc600078e002e */
[----:B----4-:R-:W-:-:S06]  /*4d00*/  ULEA UR4, UR5, UR4, 0x18 ;  /* 0x0000000405047291 */ /* 0x010fcc000f8ec03f */
[----:B------:R-:W-:-:S07]  /*4d10*/  LEA R8, R46, UR4, 0x2 ;  /* 0x000000042e087c11 */ /* 0x000fce000f8e10ff */
.L_x_26578:
        /* <DEDUP_REMOVED lines=11> */
.L_x_26577:
[----:B------:R-:W-:Y:S05]  /*4dd0*/  BSYNC B1 ;  /* 0x0000000000017941 */ /* 0x000fea0003800000 */
.L_x_26576:
        /* <DEDUP_REMOVED lines=9> */
[----:B------:R-:W-:-:S05]  /*4e70*/  LEA R8, R10, UR4, 0x2 ;  /* 0x000000040a087c11 */ /* 0x000fca000f8e10ff */
[----:B------:R-:W-:Y:S01]  /*4e80*/  VIADD R8, R8, 0x400 ;  /* 0x0000040008087836 */ /* 0x000fe20000000000 */
[----:B------:R-:W-:Y:S06]  /*4e90*/  @!P2 BRA `(.L_x_26580) ;  /* 0x000000040098a947 */ /* 0x000fec0003800000 */
[----:B------:R-:W-:Y:S01]  /*4ea0*/  PLOP3.LUT P0, PT, PT, PT, PT, 0x8, 0x0 ;  /* 0x000000000000781c */ /* 0x000fe20003f0e170 */
[----:B------:R-:W-:-:S12]  /*4eb0*/  VIADD R43, R7, 0xfffffa00 ;  /* 0xfffffa00072b7836 */ /* 0x000fd80000000000 */
.L_x_26581:
[----:B------:R-:W0:Y:S01]  /*4ec0*/  LDS R11, [R8+-0x400] ;  /* 0xfffc0000080b7984 */ /* 0x000e220000000800 */
[----:B------:R-:W-:-:S03]  /*4ed0*/  VIADD R10, R10, 0x800 ;  /* 0x000008000a0a7836 */ /* 0x000fc60000000000 */
[----:B------:R-:W4:Y:S02]  /*4ee0*/  LDS R13, [R8+-0x200] ;  /* 0xfffe0000080d7984 */ /* 0x000f240000000800 */
[----:B------:R-:W-:Y:S02]  /*4ef0*/  ISETP.GE.AND P2, PT, R10, R43, PT ;  /* 0x0000002b0a00720c */ /* 0x000fe40003f46270 */
[----:B------:R-:W5:Y:S04]  /*4f00*/  LDS R15, [R8] ;  /* 0x00000000080f7984 */ /* 0x000f680000000800 */
[----:B------:R-:W3:Y:S04]  /*4f10*/  LDS R17, [R8+0x200] ;  /* 0x0002000008117984 */ /* 0x000ee80000000800 */
        /* <DEDUP_REMOVED lines=9> */
[C---:B----4-:R-:W-:Y:S02]  /*4fb0*/  FADD.FTZ R13, -R6.reuse, R13 ;  /* 0x0000000d060d7221 */ /* 0x050fe40000010100 */
[----:B-12---:R-:W1:Y:S01]  /*4fc0*/  LDS R33, [R8+0x1200] ;  /* 0x0012000008217984 */ /* 0x006e620000000800 */
[C---:B-----5:R-:W-:Y:S01]  /*4fd0*/  FADD.FTZ R15, -R6.reuse, R15 ;  /* 0x0000000f060f7221 */ /* 0x060fe20000010100 */
[----:B------:R-:W-:Y:S02]  /*4fe0*/  FMUL.FTZ R13, R13, 1.4426950216293334961 ;  /* 0x3fb8aa3b0d0d7820 */ /* 0x000fe40000410000 */
[----:B---3--:R-:W2:Y:S01]  /*4ff0*/  LDS R35, [R8+0x1400] ;  /* 0x0014000008237984 */ /* 0x008ea20000000800 */
[----:B------:R-:W3:Y:S01]  /*5000*/  MUFU.EX2 R11, R11 ;  /* 0x0000000b000b7308 */ /* 0x000ee20000000800 */
[----:B------:R-:W-:Y:S01]  /*5010*/  FMUL.FTZ R15, R15, 1.4426950216293334961 ;  /* 0x3fb8aa3b0f0f7820 */ /* 0x000fe20000410000 */
[C---:B------:R-:W-:Y:S01]  /*5020*/  FADD.FTZ R17, -R6.reuse, R17 ;  /* 0x0000001106117221 */ /* 0x040fe20000010100 */
[----:B------:R-:W4:Y:S01]  /*5030*/  LDS R37, [R8+0x1600] ;  /* 0x0016000008257984 */ /* 0x000f220000000800 */
[----:B------:R-:W-:-:S02]  /*5040*/  FADD.FTZ R19, -R6, R19 ;  /* 0x0000001306137221 */ /* 0x000fc40000010100 */
[----:B------:R-:W-:Y:S01]  /*5050*/  FMUL.FTZ R17, R17, 1.4426950216293334961 ;  /* 0x3fb8aa3b11117820 */ /* 0x000fe20000410000 */
[----:B------:R-:W5:Y:S01]  /*5060*/  LDS R39, [R8+0x1800] ;  /* 0x0018000008277984 */ /* 0x000f620000000800 */
[----:B------:R-:W0:Y:S01]  /*5070*/  MUFU.EX2 R13, R13 ;  /* 0x0000000d000d7308 */ /* 0x000e220000000800 */
[----:B------:R-:W-:Y:S01]  /*5080*/  FMUL.FTZ R19, R19, 1.4426950216293334961 ;  /* 0x3fb8aa3b13137820 */ /* 0x000fe20000410000 */
[C---:B------:R-:W-:Y:S01]  /*5090*/  FADD.FTZ R21, -R6.reuse, R21 ;  /* 0x0000001506157221 */ /* 0x040fe20000010100 */
[----:B------:R-:W5:Y:S01]  /*50a0*/  LDS R41, [R8+0x1a00] ;  /* 0x001a000008297984 */ /* 0x000f620000000800 */
        /* <DEDUP_REMOVED lines=31> */
[C---:B-----5:R-:W-:Y:S01]  /*52a0*/  FADD.FTZ R39, -R6.reuse, R39 ;  /* 0x0000002706277221 */ /* 0x060fe20000010100 */
        /* <DEDUP_REMOVED lines=37> */
.L_x_26580:
[----:B------:R-:W-:Y:S05]  /*5500*/  BSYNC B1 ;  /* 0x0000000000017941 */ /* 0x000fea0003800000 */
.L_x_26579:
[----:B------:R-:W-:Y:S01]  /*5510*/  IMAD.IADD R11, R7, 0x1, -R10 ;  /* 0x00000001070b7824 */ /* 0x000fe200078e0a0a */
[----:B------:R-:W-:Y:S04]  /*5520*/  BSSY B1, `(.L_x_26582) ;  /* 0x0000036000017945 */ /* 0x000fe80003800000 */
        /* <DEDUP_REMOVED lines=12> */
[----:B0-----:R-:W-:-:S04]  /*55f0*/  FADD.FTZ R11, -R6, R11 ;  /* 0x0000000b060b7221 */ /* 0x001fc80000010100 */
[----:B------:R-:W-:Y:S01]  /*5600*/  FMUL.FTZ R11, R11, 1.4426950216293334961 ;  /* 0x3fb8aa3b0b0b7820 */ /* 0x000fe20000410000 */
[C---:B----4-:R-:W-:Y:S01]  /*5610*/  FADD.FTZ R13, -R6.reuse, R13 ;  /* 0x0000000d060d7221 */ /* 0x050fe20000010100 */
        /* <DEDUP_REMOVED lines=38> */
.L_x_26583:
[----:B------:R-:W-:Y:S05]  /*5880*/  BSYNC B1 ;  /* 0x0000000000017941 */ /* 0x000fea0003800000 */
.L_x_26582:
[----:B------:R-:W-:-:S13]  /*5890*/  ISETP.LT.OR P0, PT, R10, R7, P0 ;  /* 0x000000070a00720c */ /* 0x000fda0000701670 */
[----:B------:R-:W-:Y:S05]  /*58a0*/  @!P0 BRA `(.L_x_26575) ;  /* 0x0000000000608947 */ /* 0x000fea0003800000 */
[----:B------:R-:W0:Y:S04]  /*58b0*/  LDS R11, [R8+-0x400] ;  /* 0xfffc0000080b7984 */ /* 0x000e280000000800 */
[----:B------:R-:W4:Y:S04]  /*58c0*/  LDS R13, [R8+-0x200] ;  /* 0xfffe0000080d7984 */ /* 0x000f280000000800 */
[----:B------:R-:W5:Y:S04]  /*58d0*/  LDS R15, [R8] ;  /* 0x00000000080f7984 */ /* 0x000f680000000800 */
[----:B------:R-:W1:Y:S01]  /*58e0*/  LDS R17, [R8+0x200] ;  /* 0x0002000008117984 */ /* 0x000e620000000800 */
[C---:B0-----:R-:W-:Y:S01]  /*58f0*/  FADD.FTZ R11, -R6.reuse, R11 ;  /* 0x0000000b060b7221 */ /* 0x041fe20000010100 */
[----:B----4-:R-:W-:-:S03]  /*5900*/  FADD.FTZ R13, -R6, R13 ;  /* 0x0000000d060d7221 */ /* 0x010fc60000010100 */
        /* <DEDUP_REMOVED lines=18> */
.L_x_26575:
[----:B------:R-:W-:Y:S05]  /*5a30*/  BSYNC B0 ;  /* 0x0000000000007941 */ /* 0x000fea0003800000 */
.L_x_26574:
[----:B0-----:R-:W0:Y:S01]  /*5a40*/  SHFL.BFLY PT, R6, R9, 0x10, 0x1f ;  /* 0x0e001f0009067f89 */ /* 0x001e2200000e0000 */
[----:B------:R-:W-:Y:S01]  /*5a50*/  LOP3.LUT P0, R12, R46, 0x1f, RZ, 0xc0, !PT ;  /* 0x0000001f2e0c7812 */ /* 0x000fe2000780c0ff */
[----:B------:R-:W-:Y:S03]  /*5a60*/  BSSY B0, `(.L_x_26584) ;  /* 0x00000ab000007945 */ /* 0x000fe60003800000 */
[----:B------:R-:W-:-:S09]  /*5a70*/  ISETP.GT.U32.AND P2, PT, R12, 0x3, PT ;  /* 0x000000030c00780c */ /* 0x000fd20003f44070 */
[----:B------:R-:W4:Y:S04]  /*5a80*/  @!P0 S2R R14, SR_CgaCtaId ;  /* 0x00000000000e8919 */ /* 0x000f280000008800 */
[----:B------:R-:W5:Y:S01]  /*5a90*/  @!P2 S2R R16, SR_CgaCtaId ;  /* 0x000000000010a919 */ /* 0x000f620000008800 */
[----:B0-----:R-:W-:-:S05]  /*5aa0*/  FADD.FTZ R6, R6, R9 ;  /* 0x0000000906067221 */ /* 0x001fca0000010000 */
[----:B------:R-:W0:Y:S02]  /*5ab0*/  SHFL.BFLY PT, R11, R6, 0x8, 0x1f ;  /* 0x0d001f00060b7f89 */ /* 0x000e2400000e0000 */
[----:B0-----:R-:W-:Y:S01]  /*5ac0*/  FADD.FTZ R11, R6, R11 ;  /* 0x0000000b060b7221 */ /* 0x001fe20000010000 */
[----:B------:R-:W-:-:S04]  /*5ad0*/  @!P0 MOV R6, 0x400 ;  /* 0x0000040000068802 */ /* 0x000fc80000000f00 */
[----:B------:R-:W0:Y:S01]  /*5ae0*/  SHFL.BFLY PT, R8, R11, 0x4, 0x1f ;  /* 0x0c801f000b087f89 */ /* 0x000e2200000e0000 */
[----:B------:R-:W-:Y:S01]  /*5af0*/  @!P0 VIADD R9, R6, 0x1c0 ;  /* 0x000001c006098836 */ /* 0x000fe20000000000 */
[----:B------:R-:W-:-:S04]  /*5b00*/  @!P0 SHF.R.U32.HI R6, RZ, 0x3, R46 ;  /* 0x00000003ff068819 */ /* 0x000fc8000001162e */
[----:B----4-:R-:W-:Y:S02]  /*5b10*/  @!P0 LEA R9, R14, R9, 0x18 ;  /* 0x000000090e098211 */ /* 0x010fe400078ec0ff */
[----:B------:R-:W-:-:S05]  /*5b20*/  @!P0 LOP3.LUT R6, R6, 0x1ffffffc, RZ, 0xc0, !PT ;  /* 0x1ffffffc06068812 */ /* 0x000fca00078ec0ff */
[----:B------:R-:W-:Y:S02]  /*5b30*/  @!P0 IMAD.IADD R9, R9, 0x1, R6 ;  /* 0x0000000109098824 */ /* 0x000fe400078e0206 */
        /* <DEDUP_REMOVED lines=22> */
[----:B-12---:R0:W1:Y:S04]  /*5ca0*/  MUFU.RCP R33, R6 ;  /* 0x0000000600217308 */ /* 0x0060680000001000 */
        /* <DEDUP_REMOVED lines=12> */
.L_x_26588:
        /* <DEDUP_REMOVED lines=8> */
.L_x_26587:
[----:B------:R-:W-:Y:S05]  /*5df0*/  BSYNC B1 ;  /* 0x0000000000017941 */ /* 0x000fea0003800000 */
.L_x_26586:
        /* <DEDUP_REMOVED lines=13> */
[----:B---3--:R-:W-:-:S12]  /*5ed0*/  VIADD R35, R7, 0xfffffa00 ;  /* 0xfffffa0007237836 */ /* 0x008fd80000000000 */
.L_x_26591:
        /* <DEDUP_REMOVED lines=52> */
.L_x_26590:
[----:B------:R-:W-:Y:S05]  /*6220*/  BSYNC B1 ;  /* 0x0000000000017941 */ /* 0x000fea0003800000 */
.L_x_26589:
        /* <DEDUP_REMOVED lines=10> */
[----:B------:R-:W5:Y:S04]  /*62d0*/  LDS R16, [R6+0x400] ;  /* 0x0004000006107984 */ /* 0x000f680000000800 */
        /* <DEDUP_REMOVED lines=10> */
[----:B-----5:R-:W-:-:S03]  /*6380*/  FMUL.FTZ R17, R33, R16 ;  /* 0x0000001021117220 */ /* 0x020fc60000410000 */
        /* <DEDUP_REMOVED lines=9> */
.L_x_26593:
[----:B------:R-:W-:Y:S05]  /*6420*/  BSYNC B1 ;  /* 0x0000000000017941 */ /* 0x000fea0003800000 */
.L_x_26592:
        /* <DEDUP_REMOVED lines=14> */
.L_x_26585:
[----:B------:R-:W-:Y:S05]  /*6510*/  BSYNC B0 ;  /* 0x0000000000007941 */ /* 0x000fea0003800000 */
.L_x_26584:
[----:B------:R-:W-:Y:S01]  /*6520*/  BAR.SYNC.DEFER_BLOCKING 0x0 ;  /* 0x0000000000007b1d */ /* 0x000fe20000010000 */
[----:B------:R-:W-:-:S05]  /*6530*/  ISETP.GE.AND P0, PT, R72, R45, PT ;  /* 0x0000002d4800720c */ /* 0x000fca0003f06270 */
[----:B------:R-:W-:Y:S01]  /*6540*/  ULDC UR12, c[0x0][0x25c] ;  /* 0x00009700000c7ab9 */ /* 0x000fe20000000800 */
[----:B------:R-:W-:Y:S01]  /*6550*/  ULDC.64 UR6, c[0x0][0x228] ;  /* 0x00008a0000067ab9 */ /* 0x000fe20000000a00 */
[----:B------:R-:W-:Y:S06]  /*6560*/  BSSY B0, `(.L_x_26594) ;  /* 0x000019a000007945 */ /* 0x000fec0003800000 */
[----:B------:R-:W-:Y:S05]  /*6570*/  @!P0 BRA `(.L_x_26595) ;  /* 0x0000000000288947 */ /* 0x000fea0003800000 */
[----:B------:R-:W-:Y:S01]  /*6580*/  IMAD.MOV.U32 R79, RZ, RZ, RZ ;  /* 0x000000ffff4f7224 */ /* 0x000fe200078e00ff */
[----:B------:R-:W-:Y:S02]  /*6590*/  CS2R R80, SRZ ;  /* 0x0000000000507805 */ /* 0x000fe4000001ff00 */
[----:B------:R-:W-:Y:S02]  /*65a0*/  CS2R R82, SRZ ;  /* 0x0000000000527805 */ /* 0x000fe4000001ff00 */
[----:B------:R-:W-:Y:S02]  /*65b0*/  CS2R R84, SRZ ;  /* 0x0000000000547805 */ /* 0x000fe4000001ff00 */
[----:B------:R-:W-:Y:S02]  /*65c0*/  CS2R R86, SRZ ;  /* 0x0000000000567805 */ /* 0x000fe4000001ff00 */
[----:B------:R-:W-:Y:S01]  /*65d0*/  CS2R R88, SRZ ;  /* 0x0000000000587805 */ /* 0x000fe2000001ff00 */
[----:B------:R-:W-:-:S02]  /*65e0*/  IMAD.MOV.U32 R47, RZ, RZ, RZ ;  /* 0x000000ffff2f7224 */ /* 0x000fc400078e00ff */
[----:B------:R-:W-:Y:S02]  /*65f0*/  IMAD.MOV.U32 R90, RZ, RZ, RZ ;  /* 0x000000ffff5a7224 */ /* 0x000fe400078e00ff */
[----:B------:R-:W-:Y:S01]  /*6600*/  IMAD.MOV.U32 R44, RZ, RZ, RZ ;  /* 0x000000ffff2c7224 */ /* 0x000fe200078e00ff */
[----:B------:R-:W-:Y:S06]  /*6610*/  BRA `(.L_x_26596) ;  /* 0x0000001800387947 */ /* 0x000fec0003800000 */
.L_x_26595:
[----:B------:R-:W4:Y:S01]  /*6620*/  I2F.RP R8, R2 ;  /* 0x0000000200087306 */ /* 0x000f220000209400 */
[C---:B------:R-:W-:Y:S01]  /*6630*/  IADD3 R75, P0, R72.reuse, R117, RZ ;  /* 0x00000075484b7210 */ /* 0x040fe20007f1e0ff */
[----:B------:R-:W-:Y:S01]  /*6640*/  ULDC.64 UR4, c[0x0][0x238] ;  /* 0x00008e0000047ab9 */ /* 0x000fe20000000a00 */
[----:B------:R-:W5:Y:S01]  /*6650*/  LDC R10, c[0x0][0x25c] ;  /* 0x00009700ff0a7b82 */ /* 0x000f620000000800 */
[----:B------:R-:W-:Y:S01]  /*6660*/  ULDC UR9, c[0x0][0x260] ;  /* 0x0000980000097ab9 */ /* 0x000fe20000000800 */
[C---:B------:R-:W-:Y:S01]  /*6670*/  LEA.HI.X.SX32 R44, R72.reuse, R44, 0x1, P0 ;  /* 0x0000002c482c7211 */ /* 0x040fe200000f0eff */
[----:B------:R-:W-:Y:S01]  /*6680*/  IMAD.SHL.U32 R76, R72, 0x10, RZ ;  /* 0x00000010484c7824 */ /* 0x000fe200078e00ff */
[C---:B------:R-:W-:Y:S01]  /*6690*/  LEA R74, P0, R75.reuse, UR4, 0x2 ;  /* 0x000000044b4a7c11 */ /* 0x040fe2000f8010ff */
[----:B------:R-:W-:Y:S01]  /*66a0*/  UMOV UR4, 0x400 ;  /* 0x0000040000047882 */ /* 0x000fe20000000000 */
[----:B------:R-:W-:Y:S01]  /*66b0*/  ULDC UR8, c[0x0][0x27c] ;  /* 0x00009f0000087ab9 */ /* 0x000fe20000000800 */
[----:B------:R-:W-:Y:S01]  /*66c0*/  UIADD3 UR4, UR4, 0x1e0, URZ ;  /* 0x000001e004047890 */ /* 0x000fe2000fffe03f */
[----:B------:R-:W-:Y:S01]  /*66d0*/  LEA.HI.X R75, R75, UR5, R44, 0x2, P0 ;  /* 0x000000054b4b7c11 */ /* 0x000fe200080f142c */
[----:B------:R-:W1:Y:S01]  /*66e0*/  S2UR UR5, SR_CgaCtaId ;  /* 0x00000000000579c3 */ /* 0x000e620000008800 */
[----:B------:R-:W-:Y:S01]  /*66f0*/  LOP3.LUT R77, RZ, R45, RZ, 0x33, !PT ;  /* 0x0000002dff4d7212 */ /* 0x000fe200078e33ff */
[----:B------:R-:W-:Y:S01]  /*6700*/  IMAD.MOV.U32 R79, RZ, RZ, RZ ;  /* 0x000000ffff4f7224 */ /* 0x000fe200078e00ff */
[----:B----4-:R-:W0:Y:S01]  /*6710*/  MUFU.RCP R8, R8 ;  /* 0x0000000800087308 */ /* 0x010e220000001000 */
[----:B------:R-:W-:-:S02]  /*6720*/  CS2R R80, SRZ ;  /* 0x0000000000507805 */ /* 0x000fc4000001ff00 */
[----:B------:R-:W-:Y:S02]  /*6730*/  CS2R R82, SRZ ;  /* 0x0000000000527805 */ /* 0x000fe4000001ff00 */
[----:B------:R-:W-:Y:S02]  /*6740*/  CS2R R84, SRZ ;  /* 0x0000000000547805 */ /* 0x000fe4000001ff00 */
[----:B------:R-:W-:Y:S02]  /*6750*/  CS2R R86, SRZ ;  /* 0x0000000000567805 */ /* 0x000fe4000001ff00 */
[----:B------:R-:W-:Y:S01]  /*6760*/  CS2R R88, SRZ ;  /* 0x0000000000587805 */ /* 0x000fe2000001ff00 */
[----:B------:R-:W-:Y:S02]  /*6770*/  IMAD.MOV.U32 R47, RZ, RZ, RZ ;  /* 0x000000ffff2f7224 */ /* 0x000fe400078e00ff */
[----:B------:R-:W-:Y:S02]  /*6780*/  IMAD.MOV.U32 R90, RZ, RZ, RZ ;  /* 0x000000ffff5a7224 */ /* 0x000fe400078e00ff */
[----:B------:R-:W-:-:S02]  /*6790*/  IMAD.MOV.U32 R44, RZ, RZ, RZ ;  /* 0x000000ffff2c7224 */ /* 0x000fc400078e00ff */
[----:B------:R-:W-:Y:S02]  /*67a0*/  IMAD.MOV.U32 R78, RZ, RZ, R72 ;  /* 0x000000ffff4e7224 */ /* 0x000fe400078e0048 */
[----:B------:R-:W-:Y:S02]  /*67b0*/  VIADD R3, R3, -UR8 ;  /* 0x8000000803037c36 */ /* 0x000fe40008000000 */
[----:B0-----:R-:W-:-:S04]  /*67c0*/  VIADD R6, R8, 0xffffffe ;  /* 0x0ffffffe08067836 */ /* 0x001fc80000000000 */
[----:B------:R0:W4:Y:S01]  /*67d0*/  F2I.FTZ.U32.TRUNC.NTZ R7, R6 ;  /* 0x0000000600077305 */ /* 0x000122000021f000 */
[----:B-1----:R-:W-:Y:S01]  /*67e0*/  ULEA UR4, UR5, UR4, 0x18 ;  /* 0x0000000405047291 */ /* 0x002fe2000f8ec03f */
[----:B0-----:R-:W-:Y:S02]  /*67f0*/  IMAD.MOV.U32 R6, RZ, RZ, RZ ;  /* 0x000000ffff067224 */ /* 0x001fe400078e00ff */
[----:B----4-:R-:W-:-:S04]  /*6800*/  IMAD.MOV R73, RZ, RZ, -R7 ;  /* 0x000000ffff497224 */ /* 0x010fc800078e0a07 */
[----:B------:R-:W-:-:S04]  /*6810*/  IMAD R73, R73, R2, RZ ;  /* 0x0000000249497224 */ /* 0x000fc800078e02ff */
[----:B------:R-:W-:Y:S01]  /*6820*/  IMAD.HI.U32 R73, R7, R73, R6 ;  /* 0x0000004907497227 */ /* 0x000fe200078e0006 */
[----:B------:R-:W-:-:S04]  /*6830*/  SHF.R.S32.HI R6, RZ, 0x1f, R5 ;  /* 0x0000001fff067819 */ /* 0x000fc80000011405 */
[----:B------:R-:W-:-:S04]  /*6840*/  LEA.HI R6, R6, R5, RZ, 0x2 ;  /* 0x0000000506067211 */ /* 0x000fc800078f10ff */
[C---:B------:R-:W-:Y:S01]  /*6850*/  LOP3.LUT R8, R6.reuse, 0xfffffffc, RZ, 0xc0, !PT ;  /* 0xfffffffc06087812 */ /* 0x040fe200078ec0ff */
[----:B------:R-:W-:Y:S02]  /*6860*/  IMAD.SHL.U32 R7, R6, 0x4, RZ ;  /* 0x0000000406077824 */ /* 0x000fe400078e00ff */
[----:B------:R-:W-:Y:S01]  /*6870*/  IMAD R6, R0, UR9, RZ ;  /* 0x0000000900067c24 */ /* 0x000fe2000f8e02ff */
[----:B-----5:R-:W-:Y:S01]  /*6880*/  SHF.R.S32.HI R0, RZ, 0x1f, R10 ;  /* 0x0000001fff007819 */ /* 0x020fe2000001140a */
[----:B------:R-:W-:Y:S01]  /*6890*/  IMAD.IADD R9, R5, 0x1, -R8 ;  /* 0x0000000105097824 */ /* 0x000fe200078e0a08 */
[----:B------:R-:W-:Y:S02]  /*68a0*/  LOP3.LUT R8, R7, 0xfffffff0, RZ, 0xc0, !PT ;  /* 0xfffffff007087812 */ /* 0x000fe400078ec0ff */
[----:B------:R-:W-:Y:S01]  /*68b0*/  SHF.R.S32.HI R7, RZ, 0x1f, R6 ;  /* 0x0000001fff077819 */ /* 0x000fe20000011406 */
[----:B------:R-:W-:Y:S02]  /*68c0*/  IMAD R94, R72, 0x4, R9 ;  /* 0x00000004485e7824 */ /* 0x000fe400078e0209 */
[----:B------:R-:W-:-:S02]  /*68d0*/  IMAD R93, R9, 0x4, R8 ;  /* 0x00000004095d7824 */ /* 0x000fc400078e0208 */
[----:B------:R-:W-:Y:S01]  /*68e0*/  IMAD R92, R9, 0x4, R76 ;  /* 0x00000004095c7824 */ /* 0x000fe200078e024c */
[----:B------:R-:W-:Y:S01]  /*68f0*/  LEA R94, R94, UR4, 0x4 ;  /* 0x000000045e5e7c11 */ /* 0x000fe2000f8e20ff */
        /* <DEDUP_REMOVED lines=12> */
.L_x_26599:
        /* <DEDUP_REMOVED lines=60> */
[----:B------:R0:W5:Y:S01]  /*6d80*/  LDG.E.128.CONSTANT R12, desc[UR10][R26.64+0x200] ;  /* 0x0002000a1a0c7981 */ /* 0x000162000c1e9d00 */
        /* <DEDUP_REMOVED lines=18> */
[----:B--2---:R-:W-:-:S04]  /*6eb0*/  IADD3 R33, P1, R103, R60, RZ ;  /* 0x0000003c67217210 */ /* 0x004fc80007f3e0ff */
[----:B------:R-:W2:Y:S01]  /*6ec0*/  LDG.E.128.CONSTANT R28, desc[UR10][R28.64] ;  /* 0x0000000a1c1c7981 */ /* 0x000ea2000c1e9d00 */
[----:B---3--:R-:W-:Y:S02]  /*6ed0*/  LEA R32, P2, R33, UR6, 0x2 ;  /* 0x0000000621207c11 */ /* 0x008fe4000f8410ff */
        /* <DEDUP_REMOVED lines=20> */
[----:B------:R-:W-:Y:S01]  /*7020*/  IADD3 R57, P1, R113, R60, RZ ;  /* 0x0000003c71397210 */ /* 0x000fe20007f3e0ff */
[----:B------:R-:W3:Y:S01]  /*7030*/  LDG.E.128.CONSTANT R48, desc[UR10][R48.64] ;  /* 0x0000000a30307981 */ /* 0x000ee2000c1e9d00 */
[----:B------:R-:W-:Y:S02]  /*7040*/  LEA.HI.X R53, R53, UR7, R54, 0x2, P2 ;  /* 0x0000000735357c11 */ /* 0x000fe400090f1436 */
[----:B------:R-:W-:Y:S02]  /*7050*/  LEA R56, P2, R57, UR6, 0x2 ;  /* 0x0000000639387c11 */ /* 0x000fe4000f8410ff */
[----:B------:R-:W-:Y:S02]  /*7060*/  LEA.HI.X.SX32 R58, R113, R66, 0x1, P1 ;  /* 0x00000042713a7211 */ /* 0x000fe400008f0eff */
[----:B------:R-:W3:Y:S02]  /*7070*/  LDG.E.128.CONSTANT R52, desc[UR10][R52.64] ;  /* 0x0000000a34347981 */ /* 0x000ee4000c1e9d00 */
[----:B------:R-:W-:-:S02]  /*7080*/  LEA.HI.X R57, R57, UR7, R58, 0x2, P2 ;  /* 0x0000000739397c11 */ /* 0x000fc400090f143a */
        /* <DEDUP_REMOVED lines=20> */
[C---:B------:R-:W-:Y:S02]  /*71d0*/  @!P2 VIADD R70, R92.reuse, 0x2 ;  /* 0x000000025c46a836 */ /* 0x040fe40000000000 */
[----:B------:R-:W-:Y:S01]  /*71e0*/  @!P2 VIADD R98, R92, 0x2 ;  /* 0x000000025c62a836 */ /* 0x000fe20000000000 */
[----:B----4-:R-:W-:Y:S02]  /*71f0*/  @!P2 FSEL R9, R9, RZ, !P1 ;  /* 0x000000ff0909a208 */ /* 0x010fe40004800000 */
        /* <DEDUP_REMOVED lines=37> */
[----:B--2---:R-:W-:Y:S02]  /*7450*/  @!P2 FSEL R29, R29, RZ, !P4 ;  /* 0x000000ff1d1da208 */ /* 0x004fe40006000000 */
        /* <DEDUP_REMOVED lines=15> */
[----:B---3--:R-:W-:Y:S02]  /*7550*/  @!P2 FSEL R33, R33, RZ, !P1 ;  /* 0x000000ff2121a208 */ /* 0x008fe40004800000 */
        /* <DEDUP_REMOVED lines=24> */
[-C--:B------:R-:W-:Y:S02]  /*76e0*/  @!P2 ISETP.GE.AND P1, PT, R68, R119.reuse, PT ;  /* 0x000000774400a20c */ /* 0x080fe40003f26270 */
[----:B------:R-:W-:Y:S02]  /*76f0*/  @!P2 ISETP.GE.AND P6, PT, R70, R119, PT ;  /* 0x000000774600a20c */ /* 0x000fe40003fc6270 */
[----:B------:R-:W0:Y:S01]  /*7700*/  LDS.128 R68, [R94] ;  /* 0x000000005e447984 */ /* 0x000e220000000c00 */
[----:B------:R-:W-:Y:S01]  /*7710*/  @!P2 VIADD R96, R92, 0x3 ;  /* 0x000000035c60a836 */ /* 0x000fe20000000000 */
[----:B------:R-:W-:-:S04]  /*7720*/  @!P2 FSEL R41, R41, RZ, !P4 ;  /* 0x000000ff2929a208 */ /* 0x000fc80006000000 */
[-C--:B------:R-:W-:Y:S01]  /*7730*/  @!P2 ISETP.GE.AND P4, PT, R96, R119.reuse, PT ;  /* 0x000000776000a20c */ /* 0x080fe20003f86270 */
[----:B------:R-:W-:Y:S01]  /*7740*/  @!P2 VIADD R96, R92, 0x1 ;  /* 0x000000015c60a836 */ /* 0x000fe20000000000 */
[----:B------:R-:W-:Y:S02]  /*7750*/  @!P2 FSEL R42, R42, RZ, !P3 ;  /* 0x000000ff2a2aa208 */ /* 0x000fe40005800000 */
[----:B------:R-:W-:Y:S02]  /*7760*/  @!P2 FSEL R50, R50, RZ, !P6 ;  /* 0x000000ff3232a208 */ /* 0x000fe40007000000 */
[CC--:B------:R-:W-:Y:S02]  /*7770*/  @!P2 ISETP.GE.AND P3, PT, R92.reuse, R119.reuse, PT ;  /* 0x000000775c00a20c */ /* 0x0c0fe40003f66270 */
[----:B------:R-:W-:Y:S02]  /*7780*/  @!P2 FSEL R43, R43, RZ, !P5 ;  /* 0x000000ff2b2ba208 */ /* 0x000fe40006800000 */
[----:B------:R-:W-:-:S02]  /*7790*/  @!P2 ISETP.GE.AND P6, PT, R92, R119, PT ;  /* 0x000000775c00a20c */ /* 0x000fc40003fc6270 */
[-C--:B------:R-:W-:Y:S02]  /*77a0*/  @!P2 ISETP.GE.AND P5, PT, R96, R119.reuse, PT ;  /* 0x000000776000a20c */ /* 0x080fe40003fa6270 */
[----:B------:R-:W-:Y:S02]  /*77b0*/  @!P2 FSEL R48, R48, RZ, !P3 ;  /* 0x000000ff3030a208 */ /* 0x000fe40005800000 */
[----:B------:R-:W-:Y:S02]  /*77c0*/  @!P2 FSEL R52, R52, RZ, !P6 ;  /* 0x000000ff3434a208 */ /* 0x000fe40007000000 */
[CC--:B------:R-:W-:Y:S02]  /*77d0*/  @!P2 ISETP.GE.AND P3, PT, R98.reuse, R119.reuse, PT ;  /* 0x000000776200a20c */ /* 0x0c0fe40003f66270 */
[----:B------:R-:W-:Y:S01]  /*77e0*/  @!P2 ISETP.GE.AND P6, PT, R98, R119, PT ;  /* 0x000000776200a20c */ /* 0x000fe20003fc6270 */
[----:B------:R-:W-:Y:S01]  /*77f0*/  @!P2 VIADD R98, R92, 0x1 ;  /* 0x000000015c62a836 */ /* 0x000fe20000000000 */
[----:B------:R-:W-:-:S02]  /*7800*/  @!P2 FSEL R53, R53, RZ, !P5 ;  /* 0x000000ff3535a208 */ /* 0x000fc40006800000 */
[C---:B------:R-:W-:Y:S01]  /*7810*/  @!P2 ISETP.GE.AND P5, PT, R92.reuse, R119, PT ;  /* 0x000000775c00a20c */ /* 0x040fe20003fa6270 */
[----:B------:R-:W-:-:S03]  /*7820*/  @!P2 VIADD R96, R92, 0x3 ;  /* 0x000000035c60a836 */ /* 0x000fc60000000000 */
[----:B------:R-:W-:Y:S02]  /*7830*/  @!P2 FSEL R56, R56, RZ, !P5 ;  /* 0x000000ff3838a208 */ /* 0x000fe40006800000 */
[-C--:B------:R-:W-:Y:S01]  /*7840*/  @!P2 ISETP.GE.AND P5, PT, R98, R119.reuse, PT ;  /* 0x000000776200a20c */ /* 0x080fe20003fa6270 */
[----:B------:R-:W-:Y:S01]  /*7850*/  @!P2 VIADD R98, R92, 0x2 ;  /* 0x000000025c62a836 */ /* 0x000fe20000000000 */
[----:B------:R-:W-:Y:S02]  /*7860*/  @!P2 FSEL R58, R58, RZ, !P6 ;  /* 0x000000ff3a3aa208 */ /* 0x000fe40007000000 */
[----:B------:R-:W-:Y:S02]  /*7870*/  @!P2 FSEL R49, R49, RZ, !P1 ;  /* 0x000000ff3131a208 */ /* 0x000fe40004800000 */
[-C--:B------:R-:W-:Y:S01]  /*7880*/  @!P2 ISETP.GE.AND P6, PT, R98, R119.reuse, PT ;  /* 0x000000776200a20c */ /* 0x080fe20003fc6270 */
[----:B------:R-:W-:Y:S01]  /*7890*/  @!P2 VIADD R98, R92, 0x1 ;  /* 0x000000015c62a836 */ /* 0x000fe20000000000 */
[----:B------:R-:W-:Y:S01]  /*78a0*/  @!P2 ISETP.GE.AND P1, PT, R96, R119, PT ;  /* 0x000000776000a20c */ /* 0x000fe20003f26270 */
[----:B------:R-:W-:Y:S01]  /*78b0*/  @!P2 VIADD R96, R92, 0x1 ;  /* 0x000000015c60a836 */ /* 0x000fe20000000000 */
[----:B------:R-:W-:Y:S01]  /*78c0*/  @!P2 FSEL R61, R61, RZ, !P5 ;  /* 0x000000ff3d3da208 */ /* 0x000fe20006800000 */
[----:B0-----:R-:W-:Y:S01]  /*78d0*/  FMUL.FTZ R9, R69, R9 ;  /* 0x0000000945097220 */ /* 0x001fe20000410000 */
[----:B------:R-:W-:-:S02]  /*78e0*/  @!P2 FSEL R51, R51, RZ, !P4 ;  /* 0x000000ff3333a208 */ /* 0x000fc40006000000 */
[-C--:B------:R-:W-:Y:S02]  /*78f0*/  @!P2 ISETP.GE.AND P5, PT, R98, R119.reuse, PT ;  /* 0x000000776200a20c */ /* 0x080fe40003fa6270 */
[-C--:B------:R-:W-:Y:S01]  /*7900*/  @!P2 ISETP.GE.AND P4, PT, R96, R119.reuse, PT ;  /* 0x000000776000a20c */ /* 0x080fe20003f86270 */
[----:B------:R-:W-:Y:S01]  /*7910*/  FFMA.FTZ R9, R68, R8, R9 ;  /* 0x0000000844097223 */ /* 0x000fe20000010009 */
[----:B------:R-:W-:Y:S01]  /*7920*/  @!P2 FSEL R65, R65, RZ, !P5 ;  /* 0x000000ff4141a208 */ /* 0x000fe20006800000 */
[C---:B------:R-:W-:Y:S01]  /*7930*/  @!P2 VIADD R8, R92.reuse, 0x2 ;  /* 0x000000025c08a836 */ /* 0x040fe20000000000 */
[----:B------:R-:W-:Y:S02]  /*7940*/  @!P2 FSEL R57, R57, RZ, !P4 ;  /* 0x000000ff3939a208 */ /* 0x000fe40006000000 */
[CC--:B------:R-:W-:Y:S02]  /*7950*/  @!P2 ISETP.GE.AND P5, PT, R92.reuse, R119.reuse, PT ;  /* 0x000000775c00a20c */ /* 0x0c0fe40003fa6270 */
[C---:B------:R-:W-:Y:S01]  /*7960*/  @!P2 ISETP.GE.AND P4, PT, R92.reuse, R119, PT ;  /* 0x000000775c00a20c */ /* 0x040fe20003f86270 */
[----:B------:R-:W-:Y:S01]  /*7970*/  @!P2 VIADD R96, R92, 0x3 ;  /* 0x000000035c60a836 */ /* 0x000fe20000000000 */
[----:B------:R-:W-:Y:S01]  /*7980*/  @!P2 FSEL R64, R64, RZ, !P5 ;  /* 0x000000ff4040a208 */ /* 0x000fe20006800000 */
        /* <DEDUP_REMOVED lines=16> */
[----:B------:R-:W-:Y:S01]  /*7a90*/  @!P2 FSEL R62, R62, RZ, !P6 ;  /* 0x000000ff3e3ea208 */ /* 0x000fe20007000000 */
[----:B------:R-:W-:Y:S01]  /*7aa0*/  FFMA.FTZ R13, R68, R12, R13 ;  /* 0x0000000c440d7223 */ /* 0x000fe2000001000d */
[-C--:B------:R-:W-:Y:S01]  /*7ab0*/  @!P2 ISETP.GE.AND P3, PT, R96, R119.reuse, PT ;  /* 0x000000776000a20c */ /* 0x080fe20003f66270 */
[----:B------:R-:W-:Y:S01]  /*7ac0*/  FFMA.FTZ R17, R68, R16, R17 ;  /* 0x0000001044117223 */ /* 0x000fe20000010011 */
[-C--:B------:R-:W-:Y:S01]  /*7ad0*/  @!P2 ISETP.GE.AND P4, PT, R96, R119.reuse, PT ;  /* 0x000000776000a20c */ /* 0x080fe20003f86270 */
        /* <DEDUP_REMOVED lines=59> */
.L_x_26598:
[----:B------:R-:W-:Y:S05]  /*7e90*/  BSYNC B1 ;  /* 0x0000000000017941 */ /* 0x000fea0003800000 */
.L_x_26597:
[----:B------:R-:W-:Y:S01]  /*7ea0*/  IADD3 R74, P1, R74, 0x10, RZ ;  /* 0x000000104a4a7810 */ /* 0x000fe20007f3e0ff */
[----:B------:R-:W-:Y:S02]  /*7eb0*/  VIADD R76, R76, 0x40 ;  /* 0x000000404c4c7836 */ /* 0x000fe40000000000 */
[----:B------:R-:W-:Y:S02]  /*7ec0*/  VIADD R92, R92, 0x40 ;  /* 0x000000405c5c7836 */ /* 0x000fe40000000000 */
[----:B------:R-:W-:Y:S02]  /*7ed0*/  VIADD R94, R94, 0x100 ;  /* 0x000001005e5e7836 */ /* 0x000fe40000000000 */
[----:B------:R-:W-:Y:S01]  /*7ee0*/  IMAD.X R75, RZ, RZ, R75, P1 ;  /* 0x000000ffff4b7224 */ /* 0x000fe200008e064b */
[----:B------:R-:W-:Y:S06]  /*7ef0*/  @!P0 BRA `(.L_x_26599) ;  /* 0xffffffe800b08947 */ /* 0x000fec000383ffff */
.L_x_26596:
[----:B------:R-:W-:Y:S05]  /*7f00*/  BSYNC B0 ;  /* 0x0000000000007941 */ /* 0x000fea0003800000 */
.L_x_26594:
[----:B------:R-:W4:Y:S01]  /*7f10*/  SHFL.BFLY PT, R3, R84, 0x2, 0x1f ;  /* 0x0c401f0054037f89 */ /* 0x000f2200000e0000 */
[----:B------:R-:W5:Y:S01]  /*7f20*/  S2UR UR5, SR_CgaCtaId ;  /* 0x00000000000579c3 */ /* 0x000f620000008800 */
[----:B------:R-:W-:Y:S01]  /*7f30*/  UMOV UR4, 0x400 ;  /* 0x0000040000047882 */ /* 0x000fe20000000000 */
[----:B------:R-:W-:Y:S01]  /*7f40*/  BSSY B0, `(.L_x_26600) ;  /* 0x0000059000007945 */ /* 0x000fe20003800000 */
[----:B------:R-:W1:Y:S01]  /*7f50*/  SHFL.BFLY PT, R0, R83, 0x2, 0x1f ;  /* 0x0c401f0053007f89 */ /* 0x000e6200000e0000 */
[----:B------:R-:W-:-:S03]  /*7f60*/  UIADD3 UR4, UR4, 0x1e0, URZ ;  /* 0x000001e004047890 */ /* 0x000fc6000fffe03f */
[----:B------:R-:W2:Y:S04]  /*7f70*/  SHFL.BFLY PT, R4, R89, 0x2, 0x1f ;  /* 0x0c401f0059047f89 */ /* 0x000ea800000e0000 */
[----:B0-----:R-:W0:Y:S04]  /*7f80*/  SHFL.BFLY PT, R7, R44, 0x2, 0x1f ;  /* 0x0c401f002c077f89 */ /* 0x001e2800000e0000 */
[----:B------:R-:W3:Y:S04]  /*7f90*/  SHFL.BFLY PT, R9, R90, 0x2, 0x1f ;  /* 0x0c401f005a097f89 */ /* 0x000ee800000e0000 */
[----:B------:R-:W3:Y:S04]  /*7fa0*/  SHFL.BFLY PT, R6, R47, 0x2, 0x1f ;  /* 0x0c401f002f067f89 */ /* 0x000ee800000e0000 */
[----:B------:R-:W3:Y:S01]  /*7fb0*/  SHFL.BFLY PT, R11, R88, 0x2, 0x1f ;  /* 0x0c401f00580b7f89 */ /* 0x000ee200000e0000 */
[----:B----4-:R-:W-:Y:S01]  /*7fc0*/  FADD.FTZ R2, R3, R84 ;  /* 0x0000005403027221 */ /* 0x010fe20000010000 */
[----:B------:R-:W-:Y:S01]  /*7fd0*/  LOP3.LUT R3, R5, 0x3, RZ, 0xc0, !PT ;  /* 0x0000000305037812 */ /* 0x000fe200078ec0ff */
[----:B-----5:R-:W-:Y:S01]  /*7fe0*/  ULEA UR4, UR5, UR4, 0x18 ;  /* 0x0000000405047291 */ /* 0x020fe2000f8ec03f */
[----:B------:R-:W4:Y:S01]  /*7ff0*/  SHFL.BFLY PT, R8, R87, 0x2, 0x1f ;  /* 0x0c401f0057087f89 */ /* 0x000f2200000e0000 */
[----:B-1----:R-:W-:Y:S01]  /*8000*/  FADD.FTZ R0, R0, R83 ;  /* 0x0000005300007221 */ /* 0x002fe20000010000 */
[----:B------:R-:W-:-:S02]  /*8010*/  ISETP.NE.AND P2, PT, R3, RZ, PT ;  /* 0x000000ff0300720c */ /* 0x000fc40003f45270 */
[----:B------:R-:W1:Y:S01]  /*8020*/  SHFL.BFLY PT, R13, R86, 0x2, 0x1f ;  /* 0x0c401f00560d7f89 */ /* 0x000e6200000e0000 */
[----:B--2---:R-:W-:Y:S01]  /*8030*/  FADD.FTZ R4, R4, R89 ;  /* 0x0000005904047221 */ /* 0x004fe20000010000 */
[C---:B------:R-:W-:Y:S02]  /*8040*/  ISETP.GT.OR P0, PT, R46.reuse, 0x3f, P2 ;  /* 0x0000003f2e00780c */ /* 0x040fe40001704670 */
[----:B------:R-:W2:Y:S01]  /*8050*/  SHFL.BFLY PT, R10, R85, 0x2, 0x1f ;  /* 0x0c401f00550a7f89 */ /* 0x000ea200000e0000 */
[----:B0-----:R-:W-:Y:S01]  /*8060*/  FADD.FTZ R44, R7, R44 ;  /* 0x0000002c072c7221 */ /* 0x001fe20000010000 */
[----:B------:R-:W-:Y:S02]  /*8070*/  ISETP.GT.OR P1, PT, R46, 0x1f, P2 ;  /* 0x0000001f2e00780c */ /* 0x000fe40001724670 */
[----:B------:R-:W0:Y:S01]  /*8080*/  SHFL.BFLY PT, R15, R82, 0x2, 0x1f ;  /* 0x0c401f00520f7f89 */ /* 0x000e2200000e0000 */
[----:B---3--:R-:W-:-:S03]  /*8090*/  FADD.FTZ R90, R9, R90 ;  /* 0x0000005a095a7221 */ /* 0x008fc60000010000 */
[----:B------:R-:W3:Y:S01]  /*80a0*/  SHFL.BFLY PT, R12, R81, 0x2, 0x1f ;  /* 0x0c401f00510c7f89 */ /* 0x000ee200000e0000 */
[----:B------:R-:W-:-:S03]  /*80b0*/  FADD.FTZ R6, R6, R47 ;  /* 0x0000002f06067221 */ /* 0x000fc60000010000 */
[----:B------:R-:W5:Y:S01]  /*80c0*/  SHFL.BFLY PT, R17, R80, 0x2, 0x1f ;  /* 0x0c401f0050117f89 */ /* 0x000f6200000e0000 */
[----:B------:R-:W-:-:S03]  /*80d0*/  FADD.FTZ R88, R11, R88 ;  /* 0x000000580b587221 */ /* 0x000fc60000010000 */
[----:B------:R-:W5:Y:S01]  /*80e0*/  SHFL.BFLY PT, R14, R79, 0x2, 0x1f ;  /* 0x0c401f004f0e7f89 */ /* 0x000f6200000e0000 */
[----:B----4-:R-:W-:Y:S01]  /*80f0*/  FADD.FTZ R8, R8, R87 ;  /* 0x0000005708087221 */ /* 0x010fe20000010000 */
[----:B-1----:R-:W-:Y:S02]  /*8100*/  FADD.FTZ R86, R13, R86 ;  /* 0x000000560d567221 */ /* 0x002fe40000010000 */
[----:B------:R-:W1:Y:S01]  /*8110*/  SHFL.BFLY PT, R3, R0, 0x1, 0x1f ;  /* 0x0c201f0000037f89 */ /* 0x000e6200000e0000 */
[----:B--2---:R-:W-:-:S03]  /*8120*/  FADD.FTZ R85, R10, R85 ;  /* 0x000000550a557221 */ /* 0x004fc60000010000 */
[----:B------:R-:W2:Y:S01]  /*8130*/  SHFL.BFLY PT, R9, R4, 0x1, 0x1f ;  /* 0x0c201f0004097f89 */ /* 0x000ea200000e0000 */
[----:B------:R-:W-:Y:S01]  /*8140*/  SHF.R.S32.HI R10, RZ, 0x1f, R5 ;  /* 0x0000001fff0a7819 */ /* 0x000fe20000011405 */
[----:B0-----:R-:W-:Y:S02]  /*8150*/  FADD.FTZ R82, R15, R82 ;  /* 0x000000520f527221 */ /* 0x001fe40000010000 */
[----:B------:R-:W0:Y:S01]  /*8160*/  SHFL.BFLY PT, R11, R44, 0x1, 0x1f ;  /* 0x0c201f002c0b7f89 */ /* 0x000e2200000e0000 */
[----:B------:R-:W-:Y:S01]  /*8170*/  LEA.HI R31, R10, R5, RZ, 0x2 ;  /* 0x000000050a1f7211 */ /* 0x000fe200078f10ff */
[----:B---3--:R-:W-:Y:S02]  /*8180*/  FADD.FTZ R81, R12, R81 ;  /* 0x000000510c517221 */ /* 0x008fe40000010000 */
[----:B------:R-:W3:Y:S01]  /*8190*/  SHFL.BFLY PT, R13, R90, 0x1, 0x1f ;  /* 0x0c201f005a0d7f89 */ /* 0x000ee200000e0000 */
[C---:B------:R-:W-:Y:S01]  /*81a0*/  LOP3.LUT R5, R46.reuse, 0xffffffc0, RZ, 0xc0, !PT ;  /* 0xffffffc02e057812 */ /* 0x040fe200078ec0ff */
[----:B------:R-:W-:-:S02]  /*81b0*/  VIADD R12, R46, 0x1f ;  /* 0x0000001f2e0c7836 */ /* 0x000fc40000000000 */
[----:B-----5:R-:W-:Y:S01]  /*81c0*/  FADD.FTZ R80, R17, R80 ;  /* 0x0000005011507221 */ /* 0x020fe20000010000 */
[----:B------:R-:W4:Y:S01]  /*81d0*/  SHFL.BFLY PT, R7, R2, 0x1, 0x1f ;  /* 0x0c201f0002077f89 */ /* 0x000f2200000e0000 */
[----:B------:R-:W-:Y:S01]  /*81e0*/  ISETP.NE.OR P5, PT, R5, 0x40, P2 ;  /* 0x000000400500780c */ /* 0x000fe200017a5670 */
[----:B------:R-:W-:Y:S02]  /*81f0*/  FADD.FTZ R79, R14, R79 ;  /* 0x0000004f0e4f7221 */ /* 0x000fe40000010000 */
[----:B------:R-:W5:Y:S01]  /*8200*/  SHFL.BFLY PT, R15, R6, 0x1, 0x1f ;  /* 0x0c201f00060f7f89 */ /* 0x000f6200000e0000 */
[----:B------:R-:W-:Y:S02]  /*8210*/  SHF.R.S32.HI R31, RZ, 0x2, R31 ;  /* 0x00000002ff1f7819 */ /* 0x000fe4000001141f */
[----:B------:R-:W-:Y:S01]  /*8220*/  LOP3.LUT R10, R46, 0xffffffe0, RZ, 0xc0, !PT ;  /* 0xffffffe02e0a7812 */ /* 0x000fe200078ec0ff */
[----:B------:R-:W5:Y:S01]  /*8230*/  SHFL.BFLY PT, R17, R88, 0x1, 0x1f ;  /* 0x0c201f0058117f89 */ /* 0x000f6200000e0000 */
[----:B-1----:R-:W-:Y:S01]  /*8240*/  FADD.FTZ R0, R0, R3 ;  /* 0x0000000300007221 */ /* 0x002fe20000010000 */
[----:B------:R-:W-:Y:S01]  /*8250*/  IMAD R72, R72, 0x70, R31 ;  /* 0x0000007048487824 */ /* 0x000fe200078e021f */
[----:B------:R-:W-:Y:S01]  /*8260*/  ISETP.GT.U32.AND P3, PT, R12, 0x3e, PT ;  /* 0x0000003e0c00780c */ /* 0x000fe20003f64070 */
[----:B------:R-:W1:Y:S01]  /*8270*/  SHFL.BFLY PT, R19, R8, 0x1, 0x1f ;  /* 0x0c201f0008137f89 */ /* 0x000e6200000e0000 */
[----:B--2---:R-:W-:Y:S01]  /*8280*/  FADD.FTZ R3, R4, R9 ;  /* 0x0000000904037221 */ /* 0x004fe20000010000 */
[----:B------:R-:W-:-:S02]  /*8290*/  ISETP.NE.OR P4, PT, R10, 0x20, P2 ;  /* 0x000000200a00780c */ /* 0x000fc40001785670 */
[----:B------:R-:W2:Y:S01]  /*82a0*/  SHFL.BFLY PT, R21, R86, 0x1, 0x1f ;  /* 0x0c201f0056157f89 */ /* 0x000ea200000e0000 */
[----:B------:R-:W-:Y:S01]  /*82b0*/  LEA R72, R72, UR4, 0x2 ;  /* 0x0000000448487c11 */ /* 0x000fe2000f8e10ff */
[----:B0-----:R-:W-:Y:S02]  /*82c0*/  FADD.FTZ R4, R44, R11 ;  /* 0x0000000b2c047221 */ /* 0x001fe40000010000 */
        /* <DEDUP_REMOVED lines=9> */
[----:B-1----:R-:W-:Y:S01]  /*8360*/  FADD.FTZ R12, R8, R19 ;  /* 0x00000013080c7221 */ /* 0x002fe20000010000 */
[----:B------:R-:W-:Y:S01]  /*8370*/  BAR.SYNC.DEFER_BLOCKING 0x0 ;  /* 0x0000000000007b1d */ /* 0x000fe20000010000 */
[----:B--2---:R-:W-:Y:S01]  /*8380*/  FADD.FTZ R13, R86, R21 ;  /* 0x00000015560d7221 */ /* 0x004fe20000010000 */
[----:B0-----:R-:W-:Y:S01]  /*8390*/  FADD.FTZ R85, R85, R14 ;  /* 0x0000000e55557221 */ /* 0x001fe20000010000 */
[----:B---3--:R-:W-:Y:S01]  /*83a0*/  FADD.FTZ R39, R82, R23 ;  /* 0x0000001752277221 */ /* 0x008fe20000010000 */
[----:B----4-:R-:W-:Y:S01]  /*83b0*/  FADD.FTZ R81, R81, R16 ;  /* 0x0000001051517221 */ /* 0x010fe20000010000 */
        /* <DEDUP_REMOVED lines=17> */
.L_x_26601:
[----:B------:R-:W-:Y:S05]  /*84d0*/  BSYNC B0 ;  /* 0x0000000000007941 */ /* 0x000fea0003800000 */
.L_x_26600:
        /* <DEDUP_REMOVED lines=31> */
.L_x_26603:
[----:B------:R-:W-:Y:S05]  /*86d0*/  BSYNC B0 ;  /* 0x0000000000007941 */ /* 0x000fea0003800000 */
.L_x_26602:
        /* <DEDUP_REMOVED lines=17> */
.L_x_26605:
[----:B------:R-:W-:Y:S05]  /*87f0*/  BSYNC B0 ;  /* 0x0000000000007941 */ /* 0x000fea0003800000 */
.L_x_26604:
        /* <DEDUP_REMOVED lines=32> */
.L_x_26607:
[----:B------:R-:W-:Y:S05]  /*8a00*/  BSYNC B0 ;  /* 0x0000000000007941 */ /* 0x000fea0003800000 */
.L_x_26606:
        /* <DEDUP_REMOVED lines=21> */
[----:B------:R-:W-:Y:S02]  /*8b60*/  VIADD R17, R31, 0x28 ;  /* 0x000000281f117836 */ /* 0x000fe40000000000 */
[----:B------:R-:W-:Y:S02]  /*8b70*/  IADD3 R9, P1, R7, UR4, RZ ;  /* 0x0000000407097c10 */ /* 0x000fe4000ff3e0ff */
[----:B------:R-:W-:Y:S02]  /*8b80*/  LEA.HI.X.SX32 R15, R31, UR7, 0x1, P0 ;  /* 0x000000071f0f7c11 */ /* 0x000fe400080f0eff */
[----:B------:R-:W-:Y:S02]  /*8b90*/  LEA R6, P0, R14, UR8, 0x2 ;  /* 0x000000080e067c11 */ /* 0x000fe4000f8010ff */
[----:B------:R-:W-:-:S02]  /*8ba0*/  LEA.HI.X.SX32 R16, R7, UR7, 0x1, P1 ;  /* 0x0000000707107c11 */ /* 0x000fc400088f0eff */
[----:B------:R-:W-:Y:S02]  /*8bb0*/  LEA R8, P1, R9, UR8, 0x2 ;  /* 0x0000000809087c11 */ /* 0x000fe4000f8210ff */
[----:B------:R-:W-:Y:S01]  /*8bc0*/  LEA.HI.X R7, R14, UR9, R15, 0x2, P0 ;  /* 0x000000090e077c11 */ /* 0x000fe200080f140f */
[----:B------:R-:W-:Y:S01]  /*8bd0*/  VIADD R14, R31, 0x10 ;  /* 0x000000101f0e7836 */ /* 0x000fe20000000000 */
[----:B------:R-:W-:Y:S01]  /*8be0*/  LEA.HI.X R9, R9, UR9, R16, 0x2, P1 ;  /* 0x0000000909097c11 */ /* 0x000fe200088f1410 */
[----:B------:R-:W-:Y:S01]  /*8bf0*/  VIADD R16, R31, 0x20 ;  /* 0x000000201f107836 */ /* 0x000fe20000000000 */
        /* <DEDUP_REMOVED lines=9> */
[----:B------:R-:W-:Y:S02]  /*8c90*/  LEA R14, P0, R25, UR8, 0x2 ;  /* 0x00000008190e7c11 */ /* 0x000fe4000f8010ff */
[----:B------:R-:W-:Y:S02]  /*8ca0*/  LEA.HI.X.SX32 R26, R15, UR7, 0x1, P1 ;  /* 0x000000070f1a7c11 */ /* 0x000fe400088f0eff */
[----:B------:R-:W-:-:S02]  /*8cb0*/  LEA R18, P2, R19, UR8, 0x2 ;  /* 0x0000000813127c11 */ /* 0x000fc4000f8410ff */
[----:B------:R-:W-:Y:S02]  /*8cc0*/  LEA R16, P1, R23, UR8, 0x2 ;  /* 0x0000000817107c11 */ /* 0x000fe4000f8210ff */
        /* <DEDUP_REMOVED lines=19> */
[----:B------:R-:W-:Y:S01]  /*8e00*/  LEA R28, P3, R29, UR8, 0x2 ;  /* 0x000000081d1c7c11 */ /* 0x000fe2000f8610ff */
[----:B------:R-:W-:Y:S01]  /*8e10*/  STG.E desc[UR10][R20.64], R10 ;  /* 0x0000000a14007986 */ /* 0x000fe2000c10190a */
[----:B------:R-:W-:-:S02]  /*8e20*/  LEA.HI.X.SX32 R34, R23, UR7, 0x1, P1 ;  /* 0x0000000717227c11 */ /* 0x000fc400088f0eff */
[----:B------:R-:W-:Y:S02]  /*8e30*/  LEA R26, P2, R27, UR8, 0x2 ;  /* 0x000000081b1a7c11 */ /* 0x000fe4000f8410ff */
        /* <DEDUP_REMOVED lines=36> */
.L_x_26565:
[----:B------:R-:W-:Y:S01]  /*9080*/  BSSY B2, `(.L_x_26608) ;  /* 0x0000007000027945 */ /* 0x000fe20003800000 */
[----:B------:R-:W-:Y:S02]  /*9090*/  IMAD.MOV.U32 R35, RZ, RZ, 0x1 ;  /* 0x00000001ff237424 */ /* 0x000fe400078e00ff */
[----:B------:R-:W-:Y:S02]  /*90a0*/  IMAD.MOV.U32 R37, RZ, RZ, 0x1f ;  /* 0x0000001fff257424 */ /* 0x000fe400078e00ff */
[----:B------:R-:W-:-:S07]  /*90b0*/  IMAD.MOV.U32 R32, RZ, RZ, -0x1 ;  /* 0xffffffffff207424 */ /* 0x000fce00078e00ff */
[----:B------:R-:W-:Y:S05]  /*90c0*/  WARPSYNC.COLLECTIVE R32, `(.L_x_26609) ;  /* 0x0000000020087348 */ /* 0x000fea0003c00000 */
[----:B------:R0:W1:Y:S02]  /*90d0*/  SHFL.BFLY P1, R33, R34, R35, R37 ;  /* 0x0c00002322217389 */ /* 0x0000640000020025 */
[----:B01----:R-:W-:Y:S01]  /*90e0*/  ENDCOLLECTIVE ;  /* 0x000000000000791b */ /* 0x003fe20003800000 */
.L_x_26609:
[----:B------:R-:W-:Y:S05]  /*90f0*/  BSYNC B2 ;  /* 0x0000000000027941 */ /* 0x000fea0003800000 */
.L_x_26608:
[----:B------:R-:W-:Y:S05]  /*9100*/  BRA `(.L_x_26610) ;  /* 0xffffffa0003c7947 */ /* 0x000fea000383ffff */
.L_x_26570:
[----:B------:R-:W-:Y:S01]  /*9110*/  BSSY B2, `(.L_x_26611) ;  /* 0x0000007000027945 */ /* 0x000fe20003800000 */
[----:B------:R-:W-:Y:S02]  /*9120*/  IMAD.MOV.U32 R35, RZ, RZ, 0x1 ;  /* 0x00000001ff237424 */ /* 0x000fe400078e00ff */
[----:B------:R-:W-:Y:S02]  /*9130*/  IMAD.MOV.U32 R37, RZ, RZ, 0x1f ;  /* 0x0000001fff257424 */ /* 0x000fe400078e00ff */
[----:B------:R-:W-:-:S07]  /*9140*/  IMAD.MOV.U32 R32, RZ, RZ, -0x1 ;  /* 0xffffffffff207424 */ /* 0x000fce00078e00ff */
[----:B------:R-:W-:Y:S05]  /*9150*/  WARPSYNC.COLLECTIVE R32, `(.L_x_26612) ;  /* 0x0000000020087348 */ /* 0x000fea0003c00000 */
[----:B------:R0:W1:Y:S02]  /*9160*/  SHFL.BFLY P1, R33, R34, R35, R37 ;  /* 0x0c00002322217389 */ /* 0x0000640000020025 */
[----:B01----:R-:W-:Y:S01]  /*9170*/  ENDCOLLECTIVE ;  /* 0x000000000000791b */ /* 0x003fe20003800000 */
.L_x_26612:
[----:B------:R-:W-:Y:S05]  /*9180*/  BSYNC B2 ;  /* 0x0000000000027941 */ /* 0x000fea0003800000 */
.L_x_26611:
[----:B------:R-:W-:Y:S05]  /*9190*/  BRA `(.L_x_26613) ;  /* 0xffffffb400607947 */ /* 0x000fea000383ffff */
.L_x_26573:
[----:B------:R-:W-:Y:S01]  /*91a0*/  BSSY B0, `(.L_x_26614) ;  /* 0x0000008000007945 */ /* 0x000fe20003800000 */
[----:B0-----:R-:W-:Y:S02]  /*91b0*/  IMAD.MOV.U32 R34, RZ, RZ, R114 ;  /* 0x000000ffff227224 */ /* 0x001fe400078e0072 */
[----:B---3--:R-:W-:Y:S02]  /*91c0*/  IMAD.MOV.U32 R35, RZ, RZ, 0x10 ;  /* 0x00000010ff237424 */ /* 0x008fe400078e00ff */
[----:B------:R-:W-:Y:S02]  /*91d0*/  IMAD.MOV.U32 R37, RZ, RZ, 0x1f ;  /* 0x0000001fff257424 */ /* 0x000fe400078e00ff */
[----:B-12---:R-:W-:-:S07]  /*91e0*/  IMAD.MOV.U32 R32, RZ, RZ, -0x1 ;  /* 0xffffffffff207424 */ /* 0x006fce00078e00ff */
[----:B------:R-:W-:Y:S05]  /*91f0*/  WARPSYNC.COLLECTIVE R32, `(.L_x_26615) ;  /* 0x0000000020087348 */ /* 0x000fea0003c00000 */
[----:B------:R0:W1:Y:S02]  /*9200*/  SHFL.BFLY P1, R33, R34, R35, R37 ;  /* 0x0c00002322217389 */ /* 0x0000640000020025 */
[----:B01----:R-:W-:Y:S01]  /*9210*/  ENDCOLLECTIVE ;  /* 0x000000000000791b */ /* 0x003fe20003800000 */
.L_x_26615:
[----:B------:R-:W-:Y:S05]  /*9220*/  BSYNC B0 ;  /* 0x0000000000007941 */ /* 0x000fea0003800000 */
.L_x_26614:
        /* <DEDUP_REMOVED lines=9> */
.L_x_26616:
[----:B------:R-:W-:Y:S02]  /*92c0*/  IMAD.MOV.U32 R35, RZ, RZ, 0x4 ;  /* 0x00000004ff237424 */ /* 0x000fe400078e00ff */
[----:B------:R-:W-:-:S05]  /*92d0*/  IMAD.MOV.U32 R6, RZ, RZ, R33 ;  /* 0x000000ffff067224 */ /* 0x000fca00078e0021 */
[----:B------:R-:W-:-:S05]  /*92e0*/  FMNMX.FTZ R6, R7, R6, !PT ;  /* 0x0000000607067209 */ /* 0x000fca0007810000 */
[----:B------:R-:W-:-:S07]  /*92f0*/  IMAD.MOV.U32 R34, RZ, RZ, R6 ;  /* 0x000000ffff227224 */ /* 0x000fce00078e0006 */
[----:B------:R-:W-:Y:S05]  /*9300*/  WARPSYNC.COLLECTIVE R32, `(.L_x_26617) ;  /* 0x0000000020087348 */ /* 0x000fea0003c00000 */
[----:B------:R0:W1:Y:S02]  /*9310*/  SHFL.BFLY P1, R33, R34, R35, R37 ;  /* 0x0c00002322217389 */ /* 0x0000640000020025 */
[----:B01----:R-:W-:Y:S01]  /*9320*/  ENDCOLLECTIVE ;  /* 0x000000000000791b */ /* 0x003fe20003800000 */
.L_x_26617:
[----:B------:R-:W-:Y:S02]  /*9330*/  IMAD.MOV.U32 R35, RZ, RZ, 0x2 ;  /* 0x00000002ff237424 */ /* 0x000fe400078e00ff */
[----:B------:R-:W-:-:S05]  /*9340*/  IMAD.MOV.U32 R9, RZ, RZ, R33 ;  /* 0x000000ffff097224 */ /* 0x000fca00078e0021 */
[----:B------:R-:W-:-:S05]  /*9350*/  FMNMX.FTZ R9, R6, R9, !PT ;  /* 0x0000000906097209 */ /* 0x000fca0007810000 */
[----:B------:R-:W-:-:S07]  /*9360*/  IMAD.MOV.U32 R34, RZ, RZ, R9 ;  /* 0x000000ffff227224 */ /* 0x000fce00078e0009 */
[----:B------:R-:W-:Y:S05]  /*9370*/  WARPSYNC.COLLECTIVE R32, `(.L_x_26618) ;  /* 0x0000000020087348 */ /* 0x000fea0003c00000 */
[----:B------:R0:W1:Y:S02]  /*9380*/  SHFL.BFLY P1, R33, R34, R35, R37 ;  /* 0x0c00002322217389 */ /* 0x0000640000020025 */
[----:B01----:R-:W-:Y:S01]  /*9390*/  ENDCOLLECTIVE ;  /* 0x000000000000791b */ /* 0x003fe20003800000 */
.L_x_26618:
[----:B------:R-:W-:Y:S01]  /*93a0*/  IMAD.MOV.U32 R8, RZ, RZ, R33 ;  /* 0x000000ffff087224 */ /* 0x000fe200078e0021 */
[----:B------:R-:W-:Y:S06]  /*93b0*/  BRA `(.L_x_26619) ;  /* 0xffffffb400987947 */ /* 0x000fec000383ffff */
.L_x_26620:
        /* <DEDUP_REMOVED lines=12> */
.L_x_28489:


//--------------------- .text._ZN4vllm25paged_attention_v1_kernelIffLi96ELi16ELi128ELNS_18Fp8KVCacheDataTypeE0ELb1EEEvPT_PKS2_PKT0_S8_ifPKiSA_iPKfiiiSC_SC_iiiii --------------------------
	.section	.text._ZN4vllm25paged_attention_v1_kernelIffLi96ELi16ELi128ELNS_18Fp8KVCacheDataTypeE0ELb1EEEvPT_PKS2_PKT0_S8_ifPKiSA_iPKfiiiSC_SC_iiiii,"ax",@progbits
	.align	128
        .global         _ZN4vllm25paged_attention_v1_kernelIffLi96ELi16ELi128ELNS_18Fp8KVCacheDataTypeE0ELb1EEEvPT_PKS2_PKT0_S8_ifPKiSA_iPKfiiiSC_SC_iiiii
        .type           _ZN4vllm25paged_attention_v1_kernelIffLi96ELi16ELi128ELNS_18Fp8KVCacheDataTypeE0ELb1EEEvPT_PKS2_PKT0_S8_ifPKiSA_iPKfiiiSC_SC_iiiii,@function
        .size           _ZN4vllm25paged_attention_v1_kernelIffLi96ELi16ELi128ELNS_18Fp8KVCacheDataTypeE0ELb1EEEvPT_PKS2_PKT0_S8_ifPKiSA_iPKfiiiSC_SC_iiiii,(.L_x_28490 - _ZN4vllm25paged_attention_v1_kernelIffLi96ELi16ELi128ELNS_18Fp8KVCacheDataTypeE0ELb1EEEvPT_PKS2_PKT0_S8_ifPKiSA_iPKfiiiSC_SC_iiiii)
        .other          _ZN4vllm25paged_attention_v1_kernelIffLi96ELi16ELi128ELNS_18Fp8KVCacheDataTypeE0ELb1EEEvPT_PKS2_PKT0_S8_ifPKiSA_iPKfiiiSC_SC_iiiii,@"STO_CUDA_ENTRY STV_DEFAULT"
_ZN4vllm25paged_attention_v1_kernelIffLi96ELi16ELi128ELNS_18Fp8KVCacheDataTypeE0ELb1EEEvPT_PKS2_PKT0_S8_ifPKiSA_iPKfiiiSC_SC_iiiii:
.text._ZN4vllm25paged_attention_v1_kernelIffLi96ELi16ELi128ELNS_18Fp8KVCacheDataTypeE0ELb1EEEvPT_PKS2_PKT0_S8_ifPKiSA_iPKfiiiSC_SC_iiiii:
        /* <DEDUP_REMOVED lines=103> */
.L_x_26625:
        /* <DEDUP_REMOVED lines=11> */
.L_x_26624:
[----:B------:R-:W-:Y:S05]  /*0720*/  BSYNC B1 ;  /* 0x0000000000017941 */ /* 0x000fea0003800000 */
.L_x_26623:
        /* <DEDUP_REMOVED lines=15> */
.L_x_26626:
        /* <DEDUP_REMOVED lines=17> */
.L_x_26622:
[----:B------:R-:W-:Y:S05]  /*0930*/  BSYNC B0 ;  /* 0x0000000000007941 */ /* 0x000fea0003800000 */
.L_x_26621:
        /* <DEDUP_REMOVED lines=24> */
[----:B0-----:R-:W-:Y:S02]  /*0ac0*/  IMAD.MOV.U32 R8, RZ, RZ, RZ ;  /* 0x000000ffff087224 */ /* 0x001fe400078e00ff */
[----:B-1----:R-:W-:-:S04]  /*0ad0*/  IMAD R7, R9, R5, RZ ;  /* 0x0000000509077224 */ /* 0x002fc800078e02ff */
[----:B------:R-:W-:-:S04]  /*0ae0*/  IMAD.MOV R7, RZ, RZ, -R7 ;  /* 0x000000ffff077224 */ /* 0x000fc800078e0a07 */
[----:B------:R-:W-:Y:S02]  /*0af0*/  IMAD.HI.U32 R115, R9, R7, R8 ;  /* 0x0000000709737227 */ /* 0x000fe400078e0008 */
[----:B------:R-:W0:Y:S04]  /*0b00*/  LDC R9, c[0x0][0x288] ;  /* 0x0000a200ff097b82 */ /* 0x000e280000000800 */
[----:B------:R-:W-:-:S04]  /*0b10*/  IMAD.HI.U32 R4, R115, R10, RZ ;  /* 0x0000000a73047227 */ /* 0x000fc800078e00ff */
[----:B------:R-:W-:-:S04]  /*0b20*/  IMAD.MOV R7, RZ, RZ, -R4 ;  /* 0x000000ffff077224 */ /* 0x000fc800078e0a04 */
        /* <DEDUP_REMOVED lines=44> */
[----:B------:R-:W-:Y:S01]  /*0df0*/  LEA.HI R16, R16, R16, RZ, 0x1 ;  /* 0x0000001010107211 */ /* 0x000fe200078f08ff */
[C---:B------:R-:W-:Y:S01]  /*0e00*/  IMAD.SHL.U32 R86, R18.reuse, 0x2, RZ ;  /* 0x0000000212567824 */ /* 0x040fe200078e00ff */
[----:B------:R-:W-:Y:S01]  /*0e10*/  LEA.HI R18, R18, R18, RZ, 0x1 ;  /* 0x0000001212127211 */ /* 0x000fe200078f08ff */
[----:B------:R-:W-:Y:S01]  /*0e20*/  IMAD.SHL.U32 R108, R0, 0x2, RZ ;  /* 0x00000002006c7824 */ /* 0x000fe200078e00ff */
[----:B------:R-:W-:Y:S01]  /*0e30*/  LEA.HI R14, R14, R14, RZ, 0x1 ;  /* 0x0000000e0e0e7211 */ /* 0x000fe200078f08ff */
[----:B------:R-:W-:Y:S01]  /*0e40*/  VIADD R20, R118, 0x1a ;  /* 0x0000001a76147836 */ /* 0x000fe20000000000 */
[----:B------:R-:W-:Y:S01]  /*0e50*/  LEA.HI R0, R0, R0, RZ, 0x1 ;  /* 0x0000000000007211 */ /* 0x000fe200078f08ff */
[----:B------:R-:W-:Y:S01]  /*0e60*/  VIADD R22, R118, 0x22 ;  /* 0x0000002276167836 */ /* 0x000fe20000000000 */
[----:B------:R-:W-:Y:S01]  /*0e70*/  SHF.R.S32.HI R11, RZ, 0x1f, R108 ;  /* 0x0000001fff0b7819 */ /* 0x000fe2000001146c */
[C---:B------:R-:W-:Y:S01]  /*0e80*/  IMAD.SHL.U32 R88, R20.reuse, 0x2, RZ ;  /* 0x0000000214587824 */ /* 0x040fe200078e00ff */
[----:B------:R-:W-:Y:S01]  /*0e90*/  LEA.HI R20, R20, R20, RZ, 0x1 ;  /* 0x0000001414147211 */ /* 0x000fe200078f08ff */
[----:B------:R-:W-:Y:S01]  /*0ea0*/  IMAD.SHL.U32 R80, R22, 0x2, RZ ;  /* 0x0000000216507824 */ /* 0x000fe200078e00ff */
[----:B0-----:R-:W-:Y:S01]  /*0eb0*/  LEA R5, R8, R7, 0x18 ;  /* 0x0000000708057211 */ /* 0x001fe200078ec0ff */
[----:B------:R-:W-:Y:S01]  /*0ec0*/  VIADD R8, R118, 0x2 ;  /* 0x0000000276087836 */ /* 0x000fe20000000000 */
[----:B------:R-:W-:Y:S01]  /*0ed0*/  LOP3.LUT R7, R2, 0xfffffffc, RZ, 0xc0, !PT ;  /* 0xfffffffc02077812 */ /* 0x000fe200078ec0ff */
[----:B------:R-:W-:Y:S01]  /*0ee0*/  VIADD R2, R118, 0x4 ;  /* 0x0000000476027836 */ /* 0x000fe20000000000 */
[----:B------:R-:W-:Y:S01]  /*0ef0*/  LEA.HI R11, R11, R108, RZ, 0x2 ;  /* 0x0000006c0b0b7211 */ /* 0x000fe200078f10ff */
[----:B------:R-:W-:Y:S01]  /*0f00*/  IMAD.SHL.U32 R111, R8, 0x2, RZ ;  /* 0x00000002086f7824 */ /* 0x000fe200078e00ff */
[----:B------:R-:W-:Y:S01]  /*0f10*/  LEA.HI R22, R22, R22, RZ, 0x1 ;  /* 0x0000001616167211 */ /* 0x000fe200078f08ff */
        /* <DEDUP_REMOVED lines=24> */
[C---:B------:R-:W-:Y:S01]  /*10a0*/  VIADD R9, R118.reuse, 0xe ;  /* 0x0000000e76097836 */ /* 0x040fe20000000000 */
[----:B------:R-:W-:Y:S01]  /*10b0*/  LEA.HI R19, R19, R98, RZ, 0x2 ;  /* 0x0000006213137211 */ /* 0x000fe200078f10ff */
        /* <DEDUP_REMOVED lines=80> */
[----:B------:R-:W-:Y:S01]  /*15c0*/  IMAD R0, R118, 0xc0, R5 ;  /* 0x000000c076007824 */ /* 0x000fe200078e0205 */
[----:B------:R-:W-:Y:S01]  /*15d0*/  SHF.R.S32.HI R29, RZ, 0x1f, R58 ;  /* 0x0000001fff1d7819 */ /* 0x000fe2000001143a */
[----:B------:R-:W-:Y:S01]  /*15e0*/  IMAD.IADD R78, R78, 0x1, -R25 ;  /* 0x000000014e4e7824 */ /* 0x000fe200078e0a19 */
[----:B------:R-:W-:Y:S01]  /*15f0*/  LOP3.LUT R21, R21, 0xfffffffc, RZ, 0xc0, !PT ;  /* 0xfffffffc15157812 */ /* 0x000fe200078ec0ff */
[----:B------:R-:W-:Y:S01]  /*1600*/  VIADD R25, R118, 0x2a ;  /* 0x0000002a76197836 */ /* 0x000fe20000000000 */
[----:B------:R-:W-:-:S02]  /*1610*/  LEA.HI R27, R27, R76, RZ, 0x2 ;  /* 0x0000004c1b1b7211 */ /* 0x000fc400078f10ff */
        /* <DEDUP_REMOVED lines=13> */
[----:B------:R-:W-:Y:S02]  /*16f0*/  SHF.R.S32.HI R33, RZ, 0x1f, R52 ;  /* 0x0000001fff217819 */ /* 0x000fe40000011434 */
[----:B------:R-:W-:Y:S02]  /*1700*/  LEA.HI.X.SX32 R123, R21, R32, 0x1, P0 ;  /* 0x00000020157b7211 */ /* 0x000fe400000f0eff */
[----:B------:R-:W-:Y:S02]  /*1710*/  FSETP.NEU.FTZ.AND P0, PT, R120, RZ, PT ;  /* 0x000000ff7800720b */ /* 0x000fe40003f1d000 */
        /* <DEDUP_REMOVED lines=89> */
[----:B------:R-:W-:Y:S02]  /*1cb0*/  IMAD.MOV.U32 R120, RZ, RZ, R28 ;  /* 0x000000ffff787224 */ /* 0x000fe400078e001c */
[----:B------:R-:W-:-:S07]  /*1cc0*/  IMAD.MOV.U32 R114, RZ, RZ, -0x800001 ;  /* 0xff7fffffff727424 */ /* 0x000fce00078e00ff */
.L_x_26634:
        /* <DEDUP_REMOVED lines=86> */
[----:B------:R-:W-:-:S04]  /*2230*/  IADD3 R38, P0, P1, R106, R124, R105 ;  /* 0x0000007c6a267210 */ /* 0x000fc8000791e069 */
[----:B------:R-:W-:Y:S02]  /*2240*/  IADD3.X R39, R40, R72, R39, P0, P1 ;  /* 0x0000004828277210 */ /* 0x000fe400007e2427 */
[----:B------:R-:W-:-:S04]  /*2250*/  LEA R70, P0, R38, UR8, 0x2 ;  /* 0x0000000826467c11 */ /* 0x000fc8000f8010ff */
[----:B------:R-:W-:-:S06]  /*2260*/  LEA.HI.X R71, R38, UR9, R39, 0x2, P0 ;  /* 0x0000000926477c11 */ /* 0x000fcc00080f1427 */
[----:B------:R-:W5:Y:S01]  /*2270*/  LDG.E.64.CONSTANT R70, desc[UR10][R70.64] ;  /* 0x0000000a46467981 */ /* 0x000f62000c1e9b00 */
[--C-:B------:R-:W-:Y:S02]  /*2280*/  SHF.R.S32.HI R43, RZ, 0x1f, R103.reuse ;  /* 0x0000001fff2b7819 */ /* 0x100fe40000011467 */
[----:B------:R-:W-:Y:S02]  /*2290*/  SHF.R.S32.HI R39, RZ, 0x1f, R104 ;  /* 0x0000001fff277819 */ /* 0x000fe40000011468 */
[----:B------:R-:W-:Y:S02]  /*22a0*/  IADD3 R38, P0, P1, R104, R124, R103 ;  /* 0x0000007c68267210 */ /* 0x000fe4000791e067 */
[----:B------:R-:W-:Y:S02]  /*22b0*/  SHF.R.S32.HI R61, RZ, 0x1f, R101 ;  /* 0x0000001fff3d7819 */ /* 0x000fe40000011465 */
[----:B------:R-:W-:Y:S02]  /*22c0*/  IADD3.X R43, R39, R72, R43, P0, P1 ;  /* 0x00000048272b7210 */ /* 0x000fe400007e242b */
[----:B------:R-:W-:-:S02]  /*22d0*/  SHF.R.S32.HI R40, RZ, 0x1f, R102 ;  /* 0x0000001fff287819 */ /* 0x000fc40000011466 */
[----:B------:R-:W-:Y:S02]  /*22e0*/  LEA R42, P0, R38, UR8, 0x2 ;  /* 0x00000008262a7c11 */ /* 0x000fe4000f8010ff */
[----:B------:R-:W-:Y:S02]  /*22f0*/  IADD3 R39, P1, P2, R102, R124, R101 ;  /* 0x0000007c66277210 */ /* 0x000fe40007a3e065 */
[----:B------:R-:W-:-:S06]  /*2300*/  LEA.HI.X R43, R38, UR9, R43, 0x2, P0 ;  /* 0x00000009262b7c11 */ /* 0x000fcc00080f142b */
[----:B------:R-:W5:Y:S01]  /*2310*/  LDG.E.64.CONSTANT R42, desc[UR10][R42.64] ;  /* 0x0000000a2a2a7981 */ /* 0x000f62000c1e9b00 */
[----:B------:R-:W-:Y:S02]  /*2320*/  SHF.R.S32.HI R62, RZ, 0x1f, R96 ;  /* 0x0000001fff3e7819 */ /* 0x000fe40000011460 */
[----:B------:R-:W-:Y:S02]  /*2330*/  SHF.R.S32.HI R64, RZ, 0x1f, R93 ;  /* 0x0000001fff407819 */ /* 0x000fe4000001145d */
[----:B------:R-:W-:Y:S01]  /*2340*/  SHF.R.S32.HI R74, RZ, 0x1f, R91 ;  /* 0x0000001fff4a7819 */ /* 0x000fe2000001145b */
[----:B--2---:R-:W-:Y:S01]  /*2350*/  FMUL.FTZ R41, R34, R30 ;  /* 0x0000001e22297220 */ /* 0x004fe20000410000 */
[----:B------:R-:W-:Y:S02]  /*2360*/  IADD3.X R34, R40, R72, R61, P1, P2 ;  /* 0x0000004828227210 */ /* 0x000fe40000fe443d */
[----:B------:R-:W-:Y:S01]  /*2370*/  SHF.R.S32.HI R61, RZ, 0x1f, R99 ;  /* 0x0000001fff3d7819 */ /* 0x000fe20000011463 */
[----:B---3--:R-:W-:Y:S01]  /*2380*/  FFMA.FTZ R40, R36, R28, R41 ;  /* 0x0000001c24287223 */ /* 0x008fe20000010029 */
[----:B------:R-:W-:-:S02]  /*2390*/  SHF.R.S32.HI R30, RZ, 0x1f, R100 ;  /* 0x0000001fff1e7819 */ /* 0x000fc40000011464 */
[-C--:B------:R-:W-:Y:S02]  /*23a0*/  IADD3 R60, P0, P1, R100, R124.reuse, R99 ;  /* 0x0000007c643c7210 */ /* 0x080fe4000791e063 */
[--C-:B------:R-:W-:Y:S02]  /*23b0*/  SHF.R.S32.HI R41, RZ, 0x1f, R97.reuse ;  /* 0x0000001fff297819 */ /* 0x100fe40000011461 */
[----:B------:R-:W-:Y:S02]  /*23c0*/  SHF.R.S32.HI R36, RZ, 0x1f, R98 ;  /* 0x0000001fff247819 */ /* 0x000fe40000011462 */
[----:B------:R-:W-:Y:S02]  /*23d0*/  IADD3 R28, P2, P3, R98, R124, R97 ;  /* 0x0000007c621c7210 */ /* 0x000fe40007b5e061 */
[----:B------:R-:W-:Y:S02]  /*23e0*/  IADD3.X R61, R30, R72, R61, P0, P1 ;  /* 0x000000481e3d7210 */ /* 0x000fe400007e243d */
[----:B------:R-:W-:-:S02]  /*23f0*/  LEA R30, P0, R39, UR8, 0x2 ;  /* 0x00000008271e7c11 */ /* 0x000fc4000f8010ff */
[----:B------:R-:W-:Y:S01]  /*2400*/  IADD3.X R41, R36, R72, R41, P2, P3 ;  /* 0x0000004824297210 */ /* 0x000fe200017e6429 */
[----:B------:R-:W-:Y:S01]  /*2410*/  FMUL.FTZ R36, R35, R31 ;  /* 0x0000001f23247220 */ /* 0x000fe20000410000 */
[C---:B------:R-:W-:Y:S02]  /*2420*/  LEA R38, P1, R60.reuse, UR8, 0x2 ;  /* 0x000000083c267c11 */ /* 0x040fe4000f8210ff */
[----:B------:R-:W-:Y:S01]  /*2430*/  LEA.HI.X R31, R39, UR9, R34, 0x2, P0 ;  /* 0x00000009271f7c11 */ /* 0x000fe200080f1422 */
[----:B------:R-:W-:Y:S01]  /*2440*/  FFMA.FTZ R34, R37, R29, R36 ;  /* 0x0000001d25227223 */ /* 0x000fe20000010024 */
[----:B------:R-:W-:-:S03]  /*2450*/  LEA.HI.X R39, R60, UR9, R61, 0x2, P1 ;  /* 0x000000093c277c11 */ /* 0x000fc600088f143d */
[----:B------:R0:W2:Y:S04]  /*2460*/  LDG.E.64.CONSTANT R36, desc[UR10][R30.64] ;  /* 0x0000000a1e247981 */ /* 0x0000a8000c1e9b00 */
[----:B------:R-:W3:Y:S01]  /*2470*/  LDG.E.64.CONSTANT R38, desc[UR10][R38.64] ;  /* 0x0000000a26267981 */ /* 0x000ee2000c1e9b00 */
[--C-:B------:R-:W-:Y:S02]  /*2480*/  SHF.R.S32.HI R29, RZ, 0x1f, R95.reuse ;  /* 0x0000001fff1d7819 */ /* 0x100fe4000001145f */
[----:B------:R-:W-:Y:S02]  /*2490*/  IADD3 R35, P1, P2, R96, R124, R95 ;  /* 0x0000007c60237210 */ /* 0x000fe40007a3e05f */
[----:B------:R-:W-:Y:S02]  /*24a0*/  LEA R66, P0, R28, UR8, 0x2 ;  /* 0x000000081c427c11 */ /* 0x000fe4000f8010ff */
[----:B------:R-:W-:-:S02]  /*24b0*/  IADD3.X R62, R62, R72, R29, P1, P2 ;  /* 0x000000483e3e7210 */ /* 0x000fc40000fe441d */
[----:B------:R-:W-:Y:S02]  /*24c0*/  LEA.HI.X R67, R28, UR9, R41, 0x2, P0 ;  /* 0x000000091c437c11 */ /* 0x000fe400080f1429 */
[----:B------:R-:W-:Y:S02]  /*24d0*/  SHF.R.S32.HI R29, RZ, 0x1f, R94 ;  /* 0x0000001fff1d7819 */ /* 0x000fe4000001145e */
[----:B------:R-:W-:Y:S02]  /*24e0*/  IADD3 R41, P0, P1, R94, R124, R93 ;  /* 0x0000007c5e297210 */ /* 0x000fe4000791e05d */
[----:B------:R-:W3:Y:S02]  /*24f0*/  LDG.E.64.CONSTANT R66, desc[UR10][R66.64] ;  /* 0x0000000a42427981 */ /* 0x000ee4000c1e9b00 */
[----:B------:R-:W-:Y:S02]  /*2500*/  IADD3.X R64, R29, R72, R64, P0, P1 ;  /* 0x000000481d407210 */ /* 0x000fe400007e2440 */
[C---:B------:R-:W-:Y:S01]  /*2510*/  LEA R60, P0, R35.reuse, UR8, 0x2 ;  /* 0x00000008233c7c11 */ /* 0x040fe2000f8010ff */
[----:B0-----:R-:W4:Y:S03]  /*2520*/  LDS.128 R28, [R0+0x10] ;  /* 0x00001000001c7984 */ /* 0x001f260000000c00 */
[----:B------:R-:W-:-:S02]  /*2530*/  LEA.HI.X R61, R35, UR9, R62, 0x2, P0 ;  /* 0x00000009233d7c11 */ /* 0x000fc400080f143e */
[----:B------:R-:W-:-:S04]  /*2540*/  LEA R62, P0, R41, UR8, 0x2 ;  /* 0x00000008293e7c11 */ /* 0x000fc8000f8010ff */
[----:B------:R-:W-:Y:S01]  /*2550*/  LEA.HI.X R63, R41, UR9, R64, 0x2, P0 ;  /* 0x00000009293f7c11 */ /* 0x000fe200080f1440 */
[----:B------:R-:W3:Y:S01]  /*2560*/  LDG.E.64.CONSTANT R60, desc[UR10][R60.64] ;  /* 0x0000000a3c3c7981 */ /* 0x000ee2000c1e9b00 */
[----:B------:R-:W-:Y:S02]  /*2570*/  SHF.R.S32.HI R41, RZ, 0x1f, R92 ;  /* 0x0000001fff297819 */ /* 0x000fe4000001145c */
[----:B------:R-:W-:Y:S02]  /*2580*/  IADD3 R35, P0, P1, R92, R124, R91 ;  /* 0x0000007c5c237210 */ /* 0x000fe4000791e05b */
[----:B------:R-:W3:Y:S02]  /*2590*/  LDG.E.64.CONSTANT R62, desc[UR10][R62.64] ;  /* 0x0000000a3e3e7981 */ /* 0x000ee4000c1e9b00 */
[----:B------:R-:W-:Y:S02]  /*25a0*/  IADD3.X R74, R41, R72, R74, P0, P1 ;  /* 0x00000048294a7210 */ /* 0x000fe400007e244a */
[----:B------:R-:W-:-:S04]  /*25b0*/  LEA R64, P0, R35, UR8, 0x2 ;  /* 0x0000000823407c11 */ /* 0x000fc8000f8010ff */
[----:B------:R-:W-:-:S06]  /*25c0*/  LEA.HI.X R65, R35, UR9, R74, 0x2, P0 ;  /* 0x0000000923417c11 */ /* 0x000fcc00080f144a */
[----:B------:R-:W3:Y:S01]  /*25d0*/  LDG.E.64.CONSTANT R64, desc[UR10][R64.64] ;  /* 0x0000000a40407981 */ /* 0x000ee2000c1e9b00 */
[----:B----4-:R-:W-:Y:S01]  /*25e0*/  FFMA.FTZ R35, R32, R28, R40 ;  /* 0x0000001c20237223 */ /* 0x010fe20000010028 */
[----:B------:R-:W-:-:S04]  /*25f0*/  IADD3 R28, P0, P1, R90, R124, R89 ;  /* 0x0000007c5a1c7210 */ /* 0x000fc8000791e059 */
[----:B------:R-:W-:Y:S02]  /*2600*/  LEA R40, P2, R28, UR8, 0x2 ;  /* 0x000000081c287c11 */ /* 0x000fe4000f8410ff */
[----:B------:R-:W-:-:S04]  /*2610*/  IADD3.X R41, R18, R72, R46, P0, P1 ;  /* 0x0000004812297210 */ /* 0x000fc800007e242e */
[----:B------:R-:W-:-:S06]  /*2620*/  LEA.HI.X R41, R28, UR9, R41, 0x2, P2 ;  /* 0x000000091c297c11 */ /* 0x000fcc00090f1429 */
[----:B------:R-:W4:Y:S01]  /*2630*/  LDG.E.64.CONSTANT R40, desc[UR10][R40.64] ;  /* 0x0000000a28287981 */ /* 0x000f22000c1e9b00 */
[----:B------:R-:W-:Y:S01]  /*2640*/  FFMA.FTZ R28, R33, R29, R34 ;  /* 0x0000001d211c7223 */ /* 0x000fe20000010022 */
[----:B-----5:R-:W-:Y:S02]  /*2650*/  FFMA.FTZ R29, R68, R30, R35 ;  /* 0x0000001e441d7223 */ /* 0x020fe40000010023 */
[----:B------:R-:W0:Y:S01]  /*2660*/  LDS.128 R32, [R0+0x20] ;  /* 0x0000200000207984 */ /* 0x000e220000000c00 */
[----:B------:R-:W-:Y:S01]  /*2670*/  FFMA.FTZ R28, R69, R31, R28 ;  /* 0x0000001f451c7223 */ /* 0x000fe2000001001c */
[----:B0-----:R-:W-:-:S03]  /*2680*/  FFMA.FTZ R69, R70, R32, R29 ;  /* 0x0000002046457223 */ /* 0x001fc6000001001d */
[----:B------:R-:W-:Y:S02]  /*2690*/  FFMA.FTZ R68, R71, R33, R28 ;  /* 0x0000002147447223 */ /* 0x000fe4000001001c */
[----:B------:R-:W2:Y:S01]  /*26a0*/  LDS.128 R28, [R0+0x30] ;  /* 0x00003000001c7984 */ /* 0x000ea20000000c00 */
[----:B------:R-:W-:-:S04]  /*26b0*/  IADD3 R33, P0, P1, R88, R124, R87 ;  /* 0x0000007c58217210 */ /* 0x000fc8000791e057 */
[----:B------:R-:W-:Y:S02]  /*26c0*/  LEA R32, P2, R33, UR8, 0x2 ;  /* 0x0000000821207c11 */ /* 0x000fe4000f8410ff */
[----:B------:R-:W-:-:S04]  /*26d0*/  IADD3.X R70, R19, R72, R7, P0, P1 ;  /* 0x0000004813467210 */ /* 0x000fc800007e2407 */
[----:B------:R-:W-:Y:S01]  /*26e0*/  LEA.HI.X R33, R33, UR9, R70, 0x2, P2 ;  /* 0x0000000921217c11 */ /* 0x000fe200090f1446 */
[----:B------:R-:W-:Y:S01]  /*26f0*/  FFMA.FTZ R69, R42, R34, R69 ;  /* 0x000000222a457223 */ /* 0x000fe20000010045 */
[----:B------:R-:W-:-:S03]  /*2700*/  FFMA.FTZ R68, R43, R35, R68 ;  /* 0x000000232b447223 */ /* 0x000fc60000010044 */
[----:B------:R0:W5:Y:S04]  /*2710*/  LDG.E.64.CONSTANT R42, desc[UR10][R32.64] ;  /* 0x0000000a202a7981 */ /* 0x000168000c1e9b00 */
[----:B0-----:R-:W0:Y:S01]  /*2720*/  LDS.128 R32, [R0+0x40] ;  /* 0x0000400000207984 */ /* 0x001e220000000c00 */
[----:B--2---:R-:W-:Y:S01]  /*2730*/  FFMA.FTZ R69, R36, R28, R69 ;  /* 0x0000001c24457223 */ /* 0x004fe20000010045 */
[----:B------:R-:W-:-:S03]  /*2740*/  FFMA.FTZ R68, R37, R29, R68 ;  /* 0x0000001d25447223 */ /* 0x000fc60000010044 */
[----:B---3--:R-:W-:Y:S01]  /*2750*/  FFMA.FTZ R69, R38, R30, R69 ;  /* 0x0000001e26457223 */ /* 0x008fe20000010045 */
[----:B------:R-:W-:Y:S02]  /*2760*/  FFMA.FTZ R68, R39, R31, R68 ;  /* 0x0000001f27447223 */ /* 0x000fe40000010044 */
[----:B------:R-:W1:Y:S01]  /*2770*/  LDS.128 R36, [R0+0x50] ;  /* 0x0000500000247984 */ /* 0x000e620000000c00 */
[----:B------:R-:W-:-:S04]  /*2780*/  IADD3 R28, P0, P1, R86, R124, R85 ;  /* 0x0000007c561c7210 */ /* 0x000fc8000791e055 */
[----:B------:R-:W-:Y:S02]  /*2790*/  LEA R74, P2, R28, UR8, 0x2 ;  /* 0x000000081c4a7c11 */ /* 0x000fe4000f8410ff */
[----:B------:R-:W-:-:S04]  /*27a0*/  IADD3.X R29, R20, R72, R8, P0, P1 ;  /* 0x00000048141d7210 */ /* 0x000fc800007e2408 */
[----:B------:R-:W-:Y:S01]  /*27b0*/  LEA.HI.X R75, R28, UR9, R29, 0x2, P2 ;  /* 0x000000091c4b7c11 */ /* 0x000fe200090f141d */
[----:B0-----:R-:W-:Y:S01]  /*27c0*/  FFMA.FTZ R69, R66, R32, R69 ;  /* 0x0000002042457223 */ /* 0x001fe20000010045 */
[----:B------:R-:W-:Y:S01]  /*27d0*/  FFMA.FTZ R68, R67, R33, R68 ;  /* 0x0000002143447223 */ /* 0x000fe20000010044 */
[----:B------:R-:W4:Y:S04]  /*27e0*/  LDS.128 R28, [R0+0x60] ;  /* 0x00006000001c7984 */ /* 0x000f280000000c00 */
[----:B------:R-:W2:Y:S01]  /*27f0*/  LDG.E.64.CONSTANT R74, desc[UR10][R74.64] ;  /* 0x0000000a4a4a7981 */ /* 0x000ea2000c1e9b00 */
[----:B------:R-:W-:Y:S01]  /*2800*/  IADD3 R33, P3, P4, R82, R124, R81 ;  /* 0x0000007c52217210 */ /* 0x000fe20007c7e051 */
[----:B------:R-:W-:Y:S01]  /*2810*/  FFMA.FTZ R69, R60, R34, R69 ;  /* 0x000000223c457223 */ /* 0x000fe20000010045 */
[----:B------:R-:W-:Y:S01]  /*2820*/  FFMA.FTZ R68, R61, R35, R68 ;  /* 0x000000233d447223 */ /* 0x000fe20000010044 */
[----:B------:R-:W-:-:S04]  /*2830*/  IADD3 R35, P0, P1, R84, R124, R83 ;  /* 0x0000007c54237210 */ /* 0x000fc8000791e053 */
[----:B------:R-:W-:Y:S02]  /*2840*/  LEA R34, P2, R35, UR8, 0x2 ;  /* 0x0000000823227c11 */ /* 0x000fe4000f8410ff */
[----:B------:R-:W-:Y:S01]  /*2850*/  IADD3.X R60, R21, R72, R9, P0, P1 ;  /* 0x00000048153c7210 */ /* 0x000fe200007e2409 */
[----:B-1----:R-:W-:Y:S01]  /*2860*/  FFMA.FTZ R69, R62, R36, R69 ;  /* 0x000000243e457223 */ /* 0x002fe20000010045 */
[----:B------:R-:W-:Y:S01]  /*2870*/  FFMA.FTZ R32, R63, R37, R68 ;  /* 0x000000253f207223 */ /* 0x000fe20000010044 */
[----:B------:R-:W-:Y:S02]  /*2880*/  LEA R36, P0, R33, UR8, 0x2 ;  /* 0x0000000821247c11 */ /* 0x000fe4000f8010ff */
[----:B------:R-:W-:Y:S01]  /*2890*/  LEA.HI.X R35, R35, UR9, R60, 0x2, P2 ;  /* 0x0000000923237c11 */ /* 0x000fe200090f143c */
[----:B------:R-:W-:Y:S01]  /*28a0*/  FFMA.FTZ R69, R64, R38, R69 ;  /* 0x0000002640457223 */ /* 0x000fe20000010045 */
[----:B------:R-:W-:Y:S01]  /*28b0*/  IADD3.X R38, R22, R72, R10, P3, P4 ;  /* 0x0000004816267210 */ /* 0x000fe20001fe840a */
[----:B------:R-:W-:-:S03]  /*28c0*/  FFMA.FTZ R32, R65, R39, R32 ;  /* 0x0000002741207223 */ /* 0x000fc60000010020 */
[----:B------:R-:W-:Y:S02]  /*28d0*/  LEA.HI.X R37, R33, UR9, R38, 0x2, P0 ;  /* 0x0000000921257c11 */ /* 0x000fe400080f1426 */
[----:B------:R0:W3:Y:S01]  /*28e0*/  LDG.E.64.CONSTANT R38, desc[UR10][R34.64] ;  /* 0x0000000a22267981 */ /* 0x0000e2000c1e9b00 */
[----:B------:R-:W-:-:S03]  /*28f0*/  IADD3 R33, P0, P1, R80, R124, R79 ;  /* 0x0000007c50217210 */ /* 0x000fc6000791e04f */
[----:B------:R-:W3:Y:S01]  /*2900*/  LDG.E.64.CONSTANT R36, desc[UR10][R36.64] ;  /* 0x0000000a24247981 */ /* 0x000ee2000c1e9b00 */
[----:B------:R-:W-:Y:S02]  /*2910*/  LEA R60, P2, R33, UR8, 0x2 ;  /* 0x00000008213c7c11 */ /* 0x000fe4000f8410ff */
[----:B------:R-:W-:-:S04]  /*2920*/  IADD3.X R62, R23, R72, R11, P0, P1 ;  /* 0x00000048173e7210 */ /* 0x000fc800007e240b */
[----:B------:R-:W-:-:S06]  /*2930*/  LEA.HI.X R61, R33, UR9, R62, 0x2, P2 ;  /* 0x00000009213d7c11 */ /* 0x000fcc00090f143e */
[----:B------:R-:W3:Y:S01]  /*2940*/  LDG.E.64.CONSTANT R60, desc[UR10][R60.64] ;  /* 0x0000000a3c3c7981 */ /* 0x000ee2000c1e9b00 */
        /* <DEDUP_REMOVED lines=11> */
[----:B0-----:R-:W-:Y:S02]  /*2a00*/  IADD3.X R35, R26, R72, R14, P0, P1 ;  /* 0x000000481a237210 */ /* 0x001fe400007e240e */
        /* <DEDUP_REMOVED lines=19> */
[----:B------:R-:W-:-:S03]  /*2b40*/  FFMA.FTZ R40, R41, R29, R32 ;  /* 0x0000001d29287223 */ /* 0x000fc60000010020 */
[----:B------:R-:W2:Y:S01]  /*2b50*/  LDS.128 R32, [R0+0x70] ;  /* 0x0000700000207984 */ /* 0x000ea20000000c00 */
[----:B-----5:R-:W-:Y:S01]  /*2b60*/  FFMA.FTZ R29, R42, R30, R28 ;  /* 0x0000001e2a1d7223 */ /* 0x020fe2000001001c */
[----:B------:R-:W-:Y:S01]  /*2b70*/  FFMA.FTZ R40, R43, R31, R40 ;  /* 0x0000001f2b287223 */ /* 0x000fe20000010028 */
[----:B------:R-:W-:Y:S01]  /*2b80*/  UMOV UR4, 0xffffffff ;  /* 0xffffffff00047882 */ /* 0x000fe20000000000 */
[----:B------:R-:W-:Y:S01]  /*2b90*/  ISETP.NE.AND P0, PT, R118, RZ, PT ;  /* 0x000000ff7600720c */ /* 0x000fe20003f05270 */
[----:B--2---:R-:W-:Y:S02]  /*2ba0*/  FFMA.FTZ R41, R74, R32, R29 ;  /* 0x000000204a297223 */ /* 0x004fe4000001001d */
[----:B------:R-:W0:Y:S01]  /*2bb0*/  LDS.128 R28, [R0+0x80] ;  /* 0x00008000001c7984 */ /* 0x000e220000000c00 */
[----:B------:R-:W-:Y:S01]  /*2bc0*/  FFMA.FTZ R40, R75, R33, R40 ;  /* 0x000000214b287223 */ /* 0x000fe20000010028 */
[----:B---3--:R-:W-:-:S03]  /*2bd0*/  FFMA.FTZ R41, R38, R34, R41 ;  /* 0x0000002226297223 */ /* 0x008fc60000010029 */
[----:B------:R-:W-:Y:S02]  /*2be0*/  FFMA.FTZ R40, R39, R35, R40 ;  /* 0x0000002327287223 */ /* 0x000fe40000010028 */
[----:B------:R-:W4:Y:S01]  /*2bf0*/  LDS.128 R32, [R0+0x90] ;  /* 0x0000900000207984 */ /* 0x000f220000000c00 */
[----:B0-----:R-:W-:Y:S01]  /*2c00*/  FFMA.FTZ R41, R36, R28, R41 ;  /* 0x0000001c24297223 */ /* 0x001fe20000010029 */
[----:B------:R-:W-:Y:S02]  /*2c10*/  FFMA.FTZ R28, R37, R29, R40 ;  /* 0x0000001d251c7223 */ /* 0x000fe40000010028 */
[----:B------:R-:W0:Y:S01]  /*2c20*/  LDS.128 R36, [R0+0xa0] ;  /* 0x0000a00000247984 */ /* 0x000e220000000c00 */
[----:B------:R-:W-:-:S03]  /*2c30*/  FFMA.FTZ R29, R60, R30, R41 ;  /* 0x0000001e3c1d7223 */ /* 0x000fc60000010029 */
[----:B------:R-:W1:Y:S01]  /*2c40*/  LDS.128 R40, [R0+0xb0] ;  /* 0x0000b00000287984 */ /* 0x000e620000000c00 */
[----:B------:R-:W-:Y:S01]  /*2c50*/  FFMA.FTZ R28, R61, R31, R28 ;  /* 0x0000001f3d1c7223 */ /* 0x000fe2000001001c */
[----:B----4-:R-:W-:-:S03]  /*2c60*/  FFMA.FTZ R29, R62, R32, R29 ;  /* 0x000000203e1d7223 */ /* 0x010fc6000001001d */
[----:B------:R-:W-:Y:S01]  /*2c70*/  FFMA.FTZ R28, R63, R33, R28 ;  /* 0x000000213f1c7223 */ /* 0x000fe2000001001c */
[----:B------:R-:W-:-:S03]  /*2c80*/  FFMA.FTZ R29, R64, R34, R29 ;  /* 0x00000022401d7223 */ /* 0x000fc6000001001d */
        /* <DEDUP_REMOVED lines=8> */
[----:B------:R-:W-:-:S04]  /*2d10*/  FFMA.FTZ R28, R73, R43, R28 ;  /* 0x0000002b491c7223 */ /* 0x000fc8000001001c */
[----:B------:R-:W-:Y:S01]  /*2d20*/  FADD.FTZ R28, R29, R28 ;  /* 0x0000001c1d1c7221 */ /* 0x000fe20000010000 */
[----:B------:R-:W-:Y:S06]  /*2d30*/  BRA.DIV UR4, `(.L_x_26632) ;  /* 0x0000005604e47947 */ /* 0x000fec000b800000 */
[----:B------:R0:W1:Y:S02]  /*2d40*/  SHFL.BFLY PT, R29, R28, 0x1, 0x1f ;  /* 0x0c201f001c1d7f89 */ /* 0x00006400000e0000 */
.L_x_26677:
        /* <DEDUP_REMOVED lines=15> */
.L_x_26631:
        /* <DEDUP_REMOVED lines=9> */
.L_x_26633:
[----:B------:R-:W-:Y:S05]  /*2ed0*/  BSYNC B1 ;  /* 0x0000000000017941 */ /* 0x000fea0003800000 */
.L_x_26630:
[----:B------:R-:W-:-:S05]  /*2ee0*/  VIADD R120, R120, 0x4 ;  /* 0x0000000478787836 */ /* 0x000fca0000000000 */
[----:B------:R-:W-:-:S13]  /*2ef0*/  ISETP.GE.AND P0, PT, R120, R49, PT ;  /* 0x000000317800720c */ /* 0x000fda0003f06270 */
[----:B------:R-:W-:Y:S05]  /*2f00*/  @!P0 BRA `(.L_x_26634) ;  /* 0xffffffec00708947 */ /* 0x000fea000383ffff */
[----:B------:R-:W-:Y:S05]  /*2f10*/  BRA `(.L_x_26628) ;  /* 0x0000001000cc7947 */ /* 0x000fea0003800000 */
.L_x_26629:
[----:B------:R-:W-:Y:S01]  /*2f20*/  SHF.R.S32.HI R5, RZ, 0x1f, R50 ;  /* 0x0000001fff057819 */ /* 0x000fe20000011432 */
[----:B------:R-:W-:-:S03]  /*2f30*/  IMAD.MOV.U32 R114, RZ, RZ, -0x800001 ;  /* 0xff7fffffff727424 */ /* 0x000fc600078e00ff */
[----:B------:R-:W-:-:S04]  /*2f40*/  LEA.HI R5, R5, R50, RZ, 0x5 ;  /* 0x0000003205057211 */ /* 0x000fc800078f28ff */
[----:B------:R-:W-:-:S07]  /*2f50*/  SHF.R.S32.HI R121, RZ, 0x5, R5 ;  /* 0x00000005ff797819 */ /* 0x000fce0000011405 */
.L_x_26639:
[----:B0-----:R-:W0:Y:S01]  /*2f60*/  LDC R36, c[0x0][0x280] ;  /* 0x0000a000ff247b82 */ /* 0x001e220000000800 */
[----:B--23--:R-:W-:Y:S01]  /*2f70*/  IMAD.SHL.U32 R28, R121, 0x10, RZ ;  /* 0x00000010791c7824 */ /* 0x00cfe200078e00ff */
        /* <DEDUP_REMOVED lines=51> */
[----:B------:R-:W-:Y:S02]  /*32b0*/  IMAD.MOV.U32 R124, RZ, RZ, R122 ;  /* 0x000000ffff7c7224 */ /* 0x000fe400078e007a */
        /* <DEDUP_REMOVED lines=11> */
[----:B------:R-:W-:Y:S01]  /*3370*/  IMAD.IADD R72, R125, 0x1, R31 ;  /* 0x000000017d487824 */ /* 0x000fe200078e021f */
[----:B------:R-:W-:-:S04]  /*3380*/  SHF.R.S32.HI R31, RZ, 0x1f, R112 ;  /* 0x0000001fff1f7819 */ /* 0x000fc80000011470 */
        /* <DEDUP_REMOVED lines=67> */
[--C-:B------:R-:W-:Y:S02]  /*37c0*/  SHF.R.S32.HI R29, RZ, 0x1f, R93.reuse ;  /* 0x0000001fff1d7819 */ /* 0x100fe4000001145d */
        /* <DEDUP_REMOVED lines=135> */
.L_x_26680:
        /* <DEDUP_REMOVED lines=15> */
[----:B0-----:R-:W-:-:S05]  /*4130*/  LEA R28, R32, UR4, 0x2 ;  /* 0x00000004201c7c11 */ /* 0x001fca000f8e10ff */
[----:B------:R2:W-:Y:S01]  /*4140*/  STS [R28], R29 ;  /* 0x0000001d1c007388 */ /* 0x0005e20000000800 */
[----:B------:R-:W-:Y:S05]  /*4150*/  @P0 BRA `(.L_x_26638) ;  /* 0x00000000002c0947 */ /* 0x000fea0003800000 */
[----:B------:R-:W-:Y:S01]  /*4160*/  FMNMX.FTZ R114, R114, R31, !PT ;  /* 0x0000001f72727209 */ /* 0x000fe20007810000 */
[----:B------:R-:W-:Y:S06]  /*4170*/  BRA `(.L_x_26638) ;  /* 0x0000000000247947 */ /* 0x000fec0003800000 */
.L_x_26636:
        /* <DEDUP_REMOVED lines=9> */
.L_x_26638:
[----:B------:R-:W-:Y:S05]  /*4210*/  BSYNC B1 ;  /* 0x0000000000017941 */ /* 0x000fea0003800000 */
.L_x_26635:
[----:B------:R-:W-:-:S05]  /*4220*/  VIADD R121, R121, 0x4 ;  /* 0x0000000479797836 */ /* 0x000fca0000000000 */
[----:B------:R-:W-:-:S13]  /*4230*/  ISETP.GE.AND P0, PT, R121, R49, PT ;  /* 0x000000317900720c */ /* 0x000fda0003f06270 */
[----:B------:R-:W-:Y:S05]  /*4240*/  @!P0 BRA `(.L_x_26639) ;  /* 0xffffffec00448947 */ /* 0x000fea000383ffff */
.L_x_26628:
[----:B------:R-:W-:Y:S05]  /*4250*/  BSYNC B0 ;  /* 0x0000000000007941 */ /* 0x000fea0003800000 */
.L_x_26627:
        /* <DEDUP_REMOVED lines=14> */
.L_x_26686:
[----:B------:R-:W-:Y:S01]  /*4340*/  ISETP.NE.AND P0, PT, R2, RZ, PT ;  /* 0x000000ff0200720c */ /* 0x000fe20003f05270 */
[----:B------:R-:W-:-:S12]  /*4350*/  WARPSYNC.ALL ;  /* 0x0000000000007948 */ /* 0x000fd80003800000 */
[----:B------:R-:W5:Y:S01]  /*4360*/  @!P0 S2R R8, SR_CgaCtaId ;  /* 0x0000000000088919 */ /* 0x000f620000008800 */
[----:B------:R-:W-:-:S05]  /*4370*/  @!P0 MOV R7, 0x400 ;  /* 0x0000040000078802 */ /* 0x000fca0000000f00 */
[----:B------:R-:W-:-:S05]  /*4380*/  @!P0 VIADD R7, R7, 0x180 ;  /* 0x0000018007078836 */ /* 0x000fca0000000000 */
[----:B-----5:R-:W-:Y:S02]  /*4390*/  @!P0 LEA R7, R8, R7, 0x18 ;  /* 0x0000000708078211 */ /* 0x020fe400078ec0ff */
[----:B0-----:R-:W-:-:S03]  /*43a0*/  @!P0 FMNMX.FTZ R8, R10, R9, !PT ;  /* 0x000000090a088209 */ /* 0x001fc60007810000 */
        /* <DEDUP_REMOVED lines=9> */
[----:B0-----:R-:W0:Y:S01]  /*4440*/  @!P0 S2R R8, SR_CgaCtaId ;  /* 0x0000000000088919 */ /* 0x001e220000008800 */
[----:B------:R-:W-:Y:S01]  /*4450*/  @!P0 MOV R7, 0x400 ;  /* 0x0000040000078802 */ /* 0x000fe20000000f00 */
[----:B------:R-:W-:Y:S01]  /*4460*/  IMAD.MOV.U32 R11, RZ, RZ, RZ ;  /* 0x000000ffff0b7224 */ /* 0x000fe200078e00ff */
[----:B------:R-:W-:-:S03]  /*4470*/  LOP3.LUT R14, R14, 0xfffffff0, RZ, 0xc0, !PT ;  /* 0xfffffff00e0e7812 */ /* 0x000fc600078ec0ff */
[----:B------:R-:W-:-:S05]  /*4480*/  @!P0 VIADD R7, R7, 0x180 ;  /* 0x0000018007078836 */ /* 0x000fca0000000000 */
[----:B0-----:R-:W-:-:S05]  /*4490*/  @!P0 LEA R7, R8, R7, 0x18 ;  /* 0x0000000708078211 */ /* 0x001fca00078ec0ff */
[----:B----4-:R-:W-:-:S05]  /*44a0*/  @!P0 IMAD R10, R2, 0x4, R7 ;  /* 0x00000004020a8824 */ /* 0x010fca00078e0207 */
        /* <DEDUP_REMOVED lines=25> */
.L_x_26645:
        /* <DEDUP_REMOVED lines=11> */
.L_x_26644:
[----:B------:R-:W-:Y:S05]  /*46f0*/  BSYNC B1 ;  /* 0x0000000000017941 */ /* 0x000fea0003800000 */
.L_x_26643:
        /* <DEDUP_REMOVED lines=14> */
.L_x_26648:
[----:B------:R-:W0:Y:S01]  /*47e0*/  LDS R13, [R9+-0x400] ;  /* 0xfffc0000090d7984 */ /* 0x000e220000000800 */
[----:B------:R-:W-:-:S03]  /*47f0*/  VIADD R10, R10, 0x800 ;  /* 0x000008000a0a7836 */ /* 0x000fc60000000000 */
[----:B------:R-:W4:Y:S02]  /*4800*/  LDS R15, [R9+-0x200] ;  /* 0xfffe0000090f7984 */ /* 0x000f240000000800 */
[----:B------:R-:W-:Y:S02]  /*4810*/  ISETP.GE.AND P2, PT, R10, R35, PT ;  /* 0x000000230a00720c */ /* 0x000fe40003f46270 */
[----:B------:R-:W5:Y:S04]  /*4820*/  LDS R17, [R9] ;  /* 0x0000000009117984 */ /* 0x000f680000000800 */
[----:B------:R-:W5:Y:S04]  /*4830*/  LDS R19, [R9+0x200] ;  /* 0x0002000009137984 */ /* 0x000f680000000800 */
[----:B------:R-:W5:Y:S04]  /*4840*/  LDS R21, [R9+0x400] ;  /* 0x0004000009157984 */ /* 0x000f680000000800 */
[----:B------:R-:W5:Y:S04]  /*4850*/  LDS R23, [R9+0x600] ;  /* 0x0006000009177984 */ /* 0x000f680000000800 */
[----:B------:R-:W5:Y:S04]  /*4860*/  LDS R25, [R9+0x800] ;  /* 0x0008000009197984 */ /* 0x000f680000000800 */
[----:B------:R-:W5:Y:S04]  /*4870*/  LDS R27, [R9+0xa00] ;  /* 0x000a0000091b7984 */ /* 0x000f680000000800 */
[----:B-12---:R-:W1:Y:S04]  /*4880*/  LDS R29, [R9+0xc00] ;  /* 0x000c0000091d7984 */ /* 0x006e680000000800 */
[----:B---3--:R-:W2:Y:S01]  /*4890*/  LDS R31, [R9+0xe00] ;  /* 0x000e0000091f7984 */ /* 0x008ea20000000800 */
[----:B0-----:R-:W-:-:S03]  /*48a0*/  FADD.FTZ R13, -R8, R13 ;  /* 0x0000000d080d7221 */ /* 0x001fc60000010100 */
[----:B------:R-:W0:Y:S01]  /*48b0*/  LDS R33, [R9+0x1000] ;  /* 0x0010000009217984 */ /* 0x000e220000000800 */
[----:B------:R-:W-:Y:S01]  /*48c0*/  FMUL.FTZ R13, R13, 1.4426950216293334961 ;  /* 0x3fb8aa3b0d0d7820 */ /* 0x000fe20000410000 */
[C---:B----4-:R-:W-:Y:S01]  /*48d0*/  FADD.FTZ R15, -R8.reuse, R15 ;  /* 0x0000000f080f7221 */ /* 0x050fe20000010100 */
[----:B-----5:R-:W-:-:S03]  /*48e0*/  FADD.FTZ R17, -R8, R17 ;  /* 0x0000001108117221 */ /* 0x020fc60000010100 */
[----:B------:R-:W-:Y:S01]  /*48f0*/  FMUL.FTZ R15, R15, 1.4426950216293334961 ;  /* 0x3fb8aa3b0f0f7820 */ /* 0x000fe20000410000 */
[----:B------:R3:W4:Y:S01]  /*4900*/  MUFU.EX2 R12, R13 ;  /* 0x0000000d000c7308 */ /* 0x0007220000000800 */
[----:B------:R-:W-:Y:S01]  /*4910*/  FMUL.FTZ R17, R17, 1.4426950216293334961 ;  /* 0x3fb8aa3b11117820 */ /* 0x000fe20000410000 */
[C---:B------:R-:W-:Y:S01]  /*4920*/  FADD.FTZ R19, -R8.reuse, R19 ;  /* 0x0000001308137221 */ /* 0x040fe20000010100 */
[----:B------:R-:W-:-:S03]  /*4930*/  FADD.FTZ R21, -R8, R21 ;  /* 0x0000001508157221 */ /* 0x000fc60000010100 */
        /* <DEDUP_REMOVED lines=8> */
[----:B-----5:R-:W5:Y:S01]  /*49c0*/  LDS R15, [R9+0x1400] ;  /* 0x00140000090f7984 */ /* 0x020f620000000800 */
[----:B----4-:R-:W-:Y:S01]  /*49d0*/  FADD.FTZ R11, R12, R11 ;  /* 0x0000000b0c0b7221 */ /* 0x010fe20000010000 */
[----:B------:R-:W-:Y:S01]  /*49e0*/  FMUL.FTZ R25, R25, 1.4426950216293334961 ;  /* 0x3fb8aa3b19197820 */ /* 0x000fe20000410000 */
[C---:B------:R-:W-:Y:S01]  /*49f0*/  FADD.FTZ R27, -R8.reuse, R27 ;  /* 0x0000001b081b7221 */ /* 0x040fe20000010100 */
[----:B------:R-:W-:Y:S01]  /*4a00*/  STS [R9+-0x400], R12 ;  /* 0xfffc000c09007388 */ /* 0x000fe20000000800 */
[C---:B-1----:R-:W-:Y:S02]  /*4a10*/  FADD.FTZ R29, -R8.reuse, R29 ;  /* 0x0000001d081d7221 */ /* 0x042fe40000010100 */
        /* <DEDUP_REMOVED lines=10> */
[----:B-1----:R-:W1:Y:S01]  /*4ac0*/  LDS R19, [R9+0x1800] ;  /* 0x0018000009137984 */ /* 0x002e620000000800 */
[----:B------:R-:W-:Y:S01]  /*4ad0*/  FMUL.FTZ R31, R31, 1.4426950216293334961 ;  /* 0x3fb8aa3b1f1f7820 */ /* 0x000fe20000410000 */
[----:B------:R-:W-:-:S02]  /*4ae0*/  FMUL.FTZ R33, R33, 1.4426950216293334961 ;  /* 0x3fb8aa3b21217820 */ /* 0x000fc40000410000 */
[----:B------:R-:W-:Y:S02]  /*4af0*/  STS [R9], R16 ;  /* 0x0000001009007388 */ /* 0x000fe40000000800 */
[----:B------:R-:W5:Y:S01]  /*4b00*/  MUFU.EX2 R22, R23 ;  /* 0x0000001700167308 */ /* 0x000f620000000800 */
[----:B----4-:R-:W-:Y:S01]  /*4b10*/  FADD.FTZ R11, R11, R18 ;  /* 0x000000120b0b7221 */ /* 0x010fe20000010000 */
[----:B0-----:R-:W0:Y:S04]  /*4b20*/  LDS R21, [R9+0x1a00] ;  /* 0x001a000009157984 */ /* 0x001e280000000800 */
[----:B------:R-:W-:Y:S02]  /*4b30*/  STS [R9+0x200], R18 ;  /* 0x0002001209007388 */ /* 0x000fe40000000800 */
[----:B------:R-:W4:Y:S01]  /*4b40*/  MUFU.EX2 R24, R25 ;  /* 0x0000001900187308 */ /* 0x000f220000000800 */
[----:B---3--:R-:W-:Y:S01]  /*4b50*/  FADD.FTZ R11, R11, R20 ;  /* 0x000000140b0b7221 */ /* 0x008fe20000010000 */
[----:B------:R-:W-:Y:S01]  /*4b60*/  FADD.FTZ R13, -R8, R13 ;  /* 0x0000000d080d7221 */ /* 0x000fe20000010100 */
[----:B------:R-:W-:Y:S03]  /*4b70*/  STS [R9+0x400], R20 ;  /* 0x0004001409007388 */ /* 0x000fe60000000800 */
[----:B------:R-:W-:-:S02]  /*4b80*/  FMUL.FTZ R13, R13, 1.4426950216293334961 ;  /* 0x3fb8aa3b0d0d7820 */ /* 0x000fc40000410000 */
[----:B------:R-:W3:Y:S01]  /*4b90*/  MUFU.EX2 R26, R27 ;  /* 0x0000001b001a7308 */ /* 0x000ee20000000800 */
[----:B-----5:R-:W-:Y:S01]  /*4ba0*/  FADD.FTZ R11, R11, R22 ;  /* 0x000000160b0b7221 */ /* 0x020fe20000010000 */
[C---:B------:R-:W-:Y:S01]  /*4bb0*/  FADD.FTZ R15, -R8.reuse, R15 ;  /* 0x0000000f080f7221 */ /* 0x040fe20000010100 */
[----:B------:R-:W-:Y:S03]  /*4bc0*/  STS [R9+0x600], R22 ;  /* 0x0006001609007388 */ /* 0x000fe60000000800 */
[----:B------:R-:W-:Y:S02]  /*4bd0*/  FMUL.FTZ R15, R15, 1.4426950216293334961 ;  /* 0x3fb8aa3b0f0f7820 */ /* 0x000fe40000410000 */
[----:B------:R-:W5:Y:S01]  /*4be0*/  MUFU.EX2 R28, R29 ;  /* 0x0000001d001c7308 */ /* 0x000f620000000800 */
[----:B----4-:R-:W-:Y:S01]  /*4bf0*/  FADD.FTZ R11, R11, R24 ;  /* 0x000000180b0b7221 */ /* 0x010fe20000010000 */
[----:B--2---:R-:W-:Y:S01]  /*4c00*/  FADD.FTZ R17, -R8, R17 ;  /* 0x0000001108117221 */ /* 0x004fe20000010100 */
[----:B------:R-:W-:Y:S03]  /*4c10*/  STS [R9+0x800], R24 ;  /* 0x0008001809007388 */ /* 0x000fe60000000800 */
[----:B------:R-:W-:-:S02]  /*4c20*/  FMUL.FTZ R17, R17, 1.4426950216293334961 ;  /* 0x3fb8aa3b11117820 */ /* 0x000fc40000410000 */
[----:B------:R-:W2:Y:S01]  /*4c30*/  MUFU.EX2 R30, R31 ;  /* 0x0000001f001e7308 */ /* 0x000ea20000000800 */
[----:B---3--:R-:W-:Y:S01]  /*4c40*/  FADD.FTZ R11, R11, R26 ;  /* 0x0000001a0b0b7221 */ /* 0x008fe20000010000 */
[C---:B-1----:R-:W-:Y:S01]  /*4c50*/  FADD.FTZ R19, -R8.reuse, R19 ;  /* 0x0000001308137221 */ /* 0x042fe20000010100 */
[----:B------:R-:W-:Y:S03]  /*4c60*/  STS [R9+0xa00], R26 ;  /* 0x000a001a09007388 */ /* 0x000fe60000000800 */
[----:B------:R-:W-:Y:S02]  /*4c70*/  FMUL.FTZ R19, R19, 1.4426950216293334961 ;  /* 0x3fb8aa3b13137820 */ /* 0x000fe40000410000 */
[----:B------:R-:W1:Y:S01]  /*4c80*/  MUFU.EX2 R32, R33 ;  /* 0x0000002100207308 */ /* 0x000e620000000800 */
[----:B-----5:R-:W-:Y:S01]  /*4c90*/  FADD.FTZ R11, R11, R28 ;  /* 0x0000001c0b0b7221 */ /* 0x020fe20000010000 */
[----:B0-----:R-:W-:Y:S01]  /*4ca0*/  FADD.FTZ R21, -R8, R21 ;  /* 0x0000001508157221 */ /* 0x001fe20000010100 */
        /* <DEDUP_REMOVED lines=23> */
.L_x_26647:
[----:B------:R-:W-:Y:S05]  /*4e20*/  BSYNC B1 ;  /* 0x0000000000017941 */ /* 0x000fea0003800000 */
.L_x_26646:
        /* <DEDUP_REMOVED lines=16> */
[----:B----4-:R-:W-:-:S03]  /*4f30*/  FADD.FTZ R15, -R8, R15 ;  /* 0x0000000f080f7221 */ /* 0x010fc60000010100 */
        /* <DEDUP_REMOVED lines=8> */
[----:B---3--:R-:W-:-:S03]  /*4fc0*/  FADD.FTZ R23, -R8, R23 ;  /* 0x0000001708177221 */ /* 0x008fc60000010100 */
        /* <DEDUP_REMOVED lines=29> */
.L_x_26650:
[----:B------:R-:W-:Y:S05]  /*51a0*/  BSYNC B1 ;  /* 0x0000000000017941 */ /* 0x000fea0003800000 */
.L_x_26649:
        /* <DEDUP_REMOVED lines=9> */
[C---:B-----5:R-:W-:Y:S01]  /*5240*/  FADD.FTZ R17, -R8.reuse, R17 ;  /* 0x0000001108117221 */ /* 0x060fe20000010100 */
[----:B------:R-:W-:Y:S02]  /*5250*/  FMUL.FTZ R15, R15, 1.4426950216293334961 ;  /* 0x3fb8aa3b0f0f7820 */ /* 0x000fe40000410000 */
        /* <DEDUP_REMOVED lines=15> */
.L_x_26642:
[----:B------:R-:W-:Y:S05]  /*5350*/  BSYNC B0 ;  /* 0x0000000000007941 */ /* 0x000fea0003800000 */
.L_x_26641:
[----:B0-----:R-:W0:Y:S01]  /*5360*/  SHFL.BFLY PT, R8, R11, 0x10, 0x1f ;  /* 0x0e001f000b087f89 */ /* 0x001e2200000e0000 */
[----:B------:R-:W-:Y:S01]  /*5370*/  LOP3.LUT P0, R14, R50, 0x1f, RZ, 0xc0, !PT ;  /* 0x0000001f320e7812 */ /* 0x000fe2000780c0ff */
[----:B------:R-:W-:Y:S03]  /*5380*/  BSSY B0, `(.L_x_26651) ;  /* 0x00000ab000007945 */ /* 0x000fe60003800000 */
[----:B------:R-:W-:-:S09]  /*5390*/  ISETP.GT.U32.AND P2, PT, R14, 0x3, PT ;  /* 0x000000030e00780c */ /* 0x000fd20003f44070 */
[----:B------:R-:W4:Y:S04]  /*53a0*/  @!P0 S2R R16, SR_CgaCtaId ;  /* 0x0000000000108919 */ /* 0x000f280000008800 */
[----:B------:R-:W5:Y:S01]  /*53b0*/  @!P2 S2R R18, SR_CgaCtaId ;  /* 0x000000000012a919 */ /* 0x000f620000008800 */
[----:B------:R-:W-:Y:S01]  /*53c0*/  @!P2 MOV R15, 0x400 ;  /* 0x00000400000fa802 */ /* 0x000fe20000000f00 */
[----:B0-----:R-:W-:-:S04]  /*53d0*/  FADD.FTZ R8, R8, R11 ;  /* 0x0000000b08087221 */ /* 0x001fc80000010000 */
[----:B------:R-:W-:Y:S01]  /*53e0*/  @!P2 VIADD R15, R15, 0x180 ;  /* 0x000001800f0fa836 */ /* 0x000fe20000000000 */
[----:B------:R-:W0:Y:S04]  /*53f0*/  SHFL.BFLY PT, R9, R8, 0x8, 0x1f ;  /* 0x0d001f0008097f89 */ /* 0x000e2800000e0000 */
[----:B-----5:R-:W-:Y:S01]  /*5400*/  @!P2 LEA R15, R18, R15, 0x18 ;  /* 0x0000000f120fa211 */ /* 0x020fe200078ec0ff */
        /* <DEDUP_REMOVED lines=8> */
[----:B----4-:R-:W-:-:S04]  /*5490*/  @!P0 LEA R9, R16, R11, 0x18 ;  /* 0x0000000b10098211 */ /* 0x010fc800078ec0ff */
        /* <DEDUP_REMOVED lines=20> */
[----:B------:R-:W-:Y:S01]  /*55e0*/  ISETP.GE.U32.AND P1, PT, R10, 0x180, PT ;  /* 0x000001800a00780c */ /* 0x000fe20003f26070 */
[----:B------:R-:W-:Y:S01]  /*55f0*/  IMAD.MOV.U32 R10, RZ, RZ, R50 ;  /* 0x000000ffff0a7224 */ /* 0x000fe200078e0032 */
[----:B------:R-:W-:-:S13]  /*5600*/  LOP3.LUT P0, R9, R9, 0x3, RZ, 0xc0, !PT ;  /* 0x0000000309097812 */ /* 0x000fda000780c0ff */
[----:B0---4-:R-:W-:Y:S05]  /*5610*/  @!P0 BRA `(.L_x_26654) ;  /* 0x00000000003c8947 */ /* 0x011fea0003800000 */
[----:B------:R-:W0:Y:S01]  /*5620*/  S2UR UR5, SR_CgaCtaId ;  /* 0x00000000000579c3 */ /* 0x000e220000008800 */
[----:B------:R-:W-:Y:S01]  /*5630*/  UMOV UR4, 0x400 ;  /* 0x0000040000047882 */ /* 0x000fe20000000000 */
[----:B------:R-:W-:Y:S01]  /*5640*/  IMAD.MOV.U32 R8, RZ, RZ, R9 ;  /* 0x000000ffff087224 */ /* 0x000fe200078e0009 */
[----:B------:R-:W-:Y:S01]  /*5650*/  UIADD3 UR4, UR4, 0x1a0, URZ ;  /* 0x000001a004047890 */ /* 0x000fe2000fffe03f */
[----:B------:R-:W-:-:S03]  /*5660*/  IMAD.MOV.U32 R10, RZ, RZ, R50 ;  /* 0x000000ffff0a7224 */ /* 0x000fc600078e0032 */
[----:B0-----:R-:W-:-:S06]  /*5670*/  ULEA UR4, UR5, UR4, 0x18 ;  /* 0x0000000405047291 */ /* 0x001fcc000f8ec03f */
[----:B------:R-:W-:-:S07]  /*5680*/  LEA R9, R50, UR4, 0x2 ;  /* 0x0000000432097c11 */ /* 0x000fce000f8e10ff */
.L_x_26655:
        /* <DEDUP_REMOVED lines=8> */
.L_x_26654:
[----:B------:R-:W-:Y:S05]  /*5710*/  BSYNC B1 ;  /* 0x0000000000017941 */ /* 0x000fea0003800000 */
.L_x_26653:
        /* <DEDUP_REMOVED lines=14> */
.L_x_26658:
        /* <DEDUP_REMOVED lines=14> */
[----:B-123--:R-:W0:Y:S01]  /*58e0*/  LDS R28, [R8+0x1200] ;  /* 0x00120000081c7984 */ /* 0x00ee220000000800 */
[----:B----4-:R-:W-:-:S03]  /*58f0*/  FMUL.FTZ R11, R33, R11 ;  /* 0x0000000b210b7220 */ /* 0x010fc60000410000 */
[----:B------:R-:W1:Y:S01]  /*5900*/  LDS R29, [R8+0x1400] ;  /* 0x00140000081d7984 */ /* 0x000e620000000800 */
[----:B-----5:R-:W-:-:S03]  /*5910*/  FMUL.FTZ R13, R33, R12 ;  /* 0x0000000c210d7220 */ /* 0x020fc60000410000 */
[----:B------:R-:W2:Y:S01]  /*5920*/  LDS R30, [R8+0x1600] ;  /* 0x00160000081e7984 */ /* 0x000ea20000000800 */
[----:B------:R-:W-:-:S03]  /*5930*/  FMUL.FTZ R15, R33, R14 ;  /* 0x0000000e210f7220 */ /* 0x000fc60000410000 */
        /* <DEDUP_REMOVED lines=32> */
.L_x_26657:
[----:B------:R-:W-:Y:S05]  /*5b40*/  BSYNC B1 ;  /* 0x0000000000017941 */ /* 0x000fea0003800000 */
.L_x_26656:
        /* <DEDUP_REMOVED lines=31> */
.L_x_26660:
[----:B------:R-:W-:Y:S05]  /*5d40*/  BSYNC B1 ;  /* 0x0000000000017941 */ /* 0x000fea0003800000 */
.L_x_26659:
        /* <DEDUP_REMOVED lines=14> */
.L_x_26652:
[----:B------:R-:W-:Y:S05]  /*5e30*/  BSYNC B0 ;  /* 0x0000000000007941 */ /* 0x000fea0003800000 */
.L_x_26651:
        /* <DEDUP_REMOVED lines=12> */
[----:B------:R-:W-:Y:S01]  /*5f00*/  IMAD.MOV.U32 R79, RZ, RZ, RZ ;  /* 0x000000ffff4f7224 */ /* 0x000fe200078e00ff */
[----:B------:R-:W-:Y:S06]  /*5f10*/  BRA `(.L_x_26663) ;  /* 0x0000001400907947 */ /* 0x000fec0003800000 */
.L_x_26662:
[----:B----4-:R-:W4:Y:S01]  /*5f20*/  I2F.RP R7, R5 ;  /* 0x0000000500077306 */ /* 0x010f220000209400 */
[C---:B------:R-:W-:Y:S01]  /*5f30*/  IADD3 R51, P0, R0.reuse, R117, RZ ;  /* 0x0000007500337210 */ /* 0x040fe20007f1e0ff */
[----:B------:R-:W-:Y:S01]  /*5f40*/  ULDC.64 UR4, c[0x0][0x238] ;  /* 0x00008e0000047ab9 */ /* 0x000fe20000000a00 */
[----:B------:R-:W5:Y:S01]  /*5f50*/  LDC R80, c[0x0][0x25c] ;  /* 0x00009700ff507b82 */ /* 0x000f620000000800 */
[----:B------:R-:W-:Y:S01]  /*5f60*/  ULDC UR9, c[0x0][0x260] ;  /* 0x0000980000097ab9 */ /* 0x000fe20000000800 */
[----:B0-----:R-:W-:Y:S01]  /*5f70*/  LEA.HI.X.SX32 R8, R0, R48, 0x1, P0 ;  /* 0x0000003000087211 */ /* 0x001fe200000f0eff */
[----:B------:R-:W-:Y:S01]  /*5f80*/  IMAD R6, R6, UR9, RZ ;  /* 0x0000000906067c24 */ /* 0x000fe2000f8e02ff */
[C---:B------:R-:W-:Y:S01]  /*5f90*/  LEA R48, P0, R51.reuse, UR4, 0x2 ;  /* 0x0000000433307c11 */ /* 0x040fe2000f8010ff */
[----:B------:R-:W-:Y:S01]  /*5fa0*/  UMOV UR4, 0x400 ;  /* 0x0000040000047882 */ /* 0x000fe20000000000 */
[----:B------:R-:W-:Y:S01]  /*5fb0*/  IMAD.SHL.U32 R76, R0, 0x10, RZ ;  /* 0x00000010004c7824 */ /* 0x000fe200078e00ff */
[----:B------:R-:W-:Y:S01]  /*5fc0*/  UIADD3 UR4, UR4, 0x1a0, URZ ;  /* 0x000001a004047890 */ /* 0x000fe2000fffe03f */
[----:B------:R-:W-:Y:S01]  /*5fd0*/  LEA.HI.X R51, R51, UR5, R8, 0x2, P0 ;  /* 0x0000000533337c11 */ /* 0x000fe200080f1408 */
[----:B------:R-:W0:Y:S01]  /*5fe0*/  S2UR UR5, SR_CgaCtaId ;  /* 0x00000000000579c3 */ /* 0x000e220000008800 */
[----:B------:R-:W-:Y:S01]  /*5ff0*/  IMAD.MOV.U32 R8, RZ, RZ, RZ ;  /* 0x000000ffff087224 */ /* 0x000fe200078e00ff */
[----:B------:R-:W-:Y:S01]  /*6000*/  ULDC UR8, c[0x0][0x27c] ;  /* 0x00009f0000087ab9 */ /* 0x000fe20000000800 */
[----:B----4-:R-:W4:Y:S01]  /*6010*/  MUFU.RCP R7, R7 ;  /* 0x0000000700077308 */ /* 0x010f220000001000 */
[----:B------:R-:W-:Y:S01]  /*6020*/  LOP3.LUT R75, RZ, R49, RZ, 0x33, !PT ;  /* 0x00000031ff4b7212 */ /* 0x000fe200078e33ff */
[----:B------:R-:W-:Y:S01]  /*6030*/  IMAD.MOV.U32 R74, RZ, RZ, RZ ;  /* 0x000000ffff4a7224 */ /* 0x000fe200078e00ff */
[----:B------:R-:W-:-:S02]  /*6040*/  CS2R R72, SRZ ;  /* 0x0000000000487805 */ /* 0x000fc4000001ff00 */
[----:B------:R-:W-:Y:S02]  /*6050*/  CS2R R70, SRZ ;  /* 0x0000000000467805 */ /* 0x000fe4000001ff00 */
[----:B------:R-:W-:Y:S02]  /*6060*/  CS2R R68, SRZ ;  /* 0x0000000000447805 */ /* 0x000fe4000001ff00 */
[----:B------:R-:W-:Y:S02]  /*6070*/  CS2R R66, SRZ ;  /* 0x0000000000427805 */ /* 0x000fe4000001ff00 */
[----:B------:R-:W-:Y:S01]  /*6080*/  CS2R R64, SRZ ;  /* 0x0000000000407805 */ /* 0x000fe2000001ff00 */
[----:B------:R-:W-:Y:S02]  /*6090*/  IMAD.MOV.U32 R79, RZ, RZ, RZ ;  /* 0x000000ffff4f7224 */ /* 0x000fe400078e00ff */
[----:B------:R-:W-:Y:S02]  /*60a0*/  IMAD.MOV.U32 R78, RZ, RZ, R0 ;  /* 0x000000ffff4e7224 */ /* 0x000fe400078e0000 */
[----:B------:R-:W-:Y:S01]  /*60b0*/  VIADD R4, R4, -UR8 ;  /* 0x8000000804047c36 */ /* 0x000fe20008000000 */
[----:B-----5:R-:W-:Y:S01]  /*60c0*/  SHF.R.S32.HI R80, RZ, 0x1f, R80 ;  /* 0x0000001fff507819 */ /* 0x020fe20000011450 */
[----:B----4-:R-:W-:Y:S01]  /*60d0*/  VIADD R9, R7, 0xffffffe ;  /* 0x0ffffffe07097836 */ /* 0x010fe20000000000 */
[----:B------:R-:W-:Y:S01]  /*60e0*/  SHF.R.S32.HI R7, RZ, 0x1f, R2 ;  /* 0x0000001fff077819 */ /* 0x000fe20000011402 */
[----:B0-----:R-:W-:-:S03]  /*60f0*/  ULEA UR4, UR5, UR4, 0x18 ;  /* 0x0000000405047291 */ /* 0x001fc6000f8ec03f */
[----:B------:R-:W-:Y:S01]  /*6100*/  LEA.HI R7, R7, R2, RZ, 0x2 ;  /* 0x0000000207077211 */ /* 0x000fe200078f10ff */
[----:B------:R-:W0:Y:S02]  /*6110*/  F2I.FTZ.U32.TRUNC.NTZ R9, R9 ;  /* 0x0000000900097305 */ /* 0x000e24000021f000 */
[----:B0-----:R-:W-:-:S04]  /*6120*/  IMAD.MOV R10, RZ, RZ, -R9 ;  /* 0x000000ffff0a7224 */ /* 0x001fc800078e0a09 */
[----:B------:R-:W-:-:S04]  /*6130*/  IMAD R77, R10, R5, RZ ;  /* 0x000000050a4d7224 */ /* 0x000fc800078e02ff */
[----:B------:R-:W-:Y:S01]  /*6140*/  IMAD.HI.U32 R77, R9, R77, R8 ;  /* 0x0000004d094d7227 */ /* 0x000fe200078e0008 */
[----:B------:R-:W-:-:S03]  /*6150*/  LOP3.LUT R9, R7, 0xfffffffc, RZ, 0xc0, !PT ;  /* 0xfffffffc07097812 */ /* 0x000fc600078ec0ff */
[----:B------:R-:W-:Y:S02]  /*6160*/  IMAD.SHL.U32 R7, R7, 0x4, RZ ;  /* 0x0000000407077824 */ /* 0x000fe400078e00ff */
[----:B------:R-:W-:-:S03]  /*6170*/  IMAD.IADD R9, R2, 0x1, -R9 ;  /* 0x0000000102097824 */ /* 0x000fc600078e0a09 */
[----:B------:R-:W-:Y:S01]  /*6180*/  LOP3.LUT R8, R7, 0xfffffff0, RZ, 0xc0, !PT ;  /* 0xfffffff007087812 */ /* 0x000fe200078ec0ff */
[----:B------:R-:W-:Y:S01]  /*6190*/  IMAD R83, R0, 0x4, R9 ;  /* 0x0000000400537824 */ /* 0x000fe200078e0209 */
[----:B------:R-:W-:Y:S01]  /*61a0*/  SHF.R.S32.HI R7, RZ, 0x1f, R6 ;  /* 0x0000001fff077819 */ /* 0x000fe20000011406 */
[C---:B------:R-:W-:Y:S02]  /*61b0*/  IMAD R82, R9.reuse, 0x4, R76 ;  /* 0x0000000409527824 */ /* 0x040fe400078e024c */
[----:B------:R-:W-:Y:S01]  /*61c0*/  IMAD R81, R9, 0x4, R8 ;  /* 0x0000000409517824 */ /* 0x000fe200078e0208 */
[----:B------:R-:W-:-:S03]  /*61d0*/  LEA R83, R83, UR4, 0x4 ;  /* 0x0000000453537c11 */ /* 0x000fc6000f8e20ff */
        /* <DEDUP_REMOVED lines=10> */
.L_x_26666:
[----:B------:R-:W0:Y:S01]  /*6280*/  LDC R16, c[0x0][0x280] ;  /* 0x0000a000ff107b82 */ /* 0x000e220000000800 */
[----:B------:R-:W-:Y:S01]  /*6290*/  IABS R10, R76 ;  /* 0x0000004c000a7213 */ /* 0x000fe20000000000 */
[----:B------:R-:W-:Y:S01]  /*62a0*/  IMAD.IADD R60, R75, 0x1, R78 ;  /* 0x000000014b3c7824 */ /* 0x000fe200078e024e */
[----:B------:R-:W-:Y:S01]  /*62b0*/  BSSY B1, `(.L_x_26664) ;  /* 0x0000124000017945 */ /* 0x000fe20003800000 */
[----:B------:R-:W-:Y:S02]  /*62c0*/  VIADD R78, R78, 0x4 ;  /* 0x000000044e4e7836 */ /* 0x000fe40000000000 */
[----:B------:R-:W-:Y:S02]  /*62d0*/  IMAD.HI.U32 R8, R77, R10, RZ ;  /* 0x0000000a4d087227 */ /* 0x000fe400078e00ff */
[----:B------:R-:W4:Y:S02]  /*62e0*/  LDC R13, c[0x0][0x284] ;  /* 0x0000a100ff0d7b82 */ /* 0x000f240000000800 */
[----:B------:R-:W-:Y:S01]  /*62f0*/  IMAD.MOV R9, RZ, RZ, -R8 ;  /* 0x000000ffff097224 */ /* 0x000fe200078e0a08 */
[----:B0-----:R-:W-:-:S04]  /*6300*/  IABS R15, R16 ;  /* 0x00000010000f7213 */ /* 0x001fc80000000000 */
[----:B------:R-:W0:Y:S01]  /*6310*/  I2F.RP R12, R15 ;  /* 0x0000000f000c7306 */ /* 0x000e220000209400 */
[----:B----4-:R-:W-:-:S05]  /*6320*/  IABS R11, R13 ;  /* 0x0000000d000b7213 */ /* 0x010fca0000000000 */
        /* <DEDUP_REMOVED lines=65> */
[----:B-12---:R-:W-:-:S04]  /*6740*/  IADD3 R29, P1, R91, R54, RZ ;  /* 0x000000365b1d7210 */ /* 0x006fc80007f3e0ff */
[----:B------:R-:W2:Y:S01]  /*6750*/  LDG.E.128.CONSTANT R24, desc[UR10][R24.64] ;  /* 0x0000000a18187981 */ /* 0x000ea2000c1e9d00 */
[----:B---3--:R-:W-:Y:S02]  /*6760*/  LEA R28, P2, R29, UR6, 0x2 ;  /* 0x000000061d1c7c11 */ /* 0x008fe4000f8410ff */
        /* <DEDUP_REMOVED lines=112> */
[----:B------:R-:W-:Y:S02]  /*6e70*/  @!P2 FSEL R35, R35, RZ, !P3 ;  /* 0x000000ff2323a208 */ /* 0x000fe40005800000 */
[----:B------:R-:W-:Y:S02]  /*6e80*/  @!P2 FSEL R38, R38, RZ, !P1 ;  /* 0x000000ff2626a208 */ /* 0x000fe40004800000 */
[CC--:B------:R-:W-:Y:S02]  /*6e90*/  @!P2 ISETP.GE.AND P3, PT, R82.reuse, R119.reuse, PT ;  /* 0x000000775200a20c */ /* 0x0c0fe40003f66270 */
[----:B------:R-:W-:Y:S02]  /*6ea0*/  @!P2 ISETP.GE.AND P1, PT, R82, R119, PT ;  /* 0x000000775200a20c */ /* 0x000fe40003f26270 */
[----:B------:R-:W-:Y:S02]  /*6eb0*/  @!P2 FSEL R36, R36, RZ, !P3 ;  /* 0x000000ff2424a208 */ /* 0x000fe40005800000 */
[----:B------:R-:W-:-:S02]  /*6ec0*/  @!P2 FSEL R40, R40, RZ, !P1 ;  /* 0x000000ff2828a208 */ /* 0x000fc40004800000 */
[CC--:B------:R-:W-:Y:S02]  /*6ed0*/  @!P2 ISETP.GE.AND P3, PT, R86.reuse, R119.reuse, PT ;  /* 0x000000775600a20c */ /* 0x0c0fe40003f66270 */
[-C--:B------:R-:W-:Y:S01]  /*6ee0*/  @!P2 ISETP.GE.AND P1, PT, R86, R119.reuse, PT ;  /* 0x000000775600a20c */ /* 0x080fe20003f26270 */
[C---:B------:R-:W-:Y:S01]  /*6ef0*/  @!P2 VIADD R86, R82.reuse, 0x1 ;  /* 0x000000015256a836 */ /* 0x040fe20000000000 */
[----:B------:R-:W-:Y:S01]  /*6f00*/  @!P2 FSEL R41, R41, RZ, !P6 ;  /* 0x000000ff2929a208 */ /* 0x000fe20007000000 */
[C---:B------:R-:W-:Y:S01]  /*6f10*/  @!P2 VIADD R84, R82.reuse, 0x3 ;  /* 0x000000035254a836 */ /* 0x040fe20000000000 */
[----:B------:R-:W-:Y:S02]  /*6f20*/  @!P2 ISETP.GE.AND P6, PT, R82, R119, PT ;  /* 0x000000775200a20c */ /* 0x000fe40003fc6270 */
        /* <DEDUP_REMOVED lines=12> */
[----:B------:R-:W-:-:S02]  /*6ff0*/  @!P2 FSEL R53, R53, RZ, !P6 ;  /* 0x000000ff3535a208 */ /* 0x000fc40007000000 */
[----:B------:R-:W-:Y:S02]  /*7000*/  @!P2 FSEL R45, R45, RZ, !P5 ;  /* 0x000000ff2d2da208 */ /* 0x000fe40006800000 */
[-C--:B------:R-:W-:Y:S02]  /*7010*/  @!P2 ISETP.GE.AND P5, PT, R82, R119.reuse, PT ;  /* 0x000000775200a20c */ /* 0x080fe40003fa6270 */
[----:B------:R-:W-:Y:S02]  /*7020*/  @!P2 ISETP.GE.AND P6, PT, R86, R119, PT ;  /* 0x000000775600a20c */ /* 0x000fe40003fc6270 */
[----:B------:R-:W-:Y:S02]  /*7030*/  @!P2 FSEL R42, R42, RZ, !P3 ;  /* 0x000000ff2a2aa208 */ /* 0x000fe40005800000 */
[----:B------:R-:W-:Y:S02]  /*7040*/  @!P2 FSEL R52, R52, RZ, !P5 ;  /* 0x000000ff3434a208 */ /* 0x000fe40006800000 */
[----:B------:R-:W-:-:S02]  /*7050*/  @!P2 FSEL R57, R57, RZ, !P6 ;  /* 0x000000ff3939a208 */ /* 0x000fc40007000000 */
[CC--:B------:R-:W-:Y:S02]  /*7060*/  @!P2 ISETP.GE.AND P3, PT, R84.reuse, R119.reuse, PT ;  /* 0x000000775400a20c */ /* 0x0c0fe40003f66270 */
[-C--:B------:R-:W-:Y:S02]  /*7070*/  @!P2 ISETP.GE.AND P5, PT, R84, R119.reuse, PT ;  /* 0x000000775400a20c */ /* 0x080fe40003fa6270 */
[----:B------:R-:W-:Y:S02]  /*7080*/  @!P2 FSEL R54, R54, RZ, !P1 ;  /* 0x000000ff3636a208 */ /* 0x000fe40004800000 */
[-C--:B------:R-:W-:Y:S01]  /*7090*/  @!P2 ISETP.GE.AND P6, PT, R84, R119.reuse, PT ;  /* 0x000000775400a20c */ /* 0x080fe20003fc6270 */
[C---:B------:R-:W-:Y:S01]  /*70a0*/  @!P2 VIADD R84, R82.reuse, 0x2 ;  /* 0x000000025254a836 */ /* 0x040fe20000000000 */
[----:B------:R-:W-:Y:S01]  /*70b0*/  @!P2 ISETP.GE.AND P1, PT, R82, R119, PT ;  /* 0x000000775200a20c */ /* 0x000fe20003f26270 */
[C---:B0-----:R-:W-:Y:S01]  /*70c0*/  FMUL.FTZ R13, R61.reuse, R13 ;  /* 0x0000000d3d0d7220 */ /* 0x041fe20000410000 */
        /* <DEDUP_REMOVED lines=66> */
.L_x_26665:
[----:B------:R-:W-:Y:S05]  /*74f0*/  BSYNC B1 ;  /* 0x0000000000017941 */ /* 0x000fea0003800000 */
.L_x_26664:
[----:B------:R-:W-:Y:S01]  /*7500*/  IADD3 R48, P1, R48, 0x10, RZ ;  /* 0x0000001030307810 */ /* 0x000fe20007f3e0ff */
[----:B------:R-:W-:Y:S02]  /*7510*/  VIADD R76, R76, 0x40 ;  /* 0x000000404c4c7836 */ /* 0x000fe40000000000 */
[----:B------:R-:W-:Y:S02]  /*7520*/  VIADD R82, R82, 0x40 ;  /* 0x0000004052527836 */ /* 0x000fe40000000000 */
[----:B------:R-:W-:Y:S02]  /*7530*/  VIADD R83, R83, 0x100 ;  /* 0x0000010053537836 */ /* 0x000fe40000000000 */
[----:B------:R-:W-:Y:S01]  /*7540*/  IMAD.X R51, RZ, RZ, R51, P1 ;  /* 0x000000ffff337224 */ /* 0x000fe200008e0633 */
[----:B------:R-:W-:Y:S06]  /*7550*/  @!P0 BRA `(.L_x_26666) ;  /* 0xffffffec00488947 */ /* 0x000fec000383ffff */
.L_x_26663:
[----:B------:R-:W-:Y:S05]  /*7560*/  BSYNC B0 ;  /* 0x0000000000007941 */ /* 0x000fea0003800000 */
.L_x_26661:
[----:B----4-:R-:W4:Y:S01]  /*7570*/  SHFL.BFLY PT, R13, R74, 0x2, 0x1f ;  /* 0x0c401f004a0d7f89 */ /* 0x010f2200000e0000 */
[----:B------:R-:W5:Y:S01]  /*7580*/  S2UR UR5, SR_CgaCtaId ;  /* 0x00000000000579c3 */ /* 0x000f620000008800 */
[----:B------:R-:W-:Y:S01]  /*7590*/  SHF.R.S32.HI R27, RZ, 0x1f, R2 ;  /* 0x0000001fff1b7819 */ /* 0x000fe20000011402 */
[----:B------:R-:W-:Y:S01]  /*75a0*/  UMOV UR4, 0x400 ;  /* 0x0000040000047882 */ /* 0x000fe20000000000 */
[----:B------:R-:W1:Y:S01]  /*75b0*/  SHFL.BFLY PT, R4, R79, 0x2, 0x1f ;  /* 0x0c401f004f047f89 */ /* 0x000e6200000e0000 */
[C---:B------:R-:W-:Y:S01]  /*75c0*/  LOP3.LUT R16, R50.reuse, 0xffffffc0, RZ, 0xc0, !PT ;  /* 0xffffffc032107812 */ /* 0x040fe200078ec0ff */
[----:B------:R-:W-:Y:S01]  /*75d0*/  UIADD3 UR4, UR4, 0x1a0, URZ ;  /* 0x000001a004047890 */ /* 0x000fe2000fffe03f */
[----:B------:R-:W-:Y:S01]  /*75e0*/  LEA.HI R51, R27, R2, RZ, 0x2 ;  /* 0x000000021b337211 */ /* 0x000fe200078f10ff */
[----:B------:R-:W2:Y:S01]  /*75f0*/  SHFL.BFLY PT, R3, R64, 0x2, 0x1f ;  /* 0x0c401f0040037f89 */ /* 0x000ea200000e0000 */
[C---:B------:R-:W-:Y:S01]  /*7600*/  VIADD R20, R50.reuse, 0x1f ;  /* 0x0000001f32147836 */ /* 0x040fe20000000000 */
[----:B------:R-:W-:Y:S01]  /*7610*/  LOP3.LUT R18, R50, 0xffffffe0, RZ, 0xc0, !PT ;  /* 0xffffffe032127812 */ /* 0x000fe200078ec0ff */
[----:B------:R-:W-:Y:S01]  /*7620*/  BSSY B0, `(.L_x_26667) ;  /* 0x0000047000007945 */ /* 0x000fe20003800000 */
[----:B------:R-:W3:Y:S01]  /*7630*/  SHFL.BFLY PT, R6, R65, 0x2, 0x1f ;  /* 0x0c401f0041067f89 */ /* 0x000ee200000e0000 */
[----:B------:R-:W-:-:S02]  /*7640*/  SHF.R.S32.HI R51, RZ, 0x2, R51 ;  /* 0x00000002ff337819 */ /* 0x000fc40000011433 */
[----:B------:R-:W-:Y:S01]  /*7650*/  ISETP.GT.U32.AND P3, PT, R20, 0x3e, PT ;  /* 0x0000003e1400780c */ /* 0x000fe20003f64070 */
[----:B------:R-:W3:Y:S02]  /*7660*/  SHFL.BFLY PT, R5, R66, 0x2, 0x1f ;  /* 0x0c401f0042057f89 */ /* 0x000ee400000e0000 */
[----:B------:R-:W-:Y:S02]  /*7670*/  IMAD R0, R0, 0x60, R51 ;  /* 0x0000006000007824 */ /* 0x000fe400078e0233 */
[----:B0-----:R-:W0:Y:S04]  /*7680*/  SHFL.BFLY PT, R8, R67, 0x2, 0x1f ;  /* 0x0c401f0043087f89 */ /* 0x001e2800000e0000 */
[----:B------:R-:W0:Y:S01]  /*7690*/  SHFL.BFLY PT, R7, R68, 0x2, 0x1f ;  /* 0x0c401f0044077f89 */ /* 0x000e2200000e0000 */
        /* <DEDUP_REMOVED lines=8> */
[----:B------:R-:W-:Y:S02]  /*7720*/  ISETP.NE.OR P5, PT, R16, 0x40, P2 ;  /* 0x000000401000780c */ /* 0x000fe400017a5670 */
[----:B------:R-:W2:Y:S01]  /*7730*/  SHFL.BFLY PT, R12, R71, 0x2, 0x1f ;  /* 0x0c401f00470c7f89 */ /* 0x000ea200000e0000 */
[----:B---3--:R-:W-:Y:S01]  /*7740*/  FADD.FTZ R6, R6, R65 ;  /* 0x0000004106067221 */ /* 0x008fe20000010000 */
[----:B------:R-:W-:Y:S02]  /*7750*/  LEA R0, R0, UR4, 0x2 ;  /* 0x0000000400007c11 */ /* 0x000fe4000f8e10ff */
[----:B------:R-:W3:Y:S01]  /*7760*/  SHFL.BFLY PT, R11, R72, 0x2, 0x1f ;  /* 0x0c401f00480b7f89 */ /* 0x000ee200000e0000 */
[----:B------:R-:W-:Y:S01]  /*7770*/  FADD.FTZ R66, R5, R66 ;  /* 0x0000004205427221 */ /* 0x000fe20000010000 */
[----:B------:R-:W-:-:S02]  /*7780*/  ISETP.NE.OR P4, PT, R18, 0x20, P2 ;  /* 0x000000201200780c */ /* 0x000fc40001785670 */
[----:B------:R-:W5:Y:S01]  /*7790*/  SHFL.BFLY PT, R14, R73, 0x2, 0x1f ;  /* 0x0c401f00490e7f89 */ /* 0x000f6200000e0000 */
[----:B0-----:R-:W-:Y:S01]  /*77a0*/  FADD.FTZ R8, R8, R67 ;  /* 0x0000004308087221 */ /* 0x001fe20000010000 */
[C---:B------:R-:W-:Y:S01]  /*77b0*/  ISETP.GT.OR P0, PT, R50.reuse, 0x3f, P2 ;  /* 0x0000003f3200780c */ /* 0x040fe20001704670 */
[----:B------:R-:W-:Y:S01]  /*77c0*/  FADD.FTZ R68, R7, R68 ;  /* 0x0000004407447221 */ /* 0x000fe20000010000 */
[----:B------:R-:W0:Y:S01]  /*77d0*/  SHFL.BFLY PT, R3, R4, 0x1, 0x1f ;  /* 0x0c201f0004037f89 */ /* 0x000e2200000e0000 */
[----:B------:R-:W-:Y:S01]  /*77e0*/  ISETP.GT.OR P1, PT, R50, 0x1f, P2 ;  /* 0x0000001f3200780c */ /* 0x000fe20001724670 */
[----:B----4-:R-:W-:Y:S02]  /*77f0*/  FADD.FTZ R10, R10, R69 ;  /* 0x000000450a0a7221 */ /* 0x010fe40000010000 */
[----:B------:R-:W4:Y:S01]  /*7800*/  SHFL.BFLY PT, R5, R64, 0x1, 0x1f ;  /* 0x0c201f0040057f89 */ /* 0x000f2200000e0000 */
        /* <DEDUP_REMOVED lines=9> */
[----:B0-----:R-:W-:-:S03]  /*78a0*/  FADD.FTZ R27, R4, R3 ;  /* 0x00000003041b7221 */ /* 0x001fc60000010000 */
[----:B------:R-:W0:Y:S01]  /*78b0*/  SHFL.BFLY PT, R17, R70, 0x1, 0x1f ;  /* 0x0c201f0046117f89 */ /* 0x000e2200000e0000 */
[----:B----4-:R-:W-:-:S03]  /*78c0*/  FADD.FTZ R29, R64, R5 ;  /* 0x00000005401d7221 */ /* 0x010fc60000010000 */
[----:B------:R-:W4:Y:S01]  /*78d0*/  SHFL.BFLY PT, R19, R12, 0x1, 0x1f ;  /* 0x0c201f000c137f89 */ /* 0x000f2200000e0000 */
[----:B-1----:R-:W-:-:S03]  /*78e0*/  FADD.FTZ R31, R6, R7 ;  /* 0x00000007061f7221 */ /* 0x002fc60000010000 */
[----:B------:R-:W1:Y:S01]  /*78f0*/  SHFL.BFLY PT, R21, R72, 0x1, 0x1f ;  /* 0x0c201f0048157f89 */ /* 0x000e6200000e0000 */
[----:B--2---:R-:W-:-:S03]  /*7900*/  FADD.FTZ R33, R66, R9 ;  /* 0x0000000942217221 */ /* 0x004fc60000010000 */
[----:B------:R-:W2:Y:S01]  /*7910*/  SHFL.BFLY PT, R23, R14, 0x1, 0x1f ;  /* 0x0c201f000e177f89 */ /* 0x000ea200000e0000 */
[----:B---3--:R-:W-:-:S03]  /*7920*/  FADD.FTZ R37, R68, R13 ;  /* 0x0000000d44257221 */ /* 0x008fc60000010000 */
[----:B------:R-:W3:Y:S01]  /*7930*/  SHFL.BFLY PT, R25, R74, 0x1, 0x1f ;  /* 0x0c201f004a197f89 */ /* 0x000ee200000e0000 */
[----:B-----5:R-:W-:Y:S01]  /*7940*/  FADD.FTZ R35, R8, R11 ;  /* 0x0000000b08237221 */ /* 0x020fe20000010000 */
[----:B------:R-:W-:Y:S01]  /*7950*/  BAR.SYNC.DEFER_BLOCKING 0x0 ;  /* 0x0000000000007b1d */ /* 0x000fe20000010000 */
[----:B------:R-:W-:Y:S01]  /*7960*/  FADD.FTZ R39, R10, R15 ;  /* 0x0000000f0a277221 */ /* 0x000fe20000010000 */
[----:B0-----:R-:W-:Y:S01]  /*7970*/  FADD.FTZ R41, R70, R17 ;  /* 0x0000001146297221 */ /* 0x001fe20000010000 */
[----:B----4-:R-:W-:Y:S01]  /*7980*/  FADD.FTZ R43, R12, R19 ;  /* 0x000000130c2b7221 */ /* 0x010fe20000010000 */
        /* <DEDUP_REMOVED lines=16> */
.L_x_26668:
[----:B------:R-:W-:Y:S05]  /*7a90*/  BSYNC B0 ;  /* 0x0000000000007941 */ /* 0x000fea0003800000 */
.L_x_26667:
        /* <DEDUP_REMOVED lines=27> */
.L_x_26670:
[----:B------:R-:W-:Y:S05]  /*7c50*/  BSYNC B0 ;  /* 0x0000000000007941 */ /* 0x000fea0003800000 */
.L_x_26669:
        /* <DEDUP_REMOVED lines=15> */
.L_x_26672:
[----:B------:R-:W-:Y:S05]  /*7d50*/  BSYNC B0 ;  /* 0x0000000000007941 */ /* 0x000fea0003800000 */
.L_x_26671:
        /* <DEDUP_REMOVED lines=27> */
.L_x_26674:
[----:B------:R-:W-:Y:S05]  /*7f10*/  BSYNC B0 ;  /* 0x0000000000007941 */ /* 0x000fea0003800000 */
.L_x_26673:
        /* <DEDUP_REMOVED lines=57> */
[----:B------:R-:W-:Y:S01]  /*82b0*/  LEA.HI.X R15, R15, UR9, R18, 0x2, P2 ;  /* 0x000000090f0f7c11 */ /* 0x000fe200090f1412 */
[----:B------:R-:W-:Y:S01]  /*82c0*/  VIADD R18, R51, 0x48 ;  /* 0x0000004833127836 */ /* 0x000fe20000000000 */
[----:B------:R-:W-:Y:S01]  /*82d0*/  LEA.HI.X R17, R17, UR9, R0, 0x2, P3 ;  /* 0x0000000911117c11 */ /* 0x000fe200098f1400 */
[----:B------:R-:W-:Y:S01]  /*82e0*/  VIADD R0, R51, 0x40 ;  /* 0x0000004033007836 */ /* 0x000fe20000000000 */
[----:B------:R-:W-:-:S02]  /*82f0*/  LEA R12, P1, R13, UR8, 0x2 ;  /* 0x000000080d0c7c11 */ /* 0x000fc4000f8210ff */
        /* <DEDUP_REMOVED lines=29> */
.L_x_26632:
[----:B------:R-:W-:Y:S01]  /*84d0*/  BSSY B2, `(.L_x_26675) ;  /* 0x0000007000027945 */ /* 0x000fe20003800000 */
[----:B------:R-:W-:Y:S02]  /*84e0*/  IMAD.MOV.U32 R31, RZ, RZ, 0x1 ;  /* 0x00000001ff1f7424 */ /* 0x000fe400078e00ff */
[----:B------:R-:W-:Y:S02]  /*84f0*/  IMAD.MOV.U32 R32, RZ, RZ, 0x1f ;  /* 0x0000001fff207424 */ /* 0x000fe400078e00ff */
[----:B------:R-:W-:-:S07]  /*8500*/  IMAD.MOV.U32 R29, RZ, RZ, -0x1 ;  /* 0xffffffffff1d7424 */ /* 0x000fce00078e00ff */
[----:B------:R-:W-:Y:S05]  /*8510*/  WARPSYNC.COLLECTIVE R29, `(.L_x_26676) ;  /* 0x000000001d087348 */ /* 0x000fea0003c00000 */
[----:B------:R0:W1:Y:S02]  /*8520*/  SHFL.BFLY P1, R30, R28, R31, R32 ;  /* 0x0c00001f1c1e7389 */ /* 0x0000640000020020 */
[----:B01----:R-:W-:Y:S01]  /*8530*/  ENDCOLLECTIVE ;  /* 0x000000000000791b */ /* 0x003fe20003800000 */
.L_x_26676:
[----:B------:R-:W-:Y:S05]  /*8540*/  BSYNC B2 ;  /* 0x0000000000027941 */ /* 0x000fea0003800000 */
.L_x_26675:
[----:B------:R-:W-:Y:S01]  /*8550*/  IMAD.MOV.U32 R29, RZ, RZ, R30 ;  /* 0x000000ffff1d7224 */ /* 0x000fe200078e001e */
[----:B------:R-:W-:Y:S06]  /*8560*/  BRA `(.L_x_26677) ;  /* 0xffffffa400f87947 */ /* 0x000fec000383ffff */
.L_x_26637:
[----:B------:R-:W-:Y:S01]  /*8570*/  BSSY B2, `(.L_x_26678) ;  /* 0x0000007000027945 */ /* 0x000fe20003800000 */
[----:B------:R-:W-:Y:S02]  /*8580*/  IMAD.MOV.U32 R31, RZ, RZ, 0x1 ;  /* 0x00000001ff1f7424 */ /* 0x000fe400078e00ff */
[----:B------:R-:W-:Y:S02]  /*8590*/  IMAD.MOV.U32 R32, RZ, RZ, 0x1f ;  /* 0x0000001fff207424 */ /* 0x000fe400078e00ff */
[----:B------:R-:W-:-:S07]  /*85a0*/  IMAD.MOV.U32 R29, RZ, RZ, -0x1 ;  /* 0xffffffffff1d7424 */ /* 0x000fce00078e00ff */
[----:B------:R-:W-:Y:S05]  /*85b0*/  WARPSYNC.COLLECTIVE R29, `(.L_x_26679) ;  /* 0x000000001d087348 */ /* 0x000fea0003c00000 */
[----:B------:R0:W1:Y:S02]  /*85c0*/  SHFL.BFLY P1, R30, R28, R31, R32 ;  /* 0x0c00001f1c1e7389 */ /* 0x0000640000020020 */
[----:B01----:R-:W-:Y:S01]  /*85d0*/  ENDCOLLECTIVE ;  /* 0x000000000000791b */ /* 0x003fe20003800000 */
.L_x_26679:
[----:B------:R-:W-:Y:S05]  /*85e0*/  BSYNC B2 ;  /* 0x0000000000027941 */ /* 0x000fea0003800000 */
.L_x_26678:
[----:B------:R-:W-:Y:S01]  /*85f0*/  IMAD.MOV.U32 R29, RZ, RZ, R30 ;  /* 0x000000ffff1d7224 */ /* 0x000fe200078e001e */
[----:B------:R-:W-:Y:S06]  /*8600*/  BRA `(.L_x_26680) ;  /* 0xffffffb8008c7947 */ /* 0x000fec000383ffff */
.L_x_26640:
[----:B------:R-:W-:Y:S01]  /*8610*/  BSSY B0, `(.L_x_26681) ;  /* 0x0000008000007945 */ /* 0x000fe20003800000 */
[----:B0123--:R-:W-:Y:S02]  /*8620*/  IMAD.MOV.U32 R28, RZ, RZ, R114 ;  /* 0x000000ffff1c7224 */ /* 0x00ffe400078e0072 */
[----:B------:R-:W-:Y:S02]  /*8630*/  IMAD.MOV.U32 R31, RZ, RZ, 0x10 ;  /* 0x00000010ff1f7424 */ /* 0x000fe400078e00ff */
[----:B------:R-:W-:Y:S02]  /*8640*/  IMAD.MOV.U32 R32, RZ, RZ, 0x1f ;  /* 0x0000001fff207424 */ /* 0x000fe400078e00ff */
[----:B------:R-:W-:-:S07]  /*8650*/  IMAD.MOV.U32 R29, RZ, RZ, -0x1 ;  /* 0xffffffffff1d7424 */ /* 0x000fce00078e00ff */
[----:B------:R-:W-:Y:S05]  /*8660*/  WARPSYNC.COLLECTIVE R29, `(.L_x_26682) ;  /* 0x000000001d087348 */ /* 0x000fea0003c00000 */
[----:B------:R0:W1:Y:S02]  /*8670*/  SHFL.BFLY P1, R30, R28, R31, R32 ;  /* 0x0c00001f1c1e7389 */ /* 0x0000640000020020 */
[----:B01----:R-:W-:Y:S01]  /*8680*/  ENDCOLLECTIVE ;  /* 0x000000000000791b */ /* 0x003fe20003800000 */
.L_x_26682:
[----:B------:R-:W-:Y:S05]  /*8690*/  BSYNC B0 ;  /* 0x0000000000007941 */ /* 0x000fea0003800000 */
.L_x_26681:
        /* <DEDUP_REMOVED lines=9> */
.L_x_26683:
[----:B------:R-:W-:Y:S02]  /*8730*/  IMAD.MOV.U32 R31, RZ, RZ, 0x4 ;  /* 0x00000004ff1f7424 */ /* 0x000fe400078e00ff */
[----:B------:R-:W-:-:S05]  /*8740*/  IMAD.MOV.U32 R8, RZ, RZ, R30 ;  /* 0x000000ffff087224 */ /* 0x000fca00078e001e */
[----:B------:R-:W-:-:S05]  /*8750*/  FMNMX.FTZ R8, R7, R8, !PT ;  /* 0x0000000807087209 */ /* 0x000fca0007810000 */
[----:B------:R-:W-:-:S07]  /*8760*/  IMAD.MOV.U32 R28, RZ, RZ, R8 ;  /* 0x000000ffff1c7224 */ /* 0x000fce00078e0008 */
[----:B------:R-:W-:Y:S05]  /*8770*/  WARPSYNC.COLLECTIVE R29, `(.L_x_26684) ;  /* 0x000000001d087348 */ /* 0x000fea0003c00000 */
[----:B------:R0:W1:Y:S02]  /*8780*/  SHFL.BFLY P1, R30, R28, R31, R32 ;  /* 0x0c00001f1c1e7389 */ /* 0x0000640000020020 */
[----:B01----:R-:W-:Y:S01]  /*8790*/  ENDCOLLECTIVE ;  /* 0x000000000000791b */ /* 0x003fe20003800000 */
.L_x_26684:
[----:B------:R-:W-:Y:S02]  /*87a0*/  IMAD.MOV.U32 R31, RZ, RZ, 0x2 ;  /* 0x00000002ff1f7424 */ /* 0x000fe400078e00ff */
[----:B------:R-:W-:-:S05]  /*87b0*/  IMAD.MOV.U32 R9, RZ, RZ, R30 ;  /* 0x000000ffff097224 */ /* 0x000fca00078e001e */
[----:B------:R-:W-:-:S05]  /*87c0*/  FMNMX.FTZ R10, R8, R9, !PT ;  /* 0x00000009080a7209 */ /* 0x000fca0007810000 */
[----:B------:R-:W-:-:S07]  /*87d0*/  IMAD.MOV.U32 R28, RZ, RZ, R10 ;  /* 0x000000ffff1c7224 */ /* 0x000fce00078e000a */
[----:B------:R-:W-:Y:S05]  /*87e0*/  WARPSYNC.COLLECTIVE R29, `(.L_x_26685) ;  /* 0x000000001d087348 */ /* 0x000fea0003c00000 */
[----:B------:R0:W1:Y:S02]  /*87f0*/  SHFL.BFLY P1, R30, R28, R31, R32 ;  /* 0x0c00001f1c1e7389 */ /* 0x0000640000020020 */
[----:B01----:R-:W-:Y:S01]  /*8800*/  ENDCOLLECTIVE ;  /* 0x000000000000791b */ /* 0x003fe20003800000 */
.L_x_26685:
[----:B------:R-:W-:Y:S01]  /*8810*/  IMAD.MOV.U32 R9, RZ, RZ, R30 ;  /* 0x000000ffff097224 */ /* 0x000fe200078e001e */
[----:B------:R-:W-:Y:S06]  /*8820*/  BRA `(.L_x_26686) ;  /* 0xffffffb800c47947 */ /* 0x000fec000383ffff */
.L_x_26687:
        /* <DEDUP_REMOVED lines=13> */
.L_x_28490:


//--------------------- .text._ZN4vllm25paged_attention_v1_kernelIffLi80ELi16ELi128ELNS_18Fp8KVCacheDataTypeE0ELb1EEEvPT_PKS2_PKT0_S8_ifPKiSA_iPKfiiiSC_SC_iiiii --------------------------
	.section	.text._ZN4vllm25paged_attention_v1_kernelIffLi80ELi16ELi128ELNS_18Fp8KVCacheDataTypeE0ELb1EEEvPT_PKS2_PKT0_S8_ifPKiSA_iPKfiiiSC_SC_iiiii,"ax",@progbits
	.align	128
        .global         _ZN4vllm25paged_attention_v1_kernelIffLi80ELi16ELi128ELNS_18Fp8KVCacheDataTypeE0ELb1EEEvPT_PKS2_PKT0_S8_ifPKiSA_iPKfiiiSC_SC_iiiii
        .type           _ZN4vllm25paged_attention_v1_kernelIffLi80ELi16ELi128ELNS_18Fp8KVCacheDataTypeE0ELb1EEEvPT_PKS2_PKT0_S8_ifPKiSA_iPKfiiiSC_SC_iiiii,@function
        .size           _ZN4vllm25paged_attention_v1_kernelIffLi80ELi16ELi128ELNS_18Fp8KVCacheDataTypeE0ELb1EEEvPT_PKS2_PKT0_S8_ifPKiSA_iPKfiiiSC_SC_iiiii,(.L_x_28491 - _ZN4vllm25paged_attention_v1_kernelIffLi80ELi16ELi128ELNS_18Fp8KVCacheDataTypeE0ELb1EEEvPT_PKS2_PKT0_S8_ifPKiSA_iPKfiiiSC_SC_iiiii)
        .other          _ZN4vllm25paged_attention_v1_kernelIffLi80ELi16ELi128ELNS_18Fp8KVCacheDataTypeE0ELb1EEEvPT_PKS2_PKT0_S8_ifPKiSA_iPKfiiiSC_SC_iiiii,@"STO_CUDA_ENTRY STV_DEFAULT"
_ZN4vllm25paged_attention_v1_kernelIffLi80ELi16ELi128ELNS_18Fp8KVCacheDataTypeE0ELb1EEEvPT_PKS2_PKT0_S8_ifPKiSA_iPKfiiiSC_SC_iiiii:
.text._ZN4vllm25paged_attention_v1_kernelIffLi80ELi16ELi128ELNS_18Fp8KVCacheDataTypeE0ELb1EEEvPT_PKS2_PKT0_S8_ifPKiSA_iPKfiiiSC_SC_iiiii:
        /* <DEDUP_REMOVED lines=102> */
.L_x_26692:
        /* <DEDUP_REMOVED lines=11> */
.L_x_26691:
[----:B------:R-:W-:Y:S05]  /*0710*/  BSYNC B1 ;  /* 0x0000000000017941 */ /* 0x000fea0003800000 */
.L_x_26690:
        /* <DEDUP_REMOVED lines=15> */
.L_x_26693:
        /* <DEDUP_REMOVED lines=17> */
.L_x_26689:
[----:B------:R-:W-:Y:S05]  /*0920*/  BSYNC B0 ;  /* 0x0000000000007941 */ /* 0x000fea0003800000 */
.L_x_26688:
        /* <DEDUP_REMOVED lines=22> */
[----:B------:R-:W-:Y:S02]  /*0a90*/  @P3 IMAD R4, R4, UR4, R3 ;  /* 0x0000000404043c24 */ /* 0x000fe4000f8e0203 */
[----:B------:R-:W-:Y:S01]  /*0aa0*/  @!P3 IMAD R5, R5, UR4, R0 ;  /* 0x000000040505bc24 */ /* 0x000fe2000f8e0200 */
[----:B------:R-:W-:-:S02]  /*0ab0*/  ULDC UR4, c[0x0][0x248] ;  /* 0x0000920000047ab9 */ /* 0x000fc40000000800 */
[----:B------:R-:W-:Y:S02]  /*0ac0*/  IMAD R24, R24, UR4, RZ ;  /* 0x0000000418187c24 */ /* 0x000fe4000f8e02ff */
        /* <DEDUP_REMOVED lines=17> */
[----:B------:R-:W-:-:S13]  /*0be0*/  ISETP.GE.U32.AND P0, PT, R11, R2, PT ;  /* 0x000000020b00720c */ /* 0x000fda0003f06070 */
[----:B------:R-:W-:-:S04]  /*0bf0*/  @P0 VIADD R9, R9, 0x1 ;  /* 0x0000000109090836 */ /* 0x000fc80000000000 */
[----:B------:R-:W-:Y:S01]  /*0c00*/  IMAD.MOV.U32 R3, RZ, RZ, R9 ;  /* 0x000000ffff037224 */ /* 0x000fe200078e0009 */
[----:B------:R-:W-:-:S03]  /*0c10*/  SHF.R.S32.HI R9, RZ, 0x1f, R6 ;  /* 0x0000001fff097819 */ /* 0x000fc60000011406 */
[----:B------:R-:W-:Y:S01]  /*0c20*/  @!P2 IMAD.MOV R3, RZ, RZ, -R3 ;  /* 0x000000ffff03a224 */ /* 0x000fe200078e0a03 */
[----:B------:R-:W-:Y:S02]  /*0c30*/  LEA.HI R9, R9, R6, RZ, 0x4 ;  /* 0x0000000609097211 */ /* 0x000fe400078f20ff */
[----:B------:R-:W-:Y:S02]  /*0c40*/  @!P1 LOP3.LUT R3, RZ, R13, RZ, 0x33, !PT ;  /* 0x0000000dff039212 */ /* 0x000fe400078e33ff */
[----:B------:R-:W-:-:S04]  /*0c50*/  SHF.R.S32.HI R36, RZ, 0x4, R9 ;  /* 0x00000004ff247819 */ /* 0x000fc80000011409 */
[----:B------:R-:W-:-:S13]  /*0c60*/  ISETP.GE.AND P0, PT, R83, R36, PT ;  /* 0x000000245300720c */ /* 0x000fda0003f06270 */
        /* <DEDUP_REMOVED lines=13> */
[----:B------:R-:W0:Y:S01]  /*0d40*/  LDC R35, c[0x0][0x25c] ;  /* 0x00009700ff237b82 */ /* 0x000e220000000800 */
[----:B------:R-:W-:Y:S01]  /*0d50*/  IMAD.IADD R84, R7, 0x1, -R2 ;  /* 0x0000000107547824 */ /* 0x000fe200078e0a02 */
[----:B------:R-:W-:Y:S01]  /*0d60*/  LOP3.LUT R5, R5, 0xfffffffc, RZ, 0xc0, !PT ;  /* 0xfffffffc05057812 */ /* 0x000fe200078ec0ff */
[----:B------:R-:W-:Y:S01]  /*0d70*/  VIADD R2, R78, 0x4 ;  /* 0x000000044e027836 */ /* 0x000fe20000000000 */
[----:B------:R-:W-:Y:S01]  /*0d80*/  LEA.HI R10, R10, R10, RZ, 0x1 ;  /* 0x0000000a0a0a7211 */ /* 0x000fe200078f08ff */
[----:B------:R-:W-:Y:S01]  /*0d90*/  VIADD R7, R78, 0x8 ;  /* 0x000000084e077836 */ /* 0x000fe20000000000 */
[----:B------:R-:W-:Y:S01]  /*0da0*/  MOV R25, 0x400 ;  /* 0x0000040000197802 */ /* 0x000fe20000000f00 */
[----:B------:R-:W-:Y:S01]  /*0db0*/  IMAD.SHL.U32 R2, R2, 0x2, RZ ;  /* 0x0000000202027824 */ /* 0x000fe200078e00ff */
[----:B------:R-:W-:Y:S01]  /*0dc0*/  SHF.R.S32.HI R46, RZ, 0x1f, R24 ;  /* 0x0000001fff2e7819 */ /* 0x000fe20000011418 */
[----:B------:R-:W-:-:S02]  /*0dd0*/  IMAD.SHL.U32 R70, R7, 0x2, RZ ;  /* 0x0000000207467824 */ /* 0x000fc400078e00ff */
        /* <DEDUP_REMOVED lines=46> */
[C---:B------:R-:W-:Y:S01]  /*10c0*/  VIADD R18, R78.reuse, 0x24 ;  /* 0x000000244e127836 */ /* 0x040fe20000000000 */
[----:B------:R-:W-:Y:S01]  /*10d0*/  LEA.HI R7, R7, R2, RZ, 0x2 ;  /* 0x0000000207077211 */ /* 0x000fe200078f10ff */
[----:B------:R-:W-:Y:S01]  /*10e0*/  IMAD.IADD R67, R67, 0x1, -R8 ;  /* 0x0000000143437824 */ /* 0x000fe200078e0a08 */
        /* <DEDUP_REMOVED lines=21> */
[----:B------:R-:W1:Y:S01]  /*1240*/  S2R R2, SR_CgaCtaId ;  /* 0x0000000000027919 */ /* 0x000e620000008800 */
        /* <DEDUP_REMOVED lines=15> */
[----:B------:R-:W-:Y:S01]  /*1340*/  IMAD.SHL.U32 R12, R12, 0x20, RZ ;  /* 0x000000200c0c7824 */ /* 0x000fe200078e00ff */
        /* <DEDUP_REMOVED lines=12> */
[----:B------:R-:W-:Y:S01]  /*1410*/  IMAD.SHL.U32 R42, R15, 0x2, RZ ;  /* 0x000000020f2a7824 */ /* 0x000fe200078e00ff */
[----:B------:R-:W-:Y:S01]  /*1420*/  LOP3.LUT R19, R19, 0xfffffffc, RZ, 0xc0, !PT ;  /* 0xfffffffc13137812 */ /* 0x000fe200078ec0ff */
        /* <DEDUP_REMOVED lines=8> */
[----:B------:R-:W-:Y:S02]  /*14b0*/  SHF.R.S32.HI R21, RZ, 0x1f, R38 ;  /* 0x0000001fff157819 */ /* 0x000fe40000011426 */
[----:B------:R-:W-:Y:S02]  /*14c0*/  LEA.HI R17, R17, R42, RZ, 0x2 ;  /* 0x0000002a11117211 */ /* 0x000fe400078f10ff */
[----:B------:R-:W-:Y:S02]  /*14d0*/  LEA.HI.X.SX32 R87, R11, R22, 0x1, P0 ;  /* 0x000000160b577211 */ /* 0x000fe400000f0eff */
[----:B------:R-:W-:Y:S02]  /*14e0*/  FSETP.NEU.FTZ.AND P0, PT, R85, RZ, PT ;  /* 0x000000ff5500720b */ /* 0x000fe40003f1d000 */
[----:B------:R-:W-:Y:S02]  /*14f0*/  LEA.HI R19, R19, R40, RZ, 0x2 ;  /* 0x0000002813137211 */ /* 0x000fe400078f10ff */
[----:B------:R-:W-:-:S02]  /*1500*/  LEA.HI R21, R21, R38, RZ, 0x2 ;  /* 0x0000002615157211 */ /* 0x000fc400078f10ff */
[----:B------:R-:W-:Y:S01]  /*1510*/  LEA.HI R11, R5, R5, RZ, 0x1 ;  /* 0x00000005050b7211 */ /* 0x000fe200078f08ff */
[----:B------:R-:W-:Y:S01]  /*1520*/  VIADD R5, R3, -UR4 ;  /* 0x8000000403057c36 */ /* 0x000fe20008000000 */
        /* <DEDUP_REMOVED lines=21> */
[----:B-1----:R-:W-:Y:S01]  /*1680*/  LEA R17, R2, R25, 0x18 ;  /* 0x0000001902117211 */ /* 0x002fe200078ec0ff */
[----:B------:R-:W-:Y:S01]  /*1690*/  IMAD.IADD R40, R40, 0x1, -R19 ;  /* 0x0000000128287824 */ /* 0x000fe200078e0a13 */
[----:B------:R-:W-:Y:S01]  /*16a0*/  LOP3.LUT R65, R11, 0xffffffc0, RZ, 0xc0, !PT ;  /* 0xffffffc00b417812 */ /* 0x000fe200078ec0ff */
[----:B------:R-:W-:Y:S01]  /*16b0*/  IMAD.IADD R38, R38, 0x1, -R21 ;  /* 0x0000000126267824 */ /* 0x000fe200078e0a15 */
        /* <DEDUP_REMOVED lines=45> */
[----:B------:R-:W-:Y:S01]  /*1990*/  LEA.HI.X.SX32 R81, R83, R46, 0x1, P0 ;  /* 0x0000002e53517211 */ /* 0x000fe200000f0eff */
[----:B------:R-:W-:Y:S01]  /*19a0*/  IMAD.MOV.U32 R75, RZ, RZ, -0x800001 ;  /* 0xff7fffffff4b7424 */ /* 0x000fe200078e00ff */
[----:B------:R-:W-:Y:S01]  /*19b0*/  LEA R82, P0, R24, UR4, 0x2 ;  /* 0x0000000418527c11 */ /* 0x000fe2000f8010ff */
[----:B------:R-:W-:-:S02]  /*19c0*/  IMAD.IADD R88, R26, 0x1, R25 ;  /* 0x000000011a587824 */ /* 0x000fc400078e0219 */
[----:B------:R-:W-:Y:S01]  /*19d0*/  IMAD.IADD R84, R84, 0x1, R85 ;  /* 0x0000000154547824 */ /* 0x000fe200078e0255 */
[----:B------:R-:W-:-:S09]  /*19e0*/  LEA.HI.X R81, R24, UR5, R81, 0x2, P0 ;  /* 0x0000000518517c11 */ /* 0x000fd200080f1451 */
.L_x_26701:
        /* <DEDUP_REMOVED lines=84> */
[----:B------:R-:W-:-:S04]  /*1f30*/  FMUL.FTZ R24, R49, R27 ;  /* 0x0000001b31187220 */ /* 0x000fc80000410000 */
[----:B------:R-:W-:Y:S02]  /*1f40*/  FFMA.FTZ R48, R51, R25, R24 ;  /* 0x0000001933307223 */ /* 0x000fe40000010018 */
        /* <DEDUP_REMOVED lines=56> */
[----:B------:R-:W-:Y:S01]  /*22d0*/  FFMA.FTZ R50, R47, R25, R48 ;  /* 0x000000192f327223 */ /* 0x000fe20000010030 */
[--C-:B------:R-:W-:Y:S02]  /*22e0*/  SHF.R.S32.HI R48, RZ, 0x1f, R80.reuse ;  /* 0x0000001fff307819 */ /* 0x100fe40000011450 */
        /* <DEDUP_REMOVED lines=91> */
[----:B------:R-:W-:Y:S01]  /*28a0*/  UMOV UR4, 0xffffffff ;  /* 0xffffffff00047882 */ /* 0x000fe20000000000 */
[----:B------:R-:W-:Y:S01]  /*28b0*/  ISETP.NE.AND P1, PT, R78, RZ, PT ;  /* 0x000000ff4e00720c */ /* 0x000fe20003f25270 */
[----:B--2---:R-:W-:Y:S01]  /*28c0*/  FFMA.FTZ R51, R24, R26, R51 ;  /* 0x0000001a18337223 */ /* 0x004fe20000010033 */
[----:B------:R-:W-:-:S02]  /*28d0*/  FFMA.FTZ R50, R25, R27, R50 ;  /* 0x0000001b19327223 */ /* 0x000fc40000010032 */
        /* <DEDUP_REMOVED lines=8> */
.L_x_26744:
        /* <DEDUP_REMOVED lines=9> */
.L_x_26698:
[----:B------:R-:W-:-:S13]  /*29f0*/  ISETP.NE.AND P1, PT, R78, RZ, PT ;  /* 0x000000ff4e00720c */ /* 0x000fda0003f25270 */
[----:B------:R-:W-:-:S05]  /*2a00*/  @!P1 IMAD.MOV.U32 R25, RZ, RZ, -0x800001 ;  /* 0xff7fffffff199424 */ /* 0x000fca00078e00ff */
[----:B------:R0:W-:Y:S02]  /*2a10*/  @!P1 STS [R88], R25 ;  /* 0x0000001958009388 */ /* 0x0001e40000000800 */
.L_x_26700:
[----:B------:R-:W-:Y:S05]  /*2a20*/  BSYNC B1 ;  /* 0x0000000000017941 */ /* 0x000fea0003800000 */
.L_x_26697:
[----:B------:R-:W-:Y:S01]  /*2a30*/  IADD3 R82, P1, R82, 0x10, RZ ;  /* 0x0000001052527810 */ /* 0x000fe20007f3e0ff */
[----:B01----:R-:W-:Y:S02]  /*2a40*/  VIADD R88, R88, 0x100 ;  /* 0x0000010058587836 */ /* 0x003fe40000000000 */
[----:B------:R-:W-:Y:S02]  /*2a50*/  VIADD R84, R84, 0x40 ;  /* 0x0000004054547836 */ /* 0x000fe40000000000 */
[----:B------:R-:W-:Y:S02]  /*2a60*/  VIADD R85, R85, 0x40 ;  /* 0x0000004055557836 */ /* 0x000fe40000000000 */
[----:B------:R-:W-:Y:S01]  /*2a70*/  IMAD.X R81, RZ, RZ, R81, P1 ;  /* 0x000000ffff517224 */ /* 0x000fe200008e0651 */
[----:B------:R-:W-:Y:S06]  /*2a80*/  @!P0 BRA `(.L_x_26701) ;  /* 0xffffffec00d88947 */ /* 0x000fec000383ffff */
[----:B------:R-:W-:Y:S05]  /*2a90*/  BRA `(.L_x_26695) ;  /* 0x00000010008c7947 */ /* 0x000fea0003800000 */
.L_x_26696:
        /* <DEDUP_REMOVED lines=14> */
[----:B------:R-:W-:-:S03]  /*2b80*/  IMAD.IADD R84, R26, 0x1, R25 ;  /* 0x000000011a547824 */ /* 0x000fc600078e0219 */
[----:B------:R-:W-:Y:S02]  /*2b90*/  LEA.HI.X R51, R24, UR5, R51, 0x2, P0 ;  /* 0x0000000518337c11 */ /* 0x000fe400080f1433 */
[----:B------:R-:W-:-:S07]  /*2ba0*/  IADD3 R80, -R79, 0x1, R82 ;  /* 0x000000014f507810 */ /* 0x000fce0007ffe152 */
.L_x_26706:
        /* <DEDUP_REMOVED lines=243> */
[----:B------:R-:W-:Y:S01]  /*3ae0*/  ISETP.NE.AND P0, PT, R78, RZ, PT ;  /* 0x000000ff4e00720c */ /* 0x000fe20003f05270 */
[----:B--2---:R-:W-:Y:S01]  /*3af0*/  FFMA.FTZ R26, R48, R26, R89 ;  /* 0x0000001a301a7223 */ /* 0x004fe20000010059 */
[----:B------:R-:W-:-:S04]  /*3b00*/  FFMA.FTZ R27, R49, R27, R92 ;  /* 0x0000001b311b7223 */ /* 0x000fc8000001005c */
[----:B------:R-:W-:Y:S01]  /*3b10*/  FADD.FTZ R46, R26, R27 ;  /* 0x0000001b1a2e7221 */ /* 0x000fe20000010000 */
[----:B------:R-:W-:Y:S06]  /*3b20*/  BRA.DIV UR4, `(.L_x_26704) ;  /* 0x0000004204107947 */ /* 0x000fec000b800000 */
[----:B------:R0:W1:Y:S02]  /*3b30*/  SHFL.BFLY PT, R27, R46, 0x1, 0x1f ;  /* 0x0c201f002e1b7f89 */ /* 0x00006400000e0000 */
.L_x_26747:
        /* <DEDUP_REMOVED lines=12> */
.L_x_26703:
[----:B------:R-:W-:-:S13]  /*3c00*/  ISETP.NE.AND P0, PT, R78, RZ, PT ;  /* 0x000000ff4e00720c */ /* 0x000fda0003f05270 */
[----:B------:R-:W-:-:S05]  /*3c10*/  @!P0 IMAD.MOV.U32 R25, RZ, RZ, -0x800001 ;  /* 0xff7fffffff198424 */ /* 0x000fca00078e00ff */
[----:B------:R3:W-:Y:S02]  /*3c20*/  @!P0 STS [R84], R25 ;  /* 0x0000001954008388 */ /* 0x0007e40000000800 */
.L_x_26705:
[----:B------:R-:W-:Y:S05]  /*3c30*/  BSYNC B1 ;  /* 0x0000000000017941 */ /* 0x000fea0003800000 */
.L_x_26702:
        /* <DEDUP_REMOVED lines=9> */
.L_x_26695:
[----:B------:R-:W-:Y:S05]  /*3cd0*/  BSYNC B0 ;  /* 0x0000000000007941 */ /* 0x000fea0003800000 */
.L_x_26694:
        /* <DEDUP_REMOVED lines=8> */
[----:B-1----:R-:W1:Y:S02]  /*3d60*/  SHFL.BFLY PT, R27, R75, 0x10, 0x1f ;  /* 0x0e001f004b1b7f89 */ /* 0x002e6400000e0000 */
[----:B-1----:R-:W-:-:S05]  /*3d70*/  FMNMX.FTZ R8, R27, R75, !PT ;  /* 0x0000004b1b087209 */ /* 0x002fca0007810000 */
[----:B------:R-:W1:Y:S02]  /*3d80*/  SHFL.BFLY PT, R27, R8, 0x8, 0x1f ;  /* 0x0d001f00081b7f89 */ /* 0x000e6400000e0000 */
[----:B-1----:R-:W-:-:S05]  /*3d90*/  FMNMX.FTZ R9, R8, R27, !PT ;  /* 0x0000001b08097209 */ /* 0x002fca0007810000 */
[----:B------:R-:W1:Y:S02]  /*3da0*/  SHFL.BFLY PT, R27, R9, 0x4, 0x1f ;  /* 0x0c801f00091b7f89 */ /* 0x000e6400000e0000 */
[----:B-1----:R-:W-:-:S05]  /*3db0*/  FMNMX.FTZ R10, R9, R27, !PT ;  /* 0x0000001b090a7209 */ /* 0x002fca0007810000 */
[----:B------:R1:W2:Y:S02]  /*3dc0*/  SHFL.BFLY PT, R27, R10, 0x2, 0x1f ;  /* 0x0c401f000a1b7f89 */ /* 0x0002a400000e0000 */
.L_x_26753:
        /* <DEDUP_REMOVED lines=48> */
.L_x_26712:
        /* <DEDUP_REMOVED lines=11> */
.L_x_26711:
[----:B------:R-:W-:Y:S05]  /*4180*/  BSYNC B1 ;  /* 0x0000000000017941 */ /* 0x000fea0003800000 */
.L_x_26710:
        /* <DEDUP_REMOVED lines=14> */
.L_x_26715:
        /* <DEDUP_REMOVED lines=100> */
.L_x_26714:
[----:B------:R-:W-:Y:S05]  /*48b0*/  BSYNC B1 ;  /* 0x0000000000017941 */ /* 0x000fea0003800000 */
.L_x_26713:
        /* <DEDUP_REMOVED lines=55> */
.L_x_26717:
[----:B------:R-:W-:Y:S05]  /*4c30*/  BSYNC B1 ;  /* 0x0000000000017941 */ /* 0x000fea0003800000 */
.L_x_26716:
        /* <DEDUP_REMOVED lines=26> */
.L_x_26709:
[----:B------:R-:W-:Y:S05]  /*4de0*/  BSYNC B0 ;  /* 0x0000000000007941 */ /* 0x000fea0003800000 */
.L_x_26708:
        /* <DEDUP_REMOVED lines=51> */
.L_x_26722:
        /* <DEDUP_REMOVED lines=8> */
.L_x_26721:
[----:B------:R-:W-:Y:S05]  /*51a0*/  BSYNC B1 ;  /* 0x0000000000017941 */ /* 0x000fea0003800000 */
.L_x_26720:
        /* <DEDUP_REMOVED lines=14> */
.L_x_26725:
        /* <DEDUP_REMOVED lines=52> */
.L_x_26724:
[----:B------:R-:W-:Y:S05]  /*55d0*/  BSYNC B1 ;  /* 0x0000000000017941 */ /* 0x000fea0003800000 */
.L_x_26723:
        /* <DEDUP_REMOVED lines=31> */
.L_x_26727:
[----:B------:R-:W-:Y:S05]  /*57d0*/  BSYNC B1 ;  /* 0x0000000000017941 */ /* 0x000fea0003800000 */
.L_x_26726:
        /* <DEDUP_REMOVED lines=14> */
.L_x_26719:
[----:B------:R-:W-:Y:S05]  /*58c0*/  BSYNC B0 ;  /* 0x0000000000007941 */ /* 0x000fea0003800000 */
.L_x_26718:
        /* <DEDUP_REMOVED lines=13> */
.L_x_26729:
[----:B------:R-:W3:Y:S01]  /*59a0*/  S2UR UR4, SR_CTAID.Y ;  /* 0x00000000000479c3 */ /* 0x000ee20000002600 */
[----:B------:R-:W4:Y:S01]  /*59b0*/  I2F.RP R10, R2 ;  /* 0x00000002000a7306 */ /* 0x000f220000209400 */
[----:B--2---:R-:W-:Y:S01]  /*59c0*/  SHF.R.S32.HI R11, RZ, 0x1f, R7 ;  /* 0x0000001fff0b7819 */ /* 0x004fe20000011407 */
[----:B------:R-:W-:Y:S01]  /*59d0*/  ULDC UR9, c[0x0][0x260] ;  /* 0x0000980000097ab9 */ /* 0x000fe20000000800 */
[----:B------:R-:W-:Y:S01]  /*59e0*/  SHF.R.S32.HI R12, RZ, 0x1f, R5 ;  /* 0x0000001fff0c7819 */ /* 0x000fe20000011405 */
[----:B------:R-:W-:Y:S01]  /*59f0*/  IMAD R70, R0, UR9, RZ ;  /* 0x0000000900467c24 */ /* 0x000fe2000f8e02ff */
[----:B------:R-:W-:Y:S01]  /*5a00*/  ULDC UR8, c[0x0][0x27c] ;  /* 0x00009f0000087ab9 */ /* 0x000fe20000000800 */
[----:B------:R-:W-:Y:S01]  /*5a10*/  IMAD.MOV.U32 R68, RZ, RZ, RZ ;  /* 0x000000ffff447224 */ /* 0x000fe200078e00ff */
[----:B-1----:R-:W3:Y:S01]  /*5a20*/  LDC R8, c[0x0][0x248] ;  /* 0x00009200ff087b82 */ /* 0x002ee20000000800 */
[----:B------:R-:W-:Y:S02]  /*5a30*/  LEA.HI R12, R12, R5, RZ, 0x2 ;  /* 0x000000050c0c7211 */ /* 0x000fe400078f10ff */
[----:B------:R-:W-:-:S02]  /*5a40*/  CS2R R66, SRZ ;  /* 0x0000000000427805 */ /* 0x000fc4000001ff00 */
[----:B------:R-:W-:Y:S02]  /*5a50*/  CS2R R64, SRZ ;  /* 0x0000000000407805 */ /* 0x000fe4000001ff00 */
[----:B------:R-:W-:Y:S02]  /*5a60*/  CS2R R62, SRZ ;  /* 0x00000000003e7805 */ /* 0x000fe4000001ff00 */
[C---:B------:R-:W-:Y:S01]  /*5a70*/  LOP3.LUT R14, R12.reuse, 0xfffffffc, RZ, 0xc0, !PT ;  /* 0xfffffffc0c0e7812 */ /* 0x040fe200078ec0ff */
[----:B------:R-:W-:Y:S01]  /*5a80*/  IMAD.SHL.U32 R12, R12, 0x4, RZ ;  /* 0x000000040c0c7824 */ /* 0x000fe200078e00ff */
[----:B------:R-:W-:Y:S01]  /*5a90*/  CS2R R60, SRZ ;  /* 0x00000000003c7805 */ /* 0x000fe2000001ff00 */
[----:B----4-:R-:W1:Y:S01]  /*5aa0*/  MUFU.RCP R10, R10 ;  /* 0x0000000a000a7308 */ /* 0x010e620000001000 */
[----:B------:R-:W2:Y:S01]  /*5ab0*/  LDC R69, c[0x0][0x25c] ;  /* 0x00009700ff457b82 */ /* 0x000ea20000000800 */
[----:B------:R-:W-:Y:S01]  /*5ac0*/  IMAD.IADD R14, R5, 0x1, -R14 ;  /* 0x00000001050e7824 */ /* 0x000fe200078e0a0e */
[----:B------:R-:W-:Y:S01]  /*5ad0*/  SHF.R.S32.HI R71, RZ, 0x1f, R70 ;  /* 0x0000001fff477819 */ /* 0x000fe20000011446 */
[----:B------:R-:W-:-:S02]  /*5ae0*/  IMAD.MOV.U32 R39, RZ, RZ, RZ ;  /* 0x000000ffff277224 */ /* 0x000fc400078e00ff */
[----:B------:R-:W-:Y:S02]  /*5af0*/  IMAD R73, R7, 0x4, R14 ;  /* 0x0000000407497824 */ /* 0x000fe400078e020e */
[----:B------:R-:W-:Y:S02]  /*5b00*/  VIADD R3, R3, -UR8 ;  /* 0x8000000803037c36 */ /* 0x000fe40008000000 */
[----:B---3--:R-:W-:Y:S01]  /*5b10*/  IMAD R8, R8, UR4, RZ ;  /* 0x0000000408087c24 */ /* 0x008fe2000f8e02ff */
[----:B------:R-:W-:Y:S01]  /*5b20*/  ULDC.64 UR4, c[0x0][0x238] ;  /* 0x00008e0000047ab9 */ /* 0x000fe20000000a00 */
[----:B-1----:R-:W-:Y:S02]  /*5b30*/  VIADD R9, R10, 0xffffffe ;  /* 0x0ffffffe0a097836 */ /* 0x002fe40000000000 */
[C---:B------:R-:W-:Y:S01]  /*5b40*/  IMAD.SHL.U32 R10, R7.reuse, 0x10, RZ ;  /* 0x00000010070a7824 */ /* 0x040fe200078e00ff */
[----:B------:R-:W-:-:S03]  /*5b50*/  IADD3 R37, P0, R7, R8, RZ ;  /* 0x0000000807257210 */ /* 0x000fc60007f1e0ff */
[----:B------:R-:W1:Y:S01]  /*5b60*/  F2I.FTZ.U32.TRUNC.NTZ R9, R9 ;  /* 0x0000000900097305 */ /* 0x000e62000021f000 */
[----:B------:R-:W-:Y:S01]  /*5b70*/  LEA.HI.X.SX32 R8, R8, R11, 0x1, P0 ;  /* 0x0000000b08087211 */ /* 0x000fe200000f0eff */
[----:B------:R-:W-:Y:S01]  /*5b80*/  IMAD R74, R14, 0x4, R10 ;  /* 0x000000040e4a7824 */ /* 0x000fe200078e020a */
[C---:B------:R-:W-:Y:S01]  /*5b90*/  LEA R38, P0, R37.reuse, UR4, 0x2 ;  /* 0x0000000425267c11 */ /* 0x040fe2000f8010ff */
[----:B------:R-:W-:Y:S01]  /*5ba0*/  UMOV UR4, 0x400 ;  /* 0x0000040000047882 */ /* 0x000fe20000000000 */
[----:B--2---:R-:W-:Y:S01]  /*5bb0*/  SHF.R.S32.HI R69, RZ, 0x1f, R69 ;  /* 0x0000001fff457819 */ /* 0x004fe20000011445 */
[----:B------:R-:W-:Y:S01]  /*5bc0*/  UIADD3 UR4, UR4, 0x160, URZ ;  /* 0x0000016004047890 */ /* 0x000fe2000fffe03f */
[----:B------:R-:W-:Y:S01]  /*5bd0*/  LEA.HI.X R37, R37, UR5, R8, 0x2, P0 ;  /* 0x0000000525257c11 */ /* 0x000fe200080f1408 */
[----:B------:R-:W2:Y:S01]  /*5be0*/  S2UR UR5, SR_CgaCtaId ;  /* 0x00000000000579c3 */ /* 0x000ea20000008800 */
[----:B------:R-:W-:Y:S02]  /*5bf0*/  IMAD.MOV.U32 R8, RZ, RZ, RZ ;  /* 0x000000ffff087224 */ /* 0x000fe400078e00ff */
[----:B-1----:R-:W-:-:S04]  /*5c00*/  IMAD.MOV R13, RZ, RZ, -R9 ;  /* 0x000000ffff0d7224 */ /* 0x002fc800078e0a09 */
[----:B------:R-:W-:Y:S01]  /*5c10*/  IMAD R11, R13, R2, RZ ;  /* 0x000000020d0b7224 */ /* 0x000fe200078e02ff */
[----:B------:R-:W-:-:S03]  /*5c20*/  LOP3.LUT R13, R12, 0xfffffff0, RZ, 0xc0, !PT ;  /* 0xfffffff00c0d7812 */ /* 0x000fc600078ec0ff */
[----:B------:R-:W-:Y:S01]  /*5c30*/  IMAD.HI.U32 R11, R9, R11, R8 ;  /* 0x0000000b090b7227 */ /* 0x000fe200078e0008 */
[----:B------:R-:W-:-:S03]  /*5c40*/  LOP3.LUT R8, RZ, R36, RZ, 0x33, !PT ;  /* 0x00000024ff087212 */ /* 0x000fc600078e33ff */
[----:B------:R-:W-:Y:S02]  /*5c50*/  IMAD R72, R14, 0x4, R13 ;  /* 0x000000040e487824 */ /* 0x000fe400078e020d */
[----:B------:R-:W-:Y:S02]  /*5c60*/  IMAD.MOV.U32 R9, RZ, RZ, R7 ;  /* 0x000000ffff097224 */ /* 0x000fe400078e0007 */
[C---:B------:R-:W-:Y:S01]  /*5c70*/  VIADD R75, R72.reuse, 0x100 ;  /* 0x00000100484b7836 */ /* 0x040fe20000000000 */
[----:B--2---:R-:W-:Y:S01]  /*5c80*/  ULEA UR4, UR5, UR4, 0x18 ;  /* 0x0000000405047291 */ /* 0x004fe2000f8ec03f */
[C---:B------:R-:W-:Y:S02]  /*5c90*/  VIADD R77, R72.reuse, 0x180 ;  /* 0x00000180484d7836 */ /* 0x040fe40000000000 */
[C---:B------:R-:W-:Y:S02]  /*5ca0*/  VIADD R81, R72.reuse, 0x200 ;  /* 0x0000020048517836 */ /* 0x040fe40000000000 */
[C---:B------:R-:W-:Y:S01]  /*5cb0*/  VIADD R83, R72.reuse, 0x280 ;  /* 0x0000028048537836 */ /* 0x040fe20000000000 */
[----:B------:R-:W-:Y:S01]  /*5cc0*/  LEA R73, R73, UR4, 0x4 ;  /* 0x0000000449497c11 */ /* 0x000fe2000f8e20ff */
[----:B------:R-:W-:-:S02]  /*5cd0*/  VIADD R85, R72, 0x300 ;  /* 0x0000030048557836 */ /* 0x000fc40000000000 */
[C---:B------:R-:W-:Y:S02]  /*5ce0*/  VIADD R87, R72.reuse, 0x380 ;  /* 0x0000038048577836 */ /* 0x040fe40000000000 */
[C---:B------:R-:W-:Y:S02]  /*5cf0*/  VIADD R89, R72.reuse, 0x400 ;  /* 0x0000040048597836 */ /* 0x040fe40000000000 */
[----:B------:R-:W-:-:S07]  /*5d00*/  VIADD R0, R72, 0x480 ;  /* 0x0000048048007836 */ /* 0x000fce0000000000 */
.L_x_26733:
        /* <DEDUP_REMOVED lines=73> */
[----:B-1----:R-:W-:-:S02]  /*61a0*/  LEA.HI.X.SX32 R30, R81, R54, 0x1, P1 ;  /* 0x00000036511e7211 */ /* 0x002fc400008f0eff */
[----:B------:R-:W5:Y:S02]  /*61b0*/  LDG.E.128.CONSTANT R24, desc[UR10][R24.64] ;  /* 0x0000000a18187981 */ /* 0x000f64000c1e9d00 */
        /* <DEDUP_REMOVED lines=13> */
[----:B0-----:R-:W-:Y:S02]  /*6290*/  LEA.HI.X.SX32 R46, R87, R54, 0x1, P1 ;  /* 0x00000036572e7211 */ /* 0x001fe400008f0eff */
        /* <DEDUP_REMOVED lines=34> */
[-C--:B------:R-:W-:Y:S01]  /*64c0*/  @!P2 ISETP.GE.AND P1, PT, R56, R79.reuse, PT ;  /* 0x0000004f3800a20c */ /* 0x080fe20003f26270 */
[----:B------:R-:W-:Y:S01]  /*64d0*/  @!P2 VIADD R56, R74, 0x3 ;  /* 0x000000034a38a836 */ /* 0x000fe20000000000 */
[----:B------:R-:W-:Y:S02]  /*64e0*/  @!P2 FSEL R12, R12, RZ, !P6 ;  /* 0x000000ff0c0ca208 */ /* 0x000fe40007000000 */
[-C--:B------:R-:W-:Y:S02]  /*64f0*/  @!P2 ISETP.GE.AND P6, PT, R76, R79.reuse, PT ;  /* 0x0000004f4c00a20c */ /* 0x080fe40003fc6270 */
[----:B----4-:R-:W-:Y:S02]  /*6500*/  @!P2 FSEL R21, R21, RZ, !P5 ;  /* 0x000000ff1515a208 */ /* 0x010fe40006800000 */
        /* <DEDUP_REMOVED lines=13> */
[----:B-----5:R-:W-:Y:S02]  /*65e0*/  @!P2 FSEL R25, R25, RZ, !P1 ;  /* 0x000000ff1919a208 */ /* 0x020fe40004800000 */
        /* <DEDUP_REMOVED lines=113> */
.L_x_26732:
[----:B------:R-:W-:Y:S05]  /*6d00*/  BSYNC B1 ;  /* 0x0000000000017941 */ /* 0x000fea0003800000 */
.L_x_26731:
[----:B------:R-:W-:Y:S01]  /*6d10*/  IADD3 R38, P1, R38, 0x10, RZ ;  /* 0x0000001026267810 */ /* 0x000fe20007f3e0ff */
[----:B------:R-:W-:Y:S02]  /*6d20*/  VIADD R10, R10, 0x40 ;  /* 0x000000400a0a7836 */ /* 0x000fe40000000000 */
[----:B------:R-:W-:Y:S02]  /*6d30*/  VIADD R74, R74, 0x40 ;  /* 0x000000404a4a7836 */ /* 0x000fe40000000000 */
[----:B------:R-:W-:Y:S02]  /*6d40*/  VIADD R73, R73, 0x100 ;  /* 0x0000010049497836 */ /* 0x000fe40000000000 */
[----:B------:R-:W-:Y:S01]  /*6d50*/  IMAD.X R37, RZ, RZ, R37, P1 ;  /* 0x000000ffff257224 */ /* 0x000fe200008e0625 */
[----:B------:R-:W-:Y:S06]  /*6d60*/  @!P0 BRA `(.L_x_26733) ;  /* 0xffffffec00e88947 */ /* 0x000fec000383ffff */
.L_x_26730:
[----:B------:R-:W-:Y:S05]  /*6d70*/  BSYNC B0 ;  /* 0x0000000000007941 */ /* 0x000fea0003800000 */
.L_x_26728:
[----:B------:R-:W3:Y:S01]  /*6d80*/  SHFL.BFLY PT, R0, R39, 0x2, 0x1f ;  /* 0x0c401f0027007f89 */ /* 0x000ee200000e0000 */
[----:B------:R-:W4:Y:S01]  /*6d90*/  S2UR UR5, SR_CgaCtaId ;  /* 0x00000000000579c3 */ /* 0x000f220000008800 */
[----:B------:R-:W-:Y:S01]  /*6da0*/  LOP3.LUT R17, R5, 0x3, RZ, 0xc0, !PT ;  /* 0x0000000305117812 */ /* 0x000fe200078ec0ff */
[----:B------:R-:W-:Y:S01]  /*6db0*/  UMOV UR4, 0x400 ;  /* 0x0000040000047882 */ /* 0x000fe20000000000 */
[----:B------:R-:W5:Y:S01]  /*6dc0*/  SHFL.BFLY PT, R4, R61, 0x2, 0x1f ;  /* 0x0c401f003d047f89 */ /* 0x000f6200000e0000 */
[----:B------:R-:W-:Y:S01]  /*6dd0*/  SHF.R.S32.HI R26, RZ, 0x1f, R5 ;  /* 0x0000001fff1a7819 */ /* 0x000fe20000011405 */
[----:B------:R-:W-:Y:S01]  /*6de0*/  UIADD3 UR4, UR4, 0x160, URZ ;  /* 0x0000016004047890 */ /* 0x000fe2000fffe03f */
[----:B------:R-:W-:Y:S01]  /*6df0*/  ISETP.NE.AND P2, PT, R17, RZ, PT ;  /* 0x000000ff1100720c */ /* 0x000fe20003f45270 */
[----:B------:R-:W0:Y:S01]  /*6e00*/  SHFL.BFLY PT, R3, R60, 0x2, 0x1f ;  /* 0x0c401f003c037f89 */ /* 0x000e2200000e0000 */
[C---:B------:R-:W-:Y:S01]  /*6e10*/  LOP3.LUT R20, R6.reuse, 0xffffffc0, RZ, 0xc0, !PT ;  /* 0xffffffc006147812 */ /* 0x040fe200078ec0ff */
[----:B------:R-:W-:Y:S01]  /*6e20*/  VIADD R24, R6, 0x1f ;  /* 0x0000001f06187836 */ /* 0x000fe20000000000 */
[----:B------:R-:W-:Y:S01]  /*6e30*/  LEA.HI R26, R26, R5, RZ, 0x2 ;  /* 0x000000051a1a7211 */ /* 0x000fe200078f10ff */
[----:B--2---:R-:W1:Y:S01]  /*6e40*/  SHFL.BFLY PT, R9, R62, 0x2, 0x1f ;  /* 0x0c401f003e097f89 */ /* 0x004e6200000e0000 */
[----:B------:R-:W-:Y:S01]  /*6e50*/  ISETP.NE.OR P5, PT, R20, 0x40, P2 ;  /* 0x000000401400780c */ /* 0x000fe200017a5670 */
[----:B------:R-:W-:Y:S01]  /*6e60*/  BSSY B0, `(.L_x_26734) ;  /* 0x000003a000007945 */ /* 0x000fe20003800000 */
[----:B------:R-:W-:Y:S01]  /*6e70*/  SHF.R.S32.HI R20, RZ, 0x2, R26 ;  /* 0x00000002ff147819 */ /* 0x000fe2000001141a */
[----:B------:R-:W2:Y:S01]  /*6e80*/  SHFL.BFLY PT, R10, R63, 0x2, 0x1f ;  /* 0x0c401f003f0a7f89 */ /* 0x000ea200000e0000 */
[----:B------:R-:W-:-:S02]  /*6e90*/  LOP3.LUT R22, R6, 0xffffffe0, RZ, 0xc0, !PT ;  /* 0xffffffe006167812 */ /* 0x000fc400078ec0ff */
[----:B------:R-:W-:Y:S01]  /*6ea0*/  ISETP.GT.U32.AND P3, PT, R24, 0x3e, PT ;  /* 0x0000003e1800780c */ /* 0x000fe20003f64070 */
[----:B------:R-:W2:Y:S01]  /*6eb0*/  SHFL.BFLY PT, R11, R64, 0x2, 0x1f ;  /* 0x0c401f00400b7f89 */ /* 0x000ea200000e0000 */
[----:B------:R-:W-:Y:S01]  /*6ec0*/  IMAD R7, R7, 0x50, R20 ;  /* 0x0000005007077824 */ /* 0x000fe200078e0214 */
[----:B------:R-:W-:Y:S02]  /*6ed0*/  ISETP.NE.OR P4, PT, R22, 0x20, P2 ;  /* 0x000000201600780c */ /* 0x000fe40001785670 */
[----:B------:R-:W2:Y:S01]  /*6ee0*/  SHFL.BFLY PT, R14, R65, 0x2, 0x1f ;  /* 0x0c401f00410e7f89 */ /* 0x000ea200000e0000 */
[----:B---3--:R-:W-:Y:S01]  /*6ef0*/  FADD.FTZ R0, R0, R39 ;  /* 0x0000002700007221 */ /* 0x008fe20000010000 */
[----:B----4-:R-:W-:Y:S01]  /*6f00*/  ULEA UR4, UR5, UR4, 0x18 ;  /* 0x0000000405047291 */ /* 0x010fe2000f8ec03f */
[----:B------:R-:W-:Y:S01]  /*6f10*/  ISETP.GT.OR P0, PT, R6, 0x3f, P2 ;  /* 0x0000003f0600780c */ /* 0x000fe20001704670 */
[----:B------:R-:W3:Y:S01]  /*6f20*/  SHFL.BFLY PT, R13, R66, 0x2, 0x1f ;  /* 0x0c401f00420d7f89 */ /* 0x000ee200000e0000 */
[----:B-----5:R-:W-:Y:S01]  /*6f30*/  FADD.FTZ R4, R4, R61 ;  /* 0x0000003d04047221 */ /* 0x020fe20000010000 */
[----:B------:R-:W-:-:S02]  /*6f40*/  ISETP.GT.OR P1, PT, R6, 0x1f, P2 ;  /* 0x0000001f0600780c */ /* 0x000fc40001724670 */
[----:B------:R-:W4:Y:S01]  /*6f50*/  SHFL.BFLY PT, R18, R67, 0x2, 0x1f ;  /* 0x0c401f0043127f89 */ /* 0x000f2200000e0000 */
[----:B0-----:R-:W-:-:S03]  /*6f60*/  FADD.FTZ R2, R3, R60 ;  /* 0x0000003c03027221 */ /* 0x001fc60000010000 */
[----:B------:R-:W0:Y:S01]  /*6f70*/  SHFL.BFLY PT, R15, R68, 0x2, 0x1f ;  /* 0x0c401f00440f7f89 */ /* 0x000e2200000e0000 */
[----:B-1----:R-:W-:Y:S01]  /*6f80*/  FADD.FTZ R8, R9, R62 ;  /* 0x0000003e09087221 */ /* 0x002fe20000010000 */
[----:B--2---:R-:W-:Y:S02]  /*6f90*/  FADD.FTZ R10, R10, R63 ;  /* 0x0000003f0a0a7221 */ /* 0x004fe40000010000 */
[----:B------:R-:W1:Y:S01]  /*6fa0*/  SHFL.BFLY PT, R3, R0, 0x1, 0x1f ;  /* 0x0c201f0000037f89 */ /* 0x000e6200000e0000 */
[----:B------:R-:W-:-:S03]  /*6fb0*/  FADD.FTZ R12, R11, R64 ;  /* 0x000000400b0c7221 */ /* 0x000fc60000010000 */
[----:B------:R-:W2:Y:S01]  /*6fc0*/  SHFL.BFLY PT, R9, R2, 0x1, 0x1f ;  /* 0x0c201f0002097f89 */ /* 0x000ea200000e0000 */
[----:B------:R-:W-:-:S03]  /*6fd0*/  FADD.FTZ R14, R14, R65 ;  /* 0x000000410e0e7221 */ /* 0x000fc60000010000 */
[----:B------:R-:W5:Y:S01]  /*6fe0*/  SHFL.BFLY PT, R11, R4, 0x1, 0x1f ;  /* 0x0c201f00040b7f89 */ /* 0x000f6200000e0000 */
        /* <DEDUP_REMOVED lines=9> */
[----:B--2---:R-:W-:-:S03]  /*7080*/  FADD.FTZ R2, R2, R9 ;  /* 0x0000000902027221 */ /* 0x004fc60000010000 */
[----:B------:R-:W2:Y:S01]  /*7090*/  SHFL.BFLY PT, R23, R18, 0x1, 0x1f ;  /* 0x0c201f0012177f89 */ /* 0x000ea200000e0000 */
[----:B-----5:R-:W-:Y:S01]  /*70a0*/  FADD.FTZ R3, R4, R11 ;  /* 0x0000000b04037221 */ /* 0x020fe20000010000 */
[----:B------:R-:W-:Y:S02]  /*70b0*/  LEA R4, R7, UR4, 0x2 ;  /* 0x0000000407047c11 */ /* 0x000fe4000f8e10ff */
[----:B------:R-:W5:Y:S01]  /*70c0*/  SHFL.BFLY PT, R25, R68, 0x1, 0x1f ;  /* 0x0c201f0044197f89 */ /* 0x000f6200000e0000 */
[----:B---3--:R-:W-:Y:S01]  /*70d0*/  FADD.FTZ R27, R12, R17 ;  /* 0x000000110c1b7221 */ /* 0x008fe20000010000 */
[----:B------:R-:W-:Y:S01]  /*70e0*/  BAR.SYNC.DEFER_BLOCKING 0x0 ;  /* 0x0000000000007b1d */ /* 0x000fe20000010000 */
[----:B----4-:R-:W-:Y:S01]  /*70f0*/  FADD.FTZ R8, R8, R13 ;  /* 0x0000000d08087221 */ /* 0x010fe20000010000 */
[----:B0-----:R-:W-:Y:S01]  /*7100*/  FADD.FTZ R29, R14, R19 ;  /* 0x000000130e1d7221 */ /* 0x001fe20000010000 */
[----:B------:R-:W-:Y:S01]  /*7110*/  FADD.FTZ R9, R10, R15 ;  /* 0x0000000f0a097221 */ /* 0x000fe20000010000 */
[----:B-1----:R-:W-:Y:S01]  /*7120*/  FADD.FTZ R31, R16, R21 ;  /* 0x00000015101f7221 */ /* 0x002fe20000010000 */
        /* <DEDUP_REMOVED lines=13> */
.L_x_26735:
[----:B------:R-:W-:Y:S05]  /*7200*/  BSYNC B0 ;  /* 0x0000000000007941 */ /* 0x000fea0003800000 */
.L_x_26734:
        /* <DEDUP_REMOVED lines=23> */
.L_x_26737:
[----:B------:R-:W-:Y:S05]  /*7380*/  BSYNC B0 ;  /* 0x0000000000007941 */ /* 0x000fea0003800000 */
.L_x_26736:
        /* <DEDUP_REMOVED lines=13> */
.L_x_26739:
[----:B------:R-:W-:Y:S05]  /*7460*/  BSYNC B0 ;  /* 0x0000000000007941 */ /* 0x000fea0003800000 */
.L_x_26738:
        /* <DEDUP_REMOVED lines=23> */
.L_x_26741:
[----:B------:R-:W-:Y:S05]  /*75e0*/  BSYNC B0 ;  /* 0x0000000000007941 */ /* 0x000fea0003800000 */
.L_x_26740:
        /* <DEDUP_REMOVED lines=55> */
[----:B------:R-:W-:-:S02]  /*7960*/  IADD3 R32, P0, R18, UR4, RZ ;  /* 0x0000000412207c10 */ /* 0x000fc4000ff1e0ff */
[----:B------:R-:W-:Y:S01]  /*7970*/  LEA.HI.X R15, R15, UR9, R22, 0x2, P2 ;  /* 0x000000090f0f7c11 */ /* 0x000fe200090f1416 */
        /* <DEDUP_REMOVED lines=22> */
.L_x_26699:
[----:B------:R-:W-:Y:S01]  /*7ae0*/  BSSY B2, `(.L_x_26742) ;  /* 0x0000007000027945 */ /* 0x000fe20003800000 */
[----:B------:R-:W-:Y:S02]  /*7af0*/  IMAD.MOV.U32 R24, RZ, RZ, 0x1 ;  /* 0x00000001ff187424 */ /* 0x000fe400078e00ff */
[----:B------:R-:W-:Y:S02]  /*7b00*/  IMAD.MOV.U32 R25, RZ, RZ, 0x1f ;  /* 0x0000001fff197424 */ /* 0x000fe400078e00ff */
[----:B------:R-:W-:-:S07]  /*7b10*/  IMAD.MOV.U32 R26, RZ, RZ, -0x1 ;  /* 0xffffffffff1a7424 */ /* 0x000fce00078e00ff */
[----:B------:R-:W-:Y:S05]  /*7b20*/  WARPSYNC.COLLECTIVE R26, `(.L_x_26743) ;  /* 0x000000001a087348 */ /* 0x000fea0003c00000 */
[----:B------:R0:W1:Y:S02]  /*7b30*/  SHFL.BFLY P2, R27, R46, R24, R25 ;  /* 0x0c0000182e1b7389 */ /* 0x0000640000040019 */
[----:B01----:R-:W-:Y:S01]  /*7b40*/  ENDCOLLECTIVE ;  /* 0x000000000000791b */ /* 0x003fe20003800000 */
.L_x_26743:
[----:B------:R-:W-:Y:S05]  /*7b50*/  BSYNC B2 ;  /* 0x0000000000027941 */ /* 0x000fea0003800000 */
.L_x_26742:
[----:B------:R-:W-:Y:S05]  /*7b60*/  BRA `(.L_x_26744) ;  /* 0xffffffac007c7947 */ /* 0x000fea000383ffff */
.L_x_26704:
[----:B------:R-:W-:Y:S01]  /*7b70*/  BSSY B2, `(.L_x_26745) ;  /* 0x0000007000027945 */ /* 0x000fe20003800000 */
[----:B------:R-:W-:Y:S02]  /*7b80*/  IMAD.MOV.U32 R24, RZ, RZ, 0x1 ;  /* 0x00000001ff187424 */ /* 0x000fe400078e00ff */
[----:B------:R-:W-:Y:S02]  /*7b90*/  IMAD.MOV.U32 R25, RZ, RZ, 0x1f ;  /* 0x0000001fff197424 */ /* 0x000fe400078e00ff */
[----:B------:R-:W-:-:S07]  /*7ba0*/  IMAD.MOV.U32 R26, RZ, RZ, -0x1 ;  /* 0xffffffffff1a7424 */ /* 0x000fce00078e00ff */
[----:B------:R-:W-:Y:S05]  /*7bb0*/  WARPSYNC.COLLECTIVE R26, `(.L_x_26746) ;  /* 0x000000001a087348 */ /* 0x000fea0003c00000 */
[----:B------:R0:W1:Y:S02]  /*7bc0*/  SHFL.BFLY P2, R27, R46, R24, R25 ;  /* 0x0c0000182e1b7389 */ /* 0x0000640000040019 */
[----:B01----:R-:W-:Y:S01]  /*7bd0*/  ENDCOLLECTIVE ;  /* 0x000000000000791b */ /* 0x003fe20003800000 */
.L_x_26746:
[----:B------:R-:W-:Y:S05]  /*7be0*/  BSYNC B2 ;  /* 0x0000000000027941 */ /* 0x000fea0003800000 */
.L_x_26745:
[----:B------:R-:W-:Y:S05]  /*7bf0*/  BRA `(.L_x_26747) ;  /* 0xffffffbc00d07947 */ /* 0x000fea000383ffff */
.L_x_26707:
        /* <DEDUP_REMOVED lines=8> */
.L_x_26749:
[----:B------:R-:W-:Y:S05]  /*7c80*/  BSYNC B0 ;  /* 0x0000000000007941 */ /* 0x000fea0003800000 */
.L_x_26748:
        /* <DEDUP_REMOVED lines=8> */
.L_x_26750:
[----:B------:R-:W-:Y:S01]  /*7d10*/  IMAD.MOV.U32 R24, RZ, RZ, 0x4 ;  /* 0x00000004ff187424 */ /* 0x000fe200078e00ff */
[----:B------:R-:W-:-:S05]  /*7d20*/  FMNMX.FTZ R9, R8, R27, !PT ;  /* 0x0000001b08097209 */ /* 0x000fca0007810000 */
[----:B------:R-:W-:-:S07]  /*7d30*/  IMAD.MOV.U32 R46, RZ, RZ, R9 ;  /* 0x000000ffff2e7224 */ /* 0x000fce00078e0009 */
[----:B------:R-:W-:Y:S05]  /*7d40*/  WARPSYNC.COLLECTIVE R26, `(.L_x_26751) ;  /* 0x000000001a087348 */ /* 0x000fea0003c00000 */
[----:B------:R0:W1:Y:S02]  /*7d50*/  SHFL.BFLY P2, R27, R46, R24, R25 ;  /* 0x0c0000182e1b7389 */ /* 0x0000640000040019 */
[----:B01----:R-:W-:Y:S01]  /*7d60*/  ENDCOLLECTIVE ;  /* 0x000000000000791b */ /* 0x003fe20003800000 */
.L_x_26751:
[----:B------:R-:W-:Y:S01]  /*7d70*/  IMAD.MOV.U32 R24, RZ, RZ, 0x2 ;  /* 0x00000002ff187424 */ /* 0x000fe200078e00ff */
[----:B------:R-:W-:-:S05]  /*7d80*/  FMNMX.FTZ R10, R9, R27, !PT ;  /* 0x0000001b090a7209 */ /* 0x000fca0007810000 */
[----:B------:R-:W-:-:S07]  /*7d90*/  IMAD.MOV.U32 R46, RZ, RZ, R10 ;  /* 0x000000ffff2e7224 */ /* 0x000fce00078e000a */
[----:B------:R-:W-:Y:S05]  /*7da0*/  WARPSYNC.COLLECTIVE R26, `(.L_x_26752) ;  /* 0x000000001a087348 */ /* 0x000fea0003c00000 */
[----:B------:R0:W1:Y:S02]  /*7db0*/  SHFL.BFLY P2, R27, R46, R24, R25 ;  /* 0x0c0000182e1b7389 */ /* 0x0000640000040019 */
[----:B01----:R-:W-:Y:S01]  /*7dc0*/  ENDCOLLECTIVE ;  /* 0x000000000000791b */ /* 0x003fe20003800000 */
.L_x_26752:
[----:B------:R-:W-:Y:S05]  /*7dd0*/  BRA `(.L_x_26753) ;  /* 0xffffffbc00fc7947 */ /* 0x000fea000383ffff */
.L_x_26754:
        /* <DEDUP_REMOVED lines=10> */
.L_x_28491:


//--------------------- .text._ZN4vllm25paged_attention_v1_kernelIffLi64ELi16ELi128ELNS_18Fp8KVCacheDataTypeE0ELb1EEEvPT_PKS2_PKT0_S8_ifPKiSA_iPKfiiiSC_SC_iiiii --------------------------
	.section	.text._ZN4vllm25paged_attention_v1_kernelIffLi64ELi16ELi128ELNS_18Fp8KVCacheDataTypeE0ELb1EEEvPT_PKS2_PKT0_S8_ifPKiSA_iPKfiiiSC_SC_iiiii,"ax",@progbits
	.align	128
        .global         _ZN4vllm25paged_attention_v1_kernelIffLi64ELi16ELi128ELNS_18Fp8KVCacheDataTypeE0ELb1EEEvPT_PKS2_PKT0_S8_ifPKiSA_iPKfiiiSC_SC_iiiii
        .type           _ZN4vllm25paged_attention_v1_kernelIffLi64ELi16ELi128ELNS_18Fp8KVCacheDataTypeE0ELb1EEEvPT_PKS2_PKT0_S8_ifPKiSA_iPKfiiiSC_SC_iiiii,@function
        .size           _ZN4vllm25paged_attention_v1_kernelIffLi64ELi16ELi128ELNS_18Fp8KVCacheDataTypeE0ELb1EEEvPT_PKS2_PKT0_S8_ifPKiSA_iPKfiiiSC_SC_iiiii,(.L_x_28492 - _ZN4vllm25paged_attention_v1_kernelIffLi64ELi16ELi128ELNS_18Fp8KVCacheDataTypeE0ELb1EEEvPT_PKS2_PKT0_S8_ifPKiSA_iPKfiiiSC_SC_iiiii)
        .other          _ZN4vllm25paged_attention_v1_kernelIffLi64ELi16ELi128ELNS_18Fp8KVCacheDataTypeE0ELb1EEEvPT_PKS2_PKT0_S8_ifPKiSA_iPKfiiiSC_SC_iiiii,@"STO_CUDA_ENTRY STV_DEFAULT"
_ZN4vllm25paged_attention_v1_kernelIffLi64ELi16ELi128ELNS_18Fp8KVCacheDataTypeE0ELb1EEEvPT_PKS2_PKT0_S8_ifPKiSA_iPKfiiiSC_SC_iiiii:
.text._ZN4vllm25paged_attention_v1_kernelIffLi64ELi16ELi128ELNS_18Fp8KVCacheDataTypeE0ELb1EEEvPT_PKS2_PKT0_S8_ifPKiSA_iPKfiiiSC_SC_iiiii:
        /* <DEDUP_REMOVED lines=102> */
.L_x_26759:
        /* <DEDUP_REMOVED lines=11> */
.L_x_26758:
[----:B------:R-:W-:Y:S05]  /*0710*/  BSYNC B1 ;  /* 0x0000000000017941 */ /* 0x000fea0003800000 */
.L_x_26757:
        /* <DEDUP_REMOVED lines=15> */
.L_x_26760:
        /* <DEDUP_REMOVED lines=17> */
.L_x_26756:
[----:B------:R-:W-:Y:S05]  /*0920*/  BSYNC B0 ;  /* 0x0000000000007941 */ /* 0x000fea0003800000 */
.L_x_26755:
        /* <DEDUP_REMOVED lines=55> */
[----:B------:R-:W0:Y:S01]  /*0ca0*/  S2UR UR5, SR_CgaCtaId ;  /* 0x00000000000579c3 */ /* 0x000e220000008800 */
[----:B------:R-:W-:Y:S01]  /*0cb0*/  VIADD R14, R82, 0x6 ;  /* 0x00000006520e7836 */ /* 0x000fe20000000000 */
[----:B------:R-:W-:Y:S01]  /*0cc0*/  LEA.HI R6, R2, R7, RZ, 0x4 ;  /* 0x0000000702067211 */ /* 0x000fe200078f20ff */
[----:B------:R-:W-:Y:S01]  /*0cd0*/  VIADD R2, R82, 0x2 ;  /* 0x0000000252027836 */ /* 0x000fe20000000000 */
[----:B------:R-:W-:Y:S01]  /*0ce0*/  ULDC UR4, c[0x0][0x260] ;  /* 0x0000980000047ab9 */ /* 0x000fe20000000800 */
[----:B------:R-:W-:Y:S01]  /*0cf0*/  IMAD.SHL.U32 R75, R15, 0x2, RZ ;  /* 0x000000020f4b7824 */ /* 0x000fe200078e00ff */
[----:B------:R-:W-:Y:S01]  /*0d00*/  LOP3.LUT R6, R6, 0xfffffff0, RZ, 0xc0, !PT ;  /* 0xfffffff006067812 */ /* 0x000fe200078ec0ff */
[----:B------:R-:W-:Y:S01]  /*0d10*/  IMAD.SHL.U32 R77, R2, 0x2, RZ ;  /* 0x00000002024d7824 */ /* 0x000fe200078e00ff */
[----:B------:R-:W1:Y:S01]  /*0d20*/  LDC R35, c[0x0][0x25c] ;  /* 0x00009700ff237b82 */ /* 0x000e620000000800 */
[----:B------:R-:W-:Y:S01]  /*0d30*/  IMAD.SHL.U32 R73, R14, 0x2, RZ ;  /* 0x000000020e497824 */ /* 0x000fe200078e00ff */
[----:B------:R-:W-:Y:S01]  /*0d40*/  SHF.R.S32.HI R8, RZ, 0x1f, R75 ;  /* 0x0000001fff087819 */ /* 0x000fe2000001144b */
[----:B------:R-:W-:Y:S01]  /*0d50*/  IMAD.IADD R84, R7, 0x1, -R6 ;  /* 0x0000000107547824 */ /* 0x000fe200078e0a06 */
        /* <DEDUP_REMOVED lines=10> */
[----:B------:R-:W-:Y:S01]  /*0e00*/  LEA.HI R10, R10, R73, RZ, 0x2 ;  /* 0x000000490a0a7211 */ /* 0x000fe200078f10ff */
[----:B------:R-:W-:Y:S01]  /*0e10*/  VIADD R18, R82, 0xe ;  /* 0x0000000e52127836 */ /* 0x000fe20000000000 */
[----:B------:R-:W-:Y:S01]  /*0e20*/  SHF.R.S32.HI R12, RZ, 0x1f, R71 ;  /* 0x0000001fff0c7819 */ /* 0x000fe20000011447 */
[----:B------:R-:W-:Y:S01]  /*0e30*/  IMAD.IADD R77, R77, 0x1, -R6 ;  /* 0x000000014d4d7824 */ /* 0x000fe200078e0a06 */
[----:B------:R-:W-:Y:S01]  /*0e40*/  LOP3.LUT R8, R8, 0xfffffffc, RZ, 0xc0, !PT ;  /* 0xfffffffc08087812 */ /* 0x000fe200078ec0ff */
[----:B------:R-:W-:Y:S01]  /*0e50*/  IMAD.SHL.U32 R67, R19, 0x2, RZ ;  /* 0x0000000213437824 */ /* 0x000fe200078e00ff */
[----:B------:R-:W-:Y:S01]  /*0e60*/  SHF.R.S32.HI R6, RZ, 0x1f, R69 ;  /* 0x0000001fff067819 */ /* 0x000fe20000011445 */
[----:B------:R-:W-:Y:S01]  /*0e70*/  IMAD.SHL.U32 R63, R18, 0x2, RZ ;  /* 0x00000002123f7824 */ /* 0x000fe200078e00ff */
        /* <DEDUP_REMOVED lines=23> */
[C---:B------:R-:W-:Y:S01]  /*0ff0*/  VIADD R29, R82.reuse, 0x18 ;  /* 0x00000018521d7836 */ /* 0x040fe20000000000 */
[----:B------:R-:W-:Y:S01]  /*1000*/  LEA.HI R9, R9, R78, RZ, 0x2 ;  /* 0x0000004e09097211 */ /* 0x000fe200078f10ff */
[----:B------:R-:W-:Y:S01]  /*1010*/  VIADD R30, R82, 0x1a ;  /* 0x0000001a521e7836 */ /* 0x000fe20000000000 */
[----:B------:R-:W-:Y:S01]  /*1020*/  LOP3.LUT R10, R10, 0xfffffffc, RZ, 0xc0, !PT ;  /* 0xfffffffc0a0a7812 */ /* 0x000fe200078ec0ff */
[----:B------:R-:W-:Y:S01]  /*1030*/  IMAD.IADD R67, R67, 0x1, -R8 ;  /* 0x0000000143437824 */ /* 0x000fe200078e0a08 */
        /* <DEDUP_REMOVED lines=13> */
[----:B------:R-:W-:Y:S01]  /*1110*/  IMAD.SHL.U32 R12, R29, 0x2, RZ ;  /* 0x000000021d0c7824 */ /* 0x000fe200078e00ff */
[----:B------:R-:W-:Y:S01]  /*1120*/  LOP3.LUT R7, R7, 0xfffffffc, RZ, 0xc0, !PT ;  /* 0xfffffffc07077812 */ /* 0x000fe200078ec0ff */
[----:B------:R-:W-:Y:S01]  /*1130*/  VIADD R32, R82, 0x1e ;  /* 0x0000001e52207836 */ /* 0x000fe20000000000 */
[----:B------:R-:W-:Y:S01]  /*1140*/  LEA.HI R9, R9, R8, RZ, 0x2 ;  /* 0x0000000809097211 */ /* 0x000fe200078f10ff */
[----:B------:R-:W-:Y:S01]  /*1150*/  IMAD.SHL.U32 R22, R84, 0x4, RZ ;  /* 0x0000000454167824 */ /* 0x000fe200078e00ff */
[----:B------:R-:W-:Y:S01]  /*1160*/  LEA.HI R11, R11, R10, RZ, 0x2 ;  /* 0x0000000a0b0b7211 */ /* 0x000fe200078f10ff */
[----:B------:R-:W-:Y:S01]  /*1170*/  IMAD.IADD R6, R6, 0x1, -R7 ;  /* 0x0000000106067824 */ /* 0x000fe200078e0a07 */
[----:B------:R-:W-:Y:S01]  /*1180*/  SHF.R.S32.HI R23, RZ, 0x1f, R12 ;  /* 0x0000001fff177819 */ /* 0x000fe2000001140c */
[----:B------:R-:W-:Y:S01]  /*1190*/  IMAD.SHL.U32 R24, R32, 0x2, RZ ;  /* 0x0000000220187824 */ /* 0x000fe200078e00ff */
[----:B------:R-:W-:Y:S01]  /*11a0*/  LOP3.LUT R7, R9, 0xfffffffc, RZ, 0xc0, !PT ;  /* 0xfffffffc09077812 */ /* 0x000fe200078ec0ff */
[----:B------:R-:W-:Y:S01]  /*11b0*/  ULDC UR6, c[0x0][0x27c] ;  /* 0x00009f0000067ab9 */ /* 0x000fe20000000800 */
[----:B------:R-:W-:-:S02]  /*11c0*/  LOP3.LUT R11, R11, 0xfffffffc, RZ, 0xc0, !PT ;  /* 0xfffffffc0b0b7812 */ /* 0x000fc400078ec0ff */
[----:B------:R-:W-:Y:S01]  /*11d0*/  LEA.HI R23, R23, R12, RZ, 0x2 ;  /* 0x0000000c17177211 */ /* 0x000fe200078f10ff */
[----:B------:R-:W-:Y:S01]  /*11e0*/  IMAD.IADD R7, R8, 0x1, -R7 ;  /* 0x0000000108077824 */ /* 0x000fe200078e0a07 */
        /* <DEDUP_REMOVED lines=8> */
[----:B------:R-:W-:Y:S01]  /*1270*/  SHF.R.S32.HI R11, RZ, 0x1f, R10 ;  /* 0x0000001fff0b7819 */ /* 0x000fe2000001140a */
[----:B------:R-:W-:Y:S01]  /*1280*/  IMAD.SHL.U32 R12, R31, 0x2, RZ ;  /* 0x000000021f0c7824 */ /* 0x000fe200078e00ff */
[----:B------:R-:W-:Y:S01]  /*1290*/  IADD3 R90, P0, R23, R22, RZ ;  /* 0x00000016175a7210 */ /* 0x000fe20007f1e0ff */
[----:B------:R-:W-:Y:S01]  /*12a0*/  UMOV UR4, 0x400 ;  /* 0x0000040000047882 */ /* 0x000fe20000000000 */
[----:B------:R-:W-:Y:S01]  /*12b0*/  LEA.HI R11, R11, R10, RZ, 0x2 ;  /* 0x0000000a0b0b7211 */ /* 0x000fe200078f10ff */
[----:B0-----:R-:W-:Y:S01]  /*12c0*/  ULEA UR7, UR5, UR4, 0x18 ;  /* 0x0000000405077291 */ /* 0x001fe2000f8ec03f */
[----:B------:R-:W-:Y:S01]  /*12d0*/  SHF.R.S32.HI R25, RZ, 0x1f, R12 ;  /* 0x0000001fff197819 */ /* 0x000fe2000001140c */
[----:B------:R-:W-:Y:S01]  /*12e0*/  IMAD.SHL.U32 R32, R32, 0x20, RZ ;  /* 0x0000002020207824 */ /* 0x000fe200078e00ff */
[----:B------:R-:W-:-:S02]  /*12f0*/  LOP3.LUT R11, R11, 0xfffffffc, RZ, 0xc0, !PT ;  /* 0xfffffffc0b0b7812 */ /* 0x000fc400078ec0ff */
[----:B------:R-:W-:Y:S02]  /*1300*/  LEA.HI.X.SX32 R91, R23, R34, 0x1, P0 ;  /* 0x00000022175b7211 */ /* 0x000fe400000f0eff */
[----:B------:R-:W-:Y:S01]  /*1310*/  LEA.HI R25, R25, R12, RZ, 0x2 ;  /* 0x0000000c19197211 */ /* 0x000fe200078f10ff */
[----:B------:R-:W-:Y:S01]  /*1320*/  IMAD.IADD R10, R10, 0x1, -R11 ;  /* 0x000000010a0a7824 */ /* 0x000fe200078e0a0b */
[----:B------:R-:W-:Y:S02]  /*1330*/  FSETP.NEU.FTZ.AND P0, PT, R89, RZ, PT ;  /* 0x000000ff5900720b */ /* 0x000fe40003f1d000 */
[----:B------:R-:W-:Y:S02]  /*1340*/  LEA.HI R33, R33, R24, RZ, 0x2 ;  /* 0x0000001821217211 */ /* 0x000fe400078f10ff */
[----:B------:R-:W-:Y:S02]  /*1350*/  LOP3.LUT R11, R25, 0xfffffffc, RZ, 0xc0, !PT ;  /* 0xfffffffc190b7812 */ /* 0x000fe400078ec0ff */
[----:B------:R-:W-:-:S02]  /*1360*/  LEA.HI R16, R16, R16, RZ, 0x1 ;  /* 0x0000001010107211 */ /* 0x000fc400078f08ff */
        /* <DEDUP_REMOVED lines=30> */
[----:B------:R-:W-:Y:S01]  /*1550*/  LEA R15, R82, UR7, 0x7 ;  /* 0x00000007520f7c11 */ /* 0x000fe2000f8e38ff */
[----:B------:R-:W-:Y:S01]  /*1560*/  IMAD.SHL.U32 R31, R31, 0x20, RZ ;  /* 0x000000201f1f7824 */ /* 0x000fe200078e00ff */
[----:B------:R-:W-:Y:S01]  /*1570*/  LOP3.LUT R68, R16, 0xffffffc0, RZ, 0xc0, !PT ;  /* 0xffffffc010447812 */ /* 0x000fe200078ec0ff */
[----:B------:R-:W-:Y:S01]  /*1580*/  VIADD R13, R3, -UR6 ;  /* 0x80000006030d7c36 */ /* 0x000fe20008000000 */
[----:B------:R-:W-:-:S02]  /*1590*/  LOP3.LUT R66, R19, 0xffffffc0, RZ, 0xc0, !PT ;  /* 0xffffffc013427812 */ /* 0x000fc400078ec0ff */
[----:B------:R-:W-:Y:S02]  /*15a0*/  LOP3.LUT R62, R18, 0xffffffc0, RZ, 0xc0, !PT ;  /* 0xffffffc0123e7812 */ /* 0x000fe400078ec0ff */
[----:B------:R-:W-:Y:S02]  /*15b0*/  LOP3.LUT R56, R17, 0xffffffc0, RZ, 0xc0, !PT ;  /* 0xffffffc011387812 */ /* 0x000fe400078ec0ff */
[----:B------:R-:W-:Y:S02]  /*15c0*/  SHF.R.S32.HI R24, RZ, 0x1f, R20 ;  /* 0x0000001fff187819 */ /* 0x000fe40000011414 */
        /* <DEDUP_REMOVED lines=22> */
[----:B------:R-:W-:Y:S02]  /*1730*/  IMAD.MOV.U32 R89, RZ, RZ, R21 ;  /* 0x000000ffff597224 */ /* 0x000fe400078e0015 */
[----:B------:R-:W-:Y:S01]  /*1740*/  IMAD.MOV.U32 R79, RZ, RZ, -0x800001 ;  /* 0xff7fffffff4f7424 */ /* 0x000fe200078e00ff */
[----:B------:R-:W-:Y:S01]  /*1750*/  LEA.HI.X R87, R20, UR7, R87, 0x2, P0 ;  /* 0x0000000714577c11 */ /* 0x000fe200080f1457 */
[----:B------:R-:W-:-:S02]  /*1760*/  IMAD.IADD R84, R84, 0x1, R88 ;  /* 0x0000000154547824 */ /* 0x000fc400078e0258 */
[----:B------:R-:W-:-:S07]  /*1770*/  VIADD R92, R22, UR4 ;  /* 0x00000004165c7c36 */ /* 0x000fce0008000000 */
.L_x_26768:
        /* <DEDUP_REMOVED lines=71> */
[----:B------:R-:W-:-:S06]  /*1bf0*/  LEA.HI.X R27, R20, UR9, R21, 0x2, P3 ;  /* 0x00000009141b7c11 */ /* 0x000fcc00098f1415 */
[----:B------:R-:W2:Y:S01]  /*1c00*/  LDG.E.64.CONSTANT R26, desc[UR10][R26.64] ;  /* 0x0000000a1a1a7981 */ /* 0x000ea2000c1e9b00 */
[--C-:B------:R-:W-:Y:S02]  /*1c10*/  SHF.R.S32.HI R21, RZ, 0x1f, R74.reuse ;  /* 0x0000001fff157819 */ /* 0x100fe4000001144a */
[----:B------:R-:W-:Y:S02]  /*1c20*/  IADD3 R61, P1, P2, R75, R32, R74 ;  /* 0x000000204b3d7210 */ /* 0x000fe40007a3e04a */
[----:B------:R-:W-:Y:S02]  /*1c30*/  SHF.R.S32.HI R20, RZ, 0x1f, R73 ;  /* 0x0000001fff147819 */ /* 0x000fe40000011449 */
[----:B------:R-:W-:Y:S02]  /*1c40*/  IADD3.X R64, R64, R34, R21, P1, P2 ;  /* 0x0000002240407210 */ /* 0x000fe40000fe4415 */
[----:B------:R-:W-:Y:S02]  /*1c50*/  SHF.R.S32.HI R21, RZ, 0x1f, R70 ;  /* 0x0000001fff157819 */ /* 0x000fe40000011446 */
[----:B------:R-:W-:-:S02]  /*1c60*/  IADD3 R30, P1, P2, R73, R32, R72 ;  /* 0x00000020491e7210 */ /* 0x000fc40007a3e048 */
[----:B------:R-:W-:Y:S02]  /*1c70*/  IADD3 R29, P3, P4, R71, R32, R70 ;  /* 0x00000020471d7210 */ /* 0x000fe40007c7e046 */
[-C--:B------:R-:W-:Y:S02]  /*1c80*/  IADD3.X R31, R20, R34.reuse, R31, P1, P2 ;  /* 0x00000022141f7210 */ /* 0x080fe40000fe441f */
[----:B------:R-:W-:Y:S02]  /*1c90*/  IADD3.X R60, R60, R34, R21, P3, P4 ;  /* 0x000000223c3c7210 */ /* 0x000fe40001fe8415 */
[----:B------:R-:W-:Y:S02]  /*1ca0*/  SHF.R.S32.HI R22, RZ, 0x1f, R69 ;  /* 0x0000001fff167819 */ /* 0x000fe40000011445 */
[----:B------:R-:W-:Y:S02]  /*1cb0*/  IADD3 R28, P5, P6, R69, R32, R68 ;  /* 0x00000020451c7210 */ /* 0x000fe40007ebe044 */
[----:B------:R-:W-:-:S02]  /*1cc0*/  SHF.R.S32.HI R23, RZ, 0x1f, R66 ;  /* 0x0000001fff177819 */ /* 0x000fc40000011442 */
[----:B------:R-:W-:Y:S02]  /*1cd0*/  SHF.R.S32.HI R21, RZ, 0x1f, R62 ;  /* 0x0000001fff157819 */ /* 0x000fe4000001143e */
[-C--:B------:R-:W-:Y:S02]  /*1ce0*/  IADD3 R55, P1, P2, R67, R32.reuse, R66 ;  /* 0x0000002043377210 */ /* 0x080fe40007a3e042 */
[----:B------:R-:W-:Y:S02]  /*1cf0*/  IADD3 R53, P3, P4, R63, R32, R62 ;  /* 0x000000203f357210 */ /* 0x000fe40007c7e03e */
[-C--:B------:R-:W-:Y:S02]  /*1d00*/  IADD3.X R59, R22, R34.reuse, R59, P5, P6 ;  /* 0x00000022163b7210 */ /* 0x080fe40002fec43b */
[-C--:B------:R-:W-:Y:S02]  /*1d10*/  IADD3.X R58, R58, R34.reuse, R23, P1, P2 ;  /* 0x000000223a3a7210 */ /* 0x080fe40000fe4417 */
[----:B------:R-:W-:-:S02]  /*1d20*/  IADD3.X R54, R54, R34, R21, P3, P4 ;  /* 0x0000002236367210 */ /* 0x000fc40001fe8415 */
[-C--:B------:R-:W-:Y:S02]  /*1d30*/  IADD3 R51, P5, P6, R57, R32.reuse, R56 ;  /* 0x0000002039337210 */ /* 0x080fe40007ebe038 */
[----:B------:R-:W-:Y:S02]  /*1d40*/  SHF.R.S32.HI R20, RZ, 0x1f, R6 ;  /* 0x0000001fff147819 */ /* 0x000fe40000011406 */
[--C-:B------:R-:W-:Y:S02]  /*1d50*/  SHF.R.S32.HI R21, RZ, 0x1f, R16.reuse ;  /* 0x0000001fff157819 */ /* 0x100fe40000011410 */
[-C--:B------:R-:W-:Y:S02]  /*1d60*/  IADD3 R40, P1, P2, R6, R32.reuse, R17 ;  /* 0x0000002006287210 */ /* 0x080fe40007a3e011 */
[----:B------:R-:W-:Y:S02]  /*1d70*/  IADD3 R41, P3, P4, R7, R32, R16 ;  /* 0x0000002007297210 */ /* 0x000fe40007c7e010 */
[----:B------:R-:W-:-:S02]  /*1d80*/  IADD3.X R52, R52, R34, R25, P5, P6 ;  /* 0x0000002234347210 */ /* 0x000fc40002fec419 */
[-C--:B------:R-:W-:Y:S02]  /*1d90*/  IADD3.X R45, R20, R34.reuse, R45, P1, P2 ;  /* 0x00000022142d7210 */ /* 0x080fe40000fe442d */
[----:B------:R-:W-:Y:S02]  /*1da0*/  IADD3.X R48, R48, R34, R21, P3, P4 ;  /* 0x0000002230307210 */ /* 0x000fe40001fe8415 */
[----:B------:R-:W-:Y:S02]  /*1db0*/  SHF.R.S32.HI R22, RZ, 0x1f, R8 ;  /* 0x0000001fff167819 */ /* 0x000fe40000011408 */
[----:B------:R-:W-:Y:S02]  /*1dc0*/  IADD3 R44, P5, P6, R8, R32, R19 ;  /* 0x00000020082c7210 */ /* 0x000fe40007ebe013 */
[----:B------:R-:W-:Y:S02]  /*1dd0*/  SHF.R.S32.HI R21, RZ, 0x1f, R18 ;  /* 0x0000001fff157819 */ /* 0x000fe40000011412 */
[----:B------:R-:W-:-:S02]  /*1de0*/  SHF.R.S32.HI R20, RZ, 0x1f, R10 ;  /* 0x0000001fff147819 */ /* 0x000fc4000001140a */
[-C--:B------:R-:W-:Y:S02]  /*1df0*/  IADD3 R49, P1, P2, R9, R32.reuse, R18 ;  /* 0x0000002009317210 */ /* 0x080fe40007a3e012 */
[----:B------:R-:W-:Y:S02]  /*1e00*/  IADD3 R42, P3, P4, R10, R32, R39 ;  /* 0x000000200a2a7210 */ /* 0x000fe40007c7e027 */
[-C--:B------:R-:W-:Y:S02]  /*1e10*/  IADD3.X R47, R22, R34.reuse, R47, P5, P6 ;  /* 0x00000022162f7210 */ /* 0x080fe40002fec42f */
[-C--:B------:R-:W-:Y:S02]  /*1e20*/  IADD3.X R50, R50, R34.reuse, R21, P1, P2 ;  /* 0x0000002232327210 */ /* 0x080fe40000fe4415 */
[----:B------:R-:W-:Y:S02]  /*1e30*/  IADD3.X R43, R20, R34, R43, P3, P4 ;  /* 0x00000022142b7210 */ /* 0x000fe40001fe842b */
[----:B------:R-:W-:-:S02]  /*1e40*/  IADD3 R35, P4, P5, R11, R32, R36 ;  /* 0x000000200b237210 */ /* 0x000fc40007d9e024 */
[----:B------:R-:W-:Y:S02]  /*1e50*/  SHF.R.S32.HI R21, RZ, 0x1f, R36 ;  /* 0x0000001fff157819 */ /* 0x000fe40000011424 */
[----:B------:R-:W-:Y:S02]  /*1e60*/  SHF.R.S32.HI R46, RZ, 0x1f, R11 ;  /* 0x0000001fff2e7819 */ /* 0x000fe4000001140b */
[----:B------:R-:W-:Y:S02]  /*1e70*/  IADD3 R20, P3, R78, R32, RZ ;  /* 0x000000204e147210 */ /* 0x000fe40007f7e0ff */
[----:B------:R-:W-:Y:S02]  /*1e80*/  IADD3.X R46, R46, R34, R21, P4, P5 ;  /* 0x000000222e2e7210 */ /* 0x000fe400027ea415 */
[----:B------:R-:W-:Y:S02]  /*1e90*/  SHF.R.S32.HI R21, RZ, 0x1f, R78 ;  /* 0x0000001fff157819 */ /* 0x000fe4000001144e */
[----:B------:R-:W-:-:S03]  /*1ea0*/  IADD3 R32, P1, P2, R12, R32, R37 ;  /* 0x000000200c207210 */ /* 0x000fc60007a3e025 */
[----:B------:R-:W-:Y:S01]  /*1eb0*/  IMAD.X R21, R21, 0x1, R34, P3 ;  /* 0x0000000115157824 */ /* 0x000fe200018e0622 */
[----:B------:R-:W-:-:S04]  /*1ec0*/  LEA R24, P3, R20, UR8, 0x2 ;  /* 0x0000000814187c11 */ /* 0x000fc8000f8610ff */
[----:B------:R-:W-:Y:S02]  /*1ed0*/  LEA.HI.X R25, R20, UR9, R21, 0x2, P3 ;  /* 0x0000000914197c11 */ /* 0x000fe400098f1415 */
[----:B------:R-:W2:Y:S04]  /*1ee0*/  LDS.128 R20, [R15] ;  /* 0x000000000f147984 */ /* 0x000ea80000000c00 */
[----:B------:R-:W3:Y:S01]  /*1ef0*/  LDG.E.64.CONSTANT R24, desc[UR10][R24.64] ;  /* 0x0000000a18187981 */ /* 0x000ee2000c1e9b00 */
[----:B--2---:R-:W-:Y:S01]  /*1f00*/  FMUL.FTZ R33, R26, R22 ;  /* 0x000000161a217220 */ /* 0x004fe20000410000 */
[----:B------:R-:W-:Y:S01]  /*1f10*/  LEA R22, P3, R61, UR8, 0x2 ;  /* 0x000000083d167c11 */ /* 0x000fe2000f8610ff */
[----:B------:R-:W-:-:S03]  /*1f20*/  FMUL.FTZ R26, R27, R23 ;  /* 0x000000171b1a7220 */ /* 0x000fc60000410000 */
[----:B------:R-:W-:Y:S02]  /*1f30*/  LEA.HI.X R23, R61, UR9, R64, 0x2, P3 ;  /* 0x000000093d177c11 */ /* 0x000fe400098f1440 */
[----:B------:R-:W-:-:S04]  /*1f40*/  LEA R94, P3, R30, UR8, 0x2 ;  /* 0x000000081e5e7c11 */ /* 0x000fc8000f8610ff */
[----:B------:R-:W2:Y:S01]  /*1f50*/  LDG.E.64.CONSTANT R22, desc[UR10][R22.64] ;  /* 0x0000000a16167981 */ /* 0x000ea2000c1e9b00 */
[----:B------:R-:W-:-:S05]  /*1f60*/  LEA.HI.X R95, R30, UR9, R31, 0x2, P3 ;  /* 0x000000091e5f7c11 */ /* 0x000fca00098f141f */
[----:B------:R0:W4:Y:S01]  /*1f70*/  LDG.E.64.CONSTANT R30, desc[UR10][R94.64] ;  /* 0x0000000a5e1e7981 */ /* 0x000122000c1e9b00 */
[----:B------:R-:W-:-:S04]  /*1f80*/  LEA R96, P3, R29, UR8, 0x2 ;  /* 0x000000081d607c11 */ /* 0x000fc8000f8610ff */
[----:B------:R-:W-:Y:S02]  /*1f90*/  LEA.HI.X R97, R29, UR9, R60, 0x2, P3 ;  /* 0x000000091d617c11 */ /* 0x000fe400098f143c */
[----:B------:R-:W-:-:S04]  /*1fa0*/  LEA R64, P3, R28, UR8, 0x2 ;  /* 0x000000081c407c11 */ /* 0x000fc8000f8610ff */
[----:B------:R-:W-:Y:S02]  /*1fb0*/  LEA.HI.X R65, R28, UR9, R59, 0x2, P3 ;  /* 0x000000091c417c11 */ /* 0x000fe400098f143b */
[C---:B------:R-:W-:Y:S01]  /*1fc0*/  LEA R60, P3, R55.reuse, UR8, 0x2 ;  /* 0x00000008373c7c11 */ /* 0x040fe2000f8610ff */
[----:B------:R1:W5:Y:S03]  /*1fd0*/  LDG.E.64.CONSTANT R28, desc[UR10][R96.64] ;  /* 0x0000000a601c7981 */ /* 0x000366000c1e9b00 */
[----:B------:R-:W-:Y:S01]  /*1fe0*/  LEA.HI.X R61, R55, UR9, R58, 0x2, P3 ;  /* 0x00000009373d7c11 */ /* 0x000fe200098f143a */
[----:B------:R-:W5:Y:S01]  /*1ff0*/  LDG.E.64.CONSTANT R64, desc[UR10][R64.64] ;  /* 0x0000000a40407981 */ /* 0x000f62000c1e9b00 */
[----:B------:R-:W-:-:S04]  /*2000*/  LEA R58, P3, R53, UR8, 0x2 ;  /* 0x00000008353a7c11 */ /* 0x000fc8000f8610ff */
[----:B------:R-:W5:Y:S01]  /*2010*/  LDG.E.64.CONSTANT R60, desc[UR10][R60.64] ;  /* 0x0000000a3c3c7981 */ /* 0x000f62000c1e9b00 */
[----:B------:R-:W-:Y:S02]  /*2020*/  LEA.HI.X R59, R53, UR9, R54, 0x2, P3 ;  /* 0x00000009353b7c11 */ /* 0x000fe400098f1436 */
[----:B------:R-:W-:-:S04]  /*2030*/  LEA R54, P3, R51, UR8, 0x2 ;  /* 0x0000000833367c11 */ /* 0x000fc8000f8610ff */
[----:B------:R-:W5:Y:S01]  /*2040*/  LDG.E.64.CONSTANT R58, desc[UR10][R58.64] ;  /* 0x0000000a3a3a7981 */ /* 0x000f62000c1e9b00 */
[----:B------:R-:W-:Y:S02]  /*2050*/  LEA.HI.X R55, R51, UR9, R52, 0x2, P3 ;  /* 0x0000000933377c11 */ /* 0x000fe400098f1434 */
[----:B0-----:R-:W-:-:S04]  /*2060*/  LEA R94, P3, R40, UR8, 0x2 ;  /* 0x00000008285e7c11 */ /* 0x001fc8000f8610ff */
[----:B------:R-:W-:Y:S02]  /*2070*/  LEA.HI.X R95, R40, UR9, R45, 0x2, P3 ;  /* 0x00000009285f7c11 */ /* 0x000fe400098f142d */
[----:B-1----:R-:W-:-:S04]  /*2080*/  LEA R96, P3, R41, UR8, 0x2 ;  /* 0x0000000829607c11 */ /* 0x002fc8000f8610ff */
[----:B------:R-:W-:Y:S02]  /*2090*/  LEA.HI.X R97, R41, UR9, R48, 0x2, P3 ;  /* 0x0000000929617c11 */ /* 0x000fe400098f1430 */
[C---:B------:R-:W-:Y:S01]  /*20a0*/  LEA R98, P3, R44.reuse, UR8, 0x2 ;  /* 0x000000082c627c11 */ /* 0x040fe2000f8610ff */
[----:B------:R-:W5:Y:S03]  /*20b0*/  LDG.E.64.CONSTANT R40, desc[UR10][R54.64] ;  /* 0x0000000a36287981 */ /* 0x000f66000c1e9b00 */
[----:B------:R-:W-:Y:S02]  /*20c0*/  LEA.HI.X R99, R44, UR9, R47, 0x2, P3 ;  /* 0x000000092c637c11 */ /* 0x000fe400098f142f */
[C---:B------:R-:W-:Y:S01]  /*20d0*/  LEA R48, P3, R49.reuse, UR8, 0x2 ;  /* 0x0000000831307c11 */ /* 0x040fe2000f8610ff */
[----:B------:R-:W5:Y:S03]  /*20e0*/  LDG.E.64.CONSTANT R44, desc[UR10][R96.64] ;  /* 0x0000000a602c7981 */ /* 0x000f66000c1e9b00 */
[----:B------:R-:W-:-:S02]  /*20f0*/  LEA.HI.X R49, R49, UR9, R50, 0x2, P3 ;  /* 0x0000000931317c11 */ /* 0x000fc400098f1432 */
[----:B------:R-:W-:-:S04]  /*2100*/  LEA R50, P3, R42, UR8, 0x2 ;  /* 0x000000082a327c11 */ /* 0x000fc8000f8610ff */
[----:B------:R-:W-:Y:S01]  /*2110*/  LEA.HI.X R51, R42, UR9, R43, 0x2, P3 ;  /* 0x000000092a337c11 */ /* 0x000fe200098f142b */
[----:B------:R-:W5:Y:S01]  /*2120*/  LDG.E.64.CONSTANT R48, desc[UR10][R48.64] ;  /* 0x0000000a30307981 */ /* 0x000f62000c1e9b00 */
[----:B------:R-:W-:-:S03]  /*2130*/  LEA R52, P3, R35, UR8, 0x2 ;  /* 0x0000000823347c11 */ /* 0x000fc6000f8610ff */
[----:B------:R-:W5:Y:S01]  /*2140*/  LDG.E.64.CONSTANT R42, desc[UR10][R94.64] ;  /* 0x0000000a5e2a7981 */ /* 0x000f62000c1e9b00 */
[----:B------:R-:W-:-:S03]  /*2150*/  LEA.HI.X R53, R35, UR9, R46, 0x2, P3 ;  /* 0x0000000923357c11 */ /* 0x000fc600098f142e */
[----:B------:R-:W5:Y:S01]  /*2160*/  LDG.E.64.CONSTANT R46, desc[UR10][R98.64] ;  /* 0x0000000a622e7981 */ /* 0x000f62000c1e9b00 */
[----:B------:R-:W-:Y:S02]  /*2170*/  IADD3.X R27, R38, R34, R85, P1, P2 ;  /* 0x00000022261b7210 */ /* 0x000fe40000fe4455 */
[C---:B------:R-:W-:Y:S01]  /*2180*/  LEA R100, P1, R32.reuse, UR8, 0x2 ;  /* 0x0000000820647c11 */ /* 0x040fe2000f8210ff */
[----:B------:R-:W5:Y:S03]  /*2190*/  LDG.E.64.CONSTANT R50, desc[UR10][R50.64] ;  /* 0x0000000a32327981 */ /* 0x000f66000c1e9b00 */
[----:B------:R-:W-:Y:S01]  /*21a0*/  LEA.HI.X R101, R32, UR9, R27, 0x2, P1 ;  /* 0x0000000920657c11 */ /* 0x000fe200088f141b */
[----:B------:R-:W5:Y:S04]  /*21b0*/  LDG.E.64.CONSTANT R52, desc[UR10][R52.64] ;  /* 0x0000000a34347981 */ /* 0x000f68000c1e9b00 */
[----:B------:R-:W5:Y:S01]  /*21c0*/  LDG.E.64.CONSTANT R54, desc[UR10][R100.64] ;  /* 0x0000000a64367981 */ /* 0x000f62000c1e9b00 */
[----:B---3--:R-:W-:Y:S01]  /*21d0*/  FFMA.FTZ R33, R24, R20, R33 ;  /* 0x0000001418217223 */ /* 0x008fe20000010021 */
[----:B------:R-:W-:-:S02]  /*21e0*/  FFMA.FTZ R20, R25, R21, R26 ;  /* 0x0000001519147223 */ /* 0x000fc4000001001a */
[----:B------:R-:W2:Y:S01]  /*21f0*/  LDS.128 R24, [R15+0x10] ;  /* 0x000010000f187984 */ /* 0x000ea20000000c00 */
[----:B------:R-:W-:Y:S01]  /*2200*/  UMOV UR4, 0xffffffff ;  /* 0xffffffff00047882 */ /* 0x000fe20000000000 */
[----:B------:R-:W-:Y:S01]  /*2210*/  ISETP.NE.AND P1, PT, R82, RZ, PT ;  /* 0x000000ff5200720c */ /* 0x000fe20003f25270 */
[----:B--2---:R-:W-:Y:S01]  /*2220*/  FFMA.FTZ R33, R22, R24, R33 ;  /* 0x0000001816217223 */ /* 0x004fe20000010021 */
[----:B------:R-:W-:Y:S02]  /*2230*/  FFMA.FTZ R24, R23, R25, R20 ;  /* 0x0000001917187223 */ /* 0x000fe40000010014 */
[----:B------:R-:W5:Y:S01]  /*2240*/  LDS.128 R20, [R15+0x20] ;  /* 0x000020000f147984 */ /* 0x000f620000000c00 */
[----:B----4-:R-:W-:-:S03]  /*2250*/  FFMA.FTZ R25, R30, R26, R33 ;  /* 0x0000001a1e197223 */ /* 0x010fc60000010021 */
[----:B------:R-:W0:Y:S01]  /*2260*/  LDS.128 R32, [R15+0x30] ;  /* 0x000030000f207984 */ /* 0x000e220000000c00 */
[----:B------:R-:W-:Y:S01]  /*2270*/  FFMA.FTZ R24, R31, R27, R24 ;  /* 0x0000001b1f187223 */ /* 0x000fe20000010018 */
[----:B-----5:R-:W-:-:S03]  /*2280*/  FFMA.FTZ R25, R28, R20, R25 ;  /* 0x000000141c197223 */ /* 0x020fc60000010019 */
[----:B------:R-:W-:Y:S02]  /*2290*/  FFMA.FTZ R24, R29, R21, R24 ;  /* 0x000000151d187223 */ /* 0x000fe40000010018 */
[----:B------:R-:W1:Y:S01]  /*22a0*/  LDS.128 R28, [R15+0x40] ;  /* 0x000040000f1c7984 */ /* 0x000e620000000c00 */
[----:B------:R-:W-:Y:S01]  /*22b0*/  FFMA.FTZ R25, R64, R22, R25 ;  /* 0x0000001640197223 */ /* 0x000fe20000010019 */
[----:B------:R-:W-:-:S03]  /*22c0*/  FFMA.FTZ R20, R65, R23, R24 ;  /* 0x0000001741147223 */ /* 0x000fc60000010018 */
[----:B0-----:R-:W-:Y:S02]  /*22d0*/  FFMA.FTZ R21, R60, R32, R25 ;  /* 0x000000203c157223 */ /* 0x001fe40000010019 */
[----:B------:R-:W0:Y:S01]  /*22e0*/  LDS.128 R24, [R15+0x50] ;  /* 0x000050000f187984 */ /* 0x000e220000000c00 */
[----:B------:R-:W-:Y:S01]  /*22f0*/  FFMA.FTZ R32, R61, R33, R20 ;  /* 0x000000213d207223 */ /* 0x000fe20000010014 */
[----:B------:R-:W-:Y:S02]  /*2300*/  FFMA.FTZ R61, R58, R34, R21 ;  /* 0x000000223a3d7223 */ /* 0x000fe40000010015 */
[----:B------:R-:W2:Y:S01]  /*2310*/  LDS.128 R20, [R15+0x60] ;  /* 0x000060000f147984 */ /* 0x000ea20000000c00 */
[----:B------:R-:W-:-:S03]  /*2320*/  FFMA.FTZ R58, R59, R35, R32 ;  /* 0x000000233b3a7223 */ /* 0x000fc60000010020 */
        /* <DEDUP_REMOVED lines=8> */
[----:B------:R-:W-:-:S03]  /*23b0*/  FFMA.FTZ R58, R47, R27, R58 ;  /* 0x0000001b2f3a7223 */ /* 0x000fc6000001003a */
[----:B--2---:R-:W-:Y:S01]  /*23c0*/  FFMA.FTZ R61, R48, R20, R61 ;  /* 0x00000014303d7223 */ /* 0x004fe2000001003d */
[----:B------:R-:W-:-:S03]  /*23d0*/  FFMA.FTZ R58, R49, R21, R58 ;  /* 0x00000015313a7223 */ /* 0x000fc6000001003a */
[----:B------:R-:W-:Y:S01]  /*23e0*/  FFMA.FTZ R61, R50, R22, R61 ;  /* 0x00000016323d7223 */ /* 0x000fe2000001003d */
[----:B------:R-:W-:-:S03]  /*23f0*/  FFMA.FTZ R58, R51, R23, R58 ;  /* 0x00000017333a7223 */ /* 0x000fc6000001003a */
[----:B---3--:R-:W-:Y:S01]  /*2400*/  FFMA.FTZ R61, R52, R32, R61 ;  /* 0x00000020343d7223 */ /* 0x008fe2000001003d */
[----:B------:R-:W-:-:S03]  /*2410*/  FFMA.FTZ R58, R53, R33, R58 ;  /* 0x00000021353a7223 */ /* 0x000fc6000001003a */
[----:B------:R-:W-:Y:S01]  /*2420*/  FFMA.FTZ R34, R54, R34, R61 ;  /* 0x0000002236227223 */ /* 0x000fe2000001003d */
[----:B------:R-:W-:-:S04]  /*2430*/  FFMA.FTZ R35, R55, R35, R58 ;  /* 0x0000002337237223 */ /* 0x000fc8000001003a */
[----:B------:R-:W-:Y:S01]  /*2440*/  FADD.FTZ R34, R34, R35 ;  /* 0x0000002322227221 */ /* 0x000fe20000010000 */
[----:B------:R-:W-:Y:S06]  /*2450*/  BRA.DIV UR4, `(.L_x_26766) ;  /* 0x0000004a04747947 */ /* 0x000fec000b800000 */
[----:B------:R0:W1:Y:S02]  /*2460*/  SHFL.BFLY PT, R21, R34, 0x1, 0x1f ;  /* 0x0c201f0022157f89 */ /* 0x00006400000e0000 */
.L_x_26807:
        /* <DEDUP_REMOVED lines=9> */
.L_x_26765:
[----:B------:R-:W-:-:S13]  /*2500*/  ISETP.NE.AND P1, PT, R82, RZ, PT ;  /* 0x000000ff5200720c */ /* 0x000fda0003f25270 */
[----:B------:R-:W-:-:S05]  /*2510*/  @!P1 IMAD.MOV.U32 R21, RZ, RZ, -0x800001 ;  /* 0xff7fffffff159424 */ /* 0x000fca00078e00ff */
[----:B------:R0:W-:Y:S02]  /*2520*/  @!P1 STS [R92], R21 ;  /* 0x000000155c009388 */ /* 0x0001e40000000800 */
.L_x_26767:
[----:B------:R-:W-:Y:S05]  /*2530*/  BSYNC B1 ;  /* 0x0000000000017941 */ /* 0x000fea0003800000 */
.L_x_26764:
[----:B------:R-:W-:Y:S01]  /*2540*/  IADD3 R86, P1, R86, 0x10, RZ ;  /* 0x0000001056567810 */ /* 0x000fe20007f3e0ff */
[----:B01----:R-:W-:Y:S02]  /*2550*/  VIADD R92, R92, 0x100 ;  /* 0x000001005c5c7836 */ /* 0x003fe40000000000 */
[----:B------:R-:W-:Y:S02]  /*2560*/  VIADD R84, R84, 0x40 ;  /* 0x0000004054547836 */ /* 0x000fe40000000000 */
[----:B------:R-:W-:Y:S02]  /*2570*/  VIADD R88, R88, 0x40 ;  /* 0x0000004058587836 */ /* 0x000fe40000000000 */
[----:B------:R-:W-:Y:S01]  /*2580*/  IMAD.X R87, RZ, RZ, R87, P1 ;  /* 0x000000ffff577224 */ /* 0x000fe200008e0657 */
[----:B------:R-:W-:Y:S06]  /*2590*/  @!P0 BRA `(.L_x_26768) ;  /* 0xfffffff000788947 */ /* 0x000fec000383ffff */
[----:B------:R-:W-:Y:S05]  /*25a0*/  BRA `(.L_x_26762) ;  /* 0x0000000c00e87947 */ /* 0x000fea0003800000 */
.L_x_26763:
        /* <DEDUP_REMOVED lines=14> */
[----:B------:R-:W-:-:S03]  /*2690*/  VIADD R88, R22, UR4 ;  /* 0x0000000416587c36 */ /* 0x000fc60008000000 */
[----:B------:R-:W-:Y:S02]  /*26a0*/  LEA.HI.X R65, R20, UR7, R65, 0x2, P0 ;  /* 0x0000000714417c11 */ /* 0x000fe400080f1441 */
[----:B------:R-:W-:-:S07]  /*26b0*/  IADD3 R84, -R83, 0x1, R86 ;  /* 0x0000000153547810 */ /* 0x000fce0007ffe156 */
.L_x_26773:
        /* <DEDUP_REMOVED lines=77> */
[----:B------:R-:W-:Y:S02]  /*2b90*/  SHF.R.S32.HI R21, RZ, 0x1f, R72 ;  /* 0x0000001fff157819 */ /* 0x000fe40000011448 */
[-C--:B------:R-:W-:Y:S02]  /*2ba0*/  IADD3 R24, P0, P1, R75, R30.reuse, R74 ;  /* 0x0000001e4b187210 */ /* 0x080fe4000791e04a */
[----:B------:R-:W-:-:S02]  /*2bb0*/  IADD3 R61, P2, P3, R73, R30, R72 ;  /* 0x0000001e493d7210 */ /* 0x000fc40007b5e048 */
[-C--:B------:R-:W-:Y:S02]  /*2bc0*/  IADD3.X R25, R25, R31.reuse, R20, P0, P1 ;  /* 0x0000001f19197210 */ /* 0x080fe400007e2414 */
[----:B------:R-:W-:Y:S02]  /*2bd0*/  IADD3.X R60, R60, R31, R21, P2, P3 ;  /* 0x0000001f3c3c7210 */ /* 0x000fe400017e6415 */
        /* <DEDUP_REMOVED lines=8> */
[----:B------:R-:W-:Y:S02]  /*2c60*/  SHF.R.S32.HI R20, RZ, 0x1f, R57 ;  /* 0x0000001fff147819 */ /* 0x000fe40000011439 */
[----:B------:R-:W-:-:S02]  /*2c70*/  IADD3 R55, P0, P1, R63, R30, R62 ;  /* 0x0000001e3f377210 */ /* 0x000fc4000791e03e */
[-C--:B------:R-:W-:Y:S02]  /*2c80*/  IADD3 R33, P2, P3, R57, R30.reuse, R56 ;  /* 0x0000001e39217210 */ /* 0x080fe40007b5e038 */
[-C--:B------:R-:W-:Y:S02]  /*2c90*/  IADD3.X R54, R54, R31.reuse, R21, P0, P1 ;  /* 0x0000001f36367210 */ /* 0x080fe400007e2415 */
[----:B------:R-:W-:Y:S02]  /*2ca0*/  IADD3.X R32, R20, R31, R32, P2, P3 ;  /* 0x0000001f14207210 */ /* 0x000fe400017e6420 */
[--C-:B------:R-:W-:Y:S02]  /*2cb0*/  SHF.R.S32.HI R20, RZ, 0x1f, R16.reuse ;  /* 0x0000001fff147819 */ /* 0x100fe40000011410 */
[----:B------:R-:W-:Y:S02]  /*2cc0*/  IADD3 R46, P0, P1, R7, R30, R16 ;  /* 0x0000001e072e7210 */ /* 0x000fe4000791e010 */
[----:B------:R-:W-:-:S02]  /*2cd0*/  SHF.R.S32.HI R21, RZ, 0x1f, R8 ;  /* 0x0000001fff157819 */ /* 0x000fc40000011408 */
[-C--:B------:R-:W-:Y:S02]  /*2ce0*/  IADD3.X R47, R47, R31.reuse, R20, P0, P1 ;  /* 0x0000001f2f2f7210 */ /* 0x080fe400007e2414 */
[----:B------:R-:W-:Y:S02]  /*2cf0*/  SHF.R.S32.HI R20, RZ, 0x1f, R9 ;  /* 0x0000001fff147819 */ /* 0x000fe40000011409 */
[-C--:B------:R-:W-:Y:S02]  /*2d00*/  IADD3 R53, P0, P1, R9, R30.reuse, R18 ;  /* 0x0000001e09357210 */ /* 0x080fe4000791e012 */
[-C--:B------:R-:W-:Y:S02]  /*2d10*/  IADD3 R51, P2, P3, R8, R30.reuse, R19 ;  /* 0x0000001e08337210 */ /* 0x080fe40007b5e013 */
[----:B------:R-:W-:Y:S02]  /*2d20*/  IADD3.X R52, R20, R31, R52, P0, P1 ;  /* 0x0000001f14347210 */ /* 0x000fe400007e2434 */
[----:B------:R-:W-:-:S02]  /*2d30*/  IADD3 R44, P0, P1, R10, R30, R39 ;  /* 0x0000001e0a2c7210 */ /* 0x000fc4000791e027 */
[----:B------:R-:W-:Y:S02]  /*2d40*/  SHF.R.S32.HI R20, RZ, 0x1f, R39 ;  /* 0x0000001fff147819 */ /* 0x000fe40000011427 */
[----:B------:R-:W-:Y:S02]  /*2d50*/  SHF.R.S32.HI R22, RZ, 0x1f, R67 ;  /* 0x0000001fff167819 */ /* 0x000fe40000011443 */
[----:B------:R-:W-:Y:S02]  /*2d60*/  IADD3.X R45, R45, R31, R20, P0, P1 ;  /* 0x0000001f2d2d7210 */ /* 0x000fe400007e2414 */
[C---:B------:R-:W-:Y:S02]  /*2d70*/  LEA R94, P0, R24.reuse, UR16, 0x2 ;  /* 0x00000010185e7c11 */ /* 0x040fe4000f8010ff */
[----:B------:R-:W-:Y:S02]  /*2d80*/  IADD3 R41, P4, P5, R67, R30, R66 ;  /* 0x0000001e43297210 */ /* 0x000fe40007d9e042 */
[----:B------:R-:W-:-:S02]  /*2d90*/  LEA.HI.X R95, R24, UR17, R25, 0x2, P0 ;  /* 0x00000011185f7c11 */ /* 0x000fc400080f1419 */
[-C--:B------:R-:W-:Y:S02]  /*2da0*/  IADD3.X R50, R21, R31.reuse, R50, P2, P3 ;  /* 0x0000001f15327210 */ /* 0x080fe400017e6432 */
[----:B------:R-:W-:Y:S01]  /*2db0*/  IADD3.X R40, R22, R31, R40, P4, P5 ;  /* 0x0000001f16287210 */ /* 0x000fe200027ea428 */
[----:B------:R-:W4:Y:S01]  /*2dc0*/  LDG.E.64.CONSTANT R24, desc[UR10][R94.64] ;  /* 0x0000000a5e187981 */ /* 0x000f22000c1e9b00 */
[--C-:B------:R-:W-:Y:S02]  /*2dd0*/  IADD3 R48, P2, P3, R11, R30, R36.reuse ;  /* 0x0000001e0b307210 */ /* 0x100fe40007b5e024 */
[----:B------:R-:W-:Y:S02]  /*2de0*/  SHF.R.S32.HI R20, RZ, 0x1f, R36 ;  /* 0x0000001fff147819 */ /* 0x000fe40000011424 */
[----:B------:R-:W-:Y:S02]  /*2df0*/  SHF.R.S32.HI R49, RZ, 0x1f, R11 ;  /* 0x0000001fff317819 */ /* 0x000fe4000001140b */
[----:B------:R-:W-:-:S02]  /*2e00*/  SHF.R.S32.HI R22, RZ, 0x1f, R17 ;  /* 0x0000001fff167819 */ /* 0x000fc40000011411 */
[----:B------:R-:W-:Y:S02]  /*2e10*/  SHF.R.S32.HI R43, RZ, 0x1f, R6 ;  /* 0x0000001fff2b7819 */ /* 0x000fe40000011406 */
[-C--:B------:R-:W-:Y:S02]  /*2e20*/  IADD3 R42, P4, P5, R6, R30.reuse, R17 ;  /* 0x0000001e062a7210 */ /* 0x080fe40007d9e011 */
[-C--:B------:R-:W-:Y:S02]  /*2e30*/  IADD3.X R49, R49, R31.reuse, R20, P2, P3 ;  /* 0x0000001f31317210 */ /* 0x080fe400017e6414 */
[----:B------:R-:W-:Y:S02]  /*2e40*/  IADD3.X R43, R43, R31, R22, P4, P5 ;  /* 0x0000001f2b2b7210 */ /* 0x000fe400027ea416 */
[--C-:B------:R-:W-:Y:S02]  /*2e50*/  SHF.R.S32.HI R20, RZ, 0x1f, R37.reuse ;  /* 0x0000001fff147819 */ /* 0x100fe40000011425 */
[----:B------:R-:W-:-:S04]  /*2e60*/  IADD3 R30, P4, P5, R12, R30, R37 ;  /* 0x0000001e0c1e7210 */ /* 0x000fc80007d9e025 */
[----:B------:R-:W-:Y:S02]  /*2e70*/  IADD3.X R31, R38, R31, R20, P4, P5 ;  /* 0x0000001f261f7210 */ /* 0x000fe400027ea414 */
[----:B------:R-:W2:Y:S02]  /*2e80*/  LDS.128 R20, [R15] ;  /* 0x000000000f147984 */ /* 0x000ea40000000c00 */
[----:B--2---:R-:W-:Y:S01]  /*2e90*/  FMUL.FTZ R93, R26, R22 ;  /* 0x000000161a5d7220 */ /* 0x004fe20000410000 */
[----:B------:R-:W-:-:S03]  /*2ea0*/  FMUL.FTZ R26, R27, R23 ;  /* 0x000000171b1a7220 */ /* 0x000fc60000410000 */
[----:B---3--:R-:W-:Y:S01]  /*2eb0*/  FFMA.FTZ R93, R28, R20, R93 ;  /* 0x000000141c5d7223 */ /* 0x008fe2000001005d */
[----:B------:R-:W-:Y:S01]  /*2ec0*/  LEA R28, P0, R61, UR16, 0x2 ;  /* 0x000000103d1c7c11 */ /* 0x000fe2000f8010ff */
[----:B------:R-:W-:Y:S02]  /*2ed0*/  FFMA.FTZ R26, R29, R21, R26 ;  /* 0x000000151d1a7223 */ /* 0x000fe4000001001a */
[----:B------:R-:W4:Y:S01]  /*2ee0*/  LDS.128 R20, [R15+0x10] ;  /* 0x000010000f147984 */ /* 0x000f220000000c00 */
[----:B------:R-:W-:-:S06]  /*2ef0*/  LEA.HI.X R29, R61, UR17, R60, 0x2, P0 ;  /* 0x000000113d1d7c11 */ /* 0x000fcc00080f143c */
[----:B------:R-:W2:Y:S01]  /*2f00*/  LDG.E.64.CONSTANT R28, desc[UR10][R28.64] ;  /* 0x0000000a1c1c7981 */ /* 0x000ea2000c1e9b00 */
[----:B------:R-:W-:-:S04]  /*2f10*/  LEA R60, P0, R59, UR16, 0x2 ;  /* 0x000000103b3c7c11 */ /* 0x000fc8000f8010ff */
[----:B------:R-:W-:Y:S02]  /*2f20*/  LEA.HI.X R61, R59, UR17, R58, 0x2, P0 ;  /* 0x000000113b3d7c11 */ /* 0x000fe400080f143a */
[----:B------:R-:W-:-:S04]  /*2f30*/  LEA R92, P0, R35, UR16, 0x2 ;  /* 0x00000010235c7c11 */ /* 0x000fc8000f8010ff */
[----:B------:R-:W3:Y:S01]  /*2f40*/  LDG.E.64.CONSTANT R60, desc[UR10][R60.64] ;  /* 0x0000000a3c3c7981 */ /* 0x000ee2000c1e9b00 */
[----:B----4-:R-:W-:Y:S01]  /*2f50*/  FFMA.FTZ R27, R24, R20, R93 ;  /* 0x00000014181b7223 */ /* 0x010fe2000001005d */
[----:B------:R-:W-:-:S05]  /*2f60*/  LEA.HI.X R93, R35, UR17, R34, 0x2, P0 ;  /* 0x00000011235d7c11 */ /* 0x000fca00080f1422 */
[----:B------:R0:W4:Y:S01]  /*2f70*/  LDG.E.64.CONSTANT R34, desc[UR10][R92.64] ;  /* 0x0000000a5c227981 */ /* 0x000122000c1e9b00 */
[----:B------:R-:W-:-:S04]  /*2f80*/  LEA R58, P0, R41, UR16, 0x2 ;  /* 0x00000010293a7c11 */ /* 0x000fc8000f8010ff */
[----:B------:R-:W-:Y:S02]  /*2f90*/  LEA.HI.X R59, R41, UR17, R40, 0x2, P0 ;  /* 0x00000011293b7c11 */ /* 0x000fe400080f1428 */
[----:B------:R-:W-:-:S04]  /*2fa0*/  LEA R94, P0, R55, UR16, 0x2 ;  /* 0x00000010375e7c11 */ /* 0x000fc8000f8010ff */
[----:B------:R-:W5:Y:S01]  /*2fb0*/  LDG.E.64.CONSTANT R58, desc[UR10][R58.64] ;  /* 0x0000000a3a3a7981 */ /* 0x000f62000c1e9b00 */
[----:B------:R-:W-:Y:S02]  /*2fc0*/  LEA.HI.X R95, R55, UR17, R54, 0x2, P0 ;  /* 0x00000011375f7c11 */ /* 0x000fe400080f1436 */
[----:B------:R-:W-:-:S04]  /*2fd0*/  LEA R40, P0, R33, UR16, 0x2 ;  /* 0x0000001021287c11 */ /* 0x000fc8000f8010ff */
[----:B------:R-:W-:Y:S02]  /*2fe0*/  LEA.HI.X R41, R33, UR17, R32, 0x2, P0 ;  /* 0x0000001121297c11 */ /* 0x000fe400080f1420 */
[----:B------:R1:W5:Y:S01]  /*2ff0*/  LDG.E.64.CONSTANT R32, desc[UR10][R94.64] ;  /* 0x0000000a5e207981 */ /* 0x000362000c1e9b00 */
[----:B------:R-:W-:-:S03]  /*3000*/  LEA R54, P0, R42, UR16, 0x2 ;  /* 0x000000102a367c11 */ /* 0x000fc6000f8010ff */
[----:B------:R-:W5:Y:S01]  /*3010*/  LDG.E.64.CONSTANT R40, desc[UR10][R40.64] ;  /* 0x0000000a28287981 */ /* 0x000f62000c1e9b00 */
[----:B------:R-:W-:Y:S02]  /*3020*/  LEA.HI.X R55, R42, UR17, R43, 0x2, P0 ;  /* 0x000000112a377c11 */ /* 0x000fe400080f142b */
[----:B0-----:R-:W-:-:S03]  /*3030*/  LEA R92, P0, R46, UR16, 0x2 ;  /* 0x000000102e5c7c11 */ /* 0x001fc6000f8010ff */
[----:B------:R-:W5:Y:S01]  /*3040*/  LDG.E.64.CONSTANT R42, desc[UR10][R54.64] ;  /* 0x0000000a362a7981 */ /* 0x000f62000c1e9b00 */
[----:B------:R-:W-:Y:S02]  /*3050*/  LEA.HI.X R93, R46, UR17, R47, 0x2, P0 ;  /* 0x000000112e5d7c11 */ /* 0x000fe400080f142f */
[----:B------:R-:W-:-:S04]  /*3060*/  LEA R46, P0, R51, UR16, 0x2 ;  /* 0x00000010332e7c11 */ /* 0x000fc8000f8010ff */
[----:B------:R-:W-:Y:S02]  /*3070*/  LEA.HI.X R47, R51, UR17, R50, 0x2, P0 ;  /* 0x00000011332f7c11 */ /* 0x000fe400080f1432 */
[----:B------:R-:W-:-:S04]  /*3080*/  LEA R96, P0, R53, UR16, 0x2 ;  /* 0x0000001035607c11 */ /* 0x000fc8000f8010ff */
[----:B------:R-:W-:Y:S01]  /*3090*/  LEA.HI.X R97, R53, UR17, R52, 0x2, P0 ;  /* 0x0000001135617c11 */ /* 0x000fe200080f1434 */
[----:B------:R-:W5:Y:S01]  /*30a0*/  LDG.E.64.CONSTANT R46, desc[UR10][R46.64] ;  /* 0x0000000a2e2e7981 */ /* 0x000f62000c1e9b00 */
[----:B------:R-:W-:-:S04]  /*30b0*/  LEA R50, P0, R44, UR16, 0x2 ;  /* 0x000000102c327c11 */ /* 0x000fc8000f8010ff */
[----:B------:R-:W-:Y:S02]  /*30c0*/  LEA.HI.X R51, R44, UR17, R45, 0x2, P0 ;  /* 0x000000112c337c11 */ /* 0x000fe400080f142d */
[----:B------:R-:W5:Y:S01]  /*30d0*/  LDG.E.64.CONSTANT R44, desc[UR10][R92.64] ;  /* 0x0000000a5c2c7981 */ /* 0x000f62000c1e9b00 */
[----:B------:R-:W-:-:S03]  /*30e0*/  LEA R52, P0, R48, UR16, 0x2 ;  /* 0x0000001030347c11 */ /* 0x000fc6000f8010ff */
[----:B------:R-:W5:Y:S01]  /*30f0*/  LDG.E.64.CONSTANT R50, desc[UR10][R50.64] ;  /* 0x0000000a32327981 */ /* 0x000f62000c1e9b00 */
[----:B------:R-:W-:-:S03]  /*3100*/  LEA.HI.X R53, R48, UR17, R49, 0x2, P0 ;  /* 0x0000001130357c11 */ /* 0x000fc600080f1431 */
[----:B------:R-:W5:Y:S01]  /*3110*/  LDG.E.64.CONSTANT R48, desc[UR10][R96.64] ;  /* 0x0000000a60307981 */ /* 0x000f62000c1e9b00 */
[----:B-1----:R-:W-:-:S03]  /*3120*/  LEA R94, P0, R30, UR16, 0x2 ;  /* 0x000000101e5e7c11 */ /* 0x002fc6000f8010ff */
[----:B------:R-:W5:Y:S01]  /*3130*/  LDG.E.64.CONSTANT R52, desc[UR10][R52.64] ;  /* 0x0000000a34347981 */ /* 0x000f62000c1e9b00 */
[----:B------:R-:W-:-:S05]  /*3140*/  LEA.HI.X R95, R30, UR17, R31, 0x2, P0 ;  /* 0x000000111e5f7c11 */ /* 0x000fca00080f141f */
[----:B------:R-:W5:Y:S01]  /*3150*/  LDG.E.64.CONSTANT R54, desc[UR10][R94.64] ;  /* 0x0000000a5e367981 */ /* 0x000f62000c1e9b00 */
[----:B------:R-:W-:Y:S01]  /*3160*/  FFMA.FTZ R20, R25, R21, R26 ;  /* 0x0000001519147223 */ /* 0x000fe2000001001a */
[----:B------:R-:W-:Y:S01]  /*3170*/  UMOV UR4, 0xffffffff ;  /* 0xffffffff00047882 */ /* 0x000fe20000000000 */
[----:B------:R-:W-:Y:S01]  /*3180*/  ISETP.NE.AND P0, PT, R82, RZ, PT ;  /* 0x000000ff5200720c */ /* 0x000fe20003f05270 */
[----:B--2---:R-:W-:Y:S02]  /*3190*/  FFMA.FTZ R21, R28, R22, R27 ;  /* 0x000000161c157223 */ /* 0x004fe4000001001b */
[----:B------:R-:W3:Y:S01]  /*31a0*/  LDS.128 R24, [R15+0x20] ;  /* 0x000020000f187984 */ /* 0x000ee20000000c00 */
[----:B------:R-:W-:-:S03]  /*31b0*/  FFMA.FTZ R20, R29, R23, R20 ;  /* 0x000000171d147223 */ /* 0x000fc60000010014 */
[----:B------:R-:W5:Y:S01]  /*31c0*/  LDS.128 R28, [R15+0x30] ;  /* 0x000030000f1c7984 */ /* 0x000f620000000c00 */
[----:B---3--:R-:W-:Y:S01]  /*31d0*/  FFMA.FTZ R21, R60, R24, R21 ;  /* 0x000000183c157223 */ /* 0x008fe20000010015 */
[----:B------:R-:W-:-:S03]  /*31e0*/  FFMA.FTZ R24, R61, R25, R20 ;  /* 0x000000193d187223 */ /* 0x000fc60000010014 */
[----:B----4-:R-:W-:Y:S02]  /*31f0*/  FFMA.FTZ R25, R34, R26, R21 ;  /* 0x0000001a22197223 */ /* 0x010fe40000010015 */
[----:B------:R-:W0:Y:S01]  /*3200*/  LDS.128 R20, [R15+0x40] ;  /* 0x000040000f147984 */ /* 0x000e220000000c00 */
[----:B------:R-:W-:Y:S01]  /*3210*/  FFMA.FTZ R24, R35, R27, R24 ;  /* 0x0000001b23187223 */ /* 0x000fe20000010018 */
[----:B-----5:R-:W-:-:S03]  /*3220*/  FFMA.FTZ R35, R58, R28, R25 ;  /* 0x0000001c3a237223 */ /* 0x020fc60000010019 */
[----:B------:R-:W-:Y:S02]  /*3230*/  FFMA.FTZ R28, R59, R29, R24 ;  /* 0x0000001d3b1c7223 */ /* 0x000fe40000010018 */
[----:B------:R-:W1:Y:S01]  /*3240*/  LDS.128 R24, [R15+0x50] ;  /* 0x000050000f187984 */ /* 0x000e620000000c00 */
[----:B------:R-:W-:Y:S01]  /*3250*/  FFMA.FTZ R35, R32, R30, R35 ;  /* 0x0000001e20237223 */ /* 0x000fe20000010023 */
[----:B------:R-:W-:Y:S02]  /*3260*/  FFMA.FTZ R58, R33, R31, R28 ;  /* 0x0000001f213a7223 */ /* 0x000fe4000001001c */
[----:B------:R-:W2:Y:S01]  /*3270*/  LDS.128 R28, [R15+0x60] ;  /* 0x000060000f1c7984 */ /* 0x000ea20000000c00 */
[----:B0-----:R-:W-:-:S03]  /*3280*/  FFMA.FTZ R59, R40, R20, R35 ;  /* 0x00000014283b7223 */ /* 0x001fc60000010023 */
[----:B------:R-:W0:Y:S01]  /*3290*/  LDS.128 R32, [R15+0x70] ;  /* 0x000070000f207984 */ /* 0x000e220000000c00 */
        /* <DEDUP_REMOVED lines=18> */
.L_x_26810:
        /* <DEDUP_REMOVED lines=12> */
.L_x_26770:
[----:B------:R-:W-:-:S13]  /*3480*/  ISETP.NE.AND P0, PT, R82, RZ, PT ;  /* 0x000000ff5200720c */ /* 0x000fda0003f05270 */
[----:B------:R-:W-:-:S05]  /*3490*/  @!P0 IMAD.MOV.U32 R21, RZ, RZ, -0x800001 ;  /* 0xff7fffffff158424 */ /* 0x000fca00078e00ff */
[----:B------:R3:W-:Y:S02]  /*34a0*/  @!P0 STS [R88], R21 ;  /* 0x0000001558008388 */ /* 0x0007e40000000800 */
.L_x_26772:
[----:B------:R-:W-:Y:S05]  /*34b0*/  BSYNC B1 ;  /* 0x0000000000017941 */ /* 0x000fea0003800000 */
.L_x_26769:
        /* <DEDUP_REMOVED lines=9> */
.L_x_26762:
[----:B------:R-:W-:Y:S05]  /*3550*/  BSYNC B0 ;  /* 0x0000000000007941 */ /* 0x000fea0003800000 */
.L_x_26761:
        /* <DEDUP_REMOVED lines=15> */
.L_x_26816:
        /* <DEDUP_REMOVED lines=48> */
.L_x_26779:
        /* <DEDUP_REMOVED lines=11> */
.L_x_26778:
[----:B------:R-:W-:Y:S05]  /*3a00*/  BSYNC B1 ;  /* 0x0000000000017941 */ /* 0x000fea0003800000 */
.L_x_26777:
        /* <DEDUP_REMOVED lines=14> */
.L_x_26782:
[----:B------:R-:W2:Y:S01]  /*3af0*/  LDS R13, [R8+-0x400] ;  /* 0xfffc0000080d7984 */ /* 0x000ea20000000800 */
[----:B------:R-:W-:-:S03]  /*3b00*/  VIADD R10, R10, 0x800 ;  /* 0x000008000a0a7836 */ /* 0x000fc60000000000 */
[----:B------:R-:W3:Y:S02]  /*3b10*/  LDS R15, [R8+-0x200] ;  /* 0xfffe0000080f7984 */ /* 0x000ee40000000800 */
[----:B------:R-:W-:Y:S02]  /*3b20*/  ISETP.GE.AND P2, PT, R10, R11, PT ;  /* 0x0000000b0a00720c */ /* 0x000fe40003f46270 */
[----:B------:R-:W4:Y:S04]  /*3b30*/  LDS R17, [R8] ;  /* 0x0000000008117984 */ /* 0x000f280000000800 */
[----:B------:R-:W5:Y:S04]  /*3b40*/  LDS R19, [R8+0x200] ;  /* 0x0002000008137984 */ /* 0x000f680000000800 */
[----:B-1----:R-:W1:Y:S04]  /*3b50*/  LDS R21, [R8+0x400] ;  /* 0x0004000008157984 */ /* 0x002e680000000800 */
        /* <DEDUP_REMOVED lines=22> */
[C---:B0-----:R-:W-:Y:S01]  /*3cc0*/  FADD.FTZ R23, -R6.reuse, R23 ;  /* 0x0000001706177221 */ /* 0x041fe20000010100 */
        /* <DEDUP_REMOVED lines=32> */
[C---:B-1----:R-:W-:Y:S01]  /*3ed0*/  FADD.FTZ R41, -R6.reuse, R41 ;  /* 0x0000002906297221 */ /* 0x042fe20000010100 */
[----:B0-----:R-:W-:Y:S01]  /*3ee0*/  FADD.FTZ R43, -R6, R43 ;  /* 0x0000002b062b7221 */ /* 0x001fe20000010100 */
        /* <DEDUP_REMOVED lines=36> */
.L_x_26781:
[----:B------:R-:W-:Y:S05]  /*4130*/  BSYNC B1 ;  /* 0x0000000000017941 */ /* 0x000fea0003800000 */
.L_x_26780:
        /* <DEDUP_REMOVED lines=11> */
[----:B-1----:R-:W1:Y:S04]  /*41f0*/  LDS R21, [R8+0x600] ;  /* 0x0006000008157984 */ /* 0x002e680000000800 */
        /* <DEDUP_REMOVED lines=43> */
.L_x_26784:
[----:B------:R-:W-:Y:S05]  /*44b0*/  BSYNC B1 ;  /* 0x0000000000017941 */ /* 0x000fea0003800000 */
.L_x_26783:
        /* <DEDUP_REMOVED lines=26> */
.L_x_26776:
[----:B------:R-:W-:Y:S05]  /*4660*/  BSYNC B0 ;  /* 0x0000000000007941 */ /* 0x000fea0003800000 */
.L_x_26775:
        /* <DEDUP_REMOVED lines=51> */
.L_x_26789:
        /* <DEDUP_REMOVED lines=8> */
.L_x_26788:
[----:B------:R-:W-:Y:S05]  /*4a20*/  BSYNC B1 ;  /* 0x0000000000017941 */ /* 0x000fea0003800000 */
.L_x_26787:
        /* <DEDUP_REMOVED lines=14> */
.L_x_26792:
[----:B------:R-:W2:Y:S01]  /*4b10*/  LDS R9, [R6+-0x400] ;  /* 0xfffc000006097984 */ /* 0x000ea20000000800 */
[----:B------:R-:W-:-:S03]  /*4b20*/  VIADD R8, R8, 0x800 ;  /* 0x0000080008087836 */ /* 0x000fc60000000000 */
[----:B------:R-:W3:Y:S02]  /*4b30*/  LDS R10, [R6+-0x200] ;  /* 0xfffe0000060a7984 */ /* 0x000ee40000000800 */
[----:B------:R-:W-:Y:S02]  /*4b40*/  ISETP.GE.AND P1, PT, R8, R35, PT ;  /* 0x000000230800720c */ /* 0x000fe40003f26270 */
[----:B------:R-:W4:Y:S04]  /*4b50*/  LDS R12, [R6] ;  /* 0x00000000060c7984 */ /* 0x000f280000000800 */
[----:B------:R-:W5:Y:S04]  /*4b60*/  LDS R14, [R6+0x200] ;  /* 0x00020000060e7984 */ /* 0x000f680000000800 */
[----:B------:R-:W0:Y:S04]  /*4b70*/  LDS R16, [R6+0x400] ;  /* 0x0004000006107984 */ /* 0x000e280000000800 */
[----:B------:R-:W0:Y:S04]  /*4b80*/  LDS R18, [R6+0x600] ;  /* 0x0006000006127984 */ /* 0x000e280000000800 */
[----:B------:R-:W-:Y:S04]  /*4b90*/  LDS R20, [R6+0x800] ;  /* 0x0008000006147984 */ /* 0x000fe80000000800 */
[----:B-1----:R-:W1:Y:S04]  /*4ba0*/  LDS R21, [R6+0xa00] ;  /* 0x000a000006157984 */ /* 0x002e680000000800 */
        /* <DEDUP_REMOVED lines=13> */
[----:B------:R-:W-:-:S03]  /*4c80*/  FMUL.FTZ R19, R33, R18 ;  /* 0x0000001221137220 */ /* 0x000fc60000410000 */
[----:B------:R1:W-:Y:S04]  /*4c90*/  STS [R6+-0x400], R9 ;  /* 0xfffc000906007388 */ /* 0x0003e80000000800 */
[----:B------:R2:W-:Y:S01]  /*4ca0*/  STS [R6+-0x200], R11 ;  /* 0xfffe000b06007388 */ /* 0x0005e20000000800 */
[----:B-1----:R-:W-:-:S03]  /*4cb0*/  FMUL.FTZ R21, R33, R21 ;  /* 0x0000001521157220 */ /* 0x002fc60000410000 */
        /* <DEDUP_REMOVED lines=25> */
.L_x_26791:
[----:B------:R-:W-:Y:S05]  /*4e50*/  BSYNC B1 ;  /* 0x0000000000017941 */ /* 0x000fea0003800000 */
.L_x_26790:
        /* <DEDUP_REMOVED lines=31> */
.L_x_26794:
[----:B------:R-:W-:Y:S05]  /*5050*/  BSYNC B1 ;  /* 0x0000000000017941 */ /* 0x000fea0003800000 */
.L_x_26793:
        /* <DEDUP_REMOVED lines=14> */
.L_x_26786:
[----:B------:R-:W-:Y:S05]  /*5140*/  BSYNC B0 ;  /* 0x0000000000007941 */ /* 0x000fea0003800000 */
.L_x_26785:
        /* <DEDUP_REMOVED lines=9> */
[----:B------:R-:W-:Y:S01]  /*51e0*/  CS2R R54, SRZ ;  /* 0x0000000000367805 */ /* 0x000fe2000001ff00 */
[----:B------:R-:W-:Y:S01]  /*51f0*/  IMAD.MOV.U32 R59, RZ, RZ, RZ ;  /* 0x000000ffff3b7224 */ /* 0x000fe200078e00ff */
[----:B------:R-:W-:Y:S06]  /*5200*/  BRA `(.L_x_26797) ;  /* 0x0000001000407947 */ /* 0x000fec0003800000 */
.L_x_26796:
[----:B------:R-:W4:Y:S01]  /*5210*/  I2F.RP R8, R2 ;  /* 0x0000000200087306 */ /* 0x000f220000209400 */
[----:B------:R-:W5:Y:S01]  /*5220*/  S2UR UR4, SR_CTAID.Y ;  /* 0x00000000000479c3 */ /* 0x000f620000002600 */
[----:B---3--:R-:W-:Y:S01]  /*5230*/  SHF.R.S32.HI R7, RZ, 0x1f, R45 ;  /* 0x0000001fff077819 */ /* 0x008fe2000001142d */
[----:B------:R-:W-:Y:S01]  /*5240*/  ULDC UR9, c[0x0][0x260] ;  /* 0x0000980000097ab9 */ /* 0x000fe20000000800 */
[----:B------:R-:W-:Y:S01]  /*5250*/  ULDC UR8, c[0x0][0x27c] ;  /* 0x00009f0000087ab9 */ /* 0x000fe20000000800 */
[----:B------:R-:W-:Y:S01]  /*5260*/  LOP3.LUT R58, RZ, R4, RZ, 0x33, !PT ;  /* 0x00000004ff3a7212 */ /* 0x000fe200078e33ff */
[----:B------:R-:W-:Y:S01]  /*5270*/  IMAD.MOV.U32 R47, RZ, RZ, RZ ;  /* 0x000000ffff2f7224 */ /* 0x000fe200078e00ff */
[----:B------:R-:W-:Y:S02]  /*5280*/  CS2R R50, SRZ ;  /* 0x0000000000327805 */ /* 0x000fe4000001ff00 */
[----:B------:R-:W-:Y:S01]  /*5290*/  CS2R R52, SRZ ;  /* 0x0000000000347805 */ /* 0x000fe2000001ff00 */
[----:B--2---:R-:W5:Y:S01]  /*52a0*/  LDC R6, c[0x0][0x248] ;  /* 0x00009200ff067b82 */ /* 0x004f620000000800 */
[----:B------:R-:W-:Y:S01]  /*52b0*/  CS2R R54, SRZ ;  /* 0x0000000000367805 */ /* 0x000fe2000001ff00 */
[----:B------:R-:W-:-:S02]  /*52c0*/  IMAD.MOV.U32 R59, RZ, RZ, RZ ;  /* 0x000000ffff3b7224 */ /* 0x000fc400078e00ff */
[----:B------:R-:W-:Y:S01]  /*52d0*/  IMAD.MOV.U32 R61, RZ, RZ, R45 ;  /* 0x000000ffff3d7224 */ /* 0x000fe200078e002d */
[----:B----4-:R-:W2:Y:S01]  /*52e0*/  MUFU.RCP R8, R8 ;  /* 0x0000000800087308 */ /* 0x010ea20000001000 */
[----:B------:R-:W-:Y:S02]  /*52f0*/  VIADD R3, R3, -UR8 ;  /* 0x8000000803037c36 */ /* 0x000fe40008000000 */
[----:B--2---:R-:W-:Y:S02]  /*5300*/  VIADD R56, R8, 0xffffffe ;  /* 0x0ffffffe08387836 */ /* 0x004fe40000000000 */
[----:B-----5:R-:W-:Y:S01]  /*5310*/  IMAD R6, R6, UR4, RZ ;  /* 0x0000000406067c24 */ /* 0x020fe2000f8e02ff */
[----:B------:R-:W-:Y:S02]  /*5320*/  ULDC.64 UR4, c[0x0][0x238] ;  /* 0x00008e0000047ab9 */ /* 0x000fe40000000a00 */
[----:B------:R2:W3:Y:S01]  /*5330*/  F2I.FTZ.U32.TRUNC.NTZ R57, R56 ;  /* 0x0000003800397305 */ /* 0x0004e2000021f000 */
[----:B------:R-:W4:Y:S01]  /*5340*/  LDC R8, c[0x0][0x25c] ;  /* 0x00009700ff087b82 */ /* 0x000f220000000800 */
[----:B------:R-:W-:-:S04]  /*5350*/  IADD3 R49, P0, R45, R6, RZ ;  /* 0x000000062d317210 */ /* 0x000fc80007f1e0ff */
[----:B------:R-:W-:Y:S02]  /*5360*/  LEA.HI.X.SX32 R6, R6, R7, 0x1, P0 ;  /* 0x0000000706067211 */ /* 0x000fe400000f0eff */
[C---:B------:R-:W-:Y:S01]  /*5370*/  LEA R48, P0, R49.reuse, UR4, 0x2 ;  /* 0x0000000431307c11 */ /* 0x040fe2000f8010ff */
[----:B--2---:R-:W-:Y:S01]  /*5380*/  IMAD.MOV.U32 R56, RZ, RZ, RZ ;  /* 0x000000ffff387224 */ /* 0x004fe200078e00ff */
[----:B------:R-:W-:Y:S02]  /*5390*/  UMOV UR4, 0x400 ;  /* 0x0000040000047882 */ /* 0x000fe40000000000 */
[----:B------:R-:W-:Y:S01]  /*53a0*/  LEA.HI.X R49, R49, UR5, R6, 0x2, P0 ;  /* 0x0000000531317c11 */ /* 0x000fe200080f1406 */
[----:B------:R-:W2:Y:S01]  /*53b0*/  S2UR UR5, SR_CgaCtaId ;  /* 0x00000000000579c3 */ /* 0x000ea20000008800 */
[----:B---3--:R-:W-:Y:S01]  /*53c0*/  IMAD.MOV R9, RZ, RZ, -R57 ;  /* 0x000000ffff097224 */ /* 0x008fe200078e0a39 */
[----:B------:R-:W-:Y:S01]  /*53d0*/  UIADD3 UR4, UR4, 0x120, URZ ;  /* 0x0000012004047890 */ /* 0x000fe2000fffe03f */
[----:B------:R-:W-:-:S02]  /*53e0*/  IMAD R6, R0, UR9, RZ ;  /* 0x0000000900067c24 */ /* 0x000fc4000f8e02ff */
[----:B------:R-:W-:-:S04]  /*53f0*/  IMAD R7, R9, R2, RZ ;  /* 0x0000000209077224 */ /* 0x000fc800078e02ff */
[----:B------:R-:W-:Y:S01]  /*5400*/  IMAD.HI.U32 R56, R57, R7, R56 ;  /* 0x0000000739387227 */ /* 0x000fe200078e0038 */
[----:B------:R-:W-:Y:S02]  /*5410*/  SHF.R.S32.HI R7, RZ, 0x1f, R46 ;  /* 0x0000001fff077819 */ /* 0x000fe4000001142e */
[----:B----4-:R-:W-:Y:S01]  /*5420*/  SHF.R.S32.HI R0, RZ, 0x1f, R8 ;  /* 0x0000001fff007819 */ /* 0x010fe20000011408 */
[----:B------:R-:W-:Y:S01]  /*5430*/  IMAD.SHL.U32 R57, R45, 0x10, RZ ;  /* 0x000000102d397824 */ /* 0x000fe200078e00ff */
[----:B------:R-:W-:-:S04]  /*5440*/  LEA.HI R7, R7, R46, RZ, 0x2 ;  /* 0x0000002e07077211 */ /* 0x000fc800078f10ff */
[C---:B------:R-:W-:Y:S01]  /*5450*/  LOP3.LUT R9, R7.reuse, 0xfffffffc, RZ, 0xc0, !PT ;  /* 0xfffffffc07097812 */ /* 0x040fe200078ec0ff */
[----:B------:R-:W-:-:S04]  /*5460*/  IMAD.SHL.U32 R7, R7, 0x4, RZ ;  /* 0x0000000407077824 */ /* 0x000fc800078e00ff */
[----:B------:R-:W-:Y:S01]  /*5470*/  IMAD.IADD R60, R46, 0x1, -R9 ;  /* 0x000000012e3c7824 */ /* 0x000fe200078e0a09 */
[----:B------:R-:W-:Y:S01]  /*5480*/  LOP3.LUT R7, R7, 0xfffffff0, RZ, 0xc0, !PT ;  /* 0xfffffff007077812 */ /* 0x000fe200078ec0ff */
[----:B--2---:R-:W-:Y:S02]  /*5490*/  ULEA UR4, UR5, UR4, 0x18 ;  /* 0x0000000405047291 */ /* 0x004fe4000f8ec03f */
[----:B------:R-:W-:Y:S02]  /*54a0*/  IMAD R62, R45, 0x4, R60 ;  /* 0x000000042d3e7824 */ /* 0x000fe400078e023c */
[C---:B------:R-:W-:Y:S01]  /*54b0*/  IMAD R63, R60.reuse, 0x4, R7 ;  /* 0x000000043c3f7824 */ /* 0x040fe200078e0207 */
[----:B------:R-:W-:Y:S01]  /*54c0*/  SHF.R.S32.HI R7, RZ, 0x1f, R6 ;  /* 0x0000001fff077819 */ /* 0x000fe20000011406 */
[----:B------:R-:W-:Y:S01]  /*54d0*/  IMAD R60, R60, 0x4, R57 ;  /* 0x000000043c3c7824 */ /* 0x000fe200078e0239 */
[----:B------:R-:W-:Y:S01]  /*54e0*/  LEA R62, R62, UR4, 0x4 ;  /* 0x000000043e3e7c11 */ /* 0x000fe2000f8e20ff */
[----:B------:R-:W-:-:S02]  /*54f0*/  VIADD R65, R63, 0x100 ;  /* 0x000001003f417836 */ /* 0x000fc40000000000 */
[C---:B------:R-:W-:Y:S02]  /*5500*/  VIADD R67, R63.reuse, 0x180 ;  /* 0x000001803f437836 */ /* 0x040fe40000000000 */
[C---:B------:R-:W-:Y:S02]  /*5510*/  VIADD R69, R63.reuse, 0x200 ;  /* 0x000002003f457836 */ /* 0x040fe40000000000 */
[C---:B------:R-:W-:Y:S02]  /*5520*/  VIADD R71, R63.reuse, 0x280 ;  /* 0x000002803f477836 */ /* 0x040fe40000000000 */
[C---:B------:R-:W-:Y:S02]  /*5530*/  VIADD R73, R63.reuse, 0x300 ;  /* 0x000003003f497836 */ /* 0x040fe40000000000 */
[----:B------:R-:W-:-:S07]  /*5540*/  VIADD R75, R63, 0x380 ;  /* 0x000003803f4b7836 */ /* 0x000fce0000000000 */
.L_x_26800:
[----:B------:R-:W2:Y:S01]  /*5550*/  LDC R16, c[0x0][0x280] ;  /* 0x0000a000ff107b82 */ /* 0x000ea20000000800 */
[----:B------:R-:W-:Y:S01]  /*5560*/  IABS R9, R57 ;  /* 0x0000003900097213 */ /* 0x000fe20000000000 */
[----:B------:R-:W-:Y:S01]  /*5570*/  IMAD.IADD R40, R58, 0x1, R61 ;  /* 0x000000013a287824 */ /* 0x000fe200078e023d */
[----:B------:R-:W-:Y:S01]  /*5580*/  BSSY B1, `(.L_x_26798) ;  /* 0x00000d2000017945 */ /* 0x000fe20003800000 */
[----:B------:R-:W-:Y:S02]  /*5590*/  VIADD R61, R61, 0x4 ;  /* 0x000000043d3d7836 */ /* 0x000fe40000000000 */
        /* <DEDUP_REMOVED lines=18> */
[----:B------:R-:W-:-:S04]  /*56c0*/  IMAD.MOV.U32 R12, RZ, RZ, R8 ;  /* 0x000000ffff0c7224 */ /* 0x000fc800078e0008 */
[----:B------:R-:W-:Y:S01]  /*56d0*/  @!P2 IMAD.MOV R12, RZ, RZ, -R12 ;  /* 0x000000ffff0ca224 */ /* 0x000fe200078e0a0c */
[----:B------:R-:W-:Y:S01]  /*56e0*/  @!P1 LOP3.LUT R12, RZ, R14, RZ, 0x33, !PT ;  /* 0x0000000eff0c9212 */ /* 0x000fe200078e33ff */
[----:B--2---:R-:W-:Y:S01]  /*56f0*/  IMAD.MOV R8, RZ, RZ, -R9 ;  /* 0x000000ffff087224 */ /* 0x004fe200078e0a09 */
        /* <DEDUP_REMOVED lines=21> */
[----:B------:R-:W2:Y:S02]  /*5850*/  LDG.E.CONSTANT R9, desc[UR10][R48.64] ;  /* 0x0000000a30097981 */ /* 0x000ea4000c1e9900 */
[----:B--2---:R-:W-:Y:S01]  /*5860*/  SHF.R.S32.HI R8, RZ, 0x1f, R9 ;  /* 0x0000001fff087819 */ /* 0x004fe20000011409 */
[----:B0-----:R-:W-:-:S04]  /*5870*/  IMAD.WIDE.U32 R34, R9, UR12, R6 ;  /* 0x0000000c09227c25 */ /* 0x001fc8000f8e0006 */
        /* <DEDUP_REMOVED lines=13> */
[----:B-1----:R-:W-:-:S04]  /*5950*/  IADD3 R21, P1, R67, R34, RZ ;  /* 0x0000002243157210 */ /* 0x002fc80007f3e0ff */
        /* <DEDUP_REMOVED lines=29> */
[-C--:B------:R-:W-:Y:S01]  /*5b30*/  @!P1 ISETP.GE.AND P3, PT, R40, R83.reuse, PT ;  /* 0x000000532800920c */ /* 0x080fe20003f66270 */
[C---:B------:R-:W-:Y:S01]  /*5b40*/  @!P1 VIADD R64, R60.reuse, 0x2 ;  /* 0x000000023c409836 */ /* 0x040fe20000000000 */
[-C--:B------:R-:W-:Y:S02]  /*5b50*/  @!P1 ISETP.GE.AND P2, PT, R60, R83.reuse, PT ;  /* 0x000000533c00920c */ /* 0x080fe40003f46270 */
[-C--:B------:R-:W-:Y:S02]  /*5b60*/  @!P1 ISETP.GE.AND P5, PT, R42, R83.reuse, PT ;  /* 0x000000532a00920c */ /* 0x080fe40003fa6270 */
[----:B------:R-:W-:Y:S01]  /*5b70*/  @!P1 ISETP.GE.AND P4, PT, R64, R83, PT ;  /* 0x000000534000920c */ /* 0x000fe20003f86270 */
[C---:B------:R-:W-:Y:S02]  /*5b80*/  @!P1 VIADD R42, R60.reuse, 0x2 ;  /* 0x000000023c2a9836 */ /* 0x040fe40000000000 */
[----:B------:R-:W-:Y:S01]  /*5b90*/  @!P1 VIADD R66, R60, 0x2 ;  /* 0x000000023c429836 */ /* 0x000fe20000000000 */
[----:B--2---:R-:W-:-:S02]  /*5ba0*/  @!P1 FSEL R9, R9, RZ, !P6 ;  /* 0x000000ff09099208 */ /* 0x004fc40007000000 */
[-C--:B------:R-:W-:Y:S01]  /*5bb0*/  @!P1 ISETP.GE.AND P6, PT, R40, R83.reuse, PT ;  /* 0x000000532800920c */ /* 0x080fe20003fc6270 */
[----:B------:R-:W-:Y:S01]  /*5bc0*/  @!P1 VIADD R40, R60, 0x1 ;  /* 0x000000013c289836 */ /* 0x000fe20000000000 */
[----:B------:R-:W-:Y:S02]  /*5bd0*/  @!P1 FSEL R11, R11, RZ, !P3 ;  /* 0x000000ff0b0b9208 */ /* 0x000fe40005800000 */
[----:B------:R-:W-:Y:S02]  /*5be0*/  @!P1 FSEL R8, R8, RZ, !P2 ;  /* 0x000000ff08089208 */ /* 0x000fe40005000000 */
[-C--:B------:R-:W-:Y:S01]  /*5bf0*/  @!P1 ISETP.GE.AND P3, PT, R40, R83.reuse, PT ;  /* 0x000000532800920c */ /* 0x080fe20003f66270 */
[----:B------:R-:W-:Y:S01]  /*5c00*/  @!P1 VIADD R40, R60, 0x3 ;  /* 0x000000033c289836 */ /* 0x000fe20000000000 */
[----:B------:R-:W-:Y:S02]  /*5c10*/  @!P1 ISETP.GE.AND P2, PT, R64, R83, PT ;  /* 0x000000534000920c */ /* 0x000fe40003f46270 */
[----:B---3--:R-:W-:-:S02]  /*5c20*/  @!P1 FSEL R13, R13, RZ, !P5 ;  /* 0x000000ff0d0d9208 */ /* 0x008fc40006800000 */
[----:B------:R-:W-:Y:S02]  /*5c30*/  @!P1 FSEL R10, R10, RZ, !P4 ;  /* 0x000000ff0a0a9208 */ /* 0x000fe40006000000 */
[-C--:B------:R-:W-:Y:S01]  /*5c40*/  @!P1 ISETP.GE.AND P5, PT, R40, R83.reuse, PT ;  /* 0x000000532800920c */ /* 0x080fe20003fa6270 */
[----:B------:R-:W-:Y:S01]  /*5c50*/  @!P1 VIADD R40, R60, 0x1 ;  /* 0x000000013c289836 */ /* 0x000fe20000000000 */
[----:B------:R-:W-:Y:S02]  /*5c60*/  @!P1 FSEL R14, R14, RZ, !P2 ;  /* 0x000000ff0e0e9208 */ /* 0x000fe40005000000 */
[CC--:B------:R-:W-:Y:S02]  /*5c70*/  @!P1 ISETP.GE.AND P4, PT, R60.reuse, R83.reuse, PT ;  /* 0x000000533c00920c */ /* 0x0c0fe40003f86270 */
[----:B------:R-:W-:Y:S02]  /*5c80*/  @!P1 ISETP.GE.AND P2, PT, R60, R83, PT ;  /* 0x000000533c00920c */ /* 0x000fe40003f46270 */
[----:B------:R-:W-:-:S02]  /*5c90*/  @!P1 FSEL R12, R12, RZ, !P4 ;  /* 0x000000ff0c0c9208 */ /* 0x000fc40006000000 */
[----:B------:R-:W-:Y:S02]  /*5ca0*/  @!P1 FSEL R15, R15, RZ, !P6 ;  /* 0x000000ff0f0f9208 */ /* 0x000fe40007000000 */
[----:B----4-:R-:W-:Y:S02]  /*5cb0*/  @!P1 FSEL R16, R16, RZ, !P2 ;  /* 0x000000ff10109208 */ /* 0x010fe40005000000 */
        /* <DEDUP_REMOVED lines=10> */
[----:B------:R-:W-:Y:S02]  /*5d60*/  @!P1 FSEL R19, R19, RZ, !P5 ;  /* 0x000000ff13139208 */ /* 0x000fe40006800000 */
[----:B-----5:R-:W-:Y:S02]  /*5d70*/  @!P1 FSEL R22, R22, RZ, !P2 ;  /* 0x000000ff16169208 */ /* 0x020fe40005000000 */
[----:B------:R-:W-:-:S02]  /*5d80*/  @!P1 ISETP.GE.AND P5, PT, R60, R83, PT ;  /* 0x000000533c00920c */ /* 0x000fc40003fa6270 */
[-C--:B------:R-:W-:Y:S02]  /*5d90*/  @!P1 ISETP.GE.AND P2, PT, R60, R83.reuse, PT ;  /* 0x000000533c00920c */ /* 0x080fe40003f46270 */
[----:B------:R-:W-:Y:S02]  /*5da0*/  @!P1 FSEL R20, R20, RZ, !P5 ;  /* 0x000000ff14149208 */ /* 0x000fe40006800000 */
[----:B------:R-:W-:Y:S02]  /*5db0*/  @!P1 FSEL R24, R24, RZ, !P2 ;  /* 0x000000ff18189208 */ /* 0x000fe40005000000 */
[CC--:B------:R-:W-:Y:S02]  /*5dc0*/  @!P1 ISETP.GE.AND P5, PT, R66.reuse, R83.reuse, PT ;  /* 0x000000534200920c */ /* 0x0c0fe40003fa6270 */
[-C--:B------:R-:W-:Y:S01]  /*5dd0*/  @!P1 ISETP.GE.AND P2, PT, R66, R83.reuse, PT ;  /* 0x000000534200920c */ /* 0x080fe20003f46270 */
[C---:B------:R-:W-:Y:S01]  /*5de0*/  @!P1 VIADD R66, R60.reuse, 0x1 ;  /* 0x000000013c429836 */ /* 0x040fe20000000000 */
        /* <DEDUP_REMOVED lines=14> */
[C---:B------:R-:W-:Y:S01]  /*5ed0*/  @!P1 VIADD R64, R60.reuse, 0x3 ;  /* 0x000000033c409836 */ /* 0x040fe20000000000 */
        /* <DEDUP_REMOVED lines=12> */
[----:B------:R-:W-:Y:S01]  /*5fa0*/  @!P1 ISETP.GE.AND P2, PT, R60, R83, PT ;  /* 0x000000533c00920c */ /* 0x000fe20003f46270 */
[C---:B0-----:R-:W-:Y:S01]  /*5fb0*/  FMUL.FTZ R13, R41.reuse, R13 ;  /* 0x0000000d290d7220 */ /* 0x041fe20000410000 */
[C---:B------:R-:W-:Y:S02]  /*5fc0*/  FMUL.FTZ R9, R41.reuse, R9 ;  /* 0x0000000929097220 */ /* 0x040fe40000410000 */
[----:B------:R-:W-:Y:S01]  /*5fd0*/  @!P1 FSEL R36, R36, RZ, !P2 ;  /* 0x000000ff24249208 */ /* 0x000fe20005000000 */
[C---:B------:R-:W-:Y:S01]  /*5fe0*/  FMUL.FTZ R17, R41.reuse, R17 ;  /* 0x0000001129117220 */ /* 0x040fe20000410000 */
[----:B------:R-:W-:Y:S01]  /*5ff0*/  @!P1 ISETP.GE.AND P2, PT, R64, R83, PT ;  /* 0x000000534000920c */ /* 0x000fe20003f46270 */
        /* <DEDUP_REMOVED lines=42> */
.L_x_26799:
[----:B------:R-:W-:Y:S05]  /*62a0*/  BSYNC B1 ;  /* 0x0000000000017941 */ /* 0x000fea0003800000 */
.L_x_26798:
[----:B------:R-:W-:Y:S01]  /*62b0*/  IADD3 R48, P1, R48, 0x10, RZ ;  /* 0x0000001030307810 */ /* 0x000fe20007f3e0ff */
[----:B------:R-:W-:Y:S02]  /*62c0*/  VIADD R57, R57, 0x40 ;  /* 0x0000004039397836 */ /* 0x000fe40000000000 */
[----:B------:R-:W-:Y:S02]  /*62d0*/  VIADD R60, R60, 0x40 ;  /* 0x000000403c3c7836 */ /* 0x000fe40000000000 */
[----:B------:R-:W-:Y:S02]  /*62e0*/  VIADD R62, R62, 0x100 ;  /* 0x000001003e3e7836 */ /* 0x000fe40000000000 */
[----:B------:R-:W-:Y:S01]  /*62f0*/  IMAD.X R49, RZ, RZ, R49, P1 ;  /* 0x000000ffff317224 */ /* 0x000fe200008e0631 */
[----:B------:R-:W-:Y:S06]  /*6300*/  @!P0 BRA `(.L_x_26800) ;  /* 0xfffffff000908947 */ /* 0x000fec000383ffff */
.L_x_26797:
[----:B------:R-:W-:Y:S05]  /*6310*/  BSYNC B0 ;  /* 0x0000000000007941 */ /* 0x000fea0003800000 */
.L_x_26795:
[----:B---3--:R-:W3:Y:S01]  /*6320*/  SHFL.BFLY PT, R7, R50, 0x2, 0x1f ;  /* 0x0c401f0032077f89 */ /* 0x008ee200000e0000 */
[----:B------:R-:W4:Y:S01]  /*6330*/  S2UR UR5, SR_CgaCtaId ;  /* 0x00000000000579c3 */ /* 0x000f220000008800 */
[C---:B------:R-:W-:Y:S01]  /*6340*/  LOP3.LUT R16, R44.reuse, 0xffffffc0, RZ, 0xc0, !PT ;  /* 0xffffffc02c107812 */ /* 0x040fe200078ec0ff */
[----:B------:R-:W-:Y:S01]  /*6350*/  UMOV UR4, 0x400 ;  /* 0x0000040000047882 */ /* 0x000fe20000000000 */
[----:B------:R-:W5:Y:S01]  /*6360*/  SHFL.BFLY PT, R0, R59, 0x2, 0x1f ;  /* 0x0c401f003b007f89 */ /* 0x000f6200000e0000 */
[----:B------:R-:W-:Y:S01]  /*6370*/  SHF.R.S32.HI R19, RZ, 0x1f, R46 ;  /* 0x0000001fff137819 */ /* 0x000fe2000001142e */
[----:B------:R-:W-:Y:S01]  /*6380*/  UIADD3 UR4, UR4, 0x120, URZ ;  /* 0x0000012004047890 */ /* 0x000fe2000fffe03f */
[----:B------:R-:W-:Y:S01]  /*6390*/  VIADD R18, R44, 0x1f ;  /* 0x0000001f2c127836 */ /* 0x000fe20000000000 */
[----:B------:R-:W0:Y:S01]  /*63a0*/  SHFL.BFLY PT, R2, R55, 0x2, 0x1f ;  /* 0x0c401f0037027f89 */ /* 0x000e2200000e0000 */
[----:B------:R-:W-:Y:S01]  /*63b0*/  LEA.HI R19, R19, R46, RZ, 0x2 ;  /* 0x0000002e13137211 */ /* 0x000fe200078f10ff */
[----:B------:R-:W-:Y:S02]  /*63c0*/  BSSY B0, `(.L_x_26801) ;  /* 0x0000045000007945 */ /* 0x000fe40003800000 */
[----:B------:R-:W1:Y:S01]  /*63d0*/  SHFL.BFLY PT, R3, R54, 0x2, 0x1f ;  /* 0x0c401f0036037f89 */ /* 0x000e6200000e0000 */
[----:B------:R-:W-:-:S03]  /*63e0*/  ISETP.GT.U32.AND P3, PT, R18, 0x3e, PT ;  /* 0x0000003e1200780c */ /* 0x000fc60003f64070 */
[----:B--2---:R-:W2:Y:S04]  /*63f0*/  SHFL.BFLY PT, R6, R53, 0x2, 0x1f ;  /* 0x0c401f0035067f89 */ /* 0x004ea800000e0000 */
[----:B------:R-:W2:Y:S04]  /*6400*/  SHFL.BFLY PT, R5, R52, 0x2, 0x1f ;  /* 0x0c401f0034057f89 */ /* 0x000ea800000e0000 */
[----:B------:R-:W2:Y:S01]  /*6410*/  SHFL.BFLY PT, R10, R51, 0x2, 0x1f ;  /* 0x0c401f00330a7f89 */ /* 0x000ea200000e0000 */
[----:B---3--:R-:W-:Y:S01]  /*6420*/  FADD.FTZ R12, R7, R50 ;  /* 0x00000032070c7221 */ /* 0x008fe20000010000 */
[----:B------:R-:W-:Y:S01]  /*6430*/  LOP3.LUT R7, R46, 0x3, RZ, 0xc0, !PT ;  /* 0x000000032e077812 */ /* 0x000fe200078ec0ff */
[----:B----4-:R-:W-:Y:S01]  /*6440*/  ULEA UR4, UR5, UR4, 0x18 ;  /* 0x0000000405047291 */ /* 0x010fe2000f8ec03f */
[----:B------:R-:W3:Y:S01]  /*6450*/  SHFL.BFLY PT, R14, R47, 0x2, 0x1f ;  /* 0x0c401f002f0e7f89 */ /* 0x000ee200000e0000 */
[----:B-----5:R-:W-:Y:S01]  /*6460*/  FADD.FTZ R0, R0, R59 ;  /* 0x0000003b00007221 */ /* 0x020fe20000010000 */
[----:B------:R-:W-:Y:S01]  /*6470*/  ISETP.NE.AND P2, PT, R7, RZ, PT ;  /* 0x000000ff0700720c */ /* 0x000fe20003f45270 */
[----:B0-----:R-:W-:Y:S01]  /*6480*/  FADD.FTZ R2, R2, R55 ;  /* 0x0000003702027221 */ /* 0x001fe20000010000 */
[----:B------:R-:W0:Y:S02]  /*6490*/  SHFL.BFLY PT, R15, R12, 0x1, 0x1f ;  /* 0x0c201f000c0f7f89 */ /* 0x000e2400000e0000 */
[----:B------:R-:W-:Y:S01]  /*64a0*/  ISETP.NE.OR P5, PT, R16, 0x40, P2 ;  /* 0x000000401000780c */ /* 0x000fe200017a5670 */
[----:B-1----:R-:W-:Y:S01]  /*64b0*/  FADD.FTZ R4, R3, R54 ;  /* 0x0000003603047221 */ /* 0x002fe20000010000 */
[----:B------:R-:W-:Y:S01]  /*64c0*/  BAR.SYNC.DEFER_BLOCKING 0x0 ;  /* 0x0000000000007b1d */ /* 0x000fe20000010000 */
[----:B------:R-:W-:Y:S01]  /*64d0*/  LOP3.LUT R16, R44, 0xffffffe0, RZ, 0xc0, !PT ;  /* 0xffffffe02c107812 */ /* 0x000fe200078ec0ff */
[----:B--2---:R-:W-:Y:S01]  /*64e0*/  FADD.FTZ R6, R6, R53 ;  /* 0x0000003506067221 */ /* 0x004fe20000010000 */
[----:B------:R-:W-:-:S02]  /*64f0*/  ISETP.GT.OR P0, PT, R44, 0x3f, P2 ;  /* 0x0000003f2c00780c */ /* 0x000fc40001704670 */
[----:B------:R-:W-:Y:S01]  /*6500*/  ISETP.NE.OR P4, PT, R16, 0x20, P2 ;  /* 0x000000201000780c */ /* 0x000fe20001785670 */
[----:B------:R-:W-:Y:S01]  /*6510*/  FADD.FTZ R8, R5, R52 ;  /* 0x0000003405087221 */ /* 0x000fe20000010000 */
[----:B------:R-:W1:Y:S01]  /*6520*/  SHFL.BFLY PT, R3, R0, 0x1, 0x1f ;  /* 0x0c201f0000037f89 */ /* 0x000e6200000e0000 */
[----:B------:R-:W-:Y:S01]  /*6530*/  SHF.R.S32.HI R16, RZ, 0x2, R19 ;  /* 0x00000002ff107819 */ /* 0x000fe20000011413 */
[----:B------:R-:W-:Y:S02]  /*6540*/  FADD.FTZ R10, R10, R51 ;  /* 0x000000330a0a7221 */ /* 0x000fe40000010000 */
[----:B------:R-:W2:Y:S01]  /*6550*/  SHFL.BFLY PT, R5, R2, 0x1, 0x1f ;  /* 0x0c201f0002057f89 */ /* 0x000ea200000e0000 */
[----:B------:R-:W-:Y:S01]  /*6560*/  ISETP.GT.OR P1, PT, R44, 0x1f, P2 ;  /* 0x0000001f2c00780c */ /* 0x000fe20001724670 */
[----:B------:R-:W-:Y:S02]  /*6570*/  IMAD R45, R45, 0x40, R16 ;  /* 0x000000402d2d7824 */ /* 0x000fe400078e0210 */
[----:B---3--:R-:W-:Y:S01]  /*6580*/  FADD.FTZ R14, R14, R47 ;  /* 0x0000002f0e0e7221 */ /* 0x008fe20000010000 */
[----:B------:R-:W3:Y:S04]  /*6590*/  SHFL.BFLY PT, R7, R4, 0x1, 0x1f ;  /* 0x0c201f0004077f89 */ /* 0x000ee800000e0000 */
[----:B------:R-:W4:Y:S01]  /*65a0*/  SHFL.BFLY PT, R9, R6, 0x1, 0x1f ;  /* 0x0c201f0006097f89 */ /* 0x000f2200000e0000 */
[----:B0-----:R-:W-:-:S03]  /*65b0*/  FADD.FTZ R31, R12, R15 ;  /* 0x0000000f0c1f7221 */ /* 0x001fc60000010000 */
[----:B------:R-:W0:Y:S04]  /*65c0*/  SHFL.BFLY PT, R11, R8, 0x1, 0x1f ;  /* 0x0c201f00080b7f89 */ /* 0x000e2800000e0000 */
[----:B------:R-:W5:Y:S04]  /*65d0*/  SHFL.BFLY PT, R13, R10, 0x1, 0x1f ;  /* 0x0c201f000a0d7f89 */ /* 0x000f6800000e0000 */
[----:B------:R-:W5:Y:S01]  /*65e0*/  SHFL.BFLY PT, R17, R14, 0x1, 0x1f ;  /* 0x0c201f000e117f89 */ /* 0x000f6200000e0000 */
[----:B-1----:R-:W-:Y:S01]  /*65f0*/  FADD.FTZ R19, R0, R3 ;  /* 0x0000000300137221 */ /* 0x002fe20000010000 */
[----:B------:R-:W-:Y:S01]  /*6600*/  LEA R0, R45, UR4, 0x2 ;  /* 0x000000042d007c11 */ /* 0x000fe2000f8e10ff */
[----:B--2---:R-:W-:-:S04]  /*6610*/  FADD.FTZ R21, R2, R5 ;  /* 0x0000000502157221 */ /* 0x004fc80000010000 */
[----:B------:R1:W-:Y:S01]  /*6620*/  @!P5 STS [R0+-0x200], R19 ;  /* 0xfffe00130000d388 */ /* 0x0003e20000000800 */
[----:B---3--:R-:W-:-:S03]  /*6630*/  FADD.FTZ R23, R4, R7 ;  /* 0x0000000704177221 */ /* 0x008fc60000010000 */
[----:B------:R1:W-:Y:S01]  /*6640*/  @!P5 STS [R0+-0x1e0], R21 ;  /* 0xfffe20150000d388 */ /* 0x0003e20000000800 */
[----:B----4-:R-:W-:-:S03]  /*6650*/  FADD.FTZ R25, R6, R9 ;  /* 0x0000000906197221 */ /* 0x010fc60000010000 */
[----:B------:R1:W-:Y:S01]  /*6660*/  @!P5 STS [R0+-0x1c0], R23 ;  /* 0xfffe40170000d388 */ /* 0x0003e20000000800 */
[----:B0-----:R-:W-:-:S03]  /*6670*/  FADD.FTZ R27, R8, R11 ;  /* 0x0000000b081b7221 */ /* 0x001fc60000010000 */
[----:B------:R1:W-:Y:S01]  /*6680*/  @!P5 STS [R0+-0x1a0], R25 ;  /* 0xfffe60190000d388 */ /* 0x0003e20000000800 */
[----:B-----5:R-:W-:-:S03]  /*6690*/  FADD.FTZ R29, R10, R13 ;  /* 0x0000000d0a1d7221 */ /* 0x020fc60000010000 */
[----:B------:R1:W-:Y:S01]  /*66a0*/  @!P5 STS [R0+-0x180], R27 ;  /* 0xfffe801b0000d388 */ /* 0x0003e20000000800 */
[----:B------:R-:W-:-:S03]  /*66b0*/  FADD.FTZ R33, R14, R17 ;  /* 0x000000110e217221 */ /* 0x000fc60000010000 */
[----:B------:R1:W-:Y:S04]  /*66c0*/  @!P5 STS [R0+-0x160], R29 ;  /* 0xfffea01d0000d388 */ /* 0x0003e80000000800 */
[----:B------:R1:W-:Y:S04]  /*66d0*/  @!P5 STS [R0+-0x140], R31 ;  /* 0xfffec01f0000d388 */ /* 0x0003e80000000800 */
[----:B------:R1:W-:Y:S01]  /*66e0*/  @!P5 STS [R0+-0x120], R33 ;  /* 0xfffee0210000d388 */ /* 0x0003e20000000800 */
[----:B------:R-:W-:Y:S06]  /*66f0*/  BAR.SYNC.DEFER_BLOCKING 0x0 ;  /* 0x0000000000007b1d */ /* 0x000fec0000010000 */
[----:B------:R-:W-:Y:S05]  /*6700*/  @P0 BRA `(.L_x_26802) ;  /* 0x0000000000400947 */ /* 0x000fea0003800000 */
[----:B------:R-:W1:Y:S04]  /*6710*/  LDS R2, [R0] ;  /* 0x0000000000027984 */ /* 0x000e680000000800 */
[----:B------:R-:W0:Y:S04]  /*6720*/  LDS R4, [R0+0x20] ;  /* 0x0000200000047984 */ /* 0x000e280000000800 */
[----:B------:R-:W2:Y:S04]  /*6730*/  LDS R6, [R0+0x40] ;  /* 0x0000400000067984 */ /* 0x000ea80000000800 */
[----:B------:R-:W3:Y:S04]  /*6740*/  LDS R8, [R0+0x60] ;  /* 0x0000600000087984 */ /* 0x000ee80000000800 */
[----:B------:R-:W4:Y:S04]  /*6750*/  LDS R10, [R0+0x80] ;  /* 0x00008000000a7984 */ /* 0x000f280000000800 */
[----:B------:R-:W5:Y:S04]  /*6760*/  LDS R12, [R0+0xa0] ;  /* 0x0000a000000c7984 */ /* 0x000f680000000800 */
[----:B------:R-:W5:Y:S04]  /*6770*/  LDS R14, [R0+0xc0] ;  /* 0x0000c000000e7984 */ /* 0x000f680000000800 */
[----:B------:R-:W5:Y:S01]  /*6780*/  LDS R18, [R0+0xe0] ;  /* 0x0000e00000127984 */ /* 0x000f620000000800 */
[----:B-1----:R-:W-:Y:S01]  /*6790*/  FADD.FTZ R19, R19, R2 ;  /* 0x0000000213137221 */ /* 0x002fe20000010000 */
[----:B0-----:R-:W-:Y:S01]  /*67a0*/  FADD.FTZ R21, R21, R4 ;  /* 0x0000000415157221 */ /* 0x001fe20000010000 */
[----:B--2---:R-:W-:Y:S01]  /*67b0*/  FADD.FTZ R23, R23, R6 ;  /* 0x0000000617177221 */ /* 0x004fe20000010000 */
[----:B---3--:R-:W-:Y:S01]  /*67c0*/  FADD.FTZ R25, R25, R8 ;  /* 0x0000000819197221 */ /* 0x008fe20000010000 */
[----:B----4-:R-:W-:Y:S01]  /*67d0*/  FADD.FTZ R27, R27, R10 ;  /* 0x0000000a1b1b7221 */ /* 0x010fe20000010000 */
[----:B-----5:R-:W-:Y:S01]  /*67e0*/  FADD.FTZ R29, R29, R12 ;  /* 0x0000000c1d1d7221 */ /* 0x020fe20000010000 */
[----:B------:R-:W-:Y:S01]  /*67f0*/  FADD.FTZ R31, R31, R14 ;  /* 0x0000000e1f1f7221 */ /* 0x000fe20000010000 */
[----:B------:R-:W-:-:S07]  /*6800*/  FADD.FTZ R33, R33, R18 ;  /* 0x0000001221217221 */ /* 0x000fce0000010000 */
.L_x_26802:
[----:B------:R-:W-:Y:S05]  /*6810*/  BSYNC B0 ;  /* 0x0000000000007941 */ /* 0x000fea0003800000 */
.L_x_26801:
        /* <DEDUP_REMOVED lines=28> */
.L_x_26804:
[----:B------:R-:W-:Y:S05]  /*69e0*/  BSYNC B0 ;  /* 0x0000000000007941 */ /* 0x000fea0003800000 */
.L_x_26803:
        /* <DEDUP_REMOVED lines=68> */
.L_x_26766:
[----:B------:R-:W-:Y:S01]  /*6e30*/  BSSY B2, `(.L_x_26805) ;  /* 0x0000007000027945 */ /* 0x000fe20003800000 */
[----:B------:R-:W-:Y:S02]  /*6e40*/  IMAD.MOV.U32 R23, RZ, RZ, 0x1 ;  /* 0x00000001ff177424 */ /* 0x000fe400078e00ff */
[----:B------:R-:W-:Y:S02]  /*6e50*/  IMAD.MOV.U32 R25, RZ, RZ, 0x1f ;  /* 0x0000001fff197424 */ /* 0x000fe400078e00ff */
[----:B------:R-:W-:-:S07]  /*6e60*/  IMAD.MOV.U32 R20, RZ, RZ, -0x1 ;  /* 0xffffffffff147424 */ /* 0x000fce00078e00ff */
[----:B------:R-:W-:Y:S05]  /*6e70*/  WARPSYNC.COLLECTIVE R20, `(.L_x_26806) ;  /* 0x0000000014087348 */ /* 0x000fea0003c00000 */
[----:B------:R0:W1:Y:S02]  /*6e80*/  SHFL.BFLY P2, R21, R34, R23, R25 ;  /* 0x0c00001722157389 */ /* 0x0000640000040019 */
[----:B01----:R-:W-:Y:S01]  /*6e90*/  ENDCOLLECTIVE ;  /* 0x000000000000791b */ /* 0x003fe20003800000 */
.L_x_26806:
[----:B------:R-:W-:Y:S05]  /*6ea0*/  BSYNC B2 ;  /* 0x0000000000027941 */ /* 0x000fea0003800000 */
.L_x_26805:
[----:B------:R-:W-:Y:S05]  /*6eb0*/  BRA `(.L_x_26807) ;  /* 0xffffffb4006c7947 */ /* 0x000fea000383ffff */
.L_x_26771:
[----:B------:R-:W-:Y:S01]  /*6ec0*/  BSSY B2, `(.L_x_26808) ;  /* 0x0000007000027945 */ /* 0x000fe20003800000 */
[----:B------:R-:W-:Y:S02]  /*6ed0*/  IMAD.MOV.U32 R23, RZ, RZ, 0x1 ;  /* 0x00000001ff177424 */ /* 0x000fe400078e00ff */
[----:B------:R-:W-:Y:S02]  /*6ee0*/  IMAD.MOV.U32 R25, RZ, RZ, 0x1f ;  /* 0x0000001fff197424 */ /* 0x000fe400078e00ff */
[----:B------:R-:W-:-:S07]  /*6ef0*/  IMAD.MOV.U32 R20, RZ, RZ, -0x1 ;  /* 0xffffffffff147424 */ /* 0x000fce00078e00ff */
[----:B------:R-:W-:Y:S05]  /*6f00*/  WARPSYNC.COLLECTIVE R20, `(.L_x_26809) ;  /* 0x0000000014087348 */ /* 0x000fea0003c00000 */
[----:B------:R0:W1:Y:S02]  /*6f10*/  SHFL.BFLY P2, R21, R34, R23, R25 ;  /* 0x0c00001722157389 */ /* 0x0000640000040019 */
[----:B01----:R-:W-:Y:S01]  /*6f20*/  ENDCOLLECTIVE ;  /* 0x000000000000791b */ /* 0x003fe20003800000 */
.L_x_26809:
[----:B------:R-:W-:Y:S05]  /*6f30*/  BSYNC B2 ;  /* 0x0000000000027941 */ /* 0x000fea0003800000 */
.L_x_26808:
[----:B------:R-:W-:Y:S05]  /*6f40*/  BRA `(.L_x_26810) ;  /* 0xffffffc4001c7947 */ /* 0x000fea000383ffff */
.L_x_26774:
        /* <DEDUP_REMOVED lines=8> */
.L_x_26812:
[----:B------:R-:W-:Y:S05]  /*6fd0*/  BSYNC B0 ;  /* 0x0000000000007941 */ /* 0x000fea0003800000 */
.L_x_26811:
        /* <DEDUP_REMOVED lines=9> */
.L_x_26813:
[----:B------:R-:W-:Y:S02]  /*7070*/  IMAD.MOV.U32 R23, RZ, RZ, 0x4 ;  /* 0x00000004ff177424 */ /* 0x000fe400078e00ff */
[----:B------:R-:W-:-:S05]  /*7080*/  IMAD.MOV.U32 R7, RZ, RZ, R21 ;  /* 0x000000ffff077224 */ /* 0x000fca00078e0015 */
[----:B------:R-:W-:-:S05]  /*7090*/  FMNMX.FTZ R7, R6, R7, !PT ;  /* 0x0000000706077209 */ /* 0x000fca0007810000 */
[----:B------:R-:W-:-:S07]  /*70a0*/  IMAD.MOV.U32 R34, RZ, RZ, R7 ;  /* 0x000000ffff227224 */ /* 0x000fce00078e0007 */
[----:B------:R-:W-:Y:S05]  /*70b0*/  WARPSYNC.COLLECTIVE R20, `(.L_x_26814) ;  /* 0x0000000014087348 */ /* 0x000fea0003c00000 */
[----:B------:R0:W1:Y:S02]  /*70c0*/  SHFL.BFLY P2, R21, R34, R23, R25 ;  /* 0x0c00001722157389 */ /* 0x0000640000040019 */
[----:B01----:R-:W-:Y:S01]  /*70d0*/  ENDCOLLECTIVE ;  /* 0x000000000000791b */ /* 0x003fe20003800000 */
.L_x_26814:
[----:B------:R-:W-:Y:S02]  /*70e0*/  IMAD.MOV.U32 R23, RZ, RZ, 0x2 ;  /* 0x00000002ff177424 */ /* 0x000fe400078e00ff */
[----:B------:R-:W-:-:S05]  /*70f0*/  IMAD.MOV.U32 R8, RZ, RZ, R21 ;  /* 0x000000ffff087224 */ /* 0x000fca00078e0015 */
[----:B------:R-:W-:-:S05]  /*7100*/  FMNMX.FTZ R9, R7, R8, !PT ;  /* 0x0000000807097209 */ /* 0x000fca0007810000 */
[----:B------:R-:W-:-:S07]  /*7110*/  IMAD.MOV.U32 R34, RZ, RZ, R9 ;  /* 0x000000ffff227224 */ /* 0x000fce00078e0009 */
[----:B------:R-:W-:Y:S05]  /*7120*/  WARPSYNC.COLLECTIVE R20, `(.L_x_26815) ;  /* 0x0000000014087348 */ /* 0x000fea0003c00000 */
[----:B------:R0:W1:Y:S02]  /*7130*/  SHFL.BFLY P2, R21, R34, R23, R25 ;  /* 0x0c00001722157389 */ /* 0x0000640000040019 */
[----:B01----:R-:W-:Y:S01]  /*7140*/  ENDCOLLECTIVE ;  /* 0x000000000000791b */ /* 0x003fe20003800000 */
.L_x_26815:
[----:B------:R-:W-:Y:S01]  /*7150*/  IMAD.MOV.U32 R8, RZ, RZ, R21 ;  /* 0x000000ffff087224 */ /* 0x000fe200078e0015 */
[----:B------:R-:W-:Y:S06]  /*7160*/  BRA `(.L_x_26816) ;  /* 0xffffffc400387947 */ /* 0x000fec000383ffff */
.L_x_26817:
        /* <DEDUP_REMOVED lines=9> */
.L_x_28492:


//--------------------- .text._ZN4vllm25paged_attention_v1_kernelIffLi32ELi16ELi128ELNS_18Fp8KVCacheDataTypeE0ELb1EEEvPT_PKS2_PKT0_S8_ifPKiSA_iPKfiiiSC_SC_iiiii --------------------------
	.section	.text._ZN4vllm25paged_attention_v1_kernelIffLi32ELi16ELi128ELNS_18Fp8KVCacheDataTypeE0ELb1EEEvPT_PKS2_PKT0_S8_ifPKiSA_iPKfiiiSC_SC_iiiii,"ax",@progbits
	.align	128
        .global         _ZN4vllm25paged_attention_v1_kernelIffLi32ELi16ELi128ELNS_18Fp8KVCacheDataTypeE0ELb1EEEvPT_PKS2_PKT0_S8_ifPKiSA_iPKfiiiSC_SC_iiiii
        .type           _ZN4vllm25paged_attention_v1_kernelIffLi32ELi16ELi128ELNS_18Fp8KVCacheDataTypeE0ELb1EEEvPT_PKS2_PKT0_S8_ifPKiSA_iPKfiiiSC_SC_iiiii,@function
        .size           _ZN4vllm25paged_attention_v1_kernelIffLi32ELi16ELi128ELNS_18Fp8KVCacheDataTypeE0ELb1EEEvPT_PKS2_PKT0_S8_ifPKiSA_iPKfiiiSC_SC_iiiii,(.L_x_28493 - _ZN4vllm25paged_attention_v1_kernelIffLi32ELi16ELi128ELNS_18Fp8KVCacheDataTypeE0ELb1EEEvPT_PKS2_PKT0_S8_ifPKiSA_iPKfiiiSC_SC_iiiii)
        .other          _ZN4vllm25paged_attention_v1_kernelIffLi32ELi16ELi128ELNS_18Fp8KVCacheDataTypeE0ELb1EEEvPT_PKS2_PKT0_S8_ifPKiSA_iPKfiiiSC_SC_iiiii,@"STO_CUDA_ENTRY STV_DEFAULT"
_ZN4vllm25paged_attention_v1_kernelIffLi32ELi16ELi128ELNS_18Fp8KVCacheDataTypeE0ELb1EEEvPT_PKS2_PKT0_S8_ifPKiSA_iPKfiiiSC_SC_iiiii:
.text._ZN4vllm25paged_attention_v1_kernelIffLi32ELi16ELi128ELNS_18Fp8KVCacheDataTypeE0ELb1EEEvPT_PKS2_PKT0_S8_ifPKiSA_iPKfiiiSC_SC_iiiii:
        /* <DEDUP_REMOVED lines=10> */
[----:B------:R-:W1:Y:S02]  /*00a0*/  I2F.RP R0, R13 ;  /* 0x0000000d00007306 */ /* 0x000e640000209400 */
[----:B------:R-:W-:Y:S01]  /*00b0*/  ISETP.NE.AND.EX P0, PT, R3, RZ, PT, P0 ;  /* 0x000000ff0300720c */ /* 0x000fe20003f05300 */
[----:B0-----:R-:W0:Y:S01]  /*00c0*/  LDC R6, c[0x0][0xc] ;  /* 0x00000300ff067b82 */ /* 0x001e220000000800 */
[----:B------:R-:W2:Y:S04]  /*00d0*/  S2R R3, SR_CTAID.X ;  /* 0x0000000000037919 */ /* 0x000ea80000002500 */
[----:B-1----:R-:W1:Y:S07]  /*00e0*/  MUFU.RCP R0, R0 ;  /* 0x0000000000007308 */ /* 0x002e6e0000001000 */
[----:B------:R-:W2:Y:S01]  /*00f0*/  @P0 LDC.64 R8, c[0x0][0x250] ;  /* 0x00009400ff080b82 */ /* 0x000ea20000000a00 */
[----:B-1----:R-:W-:-:S04]  /*0100*/  VIADD R10, R0, 0xffffffe ;  /* 0x0ffffffe000a7836 */ /* 0x002fc80000000000 */
[----:B------:R1:W4:Y:S02]  /*0110*/  F2I.FTZ.U32.TRUNC.NTZ R11, R10 ;  /* 0x0000000a000b7305 */ /* 0x000324000021f000 */
[----:B-1----:R-:W-:Y:S02]  /*0120*/  IMAD.MOV.U32 R10, RZ, RZ, RZ ;  /* 0x000000ffff0a7224 */ /* 0x002fe400078e00ff */
[----:B----4-:R-:W-:-:S04]  /*0130*/  IMAD.MOV R2, RZ, RZ, -R11 ;  /* 0x000000ffff027224 */ /* 0x010fc800078e0a0b */
        /* <DEDUP_REMOVED lines=21> */
[----:B------:R-:W1:Y:S08]  /*0290*/  I2F.RP R0, R11 ;  /* 0x0000000b00007306 */ /* 0x000e700000209400 */
[----:B-1----:R-:W0:Y:S02]  /*02a0*/  MUFU.RCP R0, R0 ;  /* 0x0000000000007308 */ /* 0x002e240000001000 */
        /* <DEDUP_REMOVED lines=26> */
[----:B------:R-:W-:Y:S01]  /*0450*/  @!P2 IADD3 R0, -R0, RZ, RZ ;  /* 0x000000ff0000a210 */ /* 0x000fe20007ffe1ff */
[----:B------:R-:W-:Y:S01]  /*0460*/  IMAD.IADD R51, R7, 0x1, -R51 ;  /* 0x0000000107337824 */ /* 0x000fe200078e0a33 */
[----:B------:R-:W-:-:S02]  /*0470*/  @!P1 LOP3.LUT R0, RZ, R10, RZ, 0x33, !PT ;  /* 0x0000000aff009212 */ /* 0x000fc400078e33ff */
[----:B------:R-:W-:Y:S02]  /*0480*/  SHF.R.S32.HI R8, RZ, 0x1, R8 ;  /* 0x00000001ff087819 */ /* 0x000fe40000011408 */
        /* <DEDUP_REMOVED lines=30> */
.L_x_26822:
        /* <DEDUP_REMOVED lines=11> */
.L_x_26821:
[----:B------:R-:W-:Y:S05]  /*0720*/  BSYNC B1 ;  /* 0x0000000000017941 */ /* 0x000fea0003800000 */
.L_x_26820:
[----:B------:R-:W-:Y:S05]  /*0730*/  @!P1 BRA `(.L_x_26819) ;  /* 0x00000000007c9947 */ /* 0x000fea0003800000 */
[----:B------:R-:W0:Y:S01]  /*0740*/  S2UR UR5, SR_CgaCtaId ;  /* 0x00000000000579c3 */ /* 0x000e220000008800 */
[----:B------:R-:W-:Y:S01]  /*0750*/  UMOV UR4, 0x400 ;  /* 0x0000040000047882 */ /* 0x000fe20000000000 */
[----:B------:R-:W-:Y:S01]  /*0760*/  IADD3 R7, P0, R2, R7, RZ ;  /* 0x0000000702077210 */ /* 0x000fe20007f1e0ff */
[----:B------:R-:W-:-:S04]  /*0770*/  IMAD R9, R12, 0x2, R51 ;  /* 0x000000020c097824 */ /* 0x000fc800078e0233 */
[----:B------:R-:W-:Y:S01]  /*0780*/  IMAD.X R14, R14, 0x1, R15, P0 ;  /* 0x000000010e0e7824 */ /* 0x000fe200000e060f */
[----:B------:R-:W1:Y:S01]  /*0790*/  LDC.64 R20, c[0x0][0x218] ;  /* 0x00008600ff147b82 */ /* 0x000e620000000a00 */
[----:B------:R-:W-:Y:S01]  /*07a0*/  SHF.L.U32 R9, R9, 0x1, RZ ;  /* 0x0000000109097819 */ /* 0x000fe200000006ff */
[----:B0-----:R-:W-:-:S06]  /*07b0*/  ULEA UR4, UR5, UR4, 0x18 ;  /* 0x0000000405047291 */ /* 0x001fcc000f8ec03f */
[----:B------:R-:W-:Y:S02]  /*07c0*/  LEA R11, R51, UR4, 0x6 ;  /* 0x00000004330b7c11 */ /* 0x000fe4000f8e30ff */
[----:B-1----:R-:W-:-:S03]  /*07d0*/  LEA R20, P0, R7, R20, 0x2 ;  /* 0x0000001407147211 */ /* 0x002fc600078010ff */
[C---:B------:R-:W-:Y:S01]  /*07e0*/  IMAD R2, R12.reuse, 0x8, R11 ;  /* 0x000000080c027824 */ /* 0x040fe200078e020b */
[----:B------:R-:W-:Y:S01]  /*07f0*/  LEA.HI.X R21, R7, R21, R14, 0x2, P0 ;  /* 0x0000001507157211 */ /* 0x000fe200000f140e */
[----:B------:R-:W-:Y:S02]  /*0800*/  VIADD R7, R12, 0xffffff00 ;  /* 0xffffff000c077836 */ /* 0x000fe40000000000 */
[----:B------:R-:W-:-:S07]  /*0810*/  VIADD R2, R2, 0x400 ;  /* 0x0000040002027836 */ /* 0x000fce0000000000 */
.L_x_26823:
        /* <DEDUP_REMOVED lines=17> */
.L_x_26819:
[----:B------:R-:W-:Y:S05]  /*0930*/  BSYNC B0 ;  /* 0x0000000000007941 */ /* 0x000fea0003800000 */
.L_x_26818:
        /* <DEDUP_REMOVED lines=21> */
[----:B------:R-:W-:-:S02]  /*0a90*/  @P3 IMAD R6, R6, UR6, R3 ;  /* 0x0000000606063c24 */ /* 0x000fc4000f8e0203 */
[----:B0-----:R-:W-:-:S04]  /*0aa0*/  VIADD R10, R7, 0xffffffe ;  /* 0x0ffffffe070a7836 */ /* 0x001fc80000000000 */
[----:B------:R0:W1:Y:S02]  /*0ab0*/  F2I.FTZ.U32.TRUNC.NTZ R11, R10 ;  /* 0x0000000a000b7305 */ /* 0x000064000021f000 */
[----:B0-----:R-:W-:Y:S02]  /*0ac0*/  IMAD.MOV.U32 R10, RZ, RZ, RZ ;  /* 0x000000ffff0a7224 */ /* 0x001fe400078e00ff */
[----:B-1----:R-:W-:-:S04]  /*0ad0*/  IMAD R9, R11, R2, RZ ;  /* 0x000000020b097224 */ /* 0x002fc800078e02ff */
[----:B------:R-:W-:-:S04]  /*0ae0*/  IMAD.MOV R9, RZ, RZ, -R9 ;  /* 0x000000ffff097224 */ /* 0x000fc800078e0a09 */
[----:B------:R-:W-:-:S04]  /*0af0*/  IMAD.HI.U32 R49, R11, R9, R10 ;  /* 0x000000090b317227 */ /* 0x000fc800078e000a */
[----:B------:R-:W-:Y:S02]  /*0b00*/  IMAD.MOV.U32 R9, RZ, RZ, R12 ;  /* 0x000000ffff097224 */ /* 0x000fe400078e000c */
[----:B------:R-:W-:Y:S02]  /*0b10*/  @!P3 IMAD.MOV R10, RZ, RZ, -R13 ;  /* 0x000000ffff0ab224 */ /* 0x000fe400078e0a0d */
[----:B------:R-:W-:-:S04]  /*0b20*/  IMAD.HI.U32 R7, R49, R9, RZ ;  /* 0x0000000931077227 */ /* 0x000fc800078e00ff */
[----:B------:R-:W-:Y:S01]  /*0b30*/  @!P3 IMAD R5, R5, R10, RZ ;  /* 0x0000000a0505b224 */ /* 0x000fe200078e02ff */
[----:B------:R-:W-:Y:S01]  /*0b40*/  IADD3 R11, -R7, RZ, RZ ;  /* 0x000000ff070b7210 */ /* 0x000fe20007ffe1ff */
[----:B------:R-:W-:-:S04]  /*0b50*/  @P3 IMAD R5, R6, R13, RZ ;  /* 0x0000000d06053224 */ /* 0x000fc800078e02ff */
[----:B------:R-:W-:-:S05]  /*0b60*/  IMAD R9, R2, R11, R9 ;  /* 0x0000000b02097224 */ /* 0x000fca00078e0209 */
[----:B------:R-:W-:-:S13]  /*0b70*/  ISETP.GT.U32.AND P1, PT, R2, R9, PT ;  /* 0x000000090200720c */ /* 0x000fda0003f24070 */
[----:B------:R-:W-:Y:S02]  /*0b80*/  @!P1 IMAD.IADD R9, R9, 0x1, -R2 ;  /* 0x0000000109099824 */ /* 0x000fe400078e0a02 */
[----:B------:R-:W-:Y:S01]  /*0b90*/  @!P1 VIADD R7, R7, 0x1 ;  /* 0x0000000107079836 */ /* 0x000fe20000000000 */
[C---:B------:R-:W-:Y:S02]  /*0ba0*/  ISETP.NE.AND P1, PT, R14.reuse, RZ, PT ;  /* 0x000000ff0e00720c */ /* 0x040fe40003f25270 */
[----:B------:R-:W-:Y:S02]  /*0bb0*/  ISETP.GE.U32.AND P0, PT, R9, R2, PT ;  /* 0x000000020900720c */ /* 0x000fe40003f06070 */
[----:B------:R-:W-:Y:S01]  /*0bc0*/  LOP3.LUT R9, R14, UR4, RZ, 0x3c, !PT ;  /* 0x000000040e097c12 */ /* 0x000fe2000f8e3cff */
[----:B------:R-:W-:-:S03]  /*0bd0*/  UIADD3 UR4, UR8, 0xf, URZ ;  /* 0x0000000f08047890 */ /* 0x000fc6000fffe03f */
[----:B------:R-:W-:Y:S01]  /*0be0*/  ISETP.GE.AND P2, PT, R9, RZ, PT ;  /* 0x000000ff0900720c */ /* 0x000fe20003f46270 */
[----:B------:R-:W-:-:S04]  /*0bf0*/  USHF.R.S32.HI UR5, URZ, 0x1f, UR4 ;  /* 0x0000001f3f057899 */ /* 0x000fc80008011404 */
[----:B------:R-:W-:Y:S02]  /*0c00*/  ULEA.HI UR4, UR5, UR4, URZ, 0x4 ;  /* 0x0000000405047291 */ /* 0x000fe4000f8f203f */
[----:B------:R-:W-:Y:S01]  /*0c10*/  @P0 VIADD R7, R7, 0x1 ;  /* 0x0000000107070836 */ /* 0x000fe20000000000 */
[----:B------:R-:W-:Y:S01]  /*0c20*/  ULDC UR5, c[0x0][0x248] ;  /* 0x0000920000057ab9 */ /* 0x000fe20000000800 */
[----:B------:R-:W-:Y:S01]  /*0c30*/  USHF.R.S32.HI UR4, URZ, 0x4, UR4 ;  /* 0x000000043f047899 */ /* 0x000fe20008011404 */
[----:B------:R-:W-:Y:S02]  /*0c40*/  IMAD R12, R4, UR5, RZ ;  /* 0x00000005040c7c24 */ /* 0x000fe4000f8e02ff */
[----:B------:R-:W-:Y:S02]  /*0c50*/  IMAD.MOV.U32 R3, RZ, RZ, R7 ;  /* 0x000000ffff037224 */ /* 0x000fe400078e0007 */
[----:B------:R-:W-:Y:S01]  /*0c60*/  VIADD R4, R5, 0x1 ;  /* 0x0000000105047836 */ /* 0x000fe20000000000 */
[----:B------:R-:W-:-:S02]  /*0c70*/  ISETP.GE.AND P0, PT, R55, UR4, PT ;  /* 0x0000000437007c0c */ /* 0x000fc4000bf06270 */
[----:B------:R-:W-:Y:S02]  /*0c80*/  @!P2 IADD3 R3, -R3, RZ, RZ ;  /* 0x000000ff0303a210 */ /* 0x000fe40007ffe1ff */
[----:B------:R-:W-:-:S09]  /*0c90*/  @!P1 LOP3.LUT R3, RZ, R14, RZ, 0x33, !PT ;  /* 0x0000000eff039212 */ /* 0x000fd200078e33ff */
[----:B------:R-:W-:Y:S05]  /*0ca0*/  @P0 BRA `(.L_x_26825) ;  /* 0x0000001800bc0947 */ /* 0x000fea0003800000 */
[----:B------:R-:W-:Y:S01]  /*0cb0*/  SHF.R.S32.HI R5, RZ, 0x1f, R8 ;  /* 0x0000001fff057819 */ /* 0x000fe20000011408 */
[C---:B------:R-:W-:Y:S01]  /*0cc0*/  VIADD R15, R51.reuse, 0x4 ;  /* 0x00000004330f7836 */ /* 0x040fe20000000000 */
[----:B------:R-:W0:Y:S01]  /*0cd0*/  S2UR UR6, SR_CgaCtaId ;  /* 0x00000000000679c3 */ /* 0x000e220000008800 */
[----:B------:R-:W-:Y:S01]  /*0ce0*/  VIADD R11, R51, 0x6 ;  /* 0x00000006330b7836 */ /* 0x000fe20000000000 */
[----:B------:R-:W-:Y:S01]  /*0cf0*/  LEA.HI R5, R5, R8, RZ, 0x4 ;  /* 0x0000000805057211 */ /* 0x000fe200078f20ff */
[----:B------:R-:W-:Y:S01]  /*0d00*/  VIADD R9, R51, 0x2 ;  /* 0x0000000233097836 */ /* 0x000fe20000000000 */
[----:B------:R-:W-:Y:S01]  /*0d10*/  SHF.L.U32 R45, R15, 0x1, RZ ;  /* 0x000000010f2d7819 */ /* 0x000fe200000006ff */
[----:B------:R-:W-:Y:S01]  /*0d20*/  VIADD R10, R51, 0x8 ;  /* 0x00000008330a7836 */ /* 0x000fe20000000000 */
[----:B------:R-:W-:Y:S01]  /*0d30*/  LOP3.LUT R5, R5, 0xfffffff0, RZ, 0xc0, !PT ;  /* 0xfffffff005057812 */ /* 0x000fe200078ec0ff */
[----:B------:R-:W-:Y:S01]  /*0d40*/  IMAD.SHL.U32 R41, R11, 0x2, RZ ;  /* 0x000000020b297824 */ /* 0x000fe200078e00ff */
[----:B------:R-:W-:Y:S01]  /*0d50*/  SHF.R.S32.HI R6, RZ, 0x1f, R45 ;  /* 0x0000001fff067819 */ /* 0x000fe2000001142d */
[----:B------:R-:W-:Y:S01]  /*0d60*/  IMAD.SHL.U32 R47, R9, 0x2, RZ ;  /* 0x00000002092f7824 */ /* 0x000fe200078e00ff */
[----:B------:R-:W-:Y:S01]  /*0d70*/  IADD3 R56, R8, -R5, RZ ;  /* 0x8000000508387210 */ /* 0x000fe20007ffe0ff */
[----:B------:R-:W-:Y:S01]  /*0d80*/  IMAD.SHL.U32 R5, R10, 0x2, RZ ;  /* 0x000000020a057824 */ /* 0x000fe200078e00ff */
[----:B------:R-:W-:Y:S01]  /*0d90*/  SHF.R.S32.HI R8, RZ, 0x1f, R41 ;  /* 0x0000001fff087819 */ /* 0x000fe20000011429 */
[C---:B------:R-:W-:Y:S01]  /*0da0*/  IMAD.SHL.U32 R46, R51.reuse, 0x2, RZ ;  /* 0x00000002332e7824 */ /* 0x040fe200078e00ff */
[----:B------:R-:W-:Y:S01]  /*0db0*/  SHF.R.S32.HI R2, RZ, 0x1f, R47 ;  /* 0x0000001fff027819 */ /* 0x000fe2000001142f */
[C---:B------:R-:W-:Y:S01]  /*0dc0*/  VIADD R17, R51.reuse, 0xa ;  /* 0x0000000a33117836 */ /* 0x040fe20000000000 */
[----:B------:R-:W-:Y:S01]  /*0dd0*/  SHF.R.S32.HI R14, RZ, 0x1f, R5 ;  /* 0x0000001fff0e7819 */ /* 0x000fe20000011405 */
[C---:B------:R-:W-:Y:S01]  /*0de0*/  VIADD R18, R51.reuse, 0xc ;  /* 0x0000000c33127836 */ /* 0x040fe20000000000 */
[----:B------:R-:W-:Y:S01]  /*0df0*/  LEA.HI R6, R6, R45, RZ, 0x2 ;  /* 0x0000002d06067211 */ /* 0x000fe200078f10ff */
[----:B------:R-:W-:Y:S01]  /*0e00*/  VIADD R20, R51, 0xe ;  /* 0x0000000e33147836 */ /* 0x000fe20000000000 */
[----:B------:R-:W-:Y:S01]  /*0e10*/  SHF.R.S32.HI R7, RZ, 0x1f, R46 ;  /* 0x0000001fff077819 */ /* 0x000fe2000001142e */
[----:B------:R-:W-:Y:S01]  /*0e20*/  ULDC UR5, c[0x0][0x260] ;  /* 0x0000980000057ab9 */ /* 0x000fe20000000800 */
[----:B------:R-:W-:Y:S01]  /*0e30*/  LEA.HI R8, R8, R41, RZ, 0x2 ;  /* 0x0000002908087211 */ /* 0x000fe200078f10ff */
[----:B------:R-:W-:Y:S01]  /*0e40*/  IMAD R13, R0, UR5, RZ ;  /* 0x00000005000d7c24 */ /* 0x000fe2000f8e02ff */
[----:B------:R-:W-:Y:S01]  /*0e50*/  LEA.HI R2, R2, R47, RZ, 0x2 ;  /* 0x0000002f02027211 */ /* 0x000fe200078f10ff */
[----:B------:R-:W1:Y:S01]  /*0e60*/  LDC R22, c[0x0][0x25c] ;  /* 0x00009700ff167b82 */ /* 0x000e620000000800 */
[----:B------:R-:W-:Y:S01]  /*0e70*/  LEA.HI R14, R14, R5, RZ, 0x2 ;  /* 0x000000050e0e7211 */ /* 0x000fe200078f10ff */
[----:B------:R-:W-:Y:S01]  /*0e80*/  UMOV UR5, 0x400 ;  /* 0x0000040000057882 */ /* 0x000fe20000000000 */
[----:B------:R-:W-:Y:S01]  /*0e90*/  LOP3.LUT R6, R6, 0xfffffffc, RZ, 0xc0, !PT ;  /* 0xfffffffc06067812 */ /* 0x000fe200078ec0ff */
[----:B0-----:R-:W-:Y:S01]  /*0ea0*/  ULEA UR12, UR6, UR5, 0x18 ;  /* 0x00000005060c7291 */ /* 0x001fe2000f8ec03f */
[----:B------:R-:W-:Y:S01]  /*0eb0*/  LEA.HI R7, R7, R46, RZ, 0x2 ;  /* 0x0000002e07077211 */ /* 0x000fe200078f10ff */
[----:B------:R-:W-:Y:S01]  /*0ec0*/  ULDC UR7, c[0x0][0x27c] ;  /* 0x00009f0000077ab9 */ /* 0x000fe20000000800 */
[----:B------:R-:W-:Y:S01]  /*0ed0*/  LOP3.LUT R8, R8, 0xfffffffc, RZ, 0xc0, !PT ;  /* 0xfffffffc08087812 */ /* 0x000fe200078ec0ff */
[----:B------:R-:W-:Y:S01]  /*0ee0*/  IMAD.IADD R45, R45, 0x1, -R6 ;  /* 0x000000012d2d7824 */ /* 0x000fe200078e0a06 */
[----:B------:R-:W-:Y:S01]  /*0ef0*/  LOP3.LUT R2, R2, 0xfffffffc, RZ, 0xc0, !PT ;  /* 0xfffffffc02027812 */ /* 0x000fe200078ec0ff */
[----:B------:R-:W-:Y:S01]  /*0f00*/  IMAD.SHL.U32 R6, R17, 0x2, RZ ;  /* 0x0000000211067824 */ /* 0x000fe200078e00ff */
[----:B------:R-:W-:Y:S01]  /*0f10*/  LOP3.LUT R14, R14, 0xfffffffc, RZ, 0xc0, !PT ;  /* 0xfffffffc0e0e7812 */ /* 0x000fe200078ec0ff */
[----:B------:R-:W-:Y:S01]  /*0f20*/  IMAD.IADD R41, R41, 0x1, -R8 ;  /* 0x0000000129297824 */ /* 0x000fe200078e0a08 */
[----:B------:R-:W-:Y:S01]  /*0f30*/  LOP3.LUT R7, R7, 0xfffffffc, RZ, 0xc0, !PT ;  /* 0xfffffffc07077812 */ /* 0x000fe200078ec0ff */
[----:B------:R-:W-:Y:S01]  /*0f40*/  IMAD.SHL.U32 R8, R18, 0x2, RZ ;  /* 0x0000000212087824 */ /* 0x000fe200078e00ff */
[----:B------:R-:W-:Y:S01]  /*0f50*/  IADD3 R5, R5, -R14, RZ ;  /* 0x8000000e05057210 */ /* 0x000fe20007ffe0ff */
[----:B------:R-:W-:Y:S01]  /*0f60*/  IMAD.IADD R47, R47, 0x1, -R2 ;  /* 0x000000012f2f7824 */ /* 0x000fe200078e0a02 */
[----:B------:R-:W-:Y:S01]  /*0f70*/  SHF.L.U32 R14, R20, 0x1, RZ ;  /* 0x00000001140e7819 */ /* 0x000fe200000006ff */
[----:B------:R-:W-:Y:S01]  /*0f80*/  IMAD.IADD R46, R46, 0x1, -R7 ;  /* 0x000000012e2e7824 */ /* 0x000fe200078e0a07 */
[----:B------:R-:W-:Y:S01]  /*0f90*/  SHF.R.S32.HI R7, RZ, 0x1f, R6 ;  /* 0x0000001fff077819 */ /* 0x000fe20000011406 */
[----:B------:R-:W-:Y:S01]  /*0fa0*/  IMAD.SHL.U32 R2, R56, 0x4, RZ ;  /* 0x0000000438027824 */ /* 0x000fe200078e00ff */
[----:B------:R-:W-:-:S02]  /*0fb0*/  SHF.R.S32.HI R19, RZ, 0x1f, R8 ;  /* 0x0000001fff137819 */ /* 0x000fc40000011408 */
[----:B------:R-:W-:Y:S02]  /*0fc0*/  SHF.R.S32.HI R21, RZ, 0x1f, R14 ;  /* 0x0000001fff157819 */ /* 0x000fe4000001140e */
[----:B------:R-:W-:Y:S02]  /*0fd0*/  LEA.HI R7, R7, R6, RZ, 0x2 ;  /* 0x0000000607077211 */ /* 0x000fe400078f10ff */
[----:B------:R-:W-:Y:S02]  /*0fe0*/  SHF.R.S32.HI R16, RZ, 0x1f, R2 ;  /* 0x0000001fff107819 */ /* 0x000fe40000011402 */
[----:B------:R-:W-:Y:S02]  /*0ff0*/  IADD3 R58, P0, R13, R2, RZ ;  /* 0x000000020d3a7210 */ /* 0x000fe40007f1e0ff */
[----:B------:R-:W-:Y:S02]  /*1000*/  LEA.HI R19, R19, R8, RZ, 0x2 ;  /* 0x0000000813137211 */ /* 0x000fe400078f10ff */
[----:B------:R-:W-:-:S02]  /*1010*/  LEA.HI R21, R21, R14, RZ, 0x2 ;  /* 0x0000000e15157211 */ /* 0x000fc400078f10ff */
[----:B------:R-:W-:Y:S02]  /*1020*/  LOP3.LUT R7, R7, 0xfffffffc, RZ, 0xc0, !PT ;  /* 0xfffffffc07077812 */ /* 0x000fe400078ec0ff */
[----:B------:R-:W-:Y:S02]  /*1030*/  LEA.HI.X.SX32 R59, R13, R16, 0x1, P0 ;  /* 0x000000100d3b7211 */ /* 0x000fe400000f0eff */
[----:B------:R-:W-:Y:S01]  /*1040*/  LOP3.LUT R19, R19, 0xfffffffc, RZ, 0xc0, !PT ;  /* 0xfffffffc13137812 */ /* 0x000fe200078ec0ff */
[----:B------:R-:W-:Y:S01]  /*1050*/  IMAD.IADD R6, R6, 0x1, -R7 ;  /* 0x0000000106067824 */ /* 0x000fe200078e0a07 */
[----:B-----5:R-:W-:Y:S02]  /*1060*/  FSETP.NEU.FTZ.AND P0, PT, R57, RZ, PT ;  /* 0x000000ff3900720b */ /* 0x020fe40003f1d000 */
[----:B------:R-:W-:Y:S01]  /*1070*/  LOP3.LUT R21, R21, 0xfffffffc, RZ, 0xc0, !PT ;  /* 0xfffffffc15157812 */ /* 0x000fe200078ec0ff */
[----:B------:R-:W-:Y:S01]  /*1080*/  IMAD.IADD R7, R8, 0x1, -R19 ;  /* 0x0000000108077824 */ /* 0x000fe200078e0a13 */
[----:B------:R-:W-:-:S02]  /*1090*/  LEA.HI R20, R20, R20, RZ, 0x1 ;  /* 0x0000001414147211 */ /* 0x000fc400078f08ff */
[----:B------:R-:W-:Y:S01]  /*10a0*/  LEA.HI R15, R15, R15, RZ, 0x1 ;  /* 0x0000000f0f0f7211 */ /* 0x000fe200078f08ff */
[----:B------:R-:W-:Y:S01]  /*10b0*/  IMAD.IADD R8, R14, 0x1, -R21 ;  /* 0x000000010e087824 */ /* 0x000fe200078e0a15 */
        /* <DEDUP_REMOVED lines=11> */
[----:B------:R-:W-:Y:S01]  /*1170*/  SHF.L.U32 R14, R14, 0x5, RZ ;  /* 0x000000050e0e7819 */ /* 0x000fe200000006ff */
[----:B------:R-:W-:Y:S01]  /*1180*/  VIADD R9, R3, -UR7 ;  /* 0x8000000703097c36 */ /* 0x000fe20008000000 */
[----:B------:R-:W-:-:S02]  /*1190*/  LOP3.LUT R25, R20, 0xffffffc0, RZ, 0xc0, !PT ;  /* 0xffffffc014197812 */ /* 0x000fc400078ec0ff */
[----:B------:R-:W-:Y:S02]  /*11a0*/  LEA R11, R51, UR12, 0x6 ;  /* 0x0000000c330b7c11 */ /* 0x000fe4000f8e30ff */
[----:B------:R-:W-:Y:S02]  /*11b0*/  SHF.R.S32.HI R13, RZ, 0x1f, R12 ;  /* 0x0000001fff0d7819 */ /* 0x000fe4000001140c */
[----:B-1----:R-:W-:Y:S02]  /*11c0*/  SHF.R.S32.HI R10, RZ, 0x1f, R22 ;  /* 0x0000001fff0a7819 */ /* 0x002fe40000011416 */
[----:B------:R-:W-:Y:S02]  /*11d0*/  LOP3.LUT R44, R14, 0xffffffc0, RZ, 0xc0, !PT ;  /* 0xffffffc00e2c7812 */ /* 0x000fe400078ec0ff */
[----:B------:R-:W-:Y:S02]  /*11e0*/  LOP3.LUT R40, R15, 0xffffffc0, RZ, 0xc0, !PT ;  /* 0xffffffc00f287812 */ /* 0x000fe400078ec0ff */
[----:B------:R-:W-:-:S02]  /*11f0*/  LOP3.LUT R24, R24, 0xffffffc0, RZ, 0xc0, !PT ;  /* 0xffffffc018187812 */ /* 0x000fc400078ec0ff */
[----:B------:R-:W-:Y:S02]  /*1200*/  LOP3.LUT R26, R16, 0xffffffc0, RZ, 0xc0, !PT ;  /* 0xffffffc0101a7812 */ /* 0x000fe400078ec0ff */
        /* <DEDUP_REMOVED lines=12> */
[----:B------:R-:W-:Y:S01]  /*12d0*/  LEA R54, P0, R12, UR12, 0x2 ;  /* 0x0000000c0c367c11 */ /* 0x000fe2000f8010ff */
[----:B------:R-:W-:Y:S02]  /*12e0*/  IMAD.MOV.U32 R48, RZ, RZ, -0x800001 ;  /* 0xff7fffffff307424 */ /* 0x000fe400078e00ff */
[----:B------:R-:W-:Y:S01]  /*12f0*/  IMAD.IADD R56, R56, 0x1, R57 ;  /* 0x0000000138387824 */ /* 0x000fe200078e0239 */
[----:B------:R-:W-:Y:S01]  /*1300*/  LEA.HI.X R53, R12, UR13, R13, 0x2, P0 ;  /* 0x0000000d0c357c11 */ /* 0x000fe200080f140d */
[----:B------:R-:W-:-:S08]  /*1310*/  VIADD R60, R2, UR5 ;  /* 0x00000005023c7c36 */ /* 0x000fd00008000000 */
.L_x_26831:
[----:B------:R-:W0:Y:S01]  /*1320*/  LDC R20, c[0x0][0x280] ;  /* 0x0000a000ff147b82 */ /* 0x000e220000000800 */
[----:B------:R-:W-:Y:S01]  /*1330*/  IABS R13, R57 ;  /* 0x00000039000d7213 */ /* 0x000fe20000000000 */
[----:B------:R-:W-:Y:S01]  /*1340*/  VIADD R55, R55, 0x4 ;  /* 0x0000000437377836 */ /* 0x000fe20000000000 */
[----:B------:R-:W-:Y:S03]  /*1350*/  BSSY B1, `(.L_x_26827) ;  /* 0x000008e000017945 */ /* 0x000fe60003800000 */
        /* <DEDUP_REMOVED lines=19> */
[----:B------:R-:W-:Y:S01]  /*1490*/  @!P2 IADD3 R16, -R16, RZ, RZ ;  /* 0x000000ff1010a210 */ /* 0x000fe20007ffe1ff */
[----:B0-----:R-:W-:Y:S01]  /*14a0*/  IMAD.MOV R12, RZ, RZ, -R13 ;  /* 0x000000ffff0c7224 */ /* 0x001fe200078e0a0d */
[----:B------:R-:W-:-:S03]  /*14b0*/  @!P1 LOP3.LUT R16, RZ, R18, RZ, 0x33, !PT ;  /* 0x00000012ff109212 */ /* 0x000fc600078e33ff */
        /* <DEDUP_REMOVED lines=55> */
[C---:B------:R-:W-:Y:S02]  /*1830*/  LEA R30, P1, R14.reuse, UR14, 0x2 ;  /* 0x0000000e0e1e7c11 */ /* 0x040fe4000f8210ff */
[----:B------:R-:W-:Y:S02]  /*1840*/  SHF.R.S32.HI R16, RZ, 0x1f, R26 ;  /* 0x0000001fff107819 */ /* 0x000fe4000001141a */
[----:B------:R-:W-:Y:S02]  /*1850*/  LEA.HI.X R31, R14, UR15, R15, 0x2, P1 ;  /* 0x0000000f0e1f7c11 */ /* 0x000fe400088f140f */
[----:B------:R-:W-:Y:S02]  /*1860*/  SHF.R.S32.HI R19, RZ, 0x1f, R5 ;  /* 0x0000001fff137819 */ /* 0x000fe40000011405 */
[----:B------:R-:W-:-:S02]  /*1870*/  SHF.R.S32.HI R15, RZ, 0x1f, R6 ;  /* 0x0000001fff0f7819 */ /* 0x000fc40000011406 */
[-C--:B------:R-:W-:Y:S01]  /*1880*/  IADD3 R18, P1, P2, R5, R12.reuse, R26 ;  /* 0x0000000c05127210 */ /* 0x080fe20007a3e01a */
[----:B------:R-:W5:Y:S01]  /*1890*/  LDG.E.64.CONSTANT R30, desc[UR10][R30.64] ;  /* 0x0000000a1e1e7981 */ /* 0x000f62000c1e9b00 */
[-C--:B------:R-:W-:Y:S02]  /*18a0*/  IADD3 R14, P3, P4, R6, R12.reuse, R27 ;  /* 0x0000000c060e7210 */ /* 0x080fe40007c7e01b */
[-C--:B------:R-:W-:Y:S02]  /*18b0*/  IADD3.X R19, R19, R13.reuse, R16, P1, P2 ;  /* 0x0000000d13137210 */ /* 0x080fe40000fe4410 */
[----:B------:R-:W-:Y:S02]  /*18c0*/  IADD3.X R15, R15, R13, R32, P3, P4 ;  /* 0x0000000d0f0f7210 */ /* 0x000fe40001fe8420 */
[--C-:B------:R-:W-:Y:S02]  /*18d0*/  SHF.R.S32.HI R17, RZ, 0x1f, R28.reuse ;  /* 0x0000001fff117819 */ /* 0x100fe4000001141c */
[----:B------:R-:W-:-:S02]  /*18e0*/  IADD3 R16, P2, P3, R7, R12, R28 ;  /* 0x0000000c07107210 */ /* 0x000fc40007b5e01c */
[----:B------:R-:W-:Y:S02]  /*18f0*/  LEA R32, P1, R18, UR14, 0x2 ;  /* 0x0000000e12207c11 */ /* 0x000fe4000f8210ff */
[----:B------:R-:W-:Y:S02]  /*1900*/  IADD3.X R17, R34, R13, R17, P2, P3 ;  /* 0x0000000d22117210 */ /* 0x000fe400017e6411 */
[----:B------:R-:W-:Y:S02]  /*1910*/  LEA.HI.X R33, R18, UR15, R19, 0x2, P1 ;  /* 0x0000000f12217c11 */ /* 0x000fe400088f1413 */
[----:B------:R-:W-:Y:S02]  /*1920*/  LEA R34, P1, R14, UR14, 0x2 ;  /* 0x0000000e0e227c11 */ /* 0x000fe4000f8210ff */
[----:B------:R-:W-:Y:S02]  /*1930*/  LEA R36, P2, R16, UR14, 0x2 ;  /* 0x0000000e10247c11 */ /* 0x000fe4000f8410ff */
[----:B------:R-:W-:Y:S01]  /*1940*/  IADD3 R12, P3, P4, R8, R12, R25 ;  /* 0x0000000c080c7210 */ /* 0x000fe20007c7e019 */
[----:B------:R-:W5:Y:S01]  /*1950*/  LDG.E.64.CONSTANT R32, desc[UR10][R32.64] ;  /* 0x0000000a20207981 */ /* 0x000f62000c1e9b00 */
[----:B------:R-:W-:-:S02]  /*1960*/  LEA.HI.X R35, R14, UR15, R15, 0x2, P1 ;  /* 0x0000000f0e237c11 */ /* 0x000fc400088f140f */
[----:B------:R-:W-:Y:S02]  /*1970*/  LEA.HI.X R37, R16, UR15, R17, 0x2, P2 ;  /* 0x0000000f10257c11 */ /* 0x000fe400090f1411 */
[----:B------:R-:W-:Y:S01]  /*1980*/  LEA R38, P1, R12, UR14, 0x2 ;  /* 0x0000000e0c267c11 */ /* 0x000fe2000f8210ff */
[----:B------:R-:W2:Y:S01]  /*1990*/  LDS.128 R16, [R11] ;  /* 0x000000000b107984 */ /* 0x000ea20000000c00 */
[----:B------:R-:W-:-:S03]  /*19a0*/  IADD3.X R13, R29, R13, R52, P3, P4 ;  /* 0x0000000d1d0d7210 */ /* 0x000fc60001fe8434 */
[----:B------:R-:W5:Y:S01]  /*19b0*/  LDG.E.64.CONSTANT R34, desc[UR10][R34.64] ;  /* 0x0000000a22227981 */ /* 0x000f62000c1e9b00 */
[----:B------:R-:W-:-:S03]  /*19c0*/  LEA.HI.X R39, R12, UR15, R13, 0x2, P1 ;  /* 0x0000000f0c277c11 */ /* 0x000fc600088f140d */
[----:B------:R-:W5:Y:S04]  /*19d0*/  LDG.E.64.CONSTANT R36, desc[UR10][R36.64] ;  /* 0x0000000a24247981 */ /* 0x000f68000c1e9b00 */
[----:B------:R-:W5:Y:S01]  /*19e0*/  LDG.E.64.CONSTANT R38, desc[UR10][R38.64] ;  /* 0x0000000a26267981 */ /* 0x000f62000c1e9b00 */
[----:B------:R-:W-:Y:S01]  /*19f0*/  UMOV UR5, 0xffffffff ;  /* 0xffffffff00057882 */ /* 0x000fe20000000000 */
[----:B------:R-:W-:Y:S01]  /*1a00*/  ISETP.NE.AND P1, PT, R51, RZ, PT ;  /* 0x000000ff3300720c */ /* 0x000fe20003f25270 */
[----:B--2---:R-:W-:-:S04]  /*1a10*/  FMUL.FTZ R13, R22, R18 ;  /* 0x00000012160d7220 */ /* 0x004fc80000410000 */
[----:B---3--:R-:W-:Y:S02]  /*1a20*/  FFMA.FTZ R61, R42, R16, R13 ;  /* 0x000000102a3d7223 */ /* 0x008fe4000001000d */
[----:B------:R-:W4:Y:S01]  /*1a30*/  LDS.128 R12, [R11+0x10] ;  /* 0x000010000b0c7984 */ /* 0x000f220000000c00 */
[----:B------:R-:W-:-:S04]  /*1a40*/  FMUL.FTZ R16, R23, R19 ;  /* 0x0000001317107220 */ /* 0x000fc80000410000 */
[----:B------:R-:W-:Y:S02]  /*1a50*/  FFMA.FTZ R22, R43, R17, R16 ;  /* 0x000000112b167223 */ /* 0x000fe40000010010 */
[----:B------:R-:W0:Y:S01]  /*1a60*/  LDS.128 R16, [R11+0x20] ;  /* 0x000020000b107984 */ /* 0x000e220000000c00 */
[----:B----4-:R-:W-:Y:S01]  /*1a70*/  FFMA.FTZ R61, R20, R12, R61 ;  /* 0x0000000c143d7223 */ /* 0x010fe2000001003d */
[----:B------:R-:W-:Y:S02]  /*1a80*/  FFMA.FTZ R12, R21, R13, R22 ;  /* 0x0000000d150c7223 */ /* 0x000fe40000010016 */
[----:B------:R-:W1:Y:S01]  /*1a90*/  LDS.128 R20, [R11+0x30] ;  /* 0x000030000b147984 */ /* 0x000e620000000c00 */
[----:B-----5:R-:W-:Y:S01]  /*1aa0*/  FFMA.FTZ R61, R30, R14, R61 ;  /* 0x0000000e1e3d7223 */ /* 0x020fe2000001003d */
[----:B------:R-:W-:-:S03]  /*1ab0*/  FFMA.FTZ R12, R31, R15, R12 ;  /* 0x0000000f1f0c7223 */ /* 0x000fc6000001000c */
[----:B0-----:R-:W-:Y:S01]  /*1ac0*/  FFMA.FTZ R61, R32, R16, R61 ;  /* 0x00000010203d7223 */ /* 0x001fe2000001003d */
[----:B------:R-:W-:-:S03]  /*1ad0*/  FFMA.FTZ R12, R33, R17, R12 ;  /* 0x00000011210c7223 */ /* 0x000fc6000001000c */
[----:B------:R-:W-:Y:S01]  /*1ae0*/  FFMA.FTZ R61, R34, R18, R61 ;  /* 0x00000012223d7223 */ /* 0x000fe2000001003d */
[----:B------:R-:W-:-:S03]  /*1af0*/  FFMA.FTZ R12, R35, R19, R12 ;  /* 0x00000013230c7223 */ /* 0x000fc6000001000c */
[----:B-1----:R-:W-:Y:S01]  /*1b00*/  FFMA.FTZ R61, R36, R20, R61 ;  /* 0x00000014243d7223 */ /* 0x002fe2000001003d */
[----:B------:R-:W-:-:S03]  /*1b10*/  FFMA.FTZ R12, R37, R21, R12 ;  /* 0x00000015250c7223 */ /* 0x000fc6000001000c */
[----:B------:R-:W-:Y:S01]  /*1b20*/  FFMA.FTZ R22, R38, R22, R61 ;  /* 0x0000001626167223 */ /* 0x000fe2000001003d */
[----:B------:R-:W-:-:S04]  /*1b30*/  FFMA.FTZ R23, R39, R23, R12 ;  /* 0x0000001727177223 */ /* 0x000fc8000001000c */
[----:B------:R-:W-:Y:S01]  /*1b40*/  FADD.FTZ R22, R22, R23 ;  /* 0x0000001716167221 */ /* 0x000fe20000010000 */
[----:B------:R-:W-:Y:S06]  /*1b50*/  BRA.DIV UR5, `(.L_x_26829) ;  /* 0x0000003a05e87947 */ /* 0x000fec000b800000 */
[----:B------:R0:W1:Y:S02]  /*1b60*/  SHFL.BFLY PT, R13, R22, 0x1, 0x1f ;  /* 0x0c201f00160d7f89 */ /* 0x00006400000e0000 */
.L_x_26867:
        /* <DEDUP_REMOVED lines=9> */
.L_x_26828:
[----:B------:R-:W-:-:S13]  /*1c00*/  ISETP.NE.AND P1, PT, R51, RZ, PT ;  /* 0x000000ff3300720c */ /* 0x000fda0003f25270 */
[----:B------:R-:W-:-:S05]  /*1c10*/  @!P1 IMAD.MOV.U32 R13, RZ, RZ, -0x800001 ;  /* 0xff7fffffff0d9424 */ /* 0x000fca00078e00ff */
[----:B------:R0:W-:Y:S02]  /*1c20*/  @!P1 STS [R60], R13 ;  /* 0x0000000d3c009388 */ /* 0x0001e40000000800 */
.L_x_26830:
[----:B------:R-:W-:Y:S05]  /*1c30*/  BSYNC B1 ;  /* 0x0000000000017941 */ /* 0x000fea0003800000 */
.L_x_26827:
[----:B------:R-:W-:Y:S01]  /*1c40*/  IADD3 R54, P1, R54, 0x10, RZ ;  /* 0x0000001036367810 */ /* 0x000fe20007f3e0ff */
[----:B01----:R-:W-:Y:S02]  /*1c50*/  VIADD R60, R60, 0x100 ;  /* 0x000001003c3c7836 */ /* 0x003fe40000000000 */
[----:B------:R-:W-:Y:S01]  /*1c60*/  VIADD R56, R56, 0x40 ;  /* 0x0000004038387836 */ /* 0x000fe20000000000 */
[----:B------:R-:W-:Y:S01]  /*1c70*/  IADD3.X R53, RZ, R53, RZ, P1, !PT ;  /* 0x00000035ff357210 */ /* 0x000fe20000ffe4ff */
[----:B------:R-:W-:Y:S01]  /*1c80*/  VIADD R57, R57, 0x40 ;  /* 0x0000004039397836 */ /* 0x000fe20000000000 */
[----:B------:R-:W-:Y:S07]  /*1c90*/  @!P0 BRA `(.L_x_26831) ;  /* 0xfffffff400a08947 */ /* 0x000fee000383ffff */
[----:B------:R-:W-:Y:S05]  /*1ca0*/  BRA `(.L_x_26825) ;  /* 0x0000000800bc7947 */ /* 0x000fea0003800000 */
.L_x_26826:
        /* <DEDUP_REMOVED lines=15> */
[----:B------:R-:W-:Y:S02]  /*1da0*/  IADD3 R56, R2, UR5, RZ ;  /* 0x0000000502387c10 */ /* 0x000fe4000fffe0ff */
[----:B------:R-:W-:-:S02]  /*1db0*/  LEA.HI.X R43, R12, UR13, R13, 0x2, P0 ;  /* 0x0000000d0c2b7c11 */ /* 0x000fc400080f140d */
[----:B------:R-:W-:-:S07]  /*1dc0*/  IADD3 R53, -R53, 0x1, R54 ;  /* 0x0000000135357810 */ /* 0x000fce0007ffe136 */
.L_x_26836:
        /* <DEDUP_REMOVED lines=21> */
[----:B------:R-:W-:Y:S01]  /*1f20*/  IMAD.MOV.U32 R12, RZ, RZ, RZ ;  /* 0x000000ffff0c7224 */ /* 0x000fe200078e00ff */
[----:B------:R-:W0:Y:S03]  /*1f30*/  F2I.FTZ.U32.TRUNC.NTZ R13, R19 ;  /* 0x00000013000d7305 */ /* 0x000e26000021f000 */
        /* <DEDUP_REMOVED lines=39> */
[----:B------:R-:W-:Y:S02]  /*21b0*/  SHF.R.S32.HI R17, RZ, 0x1f, R46 ;  /* 0x0000001fff117819 */ /* 0x000fe4000001142e */
[----:B------:R-:W-:Y:S02]  /*21c0*/  IADD3 R15, P0, R46, R14, RZ ;  /* 0x0000000e2e0f7210 */ /* 0x000fe40007f1e0ff */
[----:B------:R-:W-:Y:S02]  /*21d0*/  IADD3.X R18, R18, R16, R19, P1, P2 ;  /* 0x0000001012127210 */ /* 0x000fe40000fe4413 */
[----:B------:R-:W-:Y:S01]  /*21e0*/  LEA R12, P2, R13, UR18, 0x2 ;  /* 0x000000120d0c7c11 */ /* 0x000fe2000f8410ff */
[----:B------:R-:W-:Y:S01]  /*21f0*/  IMAD.X R20, R17, 0x1, R16, P0 ;  /* 0x0000000111147824 */ /* 0x000fe200000e0610 */
[----:B------:R-:W-:-:S02]  /*2200*/  LEA R22, P1, R15, UR18, 0x2 ;  /* 0x000000120f167c11 */ /* 0x000fc4000f8210ff */
        /* <DEDUP_REMOVED lines=9> */
[----:B------:R-:W-:Y:S02]  /*22a0*/  LEA R20, P0, R17, UR18, 0x2 ;  /* 0x0000001211147c11 */ /* 0x000fe4000f8010ff */
[----:B------:R-:W-:Y:S02]  /*22b0*/  IADD3 R15, P1, P2, R41, R14, R24 ;  /* 0x0000000e290f7210 */ /* 0x000fe40007a3e018 */
[----:B------:R-:W-:Y:S02]  /*22c0*/  LEA.HI.X R21, R17, UR19, R18, 0x2, P0 ;  /* 0x0000001311157c11 */ /* 0x000fe400080f1412 */
[----:B------:R-:W-:Y:S02]  /*22d0*/  IADD3.X R18, R19, R16, R30, P1, P2 ;  /* 0x0000001013127210 */ /* 0x000fe40000fe441e */
[----:B------:R-:W-:-:S02]  /*22e0*/  LEA R30, P0, R15, UR18, 0x2 ;  /* 0x000000120f1e7c11 */ /* 0x000fc4000f8010ff */
[----:B------:R-:W4:Y:S01]  /*22f0*/  LDG.E.64.CONSTANT R20, desc[UR10][R20.64] ;  /* 0x0000000a14147981 */ /* 0x000f22000c1e9b00 */
[----:B------:R-:W-:Y:S02]  /*2300*/  SHF.R.S32.HI R17, RZ, 0x1f, R26 ;  /* 0x0000001fff117819 */ /* 0x000fe4000001141a */
[----:B------:R-:W-:Y:S02]  /*2310*/  LEA.HI.X R31, R15, UR19, R18, 0x2, P0 ;  /* 0x000000130f1f7c11 */ /* 0x000fe400080f1412 */
[-C--:B------:R-:W-:Y:S02]  /*2320*/  IADD3 R15, P0, P1, R5, R14.reuse, R26 ;  /* 0x0000000e050f7210 */ /* 0x080fe4000791e01a */
[--C-:B------:R-:W-:Y:S02]  /*2330*/  SHF.R.S32.HI R19, RZ, 0x1f, R27.reuse ;  /* 0x0000001fff137819 */ /* 0x100fe4000001141b */
[----:B------:R-:W-:Y:S01]  /*2340*/  IADD3 R18, P2, P3, R6, R14, R27 ;  /* 0x0000000e06127210 */ /* 0x000fe20007b5e01b */
[----:B------:R-:W5:Y:S01]  /*2350*/  LDG.E.64.CONSTANT R30, desc[UR10][R30.64] ;  /* 0x0000000a1e1e7981 */ /* 0x000f62000c1e9b00 */
[----:B------:R-:W-:-:S02]  /*2360*/  IADD3.X R34, R34, R16, R17, P0, P1 ;  /* 0x0000001022227210 */ /* 0x000fc400007e2411 */
[----:B------:R-:W-:Y:S02]  /*2370*/  IADD3 R17, P4, P5, R7, R14, R28 ;  /* 0x0000000e07117210 */ /* 0x000fe40007d9e01c */
[----:B------:R-:W-:Y:S02]  /*2380*/  IADD3.X R19, R32, R16, R19, P2, P3 ;  /* 0x0000001020137210 */ /* 0x000fe400017e6413 */
[C---:B------:R-:W-:Y:S02]  /*2390*/  LEA R32, P2, R15.reuse, UR18, 0x2 ;  /* 0x000000120f207c11 */ /* 0x040fe4000f8410ff */
[----:B------:R-:W-:Y:S02]  /*23a0*/  IADD3 R14, P0, P1, R8, R14, R25 ;  /* 0x0000000e080e7210 */ /* 0x000fe4000791e019 */
[----:B------:R-:W-:Y:S02]  /*23b0*/  IADD3.X R38, R38, R16, R33, P4, P5 ;  /* 0x0000001026267210 */ /* 0x000fe400027ea421 */
[----:B------:R-:W-:-:S02]  /*23c0*/  LEA.HI.X R33, R15, UR19, R34, 0x2, P2 ;  /* 0x000000130f217c11 */ /* 0x000fc400090f1422 */
[C---:B------:R-:W-:Y:S02]  /*23d0*/  LEA R34, P2, R18.reuse, UR18, 0x2 ;  /* 0x0000001212227c11 */ /* 0x040fe4000f8410ff */
[----:B------:R-:W-:Y:S02]  /*23e0*/  IADD3.X R15, R29, R16, R35, P0, P1 ;  /* 0x000000101d0f7210 */ /* 0x000fe400007e2423 */
[C---:B------:R-:W-:Y:S01]  /*23f0*/  LEA R36, P0, R17.reuse, UR18, 0x2 ;  /* 0x0000001211247c11 */ /* 0x040fe2000f8010ff */
[----:B------:R-:W5:Y:S01]  /*2400*/  LDG.E.64.CONSTANT R32, desc[UR10][R32.64] ;  /* 0x0000000a20207981 */ /* 0x000f62000c1e9b00 */
[----:B------:R-:W-:Y:S02]  /*2410*/  LEA.HI.X R35, R18, UR19, R19, 0x2, P2 ;  /* 0x0000001312237c11 */ /* 0x000fe400090f1413 */
[----:B------:R-:W-:Y:S02]  /*2420*/  LEA.HI.X R37, R17, UR19, R38, 0x2, P0 ;  /* 0x0000001311257c11 */ /* 0x000fe400080f1426 */
[C---:B------:R-:W-:Y:S01]  /*2430*/  LEA R38, P0, R14.reuse, UR18, 0x2 ;  /* 0x000000120e267c11 */ /* 0x040fe2000f8010ff */
[----:B------:R-:W2:Y:S04]  /*2440*/  LDS.128 R16, [R11] ;  /* 0x000000000b107984 */ /* 0x000ea80000000c00 */
[----:B------:R-:W5:Y:S01]  /*2450*/  LDG.E.64.CONSTANT R34, desc[UR10][R34.64] ;  /* 0x0000000a22227981 */ /* 0x000f62000c1e9b00 */
[----:B------:R-:W-:-:S03]  /*2460*/  LEA.HI.X R39, R14, UR19, R15, 0x2, P0 ;  /* 0x000000130e277c11 */ /* 0x000fc600080f140f */
[----:B------:R-:W5:Y:S04]  /*2470*/  LDG.E.64.CONSTANT R36, desc[UR10][R36.64] ;  /* 0x0000000a24247981 */ /* 0x000f68000c1e9b00 */
[----:B------:R-:W5:Y:S01]  /*2480*/  LDG.E.64.CONSTANT R38, desc[UR10][R38.64] ;  /* 0x0000000a26267981 */ /* 0x000f62000c1e9b00 */
[----:B------:R-:W-:Y:S01]  /*2490*/  UMOV UR5, 0xffffffff ;  /* 0xffffffff00057882 */ /* 0x000fe20000000000 */
[----:B------:R-:W-:Y:S01]  /*24a0*/  ISETP.NE.AND P0, PT, R51, RZ, PT ;  /* 0x000000ff3300720c */ /* 0x000fe20003f05270 */
[----:B--2---:R-:W-:-:S04]  /*24b0*/  FMUL.FTZ R15, R12, R18 ;  /* 0x000000120c0f7220 */ /* 0x004fc80000410000 */
[----:B---3--:R-:W-:Y:S01]  /*24c0*/  FFMA.FTZ R61, R22, R16, R15 ;  /* 0x00000010163d7223 */ /* 0x008fe2000001000f */
[----:B------:R-:W-:Y:S02]  /*24d0*/  FMUL.FTZ R16, R13, R19 ;  /* 0x000000130d107220 */ /* 0x000fe40000410000 */
[----:B------:R-:W4:Y:S02]  /*24e0*/  LDS.128 R12, [R11+0x10] ;  /* 0x000010000b0c7984 */ /* 0x000f240000000c00 */
        /* <DEDUP_REMOVED lines=18> */
.L_x_26870:
        /* <DEDUP_REMOVED lines=12> */
.L_x_26833:
[----:B------:R-:W-:-:S13]  /*26d0*/  ISETP.NE.AND P0, PT, R51, RZ, PT ;  /* 0x000000ff3300720c */ /* 0x000fda0003f05270 */
[----:B------:R-:W-:-:S05]  /*26e0*/  @!P0 IMAD.MOV.U32 R13, RZ, RZ, -0x800001 ;  /* 0xff7fffffff0d8424 */ /* 0x000fca00078e00ff */
[----:B------:R3:W-:Y:S02]  /*26f0*/  @!P0 STS [R56], R13 ;  /* 0x0000000d38008388 */ /* 0x0007e40000000800 */
.L_x_26835:
[----:B------:R-:W-:Y:S05]  /*2700*/  BSYNC B1 ;  /* 0x0000000000017941 */ /* 0x000fea0003800000 */
.L_x_26832:
        /* <DEDUP_REMOVED lines=9> */
.L_x_26825:
[----:B------:R-:W-:Y:S05]  /*27a0*/  BSYNC B0 ;  /* 0x0000000000007941 */ /* 0x000fea0003800000 */
.L_x_26824:
        /* <DEDUP_REMOVED lines=15> */
.L_x_26876:
        /* <DEDUP_REMOVED lines=17> */
[----:B------:R-:W-:-:S03]  /*29b0*/  ULOP3.LUT UR5, UR5, 0xfffffff0, URZ, 0xc0, !UPT ;  /* 0xfffffff005057892 */ /* 0x000fc6000f8ec03f */
[----:B------:R-:W-:Y:S01]  /*29c0*/  @!P0 IADD3 R6, R6, 0x80, RZ ;  /* 0x0000008006068810 */ /* 0x000fe20007ffe0ff */
        /* <DEDUP_REMOVED lines=30> */
.L_x_26842:
        /* <DEDUP_REMOVED lines=11> */
.L_x_26841:
[----:B------:R-:W-:Y:S05]  /*2c60*/  BSYNC B1 ;  /* 0x0000000000017941 */ /* 0x000fea0003800000 */
.L_x_26840:
        /* <DEDUP_REMOVED lines=9> */
[----:B------:R-:W-:-:S04]  /*2d00*/  LEA R8, R9, UR6, 0x2 ;  /* 0x0000000609087c11 */ /* 0x000fc8000f8e10ff */
[----:B------:R-:W-:Y:S01]  /*2d10*/  IADD3 R8, R8, 0x400, RZ ;  /* 0x0000040008087810 */ /* 0x000fe20007ffe0ff */
[----:B------:R-:W-:Y:S06]  /*2d20*/  @!P2 BRA `(.L_x_26844) ;  /* 0x00000004009ca947 */ /* 0x000fec0003800000 */
[----:B------:R-:W-:Y:S01]  /*2d30*/  IMAD.U32 R10, RZ, RZ, UR5 ;  /* 0x00000005ff0a7e24 */ /* 0x000fe2000f8e00ff */
[----:B------:R-:W-:-:S03]  /*2d40*/  PLOP3.LUT P0, PT, PT, PT, PT, 0x8, 0x0 ;  /* 0x000000000000781c */ /* 0x000fc60003f0e170 */
[----:B------:R-:W-:-:S10]  /*2d50*/  VIADD R10, R10, 0xfffffa00 ;  /* 0xfffffa000a0a7836 */ /* 0x000fd40000000000 */
.L_x_26845:
[----:B------:R-:W2:Y:S01]  /*2d60*/  LDS R11, [R8+-0x400] ;  /* 0xfffc0000080b7984 */ /* 0x000ea20000000800 */
[----:B------:R-:W-:-:S03]  /*2d70*/  VIADD R9, R9, 0x800 ;  /* 0x0000080009097836 */ /* 0x000fc60000000000 */
[----:B-1----:R-:W1:Y:S02]  /*2d80*/  LDS R13, [R8+-0x200] ;  /* 0xfffe0000080d7984 */ /* 0x002e640000000800 */
        /* <DEDUP_REMOVED lines=47> */
[----:B------:R-:W-:Y:S01]  /*3080*/  FADD.FTZ R35, -R6, R35 ;  /* 0x0000002306237221 */ /* 0x000fe20000010100 */
        /* <DEDUP_REMOVED lines=49> */
.L_x_26844:
[----:B------:R-:W-:Y:S05]  /*33a0*/  BSYNC B1 ;  /* 0x0000000000017941 */ /* 0x000fea0003800000 */
.L_x_26843:
[----:B------:R-:W-:Y:S01]  /*33b0*/  IADD3 R10, -R9, UR5, RZ ;  /* 0x00000005090a7c10 */ /* 0x000fe2000fffe1ff */
[----:B------:R-:W-:Y:S03]  /*33c0*/  BSSY B1, `(.L_x_26846) ;  /* 0x0000036000017945 */ /* 0x000fe60003800000 */
[----:B------:R-:W-:-:S13]  /*33d0*/  ISETP.GT.AND P2, PT, R10, 0x200, PT ;  /* 0x000002000a00780c */ /* 0x000fda0003f44270 */
[----:B------:R-:W-:Y:S05]  /*33e0*/  @!P2 BRA `(.L_x_26847) ;  /* 0x0000000000cca947 */ /* 0x000fea0003800000 */
[----:B------:R-:W2:Y:S01]  /*33f0*/  LDS R11, [R8+-0x400] ;  /* 0xfffc0000080b7984 */ /* 0x000ea20000000800 */
[----:B------:R-:W-:Y:S01]  /*3400*/  PLOP3.LUT P0, PT, PT, PT, PT, 0x8, 0x0 ;  /* 0x000000000000781c */ /* 0x000fe20003f0e170 */
[----:B------:R-:W-:Y:S02]  /*3410*/  VIADD R9, R9, 0x400 ;  /* 0x0000040009097836 */ /* 0x000fe40000000000 */
[----:B-1----:R-:W1:Y:S04]  /*3420*/  LDS R13, [R8+-0x200] ;  /* 0xfffe0000080d7984 */ /* 0x002e680000000800 */
        /* <DEDUP_REMOVED lines=47> */
.L_x_26847:
[----:B------:R-:W-:Y:S05]  /*3720*/  BSYNC B1 ;  /* 0x0000000000017941 */ /* 0x000fea0003800000 */
.L_x_26846:
[----:B------:R-:W-:-:S13]  /*3730*/  ISETP.LT.OR P0, PT, R9, UR5, P0 ;  /* 0x0000000509007c0c */ /* 0x000fda0008701670 */
[----:B------:R-:W-:Y:S05]  /*3740*/  @!P0 BRA `(.L_x_26839) ;  /* 0x0000000000608947 */ /* 0x000fea0003800000 */
[----:B------:R-:W2:Y:S04]  /*3750*/  LDS R9, [R8+-0x400] ;  /* 0xfffc000008097984 */ /* 0x000ea80000000800 */
[----:B------:R-:W3:Y:S04]  /*3760*/  LDS R11, [R8+-0x200] ;  /* 0xfffe0000080b7984 */ /* 0x000ee80000000800 */
[----:B-1----:R-:W1:Y:S04]  /*3770*/  LDS R13, [R8] ;  /* 0x00000000080d7984 */ /* 0x002e680000000800 */
[----:B------:R-:W4:Y:S01]  /*3780*/  LDS R15, [R8+0x200] ;  /* 0x00020000080f7984 */ /* 0x000f220000000800 */
[C---:B--2---:R-:W-:Y:S01]  /*3790*/  FADD.FTZ R9, -R6.reuse, R9 ;  /* 0x0000000906097221 */ /* 0x044fe20000010100 */
[----:B---3--:R-:W-:-:S03]  /*37a0*/  FADD.FTZ R11, -R6, R11 ;  /* 0x0000000b060b7221 */ /* 0x008fc60000010100 */
[----:B------:R-:W-:Y:S01]  /*37b0*/  FMUL.FTZ R9, R9, 1.4426950216293334961 ;  /* 0x3fb8aa3b09097820 */ /* 0x000fe20000410000 */
[----:B-1----:R-:W-:Y:S01]  /*37c0*/  FADD.FTZ R13, -R6, R13 ;  /* 0x0000000d060d7221 */ /* 0x002fe20000010100 */
        /* <DEDUP_REMOVED lines=16> */
.L_x_26839:
[----:B------:R-:W-:Y:S05]  /*38d0*/  BSYNC B0 ;  /* 0x0000000000007941 */ /* 0x000fea0003800000 */
.L_x_26838:
        /* <DEDUP_REMOVED lines=51> */
.L_x_26852:
        /* <DEDUP_REMOVED lines=8> */
.L_x_26851:
[----:B------:R-:W-:Y:S05]  /*3c90*/  BSYNC B1 ;  /* 0x0000000000017941 */ /* 0x000fea0003800000 */
.L_x_26850:
        /* <DEDUP_REMOVED lines=15> */
.L_x_26855:
[----:B------:R-:W0:Y:S01]  /*3d90*/  LDS R9, [R7+-0x400] ;  /* 0xfffc000007097984 */ /* 0x000e220000000800 */
[----:B------:R-:W-:-:S03]  /*3da0*/  VIADD R8, R8, 0x800 ;  /* 0x0000080008087836 */ /* 0x000fc60000000000 */
[----:B------:R-:W2:Y:S02]  /*3db0*/  LDS R11, [R7+-0x200] ;  /* 0xfffe0000070b7984 */ /* 0x000ea40000000800 */
[----:B------:R-:W-:Y:S02]  /*3dc0*/  ISETP.GE.AND P1, PT, R8, R43, PT ;  /* 0x0000002b0800720c */ /* 0x000fe40003f26270 */
[----:B-1----:R-:W1:Y:S04]  /*3dd0*/  LDS R13, [R7] ;  /* 0x00000000070d7984 */ /* 0x002e680000000800 */
        /* <DEDUP_REMOVED lines=11> */
[----:B------:R-:W2:Y:S01]  /*3e90*/  LDS R35, [R7+0x1400] ;  /* 0x0014000007237984 */ /* 0x000ea20000000800 */
[----:B-1----:R-:W-:-:S03]  /*3ea0*/  FMUL.FTZ R14, R6, R13 ;  /* 0x0000000d060e7220 */ /* 0x002fc60000410000 */
[----:B------:R-:W1:Y:S01]  /*3eb0*/  LDS R37, [R7+0x1600] ;  /* 0x0016000007257984 */ /* 0x000e620000000800 */
        /* <DEDUP_REMOVED lines=19> */
[----:B-1----:R-:W-:-:S03]  /*3ff0*/  FMUL.FTZ R16, R6, R37 ;  /* 0x0000002506107220 */ /* 0x002fc60000410000 */
        /* <DEDUP_REMOVED lines=13> */
.L_x_26854:
[----:B------:R-:W-:Y:S05]  /*40d0*/  BSYNC B1 ;  /* 0x0000000000017941 */ /* 0x000fea0003800000 */
.L_x_26853:
        /* <DEDUP_REMOVED lines=8> */
[----:B-1----:R-:W1:Y:S04]  /*4160*/  LDS R13, [R7] ;  /* 0x00000000070d7984 */ /* 0x002e680000000800 */
[----:B------:R-:W3:Y:S04]  /*4170*/  LDS R15, [R7+0x200] ;  /* 0x00020000070f7984 */ /* 0x000ee80000000800 */
[----:B------:R-:W4:Y:S04]  /*4180*/  LDS R17, [R7+0x400] ;  /* 0x0004000007117984 */ /* 0x000f280000000800 */
[----:B------:R-:W4:Y:S04]  /*4190*/  LDS R19, [R7+0x600] ;  /* 0x0006000007137984 */ /* 0x000f280000000800 */
[----:B------:R-:W4:Y:S04]  /*41a0*/  LDS R21, [R7+0x800] ;  /* 0x0008000007157984 */ /* 0x000f280000000800 */
[----:B------:R-:W4:Y:S01]  /*41b0*/  LDS R23, [R7+0xa00] ;  /* 0x000a000007177984 */ /* 0x000f220000000800 */
[C---:B0-----:R-:W-:Y:S01]  /*41c0*/  FMUL.FTZ R10, R6.reuse, R9 ;  /* 0x00000009060a7220 */ /* 0x041fe20000410000 */
[----:B--2---:R-:W-:-:S04]  /*41d0*/  FMUL.FTZ R12, R6, R11 ;  /* 0x0000000b060c7220 */ /* 0x004fc80000410000 */
[----:B------:R-:W-:Y:S01]  /*41e0*/  STS [R7+-0x400], R10 ;  /* 0xfffc000a07007388 */ /* 0x000fe20000000800 */
[----:B-1----:R-:W-:-:S03]  /*41f0*/  FMUL.FTZ R14, R6, R13 ;  /* 0x0000000d060e7220 */ /* 0x002fc60000410000 */
        /* <DEDUP_REMOVED lines=13> */
.L_x_26857:
[----:B------:R-:W-:Y:S05]  /*42d0*/  BSYNC B1 ;  /* 0x0000000000017941 */ /* 0x000fea0003800000 */
.L_x_26856:
[----:B------:R-:W-:-:S13]  /*42e0*/  ISETP.LT.OR P0, PT, R8, UR5, P0 ;  /* 0x0000000508007c0c */ /* 0x000fda0008701670 */
[----:B------:R-:W-:Y:S05]  /*42f0*/  @!P0 BRA `(.L_x_26849) ;  /* 0x0000000000308947 */ /* 0x000fea0003800000 */
[----:B------:R-:W0:Y:S04]  /*4300*/  LDS R9, [R7+-0x400] ;  /* 0xfffc000007097984 */ /* 0x000e280000000800 */
[----:B------:R-:W2:Y:S04]  /*4310*/  LDS R11, [R7+-0x200] ;  /* 0xfffe0000070b7984 */ /* 0x000ea80000000800 */
[----:B-1----:R-:W1:Y:S04]  /*4320*/  LDS R13, [R7] ;  /* 0x00000000070d7984 */ /* 0x002e680000000800 */
[----:B------:R-:W3:Y:S01]  /*4330*/  LDS R15, [R7+0x200] ;  /* 0x00020000070f7984 */ /* 0x000ee20000000800 */
[-C--:B0-----:R-:W-:Y:S01]  /*4340*/  FMUL.FTZ R8, R9, R6.reuse ;  /* 0x0000000609087220 */ /* 0x081fe20000410000 */
[----:B--2---:R-:W-:-:S04]  /*4350*/  FMUL.FTZ R10, R11, R6 ;  /* 0x000000060b0a7220 */ /* 0x004fc80000410000 */
[----:B------:R2:W-:Y:S01]  /*4360*/  STS [R7+-0x400], R8 ;  /* 0xfffc000807007388 */ /* 0x0005e20000000800 */
[----:B-1----:R-:W-:-:S03]  /*4370*/  FMUL.FTZ R12, R13, R6 ;  /* 0x000000060d0c7220 */ /* 0x002fc60000410000 */
[----:B------:R2:W-:Y:S01]  /*4380*/  STS [R7+-0x200], R10 ;  /* 0xfffe000a07007388 */ /* 0x0005e20000000800 */
[----:B---3--:R-:W-:-:S03]  /*4390*/  FMUL.FTZ R6, R15, R6 ;  /* 0x000000060f067220 */ /* 0x008fc60000410000 */
[----:B------:R2:W-:Y:S04]  /*43a0*/  STS [R7], R12 ;  /* 0x0000000c07007388 */ /* 0x0005e80000000800 */
[----:B------:R2:W-:Y:S02]  /*43b0*/  STS [R7+0x200], R6 ;  /* 0x0002000607007388 */ /* 0x0005e40000000800 */
.L_x_26849:
[----:B------:R-:W-:Y:S05]  /*43c0*/  BSYNC B0 ;  /* 0x0000000000007941 */ /* 0x000fea0003800000 */
.L_x_26848:
[----:B------:R-:W-:Y:S01]  /*43d0*/  BAR.SYNC.DEFER_BLOCKING 0x0 ;  /* 0x0000000000007b1d */ /* 0x000fe20000010000 */
[----:B------:R-:W-:-:S05]  /*43e0*/  ISETP.GE.AND P0, PT, R28, UR4, PT ;  /* 0x000000041c007c0c */ /* 0x000fca000bf06270 */
[----:B------:R-:W-:Y:S01]  /*43f0*/  ULDC UR16, c[0x0][0x25c] ;  /* 0x0000970000107ab9 */ /* 0x000fe20000000800 */
[----:B------:R-:W-:Y:S01]  /*4400*/  ULDC.64 UR12, c[0x0][0x228] ;  /* 0x00008a00000c7ab9 */ /* 0x000fe20000000a00 */
[----:B------:R-:W-:Y:S06]  /*4410*/  BSSY B0, `(.L_x_26858) ;  /* 0x00000c0000007945 */ /* 0x000fec0003800000 */
[----:B------:R-:W-:Y:S01]  /*4420*/  @P0 IMAD.MOV.U32 R31, RZ, RZ, RZ ;  /* 0x000000ffff1f0224 */ /* 0x000fe200078e00ff */
[----:B------:R-:W-:Y:S01]  /*4430*/  @P0 CS2R R32, SRZ ;  /* 0x0000000000200805 */ /* 0x000fe2000001ff00 */
[----:B------:R-:W-:Y:S01]  /*4440*/  @P0 IMAD.MOV.U32 R38, RZ, RZ, RZ ;  /* 0x000000ffff260224 */ /* 0x000fe200078e00ff */
[----:B------:R-:W-:Y:S06]  /*4450*/  @P0 BRA `(.L_x_26859) ;  /* 0x0000000800ec0947 */ /* 0x000fec0003800000 */
[----:B------:R-:W3:Y:S01]  /*4460*/  I2F.RP R9, R2 ;  /* 0x0000000200097306 */ /* 0x000ee20000209400 */
[----:B------:R-:W4:Y:S01]  /*4470*/  S2UR UR5, SR_CTAID.Y ;  /* 0x00000000000579c3 */ /* 0x000f220000002600 */
[----:B------:R-:W-:Y:S01]  /*4480*/  ULDC.64 UR14, c[0x0][0x238] ;  /* 0x00008e00000e7ab9 */ /* 0x000fe20000000a00 */
[----:B------:R-:W-:Y:S01]  /*4490*/  ULDC UR9, c[0x0][0x260] ;  /* 0x0000980000097ab9 */ /* 0x000fe20000000800 */
[----:B------:R-:W-:Y:S01]  /*44a0*/  SHF.L.U32 R36, R28, 0x4, RZ ;  /* 0x000000041c247819 */ /* 0x000fe200000006ff */
[----:B------:R-:W-:Y:S01]  /*44b0*/  ULDC UR7, c[0x0][0x27c] ;  /* 0x00009f0000077ab9 */ /* 0x000fe20000000800 */
[----:B------:R-:W-:Y:S01]  /*44c0*/  LOP3.LUT R37, RZ, UR4, RZ, 0x33, !PT ;  /* 0x00000004ff257c12 */ /* 0x000fe2000f8e33ff */
[----:B------:R-:W-:Y:S01]  /*44d0*/  IMAD.MOV.U32 R31, RZ, RZ, RZ ;  /* 0x000000ffff1f7224 */ /* 0x000fe200078e00ff */
[----:B------:R-:W-:Y:S01]  /*44e0*/  CS2R R32, SRZ ;  /* 0x0000000000207805 */ /* 0x000fe2000001ff00 */
[----:B0-2---:R-:W4:Y:S01]  /*44f0*/  LDC R6, c[0x0][0x248] ;  /* 0x00009200ff067b82 */ /* 0x005f220000000800 */
[----:B------:R-:W-:-:S02]  /*4500*/  IMAD.MOV.U32 R38, RZ, RZ, RZ ;  /* 0x000000ffff267224 */ /* 0x000fc400078e00ff */
[----:B------:R-:W-:Y:S02]  /*4510*/  IMAD.MOV.U32 R40, RZ, RZ, R28 ;  /* 0x000000ffff287224 */ /* 0x000fe400078e001c */
[----:B------:R-:W-:Y:S01]  /*4520*/  VIADD R3, R3, -UR7 ;  /* 0x8000000703037c36 */ /* 0x000fe20008000000 */
[----:B---3--:R-:W0:Y:S02]  /*4530*/  MUFU.RCP R9, R9 ;  /* 0x0000000900097308 */ /* 0x008e240000001000 */
[----:B------:R-:W2:Y:S08]  /*4540*/  S2UR UR6, SR_CgaCtaId ;  /* 0x00000000000679c3 */ /* 0x000eb00000008800 */
[----:B------:R-:W3:Y:S01]  /*4550*/  LDC R10, c[0x0][0x25c] ;  /* 0x00009700ff0a7b82 */ /* 0x000ee20000000800 */
[----:B0-----:R-:W-:-:S02]  /*4560*/  VIADD R34, R9, 0xffffffe ;  /* 0x0ffffffe09227836 */ /* 0x001fc40000000000 */
[----:B----4-:R-:W-:Y:S01]  /*4570*/  IMAD R7, R6, UR5, RZ ;  /* 0x0000000506077c24 */ /* 0x010fe2000f8e02ff */
[----:B------:R-:W-:Y:S01]  /*4580*/  SHF.R.S32.HI R6, RZ, 0x1f, R28 ;  /* 0x0000001fff067819 */ /* 0x000fe2000001141c */
[----:B------:R0:W4:Y:S01]  /*4590*/  F2I.FTZ.U32.TRUNC.NTZ R35, R34 ;  /* 0x0000002200237305 */ /* 0x000122000021f000 */
[----:B------:R-:W-:Y:S02]  /*45a0*/  UMOV UR5, 0x400 ;  /* 0x0000040000057882 */ /* 0x000fe40000000000 */
[----:B------:R-:W-:Y:S01]  /*45b0*/  IADD3 R8, P0, R28, R7, RZ ;  /* 0x000000071c087210 */ /* 0x000fe20007f1e0ff */
[----:B------:R-:W-:-:S03]  /*45c0*/  UIADD3 UR5, UR5, 0xa0, URZ ;  /* 0x000000a005057890 */ /* 0x000fc6000fffe03f */
[----:B------:R-:W-:Y:S01]  /*45d0*/  LEA.HI.X.SX32 R7, R7, R6, 0x1, P0 ;  /* 0x0000000607077211 */ /* 0x000fe200000f0eff */
[----:B--2---:R-:W-:Y:S01]  /*45e0*/  ULEA UR5, UR6, UR5, 0x18 ;  /* 0x0000000506057291 */ /* 0x004fe2000f8ec03f */
[----:B------:R-:W-:Y:S01]  /*45f0*/  SHF.R.S32.HI R6, RZ, 0x1f, R29 ;  /* 0x0000001fff067819 */ /* 0x000fe2000001141d */
[----:B0-----:R-:W-:Y:S01]  /*4600*/  IMAD.MOV.U32 R34, RZ, RZ, RZ ;  /* 0x000000ffff227224 */ /* 0x001fe200078e00ff */
[----:B------:R-:W-:Y:S02]  /*4610*/  LEA R30, P0, R8, UR14, 0x2 ;  /* 0x0000000e081e7c11 */ /* 0x000fe4000f8010ff */
[----:B------:R-:W-:Y:S01]  /*4620*/  LEA.HI R6, R6, R29, RZ, 0x2 ;  /* 0x0000001d06067211 */ /* 0x000fe200078f10ff */
[----:B----4-:R-:W-:-:S04]  /*4630*/  IMAD.MOV R11, RZ, RZ, -R35 ;  /* 0x000000ffff0b7224 */ /* 0x010fc800078e0a23 */
[----:B------:R-:W-:-:S04]  /*4640*/  IMAD R9, R11, R2, RZ ;  /* 0x000000020b097224 */ /* 0x000fc800078e02ff */
[----:B------:R-:W-:Y:S01]  /*4650*/  IMAD.HI.U32 R34, R35, R9, R34 ;  /* 0x0000000923227227 */ /* 0x000fe200078e0022 */
[----:B------:R-:W-:Y:S02]  /*4660*/  LEA.HI.X R35, R8, UR15, R7, 0x2, P0 ;  /* 0x0000000f08237c11 */ /* 0x000fe400080f1407 */
[C---:B------:R-:W-:Y:S01]  /*4670*/  LOP3.LUT R8, R6.reuse, 0xfffffffc, RZ, 0xc0, !PT ;  /* 0xfffffffc06087812 */ /* 0x040fe200078ec0ff */
[----:B------:R-:W-:Y:S02]  /*4680*/  IMAD.SHL.U32 R7, R6, 0x4, RZ ;  /* 0x0000000406077824 */ /* 0x000fe400078e00ff */
[----:B------:R-:W-:Y:S01]  /*4690*/  IMAD R6, R0, UR9, RZ ;  /* 0x0000000900067c24 */ /* 0x000fe2000f8e02ff */
[----:B------:R-:W-:Y:S02]  /*46a0*/  IADD3 R9, R29, -R8, RZ ;  /* 0x800000081d097210 */ /* 0x000fe40007ffe0ff */
[----:B------:R-:W-:Y:S02]  /*46b0*/  LOP3.LUT R8, R7, 0xfffffff0, RZ, 0xc0, !PT ;  /* 0xfffffff007087812 */ /* 0x000fe400078ec0ff */
[----:B---3--:R-:W-:Y:S01]  /*46c0*/  SHF.R.S32.HI R0, RZ, 0x1f, R10 ;  /* 0x0000001fff007819 */ /* 0x008fe2000001140a */
[----:B------:R-:W-:Y:S01]  /*46d0*/  IMAD R43, R28, 0x4, R9 ;  /* 0x000000041c2b7824 */ /* 0x000fe200078e0209 */
[----:B------:R-:W-:Y:S01]  /*46e0*/  SHF.R.S32.HI R7, RZ, 0x1f, R6 ;  /* 0x0000001fff077819 */ /* 0x000fe20000011406 */
[----:B------:R-:W-:-:S02]  /*46f0*/  IMAD R39, R9, 0x4, R8 ;  /* 0x0000000409277824 */ /* 0x000fc400078e0208 */
[----:B------:R-:W-:Y:S01]  /*4700*/  IMAD R44, R9, 0x4, R36 ;  /* 0x00000004092c7824 */ /* 0x000fe200078e0224 */
[----:B------:R-:W-:Y:S01]  /*4710*/  LEA R43, R43, UR5, 0x4 ;  /* 0x000000052b2b7c11 */ /* 0x000fe2000f8e20ff */
[C---:B------:R-:W-:Y:S02]  /*4720*/  VIADD R42, R39.reuse, 0x100 ;  /* 0x00000100272a7836 */ /* 0x040fe40000000000 */
[----:B------:R-:W-:-:S07]  /*4730*/  VIADD R41, R39, 0x180 ;  /* 0x0000018027297836 */ /* 0x000fce0000000000 */
.L_x_26862:
[----:B-1----:R-:W0:Y:S01]  /*4740*/  LDC R13, c[0x0][0x284] ;  /* 0x0000a100ff0d7b82 */ /* 0x002e220000000800 */
[----:B------:R-:W-:Y:S01]  /*4750*/  IABS R9, R36 ;  /* 0x0000002400097213 */ /* 0x000fe20000000000 */
[----:B------:R-:W-:Y:S01]  /*4760*/  BSSY B1, `(.L_x_26860) ;  /* 0x0000084000017945 */ /* 0x000fe20003800000 */
[----:B------:R-:W-:Y:S01]  /*4770*/  IADD3 R24, R37, R40, RZ ;  /* 0x0000002825187210 */ /* 0x000fe20007ffe0ff */
[----:B------:R-:W-:Y:S02]  /*4780*/  VIADD R40, R40, 0x4 ;  /* 0x0000000428287836 */ /* 0x000fe40000000000 */
[----:B------:R-:W-:Y:S02]  /*4790*/  IMAD.HI.U32 R8, R34, R9, RZ ;  /* 0x0000000922087227 */ /* 0x000fe400078e00ff */
[----:B------:R-:W1:Y:S03]  /*47a0*/  LDC R16, c[0x0][0x280] ;  /* 0x0000a000ff107b82 */ /* 0x000e660000000800 */
[----:B------:R-:W-:-:S02]  /*47b0*/  IADD3 R10, -R8, RZ, RZ ;  /* 0x000000ff080a7210 */ /* 0x000fc40007ffe1ff */
        /* <DEDUP_REMOVED lines=34> */
[----:B------:R-:W-:-:S03]  /*49e0*/  ISETP.GE.AND P0, PT, R40, UR4, PT ;  /* 0x0000000428007c0c */ /* 0x000fc6000bf06270 */
        /* <DEDUP_REMOVED lines=15> */
[----:B------:R-:W-:Y:S02]  /*4ae0*/  LEA.HI.X.SX32 R9, R39, R22, 0x1, P1 ;  /* 0x0000001627097211 */ /* 0x000fe400008f0eff */
[----:B------:R-:W-:Y:S02]  /*4af0*/  IADD3 R17, P1, R42, R18, RZ ;  /* 0x000000122a117210 */ /* 0x000fe40007f3e0ff */
[----:B------:R-:W-:Y:S02]  /*4b00*/  LEA.HI.X R47, R8, UR13, R9, 0x2, P2 ;  /* 0x0000000d082f7c11 */ /* 0x000fe400090f1409 */
[C---:B------:R-:W-:Y:S02]  /*4b10*/  LEA R16, P2, R17.reuse, UR12, 0x2 ;  /* 0x0000000c11107c11 */ /* 0x040fe4000f8410ff */
[----:B------:R-:W-:Y:S01]  /*4b20*/  LEA.HI.X.SX32 R20, R42, R22, 0x1, P1 ;  /* 0x000000162a147211 */ /* 0x000fe200008f0eff */
[----:B------:R-:W2:Y:S03]  /*4b30*/  LDG.E.128.CONSTANT R8, desc[UR10][R46.64] ;  /* 0x0000000a2e087981 */ /* 0x000ea6000c1e9d00 */
[----:B------:R-:W-:Y:S01]  /*4b40*/  LEA.HI.X R17, R17, UR13, R20, 0x2, P2 ;  /* 0x0000000d11117c11 */ /* 0x000fe200090f1414 */
[----:B------:R0:W3:Y:S01]  /*4b50*/  LDG.E.128.CONSTANT R12, desc[UR10][R46.64+0x200] ;  /* 0x0002000a2e0c7981 */ /* 0x0000e2000c1e9d00 */
[----:B------:R-:W-:-:S04]  /*4b60*/  IADD3 R21, P1, R41, R18, RZ ;  /* 0x0000001229157210 */ /* 0x000fc80007f3e0ff */
[----:B------:R-:W4:Y:S01]  /*4b70*/  LDG.E.128.CONSTANT R16, desc[UR10][R16.64] ;  /* 0x0000000a10107981 */ /* 0x000f22000c1e9d00 */
[----:B------:R-:W-:Y:S02]  /*4b80*/  LEA R20, P2, R21, UR12, 0x2 ;  /* 0x0000000c15147c11 */ /* 0x000fe4000f8410ff */
[----:B------:R-:W-:-:S04]  /*4b90*/  LEA.HI.X.SX32 R22, R41, R22, 0x1, P1 ;  /* 0x0000001629167211 */ /* 0x000fc800008f0eff */
[----:B------:R-:W-:-:S06]  /*4ba0*/  LEA.HI.X R21, R21, UR13, R22, 0x2, P2 ;  /* 0x0000000d15157c11 */ /* 0x000fcc00090f1416 */
[----:B------:R-:W4:Y:S01]  /*4bb0*/  LDG.E.128.CONSTANT R20, desc[UR10][R20.64] ;  /* 0x0000000a14147981 */ /* 0x000f22000c1e9d00 */
[----:B------:R-:W-:-:S03]  /*4bc0*/  ISETP.NE.AND P1, PT, R24, -0x2, PT ;  /* 0xfffffffe1800780c */ /* 0x000fc60003f25270 */
[----:B------:R-:W1:Y:S10]  /*4bd0*/  LDS.128 R24, [R43] ;  /* 0x000000002b187984 */ /* 0x000e740000000c00 */
[C---:B0-----:R-:W-:Y:S01]  /*4be0*/  @!P1 VIADD R46, R44.reuse, 0x2 ;  /* 0x000000022c2e9836 */ /* 0x041fe20000000000 */
[----:B------:R-:W-:-:S04]  /*4bf0*/  @!P1 IADD3 R45, R44, 0x1, RZ ;  /* 0x000000012c2d9810 */ /* 0x000fc80007ffe0ff */
[----:B------:R-:W-:Y:S01]  /*4c00*/  @!P1 ISETP.GE.AND P3, PT, R46, UR8, PT ;  /* 0x000000082e009c0c */ /* 0x000fe2000bf66270 */
[C---:B------:R-:W-:Y:S01]  /*4c10*/  @!P1 VIADD R46, R44.reuse, 0x1 ;  /* 0x000000012c2e9836 */ /* 0x040fe20000000000 */
[----:B------:R-:W-:Y:S01]  /*4c20*/  @!P1 ISETP.GE.AND P2, PT, R45, UR8, PT ;  /* 0x000000082d009c0c */ /* 0x000fe2000bf46270 */
[C---:B------:R-:W-:Y:S01]  /*4c30*/  @!P1 VIADD R47, R44.reuse, 0x2 ;  /* 0x000000022c2f9836 */ /* 0x040fe20000000000 */
[----:B------:R-:W-:Y:S02]  /*4c40*/  @!P1 ISETP.GE.AND P6, PT, R44, UR8, PT ;  /* 0x000000082c009c0c */ /* 0x000fe4000bfc6270 */
[----:B------:R-:W-:Y:S01]  /*4c50*/  @!P1 ISETP.GE.AND P5, PT, R46, UR8, PT ;  /* 0x000000082e009c0c */ /* 0x000fe2000bfa6270 */
[----:B------:R-:W-:-:S05]  /*4c60*/  @!P1 VIADD R45, R44, 0x3 ;  /* 0x000000032c2d9836 */ /* 0x000fca0000000000 */
[----:B------:R-:W-:Y:S02]  /*4c70*/  @!P1 ISETP.GE.AND P4, PT, R45, UR8, PT ;  /* 0x000000082d009c0c */ /* 0x000fe4000bf86270 */
[----:B--2---:R-:W-:Y:S02]  /*4c80*/  @!P1 FSEL R9, R9, RZ, !P2 ;  /* 0x000000ff09099208 */ /* 0x004fe40005000000 */
[----:B------:R-:W-:Y:S02]  /*4c90*/  @!P1 ISETP.GE.AND P2, PT, R44, UR8, PT ;  /* 0x000000082c009c0c */ /* 0x000fe4000bf46270 */
[----:B---3--:R-:W-:Y:S02]  /*4ca0*/  @!P1 FSEL R13, R13, RZ, !P5 ;  /* 0x000000ff0d0d9208 */ /* 0x008fe40006800000 */
[----:B------:R-:W-:Y:S02]  /*4cb0*/  @!P1 FSEL R8, R8, RZ, !P6 ;  /* 0x000000ff08089208 */ /* 0x000fe40007000000 */
[----:B------:R-:W-:-:S02]  /*4cc0*/  @!P1 FSEL R12, R12, RZ, !P2 ;  /* 0x000000ff0c0c9208 */ /* 0x000fc40005000000 */
[----:B------:R-:W-:Y:S02]  /*4cd0*/  @!P1 ISETP.GE.AND P5, PT, R44, UR8, PT ;  /* 0x000000082c009c0c */ /* 0x000fe4000bfa6270 */
[----:B------:R-:W-:Y:S02]  /*4ce0*/  @!P1 ISETP.GE.AND P6, PT, R47, UR8, PT ;  /* 0x000000082f009c0c */ /* 0x000fe4000bfc6270 */
[----:B------:R-:W-:Y:S02]  /*4cf0*/  @!P1 ISETP.GE.AND P2, PT, R46, UR8, PT ;  /* 0x000000082e009c0c */ /* 0x000fe4000bf46270 */
[----:B------:R-:W-:Y:S02]  /*4d00*/  @!P1 IADD3 R46, R44, 0x2, RZ ;  /* 0x000000022c2e9810 */ /* 0x000fe40007ffe0ff */
[----:B------:R-:W-:Y:S02]  /*4d10*/  @!P1 FSEL R10, R10, RZ, !P3 ;  /* 0x000000ff0a0a9208 */ /* 0x000fe40005800000 */
[----:B----4-:R-:W-:-:S02]  /*4d20*/  @!P1 FSEL R16, R16, RZ, !P5 ;  /* 0x000000ff10109208 */ /* 0x010fc40006800000 */
[C---:B------:R-:W-:Y:S02]  /*4d30*/  @!P1 ISETP.GE.AND P3, PT, R45.reuse, UR8, PT ;  /* 0x000000082d009c0c */ /* 0x040fe4000bf66270 */
[----:B------:R-:W-:Y:S02]  /*4d40*/  @!P1 FSEL R14, R14, RZ, !P6 ;  /* 0x000000ff0e0e9208 */ /* 0x000fe40007000000 */
[----:B------:R-:W-:Y:S01]  /*4d50*/  @!P1 ISETP.GE.AND P5, PT, R45, UR8, PT ;  /* 0x000000082d009c0c */ /* 0x000fe2000bfa6270 */
[----:B------:R-:W-:Y:S01]  /*4d60*/  @!P1 VIADD R45, R44, 0x1 ;  /* 0x000000012c2d9836 */ /* 0x000fe20000000000 */
[----:B------:R-:W-:-:S04]  /*4d70*/  @!P1 ISETP.GE.AND P6, PT, R46, UR8, PT ;  /* 0x000000082e009c0c */ /* 0x000fc8000bfc6270 */
[----:B------:R-:W-:Y:S02]  /*4d80*/  @!P1 FSEL R18, R18, RZ, !P6 ;  /* 0x000000ff12129208 */ /* 0x000fe40007000000 */
[----:B------:R-:W-:Y:S02]  /*4d90*/  @!P1 ISETP.GE.AND P6, PT, R45, UR8, PT ;  /* 0x000000082d009c0c */ /* 0x000fe4000bfc6270 */
[----:B------:R-:W-:Y:S02]  /*4da0*/  @!P1 FSEL R17, R17, RZ, !P2 ;  /* 0x000000ff11119208 */ /* 0x000fe40005000000 */
[C---:B------:R-:W-:Y:S02]  /*4db0*/  @!P1 ISETP.GE.AND P2, PT, R44.reuse, UR8, PT ;  /* 0x000000082c009c0c */ /* 0x040fe4000bf46270 */
[----:B------:R-:W-:Y:S01]  /*4dc0*/  @!P1 FSEL R21, R21, RZ, !P6 ;  /* 0x000000ff15159208 */ /* 0x000fe20007000000 */
[----:B------:R-:W-:Y:S01]  /*4dd0*/  @!P1 VIADD R45, R44, 0x3 ;  /* 0x000000032c2d9836 */ /* 0x000fe20000000000 */
[----:B------:R-:W-:Y:S01]  /*4de0*/  @!P1 FSEL R20, R20, RZ, !P2 ;  /* 0x000000ff14149208 */ /* 0x000fe20005000000 */
[C---:B-1----:R-:W-:Y:S01]  /*4df0*/  FMUL.FTZ R9, R25.reuse, R9 ;  /* 0x0000000919097220 */ /* 0x042fe20000410000 */
[----:B------:R-:W-:Y:S01]  /*4e00*/  @!P1 ISETP.GE.AND P2, PT, R46, UR8, PT ;  /* 0x000000082e009c0c */ /* 0x000fe2000bf46270 */
[C---:B------:R-:W-:Y:S01]  /*4e10*/  FMUL.FTZ R13, R25.reuse, R13 ;  /* 0x0000000d190d7220 */ /* 0x040fe20000410000 */
[C---:B------:R-:W-:Y:S01]  /*4e20*/  FMUL.FTZ R17, R25.reuse, R17 ;  /* 0x0000001119117220 */ /* 0x040fe20000410000 */
[----:B------:R-:W-:Y:S01]  /*4e30*/  FMUL.FTZ R21, R25, R21 ;  /* 0x0000001519157220 */ /* 0x000fe20000410000 */
[----:B------:R-:W-:Y:S01]  /*4e40*/  @!P1 ISETP.GE.AND P6, PT, R45, UR8, PT ;  /* 0x000000082d009c0c */ /* 0x000fe2000bfc6270 */
[----:B------:R-:W-:Y:S01]  /*4e50*/  FFMA.FTZ R9, R24, R8, R9 ;  /* 0x0000000818097223 */ /* 0x000fe20000010009 */
[----:B------:R-:W-:Y:S01]  /*4e60*/  @!P1 FSEL R22, R22, RZ, !P2 ;  /* 0x000000ff16169208 */ /* 0x000fe20005000000 */
        /* <DEDUP_REMOVED lines=10> */
[----:B------:R-:W-:Y:S01]  /*4f10*/  FFMA.FTZ R22, R26, R22, R21 ;  /* 0x000000161a167223 */ /* 0x000fe20000010015 */
[C---:B------:R-:W-:Y:S01]  /*4f20*/  FFMA.FTZ R11, R27.reuse, R11, R10 ;  /* 0x0000000b1b0b7223 */ /* 0x040fe2000001000a */
[C---:B------:R-:W-:Y:S01]  /*4f30*/  FFMA.FTZ R14, R27.reuse, R15, R14 ;  /* 0x0000000f1b0e7223 */ /* 0x040fe2000001000e */
[C---:B------:R-:W-:Y:S01]  /*4f40*/  FFMA.FTZ R19, R27.reuse, R19, R18 ;  /* 0x000000131b137223 */ /* 0x040fe20000010012 */
[----:B------:R-:W-:Y:S01]  /*4f50*/  FFMA.FTZ R22, R27, R23, R22 ;  /* 0x000000171b167223 */ /* 0x000fe20000010016 */
[----:B------:R-:W-:Y:S01]  /*4f60*/  FADD.FTZ R38, R38, R11 ;  /* 0x0000000b26267221 */ /* 0x000fe20000010000 */
[----:B------:R-:W-:Y:S01]  /*4f70*/  FADD.FTZ R33, R33, R14 ;  /* 0x0000000e21217221 */ /* 0x000fe20000010000 */
[----:B------:R-:W-:Y:S01]  /*4f80*/  FADD.FTZ R32, R32, R19 ;  /* 0x0000001320207221 */ /* 0x000fe20000010000 */
[----:B------:R-:W-:-:S07]  /*4f90*/  FADD.FTZ R31, R31, R22 ;  /* 0x000000161f1f7221 */ /* 0x000fce0000010000 */
.L_x_26861:
[----:B------:R-:W-:Y:S05]  /*4fa0*/  BSYNC B1 ;  /* 0x0000000000017941 */ /* 0x000fea0003800000 */
.L_x_26860:
[----:B------:R-:W-:Y:S01]  /*4fb0*/  IADD3 R30, P1, R30, 0x10, RZ ;  /* 0x000000101e1e7810 */ /* 0x000fe20007f3e0ff */
[----:B------:R-:W-:Y:S01]  /*4fc0*/  VIADD R36, R36, 0x40 ;  /* 0x0000004024247836 */ /* 0x000fe20000000000 */
[----:B------:R-:W-:Y:S01]  /*4fd0*/  IADD3 R43, R43, 0x100, RZ ;  /* 0x000001002b2b7810 */ /* 0x000fe20007ffe0ff */
[----:B------:R-:W-:Y:S02]  /*4fe0*/  VIADD R44, R44, 0x40 ;  /* 0x000000402c2c7836 */ /* 0x000fe40000000000 */
[----:B------:R-:W-:Y:S01]  /*4ff0*/  IMAD.X R35, RZ, RZ, R35, P1 ;  /* 0x000000ffff237224 */ /* 0x000fe200008e0623 */
[----:B------:R-:W-:Y:S07]  /*5000*/  @!P0 BRA `(.L_x_26862) ;  /* 0xfffffff400cc8947 */ /* 0x000fee000383ffff */
.L_x_26859:
[----:B------:R-:W-:Y:S05]  /*5010*/  BSYNC B0 ;  /* 0x0000000000007941 */ /* 0x000fea0003800000 */
.L_x_26858:
[----:B------:R-:W3:Y:S01]  /*5020*/  SHFL.BFLY PT, R3, R38, 0x2, 0x1f ;  /* 0x0c401f0026037f89 */ /* 0x000ee200000e0000 */
[----:B------:R-:W4:Y:S01]  /*5030*/  S2UR UR5, SR_CgaCtaId ;  /* 0x00000000000579c3 */ /* 0x000f220000008800 */
[----:B--2---:R-:W-:Y:S01]  /*5040*/  SHF.R.S32.HI R10, RZ, 0x1f, R29 ;  /* 0x0000001fff0a7819 */ /* 0x004fe2000001141d */
[----:B------:R-:W-:Y:S01]  /*5050*/  UMOV UR4, 0x400 ;  /* 0x0000040000047882 */ /* 0x000fe20000000000 */
[----:B------:R-:W2:Y:S01]  /*5060*/  SHFL.BFLY PT, R0, R33, 0x2, 0x1f ;  /* 0x0c401f0021007f89 */ /* 0x000ea200000e0000 */
[----:B------:R-:W-:Y:S01]  /*5070*/  LOP3.LUT R8, R29, 0x3, RZ, 0xc0, !PT ;  /* 0x000000031d087812 */ /* 0x000fe200078ec0ff */
[----:B------:R-:W-:Y:S01]  /*5080*/  UIADD3 UR4, UR4, 0xa0, URZ ;  /* 0x000000a004047890 */ /* 0x000fe2000fffe03f */
[----:B------:R-:W-:Y:S01]  /*5090*/  LEA.HI R10, R10, R29, RZ, 0x2 ;  /* 0x0000001d0a0a7211 */ /* 0x000fe200078f10ff */
[----:B------:R-:W1:Y:S01]  /*50a0*/  SHFL.BFLY PT, R7, R32, 0x2, 0x1f ;  /* 0x0c401f0020077f89 */ /* 0x000e6200000e0000 */
[----:B------:R-:W-:Y:S01]  /*50b0*/  ISETP.NE.AND P2, PT, R8, RZ, PT ;  /* 0x000000ff0800720c */ /* 0x000fe20003f45270 */
[----:B------:R-:W-:Y:S01]  /*50c0*/  BSSY B0, `(.L_x_26863) ;  /* 0x0000037000007945 */ /* 0x000fe20003800000 */
[----:B------:R-:W-:Y:S01]  /*50d0*/  LOP3.LUT R8, R5, 0xffffffc0, RZ, 0xc0, !PT ;  /* 0xffffffc005087812 */ /* 0x000fe200078ec0ff */
[----:B0-----:R-:W0:Y:S01]  /*50e0*/  SHFL.BFLY PT, R6, R31, 0x2, 0x1f ;  /* 0x0c401f001f067f89 */ /* 0x001e2200000e0000 */
[----:B------:R-:W-:-:S02]  /*50f0*/  SHF.R.S32.HI R19, RZ, 0x2, R10 ;  /* 0x00000002ff137819 */ /* 0x000fc4000001140a */
[----:B------:R-:W-:Y:S01]  /*5100*/  ISETP.NE.OR P1, PT, R8, 0x40, P2 ;  /* 0x000000400800780c */ /* 0x000fe20001725670 */
[----:B------:R-:W-:Y:S01]  /*5110*/  BAR.SYNC.DEFER_BLOCKING 0x0 ;  /* 0x0000000000007b1d */ /* 0x000fe20000010000 */
[----:B------:R-:W-:Y:S01]  /*5120*/  ISETP.GT.OR P0, PT, R5, 0x3f, P2 ;  /* 0x0000003f0500780c */ /* 0x000fe20001704670 */
[----:B------:R-:W-:Y:S02]  /*5130*/  IMAD R28, R28, 0x20, R19 ;  /* 0x000000201c1c7824 */ /* 0x000fe400078e0213 */
[----:B---3--:R-:W-:Y:S01]  /*5140*/  FADD.FTZ R3, R3, R38 ;  /* 0x0000002603037221 */ /* 0x008fe20000010000 */
[----:B----4-:R-:W-:Y:S01]  /*5150*/  ULEA UR4, UR5, UR4, 0x18 ;  /* 0x0000000405047291 */ /* 0x010fe2000f8ec03f */
[----:B--2---:R-:W-:-:S03]  /*5160*/  FADD.FTZ R2, R0, R33 ;  /* 0x0000002100027221 */ /* 0x004fc60000010000 */
[----:B------:R-:W2:Y:S02]  /*5170*/  SHFL.BFLY PT, R0, R3, 0x1, 0x1f ;  /* 0x0c201f0003007f89 */ /* 0x000ea400000e0000 */
[----:B------:R-:W-:Y:S01]  /*5180*/  LEA R28, R28, UR4, 0x2 ;  /* 0x000000041c1c7c11 */ /* 0x000fe2000f8e10ff */
[----:B-1----:R-:W-:Y:S02]  /*5190*/  FADD.FTZ R4, R7, R32 ;  /* 0x0000002007047221 */ /* 0x002fe40000010000 */
[----:B------:R-:W1:Y:S01]  /*51a0*/  SHFL.BFLY PT, R7, R2, 0x1, 0x1f ;  /* 0x0c201f0002077f89 */ /* 0x000e6200000e0000 */
[----:B0-----:R-:W-:-:S03]  /*51b0*/  FADD.FTZ R6, R6, R31 ;  /* 0x0000001f06067221 */ /* 0x001fc60000010000 */
[----:B------:R-:W0:Y:S04]  /*51c0*/  SHFL.BFLY PT, R9, R4, 0x1, 0x1f ;  /* 0x0c201f0004097f89 */ /* 0x000e2800000e0000 */
[----:B------:R-:W3:Y:S01]  /*51d0*/  SHFL.BFLY PT, R17, R6, 0x1, 0x1f ;  /* 0x0c201f0006117f89 */ /* 0x000ee200000e0000 */
[----:B--2---:R-:W-:Y:S01]  /*51e0*/  FADD.FTZ R11, R3, R0 ;  /* 0x00000000030b7221 */ /* 0x004fe20000010000 */
[----:B------:R-:W-:Y:S01]  /*51f0*/  LOP3.LUT R3, R5, 0xffffffe0, RZ, 0xc0, !PT ;  /* 0xffffffe005037812 */ /* 0x000fe200078ec0ff */
[----:B-1----:R-:W-:-:S03]  /*5200*/  FADD.FTZ R13, R2, R7 ;  /* 0x00000007020d7221 */ /* 0x002fc60000010000 */
        /* <DEDUP_REMOVED lines=34> */
.L_x_26864:
[----:B------:R-:W-:Y:S05]  /*5430*/  BSYNC B0 ;  /* 0x0000000000007941 */ /* 0x000fea0003800000 */
.L_x_26863:
        /* <DEDUP_REMOVED lines=22> */
[C---:B------:R-:W-:Y:S01]  /*55a0*/  VIADD R5, R19.reuse, 0x18 ;  /* 0x0000001813057836 */ /* 0x040fe20000000000 */
[----:B------:R-:W-:Y:S01]  /*55b0*/  ULDC.64 UR8, c[0x0][0x210] ;  /* 0x0000840000087ab9 */ /* 0x000fe20000000a00 */
[----:B------:R-:W-:Y:S02]  /*55c0*/  LEA.HI.X.SX32 R6, R19, UR7, 0x1, P0 ;  /* 0x0000000713067c11 */ /* 0x000fe400080f0eff */
        /* <DEDUP_REMOVED lines=19> */
.L_x_26829:
[----:B------:R-:W-:Y:S01]  /*5700*/  BSSY B2, `(.L_x_26865) ;  /* 0x0000007000027945 */ /* 0x000fe20003800000 */
[----:B------:R-:W-:Y:S02]  /*5710*/  IMAD.MOV.U32 R15, RZ, RZ, 0x1 ;  /* 0x00000001ff0f7424 */ /* 0x000fe400078e00ff */
[----:B------:R-:W-:Y:S02]  /*5720*/  IMAD.MOV.U32 R17, RZ, RZ, 0x1f ;  /* 0x0000001fff117424 */ /* 0x000fe400078e00ff */
[----:B------:R-:W-:-:S07]  /*5730*/  IMAD.MOV.U32 R12, RZ, RZ, -0x1 ;  /* 0xffffffffff0c7424 */ /* 0x000fce00078e00ff */
[----:B------:R-:W-:Y:S05]  /*5740*/  WARPSYNC.COLLECTIVE R12, `(.L_x_26866) ;  /* 0x000000000c087348 */ /* 0x000fea0003c00000 */
[----:B------:R0:W1:Y:S02]  /*5750*/  SHFL.BFLY P2, R13, R22, R15, R17 ;  /* 0x0c00000f160d7389 */ /* 0x0000640000040011 */
[----:B01----:R-:W-:Y:S01]  /*5760*/  ENDCOLLECTIVE ;  /* 0x000000000000791b */ /* 0x003fe20003800000 */
.L_x_26866:
[----:B------:R-:W-:Y:S05]  /*5770*/  BSYNC B2 ;  /* 0x0000000000027941 */ /* 0x000fea0003800000 */
.L_x_26865:
[----:B------:R-:W-:Y:S05]  /*5780*/  BRA `(.L_x_26867) ;  /* 0xffffffc000f87947 */ /* 0x000fea000383ffff */
.L_x_26834:
[----:B------:R-:W-:Y:S01]  /*5790*/  HFMA2.MMA R15, -RZ, RZ, 0, 5.9604644775390625e-08 ;  /* 0x00000001ff0f7435 */ /* 0x000fe200000001ff */
[----:B------:R-:W-:Y:S01]  /*57a0*/  BSSY B2, `(.L_x_26868) ;  /* 0x0000006000027945 */ /* 0x000fe20003800000 */
[----:B------:R-:W-:Y:S02]  /*57b0*/  IMAD.MOV.U32 R17, RZ, RZ, 0x1f ;  /* 0x0000001fff117424 */ /* 0x000fe400078e00ff */
[----:B------:R-:W-:-:S07]  /*57c0*/  IMAD.MOV.U32 R12, RZ, RZ, -0x1 ;  /* 0xffffffffff0c7424 */ /* 0x000fce00078e00ff */
[----:B------:R-:W-:Y:S05]  /*57d0*/  WARPSYNC.COLLECTIVE R12, `(.L_x_26869) ;  /* 0x000000000c087348 */ /* 0x000fea0003c00000 */
[----:B------:R0:W1:Y:S02]  /*57e0*/  SHFL.BFLY P2, R13, R22, R15, R17 ;  /* 0x0c00000f160d7389 */ /* 0x0000640000040011 */
[----:B01----:R-:W-:Y:S01]  /*57f0*/  ENDCOLLECTIVE ;  /* 0x000000000000791b */ /* 0x003fe20003800000 */
.L_x_26869:
[----:B------:R-:W-:Y:S05]  /*5800*/  BSYNC B2 ;  /* 0x0000000000027941 */ /* 0x000fea0003800000 */
.L_x_26868:
[----:B------:R-:W-:Y:S05]  /*5810*/  BRA `(.L_x_26870) ;  /* 0xffffffcc007c7947 */ /* 0x000fea000383ffff */
.L_x_26837:
[----:B------:R-:W-:Y:S01]  /*5820*/  BSSY B0, `(.L_x_26871) ;  /* 0x0000008000007945 */ /* 0x000fe20003800000 */
[----:B0-----:R-:W-:Y:S01]  /*5830*/  IMAD.MOV.U32 R22, RZ, RZ, R48 ;  /* 0x000000ffff167224 */ /* 0x001fe200078e0030 */
[----:B------:R-:W-:Y:S01]  /*5840*/  MOV R17, 0x1f ;  /* 0x0000001f00117802 */ /* 0x000fe20000000f00 */
[----:B------:R-:W-:Y:S02]  /*5850*/  IMAD.MOV.U32 R15, RZ, RZ, 0x10 ;  /* 0x00000010ff0f7424 */ /* 0x000fe400078e00ff */
[----:B------:R-:W-:-:S07]  /*5860*/  IMAD.MOV.U32 R12, RZ, RZ, -0x1 ;  /* 0xffffffffff0c7424 */ /* 0x000fce00078e00ff */
[----:B-1---5:R-:W-:Y:S05]  /*5870*/  WARPSYNC.COLLECTIVE R12, `(.L_x_26872) ;  /* 0x000000000c087348 */ /* 0x022fea0003c00000 */
[----:B-1----:R0:W1:Y:S02]  /*5880*/  SHFL.BFLY P2, R13, R22, R15, R17 ;  /* 0x0c00000f160d7389 */ /* 0x0020640000040011 */
[----:B01---5:R-:W-:Y:S01]  /*5890*/  ENDCOLLECTIVE ;  /* 0x000000000000791b */ /* 0x023fe20003800000 */
.L_x_26872:
[----:B------:R-:W-:Y:S05]  /*58a0*/  BSYNC B0 ;  /* 0x0000000000007941 */ /* 0x000fea0003800000 */
.L_x_26871:
        /* <DEDUP_REMOVED lines=9> */
.L_x_26873:
[----:B------:R-:W-:Y:S02]  /*5940*/  IMAD.MOV.U32 R15, RZ, RZ, 0x4 ;  /* 0x00000004ff0f7424 */ /* 0x000fe400078e00ff */
[----:B------:R-:W-:-:S05]  /*5950*/  IMAD.MOV.U32 R6, RZ, RZ, R13 ;  /* 0x000000ffff067224 */ /* 0x000fca00078e000d */
[----:B------:R-:W-:-:S05]  /*5960*/  FMNMX.FTZ R6, R7, R6, !PT ;  /* 0x0000000607067209 */ /* 0x000fca0007810000 */
[----:B------:R-:W-:-:S07]  /*5970*/  IMAD.MOV.U32 R22, RZ, RZ, R6 ;  /* 0x000000ffff167224 */ /* 0x000fce00078e0006 */
[----:B------:R-:W-:Y:S05]  /*5980*/  WARPSYNC.COLLECTIVE R12, `(.L_x_26874) ;  /* 0x000000000c087348 */ /* 0x000fea0003c00000 */
[----:B------:R0:W1:Y:S02]  /*5990*/  SHFL.BFLY P2, R13, R22, R15, R17 ;  /* 0x0c00000f160d7389 */ /* 0x0000640000040011 */
[----:B01----:R-:W-:Y:S01]  /*59a0*/  ENDCOLLECTIVE ;  /* 0x000000000000791b */ /* 0x003fe20003800000 */
.L_x_26874:
[----:B------:R-:W-:Y:S01]  /*59b0*/  IMAD.MOV.U32 R15, RZ, RZ, 0x2 ;  /* 0x00000002ff0f7424 */ /* 0x000fe200078e00ff */
[----:B------:R-:W-:-:S04]  /*59c0*/  MOV R9, R13 ;  /* 0x0000000d00097202 */ /* 0x000fc80000000f00 */
[----:B------:R-:W-:-:S05]  /*59d0*/  FMNMX.FTZ R9, R6, R9, !PT ;  /* 0x0000000906097209 */ /* 0x000fca0007810000 */
[----:B------:R-:W-:-:S07]  /*59e0*/  IMAD.MOV.U32 R22, RZ, RZ, R9 ;  /* 0x000000ffff167224 */ /* 0x000fce00078e0009 */
[----:B------:R-:W-:Y:S05]  /*59f0*/  WARPSYNC.COLLECTIVE R12, `(.L_x_26875) ;  /* 0x000000000c087348 */ /* 0x000fea0003c00000 */
[----:B------:R0:W1:Y:S02]  /*5a00*/  SHFL.BFLY P2, R13, R22, R15, R17 ;  /* 0x0c00000f160d7389 */ /* 0x0000640000040011 */
[----:B01----:R-:W-:Y:S01]  /*5a10*/  ENDCOLLECTIVE ;  /* 0x000000000000791b */ /* 0x003fe20003800000 */
.L_x_26875:
[----:B------:R-:W-:Y:S01]  /*5a20*/  IMAD.MOV.U32 R8, RZ, RZ, R13 ;  /* 0x000000ffff087224 */ /* 0x000fe200078e000d */
[----:B------:R-:W-:Y:S06]  /*5a30*/  BRA `(.L_x_26876) ;  /* 0xffffffcc00987947 */ /* 0x000fec000383ffff */
.L_x_26877:
        /* <DEDUP_REMOVED lines=12> */
.L_x_28493:


//--------------------- .text._ZN4vllm25paged_attention_v1_kernelIffLi256ELi8ELi128ELNS_18Fp8KVCacheDataTypeE0ELb0EEEvPT_PKS2_PKT0_S8_ifPKiSA_iPKfiiiSC_SC_iiiii --------------------------
	.section	.text._ZN4vllm25paged_attention_v1_kernelIffLi256ELi8ELi128ELNS_18Fp8KVCacheDataTypeE0ELb0EEEvPT_PKS2_PKT0_S8_ifPKiSA_iPKfiiiSC_SC_iiiii,"ax",@progbits
	.align	128
        .global         _ZN4vllm25paged_attention_v1_kernelIffLi256ELi8ELi128ELNS_18Fp8KVCacheDataTypeE0ELb0EEEvPT_PKS2_PKT0_S8_ifPKiSA_iPKfiiiSC_SC_iiiii
        .type           _ZN4vllm25paged_attention_v1_kernelIffLi256ELi8ELi128ELNS_18Fp8KVCacheDataTypeE0ELb0EEEvPT_PKS2_PKT0_S8_ifPKiSA_iPKfiiiSC_SC_iiiii,@function
        .size           _ZN4vllm25paged_attention_v1_kernelIffLi256ELi8ELi128ELNS_18Fp8KVCacheDataTypeE0ELb0EEEvPT_PKS2_PKT0_S8_ifPKiSA_iPKfiiiSC_SC_iiiii,(.L_x_28494 - _ZN4vllm25paged_attention_v1_kernelIffLi256ELi8ELi128ELNS_18Fp8KVCacheDataTypeE0ELb0EEEvPT_PKS2_PKT0_S8_ifPKiSA_iPKfiiiSC_SC_iiiii)
        .other          _ZN4vllm25paged_attention_v1_kernelIffLi256ELi8ELi128ELNS_18Fp8KVCacheDataTypeE0ELb0EEEvPT_PKS2_PKT0_S8_ifPKiSA_iPKfiiiSC_SC_iiiii,@"STO_CUDA_ENTRY STV_DEFAULT"
_ZN4vllm25paged_attention_v1_kernelIffLi256ELi8ELi128ELNS_18Fp8KVCacheDataTypeE0ELb0EEEvPT_PKS2_PKT0_S8_ifPKiSA_iPKfiiiSC_SC_iiiii:
.text._ZN4vllm25paged_attention_v1_kernelIffLi256ELi8ELi128ELNS_18Fp8KVCacheDataTypeE0ELb0EEEvPT_PKS2_PKT0_S8_ifPKiSA_iPKfiiiSC_SC_iiiii:
        /* <DEDUP_REMOVED lines=64> */
[----:B0-----:R-:W-:Y:S02]  /*0400*/  ISETP.GT.AND P0, PT, R0, 0xff, PT ;  /* 0x000000ff0000780c */ /* 0x001fe40003f04270 */
[----:B------:R-:W-:-:S03]  /*0410*/  SHF.R.S32.HI R3, RZ, 0x1f, R0 ;  /* 0x0000001fff037819 */ /* 0x000fc60000011400 */
[----:B------:R-:W-:Y:S01]  /*0420*/  @!P2 IMAD.MOV R2, RZ, RZ, -R2 ;  /* 0x000000ffff02a224 */ /* 0x000fe200078e0a02 */
[----:B------:R-:W-:Y:S02]  /*0430*/  @!P1 LOP3.LUT R2, RZ, R6, RZ, 0x33, !PT ;  /* 0x00000006ff029212 */ /* 0x000fe400078e33ff */
[CC--:B------:R-:W-:Y:S02]  /*0440*/  LEA.HI R4, R3.reuse, R0.reuse, RZ, 0x2 ;  /* 0x0000000003047211 */ /* 0x0c0fe400078f10ff */
[----:B------:R-:W-:Y:S02]  /*0450*/  LEA.HI R153, R3, R0, RZ, 0x5 ;  /* 0x0000000003997211 */ /* 0x000fe400078f28ff */
[----:B------:R-:W-:Y:S01]  /*0460*/  LOP3.LUT R149, R4, 0xfffffffc, RZ, 0xc0, !PT ;  /* 0xfffffffc04957812 */ /* 0x000fe200078ec0ff */
[----:B------:R-:W-:Y:S01]  /*0470*/  BSSY B0, `(.L_x_26878) ;  /* 0x000004f000007945 */ /* 0x000fe20003800000 */
[----:B------:R-:W-:Y:S02]  /*0480*/  SHF.R.S32.HI R153, RZ, 0x5, R153 ;  /* 0x00000005ff997819 */ /* 0x000fe40000011499 */
[----:B------:R-:W-:Y:S01]  /*0490*/  SHF.R.S32.HI R146, RZ, 0x2, R4 ;  /* 0x00000002ff927819 */ /* 0x000fe20000011404 */
[----:B------:R-:W-:-:S02]  /*04a0*/  IMAD.IADD R149, R0, 0x1, -R149 ;  /* 0x0000000100957824 */ /* 0x000fc400078e0a95 */
[----:B----4-:R-:W-:-:S05]  /*04b0*/  VIADD R5, R150, 0x7 ;  /* 0x0000000796057836 */ /* 0x010fca0000000000 */
[----:B------:R-:W-:-:S04]  /*04c0*/  SHF.R.S32.HI R6, RZ, 0x1f, R5 ;  /* 0x0000001fff067819 */ /* 0x000fc80000011405 */
[----:B------:R-:W-:-:S04]  /*04d0*/  LEA.HI R3, R6, R5, RZ, 0x3 ;  /* 0x0000000506037211 */ /* 0x000fc800078f18ff */
[----:B------:R-:W-:Y:S01]  /*04e0*/  SHF.R.S32.HI R3, RZ, 0x3, R3 ;  /* 0x00000003ff037819 */ /* 0x000fe20000011403 */
[----:B------:R-:W-:Y:S06]  /*04f0*/  @P0 BRA `(.L_x_26879) ;  /* 0x0000000400180947 */ /* 0x000fec0003800000 */
[C---:B------:R-:W-:Y:S01]  /*0500*/  VIMNMX R5, R146.reuse, 0x20, !PT ;  /* 0x0000002092057848 */ /* 0x040fe20007fe0100 */
        /* <DEDUP_REMOVED lines=15> */
[----:B------:R-:W-:-:S03]  /*0600*/  ULDC.64 UR6, c[0x0][0x218] ;  /* 0x0000860000067ab9 */ /* 0x000fc60000000a00 */
        /* <DEDUP_REMOVED lines=10> */
.L_x_26882:
        /* <DEDUP_REMOVED lines=11> */
.L_x_26881:
[----:B------:R-:W-:Y:S05]  /*0760*/  BSYNC B1 ;  /* 0x0000000000017941 */ /* 0x000fea0003800000 */
.L_x_26880:
[----:B------:R-:W-:Y:S05]  /*0770*/  @!P1 BRA `(.L_x_26879) ;  /* 0x0000000000789947 */ /* 0x000fea0003800000 */
[----:B------:R-:W0:Y:S01]  /*0780*/  S2UR UR5, SR_CgaCtaId ;  /* 0x00000000000579c3 */ /* 0x000e220000008800 */
[----:B------:R-:W-:Y:S01]  /*0790*/  UMOV UR4, 0x400 ;  /* 0x0000040000047882 */ /* 0x000fe20000000000 */
[----:B------:R-:W-:Y:S01]  /*07a0*/  IADD3 R7, P0, R6, R7, RZ ;  /* 0x0000000706077210 */ /* 0x000fe20007f1e0ff */
[----:B------:R-:W-:-:S04]  /*07b0*/  VIADD R6, R10, 0xffffff80 ;  /* 0xffffff800a067836 */ /* 0x000fc80000000000 */
[----:B------:R-:W-:Y:S01]  /*07c0*/  IMAD.X R12, R12, 0x1, R13, P0 ;  /* 0x000000010c0c7824 */ /* 0x000fe200000e060d */
[----:B------:R-:W1:Y:S01]  /*07d0*/  LDC.64 R4, c[0x0][0x218] ;  /* 0x00008600ff047b82 */ /* 0x000e620000000a00 */
[----:B------:R-:W-:Y:S01]  /*07e0*/  IMAD R13, R10, 0x4, R149 ;  /* 0x000000040a0d7824 */ /* 0x000fe200078e0295 */
[----:B0-----:R-:W-:-:S06]  /*07f0*/  ULEA UR4, UR5, UR4, 0x18 ;  /* 0x0000000405047291 */ /* 0x001fcc000f8ec03f */
[----:B------:R-:W-:Y:S02]  /*0800*/  LEA R15, R149, UR4, 0x8 ;  /* 0x00000004950f7c11 */ /* 0x000fe4000f8e40ff */
[----:B-1----:R-:W-:-:S03]  /*0810*/  LEA R9, P0, R7, R4, 0x2 ;  /* 0x0000000407097211 */ /* 0x002fc600078010ff */
[----:B------:R-:W-:Y:S01]  /*0820*/  IMAD R4, R10, 0x4, R15 ;  /* 0x000000040a047824 */ /* 0x000fe200078e020f */
[----:B------:R-:W-:-:S03]  /*0830*/  LEA.HI.X R16, R7, R5, R12, 0x2, P0 ;  /* 0x0000000507107211 */ /* 0x000fc600000f140c */
[----:B------:R-:W-:-:S07]  /*0840*/  VIADD R7, R4, 0x100 ;  /* 0x0000010004077836 */ /* 0x000fce0000000000 */
.L_x_26883:
        /* <DEDUP_REMOVED lines=17> */
.L_x_26879:
[----:B------:R-:W-:Y:S05]  /*0960*/  BSYNC B0 ;  /* 0x0000000000007941 */ /* 0x000fea0003800000 */
.L_x_26878:
        /* <DEDUP_REMOVED lines=18> */
[C---:B------:R-:W-:Y:S01]  /*0a90*/  VIADD R143, R149.reuse, 0x8 ;  /* 0x00000008958f7836 */ /* 0x040fe20000000000 */
[----:B------:R-:W0:Y:S01]  /*0aa0*/  S2UR UR5, SR_CgaCtaId ;  /* 0x00000000000579c3 */ /* 0x000e220000008800 */
[C---:B------:R-:W-:Y:S01]  /*0ab0*/  VIADD R141, R149.reuse, 0xc ;  /* 0x0000000c958d7836 */ /* 0x040fe20000000000 */
[----:B------:R-:W-:Y:S01]  /*0ac0*/  SHF.R.S32.HI R144, RZ, 0x1f, R145 ;  /* 0x0000001fff907819 */ /* 0x000fe20000011491 */
[C---:B------:R-:W-:Y:S01]  /*0ad0*/  VIADD R139, R149.reuse, 0x10 ;  /* 0x00000010958b7836 */ /* 0x040fe20000000000 */
[----:B------:R-:W-:Y:S01]  /*0ae0*/  SHF.R.S32.HI R142, RZ, 0x1f, R143 ;  /* 0x0000001fff8e7819 */ /* 0x000fe2000001148f */
[C---:B------:R-:W-:Y:S01]  /*0af0*/  VIADD R137, R149.reuse, 0x14 ;  /* 0x0000001495897836 */ /* 0x040fe20000000000 */
[----:B------:R-:W-:Y:S01]  /*0b00*/  LEA.HI R144, R144, R145, RZ, 0x2 ;  /* 0x0000009190907211 */ /* 0x000fe200078f10ff */
[C---:B------:R-:W-:Y:S01]  /*0b10*/  VIADD R135, R149.reuse, 0x18 ;  /* 0x0000001895877836 */ /* 0x040fe20000000000 */
[----:B------:R-:W-:Y:S01]  /*0b20*/  SHF.R.S32.HI R140, RZ, 0x1f, R141 ;  /* 0x0000001fff8c7819 */ /* 0x000fe2000001148d */
[C---:B------:R-:W-:Y:S01]  /*0b30*/  VIADD R133, R149.reuse, 0x1c ;  /* 0x0000001c95857836 */ /* 0x040fe20000000000 */
[----:B------:R-:W-:Y:S01]  /*0b40*/  LOP3.LUT R6, R144, 0xfffffffc, RZ, 0xc0, !PT ;  /* 0xfffffffc90067812 */ /* 0x000fe200078ec0ff */
[C---:B------:R-:W-:Y:S01]  /*0b50*/  VIADD R131, R149.reuse, 0x20 ;  /* 0x0000002095837836 */ /* 0x040fe20000000000 */
[----:B------:R-:W-:Y:S01]  /*0b60*/  LEA.HI R142, R142, R143, RZ, 0x2 ;  /* 0x0000008f8e8e7211 */ /* 0x000fe200078f10ff */
[----:B------:R-:W-:Y:S01]  /*0b70*/  VIADD R129, R149, 0x24 ;  /* 0x0000002495817836 */ /* 0x000fe20000000000 */
[----:B------:R-:W-:Y:S01]  /*0b80*/  LEA.HI R140, R140, R141, RZ, 0x2 ;  /* 0x0000008d8c8c7211 */ /* 0x000fe200078f10ff */
[----:B------:R-:W-:Y:S01]  /*0b90*/  IMAD.IADD R145, R145, 0x1, -R6 ;  /* 0x0000000191917824 */ /* 0x000fe200078e0a06 */
[----:B------:R-:W-:Y:S01]  /*0ba0*/  SHF.R.S32.HI R138, RZ, 0x1f, R139 ;  /* 0x0000001fff8a7819 */ /* 0x000fe2000001148b */
[C---:B------:R-:W-:Y:S01]  /*0bb0*/  VIADD R127, R149.reuse, 0x28 ;  /* 0x00000028957f7836 */ /* 0x040fe20000000000 */
[----:B------:R-:W-:Y:S01]  /*0bc0*/  SHF.R.S32.HI R136, RZ, 0x1f, R137 ;  /* 0x0000001fff887819 */ /* 0x000fe20000011489 */
[C---:B------:R-:W-:Y:S01]  /*0bd0*/  VIADD R125, R149.reuse, 0x2c ;  /* 0x0000002c957d7836 */ /* 0x040fe20000000000 */
[----:B------:R-:W-:Y:S01]  /*0be0*/  LOP3.LUT R6, R142, 0xfffffffc, RZ, 0xc0, !PT ;  /* 0xfffffffc8e067812 */ /* 0x000fe200078ec0ff */
[C---:B------:R-:W-:Y:S01]  /*0bf0*/  VIADD R123, R149.reuse, 0x30 ;  /* 0x00000030957b7836 */ /* 0x040fe20000000000 */
[----:B------:R-:W-:Y:S01]  /*0c00*/  LOP3.LUT R8, R140, 0xfffffffc, RZ, 0xc0, !PT ;  /* 0xfffffffc8c087812 */ /* 0x000fe200078ec0ff */
[----:B------:R-:W-:Y:S01]  /*0c10*/  VIADD R121, R149, 0x34 ;  /* 0x0000003495797836 */ /* 0x000fe20000000000 */
[----:B------:R-:W-:Y:S01]  /*0c20*/  LEA.HI R138, R138, R139, RZ, 0x2 ;  /* 0x0000008b8a8a7211 */ /* 0x000fe200078f10ff */
[----:B------:R-:W-:Y:S01]  /*0c30*/  IMAD.IADD R143, R143, 0x1, -R6 ;  /* 0x000000018f8f7824 */ /* 0x000fe200078e0a06 */
        /* <DEDUP_REMOVED lines=135> */
[----:B------:R-:W-:Y:S01]  /*14b0*/  ULDC UR4, c[0x0][0x260] ;  /* 0x0000980000047ab9 */ /* 0x000fe20000000800 */
[----:B------:R-:W-:Y:S01]  /*14c0*/  SHF.R.S32.HI R88, RZ, 0x1f, R89 ;  /* 0x0000001fff587819 */ /* 0x000fe20000011459 */
[----:B------:R-:W1:Y:S01]  /*14d0*/  LDC R33, c[0x0][0x25c] ;  /* 0x00009700ff217b82 */ /* 0x000e620000000800 */
[----:B------:R-:W-:Y:S01]  /*14e0*/  LOP3.LUT R6, R94, 0xfffffffc, RZ, 0xc0, !PT ;  /* 0xfffffffc5e067812 */ /* 0x000fe200078ec0ff */
[----:B------:R-:W-:Y:S01]  /*14f0*/  IMAD.SHL.U32 R144, R144, 0x8, RZ ;  /* 0x0000000890907824 */ /* 0x000fe200078e00ff */
[----:B------:R-:W-:Y:S01]  /*1500*/  LOP3.LUT R8, R92, 0xfffffffc, RZ, 0xc0, !PT ;  /* 0xfffffffc5c087812 */ /* 0x000fe200078ec0ff */
[----:B------:R-:W-:Y:S01]  /*1510*/  IMAD.SHL.U32 R142, R142, 0x8, RZ ;  /* 0x000000088e8e7824 */ /* 0x000fe200078e00ff */
[----:B------:R-:W-:Y:S01]  /*1520*/  LEA.HI R90, R90, R91, RZ, 0x2 ;  /* 0x0000005b5a5a7211 */ /* 0x000fe200078f10ff */
[----:B------:R-:W-:Y:S01]  /*1530*/  IMAD.IADD R95, R95, 0x1, -R6 ;  /* 0x000000015f5f7824 */ /* 0x000fe200078e0a06 */
        /* <DEDUP_REMOVED lines=114> */
[----:B------:R-:W-:Y:S01]  /*1c60*/  LOP3.LUT R5, R5, 0xfffffff8, RZ, 0xc0, !PT ;  /* 0xfffffff805057812 */ /* 0x000fe200078ec0ff */
[----:B------:R-:W-:Y:S01]  /*1c70*/  IMAD.SHL.U32 R64, R64, 0x8, RZ ;  /* 0x0000000840407824 */ /* 0x000fe200078e00ff */
[----:B------:R-:W-:Y:S01]  /*1c80*/  SHF.R.S32.HI R48, RZ, 0x1f, R49 ;  /* 0x0000001fff307819 */ /* 0x000fe20000011431 */
[----:B------:R-:W-:Y:S01]  /*1c90*/  IMAD.SHL.U32 R62, R62, 0x8, RZ ;  /* 0x000000083e3e7824 */ /* 0x000fe200078e00ff */
[----:B------:R-:W-:Y:S01]  /*1ca0*/  LOP3.LUT R6, R54, 0xfffffffc, RZ, 0xc0, !PT ;  /* 0xfffffffc36067812 */ /* 0x000fe200078ec0ff */
[----:B------:R-:W-:Y:S01]  /*1cb0*/  IMAD.IADD R146, R146, 0x1, -R5 ;  /* 0x0000000192927824 */ /* 0x000fe200078e0a05 */
[----:B------:R-:W-:Y:S01]  /*1cc0*/  LOP3.LUT R8, R52, 0xfffffffc, RZ, 0xc0, !PT ;  /* 0xfffffffc34087812 */ /* 0x000fe200078ec0ff */
[----:B------:R-:W-:Y:S01]  /*1cd0*/  VIADD R5, R149, 0xd0 ;  /* 0x000000d095057836 */ /* 0x000fe20000000000 */
        /* <DEDUP_REMOVED lines=42> */
[C---:B------:R-:W-:Y:S01]  /*1f80*/  LOP3.LUT R8, R22.reuse, 0xfffffffc, RZ, 0xc0, !PT ;  /* 0xfffffffc16087812 */ /* 0x040fe200078ec0ff */
[----:B------:R-:W-:Y:S01]  /*1f90*/  IMAD.SHL.U32 R22, R22, 0x8, RZ ;  /* 0x0000000816167824 */ /* 0x000fe200078e00ff */
[C---:B------:R-:W-:Y:S01]  /*1fa0*/  LOP3.LUT R11, R21.reuse, 0xfffffffc, RZ, 0xc0, !PT ;  /* 0xfffffffc150b7812 */ /* 0x040fe200078ec0ff */
[----:B------:R-:W-:Y:S01]  /*1fb0*/  IMAD.SHL.U32 R21, R21, 0x8, RZ ;  /* 0x0000000815157824 */ /* 0x000fe200078e00ff */
[----:B------:R-:W-:-:S02]  /*1fc0*/  SHF.R.S32.HI R14, RZ, 0x1f, R13 ;  /* 0x0000001fff0e7819 */ /* 0x000fc4000001140d */
        /* <DEDUP_REMOVED lines=18> */
[C---:B------:R-:W-:Y:S01]  /*20f0*/  LOP3.LUT R12, R26.reuse, 0xfffffffc, RZ, 0xc0, !PT ;  /* 0xfffffffc1a0c7812 */ /* 0x040fe200078ec0ff */
[----:B------:R-:W-:Y:S01]  /*2100*/  IMAD.SHL.U32 R26, R26, 0x8, RZ ;  /* 0x000000081a1a7824 */ /* 0x000fe200078e00ff */
[C---:B------:R-:W-:Y:S01]  /*2110*/  LOP3.LUT R13, R25.reuse, 0xfffffffc, RZ, 0xc0, !PT ;  /* 0xfffffffc190d7812 */ /* 0x040fe200078ec0ff */
[----:B------:R-:W-:Y:S01]  /*2120*/  IMAD.SHL.U32 R25, R25, 0x8, RZ ;  /* 0x0000000819197824 */ /* 0x000fe200078e00ff */
[----:B------:R-:W-:Y:S01]  /*2130*/  LEA.HI R27, R18, R17, RZ, 0x2 ;  /* 0x00000011121b7211 */ /* 0x000fe200078f10ff */
[----:B------:R-:W-:Y:S01]  /*2140*/  IMAD.IADD R11, R11, 0x1, -R12 ;  /* 0x000000010b0b7824 */ /* 0x000fe200078e0a0c */
[----:B------:R-:W-:Y:S01]  /*2150*/  LEA.HI R28, R28, R15, RZ, 0x2 ;  /* 0x0000000f1c1c7211 */ /* 0x000fe200078f10ff */
[----:B------:R-:W-:Y:S01]  /*2160*/  IMAD.IADD R12, R14, 0x1, -R13 ;  /* 0x000000010e0c7824 */ /* 0x000fe200078e0a0d */
[----:B------:R-:W-:Y:S01]  /*2170*/  LOP3.LUT R14, R27, 0xfffffffc, RZ, 0xc0, !PT ;  /* 0xfffffffc1b0e7812 */ /* 0x000fe200078ec0ff */
[----:B------:R-:W-:Y:S01]  /*2180*/  VIADD R18, R149, 0xfc ;  /* 0x000000fc95127836 */ /* 0x000fe20000000000 */
[C---:B------:R-:W-:Y:S01]  /*2190*/  LOP3.LUT R16, R28.reuse, 0xfffffffc, RZ, 0xc0, !PT ;  /* 0xfffffffc1c107812 */ /* 0x040fe200078ec0ff */
[----:B------:R-:W-:Y:S01]  /*21a0*/  IMAD.SHL.U32 R28, R28, 0x8, RZ ;  /* 0x000000081c1c7824 */ /* 0x000fe200078e00ff */
[----:B------:R-:W-:Y:S01]  /*21b0*/  SHF.R.S32.HI R32, RZ, 0x1f, R156 ;  /* 0x0000001fff207819 */ /* 0x000fe2000001149c */
[----:B------:R-:W-:Y:S01]  /*21c0*/  IMAD.IADD R14, R17, 0x1, -R14 ;  /* 0x00000001110e7824 */ /* 0x000fe200078e0a0e */
[----:B------:R-:W-:Y:S01]  /*21d0*/  SHF.R.S32.HI R29, RZ, 0x1f, R18 ;  /* 0x0000001fff1d7819 */ /* 0x000fe20000011412 */
[----:B------:R-:W-:Y:S01]  /*21e0*/  IMAD.IADD R13, R15, 0x1, -R16 ;  /* 0x000000010f0d7824 */ /* 0x000fe200078e0a10 */
[----:B------:R-:W-:Y:S01]  /*21f0*/  LOP3.LUT R25, R25, 0xffffffe0, RZ, 0xc0, !PT ;  /* 0xffffffe019197812 */ /* 0x000fe200078ec0ff */
[----:B------:R-:W-:Y:S01]  /*2200*/  IMAD R17, R2, UR4, RZ ;  /* 0x0000000402117c24 */ /* 0x000fe2000f8e02ff */
[----:B------:R-:W-:Y:S01]  /*2210*/  LEA.HI R29, R29, R18, RZ, 0x2 ;  /* 0x000000121d1d7211 */ /* 0x000fe200078f10ff */
[----:B------:R-:W-:Y:S01]  /*2220*/  VIADD R15, R149, 0xf8 ;  /* 0x000000f8950f7836 */ /* 0x000fe20000000000 */
[----:B------:R-:W-:Y:S01]  /*2230*/  UMOV UR4, 0x400 ;  /* 0x0000040000047882 */ /* 0x000fe20000000000 */
[----:B------:R-:W-:Y:S01]  /*2240*/  IMAD.SHL.U32 R27, R27, 0x8, RZ ;  /* 0x000000081b1b7824 */ /* 0x000fe200078e00ff */
[----:B------:R-:W-:Y:S01]  /*2250*/  IADD3 R156, P0, R17, R156, RZ ;  /* 0x0000009c119c7210 */ /* 0x000fe20007f1e0ff */
[----:B0-----:R-:W-:Y:S01]  /*2260*/  ULEA UR4, UR5, UR4, 0x18 ;  /* 0x0000000405047291 */ /* 0x001fe2000f8ec03f */
[----:B------:R-:W-:-:S02]  /*2270*/  SHF.R.S32.HI R30, RZ, 0x1f, R15 ;  /* 0x0000001fff1e7819 */ /* 0x000fc4000001140f */
[----:B------:R-:W-:Y:S02]  /*2280*/  LEA.HI.X.SX32 R157, R17, R32, 0x1, P0 ;  /* 0x00000020119d7211 */ /* 0x000fe400000f0eff */
[----:B------:R-:W-:Y:S02]  /*2290*/  LEA.HI R30, R30, R15, RZ, 0x2 ;  /* 0x0000000f1e1e7211 */ /* 0x000fe400078f10ff */
[----:B-----5:R-:W-:Y:S02]  /*22a0*/  FSETP.NEU.FTZ.AND P0, PT, R152, RZ, PT ;  /* 0x000000ff9800720b */ /* 0x020fe40003f1d000 */
[C---:B------:R-:W-:Y:S01]  /*22b0*/  LOP3.LUT R16, R30.reuse, 0xfffffffc, RZ, 0xc0, !PT ;  /* 0xfffffffc1e107812 */ /* 0x040fe200078ec0ff */
[----:B------:R-:W-:Y:S01]  /*22c0*/  IMAD.SHL.U32 R30, R30, 0x8, RZ ;  /* 0x000000081e1e7824 */ /* 0x000fe200078e00ff */
[C---:B------:R-:W-:Y:S01]  /*22d0*/  LOP3.LUT R31, R29.reuse, 0xfffffffc, RZ, 0xc0, !PT ;  /* 0xfffffffc1d1f7812 */ /* 0x040fe200078ec0ff */
[----:B------:R-:W-:Y:S01]  /*22e0*/  IMAD.SHL.U32 R29, R29, 0x8, RZ ;  /* 0x000000081d1d7824 */ /* 0x000fe200078e00ff */
[----:B------:R-:W-:Y:S01]  /*22f0*/  LOP3.LUT R28, R28, 0xffffffe0, RZ, 0xc0, !PT ;  /* 0xffffffe01c1c7812 */ /* 0x000fe200078ec0ff */
[----:B------:R-:W-:Y:S01]  /*2300*/  IMAD.IADD R15, R15, 0x1, -R16 ;  /* 0x000000010f0f7824 */ /* 0x000fe200078e0a10 */
[----:B------:R-:W-:Y:S01]  /*2310*/  LOP3.LUT R27, R27, 0xffffffe0, RZ, 0xc0, !PT ;  /* 0xffffffe01b1b7812 */ /* 0x000fe200078ec0ff */
[----:B------:R-:W-:Y:S01]  /*2320*/  IMAD.IADD R16, R18, 0x1, -R31 ;  /* 0x0000000112107824 */ /* 0x000fe200078e0a1f */
[----:B------:R-:W-:-:S02]  /*2330*/  LOP3.LUT R30, R30, 0xffffffe0, RZ, 0xc0, !PT ;  /* 0xffffffe01e1e7812 */ /* 0x000fc400078ec0ff */
[----:B------:R-:W-:Y:S02]  /*2340*/  LOP3.LUT R29, R29, 0xffffffe0, RZ, 0xc0, !PT ;  /* 0xffffffe01d1d7812 */ /* 0x000fe400078ec0ff */
[----:B------:R-:W-:Y:S02]  /*2350*/  LEA R18, R149, UR4, 0x8 ;  /* 0x0000000495127c11 */ /* 0x000fe4000f8e40ff */
[----:B-1----:R-:W-:Y:S02]  /*2360*/  SHF.R.S32.HI R17, RZ, 0x1f, R33 ;  /* 0x0000001fff117819 */ /* 0x002fe40000011421 */
        /* <DEDUP_REMOVED lines=70> */
.L_x_26890:
[----:B-1----:R-:W-:-:S04]  /*27d0*/  IADD3 R41, P0, R148, R153, RZ ;  /* 0x0000009994297210 */ /* 0x002fc80007f1e0ff */
[----:B------:R-:W-:Y:S02]  /*27e0*/  LEA.HI.X.SX32 R42, R153, R4, 0x1, P0 ;  /* 0x00000004992a7211 */ /* 0x000fe400000f0eff */
[----:B------:R-:W-:-:S04]  /*27f0*/  LEA R40, P0, R41, UR6, 0x2 ;  /* 0x0000000629287c11 */ /* 0x000fc8000f8010ff */
[----:B------:R-:W-:-:S05]  /*2800*/  LEA.HI.X R41, R41, UR7, R42, 0x2, P0 ;  /* 0x0000000729297c11 */ /* 0x000fca00080f142a */
[----:B0-----:R0:W2:Y:S01]  /*2810*/  LDG.E.CONSTANT R40, desc[UR10][R40.64] ;  /* 0x0000000a28287981 */ /* 0x0010a2000c1e9900 */
[----:B------:R-:W-:Y:S02]  /*2820*/  SHF.R.S32.HI R154, RZ, 0x1f, R145 ;  /* 0x0000001fff9a7819 */ /* 0x000fe40000011491 */
[----:B0-----:R-:W-:Y:S02]  /*2830*/  SHF.R.S32.HI R41, RZ, 0x1f, R149 ;  /* 0x0000001fff297819 */ /* 0x001fe40000011495 */
        /* <DEDUP_REMOVED lines=10> */
[----:B------:R-:W-:-:S03]  /*28e0*/  IADD3 R40, P0, R149, R158, RZ ;  /* 0x0000009e95287210 */ /* 0x000fc60007f1e0ff */
[----:B------:R-:W2:Y:S02]  /*28f0*/  LDG.E.CONSTANT R160, desc[UR10][R160.64] ;  /* 0x0000000aa0a07981 */ /* 0x000ea4000c1e9900 */
[----:B------:R-:W-:Y:S01]  /*2900*/  IMAD.X R41, R41, 0x1, R152, P0 ;  /* 0x0000000129297824 */ /* 0x000fe200000e0698 */
[----:B------:R-:W-:-:S04]  /*2910*/  LEA R162, P0, R40, UR8, 0x2 ;  /* 0x0000000828a27c11 */ /* 0x000fc8000f8010ff */
[----:B------:R-:W-:-:S06]  /*2920*/  LEA.HI.X R163, R40, UR9, R41, 0x2, P0 ;  /* 0x0000000928a37c11 */ /* 0x000fcc00080f1429 */
[----:B------:R0:W3:Y:S01]  /*2930*/  LDG.E.CONSTANT R163, desc[UR10][R162.64] ;  /* 0x0000000aa2a37981 */ /* 0x0000e2000c1e9900 */
[----:B------:R-:W-:-:S04]  /*2940*/  IADD3 R40, P0, P1, R29, R158, R16 ;  /* 0x0000009e1d287210 */ /* 0x000fc8000791e010 */
[----:B------:R-:W-:Y:S02]  /*2950*/  IADD3.X R41, R38, R152, R39, P0, P1 ;  /* 0x0000009826297210 */ /* 0x000fe400007e2427 */
[----:B------:R-:W-:-:S04]  /*2960*/  LEA R154, P2, R40, UR8, 0x2 ;  /* 0x00000008289a7c11 */ /* 0x000fc8000f8410ff */
[----:B------:R-:W-:Y:S02]  /*2970*/  LEA.HI.X R155, R40, UR9, R41, 0x2, P2 ;  /* 0x00000009289b7c11 */ /* 0x000fe400090f1429 */
[----:B------:R-:W2:Y:S01]  /*2980*/  LDS.128 R40, [R18] ;  /* 0x0000000012287984 */ /* 0x000ea20000000c00 */
[----:B------:R-:W-:Y:S02]  /*2990*/  SHF.R.S32.HI R159, RZ, 0x1f, R143 ;  /* 0x0000001fff9f7819 */ /* 0x000fe4000001148f */
[----:B0-----:R-:W-:Y:S01]  /*29a0*/  SHF.R.S32.HI R162, RZ, 0x1f, R140 ;  /* 0x0000001fffa27819 */ /* 0x001fe2000001148c */
[----:B------:R0:W4:Y:S01]  /*29b0*/  LDG.E.CONSTANT R154, desc[UR10][R154.64] ;  /* 0x0000000a9a9a7981 */ /* 0x000122000c1e9900 */
[----:B--2---:R-:W-:Y:S01]  /*29c0*/  FMUL.FTZ R41, R160, R41 ;  /* 0x00000029a0297220 */ /* 0x004fe20000410000 */
[----:B------:R-:W-:-:S03]  /*29d0*/  SHF.R.S32.HI R160, RZ, 0x1f, R142 ;  /* 0x0000001fffa07819 */ /* 0x000fc6000001148e */
[----:B---3--:R-:W-:Y:S01]  /*29e0*/  FFMA.FTZ R41, R40, R163, R41 ;  /* 0x000000a328297223 */ /* 0x008fe20000010029 */
[----:B------:R-:W-:-:S04]  /*29f0*/  IADD3 R40, P0, P1, R142, R158, R143 ;  /* 0x0000009e8e287210 */ /* 0x000fc8000791e08f */
[----:B------:R-:W-:Y:S02]  /*2a00*/  IADD3.X R159, R160, R152, R159, P0, P1 ;  /* 0x00000098a09f7210 */ /* 0x000fe400007e249f */
[----:B------:R-:W-:-:S04]  /*2a10*/  LEA R160, P0, R40, UR8, 0x2 ;  /* 0x0000000828a07c11 */ /* 0x000fc8000f8010ff */
[----:B------:R-:W-:-:S05]  /*2a20*/  LEA.HI.X R161, R40, UR9, R159, 0x2, P0 ;  /* 0x0000000928a17c11 */ /* 0x000fca00080f149f */
[----:B------:R-:W2:Y:S01]  /*2a30*/  LDG.E.CONSTANT R160, desc[UR10][R160.64] ;  /* 0x0000000aa0a07981 */ /* 0x000ea2000c1e9900 */
[----:B0-----:R-:W-:Y:S01]  /*2a40*/  SHF.R.S32.HI R155, RZ, 0x1f, R141 ;  /* 0x0000001fff9b7819 */ /* 0x001fe2000001148d */
[----:B--2---:R-:W-:Y:S01]  /*2a50*/  FFMA.FTZ R42, R160, R42, R41 ;  /* 0x0000002aa02a7223 */ /* 0x004fe20000010029 */
[----:B------:R-:W-:-:S04]  /*2a60*/  IADD3 R41, P0, P1, R140, R158, R141 ;  /* 0x0000009e8c297210 */ /* 0x000fc8000791e08d */
[----:B------:R-:W-:Y:S02]  /*2a70*/  IADD3.X R162, R162, R152, R155, P0, P1 ;  /* 0x00000098a2a27210 */ /* 0x000fe400007e249b */
[----:B------:R-:W-:-:S04]  /*2a80*/  LEA R40, P0, R41, UR8, 0x2 ;  /* 0x0000000829287c11 */ /* 0x000fc8000f8010ff */
[----:B------:R-:W-:-:S06]  /*2a90*/  LEA.HI.X R41, R41, UR9, R162, 0x2, P0 ;  /* 0x0000000929297c11 */ /* 0x000fcc00080f14a2 */
[----:B------:R-:W2:Y:S01]  /*2aa0*/  LDG.E.CONSTANT R41, desc[UR10][R40.64] ;  /* 0x0000000a28297981 */ /* 0x000ea2000c1e9900 */
[--C-:B------:R-:W-:Y:S01]  /*2ab0*/  SHF.R.S32.HI R159, RZ, 0x1f, R139.reuse ;  /* 0x0000001fff9f7819 */ /* 0x100fe2000001148b */
[----:B--2---:R-:W-:Y:S01]  /*2ac0*/  FFMA.FTZ R155, R41, R43, R42 ;  /* 0x0000002b299b7223 */ /* 0x004fe2000001002a */
[----:B------:R-:W-:Y:S02]  /*2ad0*/  SHF.R.S32.HI R43, RZ, 0x1f, R138 ;  /* 0x0000001fff2b7819 */ /* 0x000fe4000001148a */
[----:B------:R-:W-:-:S04]  /*2ae0*/  IADD3 R42, P0, P1, R138, R158, R139 ;  /* 0x0000009e8a2a7210 */ /* 0x000fc8000791e08b */
[----:B------:R-:W-:Y:S02]  /*2af0*/  IADD3.X R43, R43, R152, R159, P0, P1 ;  /* 0x000000982b2b7210 */ /* 0x000fe400007e249f */
[C---:B------:R-:W-:Y:S02]  /*2b00*/  LEA R164, P0, R42.reuse, UR8, 0x2 ;  /* 0x000000082aa47c11 */ /* 0x040fe4000f8010ff */
[----:B------:R-:W-:Y:S02]  /*2b10*/  SHF.R.S32.HI R159, RZ, 0x1f, R137 ;  /* 0x0000001fff9f7819 */ /* 0x000fe40000011489 */
[----:B------:R-:W-:Y:S02]  /*2b20*/  LEA.HI.X R165, R42, UR9, R43, 0x2, P0 ;  /* 0x000000092aa57c11 */ /* 0x000fe400080f142b */
[----:B------:R-:W-:Y:S02]  /*2b30*/  SHF.R.S32.HI R43, RZ, 0x1f, R136 ;  /* 0x0000001fff2b7819 */ /* 0x000fe40000011488 */
[----:B------:R-:W-:Y:S01]  /*2b40*/  IADD3 R42, P0, P1, R136, R158, R137 ;  /* 0x0000009e882a7210 */ /* 0x000fe2000791e089 */
[----:B------:R-:W2:Y:S03]  /*2b50*/  LDG.E.CONSTANT R164, desc[UR10][R164.64] ;  /* 0x0000000aa4a47981 */ /* 0x000ea6000c1e9900 */
[----:B------:R-:W-:-:S02]  /*2b60*/  IADD3.X R41, R43, R152, R159, P0, P1 ;  /* 0x000000982b297210 */ /* 0x000fc400007e249f */
[----:B------:R-:W-:-:S04]  /*2b70*/  LEA R162, P0, R42, UR8, 0x2 ;  /* 0x000000082aa27c11 */ /* 0x000fc8000f8010ff */
[----:B------:R-:W-:Y:S02]  /*2b80*/  LEA.HI.X R163, R42, UR9, R41, 0x2, P0 ;  /* 0x000000092aa37c11 */ /* 0x000fe400080f1429 */
[----:B------:R-:W2:Y:S04]  /*2b90*/  LDS.128 R40, [R18+0x10] ;  /* 0x0000100012287984 */ /* 0x000ea80000000c00 */
[----:B------:R-:W3:Y:S01]  /*2ba0*/  LDG.E.CONSTANT R163, desc[UR10][R162.64] ;  /* 0x0000000aa2a37981 */ /* 0x000ee2000c1e9900 */
[----:B------:R-:W-:Y:S01]  /*2bb0*/  SHF.R.S32.HI R159, RZ, 0x1f, R135 ;  /* 0x0000001fff9f7819 */ /* 0x000fe20000011487 */
[----:B--2---:R-:W-:Y:S01]  /*2bc0*/  FFMA.FTZ R40, R40, R164, R155 ;  /* 0x000000a428287223 */ /* 0x004fe2000001009b */
[----:B------:R-:W-:-:S03]  /*2bd0*/  SHF.R.S32.HI R155, RZ, 0x1f, R134 ;  /* 0x0000001fff9b7819 */ /* 0x000fc60000011486 */
[----:B---3--:R-:W-:Y:S01]  /*2be0*/  FFMA.FTZ R41, R163, R41, R40 ;  /* 0x00000029a3297223 */ /* 0x008fe20000010028 */
[----:B------:R-:W-:-:S04]  /*2bf0*/  IADD3 R40, P0, P1, R134, R158, R135 ;  /* 0x0000009e86287210 */ /* 0x000fc8000791e087 */
[----:B------:R-:W-:Y:S02]  /*2c00*/  IADD3.X R155, R155, R152, R159, P0, P1 ;  /* 0x000000989b9b7210 */ /* 0x000fe400007e249f */
[----:B------:R-:W-:-:S04]  /*2c10*/  LEA R160, P0, R40, UR8, 0x2 ;  /* 0x0000000828a07c11 */ /* 0x000fc8000f8010ff */
[----:B------:R-:W-:-:S05]  /*2c20*/  LEA.HI.X R161, R40, UR9, R155, 0x2, P0 ;  /* 0x0000000928a17c11 */ /* 0x000fca00080f149b */
[----:B------:R-:W2:Y:S01]  /*2c30*/  LDG.E.CONSTANT R160, desc[UR10][R160.64] ;  /* 0x0000000aa0a07981 */ /* 0x000ea2000c1e9900 */
[----:B------:R-:W-:Y:S02]  /*2c40*/  SHF.R.S32.HI R155, RZ, 0x1f, R132 ;  /* 0x0000001fff9b7819 */ /* 0x000fe40000011484 */
[----:B------:R-:W-:Y:S01]  /*2c50*/  SHF.R.S32.HI R162, RZ, 0x1f, R133 ;  /* 0x0000001fffa27819 */ /* 0x000fe20000011485 */
        /* <DEDUP_REMOVED lines=375> */
[--C-:B------:R-:W-:Y:S02]  /*43d0*/  SHF.R.S32.HI R159, RZ, 0x1f, R6.reuse ;  /* 0x0000001fff9f7819 */ /* 0x100fe40000011406 */
        /* <DEDUP_REMOVED lines=19> */
[--C-:B------:R-:W-:Y:S01]  /*4510*/  SHF.R.S32.HI R162, RZ, 0x1f, R8.reuse ;  /* 0x0000001fffa27819 */ /* 0x100fe20000011408 */
        /* <DEDUP_REMOVED lines=22> */
[----:B------:R-:W-:Y:S02]  /*4680*/  SHF.R.S32.HI R159, RZ, 0x1f, R11 ;  /* 0x0000001fff9f7819 */ /* 0x000fe4000001140b */
[----:B------:R-:W-:Y:S01]  /*4690*/  SHF.R.S32.HI R164, RZ, 0x1f, R26 ;  /* 0x0000001fffa47819 */ /* 0x000fe2000001141a */
[----:B--2---:R-:W-:-:S04]  /*46a0*/  FFMA.FTZ R40, R40, R162, R155 ;  /* 0x000000a228287223 */ /* 0x004fc8000001009b */
[----:B---3--:R-:W-:Y:S01]  /*46b0*/  FFMA.FTZ R155, R161, R41, R40 ;  /* 0x00000029a19b7223 */ /* 0x008fe20000010028 */
[----:B------:R-:W-:-:S04]  /*46c0*/  IADD3 R41, P0, P1, R26, R158, R11 ;  /* 0x0000009e1a297210 */ /* 0x000fc8000791e00b */
[----:B------:R-:W-:Y:S02]  /*46d0*/  IADD3.X R164, R164, R152, R159, P0, P1 ;  /* 0x00000098a4a47210 */ /* 0x000fe400007e249f */
[----:B------:R-:W-:-:S04]  /*46e0*/  LEA R40, P0, R41, UR8, 0x2 ;  /* 0x0000000829287c11 */ /* 0x000fc8000f8010ff */
[----:B------:R-:W-:-:S05]  /*46f0*/  LEA.HI.X R41, R41, UR9, R164, 0x2, P0 ;  /* 0x0000000929297c11 */ /* 0x000fca00080f14a4 */
[----:B------:R-:W2:Y:S01]  /*4700*/  LDG.E.CONSTANT R40, desc[UR10][R40.64] ;  /* 0x0000000a28287981 */ /* 0x000ea2000c1e9900 */
[-C--:B------:R-:W-:Y:S02]  /*4710*/  IADD3 R159, P4, P5, R25, R158.reuse, R12 ;  /* 0x0000009e199f7210 */ /* 0x080fe40007d9e00c */
[----:B------:R-:W-:Y:S02]  /*4720*/  IADD3 R161, P0, P1, R28, R158, R13 ;  /* 0x0000009e1ca17210 */ /* 0x000fe4000791e00d */
[----:B------:R-:W-:Y:S01]  /*4730*/  IADD3.X R160, R151, R152, R31, P4, P5 ;  /* 0x0000009897a07210 */ /* 0x000fe200027ea41f */
[----:B--2---:R-:W-:Y:S01]  /*4740*/  FFMA.FTZ R162, R40, R42, R155 ;  /* 0x0000002a28a27223 */ /* 0x004fe2000001009b */
[-C--:B------:R-:W-:Y:S02]  /*4750*/  IADD3 R42, P2, P3, R27, R158.reuse, R14 ;  /* 0x0000009e1b2a7210 */ /* 0x080fe40007b5e00e */
[----:B------:R-:W-:Y:S02]  /*4760*/  IADD3 R155, P4, P5, R30, R158, R15 ;  /* 0x0000009e1e9b7210 */ /* 0x000fe40007d9e00f */
[----:B------:R-:W-:-:S04]  /*4770*/  LEA R158, P6, R159, UR8, 0x2 ;  /* 0x000000089f9e7c11 */ /* 0x000fc8000f8c10ff */
[----:B------:R-:W-:-:S06]  /*4780*/  LEA.HI.X R159, R159, UR9, R160, 0x2, P6 ;  /* 0x000000099f9f7c11 */ /* 0x000fcc000b0f14a0 */
[----:B------:R-:W2:Y:S01]  /*4790*/  LDG.E.CONSTANT R159, desc[UR10][R158.64] ;  /* 0x0000000a9e9f7981 */ /* 0x000ea2000c1e9900 */
[C---:B------:R-:W-:Y:S02]  /*47a0*/  LEA R160, P6, R161.reuse, UR8, 0x2 ;  /* 0x00000008a1a07c11 */ /* 0x040fe4000f8c10ff */
[-C--:B------:R-:W-:Y:S02]  /*47b0*/  IADD3.X R40, R32, R152.reuse, R33, P0, P1 ;  /* 0x0000009820287210 */ /* 0x080fe400007e2421 */
[-C--:B------:R-:W-:Y:S02]  /*47c0*/  IADD3.X R41, R34, R152.reuse, R35, P2, P3 ;  /* 0x0000009822297210 */ /* 0x080fe400017e6423 */
[----:B------:R-:W-:Y:S02]  /*47d0*/  LEA.HI.X R161, R161, UR9, R40, 0x2, P6 ;  /* 0x00000009a1a17c11 */ /* 0x000fe4000b0f1428 */
[----:B------:R-:W-:-:S04]  /*47e0*/  IADD3.X R152, R36, R152, R37, P4, P5 ;  /* 0x0000009824987210 */ /* 0x000fc800027ea425 */
[----:B------:R-:W3:Y:S01]  /*47f0*/  LDG.E.CONSTANT R161, desc[UR10][R160.64] ;  /* 0x0000000aa0a17981 */ /* 0x000ee2000c1e9900 */
[----:B--2---:R-:W-:Y:S01]  /*4800*/  FFMA.FTZ R165, R159, R43, R162 ;  /* 0x0000002b9fa57223 */ /* 0x004fe200000100a2 */
[----:B------:R-:W-:-:S04]  /*4810*/  LEA R162, P0, R42, UR8, 0x2 ;  /* 0x000000082aa27c11 */ /* 0x000fc8000f8010ff */
[----:B------:R-:W-:Y:S02]  /*4820*/  LEA.HI.X R163, R42, UR9, R41, 0x2, P0 ;  /* 0x000000092aa37c11 */ /* 0x000fe400080f1429 */
[C---:B------:R-:W-:Y:S01]  /*4830*/  LEA R158, P0, R155.reuse, UR8, 0x2 ;  /* 0x000000089b9e7c11 */ /* 0x040fe2000f8010ff */
[----:B------:R-:W3:Y:S03]  /*4840*/  LDS.128 R40, [R18+0xf0] ;  /* 0x0000f00012287984 */ /* 0x000ee60000000c00 */
[----:B------:R-:W-:Y:S01]  /*4850*/  LEA.HI.X R159, R155, UR9, R152, 0x2, P0 ;  /* 0x000000099b9f7c11 */ /* 0x000fe200080f1498 */
[----:B------:R-:W2:Y:S04]  /*4860*/  LDG.E.CONSTANT R163, desc[UR10][R162.64] ;  /* 0x0000000aa2a37981 */ /* 0x000ea8000c1e9900 */
[----:B------:R-:W5:Y:S01]  /*4870*/  LDG.E.CONSTANT R158, desc[UR10][R158.64] ;  /* 0x0000000a9e9e7981 */ /* 0x000f62000c1e9900 */
[----:B------:R-:W-:Y:S01]  /*4880*/  UMOV UR4, 0xffffffff ;  /* 0xffffffff00047882 */ /* 0x000fe20000000000 */
[----:B---3--:R-:W-:-:S04]  /*4890*/  FFMA.FTZ R40, R40, R161, R165 ;  /* 0x000000a128287223 */ /* 0x008fc800000100a5 */
[----:B--2---:R-:W-:-:S04]  /*48a0*/  FFMA.FTZ R41, R163, R41, R40 ;  /* 0x00000029a3297223 */ /* 0x004fc80000010028 */
[----:B-----5:R-:W-:-:S04]  /*48b0*/  FFMA.FTZ R41, R158, R42, R41 ;  /* 0x0000002a9e297223 */ /* 0x020fc80000010029 */
[----:B----4-:R-:W-:Y:S01]  /*48c0*/  FFMA.FTZ R43, R154, R43, R41 ;  /* 0x0000002b9a2b7223 */ /* 0x010fe20000010029 */
[----:B------:R-:W-:Y:S06]  /*48d0*/  BRA.DIV UR4, `(.L_x_26887) ;  /* 0x0000006a04b47947 */ /* 0x000fec000b800000 */
[----:B------:R-:W0:Y:S02]  /*48e0*/  SHFL.BFLY PT, R40, R43, 0x2, 0x1f ;  /* 0x0c401f002b287f89 */ /* 0x000e2400000e0000 */
[----:B0-----:R-:W-:-:S05]  /*48f0*/  FADD.FTZ R152, R43, R40 ;  /* 0x000000282b987221 */ /* 0x001fca0000010000 */
[----:B------:R0:W1:Y:S02]  /*4900*/  SHFL.BFLY PT, R155, R152, 0x1, 0x1f ;  /* 0x0c201f00989b7f89 */ /* 0x00006400000e0000 */
.L_x_26931:
        /* <DEDUP_REMOVED lines=15> */
.L_x_26889:
[----:B------:R-:W-:Y:S05]  /*4a00*/  BSYNC B1 ;  /* 0x0000000000017941 */ /* 0x000fea0003800000 */
.L_x_26888:
[----:B------:R-:W-:-:S05]  /*4a10*/  VIADD R153, R153, 0x4 ;  /* 0x0000000499997836 */ /* 0x000fca0000000000 */
[----:B------:R-:W-:-:S13]  /*4a20*/  ISETP.GE.AND P0, PT, R153, R3, PT ;  /* 0x000000039900720c */ /* 0x000fda0003f06270 */
[----:B------:R-:W-:Y:S05]  /*4a30*/  @!P0 BRA `(.L_x_26890) ;  /* 0xffffffdc00648947 */ /* 0x000fea000383ffff */
[----:B------:R-:W-:Y:S05]  /*4a40*/  BRA `(.L_x_26885) ;  /* 0x0000002000c87947 */ /* 0x000fea0003800000 */
.L_x_26886:
[----:B------:R-:W-:Y:S01]  /*4a50*/  SHF.R.S32.HI R41, RZ, 0x1f, R0 ;  /* 0x0000001fff297819 */ /* 0x000fe20000011400 */
[----:B------:R-:W-:-:S03]  /*4a60*/  IMAD.MOV.U32 R147, RZ, RZ, -0x800001 ;  /* 0xff7fffffff937424 */ /* 0x000fc600078e00ff */
[----:B------:R-:W-:-:S04]  /*4a70*/  LEA.HI R41, R41, R0, RZ, 0x5 ;  /* 0x0000000029297211 */ /* 0x000fc800078f28ff */
[----:B------:R-:W-:-:S07]  /*4a80*/  SHF.R.S32.HI R151, RZ, 0x5, R41 ;  /* 0x00000005ff977819 */ /* 0x000fce0000011429 */
.L_x_26894:
[----:B------:R-:W-:-:S04]  /*4a90*/  IADD3 R41, P0, R148, R151, RZ ;  /* 0x0000009794297210 */ /* 0x000fc80007f1e0ff */
[----:B------:R-:W-:Y:S02]  /*4aa0*/  LEA.HI.X.SX32 R42, R151, R4, 0x1, P0 ;  /* 0x00000004972a7211 */ /* 0x000fe400000f0eff */
[----:B-1----:R-:W-:-:S04]  /*4ab0*/  LEA R40, P0, R41, UR14, 0x2 ;  /* 0x0000000e29287c11 */ /* 0x002fc8000f8010ff */
[----:B------:R-:W-:-:S05]  /*4ac0*/  LEA.HI.X R41, R41, UR15, R42, 0x2, P0 ;  /* 0x0000000f29297c11 */ /* 0x000fca00080f142a */
[----:B0-----:R0:W2:Y:S01]  /*4ad0*/  LDG.E.CONSTANT R40, desc[UR10][R40.64] ;  /* 0x0000000a28287981 */ /* 0x0010a2000c1e9900 */
        /* <DEDUP_REMOVED lines=27> */
[----:B------:R-:W4:Y:S01]  /*4c90*/  LDG.E.CONSTANT R158, desc[UR10][R158.64] ;  /* 0x0000000a9e9e7981 */ /* 0x000f22000c1e9900 */
        /* <DEDUP_REMOVED lines=8> */
[----:B------:R-:W-:Y:S01]  /*4d20*/  SHF.R.S32.HI R155, RZ, 0x1f, R141 ;  /* 0x0000001fff9b7819 */ /* 0x000fe2000001148d */
[----:B--2---:R-:W-:Y:S01]  /*4d30*/  FFMA.FTZ R42, R40, R42, R153 ;  /* 0x0000002a282a7223 */ /* 0x004fe20000010099 */
[----:B------:R-:W-:-:S04]  /*4d40*/  IADD3 R153, P0, P1, R140, R160, R141 ;  /* 0x000000a08c997210 */ /* 0x000fc8000791e08d */
[----:B------:R-:W-:Y:S02]  /*4d50*/  IADD3.X R164, R164, R154, R155, P0, P1 ;  /* 0x0000009aa4a47210 */ /* 0x000fe400007e249b */
[----:B------:R-:W-:-:S04]  /*4d60*/  LEA R162, P0, R153, UR18, 0x2 ;  /* 0x0000001299a27c11 */ /* 0x000fc8000f8010ff */
[----:B------:R-:W-:-:S05]  /*4d70*/  LEA.HI.X R163, R153, UR19, R164, 0x2, P0 ;  /* 0x0000001399a37c11 */ /* 0x000fca00080f14a4 */
[----:B------:R-:W2:Y:S01]  /*4d80*/  LDG.E.CONSTANT R153, desc[UR10][R162.64] ;  /* 0x0000000aa2997981 */ /* 0x000ea2000c1e9900 */
[----:B------:R-:W-:Y:S02]  /*4d90*/  IADD3 R41, P0, P1, R138, R160, R139 ;  /* 0x000000a08a297210 */ /* 0x000fe4000791e08b */
[----:B------:R-:W-:Y:S01]  /*4da0*/  SHF.R.S32.HI R155, RZ, 0x1f, R137 ;  /* 0x0000001fff9b7819 */ /* 0x000fe20000011489 */
[----:B--2---:R-:W-:Y:S01]  /*4db0*/  FFMA.FTZ R153, R153, R43, R42 ;  /* 0x0000002b99997223 */ /* 0x004fe2000001002a */
[----:B------:R-:W-:Y:S02]  /*4dc0*/  SHF.R.S32.HI R43, RZ, 0x1f, R138 ;  /* 0x0000001fff2b7819 */ /* 0x000fe4000001148a */
[----:B------:R-:W-:-:S04]  /*4dd0*/  SHF.R.S32.HI R42, RZ, 0x1f, R139 ;  /* 0x0000001fff2a7819 */ /* 0x000fc8000001148b */
[----:B------:R-:W-:Y:S02]  /*4de0*/  IADD3.X R42, R43, R154, R42, P0, P1 ;  /* 0x0000009a2b2a7210 */ /* 0x000fe400007e242a */
[C---:B------:R-:W-:Y:S02]  /*4df0*/  LEA R40, P0, R41.reuse, UR18, 0x2 ;  /* 0x0000001229287c11 */ /* 0x040fe4000f8010ff */
[----:B------:R-:W-:Y:S02]  /*4e00*/  SHF.R.S32.HI R43, RZ, 0x1f, R136 ;  /* 0x0000001fff2b7819 */ /* 0x000fe40000011488 */
[----:B------:R-:W-:Y:S02]  /*4e10*/  LEA.HI.X R41, R41, UR19, R42, 0x2, P0 ;  /* 0x0000001329297c11 */ /* 0x000fe400080f142a */
[----:B------:R-:W-:-:S04]  /*4e20*/  IADD3 R42, P0, P1, R136, R160, R137 ;  /* 0x000000a0882a7210 */ /* 0x000fc8000791e089 */
[----:B------:R-:W-:Y:S02]  /*4e30*/  IADD3.X R43, R43, R154, R155, P0, P1 ;  /* 0x0000009a2b2b7210 */ /* 0x000fe400007e249b */
[C---:B------:R-:W-:Y:S01]  /*4e40*/  LEA R164, P0, R42.reuse, UR18, 0x2 ;  /* 0x000000122aa47c11 */ /* 0x040fe2000f8010ff */
[----:B------:R0:W2:Y:S03]  /*4e50*/  LDG.E.CONSTANT R155, desc[UR10][R40.64] ;  /* 0x0000000a289b7981 */ /* 0x0000a6000c1e9900 */
[----:B------:R-:W-:-:S06]  /*4e60*/  LEA.HI.X R165, R42, UR19, R43, 0x2, P0 ;  /* 0x000000132aa57c11 */ /* 0x000fcc00080f142b */
[----:B------:R-:W3:Y:S04]  /*4e70*/  LDG.E.CONSTANT R165, desc[UR10][R164.64] ;  /* 0x0000000aa4a57981 */ /* 0x000ee8000c1e9900 */
[----:B0-----:R-:W2:Y:S01]  /*4e80*/  LDS.128 R40, [R18+0x10] ;  /* 0x0000100012287984 */ /* 0x001ea20000000c00 */
[----:B------:R-:W-:Y:S02]  /*4e90*/  SHF.R.S32.HI R159, RZ, 0x1f, R134 ;  /* 0x0000001fff9f7819 */ /* 0x000fe40000011486 */
[----:B------:R-:W-:Y:S01]  /*4ea0*/  SHF.R.S32.HI R161, RZ, 0x1f, R135 ;  /* 0x0000001fffa17819 */ /* 0x000fe20000011487 */
[----:B--2---:R-:W-:Y:S01]  /*4eb0*/  FFMA.FTZ R162, R40, R155, R153 ;  /* 0x0000009b28a27223 */ /* 0x004fe20000010099 */
[----:B------:R-:W-:-:S04]  /*4ec0*/  IADD3 R155, P0, P1, R134, R160, R135 ;  /* 0x000000a0869b7210 */ /* 0x000fc8000791e087 */
[----:B------:R-:W-:Y:S01]  /*4ed0*/  IADD3.X R159, R159, R154, R161, P0, P1 ;  /* 0x0000009a9f9f7210 */ /* 0x000fe200007e24a1 */
[----:B---3--:R-:W-:Y:S01]  /*4ee0*/  FFMA.FTZ R153, R165, R41, R162 ;  /* 0x00000029a5997223 */ /* 0x008fe200000100a2 */
[----:B------:R-:W-:-:S04]  /*4ef0*/  LEA R162, P0, R155, UR18, 0x2 ;  /* 0x000000129ba27c11 */ /* 0x000fc8000f8010ff */
[----:B------:R-:W-:-:S05]  /*4f00*/  LEA.HI.X R163, R155, UR19, R159, 0x2, P0 ;  /* 0x000000139ba37c11 */ /* 0x000fca00080f149f */
[----:B------:R-:W2:Y:S01]  /*4f10*/  LDG.E.CONSTANT R162, desc[UR10][R162.64] ;  /* 0x0000000aa2a27981 */ /* 0x000ea2000c1e9900 */
[----:B------:R-:W-:Y:S02]  /*4f20*/  SHF.R.S32.HI R164, RZ, 0x1f, R132 ;  /* 0x0000001fffa47819 */ /* 0x000fe40000011484 */
[----:B------:R-:W-:Y:S01]  /*4f30*/  IADD3 R41, P0, P1, R132, R160, R133 ;  /* 0x000000a084297210 */ /* 0x000fe2000791e085 */
[----:B--2---:R-:W-:Y:S01]  /*4f40*/  FFMA.FTZ R42, R162, R42, R153 ;  /* 0x0000002aa22a7223 */ /* 0x004fe20000010099 */
[----:B------:R-:W-:-:S04]  /*4f50*/  SHF.R.S32.HI R153, RZ, 0x1f, R133 ;  /* 0x0000001fff997819 */ /* 0x000fc80000011485 */
        /* <DEDUP_REMOVED lines=21> */
[----:B--2---:R-:W-:-:S04]  /*50b0*/  FFMA.FTZ R40, R40, R164, R153 ;  /* 0x000000a428287223 */ /* 0x004fc80000010099 */
[----:B---3--:R-:W-:Y:S01]  /*50c0*/  FFMA.FTZ R153, R163, R41, R40 ;  /* 0x00000029a3997223 */ /* 0x008fe20000010028 */
[--C-:B------:R-:W-:Y:S02]  /*50d0*/  SHF.R.S32.HI R40, RZ, 0x1f, R127.reuse ;  /* 0x0000001fff287819 */ /* 0x100fe4000001147f */
        /* <DEDUP_REMOVED lines=38> */
[--C-:B------:R-:W-:Y:S02]  /*5340*/  SHF.R.S32.HI R164, RZ, 0x1f, R117.reuse ;  /* 0x0000001fffa47819 */ /* 0x100fe40000011475 */
        /* <DEDUP_REMOVED lines=106> */
[--C-:B------:R-:W-:Y:S02]  /*59f0*/  IADD3 R41, P0, P1, R90, R160, R91.reuse ;  /* 0x000000a05a297210 */ /* 0x100fe4000791e05b */
[----:B------:R-:W-:Y:S01]  /*5a00*/  SHF.R.S32.HI R155, RZ, 0x1f, R88 ;  /* 0x0000001fff9b7819 */ /* 0x000fe20000011458 */
[----:B--2---:R-:W-:Y:S01]  /*5a10*/  FFMA.FTZ R153, R153, R43, R42 ;  /* 0x0000002b99997223 */ /* 0x004fe2000001002a */
[----:B------:R-:W-:Y:S02]  /*5a20*/  SHF.R.S32.HI R43, RZ, 0x1f, R90 ;  /* 0x0000001fff2b7819 */ /* 0x000fe4000001145a */
[----:B------:R-:W-:-:S04]  /*5a30*/  SHF.R.S32.HI R42, RZ, 0x1f, R91 ;  /* 0x0000001fff2a7819 */ /* 0x000fc8000001145b */
[----:B------:R-:W-:Y:S02]  /*5a40*/  IADD3.X R42, R43, R154, R42, P0, P1 ;  /* 0x0000009a2b2a7210 */ /* 0x000fe400007e242a */
[C---:B------:R-:W-:Y:S02]  /*5a50*/  LEA R40, P0, R41.reuse, UR18, 0x2 ;  /* 0x0000001229287c11 */ /* 0x040fe4000f8010ff */
[--C-:B------:R-:W-:Y:S02]  /*5a60*/  SHF.R.S32.HI R43, RZ, 0x1f, R89.reuse ;  /* 0x0000001fff2b7819 */ /* 0x100fe40000011459 */
        /* <DEDUP_REMOVED lines=249> */
[----:B------:R-:W-:-:S04]  /*6a00*/  IADD3 R159, P0, P1, R25, R160, R12 ;  /* 0x000000a0199f7210 */ /* 0x000fc8000791e00c */
[----:B------:R-:W-:Y:S02]  /*6a10*/  IADD3.X R161, R161, R154, R31, P0, P1 ;  /* 0x0000009aa1a17210 */ /* 0x000fe400007e241f */
[----:B------:R-:W-:-:S04]  /*6a20*/  LEA R162, P6, R159, UR18, 0x2 ;  /* 0x000000129fa27c11 */ /* 0x000fc8000f8c10ff */
[----:B------:R-:W-:-:S06]  /*6a30*/  LEA.HI.X R163, R159, UR19, R161, 0x2, P6 ;  /* 0x000000139fa37c11 */ /* 0x000fcc000b0f14a1 */
[----:B------:R-:W3:Y:S01]  /*6a40*/  LDG.E.CONSTANT R163, desc[UR10][R162.64] ;  /* 0x0000000aa2a37981 */ /* 0x000ee2000c1e9900 */
[----:B------:R-:W-:Y:S01]  /*6a50*/  IADD3 R155, P4, P5, R28, R160, R13 ;  /* 0x000000a01c9b7210 */ /* 0x000fe20007d9e00d */
[----:B--2---:R-:W-:Y:S01]  /*6a60*/  FFMA.FTZ R164, R40, R42, R153 ;  /* 0x0000002a28a47223 */ /* 0x004fe20000010099 */
[-C--:B------:R-:W-:Y:S02]  /*6a70*/  IADD3 R42, P3, P2, R27, R160.reuse, R14 ;  /* 0x000000a01b2a7210 */ /* 0x080fe40007a7e00e */
[----:B------:R-:W-:Y:S02]  /*6a80*/  IADD3 R153, P0, P1, R30, R160, R15 ;  /* 0x000000a01e997210 */ /* 0x000fe4000791e00f */
[----:B------:R-:W-:Y:S02]  /*6a90*/  LEA R160, P6, R155, UR18, 0x2 ;  /* 0x000000129ba07c11 */ /* 0x000fe4000f8c10ff */
[----:B------:R-:W-:-:S04]  /*6aa0*/  IADD3.X R40, R32, R154, R33, P4, P5 ;  /* 0x0000009a20287210 */ /* 0x000fc800027ea421 */
[----:B------:R-:W-:-:S06]  /*6ab0*/  LEA.HI.X R161, R155, UR19, R40, 0x2, P6 ;  /* 0x000000139ba17c11 */ /* 0x000fcc000b0f1428 */
[----:B------:R-:W2:Y:S01]  /*6ac0*/  LDG.E.CONSTANT R161, desc[UR10][R160.64] ;  /* 0x0000000aa0a17981 */ /* 0x000ea2000c1e9900 */
[----:B---3--:R-:W-:Y:S01]  /*6ad0*/  FFMA.FTZ R155, R163, R43, R164 ;  /* 0x0000002ba39b7223 */ /* 0x008fe200000100a4 */
[----:B------:R-:W-:Y:S02]  /*6ae0*/  IADD3.X R41, R34, R154, R35, P3, P2 ;  /* 0x0000009a22297210 */ /* 0x000fe40001fe4423 */
[----:B------:R-:W-:-:S04]  /*6af0*/  LEA R164, P4, R42, UR18, 0x2 ;  /* 0x000000122aa47c11 */ /* 0x000fc8000f8810ff */
[----:B------:R-:W-:Y:S02]  /*6b00*/  LEA.HI.X R165, R42, UR19, R41, 0x2, P4 ;  /* 0x000000132aa57c11 */ /* 0x000fe4000a0f1429 */
[----:B------:R-:W2:Y:S01]  /*6b10*/  LDS.128 R40, [R18+0xf0] ;  /* 0x0000f00012287984 */ /* 0x000ea20000000c00 */
[----:B------:R-:W-:Y:S02]  /*6b20*/  IADD3.X R162, R36, R154, R37, P0, P1 ;  /* 0x0000009a24a27210 */ /* 0x000fe400007e2425 */
[C---:B------:R-:W-:Y:S01]  /*6b30*/  LEA R154, P0, R153.reuse, UR18, 0x2 ;  /* 0x00000012999a7c11 */ /* 0x040fe2000f8010ff */
[----:B------:R-:W3:Y:S01]  /*6b40*/  LDG.E.CONSTANT R165, desc[UR10][R164.64] ;  /* 0x0000000aa4a57981 */ /* 0x000ee2000c1e9900 */
[----:B--2---:R-:W-:Y:S02]  /*6b50*/  FFMA.FTZ R40, R40, R161, R155 ;  /* 0x000000a128287223 */ /* 0x004fe4000001009b */
[----:B------:R-:W-:-:S05]  /*6b60*/  LEA.HI.X R155, R153, UR19, R162, 0x2, P0 ;  /* 0x00000013999b7c11 */ /* 0x000fca00080f14a2 */
[----:B------:R-:W2:Y:S01]  /*6b70*/  LDG.E.CONSTANT R154, desc[UR10][R154.64] ;  /* 0x0000000a9a9a7981 */ /* 0x000ea2000c1e9900 */
[----:B------:R-:W-:Y:S01]  /*6b80*/  UMOV UR4, 0xffffffff ;  /* 0xffffffff00047882 */ /* 0x000fe20000000000 */
[----:B---3--:R-:W-:Y:S01]  /*6b90*/  FFMA.FTZ R41, R165, R41, R40 ;  /* 0x00000029a5297223 */ /* 0x008fe20000010028 */
[----:B------:R-:W-:-:S03]  /*6ba0*/  IADD3 R160, -R150, 0x1, RZ ;  /* 0x0000000196a07810 */ /* 0x000fc60007ffe1ff */
[----:B--2---:R-:W-:-:S04]  /*6bb0*/  FFMA.FTZ R41, R154, R42, R41 ;  /* 0x0000002a9a297223 */ /* 0x004fc80000010029 */
[----:B----4-:R-:W-:Y:S01]  /*6bc0*/  FFMA.FTZ R158, R158, R43, R41 ;  /* 0x0000002b9e9e7223 */ /* 0x010fe20000010029 */
[----:B------:R-:W-:Y:S01]  /*6bd0*/  IMAD R43, R151, 0x8, R146 ;  /* 0x00000008972b7824 */ /* 0x000fe200078e0292 */
[----:B------:R-:W-:Y:S06]  /*6be0*/  BRA.DIV UR4, `(.L_x_26891) ;  /* 0x0000004a04407947 */ /* 0x000fec000b800000 */
[----:B------:R-:W0:Y:S02]  /*6bf0*/  SHFL.BFLY PT, R41, R158, 0x2, 0x1f ;  /* 0x0c401f009e297f89 */ /* 0x000e2400000e0000 */
[----:B0-----:R-:W-:-:S05]  /*6c00*/  FADD.FTZ R153, R158, R41 ;  /* 0x000000299e997221 */ /* 0x001fca0000010000 */
[----:B------:R0:W1:Y:S02]  /*6c10*/  SHFL.BFLY PT, R154, R153, 0x1, 0x1f ;  /* 0x0c201f00999a7f89 */ /* 0x00006400000e0000 */
.L_x_26935:
[----:B------:R-:W-:Y:S01]  /*6c20*/  ISETP.NE.AND P0, PT, R149, RZ, PT ;  /* 0x000000ff9500720c */ /* 0x000fe20003f05270 */
[----:B------:R-:W-:Y:S02]  /*6c30*/  IMAD.IADD R40, R160, 0x1, R43 ;  /* 0x00000001a0287824 */ /* 0x000fe400078e022b */
[----:B-1----:R-:W-:Y:S01]  /*6c40*/  FADD.FTZ R154, R153, R154 ;  /* 0x0000009a999a7221 */ /* 0x002fe20000010000 */
[----:B------:R-:W-:Y:S01]  /*6c50*/  VIADD R151, R151, 0x4 ;  /* 0x0000000497977836 */ /* 0x000fe20000000000 */
[----:B------:R-:W-:Y:S01]  /*6c60*/  BSSY B1, `(.L_x_26892) ;  /* 0x000000f000017945 */ /* 0x000fe20003800000 */
[----:B------:R-:W-:Y:S01]  /*6c70*/  I2FP.F32.S32 R40, R40 ;  /* 0x0000002800287245 */ /* 0x000fe20000201400 */
[----:B------:R-:W-:Y:S02]  /*6c80*/  FMUL.FTZ R41, R154, UR17 ;  /* 0x000000119a297c20 */ /* 0x000fe40008410000 */
[----:B------:R-:W-:Y:S02]  /*6c90*/  ISETP.GE.AND P1, PT, R151, R3, PT ;  /* 0x000000039700720c */ /* 0x000fe40003f26270 */
[----:B------:R-:W-:-:S02]  /*6ca0*/  FFMA.FTZ R42, R40, R152, R41 ;  /* 0x00000098282a7223 */ /* 0x000fc40000010029 */
[----:B------:R-:W-:Y:S09]  /*6cb0*/  @P0 BRA `(.L_x_26893) ;  /* 0x0000000000240947 */ /* 0x000ff20003800000 */
        /* <DEDUP_REMOVED lines=9> */
.L_x_26893:
[----:B------:R-:W-:Y:S05]  /*6d50*/  BSYNC B1 ;  /* 0x0000000000017941 */ /* 0x000fea0003800000 */
.L_x_26892:
[----:B------:R-:W-:Y:S05]  /*6d60*/  @!P1 BRA `(.L_x_26894) ;  /* 0xffffffdc00489947 */ /* 0x000fea000383ffff */
.L_x_26885:
[----:B------:R-:W-:Y:S05]  /*6d70*/  BSYNC B0 ;  /* 0x0000000000007941 */ /* 0x000fea0003800000 */
.L_x_26884:
        /* <DEDUP_REMOVED lines=12> */
.L_x_26940:
        /* <DEDUP_REMOVED lines=13> */
[----:B------:R-:W-:-:S07]  /*6f10*/  SHF.R.S32.HI R11, RZ, 0x1f, R10 ;  /* 0x0000001fff0b7819 */ /* 0x000fce000001140a */
        /* <DEDUP_REMOVED lines=11> */
[----:B--2---:R-:W-:Y:S02]  /*6fd0*/  FMNMX.FTZ R9, R8, R5, !PT ;  /* 0x0000000508097209 */ /* 0x004fe40007810000 */
[----:B------:R-:W-:-:S03]  /*6fe0*/  LEA.HI R5, R11, R10, RZ, 0x3 ;  /* 0x0000000a0b057211 */ /* 0x000fc600078f18ff */
[----:B------:R2:W3:Y:S01]  /*6ff0*/  SHFL.IDX PT, R27, R9, RZ, 0x1f ;  /* 0x00001fff091b7589 */ /* 0x0004e200000e0000 */
[----:B------:R-:W-:-:S04]  /*7000*/  LOP3.LUT R5, R5, 0xfffffff8, RZ, 0xc0, !PT ;  /* 0xfffffff805057812 */ /* 0x000fc800078ec0ff */
[----:B------:R-:W-:-:S04]  /*7010*/  VIMNMX R5, R150, R5, PT ;  /* 0x0000000596057248 */ /* 0x000fc80003fe0100 */
        /* <DEDUP_REMOVED lines=18> */
.L_x_26900:
        /* <DEDUP_REMOVED lines=11> */
.L_x_26899:
[----:B------:R-:W-:Y:S05]  /*71f0*/  BSYNC B1 ;  /* 0x0000000000017941 */ /* 0x000fea0003800000 */
.L_x_26898:
        /* <DEDUP_REMOVED lines=14> */
.L_x_26903:
        /* <DEDUP_REMOVED lines=100> */
.L_x_26902:
[----:B------:R-:W-:Y:S05]  /*7920*/  BSYNC B1 ;  /* 0x0000000000017941 */ /* 0x000fea0003800000 */
.L_x_26901:
        /* <DEDUP_REMOVED lines=55> */
.L_x_26905:
[----:B------:R-:W-:Y:S05]  /*7ca0*/  BSYNC B1 ;  /* 0x0000000000017941 */ /* 0x000fea0003800000 */
.L_x_26904:
        /* <DEDUP_REMOVED lines=19> */
[----:B------:R-:W4:Y:S01]  /*7de0*/  MUFU.EX2 R11, R11 ;  /* 0x0000000b000b7308 */ /* 0x000f220000000800 */
[----:B0-----:R2:W-:Y:S01]  /*7df0*/  STS [R7+-0x200], R9 ;  /* 0xfffe000907007388 */ /* 0x0015e20000000800 */
[----:B------:R-:W-:-:S03]  /*7e00*/  FADD.FTZ R6, R6, R9 ;  /* 0x0000000906067221 */ /* 0x000fc60000010000 */
[----:B---3--:R2:W-:Y:S01]  /*7e10*/  STS [R7], R10 ;  /* 0x0000000a07007388 */ /* 0x0085e20000000800 */
[----:B------:R-:W-:-:S03]  /*7e20*/  FADD.FTZ R6, R6, R10 ;  /* 0x0000000a06067221 */ /* 0x000fc60000010000 */
[----:B----4-:R2:W-:Y:S01]  /*7e30*/  STS [R7+0x200], R11 ;  /* 0x0002000b07007388 */ /* 0x0105e20000000800 */
[----:B------:R-:W-:-:S07]  /*7e40*/  FADD.FTZ R6, R6, R11 ;  /* 0x0000000b06067221 */ /* 0x000fce0000010000 */
.L_x_26897:
[----:B------:R-:W-:Y:S05]  /*7e50*/  BSYNC B0 ;  /* 0x0000000000007941 */ /* 0x000fea0003800000 */
.L_x_26896:
[----:B--2---:R-:W2:Y:S01]  /*7e60*/  SHFL.BFLY PT, R7, R6, 0x10, 0x1f ;  /* 0x0e001f0006077f89 */ /* 0x004ea200000e0000 */
[----:B------:R-:W-:Y:S01]  /*7e70*/  LOP3.LUT P0, R12, R0, 0x1f, RZ, 0xc0, !PT ;  /* 0x0000001f000c7812 */ /* 0x000fe2000780c0ff */
[----:B------:R-:W-:Y:S03]  /*7e80*/  BSSY B0, `(.L_x_26906) ;  /* 0x00000ab000007945 */ /* 0x000fe60003800000 */
[----:B------:R-:W-:-:S09]  /*7e90*/  ISETP.GT.U32.AND P2, PT, R12, 0x3, PT ;  /* 0x000000030c00780c */ /* 0x000fd20003f44070 */
[----:B------:R-:W4:Y:S04]  /*7ea0*/  @!P0 S2R R14, SR_CgaCtaId ;  /* 0x00000000000e8919 */ /* 0x000f280000008800 */
[----:B------:R-:W0:Y:S01]  /*7eb0*/  @!P2 S2R R13, SR_CgaCtaId ;  /* 0x00000000000da919 */ /* 0x000e220000008800 */
        /* <DEDUP_REMOVED lines=45> */
.L_x_26910:
        /* <DEDUP_REMOVED lines=8> */
.L_x_26909:
[----:B------:R-:W-:Y:S05]  /*8210*/  BSYNC B1 ;  /* 0x0000000000017941 */ /* 0x000fea0003800000 */
.L_x_26908:
        /* <DEDUP_REMOVED lines=14> */
.L_x_26913:
[----:B------:R-:W0:Y:S01]  /*8300*/  LDS R7, [R6+-0x400] ;  /* 0xfffc000006077984 */ /* 0x000e220000000800 */
[----:B------:R-:W-:-:S03]  /*8310*/  VIADD R8, R8, 0x800 ;  /* 0x0000080008087836 */ /* 0x000fc60000000000 */
[----:B------:R-:W2:Y:S02]  /*8320*/  LDS R9, [R6+-0x200] ;  /* 0xfffe000006097984 */ /* 0x000ea40000000800 */
[----:B------:R-:W-:Y:S02]  /*8330*/  ISETP.GE.AND P1, PT, R8, R33, PT ;  /* 0x000000210800720c */ /* 0x000fe40003f26270 */
[----:B------:R-:W4:Y:S04]  /*8340*/  LDS R10, [R6] ;  /* 0x00000000060a7984 */ /* 0x000f280000000800 */
[----:B------:R-:W1:Y:S04]  /*8350*/  LDS R12, [R6+0x200] ;  /* 0x00020000060c7984 */ /* 0x000e680000000800 */
        /* <DEDUP_REMOVED lines=10> */
[----:B---3--:R-:W2:Y:S01]  /*8400*/  LDS R27, [R6+0x1400] ;  /* 0x00140000061b7984 */ /* 0x008ea20000000800 */
[----:B----4-:R-:W-:-:S03]  /*8410*/  FMUL.FTZ R11, R31, R10 ;  /* 0x0000000a1f0b7220 */ /* 0x010fc60000410000 */
[----:B------:R-:W3:Y:S01]  /*8420*/  LDS R28, [R6+0x1600] ;  /* 0x00160000061c7984 */ /* 0x000ee20000000800 */
[----:B-1----:R-:W-:-:S03]  /*8430*/  FMUL.FTZ R13, R31, R12 ;  /* 0x0000000c1f0d7220 */ /* 0x002fc60000410000 */
[----:B------:R-:W1:Y:S01]  /*8440*/  LDS R29, [R6+0x1800] ;  /* 0x00180000061d7984 */ /* 0x000e620000000800 */
        /* <DEDUP_REMOVED lines=19> */
[----:B-1----:R-:W-:-:S03]  /*8580*/  FMUL.FTZ R29, R31, R29 ;  /* 0x0000001d1f1d7220 */ /* 0x002fc60000410000 */
        /* <DEDUP_REMOVED lines=11> */
.L_x_26912:
[----:B------:R-:W-:Y:S05]  /*8640*/  BSYNC B1 ;  /* 0x0000000000017941 */ /* 0x000fea0003800000 */
.L_x_26911:
        /* <DEDUP_REMOVED lines=8> */
[----:B------:R-:W4:Y:S04]  /*86d0*/  LDS R10, [R6] ;  /* 0x00000000060a7984 */ /* 0x000f280000000800 */
[----:B------:R-:W1:Y:S04]  /*86e0*/  LDS R12, [R6+0x200] ;  /* 0x00020000060c7984 */ /* 0x000e680000000800 */
[----:B------:R-:W3:Y:S04]  /*86f0*/  LDS R14, [R6+0x400] ;  /* 0x00040000060e7984 */ /* 0x000ee80000000800 */
[----:B------:R-:W3:Y:S04]  /*8700*/  LDS R16, [R6+0x600] ;  /* 0x0006000006107984 */ /* 0x000ee80000000800 */
[----:B------:R-:W3:Y:S04]  /*8710*/  LDS R18, [R6+0x800] ;  /* 0x0008000006127984 */ /* 0x000ee80000000800 */
[----:B------:R-:W3:Y:S01]  /*8720*/  LDS R20, [R6+0xa00] ;  /* 0x000a000006147984 */ /* 0x000ee20000000800 */
[C---:B0-----:R-:W-:Y:S01]  /*8730*/  FMUL.FTZ R7, R31.reuse, R7 ;  /* 0x000000071f077220 */ /* 0x041fe20000410000 */
[----:B--2---:R-:W-:-:S04]  /*8740*/  FMUL.FTZ R9, R31, R9 ;  /* 0x000000091f097220 */ /* 0x004fc80000410000 */
[----:B------:R-:W-:Y:S01]  /*8750*/  STS [R6+-0x400], R7 ;  /* 0xfffc000706007388 */ /* 0x000fe20000000800 */
[----:B----4-:R-:W-:-:S03]  /*8760*/  FMUL.FTZ R11, R31, R10 ;  /* 0x0000000a1f0b7220 */ /* 0x010fc60000410000 */
[----:B------:R-:W-:Y:S01]  /*8770*/  STS [R6+-0x200], R9 ;  /* 0xfffe000906007388 */ /* 0x000fe20000000800 */
[----:B-1----:R-:W-:-:S03]  /*8780*/  FMUL.FTZ R13, R31, R12 ;  /* 0x0000000c1f0d7220 */ /* 0x002fc60000410000 */
        /* <DEDUP_REMOVED lines=11> */
.L_x_26915:
[----:B------:R-:W-:Y:S05]  /*8840*/  BSYNC B1 ;  /* 0x0000000000017941 */ /* 0x000fea0003800000 */
.L_x_26914:
[----:B------:R-:W-:-:S13]  /*8850*/  ISETP.LT.OR P0, PT, R8, R5, P0 ;  /* 0x000000050800720c */ /* 0x000fda0000701670 */
[----:B------:R-:W-:Y:S05]  /*8860*/  @!P0 BRA `(.L_x_26907) ;  /* 0x0000000000308947 */ /* 0x000fea0003800000 */
[----:B------:R-:W0:Y:S04]  /*8870*/  LDS R5, [R6+-0x400] ;  /* 0xfffc000006057984 */ /* 0x000e280000000800 */
[----:B------:R-:W2:Y:S04]  /*8880*/  LDS R7, [R6+-0x200] ;  /* 0xfffe000006077984 */ /* 0x000ea80000000800 */
[----:B------:R-:W4:Y:S04]  /*8890*/  LDS R8, [R6] ;  /* 0x0000000006087984 */ /* 0x000f280000000800 */
[----:B------:R-:W1:Y:S01]  /*88a0*/  LDS R10, [R6+0x200] ;  /* 0x00020000060a7984 */ /* 0x000e620000000800 */
[-C--:B0-----:R-:W-:Y:S01]  /*88b0*/  FMUL.FTZ R5, R5, R31.reuse ;  /* 0x0000001f05057220 */ /* 0x081fe20000410000 */
[----:B--2---:R-:W-:-:S04]  /*88c0*/  FMUL.FTZ R7, R7, R31 ;  /* 0x0000001f07077220 */ /* 0x004fc80000410000 */
[----:B------:R2:W-:Y:S01]  /*88d0*/  STS [R6+-0x400], R5 ;  /* 0xfffc000506007388 */ /* 0x0005e20000000800 */
[----:B----4-:R-:W-:-:S03]  /*88e0*/  FMUL.FTZ R9, R8, R31 ;  /* 0x0000001f08097220 */ /* 0x010fc60000410000 */
[----:B------:R2:W-:Y:S01]  /*88f0*/  STS [R6+-0x200], R7 ;  /* 0xfffe000706007388 */ /* 0x0005e20000000800 */
[----:B-1----:R-:W-:-:S03]  /*8900*/  FMUL.FTZ R11, R10, R31 ;  /* 0x0000001f0a0b7220 */ /* 0x002fc60000410000 */
[----:B------:R2:W-:Y:S04]  /*8910*/  STS [R6], R9 ;  /* 0x0000000906007388 */ /* 0x0005e80000000800 */
[----:B------:R2:W-:Y:S02]  /*8920*/  STS [R6+0x200], R11 ;  /* 0x0002000b06007388 */ /* 0x0005e40000000800 */
.L_x_26907:
[----:B------:R-:W-:Y:S05]  /*8930*/  BSYNC B0 ;  /* 0x0000000000007941 */ /* 0x000fea0003800000 */
.L_x_26906:
        /* <DEDUP_REMOVED lines=15> */
.L_x_26917:
[C---:B------:R-:W-:Y:S01]  /*8a30*/  IADD3 R93, P0, R75.reuse, R148, RZ ;  /* 0x000000944b5d7210 */ /* 0x040fe20007f1e0ff */
[----:B------:R-:W-:Y:S01]  /*8a40*/  ULDC.64 UR4, c[0x0][0x238] ;  /* 0x00008e0000047ab9 */ /* 0x000fe20000000a00 */
[----:B------:R-:W4:Y:S01]  /*8a50*/  LDC R96, c[0x0][0x25c] ;  /* 0x00009700ff607b82 */ /* 0x000f220000000800 */
        /* <DEDUP_REMOVED lines=8> */
[----:B------:R-:W0:Y:S01]  /*8ae0*/  S2UR UR5, SR_CgaCtaId ;  /* 0x00000000000579c3 */ /* 0x000e220000008800 */
[----:B------:R-:W-:-:S02]  /*8af0*/  LEA.HI R4, R74, R74, RZ, 0x1 ;  /* 0x0000004a4a047211 */ /* 0x000fc400078f08ff */
[----:B------:R-:W-:Y:S02]  /*8b00*/  CS2R R76, SRZ ;  /* 0x00000000004c7805 */ /* 0x000fe4000001ff00 */
[----:B------:R-:W-:Y:S02]  /*8b10*/  CS2R R82, SRZ ;  /* 0x0000000000527805 */ /* 0x000fe4000001ff00 */
[----:B------:R-:W-:Y:S02]  /*8b20*/  CS2R R84, SRZ ;  /* 0x0000000000547805 */ /* 0x000fe4000001ff00 */
[C---:B--2---:R-:W-:Y:S01]  /*8b30*/  LOP3.LUT R5, R4.reuse, 0xfffffffe, RZ, 0xc0, !PT ;  /* 0xfffffffe04057812 */ /* 0x044fe200078ec0ff */
[----:B------:R-:W-:Y:S01]  /*8b40*/  IMAD.SHL.U32 R6, R4, 0x4, RZ ;  /* 0x0000000404067824 */ /* 0x000fe200078e00ff */
[----:B------:R-:W-:Y:S02]  /*8b50*/  CS2R R86, SRZ ;  /* 0x0000000000567805 */ /* 0x000fe4000001ff00 */
[----:B------:R-:W-:-:S02]  /*8b60*/  CS2R R78, SRZ ;  /* 0x00000000004e7805 */ /* 0x000fc4000001ff00 */
[----:B------:R-:W-:Y:S01]  /*8b70*/  CS2R R88, SRZ ;  /* 0x0000000000587805 */ /* 0x000fe2000001ff00 */
[----:B------:R-:W-:Y:S01]  /*8b80*/  IMAD.IADD R4, R74, 0x1, -R5 ;  /* 0x000000014a047824 */ /* 0x000fe200078e0a05 */
[----:B------:R-:W-:Y:S02]  /*8b90*/  LOP3.LUT R97, R6, 0xfffffff8, RZ, 0xc0, !PT ;  /* 0xfffffff806617812 */ /* 0x000fe400078ec0ff */
[----:B------:R-:W-:Y:S02]  /*8ba0*/  CS2R R80, SRZ ;  /* 0x0000000000507805 */ /* 0x000fe4000001ff00 */
[----:B------:R-:W-:Y:S01]  /*8bb0*/  CS2R R90, SRZ ;  /* 0x00000000005a7805 */ /* 0x000fe2000001ff00 */
[----:B------:R-:W-:Y:S01]  /*8bc0*/  IMAD.SHL.U32 R6, R4, 0x4, RZ ;  /* 0x0000000404067824 */ /* 0x000fe200078e00ff */
[----:B----4-:R-:W-:Y:S01]  /*8bd0*/  SHF.R.S32.HI R96, RZ, 0x1f, R96 ;  /* 0x0000001fff607819 */ /* 0x010fe20000011460 */
[----:B------:R-:W-:Y:S01]  /*8be0*/  IMAD R2, R75, 0x2, R4 ;  /* 0x000000024b027824 */ /* 0x000fe200078e0204 */
[----:B------:R-:W-:Y:S01]  /*8bf0*/  SHF.R.S32.HI R73, RZ, 0x1f, R72 ;  /* 0x0000001fff497819 */ /* 0x000fe20000011448 */
[----:B------:R-:W-:-:S02]  /*8c00*/  IMAD.IADD R97, R6, 0x1, R97 ;  /* 0x0000000106617824 */ /* 0x000fc400078e0261 */
[----:B------:R-:W-:Y:S02]  /*8c10*/  IMAD R6, R75, 0x8, R6 ;  /* 0x000000084b067824 */ /* 0x000fe400078e0206 */
[----:B------:R-:W-:Y:S01]  /*8c20*/  IMAD.MOV.U32 R95, RZ, RZ, R75 ;  /* 0x000000ffff5f7224 */ /* 0x000fe200078e004b */
[----:B0-----:R-:W-:Y:S01]  /*8c30*/  ULEA UR4, UR5, UR4, 0x18 ;  /* 0x0000000405047291 */ /* 0x001fe2000f8ec03f */
[----:B------:R-:W-:Y:S02]  /*8c40*/  VIADD R99, R6, 0x3 ;  /* 0x0000000306637836 */ /* 0x000fe40000000000 */
[C---:B------:R-:W-:Y:S02]  /*8c50*/  VIADD R103, R97.reuse, 0x100 ;  /* 0x0000010061677836 */ /* 0x040fe40000000000 */
        /* <DEDUP_REMOVED lines=14> */
.L_x_26919:
        /* <DEDUP_REMOVED lines=48> */
[----:B-1----:R-:W-:-:S04]  /*9040*/  IADD3 R41, P0, R117, R60, RZ ;  /* 0x0000003c75297210 */ /* 0x002fc80007f1e0ff */
        /* <DEDUP_REMOVED lines=27> */
[----:B------:R-:W-:Y:S01]  /*9200*/  IADD3 R60, P0, R101, R60, RZ ;  /* 0x0000003c653c7210 */ /* 0x000fe20007f1e0ff */
[----:B------:R-:W3:Y:S01]  /*9210*/  LDG.E.128.CONSTANT R56, desc[UR10][R56.64] ;  /* 0x0000000a38387981 */ /* 0x000ee2000c1e9d00 */
[----:B------:R-:W-:-:S02]  /*9220*/  LEA.HI.X R63, R61, UR7, R64, 0x2, P1 ;  /* 0x000000073d3f7c11 */ /* 0x000fc400088f1440 */
[----:B------:R-:W-:Y:S02]  /*9230*/  LEA R64, P1, R60, UR6, 0x2 ;  /* 0x000000063c407c11 */ /* 0x000fe4000f8210ff */
[----:B------:R-:W-:-:S04]  /*9240*/  LEA.HI.X.SX32 R61, R101, R66, 0x1, P0 ;  /* 0x00000042653d7211 */ /* 0x000fc800000f0eff */
[----:B------:R-:W-:Y:S02]  /*9250*/  LEA.HI.X R65, R60, UR7, R61, 0x2, P1 ;  /* 0x000000073c417c11 */ /* 0x000fe400088f143d */
[----:B------:R-:W3:Y:S04]  /*9260*/  LDG.E.128.CONSTANT R60, desc[UR10][R62.64] ;  /* 0x0000000a3e3c7981 */ /* 0x000ee8000c1e9d00 */
[----:B------:R-:W3:Y:S01]  /*9270*/  LDG.E.128.CONSTANT R64, desc[UR10][R64.64] ;  /* 0x0000000a40407981 */ /* 0x000ee2000c1e9d00 */
        /* <DEDUP_REMOVED lines=56> */
[----:B---3--:R-:W-:Y:S02]  /*9600*/  @!P1 FSEL R24, R24, RZ, !P5 ;  /* 0x000000ff18189208 */ /* 0x008fe40006800000 */
        /* <DEDUP_REMOVED lines=36> */
[----:B------:R-:W-:Y:S02]  /*9850*/  @!P1 FSEL R37, R37, RZ, !P3 ;  /* 0x000000ff25259208 */ /* 0x000fe40005800000 */
[-C--:B------:R-:W-:Y:S01]  /*9860*/  @!P1 ISETP.GE.AND P6, PT, R69, R150.reuse, PT ;  /* 0x000000964500920c */ /* 0x080fe20003fc6270 */
[C---:B------:R-:W-:Y:S01]  /*9870*/  @!P1 VIADD R69, R99.reuse, 0xfffffffd ;  /* 0xfffffffd63459836 */ /* 0x040fe20000000000 */
[----:B------:R-:W-:-:S02]  /*9880*/  @!P1 ISETP.GE.AND P4, PT, R99, R150, PT ;  /* 0x000000966300920c */ /* 0x000fc40003f86270 */
[CC--:B------:R-:W-:Y:S01]  /*9890*/  @!P1 ISETP.GE.AND P3, PT, R99.reuse, R150.reuse, PT ;  /* 0x000000966300920c */ /* 0x0c0fe20003f66270 */
[----:B------:R-:W-:Y:S01]  /*98a0*/  @!P1 VIADD R129, R99, 0xfffffffe ;  /* 0xfffffffe63819836 */ /* 0x000fe20000000000 */
[----:B------:R-:W-:Y:S02]  /*98b0*/  @!P1 FSEL R35, R35, RZ, !P4 ;  /* 0x000000ff23239208 */ /* 0x000fe40006000000 */
[----:B------:R-:W-:Y:S02]  /*98c0*/  @!P1 FSEL R39, R39, RZ, !P3 ;  /* 0x000000ff27279208 */ /* 0x000fe40005800000 */
[----:B------:R-:W-:Y:S02]  /*98d0*/  @!P1 FSEL R40, R40, RZ, !P5 ;  /* 0x000000ff28289208 */ /* 0x000fe40006800000 */
[CC--:B------:R-:W-:Y:S02]  /*98e0*/  @!P1 ISETP.GE.AND P4, PT, R71.reuse, R150.reuse, PT ;  /* 0x000000964700920c */ /* 0x0c0fe40003f86270 */
        /* <DEDUP_REMOVED lines=8> */
[C---:B------:R-:W-:Y:S01]  /*9970*/  @!P1 VIADD R129, R99.reuse, 0xfffffffe ;  /* 0xfffffffe63819836 */ /* 0x040fe20000000000 */
        /* <DEDUP_REMOVED lines=24> */
[-C--:B------:R-:W-:Y:S01]  /*9b00*/  @!P1 ISETP.GE.AND P6, PT, R99, R150.reuse, PT ;  /* 0x000000966300920c */ /* 0x080fe20003fc6270 */
[----:B0-----:R-:W-:Y:S01]  /*9b10*/  FMUL.FTZ R5, R69, R5 ;  /* 0x0000000545057220 */ /* 0x001fe20000410000 */
[----:B------:R-:W-:Y:S02]  /*9b20*/  @!P1 FSEL R51, R51, RZ, !P4 ;  /* 0x000000ff33339208 */ /* 0x000fe40006000000 */
[----:B------:R-:W-:Y:S02]  /*9b30*/  @!P1 FSEL R55, R55, RZ, !P6 ;  /* 0x000000ff37379208 */ /* 0x000fe40007000000 */
[-C--:B------:R-:W-:Y:S01]  /*9b40*/  @!P1 ISETP.GE.AND P4, PT, R131, R150.reuse, PT ;  /* 0x000000968300920c */ /* 0x080fe20003f86270 */
[----:B------:R-:W-:Y:S01]  /*9b50*/  @!P1 VIADD R131, R99, 0xfffffffe ;  /* 0xfffffffe63839836 */ /* 0x000fe20000000000 */
[----:B------:R-:W-:Y:S01]  /*9b60*/  @!P1 ISETP.GE.AND P6, PT, R129, R150, PT ;  /* 0x000000968100920c */ /* 0x000fe20003fc6270 */
[----:B------:R-:W-:-:S02]  /*9b70*/  @!P1 VIADD R129, R99, 0xfffffffd ;  /* 0xfffffffd63819836 */ /* 0x000fc40000000000 */
[----:B------:R-:W-:Y:S01]  /*9b80*/  FFMA.FTZ R5, R68, R4, R5 ;  /* 0x0000000444057223 */ /* 0x000fe20000010005 */
[----:B------:R-:W-:Y:S02]  /*9b90*/  @!P1 FSEL R53, R53, RZ, !P3 ;  /* 0x000000ff35359208 */ /* 0x000fe40005800000 */
[----:B------:R-:W-:Y:S02]  /*9ba0*/  @!P1 FSEL R56, R56, RZ, !P5 ;  /* 0x000000ff38389208 */ /* 0x000fe40006800000 */
[----:B------:R-:W-:Y:S02]  /*9bb0*/  @!P1 FSEL R57, R57, RZ, !P0 ;  /* 0x000000ff39399208 */ /* 0x000fe40004000000 */
[CC--:B------:R-:W-:Y:S02]  /*9bc0*/  @!P1 ISETP.GE.AND P3, PT, R131.reuse, R150.reuse, PT ;  /* 0x000000968300920c */ /* 0x0c0fe40003f66270 */
[-C--:B------:R-:W-:Y:S02]  /*9bd0*/  @!P1 ISETP.GE.AND P5, PT, R131, R150.reuse, PT ;  /* 0x000000968300920c */ /* 0x080fe40003fa6270 */
[----:B------:R-:W-:Y:S01]  /*9be0*/  @!P1 ISETP.GE.AND P0, PT, R129, R150, PT ;  /* 0x000000968100920c */ /* 0x000fe20003f06270 */
[----:B------:R-:W-:Y:S01]  /*9bf0*/  FFMA.FTZ R6, R70, R6, R5 ;  /* 0x0000000646067223 */ /* 0x000fe20000010005 */
[----:B------:R-:W-:Y:S01]  /*9c00*/  @!P1 FSEL R58, R58, RZ, !P4 ;  /* 0x000000ff3a3a9208 */ /* 0x000fe20006000000 */
[C---:B------:R-:W-:Y:S01]  /*9c10*/  @!P1 VIADD R5, R99.reuse, 0xffffffff ;  /* 0xffffffff63059836 */ /* 0x040fe20000000000 */
[----:B------:R-:W-:Y:S01]  /*9c20*/  @!P1 ISETP.GE.AND P4, PT, R99, R150, PT ;  /* 0x000000966300920c */ /* 0x000fe20003f86270 */
[----:B------:R-:W-:Y:S01]  /*9c30*/  VIADD R95, R95, 0x4 ;  /* 0x000000045f5f7836 */ /* 0x000fe20000000000 */
[----:B------:R-:W-:-:S02]  /*9c40*/  @!P1 FSEL R61, R61, RZ, !P3 ;  /* 0x000000ff3d3d9208 */ /* 0x000fc40005800000 */
[----:B------:R-:W-:Y:S02]  /*9c50*/  @!P1 FSEL R65, R65, RZ, !P5 ;  /* 0x000000ff41419208 */ /* 0x000fe40006800000 */
[----:B------:R-:W-:Y:S02]  /*9c60*/  @!P1 FSEL R64, R64, RZ, !P0 ;  /* 0x000000ff40409208 */ /* 0x000fe40004000000 */
[-C--:B------:R-:W-:Y:S02]  /*9c70*/  @!P1 ISETP.GE.AND P0, PT, R99, R150.reuse, PT ;  /* 0x000000966300920c */ /* 0x080fe40003f06270 */
[----:B------:R-:W-:Y:S01]  /*9c80*/  @!P1 FSEL R59, R59, RZ, !P4 ;  /* 0x000000ff3b3b9208 */ /* 0x000fe20006000000 */
        /* <DEDUP_REMOVED lines=90> */
.L_x_26918:
[----:B------:R-:W-:Y:S05]  /*a230*/  BSYNC B0 ;  /* 0x0000000000007941 */ /* 0x000fea0003800000 */
.L_x_26916:
[----:B------:R-:W4:Y:S01]  /*a240*/  SHFL.BFLY PT, R2, R91, 0x1, 0x1f ;  /* 0x0c201f005b027f89 */ /* 0x000f2200000e0000 */
[----:B------:R-:W1:Y:S01]  /*a250*/  S2UR UR5, SR_CgaCtaId ;  /* 0x00000000000579c3 */ /* 0x000e620000008800 */
[----:B------:R-:W-:Y:S01]  /*a260*/  LEA.HI R26, R74, R74, RZ, 0x1 ;  /* 0x0000004a4a1a7211 */ /* 0x000fe200078f08ff */
[----:B------:R-:W-:Y:S01]  /*a270*/  UMOV UR4, 0x400 ;  /* 0x0000040000047882 */ /* 0x000fe20000000000 */
[----:B------:R-:W3:Y:S01]  /*a280*/  SHFL.BFLY PT, R3, R90, 0x1, 0x1f ;  /* 0x0c201f005a037f89 */ /* 0x000ee200000e0000 */
[----:B------:R-:W-:Y:S01]  /*a290*/  UIADD3 UR4, UR4, 0x420, URZ ;  /* 0x0000042004047890 */ /* 0x000fe2000fffe03f */
[----:B------:R-:W-:Y:S01]  /*a2a0*/  SHF.R.S32.HI R26, RZ, 0x1, R26 ;  /* 0x00000001ff1a7819 */ /* 0x000fe2000001141a */
[----:B------:R-:W-:Y:S01]  /*a2b0*/  BSSY B0, `(.L_x_26920) ;  /* 0x000003e000007945 */ /* 0x000fe20003800000 */
[----:B------:R-:W3:Y:S03]  /*a2c0*/  SHFL.BFLY PT, R4, R89, 0x1, 0x1f ;  /* 0x0c201f0059047f89 */ /* 0x000ee600000e0000 */
[----:B------:R-:W-:Y:S01]  /*a2d0*/  IMAD R75, R75, 0x100, R26 ;  /* 0x000001004b4b7824 */ /* 0x000fe200078e021a */
[----:B--2---:R-:W2:Y:S04]  /*a2e0*/  SHFL.BFLY PT, R5, R80, 0x1, 0x1f ;  /* 0x0c201f0050057f89 */ /* 0x004ea800000e0000 */
[----:B------:R-:W2:Y:S04]  /*a2f0*/  SHFL.BFLY PT, R6, R81, 0x1, 0x1f ;  /* 0x0c201f0051067f89 */ /* 0x000ea800000e0000 */
[----:B0-----:R-:W0:Y:S01]  /*a300*/  SHFL.BFLY PT, R7, R88, 0x1, 0x1f ;  /* 0x0c201f0058077f89 */ /* 0x001e2200000e0000 */
[----:B----4-:R-:W-:-:S03]  /*a310*/  FADD.FTZ R91, R2, R91 ;  /* 0x0000005b025b7221 */ /* 0x010fc60000010000 */
[----:B------:R-:W4:Y:S01]  /*a320*/  SHFL.BFLY PT, R8, R87, 0x1, 0x1f ;  /* 0x0c201f0057087f89 */ /* 0x000f2200000e0000 */
[----:B-1----:R-:W-:Y:S01]  /*a330*/  ULEA UR4, UR5, UR4, 0x18 ;  /* 0x0000000405047291 */ /* 0x002fe2000f8ec03f */
[----:B---3--:R-:W-:Y:S02]  /*a340*/  FADD.FTZ R90, R3, R90 ;  /* 0x0000005a035a7221 */ /* 0x008fe40000010000 */
[----:B------:R-:W1:Y:S01]  /*a350*/  SHFL.BFLY PT, R10, R79, 0x1, 0x1f ;  /* 0x0c201f004f0a7f89 */ /* 0x000e6200000e0000 */
[----:B------:R-:W-:-:S03]  /*a360*/  FADD.FTZ R89, R4, R89 ;  /* 0x0000005904597221 */ /* 0x000fc60000010000 */
[----:B------:R-:W3:Y:S01]  /*a370*/  SHFL.BFLY PT, R9, R78, 0x1, 0x1f ;  /* 0x0c201f004e097f89 */ /* 0x000ee200000e0000 */
[----:B------:R-:W-:Y:S01]  /*a380*/  LOP3.LUT R4, R74, 0x1, RZ, 0xc0, !PT ;  /* 0x000000014a047812 */ /* 0x000fe200078ec0ff */
[----:B--2---:R-:W-:Y:S02]  /*a390*/  FADD.FTZ R35, R5, R80 ;  /* 0x0000005005237221 */ /* 0x004fe40000010000 */
[----:B------:R-:W2:Y:S01]  /*a3a0*/  SHFL.BFLY PT, R11, R86, 0x1, 0x1f ;  /* 0x0c201f00560b7f89 */ /* 0x000ea200000e0000 */
[----:B------:R-:W-:Y:S02]  /*a3b0*/  ISETP.NE.AND P2, PT, R4, RZ, PT ;  /* 0x000000ff0400720c */ /* 0x000fe40003f45270 */
[----:B------:R-:W-:Y:S01]  /*a3c0*/  LOP3.LUT R4, R0, 0xffffffc0, RZ, 0xc0, !PT ;  /* 0xffffffc000047812 */ /* 0x000fe200078ec0ff */
[----:B------:R-:W2:Y:S01]  /*a3d0*/  SHFL.BFLY PT, R12, R85, 0x1, 0x1f ;  /* 0x0c201f00550c7f89 */ /* 0x000ea200000e0000 */
[----:B------:R-:W-:Y:S01]  /*a3e0*/  FADD.FTZ R81, R6, R81 ;  /* 0x0000005106517221 */ /* 0x000fe20000010000 */
[----:B------:R-:W-:Y:S01]  /*a3f0*/  VIADD R6, R0, 0x1f ;  /* 0x0000001f00067836 */ /* 0x000fe20000000000 */
[----:B------:R-:W-:Y:S01]  /*a400*/  ISETP.NE.OR P5, PT, R4, 0x40, P2 ;  /* 0x000000400400780c */ /* 0x000fe200017a5670 */
[----:B------:R-:W2:Y:S01]  /*a410*/  SHFL.BFLY PT, R13, R84, 0x1, 0x1f ;  /* 0x0c201f00540d7f89 */ /* 0x000ea200000e0000 */
[----:B------:R-:W-:Y:S01]  /*a420*/  ISETP.GT.OR P0, PT, R0, 0x3f, P2 ;  /* 0x0000003f0000780c */ /* 0x000fe20001704670 */
[----:B0-----:R-:W-:Y:S01]  /*a430*/  FADD.FTZ R37, R7, R88 ;  /* 0x0000005807257221 */ /* 0x001fe20000010000 */
[----:B------:R-:W-:Y:S01]  /*a440*/  ISETP.GT.U32.AND P3, PT, R6, 0x3e, PT ;  /* 0x0000003e0600780c */ /* 0x000fe20003f64070 */
[----:B------:R-:W0:Y:S01]  /*a450*/  SHFL.BFLY PT, R14, R77, 0x1, 0x1f ;  /* 0x0c201f004d0e7f89 */ /* 0x000e2200000e0000 */
[----:B------:R-:W-:Y:S01]  /*a460*/  LOP3.LUT R6, R0, 0xffffffe0, RZ, 0xc0, !PT ;  /* 0xffffffe000067812 */ /* 0x000fe200078ec0ff */
[----:B----4-:R-:W-:Y:S01]  /*a470*/  FADD.FTZ R87, R8, R87 ;  /* 0x0000005708577221 */ /* 0x010fe20000010000 */
[----:B------:R-:W-:Y:S01]  /*a480*/  ISETP.GT.OR P1, PT, R0, 0x1f, P2 ;  /* 0x0000001f0000780c */ /* 0x000fe20001724670 */
[----:B------:R-:W4:Y:S01]  /*a490*/  SHFL.BFLY PT, R2, R83, 0x1, 0x1f ;  /* 0x0c201f0053027f89 */ /* 0x000f2200000e0000 */
[----:B------:R-:W-:Y:S01]  /*a4a0*/  LEA R0, R75, UR4, 0x2 ;  /* 0x000000044b007c11 */ /* 0x000fe2000f8e10ff */
[----:B-1----:R-:W-:Y:S01]  /*a4b0*/  FADD.FTZ R79, R10, R79 ;  /* 0x0000004f0a4f7221 */ /* 0x002fe20000010000 */
[----:B------:R-:W-:Y:S01]  /*a4c0*/  ISETP.NE.OR P4, PT, R6, 0x20, P2 ;  /* 0x000000200600780c */ /* 0x000fe20001785670 */
[----:B------:R-:W1:Y:S01]  /*a4d0*/  SHFL.BFLY PT, R3, R82, 0x1, 0x1f ;  /* 0x0c201f0052037f89 */ /* 0x000e6200000e0000 */
[----:B---3--:R-:W-:-:S03]  /*a4e0*/  FADD.FTZ R39, R9, R78 ;  /* 0x0000004e09277221 */ /* 0x008fc60000010000 */
[----:B------:R-:W3:Y:S01]  /*a4f0*/  SHFL.BFLY PT, R5, R76, 0x1, 0x1f ;  /* 0x0c201f004c057f89 */ /* 0x000ee200000e0000 */
[----:B--2---:R-:W-:Y:S01]  /*a500*/  FADD.FTZ R41, R11, R86 ;  /* 0x000000560b297221 */ /* 0x004fe20000010000 */
[----:B------:R-:W-:Y:S01]  /*a510*/  BAR.SYNC.DEFER_BLOCKING 0x0 ;  /* 0x0000000000007b1d */ /* 0x000fe20000010000 */
[----:B------:R-:W-:Y:S01]  /*a520*/  FADD.FTZ R85, R12, R85 ;  /* 0x000000550c557221 */ /* 0x000fe20000010000 */
[----:B------:R-:W-:Y:S01]  /*a530*/  FADD.FTZ R43, R13, R84 ;  /* 0x000000540d2b7221 */ /* 0x000fe20000010000 */
[----:B0-----:R-:W-:Y:S01]  /*a540*/  FADD.FTZ R77, R14, R77 ;  /* 0x0000004d0e4d7221 */ /* 0x001fe20000010000 */
[----:B----4-:R-:W-:Y:S01]  /*a550*/  FADD.FTZ R83, R2, R83 ;  /* 0x0000005302537221 */ /* 0x010fe20000010000 */
        /* <DEDUP_REMOVED lines=19> */
.L_x_26921:
[----:B------:R-:W-:Y:S05]  /*a690*/  BSYNC B0 ;  /* 0x0000000000007941 */ /* 0x000fea0003800000 */
.L_x_26920:
        /* <DEDUP_REMOVED lines=35> */
.L_x_26923:
[----:B------:R-:W-:Y:S05]  /*a8d0*/  BSYNC B0 ;  /* 0x0000000000007941 */ /* 0x000fea0003800000 */
.L_x_26922:
        /* <DEDUP_REMOVED lines=19> */
.L_x_26925:
[----:B------:R-:W-:Y:S05]  /*aa10*/  BSYNC B0 ;  /* 0x0000000000007941 */ /* 0x000fea0003800000 */
.L_x_26924:
        /* <DEDUP_REMOVED lines=36> */
.L_x_26927:
[----:B------:R-:W-:Y:S05]  /*ac60*/  BSYNC B0 ;  /* 0x0000000000007941 */ /* 0x000fea0003800000 */
.L_x_26926:
        /* <DEDUP_REMOVED lines=29> */
[----:B------:R-:W-:Y:S02]  /*ae40*/  LEA R8, P3, R9, UR8, 0x2 ;  /* 0x0000000809087c11 */ /* 0x000fe4000f8610ff */
        /* <DEDUP_REMOVED lines=18> */
[C---:B------:R-:W-:Y:S02]  /*af70*/  IADD3 R15, P2, R11.reuse, UR4, RZ ;  /* 0x000000040b0f7c10 */ /* 0x040fe4000ff5e0ff */
        /* <DEDUP_REMOVED lines=44> */
[----:B------:R-:W-:Y:S02]  /*b240*/  LEA.HI.X R21, R21, UR9, R30, 0x2, P1 ;  /* 0x0000000915157c11 */ /* 0x000fe400088f141e */
[----:B------:R-:W-:Y:S02]  /*b250*/  IADD3 R33, P3, R26, UR4, RZ ;  /* 0x000000041a217c10 */ /* 0x000fe4000ff7e0ff */
[C---:B------:R-:W-:Y:S01]  /*b260*/  IADD3 R29, P1, R27.reuse, UR4, RZ ;  /* 0x000000041b1d7c10 */ /* 0x040fe2000ff3e0ff */
        /* <DEDUP_REMOVED lines=20> */
.L_x_26887:
        /* <DEDUP_REMOVED lines=8> */
.L_x_26929:
[----:B------:R-:W-:Y:S05]  /*b430*/  BSYNC B1 ;  /* 0x0000000000017941 */ /* 0x000fea0003800000 */
.L_x_26928:
        /* <DEDUP_REMOVED lines=9> */
.L_x_26930:
[----:B------:R-:W-:Y:S01]  /*b4d0*/  IMAD.MOV.U32 R155, RZ, RZ, R154 ;  /* 0x000000ffff9b7224 */ /* 0x000fe200078e009a */
[----:B------:R-:W-:Y:S06]  /*b4e0*/  BRA `(.L_x_26931) ;  /* 0xffffff9400087947 */ /* 0x000fec000383ffff */
.L_x_26891:
        /* <DEDUP_REMOVED lines=8> */
.L_x_26933:
[----:B------:R-:W-:Y:S05]  /*b570*/  BSYNC B1 ;  /* 0x0000000000017941 */ /* 0x000fea0003800000 */
.L_x_26932:
        /* <DEDUP_REMOVED lines=9> */
.L_x_26934:
[----:B------:R-:W-:Y:S05]  /*b610*/  BRA `(.L_x_26935) ;  /* 0xffffffb400807947 */ /* 0x000fea000383ffff */
.L_x_26895:
[----:B------:R-:W-:Y:S01]  /*b620*/  BSSY B0, `(.L_x_26936) ;  /* 0x0000008000007945 */ /* 0x000fe20003800000 */
[----:B------:R-:W-:Y:S02]  /*b630*/  IMAD.MOV.U32 R159, RZ, RZ, R147 ;  /* 0x000000ffff9f7224 */ /* 0x000fe400078e0093 */
[----:B-1----:R-:W-:Y:S02]  /*b640*/  IMAD.MOV.U32 R40, RZ, RZ, 0x10 ;  /* 0x00000010ff287424 */ /* 0x002fe400078e00ff */
[----:B------:R-:W-:Y:S02]  /*b650*/  IMAD.MOV.U32 R41, RZ, RZ, 0x1f ;  /* 0x0000001fff297424 */ /* 0x000fe400078e00ff */
[----:B------:R-:W-:-:S07]  /*b660*/  IMAD.MOV.U32 R42, RZ, RZ, -0x1 ;  /* 0xffffffffff2a7424 */ /* 0x000fce00078e00ff */
[----:B0----5:R-:W-:Y:S05]  /*b670*/  WARPSYNC.COLLECTIVE R42, `(.L_x_26937) ;  /* 0x000000002a087348 */ /* 0x021fea0003c00000 */
[----:B------:R1:W2:Y:S02]  /*b680*/  SHFL.BFLY P0, R154, R159, R40, R41 ;  /* 0x0c0000289f9a7389 */ /* 0x0002a40000000029 */
[----:B012--5:R-:W-:Y:S01]  /*b690*/  ENDCOLLECTIVE ;  /* 0x000000000000791b */ /* 0x027fe20003800000 */
.L_x_26937:
[----:B------:R-:W-:Y:S05]  /*b6a0*/  BSYNC B0 ;  /* 0x0000000000007941 */ /* 0x000fea0003800000 */
.L_x_26936:
        /* <DEDUP_REMOVED lines=9> */
.L_x_26938:
[----:B------:R-:W-:Y:S02]  /*b740*/  IMAD.MOV.U32 R40, RZ, RZ, 0x4 ;  /* 0x00000004ff287424 */ /* 0x000fe400078e00ff */
[----:B------:R-:W-:-:S05]  /*b750*/  IMAD.MOV.U32 R5, RZ, RZ, R154 ;  /* 0x000000ffff057224 */ /* 0x000fca00078e009a */
[----:B------:R-:W-:-:S05]  /*b760*/  FMNMX.FTZ R8, R6, R5, !PT ;  /* 0x0000000506087209 */ /* 0x000fca0007810000 */
[----:B------:R-:W-:-:S07]  /*b770*/  IMAD.MOV.U32 R159, RZ, RZ, R8 ;  /* 0x000000ffff9f7224 */ /* 0x000fce00078e0008 */
[----:B------:R-:W-:Y:S05]  /*b780*/  WARPSYNC.COLLECTIVE R42, `(.L_x_26939) ;  /* 0x000000002a087348 */ /* 0x000fea0003c00000 */
[----:B------:R0:W1:Y:S02]  /*b790*/  SHFL.BFLY P0, R154, R159, R40, R41 ;  /* 0x0c0000289f9a7389 */ /* 0x0000640000000029 */
[----:B01----:R-:W-:Y:S01]  /*b7a0*/  ENDCOLLECTIVE ;  /* 0x000000000000791b */ /* 0x003fe20003800000 */
.L_x_26939:
[----:B------:R-:W-:Y:S01]  /*b7b0*/  IMAD.MOV.U32 R5, RZ, RZ, R154 ;  /* 0x000000ffff057224 */ /* 0x000fe200078e009a */
[----:B------:R-:W-:Y:S06]  /*b7c0*/  BRA `(.L_x_26940) ;  /* 0xffffffb4009c7947 */ /* 0x000fec000383ffff */
.L_x_26941:
        /* <DEDUP_REMOVED lines=11> */
.L_x_28494:


//--------------------- .text._ZN4vllm25paged_attention_v1_kernelIffLi192ELi8ELi128ELNS_18Fp8KVCacheDataTypeE0ELb0EEEvPT_PKS2_PKT0_S8_ifPKiSA_iPKfiiiSC_SC_iiiii --------------------------
	.section	.text._ZN4vllm25paged_attention_v1_kernelIffLi192ELi8ELi128ELNS_18Fp8KVCacheDataTypeE0ELb0EEEvPT_PKS2_PKT0_S8_ifPKiSA_iPKfiiiSC_SC_iiiii,"ax",@progbits
	.align	128
        .global         _ZN4vllm25paged_attention_v1_kernelIffLi192ELi8ELi128ELNS_18Fp8KVCacheDataTypeE0ELb0EEEvPT_PKS2_PKT0_S8_ifPKiSA_iPKfiiiSC_SC_iiiii
        .type           _ZN4vllm25paged_attention_v1_kernelIffLi192ELi8ELi128ELNS_18Fp8KVCacheDataTypeE0ELb0EEEvPT_PKS2_PKT0_S8_ifPKiSA_iPKfiiiSC_SC_iiiii,@function
        .size           _ZN4vllm25paged_attention_v1_kernelIffLi192ELi8ELi128ELNS_18Fp8KVCacheDataTypeE0ELb0EEEvPT_PKS2_PKT0_S8_ifPKiSA_iPKfiiiSC_SC_iiiii,(.L_x_28495 - _ZN4vllm25paged_attention_v1_kernelIffLi192ELi8ELi128ELNS_18Fp8KVCacheDataTypeE0ELb0EEEvPT_PKS2_PKT0_S8_ifPKiSA_iPKfiiiSC_SC_iiiii)
        .other          _ZN4vllm25paged_attention_v1_kernelIffLi192ELi8ELi128ELNS_18Fp8KVCacheDataTypeE0ELb0EEEvPT_PKS2_PKT0_S8_ifPKiSA_iPKfiiiSC_SC_iiiii,@"STO_CUDA_ENTRY STV_DEFAULT"
_ZN4vllm25paged_attention_v1_kernelIffLi192ELi8ELi128ELNS_18Fp8KVCacheDataTypeE0ELb0EEEvPT_PKS2_PKT0_S8_ifPKiSA_iPKfiiiSC_SC_iiiii:
.text._ZN4vllm25paged_attention_v1_kernelIffLi192ELi8ELi128ELNS_18Fp8KVCacheDataTypeE0ELb0EEEvPT_PKS2_PKT0_S8_ifPKiSA_iPKfiiiSC_SC_iiiii:
        /* <DEDUP_REMOVED lines=79> */
[C---:B------:R-:W-:Y:S01]  /*04f0*/  VIMNMX R3, R148.reuse, 0x10, !PT ;  /* 0x0000001094037848 */ /* 0x040fe20007fe0100 */
        /* <DEDUP_REMOVED lines=15> */
[----:B------:R-:W-:-:S03]  /*05f0*/  ULDC.64 UR4, c[0x0][0x218] ;  /* 0x0000860000047ab9 */ /* 0x000fc60000000a00 */
[----:B------:R-:W-:Y:S02]  /*0600*/  SHF.R.S32.HI R7, RZ, 0x1f, R4 ;  /* 0x0000001fff077819 */ /* 0x000fe40000011404 */
[----:B------:R-:W-:Y:S02]  /*0610*/  IADD3 R11, P0, P2, R4, R0, R5 ;  /* 0x00000000040b7210 */ /* 0x000fe40007a1e005 */
[----:B0-----:R-:W-:Y:S02]  /*0620*/  LEA R4, R6, R3, 0x18 ;  /* 0x0000000306047211 */ /* 0x001fe400078ec0ff */
[----:B------:R-:W-:Y:S02]  /*0630*/  IADD3.X R6, R7, R8, R9, P0, P2 ;  /* 0x0000000807067210 */ /* 0x000fe400007e4409 */
[----:B------:R-:W-:Y:S01]  /*0640*/  LEA R10, P0, R11, UR4, 0x2 ;  /* 0x000000040b0a7c11 */ /* 0x000fe2000f8010ff */
[----:B------:R-:W-:Y:S02]  /*0650*/  IMAD R3, R151, 0xc0, R4 ;  /* 0x000000c097037824 */ /* 0x000fe400078e0204 */
[----:B------:R-:W-:Y:S01]  /*0660*/  IMAD.MOV.U32 R4, RZ, RZ, R2 ;  /* 0x000000ffff047224 */ /* 0x000fe200078e0002 */
[----:B------:R-:W-:Y:S01]  /*0670*/  LEA.HI.X R11, R11, UR5, R6, 0x2, P0 ;  /* 0x000000050b0b7c11 */ /* 0x000fe200080f1406 */
[----:B------:R-:W-:-:S02]  /*0680*/  IMAD.MOV.U32 R6, RZ, RZ, R148 ;  /* 0x000000ffff067224 */ /* 0x000fc400078e0094 */
[----:B------:R-:W-:-:S07]  /*0690*/  IMAD R7, R148, 0x4, R3 ;  /* 0x0000000494077824 */ /* 0x000fce00078e0203 */
.L_x_26946:
        /* <DEDUP_REMOVED lines=11> */
.L_x_26945:
[----:B------:R-:W-:Y:S05]  /*0750*/  BSYNC B1 ;  /* 0x0000000000017941 */ /* 0x000fea0003800000 */
.L_x_26944:
[----:B------:R-:W-:Y:S05]  /*0760*/  @!P1 BRA `(.L_x_26943) ;  /* 0x0000000000789947 */ /* 0x000fea0003800000 */
[----:B------:R-:W0:Y:S01]  /*0770*/  S2R R3, SR_CgaCtaId ;  /* 0x0000000000037919 */ /* 0x000e220000008800 */
[----:B------:R-:W1:Y:S01]  /*0780*/  LDC.64 R10, c[0x0][0x218] ;  /* 0x00008600ff0a7b82 */ /* 0x000e620000000a00 */
[----:B------:R-:W-:Y:S01]  /*0790*/  MOV R2, 0x400 ;  /* 0x0000040000027802 */ /* 0x000fe20000000f00 */
[----:B------:R-:W-:Y:S01]  /*07a0*/  VIADD R4, R6, 0xffffff80 ;  /* 0xffffff8006047836 */ /* 0x000fe20000000000 */
[----:B------:R-:W-:Y:S01]  /*07b0*/  IADD3 R5, P0, R0, R5, RZ ;  /* 0x0000000500057210 */ /* 0x000fe20007f1e0ff */
[----:B------:R-:W-:Y:S01]  /*07c0*/  IMAD R19, R6, 0x4, R151 ;  /* 0x0000000406137824 */ /* 0x000fe200078e0297 */
[----:B0-----:R-:W-:-:S05]  /*07d0*/  LEA R2, R3, R2, 0x18 ;  /* 0x0000000203027211 */ /* 0x001fca00078ec0ff */
[----:B------:R-:W-:Y:S02]  /*07e0*/  IMAD R3, R151, 0xc0, R2 ;  /* 0x000000c097037824 */ /* 0x000fe400078e0202 */
[----:B------:R-:W-:Y:S01]  /*07f0*/  IMAD.X R2, R8, 0x1, R9, P0 ;  /* 0x0000000108027824 */ /* 0x000fe200000e0609 */
[----:B-1----:R-:W-:Y:S01]  /*0800*/  LEA R8, P0, R5, R10, 0x2 ;  /* 0x0000000a05087211 */ /* 0x002fe200078010ff */
[----:B------:R-:W-:-:S03]  /*0810*/  IMAD R0, R6, 0x4, R3 ;  /* 0x0000000406007824 */ /* 0x000fc600078e0203 */
[----:B------:R-:W-:Y:S01]  /*0820*/  LEA.HI.X R17, R5, R11, R2, 0x2, P0 ;  /* 0x0000000b05117211 */ /* 0x000fe200000f1402 */
[----:B------:R-:W-:-:S08]  /*0830*/  VIADD R0, R0, 0x100 ;  /* 0x0000010000007836 */ /* 0x000fd00000000000 */
.L_x_26947:
        /* <DEDUP_REMOVED lines=17> */
.L_x_26943:
[----:B------:R-:W-:Y:S05]  /*0950*/  BSYNC B0 ;  /* 0x0000000000007941 */ /* 0x000fea0003800000 */
.L_x_26942:
        /* <DEDUP_REMOVED lines=17> */
[----:B------:R-:W0:Y:S01]  /*0a70*/  S2R R5, SR_CgaCtaId ;  /* 0x0000000000057919 */ /* 0x000e220000008800 */
[C---:B------:R-:W-:Y:S01]  /*0a80*/  VIADD R143, R151.reuse, 0xc ;  /* 0x0000000c978f7836 */ /* 0x040fe20000000000 */
        /* <DEDUP_REMOVED lines=10> */
[----:B------:R-:W-:Y:S01]  /*0b30*/  LEA.HI R19, R2, R143, RZ, 0x2 ;  /* 0x0000008f02137211 */ /* 0x000fe200078f10ff */
[C---:B------:R-:W-:Y:S01]  /*0b40*/  VIADD R135, R151.reuse, 0x1c ;  /* 0x0000001c97877836 */ /* 0x040fe20000000000 */
[----:B------:R-:W-:Y:S01]  /*0b50*/  LOP3.LUT R2, R18, 0xfffffffc, RZ, 0xc0, !PT ;  /* 0xfffffffc12027812 */ /* 0x000fe200078ec0ff */
[C---:B------:R-:W-:Y:S01]  /*0b60*/  VIADD R131, R151.reuse, 0x24 ;  /* 0x0000002497837836 */ /* 0x040fe20000000000 */
[----:B------:R-:W-:Y:S01]  /*0b70*/  LEA.HI R17, R4, R141, RZ, 0x2 ;  /* 0x0000008d04117211 */ /* 0x000fe200078f10ff */
[----:B------:R-:W-:Y:S01]  /*0b80*/  VIADD R129, R151, 0x28 ;  /* 0x0000002897817836 */ /* 0x000fe20000000000 */
        /* <DEDUP_REMOVED lines=22> */
[----:B------:R-:W-:Y:S01]  /*0cf0*/  LEA.HI R22, R22, R137, RZ, 0x2 ;  /* 0x0000008916167211 */ /* 0x000fe200078f10ff */
[C---:B------:R-:W-:Y:S01]  /*0d00*/  VIADD R121, R151.reuse, 0x38 ;  /* 0x0000003897797836 */ /* 0x040fe20000000000 */
[----:B------:R-:W-:Y:S01]  /*0d10*/  LOP3.LUT R2, R24, 0xfffffffc, RZ, 0xc0, !PT ;  /* 0xfffffffc18027812 */ /* 0x000fe200078ec0ff */
[C---:B------:R-:W-:Y:S01]  /*0d20*/  VIADD R119, R151.reuse, 0x3c ;  /* 0x0000003c97777836 */ /* 0x040fe20000000000 */
[----:B------:R-:W-:Y:S01]  /*0d30*/  LEA.HI R21, R4, R135, RZ, 0x2 ;  /* 0x0000008704157211 */ /* 0x000fe200078f10ff */
        /* <DEDUP_REMOVED lines=27> */
[----:B------:R-:W-:Y:S01]  /*0ef0*/  LEA.HI R36, R36, R109, RZ, 0x2 ;  /* 0x0000006d24247211 */ /* 0x000fe200078f10ff */
[C---:B------:R-:W-:Y:S01]  /*0f00*/  VIADD R89, R151.reuse, 0x78 ;  /* 0x0000007897597836 */ /* 0x040fe20000000000 */
[----:B------:R-:W-:Y:S01]  /*0f10*/  LEA.HI R31, R2, R123, RZ, 0x2 ;  /* 0x0000007b021f7211 */ /* 0x000fe200078f10ff */
[C---:B------:R-:W-:Y:S01]  /*0f20*/  VIADD R83, R151.reuse, 0x84 ;  /* 0x0000008497537836 */ /* 0x040fe20000000000 */
[----:B------:R-:W-:Y:S01]  /*0f30*/  SHF.R.S32.HI R40, RZ, 0x1f, R101 ;  /* 0x0000001fff287819 */ /* 0x000fe20000011465 */
[----:B------:R-:W-:Y:S01]  /*0f40*/  VIADD R95, R151, 0x6c ;  /* 0x0000006c975f7836 */ /* 0x000fe20000000000 */
[----:B------:R-:W-:Y:S01]  /*0f50*/  LOP3.LUT R2, R31, 0xfffffffc, RZ, 0xc0, !PT ;  /* 0xfffffffc1f027812 */ /* 0x000fe200078ec0ff */
[----:B------:R-:W-:Y:S01]  /*0f60*/  VIADD R87, R151, 0x7c ;  /* 0x0000007c97577836 */ /* 0x000fe20000000000 */
[----:B------:R-:W-:Y:S01]  /*0f70*/  LOP3.LUT R4, R25, 0xfffffffc, RZ, 0xc0, !PT ;  /* 0xfffffffc19047812 */ /* 0x000fe200078ec0ff */
[----:B------:R-:W-:Y:S01]  /*0f80*/  VIADD R77, R151, 0x90 ;  /* 0x00000090974d7836 */ /* 0x000fe20000000000 */
[----:B------:R-:W-:Y:S01]  /*0f90*/  SHF.R.S32.HI R30, RZ, 0x1f, R121 ;  /* 0x0000001fff1e7819 */ /* 0x000fe20000011479 */
[----:B------:R-:W-:Y:S01]  /*0fa0*/  IMAD.IADD R123, R123, 0x1, -R2 ;  /* 0x000000017b7b7824 */ /* 0x000fe200078e0a02 */
[----:B------:R-:W-:Y:S01]  /*0fb0*/  LOP3.LUT R2, R32, 0xfffffffc, RZ, 0xc0, !PT ;  /* 0xfffffffc20027812 */ /* 0x000fe200078ec0ff */
[----:B------:R-:W-:Y:S01]  /*0fc0*/  IMAD.IADD R129, R129, 0x1, -R4 ;  /* 0x0000000181817824 */ /* 0x000fe200078e0a04 */
        /* <DEDUP_REMOVED lines=23> */
[----:B------:R-:W-:Y:S01]  /*1140*/  IMAD.IADD R109, R109, 0x1, -R2 ;  /* 0x000000016d6d7824 */ /* 0x000fe200078e0a02 */
[----:B------:R-:W-:Y:S01]  /*1150*/  SHF.R.S32.HI R2, RZ, 0x1f, R107 ;  /* 0x0000001fff027819 */ /* 0x000fe2000001146b */
[----:B------:R-:W-:Y:S01]  /*1160*/  VIADD R7, R151, 0xac ;  /* 0x000000ac97077836 */ /* 0x000fe20000000000 */
[----:B------:R-:W-:Y:S01]  /*1170*/  LEA.HI R33, R4, R113, RZ, 0x2 ;  /* 0x0000007104217211 */ /* 0x000fe200078f10ff */
[----:B------:R-:W-:Y:S01]  /*1180*/  ULDC UR4, c[0x0][0x260] ;  /* 0x0000980000047ab9 */ /* 0x000fe20000000800 */
[----:B------:R-:W-:Y:S01]  /*1190*/  LEA.HI R37, R2, R107, RZ, 0x2 ;  /* 0x0000006b02257211 */ /* 0x000fe200078f10ff */
[----:B------:R-:W1:Y:S01]  /*11a0*/  LDC R68, c[0x0][0x25c] ;  /* 0x00009700ff447b82 */ /* 0x000e620000000800 */
        /* <DEDUP_REMOVED lines=8> */
[----:B------:R-:W-:Y:S01]  /*1230*/  LOP3.LUT R2, R40, 0xfffffffc, RZ, 0xc0, !PT ;  /* 0xfffffffc28027812 */ /* 0x000fe200078ec0ff */
[----:B------:R-:W-:Y:S01]  /*1240*/  IMAD.IADD R143, R143, 0x1, -R6 ;  /* 0x000000018f8f7824 */ /* 0x000fe200078e0a06 */
        /* <DEDUP_REMOVED lines=26> */
[C---:B------:R-:W-:Y:S01]  /*13f0*/  LOP3.LUT R6, R26.reuse, 0xfffffffc, RZ, 0xc0, !PT ;  /* 0xfffffffc1a067812 */ /* 0x040fe200078ec0ff */
[----:B------:R-:W-:Y:S01]  /*1400*/  IMAD.SHL.U32 R126, R26, 0x8, RZ ;  /* 0x000000081a7e7824 */ /* 0x000fe200078e00ff */
[----:B------:R-:W-:Y:S01]  /*1410*/  LEA.HI R47, R2, R91, RZ, 0x2 ;  /* 0x0000005b022f7211 */ /* 0x000fe200078f10ff */
[----:B------:R-:W-:Y:S01]  /*1420*/  IMAD.SHL.U32 R92, R44, 0x8, RZ ;  /* 0x000000082c5c7824 */ /* 0x000fe200078e00ff */
        /* <DEDUP_REMOVED lines=12> */
[----:B------:R-:W-:Y:S01]  /*14f0*/  LOP3.LUT R2, R48, 0xfffffffc, RZ, 0xc0, !PT ;  /* 0xfffffffc30027812 */ /* 0x000fe200078ec0ff */
[----:B------:R-:W-:Y:S01]  /*1500*/  IMAD.IADD R119, R119, 0x1, -R6 ;  /* 0x0000000177777824 */ /* 0x000fe200078e0a06 */
[----:B------:R-:W-:Y:S01]  /*1510*/  LEA.HI R34, R34, R111, RZ, 0x2 ;  /* 0x0000006f22227211 */ /* 0x000fe200078f10ff */
[C---:B------:R-:W-:Y:S01]  /*1520*/  IMAD.SHL.U32 R96, R41.reuse, 0x8, RZ ;  /* 0x0000000829607824 */ /* 0x040fe200078e00ff */
        /* <DEDUP_REMOVED lines=39> */
[----:B------:R-:W-:Y:S01]  /*17a0*/  IMAD.SHL.U32 R108, R36, 0x8, RZ ;  /* 0x00000008246c7824 */ /* 0x000fe200078e00ff */
[----:B------:R-:W-:Y:S01]  /*17b0*/  MOV R0, 0x400 ;  /* 0x0000040000007802 */ /* 0x000fe20000000f00 */
[----:B------:R-:W-:Y:S01]  /*17c0*/  IMAD.SHL.U32 R106, R37, 0x8, RZ ;  /* 0x00000008256a7824 */ /* 0x000fe200078e00ff */
[----:B------:R-:W-:Y:S01]  /*17d0*/  LOP3.LUT R3, R3, 0xfffffff8, RZ, 0xc0, !PT ;  /* 0xfffffff803037812 */ /* 0x000fe200078ec0ff */
[----:B------:R-:W-:Y:S01]  /*17e0*/  IMAD.IADD R77, R77, 0x1, -R2 ;  /* 0x000000014d4d7824 */ /* 0x000fe200078e0a02 */
[----:B------:R-:W-:Y:S01]  /*17f0*/  LEA.HI R50, R50, R81, RZ, 0x2 ;  /* 0x0000005132327211 */ /* 0x000fe200078f10ff */
[----:B------:R-:W-:Y:S01]  /*1800*/  IMAD.SHL.U32 R104, R38, 0x8, RZ ;  /* 0x0000000826687824 */ /* 0x000fe200078e00ff */
[----:B------:R-:W-:Y:S01]  /*1810*/  LOP3.LUT R6, R45, 0xfffffffc, RZ, 0xc0, !PT ;  /* 0xfffffffc2d067812 */ /* 0x000fe200078ec0ff */
[----:B------:R-:W-:Y:S01]  /*1820*/  IMAD.IADD R148, R148, 0x1, -R3 ;  /* 0x0000000194947824 */ /* 0x000fe200078e0a03 */
[----:B------:R-:W-:Y:S01]  /*1830*/  LEA.HI R51, R4, R79, RZ, 0x2 ;  /* 0x0000004f04337211 */ /* 0x000fe200078f10ff */
[C---:B------:R-:W-:Y:S01]  /*1840*/  IMAD.SHL.U32 R80, R50.reuse, 0x8, RZ ;  /* 0x0000000832507824 */ /* 0x040fe200078e00ff */
[----:B0-----:R-:W-:Y:S01]  /*1850*/  LEA R0, R5, R0, 0x18 ;  /* 0x0000000005007211 */ /* 0x001fe200078ec0ff */
[----:B------:R-:W-:Y:S01]  /*1860*/  IMAD.IADD R87, R87, 0x1, -R6 ;  /* 0x0000000157577824 */ /* 0x000fe200078e0a06 */
        /* <DEDUP_REMOVED lines=16> */
[----:B------:R-:W-:Y:S01]  /*1970*/  LEA.HI R54, R3, R12, RZ, 0x2 ;  /* 0x0000000c03367211 */ /* 0x000fe200078f10ff */
[C---:B------:R-:W-:Y:S01]  /*1980*/  IMAD.SHL.U32 R74, R53.reuse, 0x8, RZ ;  /* 0x00000008354a7824 */ /* 0x040fe200078e00ff */
[----:B------:R-:W-:Y:S01]  /*1990*/  LOP3.LUT R2, R53, 0xfffffffc, RZ, 0xc0, !PT ;  /* 0xfffffffc35027812 */ /* 0x000fe200078ec0ff */
[C---:B------:R-:W-:Y:S01]  /*19a0*/  IMAD.SHL.U32 R19, R56.reuse, 0x8, RZ ;  /* 0x0000000838137824 */ /* 0x040fe200078e00ff */
[----:B------:R-:W-:Y:S01]  /*19b0*/  LOP3.LUT R5, R56, 0xfffffffc, RZ, 0xc0, !PT ;  /* 0xfffffffc38057812 */ /* 0x000fe200078ec0ff */
[----:B------:R-:W-:Y:S01]  /*19c0*/  IMAD.SHL.U32 R17, R54, 0x8, RZ ;  /* 0x0000000836117824 */ /* 0x000fe200078e00ff */
[----:B------:R-:W-:Y:S01]  /*19d0*/  LEA.HI R55, R4, R11, RZ, 0x2 ;  /* 0x0000000b04377211 */ /* 0x000fe200078f10ff */
[----:B------:R-:W-:Y:S01]  /*19e0*/  IMAD.IADD R75, R75, 0x1, -R2 ;  /* 0x000000014b4b7824 */ /* 0x000fe200078e0a02 */
[----:B------:R-:W-:Y:S01]  /*19f0*/  LOP3.LUT R3, R54, 0xfffffffc, RZ, 0xc0, !PT ;  /* 0xfffffffc36037812 */ /* 0x000fe200078ec0ff */
[----:B------:R-:W-:Y:S01]  /*1a00*/  IMAD.IADD R10, R10, 0x1, -R5 ;  /* 0x000000010a0a7824 */ /* 0x000fe200078e0a05 */
[C---:B------:R-:W-:Y:S01]  /*1a10*/  LOP3.LUT R4, R55.reuse, 0xfffffffc, RZ, 0xc0, !PT ;  /* 0xfffffffc37047812 */ /* 0x040fe200078ec0ff */
[----:B------:R-:W-:Y:S01]  /*1a20*/  IMAD.SHL.U32 R18, R55, 0x8, RZ ;  /* 0x0000000837127824 */ /* 0x000fe200078e00ff */
[----:B------:R-:W-:Y:S01]  /*1a30*/  SHF.R.S32.HI R2, RZ, 0x1f, R9 ;  /* 0x0000001fff027819 */ /* 0x000fe20000011409 */
[----:B------:R-:W-:Y:S01]  /*1a40*/  IMAD.IADD R12, R12, 0x1, -R3 ;  /* 0x000000010c0c7824 */ /* 0x000fe200078e0a03 */
[----:B------:R-:W-:Y:S01]  /*1a50*/  SHF.R.S32.HI R5, RZ, 0x1f, R6 ;  /* 0x0000001fff057819 */ /* 0x000fe20000011406 */
[----:B------:R-:W-:Y:S01]  /*1a60*/  IMAD.IADD R11, R11, 0x1, -R4 ;  /* 0x000000010b0b7824 */ /* 0x000fe200078e0a04 */
[----:B------:R-:W-:Y:S01]  /*1a70*/  SHF.R.S32.HI R3, RZ, 0x1f, R8 ;  /* 0x0000001fff037819 */ /* 0x000fe20000011408 */
[----:B------:R-:W-:Y:S01]  /*1a80*/  IMAD R0, R151, 0xc0, R0 ;  /* 0x000000c097007824 */ /* 0x000fe200078e0200 */
[----:B------:R-:W-:-:S02]  /*1a90*/  LEA.HI R57, R2, R9, RZ, 0x2 ;  /* 0x0000000902397211 */ /* 0x000fc400078f10ff */
[----:B------:R-:W-:Y:S02]  /*1aa0*/  LEA.HI R60, R5, R6, RZ, 0x2 ;  /* 0x00000006053c7211 */ /* 0x000fe400078f10ff */
[----:B------:R-:W-:Y:S01]  /*1ab0*/  SHF.R.S32.HI R4, RZ, 0x1f, R7 ;  /* 0x0000001fff047819 */ /* 0x000fe20000011407 */
[----:B------:R-:W-:Y:S01]  /*1ac0*/  IMAD.SHL.U32 R20, R57, 0x8, RZ ;  /* 0x0000000839147824 */ /* 0x000fe200078e00ff */
[----:B------:R-:W-:Y:S01]  /*1ad0*/  LEA.HI R58, R3, R8, RZ, 0x2 ;  /* 0x00000008033a7211 */ /* 0x000fe200078f10ff */
[C---:B------:R-:W-:Y:S01]  /*1ae0*/  IMAD.SHL.U32 R23, R60.reuse, 0x8, RZ ;  /* 0x000000083c177824 */ /* 0x040fe200078e00ff */
[----:B------:R-:W-:Y:S02]  /*1af0*/  LOP3.LUT R2, R57, 0xfffffffc, RZ, 0xc0, !PT ;  /* 0xfffffffc39027812 */ /* 0x000fe400078ec0ff */
        /* <DEDUP_REMOVED lines=11> */
[----:B------:R-:W-:Y:S01]  /*1bb0*/  IMAD R2, R15, UR4, RZ ;  /* 0x000000040f027c24 */ /* 0x000fe2000f8e02ff */
[----:B------:R-:W-:Y:S01]  /*1bc0*/  LOP3.LUT R96, R96, 0xffffffe0, RZ, 0xc0, !PT ;  /* 0xffffffe060607812 */ /* 0x000fe200078ec0ff */
[----:B------:R-:W-:Y:S01]  /*1bd0*/  VIADD R3, R151, 0xb8 ;  /* 0x000000b897037836 */ /* 0x000fe20000000000 */
[----:B------:R-:W-:Y:S01]  /*1be0*/  LEA.HI R65, R64, R63, RZ, 0x2 ;  /* 0x0000003f40417211 */ /* 0x000fe200078f10ff */
[----:B------:R-:W-:Y:S01]  /*1bf0*/  IMAD.IADD R7, R7, 0x1, -R4 ;  /* 0x0000000107077824 */ /* 0x000fe200078e0a04 */
[----:B------:R-:W-:Y:S01]  /*1c00*/  SHF.R.S32.HI R4, RZ, 0x1f, R5 ;  /* 0x0000001fff047819 */ /* 0x000fe20000011405 */
[----:B------:R-:W-:Y:S01]  /*1c10*/  IMAD.SHL.U32 R22, R59, 0x8, RZ ;  /* 0x000000083b167824 */ /* 0x000fe200078e00ff */
[----:B------:R-:W-:Y:S01]  /*1c20*/  IADD3 R156, P0, R2, R157, RZ ;  /* 0x0000009d029c7210 */ /* 0x000fe20007f1e0ff */
[----:B------:R-:W-:Y:S01]  /*1c30*/  IMAD.SHL.U32 R26, R65, 0x8, RZ ;  /* 0x00000008411a7824 */ /* 0x000fe200078e00ff */
[----:B------:R-:W-:-:S02]  /*1c40*/  SHF.R.S32.HI R62, RZ, 0x1f, R3 ;  /* 0x0000001fff3e7819 */ /* 0x000fc40000011403 */
[----:B------:R-:W-:Y:S02]  /*1c50*/  LEA.HI R61, R4, R5, RZ, 0x2 ;  /* 0x00000005043d7211 */ /* 0x000fe400078f10ff */
[----:B------:R-:W-:Y:S02]  /*1c60*/  LEA.HI.X.SX32 R157, R2, R67, 0x1, P0 ;  /* 0x00000043029d7211 */ /* 0x000fe400000f0eff */
[----:B------:R-:W-:Y:S01]  /*1c70*/  LEA.HI R62, R62, R3, RZ, 0x2 ;  /* 0x000000033e3e7211 */ /* 0x000fe200078f10ff */
[C---:B------:R-:W-:Y:S01]  /*1c80*/  IMAD.SHL.U32 R24, R61.reuse, 0x8, RZ ;  /* 0x000000083d187824 */ /* 0x040fe200078e00ff */
[----:B-----5:R-:W-:Y:S02]  /*1c90*/  FSETP.NEU.FTZ.AND P0, PT, R154, RZ, PT ;  /* 0x000000ff9a00720b */ /* 0x020fe40003f1d000 */
[----:B------:R-:W-:Y:S01]  /*1ca0*/  LOP3.LUT R4, R61, 0xfffffffc, RZ, 0xc0, !PT ;  /* 0xfffffffc3d047812 */ /* 0x000fe200078ec0ff */
[C---:B------:R-:W-:Y:S01]  /*1cb0*/  IMAD.SHL.U32 R25, R62.reuse, 0x8, RZ ;  /* 0x000000083e197824 */ /* 0x040fe200078e00ff */
[----:B------:R-:W-:-:S02]  /*1cc0*/  LOP3.LUT R64, R62, 0xfffffffc, RZ, 0xc0, !PT ;  /* 0xfffffffc3e407812 */ /* 0x000fc400078ec0ff */
[----:B------:R-:W-:Y:S01]  /*1cd0*/  LOP3.LUT R66, R65, 0xfffffffc, RZ, 0xc0, !PT ;  /* 0xfffffffc41427812 */ /* 0x000fe200078ec0ff */
[----:B------:R-:W-:Y:S01]  /*1ce0*/  IMAD.IADD R5, R5, 0x1, -R4 ;  /* 0x0000000105057824 */ /* 0x000fe200078e0a04 */
[----:B------:R-:W-:Y:S01]  /*1cf0*/  LOP3.LUT R94, R94, 0xffffffe0, RZ, 0xc0, !PT ;  /* 0xffffffe05e5e7812 */ /* 0x000fe200078ec0ff */
        /* <DEDUP_REMOVED lines=94> */
.L_x_26954:
[----:B-1----:R-:W-:-:S04]  /*22e0*/  IADD3 R41, P0, R150, R155, RZ ;  /* 0x0000009b96297210 */ /* 0x002fc80007f1e0ff */
        /* <DEDUP_REMOVED lines=8> */
[----:B------:R-:W-:Y:S02]  /*2370*/  IADD3 R42, P0, P1, R146, R158, R147 ;  /* 0x0000009e922a7210 */ /* 0x000fe4000791e093 */
[----:B------:R-:W-:Y:S01]  /*2380*/  SHF.R.S32.HI R41, RZ, 0x1f, R144 ;  /* 0x0000001fff297819 */ /* 0x000fe20000011490 */
[----:B0-----:R-:W-:Y:S01]  /*2390*/  IMAD.IADD R154, R159, 0x1, R43 ;  /* 0x000000019f9a7824 */ /* 0x001fe200078e022b */
[----:B------:R-:W-:Y:S02]  /*23a0*/  SHF.R.S32.HI R43, RZ, 0x1f, R146 ;  /* 0x0000001fff2b7819 */ /* 0x000fe40000011492 */
[----:B------:R-:W-:-:S04]  /*23b0*/  SHF.R.S32.HI R159, RZ, 0x1f, R147 ;  /* 0x0000001fff9f7819 */ /* 0x000fc80000011493 */
[----:B------:R-:W-:Y:S02]  /*23c0*/  IADD3.X R43, R43, R154, R159, P0, P1 ;  /* 0x0000009a2b2b7210 */ /* 0x000fe400007e249f */
[----:B------:R-:W-:-:S04]  /*23d0*/  LEA R162, P0, R42, UR8, 0x2 ;  /* 0x000000082aa27c11 */ /* 0x000fc8000f8010ff */
[----:B------:R-:W-:Y:S02]  /*23e0*/  LEA.HI.X R163, R42, UR9, R43, 0x2, P0 ;  /* 0x000000092aa37c11 */ /* 0x000fe400080f142b */
[--C-:B------:R-:W-:Y:S02]  /*23f0*/  SHF.R.S32.HI R42, RZ, 0x1f, R145.reuse ;  /* 0x0000001fff2a7819 */ /* 0x100fe40000011491 */
[----:B------:R-:W-:Y:S01]  /*2400*/  IADD3 R40, P0, P1, R144, R158, R145 ;  /* 0x0000009e90287210 */ /* 0x000fe2000791e091 */
[----:B------:R-:W2:Y:S03]  /*2410*/  LDG.E.CONSTANT R162, desc[UR10][R162.64] ;  /* 0x0000000aa2a27981 */ /* 0x000ea6000c1e9900 */
[----:B------:R-:W-:Y:S02]  /*2420*/  IADD3.X R41, R41, R154, R42, P0, P1 ;  /* 0x0000009a29297210 */ /* 0x000fe400007e242a */
[----:B------:R-:W-:-:S04]  /*2430*/  LEA R160, P0, R40, UR8, 0x2 ;  /* 0x0000000828a07c11 */ /* 0x000fc8000f8010ff */
[----:B------:R-:W-:Y:S02]  /*2440*/  LEA.HI.X R161, R40, UR9, R41, 0x2, P0 ;  /* 0x0000000928a17c11 */ /* 0x000fe400080f1429 */
[----:B------:R-:W-:Y:S02]  /*2450*/  SHF.R.S32.HI R41, RZ, 0x1f, R151 ;  /* 0x0000001fff297819 */ /* 0x000fe40000011497 */
[----:B------:R-:W-:Y:S02]  /*2460*/  IADD3 R40, P0, R151, R158, RZ ;  /* 0x0000009e97287210 */ /* 0x000fe40007f1e0ff */
[----:B------:R-:W3:Y:S03]  /*2470*/  LDG.E.CONSTANT R161, desc[UR10][R160.64] ;  /* 0x0000000aa0a17981 */ /* 0x000ee6000c1e9900 */
[----:B------:R-:W-:Y:S01]  /*2480*/  IMAD.X R41, R41, 0x1, R154, P0 ;  /* 0x0000000129297824 */ /* 0x000fe200000e069a */
[----:B------:R-:W-:-:S04]  /*2490*/  LEA R164, P0, R40, UR8, 0x2 ;  /* 0x0000000828a47c11 */ /* 0x000fc8000f8010ff */
[----:B------:R-:W-:Y:S02]  /*24a0*/  LEA.HI.X R165, R40, UR9, R41, 0x2, P0 ;  /* 0x0000000928a57c11 */ /* 0x000fe400080f1429 */
[----:B------:R-:W2:Y:S04]  /*24b0*/  LDS.128 R40, [R0] ;  /* 0x0000000000287984 */ /* 0x000ea80000000c00 */
[----:B------:R-:W4:Y:S01]  /*24c0*/  LDG.E.CONSTANT R165, desc[UR10][R164.64] ;  /* 0x0000000aa4a57981 */ /* 0x000f22000c1e9900 */
[----:B------:R-:W-:Y:S01]  /*24d0*/  SHF.R.S32.HI R159, RZ, 0x1f, R142 ;  /* 0x0000001fff9f7819 */ /* 0x000fe2000001148e */
[----:B--2---:R-:W-:-:S04]  /*24e0*/  FMUL.FTZ R41, R162, R41 ;  /* 0x00000029a2297220 */ /* 0x004fc80000410000 */
[----:B----4-:R-:W-:Y:S01]  /*24f0*/  FFMA.FTZ R40, R40, R165, R41 ;  /* 0x000000a528287223 */ /* 0x010fe20000010029 */
[----:B------:R-:W-:-:S03]  /*2500*/  IADD3 R41, P0, P1, R142, R158, R143 ;  /* 0x0000009e8e297210 */ /* 0x000fc6000791e08f */
[----:B---3--:R-:W-:Y:S01]  /*2510*/  FFMA.FTZ R40, R161, R42, R40 ;  /* 0x0000002aa1287223 */ /* 0x008fe20000010028 */
[----:B------:R-:W-:-:S04]  /*2520*/  SHF.R.S32.HI R42, RZ, 0x1f, R143 ;  /* 0x0000001fff2a7819 */ /* 0x000fc8000001148f */
[----:B------:R-:W-:Y:S02]  /*2530*/  IADD3.X R42, R159, R154, R42, P0, P1 ;  /* 0x0000009a9f2a7210 */ /* 0x000fe400007e242a */
[----:B------:R-:W-:-:S04]  /*2540*/  LEA R160, P0, R41, UR8, 0x2 ;  /* 0x0000000829a07c11 */ /* 0x000fc8000f8010ff */
[----:B------:R-:W-:-:S05]  /*2550*/  LEA.HI.X R161, R41, UR9, R42, 0x2, P0 ;  /* 0x0000000929a17c11 */ /* 0x000fca00080f142a */
[----:B------:R-:W2:Y:S01]  /*2560*/  LDG.E.CONSTANT R159, desc[UR10][R160.64] ;  /* 0x0000000aa09f7981 */ /* 0x000ea2000c1e9900 */
[--C-:B------:R-:W-:Y:S02]  /*2570*/  SHF.R.S32.HI R42, RZ, 0x1f, R141.reuse ;  /* 0x0000001fff2a7819 */ /* 0x100fe4000001148d */
[----:B------:R-:W-:Y:S02]  /*2580*/  IADD3 R41, P0, P1, R140, R158, R141 ;  /* 0x0000009e8c297210 */ /* 0x000fe4000791e08d */
[----:B------:R-:W-:Y:S01]  /*2590*/  SHF.R.S32.HI R162, RZ, 0x1f, R139 ;  /* 0x0000001fffa27819 */ /* 0x000fe2000001148b */
[----:B--2---:R-:W-:Y:S01]  /*25a0*/  FFMA.FTZ R159, R159, R43, R40 ;  /* 0x0000002b9f9f7223 */ /* 0x004fe20000010028 */
[----:B------:R-:W-:-:S04]  /*25b0*/  SHF.R.S32.HI R43, RZ, 0x1f, R140 ;  /* 0x0000001fff2b7819 */ /* 0x000fc8000001148c */
[----:B------:R-:W-:Y:S02]  /*25c0*/  IADD3.X R42, R43, R154, R42, P0, P1 ;  /* 0x0000009a2b2a7210 */ /* 0x000fe400007e242a */
[C---:B------:R-:W-:Y:S02]  /*25d0*/  LEA R40, P0, R41.reuse, UR8, 0x2 ;  /* 0x0000000829287c11 */ /* 0x040fe4000f8010ff */
[----:B------:R-:W-:Y:S02]  /*25e0*/  SHF.R.S32.HI R43, RZ, 0x1f, R138 ;  /* 0x0000001fff2b7819 */ /* 0x000fe4000001148a */
[----:B------:R-:W-:Y:S02]  /*25f0*/  LEA.HI.X R41, R41, UR9, R42, 0x2, P0 ;  /* 0x0000000929297c11 */ /* 0x000fe400080f142a */
[----:B------:R-:W-:-:S03]  /*2600*/  IADD3 R42, P0, P1, R138, R158, R139 ;  /* 0x0000009e8a2a7210 */ /* 0x000fc6000791e08b */
[----:B------:R0:W2:Y:S01]  /*2610*/  LDG.E.CONSTANT R164, desc[UR10][R40.64] ;  /* 0x0000000a28a47981 */ /* 0x0000a2000c1e9900 */
[----:B------:R-:W-:Y:S02]  /*2620*/  IADD3.X R43, R43, R154, R162, P0, P1 ;  /* 0x0000009a2b2b7210 */ /* 0x000fe400007e24a2 */
[C---:B------:R-:W-:Y:S02]  /*2630*/  LEA R160, P0, R42.reuse, UR8, 0x2 ;  /* 0x000000082aa07c11 */ /* 0x040fe4000f8010ff */
[----:B------:R-:W-:Y:S02]  /*2640*/  SHF.R.S32.HI R162, RZ, 0x1f, R137 ;  /* 0x0000001fffa27819 */ /* 0x000fe40000011489 */
[----:B------:R-:W-:Y:S02]  /*2650*/  LEA.HI.X R161, R42, UR9, R43, 0x2, P0 ;  /* 0x000000092aa17c11 */ /* 0x000fe400080f142b */
[----:B------:R-:W-:Y:S02]  /*2660*/  SHF.R.S32.HI R43, RZ, 0x1f, R136 ;  /* 0x0000001fff2b7819 */ /* 0x000fe40000011488 */
[----:B------:R-:W-:Y:S01]  /*2670*/  IADD3 R42, P0, P1, R136, R158, R137 ;  /* 0x0000009e882a7210 */ /* 0x000fe2000791e089 */
[----:B------:R-:W3:Y:S03]  /*2680*/  LDG.E.CONSTANT R160, desc[UR10][R160.64] ;  /* 0x0000000aa0a07981 */ /* 0x000ee6000c1e9900 */
[----:B0-----:R-:W-:-:S02]  /*2690*/  IADD3.X R41, R43, R154, R162, P0, P1 ;  /* 0x0000009a2b297210 */ /* 0x001fc400007e24a2 */
[----:B------:R-:W-:-:S04]  /*26a0*/  LEA R162, P0, R42, UR8, 0x2 ;  /* 0x000000082aa27c11 */ /* 0x000fc8000f8010ff */
[----:B------:R-:W-:Y:S02]  /*26b0*/  LEA.HI.X R163, R42, UR9, R41, 0x2, P0 ;  /* 0x000000092aa37c11 */ /* 0x000fe400080f1429 */
[----:B------:R-:W2:Y:S04]  /*26c0*/  LDS.128 R40, [R0+0x10] ;  /* 0x0000100000287984 */ /* 0x000ea80000000c00 */
[----:B------:R-:W4:Y:S01]  /*26d0*/  LDG.E.CONSTANT R162, desc[UR10][R162.64] ;  /* 0x0000000aa2a27981 */ /* 0x000f22000c1e9900 */
[----:B--2---:R-:W-:Y:S01]  /*26e0*/  FFMA.FTZ R159, R40, R164, R159 ;  /* 0x000000a4289f7223 */ /* 0x004fe2000001009f */
[----:B------:R-:W-:-:S03]  /*26f0*/  IADD3 R40, P0, P1, R134, R158, R135 ;  /* 0x0000009e86287210 */ /* 0x000fc6000791e087 */
[----:B---3--:R-:W-:Y:S01]  /*2700*/  FFMA.FTZ R41, R160, R41, R159 ;  /* 0x00000029a0297223 */ /* 0x008fe2000001009f */
[----:B------:R-:W-:-:S03]  /*2710*/  SHF.R.S32.HI R159, RZ, 0x1f, R135 ;  /* 0x0000001fff9f7819 */ /* 0x000fc60000011487 */
[----:B----4-:R-:W-:Y:S01]  /*2720*/  FFMA.FTZ R42, R162, R42, R41 ;  /* 0x0000002aa22a7223 */ /* 0x010fe20000010029 */
[----:B------:R-:W-:-:S04]  /*2730*/  SHF.R.S32.HI R41, RZ, 0x1f, R134 ;  /* 0x0000001fff297819 */ /* 0x000fc80000011486 */
        /* <DEDUP_REMOVED lines=148> */
[----:B------:R-:W-:-:S04]  /*3080*/  LEA R160, P0, R42, UR8, 0x2 ;  /* 0x000000082aa07c11 */ /* 0x000fc8000f8010ff */
[----:B------:R-:W-:Y:S02]  /*3090*/  LEA.HI.X R161, R42, UR9, R43, 0x2, P0 ;  /* 0x000000092aa17c11 */ /* 0x000fe400080f142b */
[----:B------:R-:W-:-:S03]  /*30a0*/  IADD3 R42, P0, P1, R96, R158, R97 ;  /* 0x0000009e602a7210 */ /* 0x000fc6000791e061 */
[----:B------:R-:W3:Y:S01]  /*30b0*/  LDG.E.CONSTANT R160, desc[UR10][R160.64] ;  /* 0x0000000aa0a07981 */ /* 0x000ee2000c1e9900 */
[----:B------:R-:W-:Y:S02]  /*30c0*/  LEA R162, P2, R42, UR8, 0x2 ;  /* 0x000000082aa27c11 */ /* 0x000fe4000f8410ff */
[----:B------:R-:W-:-:S04]  /*30d0*/  IADD3.X R43, R153, R154, R27, P0, P1 ;  /* 0x0000009a992b7210 */ /* 0x000fc800007e241b */
[----:B------:R-:W-:Y:S02]  /*30e0*/  LEA.HI.X R163, R42, UR9, R43, 0x2, P2 ;  /* 0x000000092aa37c11 */ /* 0x000fe400090f142b */
[----:B0-----:R-:W2:Y:S04]  /*30f0*/  LDS.128 R40, [R0+0x60] ;  /* 0x0000600000287984 */ /* 0x001ea80000000c00 */
[----:B------:R-:W4:Y:S01]  /*3100*/  LDG.E.CONSTANT R162, desc[UR10][R162.64] ;  /* 0x0000000aa2a27981 */ /* 0x000f22000c1e9900 */
[----:B--2---:R-:W-:Y:S01]  /*3110*/  FFMA.FTZ R159, R40, R164, R159 ;  /* 0x000000a4289f7223 */ /* 0x004fe2000001009f */
[----:B------:R-:W-:-:S03]  /*3120*/  IADD3 R40, P0, P1, R94, R158, R95 ;  /* 0x0000009e5e287210 */ /* 0x000fc6000791e05f */
[----:B---3--:R-:W-:Y:S01]  /*3130*/  FFMA.FTZ R41, R160, R41, R159 ;  /* 0x00000029a0297223 */ /* 0x008fe2000001009f */
[----:B------:R-:W-:-:S03]  /*3140*/  LEA R160, P2, R40, UR8, 0x2 ;  /* 0x0000000828a07c11 */ /* 0x000fc6000f8410ff */
[----:B----4-:R-:W-:Y:S01]  /*3150*/  FFMA.FTZ R42, R162, R42, R41 ;  /* 0x0000002aa22a7223 */ /* 0x010fe20000010029 */
[----:B------:R-:W-:-:S04]  /*3160*/  IADD3.X R41, R28, R154, R29, P0, P1 ;  /* 0x0000009a1c297210 */ /* 0x000fc800007e241d */
[----:B------:R-:W-:-:S05]  /*3170*/  LEA.HI.X R161, R40, UR9, R41, 0x2, P2 ;  /* 0x0000000928a17c11 */ /* 0x000fca00090f1429 */
[----:B------:R-:W2:Y:S01]  /*3180*/  LDG.E.CONSTANT R159, desc[UR10][R160.64] ;  /* 0x0000000aa09f7981 */ /* 0x000ea2000c1e9900 */
[----:B------:R-:W-:-:S04]  /*3190*/  IADD3 R41, P0, P1, R92, R158, R93 ;  /* 0x0000009e5c297210 */ /* 0x000fc8000791e05d */
[----:B------:R-:W-:Y:S01]  /*31a0*/  LEA R40, P2, R41, UR8, 0x2 ;  /* 0x0000000829287c11 */ /* 0x000fe2000f8410ff */
[----:B--2---:R-:W-:Y:S01]  /*31b0*/  FFMA.FTZ R159, R159, R43, R42 ;  /* 0x0000002b9f9f7223 */ /* 0x004fe2000001002a */
[----:B------:R-:W-:-:S04]  /*31c0*/  IADD3.X R42, R30, R154, R31, P0, P1 ;  /* 0x0000009a1e2a7210 */ /* 0x000fc800007e241f */
[----:B------:R-:W-:Y:S02]  /*31d0*/  LEA.HI.X R41, R41, UR9, R42, 0x2, P2 ;  /* 0x0000000929297c11 */ /* 0x000fe400090f142a */
[----:B------:R-:W-:-:S03]  /*31e0*/  IADD3 R42, P0, P1, R90, R158, R91 ;  /* 0x0000009e5a2a7210 */ /* 0x000fc6000791e05b */
[----:B------:R0:W2:Y:S01]  /*31f0*/  LDG.E.CONSTANT R164, desc[UR10][R40.64] ;  /* 0x0000000a28a47981 */ /* 0x0000a2000c1e9900 */
[----:B------:R-:W-:Y:S02]  /*3200*/  LEA R162, P2, R42, UR8, 0x2 ;  /* 0x000000082aa27c11 */ /* 0x000fe4000f8410ff */
[----:B------:R-:W-:-:S04]  /*3210*/  IADD3.X R43, R32, R154, R33, P0, P1 ;  /* 0x0000009a202b7210 */ /* 0x000fc800007e2421 */
        /* <DEDUP_REMOVED lines=100> */
[----:B------:R-:W-:-:S05]  /*3860*/  LEA.HI.X R163, R42, UR9, R43, 0x2, P2 ;  /* 0x000000092aa37c11 */ /* 0x000fca00090f142b */
[----:B------:R-:W3:Y:S01]  /*3870*/  LDG.E.CONSTANT R162, desc[UR10][R162.64] ;  /* 0x0000000aa2a27981 */ /* 0x000ee2000c1e9900 */
[----:B------:R-:W-:-:S04]  /*3880*/  IADD3 R42, P0, P1, R25, R158, R4 ;  /* 0x0000009e192a7210 */ /* 0x000fc8000791e004 */
[----:B------:R-:W-:Y:S02]  /*3890*/  IADD3.X R43, R70, R154, R71, P0, P1 ;  /* 0x0000009a462b7210 */ /* 0x000fe400007e2447 */
[----:B------:R-:W-:-:S04]  /*38a0*/  LEA R160, P2, R42, UR8, 0x2 ;  /* 0x000000082aa07c11 */ /* 0x000fc8000f8410ff */
[----:B------:R-:W-:Y:S02]  /*38b0*/  LEA.HI.X R161, R42, UR9, R43, 0x2, P2 ;  /* 0x000000092aa17c11 */ /* 0x000fe400090f142b */
[----:B0-----:R-:W2:Y:S01]  /*38c0*/  LDS.128 R40, [R0+0xb0] ;  /* 0x0000b00000287984 */ /* 0x001ea20000000c00 */
[----:B------:R-:W-:-:S03]  /*38d0*/  IADD3 R158, P0, P1, R26, R158, R3 ;  /* 0x0000009e1a9e7210 */ /* 0x000fc6000791e003 */
[----:B------:R-:W4:Y:S01]  /*38e0*/  LDG.E.CONSTANT R161, desc[UR10][R160.64] ;  /* 0x0000000aa0a17981 */ /* 0x000f22000c1e9900 */
[----:B--2---:R-:W-:-:S04]  /*38f0*/  FFMA.FTZ R159, R40, R164, R159 ;  /* 0x000000a4289f7223 */ /* 0x004fc8000001009f */
[----:B---3--:R-:W-:Y:S01]  /*3900*/  FFMA.FTZ R164, R162, R41, R159 ;  /* 0x00000029a2a47223 */ /* 0x008fe2000001009f */
[----:B------:R-:W-:Y:S02]  /*3910*/  IADD3.X R41, R72, R154, R73, P0, P1 ;  /* 0x0000009a48297210 */ /* 0x000fe400007e2449 */
[----:B------:R-:W-:-:S04]  /*3920*/  LEA R40, P0, R158, UR8, 0x2 ;  /* 0x000000089e287c11 */ /* 0x000fc8000f8010ff */
[----:B------:R-:W-:-:S06]  /*3930*/  LEA.HI.X R41, R158, UR9, R41, 0x2, P0 ;  /* 0x000000099e297c11 */ /* 0x000fcc00080f1429 */
[----:B------:R-:W2:Y:S01]  /*3940*/  LDG.E.CONSTANT R41, desc[UR10][R40.64] ;  /* 0x0000000a28297981 */ /* 0x000ea2000c1e9900 */
[----:B------:R-:W-:Y:S01]  /*3950*/  UMOV UR4, 0xffffffff ;  /* 0xffffffff00047882 */ /* 0x000fe20000000000 */
[----:B----4-:R-:W-:-:S04]  /*3960*/  FFMA.FTZ R42, R161, R42, R164 ;  /* 0x0000002aa12a7223 */ /* 0x010fc800000100a4 */
[----:B--2---:R-:W-:Y:S01]  /*3970*/  FFMA.FTZ R43, R41, R43, R42 ;  /* 0x0000002b292b7223 */ /* 0x004fe2000001002a */
[----:B------:R-:W-:Y:S06]  /*3980*/  BRA.DIV UR4, `(.L_x_26951) ;  /* 0x0000005604e47947 */ /* 0x000fec000b800000 */
[----:B------:R-:W0:Y:S02]  /*3990*/  SHFL.BFLY PT, R40, R43, 0x2, 0x1f ;  /* 0x0c401f002b287f89 */ /* 0x000e2400000e0000 */
[----:B0-----:R-:W-:-:S05]  /*39a0*/  FADD.FTZ R154, R43, R40 ;  /* 0x000000282b9a7221 */ /* 0x001fca0000010000 */
[----:B------:R0:W1:Y:S02]  /*39b0*/  SHFL.BFLY PT, R159, R154, 0x1, 0x1f ;  /* 0x0c201f009a9f7f89 */ /* 0x00006400000e0000 */
.L_x_26995:
        /* <DEDUP_REMOVED lines=15> */
.L_x_26953:
[----:B------:R-:W-:Y:S05]  /*3ab0*/  BSYNC B1 ;  /* 0x0000000000017941 */ /* 0x000fea0003800000 */
.L_x_26952:
[----:B------:R-:W-:-:S05]  /*3ac0*/  VIADD R155, R155, 0x4 ;  /* 0x000000049b9b7836 */ /* 0x000fca0000000000 */
[----:B------:R-:W-:-:S13]  /*3ad0*/  ISETP.GE.AND P0, PT, R155, R14, PT ;  /* 0x0000000e9b00720c */ /* 0x000fda0003f06270 */
[----:B------:R-:W-:Y:S05]  /*3ae0*/  @!P0 BRA `(.L_x_26954) ;  /* 0xffffffe400fc8947 */ /* 0x000fea000383ffff */
[----:B------:R-:W-:Y:S05]  /*3af0*/  BRA `(.L_x_26949) ;  /* 0x0000001800307947 */ /* 0x000fea0003800000 */
.L_x_26950:
[----:B------:R-:W-:Y:S01]  /*3b00*/  SHF.R.S32.HI R41, RZ, 0x1f, R16 ;  /* 0x0000001fff297819 */ /* 0x000fe20000011410 */
[----:B------:R-:W-:-:S03]  /*3b10*/  IMAD.MOV.U32 R149, RZ, RZ, -0x800001 ;  /* 0xff7fffffff957424 */ /* 0x000fc600078e00ff */
[----:B------:R-:W-:-:S04]  /*3b20*/  LEA.HI R41, R41, R16, RZ, 0x5 ;  /* 0x0000001029297211 */ /* 0x000fc800078f28ff */
[----:B------:R-:W-:-:S07]  /*3b30*/  SHF.R.S32.HI R153, RZ, 0x5, R41 ;  /* 0x00000005ff997819 */ /* 0x000fce0000011429 */
.L_x_26958:
[----:B------:R-:W-:-:S04]  /*3b40*/  IADD3 R41, P0, R150, R153, RZ ;  /* 0x0000009996297210 */ /* 0x000fc80007f1e0ff */
[----:B------:R-:W-:Y:S02]  /*3b50*/  LEA.HI.X.SX32 R42, R153, R13, 0x1, P0 ;  /* 0x0000000d992a7211 */ /* 0x000fe400000f0eff */
[----:B-1----:R-:W-:-:S04]  /*3b60*/  LEA R40, P0, R41, UR14, 0x2 ;  /* 0x0000000e29287c11 */ /* 0x002fc8000f8010ff */
[----:B------:R-:W-:-:S06]  /*3b70*/  LEA.HI.X R41, R41, UR15, R42, 0x2, P0 ;  /* 0x0000000f29297c11 */ /* 0x000fcc00080f142a */
[----:B------:R-:W2:Y:S01]  /*3b80*/  LDG.E.CONSTANT R41, desc[UR10][R40.64] ;  /* 0x0000000a28297981 */ /* 0x000ea2000c1e9900 */
[----:B------:R-:W-:Y:S01]  /*3b90*/  IMAD.MOV.U32 R160, RZ, RZ, R156 ;  /* 0x000000ffffa07224 */ /* 0x000fe200078e009c */
[----:B------:R-:W-:Y:S01]  /*3ba0*/  SHF.R.S32.HI R155, RZ, 0x1f, R146 ;  /* 0x0000001fff9b7819 */ /* 0x000fe20000011492 */
[----:B------:R-:W-:Y:S01]  /*3bb0*/  IMAD.MOV.U32 R161, RZ, RZ, R157 ;  /* 0x000000ffffa17224 */ /* 0x000fe200078e009d */
[----:B--2---:R-:W-:Y:S01]  /*3bc0*/  SHF.R.S32.HI R42, RZ, 0x1f, R41 ;  /* 0x0000001fff2a7819 */ /* 0x004fe20000011429 */
[----:B------:R-:W-:-:S04]  /*3bd0*/  IMAD.WIDE.U32 R160, R41, UR16, R160 ;  /* 0x0000001029a07c25 */ /* 0x000fc8000f8e00a0 */
[----:B------:R-:W-:-:S04]  /*3be0*/  IMAD R42, R42, UR16, RZ ;  /* 0x000000102a2a7c24 */ /* 0x000fc8000f8e02ff */
[----:B------:R-:W-:Y:S01]  /*3bf0*/  IMAD R43, R41, R2, R42 ;  /* 0x00000002292b7224 */ /* 0x000fe200078e022a */
[----:B------:R-:W-:Y:S02]  /*3c00*/  IADD3 R42, P0, P1, R146, R160, R147 ;  /* 0x000000a0922a7210 */ /* 0x000fe4000791e093 */
[----:B------:R-:W-:Y:S01]  /*3c10*/  SHF.R.S32.HI R41, RZ, 0x1f, R144 ;  /* 0x0000001fff297819 */ /* 0x000fe20000011490 */
[----:B0-----:R-:W-:Y:S01]  /*3c20*/  IMAD.IADD R158, R161, 0x1, R43 ;  /* 0x00000001a19e7824 */ /* 0x001fe200078e022b */
        /* <DEDUP_REMOVED lines=8> */
[----:B------:R-:W-:-:S02]  /*3cb0*/  LEA R162, P0, R40, UR18, 0x2 ;  /* 0x0000001228a27c11 */ /* 0x000fc4000f8010ff */
[----:B------:R-:W-:Y:S02]  /*3cc0*/  SHF.R.S32.HI R43, RZ, 0x1f, R151 ;  /* 0x0000001fff2b7819 */ /* 0x000fe40000011497 */
[----:B------:R-:W-:Y:S02]  /*3cd0*/  LEA.HI.X R163, R40, UR19, R41, 0x2, P0 ;  /* 0x0000001328a37c11 */ /* 0x000fe400080f1429 */
[----:B------:R-:W-:-:S04]  /*3ce0*/  IADD3 R41, P0, R151, R160, RZ ;  /* 0x000000a097297210 */ /* 0x000fc80007f1e0ff */
[----:B------:R-:W3:Y:S01]  /*3cf0*/  LDG.E.CONSTANT R163, desc[UR10][R162.64] ;  /* 0x0000000aa2a37981 */ /* 0x000ee2000c1e9900 */
[----:B------:R-:W-:Y:S01]  /*3d00*/  IMAD.X R42, R43, 0x1, R158, P0 ;  /* 0x000000012b2a7824 */ /* 0x000fe200000e069e */
[----:B------:R-:W-:-:S04]  /*3d10*/  LEA R40, P0, R41, UR18, 0x2 ;  /* 0x0000001229287c11 */ /* 0x000fc8000f8010ff */
[----:B------:R-:W-:-:S05]  /*3d20*/  LEA.HI.X R41, R41, UR19, R42, 0x2, P0 ;  /* 0x0000001329297c11 */ /* 0x000fca00080f142a */
[----:B------:R0:W4:Y:S04]  /*3d30*/  LDG.E.CONSTANT R155, desc[UR10][R40.64] ;  /* 0x0000000a289b7981 */ /* 0x000128000c1e9900 */
[----:B0-----:R-:W2:Y:S02]  /*3d40*/  LDS.128 R40, [R0] ;  /* 0x0000000000287984 */ /* 0x001ea40000000c00 */
[----:B--2---:R-:W-:Y:S01]  /*3d50*/  FMUL.FTZ R159, R164, R41 ;  /* 0x00000029a49f7220 */ /* 0x004fe20000410000 */
[----:B------:R-:W-:-:S03]  /*3d60*/  SHF.R.S32.HI R164, RZ, 0x1f, R143 ;  /* 0x0000001fffa47819 */ /* 0x000fc6000001148f */
[----:B----4-:R-:W-:Y:S01]  /*3d70*/  FFMA.FTZ R155, R40, R155, R159 ;  /* 0x0000009b289b7223 */ /* 0x010fe2000001009f */
[----:B------:R-:W-:-:S03]  /*3d80*/  SHF.R.S32.HI R159, RZ, 0x1f, R142 ;  /* 0x0000001fff9f7819 */ /* 0x000fc6000001148e */
[----:B---3--:R-:W-:Y:S01]  /*3d90*/  FFMA.FTZ R42, R163, R42, R155 ;  /* 0x0000002aa32a7223 */ /* 0x008fe2000001009b */
        /* <DEDUP_REMOVED lines=20> */
[--C-:B------:R-:W-:Y:S02]  /*3ee0*/  SHF.R.S32.HI R43, RZ, 0x1f, R137.reuse ;  /* 0x0000001fff2b7819 */ /* 0x100fe40000011489 */
        /* <DEDUP_REMOVED lines=163> */
[----:B------:R-:W-:Y:S02]  /*4920*/  SHF.R.S32.HI R43, RZ, 0x1f, R96 ;  /* 0x0000001fff2b7819 */ /* 0x000fe40000011460 */
[----:B------:R-:W-:Y:S01]  /*4930*/  IADD3 R42, P0, P1, R96, R160, R97 ;  /* 0x000000a0602a7210 */ /* 0x000fe2000791e061 */
[----:B------:R-:W3:Y:S03]  /*4940*/  LDG.E.CONSTANT R162, desc[UR10][R162.64] ;  /* 0x0000000aa2a27981 */ /* 0x000ee6000c1e9900 */
[----:B------:R-:W-:Y:S02]  /*4950*/  IADD3.X R43, R43, R158, R27, P0, P1 ;  /* 0x0000009e2b2b7210 */ /* 0x000fe400007e241b */
[----:B------:R-:W-:-:S04]  /*4960*/  LEA R164, P0, R42, UR18, 0x2 ;  /* 0x000000122aa47c11 */ /* 0x000fc8000f8010ff */
        /* <DEDUP_REMOVED lines=136> */
[----:B----4-:R-:W-:Y:S01]  /*51f0*/  FFMA.FTZ R42, R163, R42, R155 ;  /* 0x0000002aa32a7223 */ /* 0x010fe2000001009b */
[----:B------:R-:W-:-:S03]  /*5200*/  IADD3 R160, -R152, 0x1, RZ ;  /* 0x0000000198a07810 */ /* 0x000fc60007ffe1ff */
[----:B--2---:R-:W-:Y:S01]  /*5210*/  FFMA.FTZ R155, R41, R43, R42 ;  /* 0x0000002b299b7223 */ /* 0x004fe2000001002a */
[----:B------:R-:W-:Y:S01]  /*5220*/  IMAD R43, R153, 0x8, R148 ;  /* 0x00000008992b7824 */ /* 0x000fe200078e0294 */
[----:B------:R-:W-:Y:S06]  /*5230*/  BRA.DIV UR4, `(.L_x_26955) ;  /* 0x0000004204047947 */ /* 0x000fec000b800000 */
[----:B------:R-:W0:Y:S02]  /*5240*/  SHFL.BFLY PT, R40, R155, 0x2, 0x1f ;  /* 0x0c401f009b287f89 */ /* 0x000e2400000e0000 */
[----:B0-----:R-:W-:-:S05]  /*5250*/  FADD.FTZ R158, R155, R40 ;  /* 0x000000289b9e7221 */ /* 0x001fca0000010000 */
[----:B------:R0:W1:Y:S02]  /*5260*/  SHFL.BFLY PT, R159, R158, 0x1, 0x1f ;  /* 0x0c201f009e9f7f89 */ /* 0x00006400000e0000 */
.L_x_26999:
        /* <DEDUP_REMOVED lines=19> */
.L_x_26957:
[----:B------:R-:W-:Y:S05]  /*53a0*/  BSYNC B1 ;  /* 0x0000000000017941 */ /* 0x000fea0003800000 */
.L_x_26956:
[----:B------:R-:W-:Y:S05]  /*53b0*/  @!P1 BRA `(.L_x_26958) ;  /* 0xffffffe400e09947 */ /* 0x000fea000383ffff */
.L_x_26949:
[----:B------:R-:W-:Y:S05]  /*53c0*/  BSYNC B0 ;  /* 0x0000000000007941 */ /* 0x000fea0003800000 */
.L_x_26948:
        /* <DEDUP_REMOVED lines=12> */
.L_x_27004:
[----:B------:R-:W-:Y:S01]  /*5490*/  ISETP.NE.AND P0, PT, R0, RZ, PT ;  /* 0x000000ff0000720c */ /* 0x000fe20003f05270 */
[----:B------:R-:W-:-:S12]  /*54a0*/  WARPSYNC.ALL ;  /* 0x0000000000007948 */ /* 0x000fd80003800000 */
[----:B------:R-:W4:Y:S01]  /*54b0*/  @!P0 S2R R7, SR_CgaCtaId ;  /* 0x0000000000078919 */ /* 0x000f220000008800 */
[----:B------:R-:W-:Y:S02]  /*54c0*/  @!P0 MOV R2, 0x400 ;  /* 0x0000040000028802 */ /* 0x000fe40000000f00 */
[----:B--23--:R-:W-:-:S03]  /*54d0*/  @!P0 FMNMX.FTZ R5, R5, R4, !PT ;  /* 0x0000000405058209 */ /* 0x00cfc60007810000 */
        /* <DEDUP_REMOVED lines=43> */
.L_x_26964:
        /* <DEDUP_REMOVED lines=11> */
.L_x_26963:
[----:B------:R-:W-:Y:S05]  /*5840*/  BSYNC B1 ;  /* 0x0000000000017941 */ /* 0x000fea0003800000 */
.L_x_26962:
        /* <DEDUP_REMOVED lines=13> */
[----:B-1----:R-:W-:-:S12]  /*5920*/  VIADD R43, R5, 0xfffffa00 ;  /* 0xfffffa00052b7836 */ /* 0x002fd80000000000 */
.L_x_26967:
[----:B------:R-:W3:Y:S01]  /*5930*/  LDS R7, [R4+-0x400] ;  /* 0xfffc000004077984 */ /* 0x000ee20000000800 */
[----:B------:R-:W-:-:S03]  /*5940*/  VIADD R6, R6, 0x800 ;  /* 0x0000080006067836 */ /* 0x000fc60000000000 */
[----:B------:R-:W1:Y:S02]  /*5950*/  LDS R9, [R4] ;  /* 0x0000000004097984 */ /* 0x000e640000000800 */
[----:B------:R-:W-:Y:S02]  /*5960*/  ISETP.GE.AND P2, PT, R6, R43, PT ;  /* 0x0000002b0600720c */ /* 0x000fe40003f46270 */
[----:B------:R-:W2:Y:S04]  /*5970*/  LDS R8, [R4+-0x200] ;  /* 0xfffe000004087984 */ /* 0x000ea80000000800 */
[----:B------:R-:W4:Y:S04]  /*5980*/  LDS R11, [R4+0x200] ;  /* 0x00020000040b7984 */ /* 0x000f280000000800 */
[----:B------:R-:W0:Y:S04]  /*5990*/  LDS R17, [R4+0x400] ;  /* 0x0004000004117984 */ /* 0x000e280000000800 */
[----:B------:R-:W-:Y:S04]  /*59a0*/  LDS R19, [R4+0x600] ;  /* 0x0006000004137984 */ /* 0x000fe80000000800 */
[----:B------:R-:W0:Y:S04]  /*59b0*/  LDS R20, [R4+0x800] ;  /* 0x0008000004147984 */ /* 0x000e280000000800 */
[----:B------:R-:W0:Y:S04]  /*59c0*/  LDS R22, [R4+0xa00] ;  /* 0x000a000004167984 */ /* 0x000e280000000800 */
[----:B------:R-:W0:Y:S04]  /*59d0*/  LDS R24, [R4+0xc00] ;  /* 0x000c000004187984 */ /* 0x000e280000000800 */
[----:B------:R-:W0:Y:S01]  /*59e0*/  LDS R26, [R4+0xe00] ;  /* 0x000e0000041a7984 */ /* 0x000e220000000800 */
[----:B---3--:R-:W-:-:S03]  /*59f0*/  FADD.FTZ R7, -R45, R7 ;  /* 0x000000072d077221 */ /* 0x008fc60000010100 */
[----:B------:R-:W3:Y:S01]  /*5a00*/  LDS R28, [R4+0x1000] ;  /* 0x00100000041c7984 */ /* 0x000ee20000000800 */
[----:B------:R-:W-:Y:S01]  /*5a10*/  FMUL.FTZ R7, R7, 1.4426950216293334961 ;  /* 0x3fb8aa3b07077820 */ /* 0x000fe20000410000 */
[C---:B-1----:R-:W-:Y:S02]  /*5a20*/  FADD.FTZ R10, -R45.reuse, R9 ;  /* 0x000000092d0a7221 */ /* 0x042fe40000010100 */
[----:B------:R-:W1:Y:S01]  /*5a30*/  LDS R30, [R4+0x1200] ;  /* 0x00120000041e7984 */ /* 0x000e620000000800 */
[C---:B--2---:R-:W-:Y:S01]  /*5a40*/  FADD.FTZ R8, -R45.reuse, R8 ;  /* 0x000000082d087221 */ /* 0x044fe20000010100 */
[----:B------:R-:W-:Y:S01]  /*5a50*/  FMUL.FTZ R10, R10, 1.4426950216293334961 ;  /* 0x3fb8aa3b0a0a7820 */ /* 0x000fe20000410000 */
[----:B------:R-:W2:Y:S01]  /*5a60*/  MUFU.EX2 R7, R7 ;  /* 0x0000000700077308 */ /* 0x000ea20000000800 */
[----:B------:R-:W1:Y:S01]  /*5a70*/  LDS R32, [R4+0x1400] ;  /* 0x0014000004207984 */ /* 0x000e620000000800 */
[C---:B----4-:R-:W-:Y:S01]  /*5a80*/  FADD.FTZ R12, -R45.reuse, R11 ;  /* 0x0000000b2d0c7221 */ /* 0x050fe20000010100 */
[----:B------:R-:W-:Y:S01]  /*5a90*/  FMUL.FTZ R8, R8, 1.4426950216293334961 ;  /* 0x3fb8aa3b08087820 */ /* 0x000fe20000410000 */
[----:B0-----:R-:W-:-:S02]  /*5aa0*/  FADD.FTZ R18, -R45, R17 ;  /* 0x000000112d127221 */ /* 0x001fc40000010100 */
[----:B------:R-:W-:Y:S02]  /*5ab0*/  FMUL.FTZ R12, R12, 1.4426950216293334961 ;  /* 0x3fb8aa3b0c0c7820 */ /* 0x000fe40000410000 */
[----:B------:R0:W4:Y:S01]  /*5ac0*/  MUFU.EX2 R11, R10 ;  /* 0x0000000a000b7308 */ /* 0x0001220000000800 */
[----:B------:R-:W-:Y:S01]  /*5ad0*/  FMUL.FTZ R18, R18, 1.4426950216293334961 ;  /* 0x3fb8aa3b12127820 */ /* 0x000fe20000410000 */
[----:B------:R-:W-:-:S06]  /*5ae0*/  FADD.FTZ R20, -R45, R20 ;  /* 0x000000142d147221 */ /* 0x000fcc0000010100 */
[----:B------:R4:W3:Y:S01]  /*5af0*/  MUFU.EX2 R9, R8 ;  /* 0x0000000800097308 */ /* 0x0008e20000000800 */
[----:B0-----:R-:W0:Y:S01]  /*5b00*/  LDS R10, [R4+0x1600] ;  /* 0x00160000040a7984 */ /* 0x001e220000000800 */
[----:B--2---:R-:W-:Y:S01]  /*5b10*/  FADD.FTZ R2, R7, R2 ;  /* 0x0000000207027221 */ /* 0x004fe20000010000 */
[----:B------:R-:W-:Y:S01]  /*5b20*/  FMUL.FTZ R20, R20, 1.4426950216293334961 ;  /* 0x3fb8aa3b14147820 */ /* 0x000fe20000410000 */
[C---:B------:R-:W-:Y:S01]  /*5b30*/  FADD.FTZ R22, -R45.reuse, R22 ;  /* 0x000000162d167221 */ /* 0x040fe20000010100 */
[----:B------:R-:W-:Y:S01]  /*5b40*/  STS [R4+-0x400], R7 ;  /* 0xfffc000704007388 */ /* 0x000fe20000000800 */
[C---:B------:R-:W-:Y:S02]  /*5b50*/  FADD.FTZ R24, -R45.reuse, R24 ;  /* 0x000000182d187221 */ /* 0x040fe40000010100 */
[----:B------:R2:W1:Y:S01]  /*5b60*/  MUFU.EX2 R17, R12 ;  /* 0x0000000c00117308 */ /* 0x0004620000000800 */
[C---:B----4-:R-:W-:Y:S01]  /*5b70*/  FADD.FTZ R8, -R45.reuse, R19 ;  /* 0x000000132d087221 */ /* 0x050fe20000010100 */
[----:B------:R-:W-:Y:S01]  /*5b80*/  FMUL.FTZ R22, R22, 1.4426950216293334961 ;  /* 0x3fb8aa3b16167820 */ /* 0x000fe20000410000 */
[----:B------:R-:W-:Y:S01]  /*5b90*/  FMUL.FTZ R24, R24, 1.4426950216293334961 ;  /* 0x3fb8aa3b18187820 */ /* 0x000fe20000410000 */
[C---:B------:R-:W-:Y:S01]  /*5ba0*/  FADD.FTZ R26, -R45.reuse, R26 ;  /* 0x0000001a2d1a7221 */ /* 0x040fe20000010100 */
[----:B------:R-:W-:Y:S01]  /*5bb0*/  FMUL.FTZ R8, R8, 1.4426950216293334961 ;  /* 0x3fb8aa3b08087820 */ /* 0x000fe20000410000 */
[----:B------:R-:W-:Y:S01]  /*5bc0*/  STS [R4], R11 ;  /* 0x0000000b04007388 */ /* 0x000fe20000000800 */
[C---:B---3--:R-:W-:Y:S01]  /*5bd0*/  FADD.FTZ R28, -R45.reuse, R28 ;  /* 0x0000001c2d1c7221 */ /* 0x048fe20000010100 */
[----:B------:R3:W4:Y:S01]  /*5be0*/  MUFU.EX2 R19, R18 ;  /* 0x0000001200137308 */ /* 0x0007220000000800 */
[----:B------:R-:W-:Y:S01]  /*5bf0*/  FADD.FTZ R2, R2, R9 ;  /* 0x0000000902027221 */ /* 0x000fe20000010000 */
[----:B--2---:R-:W2:Y:S01]  /*5c00*/  LDS R12, [R4+0x1800] ;  /* 0x00180000040c7984 */ /* 0x004ea20000000800 */
[----:B------:R-:W-:Y:S01]  /*5c10*/  FMUL.FTZ R26, R26, 1.4426950216293334961 ;  /* 0x3fb8aa3b1a1a7820 */ /* 0x000fe20000410000 */
[----:B------:R-:W-:Y:S01]  /*5c20*/  FMUL.FTZ R28, R28, 1.4426950216293334961 ;  /* 0x3fb8aa3b1c1c7820 */ /* 0x000fe20000410000 */
[----:B------:R-:W-:Y:S01]  /*5c30*/  FADD.FTZ R2, R2, R11 ;  /* 0x0000000b02027221 */ /* 0x000fe20000010000 */
[C---:B-1----:R-:W-:Y:S01]  /*5c40*/  FADD.FTZ R30, -R45.reuse, R30 ;  /* 0x0000001e2d1e7221 */ /* 0x042fe20000010100 */
[----:B------:R-:W-:Y:S01]  /*5c50*/  STS [R4+-0x200], R9 ;  /* 0xfffe000904007388 */ /* 0x000fe20000000800 */
[----:B------:R-:W1:Y:S01]  /*5c60*/  MUFU.EX2 R21, R8 ;  /* 0x0000000800157308 */ /* 0x000e620000000800 */
[----:B------:R-:W-:Y:S01]  /*5c70*/  FADD.FTZ R2, R2, R17 ;  /* 0x0000001102027221 */ /* 0x000fe20000010000 */
[----:B------:R-:W-:Y:S01]  /*5c80*/  FMUL.FTZ R30, R30, 1.4426950216293334961 ;  /* 0x3fb8aa3b1e1e7820 */ /* 0x000fe20000410000 */
[----:B---3--:R-:W3:Y:S01]  /*5c90*/  LDS R18, [R4+0x1a00] ;  /* 0x001a000004127984 */ /* 0x008ee20000000800 */
[----:B------:R-:W-:-:S03]  /*5ca0*/  FADD.FTZ R32, -R45, R32 ;  /* 0x000000202d207221 */ /* 0x000fc60000010100 */
[----:B------:R-:W-:Y:S01]  /*5cb0*/  STS [R4+0x200], R17 ;  /* 0x0002001104007388 */ /* 0x000fe20000000800 */
[----:B------:R-:W0:Y:S01]  /*5cc0*/  MUFU.EX2 R23, R20 ;  /* 0x0000001400177308 */ /* 0x000e220000000800 */
[----:B----4-:R-:W-:Y:S01]  /*5cd0*/  FADD.FTZ R2, R2, R19 ;  /* 0x0000001302027221 */ /* 0x010fe20000010000 */
[----:B------:R-:W-:Y:S01]  /*5ce0*/  FMUL.FTZ R32, R32, 1.4426950216293334961 ;  /* 0x3fb8aa3b20207820 */ /* 0x000fe20000410000 */
[----:B------:R-:W-:Y:S05]  /*5cf0*/  STS [R4+0x400], R19 ;  /* 0x0004001304007388 */ /* 0x000fea0000000800 */
[----:B------:R-:W4:Y:S01]  /*5d00*/  MUFU.EX2 R25, R22 ;  /* 0x0000001600197308 */ /* 0x000f220000000800 */
[----:B-1----:R-:W-:Y:S01]  /*5d10*/  FADD.FTZ R2, R2, R21 ;  /* 0x0000001502027221 */ /* 0x002fe20000010000 */
[----:B0-----:R-:W-:Y:S01]  /*5d20*/  FADD.FTZ R10, -R45, R10 ;  /* 0x0000000a2d0a7221 */ /* 0x001fe20000010100 */
[----:B------:R-:W-:Y:S03]  /*5d30*/  STS [R4+0x600], R21 ;  /* 0x0006001504007388 */ /* 0x000fe60000000800 */
[----:B------:R-:W-:-:S02]  /*5d40*/  FMUL.FTZ R10, R10, 1.4426950216293334961 ;  /* 0x3fb8aa3b0a0a7820 */ /* 0x000fc40000410000 */
[----:B------:R-:W0:Y:S01]  /*5d50*/  MUFU.EX2 R27, R24 ;  /* 0x00000018001b7308 */ /* 0x000e220000000800 */
[----:B------:R-:W-:Y:S01]  /*5d60*/  FADD.FTZ R2, R2, R23 ;  /* 0x0000001702027221 */ /* 0x000fe20000010000 */
[----:B------:R-:W-:Y:S06]  /*5d70*/  STS [R4+0x800], R23 ;  /* 0x0008001704007388 */ /* 0x000fec0000000800 */
[----:B------:R-:W1:Y:S01]  /*5d80*/  MUFU.EX2 R29, R26 ;  /* 0x0000001a001d7308 */ /* 0x000e620000000800 */
[----:B----4-:R-:W-:Y:S01]  /*5d90*/  FADD.FTZ R2, R2, R25 ;  /* 0x0000001902027221 */ /* 0x010fe20000010000 */
[----:B--2---:R-:W-:Y:S01]  /*5da0*/  FADD.FTZ R12, -R45, R12 ;  /* 0x0000000c2d0c7221 */ /* 0x004fe20000010100 */
[----:B------:R-:W-:Y:S03]  /*5db0*/  STS [R4+0xa00], R25 ;  /* 0x000a001904007388 */ /* 0x000fe60000000800 */
[----:B------:R-:W-:-:S02]  /*5dc0*/  FMUL.FTZ R12, R12, 1.4426950216293334961 ;  /* 0x3fb8aa3b0c0c7820 */ /* 0x000fc40000410000 */
[----:B------:R-:W2:Y:S01]  /*5dd0*/  MUFU.EX2 R31, R28 ;  /* 0x0000001c001f7308 */ /* 0x000ea20000000800 */
[----:B0-----:R-:W-:Y:S01]  /*5de0*/  FADD.FTZ R2, R2, R27 ;  /* 0x0000001b02027221 */ /* 0x001fe20000010000 */
[----:B------:R-:W-:Y:S01]  /*5df0*/  STS [R4+0xc00], R27 ;  /* 0x000c001b04007388 */ /* 0x000fe20000000800 */
[----:B---3--:R-:W-:-:S04]  /*5e00*/  FADD.FTZ R18, -R45, R18 ;  /* 0x000000122d127221 */ /* 0x008fc80000010100 */
        /* <DEDUP_REMOVED lines=22> */
.L_x_26966:
[----:B------:R-:W-:Y:S05]  /*5f70*/  BSYNC B1 ;  /* 0x0000000000017941 */ /* 0x000fea0003800000 */
.L_x_26965:
        /* <DEDUP_REMOVED lines=24> */
[----:B------:R0:W1:Y:S01]  /*6100*/  MUFU.EX2 R9, R8 ;  /* 0x0000000800097308 */ /* 0x0000620000000800 */
[----:B------:R-:W-:Y:S01]  /*6110*/  FMUL.FTZ R18, R18, 1.4426950216293334961 ;  /* 0x3fb8aa3b12127820 */ /* 0x000fe20000410000 */
[----:B------:R-:W-:-:S04]  /*6120*/  FADD.FTZ R20, -R45, R19 ;  /* 0x000000132d147221 */ /* 0x000fc80000010100 */
[----:B------:R-:W-:Y:S02]  /*6130*/  FMUL.FTZ R20, R20, 1.4426950216293334961 ;  /* 0x3fb8aa3b14147820 */ /* 0x000fe40000410000 */
[----:B------:R-:W3:Y:S01]  /*6140*/  MUFU.EX2 R11, R10 ;  /* 0x0000000a000b7308 */ /* 0x000ee20000000800 */
[C---:B0-----:R-:W-:Y:S01]  /*6150*/  FADD.FTZ R8, -R45.reuse, R21 ;  /* 0x000000152d087221 */ /* 0x041fe20000010100 */
[----:B--2---:R-:W-:Y:S01]  /*6160*/  FADD.FTZ R2, R2, R7 ;  /* 0x0000000702027221 */ /* 0x004fe20000010000 */
        /* <DEDUP_REMOVED lines=24> */
.L_x_26969:
[----:B------:R-:W-:Y:S05]  /*62f0*/  BSYNC B1 ;  /* 0x0000000000017941 */ /* 0x000fea0003800000 */
.L_x_26968:
        /* <DEDUP_REMOVED lines=26> */
.L_x_26961:
[----:B------:R-:W-:Y:S05]  /*64a0*/  BSYNC B0 ;  /* 0x0000000000007941 */ /* 0x000fea0003800000 */
.L_x_26960:
        /* <DEDUP_REMOVED lines=51> */
.L_x_26974:
        /* <DEDUP_REMOVED lines=8> */
.L_x_26973:
[----:B------:R-:W-:Y:S05]  /*6860*/  BSYNC B1 ;  /* 0x0000000000017941 */ /* 0x000fea0003800000 */
.L_x_26972:
        /* <DEDUP_REMOVED lines=14> */
.L_x_26977:
[----:B------:R-:W0:Y:S01]  /*6950*/  LDS R6, [R2+-0x400] ;  /* 0xfffc000002067984 */ /* 0x000e220000000800 */
[----:B------:R-:W-:-:S03]  /*6960*/  VIADD R4, R4, 0x800 ;  /* 0x0000080004047836 */ /* 0x000fc60000000000 */
[----:B------:R-:W2:Y:S02]  /*6970*/  LDS R8, [R2+-0x200] ;  /* 0xfffe000002087984 */ /* 0x000ea40000000800 */
[----:B------:R-:W-:Y:S02]  /*6980*/  ISETP.GE.AND P1, PT, R4, R37, PT ;  /* 0x000000250400720c */ /* 0x000fe40003f26270 */
[----:B------:R-:W4:Y:S04]  /*6990*/  LDS R10, [R2] ;  /* 0x00000000020a7984 */ /* 0x000f280000000800 */
[----:B------:R-:W1:Y:S04]  /*69a0*/  LDS R12, [R2+0x200] ;  /* 0x00020000020c7984 */ /* 0x000e680000000800 */
        /* <DEDUP_REMOVED lines=9> */
[----:B--2---:R-:W-:-:S03]  /*6a40*/  FMUL.FTZ R9, R35, R8 ;  /* 0x0000000823097220 */ /* 0x004fc60000410000 */
[----:B------:R-:W2:Y:S01]  /*6a50*/  LDS R31, [R2+0x1400] ;  /* 0x00140000021f7984 */ /* 0x000ea20000000800 */
[----:B----4-:R-:W-:-:S03]  /*6a60*/  FMUL.FTZ R11, R35, R10 ;  /* 0x0000000a230b7220 */ /* 0x010fc60000410000 */
[----:B------:R-:W4:Y:S01]  /*6a70*/  LDS R32, [R2+0x1600] ;  /* 0x0016000002207984 */ /* 0x000f220000000800 */
[----:B-1----:R-:W-:-:S03]  /*6a80*/  FMUL.FTZ R17, R35, R12 ;  /* 0x0000000c23117220 */ /* 0x002fc60000410000 */
[----:B------:R-:W1:Y:S01]  /*6a90*/  LDS R33, [R2+0x1800] ;  /* 0x0018000002217984 */ /* 0x000e620000000800 */
        /* <DEDUP_REMOVED lines=17> */
[----:B----4-:R-:W-:-:S03]  /*6bb0*/  FMUL.FTZ R11, R35, R32 ;  /* 0x00000020230b7220 */ /* 0x010fc60000410000 */
[----:B------:R-:W-:Y:S01]  /*6bc0*/  STS [R2+0xa00], R23 ;  /* 0x000a001702007388 */ /* 0x000fe20000000800 */
[----:B-1----:R-:W-:-:S03]  /*6bd0*/  FMUL.FTZ R33, R35, R33 ;  /* 0x0000002123217220 */ /* 0x002fc60000410000 */
        /* <DEDUP_REMOVED lines=11> */
.L_x_26976:
[----:B------:R-:W-:Y:S05]  /*6c90*/  BSYNC B1 ;  /* 0x0000000000017941 */ /* 0x000fea0003800000 */
.L_x_26975:
        /* <DEDUP_REMOVED lines=31> */
.L_x_26979:
[----:B------:R-:W-:Y:S05]  /*6e90*/  BSYNC B1 ;  /* 0x0000000000017941 */ /* 0x000fea0003800000 */
.L_x_26978:
        /* <DEDUP_REMOVED lines=14> */
.L_x_26971:
[----:B------:R-:W-:Y:S05]  /*6f80*/  BSYNC B0 ;  /* 0x0000000000007941 */ /* 0x000fea0003800000 */
.L_x_26970:
[----:B------:R-:W-:Y:S01]  /*6f90*/  BAR.SYNC.DEFER_BLOCKING 0x0 ;  /* 0x0000000000007b1d */ /* 0x000fe20000010000 */
[----:B------:R-:W-:-:S05]  /*6fa0*/  ISETP.GE.AND P0, PT, R3, R14, PT ;  /* 0x0000000e0300720c */ /* 0x000fca0003f06270 */
[----:B------:R-:W-:Y:S01]  /*6fb0*/  ULDC UR9, c[0x0][0x25c] ;  /* 0x0000970000097ab9 */ /* 0x000fe20000000800 */
[----:B------:R-:W-:Y:S01]  /*6fc0*/  ULDC.64 UR6, c[0x0][0x228] ;  /* 0x00008a0000067ab9 */ /* 0x000fe20000000a00 */
[----:B------:R-:W-:Y:S06]  /*6fd0*/  BSSY B0, `(.L_x_26980) ;  /* 0x0000137000007945 */ /* 0x000fec0003800000 */
[----:B------:R-:W-:Y:S05]  /*6fe0*/  @!P0 BRA `(.L_x_26981) ;  /* 0x0000000000248947 */ /* 0x000fea0003800000 */
[----:B--2---:R-:W-:Y:S01]  /*6ff0*/  IMAD.MOV.U32 R2, RZ, RZ, RZ ;  /* 0x000000ffff027224 */ /* 0x004fe200078e00ff */
[----:B------:R-:W-:Y:S01]  /*7000*/  CS2R R68, SRZ ;  /* 0x0000000000447805 */ /* 0x000fe2000001ff00 */
[----:B------:R-:W-:Y:S01]  /*7010*/  IMAD.MOV.U32 R73, RZ, RZ, RZ ;  /* 0x000000ffff497224 */ /* 0x000fe200078e00ff */
[----:B------:R-:W-:Y:S01]  /*7020*/  CS2R R18, SRZ ;  /* 0x0000000000127805 */ /* 0x000fe2000001ff00 */
[----:B------:R-:W-:Y:S01]  /*7030*/  IMAD.MOV.U32 R17, RZ, RZ, RZ ;  /* 0x000000ffff117224 */ /* 0x000fe200078e00ff */
[----:B------:R-:W-:Y:S01]  /*7040*/  CS2R R64, SRZ ;  /* 0x0000000000407805 */ /* 0x000fe2000001ff00 */
[----:B------:R-:W-:Y:S01]  /*7050*/  IMAD.MOV.U32 R74, RZ, RZ, RZ ;  /* 0x000000ffff4a7224 */ /* 0x000fe200078e00ff */
[----:B------:R-:W-:Y:S01]  /*7060*/  CS2R R66, SRZ ;  /* 0x0000000000427805 */ /* 0x000fe2000001ff00 */
[----:B------:R-:W-:Y:S06]  /*7070*/  BRA `(.L_x_26982) ;  /* 0x0000001000b07947 */ /* 0x000fec0003800000 */
.L_x_26981:
[C---:B------:R-:W-:Y:S01]  /*7080*/  IADD3 R71, P0, R3.reuse, R150, RZ ;  /* 0x0000009603477210 */ /* 0x040fe20007f1e0ff */
[----:B------:R-:W-:Y:S01]  /*7090*/  ULDC.64 UR4, c[0x0][0x238] ;  /* 0x00008e0000047ab9 */ /* 0x000fe20000000a00 */
[----:B------:R-:W4:Y:S01]  /*70a0*/  LDC R77, c[0x0][0x25c] ;  /* 0x00009700ff4d7b82 */ /* 0x000f220000000800 */
[----:B------:R-:W-:Y:S01]  /*70b0*/  LEA.HI R4, R0, R0, RZ, 0x1 ;  /* 0x0000000000047211 */ /* 0x000fe200078f08ff */
[----:B------:R-:W-:Y:S01]  /*70c0*/  ULDC UR8, c[0x0][0x260] ;  /* 0x0000980000087ab9 */ /* 0x000fe20000000800 */
[----:B--2---:R-:W-:Y:S01]  /*70d0*/  LEA.HI.X.SX32 R2, R3, R13, 0x1, P0 ;  /* 0x0000000d03027211 */ /* 0x004fe200000f0eff */
[----:B------:R-:W-:Y:S01]  /*70e0*/  IMAD R12, R15, UR8, RZ ;  /* 0x000000080f0c7c24 */ /* 0x000fe2000f8e02ff */
[C---:B------:R-:W-:Y:S01]  /*70f0*/  LEA R72, P0, R71.reuse, UR4, 0x2 ;  /* 0x0000000447487c11 */ /* 0x040fe2000f8010ff */
[C---:B------:R-:W-:Y:S01]  /*7100*/  IMAD.SHL.U32 R6, R4.reuse, 0x4, RZ ;  /* 0x0000000404067824 */ /* 0x040fe200078e00ff */
[----:B------:R-:W-:Y:S01]  /*7110*/  LOP3.LUT R5, R4, 0xfffffffe, RZ, 0xc0, !PT ;  /* 0xfffffffe04057812 */ /* 0x000fe200078ec0ff */
[----:B------:R-:W-:Y:S01]  /*7120*/  UMOV UR4, 0x400 ;  /* 0x0000040000047882 */ /* 0x000fe20000000000 */
[----:B------:R-:W-:Y:S01]  /*7130*/  LEA.HI.X R71, R71, UR5, R2, 0x2, P0 ;  /* 0x0000000547477c11 */ /* 0x000fe200080f1402 */
[----:B------:R-:W2:Y:S01]  /*7140*/  S2UR UR5, SR_CgaCtaId ;  /* 0x00000000000579c3 */ /* 0x000ea20000008800 */
[----:B------:R-:W-:Y:S01]  /*7150*/  UIADD3 UR4, UR4, 0x320, URZ ;  /* 0x0000032004047890 */ /* 0x000fe2000fffe03f */
[----:B------:R-:W-:Y:S01]  /*7160*/  IMAD.IADD R4, R0, 0x1, -R5 ;  /* 0x0000000100047824 */ /* 0x000fe200078e0a05 */
[----:B------:R-:W-:Y:S01]  /*7170*/  LOP3.LUT R5, R6, 0xfffffff8, RZ, 0xc0, !PT ;  /* 0xfffffff806057812 */ /* 0x000fe200078ec0ff */
[----:B------:R-:W-:Y:S01]  /*7180*/  IMAD.MOV.U32 R2, RZ, RZ, RZ ;  /* 0x000000ffff027224 */ /* 0x000fe200078e00ff */
[----:B------:R-:W-:Y:S01]  /*7190*/  LOP3.LUT R70, RZ, R14, RZ, 0x33, !PT ;  /* 0x0000000eff467212 */ /* 0x000fe200078e33ff */
        /* <DEDUP_REMOVED lines=9> */
[----:B----4-:R-:W-:Y:S01]  /*7230*/  SHF.R.S32.HI R77, RZ, 0x1f, R77 ;  /* 0x0000001fff4d7819 */ /* 0x010fe2000001144d */
[----:B------:R-:W-:Y:S01]  /*7240*/  IMAD.MOV.U32 R17, RZ, RZ, RZ ;  /* 0x000000ffff117224 */ /* 0x000fe200078e00ff */
[----:B------:R-:W-:Y:S01]  /*7250*/  SHF.R.S32.HI R13, RZ, 0x1f, R12 ;  /* 0x0000001fff0d7819 */ /* 0x000fe2000001140c */
[----:B------:R-:W-:-:S02]  /*7260*/  IMAD.MOV.U32 R74, RZ, RZ, RZ ;  /* 0x000000ffff4a7224 */ /* 0x000fc400078e00ff */
[----:B------:R-:W-:Y:S02]  /*7270*/  IMAD.MOV.U32 R75, RZ, RZ, R3 ;  /* 0x000000ffff4b7224 */ /* 0x000fe400078e0003 */
[----:B------:R-:W-:Y:S01]  /*7280*/  VIADD R79, R6, 0x3 ;  /* 0x00000003064f7836 */ /* 0x000fe20000000000 */
        /* <DEDUP_REMOVED lines=11> */
[----:B------:R-:W-:-:S07]  /*7340*/  VIADD R78, R15, 0x580 ;  /* 0x000005800f4e7836 */ /* 0x000fce0000000000 */
.L_x_26983:
        /* <DEDUP_REMOVED lines=12> */
[----:B0-----:R-:W2:Y:S01]  /*7410*/  LDG.E.128.CONSTANT R4, desc[UR10][R30.64] ;  /* 0x0000000a1e047981 */ /* 0x001ea2000c1e9d00 */
        /* <DEDUP_REMOVED lines=30> */
[----:B---3--:R-:W-:-:S04]  /*7600*/  IADD3 R45, P0, R86, R52, RZ ;  /* 0x00000034562d7210 */ /* 0x008fc80007f1e0ff */
[----:B------:R-:W3:Y:S01]  /*7610*/  LDG.E.128.CONSTANT R40, desc[UR10][R40.64] ;  /* 0x0000000a28287981 */ /* 0x000ee2000c1e9d00 */
[----:B------:R-:W-:Y:S02]  /*7620*/  LEA R44, P1, R45, UR6, 0x2 ;  /* 0x000000062d2c7c11 */ /* 0x000fe4000f8210ff */
[-C--:B------:R-:W-:Y:S02]  /*7630*/  LEA.HI.X.SX32 R46, R86, R57.reuse, 0x1, P0 ;  /* 0x00000039562e7211 */ /* 0x080fe400000f0eff */
[----:B------:R-:W-:Y:S02]  /*7640*/  IADD3 R49, P0, R87, R52, RZ ;  /* 0x0000003457317210 */ /* 0x000fe40007f1e0ff */
[----:B------:R-:W-:Y:S02]  /*7650*/  LEA.HI.X R45, R45, UR7, R46, 0x2, P1 ;  /* 0x000000072d2d7c11 */ /* 0x000fe400088f142e */
[----:B------:R-:W-:Y:S02]  /*7660*/  LEA R48, P1, R49, UR6, 0x2 ;  /* 0x0000000631307c11 */ /* 0x000fe4000f8210ff */
[----:B------:R-:W-:-:S02]  /*7670*/  LEA.HI.X.SX32 R50, R87, R57, 0x1, P0 ;  /* 0x0000003957327211 */ /* 0x000fc400000f0eff */
[CC--:B------:R-:W-:Y:S01]  /*7680*/  IADD3 R53, P0, R88.reuse, R52.reuse, RZ ;  /* 0x0000003458357210 */ /* 0x0c0fe20007f1e0ff */
[----:B------:R-:W3:Y:S01]  /*7690*/  LDG.E.128.CONSTANT R44, desc[UR10][R44.64] ;  /* 0x0000000a2c2c7981 */ /* 0x000ee2000c1e9d00 */
[----:B------:R-:W-:Y:S02]  /*76a0*/  LEA.HI.X R49, R49, UR7, R50, 0x2, P1 ;  /* 0x0000000731317c11 */ /* 0x000fe400088f1432 */
[C---:B------:R-:W-:Y:S02]  /*76b0*/  LEA R54, P1, R53.reuse, UR6, 0x2 ;  /* 0x0000000635367c11 */ /* 0x040fe4000f8210ff */
        /* <DEDUP_REMOVED lines=88> */
[----:B---3--:R-:W-:-:S02]  /*7c40*/  @!P1 FSEL R40, R40, RZ, !P5 ;  /* 0x000000ff28289208 */ /* 0x008fc40006800000 */
        /* <DEDUP_REMOVED lines=35> */
[----:B------:R-:W-:-:S02]  /*7e80*/  @!P1 ISETP.GE.AND P2, PT, R79, R152, PT ;  /* 0x000000984f00920c */ /* 0x000fc40003f46270 */
[----:B------:R-:W-:Y:S02]  /*7e90*/  @!P1 FSEL R53, R53, RZ, !P6 ;  /* 0x000000ff35359208 */ /* 0x000fe40007000000 */
        /* <DEDUP_REMOVED lines=74> */
.L_x_26982:
[----:B------:R-:W-:Y:S05]  /*8340*/  BSYNC B0 ;  /* 0x0000000000007941 */ /* 0x000fea0003800000 */
.L_x_26980:
[----:B------:R-:W2:Y:S01]  /*8350*/  SHFL.BFLY PT, R5, R68, 0x1, 0x1f ;  /* 0x0c201f0044057f89 */ /* 0x000ea200000e0000 */
[----:B------:R-:W4:Y:S01]  /*8360*/  S2UR UR5, SR_CgaCtaId ;  /* 0x00000000000579c3 */ /* 0x000f220000008800 */
[----:B------:R-:W-:Y:S01]  /*8370*/  UMOV UR4, 0x400 ;  /* 0x0000040000047882 */ /* 0x000fe20000000000 */
[----:B------:R-:W-:Y:S01]  /*8380*/  BSSY B0, `(.L_x_26984) ;  /* 0x0000036000007945 */ /* 0x000fe20003800000 */
[----:B------:R-:W1:Y:S01]  /*8390*/  SHFL.BFLY PT, R4, R67, 0x1, 0x1f ;  /* 0x0c201f0043047f89 */ /* 0x000e6200000e0000 */
[----:B------:R-:W-:-:S03]  /*83a0*/  UIADD3 UR4, UR4, 0x320, URZ ;  /* 0x0000032004047890 */ /* 0x000fc6000fffe03f */
[----:B0-----:R-:W0:Y:S04]  /*83b0*/  SHFL.BFLY PT, R7, R66, 0x1, 0x1f ;  /* 0x0c201f0042077f89 */ /* 0x001e2800000e0000 */
[----:B------:R-:W3:Y:S04]  /*83c0*/  SHFL.BFLY PT, R6, R65, 0x1, 0x1f ;  /* 0x0c201f0041067f89 */ /* 0x000ee800000e0000 */
[----:B------:R-:W3:Y:S04]  /*83d0*/  SHFL.BFLY PT, R8, R19, 0x1, 0x1f ;  /* 0x0c201f0013087f89 */ /* 0x000ee800000e0000 */
[----:B------:R-:W3:Y:S01]  /*83e0*/  SHFL.BFLY PT, R9, R64, 0x1, 0x1f ;  /* 0x0c201f0040097f89 */ /* 0x000ee200000e0000 */
[----:B--2---:R-:W-:-:S03]  /*83f0*/  FADD.FTZ R27, R5, R68 ;  /* 0x00000044051b7221 */ /* 0x004fc60000010000 */
[----:B------:R-:W2:Y:S01]  /*8400*/  SHFL.BFLY PT, R11, R18, 0x1, 0x1f ;  /* 0x0c201f00120b7f89 */ /* 0x000ea200000e0000 */
[----:B----4-:R-:W-:Y:S01]  /*8410*/  ULEA UR4, UR5, UR4, 0x18 ;  /* 0x0000000405047291 */ /* 0x010fe2000f8ec03f */
[----:B-1----:R-:W-:Y:S02]  /*8420*/  FADD.FTZ R29, R4, R67 ;  /* 0x00000043041d7221 */ /* 0x002fe40000010000 */
[----:B------:R-:W1:Y:S01]  /*8430*/  SHFL.BFLY PT, R5, R2, 0x1, 0x1f ;  /* 0x0c201f0002057f89 */ /* 0x000e6200000e0000 */
[----:B0-----:R-:W-:-:S03]  /*8440*/  FADD.FTZ R31, R7, R66 ;  /* 0x00000042071f7221 */ /* 0x001fc60000010000 */
[----:B------:R-:W0:Y:S01]  /*8450*/  SHFL.BFLY PT, R13, R74, 0x1, 0x1f ;  /* 0x0c201f004a0d7f89 */ /* 0x000e2200000e0000 */
[----:B------:R-:W-:Y:S01]  /*8460*/  LOP3.LUT R7, R0, 0x1, RZ, 0xc0, !PT ;  /* 0x0000000100077812 */ /* 0x000fe200078ec0ff */
[----:B---3--:R-:W-:Y:S02]  /*8470*/  FADD.FTZ R33, R6, R65 ;  /* 0x0000004106217221 */ /* 0x008fe40000010000 */
[----:B------:R-:W3:Y:S01]  /*8480*/  SHFL.BFLY PT, R10, R17, 0x1, 0x1f ;  /* 0x0c201f00110a7f89 */ /* 0x000ee200000e0000 */
        /* <DEDUP_REMOVED lines=9> */
[----:B------:R-:W-:Y:S01]  /*8520*/  FADD.FTZ R35, R9, R64 ;  /* 0x0000004009237221 */ /* 0x000fe20000010000 */
[----:B------:R-:W-:Y:S01]  /*8530*/  BAR.SYNC.DEFER_BLOCKING 0x0 ;  /* 0x0000000000007b1d */ /* 0x000fe20000010000 */
[----:B--2---:R-:W-:Y:S01]  /*8540*/  FADD.FTZ R39, R11, R18 ;  /* 0x000000120b277221 */ /* 0x004fe20000010000 */
[----:B------:R-:W-:Y:S01]  /*8550*/  IMAD R3, R3, 0xc0, R0 ;  /* 0x000000c003037824 */ /* 0x000fe200078e0200 */
[----:B------:R-:W-:Y:S01]  /*8560*/  ISETP.GT.U32.AND P3, PT, R8, 0x3e, PT ;  /* 0x0000003e0800780c */ /* 0x000fe20003f64070 */
[----:B-1----:R-:W-:Y:S01]  /*8570*/  FADD.FTZ R45, R5, R2 ;  /* 0x00000002052d7221 */ /* 0x002fe20000010000 */
[----:B------:R-:W-:Y:S02]  /*8580*/  LOP3.LUT R8, R16, 0xffffffe0, RZ, 0xc0, !PT ;  /* 0xffffffe010087812 */ /* 0x000fe400078ec0ff */
[----:B------:R-:W-:Y:S01]  /*8590*/  LEA R2, R3, UR4, 0x2 ;  /* 0x0000000403027c11 */ /* 0x000fe2000f8e10ff */
[----:B0-----:R-:W-:Y:S01]  /*85a0*/  FADD.FTZ R41, R13, R74 ;  /* 0x0000004a0d297221 */ /* 0x001fe20000010000 */
[----:B------:R-:W-:-:S02]  /*85b0*/  ISETP.NE.OR P4, PT, R8, 0x20, P2 ;  /* 0x000000200800780c */ /* 0x000fc40001785670 */
[----:B------:R-:W-:Y:S01]  /*85c0*/  ISETP.GT.OR P0, PT, R16, 0x3f, P2 ;  /* 0x0000003f1000780c */ /* 0x000fe20001704670 */
[----:B---3--:R-:W-:Y:S01]  /*85d0*/  FADD.FTZ R43, R10, R17 ;  /* 0x000000110a2b7221 */ /* 0x008fe20000010000 */
[----:B------:R-:W-:Y:S01]  /*85e0*/  ISETP.GT.OR P1, PT, R16, 0x1f, P2 ;  /* 0x0000001f1000780c */ /* 0x000fe20001724670 */
[----:B----4-:R-:W-:Y:S01]  /*85f0*/  FADD.FTZ R73, R4, R73 ;  /* 0x0000004904497221 */ /* 0x010fe20000010000 */
[----:B------:R-:W-:Y:S01]  /*8600*/  FADD.FTZ R69, R6, R69 ;  /* 0x0000004506457221 */ /* 0x000fe20000010000 */
        /* <DEDUP_REMOVED lines=13> */
.L_x_26985:
[----:B------:R-:W-:Y:S05]  /*86e0*/  BSYNC B0 ;  /* 0x0000000000007941 */ /* 0x000fea0003800000 */
.L_x_26984:
        /* <DEDUP_REMOVED lines=27> */
.L_x_26987:
[----:B------:R-:W-:Y:S05]  /*88a0*/  BSYNC B0 ;  /* 0x0000000000007941 */ /* 0x000fea0003800000 */
.L_x_26986:
        /* <DEDUP_REMOVED lines=15> */
.L_x_26989:
[----:B------:R-:W-:Y:S05]  /*89a0*/  BSYNC B0 ;  /* 0x0000000000007941 */ /* 0x000fea0003800000 */
.L_x_26988:
        /* <DEDUP_REMOVED lines=27> */
.L_x_26991:
[----:B------:R-:W-:Y:S05]  /*8b60*/  BSYNC B0 ;  /* 0x0000000000007941 */ /* 0x000fea0003800000 */
.L_x_26990:
        /* <DEDUP_REMOVED lines=91> */
.L_x_26951:
        /* <DEDUP_REMOVED lines=8> */
.L_x_26993:
[----:B------:R-:W-:Y:S05]  /*91a0*/  BSYNC B1 ;  /* 0x0000000000017941 */ /* 0x000fea0003800000 */
.L_x_26992:
        /* <DEDUP_REMOVED lines=9> */
.L_x_26994:
[----:B------:R-:W-:Y:S05]  /*9240*/  BRA `(.L_x_26995) ;  /* 0xffffffa400dc7947 */ /* 0x000fea000383ffff */
.L_x_26955:
        /* <DEDUP_REMOVED lines=8> */
.L_x_26997:
[----:B------:R-:W-:Y:S05]  /*92d0*/  BSYNC B1 ;  /* 0x0000000000017941 */ /* 0x000fea0003800000 */
.L_x_26996:
        /* <DEDUP_REMOVED lines=9> */
.L_x_26998:
[----:B------:R-:W-:Y:S05]  /*9370*/  BRA `(.L_x_26999) ;  /* 0xffffffbc00bc7947 */ /* 0x000fea000383ffff */
.L_x_26959:
[----:B------:R-:W-:Y:S01]  /*9380*/  BSSY B0, `(.L_x_27000) ;  /* 0x0000008000007945 */ /* 0x000fe20003800000 */
[----:B------:R-:W-:Y:S02]  /*9390*/  IMAD.MOV.U32 R161, RZ, RZ, R149 ;  /* 0x000000ffffa17224 */ /* 0x000fe400078e0095 */
[----:B------:R-:W-:Y:S02]  /*93a0*/  IMAD.MOV.U32 R42, RZ, RZ, 0x10 ;  /* 0x00000010ff2a7424 */ /* 0x000fe400078e00ff */
[----:B-1----:R-:W-:Y:S02]  /*93b0*/  IMAD.MOV.U32 R41, RZ, RZ, 0x1f ;  /* 0x0000001fff297424 */ /* 0x002fe400078e00ff */
[----:B------:R-:W-:-:S07]  /*93c0*/  IMAD.MOV.U32 R40, RZ, RZ, -0x1 ;  /* 0xffffffffff287424 */ /* 0x000fce00078e00ff */
[----:B0----5:R-:W-:Y:S05]  /*93d0*/  WARPSYNC.COLLECTIVE R40, `(.L_x_27001) ;  /* 0x0000000028087348 */ /* 0x021fea0003c00000 */
[----:B------:R1:W2:Y:S02]  /*93e0*/  SHFL.BFLY P0, R159, R161, R42, R41 ;  /* 0x0c00002aa19f7389 */ /* 0x0002a40000000029 */
[----:B012--5:R-:W-:Y:S01]  /*93f0*/  ENDCOLLECTIVE ;  /* 0x000000000000791b */ /* 0x027fe20003800000 */
.L_x_27001:
[----:B------:R-:W-:Y:S05]  /*9400*/  BSYNC B0 ;  /* 0x0000000000007941 */ /* 0x000fea0003800000 */
.L_x_27000:
        /* <DEDUP_REMOVED lines=9> */
.L_x_27002:
[----:B------:R-:W-:Y:S02]  /*94a0*/  IMAD.MOV.U32 R42, RZ, RZ, 0x4 ;  /* 0x00000004ff2a7424 */ /* 0x000fe400078e00ff */
[----:B------:R-:W-:-:S05]  /*94b0*/  IMAD.MOV.U32 R5, RZ, RZ, R159 ;  /* 0x000000ffff057224 */ /* 0x000fca00078e009f */
[----:B------:R-:W-:-:S05]  /*94c0*/  FMNMX.FTZ R5, R2, R5, !PT ;  /* 0x0000000502057209 */ /* 0x000fca0007810000 */
[----:B------:R-:W-:-:S07]  /*94d0*/  IMAD.MOV.U32 R161, RZ, RZ, R5 ;  /* 0x000000ffffa17224 */ /* 0x000fce00078e0005 */
[----:B------:R-:W-:Y:S05]  /*94e0*/  WARPSYNC.COLLECTIVE R40, `(.L_x_27003) ;  /* 0x0000000028087348 */ /* 0x000fea0003c00000 */
[----:B------:R0:W1:Y:S02]  /*94f0*/  SHFL.BFLY P0, R159, R161, R42, R41 ;  /* 0x0c00002aa19f7389 */ /* 0x0000640000000029 */
[----:B01----:R-:W-:Y:S01]  /*9500*/  ENDCOLLECTIVE ;  /* 0x000000000000791b */ /* 0x003fe20003800000 */
.L_x_27003:
[----:B------:R-:W-:Y:S01]  /*9510*/  IMAD.MOV.U32 R4, RZ, RZ, R159 ;  /* 0x000000ffff047224 */ /* 0x000fe200078e009f */
[----:B------:R-:W-:Y:S06]  /*9520*/  BRA `(.L_x_27004) ;  /* 0xffffffbc00d87947 */ /* 0x000fec000383ffff */
.L_x_27005:
        /* <DEDUP_REMOVED lines=13> */
.L_x_28495:


//--------------------- .text._ZN4vllm25paged_attention_v1_kernelIffLi128ELi8ELi128ELNS_18Fp8KVCacheDataTypeE0ELb0EEEvPT_PKS2_PKT0_S8_ifPKiSA_iPKfiiiSC_SC_iiiii --------------------------
	.section	.text._ZN4vllm25paged_attention_v1_kernelIffLi128ELi8ELi128ELNS_18Fp8KVCacheDataTypeE0ELb0EEEvPT_PKS2_PKT0_S8_ifPKiSA_iPKfiiiSC_SC_iiiii,"ax",@progbits
	.align	128
        .global         _ZN4vllm25paged_attention_v1_kernelIffLi128ELi8ELi128ELNS_18Fp8KVCacheDataTypeE0ELb0EEEvPT_PKS2_PKT0_S8_ifPKiSA_iPKfiiiSC_SC_iiiii
        .type           _ZN4vllm25paged_attention_v1_kernelIffLi128ELi8ELi128ELNS_18Fp8KVCacheDataTypeE0ELb0EEEvPT_PKS2_PKT0_S8_ifPKiSA_iPKfiiiSC_SC_iiiii,@function
        .size           _ZN4vllm25paged_attention_v1_kernelIffLi128ELi8ELi128ELNS_18Fp8KVCacheDataTypeE0ELb0EEEvPT_PKS2_PKT0_S8_ifPKiSA_iPKfiiiSC_SC_iiiii,(.L_x_28496 - _ZN4vllm25paged_attention_v1_kernelIffLi128ELi8ELi128ELNS_18Fp8KVCacheDataTypeE0ELb0EEEvPT_PKS2_PKT0_S8_ifPKiSA_iPKfiiiSC_SC_iiiii)
        .other          _ZN4vllm25paged_attention_v1_kernelIffLi128ELi8ELi128ELNS_18Fp8KVCacheDataTypeE0ELb0EEEvPT_PKS2_PKT0_S8_ifPKiSA_iPKfiiiSC_SC_iiiii,@"STO_CUDA_ENTRY STV_DEFAULT"
_ZN4vllm25paged_attention_v1_kernelIffLi128ELi8ELi128ELNS_18Fp8KVCacheDataTypeE0ELb0EEEvPT_PKS2_PKT0_S8_ifPKiSA_iPKfiiiSC_SC_iiiii:
.text._ZN4vllm25paged_attention_v1_kernelIffLi128ELi8ELi128ELNS_18Fp8KVCacheDataTypeE0ELb0EEEvPT_PKS2_PKT0_S8_ifPKiSA_iPKfiiiSC_SC_iiiii:
        /* <DEDUP_REMOVED lines=106> */
.L_x_27010:
        /* <DEDUP_REMOVED lines=11> */
.L_x_27009:
[----:B------:R-:W-:Y:S05]  /*0750*/  BSYNC B1 ;  /* 0x0000000000017941 */ /* 0x000fea0003800000 */
.L_x_27008:
        /* <DEDUP_REMOVED lines=14> */
.L_x_27011:
        /* <DEDUP_REMOVED lines=17> */
.L_x_27007:
[----:B------:R-:W-:Y:S05]  /*0950*/  BSYNC B0 ;  /* 0x0000000000007941 */ /* 0x000fea0003800000 */
.L_x_27006:
        /* <DEDUP_REMOVED lines=27> */
[C---:B------:R-:W-:Y:S01]  /*0b10*/  VIADD R89, R103.reuse, 0x18 ;  /* 0x0000001867597836 */ /* 0x040fe20000000000 */
[----:B------:R-:W-:Y:S01]  /*0b20*/  LEA.HI R25, R2, R99, RZ, 0x2 ;  /* 0x0000006302197211 */ /* 0x000fe200078f10ff */
[----:B------:R-:W-:Y:S01]  /*0b30*/  IMAD.IADD R100, R0, 0x1, -R3 ;  /* 0x0000000100647824 */ /* 0x000fe200078e0a03 */
[----:B------:R-:W-:Y:S01]  /*0b40*/  SHF.R.S32.HI R0, RZ, 0x1f, R95 ;  /* 0x0000001fff007819 */ /* 0x000fe2000001145f */
[C---:B------:R-:W-:Y:S01]  /*0b50*/  VIADD R87, R103.reuse, 0x1c ;  /* 0x0000001c67577836 */ /* 0x040fe20000000000 */
[----:B------:R-:W-:Y:S01]  /*0b60*/  LEA.HI R26, R26, R97, RZ, 0x2 ;  /* 0x000000611a1a7211 */ /* 0x000fe200078f10ff */
[C---:B------:R-:W-:Y:S01]  /*0b70*/  VIADD R85, R103.reuse, 0x20 ;  /* 0x0000002067557836 */ /* 0x040fe20000000000 */
[----:B------:R-:W-:Y:S01]  /*0b80*/  SHF.R.S32.HI R28, RZ, 0x1f, R93 ;  /* 0x0000001fff1c7819 */ /* 0x000fe2000001145d */
[C---:B------:R-:W-:Y:S01]  /*0b90*/  VIADD R83, R103.reuse, 0x24 ;  /* 0x0000002467537836 */ /* 0x040fe20000000000 */
[----:B------:R-:W-:Y:S01]  /*0ba0*/  LEA.HI R27, R0, R95, RZ, 0x2 ;  /* 0x0000005f001b7211 */ /* 0x000fe200078f10ff */
[----:B------:R-:W-:Y:S01]  /*0bb0*/  VIADD R81, R103, 0x28 ;  /* 0x0000002867517836 */ /* 0x000fe20000000000 */
[----:B------:R-:W-:Y:S01]  /*0bc0*/  LOP3.LUT R2, R25, 0xfffffffc, RZ, 0xc0, !PT ;  /* 0xfffffffc19027812 */ /* 0x000fe200078ec0ff */
[C---:B------:R-:W-:Y:S01]  /*0bd0*/  VIADD R77, R103.reuse, 0x30 ;  /* 0x00000030674d7836 */ /* 0x040fe20000000000 */
        /* <DEDUP_REMOVED lines=52> */
[----:B------:R-:W-:Y:S01]  /*0f20*/  LEA.HI R39, R39, R20, RZ, 0x2 ;  /* 0x0000001427277211 */ /* 0x000fe200078f10ff */
[----:B------:R-:W-:Y:S01]  /*0f30*/  IMAD.IADD R81, R81, 0x1, -R0 ;  /* 0x0000000151517824 */ /* 0x000fe200078e0a00 */
[----:B------:R-:W-:Y:S01]  /*0f40*/  LOP3.LUT R0, R37, 0xfffffffc, RZ, 0xc0, !PT ;  /* 0xfffffffc25007812 */ /* 0x000fe200078ec0ff */
[----:B------:R-:W-:Y:S01]  /*0f50*/  ULDC UR4, c[0x0][0x260] ;  /* 0x0000980000047ab9 */ /* 0x000fe20000000800 */
[----:B------:R-:W-:Y:S01]  /*0f60*/  LEA.HI R40, R40, R19, RZ, 0x2 ;  /* 0x0000001328287211 */ /* 0x000fe200078f10ff */
[----:B------:R-:W1:Y:S01]  /*0f70*/  LDC R58, c[0x0][0x25c] ;  /* 0x00009700ff3a7b82 */ /* 0x000e620000000800 */
[----:B------:R-:W-:Y:S01]  /*0f80*/  SHF.R.S32.HI R41, RZ, 0x1f, R18 ;  /* 0x0000001fff297819 */ /* 0x000fe20000011412 */
[----:B------:R-:W-:Y:S01]  /*0f90*/  IMAD.IADD R77, R77, 0x1, -R0 ;  /* 0x000000014d4d7824 */ /* 0x000fe200078e0a00 */
[----:B------:R-:W-:Y:S01]  /*0fa0*/  SHF.R.S32.HI R42, RZ, 0x1f, R17 ;  /* 0x0000001fff2a7819 */ /* 0x000fe20000011411 */
[----:B------:R-:W-:Y:S01]  /*0fb0*/  IMAD.SHL.U32 R109, R100, 0x4, RZ ;  /* 0x00000004646d7824 */ /* 0x000fe200078e00ff */
        /* <DEDUP_REMOVED lines=12> */
[C---:B------:R-:W-:Y:S01]  /*1080*/  LOP3.LUT R3, R41.reuse, 0xfffffffc, RZ, 0xc0, !PT ;  /* 0xfffffffc29037812 */ /* 0x040fe200078ec0ff */
        /* <DEDUP_REMOVED lines=10> */
[C---:B------:R-:W-:Y:S01]  /*1130*/  IMAD.SHL.U32 R41, R43.reuse, 0x8, RZ ;  /* 0x000000082b297824 */ /* 0x040fe200078e00ff */
[----:B------:R-:W-:Y:S01]  /*1140*/  LOP3.LUT R3, R43, 0xfffffffc, RZ, 0xc0, !PT ;  /* 0xfffffffc2b037812 */ /* 0x000fe200078ec0ff */
[C---:B------:R-:W-:Y:S01]  /*1150*/  IMAD.SHL.U32 R42, R44.reuse, 0x8, RZ ;  /* 0x000000082c2a7824 */ /* 0x040fe200078e00ff */
[----:B------:R-:W-:Y:S01]  /*1160*/  LOP3.LUT R0, R44, 0xfffffffc, RZ, 0xc0, !PT ;  /* 0xfffffffc2c007812 */ /* 0x000fe200078ec0ff */
[----:B------:R-:W-:Y:S01]  /*1170*/  IMAD.SHL.U32 R98, R25, 0x8, RZ ;  /* 0x0000000819627824 */ /* 0x000fe200078e00ff */
[----:B------:R-:W-:Y:S01]  /*1180*/  LEA.HI R45, R45, R14, RZ, 0x2 ;  /* 0x0000000e2d2d7211 */ /* 0x000fe200078f10ff */
[----:B------:R-:W-:Y:S01]  /*1190*/  IMAD.IADD R16, R16, 0x1, -R3 ;  /* 0x0000000110107824 */ /* 0x000fe200078e0a03 */
[----:B------:R-:W-:Y:S01]  /*11a0*/  LEA.HI R46, R46, R13, RZ, 0x2 ;  /* 0x0000000d2e2e7211 */ /* 0x000fe200078f10ff */
[----:B------:R-:W-:Y:S01]  /*11b0*/  IMAD.IADD R15, R15, 0x1, -R0 ;  /* 0x000000010f0f7824 */ /* 0x000fe200078e0a00 */
[----:B------:R-:W-:Y:S01]  /*11c0*/  SHF.R.S32.HI R47, RZ, 0x1f, R12 ;  /* 0x0000001fff2f7819 */ /* 0x000fe2000001140c */
[C---:B------:R-:W-:Y:S01]  /*11d0*/  IMAD.SHL.U32 R43, R45.reuse, 0x8, RZ ;  /* 0x000000082d2b7824 */ /* 0x040fe200078e00ff */
        /* <DEDUP_REMOVED lines=13> */
[C---:B------:R-:W-:Y:S01]  /*12b0*/  IMAD.SHL.U32 R46, R48.reuse, 0x8, RZ ;  /* 0x00000008302e7824 */ /* 0x040fe200078e00ff */
        /* <DEDUP_REMOVED lines=8> */
[C---:B------:R-:W-:Y:S01]  /*1340*/  LOP3.LUT R3, R49.reuse, 0xfffffffc, RZ, 0xc0, !PT ;  /* 0xfffffffc31037812 */ /* 0x040fe200078ec0ff */
[----:B------:R-:W-:Y:S01]  /*1350*/  IMAD.SHL.U32 R47, R49, 0x8, RZ ;  /* 0x00000008312f7824 */ /* 0x000fe200078e00ff */
[C---:B------:R-:W-:Y:S01]  /*1360*/  LOP3.LUT R0, R50.reuse, 0xfffffffc, RZ, 0xc0, !PT ;  /* 0xfffffffc32007812 */ /* 0x040fe200078ec0ff */
[----:B------:R-:W-:Y:S01]  /*1370*/  IMAD.SHL.U32 R48, R50, 0x8, RZ ;  /* 0x0000000832307824 */ /* 0x000fe200078e00ff */
        /* <DEDUP_REMOVED lines=10> */
[C---:B------:R-:W-:Y:S01]  /*1420*/  LOP3.LUT R2, R36.reuse, 0xfffffffc, RZ, 0xc0, !PT ;  /* 0xfffffffc24027812 */ /* 0x040fe200078ec0ff */
[----:B------:R-:W-:Y:S01]  /*1430*/  IMAD.SHL.U32 R78, R36, 0x8, RZ ;  /* 0x00000008244e7824 */ /* 0x000fe200078e00ff */
[----:B------:R-:W-:Y:S01]  /*1440*/  LEA.HI R51, R3, R8, RZ, 0x2 ;  /* 0x0000000803337211 */ /* 0x000fe200078f10ff */
[----:B------:R-:W-:Y:S01]  /*1450*/  IMAD.SHL.U32 R76, R37, 0x8, RZ ;  /* 0x00000008254c7824 */ /* 0x000fe200078e00ff */
[----:B------:R-:W-:Y:S01]  /*1460*/  LEA.HI R52, R0, R7, RZ, 0x2 ;  /* 0x0000000700347211 */ /* 0x000fe200078f10ff */
[----:B------:R-:W-:Y:S01]  /*1470*/  IMAD.IADD R79, R79, 0x1, -R2 ;  /* 0x000000014f4f7824 */ /* 0x000fe200078e0a02 */
[----:B------:R-:W-:Y:S01]  /*1480*/  LEA.HI R38, R38, R75, RZ, 0x2 ;  /* 0x0000004b26267211 */ /* 0x000fe200078f10ff */
[C---:B------:R-:W-:Y:S01]  /*1490*/  IMAD.SHL.U32 R49, R51.reuse, 0x8, RZ ;  /* 0x0000000833317824 */ /* 0x040fe200078e00ff */
[----:B------:R-:W-:Y:S01]  /*14a0*/  SHF.R.S32.HI R5, RZ, 0x1f, R6 ;  /* 0x0000001fff057819 */ /* 0x000fe20000011406 */
        /* <DEDUP_REMOVED lines=11> */
[----:B------:R-:W-:Y:S01]  /*1560*/  LOP3.LUT R3, R53, 0xfffffffc, RZ, 0xc0, !PT ;  /* 0xfffffffc35037812 */ /* 0x000fe200078ec0ff */
[----:B------:R-:W-:Y:S01]  /*1570*/  IMAD R0, R23, UR4, RZ ;  /* 0x0000000417007c24 */ /* 0x000fe2000f8e02ff */
[----:B------:R-:W-:Y:S01]  /*1580*/  SHF.R.S32.HI R57, RZ, 0x1f, R56 ;  /* 0x0000001fff397819 */ /* 0x000fe20000011438 */
[----:B------:R-:W-:Y:S01]  /*1590*/  VIADD R2, R103, 0x74 ;  /* 0x0000007467027836 */ /* 0x000fe20000000000 */
[----:B------:R-:W-:Y:S01]  /*15a0*/  UMOV UR4, 0x400 ;  /* 0x0000040000047882 */ /* 0x000fe20000000000 */
[----:B------:R-:W-:Y:S01]  /*15b0*/  IMAD.IADD R6, R6, 0x1, -R3 ;  /* 0x0000000106067824 */ /* 0x000fe200078e0a03 */
[----:B------:R-:W-:Y:S01]  /*15c0*/  IADD3 R108, P0, R0, R109, RZ ;  /* 0x0000006d006c7210 */ /* 0x000fe20007f1e0ff */
[----:B------:R-:W-:Y:S01]  /*15d0*/  IMAD.SHL.U32 R51, R53, 0x8, RZ ;  /* 0x0000000835337824 */ /* 0x000fe200078e00ff */
[----:B------:R-:W-:Y:S01]  /*15e0*/  SHF.R.S32.HI R5, RZ, 0x1f, R2 ;  /* 0x0000001fff057819 */ /* 0x000fe20000011402 */
[----:B0-----:R-:W-:Y:S01]  /*15f0*/  ULEA UR4, UR5, UR4, 0x18 ;  /* 0x0000000405047291 */ /* 0x001fe2000f8ec03f */
[----:B------:R-:W-:-:S02]  /*1600*/  SHF.R.S32.HI R3, RZ, 0x1f, R4 ;  /* 0x0000001fff037819 */ /* 0x000fc40000011404 */
[----:B------:R-:W-:Y:S02]  /*1610*/  LEA.HI.X.SX32 R109, R0, R61, 0x1, P0 ;  /* 0x0000003d006d7211 */ /* 0x000fe400000f0eff */
[----:B------:R-:W-:Y:S02]  /*1620*/  LEA.HI R54, R5, R2, RZ, 0x2 ;  /* 0x0000000205367211 */ /* 0x000fe400078f10ff */
[----:B------:R-:W-:Y:S02]  /*1630*/  LEA.HI R55, R3, R4, RZ, 0x2 ;  /* 0x0000000403377211 */ /* 0x000fe400078f10ff */
[----:B-----5:R-:W-:Y:S01]  /*1640*/  FSETP.NEU.FTZ.AND P0, PT, R105, RZ, PT ;  /* 0x000000ff6900720b */ /* 0x020fe20003f1d000 */
[----:B------:R-:W-:Y:S01]  /*1650*/  IMAD.SHL.U32 R52, R54, 0x8, RZ ;  /* 0x0000000836347824 */ /* 0x000fe200078e00ff */
[----:B------:R-:W-:Y:S01]  /*1660*/  LEA.HI R57, R57, R56, RZ, 0x2 ;  /* 0x0000003839397211 */ /* 0x000fe200078f10ff */
[C---:B------:R-:W-:Y:S01]  /*1670*/  IMAD.SHL.U32 R53, R55.reuse, 0x8, RZ ;  /* 0x0000000837357824 */ /* 0x040fe200078e00ff */
[----:B------:R-:W-:-:S02]  /*1680*/  LOP3.LUT R3, R55, 0xfffffffc, RZ, 0xc0, !PT ;  /* 0xfffffffc37037812 */ /* 0x000fc400078ec0ff */
[----:B------:R-:W-:Y:S01]  /*1690*/  LOP3.LUT R5, R54, 0xfffffffc, RZ, 0xc0, !PT ;  /* 0xfffffffc36057812 */ /* 0x000fe200078ec0ff */
[C---:B------:R-:W-:Y:S01]  /*16a0*/  IMAD.SHL.U32 R54, R57.reuse, 0x8, RZ ;  /* 0x0000000839367824 */ /* 0x040fe200078e00ff */
[----:B------:R-:W-:Y:S01]  /*16b0*/  LOP3.LUT R59, R57, 0xfffffffc, RZ, 0xc0, !PT ;  /* 0xfffffffc393b7812 */ /* 0x000fe200078ec0ff */
[----:B------:R-:W-:Y:S01]  /*16c0*/  IMAD.IADD R4, R4, 0x1, -R3 ;  /* 0x0000000104047824 */ /* 0x000fe200078e0a03 */
[----:B------:R-:W-:Y:S01]  /*16d0*/  LOP3.LUT R45, R45, 0xffffffe0, RZ, 0xc0, !PT ;  /* 0xffffffe02d2d7812 */ /* 0x000fe200078ec0ff */
[----:B------:R-:W-:Y:S01]  /*16e0*/  IMAD.IADD R5, R2, 0x1, -R5 ;  /* 0x0000000102057824 */ /* 0x000fe200078e0a05 */
        /* <DEDUP_REMOVED lines=56> */
.L_x_27018:
[----:B0-----:R-:W-:-:S04]  /*1a70*/  IADD3 R29, P0, R102, R105, RZ ;  /* 0x00000069661d7210 */ /* 0x001fc80007f1e0ff */
[----:B------:R-:W-:Y:S02]  /*1a80*/  LEA.HI.X.SX32 R30, R105, R21, 0x1, P0 ;  /* 0x00000015691e7211 */ /* 0x000fe400000f0eff */
        /* <DEDUP_REMOVED lines=18> */
[----:B------:R-:W-:-:S03]  /*1bb0*/  IADD3 R30, P0, P1, R98, R36, R99 ;  /* 0x00000024621e7210 */ /* 0x000fc6000791e063 */
[----:B------:R-:W-:Y:S01]  /*1bc0*/  IMAD.IADD R38, R37, 0x1, R31 ;  /* 0x0000000125267824 */ /* 0x000fe200078e021f */
[----:B------:R-:W-:-:S04]  /*1bd0*/  SHF.R.S32.HI R31, RZ, 0x1f, R96 ;  /* 0x0000001fff1f7819 */ /* 0x000fc80000011460 */
[-C--:B------:R-:W-:Y:S02]  /*1be0*/  IADD3.X R29, R33, R38.reuse, R32, P0, P1 ;  /* 0x00000026211d7210 */ /* 0x080fe400007e2420 */
[----:B------:R-:W-:Y:S02]  /*1bf0*/  SHF.R.S32.HI R33, RZ, 0x1f, R94 ;  /* 0x0000001fff217819 */ /* 0x000fe4000001145e */
[C---:B------:R-:W-:Y:S02]  /*1c00*/  LEA R122, P0, R30.reuse, UR8, 0x2 ;  /* 0x000000081e7a7c11 */ /* 0x040fe4000f8010ff */
[----:B------:R-:W-:Y:S02]  /*1c10*/  IADD3.X R112, R33, R38, R112, P3, P4 ;  /* 0x0000002621707210 */ /* 0x000fe40001fe8470 */
[----:B------:R-:W-:Y:S02]  /*1c20*/  LEA.HI.X R123, R30, UR9, R29, 0x2, P0 ;  /* 0x000000091e7b7c11 */ /* 0x000fe400080f141d */
[----:B------:R-:W-:-:S02]  /*1c30*/  SHF.R.S32.HI R33, RZ, 0x1f, R103 ;  /* 0x0000001fff217819 */ /* 0x000fc40000011467 */
[-C--:B------:R-:W-:Y:S01]  /*1c40*/  IADD3 R29, P0, R103, R36.reuse, RZ ;  /* 0x00000024671d7210 */ /* 0x080fe20007f1e0ff */
[----:B------:R-:W2:Y:S01]  /*1c50*/  LDG.E.CONSTANT R122, desc[UR10][R122.64] ;  /* 0x0000000a7a7a7981 */ /* 0x000ea2000c1e9900 */
[-C--:B------:R-:W-:Y:S02]  /*1c60*/  IADD3 R114, P1, P2, R96, R36.reuse, R97 ;  /* 0x0000002460727210 */ /* 0x080fe40007a3e061 */
[----:B------:R-:W-:Y:S01]  /*1c70*/  IADD3 R37, P3, P4, R90, R36, R91 ;  /* 0x000000245a257210 */ /* 0x000fe20007c7e05b */
[----:B------:R-:W-:Y:S01]  /*1c80*/  IMAD.X R30, R33, 0x1, R38, P0 ;  /* 0x00000001211e7824 */ /* 0x000fe200000e0626 */
[----:B------:R-:W-:Y:S02]  /*1c90*/  IADD3.X R31, R31, R38, R34, P1, P2 ;  /* 0x000000261f1f7210 */ /* 0x000fe40000fe4422 */
[----:B------:R-:W-:Y:S02]  /*1ca0*/  SHF.R.S32.HI R34, RZ, 0x1f, R93 ;  /* 0x0000001fff227819 */ /* 0x000fe4000001145d */
[----:B------:R-:W-:-:S02]  /*1cb0*/  LEA R28, P1, R29, UR8, 0x2 ;  /* 0x000000081d1c7c11 */ /* 0x000fc4000f8210ff */
[----:B------:R-:W-:Y:S02]  /*1cc0*/  IADD3 R32, P0, P2, R92, R36, R93 ;  /* 0x000000245c207210 */ /* 0x000fe40007a1e05d */
[----:B------:R-:W-:Y:S02]  /*1cd0*/  LEA.HI.X R29, R29, UR9, R30, 0x2, P1 ;  /* 0x000000091d1d7c11 */ /* 0x000fe400088f141e */
[-C--:B------:R-:W-:Y:S02]  /*1ce0*/  IADD3.X R107, R107, R38.reuse, R34, P0, P2 ;  /* 0x000000266b6b7210 */ /* 0x080fe400007e4422 */
[----:B------:R-:W-:Y:S01]  /*1cf0*/  IADD3.X R116, R35, R38, R116, P3, P4 ;  /* 0x0000002623747210 */ /* 0x000fe20001fe8474 */
[----:B------:R0:W3:Y:S01]  /*1d00*/  LDG.E.CONSTANT R119, desc[UR10][R28.64] ;  /* 0x0000000a1c777981 */ /* 0x0000e2000c1e9900 */
        /* <DEDUP_REMOVED lines=9> */
[----:B------:R-:W-:-:S03]  /*1da0*/  LEA.HI.X R121, R39, UR9, R112, 0x2, P1 ;  /* 0x0000000927797c11 */ /* 0x000fc600088f1470 */
[----:B------:R1:W4:Y:S04]  /*1db0*/  LDG.E.CONSTANT R117, desc[UR10][R30.64] ;  /* 0x0000000a1e757981 */ /* 0x000328000c1e9900 */
[----:B------:R-:W5:Y:S01]  /*1dc0*/  LDG.E.CONSTANT R120, desc[UR10][R120.64] ;  /* 0x0000000a78787981 */ /* 0x000f62000c1e9900 */
[C---:B0-----:R-:W-:Y:S02]  /*1dd0*/  LEA R28, P0, R32.reuse, UR8, 0x2 ;  /* 0x00000008201c7c11 */ /* 0x041fe4000f8010ff */
[C---:B------:R-:W-:Y:S02]  /*1de0*/  LEA R114, P1, R37.reuse, UR8, 0x2 ;  /* 0x0000000825727c11 */ /* 0x040fe4000f8210ff */
[----:B------:R-:W-:Y:S02]  /*1df0*/  LEA.HI.X R29, R32, UR9, R107, 0x2, P0 ;  /* 0x00000009201d7c11 */ /* 0x000fe400080f146b */
[----:B------:R-:W-:-:S02]  /*1e00*/  LEA.HI.X R115, R37, UR9, R116, 0x2, P1 ;  /* 0x0000000925737c11 */ /* 0x000fc400088f1474 */
[--C-:B------:R-:W-:Y:S01]  /*1e10*/  SHF.R.S32.HI R107, RZ, 0x1f, R85.reuse ;  /* 0x0000001fff6b7819 */ /* 0x100fe20000011455 */
[----:B------:R0:W5:Y:S01]  /*1e20*/  LDG.E.CONSTANT R111, desc[UR10][R28.64] ;  /* 0x0000000a1c6f7981 */ /* 0x000162000c1e9900 */
[----:B------:R-:W-:Y:S02]  /*1e30*/  SHF.R.S32.HI R116, RZ, 0x1f, R84 ;  /* 0x0000001fff747819 */ /* 0x000fe40000011454 */
[----:B------:R-:W-:Y:S01]  /*1e40*/  IADD3 R39, P0, P1, R84, R36, R85 ;  /* 0x0000002454277210 */ /* 0x000fe2000791e055 */
[----:B------:R-:W5:Y:S03]  /*1e50*/  LDG.E.CONSTANT R114, desc[UR10][R114.64] ;  /* 0x0000000a72727981 */ /* 0x000f66000c1e9900 */
[----:B------:R-:W-:Y:S02]  /*1e60*/  IADD3.X R116, R116, R38, R107, P0, P1 ;  /* 0x0000002674747210 */ /* 0x000fe400007e246b */
[----:B------:R-:W-:-:S02]  /*1e70*/  LEA R32, P0, R33, UR8, 0x2 ;  /* 0x0000000821207c11 */ /* 0x000fc4000f8010ff */
[C---:B-1----:R-:W-:Y:S02]  /*1e80*/  LEA R30, P1, R34.reuse, UR8, 0x2 ;  /* 0x00000008221e7c11 */ /* 0x042fe4000f8210ff */
[----:B------:R-:W-:Y:S02]  /*1e90*/  LEA.HI.X R33, R33, UR9, R110, 0x2, P0 ;  /* 0x0000000921217c11 */ /* 0x000fe400080f146e */
[----:B------:R-:W-:Y:S02]  /*1ea0*/  LEA.HI.X R31, R34, UR9, R35, 0x2, P1 ;  /* 0x00000009221f7c11 */ /* 0x000fe400088f1423 */
[--C-:B------:R-:W-:Y:S02]  /*1eb0*/  SHF.R.S32.HI R112, RZ, 0x1f, R83.reuse ;  /* 0x0000001fff707819 */ /* 0x100fe40000011453 */
[----:B------:R-:W-:Y:S01]  /*1ec0*/  IADD3 R37, P2, P3, R82, R36, R83 ;  /* 0x0000002452257210 */ /* 0x000fe20007b5e053 */
[----:B------:R-:W5:Y:S01]  /*1ed0*/  LDG.E.CONSTANT R118, desc[UR10][R30.64] ;  /* 0x0000000a1e767981 */ /* 0x000f62000c1e9900 */
[----:B------:R-:W-:-:S02]  /*1ee0*/  LEA R34, P0, R39, UR8, 0x2 ;  /* 0x0000000827227c11 */ /* 0x000fc4000f8010ff */
[----:B------:R-:W-:Y:S02]  /*1ef0*/  IADD3.X R112, R113, R38, R112, P2, P3 ;  /* 0x0000002671707210 */ /* 0x000fe400017e6470 */
[----:B0-----:R-:W-:Y:S02]  /*1f00*/  LEA R28, P1, R37, UR8, 0x2 ;  /* 0x00000008251c7c11 */ /* 0x001fe4000f8210ff */
[----:B------:R-:W-:Y:S02]  /*1f10*/  LEA.HI.X R35, R39, UR9, R116, 0x2, P0 ;  /* 0x0000000927237c11 */ /* 0x000fe400080f1474 */
[----:B------:R0:W5:Y:S01]  /*1f20*/  LDG.E.CONSTANT R39, desc[UR10][R32.64] ;  /* 0x0000000a20277981 */ /* 0x000162000c1e9900 */
[----:B------:R-:W-:Y:S02]  /*1f30*/  LEA.HI.X R29, R37, UR9, R112, 0x2, P1 ;  /* 0x00000009251d7c11 */ /* 0x000fe400088f1470 */
[----:B------:R-:W-:Y:S01]  /*1f40*/  SHF.R.S32.HI R113, RZ, 0x1f, R80 ;  /* 0x0000001fff717819 */ /* 0x000fe20000011450 */
[----:B------:R1:W5:Y:S01]  /*1f50*/  LDG.E.CONSTANT R107, desc[UR10][R34.64] ;  /* 0x0000000a226b7981 */ /* 0x000362000c1e9900 */
[----:B------:R-:W-:-:S02]  /*1f60*/  SHF.R.S32.HI R37, RZ, 0x1f, R81 ;  /* 0x0000001fff257819 */ /* 0x000fc40000011451 */
[----:B------:R-:W-:Y:S01]  /*1f70*/  IADD3 R112, P0, P1, R80, R36, R81 ;  /* 0x0000002450707210 */ /* 0x000fe2000791e051 */
[----:B------:R1:W5:Y:S03]  /*1f80*/  LDG.E.CONSTANT R116, desc[UR10][R28.64] ;  /* 0x0000000a1c747981 */ /* 0x000366000c1e9900 */
[----:B------:R-:W-:Y:S02]  /*1f90*/  IADD3.X R113, R113, R38, R37, P0, P1 ;  /* 0x0000002671717210 */ /* 0x000fe400007e2425 */
[----:B0-----:R-:W-:Y:S02]  /*1fa0*/  LEA R32, P0, R112, UR8, 0x2 ;  /* 0x0000000870207c11 */ /* 0x001fe4000f8010ff */
[----:B------:R-:W-:Y:S02]  /*1fb0*/  SHF.R.S32.HI R115, RZ, 0x1f, R79 ;  /* 0x0000001fff737819 */ /* 0x000fe4000001144f */
[----:B------:R-:W-:-:S02]  /*1fc0*/  SHF.R.S32.HI R110, RZ, 0x1f, R78 ;  /* 0x0000001fff6e7819 */ /* 0x000fc4000001144e */
[----:B------:R-:W-:Y:S02]  /*1fd0*/  IADD3 R37, P1, P2, R78, R36, R79 ;  /* 0x000000244e257210 */ /* 0x000fe40007a3e04f */
[----:B------:R-:W-:Y:S02]  /*1fe0*/  LEA.HI.X R33, R112, UR9, R113, 0x2, P0 ;  /* 0x0000000970217c11 */ /* 0x000fe400080f1471 */
[----:B------:R-:W-:-:S03]  /*1ff0*/  IADD3.X R110, R110, R38, R115, P1, P2 ;  /* 0x000000266e6e7210 */ /* 0x000fc60000fe4473 */
[----:B------:R0:W5:Y:S01]  /*2000*/  LDG.E.CONSTANT R115, desc[UR10][R32.64] ;  /* 0x0000000a20737981 */ /* 0x000162000c1e9900 */
[----:B------:R-:W-:-:S04]  /*2010*/  LEA R30, P0, R37, UR8, 0x2 ;  /* 0x00000008251e7c11 */ /* 0x000fc8000f8010ff */
[----:B------:R-:W-:-:S05]  /*2020*/  LEA.HI.X R31, R37, UR9, R110, 0x2, P0 ;  /* 0x00000009251f7c11 */ /* 0x000fca00080f146e */
[----:B------:R0:W5:Y:S01]  /*2030*/  LDG.E.CONSTANT R110, desc[UR10][R30.64] ;  /* 0x0000000a1e6e7981 */ /* 0x000162000c1e9900 */
[----:B-1----:R-:W-:Y:S02]  /*2040*/  SHF.R.S32.HI R35, RZ, 0x1f, R76 ;  /* 0x0000001fff237819 */ /* 0x002fe4000001144c */
[--C-:B------:R-:W-:Y:S02]  /*2050*/  SHF.R.S32.HI R34, RZ, 0x1f, R77.reuse ;  /* 0x0000001fff227819 */ /* 0x100fe4000001144d */
[----:B------:R-:W-:-:S04]  /*2060*/  IADD3 R29, P0, P1, R76, R36, R77 ;  /* 0x000000244c1d7210 */ /* 0x000fc8000791e04d */
[----:B------:R-:W-:Y:S02]  /*2070*/  IADD3.X R34, R35, R38, R34, P0, P1 ;  /* 0x0000002623227210 */ /* 0x000fe400007e2422 */
[----:B------:R-:W-:-:S04]  /*2080*/  LEA R28, P0, R29, UR8, 0x2 ;  /* 0x000000081d1c7c11 */ /* 0x000fc8000f8010ff */
[----:B------:R-:W-:-:S05]  /*2090*/  LEA.HI.X R29, R29, UR9, R34, 0x2, P0 ;  /* 0x000000091d1d7c11 */ /* 0x000fca00080f1422 */
[----:B------:R1:W5:Y:S01]  /*20a0*/  LDG.E.CONSTANT R37, desc[UR10][R28.64] ;  /* 0x0000000a1c257981 */ /* 0x000362000c1e9900 */
[----:B------:R-:W-:Y:S02]  /*20b0*/  SHF.R.S32.HI R35, RZ, 0x1f, R74 ;  /* 0x0000001fff237819 */ /* 0x000fe4000001144a */
[--C-:B------:R-:W-:Y:S02]  /*20c0*/  SHF.R.S32.HI R34, RZ, 0x1f, R75.reuse ;  /* 0x0000001fff227819 */ /* 0x100fe4000001144b */
[----:B0-----:R-:W-:-:S04]  /*20d0*/  IADD3 R32, P0, P1, R74, R36, R75 ;  /* 0x000000244a207210 */ /* 0x001fc8000791e04b */
[----:B------:R-:W-:Y:S02]  /*20e0*/  IADD3.X R31, R35, R38, R34, P0, P1 ;  /* 0x00000026231f7210 */ /* 0x000fe400007e2422 */
[----:B------:R-:W-:-:S04]  /*20f0*/  LEA R112, P0, R32, UR8, 0x2 ;  /* 0x0000000820707c11 */ /* 0x000fc8000f8010ff */
[----:B------:R-:W-:Y:S02]  /*2100*/  LEA.HI.X R113, R32, UR9, R31, 0x2, P0 ;  /* 0x0000000920717c11 */ /* 0x000fe400080f141f */
[----:B------:R-:W2:Y:S04]  /*2110*/  LDS.128 R32, [R0] ;  /* 0x0000000000207984 */ /* 0x000ea80000000c00 */
[----:B------:R0:W5:Y:S04]  /*2120*/  LDG.E.CONSTANT R112, desc[UR10][R112.64] ;  /* 0x0000000a70707981 */ /* 0x000168000c1e9900 */
[----:B-1----:R-:W1:Y:S01]  /*2130*/  LDS.128 R28, [R0+0x10] ;  /* 0x00001000001c7984 */ /* 0x002e620000000c00 */
[----:B0-----:R-:W-:Y:S01]  /*2140*/  SHF.R.S32.HI R113, RZ, 0x1f, R41 ;  /* 0x0000001fff717819 */ /* 0x001fe20000011429 */
[----:B--2---:R-:W-:-:S04]  /*2150*/  FMUL.FTZ R33, R122, R33 ;  /* 0x000000217a217220 */ /* 0x004fc80000410000 */
[----:B---3--:R-:W-:-:S04]  /*2160*/  FFMA.FTZ R32, R32, R119, R33 ;  /* 0x0000007720207223 */ /* 0x008fc80000010021 */
[----:B----4-:R-:W-:-:S04]  /*2170*/  FFMA.FTZ R117, R117, R34, R32 ;  /* 0x0000002275757223 */ /* 0x010fc80000010020 */
[----:B-----5:R-:W-:Y:S02]  /*2180*/  FFMA.FTZ R117, R120, R35, R117 ;  /* 0x0000002378757223 */ /* 0x020fe40000010075 */
[----:B------:R-:W0:Y:S02]  /*2190*/  LDS.128 R32, [R0+0x20] ;  /* 0x0000200000207984 */ /* 0x000e240000000c00 */
[----:B-1----:R-:W-:-:S04]  /*21a0*/  FFMA.FTZ R111, R28, R111, R117 ;  /* 0x0000006f1c6f7223 */ /* 0x002fc80000010075 */
[----:B------:R-:W-:Y:S01]  /*21b0*/  FFMA.FTZ R114, R114, R29, R111 ;  /* 0x0000001d72727223 */ /* 0x000fe2000001006f */
[----:B------:R-:W-:Y:S02]  /*21c0*/  SHF.R.S32.HI R28, RZ, 0x1f, R20 ;  /* 0x0000001fff1c7819 */ /* 0x000fe40000011414 */
[----:B------:R-:W-:Y:S01]  /*21d0*/  SHF.R.S32.HI R29, RZ, 0x1f, R26 ;  /* 0x0000001fff1d7819 */ /* 0x000fe2000001141a */
[----:B------:R-:W-:Y:S01]  /*21e0*/  FFMA.FTZ R39, R39, R30, R114 ;  /* 0x0000001e27277223 */ /* 0x000fe20000010072 */
[----:B------:R-:W-:-:S03]  /*21f0*/  IADD3 R30, P0, P1, R25, R36, R20 ;  /* 0x00000024191e7210 */ /* 0x000fc6000791e014 */
[----:B------:R-:W-:Y:S01]  /*2200*/  FFMA.FTZ R31, R118, R31, R39 ;  /* 0x0000001f761f7223 */ /* 0x000fe20000010027 */
[----:B------:R-:W-:-:S03]  /*2210*/  SHF.R.S32.HI R39, RZ, 0x1f, R25 ;  /* 0x0000001fff277819 */ /* 0x000fc60000011419 */
[----:B0-----:R-:W-:Y:S01]  /*2220*/  FFMA.FTZ R31, R32, R107, R31 ;  /* 0x0000006b201f7223 */ /* 0x001fe2000001001f */
[----:B------:R-:W-:Y:S02]  /*2230*/  IADD3.X R39, R39, R38, R28, P0, P1 ;  /* 0x0000002627277210 */ /* 0x000fe400007e241c */
[--C-:B------:R-:W-:Y:S02]  /*2240*/  SHF.R.S32.HI R32, RZ, 0x1f, R19.reuse ;  /* 0x0000001fff207819 */ /* 0x100fe40000011413 */
[----:B------:R-:W-:Y:S02]  /*2250*/  IADD3 R28, P1, P2, R26, R36, R19 ;  /* 0x000000241a1c7210 */ /* 0x000fe40007a3e013 */
[----:B------:R-:W-:Y:S01]  /*2260*/  LEA R118, P0, R30, UR8, 0x2 ;  /* 0x000000081e767c11 */ /* 0x000fe2000f8010ff */
[----:B------:R-:W-:Y:S01]  /*2270*/  FFMA.FTZ R116, R116, R33, R31 ;  /* 0x0000002174747223 */ /* 0x000fe2000001001f */
[----:B------:R-:W-:Y:S02]  /*2280*/  IADD3.X R29, R29, R38, R32, P1, P2 ;  /* 0x000000261d1d7210 */ /* 0x000fe40000fe4420 */
[----:B------:R-:W-:-:S02]  /*2290*/  LEA.HI.X R119, R30, UR9, R39, 0x2, P0 ;  /* 0x000000091e777c11 */ /* 0x000fc400080f1427 */
[----:B------:R-:W-:Y:S01]  /*22a0*/  LEA R114, P0, R28, UR8, 0x2 ;  /* 0x000000081c727c11 */ /* 0x000fe2000f8010ff */
[----:B------:R-:W-:-:S03]  /*22b0*/  FFMA.FTZ R107, R115, R34, R116 ;  /* 0x00000022736b7223 */ /* 0x000fc60000010074 */
[----:B------:R-:W-:Y:S01]  /*22c0*/  LEA.HI.X R115, R28, UR9, R29, 0x2, P0 ;  /* 0x000000091c737c11 */ /* 0x000fe200080f141d */
[----:B------:R-:W2:Y:S01]  /*22d0*/  LDG.E.CONSTANT R33, desc[UR10][R118.64] ;  /* 0x0000000a76217981 */ /* 0x000ea2000c1e9900 */
[----:B------:R-:W-:-:S03]  /*22e0*/  SHF.R.S32.HI R32, RZ, 0x1f, R17 ;  /* 0x0000001fff207819 */ /* 0x000fc60000011411 */
[----:B------:R-:W0:Y:S01]  /*22f0*/  LDS.128 R28, [R0+0x30] ;  /* 0x00003000001c7984 */ /* 0x000e220000000c00 */
[----:B------:R-:W-:Y:S02]  /*2300*/  SHF.R.S32.HI R39, RZ, 0x1f, R40 ;  /* 0x0000001fff277819 */ /* 0x000fe40000011428 */
[----:B------:R-:W-:-:S04]  /*2310*/  IADD3 R34, P2, P3, R40, R36, R17 ;  /* 0x0000002428227210 */ /* 0x000fc80007b5e011 */
[----:B------:R-:W-:Y:S02]  /*2320*/  IADD3.X R39, R39, R38, R32, P2, P3 ;  /* 0x0000002627277210 */ /* 0x000fe400017e6420 */
[----:B------:R1:W3:Y:S01]  /*2330*/  LDG.E.CONSTANT R32, desc[UR10][R114.64] ;  /* 0x0000000a72207981 */ /* 0x0002e2000c1e9900 */
[----:B------:R-:W-:Y:S01]  /*2340*/  FFMA.FTZ R107, R110, R35, R107 ;  /* 0x000000236e6b7223 */ /* 0x000fe2000001006b */
[----:B------:R-:W-:Y:S02]  /*2350*/  SHF.R.S32.HI R35, RZ, 0x1f, R27 ;  /* 0x0000001fff237819 */ /* 0x000fe4000001141b */
[--C-:B------:R-:W-:Y:S02]  /*2360*/  SHF.R.S32.HI R120, RZ, 0x1f, R18.reuse ;  /* 0x0000001fff787819 */ /* 0x100fe40000011412 */
[----:B------:R-:W-:Y:S02]  /*2370*/  IADD3 R111, P0, P1, R27, R36, R18 ;  /* 0x000000241b6f7210 */ /* 0x000fe4000791e012 */
[----:B------:R-:W-:-:S02]  /*2380*/  SHF.R.S32.HI R116, RZ, 0x1f, R16 ;  /* 0x0000001fff747819 */ /* 0x000fc40000011410 */
[----:B------:R-:W-:Y:S02]  /*2390*/  IADD3.X R120, R35, R38, R120, P0, P1 ;  /* 0x0000002623787210 */ /* 0x000fe400007e2478 */
[----:B------:R-:W-:-:S04]  /*23a0*/  IADD3 R35, P0, P1, R41, R36, R16 ;  /* 0x0000002429237210 */ /* 0x000fc8000791e010 */
[----:B------:R-:W-:Y:S02]  /*23b0*/  IADD3.X R116, R113, R38, R116, P0, P1 ;  /* 0x0000002671747210 */ /* 0x000fe400007e2474 */
[----:B------:R-:W-:-:S04]  /*23c0*/  LEA R110, P0, R111, UR8, 0x2 ;  /* 0x000000086f6e7c11 */ /* 0x000fc8000f8010ff */
[----:B------:R-:W-:Y:S02]  /*23d0*/  LEA.HI.X R111, R111, UR9, R120, 0x2, P0 ;  /* 0x000000096f6f7c11 */ /* 0x000fe400080f1478 */
[C---:B------:R-:W-:Y:S02]  /*23e0*/  LEA R124, P0, R34.reuse, UR8, 0x2 ;  /* 0x00000008227c7c11 */ /* 0x040fe4000f8010ff */
[----:B-1----:R-:W-:Y:S01]  /*23f0*/  SHF.R.S32.HI R115, RZ, 0x1f, R42 ;  /* 0x0000001fff737819 */ /* 0x002fe2000001142a */
[----:B------:R1:W4:Y:S01]  /*2400*/  LDG.E.CONSTANT R119, desc[UR10][R110.64] ;  /* 0x0000000a6e777981 */ /* 0x000322000c1e9900 */
[----:B------:R-:W-:Y:S02]  /*2410*/  LEA.HI.X R125, R34, UR9, R39, 0x2, P0 ;  /* 0x00000009227d7c11 */ /* 0x000fe400080f1427 */
[C---:B------:R-:W-:Y:S01]  /*2420*/  LEA R34, P0, R35.reuse, UR8, 0x2 ;  /* 0x0000000823227c11 */ /* 0x040fe2000f8010ff */
[----:B0-----:R-:W-:Y:S01]  /*2430*/  FFMA.FTZ R107, R28, R37, R107 ;  /* 0x000000251c6b7223 */ /* 0x001fe2000001006b */
[----:B------:R-:W-:Y:S01]  /*2440*/  SHF.R.S32.HI R114, RZ, 0x1f, R15 ;  /* 0x0000001fff727819 */ /* 0x000fe2000001140f */
[----:B------:R-:W5:Y:S01]  /*2450*/  LDG.E.CONSTANT R124, desc[UR10][R124.64] ;  /* 0x0000000a7c7c7981 */ /* 0x000f62000c1e9900 */
[----:B------:R-:W-:-:S02]  /*2460*/  LEA.HI.X R35, R35, UR9, R116, 0x2, P0 ;  /* 0x0000000923237c11 */ /* 0x000fc400080f1474 */
[----:B------:R-:W-:Y:S02]  /*2470*/  SHF.R.S32.HI R117, RZ, 0x1f, R43 ;  /* 0x0000001fff757819 */ /* 0x000fe4000001142b */
[--C-:B------:R-:W-:Y:S01]  /*2480*/  SHF.R.S32.HI R28, RZ, 0x1f, R14.reuse ;  /* 0x0000001fff1c7819 */ /* 0x100fe2000001140e */
[----:B------:R0:W5:Y:S01]  /*2490*/  LDG.E.CONSTANT R39, desc[UR10][R34.64] ;  /* 0x0000000a22277981 */ /* 0x000162000c1e9900 */
[-C--:B------:R-:W-:Y:S02]  /*24a0*/  IADD3 R113, P0, P1, R42, R36.reuse, R15 ;  /* 0x000000242a717210 */ /* 0x080fe4000791e00f */
[----:B------:R-:W-:Y:S02]  /*24b0*/  IADD3 R37, P2, P3, R43, R36, R14 ;  /* 0x000000242b257210 */ /* 0x000fe40007b5e00e */
[-C--:B------:R-:W-:Y:S02]  /*24c0*/  IADD3.X R114, R115, R38.reuse, R114, P0, P1 ;  /* 0x0000002673727210 */ /* 0x080fe400007e2472 */
[----:B-1----:R-:W-:-:S02]  /*24d0*/  IADD3.X R110, R117, R38, R28, P2, P3 ;  /* 0x00000026756e7210 */ /* 0x002fc400017e641c */
[--C-:B------:R-:W-:Y:S02]  /*24e0*/  SHF.R.S32.HI R111, RZ, 0x1f, R13.reuse ;  /* 0x0000001fff6f7819 */ /* 0x100fe4000001140d */
[----:B0-----:R-:W-:Y:S02]  /*24f0*/  SHF.R.S32.HI R35, RZ, 0x1f, R44 ;  /* 0x0000001fff237819 */ /* 0x001fe4000001142c */
[----:B------:R-:W-:-:S04]  /*2500*/  IADD3 R28, P0, P1, R44, R36, R13 ;  /* 0x000000242c1c7210 */ /* 0x000fc8000791e00d */
[----:B------:R-:W-:Y:S02]  /*2510*/  IADD3.X R35, R35, R38, R111, P0, P1 ;  /* 0x0000002623237210 */ /* 0x000fe400007e246f */
[----:B------:R-:W-:-:S04]  /*2520*/  LEA R122, P0, R113, UR8, 0x2 ;  /* 0x00000008717a7c11 */ /* 0x000fc8000f8010ff */
[----:B------:R-:W-:Y:S02]  /*2530*/  LEA.HI.X R123, R113, UR9, R114, 0x2, P0 ;  /* 0x00000009717b7c11 */ /* 0x000fe400080f1472 */
[C---:B------:R-:W-:Y:S01]  /*2540*/  LEA R114, P0, R37.reuse, UR8, 0x2 ;  /* 0x0000000825727c11 */ /* 0x040fe2000f8010ff */
[----:B------:R-:W-:Y:S02]  /*2550*/  FFMA.FTZ R34, R112, R29, R107 ;  /* 0x0000001d70227223 */ /* 0x000fe4000001006b */
[----:B------:R-:W5:Y:S01]  /*2560*/  LDG.E.CONSTANT R122, desc[UR10][R122.64] ;  /* 0x0000000a7a7a7981 */ /* 0x000f62000c1e9900 */
[----:B------:R-:W-:Y:S02]  /*2570*/  LEA.HI.X R115, R37, UR9, R110, 0x2, P0 ;  /* 0x0000000925737c11 */ /* 0x000fe400080f146e */
[----:B------:R-:W-:-:S03]  /*2580*/  LEA R110, P0, R28, UR8, 0x2 ;  /* 0x000000081c6e7c11 */ /* 0x000fc6000f8010ff */
[----:B------:R0:W5:Y:S01]  /*2590*/  LDG.E.CONSTANT R37, desc[UR10][R114.64] ;  /* 0x0000000a72257981 */ /* 0x000162000c1e9900 */
[----:B------:R-:W-:Y:S02]  /*25a0*/  LEA.HI.X R111, R28, UR9, R35, 0x2, P0 ;  /* 0x000000091c6f7c11 */ /* 0x000fe400080f1423 */
        /* <DEDUP_REMOVED lines=8> */
[----:B------:R-:W5:Y:S01]  /*2630*/  LDG.E.CONSTANT R107, desc[UR10][R120.64] ;  /* 0x0000000a786b7981 */ /* 0x000f62000c1e9900 */
[----:B------:R-:W-:-:S02]  /*2640*/  IADD3 R35, P0, P1, R47, R36, R10 ;  /* 0x000000242f237210 */ /* 0x000fc4000791e00a */
[----:B------:R-:W-:Y:S02]  /*2650*/  LEA.HI.X R29, R29, UR9, R112, 0x2, P2 ;  /* 0x000000091d1d7c11 */ /* 0x000fe400090f1470 */
[C---:B0-----:R-:W-:Y:S02]  /*2660*/  LEA R114, P2, R35.reuse, UR8, 0x2 ;  /* 0x0000000823727c11 */ /* 0x041fe4000f8410ff */
[----:B------:R-:W-:Y:S01]  /*2670*/  IADD3.X R112, R58, R38, R59, P0, P1 ;  /* 0x000000263a707210 */ /* 0x000fe200007e243b */
[----:B------:R0:W5:Y:S03]  /*2680*/  LDG.E.CONSTANT R118, desc[UR10][R28.64] ;  /* 0x0000000a1c767981 */ /* 0x000166000c1e9900 */
[----:B------:R-:W-:Y:S02]  /*2690*/  LEA.HI.X R115, R35, UR9, R112, 0x2, P2 ;  /* 0x0000000923737c11 */ /* 0x000fe400090f1470 */
[----:B------:R-:W-:-:S04]  /*26a0*/  IADD3 R35, P0, P1, R48, R36, R9 ;  /* 0x0000002430237210 */ /* 0x000fc8000791e009 */
[----:B------:R-:W-:Y:S01]  /*26b0*/  LEA R116, P2, R35, UR8, 0x2 ;  /* 0x0000000823747c11 */ /* 0x000fe2000f8410ff */
[----:B------:R0:W5:Y:S01]  /*26c0*/  LDG.E.CONSTANT R115, desc[UR10][R114.64] ;  /* 0x0000000a72737981 */ /* 0x000162000c1e9900 */
[----:B------:R-:W-:-:S04]  /*26d0*/  IADD3.X R112, R60, R38, R61, P0, P1 ;  /* 0x000000263c707210 */ /* 0x000fc800007e243d */
[----:B------:R-:W-:Y:S02]  /*26e0*/  LEA.HI.X R117, R35, UR9, R112, 0x2, P2 ;  /* 0x0000000923757c11 */ /* 0x000fe400090f1470 */
[----:B------:R-:W-:-:S03]  /*26f0*/  IADD3 R35, P0, P1, R49, R36, R8 ;  /* 0x0000002431237210 */ /* 0x000fc6000791e008 */
[----:B------:R-:W5:Y:S01]  /*2700*/  LDG.E.CONSTANT R116, desc[UR10][R116.64] ;  /* 0x0000000a74747981 */ /* 0x000f62000c1e9900 */
[----:B------:R-:W-:Y:S02]  /*2710*/  LEA R112, P2, R35, UR8, 0x2 ;  /* 0x0000000823707c11 */ /* 0x000fe4000f8410ff */
[----:B-1----:R-:W-:-:S04]  /*2720*/  IADD3.X R111, R62, R38, R63, P0, P1 ;  /* 0x000000263e6f7210 */ /* 0x002fc800007e243f */
[----:B------:R-:W-:Y:S02]  /*2730*/  LEA.HI.X R113, R35, UR9, R111, 0x2, P2 ;  /* 0x0000000923717c11 */ /* 0x000fe400090f146f */
[----:B------:R-:W-:-:S04]  /*2740*/  IADD3 R35, P0, P1, R50, R36, R7 ;  /* 0x0000002432237210 */ /* 0x000fc8000791e007 */
[----:B0-----:R-:W-:Y:S01]  /*2750*/  LEA R28, P2, R35, UR8, 0x2 ;  /* 0x00000008231c7c11 */ /* 0x001fe2000f8410ff */
[----:B------:R-:W5:Y:S01]  /*2760*/  LDG.E.CONSTANT R113, desc[UR10][R112.64] ;  /* 0x0000000a70717981 */ /* 0x000f62000c1e9900 */
[----:B------:R-:W-:-:S04]  /*2770*/  IADD3.X R114, R64, R38, R65, P0, P1 ;  /* 0x0000002640727210 */ /* 0x000fc800007e2441 */
[----:B------:R-:W-:Y:S02]  /*2780*/  LEA.HI.X R29, R35, UR9, R114, 0x2, P2 ;  /* 0x00000009231d7c11 */ /* 0x000fe400090f1472 */
[----:B------:R-:W-:-:S03]  /*2790*/  IADD3 R35, P0, P1, R51, R36, R6 ;  /* 0x0000002433237210 */ /* 0x000fc6000791e006 */
[----:B------:R0:W5:Y:S01]  /*27a0*/  LDG.E.CONSTANT R114, desc[UR10][R28.64] ;  /* 0x0000000a1c727981 */ /* 0x000162000c1e9900 */
[----:B------:R-:W-:Y:S02]  /*27b0*/  LEA R120, P2, R35, UR8, 0x2 ;  /* 0x0000000823787c11 */ /* 0x000fe4000f8410ff */
[----:B------:R-:W-:-:S04]  /*27c0*/  IADD3.X R111, R66, R38, R67, P0, P1 ;  /* 0x00000026426f7210 */ /* 0x000fc800007e2443 */
[----:B------:R-:W-:Y:S02]  /*27d0*/  LEA.HI.X R121, R35, UR9, R111, 0x2, P2 ;  /* 0x0000000923797c11 */ /* 0x000fe400090f146f */
[----:B------:R-:W-:-:S04]  /*27e0*/  IADD3 R35, P0, P1, R52, R36, R5 ;  /* 0x0000002434237210 */ /* 0x000fc8000791e005 */
[----:B0-----:R-:W-:Y:S02]  /*27f0*/  LEA R28, P2, R35, UR8, 0x2 ;  /* 0x00000008231c7c11 */ /* 0x001fe4000f8410ff */
[----:B------:R-:W-:-:S04]  /*2800*/  IADD3.X R111, R68, R38, R69, P0, P1 ;  /* 0x00000026446f7210 */ /* 0x000fc800007e2445 */
[----:B------:R-:W-:Y:S02]  /*2810*/  LEA.HI.X R29, R35, UR9, R111, 0x2, P2 ;  /* 0x00000009231d7c11 */ /* 0x000fe400090f146f */
[-C--:B------:R-:W-:Y:S01]  /*2820*/  IADD3 R35, P0, P1, R53, R36.reuse, R4 ;  /* 0x0000002435237210 */ /* 0x080fe2000791e004 */
[----:B------:R-:W5:Y:S01]  /*2830*/  LDG.E.CONSTANT R111, desc[UR10][R120.64] ;  /* 0x0000000a786f7981 */ /* 0x000f62000c1e9900 */
[----:B------:R-:W-:Y:S02]  /*2840*/  IADD3 R36, P3, P4, R54, R36, R3 ;  /* 0x0000002436247210 */ /* 0x000fe40007c7e003 */
[----:B------:R-:W-:Y:S01]  /*2850*/  IADD3.X R117, R70, R38, R71, P0, P1 ;  /* 0x0000002646757210 */ /* 0x000fe200007e2447 */
[----:B------:R0:W5:Y:S02]  /*2860*/  LDG.E.CONSTANT R112, desc[UR10][R28.64] ;  /* 0x0000000a1c707981 */ /* 0x000164000c1e9900 */
[----:B0-----:R-:W-:Y:S02]  /*2870*/  LEA R28, P2, R35, UR8, 0x2 ;  /* 0x00000008231c7c11 */ /* 0x001fe4000f8410ff */
[----:B------:R-:W-:-:S02]  /*2880*/  LEA R120, P0, R36, UR8, 0x2 ;  /* 0x0000000824787c11 */ /* 0x000fc4000f8010ff */
[----:B------:R-:W-:Y:S02]  /*2890*/  LEA.HI.X R29, R35, UR9, R117, 0x2, P2 ;  /* 0x00000009231d7c11 */ /* 0x000fe400090f1475 */
[----:B------:R-:W-:-:S03]  /*28a0*/  IADD3.X R35, R72, R38, R73, P3, P4 ;  /* 0x0000002648237210 */ /* 0x000fc60001fe8449 */
[----:B------:R0:W5:Y:S01]  /*28b0*/  LDG.E.CONSTANT R117, desc[UR10][R28.64] ;  /* 0x0000000a1c757981 */ /* 0x000162000c1e9900 */
[----:B------:R-:W-:-:S05]  /*28c0*/  LEA.HI.X R121, R36, UR9, R35, 0x2, P0 ;  /* 0x0000000924797c11 */ /* 0x000fca00080f1423 */
[----:B------:R-:W5:Y:S01]  /*28d0*/  LDG.E.CONSTANT R120, desc[UR10][R120.64] ;  /* 0x0000000a78787981 */ /* 0x000f62000c1e9900 */
[----:B--2---:R-:W-:-:S04]  /*28e0*/  FFMA.FTZ R33, R33, R30, R34 ;  /* 0x0000001e21217223 */ /* 0x004fc80000010022 */
[----:B---3--:R-:W-:Y:S02]  /*28f0*/  FFMA.FTZ R31, R32, R31, R33 ;  /* 0x0000001f201f7223 */ /* 0x008fe40000010021 */
[----:B------:R-:W4:Y:S02]  /*2900*/  LDS.128 R32, [R0+0x40] ;  /* 0x0000400000207984 */ /* 0x000f240000000c00 */
[----:B----4-:R-:W-:-:S04]  /*2910*/  FFMA.FTZ R31, R32, R119, R31 ;  /* 0x00000077201f7223 */ /* 0x010fc8000001001f */
[----:B-----5:R-:W-:Y:S02]  /*2920*/  FFMA.FTZ R124, R124, R33, R31 ;  /* 0x000000217c7c7223 */ /* 0x020fe4000001001f */
[----:B0-----:R-:W0:Y:S02]  /*2930*/  LDS.128 R28, [R0+0x50] ;  /* 0x00005000001c7984 */ /* 0x001e240000000c00 */
[----:B------:R-:W-:-:S04]  /*2940*/  FFMA.FTZ R39, R39, R34, R124 ;  /* 0x0000002227277223 */ /* 0x000fc8000001007c */
[----:B------:R-:W-:Y:S02]  /*2950*/  FFMA.FTZ R39, R122, R35, R39 ;  /* 0x000000237a277223 */ /* 0x000fe40000010027 */
[----:B------:R-:W1:Y:S02]  /*2960*/  LDS.128 R32, [R0+0x60] ;  /* 0x0000600000207984 */ /* 0x000e640000000c00 */
[----:B0-----:R-:W-:Y:S02]  /*2970*/  FFMA.FTZ R119, R28, R37, R39 ;  /* 0x000000251c777223 */ /* 0x001fe40000010027 */
[----:B------:R-:W0:Y:S02]  /*2980*/  LDS.128 R36, [R0+0x70] ;  /* 0x0000700000247984 */ /* 0x000e240000000c00 */
[----:B------:R-:W-:-:S04]  /*2990*/  FFMA.FTZ R110, R110, R29, R119 ;  /* 0x0000001d6e6e7223 */ /* 0x000fc80000010077 */
[----:B------:R-:W-:-:S04]  /*29a0*/  FFMA.FTZ R107, R107, R30, R110 ;  /* 0x0000001e6b6b7223 */ /* 0x000fc8000001006e */
[----:B------:R-:W-:-:S04]  /*29b0*/  FFMA.FTZ R31, R118, R31, R107 ;  /* 0x0000001f761f7223 */ /* 0x000fc8000001006b */
[----:B-1----:R-:W-:-:S04]  /*29c0*/  FFMA.FTZ R31, R32, R115, R31 ;  /* 0x00000073201f7223 */ /* 0x002fc8000001001f */
[----:B------:R-:W-:-:S04]  /*29d0*/  FFMA.FTZ R116, R116, R33, R31 ;  /* 0x0000002174747223 */ /* 0x000fc8000001001f */
[----:B------:R-:W-:-:S04]  /*29e0*/  FFMA.FTZ R113, R113, R34, R116 ;  /* 0x0000002271717223 */ /* 0x000fc80000010074 */
[----:B------:R-:W-:Y:S01]  /*29f0*/  FFMA.FTZ R35, R114, R35, R113 ;  /* 0x0000002372237223 */ /* 0x000fe20000010071 */
[----:B------:R-:W-:-:S03]  /*2a00*/  UMOV UR4, 0xffffffff ;  /* 0xffffffff00047882 */ /* 0x000fc60000000000 */
[----:B0-----:R-:W-:-:S04]  /*2a10*/  FFMA.FTZ R35, R36, R111, R35 ;  /* 0x0000006f24237223 */ /* 0x001fc80000010023 */
[----:B------:R-:W-:-:S04]  /*2a20*/  FFMA.FTZ R112, R112, R37, R35 ;  /* 0x0000002570707223 */ /* 0x000fc80000010023 */
[----:B------:R-:W-:-:S04]  /*2a30*/  FFMA.FTZ R117, R117, R38, R112 ;  /* 0x0000002675757223 */ /* 0x000fc80000010070 */
[----:B------:R-:W-:Y:S01]  /*2a40*/  FFMA.FTZ R39, R120, R39, R117 ;  /* 0x0000002778277223 */ /* 0x000fe20000010075 */
[----:B------:R-:W-:Y:S06]  /*2a50*/  BRA.DIV UR4, `(.L_x_27015) ;  /* 0x0000004604d87947 */ /* 0x000fec000b800000 */
[----:B------:R-:W0:Y:S02]  /*2a60*/  SHFL.BFLY PT, R28, R39, 0x2, 0x1f ;  /* 0x0c401f00271c7f89 */ /* 0x000e2400000e0000 */
[----:B0-----:R-:W-:-:S05]  /*2a70*/  FADD.FTZ R28, R39, R28 ;  /* 0x0000001c271c7221 */ /* 0x001fca0000010000 */
[----:B------:R0:W1:Y:S02]  /*2a80*/  SHFL.BFLY PT, R29, R28, 0x1, 0x1f ;  /* 0x0c201f001c1d7f89 */ /* 0x00006400000e0000 */
.L_x_27055:
        /* <DEDUP_REMOVED lines=9> */
[----:B------:R-:W-:-:S04]  /*2b20*/  ISETP.GE.AND P0, PT, R29, R104, PT ;  /* 0x000000681d00720c */ /* 0x000fc80003f06270 */
[----:B------:R-:W-:-:S09]  /*2b30*/  FSEL R28, R30, RZ, !P0 ;  /* 0x000000ff1e1c7208 */ /* 0x000fd20004000000 */
[----:B------:R-:W-:Y:S01]  /*2b40*/  @!P0 FMNMX.FTZ R101, R101, R30, !PT ;  /* 0x0000001e65658209 */ /* 0x000fe20007810000 */
[----:B0-----:R-:W-:-:S06]  /*2b50*/  ULEA UR4, UR5, UR4, 0x18 ;  /* 0x0000000405047291 */ /* 0x001fcc000f8ec03f */
[----:B------:R-:W-:-:S05]  /*2b60*/  LEA R29, R29, UR4, 0x2 ;  /* 0x000000041d1d7c11 */ /* 0x000fca000f8e10ff */
[----:B------:R0:W-:Y:S02]  /*2b70*/  STS [R29], R28 ;  /* 0x0000001c1d007388 */ /* 0x0001e40000000800 */
.L_x_27017:
[----:B------:R-:W-:Y:S05]  /*2b80*/  BSYNC B1 ;  /* 0x0000000000017941 */ /* 0x000fea0003800000 */
.L_x_27016:
[----:B------:R-:W-:-:S05]  /*2b90*/  VIADD R105, R105, 0x4 ;  /* 0x0000000469697836 */ /* 0x000fca0000000000 */
[----:B------:R-:W-:-:S13]  /*2ba0*/  ISETP.GE.AND P0, PT, R105, R22, PT ;  /* 0x000000166900720c */ /* 0x000fda0003f06270 */
[----:B------:R-:W-:Y:S05]  /*2bb0*/  @!P0 BRA `(.L_x_27018) ;  /* 0xffffffec00ac8947 */ /* 0x000fea000383ffff */
[----:B------:R-:W-:Y:S05]  /*2bc0*/  BRA `(.L_x_27013) ;  /* 0x0000001000807947 */ /* 0x000fea0003800000 */
.L_x_27014:
[----:B------:R-:W-:Y:S01]  /*2bd0*/  SHF.R.S32.HI R29, RZ, 0x1f, R24 ;  /* 0x0000001fff1d7819 */ /* 0x000fe20000011418 */
[----:B------:R-:W-:-:S03]  /*2be0*/  IMAD.MOV.U32 R101, RZ, RZ, -0x800001 ;  /* 0xff7fffffff657424 */ /* 0x000fc600078e00ff */
[----:B------:R-:W-:-:S04]  /*2bf0*/  LEA.HI R29, R29, R24, RZ, 0x5 ;  /* 0x000000181d1d7211 */ /* 0x000fc800078f28ff */
[----:B------:R-:W-:-:S07]  /*2c00*/  SHF.R.S32.HI R107, RZ, 0x5, R29 ;  /* 0x00000005ff6b7819 */ /* 0x000fce000001141d */
.L_x_27022:
[----:B0-----:R-:W-:-:S04]  /*2c10*/  IADD3 R29, P0, R102, R107, RZ ;  /* 0x0000006b661d7210 */ /* 0x001fc80007f1e0ff */
[----:B------:R-:W-:Y:S02]  /*2c20*/  LEA.HI.X.SX32 R30, R107, R21, 0x1, P0 ;  /* 0x000000156b1e7211 */ /* 0x000fe400000f0eff */
[----:B------:R-:W-:-:S04]  /*2c30*/  LEA R28, P0, R29, UR14, 0x2 ;  /* 0x0000000e1d1c7c11 */ /* 0x000fc8000f8010ff */
        /* <DEDUP_REMOVED lines=27> */
[----:B------:R-:W-:-:S02]  /*2df0*/  SHF.R.S32.HI R29, RZ, 0x1f, R103 ;  /* 0x0000001fff1d7819 */ /* 0x000fc40000011467 */
[----:B------:R-:W-:Y:S01]  /*2e00*/  LEA R32, P1, R33, UR18, 0x2 ;  /* 0x0000001221207c11 */ /* 0x000fe2000f8210ff */
[----:B------:R-:W2:Y:S01]  /*2e10*/  LDG.E.CONSTANT R122, desc[UR10][R122.64] ;  /* 0x0000000a7a7a7981 */ /* 0x000ea2000c1e9900 */
[----:B------:R-:W-:Y:S01]  /*2e20*/  IADD3 R28, P2, P3, R96, R36, R97 ;  /* 0x00000024601c7210 */ /* 0x000fe20007b5e061 */
[----:B------:R-:W-:-:S03]  /*2e30*/  IMAD.X R30, R29, 0x1, R38, P0 ;  /* 0x000000011d1e7824 */ /* 0x000fc600000e0626 */
[----:B------:R-:W-:Y:S02]  /*2e40*/  IADD3.X R31, R34, R38, R31, P2, P3 ;  /* 0x00000026221f7210 */ /* 0x000fe400017e641f */
[----:B------:R-:W-:Y:S02]  /*2e50*/  LEA.HI.X R33, R33, UR19, R30, 0x2, P1 ;  /* 0x0000001321217c11 */ /* 0x000fe400088f141e */
[----:B------:R-:W-:Y:S02]  /*2e60*/  LEA R30, P0, R28, UR18, 0x2 ;  /* 0x000000121c1e7c11 */ /* 0x000fe4000f8010ff */
[----:B------:R-:W-:Y:S01]  /*2e70*/  IADD3 R29, P1, P2, R94, R36, R95 ;  /* 0x000000245e1d7210 */ /* 0x000fe20007a3e05f */
[----:B------:R0:W3:Y:S01]  /*2e80*/  LDG.E.CONSTANT R121, desc[UR10][R32.64] ;  /* 0x0000000a20797981 */ /* 0x0000e2000c1e9900 */
[----:B------:R-:W-:Y:S02]  /*2e90*/  LEA.HI.X R31, R28, UR19, R31, 0x2, P0 ;  /* 0x000000131c1f7c11 */ /* 0x000fe400080f141f */
[----:B------:R-:W-:-:S02]  /*2ea0*/  IADD3.X R106, R35, R38, R106, P1, P2 ;  /* 0x00000026236a7210 */ /* 0x000fc40000fe446a */
[C---:B------:R-:W-:Y:S01]  /*2eb0*/  LEA R28, P0, R29.reuse, UR18, 0x2 ;  /* 0x000000121d1c7c11 */ /* 0x040fe2000f8010ff */
[----:B------:R-:W4:Y:S03]  /*2ec0*/  LDG.E.CONSTANT R119, desc[UR10][R30.64] ;  /* 0x0000000a1e777981 */ /* 0x000f26000c1e9900 */
[----:B------:R-:W-:-:S05]  /*2ed0*/  LEA.HI.X R29, R29, UR19, R106, 0x2, P0 ;  /* 0x000000131d1d7c11 */ /* 0x000fca00080f146a */
[----:B------:R1:W5:Y:S01]  /*2ee0*/  LDG.E.CONSTANT R120, desc[UR10][R28.64] ;  /* 0x0000000a1c787981 */ /* 0x000362000c1e9900 */
[----:B------:R-:W-:Y:S02]  /*2ef0*/  SHF.R.S32.HI R37, RZ, 0x1f, R91 ;  /* 0x0000001fff257819 */ /* 0x000fe4000001145b */
[-C--:B------:R-:W-:Y:S02]  /*2f00*/  IADD3 R34, P1, P2, R92, R36.reuse, R93 ;  /* 0x000000245c227210 */ /* 0x080fe40007a3e05d */
[----:B------:R-:W-:Y:S02]  /*2f10*/  IADD3 R35, P3, P4, R90, R36, R91 ;  /* 0x000000245a237210 */ /* 0x000fe40007c7e05b */
[-C--:B0-----:R-:W-:Y:S02]  /*2f20*/  IADD3.X R33, R111, R38.reuse, R110, P1, P2 ;  /* 0x000000266f217210 */ /* 0x081fe40000fe446e */
[----:B------:R-:W-:Y:S02]  /*2f30*/  IADD3.X R106, R39, R38, R37, P3, P4 ;  /* 0x00000026276a7210 */ /* 0x000fe40001fe8425 */
[----:B------:R-:W-:-:S02]  /*2f40*/  SHF.R.S32.HI R111, RZ, 0x1f, R88 ;  /* 0x0000001fff6f7819 */ /* 0x000fc40000011458 */
[-C--:B------:R-:W-:Y:S02]  /*2f50*/  IADD3 R39, P1, P2, R88, R36.reuse, R89 ;  /* 0x0000002458277210 */ /* 0x080fe40007a3e059 */
[----:B------:R-:W-:Y:S02]  /*2f60*/  LEA R110, P0, R34, UR18, 0x2 ;  /* 0x00000012226e7c11 */ /* 0x000fe4000f8010ff */
[----:B------:R-:W-:Y:S02]  /*2f70*/  IADD3 R37, P3, P4, R86, R36, R87 ;  /* 0x0000002456257210 */ /* 0x000fe40007c7e057 */
[----:B------:R-:W-:Y:S02]  /*2f80*/  IADD3.X R114, R111, R38, R114, P1, P2 ;  /* 0x000000266f727210 */ /* 0x000fe40000fe4472 */
[----:B------:R-:W-:Y:S02]  /*2f90*/  LEA.HI.X R111, R34, UR19, R33, 0x2, P0 ;  /* 0x00000013226f7c11 */ /* 0x000fe400080f1421 */
[----:B------:R-:W-:-:S02]  /*2fa0*/  LEA R32, P0, R35, UR18, 0x2 ;  /* 0x0000001223207c11 */ /* 0x000fc4000f8010ff */
[----:B------:R-:W-:Y:S01]  /*2fb0*/  IADD3.X R112, R113, R38, R112, P3, P4 ;  /* 0x0000002671707210 */ /* 0x000fe20001fe8470 */
[----:B------:R-:W5:Y:S01]  /*2fc0*/  LDG.E.CONSTANT R115, desc[UR10][R110.64] ;  /* 0x0000000a6e737981 */ /* 0x000f62000c1e9900 */
[----:B-1----:R-:W-:Y:S02]  /*2fd0*/  LEA R28, P1, R39, UR18, 0x2 ;  /* 0x00000012271c7c11 */ /* 0x002fe4000f8210ff */
[----:B------:R-:W-:Y:S02]  /*2fe0*/  LEA R34, P2, R37, UR18, 0x2 ;  /* 0x0000001225227c11 */ /* 0x000fe4000f8410ff */
[----:B------:R-:W-:Y:S02]  /*2ff0*/  LEA.HI.X R33, R35, UR19, R106, 0x2, P0 ;  /* 0x0000001323217c11 */ /* 0x000fe400080f146a */
[----:B------:R-:W-:Y:S02]  /*3000*/  LEA.HI.X R29, R39, UR19, R114, 0x2, P1 ;  /* 0x00000013271d7c11 */ /* 0x000fe400088f1472 */
[----:B------:R-:W-:Y:S01]  /*3010*/  LEA.HI.X R35, R37, UR19, R112, 0x2, P2 ;  /* 0x0000001325237c11 */ /* 0x000fe200090f1470 */
[----:B------:R0:W5:Y:S01]  /*3020*/  LDG.E.CONSTANT R114, desc[UR10][R32.64] ;  /* 0x0000000a20727981 */ /* 0x000162000c1e9900 */
[----:B------:R-:W-:-:S02]  /*3030*/  SHF.R.S32.HI R39, RZ, 0x1f, R84 ;  /* 0x0000001fff277819 */ /* 0x000fc40000011454 */
[--C-:B------:R-:W-:Y:S01]  /*3040*/  SHF.R.S32.HI R112, RZ, 0x1f, R85.reuse ;  /* 0x0000001fff707819 */ /* 0x100fe20000011455 */
[----:B------:R1:W5:Y:S01]  /*3050*/  LDG.E.CONSTANT R113, desc[UR10][R28.64] ;  /* 0x0000000a1c717981 */ /* 0x000362000c1e9900 */
[----:B------:R-:W-:Y:S02]  /*3060*/  IADD3 R31, P0, P1, R84, R36, R85 ;  /* 0x00000024541f7210 */ /* 0x000fe4000791e055 */
[--C-:B------:R-:W-:Y:S01]  /*3070*/  SHF.R.S32.HI R106, RZ, 0x1f, R83.reuse ;  /* 0x0000001fff6a7819 */ /* 0x100fe20000011453 */
[----:B------:R1:W5:Y:S01]  /*3080*/  LDG.E.CONSTANT R118, desc[UR10][R34.64] ;  /* 0x0000000a22767981 */ /* 0x000362000c1e9900 */
[----:B------:R-:W-:Y:S02]  /*3090*/  IADD3.X R112, R39, R38, R112, P0, P1 ;  /* 0x0000002627707210 */ /* 0x000fe400007e2470 */
[----:B------:R-:W-:Y:S02]  /*30a0*/  LEA R30, P0, R31, UR18, 0x2 ;  /* 0x000000121f1e7c11 */ /* 0x000fe4000f8010ff */
[----:B------:R-:W-:-:S02]  /*30b0*/  IADD3 R37, P2, P3, R82, R36, R83 ;  /* 0x0000002452257210 */ /* 0x000fc40007b5e053 */
[----:B------:R-:W-:Y:S02]  /*30c0*/  LEA.HI.X R31, R31, UR19, R112, 0x2, P0 ;  /* 0x000000131f1f7c11 */ /* 0x000fe400080f1470 */
[----:B------:R-:W-:Y:S02]  /*30d0*/  IADD3.X R106, R117, R38, R106, P2, P3 ;  /* 0x00000026756a7210 */ /* 0x000fe400017e646a */
[C---:B0-----:R-:W-:Y:S01]  /*30e0*/  LEA R32, P0, R37.reuse, UR18, 0x2 ;  /* 0x0000001225207c11 */ /* 0x041fe2000f8010ff */
[----:B------:R0:W5:Y:S03]  /*30f0*/  LDG.E.CONSTANT R117, desc[UR10][R30.64] ;  /* 0x0000000a1e757981 */ /* 0x000166000c1e9900 */
[----:B------:R-:W-:Y:S02]  /*3100*/  LEA.HI.X R33, R37, UR19, R106, 0x2, P0 ;  /* 0x0000001325217c11 */ /* 0x000fe400080f146a */
[----:B------:R-:W-:-:S02]  /*3110*/  SHF.R.S32.HI R37, RZ, 0x1f, R80 ;  /* 0x0000001fff257819 */ /* 0x000fc40000011450 */
[--C-:B------:R-:W-:Y:S01]  /*3120*/  SHF.R.S32.HI R106, RZ, 0x1f, R81.reuse ;  /* 0x0000001fff6a7819 */ /* 0x100fe20000011451 */
[----:B------:R0:W5:Y:S01]  /*3130*/  LDG.E.CONSTANT R116, desc[UR10][R32.64] ;  /* 0x0000000a20747981 */ /* 0x000162000c1e9900 */
[----:B-1----:R-:W-:-:S04]  /*3140*/  IADD3 R29, P0, P1, R80, R36, R81 ;  /* 0x00000024501d7210 */ /* 0x002fc8000791e051 */
        /* <DEDUP_REMOVED lines=8> */
[C---:B------:R-:W-:Y:S02]  /*31d0*/  LEA R30, P0, R31.reuse, UR18, 0x2 ;  /* 0x000000121f1e7c11 */ /* 0x040fe4000f8010ff */
[----:B------:R-:W-:Y:S02]  /*31e0*/  SHF.R.S32.HI R33, RZ, 0x1f, R76 ;  /* 0x0000001fff217819 */ /* 0x000fe4000001144c */
[----:B------:R-:W-:Y:S02]  /*31f0*/  LEA.HI.X R31, R31, UR19, R34, 0x2, P0 ;  /* 0x000000131f1f7c11 */ /* 0x000fe400080f1422 */
[--C-:B------:R-:W-:Y:S02]  /*3200*/  SHF.R.S32.HI R34, RZ, 0x1f, R77.reuse ;  /* 0x0000001fff227819 */ /* 0x100fe4000001144d */
[----:B------:R-:W-:Y:S01]  /*3210*/  IADD3 R32, P0, P1, R76, R36, R77 ;  /* 0x000000244c207210 */ /* 0x000fe2000791e04d */
[----:B------:R0:W5:Y:S03]  /*3220*/  LDG.E.CONSTANT R112, desc[UR10][R30.64] ;  /* 0x0000000a1e707981 */ /* 0x000166000c1e9900 */
[----:B-1----:R-:W-:-:S02]  /*3230*/  IADD3.X R29, R33, R38, R34, P0, P1 ;  /* 0x00000026211d7210 */ /* 0x002fc400007e2422 */
[----:B------:R-:W-:-:S04]  /*3240*/  LEA R28, P0, R32, UR18, 0x2 ;  /* 0x00000012201c7c11 */ /* 0x000fc8000f8010ff */
[----:B------:R-:W-:-:S05]  /*3250*/  LEA.HI.X R29, R32, UR19, R29, 0x2, P0 ;  /* 0x00000013201d7c11 */ /* 0x000fca00080f141d */
[----:B------:R1:W5:Y:S01]  /*3260*/  LDG.E.CONSTANT R37, desc[UR10][R28.64] ;  /* 0x0000000a1c257981 */ /* 0x000362000c1e9900 */
[----:B------:R-:W-:Y:S02]  /*3270*/  SHF.R.S32.HI R33, RZ, 0x1f, R74 ;  /* 0x0000001fff217819 */ /* 0x000fe4000001144a */
[--C-:B------:R-:W-:Y:S02]  /*3280*/  SHF.R.S32.HI R34, RZ, 0x1f, R75.reuse ;  /* 0x0000001fff227819 */ /* 0x100fe4000001144b */
[----:B------:R-:W-:-:S04]  /*3290*/  IADD3 R32, P0, P1, R74, R36, R75 ;  /* 0x000000244a207210 */ /* 0x000fc8000791e04b */
[----:B0-----:R-:W-:Y:S02]  /*32a0*/  IADD3.X R31, R33, R38, R34, P0, P1 ;  /* 0x00000026211f7210 */ /* 0x001fe400007e2422 */
[----:B------:R-:W-:-:S04]  /*32b0*/  LEA R110, P0, R32, UR18, 0x2 ;  /* 0x00000012206e7c11 */ /* 0x000fc8000f8010ff */
[----:B------:R-:W-:Y:S02]  /*32c0*/  LEA.HI.X R111, R32, UR19, R31, 0x2, P0 ;  /* 0x00000013206f7c11 */ /* 0x000fe400080f141f */
[----:B------:R-:W2:Y:S04]  /*32d0*/  LDS.128 R32, [R0] ;  /* 0x0000000000207984 */ /* 0x000ea80000000c00 */
[----:B------:R0:W5:Y:S04]  /*32e0*/  LDG.E.CONSTANT R106, desc[UR10][R110.64] ;  /* 0x0000000a6e6a7981 */ /* 0x000168000c1e9900 */
[----:B-1----:R-:W1:Y:S01]  /*32f0*/  LDS.128 R28, [R0+0x10] ;  /* 0x00001000001c7984 */ /* 0x002e620000000c00 */
[----:B0-----:R-:W-:-:S02]  /*3300*/  SHF.R.S32.HI R111, RZ, 0x1f, R25 ;  /* 0x0000001fff6f7819 */ /* 0x001fc40000011419 */
[----:B------:R-:W-:Y:S01]  /*3310*/  SHF.R.S32.HI R110, RZ, 0x1f, R19 ;  /* 0x0000001fff6e7819 */ /* 0x000fe20000011413 */
[----:B--2---:R-:W-:-:S04]  /*3320*/  FMUL.FTZ R33, R122, R33 ;  /* 0x000000217a217220 */ /* 0x004fc80000410000 */
[----:B---3--:R-:W-:-:S04]  /*3330*/  FFMA.FTZ R32, R32, R121, R33 ;  /* 0x0000007920207223 */ /* 0x008fc80000010021 */
[----:B----4-:R-:W-:-:S04]  /*3340*/  FFMA.FTZ R119, R119, R34, R32 ;  /* 0x0000002277777223 */ /* 0x010fc80000010020 */
[----:B-----5:R-:W-:Y:S02]  /*3350*/  FFMA.FTZ R119, R120, R35, R119 ;  /* 0x0000002378777223 */ /* 0x020fe40000010077 */
[----:B------:R-:W0:Y:S02]  /*3360*/  LDS.128 R32, [R0+0x20] ;  /* 0x0000200000207984 */ /* 0x000e240000000c00 */
[----:B-1----:R-:W-:-:S04]  /*3370*/  FFMA.FTZ R115, R28, R115, R119 ;  /* 0x000000731c737223 */ /* 0x002fc80000010077 */
[----:B------:R-:W-:Y:S01]  /*3380*/  FFMA.FTZ R114, R114, R29, R115 ;  /* 0x0000001d72727223 */ /* 0x000fe20000010073 */
[----:B------:R-:W-:-:S03]  /*3390*/  IADD3 R29, P0, P1, R25, R36, R20 ;  /* 0x00000024191d7210 */ /* 0x000fc6000791e014 */
[----:B------:R-:W-:Y:S01]  /*33a0*/  FFMA.FTZ R113, R113, R30, R114 ;  /* 0x0000001e71717223 */ /* 0x000fe20000010072 */
[----:B------:R-:W-:-:S03]  /*33b0*/  SHF.R.S32.HI R30, RZ, 0x1f, R20 ;  /* 0x0000001fff1e7819 */ /* 0x000fc60000011414 */
[----:B------:R-:W-:Y:S01]  /*33c0*/  FFMA.FTZ R31, R118, R31, R113 ;  /* 0x0000001f761f7223 */ /* 0x000fe20000010071 */
[----:B------:R-:W-:Y:S02]  /*33d0*/  IADD3.X R30, R111, R38, R30, P0, P1 ;  /* 0x000000266f1e7210 */ /* 0x000fe400007e241e */
[C---:B------:R-:W-:Y:S02]  /*33e0*/  LEA R28, P0, R29.reuse, UR18, 0x2 ;  /* 0x000000121d1c7c11 */ /* 0x040fe4000f8010ff */
[----:B------:R-:W-:Y:S02]  /*33f0*/  SHF.R.S32.HI R113, RZ, 0x1f, R26 ;  /* 0x0000001fff717819 */ /* 0x000fe4000001141a */
[----:B------:R-:W-:Y:S01]  /*3400*/  LEA.HI.X R29, R29, UR19, R30, 0x2, P0 ;  /* 0x000000131d1d7c11 */ /* 0x000fe200080f141e */
[----:B0-----:R-:W-:Y:S01]  /*3410*/  FFMA.FTZ R31, R32, R117, R31 ;  /* 0x00000075201f7223 */ /* 0x001fe2000001001f */
[----:B------:R-:W-:Y:S02]  /*3420*/  IADD3 R32, P1, P2, R26, R36, R19 ;  /* 0x000000241a207210 */ /* 0x000fe40007a3e013 */
[----:B------:R-:W-:-:S02]  /*3430*/  SHF.R.S32.HI R111, RZ, 0x1f, R27 ;  /* 0x0000001fff6f7819 */ /* 0x000fc4000001141b */
[----:B------:R-:W-:Y:S01]  /*3440*/  IADD3.X R113, R113, R38, R110, P1, P2 ;  /* 0x0000002671717210 */ /* 0x000fe20000fe446e */
[----:B------:R-:W-:Y:S01]  /*3450*/  FFMA.FTZ R30, R116, R33, R31 ;  /* 0x00000021741e7223 */ /* 0x000fe2000001001f */
[C---:B------:R-:W-:Y:S01]  /*3460*/  LEA R116, P0, R32.reuse, UR18, 0x2 ;  /* 0x0000001220747c11 */ /* 0x040fe2000f8010ff */
[----:B------:R0:W2:Y:S01]  /*3470*/  LDG.E.CONSTANT R33, desc[UR10][R28.64] ;  /* 0x0000000a1c217981 */ /* 0x0000a2000c1e9900 */
[--C-:B------:R-:W-:Y:S02]  /*3480*/  SHF.R.S32.HI R31, RZ, 0x1f, R18.reuse ;  /* 0x0000001fff1f7819 */ /* 0x100fe40000011412 */
[----:B------:R-:W-:Y:S02]  /*3490*/  IADD3 R110, P1, P2, R27, R36, R18 ;  /* 0x000000241b6e7210 */ /* 0x000fe40007a3e012 */
[----:B------:R-:W-:Y:S02]  /*34a0*/  LEA.HI.X R117, R32, UR19, R113, 0x2, P0 ;  /* 0x0000001320757c11 */ /* 0x000fe400080f1471 */
[----:B------:R-:W-:-:S02]  /*34b0*/  IADD3.X R111, R111, R38, R31, P1, P2 ;  /* 0x000000266f6f7210 */ /* 0x000fc40000fe441f */
[----:B------:R-:W-:Y:S01]  /*34c0*/  SHF.R.S32.HI R31, RZ, 0x1f, R40 ;  /* 0x0000001fff1f7819 */ /* 0x000fe20000011428 */
[----:B------:R1:W3:Y:S01]  /*34d0*/  LDG.E.CONSTANT R32, desc[UR10][R116.64] ;  /* 0x0000000a74207981 */ /* 0x0002e2000c1e9900 */
[----:B------:R-:W-:Y:S01]  /*34e0*/  SHF.R.S32.HI R118, RZ, 0x1f, R17 ;  /* 0x0000001fff767819 */ /* 0x000fe20000011411 */
[----:B------:R-:W-:Y:S01]  /*34f0*/  FFMA.FTZ R113, R39, R34, R30 ;  /* 0x0000002227717223 */ /* 0x000fe2000001001e */
[--C-:B------:R-:W-:Y:S02]  /*3500*/  SHF.R.S32.HI R30, RZ, 0x1f, R16.reuse ;  /* 0x0000001fff1e7819 */ /* 0x100fe40000011410 */
[----:B------:R-:W-:Y:S02]  /*3510*/  SHF.R.S32.HI R119, RZ, 0x1f, R41 ;  /* 0x0000001fff777819 */ /* 0x000fe40000011429 */
[-C--:B------:R-:W-:Y:S02]  /*3520*/  IADD3 R39, P0, P1, R40, R36.reuse, R17 ;  /* 0x0000002428277210 */ /* 0x080fe4000791e011 */
[----:B------:R-:W-:-:S02]  /*3530*/  IADD3 R34, P2, P3, R41, R36, R16 ;  /* 0x0000002429227210 */ /* 0x000fc40007b5e010 */
[-C--:B------:R-:W-:Y:S02]  /*3540*/  IADD3.X R118, R31, R38.reuse, R118, P0, P1 ;  /* 0x000000261f767210 */ /* 0x080fe400007e2476 */
[----:B------:R-:W-:Y:S02]  /*3550*/  IADD3.X R119, R119, R38, R30, P2, P3 ;  /* 0x0000002677777210 */ /* 0x000fe400017e641e */
[----:B0-----:R-:W0:Y:S01]  /*3560*/  LDS.128 R28, [R0+0x30] ;  /* 0x00003000001c7984 */ /* 0x001e220000000c00 */
[----:B------:R-:W-:-:S04]  /*3570*/  LEA R114, P0, R110, UR18, 0x2 ;  /* 0x000000126e727c11 */ /* 0x000fc8000f8010ff */
[----:B------:R-:W-:Y:S02]  /*3580*/  LEA.HI.X R115, R110, UR19, R111, 0x2, P0 ;  /* 0x000000136e737c11 */ /* 0x000fe400080f146f */
[C---:B------:R-:W-:Y:S01]  /*3590*/  LEA R122, P0, R39.reuse, UR18, 0x2 ;  /* 0x00000012277a7c11 */ /* 0x040fe2000f8010ff */
[----:B------:R-:W-:Y:S02]  /*35a0*/  FFMA.FTZ R35, R112, R35, R113 ;  /* 0x0000002370237223 */ /* 0x000fe40000010071 */
[----:B------:R-:W4:Y:S01]  /*35b0*/  LDG.E.CONSTANT R121, desc[UR10][R114.64] ;  /* 0x0000000a72797981 */ /* 0x000f22000c1e9900 */
[----:B------:R-:W-:Y:S02]  /*35c0*/  LEA.HI.X R123, R39, UR19, R118, 0x2, P0 ;  /* 0x00000013277b7c11 */ /* 0x000fe400080f1476 */
[C---:B------:R-:W-:Y:S02]  /*35d0*/  LEA R110, P0, R34.reuse, UR18, 0x2 ;  /* 0x00000012226e7c11 */ /* 0x040fe4000f8010ff */
[----:B------:R-:W-:Y:S01]  /*35e0*/  SHF.R.S32.HI R113, RZ, 0x1f, R42 ;  /* 0x0000001fff717819 */ /* 0x000fe2000001142a */
[----:B------:R-:W5:Y:S01]  /*35f0*/  LDG.E.CONSTANT R122, desc[UR10][R122.64] ;  /* 0x0000000a7a7a7981 */ /* 0x000f62000c1e9900 */
[----:B------:R-:W-:-:S02]  /*3600*/  LEA.HI.X R111, R34, UR19, R119, 0x2, P0 ;  /* 0x00000013226f7c11 */ /* 0x000fc400080f1477 */
[--C-:B------:R-:W-:Y:S02]  /*3610*/  SHF.R.S32.HI R112, RZ, 0x1f, R15.reuse ;  /* 0x0000001fff707819 */ /* 0x100fe4000001140f */
[----:B------:R-:W-:Y:S01]  /*3620*/  IADD3 R34, P0, P1, R42, R36, R15 ;  /* 0x000000242a227210 */ /* 0x000fe2000791e00f */
[----:B------:R0:W5:Y:S03]  /*3630*/  LDG.E.CONSTANT R39, desc[UR10][R110.64] ;  /* 0x0000000a6e277981 */ /* 0x000166000c1e9900 */
[----:B------:R-:W-:Y:S02]  /*3640*/  IADD3.X R113, R113, R38, R112, P0, P1 ;  /* 0x0000002671717210 */ /* 0x000fe400007e2470 */
[----:B-1----:R-:W-:-:S04]  /*3650*/  LEA R116, P0, R34, UR18, 0x2 ;  /* 0x0000001222747c11 */ /* 0x002fc8000f8010ff */
[----:B------:R-:W-:Y:S02]  /*3660*/  LEA.HI.X R117, R34, UR19, R113, 0x2, P0 ;  /* 0x0000001322757c11 */ /* 0x000fe400080f1471 */
[--C-:B------:R-:W-:Y:S01]  /*3670*/  IADD3 R34, P0, P1, R43, R36, R14.reuse ;  /* 0x000000242b227210 */ /* 0x100fe2000791e00e */
[----:B0-----:R-:W-:Y:S01]  /*3680*/  FFMA.FTZ R119, R28, R37, R35 ;  /* 0x000000251c777223 */ /* 0x001fe20000010023 */
[----:B------:R-:W-:Y:S01]  /*3690*/  SHF.R.S32.HI R37, RZ, 0x1f, R43 ;  /* 0x0000001fff257819 */ /* 0x000fe2000001142b */
[----:B------:R-:W5:Y:S01]  /*36a0*/  LDG.E.CONSTANT R120, desc[UR10][R116.64] ;  /* 0x0000000a74787981 */ /* 0x000f62000c1e9900 */
[----:B------:R-:W-:Y:S02]  /*36b0*/  SHF.R.S32.HI R28, RZ, 0x1f, R14 ;  /* 0x0000001fff1c7819 */ /* 0x000fe4000001140e */
[----:B------:R-:W-:Y:S02]  /*36c0*/  SHF.R.S32.HI R35, RZ, 0x1f, R44 ;  /* 0x0000001fff237819 */ /* 0x000fe4000001142c */
[----:B------:R-:W-:-:S02]  /*36d0*/  IADD3.X R37, R37, R38, R28, P0, P1 ;  /* 0x0000002625257210 */ /* 0x000fc400007e241c */
[--C-:B------:R-:W-:Y:S02]  /*36e0*/  SHF.R.S32.HI R110, RZ, 0x1f, R13.reuse ;  /* 0x0000001fff6e7819 */ /* 0x100fe4000001140d */
[----:B------:R-:W-:-:S04]  /*36f0*/  IADD3 R28, P0, P1, R44, R36, R13 ;  /* 0x000000242c1c7210 */ /* 0x000fc8000791e00d */
[----:B------:R-:W-:Y:S02]  /*3700*/  IADD3.X R35, R35, R38, R110, P0, P1 ;  /* 0x0000002623237210 */ /* 0x000fe400007e246e */
[----:B------:R-:W-:-:S04]  /*3710*/  LEA R112, P0, R34, UR18, 0x2 ;  /* 0x0000001222707c11 */ /* 0x000fc8000f8010ff */
[----:B------:R-:W-:Y:S02]  /*3720*/  LEA.HI.X R113, R34, UR19, R37, 0x2, P0 ;  /* 0x0000001322717c11 */ /* 0x000fe400080f1425 */
[C---:B------:R-:W-:Y:S02]  /*3730*/  LEA R34, P0, R28.reuse, UR18, 0x2 ;  /* 0x000000121c227c11 */ /* 0x040fe4000f8010ff */
[----:B------:R-:W-:Y:S01]  /*3740*/  SHF.R.S32.HI R114, RZ, 0x1f, R45 ;  /* 0x0000001fff727819 */ /* 0x000fe2000001142d */
[----:B------:R0:W5:Y:S01]  /*3750*/  LDG.E.CONSTANT R37, desc[UR10][R112.64] ;  /* 0x0000000a70257981 */ /* 0x000162000c1e9900 */
[----:B------:R-:W-:Y:S02]  /*3760*/  LEA.HI.X R35, R28, UR19, R35, 0x2, P0 ;  /* 0x000000131c237c11 */ /* 0x000fe400080f1423 */
[----:B------:R-:W-:Y:S01]  /*3770*/  IADD3 R111, P0, P1, R45, R36, R12 ;  /* 0x000000242d6f7210 */ /* 0x000fe2000791e00c */
[----:B------:R-:W-:Y:S02]  /*3780*/  FFMA.FTZ R28, R106, R29, R119 ;  /* 0x0000001d6a1c7223 */ /* 0x000fe40000010077 */
[----:B------:R1:W5:Y:S01]  /*3790*/  LDG.E.CONSTANT R106, desc[UR10][R34.64] ;  /* 0x0000000a226a7981 */ /* 0x000362000c1e9900 */
[----:B------:R-:W-:-:S02]  /*37a0*/  LEA R110, P2, R111, UR18, 0x2 ;  /* 0x000000126f6e7c11 */ /* 0x000fc4000f8410ff */
[----:B------:R-:W-:Y:S02]  /*37b0*/  IADD3.X R114, R114, R38, R55, P0, P1 ;  /* 0x0000002672727210 */ /* 0x000fe400007e2437 */
[----:B------:R-:W-:Y:S02]  /*37c0*/  IADD3 R29, P0, P1, R46, R36, R11 ;  /* 0x000000242e1d7210 */ /* 0x000fe4000791e00b */
[----:B------:R-:W-:Y:S02]  /*37d0*/  LEA.HI.X R111, R111, UR19, R114, 0x2, P2 ;  /* 0x000000136f6f7c11 */ /* 0x000fe400090f1472 */
[C---:B------:R-:W-:Y:S02]  /*37e0*/  LEA R118, P2, R29.reuse, UR18, 0x2 ;  /* 0x000000121d767c11 */ /* 0x040fe4000f8410ff */
[----:B------:R-:W-:Y:S02]  /*37f0*/  IADD3.X R114, R56, R38, R57, P0, P1 ;  /* 0x0000002638727210 */ /* 0x000fe400007e2439 */
[----:B------:R-:W5:Y:S02]  /*3800*/  LDG.E.CONSTANT R111, desc[UR10][R110.64] ;  /* 0x0000000a6e6f7981 */ /* 0x000f64000c1e9900 */
[----:B------:R-:W-:-:S02]  /*3810*/  LEA.HI.X R119, R29, UR19, R114, 0x2, P2 ;  /* 0x000000131d777c11 */ /* 0x000fc400090f1472 */
[----:B------:R-:W-:-:S03]  /*3820*/  IADD3 R29, P0, P1, R47, R36, R10 ;  /* 0x000000242f1d7210 */ /* 0x000fc6000791e00a */
[----:B------:R1:W5:Y:S01]  /*3830*/  LDG.E.CONSTANT R116, desc[UR10][R118.64] ;  /* 0x0000000a76747981 */ /* 0x000362000c1e9900 */
[----:B0-----:R-:W-:Y:S02]  /*3840*/  LEA R112, P2, R29, UR18, 0x2 ;  /* 0x000000121d707c11 */ /* 0x001fe4000f8410ff */
[----:B------:R-:W-:-:S04]  /*3850*/  IADD3.X R114, R58, R38, R59, P0, P1 ;  /* 0x000000263a727210 */ /* 0x000fc800007e243b */
[----:B------:R-:W-:Y:S02]  /*3860*/  LEA.HI.X R113, R29, UR19, R114, 0x2, P2 ;  /* 0x000000131d717c11 */ /* 0x000fe400090f1472 */
[----:B------:R-:W-:-:S03]  /*3870*/  IADD3 R29, P0, P1, R48, R36, R9 ;  /* 0x00000024301d7210 */ /* 0x000fc6000791e009 */
[----:B------:R-:W5:Y:S01]  /*3880*/  LDG.E.CONSTANT R117, desc[UR10][R112.64] ;  /* 0x0000000a70757981 */ /* 0x000f62000c1e9900 */
[----:B------:R-:W-:Y:S02]  /*3890*/  LEA R114, P2, R29, UR18, 0x2 ;  /* 0x000000121d727c11 */ /* 0x000fe4000f8410ff */
[----:B-1----:R-:W-:-:S04]  /*38a0*/  IADD3.X R34, R60, R38, R61, P0, P1 ;  /* 0x000000263c227210 */ /* 0x002fc800007e243d */
[----:B------:R-:W-:Y:S02]  /*38b0*/  LEA.HI.X R115, R29, UR19, R34, 0x2, P2 ;  /* 0x000000131d737c11 */ /* 0x000fe400090f1422 */
[----:B------:R-:W-:-:S03]  /*38c0*/  IADD3 R29, P0, P1, R49, R36, R8 ;  /* 0x00000024311d7210 */ /* 0x000fc6000791e008 */
[----:B------:R-:W5:Y:S01]  /*38d0*/  LDG.E.CONSTANT R114, desc[UR10][R114.64] ;  /* 0x0000000a72727981 */ /* 0x000f62000c1e9900 */
        /* <DEDUP_REMOVED lines=15> */
[----:B0-----:R-:W-:Y:S02]  /*39d0*/  LEA R34, P2, R29, UR18, 0x2 ;  /* 0x000000121d227c11 */ /* 0x001fe4000f8410ff */
[----:B------:R-:W-:-:S04]  /*39e0*/  IADD3.X R110, R68, R38, R69, P0, P1 ;  /* 0x00000026446e7210 */ /* 0x000fc800007e2445 */
[----:B------:R-:W-:Y:S02]  /*39f0*/  LEA.HI.X R35, R29, UR19, R110, 0x2, P2 ;  /* 0x000000131d237c11 */ /* 0x000fe400090f146e */
[-C--:B------:R-:W-:Y:S02]  /*3a00*/  IADD3 R29, P0, P1, R53, R36.reuse, R4 ;  /* 0x00000024351d7210 */ /* 0x080fe4000791e004 */
[----:B------:R-:W-:Y:S01]  /*3a10*/  IADD3 R36, P3, P4, R54, R36, R3 ;  /* 0x0000002436247210 */ /* 0x000fe20007c7e003 */
[----:B------:R0:W5:Y:S01]  /*3a20*/  LDG.E.CONSTANT R110, desc[UR10][R34.64] ;  /* 0x0000000a226e7981 */ /* 0x000162000c1e9900 */
[----:B-1----:R-:W-:Y:S02]  /*3a30*/  LEA R118, P2, R29, UR18, 0x2 ;  /* 0x000000121d767c11 */ /* 0x002fe4000f8410ff */
[----:B------:R-:W-:Y:S02]  /*3a40*/  IADD3.X R119, R70, R38, R71, P0, P1 ;  /* 0x0000002646777210 */ /* 0x000fe400007e2447 */
[----:B------:R-:W-:-:S02]  /*3a50*/  LEA R124, P0, R36, UR18, 0x2 ;  /* 0x00000012247c7c11 */ /* 0x000fc4000f8010ff */
[----:B------:R-:W-:Y:S02]  /*3a60*/  LEA.HI.X R119, R29, UR19, R119, 0x2, P2 ;  /* 0x000000131d777c11 */ /* 0x000fe400090f1477 */
[----:B------:R-:W-:-:S04]  /*3a70*/  IADD3.X R29, R72, R38, R73, P3, P4 ;  /* 0x00000026481d7210 */ /* 0x000fc80001fe8449 */
[----:B------:R-:W-:Y:S01]  /*3a80*/  LEA.HI.X R125, R36, UR19, R29, 0x2, P0 ;  /* 0x00000013247d7c11 */ /* 0x000fe200080f141d */
[----:B------:R-:W5:Y:S04]  /*3a90*/  LDG.E.CONSTANT R119, desc[UR10][R118.64] ;  /* 0x0000000a76777981 */ /* 0x000f68000c1e9900 */
[----:B------:R-:W5:Y:S01]  /*3aa0*/  LDG.E.CONSTANT R118, desc[UR10][R124.64] ;  /* 0x0000000a7c767981 */ /* 0x000f62000c1e9900 */
[----:B--2---:R-:W-:-:S04]  /*3ab0*/  FFMA.FTZ R33, R33, R30, R28 ;  /* 0x0000001e21217223 */ /* 0x004fc8000001001c */
[----:B---3--:R-:W-:Y:S02]  /*3ac0*/  FFMA.FTZ R31, R32, R31, R33 ;  /* 0x0000001f201f7223 */ /* 0x008fe40000010021 */
[----:B0-----:R-:W4:Y:S02]  /*3ad0*/  LDS.128 R32, [R0+0x40] ;  /* 0x0000400000207984 */ /* 0x001f240000000c00 */
[----:B----4-:R-:W-:-:S04]  /*3ae0*/  FFMA.FTZ R31, R32, R121, R31 ;  /* 0x00000079201f7223 */ /* 0x010fc8000001001f */
[----:B-----5:R-:W-:Y:S02]  /*3af0*/  FFMA.FTZ R122, R122, R33, R31 ;  /* 0x000000217a7a7223 */ /* 0x020fe4000001001f */
[----:B------:R-:W0:Y:S02]  /*3b00*/  LDS.128 R28, [R0+0x50] ;  /* 0x00005000001c7984 */ /* 0x000e240000000c00 */
        /* <DEDUP_REMOVED lines=10> */
[----:B------:R-:W-:Y:S01]  /*3bb0*/  FFMA.FTZ R115, R115, R34, R114 ;  /* 0x0000002273737223 */ /* 0x000fe20000010072 */
[----:B------:R-:W-:-:S03]  /*3bc0*/  UMOV UR4, 0xffffffff ;  /* 0xffffffff00047882 */ /* 0x000fc60000000000 */
[----:B------:R-:W-:-:S04]  /*3bd0*/  FFMA.FTZ R35, R112, R35, R115 ;  /* 0x0000002370237223 */ /* 0x000fc80000010073 */
[----:B0-----:R-:W-:Y:S01]  /*3be0*/  FFMA.FTZ R35, R36, R113, R35 ;  /* 0x0000007124237223 */ /* 0x001fe20000010023 */
[----:B------:R-:W-:Y:S01]  /*3bf0*/  IADD3 R30, -R104, 0x1, RZ ;  /* 0x00000001681e7810 */ /* 0x000fe20007ffe1ff */
[----:B------:R-:W-:Y:S02]  /*3c00*/  IMAD R33, R107, 0x8, R100 ;  /* 0x000000086b217824 */ /* 0x000fe400078e0264 */
[----:B------:R-:W-:-:S04]  /*3c10*/  FFMA.FTZ R110, R110, R37, R35 ;  /* 0x000000256e6e7223 */ /* 0x000fc80000010023 */
[----:B------:R-:W-:-:S04]  /*3c20*/  FFMA.FTZ R119, R119, R38, R110 ;  /* 0x0000002677777223 */ /* 0x000fc8000001006e */
[----:B------:R-:W-:Y:S01]  /*3c30*/  FFMA.FTZ R39, R118, R39, R119 ;  /* 0x0000002776277223 */ /* 0x000fe20000010077 */
[----:B------:R-:W-:Y:S06]  /*3c40*/  BRA.DIV UR4, `(.L_x_27019) ;  /* 0x0000003604a47947 */ /* 0x000fec000b800000 */
[----:B------:R-:W0:Y:S02]  /*3c50*/  SHFL.BFLY PT, R28, R39, 0x2, 0x1f ;  /* 0x0c401f00271c7f89 */ /* 0x000e2400000e0000 */
[----:B0-----:R-:W-:-:S05]  /*3c60*/  FADD.FTZ R28, R39, R28 ;  /* 0x0000001c271c7221 */ /* 0x001fca0000010000 */
[----:B------:R0:W1:Y:S02]  /*3c70*/  SHFL.BFLY PT, R29, R28, 0x1, 0x1f ;  /* 0x0c201f001c1d7f89 */ /* 0x00006400000e0000 */
.L_x_27059:
[----:B------:R-:W-:Y:S01]  /*3c80*/  ISETP.NE.AND P0, PT, R103, RZ, PT ;  /* 0x000000ff6700720c */ /* 0x000fe20003f05270 */
[----:B------:R-:W-:Y:S02]  /*3c90*/  IMAD.IADD R30, R30, 0x1, R33 ;  /* 0x000000011e1e7824 */ /* 0x000fe400078e0221 */
[----:B-1----:R-:W-:Y:S01]  /*3ca0*/  FADD.FTZ R29, R28, R29 ;  /* 0x0000001d1c1d7221 */ /* 0x002fe20000010000 */
[----:B------:R-:W-:Y:S01]  /*3cb0*/  VIADD R107, R107, 0x4 ;  /* 0x000000046b6b7836 */ /* 0x000fe20000000000 */
[----:B------:R-:W-:Y:S01]  /*3cc0*/  BSSY B1, `(.L_x_27020) ;  /* 0x000000f000017945 */ /* 0x000fe20003800000 */
[----:B------:R-:W-:Y:S01]  /*3cd0*/  I2FP.F32.S32 R31, R30 ;  /* 0x0000001e001f7245 */ /* 0x000fe20000201400 */
[----:B0-----:R-:W-:Y:S02]  /*3ce0*/  FMUL.FTZ R28, R29, UR17 ;  /* 0x000000111d1c7c20 */ /* 0x001fe40008410000 */
[----:B------:R-:W-:Y:S02]  /*3cf0*/  ISETP.GE.AND P1, PT, R107, R22, PT ;  /* 0x000000166b00720c */ /* 0x000fe40003f26270 */
[----:B------:R-:W-:-:S02]  /*3d00*/  FFMA.FTZ R30, R31, R105, R28 ;  /* 0x000000691f1e7223 */ /* 0x000fc4000001001c */
[----:B------:R-:W-:Y:S09]  /*3d10*/  @P0 BRA `(.L_x_27021) ;  /* 0x0000000000240947 */ /* 0x000ff20003800000 */
        /* <DEDUP_REMOVED lines=9> */
.L_x_27021:
[----:B------:R-:W-:Y:S05]  /*3db0*/  BSYNC B1 ;  /* 0x0000000000017941 */ /* 0x000fea0003800000 */
.L_x_27020:
[----:B------:R-:W-:Y:S05]  /*3dc0*/  @!P1 BRA `(.L_x_27022) ;  /* 0xffffffec00909947 */ /* 0x000fea000383ffff */
.L_x_27013:
[----:B------:R-:W-:Y:S05]  /*3dd0*/  BSYNC B0 ;  /* 0x0000000000007941 */ /* 0x000fea0003800000 */
.L_x_27012:
        /* <DEDUP_REMOVED lines=12> */
.L_x_27064:
[----:B------:R-:W-:Y:S01]  /*3ea0*/  ISETP.NE.AND P0, PT, R0, RZ, PT ;  /* 0x000000ff0000720c */ /* 0x000fe20003f05270 */
[----:B------:R-:W-:-:S12]  /*3eb0*/  WARPSYNC.ALL ;  /* 0x0000000000007948 */ /* 0x000fd80003800000 */
[----:B------:R-:W3:Y:S01]  /*3ec0*/  @!P0 S2R R7, SR_CgaCtaId ;  /* 0x0000000000078919 */ /* 0x000ee20000008800 */
[----:B------:R-:W-:Y:S02]  /*3ed0*/  @!P0 MOV R2, 0x400 ;  /* 0x0000040000028802 */ /* 0x000fe40000000f00 */
[----:B-12---:R-:W-:-:S03]  /*3ee0*/  @!P0 FMNMX.FTZ R5, R5, R4, !PT ;  /* 0x0000000405058209 */ /* 0x006fc60007810000 */
[----:B------:R-:W-:-:S05]  /*3ef0*/  @!P0 VIADD R2, R2, 0x200 ;  /* 0x0000020002028836 */ /* 0x000fca0000000000 */
[----:B---3--:R-:W-:-:S05]  /*3f00*/  @!P0 LEA R2, R7, R2, 0x18 ;  /* 0x0000000207028211 */ /* 0x008fca00078ec0ff */
        /* <DEDUP_REMOVED lines=41> */
.L_x_27028:
        /* <DEDUP_REMOVED lines=11> */
.L_x_27027:
[----:B------:R-:W-:Y:S05]  /*4250*/  BSYNC B1 ;  /* 0x0000000000017941 */ /* 0x000fea0003800000 */
.L_x_27026:
        /* <DEDUP_REMOVED lines=14> */
.L_x_27031:
        /* <DEDUP_REMOVED lines=10> */
[----:B0-----:R-:W0:Y:S04]  /*43e0*/  LDS R29, [R4+0xc00] ;  /* 0x000c0000041d7984 */ /* 0x001e280000000800 */
        /* <DEDUP_REMOVED lines=13> */
[----:B------:R-:W-:-:S02]  /*44c0*/  FADD.FTZ R17, -R2, R17 ;  /* 0x0000001102117221 */ /* 0x000fc40000010100 */
        /* <DEDUP_REMOVED lines=29> */
[----:B0-----:R-:W-:Y:S01]  /*46a0*/  FADD.FTZ R7, R7, R15 ;  /* 0x0000000f07077221 */ /* 0x001fe20000010000 */
[C---:B---3--:R-:W-:Y:S01]  /*46b0*/  FADD.FTZ R37, -R2.reuse, R37 ;  /* 0x0000002502257221 */ /* 0x048fe20000010100 */
[C---:B----4-:R-:W-:Y:S01]  /*46c0*/  FADD.FTZ R39, -R2.reuse, R39 ;  /* 0x0000002702277221 */ /* 0x050fe20000010100 */
[----:B------:R-:W-:Y:S02]  /*46d0*/  STS [R4+0x200], R15 ;  /* 0x0002000f04007388 */ /* 0x000fe40000000800 */
[----:B------:R-:W-:Y:S01]  /*46e0*/  FMUL.FTZ R37, R37, 1.4426950216293334961 ;  /* 0x3fb8aa3b25257820 */ /* 0x000fe20000410000 */
[----:B------:R-:W-:Y:S01]  /*46f0*/  FMUL.FTZ R39, R39, 1.4426950216293334961 ;  /* 0x3fb8aa3b27277820 */ /* 0x000fe20000410000 */
[----:B------:R-:W0:Y:S01]  /*4700*/  MUFU.EX2 R25, R25 ;  /* 0x0000001900197308 */ /* 0x000e220000000800 */
[----:B-1----:R-:W-:Y:S01]  /*4710*/  FADD.FTZ R7, R7, R17 ;  /* 0x0000001107077221 */ /* 0x002fe20000010000 */
[C---:B------:R-:W-:Y:S01]  /*4720*/  FADD.FTZ R41, -R2.reuse, R41 ;  /* 0x0000002902297221 */ /* 0x040fe20000010100 */
        /* <DEDUP_REMOVED lines=37> */
.L_x_27030:
[----:B------:R-:W-:Y:S05]  /*4980*/  BSYNC B1 ;  /* 0x0000000000017941 */ /* 0x000fea0003800000 */
.L_x_27029:
        /* <DEDUP_REMOVED lines=55> */
.L_x_27033:
[----:B------:R-:W-:Y:S05]  /*4d00*/  BSYNC B1 ;  /* 0x0000000000017941 */ /* 0x000fea0003800000 */
.L_x_27032:
        /* <DEDUP_REMOVED lines=26> */
.L_x_27025:
[----:B------:R-:W-:Y:S05]  /*4eb0*/  BSYNC B0 ;  /* 0x0000000000007941 */ /* 0x000fea0003800000 */
.L_x_27024:
        /* <DEDUP_REMOVED lines=51> */
.L_x_27038:
        /* <DEDUP_REMOVED lines=8> */
.L_x_27037:
[----:B------:R-:W-:Y:S05]  /*5270*/  BSYNC B1 ;  /* 0x0000000000017941 */ /* 0x000fea0003800000 */
.L_x_27036:
        /* <DEDUP_REMOVED lines=14> */
.L_x_27041:
        /* <DEDUP_REMOVED lines=52> */
.L_x_27040:
[----:B------:R-:W-:Y:S05]  /*56a0*/  BSYNC B1 ;  /* 0x0000000000017941 */ /* 0x000fea0003800000 */
.L_x_27039:
        /* <DEDUP_REMOVED lines=31> */
.L_x_27043:
[----:B------:R-:W-:Y:S05]  /*58a0*/  BSYNC B1 ;  /* 0x0000000000017941 */ /* 0x000fea0003800000 */
.L_x_27042:
        /* <DEDUP_REMOVED lines=14> */
.L_x_27035:
[----:B------:R-:W-:Y:S05]  /*5990*/  BSYNC B0 ;  /* 0x0000000000007941 */ /* 0x000fea0003800000 */
.L_x_27034:
[----:B------:R-:W-:Y:S01]  /*59a0*/  BAR.SYNC.DEFER_BLOCKING 0x0 ;  /* 0x0000000000007b1d */ /* 0x000fe20000010000 */
[----:B------:R-:W-:-:S05]  /*59b0*/  ISETP.GE.AND P0, PT, R3, R22, PT ;  /* 0x000000160300720c */ /* 0x000fca0003f06270 */
[----:B------:R-:W-:Y:S01]  /*59c0*/  ULDC UR12, c[0x0][0x25c] ;  /* 0x00009700000c7ab9 */ /* 0x000fe20000000800 */
[----:B------:R-:W-:Y:S01]  /*59d0*/  ULDC.64 UR6, c[0x0][0x228] ;  /* 0x00008a0000067ab9 */ /* 0x000fe20000000a00 */
[----:B------:R-:W-:Y:S06]  /*59e0*/  BSSY B0, `(.L_x_27044) ;  /* 0x00000dd000007945 */ /* 0x000fec0003800000 */
[----:B------:R-:W-:Y:S05]  /*59f0*/  @!P0 BRA `(.L_x_27045) ;  /* 0x00000000001c8947 */ /* 0x000fea0003800000 */
[----:B-12---:R-:W-:Y:S01]  /*5a00*/  IMAD.MOV.U32 R2, RZ, RZ, RZ ;  /* 0x000000ffff027224 */ /* 0x006fe200078e00ff */
[----:B------:R-:W-:Y:S01]  /*5a10*/  CS2R R26, SRZ ;  /* 0x00000000001a7805 */ /* 0x000fe2000001ff00 */
[----:B------:R-:W-:Y:S01]  /*5a20*/  IMAD.MOV.U32 R50, RZ, RZ, RZ ;  /* 0x000000ffff327224 */ /* 0x000fe200078e00ff */
[----:B------:R-:W-:Y:S01]  /*5a30*/  CS2R R48, SRZ ;  /* 0x0000000000307805 */ /* 0x000fe2000001ff00 */
[----:B------:R-:W-:Y:S02]  /*5a40*/  IMAD.MOV.U32 R54, RZ, RZ, RZ ;  /* 0x000000ffff367224 */ /* 0x000fe400078e00ff */
[----:B------:R-:W-:Y:S01]  /*5a50*/  IMAD.MOV.U32 R25, RZ, RZ, RZ ;  /* 0x000000ffff197224 */ /* 0x000fe200078e00ff */
[----:B------:R-:W-:Y:S06]  /*5a60*/  BRA `(.L_x_27046) ;  /* 0x0000000c00507947 */ /* 0x000fec0003800000 */
.L_x_27045:
[----:B------:R-:W3:Y:S01]  /*5a70*/  S2UR UR5, SR_CgaCtaId ;  /* 0x00000000000579c3 */ /* 0x000ee20000008800 */
[----:B------:R-:W-:Y:S01]  /*5a80*/  LEA.HI R4, R0, R0, RZ, 0x1 ;  /* 0x0000000000047211 */ /* 0x000fe200078f08ff */
[----:B------:R-:W-:Y:S01]  /*5a90*/  UMOV UR4, 0x400 ;  /* 0x0000040000047882 */ /* 0x000fe20000000000 */
[C---:B------:R-:W-:Y:S01]  /*5aa0*/  IADD3 R53, P0, R3.reuse, R102, RZ ;  /* 0x0000006603357210 */ /* 0x040fe20007f1e0ff */
[----:B------:R-:W-:Y:S01]  /*5ab0*/  ULDC.64 UR8, c[0x0][0x238] ;  /* 0x00008e0000087ab9 */ /* 0x000fe20000000a00 */
[C---:B--2---:R-:W-:Y:S01]  /*5ac0*/  LOP3.LUT R5, R4.reuse, 0xfffffffe, RZ, 0xc0, !PT ;  /* 0xfffffffe04057812 */ /* 0x044fe200078ec0ff */
[----:B------:R-:W-:Y:S01]  /*5ad0*/  IMAD.SHL.U32 R6, R4, 0x4, RZ ;  /* 0x0000000404067824 */ /* 0x000fe200078e00ff */
[----:B-1----:R-:W-:Y:S01]  /*5ae0*/  LEA.HI.X.SX32 R2, R3, R21, 0x1, P0 ;  /* 0x0000001503027211 */ /* 0x002fe200000f0eff */
[----:B------:R-:W1:Y:S01]  /*5af0*/  LDC R56, c[0x0][0x25c] ;  /* 0x00009700ff387b82 */ /* 0x000e620000000800 */
[----:B------:R-:W-:Y:S01]  /*5b00*/  UIADD3 UR4, UR4, 0x220, URZ ;  /* 0x0000022004047890 */ /* 0x000fe2000fffe03f */
[----:B------:R-:W-:Y:S01]  /*5b10*/  IMAD.IADD R4, R0, 0x1, -R5 ;  /* 0x0000000100047824 */ /* 0x000fe200078e0a05 */
[----:B------:R-:W-:Y:S01]  /*5b20*/  LOP3.LUT R5, R6, 0xfffffff8, RZ, 0xc0, !PT ;  /* 0xfffffff806057812 */ /* 0x000fe200078ec0ff */
[----:B------:R-:W-:Y:S01]  /*5b30*/  IMAD.MOV.U32 R50, RZ, RZ, RZ ;  /* 0x000000ffff327224 */ /* 0x000fe200078e00ff */
[----:B------:R-:W-:Y:S01]  /*5b40*/  LEA R52, P0, R53, UR8, 0x2 ;  /* 0x0000000835347c11 */ /* 0x000fe2000f8010ff */
[----:B------:R-:W-:Y:S01]  /*5b50*/  IMAD.SHL.U32 R6, R4, 0x4, RZ ;  /* 0x0000000404067824 */ /* 0x000fe200078e00ff */
[----:B------:R-:W-:Y:S01]  /*5b60*/  ULDC UR8, c[0x0][0x260] ;  /* 0x0000980000087ab9 */ /* 0x000fe20000000800 */
[----:B------:R-:W-:Y:S01]  /*5b70*/  IMAD R4, R3, 0x2, R4 ;  /* 0x0000000203047824 */ /* 0x000fe200078e0204 */
[----:B------:R-:W-:Y:S01]  /*5b80*/  LEA.HI.X R53, R53, UR9, R2, 0x2, P0 ;  /* 0x0000000935357c11 */ /* 0x000fe200080f1402 */
[----:B------:R-:W-:Y:S01]  /*5b90*/  IMAD R20, R23, UR8, RZ ;  /* 0x0000000817147c24 */ /* 0x000fe2000f8e02ff */
[----:B------:R-:W-:Y:S01]  /*5ba0*/  LOP3.LUT R51, RZ, R22, RZ, 0x33, !PT ;  /* 0x00000016ff337212 */ /* 0x000fe200078e33ff */
[----:B------:R-:W-:Y:S01]  /*5bb0*/  IMAD.IADD R23, R6, 0x1, R5 ;  /* 0x0000000106177824 */ /* 0x000fe200078e0205 */
[----:B------:R-:W-:Y:S01]  /*5bc0*/  CS2R R26, SRZ ;  /* 0x00000000001a7805 */ /* 0x000fe2000001ff00 */
[----:B------:R-:W-:Y:S01]  /*5bd0*/  IMAD R6, R3, 0x8, R6 ;  /* 0x0000000803067824 */ /* 0x000fe200078e0206 */
[----:B------:R-:W-:Y:S01]  /*5be0*/  CS2R R48, SRZ ;  /* 0x0000000000307805 */ /* 0x000fe2000001ff00 */
[----:B---3--:R-:W-:Y:S01]  /*5bf0*/  ULEA UR4, UR5, UR4, 0x18 ;  /* 0x0000000405047291 */ /* 0x008fe2000f8ec03f */
[----:B------:R-:W-:Y:S01]  /*5c00*/  IMAD.MOV.U32 R2, RZ, RZ, RZ ;  /* 0x000000ffff027224 */ /* 0x000fe200078e00ff */
[----:B------:R-:W-:Y:S01]  /*5c10*/  SHF.R.S32.HI R21, RZ, 0x1f, R20 ;  /* 0x0000001fff157819 */ /* 0x000fe20000011414 */
[----:B------:R-:W-:-:S02]  /*5c20*/  IMAD.MOV.U32 R54, RZ, RZ, RZ ;  /* 0x000000ffff367224 */ /* 0x000fc400078e00ff */
[----:B------:R-:W-:Y:S01]  /*5c30*/  IMAD.MOV.U32 R25, RZ, RZ, RZ ;  /* 0x000000ffff197224 */ /* 0x000fe200078e00ff */
[----:B------:R-:W-:Y:S01]  /*5c40*/  LEA R57, R4, UR4, 0x4 ;  /* 0x0000000404397c11 */ /* 0x000fe2000f8e20ff */
[----:B------:R-:W-:Y:S01]  /*5c50*/  IMAD.MOV.U32 R55, RZ, RZ, R3 ;  /* 0x000000ffff377224 */ /* 0x000fe200078e0003 */
[----:B-1----:R-:W-:Y:S01]  /*5c60*/  SHF.R.S32.HI R56, RZ, 0x1f, R56 ;  /* 0x0000001fff387819 */ /* 0x002fe20000011438 */
[----:B------:R-:W-:Y:S02]  /*5c70*/  VIADD R59, R6, 0x3 ;  /* 0x00000003063b7836 */ /* 0x000fe40000000000 */
[C---:B------:R-:W-:Y:S02]  /*5c80*/  VIADD R60, R23.reuse, 0x100 ;  /* 0x00000100173c7836 */ /* 0x040fe40000000000 */
[C---:B------:R-:W-:Y:S02]  /*5c90*/  VIADD R61, R23.reuse, 0x180 ;  /* 0x00000180173d7836 */ /* 0x040fe40000000000 */
[----:B------:R-:W-:-:S02]  /*5ca0*/  VIADD R62, R23, 0x200 ;  /* 0x00000200173e7836 */ /* 0x000fc40000000000 */
[C---:B------:R-:W-:Y:S02]  /*5cb0*/  VIADD R63, R23.reuse, 0x280 ;  /* 0x00000280173f7836 */ /* 0x040fe40000000000 */
[C---:B------:R-:W-:Y:S02]  /*5cc0*/  VIADD R64, R23.reuse, 0x300 ;  /* 0x0000030017407836 */ /* 0x040fe40000000000 */
[----:B------:R-:W-:-:S07]  /*5cd0*/  VIADD R58, R23, 0x380 ;  /* 0x00000380173a7836 */ /* 0x000fce0000000000 */
.L_x_27047:
        /* <DEDUP_REMOVED lines=24> */
[-C--:B-1----:R-:W-:Y:S02]  /*5e60*/  LEA.HI.X.SX32 R30, R62, R41.reuse, 0x1, P0 ;  /* 0x000000293e1e7211 */ /* 0x082fe400000f0eff */
[----:B------:R-:W-:Y:S02]  /*5e70*/  IADD3 R33, P0, R63, R36, RZ ;  /* 0x000000243f217210 */ /* 0x000fe40007f1e0ff */
[----:B------:R-:W-:Y:S02]  /*5e80*/  LEA.HI.X R29, R29, UR7, R30, 0x2, P1 ;  /* 0x000000071d1d7c11 */ /* 0x000fe400088f141e */
[----:B------:R-:W-:Y:S02]  /*5e90*/  LEA R32, P1, R33, UR6, 0x2 ;  /* 0x0000000621207c11 */ /* 0x000fe4000f8210ff */
[----:B------:R-:W-:-:S02]  /*5ea0*/  LEA.HI.X.SX32 R34, R63, R41, 0x1, P0 ;  /* 0x000000293f227211 */ /* 0x000fc400000f0eff */
[CC--:B------:R-:W-:Y:S01]  /*5eb0*/  IADD3 R37, P0, R64.reuse, R36.reuse, RZ ;  /* 0x0000002440257210 */ /* 0x0c0fe20007f1e0ff */
[----:B------:R-:W4:Y:S01]  /*5ec0*/  LDG.E.128.CONSTANT R28, desc[UR10][R28.64] ;  /* 0x0000000a1c1c7981 */ /* 0x000f22000c1e9d00 */
[----:B------:R-:W-:Y:S02]  /*5ed0*/  LEA.HI.X R33, R33, UR7, R34, 0x2, P1 ;  /* 0x0000000721217c11 */ /* 0x000fe400088f1422 */
[C---:B------:R-:W-:Y:S02]  /*5ee0*/  LEA R38, P1, R37.reuse, UR6, 0x2 ;  /* 0x0000000625267c11 */ /* 0x040fe4000f8210ff */
        /* <DEDUP_REMOVED lines=140> */
.L_x_27046:
[----:B------:R-:W-:Y:S05]  /*67b0*/  BSYNC B0 ;  /* 0x0000000000007941 */ /* 0x000fea0003800000 */
.L_x_27044:
[----:B------:R-:W1:Y:S01]  /*67c0*/  SHFL.BFLY PT, R4, R49, 0x1, 0x1f ;  /* 0x0c201f0031047f89 */ /* 0x000e6200000e0000 */
[----:B------:R-:W2:Y:S01]  /*67d0*/  S2UR UR5, SR_CgaCtaId ;  /* 0x00000000000579c3 */ /* 0x000ea20000008800 */
[----:B------:R-:W-:Y:S01]  /*67e0*/  UMOV UR4, 0x400 ;  /* 0x0000040000047882 */ /* 0x000fe20000000000 */
[----:B------:R-:W-:Y:S01]  /*67f0*/  BSSY B0, `(.L_x_27048) ;  /* 0x000003b000007945 */ /* 0x000fe20003800000 */
[----:B------:R-:W3:Y:S01]  /*6800*/  SHFL.BFLY PT, R6, R27, 0x1, 0x1f ;  /* 0x0c201f001b067f89 */ /* 0x000ee200000e0000 */
[----:B------:R-:W-:-:S03]  /*6810*/  UIADD3 UR4, UR4, 0x220, URZ ;  /* 0x0000022004047890 */ /* 0x000fc6000fffe03f */
[----:B------:R-:W0:Y:S04]  /*6820*/  SHFL.BFLY PT, R8, R25, 0x1, 0x1f ;  /* 0x0c201f0019087f89 */ /* 0x000e2800000e0000 */
[----:B------:R-:W4:Y:S04]  /*6830*/  SHFL.BFLY PT, R13, R2, 0x1, 0x1f ;  /* 0x0c201f00020d7f89 */ /* 0x000f2800000e0000 */
[----:B------:R-:W4:Y:S04]  /*6840*/  SHFL.BFLY PT, R5, R48, 0x1, 0x1f ;  /* 0x0c201f0030057f89 */ /* 0x000f2800000e0000 */
[----:B------:R-:W4:Y:S04]  /*6850*/  SHFL.BFLY PT, R7, R26, 0x1, 0x1f ;  /* 0x0c201f001a077f89 */ /* 0x000f2800000e0000 */
[----:B------:R-:W4:Y:S01]  /*6860*/  SHFL.BFLY PT, R9, R54, 0x1, 0x1f ;  /* 0x0c201f0036097f89 */ /* 0x000f2200000e0000 */
[----:B-1----:R-:W-:Y:S01]  /*6870*/  FADD.FTZ R19, R4, R49 ;  /* 0x0000003104137221 */ /* 0x002fe20000010000 */
[C---:B------:R-:W-:Y:S01]  /*6880*/  LOP3.LUT R4, R0.reuse, 0x1, RZ, 0xc0, !PT ;  /* 0x0000000100047812 */ /* 0x040fe200078ec0ff */
[----:B--2---:R-:W-:Y:S01]  /*6890*/  ULEA UR4, UR5, UR4, 0x18 ;  /* 0x0000000405047291 */ /* 0x004fe2000f8ec03f */
[----:B------:R-:W1:Y:S01]  /*68a0*/  SHFL.BFLY PT, R11, R50, 0x1, 0x1f ;  /* 0x0c201f00320b7f89 */ /* 0x000e6200000e0000 */
[----:B------:R-:W-:Y:S01]  /*68b0*/  LEA.HI R0, R0, R0, RZ, 0x1 ;  /* 0x0000000000007211 */ /* 0x000fe200078f08ff */
[----:B---3--:R-:W-:Y:S01]  /*68c0*/  FADD.FTZ R23, R6, R27 ;  /* 0x0000001b06177221 */ /* 0x008fe20000010000 */
[----:B------:R-:W-:Y:S01]  /*68d0*/  BAR.SYNC.DEFER_BLOCKING 0x0 ;  /* 0x0000000000007b1d */ /* 0x000fe20000010000 */
[----:B------:R-:W-:Y:S01]  /*68e0*/  ISETP.NE.AND P2, PT, R4, RZ, PT ;  /* 0x000000ff0400720c */ /* 0x000fe20003f45270 */
[----:B0-----:R-:W-:Y:S01]  /*68f0*/  FADD.FTZ R29, R8, R25 ;  /* 0x00000019081d7221 */ /* 0x001fe20000010000 */
[----:B------:R-:W-:Y:S01]  /*6900*/  LOP3.LUT R4, R24, 0xffffffc0, RZ, 0xc0, !PT ;  /* 0xffffffc018047812 */ /* 0x000fe200078ec0ff */
[----:B----4-:R-:W-:Y:S01]  /*6910*/  FADD.FTZ R33, R13, R2 ;  /* 0x000000020d217221 */ /* 0x010fe20000010000 */
[----:B------:R-:W-:-:S02]  /*6920*/  SHF.R.S32.HI R0, RZ, 0x1, R0 ;  /* 0x00000001ff007819 */ /* 0x000fc40000011400 */
[----:B------:R-:W-:Y:S01]  /*6930*/  ISETP.NE.OR P5, PT, R4, 0x40, P2 ;  /* 0x000000400400780c */ /* 0x000fe200017a5670 */
[C---:B------:R-:W-:Y:S01]  /*6940*/  VIADD R4, R24.reuse, 0x1f ;  /* 0x0000001f18047836 */ /* 0x040fe20000000000 */
[----:B------:R-:W-:Y:S01]  /*6950*/  ISETP.GT.OR P0, PT, R24, 0x3f, P2 ;  /* 0x0000003f1800780c */ /* 0x000fe20001704670 */
[----:B------:R-:W-:Y:S02]  /*6960*/  IMAD R3, R3, 0x80, R0 ;  /* 0x0000008003037824 */ /* 0x000fe400078e0200 */
[----:B------:R-:W-:Y:S01]  /*6970*/  FADD.FTZ R21, R5, R48 ;  /* 0x0000003005157221 */ /* 0x000fe20000010000 */
[----:B------:R-:W-:Y:S01]  /*6980*/  FADD.FTZ R27, R7, R26 ;  /* 0x0000001a071b7221 */ /* 0x000fe20000010000 */
[----:B------:R-:W-:Y:S02]  /*6990*/  ISETP.GT.U32.AND P3, PT, R4, 0x3e, PT ;  /* 0x0000003e0400780c */ /* 0x000fe40003f64070 */
[----:B------:R-:W-:Y:S01]  /*69a0*/  LEA R2, R3, UR4, 0x2 ;  /* 0x0000000403027c11 */ /* 0x000fe2000f8e10ff */
[----:B------:R-:W-:Y:S01]  /*69b0*/  FADD.FTZ R25, R9, R54 ;  /* 0x0000003609197221 */ /* 0x000fe20000010000 */
[----:B------:R-:W-:-:S02]  /*69c0*/  LOP3.LUT R4, R24, 0xffffffe0, RZ, 0xc0, !PT ;  /* 0xffffffe018047812 */ /* 0x000fc400078ec0ff */
[----:B------:R-:W-:Y:S01]  /*69d0*/  ISETP.GT.OR P1, PT, R24, 0x1f, P2 ;  /* 0x0000001f1800780c */ /* 0x000fe20001724670 */
[----:B-1----:R-:W-:Y:S01]  /*69e0*/  FADD.FTZ R31, R11, R50 ;  /* 0x000000320b1f7221 */ /* 0x002fe20000010000 */
        /* <DEDUP_REMOVED lines=27> */
.L_x_27049:
[----:B------:R-:W-:Y:S05]  /*6ba0*/  BSYNC B0 ;  /* 0x0000000000007941 */ /* 0x000fea0003800000 */
.L_x_27048:
        /* <DEDUP_REMOVED lines=28> */
.L_x_27051:
[----:B------:R-:W-:Y:S05]  /*6d70*/  BSYNC B0 ;  /* 0x0000000000007941 */ /* 0x000fea0003800000 */
.L_x_27050:
        /* <DEDUP_REMOVED lines=68> */
.L_x_27015:
        /* <DEDUP_REMOVED lines=8> */
.L_x_27053:
[----:B------:R-:W-:Y:S05]  /*7240*/  BSYNC B1 ;  /* 0x0000000000017941 */ /* 0x000fea0003800000 */
.L_x_27052:
        /* <DEDUP_REMOVED lines=8> */
.L_x_27054:
[----:B------:R-:W-:Y:S05]  /*72d0*/  BRA `(.L_x_27055) ;  /* 0xffffffb400ec7947 */ /* 0x000fea000383ffff */
.L_x_27019:
        /* <DEDUP_REMOVED lines=8> */
.L_x_27057:
[----:B------:R-:W-:Y:S05]  /*7360*/  BSYNC B1 ;  /* 0x0000000000017941 */ /* 0x000fea0003800000 */
.L_x_27056:
        /* <DEDUP_REMOVED lines=8> */
.L_x_27058:
[----:B------:R-:W-:Y:S05]  /*73f0*/  BRA `(.L_x_27059) ;  /* 0xffffffc800207947 */ /* 0x000fea000383ffff */
.L_x_27023:
        /* <DEDUP_REMOVED lines=8> */
.L_x_27061:
[----:B------:R-:W-:Y:S05]  /*7480*/  BSYNC B0 ;  /* 0x0000000000007941 */ /* 0x000fea0003800000 */
.L_x_27060:
        /* <DEDUP_REMOVED lines=9> */
.L_x_27062:
[----:B------:R-:W-:Y:S02]  /*7520*/  IMAD.MOV.U32 R32, RZ, RZ, 0x4 ;  /* 0x00000004ff207424 */ /* 0x000fe400078e00ff */
[----:B------:R-:W-:-:S05]  /*7530*/  IMAD.MOV.U32 R5, RZ, RZ, R29 ;  /* 0x000000ffff057224 */ /* 0x000fca00078e001d */
[----:B------:R-:W-:-:S05]  /*7540*/  FMNMX.FTZ R5, R2, R5, !PT ;  /* 0x0000000502057209 */ /* 0x000fca0007810000 */
[----:B------:R-:W-:-:S07]  /*7550*/  IMAD.MOV.U32 R28, RZ, RZ, R5 ;  /* 0x000000ffff1c7224 */ /* 0x000fce00078e0005 */
[----:B------:R-:W-:Y:S05]  /*7560*/  WARPSYNC.COLLECTIVE R31, `(.L_x_27063) ;  /* 0x000000001f087348 */ /* 0x000fea0003c00000 */
[----:B------:R0:W1:Y:S02]  /*7570*/  SHFL.BFLY P0, R29, R28, R32, R35 ;  /* 0x0c0000201c1d7389 */ /* 0x0000640000000023 */
[----:B01----:R-:W-:Y:S01]  /*7580*/  ENDCOLLECTIVE ;  /* 0x000000000000791b */ /* 0x003fe20003800000 */
.L_x_27063:
[----:B------:R-:W-:Y:S01]  /*7590*/  IMAD.MOV.U32 R4, RZ, RZ, R29 ;  /* 0x000000ffff047224 */ /* 0x000fe200078e001d */
[----:B------:R-:W-:Y:S06]  /*75a0*/  BRA `(.L_x_27064) ;  /* 0xffffffc8003c7947 */ /* 0x000fec000383ffff */
.L_x_27065:
        /* <DEDUP_REMOVED lines=13> */
.L_x_28496:


//--------------------- .text._ZN4vllm25paged_attention_v1_kernelIffLi120ELi8ELi128ELNS_18Fp8KVCacheDataTypeE0ELb0EEEvPT_PKS2_PKT0_S8_ifPKiSA_iPKfiiiSC_SC_iiiii --------------------------
	.section	.text._ZN4vllm25paged_attention_v1_kernelIffLi120ELi8ELi128ELNS_18Fp8KVCacheDataTypeE0ELb0EEEvPT_PKS2_PKT0_S8_ifPKiSA_iPKfiiiSC_SC_iiiii,"ax",@progbits
	.align	128
        .global         _ZN4vllm25paged_attention_v1_kernelIffLi120ELi8ELi128ELNS_18Fp8KVCacheDataTypeE0ELb0EEEvPT_PKS2_PKT0_S8_ifPKiSA_iPKfiiiSC_SC_iiiii
        .type           _ZN4vllm25paged_attention_v1_kernelIffLi120ELi8ELi128ELNS_18Fp8KVCacheDataTypeE0ELb0EEEvPT_PKS2_PKT0_S8_ifPKiSA_iPKfiiiSC_SC_iiiii,@function
        .size           _ZN4vllm25paged_attention_v1_kernelIffLi120ELi8ELi128ELNS_18Fp8KVCacheDataTypeE0ELb0EEEvPT_PKS2_PKT0_S8_ifPKiSA_iPKfiiiSC_SC_iiiii,(.L_x_28497 - _ZN4vllm25paged_attention_v1_kernelIffLi120ELi8ELi128ELNS_18Fp8KVCacheDataTypeE0ELb0EEEvPT_PKS2_PKT0_S8_ifPKiSA_iPKfiiiSC_SC_iiiii)
        .other          _ZN4vllm25paged_attention_v1_kernelIffLi120ELi8ELi128ELNS_18Fp8KVCacheDataTypeE0ELb0EEEvPT_PKS2_PKT0_S8_ifPKiSA_iPKfiiiSC_SC_iiiii,@"STO_CUDA_ENTRY STV_DEFAULT"
_ZN4vllm25paged_attention_v1_kernelIffLi120ELi8ELi128ELNS_18Fp8KVCacheDataTypeE0ELb0EEEvPT_PKS2_PKT0_S8_ifPKiSA_iPKfiiiSC_SC_iiiii:
.text._ZN4vllm25paged_attention_v1_kernelIffLi120ELi8ELi128ELNS_18Fp8KVCacheDataTypeE0ELb0EEEvPT_PKS2_PKT0_S8_ifPKiSA_iPKfiiiSC_SC_iiiii:
        /* <DEDUP_REMOVED lines=106> */
.L_x_27070:
        /* <DEDUP_REMOVED lines=11> */
.L_x_27069:
[----:B------:R-:W-:Y:S05]  /*0750*/  BSYNC B1 ;  /* 0x0000000000017941 */ /* 0x000fea0003800000 */
.L_x_27068:
        /* <DEDUP_REMOVED lines=14> */
.L_x_27071:
        /* <DEDUP_REMOVED lines=17> */
.L_x_27067:
[----:B------:R-:W-:Y:S05]  /*0950*/  BSYNC B0 ;  /* 0x0000000000007941 */ /* 0x000fea0003800000 */
.L_x_27066:
        /* <DEDUP_REMOVED lines=19> */
[----:B------:R-:W-:Y:S01]  /*0a90*/  MOV R4, 0x400 ;  /* 0x0000040000047802 */ /* 0x000fe20000000f00 */
        /* <DEDUP_REMOVED lines=29> */
[----:B------:R-:W-:Y:S01]  /*0c70*/  LOP3.LUT R2, R28, 0xfffffffc, RZ, 0xc0, !PT ;  /* 0xfffffffc1c027812 */ /* 0x000fe200078ec0ff */
[----:B------:R-:W-:Y:S01]  /*0c80*/  VIADD R14, R105, 0x48 ;  /* 0x00000048690e7836 */ /* 0x000fe20000000000 */
[----:B0-----:R-:W-:Y:S01]  /*0c90*/  LEA R0, R5, R4, 0x18 ;  /* 0x0000000405007211 */ /* 0x001fe200078ec0ff */
[----:B------:R-:W-:Y:S01]  /*0ca0*/  VIADD R16, R105, 0x40 ;  /* 0x0000004069107836 */ /* 0x000fe20000000000 */
        /* <DEDUP_REMOVED lines=22> */
[----:B------:R-:W-:Y:S01]  /*0e10*/  LOP3.LUT R3, R3, 0xfffffff8, RZ, 0xc0, !PT ;  /* 0xfffffff803037812 */ /* 0x000fe200078ec0ff */
[----:B------:R-:W-:Y:S01]  /*0e20*/  VIADD R7, R105, 0x64 ;  /* 0x0000006469077836 */ /* 0x000fe20000000000 */
[----:B------:R-:W-:Y:S01]  /*0e30*/  SHF.R.S32.HI R4, RZ, 0x1f, R85 ;  /* 0x0000001fff047819 */ /* 0x000fe20000011455 */
[----:B------:R-:W-:Y:S01]  /*0e40*/  IMAD.IADD R83, R83, 0x1, -R2 ;  /* 0x0000000153537824 */ /* 0x000fe200078e0a02 */
[----:B------:R-:W-:Y:S01]  /*0e50*/  LEA.HI R30, R30, R87, RZ, 0x2 ;  /* 0x000000571e1e7211 */ /* 0x000fe200078f10ff */
[----:B------:R-:W-:Y:S01]  /*0e60*/  IMAD.IADD R102, R102, 0x1, -R3 ;  /* 0x0000000166667824 */ /* 0x000fe200078e0a03 */
[----:B------:R-:W-:Y:S01]  /*0e70*/  SHF.R.S32.HI R2, RZ, 0x1f, R81 ;  /* 0x0000001fff027819 */ /* 0x000fe20000011451 */
[----:B------:R-:W-:Y:S01]  /*0e80*/  ULDC UR4, c[0x0][0x260] ;  /* 0x0000980000047ab9 */ /* 0x000fe20000000800 */
[----:B------:R-:W-:Y:S01]  /*0e90*/  LEA.HI R31, R4, R85, RZ, 0x2 ;  /* 0x00000055041f7211 */ /* 0x000fe200078f10ff */
[----:B------:R-:W0:Y:S01]  /*0ea0*/  LDC R56, c[0x0][0x25c] ;  /* 0x00009700ff387b82 */ /* 0x000e220000000800 */
        /* <DEDUP_REMOVED lines=113> */
[----:B------:R-:W-:Y:S01]  /*15c0*/  IMAD.SHL.U32 R36, R49, 0x8, RZ ;  /* 0x0000000831247824 */ /* 0x000fe200078e00ff */
        /* <DEDUP_REMOVED lines=21> */
[----:B0-----:R-:W-:Y:S02]  /*1720*/  SHF.R.S32.HI R2, RZ, 0x1f, R56 ;  /* 0x0000001fff027819 */ /* 0x001fe40000011438 */
        /* <DEDUP_REMOVED lines=44> */
[----:B------:R-:W-:Y:S02]  /*19f0*/  IMAD.MOV.U32 R107, RZ, RZ, R59 ;  /* 0x000000ffff6b7224 */ /* 0x000fe400078e003b */
[----:B------:R-:W-:-:S07]  /*1a00*/  IMAD.MOV.U32 R103, RZ, RZ, -0x800001 ;  /* 0xff7fffffff677424 */ /* 0x000fce00078e00ff */
.L_x_27078:
        /* <DEDUP_REMOVED lines=22> */
[----:B------:R-:W-:-:S05]  /*1b70*/  LEA.HI.X R63, R60, UR9, R61, 0x2, P2 ;  /* 0x000000093c3f7c11 */ /* 0x000fca00090f143d */
[----:B------:R0:W2:Y:S01]  /*1b80*/  LDG.E.CONSTANT R62, desc[UR10][R62.64] ;  /* 0x0000000a3e3e7981 */ /* 0x0000a2000c1e9900 */
[----:B------:R-:W-:Y:S02]  /*1b90*/  IADD3 R59, P0, R105, R64, RZ ;  /* 0x00000040693b7210 */ /* 0x000fe40007f1e0ff */
[----:B------:R-:W-:Y:S02]  /*1ba0*/  SHF.R.S32.HI R60, RZ, 0x1f, R105 ;  /* 0x0000001fff3c7819 */ /* 0x000fe40000011469 */
[----:B------:R-:W-:-:S03]  /*1bb0*/  LEA R58, P1, R59, UR8, 0x2 ;  /* 0x000000083b3a7c11 */ /* 0x000fc6000f8210ff */
[----:B------:R-:W-:-:S05]  /*1bc0*/  IMAD.X R60, R60, 0x1, R65, P0 ;  /* 0x000000013c3c7824 */ /* 0x000fca00000e0641 */
[----:B------:R-:W-:-:S05]  /*1bd0*/  LEA.HI.X R59, R59, UR9, R60, 0x2, P1 ;  /* 0x000000093b3b7c11 */ /* 0x000fca00088f143c */
[----:B------:R1:W3:Y:S01]  /*1be0*/  LDG.E.CONSTANT R123, desc[UR10][R58.64] ;  /* 0x0000000a3a7b7981 */ /* 0x0002e2000c1e9900 */
[----:B------:R-:W-:Y:S02]  /*1bf0*/  SHF.R.S32.HI R66, RZ, 0x1f, R98 ;  /* 0x0000001fff427819 */ /* 0x000fe40000011462 */
[--C-:B------:R-:W-:Y:S02]  /*1c00*/  SHF.R.S32.HI R60, RZ, 0x1f, R99.reuse ;  /* 0x0000001fff3c7819 */ /* 0x100fe40000011463 */
[-C--:B------:R-:W-:Y:S02]  /*1c10*/  IADD3 R61, P0, P1, R98, R64.reuse, R99 ;  /* 0x00000040623d7210 */ /* 0x080fe4000791e063 */
[----:B------:R-:W-:Y:S02]  /*1c20*/  IADD3 R67, P2, P3, R96, R64, R97 ;  /* 0x0000004060437210 */ /* 0x000fe40007b5e061 */
[----:B------:R-:W-:Y:S02]  /*1c30*/  IADD3.X R66, R66, R65, R60, P0, P1 ;  /* 0x0000004142427210 */ /* 0x000fe400007e243c */
[----:B------:R-:W-:-:S02]  /*1c40*/  LEA R60, P0, R61, UR8, 0x2 ;  /* 0x000000083d3c7c11 */ /* 0x000fc4000f8010ff */
[----:B0-----:R-:W-:Y:S02]  /*1c50*/  IADD3 R63, P4, P5, R94, R64, R95 ;  /* 0x000000405e3f7210 */ /* 0x001fe40007d9e05f */
[-C--:B------:R-:W-:Y:S02]  /*1c60*/  IADD3.X R114, R114, R65.reuse, R109, P2, P3 ;  /* 0x0000004172727210 */ /* 0x080fe400017e646d */
[----:B-1----:R-:W-:Y:S02]  /*1c70*/  LEA R58, P1, R67, UR8, 0x2 ;  /* 0x00000008433a7c11 */ /* 0x002fe4000f8210ff */
[----:B------:R-:W-:Y:S02]  /*1c80*/  LEA.HI.X R61, R61, UR9, R66, 0x2, P0 ;  /* 0x000000093d3d7c11 */ /* 0x000fe400080f1442 */
[----:B------:R-:W-:Y:S02]  /*1c90*/  IADD3.X R112, R112, R65, R113, P4, P5 ;  /* 0x0000004170707210 */ /* 0x000fe400027ea471 */
[----:B------:R-:W-:-:S02]  /*1ca0*/  LEA R66, P0, R63, UR8, 0x2 ;  /* 0x000000083f427c11 */ /* 0x000fc4000f8010ff */
[----:B------:R-:W-:Y:S02]  /*1cb0*/  LEA.HI.X R59, R67, UR9, R114, 0x2, P1 ;  /* 0x00000009433b7c11 */ /* 0x000fe400088f1472 */
[----:B------:R-:W-:Y:S02]  /*1cc0*/  LEA.HI.X R67, R63, UR9, R112, 0x2, P0 ;  /* 0x000000093f437c11 */ /* 0x000fe400080f1470 */
[----:B------:R0:W4:Y:S01]  /*1cd0*/  LDG.E.CONSTANT R63, desc[UR10][R60.64] ;  /* 0x0000000a3c3f7981 */ /* 0x000122000c1e9900 */
[----:B------:R-:W-:Y:S02]  /*1ce0*/  SHF.R.S32.HI R112, RZ, 0x1f, R93 ;  /* 0x0000001fff707819 */ /* 0x000fe4000001145d */
[----:B------:R-:W-:Y:S01]  /*1cf0*/  SHF.R.S32.HI R114, RZ, 0x1f, R90 ;  /* 0x0000001fff727819 */ /* 0x000fe2000001145a */
[----:B------:R1:W5:Y:S01]  /*1d00*/  LDG.E.CONSTANT R122, desc[UR10][R58.64] ;  /* 0x0000000a3a7a7981 */ /* 0x000362000c1e9900 */
[----:B------:R-:W-:Y:S02]  /*1d10*/  SHF.R.S32.HI R113, RZ, 0x1f, R91 ;  /* 0x0000001fff717819 */ /* 0x000fe4000001145b */
[-C--:B------:R-:W-:Y:S01]  /*1d20*/  IADD3 R115, P0, P1, R92, R64.reuse, R93 ;  /* 0x000000405c737210 */ /* 0x080fe2000791e05d */
[----:B------:R1:W5:Y:S01]  /*1d30*/  LDG.E.CONSTANT R121, desc[UR10][R66.64] ;  /* 0x0000000a42797981 */ /* 0x000362000c1e9900 */
[----:B------:R-:W-:-:S02]  /*1d40*/  IADD3 R109, P2, P3, R90, R64, R91 ;  /* 0x000000405a6d7210 */ /* 0x000fc40007b5e05b */
[-C--:B------:R-:W-:Y:S02]  /*1d50*/  IADD3.X R116, R116, R65.reuse, R112, P0, P1 ;  /* 0x0000004174747210 */ /* 0x080fe400007e2470 */
[----:B------:R-:W-:Y:S02]  /*1d60*/  IADD3.X R114, R114, R65, R113, P2, P3 ;  /* 0x0000004172727210 */ /* 0x000fe400017e6471 */
[----:B0-----:R-:W-:Y:S02]  /*1d70*/  SHF.R.S32.HI R60, RZ, 0x1f, R88 ;  /* 0x0000001fff3c7819 */ /* 0x001fe40000011458 */
[--C-:B------:R-:W-:Y:S02]  /*1d80*/  SHF.R.S32.HI R113, RZ, 0x1f, R89.reuse ;  /* 0x0000001fff717819 */ /* 0x100fe40000011459 */
[----:B------:R-:W-:-:S04]  /*1d90*/  IADD3 R112, P0, P1, R88, R64, R89 ;  /* 0x0000004058707210 */ /* 0x000fc8000791e059 */
[----:B------:R-:W-:Y:S02]  /*1da0*/  IADD3.X R113, R60, R65, R113, P0, P1 ;  /* 0x000000413c717210 */ /* 0x000fe400007e2471 */
[----:B------:R-:W-:-:S04]  /*1db0*/  LEA R60, P0, R115, UR8, 0x2 ;  /* 0x00000008733c7c11 */ /* 0x000fc8000f8010ff */
[----:B------:R-:W-:Y:S02]  /*1dc0*/  LEA.HI.X R61, R115, UR9, R116, 0x2, P0 ;  /* 0x00000009733d7c11 */ /* 0x000fe400080f1474 */
[C---:B-1----:R-:W-:Y:S02]  /*1dd0*/  LEA R58, P0, R109.reuse, UR8, 0x2 ;  /* 0x000000086d3a7c11 */ /* 0x042fe4000f8010ff */
[----:B------:R-:W-:Y:S01]  /*1de0*/  SHF.R.S32.HI R116, RZ, 0x1f, R86 ;  /* 0x0000001fff747819 */ /* 0x000fe20000011456 */
[----:B------:R-:W5:Y:S01]  /*1df0*/  LDG.E.CONSTANT R120, desc[UR10][R60.64] ;  /* 0x0000000a3c787981 */ /* 0x000f62000c1e9900 */
[----:B------:R-:W-:Y:S02]  /*1e00*/  LEA.HI.X R59, R109, UR9, R114, 0x2, P0 ;  /* 0x000000096d3b7c11 */ /* 0x000fe400080f1472 */
[C---:B------:R-:W-:Y:S02]  /*1e10*/  LEA R118, P0, R112.reuse, UR8, 0x2 ;  /* 0x0000000870767c11 */ /* 0x040fe4000f8010ff */
[----:B------:R-:W-:Y:S01]  /*1e20*/  SHF.R.S32.HI R66, RZ, 0x1f, R87 ;  /* 0x0000001fff427819 */ /* 0x000fe20000011457 */
[----:B------:R0:W5:Y:S01]  /*1e30*/  LDG.E.CONSTANT R115, desc[UR10][R58.64] ;  /* 0x0000000a3a737981 */ /* 0x000162000c1e9900 */
[----:B------:R-:W-:-:S02]  /*1e40*/  LEA.HI.X R119, R112, UR9, R113, 0x2, P0 ;  /* 0x0000000970777c11 */ /* 0x000fc400080f1471 */
[-C--:B------:R-:W-:Y:S02]  /*1e50*/  IADD3 R67, P0, P1, R86, R64.reuse, R87 ;  /* 0x0000004056437210 */ /* 0x080fe4000791e057 */
[----:B------:R-:W-:Y:S01]  /*1e60*/  SHF.R.S32.HI R114, RZ, 0x1f, R84 ;  /* 0x0000001fff727819 */ /* 0x000fe20000011454 */
[----:B------:R1:W5:Y:S01]  /*1e70*/  LDG.E.CONSTANT R118, desc[UR10][R118.64] ;  /* 0x0000000a76767981 */ /* 0x000362000c1e9900 */
[----:B------:R-:W-:Y:S02]  /*1e80*/  IADD3.X R116, R116, R65, R66, P0, P1 ;  /* 0x0000004174747210 */ /* 0x000fe400007e2442 */
[--C-:B------:R-:W-:Y:S02]  /*1e90*/  SHF.R.S32.HI R66, RZ, 0x1f, R85.reuse ;  /* 0x0000001fff427819 */ /* 0x100fe40000011455 */
[----:B------:R-:W-:Y:S02]  /*1ea0*/  IADD3 R109, P0, P1, R84, R64, R85 ;  /* 0x00000040546d7210 */ /* 0x000fe4000791e055 */
[----:B------:R-:W-:-:S02]  /*1eb0*/  SHF.R.S32.HI R112, RZ, 0x1f, R82 ;  /* 0x0000001fff707819 */ /* 0x000fc40000011452 */
[----:B------:R-:W-:Y:S02]  /*1ec0*/  IADD3.X R114, R114, R65, R66, P0, P1 ;  /* 0x0000004172727210 */ /* 0x000fe400007e2442 */
[--C-:B0-----:R-:W-:Y:S02]  /*1ed0*/  SHF.R.S32.HI R58, RZ, 0x1f, R83.reuse ;  /* 0x0000001fff3a7819 */ /* 0x101fe40000011453 */
[----:B------:R-:W-:-:S04]  /*1ee0*/  IADD3 R59, P0, P1, R82, R64, R83 ;  /* 0x00000040523b7210 */ /* 0x000fc8000791e053 */
[----:B------:R-:W-:Y:S02]  /*1ef0*/  IADD3.X R112, R112, R65, R58, P0, P1 ;  /* 0x0000004170707210 */ /* 0x000fe400007e243a */
[----:B------:R-:W-:-:S04]  /*1f00*/  LEA R66, P0, R67, UR8, 0x2 ;  /* 0x0000000843427c11 */ /* 0x000fc8000f8010ff */
[----:B------:R-:W-:Y:S02]  /*1f10*/  LEA.HI.X R67, R67, UR9, R116, 0x2, P0 ;  /* 0x0000000943437c11 */ /* 0x000fe400080f1474 */
[----:B------:R-:W-:-:S04]  /*1f20*/  LEA R60, P0, R109, UR8, 0x2 ;  /* 0x000000086d3c7c11 */ /* 0x000fc8000f8010ff */
[----:B------:R-:W-:Y:S02]  /*1f30*/  LEA.HI.X R61, R109, UR9, R114, 0x2, P0 ;  /* 0x000000096d3d7c11 */ /* 0x000fe400080f1472 */
[----:B------:R-:W5:Y:S04]  /*1f40*/  LDG.E.CONSTANT R109, desc[UR10][R66.64] ;  /* 0x0000000a426d7981 */ /* 0x000f68000c1e9900 */
[----:B------:R-:W5:Y:S01]  /*1f50*/  LDG.E.CONSTANT R114, desc[UR10][R60.64] ;  /* 0x0000000a3c727981 */ /* 0x000f62000c1e9900 */
[C---:B------:R-:W-:Y:S02]  /*1f60*/  LEA R58, P0, R59.reuse, UR8, 0x2 ;  /* 0x000000083b3a7c11 */ /* 0x040fe4000f8010ff */
[----:B-1----:R-:W-:Y:S02]  /*1f70*/  SHF.R.S32.HI R119, RZ, 0x1f, R81 ;  /* 0x0000001fff777819 */ /* 0x002fe40000011451 */
[----:B------:R-:W-:-:S02]  /*1f80*/  LEA.HI.X R59, R59, UR9, R112, 0x2, P0 ;  /* 0x000000093b3b7c11 */ /* 0x000fc400080f1470 */
[----:B------:R-:W-:Y:S02]  /*1f90*/  SHF.R.S32.HI R112, RZ, 0x1f, R80 ;  /* 0x0000001fff707819 */ /* 0x000fe40000011450 */
[-C--:B------:R-:W-:Y:S01]  /*1fa0*/  IADD3 R116, P0, P1, R80, R64.reuse, R81 ;  /* 0x0000004050747210 */ /* 0x080fe2000791e051 */
[----:B------:R0:W5:Y:S03]  /*1fb0*/  LDG.E.CONSTANT R113, desc[UR10][R58.64] ;  /* 0x0000000a3a717981 */ /* 0x000166000c1e9900 */
[----:B------:R-:W-:Y:S02]  /*1fc0*/  IADD3.X R119, R112, R65, R119, P0, P1 ;  /* 0x0000004170777210 */ /* 0x000fe400007e2477 */
[----:B------:R-:W-:-:S04]  /*1fd0*/  IADD3 R112, P0, P1, R78, R64, R79 ;  /* 0x000000404e707210 */ /* 0x000fc8000791e04f */
[----:B------:R-:W-:Y:S01]  /*1fe0*/  IADD3.X R117, R124, R65, R117, P0, P1 ;  /* 0x000000417c757210 */ /* 0x000fe200007e2475 */
[----:B0-----:R-:W2:Y:S01]  /*1ff0*/  LDS.64 R58, [R0] ;  /* 0x00000000003a7984 */ /* 0x001ea20000000a00 */
[----:B------:R-:W-:-:S04]  /*2000*/  LEA R124, P0, R116, UR8, 0x2 ;  /* 0x00000008747c7c11 */ /* 0x000fc8000f8010ff */
[----:B------:R-:W-:Y:S02]  /*2010*/  LEA.HI.X R125, R116, UR9, R119, 0x2, P0 ;  /* 0x00000009747d7c11 */ /* 0x000fe400080f1477 */
[C---:B------:R-:W-:Y:S02]  /*2020*/  LEA R116, P0, R112.reuse, UR8, 0x2 ;  /* 0x0000000870747c11 */ /* 0x040fe4000f8010ff */
[----:B------:R-:W-:Y:S02]  /*2030*/  SHF.R.S32.HI R66, RZ, 0x1f, R76 ;  /* 0x0000001fff427819 */ /* 0x000fe4000001144c */
[----:B------:R-:W-:Y:S02]  /*2040*/  LEA.HI.X R117, R112, UR9, R117, 0x2, P0 ;  /* 0x0000000970757c11 */ /* 0x000fe400080f1475 */
[--C-:B------:R-:W-:Y:S01]  /*2050*/  SHF.R.S32.HI R60, RZ, 0x1f, R77.reuse ;  /* 0x0000001fff3c7819 */ /* 0x100fe2000001144d */
[----:B------:R0:W5:Y:S01]  /*2060*/  LDG.E.CONSTANT R112, desc[UR10][R124.64] ;  /* 0x0000000a7c707981 */ /* 0x000162000c1e9900 */
[----:B------:R-:W-:-:S03]  /*2070*/  IADD3 R61, P0, P1, R76, R64, R77 ;  /* 0x000000404c3d7210 */ /* 0x000fc6000791e04d */
[----:B------:R-:W5:Y:S01]  /*2080*/  LDG.E.CONSTANT R67, desc[UR10][R116.64] ;  /* 0x0000000a74437981 */ /* 0x000f62000c1e9900 */
[----:B------:R-:W-:Y:S02]  /*2090*/  IADD3.X R66, R66, R65, R60, P0, P1 ;  /* 0x0000004142427210 */ /* 0x000fe400007e243c */
[----:B------:R-:W-:-:S04]  /*20a0*/  LEA R60, P0, R61, UR8, 0x2 ;  /* 0x000000083d3c7c11 */ /* 0x000fc8000f8010ff */
[----:B------:R-:W-:-:S05]  /*20b0*/  LEA.HI.X R61, R61, UR9, R66, 0x2, P0 ;  /* 0x000000093d3d7c11 */ /* 0x000fca00080f1442 */
[----:B------:R1:W5:Y:S01]  /*20c0*/  LDG.E.CONSTANT R66, desc[UR10][R60.64] ;  /* 0x0000000a3c427981 */ /* 0x000362000c1e9900 */
[----:B------:R-:W-:Y:S02]  /*20d0*/  SHF.R.S32.HI R119, RZ, 0x1f, R23 ;  /* 0x0000001fff777819 */ /* 0x000fe40000011417 */
[--C-:B0-----:R-:W-:Y:S01]  /*20e0*/  SHF.R.S32.HI R124, RZ, 0x1f, R18.reuse ;  /* 0x0000001fff7c7819 */ /* 0x101fe20000011412 */
[----:B-1----:R-:W-:Y:S01]  /*20f0*/  LDS.64 R60, [R0+0x18] ;  /* 0x00001800003c7984 */ /* 0x002fe20000000a00 */
[----:B--2---:R-:W-:Y:S01]  /*2100*/  FMUL.FTZ R59, R62, R59 ;  /* 0x0000003b3e3b7220 */ /* 0x004fe20000410000 */
[----:B------:R-:W-:-:S04]  /*2110*/  IADD3 R62, P0, P1, R23, R64, R18 ;  /* 0x00000040173e7210 */ /* 0x000fc8000791e012 */
[----:B------:R-:W-:Y:S02]  /*2120*/  IADD3.X R117, R119, R65, R124, P0, P1 ;  /* 0x0000004177757210 */ /* 0x000fe400007e247c */
[----:B------:R-:W-:-:S04]  /*2130*/  LEA R116, P0, R62, UR8, 0x2 ;  /* 0x000000083e747c11 */ /* 0x000fc8000f8010ff */
[----:B------:R-:W-:-:S05]  /*2140*/  LEA.HI.X R117, R62, UR9, R117, 0x2, P0 ;  /* 0x000000093e757c11 */ /* 0x000fca00080f1475 */
[----:B------:R0:W2:Y:S01]  /*2150*/  LDG.E.CONSTANT R119, desc[UR10][R116.64] ;  /* 0x0000000a74777981 */ /* 0x0000a2000c1e9900 */
[----:B---3--:R-:W-:-:S03]  /*2160*/  FFMA.FTZ R123, R58, R123, R59 ;  /* 0x0000007b3a7b7223 */ /* 0x008fc6000001003b */
[----:B------:R-:W4:Y:S02]  /*2170*/  LDS.64 R58, [R0+0x8] ;  /* 0x00000800003a7984 */ /* 0x000f240000000a00 */
[----:B----4-:R-:W-:Y:S02]  /*2180*/  FFMA.FTZ R123, R58, R63, R123 ;  /* 0x0000003f3a7b7223 */ /* 0x010fe4000001007b */
[----:B------:R-:W1:Y:S02]  /*2190*/  LDS.64 R62, [R0+0x10] ;  /* 0x00001000003e7984 */ /* 0x000e640000000a00 */
[----:B-----5:R-:W-:-:S04]  /*21a0*/  FFMA.FTZ R59, R122, R59, R123 ;  /* 0x0000003b7a3b7223 */ /* 0x020fc8000001007b */
[----:B-1----:R-:W-:Y:S02]  /*21b0*/  FFMA.FTZ R121, R62, R121, R59 ;  /* 0x000000793e797223 */ /* 0x002fe4000001003b */
[----:B------:R-:W1:Y:S02]  /*21c0*/  LDS.64 R58, [R0+0x20] ;  /* 0x00002000003a7984 */ /* 0x000e640000000a00 */
[----:B------:R-:W-:-:S04]  /*21d0*/  FFMA.FTZ R63, R120, R63, R121 ;  /* 0x0000003f783f7223 */ /* 0x000fc80000010079 */
[----:B------:R-:W-:Y:S02]  /*21e0*/  FFMA.FTZ R115, R60, R115, R63 ;  /* 0x000000733c737223 */ /* 0x000fe4000001003f */
[----:B------:R-:W3:Y:S02]  /*21f0*/  LDS.64 R62, [R0+0x28] ;  /* 0x00002800003e7984 */ /* 0x000ee40000000a00 */
[----:B------:R-:W-:Y:S02]  /*2200*/  FFMA.FTZ R115, R118, R61, R115 ;  /* 0x0000003d76737223 */ /* 0x000fe40000010073 */
[----:B------:R-:W4:Y:S02]  /*2210*/  LDS.64 R60, [R0+0x30] ;  /* 0x00003000003c7984 */ /* 0x000f240000000a00 */
[----:B-1----:R-:W-:Y:S01]  /*2220*/  FFMA.FTZ R109, R58, R109, R115 ;  /* 0x0000006d3a6d7223 */ /* 0x002fe20000010073 */
[----:B------:R-:W-:-:S03]  /*2230*/  IADD3 R58, P0, P1, R24, R64, R17 ;  /* 0x00000040183a7210 */ /* 0x000fc6000791e011 */
[----:B------:R-:W-:Y:S01]  /*2240*/  FFMA.FTZ R59, R114, R59, R109 ;  /* 0x0000003b723b7223 */ /* 0x000fe2000001006d */
[----:B------:R-:W-:Y:S02]  /*2250*/  SHF.R.S32.HI R114, RZ, 0x1f, R24 ;  /* 0x0000001fff727819 */ /* 0x000fe40000011418 */
[----:B------:R-:W-:-:S04]  /*2260*/  SHF.R.S32.HI R109, RZ, 0x1f, R17 ;  /* 0x0000001fff6d7819 */ /* 0x000fc80000011411 */
[----:B------:R-:W-:Y:S02]  /*2270*/  IADD3.X R109, R114, R65, R109, P0, P1 ;  /* 0x00000041726d7210 */ /* 0x000fe400007e246d */
[----:B------:R-:W-:-:S04]  /*2280*/  LEA R122, P0, R58, UR8, 0x2 ;  /* 0x000000083a7a7c11 */ /* 0x000fc8000f8010ff */
[----:B------:R-:W-:-:S05]  /*2290*/  LEA.HI.X R123, R58, UR9, R109, 0x2, P0 ;  /* 0x000000093a7b7c11 */ /* 0x000fca00080f146d */
[----:B------:R-:W5:Y:S01]  /*22a0*/  LDG.E.CONSTANT R122, desc[UR10][R122.64] ;  /* 0x0000000a7a7a7981 */ /* 0x000f62000c1e9900 */
[----:B---3--:R-:W-:Y:S01]  /*22b0*/  FFMA.FTZ R59, R62, R113, R59 ;  /* 0x000000713e3b7223 */ /* 0x008fe2000001003b */
[----:B------:R-:W-:-:S03]  /*22c0*/  IADD3 R62, P0, P1, R25, R64, R16 ;  /* 0x00000040193e7210 */ /* 0x000fc6000791e010 */
[----:B------:R-:W-:Y:S01]  /*22d0*/  FFMA.FTZ R63, R112, R63, R59 ;  /* 0x0000003f703f7223 */ /* 0x000fe2000001003b */
[----:B------:R-:W-:Y:S01]  /*22e0*/  LEA R114, P2, R62, UR8, 0x2 ;  /* 0x000000083e727c11 */ /* 0x000fe2000f8410ff */
[----:B------:R-:W2:Y:S02]  /*22f0*/  LDS.64 R58, [R0+0x38] ;  /* 0x00003800003a7984 */ /* 0x000ea40000000a00 */
[----:B----4-:R-:W-:Y:S01]  /*2300*/  FFMA.FTZ R63, R60, R67, R63 ;  /* 0x000000433c3f7223 */ /* 0x010fe2000001003f */
[----:B------:R-:W-:Y:S02]  /*2310*/  IADD3.X R67, R108, R65, R39, P0, P1 ;  /* 0x000000416c437210 */ /* 0x000fe400007e2427 */
[----:B------:R-:W-:Y:S01]  /*2320*/  IADD3 R60, P0, P1, R26, R64, R15 ;  /* 0x000000401a3c7210 */ /* 0x000fe2000791e00f */
[----:B------:R-:W-:Y:S01]  /*2330*/  FFMA.FTZ R109, R66, R61, R63 ;  /* 0x0000003d426d7223 */ /* 0x000fe2000001003f */
[----:B------:R-:W-:Y:S02]  /*2340*/  LEA.HI.X R115, R62, UR9, R67, 0x2, P2 ;  /* 0x000000093e737c11 */ /* 0x000fe400090f1443 */
[----:B------:R-:W-:-:S02]  /*2350*/  IADD3.X R61, R40, R65, R41, P0, P1 ;  /* 0x00000041283d7210 */ /* 0x000fc400007e2429 */
[----:B------:R-:W-:-:S04]  /*2360*/  LEA R66, P2, R60, UR8, 0x2 ;  /* 0x000000083c427c11 */ /* 0x000fc8000f8410ff */
[----:B------:R-:W-:Y:S02]  /*2370*/  LEA.HI.X R67, R60, UR9, R61, 0x2, P2 ;  /* 0x000000093c437c11 */ /* 0x000fe400090f143d */
[----:B------:R1:W3:Y:S01]  /*2380*/  LDG.E.CONSTANT R61, desc[UR10][R114.64] ;  /* 0x0000000a723d7981 */ /* 0x0002e2000c1e9900 */
[----:B------:R-:W-:-:S03]  /*2390*/  IADD3 R62, P0, P1, R27, R64, R14 ;  /* 0x000000401b3e7210 */ /* 0x000fc6000791e00e */
[----:B------:R-:W4:Y:S01]  /*23a0*/  LDG.E.CONSTANT R66, desc[UR10][R66.64] ;  /* 0x0000000a42427981 */ /* 0x000f22000c1e9900 */
[----:B------:R-:W-:Y:S02]  /*23b0*/  LEA R120, P2, R62, UR8, 0x2 ;  /* 0x000000083e787c11 */ /* 0x000fe4000f8410ff */
[-C--:B------:R-:W-:Y:S02]  /*23c0*/  IADD3.X R63, R42, R65.reuse, R43, P0, P1 ;  /* 0x000000412a3f7210 */ /* 0x080fe400007e242b */
[----:B------:R-:W-:Y:S02]  /*23d0*/  IADD3 R60, P0, P1, R28, R64, R13 ;  /* 0x000000401c3c7210 */ /* 0x000fe4000791e00d */
[----:B------:R-:W-:Y:S02]  /*23e0*/  LEA.HI.X R121, R62, UR9, R63, 0x2, P2 ;  /* 0x000000093e797c11 */ /* 0x000fe400090f143f */
[----:B------:R-:W-:Y:S02]  /*23f0*/  LEA R112, P2, R60, UR8, 0x2 ;  /* 0x000000083c707c11 */ /* 0x000fe4000f8410ff */
[----:B------:R-:W-:-:S04]  /*2400*/  IADD3.X R63, R44, R65, R45, P0, P1 ;  /* 0x000000412c3f7210 */ /* 0x000fc800007e242d */
[----:B------:R-:W-:Y:S02]  /*2410*/  LEA.HI.X R113, R60, UR9, R63, 0x2, P2 ;  /* 0x000000093c717c11 */ /* 0x000fe400090f143f */
[-C--:B------:R-:W-:Y:S01]  /*2420*/  IADD3 R60, P0, P1, R29, R64.reuse, R12 ;  /* 0x000000401d3c7210 */ /* 0x080fe2000791e00c */
[----:B------:R1:W4:Y:S03]  /*2430*/  LDG.E.CONSTANT R63, desc[UR10][R120.64] ;  /* 0x0000000a783f7981 */ /* 0x000326000c1e9900 */
[----:B0-----:R-:W-:Y:S01]  /*2440*/  LEA R116, P2, R60, UR8, 0x2 ;  /* 0x000000083c747c11 */ /* 0x001fe2000f8410ff */
[----:B------:R0:W4:Y:S01]  /*2450*/  LDG.E.CONSTANT R62, desc[UR10][R112.64] ;  /* 0x0000000a703e7981 */ /* 0x000122000c1e9900 */
[----:B--2---:R-:W-:Y:S01]  /*2460*/  FFMA.FTZ R119, R58, R119, R109 ;  /* 0x000000773a777223 */ /* 0x004fe2000001006d */
[----:B------:R-:W-:Y:S02]  /*2470*/  IADD3.X R109, R46, R65, R47, P0, P1 ;  /* 0x000000412e6d7210 */ /* 0x000fe400007e242f */
[----:B------:R-:W-:-:S02]  /*2480*/  IADD3 R58, P0, P1, R30, R64, R11 ;  /* 0x000000401e3a7210 */ /* 0x000fc4000791e00b */
[----:B------:R-:W-:Y:S02]  /*2490*/  LEA.HI.X R117, R60, UR9, R109, 0x2, P2 ;  /* 0x000000093c757c11 */ /* 0x000fe400090f146d */
[----:B-1----:R-:W-:Y:S02]  /*24a0*/  LEA R114, P2, R58, UR8, 0x2 ;  /* 0x000000083a727c11 */ /* 0x002fe4000f8410ff */
[----:B------:R-:W-:-:S04]  /*24b0*/  IADD3.X R109, R48, R65, R49, P0, P1 ;  /* 0x00000041306d7210 */ /* 0x000fc800007e2431 */
[----:B------:R-:W-:Y:S02]  /*24c0*/  LEA.HI.X R115, R58, UR9, R109, 0x2, P2 ;  /* 0x000000093a737c11 */ /* 0x000fe400090f146d */
[----:B------:R-:W-:-:S03]  /*24d0*/  IADD3 R58, P0, P1, R31, R64, R10 ;  /* 0x000000401f3a7210 */ /* 0x000fc6000791e00a */
[----:B------:R-:W2:Y:S01]  /*24e0*/  LDG.E.CONSTANT R114, desc[UR10][R114.64] ;  /* 0x0000000a72727981 */ /* 0x000ea2000c1e9900 */
[----:B------:R-:W-:Y:S02]  /*24f0*/  LEA R120, P2, R58, UR8, 0x2 ;  /* 0x000000083a787c11 */ /* 0x000fe4000f8410ff */
[----:B------:R-:W-:-:S04]  /*2500*/  IADD3.X R67, R50, R65, R51, P0, P1 ;  /* 0x0000004132437210 */ /* 0x000fc800007e2433 */
[----:B------:R-:W-:Y:S02]  /*2510*/  LEA.HI.X R121, R58, UR9, R67, 0x2, P2 ;  /* 0x000000093a797c11 */ /* 0x000fe400090f1443 */
[----:B------:R-:W-:Y:S01]  /*2520*/  IADD3 R58, P0, P1, R32, R64, R9 ;  /* 0x00000040203a7210 */ /* 0x000fe2000791e009 */
[----:B------:R1:W2:Y:S03]  /*2530*/  LDG.E.CONSTANT R67, desc[UR10][R116.64] ;  /* 0x0000000a74437981 */ /* 0x0002a6000c1e9900 */
[----:B0-----:R-:W-:Y:S01]  /*2540*/  LEA R112, P2, R58, UR8, 0x2 ;  /* 0x000000083a707c11 */ /* 0x001fe2000f8410ff */
[----:B------:R-:W2:Y:S01]  /*2550*/  LDG.E.CONSTANT R109, desc[UR10][R120.64] ;  /* 0x0000000a786d7981 */ /* 0x000ea2000c1e9900 */
[----:B------:R-:W-:-:S04]  /*2560*/  IADD3.X R113, R52, R65, R53, P0, P1 ;  /* 0x0000004134717210 */ /* 0x000fc800007e2435 */
[----:B------:R-:W-:Y:S02]  /*2570*/  LEA.HI.X R113, R58, UR9, R113, 0x2, P2 ;  /* 0x000000093a717c11 */ /* 0x000fe400090f1471 */
[----:B------:R-:W-:-:S03]  /*2580*/  IADD3 R58, P0, P1, R33, R64, R8 ;  /* 0x00000040213a7210 */ /* 0x000fc6000791e008 */
[----:B------:R0:W2:Y:S01]  /*2590*/  LDG.E.CONSTANT R118, desc[UR10][R112.64] ;  /* 0x0000000a70767981 */ /* 0x0000a2000c1e9900 */
[----:B------:R-:W-:Y:S02]  /*25a0*/  LEA R124, P2, R58, UR8, 0x2 ;  /* 0x000000083a7c7c11 */ /* 0x000fe4000f8410ff */
[----:B------:R-:W-:-:S04]  /*25b0*/  IADD3.X R123, R54, R65, R55, P0, P1 ;  /* 0x00000041367b7210 */ /* 0x000fc800007e2437 */
[----:B------:R-:W-:Y:S02]  /*25c0*/  LEA.HI.X R125, R58, UR9, R123, 0x2, P2 ;  /* 0x000000093a7d7c11 */ /* 0x000fe400090f147b */
[----:B------:R-:W-:-:S04]  /*25d0*/  IADD3 R58, P0, P1, R34, R64, R7 ;  /* 0x00000040223a7210 */ /* 0x000fc8000791e007 */
[----:B-1----:R-:W-:Y:S02]  /*25e0*/  LEA R116, P2, R58, UR8, 0x2 ;  /* 0x000000083a747c11 */ /* 0x002fe4000f8410ff */
[----:B------:R-:W-:-:S04]  /*25f0*/  IADD3.X R115, R56, R65, R57, P0, P1 ;  /* 0x0000004138737210 */ /* 0x000fc800007e2439 */
[----:B------:R-:W-:Y:S02]  /*2600*/  LEA.HI.X R117, R58, UR9, R115, 0x2, P2 ;  /* 0x000000093a757c11 */ /* 0x000fe400090f1473 */
[----:B------:R-:W-:Y:S01]  /*2610*/  IADD3 R58, P0, P1, R35, R64, R6 ;  /* 0x00000040233a7210 */ /* 0x000fe2000791e006 */
[----:B------:R1:W2:Y:S03]  /*2620*/  LDG.E.CONSTANT R115, desc[UR10][R124.64] ;  /* 0x0000000a7c737981 */ /* 0x0002a6000c1e9900 */
[----:B0-----:R-:W-:Y:S01]  /*2630*/  LEA R112, P2, R58, UR8, 0x2 ;  /* 0x000000083a707c11 */ /* 0x001fe2000f8410ff */
[----:B------:R0:W2:Y:S01]  /*2640*/  LDG.E.CONSTANT R116, desc[UR10][R116.64] ;  /* 0x0000000a74747981 */ /* 0x0000a2000c1e9900 */
[----:B------:R-:W-:-:S04]  /*2650*/  IADD3.X R121, R68, R65, R69, P0, P1 ;  /* 0x0000004144797210 */ /* 0x000fc800007e2445 */
[----:B------:R-:W-:Y:S02]  /*2660*/  LEA.HI.X R113, R58, UR9, R121, 0x2, P2 ;  /* 0x000000093a717c11 */ /* 0x000fe400090f1479 */
[----:B------:R-:W-:-:S04]  /*2670*/  IADD3 R58, P0, P1, R36, R64, R5 ;  /* 0x00000040243a7210 */ /* 0x000fc8000791e005 */
[----:B------:R-:W-:Y:S01]  /*2680*/  LEA R120, P2, R58, UR8, 0x2 ;  /* 0x000000083a787c11 */ /* 0x000fe2000f8410ff */
[----:B------:R-:W2:Y:S01]  /*2690*/  LDG.E.CONSTANT R113, desc[UR10][R112.64] ;  /* 0x0000000a70717981 */ /* 0x000ea2000c1e9900 */
[-C--:B------:R-:W-:Y:S02]  /*26a0*/  IADD3.X R121, R70, R65.reuse, R71, P0, P1 ;  /* 0x0000004146797210 */ /* 0x080fe400007e2447 */
[-C--:B------:R-:W-:Y:S02]  /*26b0*/  IADD3 R60, P0, P1, R37, R64.reuse, R4 ;  /* 0x00000040253c7210 */ /* 0x080fe4000791e004 */
[----:B------:R-:W-:Y:S02]  /*26c0*/  LEA.HI.X R121, R58, UR9, R121, 0x2, P2 ;  /* 0x000000093a797c11 */ /* 0x000fe400090f1479 */
[----:B------:R-:W-:Y:S02]  /*26d0*/  IADD3 R58, P3, P4, R38, R64, R3 ;  /* 0x00000040263a7210 */ /* 0x000fe40007c7e003 */
[----:B-1----:R-:W-:Y:S01]  /*26e0*/  LEA R124, P2, R60, UR8, 0x2 ;  /* 0x000000083c7c7c11 */ /* 0x002fe2000f8410ff */
[----:B------:R-:W2:Y:S01]  /*26f0*/  LDG.E.CONSTANT R112, desc[UR10][R120.64] ;  /* 0x0000000a78707981 */ /* 0x000ea2000c1e9900 */
[----:B0-----:R-:W-:-:S02]  /*2700*/  IADD3.X R117, R72, R65, R73, P0, P1 ;  /* 0x0000004148757210 */ /* 0x001fc400007e2449 */
[----:B------:R-:W-:Y:S02]  /*2710*/  IADD3.X R65, R74, R65, R75, P3, P4 ;  /* 0x000000414a417210 */ /* 0x000fe40001fe844b */
[----:B------:R-:W-:Y:S02]  /*2720*/  LEA.HI.X R125, R60, UR9, R117, 0x2, P2 ;  /* 0x000000093c7d7c11 */ /* 0x000fe400090f1475 */
[----:B------:R-:W-:-:S03]  /*2730*/  LEA R64, P0, R58, UR8, 0x2 ;  /* 0x000000083a407c11 */ /* 0x000fc6000f8010ff */
[----:B------:R-:W2:Y:S01]  /*2740*/  LDG.E.CONSTANT R117, desc[UR10][R124.64] ;  /* 0x0000000a7c757981 */ /* 0x000ea2000c1e9900 */
[----:B------:R-:W-:-:S05]  /*2750*/  LEA.HI.X R65, R58, UR9, R65, 0x2, P0 ;  /* 0x000000093a417c11 */ /* 0x000fca00080f1441 */
[----:B------:R0:W2:Y:S04]  /*2760*/  LDG.E.CONSTANT R120, desc[UR10][R64.64] ;  /* 0x0000000a40787981 */ /* 0x0000a8000c1e9900 */
[----:B0-----:R-:W-:Y:S01]  /*2770*/  LDS.64 R64, [R0+0x68] ;  /* 0x0000680000407984 */ /* 0x001fe20000000a00 */
[----:B-----5:R-:W-:-:S03]  /*2780*/  FFMA.FTZ R119, R122, R59, R119 ;  /* 0x0000003b7a777223 */ /* 0x020fc60000010077 */
[----:B------:R-:W3:Y:S02]  /*2790*/  LDS.64 R58, [R0+0x40] ;  /* 0x00004000003a7984 */ /* 0x000ee40000000a00 */
[----:B---3--:R-:W-:Y:S02]  /*27a0*/  FFMA.FTZ R119, R58, R61, R119 ;  /* 0x0000003d3a777223 */ /* 0x008fe40000010077 */
[----:B------:R-:W0:Y:S02]  /*27b0*/  LDS.64 R60, [R0+0x48] ;  /* 0x00004800003c7984 */ /* 0x000e240000000a00 */
[----:B----4-:R-:W-:Y:S02]  /*27c0*/  FFMA.FTZ R119, R66, R59, R119 ;  /* 0x0000003b42777223 */ /* 0x010fe40000010077 */
[----:B------:R-:W2:Y:S02]  /*27d0*/  LDS.64 R58, [R0+0x50] ;  /* 0x00005000003a7984 */ /* 0x000ea40000000a00 */
[----:B0-----:R-:W-:-:S04]  /*27e0*/  FFMA.FTZ R63, R60, R63, R119 ;  /* 0x0000003f3c3f7223 */ /* 0x001fc80000010077 */
[----:B------:R-:W-:Y:S02]  /*27f0*/  FFMA.FTZ R119, R62, R61, R63 ;  /* 0x0000003d3e777223 */ /* 0x000fe4000001003f */
[----:B------:R-:W0:Y:S04]  /*2800*/  LDS.64 R60, [R0+0x58] ;  /* 0x00005800003c7984 */ /* 0x000e280000000a00 */
[----:B------:R-:W1:Y:S01]  /*2810*/  LDS.64 R62, [R0+0x60] ;  /* 0x00006000003e7984 */ /* 0x000e620000000a00 */
[----:B------:R-:W-:Y:S01]  /*2820*/  UMOV UR4, 0xffffffff ;  /* 0xffffffff00047882 */ /* 0x000fe20000000000 */
[----:B--2---:R-:W-:Y:S02]  /*2830*/  FFMA.FTZ R119, R58, R67, R119 ;  /* 0x000000433a777223 */ /* 0x004fe40000010077 */
[----:B------:R-:W2:Y:S02]  /*2840*/  LDS.64 R66, [R0+0x70] ;  /* 0x0000700000427984 */ /* 0x000ea40000000a00 */
[----:B------:R-:W-:-:S04]  /*2850*/  FFMA.FTZ R59, R114, R59, R119 ;  /* 0x0000003b723b7223 */ /* 0x000fc80000010077 */
[----:B0-----:R-:W-:-:S04]  /*2860*/  FFMA.FTZ R59, R60, R109, R59 ;  /* 0x0000006d3c3b7223 */ /* 0x001fc8000001003b */
[----:B------:R-:W-:-:S04]  /*2870*/  FFMA.FTZ R59, R118, R61, R59 ;  /* 0x0000003d763b7223 */ /* 0x000fc8000001003b */
[----:B-1----:R-:W-:-:S04]  /*2880*/  FFMA.FTZ R59, R62, R115, R59 ;  /* 0x000000733e3b7223 */ /* 0x002fc8000001003b */
[----:B------:R-:W-:-:S04]  /*2890*/  FFMA.FTZ R59, R116, R63, R59 ;  /* 0x0000003f743b7223 */ /* 0x000fc8000001003b */
[----:B------:R-:W-:-:S04]  /*28a0*/  FFMA.FTZ R59, R64, R113, R59 ;  /* 0x00000071403b7223 */ /* 0x000fc8000001003b */
[----:B------:R-:W-:-:S04]  /*28b0*/  FFMA.FTZ R59, R112, R65, R59 ;  /* 0x00000041703b7223 */ /* 0x000fc8000001003b */
[----:B--2---:R-:W-:-:S04]  /*28c0*/  FFMA.FTZ R59, R66, R117, R59 ;  /* 0x00000075423b7223 */ /* 0x004fc8000001003b */
[----:B------:R-:W-:Y:S01]  /*28d0*/  FFMA.FTZ R59, R120, R67, R59 ;  /* 0x00000043783b7223 */ /* 0x000fe2000001003b */
[----:B------:R-:W-:Y:S06]  /*28e0*/  BRA.DIV UR4, `(.L_x_27075) ;  /* 0x0000004a042c7947 */ /* 0x000fec000b800000 */
[----:B------:R-:W0:Y:S02]  /*28f0*/  SHFL.BFLY PT, R58, R59, 0x2, 0x1f ;  /* 0x0c401f003b3a7f89 */ /* 0x000e2400000e0000 */
[----:B0-----:R-:W-:-:S05]  /*2900*/  FADD.FTZ R58, R59, R58 ;  /* 0x0000003a3b3a7221 */ /* 0x001fca0000010000 */
[----:B------:R0:W1:Y:S02]  /*2910*/  SHFL.BFLY PT, R61, R58, 0x1, 0x1f ;  /* 0x0c201f003a3d7f89 */ /* 0x00006400000e0000 */
.L_x_27127:
        /* <DEDUP_REMOVED lines=15> */
.L_x_27077:
[----:B------:R-:W-:Y:S05]  /*2a10*/  BSYNC B1 ;  /* 0x0000000000017941 */ /* 0x000fea0003800000 */
.L_x_27076:
[----:B------:R-:W-:-:S05]  /*2a20*/  VIADD R107, R107, 0x4 ;  /* 0x000000046b6b7836 */ /* 0x000fca0000000000 */
[----:B------:R-:W-:-:S13]  /*2a30*/  ISETP.GE.AND P0, PT, R107, R20, PT ;  /* 0x000000146b00720c */ /* 0x000fda0003f06270 */
[----:B------:R-:W-:Y:S05]  /*2a40*/  @!P0 BRA `(.L_x_27078) ;  /* 0xffffffec00f08947 */ /* 0x000fea000383ffff */
[----:B------:R-:W-:Y:S05]  /*2a50*/  BRA `(.L_x_27073) ;  /* 0x00000010003c7947 */ /* 0x000fea0003800000 */
.L_x_27074:
[----:B------:R-:W-:Y:S01]  /*2a60*/  SHF.R.S32.HI R59, RZ, 0x1f, R22 ;  /* 0x0000001fff3b7819 */ /* 0x000fe20000011416 */
[----:B------:R-:W-:-:S03]  /*2a70*/  IMAD.MOV.U32 R103, RZ, RZ, -0x800001 ;  /* 0xff7fffffff677424 */ /* 0x000fc600078e00ff */
[----:B------:R-:W-:-:S04]  /*2a80*/  LEA.HI R59, R59, R22, RZ, 0x5 ;  /* 0x000000163b3b7211 */ /* 0x000fc800078f28ff */
[----:B------:R-:W-:-:S07]  /*2a90*/  SHF.R.S32.HI R109, RZ, 0x5, R59 ;  /* 0x00000005ff6d7819 */ /* 0x000fce000001143b */
.L_x_27082:
        /* <DEDUP_REMOVED lines=32> */
[----:B------:R-:W-:Y:S02]  /*2ca0*/  IADD3 R61, P0, P1, R98, R64, R99 ;  /* 0x00000040623d7210 */ /* 0x000fe4000791e063 */
[----:B------:R-:W-:Y:S02]  /*2cb0*/  SHF.R.S32.HI R67, RZ, 0x1f, R94 ;  /* 0x0000001fff437819 */ /* 0x000fe4000001145e */
[----:B------:R-:W-:Y:S02]  /*2cc0*/  IADD3.X R112, R112, R66, R113, P0, P1 ;  /* 0x0000004270707210 */ /* 0x000fe400007e2471 */
[C---:B------:R-:W-:Y:S02]  /*2cd0*/  LEA R60, P0, R61.reuse, UR18, 0x2 ;  /* 0x000000123d3c7c11 */ /* 0x040fe4000f8010ff */
[----:B0-----:R-:W-:Y:S02]  /*2ce0*/  IADD3 R63, P4, P5, R94, R64, R95 ;  /* 0x000000405e3f7210 */ /* 0x001fe40007d9e05f */
[----:B------:R-:W-:-:S02]  /*2cf0*/  LEA.HI.X R61, R61, UR19, R112, 0x2, P0 ;  /* 0x000000133d3d7c11 */ /* 0x000fc400080f1470 */
[----:B------:R-:W-:Y:S02]  /*2d00*/  IADD3.X R108, R67, R66, R108, P4, P5 ;  /* 0x00000042436c7210 */ /* 0x000fe400027ea46c */
[C---:B------:R-:W-:Y:S02]  /*2d10*/  LEA R112, P0, R63.reuse, UR18, 0x2 ;  /* 0x000000123f707c11 */ /* 0x040fe4000f8010ff */
[----:B------:R-:W-:Y:S02]  /*2d20*/  IADD3 R65, P2, P3, R96, R64, R97 ;  /* 0x0000004060417210 */ /* 0x000fe40007b5e061 */
[----:B------:R-:W-:Y:S02]  /*2d30*/  LEA.HI.X R113, R63, UR19, R108, 0x2, P0 ;  /* 0x000000133f717c11 */ /* 0x000fe400080f146c */
[----:B------:R0:W4:Y:S01]  /*2d40*/  LDG.E.CONSTANT R63, desc[UR10][R60.64] ;  /* 0x0000000a3c3f7981 */ /* 0x000122000c1e9900 */
[----:B------:R-:W-:Y:S02]  /*2d50*/  IADD3.X R114, R115, R66, R114, P2, P3 ;  /* 0x0000004273727210 */ /* 0x000fe400017e6472 */
[----:B-1----:R-:W-:Y:S01]  /*2d60*/  LEA R58, P1, R65, UR18, 0x2 ;  /* 0x00000012413a7c11 */ /* 0x002fe2000f8210ff */
[----:B------:R-:W5:Y:S01]  /*2d70*/  LDG.E.CONSTANT R119, desc[UR10][R112.64] ;  /* 0x0000000a70777981 */ /* 0x000f62000c1e9900 */
[----:B------:R-:W-:-:S02]  /*2d80*/  SHF.R.S32.HI R115, RZ, 0x1f, R92 ;  /* 0x0000001fff737819 */ /* 0x000fc4000001145c */
[----:B------:R-:W-:Y:S02]  /*2d90*/  LEA.HI.X R59, R65, UR19, R114, 0x2, P1 ;  /* 0x00000013413b7c11 */ /* 0x000fe400088f1472 */
[----:B------:R-:W-:Y:S02]  /*2da0*/  IADD3 R67, P0, P1, R92, R64, R93 ;  /* 0x000000405c437210 */ /* 0x000fe4000791e05d */
[----:B0-----:R-:W-:Y:S01]  /*2db0*/  SHF.R.S32.HI R61, RZ, 0x1f, R88 ;  /* 0x0000001fff3d7819 */ /* 0x001fe20000011458 */
[----:B------:R0:W5:Y:S01]  /*2dc0*/  LDG.E.CONSTANT R122, desc[UR10][R58.64] ;  /* 0x0000000a3a7a7981 */ /* 0x000162000c1e9900 */
[----:B------:R-:W-:Y:S02]  /*2dd0*/  IADD3.X R116, R115, R66, R116, P0, P1 ;  /* 0x0000004273747210 */ /* 0x000fe400007e2474 */
[--C-:B------:R-:W-:Y:S02]  /*2de0*/  SHF.R.S32.HI R108, RZ, 0x1f, R89.reuse ;  /* 0x0000001fff6c7819 */ /* 0x100fe40000011459 */
[----:B0-----:R-:W-:-:S02]  /*2df0*/  IADD3 R59, P0, P1, R88, R64, R89 ;  /* 0x00000040583b7210 */ /* 0x001fc4000791e059 */
[--C-:B------:R-:W-:Y:S02]  /*2e00*/  SHF.R.S32.HI R114, RZ, 0x1f, R91.reuse ;  /* 0x0000001fff727819 */ /* 0x100fe4000001145b */
[----:B------:R-:W-:Y:S02]  /*2e10*/  IADD3.X R108, R61, R66, R108, P0, P1 ;  /* 0x000000423d6c7210 */ /* 0x000fe400007e246c */
[C---:B------:R-:W-:Y:S02]  /*2e20*/  LEA R120, P0, R67.reuse, UR18, 0x2 ;  /* 0x0000001243787c11 */ /* 0x040fe4000f8010ff */
[----:B------:R-:W-:Y:S02]  /*2e30*/  IADD3 R65, P2, P3, R90, R64, R91 ;  /* 0x000000405a417210 */ /* 0x000fe40007b5e05b */
[----:B------:R-:W-:Y:S02]  /*2e40*/  LEA.HI.X R121, R67, UR19, R116, 0x2, P0 ;  /* 0x0000001343797c11 */ /* 0x000fe400080f1474 */
[----:B------:R-:W-:-:S02]  /*2e50*/  IADD3.X R114, R117, R66, R114, P2, P3 ;  /* 0x0000004275727210 */ /* 0x000fc400017e6472 */
[C---:B------:R-:W-:Y:S01]  /*2e60*/  LEA R60, P0, R65.reuse, UR18, 0x2 ;  /* 0x00000012413c7c11 */ /* 0x040fe2000f8010ff */
[----:B------:R-:W5:Y:S03]  /*2e70*/  LDG.E.CONSTANT R120, desc[UR10][R120.64] ;  /* 0x0000000a78787981 */ /* 0x000f66000c1e9900 */
[----:B------:R-:W-:Y:S02]  /*2e80*/  LEA.HI.X R61, R65, UR19, R114, 0x2, P0 ;  /* 0x00000013413d7c11 */ /* 0x000fe400080f1472 */
[C---:B------:R-:W-:Y:S02]  /*2e90*/  LEA R58, P0, R59.reuse, UR18, 0x2 ;  /* 0x000000123b3a7c11 */ /* 0x040fe4000f8010ff */
[----:B------:R-:W-:Y:S01]  /*2ea0*/  SHF.R.S32.HI R65, RZ, 0x1f, R87 ;  /* 0x0000001fff417819 */ /* 0x000fe20000011457 */
[----:B------:R-:W5:Y:S01]  /*2eb0*/  LDG.E.CONSTANT R115, desc[UR10][R60.64] ;  /* 0x0000000a3c737981 */ /* 0x000f62000c1e9900 */
[----:B------:R-:W-:-:S02]  /*2ec0*/  LEA.HI.X R59, R59, UR19, R108, 0x2, P0 ;  /* 0x000000133b3b7c11 */ /* 0x000fc400080f146c */
[----:B------:R-:W-:Y:S02]  /*2ed0*/  SHF.R.S32.HI R116, RZ, 0x1f, R86 ;  /* 0x0000001fff747819 */ /* 0x000fe40000011456 */
[----:B------:R-:W-:Y:S01]  /*2ee0*/  IADD3 R67, P0, P1, R86, R64, R87 ;  /* 0x0000004056437210 */ /* 0x000fe2000791e057 */
[----:B------:R0:W5:Y:S01]  /*2ef0*/  LDG.E.CONSTANT R118, desc[UR10][R58.64] ;  /* 0x0000000a3a767981 */ /* 0x000162000c1e9900 */
[----:B------:R-:W-:Y:S02]  /*2f00*/  SHF.R.S32.HI R113, RZ, 0x1f, R84 ;  /* 0x0000001fff717819 */ /* 0x000fe40000011454 */
[----:B------:R-:W-:Y:S02]  /*2f10*/  IADD3.X R116, R116, R66, R65, P0, P1 ;  /* 0x0000004274747210 */ /* 0x000fe400007e2441 */
[--C-:B------:R-:W-:Y:S02]  /*2f20*/  SHF.R.S32.HI R114, RZ, 0x1f, R85.reuse ;  /* 0x0000001fff727819 */ /* 0x100fe40000011455 */
[----:B------:R-:W-:-:S02]  /*2f30*/  IADD3 R65, P0, P1, R84, R64, R85 ;  /* 0x0000004054417210 */ /* 0x000fc4000791e055 */
[--C-:B------:R-:W-:Y:S02]  /*2f40*/  SHF.R.S32.HI R108, RZ, 0x1f, R83.reuse ;  /* 0x0000001fff6c7819 */ /* 0x100fe40000011453 */
[----:B------:R-:W-:Y:S02]  /*2f50*/  IADD3.X R114, R113, R66, R114, P0, P1 ;  /* 0x0000004271727210 */ /* 0x000fe400007e2472 */
[----:B------:R-:W-:Y:S02]  /*2f60*/  SHF.R.S32.HI R113, RZ, 0x1f, R82 ;  /* 0x0000001fff717819 */ /* 0x000fe40000011452 */
[----:B0-----:R-:W-:-:S04]  /*2f70*/  IADD3 R59, P0, P1, R82, R64, R83 ;  /* 0x00000040523b7210 */ /* 0x001fc8000791e053 */
[----:B------:R-:W-:Y:S02]  /*2f80*/  IADD3.X R108, R113, R66, R108, P0, P1 ;  /* 0x00000042716c7210 */ /* 0x000fe400007e246c */
[----:B------:R-:W-:-:S04]  /*2f90*/  LEA R112, P0, R67, UR18, 0x2 ;  /* 0x0000001243707c11 */ /* 0x000fc8000f8010ff */
[----:B------:R-:W-:Y:S02]  /*2fa0*/  LEA.HI.X R113, R67, UR19, R116, 0x2, P0 ;  /* 0x0000001343717c11 */ /* 0x000fe400080f1474 */
[----:B------:R-:W-:-:S04]  /*2fb0*/  LEA R60, P0, R65, UR18, 0x2 ;  /* 0x00000012413c7c11 */ /* 0x000fc8000f8010ff */
[----:B------:R-:W-:Y:S01]  /*2fc0*/  LEA.HI.X R61, R65, UR19, R114, 0x2, P0 ;  /* 0x00000013413d7c11 */ /* 0x000fe200080f1472 */
[----:B------:R-:W5:Y:S04]  /*2fd0*/  LDG.E.CONSTANT R113, desc[UR10][R112.64] ;  /* 0x0000000a70717981 */ /* 0x000f68000c1e9900 */
[----:B------:R-:W5:Y:S01]  /*2fe0*/  LDG.E.CONSTANT R114, desc[UR10][R60.64] ;  /* 0x0000000a3c727981 */ /* 0x000f62000c1e9900 */
[C---:B------:R-:W-:Y:S02]  /*2ff0*/  LEA R58, P0, R59.reuse, UR18, 0x2 ;  /* 0x000000123b3a7c11 */ /* 0x040fe4000f8010ff */
[----:B------:R-:W-:Y:S02]  /*3000*/  SHF.R.S32.HI R117, RZ, 0x1f, R80 ;  /* 0x0000001fff757819 */ /* 0x000fe40000011450 */
[----:B------:R-:W-:-:S02]  /*3010*/  LEA.HI.X R59, R59, UR19, R108, 0x2, P0 ;  /* 0x000000133b3b7c11 */ /* 0x000fc400080f146c */
[--C-:B------:R-:W-:Y:S02]  /*3020*/  SHF.R.S32.HI R65, RZ, 0x1f, R81.reuse ;  /* 0x0000001fff417819 */ /* 0x100fe40000011451 */
[----:B------:R-:W-:Y:S01]  /*3030*/  IADD3 R116, P0, P1, R80, R64, R81 ;  /* 0x0000004050747210 */ /* 0x000fe2000791e051 */
[----:B------:R0:W5:Y:S01]  /*3040*/  LDG.E.CONSTANT R67, desc[UR10][R58.64] ;  /* 0x0000000a3a437981 */ /* 0x000162000c1e9900 */
[----:B------:R-:W-:Y:S02]  /*3050*/  SHF.R.S32.HI R121, RZ, 0x1f, R79 ;  /* 0x0000001fff797819 */ /* 0x000fe4000001144f */
[----:B------:R-:W-:Y:S02]  /*3060*/  IADD3.X R117, R117, R66, R65, P0, P1 ;  /* 0x0000004275757210 */ /* 0x000fe400007e2441 */
[----:B------:R-:W-:Y:S02]  /*3070*/  SHF.R.S32.HI R108, RZ, 0x1f, R78 ;  /* 0x0000001fff6c7819 */ /* 0x000fe4000001144e */
[----:B------:R-:W-:Y:S01]  /*3080*/  IADD3 R65, P0, P1, R78, R64, R79 ;  /* 0x000000404e417210 */ /* 0x000fe2000791e04f */
[----:B0-----:R-:W2:Y:S03]  /*3090*/  LDS.64 R58, [R0] ;  /* 0x00000000003a7984 */ /* 0x001ea60000000a00 */
[----:B------:R-:W-:-:S02]  /*30a0*/  IADD3.X R108, R108, R66, R121, P0, P1 ;  /* 0x000000426c6c7210 */ /* 0x000fc400007e2479 */
[----:B------:R-:W-:-:S04]  /*30b0*/  LEA R124, P0, R116, UR18, 0x2 ;  /* 0x00000012747c7c11 */ /* 0x000fc8000f8010ff */
[----:B------:R-:W-:Y:S02]  /*30c0*/  LEA.HI.X R125, R116, UR19, R117, 0x2, P0 ;  /* 0x00000013747d7c11 */ /* 0x000fe400080f1475 */
[C---:B------:R-:W-:Y:S02]  /*30d0*/  LEA R116, P0, R65.reuse, UR18, 0x2 ;  /* 0x0000001241747c11 */ /* 0x040fe4000f8010ff */
[----:B------:R-:W-:Y:S01]  /*30e0*/  SHF.R.S32.HI R121, RZ, 0x1f, R76 ;  /* 0x0000001fff797819 */ /* 0x000fe2000001144c */
[----:B------:R0:W5:Y:S01]  /*30f0*/  LDG.E.CONSTANT R112, desc[UR10][R124.64] ;  /* 0x0000000a7c707981 */ /* 0x000162000c1e9900 */
[----:B------:R-:W-:Y:S02]  /*3100*/  LEA.HI.X R117, R65, UR19, R108, 0x2, P0 ;  /* 0x0000001341757c11 */ /* 0x000fe400080f146c */
[--C-:B------:R-:W-:Y:S02]  /*3110*/  SHF.R.S32.HI R108, RZ, 0x1f, R77.reuse ;  /* 0x0000001fff6c7819 */ /* 0x100fe4000001144d */
[----:B------:R-:W-:Y:S01]  /*3120*/  IADD3 R61, P0, P1, R76, R64, R77 ;  /* 0x000000404c3d7210 */ /* 0x000fe2000791e04d */
[----:B------:R-:W5:Y:S03]  /*3130*/  LDG.E.CONSTANT R65, desc[UR10][R116.64] ;  /* 0x0000000a74417981 */ /* 0x000f66000c1e9900 */
[----:B------:R-:W-:-:S02]  /*3140*/  IADD3.X R108, R121, R66, R108, P0, P1 ;  /* 0x00000042796c7210 */ /* 0x000fc400007e246c */
        /* <DEDUP_REMOVED lines=34> */
[----:B------:R-:W-:Y:S02]  /*3370*/  IADD3 R62, P0, P1, R25, R64, R16 ;  /* 0x00000040193e7210 */ /* 0x000fe4000791e010 */
[----:B------:R-:W-:Y:S01]  /*3380*/  SHF.R.S32.HI R67, RZ, 0x1f, R25 ;  /* 0x0000001fff437819 */ /* 0x000fe20000011419 */
[----:B------:R-:W-:Y:S01]  /*3390*/  FFMA.FTZ R63, R112, R63, R59 ;  /* 0x0000003f703f7223 */ /* 0x000fe2000001003b */
[----:B------:R-:W-:Y:S01]  /*33a0*/  LEA R112, P2, R62, UR18, 0x2 ;  /* 0x000000123e707c11 */ /* 0x000fe2000f8410ff */
[----:B------:R-:W2:Y:S02]  /*33b0*/  LDS.64 R58, [R0+0x38] ;  /* 0x00003800003a7984 */ /* 0x000ea40000000a00 */
[----:B----4-:R-:W-:Y:S01]  /*33c0*/  FFMA.FTZ R65, R60, R65, R63 ;  /* 0x000000413c417223 */ /* 0x010fe2000001003f */
[----:B------:R-:W-:-:S02]  /*33d0*/  IADD3.X R63, R67, R66, R39, P0, P1 ;  /* 0x00000042433f7210 */ /* 0x000fc400007e2427 */
[----:B------:R-:W-:Y:S01]  /*33e0*/  IADD3 R60, P0, P1, R26, R64, R15 ;  /* 0x000000401a3c7210 */ /* 0x000fe2000791e00f */
[----:B------:R-:W-:Y:S01]  /*33f0*/  FFMA.FTZ R65, R108, R61, R65 ;  /* 0x0000003d6c417223 */ /* 0x000fe20000010041 */
[----:B------:R-:W-:Y:S02]  /*3400*/  LEA.HI.X R113, R62, UR19, R63, 0x2, P2 ;  /* 0x000000133e717c11 */ /* 0x000fe400090f143f */
[----:B------:R-:W-:Y:S02]  /*3410*/  IADD3.X R61, R40, R66, R41, P0, P1 ;  /* 0x00000042283d7210 */ /* 0x000fe400007e2429 */
[----:B------:R-:W-:-:S04]  /*3420*/  LEA R124, P2, R60, UR18, 0x2 ;  /* 0x000000123c7c7c11 */ /* 0x000fc8000f8410ff */
[----:B------:R-:W-:Y:S02]  /*3430*/  LEA.HI.X R125, R60, UR19, R61, 0x2, P2 ;  /* 0x000000133c7d7c11 */ /* 0x000fe400090f143d */
[----:B------:R1:W3:Y:S01]  /*3440*/  LDG.E.CONSTANT R61, desc[UR10][R112.64] ;  /* 0x0000000a703d7981 */ /* 0x0002e2000c1e9900 */
[----:B------:R-:W-:-:S03]  /*3450*/  IADD3 R62, P0, P1, R27, R64, R14 ;  /* 0x000000401b3e7210 */ /* 0x000fc6000791e00e */
[----:B------:R4:W3:Y:S01]  /*3460*/  LDG.E.CONSTANT R120, desc[UR10][R124.64] ;  /* 0x0000000a7c787981 */ /* 0x0008e2000c1e9900 */
[----:B------:R-:W-:Y:S02]  /*3470*/  LEA R118, P2, R62, UR18, 0x2 ;  /* 0x000000123e767c11 */ /* 0x000fe4000f8410ff */
[----:B------:R-:W-:Y:S02]  /*3480*/  IADD3.X R63, R42, R66, R43, P0, P1 ;  /* 0x000000422a3f7210 */ /* 0x000fe400007e242b */
[----:B------:R-:W-:Y:S02]  /*3490*/  IADD3 R60, P0, P1, R28, R64, R13 ;  /* 0x000000401c3c7210 */ /* 0x000fe4000791e00d */
[----:B------:R-:W-:Y:S02]  /*34a0*/  LEA.HI.X R119, R62, UR19, R63, 0x2, P2 ;  /* 0x000000133e777c11 */ /* 0x000fe400090f143f */
[----:B0-----:R-:W-:Y:S02]  /*34b0*/  LEA R116, P2, R60, UR18, 0x2 ;  /* 0x000000123c747c11 */ /* 0x001fe4000f8410ff */
[----:B------:R-:W-:-:S04]  /*34c0*/  IADD3.X R63, R44, R66, R45, P0, P1 ;  /* 0x000000422c3f7210 */ /* 0x000fc800007e242d */
[----:B------:R-:W-:Y:S02]  /*34d0*/  LEA.HI.X R117, R60, UR19, R63, 0x2, P2 ;  /* 0x000000133c757c11 */ /* 0x000fe400090f143f */
[----:B------:R-:W-:Y:S01]  /*34e0*/  IADD3 R60, P0, P1, R29, R64, R12 ;  /* 0x000000401d3c7210 */ /* 0x000fe2000791e00c */
[----:B------:R-:W3:Y:S03]  /*34f0*/  LDG.E.CONSTANT R63, desc[UR10][R118.64] ;  /* 0x0000000a763f7981 */ /* 0x000ee6000c1e9900 */
[----:B-1----:R-:W-:Y:S01]  /*3500*/  LEA R112, P2, R60, UR18, 0x2 ;  /* 0x000000123c707c11 */ /* 0x002fe2000f8410ff */
[----:B------:R0:W3:Y:S01]  /*3510*/  LDG.E.CONSTANT R62, desc[UR10][R116.64] ;  /* 0x0000000a743e7981 */ /* 0x0000e2000c1e9900 */
[----:B--2---:R-:W-:Y:S01]  /*3520*/  FFMA.FTZ R121, R58, R121, R65 ;  /* 0x000000793a797223 */ /* 0x004fe20000010041 */
[----:B------:R-:W-:Y:S02]  /*3530*/  IADD3.X R65, R46, R66, R47, P0, P1 ;  /* 0x000000422e417210 */ /* 0x000fe400007e242f */
[----:B------:R-:W-:-:S02]  /*3540*/  IADD3 R58, P0, P1, R30, R64, R11 ;  /* 0x000000401e3a7210 */ /* 0x000fc4000791e00b */
[----:B------:R-:W-:Y:S02]  /*3550*/  LEA.HI.X R113, R60, UR19, R65, 0x2, P2 ;  /* 0x000000133c717c11 */ /* 0x000fe400090f1441 */
[----:B------:R-:W-:Y:S02]  /*3560*/  LEA R114, P2, R58, UR18, 0x2 ;  /* 0x000000123a727c11 */ /* 0x000fe4000f8410ff */
[----:B------:R-:W-:Y:S01]  /*3570*/  IADD3.X R65, R48, R66, R49, P0, P1 ;  /* 0x0000004230417210 */ /* 0x000fe200007e2431 */
[----:B------:R-:W2:Y:S03]  /*3580*/  LDG.E.CONSTANT R67, desc[UR10][R112.64] ;  /* 0x0000000a70437981 */ /* 0x000ea6000c1e9900 */
[----:B------:R-:W-:Y:S02]  /*3590*/  LEA.HI.X R115, R58, UR19, R65, 0x2, P2 ;  /* 0x000000133a737c11 */ /* 0x000fe400090f1441 */
[----:B------:R-:W-:-:S04]  /*35a0*/  IADD3 R58, P0, P1, R31, R64, R10 ;  /* 0x000000401f3a7210 */ /* 0x000fc8000791e00a */
[----:B----4-:R-:W-:Y:S01]  /*35b0*/  LEA R124, P2, R58, UR18, 0x2 ;  /* 0x000000123a7c7c11 */ /* 0x010fe2000f8410ff */
[----:B------:R1:W4:Y:S01]  /*35c0*/  LDG.E.CONSTANT R112, desc[UR10][R114.64] ;  /* 0x0000000a72707981 */ /* 0x000322000c1e9900 */
[----:B------:R-:W-:-:S04]  /*35d0*/  IADD3.X R65, R50, R66, R51, P0, P1 ;  /* 0x0000004232417210 */ /* 0x000fc800007e2433 */
[----:B------:R-:W-:Y:S02]  /*35e0*/  LEA.HI.X R125, R58, UR19, R65, 0x2, P2 ;  /* 0x000000133a7d7c11 */ /* 0x000fe400090f1441 */
[----:B------:R-:W-:-:S03]  /*35f0*/  IADD3 R58, P0, P1, R32, R64, R9 ;  /* 0x00000040203a7210 */ /* 0x000fc6000791e009 */
[----:B------:R1:W4:Y:S01]  /*3600*/  LDG.E.CONSTANT R113, desc[UR10][R124.64] ;  /* 0x0000000a7c717981 */ /* 0x000322000c1e9900 */
[----:B0-----:R-:W-:Y:S02]  /*3610*/  LEA R116, P2, R58, UR18, 0x2 ;  /* 0x000000123a747c11 */ /* 0x001fe4000f8410ff */
[----:B------:R-:W-:-:S04]  /*3620*/  IADD3.X R65, R52, R66, R53, P0, P1 ;  /* 0x0000004234417210 */ /* 0x000fc800007e2435 */
[----:B------:R-:W-:Y:S02]  /*3630*/  LEA.HI.X R117, R58, UR19, R65, 0x2, P2 ;  /* 0x000000133a757c11 */ /* 0x000fe400090f1441 */
[----:B------:R-:W-:-:S03]  /*3640*/  IADD3 R58, P0, P1, R33, R64, R8 ;  /* 0x00000040213a7210 */ /* 0x000fc6000791e008 */
[----:B------:R-:W4:Y:S01]  /*3650*/  LDG.E.CONSTANT R116, desc[UR10][R116.64] ;  /* 0x0000000a74747981 */ /* 0x000f22000c1e9900 */
[----:B------:R-:W-:Y:S02]  /*3660*/  LEA R118, P2, R58, UR18, 0x2 ;  /* 0x000000123a767c11 */ /* 0x000fe4000f8410ff */
[----:B------:R-:W-:-:S04]  /*3670*/  IADD3.X R65, R54, R66, R55, P0, P1 ;  /* 0x0000004236417210 */ /* 0x000fc800007e2437 */
[----:B------:R-:W-:Y:S02]  /*3680*/  LEA.HI.X R119, R58, UR19, R65, 0x2, P2 ;  /* 0x000000133a777c11 */ /* 0x000fe400090f1441 */
[----:B------:R-:W-:-:S03]  /*3690*/  IADD3 R58, P0, P1, R34, R64, R7 ;  /* 0x00000040223a7210 */ /* 0x000fc6000791e007 */
[----:B------:R0:W4:Y:S01]  /*36a0*/  LDG.E.CONSTANT R117, desc[UR10][R118.64] ;  /* 0x0000000a76757981 */ /* 0x000122000c1e9900 */
[----:B-1----:R-:W-:Y:S02]  /*36b0*/  LEA R114, P2, R58, UR18, 0x2 ;  /* 0x000000123a727c11 */ /* 0x002fe4000f8410ff */
        /* <DEDUP_REMOVED lines=9> */
[----:B0-----:R-:W-:Y:S02]  /*3750*/  LEA R118, P2, R58, UR18, 0x2 ;  /* 0x000000123a767c11 */ /* 0x001fe4000f8410ff */
[----:B------:R-:W-:-:S04]  /*3760*/  IADD3.X R65, R70, R66, R71, P0, P1 ;  /* 0x0000004246417210 */ /* 0x000fc800007e2447 */
[----:B------:R-:W-:Y:S02]  /*3770*/  LEA.HI.X R119, R58, UR19, R65, 0x2, P2 ;  /* 0x000000133a777c11 */ /* 0x000fe400090f1441 */
[-C--:B------:R-:W-:Y:S02]  /*3780*/  IADD3 R58, P0, P1, R37, R64.reuse, R4 ;  /* 0x00000040253a7210 */ /* 0x080fe4000791e004 */
[----:B------:R-:W-:Y:S01]  /*3790*/  IADD3 R65, P3, P4, R38, R64, R3 ;  /* 0x0000004026417210 */ /* 0x000fe20007c7e003 */
[----:B------:R-:W4:Y:S01]  /*37a0*/  LDG.E.CONSTANT R108, desc[UR10][R118.64] ;  /* 0x0000000a766c7981 */ /* 0x000f22000c1e9900 */
[----:B-1----:R-:W-:Y:S02]  /*37b0*/  LEA R124, P2, R58, UR18, 0x2 ;  /* 0x000000123a7c7c11 */ /* 0x002fe4000f8410ff */
[-C--:B------:R-:W-:Y:S02]  /*37c0*/  IADD3.X R123, R72, R66.reuse, R73, P0, P1 ;  /* 0x00000042487b7210 */ /* 0x080fe400007e2449 */
[----:B------:R-:W-:-:S02]  /*37d0*/  IADD3.X R66, R74, R66, R75, P3, P4 ;  /* 0x000000424a427210 */ /* 0x000fc40001fe844b */
[----:B------:R-:W-:Y:S02]  /*37e0*/  LEA.HI.X R125, R58, UR19, R123, 0x2, P2 ;  /* 0x000000133a7d7c11 */ /* 0x000fe400090f147b */
[----:B------:R-:W-:-:S03]  /*37f0*/  LEA R64, P0, R65, UR18, 0x2 ;  /* 0x0000001241407c11 */ /* 0x000fc6000f8010ff */
[----:B------:R-:W4:Y:S01]  /*3800*/  LDG.E.CONSTANT R119, desc[UR10][R124.64] ;  /* 0x0000000a7c777981 */ /* 0x000f22000c1e9900 */
[----:B------:R-:W-:-:S05]  /*3810*/  LEA.HI.X R65, R65, UR19, R66, 0x2, P0 ;  /* 0x0000001341417c11 */ /* 0x000fca00080f1442 */
[----:B------:R0:W4:Y:S04]  /*3820*/  LDG.E.CONSTANT R118, desc[UR10][R64.64] ;  /* 0x0000000a40767981 */ /* 0x000128000c1e9900 */
[----:B0-----:R-:W-:Y:S01]  /*3830*/  LDS.64 R64, [R0+0x68] ;  /* 0x0000680000407984 */ /* 0x001fe20000000a00 */
[----:B-----5:R-:W-:-:S03]  /*3840*/  FFMA.FTZ R121, R122, R59, R121 ;  /* 0x0000003b7a797223 */ /* 0x020fc60000010079 */
[----:B------:R-:W3:Y:S02]  /*3850*/  LDS.64 R58, [R0+0x40] ;  /* 0x00004000003a7984 */ /* 0x000ee40000000a00 */
[----:B---3--:R-:W-:Y:S02]  /*3860*/  FFMA.FTZ R121, R58, R61, R121 ;  /* 0x0000003d3a797223 */ /* 0x008fe40000010079 */
[----:B------:R-:W0:Y:S02]  /*3870*/  LDS.64 R60, [R0+0x48] ;  /* 0x00004800003c7984 */ /* 0x000e240000000a00 */
[----:B------:R-:W-:Y:S02]  /*3880*/  FFMA.FTZ R121, R120, R59, R121 ;  /* 0x0000003b78797223 */ /* 0x000fe40000010079 */
        /* <DEDUP_REMOVED lines=8> */
[----:B----4-:R-:W-:-:S04]  /*3910*/  FFMA.FTZ R59, R112, R59, R121 ;  /* 0x0000003b703b7223 */ /* 0x010fc80000010079 */
[----:B0-----:R-:W-:-:S04]  /*3920*/  FFMA.FTZ R59, R60, R113, R59 ;  /* 0x000000713c3b7223 */ /* 0x001fc8000001003b */
[----:B------:R-:W-:-:S04]  /*3930*/  FFMA.FTZ R59, R116, R61, R59 ;  /* 0x0000003d743b7223 */ /* 0x000fc8000001003b */
[----:B-1----:R-:W-:-:S04]  /*3940*/  FFMA.FTZ R59, R62, R117, R59 ;  /* 0x000000753e3b7223 */ /* 0x002fc8000001003b */
[----:B------:R-:W-:-:S04]  /*3950*/  FFMA.FTZ R59, R114, R63, R59 ;  /* 0x0000003f723b7223 */ /* 0x000fc8000001003b */
[----:B------:R-:W-:Y:S01]  /*3960*/  FFMA.FTZ R59, R64, R115, R59 ;  /* 0x00000073403b7223 */ /* 0x000fe2000001003b */
[----:B------:R-:W-:Y:S01]  /*3970*/  IADD3 R60, -R106, 0x1, RZ ;  /* 0x000000016a3c7810 */ /* 0x000fe20007ffe1ff */
[----:B------:R-:W-:Y:S02]  /*3980*/  IMAD R63, R109, 0x8, R102 ;  /* 0x000000086d3f7824 */ /* 0x000fe400078e0266 */
[----:B------:R-:W-:-:S04]  /*3990*/  FFMA.FTZ R59, R108, R65, R59 ;  /* 0x000000416c3b7223 */ /* 0x000fc8000001003b */
[----:B--2---:R-:W-:-:S04]  /*39a0*/  FFMA.FTZ R59, R66, R119, R59 ;  /* 0x00000077423b7223 */ /* 0x004fc8000001003b */
[----:B------:R-:W-:Y:S01]  /*39b0*/  FFMA.FTZ R59, R118, R67, R59 ;  /* 0x00000043763b7223 */ /* 0x000fe2000001003b */
[----:B------:R-:W-:Y:S06]  /*39c0*/  BRA.DIV UR4, `(.L_x_27079) ;  /* 0x0000003a043c7947 */ /* 0x000fec000b800000 */
[----:B------:R-:W0:Y:S02]  /*39d0*/  SHFL.BFLY PT, R58, R59, 0x2, 0x1f ;  /* 0x0c401f003b3a7f89 */ /* 0x000e2400000e0000 */
[----:B0-----:R-:W-:-:S05]  /*39e0*/  FADD.FTZ R58, R59, R58 ;  /* 0x0000003a3b3a7221 */ /* 0x001fca0000010000 */
[----:B------:R0:W1:Y:S02]  /*39f0*/  SHFL.BFLY PT, R61, R58, 0x1, 0x1f ;  /* 0x0c201f003a3d7f89 */ /* 0x00006400000e0000 */
.L_x_27131:
        /* <DEDUP_REMOVED lines=19> */
.L_x_27081:
[----:B------:R-:W-:Y:S05]  /*3b30*/  BSYNC B1 ;  /* 0x0000000000017941 */ /* 0x000fea0003800000 */
.L_x_27080:
[----:B------:R-:W-:Y:S05]  /*3b40*/  @!P1 BRA `(.L_x_27082) ;  /* 0xffffffec00d49947 */ /* 0x000fea000383ffff */
.L_x_27073:
[----:B------:R-:W-:Y:S05]  /*3b50*/  BSYNC B0 ;  /* 0x0000000000007941 */ /* 0x000fea0003800000 */
.L_x_27072:
        /* <DEDUP_REMOVED lines=13> */
.L_x_27136:
        /* <DEDUP_REMOVED lines=48> */
.L_x_27088:
        /* <DEDUP_REMOVED lines=11> */
.L_x_27087:
[----:B------:R-:W-:Y:S05]  /*3fe0*/  BSYNC B1 ;  /* 0x0000000000017941 */ /* 0x000fea0003800000 */
.L_x_27086:
        /* <DEDUP_REMOVED lines=14> */
.L_x_27091:
        /* <DEDUP_REMOVED lines=100> */
.L_x_27090:
[----:B------:R-:W-:Y:S05]  /*4710*/  BSYNC B1 ;  /* 0x0000000000017941 */ /* 0x000fea0003800000 */
.L_x_27089:
        /* <DEDUP_REMOVED lines=55> */
.L_x_27093:
[----:B------:R-:W-:Y:S05]  /*4a90*/  BSYNC B1 ;  /* 0x0000000000017941 */ /* 0x000fea0003800000 */
.L_x_27092:
        /* <DEDUP_REMOVED lines=26> */
.L_x_27085:
[----:B------:R-:W-:Y:S05]  /*4c40*/  BSYNC B0 ;  /* 0x0000000000007941 */ /* 0x000fea0003800000 */
.L_x_27084:
        /* <DEDUP_REMOVED lines=51> */
.L_x_27098:
        /* <DEDUP_REMOVED lines=8> */
.L_x_27097:
[----:B------:R-:W-:Y:S05]  /*5000*/  BSYNC B1 ;  /* 0x0000000000017941 */ /* 0x000fea0003800000 */
.L_x_27096:
        /* <DEDUP_REMOVED lines=14> */
.L_x_27101:
        /* <DEDUP_REMOVED lines=52> */
.L_x_27100:
[----:B------:R-:W-:Y:S05]  /*5430*/  BSYNC B1 ;  /* 0x0000000000017941 */ /* 0x000fea0003800000 */
.L_x_27099:
        /* <DEDUP_REMOVED lines=31> */
.L_x_27103:
[----:B------:R-:W-:Y:S05]  /*5630*/  BSYNC B1 ;  /* 0x0000000000017941 */ /* 0x000fea0003800000 */
.L_x_27102:
        /* <DEDUP_REMOVED lines=14> */
.L_x_27095:
[----:B------:R-:W-:Y:S05]  /*5720*/  BSYNC B0 ;  /* 0x0000000000007941 */ /* 0x000fea0003800000 */
.L_x_27094:
[----:B------:R-:W-:Y:S01]  /*5730*/  BAR.SYNC.DEFER_BLOCKING 0x0 ;  /* 0x0000000000007b1d */ /* 0x000fe20000010000 */
[----:B------:R-:W-:-:S05]  /*5740*/  ISETP.GE.AND P0, PT, R3, R20, PT ;  /* 0x000000140300720c */ /* 0x000fca0003f06270 */
[----:B------:R-:W-:Y:S01]  /*5750*/  ULDC UR8, c[0x0][0x25c] ;  /* 0x0000970000087ab9 */ /* 0x000fe20000000800 */
[----:B------:R-:W-:Y:S07]  /*5760*/  BSSY B0, `(.L_x_27104) ;  /* 0x00000e6000007945 */ /* 0x000fee0003800000 */
[----:B------:R-:W-:Y:S05]  /*5770*/  @!P0 BRA `(.L_x_27105) ;  /* 0x00000000001c8947 */ /* 0x000fea0003800000 */
[----:B------:R-:W-:Y:S01]  /*5780*/  IMAD.MOV.U32 R47, RZ, RZ, RZ ;  /* 0x000000ffff2f7224 */ /* 0x000fe200078e00ff */
[----:B------:R-:W-:Y:S01]  /*5790*/  CS2R R48, SRZ ;  /* 0x0000000000307805 */ /* 0x000fe2000001ff00 */
[----:B-12---:R-:W-:Y:S01]  /*57a0*/  IMAD.MOV.U32 R2, RZ, RZ, RZ ;  /* 0x000000ffff027224 */ /* 0x006fe200078e00ff */
[----:B------:R-:W-:Y:S01]  /*57b0*/  CS2R R50, SRZ ;  /* 0x0000000000327805 */ /* 0x000fe2000001ff00 */
[----:B------:R-:W-:Y:S02]  /*57c0*/  IMAD.MOV.U32 R23, RZ, RZ, RZ ;  /* 0x000000ffff177224 */ /* 0x000fe400078e00ff */
[----:B------:R-:W-:Y:S01]  /*57d0*/  IMAD.MOV.U32 R52, RZ, RZ, RZ ;  /* 0x000000ffff347224 */ /* 0x000fe200078e00ff */
[----:B------:R-:W-:Y:S06]  /*57e0*/  BRA `(.L_x_27106) ;  /* 0x0000000c00747947 */ /* 0x000fec0003800000 */
.L_x_27105:
        /* <DEDUP_REMOVED lines=32> */
[----:B0-----:R-:W-:Y:S02]  /*59f0*/  VIADD R59, R6, 0x3 ;  /* 0x00000003063b7836 */ /* 0x001fe40000000000 */
[C---:B------:R-:W-:Y:S02]  /*5a00*/  VIADD R58, R21.reuse, 0x100 ;  /* 0x00000100153a7836 */ /* 0x040fe40000000000 */
[C---:B------:R-:W-:Y:S02]  /*5a10*/  VIADD R60, R21.reuse, 0x180 ;  /* 0x00000180153c7836 */ /* 0x040fe40000000000 */
[----:B------:R-:W-:-:S02]  /*5a20*/  VIADD R61, R21, 0x200 ;  /* 0x00000200153d7836 */ /* 0x000fc40000000000 */
[C---:B------:R-:W-:Y:S02]  /*5a30*/  VIADD R62, R21.reuse, 0x280 ;  /* 0x00000280153e7836 */ /* 0x040fe40000000000 */
[C---:B------:R-:W-:Y:S02]  /*5a40*/  VIADD R63, R21.reuse, 0x300 ;  /* 0x00000300153f7836 */ /* 0x040fe40000000000 */
[----:B------:R-:W-:-:S07]  /*5a50*/  VIADD R64, R21, 0x380 ;  /* 0x0000038015407836 */ /* 0x000fce0000000000 */
.L_x_27109:
[----:B------:R-:W-:Y:S01]  /*5a60*/  IMAD.MOV.U32 R5, RZ, RZ, R55 ;  /* 0x000000ffff057224 */ /* 0x000fe200078e0037 */
[----:B------:R-:W0:Y:S01]  /*5a70*/  LDC.64 R40, c[0x0][0x228] ;  /* 0x00008a00ff287b82 */ /* 0x000e220000000a00 */
        /* <DEDUP_REMOVED lines=8> */
[----:B0-----:R-:W-:-:S04]  /*5b00*/  LEA R10, P1, R6, R40, 0x2 ;  /* 0x00000028060a7211 */ /* 0x001fc800078210ff */
[----:B------:R-:W-:-:S04]  /*5b10*/  LEA.HI.X.SX32 R7, R21, R67, 0x1, P0 ;  /* 0x0000004315077211 */ /* 0x000fc800000f0eff */
[----:B------:R-:W-:-:S05]  /*5b20*/  LEA.HI.X R11, R6, R41, R7, 0x2, P1 ;  /* 0x00000029060b7211 */ /* 0x000fca00008f1407 */
[----:B------:R-:W2:Y:S01]  /*5b30*/  LDG.E.128.CONSTANT R28, desc[UR10][R10.64] ;  /* 0x0000000a0a1c7981 */ /* 0x000ea2000c1e9d00 */
[----:B------:R-:W-:-:S03]  /*5b40*/  IADD3 R4, P0, R58, R42, RZ ;  /* 0x0000002a3a047210 */ /* 0x000fc60007f1e0ff */
[----:B------:R-:W3:Y:S01]  /*5b50*/  LDG.E.128.CONSTANT R32, desc[UR10][R10.64+0x200] ;  /* 0x0002000a0a207981 */ /* 0x000ee2000c1e9d00 */
[----:B------:R-:W-:Y:S02]  /*5b60*/  LEA R36, P1, R4, R40, 0x2 ;  /* 0x0000002804247211 */ /* 0x000fe400078210ff */
[----:B------:R-:W-:-:S04]  /*5b70*/  LEA.HI.X.SX32 R5, R58, R67, 0x1, P0 ;  /* 0x000000433a057211 */ /* 0x000fc800000f0eff */
[----:B------:R-:W-:Y:S02]  /*5b80*/  LEA.HI.X R37, R4, R41, R5, 0x2, P1 ;  /* 0x0000002904257211 */ /* 0x000fe400008f1405 */
[----:B------:R-:W-:-:S04]  /*5b90*/  IADD3 R5, P0, R60, R42, RZ ;  /* 0x0000002a3c057210 */ /* 0x000fc80007f1e0ff */
[----:B------:R-:W4:Y:S01]  /*5ba0*/  LDG.E.128.CONSTANT R36, desc[UR10][R36.64] ;  /* 0x0000000a24247981 */ /* 0x000f22000c1e9d00 */
[----:B------:R-:W-:Y:S02]  /*5bb0*/  LEA R4, P1, R5, R40, 0x2 ;  /* 0x0000002805047211 */ /* 0x000fe400078210ff */
[----:B------:R-:W-:-:S04]  /*5bc0*/  LEA.HI.X.SX32 R6, R60, R67, 0x1, P0 ;  /* 0x000000433c067211 */ /* 0x000fc800000f0eff */
[----:B------:R-:W-:Y:S02]  /*5bd0*/  LEA.HI.X R5, R5, R41, R6, 0x2, P1 ;  /* 0x0000002905057211 */ /* 0x000fe400008f1406 */
[----:B------:R-:W-:-:S04]  /*5be0*/  IADD3 R9, P0, R61, R42, RZ ;  /* 0x0000002a3d097210 */ /* 0x000fc80007f1e0ff */
[----:B------:R-:W4:Y:S01]  /*5bf0*/  LDG.E.128.CONSTANT R4, desc[UR10][R4.64] ;  /* 0x0000000a04047981 */ /* 0x000f22000c1e9d00 */
[----:B------:R-:W-:Y:S02]  /*5c00*/  LEA R8, P1, R9, R40, 0x2 ;  /* 0x0000002809087211 */ /* 0x000fe400078210ff */
[----:B------:R-:W-:Y:S02]  /*5c10*/  LEA.HI.X.SX32 R12, R61, R67, 0x1, P0 ;  /* 0x000000433d0c7211 */ /* 0x000fe400000f0eff */
[C---:B------:R-:W-:Y:S02]  /*5c20*/  IADD3 R13, P0, R62.reuse, R42, RZ ;  /* 0x0000002a3e0d7210 */ /* 0x040fe40007f1e0ff */
[----:B------:R-:W-:Y:S02]  /*5c30*/  LEA.HI.X R9, R9, R41, R12, 0x2, P1 ;  /* 0x0000002909097211 */ /* 0x000fe400008f140c */
[----:B------:R-:W-:Y:S02]  /*5c40*/  LEA R12, P1, R13, R40, 0x2 ;  /* 0x000000280d0c7211 */ /* 0x000fe400078210ff */
[----:B------:R-:W-:-:S02]  /*5c50*/  LEA.HI.X.SX32 R14, R62, R67, 0x1, P0 ;  /* 0x000000433e0e7211 */ /* 0x000fc400000f0eff */
[----:B------:R-:W-:Y:S01]  /*5c60*/  IADD3 R17, P0, R63, R42, RZ ;  /* 0x0000002a3f117210 */ /* 0x000fe20007f1e0ff */
[----:B------:R-:W4:Y:S01]  /*5c70*/  LDG.E.128.CONSTANT R8, desc[UR10][R8.64] ;  /* 0x0000000a08087981 */ /* 0x000f22000c1e9d00 */
[----:B------:R-:W-:Y:S02]  /*5c80*/  LEA.HI.X R13, R13, R41, R14, 0x2, P1 ;  /* 0x000000290d0d7211 */ /* 0x000fe400008f140e */
[----:B------:R-:W-:Y:S02]  /*5c90*/  LEA R16, P1, R17, R40, 0x2 ;  /* 0x0000002811107211 */ /* 0x000fe400078210ff */
[----:B------:R-:W-:Y:S02]  /*5ca0*/  LEA.HI.X.SX32 R18, R63, R67, 0x1, P0 ;  /* 0x000000433f127211 */ /* 0x000fe400000f0eff */
[----:B------:R-:W4:Y:S02]  /*5cb0*/  LDG.E.128.CONSTANT R12, desc[UR10][R12.64] ;  /* 0x0000000a0c0c7981 */ /* 0x000f24000c1e9d00 */
[----:B------:R-:W-:-:S06]  /*5cc0*/  LEA.HI.X R17, R17, R41, R18, 0x2, P1 ;  /* 0x0000002911117211 */ /* 0x000fcc00008f1412 */
[----:B-----5:R-:W5:Y:S01]  /*5cd0*/  LDG.E.128.CONSTANT R16, desc[UR10][R16.64] ;  /* 0x0000000a10107981 */ /* 0x020f62000c1e9d00 */
[----:B------:R-:W-:-:S05]  /*5ce0*/  IMAD.IADD R24, R53, 0x1, R54 ;  /* 0x0000000135187824 */ /* 0x000fca00078e0236 */
[----:B------:R-:W-:-:S13]  /*5cf0*/  ISETP.NE.AND P0, PT, R24, -0x2, PT ;  /* 0xfffffffe1800780c */ /* 0x000fda0003f05270 */
[C---:B------:R-:W-:Y:S02]  /*5d00*/  @!P0 VIADD R25, R59.reuse, 0xfffffffd ;  /* 0xfffffffd3b198836 */ /* 0x040fe40000000000 */
[C---:B------:R-:W-:Y:S02]  /*5d10*/  @!P0 VIADD R65, R59.reuse, 0xffffffff ;  /* 0xffffffff3b418836 */ /* 0x040fe40000000000 */
[----:B------:R-:W-:Y:S01]  /*5d20*/  @!P0 VIADD R27, R59, 0xfffffffe ;  /* 0xfffffffe3b1b8836 */ /* 0x000fe20000000000 */
[-C--:B------:R-:W-:Y:S02]  /*5d30*/  @!P0 ISETP.GE.AND P3, PT, R25, R106.reuse, PT ;  /* 0x0000006a1900820c */ /* 0x080fe40003f66270 */
[CC--:B------:R-:W-:Y:S02]  /*5d40*/  @!P0 ISETP.GE.AND P6, PT, R65.reuse, R106.reuse, PT ;  /* 0x0000006a4100820c */ /* 0x0c0fe40003fc6270 */
[-C--:B------:R-:W-:Y:S01]  /*5d50*/  @!P0 ISETP.GE.AND P2, PT, R65, R106.reuse, PT ;  /* 0x0000006a4100820c */ /* 0x080fe20003f46270 */
[----:B------:R-:W-:Y:S01]  /*5d60*/  @!P0 VIADD R65, R59, 0xfffffffe ;  /* 0xfffffffe3b418836 */ /* 0x000fe20000000000 */
[----:B------:R-:W-:-:S02]  /*5d70*/  @!P0 ISETP.GE.AND P4, PT, R27, R106, PT ;  /* 0x0000006a1b00820c */ /* 0x000fc40003f86270 */
[-C--:B------:R-:W-:Y:S02]  /*5d80*/  @!P0 ISETP.GE.AND P1, PT, R25, R106.reuse, PT ;  /* 0x0000006a1900820c */ /* 0x080fe40003f26270 */
[-C--:B------:R-:W-:Y:S01]  /*5d90*/  @!P0 ISETP.GE.AND P5, PT, R27, R106.reuse, PT ;  /* 0x0000006a1b00820c */ /* 0x080fe20003fa6270 */
[----:B------:R-:W-:Y:S01]  /*5da0*/  @!P0 VIADD R69, R59, 0xffffffff ;  /* 0xffffffff3b458836 */ /* 0x000fe20000000000 */
[----:B------:R-:W-:Y:S01]  /*5db0*/  BSSY B1, `(.L_x_27107) ;  /* 0x000004d000017945 */ /* 0x000fe20003800000 */
[----:B--2---:R-:W-:Y:S02]  /*5dc0*/  @!P0 FSEL R28, R28, RZ, !P3 ;  /* 0x000000ff1c1c8208 */ /* 0x004fe40005800000 */
[----:B------:R-:W-:Y:S02]  /*5dd0*/  @!P0 ISETP.GE.AND P3, PT, R25, R106, PT ;  /* 0x0000006a1900820c */ /* 0x000fe40003f66270 */
[----:B------:R-:W0:Y:S01]  /*5de0*/  LDS.128 R24, [R57] ;  /* 0x0000000039187984 */ /* 0x000e220000000c00 */
[----:B------:R-:W-:-:S02]  /*5df0*/  @!P0 FSEL R30, R30, RZ, !P6 ;  /* 0x000000ff1e1e8208 */ /* 0x000fc40007000000 */
        /* <DEDUP_REMOVED lines=17> */
[----:B------:R-:W-:-:S02]  /*5f10*/  @!P0 ISETP.GE.AND P6, PT, R59, R106, PT ;  /* 0x0000006a3b00820c */ /* 0x000fc40003fc6270 */
[-C--:B------:R-:W-:Y:S01]  /*5f20*/  @!P0 ISETP.GE.AND P4, PT, R65, R106.reuse, PT ;  /* 0x0000006a4100820c */ /* 0x080fe20003f86270 */
[----:B------:R-:W-:Y:S01]  /*5f30*/  @!P0 VIADD R65, R59, 0xfffffffd ;  /* 0xfffffffd3b418836 */ /* 0x000fe20000000000 */
[----:B------:R-:W-:Y:S02]  /*5f40*/  @!P0 FSEL R33, R33, RZ, !P5 ;  /* 0x000000ff21218208 */ /* 0x000fe40006800000 */
[-C--:B------:R-:W-:Y:S02]  /*5f50*/  @!P0 ISETP.GE.AND P5, PT, R59, R106.reuse, PT ;  /* 0x0000006a3b00820c */ /* 0x080fe40003fa6270 */
[----:B------:R-:W-:Y:S02]  /*5f60*/  @!P0 FSEL R39, R39, RZ, !P6 ;  /* 0x000000ff27278208 */ /* 0x000fe40007000000 */
[----:B------:R-:W-:Y:S02]  /*5f70*/  @!P0 ISETP.GE.AND P6, PT, R69, R106, PT ;  /* 0x0000006a4500820c */ /* 0x000fe40003fc6270 */
[----:B------:R-:W-:-:S02]  /*5f80*/  @!P0 FSEL R4, R4, RZ, !P1 ;  /* 0x000000ff04048208 */ /* 0x000fc40004800000 */
[----:B------:R-:W-:Y:S02]  /*5f90*/  @!P0 FSEL R35, R35, RZ, !P5 ;  /* 0x000000ff23238208 */ /* 0x000fe40006800000 */
[-C--:B------:R-:W-:Y:S01]  /*5fa0*/  @!P0 ISETP.GE.AND P1, PT, R65, R106.reuse, PT ;  /* 0x0000006a4100820c */ /* 0x080fe20003f26270 */
[----:B------:R-:W-:Y:S01]  /*5fb0*/  @!P0 VIADD R65, R59, 0xfffffffe ;  /* 0xfffffffe3b418836 */ /* 0x000fe20000000000 */
[----:B------:R-:W-:Y:S02]  /*5fc0*/  @!P0 ISETP.GE.AND P5, PT, R69, R106, PT ;  /* 0x0000006a4500820c */ /* 0x000fe40003fa6270 */
[----:B------:R-:W-:Y:S02]  /*5fd0*/  P2R R66, PR, RZ, 0x40 ;  /* 0x00000040ff427803 */ /* 0x000fe40000000000 */
[----:B------:R-:W-:Y:S02]  /*5fe0*/  ISETP.GT.AND P6, PT, R0, 0xf, PT ;  /* 0x0000000f0000780c */ /* 0x000fe40003fc4270 */
[----:B------:R-:W-:-:S02]  /*5ff0*/  @!P0 FSEL R6, R6, RZ, !P5 ;  /* 0x000000ff06068208 */ /* 0x000fc40006800000 */
[-C--:B------:R-:W-:Y:S01]  /*6000*/  @!P0 ISETP.GE.AND P5, PT, R65, R106.reuse, PT ;  /* 0x0000006a4100820c */ /* 0x080fe20003fa6270 */
[----:B------:R-:W-:Y:S01]  /*6010*/  @!P0 VIADD R65, R59, 0xfffffffd ;  /* 0xfffffffd3b418836 */ /* 0x000fe20000000000 */
[----:B------:R-:W-:Y:S01]  /*6020*/  @!P0 FSEL R5, R5, RZ, !P2 ;  /* 0x000000ff05058208 */ /* 0x000fe20005000000 */
[----:B0-----:R-:W-:Y:S01]  /*6030*/  FMUL.FTZ R29, R25, R29 ;  /* 0x0000001d191d7220 */ /* 0x001fe20000410000 */
[-C--:B------:R-:W-:Y:S02]  /*6040*/  @!P0 ISETP.GE.AND P2, PT, R59, R106.reuse, PT ;  /* 0x0000006a3b00820c */ /* 0x080fe40003f46270 */
[----:B------:R-:W-:Y:S02]  /*6050*/  @!P0 FSEL R8, R8, RZ, !P3 ;  /* 0x000000ff08088208 */ /* 0x000fe40005800000 */
[----:B------:R-:W-:Y:S02]  /*6060*/  @!P0 FSEL R7, R7, RZ, !P2 ;  /* 0x000000ff07078208 */ /* 0x000fe40005000000 */
[----:B------:R-:W-:Y:S01]  /*6070*/  @!P0 ISETP.GE.AND P3, PT, R65, R106, PT ;  /* 0x0000006a4100820c */ /* 0x000fe20003f66270 */
[----:B------:R-:W-:Y:S01]  /*6080*/  FFMA.FTZ R65, R24, R28, R29 ;  /* 0x0000001c18417223 */ /* 0x000fe2000001001d */
[----:B------:R-:W-:Y:S01]  /*6090*/  @!P0 ISETP.GE.AND P2, PT, R69, R106, PT ;  /* 0x0000006a4500820c */ /* 0x000fe20003f46270 */
[----:B------:R-:W-:-:S02]  /*60a0*/  @!P0 VIADD R69, R59, 0xfffffffe ;  /* 0xfffffffe3b458836 */ /* 0x000fc40000000000 */
[----:B------:R-:W-:Y:S01]  /*60b0*/  @!P0 VIADD R29, R59, 0xffffffff ;  /* 0xffffffff3b1d8836 */ /* 0x000fe20000000000 */
[----:B------:R-:W-:Y:S01]  /*60c0*/  @!P0 FSEL R9, R9, RZ, !P4 ;  /* 0x000000ff09098208 */ /* 0x000fe20006000000 */
[----:B------:R-:W-:Y:S01]  /*60d0*/  FMUL.FTZ R33, R25, R33 ;  /* 0x0000002119217220 */ /* 0x000fe20000410000 */
[----:B------:R-:W-:Y:S01]  /*60e0*/  @!P0 FSEL R13, R13, RZ, !P5 ;  /* 0x000000ff0d0d8208 */ /* 0x000fe20006800000 */
[----:B------:R-:W-:Y:S01]  /*60f0*/  FMUL.FTZ R37, R25, R37 ;  /* 0x0000002519257220 */ /* 0x000fe20000410000 */
[-C--:B------:R-:W-:Y:S02]  /*6100*/  @!P0 ISETP.GE.AND P4, PT, R69, R106.reuse, PT ;  /* 0x0000006a4500820c */ /* 0x080fe40003f86270 */
[----:B------:R-:W-:Y:S01]  /*6110*/  @!P0 ISETP.GE.AND P5, PT, R29, R106, PT ;  /* 0x0000006a1d00820c */ /* 0x000fe20003fa6270 */
[----:B------:R-:W-:-:S12]  /*6120*/  @P6 BRA `(.L_x_27108) ;  /* 0x0000000000546947 */ /* 0x000fd80003800000 */
[----:B------:R-:W-:-:S04]  /*6130*/  IADD3 R42, P6, R64, R42, RZ ;  /* 0x0000002a402a7210 */ /* 0x000fc80007fde0ff */
[----:B------:R-:W-:Y:S02]  /*6140*/  LEA.HI.X.SX32 R29, R64, R67, 0x1, P6 ;  /* 0x00000043401d7211 */ /* 0x000fe400030f0eff */
[----:B------:R-:W-:-:S04]  /*6150*/  LEA R28, P6, R42, R40, 0x2 ;  /* 0x000000282a1c7211 */ /* 0x000fc800078c10ff */
[----:B------:R-:W-:-:S05]  /*6160*/  LEA.HI.X R29, R42, R41, R29, 0x2, P6 ;  /* 0x000000292a1d7211 */ /* 0x000fca00030f141d */
[----:B------:R-:W2:Y:S01]  /*6170*/  LDG.E.128.CONSTANT R40, desc[UR10][R28.64] ;  /* 0x0000000a1c287981 */ /* 0x000ea2000c1e9d00 */
[----:B------:R-:W-:-:S05]  /*6180*/  @!P0 VIADD R67, R59, 0xfffffffe ;  /* 0xfffffffe3b438836 */ /* 0x000fca0000000000 */
[----:B------:R-:W-:Y:S01]  /*6190*/  @!P0 ISETP.GE.AND P6, PT, R67, R106, PT ;  /* 0x0000006a4300820c */ /* 0x000fe20003fc6270 */
[----:B------:R-:W-:-:S03]  /*61a0*/  @!P0 VIADD R67, R59, 0xfffffffd ;  /* 0xfffffffd3b438836 */ /* 0x000fc60000000000 */
[----:B--2---:R-:W-:Y:S02]  /*61b0*/  @!P0 FSEL R41, R41, RZ, !P6 ;  /* 0x000000ff29298208 */ /* 0x004fe40007000000 */
[----:B------:R-:W-:-:S03]  /*61c0*/  @!P0 ISETP.GE.AND P6, PT, R59, R106, PT ;  /* 0x0000006a3b00820c */ /* 0x000fc60003fc6270 */
[----:B------:R-:W-:Y:S01]  /*61d0*/  FMUL.FTZ R41, R25, R41 ;  /* 0x0000002919297220 */ /* 0x000fe20000410000 */
[----:B------:R-:W-:Y:S02]  /*61e0*/  @!P0 FSEL R43, R43, RZ, !P6 ;  /* 0x000000ff2b2b8208 */ /* 0x000fe40007000000 */
[----:B------:R-:W-:Y:S01]  /*61f0*/  @!P0 ISETP.GE.AND P6, PT, R67, R106, PT ;  /* 0x0000006a4300820c */ /* 0x000fe20003fc6270 */
[----:B------:R-:W-:-:S03]  /*6200*/  @!P0 VIADD R67, R59, 0xffffffff ;  /* 0xffffffff3b438836 */ /* 0x000fc60000000000 */
[----:B------:R-:W-:Y:S02]  /*6210*/  @!P0 FSEL R40, R40, RZ, !P6 ;  /* 0x000000ff28288208 */ /* 0x000fe40007000000 */
[----:B------:R-:W-:-:S03]  /*6220*/  @!P0 ISETP.GE.AND P6, PT, R67, R106, PT ;  /* 0x0000006a4300820c */ /* 0x000fc60003fc6270 */
[----:B------:R-:W-:Y:S01]  /*6230*/  FFMA.FTZ R41, R24, R40, R41 ;  /* 0x0000002818297223 */ /* 0x000fe20000010029 */
[----:B------:R-:W-:-:S05]  /*6240*/  @!P0 FSEL R42, R42, RZ, !P6 ;  /* 0x000000ff2a2a8208 */ /* 0x000fca0007000000 */
[----:B------:R-:W-:-:S04]  /*6250*/  FFMA.FTZ R42, R26, R42, R41 ;  /* 0x0000002a1a2a7223 */ /* 0x000fc80000010029 */
[----:B------:R-:W-:-:S04]  /*6260*/  FFMA.FTZ R42, R27, R43, R42 ;  /* 0x0000002b1b2a7223 */ /* 0x000fc8000001002a */
[----:B------:R-:W-:-:S07]  /*6270*/  FADD.FTZ R47, R47, R42 ;  /* 0x0000002a2f2f7221 */ /* 0x000fce0000010000 */
.L_x_27108:
[----:B------:R-:W-:Y:S05]  /*6280*/  BSYNC B1 ;  /* 0x0000000000017941 */ /* 0x000fea0003800000 */
.L_x_27107:
[----:B-----5:R-:W-:Y:S01]  /*6290*/  @!P0 FSEL R17, R17, RZ, !P4 ;  /* 0x000000ff11118208 */ /* 0x020fe20006000000 */
[----:B------:R-:W-:Y:S01]  /*62a0*/  VIADD R54, R54, 0x4 ;  /* 0x0000000436367836 */ /* 0x000fe20000000000 */
[----:B------:R-:W-:Y:S01]  /*62b0*/  @!P0 FSEL R12, R12, RZ, !P1 ;  /* 0x000000ff0c0c8208 */ /* 0x000fe20004800000 */
[----:B------:R-:W-:Y:S01]  /*62c0*/  FMUL.FTZ R5, R25, R5 ;  /* 0x0000000519057220 */ /* 0x000fe20000410000 */
[----:B------:R-:W-:Y:S01]  /*62d0*/  @!P0 ISETP.GE.AND P1, PT, R59, R106, PT ;  /* 0x0000006a3b00820c */ /* 0x000fe20003f26270 */
[C---:B------:R-:W-:Y:S01]  /*62e0*/  FMUL.FTZ R9, R25.reuse, R9 ;  /* 0x0000000919097220 */ /* 0x040fe20000410000 */
[----:B------:R-:W-:Y:S01]  /*62f0*/  ISETP.NE.AND P6, PT, R66, RZ, PT ;  /* 0x000000ff4200720c */ /* 0x000fe20003fc5270 */
[C---:B------:R-:W-:Y:S01]  /*6300*/  FMUL.FTZ R13, R25.reuse, R13 ;  /* 0x0000000d190d7220 */ /* 0x040fe20000410000 */
[----:B------:R-:W-:Y:S01]  /*6310*/  @!P0 FSEL R16, R16, RZ, !P3 ;  /* 0x000000ff10108208 */ /* 0x000fe20005800000 */
[----:B------:R-:W-:Y:S01]  /*6320*/  FMUL.FTZ R17, R25, R17 ;  /* 0x0000001119117220 */ /* 0x000fe20000410000 */
[----:B------:R-:W-:Y:S01]  /*6330*/  @!P0 FSEL R11, R11, RZ, !P1 ;  /* 0x000000ff0b0b8208 */ /* 0x000fe20004800000 */
[----:B------:R-:W-:Y:S01]  /*6340*/  FFMA.FTZ R33, R24, R32, R33 ;  /* 0x0000002018217223 */ /* 0x000fe20000010021 */
[----:B------:R-:W-:Y:S01]  /*6350*/  ISETP.GE.AND P1, PT, R54, R20, PT ;  /* 0x000000143600720c */ /* 0x000fe20003f26270 */
[----:B------:R-:W-:Y:S01]  /*6360*/  FFMA.FTZ R37, R24, R36, R37 ;  /* 0x0000002418257223 */ /* 0x000fe20000010025 */
[----:B------:R-:W-:Y:S01]  /*6370*/  @!P0 FSEL R14, R14, RZ, !P2 ;  /* 0x000000ff0e0e8208 */ /* 0x000fe20005000000 */
[----:B------:R-:W-:Y:S01]  /*6380*/  FFMA.FTZ R5, R24, R4, R5 ;  /* 0x0000000418057223 */ /* 0x000fe20000010005 */
[----:B------:R-:W-:Y:S01]  /*6390*/  @!P0 FSEL R10, R10, RZ, !P6 ;  /* 0x000000ff0a0a8208 */ /* 0x000fe20007000000 */
[C---:B------:R-:W-:Y:S01]  /*63a0*/  FFMA.FTZ R9, R24.reuse, R8, R9 ;  /* 0x0000000818097223 */ /* 0x040fe20000010009 */
[C---:B------:R-:W-:Y:S01]  /*63b0*/  @!P0 ISETP.GE.AND P2, PT, R59.reuse, R106, PT ;  /* 0x0000006a3b00820c */ /* 0x040fe20003f46270 */
[C---:B------:R-:W-:Y:S01]  /*63c0*/  FFMA.FTZ R13, R24.reuse, R12, R13 ;  /* 0x0000000c180d7223 */ /* 0x040fe2000001000d */
[----:B------:R-:W-:Y:S01]  /*63d0*/  @!P0 ISETP.GE.AND P3, PT, R59, R106, PT ;  /* 0x0000006a3b00820c */ /* 0x000fe20003f66270 */
        /* <DEDUP_REMOVED lines=30> */
.L_x_27106:
[----:B------:R-:W-:Y:S05]  /*65c0*/  BSYNC B0 ;  /* 0x0000000000007941 */ /* 0x000fea0003800000 */
.L_x_27104:
[----:B------:R-:W1:Y:S01]  /*65d0*/  SHFL.BFLY PT, R4, R51, 0x1, 0x1f ;  /* 0x0c201f0033047f89 */ /* 0x000e6200000e0000 */
        /* <DEDUP_REMOVED lines=9> */
[----:B------:R-:W0:Y:S04]  /*6670*/  SHFL.BFLY PT, R7, R50, 0x1, 0x1f ;  /* 0x0c201f0032077f89 */ /* 0x000e2800000e0000 */
        /* <DEDUP_REMOVED lines=8> */
[----:B------:R-:W-:Y:S01]  /*6700*/  ISETP.NE.AND P0, PT, R4, 0x40, PT ;  /* 0x000000400400780c */ /* 0x000fe20003f05270 */
[----:B------:R-:W-:Y:S02]  /*6710*/  BAR.SYNC.DEFER_BLOCKING 0x0 ;  /* 0x0000000000007b1d */ /* 0x000fe40000010000 */
[----:B------:R-:W-:Y:S01]  /*6720*/  LEA R2, R3, UR4, 0x2 ;  /* 0x0000000403027c11 */ /* 0x000fe2000f8e10ff */
[----:B----4-:R-:W-:Y:S01]  /*6730*/  FADD.FTZ R17, R5, R52 ;  /* 0x0000003405117221 */ /* 0x010fe20000010000 */
[----:B------:R-:W-:Y:S01]  /*6740*/  LOP3.LUT R5, R0, 0x1, RZ, 0xc0, !PT ;  /* 0x0000000100057812 */ /* 0x000fe200078ec0ff */
[----:B0-----:R-:W-:Y:S01]  /*6750*/  FADD.FTZ R21, R7, R50 ;  /* 0x0000003207157221 */ /* 0x001fe20000010000 */
[----:B------:R-:W-:Y:S01]  /*6760*/  FADD.FTZ R25, R6, R49 ;  /* 0x0000003106197221 */ /* 0x000fe20000010000 */
[----:B------:R-:W-:Y:S01]  /*6770*/  FADD.FTZ R23, R8, R23 ;  /* 0x0000001708177221 */ /* 0x000fe20000010000 */
[----:B------:R-:W-:Y:S01]  /*6780*/  FADD.FTZ R29, R11, R48 ;  /* 0x000000300b1d7221 */ /* 0x000fe20000010000 */
[----:B-1----:R-:W-:-:S03]  /*6790*/  FADD.FTZ R47, R10, R47 ;  /* 0x0000002f0a2f7221 */ /* 0x002fc60000010000 */
        /* <DEDUP_REMOVED lines=12> */
.L_x_27111:
[----:B------:R-:W-:Y:S05]  /*6860*/  BSYNC B0 ;  /* 0x0000000000007941 */ /* 0x000fea0003800000 */
.L_x_27110:
        /* <DEDUP_REMOVED lines=24> */
.L_x_27115:
[----:B------:R-:W-:Y:S05]  /*69f0*/  BSYNC B1 ;  /* 0x0000000000017941 */ /* 0x000fea0003800000 */
.L_x_27114:
[----:B0-2---:R-:W-:-:S07]  /*6a00*/  @!P0 FADD.FTZ R47, R47, R20 ;  /* 0x000000142f2f8221 */ /* 0x005fce0000010000 */
.L_x_27113:
[----:B------:R-:W-:Y:S05]  /*6a10*/  BSYNC B0 ;  /* 0x0000000000007941 */ /* 0x000fea0003800000 */
.L_x_27112:
        /* <DEDUP_REMOVED lines=16> */
.L_x_27117:
[----:B------:R-:W-:Y:S05]  /*6b20*/  BSYNC B0 ;  /* 0x0000000000007941 */ /* 0x000fea0003800000 */
.L_x_27116:
        /* <DEDUP_REMOVED lines=24> */
.L_x_27121:
[----:B------:R-:W-:Y:S05]  /*6cb0*/  BSYNC B1 ;  /* 0x0000000000017941 */ /* 0x000fea0003800000 */
.L_x_27120:
[----:B0-2-4-:R-:W-:-:S07]  /*6cc0*/  @!P0 FADD.FTZ R47, R47, R20 ;  /* 0x000000142f2f8221 */ /* 0x015fce0000010000 */
.L_x_27119:
[----:B------:R-:W-:Y:S05]  /*6cd0*/  BSYNC B0 ;  /* 0x0000000000007941 */ /* 0x000fea0003800000 */
.L_x_27118:
        /* <DEDUP_REMOVED lines=24> */
[C---:B------:R-:W-:Y:S01]  /*6e60*/  VIADD R0, R16.reuse, 0x10 ;  /* 0x0000001010007836 */ /* 0x040fe20000000000 */
[C---:B------:R-:W-:Y:S01]  /*6e70*/  IADD3 R9, P1, R16.reuse, UR4, RZ ;  /* 0x0000000410097c10 */ /* 0x040fe2000ff3e0ff */
[----:B------:R-:W-:Y:S01]  /*6e80*/  VIADD R3, R16, 0x20 ;  /* 0x0000002010037836 */ /* 0x000fe20000000000 */
[----:B------:R-:W-:Y:S02]  /*6e90*/  ULDC.64 UR8, c[0x0][0x210] ;  /* 0x0000840000087ab9 */ /* 0x000fe40000000a00 */
[C---:B------:R-:W-:Y:S02]  /*6ea0*/  IADD3 R5, P2, R0.reuse, UR4, RZ ;  /* 0x0000000400057c10 */ /* 0x040fe4000ff5e0ff */
[C---:B------:R-:W-:Y:S02]  /*6eb0*/  IADD3 R7, P3, R3.reuse, UR4, RZ ;  /* 0x0000000403077c10 */ /* 0x040fe4000ff7e0ff */
[----:B------:R-:W-:Y:S02]  /*6ec0*/  LEA.HI.X.SX32 R8, R0, UR7, 0x1, P2 ;  /* 0x0000000700087c11 */ /* 0x000fe400090f0eff */
[----:B------:R-:W-:-:S02]  /*6ed0*/  LEA.HI.X.SX32 R0, R3, UR7, 0x1, P3 ;  /* 0x0000000703007c11 */ /* 0x000fc400098f0eff */
[C---:B------:R-:W-:Y:S02]  /*6ee0*/  LEA.HI.X.SX32 R10, R16.reuse, UR7, 0x1, P1 ;  /* 0x00000007100a7c11 */ /* 0x040fe400088f0eff */
[----:B------:R-:W-:Y:S02]  /*6ef0*/  LEA R4, P2, R5, UR8, 0x2 ;  /* 0x0000000805047c11 */ /* 0x000fe4000f8410ff */
[----:B------:R-:W-:Y:S02]  /*6f00*/  LEA R6, P3, R7, UR8, 0x2 ;  /* 0x0000000807067c11 */ /* 0x000fe4000f8610ff */
[----:B--23--:R-:W-:Y:S02]  /*6f10*/  LEA R2, P1, R9, UR8, 0x2 ;  /* 0x0000000809027c11 */ /* 0x00cfe4000f8210ff */
[----:B------:R-:W-:Y:S01]  /*6f20*/  LEA.HI.X R5, R5, UR9, R8, 0x2, P2 ;  /* 0x0000000905057c11 */ /* 0x000fe200090f1408 */
[C---:B------:R-:W-:Y:S01]  /*6f30*/  VIADD R8, R16.reuse, 0x40 ;  /* 0x0000004010087836 */ /* 0x040fe20000000000 */
[----:B------:R-:W-:Y:S01]  /*6f40*/  LEA.HI.X R7, R7, UR9, R0, 0x2, P3 ;  /* 0x0000000907077c11 */ /* 0x000fe200098f1400 */
[C---:B------:R-:W-:Y:S01]  /*6f50*/  VIADD R0, R16.reuse, 0x30 ;  /* 0x0000003010007836 */ /* 0x040fe20000000000 */
[----:B------:R-:W-:Y:S01]  /*6f60*/  LEA.HI.X R3, R9, UR9, R10, 0x2, P1 ;  /* 0x0000000909037c11 */ /* 0x000fe200088f140a */
[----:B------:R-:W-:Y:S01]  /*6f70*/  VIADD R10, R16, 0x60 ;  /* 0x00000060100a7836 */ /* 0x000fe20000000000 */
[----:B------:R-:W-:Y:S01]  /*6f80*/  IADD3 R11, P2, R8, UR4, RZ ;  /* 0x00000004080b7c10 */ /* 0x000fe2000ff5e0ff */
[----:B------:R-:W-:Y:S01]  /*6f90*/  VIADD R9, R16, 0x50 ;  /* 0x0000005010097836 */ /* 0x000fe20000000000 */
[----:B------:R-:W-:Y:S01]  /*6fa0*/  IADD3 R22, P1, R0, UR4, RZ ;  /* 0x0000000400167c10 */ /* 0x000fe2000ff3e0ff */
[----:B------:R0:W-:Y:S01]  /*6fb0*/  STG.E desc[UR10][R2.64], R17 ;  /* 0x0000001102007986 */ /* 0x0001e2000c10190a */
[----:B------:R-:W-:-:S02]  /*6fc0*/  IADD3 R15, P4, R10, UR4, RZ ;  /* 0x000000040a0f7c10 */ /* 0x000fc4000ff9e0ff */
[C---:B------:R-:W-:Y:S01]  /*6fd0*/  IADD3 R13, P3, R9.reuse, UR4, RZ ;  /* 0x00000004090d7c10 */ /* 0x040fe2000ff7e0ff */
[----:B------:R0:W-:Y:S01]  /*6fe0*/  STG.E desc[UR10][R4.64], R19 ;  /* 0x0000001304007986 */ /* 0x0001e2000c10190a */
[----:B------:R-:W-:Y:S02]  /*6ff0*/  LEA.HI.X.SX32 R31, R0, UR7, 0x1, P1 ;  /* 0x00000007001f7c11 */ /* 0x000fe400088f0eff */
[----:B------:R-:W-:Y:S01]  /*7000*/  LEA.HI.X.SX32 R20, R8, UR7, 0x1, P2 ;  /* 0x0000000708147c11 */ /* 0x000fe200090f0eff */
[----:B------:R0:W-:Y:S01]  /*7010*/  STG.E desc[UR10][R6.64], R21 ;  /* 0x0000001506007986 */ /* 0x0001e2000c10190a */
        /* <DEDUP_REMOVED lines=9> */
[----:B------:R0:W-:Y:S01]  /*70b0*/  STG.E desc[UR10][R8.64], R25 ;  /* 0x0000001908007986 */ /* 0x0001e2000c10190a */
[----:B------:R-:W-:-:S03]  /*70c0*/  LEA.HI.X R15, R15, UR9, R0, 0x2, P4 ;  /* 0x000000090f0f7c11 */ /* 0x000fc6000a0f1400 */
[----:B------:R0:W-:Y:S04]  /*70d0*/  STG.E desc[UR10][R10.64], R23 ;  /* 0x000000170a007986 */ /* 0x0001e8000c10190a */
[----:B------:R0:W-:Y:S04]  /*70e0*/  STG.E desc[UR10][R12.64], R27 ;  /* 0x0000001b0c007986 */ /* 0x0001e8000c10190a */
[----:B------:R0:W-:Y:S02]  /*70f0*/  STG.E desc[UR10][R14.64], R29 ;  /* 0x0000001d0e007986 */ /* 0x0001e4000c10190a */
.L_x_27123:
[----:B------:R-:W-:Y:S05]  /*7100*/  BSYNC B0 ;  /* 0x0000000000007941 */ /* 0x000fea0003800000 */
.L_x_27122:
[----:B------:R-:W-:Y:S05]  /*7110*/  @P0 EXIT ;  /* 0x000000000000094d */ /* 0x000fea0003800000 */
[----:B------:R-:W-:Y:S01]  /*7120*/  VIADD R16, R16, 0x70 ;  /* 0x0000007010107836 */ /* 0x000fe20000000000 */
[----:B------:R-:W-:-:S04]  /*7130*/  ULDC.64 UR8, c[0x0][0x210] ;  /* 0x0000840000087ab9 */ /* 0x000fc80000000a00 */
[----:B------:R-:W-:-:S04]  /*7140*/  IADD3 R0, P0, R16, UR4, RZ ;  /* 0x0000000410007c10 */ /* 0x000fc8000ff1e0ff */
[----:B0-----:R-:W-:Y:S02]  /*7150*/  LEA.HI.X.SX32 R3, R16, UR7, 0x1, P0 ;  /* 0x0000000710037c11 */ /* 0x001fe400080f0eff */
[----:B--23--:R-:W-:-:S04]  /*7160*/  LEA R2, P0, R0, UR8, 0x2 ;  /* 0x0000000800027c11 */ /* 0x00cfc8000f8010ff */
[----:B------:R-:W-:-:S05]  /*7170*/  LEA.HI.X R3, R0, UR9, R3, 0x2, P0 ;  /* 0x0000000900037c11 */ /* 0x000fca00080f1403 */
[----:B------:R-:W-:Y:S01]  /*7180*/  STG.E desc[UR10][R2.64], R47 ;  /* 0x0000002f02007986 */ /* 0x000fe2000c10190a */
[----:B------:R-:W-:Y:S05]  /*7190*/  EXIT ;  /* 0x000000000000794d */ /* 0x000fea0003800000 */
.L_x_27075:
[----:B------:R-:W-:Y:S01]  /*71a0*/  BSSY B1, `(.L_x_27124) ;  /* 0x0000007000017945 */ /* 0x000fe20003800000 */
[----:B------:R-:W-:Y:S02]  /*71b0*/  IMAD.MOV.U32 R64, RZ, RZ, 0x2 ;  /* 0x00000002ff407424 */ /* 0x000fe400078e00ff */
[----:B------:R-:W-:Y:S02]  /*71c0*/  IMAD.MOV.U32 R65, RZ, RZ, 0x1f ;  /* 0x0000001fff417424 */ /* 0x000fe400078e00ff */
[----:B------:R-:W-:-:S07]  /*71d0*/  IMAD.MOV.U32 R62, RZ, RZ, -0x1 ;  /* 0xffffffffff3e7424 */ /* 0x000fce00078e00ff */
[----:B------:R-:W-:Y:S05]  /*71e0*/  WARPSYNC.COLLECTIVE R62, `(.L_x_27125) ;  /* 0x000000003e087348 */ /* 0x000fea0003c00000 */
[----:B------:R0:W1:Y:S02]  /*71f0*/  SHFL.BFLY P0, R61, R59, R64, R65 ;  /* 0x0c0000403b3d7389 */ /* 0x0000640000000041 */
[----:B01----:R-:W-:Y:S01]  /*7200*/  ENDCOLLECTIVE ;  /* 0x000000000000791b */ /* 0x003fe20003800000 */
.L_x_27125:
[----:B------:R-:W-:Y:S05]  /*7210*/  BSYNC B1 ;  /* 0x0000000000017941 */ /* 0x000fea0003800000 */
.L_x_27124:
        /* <DEDUP_REMOVED lines=9> */
.L_x_27126:
[----:B------:R-:W-:Y:S05]  /*72b0*/  BRA `(.L_x_27127) ;  /* 0xffffffb400987947 */ /* 0x000fea000383ffff */
.L_x_27079:
[----:B------:R-:W-:Y:S01]  /*72c0*/  BSSY B1, `(.L_x_27128) ;  /* 0x0000007000017945 */ /* 0x000fe20003800000 */
[----:B------:R-:W-:Y:S02]  /*72d0*/  IMAD.MOV.U32 R64, RZ, RZ, 0x2 ;  /* 0x00000002ff407424 */ /* 0x000fe400078e00ff */
[----:B------:R-:W-:Y:S02]  /*72e0*/  IMAD.MOV.U32 R65, RZ, RZ, 0x1f ;  /* 0x0000001fff417424 */ /* 0x000fe400078e00ff */
[----:B------:R-:W-:-:S07]  /*72f0*/  IMAD.MOV.U32 R62, RZ, RZ, -0x1 ;  /* 0xffffffffff3e7424 */ /* 0x000fce00078e00ff */
[----:B------:R-:W-:Y:S05]  /*7300*/  WARPSYNC.COLLECTIVE R62, `(.L_x_27129) ;  /* 0x000000003e087348 */ /* 0x000fea0003c00000 */
[----:B------:R0:W1:Y:S02]  /*7310*/  SHFL.BFLY P0, R61, R59, R64, R65 ;  /* 0x0c0000403b3d7389 */ /* 0x0000640000000041 */
[----:B01----:R-:W-:Y:S01]  /*7320*/  ENDCOLLECTIVE ;  /* 0x000000000000791b */ /* 0x003fe20003800000 */
.L_x_27129:
[----:B------:R-:W-:Y:S05]  /*7330*/  BSYNC B1 ;  /* 0x0000000000017941 */ /* 0x000fea0003800000 */
.L_x_27128:
        /* <DEDUP_REMOVED lines=9> */
.L_x_27130:
[----:B------:R-:W-:Y:S05]  /*73d0*/  BRA `(.L_x_27131) ;  /* 0xffffffc400887947 */ /* 0x000fea000383ffff */
.L_x_27083:
        /* <DEDUP_REMOVED lines=8> */
.L_x_27133:
[----:B------:R-:W-:Y:S05]  /*7460*/  BSYNC B0 ;  /* 0x0000000000007941 */ /* 0x000fea0003800000 */
.L_x_27132:
        /* <DEDUP_REMOVED lines=9> */
.L_x_27134:
[----:B------:R-:W-:Y:S02]  /*7500*/  IMAD.MOV.U32 R64, RZ, RZ, 0x4 ;  /* 0x00000004ff407424 */ /* 0x000fe400078e00ff */
[----:B------:R-:W-:-:S05]  /*7510*/  IMAD.MOV.U32 R5, RZ, RZ, R61 ;  /* 0x000000ffff057224 */ /* 0x000fca00078e003d */
[----:B------:R-:W-:-:S05]  /*7520*/  FMNMX.FTZ R5, R2, R5, !PT ;  /* 0x0000000502057209 */ /* 0x000fca0007810000 */
[----:B------:R-:W-:-:S07]  /*7530*/  IMAD.MOV.U32 R59, RZ, RZ, R5 ;  /* 0x000000ffff3b7224 */ /* 0x000fce00078e0005 */
[----:B------:R-:W-:Y:S05]  /*7540*/  WARPSYNC.COLLECTIVE R62, `(.L_x_27135) ;  /* 0x000000003e087348 */ /* 0x000fea0003c00000 */
[----:B------:R0:W1:Y:S02]  /*7550*/  SHFL.BFLY P0, R61, R59, R64, R65 ;  /* 0x0c0000403b3d7389 */ /* 0x0000640000000041 */
[----:B01----:R-:W-:Y:S01]  /*7560*/  ENDCOLLECTIVE ;  /* 0x000000000000791b */ /* 0x003fe20003800000 */
.L_x_27135:
[----:B------:R-:W-:Y:S01]  /*7570*/  IMAD.MOV.U32 R4, RZ, RZ, R61 ;  /* 0x000000ffff047224 */ /* 0x000fe200078e003d */
[----:B------:R-:W-:Y:S06]  /*7580*/  BRA `(.L_x_27136) ;  /* 0xffffffc400a87947 */ /* 0x000fec000383ffff */
.L_x_27137:
        /* <DEDUP_REMOVED lines=15> */
.L_x_28497:


//--------------------- .text._ZN4vllm25paged_attention_v1_kernelIffLi112ELi8ELi128ELNS_18Fp8KVCacheDataTypeE0ELb0EEEvPT_PKS2_PKT0_S8_ifPKiSA_iPKfiiiSC_SC_iiiii --------------------------
	.section	.text._ZN4vllm25paged_attention_v1_kernelIffLi112ELi8ELi128ELNS_18Fp8KVCacheDataTypeE0ELb0EEEvPT_PKS2_PKT0_S8_ifPKiSA_iPKfiiiSC_SC_iiiii,"ax",@progbits
	.align	128
        .global         _ZN4vllm25paged_attention_v1_kernelIffLi112ELi8ELi128ELNS_18Fp8KVCacheDataTypeE0ELb0EEEvPT_PKS2_PKT0_S8_ifPKiSA_iPKfiiiSC_SC_iiiii
        .type           _ZN4vllm25paged_attention_v1_kernelIffLi112ELi8ELi128ELNS_18Fp8KVCacheDataTypeE0ELb0EEEvPT_PKS2_PKT0_S8_ifPKiSA_iPKfiiiSC_SC_iiiii,@function
        .size           _ZN4vllm25paged_attention_v1_kernelIffLi112ELi8ELi128ELNS_18Fp8KVCacheDataTypeE0ELb0EEEvPT_PKS2_PKT0_S8_ifPKiSA_iPKfiiiSC_SC_iiiii,(.L_x_28498 - _ZN4vllm25paged_attention_v1_kernelIffLi112ELi8ELi128ELNS_18Fp8KVCacheDataTypeE0ELb0EEEvPT_PKS2_PKT0_S8_ifPKiSA_iPKfiiiSC_SC_iiiii)
        .other          _ZN4vllm25paged_attention_v1_kernelIffLi112ELi8ELi128ELNS_18Fp8KVCacheDataTypeE0ELb0EEEvPT_PKS2_PKT0_S8_ifPKiSA_iPKfiiiSC_SC_iiiii,@"STO_CUDA_ENTRY STV_DEFAULT"
_ZN4vllm25paged_attention_v1_kernelIffLi112ELi8ELi128ELNS_18Fp8KVCacheDataTypeE0ELb0EEEvPT_PKS2_PKT0_S8_ifPKiSA_iPKfiiiSC_SC_iiiii:
.text._ZN4vllm25paged_attention_v1_kernelIffLi112ELi8ELi128ELNS_18Fp8KVCacheDataTypeE0ELb0EEEvPT_PKS2_PKT0_S8_ifPKiSA_iPKfiiiSC_SC_iiiii:
        /* <DEDUP_REMOVED lines=106> */
.L_x_27142:
        /* <DEDUP_REMOVED lines=11> */
.L_x_27141:
[----:B------:R-:W-:Y:S05]  /*0750*/  BSYNC B1 ;  /* 0x0000000000017941 */ /* 0x000fea0003800000 */
.L_x_27140:
        /* <DEDUP_REMOVED lines=8> */
[----:B0-----:R-:W-:-:S05]  /*07e0*/  LEA R15, R15, R8, 0x18 ;  /* 0x000000080f0f7211 */ /* 0x001fca00078ec0ff */
[----:B------:R-:W-:-:S04]  /*07f0*/  IMAD R6, R102, 0x70, R15 ;  /* 0x0000007066067824 */ /* 0x000fc800078e020f */
[C---:B------:R-:W-:Y:S02]  /*0800*/  IMAD R4, R9.reuse, 0x4, R6 ;  /* 0x0000000409047824 */ /* 0x040fe400078e0206 */
[C---:B------:R-:W-:Y:S02]  /*0810*/  VIADD R6, R9.reuse, 0xffffff80 ;  /* 0xffffff8009067836 */ /* 0x040fe40000000000 */
[----:B------:R-:W-:Y:S02]  /*0820*/  IMAD R9, R9, 0x4, R102 ;  /* 0x0000000409097824 */ /* 0x000fe400078e0266 */
[----:B------:R-:W-:-:S07]  /*0830*/  VIADD R7, R4, 0x100 ;  /* 0x0000010004077836 */ /* 0x000fce0000000000 */
.L_x_27143:
        /* <DEDUP_REMOVED lines=17> */
.L_x_27139:
[----:B------:R-:W-:Y:S05]  /*0950*/  BSYNC B0 ;  /* 0x0000000000007941 */ /* 0x000fea0003800000 */
.L_x_27138:
        /* <DEDUP_REMOVED lines=15> */
[----:B------:R-:W0:Y:S01]  /*0a50*/  S2R R33, SR_CgaCtaId ;  /* 0x0000000000217919 */ /* 0x000e220000008800 */
[----:B------:R-:W-:Y:S01]  /*0a60*/  VIADD R96, R102, 0xc ;  /* 0x0000000c66607836 */ /* 0x000fe20000000000 */
[----:B------:R-:W-:Y:S01]  /*0a70*/  LEA.HI R4, R4, R3, RZ, 0x3 ;  /* 0x0000000304047211 */ /* 0x000fe200078f18ff */
[C---:B------:R-:W-:Y:S01]  /*0a80*/  VIADD R94, R102.reuse, 0x10 ;  /* 0x00000010665e7836 */ /* 0x040fe20000000000 */
[----:B------:R-:W-:Y:S01]  /*0a90*/  SHF.R.S32.HI R21, RZ, 0x1f, R98 ;  /* 0x0000001fff157819 */ /* 0x000fe20000011462 */
[----:B------:R-:W-:Y:S01]  /*0aa0*/  VIADD R100, R102, 0x4 ;  /* 0x0000000466647836 */ /* 0x000fe20000000000 */
[----:B------:R-:W-:Y:S01]  /*0ab0*/  LOP3.LUT R4, R4, 0xfffffff8, RZ, 0xc0, !PT ;  /* 0xfffffff804047812 */ /* 0x000fe200078ec0ff */
[C---:B------:R-:W-:Y:S01]  /*0ac0*/  VIADD R90, R102.reuse, 0x18 ;  /* 0x00000018665a7836 */ /* 0x040fe20000000000 */
[----:B------:R-:W-:Y:S01]  /*0ad0*/  LEA.HI R21, R21, R98, RZ, 0x2 ;  /* 0x0000006215157211 */ /* 0x000fe200078f10ff */
[C---:B------:R-:W-:Y:S01]  /*0ae0*/  VIADD R92, R102.reuse, 0x14 ;  /* 0x00000014665c7836 */ /* 0x040fe20000000000 */
        /* <DEDUP_REMOVED lines=32> */
[----:B------:R-:W-:Y:S01]  /*0cf0*/  LEA.HI R26, R3, R88, RZ, 0x2 ;  /* 0x00000058031a7211 */ /* 0x000fe200078f10ff */
[C---:B------:R-:W-:Y:S01]  /*0d00*/  VIADD R14, R102.reuse, 0x54 ;  /* 0x00000054660e7836 */ /* 0x040fe20000000000 */
        /* <DEDUP_REMOVED lines=9> */
[----:B------:R-:W-:Y:S01]  /*0da0*/  ULDC UR4, c[0x0][0x260] ;  /* 0x0000980000047ab9 */ /* 0x000fe20000000800 */
[----:B------:R-:W-:Y:S01]  /*0db0*/  LOP3.LUT R5, R26, 0xfffffffc, RZ, 0xc0, !PT ;  /* 0xfffffffc1a057812 */ /* 0x000fe200078ec0ff */
[----:B------:R-:W1:Y:S01]  /*0dc0*/  LDC R52, c[0x0][0x25c] ;  /* 0x00009700ff347b82 */ /* 0x000e620000000800 */
[----:B------:R-:W-:Y:S01]  /*0dd0*/  LEA.HI R28, R7, R84, RZ, 0x2 ;  /* 0x00000054071c7211 */ /* 0x000fe200078f10ff */
[----:B------:R-:W-:Y:S01]  /*0de0*/  IMAD.IADD R86, R86, 0x1, -R3 ;  /* 0x0000000156567824 */ /* 0x000fe200078e0a03 */
[----:B------:R-:W-:Y:S01]  /*0df0*/  SHF.R.S32.HI R29, RZ, 0x1f, R82 ;  /* 0x0000001fff1d7819 */ /* 0x000fe20000011452 */
[----:B------:R-:W-:Y:S01]  /*0e00*/  IMAD.IADD R88, R88, 0x1, -R5 ;  /* 0x0000000158587824 */ /* 0x000fe200078e0a05 */
[----:B------:R-:W-:Y:S01]  /*0e10*/  SHF.R.S32.HI R3, RZ, 0x1f, R80 ;  /* 0x0000001fff037819 */ /* 0x000fe20000011450 */
[----:B------:R-:W-:Y:S01]  /*0e20*/  VIADD R7, R102, 0x3c ;  /* 0x0000003c66077836 */ /* 0x000fe20000000000 */
[----:B------:R-:W-:Y:S01]  /*0e30*/  LOP3.LUT R5, R28, 0xfffffffc, RZ, 0xc0, !PT ;  /* 0xfffffffc1c057812 */ /* 0x000fe200078ec0ff */
[----:B------:R-:W-:Y:S01]  /*0e40*/  VIADD R38, R102, 0x6c ;  /* 0x0000006c66267836 */ /* 0x000fe20000000000 */
[----:B------:R-:W-:Y:S01]  /*0e50*/  LEA.HI R29, R29, R82, RZ, 0x2 ;  /* 0x000000521d1d7211 */ /* 0x000fe200078f10ff */
[----:B------:R-:W-:Y:S01]  /*0e60*/  IMAD R19, R2, UR4, RZ ;  /* 0x0000000402137c24 */ /* 0x000fe2000f8e02ff */
        /* <DEDUP_REMOVED lines=59> */
[----:B------:R-:W-:Y:S01]  /*1220*/  VIADD R15, R102, 0x58 ;  /* 0x00000058660f7836 */ /* 0x000fe20000000000 */
[----:B------:R-:W-:Y:S01]  /*1230*/  LOP3.LUT R10, R43, 0xfffffffc, RZ, 0xc0, !PT ;  /* 0xfffffffc2b0a7812 */ /* 0x000fe200078ec0ff */
[C---:B------:R-:W-:Y:S01]  /*1240*/  IMAD.SHL.U32 R27, R44.reuse, 0x8, RZ ;  /* 0x000000082c1b7824 */ /* 0x040fe200078e00ff */
        /* <DEDUP_REMOVED lines=20> */
[----:B------:R-:W-:Y:S01]  /*1390*/  SHF.R.S32.HI R17, RZ, 0x1f, R18 ;  /* 0x0000001fff117819 */ /* 0x000fe20000011412 */
[----:B------:R-:W-:Y:S01]  /*13a0*/  IMAD.IADD R12, R15, 0x1, -R12 ;  /* 0x000000010f0c7824 */ /* 0x000fe200078e0a0c */
[----:B------:R-:W-:Y:S01]  /*13b0*/  LOP3.LUT R13, R47, 0xfffffffc, RZ, 0xc0, !PT ;  /* 0xfffffffc2f0d7812 */ /* 0x000fe200078ec0ff */
[C---:B------:R-:W-:Y:S01]  /*13c0*/  IMAD.SHL.U32 R31, R48.reuse, 0x8, RZ ;  /* 0x00000008301f7824 */ /* 0x040fe200078e00ff */
[----:B------:R-:W-:-:S02]  /*13d0*/  LOP3.LUT R15, R48, 0xfffffffc, RZ, 0xc0, !PT ;  /* 0xfffffffc300f7812 */ /* 0x000fc400078ec0ff */
[----:B------:R-:W-:Y:S01]  /*13e0*/  LEA.HI R49, R17, R18, RZ, 0x2 ;  /* 0x0000001211317211 */ /* 0x000fe200078f10ff */
[----:B------:R-:W-:Y:S01]  /*13f0*/  IMAD.IADD R13, R16, 0x1, -R13 ;  /* 0x00000001100d7824 */ /* 0x000fe200078e0a0d */
[----:B------:R-:W-:Y:S01]  /*1400*/  IADD3 R112, P0, R19, R34, RZ ;  /* 0x0000002213707210 */ /* 0x000fe20007f1e0ff */
[----:B------:R-:W-:Y:S01]  /*1410*/  IMAD.IADD R14, R14, 0x1, -R15 ;  /* 0x000000010e0e7824 */ /* 0x000fe200078e0a0f */
[----:B------:R-:W-:Y:S01]  /*1420*/  LOP3.LUT R15, R49, 0xfffffffc, RZ, 0xc0, !PT ;  /* 0xfffffffc310f7812 */ /* 0x000fe200078ec0ff */
[----:B------:R-:W-:Y:S01]  /*1430*/  VIADD R16, R102, 0x68 ;  /* 0x0000006866107836 */ /* 0x000fe20000000000 */
[----:B------:R-:W-:Y:S01]  /*1440*/  LEA.HI R51, R51, R38, RZ, 0x2 ;  /* 0x0000002633337211 */ /* 0x000fe200078f10ff */
[----:B------:R-:W-:Y:S01]  /*1450*/  IMAD.SHL.U32 R42, R49, 0x8, RZ ;  /* 0x00000008312a7824 */ /* 0x000fe200078e00ff */
[----:B------:R-:W-:Y:S01]  /*1460*/  MOV R36, 0x400 ;  /* 0x0000040000247802 */ /* 0x000fe20000000f00 */
[----:B------:R-:W-:Y:S01]  /*1470*/  IMAD.IADD R15, R18, 0x1, -R15 ;  /* 0x00000001120f7824 */ /* 0x000fe200078e0a0f */
[----:B------:R-:W-:Y:S01]  /*1480*/  SHF.R.S32.HI R17, RZ, 0x1f, R16 ;  /* 0x0000001fff117819 */ /* 0x000fe20000011410 */
[----:B------:R-:W-:Y:S01]  /*1490*/  IMAD.SHL.U32 R44, R51, 0x8, RZ ;  /* 0x00000008332c7824 */ /* 0x000fe200078e00ff */
[----:B------:R-:W-:-:S02]  /*14a0*/  SHF.R.S32.HI R18, RZ, 0x1f, R34 ;  /* 0x0000001fff127819 */ /* 0x000fc40000011422 */
[----:B------:R-:W-:Y:S02]  /*14b0*/  LEA.HI R50, R17, R16, RZ, 0x2 ;  /* 0x0000001011327211 */ /* 0x000fe400078f10ff */
[----:B------:R-:W-:Y:S02]  /*14c0*/  LEA.HI.X.SX32 R113, R19, R18, 0x1, P0 ;  /* 0x0000001213717211 */ /* 0x000fe400000f0eff */
[----:B-----5:R-:W-:Y:S01]  /*14d0*/  FSETP.NEU.FTZ.AND P0, PT, R104, RZ, PT ;  /* 0x000000ff6800720b */ /* 0x020fe20003f1d000 */
[C---:B------:R-:W-:Y:S01]  /*14e0*/  IMAD.SHL.U32 R41, R50.reuse, 0x8, RZ ;  /* 0x0000000832297824 */ /* 0x040fe200078e00ff */
[----:B------:R-:W-:Y:S02]  /*14f0*/  LOP3.LUT R17, R50, 0xfffffffc, RZ, 0xc0, !PT ;  /* 0xfffffffc32117812 */ /* 0x000fe400078ec0ff */
[----:B------:R-:W-:Y:S02]  /*1500*/  LOP3.LUT R53, R51, 0xfffffffc, RZ, 0xc0, !PT ;  /* 0xfffffffc33357812 */ /* 0x000fe400078ec0ff */
[----:B------:R-:W-:Y:S01]  /*1510*/  LOP3.LUT R81, R81, 0xffffffe0, RZ, 0xc0, !PT ;  /* 0xffffffe051517812 */ /* 0x000fe200078ec0ff */
        /* <DEDUP_REMOVED lines=80> */
.L_x_27150:
[----:B------:R-:W2:Y:S01]  /*1a20*/  LDG.E.CONSTANT R33, desc[UR10][R104.64] ;  /* 0x0000000a68217981 */ /* 0x000ea2000c1e9900 */
[----:B------:R-:W-:Y:S02]  /*1a30*/  SHF.R.S32.HI R34, RZ, 0x1f, R99 ;  /* 0x0000001fff227819 */ /* 0x000fe40000011463 */
[----:B------:R-:W-:Y:S02]  /*1a40*/  SHF.R.S32.HI R36, RZ, 0x1f, R97 ;  /* 0x0000001fff247819 */ /* 0x000fe40000011461 */
[----:B------:R-:W-:Y:S02]  /*1a50*/  SHF.R.S32.HI R37, RZ, 0x1f, R98 ;  /* 0x0000001fff257819 */ /* 0x000fe40000011462 */
[----:B------:R-:W-:Y:S02]  /*1a60*/  SHF.R.S32.HI R38, RZ, 0x1f, R95 ;  /* 0x0000001fff267819 */ /* 0x000fe4000001145f */
[----:B------:R-:W-:Y:S02]  /*1a70*/  SHF.R.S32.HI R39, RZ, 0x1f, R96 ;  /* 0x0000001fff277819 */ /* 0x000fe40000011460 */
[----:B------:R-:W-:-:S02]  /*1a80*/  SHF.R.S32.HI R116, RZ, 0x1f, R87 ;  /* 0x0000001fff747819 */ /* 0x000fc40000011457 */
[----:B--2---:R-:W-:Y:S01]  /*1a90*/  SHF.R.S32.HI R32, RZ, 0x1f, R33 ;  /* 0x0000001fff207819 */ /* 0x004fe20000011421 */
[----:B------:R-:W-:-:S04]  /*1aa0*/  IMAD.WIDE.U32 R114, R33, UR9, R112 ;  /* 0x0000000921727c25 */ /* 0x000fc8000f8e0070 */
[----:B------:R-:W-:-:S04]  /*1ab0*/  IMAD R32, R32, UR9, RZ ;  /* 0x0000000920207c24 */ /* 0x000fc8000f8e02ff */
[----:B------:R-:W-:Y:S01]  /*1ac0*/  IMAD R111, R33, R18, R32 ;  /* 0x00000012216f7224 */ /* 0x000fe200078e0220 */
[--C-:B------:R-:W-:Y:S02]  /*1ad0*/  SHF.R.S32.HI R33, RZ, 0x1f, R100.reuse ;  /* 0x0000001fff217819 */ /* 0x100fe40000011464 */
[----:B------:R-:W-:Y:S01]  /*1ae0*/  IADD3 R32, P0, P1, R99, R114, R100 ;  /* 0x0000007263207210 */ /* 0x000fe2000791e064 */
[----:B------:R-:W-:-:S03]  /*1af0*/  IMAD.IADD R111, R115, 0x1, R111 ;  /* 0x00000001736f7824 */ /* 0x000fc600078e026f */
[----:B------:R-:W-:Y:S02]  /*1b00*/  LEA R124, P2, R32, UR6, 0x2 ;  /* 0x00000006207c7c11 */ /* 0x000fe4000f8410ff */
[----:B------:R-:W-:Y:S02]  /*1b10*/  IADD3.X R33, R34, R111, R33, P0, P1 ;  /* 0x0000006f22217210 */ /* 0x000fe400007e2421 */
[----:B------:R-:W-:Y:S02]  /*1b20*/  SHF.R.S32.HI R34, RZ, 0x1f, R102 ;  /* 0x0000001fff227819 */ /* 0x000fe40000011466 */
[----:B------:R-:W-:Y:S02]  /*1b30*/  LEA.HI.X R125, R32, UR7, R33, 0x2, P2 ;  /* 0x00000007207d7c11 */ /* 0x000fe400090f1421 */
[----:B------:R-:W-:-:S03]  /*1b40*/  IADD3 R33, P0, R102, R114, RZ ;  /* 0x0000007266217210 */ /* 0x000fc60007f1e0ff */
[----:B------:R-:W2:Y:S01]  /*1b50*/  LDG.E.CONSTANT R124, desc[UR10][R124.64] ;  /* 0x0000000a7c7c7981 */ /* 0x000ea2000c1e9900 */
[----:B------:R-:W-:Y:S01]  /*1b60*/  LEA R32, P1, R33, UR6, 0x2 ;  /* 0x0000000621207c11 */ /* 0x000fe2000f8210ff */
[----:B------:R-:W-:-:S05]  /*1b70*/  IMAD.X R34, R34, 0x1, R111, P0 ;  /* 0x0000000122227824 */ /* 0x000fca00000e066f */
[----:B------:R-:W-:-:S05]  /*1b80*/  LEA.HI.X R33, R33, UR7, R34, 0x2, P1 ;  /* 0x0000000721217c11 */ /* 0x000fca00088f1422 */
[----:B------:R0:W3:Y:S01]  /*1b90*/  LDG.E.CONSTANT R123, desc[UR10][R32.64] ;  /* 0x0000000a207b7981 */ /* 0x0000e2000c1e9900 */
[----:B------:R-:W-:-:S04]  /*1ba0*/  IADD3 R34, P0, P1, R97, R114, R98 ;  /* 0x0000007261227210 */ /* 0x000fc8000791e062 */
[-C--:B------:R-:W-:Y:S02]  /*1bb0*/  IADD3.X R37, R36, R111.reuse, R37, P0, P1 ;  /* 0x0000006f24257210 */ /* 0x080fe400007e2425 */
[C---:B------:R-:W-:Y:S02]  /*1bc0*/  LEA R36, P0, R34.reuse, UR6, 0x2 ;  /* 0x0000000622247c11 */ /* 0x040fe4000f8010ff */
[----:B------:R-:W-:Y:S02]  /*1bd0*/  IADD3 R35, P1, P2, R95, R114, R96 ;  /* 0x000000725f237210 */ /* 0x000fe40007a3e060 */
[----:B------:R-:W-:Y:S02]  /*1be0*/  LEA.HI.X R37, R34, UR7, R37, 0x2, P0 ;  /* 0x0000000722257c11 */ /* 0x000fe400080f1425 */
[----:B------:R-:W-:Y:S02]  /*1bf0*/  IADD3.X R38, R38, R111, R39, P1, P2 ;  /* 0x0000006f26267210 */ /* 0x000fe40000fe4427 */
[C---:B------:R-:W-:Y:S01]  /*1c00*/  LEA R34, P0, R35.reuse, UR6, 0x2 ;  /* 0x0000000623227c11 */ /* 0x040fe2000f8010ff */
[----:B------:R1:W4:Y:S03]  /*1c10*/  LDG.E.CONSTANT R121, desc[UR10][R36.64] ;  /* 0x0000000a24797981 */ /* 0x000326000c1e9900 */
[----:B------:R-:W-:-:S05]  /*1c20*/  LEA.HI.X R35, R35, UR7, R38, 0x2, P0 ;  /* 0x0000000723237c11 */ /* 0x000fca00080f1426 */
[----:B------:R5:W4:Y:S01]  /*1c30*/  LDG.E.CONSTANT R122, desc[UR10][R34.64] ;  /* 0x0000000a227a7981 */ /* 0x000b22000c1e9900 */
[--C-:B------:R-:W-:Y:S02]  /*1c40*/  SHF.R.S32.HI R38, RZ, 0x1f, R94.reuse ;  /* 0x0000001fff267819 */ /* 0x100fe4000001145e */
[----:B0-----:R-:W-:Y:S02]  /*1c50*/  SHF.R.S32.HI R32, RZ, 0x1f, R93 ;  /* 0x0000001fff207819 */ /* 0x001fe4000001145d */
[----:B------:R-:W-:-:S04]  /*1c60*/  IADD3 R33, P0, P1, R93, R114, R94 ;  /* 0x000000725d217210 */ /* 0x000fc8000791e05e */
[----:B------:R-:W-:Y:S02]  /*1c70*/  IADD3.X R38, R32, R111, R38, P0, P1 ;  /* 0x0000006f20267210 */ /* 0x000fe400007e2426 */
[C---:B------:R-:W-:Y:S02]  /*1c80*/  LEA R32, P0, R33.reuse, UR6, 0x2 ;  /* 0x0000000621207c11 */ /* 0x040fe4000f8010ff */
[----:B------:R-:W-:Y:S02]  /*1c90*/  SHF.R.S32.HI R39, RZ, 0x1f, R92 ;  /* 0x0000001fff277819 */ /* 0x000fe4000001145c */
[----:B------:R-:W-:Y:S02]  /*1ca0*/  LEA.HI.X R33, R33, UR7, R38, 0x2, P0 ;  /* 0x0000000721217c11 */ /* 0x000fe400080f1426 */
[----:B------:R-:W-:Y:S02]  /*1cb0*/  SHF.R.S32.HI R38, RZ, 0x1f, R91 ;  /* 0x0000001fff267819 */ /* 0x000fe4000001145b */
[----:B-1----:R-:W-:Y:S01]  /*1cc0*/  IADD3 R36, P0, P1, R91, R114, R92 ;  /* 0x000000725b247210 */ /* 0x002fe2000791e05c */
[----:B------:R0:W4:Y:S01]  /*1cd0*/  LDG.E.CONSTANT R115, desc[UR10][R32.64] ;  /* 0x0000000a20737981 */ /* 0x000122000c1e9900 */
[----:B-----5:R-:W-:-:S02]  /*1ce0*/  SHF.R.S32.HI R35, RZ, 0x1f, R90 ;  /* 0x0000001fff237819 */ /* 0x020fc4000001145a */
[----:B------:R-:W-:Y:S02]  /*1cf0*/  IADD3.X R37, R38, R111, R39, P0, P1 ;  /* 0x0000006f26257210 */ /* 0x000fe400007e2427 */
[----:B------:R-:W-:Y:S02]  /*1d00*/  SHF.R.S32.HI R38, RZ, 0x1f, R89 ;  /* 0x0000001fff267819 */ /* 0x000fe40000011459 */
[----:B------:R-:W-:-:S04]  /*1d10*/  IADD3 R34, P0, P1, R89, R114, R90 ;  /* 0x0000007259227210 */ /* 0x000fc8000791e05a */
[----:B------:R-:W-:Y:S02]  /*1d20*/  IADD3.X R35, R38, R111, R35, P0, P1 ;  /* 0x0000006f26237210 */ /* 0x000fe400007e2423 */
[----:B------:R-:W-:-:S04]  /*1d30*/  LEA R118, P0, R36, UR6, 0x2 ;  /* 0x0000000624767c11 */ /* 0x000fc8000f8010ff */
[----:B------:R-:W-:-:S05]  /*1d40*/  LEA.HI.X R119, R36, UR7, R37, 0x2, P0 ;  /* 0x0000000724777c11 */ /* 0x000fca00080f1425 */
[----:B------:R1:W5:Y:S01]  /*1d50*/  LDG.E.CONSTANT R120, desc[UR10][R118.64] ;  /* 0x0000000a76787981 */ /* 0x000362000c1e9900 */
[----:B------:R-:W-:-:S04]  /*1d60*/  LEA R38, P0, R34, UR6, 0x2 ;  /* 0x0000000622267c11 */ /* 0x000fc8000f8010ff */
[----:B------:R-:W-:Y:S02]  /*1d70*/  LEA.HI.X R39, R34, UR7, R35, 0x2, P0 ;  /* 0x0000000722277c11 */ /* 0x000fe400080f1423 */
[--C-:B------:R-:W-:Y:S01]  /*1d80*/  SHF.R.S32.HI R36, RZ, 0x1f, R88.reuse ;  /* 0x0000001fff247819 */ /* 0x100fe20000011458 */
[----:B0-----:R-:W2:Y:S01]  /*1d90*/  LDS.128 R32, [R19] ;  /* 0x0000000013207984 */ /* 0x001ea20000000c00 */
[----:B------:R-:W-:-:S03]  /*1da0*/  IADD3 R37, P0, P1, R87, R114, R88 ;  /* 0x0000007257257210 */ /* 0x000fc6000791e058 */
[----:B------:R0:W5:Y:S01]  /*1db0*/  LDG.E.CONSTANT R117, desc[UR10][R38.64] ;  /* 0x0000000a26757981 */ /* 0x000162000c1e9900 */
[-C--:B------:R-:W-:Y:S02]  /*1dc0*/  IADD3.X R116, R116, R111.reuse, R36, P0, P1 ;  /* 0x0000006f74747210 */ /* 0x080fe400007e2424 */
[C---:B------:R-:W-:Y:S02]  /*1dd0*/  LEA R36, P0, R37.reuse, UR6, 0x2 ;  /* 0x0000000625247c11 */ /* 0x040fe4000f8010ff */
[----:B-1----:R-:W-:Y:S02]  /*1de0*/  SHF.R.S32.HI R118, RZ, 0x1f, R85 ;  /* 0x0000001fff767819 */ /* 0x002fe40000011455 */
[----:B------:R-:W-:Y:S02]  /*1df0*/  LEA.HI.X R37, R37, UR7, R116, 0x2, P0 ;  /* 0x0000000725257c11 */ /* 0x000fe400080f1474 */
[--C-:B0-----:R-:W-:Y:S02]  /*1e00*/  SHF.R.S32.HI R38, RZ, 0x1f, R86.reuse ;  /* 0x0000001fff267819 */ /* 0x101fe40000011456 */
[----:B------:R-:W-:Y:S01]  /*1e10*/  IADD3 R39, P0, P1, R85, R114, R86 ;  /* 0x0000007255277210 */ /* 0x000fe2000791e056 */
[----:B------:R0:W5:Y:S03]  /*1e20*/  LDG.E.CONSTANT R116, desc[UR10][R36.64] ;  /* 0x0000000a24747981 */ /* 0x000166000c1e9900 */
[----:B------:R-:W-:-:S02]  /*1e30*/  IADD3.X R118, R118, R111, R38, P0, P1 ;  /* 0x0000006f76767210 */ /* 0x000fc400007e2426 */
[----:B------:R-:W-:-:S04]  /*1e40*/  LEA R38, P0, R39, UR6, 0x2 ;  /* 0x0000000627267c11 */ /* 0x000fc8000f8010ff */
[----:B------:R-:W-:-:S05]  /*1e50*/  LEA.HI.X R39, R39, UR7, R118, 0x2, P0 ;  /* 0x0000000727277c11 */ /* 0x000fca00080f1476 */
[----:B------:R-:W5:Y:S01]  /*1e60*/  LDG.E.CONSTANT R119, desc[UR10][R38.64] ;  /* 0x0000000a26777981 */ /* 0x000f62000c1e9900 */
[----:B------:R-:W-:Y:S02]  /*1e70*/  SHF.R.S32.HI R118, RZ, 0x1f, R83 ;  /* 0x0000001fff767819 */ /* 0x000fe40000011453 */
[----:B0-----:R-:W-:Y:S01]  /*1e80*/  SHF.R.S32.HI R36, RZ, 0x1f, R84 ;  /* 0x0000001fff247819 */ /* 0x001fe20000011454 */
[----:B--2---:R-:W-:-:S04]  /*1e90*/  FMUL.FTZ R33, R124, R33 ;  /* 0x000000217c217220 */ /* 0x004fc80000410000 */
[----:B---3--:R-:W-:Y:S01]  /*1ea0*/  FFMA.FTZ R32, R32, R123, R33 ;  /* 0x0000007b20207223 */ /* 0x008fe20000010021 */
[----:B------:R-:W-:-:S04]  /*1eb0*/  IADD3 R33, P0, P1, R83, R114, R84 ;  /* 0x0000007253217210 */ /* 0x000fc8000791e054 */
[----:B------:R-:W-:Y:S02]  /*1ec0*/  IADD3.X R118, R118, R111, R36, P0, P1 ;  /* 0x0000006f76767210 */ /* 0x000fe400007e2424 */
[----:B------:R-:W-:-:S04]  /*1ed0*/  LEA R36, P0, R33, UR6, 0x2 ;  /* 0x0000000621247c11 */ /* 0x000fc8000f8010ff */
[----:B------:R-:W-:-:S05]  /*1ee0*/  LEA.HI.X R37, R33, UR7, R118, 0x2, P0 ;  /* 0x0000000721257c11 */ /* 0x000fca00080f1476 */
[----:B------:R0:W2:Y:S01]  /*1ef0*/  LDG.E.CONSTANT R118, desc[UR10][R36.64] ;  /* 0x0000000a24767981 */ /* 0x0000a2000c1e9900 */
[----:B----4-:R-:W-:-:S04]  /*1f00*/  FFMA.FTZ R121, R121, R34, R32 ;  /* 0x0000002279797223 */ /* 0x010fc80000010020 */
[----:B------:R-:W-:Y:S02]  /*1f10*/  FFMA.FTZ R121, R122, R35, R121 ;  /* 0x000000237a797223 */ /* 0x000fe40000010079 */
[----:B------:R-:W1:Y:S04]  /*1f20*/  LDS.128 R32, [R19+0x10] ;  /* 0x0000100013207984 */ /* 0x000e680000000c00 */
[----:B0-----:R-:W0:Y:S01]  /*1f30*/  LDS.128 R36, [R19+0x20] ;  /* 0x0000200013247984 */ /* 0x001e220000000c00 */
[----:B-1----:R-:W-:Y:S01]  /*1f40*/  FFMA.FTZ R115, R32, R115, R121 ;  /* 0x0000007320737223 */ /* 0x002fe20000010079 */
[----:B------:R-:W-:-:S03]  /*1f50*/  IADD3 R32, P0, P1, R81, R114, R82 ;  /* 0x0000007251207210 */ /* 0x000fc6000791e052 */
[----:B-----5:R-:W-:Y:S01]  /*1f60*/  FFMA.FTZ R120, R120, R33, R115 ;  /* 0x0000002178787223 */ /* 0x020fe20000010073 */
[----:B------:R-:W-:Y:S02]  /*1f70*/  LEA R124, P2, R32, UR6, 0x2 ;  /* 0x00000006207c7c11 */ /* 0x000fe4000f8410ff */
[----:B------:R-:W-:-:S04]  /*1f80*/  IADD3.X R33, R107, R111, R106, P0, P1 ;  /* 0x0000006f6b217210 */ /* 0x000fc800007e246a */
[----:B------:R-:W-:Y:S02]  /*1f90*/  LEA.HI.X R125, R32, UR7, R33, 0x2, P2 ;  /* 0x00000007207d7c11 */ /* 0x000fe400090f1421 */
[----:B------:R-:W-:-:S04]  /*1fa0*/  IADD3 R32, P0, P1, R79, R114, R80 ;  /* 0x000000724f207210 */ /* 0x000fc8000791e050 */
[----:B------:R-:W-:Y:S02]  /*1fb0*/  IADD3.X R33, R43, R111, R46, P0, P1 ;  /* 0x0000006f2b217210 */ /* 0x000fe400007e242e */
[----:B------:R-:W-:-:S04]  /*1fc0*/  LEA R122, P2, R32, UR6, 0x2 ;  /* 0x00000006207a7c11 */ /* 0x000fc8000f8410ff */
[----:B------:R-:W-:Y:S02]  /*1fd0*/  LEA.HI.X R123, R32, UR7, R33, 0x2, P2 ;  /* 0x00000007207b7c11 */ /* 0x000fe400090f1421 */
[----:B------:R-:W3:Y:S04]  /*1fe0*/  LDG.E.CONSTANT R33, desc[UR10][R124.64] ;  /* 0x0000000a7c217981 */ /* 0x000ee8000c1e9900 */
[----:B------:R1:W4:Y:S01]  /*1ff0*/  LDG.E.CONSTANT R32, desc[UR10][R122.64] ;  /* 0x0000000a7a207981 */ /* 0x000322000c1e9900 */
[----:B------:R-:W-:Y:S01]  /*2000*/  FFMA.FTZ R117, R117, R34, R120 ;  /* 0x0000002275757223 */ /* 0x000fe20000010078 */
[----:B------:R-:W-:-:S04]  /*2010*/  IADD3 R34, P0, P1, R20, R114, R77 ;  /* 0x0000007214227210 */ /* 0x000fc8000791e04d */
[----:B------:R-:W-:Y:S02]  /*2020*/  LEA R120, P2, R34, UR6, 0x2 ;  /* 0x0000000622787c11 */ /* 0x000fe4000f8410ff */
[----:B------:R-:W-:-:S04]  /*2030*/  IADD3.X R115, R45, R111, R48, P0, P1 ;  /* 0x0000006f2d737210 */ /* 0x000fc800007e2430 */
[----:B------:R-:W-:Y:S02]  /*2040*/  LEA.HI.X R121, R34, UR7, R115, 0x2, P2 ;  /* 0x0000000722797c11 */ /* 0x000fe400090f1473 */
[----:B------:R-:W-:Y:S01]  /*2050*/  IADD3 R34, P0, P1, R22, R114, R3 ;  /* 0x0000007216227210 */ /* 0x000fe2000791e003 */
[----:B------:R-:W-:-:S03]  /*2060*/  FFMA.FTZ R35, R116, R35, R117 ;  /* 0x0000002374237223 */ /* 0x000fc60000010075 */
[----:B------:R-:W-:Y:S01]  /*2070*/  LEA R116, P2, R34, UR6, 0x2 ;  /* 0x0000000622747c11 */ /* 0x000fe2000f8410ff */
[----:B------:R-:W5:Y:S01]  /*2080*/  LDG.E.CONSTANT R121, desc[UR10][R120.64] ;  /* 0x0000000a78797981 */ /* 0x000f62000c1e9900 */
[----:B------:R-:W-:-:S04]  /*2090*/  IADD3.X R115, R47, R111, R50, P0, P1 ;  /* 0x0000006f2f737210 */ /* 0x000fc800007e2432 */
[----:B------:R-:W-:Y:S02]  /*20a0*/  LEA.HI.X R117, R34, UR7, R115, 0x2, P2 ;  /* 0x0000000722757c11 */ /* 0x000fe400090f1473 */
[----:B------:R-:W-:Y:S01]  /*20b0*/  IADD3 R34, P0, P1, R21, R114, R4 ;  /* 0x0000007215227210 */ /* 0x000fe2000791e004 */
[----:B0-----:R-:W-:Y:S02]  /*20c0*/  FFMA.FTZ R119, R36, R119, R35 ;  /* 0x0000007724777223 */ /* 0x001fe40000010023 */
[----:B------:R0:W5:Y:S01]  /*20d0*/  LDG.E.CONSTANT R36, desc[UR10][R116.64] ;  /* 0x0000000a74247981 */ /* 0x000162000c1e9900 */
[----:B-1----:R-:W-:Y:S02]  /*20e0*/  LEA R122, P2, R34, UR6, 0x2 ;  /* 0x00000006227a7c11 */ /* 0x002fe4000f8410ff */
[----:B------:R-:W-:-:S04]  /*20f0*/  IADD3.X R35, R49, R111, R52, P0, P1 ;  /* 0x0000006f31237210 */ /* 0x000fc800007e2434 */
[----:B------:R-:W-:-:S05]  /*2100*/  LEA.HI.X R123, R34, UR7, R35, 0x2, P2 ;  /* 0x00000007227b7c11 */ /* 0x000fca00090f1423 */
[----:B------:R-:W5:Y:S01]  /*2110*/  LDG.E.CONSTANT R115, desc[UR10][R122.64] ;  /* 0x0000000a7a737981 */ /* 0x000f62000c1e9900 */
[----:B------:R-:W-:-:S04]  /*2120*/  IADD3 R35, P0, P1, R24, R114, R5 ;  /* 0x0000007218237210 */ /* 0x000fc8000791e005 */
[----:B------:R-:W-:Y:S02]  /*2130*/  LEA R34, P2, R35, UR6, 0x2 ;  /* 0x0000000623227c11 */ /* 0x000fe4000f8410ff */
[-C--:B------:R-:W-:Y:S02]  /*2140*/  IADD3.X R124, R51, R111.reuse, R54, P0, P1 ;  /* 0x0000006f337c7210 */ /* 0x080fe400007e2436 */
[----:B0-----:R-:W-:Y:S02]  /*2150*/  IADD3 R117, P0, P1, R23, R114, R6 ;  /* 0x0000007217757210 */ /* 0x001fe4000791e006 */
[----:B------:R-:W-:Y:S02]  /*2160*/  LEA.HI.X R35, R35, UR7, R124, 0x2, P2 ;  /* 0x0000000723237c11 */ /* 0x000fe400090f147c */
[----:B------:R-:W-:Y:S02]  /*2170*/  LEA R116, P2, R117, UR6, 0x2 ;  /* 0x0000000675747c11 */ /* 0x000fe4000f8410ff */
[----:B------:R-:W-:Y:S01]  /*2180*/  IADD3.X R124, R53, R111, R56, P0, P1 ;  /* 0x0000006f357c7210 */ /* 0x000fe200007e2438 */
[----:B------:R0:W5:Y:S03]  /*2190*/  LDG.E.CONSTANT R120, desc[UR10][R34.64] ;  /* 0x0000000a22787981 */ /* 0x000166000c1e9900 */
[----:B------:R-:W-:-:S06]  /*21a0*/  LEA.HI.X R117, R117, UR7, R124, 0x2, P2 ;  /* 0x0000000775757c11 */ /* 0x000fcc00090f147c */
[----:B------:R-:W5:Y:S01]  /*21b0*/  LDG.E.CONSTANT R117, desc[UR10][R116.64] ;  /* 0x0000000a74757981 */ /* 0x000f62000c1e9900 */
[----:B--2---:R-:W-:Y:S01]  /*21c0*/  FFMA.FTZ R124, R118, R37, R119 ;  /* 0x00000025767c7223 */ /* 0x004fe20000010077 */
[----:B------:R-:W-:-:S04]  /*21d0*/  IADD3 R37, P0, P1, R26, R114, R7 ;  /* 0x000000721a257210 */ /* 0x000fc8000791e007 */
[----:B------:R-:W-:Y:S02]  /*21e0*/  LEA R118, P2, R37, UR6, 0x2 ;  /* 0x0000000625767c11 */ /* 0x000fe4000f8410ff */
[----:B------:R-:W-:-:S04]  /*21f0*/  IADD3.X R119, R55, R111, R58, P0, P1 ;  /* 0x0000006f37777210 */ /* 0x000fc800007e243a */
[----:B------:R-:W-:-:S05]  /*2200*/  LEA.HI.X R119, R37, UR7, R119, 0x2, P2 ;  /* 0x0000000725777c11 */ /* 0x000fca00090f1477 */
[----:B------:R-:W2:Y:S01]  /*2210*/  LDG.E.CONSTANT R118, desc[UR10][R118.64] ;  /* 0x0000000a76767981 */ /* 0x000ea2000c1e9900 */
[----:B---3--:R-:W-:-:S04]  /*2220*/  FFMA.FTZ R33, R33, R38, R124 ;  /* 0x0000002621217223 */ /* 0x008fc8000001007c */
[----:B----4-:R-:W-:Y:S02]  /*2230*/  FFMA.FTZ R39, R32, R39, R33 ;  /* 0x0000002720277223 */ /* 0x010fe40000010021 */
[----:B0-----:R-:W5:Y:S02]  /*2240*/  LDS.128 R32, [R19+0x30] ;  /* 0x0000300013207984 */ /* 0x001f640000000c00 */
[----:B-----5:R-:W-:-:S04]  /*2250*/  FFMA.FTZ R39, R32, R121, R39 ;  /* 0x0000007920277223 */ /* 0x020fc80000010027 */
[----:B------:R-:W-:Y:S02]  /*2260*/  FFMA.FTZ R32, R36, R33, R39 ;  /* 0x0000002124207223 */ /* 0x000fe40000010027 */
[----:B------:R-:W0:Y:S02]  /*2270*/  LDS.128 R36, [R19+0x40] ;  /* 0x0000400013247984 */ /* 0x000e240000000c00 */
[----:B------:R-:W-:Y:S01]  /*2280*/  FFMA.FTZ R115, R115, R34, R32 ;  /* 0x0000002273737223 */ /* 0x000fe20000010020 */
[----:B------:R-:W-:-:S04]  /*2290*/  IADD3 R32, P0, P1, R25, R114, R8 ;  /* 0x0000007219207210 */ /* 0x000fc8000791e008 */
        /* <DEDUP_REMOVED lines=9> */
[----:B------:R-:W-:Y:S01]  /*2330*/  IADD3 R34, P0, P1, R27, R114, R10 ;  /* 0x000000721b227210 */ /* 0x000fe2000791e00a */
[----:B------:R-:W-:-:S03]  /*2340*/  FFMA.FTZ R35, R120, R35, R115 ;  /* 0x0000002378237223 */ /* 0x000fc60000010073 */
[----:B------:R-:W-:Y:S02]  /*2350*/  LEA R120, P2, R34, UR6, 0x2 ;  /* 0x0000000622787c11 */ /* 0x000fe4000f8410ff */
[----:B------:R-:W-:Y:S01]  /*2360*/  IADD3.X R115, R61, R111, R64, P0, P1 ;  /* 0x0000006f3d737210 */ /* 0x000fe200007e2440 */
[----:B0-----:R-:W-:-:S03]  /*2370*/  FFMA.FTZ R35, R36, R117, R35 ;  /* 0x0000007524237223 */ /* 0x001fc60000010023 */
[----:B------:R-:W-:Y:S01]  /*2380*/  LEA.HI.X R121, R34, UR7, R115, 0x2, P2 ;  /* 0x0000000722797c11 */ /* 0x000fe200090f1473 */
[----:B--2---:R-:W-:Y:S01]  /*2390*/  FFMA.FTZ R34, R118, R37, R35 ;  /* 0x0000002576227223 */ /* 0x004fe20000010023 */
[----:B------:R-:W-:-:S03]  /*23a0*/  IADD3 R35, P0, P1, R30, R114, R11 ;  /* 0x000000721e237210 */ /* 0x000fc6000791e00b */
[----:B------:R0:W2:Y:S01]  /*23b0*/  LDG.E.CONSTANT R37, desc[UR10][R120.64] ;  /* 0x0000000a78257981 */ /* 0x0000a2000c1e9900 */
[----:B------:R-:W-:Y:S02]  /*23c0*/  LEA R118, P2, R35, UR6, 0x2 ;  /* 0x0000000623767c11 */ /* 0x000fe4000f8410ff */
[----:B------:R-:W-:-:S04]  /*23d0*/  IADD3.X R36, R63, R111, R66, P0, P1 ;  /* 0x0000006f3f247210 */ /* 0x000fc800007e2442 */
[----:B------:R-:W-:Y:S02]  /*23e0*/  LEA.HI.X R119, R35, UR7, R36, 0x2, P2 ;  /* 0x0000000723777c11 */ /* 0x000fe400090f1424 */
[----:B------:R-:W-:-:S03]  /*23f0*/  IADD3 R35, P0, P1, R29, R114, R12 ;  /* 0x000000721d237210 */ /* 0x000fc6000791e00c */
[----:B------:R-:W5:Y:S01]  /*2400*/  LDG.E.CONSTANT R118, desc[UR10][R118.64] ;  /* 0x0000000a76767981 */ /* 0x000f62000c1e9900 */
[----:B------:R-:W-:Y:S02]  /*2410*/  LEA R116, P2, R35, UR6, 0x2 ;  /* 0x0000000623747c11 */ /* 0x000fe4000f8410ff */
[----:B------:R-:W-:-:S04]  /*2420*/  IADD3.X R36, R65, R111, R68, P0, P1 ;  /* 0x0000006f41247210 */ /* 0x000fc800007e2444 */
[----:B------:R-:W-:Y:S02]  /*2430*/  LEA.HI.X R117, R35, UR7, R36, 0x2, P2 ;  /* 0x0000000723757c11 */ /* 0x000fe400090f1424 */
[----:B------:R-:W-:-:S04]  /*2440*/  IADD3 R35, P0, P1, R40, R114, R13 ;  /* 0x0000007228237210 */ /* 0x000fc8000791e00d */
[----:B-1----:R-:W-:Y:S01]  /*2450*/  LEA R122, P2, R35, UR6, 0x2 ;  /* 0x00000006237a7c11 */ /* 0x002fe2000f8410ff */
        /* <DEDUP_REMOVED lines=9> */
[----:B------:R-:W5:Y:S01]  /*24f0*/  LDG.E.CONSTANT R119, desc[UR10][R124.64] ;  /* 0x0000000a7c777981 */ /* 0x000f62000c1e9900 */
[----:B0-----:R-:W-:Y:S02]  /*2500*/  LEA R120, P2, R35, UR6, 0x2 ;  /* 0x0000000623787c11 */ /* 0x001fe4000f8410ff */
[----:B------:R-:W-:-:S04]  /*2510*/  IADD3.X R36, R71, R111, R74, P0, P1 ;  /* 0x0000006f47247210 */ /* 0x000fc800007e244a */
[----:B------:R-:W-:Y:S02]  /*2520*/  LEA.HI.X R121, R35, UR7, R36, 0x2, P2 ;  /* 0x0000000723797c11 */ /* 0x000fe400090f1424 */
[-C--:B------:R-:W-:Y:S02]  /*2530*/  IADD3 R36, P0, P1, R41, R114.reuse, R16 ;  /* 0x0000007229247210 */ /* 0x080fe4000791e010 */
[----:B------:R-:W-:Y:S01]  /*2540*/  IADD3 R35, P3, P4, R44, R114, R17 ;  /* 0x000000722c237210 */ /* 0x000fe20007c7e011 */
[----:B------:R-:W5:Y:S01]  /*2550*/  LDG.E.CONSTANT R120, desc[UR10][R120.64] ;  /* 0x0000000a78787981 */ /* 0x000f62000c1e9900 */
[----:B------:R-:W-:Y:S02]  /*2560*/  LEA R114, P2, R36, UR6, 0x2 ;  /* 0x0000000624727c11 */ /* 0x000fe4000f8410ff */
[----:B------:R-:W-:Y:S02]  /*2570*/  IADD3.X R115, R73, R111, R76, P0, P1 ;  /* 0x0000006f49737210 */ /* 0x000fe400007e244c */
[----:B-1----:R-:W-:-:S02]  /*2580*/  LEA R122, P0, R35, UR6, 0x2 ;  /* 0x00000006237a7c11 */ /* 0x002fc4000f8010ff */
[----:B------:R-:W-:Y:S02]  /*2590*/  LEA.HI.X R115, R36, UR7, R115, 0x2, P2 ;  /* 0x0000000724737c11 */ /* 0x000fe400090f1473 */
[----:B------:R-:W-:-:S04]  /*25a0*/  IADD3.X R36, R75, R111, R78, P3, P4 ;  /* 0x0000006f4b247210 */ /* 0x000fc80001fe844e */
[----:B------:R-:W-:Y:S01]  /*25b0*/  LEA.HI.X R123, R35, UR7, R36, 0x2, P0 ;  /* 0x00000007237b7c11 */ /* 0x000fe200080f1424 */
[----:B------:R-:W5:Y:S04]  /*25c0*/  LDG.E.CONSTANT R115, desc[UR10][R114.64] ;  /* 0x0000000a72737981 */ /* 0x000f68000c1e9900 */
[----:B------:R-:W5:Y:S01]  /*25d0*/  LDG.E.CONSTANT R122, desc[UR10][R122.64] ;  /* 0x0000000a7a7a7981 */ /* 0x000f62000c1e9900 */
[----:B---3--:R-:W-:-:S04]  /*25e0*/  FFMA.FTZ R33, R33, R38, R34 ;  /* 0x0000002621217223 */ /* 0x008fc80000010022 */
[----:B----4-:R-:W-:Y:S02]  /*25f0*/  FFMA.FTZ R39, R32, R39, R33 ;  /* 0x0000002720277223 */ /* 0x010fe40000010021 */
[----:B------:R-:W2:Y:S01]  /*2600*/  LDS.128 R32, [R19+0x50] ;  /* 0x0000500013207984 */ /* 0x000ea20000000c00 */
[----:B------:R-:W-:Y:S01]  /*2610*/  UMOV UR4, 0xffffffff ;  /* 0xffffffff00047882 */ /* 0x000fe20000000000 */
[----:B--2---:R-:W-:Y:S02]  /*2620*/  FFMA.FTZ R111, R32, R37, R39 ;  /* 0x00000025206f7223 */ /* 0x004fe40000010027 */
[----:B------:R-:W0:Y:S02]  /*2630*/  LDS.128 R36, [R19+0x60] ;  /* 0x0000600013247984 */ /* 0x000e240000000c00 */
[----:B-----5:R-:W-:-:S04]  /*2640*/  FFMA.FTZ R118, R118, R33, R111 ;  /* 0x0000002176767223 */ /* 0x020fc8000001006f */
[----:B------:R-:W-:-:S04]  /*2650*/  FFMA.FTZ R117, R117, R34, R118 ;  /* 0x0000002275757223 */ /* 0x000fc80000010076 */
[----:B------:R-:W-:-:S04]  /*2660*/  FFMA.FTZ R35, R116, R35, R117 ;  /* 0x0000002374237223 */ /* 0x000fc80000010075 */
        /* <DEDUP_REMOVED lines=8> */
.L_x_27187:
        /* <DEDUP_REMOVED lines=11> */
.L_x_27149:
[----:B------:R-:W-:Y:S05]  /*27a0*/  BSYNC B1 ;  /* 0x0000000000017941 */ /* 0x000fea0003800000 */
.L_x_27148:
[----:B------:R-:W-:Y:S01]  /*27b0*/  IADD3 R104, P0, R104, 0x10, RZ ;  /* 0x0000001068687810 */ /* 0x000fe20007f1e0ff */
[----:B0-----:R-:W-:Y:S02]  /*27c0*/  VIADD R110, R110, 0x80 ;  /* 0x000000806e6e7836 */ /* 0x001fe40000000000 */
[----:B------:R-:W-:Y:S02]  /*27d0*/  VIADD R108, R108, 0x20 ;  /* 0x000000206c6c7836 */ /* 0x000fe40000000000 */
[----:B------:R-:W-:Y:S01]  /*27e0*/  IMAD.X R105, RZ, RZ, R105, P0 ;  /* 0x000000ffff697224 */ /* 0x000fe200000e0669 */
[----:B------:R-:W-:Y:S07]  /*27f0*/  @!P1 BRA `(.L_x_27150) ;  /* 0xfffffff000889947 */ /* 0x000fee000383ffff */
[----:B------:R-:W-:Y:S05]  /*2800*/  BRA `(.L_x_27145) ;  /* 0x0000000c00dc7947 */ /* 0x000fea0003800000 */
.L_x_27146:
        /* <DEDUP_REMOVED lines=16> */
.L_x_27154:
        /* <DEDUP_REMOVED lines=24> */
[----:B------:R-:W-:-:S05]  /*2a90*/  IMAD.X R34, R34, 0x1, R111, P0 ;  /* 0x0000000122227824 */ /* 0x000fca00000e066f */
[----:B------:R-:W-:-:S05]  /*2aa0*/  LEA.HI.X R33, R33, UR15, R34, 0x2, P1 ;  /* 0x0000000f21217c11 */ /* 0x000fca00088f1422 */
[----:B------:R0:W3:Y:S01]  /*2ab0*/  LDG.E.CONSTANT R123, desc[UR10][R32.64] ;  /* 0x0000000a207b7981 */ /* 0x0000e2000c1e9900 */
[----:B------:R-:W-:Y:S02]  /*2ac0*/  SHF.R.S32.HI R36, RZ, 0x1f, R97 ;  /* 0x0000001fff247819 */ /* 0x000fe40000011461 */
        /* <DEDUP_REMOVED lines=17> */
[--C-:B------:R-:W-:Y:S02]  /*2be0*/  SHF.R.S32.HI R38, RZ, 0x1f, R92.reuse ;  /* 0x0000001fff267819 */ /* 0x100fe4000001145c */
        /* <DEDUP_REMOVED lines=8> */
[----:B------:R-:W-:Y:S02]  /*2c70*/  LEA.HI.X R119, R36, UR15, R37, 0x2, P0 ;  /* 0x0000000f24777c11 */ /* 0x000fe400080f1425 */
[----:B------:R-:W-:-:S03]  /*2c80*/  LEA R38, P0, R34, UR14, 0x2 ;  /* 0x0000000e22267c11 */ /* 0x000fc6000f8010ff */
[----:B------:R1:W5:Y:S01]  /*2c90*/  LDG.E.CONSTANT R120, desc[UR10][R118.64] ;  /* 0x0000000a76787981 */ /* 0x000362000c1e9900 */
[----:B------:R-:W-:Y:S02]  /*2ca0*/  LEA.HI.X R39, R34, UR15, R35, 0x2, P0 ;  /* 0x0000000f22277c11 */ /* 0x000fe400080f1423 */
[--C-:B------:R-:W-:Y:S01]  /*2cb0*/  SHF.R.S32.HI R36, RZ, 0x1f, R88.reuse ;  /* 0x0000001fff247819 */ /* 0x100fe20000011458 */
[----:B0-----:R-:W2:Y:S04]  /*2cc0*/  LDS.128 R32, [R19] ;  /* 0x0000000013207984 */ /* 0x001ea80000000c00 */
[----:B------:R0:W5:Y:S01]  /*2cd0*/  LDG.E.CONSTANT R117, desc[UR10][R38.64] ;  /* 0x0000000a26757981 */ /* 0x000162000c1e9900 */
[----:B------:R-:W-:-:S04]  /*2ce0*/  IADD3 R37, P0, P1, R87, R114, R88 ;  /* 0x0000007257257210 */ /* 0x000fc8000791e058 */
        /* <DEDUP_REMOVED lines=21> */
[----:B------:R-:W-:Y:S01]  /*2e40*/  FFMA.FTZ R121, R122, R35, R121 ;  /* 0x000000237a797223 */ /* 0x000fe20000010079 */
[----:B0-----:R-:W-:Y:S04]  /*2e50*/  LDS.128 R36, [R19+0x20] ;  /* 0x0000200013247984 */ /* 0x001fe80000000c00 */
[----:B------:R-:W0:Y:S02]  /*2e60*/  LDS.128 R32, [R19+0x10] ;  /* 0x0000100013207984 */ /* 0x000e240000000c00 */
[----:B0-----:R-:W-:-:S04]  /*2e70*/  FFMA.FTZ R115, R32, R115, R121 ;  /* 0x0000007320737223 */ /* 0x001fc80000010079 */
[----:B-----5:R-:W-:Y:S01]  /*2e80*/  FFMA.FTZ R120, R120, R33, R115 ;  /* 0x0000002178787223 */ /* 0x020fe20000010073 */
[--C-:B------:R-:W-:Y:S02]  /*2e90*/  SHF.R.S32.HI R33, RZ, 0x1f, R82.reuse ;  /* 0x0000001fff217819 */ /* 0x100fe40000011452 */
[----:B------:R-:W-:Y:S01]  /*2ea0*/  IADD3 R32, P0, P1, R81, R114, R82 ;  /* 0x0000007251207210 */ /* 0x000fe2000791e052 */
[----:B------:R-:W-:Y:S01]  /*2eb0*/  FFMA.FTZ R117, R117, R34, R120 ;  /* 0x0000002275757223 */ /* 0x000fe20000010078 */
[----:B------:R-:W-:-:S04]  /*2ec0*/  SHF.R.S32.HI R34, RZ, 0x1f, R81 ;  /* 0x0000001fff227819 */ /* 0x000fc80000011451 */
[----:B------:R-:W-:Y:S02]  /*2ed0*/  IADD3.X R33, R34, R111, R33, P0, P1 ;  /* 0x0000006f22217210 */ /* 0x000fe400007e2421 */
[----:B------:R-:W-:-:S04]  /*2ee0*/  LEA R124, P0, R32, UR14, 0x2 ;  /* 0x0000000e207c7c11 */ /* 0x000fc8000f8010ff */
[----:B------:R-:W-:Y:S02]  /*2ef0*/  LEA.HI.X R125, R32, UR15, R33, 0x2, P0 ;  /* 0x0000000f207d7c11 */ /* 0x000fe400080f1421 */
[----:B------:R-:W-:-:S04]  /*2f00*/  IADD3 R32, P0, P1, R79, R114, R80 ;  /* 0x000000724f207210 */ /* 0x000fc8000791e050 */
[----:B------:R-:W-:Y:S02]  /*2f10*/  IADD3.X R33, R43, R111, R46, P0, P1 ;  /* 0x0000006f2b217210 */ /* 0x000fe400007e242e */
[----:B------:R-:W-:-:S04]  /*2f20*/  LEA R122, P2, R32, UR14, 0x2 ;  /* 0x0000000e207a7c11 */ /* 0x000fc8000f8410ff */
[----:B------:R-:W-:Y:S02]  /*2f30*/  LEA.HI.X R123, R32, UR15, R33, 0x2, P2 ;  /* 0x0000000f207b7c11 */ /* 0x000fe400090f1421 */
[----:B------:R-:W3:Y:S04]  /*2f40*/  LDG.E.CONSTANT R33, desc[UR10][R124.64] ;  /* 0x0000000a7c217981 */ /* 0x000ee8000c1e9900 */
[----:B------:R0:W4:Y:S01]  /*2f50*/  LDG.E.CONSTANT R32, desc[UR10][R122.64] ;  /* 0x0000000a7a207981 */ /* 0x000122000c1e9900 */
        /* <DEDUP_REMOVED lines=11> */
[----:B------:R-:W-:Y:S02]  /*3010*/  FFMA.FTZ R119, R36, R119, R35 ;  /* 0x0000007724777223 */ /* 0x000fe40000010023 */
[----:B------:R1:W5:Y:S01]  /*3020*/  LDG.E.CONSTANT R36, desc[UR10][R116.64] ;  /* 0x0000000a74247981 */ /* 0x000362000c1e9900 */
[----:B0-----:R-:W-:Y:S02]  /*3030*/  LEA R122, P2, R34, UR14, 0x2 ;  /* 0x0000000e227a7c11 */ /* 0x001fe4000f8410ff */
[----:B------:R-:W-:-:S04]  /*3040*/  IADD3.X R35, R49, R111, R52, P0, P1 ;  /* 0x0000006f31237210 */ /* 0x000fc800007e2434 */
[----:B------:R-:W-:-:S05]  /*3050*/  LEA.HI.X R123, R34, UR15, R35, 0x2, P2 ;  /* 0x0000000f227b7c11 */ /* 0x000fca00090f1423 */
[----:B------:R-:W5:Y:S01]  /*3060*/  LDG.E.CONSTANT R115, desc[UR10][R122.64] ;  /* 0x0000000a7a737981 */ /* 0x000f62000c1e9900 */
[----:B------:R-:W-:-:S04]  /*3070*/  IADD3 R35, P0, P1, R24, R114, R5 ;  /* 0x0000007218237210 */ /* 0x000fc8000791e005 */
[----:B------:R-:W-:Y:S02]  /*3080*/  LEA R34, P2, R35, UR14, 0x2 ;  /* 0x0000000e23227c11 */ /* 0x000fe4000f8410ff */
[-C--:B------:R-:W-:Y:S02]  /*3090*/  IADD3.X R124, R51, R111.reuse, R54, P0, P1 ;  /* 0x0000006f337c7210 */ /* 0x080fe400007e2436 */
[----:B-1----:R-:W-:Y:S02]  /*30a0*/  IADD3 R117, P0, P1, R23, R114, R6 ;  /* 0x0000007217757210 */ /* 0x002fe4000791e006 */
        /* <DEDUP_REMOVED lines=89> */
.L_x_27191:
        /* <DEDUP_REMOVED lines=13> */
.L_x_27153:
[----:B------:R-:W-:Y:S05]  /*3710*/  BSYNC B1 ;  /* 0x0000000000017941 */ /* 0x000fea0003800000 */
.L_x_27152:
[----:B------:R-:W-:Y:S01]  /*3720*/  IADD3 R106, P0, R106, 0x10, RZ ;  /* 0x000000106a6a7810 */ /* 0x000fe20007f1e0ff */
[----:B0-----:R-:W-:Y:S02]  /*3730*/  VIADD R109, R109, 0x80 ;  /* 0x000000806d6d7836 */ /* 0x001fe40000000000 */
[----:B------:R-:W-:Y:S02]  /*3740*/  VIADD R110, R110, 0x20 ;  /* 0x000000206e6e7836 */ /* 0x000fe40000000000 */
[----:B------:R-:W-:Y:S02]  /*3750*/  VIADD R108, R108, 0x20 ;  /* 0x000000206c6c7836 */ /* 0x000fe40000000000 */
[----:B------:R-:W-:Y:S01]  /*3760*/  IMAD.X R105, RZ, RZ, R105, P0 ;  /* 0x000000ffff697224 */ /* 0x000fe200000e0669 */
[----:B------:R-:W-:Y:S06]  /*3770*/  @!P1 BRA `(.L_x_27154) ;  /* 0xfffffff000649947 */ /* 0x000fec000383ffff */
.L_x_27145:
[----:B------:R-:W-:Y:S05]  /*3780*/  BSYNC B0 ;  /* 0x0000000000007941 */ /* 0x000fea0003800000 */
.L_x_27144:
        /* <DEDUP_REMOVED lines=13> */
.L_x_27196:
        /* <DEDUP_REMOVED lines=11> */
[----:B0-----:R-:W-:-:S04]  /*3910*/  IMAD.MOV.U32 R6, RZ, RZ, -0x800001 ;  /* 0xff7fffffff067424 */ /* 0x001fc800078e00ff */
[----:B------:R-:W-:Y:S08]  /*3920*/  BSSY B0, `(.L_x_27156) ;  /* 0x00000f5000007945 */ /* 0x000ff00003800000 */
[----:B-1----:R-:W0:Y:S01]  /*3930*/  @!P0 S2R R5, SR_CgaCtaId ;  /* 0x0000000000058919 */ /* 0x002e220000008800 */
[----:B------:R-:W-:-:S05]  /*3940*/  @!P0 MOV R4, 0x400 ;  /* 0x0000040000048802 */ /* 0x000fca0000000f00 */
[----:B------:R-:W-:-:S05]  /*3950*/  @!P0 VIADD R4, R4, 0x1c0 ;  /* 0x000001c004048836 */ /* 0x000fca0000000000 */
[----:B0-----:R-:W-:Y:S01]  /*3960*/  @!P0 LEA R5, R5, R4, 0x18 ;  /* 0x0000000405058211 */ /* 0x001fe200078ec0ff */
[----:B------:R-:W-:-:S04]  /*3970*/  VIADD R4, R103, 0x7 ;  /* 0x0000000767047836 */ /* 0x000fc80000000000 */
[----:B------:R-:W-:Y:S01]  /*3980*/  @!P0 IMAD R7, R36, 0x4, R5 ;  /* 0x0000000424078824 */ /* 0x000fe200078e0205 */
[----:B------:R-:W-:-:S04]  /*3990*/  SHF.R.S32.HI R9, RZ, 0x1f, R4 ;  /* 0x0000001fff097819 */ /* 0x000fc80000011404 */
[----:B------:R-:W0:Y:S01]  /*39a0*/  @!P0 LDS R6, [R7] ;  /* 0x0000000007068984 */ /* 0x000e220000000800 */
[----:B------:R-:W-:Y:S01]  /*39b0*/  LEA.HI R4, R9, R4, RZ, 0x3 ;  /* 0x0000000409047211 */ /* 0x000fe200078f18ff */
[----:B------:R-:W-:-:S03]  /*39c0*/  IMAD.MOV.U32 R9, RZ, RZ, RZ ;  /* 0x000000ffff097224 */ /* 0x000fc600078e00ff */
[----:B------:R-:W-:-:S04]  /*39d0*/  LOP3.LUT R4, R4, 0xfffffff8, RZ, 0xc0, !PT ;  /* 0xfffffff804047812 */ /* 0x000fc800078ec0ff */
[----:B------:R-:W-:-:S04]  /*39e0*/  VIMNMX R4, R103, R4, PT ;  /* 0x0000000467047248 */ /* 0x000fc80003fe0100 */
        /* <DEDUP_REMOVED lines=23> */
.L_x_27160:
        /* <DEDUP_REMOVED lines=11> */
.L_x_27159:
[----:B------:R-:W-:Y:S05]  /*3c10*/  BSYNC B1 ;  /* 0x0000000000017941 */ /* 0x000fea0003800000 */
.L_x_27158:
        /* <DEDUP_REMOVED lines=14> */
.L_x_27163:
        /* <DEDUP_REMOVED lines=100> */
.L_x_27162:
[----:B------:R-:W-:Y:S05]  /*4340*/  BSYNC B1 ;  /* 0x0000000000017941 */ /* 0x000fea0003800000 */
.L_x_27161:
        /* <DEDUP_REMOVED lines=55> */
.L_x_27165:
[----:B------:R-:W-:Y:S05]  /*46c0*/  BSYNC B1 ;  /* 0x0000000000017941 */ /* 0x000fea0003800000 */
.L_x_27164:
        /* <DEDUP_REMOVED lines=26> */
.L_x_27157:
[----:B------:R-:W-:Y:S05]  /*4870*/  BSYNC B0 ;  /* 0x0000000000007941 */ /* 0x000fea0003800000 */
.L_x_27156:
        /* <DEDUP_REMOVED lines=51> */
.L_x_27170:
        /* <DEDUP_REMOVED lines=8> */
.L_x_27169:
[----:B------:R-:W-:Y:S05]  /*4c30*/  BSYNC B1 ;  /* 0x0000000000017941 */ /* 0x000fea0003800000 */
.L_x_27168:
        /* <DEDUP_REMOVED lines=14> */
.L_x_27173:
        /* <DEDUP_REMOVED lines=52> */
.L_x_27172:
[----:B------:R-:W-:Y:S05]  /*5060*/  BSYNC B1 ;  /* 0x0000000000017941 */ /* 0x000fea0003800000 */
.L_x_27171:
        /* <DEDUP_REMOVED lines=31> */
.L_x_27175:
[----:B------:R-:W-:Y:S05]  /*5260*/  BSYNC B1 ;  /* 0x0000000000017941 */ /* 0x000fea0003800000 */
.L_x_27174:
        /* <DEDUP_REMOVED lines=14> */
.L_x_27167:
[----:B------:R-:W-:Y:S05]  /*5350*/  BSYNC B0 ;  /* 0x0000000000007941 */ /* 0x000fea0003800000 */
.L_x_27166:
        /* <DEDUP_REMOVED lines=8> */
[----:B------:R-:W-:Y:S01]  /*53e0*/  CS2R R44, SRZ ;  /* 0x00000000002c7805 */ /* 0x000fe2000001ff00 */
[----:B------:R-:W-:Y:S01]  /*53f0*/  IMAD.MOV.U32 R46, RZ, RZ, RZ ;  /* 0x000000ffff2e7224 */ /* 0x000fe200078e00ff */
[----:B------:R-:W-:Y:S06]  /*5400*/  BRA `(.L_x_27178) ;  /* 0x0000000c00007947 */ /* 0x000fec0003800000 */
.L_x_27177:
[----:B------:R-:W2:Y:S01]  /*5410*/  S2UR UR4, SR_CTAID.Y ;  /* 0x00000000000479c3 */ /* 0x000ea20000002600 */
[--C-:B-1----:R-:W-:Y:S01]  /*5420*/  SHF.R.S32.HI R5, RZ, 0x1f, R37.reuse ;  /* 0x0000001fff057819 */ /* 0x102fe20000011425 */
[----:B------:R-:W-:Y:S01]  /*5430*/  ULDC.64 UR8, c[0x0][0x238] ;  /* 0x00008e0000087ab9 */ /* 0x000fe20000000a00 */
[----:B------:R-:W-:Y:S02]  /*5440*/  LOP3.LUT R47, RZ, R0, RZ, 0x33, !PT ;  /* 0x00000000ff2f7212 */ /* 0x000fe400078e33ff */
[----:B------:R-:W-:Y:S02]  /*5450*/  CS2R R40, SRZ ;  /* 0x0000000000287805 */ /* 0x000fe4000001ff00 */
[----:B------:R-:W-:Y:S02]  /*5460*/  CS2R R42, SRZ ;  /* 0x00000000002a7805 */ /* 0x000fe4000001ff00 */
[----:B------:R-:W-:Y:S01]  /*5470*/  CS2R R44, SRZ ;  /* 0x00000000002c7805 */ /* 0x000fe2000001ff00 */
[----:B------:R-:W-:Y:S01]  /*5480*/  IMAD.MOV.U32 R46, RZ, RZ, RZ ;  /* 0x000000ffff2e7224 */ /* 0x000fe200078e00ff */
[----:B------:R-:W2:Y:S01]  /*5490*/  LDC R4, c[0x0][0x248] ;  /* 0x00009200ff047b82 */ /* 0x000ea20000000800 */
[----:B------:R-:W-:-:S07]  /*54a0*/  IMAD.MOV.U32 R50, RZ, RZ, R37 ;  /* 0x000000ffff327224 */ /* 0x000fce00078e0025 */
        /* <DEDUP_REMOVED lines=13> */
[----:B---3--:R-:W-:Y:S02]  /*5580*/  SHF.R.S32.HI R51, RZ, 0x1f, R51 ;  /* 0x0000001fff337819 */ /* 0x008fe40000011433 */
[C---:B------:R-:W-:Y:S01]  /*5590*/  LOP3.LUT R5, R4.reuse, 0xfffffffe, RZ, 0xc0, !PT ;  /* 0xfffffffe04057812 */ /* 0x040fe200078ec0ff */
[----:B0-----:R-:W-:Y:S01]  /*55a0*/  IMAD.SHL.U32 R6, R4, 0x4, RZ ;  /* 0x0000000404067824 */ /* 0x001fe200078e00ff */
[----:B------:R-:W-:-:S03]  /*55b0*/  SHF.R.S32.HI R39, RZ, 0x1f, R38 ;  /* 0x0000001fff277819 */ /* 0x000fc60000011426 */
[----:B------:R-:W-:Y:S01]  /*55c0*/  IMAD.IADD R4, R36, 0x1, -R5 ;  /* 0x0000000124047824 */ /* 0x000fe200078e0a05 */
[----:B------:R-:W-:-:S03]  /*55d0*/  LOP3.LUT R5, R6, 0xfffffff8, RZ, 0xc0, !PT ;  /* 0xfffffff806057812 */ /* 0x000fc600078ec0ff */
[----:B------:R-:W-:Y:S02]  /*55e0*/  IMAD.SHL.U32 R6, R4, 0x4, RZ ;  /* 0x0000000404067824 */ /* 0x000fe400078e00ff */
[C---:B------:R-:W-:Y:S02]  /*55f0*/  IMAD R4, R37.reuse, 0x2, R4 ;  /* 0x0000000225047824 */ /* 0x040fe400078e0204 */
[----:B------:R-:W-:Y:S02]  /*5600*/  IMAD.IADD R2, R6, 0x1, R5 ;  /* 0x0000000106027824 */ /* 0x000fe400078e0205 */
[----:B------:R-:W-:Y:S01]  /*5610*/  IMAD R6, R37, 0x8, R6 ;  /* 0x0000000825067824 */ /* 0x000fe200078e0206 */
[----:B------:R-:W-:Y:S01]  /*5620*/  LEA R52, R4, UR4, 0x4 ;  /* 0x0000000404347c11 */ /* 0x000fe2000f8e20ff */
[----:B------:R-:W-:Y:S02]  /*5630*/  VIADD R55, R2, 0x100 ;  /* 0x0000010002377836 */ /* 0x000fe40000000000 */
[----:B------:R-:W-:-:S02]  /*5640*/  VIADD R54, R6, 0x3 ;  /* 0x0000000306367836 */ /* 0x000fc40000000000 */
[C---:B------:R-:W-:Y:S02]  /*5650*/  VIADD R56, R2.reuse, 0x180 ;  /* 0x0000018002387836 */ /* 0x040fe40000000000 */
[C---:B------:R-:W-:Y:S02]  /*5660*/  VIADD R57, R2.reuse, 0x200 ;  /* 0x0000020002397836 */ /* 0x040fe40000000000 */
[C---:B------:R-:W-:Y:S02]  /*5670*/  VIADD R58, R2.reuse, 0x280 ;  /* 0x00000280023a7836 */ /* 0x040fe40000000000 */
[----:B------:R-:W-:-:S07]  /*5680*/  VIADD R53, R2, 0x300 ;  /* 0x0000030002357836 */ /* 0x000fce0000000000 */
.L_x_27179:
        /* <DEDUP_REMOVED lines=19> */
[-C--:B------:R-:W-:Y:S02]  /*57c0*/  LEA.HI.X.SX32 R18, R56, R27.reuse, 0x1, P0 ;  /* 0x0000001b38127211 */ /* 0x080fe400000f0eff */
[----:B------:R-:W-:Y:S02]  /*57d0*/  IADD3 R21, P0, R57, R26, RZ ;  /* 0x0000001a39157210 */ /* 0x000fe40007f1e0ff */
[----:B------:R-:W-:Y:S02]  /*57e0*/  LEA.HI.X R17, R17, UR7, R18, 0x2, P1 ;  /* 0x0000000711117c11 */ /* 0x000fe400088f1412 */
[----:B------:R-:W-:Y:S02]  /*57f0*/  LEA R20, P1, R21, UR6, 0x2 ;  /* 0x0000000615147c11 */ /* 0x000fe4000f8210ff */
[----:B------:R-:W-:-:S02]  /*5800*/  LEA.HI.X.SX32 R24, R57, R27, 0x1, P0 ;  /* 0x0000001b39187211 */ /* 0x000fc400000f0eff */
[CC--:B------:R-:W-:Y:S01]  /*5810*/  IADD3 R25, P0, R58.reuse, R26.reuse, RZ ;  /* 0x0000001a3a197210 */ /* 0x0c0fe20007f1e0ff */
        /* <DEDUP_REMOVED lines=24> */
[----:B------:R-:W-:Y:S02]  /*59a0*/  @!P0 VIADD R62, R54, 0xffffffff ;  /* 0xffffffff363e8836 */ /* 0x000fe40000000000 */
[----:B------:R-:W-:Y:S01]  /*59b0*/  VIADD R50, R50, 0x4 ;  /* 0x0000000432327836 */ /* 0x000fe20000000000 */
        /* <DEDUP_REMOVED lines=49> */
[----:B------:R-:W-:Y:S02]  /*5cd0*/  @!P0 ISETP.GE.AND P6, PT, R54, R103, PT ;  /* 0x000000673600820c */ /* 0x000fe40003fc6270 */
        /* <DEDUP_REMOVED lines=51> */
.L_x_27178:
[----:B------:R-:W-:Y:S05]  /*6010*/  BSYNC B0 ;  /* 0x0000000000007941 */ /* 0x000fea0003800000 */
.L_x_27176:
[----:B-1----:R-:W1:Y:S01]  /*6020*/  SHFL.BFLY PT, R5, R46, 0x1, 0x1f ;  /* 0x0c201f002e057f89 */ /* 0x002e6200000e0000 */
[----:B------:R-:W2:Y:S01]  /*6030*/  S2UR UR5, SR_CgaCtaId ;  /* 0x00000000000579c3 */ /* 0x000ea20000008800 */
[C---:B------:R-:W-:Y:S01]  /*6040*/  LEA.HI R8, R36.reuse, R36, RZ, 0x1 ;  /* 0x0000002424087211 */ /* 0x040fe200078f08ff */
        /* <DEDUP_REMOVED lines=14> */
[----:B------:R-:W-:Y:S01]  /*6130*/  BAR.SYNC.DEFER_BLOCKING 0x0 ;  /* 0x0000000000007b1d */ /* 0x000fe20000010000 */
[----:B---3--:R-:W-:Y:S01]  /*6140*/  FADD.FTZ R19, R0, R45 ;  /* 0x0000002d00137221 */ /* 0x008fe20000010000 */
[----:B------:R-:W-:-:S02]  /*6150*/  ISETP.NE.AND P2, PT, R5, RZ, PT ;  /* 0x000000ff0500720c */ /* 0x000fc40003f45270 */
[----:B------:R-:W-:Y:S01]  /*6160*/  LOP3.LUT R0, R3, 0xffffffc0, RZ, 0xc0, !PT ;  /* 0xffffffc003007812 */ /* 0x000fe200078ec0ff */
[----:B----4-:R-:W-:Y:S01]  /*6170*/  FADD.FTZ R21, R7, R44 ;  /* 0x0000002c07157221 */ /* 0x010fe20000010000 */
[C---:B------:R-:W-:Y:S02]  /*6180*/  ISETP.GT.OR P0, PT, R3.reuse, 0x3f, P2 ;  /* 0x0000003f0300780c */ /* 0x040fe40001704670 */
[----:B------:R-:W-:Y:S01]  /*6190*/  ISETP.NE.OR P5, PT, R0, 0x40, P2 ;  /* 0x000000400000780c */ /* 0x000fe200017a5670 */
[C---:B------:R-:W-:Y:S02]  /*61a0*/  VIADD R0, R3.reuse, 0x1f ;  /* 0x0000001f03007836 */ /* 0x040fe40000000000 */
[----:B0-----:R-:W-:Y:S01]  /*61b0*/  FADD.FTZ R23, R2, R43 ;  /* 0x0000002b02177221 */ /* 0x001fe20000010000 */
[----:B------:R-:W-:Y:S01]  /*61c0*/  LOP3.LUT R2, R3, 0xffffffe0, RZ, 0xc0, !PT ;  /* 0xffffffe003027812 */ /* 0x000fe200078ec0ff */
[----:B------:R-:W-:Y:S01]  /*61d0*/  FADD.FTZ R25, R9, R40 ;  /* 0x0000002809197221 */ /* 0x000fe20000010000 */
[----:B------:R-:W-:-:S02]  /*61e0*/  ISETP.GT.OR P1, PT, R3, 0x1f, P2 ;  /* 0x0000001f0300780c */ /* 0x000fc40001724670 */
[----:B------:R-:W-:Y:S01]  /*61f0*/  ISETP.GT.U32.AND P3, PT, R0, 0x3e, PT ;  /* 0x0000003e0000780c */ /* 0x000fe20003f64070 */
[----:B------:R-:W-:Y:S01]  /*6200*/  FADD.FTZ R27, R11, R42 ;  /* 0x0000002a0b1b7221 */ /* 0x000fe20000010000 */
[----:B------:R-:W-:Y:S02]  /*6210*/  LEA R0, R37, UR4, 0x2 ;  /* 0x0000000425007c11 */ /* 0x000fe4000f8e10ff */
[----:B------:R-:W-:Y:S01]  /*6220*/  ISETP.NE.OR P4, PT, R2, 0x20, P2 ;  /* 0x000000200200780c */ /* 0x000fe20001785670 */
[----:B------:R-:W-:Y:S02]  /*6230*/  FADD.FTZ R41, R4, R41 ;  /* 0x0000002904297221 */ /* 0x000fe40000010000 */
        /* <DEDUP_REMOVED lines=23> */
.L_x_27181:
[----:B------:R-:W-:Y:S05]  /*63b0*/  BSYNC B0 ;  /* 0x0000000000007941 */ /* 0x000fea0003800000 */
.L_x_27180:
        /* <DEDUP_REMOVED lines=25> */
.L_x_27183:
[----:B------:R-:W-:Y:S05]  /*6550*/  BSYNC B0 ;  /* 0x0000000000007941 */ /* 0x000fea0003800000 */
.L_x_27182:
        /* <DEDUP_REMOVED lines=20> */
[----:B------:R-:W-:Y:S01]  /*66a0*/  VIADD R3, R8, 0x20 ;  /* 0x0000002008037836 */ /* 0x000fe20000000000 */
[----:B------:R-:W-:Y:S02]  /*66b0*/  ULDC.64 UR8, c[0x0][0x210] ;  /* 0x0000840000087ab9 */ /* 0x000fe40000000a00 */
[C---:B------:R-:W-:Y:S02]  /*66c0*/  IADD3 R5, P1, R0.reuse, UR4, RZ ;  /* 0x0000000400057c10 */ /* 0x040fe4000ff3e0ff */
[----:B------:R-:W-:Y:S02]  /*66d0*/  IADD3 R7, P2, R3, UR4, RZ ;  /* 0x0000000403077c10 */ /* 0x000fe4000ff5e0ff */
[----:B------:R-:W-:Y:S02]  /*66e0*/  LEA.HI.X.SX32 R10, R0, UR7, 0x1, P1 ;  /* 0x00000007000a7c11 */ /* 0x000fe400088f0eff */
[----:B------:R-:W-:-:S02]  /*66f0*/  LEA.HI.X.SX32 R12, R8, UR7, 0x1, P0 ;  /* 0x00000007080c7c11 */ /* 0x000fc400080f0eff */
[----:B------:R-:W-:Y:S02]  /*6700*/  LEA.HI.X.SX32 R0, R3, UR7, 0x1, P2 ;  /* 0x0000000703007c11 */ /* 0x000fe400090f0eff */
        /* <DEDUP_REMOVED lines=34> */
.L_x_27147:
[----:B------:R-:W-:Y:S01]  /*6930*/  BSSY B1, `(.L_x_27184) ;  /* 0x0000007000017945 */ /* 0x000fe20003800000 */
[----:B------:R-:W-:Y:S02]  /*6940*/  IMAD.MOV.U32 R35, RZ, RZ, 0x2 ;  /* 0x00000002ff237424 */ /* 0x000fe400078e00ff */
[----:B------:R-:W-:Y:S02]  /*6950*/  IMAD.MOV.U32 R38, RZ, RZ, 0x1f ;  /* 0x0000001fff267424 */ /* 0x000fe400078e00ff */
[----:B------:R-:W-:-:S07]  /*6960*/  IMAD.MOV.U32 R34, RZ, RZ, -0x1 ;  /* 0xffffffffff227424 */ /* 0x000fce00078e00ff */
[----:B------:R-:W-:Y:S05]  /*6970*/  WARPSYNC.COLLECTIVE R34, `(.L_x_27185) ;  /* 0x0000000022087348 */ /* 0x000fea0003c00000 */
[----:B------:R0:W1:Y:S02]  /*6980*/  SHFL.BFLY P0, R33, R39, R35, R38 ;  /* 0x0c00002327217389 */ /* 0x0000640000000026 */
[----:B01----:R-:W-:Y:S01]  /*6990*/  ENDCOLLECTIVE ;  /* 0x000000000000791b */ /* 0x003fe20003800000 */
.L_x_27185:
[----:B------:R-:W-:Y:S05]  /*69a0*/  BSYNC B1 ;  /* 0x0000000000017941 */ /* 0x000fea0003800000 */
.L_x_27184:
        /* <DEDUP_REMOVED lines=9> */
.L_x_27186:
[----:B------:R-:W-:Y:S05]  /*6a40*/  BRA `(.L_x_27187) ;  /* 0xffffffbc00287947 */ /* 0x000fea000383ffff */
.L_x_27151:
[----:B------:R-:W-:Y:S01]  /*6a50*/  BSSY B1, `(.L_x_27188) ;  /* 0x0000007000017945 */ /* 0x000fe20003800000 */
[----:B------:R-:W-:Y:S02]  /*6a60*/  IMAD.MOV.U32 R35, RZ, RZ, 0x2 ;  /* 0x00000002ff237424 */ /* 0x000fe400078e00ff */
[----:B------:R-:W-:Y:S02]  /*6a70*/  IMAD.MOV.U32 R38, RZ, RZ, 0x1f ;  /* 0x0000001fff267424 */ /* 0x000fe400078e00ff */
[----:B------:R-:W-:-:S07]  /*6a80*/  IMAD.MOV.U32 R34, RZ, RZ, -0x1 ;  /* 0xffffffffff227424 */ /* 0x000fce00078e00ff */
[----:B------:R-:W-:Y:S05]  /*6a90*/  WARPSYNC.COLLECTIVE R34, `(.L_x_27189) ;  /* 0x0000000022087348 */ /* 0x000fea0003c00000 */
[----:B------:R0:W1:Y:S02]  /*6aa0*/  SHFL.BFLY P0, R33, R39, R35, R38 ;  /* 0x0c00002327217389 */ /* 0x0000640000000026 */
[----:B01----:R-:W-:Y:S01]  /*6ab0*/  ENDCOLLECTIVE ;  /* 0x000000000000791b */ /* 0x003fe20003800000 */
.L_x_27189:
[----:B------:R-:W-:Y:S05]  /*6ac0*/  BSYNC B1 ;  /* 0x0000000000017941 */ /* 0x000fea0003800000 */
.L_x_27188:
        /* <DEDUP_REMOVED lines=9> */
.L_x_27190:
[----:B------:R-:W-:Y:S05]  /*6b60*/  BRA `(.L_x_27191) ;  /* 0xffffffc800b47947 */ /* 0x000fea000383ffff */
.L_x_27155:
        /* <DEDUP_REMOVED lines=8> */
.L_x_27193:
[----:B------:R-:W-:Y:S05]  /*6bf0*/  BSYNC B0 ;  /* 0x0000000000007941 */ /* 0x000fea0003800000 */
.L_x_27192:
        /* <DEDUP_REMOVED lines=9> */
.L_x_27194:
[----:B------:R-:W-:Y:S02]  /*6c90*/  IMAD.MOV.U32 R35, RZ, RZ, 0x4 ;  /* 0x00000004ff237424 */ /* 0x000fe400078e00ff */
[----:B------:R-:W-:-:S05]  /*6ca0*/  IMAD.MOV.U32 R5, RZ, RZ, R33 ;  /* 0x000000ffff057224 */ /* 0x000fca00078e0021 */
[----:B------:R-:W-:-:S05]  /*6cb0*/  FMNMX.FTZ R6, R4, R5, !PT ;  /* 0x0000000504067209 */ /* 0x000fca0007810000 */
[----:B------:R-:W-:-:S07]  /*6cc0*/  IMAD.MOV.U32 R39, RZ, RZ, R6 ;  /* 0x000000ffff277224 */ /* 0x000fce00078e0006 */
[----:B------:R-:W-:Y:S05]  /*6cd0*/  WARPSYNC.COLLECTIVE R34, `(.L_x_27195) ;  /* 0x0000000022087348 */ /* 0x000fea0003c00000 */
[----:B------:R0:W1:Y:S02]  /*6ce0*/  SHFL.BFLY P0, R33, R39, R35, R38 ;  /* 0x0c00002327217389 */ /* 0x0000640000000026 */
[----:B01----:R-:W-:Y:S01]  /*6cf0*/  ENDCOLLECTIVE ;  /* 0x000000000000791b */ /* 0x003fe20003800000 */
.L_x_27195:
[----:B------:R-:W-:Y:S01]  /*6d00*/  IMAD.MOV.U32 R5, RZ, RZ, R33 ;  /* 0x000000ffff057224 */ /* 0x000fe200078e0021 */
[----:B------:R-:W-:Y:S06]  /*6d10*/  BRA `(.L_x_27196) ;  /* 0xffffffc800d07947 */ /* 0x000fec000383ffff */
.L_x_27197:
        /* <DEDUP_REMOVED lines=14> */
.L_x_28498:


//--------------------- .text._ZN4vllm25paged_attention_v1_kernelIffLi96ELi8ELi128ELNS_18Fp8KVCacheDataTypeE0ELb0EEEvPT_PKS2_PKT0_S8_ifPKiSA_iPKfiiiSC_SC_iiiii --------------------------
	.section	.text._ZN4vllm25paged_attention_v1_kernelIffLi96ELi8ELi128ELNS_18Fp8KVCacheDataTypeE0ELb0EEEvPT_PKS2_PKT0_S8_ifPKiSA_iPKfiiiSC_SC_iiiii,"ax",@progbits
	.align	128
        .global         _ZN4vllm25paged_attention_v1_kernelIffLi96ELi8ELi128ELNS_18Fp8KVCacheDataTypeE0ELb0EEEvPT_PKS2_PKT0_S8_ifPKiSA_iPKfiiiSC_SC_iiiii
        .type           _ZN4vllm25paged_attention_v1_kernelIffLi96ELi8ELi128ELNS_18Fp8KVCacheDataTypeE0ELb0EEEvPT_PKS2_PKT0_S8_ifPKiSA_iPKfiiiSC_SC_iiiii,@function
        .size           _ZN4vllm25paged_attention_v1_kernelIffLi96ELi8ELi128ELNS_18Fp8KVCacheDataTypeE0ELb0EEEvPT_PKS2_PKT0_S8_ifPKiSA_iPKfiiiSC_SC_iiiii,(.L_x_28499 - _ZN4vllm25paged_attention_v1_kernelIffLi96ELi8ELi128ELNS_18Fp8KVCacheDataTypeE0ELb0EEEvPT_PKS2_PKT0_S8_ifPKiSA_iPKfiiiSC_SC_iiiii)
        .other          _ZN4vllm25paged_attention_v1_kernelIffLi96ELi8ELi128ELNS_18Fp8KVCacheDataTypeE0ELb0EEEvPT_PKS2_PKT0_S8_ifPKiSA_iPKfiiiSC_SC_iiiii,@"STO_CUDA_ENTRY STV_DEFAULT"
_ZN4vllm25paged_attention_v1_kernelIffLi96ELi8ELi128ELNS_18Fp8KVCacheDataTypeE0ELb0EEEvPT_PKS2_PKT0_S8_ifPKiSA_iPKfiiiSC_SC_iiiii:
.text._ZN4vllm25paged_attention_v1_kernelIffLi96ELi8ELi128ELNS_18Fp8KVCacheDataTypeE0ELb0EEEvPT_PKS2_PKT0_S8_ifPKiSA_iPKfiiiSC_SC_iiiii:
        /* <DEDUP_REMOVED lines=106> */
.L_x_27202:
        /* <DEDUP_REMOVED lines=11> */
.L_x_27201:
[----:B------:R-:W-:Y:S05]  /*0750*/  BSYNC B1 ;  /* 0x0000000000017941 */ /* 0x000fea0003800000 */
.L_x_27200:
[----:B------:R-:W-:Y:S05]  /*0760*/  @!P1 BRA `(.L_x_27199) ;  /* 0x0000000000789947 */ /* 0x000fea0003800000 */
[----:B------:R-:W0:Y:S01]  /*0770*/  S2R R7, SR_CgaCtaId ;  /* 0x0000000000077919 */ /* 0x000e220000008800 */
[----:B------:R-:W1:Y:S01]  /*0780*/  LDC.64 R2, c[0x0][0x218] ;  /* 0x00008600ff027b82 */ /* 0x000e620000000a00 */
[----:B------:R-:W-:Y:S02]  /*0790*/  MOV R6, 0x400 ;  /* 0x0000040000067802 */ /* 0x000fe40000000f00 */
[----:B------:R-:W-:Y:S01]  /*07a0*/  IADD3 R5, P0, R4, R5, RZ ;  /* 0x0000000504057210 */ /* 0x000fe20007f1e0ff */
[----:B------:R-:W-:-:S04]  /*07b0*/  VIADD R4, R8, 0xffffff80 ;  /* 0xffffff8008047836 */ /* 0x000fc80000000000 */
[----:B------:R-:W-:Y:S02]  /*07c0*/  IMAD.X R10, R9, 0x1, R10, P0 ;  /* 0x00000001090a7824 */ /* 0x000fe400000e060a */
[----:B------:R-:W-:Y:S01]  /*07d0*/  IMAD R9, R8, 0x4, R93 ;  /* 0x0000000408097824 */ /* 0x000fe200078e025d */
[----:B0-----:R-:W-:Y:S02]  /*07e0*/  LEA R6, R7, R6, 0x18 ;  /* 0x0000000607067211 */ /* 0x001fe400078ec0ff */
[----:B-1----:R-:W-:-:S03]  /*07f0*/  LEA R7, P0, R5, R2, 0x2 ;  /* 0x0000000205077211 */ /* 0x002fc600078010ff */
[----:B------:R-:W-:Y:S01]  /*0800*/  IMAD R13, R93, 0x60, R6 ;  /* 0x000000605d0d7824 */ /* 0x000fe200078e0206 */
[----:B------:R-:W-:-:S03]  /*0810*/  LEA.HI.X R14, R5, R3, R10, 0x2, P0 ;  /* 0x00000003050e7211 */ /* 0x000fc600000f140a */
[----:B------:R-:W-:-:S04]  /*0820*/  IMAD R2, R8, 0x4, R13 ;  /* 0x0000000408027824 */ /* 0x000fc800078e020d */
[----:B------:R-:W-:-:S07]  /*0830*/  VIADD R5, R2, 0x100 ;  /* 0x0000010002057836 */ /* 0x000fce0000000000 */
.L_x_27203:
        /* <DEDUP_REMOVED lines=17> */
.L_x_27199:
[----:B------:R-:W-:Y:S05]  /*0950*/  BSYNC B0 ;  /* 0x0000000000007941 */ /* 0x000fea0003800000 */
.L_x_27198:
        /* <DEDUP_REMOVED lines=29> */
[----:B------:R-:W-:Y:S01]  /*0b30*/  LOP3.LUT R2, R22, 0xfffffffc, RZ, 0xc0, !PT ;  /* 0xfffffffc16027812 */ /* 0x000fe200078ec0ff */
[----:B------:R-:W-:Y:S01]  /*0b40*/  VIADD R14, R93, 0x30 ;  /* 0x000000305d0e7836 */ /* 0x000fe20000000000 */
        /* <DEDUP_REMOVED lines=27> */
[----:B------:R-:W1:Y:S01]  /*0d00*/  LDC R42, c[0x0][0x25c] ;  /* 0x00009700ff2a7b82 */ /* 0x000e620000000800 */
[----:B------:R-:W-:Y:S01]  /*0d10*/  SHF.R.S32.HI R0, RZ, 0x1f, R15 ;  /* 0x0000001fff007819 */ /* 0x000fe2000001140f */
[----:B------:R-:W-:Y:S01]  /*0d20*/  VIADD R4, R93, 0x58 ;  /* 0x000000585d047836 */ /* 0x000fe20000000000 */
[----:B------:R-:W-:Y:S01]  /*0d30*/  LOP3.LUT R3, R27, 0xfffffffc, RZ, 0xc0, !PT ;  /* 0xfffffffc1b037812 */ /* 0x000fe200078ec0ff */
[----:B------:R-:W-:Y:S01]  /*0d40*/  VIADD R35, R93, 0x5c ;  /* 0x0000005c5d237836 */ /* 0x000fe20000000000 */
[----:B------:R-:W-:Y:S01]  /*0d50*/  LEA.HI R30, R0, R15, RZ, 0x2 ;  /* 0x0000000f001e7211 */ /* 0x000fe200078f10ff */
[----:B------:R-:W-:Y:S01]  /*0d60*/  ULDC UR4, c[0x0][0x260] ;  /* 0x0000980000047ab9 */ /* 0x000fe20000000800 */
[----:B------:R-:W-:Y:S01]  /*0d70*/  SHF.R.S32.HI R2, RZ, 0x1f, R13 ;  /* 0x0000001fff027819 */ /* 0x000fe2000001140d */
[----:B------:R-:W-:Y:S01]  /*0d80*/  IMAD.IADD R16, R16, 0x1, -R3 ;  /* 0x0000000110107824 */ /* 0x000fe200078e0a03 */
        /* <DEDUP_REMOVED lines=26> */
[C---:B------:R-:W-:Y:S01]  /*0f30*/  LOP3.LUT R3, R38.reuse, 0xfffffffc, RZ, 0xc0, !PT ;  /* 0xfffffffc26037812 */ /* 0x040fe200078ec0ff */
        /* <DEDUP_REMOVED lines=11> */
[----:B------:R-:W-:-:S02]  /*0ff0*/  LEA.HI R46, R3, R8, RZ, 0x2 ;  /* 0x00000008032e7211 */ /* 0x000fc400078f10ff */
[----:B------:R-:W-:Y:S02]  /*1000*/  SHF.R.S32.HI R0, RZ, 0x1f, R7 ;  /* 0x0000001fff007819 */ /* 0x000fe40000011407 */
[C---:B------:R-:W-:Y:S01]  /*1010*/  LOP3.LUT R3, R46.reuse, 0xfffffffc, RZ, 0xc0, !PT ;  /* 0xfffffffc2e037812 */ /* 0x040fe200078ec0ff */
[----:B------:R-:W-:Y:S01]  /*1020*/  IMAD.SHL.U32 R47, R46, 0x8, RZ ;  /* 0x000000082e2f7824 */ /* 0x000fe200078e00ff */
[----:B------:R-:W-:Y:S02]  /*1030*/  LEA.HI R48, R0, R7, RZ, 0x2 ;  /* 0x0000000700307211 */ /* 0x000fe400078f10ff */
[----:B------:R-:W-:Y:S01]  /*1040*/  SHF.R.S32.HI R5, RZ, 0x1f, R2 ;  /* 0x0000001fff057819 */ /* 0x000fe20000011402 */
[----:B------:R-:W-:Y:S01]  /*1050*/  IMAD.IADD R8, R8, 0x1, -R3 ;  /* 0x0000000108087824 */ /* 0x000fe200078e0a03 */
[C---:B------:R-:W-:Y:S01]  /*1060*/  LOP3.LUT R0, R48.reuse, 0xfffffffc, RZ, 0xc0, !PT ;  /* 0xfffffffc30007812 */ /* 0x040fe200078ec0ff */
[----:B------:R-:W-:Y:S01]  /*1070*/  IMAD.SHL.U32 R46, R48, 0x8, RZ ;  /* 0x00000008302e7824 */ /* 0x000fe200078e00ff */
[C---:B------:R-:W-:Y:S01]  /*1080*/  LOP3.LUT R3, R49.reuse, 0xfffffffc, RZ, 0xc0, !PT ;  /* 0xfffffffc31037812 */ /* 0x040fe200078ec0ff */
[----:B------:R-:W-:Y:S01]  /*1090*/  IMAD.SHL.U32 R49, R49, 0x8, RZ ;  /* 0x0000000831317824 */ /* 0x000fe200078e00ff */
[----:B------:R-:W-:Y:S01]  /*10a0*/  LEA.HI R50, R5, R2, RZ, 0x2 ;  /* 0x0000000205327211 */ /* 0x000fe200078f10ff */
[----:B------:R-:W-:Y:S01]  /*10b0*/  IMAD.IADD R7, R7, 0x1, -R0 ;  /* 0x0000000107077824 */ /* 0x000fe200078e0a00 */
[----:B------:R-:W-:Y:S01]  /*10c0*/  SHF.R.S32.HI R40, RZ, 0x1f, R35 ;  /* 0x0000001fff287819 */ /* 0x000fe20000011423 */
[----:B------:R-:W-:Y:S01]  /*10d0*/  IMAD.IADD R6, R6, 0x1, -R3 ;  /* 0x0000000106067824 */ /* 0x000fe200078e0a03 */
[----:B------:R-:W-:Y:S01]  /*10e0*/  SHF.R.S32.HI R3, RZ, 0x1f, R4 ;  /* 0x0000001fff037819 */ /* 0x000fe20000011404 */
[----:B------:R-:W-:Y:S01]  /*10f0*/  IMAD R0, R21, UR4, RZ ;  /* 0x0000000415007c24 */ /* 0x000fe2000f8e02ff */
[C---:B------:R-:W-:Y:S01]  /*1100*/  LOP3.LUT R5, R50.reuse, 0xfffffffc, RZ, 0xc0, !PT ;  /* 0xfffffffc32057812 */ /* 0x040fe200078ec0ff */
[----:B------:R-:W-:Y:S01]  /*1110*/  IMAD.SHL.U32 R48, R50, 0x8, RZ ;  /* 0x0000000832307824 */ /* 0x000fe200078e00ff */
[----:B------:R-:W-:-:S02]  /*1120*/  LEA.HI R51, R3, R4, RZ, 0x2 ;  /* 0x0000000403337211 */ /* 0x000fc400078f10ff */
[----:B------:R-:W-:Y:S01]  /*1130*/  LEA.HI R52, R40, R35, RZ, 0x2 ;  /* 0x0000002328347211 */ /* 0x000fe200078f10ff */
[----:B------:R-:W-:Y:S01]  /*1140*/  IMAD.IADD R5, R2, 0x1, -R5 ;  /* 0x0000000102057824 */ /* 0x000fe200078e0a05 */
[----:B------:R-:W-:Y:S02]  /*1150*/  SHF.R.S32.HI R41, RZ, 0x1f, R33 ;  /* 0x0000001fff297819 */ /* 0x000fe40000011421 */
[----:B------:R-:W-:Y:S01]  /*1160*/  IADD3 R96, P0, R0, R33, RZ ;  /* 0x0000002100607210 */ /* 0x000fe20007f1e0ff */
[C---:B------:R-:W-:Y:S01]  /*1170*/  IMAD.SHL.U32 R50, R52.reuse, 0x8, RZ ;  /* 0x0000000834327824 */ /* 0x040fe200078e00ff */
[----:B------:R-:W-:Y:S02]  /*1180*/  MOV R31, 0x400 ;  /* 0x00000400001f7802 */ /* 0x000fe40000000f00 */
[C---:B------:R-:W-:Y:S01]  /*1190*/  LOP3.LUT R3, R51.reuse, 0xfffffffc, RZ, 0xc0, !PT ;  /* 0xfffffffc33037812 */ /* 0x040fe200078ec0ff */
[----:B------:R-:W-:Y:S01]  /*11a0*/  IMAD.SHL.U32 R51, R51, 0x8, RZ ;  /* 0x0000000833337824 */ /* 0x000fe200078e00ff */
[----:B------:R-:W-:-:S02]  /*11b0*/  LOP3.LUT R2, R52, 0xfffffffc, RZ, 0xc0, !PT ;  /* 0xfffffffc34027812 */ /* 0x000fc400078ec0ff */
[----:B------:R-:W-:Y:S01]  /*11c0*/  LEA.HI.X.SX32 R97, R0, R41, 0x1, P0 ;  /* 0x0000002900617211 */ /* 0x000fe200000f0eff */
[----:B------:R-:W-:Y:S01]  /*11d0*/  IMAD.IADD R4, R4, 0x1, -R3 ;  /* 0x0000000104047824 */ /* 0x000fe200078e0a03 */
[----:B0-----:R-:W-:Y:S01]  /*11e0*/  LEA R40, R28, R31, 0x18 ;  /* 0x0000001f1c287211 */ /* 0x001fe200078ec0ff */
[----:B------:R-:W-:Y:S01]  /*11f0*/  IMAD.IADD R3, R35, 0x1, -R2 ;  /* 0x0000000123037824 */ /* 0x000fe200078e0a02 */
[----:B-----5:R-:W-:Y:S01]  /*1200*/  FSETP.NEU.FTZ.AND P0, PT, R95, RZ, PT ;  /* 0x000000ff5f00720b */ /* 0x020fe20003f1d000 */
[----:B------:R-:W-:Y:S01]  /*1210*/  IMAD.SHL.U32 R41, R32, 0x8, RZ ;  /* 0x0000000820297824 */ /* 0x000fe200078e00ff */
[----:B-1----:R-:W-:Y:S01]  /*1220*/  SHF.R.S32.HI R2, RZ, 0x1f, R42 ;  /* 0x0000001fff027819 */ /* 0x002fe2000001142a */
[----:B------:R-:W-:Y:S01]  /*1230*/  IMAD R0, R93, 0x60, R40 ;  /* 0x000000605d007824 */ /* 0x000fe200078e0228 */
        /* <DEDUP_REMOVED lines=72> */
.L_x_27210:
[----:B------:R-:W-:Y:S02]  /*16c0*/  IMAD.MOV.U32 R28, RZ, RZ, R98 ;  /* 0x000000ffff1c7224 */ /* 0x000fe400078e0062 */
[----:B------:R-:W-:-:S05]  /*16d0*/  IMAD.MOV.U32 R29, RZ, RZ, R101 ;  /* 0x000000ffff1d7224 */ /* 0x000fca00078e0065 */
[----:B------:R0:W2:Y:S01]  /*16e0*/  LDG.E.CONSTANT R33, desc[UR10][R28.64] ;  /* 0x0000000a1c217981 */ /* 0x0000a2000c1e9900 */
[C---:B------:R-:W-:Y:S01]  /*16f0*/  VIADD R35, R93.reuse, 0x8 ;  /* 0x000000085d237836 */ /* 0x040fe20000000000 */
[----:B------:R-:W-:Y:S01]  /*1700*/  SHF.R.S32.HI R106, RZ, 0x1f, R93 ;  /* 0x0000001fff6a7819 */ /* 0x000fe2000001145d */
[C---:B------:R-:W-:Y:S02]  /*1710*/  VIADD R30, R93.reuse, 0x4 ;  /* 0x000000045d1e7836 */ /* 0x040fe40000000000 */
[C---:B------:R-:W-:Y:S01]  /*1720*/  VIADD R36, R93.reuse, 0xc ;  /* 0x0000000c5d247836 */ /* 0x040fe20000000000 */
[----:B------:R-:W-:Y:S02]  /*1730*/  SHF.R.S32.HI R32, RZ, 0x1f, R35 ;  /* 0x0000001fff207819 */ /* 0x000fe40000011423 */
[----:B------:R-:W-:Y:S02]  /*1740*/  SHF.R.S32.HI R31, RZ, 0x1f, R30 ;  /* 0x0000001fff1f7819 */ /* 0x000fe4000001141e */
[----:B------:R-:W-:Y:S01]  /*1750*/  LEA.HI R37, R32, R35, RZ, 0x2 ;  /* 0x0000002320257211 */ /* 0x000fe200078f10ff */
[----:B------:R-:W-:Y:S01]  /*1760*/  VIADD R32, R93, 0x10 ;  /* 0x000000105d207836 */ /* 0x000fe20000000000 */
[----:B------:R-:W-:-:S02]  /*1770*/  LEA.HI R34, R31, R30, RZ, 0x2 ;  /* 0x0000001e1f227211 */ /* 0x000fc400078f10ff */
[----:B------:R-:W-:Y:S02]  /*1780*/  SHF.R.S32.HI R39, RZ, 0x1f, R36 ;  /* 0x0000001fff277819 */ /* 0x000fe40000011424 */
[----:B0-----:R-:W-:Y:S02]  /*1790*/  LOP3.LUT R28, R37, 0xfffffffc, RZ, 0xc0, !PT ;  /* 0xfffffffc251c7812 */ /* 0x001fe400078ec0ff */
[C---:B------:R-:W-:Y:S01]  /*17a0*/  LOP3.LUT R31, R34.reuse, 0xfffffffc, RZ, 0xc0, !PT ;  /* 0xfffffffc221f7812 */ /* 0x040fe200078ec0ff */
[----:B------:R-:W-:Y:S01]  /*17b0*/  IMAD.SHL.U32 R34, R34, 0x8, RZ ;  /* 0x0000000822227824 */ /* 0x000fe200078e00ff */
[----:B------:R-:W-:Y:S01]  /*17c0*/  LEA.HI R103, R39, R36, RZ, 0x2 ;  /* 0x0000002427677211 */ /* 0x000fe200078f10ff */
[----:B------:R-:W-:Y:S01]  /*17d0*/  IMAD.IADD R102, R35, 0x1, -R28 ;  /* 0x0000000123667824 */ /* 0x000fe200078e0a1c */
[----:B------:R-:W-:Y:S01]  /*17e0*/  SHF.R.S32.HI R29, RZ, 0x1f, R32 ;  /* 0x0000001fff1d7819 */ /* 0x000fe20000011420 */
[----:B------:R-:W-:Y:S01]  /*17f0*/  IMAD.IADD R38, R30, 0x1, -R31 ;  /* 0x000000011e267824 */ /* 0x000fe200078e0a1f */
[----:B------:R-:W-:Y:S01]  /*1800*/  LOP3.LUT R31, R103, 0xfffffffc, RZ, 0xc0, !PT ;  /* 0xfffffffc671f7812 */ /* 0x000fe200078ec0ff */
[----:B------:R-:W-:Y:S01]  /*1810*/  IMAD.SHL.U32 R39, R37, 0x8, RZ ;  /* 0x0000000825277824 */ /* 0x000fe200078e00ff */
[----:B------:R-:W-:Y:S01]  /*1820*/  LOP3.LUT R35, R34, 0xffffffe0, RZ, 0xc0, !PT ;  /* 0xffffffe022237812 */ /* 0x000fe200078ec0ff */
[----:B------:R-:W-:-:S02]  /*1830*/  IMAD.SHL.U32 R103, R103, 0x8, RZ ;  /* 0x0000000867677824 */ /* 0x000fc400078e00ff */
[----:B------:R-:W-:Y:S01]  /*1840*/  IMAD.IADD R31, R36, 0x1, -R31 ;  /* 0x00000001241f7824 */ /* 0x000fe200078e0a1f */
[----:B------:R-:W-:Y:S02]  /*1850*/  LEA.HI R36, R29, R32, RZ, 0x2 ;  /* 0x000000201d247211 */ /* 0x000fe400078f10ff */
[----:B------:R-:W-:Y:S02]  /*1860*/  LOP3.LUT R39, R39, 0xffffffe0, RZ, 0xc0, !PT ;  /* 0xffffffe027277812 */ /* 0x000fe400078ec0ff */
[----:B------:R-:W-:Y:S02]  /*1870*/  SHF.R.S32.HI R34, RZ, 0x1f, R35 ;  /* 0x0000001fff227819 */ /* 0x000fe40000011423 */
[----:B------:R-:W-:Y:S02]  /*1880*/  SHF.R.S32.HI R104, RZ, 0x1f, R39 ;  /* 0x0000001fff687819 */ /* 0x000fe40000011427 */
[----:B------:R-:W-:Y:S02]  /*1890*/  LOP3.LUT R103, R103, 0xffffffe0, RZ, 0xc0, !PT ;  /* 0xffffffe067677812 */ /* 0x000fe400078ec0ff */
[----:B------:R-:W-:-:S05]  /*18a0*/  LOP3.LUT R37, R36, 0xfffffffc, RZ, 0xc0, !PT ;  /* 0xfffffffc24257812 */ /* 0x000fca00078ec0ff */
[----:B------:R-:W-:Y:S01]  /*18b0*/  IMAD.IADD R37, R32, 0x1, -R37 ;  /* 0x0000000120257824 */ /* 0x000fe200078e0a25 */
[----:B--2---:R-:W-:-:S05]  /*18c0*/  SHF.R.S32.HI R28, RZ, 0x1f, R33 ;  /* 0x0000001fff1c7819 */ /* 0x004fca0000011421 */
[----:B------:R-:W-:Y:S02]  /*18d0*/  IMAD R30, R28, UR9, RZ ;  /* 0x000000091c1e7c24 */ /* 0x000fe4000f8e02ff */
[----:B------:R-:W-:-:S04]  /*18e0*/  IMAD.WIDE.U32 R28, R33, UR9, R96 ;  /* 0x00000009211c7c25 */ /* 0x000fc8000f8e0060 */
[----:B------:R-:W-:Y:S01]  /*18f0*/  IMAD R33, R33, R2, R30 ;  /* 0x0000000221217224 */ /* 0x000fe200078e021e */
[-CC-:B------:R-:W-:Y:S02]  /*1900*/  IADD3 R30, P0, P1, R35, R28.reuse, R38.reuse ;  /* 0x0000001c231e7210 */ /* 0x180fe4000791e026 */
[----:B------:R-:W-:Y:S01]  /*1910*/  SHF.R.S32.HI R38, RZ, 0x1f, R38 ;  /* 0x0000001fff267819 */ /* 0x000fe20000011426 */
[----:B------:R-:W-:Y:S01]  /*1920*/  IMAD.IADD R29, R29, 0x1, R33 ;  /* 0x000000011d1d7824 */ /* 0x000fe200078e0221 */
[-CC-:B------:R-:W-:Y:S01]  /*1930*/  IADD3 R35, P2, P3, R39, R28.reuse, R102.reuse ;  /* 0x0000001c27237210 */ /* 0x180fe20007b5e066 */
[----:B------:R-:W-:Y:S01]  /*1940*/  IMAD.SHL.U32 R39, R36, 0x8, RZ ;  /* 0x0000000824277824 */ /* 0x000fe200078e00ff */
[----:B------:R-:W-:Y:S02]  /*1950*/  SHF.R.S32.HI R102, RZ, 0x1f, R102 ;  /* 0x0000001fff667819 */ /* 0x000fe40000011466 */
[----:B------:R-:W-:Y:S02]  /*1960*/  IADD3.X R33, R34, R29, R38, P0, P1 ;  /* 0x0000001d22217210 */ /* 0x000fe400007e2426 */
[----:B------:R-:W-:-:S02]  /*1970*/  IADD3 R34, P0, R93, R28, RZ ;  /* 0x0000001c5d227210 */ /* 0x000fc40007f1e0ff */
[----:B------:R-:W-:Y:S02]  /*1980*/  IADD3.X R104, R104, R29, R102, P2, P3 ;  /* 0x0000001d68687210 */ /* 0x000fe400017e6466 */
[----:B------:R-:W-:Y:S02]  /*1990*/  LEA R38, P2, R30, UR6, 0x2 ;  /* 0x000000061e267c11 */ /* 0x000fe4000f8410ff */
[----:B------:R-:W-:Y:S02]  /*19a0*/  SHF.R.S32.HI R36, RZ, 0x1f, R103 ;  /* 0x0000001fff247819 */ /* 0x000fe40000011467 */
[--C-:B------:R-:W-:Y:S02]  /*19b0*/  IADD3 R102, P3, P4, R103, R28, R31.reuse ;  /* 0x0000001c67667210 */ /* 0x100fe40007c7e01f */
[----:B------:R-:W-:Y:S01]  /*19c0*/  SHF.R.S32.HI R103, RZ, 0x1f, R31 ;  /* 0x0000001fff677819 */ /* 0x000fe2000001141f */
[----:B------:R-:W-:Y:S01]  /*19d0*/  IMAD.X R31, R106, 0x1, R29, P0 ;  /* 0x000000016a1f7824 */ /* 0x000fe200000e061d */
[----:B------:R-:W-:-:S02]  /*19e0*/  LOP3.LUT R105, R39, 0xffffffe0, RZ, 0xc0, !PT ;  /* 0xffffffe027697812 */ /* 0x000fc400078ec0ff */
[----:B------:R-:W-:Y:S02]  /*19f0*/  LEA R32, P1, R34, UR6, 0x2 ;  /* 0x0000000622207c11 */ /* 0x000fe4000f8210ff */
[----:B------:R-:W-:Y:S02]  /*1a00*/  LEA.HI.X R39, R30, UR7, R33, 0x2, P2 ;  /* 0x000000071e277c11 */ /* 0x000fe400090f1421 */
[----:B------:R-:W-:Y:S02]  /*1a10*/  LEA.HI.X R33, R34, UR7, R31, 0x2, P1 ;  /* 0x0000000722217c11 */ /* 0x000fe400088f141f */
[C---:B------:R-:W-:Y:S01]  /*1a20*/  LEA R30, P0, R35.reuse, UR6, 0x2 ;  /* 0x00000006231e7c11 */ /* 0x040fe2000f8010ff */
[----:B------:R-:W2:Y:S01]  /*1a30*/  LDG.E.CONSTANT R34, desc[UR10][R38.64] ;  /* 0x0000000a26227981 */ /* 0x000ea2000c1e9900 */
[----:B------:R-:W-:Y:S02]  /*1a40*/  IADD3.X R103, R36, R29, R103, P3, P4 ;  /* 0x0000001d24677210 */ /* 0x000fe40001fe8467 */
[----:B------:R-:W-:-:S02]  /*1a50*/  LEA.HI.X R31, R35, UR7, R104, 0x2, P0 ;  /* 0x00000007231f7c11 */ /* 0x000fc400080f1468 */
[----:B------:R0:W3:Y:S01]  /*1a60*/  LDG.E.CONSTANT R35, desc[UR10][R32.64] ;  /* 0x0000000a20237981 */ /* 0x0000e2000c1e9900 */
[----:B------:R-:W-:Y:S02]  /*1a70*/  SHF.R.S32.HI R106, RZ, 0x1f, R105 ;  /* 0x0000001fff6a7819 */ /* 0x000fe40000011469 */
[--C-:B------:R-:W-:Y:S02]  /*1a80*/  IADD3 R36, P1, P2, R105, R28, R37.reuse ;  /* 0x0000001c69247210 */ /* 0x100fe40007a3e025 */
[----:B------:R-:W-:Y:S02]  /*1a90*/  SHF.R.S32.HI R105, RZ, 0x1f, R37 ;  /* 0x0000001fff697819 */ /* 0x000fe40000011425 */
[----:B------:R1:W4:Y:S01]  /*1aa0*/  LDG.E.CONSTANT R37, desc[UR10][R30.64] ;  /* 0x0000000a1e257981 */ /* 0x000322000c1e9900 */
[----:B------:R-:W-:Y:S02]  /*1ab0*/  LEA R112, P0, R102, UR6, 0x2 ;  /* 0x0000000666707c11 */ /* 0x000fe4000f8010ff */
[----:B------:R-:W-:-:S02]  /*1ac0*/  IADD3.X R105, R106, R29, R105, P1, P2 ;  /* 0x0000001d6a697210 */ /* 0x000fc40000fe4469 */
[----:B------:R-:W-:Y:S02]  /*1ad0*/  LEA R106, P2, R36, UR6, 0x2 ;  /* 0x00000006246a7c11 */ /* 0x000fe4000f8410ff */
[----:B------:R-:W-:Y:S02]  /*1ae0*/  LEA.HI.X R113, R102, UR7, R103, 0x2, P0 ;  /* 0x0000000766717c11 */ /* 0x000fe400080f1467 */
[-C--:B------:R-:W-:Y:S02]  /*1af0*/  IADD3 R103, P0, P1, R90, R28.reuse, R91 ;  /* 0x0000001c5a677210 */ /* 0x080fe4000791e05b */
[----:B------:R-:W-:Y:S02]  /*1b00*/  LEA.HI.X R107, R36, UR7, R105, 0x2, P2 ;  /* 0x00000007246b7c11 */ /* 0x000fe400090f1469 */
[----:B------:R-:W-:Y:S02]  /*1b10*/  IADD3 R36, P5, P6, R23, R28, R20 ;  /* 0x0000001c17247210 */ /* 0x000fe40007ebe014 */
[----:B------:R-:W-:-:S02]  /*1b20*/  IADD3.X R104, R52, R29, R53, P0, P1 ;  /* 0x0000001d34687210 */ /* 0x000fc400007e2435 */
[----:B------:R-:W-:Y:S02]  /*1b30*/  LEA R110, P0, R36, UR6, 0x2 ;  /* 0x00000006246e7c11 */ /* 0x000fe4000f8010ff */
[-C--:B0-----:R-:W-:Y:S02]  /*1b40*/  IADD3.X R33, R54, R29.reuse, R55, P5, P6 ;  /* 0x0000001d36217210 */ /* 0x081fe40002fec437 */
[-C--:B------:R-:W-:Y:S02]  /*1b50*/  IADD3 R38, P4, P2, R22, R28.reuse, R19 ;  /* 0x0000001c16267210 */ /* 0x080fe40007a9e013 */
[----:B------:R-:W-:Y:S02]  /*1b60*/  LEA.HI.X R111, R36, UR7, R33, 0x2, P0 ;  /* 0x00000007246f7c11 */ /* 0x000fe400080f1421 */
[----:B-1----:R-:W-:Y:S02]  /*1b70*/  IADD3.X R31, R56, R29, R57, P4, P2 ;  /* 0x0000001d381f7210 */ /* 0x002fe400027e4439 */
[-C--:B------:R-:W-:Y:S01]  /*1b80*/  IADD3 R36, P0, P1, R25, R28.reuse, R18 ;  /* 0x0000001c19247210 */ /* 0x080fe2000791e012 */
[----:B------:R-:W5:Y:S01]  /*1b90*/  LDG.E.CONSTANT R121, desc[UR10][R110.64] ;  /* 0x0000000a6e797981 */ /* 0x000f62000c1e9900 */
[----:B------:R-:W-:-:S02]  /*1ba0*/  IADD3 R32, P6, P2, R24, R28, R17 ;  /* 0x0000001c18207210 */ /* 0x000fc40007ade011 */
[-C--:B------:R-:W-:Y:S02]  /*1bb0*/  IADD3.X R39, R58, R29.reuse, R59, P0, P1 ;  /* 0x0000001d3a277210 */ /* 0x080fe400007e243b */
[----:B------:R-:W-:Y:S02]  /*1bc0*/  LEA R118, P0, R32, UR6, 0x2 ;  /* 0x0000000620767c11 */ /* 0x000fe4000f8010ff */
[----:B------:R-:W-:-:S04]  /*1bd0*/  IADD3.X R33, R60, R29, R61, P6, P2 ;  /* 0x0000001d3c217210 */ /* 0x000fc800037e443d */
[----:B------:R-:W-:Y:S02]  /*1be0*/  LEA.HI.X R119, R32, UR7, R33, 0x2, P0 ;  /* 0x0000000720777c11 */ /* 0x000fe400080f1421 */
[----:B------:R-:W5:Y:S04]  /*1bf0*/  LDG.E.CONSTANT R32, desc[UR10][R112.64] ;  /* 0x0000000a70207981 */ /* 0x000f68000c1e9900 */
[----:B------:R0:W5:Y:S01]  /*1c00*/  LDG.E.CONSTANT R33, desc[UR10][R106.64] ;  /* 0x0000000a6a217981 */ /* 0x000162000c1e9900 */
[C---:B------:R-:W-:Y:S02]  /*1c10*/  LEA R124, P3, R103.reuse, UR6, 0x2 ;  /* 0x00000006677c7c11 */ /* 0x040fe4000f8610ff */
[----:B------:R-:W-:Y:S02]  /*1c20*/  LEA R102, P5, R38, UR6, 0x2 ;  /* 0x0000000626667c11 */ /* 0x000fe4000f8a10ff */
[----:B------:R-:W-:-:S02]  /*1c30*/  LEA.HI.X R125, R103, UR7, R104, 0x2, P3 ;  /* 0x00000007677d7c11 */ /* 0x000fc400098f1468 */
[----:B------:R-:W-:Y:S02]  /*1c40*/  LEA.HI.X R103, R38, UR7, R31, 0x2, P5 ;  /* 0x0000000726677c11 */ /* 0x000fe4000a8f141f */
[----:B------:R-:W-:Y:S01]  /*1c50*/  IADD3 R30, P4, P5, R27, R28, R16 ;  /* 0x0000001c1b1e7210 */ /* 0x000fe20007d9e010 */
[----:B------:R-:W5:Y:S01]  /*1c60*/  LDG.E.CONSTANT R124, desc[UR10][R124.64] ;  /* 0x0000000a7c7c7981 */ /* 0x000f62000c1e9900 */
[----:B------:R-:W-:Y:S02]  /*1c70*/  LEA R38, P3, R36, UR6, 0x2 ;  /* 0x0000000624267c11 */ /* 0x000fe4000f8610ff */
[----:B------:R-:W-:Y:S01]  /*1c80*/  LEA R108, P1, R30, UR6, 0x2 ;  /* 0x000000061e6c7c11 */ /* 0x000fe2000f8210ff */
[----:B------:R-:W5:Y:S01]  /*1c90*/  LDG.E.CONSTANT R120, desc[UR10][R102.64] ;  /* 0x0000000a66787981 */ /* 0x000f62000c1e9900 */
[----:B------:R-:W-:Y:S02]  /*1ca0*/  IADD3.X R31, R62, R29, R63, P4, P5 ;  /* 0x0000001d3e1f7210 */ /* 0x000fe400027ea43f */
[----:B------:R-:W-:-:S02]  /*1cb0*/  LEA.HI.X R39, R36, UR7, R39, 0x2, P3 ;  /* 0x0000000724277c11 */ /* 0x000fc400098f1427 */
[----:B------:R-:W-:Y:S02]  /*1cc0*/  LEA.HI.X R109, R30, UR7, R31, 0x2, P1 ;  /* 0x000000071e6d7c11 */ /* 0x000fe400088f141f */
[-C--:B------:R-:W-:Y:S01]  /*1cd0*/  IADD3 R105, P0, P1, R26, R28.reuse, R15 ;  /* 0x0000001c1a697210 */ /* 0x080fe2000791e00f */
[----:B------:R1:W5:Y:S01]  /*1ce0*/  LDG.E.CONSTANT R117, desc[UR10][R38.64] ;  /* 0x0000000a26757981 */ /* 0x000362000c1e9900 */
[----:B------:R-:W-:Y:S02]  /*1cf0*/  IADD3 R31, P3, P4, R41, R28, R14 ;  /* 0x0000001c291f7210 */ /* 0x000fe40007c7e00e */
[----:B------:R-:W-:Y:S01]  /*1d00*/  LEA R104, P2, R105, UR6, 0x2 ;  /* 0x0000000669687c11 */ /* 0x000fe2000f8410ff */
[----:B------:R1:W5:Y:S01]  /*1d10*/  LDG.E.CONSTANT R115, desc[UR10][R108.64] ;  /* 0x0000000a6c737981 */ /* 0x000362000c1e9900 */
[----:B------:R-:W-:Y:S02]  /*1d20*/  IADD3.X R114, R64, R29, R65, P0, P1 ;  /* 0x0000001d40727210 */ /* 0x000fe400007e2441 */
[----:B------:R-:W-:-:S02]  /*1d30*/  LEA R30, P5, R31, UR6, 0x2 ;  /* 0x000000061f1e7c11 */ /* 0x000fc4000f8a10ff */
[-C--:B------:R-:W-:Y:S02]  /*1d40*/  IADD3.X R36, R66, R29.reuse, R67, P3, P4 ;  /* 0x0000001d42247210 */ /* 0x080fe40001fe8443 */
[----:B------:R-:W-:Y:S02]  /*1d50*/  LEA.HI.X R105, R105, UR7, R114, 0x2, P2 ;  /* 0x0000000769697c11 */ /* 0x000fe400090f1472 */
[-C--:B------:R-:W-:Y:S02]  /*1d60*/  IADD3 R114, P0, P1, R40, R28.reuse, R13 ;  /* 0x0000001c28727210 */ /* 0x080fe4000791e00d */
[----:B------:R-:W-:Y:S01]  /*1d70*/  LEA.HI.X R31, R31, UR7, R36, 0x2, P5 ;  /* 0x000000071f1f7c11 */ /* 0x000fe2000a8f1424 */
[----:B------:R-:W5:Y:S01]  /*1d80*/  LDG.E.CONSTANT R116, desc[UR10][R104.64] ;  /* 0x0000000a68747981 */ /* 0x000f62000c1e9900 */
[----:B------:R-:W-:Y:S02]  /*1d90*/  IADD3 R36, P3, P4, R43, R28, R12 ;  /* 0x0000001c2b247210 */ /* 0x000fe40007c7e00c */
[----:B0-----:R-:W-:Y:S01]  /*1da0*/  LEA R106, P2, R114, UR6, 0x2 ;  /* 0x00000006726a7c11 */ /* 0x001fe2000f8410ff */
[----:B------:R0:W5:Y:S01]  /*1db0*/  LDG.E.CONSTANT R103, desc[UR10][R30.64] ;  /* 0x0000000a1e677981 */ /* 0x000162000c1e9900 */
[----:B------:R-:W-:-:S02]  /*1dc0*/  IADD3.X R107, R68, R29, R69, P0, P1 ;  /* 0x0000001d446b7210 */ /* 0x000fc400007e2445 */
[----:B------:R-:W-:Y:S02]  /*1dd0*/  LEA R112, P5, R36, UR6, 0x2 ;  /* 0x0000000624707c11 */ /* 0x000fe4000f8a10ff */
[----:B------:R-:W-:Y:S02]  /*1de0*/  IADD3.X R113, R70, R29, R71, P3, P4 ;  /* 0x0000001d46717210 */ /* 0x000fe40001fe8447 */
[-C--:B------:R-:W-:Y:S02]  /*1df0*/  IADD3 R111, P0, P1, R42, R28.reuse, R11 ;  /* 0x0000001c2a6f7210 */ /* 0x080fe4000791e00b */
[----:B------:R-:W-:Y:S02]  /*1e00*/  LEA.HI.X R107, R114, UR7, R107, 0x2, P2 ;  /* 0x00000007726b7c11 */ /* 0x000fe400090f146b */
[----:B------:R-:W5:Y:S01]  /*1e10*/  LDG.E.CONSTANT R114, desc[UR10][R118.64] ;  /* 0x0000000a76727981 */ /* 0x000f62000c1e9900 */
[----:B------:R-:W-:Y:S02]  /*1e20*/  LEA.HI.X R113, R36, UR7, R113, 0x2, P5 ;  /* 0x0000000724717c11 */ /* 0x000fe4000a8f1471 */
[----:B------:R-:W-:Y:S01]  /*1e30*/  IADD3 R36, P3, P4, R45, R28, R10 ;  /* 0x0000001c2d247210 */ /* 0x000fe20007c7e00a */
[----:B------:R-:W5:Y:S01]  /*1e40*/  LDG.E.CONSTANT R102, desc[UR10][R106.64] ;  /* 0x0000000a6a667981 */ /* 0x000f62000c1e9900 */
[----:B------:R-:W-:-:S02]  /*1e50*/  LEA R110, P2, R111, UR6, 0x2 ;  /* 0x000000066f6e7c11 */ /* 0x000fc4000f8410ff */
[-C--:B------:R-:W-:Y:S01]  /*1e60*/  IADD3.X R122, R72, R29.reuse, R73, P0, P1 ;  /* 0x0000001d487a7210 */ /* 0x080fe200007e2449 */
[----:B------:R0:W5:Y:S01]  /*1e70*/  LDG.E.CONSTANT R105, desc[UR10][R112.64] ;  /* 0x0000000a70697981 */ /* 0x000162000c1e9900 */
[----:B-1----:R-:W-:Y:S02]  /*1e80*/  LEA R38, P0, R36, UR6, 0x2 ;  /* 0x0000000624267c11 */ /* 0x002fe4000f8010ff */
[----:B------:R-:W-:Y:S02]  /*1e90*/  IADD3.X R39, R74, R29, R75, P3, P4 ;  /* 0x0000001d4a277210 */ /* 0x000fe40001fe844b */
[----:B------:R-:W-:Y:S02]  /*1ea0*/  LEA.HI.X R111, R111, UR7, R122, 0x2, P2 ;  /* 0x000000076f6f7c11 */ /* 0x000fe400090f147a */
[----:B------:R-:W-:Y:S02]  /*1eb0*/  IADD3 R108, P1, P2, R44, R28, R9 ;  /* 0x0000001c2c6c7210 */ /* 0x000fe40007a3e009 */
[----:B------:R-:W-:Y:S01]  /*1ec0*/  LEA.HI.X R39, R36, UR7, R39, 0x2, P0 ;  /* 0x0000000724277c11 */ /* 0x000fe200080f1427 */
[----:B------:R1:W5:Y:S01]  /*1ed0*/  LDG.E.CONSTANT R104, desc[UR10][R110.64] ;  /* 0x0000000a6e687981 */ /* 0x000362000c1e9900 */
[----:B0-----:R-:W-:-:S02]  /*1ee0*/  LEA R30, P0, R108, UR6, 0x2 ;  /* 0x000000066c1e7c11 */ /* 0x001fc4000f8010ff */
[-C--:B------:R-:W-:Y:S01]  /*1ef0*/  IADD3.X R31, R76, R29.reuse, R77, P1, P2 ;  /* 0x0000001d4c1f7210 */ /* 0x080fe20000fe444d */
[----:B------:R0:W5:Y:S01]  /*1f00*/  LDG.E.CONSTANT R107, desc[UR10][R38.64] ;  /* 0x0000000a266b7981 */ /* 0x000162000c1e9900 */
[----:B------:R-:W-:Y:S02]  /*1f10*/  IADD3 R36, P1, P2, R47, R28, R8 ;  /* 0x0000001c2f247210 */ /* 0x000fe40007a3e008 */
[----:B------:R-:W-:Y:S02]  /*1f20*/  LEA.HI.X R31, R108, UR7, R31, 0x2, P0 ;  /* 0x000000076c1f7c11 */ /* 0x000fe400080f141f */
[----:B------:R-:W-:Y:S02]  /*1f30*/  LEA R108, P0, R36, UR6, 0x2 ;  /* 0x00000006246c7c11 */ /* 0x000fe4000f8010ff */
[----:B------:R-:W-:Y:S01]  /*1f40*/  IADD3.X R109, R78, R29, R79, P1, P2 ;  /* 0x0000001d4e6d7210 */ /* 0x000fe20000fe444f */
[----:B------:R0:W5:Y:S03]  /*1f50*/  LDG.E.CONSTANT R106, desc[UR10][R30.64] ;  /* 0x0000000a1e6a7981 */ /* 0x000166000c1e9900 */
[----:B------:R-:W-:-:S02]  /*1f60*/  LEA.HI.X R109, R36, UR7, R109, 0x2, P0 ;  /* 0x00000007246d7c11 */ /* 0x000fc400080f146d */
[----:B------:R-:W-:-:S04]  /*1f70*/  IADD3 R113, P0, P1, R46, R28, R7 ;  /* 0x0000001c2e717210 */ /* 0x000fc8000791e007 */
[----:B------:R-:W-:Y:S01]  /*1f80*/  LEA R112, P2, R113, UR6, 0x2 ;  /* 0x0000000671707c11 */ /* 0x000fe2000f8410ff */
[----:B------:R-:W5:Y:S01]  /*1f90*/  LDG.E.CONSTANT R109, desc[UR10][R108.64] ;  /* 0x0000000a6c6d7981 */ /* 0x000f62000c1e9900 */
[-C--:B-1----:R-:W-:Y:S02]  /*1fa0*/  IADD3.X R110, R80, R29.reuse, R81, P0, P1 ;  /* 0x0000001d506e7210 */ /* 0x082fe400007e2451 */
[----:B------:R-:W-:Y:S02]  /*1fb0*/  IADD3 R36, P0, P1, R49, R28, R6 ;  /* 0x0000001c31247210 */ /* 0x000fe4000791e006 */
[----:B------:R-:W-:Y:S02]  /*1fc0*/  LEA.HI.X R113, R113, UR7, R110, 0x2, P2 ;  /* 0x0000000771717c11 */ /* 0x000fe400090f146e */
[----:B0-----:R-:W-:Y:S02]  /*1fd0*/  LEA R38, P2, R36, UR6, 0x2 ;  /* 0x0000000624267c11 */ /* 0x001fe4000f8410ff */
[----:B------:R-:W-:Y:S01]  /*1fe0*/  IADD3.X R39, R82, R29, R83, P0, P1 ;  /* 0x0000001d52277210 */ /* 0x000fe200007e2453 */
[----:B------:R-:W5:Y:S03]  /*1ff0*/  LDG.E.CONSTANT R108, desc[UR10][R112.64] ;  /* 0x0000000a706c7981 */ /* 0x000f66000c1e9900 */
[----:B------:R-:W-:-:S02]  /*2000*/  LEA.HI.X R39, R36, UR7, R39, 0x2, P2 ;  /* 0x0000000724277c11 */ /* 0x000fc400090f1427 */
[----:B------:R-:W-:-:S03]  /*2010*/  IADD3 R36, P0, P1, R48, R28, R5 ;  /* 0x0000001c30247210 */ /* 0x000fc6000791e005 */
[----:B------:R-:W5:Y:S01]  /*2020*/  LDG.E.CONSTANT R111, desc[UR10][R38.64] ;  /* 0x0000000a266f7981 */ /* 0x000f62000c1e9900 */
[----:B------:R-:W-:Y:S02]  /*2030*/  LEA R30, P2, R36, UR6, 0x2 ;  /* 0x00000006241e7c11 */ /* 0x000fe4000f8410ff */
[----:B------:R-:W-:-:S04]  /*2040*/  IADD3.X R31, R84, R29, R85, P0, P1 ;  /* 0x0000001d541f7210 */ /* 0x000fc800007e2455 */
[----:B------:R-:W-:Y:S02]  /*2050*/  LEA.HI.X R31, R36, UR7, R31, 0x2, P2 ;  /* 0x00000007241f7c11 */ /* 0x000fe400090f141f */
[-C--:B------:R-:W-:Y:S02]  /*2060*/  IADD3 R36, P0, P1, R51, R28.reuse, R4 ;  /* 0x0000001c33247210 */ /* 0x080fe4000791e004 */
[----:B------:R-:W-:Y:S01]  /*2070*/  IADD3 R28, P3, P4, R50, R28, R3 ;  /* 0x0000001c321c7210 */ /* 0x000fe20007c7e003 */
[----:B------:R0:W5:Y:S01]  /*2080*/  LDG.E.CONSTANT R110, desc[UR10][R30.64] ;  /* 0x0000000a1e6e7981 */ /* 0x000162000c1e9900 */
[----:B------:R-:W-:Y:S02]  /*2090*/  LEA R122, P2, R36, UR6, 0x2 ;  /* 0x00000006247a7c11 */ /* 0x000fe4000f8410ff */
[-C--:B------:R-:W-:Y:S02]  /*20a0*/  IADD3.X R119, R86, R29.reuse, R87, P0, P1 ;  /* 0x0000001d56777210 */ /* 0x080fe400007e2457 */
[----:B------:R-:W-:-:S02]  /*20b0*/  IADD3.X R29, R88, R29, R89, P3, P4 ;  /* 0x0000001d581d7210 */ /* 0x000fc40001fe8459 */
[----:B------:R-:W-:Y:S02]  /*20c0*/  LEA.HI.X R123, R36, UR7, R119, 0x2, P2 ;  /* 0x00000007247b7c11 */ /* 0x000fe400090f1477 */
[----:B------:R-:W-:-:S03]  /*20d0*/  LEA R118, P0, R28, UR6, 0x2 ;  /* 0x000000061c767c11 */ /* 0x000fc6000f8010ff */
[----:B------:R-:W5:Y:S01]  /*20e0*/  LDG.E.CONSTANT R113, desc[UR10][R122.64] ;  /* 0x0000000a7a717981 */ /* 0x000f62000c1e9900 */
[----:B------:R-:W-:-:S03]  /*20f0*/  LEA.HI.X R119, R28, UR7, R29, 0x2, P0 ;  /* 0x000000071c777c11 */ /* 0x000fc600080f141d */
[----:B0-----:R-:W2:Y:S04]  /*2100*/  LDS.128 R28, [R0] ;  /* 0x00000000001c7984 */ /* 0x001ea80000000c00 */
[----:B------:R-:W5:Y:S01]  /*2110*/  LDG.E.CONSTANT R112, desc[UR10][R118.64] ;  /* 0x0000000a76707981 */ /* 0x000f62000c1e9900 */
[----:B--2---:R-:W-:-:S04]  /*2120*/  FMUL.FTZ R29, R34, R29 ;  /* 0x0000001d221d7220 */ /* 0x004fc80000410000 */
[----:B---3--:R-:W-:-:S04]  /*2130*/  FFMA.FTZ R28, R28, R35, R29 ;  /* 0x000000231c1c7223 */ /* 0x008fc8000001001d */
[----:B----4-:R-:W-:Y:S02]  /*2140*/  FFMA.FTZ R29, R37, R30, R28 ;  /* 0x0000001e251d7223 */ /* 0x010fe4000001001c */
[----:B------:R-:W0:Y:S02]  /*2150*/  LDS.128 R36, [R0+0x10] ;  /* 0x0000100000247984 */ /* 0x000e240000000c00 */
[----:B-----5:R-:W-:-:S04]  /*2160*/  FFMA.FTZ R29, R32, R31, R29 ;  /* 0x0000001f201d7223 */ /* 0x020fc8000001001d */
[----:B0-----:R-:W-:Y:S02]  /*2170*/  FFMA.FTZ R29, R36, R33, R29 ;  /* 0x00000021241d7223 */ /* 0x001fe4000001001d */
[----:B------:R-:W0:Y:S02]  /*2180*/  LDS.128 R32, [R0+0x20] ;  /* 0x0000200000207984 */ /* 0x000e240000000c00 */
[----:B------:R-:W-:Y:S02]  /*2190*/  FFMA.FTZ R124, R124, R37, R29 ;  /* 0x000000257c7c7223 */ /* 0x000fe4000001001d */
[----:B------:R-:W1:Y:S02]  /*21a0*/  LDS.128 R28, [R0+0x30] ;  /* 0x00003000001c7984 */ /* 0x000e640000000c00 */
[----:B------:R-:W-:-:S04]  /*21b0*/  FFMA.FTZ R121, R121, R38, R124 ;  /* 0x0000002679797223 */ /* 0x000fc8000001007c */
[----:B------:R-:W-:-:S04]  /*21c0*/  FFMA.FTZ R39, R120, R39, R121 ;  /* 0x0000002778277223 */ /* 0x000fc80000010079 */
[----:B0-----:R-:W-:Y:S02]  /*21d0*/  FFMA.FTZ R117, R32, R117, R39 ;  /* 0x0000007520757223 */ /* 0x001fe40000010027 */
[----:B------:R-:W0:Y:S02]  /*21e0*/  LDS.128 R36, [R0+0x40] ;  /* 0x0000400000247984 */ /* 0x000e240000000c00 */
[----:B------:R-:W-:-:S04]  /*21f0*/  FFMA.FTZ R114, R114, R33, R117 ;  /* 0x0000002172727223 */ /* 0x000fc80000010075 */
[----:B------:R-:W-:-:S04]  /*2200*/  FFMA.FTZ R115, R115, R34, R114 ;  /* 0x0000002273737223 */ /* 0x000fc80000010072 */
[----:B------:R-:W-:Y:S02]  /*2210*/  FFMA.FTZ R115, R116, R35, R115 ;  /* 0x0000002374737223 */ /* 0x000fe40000010073 */
[----:B------:R-:W2:Y:S02]  /*2220*/  LDS.128 R32, [R0+0x50] ;  /* 0x0000500000207984 */ /* 0x000ea40000000c00 */
[----:B-1----:R-:W-:-:S04]  /*2230*/  FFMA.FTZ R103, R28, R103, R115 ;  /* 0x000000671c677223 */ /* 0x002fc80000010073 */
[----:B------:R-:W-:-:S04]  /*2240*/  FFMA.FTZ R102, R102, R29, R103 ;  /* 0x0000001d66667223 */ /* 0x000fc80000010067 */
[----:B------:R-:W-:-:S04]  /*2250*/  FFMA.FTZ R105, R105, R30, R102 ;  /* 0x0000001e69697223 */ /* 0x000fc80000010066 */
[----:B------:R-:W-:-:S04]  /*2260*/  FFMA.FTZ R31, R104, R31, R105 ;  /* 0x0000001f681f7223 */ /* 0x000fc80000010069 */
[----:B0-----:R-:W-:-:S04]  /*2270*/  FFMA.FTZ R31, R36, R107, R31 ;  /* 0x0000006b241f7223 */ /* 0x001fc8000001001f */
[----:B------:R-:W-:-:S04]  /*2280*/  FFMA.FTZ R106, R106, R37, R31 ;  /* 0x000000256a6a7223 */ /* 0x000fc8000001001f */
[----:B------:R-:W-:Y:S01]  /*2290*/  FFMA.FTZ R109, R109, R38, R106 ;  /* 0x000000266d6d7223 */ /* 0x000fe2000001006a */
[----:B------:R-:W-:-:S03]  /*22a0*/  VIADD R28, R94, 0x7 ;  /* 0x000000075e1c7836 */ /* 0x000fc60000000000 */
[----:B------:R-:W-:Y:S02]  /*22b0*/  FFMA.FTZ R39, R108, R39, R109 ;  /* 0x000000276c277223 */ /* 0x000fe4000001006d */
[----:B------:R-:W-:Y:S02]  /*22c0*/  SHF.R.S32.HI R29, RZ, 0x1f, R28 ;  /* 0x0000001fff1d7819 */ /* 0x000fe4000001141c */
[----:B--2---:R-:W-:Y:S01]  /*22d0*/  FFMA.FTZ R39, R32, R111, R39 ;  /* 0x0000006f20277223 */ /* 0x004fe20000010027 */
[----:B------:R-:W-:Y:S01]  /*22e0*/  UMOV UR4, 0xffffffff ;  /* 0xffffffff00047882 */ /* 0x000fe20000000000 */
[----:B------:R-:W-:Y:S02]  /*22f0*/  LEA.HI R29, R29, R28, RZ, 0x3 ;  /* 0x0000001c1d1d7211 */ /* 0x000fe400078f18ff */
[----:B------:R-:W-:Y:S02]  /*2300*/  FFMA.FTZ R110, R110, R33, R39 ;  /* 0x000000216e6e7223 */ /* 0x000fe40000010027 */
[----:B------:R-:W-:-:S02]  /*2310*/  SHF.R.S32.HI R31, RZ, 0x3, R29 ;  /* 0x00000003ff1f7819 */ /* 0x000fc4000001141d */
[----:B------:R-:W-:-:S04]  /*2320*/  FFMA.FTZ R113, R113, R34, R110 ;  /* 0x0000002271717223 */ /* 0x000fc8000001006e */
[----:B------:R-:W-:Y:S01]  /*2330*/  FFMA.FTZ R35, R112, R35, R113 ;  /* 0x0000002370237223 */ /* 0x000fe20000010071 */
[----:B------:R-:W-:Y:S06]  /*2340*/  BRA.DIV UR4, `(.L_x_27207) ;  /* 0x0000004204187947 */ /* 0x000fec000b800000 */
[----:B------:R-:W0:Y:S02]  /*2350*/  SHFL.BFLY PT, R28, R35, 0x2, 0x1f ;  /* 0x0c401f00231c7f89 */ /* 0x000e2400000e0000 */
[----:B0-----:R-:W-:-:S05]  /*2360*/  FADD.FTZ R28, R35, R28 ;  /* 0x0000001c231c7221 */ /* 0x001fca0000010000 */
[----:B------:R0:W1:Y:S02]  /*2370*/  SHFL.BFLY PT, R29, R28, 0x1, 0x1f ;  /* 0x0c201f001c1d7f89 */ /* 0x00006400000e0000 */
.L_x_27247:
        /* <DEDUP_REMOVED lines=11> */
.L_x_27209:
[----:B------:R-:W-:Y:S05]  /*2430*/  BSYNC B1 ;  /* 0x0000000000017941 */ /* 0x000fea0003800000 */
.L_x_27208:
[----:B------:R-:W-:Y:S01]  /*2440*/  IADD3 R98, P0, R98, 0x10, RZ ;  /* 0x0000001062627810 */ /* 0x000fe20007f1e0ff */
[----:B0-----:R-:W-:Y:S02]  /*2450*/  VIADD R95, R95, 0x80 ;  /* 0x000000805f5f7836 */ /* 0x001fe40000000000 */
[----:B------:R-:W-:Y:S02]  /*2460*/  VIADD R99, R99, 0x20 ;  /* 0x0000002063637836 */ /* 0x000fe40000000000 */
[----:B------:R-:W-:Y:S01]  /*2470*/  IMAD.X R101, RZ, RZ, R101, P0 ;  /* 0x000000ffff657224 */ /* 0x000fe200000e0665 */
[----:B------:R-:W-:Y:S07]  /*2480*/  @!P1 BRA `(.L_x_27210) ;  /* 0xfffffff0008c9947 */ /* 0x000fee000383ffff */
[----:B------:R-:W-:Y:S05]  /*2490*/  BRA `(.L_x_27205) ;  /* 0x0000000c00c87947 */ /* 0x000fea0003800000 */
.L_x_27206:
        /* <DEDUP_REMOVED lines=16> */
.L_x_27214:
[----:B------:R-:W-:Y:S02]  /*25a0*/  IMAD.MOV.U32 R29, RZ, RZ, R103 ;  /* 0x000000ffff1d7224 */ /* 0x000fe400078e0067 */
[----:B0-----:R-:W-:-:S05]  /*25b0*/  IMAD.MOV.U32 R28, RZ, RZ, R100 ;  /* 0x000000ffff1c7224 */ /* 0x001fca00078e0064 */
[----:B------:R-:W2:Y:S01]  /*25c0*/  LDG.E.CONSTANT R29, desc[UR10][R28.64] ;  /* 0x0000000a1c1d7981 */ /* 0x000ea2000c1e9900 */
[----:B------:R-:W-:Y:S01]  /*25d0*/  VIADD R31, R93, 0x4 ;  /* 0x000000045d1f7836 */ /* 0x000fe20000000000 */
[----:B------:R-:W-:Y:S01]  /*25e0*/  SHF.R.S32.HI R36, RZ, 0x1f, R93 ;  /* 0x0000001fff247819 */ /* 0x000fe2000001145d */
[----:B------:R-:W-:-:S03]  /*25f0*/  IMAD.MOV.U32 R35, RZ, RZ, R97 ;  /* 0x000000ffff237224 */ /* 0x000fc600078e0061 */
[----:B------:R-:W-:-:S04]  /*2600*/  SHF.R.S32.HI R30, RZ, 0x1f, R31 ;  /* 0x0000001fff1e7819 */ /* 0x000fc8000001141f */
[----:B------:R-:W-:-:S04]  /*2610*/  LEA.HI R32, R30, R31, RZ, 0x2 ;  /* 0x0000001f1e207211 */ /* 0x000fc800078f10ff */
[C---:B------:R-:W-:Y:S01]  /*2620*/  LOP3.LUT R34, R32.reuse, 0xfffffffc, RZ, 0xc0, !PT ;  /* 0xfffffffc20227812 */ /* 0x040fe200078ec0ff */
[----:B------:R-:W-:-:S04]  /*2630*/  IMAD.SHL.U32 R32, R32, 0x8, RZ ;  /* 0x0000000820207824 */ /* 0x000fc800078e00ff */
[----:B------:R-:W-:Y:S01]  /*2640*/  IMAD.IADD R31, R31, 0x1, -R34 ;  /* 0x000000011f1f7824 */ /* 0x000fe200078e0a22 */
[----:B------:R-:W-:Y:S01]  /*2650*/  LOP3.LUT R32, R32, 0xffffffe0, RZ, 0xc0, !PT ;  /* 0xffffffe020207812 */ /* 0x000fe200078ec0ff */
[----:B------:R-:W-:Y:S02]  /*2660*/  IMAD.MOV.U32 R34, RZ, RZ, R96 ;  /* 0x000000ffff227224 */ /* 0x000fe400078e0060 */
[----:B------:R-:W-:Y:S01]  /*2670*/  VIADD R37, R93, 0x10 ;  /* 0x000000105d257836 */ /* 0x000fe20000000000 */
[----:B--2---:R-:W-:Y:S01]  /*2680*/  SHF.R.S32.HI R30, RZ, 0x1f, R29 ;  /* 0x0000001fff1e7819 */ /* 0x004fe2000001141d */
[----:B------:R-:W-:-:S04]  /*2690*/  IMAD.WIDE.U32 R34, R29, UR12, R34 ;  /* 0x0000000c1d227c25 */ /* 0x000fc8000f8e0022 */
[----:B------:R-:W-:-:S04]  /*26a0*/  IMAD R30, R30, UR12, RZ ;  /* 0x0000000c1e1e7c24 */ /* 0x000fc8000f8e02ff */
[----:B------:R-:W-:Y:S01]  /*26b0*/  IMAD R39, R29, R2, R30 ;  /* 0x000000021d277224 */ /* 0x000fe200078e021e */
[-CC-:B------:R-:W-:Y:S02]  /*26c0*/  IADD3 R29, P1, P2, R32, R34.reuse, R31.reuse ;  /* 0x00000022201d7210 */ /* 0x180fe40007a3e01f */
        /* <DEDUP_REMOVED lines=9> */
[----:B------:R-:W-:-:S03]  /*2760*/  LEA.HI.X R29, R31, UR15, R32, 0x2, P1 ;  /* 0x0000000f1f1d7c11 */ /* 0x000fc600088f1420 */
[----:B------:R-:W2:Y:S04]  /*2770*/  LDG.E.CONSTANT R120, desc[UR10][R120.64] ;  /* 0x0000000a78787981 */ /* 0x000ea8000c1e9900 */
[----:B------:R0:W3:Y:S01]  /*2780*/  LDG.E.CONSTANT R123, desc[UR10][R28.64] ;  /* 0x0000000a1c7b7981 */ /* 0x0000e2000c1e9900 */
[C---:B------:R-:W-:Y:S01]  /*2790*/  VIADD R30, R93.reuse, 0x8 ;  /* 0x000000085d1e7836 */ /* 0x040fe20000000000 */
[----:B------:R-:W-:Y:S01]  /*27a0*/  SHF.R.S32.HI R36, RZ, 0x1f, R37 ;  /* 0x0000001fff247819 */ /* 0x000fe20000011425 */
[----:B------:R-:W-:-:S03]  /*27b0*/  VIADD R32, R93, 0xc ;  /* 0x0000000c5d207836 */ /* 0x000fc60000000000 */
[----:B------:R-:W-:Y:S02]  /*27c0*/  SHF.R.S32.HI R31, RZ, 0x1f, R30 ;  /* 0x0000001fff1f7819 */ /* 0x000fe4000001141e */
[----:B------:R-:W-:Y:S02]  /*27d0*/  SHF.R.S32.HI R35, RZ, 0x1f, R32 ;  /* 0x0000001fff237819 */ /* 0x000fe40000011420 */
[----:B------:R-:W-:Y:S02]  /*27e0*/  LEA.HI R31, R31, R30, RZ, 0x2 ;  /* 0x0000001e1f1f7211 */ /* 0x000fe400078f10ff */
[----:B------:R-:W-:Y:S02]  /*27f0*/  LEA.HI R35, R35, R32, RZ, 0x2 ;  /* 0x0000002023237211 */ /* 0x000fe400078f10ff */
[C---:B------:R-:W-:Y:S01]  /*2800*/  LOP3.LUT R33, R31.reuse, 0xfffffffc, RZ, 0xc0, !PT ;  /* 0xfffffffc1f217812 */ /* 0x040fe200078ec0ff */
[----:B------:R-:W-:Y:S01]  /*2810*/  IMAD.SHL.U32 R31, R31, 0x8, RZ ;  /* 0x000000081f1f7824 */ /* 0x000fe200078e00ff */
[C---:B0-----:R-:W-:Y:S01]  /*2820*/  LOP3.LUT R29, R35.reuse, 0xfffffffc, RZ, 0xc0, !PT ;  /* 0xfffffffc231d7812 */ /* 0x041fe200078ec0ff */
[----:B------:R-:W-:Y:S01]  /*2830*/  IMAD.SHL.U32 R35, R35, 0x8, RZ ;  /* 0x0000000823237824 */ /* 0x000fe200078e00ff */
[----:B------:R-:W-:Y:S01]  /*2840*/  LEA.HI R36, R36, R37, RZ, 0x2 ;  /* 0x0000002524247211 */ /* 0x000fe200078f10ff */
[----:B------:R-:W-:Y:S01]  /*2850*/  IMAD.IADD R33, R30, 0x1, -R33 ;  /* 0x000000011e217824 */ /* 0x000fe200078e0a21 */
[----:B------:R-:W-:Y:S01]  /*2860*/  LOP3.LUT R31, R31, 0xffffffe0, RZ, 0xc0, !PT ;  /* 0xffffffe01f1f7812 */ /* 0x000fe200078ec0ff */
[----:B------:R-:W-:Y:S01]  /*2870*/  IMAD.IADD R29, R32, 0x1, -R29 ;  /* 0x00000001201d7824 */ /* 0x000fe200078e0a1d */
[----:B------:R-:W-:-:S02]  /*2880*/  LOP3.LUT R35, R35, 0xffffffe0, RZ, 0xc0, !PT ;  /* 0xffffffe023237812 */ /* 0x000fc400078ec0ff */
[----:B------:R-:W-:Y:S02]  /*2890*/  SHF.R.S32.HI R28, RZ, 0x1f, R31 ;  /* 0x0000001fff1c7819 */ /* 0x000fe4000001141f */
[-CC-:B------:R-:W-:Y:S02]  /*28a0*/  IADD3 R30, P0, P1, R31, R34.reuse, R33.reuse ;  /* 0x000000221f1e7210 */ /* 0x180fe4000791e021 */
[----:B------:R-:W-:Y:S01]  /*28b0*/  SHF.R.S32.HI R31, RZ, 0x1f, R33 ;  /* 0x0000001fff1f7819 */ /* 0x000fe20000011421 */
[C---:B------:R-:W-:Y:S01]  /*28c0*/  IMAD.SHL.U32 R33, R36.reuse, 0x8, RZ ;  /* 0x0000000824217824 */ /* 0x040fe200078e00ff */
[----:B------:R-:W-:Y:S02]  /*28d0*/  LOP3.LUT R38, R36, 0xfffffffc, RZ, 0xc0, !PT ;  /* 0xfffffffc24267812 */ /* 0x000fe400078ec0ff */
[----:B------:R-:W-:Y:S02]  /*28e0*/  IADD3.X R31, R28, R39, R31, P0, P1 ;  /* 0x000000271c1f7210 */ /* 0x000fe400007e241f */
[----:B------:R-:W-:-:S02]  /*28f0*/  IADD3 R28, P1, P2, R35, R34, R29 ;  /* 0x00000022231c7210 */ /* 0x000fc40007a3e01d */
[----:B------:R-:W-:Y:S01]  /*2900*/  SHF.R.S32.HI R32, RZ, 0x1f, R35 ;  /* 0x0000001fff207819 */ /* 0x000fe20000011423 */
[----:B------:R-:W-:Y:S01]  /*2910*/  IMAD.IADD R35, R37, 0x1, -R38 ;  /* 0x0000000125237824 */ /* 0x000fe200078e0a26 */
[----:B------:R-:W-:Y:S02]  /*2920*/  SHF.R.S32.HI R29, RZ, 0x1f, R29 ;  /* 0x0000001fff1d7819 */ /* 0x000fe4000001141d */
[----:B------:R-:W-:Y:S02]  /*2930*/  LEA R36, P0, R30, UR14, 0x2 ;  /* 0x0000000e1e247c11 */ /* 0x000fe4000f8010ff */
[----:B------:R-:W-:Y:S02]  /*2940*/  IADD3.X R29, R32, R39, R29, P1, P2 ;  /* 0x00000027201d7210 */ /* 0x000fe40000fe441d */
[----:B------:R-:W-:Y:S02]  /*2950*/  LOP3.LUT R33, R33, 0xffffffe0, RZ, 0xc0, !PT ;  /* 0xffffffe021217812 */ /* 0x000fe400078ec0ff */
[----:B------:R-:W-:-:S02]  /*2960*/  LEA.HI.X R37, R30, UR15, R31, 0x2, P0 ;  /* 0x0000000f1e257c11 */ /* 0x000fc400080f141f */
[C---:B------:R-:W-:Y:S02]  /*2970*/  LEA R32, P0, R28.reuse, UR14, 0x2 ;  /* 0x0000000e1c207c11 */ /* 0x040fe4000f8010ff */
[--C-:B------:R-:W-:Y:S02]  /*2980*/  SHF.R.S32.HI R118, RZ, 0x1f, R35.reuse ;  /* 0x0000001fff767819 */ /* 0x100fe40000011423 */
[----:B------:R-:W-:Y:S01]  /*2990*/  IADD3 R35, P1, P2, R33, R34, R35 ;  /* 0x0000002221237210 */ /* 0x000fe20007a3e023 */
[----:B------:R-:W4:Y:S01]  /*29a0*/  LDG.E.CONSTANT R37, desc[UR10][R36.64] ;  /* 0x0000000a24257981 */ /* 0x000f22000c1e9900 */
[----:B------:R-:W-:Y:S02]  /*29b0*/  SHF.R.S32.HI R30, RZ, 0x1f, R33 ;  /* 0x0000001fff1e7819 */ /* 0x000fe40000011421 */
[----:B------:R-:W-:Y:S02]  /*29c0*/  LEA.HI.X R33, R28, UR15, R29, 0x2, P0 ;  /* 0x0000000f1c217c11 */ /* 0x000fe400080f141d */
[----:B------:R-:W-:-:S03]  /*29d0*/  IADD3.X R118, R30, R39, R118, P1, P2 ;  /* 0x000000271e767210 */ /* 0x000fc60000fe4476 */
[----:B------:R0:W5:Y:S01]  /*29e0*/  LDG.E.CONSTANT R38, desc[UR10][R32.64] ;  /* 0x0000000a20267981 */ /* 0x000162000c1e9900 */
[-C--:B------:R-:W-:Y:S02]  /*29f0*/  IADD3 R107, P0, P1, R23, R34.reuse, R20 ;  /* 0x00000022176b7210 */ /* 0x080fe4000791e014 */
[-C--:B------:R-:W-:Y:S01]  /*2a00*/  IADD3 R109, P5, P6, R90, R34.reuse, R91 ;  /* 0x000000225a6d7210 */ /* 0x080fe20007ebe05b */
[----:B------:R-:W2:Y:S01]  /*2a10*/  LDS.128 R28, [R0] ;  /* 0x00000000001c7984 */ /* 0x000ea20000000c00 */
[----:B------:R-:W-:Y:S02]  /*2a20*/  IADD3 R106, P2, P3, R22, R34, R19 ;  /* 0x00000022166a7210 */ /* 0x000fe40007b5e013 */
[-C--:B------:R-:W-:Y:S02]  /*2a30*/  IADD3.X R108, R54, R39.reuse, R55, P0, P1 ;  /* 0x00000027366c7210 */ /* 0x080fe400007e2437 */
[----:B------:R-:W-:Y:S02]  /*2a40*/  IADD3.X R114, R52, R39, R53, P5, P6 ;  /* 0x0000002734727210 */ /* 0x000fe40002fec435 */
[----:B------:R-:W-:-:S02]  /*2a50*/  LEA R110, P0, R106, UR14, 0x2 ;  /* 0x0000000e6a6e7c11 */ /* 0x000fc4000f8010ff */
[----:B0-----:R-:W-:Y:S02]  /*2a60*/  IADD3.X R33, R56, R39, R57, P2, P3 ;  /* 0x0000002738217210 */ /* 0x001fe400017e6439 */
[----:B------:R-:W-:Y:S02]  /*2a70*/  LEA R104, P6, R35, UR14, 0x2 ;  /* 0x0000000e23687c11 */ /* 0x000fe4000f8c10ff */
[----:B------:R-:W-:Y:S02]  /*2a80*/  LEA R112, P5, R107, UR14, 0x2 ;  /* 0x0000000e6b707c11 */ /* 0x000fe4000f8a10ff */
[----:B------:R-:W-:Y:S02]  /*2a90*/  LEA.HI.X R111, R106, UR15, R33, 0x2, P0 ;  /* 0x0000000f6a6f7c11 */ /* 0x000fe400080f1421 */
[----:B------:R-:W-:Y:S02]  /*2aa0*/  LEA R116, P4, R109, UR14, 0x2 ;  /* 0x0000000e6d747c11 */ /* 0x000fe4000f8810ff */
[----:B------:R-:W-:-:S02]  /*2ab0*/  LEA.HI.X R105, R35, UR15, R118, 0x2, P6 ;  /* 0x0000000f23697c11 */ /* 0x000fc4000b0f1476 */
[----:B------:R-:W-:Y:S02]  /*2ac0*/  IADD3 R36, P0, P1, R25, R34, R18 ;  /* 0x0000002219247210 */ /* 0x000fe4000791e012 */
[----:B------:R-:W-:Y:S01]  /*2ad0*/  LEA.HI.X R113, R107, UR15, R108, 0x2, P5 ;  /* 0x0000000f6b717c11 */ /* 0x000fe2000a8f146c */
[----:B------:R0:W5:Y:S01]  /*2ae0*/  LDG.E.CONSTANT R35, desc[UR10][R104.64] ;  /* 0x0000000a68237981 */ /* 0x000162000c1e9900 */
[----:B------:R-:W-:Y:S02]  /*2af0*/  LEA.HI.X R117, R109, UR15, R114, 0x2, P4 ;  /* 0x0000000f6d757c11 */ /* 0x000fe4000a0f1472 */
[----:B------:R-:W-:Y:S02]  /*2b00*/  LEA R106, P2, R36, UR14, 0x2 ;  /* 0x0000000e246a7c11 */ /* 0x000fe4000f8410ff */
[----:B------:R-:W-:-:S04]  /*2b10*/  IADD3.X R107, R58, R39, R59, P0, P1 ;  /* 0x000000273a6b7210 */ /* 0x000fc800007e243b */
[----:B------:R-:W-:Y:S02]  /*2b20*/  LEA.HI.X R107, R36, UR15, R107, 0x2, P2 ;  /* 0x0000000f246b7c11 */ /* 0x000fe400090f146b */
[----:B------:R-:W5:Y:S01]  /*2b30*/  LDG.E.CONSTANT R36, desc[UR10][R116.64] ;  /* 0x0000000a74247981 */ /* 0x000f62000c1e9900 */
[-C--:B------:R-:W-:Y:S02]  /*2b40*/  IADD3 R32, P3, P4, R24, R34.reuse, R17 ;  /* 0x0000002218207210 */ /* 0x080fe40007c7e011 */
[----:B------:R-:W-:Y:S01]  /*2b50*/  IADD3 R119, P0, P1, R27, R34, R16 ;  /* 0x000000221b777210 */ /* 0x000fe2000791e010 */
[----:B------:R-:W5:Y:S01]  /*2b60*/  LDG.E.CONSTANT R121, desc[UR10][R106.64] ;  /* 0x0000000a6a797981 */ /* 0x000f62000c1e9900 */
[----:B------:R-:W-:Y:S02]  /*2b70*/  IADD3.X R33, R60, R39, R61, P3, P4 ;  /* 0x000000273c217210 */ /* 0x000fe40001fe843d */
[----:B------:R-:W-:-:S04]  /*2b80*/  LEA R108, P5, R32, UR14, 0x2 ;  /* 0x0000000e206c7c11 */ /* 0x000fc8000f8a10ff */
[----:B------:R-:W-:Y:S02]  /*2b90*/  LEA.HI.X R109, R32, UR15, R33, 0x2, P5 ;  /* 0x0000000f206d7c11 */ /* 0x000fe4000a8f1421 */
[----:B------:R-:W5:Y:S01]  /*2ba0*/  LDG.E.CONSTANT R33, desc[UR10][R112.64] ;  /* 0x0000000a70217981 */ /* 0x000f62000c1e9900 */
[----:B------:R-:W-:Y:S02]  /*2bb0*/  IADD3 R115, P3, P4, R26, R34, R15 ;  /* 0x000000221a737210 */ /* 0x000fe40007c7e00f */
[----:B0-----:R-:W-:Y:S01]  /*2bc0*/  LEA R104, P2, R119, UR14, 0x2 ;  /* 0x0000000e77687c11 */ /* 0x001fe2000f8410ff */
[----:B------:R0:W5:Y:S01]  /*2bd0*/  LDG.E.CONSTANT R32, desc[UR10][R110.64] ;  /* 0x0000000a6e207981 */ /* 0x000162000c1e9900 */
[-C--:B------:R-:W-:Y:S02]  /*2be0*/  IADD3.X R122, R62, R39.reuse, R63, P0, P1 ;  /* 0x000000273e7a7210 */ /* 0x080fe400007e243f */
[----:B------:R-:W-:Y:S02]  /*2bf0*/  IADD3.X R118, R64, R39, R65, P3, P4 ;  /* 0x0000002740767210 */ /* 0x000fe40001fe8441 */
[----:B------:R-:W-:-:S02]  /*2c00*/  LEA R114, P5, R115, UR14, 0x2 ;  /* 0x0000000e73727c11 */ /* 0x000fc4000f8a10ff */
[----:B------:R-:W-:Y:S02]  /*2c10*/  LEA.HI.X R105, R119, UR15, R122, 0x2, P2 ;  /* 0x0000000f77697c11 */ /* 0x000fe400090f147a */
[-C--:B0-----:R-:W-:Y:S02]  /*2c20*/  IADD3 R111, P0, P1, R41, R34.reuse, R14 ;  /* 0x00000022296f7210 */ /* 0x081fe4000791e00e */
[----:B------:R-:W-:Y:S01]  /*2c30*/  IADD3 R107, P3, P4, R40, R34, R13 ;  /* 0x00000022286b7210 */ /* 0x000fe20007c7e00d */
[----:B------:R-:W5:Y:S01]  /*2c40*/  LDG.E.CONSTANT R119, desc[UR10][R104.64] ;  /* 0x0000000a68777981 */ /* 0x000f62000c1e9900 */
[----:B------:R-:W-:Y:S02]  /*2c50*/  IADD3.X R112, R66, R39, R67, P0, P1 ;  /* 0x0000002742707210 */ /* 0x000fe400007e2443 */
[----:B------:R-:W-:Y:S02]  /*2c60*/  LEA.HI.X R115, R115, UR15, R118, 0x2, P5 ;  /* 0x0000000f73737c11 */ /* 0x000fe4000a8f1476 */
[----:B------:R0:W5:Y:S01]  /*2c70*/  LDG.E.CONSTANT R118, desc[UR10][R108.64] ;  /* 0x0000000a6c767981 */ /* 0x000162000c1e9900 */
[----:B------:R-:W-:-:S02]  /*2c80*/  LEA R106, P0, R107, UR14, 0x2 ;  /* 0x0000000e6b6a7c11 */ /* 0x000fc4000f8010ff */
[----:B------:R-:W-:Y:S01]  /*2c90*/  IADD3.X R110, R68, R39, R69, P3, P4 ;  /* 0x00000027446e7210 */ /* 0x000fe20001fe8445 */
[----:B------:R1:W5:Y:S03]  /*2ca0*/  LDG.E.CONSTANT R114, desc[UR10][R114.64] ;  /* 0x0000000a72727981 */ /* 0x000366000c1e9900 */
[----:B------:R-:W-:-:S05]  /*2cb0*/  LEA.HI.X R107, R107, UR15, R110, 0x2, P0 ;  /* 0x0000000f6b6b7c11 */ /* 0x000fca00080f146e */
[----:B------:R-:W5:Y:S01]  /*2cc0*/  LDG.E.CONSTANT R106, desc[UR10][R106.64] ;  /* 0x0000000a6a6a7981 */ /* 0x000f62000c1e9900 */
[----:B--2---:R-:W-:-:S04]  /*2cd0*/  FMUL.FTZ R29, R120, R29 ;  /* 0x0000001d781d7220 */ /* 0x004fc80000410000 */
[----:B---3--:R-:W-:Y:S01]  /*2ce0*/  FFMA.FTZ R120, R28, R123, R29 ;  /* 0x0000007b1c787223 */ /* 0x008fe2000001001d */
[----:B------:R-:W-:-:S04]  /*2cf0*/  LEA R28, P2, R111, UR14, 0x2 ;  /* 0x0000000e6f1c7c11 */ /* 0x000fc8000f8410ff */
[----:B------:R-:W-:Y:S02]  /*2d00*/  LEA.HI.X R29, R111, UR15, R112, 0x2, P2 ;  /* 0x0000000f6f1d7c11 */ /* 0x000fe400090f1470 */
[----:B0-----:R-:W-:-:S03]  /*2d10*/  IADD3 R109, P1, P2, R43, R34, R12 ;  /* 0x000000222b6d7210 */ /* 0x001fc60007a3e00c */
[----:B------:R0:W2:Y:S01]  /*2d20*/  LDG.E.CONSTANT R105, desc[UR10][R28.64] ;  /* 0x0000000a1c697981 */ /* 0x0000a2000c1e9900 */
[C---:B------:R-:W-:Y:S02]  /*2d30*/  LEA R108, P0, R109.reuse, UR14, 0x2 ;  /* 0x0000000e6d6c7c11 */ /* 0x040fe4000f8010ff */
        /* <DEDUP_REMOVED lines=8> */
[----:B------:R-:W2:Y:S01]  /*2dc0*/  LDG.E.CONSTANT R112, desc[UR10][R110.64] ;  /* 0x0000000a6e707981 */ /* 0x000ea2000c1e9900 */
[----:B------:R-:W-:Y:S02]  /*2dd0*/  LEA R122, P2, R104, UR14, 0x2 ;  /* 0x0000000e687a7c11 */ /* 0x000fe4000f8410ff */
[-C--:B-1----:R-:W-:Y:S02]  /*2de0*/  IADD3.X R115, R74, R39.reuse, R75, P0, P1 ;  /* 0x000000274a737210 */ /* 0x082fe400007e244b */
[----:B0-----:R-:W-:Y:S02]  /*2df0*/  IADD3 R29, P0, P1, R44, R34, R9 ;  /* 0x000000222c1d7210 */ /* 0x001fe4000791e009 */
[----:B------:R-:W-:Y:S02]  /*2e00*/  LEA.HI.X R123, R104, UR15, R115, 0x2, P2 ;  /* 0x0000000f687b7c11 */ /* 0x000fe400090f1473 */
[C---:B------:R-:W-:Y:S02]  /*2e10*/  LEA R28, P2, R29.reuse, UR14, 0x2 ;  /* 0x0000000e1d1c7c11 */ /* 0x040fe4000f8410ff */
[----:B------:R-:W-:Y:S01]  /*2e20*/  IADD3.X R104, R76, R39, R77, P0, P1 ;  /* 0x000000274c687210 */ /* 0x000fe200007e244d */
[----:B------:R-:W2:Y:S03]  /*2e30*/  LDG.E.CONSTANT R111, desc[UR10][R122.64] ;  /* 0x0000000a7a6f7981 */ /* 0x000ea6000c1e9900 */
[----:B------:R-:W-:-:S02]  /*2e40*/  LEA.HI.X R29, R29, UR15, R104, 0x2, P2 ;  /* 0x0000000f1d1d7c11 */ /* 0x000fc400090f1468 */
[----:B------:R-:W-:-:S03]  /*2e50*/  IADD3 R104, P0, P1, R47, R34, R8 ;  /* 0x000000222f687210 */ /* 0x000fc6000791e008 */
[----:B------:R0:W2:Y:S01]  /*2e60*/  LDG.E.CONSTANT R110, desc[UR10][R28.64] ;  /* 0x0000000a1c6e7981 */ /* 0x0000a2000c1e9900 */
[----:B---3--:R-:W-:Y:S02]  /*2e70*/  LEA R108, P2, R104, UR14, 0x2 ;  /* 0x0000000e686c7c11 */ /* 0x008fe4000f8410ff */
[----:B------:R-:W-:-:S04]  /*2e80*/  IADD3.X R107, R78, R39, R79, P0, P1 ;  /* 0x000000274e6b7210 */ /* 0x000fc800007e244f */
[----:B------:R-:W-:Y:S02]  /*2e90*/  LEA.HI.X R109, R104, UR15, R107, 0x2, P2 ;  /* 0x0000000f686d7c11 */ /* 0x000fe400090f146b */
[----:B------:R-:W-:-:S04]  /*2ea0*/  IADD3 R104, P0, P1, R46, R34, R7 ;  /* 0x000000222e687210 */ /* 0x000fc8000791e007 */
[----:B------:R-:W-:Y:S01]  /*2eb0*/  LEA R116, P2, R104, UR14, 0x2 ;  /* 0x0000000e68747c11 */ /* 0x000fe2000f8410ff */
[----:B------:R-:W3:Y:S01]  /*2ec0*/  LDG.E.CONSTANT R109, desc[UR10][R108.64] ;  /* 0x0000000a6c6d7981 */ /* 0x000ee2000c1e9900 */
[----:B------:R-:W-:-:S04]  /*2ed0*/  IADD3.X R107, R80, R39, R81, P0, P1 ;  /* 0x00000027506b7210 */ /* 0x000fc800007e2451 */
[----:B------:R-:W-:Y:S02]  /*2ee0*/  LEA.HI.X R117, R104, UR15, R107, 0x2, P2 ;  /* 0x0000000f68757c11 */ /* 0x000fe400090f146b */
[----:B------:R-:W-:-:S03]  /*2ef0*/  IADD3 R104, P0, P1, R49, R34, R6 ;  /* 0x0000002231687210 */ /* 0x000fc6000791e006 */
[----:B------:R1:W3:Y:S01]  /*2f00*/  LDG.E.CONSTANT R108, desc[UR10][R116.64] ;  /* 0x0000000a746c7981 */ /* 0x0002e2000c1e9900 */
[----:B------:R-:W-:Y:S02]  /*2f10*/  LEA R124, P2, R104, UR14, 0x2 ;  /* 0x0000000e687c7c11 */ /* 0x000fe4000f8410ff */
[----:B------:R-:W-:-:S04]  /*2f20*/  IADD3.X R107, R82, R39, R83, P0, P1 ;  /* 0x00000027526b7210 */ /* 0x000fc800007e2453 */
[----:B------:R-:W-:Y:S02]  /*2f30*/  LEA.HI.X R125, R104, UR15, R107, 0x2, P2 ;  /* 0x0000000f687d7c11 */ /* 0x000fe400090f146b */
[----:B------:R-:W-:-:S03]  /*2f40*/  IADD3 R104, P0, P1, R48, R34, R5 ;  /* 0x0000002230687210 */ /* 0x000fc6000791e005 */
[----:B------:R-:W3:Y:S01]  /*2f50*/  LDG.E.CONSTANT R107, desc[UR10][R124.64] ;  /* 0x0000000a7c6b7981 */ /* 0x000ee2000c1e9900 */
[----:B0-----:R-:W-:Y:S02]  /*2f60*/  LEA R28, P2, R104, UR14, 0x2 ;  /* 0x0000000e681c7c11 */ /* 0x001fe4000f8410ff */
[-C--:B------:R-:W-:Y:S02]  /*2f70*/  IADD3.X R29, R84, R39.reuse, R85, P0, P1 ;  /* 0x00000027541d7210 */ /* 0x080fe400007e2455 */
[-C--:B------:R-:W-:Y:S02]  /*2f80*/  IADD3 R115, P0, P1, R51, R34.reuse, R4 ;  /* 0x0000002233737210 */ /* 0x080fe4000791e004 */
[----:B------:R-:W-:Y:S02]  /*2f90*/  LEA.HI.X R29, R104, UR15, R29, 0x2, P2 ;  /* 0x0000000f681d7c11 */ /* 0x000fe400090f141d */
[----:B------:R-:W-:Y:S02]  /*2fa0*/  IADD3 R34, P3, P4, R50, R34, R3 ;  /* 0x0000002232227210 */ /* 0x000fe40007c7e003 */
[----:B------:R-:W-:Y:S01]  /*2fb0*/  LEA R122, P2, R115, UR14, 0x2 ;  /* 0x0000000e737a7c11 */ /* 0x000fe2000f8410ff */
[----:B------:R0:W3:Y:S01]  /*2fc0*/  LDG.E.CONSTANT R104, desc[UR10][R28.64] ;  /* 0x0000000a1c687981 */ /* 0x0000e2000c1e9900 */
[----:B------:R-:W-:-:S02]  /*2fd0*/  IADD3.X R123, R86, R39, R87, P0, P1 ;  /* 0x00000027567b7210 */ /* 0x000fc400007e2457 */
[----:B------:R-:W-:Y:S02]  /*2fe0*/  IADD3.X R39, R88, R39, R89, P3, P4 ;  /* 0x0000002758277210 */ /* 0x000fe40001fe8459 */
[----:B------:R-:W-:Y:S02]  /*2ff0*/  LEA.HI.X R123, R115, UR15, R123, 0x2, P2 ;  /* 0x0000000f737b7c11 */ /* 0x000fe400090f147b */
[----:B-1----:R-:W-:-:S03]  /*3000*/  LEA R116, P0, R34, UR14, 0x2 ;  /* 0x0000000e22747c11 */ /* 0x002fc6000f8010ff */
[----:B------:R-:W3:Y:S01]  /*3010*/  LDG.E.CONSTANT R115, desc[UR10][R122.64] ;  /* 0x0000000a7a737981 */ /* 0x000ee2000c1e9900 */
[----:B------:R-:W-:-:S05]  /*3020*/  LEA.HI.X R117, R34, UR15, R39, 0x2, P0 ;  /* 0x0000000f22757c11 */ /* 0x000fca00080f1427 */
[----:B------:R-:W3:Y:S01]  /*3030*/  LDG.E.CONSTANT R116, desc[UR10][R116.64] ;  /* 0x0000000a74747981 */ /* 0x000ee2000c1e9900 */
[----:B----4-:R-:W-:-:S04]  /*3040*/  FFMA.FTZ R37, R37, R30, R120 ;  /* 0x0000001e25257223 */ /* 0x010fc80000010078 */
[----:B-----5:R-:W-:Y:S02]  /*3050*/  FFMA.FTZ R37, R38, R31, R37 ;  /* 0x0000001f26257223 */ /* 0x020fe40000010025 */
[----:B0-----:R-:W0:Y:S02]  /*3060*/  LDS.128 R28, [R0+0x10] ;  /* 0x00001000001c7984 */ /* 0x001e240000000c00 */
[----:B0-----:R-:W-:-:S04]  /*3070*/  FFMA.FTZ R35, R28, R35, R37 ;  /* 0x000000231c237223 */ /* 0x001fc80000010025 */
[----:B------:R-:W-:Y:S02]  /*3080*/  FFMA.FTZ R28, R36, R29, R35 ;  /* 0x0000001d241c7223 */ /* 0x000fe40000010023 */
[----:B------:R-:W0:Y:S02]  /*3090*/  LDS.128 R36, [R0+0x20] ;  /* 0x0000200000247984 */ /* 0x000e240000000c00 */
[----:B------:R-:W-:-:S04]  /*30a0*/  FFMA.FTZ R33, R33, R30, R28 ;  /* 0x0000001e21217223 */ /* 0x000fc8000001001c */
[----:B------:R-:W-:Y:S02]  /*30b0*/  FFMA.FTZ R31, R32, R31, R33 ;  /* 0x0000001f201f7223 */ /* 0x000fe40000010021 */
[----:B------:R-:W2:Y:S02]  /*30c0*/  LDS.128 R32, [R0+0x30] ;  /* 0x0000300000207984 */ /* 0x000ea40000000c00 */
[----:B0-----:R-:W-:-:S04]  /*30d0*/  FFMA.FTZ R31, R36, R121, R31 ;  /* 0x00000079241f7223 */ /* 0x001fc8000001001f */
[----:B------:R-:W-:Y:S02]  /*30e0*/  FFMA.FTZ R118, R118, R37, R31 ;  /* 0x0000002576767223 */ /* 0x000fe4000001001f */
[----:B------:R-:W0:Y:S02]  /*30f0*/  LDS.128 R28, [R0+0x40] ;  /* 0x00004000001c7984 */ /* 0x000e240000000c00 */
[----:B------:R-:W-:-:S04]  /*3100*/  FFMA.FTZ R119, R119, R38, R118 ;  /* 0x0000002677777223 */ /* 0x000fc80000010076 */
[----:B------:R-:W-:Y:S02]  /*3110*/  FFMA.FTZ R119, R114, R39, R119 ;  /* 0x0000002772777223 */ /* 0x000fe40000010077 */
[----:B------:R-:W1:Y:S01]  /*3120*/  LDS.128 R36, [R0+0x50] ;  /* 0x0000500000247984 */ /* 0x000e620000000c00 */
[----:B------:R-:W-:Y:S01]  /*3130*/  UMOV UR4, 0xffffffff ;  /* 0xffffffff00047882 */ /* 0x000fe20000000000 */
[----:B--2---:R-:W-:-:S04]  /*3140*/  FFMA.FTZ R105, R32, R105, R119 ;  /* 0x0000006920697223 */ /* 0x004fc80000010077 */
[----:B------:R-:W-:-:S04]  /*3150*/  FFMA.FTZ R106, R106, R33, R105 ;  /* 0x000000216a6a7223 */ /* 0x000fc80000010069 */
[----:B------:R-:W-:-:S04]  /*3160*/  FFMA.FTZ R113, R113, R34, R106 ;  /* 0x0000002271717223 */ /* 0x000fc8000001006a */
[----:B------:R-:W-:-:S04]  /*3170*/  FFMA.FTZ R35, R112, R35, R113 ;  /* 0x0000002370237223 */ /* 0x000fc80000010071 */
[----:B0-----:R-:W-:-:S04]  /*3180*/  FFMA.FTZ R35, R28, R111, R35 ;  /* 0x0000006f1c237223 */ /* 0x001fc80000010023 */
[----:B------:R-:W-:Y:S01]  /*3190*/  FFMA.FTZ R110, R110, R29, R35 ;  /* 0x0000001d6e6e7223 */ /* 0x000fe20000010023 */
[----:B------:R-:W-:-:S03]  /*31a0*/  VIADD R28, R94, 0x7 ;  /* 0x000000075e1c7836 */ /* 0x000fc60000000000 */
[----:B---3--:R-:W-:Y:S02]  /*31b0*/  FFMA.FTZ R109, R109, R30, R110 ;  /* 0x0000001e6d6d7223 */ /* 0x008fe4000001006e */
[----:B------:R-:W-:Y:S02]  /*31c0*/  SHF.R.S32.HI R29, RZ, 0x1f, R28 ;  /* 0x0000001fff1d7819 */ /* 0x000fe4000001141c */
[----:B------:R-:W-:Y:S02]  /*31d0*/  FFMA.FTZ R31, R108, R31, R109 ;  /* 0x0000001f6c1f7223 */ /* 0x000fe4000001006d */
[----:B------:R-:W-:Y:S02]  /*31e0*/  LEA.HI R29, R29, R28, RZ, 0x3 ;  /* 0x0000001c1d1d7211 */ /* 0x000fe400078f18ff */
[----:B-1----:R-:W-:-:S04]  /*31f0*/  FFMA.FTZ R31, R36, R107, R31 ;  /* 0x0000006b241f7223 */ /* 0x002fc8000001001f */
[----:B------:R-:W-:Y:S01]  /*3200*/  FFMA.FTZ R104, R104, R37, R31 ;  /* 0x0000002568687223 */ /* 0x000fe2000001001f */
[----:B------:R-:W-:-:S03]  /*3210*/  SHF.R.S32.HI R31, RZ, 0x3, R29 ;  /* 0x00000003ff1f7819 */ /* 0x000fc6000001141d */
[----:B------:R-:W-:-:S04]  /*3220*/  FFMA.FTZ R115, R115, R38, R104 ;  /* 0x0000002673737223 */ /* 0x000fc80000010068 */
[----:B------:R-:W-:Y:S01]  /*3230*/  FFMA.FTZ R39, R116, R39, R115 ;  /* 0x0000002774277223 */ /* 0x000fe20000010073 */
[----:B------:R-:W-:Y:S06]  /*3240*/  BRA.DIV UR4, `(.L_x_27211) ;  /* 0x0000003204a07947 */ /* 0x000fec000b800000 */
[----:B------:R-:W0:Y:S02]  /*3250*/  SHFL.BFLY PT, R28, R39, 0x2, 0x1f ;  /* 0x0c401f00271c7f89 */ /* 0x000e2400000e0000 */
[----:B0-----:R-:W-:-:S05]  /*3260*/  FADD.FTZ R28, R39, R28 ;  /* 0x0000001c271c7221 */ /* 0x001fca0000010000 */
[----:B------:R0:W1:Y:S02]  /*3270*/  SHFL.BFLY PT, R29, R28, 0x1, 0x1f ;  /* 0x0c201f001c1d7f89 */ /* 0x00006400000e0000 */
.L_x_27251:
        /* <DEDUP_REMOVED lines=13> */
.L_x_27213:
[----:B------:R-:W-:Y:S05]  /*3350*/  BSYNC B1 ;  /* 0x0000000000017941 */ /* 0x000fea0003800000 */
.L_x_27212:
[----:B------:R-:W-:Y:S01]  /*3360*/  IADD3 R100, P0, R100, 0x10, RZ ;  /* 0x0000001064647810 */ /* 0x000fe20007f1e0ff */
[----:B-1----:R-:W-:Y:S02]  /*3370*/  VIADD R101, R101, 0x80 ;  /* 0x0000008065657836 */ /* 0x002fe40000000000 */
[----:B------:R-:W-:Y:S02]  /*3380*/  VIADD R99, R99, 0x20 ;  /* 0x0000002063637836 */ /* 0x000fe40000000000 */
[----:B------:R-:W-:Y:S02]  /*3390*/  VIADD R102, R102, 0x20 ;  /* 0x0000002066667836 */ /* 0x000fe40000000000 */
[----:B------:R-:W-:Y:S01]  /*33a0*/  IMAD.X R103, RZ, RZ, R103, P0 ;  /* 0x000000ffff677224 */ /* 0x000fe200000e0667 */
[----:B------:R-:W-:Y:S06]  /*33b0*/  @!P1 BRA `(.L_x_27214) ;  /* 0xfffffff000789947 */ /* 0x000fec000383ffff */
.L_x_27205:
[----:B------:R-:W-:Y:S05]  /*33c0*/  BSYNC B0 ;  /* 0x0000000000007941 */ /* 0x000fea0003800000 */
.L_x_27204:
        /* <DEDUP_REMOVED lines=13> */
.L_x_27256:
        /* <DEDUP_REMOVED lines=16> */
[----:B------:R-:W-:-:S05]  /*35a0*/  @!P0 MOV R4, 0x400 ;  /* 0x0000040000048802 */ /* 0x000fca0000000f00 */
        /* <DEDUP_REMOVED lines=31> */
.L_x_27220:
        /* <DEDUP_REMOVED lines=11> */
.L_x_27219:
[----:B------:R-:W-:Y:S05]  /*3850*/  BSYNC B1 ;  /* 0x0000000000017941 */ /* 0x000fea0003800000 */
.L_x_27218:
        /* <DEDUP_REMOVED lines=14> */
.L_x_27223:
        /* <DEDUP_REMOVED lines=100> */
.L_x_27222:
[----:B------:R-:W-:Y:S05]  /*3f80*/  BSYNC B1 ;  /* 0x0000000000017941 */ /* 0x000fea0003800000 */
.L_x_27221:
        /* <DEDUP_REMOVED lines=55> */
.L_x_27225:
[----:B------:R-:W-:Y:S05]  /*4300*/  BSYNC B1 ;  /* 0x0000000000017941 */ /* 0x000fea0003800000 */
.L_x_27224:
        /* <DEDUP_REMOVED lines=26> */
.L_x_27217:
[----:B------:R-:W-:Y:S05]  /*44b0*/  BSYNC B0 ;  /* 0x0000000000007941 */ /* 0x000fea0003800000 */
.L_x_27216:
        /* <DEDUP_REMOVED lines=51> */
.L_x_27230:
        /* <DEDUP_REMOVED lines=8> */
.L_x_27229:
[----:B------:R-:W-:Y:S05]  /*4870*/  BSYNC B1 ;  /* 0x0000000000017941 */ /* 0x000fea0003800000 */
.L_x_27228:
        /* <DEDUP_REMOVED lines=14> */
.L_x_27233:
        /* <DEDUP_REMOVED lines=13> */
[----:B-1----:R-:W-:-:S03]  /*4a30*/  FMUL.FTZ R7, R33, R7 ;  /* 0x0000000721077220 */ /* 0x002fc60000410000 */
[----:B------:R-:W1:Y:S01]  /*4a40*/  LDS R26, [R4+0x1200] ;  /* 0x00120000041a7984 */ /* 0x000e620000000800 */
[----:B--2---:R-:W-:-:S03]  /*4a50*/  FMUL.FTZ R9, R33, R8 ;  /* 0x0000000821097220 */ /* 0x004fc60000410000 */
[----:B0-----:R-:W0:Y:S01]  /*4a60*/  LDS R28, [R4+0x1400] ;  /* 0x00140000041c7984 */ /* 0x001e220000000800 */
        /* <DEDUP_REMOVED lines=35> */
.L_x_27232:
[----:B------:R-:W-:Y:S05]  /*4ca0*/  BSYNC B1 ;  /* 0x0000000000017941 */ /* 0x000fea0003800000 */
.L_x_27231:
        /* <DEDUP_REMOVED lines=31> */
.L_x_27235:
[----:B------:R-:W-:Y:S05]  /*4ea0*/  BSYNC B1 ;  /* 0x0000000000017941 */ /* 0x000fea0003800000 */
.L_x_27234:
        /* <DEDUP_REMOVED lines=14> */
.L_x_27227:
[----:B------:R-:W-:Y:S05]  /*4f90*/  BSYNC B0 ;  /* 0x0000000000007941 */ /* 0x000fea0003800000 */
.L_x_27226:
[----:B-12---:R-:W-:Y:S01]  /*4fa0*/  VIADD R4, R94, 0x7 ;  /* 0x000000075e047836 */ /* 0x006fe20000000000 */
        /* <DEDUP_REMOVED lines=11> */
[----:B------:R-:W-:Y:S01]  /*5060*/  CS2R R38, SRZ ;  /* 0x0000000000267805 */ /* 0x000fe2000001ff00 */
[----:B------:R-:W-:Y:S06]  /*5070*/  BRA `(.L_x_27238) ;  /* 0x0000000800bc7947 */ /* 0x000fec0003800000 */
.L_x_27237:
[----:B------:R-:W1:Y:S01]  /*5080*/  S2UR UR4, SR_CTAID.Y ;  /* 0x00000000000479c3 */ /* 0x000e620000002600 */
[----:B------:R-:W-:Y:S01]  /*5090*/  ULDC.64 UR8, c[0x0][0x238] ;  /* 0x00008e0000087ab9 */ /* 0x000fe20000000a00 */
[----:B------:R-:W-:Y:S02]  /*50a0*/  LOP3.LUT R42, RZ, R41, RZ, 0x33, !PT ;  /* 0x00000029ff2a7212 */ /* 0x000fe400078e33ff */
[----:B------:R-:W-:Y:S02]  /*50b0*/  CS2R R34, SRZ ;  /* 0x0000000000227805 */ /* 0x000fe4000001ff00 */
[----:B------:R-:W-:Y:S02]  /*50c0*/  CS2R R36, SRZ ;  /* 0x0000000000247805 */ /* 0x000fe4000001ff00 */
[----:B------:R-:W-:Y:S01]  /*50d0*/  CS2R R38, SRZ ;  /* 0x0000000000267805 */ /* 0x000fe2000001ff00 */
        /* <DEDUP_REMOVED lines=11> */
[----:B------:R-:W-:Y:S01]  /*5190*/  LEA R40, P0, R43, UR8, 0x2 ;  /* 0x000000082b287c11 */ /* 0x000fe2000f8010ff */
[----:B------:R-:W-:Y:S02]  /*51a0*/  ULDC UR8, c[0x0][0x260] ;  /* 0x0000980000087ab9 */ /* 0x000fe40000000800 */
[----:B------:R-:W-:Y:S01]  /*51b0*/  IMAD R32, R21, UR8, RZ ;  /* 0x0000000815207c24 */ /* 0x000fe2000f8e02ff */
[----:B------:R-:W-:Y:S02]  /*51c0*/  LEA.HI.X R43, R43, UR9, R4, 0x2, P0 ;  /* 0x000000092b2b7c11 */ /* 0x000fe400080f1404 */
[----:B------:R-:W-:Y:S02]  /*51d0*/  LEA.HI R4, R3, R3, RZ, 0x1 ;  /* 0x0000000303047211 */ /* 0x000fe400078f08ff */
[----:B---3--:R-:W-:-:S02]  /*51e0*/  SHF.R.S32.HI R46, RZ, 0x1f, R46 ;  /* 0x0000001fff2e7819 */ /* 0x008fc4000001142e */
[C---:B------:R-:W-:Y:S01]  /*51f0*/  LOP3.LUT R6, R4.reuse, 0xfffffffe, RZ, 0xc0, !PT ;  /* 0xfffffffe04067812 */ /* 0x040fe200078ec0ff */
[----:B------:R-:W-:Y:S01]  /*5200*/  IMAD.SHL.U32 R4, R4, 0x4, RZ ;  /* 0x0000000404047824 */ /* 0x000fe200078e00ff */
        /* <DEDUP_REMOVED lines=12> */
[----:B------:R-:W-:-:S07]  /*52d0*/  VIADD R55, R45, 0x280 ;  /* 0x000002802d377836 */ /* 0x000fce0000000000 */
.L_x_27239:
[----:B------:R-:W-:Y:S02]  /*52e0*/  IMAD.MOV.U32 R8, RZ, RZ, R40 ;  /* 0x000000ffff087224 */ /* 0x000fe400078e0028 */
[----:B------:R-:W-:-:S05]  /*52f0*/  IMAD.MOV.U32 R9, RZ, RZ, R43 ;  /* 0x000000ffff097224 */ /* 0x000fca00078e002b */
[----:B------:R-:W2:Y:S01]  /*5300*/  LDG.E.CONSTANT R5, desc[UR10][R8.64] ;  /* 0x0000000a08057981 */ /* 0x000ea2000c1e9900 */
[----:B0-----:R-:W-:Y:S01]  /*5310*/  IMAD.IADD R28, R42, 0x1, R44 ;  /* 0x000000012a1c7824 */ /* 0x001fe200078e022c */
        /* <DEDUP_REMOVED lines=22> */
[----:B0-----:R-:W-:Y:S02]  /*5480*/  LEA.HI.X.SX32 R24, R53, R26, 0x1, P0 ;  /* 0x0000001a35187211 */ /* 0x001fe400000f0eff */
        /* <DEDUP_REMOVED lines=8> */
[----:B------:R-:W-:-:S13]  /*5510*/  ISETP.NE.AND P1, PT, R28, -0x2, PT ;  /* 0xfffffffe1c00780c */ /* 0x000fda0003f25270 */
[C---:B------:R-:W-:Y:S02]  /*5520*/  @!P1 VIADD R29, R57.reuse, 0xfffffffd ;  /* 0xfffffffd391d9836 */ /* 0x040fe40000000000 */
[----:B------:R-:W-:-:S03]  /*5530*/  @!P1 VIADD R31, R57, 0xfffffffe ;  /* 0xfffffffe391f9836 */ /* 0x000fc60000000000 */
[-C--:B------:R-:W-:Y:S02]  /*5540*/  @!P1 ISETP.GE.AND P3, PT, R29, R94.reuse, PT ;  /* 0x0000005e1d00920c */ /* 0x080fe40003f66270 */
[----:B------:R-:W-:Y:S02]  /*5550*/  @!P1 ISETP.GE.AND P0, PT, R31, R94, PT ;  /* 0x0000005e1f00920c */ /* 0x000fe40003f06270 */
[----:B------:R0:W1:Y:S01]  /*5560*/  LDS.128 R28, [R47] ;  /* 0x000000002f1c7984 */ /* 0x0000620000000c00 */
[----:B------:R-:W-:-:S05]  /*5570*/  @!P1 VIADD R59, R57, 0xffffffff ;  /* 0xffffffff393b9836 */ /* 0x000fca0000000000 */
[----:B------:R-:W-:Y:S01]  /*5580*/  @!P1 ISETP.GE.AND P4, PT, R59, R94, PT ;  /* 0x0000005e3b00920c */ /* 0x000fe20003f86270 */
[----:B------:R-:W-:-:S05]  /*5590*/  @!P1 VIADD R59, R57, 0xfffffffd ;  /* 0xfffffffd393b9836 */ /* 0x000fca0000000000 */
[----:B------:R-:W-:Y:S01]  /*55a0*/  @!P1 ISETP.GE.AND P2, PT, R59, R94, PT ;  /* 0x0000005e3b00920c */ /* 0x000fe20003f46270 */
[C---:B------:R-:W-:Y:S02]  /*55b0*/  @!P1 VIADD R63, R57.reuse, 0xffffffff ;  /* 0xffffffff393f9836 */ /* 0x040fe40000000000 */
[----:B------:R-:W-:-:S03]  /*55c0*/  @!P1 VIADD R61, R57, 0xfffffffe ;  /* 0xfffffffe393d9836 */ /* 0x000fc60000000000 */
[-C--:B------:R-:W-:Y:S02]  /*55d0*/  @!P1 ISETP.GE.AND P5, PT, R63, R94.reuse, PT ;  /* 0x0000005e3f00920c */ /* 0x080fe40003fa6270 */
[-C--:B------:R-:W-:Y:S01]  /*55e0*/  @!P1 ISETP.GE.AND P6, PT, R61, R94.reuse, PT ;  /* 0x0000005e3d00920c */ /* 0x080fe20003fc6270 */
[----:B------:R-:W-:Y:S02]  /*55f0*/  @!P1 VIADD R61, R57, 0xffffffff ;  /* 0xffffffff393d9836 */ /* 0x000fe40000000000 */
[----:B------:R-:W-:Y:S02]  /*5600*/  VIADD R44, R44, 0x4 ;  /* 0x000000042c2c7836 */ /* 0x000fe40000000000 */
[----:B0-----:R-:W-:Y:S01]  /*5610*/  VIADD R47, R47, 0x80 ;  /* 0x000000802f2f7836 */ /* 0x001fe20000000000 */
        /* <DEDUP_REMOVED lines=15> */
[----:B----4-:R-:W-:Y:S02]  /*5710*/  @!P1 FSEL R13, R13, RZ, !P4 ;  /* 0x000000ff0d0d9208 */ /* 0x010fe40006000000 */
[CC--:B------:R-:W-:Y:S02]  /*5720*/  @!P1 ISETP.GE.AND P6, PT, R57.reuse, R94.reuse, PT ;  /* 0x0000005e3900920c */ /* 0x0c0fe40003fc6270 */
[-C--:B------:R-:W-:Y:S02]  /*5730*/  @!P1 ISETP.GE.AND P4, PT, R57, R94.reuse, PT ;  /* 0x0000005e3900920c */ /* 0x080fe40003f86270 */
[----:B------:R-:W-:Y:S02]  /*5740*/  @!P1 FSEL R12, R12, RZ, !P3 ;  /* 0x000000ff0c0c9208 */ /* 0x000fe40005800000 */
[----:B------:R-:W-:Y:S02]  /*5750*/  @!P1 FSEL R7, R7, RZ, !P0 ;  /* 0x000000ff07079208 */ /* 0x000fe40004000000 */
[-C--:B------:R-:W-:Y:S01]  /*5760*/  @!P1 ISETP.GE.AND P3, PT, R59, R94.reuse, PT ;  /* 0x0000005e3b00920c */ /* 0x080fe20003f66270 */
[----:B------:R-:W-:Y:S01]  /*5770*/  @!P1 VIADD R59, R57, 0xfffffffe ;  /* 0xfffffffe393b9836 */ /* 0x000fe20000000000 */
[----:B------:R-:W-:Y:S01]  /*5780*/  @!P1 ISETP.GE.AND P0, PT, R61, R94, PT ;  /* 0x0000005e3d00920c */ /* 0x000fe20003f06270 */
[----:B-1----:R-:W-:Y:S01]  /*5790*/  FMUL.FTZ R5, R29, R5 ;  /* 0x000000051d057220 */ /* 0x002fe20000410000 */
[----:B------:R-:W-:-:S02]  /*57a0*/  @!P1 FSEL R11, R11, RZ, !P6 ;  /* 0x000000ff0b0b9208 */ /* 0x000fc40007000000 */
[----:B------:R-:W-:Y:S02]  /*57b0*/  @!P1 FSEL R15, R15, RZ, !P4 ;  /* 0x000000ff0f0f9208 */ /* 0x000fe40006000000 */
[CC--:B------:R-:W-:Y:S02]  /*57c0*/  @!P1 ISETP.GE.AND P6, PT, R61.reuse, R94.reuse, PT ;  /* 0x0000005e3d00920c */ /* 0x0c0fe40003fc6270 */
[----:B------:R-:W-:Y:S01]  /*57d0*/  @!P1 ISETP.GE.AND P4, PT, R61, R94, PT ;  /* 0x0000005e3d00920c */ /* 0x000fe20003f86270 */
[----:B------:R-:W-:Y:S01]  /*57e0*/  @!P1 VIADD R61, R57, 0xfffffffe ;  /* 0xfffffffe393d9836 */ /* 0x000fe20000000000 */
[----:B------:R-:W-:Y:S01]  /*57f0*/  @!P1 FSEL R14, R14, RZ, !P0 ;  /* 0x000000ff0e0e9208 */ /* 0x000fe20004000000 */
[----:B------:R-:W-:Y:S01]  /*5800*/  FFMA.FTZ R5, R28, R4, R5 ;  /* 0x000000041c057223 */ /* 0x000fe20000010005 */
[----:B------:R-:W-:Y:S01]  /*5810*/  @!P1 ISETP.GE.AND P0, PT, R59, R94, PT ;  /* 0x0000005e3b00920c */ /* 0x000fe20003f06270 */
[----:B------:R-:W-:Y:S01]  /*5820*/  @!P1 VIADD R59, R57, 0xfffffffd ;  /* 0xfffffffd393b9836 */ /* 0x000fe20000000000 */
[----:B------:R-:W-:-:S02]  /*5830*/  @!P1 FSEL R16, R16, RZ, !P2 ;  /* 0x000000ff10109208 */ /* 0x000fc40005000000 */
[----:B------:R-:W-:Y:S01]  /*5840*/  @!P1 ISETP.GE.AND P2, PT, R61, R94, PT ;  /* 0x0000005e3d00920c */ /* 0x000fe20003f46270 */
[----:B------:R-:W-:Y:S01]  /*5850*/  FFMA.FTZ R6, R30, R6, R5 ;  /* 0x000000061e067223 */ /* 0x000fe20000010005 */
[----:B------:R-:W-:Y:S01]  /*5860*/  @!P1 FSEL R18, R18, RZ, !P6 ;  /* 0x000000ff12129208 */ /* 0x000fe20007000000 */
[----:B------:R-:W-:Y:S01]  /*5870*/  @!P1 VIADD R5, R57, 0xffffffff ;  /* 0xffffffff39059836 */ /* 0x000fe20000000000 */
[----:B------:R-:W-:Y:S02]  /*5880*/  @!P1 FSEL R17, R17, RZ, !P5 ;  /* 0x000000ff11119208 */ /* 0x000fe40006800000 */
[-C--:B------:R-:W-:Y:S02]  /*5890*/  @!P1 ISETP.GE.AND P6, PT, R57, R94.reuse, PT ;  /* 0x0000005e3900920c */ /* 0x080fe40003fc6270 */
[----:B------:R-:W-:Y:S02]  /*58a0*/  @!P1 ISETP.GE.AND P5, PT, R59, R94, PT ;  /* 0x0000005e3b00920c */ /* 0x000fe40003fa6270 */
[----:B------:R-:W-:-:S02]  /*58b0*/  @!P1 FSEL R21, R21, RZ, !P0 ;  /* 0x000000ff15159208 */ /* 0x000fc40004000000 */
        /* <DEDUP_REMOVED lines=8> */
[----:B------:R-:W-:Y:S01]  /*5940*/  @!P1 FSEL R24, R24, RZ, !P5 ;  /* 0x000000ff18189208 */ /* 0x000fe20006800000 */
        /* <DEDUP_REMOVED lines=11> */
[----:B------:R-:W-:Y:S01]  /*5a00*/  FFMA.FTZ R25, R28, R24, R25 ;  /* 0x000000181c197223 */ /* 0x000fe20000010019 */
        /* <DEDUP_REMOVED lines=19> */
[----:B------:R-:W-:-:S02]  /*5b40*/  IMAD.X R43, RZ, RZ, R43, P1 ;  /* 0x000000ffff2b7224 */ /* 0x000fc400008e062b */
[----:B------:R-:W-:Y:S01]  /*5b50*/  VIADD R57, R57, 0x20 ;  /* 0x0000002039397836 */ /* 0x000fe20000000000 */
[----:B------:R-:W-:Y:S06]  /*5b60*/  @!P0 BRA `(.L_x_27239) ;  /* 0xfffffff400dc8947 */ /* 0x000fec000383ffff */
.L_x_27238:
[----:B------:R-:W-:Y:S05]  /*5b70*/  BSYNC B0 ;  /* 0x0000000000007941 */ /* 0x000fea0003800000 */
.L_x_27236:
        /* <DEDUP_REMOVED lines=8> */
[C---:B------:R-:W-:Y:S01]  /*5c00*/  LOP3.LUT R3, R0.reuse, 0xffffffc0, RZ, 0xc0, !PT ;  /* 0xffffffc000037812 */ /* 0x040fe200078ec0ff */
[----:B------:R-:W4:Y:S01]  /*5c10*/  SHFL.BFLY PT, R6, R37, 0x1, 0x1f ;  /* 0x0c201f0025067f89 */ /* 0x000f2200000e0000 */
[----:B------:R-:W-:Y:S01]  /*5c20*/  SHF.R.S32.HI R11, RZ, 0x1, R11 ;  /* 0x00000001ff0b7819 */ /* 0x000fe2000001140b */
[----:B------:R-:W-:Y:S01]  /*5c30*/  BSSY B0, `(.L_x_27240) ;  /* 0x0000029000007945 */ /* 0x000fe20003800000 */
[----:B------:R-:W-:Y:S01]  /*5c40*/  ISETP.NE.OR P5, PT, R3, 0x40, P2 ;  /* 0x000000400300780c */ /* 0x000fe200017a5670 */
[----:B------:R-:W0:Y:S01]  /*5c50*/  SHFL.BFLY PT, R7, R36, 0x1, 0x1f ;  /* 0x0c201f0024077f89 */ /* 0x000e2200000e0000 */
[----:B------:R-:W-:Y:S01]  /*5c60*/  ISETP.GT.OR P0, PT, R0, 0x3f, P2 ;  /* 0x0000003f0000780c */ /* 0x000fe20001704670 */
[----:B------:R-:W-:Y:S01]  /*5c70*/  IMAD R2, R2, 0x60, R11 ;  /* 0x0000006002027824 */ /* 0x000fe200078e020b */
[C---:B------:R-:W-:Y:S01]  /*5c80*/  ISETP.GT.OR P1, PT, R0.reuse, 0x1f, P2 ;  /* 0x0000001f0000780c */ /* 0x040fe20001724670 */
[----:B------:R-:W0:Y:S01]  /*5c90*/  SHFL.BFLY PT, R8, R35, 0x1, 0x1f ;  /* 0x0c201f0023087f89 */ /* 0x000e2200000e0000 */
[----:B------:R-:W-:-:S03]  /*5ca0*/  VIADD R3, R0, 0x1f ;  /* 0x0000001f00037836 */ /* 0x000fc60000000000 */
[----:B------:R-:W0:Y:S02]  /*5cb0*/  SHFL.BFLY PT, R9, R34, 0x1, 0x1f ;  /* 0x0c201f0022097f89 */ /* 0x000e2400000e0000 */
[----:B------:R-:W-:Y:S01]  /*5cc0*/  ISETP.GT.U32.AND P3, PT, R3, 0x3e, PT ;  /* 0x0000003e0300780c */ /* 0x000fe20003f64070 */
[----:B-1----:R-:W-:Y:S01]  /*5cd0*/  ULEA UR4, UR5, UR4, 0x18 ;  /* 0x0000000405047291 */ /* 0x002fe2000f8ec03f */
[----:B------:R-:W-:Y:S01]  /*5ce0*/  BAR.SYNC.DEFER_BLOCKING 0x0 ;  /* 0x0000000000007b1d */ /* 0x000fe20000010000 */
[----:B--2---:R-:W-:Y:S01]  /*5cf0*/  FADD.FTZ R15, R4, R39 ;  /* 0x00000027040f7221 */ /* 0x004fe20000010000 */
[----:B------:R-:W-:Y:S01]  /*5d00*/  LOP3.LUT R3, R0, 0xffffffe0, RZ, 0xc0, !PT ;  /* 0xffffffe000037812 */ /* 0x000fe200078ec0ff */
[----:B---3--:R-:W-:Y:S02]  /*5d10*/  FADD.FTZ R17, R5, R38 ;  /* 0x0000002605117221 */ /* 0x008fe40000010000 */
        /* <DEDUP_REMOVED lines=26> */
.L_x_27241:
[----:B------:R-:W-:Y:S05]  /*5ec0*/  BSYNC B0 ;  /* 0x0000000000007941 */ /* 0x000fea0003800000 */
.L_x_27240:
        /* <DEDUP_REMOVED lines=22> */
.L_x_27243:
[----:B------:R-:W-:Y:S05]  /*6030*/  BSYNC B0 ;  /* 0x0000000000007941 */ /* 0x000fea0003800000 */
.L_x_27242:
        /* <DEDUP_REMOVED lines=19> */
[----:B------:R-:W-:Y:S01]  /*6170*/  ULDC.64 UR8, c[0x0][0x210] ;  /* 0x0000840000087ab9 */ /* 0x000fe20000000a00 */
[C---:B------:R-:W-:Y:S01]  /*6180*/  IADD3 R3, P0, R11.reuse, UR4, RZ ;  /* 0x000000040b037c10 */ /* 0x040fe2000ff1e0ff */
[C---:B------:R-:W-:Y:S02]  /*6190*/  VIADD R7, R11.reuse, 0x40 ;  /* 0x000000400b077836 */ /* 0x040fe40000000000 */
[C---:B------:R-:W-:Y:S02]  /*61a0*/  IADD3 R5, P1, R0.reuse, UR4, RZ ;  /* 0x0000000400057c10 */ /* 0x040fe4000ff3e0ff */
[C---:B------:R-:W-:Y:S02]  /*61b0*/  LEA.HI.X.SX32 R8, R11.reuse, UR7, 0x1, P0 ;  /* 0x000000070b087c11 */ /* 0x040fe400080f0eff */
[----:B------:R-:W-:Y:S01]  /*61c0*/  LEA.HI.X.SX32 R6, R0, UR7, 0x1, P1 ;  /* 0x0000000700067c11 */ /* 0x000fe200088f0eff */
[----:B------:R-:W-:Y:S01]  /*61d0*/  VIADD R0, R11, 0x20 ;  /* 0x000000200b007836 */ /* 0x000fe20000000000 */
[----:B------:R-:W-:-:S02]  /*61e0*/  LEA R4, P1, R5, UR8, 0x2 ;  /* 0x0000000805047c11 */ /* 0x000fc4000f8210ff */
[----:B01----:R-:W-:Y:S02]  /*61f0*/  LEA R2, P0, R3, UR8, 0x2 ;  /* 0x0000000803027c11 */ /* 0x003fe4000f8010ff */
[----:B------:R-:W-:Y:S01]  /*6200*/  LEA.HI.X R5, R5, UR9, R6, 0x2, P1 ;  /* 0x0000000905057c11 */ /* 0x000fe200088f1406 */
[----:B------:R-:W-:Y:S01]  /*6210*/  VIADD R6, R11, 0x30 ;  /* 0x000000300b067836 */ /* 0x000fe20000000000 */
[----:B------:R-:W-:Y:S01]  /*6220*/  LEA.HI.X R3, R3, UR9, R8, 0x2, P0 ;  /* 0x0000000903037c11 */ /* 0x000fe200080f1408 */
[----:B------:R-:W-:Y:S01]  /*6230*/  VIADD R11, R11, 0x50 ;  /* 0x000000500b0b7836 */ /* 0x000fe20000000000 */
[----:B------:R-:W-:Y:S02]  /*6240*/  IADD3 R18, P0, R0, UR4, RZ ;  /* 0x0000000400127c10 */ /* 0x000fe4000ff1e0ff */
        /* <DEDUP_REMOVED lines=10> */
[----:B------:R-:W-:Y:S02]  /*62f0*/  LEA.HI.X.SX32 R0, R11, UR7, 0x1, P3 ;  /* 0x000000070b007c11 */ /* 0x000fe400098f0eff */
        /* <DEDUP_REMOVED lines=11> */
.L_x_27207:
[----:B------:R-:W-:Y:S01]  /*63b0*/  BSSY B1, `(.L_x_27244) ;  /* 0x0000007000017945 */ /* 0x000fe20003800000 */
[----:B------:R-:W-:Y:S02]  /*63c0*/  IMAD.MOV.U32 R32, RZ, RZ, 0x2 ;  /* 0x00000002ff207424 */ /* 0x000fe400078e00ff */
[----:B------:R-:W-:Y:S02]  /*63d0*/  IMAD.MOV.U32 R33, RZ, RZ, 0x1f ;  /* 0x0000001fff217424 */ /* 0x000fe400078e00ff */
[----:B------:R-:W-:-:S07]  /*63e0*/  IMAD.MOV.U32 R30, RZ, RZ, -0x1 ;  /* 0xffffffffff1e7424 */ /* 0x000fce00078e00ff */
[----:B------:R-:W-:Y:S05]  /*63f0*/  WARPSYNC.COLLECTIVE R30, `(.L_x_27245) ;  /* 0x000000001e087348 */ /* 0x000fea0003c00000 */
[----:B------:R0:W1:Y:S02]  /*6400*/  SHFL.BFLY P0, R29, R35, R32, R33 ;  /* 0x0c000020231d7389 */ /* 0x0000640000000021 */
[----:B01----:R-:W-:Y:S01]  /*6410*/  ENDCOLLECTIVE ;  /* 0x000000000000791b */ /* 0x003fe20003800000 */
.L_x_27245:
[----:B------:R-:W-:Y:S05]  /*6420*/  BSYNC B1 ;  /* 0x0000000000017941 */ /* 0x000fea0003800000 */
.L_x_27244:
        /* <DEDUP_REMOVED lines=9> */
.L_x_27246:
[----:B------:R-:W-:Y:S05]  /*64c0*/  BRA `(.L_x_27247) ;  /* 0xffffffbc00ac7947 */ /* 0x000fea000383ffff */
.L_x_27211:
        /* <DEDUP_REMOVED lines=8> */
.L_x_27249:
[----:B------:R-:W-:Y:S05]  /*6550*/  BSYNC B1 ;  /* 0x0000000000017941 */ /* 0x000fea0003800000 */
.L_x_27248:
        /* <DEDUP_REMOVED lines=9> */
.L_x_27250:
[----:B------:R-:W-:Y:S05]  /*65f0*/  BRA `(.L_x_27251) ;  /* 0xffffffcc00207947 */ /* 0x000fea000383ffff */
.L_x_27215:
        /* <DEDUP_REMOVED lines=8> */
.L_x_27253:
[----:B------:R-:W-:Y:S05]  /*6680*/  BSYNC B0 ;  /* 0x0000000000007941 */ /* 0x000fea0003800000 */
.L_x_27252:
        /* <DEDUP_REMOVED lines=9> */
.L_x_27254:
[----:B------:R-:W-:Y:S02]  /*6720*/  IMAD.MOV.U32 R32, RZ, RZ, 0x4 ;  /* 0x00000004ff207424 */ /* 0x000fe400078e00ff */
[----:B------:R-:W-:-:S05]  /*6730*/  IMAD.MOV.U32 R4, RZ, RZ, R29 ;  /* 0x000000ffff047224 */ /* 0x000fca00078e001d */
[----:B------:R-:W-:-:S05]  /*6740*/  FMNMX.FTZ R7, R5, R4, !PT ;  /* 0x0000000405077209 */ /* 0x000fca0007810000 */
[----:B------:R-:W-:-:S07]  /*6750*/  IMAD.MOV.U32 R35, RZ, RZ, R7 ;  /* 0x000000ffff237224 */ /* 0x000fce00078e0007 */
[----:B------:R-:W-:Y:S05]  /*6760*/  WARPSYNC.COLLECTIVE R30, `(.L_x_27255) ;  /* 0x000000001e087348 */ /* 0x000fea0003c00000 */
[----:B------:R0:W1:Y:S02]  /*6770*/  SHFL.BFLY P0, R29, R35, R32, R33 ;  /* 0x0c000020231d7389 */ /* 0x0000640000000021 */
[----:B01----:R-:W-:Y:S01]  /*6780*/  ENDCOLLECTIVE ;  /* 0x000000000000791b */ /* 0x003fe20003800000 */
.L_x_27255:
[----:B------:R-:W-:Y:S01]  /*6790*/  IMAD.MOV.U32 R4, RZ, RZ, R29 ;  /* 0x000000ffff047224 */ /* 0x000fe200078e001d */
[----:B------:R-:W-:Y:S06]  /*67a0*/  BRA `(.L_x_27256) ;  /* 0xffffffcc003c7947 */ /* 0x000fec000383ffff */
.L_x_27257:
        /* <DEDUP_REMOVED lines=13> */
.L_x_28499:


//--------------------- .text._ZN4vllm25paged_attention_v1_kernelIffLi80ELi8ELi128ELNS_18Fp8KVCacheDataTypeE0ELb0EEEvPT_PKS2_PKT0_S8_ifPKiSA_iPKfiiiSC_SC_iiiii --------------------------
	.section	.text._ZN4vllm25paged_attention_v1_kernelIffLi80ELi8ELi128ELNS_18Fp8KVCacheDataTypeE0ELb0EEEvPT_PKS2_PKT0_S8_ifPKiSA_iPKfiiiSC_SC_iiiii,"ax",@progbits
	.align	128
        .global         _ZN4vllm25paged_attention_v1_kernelIffLi80ELi8ELi128ELNS_18Fp8KVCacheDataTypeE0ELb0EEEvPT_PKS2_PKT0_S8_ifPKiSA_iPKfiiiSC_SC_iiiii
        .type           _ZN4vllm25paged_attention_v1_kernelIffLi80ELi8ELi128ELNS_18Fp8KVCacheDataTypeE0ELb0EEEvPT_PKS2_PKT0_S8_ifPKiSA_iPKfiiiSC_SC_iiiii,@function
        .size           _ZN4vllm25paged_attention_v1_kernelIffLi80ELi8ELi128ELNS_18Fp8KVCacheDataTypeE0ELb0EEEvPT_PKS2_PKT0_S8_ifPKiSA_iPKfiiiSC_SC_iiiii,(.L_x_28500 - _ZN4vllm25paged_attention_v1_kernelIffLi80ELi8ELi128ELNS_18Fp8KVCacheDataTypeE0ELb0EEEvPT_PKS2_PKT0_S8_ifPKiSA_iPKfiiiSC_SC_iiiii)
        .other          _ZN4vllm25paged_attention_v1_kernelIffLi80ELi8ELi128ELNS_18Fp8KVCacheDataTypeE0ELb0EEEvPT_PKS2_PKT0_S8_ifPKiSA_iPKfiiiSC_SC_iiiii,@"STO_CUDA_ENTRY STV_DEFAULT"
_ZN4vllm25paged_attention_v1_kernelIffLi80ELi8ELi128ELNS_18Fp8KVCacheDataTypeE0ELb0EEEvPT_PKS2_PKT0_S8_ifPKiSA_iPKfiiiSC_SC_iiiii:
.text._ZN4vllm25paged_attention_v1_kernelIffLi80ELi8ELi128ELNS_18Fp8KVCacheDataTypeE0ELb0EEEvPT_PKS2_PKT0_S8_ifPKiSA_iPKfiiiSC_SC_iiiii:
        /* <DEDUP_REMOVED lines=106> */
.L_x_27262:
        /* <DEDUP_REMOVED lines=11> */
.L_x_27261:
[----:B------:R-:W-:Y:S05]  /*0750*/  BSYNC B1 ;  /* 0x0000000000017941 */ /* 0x000fea0003800000 */
.L_x_27260:
        /* <DEDUP_REMOVED lines=14> */
.L_x_27263:
        /* <DEDUP_REMOVED lines=17> */
.L_x_27259:
[----:B------:R-:W-:Y:S05]  /*0950*/  BSYNC B0 ;  /* 0x0000000000007941 */ /* 0x000fea0003800000 */
.L_x_27258:
        /* <DEDUP_REMOVED lines=53> */
[----:B------:R-:W-:Y:S01]  /*0cb0*/  LEA.HI R22, R3, R60, RZ, 0x2 ;  /* 0x0000003c03167211 */ /* 0x000fe200078f10ff */
[----:B------:R-:W-:Y:S01]  /*0cc0*/  ULDC UR4, c[0x0][0x260] ;  /* 0x0000980000047ab9 */ /* 0x000fe20000000800 */
[----:B------:R-:W-:Y:S01]  /*0cd0*/  SHF.R.S32.HI R4, RZ, 0x1f, R57 ;  /* 0x0000001fff047819 */ /* 0x000fe20000011439 */
[----:B------:R-:W-:Y:S01]  /*0ce0*/  IMAD.IADD R64, R64, 0x1, -R5 ;  /* 0x0000000140407824 */ /* 0x000fe200078e0a05 */
[----:B------:R-:W-:Y:S01]  /*0cf0*/  SHF.R.S32.HI R21, RZ, 0x1f, R62 ;  /* 0x0000001fff157819 */ /* 0x000fe2000001143e */
[----:B------:R-:W1:Y:S01]  /*0d00*/  LDC R38, c[0x0][0x25c] ;  /* 0x00009700ff267b82 */ /* 0x000e620000000800 */
[----:B------:R-:W-:Y:S01]  /*0d10*/  LOP3.LUT R5, R22, 0xfffffffc, RZ, 0xc0, !PT ;  /* 0xfffffffc16057812 */ /* 0x000fe200078ec0ff */
[----:B------:R-:W-:Y:S01]  /*0d20*/  VIADD R26, R74, 0x4c ;  /* 0x0000004c4a1a7836 */ /* 0x000fe20000000000 */
[----:B------:R-:W-:Y:S01]  /*0d30*/  LEA.HI R23, R4, R57, RZ, 0x2 ;  /* 0x0000003904177211 */ /* 0x000fe200078f10ff */
[----:B------:R-:W-:Y:S01]  /*0d40*/  IMAD R15, R2, UR4, RZ ;  /* 0x00000004020f7c24 */ /* 0x000fe2000f8e02ff */
        /* <DEDUP_REMOVED lines=24> */
[----:B------:R-:W-:Y:S01]  /*0ed0*/  SHF.R.S32.HI R31, RZ, 0x1f, R10 ;  /* 0x0000001fff1f7819 */ /* 0x000fe2000001140a */
[----:B------:R-:W-:Y:S01]  /*0ee0*/  IMAD.SHL.U32 R59, R22, 0x8, RZ ;  /* 0x00000008163b7824 */ /* 0x000fe200078e00ff */
[C---:B------:R-:W-:Y:S01]  /*0ef0*/  LOP3.LUT R4, R28.reuse, 0xfffffffc, RZ, 0xc0, !PT ;  /* 0xfffffffc1c047812 */ /* 0x040fe200078ec0ff */
        /* <DEDUP_REMOVED lines=35> */
[----:B------:R-:W-:Y:S01]  /*1130*/  IADD3 R84, P0, R15, R78, RZ ;  /* 0x0000004e0f547210 */ /* 0x000fe20007f1e0ff */
[----:B------:R-:W-:Y:S01]  /*1140*/  IMAD.SHL.U32 R30, R35, 0x8, RZ ;  /* 0x00000008231e7824 */ /* 0x000fe200078e00ff */
[----:B------:R-:W-:Y:S01]  /*1150*/  LEA.HI R37, R25, R26, RZ, 0x2 ;  /* 0x0000001a19257211 */ /* 0x000fe200078f10ff */
[----:B------:R-:W-:Y:S01]  /*1160*/  IMAD.IADD R11, R14, 0x1, -R11 ;  /* 0x000000010e0b7824 */ /* 0x000fe200078e0a0b */
[----:B------:R-:W-:-:S02]  /*1170*/  SHF.R.S32.HI R13, RZ, 0x1f, R12 ;  /* 0x0000001fff0d7819 */ /* 0x000fc4000001140c */
[----:B------:R-:W-:Y:S01]  /*1180*/  SHF.R.S32.HI R14, RZ, 0x1f, R78 ;  /* 0x0000001fff0e7819 */ /* 0x000fe2000001144e */
[----:B------:R-:W-:Y:S01]  /*1190*/  IMAD.SHL.U32 R32, R37, 0x8, RZ ;  /* 0x0000000825207824 */ /* 0x000fe200078e00ff */
[----:B------:R-:W-:Y:S02]  /*11a0*/  LEA.HI R36, R13, R12, RZ, 0x2 ;  /* 0x0000000c0d247211 */ /* 0x000fe400078f10ff */
[----:B------:R-:W-:Y:S02]  /*11b0*/  LEA.HI.X.SX32 R85, R15, R14, 0x1, P0 ;  /* 0x0000000e0f557211 */ /* 0x000fe400000f0eff */
[----:B-----5:R-:W-:Y:S01]  /*11c0*/  FSETP.NEU.FTZ.AND P0, PT, R76, RZ, PT ;  /* 0x000000ff4c00720b */ /* 0x020fe20003f1d000 */
[C---:B------:R-:W-:Y:S01]  /*11d0*/  IMAD.SHL.U32 R29, R36.reuse, 0x8, RZ ;  /* 0x00000008241d7824 */ /* 0x040fe200078e00ff */
[----:B------:R-:W-:Y:S02]  /*11e0*/  LOP3.LUT R13, R36, 0xfffffffc, RZ, 0xc0, !PT ;  /* 0xfffffffc240d7812 */ /* 0x000fe400078ec0ff */
[----:B------:R-:W-:-:S02]  /*11f0*/  LOP3.LUT R39, R37, 0xfffffffc, RZ, 0xc0, !PT ;  /* 0xfffffffc25277812 */ /* 0x000fc400078ec0ff */
[----:B------:R-:W-:Y:S01]  /*1200*/  MOV R25, 0x400 ;  /* 0x0000040000197802 */ /* 0x000fe20000000f00 */
[----:B------:R-:W-:Y:S01]  /*1210*/  IMAD.IADD R12, R12, 0x1, -R13 ;  /* 0x000000010c0c7824 */ /* 0x000fe200078e0a0d */
[----:B------:R-:W-:Y:S01]  /*1220*/  LOP3.LUT R61, R61, 0xffffffe0, RZ, 0xc0, !PT ;  /* 0xffffffe03d3d7812 */ /* 0x000fe200078ec0ff */
        /* <DEDUP_REMOVED lines=63> */
.L_x_27270:
[----:B------:R-:W2:Y:S01]  /*1620*/  LDG.E.CONSTANT R87, desc[UR10][R76.64] ;  /* 0x0000000a4c577981 */ /* 0x000ea2000c1e9900 */
[----:B0-----:R-:W-:Y:S02]  /*1630*/  SHF.R.S32.HI R27, RZ, 0x1f, R71 ;  /* 0x0000001fff1b7819 */ /* 0x001fe40000011447 */
        /* <DEDUP_REMOVED lines=8> */
[C---:B------:R-:W-:Y:S02]  /*16c0*/  LEA R24, P0, R25.reuse, UR6, 0x2 ;  /* 0x0000000619187c11 */ /* 0x040fe4000f8010ff */
[----:B------:R-:W-:Y:S02]  /*16d0*/  SHF.R.S32.HI R27, RZ, 0x1f, R69 ;  /* 0x0000001fff1b7819 */ /* 0x000fe40000011445 */
[----:B------:R-:W-:Y:S02]  /*16e0*/  LEA.HI.X R25, R25, UR7, R26, 0x2, P0 ;  /* 0x0000000719197c11 */ /* 0x000fe400080f141a */
[--C-:B------:R-:W-:Y:S02]  /*16f0*/  SHF.R.S32.HI R87, RZ, 0x1f, R70.reuse ;  /* 0x0000001fff577819 */ /* 0x100fe40000011446 */
[----:B------:R-:W-:Y:S01]  /*1700*/  IADD3 R26, P0, P1, R69, R86, R70 ;  /* 0x00000056451a7210 */ /* 0x000fe2000791e046 */
[----:B------:R0:W2:Y:S03]  /*1710*/  LDG.E.CONSTANT R92, desc[UR10][R24.64] ;  /* 0x0000000a185c7981 */ /* 0x0000a6000c1e9900 */
[----:B------:R-:W-:-:S02]  /*1720*/  IADD3.X R27, R27, R78, R87, P0, P1 ;  /* 0x0000004e1b1b7210 */ /* 0x000fc400007e2457 */
[----:B------:R-:W-:-:S04]  /*1730*/  LEA R88, P0, R26, UR6, 0x2 ;  /* 0x000000061a587c11 */ /* 0x000fc8000f8010ff */
[----:B------:R-:W-:Y:S02]  /*1740*/  LEA.HI.X R89, R26, UR7, R27, 0x2, P0 ;  /* 0x000000071a597c11 */ /* 0x000fe400080f141b */
[----:B------:R-:W-:Y:S02]  /*1750*/  SHF.R.S32.HI R27, RZ, 0x1f, R74 ;  /* 0x0000001fff1b7819 */ /* 0x000fe4000001144a */
[----:B------:R-:W-:Y:S01]  /*1760*/  IADD3 R26, P0, R74, R86, RZ ;  /* 0x000000564a1a7210 */ /* 0x000fe20007f1e0ff */
[----:B------:R-:W3:Y:S04]  /*1770*/  LDG.E.CONSTANT R88, desc[UR10][R88.64] ;  /* 0x0000000a58587981 */ /* 0x000ee8000c1e9900 */
[----:B------:R-:W-:Y:S01]  /*1780*/  IMAD.X R27, R27, 0x1, R78, P0 ;  /* 0x000000011b1b7824 */ /* 0x000fe200000e064e */
[----:B------:R-:W-:-:S04]  /*1790*/  LEA R90, P0, R26, UR6, 0x2 ;  /* 0x000000061a5a7c11 */ /* 0x000fc8000f8010ff */
[----:B------:R-:W-:Y:S02]  /*17a0*/  LEA.HI.X R91, R26, UR7, R27, 0x2, P0 ;  /* 0x000000071a5b7c11 */ /* 0x000fe400080f141b */
[----:B0-----:R-:W2:Y:S04]  /*17b0*/  LDS.128 R24, [R15] ;  /* 0x000000000f187984 */ /* 0x001ea80000000c00 */
[----:B------:R-:W4:Y:S01]  /*17c0*/  LDG.E.CONSTANT R91, desc[UR10][R90.64] ;  /* 0x0000000a5a5b7981 */ /* 0x000f22000c1e9900 */
[----:B------:R-:W-:Y:S01]  /*17d0*/  SHF.R.S32.HI R87, RZ, 0x1f, R67 ;  /* 0x0000001fff577819 */ /* 0x000fe20000011443 */
[----:B--2---:R-:W-:Y:S01]  /*17e0*/  FMUL.FTZ R25, R92, R25 ;  /* 0x000000195c197220 */ /* 0x004fe20000410000 */
[----:B------:R-:W-:-:S03]  /*17f0*/  SHF.R.S32.HI R92, RZ, 0x1f, R68 ;  /* 0x0000001fff5c7819 */ /* 0x000fc60000011444 */
[----:B----4-:R-:W-:-:S04]  /*1800*/  FFMA.FTZ R25, R24, R91, R25 ;  /* 0x0000005b18197223 */ /* 0x010fc80000010019 */
[----:B---3--:R-:W-:Y:S01]  /*1810*/  FFMA.FTZ R26, R88, R26, R25 ;  /* 0x0000001a581a7223 */ /* 0x008fe20000010019 */
[----:B------:R-:W-:-:S04]  /*1820*/  IADD3 R25, P0, P1, R67, R86, R68 ;  /* 0x0000005643197210 */ /* 0x000fc8000791e044 */
[----:B------:R-:W-:Y:S02]  /*1830*/  IADD3.X R92, R87, R78, R92, P0, P1 ;  /* 0x0000004e575c7210 */ /* 0x000fe400007e245c */
[----:B------:R-:W-:-:S04]  /*1840*/  LEA R24, P0, R25, UR6, 0x2 ;  /* 0x0000000619187c11 */ /* 0x000fc8000f8010ff */
[----:B------:R-:W-:-:S06]  /*1850*/  LEA.HI.X R25, R25, UR7, R92, 0x2, P0 ;  /* 0x0000000719197c11 */ /* 0x000fcc00080f145c */
[----:B------:R-:W2:Y:S01]  /*1860*/  LDG.E.CONSTANT R25, desc[UR10][R24.64] ;  /* 0x0000000a18197981 */ /* 0x000ea2000c1e9900 */
[----:B------:R-:W-:Y:S01]  /*1870*/  SHF.R.S32.HI R88, RZ, 0x1f, R66 ;  /* 0x0000001fff587819 */ /* 0x000fe20000011442 */
[----:B--2---:R-:W-:Y:S01]  /*1880*/  FFMA.FTZ R87, R25, R27, R26 ;  /* 0x0000001b19577223 */ /* 0x004fe2000001001a */
[----:B------:R-:W-:Y:S02]  /*1890*/  SHF.R.S32.HI R27, RZ, 0x1f, R65 ;  /* 0x0000001fff1b7819 */ /* 0x000fe40000011441 */
[----:B------:R-:W-:-:S04]  /*18a0*/  IADD3 R26, P0, P1, R65, R86, R66 ;  /* 0x00000056411a7210 */ /* 0x000fc8000791e042 */
[----:B------:R-:W-:Y:S02]  /*18b0*/  IADD3.X R27, R27, R78, R88, P0, P1 ;  /* 0x0000004e1b1b7210 */ /* 0x000fe400007e2458 */
[C---:B------:R-:W-:Y:S02]  /*18c0*/  LEA R90, P0, R26.reuse, UR6, 0x2 ;  /* 0x000000061a5a7c11 */ /* 0x040fe4000f8010ff */
[----:B------:R-:W-:Y:S02]  /*18d0*/  SHF.R.S32.HI R88, RZ, 0x1f, R63 ;  /* 0x0000001fff587819 */ /* 0x000fe4000001143f */
[----:B------:R-:W-:Y:S02]  /*18e0*/  LEA.HI.X R91, R26, UR7, R27, 0x2, P0 ;  /* 0x000000071a5b7c11 */ /* 0x000fe400080f141b */
[--C-:B------:R-:W-:Y:S02]  /*18f0*/  SHF.R.S32.HI R27, RZ, 0x1f, R64.reuse ;  /* 0x0000001fff1b7819 */ /* 0x100fe40000011440 */
[----:B------:R-:W-:Y:S01]  /*1900*/  IADD3 R26, P0, P1, R63, R86, R64 ;  /* 0x000000563f1a7210 */ /* 0x000fe2000791e040 */
[----:B------:R-:W2:Y:S03]  /*1910*/  LDG.E.CONSTANT R90, desc[UR10][R90.64] ;  /* 0x0000000a5a5a7981 */ /* 0x000ea6000c1e9900 */
[----:B------:R-:W-:-:S02]  /*1920*/  IADD3.X R25, R88, R78, R27, P0, P1 ;  /* 0x0000004e58197210 */ /* 0x000fc400007e241b */
[----:B------:R-:W-:-:S04]  /*1930*/  LEA R88, P0, R26, UR6, 0x2 ;  /* 0x000000061a587c11 */ /* 0x000fc8000f8010ff */
[----:B------:R-:W-:Y:S02]  /*1940*/  LEA.HI.X R89, R26, UR7, R25, 0x2, P0 ;  /* 0x000000071a597c11 */ /* 0x000fe400080f1419 */
[----:B------:R-:W-:-:S03]  /*1950*/  IADD3 R24, P0, P1, R61, R86, R62 ;  /* 0x000000563d187210 */ /* 0x000fc6000791e03e */
[----:B------:R-:W3:Y:S01]  /*1960*/  LDG.E.CONSTANT R88, desc[UR10][R88.64] ;  /* 0x0000000a58587981 */ /* 0x000ee2000c1e9900 */
[----:B------:R-:W-:Y:S02]  /*1970*/  LEA R92, P2, R24, UR6, 0x2 ;  /* 0x00000006185c7c11 */ /* 0x000fe4000f8410ff */
[----:B------:R-:W-:-:S04]  /*1980*/  IADD3.X R25, R80, R78, R79, P0, P1 ;  /* 0x0000004e50197210 */ /* 0x000fc800007e244f */
[----:B------:R-:W-:Y:S02]  /*1990*/  LEA.HI.X R93, R24, UR7, R25, 0x2, P2 ;  /* 0x00000007185d7c11 */ /* 0x000fe400090f1419 */
[----:B------:R-:W2:Y:S04]  /*19a0*/  LDS.128 R24, [R15+0x10] ;  /* 0x000010000f187984 */ /* 0x000ea80000000c00 */
[----:B------:R-:W4:Y:S01]  /*19b0*/  LDG.E.CONSTANT R92, desc[UR10][R92.64] ;  /* 0x0000000a5c5c7981 */ /* 0x000f22000c1e9900 */
[----:B--2---:R-:W-:-:S04]  /*19c0*/  FFMA.FTZ R87, R24, R90, R87 ;  /* 0x0000005a18577223 */ /* 0x004fc80000010057 */
[----:B---3--:R-:W-:-:S04]  /*19d0*/  FFMA.FTZ R25, R88, R25, R87 ;  /* 0x0000001958197223 */ /* 0x008fc80000010057 */
[----:B----4-:R-:W-:Y:S01]  /*19e0*/  FFMA.FTZ R26, R92, R26, R25 ;  /* 0x0000001a5c1a7223 */ /* 0x010fe20000010019 */
[----:B------:R-:W-:-:S04]  /*19f0*/  IADD3 R25, P0, P1, R59, R86, R60 ;  /* 0x000000563b197210 */ /* 0x000fc8000791e03c */
[----:B------:R-:W-:Y:S02]  /*1a00*/  LEA R24, P2, R25, UR6, 0x2 ;  /* 0x0000000619187c11 */ /* 0x000fe4000f8410ff */
[----:B------:R-:W-:-:S04]  /*1a10*/  IADD3.X R88, R31, R78, R34, P0, P1 ;  /* 0x0000004e1f587210 */ /* 0x000fc800007e2422 */
[----:B------:R-:W-:-:S06]  /*1a20*/  LEA.HI.X R25, R25, UR7, R88, 0x2, P2 ;  /* 0x0000000719197c11 */ /* 0x000fcc00090f1458 */
[----:B------:R-:W2:Y:S02]  /*1a30*/  LDG.E.CONSTANT R25, desc[UR10][R24.64] ;  /* 0x0000000a18197981 */ /* 0x000ea4000c1e9900 */
[----:B--2---:R-:W-:Y:S01]  /*1a40*/  FFMA.FTZ R87, R25, R27, R26 ;  /* 0x0000001b19577223 */ /* 0x004fe2000001001a */
[----:B------:R-:W-:-:S04]  /*1a50*/  IADD3 R26, P0, P1, R16, R86, R57 ;  /* 0x00000056101a7210 */ /* 0x000fc8000791e039 */
[----:B------:R-:W-:Y:S02]  /*1a60*/  LEA R90, P2, R26, UR6, 0x2 ;  /* 0x000000061a5a7c11 */ /* 0x000fe4000f8410ff */
[----:B------:R-:W-:-:S04]  /*1a70*/  IADD3.X R27, R33, R78, R36, P0, P1 ;  /* 0x0000004e211b7210 */ /* 0x000fc800007e2424 */
[----:B------:R-:W-:Y:S02]  /*1a80*/  LEA.HI.X R91, R26, UR7, R27, 0x2, P2 ;  /* 0x000000071a5b7c11 */ /* 0x000fe400090f141b */
[----:B------:R-:W-:-:S03]  /*1a90*/  IADD3 R26, P0, P1, R18, R86, R3 ;  /* 0x00000056121a7210 */ /* 0x000fc6000791e003 */
[----:B------:R-:W2:Y:S01]  /*1aa0*/  LDG.E.CONSTANT R90, desc[UR10][R90.64] ;  /* 0x0000000a5a5a7981 */ /* 0x000ea2000c1e9900 */
[C---:B------:R-:W-:Y:S02]  /*1ab0*/  LEA R88, P2, R26.reuse, UR6, 0x2 ;  /* 0x000000061a587c11 */ /* 0x040fe4000f8410ff */
[----:B------:R-:W-:Y:S02]  /*1ac0*/  IADD3.X R27, R35, R78, R38, P0, P1 ;  /* 0x0000004e231b7210 */ /* 0x000fe400007e2426 */
[----:B------:R-:W-:Y:S02]  /*1ad0*/  IADD3 R24, P0, P1, R17, R86, R4 ;  /* 0x0000005611187210 */ /* 0x000fe4000791e004 */
[----:B------:R-:W-:Y:S02]  /*1ae0*/  LEA.HI.X R89, R26, UR7, R27, 0x2, P2 ;  /* 0x000000071a597c11 */ /* 0x000fe400090f141b */
[C---:B------:R-:W-:Y:S02]  /*1af0*/  LEA R92, P2, R24.reuse, UR6, 0x2 ;  /* 0x00000006185c7c11 */ /* 0x040fe4000f8410ff */
[----:B------:R-:W-:Y:S01]  /*1b00*/  IADD3.X R25, R37, R78, R40, P0, P1 ;  /* 0x0000004e25197210 */ /* 0x000fe200007e2428 */
[----:B------:R-:W3:Y:S03]  /*1b10*/  LDG.E.CONSTANT R88, desc[UR10][R88.64] ;  /* 0x0000000a58587981 */ /* 0x000ee6000c1e9900 */
[----:B------:R-:W-:-:S02]  /*1b20*/  LEA.HI.X R93, R24, UR7, R25, 0x2, P2 ;  /* 0x00000007185d7c11 */ /* 0x000fc400090f1419 */
        /* <DEDUP_REMOVED lines=27> */
[----:B--2---:R-:W-:Y:S01]  /*1ce0*/  FFMA.FTZ R87, R24, R90, R87 ;  /* 0x0000005a18577223 */ /* 0x004fe20000010057 */
[----:B------:R-:W-:-:S03]  /*1cf0*/  IADD3 R24, P0, P1, R28, R86, R9 ;  /* 0x000000561c187210 */ /* 0x000fc6000791e009 */
[----:B---3--:R-:W-:Y:S01]  /*1d00*/  FFMA.FTZ R25, R88, R25, R87 ;  /* 0x0000001958197223 */ /* 0x008fe20000010057 */
[----:B------:R-:W-:-:S03]  /*1d10*/  LEA R88, P2, R24, UR6, 0x2 ;  /* 0x0000000618587c11 */ /* 0x000fc6000f8410ff */
[----:B----4-:R-:W-:Y:S01]  /*1d20*/  FFMA.FTZ R26, R92, R26, R25 ;  /* 0x0000001a5c1a7223 */ /* 0x010fe20000010019 */
[----:B------:R-:W-:-:S04]  /*1d30*/  IADD3.X R25, R47, R78, R50, P0, P1 ;  /* 0x0000004e2f197210 */ /* 0x000fc800007e2432 */
[----:B------:R-:W-:-:S06]  /*1d40*/  LEA.HI.X R89, R24, UR7, R25, 0x2, P2 ;  /* 0x0000000718597c11 */ /* 0x000fcc00090f1419 */
[----:B------:R-:W2:Y:S01]  /*1d50*/  LDG.E.CONSTANT R89, desc[UR10][R88.64] ;  /* 0x0000000a58597981 */ /* 0x000ea2000c1e9900 */
[----:B------:R-:W-:-:S04]  /*1d60*/  IADD3 R25, P0, P1, R23, R86, R10 ;  /* 0x0000005617197210 */ /* 0x000fc8000791e00a */
[----:B------:R-:W-:Y:S02]  /*1d70*/  LEA R24, P2, R25, UR6, 0x2 ;  /* 0x0000000619187c11 */ /* 0x000fe4000f8410ff */
[----:B------:R-:W-:-:S04]  /*1d80*/  IADD3.X R90, R49, R78, R52, P0, P1 ;  /* 0x0000004e315a7210 */ /* 0x000fc800007e2434 */
[----:B------:R-:W-:-:S05]  /*1d90*/  LEA.HI.X R25, R25, UR7, R90, 0x2, P2 ;  /* 0x0000000719197c11 */ /* 0x000fca00090f145a */
[----:B------:R0:W3:Y:S01]  /*1da0*/  LDG.E.CONSTANT R87, desc[UR10][R24.64] ;  /* 0x0000000a18577981 */ /* 0x0000e2000c1e9900 */
[----:B--2---:R-:W-:Y:S01]  /*1db0*/  FFMA.FTZ R93, R89, R27, R26 ;  /* 0x0000001b595d7223 */ /* 0x004fe2000001001a */
        /* <DEDUP_REMOVED lines=9> */
[----:B0-----:R-:W3:Y:S01]  /*1e50*/  LDS.128 R24, [R15+0x40] ;  /* 0x000040000f187984 */ /* 0x001ee20000000c00 */
[----:B------:R-:W-:-:S03]  /*1e60*/  IADD3 R92, P0, P1, R32, R86, R13 ;  /* 0x00000056205c7210 */ /* 0x000fc6000791e00d */
[----:B------:R-:W4:Y:S01]  /*1e70*/  LDG.E.CONSTANT R89, desc[UR10][R88.64] ;  /* 0x0000000a58597981 */ /* 0x000f22000c1e9900 */
[----:B---3--:R-:W-:Y:S01]  /*1e80*/  FFMA.FTZ R93, R24, R87, R93 ;  /* 0x00000057185d7223 */ /* 0x008fe2000001005d */
[----:B------:R-:W-:Y:S02]  /*1e90*/  IADD3.X R87, R55, R78, R58, P0, P1 ;  /* 0x0000004e37577210 */ /* 0x000fe400007e243a */
[----:B------:R-:W-:-:S04]  /*1ea0*/  LEA R86, P0, R92, UR6, 0x2 ;  /* 0x000000065c567c11 */ /* 0x000fc8000f8010ff */
[----:B------:R-:W-:-:S06]  /*1eb0*/  LEA.HI.X R87, R92, UR7, R87, 0x2, P0 ;  /* 0x000000075c577c11 */ /* 0x000fcc00080f1457 */
[----:B------:R-:W3:Y:S01]  /*1ec0*/  LDG.E.CONSTANT R87, desc[UR10][R86.64] ;  /* 0x0000000a56577981 */ /* 0x000ee2000c1e9900 */
[----:B------:R-:W-:Y:S01]  /*1ed0*/  UMOV UR4, 0xffffffff ;  /* 0xffffffff00047882 */ /* 0x000fe20000000000 */
[----:B--2---:R-:W-:-:S04]  /*1ee0*/  FFMA.FTZ R90, R90, R25, R93 ;  /* 0x000000195a5a7223 */ /* 0x004fc8000001005d */
[----:B----4-:R-:W-:-:S04]  /*1ef0*/  FFMA.FTZ R26, R89, R26, R90 ;  /* 0x0000001a591a7223 */ /* 0x010fc8000001005a */
[----:B---3--:R-:W-:Y:S01]  /*1f00*/  FFMA.FTZ R27, R87, R27, R26 ;  /* 0x0000001b571b7223 */ /* 0x008fe2000001001a */
[----:B------:R-:W-:Y:S06]  /*1f10*/  BRA.DIV UR4, `(.L_x_27267) ;  /* 0x0000003a04947947 */ /* 0x000fec000b800000 */
[----:B------:R-:W0:Y:S02]  /*1f20*/  SHFL.BFLY PT, R86, R27, 0x2, 0x1f ;  /* 0x0c401f001b567f89 */ /* 0x000e2400000e0000 */
[----:B0-----:R-:W-:-:S05]  /*1f30*/  FADD.FTZ R27, R27, R86 ;  /* 0x000000561b1b7221 */ /* 0x001fca0000010000 */
[----:B------:R0:W1:Y:S02]  /*1f40*/  SHFL.BFLY PT, R86, R27, 0x1, 0x1f ;  /* 0x0c201f001b567f89 */ /* 0x00006400000e0000 */
.L_x_27307:
        /* <DEDUP_REMOVED lines=11> */
.L_x_27269:
[----:B------:R-:W-:Y:S05]  /*2000*/  BSYNC B1 ;  /* 0x0000000000017941 */ /* 0x000fea0003800000 */
.L_x_27268:
[----:B------:R-:W-:Y:S01]  /*2010*/  IADD3 R76, P0, R76, 0x10, RZ ;  /* 0x000000104c4c7810 */ /* 0x000fe20007f1e0ff */
[----:B-1----:R-:W-:Y:S02]  /*2020*/  VIADD R83, R83, 0x80 ;  /* 0x0000008053537836 */ /* 0x002fe40000000000 */
[----:B------:R-:W-:Y:S02]  /*2030*/  VIADD R82, R82, 0x20 ;  /* 0x0000002052527836 */ /* 0x000fe40000000000 */
[----:B------:R-:W-:Y:S01]  /*2040*/  IMAD.X R77, RZ, RZ, R77, P0 ;  /* 0x000000ffff4d7224 */ /* 0x000fe200000e064d */
[----:B------:R-:W-:Y:S07]  /*2050*/  @!P1 BRA `(.L_x_27270) ;  /* 0xfffffff400709947 */ /* 0x000fee000383ffff */
[----:B------:R-:W-:Y:S05]  /*2060*/  BRA `(.L_x_27265) ;  /* 0x0000000800f47947 */ /* 0x000fea0003800000 */
.L_x_27266:
        /* <DEDUP_REMOVED lines=11> */
[----:B------:R-:W-:Y:S01]  /*2120*/  LEA.HI.X.SX32 R77, R81, R26, 0x1, P0 ;  /* 0x0000001a514d7211 */ /* 0x000fe200000f0eff */
[----:B------:R-:W-:Y:S01]  /*2130*/  IMAD.IADD R83, R83, 0x1, R86 ;  /* 0x0000000153537824 */ /* 0x000fe200078e0256 */
[C---:B------:R-:W-:Y:S02]  /*2140*/  LEA R78, P0, R24.reuse, UR4, 0x2 ;  /* 0x00000004184e7c11 */ /* 0x040fe4000f8010ff */
[----:B------:R-:W-:Y:S02]  /*2150*/  IADD3 R80, -R75, 0x1, R82 ;  /* 0x000000014b507810 */ /* 0x000fe40007ffe152 */
[----:B------:R-:W-:-:S09]  /*2160*/  LEA.HI.X R77, R24, UR5, R77, 0x2, P0 ;  /* 0x00000005184d7c11 */ /* 0x000fd200080f144d */
.L_x_27274:
[----:B------:R-:W-:Y:S02]  /*2170*/  IMAD.MOV.U32 R25, RZ, RZ, R77 ;  /* 0x000000ffff197224 */ /* 0x000fe400078e004d */
[----:B------:R-:W-:-:S05]  /*2180*/  IMAD.MOV.U32 R24, RZ, RZ, R78 ;  /* 0x000000ffff187224 */ /* 0x000fca00078e004e */
[----:B------:R-:W2:Y:S01]  /*2190*/  LDG.E.CONSTANT R25, desc[UR10][R24.64] ;  /* 0x0000000a18197981 */ /* 0x000ea2000c1e9900 */
[----:B------:R-:W-:Y:S01]  /*21a0*/  IMAD.MOV.U32 R86, RZ, RZ, R84 ;  /* 0x000000ffff567224 */ /* 0x000fe200078e0054 */
[----:B------:R-:W-:Y:S01]  /*21b0*/  SHF.R.S32.HI R88, RZ, 0x1f, R71 ;  /* 0x0000001fff587819 */ /* 0x000fe20000011447 */
[----:B------:R-:W-:Y:S01]  /*21c0*/  IMAD.MOV.U32 R87, RZ, RZ, R85 ;  /* 0x000000ffff577224 */ /* 0x000fe200078e0055 */
[----:B0-----:R-:W-:Y:S02]  /*21d0*/  SHF.R.S32.HI R27, RZ, 0x1f, R72 ;  /* 0x0000001fff1b7819 */ /* 0x001fe40000011448 */
[----:B------:R-:W-:Y:S02]  /*21e0*/  SHF.R.S32.HI R90, RZ, 0x1f, R74 ;  /* 0x0000001fff5a7819 */ /* 0x000fe4000001144a */
[----:B--2---:R-:W-:Y:S01]  /*21f0*/  SHF.R.S32.HI R26, RZ, 0x1f, R25 ;  /* 0x0000001fff1a7819 */ /* 0x004fe20000011419 */
[----:B------:R-:W-:-:S04]  /*2200*/  IMAD.WIDE.U32 R86, R25, UR12, R86 ;  /* 0x0000000c19567c25 */ /* 0x000fc8000f8e0056 */
[----:B------:R-:W-:-:S04]  /*2210*/  IMAD R26, R26, UR12, RZ ;  /* 0x0000000c1a1a7c24 */ /* 0x000fc8000f8e02ff */
[----:B------:R-:W-:Y:S01]  /*2220*/  IMAD R79, R25, R14, R26 ;  /* 0x0000000e194f7224 */ /* 0x000fe200078e021a */
[----:B------:R-:W-:-:S03]  /*2230*/  IADD3 R26, P0, P1, R71, R86, R72 ;  /* 0x00000056471a7210 */ /* 0x000fc6000791e048 */
[----:B------:R-:W-:-:S05]  /*2240*/  IMAD.IADD R79, R87, 0x1, R79 ;  /* 0x00000001574f7824 */ /* 0x000fca00078e024f */
[-C--:B------:R-:W-:Y:S02]  /*2250*/  IADD3.X R27, R88, R79.reuse, R27, P0, P1 ;  /* 0x0000004f581b7210 */ /* 0x080fe400007e241b */
        /* <DEDUP_REMOVED lines=9> */
[----:B------:R-:W-:-:S03]  /*22f0*/  IADD3 R26, P0, R74, R86, RZ ;  /* 0x000000564a1a7210 */ /* 0x000fc60007f1e0ff */
[----:B------:R-:W3:Y:S02]  /*2300*/  LDG.E.CONSTANT R88, desc[UR10][R88.64] ;  /* 0x0000000a58587981 */ /* 0x000ee4000c1e9900 */
[----:B------:R-:W-:Y:S01]  /*2310*/  IMAD.X R27, R90, 0x1, R79, P0 ;  /* 0x000000015a1b7824 */ /* 0x000fe200000e064f */
[----:B------:R-:W-:-:S04]  /*2320*/  LEA R90, P0, R26, UR14, 0x2 ;  /* 0x0000000e1a5a7c11 */ /* 0x000fc8000f8010ff */
[----:B------:R-:W-:Y:S02]  /*2330*/  LEA.HI.X R91, R26, UR15, R27, 0x2, P0 ;  /* 0x0000000f1a5b7c11 */ /* 0x000fe400080f141b */
[----:B0-----:R-:W2:Y:S04]  /*2340*/  LDS.128 R24, [R15] ;  /* 0x000000000f187984 */ /* 0x001ea80000000c00 */
[----:B------:R-:W4:Y:S01]  /*2350*/  LDG.E.CONSTANT R91, desc[UR10][R90.64] ;  /* 0x0000000a5a5b7981 */ /* 0x000f22000c1e9900 */
        /* <DEDUP_REMOVED lines=12> */
[--C-:B------:R-:W-:Y:S02]  /*2420*/  SHF.R.S32.HI R27, RZ, 0x1f, R66.reuse ;  /* 0x0000001fff1b7819 */ /* 0x100fe40000011442 */
[----:B------:R-:W-:-:S04]  /*2430*/  IADD3 R26, P0, P1, R65, R86, R66 ;  /* 0x00000056411a7210 */ /* 0x000fc8000791e042 */
[-C--:B------:R-:W-:Y:S02]  /*2440*/  IADD3.X R27, R88, R79.reuse, R27, P0, P1 ;  /* 0x0000004f581b7210 */ /* 0x080fe400007e241b */
        /* <DEDUP_REMOVED lines=9> */
[--C-:B------:R-:W-:Y:S02]  /*24e0*/  SHF.R.S32.HI R26, RZ, 0x1f, R62.reuse ;  /* 0x0000001fff1a7819 */ /* 0x100fe4000001143e */
[----:B------:R-:W-:Y:S01]  /*24f0*/  SHF.R.S32.HI R25, RZ, 0x1f, R61 ;  /* 0x0000001fff197819 */ /* 0x000fe2000001143d */
[----:B------:R-:W3:Y:S01]  /*2500*/  LDG.E.CONSTANT R88, desc[UR10][R88.64] ;  /* 0x0000000a58587981 */ /* 0x000ee2000c1e9900 */
[----:B------:R-:W-:-:S04]  /*2510*/  IADD3 R24, P0, P1, R61, R86, R62 ;  /* 0x000000563d187210 */ /* 0x000fc8000791e03e */
[----:B------:R-:W-:Y:S02]  /*2520*/  IADD3.X R25, R25, R79, R26, P0, P1 ;  /* 0x0000004f19197210 */ /* 0x000fe400007e241a */
[----:B------:R-:W-:-:S04]  /*2530*/  LEA R92, P0, R24, UR14, 0x2 ;  /* 0x0000000e185c7c11 */ /* 0x000fc8000f8010ff */
        /* <DEDUP_REMOVED lines=19> */
[-C--:B------:R-:W-:Y:S02]  /*2670*/  IADD3.X R27, R35, R79.reuse, R38, P0, P1 ;  /* 0x0000004f231b7210 */ /* 0x080fe400007e2426 */
        /* <DEDUP_REMOVED lines=59> */
[----:B------:R-:W-:Y:S02]  /*2a30*/  IADD3.X R79, R55, R79, R58, P0, P1 ;  /* 0x0000004f374f7210 */ /* 0x000fe400007e243a */
[----:B------:R-:W-:Y:S01]  /*2a40*/  LEA R86, P0, R92, UR14, 0x2 ;  /* 0x0000000e5c567c11 */ /* 0x000fe2000f8010ff */
[----:B---3--:R-:W-:-:S03]  /*2a50*/  FFMA.FTZ R93, R24, R87, R93 ;  /* 0x00000057185d7223 */ /* 0x008fc6000001005d */
        /* <DEDUP_REMOVED lines=10> */
.L_x_27311:
        /* <DEDUP_REMOVED lines=13> */
.L_x_27273:
[----:B------:R-:W-:Y:S05]  /*2bd0*/  BSYNC B1 ;  /* 0x0000000000017941 */ /* 0x000fea0003800000 */
.L_x_27272:
[----:B------:R-:W-:Y:S01]  /*2be0*/  IADD3 R78, P0, R78, 0x10, RZ ;  /* 0x000000104e4e7810 */ /* 0x000fe20007f1e0ff */
[----:B-1----:R-:W-:Y:S02]  /*2bf0*/  VIADD R83, R83, 0x80 ;  /* 0x0000008053537836 */ /* 0x002fe40000000000 */
[----:B------:R-:W-:Y:S02]  /*2c00*/  VIADD R82, R82, 0x20 ;  /* 0x0000002052527836 */ /* 0x000fe40000000000 */
[----:B------:R-:W-:Y:S02]  /*2c10*/  VIADD R80, R80, 0x20 ;  /* 0x0000002050507836 */ /* 0x000fe40000000000 */
[----:B------:R-:W-:Y:S01]  /*2c20*/  IMAD.X R77, RZ, RZ, R77, P0 ;  /* 0x000000ffff4d7224 */ /* 0x000fe200000e064d */
[----:B------:R-:W-:Y:S06]  /*2c30*/  @!P1 BRA `(.L_x_27274) ;  /* 0xfffffff4004c9947 */ /* 0x000fec000383ffff */
.L_x_27265:
[----:B------:R-:W-:Y:S05]  /*2c40*/  BSYNC B0 ;  /* 0x0000000000007941 */ /* 0x000fea0003800000 */
.L_x_27264:
        /* <DEDUP_REMOVED lines=13> */
.L_x_27316:
        /* <DEDUP_REMOVED lines=48> */
.L_x_27280:
        /* <DEDUP_REMOVED lines=11> */
.L_x_27279:
[----:B------:R-:W-:Y:S05]  /*30d0*/  BSYNC B1 ;  /* 0x0000000000017941 */ /* 0x000fea0003800000 */
.L_x_27278:
        /* <DEDUP_REMOVED lines=14> */
.L_x_27283:
        /* <DEDUP_REMOVED lines=100> */
.L_x_27282:
[----:B------:R-:W-:Y:S05]  /*3800*/  BSYNC B1 ;  /* 0x0000000000017941 */ /* 0x000fea0003800000 */
.L_x_27281:
        /* <DEDUP_REMOVED lines=55> */
.L_x_27285:
[----:B------:R-:W-:Y:S05]  /*3b80*/  BSYNC B1 ;  /* 0x0000000000017941 */ /* 0x000fea0003800000 */
.L_x_27284:
        /* <DEDUP_REMOVED lines=26> */
.L_x_27277:
[----:B------:R-:W-:Y:S05]  /*3d30*/  BSYNC B0 ;  /* 0x0000000000007941 */ /* 0x000fea0003800000 */
.L_x_27276:
        /* <DEDUP_REMOVED lines=51> */
.L_x_27290:
        /* <DEDUP_REMOVED lines=8> */
.L_x_27289:
[----:B------:R-:W-:Y:S05]  /*40f0*/  BSYNC B1 ;  /* 0x0000000000017941 */ /* 0x000fea0003800000 */
.L_x_27288:
        /* <DEDUP_REMOVED lines=14> */
.L_x_27293:
        /* <DEDUP_REMOVED lines=52> */
.L_x_27292:
[----:B------:R-:W-:Y:S05]  /*4520*/  BSYNC B1 ;  /* 0x0000000000017941 */ /* 0x000fea0003800000 */
.L_x_27291:
        /* <DEDUP_REMOVED lines=31> */
.L_x_27295:
[----:B------:R-:W-:Y:S05]  /*4720*/  BSYNC B1 ;  /* 0x0000000000017941 */ /* 0x000fea0003800000 */
.L_x_27294:
        /* <DEDUP_REMOVED lines=14> */
.L_x_27287:
[----:B------:R-:W-:Y:S05]  /*4810*/  BSYNC B0 ;  /* 0x0000000000007941 */ /* 0x000fea0003800000 */
.L_x_27286:
[----:B------:R-:W-:Y:S01]  /*4820*/  BAR.SYNC.DEFER_BLOCKING 0x0 ;  /* 0x0000000000007b1d */ /* 0x000fe20000010000 */
[----:B------:R-:W-:-:S05]  /*4830*/  ISETP.GE.AND P0, PT, R29, R0, PT ;  /* 0x000000001d00720c */ /* 0x000fca0003f06270 */
[----:B------:R-:W-:Y:S01]  /*4840*/  ULDC UR12, c[0x0][0x25c] ;  /* 0x00009700000c7ab9 */ /* 0x000fe20000000800 */
[----:B------:R-:W-:Y:S01]  /*4850*/  ULDC.64 UR6, c[0x0][0x228] ;  /* 0x00008a0000067ab9 */ /* 0x000fe20000000a00 */
[----:B------:R-:W-:Y:S06]  /*4860*/  BSSY B0, `(.L_x_27296) ;  /* 0x000009b000007945 */ /* 0x000fec0003800000 */
[----:B------:R-:W-:Y:S05]  /*4870*/  @!P0 BRA `(.L_x_27297) ;  /* 0x0000000000108947 */ /* 0x000fea0003800000 */
[----:B------:R-:W-:Y:S01]  /*4880*/  CS2R R34, SRZ ;  /* 0x0000000000227805 */ /* 0x000fe2000001ff00 */
[----:B------:R-:W-:Y:S01]  /*4890*/  IMAD.MOV.U32 R36, RZ, RZ, RZ ;  /* 0x000000ffff247224 */ /* 0x000fe200078e00ff */
[----:B------:R-:W-:Y:S01]  /*48a0*/  CS2R R32, SRZ ;  /* 0x0000000000207805 */ /* 0x000fe2000001ff00 */
[----:B------:R-:W-:Y:S06]  /*48b0*/  BRA `(.L_x_27298) ;  /* 0x0000000800547947 */ /* 0x000fec0003800000 */
.L_x_27297:
[----:B------:R-:W2:Y:S01]  /*48c0*/  S2UR UR4, SR_CTAID.Y ;  /* 0x00000000000479c3 */ /* 0x000ea20000002600 */
[--C-:B01----:R-:W-:Y:S01]  /*48d0*/  SHF.R.S32.HI R5, RZ, 0x1f, R29.reuse ;  /* 0x0000001fff057819 */ /* 0x103fe2000001141d */
[----:B------:R-:W-:Y:S01]  /*48e0*/  ULDC.64 UR8, c[0x0][0x238] ;  /* 0x00008e0000087ab9 */ /* 0x000fe20000000a00 */
[----:B------:R-:W-:Y:S02]  /*48f0*/  LOP3.LUT R37, RZ, R0, RZ, 0x33, !PT ;  /* 0x00000000ff257212 */ /* 0x000fe400078e33ff */
[----:B------:R-:W-:Y:S01]  /*4900*/  CS2R R34, SRZ ;  /* 0x0000000000227805 */ /* 0x000fe2000001ff00 */
[----:B------:R-:W-:Y:S01]  /*4910*/  IMAD.MOV.U32 R36, RZ, RZ, RZ ;  /* 0x000000ffff247224 */ /* 0x000fe200078e00ff */
[----:B------:R-:W-:Y:S01]  /*4920*/  CS2R R32, SRZ ;  /* 0x0000000000207805 */ /* 0x000fe2000001ff00 */
[----:B------:R-:W-:Y:S01]  /*4930*/  IMAD.MOV.U32 R40, RZ, RZ, R29 ;  /* 0x000000ffff287224 */ /* 0x000fe200078e001d */
[----:B------:R-:W2:Y:S08]  /*4940*/  LDC R4, c[0x0][0x248] ;  /* 0x00009200ff047b82 */ /* 0x000eb00000000800 */
[----:B------:R-:W0:Y:S08]  /*4950*/  S2UR UR5, SR_CgaCtaId ;  /* 0x00000000000579c3 */ /* 0x000e300000008800 */
[----:B------:R-:W1:Y:S01]  /*4960*/  LDC R41, c[0x0][0x25c] ;  /* 0x00009700ff297b82 */ /* 0x000e620000000800 */
[----:B--2---:R-:W-:Y:S01]  /*4970*/  IMAD R4, R4, UR4, RZ ;  /* 0x0000000404047c24 */ /* 0x004fe2000f8e02ff */
[----:B------:R-:W-:-:S02]  /*4980*/  UMOV UR4, 0x400 ;  /* 0x0000040000047882 */ /* 0x000fc40000000000 */
[----:B------:R-:W-:Y:S02]  /*4990*/  UIADD3 UR4, UR4, 0x160, URZ ;  /* 0x0000016004047890 */ /* 0x000fe4000fffe03f */
[----:B------:R-:W-:Y:S02]  /*49a0*/  IADD3 R39, P0, R29, R4, RZ ;  /* 0x000000041d277210 */ /* 0x000fe40007f1e0ff */
[----:B0-----:R-:W-:Y:S02]  /*49b0*/  ULEA UR4, UR5, UR4, 0x18 ;  /* 0x0000000405047291 */ /* 0x001fe4000f8ec03f */
[----:B------:R-:W-:Y:S02]  /*49c0*/  LEA.HI.X.SX32 R4, R4, R5, 0x1, P0 ;  /* 0x0000000504047211 */ /* 0x000fe400000f0eff */
[C---:B------:R-:W-:Y:S01]  /*49d0*/  LEA R38, P0, R39.reuse, UR8, 0x2 ;  /* 0x0000000827267c11 */ /* 0x040fe2000f8010ff */
[----:B------:R-:W-:Y:S02]  /*49e0*/  ULDC UR8, c[0x0][0x260] ;  /* 0x0000980000087ab9 */ /* 0x000fe40000000800 */
[----:B------:R-:W-:Y:S01]  /*49f0*/  IMAD R30, R2, UR8, RZ ;  /* 0x00000008021e7c24 */ /* 0x000fe2000f8e02ff */
[----:B------:R-:W-:-:S02]  /*4a00*/  LEA.HI.X R39, R39, UR9, R4, 0x2, P0 ;  /* 0x0000000927277c11 */ /* 0x000fc400080f1404 */
[----:B------:R-:W-:Y:S02]  /*4a10*/  LEA.HI R4, R28, R28, RZ, 0x1 ;  /* 0x0000001c1c047211 */ /* 0x000fe400078f08ff */
[----:B-1----:R-:W-:Y:S02]  /*4a20*/  SHF.R.S32.HI R41, RZ, 0x1f, R41 ;  /* 0x0000001fff297819 */ /* 0x002fe40000011429 */
        /* <DEDUP_REMOVED lines=13> */
[----:B------:R-:W-:-:S07]  /*4b00*/  VIADD R43, R2, 0x200 ;  /* 0x00000200022b7836 */ /* 0x000fce0000000000 */
.L_x_27299:
        /* <DEDUP_REMOVED lines=15> */
[-C--:B------:R-:W-:Y:S02]  /*4c00*/  LEA.HI.X.SX32 R14, R45, R19.reuse, 0x1, P0 ;  /* 0x000000132d0e7211 */ /* 0x080fe400000f0eff */
[C---:B------:R-:W-:Y:S02]  /*4c10*/  IADD3 R17, P0, R46.reuse, R18, RZ ;  /* 0x000000122e117210 */ /* 0x040fe40007f1e0ff */
        /* <DEDUP_REMOVED lines=11> */
[----:B------:R-:W-:Y:S01]  /*4cd0*/  ISETP.NE.AND P0, PT, R24, -0x2, PT ;  /* 0xfffffffe1800780c */ /* 0x000fe20003f05270 */
[----:B------:R-:W-:Y:S02]  /*4ce0*/  VIADD R40, R40, 0x4 ;  /* 0x0000000428287836 */ /* 0x000fe40000000000 */
[----:B------:R0:W1:Y:S02]  /*4cf0*/  LDS.128 R24, [R42] ;  /* 0x000000002a187984 */ /* 0x0000640000000c00 */
[----:B0-----:R-:W-:-:S08]  /*4d00*/  VIADD R42, R42, 0x80 ;  /* 0x000000802a2a7836 */ /* 0x001fd00000000000 */
[C---:B------:R-:W-:Y:S02]  /*4d10*/  @!P0 VIADD R48, R44.reuse, 0xfffffffd ;  /* 0xfffffffd2c308836 */ /* 0x040fe40000000000 */
[C---:B------:R-:W-:Y:S02]  /*4d20*/  @!P0 VIADD R52, R44.reuse, 0xffffffff ;  /* 0xffffffff2c348836 */ /* 0x040fe40000000000 */
[----:B------:R-:W-:Y:S01]  /*4d30*/  @!P0 VIADD R50, R44, 0xfffffffe ;  /* 0xfffffffe2c328836 */ /* 0x000fe20000000000 */
[CC--:B------:R-:W-:Y:S02]  /*4d40*/  @!P0 ISETP.GE.AND P2, PT, R48.reuse, R75.reuse, PT ;  /* 0x0000004b3000820c */ /* 0x0c0fe40003f46270 */
[-C--:B------:R-:W-:Y:S02]  /*4d50*/  @!P0 ISETP.GE.AND P5, PT, R48, R75.reuse, PT ;  /* 0x0000004b3000820c */ /* 0x080fe40003fa6270 */
[-C--:B------:R-:W-:Y:S02]  /*4d60*/  @!P0 ISETP.GE.AND P3, PT, R52, R75.reuse, PT ;  /* 0x0000004b3400820c */ /* 0x080fe40003f66270 */
[----:B------:R-:W-:-:S02]  /*4d70*/  @!P0 ISETP.GE.AND P4, PT, R50, R75, PT ;  /* 0x0000004b3200820c */ /* 0x000fc40003f86270 */
[-C--:B------:R-:W-:Y:S01]  /*4d80*/  @!P0 ISETP.GE.AND P6, PT, R50, R75.reuse, PT ;  /* 0x0000004b3200820c */ /* 0x080fe20003fc6270 */
[----:B------:R-:W-:Y:S01]  /*4d90*/  @!P0 VIADD R50, R44, 0xffffffff ;  /* 0xffffffff2c328836 */ /* 0x000fe20000000000 */
[-C--:B------:R-:W-:Y:S02]  /*4da0*/  @!P0 ISETP.GE.AND P1, PT, R52, R75.reuse, PT ;  /* 0x0000004b3400820c */ /* 0x080fe40003f26270 */
[----:B--2---:R-:W-:Y:S02]  /*4db0*/  @!P0 FSEL R4, R4, RZ, !P2 ;  /* 0x000000ff04048208 */ /* 0x004fe40005000000 */
[----:B------:R-:W-:Y:S01]  /*4dc0*/  @!P0 ISETP.GE.AND P2, PT, R48, R75, PT ;  /* 0x0000004b3000820c */ /* 0x000fe20003f46270 */
[----:B------:R-:W-:Y:S01]  /*4dd0*/  @!P0 VIADD R48, R44, 0xfffffffe ;  /* 0xfffffffe2c308836 */ /* 0x000fe20000000000 */
[----:B------:R-:W-:Y:S02]  /*4de0*/  @!P0 FSEL R6, R6, RZ, !P3 ;  /* 0x000000ff06068208 */ /* 0x000fe40005800000 */
[----:B------:R-:W-:-:S02]  /*4df0*/  @!P0 FSEL R5, R5, RZ, !P4 ;  /* 0x000000ff05058208 */ /* 0x000fc40006000000 */
[----:B------:R-:W-:Y:S01]  /*4e00*/  @!P0 ISETP.GE.AND P3, PT, R48, R75, PT ;  /* 0x0000004b3000820c */ /* 0x000fe20003f66270 */
[----:B------:R-:W-:Y:S01]  /*4e10*/  @!P0 VIADD R48, R44, 0xfffffffd ;  /* 0xfffffffd2c308836 */ /* 0x000fe20000000000 */
[----:B---3--:R-:W-:Y:S01]  /*4e20*/  @!P0 FSEL R8, R8, RZ, !P5 ;  /* 0x000000ff08088208 */ /* 0x008fe20006800000 */
[----:B-1----:R-:W-:Y:S01]  /*4e30*/  FMUL.FTZ R5, R25, R5 ;  /* 0x0000000519057220 */ /* 0x002fe20000410000 */
[-C--:B------:R-:W-:Y:S02]  /*4e40*/  @!P0 ISETP.GE.AND P4, PT, R44, R75.reuse, PT ;  /* 0x0000004b2c00820c */ /* 0x080fe40003f86270 */
[-C--:B------:R-:W-:Y:S01]  /*4e50*/  @!P0 ISETP.GE.AND P5, PT, R48, R75.reuse, PT ;  /* 0x0000004b3000820c */ /* 0x080fe20003fa6270 */
[----:B------:R-:W-:Y:S01]  /*4e60*/  @!P0 VIADD R48, R44, 0xfffffffe ;  /* 0xfffffffe2c308836 */ /* 0x000fe20000000000 */
[----:B------:R-:W-:Y:S01]  /*4e70*/  @!P0 FSEL R10, R10, RZ, !P1 ;  /* 0x000000ff0a0a8208 */ /* 0x000fe20004800000 */
[----:B------:R-:W-:Y:S01]  /*4e80*/  FFMA.FTZ R5, R24, R4, R5 ;  /* 0x0000000418057223 */ /* 0x000fe20000010005 */
[----:B------:R-:W-:Y:S01]  /*4e90*/  @!P0 FSEL R7, R7, RZ, !P4 ;  /* 0x000000ff07078208 */ /* 0x000fe20006000000 */
[----:B------:R-:W-:Y:S01]  /*4ea0*/  @!P0 VIADD R4, R44, 0xfffffffe ;  /* 0xfffffffe2c048836 */ /* 0x000fe20000000000 */
[-C--:B------:R-:W-:Y:S01]  /*4eb0*/  @!P0 ISETP.GE.AND P1, PT, R48, R75.reuse, PT ;  /* 0x0000004b3000820c */ /* 0x080fe20003f26270 */
[----:B------:R-:W-:Y:S01]  /*4ec0*/  @!P0 VIADD R48, R44, 0xfffffffd ;  /* 0xfffffffd2c308836 */ /* 0x000fe20000000000 */
[----:B------:R-:W-:Y:S01]  /*4ed0*/  @!P0 ISETP.GE.AND P4, PT, R50, R75, PT ;  /* 0x0000004b3200820c */ /* 0x000fe20003f86270 */
[----:B------:R-:W-:Y:S01]  /*4ee0*/  FFMA.FTZ R6, R26, R6, R5 ;  /* 0x000000061a067223 */ /* 0x000fe20000010005 */
[----:B----4-:R-:W-:-:S02]  /*4ef0*/  @!P0 FSEL R13, R13, RZ, !P3 ;  /* 0x000000ff0d0d8208 */ /* 0x010fc40005800000 */
[----:B------:R-:W-:Y:S01]  /*4f00*/  @!P0 FSEL R9, R9, RZ, !P6 ;  /* 0x000000ff09098208 */ /* 0x000fe20007000000 */
[----:B------:R-:W-:Y:S01]  /*4f10*/  FFMA.FTZ R6, R27, R7, R6 ;  /* 0x000000071b067223 */ /* 0x000fe20000010006 */
[----:B------:R-:W-:Y:S01]  /*4f20*/  @!P0 FSEL R12, R12, RZ, !P2 ;  /* 0x000000ff0c0c8208 */ /* 0x000fe20005000000 */
[C---:B------:R-:W-:Y:S01]  /*4f30*/  FMUL.FTZ R13, R25.reuse, R13 ;  /* 0x0000000d190d7220 */ /* 0x040fe20000410000 */
[----:B------:R-:W-:Y:S01]  /*4f40*/  @!P0 ISETP.GE.AND P3, PT, R4, R75, PT ;  /* 0x0000004b0400820c */ /* 0x000fe20003f66270 */
[----:B------:R-:W-:Y:S01]  /*4f50*/  @!P0 VIADD R4, R44, 0xffffffff ;  /* 0xffffffff2c048836 */ /* 0x000fe20000000000 */
[----:B------:R-:W-:Y:S01]  /*4f60*/  @!P0 FSEL R14, R14, RZ, !P4 ;  /* 0x000000ff0e0e8208 */ /* 0x000fe20006000000 */
[----:B------:R-:W-:Y:S01]  /*4f70*/  FMUL.FTZ R9, R25, R9 ;  /* 0x0000000919097220 */ /* 0x000fe20000410000 */
[-C--:B------:R-:W-:Y:S01]  /*4f80*/  @!P0 ISETP.GE.AND P6, PT, R44, R75.reuse, PT ;  /* 0x0000004b2c00820c */ /* 0x080fe20003fc6270 */
[----:B------:R-:W-:Y:S01]  /*4f90*/  FFMA.FTZ R13, R24, R12, R13 ;  /* 0x0000000c180d7223 */ /* 0x000fe2000001000d */
[-C--:B------:R-:W-:Y:S01]  /*4fa0*/  @!P0 ISETP.GE.AND P2, PT, R48, R75.reuse, PT ;  /* 0x0000004b3000820c */ /* 0x080fe20003f46270 */
[----:B------:R-:W-:Y:S01]  /*4fb0*/  FFMA.FTZ R9, R24, R8, R9 ;  /* 0x0000000818097223 */ /* 0x000fe20000010009 */
[----:B------:R-:W-:Y:S01]  /*4fc0*/  @!P0 ISETP.GE.AND P4, PT, R44, R75, PT ;  /* 0x0000004b2c00820c */ /* 0x000fe20003f86270 */
[C---:B------:R-:W-:Y:S01]  /*4fd0*/  FFMA.FTZ R14, R26.reuse, R14, R13 ;  /* 0x0000000e1a0e7223 */ /* 0x040fe2000001000d */
[----:B------:R-:W-:Y:S01]  /*4fe0*/  @!P0 FSEL R11, R11, RZ, !P6 ;  /* 0x000000ff0b0b8208 */ /* 0x000fe20007000000 */
[----:B------:R-:W-:Y:S01]  /*4ff0*/  FFMA.FTZ R10, R26, R10, R9 ;  /* 0x0000000a1a0a7223 */ /* 0x000fe20000010009 */
[----:B------:R-:W-:Y:S01]  /*5000*/  @!P0 FSEL R15, R15, RZ, !P4 ;  /* 0x000000ff0f0f8208 */ /* 0x000fe20006000000 */
[----:B------:R-:W-:Y:S01]  /*5010*/  FADD.FTZ R33, R6, R33 ;  /* 0x0000002106217221 */ /* 0x000fe20000010000 */
[----:B------:R-:W-:Y:S01]  /*5020*/  @!P0 FSEL R17, R17, RZ, !P1 ;  /* 0x000000ff11118208 */ /* 0x000fe20004800000 */
[----:B------:R-:W-:Y:S01]  /*5030*/  FFMA.FTZ R11, R27, R11, R10 ;  /* 0x0000000b1b0b7223 */ /* 0x000fe2000001000a */
[----:B------:R-:W-:Y:S01]  /*5040*/  @!P0 FSEL R21, R21, RZ, !P3 ;  /* 0x000000ff15158208 */ /* 0x000fe20005800000 */
[----:B------:R-:W-:Y:S01]  /*5050*/  FFMA.FTZ R15, R27, R15, R14 ;  /* 0x0000000f1b0f7223 */ /* 0x000fe2000001000e */
[----:B------:R-:W-:Y:S01]  /*5060*/  @!P0 FSEL R20, R20, RZ, !P2 ;  /* 0x000000ff14148208 */ /* 0x000fe20005000000 */
[C---:B------:R-:W-:Y:S01]  /*5070*/  FMUL.FTZ R17, R25.reuse, R17 ;  /* 0x0000001119117220 */ /* 0x040fe20000410000 */
[----:B------:R-:W-:Y:S01]  /*5080*/  @!P0 ISETP.GE.AND P6, PT, R50, R75, PT ;  /* 0x0000004b3200820c */ /* 0x000fe20003fc6270 */
[----:B------:R-:W-:Y:S01]  /*5090*/  FMUL.FTZ R21, R25, R21 ;  /* 0x0000001519157220 */ /* 0x000fe20000410000 */
[-C--:B------:R-:W-:Y:S01]  /*50a0*/  @!P0 ISETP.GE.AND P4, PT, R4, R75.reuse, PT ;  /* 0x0000004b0400820c */ /* 0x080fe20003f86270 */
[----:B------:R-:W-:Y:S01]  /*50b0*/  FADD.FTZ R32, R11, R32 ;  /* 0x000000200b207221 */ /* 0x000fe20000010000 */
[-C--:B------:R-:W-:Y:S01]  /*50c0*/  @!P0 ISETP.GE.AND P1, PT, R44, R75.reuse, PT ;  /* 0x0000004b2c00820c */ /* 0x080fe20003f26270 */
[----:B------:R-:W-:Y:S01]  /*50d0*/  FFMA.FTZ R21, R24, R20, R21 ;  /* 0x0000001418157223 */ /* 0x000fe20000010015 */
[----:B------:R-:W-:Y:S01]  /*50e0*/  @!P0 ISETP.GE.AND P2, PT, R44, R75, PT ;  /* 0x0000004b2c00820c */ /* 0x000fe20003f46270 */
[----:B------:R-:W-:Y:S01]  /*50f0*/  FADD.FTZ R34, R15, R34 ;  /* 0x000000220f227221 */ /* 0x000fe20000010000 */
[----:B------:R-:W-:Y:S01]  /*5100*/  @!P0 FSEL R16, R16, RZ, !P5 ;  /* 0x000000ff10108208 */ /* 0x000fe20006800000 */
[----:B------:R-:W-:Y:S01]  /*5110*/  VIADD R44, R44, 0x20 ;  /* 0x000000202c2c7836 */ /* 0x000fe20000000000 */
[----:B------:R-:W-:-:S02]  /*5120*/  @!P0 FSEL R18, R18, RZ, !P6 ;  /* 0x000000ff12128208 */ /* 0x000fc40007000000 */
[----:B------:R-:W-:Y:S01]  /*5130*/  @!P0 FSEL R22, R22, RZ, !P4 ;  /* 0x000000ff16168208 */ /* 0x000fe20006000000 */
[----:B------:R-:W-:Y:S01]  /*5140*/  FFMA.FTZ R17, R24, R16, R17 ;  /* 0x0000001018117223 */ /* 0x000fe20000010011 */
[----:B------:R-:W-:Y:S02]  /*5150*/  @!P0 FSEL R19, R19, RZ, !P1 ;  /* 0x000000ff13138208 */ /* 0x000fe40004800000 */
[----:B------:R-:W-:Y:S01]  /*5160*/  @!P0 FSEL R23, R23, RZ, !P2 ;  /* 0x000000ff17178208 */ /* 0x000fe20005000000 */
[----:B------:R-:W-:Y:S01]  /*5170*/  FFMA.FTZ R18, R26, R18, R17 ;  /* 0x000000121a127223 */ /* 0x000fe20000010011 */
[----:B------:R-:W-:Y:S01]  /*5180*/  ISETP.GE.AND P0, PT, R40, R0, PT ;  /* 0x000000002800720c */ /* 0x000fe20003f06270 */
[----:B------:R-:W-:Y:S01]  /*5190*/  FFMA.FTZ R22, R26, R22, R21 ;  /* 0x000000161a167223 */ /* 0x000fe20000010015 */
[----:B------:R-:W-:Y:S01]  /*51a0*/  IADD3 R38, P1, R38, 0x10, RZ ;  /* 0x0000001026267810 */ /* 0x000fe20007f3e0ff */
[C---:B------:R-:W-:Y:S02]  /*51b0*/  FFMA.FTZ R19, R27.reuse, R19, R18 ;  /* 0x000000131b137223 */ /* 0x040fe40000010012 */
[----:B------:R-:W-:-:S02]  /*51c0*/  FFMA.FTZ R22, R27, R23, R22 ;  /* 0x000000171b167223 */ /* 0x000fc40000010016 */
[----:B------:R-:W-:Y:S01]  /*51d0*/  FADD.FTZ R36, R19, R36 ;  /* 0x0000002413247221 */ /* 0x000fe20000010000 */
[----:B------:R-:W-:Y:S02]  /*51e0*/  IMAD.X R39, RZ, RZ, R39, P1 ;  /* 0x000000ffff277224 */ /* 0x000fe400008e0627 */
[----:B------:R-:W-:-:S03]  /*51f0*/  FADD.FTZ R35, R22, R35 ;  /* 0x0000002316237221 */ /* 0x000fc60000010000 */
[----:B------:R-:W-:Y:S05]  /*5200*/  @!P0 BRA `(.L_x_27299) ;  /* 0xfffffff800408947 */ /* 0x000fea000383ffff */
.L_x_27298:
[----:B------:R-:W-:Y:S05]  /*5210*/  BSYNC B0 ;  /* 0x0000000000007941 */ /* 0x000fea0003800000 */
.L_x_27296:
[----:B------:R-:W2:Y:S01]  /*5220*/  SHFL.BFLY PT, R0, R33, 0x1, 0x1f ;  /* 0x0c201f0021007f89 */ /* 0x000ea200000e0000 */
[----:B------:R-:W3:Y:S01]  /*5230*/  S2UR UR5, SR_CgaCtaId ;  /* 0x00000000000579c3 */ /* 0x000ee20000008800 */
[----:B-1----:R-:W-:Y:S01]  /*5240*/  LOP3.LUT R4, R28, 0x1, RZ, 0xc0, !PT ;  /* 0x000000011c047812 */ /* 0x002fe200078ec0ff */
[----:B------:R-:W-:Y:S01]  /*5250*/  UMOV UR4, 0x400 ;  /* 0x0000040000047882 */ /* 0x000fe20000000000 */
[----:B0-----:R-:W0:Y:S01]  /*5260*/  SHFL.BFLY PT, R5, R32, 0x1, 0x1f ;  /* 0x0c201f0020057f89 */ /* 0x001e2200000e0000 */
[----:B------:R-:W-:Y:S01]  /*5270*/  UIADD3 UR4, UR4, 0x160, URZ ;  /* 0x0000016004047890 */ /* 0x000fe2000fffe03f */
[----:B------:R-:W-:Y:S01]  /*5280*/  ISETP.NE.AND P2, PT, R4, RZ, PT ;  /* 0x000000ff0400720c */ /* 0x000fe20003f45270 */
[----:B------:R-:W-:Y:S01]  /*5290*/  BSSY B0, `(.L_x_27300) ;  /* 0x0000028000007945 */ /* 0x000fe20003800000 */
[----:B------:R-:W1:Y:S01]  /*52a0*/  SHFL.BFLY PT, R7, R34, 0x1, 0x1f ;  /* 0x0c201f0022077f89 */ /* 0x000e6200000e0000 */
[----:B------:R-:W-:Y:S02]  /*52b0*/  LEA.HI R4, R28, R28, RZ, 0x1 ;  /* 0x0000001c1c047211 */ /* 0x000fe400078f08ff */
[----:B------:R-:W-:Y:S01]  /*52c0*/  ISETP.GT.OR P0, PT, R3, 0x3f, P2 ;  /* 0x0000003f0300780c */ /* 0x000fe20001704670 */
[----:B------:R-:W4:Y:S01]  /*52d0*/  SHFL.BFLY PT, R9, R36, 0x1, 0x1f ;  /* 0x0c201f0024097f89 */ /* 0x000f2200000e0000 */
[----:B------:R-:W-:-:S02]  /*52e0*/  SHF.R.S32.HI R4, RZ, 0x1, R4 ;  /* 0x00000001ff047819 */ /* 0x000fc40000011404 */
[----:B------:R-:W-:Y:S01]  /*52f0*/  ISETP.GT.OR P1, PT, R3, 0x1f, P2 ;  /* 0x0000001f0300780c */ /* 0x000fe20001724670 */
[----:B------:R-:W4:Y:S02]  /*5300*/  SHFL.BFLY PT, R2, R35, 0x1, 0x1f ;  /* 0x0c201f0023027f89 */ /* 0x000f2400000e0000 */
[----:B------:R-:W-:Y:S01]  /*5310*/  IMAD R29, R29, 0x50, R4 ;  /* 0x000000501d1d7824 */ /* 0x000fe200078e0204 */
[----:B------:R-:W-:Y:S01]  /*5320*/  BAR.SYNC.DEFER_BLOCKING 0x0 ;  /* 0x0000000000007b1d */ /* 0x000fe20000010000 */
[----:B--2---:R-:W-:Y:S01]  /*5330*/  FADD.FTZ R13, R0, R33 ;  /* 0x00000021000d7221 */ /* 0x004fe20000010000 */
[----:B------:R-:W-:Y:S01]  /*5340*/  LOP3.LUT R0, R3, 0xffffffc0, RZ, 0xc0, !PT ;  /* 0xffffffc003007812 */ /* 0x000fe200078ec0ff */
[----:B---3--:R-:W-:Y:S01]  /*5350*/  ULEA UR4, UR5, UR4, 0x18 ;  /* 0x0000000405047291 */ /* 0x008fe2000f8ec03f */
[----:B0-----:R-:W-:Y:S02]  /*5360*/  FADD.FTZ R15, R5, R32 ;  /* 0x00000020050f7221 */ /* 0x001fe40000010000 */
[----:B------:R-:W-:Y:S01]  /*5370*/  ISETP.NE.OR P5, PT, R0, 0x40, P2 ;  /* 0x000000400000780c */ /* 0x000fe200017a5670 */
[----:B------:R-:W-:-:S02]  /*5380*/  VIADD R0, R3, 0x1f ;  /* 0x0000001f03007836 */ /* 0x000fc40000000000 */
[----:B-1----:R-:W-:-:S03]  /*5390*/  FADD.FTZ R17, R7, R34 ;  /* 0x0000002207117221 */ /* 0x002fc60000010000 */
[----:B------:R-:W-:Y:S01]  /*53a0*/  ISETP.GT.U32.AND P3, PT, R0, 0x3e, PT ;  /* 0x0000003e0000780c */ /* 0x000fe20003f64070 */
[----:B----4-:R-:W-:Y:S01]  /*53b0*/  FADD.FTZ R19, R9, R36 ;  /* 0x0000002409137221 */ /* 0x010fe20000010000 */
[----:B------:R-:W-:Y:S01]  /*53c0*/  LEA R0, R29, UR4, 0x2 ;  /* 0x000000041d007c11 */ /* 0x000fe2000f8e10ff */
[----:B------:R-:W-:Y:S01]  /*53d0*/  FADD.FTZ R35, R2, R35 ;  /* 0x0000002302237221 */ /* 0x000fe20000010000 */
[----:B------:R-:W-:-:S03]  /*53e0*/  LOP3.LUT R2, R3, 0xffffffe0, RZ, 0xc0, !PT ;  /* 0xffffffe003027812 */ /* 0x000fc600078ec0ff */
[----:B------:R0:W-:Y:S01]  /*53f0*/  @!P5 STS [R0+-0x280], R13 ;  /* 0xfffd800d0000d388 */ /* 0x0001e20000000800 */
[----:B------:R-:W-:-:S03]  /*5400*/  ISETP.NE.OR P4, PT, R2, 0x20, P2 ;  /* 0x000000200200780c */ /* 0x000fc60001785670 */
        /* <DEDUP_REMOVED lines=16> */
.L_x_27301:
[----:B------:R-:W-:Y:S05]  /*5510*/  BSYNC B0 ;  /* 0x0000000000007941 */ /* 0x000fea0003800000 */
.L_x_27300:
        /* <DEDUP_REMOVED lines=19> */
.L_x_27303:
[----:B------:R-:W-:Y:S05]  /*5650*/  BSYNC B0 ;  /* 0x0000000000007941 */ /* 0x000fea0003800000 */
.L_x_27302:
        /* <DEDUP_REMOVED lines=20> */
[C---:B01----:R-:W-:Y:S02]  /*57a0*/  VIADD R0, R4.reuse, 0x10 ;  /* 0x0000001004007836 */ /* 0x043fe40000000000 */
[C---:B------:R-:W-:Y:S01]  /*57b0*/  LEA.HI.X.SX32 R6, R4.reuse, UR7, 0x1, P0 ;  /* 0x0000000704067c11 */ /* 0x040fe200080f0eff */
[----:B------:R-:W-:Y:S01]  /*57c0*/  VIADD R5, R4, 0x20 ;  /* 0x0000002004057836 */ /* 0x000fe20000000000 */
[----:B------:R-:W-:-:S04]  /*57d0*/  LEA R2, P0, R3, UR8, 0x2 ;  /* 0x0000000803027c11 */ /* 0x000fc8000f8010ff */
[----:B------:R-:W-:Y:S01]  /*57e0*/  LEA.HI.X R3, R3, UR9, R6, 0x2, P0 ;  /* 0x0000000903037c11 */ /* 0x000fe200080f1406 */
[----:B------:R-:W-:Y:S01]  /*57f0*/  VIADD R6, R4, 0x30 ;  /* 0x0000003004067836 */ /* 0x000fe20000000000 */
[----:B------:R-:W-:Y:S01]  /*5800*/  IADD3 R16, P0, R0, UR4, RZ ;  /* 0x0000000400107c10 */ /* 0x000fe2000ff1e0ff */
[----:B------:R-:W-:Y:S01]  /*5810*/  VIADD R4, R4, 0x40 ;  /* 0x0000004004047836 */ /* 0x000fe20000000000 */
[----:B------:R-:W-:Y:S01]  /*5820*/  IADD3 R7, P1, R5, UR4, RZ ;  /* 0x0000000405077c10 */ /* 0x000fe2000ff3e0ff */
[----:B------:R-:W-:Y:S01]  /*5830*/  STG.E desc[UR10][R2.64], R13 ;  /* 0x0000000d02007986 */ /* 0x000fe2000c10190a */
        /* <DEDUP_REMOVED lines=19> */
.L_x_27267:
[----:B------:R-:W-:Y:S01]  /*5970*/  BSSY B1, `(.L_x_27304) ;  /* 0x0000007000017945 */ /* 0x000fe20003800000 */
[----:B------:R-:W-:Y:S02]  /*5980*/  IMAD.MOV.U32 R26, RZ, RZ, 0x2 ;  /* 0x00000002ff1a7424 */ /* 0x000fe400078e00ff */
[----:B------:R-:W-:Y:S02]  /*5990*/  IMAD.MOV.U32 R25, RZ, RZ, 0x1f ;  /* 0x0000001fff197424 */ /* 0x000fe400078e00ff */
[----:B------:R-:W-:-:S07]  /*59a0*/  IMAD.MOV.U32 R24, RZ, RZ, -0x1 ;  /* 0xffffffffff187424 */ /* 0x000fce00078e00ff */
[----:B------:R-:W-:Y:S05]  /*59b0*/  WARPSYNC.COLLECTIVE R24, `(.L_x_27305) ;  /* 0x0000000018087348 */ /* 0x000fea0003c00000 */
[----:B------:R0:W1:Y:S02]  /*59c0*/  SHFL.BFLY P0, R86, R27, R26, R25 ;  /* 0x0c00001a1b567389 */ /* 0x0000640000000019 */
[----:B01----:R-:W-:Y:S01]  /*59d0*/  ENDCOLLECTIVE ;  /* 0x000000000000791b */ /* 0x003fe20003800000 */
.L_x_27305:
[----:B------:R-:W-:Y:S05]  /*59e0*/  BSYNC B1 ;  /* 0x0000000000017941 */ /* 0x000fea0003800000 */
.L_x_27304:
[----:B------:R-:W-:Y:S01]  /*59f0*/  FADD.FTZ R27, R27, R86 ;  /* 0x000000561b1b7221 */ /* 0x000fe20000010000 */
[----:B------:R-:W-:Y:S02]  /*5a00*/  IMAD.MOV.U32 R26, RZ, RZ, 0x1 ;  /* 0x00000001ff1a7424 */ /* 0x000fe400078e00ff */
[----:B------:R-:W-:Y:S02]  /*5a10*/  IMAD.MOV.U32 R25, RZ, RZ, 0x1f ;  /* 0x0000001fff197424 */ /* 0x000fe400078e00ff */
[----:B------:R-:W-:-:S07]  /*5a20*/  IMAD.MOV.U32 R24, RZ, RZ, -0x1 ;  /* 0xffffffffff187424 */ /* 0x000fce00078e00ff */
[----:B------:R-:W-:Y:S05]  /*5a30*/  WARPSYNC.COLLECTIVE R24, `(.L_x_27306) ;  /* 0x0000000018087348 */ /* 0x000fea0003c00000 */
[----:B------:R0:W1:Y:S02]  /*5a40*/  SHFL.BFLY P0, R86, R27, R26, R25 ;  /* 0x0c00001a1b567389 */ /* 0x0000640000000019 */
[----:B01----:R-:W-:Y:S01]  /*5a50*/  ENDCOLLECTIVE ;  /* 0x000000000000791b */ /* 0x003fe20003800000 */
.L_x_27306:
[----:B------:R-:W-:Y:S05]  /*5a60*/  BRA `(.L_x_27307) ;  /* 0xffffffc400387947 */ /* 0x000fea000383ffff */
.L_x_27271:
[----:B------:R-:W-:Y:S01]  /*5a70*/  BSSY B1, `(.L_x_27308) ;  /* 0x0000007000017945 */ /* 0x000fe20003800000 */
[----:B------:R-:W-:Y:S02]  /*5a80*/  IMAD.MOV.U32 R26, RZ, RZ, 0x2 ;  /* 0x00000002ff1a7424 */ /* 0x000fe400078e00ff */
[----:B------:R-:W-:Y:S02]  /*5a90*/  IMAD.MOV.U32 R25, RZ, RZ, 0x1f ;  /* 0x0000001fff197424 */ /* 0x000fe400078e00ff */
[----:B------:R-:W-:-:S07]  /*5aa0*/  IMAD.MOV.U32 R24, RZ, RZ, -0x1 ;  /* 0xffffffffff187424 */ /* 0x000fce00078e00ff */
[----:B------:R-:W-:Y:S05]  /*5ab0*/  WARPSYNC.COLLECTIVE R24, `(.L_x_27309) ;  /* 0x0000000018087348 */ /* 0x000fea0003c00000 */
[----:B------:R0:W1:Y:S02]  /*5ac0*/  SHFL.BFLY P0, R86, R27, R26, R25 ;  /* 0x0c00001a1b567389 */ /* 0x0000640000000019 */
[----:B01----:R-:W-:Y:S01]  /*5ad0*/  ENDCOLLECTIVE ;  /* 0x000000000000791b */ /* 0x003fe20003800000 */
.L_x_27309:
[----:B------:R-:W-:Y:S05]  /*5ae0*/  BSYNC B1 ;  /* 0x0000000000017941 */ /* 0x000fea0003800000 */
.L_x_27308:
[----:B------:R-:W-:Y:S01]  /*5af0*/  FADD.FTZ R27, R27, R86 ;  /* 0x000000561b1b7221 */ /* 0x000fe20000010000 */
[----:B------:R-:W-:Y:S02]  /*5b00*/  IMAD.MOV.U32 R26, RZ, RZ, 0x1 ;  /* 0x00000001ff1a7424 */ /* 0x000fe400078e00ff */
[----:B------:R-:W-:Y:S02]  /*5b10*/  IMAD.MOV.U32 R25, RZ, RZ, 0x1f ;  /* 0x0000001fff197424 */ /* 0x000fe400078e00ff */
[----:B------:R-:W-:-:S07]  /*5b20*/  IMAD.MOV.U32 R24, RZ, RZ, -0x1 ;  /* 0xffffffffff187424 */ /* 0x000fce00078e00ff */
[----:B------:R-:W-:Y:S05]  /*5b30*/  WARPSYNC.COLLECTIVE R24, `(.L_x_27310) ;  /* 0x0000000018087348 */ /* 0x000fea0003c00000 */
[----:B------:R0:W1:Y:S02]  /*5b40*/  SHFL.BFLY P0, R86, R27, R26, R25 ;  /* 0x0c00001a1b567389 */ /* 0x0000640000000019 */
[----:B01----:R-:W-:Y:S01]  /*5b50*/  ENDCOLLECTIVE ;  /* 0x000000000000791b */ /* 0x003fe20003800000 */
.L_x_27310:
[----:B------:R-:W-:Y:S05]  /*5b60*/  BRA `(.L_x_27311) ;  /* 0xffffffcc00e47947 */ /* 0x000fea000383ffff */
.L_x_27275:
        /* <DEDUP_REMOVED lines=8> */
.L_x_27313:
[----:B------:R-:W-:Y:S05]  /*5bf0*/  BSYNC B0 ;  /* 0x0000000000007941 */ /* 0x000fea0003800000 */
.L_x_27312:
[----:B------:R-:W-:Y:S01]  /*5c00*/  FMNMX.FTZ R27, R86, R73, !PT ;  /* 0x00000049561b7209 */ /* 0x000fe20007810000 */
[----:B------:R-:W-:Y:S02]  /*5c10*/  IMAD.MOV.U32 R26, RZ, RZ, 0x8 ;  /* 0x00000008ff1a7424 */ /* 0x000fe400078e00ff */
[----:B------:R-:W-:Y:S02]  /*5c20*/  IMAD.MOV.U32 R25, RZ, RZ, 0x1f ;  /* 0x0000001fff197424 */ /* 0x000fe400078e00ff */
[----:B------:R-:W-:-:S07]  /*5c30*/  IMAD.MOV.U32 R24, RZ, RZ, -0x1 ;  /* 0xffffffffff187424 */ /* 0x000fce00078e00ff */
[----:B------:R-:W-:Y:S05]  /*5c40*/  WARPSYNC.COLLECTIVE R24, `(.L_x_27314) ;  /* 0x0000000018087348 */ /* 0x000fea0003c00000 */
[----:B------:R0:W1:Y:S02]  /*5c50*/  SHFL.BFLY P0, R86, R27, R26, R25 ;  /* 0x0c00001a1b567389 */ /* 0x0000640000000019 */
[----:B01----:R-:W-:Y:S01]  /*5c60*/  ENDCOLLECTIVE ;  /* 0x000000000000791b */ /* 0x003fe20003800000 */
.L_x_27314:
[----:B------:R-:W-:Y:S01]  /*5c70*/  IMAD.MOV.U32 R26, RZ, RZ, 0x4 ;  /* 0x00000004ff1a7424 */ /* 0x000fe200078e00ff */
[----:B------:R-:W-:-:S05]  /*5c80*/  FMNMX.FTZ R5, R27, R86, !PT ;  /* 0x000000561b057209 */ /* 0x000fca0007810000 */
[----:B------:R-:W-:-:S07]  /*5c90*/  IMAD.MOV.U32 R27, RZ, RZ, R5 ;  /* 0x000000ffff1b7224 */ /* 0x000fce00078e0005 */
[----:B------:R-:W-:Y:S05]  /*5ca0*/  WARPSYNC.COLLECTIVE R24, `(.L_x_27315) ;  /* 0x0000000018087348 */ /* 0x000fea0003c00000 */
[----:B------:R0:W1:Y:S02]  /*5cb0*/  SHFL.BFLY P0, R86, R27, R26, R25 ;  /* 0x0c00001a1b567389 */ /* 0x0000640000000019 */
[----:B01----:R-:W-:Y:S01]  /*5cc0*/  ENDCOLLECTIVE ;  /* 0x000000000000791b */ /* 0x003fe20003800000 */
.L_x_27315:
[----:B------:R-:W-:Y:S05]  /*5cd0*/  BRA `(.L_x_27316) ;  /* 0xffffffd000107947 */ /* 0x000fea000383ffff */
.L_x_27317:
        /* <DEDUP_REMOVED lines=10> */
.L_x_28500:


//--------------------- .text._ZN4vllm25paged_attention_v1_kernelIffLi64ELi8ELi128ELNS_18Fp8KVCacheDataTypeE0ELb0EEEvPT_PKS2_PKT0_S8_ifPKiSA_iPKfiiiSC_SC_iiiii --------------------------
	.section	.text._ZN4vllm25paged_attention_v1_kernelIffLi64ELi8ELi128ELNS_18Fp8KVCacheDataTypeE0ELb0EEEvPT_PKS2_PKT0_S8_ifPKiSA_iPKfiiiSC_SC_iiiii,"ax",@progbits
	.align	128
        .global         _ZN4vllm25paged_attention_v1_kernelIffLi64ELi8ELi128ELNS_18Fp8KVCacheDataTypeE0ELb0EEEvPT_PKS2_PKT0_S8_ifPKiSA_iPKfiiiSC_SC_iiiii
        .type           _ZN4vllm25paged_attention_v1_kernelIffLi64ELi8ELi128ELNS_18Fp8KVCacheDataTypeE0ELb0EEEvPT_PKS2_PKT0_S8_ifPKiSA_iPKfiiiSC_SC_iiiii,@function
        .size           _ZN4vllm25paged_attention_v1_kernelIffLi64ELi8ELi128ELNS_18Fp8KVCacheDataTypeE0ELb0EEEvPT_PKS2_PKT0_S8_ifPKiSA_iPKfiiiSC_SC_iiiii,(.L_x_28501 - _ZN4vllm25paged_attention_v1_kernelIffLi64ELi8ELi128ELNS_18Fp8KVCacheDataTypeE0ELb0EEEvPT_PKS2_PKT0_S8_ifPKiSA_iPKfiiiSC_SC_iiiii)
        .other          _ZN4vllm25paged_attention_v1_kernelIffLi64ELi8ELi128ELNS_18Fp8KVCacheDataTypeE0ELb0EEEvPT_PKS2_PKT0_S8_ifPKiSA_iPKfiiiSC_SC_iiiii,@"STO_CUDA_ENTRY STV_DEFAULT"
_ZN4vllm25paged_attention_v1_kernelIffLi64ELi8ELi128ELNS_18Fp8KVCacheDataTypeE0ELb0EEEvPT_PKS2_PKT0_S8_ifPKiSA_iPKfiiiSC_SC_iiiii:
.text._ZN4vllm25paged_attention_v1_kernelIffLi64ELi8ELi128ELNS_18Fp8KVCacheDataTypeE0ELb0EEEvPT_PKS2_PKT0_S8_ifPKiSA_iPKfiiiSC_SC_iiiii:
        /* <DEDUP_REMOVED lines=106> */
.L_x_27322:
        /* <DEDUP_REMOVED lines=11> */
.L_x_27321:
[----:B------:R-:W-:Y:S05]  /*0750*/  BSYNC B1 ;  /* 0x0000000000017941 */ /* 0x000fea0003800000 */
.L_x_27320:
        /* <DEDUP_REMOVED lines=14> */
.L_x_27323:
        /* <DEDUP_REMOVED lines=17> */
.L_x_27319:
[----:B------:R-:W-:Y:S05]  /*0950*/  BSYNC B0 ;  /* 0x0000000000007941 */ /* 0x000fea0003800000 */
.L_x_27318:
        /* <DEDUP_REMOVED lines=22> */
[----:B------:R-:W-:Y:S01]  /*0ac0*/  VIADD R9, R57, 0x24 ;  /* 0x0000002439097836 */ /* 0x000fe20000000000 */
        /* <DEDUP_REMOVED lines=9> */
[----:B------:R-:W-:Y:S01]  /*0b60*/  VIADD R7, R57, 0x2c ;  /* 0x0000002c39077836 */ /* 0x000fe20000000000 */
[----:B------:R-:W-:Y:S01]  /*0b70*/  LEA.HI R16, R3, R52, RZ, 0x2 ;  /* 0x0000003403107211 */ /* 0x000fe200078f10ff */
[----:B------:R-:W-:Y:S01]  /*0b80*/  IMAD.IADD R56, R56, 0x1, -R5 ;  /* 0x0000000138387824 */ /* 0x000fe200078e0a05 */
[----:B------:R-:W-:Y:S01]  /*0b90*/  LOP3.LUT R3, R14, 0xfffffffc, RZ, 0xc0, !PT ;  /* 0xfffffffc0e037812 */ /* 0x000fe200078ec0ff */
[----:B------:R-:W-:Y:S01]  /*0ba0*/  ULDC UR4, c[0x0][0x260] ;  /* 0x0000980000047ab9 */ /* 0x000fe20000000800 */
[----:B------:R-:W-:Y:S01]  /*0bb0*/  LOP3.LUT R5, R16, 0xfffffffc, RZ, 0xc0, !PT ;  /* 0xfffffffc10057812 */ /* 0x000fe200078ec0ff */
[----:B------:R-:W1:Y:S01]  /*0bc0*/  LDC R30, c[0x0][0x25c] ;  /* 0x00009700ff1e7b82 */ /* 0x000e620000000800 */
[----:B------:R-:W-:Y:S01]  /*0bd0*/  SHF.R.S32.HI R0, RZ, 0x1f, R11 ;  /* 0x0000001fff007819 */ /* 0x000fe2000001140b */
[----:B------:R-:W-:Y:S01]  /*0be0*/  IMAD.IADD R54, R54, 0x1, -R3 ;  /* 0x0000000136367824 */ /* 0x000fe200078e0a03 */
[----:B------:R-:W-:Y:S01]  /*0bf0*/  SHF.R.S32.HI R2, RZ, 0x1f, R9 ;  /* 0x0000001fff027819 */ /* 0x000fe20000011409 */
[----:B------:R-:W-:Y:S01]  /*0c00*/  IMAD.IADD R52, R52, 0x1, -R5 ;  /* 0x0000000134347824 */ /* 0x000fe200078e0a05 */
[----:B------:R-:W-:Y:S01]  /*0c10*/  SHF.R.S32.HI R3, RZ, 0x1f, R10 ;  /* 0x0000001fff037819 */ /* 0x000fe2000001140a */
[----:B------:R-:W-:Y:S01]  /*0c20*/  IMAD R15, R12, UR4, RZ ;  /* 0x000000040c0f7c24 */ /* 0x000fe2000f8e02ff */
[----:B------:R-:W-:Y:S01]  /*0c30*/  LEA.HI R17, R0, R11, RZ, 0x2 ;  /* 0x0000000b00117211 */ /* 0x000fe200078f10ff */
[----:B------:R-:W-:Y:S01]  /*0c40*/  IMAD.SHL.U32 R22, R21, 0x4, RZ ;  /* 0x0000000415167824 */ /* 0x000fe200078e00ff */
[----:B------:R-:W-:Y:S01]  /*0c50*/  LEA.HI R19, R2, R9, RZ, 0x2 ;  /* 0x0000000902137211 */ /* 0x000fe200078f10ff */
[----:B------:R-:W-:Y:S01]  /*0c60*/  VIADD R4, R57, 0x38 ;  /* 0x0000003839047836 */ /* 0x000fe20000000000 */
[----:B------:R-:W-:Y:S01]  /*0c70*/  SHF.R.S32.HI R5, RZ, 0x1f, R8 ;  /* 0x0000001fff057819 */ /* 0x000fe20000011408 */
[----:B------:R-:W-:Y:S01]  /*0c80*/  IMAD.SHL.U32 R51, R14, 0x8, RZ ;  /* 0x000000080e337824 */ /* 0x000fe200078e00ff */
[----:B------:R-:W-:Y:S01]  /*0c90*/  SHF.R.S32.HI R2, RZ, 0x1f, R7 ;  /* 0x0000001fff027819 */ /* 0x000fe20000011407 */
[----:B------:R-:W-:Y:S01]  /*0ca0*/  UMOV UR4, 0x400 ;  /* 0x0000040000047882 */ /* 0x000fe20000000000 */
[----:B------:R-:W-:Y:S01]  /*0cb0*/  LEA.HI R18, R3, R10, RZ, 0x2 ;  /* 0x0000000a03127211 */ /* 0x000fe200078f10ff */
[----:B------:R-:W-:Y:S01]  /*0cc0*/  IMAD.SHL.U32 R53, R13, 0x8, RZ ;  /* 0x000000080d357824 */ /* 0x000fe200078e00ff */
[----:B------:R-:W-:Y:S01]  /*0cd0*/  LOP3.LUT R0, R17, 0xfffffffc, RZ, 0xc0, !PT ;  /* 0xfffffffc11007812 */ /* 0x000fe200078ec0ff */
[----:B------:R-:W-:Y:S01]  /*0ce0*/  IMAD.SHL.U32 R49, R16, 0x8, RZ ;  /* 0x0000000810317824 */ /* 0x000fe200078e00ff */
[----:B------:R-:W-:Y:S01]  /*0cf0*/  LEA.HI R24, R5, R8, RZ, 0x2 ;  /* 0x0000000805187211 */ /* 0x000fe200078f10ff */
[----:B------:R-:W-:Y:S01]  /*0d00*/  IMAD.SHL.U32 R14, R17, 0x8, RZ ;  /* 0x00000008110e7824 */ /* 0x000fe200078e00ff */
[----:B------:R-:W-:Y:S01]  /*0d10*/  LEA.HI R25, R2, R7, RZ, 0x2 ;  /* 0x0000000702197211 */ /* 0x000fe200078f10ff */
[----:B------:R-:W-:Y:S01]  /*0d20*/  VIADD R2, R57, 0x34 ;  /* 0x0000003439027836 */ /* 0x000fe20000000000 */
        /* <DEDUP_REMOVED lines=12> */
[----:B------:R-:W-:Y:S01]  /*0df0*/  LEA.HI R27, R5, R2, RZ, 0x2 ;  /* 0x00000002051b7211 */ /* 0x000fe200078f10ff */
[----:B0-----:R-:W-:Y:S01]  /*0e00*/  ULEA UR6, UR5, UR4, 0x18 ;  /* 0x0000000405067291 */ /* 0x001fe2000f8ec03f */
[----:B------:R-:W-:Y:S01]  /*0e10*/  LOP3.LUT R0, R25, 0xfffffffc, RZ, 0xc0, !PT ;  /* 0xfffffffc19007812 */ /* 0x000fe200078ec0ff */
[----:B------:R-:W-:Y:S01]  /*0e20*/  IMAD.IADD R8, R8, 0x1, -R3 ;  /* 0x0000000108087824 */ /* 0x000fe200078e0a03 */
[----:B------:R-:W-:Y:S01]  /*0e30*/  LOP3.LUT R5, R27, 0xfffffffc, RZ, 0xc0, !PT ;  /* 0xfffffffc1b057812 */ /* 0x000fe200078ec0ff */
[----:B------:R-:W-:Y:S01]  /*0e40*/  IMAD.SHL.U32 R18, R25, 0x8, RZ ;  /* 0x0000000819127824 */ /* 0x000fe200078e00ff */
[----:B------:R-:W-:Y:S01]  /*0e50*/  LOP3.LUT R3, R26, 0xfffffffc, RZ, 0xc0, !PT ;  /* 0xfffffffc1a037812 */ /* 0x000fe200078ec0ff */
[----:B------:R-:W-:Y:S01]  /*0e60*/  IMAD.IADD R7, R7, 0x1, -R0 ;  /* 0x0000000107077824 */ /* 0x000fe200078e0a00 */
[----:B------:R-:W-:Y:S01]  /*0e70*/  IADD3 R68, P0, R15, R22, RZ ;  /* 0x000000160f447210 */ /* 0x000fe20007f1e0ff */
[----:B------:R-:W-:Y:S01]  /*0e80*/  VIADD R0, R57, 0x3c ;  /* 0x0000003c39007836 */ /* 0x000fe20000000000 */
[----:B------:R-:W-:Y:S01]  /*0e90*/  LOP3.LUT R53, R53, 0xffffffe0, RZ, 0xc0, !PT ;  /* 0xffffffe035357812 */ /* 0x000fe200078ec0ff */
[----:B------:R-:W-:Y:S01]  /*0ea0*/  IMAD.IADD R5, R2, 0x1, -R5 ;  /* 0x0000000102057824 */ /* 0x000fe200078e0a05 */
[----:B------:R-:W-:Y:S01]  /*0eb0*/  SHF.R.S32.HI R2, RZ, 0x1f, R22 ;  /* 0x0000001fff027819 */ /* 0x000fe20000011416 */
[----:B------:R-:W-:Y:S01]  /*0ec0*/  IMAD.IADD R6, R6, 0x1, -R3 ;  /* 0x0000000106067824 */ /* 0x000fe200078e0a03 */
[----:B------:R-:W-:-:S02]  /*0ed0*/  SHF.R.S32.HI R3, RZ, 0x1f, R4 ;  /* 0x0000001fff037819 */ /* 0x000fc40000011404 */
[----:B------:R-:W-:Y:S02]  /*0ee0*/  SHF.R.S32.HI R23, RZ, 0x1f, R0 ;  /* 0x0000001fff177819 */ /* 0x000fe40000011400 */
[----:B------:R-:W-:Y:S01]  /*0ef0*/  LEA.HI.X.SX32 R69, R15, R2, 0x1, P0 ;  /* 0x000000020f457211 */ /* 0x000fe200000f0eff */
[----:B------:R-:W-:Y:S01]  /*0f00*/  IMAD.SHL.U32 R15, R24, 0x8, RZ ;  /* 0x00000008180f7824 */ /* 0x000fe200078e00ff */
[----:B------:R-:W-:Y:S01]  /*0f10*/  LEA.HI R28, R3, R4, RZ, 0x2 ;  /* 0x00000004031c7211 */ /* 0x000fe200078f10ff */
[----:B------:R-:W-:Y:S01]  /*0f20*/  IMAD.SHL.U32 R24, R27, 0x8, RZ ;  /* 0x000000081b187824 */ /* 0x000fe200078e00ff */
[----:B-----5:R-:W-:Y:S02]  /*0f30*/  FSETP.NEU.FTZ.AND P0, PT, R66, RZ, PT ;  /* 0x000000ff4200720b */ /* 0x020fe40003f1d000 */
[----:B------:R-:W-:Y:S01]  /*0f40*/  LEA.HI R29, R23, R0, RZ, 0x2 ;  /* 0x00000000171d7211 */ /* 0x000fe200078f10ff */
[C---:B------:R-:W-:Y:S01]  /*0f50*/  IMAD.SHL.U32 R19, R28.reuse, 0x8, RZ ;  /* 0x000000081c137824 */ /* 0x040fe200078e00ff */
[----:B------:R-:W-:-:S02]  /*0f60*/  LOP3.LUT R3, R28, 0xfffffffc, RZ, 0xc0, !PT ;  /* 0xfffffffc1c037812 */ /* 0x000fc400078ec0ff */
[C---:B------:R-:W-:Y:S01]  /*0f70*/  LOP3.LUT R23, R29.reuse, 0xfffffffc, RZ, 0xc0, !PT ;  /* 0xfffffffc1d177812 */ /* 0x040fe200078ec0ff */
[----:B------:R-:W-:Y:S01]  /*0f80*/  IMAD.SHL.U32 R26, R29, 0x8, RZ ;  /* 0x000000081d1a7824 */ /* 0x000fe200078e00ff */
        /* <DEDUP_REMOVED lines=52> */
.L_x_27330:
[----:B------:R-:W2:Y:S01]  /*12d0*/  LDG.E.CONSTANT R21, desc[UR10][R60.64] ;  /* 0x0000000a3c157981 */ /* 0x000ea2000c1e9900 */
[----:B------:R-:W-:-:S05]  /*12e0*/  VIADD R22, R57, 0x4 ;  /* 0x0000000439167836 */ /* 0x000fca0000000000 */
[----:B------:R-:W-:-:S04]  /*12f0*/  SHF.R.S32.HI R23, RZ, 0x1f, R22 ;  /* 0x0000001fff177819 */ /* 0x000fc80000011416 */
[----:B------:R-:W-:-:S05]  /*1300*/  LEA.HI R23, R23, R22, RZ, 0x2 ;  /* 0x0000001617177211 */ /* 0x000fca00078f10ff */
[C---:B------:R-:W-:Y:S01]  /*1310*/  IMAD.SHL.U32 R66, R23.reuse, 0x8, RZ ;  /* 0x0000000817427824 */ /* 0x040fe200078e00ff */
[----:B------:R-:W-:-:S04]  /*1320*/  LOP3.LUT R23, R23, 0xfffffffc, RZ, 0xc0, !PT ;  /* 0xfffffffc17177812 */ /* 0x000fc800078ec0ff */
[----:B------:R-:W-:Y:S01]  /*1330*/  LOP3.LUT R67, R66, 0xffffffe0, RZ, 0xc0, !PT ;  /* 0xffffffe042437812 */ /* 0x000fe200078ec0ff */
[----:B------:R-:W-:-:S03]  /*1340*/  IMAD.IADD R66, R22, 0x1, -R23 ;  /* 0x0000000116427824 */ /* 0x000fc600078e0a17 */
[----:B------:R-:W-:Y:S02]  /*1350*/  SHF.R.S32.HI R22, RZ, 0x1f, R67 ;  /* 0x0000001fff167819 */ /* 0x000fe40000011443 */
[----:B--2---:R-:W-:Y:S01]  /*1360*/  SHF.R.S32.HI R20, RZ, 0x1f, R21 ;  /* 0x0000001fff147819 */ /* 0x004fe20000011415 */
[----:B0-----:R-:W-:-:S04]  /*1370*/  IMAD.WIDE.U32 R64, R21, UR13, R68 ;  /* 0x0000000d15407c25 */ /* 0x001fc8000f8e0044 */
        /* <DEDUP_REMOVED lines=12> */
[----:B------:R0:W2:Y:S01]  /*1440*/  LDG.E.CONSTANT R70, desc[UR10][R20.64] ;  /* 0x0000000a14467981 */ /* 0x0000a2000c1e9900 */
[----:B------:R-:W-:-:S05]  /*1450*/  LEA.HI.X R23, R23, UR9, R66, 0x2, P0 ;  /* 0x0000000917177c11 */ /* 0x000fca00080f1442 */
[----:B------:R1:W3:Y:S01]  /*1460*/  LDG.E.CONSTANT R71, desc[UR10][R22.64] ;  /* 0x0000000a16477981 */ /* 0x0002e2000c1e9900 */
[----:B------:R-:W-:-:S05]  /*1470*/  VIADD R66, R57, 0x8 ;  /* 0x0000000839427836 */ /* 0x000fca0000000000 */
[----:B------:R-:W-:-:S04]  /*1480*/  SHF.R.S32.HI R67, RZ, 0x1f, R66 ;  /* 0x0000001fff437819 */ /* 0x000fc80000011442 */
[----:B------:R-:W-:-:S04]  /*1490*/  LEA.HI R67, R67, R66, RZ, 0x2 ;  /* 0x0000004243437211 */ /* 0x000fc800078f10ff */
[C---:B------:R-:W-:Y:S01]  /*14a0*/  LOP3.LUT R73, R67.reuse, 0xfffffffc, RZ, 0xc0, !PT ;  /* 0xfffffffc43497812 */ /* 0x040fe200078ec0ff */
[----:B------:R-:W-:-:S04]  /*14b0*/  IMAD.SHL.U32 R67, R67, 0x8, RZ ;  /* 0x0000000843437824 */ /* 0x000fc800078e00ff */
[----:B------:R-:W-:Y:S01]  /*14c0*/  IMAD.IADD R73, R66, 0x1, -R73 ;  /* 0x0000000142497824 */ /* 0x000fe200078e0a49 */
[----:B------:R-:W-:-:S04]  /*14d0*/  LOP3.LUT R67, R67, 0xffffffe0, RZ, 0xc0, !PT ;  /* 0xffffffe043437812 */ /* 0x000fc800078ec0ff */
[----:B------:R-:W-:Y:S02]  /*14e0*/  SHF.R.S32.HI R66, RZ, 0x1f, R67 ;  /* 0x0000001fff427819 */ /* 0x000fe40000011443 */
[--C-:B------:R-:W-:Y:S02]  /*14f0*/  IADD3 R67, P0, P1, R67, R64, R73.reuse ;  /* 0x0000004043437210 */ /* 0x100fe4000791e049 */
[----:B0-----:R-:W-:-:S04]  /*1500*/  SHF.R.S32.HI R20, RZ, 0x1f, R73 ;  /* 0x0000001fff147819 */ /* 0x001fc80000011449 */
[----:B------:R-:W-:Y:S02]  /*1510*/  IADD3.X R20, R66, R65, R20, P0, P1 ;  /* 0x0000004142147210 */ /* 0x000fe400007e2414 */
[----:B------:R-:W-:-:S04]  /*1520*/  LEA R66, P0, R67, UR8, 0x2 ;  /* 0x0000000843427c11 */ /* 0x000fc8000f8010ff */
[----:B------:R-:W-:Y:S02]  /*1530*/  LEA.HI.X R67, R67, UR9, R20, 0x2, P0 ;  /* 0x0000000943437c11 */ /* 0x000fe400080f1414 */
[----:B-1----:R-:W2:Y:S04]  /*1540*/  LDS.128 R20, [R0] ;  /* 0x0000000000147984 */ /* 0x002ea80000000c00 */
[----:B------:R0:W4:Y:S01]  /*1550*/  LDG.E.CONSTANT R75, desc[UR10][R66.64] ;  /* 0x0000000a424b7981 */ /* 0x000122000c1e9900 */
[----:B--2---:R-:W-:-:S04]  /*1560*/  FMUL.FTZ R21, R70, R21 ;  /* 0x0000001546157220 */ /* 0x004fc80000410000 */
[----:B---3--:R-:W-:Y:S01]  /*1570*/  FFMA.FTZ R76, R20, R71, R21 ;  /* 0x00000047144c7223 */ /* 0x008fe20000010015 */
[----:B------:R-:W-:-:S05]  /*1580*/  VIADD R20, R57, 0xc ;  /* 0x0000000c39147836 */ /* 0x000fca0000000000 */
[----:B------:R-:W-:-:S04]  /*1590*/  SHF.R.S32.HI R21, RZ, 0x1f, R20 ;  /* 0x0000001fff157819 */ /* 0x000fc80000011414 */
[----:B------:R-:W-:-:S04]  /*15a0*/  LEA.HI R21, R21, R20, RZ, 0x2 ;  /* 0x0000001415157211 */ /* 0x000fc800078f10ff */
[C---:B------:R-:W-:Y:S01]  /*15b0*/  LOP3.LUT R71, R21.reuse, 0xfffffffc, RZ, 0xc0, !PT ;  /* 0xfffffffc15477812 */ /* 0x040fe200078ec0ff */
[----:B------:R-:W-:-:S04]  /*15c0*/  IMAD.SHL.U32 R21, R21, 0x8, RZ ;  /* 0x0000000815157824 */ /* 0x000fc800078e00ff */
[----:B------:R-:W-:Y:S01]  /*15d0*/  IMAD.IADD R71, R20, 0x1, -R71 ;  /* 0x0000000114477824 */ /* 0x000fe200078e0a47 */
[----:B------:R-:W-:-:S04]  /*15e0*/  LOP3.LUT R21, R21, 0xffffffe0, RZ, 0xc0, !PT ;  /* 0xffffffe015157812 */ /* 0x000fc800078ec0ff */
[--C-:B------:R-:W-:Y:S02]  /*15f0*/  IADD3 R20, P0, P1, R21, R64, R71.reuse ;  /* 0x0000004015147210 */ /* 0x100fe4000791e047 */
[----:B0-----:R-:W-:Y:S02]  /*1600*/  SHF.R.S32.HI R66, RZ, 0x1f, R71 ;  /* 0x0000001fff427819 */ /* 0x001fe40000011447 */
[----:B------:R-:W-:-:S04]  /*1610*/  SHF.R.S32.HI R21, RZ, 0x1f, R21 ;  /* 0x0000001fff157819 */ /* 0x000fc80000011415 */
[----:B------:R-:W-:Y:S02]  /*1620*/  IADD3.X R21, R21, R65, R66, P0, P1 ;  /* 0x0000004115157210 */ /* 0x000fe400007e2442 */
[----:B------:R-:W-:-:S04]  /*1630*/  LEA R70, P0, R20, UR8, 0x2 ;  /* 0x0000000814467c11 */ /* 0x000fc8000f8010ff */
[----:B------:R-:W-:-:S05]  /*1640*/  LEA.HI.X R71, R20, UR9, R21, 0x2, P0 ;  /* 0x0000000914477c11 */ /* 0x000fca00080f1415 */
[----:B------:R0:W2:Y:S01]  /*1650*/  LDG.E.CONSTANT R74, desc[UR10][R70.64] ;  /* 0x0000000a464a7981 */ /* 0x0000a2000c1e9900 */
[----:B------:R-:W-:-:S04]  /*1660*/  IADD3 R21, P0, P1, R53, R64, R56 ;  /* 0x0000004035157210 */ /* 0x000fc8000791e038 */
[----:B------:R-:W-:Y:S02]  /*1670*/  LEA R20, P2, R21, UR8, 0x2 ;  /* 0x0000000815147c11 */ /* 0x000fe4000f8410ff */
[----:B------:R-:W-:-:S04]  /*1680*/  IADD3.X R66, R25, R65, R28, P0, P1 ;  /* 0x0000004119427210 */ /* 0x000fc800007e241c */
[----:B------:R-:W-:-:S05]  /*1690*/  LEA.HI.X R21, R21, UR9, R66, 0x2, P2 ;  /* 0x0000000915157c11 */ /* 0x000fca00090f1442 */
[----:B------:R1:W3:Y:S01]  /*16a0*/  LDG.E.CONSTANT R73, desc[UR10][R20.64] ;  /* 0x0000000a14497981 */ /* 0x0002e2000c1e9900 */
[----:B------:R-:W-:-:S04]  /*16b0*/  IADD3 R67, P0, P1, R51, R64, R54 ;  /* 0x0000004033437210 */ /* 0x000fc8000791e036 */
[----:B------:R-:W-:Y:S02]  /*16c0*/  LEA R66, P2, R67, UR8, 0x2 ;  /* 0x0000000843427c11 */ /* 0x000fe4000f8410ff */
[----:B------:R-:W-:-:S04]  /*16d0*/  IADD3.X R72, R27, R65, R30, P0, P1 ;  /* 0x000000411b487210 */ /* 0x000fc800007e241e */
[----:B------:R-:W-:-:S05]  /*16e0*/  LEA.HI.X R67, R67, UR9, R72, 0x2, P2 ;  /* 0x0000000943437c11 */ /* 0x000fca00090f1448 */
[----:B------:R5:W5:Y:S01]  /*16f0*/  LDG.E.CONSTANT R72, desc[UR10][R66.64] ;  /* 0x0000000a42487981 */ /* 0x000b62000c1e9900 */
[----:B----4-:R-:W-:Y:S01]  /*1700*/  FFMA.FTZ R75, R75, R22, R76 ;  /* 0x000000164b4b7223 */ /* 0x010fe2000001004c */
[----:B------:R-:W-:-:S04]  /*1710*/  IADD3 R22, P0, P1, R49, R64, R52 ;  /* 0x0000004031167210 */ /* 0x000fc8000791e034 */
[----:B0-----:R-:W-:Y:S02]  /*1720*/  LEA R70, P2, R22, UR8, 0x2 ;  /* 0x0000000816467c11 */ /* 0x001fe4000f8410ff */
[----:B------:R-:W-:-:S04]  /*1730*/  IADD3.X R71, R29, R65, R32, P0, P1 ;  /* 0x000000411d477210 */ /* 0x000fc800007e2420 */
[----:B------:R-:W-:-:S06]  /*1740*/  LEA.HI.X R71, R22, UR9, R71, 0x2, P2 ;  /* 0x0000000916477c11 */ /* 0x000fcc00090f1447 */
[----:B------:R0:W4:Y:S01]  /*1750*/  LDG.E.CONSTANT R71, desc[UR10][R70.64] ;  /* 0x0000000a46477981 */ /* 0x000122000c1e9900 */
[----:B--2---:R-:W-:-:S03]  /*1760*/  FFMA.FTZ R75, R74, R23, R75 ;  /* 0x000000174a4b7223 */ /* 0x004fc6000001004b */
[----:B-1----:R-:W3:Y:S02]  /*1770*/  LDS.128 R20, [R0+0x10] ;  /* 0x0000100000147984 */ /* 0x002ee40000000c00 */
[----:B---3--:R-:W-:Y:S01]  /*1780*/  FFMA.FTZ R73, R20, R73, R75 ;  /* 0x0000004914497223 */ /* 0x008fe2000001004b */
[----:B------:R-:W-:-:S04]  /*1790*/  IADD3 R20, P0, P1, R14, R64, R11 ;  /* 0x000000400e147210 */ /* 0x000fc8000791e00b */
[----:B-----5:R-:W-:Y:S02]  /*17a0*/  LEA R66, P2, R20, UR8, 0x2 ;  /* 0x0000000814427c11 */ /* 0x020fe4000f8410ff */
[----:B------:R-:W-:-:S04]  /*17b0*/  IADD3.X R67, R31, R65, R34, P0, P1 ;  /* 0x000000411f437210 */ /* 0x000fc800007e2422 */
[----:B------:R-:W-:-:S05]  /*17c0*/  LEA.HI.X R67, R20, UR9, R67, 0x2, P2 ;  /* 0x0000000914437c11 */ /* 0x000fca00090f1443 */
[----:B------:R1:W2:Y:S01]  /*17d0*/  LDG.E.CONSTANT R74, desc[UR10][R66.64] ;  /* 0x0000000a424a7981 */ /* 0x0002a2000c1e9900 */
[----:B------:R-:W-:Y:S01]  /*17e0*/  FFMA.FTZ R76, R72, R21, R73 ;  /* 0x00000015484c7223 */ /* 0x000fe20000010049 */
[----:B------:R-:W-:-:S04]  /*17f0*/  IADD3 R21, P0, P1, R13, R64, R10 ;  /* 0x000000400d157210 */ /* 0x000fc8000791e00a */
[----:B------:R-:W-:Y:S02]  /*1800*/  LEA R20, P2, R21, UR8, 0x2 ;  /* 0x0000000815147c11 */ /* 0x000fe4000f8410ff */
[----:B0-----:R-:W-:-:S04]  /*1810*/  IADD3.X R70, R33, R65, R36, P0, P1 ;  /* 0x0000004121467210 */ /* 0x001fc800007e2424 */
[----:B------:R-:W-:Y:S02]  /*1820*/  LEA.HI.X R21, R21, UR9, R70, 0x2, P2 ;  /* 0x0000000915157c11 */ /* 0x000fe400090f1446 */
[----:B------:R-:W-:-:S03]  /*1830*/  IADD3 R70, P0, P1, R16, R64, R9 ;  /* 0x0000004010467210 */ /* 0x000fc6000791e009 */
[----:B------:R0:W3:Y:S01]  /*1840*/  LDG.E.CONSTANT R75, desc[UR10][R20.64] ;  /* 0x0000000a144b7981 */ /* 0x0000e2000c1e9900 */
[----:B------:R-:W-:Y:S02]  /*1850*/  LEA R72, P2, R70, UR8, 0x2 ;  /* 0x0000000846487c11 */ /* 0x000fe4000f8410ff */
[----:B------:R-:W-:-:S04]  /*1860*/  IADD3.X R73, R35, R65, R38, P0, P1 ;  /* 0x0000004123497210 */ /* 0x000fc800007e2426 */
[----:B------:R-:W-:-:S05]  /*1870*/  LEA.HI.X R73, R70, UR9, R73, 0x2, P2 ;  /* 0x0000000946497c11 */ /* 0x000fca00090f1449 */
[----:B------:R-:W5:Y:S01]  /*1880*/  LDG.E.CONSTANT R72, desc[UR10][R72.64] ;  /* 0x0000000a48487981 */ /* 0x000f62000c1e9900 */
[----:B----4-:R-:W-:Y:S01]  /*1890*/  FFMA.FTZ R71, R71, R22, R76 ;  /* 0x0000001647477223 */ /* 0x010fe2000001004c */
[----:B------:R-:W-:-:S04]  /*18a0*/  IADD3 R22, P0, P1, R15, R64, R8 ;  /* 0x000000400f167210 */ /* 0x000fc8000791e008 */
[----:B-1----:R-:W-:Y:S02]  /*18b0*/  LEA R66, P2, R22, UR8, 0x2 ;  /* 0x0000000816427c11 */ /* 0x002fe4000f8410ff */
[----:B------:R-:W-:-:S04]  /*18c0*/  IADD3.X R67, R37, R65, R40, P0, P1 ;  /* 0x0000004125437210 */ /* 0x000fc800007e2428 */
[----:B------:R-:W-:-:S06]  /*18d0*/  LEA.HI.X R67, R22, UR9, R67, 0x2, P2 ;  /* 0x0000000916437c11 */ /* 0x000fcc00090f1443 */
[----:B------:R-:W4:Y:S01]  /*18e0*/  LDG.E.CONSTANT R67, desc[UR10][R66.64] ;  /* 0x0000000a42437981 */ /* 0x000f22000c1e9900 */
[----:B--2---:R-:W-:-:S03]  /*18f0*/  FFMA.FTZ R71, R74, R23, R71 ;  /* 0x000000174a477223 */ /* 0x004fc60000010047 */
[----:B0-----:R-:W3:Y:S02]  /*1900*/  LDS.128 R20, [R0+0x20] ;  /* 0x0000200000147984 */ /* 0x001ee40000000c00 */
[----:B---3--:R-:W-:Y:S01]  /*1910*/  FFMA.FTZ R75, R20, R75, R71 ;  /* 0x0000004b144b7223 */ /* 0x008fe20000010047 */
[----:B------:R-:W-:-:S04]  /*1920*/  IADD3 R20, P0, P1, R18, R64, R7 ;  /* 0x0000004012147210 */ /* 0x000fc8000791e007 */
[----:B------:R-:W-:Y:S02]  /*1930*/  LEA R70, P2, R20, UR8, 0x2 ;  /* 0x0000000814467c11 */ /* 0x000fe4000f8410ff */
[----:B------:R-:W-:-:S04]  /*1940*/  IADD3.X R71, R39, R65, R42, P0, P1 ;  /* 0x0000004127477210 */ /* 0x000fc800007e242a */
[----:B------:R-:W-:Y:S01]  /*1950*/  LEA.HI.X R71, R20, UR9, R71, 0x2, P2 ;  /* 0x0000000914477c11 */ /* 0x000fe200090f1447 */
[----:B-----5:R-:W-:-:S04]  /*1960*/  FFMA.FTZ R20, R72, R21, R75 ;  /* 0x0000001548147223 */ /* 0x020fc8000001004b */
[----:B------:R0:W2:Y:S01]  /*1970*/  LDG.E.CONSTANT R72, desc[UR10][R70.64] ;  /* 0x0000000a46487981 */ /* 0x0000a2000c1e9900 */
[----:B----4-:R-:W-:Y:S01]  /*1980*/  FFMA.FTZ R73, R67, R22, R20 ;  /* 0x0000001643497223 */ /* 0x010fe20000010014 */
[----:B------:R-:W-:-:S04]  /*1990*/  IADD3 R20, P0, P1, R17, R64, R6 ;  /* 0x0000004011147210 */ /* 0x000fc8000791e006 */
[----:B------:R-:W-:Y:S02]  /*19a0*/  LEA R66, P2, R20, UR8, 0x2 ;  /* 0x0000000814427c11 */ /* 0x000fe4000f8410ff */
[----:B------:R-:W-:-:S04]  /*19b0*/  IADD3.X R21, R41, R65, R44, P0, P1 ;  /* 0x0000004129157210 */ /* 0x000fc800007e242c */
[----:B------:R-:W-:Y:S02]  /*19c0*/  LEA.HI.X R67, R20, UR9, R21, 0x2, P2 ;  /* 0x0000000914437c11 */ /* 0x000fe400090f1415 */
[----:B------:R-:W-:-:S04]  /*19d0*/  IADD3 R21, P0, P1, R24, R64, R5 ;  /* 0x0000004018157210 */ /* 0x000fc8000791e005 */
[----:B------:R-:W-:Y:S01]  /*19e0*/  LEA R20, P2, R21, UR8, 0x2 ;  /* 0x0000000815147c11 */ /* 0x000fe2000f8410ff */
[----:B------:R-:W3:Y:S01]  /*19f0*/  LDG.E.CONSTANT R67, desc[UR10][R66.64] ;  /* 0x0000000a42437981 */ /* 0x000ee2000c1e9900 */
[-C--:B------:R-:W-:Y:S02]  /*1a00*/  IADD3.X R22, R43, R65.reuse, R46, P0, P1 ;  /* 0x000000412b167210 */ /* 0x080fe400007e242e */
[-C--:B0-----:R-:W-:Y:S02]  /*1a10*/  IADD3 R71, P0, P1, R19, R64.reuse, R4 ;  /* 0x0000004013477210 */ /* 0x081fe4000791e004 */
[----:B------:R-:W-:Y:S02]  /*1a20*/  LEA.HI.X R21, R21, UR9, R22, 0x2, P2 ;  /* 0x0000000915157c11 */ /* 0x000fe400090f1416 */
[----:B------:R-:W-:Y:S02]  /*1a30*/  IADD3 R22, P3, P4, R26, R64, R3 ;  /* 0x000000401a167210 */ /* 0x000fe40007c7e003 */
[----:B------:R-:W-:Y:S01]  /*1a40*/  LEA R70, P2, R71, UR8, 0x2 ;  /* 0x0000000847467c11 */ /* 0x000fe2000f8410ff */
[----:B------:R0:W4:Y:S01]  /*1a50*/  LDG.E.CONSTANT R74, desc[UR10][R20.64] ;  /* 0x0000000a144a7981 */ /* 0x000122000c1e9900 */
[----:B------:R-:W-:-:S02]  /*1a60*/  IADD3.X R64, R45, R65, R48, P0, P1 ;  /* 0x000000412d407210 */ /* 0x000fc400007e2430 */
[----:B------:R-:W-:Y:S02]  /*1a70*/  IADD3.X R65, R47, R65, R50, P3, P4 ;  /* 0x000000412f417210 */ /* 0x000fe40001fe8432 */
[----:B------:R-:W-:Y:S02]  /*1a80*/  LEA.HI.X R71, R71, UR9, R64, 0x2, P2 ;  /* 0x0000000947477c11 */ /* 0x000fe400090f1440 */
[----:B------:R-:W-:-:S04]  /*1a90*/  LEA R64, P0, R22, UR8, 0x2 ;  /* 0x0000000816407c11 */ /* 0x000fc8000f8010ff */
[----:B------:R-:W-:Y:S01]  /*1aa0*/  LEA.HI.X R65, R22, UR9, R65, 0x2, P0 ;  /* 0x0000000916417c11 */ /* 0x000fe200080f1441 */
[----:B------:R-:W5:Y:S04]  /*1ab0*/  LDG.E.CONSTANT R71, desc[UR10][R70.64] ;  /* 0x0000000a46477981 */ /* 0x000f68000c1e9900 */
[----:B------:R-:W5:Y:S01]  /*1ac0*/  LDG.E.CONSTANT R64, desc[UR10][R64.64] ;  /* 0x0000000a40407981 */ /* 0x000f62000c1e9900 */
[----:B------:R-:W-:Y:S01]  /*1ad0*/  UMOV UR4, 0xffffffff ;  /* 0xffffffff00047882 */ /* 0x000fe20000000000 */
[----:B--2---:R-:W-:Y:S02]  /*1ae0*/  FFMA.FTZ R73, R72, R23, R73 ;  /* 0x0000001748497223 */ /* 0x004fe40000010049 */
[----:B0-----:R-:W3:Y:S02]  /*1af0*/  LDS.128 R20, [R0+0x30] ;  /* 0x0000300000147984 */ /* 0x001ee40000000c00 */
[----:B---3--:R-:W-:Y:S01]  /*1b00*/  FFMA.FTZ R67, R20, R67, R73 ;  /* 0x0000004314437223 */ /* 0x008fe20000010049 */
[----:B------:R-:W-:-:S03]  /*1b10*/  VIADD R20, R58, 0x7 ;  /* 0x000000073a147836 */ /* 0x000fc60000000000 */
[----:B----4-:R-:W-:Y:S02]  /*1b20*/  FFMA.FTZ R74, R74, R21, R67 ;  /* 0x000000154a4a7223 */ /* 0x010fe40000010043 */
[----:B------:R-:W-:Y:S02]  /*1b30*/  SHF.R.S32.HI R67, RZ, 0x1f, R20 ;  /* 0x0000001fff437819 */ /* 0x000fe40000011414 */
[----:B-----5:R-:W-:Y:S02]  /*1b40*/  FFMA.FTZ R21, R71, R22, R74 ;  /* 0x0000001647157223 */ /* 0x020fe4000001004a */
[----:B------:R-:W-:Y:S02]  /*1b50*/  LEA.HI R67, R67, R20, RZ, 0x3 ;  /* 0x0000001443437211 */ /* 0x000fe400078f18ff */
[----:B------:R-:W-:Y:S02]  /*1b60*/  FFMA.FTZ R66, R64, R23, R21 ;  /* 0x0000001740427223 */ /* 0x000fe40000010015 */
[----:B------:R-:W-:Y:S01]  /*1b70*/  SHF.R.S32.HI R67, RZ, 0x3, R67 ;  /* 0x00000003ff437819 */ /* 0x000fe20000011443 */
[----:B------:R-:W-:Y:S06]  /*1b80*/  BRA.DIV UR4, `(.L_x_27327) ;  /* 0x0000003a04007947 */ /* 0x000fec000b800000 */
[----:B------:R-:W0:Y:S02]  /*1b90*/  SHFL.BFLY PT, R23, R66, 0x2, 0x1f ;  /* 0x0c401f0042177f89 */ /* 0x000e2400000e0000 */
[----:B0-----:R-:W-:-:S05]  /*1ba0*/  FADD.FTZ R64, R66, R23 ;  /* 0x0000001742407221 */ /* 0x001fca0000010000 */
[----:B------:R0:W1:Y:S02]  /*1bb0*/  SHFL.BFLY PT, R23, R64, 0x1, 0x1f ;  /* 0x0c201f0040177f89 */ /* 0x00006400000e0000 */
.L_x_27364:
        /* <DEDUP_REMOVED lines=11> */
.L_x_27329:
[----:B------:R-:W-:Y:S05]  /*1c70*/  BSYNC B1 ;  /* 0x0000000000017941 */ /* 0x000fea0003800000 */
.L_x_27328:
[----:B------:R-:W-:Y:S01]  /*1c80*/  IADD3 R60, P0, R60, 0x10, RZ ;  /* 0x000000103c3c7810 */ /* 0x000fe20007f1e0ff */
[----:B-1----:R-:W-:Y:S02]  /*1c90*/  VIADD R63, R63, 0x80 ;  /* 0x000000803f3f7836 */ /* 0x002fe40000000000 */
[----:B------:R-:W-:Y:S02]  /*1ca0*/  VIADD R59, R59, 0x20 ;  /* 0x000000203b3b7836 */ /* 0x000fe40000000000 */
[----:B------:R-:W-:Y:S01]  /*1cb0*/  IMAD.X R61, RZ, RZ, R61, P0 ;  /* 0x000000ffff3d7224 */ /* 0x000fe200000e063d */
[----:B------:R-:W-:Y:S07]  /*1cc0*/  @!P1 BRA `(.L_x_27330) ;  /* 0xfffffff400809947 */ /* 0x000fee000383ffff */
[----:B------:R-:W-:Y:S05]  /*1cd0*/  BRA `(.L_x_27325) ;  /* 0x0000000800dc7947 */ /* 0x000fea0003800000 */
.L_x_27326:
        /* <DEDUP_REMOVED lines=16> */
.L_x_27334:
[----:B------:R-:W-:Y:S02]  /*1de0*/  IMAD.MOV.U32 R21, RZ, RZ, R63 ;  /* 0x000000ffff157224 */ /* 0x000fe400078e003f */
[----:B------:R-:W-:-:S05]  /*1df0*/  IMAD.MOV.U32 R20, RZ, RZ, R60 ;  /* 0x000000ffff147224 */ /* 0x000fca00078e003c */
[----:B------:R-:W2:Y:S01]  /*1e00*/  LDG.E.CONSTANT R21, desc[UR10][R20.64] ;  /* 0x0000000a14157981 */ /* 0x000ea2000c1e9900 */
[----:B0-----:R-:W-:Y:S02]  /*1e10*/  VIADD R67, R57, 0x4 ;  /* 0x0000000439437836 */ /* 0x001fe40000000000 */
[----:B------:R-:W-:-:S03]  /*1e20*/  IMAD.MOV.U32 R71, RZ, RZ, R69 ;  /* 0x000000ffff477224 */ /* 0x000fc600078e0045 */
[----:B------:R-:W-:-:S04]  /*1e30*/  SHF.R.S32.HI R22, RZ, 0x1f, R67 ;  /* 0x0000001fff167819 */ /* 0x000fc80000011443 */
[----:B------:R-:W-:-:S04]  /*1e40*/  LEA.HI R22, R22, R67, RZ, 0x2 ;  /* 0x0000004316167211 */ /* 0x000fc800078f10ff */
[C---:B------:R-:W-:Y:S01]  /*1e50*/  LOP3.LUT R70, R22.reuse, 0xfffffffc, RZ, 0xc0, !PT ;  /* 0xfffffffc16467812 */ /* 0x040fe200078ec0ff */
[----:B------:R-:W-:Y:S01]  /*1e60*/  IMAD.SHL.U32 R22, R22, 0x8, RZ ;  /* 0x0000000816167824 */ /* 0x000fe200078e00ff */
[----:B--2---:R-:W-:-:S05]  /*1e70*/  SHF.R.S32.HI R23, RZ, 0x1f, R21 ;  /* 0x0000001fff177819 */ /* 0x004fca0000011415 */
[----:B------:R-:W-:Y:S02]  /*1e80*/  IMAD R65, R23, UR14, RZ ;  /* 0x0000000e17417c24 */ /* 0x000fe4000f8e02ff */
[----:B------:R-:W-:Y:S02]  /*1e90*/  IMAD.IADD R23, R67, 0x1, -R70 ;  /* 0x0000000143177824 */ /* 0x000fe400078e0a46 */
[----:B------:R-:W-:Y:S02]  /*1ea0*/  VIADD R67, R57, 0x8 ;  /* 0x0000000839437836 */ /* 0x000fe40000000000 */
[----:B------:R-:W-:Y:S02]  /*1eb0*/  IMAD.MOV.U32 R70, RZ, RZ, R68 ;  /* 0x000000ffff467224 */ /* 0x000fe400078e0044 */
[C---:B------:R-:W-:Y:S01]  /*1ec0*/  IMAD R65, R21.reuse, R2, R65 ;  /* 0x0000000215417224 */ /* 0x040fe200078e0241 */
[----:B------:R-:W-:Y:S01]  /*1ed0*/  SHF.R.S32.HI R20, RZ, 0x1f, R67 ;  /* 0x0000001fff147819 */ /* 0x000fe20000011443 */
[----:B------:R-:W-:Y:S01]  /*1ee0*/  IMAD.WIDE.U32 R70, R21, UR14, R70 ;  /* 0x0000000e15467c25 */ /* 0x000fe2000f8e0046 */
[----:B------:R-:W-:-:S02]  /*1ef0*/  LOP3.LUT R21, R22, 0xffffffe0, RZ, 0xc0, !PT ;  /* 0xffffffe016157812 */ /* 0x000fc400078ec0ff */
[----:B------:R-:W-:Y:S01]  /*1f00*/  LEA.HI R20, R20, R67, RZ, 0x2 ;  /* 0x0000004314147211 */ /* 0x000fe200078f10ff */
[----:B------:R-:W-:Y:S01]  /*1f10*/  IMAD.IADD R65, R71, 0x1, R65 ;  /* 0x0000000147417824 */ /* 0x000fe200078e0241 */
[--C-:B------:R-:W-:Y:S02]  /*1f20*/  SHF.R.S32.HI R22, RZ, 0x1f, R23.reuse ;  /* 0x0000001fff167819 */ /* 0x100fe40000011417 */
[----:B------:R-:W-:Y:S02]  /*1f30*/  LOP3.LUT R72, R20, 0xfffffffc, RZ, 0xc0, !PT ;  /* 0xfffffffc14487812 */ /* 0x000fe400078ec0ff */
[----:B------:R-:W-:-:S03]  /*1f40*/  IADD3 R23, P0, P1, R21, R70, R23 ;  /* 0x0000004615177210 */ /* 0x000fc6000791e017 */
[----:B------:R-:W-:Y:S01]  /*1f50*/  IMAD.IADD R67, R67, 0x1, -R72 ;  /* 0x0000000143437824 */ /* 0x000fe200078e0a48 */
[----:B------:R-:W-:Y:S01]  /*1f60*/  SHF.R.S32.HI R72, RZ, 0x1f, R21 ;  /* 0x0000001fff487819 */ /* 0x000fe20000011415 */
[----:B------:R-:W-:-:S03]  /*1f70*/  IMAD.SHL.U32 R21, R20, 0x8, RZ ;  /* 0x0000000814157824 */ /* 0x000fc600078e00ff */
[----:B------:R-:W-:Y:S02]  /*1f80*/  IADD3.X R20, R72, R65, R22, P0, P1 ;  /* 0x0000004148147210 */ /* 0x000fe400007e2416 */
[----:B------:R-:W-:Y:S02]  /*1f90*/  LEA R76, P0, R23, UR16, 0x2 ;  /* 0x00000010174c7c11 */ /* 0x000fe4000f8010ff */
[----:B------:R-:W-:Y:S02]  /*1fa0*/  LOP3.LUT R21, R21, 0xffffffe0, RZ, 0xc0, !PT ;  /* 0xffffffe015157812 */ /* 0x000fe400078ec0ff */
[----:B------:R-:W-:Y:S02]  /*1fb0*/  LEA.HI.X R77, R23, UR17, R20, 0x2, P0 ;  /* 0x00000011174d7c11 */ /* 0x000fe400080f1414 */
[----:B------:R-:W-:Y:S02]  /*1fc0*/  SHF.R.S32.HI R22, RZ, 0x1f, R21 ;  /* 0x0000001fff167819 */ /* 0x000fe40000011415 */
[--C-:B------:R-:W-:Y:S01]  /*1fd0*/  IADD3 R20, P0, P1, R21, R70, R67.reuse ;  /* 0x0000004615147210 */ /* 0x100fe2000791e043 */
[----:B------:R-:W2:Y:S01]  /*1fe0*/  LDG.E.CONSTANT R76, desc[UR10][R76.64] ;  /* 0x0000000a4c4c7981 */ /* 0x000ea2000c1e9900 */
[----:B------:R-:W-:-:S02]  /*1ff0*/  SHF.R.S32.HI R21, RZ, 0x1f, R67 ;  /* 0x0000001fff157819 */ /* 0x000fc40000011443 */
[----:B------:R-:W-:Y:S02]  /*2000*/  SHF.R.S32.HI R72, RZ, 0x1f, R57 ;  /* 0x0000001fff487819 */ /* 0x000fe40000011439 */
[----:B------:R-:W-:Y:S02]  /*2010*/  IADD3.X R21, R22, R65, R21, P0, P1 ;  /* 0x0000004116157210 */ /* 0x000fe400007e2415 */
[----:B------:R-:W-:-:S05]  /*2020*/  IADD3 R22, P0, R57, R70, RZ ;  /* 0x0000004639167210 */ /* 0x000fca0007f1e0ff */
[----:B------:R-:W-:Y:S01]  /*2030*/  IMAD.X R23, R72, 0x1, R65, P0 ;  /* 0x0000000148177824 */ /* 0x000fe200000e0641 */
[----:B------:R-:W-:-:S04]  /*2040*/  LEA R74, P0, R22, UR16, 0x2 ;  /* 0x00000010164a7c11 */ /* 0x000fc8000f8010ff */
[----:B------:R-:W-:Y:S02]  /*2050*/  LEA.HI.X R75, R22, UR17, R23, 0x2, P0 ;  /* 0x00000011164b7c11 */ /* 0x000fe400080f1417 */
[----:B------:R-:W-:-:S04]  /*2060*/  LEA R72, P0, R20, UR16, 0x2 ;  /* 0x0000001014487c11 */ /* 0x000fc8000f8010ff */
[----:B------:R-:W-:Y:S01]  /*2070*/  LEA.HI.X R73, R20, UR17, R21, 0x2, P0 ;  /* 0x0000001114497c11 */ /* 0x000fe200080f1415 */
[----:B------:R-:W3:Y:S04]  /*2080*/  LDG.E.CONSTANT R75, desc[UR10][R74.64] ;  /* 0x0000000a4a4b7981 */ /* 0x000ee8000c1e9900 */
[----:B------:R-:W4:Y:S04]  /*2090*/  LDG.E.CONSTANT R72, desc[UR10][R72.64] ;  /* 0x0000000a48487981 */ /* 0x000f28000c1e9900 */
[----:B------:R-:W2:Y:S02]  /*20a0*/  LDS.128 R20, [R0] ;  /* 0x0000000000147984 */ /* 0x000ea40000000c00 */
[----:B--2---:R-:W-:-:S04]  /*20b0*/  FMUL.FTZ R21, R76, R21 ;  /* 0x000000154c157220 */ /* 0x004fc80000410000 */
[----:B---3--:R-:W-:Y:S01]  /*20c0*/  FFMA.FTZ R21, R20, R75, R21 ;  /* 0x0000004b14157223 */ /* 0x008fe20000010015 */
[----:B------:R-:W-:-:S03]  /*20d0*/  VIADD R20, R57, 0xc ;  /* 0x0000000c39147836 */ /* 0x000fc60000000000 */
[----:B----4-:R-:W-:Y:S02]  /*20e0*/  FFMA.FTZ R22, R72, R22, R21 ;  /* 0x0000001648167223 */ /* 0x010fe40000010015 */
        /* <DEDUP_REMOVED lines=8> */
[----:B------:R-:W-:-:S04]  /*2170*/  SHF.R.S32.HI R21, RZ, 0x1f, R67 ;  /* 0x0000001fff157819 */ /* 0x000fc80000011443 */
[----:B------:R-:W-:Y:S02]  /*2180*/  IADD3.X R21, R72, R65, R21, P0, P1 ;  /* 0x0000004148157210 */ /* 0x000fe400007e2415 */
[----:B------:R-:W-:-:S04]  /*2190*/  LEA R74, P0, R20, UR16, 0x2 ;  /* 0x00000010144a7c11 */ /* 0x000fc8000f8010ff */
[----:B------:R-:W-:-:S05]  /*21a0*/  LEA.HI.X R75, R20, UR17, R21, 0x2, P0 ;  /* 0x00000011144b7c11 */ /* 0x000fca00080f1415 */
[----:B------:R-:W2:Y:S01]  /*21b0*/  LDG.E.CONSTANT R71, desc[UR10][R74.64] ;  /* 0x0000000a4a477981 */ /* 0x000ea2000c1e9900 */
[----:B------:R-:W-:-:S04]  /*21c0*/  IADD3 R21, P0, P1, R53, R70, R56 ;  /* 0x0000004635157210 */ /* 0x000fc8000791e038 */
[----:B------:R-:W-:Y:S02]  /*21d0*/  LEA R20, P2, R21, UR16, 0x2 ;  /* 0x0000001015147c11 */ /* 0x000fe4000f8410ff */
[-C--:B------:R-:W-:Y:S02]  /*21e0*/  IADD3.X R72, R25, R65.reuse, R28, P0, P1 ;  /* 0x0000004119487210 */ /* 0x080fe400007e241c */
[----:B------:R-:W-:Y:S02]  /*21f0*/  IADD3 R73, P0, P1, R51, R70, R54 ;  /* 0x0000004633497210 */ /* 0x000fe4000791e036 */
[----:B------:R-:W-:Y:S02]  /*2200*/  LEA.HI.X R21, R21, UR17, R72, 0x2, P2 ;  /* 0x0000001115157c11 */ /* 0x000fe400090f1448 */
[----:B------:R-:W-:Y:S02]  /*2210*/  LEA R72, P2, R73, UR16, 0x2 ;  /* 0x0000001049487c11 */ /* 0x000fe4000f8410ff */
[----:B------:R-:W-:Y:S01]  /*2220*/  IADD3.X R76, R27, R65, R30, P0, P1 ;  /* 0x000000411b4c7210 */ /* 0x000fe200007e241e */
[----:B------:R0:W3:Y:S03]  /*2230*/  LDG.E.CONSTANT R67, desc[UR10][R20.64] ;  /* 0x0000000a14437981 */ /* 0x0000e6000c1e9900 */
[----:B------:R-:W-:-:S05]  /*2240*/  LEA.HI.X R73, R73, UR17, R76, 0x2, P2 ;  /* 0x0000001149497c11 */ /* 0x000fca00090f144c */
[----:B------:R-:W4:Y:S01]  /*2250*/  LDG.E.CONSTANT R72, desc[UR10][R72.64] ;  /* 0x0000000a48487981 */ /* 0x000f22000c1e9900 */
[----:B--2---:R-:W-:Y:S01]  /*2260*/  FFMA.FTZ R71, R71, R23, R22 ;  /* 0x0000001747477223 */ /* 0x004fe20000010016 */
[----:B------:R-:W-:-:S04]  /*2270*/  IADD3 R22, P0, P1, R49, R70, R52 ;  /* 0x0000004631167210 */ /* 0x000fc8000791e034 */
[----:B------:R-:W-:Y:S02]  /*2280*/  LEA R76, P2, R22, UR16, 0x2 ;  /* 0x00000010164c7c11 */ /* 0x000fe4000f8410ff */
[----:B------:R-:W-:-:S04]  /*2290*/  IADD3.X R23, R29, R65, R32, P0, P1 ;  /* 0x000000411d177210 */ /* 0x000fc800007e2420 */
[----:B------:R-:W-:Y:S02]  /*22a0*/  LEA.HI.X R77, R22, UR17, R23, 0x2, P2 ;  /* 0x00000011164d7c11 */ /* 0x000fe400090f1417 */
[----:B0-----:R-:W3:Y:S04]  /*22b0*/  LDS.128 R20, [R0+0x10] ;  /* 0x0000100000147984 */ /* 0x001ee80000000c00 */
[----:B------:R-:W2:Y:S01]  /*22c0*/  LDG.E.CONSTANT R77, desc[UR10][R76.64] ;  /* 0x0000000a4c4d7981 */ /* 0x000ea2000c1e9900 */
[----:B---3--:R-:W-:-:S04]  /*22d0*/  FFMA.FTZ R67, R20, R67, R71 ;  /* 0x0000004314437223 */ /* 0x008fc80000010047 */
[----:B----4-:R-:W-:Y:S01]  /*22e0*/  FFMA.FTZ R20, R72, R21, R67 ;  /* 0x0000001548147223 */ /* 0x010fe20000010043 */
[----:B------:R-:W-:-:S04]  /*22f0*/  IADD3 R21, P0, P1, R14, R70, R11 ;  /* 0x000000460e157210 */ /* 0x000fc8000791e00b */
[----:B------:R-:W-:Y:S02]  /*2300*/  LEA R74, P2, R21, UR16, 0x2 ;  /* 0x00000010154a7c11 */ /* 0x000fe4000f8410ff */
[----:B------:R-:W-:-:S04]  /*2310*/  IADD3.X R72, R31, R65, R34, P0, P1 ;  /* 0x000000411f487210 */ /* 0x000fc800007e2422 */
[----:B------:R-:W-:-:S05]  /*2320*/  LEA.HI.X R75, R21, UR17, R72, 0x2, P2 ;  /* 0x00000011154b7c11 */ /* 0x000fca00090f1448 */
[----:B------:R-:W3:Y:S01]  /*2330*/  LDG.E.CONSTANT R74, desc[UR10][R74.64] ;  /* 0x0000000a4a4a7981 */ /* 0x000ee2000c1e9900 */
[----:B------:R-:W-:Y:S01]  /*2340*/  IADD3 R21, P0, P1, R13, R70, R10 ;  /* 0x000000460d157210 */ /* 0x000fe2000791e00a */
[----:B--2---:R-:W-:-:S03]  /*2350*/  FFMA.FTZ R71, R77, R22, R20 ;  /* 0x000000164d477223 */ /* 0x004fc60000010014 */
[----:B------:R-:W-:Y:S02]  /*2360*/  LEA R20, P2, R21, UR16, 0x2 ;  /* 0x0000001015147c11 */ /* 0x000fe4000f8410ff */
[----:B------:R-:W-:-:S04]  /*2370*/  IADD3.X R22, R33, R65, R36, P0, P1 ;  /* 0x0000004121167210 */ /* 0x000fc800007e2424 */
[----:B------:R-:W-:Y:S02]  /*2380*/  LEA.HI.X R21, R21, UR17, R22, 0x2, P2 ;  /* 0x0000001115157c11 */ /* 0x000fe400090f1416 */
[----:B------:R-:W-:-:S03]  /*2390*/  IADD3 R22, P0, P1, R16, R70, R9 ;  /* 0x0000004610167210 */ /* 0x000fc6000791e009 */
[----:B------:R0:W2:Y:S01]  /*23a0*/  LDG.E.CONSTANT R67, desc[UR10][R20.64] ;  /* 0x0000000a14437981 */ /* 0x0000a2000c1e9900 */
[----:B------:R-:W-:Y:S02]  /*23b0*/  LEA R72, P2, R22, UR16, 0x2 ;  /* 0x0000001016487c11 */ /* 0x000fe4000f8410ff */
[----:B------:R-:W-:-:S04]  /*23c0*/  IADD3.X R73, R35, R65, R38, P0, P1 ;  /* 0x0000004123497210 */ /* 0x000fc800007e2426 */
[----:B------:R-:W-:-:S05]  /*23d0*/  LEA.HI.X R73, R22, UR17, R73, 0x2, P2 ;  /* 0x0000001116497c11 */ /* 0x000fca00090f1449 */
[----:B------:R-:W4:Y:S01]  /*23e0*/  LDG.E.CONSTANT R72, desc[UR10][R72.64] ;  /* 0x0000000a48487981 */ /* 0x000f22000c1e9900 */
[----:B------:R-:W-:Y:S01]  /*23f0*/  IADD3 R22, P0, P1, R15, R70, R8 ;  /* 0x000000460f167210 */ /* 0x000fe2000791e008 */
[----:B---3--:R-:W-:-:S03]  /*2400*/  FFMA.FTZ R71, R74, R23, R71 ;  /* 0x000000174a477223 */ /* 0x008fc60000010047 */
[----:B------:R-:W-:Y:S02]  /*2410*/  LEA R74, P2, R22, UR16, 0x2 ;  /* 0x00000010164a7c11 */ /* 0x000fe4000f8410ff */
[----:B------:R-:W-:-:S04]  /*2420*/  IADD3.X R23, R37, R65, R40, P0, P1 ;  /* 0x0000004125177210 */ /* 0x000fc800007e2428 */
[----:B------:R-:W-:Y:S02]  /*2430*/  LEA.HI.X R75, R22, UR17, R23, 0x2, P2 ;  /* 0x00000011164b7c11 */ /* 0x000fe400090f1417 */
[----:B0-----:R-:W2:Y:S04]  /*2440*/  LDS.128 R20, [R0+0x20] ;  /* 0x0000200000147984 */ /* 0x001ea80000000c00 */
[----:B------:R0:W3:Y:S01]  /*2450*/  LDG.E.CONSTANT R75, desc[UR10][R74.64] ;  /* 0x0000000a4a4b7981 */ /* 0x0000e2000c1e9900 */
[----:B--2---:R-:W-:-:S04]  /*2460*/  FFMA.FTZ R67, R20, R67, R71 ;  /* 0x0000004314437223 */ /* 0x004fc80000010047 */
[----:B----4-:R-:W-:Y:S01]  /*2470*/  FFMA.FTZ R20, R72, R21, R67 ;  /* 0x0000001548147223 */ /* 0x010fe20000010043 */
[----:B------:R-:W-:-:S04]  /*2480*/  IADD3 R21, P0, P1, R18, R70, R7 ;  /* 0x0000004612157210 */ /* 0x000fc8000791e007 */
[----:B------:R-:W-:Y:S02]  /*2490*/  LEA R72, P2, R21, UR16, 0x2 ;  /* 0x0000001015487c11 */ /* 0x000fe4000f8410ff */
[----:B------:R-:W-:-:S04]  /*24a0*/  IADD3.X R76, R39, R65, R42, P0, P1 ;  /* 0x00000041274c7210 */ /* 0x000fc800007e242a */
[----:B------:R-:W-:-:S05]  /*24b0*/  LEA.HI.X R73, R21, UR17, R76, 0x2, P2 ;  /* 0x0000001115497c11 */ /* 0x000fca00090f144c */
[----:B------:R-:W2:Y:S01]  /*24c0*/  LDG.E.CONSTANT R71, desc[UR10][R72.64] ;  /* 0x0000000a48477981 */ /* 0x000ea2000c1e9900 */
[----:B------:R-:W-:-:S04]  /*24d0*/  IADD3 R21, P0, P1, R17, R70, R6 ;  /* 0x0000004611157210 */ /* 0x000fc8000791e006 */
[----:B0-----:R-:W-:Y:S01]  /*24e0*/  IADD3.X R74, R41, R65, R44, P0, P1 ;  /* 0x00000041294a7210 */ /* 0x001fe200007e242c */
[----:B---3--:R-:W-:Y:S01]  /*24f0*/  FFMA.FTZ R22, R75, R22, R20 ;  /* 0x000000164b167223 */ /* 0x008fe20000010014 */
[----:B------:R-:W-:-:S04]  /*2500*/  LEA R20, P2, R21, UR16, 0x2 ;  /* 0x0000001015147c11 */ /* 0x000fc8000f8410ff */
        /* <DEDUP_REMOVED lines=21> */
[----:B--2---:R-:W-:Y:S01]  /*2660*/  FFMA.FTZ R20, R74, R21, R67 ;  /* 0x000000154a147223 */ /* 0x004fe20000010043 */
[----:B------:R-:W-:-:S03]  /*2670*/  VIADD R21, R58, 0x7 ;  /* 0x000000073a157836 */ /* 0x000fc60000000000 */
[----:B----4-:R-:W-:Y:S02]  /*2680*/  FFMA.FTZ R20, R73, R22, R20 ;  /* 0x0000001649147223 */ /* 0x010fe40000010014 */
[----:B------:R-:W-:-:S04]  /*2690*/  SHF.R.S32.HI R22, RZ, 0x1f, R21 ;  /* 0x0000001fff167819 */ /* 0x000fc80000011415 */
[----:B------:R-:W-:-:S04]  /*26a0*/  LEA.HI R22, R22, R21, RZ, 0x3 ;  /* 0x0000001516167211 */ /* 0x000fc800078f18ff */
[----:B------:R-:W-:Y:S01]  /*26b0*/  SHF.R.S32.HI R72, RZ, 0x3, R22 ;  /* 0x00000003ff487819 */ /* 0x000fe20000011416 */
[----:B---3--:R-:W-:Y:S01]  /*26c0*/  FFMA.FTZ R65, R71, R23, R20 ;  /* 0x0000001747417223 */ /* 0x008fe20000010014 */
[----:B------:R-:W-:Y:S06]  /*26d0*/  BRA.DIV UR4, `(.L_x_27331) ;  /* 0x0000002e04747947 */ /* 0x000fec000b800000 */
[----:B------:R-:W0:Y:S02]  /*26e0*/  SHFL.BFLY PT, R23, R65, 0x2, 0x1f ;  /* 0x0c401f0041177f89 */ /* 0x000e2400000e0000 */
[----:B0-----:R-:W-:-:S05]  /*26f0*/  FADD.FTZ R67, R65, R23 ;  /* 0x0000001741437221 */ /* 0x001fca0000010000 */
[----:B------:R0:W1:Y:S02]  /*2700*/  SHFL.BFLY PT, R23, R67, 0x1, 0x1f ;  /* 0x0c201f0043177f89 */ /* 0x00006400000e0000 */
.L_x_27368:
        /* <DEDUP_REMOVED lines=13> */
.L_x_27333:
[----:B------:R-:W-:Y:S05]  /*27e0*/  BSYNC B1 ;  /* 0x0000000000017941 */ /* 0x000fea0003800000 */
.L_x_27332:
[----:B------:R-:W-:Y:S01]  /*27f0*/  IADD3 R60, P0, R60, 0x10, RZ ;  /* 0x000000103c3c7810 */ /* 0x000fe20007f1e0ff */
[----:B-1----:R-:W-:Y:S02]  /*2800*/  VIADD R62, R62, 0x80 ;  /* 0x000000803e3e7836 */ /* 0x002fe40000000000 */
[----:B------:R-:W-:Y:S02]  /*2810*/  VIADD R61, R61, 0x20 ;  /* 0x000000203d3d7836 */ /* 0x000fe40000000000 */
[----:B------:R-:W-:Y:S02]  /*2820*/  VIADD R64, R64, 0x20 ;  /* 0x0000002040407836 */ /* 0x000fe40000000000 */
[----:B------:R-:W-:Y:S01]  /*2830*/  IMAD.X R63, RZ, RZ, R63, P0 ;  /* 0x000000ffff3f7224 */ /* 0x000fe200000e063f */
[----:B------:R-:W-:Y:S06]  /*2840*/  @!P1 BRA `(.L_x_27334) ;  /* 0xfffffff400649947 */ /* 0x000fec000383ffff */
.L_x_27325:
[----:B------:R-:W-:Y:S05]  /*2850*/  BSYNC B0 ;  /* 0x0000000000007941 */ /* 0x000fea0003800000 */
.L_x_27324:
        /* <DEDUP_REMOVED lines=13> */
.L_x_27373:
        /* <DEDUP_REMOVED lines=15> */
[----:B--2---:R-:W1:Y:S01]  /*2a20*/  @!P0 S2R R5, SR_CgaCtaId ;  /* 0x0000000000058919 */ /* 0x004e620000008800 */
[----:B------:R-:W-:-:S05]  /*2a30*/  @!P0 MOV R4, 0x400 ;  /* 0x0000040000048802 */ /* 0x000fca0000000f00 */
        /* <DEDUP_REMOVED lines=31> */
.L_x_27340:
        /* <DEDUP_REMOVED lines=11> */
.L_x_27339:
[----:B------:R-:W-:Y:S05]  /*2ce0*/  BSYNC B1 ;  /* 0x0000000000017941 */ /* 0x000fea0003800000 */
.L_x_27338:
        /* <DEDUP_REMOVED lines=14> */
.L_x_27343:
        /* <DEDUP_REMOVED lines=100> */
.L_x_27342:
[----:B------:R-:W-:Y:S05]  /*3410*/  BSYNC B1 ;  /* 0x0000000000017941 */ /* 0x000fea0003800000 */
.L_x_27341:
        /* <DEDUP_REMOVED lines=55> */
.L_x_27345:
[----:B------:R-:W-:Y:S05]  /*3790*/  BSYNC B1 ;  /* 0x0000000000017941 */ /* 0x000fea0003800000 */
.L_x_27344:
        /* <DEDUP_REMOVED lines=26> */
.L_x_27337:
[----:B------:R-:W-:Y:S05]  /*3940*/  BSYNC B0 ;  /* 0x0000000000007941 */ /* 0x000fea0003800000 */
.L_x_27336:
        /* <DEDUP_REMOVED lines=51> */
.L_x_27350:
        /* <DEDUP_REMOVED lines=8> */
.L_x_27349:
[----:B------:R-:W-:Y:S05]  /*3d00*/  BSYNC B1 ;  /* 0x0000000000017941 */ /* 0x000fea0003800000 */
.L_x_27348:
        /* <DEDUP_REMOVED lines=14> */
.L_x_27353:
        /* <DEDUP_REMOVED lines=52> */
.L_x_27352:
[----:B------:R-:W-:Y:S05]  /*4130*/  BSYNC B1 ;  /* 0x0000000000017941 */ /* 0x000fea0003800000 */
.L_x_27351:
        /* <DEDUP_REMOVED lines=31> */
.L_x_27355:
[----:B------:R-:W-:Y:S05]  /*4330*/  BSYNC B1 ;  /* 0x0000000000017941 */ /* 0x000fea0003800000 */
.L_x_27354:
        /* <DEDUP_REMOVED lines=14> */
.L_x_27347:
[----:B------:R-:W-:Y:S05]  /*4420*/  BSYNC B0 ;  /* 0x0000000000007941 */ /* 0x000fea0003800000 */
.L_x_27346:
        /* <DEDUP_REMOVED lines=15> */
[----:B------:R-:W-:Y:S01]  /*4520*/  LOP3.LUT R30, RZ, R27, RZ, 0x33, !PT ;  /* 0x0000001bff1e7212 */ /* 0x000fe200078e33ff */
        /* <DEDUP_REMOVED lines=32> */
[----:B------:R-:W-:-:S07]  /*4730*/  VIADD R38, R35, 0x180 ;  /* 0x0000018023267836 */ /* 0x000fce0000000000 */
.L_x_27358:
[----:B------:R-:W-:Y:S02]  /*4740*/  IMAD.MOV.U32 R8, RZ, RZ, R32 ;  /* 0x000000ffff087224 */ /* 0x000fe400078e0020 */
[----:B------:R-:W-:-:S05]  /*4750*/  IMAD.MOV.U32 R9, RZ, RZ, R31 ;  /* 0x000000ffff097224 */ /* 0x000fca00078e001f */
        /* <DEDUP_REMOVED lines=14> */
[-C--:B------:R-:W-:Y:S01]  /*4840*/  LEA.HI.X.SX32 R16, R40, R15.reuse, 0x1, P0 ;  /* 0x0000000f28107211 */ /* 0x080fe200000f0eff */
[----:B------:R1:W3:Y:S01]  /*4850*/  LDG.E.128.CONSTANT R8, desc[UR10][R20.64+0x200] ;  /* 0x0002000a14087981 */ /* 0x0002e2000c1e9d00 */
[----:B------:R-:W-:Y:S02]  /*4860*/  IADD3 R14, P0, R38, R14, RZ ;  /* 0x0000000e260e7210 */ /* 0x000fe40007f1e0ff */
[----:B------:R-:W-:Y:S02]  /*4870*/  LEA.HI.X R13, R13, UR7, R16, 0x2, P1 ;  /* 0x000000070d0d7c11 */ /* 0x000fe400088f1410 */
[----:B------:R-:W-:Y:S02]  /*4880*/  LEA R16, P1, R14, UR6, 0x2 ;  /* 0x000000060e107c11 */ /* 0x000fe4000f8210ff */
[----:B------:R-:W-:Y:S01]  /*4890*/  LEA.HI.X.SX32 R15, R38, R15, 0x1, P0 ;  /* 0x0000000f260f7211 */ /* 0x000fe200000f0eff */
[----:B-1----:R1:W4:Y:S03]  /*48a0*/  LDS.128 R20, [R37] ;  /* 0x0000000025147984 */ /* 0x0023260000000c00 */
[----:B------:R-:W-:-:S02]  /*48b0*/  LEA.HI.X R17, R14, UR7, R15, 0x2, P1 ;  /* 0x000000070e117c11 */ /* 0x000fc400088f140f */
[----:B------:R-:W3:Y:S04]  /*48c0*/  LDG.E.128.CONSTANT R12, desc[UR10][R12.64] ;  /* 0x0000000a0c0c7981 */ /* 0x000ee8000c1e9d00 */
[----:B------:R-:W3:Y:S01]  /*48d0*/  LDG.E.128.CONSTANT R16, desc[UR10][R16.64] ;  /* 0x0000000a10107981 */ /* 0x000ee2000c1e9d00 */
[----:B------:R-:W-:Y:S01]  /*48e0*/  ISETP.NE.AND P0, PT, R41, -0x2, PT ;  /* 0xfffffffe2900780c */ /* 0x000fe20003f05270 */
[----:B------:R-:W-:Y:S02]  /*48f0*/  VIADD R34, R34, 0x4 ;  /* 0x0000000422227836 */ /* 0x000fe40000000000 */
[----:B-1----:R-:W-:-:S10]  /*4900*/  VIADD R37, R37, 0x80 ;  /* 0x0000008025257836 */ /* 0x002fd40000000000 */
[C---:B------:R-:W-:Y:S02]  /*4910*/  @!P0 VIADD R41, R39.reuse, 0xfffffffd ;  /* 0xfffffffd27298836 */ /* 0x040fe40000000000 */
[C---:B------:R-:W-:Y:S02]  /*4920*/  @!P0 VIADD R43, R39.reuse, 0xfffffffe ;  /* 0xfffffffe272b8836 */ /* 0x040fe40000000000 */
[----:B------:R-:W-:Y:S01]  /*4930*/  @!P0 VIADD R45, R39, 0xfffffffe ;  /* 0xfffffffe272d8836 */ /* 0x000fe20000000000 */
[-C--:B------:R-:W-:Y:S01]  /*4940*/  @!P0 ISETP.GE.AND P5, PT, R41, R58.reuse, PT ;  /* 0x0000003a2900820c */ /* 0x080fe20003fa6270 */
[----:B------:R-:W-:Y:S01]  /*4950*/  @!P0 VIADD R41, R39, 0xffffffff ;  /* 0xffffffff27298836 */ /* 0x000fe20000000000 */
[-C--:B------:R-:W-:Y:S01]  /*4960*/  @!P0 ISETP.GE.AND P6, PT, R43, R58.reuse, PT ;  /* 0x0000003a2b00820c */ /* 0x080fe20003fc6270 */
[----:B------:R-:W-:Y:S01]  /*4970*/  @!P0 VIADD R43, R39, 0xfffffffd ;  /* 0xfffffffd272b8836 */ /* 0x000fe20000000000 */
[-C--:B------:R-:W-:Y:S02]  /*4980*/  @!P0 ISETP.GE.AND P3, PT, R45, R58.reuse, PT ;  /* 0x0000003a2d00820c */ /* 0x080fe40003f66270 */
[----:B------:R-:W-:-:S02]  /*4990*/  @!P0 ISETP.GE.AND P1, PT, R41, R58, PT ;  /* 0x0000003a2900820c */ /* 0x000fc40003f26270 */
[-C--:B------:R-:W-:Y:S01]  /*49a0*/  @!P0 ISETP.GE.AND P4, PT, R41, R58.reuse, PT ;  /* 0x0000003a2900820c */ /* 0x080fe20003f86270 */
[----:B------:R-:W-:Y:S01]  /*49b0*/  @!P0 VIADD R41, R39, 0xfffffffe ;  /* 0xfffffffe27298836 */ /* 0x000fe20000000000 */
[-C--:B------:R-:W-:Y:S02]  /*49c0*/  @!P0 ISETP.GE.AND P2, PT, R43, R58.reuse, PT ;  /* 0x0000003a2b00820c */ /* 0x080fe40003f46270 */
[----:B--2---:R-:W-:Y:S02]  /*49d0*/  @!P0 FSEL R5, R5, RZ, !P6 ;  /* 0x000000ff05058208 */ /* 0x004fe40007000000 */
[-C--:B------:R-:W-:Y:S01]  /*49e0*/  @!P0 ISETP.GE.AND P6, PT, R41, R58.reuse, PT ;  /* 0x0000003a2900820c */ /* 0x080fe20003fc6270 */
[----:B------:R-:W-:Y:S01]  /*49f0*/  @!P0 VIADD R41, R39, 0xffffffff ;  /* 0xffffffff27298836 */ /* 0x000fe20000000000 */
[----:B------:R-:W-:Y:S01]  /*4a00*/  @!P0 FSEL R6, R6, RZ, !P1 ;  /* 0x000000ff06068208 */ /* 0x000fe20004800000 */
[----:B----4-:R-:W-:Y:S01]  /*4a10*/  FMUL.FTZ R5, R21, R5 ;  /* 0x0000000515057220 */ /* 0x010fe20000410000 */
[----:B------:R-:W-:-:S02]  /*4a20*/  @!P0 ISETP.GE.AND P1, PT, R39, R58, PT ;  /* 0x0000003a2700820c */ /* 0x000fc40003f26270 */
[----:B------:R-:W-:Y:S02]  /*4a30*/  @!P0 FSEL R4, R4, RZ, !P5 ;  /* 0x000000ff04048208 */ /* 0x000fe40006800000 */
[----:B------:R-:W-:Y:S02]  /*4a40*/  @!P0 FSEL R7, R7, RZ, !P1 ;  /* 0x000000ff07078208 */ /* 0x000fe40004800000 */
[----:B------:R-:W-:Y:S01]  /*4a50*/  @!P0 ISETP.GE.AND P1, PT, R41, R58, PT ;  /* 0x0000003a2900820c */ /* 0x000fe20003f26270 */
[----:B------:R-:W-:Y:S01]  /*4a60*/  FFMA.FTZ R5, R20, R4, R5 ;  /* 0x0000000414057223 */ /* 0x000fe20000010005 */
[----:B------:R-:W-:Y:S01]  /*4a70*/  @!P0 VIADD R41, R39, 0xfffffffe ;  /* 0xfffffffe27298836 */ /* 0x000fe20000000000 */
[----:B---3--:R-:W-:Y:S02]  /*4a80*/  @!P0 FSEL R9, R9, RZ, !P3 ;  /* 0x000000ff09098208 */ /* 0x008fe40005800000 */
[----:B------:R-:W-:Y:S01]  /*4a90*/  @!P0 FSEL R8, R8, RZ, !P2 ;  /* 0x000000ff08088208 */ /* 0x000fe20005000000 */
[----:B------:R-:W-:Y:S01]  /*4aa0*/  FFMA.FTZ R6, R22, R6, R5 ;  /* 0x0000000616067223 */ /* 0x000fe20000010005 */
[----:B------:R-:W-:Y:S01]  /*4ab0*/  @!P0 FSEL R10, R10, RZ, !P4 ;  /* 0x000000ff0a0a8208 */ /* 0x000fe20006000000 */
[----:B------:R-:W-:Y:S01]  /*4ac0*/  @!P0 VIADD R5, R39, 0xffffffff ;  /* 0xffffffff27058836 */ /* 0x000fe20000000000 */
[-C--:B------:R-:W-:Y:S01]  /*4ad0*/  @!P0 ISETP.GE.AND P2, PT, R43, R58.reuse, PT ;  /* 0x0000003a2b00820c */ /* 0x080fe20003f46270 */
[----:B------:R-:W-:Y:S01]  /*4ae0*/  FMUL.FTZ R9, R21, R9 ;  /* 0x0000000915097220 */ /* 0x000fe20000410000 */
[-C--:B------:R-:W-:Y:S01]  /*4af0*/  @!P0 ISETP.GE.AND P4, PT, R41, R58.reuse, PT ;  /* 0x0000003a2900820c */ /* 0x080fe20003f86270 */
[----:B------:R-:W-:Y:S01]  /*4b00*/  FFMA.FTZ R7, R23, R7, R6 ;  /* 0x0000000717077223 */ /* 0x000fe20000010006 */
[----:B------:R-:W-:Y:S01]  /*4b10*/  @!P0 ISETP.GE.AND P3, PT, R39, R58, PT ;  /* 0x0000003a2700820c */ /* 0x000fe20003f66270 */
[----:B------:R-:W-:Y:S01]  /*4b20*/  FFMA.FTZ R9, R20, R8, R9 ;  /* 0x0000000814097223 */ /* 0x000fe20000010009 */
[----:B------:R-:W-:Y:S01]  /*4b30*/  @!P0 ISETP.GE.AND P5, PT, R43, R58, PT ;  /* 0x0000003a2b00820c */ /* 0x000fe20003fa6270 */
[----:B------:R-:W-:Y:S01]  /*4b40*/  FADD.FTZ R28, R7, R28 ;  /* 0x0000001c071c7221 */ /* 0x000fe20000010000 */
[----:B------:R-:W-:Y:S01]  /*4b50*/  @!P0 FSEL R13, R13, RZ, !P6 ;  /* 0x000000ff0d0d8208 */ /* 0x000fe20007000000 */
[----:B------:R-:W-:Y:S01]  /*4b60*/  FFMA.FTZ R10, R22, R10, R9 ;  /* 0x0000000a160a7223 */ /* 0x000fe20000010009 */
[----:B------:R-:W-:-:S02]  /*4b70*/  @!P0 FSEL R11, R11, RZ, !P3 ;  /* 0x000000ff0b0b8208 */ /* 0x000fc40005800000 */
[----:B------:R-:W-:Y:S01]  /*4b80*/  @!P0 FSEL R17, R17, RZ, !P4 ;  /* 0x000000ff11118208 */ /* 0x000fe20006000000 */
[----:B------:R-:W-:Y:S01]  /*4b90*/  FMUL.FTZ R13, R21, R13 ;  /* 0x0000000d150d7220 */ /* 0x000fe20000410000 */
[----:B------:R-:W-:Y:S01]  /*4ba0*/  @!P0 FSEL R16, R16, RZ, !P2 ;  /* 0x000000ff10108208 */ /* 0x000fe20005000000 */
[----:B------:R-:W-:Y:S01]  /*4bb0*/  FFMA.FTZ R10, R23, R11, R10 ;  /* 0x0000000b170a7223 */ /* 0x000fe2000001000a */
[----:B------:R-:W-:Y:S01]  /*4bc0*/  @!P0 FSEL R14, R14, RZ, !P1 ;  /* 0x000000ff0e0e8208 */ /* 0x000fe20004800000 */
[----:B------:R-:W-:Y:S01]  /*4bd0*/  FMUL.FTZ R17, R21, R17 ;  /* 0x0000001115117220 */ /* 0x000fe20000410000 */
[-C--:B------:R-:W-:Y:S01]  /*4be0*/  @!P0 ISETP.GE.AND P3, PT, R5, R58.reuse, PT ;  /* 0x0000003a0500820c */ /* 0x080fe20003f66270 */
[----:B------:R-:W-:Y:S01]  /*4bf0*/  FADD.FTZ R33, R10, R33 ;  /* 0x000000210a217221 */ /* 0x000fe20000010000 */
[C---:B------:R-:W-:Y:S01]  /*4c00*/  @!P0 ISETP.GE.AND P1, PT, R39.reuse, R58, PT ;  /* 0x0000003a2700820c */ /* 0x040fe20003f26270 */
[----:B------:R-:W-:Y:S01]  /*4c10*/  FFMA.FTZ R17, R20, R16, R17 ;  /* 0x0000001014117223 */ /* 0x000fe20000010011 */
[C---:B------:R-:W-:Y:S01]  /*4c20*/  @!P0 ISETP.GE.AND P2, PT, R39.reuse, R58, PT ;  /* 0x0000003a2700820c */ /* 0x040fe20003f46270 */
[----:B------:R-:W-:Y:S01]  /*4c30*/  VIADD R39, R39, 0x20 ;  /* 0x0000002027277836 */ /* 0x000fe20000000000 */
[----:B------:R-:W-:-:S02]  /*4c40*/  @!P0 FSEL R12, R12, RZ, !P5 ;  /* 0x000000ff0c0c8208 */ /* 0x000fc40006800000 */
[----:B------:R-:W-:Y:S02]  /*4c50*/  @!P0 FSEL R18, R18, RZ, !P3 ;  /* 0x000000ff12128208 */ /* 0x000fe40005800000 */
[----:B------:R-:W-:Y:S01]  /*4c60*/  @!P0 FSEL R15, R15, RZ, !P1 ;  /* 0x000000ff0f0f8208 */ /* 0x000fe20004800000 */
[----:B------:R-:W-:Y:S01]  /*4c70*/  FFMA.FTZ R13, R20, R12, R13 ;  /* 0x0000000c140d7223 */ /* 0x000fe2000001000d */
        /* <DEDUP_REMOVED lines=11> */
.L_x_27357:
[----:B------:R-:W-:Y:S05]  /*4d30*/  BSYNC B0 ;  /* 0x0000000000007941 */ /* 0x000fea0003800000 */
.L_x_27356:
[----:B------:R-:W1:Y:S01]  /*4d40*/  S2UR UR5, SR_CgaCtaId ;  /* 0x00000000000579c3 */ /* 0x000e620000008800 */
[----:B------:R-:W2:Y:S01]  /*4d50*/  SHFL.BFLY PT, R5, R28, 0x1, 0x1f ;  /* 0x0c201f001c057f89 */ /* 0x000ea200000e0000 */
[C---:B------:R-:W-:Y:S01]  /*4d60*/  LOP3.LUT R8, R3.reuse, 0x1, RZ, 0xc0, !PT ;  /* 0x0000000103087812 */ /* 0x040fe200078ec0ff */
[----:B------:R-:W-:Y:S01]  /*4d70*/  UMOV UR4, 0x400 ;  /* 0x0000040000047882 */ /* 0x000fe20000000000 */
[----:B------:R-:W-:Y:S01]  /*4d80*/  BSSY B0, `(.L_x_27359) ;  /* 0x0000034000007945 */ /* 0x000fe20003800000 */
[----:B------:R-:W3:Y:S03]  /*4d90*/  SHFL.BFLY PT, R4, R33, 0x1, 0x1f ;  /* 0x0c201f0021047f89 */ /* 0x000ee600000e0000 */
[----:B------:R-:W-:Y:S01]  /*4da0*/  BAR.SYNC.DEFER_BLOCKING 0x0 ;  /* 0x0000000000007b1d */ /* 0x000fe20000010000 */
[----:B------:R-:W-:Y:S01]  /*4db0*/  ISETP.NE.AND P2, PT, R8, RZ, PT ;  /* 0x000000ff0800720c */ /* 0x000fe20003f45270 */
[----:B------:R-:W-:Y:S01]  /*4dc0*/  UIADD3 UR4, UR4, 0x120, URZ ;  /* 0x0000012004047890 */ /* 0x000fe2000fffe03f */
[----:B------:R-:W-:-:S02]  /*4dd0*/  LEA.HI R8, R3, R3, RZ, 0x1 ;  /* 0x0000000303087211 */ /* 0x000fc400078f08ff */
[C---:B------:R-:W-:Y:S02]  /*4de0*/  LOP3.LUT R3, R0.reuse, 0xffffffc0, RZ, 0xc0, !PT ;  /* 0xffffffc000037812 */ /* 0x040fe400078ec0ff */
[----:B------:R-:W-:Y:S01]  /*4df0*/  ISETP.GT.OR P0, PT, R0, 0x3f, P2 ;  /* 0x0000003f0000780c */ /* 0x000fe20001704670 */
[----:B------:R-:W4:Y:S01]  /*4e00*/  SHFL.BFLY PT, R6, R29, 0x1, 0x1f ;  /* 0x0c201f001d067f89 */ /* 0x000f2200000e0000 */
[----:B------:R-:W-:Y:S02]  /*4e10*/  ISETP.NE.OR P1, PT, R3, 0x40, P2 ;  /* 0x000000400300780c */ /* 0x000fe40001725670 */
[----:B------:R-:W-:Y:S01]  /*4e20*/  SHF.R.S32.HI R3, RZ, 0x1, R8 ;  /* 0x00000001ff037819 */ /* 0x000fe20000011408 */
[----:B------:R-:W0:Y:S01]  /*4e30*/  SHFL.BFLY PT, R7, R26, 0x1, 0x1f ;  /* 0x0c201f001a077f89 */ /* 0x000e2200000e0000 */
[----:B-1----:R-:W-:-:S03]  /*4e40*/  ULEA UR4, UR5, UR4, 0x18 ;  /* 0x0000000405047291 */ /* 0x002fc6000f8ec03f */
[----:B------:R-:W-:Y:S02]  /*4e50*/  IMAD R2, R2, 0x40, R3 ;  /* 0x0000004002027824 */ /* 0x000fe400078e0203 */
[----:B--2---:R-:W-:Y:S01]  /*4e60*/  FADD.FTZ R11, R5, R28 ;  /* 0x0000001c050b7221 */ /* 0x004fe20000010000 */
[----:B------:R-:W-:Y:S01]  /*4e70*/  LOP3.LUT R5, R0, 0xffffffe0, RZ, 0xc0, !PT ;  /* 0xffffffe000057812 */ /* 0x000fe200078ec0ff */
[----:B---3--:R-:W-:Y:S01]  /*4e80*/  FADD.FTZ R33, R4, R33 ;  /* 0x0000002104217221 */ /* 0x008fe20000010000 */
[----:B------:R-:W-:Y:S02]  /*4e90*/  LEA R2, R2, UR4, 0x2 ;  /* 0x0000000402027c11 */ /* 0x000fe4000f8e10ff */
[----:B------:R-:W-:Y:S01]  /*4ea0*/  ISETP.NE.OR P4, PT, R5, 0x20, P2 ;  /* 0x000000200500780c */ /* 0x000fe20001785670 */
[----:B------:R-:W-:Y:S02]  /*4eb0*/  VIADD R5, R0, 0x1f ;  /* 0x0000001f00057836 */ /* 0x000fe40000000000 */
[----:B------:R-:W-:Y:S03]  /*4ec0*/  @!P1 STS [R2+-0x200], R11 ;  /* 0xfffe000b02009388 */ /* 0x000fe60000000800 */
[----:B------:R-:W-:Y:S01]  /*4ed0*/  ISETP.GT.U32.AND P3, PT, R5, 0x3e, PT ;  /* 0x0000003e0500780c */ /* 0x000fe20003f64070 */
[----:B------:R-:W-:Y:S01]  /*4ee0*/  @!P1 STS [R2+-0x1c0], R33 ;  /* 0xfffe402102009388 */ /* 0x000fe20000000800 */
[----:B----4-:R-:W-:Y:S01]  /*4ef0*/  FADD.FTZ R29, R6, R29 ;  /* 0x0000001d061d7221 */ /* 0x010fe20000010000 */
[----:B0-----:R-:W-:-:S04]  /*4f00*/  FADD.FTZ R13, R7, R26 ;  /* 0x0000001a070d7221 */ /* 0x001fc80000010000 */
        /* <DEDUP_REMOVED lines=27> */
.L_x_27360:
[----:B------:R-:W-:Y:S05]  /*50c0*/  BSYNC B0 ;  /* 0x0000000000007941 */ /* 0x000fea0003800000 */
.L_x_27359:
        /* <DEDUP_REMOVED lines=22> */
[C---:B------:R-:W-:Y:S02]  /*5230*/  VIADD R0, R3.reuse, 0x10 ;  /* 0x0000001003007836 */ /* 0x040fe40000000000 */
[C---:B------:R-:W-:Y:S01]  /*5240*/  VIADD R5, R3.reuse, 0x30 ;  /* 0x0000003003057836 */ /* 0x040fe20000000000 */
[----:B------:R-:W-:Y:S02]  /*5250*/  LEA.HI.X.SX32 R3, R3, UR7, 0x1, P0 ;  /* 0x0000000703037c11 */ /* 0x000fe400080f0eff */
[----:B0-----:R-:W-:Y:S02]  /*5260*/  LEA R2, P0, R6, UR8, 0x2 ;  /* 0x0000000806027c11 */ /* 0x001fe4000f8010ff */
        /* <DEDUP_REMOVED lines=18> */
.L_x_27327:
        /* <DEDUP_REMOVED lines=8> */
.L_x_27362:
[----:B------:R-:W-:Y:S05]  /*5410*/  BSYNC B1 ;  /* 0x0000000000017941 */ /* 0x000fea0003800000 */
.L_x_27361:
        /* <DEDUP_REMOVED lines=8> */
.L_x_27363:
[----:B------:R-:W-:Y:S05]  /*54a0*/  BRA `(.L_x_27364) ;  /* 0xffffffc400c47947 */ /* 0x000fea000383ffff */
.L_x_27331:
[----:B------:R-:W-:Y:S01]  /*54b0*/  BSSY B1, `(.L_x_27365) ;  /* 0x0000007000017945 */ /* 0x000fe20003800000 */
[----:B------:R-:W-:Y:S02]  /*54c0*/  IMAD.MOV.U32 R22, RZ, RZ, 0x2 ;  /* 0x00000002ff167424 */ /* 0x000fe400078e00ff */
[----:B------:R-:W-:Y:S02]  /*54d0*/  IMAD.MOV.U32 R21, RZ, RZ, 0x1f ;  /* 0x0000001fff157424 */ /* 0x000fe400078e00ff */
[----:B------:R-:W-:-:S07]  /*54e0*/  IMAD.MOV.U32 R20, RZ, RZ, -0x1 ;  /* 0xffffffffff147424 */ /* 0x000fce00078e00ff */
[----:B------:R-:W-:Y:S05]  /*54f0*/  WARPSYNC.COLLECTIVE R20, `(.L_x_27366) ;  /* 0x0000000014087348 */ /* 0x000fea0003c00000 */
[----:B------:R0:W1:Y:S02]  /*5500*/  SHFL.BFLY P0, R23, R65, R22, R21 ;  /* 0x0c00001641177389 */ /* 0x0000640000000015 */
[----:B01----:R-:W-:Y:S01]  /*5510*/  ENDCOLLECTIVE ;  /* 0x000000000000791b */ /* 0x003fe20003800000 */
.L_x_27366:
[----:B------:R-:W-:Y:S05]  /*5520*/  BSYNC B1 ;  /* 0x0000000000017941 */ /* 0x000fea0003800000 */
.L_x_27365:
        /* <DEDUP_REMOVED lines=8> */
.L_x_27367:
[----:B------:R-:W-:Y:S05]  /*55b0*/  BRA `(.L_x_27368) ;  /* 0xffffffd000547947 */ /* 0x000fea000383ffff */
.L_x_27335:
        /* <DEDUP_REMOVED lines=8> */
.L_x_27370:
[----:B------:R-:W-:Y:S05]  /*5640*/  BSYNC B0 ;  /* 0x0000000000007941 */ /* 0x000fea0003800000 */
.L_x_27369:
        /* <DEDUP_REMOVED lines=8> */
.L_x_27371:
[----:B------:R-:W-:Y:S01]  /*56d0*/  IMAD.MOV.U32 R22, RZ, RZ, 0x4 ;  /* 0x00000004ff167424 */ /* 0x000fe200078e00ff */
[----:B------:R-:W-:-:S05]  /*56e0*/  FMNMX.FTZ R6, R4, R23, !PT ;  /* 0x0000001704067209 */ /* 0x000fca0007810000 */
[----:B------:R-:W-:-:S07]  /*56f0*/  IMAD.MOV.U32 R65, RZ, RZ, R6 ;  /* 0x000000ffff417224 */ /* 0x000fce00078e0006 */
[----:B------:R-:W-:Y:S05]  /*5700*/  WARPSYNC.COLLECTIVE R20, `(.L_x_27372) ;  /* 0x0000000014087348 */ /* 0x000fea0003c00000 */
[----:B------:R0:W1:Y:S02]  /*5710*/  SHFL.BFLY P0, R23, R65, R22, R21 ;  /* 0x0c00001641177389 */ /* 0x0000640000000015 */
[----:B01----:R-:W-:Y:S01]  /*5720*/  ENDCOLLECTIVE ;  /* 0x000000000000791b */ /* 0x003fe20003800000 */
.L_x_27372:
[----:B------:R-:W-:Y:S05]  /*5730*/  BRA `(.L_x_27373) ;  /* 0xffffffd0007c7947 */ /* 0x000fea000383ffff */
.L_x_27374:
        /* <DEDUP_REMOVED lines=12> */
.L_x_28501:


//--------------------- .text._ZN4vllm25paged_attention_v1_kernelIffLi32ELi8ELi128ELNS_18Fp8KVCacheDataTypeE0ELb0EEEvPT_PKS2_PKT0_S8_ifPKiSA_iPKfiiiSC_SC_iiiii --------------------------
	.section	.text._ZN4vllm25paged_attention_v1_kernelIffLi32ELi8ELi128ELNS_18Fp8KVCacheDataTypeE0ELb0EEEvPT_PKS2_PKT0_S8_ifPKiSA_iPKfiiiSC_SC_iiiii,"ax",@progbits
	.align	128
        .global         _ZN4vllm25paged_attention_v1_kernelIffLi32ELi8ELi128ELNS_18Fp8KVCacheDataTypeE0ELb0EEEvPT_PKS2_PKT0_S8_ifPKiSA_iPKfiiiSC_SC_iiiii
        .type           _ZN4vllm25paged_attention_v1_kernelIffLi32ELi8ELi128ELNS_18Fp8KVCacheDataTypeE0ELb0EEEvPT_PKS2_PKT0_S8_ifPKiSA_iPKfiiiSC_SC_iiiii,@function
        .size           _ZN4vllm25paged_attention_v1_kernelIffLi32ELi8ELi128ELNS_18Fp8KVCacheDataTypeE0ELb0EEEvPT_PKS2_PKT0_S8_ifPKiSA_iPKfiiiSC_SC_iiiii,(.L_x_28502 - _ZN4vllm25paged_attention_v1_kernelIffLi32ELi8ELi128ELNS_18Fp8KVCacheDataTypeE0ELb0EEEvPT_PKS2_PKT0_S8_ifPKiSA_iPKfiiiSC_SC_iiiii)
        .other          _ZN4vllm25paged_attention_v1_kernelIffLi32ELi8ELi128ELNS_18Fp8KVCacheDataTypeE0ELb0EEEvPT_PKS2_PKT0_S8_ifPKiSA_iPKfiiiSC_SC_iiiii,@"STO_CUDA_ENTRY STV_DEFAULT"
_ZN4vllm25paged_attention_v1_kernelIffLi32ELi8ELi128ELNS_18Fp8KVCacheDataTypeE0ELb0EEEvPT_PKS2_PKT0_S8_ifPKiSA_iPKfiiiSC_SC_iiiii:
.text._ZN4vllm25paged_attention_v1_kernelIffLi32ELi8ELi128ELNS_18Fp8KVCacheDataTypeE0ELb0EEEvPT_PKS2_PKT0_S8_ifPKiSA_iPKfiiiSC_SC_iiiii:
        /* <DEDUP_REMOVED lines=17> */
[----:B------:R2:W4:Y:S02]  /*0110*/  F2I.FTZ.U32.TRUNC.NTZ R11, R10 ;  /* 0x0000000a000b7305 */ /* 0x000524000021f000 */
[----:B--2---:R-:W-:Y:S02]  /*0120*/  IMAD.MOV.U32 R10, RZ, RZ, RZ ;  /* 0x000000ffff0a7224 */ /* 0x004fe400078e00ff */
[----:B----4-:R-:W-:-:S04]  /*0130*/  IMAD.MOV R2, RZ, RZ, -R11 ;  /* 0x000000ffff027224 */ /* 0x010fc800078e0a0b */
        /* <DEDUP_REMOVED lines=8> */
[----:B0-----:R-:W-:-:S05]  /*01c0*/  @P0 IMAD.WIDE R8, R6, 0x4, R8 ;  /* 0x0000000406080825 */ /* 0x001fca00078e0208 */
        /* <DEDUP_REMOVED lines=30> */
[----:B------:R-:W-:-:S04]  /*03b0*/  LOP3.LUT R3, R6, R11, RZ, 0x3c, !PT ;  /* 0x0000000b06037212 */ /* 0x000fc800078e3cff */
[----:B------:R-:W-:Y:S02]  /*03c0*/  ISETP.GE.AND P2, PT, R3, RZ, PT ;  /* 0x000000ff0300720c */ /* 0x000fe40003f46270 */
[----:B0-----:R-:W-:-:S03]  /*03d0*/  SHF.R.S32.HI R3, RZ, 0x1f, R8 ;  /* 0x0000001fff037819 */ /* 0x001fc60000011408 */
[----:B------:R-:W-:Y:S01]  /*03e0*/  @P0 VIADD R2, R2, 0x1 ;  /* 0x0000000102020836 */ /* 0x000fe20000000000 */
[----:B------:R-:W-:Y:S02]  /*03f0*/  ISETP.GT.AND P0, PT, R8, 0x1f, PT ;  /* 0x0000001f0800780c */ /* 0x000fe40003f04270 */
[----:B------:R-:W-:Y:S02]  /*0400*/  ISETP.NE.AND P1, PT, R11, RZ, PT ;  /* 0x000000ff0b00720c */ /* 0x000fe40003f25270 */
[----:B------:R-:W-:-:S04]  /*0410*/  LEA.HI R4, R3, R8, RZ, 0x2 ;  /* 0x0000000803047211 */ /* 0x000fc800078f10ff */
[----:B------:R-:W-:Y:S01]  /*0420*/  LOP3.LUT R7, R4, 0xfffffffc, RZ, 0xc0, !PT ;  /* 0xfffffffc04077812 */ /* 0x000fe200078ec0ff */
[----:B------:R-:W-:Y:S01]  /*0430*/  BSSY B0, `(.L_x_27375) ;  /* 0x0000051000007945 */ /* 0x000fe20003800000 */
[----:B------:R-:W-:Y:S01]  /*0440*/  LEA.HI R59, R3, R8, RZ, 0x5 ;  /* 0x00000008033b7211 */ /* 0x000fe200078f28ff */
[----:B------:R-:W-:Y:S02]  /*0450*/  @!P2 IMAD.MOV R2, RZ, RZ, -R2 ;  /* 0x000000ffff02a224 */ /* 0x000fe400078e0a02 */
[----:B------:R-:W-:Y:S01]  /*0460*/  IMAD.IADD R3, R8, 0x1, -R7 ;  /* 0x0000000108037824 */ /* 0x000fe200078e0a07 */
[----:B------:R-:W-:Y:S02]  /*0470*/  SHF.R.S32.HI R8, RZ, 0x2, R4 ;  /* 0x00000002ff087819 */ /* 0x000fe40000011404 */
[----:B------:R-:W-:Y:S02]  /*0480*/  @!P1 LOP3.LUT R2, RZ, R11, RZ, 0x33, !PT ;  /* 0x0000000bff029212 */ /* 0x000fe400078e33ff */
        /* <DEDUP_REMOVED lines=32> */
.L_x_27379:
        /* <DEDUP_REMOVED lines=11> */
.L_x_27378:
[----:B------:R-:W-:Y:S05]  /*0740*/  BSYNC B1 ;  /* 0x0000000000017941 */ /* 0x000fea0003800000 */
.L_x_27377:
[----:B------:R-:W-:Y:S05]  /*0750*/  @!P1 BRA `(.L_x_27376) ;  /* 0x0000000000789947 */ /* 0x000fea0003800000 */
[----:B------:R-:W0:Y:S01]  /*0760*/  S2UR UR5, SR_CgaCtaId ;  /* 0x00000000000579c3 */ /* 0x000e220000008800 */
[----:B------:R-:W-:Y:S01]  /*0770*/  UMOV UR4, 0x400 ;  /* 0x0000040000047882 */ /* 0x000fe20000000000 */
[----:B------:R-:W-:Y:S01]  /*0780*/  IADD3 R10, P0, R9, R10, RZ ;  /* 0x0000000a090a7210 */ /* 0x000fe20007f1e0ff */
[C---:B------:R-:W-:Y:S02]  /*0790*/  VIADD R9, R12.reuse, 0xffffff80 ;  /* 0xffffff800c097836 */ /* 0x040fe40000000000 */
[----:B------:R-:W-:Y:S01]  /*07a0*/  IMAD R21, R12, 0x4, R3 ;  /* 0x000000040c157824 */ /* 0x000fe200078e0203 */
[----:B------:R-:W-:Y:S02]  /*07b0*/  IADD3.X R15, R14, R15, RZ, P0, !PT ;  /* 0x0000000f0e0f7210 */ /* 0x000fe400007fe4ff */
[----:B------:R-:W1:Y:S01]  /*07c0*/  LDC.64 R18, c[0x0][0x218] ;  /* 0x00008600ff127b82 */ /* 0x000e620000000a00 */
[----:B0-----:R-:W-:-:S06]  /*07d0*/  ULEA UR4, UR5, UR4, 0x18 ;  /* 0x0000000405047291 */ /* 0x001fcc000f8ec03f */
[----:B------:R-:W-:Y:S02]  /*07e0*/  LEA R7, R3, UR4, 0x5 ;  /* 0x0000000403077c11 */ /* 0x000fe4000f8e28ff */
[----:B-1----:R-:W-:-:S03]  /*07f0*/  LEA R14, P0, R10, R18, 0x2 ;  /* 0x000000120a0e7211 */ /* 0x002fc600078010ff */
[----:B------:R-:W-:Y:S01]  /*0800*/  IMAD R6, R12, 0x4, R7 ;  /* 0x000000040c067824 */ /* 0x000fe200078e0207 */
[----:B------:R-:W-:-:S03]  /*0810*/  LEA.HI.X R19, R10, R19, R15, 0x2, P0 ;  /* 0x000000130a137211 */ /* 0x000fc600000f140f */
[----:B------:R-:W-:-:S07]  /*0820*/  VIADD R10, R6, 0x100 ;  /* 0x00000100060a7836 */ /* 0x000fce0000000000 */
.L_x_27380:
        /* <DEDUP_REMOVED lines=17> */
.L_x_27376:
[----:B------:R-:W-:Y:S05]  /*0940*/  BSYNC B0 ;  /* 0x0000000000007941 */ /* 0x000fea0003800000 */
.L_x_27375:
        /* <DEDUP_REMOVED lines=20> */
[----:B------:R-:W-:Y:S01]  /*0a90*/  VIADD R14, R3, 0x14 ;  /* 0x00000014030e7836 */ /* 0x000fe20000000000 */
[----:B------:R-:W-:Y:S01]  /*0aa0*/  LEA.HI R9, R9, R8, RZ, 0x3 ;  /* 0x0000000809097211 */ /* 0x000fe200078f18ff */
[----:B------:R-:W-:Y:S01]  /*0ab0*/  VIADD R21, R3, 0x18 ;  /* 0x0000001803157836 */ /* 0x000fe20000000000 */
[----:B------:R-:W-:Y:S01]  /*0ac0*/  LEA.HI R16, R11, R6, RZ, 0x2 ;  /* 0x000000060b107211 */ /* 0x000fe200078f10ff */
[----:B------:R-:W-:Y:S01]  /*0ad0*/  ULDC UR4, c[0x0][0x260] ;  /* 0x0000980000047ab9 */ /* 0x000fe20000000800 */
[----:B------:R-:W-:Y:S01]  /*0ae0*/  LOP3.LUT R9, R9, 0xfffffff8, RZ, 0xc0, !PT ;  /* 0xfffffff809097812 */ /* 0x000fe200078ec0ff */
[----:B------:R-:W1:Y:S01]  /*0af0*/  LDC R25, c[0x0][0x25c] ;  /* 0x00009700ff197b82 */ /* 0x000e620000000800 */
[----:B------:R-:W-:Y:S01]  /*0b00*/  LOP3.LUT R11, R16, 0xfffffffc, RZ, 0xc0, !PT ;  /* 0xfffffffc100b7812 */ /* 0x000fe200078ec0ff */
[C---:B------:R-:W-:Y:S01]  /*0b10*/  VIADD R23, R3.reuse, 0x1c ;  /* 0x0000001c03177836 */ /* 0x040fe20000000000 */
[----:B------:R-:W-:Y:S01]  /*0b20*/  SHF.R.S32.HI R15, RZ, 0x1f, R14 ;  /* 0x0000001fff0f7819 */ /* 0x000fe2000001140e */
[----:B------:R-:W-:Y:S01]  /*0b30*/  IMAD.IADD R57, R8, 0x1, -R9 ;  /* 0x0000000108397824 */ /* 0x000fe200078e0a09 */
[----:B------:R-:W-:Y:S01]  /*0b40*/  SHF.R.S32.HI R9, RZ, 0x1f, R10 ;  /* 0x0000001fff097819 */ /* 0x000fe2000001140a */
[----:B------:R-:W-:Y:S01]  /*0b50*/  IMAD.IADD R8, R6, 0x1, -R11 ;  /* 0x0000000106087824 */ /* 0x000fe200078e0a0b */
[----:B------:R-:W-:-:S02]  /*0b60*/  IADD3 R6, R3, 0x10, RZ ;  /* 0x0000001003067810 */ /* 0x000fc40007ffe0ff */
[----:B------:R-:W-:Y:S02]  /*0b70*/  SHF.R.S32.HI R11, RZ, 0x1f, R12 ;  /* 0x0000001fff0b7819 */ /* 0x000fe4000001140c */
[----:B------:R-:W-:Y:S02]  /*0b80*/  SHF.R.S32.HI R13, RZ, 0x1f, R6 ;  /* 0x0000001fff0d7819 */ /* 0x000fe40000011406 */
[----:B------:R-:W-:Y:S02]  /*0b90*/  LEA.HI R17, R9, R10, RZ, 0x2 ;  /* 0x0000000a09117211 */ /* 0x000fe400078f10ff */
[----:B------:R-:W-:Y:S02]  /*0ba0*/  LEA.HI R18, R11, R12, RZ, 0x2 ;  /* 0x0000000c0b127211 */ /* 0x000fe400078f10ff */
[----:B------:R-:W-:Y:S02]  /*0bb0*/  LEA.HI R19, R13, R6, RZ, 0x2 ;  /* 0x000000060d137211 */ /* 0x000fe400078f10ff */
[----:B------:R-:W-:Y:S01]  /*0bc0*/  LOP3.LUT R9, R17, 0xfffffffc, RZ, 0xc0, !PT ;  /* 0xfffffffc11097812 */ /* 0x000fe200078ec0ff */
[C---:B------:R-:W-:Y:S01]  /*0bd0*/  IMAD.SHL.U32 R27, R18.reuse, 0x8, RZ ;  /* 0x00000008121b7824 */ /* 0x040fe200078e00ff */
[----:B------:R-:W-:Y:S01]  /*0be0*/  LOP3.LUT R11, R18, 0xfffffffc, RZ, 0xc0, !PT ;  /* 0xfffffffc120b7812 */ /* 0x000fe200078ec0ff */
[C---:B------:R-:W-:Y:S01]  /*0bf0*/  IMAD.SHL.U32 R28, R19.reuse, 0x8, RZ ;  /* 0x00000008131c7824 */ /* 0x040fe200078e00ff */
[----:B------:R-:W-:Y:S01]  /*0c00*/  LOP3.LUT R13, R19, 0xfffffffc, RZ, 0xc0, !PT ;  /* 0xfffffffc130d7812 */ /* 0x000fe200078ec0ff */
[----:B------:R-:W-:Y:S01]  /*0c10*/  IMAD.IADD R9, R10, 0x1, -R9 ;  /* 0x000000010a097824 */ /* 0x000fe200078e0a09 */
[----:B------:R-:W-:Y:S01]  /*0c20*/  LEA.HI R20, R15, R14, RZ, 0x2 ;  /* 0x0000000e0f147211 */ /* 0x000fe200078f10ff */
[----:B------:R-:W-:Y:S01]  /*0c30*/  IMAD.IADD R10, R12, 0x1, -R11 ;  /* 0x000000010c0a7824 */ /* 0x000fe200078e0a0b */
[----:B------:R-:W-:Y:S01]  /*0c40*/  SHF.R.S32.HI R24, RZ, 0x1f, R23 ;  /* 0x0000001fff187819 */ /* 0x000fe20000011417 */
[----:B------:R-:W-:Y:S01]  /*0c50*/  IMAD.IADD R11, R6, 0x1, -R13 ;  /* 0x00000001060b7824 */ /* 0x000fe200078e0a0d */
[----:B------:R-:W-:Y:S01]  /*0c60*/  SHF.R.S32.HI R6, RZ, 0x1f, R21 ;  /* 0x0000001fff067819 */ /* 0x000fe20000011415 */
[----:B------:R-:W-:Y:S01]  /*0c70*/  IMAD R15, R2, UR4, RZ ;  /* 0x00000004020f7c24 */ /* 0x000fe2000f8e02ff */
[----:B------:R-:W-:Y:S01]  /*0c80*/  LOP3.LUT R13, R20, 0xfffffffc, RZ, 0xc0, !PT ;  /* 0xfffffffc140d7812 */ /* 0x000fe200078ec0ff */
[----:B------:R-:W-:Y:S01]  /*0c90*/  UMOV UR4, 0x400 ;  /* 0x0000040000047882 */ /* 0x000fe20000000000 */
[----:B------:R-:W-:Y:S01]  /*0ca0*/  LEA.HI R22, R6, R21, RZ, 0x2 ;  /* 0x0000001506167211 */ /* 0x000fe200078f10ff */
[----:B0-----:R-:W-:Y:S01]  /*0cb0*/  ULEA UR6, UR5, UR4, 0x18 ;  /* 0x0000000405067291 */ /* 0x001fe2000f8ec03f */
[----:B------:R-:W-:Y:S01]  /*0cc0*/  SHF.L.U32 R6, R57, 0x2, RZ ;  /* 0x0000000239067819 */ /* 0x000fe200000006ff */
[----:B------:R-:W-:Y:S01]  /*0cd0*/  IMAD.IADD R12, R14, 0x1, -R13 ;  /* 0x000000010e0c7824 */ /* 0x000fe200078e0a0d */
[----:B------:R-:W-:Y:S01]  /*0ce0*/  LEA.HI R33, R24, R23, RZ, 0x2 ;  /* 0x0000001718217211 */ /* 0x000fe200078f10ff */
[----:B------:R-:W-:Y:S01]  /*0cf0*/  IMAD.SHL.U32 R29, R20, 0x8, RZ ;  /* 0x00000008141d7824 */ /* 0x000fe200078e00ff */
[----:B------:R-:W-:-:S02]  /*0d00*/  SHF.R.S32.HI R26, RZ, 0x1f, R6 ;  /* 0x0000001fff1a7819 */ /* 0x000fc40000011406 */
[C---:B------:R-:W-:Y:S02]  /*0d10*/  IADD3 R30, P0, R15.reuse, R6, RZ ;  /* 0x000000060f1e7210 */ /* 0x040fe40007f1e0ff */
[----:B------:R-:W-:Y:S02]  /*0d20*/  LOP3.LUT R14, R22, 0xfffffffc, RZ, 0xc0, !PT ;  /* 0xfffffffc160e7812 */ /* 0x000fe400078ec0ff */
[----:B------:R-:W-:Y:S01]  /*0d30*/  LEA.HI.X.SX32 R31, R15, R26, 0x1, P0 ;  /* 0x0000001a0f1f7211 */ /* 0x000fe200000f0eff */
[----:B------:R-:W-:Y:S01]  /*0d40*/  IMAD.SHL.U32 R26, R17, 0x8, RZ ;  /* 0x00000008111a7824 */ /* 0x000fe200078e00ff */
[----:B-----5:R-:W-:Y:S01]  /*0d50*/  FSETP.NEU.FTZ.AND P0, PT, R52, RZ, PT ;  /* 0x000000ff3400720b */ /* 0x020fe20003f1d000 */
[----:B------:R-:W-:Y:S01]  /*0d60*/  IMAD.IADD R13, R21, 0x1, -R14 ;  /* 0x00000001150d7824 */ /* 0x000fe200078e0a0e */
[C---:B------:R-:W-:Y:S01]  /*0d70*/  LOP3.LUT R24, R33.reuse, 0xfffffffc, RZ, 0xc0, !PT ;  /* 0xfffffffc21187812 */ /* 0x040fe200078ec0ff */
[----:B------:R-:W-:Y:S01]  /*0d80*/  IMAD.SHL.U32 R33, R33, 0x8, RZ ;  /* 0x0000000821217824 */ /* 0x000fe200078e00ff */
[----:B------:R-:W-:-:S02]  /*0d90*/  SHF.L.U32 R32, R22, 0x3, RZ ;  /* 0x0000000316207819 */ /* 0x000fc400000006ff */
[----:B-1----:R-:W-:Y:S01]  /*0da0*/  SHF.R.S32.HI R15, RZ, 0x1f, R25 ;  /* 0x0000001fff0f7819 */ /* 0x002fe20000011419 */
        /* <DEDUP_REMOVED lines=30> */
[C---:B------:R-:W-:Y:S01]  /*0f90*/  LEA R52, P0, R55.reuse, UR6, 0x2 ;  /* 0x0000000637347c11 */ /* 0x040fe2000f8010ff */
[----:B------:R-:W-:Y:S02]  /*0fa0*/  IMAD.MOV.U32 R6, RZ, RZ, -0x800001 ;  /* 0xff7fffffff067424 */ /* 0x000fe400078e00ff */
[----:B------:R-:W-:Y:S01]  /*0fb0*/  VIADD R56, R56, UR4 ;  /* 0x0000000438387c36 */ /* 0x000fe20008000000 */
[----:B------:R-:W-:-:S09]  /*0fc0*/  LEA.HI.X R55, R55, UR7, R16, 0x2, P0 ;  /* 0x0000000737377c11 */ /* 0x000fd200080f1410 */
.L_x_27387:
        /* <DEDUP_REMOVED lines=14> */
[C---:B------:R-:W-:Y:S01]  /*10b0*/  LEA R18, P2, R20.reuse, UR8, 0x2 ;  /* 0x0000000814127c11 */ /* 0x040fe2000f8410ff */
[----:B------:R-:W-:Y:S01]  /*10c0*/  IMAD.X R38, R23, 0x1, R22, P0 ;  /* 0x0000000117267824 */ /* 0x000fe200000e0616 */
[----:B------:R-:W-:Y:S02]  /*10d0*/  LEA R40, P1, R21, UR8, 0x2 ;  /* 0x0000000815287c11 */ /* 0x000fe4000f8210ff */
[----:B------:R-:W-:-:S02]  /*10e0*/  LEA.HI.X R19, R20, UR9, R17, 0x2, P2 ;  /* 0x0000000914137c11 */ /* 0x000fc400090f1411 */
[----:B------:R-:W-:-:S03]  /*10f0*/  LEA.HI.X R41, R21, UR9, R38, 0x2, P1 ;  /* 0x0000000915297c11 */ /* 0x000fc600088f1426 */
[----:B------:R0:W2:Y:S04]  /*1100*/  LDG.E.CONSTANT R20, desc[UR10][R18.64] ;  /* 0x0000000a12147981 */ /* 0x0000a8000c1e9900 */
[----:B------:R1:W3:Y:S01]  /*1110*/  LDG.E.CONSTANT R21, desc[UR10][R40.64] ;  /* 0x0000000a28157981 */ /* 0x0002e2000c1e9900 */
[-C--:B------:R-:W-:Y:S02]  /*1120*/  IADD3 R45, P2, P3, R26, R16.reuse, R9 ;  /* 0x000000101a2d7210 */ /* 0x080fe40007b5e009 */
[-C--:B------:R-:W-:Y:S02]  /*1130*/  IADD3 R17, P4, P5, R27, R16.reuse, R10 ;  /* 0x000000101b117210 */ /* 0x080fe40007d9e00a */
[----:B------:R-:W-:Y:S02]  /*1140*/  IADD3 R42, P0, P1, R28, R16, R11 ;  /* 0x000000101c2a7210 */ /* 0x000fe4000791e00b */
[----:B------:R-:W-:-:S02]  /*1150*/  IADD3.X R58, R53, R22, R54, P2, P3 ;  /* 0x00000016353a7210 */ /* 0x000fc400017e6436 */
[----:B0-----:R-:W-:Y:S02]  /*1160*/  LEA R18, P6, R45, UR8, 0x2 ;  /* 0x000000082d127c11 */ /* 0x001fe4000f8c10ff */
[-C--:B------:R-:W-:Y:S02]  /*1170*/  IADD3.X R44, R34, R22.reuse, R35, P4, P5 ;  /* 0x00000016222c7210 */ /* 0x080fe400027ea423 */
[----:B------:R-:W-:Y:S02]  /*1180*/  IADD3.X R43, R36, R22, R37, P0, P1 ;  /* 0x00000016242b7210 */ /* 0x000fe400007e2425 */
[-C--:B------:R-:W-:Y:S02]  /*1190*/  IADD3 R38, P2, P3, R29, R16.reuse, R12 ;  /* 0x000000101d267210 */ /* 0x080fe40007b5e00c */
[-C--:B------:R-:W-:Y:S02]  /*11a0*/  IADD3 R39, P5, P4, R32, R16.reuse, R13 ;  /* 0x0000001020277210 */ /* 0x080fe40007cbe00d */
[----:B------:R-:W-:-:S02]  /*11b0*/  IADD3 R23, P1, P0, R33, R16, R14 ;  /* 0x0000001021177210 */ /* 0x000fc4000783e00e */
[----:B------:R-:W-:Y:S02]  /*11c0*/  LEA.HI.X R19, R45, UR9, R58, 0x2, P6 ;  /* 0x000000092d137c11 */ /* 0x000fe4000b0f143a */
[----:B------:R-:W-:-:S03]  /*11d0*/  LEA R16, P6, R17, UR8, 0x2 ;  /* 0x0000000811107c11 */ /* 0x000fc6000f8c10ff */
[----:B------:R-:W4:Y:S01]  /*11e0*/  LDG.E.CONSTANT R61, desc[UR10][R18.64] ;  /* 0x0000000a123d7981 */ /* 0x000f22000c1e9900 */
[----:B------:R-:W-:Y:S02]  /*11f0*/  LEA.HI.X R17, R17, UR9, R44, 0x2, P6 ;  /* 0x0000000911117c11 */ /* 0x000fe4000b0f142c */
[----:B------:R-:W-:Y:S02]  /*1200*/  LEA R44, P6, R42, UR8, 0x2 ;  /* 0x000000082a2c7c11 */ /* 0x000fe4000f8c10ff */
[----:B-1----:R-:W-:Y:S01]  /*1210*/  IADD3.X R41, R46, R22, R47, P2, P3 ;  /* 0x000000162e297210 */ /* 0x002fe200017e642f */
[----:B------:R0:W5:Y:S01]  /*1220*/  LDG.E.CONSTANT R58, desc[UR10][R16.64] ;  /* 0x0000000a103a7981 */ /* 0x000162000c1e9900 */
[----:B------:R-:W-:Y:S02]  /*1230*/  LEA.HI.X R45, R42, UR9, R43, 0x2, P6 ;  /* 0x000000092a2d7c11 */ /* 0x000fe4000b0f142b */
[----:B------:R-:W-:Y:S02]  /*1240*/  LEA R42, P6, R38, UR8, 0x2 ;  /* 0x00000008262a7c11 */ /* 0x000fe4000f8c10ff */
[----:B------:R-:W-:-:S02]  /*1250*/  LEA R40, P2, R39, UR8, 0x2 ;  /* 0x0000000827287c11 */ /* 0x000fc4000f8410ff */
[-C--:B------:R-:W-:Y:S01]  /*1260*/  IADD3.X R60, R48, R22.reuse, R49, P5, P4 ;  /* 0x00000016303c7210 */ /* 0x080fe20002fe8431 */
[----:B------:R-:W5:Y:S01]  /*1270*/  LDG.E.CONSTANT R45, desc[UR10][R44.64] ;  /* 0x0000000a2c2d7981 */ /* 0x000f62000c1e9900 */
[----:B------:R-:W-:Y:S02]  /*1280*/  LEA.HI.X R43, R38, UR9, R41, 0x2, P6 ;  /* 0x00000009262b7c11 */ /* 0x000fe4000b0f1429 */
[----:B------:R-:W-:Y:S01]  /*1290*/  LEA.HI.X R41, R39, UR9, R60, 0x2, P2 ;  /* 0x0000000927297c11 */ /* 0x000fe200090f143c */
[----:B0-----:R-:W2:Y:S01]  /*12a0*/  LDS.128 R16, [R24] ;  /* 0x0000000018107984 */ /* 0x001ea20000000c00 */
[C---:B------:R-:W-:Y:S02]  /*12b0*/  LEA R38, P2, R23.reuse, UR8, 0x2 ;  /* 0x0000000817267c11 */ /* 0x040fe4000f8410ff */
[----:B------:R-:W-:Y:S01]  /*12c0*/  IADD3.X R22, R50, R22, R51, P1, P0 ;  /* 0x0000001632167210 */ /* 0x000fe20000fe0433 */
[----:B------:R-:W5:Y:S03]  /*12d0*/  LDG.E.CONSTANT R42, desc[UR10][R42.64] ;  /* 0x0000000a2a2a7981 */ /* 0x000f66000c1e9900 */
[----:B------:R-:W-:Y:S01]  /*12e0*/  LEA.HI.X R39, R23, UR9, R22, 0x2, P2 ;  /* 0x0000000917277c11 */ /* 0x000fe200090f1416 */
[----:B------:R-:W5:Y:S04]  /*12f0*/  LDG.E.CONSTANT R41, desc[UR10][R40.64] ;  /* 0x0000000a28297981 */ /* 0x000f68000c1e9900 */
[----:B------:R-:W5:Y:S01]  /*1300*/  LDG.E.CONSTANT R38, desc[UR10][R38.64] ;  /* 0x0000000a26267981 */ /* 0x000f62000c1e9900 */
[----:B------:R-:W-:Y:S01]  /*1310*/  UMOV UR4, 0xffffffff ;  /* 0xffffffff00047882 */ /* 0x000fe20000000000 */
[----:B--2---:R-:W-:-:S04]  /*1320*/  FMUL.FTZ R17, R20, R17 ;  /* 0x0000001114117220 */ /* 0x004fc80000410000 */
[----:B---3--:R-:W-:Y:S02]  /*1330*/  FFMA.FTZ R16, R16, R21, R17 ;  /* 0x0000001510107223 */ /* 0x008fe40000010011 */
[----:B------:R-:W0:Y:S02]  /*1340*/  LDS.128 R20, [R24+0x10] ;  /* 0x0000100018147984 */ /* 0x000e240000000c00 */
[----:B----4-:R-:W-:-:S04]  /*1350*/  FFMA.FTZ R61, R61, R18, R16 ;  /* 0x000000123d3d7223 */ /* 0x010fc80000010010 */
[----:B-----5:R-:W-:-:S04]  /*1360*/  FFMA.FTZ R19, R58, R19, R61 ;  /* 0x000000133a137223 */ /* 0x020fc8000001003d */
        /* <DEDUP_REMOVED lines=8> */
.L_x_27425:
        /* <DEDUP_REMOVED lines=11> */
.L_x_27386:
[----:B------:R-:W-:Y:S05]  /*14a0*/  BSYNC B1 ;  /* 0x0000000000017941 */ /* 0x000fea0003800000 */
.L_x_27385:
[----:B------:R-:W-:Y:S01]  /*14b0*/  IADD3 R52, P0, R52, 0x10, RZ ;  /* 0x0000001034347810 */ /* 0x000fe20007f1e0ff */
[----:B0-----:R-:W-:Y:S02]  /*14c0*/  VIADD R56, R56, 0x80 ;  /* 0x0000008038387836 */ /* 0x001fe40000000000 */
[----:B------:R-:W-:Y:S02]  /*14d0*/  VIADD R57, R57, 0x20 ;  /* 0x0000002039397836 */ /* 0x000fe40000000000 */
[----:B------:R-:W-:Y:S01]  /*14e0*/  IMAD.X R55, RZ, RZ, R55, P0 ;  /* 0x000000ffff377224 */ /* 0x000fe200000e0637 */
[----:B------:R-:W-:Y:S07]  /*14f0*/  @!P1 BRA `(.L_x_27387) ;  /* 0xfffffff800b49947 */ /* 0x000fee000383ffff */
[----:B------:R-:W-:Y:S05]  /*1500*/  BRA `(.L_x_27382) ;  /* 0x0000000400a07947 */ /* 0x000fea0003800000 */
.L_x_27383:
        /* <DEDUP_REMOVED lines=11> */
[C---:B------:R-:W-:Y:S01]  /*15c0*/  LEA R56, P0, R16.reuse, UR6, 0x2 ;  /* 0x0000000610387c11 */ /* 0x040fe2000f8010ff */
[----:B------:R-:W-:Y:S01]  /*15d0*/  VIADD R55, R55, UR4 ;  /* 0x0000000437377c36 */ /* 0x000fe20008000000 */
[----:B------:R-:W-:Y:S02]  /*15e0*/  MOV R6, 0xff7fffff ;  /* 0xff7fffff00067802 */ /* 0x000fe40000000f00 */
[----:B------:R-:W-:-:S02]  /*15f0*/  LEA.HI.X R57, R16, UR7, R17, 0x2, P0 ;  /* 0x0000000710397c11 */ /* 0x000fc400080f1411 */
[----:B------:R-:W-:-:S07]  /*1600*/  IADD3 R58, -R0, 0x1, R53 ;  /* 0x00000001003a7810 */ /* 0x000fce0007ffe135 */
.L_x_27391:
[----:B------:R-:W2:Y:S01]  /*1610*/  LDG.E.CONSTANT R18, desc[UR10][R56.64] ;  /* 0x0000000a38127981 */ /* 0x000ea2000c1e9900 */
[----:B------:R-:W-:Y:S01]  /*1620*/  IMAD.MOV.U32 R17, RZ, RZ, R31 ;  /* 0x000000ffff117224 */ /* 0x000fe200078e001f */
[----:B------:R-:W-:Y:S02]  /*1630*/  SHF.R.S32.HI R23, RZ, 0x1f, R8 ;  /* 0x0000001fff177819 */ /* 0x000fe40000011408 */
[----:B------:R-:W-:Y:S02]  /*1640*/  SHF.R.S32.HI R20, RZ, 0x1f, R25 ;  /* 0x0000001fff147819 */ /* 0x000fe40000011419 */
[----:B------:R-:W-:Y:S02]  /*1650*/  SHF.R.S32.HI R60, RZ, 0x1f, R9 ;  /* 0x0000001fff3c7819 */ /* 0x000fe40000011409 */
[----:B--2---:R-:W-:-:S05]  /*1660*/  SHF.R.S32.HI R16, RZ, 0x1f, R18 ;  /* 0x0000001fff107819 */ /* 0x004fca0000011412 */
[----:B0-----:R-:W-:Y:S02]  /*1670*/  IMAD R19, R16, UR14, RZ ;  /* 0x0000000e10137c24 */ /* 0x001fe4000f8e02ff */
[----:B------:R-:W-:Y:S02]  /*1680*/  IMAD.MOV.U32 R16, RZ, RZ, R30 ;  /* 0x000000ffff107224 */ /* 0x000fe400078e001e */
[C---:B------:R-:W-:Y:S02]  /*1690*/  IMAD R21, R18.reuse, R15, R19 ;  /* 0x0000000f12157224 */ /* 0x040fe400078e0213 */
[----:B------:R-:W-:-:S04]  /*16a0*/  IMAD.WIDE.U32 R16, R18, UR14, R16 ;  /* 0x0000000e12107c25 */ /* 0x000fc8000f8e0010 */
[----:B------:R-:W-:Y:S01]  /*16b0*/  IMAD.IADD R22, R17, 0x1, R21 ;  /* 0x0000000111167824 */ /* 0x000fe200078e0215 */
[-C--:B------:R-:W-:Y:S02]  /*16c0*/  IADD3 R19, P1, P2, R25, R16.reuse, R8 ;  /* 0x0000001019137210 */ /* 0x080fe40007a3e008 */
        /* <DEDUP_REMOVED lines=8> */
[----:B------:R-:W2:Y:S01]  /*1750*/  LDG.E.CONSTANT R20, desc[UR10][R40.64] ;  /* 0x0000000a28147981 */ /* 0x000ea2000c1e9900 */
[----:B------:R-:W-:-:S03]  /*1760*/  SHF.R.S32.HI R23, RZ, 0x1f, R26 ;  /* 0x0000001fff177819 */ /* 0x000fc6000001141a */
[----:B------:R0:W3:Y:S01]  /*1770*/  LDG.E.CONSTANT R21, desc[UR10][R18.64] ;  /* 0x0000000a12157981 */ /* 0x0000e2000c1e9900 */
[-C--:B------:R-:W-:Y:S02]  /*1780*/  IADD3 R43, P0, P1, R26, R16.reuse, R9 ;  /* 0x000000101a2b7210 */ /* 0x080fe4000791e009 */
[----:B------:R-:W-:Y:S02]  /*1790*/  IADD3 R17, P4, P5, R27, R16, R10 ;  /* 0x000000101b117210 */ /* 0x000fe40007d9e00a */
[----:B------:R-:W-:Y:S02]  /*17a0*/  IADD3.X R60, R23, R22, R60, P0, P1 ;  /* 0x00000016173c7210 */ /* 0x000fe400007e243c */
[----:B------:R-:W-:Y:S02]  /*17b0*/  IADD3 R38, P0, P1, R28, R16, R11 ;  /* 0x000000101c267210 */ /* 0x000fe4000791e00b */
[----:B------:R-:W-:Y:S02]  /*17c0*/  IADD3.X R42, R34, R22, R35, P4, P5 ;  /* 0x00000016222a7210 */ /* 0x000fe400027ea423 */
[----:B0-----:R-:W-:-:S02]  /*17d0*/  LEA R18, P6, R43, UR16, 0x2 ;  /* 0x000000102b127c11 */ /* 0x001fc4000f8c10ff */
[----:B------:R-:W-:Y:S02]  /*17e0*/  IADD3.X R41, R36, R22, R37, P0, P1 ;  /* 0x0000001624297210 */ /* 0x000fe400007e2425 */
[-C--:B------:R-:W-:Y:S02]  /*17f0*/  IADD3 R39, P2, P3, R29, R16.reuse, R12 ;  /* 0x000000101d277210 */ /* 0x080fe40007b5e00c */
[-C--:B------:R-:W-:Y:S02]  /*1800*/  IADD3 R44, P5, P4, R32, R16.reuse, R13 ;  /* 0x00000010202c7210 */ /* 0x080fe40007cbe00d */
[----:B------:R-:W-:Y:S02]  /*1810*/  IADD3 R23, P1, P0, R33, R16, R14 ;  /* 0x0000001021177210 */ /* 0x000fe4000783e00e */
[----:B------:R-:W-:Y:S02]  /*1820*/  LEA.HI.X R19, R43, UR17, R60, 0x2, P6 ;  /* 0x000000112b137c11 */ /* 0x000fe4000b0f143c */
[----:B------:R-:W-:-:S03]  /*1830*/  LEA R16, P6, R17, UR16, 0x2 ;  /* 0x0000001011107c11 */ /* 0x000fc6000f8c10ff */
[----:B------:R-:W4:Y:S01]  /*1840*/  LDG.E.CONSTANT R59, desc[UR10][R18.64] ;  /* 0x0000000a123b7981 */ /* 0x000f22000c1e9900 */
[----:B------:R-:W-:Y:S02]  /*1850*/  LEA.HI.X R17, R17, UR17, R42, 0x2, P6 ;  /* 0x0000001111117c11 */ /* 0x000fe4000b0f142a */
[----:B------:R-:W-:-:S03]  /*1860*/  LEA R42, P6, R38, UR16, 0x2 ;  /* 0x00000010262a7c11 */ /* 0x000fc6000f8c10ff */
[----:B------:R0:W5:Y:S01]  /*1870*/  LDG.E.CONSTANT R60, desc[UR10][R16.64] ;  /* 0x0000000a103c7981 */ /* 0x000162000c1e9900 */
[----:B------:R-:W-:Y:S02]  /*1880*/  LEA.HI.X R43, R38, UR17, R41, 0x2, P6 ;  /* 0x00000011262b7c11 */ /* 0x000fe4000b0f1429 */
[C---:B------:R-:W-:Y:S02]  /*1890*/  LEA R40, P6, R39.reuse, UR16, 0x2 ;  /* 0x0000001027287c11 */ /* 0x040fe4000f8c10ff */
[-C--:B------:R-:W-:Y:S02]  /*18a0*/  IADD3.X R41, R46, R22.reuse, R47, P2, P3 ;  /* 0x000000162e297210 */ /* 0x080fe400017e642f */
[----:B------:R-:W-:Y:S01]  /*18b0*/  LEA R38, P2, R44, UR16, 0x2 ;  /* 0x000000102c267c11 */ /* 0x000fe2000f8410ff */
[----:B------:R-:W5:Y:S01]  /*18c0*/  LDG.E.CONSTANT R43, desc[UR10][R42.64] ;  /* 0x0000000a2a2b7981 */ /* 0x000f62000c1e9900 */
[----:B------:R-:W-:Y:S02]  /*18d0*/  IADD3.X R45, R48, R22, R49, P5, P4 ;  /* 0x00000016302d7210 */ /* 0x000fe40002fe8431 */
[----:B------:R-:W-:Y:S01]  /*18e0*/  LEA.HI.X R41, R39, UR17, R41, 0x2, P6 ;  /* 0x0000001127297c11 */ /* 0x000fe2000b0f1429 */
[----:B0-----:R-:W2:Y:S01]  /*18f0*/  LDS.128 R16, [R24] ;  /* 0x0000000018107984 */ /* 0x001ea20000000c00 */
[----:B------:R-:W-:-:S02]  /*1900*/  LEA.HI.X R39, R44, UR17, R45, 0x2, P2 ;  /* 0x000000112c277c11 */ /* 0x000fc400090f142d */
[----:B------:R-:W-:Y:S01]  /*1910*/  LEA R44, P2, R23, UR16, 0x2 ;  /* 0x00000010172c7c11 */ /* 0x000fe2000f8410ff */
[----:B------:R-:W5:Y:S01]  /*1920*/  LDG.E.CONSTANT R40, desc[UR10][R40.64] ;  /* 0x0000000a28287981 */ /* 0x000f62000c1e9900 */
[----:B------:R-:W-:-:S03]  /*1930*/  IADD3.X R22, R50, R22, R51, P1, P0 ;  /* 0x0000001632167210 */ /* 0x000fc60000fe0433 */
[----:B------:R-:W5:Y:S01]  /*1940*/  LDG.E.CONSTANT R39, desc[UR10][R38.64] ;  /* 0x0000000a26277981 */ /* 0x000f62000c1e9900 */
[----:B------:R-:W-:-:S05]  /*1950*/  LEA.HI.X R45, R23, UR17, R22, 0x2, P2 ;  /* 0x00000011172d7c11 */ /* 0x000fca00090f1416 */
        /* <DEDUP_REMOVED lines=15> */
.L_x_27429:
        /* <DEDUP_REMOVED lines=13> */
.L_x_27390:
[----:B------:R-:W-:Y:S05]  /*1b20*/  BSYNC B1 ;  /* 0x0000000000017941 */ /* 0x000fea0003800000 */
.L_x_27389:
[----:B------:R-:W-:Y:S01]  /*1b30*/  IADD3 R56, P0, R56, 0x10, RZ ;  /* 0x0000001038387810 */ /* 0x000fe20007f1e0ff */
[----:B-1----:R-:W-:Y:S01]  /*1b40*/  VIADD R55, R55, 0x80 ;  /* 0x0000008037377836 */ /* 0x002fe20000000000 */
[----:B------:R-:W-:Y:S01]  /*1b50*/  IADD3 R53, R53, 0x20, RZ ;  /* 0x0000002035357810 */ /* 0x000fe20007ffe0ff */
[----:B------:R-:W-:Y:S02]  /*1b60*/  VIADD R58, R58, 0x20 ;  /* 0x000000203a3a7836 */ /* 0x000fe40000000000 */
[----:B------:R-:W-:Y:S01]  /*1b70*/  IMAD.X R57, RZ, RZ, R57, P0 ;  /* 0x000000ffff397224 */ /* 0x000fe200000e0639 */
[----:B------:R-:W-:Y:S07]  /*1b80*/  @!P1 BRA `(.L_x_27391) ;  /* 0xfffffff800a09947 */ /* 0x000fee000383ffff */
.L_x_27382:
[----:B------:R-:W-:Y:S05]  /*1b90*/  BSYNC B0 ;  /* 0x0000000000007941 */ /* 0x000fea0003800000 */
.L_x_27381:
        /* <DEDUP_REMOVED lines=13> */
.L_x_27434:
        /* <DEDUP_REMOVED lines=16> */
[----:B--2---:R-:W-:Y:S01]  /*1d70*/  @!P0 LEA R3, R6, R3, 0x18 ;  /* 0x0000000306038211 */ /* 0x004fe200078ec0ff */
[----:B------:R-:W-:-:S03]  /*1d80*/  VIADD R6, R0, 0x7 ;  /* 0x0000000700067836 */ /* 0x000fc60000000000 */
[----:B-1----:R-:W-:Y:S02]  /*1d90*/  @!P0 LEA R9, R32, R3, 0x2 ;  /* 0x0000000320098211 */ /* 0x002fe400078e10ff */
[----:B------:R-:W-:-:S03]  /*1da0*/  SHF.R.S32.HI R11, RZ, 0x1f, R6 ;  /* 0x0000001fff0b7819 */ /* 0x000fc60000011406 */
[----:B------:R-:W1:Y:S01]  /*1db0*/  @!P0 LDS R8, [R9] ;  /* 0x0000000009088984 */ /* 0x000e620000000800 */
[----:B------:R-:W-:-:S04]  /*1dc0*/  LEA.HI R11, R11, R6, RZ, 0x3 ;  /* 0x000000060b0b7211 */ /* 0x000fc800078f18ff */
[----:B------:R-:W-:-:S04]  /*1dd0*/  LOP3.LUT R11, R11, 0xfffffff8, RZ, 0xc0, !PT ;  /* 0xfffffff80b0b7812 */ /* 0x000fc800078ec0ff */
[----:B------:R-:W-:-:S04]  /*1de0*/  VIMNMX R6, R0, R11, PT ;  /* 0x0000000b00067248 */ /* 0x000fc80003fe0100 */
[----:B------:R-:W-:Y:S01]  /*1df0*/  ISETP.GE.AND P1, PT, R33, R6, PT ;  /* 0x000000062100720c */ /* 0x000fe20003f26270 */
        /* <DEDUP_REMOVED lines=23> */
.L_x_27397:
        /* <DEDUP_REMOVED lines=11> */
.L_x_27396:
[----:B------:R-:W-:Y:S05]  /*2020*/  BSYNC B1 ;  /* 0x0000000000017941 */ /* 0x000fea0003800000 */
.L_x_27395:
        /* <DEDUP_REMOVED lines=14> */
.L_x_27400:
        /* <DEDUP_REMOVED lines=100> */
.L_x_27399:
[----:B------:R-:W-:Y:S05]  /*2750*/  BSYNC B1 ;  /* 0x0000000000017941 */ /* 0x000fea0003800000 */
.L_x_27398:
        /* <DEDUP_REMOVED lines=55> */
.L_x_27402:
[----:B------:R-:W-:Y:S05]  /*2ad0*/  BSYNC B1 ;  /* 0x0000000000017941 */ /* 0x000fea0003800000 */
.L_x_27401:
        /* <DEDUP_REMOVED lines=26> */
.L_x_27394:
[----:B------:R-:W-:Y:S05]  /*2c80*/  BSYNC B0 ;  /* 0x0000000000007941 */ /* 0x000fea0003800000 */
.L_x_27393:
        /* <DEDUP_REMOVED lines=37> */
[----:B------:R-:W-:Y:S02]  /*2ee0*/  IMAD.IADD R9, R9, 0x1, R6 ;  /* 0x0000000109097824 */ /* 0x000fe400078e0206 */
[----:B------:R-:W1:Y:S03]  /*2ef0*/  MUFU.RCP R3, R3 ;  /* 0x0000000300037308 */ /* 0x000e660000001000 */
[----:B------:R-:W-:-:S02]  /*2f00*/  LEA.HI R8, R9, 0x1, RZ, 0x19 ;  /* 0x0000000109087811 */ /* 0x000fc400078fc8ff */
[----:B------:R-:W-:Y:S02]  /*2f10*/  ISETP.GE.U32.AND P1, PT, R9, 0x180, PT ;  /* 0x000001800900780c */ /* 0x000fe40003f26070 */
[----:B------:R-:W-:Y:S02]  /*2f20*/  LOP3.LUT P0, R8, R8, 0x3, RZ, 0xc0, !PT ;  /* 0x0000000308087812 */ /* 0x000fe4000780c0ff */
[----:B------:R-:W-:-:S11]  /*2f30*/  MOV R9, R33 ;  /* 0x0000002100097202 */ /* 0x000fd60000000f00 */
[----:B-1----:R-:W-:Y:S05]  /*2f40*/  @!P0 BRA `(.L_x_27406) ;  /* 0x0000000000388947 */ /* 0x002fea0003800000 */
[----:B------:R-:W1:Y:S01]  /*2f50*/  S2UR UR5, SR_CgaCtaId ;  /* 0x00000000000579c3 */ /* 0x000e620000008800 */
[----:B------:R-:W-:Y:S01]  /*2f60*/  UMOV UR4, 0x400 ;  /* 0x0000040000047882 */ /* 0x000fe20000000000 */
[----:B------:R-:W-:Y:S01]  /*2f70*/  IMAD.MOV.U32 R9, RZ, RZ, R33 ;  /* 0x000000ffff097224 */ /* 0x000fe200078e0021 */
[----:B------:R-:W-:-:S04]  /*2f80*/  UIADD3 UR4, UR4, 0xa0, URZ ;  /* 0x000000a004047890 */ /* 0x000fc8000fffe03f */
[----:B-1----:R-:W-:-:S06]  /*2f90*/  ULEA UR4, UR5, UR4, 0x18 ;  /* 0x0000000405047291 */ /* 0x002fcc000f8ec03f */
[----:B------:R-:W-:-:S07]  /*2fa0*/  LEA R10, R33, UR4, 0x2 ;  /* 0x00000004210a7c11 */ /* 0x000fce000f8e10ff */
.L_x_27407:
        /* <DEDUP_REMOVED lines=8> */
.L_x_27406:
[----:B------:R-:W-:Y:S05]  /*3030*/  BSYNC B1 ;  /* 0x0000000000017941 */ /* 0x000fea0003800000 */
.L_x_27405:
        /* <DEDUP_REMOVED lines=14> */
.L_x_27410:
        /* <DEDUP_REMOVED lines=52> */
.L_x_27409:
[----:B------:R-:W-:Y:S05]  /*3460*/  BSYNC B1 ;  /* 0x0000000000017941 */ /* 0x000fea0003800000 */
.L_x_27408:
        /* <DEDUP_REMOVED lines=31> */
.L_x_27412:
[----:B------:R-:W-:Y:S05]  /*3660*/  BSYNC B1 ;  /* 0x0000000000017941 */ /* 0x000fea0003800000 */
.L_x_27411:
        /* <DEDUP_REMOVED lines=14> */
.L_x_27404:
[----:B------:R-:W-:Y:S05]  /*3750*/  BSYNC B0 ;  /* 0x0000000000007941 */ /* 0x000fea0003800000 */
.L_x_27403:
[----:B------:R-:W-:Y:S01]  /*3760*/  BAR.SYNC.DEFER_BLOCKING 0x0 ;  /* 0x0000000000007b1d */ /* 0x000fe20000010000 */
[----:B------:R-:W-:-:S05]  /*3770*/  ISETP.GE.AND P0, PT, R34, R4, PT ;  /* 0x000000042200720c */ /* 0x000fca0003f06270 */
[----:B------:R-:W-:Y:S01]  /*3780*/  ULDC UR8, c[0x0][0x25c] ;  /* 0x0000970000087ab9 */ /* 0x000fe20000000800 */
[----:B------:R-:W-:Y:S01]  /*3790*/  ULDC.64 UR12, c[0x0][0x228] ;  /* 0x00008a00000c7ab9 */ /* 0x000fe20000000a00 */
[----:B------:R-:W-:Y:S06]  /*37a0*/  BSSY B0, `(.L_x_27413) ;  /* 0x00000c8000007945 */ /* 0x000fec0003800000 */
[----:B------:R-:W-:Y:S01]  /*37b0*/  @P0 CS2R R38, SRZ ;  /* 0x0000000000260805 */ /* 0x000fe2000001ff00 */
[----:B------:R-:W-:Y:S06]  /*37c0*/  @P0 BRA `(.L_x_27414) ;  /* 0x0000000c00140947 */ /* 0x000fec0003800000 */
[----:B-12---:R-:W-:Y:S01]  /*37d0*/  LOP3.LUT R3, RZ, R34, RZ, 0x33, !PT ;  /* 0x00000022ff037212 */ /* 0x006fe200078e33ff */
[----:B------:R-:W1:Y:S01]  /*37e0*/  LDC R15, c[0x0][0x25c] ;  /* 0x00009700ff0f7b82 */ /* 0x000e620000000800 */
[----:B------:R-:W-:Y:S01]  /*37f0*/  LEA.HI R20, R32, R32, RZ, 0x1 ;  /* 0x0000002020147211 */ /* 0x000fe200078f08ff */
[----:B------:R-:W-:Y:S01]  /*3800*/  ULDC UR4, c[0x0][0x260] ;  /* 0x0000980000047ab9 */ /* 0x000fe20000000800 */
[----:B------:R-:W-:Y:S01]  /*3810*/  BSSY B1, `(.L_x_27415) ;  /* 0x000004b000017945 */ /* 0x000fe20003800000 */
[----:B------:R-:W-:Y:S01]  /*3820*/  IMAD.IADD R3, R3, 0x1, R4 ;  /* 0x0000000103037824 */ /* 0x000fe200078e0204 */
[----:B------:R-:W-:Y:S01]  /*3830*/  LOP3.LUT R23, R20, 0xfffffffe, RZ, 0xc0, !PT ;  /* 0xfffffffe14177812 */ /* 0x000fe200078ec0ff */
[----:B------:R-:W-:Y:S01]  /*3840*/  IMAD R2, R2, UR4, RZ ;  /* 0x0000000402027c24 */ /* 0x000fe2000f8e02ff */
[----:B------:R-:W-:Y:S02]  /*3850*/  IADD3 R35, R4, -0x1, RZ ;  /* 0xffffffff04237810 */ /* 0x000fe40007ffe0ff */
[----:B------:R-:W-:-:S02]  /*3860*/  CS2R R38, SRZ ;  /* 0x0000000000267805 */ /* 0x000fc4000001ff00 */
[C---:B------:R-:W-:Y:S01]  /*3870*/  LOP3.LUT P1, RZ, R3.reuse, 0x4, RZ, 0xc0, !PT ;  /* 0x0000000403ff7812 */ /* 0x040fe2000782c0ff */
[----:B------:R-:W-:Y:S01]  /*3880*/  IMAD.IADD R23, R32, 0x1, -R23 ;  /* 0x0000000120177824 */ /* 0x000fe200078e0a17 */
[----:B------:R-:W-:Y:S01]  /*3890*/  LOP3.LUT P0, RZ, R3, 0xfffffffc, RZ, 0xc0, !PT ;  /* 0xfffffffc03ff7812 */ /* 0x000fe2000780c0ff */
[----:B------:R-:W-:Y:S01]  /*38a0*/  IMAD.MOV.U32 R40, RZ, RZ, R34 ;  /* 0x000000ffff287224 */ /* 0x000fe200078e0022 */
[----:B------:R-:W-:Y:S01]  /*38b0*/  SHF.R.S32.HI R20, RZ, 0x1, R20 ;  /* 0x00000001ff147819 */ /* 0x000fe20000011414 */
[----:B------:R-:W-:Y:S01]  /*38c0*/  IMAD.SHL.U32 R21, R23, 0x4, RZ ;  /* 0x0000000417157824 */ /* 0x000fe200078e00ff */
[----:B------:R-:W-:Y:S02]  /*38d0*/  SHF.R.S32.HI R3, RZ, 0x1f, R2 ;  /* 0x0000001fff037819 */ /* 0x000fe40000011402 */
[----:B-1----:R-:W-:-:S05]  /*38e0*/  SHF.R.S32.HI R6, RZ, 0x1f, R15 ;  /* 0x0000001fff067819 */ /* 0x002fca000001140f */
[----:B------:R-:W-:Y:S05]  /*38f0*/  @P1 BRA `(.L_x_27416) ;  /* 0x0000000000f01947 */ /* 0x000fea0003800000 */
[----:B------:R-:W-:Y:S01]  /*3900*/  IADD3 R9, P1, R34, R5, RZ ;  /* 0x0000000522097210 */ /* 0x000fe20007f3e0ff */
[----:B------:R-:W-:-:S03]  /*3910*/  ULDC.64 UR4, c[0x0][0x238] ;  /* 0x00008e0000047ab9 */ /* 0x000fc60000000a00 */
[----:B------:R-:W-:Y:S02]  /*3920*/  LEA.HI.X.SX32 R10, R34, R7, 0x1, P1 ;  /* 0x00000007220a7211 */ /* 0x000fe400008f0eff */
[----:B------:R-:W-:-:S04]  /*3930*/  LEA R8, P1, R9, UR4, 0x2 ;  /* 0x0000000409087c11 */ /* 0x000fc8000f8210ff */
[----:B------:R-:W-:Y:S01]  /*3940*/  LEA.HI.X R9, R9, UR5, R10, 0x2, P1 ;  /* 0x0000000509097c11 */ /* 0x000fe200088f140a */
[----:B------:R-:W-:Y:S01]  /*3950*/  IMAD R13, R20, 0x8, R21 ;  /* 0x00000008140d7824 */ /* 0x000fe200078e0215 */
[----:B------:R-:W-:-:S04]  /*3960*/  ULDC.64 UR4, c[0x0][0x228] ;  /* 0x00008a0000047ab9 */ /* 0x000fc80000000a00 */
[----:B------:R-:W2:Y:S01]  /*3970*/  LDG.E.CONSTANT R9, desc[UR10][R8.64] ;  /* 0x0000000a08097981 */ /* 0x000ea2000c1e9900 */
[----:B------:R-:W-:Y:S01]  /*3980*/  IMAD R27, R34, 0x8, R21 ;  /* 0x00000008221b7824 */ /* 0x000fe200078e0215 */
[----:B--2---:R-:W-:Y:S01]  /*3990*/  SHF.R.S32.HI R12, RZ, 0x1f, R9 ;  /* 0x0000001fff0c7819 */ /* 0x004fe20000011409 */
[----:B------:R-:W-:-:S04]  /*39a0*/  IMAD.WIDE.U32 R10, R9, R15, R2 ;  /* 0x0000000f090a7225 */ /* 0x000fc800078e0002 */
[----:B------:R-:W-:Y:S01]  /*39b0*/  IMAD R12, R12, R15, RZ ;  /* 0x0000000f0c0c7224 */ /* 0x000fe200078e02ff */
[----:B------:R-:W-:Y:S02]  /*39c0*/  IADD3 R10, P1, R13, R10, RZ ;  /* 0x0000000a0d0a7210 */ /* 0x000fe40007f3e0ff */
[----:B------:R-:W-:Y:S01]  /*39d0*/  SHF.R.S32.HI R13, RZ, 0x1f, R13 ;  /* 0x0000001fff0d7819 */ /* 0x000fe2000001140d */
[----:B------:R-:W-:Y:S01]  /*39e0*/  IMAD R12, R9, R6, R12 ;  /* 0x00000006090c7224 */ /* 0x000fe200078e020c */
[----:B------:R-:W-:-:S04]  /*39f0*/  LEA R24, P2, R10, UR4, 0x2 ;  /* 0x000000040a187c11 */ /* 0x000fc8000f8410ff */
[----:B------:R-:W-:-:S04]  /*3a00*/  IADD3.X R13, R13, R11, R12, P1, !PT ;  /* 0x0000000b0d0d7210 */ /* 0x000fc80000ffe40c */
[----:B------:R-:W-:-:S05]  /*3a10*/  LEA.HI.X R25, R10, UR5, R13, 0x2, P2 ;  /* 0x000000050a197c11 */ /* 0x000fca00090f140d */
[----:B------:R-:W2:Y:S04]  /*3a20*/  LDG.E.128.CONSTANT R8, desc[UR10][R24.64] ;  /* 0x0000000a18087981 */ /* 0x000ea8000c1e9d00 */
[----:B------:R1:W3:Y:S01]  /*3a30*/  LDG.E.128.CONSTANT R12, desc[UR10][R24.64+0x200] ;  /* 0x0002000a180c7981 */ /* 0x0002e2000c1e9d00 */
[----:B------:R-:W4:Y:S01]  /*3a40*/  S2UR UR5, SR_CgaCtaId ;  /* 0x00000000000579c3 */ /* 0x000f220000008800 */
[----:B------:R-:W-:Y:S01]  /*3a50*/  UMOV UR4, 0x400 ;  /* 0x0000040000047882 */ /* 0x000fe20000000000 */
[C---:B------:R-:W-:Y:S01]  /*3a60*/  ISETP.NE.AND P1, PT, R34.reuse, R35, PT ;  /* 0x000000232200720c */ /* 0x040fe20003f25270 */
[----:B------:R-:W-:Y:S01]  /*3a70*/  UIADD3 UR4, UR4, 0xa0, URZ ;  /* 0x000000a004047890 */ /* 0x000fe2000fffe03f */
[----:B------:R-:W-:-:S11]  /*3a80*/  VIADD R40, R34, 0x4 ;  /* 0x0000000422287836 */ /* 0x000fd60000000000 */
[C---:B------:R-:W-:Y:S01]  /*3a90*/  @!P1 VIADD R29, R27.reuse, 0x1 ;  /* 0x000000011b1d9836 */ /* 0x040fe20000000000 */
[CC--:B------:R-:W-:Y:S01]  /*3aa0*/  @!P1 ISETP.GE.AND P4, PT, R27.reuse, R0.reuse, PT ;  /* 0x000000001b00920c */ /* 0x0c0fe20003f86270 */
[C---:B------:R-:W-:Y:S01]  /*3ab0*/  @!P1 VIADD R37, R27.reuse, 0x1 ;  /* 0x000000011b259836 */ /* 0x040fe20000000000 */
[C---:B------:R-:W-:Y:S01]  /*3ac0*/  @!P1 IADD3 R31, R27.reuse, 0x2, RZ ;  /* 0x000000021b1f9810 */ /* 0x040fe20007ffe0ff */
[----:B-1----:R-:W-:Y:S01]  /*3ad0*/  @!P1 VIADD R25, R27, 0x3 ;  /* 0x000000031b199836 */ /* 0x002fe20000000000 */
[-C--:B------:R-:W-:Y:S02]  /*3ae0*/  @!P1 ISETP.GE.AND P5, PT, R29, R0.reuse, PT ;  /* 0x000000001d00920c */ /* 0x080fe40003fa6270 */
[-C--:B------:R-:W-:Y:S01]  /*3af0*/  @!P1 ISETP.GE.AND P6, PT, R37, R0.reuse, PT ;  /* 0x000000002500920c */ /* 0x080fe20003fc6270 */
[----:B----4-:R-:W-:Y:S01]  /*3b00*/  ULEA UR4, UR5, UR4, 0x18 ;  /* 0x0000000405047291 */ /* 0x010fe2000f8ec03f */
[-C--:B------:R-:W-:Y:S01]  /*3b10*/  @!P1 ISETP.GE.AND P2, PT, R25, R0.reuse, PT ;  /* 0x000000001900920c */ /* 0x080fe20003f46270 */
[----:B------:R-:W-:Y:S01]  /*3b20*/  @!P1 VIADD R25, R27, 0x2 ;  /* 0x000000021b199836 */ /* 0x000fe20000000000 */
[----:B------:R-:W-:-:S03]  /*3b30*/  @!P1 ISETP.GE.AND P3, PT, R31, R0, PT ;  /* 0x000000001f00920c */ /* 0x000fc60003f66270 */
[----:B------:R-:W-:-:S06]  /*3b40*/  LEA R16, R27, UR4, 0x2 ;  /* 0x000000041b107c11 */ /* 0x000fcc000f8e10ff */
[----:B0-----:R-:W0:Y:S01]  /*3b50*/  LDS.128 R16, [R16] ;  /* 0x0000000010107984 */ /* 0x001e220000000c00 */
[----:B--2---:R-:W-:Y:S02]  /*3b60*/  @!P1 FSEL R8, R8, RZ, !P4 ;  /* 0x000000ff08089208 */ /* 0x004fe40006000000 */
[----:B------:R-:W-:Y:S02]  /*3b70*/  @!P1 FSEL R9, R9, RZ, !P5 ;  /* 0x000000ff09099208 */ /* 0x000fe40006800000 */
[----:B---3--:R-:W-:Y:S02]  /*3b80*/  @!P1 FSEL R13, R13, RZ, !P6 ;  /* 0x000000ff0d0d9208 */ /* 0x008fe40007000000 */
[CC--:B------:R-:W-:Y:S01]  /*3b90*/  @!P1 ISETP.GE.AND P4, PT, R27.reuse, R0.reuse, PT ;  /* 0x000000001b00920c */ /* 0x0c0fe20003f86270 */
[----:B------:R-:W-:Y:S01]  /*3ba0*/  @!P1 VIADD R27, R27, 0x3 ;  /* 0x000000031b1b9836 */ /* 0x000fe20000000000 */
[----:B------:R-:W-:Y:S01]  /*3bb0*/  @!P1 ISETP.GE.AND P5, PT, R25, R0, PT ;  /* 0x000000001900920c */ /* 0x000fe20003fa6270 */
[C---:B0-----:R-:W-:Y:S01]  /*3bc0*/  FMUL.FTZ R9, R17.reuse, R9 ;  /* 0x0000000911097220 */ /* 0x041fe20000410000 */
[----:B------:R-:W-:Y:S01]  /*3bd0*/  @!P1 FSEL R12, R12, RZ, !P4 ;  /* 0x000000ff0c0c9208 */ /* 0x000fe20006000000 */
[----:B------:R-:W-:Y:S01]  /*3be0*/  FMUL.FTZ R13, R17, R13 ;  /* 0x0000000d110d7220 */ /* 0x000fe20000410000 */
[----:B------:R-:W-:Y:S01]  /*3bf0*/  @!P1 FSEL R10, R10, RZ, !P3 ;  /* 0x000000ff0a0a9208 */ /* 0x000fe20005800000 */
[C---:B------:R-:W-:Y:S01]  /*3c00*/  FFMA.FTZ R9, R16.reuse, R8, R9 ;  /* 0x0000000810097223 */ /* 0x040fe20000010009 */
[----:B------:R-:W-:Y:S01]  /*3c10*/  @!P1 ISETP.GE.AND P3, PT, R27, R0, PT ;  /* 0x000000001b00920c */ /* 0x000fe20003f66270 */
[----:B------:R-:W-:Y:S01]  /*3c20*/  FFMA.FTZ R13, R16, R12, R13 ;  /* 0x0000000c100d7223 */ /* 0x000fe2000001000d */
[----:B------:R-:W-:Y:S01]  /*3c30*/  @!P1 FSEL R14, R14, RZ, !P5 ;  /* 0x000000ff0e0e9208 */ /* 0x000fe20006800000 */
[----:B------:R-:W-:Y:S01]  /*3c40*/  FFMA.FTZ R10, R18, R10, R9 ;  /* 0x0000000a120a7223 */ /* 0x000fe20000010009 */
[----:B------:R-:W-:-:S02]  /*3c50*/  @!P1 FSEL R11, R11, RZ, !P2 ;  /* 0x000000ff0b0b9208 */ /* 0x000fc40005000000 */
[----:B------:R-:W-:Y:S01]  /*3c60*/  @!P1 FSEL R15, R15, RZ, !P3 ;  /* 0x000000ff0f0f9208 */ /* 0x000fe20005800000 */
[----:B------:R-:W-:Y:S02]  /*3c70*/  FFMA.FTZ R14, R18, R14, R13 ;  /* 0x0000000e120e7223 */ /* 0x000fe4000001000d */
[C---:B------:R-:W-:Y:S02]  /*3c80*/  FFMA.FTZ R10, R19.reuse, R11, R10 ;  /* 0x0000000b130a7223 */ /* 0x040fe4000001000a */
[----:B------:R-:W-:Y:S02]  /*3c90*/  FFMA.FTZ R14, R19, R15, R14 ;  /* 0x0000000f130e7223 */ /* 0x000fe4000001000e */
[----:B------:R-:W-:Y:S02]  /*3ca0*/  FADD.FTZ R38, RZ, R10 ;  /* 0x0000000aff267221 */ /* 0x000fe40000010000 */
[----:B------:R-:W-:-:S07]  /*3cb0*/  FADD.FTZ R39, RZ, R14 ;  /* 0x0000000eff277221 */ /* 0x000fce0000010000 */
.L_x_27416:
[----:B------:R-:W-:Y:S05]  /*3cc0*/  BSYNC B1 ;  /* 0x0000000000017941 */ /* 0x000fea0003800000 */
.L_x_27415:
[----:B------:R-:W-:Y:S05]  /*3cd0*/  @!P0 BRA `(.L_x_27414) ;  /* 0x0000000400d08947 */ /* 0x000fea0003800000 */
[----:B------:R-:W1:Y:S01]  /*3ce0*/  S2UR UR5, SR_CgaCtaId ;  /* 0x00000000000579c3 */ /* 0x000e620000008800 */
[----:B------:R-:W-:Y:S01]  /*3cf0*/  UMOV UR4, 0x400 ;  /* 0x0000040000047882 */ /* 0x000fe20000000000 */
[----:B------:R-:W-:Y:S01]  /*3d00*/  IMAD R42, R40, 0x2, R23 ;  /* 0x00000002282a7824 */ /* 0x000fe200078e0217 */
[----:B------:R-:W-:Y:S01]  /*3d10*/  UIADD3 UR4, UR4, 0xa0, URZ ;  /* 0x000000a004047890 */ /* 0x000fe2000fffe03f */
[----:B------:R-:W-:Y:S01]  /*3d20*/  IADD3 R37, P0, R5, R40, RZ ;  /* 0x0000002805257210 */ /* 0x000fe20007f1e0ff */
[----:B------:R-:W-:Y:S01]  /*3d30*/  ULDC.64 UR6, c[0x0][0x238] ;  /* 0x00008e0000067ab9 */ /* 0x000fe20000000a00 */
[----:B------:R-:W-:Y:S01]  /*3d40*/  LEA R5, R20, R21, 0x3 ;  /* 0x0000001514057211 */ /* 0x000fe200078e18ff */
[----:B------:R-:W-:Y:S01]  /*3d50*/  IMAD.IADD R44, R35, 0x1, -R40 ;  /* 0x00000001232c7824 */ /* 0x000fe200078e0a28 */
[C---:B------:R-:W-:Y:S01]  /*3d60*/  LEA.HI.X.SX32 R8, R40.reuse, R7, 0x1, P0 ;  /* 0x0000000728087211 */ /* 0x040fe200000f0eff */
[----:B------:R-:W-:Y:S01]  /*3d70*/  IMAD R7, R40, 0x8, R21 ;  /* 0x0000000828077824 */ /* 0x000fe200078e0215 */
[----:B------:R-:W-:-:S02]  /*3d80*/  LEA R36, P0, R37, UR6, 0x2 ;  /* 0x0000000625247c11 */ /* 0x000fc4000f8010ff */
[----:B------:R-:W-:Y:S01]  /*3d90*/  SHF.R.S32.HI R41, RZ, 0x1f, R5 ;  /* 0x0000001fff297819 */ /* 0x000fe20000011405 */
[----:B------:R-:W-:Y:S01]  /*3da0*/  VIADD R7, R7, 0x3 ;  /* 0x0000000307077836 */ /* 0x000fe20000000000 */
[----:B------:R-:W-:Y:S01]  /*3db0*/  LEA.HI.X R37, R37, UR7, R8, 0x2, P0 ;  /* 0x0000000725257c11 */ /* 0x000fe200080f1408 */
[----:B-1----:R-:W-:-:S06]  /*3dc0*/  ULEA UR4, UR5, UR4, 0x18 ;  /* 0x0000000405047291 */ /* 0x002fcc000f8ec03f */
[----:B------:R-:W-:-:S05]  /*3dd0*/  LEA R42, R42, UR4, 0x4 ;  /* 0x000000042a2a7c11 */ /* 0x000fca000f8e20ff */
[----:B------:R-:W-:-:S07]  /*3de0*/  VIADD R42, R42, 0x80 ;  /* 0x000000802a2a7836 */ /* 0x000fce0000000000 */
.L_x_27417:
[----:B------:R-:W2:Y:S04]  /*3df0*/  LDG.E.CONSTANT R11, desc[UR10][R36.64] ;  /* 0x0000000a240b7981 */ /* 0x000ea8000c1e9900 */
[----:B0-----:R-:W3:Y:S01]  /*3e00*/  LDG.E.CONSTANT R19, desc[UR10][R36.64+0x10] ;  /* 0x0000100a24137981 */ /* 0x001ee2000c1e9900 */
[----:B------:R-:W-:Y:S02]  /*3e10*/  IMAD.MOV.U32 R16, RZ, RZ, R2 ;  /* 0x000000ffff107224 */ /* 0x000fe400078e0002 */
[----:B------:R-:W-:Y:S01]  /*3e20*/  IMAD.MOV.U32 R17, RZ, RZ, R3 ;  /* 0x000000ffff117224 */ /* 0x000fe200078e0003 */
[----:B------:R-:W-:Y:S01]  /*3e30*/  ISETP.NE.AND P4, PT, R44, RZ, PT ;  /* 0x000000ff2c00720c */ /* 0x000fe20003f85270 */
[----:B------:R-:W0:Y:S01]  /*3e40*/  LDS.128 R24, [R42+-0x80] ;  /* 0xffff80002a187984 */ /* 0x000e220000000c00 */
        /* <DEDUP_REMOVED lines=8> */
[----:B---3--:R-:W-:-:S03]  /*3ed0*/  SHF.R.S32.HI R12, RZ, 0x1f, R19 ;  /* 0x0000001fff0c7819 */ /* 0x008fc60000011413 */
[----:B------:R-:W2:Y:S01]  /*3ee0*/  LDG.E.128.CONSTANT R8, desc[UR10][R28.64] ;  /* 0x0000000a1c087981 */ /* 0x000ea2000c1e9d00 */
[----:B------:R-:W-:-:S04]  /*3ef0*/  IMAD.WIDE.U32 R16, R19, UR8, R16 ;  /* 0x0000000813107c25 */ /* 0x000fc8000f8e0010 */
[----:B------:R-:W-:Y:S01]  /*3f00*/  IMAD R18, R12, UR8, RZ ;  /* 0x000000080c127c24 */ /* 0x000fe2000f8e02ff */
[----:B------:R-:W-:Y:S01]  /*3f10*/  IADD3 R16, P0, R5, R16, RZ ;  /* 0x0000001005107210 */ /* 0x000fe20007f1e0ff */
[----:B------:R1:W3:Y:S02]  /*3f20*/  LDG.E.128.CONSTANT R12, desc[UR10][R28.64+0x200] ;  /* 0x0002000a1c0c7981 */ /* 0x0002e4000c1e9d00 */
[----:B------:R-:W-:-:S05]  /*3f30*/  IMAD R18, R19, R6, R18 ;  /* 0x0000000613127224 */ /* 0x000fca00078e0212 */
[----:B------:R-:W-:Y:S02]  /*3f40*/  IADD3.X R17, R41, R17, R18, P0, !PT ;  /* 0x0000001129117210 */ /* 0x000fe400007fe412 */
[----:B------:R-:W-:-:S04]  /*3f50*/  LEA R30, P0, R16, UR12, 0x2 ;  /* 0x0000000c101e7c11 */ /* 0x000fc8000f8010ff */
[----:B------:R-:W-:-:S05]  /*3f60*/  LEA.HI.X R31, R16, UR13, R17, 0x2, P0 ;  /* 0x0000000d101f7c11 */ /* 0x000fca00080f1411 */
[----:B------:R-:W4:Y:S04]  /*3f70*/  LDG.E.128.CONSTANT R20, desc[UR10][R30.64+0x200] ;  /* 0x0002000a1e147981 */ /* 0x000f28000c1e9d00 */
[----:B------:R0:W4:Y:S01]  /*3f80*/  LDG.E.128.CONSTANT R16, desc[UR10][R30.64] ;  /* 0x0000000a1e107981 */ /* 0x000122000c1e9d00 */
[----:B-1----:R-:W-:Y:S01]  /*3f90*/  @!P4 VIADD R29, R7, 0xfffffffd ;  /* 0xfffffffd071dc836 */ /* 0x002fe20000000000 */
[----:B------:R-:W-:-:S04]  /*3fa0*/  IADD3 R46, R40, 0x4, RZ ;  /* 0x00000004282e7810 */ /* 0x000fc80007ffe0ff */
[CC--:B------:R-:W-:Y:S02]  /*3fb0*/  @!P4 ISETP.GE.AND P3, PT, R29.reuse, R0.reuse, PT ;  /* 0x000000001d00c20c */ /* 0x0c0fe40003f66270 */
[----:B------:R-:W-:Y:S02]  /*3fc0*/  @!P4 ISETP.GE.AND P6, PT, R29, R0, PT ;  /* 0x000000001d00c20c */ /* 0x000fe40003fc6270 */
[----:B0-----:R0:W1:Y:S01]  /*3fd0*/  LDS.128 R28, [R42] ;  /* 0x000000002a1c7984 */ /* 0x0010620000000c00 */
[C---:B------:R-:W-:Y:S01]  /*3fe0*/  @!P4 VIADD R43, R7.reuse, 0xfffffffe ;  /* 0xfffffffe072bc836 */ /* 0x040fe20000000000 */
[----:B------:R-:W-:Y:S01]  /*3ff0*/  ISETP.NE.AND P1, PT, R46, R35, PT ;  /* 0x000000232e00720c */ /* 0x000fe20003f25270 */
[----:B------:R-:W-:-:S03]  /*4000*/  @!P4 VIADD R45, R7, 0xffffffff ;  /* 0xffffffff072dc836 */ /* 0x000fc60000000000 */
[-C--:B------:R-:W-:Y:S02]  /*4010*/  @!P4 ISETP.GE.AND P0, PT, R43, R0.reuse, PT ;  /* 0x000000002b00c20c */ /* 0x080fe40003f06270 */
[-C--:B------:R-:W-:Y:S02]  /*4020*/  @!P4 ISETP.GE.AND P2, PT, R45, R0.reuse, PT ;  /* 0x000000002d00c20c */ /* 0x080fe40003f46270 */
[----:B------:R-:W-:-:S05]  /*4030*/  @!P4 ISETP.GE.AND P5, PT, R43, R0, PT ;  /* 0x000000002b00c20c */ /* 0x000fca0003fa6270 */
[----:B------:R-:W-:Y:S02]  /*4040*/  @!P1 VIADD R43, R7, 0x1e ;  /* 0x0000001e072b9836 */ /* 0x000fe40000000000 */
[----:B------:R-:W-:Y:S01]  /*4050*/  VIADD R40, R40, 0x8 ;  /* 0x0000000828287836 */ /* 0x000fe20000000000 */
[----:B0-----:R-:W-:Y:S01]  /*4060*/  IADD3 R42, R42, 0x100, RZ ;  /* 0x000001002a2a7810 */ /* 0x001fe20007ffe0ff */
[----:B------:R-:W-:Y:S01]  /*4070*/  VIADD R44, R44, 0xfffffff8 ;  /* 0xfffffff82c2c7836 */ /* 0x000fe20000000000 */
[----:B--2---:R-:W-:Y:S02]  /*4080*/  @!P4 FSEL R8, R8, RZ, !P3 ;  /* 0x000000ff0808c208 */ /* 0x004fe40005800000 */
[-C--:B------:R-:W-:Y:S01]  /*4090*/  @!P4 ISETP.GE.AND P3, PT, R45, R0.reuse, PT ;  /* 0x000000002d00c20c */ /* 0x080fe20003f66270 */
[----:B------:R-:W-:Y:S01]  /*40a0*/  VIADD R45, R7, 0x1d ;  /* 0x0000001d072d7836 */ /* 0x000fe20000000000 */
[----:B------:R-:W-:Y:S02]  /*40b0*/  @!P4 FSEL R9, R9, RZ, !P0 ;  /* 0x000000ff0909c208 */ /* 0x000fe40004000000 */
[----:B------:R-:W-:-:S02]  /*40c0*/  @!P4 ISETP.GE.AND P0, PT, R7, R0, PT ;  /* 0x000000000700c20c */ /* 0x000fc40003f06270 */
[----:B------:R-:W-:Y:S02]  /*40d0*/  @!P4 FSEL R10, R10, RZ, !P2 ;  /* 0x000000ff0a0ac208 */ /* 0x000fe40005000000 */
[----:B------:R-:W-:Y:S02]  /*40e0*/  @!P4 FSEL R11, R11, RZ, !P0 ;  /* 0x000000ff0b0bc208 */ /* 0x000fe40004000000 */
[CC--:B------:R-:W-:Y:S02]  /*40f0*/  @!P1 ISETP.GE.AND P2, PT, R45.reuse, R0.reuse, PT ;  /* 0x000000002d00920c */ /* 0x0c0fe40003f46270 */
[----:B------:R-:W-:Y:S01]  /*4100*/  @!P1 ISETP.GE.AND P0, PT, R45, R0, PT ;  /* 0x000000002d00920c */ /* 0x000fe20003f06270 */
[----:B------:R-:W-:Y:S01]  /*4110*/  @!P1 VIADD R45, R7, 0x1f ;  /* 0x0000001f072d9836 */ /* 0x000fe20000000000 */
[----:B---3--:R-:W-:Y:S02]  /*4120*/  @!P4 FSEL R13, R13, RZ, !P5 ;  /* 0x000000ff0d0dc208 */ /* 0x008fe40006800000 */
[----:B------:R-:W-:-:S02]  /*4130*/  @!P4 FSEL R14, R14, RZ, !P3 ;  /* 0x000000ff0e0ec208 */ /* 0x000fc40005800000 */
[-C--:B------:R-:W-:Y:S01]  /*4140*/  @!P1 ISETP.GE.AND P5, PT, R45, R0.reuse, PT ;  /* 0x000000002d00920c */ /* 0x080fe20003fa6270 */
[C---:B------:R-:W-:Y:S01]  /*4150*/  @!P1 VIADD R45, R7.reuse, 0x1e ;  /* 0x0000001e072d9836 */ /* 0x040fe20000000000 */
[-C--:B------:R-:W-:Y:S01]  /*4160*/  @!P4 ISETP.GE.AND P3, PT, R7, R0.reuse, PT ;  /* 0x000000000700c20c */ /* 0x080fe20003f66270 */
[----:B------:R-:W-:Y:S01]  /*4170*/  FMUL.FTZ R9, R25, R9 ;  /* 0x0000000919097220 */ /* 0x000fe20000410000 */
[----:B------:R-:W-:Y:S02]  /*4180*/  @!P4 FSEL R12, R12, RZ, !P6 ;  /* 0x000000ff0c0cc208 */ /* 0x000fe40007000000 */
[----:B------:R-:W-:Y:S02]  /*4190*/  @!P4 FSEL R15, R15, RZ, !P3 ;  /* 0x000000ff0f0fc208 */ /* 0x000fe40005800000 */
[-C--:B------:R-:W-:Y:S02]  /*41a0*/  @!P1 ISETP.GE.AND P6, PT, R43, R0.reuse, PT ;  /* 0x000000002b00920c */ /* 0x080fe40003fc6270 */
[----:B------:R-:W-:Y:S01]  /*41b0*/  @!P1 ISETP.GE.AND P4, PT, R45, R0, PT ;  /* 0x000000002d00920c */ /* 0x000fe20003f86270 */
[----:B------:R-:W-:Y:S01]  /*41c0*/  FMUL.FTZ R13, R25, R13 ;  /* 0x0000000d190d7220 */ /* 0x000fe20000410000 */
[----:B------:R-:W-:Y:S01]  /*41d0*/  FFMA.FTZ R9, R24, R8, R9 ;  /* 0x0000000818097223 */ /* 0x000fe20000010009 */
[----:B------:R-:W-:Y:S01]  /*41e0*/  @!P1 VIADD R25, R7, 0x1f ;  /* 0x0000001f07199836 */ /* 0x000fe20000000000 */
[----:B----4-:R-:W-:-:S02]  /*41f0*/  @!P1 FSEL R20, R20, RZ, !P0 ;  /* 0x000000ff14149208 */ /* 0x010fc40004000000 */
[----:B------:R-:W-:Y:S02]  /*4200*/  @!P1 FSEL R17, R17, RZ, !P6 ;  /* 0x000000ff11119208 */ /* 0x000fe40007000000 */
[----:B------:R-:W-:Y:S02]  /*4210*/  @!P1 FSEL R21, R21, RZ, !P4 ;  /* 0x000000ff15159208 */ /* 0x000fe40006000000 */
[----:B------:R-:W-:Y:S01]  /*4220*/  IADD3 R36, P0, R36, 0x20, RZ ;  /* 0x0000002024247810 */ /* 0x000fe20007f1e0ff */
[----:B------:R-:W-:Y:S01]  /*4230*/  FFMA.FTZ R10, R26, R10, R9 ;  /* 0x0000000a1a0a7223 */ /* 0x000fe20000010009 */
[----:B------:R-:W-:Y:S01]  /*4240*/  @!P1 FSEL R16, R16, RZ, !P2 ;  /* 0x000000ff10109208 */ /* 0x000fe20005000000 */
[C---:B------:R-:W-:Y:S01]  /*4250*/  @!P1 VIADD R9, R7.reuse, 0x20 ;  /* 0x0000002007099836 */ /* 0x040fe20000000000 */
[----:B------:R-:W-:Y:S01]  /*4260*/  @!P1 IADD3 R43, R7, 0x20, RZ ;  /* 0x00000020072b9810 */ /* 0x000fe20007ffe0ff */
[----:B------:R-:W-:Y:S01]  /*4270*/  FFMA.FTZ R13, R24, R12, R13 ;  /* 0x0000000c180d7223 */ /* 0x000fe2000001000d */
[----:B------:R-:W-:Y:S01]  /*4280*/  @!P1 ISETP.GE.AND P2, PT, R25, R0, PT ;  /* 0x000000001900920c */ /* 0x000fe20003f46270 */
[C---:B-1----:R-:W-:Y:S01]  /*4290*/  FMUL.FTZ R17, R29.reuse, R17 ;  /* 0x000000111d117220 */ /* 0x042fe20000410000 */
[----:B------:R-:W-:Y:S01]  /*42a0*/  FMUL.FTZ R21, R29, R21 ;  /* 0x000000151d157220 */ /* 0x000fe20000410000 */
[----:B------:R-:W-:Y:S01]  /*42b0*/  IMAD.X R37, RZ, RZ, R37, P0 ;  /* 0x000000ffff257224 */ /* 0x000fe200000e0625 */
[----:B------:R-:W-:Y:S01]  /*42c0*/  ISETP.GE.AND P0, PT, R40, R4, PT ;  /* 0x000000042800720c */ /* 0x000fe20003f06270 */
[----:B------:R-:W-:Y:S01]  /*42d0*/  FFMA.FTZ R14, R26, R14, R13 ;  /* 0x0000000e1a0e7223 */ /* 0x000fe2000001000d */
[----:B------:R-:W-:Y:S01]  /*42e0*/  @!P1 ISETP.GE.AND P3, PT, R43, R0, PT ;  /* 0x000000002b00920c */ /* 0x000fe20003f66270 */
[C---:B------:R-:W-:Y:S01]  /*42f0*/  FFMA.FTZ R17, R28.reuse, R16, R17 ;  /* 0x000000101c117223 */ /* 0x040fe20000010011 */
[----:B------:R-:W-:Y:S01]  /*4300*/  @!P1 ISETP.GE.AND P4, PT, R9, R0, PT ;  /* 0x000000000900920c */ /* 0x000fe20003f86270 */
[----:B------:R-:W-:Y:S01]  /*4310*/  FFMA.FTZ R21, R28, R20, R21 ;  /* 0x000000141c157223 */ /* 0x000fe20000010015 */
[----:B------:R-:W-:-:S02]  /*4320*/  @!P1 FSEL R18, R18, RZ, !P5 ;  /* 0x000000ff12129208 */ /* 0x000fc40006800000 */
[----:B------:R-:W-:Y:S01]  /*4330*/  @!P1 FSEL R22, R22, RZ, !P2 ;  /* 0x000000ff16169208 */ /* 0x000fe20005000000 */
[----:B------:R-:W-:Y:S01]  /*4340*/  FFMA.FTZ R11, R27, R11, R10 ;  /* 0x0000000b1b0b7223 */ /* 0x000fe2000001000a */
[----:B------:R-:W-:Y:S01]  /*4350*/  @!P1 FSEL R19, R19, RZ, !P3 ;  /* 0x000000ff13139208 */ /* 0x000fe20005800000 */
[----:B------:R-:W-:Y:S01]  /*4360*/  FFMA.FTZ R14, R27, R15, R14 ;  /* 0x0000000f1b0e7223 */ /* 0x000fe2000001000e */
[----:B------:R-:W-:Y:S01]  /*4370*/  @!P1 FSEL R23, R23, RZ, !P4 ;  /* 0x000000ff17179208 */ /* 0x000fe20006000000 */
[C---:B------:R-:W-:Y:S01]  /*4380*/  FFMA.FTZ R18, R30.reuse, R18, R17 ;  /* 0x000000121e127223 */ /* 0x040fe20000010011 */
[----:B------:R-:W-:Y:S01]  /*4390*/  FFMA.FTZ R22, R30, R22, R21 ;  /* 0x000000161e167223 */ /* 0x000fe20000010015 */
[----:B------:R-:W-:Y:S01]  /*43a0*/  FADD.FTZ R11, R11, R38 ;  /* 0x000000260b0b7221 */ /* 0x000fe20000010000 */
[----:B------:R-:W-:Y:S01]  /*43b0*/  FADD.FTZ R39, R14, R39 ;  /* 0x000000270e277221 */ /* 0x000fe20000010000 */
[C---:B------:R-:W-:Y:S01]  /*43c0*/  FFMA.FTZ R18, R31.reuse, R19, R18 ;  /* 0x000000131f127223 */ /* 0x040fe20000010012 */
[----:B------:R-:W-:Y:S01]  /*43d0*/  FFMA.FTZ R22, R31, R23, R22 ;  /* 0x000000171f167223 */ /* 0x000fe20000010016 */
[----:B------:R-:W-:-:S02]  /*43e0*/  VIADD R7, R7, 0x40 ;  /* 0x0000004007077836 */ /* 0x000fc40000000000 */
[----:B------:R-:W-:Y:S01]  /*43f0*/  FADD.FTZ R38, R11, R18 ;  /* 0x000000120b267221 */ /* 0x000fe20000010000 */
[----:B------:R-:W-:Y:S01]  /*4400*/  FADD.FTZ R39, R39, R22 ;  /* 0x0000001627277221 */ /* 0x000fe20000010000 */
[----:B------:R-:W-:Y:S06]  /*4410*/  @!P0 BRA `(.L_x_27417) ;  /* 0xfffffff800748947 */ /* 0x000fec000383ffff */
.L_x_27414:
[----:B------:R-:W-:Y:S05]  /*4420*/  BSYNC B0 ;  /* 0x0000000000007941 */ /* 0x000fea0003800000 */
.L_x_27413:
[----:B------:R-:W3:Y:S01]  /*4430*/  S2UR UR5, SR_CgaCtaId ;  /* 0x00000000000579c3 */ /* 0x000ee20000008800 */
[----:B-12---:R-:W1:Y:S01]  /*4440*/  SHFL.BFLY PT, R3, R38, 0x1, 0x1f ;  /* 0x0c201f0026037f89 */ /* 0x006e6200000e0000 */
        /* <DEDUP_REMOVED lines=13> */
[C---:B------:R-:W-:Y:S02]  /*4520*/  LOP3.LUT R2, R33.reuse, 0xffffffe0, RZ, 0xc0, !PT ;  /* 0xffffffe021027812 */ /* 0x040fe400078ec0ff */
[----:B------:R-:W-:Y:S01]  /*4530*/  ISETP.GT.OR P1, PT, R33, 0x1f, P2 ;  /* 0x0000001f2100780c */ /* 0x000fe20001724670 */
[----:B---3--:R-:W-:Y:S01]  /*4540*/  ULEA UR4, UR5, UR4, 0x18 ;  /* 0x0000000405047291 */ /* 0x008fe2000f8ec03f */
[----:B-1----:R-:W-:Y:S01]  /*4550*/  FADD.FTZ R7, R3, R38 ;  /* 0x0000002603077221 */ /* 0x002fe20000010000 */
[----:B------:R-:W-:Y:S01]  /*4560*/  VIADD R3, R33, 0x1f ;  /* 0x0000001f21037836 */ /* 0x000fe20000000000 */
[----:B------:R-:W-:Y:S01]  /*4570*/  ISETP.NE.OR P4, PT, R2, 0x20, P2 ;  /* 0x000000200200780c */ /* 0x000fe20001785670 */
[----:B--2---:R-:W-:-:S02]  /*4580*/  FADD.FTZ R39, R0, R39 ;  /* 0x0000002700277221 */ /* 0x004fc40000010000 */
[----:B------:R-:W-:Y:S02]  /*4590*/  LEA R34, R34, UR4, 0x2 ;  /* 0x0000000422227c11 */ /* 0x000fe4000f8e10ff */
[----:B------:R-:W-:-:S03]  /*45a0*/  ISETP.GT.U32.AND P3, PT, R3, 0x3e, PT ;  /* 0x0000003e0300780c */ /* 0x000fc60003f64070 */
[----:B------:R1:W-:Y:S04]  /*45b0*/  @!P5 STS [R34+-0x100], R7 ;  /* 0xffff00072200d388 */ /* 0x0003e80000000800 */
[----:B------:R1:W-:Y:S01]  /*45c0*/  @!P5 STS [R34+-0xc0], R39 ;  /* 0xffff40272200d388 */ /* 0x0003e20000000800 */
[----:B------:R-:W-:Y:S06]  /*45d0*/  BAR.SYNC.DEFER_BLOCKING 0x0 ;  /* 0x0000000000007b1d */ /* 0x000fec0000010000 */
[----:B------:R-:W-:Y:S05]  /*45e0*/  @P0 BRA `(.L_x_27419) ;  /* 0x0000000000100947 */ /* 0x000fea0003800000 */
[----:B------:R-:W1:Y:S04]  /*45f0*/  LDS R0, [R34] ;  /* 0x0000000022007984 */ /* 0x000e680000000800 */
[----:B------:R-:W2:Y:S01]  /*4600*/  @!P2 LDS R2, [R34+0x40] ;  /* 0x000040002202a984 */ /* 0x000ea20000000800 */
[----:B-1----:R-:W-:Y:S01]  /*4610*/  FADD.FTZ R7, R7, R0 ;  /* 0x0000000007077221 */ /* 0x002fe20000010000 */
[----:B--2---:R-:W-:-:S07]  /*4620*/  @!P2 FADD.FTZ R39, R39, R2 ;  /* 0x000000022727a221 */ /* 0x004fce0000010000 */
.L_x_27419:
[----:B------:R-:W-:Y:S05]  /*4630*/  BSYNC B0 ;  /* 0x0000000000007941 */ /* 0x000fea0003800000 */
.L_x_27418:
[----:B------:R-:W-:Y:S06]  /*4640*/  BAR.SYNC.DEFER_BLOCKING 0x0 ;  /* 0x0000000000007b1d */ /* 0x000fec0000010000 */
[----:B------:R-:W-:Y:S01]  /*4650*/  BSSY B0, `(.L_x_27420) ;  /* 0x0000009000007945 */ /* 0x000fe20003800000 */
[----:B------:R2:W-:Y:S04]  /*4660*/  @!P4 STS [R34+-0x80], R7 ;  /* 0xffff80072200c388 */ /* 0x0005e80000000800 */
[----:B------:R2:W-:Y:S01]  /*4670*/  @!P4 STS [R34+-0x40], R39 ;  /* 0xffffc0272200c388 */ /* 0x0005e20000000800 */
[----:B------:R-:W-:Y:S06]  /*4680*/  BAR.SYNC.DEFER_BLOCKING 0x0 ;  /* 0x0000000000007b1d */ /* 0x000fec0000010000 */
[----:B------:R-:W-:Y:S05]  /*4690*/  @P1 BRA `(.L_x_27421) ;  /* 0x0000000000101947 */ /* 0x000fea0003800000 */
[----:B------:R-:W1:Y:S04]  /*46a0*/  LDS R0, [R34] ;  /* 0x0000000022007984 */ /* 0x000e680000000800 */
[----:B------:R-:W3:Y:S01]  /*46b0*/  @!P2 LDS R2, [R34+0x40] ;  /* 0x000040002202a984 */ /* 0x000ee20000000800 */
[----:B-12---:R-:W-:Y:S01]  /*46c0*/  FADD.FTZ R7, R7, R0 ;  /* 0x0000000007077221 */ /* 0x006fe20000010000 */
[----:B---3--:R-:W-:-:S07]  /*46d0*/  @!P2 FADD.FTZ R39, R39, R2 ;  /* 0x000000022727a221 */ /* 0x008fce0000010000 */
.L_x_27421:
[----:B------:R-:W-:Y:S05]  /*46e0*/  BSYNC B0 ;  /* 0x0000000000007941 */ /* 0x000fea0003800000 */
.L_x_27420:
[----:B------:R-:W-:Y:S06]  /*46f0*/  BAR.SYNC.DEFER_BLOCKING 0x0 ;  /* 0x0000000000007b1d */ /* 0x000fec0000010000 */
[----:B------:R-:W-:Y:S05]  /*4700*/  @P3 EXIT ;  /* 0x000000000000394d */ /* 0x000fea0003800000 */
[----:B------:R-:W3:Y:S01]  /*4710*/  S2UR UR5, SR_CTAID.Y ;  /* 0x00000000000579c3 */ /* 0x000ee20000002600 */
[----:B------:R-:W-:-:S07]  /*4720*/  ULDC UR4, c[0x0][0xc] ;  /* 0x0000030000047ab9 */ /* 0x000fce0000000800 */
[----:B------:R-:W4:Y:S08]  /*4730*/  S2UR UR7, SR_CTAID.X ;  /* 0x00000000000779c3 */ /* 0x000f300000002500 */
[----:B------:R-:W0:Y:S01]  /*4740*/  S2UR UR6, SR_CTAID.Z ;  /* 0x00000000000679c3 */ /* 0x000e220000002700 */
[----:B---3--:R-:W-:-:S03]  /*4750*/  UIMAD UR4, UR5, UR4, URZ ;  /* 0x00000004050472a4 */ /* 0x008fc6000f8e023f */
[----:B------:R-:W-:Y:S02]  /*4760*/  ULDC UR5, c[0x0][0x14] ;  /* 0x0000050000057ab9 */ /* 0x000fe40000000800 */
[----:B------:R-:W-:Y:S02]  /*4770*/  UIMAD UR4, UR4, UR5, URZ ;  /* 0x00000005040472a4 */ /* 0x000fe4000f8e023f */
[----:B----4-:R-:W-:Y:S02]  /*4780*/  UIMAD UR5, UR7, UR5, URZ ;  /* 0x00000005070572a4 */ /* 0x010fe4000f8e023f */
[----:B------:R-:W-:Y:S02]  /*4790*/  USHF.L.U32 UR4, UR4, 0x5, URZ ;  /* 0x0000000504047899 */ /* 0x000fe4000800063f */
[----:B------:R-:W-:Y:S02]  /*47a0*/  USHF.L.U32 UR5, UR5, 0x5, URZ ;  /* 0x0000000505057899 */ /* 0x000fe4000800063f */
[----:B------:R-:W-:-:S02]  /*47b0*/  USHF.R.S32.HI UR7, URZ, 0x1f, UR4 ;  /* 0x0000001f3f077899 */ /* 0x000fc40008011404 */
[----:B0-----:R-:W-:Y:S02]  /*47c0*/  USHF.L.U32 UR6, UR6, 0x5, URZ ;  /* 0x0000000506067899 */ /* 0x001fe4000800063f */
[----:B------:R-:W-:Y:S02]  /*47d0*/  USHF.R.S32.HI UR8, URZ, 0x1f, UR5 ;  /* 0x0000001f3f087899 */ /* 0x000fe40008011405 */
[----:B------:R-:W-:Y:S02]  /*47e0*/  USHF.R.S32.HI UR9, URZ, 0x1f, UR6 ;  /* 0x0000001f3f097899 */ /* 0x000fe40008011406 */
[----:B------:R-:W-:-:S04]  /*47f0*/  UIADD3 UR4, UP0, UP1, UR4, UR5, UR6 ;  /* 0x0000000504047290 */ /* 0x000fc8000f91e006 */
[----:B------:R-:W-:Y:S01]  /*4800*/  UIADD3.X UR7, UR7, UR8, UR9, UP0, UP1 ;  /* 0x0000000807077290 */ /* 0x000fe200087e2409 */
[----:B------:R-:W-:Y:S11]  /*4810*/  @P2 EXIT ;  /* 0x000000000000294d */ /* 0x000ff60003800000 */
[C---:B------:R-:W-:Y:S01]  /*4820*/  VIADD R0, R9.reuse, 0x10 ;  /* 0x0000001009007836 */ /* 0x040fe20000000000 */
[----:B------:R-:W-:Y:S01]  /*4830*/  IADD3 R3, P0, R9, UR4, RZ ;  /* 0x0000000409037c10 */ /* 0x000fe2000ff1e0ff */
[----:B------:R-:W-:-:S03]  /*4840*/  ULDC.64 UR8, c[0x0][0x210] ;  /* 0x0000840000087ab9 */ /* 0x000fc60000000a00 */
[C---:B------:R-:W-:Y:S02]  /*4850*/  IADD3 R5, P1, R0.reuse, UR4, RZ ;  /* 0x0000000400057c10 */ /* 0x040fe4000ff3e0ff */
[----:B------:R-:W-:Y:S02]  /*4860*/  LEA.HI.X.SX32 R6, R9, UR7, 0x1, P0 ;  /* 0x0000000709067c11 */ /* 0x000fe400080f0eff */
[----:B------:R-:W-:Y:S02]  /*4870*/  LEA R2, P0, R3, UR8, 0x2 ;  /* 0x0000000803027c11 */ /* 0x000fe4000f8010ff */
[----:B------:R-:W-:Y:S02]  /*4880*/  LEA.HI.X.SX32 R0, R0, UR7, 0x1, P1 ;  /* 0x0000000700007c11 */ /* 0x000fe400088f0eff */
[----:B------:R-:W-:Y:S02]  /*4890*/  LEA R4, P1, R5, UR8, 0x2 ;  /* 0x0000000805047c11 */ /* 0x000fe4000f8210ff */
[----:B------:R-:W-:-:S02]  /*48a0*/  LEA.HI.X R3, R3, UR9, R6, 0x2, P0 ;  /* 0x0000000903037c11 */ /* 0x000fc400080f1406 */
[----:B------:R-:W-:-:S03]  /*48b0*/  LEA.HI.X R5, R5, UR9, R0, 0x2, P1 ;  /* 0x0000000905057c11 */ /* 0x000fc600088f1400 */
[----:B------:R-:W-:Y:S04]  /*48c0*/  STG.E desc[UR10][R2.64], R7 ;  /* 0x0000000702007986 */ /* 0x000fe8000c10190a */
[----:B------:R-:W-:Y:S01]  /*48d0*/  STG.E desc[UR10][R4.64], R39 ;  /* 0x0000002704007986 */ /* 0x000fe2000c10190a */
[----:B------:R-:W-:Y:S05]  /*48e0*/  EXIT ;  /* 0x000000000000794d */ /* 0x000fea0003800000 */
.L_x_27384:
        /* <DEDUP_REMOVED lines=8> */
.L_x_27423:
[----:B------:R-:W-:Y:S05]  /*4970*/  BSYNC B1 ;  /* 0x0000000000017941 */ /* 0x000fea0003800000 */
.L_x_27422:
        /* <DEDUP_REMOVED lines=8> */
.L_x_27424:
[----:B------:R-:W-:Y:S05]  /*4a00*/  BRA `(.L_x_27425) ;  /* 0xffffffc800787947 */ /* 0x000fea000383ffff */
.L_x_27388:
        /* <DEDUP_REMOVED lines=8> */
.L_x_27427:
[----:B------:R-:W-:Y:S05]  /*4a90*/  BSYNC B1 ;  /* 0x0000000000017941 */ /* 0x000fea0003800000 */
.L_x_27426:
        /* <DEDUP_REMOVED lines=8> */
.L_x_27428:
[----:B------:R-:W-:Y:S05]  /*4b20*/  BRA `(.L_x_27429) ;  /* 0xffffffcc00c87947 */ /* 0x000fea000383ffff */
.L_x_27392:
        /* <DEDUP_REMOVED lines=8> */
.L_x_27431:
[----:B------:R-:W-:Y:S05]  /*4bb0*/  BSYNC B0 ;  /* 0x0000000000007941 */ /* 0x000fea0003800000 */
.L_x_27430:
        /* <DEDUP_REMOVED lines=9> */
.L_x_27432:
[----:B------:R-:W-:Y:S02]  /*4c50*/  IMAD.MOV.U32 R16, RZ, RZ, 0x4 ;  /* 0x00000004ff107424 */ /* 0x000fe400078e00ff */
[----:B------:R-:W-:-:S05]  /*4c60*/  IMAD.MOV.U32 R8, RZ, RZ, R20 ;  /* 0x000000ffff087224 */ /* 0x000fca00078e0014 */
[----:B------:R-:W-:-:S05]  /*4c70*/  FMNMX.FTZ R9, R3, R8, !PT ;  /* 0x0000000803097209 */ /* 0x000fca0007810000 */
[----:B------:R-:W-:-:S07]  /*4c80*/  IMAD.MOV.U32 R19, RZ, RZ, R9 ;  /* 0x000000ffff137224 */ /* 0x000fce00078e0009 */
[----:B------:R-:W-:Y:S05]  /*4c90*/  WARPSYNC.COLLECTIVE R18, `(.L_x_27433) ;  /* 0x0000000012087348 */ /* 0x000fea0003c00000 */
[----:B------:R0:W1:Y:S02]  /*4ca0*/  SHFL.BFLY P0, R20, R19, R16, R17 ;  /* 0x0c00001013147389 */ /* 0x0000640000000011 */
[----:B01----:R-:W-:Y:S01]  /*4cb0*/  ENDCOLLECTIVE ;  /* 0x000000000000791b */ /* 0x003fe20003800000 */
.L_x_27433:
[----:B------:R-:W-:Y:S01]  /*4cc0*/  IMAD.MOV.U32 R8, RZ, RZ, R20 ;  /* 0x000000ffff087224 */ /* 0x000fe200078e0014 */
[----:B------:R-:W-:Y:S06]  /*4cd0*/  BRA `(.L_x_27434) ;  /* 0xffffffcc00e47947 */ /* 0x000fec000383ffff */
.L_x_27435:
        /* <DEDUP_REMOVED lines=10> */
.L_x_28502:


//--------------------- .text._ZN4vllm25paged_attention_v1_kernelIffLi256ELi8ELi128ELNS_18Fp8KVCacheDataTypeE0ELb1EEEvPT_PKS2_PKT0_S8_ifPKiSA_iPKfiiiSC_SC_iiiii --------------------------
	.section	.text._ZN4vllm25paged_attention_v1_kernelIffLi256ELi8ELi128ELNS_18Fp8KVCacheDataTypeE0ELb1EEEvPT_PKS2_PKT0_S8_ifPKiSA_iPKfiiiSC_SC_iiiii,"ax",@progbits
	.align	128
        .global         _ZN4vllm25paged_attention_v1_kernelIffLi256ELi8ELi128ELNS_18Fp8KVCacheDataTypeE0ELb1EEEvPT_PKS2_PKT0_S8_ifPKiSA_iPKfiiiSC_SC_iiiii
        .type           _ZN4vllm25paged_attention_v1_kernelIffLi256ELi8ELi128ELNS_18Fp8KVCacheDataTypeE0ELb1EEEvPT_PKS2_PKT0_S8_ifPKiSA_iPKfiiiSC_SC_iiiii,@function
        .size           _ZN4vllm25paged_attention_v1_kernelIffLi256ELi8ELi128ELNS_18Fp8KVCacheDataTypeE0ELb1EEEvPT_PKS2_PKT0_S8_ifPKiSA_iPKfiiiSC_SC_iiiii,(.L_x_28503 - _ZN4vllm25paged_attention_v1_kernelIffLi256ELi8ELi128ELNS_18Fp8KVCacheDataTypeE0ELb1EEEvPT_PKS2_PKT0_S8_ifPKiSA_iPKfiiiSC_SC_iiiii)
        .other          _ZN4vllm25paged_attention_v1_kernelIffLi256ELi8ELi128ELNS_18Fp8KVCacheDataTypeE0ELb1EEEvPT_PKS2_PKT0_S8_ifPKiSA_iPKfiiiSC_SC_iiiii,@"STO_CUDA_ENTRY STV_DEFAULT"
_ZN4vllm25paged_attention_v1_kernelIffLi256ELi8ELi128ELNS_18Fp8KVCacheDataTypeE0ELb1EEEvPT_PKS2_PKT0_S8_ifPKiSA_iPKfiiiSC_SC_iiiii:
.text._ZN4vllm25paged_attention_v1_kernelIffLi256ELi8ELi128ELNS_18Fp8KVCacheDataTypeE0ELb1EEEvPT_PKS2_PKT0_S8_ifPKiSA_iPKfiiiSC_SC_iiiii:
        /* <DEDUP_REMOVED lines=75> */
[----:B------:R-:W-:Y:S01]  /*04b0*/  @UP0 UIADD3 UR5, UR5, 0x1, URZ ;  /* 0x0000000105050890 */ /* 0x000fe2000fffe03f */
[----:B0-----:R-:W-:Y:S01]  /*04c0*/  SHF.R.S32.HI R2, RZ, 0x1f, R5 ;  /* 0x0000001fff027819 */ /* 0x001fe20000011405 */
[----:B------:R-:W-:-:S03]  /*04d0*/  UISETP.NE.AND UP0, UPT, UR11, URZ, UPT ;  /* 0x0000003f0b00728c */ /* 0x000fc6000bf05270 */
[-C--:B------:R-:W-:Y:S01]  /*04e0*/  LEA.HI R3, R2, R5.reuse, RZ, 0x2 ;  /* 0x0000000502037211 */ /* 0x080fe200078f10ff */
[----:B------:R-:W-:Y:S01]  /*04f0*/  @!UP1 UIADD3 UR5, -UR5, URZ, URZ ;  /* 0x0000003f05059290 */ /* 0x000fe2000fffe13f */
[----:B--2---:R-:W-:Y:S02]  /*0500*/  @P0 R2UR UR4, R4 ;  /* 0x00000000040402ca */ /* 0x004fe400000e0000 */
[----:B------:R-:W-:Y:S02]  /*0510*/  ISETP.GT.AND P0, PT, R5, 0xff, PT ;  /* 0x000000ff0500780c */ /* 0x000fe40003f04270 */
[----:B------:R-:W-:Y:S02]  /*0520*/  LOP3.LUT R149, R3, 0xfffffffc, RZ, 0xc0, !PT ;  /* 0xfffffffc03957812 */ /* 0x000fe400078ec0ff */
[----:B------:R-:W-:Y:S01]  /*0530*/  @!UP0 ULOP3.LUT UR5, URZ, UR11, URZ, 0x33, !UPT ;  /* 0x0000000b3f058292 */ /* 0x000fe2000f8e333f */
[----:B------:R-:W-:Y:S01]  /*0540*/  LEA.HI R150, R2, R5, RZ, 0x5 ;  /* 0x0000000502967211 */ /* 0x000fe200078f28ff */
[----:B------:R-:W-:Y:S01]  /*0550*/  BSSY B0, `(.L_x_27436) ;  /* 0x000004d000007945 */ /* 0x000fe20003800000 */
[----:B---3--:R-:W-:Y:S01]  /*0560*/  R2UR UR18, R9 ;  /* 0x00000000091272ca */ /* 0x008fe200000e0000 */
[----:B------:R-:W-:Y:S01]  /*0570*/  IMAD.IADD R149, R5, 0x1, -R149 ;  /* 0x0000000105957824 */ /* 0x000fe200078e0a95 */
[----:B------:R-:W-:-:S02]  /*0580*/  SHF.R.S32.HI R150, RZ, 0x5, R150 ;  /* 0x00000005ff967819 */ /* 0x000fc40000011496 */
[----:B------:R-:W-:Y:S02]  /*0590*/  SHF.R.S32.HI R4, RZ, 0x2, R3 ;  /* 0x00000002ff047819 */ /* 0x000fe40000011403 */
[----:B------:R-:W-:Y:S09]  /*05a0*/  @P0 BRA `(.L_x_27437) ;  /* 0x00000004001c0947 */ /* 0x000ff20003800000 */
[----:B------:R-:W0:Y:S01]  /*05b0*/  S2R R6, SR_CTAID.X ;  /* 0x0000000000067919 */ /* 0x000e220000002500 */
[----:B------:R-:W-:Y:S01]  /*05c0*/  VIMNMX R3, R4, 0x20, !PT ;  /* 0x0000002004037848 */ /* 0x000fe20007fe0100 */
        /* <DEDUP_REMOVED lines=26> */
.L_x_27440:
        /* <DEDUP_REMOVED lines=11> */
.L_x_27439:
[----:B------:R-:W-:Y:S05]  /*0820*/  BSYNC B1 ;  /* 0x0000000000017941 */ /* 0x000fea0003800000 */
.L_x_27438:
[----:B------:R-:W-:Y:S05]  /*0830*/  @!P1 BRA `(.L_x_27437) ;  /* 0x0000000000789947 */ /* 0x000fea0003800000 */
[----:B------:R-:W0:Y:S01]  /*0840*/  S2UR UR7, SR_CgaCtaId ;  /* 0x00000000000779c3 */ /* 0x000e220000008800 */
[----:B------:R-:W-:Y:S01]  /*0850*/  UMOV UR6, 0x400 ;  /* 0x0000040000067882 */ /* 0x000fe20000000000 */
[----:B------:R-:W-:Y:S01]  /*0860*/  IADD3 R6, P0, R5, R6, RZ ;  /* 0x0000000605067210 */ /* 0x000fe20007f1e0ff */
[C---:B------:R-:W-:Y:S02]  /*0870*/  VIADD R5, R8.reuse, 0xffffff80 ;  /* 0xffffff8008057836 */ /* 0x040fe40000000000 */
[----:B------:R-:W-:Y:S02]  /*0880*/  IMAD R17, R8, 0x4, R149 ;  /* 0x0000000408117824 */ /* 0x000fe400078e0295 */
[----:B------:R-:W-:Y:S01]  /*0890*/  IMAD.X R11, R10, 0x1, R11, P0 ;  /* 0x000000010a0b7824 */ /* 0x000fe200000e060b */
[----:B------:R-:W1:Y:S01]  /*08a0*/  LDC.64 R14, c[0x0][0x218] ;  /* 0x00008600ff0e7b82 */ /* 0x000e620000000a00 */
[----:B0-----:R-:W-:-:S06]  /*08b0*/  ULEA UR6, UR7, UR6, 0x18 ;  /* 0x0000000607067291 */ /* 0x001fcc000f8ec03f */
[----:B------:R-:W-:Y:S02]  /*08c0*/  LEA R3, R149, UR6, 0x8 ;  /* 0x0000000695037c11 */ /* 0x000fe4000f8e40ff */
[----:B-1----:R-:W-:-:S03]  /*08d0*/  LEA R10, P0, R6, R14, 0x2 ;  /* 0x0000000e060a7211 */ /* 0x002fc600078010ff */
[----:B------:R-:W-:Y:S01]  /*08e0*/  IMAD R2, R8, 0x4, R3 ;  /* 0x0000000408027824 */ /* 0x000fe200078e0203 */
[----:B------:R-:W-:-:S03]  /*08f0*/  LEA.HI.X R15, R6, R15, R11, 0x2, P0 ;  /* 0x0000000f060f7211 */ /* 0x000fc600000f140b */
[----:B------:R-:W-:-:S07]  /*0900*/  VIADD R6, R2, 0x100 ;  /* 0x0000010002067836 */ /* 0x000fce0000000000 */
.L_x_27441:
[----:B------:R-:W-:Y:S02]  /*0910*/  IMAD.MOV.U32 R2, RZ, RZ, R10 ;  /* 0x000000ffff027224 */ /* 0x000fe400078e000a */
[----:B------:R-:W-:Y:S02]  /*0920*/  IMAD.MOV.U32 R3, RZ, RZ, R15 ;  /* 0x000000ffff037224 */ /* 0x000fe400078e000f */
[----:B------:R-:W-:-:S05]  /*0930*/  IMAD.WIDE R2, R17, 0x4, R2 ;  /* 0x0000000411027825 */ /* 0x000fca00078e0202 */
[----:B------:R-:W2:Y:S04]  /*0940*/  LDG.E.CONSTANT R7, desc[UR12][R2.64] ;  /* 0x0000000c02077981 */ /* 0x000ea8000c1e9900 */
[----:B------:R-:W3:Y:S04]  /*0950*/  LDG.E.CONSTANT R9, desc[UR12][R2.64+0x200] ;  /* 0x0002000c02097981 */ /* 0x000ee8000c1e9900 */
[----:B------:R-:W4:Y:S04]  /*0960*/  LDG.E.CONSTANT R11, desc[UR12][R2.64+0x400] ;  /* 0x0004000c020b7981 */ /* 0x000f28000c1e9900 */
[----:B------:R-:W5:Y:S01]  /*0970*/  LDG.E.CONSTANT R13, desc[UR12][R2.64+0x600] ;  /* 0x0006000c020d7981 */ /* 0x000f62000c1e9900 */
[----:B------:R-:W-:Y:S01]  /*0980*/  VIADD R5, R5, 0x80 ;  /* 0x0000008005057836 */ /* 0x000fe20000000000 */
[----:B------:R-:W-:-:S04]  /*0990*/  IADD3 R10, P1, R10, 0x800, RZ ;  /* 0x000008000a0a7810 */ /* 0x000fc80007f3e0ff */
[----:B------:R-:W-:Y:S01]  /*09a0*/  ISETP.GE.AND P0, PT, R5, -0x40, PT ;  /* 0xffffffc00500780c */ /* 0x000fe20003f06270 */
[----:B------:R-:W-:Y:S01]  /*09b0*/  IMAD.X R15, RZ, RZ, R15, P1 ;  /* 0x000000ffff0f7224 */ /* 0x000fe200008e060f */
[----:B--2---:R-:W-:Y:S04]  /*09c0*/  STS [R6+-0x100], R7 ;  /* 0xffff000706007388 */ /* 0x004fe80000000800 */
[----:B---3--:R-:W-:Y:S04]  /*09d0*/  STS [R6+-0x80], R9 ;  /* 0xffff800906007388 */ /* 0x008fe80000000800 */
[----:B----4-:R-:W-:Y:S04]  /*09e0*/  STS [R6], R11 ;  /* 0x0000000b06007388 */ /* 0x010fe80000000800 */
[----:B-----5:R0:W-:Y:S02]  /*09f0*/  STS [R6+0x80], R13 ;  /* 0x0000800d06007388 */ /* 0x0201e40000000800 */
[----:B0-----:R-:W-:Y:S01]  /*0a00*/  VIADD R6, R6, 0x200 ;  /* 0x0000020006067836 */ /* 0x001fe20000000000 */
[----:B------:R-:W-:Y:S06]  /*0a10*/  @!P0 BRA `(.L_x_27441) ;  /* 0xfffffffc00bc8947 */ /* 0x000fec000383ffff */
.L_x_27437:
[----:B------:R-:W-:Y:S05]  /*0a20*/  BSYNC B0 ;  /* 0x0000000000007941 */ /* 0x000fea0003800000 */
.L_x_27436:
        /* <DEDUP_REMOVED lines=64> */
[C---:B------:R-:W-:Y:S01]  /*0e30*/  VIADD R146, R149.reuse, 0x4 ;  /* 0x0000000495927836 */ /* 0x040fe20000000000 */
[----:B------:R-:W-:Y:S01]  /*0e40*/  SHF.R.S32.HI R3, RZ, 0x1f, R4 ;  /* 0x0000001fff037819 */ /* 0x000fe20000011404 */
[C---:B------:R-:W-:Y:S01]  /*0e50*/  VIADD R140, R149.reuse, 0x10 ;  /* 0x00000010958c7836 */ /* 0x040fe20000000000 */
[----:B------:R-:W-:Y:S01]  /*0e60*/  FSETP.NEU.FTZ.AND P0, PT, RZ, UR4, PT ;  /* 0x00000004ff007c0b */ /* 0x000fe2000bf1d000 */
[C---:B------:R-:W-:Y:S01]  /*0e70*/  VIADD R144, R149.reuse, 0x8 ;  /* 0x0000000895907836 */ /* 0x040fe20000000000 */
[----:B------:R-:W-:Y:S01]  /*0e80*/  SHF.R.S32.HI R145, RZ, 0x1f, R146 ;  /* 0x0000001fff917819 */ /* 0x000fe20000011492 */
[----:B------:R-:W-:Y:S01]  /*0e90*/  VIADD R138, R149, 0x14 ;  /* 0x00000014958a7836 */ /* 0x000fe20000000000 */
[----:B------:R-:W-:Y:S01]  /*0ea0*/  LEA.HI R3, R3, R4, RZ, 0x3 ;  /* 0x0000000403037211 */ /* 0x000fe200078f18ff */
[----:B------:R-:W-:Y:S01]  /*0eb0*/  VIADD R132, R149, 0x20 ;  /* 0x0000002095847836 */ /* 0x000fe20000000000 */
[----:B------:R-:W-:Y:S01]  /*0ec0*/  LEA.HI R145, R145, R146, RZ, 0x2 ;  /* 0x0000009291917211 */ /* 0x000fe200078f10ff */
[C---:B------:R-:W-:Y:S01]  /*0ed0*/  VIADD R136, R149.reuse, 0x18 ;  /* 0x0000001895887836 */ /* 0x040fe20000000000 */
[----:B------:R-:W-:Y:S01]  /*0ee0*/  SHF.R.S32.HI R139, RZ, 0x1f, R140 ;  /* 0x0000001fff8b7819 */ /* 0x000fe2000001148c */
[C---:B------:R-:W-:Y:S01]  /*0ef0*/  VIADD R130, R149.reuse, 0x24 ;  /* 0x0000002495827836 */ /* 0x040fe20000000000 */
[----:B------:R-:W-:Y:S01]  /*0f00*/  SHF.R.S32.HI R143, RZ, 0x1f, R144 ;  /* 0x0000001fff8f7819 */ /* 0x000fe20000011490 */
[C---:B------:R-:W-:Y:S01]  /*0f10*/  VIADD R124, R149.reuse, 0x30 ;  /* 0x00000030957c7836 */ /* 0x040fe20000000000 */
[----:B------:R-:W-:Y:S01]  /*0f20*/  SHF.R.S32.HI R137, RZ, 0x1f, R138 ;  /* 0x0000001fff897819 */ /* 0x000fe2000001148a */
[----:B------:R-:W-:Y:S01]  /*0f30*/  VIADD R128, R149, 0x28 ;  /* 0x0000002895807836 */ /* 0x000fe20000000000 */
[----:B------:R-:W-:Y:S01]  /*0f40*/  LOP3.LUT R3, R3, 0xfffffff8, RZ, 0xc0, !PT ;  /* 0xfffffff803037812 */ /* 0x000fe200078ec0ff */
[----:B------:R-:W-:Y:S01]  /*0f50*/  VIADD R122, R149, 0x34 ;  /* 0x00000034957a7836 */ /* 0x000fe20000000000 */
[----:B------:R-:W-:Y:S01]  /*0f60*/  LOP3.LUT R5, R145, 0xfffffffc, RZ, 0xc0, !PT ;  /* 0xfffffffc91057812 */ /* 0x000fe200078ec0ff */
[----:B------:R-:W-:Y:S01]  /*0f70*/  VIADD R116, R149, 0x40 ;  /* 0x0000004095747836 */ /* 0x000fe20000000000 */
[----:B------:R-:W-:Y:S01]  /*0f80*/  LEA.HI R139, R139, R140, RZ, 0x2 ;  /* 0x0000008c8b8b7211 */ /* 0x000fe200078f10ff */
[----:B------:R-:W-:Y:S01]  /*0f90*/  IMAD.IADD R147, R4, 0x1, -R3 ;  /* 0x0000000104937824 */ /* 0x000fe200078e0a03 */
[----:B------:R-:W-:Y:S01]  /*0fa0*/  LEA.HI R143, R143, R144, RZ, 0x2 ;  /* 0x000000908f8f7211 */ /* 0x000fe200078f10ff */
[----:B------:R-:W-:Y:S01]  /*0fb0*/  IMAD.IADD R146, R146, 0x1, -R5 ;  /* 0x0000000192927824 */ /* 0x000fe200078e0a05 */
        /* <DEDUP_REMOVED lines=12> */
[----:B------:R-:W-:Y:S01]  /*1080*/  LOP3.LUT R5, R137, 0xfffffffc, RZ, 0xc0, !PT ;  /* 0xfffffffc89057812 */ /* 0x000fe200078ec0ff */
[----:B------:R-:W-:Y:S01]  /*1090*/  IMAD.IADD R140, R140, 0x1, -R3 ;  /* 0x000000018c8c7824 */ /* 0x000fe200078e0a03 */
        /* <DEDUP_REMOVED lines=45> */
[----:B------:R-:W-:Y:S01]  /*1370*/  VIADD R80, R149, 0x88 ;  /* 0x0000008895507836 */ /* 0x000fe20000000000 */
[----:B------:R-:W-:Y:S01]  /*1380*/  LEA.HI R141, R141, R142, RZ, 0x2 ;  /* 0x0000008e8d8d7211 */ /* 0x000fe200078f10ff */
        /* <DEDUP_REMOVED lines=15> */
[----:B------:R-:W-:Y:S01]  /*1480*/  LOP3.LUT R9, R141, 0xfffffffc, RZ, 0xc0, !PT ;  /* 0xfffffffc8d097812 */ /* 0x000fe200078ec0ff */
[----:B------:R-:W-:Y:S01]  /*1490*/  IMAD.IADD R114, R114, 0x1, -R5 ;  /* 0x0000000172727824 */ /* 0x000fe200078e0a05 */
[----:B------:R-:W-:Y:S01]  /*14a0*/  LEA.HI R111, R111, R112, RZ, 0x2 ;  /* 0x000000706f6f7211 */ /* 0x000fe200078f10ff */
[----:B------:R-:W-:Y:S01]  /*14b0*/  VIADD R60, R149, 0xb0 ;  /* 0x000000b0953c7836 */ /* 0x000fe20000000000 */
[----:B------:R-:W-:Y:S01]  /*14c0*/  LEA.HI R105, R105, R106, RZ, 0x2 ;  /* 0x0000006a69697211 */ /* 0x000fe200078f10ff */
[----:B------:R-:W-:Y:S01]  /*14d0*/  IMAD.IADD R142, R142, 0x1, -R9 ;  /* 0x000000018e8e7824 */ /* 0x000fe200078e0a09 */
        /* <DEDUP_REMOVED lines=160> */
[----:B------:R-:W-:Y:S01]  /*1ee0*/  LEA.HI R77, R77, R78, RZ, 0x2 ;  /* 0x0000004e4d4d7211 */ /* 0x000fe200078f10ff */
[----:B------:R-:W-:Y:S01]  /*1ef0*/  VIADD R5, R149, 0xc8 ;  /* 0x000000c895057836 */ /* 0x000fe20000000000 */
        /* <DEDUP_REMOVED lines=9> */
[----:B------:R-:W-:Y:S01]  /*1f90*/  VIADD R7, R149, 0xcc ;  /* 0x000000cc95077836 */ /* 0x000fe20000000000 */
[----:B------:R-:W-:Y:S01]  /*1fa0*/  SHF.R.S32.HI R2, RZ, 0x1f, R5 ;  /* 0x0000001fff027819 */ /* 0x000fe20000011405 */
[----:B------:R-:W-:Y:S01]  /*1fb0*/  IMAD.IADD R78, R78, 0x1, -R9 ;  /* 0x000000014e4e7824 */ /* 0x000fe200078e0a09 */
        /* <DEDUP_REMOVED lines=13> */
[----:B------:R-:W-:Y:S01]  /*2090*/  IMAD.MOV.U32 R148, RZ, RZ, -0x800001 ;  /* 0xff7fffffff947424 */ /* 0x000fe200078e00ff */
[----:B------:R-:W-:-:S02]  /*20a0*/  SHF.R.S32.HI R22, RZ, 0x1f, R7 ;  /* 0x0000001fff167819 */ /* 0x000fc40000011407 */
[----:B------:R-:W-:Y:S02]  /*20b0*/  SHF.R.S32.HI R53, RZ, 0x1f, R54 ;  /* 0x0000001fff357819 */ /* 0x000fe40000011436 */
        /* <DEDUP_REMOVED lines=31> */
[C---:B------:R-:W-:Y:S01]  /*22b0*/  LOP3.LUT R7, R21.reuse, 0xfffffffc, RZ, 0xc0, !PT ;  /* 0xfffffffc15077812 */ /* 0x040fe200078ec0ff */
[----:B------:R-:W-:Y:S01]  /*22c0*/  IMAD.SHL.U32 R21, R21, 0x8, RZ ;  /* 0x0000000815157824 */ /* 0x000fe200078e00ff */
[C---:B------:R-:W-:Y:S01]  /*22d0*/  LOP3.LUT R9, R24.reuse, 0xfffffffc, RZ, 0xc0, !PT ;  /* 0xfffffffc18097812 */ /* 0x040fe200078ec0ff */
        /* <DEDUP_REMOVED lines=21> */
[----:B------:R-:W-:-:S02]  /*2430*/  LEA.HI R30, R13, R14, RZ, 0x2 ;  /* 0x0000000e0d1e7211 */ /* 0x000fc400078f10ff */
[C---:B------:R-:W-:Y:S01]  /*2440*/  LOP3.LUT R11, R25.reuse, 0xfffffffc, RZ, 0xc0, !PT ;  /* 0xfffffffc190b7812 */ /* 0x040fe200078ec0ff */
[----:B------:R-:W-:Y:S01]  /*2450*/  IMAD.SHL.U32 R25, R25, 0x8, RZ ;  /* 0x0000000819197824 */ /* 0x000fe200078e00ff */
[C---:B------:R-:W-:Y:S01]  /*2460*/  LOP3.LUT R13, R28.reuse, 0xfffffffc, RZ, 0xc0, !PT ;  /* 0xfffffffc1c0d7812 */ /* 0x040fe200078ec0ff */
        /* <DEDUP_REMOVED lines=11> */
[C---:B------:R-:W-:Y:S01]  /*2520*/  LOP3.LUT R33, R31.reuse, 0xfffffffc, RZ, 0xc0, !PT ;  /* 0xfffffffc1f217812 */ /* 0x040fe200078ec0ff */
[----:B------:R-:W-:Y:S01]  /*2530*/  IMAD.SHL.U32 R31, R31, 0x8, RZ ;  /* 0x000000081f1f7824 */ /* 0x000fe200078e00ff */
[----:B------:R-:W-:Y:S01]  /*2540*/  SHF.R.S32.HI R29, RZ, 0x1f, R14 ;  /* 0x0000001fff1d7819 */ /* 0x000fe2000001140e */
[----:B------:R-:W-:Y:S01]  /*2550*/  IMAD.SHL.U32 R30, R30, 0x8, RZ ;  /* 0x000000081e1e7824 */ /* 0x000fe200078e00ff */
[----:B------:R-:W-:Y:S01]  /*2560*/  SHF.R.S32.HI R15, RZ, 0x1f, R2 ;  /* 0x0000001fff0f7819 */ /* 0x000fe20000011402 */
[----:B------:R-:W-:Y:S01]  /*2570*/  IMAD.IADD R16, R16, 0x1, -R33 ;  /* 0x0000000110107824 */ /* 0x000fe200078e0a21 */
[----:B------:R-:W-:-:S02]  /*2580*/  LEA.HI R29, R29, R14, RZ, 0x2 ;  /* 0x0000000e1d1d7211 */ /* 0x000fc400078f10ff */
[----:B------:R-:W-:Y:S02]  /*2590*/  LEA.HI R32, R15, R2, RZ, 0x2 ;  /* 0x000000020f207211 */ /* 0x000fe400078f10ff */
[C---:B------:R-:W-:Y:S01]  /*25a0*/  LOP3.LUT R15, R29.reuse, 0xfffffffc, RZ, 0xc0, !PT ;  /* 0xfffffffc1d0f7812 */ /* 0x040fe200078ec0ff */
[----:B------:R-:W-:Y:S01]  /*25b0*/  IMAD.SHL.U32 R29, R29, 0x8, RZ ;  /* 0x000000081d1d7824 */ /* 0x000fe200078e00ff */
        /* <DEDUP_REMOVED lines=79> */
.L_x_27449:
[----:B0-----:R-:W0:Y:S01]  /*2ab0*/  LDC R48, c[0x0][0x280] ;  /* 0x0000a000ff307b82 */ /* 0x001e220000000800 */
[----:B-1----:R-:W-:Y:S01]  /*2ac0*/  IMAD.SHL.U32 R40, R150, 0x8, RZ ;  /* 0x0000000896287824 */ /* 0x002fe200078e00ff */
[----:B------:R-:W-:Y:S01]  /*2ad0*/  UIADD3 UR9, UR7, -UR24, URZ ;  /* 0x8000001807097290 */ /* 0x000fe2000fffe03f */
[----:B------:R-:W-:Y:S03]  /*2ae0*/  BSSY B1, `(.L_x_27445) ;  /* 0x0000260000017945 */ /* 0x000fe60003800000 */
[----:B------:R-:W-:Y:S02]  /*2af0*/  IABS R41, R40 ;  /* 0x0000002800297213 */ /* 0x000fe40000000000 */
[----:B------:R-:W1:Y:S03]  /*2b00*/  LDC R47, c[0x0][0x284] ;  /* 0x0000a100ff2f7b82 */ /* 0x000e660000000800 */
[----:B------:R-:W-:-:S04]  /*2b10*/  IMAD.HI.U32 R43, R41, UR14, RZ ;  /* 0x0000000e292b7c27 */ /* 0x000fc8000f8e00ff */
        /* <DEDUP_REMOVED lines=8> */
[----:B------:R-:W-:Y:S01]  /*2ba0*/  ISETP.LT.U32.AND P1, PT, R41, UR19, PT ;  /* 0x0000001329007c0c */ /* 0x000fe2000bf21070 */
[----:B0-----:R-:W0:-:S12]  /*2bb0*/  MUFU.RCP R44, R44 ;  /* 0x0000002c002c7308 */ /* 0x001e180000001000 */
[----:B------:R-:W-:Y:S02]  /*2bc0*/  @!P1 IMAD.IADD R41, R41, 0x1, -R2 ;  /* 0x0000000129299824 */ /* 0x000fe400078e0a02 */
[----:B------:R-:W-:Y:S01]  /*2bd0*/  @!P1 VIADD R43, R43, 0x1 ;  /* 0x000000012b2b9836 */ /* 0x000fe20000000000 */
[----:B------:R-:W-:Y:S02]  /*2be0*/  ISETP.NE.AND P1, PT, R47, RZ, PT ;  /* 0x000000ff2f00720c */ /* 0x000fe40003f25270 */
[----:B------:R-:W-:Y:S01]  /*2bf0*/  ISETP.GE.U32.AND P0, PT, R41, UR19, PT ;  /* 0x0000001329007c0c */ /* 0x000fe2000bf06070 */
[----:B0-----:R-:W-:-:S06]  /*2c00*/  VIADD R41, R44, 0xffffffe ;  /* 0x0ffffffe2c297836 */ /* 0x001fcc0000000000 */
[----:B------:R-:W0:Y:S06]  /*2c10*/  F2I.FTZ.U32.TRUNC.NTZ R41, R41 ;  /* 0x0000002900297305 */ /* 0x000e2c000021f000 */
[----:B------:R-:W-:-:S04]  /*2c20*/  @P0 VIADD R43, R43, 0x1 ;  /* 0x000000012b2b0836 */ /* 0x000fc80000000000 */
[----:B------:R-:W-:-:S04]  /*2c30*/  IMAD.MOV.U32 R46, RZ, RZ, R43 ;  /* 0x000000ffff2e7224 */ /* 0x000fc800078e002b */
[----:B------:R-:W-:Y:S01]  /*2c40*/  @!P2 IMAD.MOV R46, RZ, RZ, -R46 ;  /* 0x000000ffff2ea224 */ /* 0x000fe200078e0a2e */
[----:B------:R-:W-:Y:S01]  /*2c50*/  @!P1 LOP3.LUT R46, RZ, R47, RZ, 0x33, !PT ;  /* 0x0000002fff2e9212 */ /* 0x000fe200078e33ff */
[----:B0-----:R-:W-:-:S04]  /*2c60*/  IMAD.MOV R45, RZ, RZ, -R41 ;  /* 0x000000ffff2d7224 */ /* 0x001fc800078e0a29 */
[----:B------:R-:W-:Y:S02]  /*2c70*/  VIADD R43, R46, UR8 ;  /* 0x000000082e2b7c36 */ /* 0x000fe40008000000 */
        /* <DEDUP_REMOVED lines=27> */
[----:B------:R-:W-:Y:S02]  /*2e30*/  SHF.R.S32.HI R45, RZ, 0x1f, R145 ;  /* 0x0000001fff2d7819 */ /* 0x000fe40000011491 */
[----:B------:R-:W-:Y:S02]  /*2e40*/  SHF.R.S32.HI R47, RZ, 0x1f, R143 ;  /* 0x0000001fff2f7819 */ /* 0x000fe4000001148f */
[----:B------:R-:W-:Y:S01]  /*2e50*/  SHF.R.S32.HI R42, RZ, 0x1f, R152 ;  /* 0x0000001fff2a7819 */ /* 0x000fe20000011498 */
[----:B------:R-:W-:Y:S01]  /*2e60*/  IMAD.U32 R43, RZ, RZ, UR9 ;  /* 0x00000009ff2b7e24 */ /* 0x000fe2000f8e00ff */
[----:B------:R-:W-:Y:S02]  /*2e70*/  IADD3 R152, P0, R152, UR9, RZ ;  /* 0x0000000998987c10 */ /* 0x000fe4000ff1e0ff */
[----:B------:R-:W-:-:S02]  /*2e80*/  SHF.R.S32.HI R46, RZ, 0x1f, R144 ;  /* 0x0000001fff2e7819 */ /* 0x000fc40000011490 */
[----:B------:R-:W-:Y:S02]  /*2e90*/  LEA.HI.X.SX32 R153, R43, R42, 0x1, P0 ;  /* 0x0000002a2b997211 */ /* 0x000fe400000f0eff */
[----:B------:R-:W-:Y:S02]  /*2ea0*/  SHF.R.S32.HI R42, RZ, 0x1f, R146 ;  /* 0x0000001fff2a7819 */ /* 0x000fe40000011492 */
[----:B------:R-:W-:Y:S02]  /*2eb0*/  SHF.R.S32.HI R49, RZ, 0x1f, R141 ;  /* 0x0000001fff317819 */ /* 0x000fe4000001148d */
[----:B------:R-:W-:Y:S01]  /*2ec0*/  SHF.R.S32.HI R151, RZ, 0x1f, R139 ;  /* 0x0000001fff977819 */ /* 0x000fe2000001148b */
[----:B--2---:R-:W-:-:S03]  /*2ed0*/  IMAD.WIDE R152, R41, UR26, R152 ;  /* 0x0000001a29987c25 */ /* 0x004fc6000f8e0298 */
[-C--:B------:R-:W-:Y:S02]  /*2ee0*/  IADD3 R43, P0, P1, R145, R152.reuse, R146 ;  /* 0x00000098912b7210 */ /* 0x080fe4000791e092 */
[-C--:B------:R-:W-:Y:S02]  /*2ef0*/  IADD3 R41, P2, P3, R143, R152.reuse, R144 ;  /* 0x000000988f297210 */ /* 0x080fe40007b5e090 */
[----:B------:R-:W-:Y:S02]  /*2f00*/  IADD3.X R40, R45, R153, R42, P0, P1 ;  /* 0x000000992d287210 */ /* 0x000fe400007e242a */
[----:B------:R-:W-:Y:S02]  /*2f10*/  LEA R42, P1, R43, UR20, 0x2 ;  /* 0x000000142b2a7c11 */ /* 0x000fe4000f8210ff */
[----:B------:R-:W-:Y:S02]  /*2f20*/  IADD3 R45, P0, R149, R152, RZ ;  /* 0x00000098952d7210 */ /* 0x000fe40007f1e0ff */
[----:B------:R-:W-:-:S02]  /*2f30*/  LEA.HI.X R43, R43, UR21, R40, 0x2, P1 ;  /* 0x000000152b2b7c11 */ /* 0x000fc400088f1428 */
[-C--:B------:R-:W-:Y:S02]  /*2f40*/  LEA.HI.X.SX32 R48, R149, R153.reuse, 0x1, P0 ;  /* 0x0000009995307211 */ /* 0x080fe400000f0eff */
[----:B------:R-:W-:Y:S01]  /*2f50*/  IADD3.X R46, R47, R153, R46, P2, P3 ;  /* 0x000000992f2e7210 */ /* 0x000fe200017e642e */
[----:B------:R0:W2:Y:S01]  /*2f60*/  LDG.E.CONSTANT R158, desc[UR12][R42.64] ;  /* 0x0000000c2a9e7981 */ /* 0x0000a2000c1e9900 */
[----:B------:R-:W-:Y:S02]  /*2f70*/  LEA R40, P1, R41, UR20, 0x2 ;  /* 0x0000001429287c11 */ /* 0x000fe4000f8210ff */
[----:B------:R-:W-:Y:S02]  /*2f80*/  LEA R44, P0, R45, UR20, 0x2 ;  /* 0x000000142d2c7c11 */ /* 0x000fe4000f8010ff */
[----:B------:R-:W-:Y:S02]  /*2f90*/  LEA.HI.X R41, R41, UR21, R46, 0x2, P1 ;  /* 0x0000001529297c11 */ /* 0x000fe400088f142e */
[----:B------:R-:W-:-:S02]  /*2fa0*/  LEA.HI.X R45, R45, UR21, R48, 0x2, P0 ;  /* 0x000000152d2d7c11 */ /* 0x000fc400080f1430 */
[--C-:B------:R-:W-:Y:S01]  /*2fb0*/  SHF.R.S32.HI R48, RZ, 0x1f, R142.reuse ;  /* 0x0000001fff307819 */ /* 0x100fe2000001148e */
[----:B------:R1:W3:Y:S01]  /*2fc0*/  LDG.E.CONSTANT R159, desc[UR12][R40.64] ;  /* 0x0000000c289f7981 */ /* 0x0002e2000c1e9900 */
[----:B------:R-:W-:-:S03]  /*2fd0*/  IADD3 R47, P0, P1, R141, R152, R142 ;  /* 0x000000988d2f7210 */ /* 0x000fc6000791e08e */
[----:B------:R4:W5:Y:S01]  /*2fe0*/  LDG.E.CONSTANT R161, desc[UR12][R44.64] ;  /* 0x0000000c2ca17981 */ /* 0x000962000c1e9900 */
[-C--:B------:R-:W-:Y:S02]  /*2ff0*/  IADD3.X R48, R49, R153.reuse, R48, P0, P1 ;  /* 0x0000009931307210 */ /* 0x080fe400007e2430 */
[----:B------:R-:W-:Y:S02]  /*3000*/  LEA R156, P0, R47, UR20, 0x2 ;  /* 0x000000142f9c7c11 */ /* 0x000fe4000f8010ff */
[--C-:B------:R-:W-:Y:S02]  /*3010*/  SHF.R.S32.HI R49, RZ, 0x1f, R140.reuse ;  /* 0x0000001fff317819 */ /* 0x100fe4000001148c */
[----:B------:R-:W-:Y:S02]  /*3020*/  IADD3 R46, P1, P2, R139, R152, R140 ;  /* 0x000000988b2e7210 */ /* 0x000fe40007a3e08c */
[----:B------:R-:W-:Y:S02]  /*3030*/  LEA.HI.X R157, R47, UR21, R48, 0x2, P0 ;  /* 0x000000152f9d7c11 */ /* 0x000fe400080f1430 */
[----:B0-----:R-:W-:-:S02]  /*3040*/  IADD3.X R43, R151, R153, R49, P1, P2 ;  /* 0x00000099972b7210 */ /* 0x001fc40000fe4431 */
[C---:B------:R-:W-:Y:S02]  /*3050*/  LEA R154, P0, R46.reuse, UR20, 0x2 ;  /* 0x000000142e9a7c11 */ /* 0x040fe4000f8010ff */
[----:B------:R-:W3:Y:S02]  /*3060*/  LDG.E.CONSTANT R157, desc[UR12][R156.64] ;  /* 0x0000000c9c9d7981 */ /* 0x000ee4000c1e9900 */
[----:B------:R-:W-:-:S05]  /*3070*/  LEA.HI.X R155, R46, UR21, R43, 0x2, P0 ;  /* 0x000000152e9b7c11 */ /* 0x000fca00080f142b */
[----:B------:R0:W3:Y:S01]  /*3080*/  LDG.E.CONSTANT R154, desc[UR12][R154.64] ;  /* 0x0000000c9a9a7981 */ /* 0x0000e2000c1e9900 */
[----:B------:R-:W1:Y:S01]  /*3090*/  S2R R48, SR_CgaCtaId ;  /* 0x0000000000307919 */ /* 0x000e620000008800 */
[----:B------:R-:W-:-:S04]  /*30a0*/  MOV R49, 0x400 ;  /* 0x0000040000317802 */ /* 0x000fc80000000f00 */
[----:B-1----:R-:W-:-:S05]  /*30b0*/  LEA R40, R48, R49, 0x18 ;  /* 0x0000003130287211 */ /* 0x002fca00078ec0ff */
[----:B------:R-:W-:-:S05]  /*30c0*/  IMAD R151, R149, 0x100, R40 ;  /* 0x0000010095977824 */ /* 0x000fca00078e0228 */
[----:B------:R-:W2:Y:S04]  /*30d0*/  LDS.128 R40, [R151] ;  /* 0x0000000097287984 */ /* 0x000ea80000000c00 */
[----:B----4-:R-:W1:Y:S01]  /*30e0*/  LDS.128 R44, [R151+0x10] ;  /* 0x00001000972c7984 */ /* 0x010e620000000c00 */
[----:B0-----:R-:W-:Y:S02]  /*30f0*/  SHF.R.S32.HI R155, RZ, 0x1f, R137 ;  /* 0x0000001fff9b7819 */ /* 0x001fe40000011489 */
[----:B------:R-:W-:Y:S02]  /*3100*/  SHF.R.S32.HI R162, RZ, 0x1f, R132 ;  /* 0x0000001fffa27819 */ /* 0x000fe40000011484 */
[----:B------:R-:W-:Y:S01]  /*3110*/  SHF.R.S32.HI R164, RZ, 0x1f, R124 ;  /* 0x0000001fffa47819 */ /* 0x000fe2000001147c */
[----:B--2---:R-:W-:-:S04]  /*3120*/  FMUL.FTZ R41, R158, R41 ;  /* 0x000000299e297220 */ /* 0x004fc80000410000 */
[----:B-----5:R-:W-:-:S04]  /*3130*/  FFMA.FTZ R40, R40, R161, R41 ;  /* 0x000000a128287223 */ /* 0x020fc80000010029 */
[----:B---3--:R-:W-:Y:S01]  /*3140*/  FFMA.FTZ R40, R159, R42, R40 ;  /* 0x0000002a9f287223 */ /* 0x008fe20000010028 */
[----:B------:R-:W-:Y:S02]  /*3150*/  IADD3 R42, P0, P1, R137, R152, R138 ;  /* 0x00000098892a7210 */ /* 0x000fe4000791e08a */
[----:B------:R-:W-:Y:S01]  /*3160*/  SHF.R.S32.HI R41, RZ, 0x1f, R136 ;  /* 0x0000001fff297819 */ /* 0x000fe20000011488 */
[----:B------:R-:W-:Y:S01]  /*3170*/  FFMA.FTZ R43, R157, R43, R40 ;  /* 0x0000002b9d2b7223 */ /* 0x000fe20000010028 */
[----:B------:R-:W-:-:S04]  /*3180*/  SHF.R.S32.HI R40, RZ, 0x1f, R138 ;  /* 0x0000001fff287819 */ /* 0x000fc8000001148a */
[-C--:B------:R-:W-:Y:S01]  /*3190*/  IADD3.X R155, R155, R153.reuse, R40, P0, P1 ;  /* 0x000000999b9b7210 */ /* 0x080fe200007e2428 */
[----:B-1----:R-:W-:Y:S01]  /*31a0*/  FFMA.FTZ R163, R44, R154, R43 ;  /* 0x0000009a2ca37223 */ /* 0x002fe2000001002b */
[----:B------:R-:W-:Y:S02]  /*31b0*/  SHF.R.S32.HI R43, RZ, 0x1f, R135 ;  /* 0x0000001fff2b7819 */ /* 0x000fe40000011487 */
[----:B------:R-:W-:Y:S02]  /*31c0*/  IADD3 R40, P0, P1, R135, R152, R136 ;  /* 0x0000009887287210 */ /* 0x000fe4000791e088 */
[----:B------:R-:W-:Y:S02]  /*31d0*/  SHF.R.S32.HI R157, RZ, 0x1f, R133 ;  /* 0x0000001fff9d7819 */ /* 0x000fe40000011485 */
[----:B------:R-:W-:Y:S02]  /*31e0*/  IADD3.X R43, R43, R153, R41, P0, P1 ;  /* 0x000000992b2b7210 */ /* 0x000fe400007e2429 */
[----:B------:R-:W-:-:S02]  /*31f0*/  SHF.R.S32.HI R44, RZ, 0x1f, R134 ;  /* 0x0000001fff2c7819 */ /* 0x000fc40000011486 */
[----:B------:R-:W-:-:S04]  /*3200*/  IADD3 R41, P0, P1, R133, R152, R134 ;  /* 0x0000009885297210 */ /* 0x000fc8000791e086 */
[----:B------:R-:W-:Y:S02]  /*3210*/  IADD3.X R44, R157, R153, R44, P0, P1 ;  /* 0x000000999d2c7210 */ /* 0x000fe400007e242c */
[----:B------:R-:W-:-:S04]  /*3220*/  LEA R160, P0, R42, UR20, 0x2 ;  /* 0x000000142aa07c11 */ /* 0x000fc8000f8010ff */
[----:B------:R-:W-:Y:S02]  /*3230*/  LEA.HI.X R161, R42, UR21, R155, 0x2, P0 ;  /* 0x000000152aa17c11 */ /* 0x000fe400080f149b */
[C---:B------:R-:W-:Y:S02]  /*3240*/  LEA R42, P0, R40.reuse, UR20, 0x2 ;  /* 0x00000014282a7c11 */ /* 0x040fe4000f8010ff */
[----:B------:R-:W-:Y:S01]  /*3250*/  SHF.R.S32.HI R157, RZ, 0x1f, R131 ;  /* 0x0000001fff9d7819 */ /* 0x000fe20000011483 */
[----:B------:R-:W2:Y:S01]  /*3260*/  LDG.E.CONSTANT R160, desc[UR12][R160.64] ;  /* 0x0000000ca0a07981 */ /* 0x000ea2000c1e9900 */
[----:B------:R-:W-:Y:S02]  /*3270*/  LEA.HI.X R43, R40, UR21, R43, 0x2, P0 ;  /* 0x00000015282b7c11 */ /* 0x000fe400080f142b */
[C---:B------:R-:W-:Y:S02]  /*3280*/  LEA R40, P0, R41.reuse, UR20, 0x2 ;  /* 0x0000001429287c11 */ /* 0x040fe4000f8010ff */
[----:B------:R-:W-:Y:S01]  /*3290*/  SHF.R.S32.HI R154, RZ, 0x1f, R130 ;  /* 0x0000001fff9a7819 */ /* 0x000fe20000011482 */
[----:B------:R-:W3:Y:S01]  /*32a0*/  LDG.E.CONSTANT R165, desc[UR12][R42.64] ;  /* 0x0000000c2aa57981 */ /* 0x000ee2000c1e9900 */
[----:B------:R-:W-:-:S02]  /*32b0*/  LEA.HI.X R41, R41, UR21, R44, 0x2, P0 ;  /* 0x0000001529297c11 */ /* 0x000fc400080f142c */
[-C--:B------:R-:W-:Y:S02]  /*32c0*/  IADD3 R155, P0, P1, R131, R152.reuse, R132 ;  /* 0x00000098839b7210 */ /* 0x080fe4000791e084 */
[----:B------:R-:W-:Y:S01]  /*32d0*/  SHF.R.S32.HI R159, RZ, 0x1f, R127 ;  /* 0x0000001fff9f7819 */ /* 0x000fe2000001147f */
[----:B------:R0:W4:Y:S01]  /*32e0*/  LDG.E.CONSTANT R44, desc[UR12][R40.64] ;  /* 0x0000000c282c7981 */ /* 0x000122000c1e9900 */
[----:B------:R-:W-:Y:S02]  /*32f0*/  IADD3.X R162, R157, R153, R162, P0, P1 ;  /* 0x000000999da27210 */ /* 0x000fe400007e24a2 */
[----:B------:R-:W-:Y:S02]  /*3300*/  SHF.R.S32.HI R157, RZ, 0x1f, R129 ;  /* 0x0000001fff9d7819 */ /* 0x000fe40000011481 */
[----:B------:R-:W-:Y:S02]  /*3310*/  IADD3 R156, P0, P1, R129, R152, R130 ;  /* 0x00000098819c7210 */ /* 0x000fe4000791e082 */
[----:B------:R-:W-:-:S02]  /*3320*/  SHF.R.S32.HI R158, RZ, 0x1f, R128 ;  /* 0x0000001fff9e7819 */ /* 0x000fc40000011480 */
[----:B------:R-:W-:Y:S02]  /*3330*/  IADD3.X R157, R157, R153, R154, P0, P1 ;  /* 0x000000999d9d7210 */ /* 0x000fe400007e249a */
[----:B0-----:R-:W-:-:S04]  /*3340*/  IADD3 R41, P0, P1, R127, R152, R128 ;  /* 0x000000987f297210 */ /* 0x001fc8000791e080 */
[----:B------:R-:W-:Y:S02]  /*3350*/  IADD3.X R158, R159, R153, R158, P0, P1 ;  /* 0x000000999f9e7210 */ /* 0x000fe400007e249e */
[----:B------:R-:W-:-:S04]  /*3360*/  LEA R154, P0, R155, UR20, 0x2 ;  /* 0x000000149b9a7c11 */ /* 0x000fc8000f8010ff */
[----:B------:R-:W-:Y:S02]  /*3370*/  LEA.HI.X R155, R155, UR21, R162, 0x2, P0 ;  /* 0x000000159b9b7c11 */ /* 0x000fe400080f14a2 */
[C---:B------:R-:W-:Y:S02]  /*3380*/  LEA R42, P0, R156.reuse, UR20, 0x2 ;  /* 0x000000149c2a7c11 */ /* 0x040fe4000f8010ff */
[----:B------:R-:W-:Y:S01]  /*3390*/  SHF.R.S32.HI R162, RZ, 0x1f, R125 ;  /* 0x0000001fffa27819 */ /* 0x000fe2000001147d */
[----:B------:R0:W5:Y:S01]  /*33a0*/  LDG.E.CONSTANT R159, desc[UR12][R154.64] ;  /* 0x0000000c9a9f7981 */ /* 0x000162000c1e9900 */
[----:B------:R-:W-:Y:S02]  /*33b0*/  LEA.HI.X R43, R156, UR21, R157, 0x2, P0 ;  /* 0x000000159c2b7c11 */ /* 0x000fe400080f149d */
[----:B------:R-:W-:Y:S02]  /*33c0*/  LEA R40, P0, R41, UR20, 0x2 ;  /* 0x0000001429287c11 */ /* 0x000fe4000f8010ff */
[----:B------:R-:W-:-:S02]  /*33d0*/  SHF.R.S32.HI R156, RZ, 0x1f, R126 ;  /* 0x0000001fff9c7819 */ /* 0x000fc4000001147e */
[----:B------:R-:W-:Y:S02]  /*33e0*/  LEA.HI.X R41, R41, UR21, R158, 0x2, P0 ;  /* 0x0000001529297c11 */ /* 0x000fe400080f149e */
[----:B------:R-:W-:Y:S01]  /*33f0*/  IADD3 R157, P0, P1, R125, R152, R126 ;  /* 0x000000987d9d7210 */ /* 0x000fe2000791e07e */
[----:B------:R1:W5:Y:S03]  /*3400*/  LDG.E.CONSTANT R158, desc[UR12][R42.64] ;  /* 0x0000000c2a9e7981 */ /* 0x000366000c1e9900 */
[----:B------:R-:W-:Y:S01]  /*3410*/  IADD3.X R162, R162, R153, R156, P0, P1 ;  /* 0x00000099a2a27210 */ /* 0x000fe200007e249c */
[----:B------:R1:W5:Y:S01]  /*3420*/  LDG.E.CONSTANT R161, desc[UR12][R40.64] ;  /* 0x0000000c28a17981 */ /* 0x000362000c1e9900 */
[----:B------:R-:W-:-:S04]  /*3430*/  LEA R156, P0, R157, UR20, 0x2 ;  /* 0x000000149d9c7c11 */ /* 0x000fc8000f8010ff */
[----:B------:R-:W-:Y:S02]  /*3440*/  LEA.HI.X R157, R157, UR21, R162, 0x2, P0 ;  /* 0x000000159d9d7c11 */ /* 0x000fe400080f14a2 */
[----:B------:R-:W-:Y:S02]  /*3450*/  SHF.R.S32.HI R162, RZ, 0x1f, R123 ;  /* 0x0000001fffa27819 */ /* 0x000fe4000001147b */
[----:B0-----:R-:W-:Y:S01]  /*3460*/  IADD3 R155, P0, P1, R123, R152, R124 ;  /* 0x000000987b9b7210 */ /* 0x001fe2000791e07c */
[----:B------:R0:W5:Y:S03]  /*3470*/  LDG.E.CONSTANT R156, desc[UR12][R156.64] ;  /* 0x0000000c9c9c7981 */ /* 0x000166000c1e9900 */
[----:B-1----:R-:W-:Y:S02]  /*3480*/  IADD3.X R42, R162, R153, R164, P0, P1 ;  /* 0x00000099a22a7210 */ /* 0x002fe400007e24a4 */
[----:B------:R-:W-:-:S04]  /*3490*/  LEA R154, P0, R155, UR20, 0x2 ;  /* 0x000000149b9a7c11 */ /* 0x000fc8000f8010ff */
[----:B------:R-:W-:Y:S02]  /*34a0*/  LEA.HI.X R155, R155, UR21, R42, 0x2, P0 ;  /* 0x000000159b9b7c11 */ /* 0x000fe400080f142a */
[----:B------:R-:W5:Y:S04]  /*34b0*/  LDS.128 R40, [R151+0x20] ;  /* 0x0000200097287984 */ /* 0x000f680000000c00 */
[----:B------:R1:W5:Y:S01]  /*34c0*/  LDG.E.CONSTANT R155, desc[UR12][R154.64] ;  /* 0x0000000c9a9b7981 */ /* 0x000362000c1e9900 */
[----:B0-----:R-:W-:Y:S02]  /*34d0*/  SHF.R.S32.HI R157, RZ, 0x1f, R117 ;  /* 0x0000001fff9d7819 */ /* 0x001fe40000011475 */
[----:B------:R-:W-:Y:S02]  /*34e0*/  SHF.R.S32.HI R162, RZ, 0x1f, R116 ;  /* 0x0000001fffa27819 */ /* 0x000fe40000011474 */
[----:B-1----:R-:W-:-:S02]  /*34f0*/  SHF.R.S32.HI R154, RZ, 0x1f, R114 ;  /* 0x0000001fff9a7819 */ /* 0x002fc40000011472 */
[----:B------:R-:W-:Y:S01]  /*3500*/  SHF.R.S32.HI R164, RZ, 0x1f, R108 ;  /* 0x0000001fffa47819 */ /* 0x000fe2000001146c */
[----:B--2---:R-:W-:-:S04]  /*3510*/  FFMA.FTZ R160, R160, R45, R163 ;  /* 0x0000002da0a07223 */ /* 0x004fc800000100a3 */
[----:B---3--:R-:W-:-:S04]  /*3520*/  FFMA.FTZ R165, R165, R46, R160 ;  /* 0x0000002ea5a57223 */ /* 0x008fc800000100a0 */
[----:B----4-:R-:W-:Y:S02]  /*3530*/  FFMA.FTZ R165, R44, R47, R165 ;  /* 0x0000002f2ca57223 */ /* 0x010fe400000100a5 */
[----:B------:R-:W0:Y:S02]  /*3540*/  LDS.128 R44, [R151+0x30] ;  /* 0x00003000972c7984 */ /* 0x000e240000000c00 */
[----:B-----5:R-:W-:-:S04]  /*3550*/  FFMA.FTZ R159, R40, R159, R165 ;  /* 0x0000009f289f7223 */ /* 0x020fc800000100a5 */
[----:B------:R-:W-:-:S04]  /*3560*/  FFMA.FTZ R158, R158, R41, R159 ;  /* 0x000000299e9e7223 */ /* 0x000fc8000001009f */
[----:B------:R-:W-:Y:S01]  /*3570*/  FFMA.FTZ R161, R161, R42, R158 ;  /* 0x0000002aa1a17223 */ /* 0x000fe2000001009e */
[--C-:B------:R-:W-:Y:S02]  /*3580*/  SHF.R.S32.HI R40, RZ, 0x1f, R122.reuse ;  /* 0x0000001fff287819 */ /* 0x100fe4000001147a */
[----:B------:R-:W-:Y:S01]  /*3590*/  IADD3 R42, P0, P1, R121, R152, R122 ;  /* 0x00000098792a7210 */ /* 0x000fe2000791e07a */
[----:B------:R-:W-:Y:S01]  /*35a0*/  FFMA.FTZ R43, R156, R43, R161 ;  /* 0x0000002b9c2b7223 */ /* 0x000fe200000100a1 */
[----:B------:R-:W-:-:S03]  /*35b0*/  SHF.R.S32.HI R41, RZ, 0x1f, R120 ;  /* 0x0000001fff297819 */ /* 0x000fc60000011478 */
[----:B0-----:R-:W-:Y:S01]  /*35c0*/  FFMA.FTZ R163, R44, R155, R43 ;  /* 0x0000009b2ca37223 */ /* 0x001fe2000001002b */
[----:B------:R-:W-:Y:S02]  /*35d0*/  SHF.R.S32.HI R155, RZ, 0x1f, R121 ;  /* 0x0000001fff9b7819 */ /* 0x000fe40000011479 */
[----:B------:R-:W-:Y:S02]  /*35e0*/  SHF.R.S32.HI R43, RZ, 0x1f, R119 ;  /* 0x0000001fff2b7819 */ /* 0x000fe40000011477 */
[-C--:B------:R-:W-:Y:S02]  /*35f0*/  IADD3.X R155, R155, R153.reuse, R40, P0, P1 ;  /* 0x000000999b9b7210 */ /* 0x080fe400007e2428 */
[----:B------:R-:W-:Y:S02]  /*3600*/  IADD3 R40, P0, P1, R119, R152, R120 ;  /* 0x0000009877287210 */ /* 0x000fe4000791e078 */
[----:B------:R-:W-:Y:S02]  /*3610*/  SHF.R.S32.HI R44, RZ, 0x1f, R118 ;  /* 0x0000001fff2c7819 */ /* 0x000fe40000011476 */
[----:B------:R-:W-:-:S02]  /*3620*/  IADD3.X R43, R43, R153, R41, P0, P1 ;  /* 0x000000992b2b7210 */ /* 0x000fc400007e2429 */
        /* <DEDUP_REMOVED lines=17> */
[----:B------:R-:W-:-:S04]  /*3740*/  IADD3 R156, P0, P1, R113, R152, R114 ;  /* 0x00000098719c7210 */ /* 0x000fc8000791e072 */
        /* <DEDUP_REMOVED lines=218> */
[----:B------:R-:W5:Y:S03]  /*44f0*/  LDG.E.CONSTANT R156, desc[UR12][R156.64] ;  /* 0x0000000c9c9c7981 */ /* 0x000f66000c1e9900 */
[----:B-1----:R-:W-:Y:S02]  /*4500*/  IADD3.X R42, R162, R153, R164, P0, P1 ;  /* 0x00000099a22a7210 */ /* 0x002fe400007e24a4 */
[----:B------:R-:W-:-:S04]  /*4510*/  LEA R154, P0, R155, UR20, 0x2 ;  /* 0x000000149b9a7c11 */ /* 0x000fc8000f8010ff */
[----:B------:R-:W-:Y:S02]  /*4520*/  LEA.HI.X R155, R155, UR21, R42, 0x2, P0 ;  /* 0x000000159b9b7c11 */ /* 0x000fe400080f142a */
[----:B------:R-:W5:Y:S04]  /*4530*/  LDS.128 R40, [R151+0xa0] ;  /* 0x0000a00097287984 */ /* 0x000f680000000c00 */
[----:B------:R0:W5:Y:S02]  /*4540*/  LDG.E.CONSTANT R155, desc[UR12][R154.64] ;  /* 0x0000000c9a9b7981 */ /* 0x000164000c1e9900 */
[----:B0-----:R-:W-:Y:S02]  /*4550*/  IADD3 R154, P0, P1, R57, R152, R58 ;  /* 0x00000098399a7210 */ /* 0x001fe4000791e03a */
[----:B------:R-:W-:-:S02]  /*4560*/  SHF.R.S32.HI R157, RZ, 0x1f, R53 ;  /* 0x0000001fff9d7819 */ /* 0x000fc40000011435 */
        /* <DEDUP_REMOVED lines=8> */
[----:B------:R-:W-:-:S03]  /*45f0*/  SHF.R.S32.HI R40, RZ, 0x1f, R58 ;  /* 0x0000001fff287819 */ /* 0x000fc6000001143a */
        /* <DEDUP_REMOVED lines=13> */
[----:B------:R-:W-:-:S04]  /*46d0*/  LEA R154, P0, R40, UR20, 0x2 ;  /* 0x00000014289a7c11 */ /* 0x000fc8000f8010ff */
[----:B------:R-:W-:Y:S02]  /*46e0*/  LEA.HI.X R155, R40, UR21, R43, 0x2, P0 ;  /* 0x00000015289b7c11 */ /* 0x000fe400080f142b */
[C---:B------:R-:W-:Y:S01]  /*46f0*/  LEA R40, P0, R41.reuse, UR20, 0x2 ;  /* 0x0000001429287c11 */ /* 0x040fe2000f8010ff */
[----:B------:R0:W2:Y:S01]  /*4700*/  LDG.E.CONSTANT R43, desc[UR12][R156.64] ;  /* 0x0000000c9c2b7981 */ /* 0x0000a2000c1e9900 */
[----:B------:R-:W-:Y:S02]  /*4710*/  SHF.R.S32.HI R161, RZ, 0x1f, R18 ;  /* 0x0000001fffa17819 */ /* 0x000fe40000011412 */
[----:B------:R-:W-:Y:S01]  /*4720*/  LEA.HI.X R41, R41, UR21, R44, 0x2, P0 ;  /* 0x0000001529297c11 */ /* 0x000fe200080f142c */
[----:B------:R1:W3:Y:S01]  /*4730*/  LDG.E.CONSTANT R163, desc[UR12][R154.64] ;  /* 0x0000000c9aa37981 */ /* 0x0002e2000c1e9900 */
[--C-:B------:R-:W-:Y:S02]  /*4740*/  SHF.R.S32.HI R159, RZ, 0x1f, R39.reuse ;  /* 0x0000001fff9f7819 */ /* 0x100fe40000011427 */
[----:B------:R-:W-:Y:S01]  /*4750*/  IADD3 R158, P0, P1, R18, R152, R39 ;  /* 0x00000098129e7210 */ /* 0x000fe2000791e027 */
[----:B------:R4:W5:Y:S01]  /*4760*/  LDG.E.CONSTANT R44, desc[UR12][R40.64] ;  /* 0x0000000c282c7981 */ /* 0x000962000c1e9900 */
[----:B------:R-:W-:-:S02]  /*4770*/  SHF.R.S32.HI R165, RZ, 0x1f, R20 ;  /* 0x0000001fffa57819 */ /* 0x000fc40000011414 */
[-C--:B------:R-:W-:Y:S02]  /*4780*/  IADD3.X R161, R161, R153.reuse, R159, P0, P1 ;  /* 0x00000099a1a17210 */ /* 0x080fe400007e249f */
[--C-:B------:R-:W-:Y:S02]  /*4790*/  SHF.R.S32.HI R160, RZ, 0x1f, R3.reuse ;  /* 0x0000001fffa07819 */ /* 0x100fe40000011403 */
[----:B------:R-:W-:Y:S02]  /*47a0*/  IADD3 R159, P0, P1, R20, R152, R3 ;  /* 0x00000098149f7210 */ /* 0x000fe4000791e003 */
[----:B0-----:R-:W-:Y:S02]  /*47b0*/  SHF.R.S32.HI R157, RZ, 0x1f, R19 ;  /* 0x0000001fff9d7819 */ /* 0x001fe40000011413 */
[----:B------:R-:W-:Y:S02]  /*47c0*/  IADD3.X R160, R165, R153, R160, P0, P1 ;  /* 0x00000099a5a07210 */ /* 0x000fe400007e24a0 */
[----:B-1----:R-:W-:-:S02]  /*47d0*/  SHF.R.S32.HI R154, RZ, 0x1f, R4 ;  /* 0x0000001fff9a7819 */ /* 0x002fc40000011404 */
[----:B----4-:R-:W-:-:S04]  /*47e0*/  IADD3 R40, P0, P1, R19, R152, R4 ;  /* 0x0000009813287210 */ /* 0x010fc8000791e004 */
[----:B------:R-:W-:Y:S02]  /*47f0*/  IADD3.X R41, R157, R153, R154, P0, P1 ;  /* 0x000000999d297210 */ /* 0x000fe400007e249a */
[----:B------:R-:W-:-:S04]  /*4800*/  LEA R164, P0, R158, UR20, 0x2 ;  /* 0x000000149ea47c11 */ /* 0x000fc8000f8010ff */
[----:B------:R-:W-:Y:S02]  /*4810*/  LEA.HI.X R165, R158, UR21, R161, 0x2, P0 ;  /* 0x000000159ea57c11 */ /* 0x000fe400080f14a1 */
[----:B------:R-:W-:-:S04]  /*4820*/  LEA R156, P0, R159, UR20, 0x2 ;  /* 0x000000149f9c7c11 */ /* 0x000fc8000f8010ff */
[----:B------:R-:W-:Y:S02]  /*4830*/  LEA.HI.X R157, R159, UR21, R160, 0x2, P0 ;  /* 0x000000159f9d7c11 */ /* 0x000fe400080f14a0 */
[C---:B------:R-:W-:Y:S01]  /*4840*/  LEA R154, P0, R40.reuse, UR20, 0x2 ;  /* 0x00000014289a7c11 */ /* 0x040fe2000f8010ff */
[----:B------:R-:W4:Y:S01]  /*4850*/  LDG.E.CONSTANT R159, desc[UR12][R164.64] ;  /* 0x0000000ca49f7981 */ /* 0x000f22000c1e9900 */
[----:B------:R-:W-:Y:S02]  /*4860*/  SHF.R.S32.HI R160, RZ, 0x1f, R22 ;  /* 0x0000001fffa07819 */ /* 0x000fe40000011416 */
[----:B------:R-:W-:Y:S01]  /*4870*/  LEA.HI.X R155, R40, UR21, R41, 0x2, P0 ;  /* 0x00000015289b7c11 */ /* 0x000fe200080f1429 */
[----:B------:R0:W4:Y:S01]  /*4880*/  LDG.E.CONSTANT R158, desc[UR12][R156.64] ;  /* 0x0000000c9c9e7981 */ /* 0x000122000c1e9900 */
[--C-:B------:R-:W-:Y:S02]  /*4890*/  SHF.R.S32.HI R40, RZ, 0x1f, R5.reuse ;  /* 0x0000001fff287819 */ /* 0x100fe40000011405 */
[----:B------:R-:W-:Y:S01]  /*48a0*/  IADD3 R41, P0, P1, R22, R152, R5 ;  /* 0x0000009816297210 */ /* 0x000fe2000791e005 */
[----:B------:R1:W4:Y:S03]  /*48b0*/  LDG.E.CONSTANT R161, desc[UR12][R154.64] ;  /* 0x0000000c9aa17981 */ /* 0x000326000c1e9900 */
[----:B------:R-:W-:-:S02]  /*48c0*/  IADD3.X R160, R160, R153, R40, P0, P1 ;  /* 0x00000099a0a07210 */ /* 0x000fc400007e2428 */
[C---:B------:R-:W-:Y:S02]  /*48d0*/  LEA R40, P0, R41.reuse, UR20, 0x2 ;  /* 0x0000001429287c11 */ /* 0x040fe4000f8010ff */
[----:B0-----:R-:W-:Y:S02]  /*48e0*/  SHF.R.S32.HI R157, RZ, 0x1f, R6 ;  /* 0x0000001fff9d7819 */ /* 0x001fe40000011406 */
[----:B------:R-:W-:Y:S02]  /*48f0*/  LEA.HI.X R41, R41, UR21, R160, 0x2, P0 ;  /* 0x0000001529297c11 */ /* 0x000fe400080f14a0 */
[----:B------:R-:W-:-:S04]  /*4900*/  IADD3 R160, P0, P1, R21, R152, R6 ;  /* 0x0000009815a07210 */ /* 0x000fc8000791e006 */
[----:B------:R-:W-:Y:S02]  /*4910*/  IADD3.X R157, R162, R153, R157, P0, P1 ;  /* 0x00000099a29d7210 */ /* 0x000fe400007e249d */
[C---:B-1----:R-:W-:Y:S02]  /*4920*/  LEA R154, P0, R160.reuse, UR20, 0x2 ;  /* 0x00000014a09a7c11 */ /* 0x042fe4000f8010ff */
[----:B------:R-:W-:Y:S02]  /*4930*/  SHF.R.S32.HI R165, RZ, 0x1f, R24 ;  /* 0x0000001fffa57819 */ /* 0x000fe40000011418 */
[----:B------:R-:W-:Y:S02]  /*4940*/  LEA.HI.X R155, R160, UR21, R157, 0x2, P0 ;  /* 0x00000015a09b7c11 */ /* 0x000fe400080f149d */
[--C-:B------:R-:W-:Y:S01]  /*4950*/  SHF.R.S32.HI R162, RZ, 0x1f, R7.reuse ;  /* 0x0000001fffa27819 */ /* 0x100fe20000011407 */
[----:B------:R-:W4:Y:S01]  /*4960*/  LDG.E.CONSTANT R160, desc[UR12][R40.64] ;  /* 0x0000000c28a07981 */ /* 0x000f22000c1e9900 */
[----:B------:R-:W-:-:S03]  /*4970*/  IADD3 R157, P0, P1, R24, R152, R7 ;  /* 0x00000098189d7210 */ /* 0x000fc6000791e007 */
[----:B------:R-:W4:Y:S01]  /*4980*/  LDG.E.CONSTANT R155, desc[UR12][R154.64] ;  /* 0x0000000c9a9b7981 */ /* 0x000f22000c1e9900 */
[----:B------:R-:W-:Y:S02]  /*4990*/  IADD3.X R162, R165, R153, R162, P0, P1 ;  /* 0x00000099a5a27210 */ /* 0x000fe400007e24a2 */
[----:B------:R-:W-:-:S04]  /*49a0*/  LEA R156, P0, R157, UR20, 0x2 ;  /* 0x000000149d9c7c11 */ /* 0x000fc8000f8010ff */
[----:B------:R-:W-:-:S05]  /*49b0*/  LEA.HI.X R157, R157, UR21, R162, 0x2, P0 ;  /* 0x000000159d9d7c11 */ /* 0x000fca00080f14a2 */
[----:B------:R0:W4:Y:S02]  /*49c0*/  LDG.E.CONSTANT R156, desc[UR12][R156.64] ;  /* 0x0000000c9c9c7981 */ /* 0x000124000c1e9900 */
[----:B0-----:R-:W-:Y:S02]  /*49d0*/  SHF.R.S32.HI R157, RZ, 0x1f, R26 ;  /* 0x0000001fff9d7819 */ /* 0x001fe4000001141a */
[----:B------:R-:W-:Y:S02]  /*49e0*/  SHF.R.S32.HI R164, RZ, 0x1f, R12 ;  /* 0x0000001fffa47819 */ /* 0x000fe4000001140c */
[----:B------:R-:W-:Y:S01]  /*49f0*/  SHF.R.S32.HI R162, RZ, 0x1f, R13 ;  /* 0x0000001fffa27819 */ /* 0x000fe2000001140d */
[----:B--2---:R-:W-:-:S04]  /*4a00*/  FFMA.FTZ R42, R43, R45, R42 ;  /* 0x0000002d2b2a7223 */ /* 0x004fc8000001002a */
[----:B---3--:R-:W-:Y:S02]  /*4a10*/  FFMA.FTZ R163, R163, R46, R42 ;  /* 0x0000002ea3a37223 */ /* 0x008fe4000001002a */
[----:B------:R-:W4:Y:S02]  /*4a20*/  LDS.128 R40, [R151+0xc0] ;  /* 0x0000c00097287984 */ /* 0x000f240000000c00 */
[----:B-----5:R-:W-:Y:S02]  /*4a30*/  FFMA.FTZ R163, R44, R47, R163 ;  /* 0x0000002f2ca37223 */ /* 0x020fe400000100a3 */
[----:B------:R-:W0:Y:S02]  /*4a40*/  LDS.128 R44, [R151+0xd0] ;  /* 0x0000d000972c7984 */ /* 0x000e240000000c00 */
[----:B----4-:R-:W-:-:S04]  /*4a50*/  FFMA.FTZ R159, R40, R159, R163 ;  /* 0x0000009f289f7223 */ /* 0x010fc800000100a3 */
[----:B------:R-:W-:Y:S01]  /*4a60*/  FFMA.FTZ R158, R158, R41, R159 ;  /* 0x000000299e9e7223 */ /* 0x000fe2000001009f */
[----:B------:R-:W-:Y:S02]  /*4a70*/  SHF.R.S32.HI R41, RZ, 0x1f, R23 ;  /* 0x0000001fff297819 */ /* 0x000fe40000011417 */
[----:B------:R-:W-:Y:S01]  /*4a80*/  IADD3 R40, P0, P1, R23, R152, R8 ;  /* 0x0000009817287210 */ /* 0x000fe2000791e008 */
[----:B------:R-:W-:Y:S01]  /*4a90*/  FFMA.FTZ R161, R161, R42, R158 ;  /* 0x0000002aa1a17223 */ /* 0x000fe2000001009e */
[----:B------:R-:W-:-:S04]  /*4aa0*/  SHF.R.S32.HI R42, RZ, 0x1f, R8 ;  /* 0x0000001fff2a7819 */ /* 0x000fc80000011408 */
[----:B------:R-:W-:Y:S02]  /*4ab0*/  IADD3.X R41, R41, R153, R42, P0, P1 ;  /* 0x0000009929297210 */ /* 0x000fe400007e242a */
[----:B------:R-:W-:Y:S01]  /*4ac0*/  LEA R42, P0, R40, UR20, 0x2 ;  /* 0x00000014282a7c11 */ /* 0x000fe2000f8010ff */
[----:B------:R-:W-:-:S04]  /*4ad0*/  FFMA.FTZ R43, R160, R43, R161 ;  /* 0x0000002ba02b7223 */ /* 0x000fc800000100a1 */
[----:B0-----:R-:W-:Y:S01]  /*4ae0*/  FFMA.FTZ R155, R44, R155, R43 ;  /* 0x0000009b2c9b7223 */ /* 0x001fe2000001002b */
[----:B------:R-:W-:Y:S02]  /*4af0*/  LEA.HI.X R43, R40, UR21, R41, 0x2, P0 ;  /* 0x00000015282b7c11 */ /* 0x000fe400080f1429 */
[--C-:B------:R-:W-:Y:S02]  /*4b00*/  SHF.R.S32.HI R40, RZ, 0x1f, R9.reuse ;  /* 0x0000001fff287819 */ /* 0x100fe40000011409 */
[-C--:B------:R-:W-:Y:S01]  /*4b10*/  IADD3 R154, P0, P1, R26, R152.reuse, R9 ;  /* 0x000000981a9a7210 */ /* 0x080fe2000791e009 */
[----:B------:R0:W2:Y:S01]  /*4b20*/  LDG.E.CONSTANT R42, desc[UR12][R42.64] ;  /* 0x0000000c2a2a7981 */ /* 0x0000a2000c1e9900 */
[----:B------:R-:W-:Y:S02]  /*4b30*/  SHF.R.S32.HI R41, RZ, 0x1f, R10 ;  /* 0x0000001fff297819 */ /* 0x000fe4000001140a */
[----:B------:R-:W-:Y:S02]  /*4b40*/  IADD3.X R157, R157, R153, R40, P0, P1 ;  /* 0x000000999d9d7210 */ /* 0x000fe400007e2428 */
[----:B------:R-:W-:Y:S01]  /*4b50*/  IADD3 R40, P0, P1, R25, R152, R10 ;  /* 0x0000009819287210 */ /* 0x000fe2000791e00a */
[----:B------:R-:W-:Y:S01]  /*4b60*/  FFMA.FTZ R45, R156, R45, R155 ;  /* 0x0000002d9c2d7223 */ /* 0x000fe2000001009b */
[----:B------:R-:W-:-:S02]  /*4b70*/  SHF.R.S32.HI R155, RZ, 0x1f, R25 ;  /* 0x0000001fff9b7819 */ /* 0x000fc40000011419 */
[----:B------:R-:W-:Y:S02]  /*4b80*/  SHF.R.S32.HI R159, RZ, 0x1f, R28 ;  /* 0x0000001fff9f7819 */ /* 0x000fe4000001141c */
[----:B------:R-:W-:Y:S02]  /*4b90*/  IADD3.X R155, R155, R153, R41, P0, P1 ;  /* 0x000000999b9b7210 */ /* 0x000fe400007e2429 */
[--C-:B------:R-:W-:Y:S02]  /*4ba0*/  SHF.R.S32.HI R44, RZ, 0x1f, R11.reuse ;  /* 0x0000001fff2c7819 */ /* 0x100fe4000001140b */
[----:B------:R-:W-:-:S04]  /*4bb0*/  IADD3 R41, P0, P1, R28, R152, R11 ;  /* 0x000000981c297210 */ /* 0x000fc8000791e00b */
[----:B------:R-:W-:Y:S02]  /*4bc0*/  IADD3.X R44, R159, R153, R44, P0, P1 ;  /* 0x000000999f2c7210 */ /* 0x000fe400007e242c */
[----:B------:R-:W-:-:S04]  /*4bd0*/  LEA R156, P0, R154, UR20, 0x2 ;  /* 0x000000149a9c7c11 */ /* 0x000fc8000f8010ff */
[----:B------:R-:W-:Y:S02]  /*4be0*/  LEA.HI.X R157, R154, UR21, R157, 0x2, P0 ;  /* 0x000000159a9d7c11 */ /* 0x000fe400080f149d */
[----:B------:R-:W-:-:S04]  /*4bf0*/  LEA R154, P0, R40, UR20, 0x2 ;  /* 0x00000014289a7c11 */ /* 0x000fc8000f8010ff */
[----:B------:R-:W-:Y:S02]  /*4c00*/  LEA.HI.X R155, R40, UR21, R155, 0x2, P0 ;  /* 0x00000015289b7c11 */ /* 0x000fe400080f149b */
[C---:B------:R-:W-:Y:S02]  /*4c10*/  LEA R40, P0, R41.reuse, UR20, 0x2 ;  /* 0x0000001429287c11 */ /* 0x040fe4000f8010ff */
[----:B0-----:R-:W-:Y:S01]  /*4c20*/  SHF.R.S32.HI R43, RZ, 0x1f, R27 ;  /* 0x0000001fff2b7819 */ /* 0x001fe2000001141b */
[----:B------:R-:W3:Y:S01]  /*4c30*/  LDG.E.CONSTANT R159, desc[UR12][R154.64] ;  /* 0x0000000c9a9f7981 */ /* 0x000ee2000c1e9900 */
[----:B------:R-:W-:Y:S02]  /*4c40*/  LEA.HI.X R41, R41, UR21, R44, 0x2, P0 ;  /* 0x0000001529297c11 */ /* 0x000fe400080f142c */
[----:B------:R-:W-:Y:S01]  /*4c50*/  IADD3 R161, P0, P1, R27, R152, R12 ;  /* 0x000000981ba17210 */ /* 0x000fe2000791e00c */
[----:B------:R-:W4:Y:S01]  /*4c60*/  LDG.E.CONSTANT R44, desc[UR12][R156.64] ;  /* 0x0000000c9c2c7981 */ /* 0x000f22000c1e9900 */
[----:B------:R-:W-:-:S02]  /*4c70*/  SHF.R.S32.HI R163, RZ, 0x1f, R30 ;  /* 0x0000001fffa37819 */ /* 0x000fc4000001141e */
[----:B------:R-:W-:Y:S01]  /*4c80*/  IADD3.X R164, R43, R153, R164, P0, P1 ;  /* 0x000000992ba47210 */ /* 0x000fe200007e24a4 */
[----:B------:R0:W5:Y:S01]  /*4c90*/  LDG.E.CONSTANT R158, desc[UR12][R40.64] ;  /* 0x0000000c289e7981 */ /* 0x000162000c1e9900 */
[----:B------:R-:W-:-:S04]  /*4ca0*/  IADD3 R43, P0, P1, R30, R152, R13 ;  /* 0x000000981e2b7210 */ /* 0x000fc8000791e00d */
[----:B------:R-:W-:Y:S02]  /*4cb0*/  IADD3.X R162, R163, R153, R162, P0, P1 ;  /* 0x00000099a3a27210 */ /* 0x000fe400007e24a2 */
[----:B------:R-:W-:-:S04]  /*4cc0*/  LEA R160, P0, R161, UR20, 0x2 ;  /* 0x00000014a1a07c11 */ /* 0x000fc8000f8010ff */
[----:B------:R-:W-:Y:S02]  /*4cd0*/  LEA.HI.X R161, R161, UR21, R164, 0x2, P0 ;  /* 0x00000015a1a17c11 */ /* 0x000fe400080f14a4 */
[----:B------:R-:W-:-:S04]  /*4ce0*/  LEA R164, P0, R43, UR20, 0x2 ;  /* 0x000000142ba47c11 */ /* 0x000fc8000f8010ff */
[----:B------:R-:W-:Y:S01]  /*4cf0*/  LEA.HI.X R165, R43, UR21, R162, 0x2, P0 ;  /* 0x000000152ba57c11 */ /* 0x000fe200080f14a2 */
[----:B------:R-:W5:Y:S01]  /*4d00*/  LDG.E.CONSTANT R161, desc[UR12][R160.64] ;  /* 0x0000000ca0a17981 */ /* 0x000f62000c1e9900 */
[----:B0-----:R-:W-:-:S04]  /*4d10*/  IADD3 R41, P0, P1, R29, R152, R14 ;  /* 0x000000981d297210 */ /* 0x001fc8000791e00e */
[----:B------:R-:W-:Y:S02]  /*4d20*/  IADD3.X R154, R51, R153, R50, P0, P1 ;  /* 0x00000099339a7210 */ /* 0x000fe400007e2432 */
[C---:B------:R-:W-:Y:S01]  /*4d30*/  LEA R40, P0, R41.reuse, UR20, 0x2 ;  /* 0x0000001429287c11 */ /* 0x040fe2000f8010ff */
[----:B------:R-:W5:Y:S03]  /*4d40*/  LDG.E.CONSTANT R160, desc[UR12][R164.64] ;  /* 0x0000000ca4a07981 */ /* 0x000f66000c1e9900 */
[----:B------:R-:W-:Y:S02]  /*4d50*/  LEA.HI.X R41, R41, UR21, R154, 0x2, P0 ;  /* 0x0000001529297c11 */ /* 0x000fe400080f149a */
[----:B------:R-:W-:-:S03]  /*4d60*/  IADD3 R43, P0, P1, R34, R152, R17 ;  /* 0x00000098222b7210 */ /* 0x000fc6000791e011 */
[----:B------:R0:W5:Y:S01]  /*4d70*/  LDG.E.CONSTANT R163, desc[UR12][R40.64] ;  /* 0x0000000c28a37981 */ /* 0x000162000c1e9900 */
[----:B------:R-:W-:Y:S02]  /*4d80*/  IADD3.X R156, R37, R153, R52, P0, P1 ;  /* 0x00000099259c7210 */ /* 0x000fe400007e2434 */
[----:B------:R-:W-:-:S04]  /*4d90*/  LEA R154, P0, R43, UR20, 0x2 ;  /* 0x000000142b9a7c11 */ /* 0x000fc8000f8010ff */
[----:B------:R-:W-:Y:S02]  /*4da0*/  LEA.HI.X R155, R43, UR21, R156, 0x2, P0 ;  /* 0x000000152b9b7c11 */ /* 0x000fe400080f149c */
[----:B------:R-:W-:-:S03]  /*4db0*/  IADD3 R43, P0, P1, R32, R152, R15 ;  /* 0x00000098202b7210 */ /* 0x000fc6000791e00f */
[----:B------:R-:W5:Y:S01]  /*4dc0*/  LDG.E.CONSTANT R154, desc[UR12][R154.64] ;  /* 0x0000000c9a9a7981 */ /* 0x000f62000c1e9900 */
[----:B------:R-:W-:Y:S02]  /*4dd0*/  IADD3.X R162, R33, R153, R36, P0, P1 ;  /* 0x0000009921a27210 */ /* 0x000fe400007e2424 */
[----:B------:R-:W-:-:S04]  /*4de0*/  LEA R156, P0, R43, UR20, 0x2 ;  /* 0x000000142b9c7c11 */ /* 0x000fc8000f8010ff */
[----:B------:R-:W-:Y:S02]  /*4df0*/  LEA.HI.X R157, R43, UR21, R162, 0x2, P0 ;  /* 0x000000152b9d7c11 */ /* 0x000fe400080f14a2 */
[----:B------:R-:W-:-:S03]  /*4e00*/  IADD3 R43, P0, P1, R31, R152, R16 ;  /* 0x000000981f2b7210 */ /* 0x000fc6000791e010 */
[----:B------:R-:W5:Y:S01]  /*4e10*/  LDG.E.CONSTANT R156, desc[UR12][R156.64] ;  /* 0x0000000c9c9c7981 */ /* 0x000f62000c1e9900 */
[----:B------:R-:W-:Y:S02]  /*4e20*/  IADD3.X R162, R35, R153, R38, P0, P1 ;  /* 0x0000009923a27210 */ /* 0x000fe400007e2426 */
[----:B------:R-:W-:-:S04]  /*4e30*/  LEA R152, P0, R43, UR20, 0x2 ;  /* 0x000000142b987c11 */ /* 0x000fc8000f8010ff */
[----:B------:R-:W-:-:S06]  /*4e40*/  LEA.HI.X R153, R43, UR21, R162, 0x2, P0 ;  /* 0x000000152b997c11 */ /* 0x000fcc00080f14a2 */
[----:B------:R-:W5:Y:S01]  /*4e50*/  LDG.E.CONSTANT R153, desc[UR12][R152.64] ;  /* 0x0000000c98997981 */ /* 0x000f62000c1e9900 */
[----:B------:R-:W-:Y:S01]  /*4e60*/  UMOV UR9, 0xffffffff ;  /* 0xffffffff00097882 */ /* 0x000fe20000000000 */
[----:B------:R-:W-:Y:S01]  /*4e70*/  ISETP.NE.AND P0, PT, R149, RZ, PT ;  /* 0x000000ff9500720c */ /* 0x000fe20003f05270 */
[----:B--2---:R-:W-:Y:S02]  /*4e80*/  FFMA.FTZ R45, R42, R46, R45 ;  /* 0x0000002e2a2d7223 */ /* 0x004fe4000001002d */
[----:B0-----:R-:W3:Y:S02]  /*4e90*/  LDS.128 R40, [R151+0xe0] ;  /* 0x0000e00097287984 */ /* 0x001ee40000000c00 */
[----:B----4-:R-:W-:Y:S02]  /*4ea0*/  FFMA.FTZ R165, R44, R47, R45 ;  /* 0x0000002f2ca57223 */ /* 0x010fe4000001002d */
[----:B------:R-:W0:Y:S02]  /*4eb0*/  LDS.128 R44, [R151+0xf0] ;  /* 0x0000f000972c7984 */ /* 0x000e240000000c00 */
[----:B---3--:R-:W-:-:S04]  /*4ec0*/  FFMA.FTZ R159, R40, R159, R165 ;  /* 0x0000009f289f7223 */ /* 0x008fc800000100a5 */
        /* <DEDUP_REMOVED lines=11> */
.L_x_27493:
[----:B01----:R-:W-:-:S04]  /*4f80*/  FADD.FTZ R40, R40, R41 ;  /* 0x0000002928287221 */ /* 0x003fc80000010000 */
[----:B------:R-:W-:Y:S01]  /*4f90*/  FFMA.FTZ R41, R40, UR27, RZ ;  /* 0x0000001b28297c23 */ /* 0x000fe200080100ff */
        /* <DEDUP_REMOVED lines=11> */
.L_x_27446:
        /* <DEDUP_REMOVED lines=9> */
.L_x_27448:
[----:B------:R-:W-:Y:S05]  /*50e0*/  BSYNC B1 ;  /* 0x0000000000017941 */ /* 0x000fea0003800000 */
.L_x_27445:
[----:B------:R-:W-:-:S05]  /*50f0*/  VIADD R150, R150, 0x4 ;  /* 0x0000000496967836 */ /* 0x000fca0000000000 */
[----:B------:R-:W-:-:S13]  /*5100*/  ISETP.GE.AND P0, PT, R150, UR6, PT ;  /* 0x0000000696007c0c */ /* 0x000fda000bf06270 */
[----:B------:R-:W-:Y:S05]  /*5110*/  @!P0 BRA `(.L_x_27449) ;  /* 0xffffffd800648947 */ /* 0x000fea000383ffff */
[----:B------:R-:W-:Y:S05]  /*5120*/  BRA `(.L_x_27443) ;  /* 0x0000002400c87947 */ /* 0x000fea0003800000 */
.L_x_27444:
[----:B------:R-:W0:Y:S02]  /*5130*/  S2R R2, SR_TID.X ;  /* 0x0000000000027919 */ /* 0x000e240000002100 */
[----:B0-----:R-:W-:-:S04]  /*5140*/  SHF.R.S32.HI R41, RZ, 0x1f, R2 ;  /* 0x0000001fff297819 */ /* 0x001fc80000011402 */
[----:B------:R-:W-:-:S04]  /*5150*/  LEA.HI R41, R41, R2, RZ, 0x5 ;  /* 0x0000000229297211 */ /* 0x000fc800078f28ff */
[----:B------:R-:W-:-:S07]  /*5160*/  SHF.R.S32.HI R153, RZ, 0x5, R41 ;  /* 0x00000005ff997819 */ /* 0x000fce0000011429 */
.L_x_27454:
[----:B0-----:R-:W0:Y:S01]  /*5170*/  LDC R48, c[0x0][0x280] ;  /* 0x0000a000ff307b82 */ /* 0x001e220000000800 */
[----:B------:R-:W-:Y:S01]  /*5180*/  IMAD.SHL.U32 R152, R153, 0x8, RZ ;  /* 0x0000000899987824 */ /* 0x000fe200078e00ff */
[----:B------:R-:W-:Y:S01]  /*5190*/  UIADD3 UR9, UR7, -UR28, URZ ;  /* 0x8000001c07097290 */ /* 0x000fe2000fffe03f */
[----:B------:R-:W-:Y:S03]  /*51a0*/  BSSY B1, `(.L_x_27450) ;  /* 0x0000267000017945 */ /* 0x000fe60003800000 */
[----:B--2---:R-:W-:Y:S02]  /*51b0*/  IABS R41, R152 ;  /* 0x0000009800297213 */ /* 0x004fe40000000000 */
[----:B-1----:R-:W1:Y:S03]  /*51c0*/  LDC R45, c[0x0][0x284] ;  /* 0x0000a100ff2d7b82 */ /* 0x002e660000000800 */
[----:B---3--:R-:W-:-:S04]  /*51d0*/  IMAD.HI.U32 R40, R41, UR14, RZ ;  /* 0x0000000e29287c27 */ /* 0x008fc8000f8e00ff */
[----:B------:R-:W-:Y:S01]  /*51e0*/  IMAD.MOV R42, RZ, RZ, -R40 ;  /* 0x000000ffff2a7224 */ /* 0x000fe200078e0a28 */
[----:B0-----:R-:W-:-:S04]  /*51f0*/  IABS R47, R48 ;  /* 0x00000030002f7213 */ /* 0x001fc80000000000 */
[----:B------:R-:W0:Y:S01]  /*5200*/  I2F.RP R44, R47 ;  /* 0x0000002f002c7306 */ /* 0x000e220000209400 */
[----:B-1----:R-:W-:-:S05]  /*5210*/  IABS R2, R45 ;  /* 0x0000002d00027213 */ /* 0x002fca0000000000 */
[----:B------:R-:W-:-:S05]  /*5220*/  IMAD R41, R2, R42, R41 ;  /* 0x0000002a02297224 */ /* 0x000fca00078e0229 */
[----:B------:R-:W-:Y:S01]  /*5230*/  ISETP.LT.U32.AND P1, PT, R41, UR19, PT ;  /* 0x0000001329007c0c */ /* 0x000fe2000bf21070 */
[----:B0-----:R-:W0:-:S12]  /*5240*/  MUFU.RCP R44, R44 ;  /* 0x0000002c002c7308 */ /* 0x001e180000001000 */
[----:B------:R-:W-:Y:S02]  /*5250*/  @!P1 IMAD.IADD R41, R41, 0x1, -R2 ;  /* 0x0000000129299824 */ /* 0x000fe400078e0a02 */
[----:B------:R-:W-:Y:S01]  /*5260*/  @!P1 VIADD R40, R40, 0x1 ;  /* 0x0000000128289836 */ /* 0x000fe20000000000 */
[----:B------:R-:W-:Y:S02]  /*5270*/  ISETP.NE.AND P1, PT, R45, RZ, PT ;  /* 0x000000ff2d00720c */ /* 0x000fe40003f25270 */
[----:B------:R-:W-:Y:S01]  /*5280*/  ISETP.GE.U32.AND P0, PT, R41, UR19, PT ;  /* 0x0000001329007c0c */ /* 0x000fe2000bf06070 */
        /* <DEDUP_REMOVED lines=26> */
[----:B------:R-:W-:Y:S02]  /*5430*/  ISETP.LE.AND P1, PT, R43, UR9, PT ;  /* 0x000000092b007c0c */ /* 0x000fe4000bf23270 */
        /* <DEDUP_REMOVED lines=20> */
[-C--:B------:R-:W-:Y:S02]  /*5580*/  IADD3 R42, P1, P2, R145, R48.reuse, R146 ;  /* 0x00000030912a7210 */ /* 0x080fe40007a3e092 */
[C---:B------:R-:W-:Y:S02]  /*5590*/  IADD3 R40, P0, R149.reuse, R48, RZ ;  /* 0x0000003095287210 */ /* 0x040fe40007f1e0ff */
[-C--:B------:R-:W-:Y:S02]  /*55a0*/  IADD3.X R41, R44, R49.reuse, R43, P1, P2 ;  /* 0x000000312c297210 */ /* 0x080fe40000fe442b */
[----:B------:R-:W-:Y:S02]  /*55b0*/  LEA R44, P1, R42, UR22, 0x2 ;  /* 0x000000162a2c7c11 */ /* 0x000fe4000f8210ff */
[----:B------:R-:W-:Y:S02]  /*55c0*/  LEA.HI.X.SX32 R43, R149, R49, 0x1, P0 ;  /* 0x00000031952b7211 */ /* 0x000fe400000f0eff */
[----:B------:R-:W-:-:S02]  /*55d0*/  LEA R46, P0, R40, UR22, 0x2 ;  /* 0x00000016282e7c11 */ /* 0x000fc4000f8010ff */
[----:B------:R-:W-:Y:S02]  /*55e0*/  LEA.HI.X R45, R42, UR23, R41, 0x2, P1 ;  /* 0x000000172a2d7c11 */ /* 0x000fe400088f1429 */
[----:B------:R-:W-:-:S03]  /*55f0*/  LEA.HI.X R47, R40, UR23, R43, 0x2, P0 ;  /* 0x00000017282f7c11 */ /* 0x000fc600080f142b */
[----:B------:R-:W2:Y:S04]  /*5600*/  LDG.E.CONSTANT R44, desc[UR12][R44.64] ;  /* 0x0000000c2c2c7981 */ /* 0x000ea8000c1e9900 */
[----:B------:R1:W3:Y:S01]  /*5610*/  LDG.E.CONSTANT R47, desc[UR12][R46.64] ;  /* 0x0000000c2e2f7981 */ /* 0x0002e2000c1e9900 */
[----:B0-----:R-:W-:-:S05]  /*5620*/  LEA R154, R150, R151, 0x18 ;  /* 0x00000097969a7211 */ /* 0x001fca00078ec0ff */
[----:B------:R-:W-:Y:S01]  /*5630*/  IMAD R154, R149, 0x100, R154 ;  /* 0x00000100959a7824 */ /* 0x000fe200078e029a */
[----:B-1----:R-:W-:-:S04]  /*5640*/  SHF.R.S32.HI R46, RZ, 0x1f, R142 ;  /* 0x0000001fff2e7819 */ /* 0x002fc8000001148e */
[----:B------:R-:W2:Y:S01]  /*5650*/  LDS.128 R40, [R154] ;  /* 0x000000009a287984 */ /* 0x000ea20000000c00 */
[----:B------:R-:W-:Y:S02]  /*5660*/  SHF.R.S32.HI R51, RZ, 0x1f, R135 ;  /* 0x0000001fff337819 */ /* 0x000fe40000011487 */
[----:B------:R-:W-:Y:S02]  /*5670*/  SHF.R.S32.HI R157, RZ, 0x1f, R133 ;  /* 0x0000001fff9d7819 */ /* 0x000fe40000011485 */
[----:B------:R-:W-:Y:S02]  /*5680*/  SHF.R.S32.HI R155, RZ, 0x1f, R134 ;  /* 0x0000001fff9b7819 */ /* 0x000fe40000011486 */
[----:B------:R-:W-:Y:S01]  /*5690*/  SHF.R.S32.HI R158, RZ, 0x1f, R131 ;  /* 0x0000001fff9e7819 */ /* 0x000fe20000011483 */
[----:B--2---:R-:W-:Y:S01]  /*56a0*/  FMUL.FTZ R41, R44, R41 ;  /* 0x000000292c297220 */ /* 0x004fe20000410000 */
[----:B------:R-:W-:-:S03]  /*56b0*/  IADD3 R44, P0, P1, R143, R48, R144 ;  /* 0x000000308f2c7210 */ /* 0x000fc6000791e090 */
[----:B---3--:R-:W-:Y:S01]  /*56c0*/  FFMA.FTZ R161, R40, R47, R41 ;  /* 0x0000002f28a17223 */ /* 0x008fe20000010029 */
[----:B------:R-:W-:Y:S02]  /*56d0*/  SHF.R.S32.HI R41, RZ, 0x1f, R143 ;  /* 0x0000001fff297819 */ /* 0x000fe4000001148f */
[----:B------:R-:W-:-:S04]  /*56e0*/  SHF.R.S32.HI R40, RZ, 0x1f, R144 ;  /* 0x0000001fff287819 */ /* 0x000fc80000011490 */
[----:B------:R-:W-:Y:S02]  /*56f0*/  IADD3.X R45, R41, R49, R40, P0, P1 ;  /* 0x00000031292d7210 */ /* 0x000fe400007e2428 */
[----:B------:R-:W-:Y:S02]  /*5700*/  SHF.R.S32.HI R41, RZ, 0x1f, R141 ;  /* 0x0000001fff297819 */ /* 0x000fe4000001148d */
[----:B------:R-:W-:-:S04]  /*5710*/  IADD3 R40, P0, P1, R141, R48, R142 ;  /* 0x000000308d287210 */ /* 0x000fc8000791e08e */
[----:B------:R-:W-:Y:S02]  /*5720*/  IADD3.X R41, R41, R49, R46, P0, P1 ;  /* 0x0000003129297210 */ /* 0x000fe400007e242e */
[----:B------:R-:W-:-:S04]  /*5730*/  LEA R162, P0, R44, UR22, 0x2 ;  /* 0x000000162ca27c11 */ /* 0x000fc8000f8010ff */
[----:B------:R-:W-:Y:S02]  /*5740*/  LEA.HI.X R163, R44, UR23, R45, 0x2, P0 ;  /* 0x000000172ca37c11 */ /* 0x000fe400080f142d */
[----:B------:R-:W-:-:S03]  /*5750*/  LEA R164, P0, R40, UR22, 0x2 ;  /* 0x0000001628a47c11 */ /* 0x000fc6000f8010ff */
[----:B------:R0:W2:Y:S01]  /*5760*/  LDG.E.CONSTANT R162, desc[UR12][R162.64] ;  /* 0x0000000ca2a27981 */ /* 0x0000a2000c1e9900 */
[----:B------:R-:W-:-:S05]  /*5770*/  LEA.HI.X R165, R40, UR23, R41, 0x2, P0 ;  /* 0x0000001728a57c11 */ /* 0x000fca00080f1429 */
[----:B------:R-:W3:Y:S01]  /*5780*/  LDG.E.CONSTANT R164, desc[UR12][R164.64] ;  /* 0x0000000ca4a47981 */ /* 0x000ee2000c1e9900 */
[--C-:B------:R-:W-:Y:S02]  /*5790*/  SHF.R.S32.HI R47, RZ, 0x1f, R140.reuse ;  /* 0x0000001fff2f7819 */ /* 0x100fe4000001148c */
[----:B------:R-:W-:Y:S02]  /*57a0*/  SHF.R.S32.HI R40, RZ, 0x1f, R139 ;  /* 0x0000001fff287819 */ /* 0x000fe4000001148b */
[----:B------:R-:W-:Y:S02]  /*57b0*/  IADD3 R44, P0, P1, R139, R48, R140 ;  /* 0x000000308b2c7210 */ /* 0x000fe4000791e08c */
[----:B------:R-:W-:Y:S02]  /*57c0*/  SHF.R.S32.HI R45, RZ, 0x1f, R137 ;  /* 0x0000001fff2d7819 */ /* 0x000fe40000011489 */
[----:B------:R-:W-:Y:S02]  /*57d0*/  IADD3.X R47, R40, R49, R47, P0, P1 ;  /* 0x00000031282f7210 */ /* 0x000fe400007e242f */
[----:B------:R-:W-:-:S02]  /*57e0*/  SHF.R.S32.HI R41, RZ, 0x1f, R138 ;  /* 0x0000001fff297819 */ /* 0x000fc4000001148a */
[-C--:B------:R-:W-:Y:S02]  /*57f0*/  IADD3 R40, P0, P1, R137, R48.reuse, R138 ;  /* 0x0000003089287210 */ /* 0x080fe4000791e08a */
[--C-:B------:R-:W-:Y:S02]  /*5800*/  SHF.R.S32.HI R46, RZ, 0x1f, R136.reuse ;  /* 0x0000001fff2e7819 */ /* 0x100fe40000011488 */
[----:B------:R-:W-:Y:S02]  /*5810*/  IADD3.X R45, R45, R49, R41, P0, P1 ;  /* 0x000000312d2d7210 */ /* 0x000fe400007e2429 */
[----:B------:R-:W-:-:S04]  /*5820*/  IADD3 R41, P0, P1, R135, R48, R136 ;  /* 0x0000003087297210 */ /* 0x000fc8000791e088 */
[----:B------:R-:W-:Y:S02]  /*5830*/  IADD3.X R46, R51, R49, R46, P0, P1 ;  /* 0x00000031332e7210 */ /* 0x000fe400007e242e */
[----:B------:R-:W-:-:S04]  /*5840*/  LEA R50, P0, R44, UR22, 0x2 ;  /* 0x000000162c327c11 */ /* 0x000fc8000f8010ff */
[----:B------:R-:W-:Y:S02]  /*5850*/  LEA.HI.X R51, R44, UR23, R47, 0x2, P0 ;  /* 0x000000172c337c11 */ /* 0x000fe400080f142f */
[----:B------:R-:W-:-:S03]  /*5860*/  LEA R44, P0, R40, UR22, 0x2 ;  /* 0x00000016282c7c11 */ /* 0x000fc6000f8010ff */
[----:B------:R1:W4:Y:S01]  /*5870*/  LDG.E.CONSTANT R47, desc[UR12][R50.64] ;  /* 0x0000000c322f7981 */ /* 0x000322000c1e9900 */
[----:B------:R-:W-:Y:S02]  /*5880*/  LEA.HI.X R45, R40, UR23, R45, 0x2, P0 ;  /* 0x00000017282d7c11 */ /* 0x000fe400080f142d */
[----:B------:R-:W-:-:S04]  /*5890*/  LEA R40, P0, R41, UR22, 0x2 ;  /* 0x0000001629287c11 */ /* 0x000fc8000f8010ff */
[----:B------:R-:W-:Y:S02]  /*58a0*/  LEA.HI.X R41, R41, UR23, R46, 0x2, P0 ;  /* 0x0000001729297c11 */ /* 0x000fe400080f142e */
[-C--:B------:R-:W-:Y:S01]  /*58b0*/  IADD3 R156, P0, P1, R133, R48.reuse, R134 ;  /* 0x00000030859c7210 */ /* 0x080fe2000791e086 */
[----:B------:R5:W4:Y:S01]  /*58c0*/  LDG.E.CONSTANT R46, desc[UR12][R44.64] ;  /* 0x0000000c2c2e7981 */ /* 0x000b22000c1e9900 */
[--C-:B0-----:R-:W-:Y:S02]  /*58d0*/  SHF.R.S32.HI R163, RZ, 0x1f, R132.reuse ;  /* 0x0000001fffa37819 */ /* 0x101fe40000011484 */
[----:B------:R-:W-:Y:S01]  /*58e0*/  IADD3.X R157, R157, R49, R155, P0, P1 ;  /* 0x000000319d9d7210 */ /* 0x000fe200007e249b */
[----:B------:R0:W4:Y:S01]  /*58f0*/  LDG.E.CONSTANT R159, desc[UR12][R40.64] ;  /* 0x0000000c289f7981 */ /* 0x000122000c1e9900 */
[----:B------:R-:W-:Y:S02]  /*5900*/  IADD3 R155, P0, P1, R131, R48, R132 ;  /* 0x00000030839b7210 */ /* 0x000fe4000791e084 */
[----:B-1----:R-:W-:-:S02]  /*5910*/  SHF.R.S32.HI R51, RZ, 0x1f, R129 ;  /* 0x0000001fff337819 */ /* 0x002fc40000011481 */
[----:B------:R-:W-:Y:S02]  /*5920*/  IADD3.X R158, R158, R49, R163, P0, P1 ;  /* 0x000000319e9e7210 */ /* 0x000fe400007e24a3 */
[--C-:B-----5:R-:W-:Y:S02]  /*5930*/  SHF.R.S32.HI R44, RZ, 0x1f, R130.reuse ;  /* 0x0000001fff2c7819 */ /* 0x120fe40000011482 */
[----:B0-----:R-:W-:-:S04]  /*5940*/  IADD3 R40, P0, P1, R129, R48, R130 ;  /* 0x0000003081287210 */ /* 0x001fc8000791e082 */
[----:B------:R-:W-:Y:S02]  /*5950*/  IADD3.X R41, R51, R49, R44, P0, P1 ;  /* 0x0000003133297210 */ /* 0x000fe400007e242c */
[----:B------:R-:W-:-:S04]  /*5960*/  LEA R50, P0, R156, UR22, 0x2 ;  /* 0x000000169c327c11 */ /* 0x000fc8000f8010ff */
[----:B------:R-:W-:Y:S02]  /*5970*/  LEA.HI.X R51, R156, UR23, R157, 0x2, P0 ;  /* 0x000000179c337c11 */ /* 0x000fe400080f149d */
[----:B------:R-:W-:-:S03]  /*5980*/  LEA R44, P0, R155, UR22, 0x2 ;  /* 0x000000169b2c7c11 */ /* 0x000fc6000f8010ff */
[----:B------:R0:W5:Y:S01]  /*5990*/  LDG.E.CONSTANT R160, desc[UR12][R50.64] ;  /* 0x0000000c32a07981 */ /* 0x000162000c1e9900 */
        /* <DEDUP_REMOVED lines=9> */
[C---:B------:R-:W-:Y:S02]  /*5a30*/  LEA R40, P0, R41.reuse, UR22, 0x2 ;  /* 0x0000001629287c11 */ /* 0x040fe4000f8010ff */
[----:B------:R-:W-:Y:S02]  /*5a40*/  SHF.R.S32.HI R163, RZ, 0x1f, R125 ;  /* 0x0000001fffa37819 */ /* 0x000fe4000001147d */
[----:B------:R-:W-:Y:S02]  /*5a50*/  LEA.HI.X R41, R41, UR23, R158, 0x2, P0 ;  /* 0x0000001729297c11 */ /* 0x000fe400080f149e */
[--C-:B------:R-:W-:Y:S02]  /*5a60*/  SHF.R.S32.HI R158, RZ, 0x1f, R126.reuse ;  /* 0x0000001fff9e7819 */ /* 0x100fe4000001147e */
[----:B0-----:R-:W-:Y:S01]  /*5a70*/  IADD3 R50, P0, P1, R125, R48, R126 ;  /* 0x000000307d327210 */ /* 0x001fe2000791e07e */
[----:B------:R-:W5:Y:S03]  /*5a80*/  LDG.E.CONSTANT R157, desc[UR12][R40.64] ;  /* 0x0000000c289d7981 */ /* 0x000f66000c1e9900 */
[----:B-1----:R-:W-:-:S02]  /*5a90*/  IADD3.X R45, R163, R49, R158, P0, P1 ;  /* 0x00000031a32d7210 */ /* 0x002fc400007e249e */
[C---:B------:R-:W-:Y:S02]  /*5aa0*/  LEA R44, P0, R50.reuse, UR22, 0x2 ;  /* 0x00000016322c7c11 */ /* 0x040fe4000f8010ff */
[----:B------:R-:W-:Y:S02]  /*5ab0*/  SHF.R.S32.HI R163, RZ, 0x1f, R123 ;  /* 0x0000001fffa37819 */ /* 0x000fe4000001147b */
[----:B------:R-:W-:Y:S02]  /*5ac0*/  LEA.HI.X R45, R50, UR23, R45, 0x2, P0 ;  /* 0x00000017322d7c11 */ /* 0x000fe400080f142d */
[--C-:B------:R-:W-:Y:S02]  /*5ad0*/  SHF.R.S32.HI R50, RZ, 0x1f, R124.reuse ;  /* 0x0000001fff327819 */ /* 0x100fe4000001147c */
[----:B------:R-:W-:Y:S01]  /*5ae0*/  IADD3 R51, P0, P1, R123, R48, R124 ;  /* 0x000000307b337210 */ /* 0x000fe2000791e07c */
[----:B------:R-:W5:Y:S03]  /*5af0*/  LDG.E.CONSTANT R158, desc[UR12][R44.64] ;  /* 0x0000000c2c9e7981 */ /* 0x000f66000c1e9900 */
[----:B------:R-:W-:-:S02]  /*5b00*/  IADD3.X R163, R163, R49, R50, P0, P1 ;  /* 0x00000031a3a37210 */ /* 0x000fc400007e2432 */
[----:B------:R-:W-:-:S04]  /*5b10*/  LEA R50, P0, R51, UR22, 0x2 ;  /* 0x0000001633327c11 */ /* 0x000fc8000f8010ff */
[----:B------:R-:W-:-:S06]  /*5b20*/  LEA.HI.X R51, R51, UR23, R163, 0x2, P0 ;  /* 0x0000001733337c11 */ /* 0x000fcc00080f14a3 */
[----:B------:R0:W5:Y:S02]  /*5b30*/  LDG.E.CONSTANT R51, desc[UR12][R50.64] ;  /* 0x0000000c32337981 */ /* 0x000164000c1e9900 */
[----:B0-----:R-:W-:Y:S02]  /*5b40*/  SHF.R.S32.HI R50, RZ, 0x1f, R116 ;  /* 0x0000001fff327819 */ /* 0x001fe40000011474 */
[----:B------:R-:W-:Y:S01]  /*5b50*/  SHF.R.S32.HI R165, RZ, 0x1f, R111 ;  /* 0x0000001fffa57819 */ /* 0x000fe2000001146f */
[----:B--2---:R-:W-:-:S04]  /*5b60*/  FFMA.FTZ R161, R162, R42, R161 ;  /* 0x0000002aa2a17223 */ /* 0x004fc800000100a1 */
[----:B---3--:R-:W-:Y:S02]  /*5b70*/  FFMA.FTZ R161, R164, R43, R161 ;  /* 0x0000002ba4a17223 */ /* 0x008fe400000100a1 */
[----:B------:R-:W4:Y:S02]  /*5b80*/  LDS.128 R40, [R154+0x10] ;  /* 0x000010009a287984 */ /* 0x000f240000000c00 */
[----:B----4-:R-:W-:-:S04]  /*5b90*/  FFMA.FTZ R47, R40, R47, R161 ;  /* 0x0000002f282f7223 */ /* 0x010fc800000100a1 */
[----:B------:R-:W-:Y:S02]  /*5ba0*/  FFMA.FTZ R40, R46, R41, R47 ;  /* 0x000000292e287223 */ /* 0x000fe4000001002f */
[----:B------:R-:W0:Y:S02]  /*5bb0*/  LDS.128 R44, [R154+0x20] ;  /* 0x000020009a2c7984 */ /* 0x000e240000000c00 */
[----:B------:R-:W-:-:S04]  /*5bc0*/  FFMA.FTZ R159, R159, R42, R40 ;  /* 0x0000002a9f9f7223 */ /* 0x000fc80000010028 */
[----:B-----5:R-:W-:Y:S02]  /*5bd0*/  FFMA.FTZ R159, R160, R43, R159 ;  /* 0x0000002ba09f7223 */ /* 0x020fe4000001009f */
[----:B------:R-:W1:Y:S02]  /*5be0*/  LDS.128 R40, [R154+0x30] ;  /* 0x000030009a287984 */ /* 0x000e640000000c00 */
[----:B0-----:R-:W-:-:S04]  /*5bf0*/  FFMA.FTZ R155, R44, R155, R159 ;  /* 0x0000009b2c9b7223 */ /* 0x001fc8000001009f */
[----:B------:R-:W-:Y:S01]  /*5c00*/  FFMA.FTZ R156, R156, R45, R155 ;  /* 0x0000002d9c9c7223 */ /* 0x000fe2000001009b */
[----:B------:R-:W-:Y:S02]  /*5c10*/  SHF.R.S32.HI R155, RZ, 0x1f, R121 ;  /* 0x0000001fff9b7819 */ /* 0x000fe40000011479 */
[----:B------:R-:W-:Y:S01]  /*5c20*/  IADD3 R45, P0, P1, R121, R48, R122 ;  /* 0x00000030792d7210 */ /* 0x000fe2000791e07a */
[----:B------:R-:W-:Y:S01]  /*5c30*/  FFMA.FTZ R157, R157, R46, R156 ;  /* 0x0000002e9d9d7223 */ /* 0x000fe2000001009c */
[----:B------:R-:W-:-:S04]  /*5c40*/  SHF.R.S32.HI R46, RZ, 0x1f, R122 ;  /* 0x0000001fff2e7819 */ /* 0x000fc8000001147a */
[----:B------:R-:W-:Y:S02]  /*5c50*/  IADD3.X R46, R155, R49, R46, P0, P1 ;  /* 0x000000319b2e7210 */ /* 0x000fe400007e242e */
[----:B------:R-:W-:Y:S01]  /*5c60*/  LEA R44, P0, R45, UR22, 0x2 ;  /* 0x000000162d2c7c11 */ /* 0x000fe2000f8010ff */
[----:B------:R-:W-:-:S03]  /*5c70*/  FFMA.FTZ R47, R158, R47, R157 ;  /* 0x0000002f9e2f7223 */ /* 0x000fc6000001009d */
[----:B------:R-:W-:Y:S02]  /*5c80*/  LEA.HI.X R45, R45, UR23, R46, 0x2, P0 ;  /* 0x000000172d2d7c11 */ /* 0x000fe400080f142e */
[----:B------:R-:W-:Y:S02]  /*5c90*/  IADD3 R46, P0, P1, R119, R48, R120 ;  /* 0x00000030772e7210 */ /* 0x000fe4000791e078 */
[----:B------:R-:W-:Y:S01]  /*5ca0*/  SHF.R.S32.HI R155, RZ, 0x1f, R118 ;  /* 0x0000001fff9b7819 */ /* 0x000fe20000011476 */
[----:B------:R0:W2:Y:S01]  /*5cb0*/  LDG.E.CONSTANT R161, desc[UR12][R44.64] ;  /* 0x0000000c2ca17981 */ /* 0x0000a2000c1e9900 */
[----:B------:R-:W-:Y:S01]  /*5cc0*/  SHF.R.S32.HI R156, RZ, 0x1f, R117 ;  /* 0x0000001fff9c7819 */ /* 0x000fe20000011475 */
[----:B-1----:R-:W-:Y:S01]  /*5cd0*/  FFMA.FTZ R162, R40, R51, R47 ;  /* 0x0000003328a27223 */ /* 0x002fe2000001002f */
[----:B------:R-:W-:Y:S02]  /*5ce0*/  SHF.R.S32.HI R51, RZ, 0x1f, R119 ;  /* 0x0000001fff337819 */ /* 0x000fe40000011477 */
[----:B------:R-:W-:-:S04]  /*5cf0*/  SHF.R.S32.HI R40, RZ, 0x1f, R120 ;  /* 0x0000001fff287819 */ /* 0x000fc80000011478 */
[----:B------:R-:W-:Y:S02]  /*5d00*/  IADD3.X R51, R51, R49, R40, P0, P1 ;  /* 0x0000003133337210 */ /* 0x000fe400007e2428 */
[----:B------:R-:W-:-:S04]  /*5d10*/  IADD3 R47, P0, P1, R117, R48, R118 ;  /* 0x00000030752f7210 */ /* 0x000fc8000791e076 */
[----:B------:R-:W-:Y:S02]  /*5d20*/  IADD3.X R156, R156, R49, R155, P0, P1 ;  /* 0x000000319c9c7210 */ /* 0x000fe400007e249b */
[----:B------:R-:W-:Y:S02]  /*5d30*/  SHF.R.S32.HI R155, RZ, 0x1f, R115 ;  /* 0x0000001fff9b7819 */ /* 0x000fe40000011473 */
[----:B------:R-:W-:-:S04]  /*5d40*/  IADD3 R40, P0, P1, R115, R48, R116 ;  /* 0x0000003073287210 */ /* 0x000fc8000791e074 */
[----:B0-----:R-:W-:Y:S02]  /*5d50*/  IADD3.X R45, R155, R49, R50, P0, P1 ;  /* 0x000000319b2d7210 */ /* 0x001fe400007e2432 */
[----:B------:R-:W-:-:S04]  /*5d60*/  LEA R50, P0, R46, UR22, 0x2 ;  /* 0x000000162e327c11 */ /* 0x000fc8000f8010ff */
[----:B------:R-:W-:Y:S02]  /*5d70*/  LEA.HI.X R51, R46, UR23, R51, 0x2, P0 ;  /* 0x000000172e337c11 */ /* 0x000fe400080f1433 */
[C---:B------:R-:W-:Y:S02]  /*5d80*/  LEA R46, P0, R47.reuse, UR22, 0x2 ;  /* 0x000000162f2e7c11 */ /* 0x040fe4000f8010ff */
[----:B------:R-:W-:Y:S01]  /*5d90*/  SHF.R.S32.HI R159, RZ, 0x1f, R113 ;  /* 0x0000001fff9f7819 */ /* 0x000fe20000011471 */
[----:B------:R0:W3:Y:S01]  /*5da0*/  LDG.E.CONSTANT R163, desc[UR12][R50.64] ;  /* 0x0000000c32a37981 */ /* 0x0000e2000c1e9900 */
[----:B------:R-:W-:Y:S02]  /*5db0*/  LEA.HI.X R47, R47, UR23, R156, 0x2, P0 ;  /* 0x000000172f2f7c11 */ /* 0x000fe400080f149c */
[----:B------:R-:W-:Y:S02]  /*5dc0*/  LEA R44, P0, R40, UR22, 0x2 ;  /* 0x00000016282c7c11 */ /* 0x000fe4000f8010ff */
[----:B------:R-:W-:-:S02]  /*5dd0*/  SHF.R.S32.HI R157, RZ, 0x1f, R114 ;  /* 0x0000001fff9d7819 */ /* 0x000fc40000011472 */
[----:B------:R-:W-:Y:S02]  /*5de0*/  LEA.HI.X R45, R40, UR23, R45, 0x2, P0 ;  /* 0x00000017282d7c11 */ /* 0x000fe400080f142d */
[-C--:B------:R-:W-:Y:S01]  /*5df0*/  IADD3 R156, P0, P1, R113, R48.reuse, R114 ;  /* 0x00000030719c7210 */ /* 0x080fe2000791e072 */
[----:B------:R-:W4:Y:S01]  /*5e00*/  LDG.E.CONSTANT R40, desc[UR12][R46.64] ;  /* 0x0000000c2e287981 */ /* 0x000f22000c1e9900 */
[--C-:B------:R-:W-:Y:S02]  /*5e10*/  SHF.R.S32.HI R160, RZ, 0x1f, R112.reuse ;  /* 0x0000001fffa07819 */ /* 0x100fe40000011470 */
[----:B------:R-:W-:Y:S01]  /*5e20*/  IADD3.X R159, R159, R49, R157, P0, P1 ;  /* 0x000000319f9f7210 */ /* 0x000fe200007e249d */
[----:B------:R1:W5:Y:S01]  /*5e30*/  LDG.E.CONSTANT R155, desc[UR12][R44.64] ;  /* 0x0000000c2c9b7981 */ /* 0x000362000c1e9900 */
[----:B------:R-:W-:Y:S02]  /*5e40*/  IADD3 R157, P0, P1, R111, R48, R112 ;  /* 0x000000306f9d7210 */ /* 0x000fe4000791e070 */
[----:B0-----:R-:W-:-:S02]  /*5e50*/  SHF.R.S32.HI R51, RZ, 0x1f, R109 ;  /* 0x0000001fff337819 */ /* 0x001fc4000001146d */
[----:B------:R-:W-:Y:S02]  /*5e60*/  IADD3.X R160, R165, R49, R160, P0, P1 ;  /* 0x00000031a5a07210 */ /* 0x000fe400007e24a0 */
[--C-:B------:R-:W-:Y:S02]  /*5e70*/  SHF.R.S32.HI R158, RZ, 0x1f, R110.reuse ;  /* 0x0000001fff9e7819 */ /* 0x100fe4000001146e */
[----:B-1----:R-:W-:-:S04]  /*5e80*/  IADD3 R45, P0, P1, R109, R48, R110 ;  /* 0x000000306d2d7210 */ /* 0x002fc8000791e06e */
[----:B------:R-:W-:Y:S02]  /*5e90*/  IADD3.X R158, R51, R49, R158, P0, P1 ;  /* 0x00000031339e7210 */ /* 0x000fe400007e249e */
[----:B------:R-:W-:-:S04]  /*5ea0*/  LEA R50, P0, R156, UR22, 0x2 ;  /* 0x000000169c327c11 */ /* 0x000fc8000f8010ff */
[----:B------:R-:W-:Y:S02]  /*5eb0*/  LEA.HI.X R51, R156, UR23, R159, 0x2, P0 ;  /* 0x000000179c337c11 */ /* 0x000fe400080f149f */
[----:B------:R-:W-:-:S04]  /*5ec0*/  LEA R46, P0, R157, UR22, 0x2 ;  /* 0x000000169d2e7c11 */ /* 0x000fc8000f8010ff */
[----:B------:R-:W-:Y:S02]  /*5ed0*/  LEA.HI.X R47, R157, UR23, R160, 0x2, P0 ;  /* 0x000000179d2f7c11 */ /* 0x000fe400080f14a0 */
[C---:B------:R-:W-:Y:S02]  /*5ee0*/  LEA R44, P0, R45.reuse, UR22, 0x2 ;  /* 0x000000162d2c7c11 */ /* 0x040fe4000f8010ff */
[----:B------:R-:W-:Y:S01]  /*5ef0*/  SHF.R.S32.HI R165, RZ, 0x1f, R107 ;  /* 0x0000001fffa57819 */ /* 0x000fe2000001146b */
[----:B------:R-:W5:Y:S01]  /*5f00*/  LDG.E.CONSTANT R159, desc[UR12][R46.64] ;  /* 0x0000000c2e9f7981 */ /* 0x000f62000c1e9900 */
[----:B------:R-:W-:Y:S02]  /*5f10*/  LEA.HI.X R45, R45, UR23, R158, 0x2, P0 ;  /* 0x000000172d2d7c11 */ /* 0x000fe400080f149e */
[--C-:B------:R-:W-:Y:S01]  /*5f20*/  SHF.R.S32.HI R164, RZ, 0x1f, R108.reuse ;  /* 0x0000001fffa47819 */ /* 0x100fe2000001146c */
[----:B------:R0:W5:Y:S01]  /*5f30*/  LDG.E.CONSTANT R158, desc[UR12][R50.64] ;  /* 0x0000000c329e7981 */ /* 0x000162000c1e9900 */
[----:B------:R-:W-:-:S03]  /*5f40*/  IADD3 R157, P0, P1, R107, R48, R108 ;  /* 0x000000306b9d7210 */ /* 0x000fc6000791e06c */
[----:B------:R1:W5:Y:S01]  /*5f50*/  LDG.E.CONSTANT R160, desc[UR12][R44.64] ;  /* 0x0000000c2ca07981 */ /* 0x000362000c1e9900 */
[----:B------:R-:W-:Y:S02]  /*5f60*/  IADD3.X R164, R165, R49, R164, P0, P1 ;  /* 0x00000031a5a47210 */ /* 0x000fe400007e24a4 */
[C---:B------:R-:W-:Y:S02]  /*5f70*/  LEA R156, P0, R157.reuse, UR22, 0x2 ;  /* 0x000000169d9c7c11 */ /* 0x040fe4000f8010ff */
[----:B------:R-:W-:Y:S02]  /*5f80*/  SHF.R.S32.HI R165, RZ, 0x1f, R105 ;  /* 0x0000001fffa57819 */ /* 0x000fe40000011469 */
[----:B------:R-:W-:Y:S02]  /*5f90*/  LEA.HI.X R157, R157, UR23, R164, 0x2, P0 ;  /* 0x000000179d9d7c11 */ /* 0x000fe400080f14a4 */
[--C-:B------:R-:W-:Y:S02]  /*5fa0*/  SHF.R.S32.HI R164, RZ, 0x1f, R106.reuse ;  /* 0x0000001fffa47819 */ /* 0x100fe4000001146a */
[----:B0-----:R-:W-:-:S02]  /*5fb0*/  IADD3 R51, P0, P1, R105, R48, R106 ;  /* 0x0000003069337210 */ /* 0x001fc4000791e06a */
[----:B------:R-:W5:Y:S02]  /*5fc0*/  LDG.E.CONSTANT R157, desc[UR12][R156.64] ;  /* 0x0000000c9c9d7981 */ /* 0x000f64000c1e9900 */
[----:B------:R-:W-:Y:S02]  /*5fd0*/  IADD3.X R46, R165, R49, R164, P0, P1 ;  /* 0x00000031a52e7210 */ /* 0x000fe400007e24a4 */
[----:B------:R-:W-:-:S04]  /*5fe0*/  LEA R50, P0, R51, UR22, 0x2 ;  /* 0x0000001633327c11 */ /* 0x000fc8000f8010ff */
[----:B------:R-:W-:Y:S02]  /*5ff0*/  LEA.HI.X R51, R51, UR23, R46, 0x2, P0 ;  /* 0x0000001733337c11 */ /* 0x000fe400080f142e */
[----:B-1----:R-:W5:Y:S04]  /*6000*/  LDS.128 R44, [R154+0x40] ;  /* 0x000040009a2c7984 */ /* 0x002f680000000c00 */
[----:B------:R0:W5:Y:S02]  /*6010*/  LDG.E.CONSTANT R50, desc[UR12][R50.64] ;  /* 0x0000000c32327981 */ /* 0x000164000c1e9900 */
[----:B0-----:R-:W-:Y:S01]  /*6020*/  SHF.R.S32.HI R51, RZ, 0x1f, R95 ;  /* 0x0000001fff337819 */ /* 0x001fe2000001145f */
[----:B--2---:R-:W-:-:S04]  /*6030*/  FFMA.FTZ R162, R161, R41, R162 ;  /* 0x00000029a1a27223 */ /* 0x004fc800000100a2 */
[----:B---3--:R-:W-:-:S04]  /*6040*/  FFMA.FTZ R163, R163, R42, R162 ;  /* 0x0000002aa3a37223 */ /* 0x008fc800000100a2 */
[----:B----4-:R-:W-:Y:S02]  /*6050*/  FFMA.FTZ R163, R40, R43, R163 ;  /* 0x0000002b28a37223 */ /* 0x010fe400000100a3 */
[----:B------:R-:W0:Y:S02]  /*6060*/  LDS.128 R40, [R154+0x50] ;  /* 0x000050009a287984 */ /* 0x000e240000000c00 */
[----:B-----5:R-:W-:Y:S01]  /*6070*/  FFMA.FTZ R155, R44, R155, R163 ;  /* 0x0000009b2c9b7223 */ /* 0x020fe200000100a3 */
[----:B------:R-:W-:-:S03]  /*6080*/  IADD3 R44, P0, P1, R103, R48, R104 ;  /* 0x00000030672c7210 */ /* 0x000fc6000791e068 */
[----:B------:R-:W-:-:S04]  /*6090*/  FFMA.FTZ R158, R158, R45, R155 ;  /* 0x0000002d9e9e7223 */ /* 0x000fc8000001009b */
[----:B------:R-:W-:-:S04]  /*60a0*/  FFMA.FTZ R159, R159, R46, R158 ;  /* 0x0000002e9f9f7223 */ /* 0x000fc8000001009e */
[----:B------:R-:W-:Y:S01]  /*60b0*/  FFMA.FTZ R47, R160, R47, R159 ;  /* 0x0000002fa02f7223 */ /* 0x000fe2000001009f */
[----:B------:R-:W-:Y:S02]  /*60c0*/  SHF.R.S32.HI R45, RZ, 0x1f, R103 ;  /* 0x0000001fff2d7819 */ /* 0x000fe40000011467 */
[----:B------:R-:W-:Y:S01]  /*60d0*/  SHF.R.S32.HI R46, RZ, 0x1f, R102 ;  /* 0x0000001fff2e7819 */ /* 0x000fe20000011466 */
[----:B0-----:R-:W-:Y:S01]  /*60e0*/  FFMA.FTZ R47, R40, R157, R47 ;  /* 0x0000009d282f7223 */ /* 0x001fe2000001002f */
[----:B------:R-:W-:-:S04]  /*60f0*/  SHF.R.S32.HI R40, RZ, 0x1f, R104 ;  /* 0x0000001fff287819 */ /* 0x000fc80000011468 */
[----:B------:R-:W-:Y:S02]  /*6100*/  IADD3.X R45, R45, R49, R40, P0, P1 ;  /* 0x000000312d2d7210 */ /* 0x000fe400007e2428 */
[----:B------:R-:W-:Y:S01]  /*6110*/  IADD3 R40, P0, P1, R101, R48, R102 ;  /* 0x0000003065287210 */ /* 0x000fe2000791e066 */
[----:B------:R-:W-:Y:S01]  /*6120*/  FFMA.FTZ R161, R50, R41, R47 ;  /* 0x0000002932a17223 */ /* 0x000fe2000001002f */
[----:B------:R-:W-:-:S04]  /*6130*/  SHF.R.S32.HI R41, RZ, 0x1f, R101 ;  /* 0x0000001fff297819 */ /* 0x000fc80000011465 */
[----:B------:R-:W-:Y:S02]  /*6140*/  IADD3.X R41, R41, R49, R46, P0, P1 ;  /* 0x0000003129297210 */ /* 0x000fe400007e242e */
[----:B------:R-:W-:-:S04]  /*6150*/  LEA R162, P0, R44, UR22, 0x2 ;  /* 0x000000162ca27c11 */ /* 0x000fc8000f8010ff */
[----:B------:R-:W-:Y:S02]  /*6160*/  LEA.HI.X R163, R44, UR23, R45, 0x2, P0 ;  /* 0x000000172ca37c11 */ /* 0x000fe400080f142d */
[----:B------:R-:W-:-:S03]  /*6170*/  LEA R164, P0, R40, UR22, 0x2 ;  /* 0x0000001628a47c11 */ /* 0x000fc6000f8010ff */
[----:B------:R-:W2:Y:S01]  /*6180*/  LDG.E.CONSTANT R162, desc[UR12][R162.64] ;  /* 0x0000000ca2a27981 */ /* 0x000ea2000c1e9900 */
[----:B------:R-:W-:-:S05]  /*6190*/  LEA.HI.X R165, R40, UR23, R41, 0x2, P0 ;  /* 0x0000001728a57c11 */ /* 0x000fca00080f1429 */
[----:B------:R-:W3:Y:S01]  /*61a0*/  LDG.E.CONSTANT R164, desc[UR12][R164.64] ;  /* 0x0000000ca4a47981 */ /* 0x000ee2000c1e9900 */
[----:B------:R-:W-:Y:S02]  /*61b0*/  SHF.R.S32.HI R47, RZ, 0x1f, R99 ;  /* 0x0000001fff2f7819 */ /* 0x000fe40000011463 */
[--C-:B------:R-:W-:Y:S02]  /*61c0*/  SHF.R.S32.HI R40, RZ, 0x1f, R100.reuse ;  /* 0x0000001fff287819 */ /* 0x100fe40000011464 */
        /* <DEDUP_REMOVED lines=11> */
[C---:B------:R-:W-:Y:S02]  /*6280*/  LEA R44, P0, R40.reuse, UR22, 0x2 ;  /* 0x00000016282c7c11 */ /* 0x040fe4000f8010ff */
[----:B------:R-:W-:Y:S01]  /*6290*/  SHF.R.S32.HI R157, RZ, 0x1f, R93 ;  /* 0x0000001fff9d7819 */ /* 0x000fe2000001145d */
[----:B------:R0:W4:Y:S01]  /*62a0*/  LDG.E.CONSTANT R47, desc[UR12][R50.64] ;  /* 0x0000000c322f7981 */ /* 0x000122000c1e9900 */
[----:B------:R-:W-:Y:S02]  /*62b0*/  LEA.HI.X R45, R40, UR23, R45, 0x2, P0 ;  /* 0x00000017282d7c11 */ /* 0x000fe400080f142d */
[----:B------:R-:W-:Y:S02]  /*62c0*/  LEA R40, P0, R41, UR22, 0x2 ;  /* 0x0000001629287c11 */ /* 0x000fe4000f8010ff */
[----:B------:R-:W-:-:S02]  /*62d0*/  SHF.R.S32.HI R158, RZ, 0x1f, R94 ;  /* 0x0000001fff9e7819 */ /* 0x000fc4000001145e */
[----:B------:R-:W-:Y:S02]  /*62e0*/  LEA.HI.X R41, R41, UR23, R46, 0x2, P0 ;  /* 0x0000001729297c11 */ /* 0x000fe400080f142e */
[-C--:B------:R-:W-:Y:S01]  /*62f0*/  IADD3 R155, P0, P1, R93, R48.reuse, R94 ;  /* 0x000000305d9b7210 */ /* 0x080fe2000791e05e */
[----:B------:R1:W5:Y:S01]  /*6300*/  LDG.E.CONSTANT R46, desc[UR12][R44.64] ;  /* 0x0000000c2c2e7981 */ /* 0x000362000c1e9900 */
[----:B------:R-:W-:Y:S02]  /*6310*/  SHF.R.S32.HI R160, RZ, 0x1f, R92 ;  /* 0x0000001fffa07819 */ /* 0x000fe4000001145c */
[----:B------:R-:W-:Y:S01]  /*6320*/  IADD3.X R158, R157, R49, R158, P0, P1 ;  /* 0x000000319d9e7210 */ /* 0x000fe200007e249e */
[----:B------:R1:W5:Y:S01]  /*6330*/  LDG.E.CONSTANT R159, desc[UR12][R40.64] ;  /* 0x0000000c289f7981 */ /* 0x000362000c1e9900 */
[----:B------:R-:W-:Y:S02]  /*6340*/  SHF.R.S32.HI R157, RZ, 0x1f, R91 ;  /* 0x0000001fff9d7819 */ /* 0x000fe4000001145b */
[----:B------:R-:W-:-:S02]  /*6350*/  IADD3 R156, P0, P1, R91, R48, R92 ;  /* 0x000000305b9c7210 */ /* 0x000fc4000791e05c */
[----:B0-----:R-:W-:Y:S02]  /*6360*/  SHF.R.S32.HI R51, RZ, 0x1f, R89 ;  /* 0x0000001fff337819 */ /* 0x001fe40000011459 */
[----:B------:R-:W-:Y:S02]  /*6370*/  IADD3.X R157, R157, R49, R160, P0, P1 ;  /* 0x000000319d9d7210 */ /* 0x000fe400007e24a0 */
[--C-:B-1----:R-:W-:Y:S02]  /*6380*/  SHF.R.S32.HI R44, RZ, 0x1f, R90.reuse ;  /* 0x0000001fff2c7819 */ /* 0x102fe4000001145a */
[----:B------:R-:W-:-:S04]  /*6390*/  IADD3 R40, P0, P1, R89, R48, R90 ;  /* 0x0000003059287210 */ /* 0x000fc8000791e05a */
[----:B------:R-:W-:Y:S02]  /*63a0*/  IADD3.X R41, R51, R49, R44, P0, P1 ;  /* 0x0000003133297210 */ /* 0x000fe400007e242c */
[----:B------:R-:W-:-:S04]  /*63b0*/  LEA R50, P0, R155, UR22, 0x2 ;  /* 0x000000169b327c11 */ /* 0x000fc8000f8010ff */
[----:B------:R-:W-:Y:S02]  /*63c0*/  LEA.HI.X R51, R155, UR23, R158, 0x2, P0 ;  /* 0x000000179b337c11 */ /* 0x000fe400080f149e */
[----:B------:R-:W-:-:S03]  /*63d0*/  LEA R44, P0, R156, UR22, 0x2 ;  /* 0x000000169c2c7c11 */ /* 0x000fc6000f8010ff */
[----:B------:R0:W5:Y:S01]  /*63e0*/  LDG.E.CONSTANT R160, desc[UR12][R50.64] ;  /* 0x0000000c32a07981 */ /* 0x000162000c1e9900 */
[----:B------:R-:W-:Y:S02]  /*63f0*/  LEA.HI.X R45, R156, UR23, R157, 0x2, P0 ;  /* 0x000000179c2d7c11 */ /* 0x000fe400080f149d */
[C---:B------:R-:W-:Y:S02]  /*6400*/  LEA R156, P0, R40.reuse, UR22, 0x2 ;  /* 0x00000016289c7c11 */ /* 0x040fe4000f8010ff */
[--C-:B------:R-:W-:Y:S01]  /*6410*/  SHF.R.S32.HI R163, RZ, 0x1f, R88.reuse ;  /* 0x0000001fffa37819 */ /* 0x100fe20000011458 */
[----:B------:R1:W5:Y:S01]  /*6420*/  LDG.E.CONSTANT R155, desc[UR12][R44.64] ;  /* 0x0000000c2c9b7981 */ /* 0x000362000c1e9900 */
[----:B------:R-:W-:Y:S02]  /*6430*/  LEA.HI.X R157, R40, UR23, R41, 0x2, P0 ;  /* 0x00000017289d7c11 */ /* 0x000fe400080f1429 */
[----:B------:R-:W-:Y:S02]  /*6440*/  SHF.R.S32.HI R158, RZ, 0x1f, R87 ;  /* 0x0000001fff9e7819 */ /* 0x000fe40000011457 */
        /* <DEDUP_REMOVED lines=26> */
[----:B-----5:R-:W-:Y:S02]  /*65f0*/  FFMA.FTZ R40, R46, R41, R47 ;  /* 0x000000292e287223 */ /* 0x020fe4000001002f */
[----:B------:R-:W0:Y:S02]  /*6600*/  LDS.128 R44, [R154+0x70] ;  /* 0x000070009a2c7984 */ /* 0x000e240000000c00 */
[----:B------:R-:W-:-:S04]  /*6610*/  FFMA.FTZ R159, R159, R42, R40 ;  /* 0x0000002a9f9f7223 */ /* 0x000fc80000010028 */
[----:B------:R-:W-:Y:S02]  /*6620*/  FFMA.FTZ R159, R160, R43, R159 ;  /* 0x0000002ba09f7223 */ /* 0x000fe4000001009f */
        /* <DEDUP_REMOVED lines=115> */
[--C-:B------:R-:W-:Y:S02]  /*6d60*/  SHF.R.S32.HI R160, RZ, 0x1f, R39.reuse ;  /* 0x0000001fffa07819 */ /* 0x100fe40000011427 */
        /* <DEDUP_REMOVED lines=40> */
[----:B------:R-:W-:Y:S02]  /*6ff0*/  SHF.R.S32.HI R163, RZ, 0x1f, R28 ;  /* 0x0000001fffa37819 */ /* 0x000fe4000001141c */
        /* <DEDUP_REMOVED lines=13> */
[--C-:B------:R-:W-:Y:S01]  /*70d0*/  IADD3 R45, P0, P1, R24, R48, R7.reuse ;  /* 0x00000030182d7210 */ /* 0x100fe2000791e007 */
[----:B------:R-:W-:Y:S01]  /*70e0*/  FFMA.FTZ R157, R157, R46, R156 ;  /* 0x0000002e9d9d7223 */ /* 0x000fe2000001009c */
[----:B------:R-:W-:-:S04]  /*70f0*/  SHF.R.S32.HI R46, RZ, 0x1f, R7 ;  /* 0x0000001fff2e7819 */ /* 0x000fc80000011407 */
[----:B------:R-:W-:Y:S02]  /*7100*/  IADD3.X R46, R155, R49, R46, P0, P1 ;  /* 0x000000319b2e7210 */ /* 0x000fe400007e242e */
[----:B------:R-:W-:-:S04]  /*7110*/  LEA R44, P0, R45, UR22, 0x2 ;  /* 0x000000162d2c7c11 */ /* 0x000fc8000f8010ff */
[----:B------:R-:W-:Y:S01]  /*7120*/  LEA.HI.X R45, R45, UR23, R46, 0x2, P0 ;  /* 0x000000172d2d7c11 */ /* 0x000fe200080f142e */
[----:B------:R-:W-:Y:S01]  /*7130*/  FFMA.FTZ R47, R158, R47, R157 ;  /* 0x0000002f9e2f7223 */ /* 0x000fe2000001009d */
[--C-:B------:R-:W-:Y:S02]  /*7140*/  SHF.R.S32.HI R158, RZ, 0x1f, R8.reuse ;  /* 0x0000001fff9e7819 */ /* 0x100fe40000011408 */
[----:B------:R-:W-:Y:S02]  /*7150*/  IADD3 R155, P0, P1, R23, R48, R8 ;  /* 0x00000030179b7210 */ /* 0x000fe4000791e008 */
[----:B------:R-:W-:Y:S01]  /*7160*/  SHF.R.S32.HI R157, RZ, 0x1f, R26 ;  /* 0x0000001fff9d7819 */ /* 0x000fe2000001141a */
[----:B-1----:R-:W-:Y:S01]  /*7170*/  FFMA.FTZ R46, R40, R51, R47 ;  /* 0x00000033282e7223 */ /* 0x002fe2000001002f */
[----:B------:R-:W-:Y:S01]  /*7180*/  SHF.R.S32.HI R47, RZ, 0x1f, R23 ;  /* 0x0000001fff2f7819 */ /* 0x000fe20000011417 */
[----:B------:R0:W2:Y:S03]  /*7190*/  LDG.E.CONSTANT R51, desc[UR12][R44.64] ;  /* 0x0000000c2c337981 */ /* 0x0000a6000c1e9900 */
[----:B------:R-:W-:-:S02]  /*71a0*/  IADD3.X R158, R47, R49, R158, P0, P1 ;  /* 0x000000312f9e7210 */ /* 0x000fc400007e249e */
[-C--:B------:R-:W-:Y:S02]  /*71b0*/  IADD3 R47, P0, P1, R26, R48.reuse, R9 ;  /* 0x000000301a2f7210 */ /* 0x080fe4000791e009 */
[----:B------:R-:W-:Y:S02]  /*71c0*/  SHF.R.S32.HI R156, RZ, 0x1f, R10 ;  /* 0x0000001fff9c7819 */ /* 0x000fe4000001140a */
[----:B------:R-:W-:Y:S02]  /*71d0*/  IADD3.X R50, R157, R49, R50, P0, P1 ;  /* 0x000000319d327210 */ /* 0x000fe400007e2432 */
[----:B------:R-:W-:Y:S02]  /*71e0*/  SHF.R.S32.HI R157, RZ, 0x1f, R25 ;  /* 0x0000001fff9d7819 */ /* 0x000fe40000011419 */
[----:B------:R-:W-:-:S04]  /*71f0*/  IADD3 R40, P0, P1, R25, R48, R10 ;  /* 0x0000003019287210 */ /* 0x000fc8000791e00a */
[----:B0-----:R-:W-:Y:S02]  /*7200*/  IADD3.X R45, R157, R49, R156, P0, P1 ;  /* 0x000000319d2d7210 */ /* 0x001fe400007e249c */
[----:B------:R-:W-:-:S04]  /*7210*/  LEA R156, P0, R155, UR22, 0x2 ;  /* 0x000000169b9c7c11 */ /* 0x000fc8000f8010ff */
[----:B------:R-:W-:Y:S02]  /*7220*/  LEA.HI.X R157, R155, UR23, R158, 0x2, P0 ;  /* 0x000000179b9d7c11 */ /* 0x000fe400080f149e */
[----:B------:R-:W-:-:S04]  /*7230*/  LEA R158, P0, R47, UR22, 0x2 ;  /* 0x000000162f9e7c11 */ /* 0x000fc8000f8010ff */
[----:B------:R-:W-:Y:S02]  /*7240*/  LEA.HI.X R159, R47, UR23, R50, 0x2, P0 ;  /* 0x000000172f9f7c11 */ /* 0x000fe400080f1432 */
[C---:B------:R-:W-:Y:S01]  /*7250*/  LEA R44, P0, R40.reuse, UR22, 0x2 ;  /* 0x00000016282c7c11 */ /* 0x040fe2000f8010ff */
[----:B------:R0:W3:Y:S01]  /*7260*/  LDG.E.CONSTANT R47, desc[UR12][R156.64] ;  /* 0x0000000c9c2f7981 */ /* 0x0000e2000c1e9900 */
[----:B------:R-:W-:Y:S02]  /*7270*/  SHF.R.S32.HI R50, RZ, 0x1f, R11 ;  /* 0x0000001fff327819 */ /* 0x000fe4000001140b */
[----:B------:R-:W-:Y:S01]  /*7280*/  LEA.HI.X R45, R40, UR23, R45, 0x2, P0 ;  /* 0x00000017282d7c11 */ /* 0x000fe200080f142d */
[----:B------:R-:W4:Y:S01]  /*7290*/  LDG.E.CONSTANT R158, desc[UR12][R158.64] ;  /* 0x0000000c9e9e7981 */ /* 0x000f22000c1e9900 */
[----:B------:R-:W-:Y:S02]  /*72a0*/  IADD3 R40, P0, P1, R28, R48, R11 ;  /* 0x000000301c287210 */ /* 0x000fe4000791e00b */
[----:B------:R-:W-:Y:S01]  /*72b0*/  SHF.R.S32.HI R161, RZ, 0x1f, R27 ;  /* 0x0000001fffa17819 */ /* 0x000fe2000001141b */
[----:B------:R1:W5:Y:S01]  /*72c0*/  LDG.E.CONSTANT R155, desc[UR12][R44.64] ;  /* 0x0000000c2c9b7981 */ /* 0x000362000c1e9900 */
[----:B------:R-:W-:-:S02]  /*72d0*/  IADD3.X R163, R163, R49, R50, P0, P1 ;  /* 0x00000031a3a37210 */ /* 0x000fc400007e2432 */
[--C-:B------:R-:W-:Y:S02]  /*72e0*/  SHF.R.S32.HI R160, RZ, 0x1f, R12.reuse ;  /* 0x0000001fffa07819 */ /* 0x100fe4000001140c */
[----:B------:R-:W-:-:S04]  /*72f0*/  IADD3 R50, P0, P1, R27, R48, R12 ;  /* 0x000000301b327210 */ /* 0x000fc8000791e00c */
[----:B------:R-:W-:Y:S02]  /*7300*/  IADD3.X R161, R161, R49, R160, P0, P1 ;  /* 0x00000031a1a17210 */ /* 0x000fe400007e24a0 */
[--C-:B------:R-:W-:Y:S02]  /*7310*/  SHF.R.S32.HI R160, RZ, 0x1f, R13.reuse ;  /* 0x0000001fffa07819 */ /* 0x100fe4000001140d */
[----:B0-----:R-:W-:-:S04]  /*7320*/  IADD3 R157, P0, P1, R30, R48, R13 ;  /* 0x000000301e9d7210 */ /* 0x001fc8000791e00d */
        /* <DEDUP_REMOVED lines=11> */
[----:B------:R-:W-:-:S03]  /*73e0*/  IADD3 R40, P0, P1, R29, R48, R14 ;  /* 0x000000301d287210 */ /* 0x000fc6000791e00e */
[----:B------:R1:W5:Y:S01]  /*73f0*/  LDG.E.CONSTANT R160, desc[UR12][R156.64] ;  /* 0x0000000c9ca07981 */ /* 0x000362000c1e9900 */
[----:B------:R-:W-:Y:S02]  /*7400*/  IADD3.X R159, R159, R49, R50, P0, P1 ;  /* 0x000000319f9f7210 */ /* 0x000fe400007e2432 */
[----:B------:R-:W-:-:S04]  /*7410*/  LEA R164, P0, R40, UR22, 0x2 ;  /* 0x0000001628a47c11 */ /* 0x000fc8000f8010ff */
[----:B------:R-:W-:Y:S02]  /*7420*/  LEA.HI.X R165, R40, UR23, R159, 0x2, P0 ;  /* 0x0000001728a57c11 */ /* 0x000fe400080f149f */
[----:B------:R-:W-:-:S04]  /*7430*/  IADD3 R40, P0, P1, R34, R48, R17 ;  /* 0x0000003022287210 */ /* 0x000fc8000791e011 */
[----:B------:R-:W-:Y:S02]  /*7440*/  IADD3.X R159, R37, R49, R52, P0, P1 ;  /* 0x00000031259f7210 */ /* 0x000fe400007e2434 */
[----:B0-----:R-:W-:-:S04]  /*7450*/  LEA R44, P0, R40, UR22, 0x2 ;  /* 0x00000016282c7c11 */ /* 0x001fc8000f8010ff */
[----:B------:R-:W-:Y:S02]  /*7460*/  LEA.HI.X R45, R40, UR23, R159, 0x2, P0 ;  /* 0x00000017282d7c11 */ /* 0x000fe400080f149f */
[----:B------:R-:W-:Y:S01]  /*7470*/  IADD3 R50, P0, P1, R32, R48, R15 ;  /* 0x0000003020327210 */ /* 0x000fe2000791e00f */
[----:B------:R0:W5:Y:S03]  /*7480*/  LDG.E.CONSTANT R159, desc[UR12][R164.64] ;  /* 0x0000000ca49f7981 */ /* 0x000166000c1e9900 */
[----:B-1----:R-:W-:Y:S01]  /*7490*/  IADD3.X R157, R33, R49, R36, P0, P1 ;  /* 0x00000031219d7210 */ /* 0x002fe200007e2424 */
[----:B------:R1:W5:Y:S01]  /*74a0*/  LDG.E.CONSTANT R40, desc[UR12][R44.64] ;  /* 0x0000000c2c287981 */ /* 0x000362000c1e9900 */
[----:B------:R-:W-:-:S04]  /*74b0*/  LEA R156, P0, R50, UR22, 0x2 ;  /* 0x00000016329c7c11 */ /* 0x000fc8000f8010ff */
[----:B------:R-:W-:Y:S02]  /*74c0*/  LEA.HI.X R157, R50, UR23, R157, 0x2, P0 ;  /* 0x00000017329d7c11 */ /* 0x000fe400080f149d */
[----:B------:R-:W-:-:S03]  /*74d0*/  IADD3 R48, P0, P1, R31, R48, R16 ;  /* 0x000000301f307210 */ /* 0x000fc6000791e010 */
[----:B------:R-:W5:Y:S01]  /*74e0*/  LDG.E.CONSTANT R156, desc[UR12][R156.64] ;  /* 0x0000000c9c9c7981 */ /* 0x000f62000c1e9900 */
[----:B------:R-:W-:Y:S02]  /*74f0*/  IADD3.X R49, R35, R49, R38, P0, P1 ;  /* 0x0000003123317210 */ /* 0x000fe400007e2426 */
[----:B0-----:R-:W-:-:S04]  /*7500*/  LEA R164, P0, R48, UR22, 0x2 ;  /* 0x0000001630a47c11 */ /* 0x001fc8000f8010ff */
[----:B------:R-:W-:-:S06]  /*7510*/  LEA.HI.X R165, R48, UR23, R49, 0x2, P0 ;  /* 0x0000001730a57c11 */ /* 0x000fcc00080f1431 */
[----:B------:R-:W5:Y:S01]  /*7520*/  LDG.E.CONSTANT R165, desc[UR12][R164.64] ;  /* 0x0000000ca4a57981 */ /* 0x000f62000c1e9900 */
[----:B------:R-:W-:Y:S01]  /*7530*/  UMOV UR9, 0xffffffff ;  /* 0xffffffff00097882 */ /* 0x000fe20000000000 */
[----:B------:R-:W-:Y:S01]  /*7540*/  ISETP.NE.AND P0, PT, R149, RZ, PT ;  /* 0x000000ff9500720c */ /* 0x000fe20003f05270 */
[----:B--2---:R-:W-:Y:S02]  /*7550*/  FFMA.FTZ R46, R51, R41, R46 ;  /* 0x00000029332e7223 */ /* 0x004fe4000001002e */
[----:B------:R-:W-:Y:S02]  /*7560*/  LDS.128 R48, [R154+0xf0] ;  /* 0x0000f0009a307984 */ /* 0x000fe40000000c00 */
[----:B---3--:R-:W-:Y:S02]  /*7570*/  FFMA.FTZ R41, R47, R42, R46 ;  /* 0x0000002a2f297223 */ /* 0x008fe4000001002e */
[----:B-1----:R-:W5:Y:S02]  /*7580*/  LDS.128 R44, [R154+0xe0] ;  /* 0x0000e0009a2c7984 */ /* 0x002f640000000c00 */
[----:B----4-:R-:W-:-:S04]  /*7590*/  FFMA.FTZ R41, R158, R43, R41 ;  /* 0x0000002b9e297223 */ /* 0x010fc80000010029 */
[----:B-----5:R-:W-:-:S04]  /*75a0*/  FFMA.FTZ R41, R44, R155, R41 ;  /* 0x0000009b2c297223 */ /* 0x020fc80000010029 */
[----:B------:R-:W-:-:S04]  /*75b0*/  FFMA.FTZ R162, R162, R45, R41 ;  /* 0x0000002da2a27223 */ /* 0x000fc80000010029 */
[----:B------:R-:W-:-:S04]  /*75c0*/  FFMA.FTZ R161, R161, R46, R162 ;  /* 0x0000002ea1a17223 */ /* 0x000fc800000100a2 */
[----:B------:R-:W-:-:S04]  /*75d0*/  FFMA.FTZ R47, R160, R47, R161 ;  /* 0x0000002fa02f7223 */ /* 0x000fc800000100a1 */
[----:B------:R-:W-:-:S04]  /*75e0*/  FFMA.FTZ R47, R48, R159, R47 ;  /* 0x0000009f302f7223 */ /* 0x000fc8000001002f */
[----:B------:R-:W-:-:S04]  /*75f0*/  FFMA.FTZ R156, R156, R49, R47 ;  /* 0x000000319c9c7223 */ /* 0x000fc8000001002f */
[----:B------:R-:W-:-:S04]  /*7600*/  FFMA.FTZ R165, R165, R50, R156 ;  /* 0x00000032a5a57223 */ /* 0x000fc8000001009c */
[----:B------:R-:W-:Y:S01]  /*7610*/  FFMA.FTZ R40, R40, R51, R165 ;  /* 0x0000003328287223 */ /* 0x000fe200000100a5 */
[----:B------:R-:W-:Y:S06]  /*7620*/  BRA.DIV UR9, `(.L_x_27452) ;  /* 0x0000004e09607947 */ /* 0x000fec000b800000 */
[----:B------:R-:W0:Y:S02]  /*7630*/  SHFL.BFLY PT, R41, R40, 0x2, 0x1f ;  /* 0x0c401f0028297f89 */ /* 0x000e2400000e0000 */
[----:B0-----:R-:W-:-:S05]  /*7640*/  FADD.FTZ R41, R40, R41 ;  /* 0x0000002928297221 */ /* 0x001fca0000010000 */
[----:B------:R0:W1:Y:S02]  /*7650*/  SHFL.BFLY PT, R42, R41, 0x1, 0x1f ;  /* 0x0c201f00292a7f89 */ /* 0x00006400000e0000 */
.L_x_27497:
[----:B------:R-:W-:Y:S05]  /*7660*/  @P0 BRA.U `(.L_x_27453) ;  /* 0x0000000100680947 */ /* 0x000fea0003800000 */
[----:B------:R-:W-:Y:S02]  /*7670*/  IMAD.IADD R152, R147, 0x1, R152 ;  /* 0x0000000193987824 */ /* 0x000fe400078e0298 */
[----:B-1----:R-:W-:Y:S01]  /*7680*/  FADD.FTZ R42, R41, R42 ;  /* 0x0000002a292a7221 */ /* 0x002fe20000010000 */
[----:B------:R-:W-:-:S03]  /*7690*/  IMAD.U32 R43, RZ, RZ, UR18 ;  /* 0x00000012ff2b7e24 */ /* 0x000fc6000f8e00ff */
[----:B------:R-:W-:Y:S02]  /*76a0*/  FMUL.FTZ R42, R42, UR32 ;  /* 0x000000202a2a7c20 */ /* 0x000fe40008410000 */
[----:B------:R-:W-:-:S04]  /*76b0*/  IADD3 R40, R152, 0x1, -R43 ;  /* 0x0000000198287810 */ /* 0x000fc80007ffe82b */
[----:B0-----:R-:W-:-:S05]  /*76c0*/  I2FP.F32.S32 R41, R40 ;  /* 0x0000002800297245 */ /* 0x001fca0000201400 */
        /* <DEDUP_REMOVED lines=11> */
.L_x_27451:
        /* <DEDUP_REMOVED lines=9> */
.L_x_27453:
[----:B------:R-:W-:Y:S05]  /*7810*/  BSYNC B1 ;  /* 0x0000000000017941 */ /* 0x000fea0003800000 */
.L_x_27450:
[----:B------:R-:W-:-:S05]  /*7820*/  VIADD R153, R153, 0x4 ;  /* 0x0000000499997836 */ /* 0x000fca0000000000 */
[----:B------:R-:W-:-:S13]  /*7830*/  ISETP.GE.AND P0, PT, R153, UR6, PT ;  /* 0x0000000699007c0c */ /* 0x000fda000bf06270 */
[----:B------:R-:W-:Y:S05]  /*7840*/  @!P0 BRA `(.L_x_27454) ;  /* 0xffffffd800488947 */ /* 0x000fea000383ffff */
.L_x_27443:
[----:B------:R-:W-:Y:S05]  /*7850*/  BSYNC B0 ;  /* 0x0000000000007941 */ /* 0x000fea0003800000 */
.L_x_27442:
        /* <DEDUP_REMOVED lines=12> */
[----:B------:R4:W0:Y:S02]  /*7920*/  SHFL.BFLY PT, R7, R4, 0x4, 0x1f ;  /* 0x0c801f0004077f89 */ /* 0x00082400000e0000 */
.L_x_27502:
        /* <DEDUP_REMOVED lines=15> */
[----:B------:R-:W0:Y:S01]  /*7a20*/  @!P0 S2R R5, SR_CgaCtaId ;  /* 0x0000000000058919 */ /* 0x000e220000008800 */
[----:B----4-:R-:W-:-:S05]  /*7a30*/  @!P0 MOV R4, 0x400 ;  /* 0x0000040000048802 */ /* 0x010fca0000000f00 */
[----:B------:R-:W-:-:S05]  /*7a40*/  @!P0 VIADD R4, R4, 0x400 ;  /* 0x0000040004048836 */ /* 0x000fca0000000000 */
[----:B0-----:R-:W-:Y:S01]  /*7a50*/  @!P0 LEA R7, R5, R4, 0x18 ;  /* 0x0000000405078211 */ /* 0x001fe200078ec0ff */
[----:B------:R-:W-:-:S04]  /*7a60*/  IMAD.MOV.U32 R5, RZ, RZ, -0x800001 ;  /* 0xff7fffffff057424 */ /* 0x000fc800078e00ff */
[----:B------:R-:W-:-:S05]  /*7a70*/  @!P0 IMAD R6, R74, 0x4, R7 ;  /* 0x000000044a068824 */ /* 0x000fca00078e0207 */
        /* <DEDUP_REMOVED lines=26> */
.L_x_27460:
        /* <DEDUP_REMOVED lines=11> */
.L_x_27459:
[----:B------:R-:W-:Y:S05]  /*7cd0*/  BSYNC B1 ;  /* 0x0000000000017941 */ /* 0x000fea0003800000 */
.L_x_27458:
        /* <DEDUP_REMOVED lines=15> */
.L_x_27463:
        /* <DEDUP_REMOVED lines=100> */
.L_x_27462:
[----:B------:R-:W-:Y:S05]  /*8410*/  BSYNC B1 ;  /* 0x0000000000017941 */ /* 0x000fea0003800000 */
.L_x_27461:
        /* <DEDUP_REMOVED lines=55> */
.L_x_27465:
[----:B------:R-:W-:Y:S05]  /*8790*/  BSYNC B1 ;  /* 0x0000000000017941 */ /* 0x000fea0003800000 */
.L_x_27464:
        /* <DEDUP_REMOVED lines=26> */
.L_x_27457:
[----:B------:R-:W-:Y:S05]  /*8940*/  BSYNC B0 ;  /* 0x0000000000007941 */ /* 0x000fea0003800000 */
.L_x_27456:
        /* <DEDUP_REMOVED lines=49> */
.L_x_27470:
        /* <DEDUP_REMOVED lines=8> */
.L_x_27469:
[----:B------:R-:W-:Y:S05]  /*8ce0*/  BSYNC B1 ;  /* 0x0000000000017941 */ /* 0x000fea0003800000 */
.L_x_27468:
        /* <DEDUP_REMOVED lines=15> */
.L_x_27473:
[----:B------:R-:W0:Y:S01]  /*8de0*/  LDS R6, [R5+-0x400] ;  /* 0xfffc000005067984 */ /* 0x000e220000000800 */
[----:B------:R-:W-:-:S03]  /*8df0*/  VIADD R4, R4, 0x800 ;  /* 0x0000080004047836 */ /* 0x000fc60000000000 */
[----:B------:R-:W1:Y:S02]  /*8e00*/  LDS R7, [R5+-0x200] ;  /* 0xfffe000005077984 */ /* 0x000e640000000800 */
[----:B------:R-:W-:Y:S02]  /*8e10*/  ISETP.GE.AND P1, PT, R4, R31, PT ;  /* 0x0000001f0400720c */ /* 0x000fe40003f26270 */
[----:B------:R-:W5:Y:S04]  /*8e20*/  LDS R9, [R5] ;  /* 0x0000000005097984 */ /* 0x000f680000000800 */
        /* <DEDUP_REMOVED lines=11> */
[----:B----4-:R-:W1:Y:S01]  /*8ee0*/  LDS R26, [R5+0x1400] ;  /* 0x00140000051a7984 */ /* 0x010e620000000800 */
[----:B-----5:R-:W-:-:S03]  /*8ef0*/  FMUL.FTZ R10, R30, R9 ;  /* 0x000000091e0a7220 */ /* 0x020fc60000410000 */
        /* <DEDUP_REMOVED lines=34> */
.L_x_27472:
[----:B------:R-:W-:Y:S05]  /*9120*/  BSYNC B1 ;  /* 0x0000000000017941 */ /* 0x000fea0003800000 */
.L_x_27471:
        /* <DEDUP_REMOVED lines=31> */
.L_x_27475:
[----:B------:R-:W-:Y:S05]  /*9320*/  BSYNC B1 ;  /* 0x0000000000017941 */ /* 0x000fea0003800000 */
.L_x_27474:
        /* <DEDUP_REMOVED lines=14> */
.L_x_27467:
[----:B------:R-:W-:Y:S05]  /*9410*/  BSYNC B0 ;  /* 0x0000000000007941 */ /* 0x000fea0003800000 */
.L_x_27466:
[----:B------:R-:W-:Y:S01]  /*9420*/  BAR.SYNC.DEFER_BLOCKING 0x0 ;  /* 0x0000000000007b1d */ /* 0x000fe20000010000 */
[----:B------:R-:W-:-:S05]  /*9430*/  ISETP.GE.AND P0, PT, R3, UR6, PT ;  /* 0x0000000603007c0c */ /* 0x000fca000bf06270 */
        /* <DEDUP_REMOVED lines=14> */
.L_x_27477:
[----:B-1----:R-:W1:Y:S01]  /*9520*/  I2F.RP R6, R2 ;  /* 0x0000000200067306 */ /* 0x002e620000209400 */
[----:B------:R-:W-:Y:S01]  /*9530*/  ULDC UR4, c[0x0][0x248] ;  /* 0x0000920000047ab9 */ /* 0x000fe20000000800 */
[----:B------:R-:W5:Y:S01]  /*9540*/  S2UR UR9, SR_CgaCtaId ;  /* 0x00000000000979c3 */ /* 0x000f620000008800 */
[----:B0-----:R-:W-:Y:S01]  /*9550*/  IMAD R5, R0, UR4, RZ ;  /* 0x0000000400057c24 */ /* 0x001fe2000f8e02ff */
[----:B------:R-:W-:Y:S01]  /*9560*/  SHF.R.S32.HI R4, RZ, 0x1f, R3 ;  /* 0x0000001fff047819 */ /* 0x000fe20000011403 */
[----:B------:R-:W-:Y:S01]  /*9570*/  ULDC.64 UR14, c[0x0][0x238] ;  /* 0x00008e00000e7ab9 */ /* 0x000fe20000000a00 */
[----:B------:R-:W-:Y:S01]  /*9580*/  UMOV UR4, 0x400 ;  /* 0x0000040000047882 */ /* 0x000fe20000000000 */
[----:B------:R-:W-:Y:S01]  /*9590*/  LOP3.LUT R94, RZ, UR6, RZ, 0x33, !PT ;  /* 0x00000006ff5e7c12 */ /* 0x000fe2000f8e33ff */
[----:B------:R-:W-:Y:S01]  /*95a0*/  UIADD3 UR4, UR4, 0x420, URZ ;  /* 0x0000042004047890 */ /* 0x000fe2000fffe03f */
[----:B------:R-:W-:Y:S01]  /*95b0*/  IADD3 R89, P0, R3, R5, RZ ;  /* 0x0000000503597210 */ /* 0x000fe20007f1e0ff */
[----:B------:R-:W0:Y:S01]  /*95c0*/  LDC R97, c[0x0][0x25c] ;  /* 0x00009700ff617b82 */ /* 0x000e220000000800 */
[----:B------:R-:W-:Y:S01]  /*95d0*/  IMAD.MOV.U32 R75, RZ, RZ, RZ ;  /* 0x000000ffff4b7224 */ /* 0x000fe200078e00ff */
[----:B------:R-:W-:-:S02]  /*95e0*/  CS2R R76, SRZ ;  /* 0x00000000004c7805 */ /* 0x000fc4000001ff00 */
[----:B------:R-:W-:Y:S02]  /*95f0*/  LEA.HI.X.SX32 R4, R5, R4, 0x1, P0 ;  /* 0x0000000405047211 */ /* 0x000fe400000f0eff */
[----:B------:R-:W-:Y:S01]  /*9600*/  CS2R R78, SRZ ;  /* 0x00000000004e7805 */ /* 0x000fe2000001ff00 */
[----:B-1----:R-:W1:Y:S01]  /*9610*/  MUFU.RCP R6, R6 ;  /* 0x0000000600067308 */ /* 0x002e620000001000 */
[C---:B------:R-:W-:Y:S01]  /*9620*/  LEA R88, P0, R89.reuse, UR14, 0x2 ;  /* 0x0000000e59587c11 */ /* 0x040fe2000f8010ff */
[----:B------:R-:W-:Y:S01]  /*9630*/  ULDC UR14, c[0x0][0x27c] ;  /* 0x00009f00000e7ab9 */ /* 0x000fe20000000800 */
[----:B------:R-:W-:Y:S01]  /*9640*/  CS2R R80, SRZ ;  /* 0x0000000000507805 */ /* 0x000fe2000001ff00 */
[----:B------:R-:W-:Y:S01]  /*9650*/  IMAD.U32 R98, RZ, RZ, UR14 ;  /* 0x0000000eff627e24 */ /* 0x000fe2000f8e00ff */
[----:B------:R-:W-:Y:S01]  /*9660*/  LEA.HI.X R89, R89, UR15, R4, 0x2, P0 ;  /* 0x0000000f59597c11 */ /* 0x000fe200080f1404 */
[----:B------:R-:W-:Y:S01]  /*9670*/  ULDC UR15, c[0x0][0x260] ;  /* 0x00009800000f7ab9 */ /* 0x000fe20000000800 */
[----:B------:R-:W-:Y:S01]  /*9680*/  LEA.HI R4, R74, R74, RZ, 0x1 ;  /* 0x0000004a4a047211 */ /* 0x000fe200078f08ff */
[----:B------:R-:W-:Y:S01]  /*9690*/  IMAD.U32 R72, RZ, RZ, UR15 ;  /* 0x0000000fff487e24 */ /* 0x000fe2000f8e00ff */
[----:B------:R-:W-:-:S02]  /*96a0*/  CS2R R82, SRZ ;  /* 0x0000000000527805 */ /* 0x000fc4000001ff00 */
[----:B------:R-:W-:Y:S01]  /*96b0*/  CS2R R84, SRZ ;  /* 0x0000000000547805 */ /* 0x000fe2000001ff00 */
[----:B-----5:R-:W-:Y:S01]  /*96c0*/  ULEA UR4, UR9, UR4, 0x18 ;  /* 0x0000000409047291 */ /* 0x020fe2000f8ec03f */
[----:B------:R-:W-:Y:S01]  /*96d0*/  IMAD R72, R72, UR5, RZ ;  /* 0x0000000548487c24 */ /* 0x000fe2000f8e02ff */
[----:B------:R-:W-:Y:S02]  /*96e0*/  CS2R R86, SRZ ;  /* 0x0000000000567805 */ /* 0x000fe4000001ff00 */
[----:B------:R-:W-:Y:S01]  /*96f0*/  CS2R R90, SRZ ;  /* 0x00000000005a7805 */ /* 0x000fe2000001ff00 */
[----:B------:R-:W-:Y:S01]  /*9700*/  IMAD.MOV.U32 R96, RZ, RZ, RZ ;  /* 0x000000ffff607224 */ /* 0x000fe200078e00ff */
[----:B------:R-:W-:Y:S01]  /*9710*/  IADD3 R98, -R98, UR7, RZ ;  /* 0x0000000762627c10 */ /* 0x000fe2000fffe1ff */
[----:B-1----:R-:W-:Y:S01]  /*9720*/  VIADD R92, R6, 0xffffffe ;  /* 0x0ffffffe065c7836 */ /* 0x002fe20000000000 */
[----:B------:R-:W-:Y:S01]  /*9730*/  SHF.R.S32.HI R73, RZ, 0x1f, R72 ;  /* 0x0000001fff497819 */ /* 0x000fe20000011448 */
[----:B------:R-:W-:Y:S01]  /*9740*/  IMAD.MOV.U32 R95, RZ, RZ, R3 ;  /* 0x000000ffff5f7224 */ /* 0x000fe200078e0003 */
[----:B0-----:R-:W-:Y:S01]  /*9750*/  SHF.R.S32.HI R97, RZ, 0x1f, R97 ;  /* 0x0000001fff617819 */ /* 0x001fe20000011461 */
[----:B------:R0:W1:Y:S02]  /*9760*/  F2I.FTZ.U32.TRUNC.NTZ R93, R92 ;  /* 0x0000005c005d7305 */ /* 0x000064000021f000 */
[----:B0-----:R-:W-:-:S02]  /*9770*/  IMAD.MOV.U32 R92, RZ, RZ, RZ ;  /* 0x000000ffff5c7224 */ /* 0x001fc400078e00ff */
[----:B-1----:R-:W-:-:S04]  /*9780*/  IMAD.MOV R7, RZ, RZ, -R93 ;  /* 0x000000ffff077224 */ /* 0x002fc800078e0a5d */
[----:B------:R-:W-:-:S04]  /*9790*/  IMAD R5, R7, R2, RZ ;  /* 0x0000000207057224 */ /* 0x000fc800078e02ff */
[----:B------:R-:W-:Y:S01]  /*97a0*/  IMAD.HI.U32 R92, R93, R5, R92 ;  /* 0x000000055d5c7227 */ /* 0x000fe200078e005c */
[----:B------:R-:W-:-:S03]  /*97b0*/  LOP3.LUT R5, R4, 0xfffffffe, RZ, 0xc0, !PT ;  /* 0xfffffffe04057812 */ /* 0x000fc600078ec0ff */
[----:B------:R-:W-:Y:S02]  /*97c0*/  IMAD.SHL.U32 R4, R4, 0x4, RZ ;  /* 0x0000000404047824 */ /* 0x000fe400078e00ff */
[----:B------:R-:W-:Y:S02]  /*97d0*/  IMAD.IADD R100, R74, 0x1, -R5 ;  /* 0x000000014a647824 */ /* 0x000fe400078e0a05 */
[C---:B------:R-:W-:Y:S01]  /*97e0*/  IMAD.SHL.U32 R93, R3.reuse, 0x8, RZ ;  /* 0x00000008035d7824 */ /* 0x040fe200078e00ff */
[----:B------:R-:W-:Y:S01]  /*97f0*/  LOP3.LUT R99, R4, 0xfffffff8, RZ, 0xc0, !PT ;  /* 0xfffffff804637812 */ /* 0x000fe200078ec0ff */
[----:B------:R-:W-:-:S04]  /*9800*/  IMAD R102, R3, 0x2, R100 ;  /* 0x0000000203667824 */ /* 0x000fc800078e0264 */
[----:B------:R-:W-:Y:S01]  /*9810*/  IMAD R99, R100, 0x4, R99 ;  /* 0x0000000464637824 */ /* 0x000fe200078e0263 */
[----:B------:R-:W-:Y:S01]  /*9820*/  LEA R102, R102, UR4, 0x4 ;  /* 0x0000000466667c11 */ /* 0x000fe2000f8e20ff */
[----:B------:R-:W-:Y:S02]  /*9830*/  IMAD R100, R100, 0x4, R93 ;  /* 0x0000000464647824 */ /* 0x000fe400078e025d */
        /* <DEDUP_REMOVED lines=14> */
.L_x_27481:
        /* <DEDUP_REMOVED lines=48> */
[----:B------:R-:W5:Y:S02]  /*9c20*/  LDG.E.CONSTANT R4, desc[UR12][R88.64] ;  /* 0x0000000c58047981 */ /* 0x000f64000c1e9900 */
[----:B-----5:R-:W-:Y:S01]  /*9c30*/  SHF.R.S32.HI R5, RZ, 0x1f, R4 ;  /* 0x0000001fff057819 */ /* 0x020fe20000011404 */
        /* <DEDUP_REMOVED lines=8> */
[----:B------:R-:W5:Y:S01]  /*9cc0*/  LDG.E.128.CONSTANT R4, desc[UR12][R22.64] ;  /* 0x0000000c16047981 */ /* 0x000f62000c1e9d00 */
        /* <DEDUP_REMOVED lines=18> */
[----:B----4-:R-:W-:-:S04]  /*9df0*/  LEA.HI.X.SX32 R26, R109, R64, 0x1, P1 ;  /* 0x000000406d1a7211 */ /* 0x010fc800008f0eff */
        /* <DEDUP_REMOVED lines=16> */
[----:B--2---:R-:W-:-:S04]  /*9f00*/  IADD3 R41, P1, R117, R60, RZ ;  /* 0x0000003c75297210 */ /* 0x004fc80007f3e0ff */
        /* <DEDUP_REMOVED lines=36> */
[C---:B------:R-:W-:Y:S01]  /*a150*/  @!P1 VIADD R68, R100.reuse, 0x3 ;  /* 0x0000000364449836 */ /* 0x040fe20000000000 */
[----:B------:R-:W-:-:S04]  /*a160*/  @!P1 ISETP.GE.AND P4, PT, R100, UR18, PT ;  /* 0x0000001264009c0c */ /* 0x000fc8000bf86270 */
[----:B------:R-:W-:Y:S01]  /*a170*/  @!P1 ISETP.GE.AND P5, PT, R68, UR18, PT ;  /* 0x0000001244009c0c */ /* 0x000fe2000bfa6270 */
[C---:B------:R-:W-:Y:S02]  /*a180*/  @!P1 VIADD R68, R100.reuse, 0x2 ;  /* 0x0000000264449836 */ /* 0x040fe40000000000 */
[----:B------:R-:W-:-:S05]  /*a190*/  @!P1 VIADD R69, R100, 0x1 ;  /* 0x0000000164459836 */ /* 0x000fca0000000000 */
[C---:B------:R-:W-:Y:S02]  /*a1a0*/  @!P1 ISETP.GE.AND P2, PT, R69.reuse, UR18, PT ;  /* 0x0000001245009c0c */ /* 0x040fe4000bf46270 */
[----:B------:R-:W-:Y:S01]  /*a1b0*/  @!P1 ISETP.GE.AND P3, PT, R69, UR18, PT ;  /* 0x0000001245009c0c */ /* 0x000fe2000bf66270 */
[C---:B------:R-:W-:Y:S02]  /*a1c0*/  @!P1 VIADD R69, R100.reuse, 0x3 ;  /* 0x0000000364459836 */ /* 0x040fe40000000000 */
[----:B------:R-:W-:-:S05]  /*a1d0*/  @!P1 VIADD R70, R100, 0x2 ;  /* 0x0000000264469836 */ /* 0x000fca0000000000 */
[----:B------:R-:W-:Y:S02]  /*a1e0*/  @!P1 ISETP.GE.AND P6, PT, R70, UR18, PT ;  /* 0x0000001246009c0c */ /* 0x000fe4000bfc6270 */
        /* <DEDUP_REMOVED lines=9> */
[----:B------:R-:W-:Y:S01]  /*a280*/  @!P1 VIADD R68, R100, 0x1 ;  /* 0x0000000164449836 */ /* 0x000fe20000000000 */
[----:B------:R-:W-:-:S04]  /*a290*/  @!P1 ISETP.GE.AND P2, PT, R69, UR18, PT ;  /* 0x0000001245009c0c */ /* 0x000fc8000bf46270 */
[----:B------:R-:W-:Y:S02]  /*a2a0*/  @!P1 FSEL R11, R11, RZ, !P2 ;  /* 0x000000ff0b0b9208 */ /* 0x000fe40005000000 */
[----:B------:R-:W-:Y:S01]  /*a2b0*/  @!P1 ISETP.GE.AND P2, PT, R68, UR18, PT ;  /* 0x0000001244009c0c */ /* 0x000fe2000bf46270 */
[----:B------:R-:W-:Y:S01]  /*a2c0*/  @!P1 VIADD R68, R100, 0x3 ;  /* 0x0000000364449836 */ /* 0x000fe20000000000 */
[----:B------:R-:W-:-:S04]  /*a2d0*/  @!P1 FSEL R13, R13, RZ, !P5 ;  /* 0x000000ff0d0d9208 */ /* 0x000fc80006800000 */
        /* <DEDUP_REMOVED lines=17> */
[----:B----4-:R-:W-:-:S04]  /*a3f0*/  @!P1 FSEL R25, R25, RZ, !P5 ;  /* 0x000000ff19199208 */ /* 0x010fc80006800000 */
[----:B------:R-:W-:Y:S01]  /*a400*/  @!P1 ISETP.GE.AND P5, PT, R68, UR18, PT ;  /* 0x0000001244009c0c */ /* 0x000fe2000bfa6270 */
[C---:B------:R-:W-:Y:S01]  /*a410*/  @!P1 VIADD R68, R100.reuse, 0x1 ;  /* 0x0000000164449836 */ /* 0x040fe20000000000 */
[----:B------:R-:W-:Y:S01]  /*a420*/  @!P1 FSEL R27, R27, RZ, !P3 ;  /* 0x000000ff1b1b9208 */ /* 0x000fe20005800000 */
[----:B------:R-:W-:Y:S01]  /*a430*/  @!P1 VIADD R69, R100, 0x2 ;  /* 0x0000000264459836 */ /* 0x000fe20000000000 */
[----:B------:R-:W-:Y:S02]  /*a440*/  @!P1 FSEL R6, R6, RZ, !P6 ;  /* 0x000000ff06069208 */ /* 0x000fe40007000000 */
[----:B------:R-:W-:Y:S01]  /*a450*/  @!P1 ISETP.GE.AND P3, PT, R68, UR18, PT ;  /* 0x0000001244009c0c */ /* 0x000fe2000bf66270 */
[----:B------:R-:W-:Y:S01]  /*a460*/  @!P1 VIADD R68, R100, 0x3 ;  /* 0x0000000364449836 */ /* 0x000fe20000000000 */
[----:B------:R-:W-:Y:S02]  /*a470*/  @!P1 FSEL R10, R10, RZ, !P4 ;  /* 0x000000ff0a0a9208 */ /* 0x000fe40006000000 */
[----:B------:R-:W-:-:S02]  /*a480*/  @!P1 ISETP.GE.AND P6, PT, R100, UR18, PT ;  /* 0x0000001264009c0c */ /* 0x000fc4000bfc6270 */
[----:B------:R-:W-:Y:S02]  /*a490*/  @!P1 ISETP.GE.AND P4, PT, R100, UR18, PT ;  /* 0x0000001264009c0c */ /* 0x000fe4000bf86270 */
[----:B------:R-:W-:Y:S02]  /*a4a0*/  @!P1 FSEL R29, R29, RZ, !P2 ;  /* 0x000000ff1d1d9208 */ /* 0x000fe40005000000 */
[----:B------:R-:W-:Y:S01]  /*a4b0*/  @!P1 ISETP.GE.AND P2, PT, R68, UR18, PT ;  /* 0x0000001244009c0c */ /* 0x000fe2000bf46270 */
[----:B------:R-:W-:Y:S01]  /*a4c0*/  @!P1 VIADD R68, R100, 0x1 ;  /* 0x0000000164449836 */ /* 0x000fe20000000000 */
[----:B------:R-:W-:Y:S02]  /*a4d0*/  @!P1 FSEL R8, R8, RZ, !P6 ;  /* 0x000000ff08089208 */ /* 0x000fe40007000000 */
[----:B------:R-:W-:Y:S02]  /*a4e0*/  @!P1 FSEL R12, R12, RZ, !P4 ;  /* 0x000000ff0c0c9208 */ /* 0x000fe40006000000 */
[----:B------:R-:W-:-:S02]  /*a4f0*/  @!P1 ISETP.GE.AND P6, PT, R69, UR18, PT ;  /* 0x0000001245009c0c */ /* 0x000fc4000bfc6270 */
[----:B------:R-:W-:Y:S02]  /*a500*/  @!P1 ISETP.GE.AND P4, PT, R69, UR18, PT ;  /* 0x0000001245009c0c */ /* 0x000fe4000bf86270 */
[----:B------:R-:W-:Y:S02]  /*a510*/  @!P1 FSEL R31, R31, RZ, !P5 ;  /* 0x000000ff1f1f9208 */ /* 0x000fe40006800000 */
[----:B------:R-:W-:Y:S02]  /*a520*/  @!P1 FSEL R14, R14, RZ, !P6 ;  /* 0x000000ff0e0e9208 */ /* 0x000fe40007000000 */
[----:B------:R-:W-:Y:S02]  /*a530*/  @!P1 FSEL R18, R18, RZ, !P4 ;  /* 0x000000ff12129208 */ /* 0x000fe40006000000 */
[----:B------:R-:W-:Y:S01]  /*a540*/  @!P1 ISETP.GE.AND P5, PT, R68, UR18, PT ;  /* 0x0000001244009c0c */ /* 0x000fe2000bfa6270 */
[C---:B------:R-:W-:Y:S01]  /*a550*/  @!P1 VIADD R68, R100.reuse, 0x3 ;  /* 0x0000000364449836 */ /* 0x040fe20000000000 */
[----:B------:R-:W-:-:S02]  /*a560*/  @!P1 ISETP.GE.AND P6, PT, R100, UR18, PT ;  /* 0x0000001264009c0c */ /* 0x000fc4000bfc6270 */
[----:B------:R-:W-:Y:S02]  /*a570*/  @!P1 ISETP.GE.AND P4, PT, R100, UR18, PT ;  /* 0x0000001264009c0c */ /* 0x000fe4000bf86270 */
[----:B------:R-:W-:Y:S02]  /*a580*/  @!P1 FSEL R16, R16, RZ, !P6 ;  /* 0x000000ff10109208 */ /* 0x000fe40007000000 */
[----:B------:R-:W-:Y:S02]  /*a590*/  @!P1 FSEL R20, R20, RZ, !P4 ;  /* 0x000000ff14149208 */ /* 0x000fe40006000000 */
[----:B------:R-:W-:Y:S02]  /*a5a0*/  @!P1 FSEL R33, R33, RZ, !P3 ;  /* 0x000000ff21219208 */ /* 0x000fe40005800000 */
[C---:B------:R-:W-:Y:S02]  /*a5b0*/  @!P1 ISETP.GE.AND P6, PT, R69.reuse, UR18, PT ;  /* 0x0000001245009c0c */ /* 0x040fe4000bfc6270 */
[----:B------:R-:W-:-:S02]  /*a5c0*/  @!P1 ISETP.GE.AND P4, PT, R69, UR18, PT ;  /* 0x0000001245009c0c */ /* 0x000fc4000bf86270 */
[----:B------:R-:W-:Y:S01]  /*a5d0*/  @!P1 ISETP.GE.AND P3, PT, R68, UR18, PT ;  /* 0x0000001244009c0c */ /* 0x000fe2000bf66270 */
[----:B------:R-:W-:Y:S01]  /*a5e0*/  @!P1 VIADD R68, R100, 0x1 ;  /* 0x0000000164449836 */ /* 0x000fe20000000000 */
[----:B------:R-:W-:Y:S02]  /*a5f0*/  @!P1 FSEL R22, R22, RZ, !P6 ;  /* 0x000000ff16169208 */ /* 0x000fe40007000000 */
[----:B------:R-:W-:Y:S02]  /*a600*/  @!P1 FSEL R26, R26, RZ, !P4 ;  /* 0x000000ff1a1a9208 */ /* 0x000fe40006000000 */
[C---:B------:R-:W-:Y:S02]  /*a610*/  @!P1 ISETP.GE.AND P6, PT, R100.reuse, UR18, PT ;  /* 0x0000001264009c0c */ /* 0x040fe4000bfc6270 */
[----:B------:R-:W-:Y:S02]  /*a620*/  @!P1 ISETP.GE.AND P4, PT, R100, UR18, PT ;  /* 0x0000001264009c0c */ /* 0x000fe4000bf86270 */
[----:B------:R-:W-:-:S02]  /*a630*/  @!P1 FSEL R35, R35, RZ, !P2 ;  /* 0x000000ff23239208 */ /* 0x000fc40005000000 */
[----:B------:R-:W-:Y:S01]  /*a640*/  @!P1 ISETP.GE.AND P2, PT, R68, UR18, PT ;  /* 0x0000001244009c0c */ /* 0x000fe2000bf46270 */
[----:B------:R-:W-:Y:S01]  /*a650*/  @!P1 VIADD R68, R100, 0x3 ;  /* 0x0000000364449836 */ /* 0x000fe20000000000 */
[----:B------:R-:W-:Y:S02]  /*a660*/  @!P1 FSEL R24, R24, RZ, !P6 ;  /* 0x000000ff18189208 */ /* 0x000fe40007000000 */
[----:B------:R-:W-:Y:S02]  /*a670*/  @!P1 FSEL R28, R28, RZ, !P4 ;  /* 0x000000ff1c1c9208 */ /* 0x000fe40006000000 */
[C---:B------:R-:W-:Y:S02]  /*a680*/  @!P1 ISETP.GE.AND P6, PT, R69.reuse, UR18, PT ;  /* 0x0000001245009c0c */ /* 0x040fe4000bfc6270 */
[----:B------:R-:W-:Y:S02]  /*a690*/  @!P1 ISETP.GE.AND P4, PT, R69, UR18, PT ;  /* 0x0000001245009c0c */ /* 0x000fe4000bf86270 */
[----:B--2---:R-:W-:-:S02]  /*a6a0*/  @!P1 FSEL R37, R37, RZ, !P5 ;  /* 0x000000ff25259208 */ /* 0x004fc40006800000 */
        /* <DEDUP_REMOVED lines=13> */
[----:B---3--:R-:W-:-:S02]  /*a780*/  @!P1 FSEL R41, R41, RZ, !P2 ;  /* 0x000000ff29299208 */ /* 0x008fc40005000000 */
[----:B------:R-:W-:Y:S02]  /*a790*/  @!P1 FSEL R38, R38, RZ, !P6 ;  /* 0x000000ff26269208 */ /* 0x000fe40007000000 */
[----:B------:R-:W-:Y:S01]  /*a7a0*/  @!P1 ISETP.GE.AND P2, PT, R68, UR18, PT ;  /* 0x0000001244009c0c */ /* 0x000fe2000bf46270 */
[----:B------:R-:W-:Y:S01]  /*a7b0*/  @!P1 VIADD R68, R100, 0x1 ;  /* 0x0000000164449836 */ /* 0x000fe20000000000 */
[----:B------:R-:W-:Y:S02]  /*a7c0*/  @!P1 FSEL R42, R42, RZ, !P4 ;  /* 0x000000ff2a2a9208 */ /* 0x000fe40006000000 */
[C---:B------:R-:W-:Y:S02]  /*a7d0*/  @!P1 ISETP.GE.AND P6, PT, R100.reuse, UR18, PT ;  /* 0x0000001264009c0c */ /* 0x040fe4000bfc6270 */
[----:B------:R-:W-:Y:S02]  /*a7e0*/  @!P1 ISETP.GE.AND P4, PT, R100, UR18, PT ;  /* 0x0000001264009c0c */ /* 0x000fe4000bf86270 */
[----:B------:R-:W-:-:S02]  /*a7f0*/  @!P1 FSEL R40, R40, RZ, !P6 ;  /* 0x000000ff28289208 */ /* 0x000fc40007000000 */
[----:B------:R-:W-:Y:S02]  /*a800*/  @!P1 FSEL R43, R43, RZ, !P5 ;  /* 0x000000ff2b2b9208 */ /* 0x000fe40006800000 */
[----:B------:R-:W-:Y:S02]  /*a810*/  @!P1 FSEL R44, R44, RZ, !P4 ;  /* 0x000000ff2c2c9208 */ /* 0x000fe40006000000 */
[C---:B------:R-:W-:Y:S02]  /*a820*/  @!P1 ISETP.GE.AND P6, PT, R69.reuse, UR18, PT ;  /* 0x0000001245009c0c */ /* 0x040fe4000bfc6270 */
[----:B------:R-:W-:Y:S01]  /*a830*/  @!P1 ISETP.GE.AND P5, PT, R68, UR18, PT ;  /* 0x0000001244009c0c */ /* 0x000fe2000bfa6270 */
[C---:B------:R-:W-:Y:S01]  /*a840*/  @!P1 VIADD R68, R100.reuse, 0x3 ;  /* 0x0000000364449836 */ /* 0x040fe20000000000 */
[----:B------:R-:W-:Y:S01]  /*a850*/  @!P1 ISETP.GE.AND P4, PT, R69, UR18, PT ;  /* 0x0000001245009c0c */ /* 0x000fe2000bf86270 */
[----:B------:R-:W-:Y:S01]  /*a860*/  @!P1 VIADD R69, R100, 0x1 ;  /* 0x0000000164459836 */ /* 0x000fe20000000000 */
[----:B------:R-:W-:-:S02]  /*a870*/  @!P1 FSEL R45, R45, RZ, !P3 ;  /* 0x000000ff2d2d9208 */ /* 0x000fc40005800000 */
[----:B------:R-:W-:Y:S02]  /*a880*/  @!P1 FSEL R46, R46, RZ, !P6 ;  /* 0x000000ff2e2e9208 */ /* 0x000fe40007000000 */
[----:B------:R-:W-:Y:S02]  /*a890*/  @!P1 ISETP.GE.AND P3, PT, R68, UR18, PT ;  /* 0x0000001244009c0c */ /* 0x000fe4000bf66270 */
[----:B------:R-:W-:Y:S02]  /*a8a0*/  @!P1 ISETP.GE.AND P6, PT, R69, UR18, PT ;  /* 0x0000001245009c0c */ /* 0x000fe4000bfc6270 */
[----:B------:R-:W0:Y:S01]  /*a8b0*/  LDS.128 R68, [R102] ;  /* 0x0000000066447984 */ /* 0x000e220000000c00 */
[----:B------:R-:W-:Y:S01]  /*a8c0*/  @!P1 FSEL R47, R47, RZ, !P2 ;  /* 0x000000ff2f2f9208 */ /* 0x000fe20005000000 */
[----:B------:R-:W-:Y:S01]  /*a8d0*/  @!P1 VIADD R106, R100, 0x2 ;  /* 0x00000002646a9836 */ /* 0x000fe20000000000 */
[----:B------:R-:W-:Y:S02]  /*a8e0*/  @!P1 FSEL R50, R50, RZ, !P4 ;  /* 0x000000ff32329208 */ /* 0x000fe40006000000 */
[----:B------:R-:W-:-:S02]  /*a8f0*/  @!P1 ISETP.GE.AND P2, PT, R100, UR18, PT ;  /* 0x0000001264009c0c */ /* 0x000fc4000bf46270 */
[----:B------:R-:W-:Y:S02]  /*a900*/  @!P1 ISETP.GE.AND P4, PT, R100, UR18, PT ;  /* 0x0000001264009c0c */ /* 0x000fe4000bf86270 */
[----:B------:R-:W-:Y:S02]  /*a910*/  @!P1 FSEL R48, R48, RZ, !P2 ;  /* 0x000000ff30309208 */ /* 0x000fe40005000000 */
[----:B------:R-:W-:Y:S02]  /*a920*/  @!P1 FSEL R52, R52, RZ, !P4 ;  /* 0x000000ff34349208 */ /* 0x000fe40006000000 */
[C---:B------:R-:W-:Y:S02]  /*a930*/  @!P1 ISETP.GE.AND P2, PT, R106.reuse, UR18, PT ;  /* 0x000000126a009c0c */ /* 0x040fe4000bf46270 */
[----:B------:R-:W-:Y:S01]  /*a940*/  @!P1 ISETP.GE.AND P4, PT, R106, UR18, PT ;  /* 0x000000126a009c0c */ /* 0x000fe2000bf86270 */
[C---:B------:R-:W-:Y:S01]  /*a950*/  @!P1 VIADD R106, R100.reuse, 0x1 ;  /* 0x00000001646a9836 */ /* 0x040fe20000000000 */
[----:B------:R-:W-:Y:S01]  /*a960*/  @!P1 FSEL R53, R53, RZ, !P6 ;  /* 0x000000ff35359208 */ /* 0x000fe20007000000 */
[C---:B------:R-:W-:Y:S01]  /*a970*/  @!P1 VIADD R104, R100.reuse, 0x3 ;  /* 0x0000000364689836 */ /* 0x040fe20000000000 */
[----:B------:R-:W-:-:S02]  /*a980*/  @!P1 ISETP.GE.AND P6, PT, R100, UR18, PT ;  /* 0x0000001264009c0c */ /* 0x000fc4000bfc6270 */
[----:B------:R-:W-:Y:S02]  /*a990*/  @!P1 FSEL R49, R49, RZ, !P5 ;  /* 0x000000ff31319208 */ /* 0x000fe40006800000 */
[----:B------:R-:W-:Y:S02]  /*a9a0*/  @!P1 FSEL R56, R56, RZ, !P6 ;  /* 0x000000ff38389208 */ /* 0x000fe40007000000 */
[----:B------:R-:W-:Y:S01]  /*a9b0*/  @!P1 ISETP.GE.AND P6, PT, R106, UR18, PT ;  /* 0x000000126a009c0c */ /* 0x000fe2000bfc6270 */
[----:B------:R-:W-:Y:S01]  /*a9c0*/  @!P1 VIADD R106, R100, 0x2 ;  /* 0x00000002646a9836 */ /* 0x000fe20000000000 */
[----:B------:R-:W-:Y:S01]  /*a9d0*/  @!P1 ISETP.GE.AND P5, PT, R104, UR18, PT ;  /* 0x0000001268009c0c */ /* 0x000fe2000bfa6270 */
[----:B------:R-:W-:Y:S01]  /*a9e0*/  @!P1 VIADD R104, R100, 0x1 ;  /* 0x0000000164689836 */ /* 0x000fe20000000000 */
[----:B------:R-:W-:Y:S02]  /*a9f0*/  @!P1 FSEL R58, R58, RZ, !P4 ;  /* 0x000000ff3a3a9208 */ /* 0x000fe40006000000 */
[----:B------:R-:W-:-:S02]  /*aa00*/  @!P1 FSEL R51, R51, RZ, !P3 ;  /* 0x000000ff33339208 */ /* 0x000fc40005800000 */
[----:B------:R-:W-:Y:S01]  /*aa10*/  @!P1 ISETP.GE.AND P4, PT, R106, UR18, PT ;  /* 0x000000126a009c0c */ /* 0x000fe2000bf86270 */
[----:B------:R-:W-:Y:S01]  /*aa20*/  @!P1 VIADD R106, R100, 0x1 ;  /* 0x00000001646a9836 */ /* 0x000fe20000000000 */
[----:B------:R-:W-:Y:S01]  /*aa30*/  @!P1 ISETP.GE.AND P3, PT, R104, UR18, PT ;  /* 0x0000001268009c0c */ /* 0x000fe2000bf66270 */
[C---:B------:R-:W-:Y:S01]  /*aa40*/  @!P1 VIADD R104, R100.reuse, 0x3 ;  /* 0x0000000364689836 */ /* 0x040fe20000000000 */
[----:B------:R-:W-:Y:S02]  /*aa50*/  @!P1 FSEL R61, R61, RZ, !P6 ;  /* 0x000000ff3d3d9208 */ /* 0x000fe40007000000 */
[----:B------:R-:W-:Y:S02]  /*aa60*/  @!P1 FSEL R57, R57, RZ, !P3 ;  /* 0x000000ff39399208 */ /* 0x000fe40005800000 */
[----:B------:R-:W-:Y:S02]  /*aa70*/  @!P1 ISETP.GE.AND P3, PT, R100, UR18, PT ;  /* 0x0000001264009c0c */ /* 0x000fe4000bf66270 */
[----:B------:R-:W-:-:S02]  /*aa80*/  @!P1 ISETP.GE.AND P6, PT, R106, UR18, PT ;  /* 0x000000126a009c0c */ /* 0x000fc4000bfc6270 */
[----:B------:R-:W-:Y:S02]  /*aa90*/  @!P1 FSEL R54, R54, RZ, !P2 ;  /* 0x000000ff36369208 */ /* 0x000fe40005000000 */
[----:B------:R-:W-:Y:S02]  /*aaa0*/  @!P1 FSEL R60, R60, RZ, !P3 ;  /* 0x000000ff3c3c9208 */ /* 0x000fe40005800000 */
[----:B------:R-:W-:Y:S02]  /*aab0*/  @!P1 FSEL R65, R65, RZ, !P6 ;  /* 0x000000ff41419208 */ /* 0x000fe40007000000 */
[C---:B------:R-:W-:Y:S02]  /*aac0*/  @!P1 ISETP.GE.AND P2, PT, R104.reuse, UR18, PT ;  /* 0x0000001268009c0c */ /* 0x040fe4000bf46270 */
[----:B------:R-:W-:Y:S02]  /*aad0*/  @!P1 ISETP.GE.AND P3, PT, R104, UR18, PT ;  /* 0x0000001268009c0c */ /* 0x000fe4000bf66270 */
[----:B------:R-:W-:-:S02]  /*aae0*/  @!P1 FSEL R62, R62, RZ, !P4 ;  /* 0x000000ff3e3e9208 */ /* 0x000fc40006000000 */
[----:B------:R-:W-:Y:S01]  /*aaf0*/  @!P1 ISETP.GE.AND P6, PT, R104, UR18, PT ;  /* 0x0000001268009c0c */ /* 0x000fe2000bfc6270 */
[C---:B------:R-:W-:Y:S01]  /*ab00*/  @!P1 VIADD R104, R100.reuse, 0x2 ;  /* 0x0000000264689836 */ /* 0x040fe20000000000 */
[----:B------:R-:W-:Y:S01]  /*ab10*/  @!P1 ISETP.GE.AND P4, PT, R100, UR18, PT ;  /* 0x0000001264009c0c */ /* 0x000fe2000bf86270 */
[C---:B0-----:R-:W-:Y:S01]  /*ab20*/  FMUL.FTZ R9, R69.reuse, R9 ;  /* 0x0000000945097220 */ /* 0x041fe20000410000 */
[C---:B------:R-:W-:Y:S02]  /*ab30*/  FMUL.FTZ R5, R69.reuse, R5 ;  /* 0x0000000545057220 */ /* 0x040fe40000410000 */
        /* <DEDUP_REMOVED lines=85> */
.L_x_27480:
[----:B------:R-:W-:Y:S05]  /*b090*/  BSYNC B1 ;  /* 0x0000000000017941 */ /* 0x000fea0003800000 */
.L_x_27479:
[----:B------:R-:W-:Y:S01]  /*b0a0*/  IADD3 R88, P1, R88, 0x10, RZ ;  /* 0x0000001058587810 */ /* 0x000fe20007f3e0ff */
[----:B------:R-:W-:Y:S02]  /*b0b0*/  VIADD R93, R93, 0x20 ;  /* 0x000000205d5d7836 */ /* 0x000fe40000000000 */
[----:B------:R-:W-:Y:S02]  /*b0c0*/  VIADD R100, R100, 0x20 ;  /* 0x0000002064647836 */ /* 0x000fe40000000000 */
[----:B------:R-:W-:Y:S02]  /*b0d0*/  VIADD R102, R102, 0x80 ;  /* 0x0000008066667836 */ /* 0x000fe40000000000 */
[----:B------:R-:W-:Y:S01]  /*b0e0*/  IMAD.X R89, RZ, RZ, R89, P1 ;  /* 0x000000ffff597224 */ /* 0x000fe200008e0659 */
[----:B------:R-:W-:Y:S06]  /*b0f0*/  @!P0 BRA `(.L_x_27481) ;  /* 0xffffffe800088947 */ /* 0x000fec000383ffff */
.L_x_27478:
[----:B------:R-:W-:Y:S05]  /*b100*/  BSYNC B0 ;  /* 0x0000000000007941 */ /* 0x000fea0003800000 */
.L_x_27476:
[----:B------:R-:W5:Y:S01]  /*b110*/  S2R R14, SR_TID.X ;  /* 0x00000000000e7919 */ /* 0x000f620000002100 */
[----:B------:R-:W2:Y:S01]  /*b120*/  S2UR UR5, SR_CgaCtaId ;  /* 0x00000000000579c3 */ /* 0x000ea20000008800 */
[----:B------:R-:W-:Y:S01]  /*b130*/  UMOV UR4, 0x400 ;  /* 0x0000040000047882 */ /* 0x000fe20000000000 */
[----:B------:R-:W-:Y:S01]  /*b140*/  BSSY B0, `(.L_x_27482) ;  /* 0x0000043000007945 */ /* 0x000fe20003800000 */
[----:B------:R-:W3:Y:S01]  /*b150*/  SHFL.BFLY PT, R2, R91, 0x1, 0x1f ;  /* 0x0c201f005b027f89 */ /* 0x000ee200000e0000 */
[----:B------:R-:W-:-:S03]  /*b160*/  UIADD3 UR4, UR4, 0x420, URZ ;  /* 0x0000042004047890 */ /* 0x000fc6000fffe03f */
[----:B-1----:R-:W1:Y:S04]  /*b170*/  SHFL.BFLY PT, R6, R85, 0x1, 0x1f ;  /* 0x0c201f0055067f89 */ /* 0x002e6800000e0000 */
[----:B0-----:R-:W0:Y:S04]  /*b180*/  SHFL.BFLY PT, R5, R96, 0x1, 0x1f ;  /* 0x0c201f0060057f89 */ /* 0x001e2800000e0000 */
[----:B------:R-:W4:Y:S04]  /*b190*/  SHFL.BFLY PT, R4, R87, 0x1, 0x1f ;  /* 0x0c201f0057047f89 */ /* 0x000f2800000e0000 */
[----:B------:R-:W5:Y:S04]  /*b1a0*/  SHFL.BFLY PT, R7, R90, 0x1, 0x1f ;  /* 0x0c201f005a077f89 */ /* 0x000f6800000e0000 */
[----:B------:R-:W5:Y:S01]  /*b1b0*/  SHFL.BFLY PT, R9, R86, 0x1, 0x1f ;  /* 0x0c201f0056097f89 */ /* 0x000f6200000e0000 */
[----:B--2---:R-:W-:Y:S01]  /*b1c0*/  ULEA UR4, UR5, UR4, 0x18 ;  /* 0x0000000405047291 */ /* 0x004fe2000f8ec03f */
[----:B---3--:R-:W-:-:S02]  /*b1d0*/  FADD.FTZ R91, R2, R91 ;  /* 0x0000005b025b7221 */ /* 0x008fc40000010000 */
[----:B------:R-:W2:Y:S01]  /*b1e0*/  SHFL.BFLY PT, R11, R84, 0x1, 0x1f ;  /* 0x0c201f00540b7f89 */ /* 0x000ea200000e0000 */
[----:B-1----:R-:W-:-:S03]  /*b1f0*/  FADD.FTZ R85, R6, R85 ;  /* 0x0000005506557221 */ /* 0x002fc60000010000 */
[----:B------:R-:W1:Y:S01]  /*b200*/  SHFL.BFLY PT, R2, R77, 0x1, 0x1f ;  /* 0x0c201f004d027f89 */ /* 0x000e6200000e0000 */
[----:B------:R-:W-:Y:S01]  /*b210*/  LOP3.LUT R6, R74, 0x1, RZ, 0xc0, !PT ;  /* 0x000000014a067812 */ /* 0x000fe200078ec0ff */
[----:B0-----:R-:W-:Y:S02]  /*b220*/  FADD.FTZ R96, R5, R96 ;  /* 0x0000006005607221 */ /* 0x001fe40000010000 */
[----:B------:R-:W0:Y:S01]  /*b230*/  SHFL.BFLY PT, R8, R83, 0x1, 0x1f ;  /* 0x0c201f0053087f89 */ /* 0x000e2200000e0000 */
[----:B------:R-:W-:Y:S01]  /*b240*/  ISETP.NE.AND P2, PT, R6, RZ, PT ;  /* 0x000000ff0600720c */ /* 0x000fe20003f45270 */
[----:B----4-:R-:W-:Y:S02]  /*b250*/  FADD.FTZ R87, R4, R87 ;  /* 0x0000005704577221 */ /* 0x010fe40000010000 */
[----:B------:R-:W3:Y:S01]  /*b260*/  SHFL.BFLY PT, R13, R82, 0x1, 0x1f ;  /* 0x0c201f00520d7f89 */ /* 0x000ee200000e0000 */
[----:B-----5:R-:W-:Y:S01]  /*b270*/  LOP3.LUT R6, R14, 0xffffffc0, RZ, 0xc0, !PT ;  /* 0xffffffc00e067812 */ /* 0x020fe200078ec0ff */
[----:B------:R-:W-:-:S02]  /*b280*/  FADD.FTZ R90, R7, R90 ;  /* 0x0000005a075a7221 */ /* 0x000fc40000010000 */
[----:B------:R-:W4:Y:S01]  /*b290*/  SHFL.BFLY PT, R10, R81, 0x1, 0x1f ;  /* 0x0c201f00510a7f89 */ /* 0x000f2200000e0000 */
[----:B------:R-:W-:Y:S02]  /*b2a0*/  ISETP.NE.OR P5, PT, R6, 0x40, P2 ;  /* 0x000000400600780c */ /* 0x000fe400017a5670 */
[----:B------:R-:W-:Y:S01]  /*b2b0*/  LEA.HI R6, R74, R74, RZ, 0x1 ;  /* 0x0000004a4a067211 */ /* 0x000fe200078f08ff */
[----:B------:R-:W5:Y:S01]  /*b2c0*/  SHFL.BFLY PT, R15, R80, 0x1, 0x1f ;  /* 0x0c201f00500f7f89 */ /* 0x000f6200000e0000 */
[C---:B------:R-:W-:Y:S01]  /*b2d0*/  LOP3.LUT R7, R14.reuse, 0xffffffe0, RZ, 0xc0, !PT ;  /* 0xffffffe00e077812 */ /* 0x040fe200078ec0ff */
[----:B------:R-:W-:Y:S01]  /*b2e0*/  FADD.FTZ R86, R9, R86 ;  /* 0x0000005609567221 */ /* 0x000fe20000010000 */
[----:B------:R-:W-:Y:S01]  /*b2f0*/  SHF.R.S32.HI R6, RZ, 0x1, R6 ;  /* 0x00000001ff067819 */ /* 0x000fe20000011406 */
[----:B------:R-:W5:Y:S01]  /*b300*/  SHFL.BFLY PT, R12, R79, 0x1, 0x1f ;  /* 0x0c201f004f0c7f89 */ /* 0x000f6200000e0000 */
[----:B------:R-:W-:Y:S01]  /*b310*/  ISETP.NE.OR P4, PT, R7, 0x20, P2 ;  /* 0x000000200700780c */ /* 0x000fe20001785670 */
[----:B------:R-:W-:-:S02]  /*b320*/  VIADD R7, R14, 0x1f ;  /* 0x0000001f0e077836 */ /* 0x000fc40000000000 */
[----:B--2---:R-:W-:Y:S01]  /*b330*/  FADD.FTZ R84, R11, R84 ;  /* 0x000000540b547221 */ /* 0x004fe20000010000 */
[----:B------:R-:W2:Y:S01]  /*b340*/  SHFL.BFLY PT, R17, R78, 0x1, 0x1f ;  /* 0x0c201f004e117f89 */ /* 0x000ea200000e0000 */
[----:B------:R-:W-:Y:S02]  /*b350*/  IMAD R3, R3, 0x100, R6 ;  /* 0x0000010003037824 */ /* 0x000fe400078e0206 */
[----:B-1----:R-:W-:Y:S01]  /*b360*/  FADD.FTZ R77, R2, R77 ;  /* 0x0000004d024d7221 */ /* 0x002fe20000010000 */
[----:B------:R-:W-:Y:S01]  /*b370*/  ISETP.GT.OR P0, PT, R14, 0x3f, P2 ;  /* 0x0000003f0e00780c */ /* 0x000fe20001704670 */
[----:B------:R-:W1:Y:S01]  /*b380*/  SHFL.BFLY PT, R5, R76, 0x1, 0x1f ;  /* 0x0c201f004c057f89 */ /* 0x000e6200000e0000 */
[----:B0-----:R-:W-:Y:S01]  /*b390*/  FADD.FTZ R83, R8, R83 ;  /* 0x0000005308537221 */ /* 0x001fe20000010000 */
[----:B------:R-:W-:Y:S02]  /*b3a0*/  LEA R2, R3, UR4, 0x2 ;  /* 0x0000000403027c11 */ /* 0x000fe4000f8e10ff */
[----:B------:R-:W0:Y:S01]  /*b3b0*/  SHFL.BFLY PT, R4, R75, 0x1, 0x1f ;  /* 0x0c201f004b047f89 */ /* 0x000e2200000e0000 */
[----:B---3--:R-:W-:Y:S01]  /*b3c0*/  FADD.FTZ R35, R13, R82 ;  /* 0x000000520d237221 */ /* 0x008fe20000010000 */
[----:B------:R-:W-:Y:S01]  /*b3d0*/  ISETP.GT.OR P1, PT, R14, 0x1f, P2 ;  /* 0x0000001f0e00780c */ /* 0x000fe20001724670 */
[----:B------:R-:W-:Y:S01]  /*b3e0*/  BAR.SYNC.DEFER_BLOCKING 0x0 ;  /* 0x0000000000007b1d */ /* 0x000fe20000010000 */
[----:B----4-:R-:W-:Y:S01]  /*b3f0*/  FADD.FTZ R81, R10, R81 ;  /* 0x000000510a517221 */ /* 0x010fe20000010000 */
[----:B------:R-:W-:Y:S01]  /*b400*/  ISETP.GT.U32.AND P3, PT, R7, 0x3e, PT ;  /* 0x0000003e0700780c */ /* 0x000fe20003f64070 */
[----:B-----5:R-:W-:Y:S01]  /*b410*/  FADD.FTZ R37, R15, R80 ;  /* 0x000000500f257221 */ /* 0x020fe20000010000 */
[----:B------:R-:W-:Y:S01]  /*b420*/  FADD.FTZ R79, R12, R79 ;  /* 0x0000004f0c4f7221 */ /* 0x000fe20000010000 */
[----:B--2---:R-:W-:Y:S01]  /*b430*/  FADD.FTZ R39, R17, R78 ;  /* 0x0000004e11277221 */ /* 0x004fe20000010000 */
[----:B-1----:R-:W-:Y:S01]  /*b440*/  FADD.FTZ R41, R5, R76 ;  /* 0x0000004c05297221 */ /* 0x002fe20000010000 */
        /* <DEDUP_REMOVED lines=18> */
.L_x_27483:
[----:B------:R-:W-:Y:S05]  /*b570*/  BSYNC B0 ;  /* 0x0000000000007941 */ /* 0x000fea0003800000 */
.L_x_27482:
        /* <DEDUP_REMOVED lines=35> */
.L_x_27485:
[----:B------:R-:W-:Y:S05]  /*b7b0*/  BSYNC B0 ;  /* 0x0000000000007941 */ /* 0x000fea0003800000 */
.L_x_27484:
        /* <DEDUP_REMOVED lines=19> */
.L_x_27487:
[----:B------:R-:W-:Y:S05]  /*b8f0*/  BSYNC B0 ;  /* 0x0000000000007941 */ /* 0x000fea0003800000 */
.L_x_27486:
        /* <DEDUP_REMOVED lines=36> */
.L_x_27489:
[----:B------:R-:W-:Y:S05]  /*bb40*/  BSYNC B0 ;  /* 0x0000000000007941 */ /* 0x000fea0003800000 */
.L_x_27488:
[----:B------:R-:W-:Y:S06]  /*bb50*/  BAR.SYNC.DEFER_BLOCKING 0x0 ;  /* 0x0000000000007b1d */ /* 0x000fec0000010000 */
[----:B------:R-:W-:Y:S05]  /*bb60*/  @P3 EXIT ;  /* 0x000000000000394d */ /* 0x000fea0003800000 */
[----:B------:R-:W-:Y:S05]  /*bb70*/  @P2 EXIT ;  /* 0x000000000000294d */ /* 0x000fea0003800000 */
[----:B------:R-:W2:Y:S01]  /*bb80*/  S2R R3, SR_CTAID.Z ;  /* 0x0000000000037919 */ /* 0x000ea20000002700 */
[----:B------:R-:W3:Y:S01]  /*bb90*/  S2UR UR4, SR_CTAID.X ;  /* 0x00000000000479c3 */ /* 0x000ee20000002500 */
[----:B------:R-:W-:Y:S01]  /*bba0*/  ULDC UR5, c[0x0][0xc] ;  /* 0x0000030000057ab9 */ /* 0x000fe20000000800 */
[----:B------:R-:W-:Y:S02]  /*bbb0*/  VIADD R7, R6, 0x60 ;  /* 0x0000006006077836 */ /* 0x000fe40000000000 */
[----:B------:R-:W-:Y:S01]  /*bbc0*/  IMAD R0, R0, UR5, RZ ;  /* 0x0000000500007c24 */ /* 0x000fe2000f8e02ff */
[----:B------:R-:W-:Y:S01]  /*bbd0*/  ULDC UR5, c[0x0][0x14] ;  /* 0x0000050000057ab9 */ /* 0x000fe20000000800 */
[----:B------:R-:W-:Y:S02]  /*bbe0*/  VIADD R8, R6, 0x70 ;  /* 0x0000007006087836 */ /* 0x000fe40000000000 */
[----:B01----:R-:W-:Y:S02]  /*bbf0*/  IMAD R2, R0, UR5, RZ ;  /* 0x0000000500027c24 */ /* 0x003fe4000f8e02ff */
[----:B------:R-:W-:-:S02]  /*bc00*/  VIADD R9, R6, 0x80 ;  /* 0x0000008006097836 */ /* 0x000fc40000000000 */
[C---:B------:R-:W-:Y:S02]  /*bc10*/  VIADD R5, R6.reuse, 0x50 ;  /* 0x0000005006057836 */ /* 0x040fe40000000000 */
[C---:B------:R-:W-:Y:S02]  /*bc20*/  VIADD R10, R6.reuse, 0x90 ;  /* 0x00000090060a7836 */ /* 0x040fe40000000000 */
[C---:B------:R-:W-:Y:S02]  /*bc30*/  VIADD R14, R6.reuse, 0xd0 ;  /* 0x000000d0060e7836 */ /* 0x040fe40000000000 */
[C---:B------:R-:W-:Y:S02]  /*bc40*/  VIADD R15, R6.reuse, 0xe0 ;  /* 0x000000e0060f7836 */ /* 0x040fe40000000000 */
[C---:B------:R-:W-:Y:S02]  /*bc50*/  VIADD R16, R6.reuse, 0xf0 ;  /* 0x000000f006107836 */ /* 0x040fe40000000000 */
[C---:B------:R-:W-:Y:S01]  /*bc60*/  VIADD R11, R6.reuse, 0xa0 ;  /* 0x000000a0060b7836 */ /* 0x040fe20000000000 */
[----:B---3--:R-:W-:Y:S01]  /*bc70*/  UIMAD UR4, UR4, UR5, URZ ;  /* 0x00000005040472a4 */ /* 0x008fe2000f8e023f */
[----:B------:R-:W-:-:S02]  /*bc80*/  VIADD R12, R6, 0xb0 ;  /* 0x000000b0060c7836 */ /* 0x000fc40000000000 */
[----:B------:R-:W-:Y:S01]  /*bc90*/  VIADD R13, R6, 0xc0 ;  /* 0x000000c0060d7836 */ /* 0x000fe20000000000 */
[----:B------:R-:W-:Y:S01]  /*bca0*/  USHF.L.U32 UR4, UR4, 0x8, URZ ;  /* 0x0000000804047899 */ /* 0x000fe2000800063f */
[----:B--2---:R-:W-:-:S03]  /*bcb0*/  IMAD.SHL.U32 R0, R3, 0x100, RZ ;  /* 0x0000010003007824 */ /* 0x004fc600078e00ff */
[----:B------:R-:W-:Y:S01]  /*bcc0*/  USHF.R.S32.HI UR5, URZ, 0x1f, UR4 ;  /* 0x0000001f3f057899 */ /* 0x000fe20008011404 */
[----:B------:R-:W-:Y:S02]  /*bcd0*/  IMAD.SHL.U32 R3, R2, 0x100, RZ ;  /* 0x0000010002037824 */ /* 0x000fe400078e00ff */
[C---:B------:R-:W-:Y:S01]  /*bce0*/  VIADD R2, R6.reuse, 0x20 ;  /* 0x0000002006027836 */ /* 0x040fe20000000000 */
[--C-:B------:R-:W-:Y:S02]  /*bcf0*/  SHF.R.S32.HI R4, RZ, 0x1f, R0.reuse ;  /* 0x0000001fff047819 */ /* 0x100fe40000011400 */
[----:B------:R-:W-:Y:S01]  /*bd00*/  IADD3 R33, P0, P1, R3, UR4, R0 ;  /* 0x0000000403217c10 */ /* 0x000fe2000f91e000 */
[C---:B------:R-:W-:Y:S01]  /*bd10*/  VIADD R0, R6.reuse, 0x10 ;  /* 0x0000001006007836 */ /* 0x040fe20000000000 */
[----:B------:R-:W-:Y:S02]  /*bd20*/  SHF.R.S32.HI R3, RZ, 0x1f, R3 ;  /* 0x0000001fff037819 */ /* 0x000fe40000011403 */
[----:B------:R-:W-:-:S02]  /*bd30*/  IADD3 R46, P2, R6, R33, RZ ;  /* 0x00000021062e7210 */ /* 0x000fc40007f5e0ff */
[----:B------:R-:W-:Y:S01]  /*bd40*/  IADD3.X R57, R3, UR5, R4, P0, P1 ;  /* 0x0000000503397c10 */ /* 0x000fe200087e2404 */
[----:B------:R-:W-:Y:S01]  /*bd50*/  VIADD R3, R6, 0x30 ;  /* 0x0000003006037836 */ /* 0x000fe20000000000 */
[-C--:B------:R-:W-:Y:S01]  /*bd60*/  IADD3 R44, P1, R0, R33.reuse, RZ ;  /* 0x00000021002c7210 */ /* 0x080fe20007f3e0ff */
[----:B------:R-:W-:Y:S01]  /*bd70*/  VIADD R4, R6, 0x40 ;  /* 0x0000004006047836 */ /* 0x000fe20000000000 */
[-C--:B------:R-:W-:Y:S01]  /*bd80*/  IADD3 R42, P0, R2, R33.reuse, RZ ;  /* 0x00000021022a7210 */ /* 0x080fe20007f1e0ff */
[----:B------:R-:W-:Y:S01]  /*bd90*/  ULDC.64 UR4, c[0x0][0x210] ;  /* 0x0000840000047ab9 */ /* 0x000fe20000000a00 */
[----:B------:R-:W-:Y:S02]  /*bda0*/  IADD3 R20, P3, R7, R33, RZ ;  /* 0x0000002107147210 */ /* 0x000fe40007f7e0ff */
[-C--:B------:R-:W-:Y:S02]  /*bdb0*/  LEA.HI.X.SX32 R55, R6, R57.reuse, 0x1, P2 ;  /* 0x0000003906377211 */ /* 0x080fe400010f0eff */
[----:B------:R-:W-:-:S02]  /*bdc0*/  LEA.HI.X.SX32 R53, R0, R57, 0x1, P1 ;  /* 0x0000003900357211 */ /* 0x000fc400008f0eff */
[-C--:B------:R-:W-:Y:S02]  /*bdd0*/  IADD3 R17, P2, R8, R33.reuse, RZ ;  /* 0x0000002108117210 */ /* 0x080fe40007f5e0ff */
[-C--:B------:R-:W-:Y:S02]  /*bde0*/  IADD3 R19, P1, R9, R33.reuse, RZ ;  /* 0x0000002109137210 */ /* 0x080fe40007f3e0ff */
[-C--:B------:R-:W-:Y:S02]  /*bdf0*/  IADD3 R40, P4, R3, R33.reuse, RZ ;  /* 0x0000002103287210 */ /* 0x080fe40007f9e0ff */
[-C--:B------:R-:W-:Y:S02]  /*be00*/  IADD3 R24, P6, R4, R33.reuse, RZ ;  /* 0x0000002104187210 */ /* 0x080fe40007fde0ff */
[----:B------:R-:W-:Y:S02]  /*be10*/  IADD3 R22, P5, R5, R33, RZ ;  /* 0x0000002105167210 */ /* 0x000fe40007fbe0ff */
[----:B------:R-:W-:-:S02]  /*be20*/  LEA.HI.X.SX32 R51, R2, R57, 0x1, P0 ;  /* 0x0000003902337211 */ /* 0x000fc400000f0eff */
[----:B------:R-:W-:Y:S02]  /*be30*/  LEA.HI.X.SX32 R43, R7, R57, 0x1, P3 ;  /* 0x00000039072b7211 */ /* 0x000fe400018f0eff */
[-C--:B------:R-:W-:Y:S02]  /*be40*/  IADD3 R21, P0, R10, R33.reuse, RZ ;  /* 0x000000210a157210 */ /* 0x080fe40007f1e0ff */
[----:B------:R-:W-:Y:S02]  /*be50*/  IADD3 R29, P3, R14, R33, RZ ;  /* 0x000000210e1d7210 */ /* 0x000fe40007f7e0ff */
[-C--:B------:R-:W-:Y:S02]  /*be60*/  LEA.HI.X.SX32 R18, R8, R57.reuse, 0x1, P2 ;  /* 0x0000003908127211 */ /* 0x080fe400010f0eff */
[----:B------:R-:W-:Y:S02]  /*be70*/  LEA.HI.X.SX32 R32, R9, R57, 0x1, P1 ;  /* 0x0000003909207211 */ /* 0x000fe400008f0eff */
[----:B------:R-:W-:-:S02]  /*be80*/  IADD3 R31, P2, R15, R33, RZ ;  /* 0x000000210f1f7210 */ /* 0x000fc40007f5e0ff */
[----:B------:R-:W-:Y:S02]  /*be90*/  IADD3 R0, P1, R16, R33, RZ ;  /* 0x0000002110007210 */ /* 0x000fe40007f3e0ff */
[-C--:B------:R-:W-:Y:S02]  /*bea0*/  LEA.HI.X.SX32 R49, R3, R57.reuse, 0x1, P4 ;  /* 0x0000003903317211 */ /* 0x080fe400020f0eff */
[-C--:B------:R-:W-:Y:S02]  /*beb0*/  LEA.HI.X.SX32 R47, R4, R57.reuse, 0x1, P6 ;  /* 0x00000039042f7211 */ /* 0x080fe400030f0eff */
[----:B------:R-:W-:Y:S02]  /*bec0*/  LEA.HI.X.SX32 R45, R5, R57, 0x1, P5 ;  /* 0x00000039052d7211 */ /* 0x000fe400028f0eff */
[-C--:B------:R-:W-:Y:S02]  /*bed0*/  IADD3 R23, P4, R11, R33.reuse, RZ ;  /* 0x000000210b177210 */ /* 0x080fe40007f9e0ff */
[----:B------:R-:W-:-:S02]  /*bee0*/  IADD3 R25, P6, R12, R33, RZ ;  /* 0x000000210c197210 */ /* 0x000fc40007fde0ff */
[----:B------:R-:W-:Y:S02]  /*bef0*/  IADD3 R27, P5, R13, R33, RZ ;  /* 0x000000210d1b7210 */ /* 0x000fe40007fbe0ff */
[-C--:B------:R-:W-:Y:S02]  /*bf00*/  LEA.HI.X.SX32 R30, R10, R57.reuse, 0x1, P0 ;  /* 0x000000390a1e7211 */ /* 0x080fe400000f0eff */
[-C--:B------:R-:W-:Y:S02]  /*bf10*/  LEA.HI.X.SX32 R36, R14, R57.reuse, 0x1, P3 ;  /* 0x000000390e247211 */ /* 0x080fe400018f0eff */
[-C--:B------:R-:W-:Y:S02]  /*bf20*/  LEA.HI.X.SX32 R34, R15, R57.reuse, 0x1, P2 ;  /* 0x000000390f227211 */ /* 0x080fe400010f0eff */
[----:B------:R-:W-:Y:S02]  /*bf30*/  LEA.HI.X.SX32 R33, R16, R57, 0x1, P1 ;  /* 0x0000003910217211 */ /* 0x000fe400008f0eff */
[----:B------:R-:W-:-:S02]  /*bf40*/  LEA R2, P0, R46, UR4, 0x2 ;  /* 0x000000042e027c11 */ /* 0x000fc4000f8010ff */
[----:B------:R-:W-:Y:S02]  /*bf50*/  LEA R8, P3, R40, UR4, 0x2 ;  /* 0x0000000428087c11 */ /* 0x000fe4000f8610ff */
[----:B------:R-:W-:Y:S02]  /*bf60*/  LEA R4, P1, R44, UR4, 0x2 ;  /* 0x000000042c047c11 */ /* 0x000fe4000f8210ff */
[----:B------:R-:W-:Y:S02]  /*bf70*/  LEA R6, P2, R42, UR4, 0x2 ;  /* 0x000000042a067c11 */ /* 0x000fe4000f8410ff */
[----:B------:R-:W-:Y:S02]  /*bf80*/  LEA.HI.X R3, R46, UR5, R55, 0x2, P0 ;  /* 0x000000052e037c11 */ /* 0x000fe400080f1437 */
[----:B------:R-:W-:Y:S02]  /*bf90*/  LEA.HI.X R9, R40, UR5, R49, 0x2, P3 ;  /* 0x0000000528097c11 */ /* 0x000fe400098f1431 */
[----:B------:R-:W-:Y:S01]  /*bfa0*/  LEA.HI.X.SX32 R26, R12, R57, 0x1, P6 ;  /* 0x000000390c1a7211 */ /* 0x000fe200030f0eff */
[----:B------:R-:W-:Y:S01]  /*bfb0*/  STG.E desc[UR12][R2.64], R96 ;  /* 0x0000006002007986 */ /* 0x000fe2000c10190c */
[----:B------:R-:W-:-:S02]  /*bfc0*/  LEA.HI.X R5, R44, UR5, R53, 0x2, P1 ;  /* 0x000000052c057c11 */ /* 0x000fc400088f1435 */
[----:B------:R-:W-:Y:S02]  /*bfd0*/  LEA.HI.X R7, R42, UR5, R51, 0x2, P2 ;  /* 0x000000052a077c11 */ /* 0x000fe400090f1433 */
[----:B------:R-:W-:Y:S01]  /*bfe0*/  LEA R10, P0, R24, UR4, 0x2 ;  /* 0x00000004180a7c11 */ /* 0x000fe2000f8010ff */
[----:B------:R-:W-:Y:S01]  /*bff0*/  STG.E desc[UR12][R4.64], R91 ;  /* 0x0000005b04007986 */ /* 0x000fe2000c10190c */
[----:B------:R-:W-:Y:S02]  /*c000*/  LEA R16, P3, R17, UR4, 0x2 ;  /* 0x0000000411107c11 */ /* 0x000fe4000f8610ff */
[----:B------:R-:W-:Y:S01]  /*c010*/  LEA R12, P1, R22, UR4, 0x2 ;  /* 0x00000004160c7c11 */ /* 0x000fe2000f8210ff */
[----:B------:R-:W-:Y:S01]  /*c020*/  STG.E desc[UR12][R6.64], R90 ;  /* 0x0000005a06007986 */ /* 0x000fe2000c10190c */
[----:B------:R-:W-:Y:S02]  /*c030*/  LEA R14, P2, R20, UR4, 0x2 ;  /* 0x00000004140e7c11 */ /* 0x000fe4000f8410ff */
[-C--:B------:R-:W-:Y:S01]  /*c040*/  LEA.HI.X.SX32 R28, R11, R57.reuse, 0x1, P4 ;  /* 0x000000390b1c7211 */ /* 0x080fe200020f0eff */
[----:B------:R-:W-:Y:S01]  /*c050*/  STG.E desc[UR12][R8.64], R87 ;  /* 0x0000005708007986 */ /* 0x000fe2000c10190c */
[----:B------:R-:W-:-:S02]  /*c060*/  LEA.HI.X.SX32 R38, R13, R57, 0x1, P5 ;  /* 0x000000390d267211 */ /* 0x000fc400028f0eff */
        /* <DEDUP_REMOVED lines=33> */
.L_x_27447:
        /* <DEDUP_REMOVED lines=8> */
.L_x_27491:
[----:B------:R-:W-:Y:S05]  /*c300*/  BSYNC B2 ;  /* 0x0000000000027941 */ /* 0x000fea0003800000 */
.L_x_27490:
        /* <DEDUP_REMOVED lines=8> */
.L_x_27492:
[----:B------:R-:W-:Y:S01]  /*c390*/  IMAD.MOV.U32 R41, RZ, RZ, R42 ;  /* 0x000000ffff297224 */ /* 0x000fe200078e002a */
[----:B------:R-:W-:Y:S06]  /*c3a0*/  BRA `(.L_x_27493) ;  /* 0xffffff8800f47947 */ /* 0x000fec000383ffff */
.L_x_27452:
[----:B------:R-:W-:Y:S01]  /*c3b0*/  BSSY B2, `(.L_x_27494) ;  /* 0x0000007000027945 */ /* 0x000fe20003800000 */
[----:B------:R-:W-:Y:S02]  /*c3c0*/  IMAD.MOV.U32 R44, RZ, RZ, 0x2 ;  /* 0x00000002ff2c7424 */ /* 0x000fe400078e00ff */
[----:B------:R-:W-:Y:S02]  /*c3d0*/  IMAD.MOV.U32 R45, RZ, RZ, 0x1f ;  /* 0x0000001fff2d7424 */ /* 0x000fe400078e00ff */
[----:B------:R-:W-:-:S07]  /*c3e0*/  IMAD.MOV.U32 R43, RZ, RZ, -0x1 ;  /* 0xffffffffff2b7424 */ /* 0x000fce00078e00ff */
[----:B------:R-:W-:Y:S05]  /*c3f0*/  WARPSYNC.COLLECTIVE R43, `(.L_x_27495) ;  /* 0x000000002b087348 */ /* 0x000fea0003c00000 */
[----:B------:R0:W1:Y:S02]  /*c400*/  SHFL.BFLY P1, R42, R40, R44, R45 ;  /* 0x0c00002c282a7389 */ /* 0x000064000002002d */
[----:B01----:R-:W-:Y:S01]  /*c410*/  ENDCOLLECTIVE ;  /* 0x000000000000791b */ /* 0x003fe20003800000 */
.L_x_27495:
[----:B------:R-:W-:Y:S05]  /*c420*/  BSYNC B2 ;  /* 0x0000000000027941 */ /* 0x000fea0003800000 */
.L_x_27494:
        /* <DEDUP_REMOVED lines=9> */
.L_x_27496:
[----:B------:R-:W-:Y:S05]  /*c4c0*/  BRA `(.L_x_27497) ;  /* 0xffffffb000647947 */ /* 0x000fea000383ffff */
.L_x_27455:
        /* <DEDUP_REMOVED lines=8> */
.L_x_27499:
[----:B------:R-:W-:Y:S05]  /*c550*/  BSYNC B0 ;  /* 0x0000000000007941 */ /* 0x000fea0003800000 */
.L_x_27498:
        /* <DEDUP_REMOVED lines=9> */
.L_x_27500:
[----:B------:R-:W-:Y:S02]  /*c5f0*/  IMAD.MOV.U32 R44, RZ, RZ, 0x4 ;  /* 0x00000004ff2c7424 */ /* 0x000fe400078e00ff */
[----:B------:R-:W-:-:S05]  /*c600*/  IMAD.MOV.U32 R4, RZ, RZ, R42 ;  /* 0x000000ffff047224 */ /* 0x000fca00078e002a */
[----:B------:R-:W-:-:S05]  /*c610*/  FMNMX.FTZ R4, R5, R4, !PT ;  /* 0x0000000405047209 */ /* 0x000fca0007810000 */
[----:B------:R-:W-:-:S07]  /*c620*/  IMAD.MOV.U32 R40, RZ, RZ, R4 ;  /* 0x000000ffff287224 */ /* 0x000fce00078e0004 */
[----:B------:R-:W-:Y:S05]  /*c630*/  WARPSYNC.COLLECTIVE R43, `(.L_x_27501) ;  /* 0x000000002b087348 */ /* 0x000fea0003c00000 */
[----:B------:R0:W1:Y:S02]  /*c640*/  SHFL.BFLY P1, R42, R40, R44, R45 ;  /* 0x0c00002c282a7389 */ /* 0x000064000002002d */
[----:B01----:R-:W-:Y:S01]  /*c650*/  ENDCOLLECTIVE ;  /* 0x000000000000791b */ /* 0x003fe20003800000 */
.L_x_27501:
[----:B------:R-:W-:Y:S01]  /*c660*/  IMAD.MOV.U32 R7, RZ, RZ, R42 ;  /* 0x000000ffff077224 */ /* 0x000fe200078e002a */
[----:B------:R-:W-:Y:S06]  /*c670*/  BRA `(.L_x_27502) ;  /* 0xffffffb000ac7947 */ /* 0x000fec000383ffff */
.L_x_27503:
        /* <DEDUP_REMOVED lines=16> */
.L_x_28503:


//--------------------- .text._ZN4vllm25paged_attention_v1_kernelIffLi192ELi8ELi128ELNS_18Fp8KVCacheDataTypeE0ELb1EEEvPT_PKS2_PKT0_S8_ifPKiSA_iPKfiiiSC_SC_iiiii --------------------------
	.section	.text._ZN4vllm25paged_attention_v1_kernelIffLi192ELi8ELi128ELNS_18Fp8KVCacheDataTypeE0ELb1EEEvPT_PKS2_PKT0_S8_ifPKiSA_iPKfiiiSC_SC_iiiii,"ax",@progbits
	.align	128
        .global         _ZN4vllm25paged_attention_v1_kernelIffLi192ELi8ELi128ELNS_18Fp8KVCacheDataTypeE0ELb1EEEvPT_PKS2_PKT0_S8_ifPKiSA_iPKfiiiSC_SC_iiiii
        .type           _ZN4vllm25paged_attention_v1_kernelIffLi192ELi8ELi128ELNS_18Fp8KVCacheDataTypeE0ELb1EEEvPT_PKS2_PKT0_S8_ifPKiSA_iPKfiiiSC_SC_iiiii,@function
        .size           _ZN4vllm25paged_attention_v1_kernelIffLi192ELi8ELi128ELNS_18Fp8KVCacheDataTypeE0ELb1EEEvPT_PKS2_PKT0_S8_ifPKiSA_iPKfiiiSC_SC_iiiii,(.L_x_28504 - _ZN4vllm25paged_attention_v1_kernelIffLi192ELi8ELi128ELNS_18Fp8KVCacheDataTypeE0ELb1EEEvPT_PKS2_PKT0_S8_ifPKiSA_iPKfiiiSC_SC_iiiii)
        .other          _ZN4vllm25paged_attention_v1_kernelIffLi192ELi8ELi128ELNS_18Fp8KVCacheDataTypeE0ELb1EEEvPT_PKS2_PKT0_S8_ifPKiSA_iPKfiiiSC_SC_iiiii,@"STO_CUDA_ENTRY STV_DEFAULT"
_ZN4vllm25paged_attention_v1_kernelIffLi192ELi8ELi128ELNS_18Fp8KVCacheDataTypeE0ELb1EEEvPT_PKS2_PKT0_S8_ifPKiSA_iPKfiiiSC_SC_iiiii:
.text._ZN4vllm25paged_attention_v1_kernelIffLi192ELi8ELi128ELNS_18Fp8KVCacheDataTypeE0ELb1EEEvPT_PKS2_PKT0_S8_ifPKiSA_iPKfiiiSC_SC_iiiii:
[----:B------:R-:W-:Y:S08]  /*0000*/  LDC R1, c[0x0][0x28] ;  /* 0x00000a00ff017b82 */ /* 0x000ff00000000800 */
[----:B------:R-:W0:Y:S01]  /*0010*/  S2UR UR6, SR_CTAID.Y ;  /* 0x00000000000679c3 */ /* 0x000e220000002600 */
[----:B------:R-:W-:Y:S01]  /*0020*/  ULDC.64 UR4, c[0x0][0x240] ;  /* 0x0000900000047ab9 */ /* 0x000fe20000000a00 */
[----:B------:R-:W-:Y:S01]  /*0030*/  ULDC UR8, c[0x0][0x230] ;  /* 0x00008c0000087ab9 */ /* 0x000fe20000000800 */
[----:B------:R-:W-:Y:S01]  /*0040*/  ULDC.64 UR10, c[0x0][0x250] ;  /* 0x00009400000a7ab9 */ /* 0x000fe20000000a00 */
[----:B------:R-:W-:Y:S01]  /*0050*/  IMAD.U32 R0, RZ, RZ, UR8 ;  /* 0x00000008ff007e24 */ /* 0x000fe2000f8e00ff */
[----:B------:R-:W-:-:S03]  /*0060*/  UISETP.NE.U32.AND UP0, UPT, UR10, URZ, UPT ;  /* 0x0000003f0a00728c */ /* 0x000fc6000bf05070 */
[----:B------:R-:W1:Y:S01]  /*0070*/  S2UR UR7, SR_CTAID.X ;  /* 0x00000000000779c3 */ /* 0x000e620000002500 */
[----:B------:R-:W-:Y:S01]  /*0080*/  IABS R0, R0 ;  /* 0x0000000000007213 */ /* 0x000fe20000000000 */
[----:B------:R-:W-:-:S03]  /*0090*/  UISETP.NE.AND.EX UP0, UPT, UR11, URZ, UPT, UP0 ;  /* 0x0000003f0b00728c */ /* 0x000fc6000bf05300 */
[----:B------:R-:W-:Y:S01]  /*00a0*/  ULDC.64 UR10, c[0x0][0x208] ;  /* 0x00008200000a7ab9 */ /* 0x000fe20000000a00 */
[----:B------:R-:W-:Y:S01]  /*00b0*/  R2UR UR14, R0 ;  /* 0x00000000000e72ca */ /* 0x000fe200000e0000 */
[----:B0-----:R-:W-:-:S06]  /*00c0*/  UIMAD.WIDE UR4, UR6, 0x4, UR4 ;  /* 0x00000004060478a5 */ /* 0x001fcc000f8e0204 */
[----:B------:R-:W-:Y:S02]  /*00d0*/  IMAD.U32 R2, RZ, RZ, UR4 ;  /* 0x00000004ff027e24 */ /* 0x000fe4000f8e00ff */
[----:B------:R-:W-:-:S04]  /*00e0*/  IMAD.U32 R3, RZ, RZ, UR5 ;  /* 0x00000005ff037e24 */ /* 0x000fc8000f8e00ff */
[----:B------:R-:W0:Y:S01]  /*00f0*/  I2F.RP R0, UR14 ;  /* 0x0000000e00007d06 */ /* 0x000e220008209400 */
[----:B------:R-:W-:Y:S01]  /*0100*/  ULDC UR9, c[0x0][0xc] ;  /* 0x0000030000097ab9 */ /* 0x000fe20000000800 */
[----:B------:R-:W-:Y:S01]  /*0110*/  @UP0 ULDC.64 UR4, c[0x0][0x250] ;  /* 0x0000940000040ab9 */ /* 0x000fe20000000a00 */
[----:B------:R2:W3:Y:S01]  /*0120*/  LDG.E.CONSTANT R7, desc[UR10][R2.64] ;  /* 0x0000000a02077981 */ /* 0x0004e2000c1e9900 */
[----:B-1----:R-:W-:Y:S01]  /*0130*/  @UP0 UIMAD.WIDE UR4, UR7, 0x4, UR4 ;  /* 0x00000004070408a5 */ /* 0x002fe2000f8e0204 */
[----:B------:R-:W-:Y:S01]  /*0140*/  PLOP3.LUT P0, PT, PT, PT, UP0, 0x80, 0x0 ;  /* 0x000000000000781c */ /* 0x000fe20003f0f008 */
[----:B------:R-:W-:-:S04]  /*0150*/  IMAD.MOV.U32 R171, RZ, RZ, RZ ;  /* 0x000000ffffab7224 */ /* 0x000fc800078e00ff */
[----:B------:R-:W-:Y:S02]  /*0160*/  IMAD.U32 R5, RZ, RZ, UR5 ;  /* 0x00000005ff057e24 */ /* 0x000fe4000f8e00ff */
[----:B------:R-:W-:Y:S01]  /*0170*/  IMAD.U32 R4, RZ, RZ, UR4 ;  /* 0x00000004ff047e24 */ /* 0x000fe2000f8e00ff */
[----:B0-----:R-:W0:Y:S01]  /*0180*/  MUFU.RCP R0, R0 ;  /* 0x0000000000007308 */ /* 0x001e220000001000 */
[----:B--2---:R-:W1:Y:S01]  /*0190*/  LDC R2, c[0x0][0xc] ;  /* 0x00000300ff027b82 */ /* 0x004e620000000800 */
[----:B------:R-:W-:-:S03]  /*01a0*/  UMOV UR4, URZ ;  /* 0x0000003f00047c82 */ /* 0x000fc60008000000 */
        /* <DEDUP_REMOVED lines=8> */
[----:B--2---:R-:W-:-:S11]  /*0230*/  IABS R4, R5 ;  /* 0x0000000500047213 */ /* 0x004fd60000000000 */
        /* <DEDUP_REMOVED lines=25> */
[----:B0-----:R-:W-:-:S02]  /*03d0*/  VIADD R2, R0, 0xffffffe ;  /* 0x0ffffffe00027836 */ /* 0x001fc40000000000 */
[----:B------:R-:W-:Y:S02]  /*03e0*/  IMAD.MOV R0, RZ, RZ, -R3 ;  /* 0x000000ffff007224 */ /* 0x000fe400078e0a03 */
[----:B------:R-:W0:Y:S02]  /*03f0*/  S2R R3, SR_TID.X ;  /* 0x0000000000037919 */ /* 0x000e240000002100 */
[----:B------:R-:W1:Y:S02]  /*0400*/  F2I.FTZ.U32.TRUNC.NTZ R2, R2 ;  /* 0x0000000200027305 */ /* 0x000e64000021f000 */
[----:B-1----:R-:W-:-:S13]  /*0410*/  R2UR UR5, R2 ;  /* 0x00000000020572ca */ /* 0x002fda00000e0000 */
[----:B------:R-:W-:Y:S01]  /*0420*/  UIADD3 UR12, URZ, -UR5, URZ ;  /* 0x800000053f0c7290 */ /* 0x000fe2000fffe03f */
[----:B0-----:R-:W-:-:S03]  /*0430*/  ISETP.GT.AND P0, PT, R3, 0xbf, PT ;  /* 0x000000bf0300780c */ /* 0x001fc60003f04270 */
[----:B------:R-:W-:-:S04]  /*0440*/  UIMAD UR12, UR12, UR15, URZ ;  /* 0x0000000f0c0c72a4 */ /* 0x000fc8000f8e023f */
[----:B------:R-:W-:-:S03]  /*0450*/  UIMAD.WIDE.U32 UR4, UR5, UR12, UR4 ;  /* 0x0000000c050472a5 */ /* 0x000fc6000f8e0004 */
[----:B------:R-:W-:Y:S01]  /*0460*/  R2UR UR12, R0 ;  /* 0x00000000000c72ca */ /* 0x000fe200000e0000 */
[----:B------:R-:W-:Y:S01]  /*0470*/  UIMAD.WIDE.U32 UR4, UR5, UR13, URZ ;  /* 0x0000000d050472a5 */ /* 0x000fe2000f8e003f */
[----:B------:R-:W-:-:S04]  /*0480*/  SHF.R.S32.HI R0, RZ, 0x1f, R3 ;  /* 0x0000001fff007819 */ /* 0x000fc80000011403 */
[CC--:B------:R-:W-:Y:S02]  /*0490*/  LEA.HI R2, R0.reuse, R3.reuse, RZ, 0x2 ;  /* 0x0000000300027211 */ /* 0x0c0fe400078f10ff */
[----:B------:R-:W-:Y:S02]  /*04a0*/  LEA.HI R182, R0, R3, RZ, 0x5 ;  /* 0x0000000300b67211 */ /* 0x000fe400078f28ff */
        /* <DEDUP_REMOVED lines=15> */
[----:B---3--:R-:W-:Y:S02]  /*05a0*/  R2UR UR15, R7 ;  /* 0x00000000070f72ca */ /* 0x008fe400000e0000 */
[----:B------:R-:W-:Y:S01]  /*05b0*/  SHF.R.S32.HI R7, RZ, 0x2, R2 ;  /* 0x00000002ff077819 */ /* 0x000fe20000011402 */
[----:B------:R-:W-:-:S12]  /*05c0*/  @P0 BRA `(.L_x_27505) ;  /* 0x00000004001c0947 */ /* 0x000fd80003800000 */
[----:B------:R-:W-:Y:S01]  /*05d0*/  VIMNMX R2, R7, 0x10, !PT ;  /* 0x0000001007027848 */ /* 0x000fe20007fe0100 */
[----:B------:R-:W-:Y:S01]  /*05e0*/  ULDC UR5, c[0x0][0x258] ;  /* 0x0000960000057ab9 */ /* 0x000fe20000000800 */
[----:B------:R-:W-:Y:S01]  /*05f0*/  IMAD R5, R5, 0xc0, RZ ;  /* 0x000000c005057824 */ /* 0x000fe200078e02ff */
        /* <DEDUP_REMOVED lines=25> */
.L_x_27508:
        /* <DEDUP_REMOVED lines=11> */
.L_x_27507:
[----:B------:R-:W-:Y:S05]  /*0840*/  BSYNC B1 ;  /* 0x0000000000017941 */ /* 0x000fea0003800000 */
.L_x_27506:
        /* <DEDUP_REMOVED lines=14> */
.L_x_27509:
        /* <DEDUP_REMOVED lines=17> */
.L_x_27505:
[----:B------:R-:W-:Y:S05]  /*0a40*/  BSYNC B0 ;  /* 0x0000000000007941 */ /* 0x000fea0003800000 */
.L_x_27504:
[----:B------:R-:W0:Y:S01]  /*0a50*/  LDC R9, c[0x0][0x284] ;  /* 0x0000a100ff097b82 */ /* 0x000e220000000800 */
[----:B------:R-:W-:Y:S01]  /*0a60*/  UIADD3 UR5, UR15, -0x1, URZ ;  /* 0xffffffff0f057890 */ /* 0x000fe2000fffe03f */
[----:B------:R-:W-:Y:S01]  /*0a70*/  BSSY B0, `(.L_x_27510) ;  /* 0x000055e000007945 */ /* 0x000fe20003800000 */
[----:B------:R-:W-:Y:S01]  /*0a80*/  ULDC UR16, c[0x0][0x288] ;  /* 0x0000a20000107ab9 */ /* 0x000fe20000000800 */
[----:B------:R-:W-:Y:S01]  /*0a90*/  ULDC UR14, c[0x0][0x278] ;  /* 0x00009e00000e7ab9 */ /* 0x000fe20000000800 */
[----:B------:R-:W-:Y:S02]  /*0aa0*/  UISETP.GT.AND UP0, UPT, UR16, -0x1, UPT ;  /* 0xffffffff1000788c */ /* 0x000fe4000bf04270 */
[----:B------:R-:W-:Y:S01]  /*0ab0*/  IMAD.U32 R8, RZ, RZ, UR5 ;  /* 0x00000005ff087e24 */ /* 0x000fe2000f8e00ff */
[----:B------:R-:W-:Y:S01]  /*0ac0*/  ULDC UR13, c[0x0][0x248] ;  /* 0x00009200000d7ab9 */ /* 0x000fe20000000800 */
[----:B------:R-:W-:Y:S01]  /*0ad0*/  ULDC UR25, c[0x0][0x25c] ;  /* 0x0000970000197ab9 */ /* 0x000fe20000000800 */
[----:B------:R-:W-:Y:S01]  /*0ae0*/  ULDC UR26, c[0x0][0x25c] ;  /* 0x00009700001a7ab9 */ /* 0x000fe20000000800 */
[----:B------:R-:W-:Y:S01]  /*0af0*/  ULDC UR24, c[0x0][0x234] ;  /* 0x00008d0000187ab9 */ /* 0x000fe20000000800 */
[----:B------:R-:W-:Y:S01]  /*0b00*/  IABS R8, R8 ;  /* 0x0000000800087213 */ /* 0x000fe20000000000 */
[----:B------:R-:W-:Y:S01]  /*0b10*/  ULDC.64 UR18, c[0x0][0x238] ;  /* 0x00008e0000127ab9 */ /* 0x000fe20000000a00 */
[----:B------:R-:W-:Y:S01]  /*0b20*/  ULDC.64 UR20, c[0x0][0x220] ;  /* 0x0000880000147ab9 */ /* 0x000fe20000000a00 */
[----:B------:R-:W-:Y:S01]  /*0b30*/  ULDC.64 UR22, c[0x0][0x220] ;  /* 0x0000880000167ab9 */ /* 0x000fe20000000a00 */
[----:B------:R-:W-:-:S02]  /*0b40*/  @!UP0 UIMAD UR8, UR8, UR14, UR4 ;  /* 0x0000000e080882a4 */ /* 0x000fc4000f8e0204 */
[----:B------:R-:W-:-:S03]  /*0b50*/  @UP0 UIMAD UR7, UR9, UR14, UR7 ;  /* 0x0000000e090702a4 */ /* 0x000fc6000f8e0207 */
[----:B------:R-:W-:Y:S01]  /*0b60*/  ULDC UR9, c[0x0][0x234] ;  /* 0x00008d0000097ab9 */ /* 0x000fe20000000800 */
[----:B0-----:R-:W-:-:S04]  /*0b70*/  IABS R2, R9 ;  /* 0x0000000900027213 */ /* 0x001fc80000000000 */
[----:B------:R-:W0:Y:S08]  /*0b80*/  I2F.RP R6, R2 ;  /* 0x0000000200067306 */ /* 0x000e300000209400 */
        /* <DEDUP_REMOVED lines=8> */
[----:B------:R-:W-:-:S04]  /*0c10*/  IMAD.HI.U32 R4, R3, R5, RZ ;  /* 0x0000000503047227 */ /* 0x000fc800078e00ff */
[----:B------:R-:W-:-:S04]  /*0c20*/  IMAD.MOV R6, RZ, RZ, -R4 ;  /* 0x000000ffff067224 */ /* 0x000fc800078e0a04 */
[C---:B------:R-:W-:Y:S02]  /*0c30*/  IMAD R5, R2.reuse, R6, R5 ;  /* 0x0000000602057224 */ /* 0x040fe400078e0205 */
[----:B------:R-:W-:Y:S01]  /*0c40*/  IMAD.MOV.U32 R6, RZ, RZ, R2 ;  /* 0x000000ffff067224 */ /* 0x000fe200078e0002 */
[----:B------:R-:W-:Y:S02]  /*0c50*/  BAR.SYNC.DEFER_BLOCKING 0x0 ;  /* 0x0000000000007b1d */ /* 0x000fe40000010000 */
[----:B------:R-:W-:-:S13]  /*0c60*/  ISETP.GT.U32.AND P1, PT, R2, R5, PT ;  /* 0x000000050200720c */ /* 0x000fda0003f24070 */
[----:B------:R-:W-:Y:S02]  /*0c70*/  @!P1 IMAD.IADD R5, R5, 0x1, -R2 ;  /* 0x0000000105059824 */ /* 0x000fe400078e0a02 */
[----:B------:R-:W-:Y:S01]  /*0c80*/  @!P1 VIADD R4, R4, 0x1 ;  /* 0x0000000104049836 */ /* 0x000fe20000000000 */
[----:B------:R-:W-:Y:S02]  /*0c90*/  ISETP.NE.AND P1, PT, R9, RZ, PT ;  /* 0x000000ff0900720c */ /* 0x000fe40003f25270 */
[----:B------:R-:W-:Y:S02]  /*0ca0*/  ISETP.GE.U32.AND P0, PT, R5, R2, PT ;  /* 0x000000020500720c */ /* 0x000fe40003f06070 */
[----:B------:R-:W-:Y:S01]  /*0cb0*/  LOP3.LUT R5, R9, UR5, RZ, 0x3c, !PT ;  /* 0x0000000509057c12 */ /* 0x000fe2000f8e3cff */
[----:B------:R-:W-:-:S03]  /*0cc0*/  UIADD3 UR5, UR15, 0x7, URZ ;  /* 0x000000070f057890 */ /* 0x000fc6000fffe03f */
[----:B------:R-:W-:Y:S01]  /*0cd0*/  ISETP.GE.AND P2, PT, R5, RZ, PT ;  /* 0x000000ff0500720c */ /* 0x000fe20003f46270 */
[----:B------:R-:W-:Y:S01]  /*0ce0*/  USHF.R.S32.HI UR12, URZ, 0x1f, UR5 ;  /* 0x0000001f3f0c7899 */ /* 0x000fe20008011405 */
[----:B------:R-:W-:-:S03]  /*0cf0*/  IMAD.MOV.U32 R5, RZ, RZ, -0x800001 ;  /* 0xff7fffffff057424 */ /* 0x000fc600078e00ff */
[----:B------:R-:W-:Y:S02]  /*0d00*/  ULEA.HI UR12, UR12, UR5, URZ, 0x3 ;  /* 0x000000050c0c7291 */ /* 0x000fe4000f8f183f */
[----:B------:R-:W-:Y:S01]  /*0d10*/  @P0 VIADD R4, R4, 0x1 ;  /* 0x0000000104040836 */ /* 0x000fe20000000000 */
[----:B------:R-:W-:Y:S02]  /*0d20*/  @!UP0 UIADD3 UR5, -UR16, URZ, URZ ;  /* 0x0000003f10058290 */ /* 0x000fe4000fffe13f */
[----:B------:R-:W-:Y:S02]  /*0d30*/  USHF.R.S32.HI UR12, URZ, 0x3, UR12 ;  /* 0x000000033f0c7899 */ /* 0x000fe4000801140c */
[----:B------:R-:W-:Y:S01]  /*0d40*/  @!UP0 UIMAD UR8, UR8, UR5, URZ ;  /* 0x00000005080882a4 */ /* 0x000fe2000f8e023f */
[----:B------:R-:W-:Y:S01]  /*0d50*/  @!P2 IMAD.MOV R4, RZ, RZ, -R4 ;  /* 0x000000ffff04a224 */ /* 0x000fe200078e0a04 */
[----:B------:R-:W-:Y:S01]  /*0d60*/  UIMAD UR5, UR6, UR13, URZ ;  /* 0x0000000d060572a4 */ /* 0x000fe2000f8e023f */
[----:B------:R-:W-:Y:S01]  /*0d70*/  @!P1 LOP3.LUT R4, RZ, R9, RZ, 0x33, !PT ;  /* 0x00000009ff049212 */ /* 0x000fe200078e33ff */
[----:B------:R-:W-:Y:S01]  /*0d80*/  @UP0 UIMAD UR8, UR7, UR16, URZ ;  /* 0x00000010070802a4 */ /* 0x000fe2000f8e023f */
[----:B------:R-:W-:Y:S01]  /*0d90*/  ISETP.GE.AND P0, PT, R182, UR12, PT ;  /* 0x0000000cb6007c0c */ /* 0x000fe2000bf06270 */
[----:B------:R-:W-:-:S02]  /*0da0*/  USHF.R.S32.HI UR13, URZ, 0x1f, UR5 ;  /* 0x0000001f3f0d7899 */ /* 0x000fc40008011405 */
[----:B------:R-:W-:Y:S01]  /*0db0*/  UIADD3 UR6, UR8, 0x1, URZ ;  /* 0x0000000108067890 */ /* 0x000fe2000fffe03f */
[----:B------:R-:W-:-:S09]  /*0dc0*/  ULDC.64 UR16, c[0x0][0x238] ;  /* 0x00008e0000107ab9 */ /* 0x000fd20000000a00 */
[----:B------:R-:W-:Y:S05]  /*0dd0*/  @P0 BRA `(.L_x_27511) ;  /* 0x00000050009c0947 */ /* 0x000fea0003800000 */
        /* <DEDUP_REMOVED lines=22> */
[----:B------:R-:W-:Y:S01]  /*0f40*/  SHF.R.S32.HI R17, RZ, 0x1f, R16 ;  /* 0x0000001fff117819 */ /* 0x000fe20000011410 */
[C---:B------:R-:W-:Y:S01]  /*0f50*/  VIADD R26, R0.reuse, 0x58 ;  /* 0x00000058001a7836 */ /* 0x040fe20000000000 */
[----:B------:R-:W-:Y:S01]  /*0f60*/  LEA.HI R57, R15, R14, RZ, 0x2 ;  /* 0x0000000e0f397211 */ /* 0x000fe200078f10ff */
[----:B------:R-:W-:Y:S01]  /*0f70*/  IMAD.IADD R7, R7, 0x1, -R2 ;  /* 0x0000000107077824 */ /* 0x000fe200078e0a02 */
[----:B------:R-:W-:Y:S01]  /*0f80*/  LEA.HI R58, R17, R16, RZ, 0x2 ;  /* 0x00000010113a7211 */ /* 0x000fe200078f10ff */
[C---:B------:R-:W-:Y:S01]  /*0f90*/  VIADD R28, R0.reuse, 0x5c ;  /* 0x0000005c001c7836 */ /* 0x040fe20000000000 */
[----:B------:R-:W-:Y:S01]  /*0fa0*/  LOP3.LUT R15, R57, 0xfffffffc, RZ, 0xc0, !PT ;  /* 0xfffffffc390f7812 */ /* 0x000fe200078ec0ff */
[----:B------:R-:W-:Y:S01]  /*0fb0*/  VIADD R30, R0, 0x68 ;  /* 0x00000068001e7836 */ /* 0x000fe20000000000 */
[----:B------:R-:W-:Y:S01]  /*0fc0*/  LOP3.LUT R17, R58, 0xfffffffc, RZ, 0xc0, !PT ;  /* 0xfffffffc3a117812 */ /* 0x000fe200078ec0ff */
[----:B------:R-:W-:Y:S01]  /*0fd0*/  VIADD R32, R0, 0x6c ;  /* 0x0000006c00207836 */ /* 0x000fe20000000000 */
[----:B0-----:R-:W-:Y:S01]  /*0fe0*/  LEA R77, R12, R11, 0x18 ;  /* 0x0000000b0c4d7211 */ /* 0x001fe200078ec0ff */
[----:B------:R-:W-:Y:S01]  /*0ff0*/  VIADD R12, R0, 0x20 ;  /* 0x00000020000c7836 */ /* 0x000fe20000000000 */
[----:B------:R-:W-:Y:S01]  /*1000*/  LOP3.LUT R11, R54, 0xfffffffc, RZ, 0xc0, !PT ;  /* 0xfffffffc360b7812 */ /* 0x000fe200078ec0ff */
[C---:B------:R-:W-:Y:S01]  /*1010*/  VIADD R34, R0.reuse, 0x78 ;  /* 0x0000007800227836 */ /* 0x040fe20000000000 */
[----:B------:R-:W-:Y:S01]  /*1020*/  SHF.R.S32.HI R21, RZ, 0x1f, R20 ;  /* 0x0000001fff157819 */ /* 0x000fe20000011414 */
[----:B------:R-:W-:Y:S01]  /*1030*/  VIADD R36, R0, 0x7c ;  /* 0x0000007c00247836 */ /* 0x000fe20000000000 */
[----:B------:R-:W-:Y:S01]  /*1040*/  SHF.R.S32.HI R23, RZ, 0x1f, R22 ;  /* 0x0000001fff177819 */ /* 0x000fe20000011416 */
[----:B------:R-:W-:Y:S01]  /*1050*/  IMAD.IADD R9, R10, 0x1, -R11 ;  /* 0x000000010a097824 */ /* 0x000fe200078e0a0b */
        /* <DEDUP_REMOVED lines=29> */
[----:B------:R-:W0:Y:S01]  /*1230*/  LDC R55, c[0x0][0x25c] ;  /* 0x00009700ff377b82 */ /* 0x000e220000000800 */
[----:B------:R-:W-:Y:S01]  /*1240*/  SHF.R.S32.HI R17, RZ, 0x1f, R16 ;  /* 0x0000001fff117819 */ /* 0x000fe20000011410 */
[----:B------:R-:W-:Y:S01]  /*1250*/  ULDC UR7, c[0x0][0x260] ;  /* 0x0000980000077ab9 */ /* 0x000fe20000000800 */
[----:B------:R-:W-:Y:S01]  /*1260*/  LOP3.LUT R15, R59, 0xfffffffc, RZ, 0xc0, !PT ;  /* 0xfffffffc3b0f7812 */ /* 0x000fe200078ec0ff */
[----:B------:R-:W-:Y:S01]  /*1270*/  UIMAD UR7, UR4, UR7, URZ ;  /* 0x00000007040772a4 */ /* 0x000fe2000f8e023f */
[----:B------:R-:W-:Y:S01]  /*1280*/  LEA.HI R60, R17, R16, RZ, 0x2 ;  /* 0x00000010113c7211 */ /* 0x000fe200078f10ff */
[----:B------:R-:W-:Y:S01]  /*1290*/  VIADD R50, R0, 0xb8 ;  /* 0x000000b800327836 */ /* 0x000fe20000000000 */
[----:B------:R-:W-:Y:S01]  /*12a0*/  LOP3.LUT R17, R62, 0xfffffffc, RZ, 0xc0, !PT ;  /* 0xfffffffc3e117812 */ /* 0x000fe200078ec0ff */
[----:B------:R-:W-:Y:S01]  /*12b0*/  IMAD.IADD R14, R18, 0x1, -R15 ;  /* 0x00000001120e7824 */ /* 0x000fe200078e0a0f */
        /* <DEDUP_REMOVED lines=11> */
[----:B------:R-:W-:Y:S01]  /*1370*/  IMAD.U32 R76, RZ, RZ, UR7 ;  /* 0x00000007ff4c7e24 */ /* 0x000fe2000f8e00ff */
        /* <DEDUP_REMOVED lines=13> */
[C---:B------:R-:W-:Y:S01]  /*1450*/  IMAD.SHL.U32 R86, R70.reuse, 0x8, RZ ;  /* 0x0000000846567824 */ /* 0x040fe200078e00ff */
        /* <DEDUP_REMOVED lines=13> */
[C---:B------:R-:W-:Y:S01]  /*1530*/  IMAD.SHL.U32 R83, R67.reuse, 0x8, RZ ;  /* 0x0000000843537824 */ /* 0x040fe200078e00ff */
        /* <DEDUP_REMOVED lines=48> */
[----:B------:R-:W-:-:S02]  /*1840*/  LOP3.LUT R30, R75, 0xfffffffc, RZ, 0xc0, !PT ;  /* 0xfffffffc4b1e7812 */ /* 0x000fc400078ec0ff */
        /* <DEDUP_REMOVED lines=19> */
[----:B------:R-:W-:-:S02]  /*1980*/  SHF.R.S32.HI R36, RZ, 0x1f, R35 ;  /* 0x0000001fff247819 */ /* 0x000fc40000011423 */
[C---:B------:R-:W-:Y:S01]  /*1990*/  LOP3.LUT R34, R97.reuse, 0xfffffffc, RZ, 0xc0, !PT ;  /* 0xfffffffc61227812 */ /* 0x040fe200078ec0ff */
[----:B------:R-:W-:Y:S01]  /*19a0*/  IMAD.SHL.U32 R97, R97, 0x8, RZ ;  /* 0x0000000861617824 */ /* 0x000fe200078e00ff */
        /* <DEDUP_REMOVED lines=41> */
[----:B------:R-:W-:-:S02]  /*1c40*/  SHF.R.S32.HI R44, RZ, 0x1f, R43 ;  /* 0x0000001fff2c7819 */ /* 0x000fc4000001142b */
        /* <DEDUP_REMOVED lines=9> */
[----:B------:R-:W-:Y:S01]  /*1ce0*/  IADD3 R94, P0, R94, UR7, RZ ;  /* 0x000000075e5e7c10 */ /* 0x000fe2000ff1e0ff */
[----:B------:R-:W-:Y:S01]  /*1cf0*/  IMAD.IADD R43, R43, 0x1, -R44 ;  /* 0x000000012b2b7824 */ /* 0x000fe200078e0a2c */
[----:B------:R-:W-:Y:S01]  /*1d00*/  LEA.HI R111, R51, R50, RZ, 0x2 ;  /* 0x00000032336f7211 */ /* 0x000fe200078f10ff */
[----:B------:R-:W-:Y:S01]  /*1d10*/  IMAD.IADD R44, R46, 0x1, -R45 ;  /* 0x000000012e2c7824 */ /* 0x000fe200078e0a2d */
[----:B------:R-:W-:Y:S01]  /*1d20*/  SHF.R.S32.HI R46, RZ, 0x1f, R49 ;  /* 0x0000001fff2e7819 */ /* 0x000fe20000011431 */
[----:B------:R-:W-:Y:S01]  /*1d30*/  IMAD.IADD R45, R48, 0x1, -R47 ;  /* 0x00000001302d7824 */ /* 0x000fe200078e0a2f */
[----:B------:R-:W-:Y:S01]  /*1d40*/  LEA.HI.X.SX32 R95, R76, R53, 0x1, P0 ;  /* 0x000000354c5f7211 */ /* 0x000fe200000f0eff */
[----:B------:R-:W-:Y:S01]  /*1d50*/  VIADD R47, R0, 0xb4 ;  /* 0x000000b4002f7836 */ /* 0x000fe20000000000 */
[----:B------:R-:W-:Y:S01]  /*1d60*/  LEA.HI R109, R46, R49, RZ, 0x2 ;  /* 0x000000312e6d7211 */ /* 0x000fe200078f10ff */
[----:B------:R-:W-:Y:S01]  /*1d70*/  ULDC UR7, c[0x0][0x27c] ;  /* 0x00009f0000077ab9 */ /* 0x000fe20000000800 */
[----:B-----5:R-:W-:Y:S01]  /*1d80*/  FSETP.NEU.FTZ.AND P0, PT, R171, RZ, PT ;  /* 0x000000ffab00720b */ /* 0x020fe20003f1d000 */
[----:B------:R-:W-:Y:S01]  /*1d90*/  IMAD.SHL.U32 R53, R5, 0x8, RZ ;  /* 0x0000000805357824 */ /* 0x000fe200078e00ff */
[----:B------:R-:W-:Y:S01]  /*1da0*/  SHF.R.S32.HI R48, RZ, 0x1f, R47 ;  /* 0x0000001fff307819 */ /* 0x000fe2000001142f */
[----:B------:R-:W-:Y:S01]  /*1db0*/  IMAD.SHL.U32 R76, R60, 0x8, RZ ;  /* 0x000000083c4c7824 */ /* 0x000fe200078e00ff */
[C---:B------:R-:W-:Y:S01]  /*1dc0*/  LOP3.LUT R46, R109.reuse, 0xfffffffc, RZ, 0xc0, !PT ;  /* 0xfffffffc6d2e7812 */ /* 0x040fe200078ec0ff */
[----:B------:R-:W-:Y:S01]  /*1dd0*/  IMAD.SHL.U32 R109, R109, 0x8, RZ ;  /* 0x000000086d6d7824 */ /* 0x000fe200078e00ff */
[----:B------:R-:W-:-:S02]  /*1de0*/  LEA.HI R110, R48, R47, RZ, 0x2 ;  /* 0x0000002f306e7211 */ /* 0x000fc400078f10ff */
[----:B------:R-:W-:Y:S01]  /*1df0*/  LOP3.LUT R51, R112, 0xfffffffc, RZ, 0xc0, !PT ;  /* 0xfffffffc70337812 */ /* 0x000fe200078ec0ff */
[----:B------:R-:W-:Y:S01]  /*1e00*/  IMAD.IADD R46, R49, 0x1, -R46 ;  /* 0x00000001312e7824 */ /* 0x000fe200078e0a2e */
[C---:B------:R-:W-:Y:S01]  /*1e10*/  LOP3.LUT R48, R110.reuse, 0xfffffffc, RZ, 0xc0, !PT ;  /* 0xfffffffc6e307812 */ /* 0x040fe200078ec0ff */
[----:B------:R-:W-:Y:S01]  /*1e20*/  IMAD.SHL.U32 R110, R110, 0x8, RZ ;  /* 0x000000086e6e7824 */ /* 0x000fe200078e00ff */
[C---:B------:R-:W-:Y:S01]  /*1e30*/  LOP3.LUT R49, R111.reuse, 0xfffffffc, RZ, 0xc0, !PT ;  /* 0xfffffffc6f317812 */ /* 0x040fe200078ec0ff */
[----:B------:R-:W-:Y:S01]  /*1e40*/  IMAD.SHL.U32 R111, R111, 0x8, RZ ;  /* 0x000000086f6f7824 */ /* 0x000fe200078e00ff */
        /* <DEDUP_REMOVED lines=8> */
[----:B0-----:R-:W-:Y:S01]  /*1ed0*/  SHF.R.S32.HI R51, RZ, 0x1f, R55 ;  /* 0x0000001fff337819 */ /* 0x001fe20000011437 */
[----:B------:R-:W-:Y:S01]  /*1ee0*/  IMAD R52, R0, 0xc0, R77 ;  /* 0x000000c000347824 */ /* 0x000fe200078e024d */
[----:B------:R-:W-:Y:S01]  /*1ef0*/  LOP3.LUT R86, R86, 0xffffffe0, RZ, 0xc0, !PT ;  /* 0xffffffe056567812 */ /* 0x000fe200078ec0ff */
[----:B------:R-:W-:Y:S01]  /*1f00*/  IMAD.SHL.U32 R55, R2, 0x8, RZ ;  /* 0x0000000802377824 */ /* 0x000fe200078e00ff */
        /* <DEDUP_REMOVED lines=99> */
.L_x_27517:
        /* <DEDUP_REMOVED lines=50> */
[----:B------:R0:W2:Y:S01]  /*2860*/  LDG.E.CONSTANT R60, desc[UR10][R60.64] ;  /* 0x0000000a3c3c7981 */ /* 0x0000a2000c1e9900 */
[C---:B------:R-:W-:Y:S01]  /*2870*/  VIADD R62, R0.reuse, 0x4 ;  /* 0x00000004003e7836 */ /* 0x040fe20000000000 */
[----:B------:R-:W-:Y:S01]  /*2880*/  SHF.R.S32.HI R179, RZ, 0x1f, R53 ;  /* 0x0000001fffb37819 */ /* 0x000fe20000011435 */
[C---:B------:R-:W-:Y:S01]  /*2890*/  VIADD R65, R0.reuse, 0x8 ;  /* 0x0000000800417836 */ /* 0x040fe20000000000 */
[----:B------:R-:W-:Y:S01]  /*28a0*/  SHF.R.S32.HI R192, RZ, 0x1f, R10 ;  /* 0x0000001fffc07819 */ /* 0x000fe2000001140a */
[C---:B------:R-:W-:Y:S01]  /*28b0*/  VIADD R67, R0.reuse, 0xc ;  /* 0x0000000c00437836 */ /* 0x040fe20000000000 */
[----:B------:R-:W-:Y:S01]  /*28c0*/  SHF.R.S32.HI R63, RZ, 0x1f, R62 ;  /* 0x0000001fff3f7819 */ /* 0x000fe2000001143e */
[----:B------:R-:W-:Y:S01]  /*28d0*/  VIADD R71, R0, 0x10 ;  /* 0x0000001000477836 */ /* 0x000fe20000000000 */
[----:B------:R-:W-:Y:S02]  /*28e0*/  SHF.R.S32.HI R68, RZ, 0x1f, R65 ;  /* 0x0000001fff447819 */ /* 0x000fe40000011441 */
[----:B------:R-:W-:-:S02]  /*28f0*/  LEA.HI R64, R63, R62, RZ, 0x2 ;  /* 0x0000003e3f407211 */ /* 0x000fc400078f10ff */
[----:B------:R-:W-:Y:S02]  /*2900*/  SHF.R.S32.HI R70, RZ, 0x1f, R67 ;  /* 0x0000001fff467819 */ /* 0x000fe40000011443 */
[C---:B------:R-:W-:Y:S01]  /*2910*/  LOP3.LUT R63, R64.reuse, 0xfffffffc, RZ, 0xc0, !PT ;  /* 0xfffffffc403f7812 */ /* 0x040fe200078ec0ff */
[----:B------:R-:W-:Y:S01]  /*2920*/  IMAD.SHL.U32 R64, R64, 0x8, RZ ;  /* 0x0000000840407824 */ /* 0x000fe200078e00ff */
[----:B------:R-:W-:Y:S02]  /*2930*/  SHF.R.S32.HI R72, RZ, 0x1f, R71 ;  /* 0x0000001fff487819 */ /* 0x000fe40000011447 */
[----:B------:R-:W-:Y:S01]  /*2940*/  LEA.HI R68, R68, R65, RZ, 0x2 ;  /* 0x0000004144447211 */ /* 0x000fe200078f10ff */
[----:B------:R-:W-:Y:S01]  /*2950*/  IMAD.IADD R66, R62, 0x1, -R63 ;  /* 0x000000013e427824 */ /* 0x000fe200078e0a3f */
[----:B------:R-:W-:Y:S01]  /*2960*/  LEA.HI R69, R70, R67, RZ, 0x2 ;  /* 0x0000004346457211 */ /* 0x000fe200078f10ff */
[----:B------:R-:W-:Y:S01]  /*2970*/  VIADD R62, R0, 0x14 ;  /* 0x00000014003e7836 */ /* 0x000fe20000000000 */
[----:B------:R-:W-:-:S02]  /*2980*/  LEA.HI R73, R72, R71, RZ, 0x2 ;  /* 0x0000004748497211 */ /* 0x000fc400078f10ff */
[C---:B------:R-:W-:Y:S01]  /*2990*/  LOP3.LUT R70, R68.reuse, 0xfffffffc, RZ, 0xc0, !PT ;  /* 0xfffffffc44467812 */ /* 0x040fe200078ec0ff */
[----:B------:R-:W-:Y:S01]  /*29a0*/  IMAD.SHL.U32 R68, R68, 0x8, RZ ;  /* 0x0000000844447824 */ /* 0x000fe200078e00ff */
[----:B0-----:R-:W-:Y:S02]  /*29b0*/  SHF.R.S32.HI R61, RZ, 0x1f, R62 ;  /* 0x0000001fff3d7819 */ /* 0x001fe4000001143e */
[C---:B------:R-:W-:Y:S01]  /*29c0*/  LOP3.LUT R72, R69.reuse, 0xfffffffc, RZ, 0xc0, !PT ;  /* 0xfffffffc45487812 */ /* 0x040fe200078ec0ff */
[----:B------:R-:W-:Y:S01]  /*29d0*/  IMAD.SHL.U32 R69, R69, 0x8, RZ ;  /* 0x0000000845457824 */ /* 0x000fe200078e00ff */
[----:B------:R-:W-:Y:S01]  /*29e0*/  LEA.HI R63, R61, R62, RZ, 0x2 ;  /* 0x0000003e3d3f7211 */ /* 0x000fe200078f10ff */
[----:B------:R-:W-:Y:S01]  /*29f0*/  IMAD.IADD R70, R65, 0x1, -R70 ;  /* 0x0000000141467824 */ /* 0x000fe200078e0a46 */
[----:B------:R-:W-:Y:S01]  /*2a00*/  LOP3.LUT R74, R73, 0xfffffffc, RZ, 0xc0, !PT ;  /* 0xfffffffc494a7812 */ /* 0x000fe200078ec0ff */
[----:B------:R-:W-:Y:S01]  /*2a10*/  IMAD.IADD R72, R67, 0x1, -R72 ;  /* 0x0000000143487824 */ /* 0x000fe200078e0a48 */
[C---:B------:R-:W-:Y:S01]  /*2a20*/  LOP3.LUT R61, R63.reuse, 0xfffffffc, RZ, 0xc0, !PT ;  /* 0xfffffffc3f3d7812 */ /* 0x040fe200078ec0ff */
[----:B------:R-:W-:Y:S01]  /*2a30*/  IMAD.SHL.U32 R63, R63, 0x8, RZ ;  /* 0x000000083f3f7824 */ /* 0x000fe200078e00ff */
[----:B------:R-:W-:Y:S01]  /*2a40*/  LOP3.LUT R65, R64, 0xffffffe0, RZ, 0xc0, !PT ;  /* 0xffffffe040417812 */ /* 0x000fe200078ec0ff */
[----:B------:R-:W-:Y:S01]  /*2a50*/  IMAD.SHL.U32 R73, R73, 0x8, RZ ;  /* 0x0000000849497824 */ /* 0x000fe200078e00ff */
[----:B------:R-:W-:Y:S01]  /*2a60*/  LOP3.LUT R67, R68, 0xffffffe0, RZ, 0xc0, !PT ;  /* 0xffffffe044437812 */ /* 0x000fe200078ec0ff */
[----:B------:R-:W-:Y:S01]  /*2a70*/  IMAD.IADD R62, R62, 0x1, -R61 ;  /* 0x000000013e3e7824 */ /* 0x000fe200078e0a3d */
[----:B------:R-:W-:Y:S01]  /*2a80*/  LOP3.LUT R69, R69, 0xffffffe0, RZ, 0xc0, !PT ;  /* 0xffffffe045457812 */ /* 0x000fe200078ec0ff */
[----:B------:R-:W-:Y:S01]  /*2a90*/  IMAD.IADD R74, R71, 0x1, -R74 ;  /* 0x00000001474a7824 */ /* 0x000fe200078e0a4a */
[----:B------:R-:W-:-:S02]  /*2aa0*/  SHF.R.S32.HI R185, RZ, 0x1f, R65 ;  /* 0x0000001fffb97819 */ /* 0x000fc40000011441 */
[----:B------:R-:W-:Y:S02]  /*2ab0*/  SHF.R.S32.HI R181, RZ, 0x1f, R67 ;  /* 0x0000001fffb57819 */ /* 0x000fe40000011443 */
[----:B------:R-:W-:Y:S02]  /*2ac0*/  SHF.R.S32.HI R189, RZ, 0x1f, R69 ;  /* 0x0000001fffbd7819 */ /* 0x000fe40000011445 */
        /* <DEDUP_REMOVED lines=15> */
[----:B--2---:R-:W-:Y:S01]  /*2bc0*/  SHF.R.S32.HI R61, RZ, 0x1f, R60 ;  /* 0x0000001fff3d7819 */ /* 0x004fe2000001143c */
[----:B------:R-:W-:-:S04]  /*2bd0*/  IMAD.WIDE.U32 R176, R60, UR25, R94 ;  /* 0x000000193cb07c25 */ /* 0x000fc8000f8e005e */
[----:B------:R-:W-:Y:S01]  /*2be0*/  IMAD R61, R61, UR25, RZ ;  /* 0x000000193d3d7c24 */ /* 0x000fe2000f8e02ff */
[-C--:B------:R-:W-:Y:S02]  /*2bf0*/  IADD3 R180, P0, P1, R65, R176.reuse, R66 ;  /* 0x000000b041b47210 */ /* 0x080fe4000791e042 */
[-C--:B------:R-:W-:Y:S01]  /*2c00*/  IADD3 R178, P4, P5, R69, R176.reuse, R72 ;  /* 0x000000b045b27210 */ /* 0x080fe20007d9e048 */
[----:B------:R-:W-:Y:S01]  /*2c10*/  IMAD R61, R60, R51, R61 ;  /* 0x000000333c3d7224 */ /* 0x000fe200078e023d */
[----:B------:R-:W-:Y:S02]  /*2c20*/  IADD3 R60, P2, P3, R67, R176, R70 ;  /* 0x000000b0433c7210 */ /* 0x000fe40007b5e046 */
[----:B------:R-:W-:Y:S01]  /*2c30*/  SHF.R.S32.HI R66, RZ, 0x1f, R66 ;  /* 0x0000001fff427819 */ /* 0x000fe20000011442 */
[----:B------:R-:W-:Y:S01]  /*2c40*/  IMAD.IADD R224, R177, 0x1, R61 ;  /* 0x00000001b1e07824 */ /* 0x000fe200078e023d */
[----:B------:R-:W-:Y:S02]  /*2c50*/  SHF.R.S32.HI R70, RZ, 0x1f, R70 ;  /* 0x0000001fff467819 */ /* 0x000fe40000011446 */
[----:B------:R-:W-:-:S02]  /*2c60*/  SHF.R.S32.HI R72, RZ, 0x1f, R72 ;  /* 0x0000001fff487819 */ /* 0x000fc40000011448 */
[-C--:B------:R-:W-:Y:S02]  /*2c70*/  IADD3.X R185, R185, R224.reuse, R66, P0, P1 ;  /* 0x000000e0b9b97210 */ /* 0x080fe400007e2442 */
[-C--:B------:R-:W-:Y:S02]  /*2c80*/  IADD3.X R181, R181, R224.reuse, R70, P2, P3 ;  /* 0x000000e0b5b57210 */ /* 0x080fe400017e6446 */
[----:B------:R-:W-:Y:S02]  /*2c90*/  IADD3.X R189, R189, R224, R72, P4, P5 ;  /* 0x000000e0bdbd7210 */ /* 0x000fe400027ea448 */
[----:B------:R-:W-:Y:S02]  /*2ca0*/  SHF.R.S32.HI R65, RZ, 0x1f, R63 ;  /* 0x0000001fff417819 */ /* 0x000fe4000001143f */
[----:B------:R-:W-:Y:S02]  /*2cb0*/  IADD3 R183, P2, P3, R63, R176, R62 ;  /* 0x000000b03fb77210 */ /* 0x000fe40007b5e03e */
[----:B------:R-:W-:-:S02]  /*2cc0*/  SHF.R.S32.HI R61, RZ, 0x1f, R73 ;  /* 0x0000001fff3d7819 */ /* 0x000fc40000011449 */
[-C--:B------:R-:W-:Y:S02]  /*2cd0*/  IADD3 R174, P4, P5, R53, R176.reuse, R8 ;  /* 0x000000b035ae7210 */ /* 0x080fe40007d9e008 */
[----:B------:R-:W-:Y:S02]  /*2ce0*/  IADD3 R187, P0, P1, R73, R176, R74 ;  /* 0x000000b049bb7210 */ /* 0x000fe4000791e04a */
[-C--:B------:R-:W-:Y:S02]  /*2cf0*/  IADD3.X R179, R179, R224.reuse, R64, P4, P5 ;  /* 0x000000e0b3b37210 */ /* 0x080fe400027ea440 */
[-C--:B------:R-:W-:Y:S02]  /*2d00*/  IADD3.X R194, R65, R224.reuse, R194, P2, P3 ;  /* 0x000000e041c27210 */ /* 0x080fe400017e64c2 */
[----:B------:R-:W-:Y:S02]  /*2d10*/  IADD3.X R196, R61, R224, R196, P0, P1 ;  /* 0x000000e03dc47210 */ /* 0x000fe400007e24c4 */
[----:B------:R-:W-:-:S02]  /*2d20*/  SHF.R.S32.HI R177, RZ, 0x1f, R54 ;  /* 0x0000001fffb17819 */ /* 0x000fc40000011436 */
[----:B------:R-:W-:Y:S02]  /*2d30*/  SHF.R.S32.HI R61, RZ, 0x1f, R9 ;  /* 0x0000001fff3d7819 */ /* 0x000fe40000011409 */
[----:B------:R-:W-:Y:S02]  /*2d40*/  SHF.R.S32.HI R63, RZ, 0x1f, R55 ;  /* 0x0000001fff3f7819 */ /* 0x000fe40000011437 */
[----:B------:R-:W-:Y:S02]  /*2d50*/  SHF.R.S32.HI R62, RZ, 0x1f, R11 ;  /* 0x0000001fff3e7819 */ /* 0x000fe4000001140b */
[-C--:B------:R-:W-:Y:S02]  /*2d60*/  IADD3 R172, P0, P1, R54, R176.reuse, R9 ;  /* 0x000000b036ac7210 */ /* 0x080fe4000791e009 */
[-C--:B------:R-:W-:Y:S02]  /*2d70*/  IADD3 R175, P2, P3, R55, R176.reuse, R10 ;  /* 0x000000b037af7210 */ /* 0x080fe40007b5e00a */
[----:B------:R-:W-:-:S02]  /*2d80*/  IADD3 R74, P4, P5, R56, R176, R11 ;  /* 0x000000b0384a7210 */ /* 0x000fc40007d9e00b */
[-C--:B------:R-:W-:Y:S02]  /*2d90*/  IADD3.X R177, R177, R224.reuse, R61, P0, P1 ;  /* 0x000000e0b1b17210 */ /* 0x080fe400007e243d */
[-C--:B------:R-:W-:Y:S02]  /*2da0*/  IADD3.X R192, R63, R224.reuse, R192, P2, P3 ;  /* 0x000000e03fc07210 */ /* 0x080fe400017e64c0 */
[----:B------:R-:W-:Y:S02]  /*2db0*/  IADD3.X R173, R173, R224, R62, P4, P5 ;  /* 0x000000e0adad7210 */ /* 0x000fe400027ea43e */
[----:B------:R-:W-:Y:S02]  /*2dc0*/  SHF.R.S32.HI R61, RZ, 0x1f, R57 ;  /* 0x0000001fff3d7819 */ /* 0x000fe40000011439 */
[----:B------:R-:W-:Y:S02]  /*2dd0*/  SHF.R.S32.HI R62, RZ, 0x1f, R13 ;  /* 0x0000001fff3e7819 */ /* 0x000fe4000001140d */
[----:B------:R-:W-:-:S02]  /*2de0*/  SHF.R.S32.HI R63, RZ, 0x1f, R59 ;  /* 0x0000001fff3f7819 */ /* 0x000fc4000001143b */
[-C--:B------:R-:W-:Y:S02]  /*2df0*/  IADD3 R171, P0, P1, R57, R176.reuse, R12 ;  /* 0x000000b039ab7210 */ /* 0x080fe4000791e00c */
[-C--:B------:R-:W-:Y:S02]  /*2e00*/  IADD3 R72, P2, P3, R58, R176.reuse, R13 ;  /* 0x000000b03a487210 */ /* 0x080fe40007b5e00d */
[----:B------:R-:W-:Y:S02]  /*2e10*/  IADD3 R73, P4, P5, R59, R176, R14 ;  /* 0x000000b03b497210 */ /* 0x000fe40007d9e00e */
[-C--:B------:R-:W-:Y:S02]  /*2e20*/  IADD3.X R190, R61, R224.reuse, R190, P0, P1 ;  /* 0x000000e03dbe7210 */ /* 0x080fe400007e24be */
[-C--:B------:R-:W-:Y:S02]  /*2e30*/  IADD3.X R75, R75, R224.reuse, R62, P2, P3 ;  /* 0x000000e04b4b7210 */ /* 0x080fe400017e643e */
[----:B------:R-:W-:-:S02]  /*2e40*/  IADD3.X R188, R63, R224, R188, P4, P5 ;  /* 0x000000e03fbc7210 */ /* 0x000fc400027ea4bc */
[----:B------:R-:W-:Y:S02]  /*2e50*/  SHF.R.S32.HI R61, RZ, 0x1f, R15 ;  /* 0x0000001fff3d7819 */ /* 0x000fe4000001140f */
[----:B------:R-:W-:Y:S02]  /*2e60*/  SHF.R.S32.HI R63, RZ, 0x1f, R77 ;  /* 0x0000001fff3f7819 */ /* 0x000fe4000001144d */
[-C--:B------:R-:W-:Y:S02]  /*2e70*/  IADD3 R70, P0, P1, R76, R176.reuse, R15 ;  /* 0x000000b04c467210 */ /* 0x080fe4000791e00f */
[-C--:B------:R-:W-:Y:S02]  /*2e80*/  IADD3 R69, P2, P3, R77, R176.reuse, R16 ;  /* 0x000000b04d457210 */ /* 0x080fe40007b5e010 */
[----:B------:R-:W-:Y:S02]  /*2e90*/  SHF.R.S32.HI R65, RZ, 0x1f, R78 ;  /* 0x0000001fff417819 */ /* 0x000fe4000001144e */
[----:B------:R-:W-:-:S02]  /*2ea0*/  IADD3 R67, P4, P5, R78, R176, R17 ;  /* 0x000000b04e437210 */ /* 0x000fc40007d9e011 */
[-C--:B------:R-:W-:Y:S02]  /*2eb0*/  IADD3.X R71, R71, R224.reuse, R61, P0, P1 ;  /* 0x000000e047477210 */ /* 0x080fe400007e243d */
[-C--:B------:R-:W-:Y:S02]  /*2ec0*/  IADD3.X R186, R63, R224.reuse, R186, P2, P3 ;  /* 0x000000e03fba7210 */ /* 0x080fe400017e64ba */
[----:B------:R-:W-:Y:S02]  /*2ed0*/  IADD3.X R68, R65, R224, R68, P4, P5 ;  /* 0x000000e041447210 */ /* 0x000fe400027ea444 */
[----:B------:R-:W-:Y:S02]  /*2ee0*/  SHF.R.S32.HI R63, RZ, 0x1f, R79 ;  /* 0x0000001fff3f7819 */ /* 0x000fe4000001144f */
[--C-:B------:R-:W-:Y:S02]  /*2ef0*/  SHF.R.S32.HI R66, RZ, 0x1f, R18.reuse ;  /* 0x0000001fff427819 */ /* 0x100fe40000011412 */
[----:B------:R-:W-:-:S02]  /*2f00*/  IADD3 R61, P0, P1, R79, R176, R18 ;  /* 0x000000b04f3d7210 */ /* 0x000fc4000791e012 */
[-C--:B------:R-:W-:Y:S02]  /*2f10*/  IADD3 R62, P4, P5, R81, R176.reuse, R20 ;  /* 0x000000b0513e7210 */ /* 0x080fe40007d9e014 */
[----:B------:R-:W-:Y:S02]  /*2f20*/  SHF.R.S32.HI R65, RZ, 0x1f, R80 ;  /* 0x0000001fff417819 */ /* 0x000fe40000011450 */
[----:B------:R-:W-:Y:S02]  /*2f30*/  IADD3 R64, P2, P3, R80, R176, R19 ;  /* 0x000000b050407210 */ /* 0x000fe40007b5e013 */
[-C--:B------:R-:W-:Y:S02]  /*2f40*/  IADD3.X R66, R63, R224.reuse, R66, P0, P1 ;  /* 0x000000e03f427210 */ /* 0x080fe400007e2442 */
[-C--:B------:R-:W-:Y:S02]  /*2f50*/  IADD3.X R63, R191, R224.reuse, R193, P4, P5 ;  /* 0x000000e0bf3f7210 */ /* 0x080fe400027ea4c1 */
[----:B------:R-:W-:-:S02]  /*2f60*/  IADD3.X R65, R65, R224, R184, P2, P3 ;  /* 0x000000e041417210 */ /* 0x000fc400017e64b8 */
[----:B------:R-:W-:Y:S02]  /*2f70*/  IADD3 R191, P0, R0, R176, RZ ;  /* 0x000000b000bf7210 */ /* 0x000fe40007f1e0ff */
[----:B------:R-:W-:Y:S02]  /*2f80*/  SHF.R.S32.HI R193, RZ, 0x1f, R0 ;  /* 0x0000001fffc17819 */ /* 0x000fe40000011400 */
[----:B------:R-:W-:Y:S02]  /*2f90*/  LEA R184, P1, R180, UR20, 0x2 ;  /* 0x00000014b4b87c11 */ /* 0x000fe4000f8210ff */
[----:B------:R-:W-:Y:S01]  /*2fa0*/  LEA R206, P2, R60, UR20, 0x2 ;  /* 0x000000143cce7c11 */ /* 0x000fe2000f8410ff */
[----:B------:R-:W-:Y:S01]  /*2fb0*/  IMAD.X R198, R193, 0x1, R224, P0 ;  /* 0x00000001c1c67824 */ /* 0x000fe200000e06e0 */
[----:B------:R-:W-:Y:S02]  /*2fc0*/  LEA.HI.X R185, R180, UR21, R185, 0x2, P1 ;  /* 0x00000015b4b97c11 */ /* 0x000fe400088f14b9 */
[----:B------:R-:W-:-:S02]  /*2fd0*/  LEA R180, P1, R191, UR20, 0x2 ;  /* 0x00000014bfb47c11 */ /* 0x000fc4000f8210ff */
[----:B------:R-:W-:Y:S01]  /*2fe0*/  LEA.HI.X R207, R60, UR21, R181, 0x2, P2 ;  /* 0x000000153ccf7c11 */ /* 0x000fe200090f14b5 */
[----:B------:R-:W2:Y:S01]  /*2ff0*/  LDG.E.CONSTANT R222, desc[UR10][R184.64] ;  /* 0x0000000ab8de7981 */ /* 0x000ea2000c1e9900 */
[----:B------:R-:W-:Y:S02]  /*3000*/  LEA R202, P0, R178, UR20, 0x2 ;  /* 0x00000014b2ca7c11 */ /* 0x000fe4000f8010ff */
[----:B------:R-:W-:Y:S01]  /*3010*/  LEA R200, P2, R174, UR20, 0x2 ;  /* 0x00000014aec87c11 */ /* 0x000fe2000f8410ff */
[----:B------:R-:W3:Y:S01]  /*3020*/  LDG.E.CONSTANT R225, desc[UR10][R206.64] ;  /* 0x0000000acee17981 */ /* 0x000ee2000c1e9900 */
[----:B------:R-:W-:Y:S02]  /*3030*/  LEA.HI.X R181, R191, UR21, R198, 0x2, P1 ;  /* 0x00000015bfb57c11 */ /* 0x000fe400088f14c6 */
[----:B------:R-:W-:Y:S02]  /*3040*/  LEA R220, P1, R183, UR20, 0x2 ;  /* 0x00000014b7dc7c11 */ /* 0x000fe4000f8210ff */
[----:B------:R-:W-:Y:S01]  /*3050*/  LEA.HI.X R203, R178, UR21, R189, 0x2, P0 ;  /* 0x00000015b2cb7c11 */ /* 0x000fe200080f14bd */
[----:B------:R0:W4:Y:S01]  /*3060*/  LDG.E.CONSTANT R223, desc[UR10][R180.64] ;  /* 0x0000000ab4df7981 */ /* 0x000122000c1e9900 */
[----:B------:R-:W-:-:S02]  /*3070*/  LEA.HI.X R201, R174, UR21, R179, 0x2, P2 ;  /* 0x00000015aec97c11 */ /* 0x000fc400090f14b3 */
[----:B------:R-:W-:Y:S01]  /*3080*/  LEA R178, P0, R187, UR20, 0x2 ;  /* 0x00000014bbb27c11 */ /* 0x000fe2000f8010ff */
[----:B------:R-:W5:Y:S01]  /*3090*/  LDG.E.CONSTANT R218, desc[UR10][R202.64] ;  /* 0x0000000acada7981 */ /* 0x000f62000c1e9900 */
[C---:B------:R-:W-:Y:S02]  /*30a0*/  LEA R214, P2, R172.reuse, UR20, 0x2 ;  /* 0x00000014acd67c11 */ /* 0x040fe4000f8410ff */
[----:B------:R-:W-:Y:S01]  /*30b0*/  LEA.HI.X R221, R183, UR21, R194, 0x2, P1 ;  /* 0x00000015b7dd7c11 */ /* 0x000fe200088f14c2 */
[----:B------:R1:W5:Y:S01]  /*30c0*/  LDG.E.CONSTANT R219, desc[UR10][R200.64] ;  /* 0x0000000ac8db7981 */ /* 0x000362000c1e9900 */
[----:B------:R-:W-:Y:S02]  /*30d0*/  LEA R174, P1, R175, UR20, 0x2 ;  /* 0x00000014afae7c11 */ /* 0x000fe4000f8210ff */
[----:B------:R-:W-:Y:S01]  /*30e0*/  LEA.HI.X R179, R187, UR21, R196, 0x2, P0 ;  /* 0x00000015bbb37c11 */ /* 0x000fe200080f14c4 */
[----:B------:R-:W5:Y:S01]  /*30f0*/  LDG.E.CONSTANT R220, desc[UR10][R220.64] ;  /* 0x0000000adcdc7981 */ /* 0x000f62000c1e9900 */
[----:B------:R-:W-:-:S02]  /*3100*/  LEA.HI.X R215, R172, UR21, R177, 0x2, P2 ;  /* 0x00000015acd77c11 */ /* 0x000fc400090f14b1 */
[----:B------:R-:W-:Y:S01]  /*3110*/  LEA R172, P0, R74, UR20, 0x2 ;  /* 0x000000144aac7c11 */ /* 0x000fe2000f8010ff */
[----:B------:R-:W5:Y:S01]  /*3120*/  LDG.E.CONSTANT R217, desc[UR10][R178.64] ;  /* 0x0000000ab2d97981 */ /* 0x000f62000c1e9900 */
[----:B------:R-:W-:Y:S02]  /*3130*/  LEA.HI.X R175, R175, UR21, R192, 0x2, P1 ;  /* 0x00000015afaf7c11 */ /* 0x000fe400088f14c0 */
[----:B------:R-:W-:Y:S01]  /*3140*/  LEA R196, P1, R171, UR20, 0x2 ;  /* 0x00000014abc47c11 */ /* 0x000fe2000f8210ff */
[----:B------:R-:W5:Y:S01]  /*3150*/  LDG.E.CONSTANT R214, desc[UR10][R214.64] ;  /* 0x0000000ad6d67981 */ /* 0x000f62000c1e9900 */
[----:B------:R-:W-:Y:S02]  /*3160*/  LEA R194, P2, R72, UR20, 0x2 ;  /* 0x0000001448c27c11 */ /* 0x000fe4000f8410ff */
[----:B------:R-:W-:Y:S01]  /*3170*/  LEA.HI.X R173, R74, UR21, R173, 0x2, P0 ;  /* 0x000000154aad7c11 */ /* 0x000fe200080f14ad */
[----:B------:R1:W5:Y:S01]  /*3180*/  LDG.E.CONSTANT R211, desc[UR10][R174.64] ;  /* 0x0000000aaed37981 */ /* 0x000362000c1e9900 */
[----:B------:R-:W-:-:S02]  /*3190*/  LEA R74, P0, R73, UR20, 0x2 ;  /* 0x00000014494a7c11 */ /* 0x000fc4000f8010ff */
[----:B------:R-:W-:Y:S01]  /*31a0*/  LEA.HI.X R197, R171, UR21, R190, 0x2, P1 ;  /* 0x00000015abc57c11 */ /* 0x000fe200088f14be */
[----:B------:R1:W5:Y:S01]  /*31b0*/  LDG.E.CONSTANT R216, desc[UR10][R172.64] ;  /* 0x0000000aacd87981 */ /* 0x000362000c1e9900 */
[----:B------:R-:W-:Y:S02]  /*31c0*/  LEA.HI.X R195, R72, UR21, R75, 0x2, P2 ;  /* 0x0000001548c37c11 */ /* 0x000fe400090f144b */
[C---:B------:R-:W-:Y:S01]  /*31d0*/  LEA R72, P1, R70.reuse, UR20, 0x2 ;  /* 0x0000001446487c11 */ /* 0x040fe2000f8210ff */
[----:B------:R1:W5:Y:S01]  /*31e0*/  LDG.E.CONSTANT R213, desc[UR10][R196.64] ;  /* 0x0000000ac4d57981 */ /* 0x000362000c1e9900 */
[----:B------:R-:W-:Y:S02]  /*31f0*/  LEA.HI.X R75, R73, UR21, R188, 0x2, P0 ;  /* 0x00000015494b7c11 */ /* 0x000fe400080f14bc */
[----:B------:R-:W-:Y:S02]  /*3200*/  LEA.HI.X R73, R70, UR21, R71, 0x2, P1 ;  /* 0x0000001546497c11 */ /* 0x000fe400088f1447 */
[----:B------:R-:W-:Y:S01]  /*3210*/  LEA R188, P0, R69, UR20, 0x2 ;  /* 0x0000001445bc7c11 */ /* 0x000fe2000f8010ff */
[----:B------:R1:W5:Y:S01]  /*3220*/  LDG.E.CONSTANT R207, desc[UR10][R74.64] ;  /* 0x0000000a4acf7981 */ /* 0x000362000c1e9900 */
[----:B------:R-:W-:-:S02]  /*3230*/  LEA R204, P2, R67, UR20, 0x2 ;  /* 0x0000001443cc7c11 */ /* 0x000fc4000f8410ff */
[----:B------:R-:W-:Y:S01]  /*3240*/  LEA R70, P1, R61, UR20, 0x2 ;  /* 0x000000143d467c11 */ /* 0x000fe2000f8210ff */
[----:B------:R1:W5:Y:S01]  /*3250*/  LDG.E.CONSTANT R212, desc[UR10][R72.64] ;  /* 0x0000000a48d47981 */ /* 0x000362000c1e9900 */
[----:B------:R-:W-:Y:S02]  /*3260*/  LEA.HI.X R189, R69, UR21, R186, 0x2, P0 ;  /* 0x0000001545bd7c11 */ /* 0x000fe400080f14ba */
[----:B------:R-:W-:Y:S02]  /*3270*/  LEA.HI.X R205, R67, UR21, R68, 0x2, P2 ;  /* 0x0000001543cd7c11 */ /* 0x000fe400090f1444 */
[----:B------:R-:W-:Y:S01]  /*3280*/  LEA.HI.X R71, R61, UR21, R66, 0x2, P1 ;  /* 0x000000153d477c11 */ /* 0x000fe200088f1442 */
[----:B------:R-:W5:Y:S01]  /*3290*/  LDG.E.CONSTANT R209, desc[UR10][R188.64] ;  /* 0x0000000abcd17981 */ /* 0x000f62000c1e9900 */
[----:B------:R-:W-:Y:S02]  /*32a0*/  IADD3 R60, P2, P3, R82, R176, R21 ;  /* 0x000000b0523c7210 */ /* 0x000fe40007b5e015 */
[----:B------:R-:W-:Y:S01]  /*32b0*/  LEA R68, P0, R64, UR20, 0x2 ;  /* 0x0000001440447c11 */ /* 0x000fe2000f8010ff */
[----:B------:R-:W5:Y:S01]  /*32c0*/  LDG.E.CONSTANT R204, desc[UR10][R204.64] ;  /* 0x0000000acccc7981 */ /* 0x000f62000c1e9900 */
[----:B------:R-:W-:-:S02]  /*32d0*/  LEA R186, P1, R62, UR20, 0x2 ;  /* 0x000000143eba7c11 */ /* 0x000fc4000f8210ff */
[----:B------:R-:W-:Y:S01]  /*32e0*/  LEA R198, P4, R60, UR20, 0x2 ;  /* 0x000000143cc67c11 */ /* 0x000fe2000f8810ff */
[----:B------:R-:W5:Y:S01]  /*32f0*/  LDG.E.CONSTANT R201, desc[UR10][R70.64] ;  /* 0x0000000a46c97981 */ /* 0x000f62000c1e9900 */
[----:B------:R-:W-:Y:S02]  /*3300*/  IADD3.X R61, R113, R224, R114, P2, P3 ;  /* 0x000000e0713d7210 */ /* 0x000fe400017e6472 */
[----:B------:R-:W-:Y:S02]  /*3310*/  LEA.HI.X R69, R64, UR21, R65, 0x2, P0 ;  /* 0x0000001540457c11 */ /* 0x000fe400080f1441 */
[----:B------:R-:W-:Y:S02]  /*3320*/  LEA.HI.X R187, R62, UR21, R63, 0x2, P1 ;  /* 0x000000153ebb7c11 */ /* 0x000fe400088f143f */
[-C--:B------:R-:W-:Y:S02]  /*3330*/  IADD3 R67, P0, P1, R83, R176.reuse, R22 ;  /* 0x000000b053437210 */ /* 0x080fe4000791e016 */
[----:B------:R-:W-:Y:S01]  /*3340*/  LEA.HI.X R199, R60, UR21, R61, 0x2, P4 ;  /* 0x000000153cc77c11 */ /* 0x000fe2000a0f143d */
[----:B------:R-:W5:Y:S01]  /*3350*/  LDG.E.CONSTANT R203, desc[UR10][R186.64] ;  /* 0x0000000abacb7981 */ /* 0x000f62000c1e9900 */
[----:B------:R-:W-:-:S02]  /*3360*/  IADD3 R63, P3, P4, R85, R176, R24 ;  /* 0x000000b0553f7210 */ /* 0x000fc40007c7e018 */
[----:B------:R-:W-:Y:S01]  /*3370*/  IADD3.X R210, R115, R224, R116, P0, P1 ;  /* 0x000000e073d27210 */ /* 0x000fe200007e2474 */
[----:B------:R-:W5:Y:S01]  /*3380*/  LDG.E.CONSTANT R198, desc[UR10][R198.64] ;  /* 0x0000000ac6c67981 */ /* 0x000f62000c1e9900 */
[----:B------:R-:W-:Y:S02]  /*3390*/  IADD3 R60, P2, P0, R86, R176, R25 ;  /* 0x000000b0563c7210 */ /* 0x000fe4000785e019 */
[-C--:B------:R-:W-:Y:S02]  /*33a0*/  IADD3.X R192, R119, R224.reuse, R120, P3, P4 ;  /* 0x000000e077c07210 */ /* 0x080fe40001fe8478 */
[----:B------:R-:W-:Y:S02]  /*33b0*/  LEA R66, P1, R67, UR20, 0x2 ;  /* 0x0000001443427c11 */ /* 0x000fe4000f8210ff */
[----:B------:R-:W-:Y:S02]  /*33c0*/  LEA R190, P3, R60, UR20, 0x2 ;  /* 0x000000143cbe7c11 */ /* 0x000fe4000f8610ff */
[----:B------:R-:W-:-:S02]  /*33d0*/  IADD3.X R61, R121, R224, R122, P2, P0 ;  /* 0x000000e0793d7210 */ /* 0x000fc400017e047a */
[----:B------:R-:W-:Y:S02]  /*33e0*/  LEA.HI.X R67, R67, UR21, R210, 0x2, P1 ;  /* 0x0000001543437c11 */ /* 0x000fe400088f14d2 */
[----:B------:R-:W-:Y:S02]  /*33f0*/  LEA.HI.X R191, R60, UR21, R61, 0x2, P3 ;  /* 0x000000153cbf7c11 */ /* 0x000fe400098f143d */
[-C--:B------:R-:W-:Y:S02]  /*3400*/  IADD3 R61, P0, P1, R87, R176.reuse, R26 ;  /* 0x000000b0573d7210 */ /* 0x080fe4000791e01a */
[----:B------:R-:W-:Y:S01]  /*3410*/  IADD3 R65, P5, P6, R84, R176, R23 ;  /* 0x000000b054417210 */ /* 0x000fe20007ebe017 */
[----:B------:R-:W5:Y:S01]  /*3420*/  LDG.E.CONSTANT R190, desc[UR10][R190.64] ;  /* 0x0000000abebe7981 */ /* 0x000f62000c1e9900 */
[----:B------:R-:W-:Y:S02]  /*3430*/  IADD3.X R210, R123, R224, R124, P0, P1 ;  /* 0x000000e07bd27210 */ /* 0x000fe400007e247c */
[----:B------:R-:W-:-:S02]  /*3440*/  LEA R60, P2, R61, UR20, 0x2 ;  /* 0x000000143d3c7c11 */ /* 0x000fc4000f8410ff */
[----:B------:R-:W-:Y:S02]  /*3450*/  IADD3.X R208, R117, R224, R118, P5, P6 ;  /* 0x000000e075d07210 */ /* 0x000fe40002fec476 */
[----:B------:R-:W-:Y:S02]  /*3460*/  LEA R64, P6, R65, UR20, 0x2 ;  /* 0x0000001441407c11 */ /* 0x000fe4000f8c10ff */
[----:B------:R-:W-:Y:S02]  /*3470*/  LEA R62, P5, R63, UR20, 0x2 ;  /* 0x000000143f3e7c11 */ /* 0x000fe4000f8a10ff */
[----:B------:R-:W-:Y:S02]  /*3480*/  IADD3 R171, P3, P4, R88, R176, R27 ;  /* 0x000000b058ab7210 */ /* 0x000fe40007c7e01b */
[----:B------:R-:W-:Y:S02]  /*3490*/  LEA.HI.X R61, R61, UR21, R210, 0x2, P2 ;  /* 0x000000153d3d7c11 */ /* 0x000fe400090f14d2 */
[----:B------:R1:W5:Y:S01]  /*34a0*/  LDG.E.CONSTANT R210, desc[UR10][R194.64] ;  /* 0x0000000ac2d27981 */ /* 0x000362000c1e9900 */
[----:B------:R-:W-:-:S02]  /*34b0*/  LEA.HI.X R65, R65, UR21, R208, 0x2, P6 ;  /* 0x0000001541417c11 */ /* 0x000fc4000b0f14d0 */
[----:B------:R-:W-:Y:S01]  /*34c0*/  LEA.HI.X R63, R63, UR21, R192, 0x2, P5 ;  /* 0x000000153f3f7c11 */ /* 0x000fe2000a8f14c0 */
[----:B------:R-:W5:Y:S01]  /*34d0*/  LDG.E.CONSTANT R187, desc[UR10][R60.64] ;  /* 0x0000000a3cbb7981 */ /* 0x000f62000c1e9900 */
[----:B------:R-:W-:Y:S02]  /*34e0*/  LEA R192, P5, R171, UR20, 0x2 ;  /* 0x00000014abc07c11 */ /* 0x000fe4000f8a10ff */
[----:B------:R-:W-:Y:S01]  /*34f0*/  IADD3.X R208, R125, R224, R126, P3, P4 ;  /* 0x000000e07dd07210 */ /* 0x000fe20001fe847e */
[----:B------:R-:W5:Y:S03]  /*3500*/  LDG.E.CONSTANT R197, desc[UR10][R62.64] ;  /* 0x0000000a3ec57981 */ /* 0x000f66000c1e9900 */
[----:B------:R-:W-:Y:S01]  /*3510*/  LEA.HI.X R193, R171, UR21, R208, 0x2, P5 ;  /* 0x00000015abc17c11 */ /* 0x000fe2000a8f14d0 */
[----:B------:R-:W5:Y:S01]  /*3520*/  LDG.E.CONSTANT R195, desc[UR10][R66.64] ;  /* 0x0000000a42c37981 */ /* 0x000f62000c1e9900 */
[----:B------:R-:W-:-:S02]  /*3530*/  IADD3 R171, P3, P4, R90, R176, R29 ;  /* 0x000000b05aab7210 */ /* 0x000fc40007c7e01d */
[----:B------:R-:W-:Y:S01]  /*3540*/  IADD3 R177, P0, P1, R89, R176, R28 ;  /* 0x000000b059b17210 */ /* 0x000fe2000791e01c */
[----:B------:R-:W5:Y:S01]  /*3550*/  LDG.E.CONSTANT R192, desc[UR10][R192.64] ;  /* 0x0000000ac0c07981 */ /* 0x000f62000c1e9900 */
[----:B0-----:R-:W-:Y:S02]  /*3560*/  LEA R180, P5, R171, UR20, 0x2 ;  /* 0x00000014abb47c11 */ /* 0x001fe4000f8a10ff */
[-C--:B------:R-:W-:Y:S02]  /*3570*/  IADD3.X R206, R129, R224.reuse, R130, P3, P4 ;  /* 0x000000e081ce7210 */ /* 0x080fe40001fe8482 */
[----:B------:R-:W-:Y:S02]  /*3580*/  LEA R184, P2, R177, UR20, 0x2 ;  /* 0x00000014b1b87c11 */ /* 0x000fe4000f8410ff */
[----:B------:R-:W-:Y:S02]  /*3590*/  IADD3.X R208, R127, R224, R128, P0, P1 ;  /* 0x000000e07fd07210 */ /* 0x000fe400007e2480 */
[----:B------:R-:W-:-:S02]  /*35a0*/  LEA.HI.X R181, R171, UR21, R206, 0x2, P5 ;  /* 0x00000015abb57c11 */ /* 0x000fc4000a8f14ce */
[-C--:B------:R-:W-:Y:S01]  /*35b0*/  IADD3 R171, P3, P4, R92, R176.reuse, R31 ;  /* 0x000000b05cab7210 */ /* 0x080fe20007c7e01f */
[----:B------:R0:W5:Y:S01]  /*35c0*/  LDG.E.CONSTANT R206, desc[UR10][R68.64] ;  /* 0x0000000a44ce7981 */ /* 0x000162000c1e9900 */
[----:B------:R-:W-:Y:S02]  /*35d0*/  LEA.HI.X R185, R177, UR21, R208, 0x2, P2 ;  /* 0x00000015b1b97c11 */ /* 0x000fe400090f14d0 */
[----:B------:R-:W-:Y:S02]  /*35e0*/  IADD3 R177, P0, P1, R91, R176, R30 ;  /* 0x000000b05bb17210 */ /* 0x000fe4000791e01e */
[----:B------:R-:W-:Y:S01]  /*35f0*/  LEA R226, P5, R171, UR20, 0x2 ;  /* 0x00000014abe27c11 */ /* 0x000fe2000f8a10ff */
[----:B------:R-:W5:Y:S01]  /*3600*/  LDG.E.CONSTANT R189, desc[UR10][R184.64] ;  /* 0x0000000ab8bd7981 */ /* 0x000f62000c1e9900 */
[-C--:B-1----:R-:W-:Y:S02]  /*3610*/  IADD3.X R200, R133, R224.reuse, R134, P3, P4 ;  /* 0x000000e085c87210 */ /* 0x082fe40001fe8486 */
[----:B------:R-:W-:-:S02]  /*3620*/  IADD3.X R202, R131, R224, R132, P0, P1 ;  /* 0x000000e083ca7210 */ /* 0x000fc400007e2484 */
[----:B------:R-:W-:Y:S02]  /*3630*/  LEA.HI.X R227, R171, UR21, R200, 0x2, P5 ;  /* 0x00000015abe37c11 */ /* 0x000fe4000a8f14c8 */
[-C--:B------:R-:W-:Y:S02]  /*3640*/  IADD3 R175, P0, P1, R93, R176.reuse, R32 ;  /* 0x000000b05daf7210 */ /* 0x080fe4000791e020 */
[----:B------:R-:W-:Y:S02]  /*3650*/  IADD3 R171, P3, P4, R96, R176, R33 ;  /* 0x000000b060ab7210 */ /* 0x000fe40007c7e021 */
[-C--:B------:R-:W-:Y:S02]  /*3660*/  IADD3.X R200, R135, R224.reuse, R136, P0, P1 ;  /* 0x000000e087c87210 */ /* 0x080fe400007e2488 */
[----:B------:R-:W-:Y:S02]  /*3670*/  LEA R172, P0, R171, UR20, 0x2 ;  /* 0x00000014abac7c11 */ /* 0x000fe4000f8010ff */
[----:B------:R-:W-:-:S02]  /*3680*/  IADD3.X R196, R137, R224, R138, P3, P4 ;  /* 0x000000e089c47210 */ /* 0x000fc40001fe848a */
[----:B------:R-:W-:Y:S02]  /*3690*/  LEA R178, P2, R177, UR20, 0x2 ;  /* 0x00000014b1b27c11 */ /* 0x000fe4000f8410ff */
[----:B------:R-:W-:Y:S02]  /*36a0*/  LEA.HI.X R173, R171, UR21, R196, 0x2, P0 ;  /* 0x00000015abad7c11 */ /* 0x000fe400080f14c4 */
[----:B------:R-:W-:Y:S02]  /*36b0*/  LEA.HI.X R179, R177, UR21, R202, 0x2, P2 ;  /* 0x00000015b1b37c11 */ /* 0x000fe400090f14ca */
[-C--:B------:R-:W-:Y:S01]  /*36c0*/  IADD3 R75, P0, P1, R97, R176.reuse, R34 ;  /* 0x000000b0614b7210 */ /* 0x080fe2000791e022 */
[----:B------:R-:W5:Y:S01]  /*36d0*/  LDG.E.CONSTANT R184, desc[UR10][R172.64] ;  /* 0x0000000aacb87981 */ /* 0x000f62000c1e9900 */
[----:B------:R-:W-:Y:S02]  /*36e0*/  LEA R174, P2, R175, UR20, 0x2 ;  /* 0x00000014afae7c11 */ /* 0x000fe4000f8410ff */
[----:B------:R-:W-:-:S02]  /*36f0*/  IADD3 R171, P3, P4, R98, R176, R35 ;  /* 0x000000b062ab7210 */ /* 0x000fc40007c7e023 */
[-C--:B------:R-:W-:Y:S02]  /*3700*/  IADD3.X R196, R139, R224.reuse, R140, P0, P1 ;  /* 0x000000e08bc47210 */ /* 0x080fe400007e248c */
[----:B------:R-:W-:Y:S02]  /*3710*/  LEA.HI.X R175, R175, UR21, R200, 0x2, P2 ;  /* 0x00000015afaf7c11 */ /* 0x000fe400090f14c8 */
[----:B------:R-:W-:Y:S01]  /*3720*/  LEA R72, P0, R171, UR20, 0x2 ;  /* 0x00000014ab487c11 */ /* 0x000fe2000f8010ff */
[----:B------:R1:W5:Y:S01]  /*3730*/  LDG.E.CONSTANT R200, desc[UR10][R64.64] ;  /* 0x0000000a40c87981 */ /* 0x000362000c1e9900 */
[----:B------:R-:W-:Y:S02]  /*3740*/  IADD3.X R194, R141, R224, R142, P3, P4 ;  /* 0x000000e08dc27210 */ /* 0x000fe40001fe848e */
[----:B------:R-:W-:Y:S01]  /*3750*/  LEA R74, P2, R75, UR20, 0x2 ;  /* 0x000000144b4a7c11 */ /* 0x000fe2000f8410ff */
[----:B------:R-:W5:Y:S01]  /*3760*/  LDG.E.CONSTANT R183, desc[UR10][R174.64] ;  /* 0x0000000aaeb77981 */ /* 0x000f62000c1e9900 */
[----:B------:R-:W-:-:S02]  /*3770*/  LEA.HI.X R73, R171, UR21, R194, 0x2, P0 ;  /* 0x00000015ab497c11 */ /* 0x000fc400080f14c2 */
[-C--:B------:R-:W-:Y:S02]  /*3780*/  IADD3 R71, P0, P1, R99, R176.reuse, R36 ;  /* 0x000000b063477210 */ /* 0x080fe4000791e024 */
[----:B------:R-:W-:Y:S02]  /*3790*/  IADD3 R171, P3, P4, R100, R176, R37 ;  /* 0x000000b064ab7210 */ /* 0x000fe40007c7e025 */
[-C--:B------:R-:W-:Y:S02]  /*37a0*/  IADD3.X R194, R143, R224.reuse, R144, P0, P1 ;  /* 0x000000e08fc27210 */ /* 0x080fe400007e2490 */
[----:B0-----:R-:W-:Y:S02]  /*37b0*/  LEA R68, P0, R171, UR20, 0x2 ;  /* 0x00000014ab447c11 */ /* 0x001fe4000f8010ff */
[----:B------:R-:W-:-:S04]  /*37c0*/  IADD3.X R188, R145, R224, R146, P3, P4 ;  /* 0x000000e091bc7210 */ /* 0x000fc80001fe8492 */
[----:B------:R-:W-:Y:S02]  /*37d0*/  LEA.HI.X R69, R171, UR21, R188, 0x2, P0 ;  /* 0x00000015ab457c11 */ /* 0x000fe400080f14bc */
[----:B------:R-:W-:-:S04]  /*37e0*/  IADD3 R171, P3, P4, R102, R176, R39 ;  /* 0x000000b066ab7210 */ /* 0x000fc80007c7e027 */
[----:B------:R-:W-:Y:S02]  /*37f0*/  IADD3.X R186, R149, R224, R150, P3, P4 ;  /* 0x000000e095ba7210 */ /* 0x000fe40001fe8496 */
[----:B-1----:R-:W-:Y:S02]  /*3800*/  LEA R64, P5, R171, UR20, 0x2 ;  /* 0x00000014ab407c11 */ /* 0x002fe4000f8a10ff */
[----:B------:R-:W-:Y:S02]  /*3810*/  LEA.HI.X R75, R75, UR21, R196, 0x2, P2 ;  /* 0x000000154b4b7c11 */ /* 0x000fe400090f14c4 */
[----:B------:R-:W-:Y:S02]  /*3820*/  LEA R70, P2, R71, UR20, 0x2 ;  /* 0x0000001447467c11 */ /* 0x000fe4000f8410ff */
[----:B------:R-:W-:Y:S01]  /*3830*/  IADD3 R67, P0, P1, R101, R176, R38 ;  /* 0x000000b065437210 */ /* 0x000fe2000791e026 */
[----:B------:R-:W5:Y:S01]  /*3840*/  LDG.E.CONSTANT R185, desc[UR10][R74.64] ;  /* 0x0000000a4ab97981 */ /* 0x000f62000c1e9900 */
[----:B------:R-:W-:-:S03]  /*3850*/  LEA.HI.X R65, R171, UR21, R186, 0x2, P5 ;  /* 0x00000015ab417c11 */ /* 0x000fc6000a8f14ba */
[----:B------:R-:W5:Y:S01]  /*3860*/  LDG.E.CONSTANT R186, desc[UR10][R180.64] ;  /* 0x0000000ab4ba7981 */ /* 0x000f62000c1e9900 */
[----:B------:R-:W-:Y:S02]  /*3870*/  LEA.HI.X R71, R71, UR21, R194, 0x2, P2 ;  /* 0x0000001547477c11 */ /* 0x000fe400090f14c2 */
[----:B------:R-:W-:Y:S01]  /*3880*/  IADD3.X R188, R147, R224, R148, P0, P1 ;  /* 0x000000e093bc7210 */ /* 0x000fe200007e2494 */
[----:B------:R0:W5:Y:S01]  /*3890*/  LDG.E.CONSTANT R171, desc[UR10][R178.64] ;  /* 0x0000000ab2ab7981 */ /* 0x000162000c1e9900 */
[C---:B------:R-:W-:Y:S02]  /*38a0*/  LEA R66, P2, R67.reuse, UR20, 0x2 ;  /* 0x0000001443427c11 */ /* 0x040fe4000f8410ff */
[----:B------:R-:W-:Y:S01]  /*38b0*/  IADD3 R61, P3, P4, R104, R176, R41 ;  /* 0x000000b0683d7210 */ /* 0x000fe20007c7e029 */
[----:B------:R-:W5:Y:S01]  /*38c0*/  LDG.E.CONSTANT R193, desc[UR10][R70.64] ;  /* 0x0000000a46c17981 */ /* 0x000f62000c1e9900 */
[----:B------:R-:W-:-:S03]  /*38d0*/  LEA.HI.X R67, R67, UR21, R188, 0x2, P2 ;  /* 0x0000001543437c11 */ /* 0x000fc600090f14bc */
[----:B------:R-:W5:Y:S01]  /*38e0*/  LDG.E.CONSTANT R188, desc[UR10][R226.64] ;  /* 0x0000000ae2bc7981 */ /* 0x000f62000c1e9900 */
[----:B------:R-:W-:Y:S02]  /*38f0*/  IADD3 R63, P0, P1, R103, R176, R40 ;  /* 0x000000b0673f7210 */ /* 0x000fe4000791e028 */
[-C--:B------:R-:W-:Y:S01]  /*3900*/  IADD3.X R194, R153, R224.reuse, R154, P3, P4 ;  /* 0x000000e099c27210 */ /* 0x080fe20001fe849a */
[----:B------:R-:W5:Y:S01]  /*3910*/  LDG.E.CONSTANT R191, desc[UR10][R66.64] ;  /* 0x0000000a42bf7981 */ /* 0x000f62000c1e9900 */
[----:B------:R-:W-:Y:S02]  /*3920*/  LEA R60, P5, R61, UR20, 0x2 ;  /* 0x000000143d3c7c11 */ /* 0x000fe4000f8a10ff */
[----:B------:R-:W-:Y:S02]  /*3930*/  LEA R62, P2, R63, UR20, 0x2 ;  /* 0x000000143f3e7c11 */ /* 0x000fe4000f8410ff */
[----:B------:R-:W-:Y:S02]  /*3940*/  IADD3.X R196, R151, R224, R152, P0, P1 ;  /* 0x000000e097c47210 */ /* 0x000fe400007e2498 */
[----:B------:R-:W-:-:S02]  /*3950*/  IADD3 R177, P3, P4, R106, R176, R43 ;  /* 0x000000b06ab17210 */ /* 0x000fc40007c7e02b */
[----:B------:R-:W-:Y:S02]  /*3960*/  LEA.HI.X R61, R61, UR21, R194, 0x2, P5 ;  /* 0x000000153d3d7c11 */ /* 0x000fe4000a8f14c2 */
[----:B------:R1:W5:Y:S01]  /*3970*/  LDG.E.CONSTANT R194, desc[UR10][R72.64] ;  /* 0x0000000a48c27981 */ /* 0x000362000c1e9900 */
[----:B------:R-:W-:Y:S02]  /*3980*/  LEA.HI.X R63, R63, UR21, R196, 0x2, P2 ;  /* 0x000000153f3f7c11 */ /* 0x000fe400090f14c4 */
[----:B------:R-:W-:Y:S01]  /*3990*/  IADD3.X R196, R157, R224, R158, P3, P4 ;  /* 0x000000e09dc47210 */ /* 0x000fe20001fe849e */
[----:B------:R-:W5:Y:S01]  /*39a0*/  LDG.E.CONSTANT R208, desc[UR10][R60.64] ;  /* 0x0000000a3cd07981 */ /* 0x000f62000c1e9900 */
[----:B0-----:R-:W-:Y:S02]  /*39b0*/  LEA R178, P5, R177, UR20, 0x2 ;  /* 0x00000014b1b27c11 */ /* 0x001fe4000f8a10ff */
[----:B------:R-:W-:Y:S01]  /*39c0*/  IADD3 R181, P0, P1, R105, R176, R42 ;  /* 0x000000b069b57210 */ /* 0x000fe2000791e02a */
[----:B------:R-:W5:Y:S01]  /*39d0*/  LDG.E.CONSTANT R199, desc[UR10][R62.64] ;  /* 0x0000000a3ec77981 */ /* 0x000f62000c1e9900 */
[----:B------:R-:W-:-:S03]  /*39e0*/  LEA.HI.X R179, R177, UR21, R196, 0x2, P5 ;  /* 0x00000015b1b37c11 */ /* 0x000fc6000a8f14c4 */
[----:B------:R0:W5:Y:S01]  /*39f0*/  LDG.E.CONSTANT R196, desc[UR10][R68.64] ;  /* 0x0000000a44c47981 */ /* 0x000162000c1e9900 */
[----:B------:R-:W-:Y:S02]  /*3a00*/  IADD3.X R202, R155, R224, R156, P0, P1 ;  /* 0x000000e09bca7210 */ /* 0x000fe400007e249c */
[C---:B------:R-:W-:Y:S01]  /*3a10*/  LEA R180, P2, R181.reuse, UR20, 0x2 ;  /* 0x00000014b5b47c11 */ /* 0x040fe2000f8410ff */
[----:B------:R-:W5:Y:S03]  /*3a20*/  LDG.E.CONSTANT R178, desc[UR10][R178.64] ;  /* 0x0000000ab2b27981 */ /* 0x000f66000c1e9900 */
[----:B------:R-:W-:Y:S02]  /*3a30*/  LEA.HI.X R181, R181, UR21, R202, 0x2, P2 ;  /* 0x00000015b5b57c11 */ /* 0x000fe400090f14ca */
[----:B------:R-:W5:Y:S01]  /*3a40*/  LDG.E.CONSTANT R202, desc[UR10][R64.64] ;  /* 0x0000000a40ca7981 */ /* 0x000f62000c1e9900 */
[----:B------:R-:W-:-:S02]  /*3a50*/  IADD3 R174, P0, P1, R107, R176, R44 ;  /* 0x000000b06bae7210 */ /* 0x000fc4000791e02c */
[----:B------:R-:W-:Y:S01]  /*3a60*/  IADD3 R173, P3, P4, R108, R176, R45 ;  /* 0x000000b06cad7210 */ /* 0x000fe20007c7e02d */
[----:B------:R2:W5:Y:S01]  /*3a70*/  LDG.E.CONSTANT R205, desc[UR10][R180.64] ;  /* 0x0000000ab4cd7981 */ /* 0x000562000c1e9900 */
[-C--:B------:R-:W-:Y:S02]  /*3a80*/  IADD3.X R75, R159, R224.reuse, R160, P0, P1 ;  /* 0x000000e09f4b7210 */ /* 0x080fe400007e24a0 */
[----:B------:R-:W-:Y:S02]  /*3a90*/  LEA R172, P0, R173, UR20, 0x2 ;  /* 0x00000014adac7c11 */ /* 0x000fe4000f8010ff */
[----:B-1----:R-:W-:Y:S02]  /*3aa0*/  IADD3.X R72, R161, R224, R162, P3, P4 ;  /* 0x000000e0a1487210 */ /* 0x002fe40001fe84a2 */
[----:B------:R-:W-:Y:S02]  /*3ab0*/  LEA R74, P2, R174, UR20, 0x2 ;  /* 0x00000014ae4a7c11 */ /* 0x000fe4000f8410ff */
[----:B------:R-:W-:-:S02]  /*3ac0*/  LEA.HI.X R173, R173, UR21, R72, 0x2, P0 ;  /* 0x00000015adad7c11 */ /* 0x000fc400080f1448 */
[----:B0-----:R-:W-:Y:S02]  /*3ad0*/  IADD3 R69, P0, P1, R109, R176, R46 ;  /* 0x000000b06d457210 */ /* 0x001fe4000791e02e */
[----:B------:R-:W-:Y:S01]  /*3ae0*/  LEA.HI.X R75, R174, UR21, R75, 0x2, P2 ;  /* 0x00000015ae4b7c11 */ /* 0x000fe200090f144b */
[----:B------:R-:W5:Y:S01]  /*3af0*/  LDG.E.CONSTANT R172, desc[UR10][R172.64] ;  /* 0x0000000aacac7981 */ /* 0x000f62000c1e9900 */
[----:B------:R-:W-:Y:S02]  /*3b00*/  LEA R72, P6, R69, UR20, 0x2 ;  /* 0x0000001445487c11 */ /* 0x000fe4000f8c10ff */
[----:B------:R-:W-:Y:S01]  /*3b10*/  IADD3.X R70, R163, R224, R164, P0, P1 ;  /* 0x000000e0a3467210 */ /* 0x000fe200007e24a4 */
[----:B------:R-:W5:Y:S01]  /*3b20*/  LDG.E.CONSTANT R215, desc[UR10][R74.64] ;  /* 0x0000000a4ad77981 */ /* 0x000f62000c1e9900 */
[-C--:B------:R-:W-:Y:S02]  /*3b30*/  IADD3 R68, P4, P5, R110, R176.reuse, R47 ;  /* 0x000000b06e447210 */ /* 0x080fe40007d9e02f */
[----:B------:R-:W-:-:S02]  /*3b40*/  IADD3 R67, P3, P2, R111, R176, R48 ;  /* 0x000000b06f437210 */ /* 0x000fc40007a7e030 */
[----:B------:R-:W-:Y:S02]  /*3b50*/  IADD3 R66, P1, P0, R112, R176, R49 ;  /* 0x000000b070427210 */ /* 0x000fe4000783e031 */
[----:B------:R-:W-:Y:S02]  /*3b60*/  LEA.HI.X R73, R69, UR21, R70, 0x2, P6 ;  /* 0x0000001545497c11 */ /* 0x000fe4000b0f1446 */
[----:B------:R-:W-:Y:S02]  /*3b70*/  LEA R176, P6, R68, UR20, 0x2 ;  /* 0x0000001444b07c11 */ /* 0x000fe4000f8c10ff */
[-C--:B------:R-:W-:Y:S01]  /*3b80*/  IADD3.X R61, R165, R224.reuse, R166, P4, P5 ;  /* 0x000000e0a53d7210 */ /* 0x080fe200027ea4a6 */
[----:B------:R0:W5:Y:S01]  /*3b90*/  LDG.E.CONSTANT R221, desc[UR10][R72.64] ;  /* 0x0000000a48dd7981 */ /* 0x000162000c1e9900 */
[----:B------:R-:W-:Y:S02]  /*3ba0*/  LEA R174, P4, R67, UR20, 0x2 ;  /* 0x0000001443ae7c11 */ /* 0x000fe4000f8810ff */
[----:B------:R-:W-:-:S02]  /*3bb0*/  IADD3.X R60, R167, R224, R168, P3, P2 ;  /* 0x000000e0a73c7210 */ /* 0x000fc40001fe44a8 */
[----:B------:R-:W-:Y:S02]  /*3bc0*/  LEA.HI.X R177, R68, UR21, R61, 0x2, P6 ;  /* 0x0000001544b17c11 */ /* 0x000fe4000b0f143d */
[----:B------:R-:W-:Y:S01]  /*3bd0*/  LEA.HI.X R175, R67, UR21, R60, 0x2, P4 ;  /* 0x0000001543af7c11 */ /* 0x000fe2000a0f143c */
[----:B------:R-:W-:Y:S01]  /*3be0*/  LDS.128 R68, [R52+0x10] ;  /* 0x0000100034447984 */ /* 0x000fe20000000c00 */
[C---:B--2---:R-:W-:Y:S02]  /*3bf0*/  LEA R180, P2, R66.reuse, UR20, 0x2 ;  /* 0x0000001442b47c11 */ /* 0x044fe4000f8410ff */
[----:B------:R-:W-:Y:S01]  /*3c00*/  IADD3.X R61, R169, R224, R170, P1, P0 ;  /* 0x000000e0a93d7210 */ /* 0x000fe20000fe04aa */
[----:B------:R-:W2:Y:S03]  /*3c10*/  LDG.E.CONSTANT R176, desc[UR10][R176.64] ;  /* 0x0000000ab0b07981 */ /* 0x000ea6000c1e9900 */
[----:B------:R-:W-:Y:S01]  /*3c20*/  LEA.HI.X R181, R66, UR21, R61, 0x2, P2 ;  /* 0x0000001542b57c11 */ /* 0x000fe200090f143d */
[----:B------:R-:W2:Y:S04]  /*3c30*/  LDG.E.CONSTANT R175, desc[UR10][R174.64] ;  /* 0x0000000aaeaf7981 */ /* 0x000ea8000c1e9900 */
[----:B------:R-:W2:Y:S04]  /*3c40*/  LDG.E.CONSTANT R180, desc[UR10][R180.64] ;  /* 0x0000000ab4b47981 */ /* 0x000ea8000c1e9900 */
[----:B------:R-:W1:Y:S04]  /*3c50*/  LDS.128 R64, [R52] ;  /* 0x0000000034407984 */ /* 0x000e680000000c00 */
[----:B------:R-:W5:Y:S04]  /*3c60*/  LDS.128 R60, [R52+0x20] ;  /* 0x00002000343c7984 */ /* 0x000f680000000c00 */
[----:B0-----:R-:W0:Y:S01]  /*3c70*/  LDS.128 R72, [R52+0x30] ;  /* 0x0000300034487984 */ /* 0x001e220000000c00 */
[----:B-1----:R-:W-:-:S04]  /*3c80*/  FMUL.FTZ R65, R222, R65 ;  /* 0x00000041de417220 */ /* 0x002fc80000410000 */
[----:B----4-:R-:W-:-:S04]  /*3c90*/  FFMA.FTZ R64, R64, R223, R65 ;  /* 0x000000df40407223 */ /* 0x010fc80000010041 */
[----:B---3--:R-:W-:-:S04]  /*3ca0*/  FFMA.FTZ R225, R225, R66, R64 ;  /* 0x00000042e1e17223 */ /* 0x008fc80000010040 */
[----:B-----5:R-:W-:-:S04]  /*3cb0*/  FFMA.FTZ R67, R218, R67, R225 ;  /* 0x00000043da437223 */ /* 0x020fc800000100e1 */
[----:B------:R-:W-:-:S04]  /*3cc0*/  FFMA.FTZ R67, R68, R217, R67 ;  /* 0x000000d944437223 */ /* 0x000fc80000010043 */
[----:B------:R-:W-:Y:S02]  /*3cd0*/  FFMA.FTZ R220, R220, R69, R67 ;  /* 0x00000045dcdc7223 */ /* 0x000fe40000010043 */
[----:B------:R-:W1:Y:S02]  /*3ce0*/  LDS.128 R64, [R52+0x40] ;  /* 0x0000400034407984 */ /* 0x000e640000000c00 */
[----:B------:R-:W-:-:S04]  /*3cf0*/  FFMA.FTZ R219, R219, R70, R220 ;  /* 0x00000046dbdb7223 */ /* 0x000fc800000100dc */
[----:B------:R-:W-:-:S04]  /*3d00*/  FFMA.FTZ R71, R214, R71, R219 ;  /* 0x00000047d6477223 */ /* 0x000fc800000100db */
[----:B------:R-:W-:-:S04]  /*3d10*/  FFMA.FTZ R71, R60, R211, R71 ;  /* 0x000000d33c477223 */ /* 0x000fc80000010047 */
[----:B------:R-:W-:Y:S02]  /*3d20*/  FFMA.FTZ R216, R216, R61, R71 ;  /* 0x0000003dd8d87223 */ /* 0x000fe40000010047 */
[----:B------:R-:W3:Y:S02]  /*3d30*/  LDS.128 R68, [R52+0x50] ;  /* 0x0000500034447984 */ /* 0x000ee40000000c00 */
[----:B------:R-:W-:-:S04]  /*3d40*/  FFMA.FTZ R213, R213, R62, R216 ;  /* 0x0000003ed5d57223 */ /* 0x000fc800000100d8 */
[----:B------:R-:W-:-:S04]  /*3d50*/  FFMA.FTZ R63, R210, R63, R213 ;  /* 0x0000003fd23f7223 */ /* 0x000fc800000100d5 */
[----:B0-----:R-:W-:-:S04]  /*3d60*/  FFMA.FTZ R63, R72, R207, R63 ;  /* 0x000000cf483f7223 */ /* 0x001fc8000001003f */
[----:B------:R-:W-:Y:S02]  /*3d70*/  FFMA.FTZ R212, R212, R73, R63 ;  /* 0x00000049d4d47223 */ /* 0x000fe4000001003f */
[----:B------:R-:W0:Y:S02]  /*3d80*/  LDS.128 R60, [R52+0x60] ;  /* 0x00006000343c7984 */ /* 0x000e240000000c00 */
[----:B------:R-:W-:-:S04]  /*3d90*/  FFMA.FTZ R209, R209, R74, R212 ;  /* 0x0000004ad1d17223 */ /* 0x000fc800000100d4 */
[----:B------:R-:W-:-:S04]  /*3da0*/  FFMA.FTZ R75, R204, R75, R209 ;  /* 0x0000004bcc4b7223 */ /* 0x000fc800000100d1 */
[----:B-1----:R-:W-:-:S04]  /*3db0*/  FFMA.FTZ R75, R64, R201, R75 ;  /* 0x000000c9404b7223 */ /* 0x002fc8000001004b */
[----:B------:R-:W-:Y:S02]  /*3dc0*/  FFMA.FTZ R206, R206, R65, R75 ;  /* 0x00000041cece7223 */ /* 0x000fe4000001004b */
[----:B------:R-:W1:Y:S02]  /*3dd0*/  LDS.128 R72, [R52+0x70] ;  /* 0x0000700034487984 */ /* 0x000e640000000c00 */
[----:B------:R-:W-:-:S04]  /*3de0*/  FFMA.FTZ R203, R203, R66, R206 ;  /* 0x00000042cbcb7223 */ /* 0x000fc800000100ce */
[----:B------:R-:W-:-:S04]  /*3df0*/  FFMA.FTZ R67, R198, R67, R203 ;  /* 0x00000043c6437223 */ /* 0x000fc800000100cb */
[----:B---3--:R-:W-:-:S04]  /*3e00*/  FFMA.FTZ R67, R68, R195, R67 ;  /* 0x000000c344437223 */ /* 0x008fc80000010043 */
        /* <DEDUP_REMOVED lines=28> */
[----:B---3--:R-:W-:Y:S01]  /*3fd0*/  FFMA.FTZ R63, R72, R221, R63 ;  /* 0x000000dd483f7223 */ /* 0x008fe2000001003f */
[----:B------:R-:W-:-:S03]  /*3fe0*/  ISETP.NE.AND P0, PT, R0, RZ, PT ;  /* 0x000000ff0000720c */ /* 0x000fc60003f05270 */
[----:B--2---:R-:W-:-:S04]  /*3ff0*/  FFMA.FTZ R176, R176, R73, R63 ;  /* 0x00000049b0b07223 */ /* 0x004fc8000001003f */
[----:B------:R-:W-:-:S04]  /*4000*/  FFMA.FTZ R175, R175, R74, R176 ;  /* 0x0000004aafaf7223 */ /* 0x000fc800000100b0 */
[----:B------:R-:W-:Y:S01]  /*4010*/  FFMA.FTZ R75, R180, R75, R175 ;  /* 0x0000004bb44b7223 */ /* 0x000fe200000100af */
[----:B------:R-:W-:Y:S06]  /*4020*/  BRA.DIV UR7, `(.L_x_27515) ;  /* 0x00000062075c7947 */ /* 0x000fec000b800000 */
[----:B------:R-:W0:Y:S02]  /*4030*/  SHFL.BFLY PT, R60, R75, 0x2, 0x1f ;  /* 0x0c401f004b3c7f89 */ /* 0x000e2400000e0000 */
[----:B0-----:R-:W-:-:S05]  /*4040*/  FADD.FTZ R60, R75, R60 ;  /* 0x0000003c4b3c7221 */ /* 0x001fca0000010000 */
[----:B------:R0:W1:Y:S02]  /*4050*/  SHFL.BFLY PT, R61, R60, 0x1, 0x1f ;  /* 0x0c201f003c3d7f89 */ /* 0x00006400000e0000 */
.L_x_27561:
        /* <DEDUP_REMOVED lines=15> */
.L_x_27514:
        /* <DEDUP_REMOVED lines=9> */
.L_x_27516:
[----:B------:R-:W-:Y:S05]  /*41e0*/  BSYNC B1 ;  /* 0x0000000000017941 */ /* 0x000fea0003800000 */
.L_x_27513:
[----:B------:R-:W-:Y:S01]  /*41f0*/  UIADD3 UR7, UR15, 0x7, URZ ;  /* 0x000000070f077890 */ /* 0x000fe2000fffe03f */
[----:B------:R-:W-:-:S03]  /*4200*/  VIADD R182, R182, 0x4 ;  /* 0x00000004b6b67836 */ /* 0x000fc60000000000 */
[----:B------:R-:W-:-:S04]  /*4210*/  USHF.R.S32.HI UR8, URZ, 0x1f, UR7 ;  /* 0x0000001f3f087899 */ /* 0x000fc80008011407 */
[----:B------:R-:W-:-:S04]  /*4220*/  ULEA.HI UR8, UR8, UR7, URZ, 0x3 ;  /* 0x0000000708087291 */ /* 0x000fc8000f8f183f */
[----:B------:R-:W-:-:S06]  /*4230*/  USHF.R.S32.HI UR8, URZ, 0x3, UR8 ;  /* 0x000000033f087899 */ /* 0x000fcc0008011408 */
[----:B------:R-:W-:-:S13]  /*4240*/  ISETP.GE.AND P0, PT, R182, UR8, PT ;  /* 0x00000008b6007c0c */ /* 0x000fda000bf06270 */
[----:B------:R-:W-:Y:S05]  /*4250*/  @!P0 BRA `(.L_x_27517) ;  /* 0xffffffe000b88947 */ /* 0x000fea000383ffff */
[----:B------:R-:W-:Y:S05]  /*4260*/  BRA `(.L_x_27511) ;  /* 0x0000001c00787947 */ /* 0x000fea0003800000 */
.L_x_27512:
[----:B------:R-:W0:Y:S02]  /*4270*/  S2R R2, SR_TID.X ;  /* 0x0000000000027919 */ /* 0x000e240000002100 */
[----:B0-----:R-:W-:-:S04]  /*4280*/  SHF.R.S32.HI R5, RZ, 0x1f, R2 ;  /* 0x0000001fff057819 */ /* 0x001fc80000011402 */
[----:B------:R-:W-:Y:S01]  /*4290*/  LEA.HI R2, R5, R2, RZ, 0x5 ;  /* 0x0000000205027211 */ /* 0x000fe200078f28ff */
[----:B------:R-:W-:-:S03]  /*42a0*/  IMAD.MOV.U32 R5, RZ, RZ, -0x800001 ;  /* 0xff7fffffff057424 */ /* 0x000fc600078e00ff */
[----:B------:R-:W-:-:S07]  /*42b0*/  SHF.R.S32.HI R182, RZ, 0x5, R2 ;  /* 0x00000005ffb67819 */ /* 0x000fce0000011402 */
.L_x_27522:
        /* <DEDUP_REMOVED lines=58> */
[----:B------:R-:W-:Y:S01]  /*4660*/  SHF.R.S32.HI R68, RZ, 0x1f, R71 ;  /* 0x0000001fff447819 */ /* 0x000fe20000011447 */
[----:B------:R-:W-:Y:S01]  /*4670*/  IMAD.MOV.U32 R174, RZ, RZ, R94 ;  /* 0x000000ffffae7224 */ /* 0x000fe200078e005e */
[----:B------:R-:W-:Y:S01]  /*4680*/  LEA.HI R64, R63, R62, RZ, 0x2 ;  /* 0x0000003e3f407211 */ /* 0x000fe200078f10ff */
[----:B------:R-:W-:Y:S01]  /*4690*/  IMAD.MOV.U32 R175, RZ, RZ, R95 ;  /* 0x000000ffffaf7224 */ /* 0x000fe200078e005f */
[----:B------:R-:W-:-:S02]  /*46a0*/  SHF.R.S32.HI R65, RZ, 0x1f, R66 ;  /* 0x0000001fff417819 */ /* 0x000fc40000011442 */
[C---:B------:R-:W-:Y:S01]  /*46b0*/  LOP3.LUT R63, R64.reuse, 0xfffffffc, RZ, 0xc0, !PT ;  /* 0xfffffffc403f7812 */ /* 0x040fe200078ec0ff */
[----:B------:R-:W-:Y:S01]  /*46c0*/  IMAD.SHL.U32 R64, R64, 0x8, RZ ;  /* 0x0000000840407824 */ /* 0x000fe200078e00ff */
[----:B------:R-:W-:Y:S02]  /*46d0*/  LEA.HI R73, R68, R71, RZ, 0x2 ;  /* 0x0000004744497211 */ /* 0x000fe400078f10ff */
[----:B------:R-:W-:Y:S01]  /*46e0*/  LEA.HI R68, R65, R66, RZ, 0x2 ;  /* 0x0000004241447211 */ /* 0x000fe200078f10ff */
[----:B------:R-:W-:Y:S01]  /*46f0*/  IMAD.IADD R70, R62, 0x1, -R63 ;  /* 0x000000013e467824 */ /* 0x000fe200078e0a3f */
[----:B------:R-:W-:Y:S01]  /*4700*/  SHF.R.S32.HI R72, RZ, 0x1f, R69 ;  /* 0x0000001fff487819 */ /* 0x000fe20000011445 */
[----:B------:R-:W-:Y:S01]  /*4710*/  VIADD R62, R0, 0xc ;  /* 0x0000000c003e7836 */ /* 0x000fe20000000000 */
[C---:B------:R-:W-:Y:S01]  /*4720*/  LOP3.LUT R74, R73.reuse, 0xfffffffc, RZ, 0xc0, !PT ;  /* 0xfffffffc494a7812 */ /* 0x040fe200078ec0ff */
[----:B------:R-:W-:Y:S01]  /*4730*/  IMAD.SHL.U32 R73, R73, 0x8, RZ ;  /* 0x0000000849497824 */ /* 0x000fe200078e00ff */
[----:B------:R-:W-:-:S02]  /*4740*/  LEA.HI R72, R72, R69, RZ, 0x2 ;  /* 0x0000004548487211 */ /* 0x000fc400078f10ff */
[----:B0-----:R-:W-:Y:S01]  /*4750*/  SHF.R.S32.HI R61, RZ, 0x1f, R62 ;  /* 0x0000001fff3d7819 */ /* 0x001fe2000001143e */
[----:B------:R-:W-:Y:S01]  /*4760*/  IMAD.IADD R71, R71, 0x1, -R74 ;  /* 0x0000000147477824 */ /* 0x000fe200078e0a4a */
[C---:B------:R-:W-:Y:S01]  /*4770*/  LOP3.LUT R67, R68.reuse, 0xfffffffc, RZ, 0xc0, !PT ;  /* 0xfffffffc44437812 */ /* 0x040fe200078ec0ff */
[----:B------:R-:W-:Y:S01]  /*4780*/  IMAD.SHL.U32 R68, R68, 0x8, RZ ;  /* 0x0000000844447824 */ /* 0x000fe200078e00ff */
[----:B------:R-:W-:Y:S02]  /*4790*/  LEA.HI R63, R61, R62, RZ, 0x2 ;  /* 0x0000003e3d3f7211 */ /* 0x000fe400078f10ff */
[C---:B------:R-:W-:Y:S01]  /*47a0*/  LOP3.LUT R74, R72.reuse, 0xfffffffc, RZ, 0xc0, !PT ;  /* 0xfffffffc484a7812 */ /* 0x040fe200078ec0ff */
[----:B------:R-:W-:Y:S01]  /*47b0*/  IMAD.SHL.U32 R72, R72, 0x8, RZ ;  /* 0x0000000848487824 */ /* 0x000fe200078e00ff */
[----:B------:R-:W-:Y:S01]  /*47c0*/  LOP3.LUT R61, R63, 0xfffffffc, RZ, 0xc0, !PT ;  /* 0xfffffffc3f3d7812 */ /* 0x000fe200078ec0ff */
[----:B------:R-:W-:Y:S01]  /*47d0*/  IMAD.IADD R66, R66, 0x1, -R67 ;  /* 0x0000000142427824 */ /* 0x000fe200078e0a43 */
[----:B------:R-:W-:Y:S01]  /*47e0*/  LOP3.LUT R73, R73, 0xffffffe0, RZ, 0xc0, !PT ;  /* 0xffffffe049497812 */ /* 0x000fe200078ec0ff */
[----:B------:R-:W-:Y:S01]  /*47f0*/  IMAD.IADD R74, R69, 0x1, -R74 ;  /* 0x00000001454a7824 */ /* 0x000fe200078e0a4a */
[----:B------:R-:W-:Y:S01]  /*4800*/  SHF.R.S32.HI R187, RZ, 0x1f, R71 ;  /* 0x0000001fffbb7819 */ /* 0x000fe20000011447 */
[----:B------:R-:W-:Y:S01]  /*4810*/  IMAD.IADD R65, R62, 0x1, -R61 ;  /* 0x000000013e417824 */ /* 0x000fe200078e0a3d */
[----:B------:R-:W-:Y:S01]  /*4820*/  LOP3.LUT R191, R68, 0xffffffe0, RZ, 0xc0, !PT ;  /* 0xffffffe044bf7812 */ /* 0x000fe200078ec0ff */
[----:B------:R-:W-:Y:S01]  /*4830*/  IMAD.SHL.U32 R62, R63, 0x8, RZ ;  /* 0x000000083f3e7824 */ /* 0x000fe200078e00ff */
[----:B------:R-:W-:-:S02]  /*4840*/  LOP3.LUT R63, R64, 0xffffffe0, RZ, 0xc0, !PT ;  /* 0xffffffe0403f7812 */ /* 0x000fc400078ec0ff */
[----:B------:R-:W-:Y:S02]  /*4850*/  SHF.R.S32.HI R67, RZ, 0x1f, R65 ;  /* 0x0000001fff437819 */ /* 0x000fe40000011441 */
[----:B------:R-:W-:Y:S02]  /*4860*/  LOP3.LUT R64, R62, 0xffffffe0, RZ, 0xc0, !PT ;  /* 0xffffffe03e407812 */ /* 0x000fe400078ec0ff */
[----:B------:R-:W-:Y:S02]  /*4870*/  SHF.R.S32.HI R69, RZ, 0x1f, R63 ;  /* 0x0000001fff457819 */ /* 0x000fe4000001143f */
        /* <DEDUP_REMOVED lines=14> */
[----:B------:R-:W-:Y:S01]  /*4960*/  IMAD R61, R61, UR26, RZ ;  /* 0x0000001a3d3d7c24 */ /* 0x000fe2000f8e02ff */
[-CC-:B------:R-:W-:Y:S02]  /*4970*/  IADD3 R62, P2, P3, R63, R174.reuse, R70.reuse ;  /* 0x000000ae3f3e7210 */ /* 0x180fe40007b5e046 */
[----:B------:R-:W-:Y:S01]  /*4980*/  SHF.R.S32.HI R63, RZ, 0x1f, R70 ;  /* 0x0000001fff3f7819 */ /* 0x000fe20000011446 */
[----:B------:R-:W-:Y:S01]  /*4990*/  IMAD R61, R60, R51, R61 ;  /* 0x000000333c3d7224 */ /* 0x000fe200078e023d */
[-C--:B------:R-:W-:Y:S02]  /*49a0*/  IADD3 R60, P0, P1, R73, R174.reuse, R71 ;  /* 0x000000ae493c7210 */ /* 0x080fe4000791e047 */
[----:B------:R-:W-:Y:S01]  /*49b0*/  SHF.R.S32.HI R73, RZ, 0x1f, R73 ;  /* 0x0000001fff497819 */ /* 0x000fe20000011449 */
[----:B------:R-:W-:Y:S01]  /*49c0*/  IMAD.IADD R228, R175, 0x1, R61 ;  /* 0x00000001afe47824 */ /* 0x000fe200078e023d */
[----:B------:R-:W-:Y:S02]  /*49d0*/  IADD3 R61, P4, P5, R64, R174, R65 ;  /* 0x000000ae403d7210 */ /* 0x000fe40007d9e041 */
[----:B------:R-:W-:-:S02]  /*49e0*/  SHF.R.S32.HI R65, RZ, 0x1f, R191 ;  /* 0x0000001fff417819 */ /* 0x000fc400000114bf */
[-C--:B------:R-:W-:Y:S02]  /*49f0*/  IADD3.X R192, R192, R228.reuse, R67, P4, P5 ;  /* 0x000000e4c0c07210 */ /* 0x080fe400027ea443 */
[-C--:B------:R-:W-:Y:S02]  /*4a00*/  IADD3.X R63, R69, R228.reuse, R63, P2, P3 ;  /* 0x000000e4453f7210 */ /* 0x080fe400017e643f */
[----:B------:R-:W-:Y:S02]  /*4a10*/  IADD3.X R187, R73, R228, R187, P0, P1 ;  /* 0x000000e449bb7210 */ /* 0x000fe400007e24bb */
[----:B------:R-:W-:Y:S02]  /*4a20*/  SHF.R.S32.HI R67, RZ, 0x1f, R189 ;  /* 0x0000001fff437819 */ /* 0x000fe400000114bd */
[----:B------:R-:W-:Y:S02]  /*4a30*/  SHF.R.S32.HI R64, RZ, 0x1f, R53 ;  /* 0x0000001fff407819 */ /* 0x000fe40000011435 */
[----:B------:R-:W-:-:S02]  /*4a40*/  IADD3 R191, P0, P1, R191, R174, R66 ;  /* 0x000000aebfbf7210 */ /* 0x000fc4000791e042 */
        /* <DEDUP_REMOVED lines=8> */
[-C--:B------:R-:W-:Y:S02]  /*4ad0*/  IADD3 R178, P0, P1, R54, R174.reuse, R9 ;  /* 0x000000ae36b27210 */ /* 0x080fe4000791e009 */
[-C--:B------:R-:W-:Y:S02]  /*4ae0*/  IADD3 R181, P2, P3, R55, R174.reuse, R10 ;  /* 0x000000ae37b57210 */ /* 0x080fe40007b5e00a */
[----:B------:R-:W-:Y:S02]  /*4af0*/  IADD3 R176, P4, P5, R56, R174, R11 ;  /* 0x000000ae38b07210 */ /* 0x000fe40007d9e00b */
[----:B------:R-:W-:-:S02]  /*4b00*/  IADD3.X R183, R183, R228, R64, P0, P1 ;  /* 0x000000e4b7b77210 */ /* 0x000fc400007e2440 */
[-C--:B------:R-:W-:Y:S02]  /*4b10*/  IADD3.X R190, R65, R228.reuse, R190, P2, P3 ;  /* 0x000000e441be7210 */ /* 0x080fe400017e64be */
[----:B------:R-:W-:Y:S02]  /*4b20*/  IADD3.X R179, R179, R228, R66, P4, P5 ;  /* 0x000000e4b3b37210 */ /* 0x000fe400027ea442 */
[----:B------:R-:W-:Y:S02]  /*4b30*/  SHF.R.S32.HI R67, RZ, 0x1f, R57 ;  /* 0x0000001fff437819 */ /* 0x000fe40000011439 */
        /* <DEDUP_REMOVED lines=11> */
[----:B------:R-:W-:Y:S02]  /*4bf0*/  SHF.R.S32.HI R67, RZ, 0x1f, R17 ;  /* 0x0000001fff437819 */ /* 0x000fe40000011411 */
[-C--:B------:R-:W-:Y:S02]  /*4c00*/  IADD3 R74, P0, P1, R76, R174.reuse, R15 ;  /* 0x000000ae4c4a7210 */ /* 0x080fe4000791e00f */
[----:B------:R-:W-:Y:S02]  /*4c10*/  IADD3 R64, P4, P5, R78, R174, R17 ;  /* 0x000000ae4e407210 */ /* 0x000fe40007d9e011 */
[----:B------:R-:W-:-:S02]  /*4c20*/  SHF.R.S32.HI R73, RZ, 0x1f, R77 ;  /* 0x0000001fff497819 */ /* 0x000fc4000001144d */
[--C-:B------:R-:W-:Y:S02]  /*4c30*/  SHF.R.S32.HI R66, RZ, 0x1f, R16.reuse ;  /* 0x0000001fff427819 */ /* 0x100fe40000011410 */
[----:B------:R-:W-:Y:S02]  /*4c40*/  IADD3 R72, P2, P3, R77, R174, R16 ;  /* 0x000000ae4d487210 */ /* 0x000fe40007b5e010 */
[-C--:B------:R-:W-:Y:S02]  /*4c50*/  IADD3.X R75, R75, R228.reuse, R65, P0, P1 ;  /* 0x000000e44b4b7210 */ /* 0x080fe400007e2441 */
[-C--:B------:R-:W-:Y:S02]  /*4c60*/  IADD3.X R71, R71, R228.reuse, R67, P4, P5 ;  /* 0x000000e447477210 */ /* 0x080fe400027ea443 */
[----:B------:R-:W-:Y:S02]  /*4c70*/  IADD3.X R73, R73, R228, R66, P2, P3 ;  /* 0x000000e449497210 */ /* 0x000fe400017e6442 */
[----:B------:R-:W-:-:S02]  /*4c80*/  SHF.R.S32.HI R67, RZ, 0x1f, R79 ;  /* 0x0000001fff437819 */ /* 0x000fc4000001144f */
[--C-:B------:R-:W-:Y:S02]  /*4c90*/  SHF.R.S32.HI R70, RZ, 0x1f, R18.reuse ;  /* 0x0000001fff467819 */ /* 0x100fe40000011412 */
[-C--:B------:R-:W-:Y:S02]  /*4ca0*/  IADD3 R65, P0, P1, R79, R174.reuse, R18 ;  /* 0x000000ae4f417210 */ /* 0x080fe4000791e012 */
[-C--:B------:R-:W-:Y:S02]  /*4cb0*/  IADD3 R66, P4, P5, R81, R174.reuse, R20 ;  /* 0x000000ae51427210 */ /* 0x080fe40007d9e014 */
[----:B------:R-:W-:Y:S02]  /*4cc0*/  SHF.R.S32.HI R69, RZ, 0x1f, R80 ;  /* 0x0000001fff457819 */ /* 0x000fe40000011450 */
[----:B------:R-:W-:Y:S02]  /*4cd0*/  IADD3 R68, P2, P3, R80, R174, R19 ;  /* 0x000000ae50447210 */ /* 0x000fe40007b5e013 */
[----:B------:R-:W-:-:S02]  /*4ce0*/  IADD3.X R70, R67, R228, R70, P0, P1 ;  /* 0x000000e443467210 */ /* 0x000fc400007e2446 */
[----:B------:R-:W-:Y:S02]  /*4cf0*/  IADD3.X R67, R193, R228, R195, P4, P5 ;  /* 0x000000e4c1437210 */ /* 0x000fe400027ea4c3 */
[----:B------:R-:W-:Y:S02]  /*4d00*/  IADD3 R193, P0, R0, R174, RZ ;  /* 0x000000ae00c17210 */ /* 0x000fe40007f1e0ff */
[----:B------:R-:W-:Y:S02]  /*4d10*/  SHF.R.S32.HI R195, RZ, 0x1f, R0 ;  /* 0x0000001fffc37819 */ /* 0x000fe40000011400 */
[----:B------:R-:W-:Y:S02]  /*4d20*/  IADD3.X R69, R69, R228, R186, P2, P3 ;  /* 0x000000e445457210 */ /* 0x000fe400017e64ba */
[----:B------:R-:W-:Y:S01]  /*4d30*/  LEA R204, P1, R62, UR22, 0x2 ;  /* 0x000000163ecc7c11 */ /* 0x000fe2000f8210ff */
[----:B------:R-:W-:Y:S01]  /*4d40*/  IMAD.X R200, R195, 0x1, R228, P0 ;  /* 0x00000001c3c87824 */ /* 0x000fe200000e06e4 */
[----:B------:R-:W-:-:S02]  /*4d50*/  LEA R186, P2, R60, UR22, 0x2 ;  /* 0x000000163cba7c11 */ /* 0x000fc4000f8410ff */
[----:B------:R-:W-:Y:S02]  /*4d60*/  LEA.HI.X R205, R62, UR23, R63, 0x2, P1 ;  /* 0x000000173ecd7c11 */ /* 0x000fe400088f143f */
[----:B------:R-:W-:Y:S02]  /*4d70*/  LEA R62, P1, R193, UR22, 0x2 ;  /* 0x00000016c13e7c11 */ /* 0x000fe4000f8210ff */
[----:B------:R-:W-:Y:S01]  /*4d80*/  LEA.HI.X R187, R60, UR23, R187, 0x2, P2 ;  /* 0x000000173cbb7c11 */ /* 0x000fe200090f14bb */
[----:B------:R-:W2:Y:S01]  /*4d90*/  LDG.E.CONSTANT R225, desc[UR10][R204.64] ;  /* 0x0000000acce17981 */ /* 0x000ea2000c1e9900 */
[----:B------:R-:W-:Y:S02]  /*4da0*/  LEA R202, P0, R61, UR22, 0x2 ;  /* 0x000000163dca7c11 */ /* 0x000fe4000f8010ff */
[----:B------:R-:W-:Y:S01]  /*4db0*/  LEA.HI.X R63, R193, UR23, R200, 0x2, P1 ;  /* 0x00000017c13f7c11 */ /* 0x000fe200088f14c8 */
[----:B------:R-:W3:Y:S01]  /*4dc0*/  LDG.E.CONSTANT R224, desc[UR10][R186.64] ;  /* 0x0000000abae07981 */ /* 0x000ee2000c1e9900 */
[----:B------:R-:W-:-:S02]  /*4dd0*/  LEA R198, P2, R180, UR22, 0x2 ;  /* 0x00000016b4c67c11 */ /* 0x000fc4000f8410ff */
[----:B------:R-:W-:Y:S01]  /*4de0*/  LEA.HI.X R203, R61, UR23, R192, 0x2, P0 ;  /* 0x000000173dcb7c11 */ /* 0x000fe200080f14c0 */
[----:B------:R0:W4:Y:S01]  /*4df0*/  LDG.E.CONSTANT R223, desc[UR10][R62.64] ;  /* 0x0000000a3edf7981 */ /* 0x000122000c1e9900 */
[----:B------:R-:W-:Y:S02]  /*4e00*/  LEA R192, P0, R191, UR22, 0x2 ;  /* 0x00000016bfc07c11 */ /* 0x000fe4000f8010ff */
[----:B------:R-:W-:Y:S01]  /*4e10*/  LEA.HI.X R199, R180, UR23, R185, 0x2, P2 ;  /* 0x00000017b4c77c11 */ /* 0x000fe200090f14b9 */
[----:B------:R-:W5:Y:S01]  /*4e20*/  LDG.E.CONSTANT R220, desc[UR10][R202.64] ;  /* 0x0000000acadc7981 */ /* 0x000f62000c1e9900 */
[----:B------:R-:W-:Y:S02]  /*4e30*/  LEA R60, P1, R189, UR22, 0x2 ;  /* 0x00000016bd3c7c11 */ /* 0x000fe4000f8210ff */
[----:B------:R-:W-:Y:S01]  /*4e40*/  LEA R216, P2, R178, UR22, 0x2 ;  /* 0x00000016b2d87c11 */ /* 0x000fe2000f8410ff */
[----:B------:R-:W5:Y:S01]  /*4e50*/  LDG.E.CONSTANT R221, desc[UR10][R198.64] ;  /* 0x0000000ac6dd7981 */ /* 0x000f62000c1e9900 */
[----:B------:R-:W-:-:S02]  /*4e60*/  LEA.HI.X R193, R191, UR23, R196, 0x2, P0 ;  /* 0x00000017bfc17c11 */ /* 0x000fc400080f14c4 */
[----:B------:R-:W-:Y:S02]  /*4e70*/  LEA R180, P0, R181, UR22, 0x2 ;  /* 0x00000016b5b47c11 */ /* 0x000fe4000f8010ff */
[----:B------:R-:W-:Y:S01]  /*4e80*/  LEA.HI.X R61, R189, UR23, R194, 0x2, P1 ;  /* 0x00000017bd3d7c11 */ /* 0x000fe200088f14c2 */
[----:B------:R1:W5:Y:S01]  /*4e90*/  LDG.E.CONSTANT R219, desc[UR10][R192.64] ;  /* 0x0000000ac0db7981 */ /* 0x000362000c1e9900 */
[----:B------:R-:W-:Y:S02]  /*4ea0*/  LEA.HI.X R217, R178, UR23, R183, 0x2, P2 ;  /* 0x00000017b2d97c11 */ /* 0x000fe400090f14b7 */
[----:B------:R-:W-:Y:S01]  /*4eb0*/  LEA R178, P1, R176, UR22, 0x2 ;  /* 0x00000016b0b27c11 */ /* 0x000fe2000f8210ff */
[----:B------:R-:W5:Y:S01]  /*4ec0*/  LDG.E.CONSTANT R222, desc[UR10][R60.64] ;  /* 0x0000000a3cde7981 */ /* 0x000f62000c1e9900 */
[----:B------:R-:W-:Y:S02]  /*4ed0*/  LEA.HI.X R181, R181, UR23, R190, 0x2, P0 ;  /* 0x00000017b5b57c11 */ /* 0x000fe400080f14be */
[----:B------:R-:W-:Y:S01]  /*4ee0*/  LEA R196, P0, R177, UR22, 0x2 ;  /* 0x00000016b1c47c11 */ /* 0x000fe2000f8010ff */
[----:B------:R-:W5:Y:S01]  /*4ef0*/  LDG.E.CONSTANT R216, desc[UR10][R216.64] ;  /* 0x0000000ad8d87981 */ /* 0x000f62000c1e9900 */
[----:B------:R-:W-:-:S02]  /*4f00*/  LEA R190, P2, R172, UR22, 0x2 ;  /* 0x00000016acbe7c11 */ /* 0x000fc4000f8410ff */
[----:B------:R-:W-:Y:S01]  /*4f10*/  LEA.HI.X R179, R176, UR23, R179, 0x2, P1 ;  /* 0x00000017b0b37c11 */ /* 0x000fe200088f14b3 */
[----:B------:R1:W5:Y:S01]  /*4f20*/  LDG.E.CONSTANT R213, desc[UR10][R180.64] ;  /* 0x0000000ab4d57981 */ /* 0x000362000c1e9900 */
[----:B------:R-:W-:Y:S02]  /*4f30*/  LEA R176, P1, R173, UR22, 0x2 ;  /* 0x00000016adb07c11 */ /* 0x000fe4000f8210ff */
[----:B------:R-:W-:Y:S01]  /*4f40*/  LEA.HI.X R197, R177, UR23, R188, 0x2, P0 ;  /* 0x00000017b1c57c11 */ /* 0x000fe200080f14bc */
[----:B------:R1:W5:Y:S01]  /*4f50*/  LDG.E.CONSTANT R218, desc[UR10][R178.64] ;  /* 0x0000000ab2da7981 */ /* 0x000362000c1e9900 */
[----:B------:R-:W-:Y:S02]  /*4f60*/  LEA.HI.X R191, R172, UR23, R175, 0x2, P2 ;  /* 0x00000017acbf7c11 */ /* 0x000fe400090f14af */
[----:B------:R-:W-:Y:S01]  /*4f70*/  LEA R172, P0, R74, UR22, 0x2 ;  /* 0x000000164aac7c11 */ /* 0x000fe2000f8010ff */
[----:B------:R1:W5:Y:S01]  /*4f80*/  LDG.E.CONSTANT R215, desc[UR10][R196.64] ;  /* 0x0000000ac4d77981 */ /* 0x000362000c1e9900 */
[----:B------:R-:W-:-:S02]  /*4f90*/  LEA.HI.X R177, R173, UR23, R184, 0x2, P1 ;  /* 0x00000017adb17c11 */ /* 0x000fc400088f14b8 */
[----:B------:R-:W-:Y:S02]  /*4fa0*/  LEA.HI.X R173, R74, UR23, R75, 0x2, P0 ;  /* 0x000000174aad7c11 */ /* 0x000fe400080f144b */
[----:B------:R-:W-:Y:S01]  /*4fb0*/  LEA R188, P1, R72, UR22, 0x2 ;  /* 0x0000001648bc7c11 */ /* 0x000fe2000f8210ff */
[----:B------:R1:W5:Y:S01]  /*4fc0*/  LDG.E.CONSTANT R209, desc[UR10][R176.64] ;  /* 0x0000000ab0d17981 */ /* 0x000362000c1e9900 */
[C---:B------:R-:W-:Y:S02]  /*4fd0*/  LEA R74, P0, R65.reuse, UR22, 0x2 ;  /* 0x00000016414a7c11 */ /* 0x040fe4000f8010ff */
[----:B------:R-:W-:Y:S01]  /*4fe0*/  LEA R206, P2, R64, UR22, 0x2 ;  /* 0x0000001640ce7c11 */ /* 0x000fe2000f8410ff */
[----:B------:R1:W5:Y:S01]  /*4ff0*/  LDG.E.CONSTANT R214, desc[UR10][R172.64] ;  /* 0x0000000aacd67981 */ /* 0x000362000c1e9900 */
[----:B------:R-:W-:Y:S02]  /*5000*/  LEA.HI.X R189, R72, UR23, R73, 0x2, P1 ;  /* 0x0000001748bd7c11 */ /* 0x000fe400088f1449 */
[----:B------:R-:W-:-:S02]  /*5010*/  LEA.HI.X R75, R65, UR23, R70, 0x2, P0 ;  /* 0x00000017414b7c11 */ /* 0x000fc400080f1446 */
[----:B------:R-:W-:Y:S01]  /*5020*/  LEA R72, P0, R68, UR22, 0x2 ;  /* 0x0000001644487c11 */ /* 0x000fe2000f8010ff */
[----:B------:R-:W5:Y:S01]  /*5030*/  LDG.E.CONSTANT R211, desc[UR10][R188.64] ;  /* 0x0000000abcd37981 */ /* 0x000f62000c1e9900 */
[----:B------:R-:W-:Y:S02]  /*5040*/  LEA R184, P1, R66, UR22, 0x2 ;  /* 0x0000001642b87c11 */ /* 0x000fe4000f8210ff */
[----:B------:R-:W-:Y:S01]  /*5050*/  LEA.HI.X R207, R64, UR23, R71, 0x2, P2 ;  /* 0x0000001740cf7c11 */ /* 0x000fe200090f1447 */
[----:B------:R-:W5:Y:S01]  /*5060*/  LDG.E.CONSTANT R203, desc[UR10][R74.64] ;  /* 0x0000000a4acb7981 */ /* 0x000f62000c1e9900 */
[----:B------:R-:W-:Y:S02]  /*5070*/  IADD3 R64, P2, P3, R82, R174, R21 ;  /* 0x000000ae52407210 */ /* 0x000fe40007b5e015 */
[----:B------:R-:W-:Y:S01]  /*5080*/  LEA.HI.X R73, R68, UR23, R69, 0x2, P0 ;  /* 0x0000001744497c11 */ /* 0x000fe200080f1445 */
[----:B------:R-:W5:Y:S01]  /*5090*/  LDG.E.CONSTANT R206, desc[UR10][R206.64] ;  /* 0x0000000acece7981 */ /* 0x000f62000c1e9900 */
[----:B------:R-:W-:-:S02]  /*50a0*/  LEA.HI.X R185, R66, UR23, R67, 0x2, P1 ;  /* 0x0000001742b97c11 */ /* 0x000fc400088f1443 */
[----:B------:R-:W-:Y:S02]  /*50b0*/  IADD3 R71, P0, P1, R83, R174, R22 ;  /* 0x000000ae53477210 */ /* 0x000fe4000791e016 */
[C---:B------:R-:W-:Y:S01]  /*50c0*/  LEA R200, P4, R64.reuse, UR22, 0x2 ;  /* 0x0000001640c87c11 */ /* 0x040fe2000f8810ff */
[----:B------:R-:W5:Y:S01]  /*50d0*/  LDG.E.CONSTANT R205, desc[UR10][R184.64] ;  /* 0x0000000ab8cd7981 */ /* 0x000f62000c1e9900 */
[-C--:B------:R-:W-:Y:S02]  /*50e0*/  IADD3.X R65, R113, R228.reuse, R114, P2, P3 ;  /* 0x000000e471417210 */ /* 0x080fe400017e6472 */
[----:B------:R-:W-:Y:S02]  /*50f0*/  IADD3.X R212, R115, R228, R116, P0, P1 ;  /* 0x000000e473d47210 */ /* 0x000fe400007e2474 */
[----:B------:R-:W-:Y:S02]  /*5100*/  LEA.HI.X R201, R64, UR23, R65, 0x2, P4 ;  /* 0x0000001740c97c11 */ /* 0x000fe4000a0f1441 */
[----:B------:R-:W-:-:S02]  /*5110*/  LEA R70, P1, R71, UR22, 0x2 ;  /* 0x0000001647467c11 */ /* 0x000fc4000f8210ff */
[-C--:B------:R-:W-:Y:S01]  /*5120*/  IADD3 R67, P3, P4, R85, R174.reuse, R24 ;  /* 0x000000ae55437210 */ /* 0x080fe20007c7e018 */
[----:B------:R-:W5:Y:S01]  /*5130*/  LDG.E.CONSTANT R200, desc[UR10][R200.64] ;  /* 0x0000000ac8c87981 */ /* 0x000f62000c1e9900 */
[-C--:B------:R-:W-:Y:S02]  /*5140*/  IADD3 R64, P2, P0, R86, R174.reuse, R25 ;  /* 0x000000ae56407210 */ /* 0x080fe4000785e019 */
[----:B------:R-:W-:Y:S02]  /*5150*/  LEA.HI.X R71, R71, UR23, R212, 0x2, P1 ;  /* 0x0000001747477c11 */ /* 0x000fe400088f14d4 */
[----:B------:R-:W-:Y:S01]  /*5160*/  IADD3 R69, P5, P6, R84, R174, R23 ;  /* 0x000000ae54457210 */ /* 0x000fe20007ebe017 */
[----:B------:R1:W5:Y:S01]  /*5170*/  LDG.E.CONSTANT R212, desc[UR10][R190.64] ;  /* 0x0000000abed47981 */ /* 0x000362000c1e9900 */
[-C--:B------:R-:W-:Y:S02]  /*5180*/  IADD3.X R208, R119, R228.reuse, R120, P3, P4 ;  /* 0x000000e477d07210 */ /* 0x080fe40001fe8478 */
[----:B------:R-:W-:Y:S01]  /*5190*/  LEA R194, P3, R64, UR22, 0x2 ;  /* 0x0000001640c27c11 */ /* 0x000fe2000f8610ff */
[----:B------:R-:W5:Y:S01]  /*51a0*/  LDG.E.CONSTANT R197, desc[UR10][R70.64] ;  /* 0x0000000a46c57981 */ /* 0x000f62000c1e9900 */
[----:B------:R-:W-:-:S02]  /*51b0*/  IADD3.X R65, R121, R228, R122, P2, P0 ;  /* 0x000000e479417210 */ /* 0x000fc400017e047a */
[----:B------:R-:W-:Y:S02]  /*51c0*/  IADD3.X R210, R117, R228, R118, P5, P6 ;  /* 0x000000e475d27210 */ /* 0x000fe40002fec476 */
[----:B------:R-:W-:Y:S02]  /*51d0*/  LEA R66, P5, R67, UR22, 0x2 ;  /* 0x0000001643427c11 */ /* 0x000fe4000f8a10ff */
[----:B------:R-:W-:Y:S02]  /*51e0*/  LEA.HI.X R195, R64, UR23, R65, 0x2, P3 ;  /* 0x0000001740c37c11 */ /* 0x000fe400098f1441 */
[----:B------:R-:W-:Y:S02]  /*51f0*/  IADD3 R175, P3, P4, R88, R174, R27 ;  /* 0x000000ae58af7210 */ /* 0x000fe40007c7e01b */
[----:B------:R-:W-:Y:S01]  /*5200*/  LEA R68, P6, R69, UR22, 0x2 ;  /* 0x0000001645447c11 */ /* 0x000fe2000f8c10ff */
[----:B------:R-:W5:Y:S01]  /*5210*/  LDG.E.CONSTANT R194, desc[UR10][R194.64] ;  /* 0x0000000ac2c27981 */ /* 0x000f62000c1e9900 */
[----:B------:R-:W-:-:S02]  /*5220*/  LEA.HI.X R67, R67, UR23, R208, 0x2, P5 ;  /* 0x0000001743437c11 */ /* 0x000fc4000a8f14d0 */
[----:B------:R-:W-:Y:S02]  /*5230*/  IADD3 R65, P0, P1, R87, R174, R26 ;  /* 0x000000ae57417210 */ /* 0x000fe4000791e01a */
[----:B------:R-:W-:Y:S01]  /*5240*/  LEA R226, P5, R175, UR22, 0x2 ;  /* 0x00000016afe27c11 */ /* 0x000fe2000f8a10ff */
[----:B------:R-:W5:Y:S01]  /*5250*/  LDG.E.CONSTANT R199, desc[UR10][R66.64] ;  /* 0x0000000a42c77981 */ /* 0x000f62000c1e9900 */
[-C--:B------:R-:W-:Y:S02]  /*5260*/  IADD3.X R208, R125, R228.reuse, R126, P3, P4 ;  /* 0x000000e47dd07210 */ /* 0x080fe40001fe847e */
[----:B------:R-:W-:Y:S02]  /*5270*/  LEA.HI.X R69, R69, UR23, R210, 0x2, P6 ;  /* 0x0000001745457c11 */ /* 0x000fe4000b0f14d2 */
[----:B------:R-:W-:Y:S02]  /*5280*/  IADD3.X R210, R123, R228, R124, P0, P1 ;  /* 0x000000e47bd27210 */ /* 0x000fe400007e247c */
[----:B------:R-:W-:-:S02]  /*5290*/  LEA R64, P2, R65, UR22, 0x2 ;  /* 0x0000001641407c11 */ /* 0x000fc4000f8410ff */
[----:B------:R-:W-:Y:S02]  /*52a0*/  LEA.HI.X R227, R175, UR23, R208, 0x2, P5 ;  /* 0x00000017afe37c11 */ /* 0x000fe4000a8f14d0 */
[-C--:B------:R-:W-:Y:S02]  /*52b0*/  IADD3 R183, P0, P1, R89, R174.reuse, R28 ;  /* 0x000000ae59b77210 */ /* 0x080fe4000791e01c */
[----:B------:R-:W-:Y:S02]  /*52c0*/  IADD3 R175, P3, P4, R90, R174, R29 ;  /* 0x000000ae5aaf7210 */ /* 0x000fe40007c7e01d */
[----:B------:R-:W-:Y:S02]  /*52d0*/  LEA.HI.X R65, R65, UR23, R210, 0x2, P2 ;  /* 0x0000001741417c11 */ /* 0x000fe400090f14d2 */
[----:B------:R-:W-:Y:S02]  /*52e0*/  IADD3.X R208, R127, R228, R128, P0, P1 ;  /* 0x000000e47fd07210 */ /* 0x000fe400007e2480 */
[----:B0-----:R-:W-:Y:S01]  /*52f0*/  LEA R62, P2, R183, UR22, 0x2 ;  /* 0x00000016b73e7c11 */ /* 0x001fe2000f8410ff */
[----:B------:R-:W5:Y:S01]  /*5300*/  LDG.E.CONSTANT R189, desc[UR10][R64.64] ;  /* 0x0000000a40bd7981 */ /* 0x000f62000c1e9900 */
[----:B------:R-:W-:-:S02]  /*5310*/  LEA R186, P5, R175, UR22, 0x2 ;  /* 0x00000016afba7c11 */ /* 0x000fc4000f8a10ff */
[----:B------:R-:W-:Y:S02]  /*5320*/  IADD3.X R204, R129, R228, R130, P3, P4 ;  /* 0x000000e481cc7210 */ /* 0x000fe40001fe8482 */
[----:B------:R-:W-:Y:S02]  /*5330*/  LEA.HI.X R63, R183, UR23, R208, 0x2, P2 ;  /* 0x00000017b73f7c11 */ /* 0x000fe400090f14d0 */
[----:B------:R-:W-:Y:S01]  /*5340*/  LEA.HI.X R187, R175, UR23, R204, 0x2, P5 ;  /* 0x00000017afbb7c11 */ /* 0x000fe2000a8f14cc */
[----:B------:R0:W5:Y:S01]  /*5350*/  LDG.E.CONSTANT R208, desc[UR10][R72.64] ;  /* 0x0000000a48d07981 */ /* 0x000162000c1e9900 */
[-C--:B------:R-:W-:Y:S02]  /*5360*/  IADD3 R175, P3, P4, R92, R174.reuse, R31 ;  /* 0x000000ae5caf7210 */ /* 0x080fe40007c7e01f */
[----:B------:R-:W-:Y:S01]  /*5370*/  IADD3 R183, P0, P1, R91, R174, R30 ;  /* 0x000000ae5bb77210 */ /* 0x000fe2000791e01e */
[----:B------:R-:W5:Y:S01]  /*5380*/  LDG.E.CONSTANT R191, desc[UR10][R62.64] ;  /* 0x0000000a3ebf7981 */ /* 0x000f62000c1e9900 */
[----:B-1----:R-:W-:-:S02]  /*5390*/  LEA R192, P5, R175, UR22, 0x2 ;  /* 0x00000016afc07c11 */ /* 0x002fc4000f8a10ff */
[-C--:B------:R-:W-:Y:S01]  /*53a0*/  IADD3.X R198, R133, R228.reuse, R134, P3, P4 ;  /* 0x000000e485c67210 */ /* 0x080fe20001fe8486 */
[----:B------:R-:W5:Y:S01]  /*53b0*/  LDG.E.CONSTANT R186, desc[UR10][R186.64] ;  /* 0x0000000ababa7981 */ /* 0x000f62000c1e9900 */
[----:B------:R-:W-:Y:S02]  /*53c0*/  IADD3.X R202, R131, R228, R132, P0, P1 ;  /* 0x000000e483ca7210 */ /* 0x000fe400007e2484 */
[----:B------:R-:W-:Y:S02]  /*53d0*/  LEA.HI.X R193, R175, UR23, R198, 0x2, P5 ;  /* 0x00000017afc17c11 */ /* 0x000fe4000a8f14c6 */
[-C--:B------:R-:W-:Y:S02]  /*53e0*/  IADD3 R181, P0, P1, R93, R174.reuse, R32 ;  /* 0x000000ae5db57210 */ /* 0x080fe4000791e020 */
[----:B------:R-:W-:Y:S02]  /*53f0*/  IADD3 R175, P3, P4, R96, R174, R33 ;  /* 0x000000ae60af7210 */ /* 0x000fe40007c7e021 */
[----:B------:R-:W-:-:S02]  /*5400*/  LEA R60, P2, R183, UR22, 0x2 ;  /* 0x00000016b73c7c11 */ /* 0x000fc4000f8410ff */
[-C--:B------:R-:W-:Y:S02]  /*5410*/  IADD3.X R198, R135, R228.reuse, R136, P0, P1 ;  /* 0x000000e487c67210 */ /* 0x080fe400007e2488 */
[----:B------:R-:W-:Y:S02]  /*5420*/  LEA R178, P0, R175, UR22, 0x2 ;  /* 0x00000016afb27c11 */ /* 0x000fe4000f8010ff */
[----:B------:R-:W-:Y:S02]  /*5430*/  IADD3.X R196, R137, R228, R138, P3, P4 ;  /* 0x000000e489c47210 */ /* 0x000fe40001fe848a */
[----:B------:R-:W-:Y:S02]  /*5440*/  LEA.HI.X R61, R183, UR23, R202, 0x2, P2 ;  /* 0x00000017b73d7c11 */ /* 0x000fe400090f14ca */
[----:B------:R1:W5:Y:S01]  /*5450*/  LDG.E.CONSTANT R202, desc[UR10][R68.64] ;  /* 0x0000000a44ca7981 */ /* 0x000362000c1e9900 */
[----:B------:R-:W-:Y:S02]  /*5460*/  LEA.HI.X R179, R175, UR23, R196, 0x2, P0 ;  /* 0x00000017afb37c11 */ /* 0x000fe400080f14c4 */
[-C--:B------:R-:W-:Y:S01]  /*5470*/  IADD3 R177, P0, P1, R97, R174.reuse, R34 ;  /* 0x000000ae61b17210 */ /* 0x080fe2000791e022 */
[----:B------:R1:W5:Y:S01]  /*5480*/  LDG.E.CONSTANT R185, desc[UR10][R60.64] ;  /* 0x0000000a3cb97981 */ /* 0x000362000c1e9900 */
[----:B------:R-:W-:-:S02]  /*5490*/  IADD3 R175, P3, P4, R98, R174, R35 ;  /* 0x000000ae62af7210 */ /* 0x000fc40007c7e023 */
[----:B------:R-:W-:Y:S02]  /*54a0*/  LEA R180, P2, R181, UR22, 0x2 ;  /* 0x00000016b5b47c11 */ /* 0x000fe4000f8410ff */
[-C--:B------:R-:W-:Y:S02]  /*54b0*/  IADD3.X R196, R139, R228.reuse, R140, P0, P1 ;  /* 0x000000e48bc47210 */ /* 0x080fe400007e248c */
[----:B------:R-:W-:Y:S02]  /*54c0*/  LEA R172, P0, R175, UR22, 0x2 ;  /* 0x00000016afac7c11 */ /* 0x000fe4000f8010ff */
[----:B------:R-:W-:Y:S02]  /*54d0*/  IADD3.X R190, R141, R228, R142, P3, P4 ;  /* 0x000000e48dbe7210 */ /* 0x000fe40001fe848e */
[----:B------:R-:W-:Y:S02]  /*54e0*/  LEA.HI.X R181, R181, UR23, R198, 0x2, P2 ;  /* 0x00000017b5b57c11 */ /* 0x000fe400090f14c6 */
[----:B------:R-:W-:-:S02]  /*54f0*/  LEA R176, P2, R177, UR22, 0x2 ;  /* 0x00000016b1b07c11 */ /* 0x000fc4000f8410ff */
[----:B------:R-:W-:Y:S01]  /*5500*/  LEA.HI.X R173, R175, UR23, R190, 0x2, P0 ;  /* 0x00000017afad7c11 */ /* 0x000fe200080f14be */
[----:B------:R-:W5:Y:S01]  /*5510*/  LDG.E.CONSTANT R187, desc[UR10][R180.64] ;  /* 0x0000000ab4bb7981 */ /* 0x000f62000c1e9900 */
[-C--:B------:R-:W-:Y:S02]  /*5520*/  IADD3 R75, P0, P1, R99, R174.reuse, R36 ;  /* 0x000000ae634b7210 */ /* 0x080fe4000791e024 */
[----:B------:R-:W-:Y:S02]  /*5530*/  IADD3 R175, P3, P4, R100, R174, R37 ;  /* 0x000000ae64af7210 */ /* 0x000fe40007c7e025 */
[----:B------:R-:W-:Y:S02]  /*5540*/  LEA.HI.X R177, R177, UR23, R196, 0x2, P2 ;  /* 0x00000017b1b17c11 */ /* 0x000fe400090f14c4 */
[----:B------:R-:W-:Y:S01]  /*5550*/  IADD3.X R190, R143, R228, R144, P0, P1 ;  /* 0x000000e48fbe7210 */ /* 0x000fe200007e2490 */
[----:B------:R-:W5:Y:S01]  /*5560*/  LDG.E.CONSTANT R196, desc[UR10][R226.64] ;  /* 0x0000000ae2c47981 */ /* 0x000f62000c1e9900 */
[----:B0-----:R-:W-:-:S02]  /*5570*/  LEA R72, P0, R175, UR22, 0x2 ;  /* 0x00000016af487c11 */ /* 0x001fc4000f8010ff */
[----:B------:R-:W-:Y:S01]  /*5580*/  IADD3.X R188, R145, R228, R146, P3, P4 ;  /* 0x000000e491bc7210 */ /* 0x000fe20001fe8492 */
[----:B------:R-:W5:Y:S01]  /*5590*/  LDG.E.CONSTANT R183, desc[UR10][R176.64] ;  /* 0x0000000ab0b77981 */ /* 0x000f62000c1e9900 */
[----:B------:R-:W-:Y:S02]  /*55a0*/  LEA R74, P2, R75, UR22, 0x2 ;  /* 0x000000164b4a7c11 */ /* 0x000fe4000f8410ff */
[----:B------:R-:W-:Y:S02]  /*55b0*/  LEA.HI.X R73, R175, UR23, R188, 0x2, P0 ;  /* 0x00000017af497c11 */ /* 0x000fe400080f14bc */
[-C--:B------:R-:W-:Y:S02]  /*55c0*/  IADD3 R71, P0, P1, R101, R174.reuse, R38 ;  /* 0x000000ae65477210 */ /* 0x080fe4000791e026 */
[----:B------:R-:W-:Y:S02]  /*55d0*/  IADD3 R175, P3, P4, R102, R174, R39 ;  /* 0x000000ae66af7210 */ /* 0x000fe40007c7e027 */
[----:B------:R-:W-:-:S02]  /*55e0*/  LEA.HI.X R75, R75, UR23, R190, 0x2, P2 ;  /* 0x000000174b4b7c11 */ /* 0x000fc400090f14be */
[-C--:B------:R-:W-:Y:S02]  /*55f0*/  IADD3.X R188, R147, R228.reuse, R148, P0, P1 ;  /* 0x000000e493bc7210 */ /* 0x080fe400007e2494 */
[----:B------:R-:W-:Y:S02]  /*5600*/  LEA R70, P2, R71, UR22, 0x2 ;  /* 0x0000001647467c11 */ /* 0x000fe4000f8410ff */
[----:B-1----:R-:W-:Y:S02]  /*5610*/  LEA R68, P5, R175, UR22, 0x2 ;  /* 0x00000016af447c11 */ /* 0x002fe4000f8a10ff */
[----:B------:R-:W-:Y:S02]  /*5620*/  IADD3.X R184, R149, R228, R150, P3, P4 ;  /* 0x000000e495b87210 */ /* 0x000fe40001fe8496 */
[----:B------:R-:W-:Y:S02]  /*5630*/  IADD3 R65, P3, P4, R104, R174, R41 ;  /* 0x000000ae68417210 */ /* 0x000fe40007c7e029 */
[----:B------:R-:W-:-:S02]  /*5640*/  LEA.HI.X R71, R71, UR23, R188, 0x2, P2 ;  /* 0x0000001747477c11 */ /* 0x000fc400090f14bc */
[----:B------:R0:W5:Y:S01]  /*5650*/  LDG.E.CONSTANT R188, desc[UR10][R192.64] ;  /* 0x0000000ac0bc7981 */ /* 0x000162000c1e9900 */
[----:B------:R-:W-:Y:S02]  /*5660*/  LEA.HI.X R69, R175, UR23, R184, 0x2, P5 ;  /* 0x00000017af457c11 */ /* 0x000fe4000a8f14b8 */
[----:B------:R-:W-:Y:S01]  /*5670*/  IADD3.X R184, R153, R228, R154, P3, P4 ;  /* 0x000000e499b87210 */ /* 0x000fe20001fe849a */
[----:B------:R-:W5:Y:S01]  /*5680*/  LDG.E.CONSTANT R195, desc[UR10][R70.64] ;  /* 0x0000000a46c37981 */ /* 0x000f62000c1e9900 */
[----:B------:R-:W-:Y:S02]  /*5690*/  LEA R64, P5, R65, UR22, 0x2 ;  /* 0x0000001641407c11 */ /* 0x000fe4000f8a10ff */
[----:B------:R-:W-:Y:S02]  /*56a0*/  IADD3 R67, P0, P1, R103, R174, R40 ;  /* 0x000000ae67437210 */ /* 0x000fe4000791e028 */
[----:B------:R-:W-:Y:S01]  /*56b0*/  LEA.HI.X R65, R65, UR23, R184, 0x2, P5 ;  /* 0x0000001741417c11 */ /* 0x000fe2000a8f14b8 */
[----:B------:R-:W5:Y:S01]  /*56c0*/  LDG.E.CONSTANT R193, desc[UR10][R74.64] ;  /* 0x0000000a4ac17981 */ /* 0x000f62000c1e9900 */
[----:B------:R-:W-:-:S03]  /*56d0*/  IADD3.X R190, R151, R228, R152, P0, P1 ;  /* 0x000000e497be7210 */ /* 0x000fc600007e2498 */
[----:B------:R1:W5:Y:S01]  /*56e0*/  LDG.E.CONSTANT R184, desc[UR10][R178.64] ;  /* 0x0000000ab2b87981 */ /* 0x000362000c1e9900 */
[C---:B------:R-:W-:Y:S02]  /*56f0*/  LEA R66, P2, R67.reuse, UR22, 0x2 ;  /* 0x0000001643427c11 */ /* 0x040fe4000f8410ff */
[----:B------:R-:W-:Y:S01]  /*5700*/  IADD3 R61, P3, P4, R106, R174, R43 ;  /* 0x000000ae6a3d7210 */ /* 0x000fe20007c7e02b */
[----:B------:R-:W5:Y:S01]  /*5710*/  LDG.E.CONSTANT R204, desc[UR10][R64.64] ;  /* 0x0000000a40cc7981 */ /* 0x000f62000c1e9900 */
[----:B------:R-:W-:-:S03]  /*5720*/  LEA.HI.X R67, R67, UR23, R190, 0x2, P2 ;  /* 0x0000001743437c11 */ /* 0x000fc600090f14be */
[----:B------:R1:W5:Y:S01]  /*5730*/  LDG.E.CONSTANT R190, desc[UR10][R172.64] ;  /* 0x0000000aacbe7981 */ /* 0x000362000c1e9900 */
[----:B0-----:R-:W-:Y:S02]  /*5740*/  IADD3.X R192, R157, R228, R158, P3, P4 ;  /* 0x000000e49dc07210 */ /* 0x001fe40001fe849e */
[----:B------:R-:W-:Y:S01]  /*5750*/  LEA R60, P5, R61, UR22, 0x2 ;  /* 0x000000163d3c7c11 */ /* 0x000fe2000f8a10ff */
[----:B------:R-:W5:Y:S01]  /*5760*/  LDG.E.CONSTANT R201, desc[UR10][R66.64] ;  /* 0x0000000a42c97981 */ /* 0x000f62000c1e9900 */
[----:B------:R-:W-:Y:S02]  /*5770*/  IADD3 R63, P0, P1, R105, R174, R42 ;  /* 0x000000ae693f7210 */ /* 0x000fe4000791e02a */
[----:B------:R-:W-:Y:S02]  /*5780*/  LEA.HI.X R61, R61, UR23, R192, 0x2, P5 ;  /* 0x000000173d3d7c11 */ /* 0x000fe4000a8f14c0 */
[----:B------:R0:W5:Y:S01]  /*5790*/  LDG.E.CONSTANT R192, desc[UR10][R72.64] ;  /* 0x0000000a48c07981 */ /* 0x000162000c1e9900 */
[----:B------:R-:W-:-:S02]  /*57a0*/  IADD3.X R198, R155, R228, R156, P0, P1 ;  /* 0x000000e49bc67210 */ /* 0x000fc400007e249c */
[C---:B------:R-:W-:Y:S01]  /*57b0*/  LEA R62, P2, R63.reuse, UR22, 0x2 ;  /* 0x000000163f3e7c11 */ /* 0x040fe2000f8410ff */
[----:B------:R-:W5:Y:S03]  /*57c0*/  LDG.E.CONSTANT R210, desc[UR10][R60.64] ;  /* 0x0000000a3cd27981 */ /* 0x000f66000c1e9900 */
[----:B------:R-:W-:Y:S02]  /*57d0*/  LEA.HI.X R63, R63, UR23, R198, 0x2, P2 ;  /* 0x000000173f3f7c11 */ /* 0x000fe400090f14c6 */
[----:B------:R-:W5:Y:S01]  /*57e0*/  LDG.E.CONSTANT R198, desc[UR10][R68.64] ;  /* 0x0000000a44c67981 */ /* 0x000f62000c1e9900 */
[-C--:B-1----:R-:W-:Y:S02]  /*57f0*/  IADD3 R179, P0, P1, R107, R174.reuse, R44 ;  /* 0x000000ae6bb37210 */ /* 0x082fe4000791e02c */
[----:B------:R-:W-:Y:S01]  /*5800*/  IADD3 R175, P3, P4, R108, R174, R45 ;  /* 0x000000ae6caf7210 */ /* 0x000fe20007c7e02d */
[----:B------:R1:W5:Y:S01]  /*5810*/  LDG.E.CONSTANT R207, desc[UR10][R62.64] ;  /* 0x0000000a3ecf7981 */ /* 0x000362000c1e9900 */
[----:B------:R-:W-:-:S02]  /*5820*/  LEA R176, P2, R179, UR22, 0x2 ;  /* 0x00000016b3b07c11 */ /* 0x000fc4000f8410ff */
[-C--:B------:R-:W-:Y:S02]  /*5830*/  IADD3.X R180, R159, R228.reuse, R160, P0, P1 ;  /* 0x000000e49fb47210 */ /* 0x080fe400007e24a0 */
[----:B------:R-:W-:Y:S02]  /*5840*/  LEA R178, P0, R175, UR22, 0x2 ;  /* 0x00000016afb27c11 */ /* 0x000fe4000f8010ff */
[----:B------:R-:W-:Y:S02]  /*5850*/  IADD3.X R172, R161, R228, R162, P3, P4 ;  /* 0x000000e4a1ac7210 */ /* 0x000fe40001fe84a2 */
[----:B------:R-:W-:Y:S02]  /*5860*/  LEA.HI.X R177, R179, UR23, R180, 0x2, P2 ;  /* 0x00000017b3b17c11 */ /* 0x000fe400090f14b4 */
[----:B------:R-:W-:Y:S02]  /*5870*/  LEA.HI.X R179, R175, UR23, R172, 0x2, P0 ;  /* 0x00000017afb37c11 */ /* 0x000fe400080f14ac */
[----:B0-----:R-:W-:-:S02]  /*5880*/  IADD3 R73, P0, P1, R109, R174, R46 ;  /* 0x000000ae6d497210 */ /* 0x001fc4000791e02e */
[----:B------:R-:W-:Y:S01]  /*5890*/  IADD3 R74, P4, P5, R110, R174, R47 ;  /* 0x000000ae6e4a7210 */ /* 0x000fe20007d9e02f */
[----:B------:R-:W5:Y:S01]  /*58a0*/  LDG.E.CONSTANT R177, desc[UR10][R176.64] ;  /* 0x0000000ab0b17981 */ /* 0x000f62000c1e9900 */
[----:B------:R-:W-:Y:S02]  /*58b0*/  LEA R72, P6, R73, UR22, 0x2 ;  /* 0x0000001649487c11 */ /* 0x000fe4000f8c10ff */
[----:B------:R-:W-:Y:S01]  /*58c0*/  IADD3.X R172, R163, R228, R164, P0, P1 ;  /* 0x000000e4a3ac7210 */ /* 0x000fe200007e24a4 */
[----:B------:R-:W5:Y:S01]  /*58d0*/  LDG.E.CONSTANT R178, desc[UR10][R178.64] ;  /* 0x0000000ab2b27981 */ /* 0x000f62000c1e9900 */
[-C--:B------:R-:W-:Y:S02]  /*58e0*/  IADD3 R71, P3, P2, R111, R174.reuse, R48 ;  /* 0x000000ae6f477210 */ /* 0x080fe40007a7e030 */
[----:B------:R-:W-:Y:S02]  /*58f0*/  IADD3 R70, P1, P0, R112, R174, R49 ;  /* 0x000000ae70467210 */ /* 0x000fe4000783e031 */
[----:B------:R-:W-:-:S02]  /*5900*/  LEA.HI.X R73, R73, UR23, R172, 0x2, P6 ;  /* 0x0000001749497c11 */ /* 0x000fc4000b0f14ac */
[C---:B------:R-:W-:Y:S02]  /*5910*/  LEA R174, P6, R74.reuse, UR22, 0x2 ;  /* 0x000000164aae7c11 */ /* 0x040fe4000f8c10ff */
[-C--:B------:R-:W-:Y:S01]  /*5920*/  IADD3.X R65, R165, R228.reuse, R166, P4, P5 ;  /* 0x000000e4a5417210 */ /* 0x080fe200027ea4a6 */
[----:B------:R0:W5:Y:S01]  /*5930*/  LDG.E.CONSTANT R217, desc[UR10][R72.64] ;  /* 0x0000000a48d97981 */ /* 0x000162000c1e9900 */
[----:B------:R-:W-:Y:S02]  /*5940*/  LEA R172, P4, R71, UR22, 0x2 ;  /* 0x0000001647ac7c11 */ /* 0x000fe4000f8810ff */
[----:B-1----:R-:W-:Y:S02]  /*5950*/  IADD3.X R62, R167, R228, R168, P3, P2 ;  /* 0x000000e4a73e7210 */ /* 0x002fe40001fe44a8 */
[----:B------:R-:W-:Y:S02]  /*5960*/  LEA.HI.X R175, R74, UR23, R65, 0x2, P6 ;  /* 0x000000174aaf7c11 */ /* 0x000fe4000b0f1441 */
[----:B------:R-:W-:Y:S01]  /*5970*/  LEA.HI.X R173, R71, UR23, R62, 0x2, P4 ;  /* 0x0000001747ad7c11 */ /* 0x000fe2000a0f143e */
[----:B------:R-:W3:Y:S01]  /*5980*/  LDS.128 R64, [R52] ;  /* 0x0000000034407984 */ /* 0x000ee20000000c00 */
[----:B------:R-:W-:-:S02]  /*5990*/  LEA R180, P2, R70, UR22, 0x2 ;  /* 0x0000001646b47c11 */ /* 0x000fc4000f8410ff */
[----:B------:R-:W-:Y:S01]  /*59a0*/  IADD3.X R61, R169, R228, R170, P1, P0 ;  /* 0x000000e4a93d7210 */ /* 0x000fe20000fe04aa */
[----:B------:R-:W5:Y:S03]  /*59b0*/  LDG.E.CONSTANT R174, desc[UR10][R174.64] ;  /* 0x0000000aaeae7981 */ /* 0x000f66000c1e9900 */
[----:B------:R-:W-:Y:S01]  /*59c0*/  LEA.HI.X R181, R70, UR23, R61, 0x2, P2 ;  /* 0x0000001746b57c11 */ /* 0x000fe200090f143d */
[----:B------:R-:W5:Y:S04]  /*59d0*/  LDG.E.CONSTANT R173, desc[UR10][R172.64] ;  /* 0x0000000aacad7981 */ /* 0x000f68000c1e9900 */
[----:B------:R-:W5:Y:S04]  /*59e0*/  LDG.E.CONSTANT R180, desc[UR10][R180.64] ;  /* 0x0000000ab4b47981 */ /* 0x000f68000c1e9900 */
[----:B------:R-:W1:Y:S04]  /*59f0*/  LDS.128 R68, [R52+0x10] ;  /* 0x0000100034447984 */ /* 0x000e680000000c00 */
[----:B------:R-:W1:Y:S04]  /*5a00*/  LDS.128 R60, [R52+0x20] ;  /* 0x00002000343c7984 */ /* 0x000e680000000c00 */
[----:B0-----:R-:W0:Y:S01]  /*5a10*/  LDS.128 R72, [R52+0x30] ;  /* 0x0000300034487984 */ /* 0x001e220000000c00 */
[----:B---3--:R-:W-:-:S04]  /*5a20*/  FMUL.FTZ R65, R224, R65 ;  /* 0x00000041e0417220 */ /* 0x008fc80000410000 */
[----:B----4-:R-:W-:-:S04]  /*5a30*/  FFMA.FTZ R64, R64, R223, R65 ;  /* 0x000000df40407223 */ /* 0x010fc80000010041 */
[----:B--2---:R-:W-:-:S04]  /*5a40*/  FFMA.FTZ R225, R225, R66, R64 ;  /* 0x00000042e1e17223 */ /* 0x004fc80000010040 */
[----:B-----5:R-:W-:-:S04]  /*5a50*/  FFMA.FTZ R67, R220, R67, R225 ;  /* 0x00000043dc437223 */ /* 0x020fc800000100e1 */
[----:B-1----:R-:W-:-:S04]  /*5a60*/  FFMA.FTZ R67, R68, R219, R67 ;  /* 0x000000db44437223 */ /* 0x002fc80000010043 */
[----:B------:R-:W-:Y:S02]  /*5a70*/  FFMA.FTZ R222, R222, R69, R67 ;  /* 0x00000045dede7223 */ /* 0x000fe40000010043 */
[----:B------:R-:W1:Y:S02]  /*5a80*/  LDS.128 R64, [R52+0x40] ;  /* 0x0000400034407984 */ /* 0x000e640000000c00 */
[----:B------:R-:W-:-:S04]  /*5a90*/  FFMA.FTZ R221, R221, R70, R222 ;  /* 0x00000046dddd7223 */ /* 0x000fc800000100de */
[----:B------:R-:W-:-:S04]  /*5aa0*/  FFMA.FTZ R71, R216, R71, R221 ;  /* 0x00000047d8477223 */ /* 0x000fc800000100dd */
[----:B------:R-:W-:-:S04]  /*5ab0*/  FFMA.FTZ R71, R60, R213, R71 ;  /* 0x000000d53c477223 */ /* 0x000fc80000010047 */
[----:B------:R-:W-:Y:S02]  /*5ac0*/  FFMA.FTZ R218, R218, R61, R71 ;  /* 0x0000003ddada7223 */ /* 0x000fe40000010047 */
[----:B------:R-:W2:Y:S02]  /*5ad0*/  LDS.128 R68, [R52+0x50] ;  /* 0x0000500034447984 */ /* 0x000ea40000000c00 */
        /* <DEDUP_REMOVED lines=12> */
[----:B--2---:R-:W-:-:S04]  /*5ba0*/  FFMA.FTZ R67, R68, R197, R67 ;  /* 0x000000c544437223 */ /* 0x004fc80000010043 */
        /* <DEDUP_REMOVED lines=28> */
[----:B--2---:R-:W-:Y:S01]  /*5d70*/  FFMA.FTZ R63, R72, R217, R63 ;  /* 0x000000d9483f7223 */ /* 0x004fe2000001003f */
[----:B------:R-:W-:-:S03]  /*5d80*/  ISETP.NE.AND P0, PT, R0, RZ, PT ;  /* 0x000000ff0000720c */ /* 0x000fc60003f05270 */
[----:B------:R-:W-:-:S04]  /*5d90*/  FFMA.FTZ R174, R174, R73, R63 ;  /* 0x00000049aeae7223 */ /* 0x000fc8000001003f */
[----:B------:R-:W-:-:S04]  /*5da0*/  FFMA.FTZ R173, R173, R74, R174 ;  /* 0x0000004aadad7223 */ /* 0x000fc800000100ae */
[----:B------:R-:W-:Y:S01]  /*5db0*/  FFMA.FTZ R75, R180, R75, R173 ;  /* 0x0000004bb44b7223 */ /* 0x000fe200000100ad */
[----:B------:R-:W-:Y:S06]  /*5dc0*/  BRA.DIV UR7, `(.L_x_27520) ;  /* 0x00000046073c7947 */ /* 0x000fec000b800000 */
[----:B------:R-:W0:Y:S02]  /*5dd0*/  SHFL.BFLY PT, R60, R75, 0x2, 0x1f ;  /* 0x0c401f004b3c7f89 */ /* 0x000e2400000e0000 */
[----:B0-----:R-:W-:-:S05]  /*5de0*/  FADD.FTZ R60, R75, R60 ;  /* 0x0000003c4b3c7221 */ /* 0x001fca0000010000 */
[----:B------:R0:W1:Y:S02]  /*5df0*/  SHFL.BFLY PT, R61, R60, 0x1, 0x1f ;  /* 0x0c201f003c3d7f89 */ /* 0x00006400000e0000 */
.L_x_27565:
        /* <DEDUP_REMOVED lines=20> */
.L_x_27519:
        /* <DEDUP_REMOVED lines=9> */
.L_x_27521:
[----:B------:R-:W-:Y:S05]  /*5fd0*/  BSYNC B1 ;  /* 0x0000000000017941 */ /* 0x000fea0003800000 */
.L_x_27518:
[----:B------:R-:W-:Y:S01]  /*5fe0*/  UIADD3 UR7, UR15, 0x7, URZ ;  /* 0x000000070f077890 */ /* 0x000fe2000fffe03f */
[----:B------:R-:W-:-:S03]  /*5ff0*/  VIADD R182, R182, 0x4 ;  /* 0x00000004b6b67836 */ /* 0x000fc60000000000 */
[----:B------:R-:W-:-:S04]  /*6000*/  USHF.R.S32.HI UR8, URZ, 0x1f, UR7 ;  /* 0x0000001f3f087899 */ /* 0x000fc80008011407 */
[----:B------:R-:W-:-:S04]  /*6010*/  ULEA.HI UR8, UR8, UR7, URZ, 0x3 ;  /* 0x0000000708087291 */ /* 0x000fc8000f8f183f */
[----:B------:R-:W-:-:S06]  /*6020*/  USHF.R.S32.HI UR8, URZ, 0x3, UR8 ;  /* 0x000000033f087899 */ /* 0x000fcc0008011408 */
[----:B------:R-:W-:-:S13]  /*6030*/  ISETP.GE.AND P0, PT, R182, UR8, PT ;  /* 0x00000008b6007c0c */ /* 0x000fda000bf06270 */
[----:B------:R-:W-:Y:S05]  /*6040*/  @!P0 BRA `(.L_x_27522) ;  /* 0xffffffe0009c8947 */ /* 0x000fea000383ffff */
.L_x_27511:
[----:B------:R-:W-:Y:S05]  /*6050*/  BSYNC B0 ;  /* 0x0000000000007941 */ /* 0x000fea0003800000 */
.L_x_27510:
        /* <DEDUP_REMOVED lines=13> */
.L_x_27570:
        /* <DEDUP_REMOVED lines=49> */
.L_x_27528:
        /* <DEDUP_REMOVED lines=11> */
.L_x_27527:
[----:B------:R-:W-:Y:S05]  /*64f0*/  BSYNC B1 ;  /* 0x0000000000017941 */ /* 0x000fea0003800000 */
.L_x_27526:
        /* <DEDUP_REMOVED lines=15> */
.L_x_27531:
        /* <DEDUP_REMOVED lines=100> */
.L_x_27530:
[----:B------:R-:W-:Y:S05]  /*6c30*/  BSYNC B1 ;  /* 0x0000000000017941 */ /* 0x000fea0003800000 */
.L_x_27529:
[----:B------:R-:W-:Y:S01]  /*6c40*/  IADD3 R8, -R7, UR7, RZ ;  /* 0x0000000707087c10 */ /* 0x000fe2000fffe1ff */
[----:B------:R-:W-:Y:S03]  /*6c50*/  BSSY B1, `(.L_x_27532) ;  /* 0x0000036000017945 */ /* 0x000fe60003800000 */
[----:B------:R-:W-:-:S13]  /*6c60*/  ISETP.GT.AND P2, PT, R8, 0x200, PT ;  /* 0x000002000800780c */ /* 0x000fda0003f44270 */
[----:B------:R-:W-:Y:S05]  /*6c70*/  @!P2 BRA `(.L_x_27533) ;  /* 0x0000000000cca947 */ /* 0x000fea0003800000 */
[----:B------:R-:W1:Y:S01]  /*6c80*/  LDS R8, [R6+-0x400] ;  /* 0xfffc000006087984 */ /* 0x000e620000000800 */
[----:B------:R-:W-:Y:S01]  /*6c90*/  PLOP3.LUT P0, PT, PT, PT, PT, 0x8, 0x0 ;  /* 0x000000000000781c */ /* 0x000fe20003f0e170 */
[----:B------:R-:W-:Y:S02]  /*6ca0*/  VIADD R7, R7, 0x400 ;  /* 0x0000040007077836 */ /* 0x000fe40000000000 */
        /* <DEDUP_REMOVED lines=48> */
.L_x_27533:
[----:B------:R-:W-:Y:S05]  /*6fb0*/  BSYNC B1 ;  /* 0x0000000000017941 */ /* 0x000fea0003800000 */
.L_x_27532:
        /* <DEDUP_REMOVED lines=26> */
.L_x_27525:
[----:B------:R-:W-:Y:S05]  /*7160*/  BSYNC B0 ;  /* 0x0000000000007941 */ /* 0x000fea0003800000 */
.L_x_27524:
        /* <DEDUP_REMOVED lines=51> */
.L_x_27538:
        /* <DEDUP_REMOVED lines=8> */
.L_x_27537:
[----:B------:R-:W-:Y:S05]  /*7520*/  BSYNC B1 ;  /* 0x0000000000017941 */ /* 0x000fea0003800000 */
.L_x_27536:
        /* <DEDUP_REMOVED lines=15> */
.L_x_27541:
        /* <DEDUP_REMOVED lines=52> */
.L_x_27540:
[----:B------:R-:W-:Y:S05]  /*7960*/  BSYNC B1 ;  /* 0x0000000000017941 */ /* 0x000fea0003800000 */
.L_x_27539:
        /* <DEDUP_REMOVED lines=31> */
.L_x_27543:
[----:B------:R-:W-:Y:S05]  /*7b60*/  BSYNC B1 ;  /* 0x0000000000017941 */ /* 0x000fea0003800000 */
.L_x_27542:
        /* <DEDUP_REMOVED lines=14> */
.L_x_27535:
[----:B------:R-:W-:Y:S05]  /*7c50*/  BSYNC B0 ;  /* 0x0000000000007941 */ /* 0x000fea0003800000 */
.L_x_27534:
        /* <DEDUP_REMOVED lines=18> */
.L_x_27545:
[----:B--2---:R-:W2:Y:S01]  /*7d80*/  I2F.RP R5, R2 ;  /* 0x0000000200057306 */ /* 0x004ea20000209400 */
[C---:B------:R-:W-:Y:S01]  /*7d90*/  IADD3 R73, P0, R3.reuse, UR5, RZ ;  /* 0x0000000503497c10 */ /* 0x040fe2000ff1e0ff */
[----:B------:R-:W3:Y:S01]  /*7da0*/  S2UR UR8, SR_CgaCtaId ;  /* 0x00000000000879c3 */ /* 0x000ee20000008800 */
[----:B------:R-:W-:Y:S01]  /*7db0*/  ULDC.64 UR18, c[0x0][0x238] ;  /* 0x00008e0000127ab9 */ /* 0x000fe20000000a00 */
[----:B------:R-:W-:Y:S01]  /*7dc0*/  ULDC UR12, c[0x0][0x27c] ;  /* 0x00009f00000c7ab9 */ /* 0x000fe20000000800 */
[----:B0-----:R-:W-:Y:S01]  /*7dd0*/  LEA.HI.X.SX32 R6, R3, UR13, 0x1, P0 ;  /* 0x0000000d03067c11 */ /* 0x001fe200080f0eff */
[----:B------:R-:W-:Y:S01]  /*7de0*/  UMOV UR7, 0x400 ;  /* 0x0000040000077882 */ /* 0x000fe20000000000 */
[C---:B------:R-:W-:Y:S01]  /*7df0*/  LEA R72, P0, R73.reuse, UR18, 0x2 ;  /* 0x0000001249487c11 */ /* 0x040fe2000f8010ff */
[----:B------:R-:W-:Y:S01]  /*7e00*/  ULDC UR14, c[0x0][0x260] ;  /* 0x00009800000e7ab9 */ /* 0x000fe20000000800 */
[----:B------:R-:W-:Y:S01]  /*7e10*/  UIADD3 UR7, UR7, 0x320, URZ ;  /* 0x0000032007077890 */ /* 0x000fe2000fffe03f */
[----:B------:R-:W0:Y:S01]  /*7e20*/  LDC R78, c[0x0][0x25c] ;  /* 0x00009700ff4e7b82 */ /* 0x000e220000000800 */
[----:B------:R-:W-:Y:S01]  /*7e30*/  LEA.HI.X R73, R73, UR19, R6, 0x2, P0 ;  /* 0x0000001349497c11 */ /* 0x000fe200080f1406 */
[----:B------:R-:W-:Y:S01]  /*7e40*/  IMAD.MOV.U32 R6, RZ, RZ, RZ ;  /* 0x000000ffff067224 */ /* 0x000fe200078e00ff */
[----:B------:R-:W-:Y:S01]  /*7e50*/  LOP3.LUT R75, RZ, UR9, RZ, 0x33, !PT ;  /* 0x00000009ff4b7c12 */ /* 0x000fe2000f8e33ff */
[----:B------:R-:W-:Y:S01]  /*7e60*/  VIADD R77, R4, -UR12 ;  /* 0x8000000c044d7c36 */ /* 0x000fe20008000000 */
[----:B--2---:R-:W2:Y:S01]  /*7e70*/  MUFU.RCP R5, R5 ;  /* 0x0000000500057308 */ /* 0x004ea20000001000 */
[----:B------:R-:W-:Y:S01]  /*7e80*/  IMAD.U32 R58, RZ, RZ, UR14 ;  /* 0x0000000eff3a7e24 */ /* 0x000fe2000f8e00ff */
[----:B------:R-:W-:Y:S01]  /*7e90*/  CS2R R60, SRZ ;  /* 0x00000000003c7805 */ /* 0x000fe2000001ff00 */
[----:B------:R-:W-:Y:S01]  /*7ea0*/  IMAD.SHL.U32 R74, R3, 0x8, RZ ;  /* 0x00000008034a7824 */ /* 0x000fe200078e00ff */
[----:B------:R-:W-:Y:S01]  /*7eb0*/  CS2R R62, SRZ ;  /* 0x00000000003e7805 */ /* 0x000fe2000001ff00 */
[----:B------:R-:W-:Y:S01]  /*7ec0*/  IMAD R58, R58, UR4, RZ ;  /* 0x000000043a3a7c24 */ /* 0x000fe2000f8e02ff */
[----:B------:R-:W-:Y:S01]  /*7ed0*/  CS2R R64, SRZ ;  /* 0x0000000000407805 */ /* 0x000fe2000001ff00 */
[----:B------:R-:W-:Y:S01]  /*7ee0*/  IMAD.MOV.U32 R57, RZ, RZ, RZ ;  /* 0x000000ffff397224 */ /* 0x000fe200078e00ff */
[----:B------:R-:W-:-:S02]  /*7ef0*/  CS2R R66, SRZ ;  /* 0x0000000000427805 */ /* 0x000fc4000001ff00 */
[----:B------:R-:W-:Y:S01]  /*7f00*/  CS2R R68, SRZ ;  /* 0x0000000000447805 */ /* 0x000fe2000001ff00 */
[----:B------:R-:W-:Y:S01]  /*7f10*/  IMAD.MOV.U32 R70, RZ, RZ, RZ ;  /* 0x000000ffff467224 */ /* 0x000fe200078e00ff */
[----:B---3--:R-:W-:Y:S01]  /*7f20*/  ULEA UR7, UR8, UR7, 0x18 ;  /* 0x0000000708077291 */ /* 0x008fe2000f8ec03f */
[----:B------:R-:W-:Y:S01]  /*7f30*/  IMAD.MOV.U32 R76, RZ, RZ, R3 ;  /* 0x000000ffff4c7224 */ /* 0x000fe200078e0003 */
[----:B------:R-:W-:Y:S01]  /*7f40*/  SHF.R.S32.HI R59, RZ, 0x1f, R58 ;  /* 0x0000001fff3b7819 */ /* 0x000fe2000001143a */
[----:B--2---:R-:W-:Y:S01]  /*7f50*/  VIADD R7, R5, 0xffffffe ;  /* 0x0ffffffe05077836 */ /* 0x004fe20000000000 */
[----:B------:R-:W-:Y:S02]  /*7f60*/  LEA.HI R5, R56, R56, RZ, 0x1 ;  /* 0x0000003838057211 */ /* 0x000fe400078f08ff */
[----:B0-----:R-:W-:-:S03]  /*7f70*/  SHF.R.S32.HI R78, RZ, 0x1f, R78 ;  /* 0x0000001fff4e7819 */ /* 0x001fc6000001144e */
        /* <DEDUP_REMOVED lines=8> */
[----:B------:R-:W-:Y:S02]  /*8000*/  IMAD R82, R3, 0x2, R7 ;  /* 0x0000000203527824 */ /* 0x000fe400078e0207 */
        /* <DEDUP_REMOVED lines=13> */
.L_x_27549:
        /* <DEDUP_REMOVED lines=77> */
[----:B-1----:R-:W-:Y:S02]  /*85b0*/  LEA.HI.X.SX32 R26, R86, R50, 0x1, P1 ;  /* 0x00000032561a7211 */ /* 0x002fe400008f0eff */
        /* <DEDUP_REMOVED lines=19> */
[----:B------:R-:W4:Y:S02]  /*86f0*/  LDG.E.128.CONSTANT R36, desc[UR10][R36.64] ;  /* 0x0000000a24247981 */ /* 0x000f24000c1e9d00 */
[----:B------:R-:W-:-:S02]  /*8700*/  LEA.HI.X R41, R41, UR17, R42, 0x2, P2 ;  /* 0x0000001129297c11 */ /* 0x000fc400090f142a */
        /* <DEDUP_REMOVED lines=21> */
[----:B------:R-:W-:Y:S01]  /*8860*/  @!P2 ISETP.GE.AND P6, PT, R54, UR15, PT ;  /* 0x0000000f3600ac0c */ /* 0x000fe2000bfc6270 */
[C---:B------:R-:W-:Y:S02]  /*8870*/  @!P2 VIADD R93, R80.reuse, 0x2 ;  /* 0x00000002505da836 */ /* 0x040fe40000000000 */
[----:B------:R-:W-:Y:S01]  /*8880*/  @!P2 VIADD R92, R80, 0x3 ;  /* 0x00000003505ca836 */ /* 0x000fe20000000000 */
[----:B--2---:R-:W-:Y:S02]  /*8890*/  @!P2 FSEL R4, R4, RZ, !P1 ;  /* 0x000000ff0404a208 */ /* 0x004fe40004800000 */
[----:B------:R-:W-:Y:S01]  /*88a0*/  @!P2 ISETP.GE.AND P1, PT, R52, UR15, PT ;  /* 0x0000000f3400ac0c */ /* 0x000fe2000bf26270 */
[----:B------:R-:W-:Y:S01]  /*88b0*/  @!P2 VIADD R52, R80, 0x1 ;  /* 0x000000015034a836 */ /* 0x000fe20000000000 */
[----:B------:R-:W-:-:S04]  /*88c0*/  @!P2 FSEL R7, R7, RZ, !P3 ;  /* 0x000000ff0707a208 */ /* 0x000fc80005800000 */
[----:B------:R-:W-:Y:S01]  /*88d0*/  @!P2 ISETP.GE.AND P3, PT, R52, UR15, PT ;  /* 0x0000000f3400ac0c */ /* 0x000fe2000bf66270 */
[----:B------:R-:W-:Y:S01]  /*88e0*/  @!P2 VIADD R52, R80, 0x3 ;  /* 0x000000035034a836 */ /* 0x000fe20000000000 */
[----:B---3--:R-:W-:Y:S02]  /*88f0*/  @!P2 FSEL R9, R9, RZ, !P4 ;  /* 0x000000ff0909a208 */ /* 0x008fe40006000000 */
[----:B------:R-:W-:Y:S02]  /*8900*/  @!P2 FSEL R5, R5, RZ, !P5 ;  /* 0x000000ff0505a208 */ /* 0x000fe40006800000 */
[----:B------:R-:W-:Y:S01]  /*8910*/  @!P2 ISETP.GE.AND P4, PT, R52, UR15, PT ;  /* 0x0000000f3400ac0c */ /* 0x000fe2000bf86270 */
[----:B------:R-:W-:Y:S01]  /*8920*/  @!P2 VIADD R52, R80, 0x1 ;  /* 0x000000015034a836 */ /* 0x000fe20000000000 */
[----:B------:R-:W-:-:S04]  /*8930*/  @!P2 ISETP.GE.AND P5, PT, R53, UR15, PT ;  /* 0x0000000f3500ac0c */ /* 0x000fc8000bfa6270 */
[----:B------:R-:W-:Y:S02]  /*8940*/  @!P2 FSEL R11, R11, RZ, !P5 ;  /* 0x000000ff0b0ba208 */ /* 0x000fe40006800000 */
[----:B------:R-:W-:Y:S01]  /*8950*/  @!P2 ISETP.GE.AND P5, PT, R52, UR15, PT ;  /* 0x0000000f3400ac0c */ /* 0x000fe2000bfa6270 */
[----:B------:R-:W-:Y:S01]  /*8960*/  @!P2 VIADD R52, R80, 0x3 ;  /* 0x000000035034a836 */ /* 0x000fe20000000000 */
[----:B----4-:R-:W-:-:S04]  /*8970*/  @!P2 FSEL R13, R13, RZ, !P3 ;  /* 0x000000ff0d0da208 */ /* 0x010fc80005800000 */
        /* <DEDUP_REMOVED lines=8> */
[----:B------:R-:W-:Y:S01]  /*8a00*/  @!P2 FSEL R6, R6, RZ, !P6 ;  /* 0x000000ff0606a208 */ /* 0x000fe20007000000 */
[----:B------:R-:W-:Y:S01]  /*8a10*/  @!P2 VIADD R53, R80, 0x2 ;  /* 0x000000025035a836 */ /* 0x000fe20000000000 */
        /* <DEDUP_REMOVED lines=44> */
[----:B------:R-:W-:Y:S02]  /*8ce0*/  @!P2 FSEL R31, R31, RZ, !P3 ;  /* 0x000000ff1f1fa208 */ /* 0x000fe40005800000 */
[----:B------:R-:W-:Y:S02]  /*8cf0*/  @!P2 FSEL R34, R34, RZ, !P1 ;  /* 0x000000ff2222a208 */ /* 0x000fe40004800000 */
[----:B------:R-:W-:-:S02]  /*8d00*/  @!P2 ISETP.GE.AND P3, PT, R80, UR15, PT ;  /* 0x0000000f5000ac0c */ /* 0x000fc4000bf66270 */
[----:B------:R-:W-:Y:S02]  /*8d10*/  @!P2 ISETP.GE.AND P1, PT, R80, UR15, PT ;  /* 0x0000000f5000ac0c */ /* 0x000fe4000bf26270 */
[----:B------:R-:W-:Y:S02]  /*8d20*/  @!P2 FSEL R32, R32, RZ, !P3 ;  /* 0x000000ff2020a208 */ /* 0x000fe40005800000 */
[----:B------:R-:W-:Y:S02]  /*8d30*/  @!P2 FSEL R36, R36, RZ, !P1 ;  /* 0x000000ff2424a208 */ /* 0x000fe40004800000 */
[C---:B------:R-:W-:Y:S02]  /*8d40*/  @!P2 ISETP.GE.AND P3, PT, R93.reuse, UR15, PT ;  /* 0x0000000f5d00ac0c */ /* 0x040fe4000bf66270 */
        /* <DEDUP_REMOVED lines=8> */
[----:B------:R-:W-:Y:S01]  /*8dd0*/  @!P2 ISETP.GE.AND P4, PT, R92, UR15, PT ;  /* 0x0000000f5c00ac0c */ /* 0x000fe2000bf86270 */
[----:B------:R-:W-:Y:S01]  /*8de0*/  @!P2 VIADD R92, R80, 0x1 ;  /* 0x00000001505ca836 */ /* 0x000fe20000000000 */
[----:B------:R-:W-:-:S02]  /*8df0*/  @!P2 FSEL R42, R42, RZ, !P1 ;  /* 0x000000ff2a2aa208 */ /* 0x000fc40004800000 */
[----:B------:R-:W-:Y:S02]  /*8e00*/  @!P2 FSEL R35, R35, RZ, !P5 ;  /* 0x000000ff2323a208 */ /* 0x000fe40006800000 */
[----:B------:R-:W-:Y:S01]  /*8e10*/  @!P2 ISETP.GE.AND P1, PT, R93, UR15, PT ;  /* 0x0000000f5d00ac0c */ /* 0x000fe2000bf26270 */
[----:B------:R-:W-:Y:S01]  /*8e20*/  @!P2 VIADD R93, R80, 0x1 ;  /* 0x00000001505da836 */ /* 0x000fe20000000000 */
[----:B------:R-:W-:Y:S01]  /*8e30*/  @!P2 ISETP.GE.AND P5, PT, R92, UR15, PT ;  /* 0x0000000f5c00ac0c */ /* 0x000fe2000bfa6270 */
[C---:B------:R-:W-:Y:S01]  /*8e40*/  @!P2 VIADD R92, R80.reuse, 0x3 ;  /* 0x00000003505ca836 */ /* 0x040fe20000000000 */
[----:B------:R-:W-:Y:S02]  /*8e50*/  @!P2 FSEL R45, R45, RZ, !P6 ;  /* 0x000000ff2d2da208 */ /* 0x000fe40007000000 */
[----:B------:R-:W-:Y:S02]  /*8e60*/  @!P2 FSEL R41, R41, RZ, !P5 ;  /* 0x000000ff2929a208 */ /* 0x000fe40006800000 */
[----:B------:R-:W-:-:S02]  /*8e70*/  @!P2 ISETP.GE.AND P5, PT, R80, UR15, PT ;  /* 0x0000000f5000ac0c */ /* 0x000fc4000bfa6270 */
[----:B------:R-:W-:Y:S02]  /*8e80*/  @!P2 ISETP.GE.AND P6, PT, R93, UR15, PT ;  /* 0x0000000f5d00ac0c */ /* 0x000fe4000bfc6270 */
[----:B------:R-:W-:Y:S02]  /*8e90*/  @!P2 FSEL R38, R38, RZ, !P3 ;  /* 0x000000ff2626a208 */ /* 0x000fe40005800000 */
[----:B------:R-:W-:Y:S02]  /*8ea0*/  @!P2 FSEL R44, R44, RZ, !P5 ;  /* 0x000000ff2c2ca208 */ /* 0x000fe40006800000 */
[----:B------:R-:W-:Y:S02]  /*8eb0*/  @!P2 FSEL R49, R49, RZ, !P6 ;  /* 0x000000ff3131a208 */ /* 0x000fe40007000000 */
[C---:B------:R-:W-:Y:S02]  /*8ec0*/  @!P2 ISETP.GE.AND P3, PT, R92.reuse, UR15, PT ;  /* 0x0000000f5c00ac0c */ /* 0x040fe4000bf66270 */
[----:B------:R-:W-:-:S02]  /*8ed0*/  @!P2 ISETP.GE.AND P5, PT, R92, UR15, PT ;  /* 0x0000000f5c00ac0c */ /* 0x000fc4000bfa6270 */
[----:B------:R-:W-:Y:S02]  /*8ee0*/  @!P2 FSEL R46, R46, RZ, !P1 ;  /* 0x000000ff2e2ea208 */ /* 0x000fe40004800000 */
        /* <DEDUP_REMOVED lines=70> */
.L_x_27548:
[----:B------:R-:W-:Y:S05]  /*9350*/  BSYNC B1 ;  /* 0x0000000000017941 */ /* 0x000fea0003800000 */
.L_x_27547:
[----:B------:R-:W-:Y:S01]  /*9360*/  IADD3 R72, P1, R72, 0x10, RZ ;  /* 0x0000001048487810 */ /* 0x000fe20007f3e0ff */
[----:B------:R-:W-:Y:S02]  /*9370*/  VIADD R74, R74, 0x20 ;  /* 0x000000204a4a7836 */ /* 0x000fe40000000000 */
[----:B------:R-:W-:Y:S02]  /*9380*/  VIADD R80, R80, 0x20 ;  /* 0x0000002050507836 */ /* 0x000fe40000000000 */
[----:B------:R-:W-:Y:S02]  /*9390*/  VIADD R82, R82, 0x80 ;  /* 0x0000008052527836 */ /* 0x000fe40000000000 */
[----:B------:R-:W-:Y:S01]  /*93a0*/  IMAD.X R73, RZ, RZ, R73, P1 ;  /* 0x000000ffff497224 */ /* 0x000fe200008e0649 */
[----:B------:R-:W-:Y:S06]  /*93b0*/  @!P0 BRA `(.L_x_27549) ;  /* 0xffffffec00488947 */ /* 0x000fec000383ffff */
.L_x_27546:
[----:B------:R-:W-:Y:S05]  /*93c0*/  BSYNC B0 ;  /* 0x0000000000007941 */ /* 0x000fea0003800000 */
.L_x_27544:
        /* <DEDUP_REMOVED lines=8> */
[----:B------:R-:W1:Y:S03]  /*9450*/  SHFL.BFLY PT, R4, R67, 0x1, 0x1f ;  /* 0x0c201f0043047f89 */ /* 0x000e6600000e0000 */
[----:B------:R-:W-:Y:S01]  /*9460*/  IMAD R3, R3, 0xc0, R18 ;  /* 0x000000c003037824 */ /* 0x000fe200078e0212 */
[----:B0-----:R-:W0:Y:S04]  /*9470*/  SHFL.BFLY PT, R6, R65, 0x1, 0x1f ;  /* 0x0c201f0041067f89 */ /* 0x001e2800000e0000 */
[----:B------:R-:W0:Y:S04]  /*9480*/  SHFL.BFLY PT, R7, R68, 0x1, 0x1f ;  /* 0x0c201f0044077f89 */ /* 0x000e2800000e0000 */
[----:B------:R-:W0:Y:S01]  /*9490*/  SHFL.BFLY PT, R9, R66, 0x1, 0x1f ;  /* 0x0c201f0042097f89 */ /* 0x000e2200000e0000 */
[----:B--2---:R-:W-:-:S03]  /*94a0*/  FADD.FTZ R27, R5, R70 ;  /* 0x00000046051b7221 */ /* 0x004fc60000010000 */
[----:B------:R-:W2:Y:S01]  /*94b0*/  SHFL.BFLY PT, R11, R64, 0x1, 0x1f ;  /* 0x0c201f00400b7f89 */ /* 0x000ea200000e0000 */
[----:B---3--:R-:W-:Y:S01]  /*94c0*/  ULEA UR4, UR5, UR4, 0x18 ;  /* 0x0000000405047291 */ /* 0x008fe2000f8ec03f */
[----:B----4-:R-:W-:Y:S02]  /*94d0*/  FADD.FTZ R29, R2, R69 ;  /* 0x00000045021d7221 */ /* 0x010fe40000010000 */
[----:B------:R-:W3:Y:S01]  /*94e0*/  SHFL.BFLY PT, R8, R63, 0x1, 0x1f ;  /* 0x0c201f003f087f89 */ /* 0x000ee200000e0000 */
[----:B-1----:R-:W-:-:S03]  /*94f0*/  FADD.FTZ R33, R4, R67 ;  /* 0x0000004304217221 */ /* 0x002fc60000010000 */
[----:B------:R-:W1:Y:S01]  /*9500*/  SHFL.BFLY PT, R13, R62, 0x1, 0x1f ;  /* 0x0c201f003e0d7f89 */ /* 0x000e6200000e0000 */
[----:B0-----:R-:W-:-:S03]  /*9510*/  FADD.FTZ R65, R6, R65 ;  /* 0x0000004106417221 */ /* 0x001fc60000010000 */
[----:B------:R-:W0:Y:S01]  /*9520*/  SHFL.BFLY PT, R2, R61, 0x1, 0x1f ;  /* 0x0c201f003d027f89 */ /* 0x000e2200000e0000 */
        /* <DEDUP_REMOVED lines=12> */
[----:B--2---:R-:W-:Y:S01]  /*95f0*/  FADD.FTZ R37, R11, R64 ;  /* 0x000000400b257221 */ /* 0x004fe20000010000 */
[----:B------:R-:W-:Y:S01]  /*9600*/  LOP3.LUT R7, R0, 0xffffffe0, RZ, 0xc0, !PT ;  /* 0xffffffe000077812 */ /* 0x000fe200078ec0ff */
[----:B---3--:R-:W-:Y:S01]  /*9610*/  FADD.FTZ R63, R8, R63 ;  /* 0x0000003f083f7221 */ /* 0x008fe20000010000 */
[----:B------:R-:W-:-:S02]  /*9620*/  ISETP.GT.OR P1, PT, R0, 0x1f, P2 ;  /* 0x0000001f0000780c */ /* 0x000fc40001724670 */
[----:B------:R-:W-:Y:S01]  /*9630*/  LEA R0, R3, UR4, 0x2 ;  /* 0x0000000403007c11 */ /* 0x000fe2000f8e10ff */
[----:B-1----:R-:W-:Y:S01]  /*9640*/  FADD.FTZ R39, R13, R62 ;  /* 0x0000003e0d277221 */ /* 0x002fe20000010000 */
[----:B------:R-:W-:Y:S01]  /*9650*/  ISETP.NE.OR P4, PT, R7, 0x20, P2 ;  /* 0x000000200700780c */ /* 0x000fe20001785670 */
[----:B0-----:R-:W-:Y:S01]  /*9660*/  FADD.FTZ R61, R2, R61 ;  /* 0x0000003d023d7221 */ /* 0x001fe20000010000 */
[----:B----4-:R-:W-:Y:S01]  /*9670*/  FADD.FTZ R41, R5, R60 ;  /* 0x0000003c05297221 */ /* 0x010fe20000010000 */
[----:B------:R-:W-:Y:S01]  /*9680*/  FADD.FTZ R57, R4, R57 ;  /* 0x0000003904397221 */ /* 0x000fe20000010000 */
        /* <DEDUP_REMOVED lines=13> */
.L_x_27551:
[----:B------:R-:W-:Y:S05]  /*9760*/  BSYNC B0 ;  /* 0x0000000000007941 */ /* 0x000fea0003800000 */
.L_x_27550:
        /* <DEDUP_REMOVED lines=27> */
.L_x_27553:
[----:B------:R-:W-:Y:S05]  /*9920*/  BSYNC B0 ;  /* 0x0000000000007941 */ /* 0x000fea0003800000 */
.L_x_27552:
        /* <DEDUP_REMOVED lines=15> */
.L_x_27555:
[----:B------:R-:W-:Y:S05]  /*9a20*/  BSYNC B0 ;  /* 0x0000000000007941 */ /* 0x000fea0003800000 */
.L_x_27554:
        /* <DEDUP_REMOVED lines=27> */
.L_x_27557:
[----:B------:R-:W-:Y:S05]  /*9be0*/  BSYNC B0 ;  /* 0x0000000000007941 */ /* 0x000fea0003800000 */
.L_x_27556:
        /* <DEDUP_REMOVED lines=91> */
.L_x_27515:
[----:B------:R-:W-:Y:S01]  /*a1a0*/  BSSY B2, `(.L_x_27558) ;  /* 0x0000007000027945 */ /* 0x000fe20003800000 */
[----:B------:R-:W-:Y:S02]  /*a1b0*/  IMAD.MOV.U32 R63, RZ, RZ, 0x2 ;  /* 0x00000002ff3f7424 */ /* 0x000fe400078e00ff */
[----:B------:R-:W-:Y:S02]  /*a1c0*/  IMAD.MOV.U32 R64, RZ, RZ, 0x1f ;  /* 0x0000001fff407424 */ /* 0x000fe400078e00ff */
[----:B------:R-:W-:-:S07]  /*a1d0*/  IMAD.MOV.U32 R62, RZ, RZ, -0x1 ;  /* 0xffffffffff3e7424 */ /* 0x000fce00078e00ff */
[----:B------:R-:W-:Y:S05]  /*a1e0*/  WARPSYNC.COLLECTIVE R62, `(.L_x_27559) ;  /* 0x000000003e087348 */ /* 0x000fea0003c00000 */
[----:B------:R0:W1:Y:S02]  /*a1f0*/  SHFL.BFLY P1, R61, R75, R63, R64 ;  /* 0x0c00003f4b3d7389 */ /* 0x0000640000020040 */
[----:B01----:R-:W-:Y:S01]  /*a200*/  ENDCOLLECTIVE ;  /* 0x000000000000791b */ /* 0x003fe20003800000 */
.L_x_27559:
[----:B------:R-:W-:Y:S05]  /*a210*/  BSYNC B2 ;  /* 0x0000000000027941 */ /* 0x000fea0003800000 */
.L_x_27558:
        /* <DEDUP_REMOVED lines=9> */
.L_x_27560:
[----:B------:R-:W-:Y:S05]  /*a2b0*/  BRA `(.L_x_27561) ;  /* 0xffffff9c00687947 */ /* 0x000fea000383ffff */
.L_x_27520:
[----:B------:R-:W-:Y:S01]  /*a2c0*/  BSSY B2, `(.L_x_27562) ;  /* 0x0000007000027945 */ /* 0x000fe20003800000 */
[----:B------:R-:W-:Y:S02]  /*a2d0*/  IMAD.MOV.U32 R63, RZ, RZ, 0x2 ;  /* 0x00000002ff3f7424 */ /* 0x000fe400078e00ff */
[----:B------:R-:W-:Y:S02]  /*a2e0*/  IMAD.MOV.U32 R64, RZ, RZ, 0x1f ;  /* 0x0000001fff407424 */ /* 0x000fe400078e00ff */
[----:B------:R-:W-:-:S07]  /*a2f0*/  IMAD.MOV.U32 R62, RZ, RZ, -0x1 ;  /* 0xffffffffff3e7424 */ /* 0x000fce00078e00ff */
[----:B------:R-:W-:Y:S05]  /*a300*/  WARPSYNC.COLLECTIVE R62, `(.L_x_27563) ;  /* 0x000000003e087348 */ /* 0x000fea0003c00000 */
[----:B------:R0:W1:Y:S02]  /*a310*/  SHFL.BFLY P1, R61, R75, R63, R64 ;  /* 0x0c00003f4b3d7389 */ /* 0x0000640000020040 */
[----:B01----:R-:W-:Y:S01]  /*a320*/  ENDCOLLECTIVE ;  /* 0x000000000000791b */ /* 0x003fe20003800000 */
.L_x_27563:
[----:B------:R-:W-:Y:S05]  /*a330*/  BSYNC B2 ;  /* 0x0000000000027941 */ /* 0x000fea0003800000 */
.L_x_27562:
        /* <DEDUP_REMOVED lines=9> */
.L_x_27564:
[----:B------:R-:W-:Y:S05]  /*a3d0*/  BRA `(.L_x_27565) ;  /* 0xffffffb800887947 */ /* 0x000fea000383ffff */
.L_x_27523:
[----:B------:R-:W-:Y:S01]  /*a3e0*/  BSSY B0, `(.L_x_27566) ;  /* 0x0000008000007945 */ /* 0x000fe20003800000 */
[----:B------:R-:W-:Y:S02]  /*a3f0*/  IMAD.MOV.U32 R75, RZ, RZ, R5 ;  /* 0x000000ffff4b7224 */ /* 0x000fe400078e0005 */
[----:B0--3--:R-:W-:Y:S02]  /*a400*/  IMAD.MOV.U32 R63, RZ, RZ, 0x10 ;  /* 0x00000010ff3f7424 */ /* 0x009fe400078e00ff */
[----:B------:R-:W-:Y:S02]  /*a410*/  IMAD.MOV.U32 R64, RZ, RZ, 0x1f ;  /* 0x0000001fff407424 */ /* 0x000fe400078e00ff */
[----:B------:R-:W-:-:S07]  /*a420*/  IMAD.MOV.U32 R62, RZ, RZ, -0x1 ;  /* 0xffffffffff3e7424 */ /* 0x000fce00078e00ff */
[----:B-12--5:R-:W-:Y:S05]  /*a430*/  WARPSYNC.COLLECTIVE R62, `(.L_x_27567) ;  /* 0x000000003e087348 */ /* 0x026fea0003c00000 */
[----:B-12---:R0:W1:Y:S02]  /*a440*/  SHFL.BFLY P1, R61, R75, R63, R64 ;  /* 0x0c00003f4b3d7389 */ /* 0x0060640000020040 */
[----:B01---5:R-:W-:Y:S01]  /*a450*/  ENDCOLLECTIVE ;  /* 0x000000000000791b */ /* 0x023fe20003800000 */
.L_x_27567:
[----:B------:R-:W-:Y:S05]  /*a460*/  BSYNC B0 ;  /* 0x0000000000007941 */ /* 0x000fea0003800000 */
.L_x_27566:
        /* <DEDUP_REMOVED lines=9> */
.L_x_27568:
[----:B------:R-:W-:Y:S02]  /*a500*/  IMAD.MOV.U32 R63, RZ, RZ, 0x4 ;  /* 0x00000004ff3f7424 */ /* 0x000fe400078e00ff */
[----:B------:R-:W-:-:S05]  /*a510*/  IMAD.MOV.U32 R7, RZ, RZ, R61 ;  /* 0x000000ffff077224 */ /* 0x000fca00078e003d */
[----:B------:R-:W-:-:S05]  /*a520*/  FMNMX.FTZ R8, R6, R7, !PT ;  /* 0x0000000706087209 */ /* 0x000fca0007810000 */
[----:B------:R-:W-:-:S07]  /*a530*/  IMAD.MOV.U32 R75, RZ, RZ, R8 ;  /* 0x000000ffff4b7224 */ /* 0x000fce00078e0008 */
[----:B------:R-:W-:Y:S05]  /*a540*/  WARPSYNC.COLLECTIVE R62, `(.L_x_27569) ;  /* 0x000000003e087348 */ /* 0x000fea0003c00000 */
[----:B------:R0:W1:Y:S02]  /*a550*/  SHFL.BFLY P1, R61, R75, R63, R64 ;  /* 0x0c00003f4b3d7389 */ /* 0x0000640000020040 */
[----:B01----:R-:W-:Y:S01]  /*a560*/  ENDCOLLECTIVE ;  /* 0x000000000000791b */ /* 0x003fe20003800000 */
.L_x_27569:
[----:B------:R-:W-:Y:S01]  /*a570*/  IMAD.MOV.U32 R7, RZ, RZ, R61 ;  /* 0x000000ffff077224 */ /* 0x000fe200078e003d */
[----:B------:R-:W-:Y:S06]  /*a580*/  BRA `(.L_x_27570) ;  /* 0xffffffb800e87947 */ /* 0x000fec000383ffff */
.L_x_27571:
        /* <DEDUP_REMOVED lines=15> */
.L_x_28504:


//--------------------- .text._ZN4vllm25paged_attention_v1_kernelIffLi128ELi8ELi128ELNS_18Fp8KVCacheDataTypeE0ELb1EEEvPT_PKS2_PKT0_S8_ifPKiSA_iPKfiiiSC_SC_iiiii --------------------------
	.section	.text._ZN4vllm25paged_attention_v1_kernelIffLi128ELi8ELi128ELNS_18Fp8KVCacheDataTypeE0ELb1EEEvPT_PKS2_PKT0_S8_ifPKiSA_iPKfiiiSC_SC_iiiii,"ax",@progbits
	.align	128
        .global         _ZN4vllm25paged_attention_v1_kernelIffLi128ELi8ELi128ELNS_18Fp8KVCacheDataTypeE0ELb1EEEvPT_PKS2_PKT0_S8_ifPKiSA_iPKfiiiSC_SC_iiiii
        .type           _ZN4vllm25paged_attention_v1_kernelIffLi128ELi8ELi128ELNS_18Fp8KVCacheDataTypeE0ELb1EEEvPT_PKS2_PKT0_S8_ifPKiSA_iPKfiiiSC_SC_iiiii,@function
        .size           _ZN4vllm25paged_attention_v1_kernelIffLi128ELi8ELi128ELNS_18Fp8KVCacheDataTypeE0ELb1EEEvPT_PKS2_PKT0_S8_ifPKiSA_iPKfiiiSC_SC_iiiii,(.L_x_28505 - _ZN4vllm25paged_attention_v1_kernelIffLi128ELi8ELi128ELNS_18Fp8KVCacheDataTypeE0ELb1EEEvPT_PKS2_PKT0_S8_ifPKiSA_iPKfiiiSC_SC_iiiii)
        .other          _ZN4vllm25paged_attention_v1_kernelIffLi128ELi8ELi128ELNS_18Fp8KVCacheDataTypeE0ELb1EEEvPT_PKS2_PKT0_S8_ifPKiSA_iPKfiiiSC_SC_iiiii,@"STO_CUDA_ENTRY STV_DEFAULT"
_ZN4vllm25paged_attention_v1_kernelIffLi128ELi8ELi128ELNS_18Fp8KVCacheDataTypeE0ELb1EEEvPT_PKS2_PKT0_S8_ifPKiSA_iPKfiiiSC_SC_iiiii:
.text._ZN4vllm25paged_attention_v1_kernelIffLi128ELi8ELi128ELNS_18Fp8KVCacheDataTypeE0ELb1EEEvPT_PKS2_PKT0_S8_ifPKiSA_iPKfiiiSC_SC_iiiii:
        /* <DEDUP_REMOVED lines=42> */
[----:B-1----:R-:W1:Y:S02]  /*02a0*/  MUFU.RCP R0, R0 ;  /* 0x0000000000007308 */ /* 0x002e640000001000 */
[----:B-1----:R-:W-:-:S06]  /*02b0*/  VIADD R2, R0, 0xffffffe ;  /* 0x0ffffffe00027836 */ /* 0x002fcc0000000000 */
[----:B------:R1:W0:Y:S01]  /*02c0*/  F2I.FTZ.U32.TRUNC.NTZ R3, R2 ;  /* 0x0000000200037305 */ /* 0x000222000021f000 */
[----:B------:R-:W-:Y:S01]  /*02d0*/  IABS R9, R6 ;  /* 0x0000000600097213 */ /* 0x000fe20000000000 */
[----:B-1----:R-:W-:Y:S02]  /*02e0*/  IMAD.MOV.U32 R2, RZ, RZ, RZ ;  /* 0x000000ffff027224 */ /* 0x002fe400078e00ff */
[----:B0-----:R-:W-:-:S04]  /*02f0*/  IMAD.MOV R4, RZ, RZ, -R3 ;  /* 0x000000ffff047224 */ /* 0x001fc800078e0a03 */
        /* <DEDUP_REMOVED lines=54> */
.L_x_27576:
        /* <DEDUP_REMOVED lines=11> */
.L_x_27575:
[----:B------:R-:W-:Y:S05]  /*0710*/  BSYNC B1 ;  /* 0x0000000000017941 */ /* 0x000fea0003800000 */
.L_x_27574:
        /* <DEDUP_REMOVED lines=14> */
.L_x_27577:
        /* <DEDUP_REMOVED lines=17> */
.L_x_27573:
[----:B------:R-:W-:Y:S05]  /*0910*/  BSYNC B0 ;  /* 0x0000000000007941 */ /* 0x000fea0003800000 */
.L_x_27572:
        /* <DEDUP_REMOVED lines=24> */
[----:B------:R-:W-:Y:S02]  /*0aa0*/  @P3 IMAD R0, R8, UR4, R15 ;  /* 0x0000000408003c24 */ /* 0x000fe4000f8e020f */
        /* <DEDUP_REMOVED lines=11> */
[----:B------:R-:W-:Y:S01]  /*0b60*/  @!P3 IMAD R6, R16, UR4, R5 ;  /* 0x000000041006bc24 */ /* 0x000fe2000f8e0205 */
[----:B------:R-:W-:Y:S02]  /*0b70*/  ULDC UR4, c[0x0][0x248] ;  /* 0x0000920000047ab9 */ /* 0x000fe40000000800 */
[----:B------:R-:W-:Y:S01]  /*0b80*/  ISETP.GT.U32.AND P1, PT, R4, R7, PT ;  /* 0x000000070400720c */ /* 0x000fe20003f24070 */
[----:B------:R-:W-:Y:S02]  /*0b90*/  @!P3 IMAD R6, R6, R13, RZ ;  /* 0x0000000d0606b224 */ /* 0x000fe400078e02ff */
[----:B------:R-:W-:Y:S02]  /*0ba0*/  IMAD R133, R133, UR4, RZ ;  /* 0x0000000485857c24 */ /* 0x000fe4000f8e02ff */
[----:B------:R-:W-:-:S04]  /*0bb0*/  @P3 IMAD R6, R0, R11, RZ ;  /* 0x0000000b00063224 */ /* 0x000fc800078e02ff */
[----:B------:R-:W-:-:S04]  /*0bc0*/  VIADD R0, R6, 0x1 ;  /* 0x0000000106007836 */ /* 0x000fc80000000000 */
[----:B------:R-:W-:Y:S02]  /*0bd0*/  @!P1 IMAD.IADD R7, R7, 0x1, -R4 ;  /* 0x0000000107079824 */ /* 0x000fe400078e0a04 */
[----:B------:R-:W-:Y:S01]  /*0be0*/  @!P1 VIADD R3, R3, 0x1 ;  /* 0x0000000103039836 */ /* 0x000fe20000000000 */
[----:B------:R-:W-:Y:S02]  /*0bf0*/  ISETP.NE.AND P1, PT, R9, RZ, PT ;  /* 0x000000ff0900720c */ /* 0x000fe40003f25270 */
[----:B------:R-:W-:Y:S02]  /*0c00*/  ISETP.GE.U32.AND P0, PT, R7, R4, PT ;  /* 0x000000040700720c */ /* 0x000fe40003f06070 */
[----:B------:R-:W-:-:S04]  /*0c10*/  SHF.R.S32.HI R7, RZ, 0x1f, R2 ;  /* 0x0000001fff077819 */ /* 0x000fc80000011402 */
[----:B------:R-:W-:Y:S02]  /*0c20*/  LEA.HI R7, R7, R2, RZ, 0x3 ;  /* 0x0000000207077211 */ /* 0x000fe400078f18ff */
[----:B------:R-:W-:Y:S02]  /*0c30*/  SHF.R.S32.HI R2, RZ, 0x1f, R133 ;  /* 0x0000001fff027819 */ /* 0x000fe40000011485 */
[----:B------:R-:W-:-:S03]  /*0c40*/  SHF.R.S32.HI R7, RZ, 0x3, R7 ;  /* 0x00000003ff077819 */ /* 0x000fc60000011407 */
[----:B------:R-:W-:Y:S01]  /*0c50*/  @P0 VIADD R3, R3, 0x1 ;  /* 0x0000000103030836 */ /* 0x000fe20000000000 */
[----:B------:R-:W-:-:S03]  /*0c60*/  ISETP.GE.AND P0, PT, R40, R7, PT ;  /* 0x000000072800720c */ /* 0x000fc60003f06270 */
[----:B------:R-:W-:Y:S01]  /*0c70*/  @!P2 IMAD.MOV R3, RZ, RZ, -R3 ;  /* 0x000000ffff03a224 */ /* 0x000fe200078e0a03 */
[----:B------:R-:W-:-:S09]  /*0c80*/  @!P1 LOP3.LUT R3, RZ, R9, RZ, 0x33, !PT ;  /* 0x00000009ff039212 */ /* 0x000fd200078e33ff */
[----:B------:R-:W-:Y:S05]  /*0c90*/  @P0 BRA `(.L_x_27579) ;  /* 0x0000003800d40947 */ /* 0x000fea0003800000 */
[C---:B------:R-:W-:Y:S01]  /*0ca0*/  VIADD R128, R134.reuse, 0x18 ;  /* 0x0000001886807836 */ /* 0x040fe20000000000 */
[----:B------:R-:W-:Y:S01]  /*0cb0*/  SHF.R.S32.HI R4, RZ, 0x1f, R129 ;  /* 0x0000001fff047819 */ /* 0x000fe20000011481 */
[C---:B------:R-:W-:Y:S01]  /*0cc0*/  VIADD R126, R134.reuse, 0x1c ;  /* 0x0000001c867e7836 */ /* 0x040fe20000000000 */
[----:B------:R-:W0:Y:S01]  /*0cd0*/  LDC R56, c[0x0][0x25c] ;  /* 0x00009700ff387b82 */ /* 0x000e220000000800 */
        /* <DEDUP_REMOVED lines=40> */
[----:B------:R-:W1:Y:S01]  /*0f60*/  S2UR UR5, SR_CgaCtaId ;  /* 0x00000000000579c3 */ /* 0x000e620000008800 */
[----:B------:R-:W-:Y:S01]  /*0f70*/  SHF.R.S32.HI R9, RZ, 0x1f, R8 ;  /* 0x0000001fff097819 */ /* 0x000fe20000011408 */
[----:B------:R-:W-:Y:S01]  /*0f80*/  VIADD R28, R134, 0x7c ;  /* 0x0000007c861c7836 */ /* 0x000fe20000000000 */
[----:B------:R-:W-:Y:S01]  /*0f90*/  LOP3.LUT R4, R4, 0xfffffff8, RZ, 0xc0, !PT ;  /* 0xfffffff804047812 */ /* 0x000fe200078ec0ff */
[----:B------:R-:W-:Y:S01]  /*0fa0*/  IMAD.IADD R122, R122, 0x1, -R7 ;  /* 0x000000017a7a7824 */ /* 0x000fe200078e0a07 */
[----:B------:R-:W-:Y:S01]  /*0fb0*/  SHF.R.S32.HI R11, RZ, 0x1f, R10 ;  /* 0x0000001fff0b7819 */ /* 0x000fe2000001140a */
[----:B------:R-:W-:Y:S01]  /*0fc0*/  ULDC UR4, c[0x0][0x260] ;  /* 0x0000980000047ab9 */ /* 0x000fe20000000800 */
        /* <DEDUP_REMOVED lines=83> */
[C---:B------:R-:W-:Y:S01]  /*1500*/  IMAD.SHL.U32 R61, R50.reuse, 0x8, RZ ;  /* 0x00000008323d7824 */ /* 0x040fe200078e00ff */
[----:B------:R-:W-:-:S02]  /*1510*/  LOP3.LUT R20, R50, 0xfffffffc, RZ, 0xc0, !PT ;  /* 0xfffffffc32147812 */ /* 0x000fc400078ec0ff */
[----:B------:R-:W-:Y:S02]  /*1520*/  LOP3.LUT R23, R51, 0xfffffffc, RZ, 0xc0, !PT ;  /* 0xfffffffc33177812 */ /* 0x000fe400078ec0ff */
[----:B------:R-:W-:Y:S01]  /*1530*/  LEA.HI R49, R19, R4, RZ, 0x2 ;  /* 0x0000000413317211 */ /* 0x000fe200078f10ff */
[----:B------:R-:W-:Y:S01]  /*1540*/  IMAD.IADD R20, R21, 0x1, -R20 ;  /* 0x0000000115147824 */ /* 0x000fe200078e0a14 */
[----:B------:R-:W-:Y:S01]  /*1550*/  LEA.HI R52, R25, R24, RZ, 0x2 ;  /* 0x0000001819347211 */ /* 0x000fe200078f10ff */
[----:B------:R-:W-:Y:S01]  /*1560*/  IMAD.IADD R21, R22, 0x1, -R23 ;  /* 0x0000000116157824 */ /* 0x000fe200078e0a17 */
[C---:B------:R-:W-:Y:S01]  /*1570*/  LOP3.LUT R19, R49.reuse, 0xfffffffc, RZ, 0xc0, !PT ;  /* 0xfffffffc31137812 */ /* 0x040fe200078ec0ff */
        /* <DEDUP_REMOVED lines=8> */
[----:B------:R-:W-:Y:S01]  /*1600*/  IMAD.SHL.U32 R63, R52, 0x8, RZ ;  /* 0x00000008343f7824 */ /* 0x000fe200078e00ff */
[----:B------:R-:W-:Y:S01]  /*1610*/  LEA.HI R53, R4, R25, RZ, 0x2 ;  /* 0x0000001904357211 */ /* 0x000fe200078f10ff */
[----:B------:R-:W-:Y:S01]  /*1620*/  IMAD R4, R5, UR4, RZ ;  /* 0x0000000405047c24 */ /* 0x000fe2000f8e02ff */
[----:B------:R-:W-:Y:S01]  /*1630*/  LEA.HI R54, R23, R26, RZ, 0x2 ;  /* 0x0000001a17367211 */ /* 0x000fe200078f10ff */
[----:B------:R-:W-:Y:S01]  /*1640*/  UMOV UR4, 0x400 ;  /* 0x0000040000047882 */ /* 0x000fe20000000000 */
[----:B------:R-:W-:Y:S01]  /*1650*/  SHF.R.S32.HI R23, RZ, 0x1f, R28 ;  /* 0x0000001fff177819 */ /* 0x000fe2000001141c */
[----:B-1----:R-:W-:Y:S01]  /*1660*/  ULEA UR4, UR5, UR4, 0x18 ;  /* 0x0000000405047291 */ /* 0x002fe2000f8ec03f */
[C---:B------:R-:W-:Y:S01]  /*1670*/  LOP3.LUT R24, R53.reuse, 0xfffffffc, RZ, 0xc0, !PT ;  /* 0xfffffffc35187812 */ /* 0x040fe200078ec0ff */
[----:B------:R-:W-:Y:S01]  /*1680*/  IMAD.SHL.U32 R62, R53, 0x8, RZ ;  /* 0x00000008353e7824 */ /* 0x000fe200078e00ff */
[C---:B------:R-:W-:Y:S01]  /*1690*/  LOP3.LUT R27, R54.reuse, 0xfffffffc, RZ, 0xc0, !PT ;  /* 0xfffffffc361b7812 */ /* 0x040fe200078ec0ff */
[----:B------:R-:W-:Y:S01]  /*16a0*/  IMAD.SHL.U32 R65, R54, 0x8, RZ ;  /* 0x0000000836417824 */ /* 0x000fe200078e00ff */
[----:B------:R-:W-:Y:S01]  /*16b0*/  LEA.HI R55, R23, R28, RZ, 0x2 ;  /* 0x0000001c17377211 */ /* 0x000fe200078f10ff */
[----:B------:R-:W-:Y:S01]  /*16c0*/  IMAD.IADD R23, R25, 0x1, -R24 ;  /* 0x0000000119177824 */ /* 0x000fe200078e0a18 */
[----:B------:R-:W-:Y:S01]  /*16d0*/  IADD3 R136, P0, R4, R137, RZ ;  /* 0x0000008904887210 */ /* 0x000fe20007f1e0ff */
[----:B------:R-:W-:Y:S01]  /*16e0*/  IMAD.IADD R24, R26, 0x1, -R27 ;  /* 0x000000011a187824 */ /* 0x000fe200078e0a1b */
[----:B------:R-:W-:Y:S01]  /*16f0*/  SHF.R.S32.HI R27, RZ, 0x1f, R137 ;  /* 0x0000001fff1b7819 */ /* 0x000fe20000011489 */
[C---:B------:R-:W-:Y:S01]  /*1700*/  IMAD.SHL.U32 R64, R55.reuse, 0x8, RZ ;  /* 0x0000000837407824 */ /* 0x040fe200078e00ff */
[----:B------:R-:W-:Y:S01]  /*1710*/  LOP3.LUT R25, R55, 0xfffffffc, RZ, 0xc0, !PT ;  /* 0xfffffffc37197812 */ /* 0x000fe200078ec0ff */
[----:B------:R-:W-:Y:S01]  /*1720*/  ULDC UR5, c[0x0][0x27c] ;  /* 0x00009f0000057ab9 */ /* 0x000fe20000000800 */
[----:B------:R-:W-:Y:S01]  /*1730*/  LEA.HI.X.SX32 R137, R4, R27, 0x1, P0 ;  /* 0x0000001b04897211 */ /* 0x000fe200000f0eff */
[----:B------:R-:W-:Y:S01]  /*1740*/  VIADD R26, R3, -UR5 ;  /* 0x80000005031a7c36 */ /* 0x000fe20008000000 */
[----:B------:R-:W-:Y:S01]  /*1750*/  FSETP.NEU.FTZ.AND P0, PT, R138, RZ, PT ;  /* 0x000000ff8a00720b */ /* 0x000fe20003f1d000 */
[----:B------:R-:W-:Y:S01]  /*1760*/  IMAD.IADD R25, R28, 0x1, -R25 ;  /* 0x000000011c197824 */ /* 0x000fe200078e0a19 */
[----:B0-----:R-:W-:Y:S01]  /*1770*/  SHF.R.S32.HI R27, RZ, 0x1f, R56 ;  /* 0x0000001fff1b7819 */ /* 0x001fe20000011438 */
        /* <DEDUP_REMOVED lines=80> */
[----:B------:R-:W-:Y:S02]  /*1c80*/  IMAD.MOV.U32 R138, RZ, RZ, R40 ;  /* 0x000000ffff8a7224 */ /* 0x000fe400078e0028 */
[----:B------:R-:W-:-:S07]  /*1c90*/  IMAD.MOV.U32 R130, RZ, RZ, -0x800001 ;  /* 0xff7fffffff827424 */ /* 0x000fce00078e00ff */
.L_x_27585:
        /* <DEDUP_REMOVED lines=51> */
[----:B------:R-:W-:-:S05]  /*1fd0*/  VIADD R43, R134, 0x4 ;  /* 0x00000004862b7836 */ /* 0x000fca0000000000 */
[----:B------:R-:W-:-:S04]  /*1fe0*/  SHF.R.S32.HI R42, RZ, 0x1f, R43 ;  /* 0x0000001fff2a7819 */ /* 0x000fc8000001142b */
[----:B------:R-:W-:-:S04]  /*1ff0*/  LEA.HI R44, R42, R43, RZ, 0x2 ;  /* 0x0000002b2a2c7211 */ /* 0x000fc800078f10ff */
[C---:B------:R-:W-:Y:S01]  /*2000*/  LOP3.LUT R46, R44.reuse, 0xfffffffc, RZ, 0xc0, !PT ;  /* 0xfffffffc2c2e7812 */ /* 0x040fe200078ec0ff */
[----:B------:R-:W-:-:S04]  /*2010*/  IMAD.SHL.U32 R45, R44, 0x8, RZ ;  /* 0x000000082c2d7824 */ /* 0x000fc800078e00ff */
[----:B------:R-:W-:Y:S01]  /*2020*/  IMAD.IADD R46, R43, 0x1, -R46 ;  /* 0x000000012b2e7824 */ /* 0x000fe200078e0a2e */
[----:B------:R-:W-:Y:S01]  /*2030*/  LOP3.LUT R47, R45, 0xffffffe0, RZ, 0xc0, !PT ;  /* 0xffffffe02d2f7812 */ /* 0x000fe200078ec0ff */
[----:B------:R-:W-:-:S05]  /*2040*/  VIADD R49, R134, 0x10 ;  /* 0x0000001086317836 */ /* 0x000fca0000000000 */
[----:B------:R-:W-:-:S04]  /*2050*/  SHF.R.S32.HI R52, RZ, 0x1f, R49 ;  /* 0x0000001fff347819 */ /* 0x000fc80000011431 */
[----:B------:R-:W-:Y:S02]  /*2060*/  LEA.HI R52, R52, R49, RZ, 0x2 ;  /* 0x0000003134347211 */ /* 0x000fe400078f10ff */
[----:B--2---:R-:W-:Y:S01]  /*2070*/  SHF.R.S32.HI R42, RZ, 0x1f, R40 ;  /* 0x0000001fff2a7819 */ /* 0x004fe20000011428 */
[----:B------:R-:W-:-:S04]  /*2080*/  IMAD.WIDE.U32 R44, R40, UR13, R136 ;  /* 0x0000000d282c7c25 */ /* 0x000fc8000f8e0088 */
[----:B------:R-:W-:Y:S01]  /*2090*/  IMAD R42, R42, UR13, RZ ;  /* 0x0000000d2a2a7c24 */ /* 0x000fe2000f8e02ff */
[-C--:B------:R-:W-:Y:S02]  /*20a0*/  IADD3 R41, P1, P2, R47, R44.reuse, R46 ;  /* 0x0000002c2f297210 */ /* 0x080fe40007a3e02e */
[----:B------:R-:W-:Y:S01]  /*20b0*/  IADD3 R43, P0, R134, R44, RZ ;  /* 0x0000002c862b7210 */ /* 0x000fe20007f1e0ff */
[----:B------:R-:W-:Y:S01]  /*20c0*/  IMAD R51, R40, R27, R42 ;  /* 0x0000001b28337224 */ /* 0x000fe200078e022a */
[----:B------:R-:W-:Y:S02]  /*20d0*/  SHF.R.S32.HI R42, RZ, 0x1f, R47 ;  /* 0x0000001fff2a7819 */ /* 0x000fe4000001142f */
[----:B------:R-:W-:Y:S01]  /*20e0*/  SHF.R.S32.HI R40, RZ, 0x1f, R46 ;  /* 0x0000001fff287819 */ /* 0x000fe2000001142e */
[----:B------:R-:W-:Y:S01]  /*20f0*/  IMAD.IADD R51, R45, 0x1, R51 ;  /* 0x000000012d337824 */ /* 0x000fe200078e0233 */
[----:B------:R-:W-:-:S04]  /*2100*/  SHF.R.S32.HI R46, RZ, 0x1f, R134 ;  /* 0x0000001fff2e7819 */ /* 0x000fc80000011486 */
[----:B------:R-:W-:Y:S01]  /*2110*/  IADD3.X R42, R42, R51, R40, P1, P2 ;  /* 0x000000332a2a7210 */ /* 0x000fe20000fe4428 */
[----:B------:R-:W-:Y:S01]  /*2120*/  IMAD.X R46, R46, 0x1, R51, P0 ;  /* 0x000000012e2e7824 */ /* 0x000fe200000e0633 */
[----:B------:R-:W-:Y:S02]  /*2130*/  LEA R152, P2, R41, UR8, 0x2 ;  /* 0x0000000829987c11 */ /* 0x000fe4000f8410ff */
[----:B------:R-:W-:Y:S02]  /*2140*/  LEA R40, P1, R43, UR8, 0x2 ;  /* 0x000000082b287c11 */ /* 0x000fe4000f8210ff */
[----:B------:R-:W-:Y:S02]  /*2150*/  LEA.HI.X R153, R41, UR9, R42, 0x2, P2 ;  /* 0x0000000929997c11 */ /* 0x000fe400090f142a */
[----:B------:R-:W-:-:S03]  /*2160*/  LEA.HI.X R41, R43, UR9, R46, 0x2, P1 ;  /* 0x000000092b297c11 */ /* 0x000fc600088f142e */
[----:B------:R-:W2:Y:S04]  /*2170*/  LDG.E.CONSTANT R152, desc[UR10][R152.64] ;  /* 0x0000000a98987981 */ /* 0x000ea8000c1e9900 */
[----:B------:R0:W3:Y:S01]  /*2180*/  LDG.E.CONSTANT R139, desc[UR10][R40.64] ;  /* 0x0000000a288b7981 */ /* 0x0000e2000c1e9900 */
[C---:B------:R-:W-:Y:S02]  /*2190*/  VIADD R45, R134.reuse, 0x8 ;  /* 0x00000008862d7836 */ /* 0x040fe40000000000 */
[----:B------:R-:W-:-:S03]  /*21a0*/  VIADD R47, R134, 0xc ;  /* 0x0000000c862f7836 */ /* 0x000fc60000000000 */
[----:B------:R-:W-:Y:S02]  /*21b0*/  SHF.R.S32.HI R42, RZ, 0x1f, R45 ;  /* 0x0000001fff2a7819 */ /* 0x000fe4000001142d */
[----:B------:R-:W-:Y:S02]  /*21c0*/  SHF.R.S32.HI R50, RZ, 0x1f, R47 ;  /* 0x0000001fff327819 */ /* 0x000fe4000001142f */
[----:B------:R-:W-:Y:S01]  /*21d0*/  LEA.HI R46, R42, R45, RZ, 0x2 ;  /* 0x0000002d2a2e7211 */ /* 0x000fe200078f10ff */
[----:B------:R-:W-:Y:S01]  /*21e0*/  VIADD R42, R134, 0x14 ;  /* 0x00000014862a7836 */ /* 0x000fe20000000000 */
[----:B------:R-:W-:Y:S02]  /*21f0*/  LEA.HI R50, R50, R47, RZ, 0x2 ;  /* 0x0000002f32327211 */ /* 0x000fe400078f10ff */
[C---:B------:R-:W-:Y:S01]  /*2200*/  LOP3.LUT R48, R46.reuse, 0xfffffffc, RZ, 0xc0, !PT ;  /* 0xfffffffc2e307812 */ /* 0x040fe200078ec0ff */
[----:B------:R-:W-:Y:S01]  /*2210*/  IMAD.SHL.U32 R46, R46, 0x8, RZ ;  /* 0x000000082e2e7824 */ /* 0x000fe200078e00ff */
[----:B------:R-:W-:-:S02]  /*2220*/  SHF.R.S32.HI R43, RZ, 0x1f, R42 ;  /* 0x0000001fff2b7819 */ /* 0x000fc4000001142a */
[C---:B0-----:R-:W-:Y:S01]  /*2230*/  LOP3.LUT R40, R50.reuse, 0xfffffffc, RZ, 0xc0, !PT ;  /* 0xfffffffc32287812 */ /* 0x041fe200078ec0ff */
[----:B------:R-:W-:Y:S01]  /*2240*/  IMAD.IADD R45, R45, 0x1, -R48 ;  /* 0x000000012d2d7824 */ /* 0x000fe200078e0a30 */
[----:B------:R-:W-:Y:S01]  /*2250*/  LEA.HI R43, R43, R42, RZ, 0x2 ;  /* 0x0000002a2b2b7211 */ /* 0x000fe200078f10ff */
[----:B------:R-:W-:Y:S01]  /*2260*/  IMAD.SHL.U32 R50, R50, 0x8, RZ ;  /* 0x0000000832327824 */ /* 0x000fe200078e00ff */
[C---:B------:R-:W-:Y:S01]  /*2270*/  LOP3.LUT R48, R52.reuse, 0xfffffffc, RZ, 0xc0, !PT ;  /* 0xfffffffc34307812 */ /* 0x040fe200078ec0ff */
[----:B------:R-:W-:Y:S01]  /*2280*/  IMAD.IADD R40, R47, 0x1, -R40 ;  /* 0x000000012f287824 */ /* 0x000fe200078e0a28 */
[----:B------:R-:W-:Y:S01]  /*2290*/  LOP3.LUT R41, R43, 0xfffffffc, RZ, 0xc0, !PT ;  /* 0xfffffffc2b297812 */ /* 0x000fe200078ec0ff */
[----:B------:R-:W-:Y:S01]  /*22a0*/  IMAD.SHL.U32 R52, R52, 0x8, RZ ;  /* 0x0000000834347824 */ /* 0x000fe200078e00ff */
[----:B------:R-:W-:Y:S01]  /*22b0*/  LOP3.LUT R47, R46, 0xffffffe0, RZ, 0xc0, !PT ;  /* 0xffffffe02e2f7812 */ /* 0x000fe200078ec0ff */
[----:B------:R-:W-:Y:S02]  /*22c0*/  IMAD.IADD R53, R49, 0x1, -R48 ;  /* 0x0000000131357824 */ /* 0x000fe400078e0a30 */
[----:B------:R-:W-:Y:S01]  /*22d0*/  IMAD.IADD R41, R42, 0x1, -R41 ;  /* 0x000000012a297824 */ /* 0x000fe200078e0a29 */
[----:B------:R-:W-:Y:S01]  /*22e0*/  SHF.R.S32.HI R48, RZ, 0x1f, R47 ;  /* 0x0000001fff307819 */ /* 0x000fe2000001142f */
[----:B------:R-:W-:Y:S01]  /*22f0*/  IMAD.SHL.U32 R42, R43, 0x8, RZ ;  /* 0x000000082b2a7824 */ /* 0x000fe200078e00ff */
[----:B------:R-:W-:-:S02]  /*2300*/  IADD3 R47, P0, P1, R47, R44, R45 ;  /* 0x0000002c2f2f7210 */ /* 0x000fc4000791e02d */
[----:B------:R-:W-:Y:S02]  /*2310*/  SHF.R.S32.HI R45, RZ, 0x1f, R45 ;  /* 0x0000001fff2d7819 */ /* 0x000fe4000001142d */
[----:B------:R-:W-:Y:S02]  /*2320*/  LOP3.LUT R43, R50, 0xffffffe0, RZ, 0xc0, !PT ;  /* 0xffffffe0322b7812 */ /* 0x000fe400078ec0ff */
[----:B------:R-:W-:Y:S02]  /*2330*/  IADD3.X R48, R48, R51, R45, P0, P1 ;  /* 0x0000003330307210 */ /* 0x000fe400007e242d */
[----:B------:R-:W-:Y:S02]  /*2340*/  SHF.R.S32.HI R46, RZ, 0x1f, R43 ;  /* 0x0000001fff2e7819 */ /* 0x000fe4000001142b */
[--C-:B------:R-:W-:Y:S02]  /*2350*/  IADD3 R45, P0, P1, R43, R44, R40.reuse ;  /* 0x0000002c2b2d7210 */ /* 0x100fe4000791e028 */
[----:B------:R-:W-:-:S02]  /*2360*/  SHF.R.S32.HI R43, RZ, 0x1f, R40 ;  /* 0x0000001fff2b7819 */ /* 0x000fc40000011428 */
[----:B------:R-:W-:Y:S02]  /*2370*/  LOP3.LUT R42, R42, 0xffffffe0, RZ, 0xc0, !PT ;  /* 0xffffffe02a2a7812 */ /* 0x000fe400078ec0ff */
[----:B------:R-:W-:Y:S02]  /*2380*/  IADD3.X R46, R46, R51, R43, P0, P1 ;  /* 0x000000332e2e7210 */ /* 0x000fe400007e242b */
[----:B------:R-:W-:Y:S02]  /*2390*/  LEA R156, P0, R47, UR8, 0x2 ;  /* 0x000000082f9c7c11 */ /* 0x000fe4000f8010ff */
[----:B------:R-:W-:Y:S02]  /*23a0*/  LEA R140, P1, R45, UR8, 0x2 ;  /* 0x000000082d8c7c11 */ /* 0x000fe4000f8210ff */
[----:B------:R-:W-:Y:S02]  /*23b0*/  LEA.HI.X R157, R47, UR9, R48, 0x2, P0 ;  /* 0x000000092f9d7c11 */ /* 0x000fe400080f1430 */
[----:B------:R-:W-:-:S02]  /*23c0*/  SHF.R.S32.HI R50, RZ, 0x1f, R41 ;  /* 0x0000001fff327819 */ /* 0x000fc40000011429 */
[-C--:B------:R-:W-:Y:S01]  /*23d0*/  IADD3 R40, P4, P5, R42, R44.reuse, R41 ;  /* 0x0000002c2a287210 */ /* 0x080fe20007d9e029 */
[----:B------:R-:W4:Y:S01]  /*23e0*/  LDG.E.CONSTANT R47, desc[UR10][R156.64] ;  /* 0x0000000a9c2f7981 */ /* 0x000f22000c1e9900 */
[----:B------:R-:W-:Y:S02]  /*23f0*/  SHF.R.S32.HI R41, RZ, 0x1f, R42 ;  /* 0x0000001fff297819 */ /* 0x000fe4000001142a */
[----:B------:R-:W-:Y:S02]  /*2400*/  LEA.HI.X R141, R45, UR9, R46, 0x2, P1 ;  /* 0x000000092d8d7c11 */ /* 0x000fe400088f142e */
[----:B------:R-:W-:Y:S02]  /*2410*/  IADD3.X R41, R41, R51, R50, P4, P5 ;  /* 0x0000003329297210 */ /* 0x000fe400027ea432 */
[----:B------:R-:W-:Y:S01]  /*2420*/  LOP3.LUT R49, R52, 0xffffffe0, RZ, 0xc0, !PT ;  /* 0xffffffe034317812 */ /* 0x000fe200078ec0ff */
[----:B------:R0:W5:Y:S01]  /*2430*/  LDG.E.CONSTANT R50, desc[UR10][R140.64] ;  /* 0x0000000a8c327981 */ /* 0x000162000c1e9900 */
[----:B------:R-:W-:-:S02]  /*2440*/  IADD3 R45, P0, P1, R127, R44, R128 ;  /* 0x0000002c7f2d7210 */ /* 0x000fc4000791e080 */
[----:B------:R-:W-:Y:S02]  /*2450*/  IADD3 R42, P2, P3, R49, R44, R53 ;  /* 0x0000002c312a7210 */ /* 0x000fe40007b5e035 */
[----:B------:R-:W-:Y:S02]  /*2460*/  SHF.R.S32.HI R52, RZ, 0x1f, R49 ;  /* 0x0000001fff347819 */ /* 0x000fe40000011431 */
[----:B------:R-:W-:Y:S02]  /*2470*/  SHF.R.S32.HI R53, RZ, 0x1f, R53 ;  /* 0x0000001fff357819 */ /* 0x000fe40000011435 */
[-C--:B------:R-:W-:Y:S02]  /*2480*/  IADD3.X R46, R66, R51.reuse, R67, P0, P1 ;  /* 0x00000033422e7210 */ /* 0x080fe400007e2443 */
[----:B------:R-:W-:Y:S02]  /*2490*/  IADD3.X R43, R52, R51, R53, P2, P3 ;  /* 0x00000033342b7210 */ /* 0x000fe400017e6435 */
[----:B------:R-:W-:-:S02]  /*24a0*/  LEA R160, P2, R42, UR8, 0x2 ;  /* 0x000000082aa07c11 */ /* 0x000fc4000f8410ff */
[----:B------:R-:W-:Y:S02]  /*24b0*/  LEA R52, P3, R40, UR8, 0x2 ;  /* 0x0000000828347c11 */ /* 0x000fe4000f8610ff */
[----:B------:R-:W-:Y:S02]  /*24c0*/  LEA.HI.X R161, R42, UR9, R43, 0x2, P2 ;  /* 0x000000092aa17c11 */ /* 0x000fe400090f142b */
[----:B------:R-:W-:Y:S02]  /*24d0*/  IADD3 R42, P5, P6, R125, R44, R126 ;  /* 0x0000002c7d2a7210 */ /* 0x000fe40007ebe07e */
[----:B------:R-:W-:Y:S02]  /*24e0*/  LEA.HI.X R53, R40, UR9, R41, 0x2, P3 ;  /* 0x0000000928357c11 */ /* 0x000fe400098f1429 */
[----:B------:R-:W-:Y:S02]  /*24f0*/  LEA R154, P3, R45, UR8, 0x2 ;  /* 0x000000082d9a7c11 */ /* 0x000fe4000f8610ff */
[----:B------:R-:W-:-:S02]  /*2500*/  LEA R150, P0, R42, UR8, 0x2 ;  /* 0x000000082a967c11 */ /* 0x000fc4000f8010ff */
[----:B------:R-:W-:Y:S02]  /*2510*/  IADD3.X R43, R68, R51, R69, P5, P6 ;  /* 0x00000033442b7210 */ /* 0x000fe40002fec445 */
[-C--:B------:R-:W-:Y:S02]  /*2520*/  IADD3 R40, P4, P2, R123, R44.reuse, R124 ;  /* 0x0000002c7b287210 */ /* 0x080fe40007a9e07c */
[----:B------:R-:W-:Y:S02]  /*2530*/  LEA.HI.X R155, R45, UR9, R46, 0x2, P3 ;  /* 0x000000092d9b7c11 */ /* 0x000fe400098f142e */
[----:B------:R-:W-:Y:S02]  /*2540*/  LEA.HI.X R151, R42, UR9, R43, 0x2, P0 ;  /* 0x000000092a977c11 */ /* 0x000fe400080f142b */
[----:B------:R-:W-:Y:S02]  /*2550*/  IADD3 R45, P0, P1, R121, R44, R122 ;  /* 0x0000002c792d7210 */ /* 0x000fe4000791e07a */
[----:B------:R-:W-:-:S02]  /*2560*/  LEA R142, P5, R40, UR8, 0x2 ;  /* 0x00000008288e7c11 */ /* 0x000fc4000f8a10ff */
[-C--:B------:R-:W-:Y:S02]  /*2570*/  IADD3.X R41, R70, R51.reuse, R71, P4, P2 ;  /* 0x0000003346297210 */ /* 0x080fe400027e4447 */
[----:B------:R-:W-:Y:S02]  /*2580*/  LEA R54, P3, R45, UR8, 0x2 ;  /* 0x000000082d367c11 */ /* 0x000fe4000f8610ff */
[----:B------:R-:W-:Y:S02]  /*2590*/  IADD3.X R46, R72, R51, R73, P0, P1 ;  /* 0x00000033482e7210 */ /* 0x000fe400007e2449 */
[----:B------:R-:W-:Y:S02]  /*25a0*/  LEA.HI.X R143, R40, UR9, R41, 0x2, P5 ;  /* 0x00000009288f7c11 */ /* 0x000fe4000a8f1429 */
[-C--:B------:R-:W-:Y:S02]  /*25b0*/  IADD3 R42, P6, P2, R119, R44.reuse, R120 ;  /* 0x0000002c772a7210 */ /* 0x080fe40007ade078 */
[----:B------:R-:W-:Y:S01]  /*25c0*/  IADD3 R40, P4, P5, R29, R44, R118 ;  /* 0x0000002c1d287210 */ /* 0x000fe20007d9e076 */
[----:B------:R-:W5:Y:S01]  /*25d0*/  LDG.E.CONSTANT R157, desc[UR10][R142.64] ;  /* 0x0000000a8e9d7981 */ /* 0x000f62000c1e9900 */
[----:B------:R-:W-:-:S02]  /*25e0*/  LEA.HI.X R55, R45, UR9, R46, 0x2, P3 ;  /* 0x000000092d377c11 */ /* 0x000fc400098f142e */
[----:B------:R-:W-:Y:S01]  /*25f0*/  LEA R148, P0, R42, UR8, 0x2 ;  /* 0x000000082a947c11 */ /* 0x000fe2000f8010ff */
[----:B------:R1:W5:Y:S01]  /*2600*/  LDG.E.CONSTANT R45, desc[UR10][R160.64] ;  /* 0x0000000aa02d7981 */ /* 0x000362000c1e9900 */
[----:B------:R-:W-:Y:S02]  /*2610*/  LEA R146, P1, R40, UR8, 0x2 ;  /* 0x0000000828927c11 */ /* 0x000fe4000f8210ff */
[-C--:B------:R-:W-:Y:S01]  /*2620*/  IADD3.X R43, R74, R51.reuse, R75, P6, P2 ;  /* 0x000000334a2b7210 */ /* 0x080fe200037e444b */
[----:B------:R-:W5:Y:S01]  /*2630*/  LDG.E.CONSTANT R46, desc[UR10][R52.64] ;  /* 0x0000000a342e7981 */ /* 0x000f62000c1e9900 */
[----:B------:R-:W-:Y:S02]  /*2640*/  IADD3.X R41, R76, R51, R77, P4, P5 ;  /* 0x000000334c297210 */ /* 0x000fe400027ea44d */
[----:B------:R-:W-:Y:S01]  /*2650*/  LEA.HI.X R149, R42, UR9, R43, 0x2, P0 ;  /* 0x000000092a957c11 */ /* 0x000fe200080f142b */
[----:B------:R-:W5:Y:S01]  /*2660*/  LDG.E.CONSTANT R158, desc[UR10][R54.64] ;  /* 0x0000000a369e7981 */ /* 0x000f62000c1e9900 */
[----:B------:R-:W-:-:S02]  /*2670*/  LEA.HI.X R147, R40, UR9, R41, 0x2, P1 ;  /* 0x0000000928937c11 */ /* 0x000fc400088f1429 */
[----:B------:R-:W-:Y:S01]  /*2680*/  IADD3 R48, P0, P1, R31, R44, R6 ;  /* 0x0000002c1f307210 */ /* 0x000fe2000791e006 */
[----:B------:R-:W2:Y:S03]  /*2690*/  LDS.128 R40, [R28] ;  /* 0x000000001c287984 */ /* 0x000ea60000000c00 */
[----:B------:R-:W-:Y:S02]  /*26a0*/  IADD3.X R49, R78, R51, R79, P0, P1 ;  /* 0x000000334e317210 */ /* 0x000fe400007e244f */
[----:B------:R-:W-:-:S04]  /*26b0*/  LEA R144, P2, R48, UR8, 0x2 ;  /* 0x0000000830907c11 */ /* 0x000fc8000f8410ff */
[----:B------:R-:W-:Y:S02]  /*26c0*/  LEA.HI.X R145, R48, UR9, R49, 0x2, P2 ;  /* 0x0000000930917c11 */ /* 0x000fe400090f1431 */
[----:B------:R-:W5:Y:S04]  /*26d0*/  LDG.E.CONSTANT R49, desc[UR10][R154.64] ;  /* 0x0000000a9a317981 */ /* 0x000f68000c1e9900 */
[----:B------:R1:W5:Y:S01]  /*26e0*/  LDG.E.CONSTANT R48, desc[UR10][R150.64] ;  /* 0x0000000a96307981 */ /* 0x000362000c1e9900 */
[-C--:B------:R-:W-:Y:S02]  /*26f0*/  IADD3 R159, P0, P1, R30, R44.reuse, R7 ;  /* 0x0000002c1e9f7210 */ /* 0x080fe4000791e007 */
[----:B------:R-:W-:Y:S02]  /*2700*/  IADD3 R153, P3, P4, R33, R44, R8 ;  /* 0x0000002c21997210 */ /* 0x000fe40007c7e008 */
[----:B0-----:R-:W-:Y:S01]  /*2710*/  LEA R140, P2, R159, UR8, 0x2 ;  /* 0x000000089f8c7c11 */ /* 0x001fe2000f8410ff */
[----:B------:R0:W5:Y:S01]  /*2720*/  LDG.E.CONSTANT R155, desc[UR10][R144.64] ;  /* 0x0000000a909b7981 */ /* 0x000162000c1e9900 */
[----:B-1----:R-:W-:-:S02]  /*2730*/  IADD3.X R160, R80, R51, R81, P0, P1 ;  /* 0x0000003350a07210 */ /* 0x002fc400007e2451 */
[-C--:B------:R-:W-:Y:S01]  /*2740*/  IADD3 R151, P0, P1, R32, R44.reuse, R9 ;  /* 0x0000002c20977210 */ /* 0x080fe2000791e009 */
[----:B------:R1:W5:Y:S01]  /*2750*/  LDG.E.CONSTANT R154, desc[UR10][R146.64] ;  /* 0x0000000a929a7981 */ /* 0x000362000c1e9900 */
[----:B------:R-:W-:Y:S02]  /*2760*/  LEA.HI.X R141, R159, UR9, R160, 0x2, P2 ;  /* 0x000000099f8d7c11 */ /* 0x000fe400090f14a0 */
[----:B------:R-:W-:Y:S01]  /*2770*/  IADD3.X R156, R82, R51, R83, P3, P4 ;  /* 0x00000033529c7210 */ /* 0x000fe20001fe8453 */
[----:B------:R-:W5:Y:S01]  /*2780*/  LDG.E.CONSTANT R159, desc[UR10][R148.64] ;  /* 0x0000000a949f7981 */ /* 0x000f62000c1e9900 */
[----:B------:R-:W-:Y:S02]  /*2790*/  LEA R52, P5, R153, UR8, 0x2 ;  /* 0x0000000899347c11 */ /* 0x000fe4000f8a10ff */
[----:B------:R-:W-:Y:S02]  /*27a0*/  IADD3 R143, P3, P4, R35, R44, R10 ;  /* 0x0000002c238f7210 */ /* 0x000fe40007c7e00a */
[----:B------:R-:W-:-:S02]  /*27b0*/  LEA R54, P2, R151, UR8, 0x2 ;  /* 0x0000000897367c11 */ /* 0x000fc4000f8410ff */
[-C--:B------:R-:W-:Y:S02]  /*27c0*/  IADD3.X R160, R84, R51.reuse, R85, P0, P1 ;  /* 0x0000003354a07210 */ /* 0x080fe400007e2455 */
[-C--:B0-----:R-:W-:Y:S02]  /*27d0*/  IADD3 R145, P0, P1, R34, R44.reuse, R11 ;  /* 0x0000002c22917210 */ /* 0x081fe4000791e00b */
[----:B------:R-:W-:Y:S02]  /*27e0*/  LEA.HI.X R53, R153, UR9, R156, 0x2, P5 ;  /* 0x0000000999357c11 */ /* 0x000fe4000a8f149c */
[----:B------:R0:W5:Y:S01]  /*27f0*/  LDG.E.CONSTANT R156, desc[UR10][R140.64] ;  /* 0x0000000a8c9c7981 */ /* 0x000162000c1e9900 */
[----:B------:R-:W-:Y:S02]  /*2800*/  IADD3.X R150, R86, R51, R87, P3, P4 ;  /* 0x0000003356967210 */ /* 0x000fe40001fe8457 */
[----:B------:R-:W-:Y:S02]  /*2810*/  LEA.HI.X R55, R151, UR9, R160, 0x2, P2 ;  /* 0x0000000997377c11 */ /* 0x000fe400090f14a0 */
[----:B-1----:R-:W-:Y:S01]  /*2820*/  LEA R146, P2, R145, UR8, 0x2 ;  /* 0x0000000891927c11 */ /* 0x002fe2000f8410ff */
[----:B------:R-:W5:Y:S01]  /*2830*/  LDG.E.CONSTANT R151, desc[UR10][R52.64] ;  /* 0x0000000a34977981 */ /* 0x000f62000c1e9900 */
[----:B0-----:R-:W-:-:S03]  /*2840*/  IADD3 R140, P3, P4, R37, R44, R12 ;  /* 0x0000002c258c7210 */ /* 0x001fc60007c7e00c */
[----:B------:R0:W5:Y:S01]  /*2850*/  LDG.E.CONSTANT R54, desc[UR10][R54.64] ;  /* 0x0000000a36367981 */ /* 0x000162000c1e9900 */
[----:B------:R-:W-:-:S04]  /*2860*/  LEA R142, P5, R143, UR8, 0x2 ;  /* 0x000000088f8e7c11 */ /* 0x000fc8000f8a10ff */
[----:B------:R-:W-:-:S05]  /*2870*/  LEA.HI.X R143, R143, UR9, R150, 0x2, P5 ;  /* 0x000000098f8f7c11 */ /* 0x000fca000a8f1496 */
[----:B------:R1:W5:Y:S01]  /*2880*/  LDG.E.CONSTANT R53, desc[UR10][R142.64] ;  /* 0x0000000a8e357981 */ /* 0x000362000c1e9900 */
[----:B--2---:R-:W-:-:S04]  /*2890*/  FMUL.FTZ R41, R152, R41 ;  /* 0x0000002998297220 */ /* 0x004fc80000410000 */
[----:B---3--:R-:W-:Y:S01]  /*28a0*/  FFMA.FTZ R164, R40, R139, R41 ;  /* 0x0000008b28a47223 */ /* 0x008fe20000010029 */
[-C--:B------:R-:W-:Y:S02]  /*28b0*/  IADD3.X R40, R88, R51.reuse, R89, P0, P1 ;  /* 0x0000003358287210 */ /* 0x080fe400007e2459 */
[----:B------:R-:W-:Y:S02]  /*28c0*/  LEA R144, P0, R140, UR8, 0x2 ;  /* 0x000000088c907c11 */ /* 0x000fe4000f8010ff */
[----:B------:R-:W-:Y:S02]  /*28d0*/  IADD3.X R41, R90, R51, R91, P3, P4 ;  /* 0x000000335a297210 */ /* 0x000fe40001fe845b */
[----:B------:R-:W-:Y:S02]  /*28e0*/  LEA.HI.X R147, R145, UR9, R40, 0x2, P2 ;  /* 0x0000000991937c11 */ /* 0x000fe400090f1428 */
[----:B------:R-:W-:Y:S02]  /*28f0*/  IADD3 R40, P1, P2, R36, R44, R13 ;  /* 0x0000002c24287210 */ /* 0x000fe40007a3e00d */
[----:B------:R-:W-:Y:S01]  /*2900*/  LEA.HI.X R145, R140, UR9, R41, 0x2, P0 ;  /* 0x000000098c917c11 */ /* 0x000fe200080f1429 */
[----:B------:R2:W3:Y:S01]  /*2910*/  LDG.E.CONSTANT R52, desc[UR10][R146.64] ;  /* 0x0000000a92347981 */ /* 0x0004e2000c1e9900 */
[----:B------:R-:W-:-:S02]  /*2920*/  LEA R140, P0, R40, UR8, 0x2 ;  /* 0x00000008288c7c11 */ /* 0x000fc4000f8010ff */
[-C--:B0-----:R-:W-:Y:S02]  /*2930*/  IADD3.X R55, R92, R51.reuse, R93, P1, P2 ;  /* 0x000000335c377210 */ /* 0x081fe40000fe445d */
[----:B------:R-:W-:Y:S02]  /*2940*/  IADD3 R41, P1, P2, R39, R44, R14 ;  /* 0x0000002c27297210 */ /* 0x000fe40007a3e00e */
[----:B------:R-:W-:Y:S02]  /*2950*/  LEA.HI.X R141, R40, UR9, R55, 0x2, P0 ;  /* 0x00000009288d7c11 */ /* 0x000fe400080f1437 */
[----:B------:R-:W-:Y:S01]  /*2960*/  LEA R40, P0, R41, UR8, 0x2 ;  /* 0x0000000829287c11 */ /* 0x000fe2000f8010ff */
[----:B------:R0:W3:Y:S01]  /*2970*/  LDG.E.CONSTANT R55, desc[UR10][R144.64] ;  /* 0x0000000a90377981 */ /* 0x0000e2000c1e9900 */
[----:B------:R-:W-:-:S03]  /*2980*/  IADD3.X R148, R94, R51, R95, P1, P2 ;  /* 0x000000335e947210 */ /* 0x000fc60000fe445f */
[----:B------:R-:W3:Y:S01]  /*2990*/  LDG.E.CONSTANT R140, desc[UR10][R140.64] ;  /* 0x0000000a8c8c7981 */ /* 0x000ee2000c1e9900 */
[----:B------:R-:W-:Y:S02]  /*29a0*/  LEA.HI.X R41, R41, UR9, R148, 0x2, P0 ;  /* 0x0000000929297c11 */ /* 0x000fe400080f1494 */
[----:B-1----:R-:W-:-:S03]  /*29b0*/  IADD3 R143, P0, P1, R38, R44, R15 ;  /* 0x0000002c268f7210 */ /* 0x002fc6000791e00f */
[----:B------:R1:W3:Y:S01]  /*29c0*/  LDG.E.CONSTANT R139, desc[UR10][R40.64] ;  /* 0x0000000a288b7981 */ /* 0x0002e2000c1e9900 */
[----:B------:R-:W-:Y:S02]  /*29d0*/  LEA R142, P2, R143, UR8, 0x2 ;  /* 0x000000088f8e7c11 */ /* 0x000fe4000f8410ff */
[-C--:B------:R-:W-:Y:S02]  /*29e0*/  IADD3.X R148, R96, R51.reuse, R97, P0, P1 ;  /* 0x0000003360947210 */ /* 0x080fe400007e2461 */
[----:B--2---:R-:W-:Y:S02]  /*29f0*/  IADD3 R146, P0, P1, R57, R44, R16 ;  /* 0x0000002c39927210 */ /* 0x004fe4000791e010 */
[----:B------:R-:W-:Y:S02]  /*2a00*/  LEA.HI.X R143, R143, UR9, R148, 0x2, P2 ;  /* 0x000000098f8f7c11 */ /* 0x000fe400090f1494 */
[----:B------:R-:W-:Y:S02]  /*2a10*/  LEA R148, P2, R146, UR8, 0x2 ;  /* 0x0000000892947c11 */ /* 0x000fe4000f8410ff */
[----:B0-----:R-:W-:Y:S01]  /*2a20*/  IADD3.X R145, R98, R51, R99, P0, P1 ;  /* 0x0000003362917210 */ /* 0x001fe200007e2463 */
[----:B------:R0:W2:Y:S03]  /*2a30*/  LDG.E.CONSTANT R142, desc[UR10][R142.64] ;  /* 0x0000000a8e8e7981 */ /* 0x0000a6000c1e9900 */
[----:B------:R-:W-:-:S02]  /*2a40*/  LEA.HI.X R149, R146, UR9, R145, 0x2, P2 ;  /* 0x0000000992957c11 */ /* 0x000fc400090f1491 */
[----:B------:R-:W-:-:S03]  /*2a50*/  IADD3 R145, P0, P1, R56, R44, R17 ;  /* 0x0000002c38917210 */ /* 0x000fc6000791e011 */
[----:B------:R4:W2:Y:S01]  /*2a60*/  LDG.E.CONSTANT R141, desc[UR10][R148.64] ;  /* 0x0000000a948d7981 */ /* 0x0008a2000c1e9900 */
[----:B------:R-:W-:Y:S02]  /*2a70*/  LEA R144, P2, R145, UR8, 0x2 ;  /* 0x0000000891907c11 */ /* 0x000fe4000f8410ff */
[-C--:B------:R-:W-:Y:S02]  /*2a80*/  IADD3.X R146, R100, R51.reuse, R101, P0, P1 ;  /* 0x0000003364927210 */ /* 0x080fe400007e2465 */
[-C--:B-1----:R-:W-:Y:S02]  /*2a90*/  IADD3 R41, P0, P1, R59, R44.reuse, R18 ;  /* 0x0000002c3b297210 */ /* 0x082fe4000791e012 */
[----:B------:R-:W-:Y:S02]  /*2aa0*/  LEA.HI.X R145, R145, UR9, R146, 0x2, P2 ;  /* 0x0000000991917c11 */ /* 0x000fe400090f1492 */
[----:B------:R-:W-:Y:S02]  /*2ab0*/  LEA R40, P2, R41, UR8, 0x2 ;  /* 0x0000000829287c11 */ /* 0x000fe4000f8410ff */
[----:B------:R-:W-:Y:S01]  /*2ac0*/  IADD3.X R146, R102, R51, R103, P0, P1 ;  /* 0x0000003366927210 */ /* 0x000fe200007e2467 */
[----:B------:R-:W2:Y:S01]  /*2ad0*/  LDG.E.CONSTANT R144, desc[UR10][R144.64] ;  /* 0x0000000a90907981 */ /* 0x000ea2000c1e9900 */
[----:B------:R-:W-:-:S02]  /*2ae0*/  IADD3 R147, P0, P1, R58, R44, R19 ;  /* 0x0000002c3a937210 */ /* 0x000fc4000791e013 */
[----:B------:R-:W-:Y:S02]  /*2af0*/  LEA.HI.X R41, R41, UR9, R146, 0x2, P2 ;  /* 0x0000000929297c11 */ /* 0x000fe400090f1492 */
[----:B------:R-:W-:Y:S02]  /*2b00*/  LEA R146, P2, R147, UR8, 0x2 ;  /* 0x0000000893927c11 */ /* 0x000fe4000f8410ff */
[----:B------:R-:W-:Y:S02]  /*2b10*/  IADD3.X R150, R104, R51, R105, P0, P1 ;  /* 0x0000003368967210 */ /* 0x000fe400007e2469 */
[----:B0-----:R-:W-:Y:S02]  /*2b20*/  IADD3 R143, P0, P1, R61, R44, R20 ;  /* 0x0000002c3d8f7210 */ /* 0x001fe4000791e014 */
[----:B------:R-:W-:Y:S02]  /*2b30*/  LEA.HI.X R147, R147, UR9, R150, 0x2, P2 ;  /* 0x0000000993937c11 */ /* 0x000fe400090f1496 */
[----:B------:R-:W-:-:S02]  /*2b40*/  LEA R152, P2, R143, UR8, 0x2 ;  /* 0x000000088f987c11 */ /* 0x000fc4000f8410ff */
[-C--:B----4-:R-:W-:Y:S01]  /*2b50*/  IADD3.X R148, R106, R51.reuse, R107, P0, P1 ;  /* 0x000000336a947210 */ /* 0x090fe200007e246b */
[----:B------:R-:W4:Y:S01]  /*2b60*/  LDG.E.CONSTANT R146, desc[UR10][R146.64] ;  /* 0x0000000a92927981 */ /* 0x000f22000c1e9900 */
[----:B------:R-:W-:Y:S02]  /*2b70*/  IADD3 R149, P0, P1, R60, R44, R21 ;  /* 0x0000002c3c957210 */ /* 0x000fe4000791e015 */
[----:B------:R-:W-:Y:S02]  /*2b80*/  LEA.HI.X R153, R143, UR9, R148, 0x2, P2 ;  /* 0x000000098f997c11 */ /* 0x000fe400090f1494 */
[----:B------:R-:W-:Y:S01]  /*2b90*/  LEA R148, P2, R149, UR8, 0x2 ;  /* 0x0000000895947c11 */ /* 0x000fe2000f8410ff */
[----:B------:R0:W4:Y:S01]  /*2ba0*/  LDG.E.CONSTANT R143, desc[UR10][R40.64] ;  /* 0x0000000a288f7981 */ /* 0x000122000c1e9900 */
[----:B------:R-:W-:-:S03]  /*2bb0*/  IADD3.X R150, R108, R51, R109, P0, P1 ;  /* 0x000000336c967210 */ /* 0x000fc600007e246d */
[----:B------:R1:W4:Y:S01]  /*2bc0*/  LDG.E.CONSTANT R145, desc[UR10][R152.64] ;  /* 0x0000000a98917981 */ /* 0x000322000c1e9900 */
[----:B------:R-:W-:Y:S02]  /*2bd0*/  LEA.HI.X R149, R149, UR9, R150, 0x2, P2 ;  /* 0x0000000995957c11 */ /* 0x000fe400090f1496 */
[----:B------:R-:W-:-:S03]  /*2be0*/  IADD3 R150, P0, P1, R63, R44, R22 ;  /* 0x0000002c3f967210 */ /* 0x000fc6000791e016 */
[----:B------:R-:W4:Y:S01]  /*2bf0*/  LDG.E.CONSTANT R148, desc[UR10][R148.64] ;  /* 0x0000000a94947981 */ /* 0x000f22000c1e9900 */
[----:B------:R-:W-:Y:S02]  /*2c00*/  LEA R162, P2, R150, UR8, 0x2 ;  /* 0x0000000896a27c11 */ /* 0x000fe4000f8410ff */
[-C--:B------:R-:W-:Y:S02]  /*2c10*/  IADD3.X R161, R110, R51.reuse, R111, P0, P1 ;  /* 0x000000336ea17210 */ /* 0x080fe400007e246f */
[-C--:B0-----:R-:W-:Y:S02]  /*2c20*/  IADD3 R41, P0, P1, R62, R44.reuse, R23 ;  /* 0x0000002c3e297210 */ /* 0x081fe4000791e017 */
[----:B------:R-:W-:Y:S02]  /*2c30*/  LEA.HI.X R163, R150, UR9, R161, 0x2, P2 ;  /* 0x0000000996a37c11 */ /* 0x000fe400090f14a1 */
[----:B------:R-:W-:Y:S02]  /*2c40*/  LEA R40, P2, R41, UR8, 0x2 ;  /* 0x0000000829287c11 */ /* 0x000fe4000f8410ff */
[----:B------:R-:W-:Y:S01]  /*2c50*/  IADD3.X R150, R112, R51, R113, P0, P1 ;  /* 0x0000003370967210 */ /* 0x000fe200007e2471 */
[----:B------:R-:W4:Y:S01]  /*2c60*/  LDG.E.CONSTANT R147, desc[UR10][R162.64] ;  /* 0x0000000aa2937981 */ /* 0x000f22000c1e9900 */
[----:B-1----:R-:W-:-:S02]  /*2c70*/  IADD3 R152, P0, P1, R65, R44, R24 ;  /* 0x0000002c41987210 */ /* 0x002fc4000791e018 */
[----:B------:R-:W-:Y:S02]  /*2c80*/  LEA.HI.X R41, R41, UR9, R150, 0x2, P2 ;  /* 0x0000000929297c11 */ /* 0x000fe400090f1496 */
[----:B------:R-:W-:Y:S02]  /*2c90*/  LEA R160, P2, R152, UR8, 0x2 ;  /* 0x0000000898a07c11 */ /* 0x000fe4000f8410ff */
[-C--:B------:R-:W-:Y:S01]  /*2ca0*/  IADD3.X R153, R114, R51.reuse, R115, P0, P1 ;  /* 0x0000003372997210 */ /* 0x080fe200007e2473 */
[----:B------:R0:W4:Y:S01]  /*2cb0*/  LDG.E.CONSTANT R150, desc[UR10][R40.64] ;  /* 0x0000000a28967981 */ /* 0x000122000c1e9900 */
[----:B------:R-:W-:Y:S02]  /*2cc0*/  IADD3 R44, P3, P4, R64, R44, R25 ;  /* 0x0000002c402c7210 */ /* 0x000fe40007c7e019 */
[----:B------:R-:W-:Y:S02]  /*2cd0*/  LEA.HI.X R161, R152, UR9, R153, 0x2, P2 ;  /* 0x0000000998a17c11 */ /* 0x000fe400090f1499 */
[----:B------:R-:W-:-:S02]  /*2ce0*/  IADD3.X R51, R116, R51, R117, P3, P4 ;  /* 0x0000003374337210 */ /* 0x000fc40001fe8475 */
[C---:B------:R-:W-:Y:S01]  /*2cf0*/  LEA R152, P0, R44.reuse, UR8, 0x2 ;  /* 0x000000082c987c11 */ /* 0x040fe2000f8010ff */
[----:B------:R-:W4:Y:S03]  /*2d00*/  LDG.E.CONSTANT R149, desc[UR10][R160.64] ;  /* 0x0000000aa0957981 */ /* 0x000f26000c1e9900 */
[----:B------:R-:W-:-:S05]  /*2d10*/  LEA.HI.X R153, R44, UR9, R51, 0x2, P0 ;  /* 0x000000092c997c11 */ /* 0x000fca00080f1433 */
[----:B------:R-:W4:Y:S01]  /*2d20*/  LDG.E.CONSTANT R152, desc[UR10][R152.64] ;  /* 0x0000000a98987981 */ /* 0x000f22000c1e9900 */
[----:B------:R-:W-:-:S04]  /*2d30*/  FFMA.FTZ R47, R47, R42, R164 ;  /* 0x0000002a2f2f7223 */ /* 0x000fc800000100a4 */
[----:B-----5:R-:W-:Y:S02]  /*2d40*/  FFMA.FTZ R47, R50, R43, R47 ;  /* 0x0000002b322f7223 */ /* 0x020fe4000001002f */
[----:B0-----:R-:W0:Y:S02]  /*2d50*/  LDS.128 R40, [R28+0x10] ;  /* 0x000010001c287984 */ /* 0x001e240000000c00 */
[----:B0-----:R-:W-:-:S04]  /*2d60*/  FFMA.FTZ R45, R40, R45, R47 ;  /* 0x0000002d282d7223 */ /* 0x001fc8000001002f */
[----:B------:R-:W-:Y:S02]  /*2d70*/  FFMA.FTZ R40, R46, R41, R45 ;  /* 0x000000292e287223 */ /* 0x000fe4000001002d */
[----:B------:R-:W0:Y:S02]  /*2d80*/  LDS.128 R44, [R28+0x20] ;  /* 0x000020001c2c7984 */ /* 0x000e240000000c00 */
[----:B------:R-:W-:-:S04]  /*2d90*/  FFMA.FTZ R49, R49, R42, R40 ;  /* 0x0000002a31317223 */ /* 0x000fc80000010028 */
[----:B------:R-:W-:Y:S02]  /*2da0*/  FFMA.FTZ R43, R48, R43, R49 ;  /* 0x0000002b302b7223 */ /* 0x000fe40000010031 */
[----:B------:R-:W1:Y:S02]  /*2db0*/  LDS.128 R48, [R28+0x30] ;  /* 0x000030001c307984 */ /* 0x000e640000000c00 */
        /* <DEDUP_REMOVED lines=9> */
[----:B------:R-:W-:Y:S02]  /*2e50*/  FFMA.FTZ R151, R54, R51, R151 ;  /* 0x0000003336977223 */ /* 0x000fe40000010097 */
[----:B------:R-:W4:Y:S02]  /*2e60*/  LDS.128 R48, [R28+0x60] ;  /* 0x000060001c307984 */ /* 0x000f240000000c00 */
[----:B0-----:R-:W-:-:S04]  /*2e70*/  FFMA.FTZ R53, R40, R53, R151 ;  /* 0x0000003528357223 */ /* 0x001fc80000010097 */
[----:B---3--:R-:W-:-:S04]  /*2e80*/  FFMA.FTZ R52, R52, R41, R53 ;  /* 0x0000002934347223 */ /* 0x008fc80000010035 */
[----:B------:R-:W-:Y:S02]  /*2e90*/  FFMA.FTZ R41, R55, R42, R52 ;  /* 0x0000002a37297223 */ /* 0x000fe40000010034 */
[----:B------:R-:W0:Y:S02]  /*2ea0*/  LDS.128 R52, [R28+0x70] ;  /* 0x000070001c347984 */ /* 0x000e240000000c00 */
[----:B------:R-:W-:-:S04]  /*2eb0*/  FFMA.FTZ R41, R140, R43, R41 ;  /* 0x0000002b8c297223 */ /* 0x000fc80000010029 */
[----:B-1----:R-:W-:-:S04]  /*2ec0*/  FFMA.FTZ R41, R44, R139, R41 ;  /* 0x0000008b2c297223 */ /* 0x002fc80000010029 */
[----:B--2---:R-:W-:-:S04]  /*2ed0*/  FFMA.FTZ R142, R142, R45, R41 ;  /* 0x0000002d8e8e7223 */ /* 0x004fc80000010029 */
[----:B------:R-:W-:-:S04]  /*2ee0*/  FFMA.FTZ R141, R141, R46, R142 ;  /* 0x0000002e8d8d7223 */ /* 0x000fc8000001008e */
[----:B------:R-:W-:-:S04]  /*2ef0*/  FFMA.FTZ R47, R144, R47, R141 ;  /* 0x0000002f902f7223 */ /* 0x000fc8000001008d */
[----:B----4-:R-:W-:-:S04]  /*2f00*/  FFMA.FTZ R47, R48, R143, R47 ;  /* 0x0000008f302f7223 */ /* 0x010fc8000001002f */
[----:B------:R-:W-:-:S04]  /*2f10*/  FFMA.FTZ R146, R146, R49, R47 ;  /* 0x0000003192927223 */ /* 0x000fc8000001002f */
[----:B------:R-:W-:-:S04]  /*2f20*/  FFMA.FTZ R145, R145, R50, R146 ;  /* 0x0000003291917223 */ /* 0x000fc80000010092 */
[----:B------:R-:W-:Y:S01]  /*2f30*/  FFMA.FTZ R51, R148, R51, R145 ;  /* 0x0000003394337223 */ /* 0x000fe20000010091 */
[----:B------:R-:W-:-:S03]  /*2f40*/  UMOV UR4, 0xffffffff ;  /* 0xffffffff00047882 */ /* 0x000fc60000000000 */
[----:B0-----:R-:W-:-:S04]  /*2f50*/  FFMA.FTZ R51, R52, R147, R51 ;  /* 0x0000009334337223 */ /* 0x001fc80000010033 */
[----:B------:R-:W-:Y:S01]  /*2f60*/  FFMA.FTZ R150, R150, R53, R51 ;  /* 0x0000003596967223 */ /* 0x000fe20000010033 */
[----:B------:R-:W-:-:S03]  /*2f70*/  ISETP.NE.AND P0, PT, R134, RZ, PT ;  /* 0x000000ff8600720c */ /* 0x000fc60003f05270 */
[----:B------:R-:W-:-:S04]  /*2f80*/  FFMA.FTZ R149, R149, R54, R150 ;  /* 0x0000003695957223 */ /* 0x000fc80000010096 */
[----:B------:R-:W-:Y:S01]  /*2f90*/  FFMA.FTZ R55, R152, R55, R149 ;  /* 0x0000003798377223 */ /* 0x000fe20000010095 */
[----:B------:R-:W-:Y:S06]  /*2fa0*/  BRA.DIV UR4, `(.L_x_27583) ;  /* 0x0000004e04f87947 */ /* 0x000fec000b800000 */
[----:B------:R-:W0:Y:S02]  /*2fb0*/  SHFL.BFLY PT, R40, R55, 0x2, 0x1f ;  /* 0x0c401f0037287f89 */ /* 0x000e2400000e0000 */
[----:B0-----:R-:W-:-:S05]  /*2fc0*/  FADD.FTZ R40, R55, R40 ;  /* 0x0000002837287221 */ /* 0x001fca0000010000 */
[----:B------:R0:W1:Y:S02]  /*2fd0*/  SHFL.BFLY PT, R41, R40, 0x1, 0x1f ;  /* 0x0c201f0028297f89 */ /* 0x00006400000e0000 */
.L_x_27625:
        /* <DEDUP_REMOVED lines=15> */
.L_x_27582:
        /* <DEDUP_REMOVED lines=9> */
.L_x_27584:
[----:B------:R-:W-:Y:S05]  /*3160*/  BSYNC B1 ;  /* 0x0000000000017941 */ /* 0x000fea0003800000 */
.L_x_27581:
        /* <DEDUP_REMOVED lines=8> */
.L_x_27580:
[----:B------:R-:W0:Y:S01]  /*31f0*/  S2R R4, SR_TID.X ;  /* 0x0000000000047919 */ /* 0x000e220000002100 */
[----:B------:R-:W-:Y:S01]  /*3200*/  IMAD.MOV.U32 R130, RZ, RZ, -0x800001 ;  /* 0xff7fffffff827424 */ /* 0x000fe200078e00ff */
[----:B0-----:R-:W-:-:S04]  /*3210*/  SHF.R.S32.HI R41, RZ, 0x1f, R4 ;  /* 0x0000001fff297819 */ /* 0x001fc80000011404 */
[----:B------:R-:W-:-:S04]  /*3220*/  LEA.HI R41, R41, R4, RZ, 0x5 ;  /* 0x0000000429297211 */ /* 0x000fc800078f28ff */
[----:B------:R-:W-:-:S07]  /*3230*/  SHF.R.S32.HI R140, RZ, 0x5, R41 ;  /* 0x00000005ff8c7819 */ /* 0x000fce0000011429 */
.L_x_27590:
        /* <DEDUP_REMOVED lines=51> */
[----:B------:R-:W-:Y:S02]  /*3570*/  VIADD R43, R134, 0x4 ;  /* 0x00000004862b7836 */ /* 0x000fe40000000000 */
[----:B------:R-:W-:Y:S02]  /*3580*/  IMAD.MOV.U32 R44, RZ, RZ, R136 ;  /* 0x000000ffff2c7224 */ /* 0x000fe400078e0088 */
[----:B------:R-:W-:Y:S01]  /*3590*/  IMAD.MOV.U32 R45, RZ, RZ, R137 ;  /* 0x000000ffff2d7224 */ /* 0x000fe200078e0089 */
[----:B------:R-:W-:-:S04]  /*35a0*/  SHF.R.S32.HI R42, RZ, 0x1f, R43 ;  /* 0x0000001fff2a7819 */ /* 0x000fc8000001142b */
[----:B------:R-:W-:-:S05]  /*35b0*/  LEA.HI R46, R42, R43, RZ, 0x2 ;  /* 0x0000002b2a2e7211 */ /* 0x000fca00078f10ff */
[C---:B------:R-:W-:Y:S01]  /*35c0*/  IMAD.SHL.U32 R47, R46.reuse, 0x8, RZ ;  /* 0x000000082e2f7824 */ /* 0x040fe200078e00ff */
[----:B------:R-:W-:-:S04]  /*35d0*/  LOP3.LUT R46, R46, 0xfffffffc, RZ, 0xc0, !PT ;  /* 0xfffffffc2e2e7812 */ /* 0x000fc800078ec0ff */
[----:B------:R-:W-:Y:S01]  /*35e0*/  LOP3.LUT R48, R47, 0xffffffe0, RZ, 0xc0, !PT ;  /* 0xffffffe02f307812 */ /* 0x000fe200078ec0ff */
[----:B------:R-:W-:Y:S01]  /*35f0*/  IMAD.IADD R43, R43, 0x1, -R46 ;  /* 0x000000012b2b7824 */ /* 0x000fe200078e0a2e */
[----:B------:R-:W-:Y:S01]  /*3600*/  SHF.R.S32.HI R46, RZ, 0x1f, R134 ;  /* 0x0000001fff2e7819 */ /* 0x000fe20000011486 */
[C---:B------:R-:W-:Y:S02]  /*3610*/  VIADD R49, R134.reuse, 0x10 ;  /* 0x0000001086317836 */ /* 0x040fe40000000000 */
[----:B------:R-:W-:-:S03]  /*3620*/  VIADD R52, R134, 0x14 ;  /* 0x0000001486347836 */ /* 0x000fc60000000000 */
[----:B------:R-:W-:-:S04]  /*3630*/  SHF.R.S32.HI R50, RZ, 0x1f, R49 ;  /* 0x0000001fff327819 */ /* 0x000fc80000011431 */
[----:B------:R-:W-:Y:S02]  /*3640*/  LEA.HI R50, R50, R49, RZ, 0x2 ;  /* 0x0000003132327211 */ /* 0x000fe400078f10ff */
[----:B------:R-:W-:-:S04]  /*3650*/  SHF.R.S32.HI R51, RZ, 0x1f, R52 ;  /* 0x0000001fff337819 */ /* 0x000fc80000011434 */
[----:B------:R-:W-:-:S04]  /*3660*/  LEA.HI R53, R51, R52, RZ, 0x2 ;  /* 0x0000003433357211 */ /* 0x000fc800078f10ff */
[C---:B------:R-:W-:Y:S01]  /*3670*/  LOP3.LUT R55, R53.reuse, 0xfffffffc, RZ, 0xc0, !PT ;  /* 0xfffffffc35377812 */ /* 0x040fe200078ec0ff */
[----:B------:R-:W-:-:S04]  /*3680*/  IMAD.SHL.U32 R53, R53, 0x8, RZ ;  /* 0x0000000835357824 */ /* 0x000fc800078e00ff */
[----:B------:R-:W-:Y:S01]  /*3690*/  IMAD.IADD R55, R52, 0x1, -R55 ;  /* 0x0000000134377824 */ /* 0x000fe200078e0a37 */
[----:B------:R-:W-:Y:S02]  /*36a0*/  LOP3.LUT R53, R53, 0xffffffe0, RZ, 0xc0, !PT ;  /* 0xffffffe035357812 */ /* 0x000fe400078ec0ff */
[----:B--2---:R-:W-:Y:S01]  /*36b0*/  SHF.R.S32.HI R42, RZ, 0x1f, R40 ;  /* 0x0000001fff2a7819 */ /* 0x004fe20000011428 */
[----:B------:R-:W-:-:S04]  /*36c0*/  IMAD.WIDE.U32 R44, R40, UR16, R44 ;  /* 0x00000010282c7c25 */ /* 0x000fc8000f8e002c */
[----:B------:R-:W-:Y:S01]  /*36d0*/  IMAD R42, R42, UR16, RZ ;  /* 0x000000102a2a7c24 */ /* 0x000fe2000f8e02ff */
[----:B------:R-:W-:-:S03]  /*36e0*/  IADD3 R41, P1, P2, R48, R44, R43 ;  /* 0x0000002c30297210 */ /* 0x000fc60007a3e02b */
[----:B------:R-:W-:Y:S01]  /*36f0*/  IMAD R47, R40, R27, R42 ;  /* 0x0000001b282f7224 */ /* 0x000fe200078e022a */
[----:B------:R-:W-:Y:S02]  /*3700*/  SHF.R.S32.HI R42, RZ, 0x1f, R48 ;  /* 0x0000001fff2a7819 */ /* 0x000fe40000011430 */
[----:B------:R-:W-:Y:S01]  /*3710*/  SHF.R.S32.HI R40, RZ, 0x1f, R43 ;  /* 0x0000001fff287819 */ /* 0x000fe2000001142b */
        /* <DEDUP_REMOVED lines=20> */
[----:B------:R-:W-:Y:S01]  /*3860*/  LOP3.LUT R40, R50, 0xfffffffc, RZ, 0xc0, !PT ;  /* 0xfffffffc32287812 */ /* 0x000fe200078ec0ff */
[----:B------:R-:W-:Y:S01]  /*3870*/  IMAD.IADD R45, R45, 0x1, -R48 ;  /* 0x000000012d2d7824 */ /* 0x000fe200078e0a30 */
[----:B------:R-:W-:Y:S01]  /*3880*/  LOP3.LUT R46, R46, 0xffffffe0, RZ, 0xc0, !PT ;  /* 0xffffffe02e2e7812 */ /* 0x000fe200078ec0ff */
[----:B------:R-:W-:Y:S01]  /*3890*/  IMAD.IADD R41, R42, 0x1, -R41 ;  /* 0x000000012a297824 */ /* 0x000fe200078e0a29 */
[----:B------:R-:W-:Y:S01]  /*38a0*/  LOP3.LUT R43, R43, 0xffffffe0, RZ, 0xc0, !PT ;  /* 0xffffffe02b2b7812 */ /* 0x000fe200078ec0ff */
[----:B------:R-:W-:Y:S01]  /*38b0*/  IMAD.SHL.U32 R50, R50, 0x8, RZ ;  /* 0x0000000832327824 */ /* 0x000fe200078e00ff */
[----:B------:R-:W-:Y:S01]  /*38c0*/  SHF.R.S32.HI R48, RZ, 0x1f, R46 ;  /* 0x0000001fff307819 */ /* 0x000fe2000001142e */
[----:B------:R-:W-:Y:S01]  /*38d0*/  IMAD.IADD R51, R49, 0x1, -R40 ;  /* 0x0000000131337824 */ /* 0x000fe200078e0a28 */
[----:B------:R-:W-:-:S02]  /*38e0*/  IADD3 R40, P0, P1, R46, R44, R45 ;  /* 0x0000002c2e287210 */ /* 0x000fc4000791e02d */
[----:B------:R-:W-:Y:S02]  /*38f0*/  SHF.R.S32.HI R46, RZ, 0x1f, R43 ;  /* 0x0000001fff2e7819 */ /* 0x000fe4000001142b */
[----:B------:R-:W-:Y:S02]  /*3900*/  IADD3 R42, P2, P3, R43, R44, R41 ;  /* 0x0000002c2b2a7210 */ /* 0x000fe40007b5e029 */
[----:B------:R-:W-:Y:S02]  /*3910*/  SHF.R.S32.HI R49, RZ, 0x1f, R45 ;  /* 0x0000001fff317819 */ /* 0x000fe4000001142d */
[----:B------:R-:W-:Y:S02]  /*3920*/  SHF.R.S32.HI R43, RZ, 0x1f, R41 ;  /* 0x0000001fff2b7819 */ /* 0x000fe40000011429 */
[----:B------:R-:W-:Y:S02]  /*3930*/  LOP3.LUT R50, R50, 0xffffffe0, RZ, 0xc0, !PT ;  /* 0xffffffe032327812 */ /* 0x000fe400078ec0ff */
[----:B------:R-:W-:-:S02]  /*3940*/  IADD3.X R49, R48, R47, R49, P0, P1 ;  /* 0x0000002f30317210 */ /* 0x000fc400007e2431 */
[-C--:B------:R-:W-:Y:S02]  /*3950*/  IADD3.X R43, R46, R47.reuse, R43, P2, P3 ;  /* 0x0000002f2e2b7210 */ /* 0x080fe400017e642b */
[-CC-:B------:R-:W-:Y:S02]  /*3960*/  IADD3 R45, P1, P2, R50, R44.reuse, R51.reuse ;  /* 0x0000002c322d7210 */ /* 0x180fe40007a3e033 */
[----:B------:R-:W-:Y:S02]  /*3970*/  SHF.R.S32.HI R48, RZ, 0x1f, R50 ;  /* 0x0000001fff307819 */ /* 0x000fe40000011432 */
[----:B------:R-:W-:Y:S02]  /*3980*/  SHF.R.S32.HI R51, RZ, 0x1f, R51 ;  /* 0x0000001fff337819 */ /* 0x000fe40000011433 */
[----:B------:R-:W-:Y:S02]  /*3990*/  IADD3 R41, P3, P4, R53, R44, R55 ;  /* 0x0000002c35297210 */ /* 0x000fe40007c7e037 */
[----:B------:R-:W-:-:S02]  /*39a0*/  IADD3.X R48, R48, R47, R51, P1, P2 ;  /* 0x0000002f30307210 */ /* 0x000fc40000fe4433 */
[----:B------:R-:W-:Y:S02]  /*39b0*/  SHF.R.S32.HI R46, RZ, 0x1f, R53 ;  /* 0x0000001fff2e7819 */ /* 0x000fe40000011435 */
[----:B------:R-:W-:Y:S02]  /*39c0*/  SHF.R.S32.HI R55, RZ, 0x1f, R55 ;  /* 0x0000001fff377819 */ /* 0x000fe40000011437 */
[----:B------:R-:W-:Y:S02]  /*39d0*/  LEA R154, P0, R40, UR18, 0x2 ;  /* 0x00000012289a7c11 */ /* 0x000fe4000f8010ff */
[----:B------:R-:W-:Y:S02]  /*39e0*/  LEA R148, P1, R42, UR18, 0x2 ;  /* 0x000000122a947c11 */ /* 0x000fe4000f8210ff */
[----:B------:R-:W-:Y:S02]  /*39f0*/  IADD3.X R46, R46, R47, R55, P3, P4 ;  /* 0x0000002f2e2e7210 */ /* 0x000fe40001fe8437 */
[----:B------:R-:W-:-:S02]  /*3a00*/  LEA.HI.X R155, R40, UR19, R49, 0x2, P0 ;  /* 0x00000013289b7c11 */ /* 0x000fc400080f1431 */
[----:B------:R-:W-:Y:S02]  /*3a10*/  LEA.HI.X R149, R42, UR19, R43, 0x2, P1 ;  /* 0x000000132a957c11 */ /* 0x000fe400088f142b */
[----:B------:R-:W-:Y:S02]  /*3a20*/  IADD3 R40, P2, P3, R127, R44, R128 ;  /* 0x0000002c7f287210 */ /* 0x000fe40007b5e080 */
[----:B------:R-:W-:Y:S02]  /*3a30*/  LEA R152, P0, R45, UR18, 0x2 ;  /* 0x000000122d987c11 */ /* 0x000fe4000f8010ff */
[----:B------:R-:W-:Y:S02]  /*3a40*/  LEA R144, P1, R41, UR18, 0x2 ;  /* 0x0000001229907c11 */ /* 0x000fe4000f8210ff */
[----:B------:R-:W-:Y:S02]  /*3a50*/  LEA R42, P4, R40, UR18, 0x2 ;  /* 0x00000012282a7c11 */ /* 0x000fe4000f8810ff */
[----:B------:R-:W-:-:S02]  /*3a60*/  IADD3.X R43, R66, R47, R67, P2, P3 ;  /* 0x0000002f422b7210 */ /* 0x000fc400017e6443 */
[----:B------:R-:W-:Y:S02]  /*3a70*/  LEA.HI.X R153, R45, UR19, R48, 0x2, P0 ;  /* 0x000000132d997c11 */ /* 0x000fe400080f1430 */
[----:B------:R-:W-:Y:S02]  /*3a80*/  LEA.HI.X R145, R41, UR19, R46, 0x2, P1 ;  /* 0x0000001329917c11 */ /* 0x000fe400088f142e */
[-C--:B------:R-:W-:Y:S02]  /*3a90*/  IADD3 R41, P0, P1, R125, R44.reuse, R126 ;  /* 0x0000002c7d297210 */ /* 0x080fe4000791e07e */
[----:B------:R-:W-:Y:S02]  /*3aa0*/  LEA.HI.X R43, R40, UR19, R43, 0x2, P4 ;  /* 0x00000013282b7c11 */ /* 0x000fe4000a0f142b */
[----:B------:R-:W-:Y:S02]  /*3ab0*/  IADD3 R48, P3, P4, R121, R44, R122 ;  /* 0x0000002c79307210 */ /* 0x000fe40007c7e07a */
[----:B------:R-:W-:-:S02]  /*3ac0*/  IADD3.X R52, R68, R47, R69, P0, P1 ;  /* 0x0000002f44347210 */ /* 0x000fc400007e2445 */
[-C--:B------:R-:W-:Y:S02]  /*3ad0*/  IADD3 R45, P2, P0, R119, R44.reuse, R120 ;  /* 0x0000002c772d7210 */ /* 0x080fe4000785e078 */
[----:B------:R-:W-:Y:S02]  /*3ae0*/  IADD3 R50, P5, P6, R123, R44, R124 ;  /* 0x0000002c7b327210 */ /* 0x000fe40007ebe07c */
[-C--:B------:R-:W-:Y:S02]  /*3af0*/  IADD3.X R49, R72, R47.reuse, R73, P3, P4 ;  /* 0x0000002f48317210 */ /* 0x080fe40001fe8449 */
[----:B------:R-:W-:Y:S02]  /*3b00*/  LEA R54, P3, R45, UR18, 0x2 ;  /* 0x000000122d367c11 */ /* 0x000fe4000f8610ff */
[-C--:B------:R-:W-:Y:S02]  /*3b10*/  IADD3.X R46, R74, R47.reuse, R75, P2, P0 ;  /* 0x0000002f4a2e7210 */ /* 0x080fe400017e044b */
[----:B------:R-:W-:-:S02]  /*3b20*/  IADD3.X R51, R70, R47, R71, P5, P6 ;  /* 0x0000002f46337210 */ /* 0x000fc40002fec447 */
[----:B------:R-:W-:Y:S02]  /*3b30*/  LEA R40, P1, R41, UR18, 0x2 ;  /* 0x0000001229287c11 */ /* 0x000fe4000f8210ff */
[C---:B------:R-:W-:Y:S02]  /*3b40*/  LEA R142, P5, R48.reuse, UR18, 0x2 ;  /* 0x00000012308e7c11 */ /* 0x040fe4000f8a10ff */
[----:B------:R-:W-:Y:S02]  /*3b50*/  LEA.HI.X R55, R45, UR19, R46, 0x2, P3 ;  /* 0x000000132d377c11 */ /* 0x000fe400098f142e */
[----:B------:R-:W-:Y:S01]  /*3b60*/  IADD3 R46, P3, P4, R31, R44, R6 ;  /* 0x0000002c1f2e7210 */ /* 0x000fe20007c7e006 */
[----:B------:R-:W4:Y:S01]  /*3b70*/  LDG.E.CONSTANT R45, desc[UR10][R154.64] ;  /* 0x0000000a9a2d7981 */ /* 0x000f22000c1e9900 */
[----:B------:R-:W-:Y:S02]  /*3b80*/  LEA.HI.X R41, R41, UR19, R52, 0x2, P1 ;  /* 0x0000001329297c11 */ /* 0x000fe400088f1434 */
[----:B------:R-:W-:Y:S01]  /*3b90*/  LEA.HI.X R143, R48, UR19, R49, 0x2, P5 ;  /* 0x00000013308f7c11 */ /* 0x000fe2000a8f1431 */
[----:B------:R-:W5:Y:S01]  /*3ba0*/  LDG.E.CONSTANT R159, desc[UR10][R54.64] ;  /* 0x0000000a369f7981 */ /* 0x000f62000c1e9900 */
[----:B------:R-:W-:-:S02]  /*3bb0*/  LEA R52, P5, R46, UR18, 0x2 ;  /* 0x000000122e347c11 */ /* 0x000fc4000f8a10ff */
[-C--:B------:R-:W-:Y:S01]  /*3bc0*/  IADD3.X R49, R78, R47.reuse, R79, P3, P4 ;  /* 0x0000002f4e317210 */ /* 0x080fe20001fe844f */
[----:B------:R-:W5:Y:S01]  /*3bd0*/  LDG.E.CONSTANT R158, desc[UR10][R142.64] ;  /* 0x0000000a8e9e7981 */ /* 0x000f62000c1e9900 */
[----:B------:R-:W-:Y:S02]  /*3be0*/  LEA R146, P6, R50, UR18, 0x2 ;  /* 0x0000001232927c11 */ /* 0x000fe4000f8c10ff */
[----:B------:R-:W-:Y:S02]  /*3bf0*/  LEA.HI.X R53, R46, UR19, R49, 0x2, P5 ;  /* 0x000000132e357c11 */ /* 0x000fe4000a8f1431 */
[----:B------:R-:W5:Y:S01]  /*3c00*/  LDG.E.CONSTANT R46, desc[UR10][R148.64] ;  /* 0x0000000a942e7981 */ /* 0x000f62000c1e9900 */
[----:B------:R-:W-:Y:S02]  /*3c10*/  IADD3 R48, P0, P1, R29, R44, R118 ;  /* 0x0000002c1d307210 */ /* 0x000fe4000791e076 */
[----:B------:R-:W-:Y:S01]  /*3c20*/  LEA.HI.X R147, R50, UR19, R51, 0x2, P6 ;  /* 0x0000001332937c11 */ /* 0x000fe2000b0f1433 */
[----:B------:R-:W5:Y:S01]  /*3c30*/  LDG.E.CONSTANT R49, desc[UR10][R42.64] ;  /* 0x0000000a2a317981 */ /* 0x000f62000c1e9900 */
[----:B------:R-:W-:-:S02]  /*3c40*/  IADD3.X R51, R76, R47, R77, P0, P1 ;  /* 0x0000002f4c337210 */ /* 0x000fc400007e244d */
[C---:B------:R-:W-:Y:S01]  /*3c50*/  LEA R160, P2, R48.reuse, UR18, 0x2 ;  /* 0x0000001230a07c11 */ /* 0x040fe2000f8410ff */
[----:B------:R-:W5:Y:S03]  /*3c60*/  LDG.E.CONSTANT R50, desc[UR10][R144.64] ;  /* 0x0000000a90327981 */ /* 0x000f66000c1e9900 */
[----:B------:R-:W-:Y:S01]  /*3c70*/  LEA.HI.X R161, R48, UR19, R51, 0x2, P2 ;  /* 0x0000001330a17c11 */ /* 0x000fe200090f1433 */
[----:B------:R-:W5:Y:S04]  /*3c80*/  LDG.E.CONSTANT R157, desc[UR10][R146.64] ;  /* 0x0000000a929d7981 */ /* 0x000f68000c1e9900 */
[----:B------:R-:W5:Y:S04]  /*3c90*/  LDG.E.CONSTANT R51, desc[UR10][R152.64] ;  /* 0x0000000a98337981 */ /* 0x000f68000c1e9900 */
[----:B------:R0:W5:Y:S01]  /*3ca0*/  LDG.E.CONSTANT R48, desc[UR10][R40.64] ;  /* 0x0000000a28307981 */ /* 0x000162000c1e9900 */
[----:B------:R-:W-:-:S02]  /*3cb0*/  IADD3 R151, P0, P1, R30, R44, R7 ;  /* 0x0000002c1e977210 */ /* 0x000fc4000791e007 */
[----:B------:R-:W-:Y:S01]  /*3cc0*/  IADD3 R141, P3, P4, R33, R44, R8 ;  /* 0x0000002c218d7210 */ /* 0x000fe20007c7e008 */
[----:B------:R-:W5:Y:S04]  /*3cd0*/  LDG.E.CONSTANT R160, desc[UR10][R160.64] ;  /* 0x0000000aa0a07981 */ /* 0x000f68000c1e9900 */
[----:B------:R-:W5:Y:S04]  /*3ce0*/  LDG.E.CONSTANT R155, desc[UR10][R52.64] ;  /* 0x0000000a349b7981 */ /* 0x000f68000c1e9900 */
[----:B0-----:R-:W2:Y:S01]  /*3cf0*/  LDS.128 R40, [R28] ;  /* 0x000000001c287984 */ /* 0x001ea20000000c00 */
[----:B------:R-:W-:-:S02]  /*3d00*/  LEA R148, P2, R151, UR18, 0x2 ;  /* 0x0000001297947c11 */ /* 0x000fc4000f8410ff */
[-C--:B------:R-:W-:Y:S02]  /*3d10*/  IADD3.X R154, R80, R47.reuse, R81, P0, P1 ;  /* 0x0000002f509a7210 */ /* 0x080fe400007e2451 */
[----:B------:R-:W-:Y:S02]  /*3d20*/  LEA R144, P0, R141, UR18, 0x2 ;  /* 0x000000128d907c11 */ /* 0x000fe4000f8010ff */
[----:B------:R-:W-:Y:S02]  /*3d30*/  IADD3.X R152, R82, R47, R83, P3, P4 ;  /* 0x0000002f52987210 */ /* 0x000fe40001fe8453 */
[----:B------:R-:W-:Y:S02]  /*3d40*/  LEA.HI.X R149, R151, UR19, R154, 0x2, P2 ;  /* 0x0000001397957c11 */ /* 0x000fe400090f149a */
[----:B------:R-:W-:Y:S02]  /*3d50*/  IADD3 R142, P1, P2, R32, R44, R9 ;  /* 0x0000002c208e7210 */ /* 0x000fe40007a3e009 */
[----:B------:R-:W-:Y:S01]  /*3d60*/  LEA.HI.X R145, R141, UR19, R152, 0x2, P0 ;  /* 0x000000138d917c11 */ /* 0x000fe200080f1498 */
[----:B------:R0:W5:Y:S01]  /*3d70*/  LDG.E.CONSTANT R156, desc[UR10][R148.64] ;  /* 0x0000000a949c7981 */ /* 0x000162000c1e9900 */
[----:B------:R-:W-:-:S02]  /*3d80*/  LEA R54, P0, R142, UR18, 0x2 ;  /* 0x000000128e367c11 */ /* 0x000fc4000f8010ff */
[-C--:B------:R-:W-:Y:S01]  /*3d90*/  IADD3.X R55, R84, R47.reuse, R85, P1, P2 ;  /* 0x0000002f54377210 */ /* 0x080fe20000fe4455 */
[----:B------:R1:W5:Y:S01]  /*3da0*/  LDG.E.CONSTANT R151, desc[UR10][R144.64] ;  /* 0x0000000a90977981 */ /* 0x000362000c1e9900 */
[----:B------:R-:W-:Y:S02]  /*3db0*/  IADD3 R141, P1, P2, R35, R44, R10 ;  /* 0x0000002c238d7210 */ /* 0x000fe40007a3e00a */
[----:B------:R-:W-:Y:S02]  /*3dc0*/  LEA.HI.X R55, R142, UR19, R55, 0x2, P0 ;  /* 0x000000138e377c11 */ /* 0x000fe400080f1437 */
[C---:B------:R-:W-:Y:S02]  /*3dd0*/  LEA R146, P0, R141.reuse, UR18, 0x2 ;  /* 0x000000128d927c11 */ /* 0x040fe4000f8010ff */
[----:B------:R-:W-:Y:S01]  /*3de0*/  IADD3.X R142, R86, R47, R87, P1, P2 ;  /* 0x0000002f568e7210 */ /* 0x000fe20000fe4457 */
[----:B------:R-:W5:Y:S03]  /*3df0*/  LDG.E.CONSTANT R54, desc[UR10][R54.64] ;  /* 0x0000000a36367981 */ /* 0x000f66000c1e9900 */
[----:B------:R-:W-:-:S02]  /*3e00*/  LEA.HI.X R147, R141, UR19, R142, 0x2, P0 ;  /* 0x000000138d937c11 */ /* 0x000fc400080f148e */
[----:B------:R-:W-:-:S03]  /*3e10*/  IADD3 R141, P0, P1, R34, R44, R11 ;  /* 0x0000002c228d7210 */ /* 0x000fc6000791e00b */
[----:B------:R1:W5:Y:S01]  /*3e20*/  LDG.E.CONSTANT R53, desc[UR10][R146.64] ;  /* 0x0000000a92357981 */ /* 0x000362000c1e9900 */
[----:B------:R-:W-:Y:S02]  /*3e30*/  LEA R142, P2, R141, UR18, 0x2 ;  /* 0x000000128d8e7c11 */ /* 0x000fe4000f8410ff */
[-C--:B0-----:R-:W-:Y:S02]  /*3e40*/  IADD3.X R148, R88, R47.reuse, R89, P0, P1 ;  /* 0x0000002f58947210 */ /* 0x081fe400007e2459 */
[----:B------:R-:W-:Y:S02]  /*3e50*/  IADD3 R52, P0, P1, R37, R44, R12 ;  /* 0x0000002c25347210 */ /* 0x000fe4000791e00c */
[----:B------:R-:W-:Y:S02]  /*3e60*/  LEA.HI.X R143, R141, UR19, R148, 0x2, P2 ;  /* 0x000000138d8f7c11 */ /* 0x000fe400090f1494 */
[----:B-1----:R-:W-:Y:S02]  /*3e70*/  LEA R144, P2, R52, UR18, 0x2 ;  /* 0x0000001234907c11 */ /* 0x002fe4000f8410ff */
[----:B------:R-:W-:-:S04]  /*3e80*/  IADD3.X R141, R90, R47, R91, P0, P1 ;  /* 0x0000002f5a8d7210 */ /* 0x000fc800007e245b */
[----:B------:R-:W-:Y:S02]  /*3e90*/  LEA.HI.X R145, R52, UR19, R141, 0x2, P2 ;  /* 0x0000001334917c11 */ /* 0x000fe400090f148d */
[----:B------:R-:W-:Y:S01]  /*3ea0*/  IADD3 R141, P0, P1, R36, R44, R13 ;  /* 0x0000002c248d7210 */ /* 0x000fe2000791e00d */
[----:B------:R0:W5:Y:S03]  /*3eb0*/  LDG.E.CONSTANT R52, desc[UR10][R142.64] ;  /* 0x0000000a8e347981 */ /* 0x000166000c1e9900 */
[----:B------:R-:W-:Y:S01]  /*3ec0*/  LEA R146, P2, R141, UR18, 0x2 ;  /* 0x000000128d927c11 */ /* 0x000fe2000f8410ff */
[----:B------:R1:W5:Y:S01]  /*3ed0*/  LDG.E.CONSTANT R55, desc[UR10][R144.64] ;  /* 0x0000000a90377981 */ /* 0x000362000c1e9900 */
[----:B--2---:R-:W-:-:S04]  /*3ee0*/  FMUL.FTZ R41, R150, R41 ;  /* 0x0000002996297220 */ /* 0x004fc80000410000 */
[----:B---3--:R-:W-:Y:S01]  /*3ef0*/  FFMA.FTZ R164, R40, R139, R41 ;  /* 0x0000008b28a47223 */ /* 0x008fe20000010029 */
[-C--:B------:R-:W-:Y:S02]  /*3f00*/  IADD3.X R40, R92, R47.reuse, R93, P0, P1 ;  /* 0x0000002f5c287210 */ /* 0x080fe400007e245d */
[-C--:B------:R-:W-:Y:S02]  /*3f10*/  IADD3 R41, P0, P1, R39, R44.reuse, R14 ;  /* 0x0000002c27297210 */ /* 0x080fe4000791e00e */
[----:B------:R-:W-:Y:S02]  /*3f20*/  LEA.HI.X R147, R141, UR19, R40, 0x2, P2 ;  /* 0x000000138d937c11 */ /* 0x000fe400090f1428 */
[----:B------:R-:W-:Y:S02]  /*3f30*/  LEA R40, P2, R41, UR18, 0x2 ;  /* 0x0000001229287c11 */ /* 0x000fe4000f8410ff */
[----:B------:R-:W-:Y:S01]  /*3f40*/  IADD3.X R148, R94, R47, R95, P0, P1 ;  /* 0x0000002f5e947210 */ /* 0x000fe200007e245f */
[----:B------:R-:W2:Y:S01]  /*3f50*/  LDG.E.CONSTANT R154, desc[UR10][R146.64] ;  /* 0x0000000a929a7981 */ /* 0x000ea2000c1e9900 */
[----:B------:R-:W-:-:S02]  /*3f60*/  IADD3 R139, P0, P1, R38, R44, R15 ;  /* 0x0000002c268b7210 */ /* 0x000fc4000791e00f */
[----:B------:R-:W-:Y:S02]  /*3f70*/  LEA.HI.X R41, R41, UR19, R148, 0x2, P2 ;  /* 0x0000001329297c11 */ /* 0x000fe400090f1494 */
[----:B0-----:R-:W-:Y:S02]  /*3f80*/  LEA R142, P2, R139, UR18, 0x2 ;  /* 0x000000128b8e7c11 */ /* 0x001fe4000f8410ff */
[-C--:B-1----:R-:W-:Y:S02]  /*3f90*/  IADD3.X R144, R96, R47.reuse, R97, P0, P1 ;  /* 0x0000002f60907210 */ /* 0x082fe400007e2461 */
[----:B------:R-:W-:Y:S02]  /*3fa0*/  IADD3 R141, P0, P1, R57, R44, R16 ;  /* 0x0000002c398d7210 */ /* 0x000fe4000791e010 */
[----:B------:R-:W-:Y:S02]  /*3fb0*/  LEA.HI.X R143, R139, UR19, R144, 0x2, P2 ;  /* 0x000000138b8f7c11 */ /* 0x000fe400090f1490 */
[----:B------:R-:W-:Y:S01]  /*3fc0*/  LEA R148, P2, R141, UR18, 0x2 ;  /* 0x000000128d947c11 */ /* 0x000fe2000f8410ff */
[----:B------:R0:W3:Y:S01]  /*3fd0*/  LDG.E.CONSTANT R139, desc[UR10][R40.64] ;  /* 0x0000000a288b7981 */ /* 0x0000e2000c1e9900 */
[----:B------:R-:W-:-:S03]  /*3fe0*/  IADD3.X R144, R98, R47, R99, P0, P1 ;  /* 0x0000002f62907210 */ /* 0x000fc600007e2463 */
[----:B------:R-:W3:Y:S01]  /*3ff0*/  LDG.E.CONSTANT R142, desc[UR10][R142.64] ;  /* 0x0000000a8e8e7981 */ /* 0x000ee2000c1e9900 */
[----:B------:R-:W-:Y:S02]  /*4000*/  LEA.HI.X R149, R141, UR19, R144, 0x2, P2 ;  /* 0x000000138d957c11 */ /* 0x000fe400090f1490 */
[----:B------:R-:W-:-:S04]  /*4010*/  IADD3 R141, P0, P1, R56, R44, R17 ;  /* 0x0000002c388d7210 */ /* 0x000fc8000791e011 */
[----:B------:R-:W-:Y:S02]  /*4020*/  LEA R144, P2, R141, UR18, 0x2 ;  /* 0x000000128d907c11 */ /* 0x000fe4000f8410ff */
[----:B------:R-:W-:-:S04]  /*4030*/  IADD3.X R150, R100, R47, R101, P0, P1 ;  /* 0x0000002f64967210 */ /* 0x000fc800007e2465 */
[----:B------:R-:W-:Y:S02]  /*4040*/  LEA.HI.X R145, R141, UR19, R150, 0x2, P2 ;  /* 0x000000138d917c11 */ /* 0x000fe400090f1496 */
[----:B------:R-:W-:-:S03]  /*4050*/  IADD3 R141, P0, P1, R59, R44, R18 ;  /* 0x0000002c3b8d7210 */ /* 0x000fc6000791e012 */
[----:B------:R-:W3:Y:S01]  /*4060*/  LDG.E.CONSTANT R144, desc[UR10][R144.64] ;  /* 0x0000000a90907981 */ /* 0x000ee2000c1e9900 */
[C---:B0-----:R-:W-:Y:S02]  /*4070*/  LEA R40, P2, R141.reuse, UR18, 0x2 ;  /* 0x000000128d287c11 */ /* 0x041fe4000f8410ff */
[-C--:B------:R-:W-:Y:S02]  /*4080*/  IADD3.X R146, R102, R47.reuse, R103, P0, P1 ;  /* 0x0000002f66927210 */ /* 0x080fe400007e2467 */
[----:B------:R-:W-:Y:S02]  /*4090*/  IADD3 R147, P0, P1, R58, R44, R19 ;  /* 0x0000002c3a937210 */ /* 0x000fe4000791e013 */
[----:B------:R-:W-:Y:S02]  /*40a0*/  LEA.HI.X R41, R141, UR19, R146, 0x2, P2 ;  /* 0x000000138d297c11 */ /* 0x000fe400090f1492 */
[----:B------:R-:W-:Y:S01]  /*40b0*/  LEA R146, P2, R147, UR18, 0x2 ;  /* 0x0000001293927c11 */ /* 0x000fe2000f8410ff */
[----:B------:R0:W3:Y:S01]  /*40c0*/  LDG.E.CONSTANT R141, desc[UR10][R148.64] ;  /* 0x0000000a948d7981 */ /* 0x0000e2000c1e9900 */
[----:B------:R-:W-:-:S03]  /*40d0*/  IADD3.X R150, R104, R47, R105, P0, P1 ;  /* 0x0000002f68967210 */ /* 0x000fc600007e2469 */
[----:B------:R1:W3:Y:S01]  /*40e0*/  LDG.E.CONSTANT R143, desc[UR10][R40.64] ;  /* 0x0000000a288f7981 */ /* 0x0002e2000c1e9900 */
[----:B------:R-:W-:Y:S02]  /*40f0*/  LEA.HI.X R147, R147, UR19, R150, 0x2, P2 ;  /* 0x0000001393937c11 */ /* 0x000fe400090f1496 */
[----:B------:R-:W-:-:S03]  /*4100*/  IADD3 R150, P0, P1, R61, R44, R20 ;  /* 0x0000002c3d967210 */ /* 0x000fc6000791e014 */
[----:B------:R-:W3:Y:S01]  /*4110*/  LDG.E.CONSTANT R146, desc[UR10][R146.64] ;  /* 0x0000000a92927981 */ /* 0x000ee2000c1e9900 */
[----:B------:R-:W-:Y:S02]  /*4120*/  LEA R162, P2, R150, UR18, 0x2 ;  /* 0x0000001296a27c11 */ /* 0x000fe4000f8410ff */
[-C--:B------:R-:W-:Y:S02]  /*4130*/  IADD3.X R153, R106, R47.reuse, R107, P0, P1 ;  /* 0x0000002f6a997210 */ /* 0x080fe400007e246b */
[----:B0-----:R-:W-:Y:S02]  /*4140*/  IADD3 R149, P0, P1, R60, R44, R21 ;  /* 0x0000002c3c957210 */ /* 0x001fe4000791e015 */
[----:B------:R-:W-:Y:S02]  /*4150*/  LEA.HI.X R163, R150, UR19, R153, 0x2, P2 ;  /* 0x0000001396a37c11 */ /* 0x000fe400090f1499 */
[C---:B------:R-:W-:Y:S02]  /*4160*/  LEA R148, P2, R149.reuse, UR18, 0x2 ;  /* 0x0000001295947c11 */ /* 0x040fe4000f8410ff */
[----:B-1----:R-:W-:Y:S01]  /*4170*/  IADD3.X R40, R108, R47, R109, P0, P1 ;  /* 0x0000002f6c287210 */ /* 0x002fe200007e246d */
[----:B------:R-:W3:Y:S03]  /*4180*/  LDG.E.CONSTANT R145, desc[UR10][R162.64] ;  /* 0x0000000aa2917981 */ /* 0x000ee6000c1e9900 */
[----:B------:R-:W-:-:S02]  /*4190*/  LEA.HI.X R149, R149, UR19, R40, 0x2, P2 ;  /* 0x0000001395957c11 */ /* 0x000fc400090f1428 */
[----:B------:R-:W-:-:S03]  /*41a0*/  IADD3 R40, P0, P1, R63, R44, R22 ;  /* 0x0000002c3f287210 */ /* 0x000fc6000791e016 */
[----:B------:R0:W3:Y:S01]  /*41b0*/  LDG.E.CONSTANT R148, desc[UR10][R148.64] ;  /* 0x0000000a94947981 */ /* 0x0000e2000c1e9900 */
[----:B------:R-:W-:Y:S02]  /*41c0*/  LEA R152, P2, R40, UR18, 0x2 ;  /* 0x0000001228987c11 */ /* 0x000fe4000f8410ff */
[----:B------:R-:W-:-:S04]  /*41d0*/  IADD3.X R41, R110, R47, R111, P0, P1 ;  /* 0x0000002f6e297210 */ /* 0x000fc800007e246f */
[----:B------:R-:W-:Y:S02]  /*41e0*/  LEA.HI.X R153, R40, UR19, R41, 0x2, P2 ;  /* 0x0000001328997c11 */ /* 0x000fe400090f1429 */
[----:B------:R-:W-:-:S03]  /*41f0*/  IADD3 R41, P0, P1, R62, R44, R23 ;  /* 0x0000002c3e297210 */ /* 0x000fc6000791e017 */
[----:B------:R1:W3:Y:S01]  /*4200*/  LDG.E.CONSTANT R147, desc[UR10][R152.64] ;  /* 0x0000000a98937981 */ /* 0x0002e2000c1e9900 */
[----:B------:R-:W-:Y:S02]  /*4210*/  LEA R40, P2, R41, UR18, 0x2 ;  /* 0x0000001229287c11 */ /* 0x000fe4000f8410ff */
[-C--:B------:R-:W-:Y:S02]  /*4220*/  IADD3.X R150, R112, R47.reuse, R113, P0, P1 ;  /* 0x0000002f70967210 */ /* 0x080fe400007e2471 */
[-C--:B0-----:R-:W-:Y:S02]  /*4230*/  IADD3 R149, P0, P1, R65, R44.reuse, R24 ;  /* 0x0000002c41957210 */ /* 0x081fe4000791e018 */
        /* <DEDUP_REMOVED lines=13> */
[----:B------:R-:W1:Y:S02]  /*4310*/  LDS.128 R44, [R28+0x10] ;  /* 0x000010001c2c7984 */ /* 0x000e640000000c00 */
[----:B-1----:R-:W-:-:S04]  /*4320*/  FFMA.FTZ R43, R44, R51, R43 ;  /* 0x000000332c2b7223 */ /* 0x002fc8000001002b */
[----:B------:R-:W-:Y:S02]  /*4330*/  FFMA.FTZ R50, R50, R45, R43 ;  /* 0x0000002d32327223 */ /* 0x000fe4000001002b */
[----:B0-----:R-:W0:Y:S02]  /*4340*/  LDS.128 R40, [R28+0x20] ;  /* 0x000020001c287984 */ /* 0x001e240000000c00 */
[----:B------:R-:W-:-:S04]  /*4350*/  FFMA.FTZ R49, R49, R46, R50 ;  /* 0x0000002e31317223 */ /* 0x000fc80000010032 */
[----:B------:R-:W-:Y:S02]  /*4360*/  FFMA.FTZ R47, R48, R47, R49 ;  /* 0x0000002f302f7223 */ /* 0x000fe40000010031 */
[----:B------:R-:W1:Y:S02]  /*4370*/  LDS.128 R48, [R28+0x30] ;  /* 0x000030001c307984 */ /* 0x000e640000000c00 */
[----:B0-----:R-:W-:-:S04]  /*4380*/  FFMA.FTZ R47, R40, R157, R47 ;  /* 0x0000009d282f7223 */ /* 0x001fc8000001002f */
[----:B------:R-:W-:Y:S02]  /*4390*/  FFMA.FTZ R158, R158, R41, R47 ;  /* 0x000000299e9e7223 */ /* 0x000fe4000001002f */
[----:B------:R-:W-:Y:S02]  /*43a0*/  LDS.128 R44, [R28+0x50] ;  /* 0x000050001c2c7984 */ /* 0x000fe40000000c00 */
[----:B------:R-:W-:-:S04]  /*43b0*/  FFMA.FTZ R159, R159, R42, R158 ;  /* 0x0000002a9f9f7223 */ /* 0x000fc8000001009e */
[----:B------:R-:W-:Y:S02]  /*43c0*/  FFMA.FTZ R159, R160, R43, R159 ;  /* 0x0000002ba09f7223 */ /* 0x000fe4000001009f */
[----:B------:R-:W0:Y:S02]  /*43d0*/  LDS.128 R40, [R28+0x40] ;  /* 0x000040001c287984 */ /* 0x000e240000000c00 */
[----:B-1----:R-:W-:-:S04]  /*43e0*/  FFMA.FTZ R155, R48, R155, R159 ;  /* 0x0000009b309b7223 */ /* 0x002fc8000001009f */
[----:B------:R-:W-:-:S04]  /*43f0*/  FFMA.FTZ R156, R156, R49, R155 ;  /* 0x000000319c9c7223 */ /* 0x000fc8000001009b */
[----:B------:R-:W-:-:S04]  /*4400*/  FFMA.FTZ R151, R151, R50, R156 ;  /* 0x0000003297977223 */ /* 0x000fc8000001009c */
[----:B------:R-:W-:Y:S02]  /*4410*/  FFMA.FTZ R151, R54, R51, R151 ;  /* 0x0000003336977223 */ /* 0x000fe40000010097 */
[----:B------:R-:W1:Y:S02]  /*4420*/  LDS.128 R48, [R28+0x60] ;  /* 0x000060001c307984 */ /* 0x000e640000000c00 */
[----:B0-----:R-:W-:-:S04]  /*4430*/  FFMA.FTZ R53, R40, R53, R151 ;  /* 0x0000003528357223 */ /* 0x001fc80000010097 */
[----:B------:R-:W-:-:S04]  /*4440*/  FFMA.FTZ R52, R52, R41, R53 ;  /* 0x0000002934347223 */ /* 0x000fc80000010035 */
[----:B------:R-:W-:Y:S02]  /*4450*/  FFMA.FTZ R41, R55, R42, R52 ;  /* 0x0000002a37297223 */ /* 0x000fe40000010034 */
[----:B------:R-:W0:Y:S02]  /*4460*/  LDS.128 R52, [R28+0x70] ;  /* 0x000070001c347984 */ /* 0x000e240000000c00 */
[----:B--2---:R-:W-:-:S04]  /*4470*/  FFMA.FTZ R41, R154, R43, R41 ;  /* 0x0000002b9a297223 */ /* 0x004fc80000010029 */
[----:B---3--:R-:W-:-:S04]  /*4480*/  FFMA.FTZ R41, R44, R139, R41 ;  /* 0x0000008b2c297223 */ /* 0x008fc80000010029 */
        /* <DEDUP_REMOVED lines=8> */
[----:B0-----:R-:W-:Y:S01]  /*4510*/  FFMA.FTZ R51, R52, R147, R51 ;  /* 0x0000009334337223 */ /* 0x001fe20000010033 */
        /* <DEDUP_REMOVED lines=8> */
.L_x_27629:
        /* <DEDUP_REMOVED lines=20> */
.L_x_27587:
        /* <DEDUP_REMOVED lines=9> */
.L_x_27589:
[----:B------:R-:W-:Y:S05]  /*4770*/  BSYNC B1 ;  /* 0x0000000000017941 */ /* 0x000fea0003800000 */
.L_x_27586:
[----:B0-23--:R-:W-:Y:S02]  /*4780*/  VIADD R40, R135, 0x7 ;  /* 0x0000000787287836 */ /* 0x00dfe40000000000 */
[----:B------:R-:W-:-:S03]  /*4790*/  VIADD R140, R140, 0x4 ;  /* 0x000000048c8c7836 */ /* 0x000fc60000000000 */
[----:B-1----:R-:W-:-:S04]  /*47a0*/  SHF.R.S32.HI R41, RZ, 0x1f, R40 ;  /* 0x0000001fff297819 */ /* 0x002fc80000011428 */
[----:B------:R-:W-:-:S04]  /*47b0*/  LEA.HI R41, R41, R40, RZ, 0x3 ;  /* 0x0000002829297211 */ /* 0x000fc800078f18ff */
[----:B------:R-:W-:-:S04]  /*47c0*/  SHF.R.S32.HI R41, RZ, 0x3, R41 ;  /* 0x00000003ff297819 */ /* 0x000fc80000011429 */
[----:B------:R-:W-:-:S13]  /*47d0*/  ISETP.GE.AND P0, PT, R140, R41, PT ;  /* 0x000000298c00720c */ /* 0x000fda0003f06270 */
[----:B------:R-:W-:Y:S05]  /*47e0*/  @!P0 BRA `(.L_x_27590) ;  /* 0xffffffe800948947 */ /* 0x000fea000383ffff */
.L_x_27579:
[----:B------:R-:W-:Y:S05]  /*47f0*/  BSYNC B0 ;  /* 0x0000000000007941 */ /* 0x000fea0003800000 */
.L_x_27578:
        /* <DEDUP_REMOVED lines=13> */
.L_x_27634:
        /* <DEDUP_REMOVED lines=10> */
[----:B------:R-:W-:-:S05]  /*4970*/  ISETP.GT.AND P0, PT, R44, 0x3, PT ;  /* 0x000000032c00780c */ /* 0x000fca0003f04270 */
[----:B------:R-:W-:Y:S08]  /*4980*/  BSSY B0, `(.L_x_27592) ;  /* 0x00000f6000007945 */ /* 0x000ff00003800000 */
[----:B-1----:R-:W1:Y:S01]  /*4990*/  @!P0 S2R R9, SR_CgaCtaId ;  /* 0x0000000000098919 */ /* 0x002e620000008800 */
[----:B------:R-:W-:-:S05]  /*49a0*/  @!P0 MOV R8, 0x400 ;  /* 0x0000040000088802 */ /* 0x000fca0000000f00 */
[----:B------:R-:W-:-:S05]  /*49b0*/  @!P0 VIADD R8, R8, 0x200 ;  /* 0x0000020008088836 */ /* 0x000fca0000000000 */
[----:B-1----:R-:W-:Y:S01]  /*49c0*/  @!P0 LEA R9, R9, R8, 0x18 ;  /* 0x0000000809098211 */ /* 0x002fe200078ec0ff */
[----:B------:R-:W-:-:S04]  /*49d0*/  IMAD.MOV.U32 R8, RZ, RZ, -0x800001 ;  /* 0xff7fffffff087424 */ /* 0x000fc800078e00ff */
        /* <DEDUP_REMOVED lines=31> */
.L_x_27596:
        /* <DEDUP_REMOVED lines=11> */
.L_x_27595:
[----:B------:R-:W-:Y:S05]  /*4c80*/  BSYNC B1 ;  /* 0x0000000000017941 */ /* 0x000fea0003800000 */
.L_x_27594:
        /* <DEDUP_REMOVED lines=14> */
.L_x_27599:
[----:B------:R-:W1:Y:S01]  /*4d70*/  LDS R11, [R10+-0x400] ;  /* 0xfffc00000a0b7984 */ /* 0x000e620000000800 */
[----:B------:R-:W-:-:S03]  /*4d80*/  VIADD R12, R12, 0x800 ;  /* 0x000008000c0c7836 */ /* 0x000fc60000000000 */
[----:B------:R-:W0:Y:S02]  /*4d90*/  LDS R13, [R10+-0x200] ;  /* 0xfffe00000a0d7984 */ /* 0x000e240000000800 */
[----:B------:R-:W-:Y:S02]  /*4da0*/  ISETP.GE.AND P2, PT, R12, R43, PT ;  /* 0x0000002b0c00720c */ /* 0x000fe40003f46270 */
[----:B------:R-:W2:Y:S04]  /*4db0*/  LDS R15, [R10+0x200] ;  /* 0x000200000a0f7984 */ /* 0x000ea80000000800 */
[----:B------:R-:W3:Y:S04]  /*4dc0*/  LDS R14, [R10] ;  /* 0x000000000a0e7984 */ /* 0x000ee80000000800 */
[----:B------:R-:W4:Y:S04]  /*4dd0*/  LDS R17, [R10+0x400] ;  /* 0x000400000a117984 */ /* 0x000f280000000800 */
[----:B------:R-:W5:Y:S04]  /*4de0*/  LDS R19, [R10+0x600] ;  /* 0x000600000a137984 */ /* 0x000f680000000800 */
[----:B------:R-:W-:Y:S04]  /*4df0*/  LDS R21, [R10+0x800] ;  /* 0x000800000a157984 */ /* 0x000fe80000000800 */
        /* <DEDUP_REMOVED lines=17> */
[----:B------:R-:W4:Y:S02]  /*4f10*/  MUFU.EX2 R13, R13 ;  /* 0x0000000d000d7308 */ /* 0x000f240000000800 */
[----:B------:R-:W-:Y:S01]  /*4f20*/  FMUL.FTZ R18, R18, 1.4426950216293334961 ;  /* 0x3fb8aa3b12127820 */ /* 0x000fe20000410000 */
[----:B-----5:R-:W-:-:S04]  /*4f30*/  FADD.FTZ R20, -R36, R19 ;  /* 0x0000001324147221 */ /* 0x020fc80000010100 */
[----:B------:R-:W-:Y:S01]  /*4f40*/  FMUL.FTZ R20, R20, 1.4426950216293334961 ;  /* 0x3fb8aa3b14147820 */ /* 0x000fe20000410000 */
[----:B------:R5:W0:Y:S01]  /*4f50*/  MUFU.EX2 R17, R16 ;  /* 0x0000001000117308 */ /* 0x000a220000000800 */
[----:B--2---:R-:W-:Y:S01]  /*4f60*/  FADD.FTZ R8, R11, R8 ;  /* 0x000000080b087221 */ /* 0x004fe20000010000 */
[----:B------:R-:W-:Y:S01]  /*4f70*/  FADD.FTZ R22, -R36, R22 ;  /* 0x0000001624167221 */ /* 0x000fe20000010100 */
[----:B------:R-:W-:Y:S03]  /*4f80*/  STS [R10+-0x400], R11 ;  /* 0xfffc000b0a007388 */ /* 0x000fe60000000800 */
[----:B------:R-:W-:Y:S01]  /*4f90*/  FMUL.FTZ R22, R22, 1.4426950216293334961 ;  /* 0x3fb8aa3b16167820 */ /* 0x000fe20000410000 */
[----:B------:R-:W-:Y:S01]  /*4fa0*/  FADD.FTZ R24, -R36, R24 ;  /* 0x0000001824187221 */ /* 0x000fe20000010100 */
[----:B------:R2:W3:Y:S01]  /*4fb0*/  MUFU.EX2 R15, R14 ;  /* 0x0000000e000f7308 */ /* 0x0004e20000000800 */
[----:B-----5:R-:W5:Y:S01]  /*4fc0*/  LDS R16, [R10+0x1800] ;  /* 0x001800000a107984 */ /* 0x020f620000000800 */
[----:B----4-:R-:W-:Y:S01]  /*4fd0*/  FADD.FTZ R8, R8, R13 ;  /* 0x0000000d08087221 */ /* 0x010fe20000010000 */
[----:B------:R-:W-:Y:S01]  /*4fe0*/  FMUL.FTZ R24, R24, 1.4426950216293334961 ;  /* 0x3fb8aa3b18187820 */ /* 0x000fe20000410000 */
[C---:B------:R-:W-:Y:S01]  /*4ff0*/  FADD.FTZ R26, -R36.reuse, R26 ;  /* 0x0000001a241a7221 */ /* 0x040fe20000010100 */
[----:B------:R-:W-:Y:S01]  /*5000*/  STS [R10+-0x200], R13 ;  /* 0xfffe000d0a007388 */ /* 0x000fe20000000800 */
[----:B-1----:R-:W-:-:S02]  /*5010*/  FADD.FTZ R28, -R36, R28 ;  /* 0x0000001c241c7221 */ /* 0x002fc40000010100 */
[----:B------:R1:W4:Y:S01]  /*5020*/  MUFU.EX2 R19, R18 ;  /* 0x0000001200137308 */ /* 0x0003220000000800 */
[----:B--2---:R-:W-:Y:S01]  /*5030*/  FADD.FTZ R14, -R36, R21 ;  /* 0x00000015240e7221 */ /* 0x004fe20000010100 */
[----:B------:R-:W-:Y:S01]  /*5040*/  FMUL.FTZ R26, R26, 1.4426950216293334961 ;  /* 0x3fb8aa3b1a1a7820 */ /* 0x000fe20000410000 */
[----:B------:R-:W-:Y:S01]  /*5050*/  FMUL.FTZ R28, R28, 1.4426950216293334961 ;  /* 0x3fb8aa3b1c1c7820 */ /* 0x000fe20000410000 */
[----:B0-----:R-:W-:Y:S01]  /*5060*/  FADD.FTZ R30, -R36, R30 ;  /* 0x0000001e241e7221 */ /* 0x001fe20000010100 */
[----:B------:R-:W-:Y:S01]  /*5070*/  FMUL.FTZ R14, R14, 1.4426950216293334961 ;  /* 0x3fb8aa3b0e0e7820 */ /* 0x000fe20000410000 */
[----:B------:R-:W-:Y:S02]  /*5080*/  STS [R10+0x200], R17 ;  /* 0x000200110a007388 */ /* 0x000fe40000000800 */
[----:B------:R-:W0:Y:S01]  /*5090*/  MUFU.EX2 R21, R20 ;  /* 0x0000001400157308 */ /* 0x000e220000000800 */
[----:B---3--:R-:W-:Y:S01]  /*50a0*/  FADD.FTZ R8, R8, R15 ;  /* 0x0000000f08087221 */ /* 0x008fe20000010000 */
[----:B-1----:R-:W1:Y:S01]  /*50b0*/  LDS R18, [R10+0x1a00] ;  /* 0x001a00000a127984 */ /* 0x002e620000000800 */
[----:B------:R-:W-:Y:S01]  /*50c0*/  FMUL.FTZ R30, R30, 1.4426950216293334961 ;  /* 0x3fb8aa3b1e1e7820 */ /* 0x000fe20000410000 */
[----:B------:R-:W-:Y:S01]  /*50d0*/  FADD.FTZ R32, -R36, R32 ;  /* 0x0000002024207221 */ /* 0x000fe20000010100 */
[----:B------:R-:W-:Y:S01]  /*50e0*/  FADD.FTZ R8, R8, R17 ;  /* 0x0000001108087221 */ /* 0x000fe20000010000 */
[----:B------:R-:W-:Y:S01]  /*50f0*/  FADD.FTZ R34, -R36, R34 ;  /* 0x0000002224227221 */ /* 0x000fe20000010100 */
[----:B------:R-:W-:Y:S01]  /*5100*/  STS [R10], R15 ;  /* 0x0000000f0a007388 */ /* 0x000fe20000000800 */
[----:B------:R-:W2:Y:S01]  /*5110*/  MUFU.EX2 R23, R14 ;  /* 0x0000000e00177308 */ /* 0x000ea20000000800 */
[----:B----4-:R-:W-:Y:S01]  /*5120*/  FADD.FTZ R8, R8, R19 ;  /* 0x0000001308087221 */ /* 0x010fe20000010000 */
[----:B------:R-:W-:Y:S01]  /*5130*/  FMUL.FTZ R32, R32, 1.4426950216293334961 ;  /* 0x3fb8aa3b20207820 */ /* 0x000fe20000410000 */
[----:B------:R-:W-:Y:S01]  /*5140*/  FMUL.FTZ R34, R34, 1.4426950216293334961 ;  /* 0x3fb8aa3b22227820 */ /* 0x000fe20000410000 */
[----:B------:R-:W-:Y:S04]  /*5150*/  STS [R10+0x400], R19 ;  /* 0x000400130a007388 */ /* 0x000fe80000000800 */
[----:B------:R-:W3:Y:S01]  /*5160*/  MUFU.EX2 R25, R22 ;  /* 0x0000001600197308 */ /* 0x000ee20000000800 */
[----:B0-----:R-:W-:Y:S01]  /*5170*/  FADD.FTZ R8, R8, R21 ;  /* 0x0000001508087221 */ /* 0x001fe20000010000 */
[----:B------:R-:W-:Y:S06]  /*5180*/  STS [R10+0x600], R21 ;  /* 0x000600150a007388 */ /* 0x000fec0000000800 */
[----:B------:R-:W0:Y:S01]  /*5190*/  MUFU.EX2 R27, R24 ;  /* 0x00000018001b7308 */ /* 0x000e220000000800 */
[----:B--2---:R-:W-:Y:S01]  /*51a0*/  FADD.FTZ R8, R8, R23 ;  /* 0x0000001708087221 */ /* 0x004fe20000010000 */
[----:B-----5:R-:W-:Y:S01]  /*51b0*/  FADD.FTZ R16, -R36, R16 ;  /* 0x0000001024107221 */ /* 0x020fe20000010100 */
        /* <DEDUP_REMOVED lines=31> */
.L_x_27598:
[----:B------:R-:W-:Y:S05]  /*53b0*/  BSYNC B1 ;  /* 0x0000000000017941 */ /* 0x000fea0003800000 */
.L_x_27597:
        /* <DEDUP_REMOVED lines=55> */
.L_x_27601:
[----:B------:R-:W-:Y:S05]  /*5730*/  BSYNC B1 ;  /* 0x0000000000017941 */ /* 0x000fea0003800000 */
.L_x_27600:
        /* <DEDUP_REMOVED lines=26> */
.L_x_27593:
[----:B------:R-:W-:Y:S05]  /*58e0*/  BSYNC B0 ;  /* 0x0000000000007941 */ /* 0x000fea0003800000 */
.L_x_27592:
        /* <DEDUP_REMOVED lines=51> */
.L_x_27606:
        /* <DEDUP_REMOVED lines=8> */
.L_x_27605:
[----:B------:R-:W-:Y:S05]  /*5ca0*/  BSYNC B1 ;  /* 0x0000000000017941 */ /* 0x000fea0003800000 */
.L_x_27604:
        /* <DEDUP_REMOVED lines=14> */
.L_x_27609:
        /* <DEDUP_REMOVED lines=52> */
.L_x_27608:
[----:B------:R-:W-:Y:S05]  /*60d0*/  BSYNC B1 ;  /* 0x0000000000017941 */ /* 0x000fea0003800000 */
.L_x_27607:
        /* <DEDUP_REMOVED lines=31> */
.L_x_27611:
[----:B------:R-:W-:Y:S05]  /*62d0*/  BSYNC B1 ;  /* 0x0000000000017941 */ /* 0x000fea0003800000 */
.L_x_27610:
        /* <DEDUP_REMOVED lines=14> */
.L_x_27603:
[----:B------:R-:W-:Y:S05]  /*63c0*/  BSYNC B0 ;  /* 0x0000000000007941 */ /* 0x000fea0003800000 */
.L_x_27602:
[----:B--2---:R-:W-:Y:S01]  /*63d0*/  VIADD R8, R135, 0x7 ;  /* 0x0000000787087836 */ /* 0x004fe20000000000 */
        /* <DEDUP_REMOVED lines=12> */
[----:B------:R-:W-:Y:S01]  /*64a0*/  CS2R R50, SRZ ;  /* 0x0000000000327805 */ /* 0x000fe2000001ff00 */
[----:B------:R-:W-:Y:S01]  /*64b0*/  IMAD.MOV.U32 R52, RZ, RZ, RZ ;  /* 0x000000ffff347224 */ /* 0x000fe200078e00ff */
[----:B------:R-:W-:Y:S06]  /*64c0*/  BRA `(.L_x_27614) ;  /* 0x00000010002c7947 */ /* 0x000fec0003800000 */
.L_x_27613:
[----:B------:R-:W2:Y:S01]  /*64d0*/  I2F.RP R10, R4 ;  /* 0x00000004000a7306 */ /* 0x000ea20000209400 */
[----:B------:R-:W3:Y:S01]  /*64e0*/  S2UR UR5, SR_CgaCtaId ;  /* 0x00000000000579c3 */ /* 0x000ee20000008800 */
[C---:B------:R-:W-:Y:S01]  /*64f0*/  IADD3 R57, P0, R7.reuse, R133, RZ ;  /* 0x0000008507397210 */ /* 0x040fe20007f1e0ff */
[----:B------:R-:W-:Y:S01]  /*6500*/  ULDC.64 UR8, c[0x0][0x238] ;  /* 0x00008e0000087ab9 */ /* 0x000fe20000000a00 */
[----:B------:R-:W-:Y:S01]  /*6510*/  UMOV UR4, 0x400 ;  /* 0x0000040000047882 */ /* 0x000fe20000000000 */
[C---:B------:R-:W-:Y:S01]  /*6520*/  IMAD.SHL.U32 R55, R7.reuse, 0x8, RZ ;  /* 0x0000000807377824 */ /* 0x040fe200078e00ff */
[----:B------:R-:W-:Y:S01]  /*6530*/  LEA.HI.X.SX32 R2, R7, R2, 0x1, P0 ;  /* 0x0000000207027211 */ /* 0x000fe200000f0eff */
[----:B------:R-:W-:Y:S01]  /*6540*/  UIADD3 UR4, UR4, 0x220, URZ ;  /* 0x0000022004047890 */ /* 0x000fe2000fffe03f */
[----:B------:R-:W-:Y:S01]  /*6550*/  LEA R56, P0, R57, UR8, 0x2 ;  /* 0x0000000839387c11 */ /* 0x000fe2000f8010ff */
[----:B------:R-:W-:Y:S01]  /*6560*/  ULDC UR8, c[0x0][0x27c] ;  /* 0x00009f0000087ab9 */ /* 0x000fe20000000800 */
[----:B------:R-:W-:Y:S01]  /*6570*/  LOP3.LUT R58, RZ, R54, RZ, 0x33, !PT ;  /* 0x00000036ff3a7212 */ /* 0x000fe200078e33ff */
[----:B------:R-:W-:Y:S01]  /*6580*/  VIADD R60, R3, -UR8 ;  /* 0x80000008033c7c36 */ /* 0x000fe20008000000 */
[----:B------:R-:W-:Y:S01]  /*6590*/  LEA.HI.X R57, R57, UR9, R2, 0x2, P0 ;  /* 0x0000000939397c11 */ /* 0x000fe200080f1402 */
[----:B------:R-:W-:Y:S01]  /*65a0*/  ULDC UR9, c[0x0][0x260] ;  /* 0x0000980000097ab9 */ /* 0x000fe20000000800 */
[----:B------:R-:W-:Y:S01]  /*65b0*/  LEA.HI R2, R44, R44, RZ, 0x1 ;  /* 0x0000002c2c027211 */ /* 0x000fe200078f08ff */
[----:B--2---:R-:W2:Y:S01]  /*65c0*/  MUFU.RCP R10, R10 ;  /* 0x0000000a000a7308 */ /* 0x004ea20000001000 */
[----:B------:R-:W-:Y:S01]  /*65d0*/  IMAD.MOV.U32 R45, RZ, RZ, RZ ;  /* 0x000000ffff2d7224 */ /* 0x000fe200078e00ff */
[----:B------:R-:W-:-:S02]  /*65e0*/  CS2R R46, SRZ ;  /* 0x00000000002e7805 */ /* 0x000fc4000001ff00 */
[----:B------:R-:W-:Y:S02]  /*65f0*/  LOP3.LUT R3, R2, 0xfffffffe, RZ, 0xc0, !PT ;  /* 0xfffffffe02037812 */ /* 0x000fe400078ec0ff */
[----:B------:R-:W-:Y:S02]  /*6600*/  CS2R R48, SRZ ;  /* 0x0000000000307805 */ /* 0x000fe4000001ff00 */
[----:B------:R-:W-:Y:S01]  /*6610*/  CS2R R50, SRZ ;  /* 0x0000000000327805 */ /* 0x000fe2000001ff00 */
[----:B------:R-:W-:Y:S02]  /*6620*/  IMAD.MOV.U32 R52, RZ, RZ, RZ ;  /* 0x000000ffff347224 */ /* 0x000fe400078e00ff */
[----:B------:R-:W-:Y:S01]  /*6630*/  IMAD.IADD R62, R44, 0x1, -R3 ;  /* 0x000000012c3e7824 */ /* 0x000fe200078e0a03 */
[----:B---3--:R-:W-:Y:S01]  /*6640*/  ULEA UR4, UR5, UR4, 0x18 ;  /* 0x0000000405047291 */ /* 0x008fe2000f8ec03f */
[----:B------:R-:W-:Y:S02]  /*6650*/  IMAD.MOV.U32 R59, RZ, RZ, R7 ;  /* 0x000000ffff3b7224 */ /* 0x000fe400078e0007 */
[----:B------:R-:W-:-:S02]  /*6660*/  IMAD R64, R7, 0x2, R62 ;  /* 0x0000000207407824 */ /* 0x000fc400078e023e */
[----:B--2---:R-:W-:-:S03]  /*6670*/  VIADD R8, R10, 0xffffffe ;  /* 0x0ffffffe0a087836 */ /* 0x004fc60000000000 */
[----:B------:R-:W-:Y:S01]  /*6680*/  LEA R64, R64, UR4, 0x4 ;  /* 0x0000000440407c11 */ /* 0x000fe2000f8e20ff */
[----:B------:R2:W3:Y:S02]  /*6690*/  F2I.FTZ.U32.TRUNC.NTZ R9, R8 ;  /* 0x0000000800097305 */ /* 0x0004e4000021f000 */
[----:B--2---:R-:W-:Y:S02]  /*66a0*/  IMAD.MOV.U32 R8, RZ, RZ, RZ ;  /* 0x000000ffff087224 */ /* 0x004fe400078e00ff */
[----:B---3--:R-:W-:-:S04]  /*66b0*/  IMAD.MOV R53, RZ, RZ, -R9 ;  /* 0x000000ffff357224 */ /* 0x008fc800078e0a09 */
[----:B------:R-:W-:-:S04]  /*66c0*/  IMAD R53, R53, R4, RZ ;  /* 0x0000000435357224 */ /* 0x000fc800078e02ff */
[----:B------:R-:W-:Y:S02]  /*66d0*/  IMAD.HI.U32 R53, R9, R53, R8 ;  /* 0x0000003509357227 */ /* 0x000fe400078e0008 */
[----:B------:R-:W2:Y:S02]  /*66e0*/  LDC R9, c[0x0][0x25c] ;  /* 0x00009700ff097b82 */ /* 0x000ea40000000800 */
[----:B------:R-:W-:Y:S02]  /*66f0*/  IMAD.SHL.U32 R8, R2, 0x4, RZ ;  /* 0x0000000402087824 */ /* 0x000fe400078e00ff */
[----:B------:R-:W-:-:S03]  /*6700*/  IMAD R2, R5, UR9, RZ ;  /* 0x0000000905027c24 */ /* 0x000fc6000f8e02ff */
[----:B------:R-:W-:Y:S02]  /*6710*/  LOP3.LUT R61, R8, 0xfffffff8, RZ, 0xc0, !PT ;  /* 0xfffffff8083d7812 */ /* 0x000fe400078ec0ff */
[----:B------:R-:W-:-:S03]  /*6720*/  SHF.R.S32.HI R3, RZ, 0x1f, R2 ;  /* 0x0000001fff037819 */ /* 0x000fc60000011402 */
[C---:B------:R-:W-:Y:S02]  /*6730*/  IMAD R61, R62.reuse, 0x4, R61 ;  /* 0x000000043e3d7824 */ /* 0x040fe400078e023d */
[----:B------:R-:W-:Y:S02]  /*6740*/  IMAD R62, R62, 0x4, R55 ;  /* 0x000000043e3e7824 */ /* 0x000fe400078e0237 */
[C---:B------:R-:W-:Y:S02]  /*6750*/  VIADD R65, R61.reuse, 0x100 ;  /* 0x000001003d417836 */ /* 0x040fe40000000000 */
[C---:B------:R-:W-:Y:S02]  /*6760*/  VIADD R66, R61.reuse, 0x180 ;  /* 0x000001803d427836 */ /* 0x040fe40000000000 */
[C---:B------:R-:W-:Y:S02]  /*6770*/  VIADD R67, R61.reuse, 0x200 ;  /* 0x000002003d437836 */ /* 0x040fe40000000000 */
[C---:B------:R-:W-:Y:S01]  /*6780*/  VIADD R68, R61.reuse, 0x280 ;  /* 0x000002803d447836 */ /* 0x040fe20000000000 */
[----:B--2---:R-:W-:Y:S01]  /*6790*/  SHF.R.S32.HI R5, RZ, 0x1f, R9 ;  /* 0x0000001fff057819 */ /* 0x004fe20000011409 */
[----:B------:R-:W-:-:S02]  /*67a0*/  VIADD R69, R61, 0x300 ;  /* 0x000003003d457836 */ /* 0x000fc40000000000 */
[----:B------:R-:W-:-:S07]  /*67b0*/  VIADD R63, R61, 0x380 ;  /* 0x000003803d3f7836 */ /* 0x000fce0000000000 */
.L_x_27617:
        /* <DEDUP_REMOVED lines=23> */
[----:B0-----:R-:W-:-:S04]  /*6930*/  IMAD.MOV.U32 R11, RZ, RZ, R8 ;  /* 0x000000ffff0b7224 */ /* 0x001fc800078e0008 */
        /* <DEDUP_REMOVED lines=58> */
[----:B-1----:R-:W-:Y:S02]  /*6ce0*/  LEA.HI.X.SX32 R36, R69, R38, 0x1, P1 ;  /* 0x0000002645247211 */ /* 0x002fe400008f0eff */
        /* <DEDUP_REMOVED lines=130> */
.L_x_27616:
[----:B------:R-:W-:Y:S05]  /*7510*/  BSYNC B1 ;  /* 0x0000000000017941 */ /* 0x000fea0003800000 */
.L_x_27615:
[----:B------:R-:W-:Y:S01]  /*7520*/  IADD3 R56, P1, R56, 0x10, RZ ;  /* 0x0000001038387810 */ /* 0x000fe20007f3e0ff */
[----:B------:R-:W-:Y:S02]  /*7530*/  VIADD R55, R55, 0x20 ;  /* 0x0000002037377836 */ /* 0x000fe40000000000 */
[----:B------:R-:W-:Y:S02]  /*7540*/  VIADD R62, R62, 0x20 ;  /* 0x000000203e3e7836 */ /* 0x000fe40000000000 */
[----:B------:R-:W-:Y:S02]  /*7550*/  VIADD R64, R64, 0x80 ;  /* 0x0000008040407836 */ /* 0x000fe40000000000 */
[----:B------:R-:W-:Y:S01]  /*7560*/  IMAD.X R57, RZ, RZ, R57, P1 ;  /* 0x000000ffff397224 */ /* 0x000fe200008e0639 */
[----:B------:R-:W-:Y:S06]  /*7570*/  @!P0 BRA `(.L_x_27617) ;  /* 0xfffffff000908947 */ /* 0x000fec000383ffff */
.L_x_27614:
[----:B------:R-:W-:Y:S05]  /*7580*/  BSYNC B0 ;  /* 0x0000000000007941 */ /* 0x000fea0003800000 */
.L_x_27612:
[----:B------:R-:W2:Y:S01]  /*7590*/  SHFL.BFLY PT, R0, R51, 0x1, 0x1f ;  /* 0x0c201f0033007f89 */ /* 0x000ea200000e0000 */
[----:B------:R-:W3:Y:S01]  /*75a0*/  S2UR UR5, SR_CgaCtaId ;  /* 0x00000000000579c3 */ /* 0x000ee20000008800 */
[----:B------:R-:W-:Y:S01]  /*75b0*/  UMOV UR4, 0x400 ;  /* 0x0000040000047882 */ /* 0x000fe20000000000 */
[----:B------:R-:W-:Y:S01]  /*75c0*/  BSSY B0, `(.L_x_27618) ;  /* 0x000003b000007945 */ /* 0x000fe20003800000 */
[----:B------:R-:W4:Y:S01]  /*75d0*/  SHFL.BFLY PT, R2, R49, 0x1, 0x1f ;  /* 0x0c201f0031027f89 */ /* 0x000f2200000e0000 */
[----:B------:R-:W-:-:S03]  /*75e0*/  UIADD3 UR4, UR4, 0x220, URZ ;  /* 0x0000022004047890 */ /* 0x000fc6000fffe03f */
[----:B------:R-:W5:Y:S04]  /*75f0*/  SHFL.BFLY PT, R3, R52, 0x1, 0x1f ;  /* 0x0c201f0034037f89 */ /* 0x000f6800000e0000 */
[----:B------:R-:W1:Y:S04]  /*7600*/  SHFL.BFLY PT, R5, R50, 0x1, 0x1f ;  /* 0x0c201f0032057f89 */ /* 0x000e6800000e0000 */
[----:B------:R-:W1:Y:S04]  /*7610*/  SHFL.BFLY PT, R9, R48, 0x1, 0x1f ;  /* 0x0c201f0030097f89 */ /* 0x000e6800000e0000 */
[----:B------:R-:W1:Y:S04]  /*7620*/  SHFL.BFLY PT, R4, R47, 0x1, 0x1f ;  /* 0x0c201f002f047f89 */ /* 0x000e6800000e0000 */
[----:B0-----:R-:W0:Y:S01]  /*7630*/  SHFL.BFLY PT, R11, R46, 0x1, 0x1f ;  /* 0x0c201f002e0b7f89 */ /* 0x001e2200000e0000 */
[----:B--2---:R-:W-:Y:S01]  /*7640*/  FADD.FTZ R21, R0, R51 ;  /* 0x0000003300157221 */ /* 0x004fe20000010000 */
[C---:B------:R-:W-:Y:S01]  /*7650*/  LOP3.LUT R0, R44.reuse, 0x1, RZ, 0xc0, !PT ;  /* 0x000000012c007812 */ /* 0x040fe200078ec0ff */
[----:B---3--:R-:W-:Y:S01]  /*7660*/  ULEA UR4, UR5, UR4, 0x18 ;  /* 0x0000000405047291 */ /* 0x008fe2000f8ec03f */
[----:B------:R-:W2:Y:S01]  /*7670*/  SHFL.BFLY PT, R8, R45, 0x1, 0x1f ;  /* 0x0c201f002d087f89 */ /* 0x000ea200000e0000 */
[----:B------:R-:W-:Y:S01]  /*7680*/  LEA.HI R44, R44, R44, RZ, 0x1 ;  /* 0x0000002c2c2c7211 */ /* 0x000fe200078f08ff */
[----:B----4-:R-:W-:Y:S01]  /*7690*/  FADD.FTZ R25, R2, R49 ;  /* 0x0000003102197221 */ /* 0x010fe20000010000 */
[----:B------:R-:W-:Y:S01]  /*76a0*/  ISETP.NE.AND P2, PT, R0, RZ, PT ;  /* 0x000000ff0000720c */ /* 0x000fe20003f45270 */
[----:B------:R-:W-:Y:S01]  /*76b0*/  BAR.SYNC.DEFER_BLOCKING 0x0 ;  /* 0x0000000000007b1d */ /* 0x000fe20000010000 */
[C---:B------:R-:W-:Y:S01]  /*76c0*/  LOP3.LUT R0, R6.reuse, 0xffffffc0, RZ, 0xc0, !PT ;  /* 0xffffffc006007812 */ /* 0x040fe200078ec0ff */
[C---:B------:R-:W-:Y:S01]  /*76d0*/  VIADD R2, R6.reuse, 0x1f ;  /* 0x0000001f06027836 */ /* 0x040fe20000000000 */
[----:B------:R-:W-:Y:S01]  /*76e0*/  ISETP.GT.OR P0, PT, R6, 0x3f, P2 ;  /* 0x0000003f0600780c */ /* 0x000fe20001704670 */
[----:B-----5:R-:W-:Y:S01]  /*76f0*/  FADD.FTZ R19, R3, R52 ;  /* 0x0000003403137221 */ /* 0x020fe20000010000 */
[----:B------:R-:W-:Y:S01]  /*7700*/  ISETP.NE.OR P5, PT, R0, 0x40, P2 ;  /* 0x000000400000780c */ /* 0x000fe200017a5670 */
[----:B-1----:R-:W-:Y:S01]  /*7710*/  FADD.FTZ R23, R5, R50 ;  /* 0x0000003205177221 */ /* 0x002fe20000010000 */
[----:B------:R-:W-:Y:S01]  /*7720*/  SHF.R.S32.HI R0, RZ, 0x1, R44 ;  /* 0x00000001ff007819 */ /* 0x000fe2000001142c */
[----:B------:R-:W-:Y:S01]  /*7730*/  FADD.FTZ R27, R9, R48 ;  /* 0x00000030091b7221 */ /* 0x000fe20000010000 */
[----:B------:R-:W-:-:S02]  /*7740*/  ISETP.GT.U32.AND P3, PT, R2, 0x3e, PT ;  /* 0x0000003e0200780c */ /* 0x000fc40003f64070 */
[----:B------:R-:W-:Y:S01]  /*7750*/  LOP3.LUT R3, R6, 0xffffffe0, RZ, 0xc0, !PT ;  /* 0xffffffe006037812 */ /* 0x000fe200078ec0ff */
[----:B------:R-:W-:Y:S02]  /*7760*/  IMAD R7, R7, 0x80, R0 ;  /* 0x0000008007077824 */ /* 0x000fe400078e0200 */
[----:B------:R-:W-:Y:S01]  /*7770*/  FADD.FTZ R47, R4, R47 ;  /* 0x0000002f042f7221 */ /* 0x000fe20000010000 */
[----:B------:R-:W-:Y:S01]  /*7780*/  ISETP.GT.OR P1, PT, R6, 0x1f, P2 ;  /* 0x0000001f0600780c */ /* 0x000fe20001724670 */
[----:B0-----:R-:W-:Y:S01]  /*7790*/  FADD.FTZ R29, R11, R46 ;  /* 0x0000002e0b1d7221 */ /* 0x001fe20000010000 */
[----:B------:R-:W-:Y:S02]  /*77a0*/  LEA R2, R7, UR4, 0x2 ;  /* 0x0000000407027c11 */ /* 0x000fe4000f8e10ff */
[----:B------:R-:W-:Y:S01]  /*77b0*/  ISETP.NE.OR P4, PT, R3, 0x20, P2 ;  /* 0x000000200300780c */ /* 0x000fe20001785670 */
[----:B--2---:R-:W-:Y:S02]  /*77c0*/  FADD.FTZ R45, R8, R45 ;  /* 0x0000002d082d7221 */ /* 0x004fe40000010000 */
        /* <DEDUP_REMOVED lines=26> */
.L_x_27619:
[----:B------:R-:W-:Y:S05]  /*7970*/  BSYNC B0 ;  /* 0x0000000000007941 */ /* 0x000fea0003800000 */
.L_x_27618:
        /* <DEDUP_REMOVED lines=28> */
.L_x_27621:
[----:B------:R-:W-:Y:S05]  /*7b40*/  BSYNC B0 ;  /* 0x0000000000007941 */ /* 0x000fea0003800000 */
.L_x_27620:
        /* <DEDUP_REMOVED lines=68> */
.L_x_27583:
[----:B------:R-:W-:Y:S01]  /*7f90*/  BSSY B2, `(.L_x_27622) ;  /* 0x0000007000027945 */ /* 0x000fe20003800000 */
[----:B------:R-:W-:Y:S02]  /*7fa0*/  IMAD.MOV.U32 R43, RZ, RZ, 0x2 ;  /* 0x00000002ff2b7424 */ /* 0x000fe400078e00ff */
[----:B------:R-:W-:Y:S02]  /*7fb0*/  IMAD.MOV.U32 R46, RZ, RZ, 0x1f ;  /* 0x0000001fff2e7424 */ /* 0x000fe400078e00ff */
[----:B------:R-:W-:-:S07]  /*7fc0*/  IMAD.MOV.U32 R42, RZ, RZ, -0x1 ;  /* 0xffffffffff2a7424 */ /* 0x000fce00078e00ff */
[----:B------:R-:W-:Y:S05]  /*7fd0*/  WARPSYNC.COLLECTIVE R42, `(.L_x_27623) ;  /* 0x000000002a087348 */ /* 0x000fea0003c00000 */
[----:B------:R0:W1:Y:S02]  /*7fe0*/  SHFL.BFLY P1, R41, R55, R43, R46 ;  /* 0x0c00002b37297389 */ /* 0x000064000002002e */
[----:B01----:R-:W-:Y:S01]  /*7ff0*/  ENDCOLLECTIVE ;  /* 0x000000000000791b */ /* 0x003fe20003800000 */
.L_x_27623:
[----:B------:R-:W-:Y:S05]  /*8000*/  BSYNC B2 ;  /* 0x0000000000027941 */ /* 0x000fea0003800000 */
.L_x_27622:
        /* <DEDUP_REMOVED lines=9> */
.L_x_27624:
[----:B------:R-:W-:Y:S05]  /*80a0*/  BRA `(.L_x_27625) ;  /* 0xffffffac00cc7947 */ /* 0x000fea000383ffff */
.L_x_27588:
[----:B------:R-:W-:Y:S01]  /*80b0*/  BSSY B2, `(.L_x_27626) ;  /* 0x0000007000027945 */ /* 0x000fe20003800000 */
[----:B------:R-:W-:Y:S02]  /*80c0*/  IMAD.MOV.U32 R43, RZ, RZ, 0x2 ;  /* 0x00000002ff2b7424 */ /* 0x000fe400078e00ff */
[----:B------:R-:W-:Y:S02]  /*80d0*/  IMAD.MOV.U32 R46, RZ, RZ, 0x1f ;  /* 0x0000001fff2e7424 */ /* 0x000fe400078e00ff */
[----:B------:R-:W-:-:S07]  /*80e0*/  IMAD.MOV.U32 R42, RZ, RZ, -0x1 ;  /* 0xffffffffff2a7424 */ /* 0x000fce00078e00ff */
[----:B------:R-:W-:Y:S05]  /*80f0*/  WARPSYNC.COLLECTIVE R42, `(.L_x_27627) ;  /* 0x000000002a087348 */ /* 0x000fea0003c00000 */
[----:B------:R0:W1:Y:S02]  /*8100*/  SHFL.BFLY P1, R41, R55, R43, R46 ;  /* 0x0c00002b37297389 */ /* 0x000064000002002e */
[----:B01----:R-:W-:Y:S01]  /*8110*/  ENDCOLLECTIVE ;  /* 0x000000000000791b */ /* 0x003fe20003800000 */
.L_x_27627:
[----:B------:R-:W-:Y:S05]  /*8120*/  BSYNC B2 ;  /* 0x0000000000027941 */ /* 0x000fea0003800000 */
.L_x_27626:
        /* <DEDUP_REMOVED lines=9> */
.L_x_27628:
[----:B------:R-:W-:Y:S05]  /*81c0*/  BRA `(.L_x_27629) ;  /* 0xffffffc000f47947 */ /* 0x000fea000383ffff */
.L_x_27591:
        /* <DEDUP_REMOVED lines=8> */
.L_x_27631:
[----:B------:R-:W-:Y:S05]  /*8250*/  BSYNC B0 ;  /* 0x0000000000007941 */ /* 0x000fea0003800000 */
.L_x_27630:
        /* <DEDUP_REMOVED lines=9> */
.L_x_27632:
[----:B------:R-:W-:Y:S02]  /*82f0*/  IMAD.MOV.U32 R43, RZ, RZ, 0x4 ;  /* 0x00000004ff2b7424 */ /* 0x000fe400078e00ff */
[----:B------:R-:W-:-:S05]  /*8300*/  IMAD.MOV.U32 R8, RZ, RZ, R41 ;  /* 0x000000ffff087224 */ /* 0x000fca00078e0029 */
[----:B------:R-:W-:-:S05]  /*8310*/  FMNMX.FTZ R11, R9, R8, !PT ;  /* 0x00000008090b7209 */ /* 0x000fca0007810000 */
[----:B------:R-:W-:-:S07]  /*8320*/  IMAD.MOV.U32 R55, RZ, RZ, R11 ;  /* 0x000000ffff377224 */ /* 0x000fce00078e000b */
[----:B------:R-:W-:Y:S05]  /*8330*/  WARPSYNC.COLLECTIVE R42, `(.L_x_27633) ;  /* 0x000000002a087348 */ /* 0x000fea0003c00000 */
[----:B------:R0:W1:Y:S02]  /*8340*/  SHFL.BFLY P1, R41, R55, R43, R46 ;  /* 0x0c00002b37297389 */ /* 0x000064000002002e */
[----:B01----:R-:W-:Y:S01]  /*8350*/  ENDCOLLECTIVE ;  /* 0x000000000000791b */ /* 0x003fe20003800000 */
.L_x_27633:
[----:B------:R-:W-:Y:S01]  /*8360*/  IMAD.MOV.U32 R8, RZ, RZ, R41 ;  /* 0x000000ffff087224 */ /* 0x000fe200078e0029 */
[----:B------:R-:W-:Y:S06]  /*8370*/  BRA `(.L_x_27634) ;  /* 0xffffffc400547947 */ /* 0x000fec000383ffff */
.L_x_27635:
        /* <DEDUP_REMOVED lines=16> */
.L_x_28505:


//--------------------- .text._ZN4vllm25paged_attention_v1_kernelIffLi120ELi8ELi128ELNS_18Fp8KVCacheDataTypeE0ELb1EEEvPT_PKS2_PKT0_S8_ifPKiSA_iPKfiiiSC_SC_iiiii --------------------------
	.section	.text._ZN4vllm25paged_attention_v1_kernelIffLi120ELi8ELi128ELNS_18Fp8KVCacheDataTypeE0ELb1EEEvPT_PKS2_PKT0_S8_ifPKiSA_iPKfiiiSC_SC_iiiii,"ax",@progbits
	.align	128
        .global         _ZN4vllm25paged_attention_v1_kernelIffLi120ELi8ELi128ELNS_18Fp8KVCacheDataTypeE0ELb1EEEvPT_PKS2_PKT0_S8_ifPKiSA_iPKfiiiSC_SC_iiiii
        .type           _ZN4vllm25paged_attention_v1_kernelIffLi120ELi8ELi128ELNS_18Fp8KVCacheDataTypeE0ELb1EEEvPT_PKS2_PKT0_S8_ifPKiSA_iPKfiiiSC_SC_iiiii,@function
        .size           _ZN4vllm25paged_attention_v1_kernelIffLi120ELi8ELi128ELNS_18Fp8KVCacheDataTypeE0ELb1EEEvPT_PKS2_PKT0_S8_ifPKiSA_iPKfiiiSC_SC_iiiii,(.L_x_28506 - _ZN4vllm25paged_attention_v1_kernelIffLi120ELi8ELi128ELNS_18Fp8KVCacheDataTypeE0ELb1EEEvPT_PKS2_PKT0_S8_ifPKiSA_iPKfiiiSC_SC_iiiii)
        .other          _ZN4vllm25paged_attention_v1_kernelIffLi120ELi8ELi128ELNS_18Fp8KVCacheDataTypeE0ELb1EEEvPT_PKS2_PKT0_S8_ifPKiSA_iPKfiiiSC_SC_iiiii,@"STO_CUDA_ENTRY STV_DEFAULT"
_ZN4vllm25paged_attention_v1_kernelIffLi120ELi8ELi128ELNS_18Fp8KVCacheDataTypeE0ELb1EEEvPT_PKS2_PKT0_S8_ifPKiSA_iPKfiiiSC_SC_iiiii:
.text._ZN4vllm25paged_attention_v1_kernelIffLi120ELi8ELi128ELNS_18Fp8KVCacheDataTypeE0ELb1EEEvPT_PKS2_PKT0_S8_ifPKiSA_iPKfiiiSC_SC_iiiii:
        /* <DEDUP_REMOVED lines=41> */
[----:B0-----:R-:W0:Y:S08]  /*0290*/  I2F.RP R4, R9 ;  /* 0x0000000900047306 */ /* 0x001e300000209400 */
        /* <DEDUP_REMOVED lines=60> */
.L_x_27640:
        /* <DEDUP_REMOVED lines=11> */
.L_x_27639:
[----:B------:R-:W-:Y:S05]  /*0710*/  BSYNC B1 ;  /* 0x0000000000017941 */ /* 0x000fea0003800000 */
.L_x_27638:
[----:B------:R-:W-:Y:S05]  /*0720*/  @!P1 BRA `(.L_x_27637) ;  /* 0x0000000000789947 */ /* 0x000fea0003800000 */
[----:B------:R-:W0:Y:S01]  /*0730*/  S2R R3, SR_CgaCtaId ;  /* 0x0000000000037919 */ /* 0x000e220000008800 */
[----:B------:R-:W1:Y:S01]  /*0740*/  LDC.64 R16, c[0x0][0x218] ;  /* 0x00008600ff107b82 */ /* 0x000e620000000a00 */
[----:B------:R-:W-:Y:S01]  /*0750*/  MOV R2, 0x400 ;  /* 0x0000040000027802 */ /* 0x000fe20000000f00 */
[C---:B------:R-:W-:Y:S01]  /*0760*/  IMAD R19, R9.reuse, 0x4, R110 ;  /* 0x0000000409137824 */ /* 0x040fe200078e026e */
[----:B------:R-:W-:Y:S01]  /*0770*/  IADD3 R7, P0, R4, R7, RZ ;  /* 0x0000000704077210 */ /* 0x000fe20007f1e0ff */
[----:B------:R-:W-:-:S04]  /*0780*/  VIADD R4, R9, 0xffffff80 ;  /* 0xffffff8009047836 */ /* 0x000fc80000000000 */
[----:B------:R-:W-:Y:S01]  /*0790*/  IMAD.X R10, R10, 0x1, R11, P0 ;  /* 0x000000010a0a7824 */ /* 0x000fe200000e060b */
[----:B-1----:R-:W-:-:S04]  /*07a0*/  LEA R8, P0, R7, R16, 0x2 ;  /* 0x0000001007087211 */ /* 0x002fc800078010ff */
[----:B------:R-:W-:Y:S02]  /*07b0*/  LEA.HI.X R17, R7, R17, R10, 0x2, P0 ;  /* 0x0000001107117211 */ /* 0x000fe400000f140a */
[----:B0-----:R-:W-:-:S05]  /*07c0*/  LEA R3, R3, R2, 0x18 ;  /* 0x0000000203037211 */ /* 0x001fca00078ec0ff */
[----:B------:R-:W-:-:S04]  /*07d0*/  IMAD R2, R110, 0x78, R3 ;  /* 0x000000786e027824 */ /* 0x000fc800078e0203 */
[----:B------:R-:W-:-:S04]  /*07e0*/  IMAD R2, R9, 0x4, R2 ;  /* 0x0000000409027824 */ /* 0x000fc800078e0202 */
[----:B------:R-:W-:-:S07]  /*07f0*/  VIADD R6, R2, 0x100 ;  /* 0x0000010002067836 */ /* 0x000fce0000000000 */
.L_x_27641:
        /* <DEDUP_REMOVED lines=17> */
.L_x_27637:
[----:B------:R-:W-:Y:S05]  /*0910*/  BSYNC B0 ;  /* 0x0000000000007941 */ /* 0x000fea0003800000 */
.L_x_27636:
        /* <DEDUP_REMOVED lines=21> */
[----:B------:R-:W-:-:S02]  /*0a70*/  @P3 IMAD R0, R15, UR4, R0 ;  /* 0x000000040f003c24 */ /* 0x000fc4000f8e0200 */
        /* <DEDUP_REMOVED lines=9> */
[----:B------:R-:W-:Y:S02]  /*0b10*/  VIADD R2, R111, 0x7 ;  /* 0x000000076f027836 */ /* 0x000fe40000000000 */
[----:B------:R-:W-:-:S04]  /*0b20*/  IMAD.HI.U32 R3, R107, R8, RZ ;  /* 0x000000086b037227 */ /* 0x000fc800078e00ff */
[----:B------:R-:W-:Y:S02]  /*0b30*/  IMAD.MOV R7, RZ, RZ, -R3 ;  /* 0x000000ffff077224 */ /* 0x000fe400078e0a03 */
[----:B------:R-:W-:Y:S01]  /*0b40*/  @!P3 IMAD R6, R14, UR4, R5 ;  /* 0x000000040e06bc24 */ /* 0x000fe2000f8e0205 */
[----:B------:R-:W-:Y:S01]  /*0b50*/  ULDC UR4, c[0x0][0x248] ;  /* 0x0000920000047ab9 */ /* 0x000fe20000000800 */
[----:B------:R-:W-:Y:S02]  /*0b60*/  IMAD R7, R4, R7, R8 ;  /* 0x0000000704077224 */ /* 0x000fe400078e0208 */
[----:B------:R-:W-:Y:S02]  /*0b70*/  @!P3 IMAD R6, R6, R13, RZ ;  /* 0x0000000d0606b224 */ /* 0x000fe400078e02ff */
[----:B------:R-:W-:Y:S01]  /*0b80*/  IMAD R109, R109, UR4, RZ ;  /* 0x000000046d6d7c24 */ /* 0x000fe2000f8e02ff */
[----:B------:R-:W-:Y:S01]  /*0b90*/  ISETP.GT.U32.AND P1, PT, R4, R7, PT ;  /* 0x000000070400720c */ /* 0x000fe20003f24070 */
[----:B------:R-:W-:-:S04]  /*0ba0*/  @P3 IMAD R6, R0, R11, RZ ;  /* 0x0000000b00063224 */ /* 0x000fc800078e02ff */
        /* <DEDUP_REMOVED lines=9> */
[----:B------:R-:W-:Y:S02]  /*0c40*/  ISETP.GE.AND P0, PT, R113, R2, PT ;  /* 0x000000027100720c */ /* 0x000fe40003f06270 */
[----:B------:R-:W-:Y:S01]  /*0c50*/  SHF.R.S32.HI R2, RZ, 0x1f, R109 ;  /* 0x0000001fff027819 */ /* 0x000fe2000001146d */
[----:B------:R-:W-:Y:S01]  /*0c60*/  @!P2 IMAD.MOV R3, RZ, RZ, -R3 ;  /* 0x000000ffff03a224 */ /* 0x000fe200078e0a03 */
[----:B------:R-:W-:-:S09]  /*0c70*/  @!P1 LOP3.LUT R3, RZ, R9, RZ, 0x33, !PT ;  /* 0x00000009ff039212 */ /* 0x000fd200078e33ff */
[----:B------:R-:W-:Y:S05]  /*0c80*/  @P0 BRA `(.L_x_27643) ;  /* 0x0000003800280947 */ /* 0x000fea0003800000 */
[C---:B------:R-:W-:Y:S01]  /*0c90*/  VIADD R104, R110.reuse, 0x14 ;  /* 0x000000146e687836 */ /* 0x040fe20000000000 */
[----:B------:R-:W-:Y:S01]  /*0ca0*/  SHF.R.S32.HI R4, RZ, 0x1f, R105 ;  /* 0x0000001fff047819 */ /* 0x000fe20000011469 */
[C---:B------:R-:W-:Y:S01]  /*0cb0*/  VIADD R102, R110.reuse, 0x18 ;  /* 0x000000186e667836 */ /* 0x040fe20000000000 */
[----:B------:R-:W0:Y:S01]  /*0cc0*/  S2R R8, SR_CgaCtaId ;  /* 0x0000000000087919 */ /* 0x000e220000008800 */
        /* <DEDUP_REMOVED lines=8> */
[C---:B------:R-:W-:Y:S01]  /*0d50*/  VIADD R90, R110.reuse, 0x30 ;  /* 0x000000306e5a7836 */ /* 0x040fe20000000000 */
[----:B------:R-:W-:Y:S01]  /*0d60*/  LEA.HI R4, R7, R102, RZ, 0x2 ;  /* 0x0000006607047211 */ /* 0x000fe200078f10ff */
[C---:B------:R-:W-:Y:S01]  /*0d70*/  VIADD R94, R110.reuse, 0x28 ;  /* 0x000000286e5e7836 */ /* 0x040fe20000000000 */
        /* <DEDUP_REMOVED lines=9> */
[C---:B------:R-:W-:Y:S01]  /*0e10*/  VIADD R84, R110.reuse, 0x3c ;  /* 0x0000003c6e547836 */ /* 0x040fe20000000000 */
[----:B------:R-:W-:Y:S01]  /*0e20*/  LEA.HI R16, R7, R100, RZ, 0x2 ;  /* 0x0000006407107211 */ /* 0x000fe200078f10ff */
[C---:B------:R-:W-:Y:S01]  /*0e30*/  VIADD R82, R110.reuse, 0x40 ;  /* 0x000000406e527836 */ /* 0x040fe20000000000 */
        /* <DEDUP_REMOVED lines=19> */
[----:B------:R-:W-:Y:S01]  /*0f70*/  VIADD R10, R110, 0x68 ;  /* 0x000000686e0a7836 */ /* 0x000fe20000000000 */
[----:B------:R-:W-:Y:S01]  /*0f80*/  LOP3.LUT R7, R21, 0xfffffffc, RZ, 0xc0, !PT ;  /* 0xfffffffc15077812 */ /* 0x000fe200078ec0ff */
[----:B------:R-:W-:Y:S01]  /*0f90*/  ULDC UR4, c[0x0][0x260] ;  /* 0x0000980000047ab9 */ /* 0x000fe20000000800 */
[----:B------:R-:W-:Y:S01]  /*0fa0*/  SHF.R.S32.HI R23, RZ, 0x1f, R88 ;  /* 0x0000001fff177819 */ /* 0x000fe20000011458 */
[----:B------:R-:W1:Y:S01]  /*0fb0*/  LDC R41, c[0x0][0x25c] ;  /* 0x00009700ff297b82 */ /* 0x000e620000000800 */
[----:B------:R-:W-:Y:S01]  /*0fc0*/  LEA.HI R20, R11, R94, RZ, 0x2 ;  /* 0x0000005e0b147211 */ /* 0x000fe200078f10ff */
[----:B------:R-:W-:Y:S01]  /*0fd0*/  IMAD.IADD R92, R92, 0x1, -R7 ;  /* 0x000000015c5c7824 */ /* 0x000fe200078e0a07 */
[----:B------:R-:W-:Y:S01]  /*0fe0*/  LEA.HI R24, R9, R86, RZ, 0x2 ;  /* 0x0000005609187211 */ /* 0x000fe200078f10ff */
[----:B------:R-:W-:Y:S01]  /*0ff0*/  IMAD R12, R5, UR4, RZ ;  /* 0x00000004050c7c24 */ /* 0x000fe2000f8e02ff */
        /* <DEDUP_REMOVED lines=10> */
[C---:B------:R-:W-:Y:S01]  /*10a0*/  LOP3.LUT R13, R20.reuse, 0xfffffffc, RZ, 0xc0, !PT ;  /* 0xfffffffc140d7812 */ /* 0x040fe200078ec0ff */
[----:B------:R-:W-:Y:S01]  /*10b0*/  IMAD.SHL.U32 R95, R19, 0x8, RZ ;  /* 0x00000008135f7824 */ /* 0x000fe200078e00ff */
[----:B------:R-:W-:Y:S01]  /*10c0*/  SHF.R.S32.HI R27, RZ, 0x1f, R80 ;  /* 0x0000001fff1b7819 */ /* 0x000fe20000011450 */
[----:B------:R-:W-:Y:S01]  /*10d0*/  IMAD.SHL.U32 R93, R20, 0x8, RZ ;  /* 0x00000008145d7824 */ /* 0x000fe200078e00ff */
[----:B------:R-:W-:Y:S01]  /*10e0*/  LOP3.LUT R11, R23, 0xfffffffc, RZ, 0xc0, !PT ;  /* 0xfffffffc170b7812 */ /* 0x000fe200078ec0ff */
[----:B------:R-:W-:Y:S01]  /*10f0*/  IMAD.IADD R94, R94, 0x1, -R13 ;  /* 0x000000015e5e7824 */ /* 0x000fe200078e0a0d */
[----:B------:R-:W-:Y:S01]  /*1100*/  SHF.R.S32.HI R9, RZ, 0x1f, R78 ;  /* 0x0000001fff097819 */ /* 0x000fe2000001144e */
[----:B------:R-:W-:Y:S01]  /*1110*/  IMAD.SHL.U32 R91, R21, 0x8, RZ ;  /* 0x00000008155b7824 */ /* 0x000fe200078e00ff */
[----:B------:R-:W-:Y:S01]  /*1120*/  LEA.HI R25, R25, R84, RZ, 0x2 ;  /* 0x0000005419197211 */ /* 0x000fe200078f10ff */
[----:B------:R-:W-:Y:S01]  /*1130*/  IMAD.IADD R88, R88, 0x1, -R11 ;  /* 0x0000000158587824 */ /* 0x000fe200078e0a0b */
[----:B------:R-:W-:Y:S01]  /*1140*/  LEA.HI R26, R7, R82, RZ, 0x2 ;  /* 0x00000052071a7211 */ /* 0x000fe200078f10ff */
[----:B------:R-:W-:Y:S01]  /*1150*/  IMAD.SHL.U32 R89, R22, 0x8, RZ ;  /* 0x0000000816597824 */ /* 0x000fe200078e00ff */
[----:B------:R-:W-:Y:S01]  /*1160*/  LEA.HI R27, R27, R80, RZ, 0x2 ;  /* 0x000000501b1b7211 */ /* 0x000fe200078f10ff */
[----:B------:R-:W-:Y:S01]  /*1170*/  IMAD.SHL.U32 R87, R23, 0x8, RZ ;  /* 0x0000000817577824 */ /* 0x000fe200078e00ff */
[C---:B------:R-:W-:Y:S01]  /*1180*/  LOP3.LUT R13, R24.reuse, 0xfffffffc, RZ, 0xc0, !PT ;  /* 0xfffffffc180d7812 */ /* 0x040fe200078ec0ff */
[----:B------:R-:W-:Y:S01]  /*1190*/  IMAD.SHL.U32 R85, R24, 0x8, RZ ;  /* 0x0000000818557824 */ /* 0x000fe200078e00ff */
[----:B------:R-:W-:Y:S01]  /*11a0*/  LEA.HI R28, R9, R78, RZ, 0x2 ;  /* 0x0000004e091c7211 */ /* 0x000fe200078f10ff */
[C---:B------:R-:W-:Y:S01]  /*11b0*/  IMAD.SHL.U32 R83, R25.reuse, 0x8, RZ ;  /* 0x0000000819537824 */ /* 0x040fe200078e00ff */
[----:B------:R-:W-:Y:S01]  /*11c0*/  LOP3.LUT R7, R25, 0xfffffffc, RZ, 0xc0, !PT ;  /* 0xfffffffc19077812 */ /* 0x000fe200078ec0ff */
[----:B------:R-:W-:Y:S01]  /*11d0*/  IMAD.IADD R86, R86, 0x1, -R13 ;  /* 0x0000000156567824 */ /* 0x000fe200078e0a0d */
[C---:B------:R-:W-:Y:S01]  /*11e0*/  LOP3.LUT R9, R26.reuse, 0xfffffffc, RZ, 0xc0, !PT ;  /* 0xfffffffc1a097812 */ /* 0x040fe200078ec0ff */
[----:B------:R-:W-:Y:S01]  /*11f0*/  IMAD.SHL.U32 R81, R26, 0x8, RZ ;  /* 0x000000081a517824 */ /* 0x000fe200078e00ff */
[C---:B------:R-:W-:Y:S01]  /*1200*/  LOP3.LUT R11, R27.reuse, 0xfffffffc, RZ, 0xc0, !PT ;  /* 0xfffffffc1b0b7812 */ /* 0x040fe200078ec0ff */
        /* <DEDUP_REMOVED lines=12> */
[----:B------:R-:W-:Y:S01]  /*12d0*/  ULDC UR4, c[0x0][0x27c] ;  /* 0x00009f0000047ab9 */ /* 0x000fe20000000800 */
[----:B------:R-:W-:Y:S01]  /*12e0*/  LEA.HI R30, R9, R74, RZ, 0x2 ;  /* 0x0000004a091e7211 */ /* 0x000fe200078f10ff */
[----:B------:R-:W-:Y:S01]  /*12f0*/  IMAD.IADD R105, R105, 0x1, -R6 ;  /* 0x0000000169697824 */ /* 0x000fe200078e0a06 */
[----:B------:R-:W-:Y:S01]  /*1300*/  MOV R17, 0x400 ;  /* 0x0000040000117802 */ /* 0x000fe20000000f00 */
[----:B------:R-:W-:Y:S01]  /*1310*/  VIADD R6, R110, 0x60 ;  /* 0x000000606e067836 */ /* 0x000fe20000000000 */
[----:B------:R-:W-:Y:S01]  /*1320*/  SHF.R.S32.HI R13, RZ, 0x1f, R70 ;  /* 0x0000001fff0d7819 */ /* 0x000fe20000011446 */
[----:B------:R-:W-:Y:S01]  /*1330*/  IMAD.SHL.U32 R117, R105, 0x4, RZ ;  /* 0x0000000469757824 */ /* 0x000fe200078e00ff */
[----:B------:R-:W-:Y:S01]  /*1340*/  LEA.HI R31, R11, R72, RZ, 0x2 ;  /* 0x000000480b1f7211 */ /* 0x000fe200078f10ff */
[C---:B------:R-:W-:Y:S01]  /*1350*/  IMAD.SHL.U32 R75, R29.reuse, 0x8, RZ ;  /* 0x000000081d4b7824 */ /* 0x040fe200078e00ff */
[----:B------:R-:W-:Y:S01]  /*1360*/  LOP3.LUT R7, R29, 0xfffffffc, RZ, 0xc0, !PT ;  /* 0xfffffffc1d077812 */ /* 0x000fe200078ec0ff */
[C---:B------:R-:W-:Y:S01]  /*1370*/  IMAD.SHL.U32 R73, R30.reuse, 0x8, RZ ;  /* 0x000000081e497824 */ /* 0x040fe200078e00ff */
[----:B------:R-:W-:Y:S01]  /*1380*/  LOP3.LUT R9, R30, 0xfffffffc, RZ, 0xc0, !PT ;  /* 0xfffffffc1e097812 */ /* 0x000fe200078ec0ff */
[----:B------:R-:W-:Y:S01]  /*1390*/  IMAD.SHL.U32 R71, R31, 0x8, RZ ;  /* 0x000000081f477824 */ /* 0x000fe200078e00ff */
[----:B0-----:R-:W-:Y:S01]  /*13a0*/  LEA R17, R8, R17, 0x18 ;  /* 0x0000001108117211 */ /* 0x001fe200078ec0ff */
[----:B------:R-:W-:Y:S01]  /*13b0*/  VIADD R8, R110, 0x64 ;  /* 0x000000646e087836 */ /* 0x000fe20000000000 */
        /* <DEDUP_REMOVED lines=14> */
[----:B------:R-:W-:Y:S01]  /*14a0*/  SHF.R.S32.HI R13, RZ, 0x1f, R10 ;  /* 0x0000001fff0d7819 */ /* 0x000fe2000001140a */
[----:B------:R-:W-:Y:S01]  /*14b0*/  IMAD.SHL.U32 R15, R33, 0x8, RZ ;  /* 0x00000008210f7824 */ /* 0x000fe200078e00ff */
[----:B------:R-:W-:Y:S02]  /*14c0*/  LEA.HI R35, R11, R8, RZ, 0x2 ;  /* 0x000000080b237211 */ /* 0x000fe400078f10ff */
        /* <DEDUP_REMOVED lines=11> */
[----:B------:R-:W-:Y:S01]  /*1580*/  IADD3 R116, P0, R12, R117, RZ ;  /* 0x000000750c747210 */ /* 0x000fe20007f1e0ff */
[----:B------:R-:W-:Y:S01]  /*1590*/  VIADD R11, R110, 0x70 ;  /* 0x000000706e0b7836 */ /* 0x000fe20000000000 */
[----:B------:R-:W-:Y:S01]  /*15a0*/  LOP3.LUT R97, R97, 0xffffffe0, RZ, 0xc0, !PT ;  /* 0xffffffe061617812 */ /* 0x000fe200078ec0ff */
[----:B------:R-:W-:Y:S01]  /*15b0*/  IMAD.IADD R8, R10, 0x1, -R13 ;  /* 0x000000010a087824 */ /* 0x000fe200078e0a0d */
[----:B------:R-:W-:Y:S01]  /*15c0*/  SHF.R.S32.HI R10, RZ, 0x1f, R9 ;  /* 0x0000001fff0a7819 */ /* 0x000fe20000011409 */
[----:B------:R-:W-:Y:S01]  /*15d0*/  VIADD R13, R110, 0x74 ;  /* 0x000000746e0d7836 */ /* 0x000fe20000000000 */
[----:B------:R-:W-:Y:S01]  /*15e0*/  SHF.R.S32.HI R14, RZ, 0x1f, R11 ;  /* 0x0000001fff0e7819 */ /* 0x000fe2000001140b */
[----:B------:R-:W-:Y:S01]  /*15f0*/  IMAD.SHL.U32 R19, R36, 0x8, RZ ;  /* 0x0000000824137824 */ /* 0x000fe200078e00ff */
[----:B------:R-:W-:-:S02]  /*1600*/  LEA.HI R37, R10, R9, RZ, 0x2 ;  /* 0x000000090a257211 */ /* 0x000fc400078f10ff */
[----:B------:R-:W-:Y:S02]  /*1610*/  LEA.HI R38, R14, R11, RZ, 0x2 ;  /* 0x0000000b0e267211 */ /* 0x000fe400078f10ff */
[----:B------:R-:W-:Y:S01]  /*1620*/  SHF.R.S32.HI R40, RZ, 0x1f, R13 ;  /* 0x0000001fff287819 */ /* 0x000fe2000001140d */
[C---:B------:R-:W-:Y:S01]  /*1630*/  IMAD.SHL.U32 R18, R37.reuse, 0x8, RZ ;  /* 0x0000000825127824 */ /* 0x040fe200078e00ff */
[----:B------:R-:W-:Y:S01]  /*1640*/  LOP3.LUT R10, R37, 0xfffffffc, RZ, 0xc0, !PT ;  /* 0xfffffffc250a7812 */ /* 0x000fe200078ec0ff */
[C---:B------:R-:W-:Y:S01]  /*1650*/  IMAD.SHL.U32 R21, R38.reuse, 0x8, RZ ;  /* 0x0000000826157824 */ /* 0x040fe200078e00ff */
[----:B------:R-:W-:Y:S02]  /*1660*/  LOP3.LUT R14, R38, 0xfffffffc, RZ, 0xc0, !PT ;  /* 0xfffffffc260e7812 */ /* 0x000fe400078ec0ff */
[----:B------:R-:W-:Y:S01]  /*1670*/  LEA.HI.X.SX32 R117, R12, R39, 0x1, P0 ;  /* 0x000000270c757211 */ /* 0x000fe200000f0eff */
[----:B------:R-:W-:Y:S01]  /*1680*/  IMAD.IADD R9, R9, 0x1, -R10 ;  /* 0x0000000109097824 */ /* 0x000fe200078e0a0a */
[----:B------:R-:W-:Y:S01]  /*1690*/  FSETP.NEU.FTZ.AND P0, PT, R114, RZ, PT ;  /* 0x000000ff7200720b */ /* 0x000fe20003f1d000 */
[----:B------:R-:W-:Y:S01]  /*16a0*/  IMAD.IADD R10, R11, 0x1, -R14 ;  /* 0x000000010b0a7824 */ /* 0x000fe200078e0a0e */
[----:B------:R-:W-:Y:S01]  /*16b0*/  LEA.HI R40, R40, R13, RZ, 0x2 ;  /* 0x0000000d28287211 */ /* 0x000fe200078f10ff */
[----:B------:R-:W-:Y:S01]  /*16c0*/  IMAD R14, R110, 0x78, R17 ;  /* 0x000000786e0e7824 */ /* 0x000fe200078e0211 */
[----:B------:R-:W-:Y:S01]  /*16d0*/  LOP3.LUT R95, R95, 0xffffffe0, RZ, 0xc0, !PT ;  /* 0xffffffe05f5f7812 */ /* 0x000fe200078ec0ff */
[----:B------:R-:W-:Y:S01]  /*16e0*/  IMAD.SHL.U32 R17, R34, 0x8, RZ ;  /* 0x0000000822117824 */ /* 0x000fe200078e00ff */
[C---:B------:R-:W-:Y:S01]  /*16f0*/  LOP3.LUT R42, R40.reuse, 0xfffffffc, RZ, 0xc0, !PT ;  /* 0xfffffffc282a7812 */ /* 0x040fe200078ec0ff */
[----:B------:R-:W-:Y:S01]  /*1700*/  IMAD.SHL.U32 R20, R40, 0x8, RZ ;  /* 0x0000000828147824 */ /* 0x000fe200078e00ff */
[----:B------:R-:W-:Y:S01]  /*1710*/  LOP3.LUT R93, R93, 0xffffffe0, RZ, 0xc0, !PT ;  /* 0xffffffe05d5d7812 */ /* 0x000fe200078ec0ff */
[----:B------:R-:W-:Y:S01]  /*1720*/  VIADD R12, R3, -UR4 ;  /* 0x80000004030c7c36 */ /* 0x000fe20008000000 */
        /* <DEDUP_REMOVED lines=70> */
.L_x_27649:
[----:B------:R-:W0:Y:S01]  /*1b90*/  LDC R121, c[0x0][0x280] ;  /* 0x0000a000ff797b82 */ /* 0x000e220000000800 */
        /* <DEDUP_REMOVED lines=18> */
[----:B------:R-:W-:Y:S01]  /*1cc0*/  ISETP.GE.AND P2, PT, R62, RZ, PT ;  /* 0x000000ff3e00720c */ /* 0x000fe20003f46270 */
[----:B------:R-:W-:Y:S01]  /*1cd0*/  IMAD.MOV.U32 R62, RZ, RZ, RZ ;  /* 0x000000ffff3e7224 */ /* 0x000fe200078e00ff */
[----:B------:R-:W-:-:S09]  /*1ce0*/  LEA R112, R112, UR4, 0x2 ;  /* 0x0000000470707c11 */ /* 0x000fd2000f8e10ff */
        /* <DEDUP_REMOVED lines=34> */
[----:B------:R-:W-:-:S04]  /*1f10*/  SHF.R.S32.HI R114, RZ, 0x1f, R115 ;  /* 0x0000001fff727819 */ /* 0x000fc80000011473 */
[----:B------:R-:W-:-:S04]  /*1f20*/  LEA.HI R118, R114, R115, RZ, 0x2 ;  /* 0x0000007372767211 */ /* 0x000fc800078f10ff */
[----:B------:R-:W-:-:S05]  /*1f30*/  LOP3.LUT R120, R118, 0xfffffffc, RZ, 0xc0, !PT ;  /* 0xfffffffc76787812 */ /* 0x000fca00078ec0ff */
[----:B------:R-:W-:Y:S02]  /*1f40*/  IMAD.IADD R122, R115, 0x1, -R120 ;  /* 0x00000001737a7824 */ /* 0x000fe400078e0a78 */
[----:B------:R-:W-:-:S05]  /*1f50*/  IMAD.SHL.U32 R120, R118, 0x8, RZ ;  /* 0x0000000876787824 */ /* 0x000fca00078e00ff */
[----:B0-----:R-:W-:-:S04]  /*1f60*/  LOP3.LUT R63, R120, 0xffffffe0, RZ, 0xc0, !PT ;  /* 0xffffffe0783f7812 */ /* 0x001fc800078ec0ff */
[----:B------:R-:W-:Y:S02]  /*1f70*/  SHF.R.S32.HI R121, RZ, 0x1f, R63 ;  /* 0x0000001fff797819 */ /* 0x000fe4000001143f */
[----:B--2---:R-:W-:Y:S01]  /*1f80*/  SHF.R.S32.HI R114, RZ, 0x1f, R62 ;  /* 0x0000001fff727819 */ /* 0x004fe2000001143e */
[----:B------:R-:W-:-:S04]  /*1f90*/  IMAD.WIDE.U32 R118, R62, UR13, R116 ;  /* 0x0000000d3e767c25 */ /* 0x000fc8000f8e0074 */
[----:B------:R-:W-:-:S04]  /*1fa0*/  IMAD R114, R114, UR13, RZ ;  /* 0x0000000d72727c24 */ /* 0x000fc8000f8e02ff */
[----:B------:R-:W-:Y:S01]  /*1fb0*/  IMAD R115, R62, R13, R114 ;  /* 0x0000000d3e737224 */ /* 0x000fe200078e0272 */
[--C-:B------:R-:W-:Y:S02]  /*1fc0*/  IADD3 R62, P0, P1, R63, R118, R122.reuse ;  /* 0x000000763f3e7210 */ /* 0x100fe4000791e07a */
[----:B------:R-:W-:Y:S01]  /*1fd0*/  SHF.R.S32.HI R63, RZ, 0x1f, R122 ;  /* 0x0000001fff3f7819 */ /* 0x000fe2000001147a */
[----:B------:R-:W-:-:S05]  /*1fe0*/  IMAD.IADD R114, R119, 0x1, R115 ;  /* 0x0000000177727824 */ /* 0x000fca00078e0273 */
[----:B------:R-:W-:Y:S02]  /*1ff0*/  IADD3.X R63, R121, R114, R63, P0, P1 ;  /* 0x00000072793f7210 */ /* 0x000fe400007e243f */
[----:B------:R-:W-:-:S04]  /*2000*/  LEA R120, P0, R62, UR8, 0x2 ;  /* 0x000000083e787c11 */ /* 0x000fc8000f8010ff */
[----:B------:R-:W-:Y:S02]  /*2010*/  LEA.HI.X R121, R62, UR9, R63, 0x2, P0 ;  /* 0x000000093e797c11 */ /* 0x000fe400080f143f */
[----:B------:R-:W-:Y:S02]  /*2020*/  SHF.R.S32.HI R63, RZ, 0x1f, R110 ;  /* 0x0000001fff3f7819 */ /* 0x000fe4000001146e */
[----:B------:R-:W-:Y:S01]  /*2030*/  IADD3 R62, P0, R110, R118, RZ ;  /* 0x000000766e3e7210 */ /* 0x000fe20007f1e0ff */
[----:B------:R-:W2:Y:S04]  /*2040*/  LDG.E.CONSTANT R120, desc[UR10][R120.64] ;  /* 0x0000000a78787981 */ /* 0x000ea8000c1e9900 */
[----:B------:R-:W-:Y:S01]  /*2050*/  IMAD.X R63, R63, 0x1, R114, P0 ;  /* 0x000000013f3f7824 */ /* 0x000fe200000e0672 */
[----:B------:R-:W-:-:S04]  /*2060*/  LEA R122, P0, R62, UR8, 0x2 ;  /* 0x000000083e7a7c11 */ /* 0x000fc8000f8010ff */
[----:B------:R-:W-:Y:S02]  /*2070*/  LEA.HI.X R123, R62, UR9, R63, 0x2, P0 ;  /* 0x000000093e7b7c11 */ /* 0x000fe400080f143f */
[----:B------:R-:W2:Y:S04]  /*2080*/  LDS.64 R62, [R14] ;  /* 0x000000000e3e7984 */ /* 0x000ea80000000a00 */
[----:B------:R-:W3:Y:S01]  /*2090*/  LDG.E.CONSTANT R115, desc[UR10][R122.64] ;  /* 0x0000000a7a737981 */ /* 0x000ee2000c1e9900 */
        /* <DEDUP_REMOVED lines=14> */
[----:B------:R-:W-:Y:S01]  /*2180*/  LEA.HI.X R63, R63, UR9, R120, 0x2, P0 ;  /* 0x000000093f3f7c11 */ /* 0x000fe200080f1478 */
[----:B------:R-:W-:-:S05]  /*2190*/  VIADD R120, R110, 0xc ;  /* 0x0000000c6e787836 */ /* 0x000fca0000000000 */
[----:B------:R-:W-:-:S04]  /*21a0*/  SHF.R.S32.HI R119, RZ, 0x1f, R120 ;  /* 0x0000001fff777819 */ /* 0x000fc80000011478 */
[----:B------:R-:W-:Y:S02]  /*21b0*/  LEA.HI R121, R119, R120, RZ, 0x2 ;  /* 0x0000007877797211 */ /* 0x000fe400078f10ff */
[----:B------:R0:W2:Y:S02]  /*21c0*/  LDG.E.CONSTANT R119, desc[UR10][R62.64] ;  /* 0x0000000a3e777981 */ /* 0x0000a4000c1e9900 */
[C---:B------:R-:W-:Y:S01]  /*21d0*/  LOP3.LUT R123, R121.reuse, 0xfffffffc, RZ, 0xc0, !PT ;  /* 0xfffffffc797b7812 */ /* 0x040fe200078ec0ff */
[----:B------:R-:W-:-:S04]  /*21e0*/  IMAD.SHL.U32 R121, R121, 0x8, RZ ;  /* 0x0000000879797824 */ /* 0x000fc800078e00ff */
[----:B------:R-:W-:Y:S01]  /*21f0*/  IMAD.IADD R120, R120, 0x1, -R123 ;  /* 0x0000000178787824 */ /* 0x000fe200078e0a7b */
[----:B------:R-:W-:Y:S01]  /*2200*/  LOP3.LUT R121, R121, 0xffffffe0, RZ, 0xc0, !PT ;  /* 0xffffffe079797812 */ /* 0x000fe200078ec0ff */
[----:B0-----:R-:W2:Y:S03]  /*2210*/  LDS.64 R62, [R14+0x8] ;  /* 0x000008000e3e7984 */ /* 0x001ea60000000a00 */
[----:B------:R-:W-:Y:S02]  /*2220*/  SHF.R.S32.HI R123, RZ, 0x1f, R121 ;  /* 0x0000001fff7b7819 */ /* 0x000fe40000011479 */
[--C-:B------:R-:W-:Y:S02]  /*2230*/  IADD3 R121, P0, P1, R121, R118, R120.reuse ;  /* 0x0000007679797210 */ /* 0x100fe4000791e078 */
[----:B------:R-:W-:-:S04]  /*2240*/  SHF.R.S32.HI R122, RZ, 0x1f, R120 ;  /* 0x0000001fff7a7819 */ /* 0x000fc80000011478 */
[----:B------:R-:W-:Y:S02]  /*2250*/  IADD3.X R122, R123, R114, R122, P0, P1 ;  /* 0x000000727b7a7210 */ /* 0x000fe400007e247a */
[----:B------:R-:W-:-:S04]  /*2260*/  LEA R120, P0, R121, UR8, 0x2 ;  /* 0x0000000879787c11 */ /* 0x000fc8000f8010ff */
[----:B------:R-:W-:-:S06]  /*2270*/  LEA.HI.X R121, R121, UR9, R122, 0x2, P0 ;  /* 0x0000000979797c11 */ /* 0x000fcc00080f147a */
[----:B------:R-:W3:Y:S01]  /*2280*/  LDG.E.CONSTANT R121, desc[UR10][R120.64] ;  /* 0x0000000a78797981 */ /* 0x000ee2000c1e9900 */
[----:B------:R-:W-:Y:S01]  /*2290*/  SHF.R.S32.HI R122, RZ, 0x1f, R104 ;  /* 0x0000001fff7a7819 */ /* 0x000fe20000011468 */
[----:B--2---:R-:W-:Y:S01]  /*22a0*/  FFMA.FTZ R62, R62, R119, R115 ;  /* 0x000000773e3e7223 */ /* 0x004fe20000010073 */
[----:B------:R-:W-:-:S03]  /*22b0*/  SHF.R.S32.HI R119, RZ, 0x1f, R103 ;  /* 0x0000001fff777819 */ /* 0x000fc60000011467 */
[----:B---3--:R-:W-:Y:S01]  /*22c0*/  FFMA.FTZ R115, R121, R63, R62 ;  /* 0x0000003f79737223 */ /* 0x008fe2000001003e */
[----:B------:R-:W-:-:S04]  /*22d0*/  IADD3 R63, P0, P1, R103, R118, R104 ;  /* 0x00000076673f7210 */ /* 0x000fc8000791e068 */
[----:B------:R-:W-:Y:S01]  /*22e0*/  IADD3.X R122, R119, R114, R122, P0, P1 ;  /* 0x00000072777a7210 */ /* 0x000fe200007e247a */
[----:B------:R-:W-:Y:S01]  /*22f0*/  VIADD R119, R110, 0x10 ;  /* 0x000000106e777836 */ /* 0x000fe20000000000 */
[----:B------:R-:W-:-:S04]  /*2300*/  LEA R62, P0, R63, UR8, 0x2 ;  /* 0x000000083f3e7c11 */ /* 0x000fc8000f8010ff */
[----:B------:R-:W-:-:S04]  /*2310*/  SHF.R.S32.HI R120, RZ, 0x1f, R119 ;  /* 0x0000001fff787819 */ /* 0x000fc80000011477 */
[----:B------:R-:W-:Y:S02]  /*2320*/  LEA.HI R121, R120, R119, RZ, 0x2 ;  /* 0x0000007778797211 */ /* 0x000fe400078f10ff */
[----:B------:R-:W-:Y:S02]  /*2330*/  LEA.HI.X R63, R63, UR9, R122, 0x2, P0 ;  /* 0x000000093f3f7c11 */ /* 0x000fe400080f147a */
[C---:B------:R-:W-:Y:S01]  /*2340*/  LOP3.LUT R122, R121.reuse, 0xfffffffc, RZ, 0xc0, !PT ;  /* 0xfffffffc797a7812 */ /* 0x040fe200078ec0ff */
[----:B------:R-:W-:Y:S02]  /*2350*/  IMAD.SHL.U32 R121, R121, 0x8, RZ ;  /* 0x0000000879797824 */ /* 0x000fe400078e00ff */
[----:B------:R0:W2:Y:S02]  /*2360*/  LDG.E.CONSTANT R120, desc[UR10][R62.64] ;  /* 0x0000000a3e787981 */ /* 0x0000a4000c1e9900 */
[----:B------:R-:W-:Y:S01]  /*2370*/  IMAD.IADD R122, R119, 0x1, -R122 ;  /* 0x00000001777a7824 */ /* 0x000fe200078e0a7a */
[----:B------:R-:W-:-:S04]  /*2380*/  LOP3.LUT R121, R121, 0xffffffe0, RZ, 0xc0, !PT ;  /* 0xffffffe079797812 */ /* 0x000fc800078ec0ff */
[----:B------:R-:W-:Y:S02]  /*2390*/  SHF.R.S32.HI R123, RZ, 0x1f, R121 ;  /* 0x0000001fff7b7819 */ /* 0x000fe40000011479 */
[--C-:B------:R-:W-:Y:S01]  /*23a0*/  IADD3 R119, P0, P1, R121, R118, R122.reuse ;  /* 0x0000007679777210 */ /* 0x100fe2000791e07a */
[----:B0-----:R-:W0:Y:S01]  /*23b0*/  LDS.64 R62, [R14+0x10] ;  /* 0x000010000e3e7984 */ /* 0x001e220000000a00 */
[----:B------:R-:W-:-:S04]  /*23c0*/  SHF.R.S32.HI R124, RZ, 0x1f, R122 ;  /* 0x0000001fff7c7819 */ /* 0x000fc8000001147a */
[----:B------:R-:W-:Y:S02]  /*23d0*/  IADD3.X R124, R123, R114, R124, P0, P1 ;  /* 0x000000727b7c7210 */ /* 0x000fe400007e247c */
[----:B------:R-:W-:-:S04]  /*23e0*/  LEA R122, P0, R119, UR8, 0x2 ;  /* 0x00000008777a7c11 */ /* 0x000fc8000f8010ff */
[----:B------:R-:W-:-:S05]  /*23f0*/  LEA.HI.X R123, R119, UR9, R124, 0x2, P0 ;  /* 0x00000009777b7c11 */ /* 0x000fca00080f147c */
[----:B------:R-:W0:Y:S01]  /*2400*/  LDG.E.CONSTANT R122, desc[UR10][R122.64] ;  /* 0x0000000a7a7a7981 */ /* 0x000e22000c1e9900 */
[--C-:B------:R-:W-:Y:S01]  /*2410*/  SHF.R.S32.HI R119, RZ, 0x1f, R102.reuse ;  /* 0x0000001fff777819 */ /* 0x100fe20000011466 */
[----:B0-----:R-:W-:Y:S01]  /*2420*/  FFMA.FTZ R115, R62, R122, R115 ;  /* 0x0000007a3e737223 */ /* 0x001fe20000010073 */
[----:B------:R-:W-:-:S03]  /*2430*/  IADD3 R62, P0, P1, R101, R118, R102 ;  /* 0x00000076653e7210 */ /* 0x000fc6000791e066 */
[----:B--2---:R-:W-:Y:S01]  /*2440*/  FFMA.FTZ R115, R120, R63, R115 ;  /* 0x0000003f78737223 */ /* 0x004fe20000010073 */
[----:B------:R-:W-:-:S04]  /*2450*/  SHF.R.S32.HI R63, RZ, 0x1f, R101 ;  /* 0x0000001fff3f7819 */ /* 0x000fc80000011465 */
        /* <DEDUP_REMOVED lines=10> */
[----:B------:R-:W2:Y:S04]  /*2500*/  LDS.64 R62, [R14+0x18] ;  /* 0x000018000e3e7984 */ /* 0x000ea80000000a00 */
[----:B------:R-:W3:Y:S01]  /*2510*/  LDG.E.CONSTANT R125, desc[UR10][R124.64] ;  /* 0x0000000a7c7d7981 */ /* 0x000ee2000c1e9900 */
[----:B--2---:R-:W-:-:S04]  /*2520*/  FFMA.FTZ R62, R62, R120, R115 ;  /* 0x000000783e3e7223 */ /* 0x004fc80000010073 */
[----:B---3--:R-:W-:Y:S01]  /*2530*/  FFMA.FTZ R115, R125, R63, R62 ;  /* 0x0000003f7d737223 */ /* 0x008fe2000001003e */
        /* <DEDUP_REMOVED lines=130> */
[-C--:B------:R-:W-:Y:S02]  /*2d60*/  IADD3 R63, P0, P1, R21, R118.reuse, R10 ;  /* 0x00000076153f7210 */ /* 0x080fe4000791e00a */
[----:B------:R-:W-:Y:S02]  /*2d70*/  IADD3 R62, P3, P4, R20, R118, R11 ;  /* 0x00000076143e7210 */ /* 0x000fe40007c7e00b */
[----:B------:R-:W-:Y:S02]  /*2d80*/  LEA R118, P2, R63, UR8, 0x2 ;  /* 0x000000083f767c11 */ /* 0x000fe4000f8410ff */
[----:B------:R-:W-:-:S04]  /*2d90*/  IADD3.X R122, R64, R114, R65, P0, P1 ;  /* 0x00000072407a7210 */ /* 0x000fc800007e2441 */
[----:B------:R-:W-:Y:S02]  /*2da0*/  LEA.HI.X R119, R63, UR9, R122, 0x2, P2 ;  /* 0x000000093f777c11 */ /* 0x000fe400090f147a */
[----:B------:R-:W-:Y:S02]  /*2db0*/  IADD3.X R63, R66, R114, R67, P3, P4 ;  /* 0x00000072423f7210 */ /* 0x000fe40001fe8443 */
[C---:B------:R-:W-:Y:S01]  /*2dc0*/  LEA R114, P0, R62.reuse, UR8, 0x2 ;  /* 0x000000083e727c11 */ /* 0x040fe2000f8010ff */
[----:B------:R-:W2:Y:S03]  /*2dd0*/  LDG.E.CONSTANT R118, desc[UR10][R118.64] ;  /* 0x0000000a76767981 */ /* 0x000ea6000c1e9900 */
[----:B------:R-:W-:Y:S02]  /*2de0*/  LEA.HI.X R115, R62, UR9, R63, 0x2, P0 ;  /* 0x000000093e737c11 */ /* 0x000fe400080f143f */
[----:B------:R-:W2:Y:S04]  /*2df0*/  LDS.64 R62, [R14+0x70] ;  /* 0x000070000e3e7984 */ /* 0x000ea80000000a00 */
[----:B------:R-:W3:Y:S01]  /*2e00*/  LDG.E.CONSTANT R115, desc[UR10][R114.64] ;  /* 0x0000000a72737981 */ /* 0x000ee2000c1e9900 */
[----:B------:R-:W-:Y:S01]  /*2e10*/  UMOV UR4, 0xffffffff ;  /* 0xffffffff00047882 */ /* 0x000fe20000000000 */
[----:B------:R-:W-:Y:S01]  /*2e20*/  ISETP.NE.AND P0, PT, R110, RZ, PT ;  /* 0x000000ff6e00720c */ /* 0x000fe20003f05270 */
[----:B--2---:R-:W-:-:S04]  /*2e30*/  FFMA.FTZ R62, R62, R118, R125 ;  /* 0x000000763e3e7223 */ /* 0x004fc8000001007d */
[----:B---3--:R-:W-:Y:S01]  /*2e40*/  FFMA.FTZ R120, R115, R63, R62 ;  /* 0x0000003f73787223 */ /* 0x008fe2000001003e */
[----:B------:R-:W-:Y:S07]  /*2e50*/  BRA.DIV UR4, `(.L_x_27647) ;  /* 0x0000005204187947 */ /* 0x000fee000b800000 */
[----:B------:R-:W0:Y:S02]  /*2e60*/  SHFL.BFLY PT, R118, R120, 0x2, 0x1f ;  /* 0x0c401f0078767f89 */ /* 0x000e2400000e0000 */
[----:B0-----:R-:W-:-:S05]  /*2e70*/  FADD.FTZ R114, R120, R118 ;  /* 0x0000007678727221 */ /* 0x001fca0000010000 */
[----:B------:R0:W1:Y:S02]  /*2e80*/  SHFL.BFLY PT, R118, R114, 0x1, 0x1f ;  /* 0x0c201f0072767f89 */ /* 0x00006400000e0000 */
.L_x_27699:
[----:B-1----:R-:W-:-:S04]  /*2e90*/  FADD.FTZ R62, R114, R118 ;  /* 0x00000076723e7221 */ /* 0x002fc80000010000 */
[----:B------:R-:W-:Y:S01]  /*2ea0*/  FFMA.FTZ R115, R62, UR12, RZ ;  /* 0x0000000c3e737c23 */ /* 0x000fe200080100ff */
[----:B------:R-:W-:Y:S06]  /*2eb0*/  @P0 BRA `(.L_x_27648) ;  /* 0x00000000002c0947 */ /* 0x000fec0003800000 */
[----:B------:R-:W-:-:S04]  /*2ec0*/  IMAD.SHL.U32 R62, R113, 0x8, RZ ;  /* 0x00000008713e7824 */ /* 0x000fc800078e00ff */
[----:B------:R-:W-:-:S05]  /*2ed0*/  IMAD.IADD R62, R105, 0x1, R62 ;  /* 0x00000001693e7824 */ /* 0x000fca00078e023e */
[----:B------:R-:W-:-:S04]  /*2ee0*/  ISETP.GE.AND P0, PT, R62, R111, PT ;  /* 0x0000006f3e00720c */ /* 0x000fc80003f06270 */
[----:B------:R-:W-:-:S05]  /*2ef0*/  FSEL R63, R115, RZ, !P0 ;  /* 0x000000ff733f7208 */ /* 0x000fca0004000000 */
[----:B------:R1:W-:Y:S04]  /*2f00*/  STS [R112], R63 ;  /* 0x0000003f70007388 */ /* 0x0003e80000000800 */
[----:B------:R-:W-:Y:S05]  /*2f10*/  @P0 BRA `(.L_x_27648) ;  /* 0x0000000000140947 */ /* 0x000fea0003800000 */
[----:B------:R-:W-:Y:S01]  /*2f20*/  FMNMX.FTZ R106, R106, R115, !PT ;  /* 0x000000736a6a7209 */ /* 0x000fe20007810000 */
[----:B------:R-:W-:Y:S06]  /*2f30*/  BRA `(.L_x_27648) ;  /* 0x00000000000c7947 */ /* 0x000fec0003800000 */
.L_x_27646:
[----:B------:R-:W-:-:S13]  /*2f40*/  ISETP.NE.AND P0, PT, R110, RZ, PT ;  /* 0x000000ff6e00720c */ /* 0x000fda0003f05270 */
[----:B------:R-:W-:-:S05]  /*2f50*/  @!P0 IMAD.MOV.U32 R63, RZ, RZ, -0x800001 ;  /* 0xff7fffffff3f8424 */ /* 0x000fca00078e00ff */
[----:B------:R0:W-:Y:S02]  /*2f60*/  @!P0 STS [R112], R63 ;  /* 0x0000003f70008388 */ /* 0x0001e40000000800 */
.L_x_27648:
[----:B------:R-:W-:Y:S05]  /*2f70*/  BSYNC B1 ;  /* 0x0000000000017941 */ /* 0x000fea0003800000 */
.L_x_27645:
[----:B------:R-:W-:Y:S02]  /*2f80*/  VIADD R62, R111, 0x7 ;  /* 0x000000076f3e7836 */ /* 0x000fe40000000000 */
[----:B------:R-:W-:-:S03]  /*2f90*/  VIADD R113, R113, 0x4 ;  /* 0x0000000471717836 */ /* 0x000fc60000000000 */
[----:B01----:R-:W-:-:S04]  /*2fa0*/  SHF.R.S32.HI R63, RZ, 0x1f, R62 ;  /* 0x0000001fff3f7819 */ /* 0x003fc8000001143e */
[----:B------:R-:W-:-:S04]  /*2fb0*/  LEA.HI R63, R63, R62, RZ, 0x3 ;  /* 0x0000003e3f3f7211 */ /* 0x000fc800078f18ff */
[----:B------:R-:W-:-:S04]  /*2fc0*/  SHF.R.S32.HI R62, RZ, 0x3, R63 ;  /* 0x00000003ff3e7819 */ /* 0x000fc8000001143f */
[----:B------:R-:W-:-:S13]  /*2fd0*/  ISETP.GE.AND P0, PT, R113, R62, PT ;  /* 0x0000003e7100720c */ /* 0x000fda0003f06270 */
[----:B------:R-:W-:Y:S05]  /*2fe0*/  @!P0 BRA `(.L_x_27649) ;  /* 0xffffffe800e88947 */ /* 0x000fea000383ffff */
[----:B------:R-:W-:Y:S05]  /*2ff0*/  BRA `(.L_x_27643) ;  /* 0x00000014004c7947 */ /* 0x000fea0003800000 */
.L_x_27644:
[----:B------:R-:W0:Y:S01]  /*3000*/  S2R R4, SR_TID.X ;  /* 0x0000000000047919 */ /* 0x000e220000002100 */
[----:B------:R-:W-:Y:S01]  /*3010*/  IMAD.MOV.U32 R106, RZ, RZ, -0x800001 ;  /* 0xff7fffffff6a7424 */ /* 0x000fe200078e00ff */
[----:B0-----:R-:W-:-:S04]  /*3020*/  SHF.R.S32.HI R63, RZ, 0x1f, R4 ;  /* 0x0000001fff3f7819 */ /* 0x001fc80000011404 */
[----:B------:R-:W-:-:S04]  /*3030*/  LEA.HI R63, R63, R4, RZ, 0x5 ;  /* 0x000000043f3f7211 */ /* 0x000fc800078f28ff */
[----:B------:R-:W-:-:S07]  /*3040*/  SHF.R.S32.HI R113, RZ, 0x5, R63 ;  /* 0x00000005ff717819 */ /* 0x000fce000001143f */
.L_x_27654:
        /* <DEDUP_REMOVED lines=19> */
[----:B------:R-:W-:Y:S02]  /*3180*/  ISETP.GE.AND P2, PT, R118, RZ, PT ;  /* 0x000000ff7600720c */ /* 0x000fe40003f46270 */
[----:B------:R-:W-:-:S09]  /*3190*/  LEA R112, R112, UR4, 0x2 ;  /* 0x0000000470707c11 */ /* 0x000fd2000f8e10ff */
[----:B------:R-:W-:Y:S02]  /*31a0*/  @!P1 IMAD.IADD R63, R63, 0x1, -R4 ;  /* 0x000000013f3f9824 */ /* 0x000fe400078e0a04 */
[----:B------:R-:W-:-:S03]  /*31b0*/  @!P1 VIADD R62, R62, 0x1 ;  /* 0x000000013e3e9836 */ /* 0x000fc60000000000 */
[----:B------:R-:W-:Y:S01]  /*31c0*/  ISETP.GE.U32.AND P0, PT, R63, R108, PT ;  /* 0x0000006c3f00720c */ /* 0x000fe20003f06070 */
[----:B0-----:R-:W-:-:S06]  /*31d0*/  VIADD R63, R122, 0xffffffe ;  /* 0x0ffffffe7a3f7836 */ /* 0x001fcc0000000000 */
[----:B------:R-:W0:Y:S06]  /*31e0*/  F2I.FTZ.U32.TRUNC.NTZ R63, R63 ;  /* 0x0000003f003f7305 */ /* 0x000e2c000021f000 */
[----:B------:R-:W-:Y:S01]  /*31f0*/  @P0 VIADD R62, R62, 0x1 ;  /* 0x000000013e3e0836 */ /* 0x000fe20000000000 */
[----:B------:R-:W-:-:S03]  /*3200*/  ISETP.NE.AND P0, PT, R119, RZ, PT ;  /* 0x000000ff7700720c */ /* 0x000fc60003f05270 */
[----:B------:R-:W-:-:S04]  /*3210*/  IMAD.MOV.U32 R121, RZ, RZ, R62 ;  /* 0x000000ffff797224 */ /* 0x000fc800078e003e */
[----:B------:R-:W-:Y:S02]  /*3220*/  @!P2 IMAD.MOV R121, RZ, RZ, -R121 ;  /* 0x000000ffff79a224 */ /* 0x000fe400078e0a79 */
[----:B0-----:R-:W-:-:S04]  /*3230*/  IMAD.MOV R62, RZ, RZ, -R63 ;  /* 0x000000ffff3e7224 */ /* 0x001fc800078e0a3f */
[----:B------:R-:W-:Y:S01]  /*3240*/  @!P0 LOP3.LUT R121, RZ, R119, RZ, 0x33, !PT ;  /* 0x00000077ff798212 */ /* 0x000fe200078e33ff */
[----:B------:R-:W-:Y:S02]  /*3250*/  IMAD R119, R62, R115, RZ ;  /* 0x000000733e777224 */ /* 0x000fe400078e02ff */
        /* <DEDUP_REMOVED lines=26> */
[C---:B------:R-:W-:Y:S01]  /*3400*/  LOP3.LUT R123, R119.reuse, 0xfffffffc, RZ, 0xc0, !PT ;  /* 0xfffffffc777b7812 */ /* 0x040fe200078ec0ff */
[----:B------:R-:W-:Y:S02]  /*3410*/  IMAD.SHL.U32 R120, R119, 0x8, RZ ;  /* 0x0000000877787824 */ /* 0x000fe400078e00ff */
[----:B------:R-:W-:-:S03]  /*3420*/  IMAD.MOV.U32 R119, RZ, RZ, R117 ;  /* 0x000000ffff777224 */ /* 0x000fc600078e0075 */
[----:B------:R-:W-:-:S04]  /*3430*/  LOP3.LUT R120, R120, 0xffffffe0, RZ, 0xc0, !PT ;  /* 0xffffffe078787812 */ /* 0x000fc800078ec0ff */
[----:B0-----:R-:W-:Y:S02]  /*3440*/  SHF.R.S32.HI R63, RZ, 0x1f, R120 ;  /* 0x0000001fff3f7819 */ /* 0x001fe40000011478 */
[----:B--2---:R-:W-:-:S05]  /*3450*/  SHF.R.S32.HI R115, RZ, 0x1f, R62 ;  /* 0x0000001fff737819 */ /* 0x004fca000001143e */
[----:B------:R-:W-:Y:S02]  /*3460*/  IMAD R121, R115, UR16, RZ ;  /* 0x0000001073797c24 */ /* 0x000fe4000f8e02ff */
[----:B------:R-:W-:Y:S02]  /*3470*/  IMAD.IADD R115, R118, 0x1, -R123 ;  /* 0x0000000176737824 */ /* 0x000fe400078e0a7b */
[----:B------:R-:W-:Y:S02]  /*3480*/  IMAD.MOV.U32 R118, RZ, RZ, R116 ;  /* 0x000000ffff767224 */ /* 0x000fe400078e0074 */
[C---:B------:R-:W-:Y:S01]  /*3490*/  IMAD R121, R62.reuse, R13, R121 ;  /* 0x0000000d3e797224 */ /* 0x040fe200078e0279 */
[----:B------:R-:W-:Y:S01]  /*34a0*/  SHF.R.S32.HI R122, RZ, 0x1f, R115 ;  /* 0x0000001fff7a7819 */ /* 0x000fe20000011473 */
[----:B------:R-:W-:-:S03]  /*34b0*/  IMAD.WIDE.U32 R118, R62, UR16, R118 ;  /* 0x000000103e767c25 */ /* 0x000fc6000f8e0076 */
[----:B------:R-:W-:Y:S01]  /*34c0*/  IADD3 R62, P0, P1, R120, R118, R115 ;  /* 0x00000076783e7210 */ /* 0x000fe2000791e073 */
[----:B------:R-:W-:-:S05]  /*34d0*/  IMAD.IADD R115, R119, 0x1, R121 ;  /* 0x0000000177737824 */ /* 0x000fca00078e0279 */
[----:B------:R-:W-:Y:S02]  /*34e0*/  IADD3.X R63, R63, R115, R122, P0, P1 ;  /* 0x000000733f3f7210 */ /* 0x000fe400007e247a */
[C---:B------:R-:W-:Y:S02]  /*34f0*/  LEA R120, P0, R62.reuse, UR18, 0x2 ;  /* 0x000000123e787c11 */ /* 0x040fe4000f8010ff */
[----:B------:R-:W-:Y:S02]  /*3500*/  SHF.R.S32.HI R122, RZ, 0x1f, R110 ;  /* 0x0000001fff7a7819 */ /* 0x000fe4000001146e */
[----:B------:R-:W-:Y:S02]  /*3510*/  LEA.HI.X R121, R62, UR19, R63, 0x2, P0 ;  /* 0x000000133e797c11 */ /* 0x000fe400080f143f */
[----:B------:R-:W-:-:S03]  /*3520*/  IADD3 R62, P0, R110, R118, RZ ;  /* 0x000000766e3e7210 */ /* 0x000fc60007f1e0ff */
[----:B------:R-:W2:Y:S02]  /*3530*/  LDG.E.CONSTANT R120, desc[UR10][R120.64] ;  /* 0x0000000a78787981 */ /* 0x000ea4000c1e9900 */
        /* <DEDUP_REMOVED lines=20> */
[----:B------:R-:W-:-:S04]  /*3680*/  VIADD R120, R110, 0xc ;  /* 0x0000000c6e787836 */ /* 0x000fc80000000000 */
[----:B------:R0:W2:Y:S01]  /*3690*/  LDG.E.CONSTANT R122, desc[UR10][R62.64] ;  /* 0x0000000a3e7a7981 */ /* 0x0000a2000c1e9900 */
        /* <DEDUP_REMOVED lines=9> */
[----:B0-----:R-:W-:Y:S02]  /*3730*/  IADD3.X R62, R120, R115, R123, P0, P1 ;  /* 0x00000073783e7210 */ /* 0x001fe400007e247b */
[----:B------:R-:W-:-:S04]  /*3740*/  LEA R120, P0, R121, UR18, 0x2 ;  /* 0x0000001279787c11 */ /* 0x000fc8000f8010ff */
[----:B------:R-:W-:Y:S02]  /*3750*/  LEA.HI.X R121, R121, UR19, R62, 0x2, P0 ;  /* 0x0000001379797c11 */ /* 0x000fe400080f143e */
[----:B------:R-:W2:Y:S04]  /*3760*/  LDS.64 R62, [R14+0x8] ;  /* 0x000008000e3e7984 */ /* 0x000ea80000000a00 */
[----:B------:R0:W3:Y:S02]  /*3770*/  LDG.E.CONSTANT R121, desc[UR10][R120.64] ;  /* 0x0000000a78797981 */ /* 0x0000e4000c1e9900 */
[----:B0-----:R-:W-:Y:S02]  /*3780*/  VIADD R120, R110, 0x10 ;  /* 0x000000106e787836 */ /* 0x001fe40000000000 */
[----:B--2---:R-:W-:Y:S01]  /*3790*/  FFMA.FTZ R62, R62, R122, R119 ;  /* 0x0000007a3e3e7223 */ /* 0x004fe20000010077 */
[----:B------:R-:W-:-:S03]  /*37a0*/  SHF.R.S32.HI R122, RZ, 0x1f, R103 ;  /* 0x0000001fff7a7819 */ /* 0x000fc60000011467 */
[----:B---3--:R-:W-:Y:S01]  /*37b0*/  FFMA.FTZ R119, R121, R63, R62 ;  /* 0x0000003f79777223 */ /* 0x008fe2000001003e */
[----:B------:R-:W-:Y:S02]  /*37c0*/  SHF.R.S32.HI R121, RZ, 0x1f, R120 ;  /* 0x0000001fff797819 */ /* 0x000fe40000011478 */
[--C-:B------:R-:W-:Y:S02]  /*37d0*/  SHF.R.S32.HI R62, RZ, 0x1f, R104.reuse ;  /* 0x0000001fff3e7819 */ /* 0x100fe40000011468 */
[----:B------:R-:W-:Y:S02]  /*37e0*/  LEA.HI R121, R121, R120, RZ, 0x2 ;  /* 0x0000007879797211 */ /* 0x000fe400078f10ff */
[----:B------:R-:W-:Y:S02]  /*37f0*/  IADD3 R63, P0, P1, R103, R118, R104 ;  /* 0x00000076673f7210 */ /* 0x000fe4000791e068 */
[C---:B------:R-:W-:Y:S01]  /*3800*/  LOP3.LUT R123, R121.reuse, 0xfffffffc, RZ, 0xc0, !PT ;  /* 0xfffffffc797b7812 */ /* 0x040fe200078ec0ff */
[----:B------:R-:W-:Y:S01]  /*3810*/  IMAD.SHL.U32 R121, R121, 0x8, RZ ;  /* 0x0000000879797824 */ /* 0x000fe200078e00ff */
[----:B------:R-:W-:-:S02]  /*3820*/  IADD3.X R122, R122, R115, R62, P0, P1 ;  /* 0x000000737a7a7210 */ /* 0x000fc400007e243e */
[----:B------:R-:W-:Y:S01]  /*3830*/  LEA R62, P0, R63, UR18, 0x2 ;  /* 0x000000123f3e7c11 */ /* 0x000fe2000f8010ff */
[----:B------:R-:W-:Y:S01]  /*3840*/  IMAD.IADD R123, R120, 0x1, -R123 ;  /* 0x00000001787b7824 */ /* 0x000fe200078e0a7b */
[----:B------:R-:W-:Y:S02]  /*3850*/  LOP3.LUT R121, R121, 0xffffffe0, RZ, 0xc0, !PT ;  /* 0xffffffe079797812 */ /* 0x000fe400078ec0ff */
[----:B------:R-:W-:Y:S02]  /*3860*/  LEA.HI.X R63, R63, UR19, R122, 0x2, P0 ;  /* 0x000000133f3f7c11 */ /* 0x000fe400080f147a */
[----:B------:R-:W-:Y:S02]  /*3870*/  IADD3 R120, P0, P1, R121, R118, R123 ;  /* 0x0000007679787210 */ /* 0x000fe4000791e07b */
[----:B------:R-:W-:Y:S01]  /*3880*/  SHF.R.S32.HI R122, RZ, 0x1f, R121 ;  /* 0x0000001fff7a7819 */ /* 0x000fe20000011479 */
[----:B------:R0:W2:Y:S01]  /*3890*/  LDG.E.CONSTANT R124, desc[UR10][R62.64] ;  /* 0x0000000a3e7c7981 */ /* 0x0000a2000c1e9900 */
[----:B------:R-:W-:-:S04]  /*38a0*/  SHF.R.S32.HI R123, RZ, 0x1f, R123 ;  /* 0x0000001fff7b7819 */ /* 0x000fc8000001147b */
[----:B0-----:R-:W-:Y:S02]  /*38b0*/  IADD3.X R63, R122, R115, R123, P0, P1 ;  /* 0x000000737a3f7210 */ /* 0x001fe400007e247b */
[----:B------:R-:W-:-:S04]  /*38c0*/  LEA R122, P0, R120, UR18, 0x2 ;  /* 0x00000012787a7c11 */ /* 0x000fc8000f8010ff */
[----:B------:R-:W-:Y:S02]  /*38d0*/  LEA.HI.X R123, R120, UR19, R63, 0x2, P0 ;  /* 0x00000013787b7c11 */ /* 0x000fe400080f143f */
[----:B------:R-:W0:Y:S04]  /*38e0*/  LDS.64 R62, [R14+0x10] ;  /* 0x000010000e3e7984 */ /* 0x000e280000000a00 */
[----:B------:R-:W0:Y:S01]  /*38f0*/  LDG.E.CONSTANT R122, desc[UR10][R122.64] ;  /* 0x0000000a7a7a7981 */ /* 0x000e22000c1e9900 */
[----:B------:R-:W-:Y:S01]  /*3900*/  SHF.R.S32.HI R120, RZ, 0x1f, R101 ;  /* 0x0000001fff787819 */ /* 0x000fe20000011465 */
[----:B0-----:R-:W-:Y:S01]  /*3910*/  FFMA.FTZ R119, R62, R122, R119 ;  /* 0x0000007a3e777223 */ /* 0x001fe20000010077 */
[----:B------:R-:W-:-:S03]  /*3920*/  IADD3 R62, P0, P1, R101, R118, R102 ;  /* 0x00000076653e7210 */ /* 0x000fc6000791e066 */
[----:B--2---:R-:W-:Y:S01]  /*3930*/  FFMA.FTZ R119, R124, R63, R119 ;  /* 0x0000003f7c777223 */ /* 0x004fe20000010077 */
[----:B------:R-:W-:-:S04]  /*3940*/  SHF.R.S32.HI R63, RZ, 0x1f, R102 ;  /* 0x0000001fff3f7819 */ /* 0x000fc80000011466 */
[-C--:B------:R-:W-:Y:S02]  /*3950*/  IADD3.X R63, R120, R115.reuse, R63, P0, P1 ;  /* 0x00000073783f7210 */ /* 0x080fe400007e243f */
        /* <DEDUP_REMOVED lines=145> */
[C---:B------:R-:W-:Y:S02]  /*4270*/  LEA R118, P2, R63.reuse, UR18, 0x2 ;  /* 0x000000123f767c11 */ /* 0x040fe4000f8410ff */
[-C--:B------:R-:W-:Y:S02]  /*4280*/  IADD3.X R122, R64, R115.reuse, R65, P0, P1 ;  /* 0x00000073407a7210 */ /* 0x080fe400007e2441 */
[----:B------:R-:W-:Y:S02]  /*4290*/  IADD3.X R115, R66, R115, R67, P3, P4 ;  /* 0x0000007342737210 */ /* 0x000fe40001fe8443 */
[----:B------:R-:W-:-:S02]  /*42a0*/  LEA.HI.X R119, R63, UR19, R122, 0x2, P2 ;  /* 0x000000133f777c11 */ /* 0x000fc400090f147a */
[----:B------:R-:W-:-:S03]  /*42b0*/  LEA R122, P0, R62, UR18, 0x2 ;  /* 0x000000123e7a7c11 */ /* 0x000fc6000f8010ff */
[----:B------:R-:W2:Y:S01]  /*42c0*/  LDG.E.CONSTANT R118, desc[UR10][R118.64] ;  /* 0x0000000a76767981 */ /* 0x000ea2000c1e9900 */
[----:B------:R-:W-:-:S03]  /*42d0*/  LEA.HI.X R123, R62, UR19, R115, 0x2, P0 ;  /* 0x000000133e7b7c11 */ /* 0x000fc600080f1473 */
        /* <DEDUP_REMOVED lines=10> */
.L_x_27703:
[----:B------:R-:W-:Y:S05]  /*4380*/  @P0 BRA.U `(.L_x_27653) ;  /* 0x0000000100480947 */ /* 0x000fea0003800000 */
[----:B------:R-:W-:Y:S01]  /*4390*/  IMAD.SHL.U32 R62, R113, 0x8, RZ ;  /* 0x00000008713e7824 */ /* 0x000fe200078e00ff */
[----:B------:R-:W-:Y:S01]  /*43a0*/  IADD3 R63, -R111, 0x1, RZ ;  /* 0x000000016f3f7810 */ /* 0x000fe20007ffe1ff */
[----:B-1----:R-:W-:Y:S02]  /*43b0*/  FADD.FTZ R118, R119, R118 ;  /* 0x0000007677767221 */ /* 0x002fe40000010000 */
[----:B------:R-:W-:-:S04]  /*43c0*/  IMAD.IADD R120, R105, 0x1, R62 ;  /* 0x0000000169787824 */ /* 0x000fc800078e023e */
[----:B------:R-:W-:Y:S02]  /*43d0*/  IMAD.IADD R62, R63, 0x1, R120 ;  /* 0x000000013f3e7824 */ /* 0x000fe400078e0278 */
[----:B------:R-:W-:-:S03]  /*43e0*/  FMUL.FTZ R63, R118, UR17 ;  /* 0x00000011763f7c20 */ /* 0x000fc60008410000 */
[----:B------:R-:W-:-:S05]  /*43f0*/  I2FP.F32.S32 R62, R62 ;  /* 0x0000003e003e7245 */ /* 0x000fca0000201400 */
        /* <DEDUP_REMOVED lines=8> */
.L_x_27651:
[----:B------:R-:W-:-:S13]  /*4480*/  ISETP.NE.AND P0, PT, R110, RZ, PT ;  /* 0x000000ff6e00720c */ /* 0x000fda0003f05270 */
[----:B------:R-:W-:-:S05]  /*4490*/  @!P0 IMAD.MOV.U32 R63, RZ, RZ, -0x800001 ;  /* 0xff7fffffff3f8424 */ /* 0x000fca00078e00ff */
[----:B------:R3:W-:Y:S02]  /*44a0*/  @!P0 STS [R112], R63 ;  /* 0x0000003f70008388 */ /* 0x0007e40000000800 */
.L_x_27653:
[----:B------:R-:W-:Y:S05]  /*44b0*/  BSYNC B1 ;  /* 0x0000000000017941 */ /* 0x000fea0003800000 */
.L_x_27650:
[----:B------:R-:W-:Y:S02]  /*44c0*/  VIADD R62, R111, 0x7 ;  /* 0x000000076f3e7836 */ /* 0x000fe40000000000 */
[----:B------:R-:W-:-:S03]  /*44d0*/  VIADD R113, R113, 0x4 ;  /* 0x0000000471717836 */ /* 0x000fc60000000000 */
[----:B--23--:R-:W-:-:S04]  /*44e0*/  SHF.R.S32.HI R63, RZ, 0x1f, R62 ;  /* 0x0000001fff3f7819 */ /* 0x00cfc8000001143e */
[----:B------:R-:W-:-:S04]  /*44f0*/  LEA.HI R63, R63, R62, RZ, 0x3 ;  /* 0x0000003e3f3f7211 */ /* 0x000fc800078f18ff */
[----:B------:R-:W-:-:S04]  /*4500*/  SHF.R.S32.HI R62, RZ, 0x3, R63 ;  /* 0x00000003ff3e7819 */ /* 0x000fc8000001143f */
[----:B------:R-:W-:-:S13]  /*4510*/  ISETP.GE.AND P0, PT, R113, R62, PT ;  /* 0x0000003e7100720c */ /* 0x000fda0003f06270 */
[----:B------:R-:W-:Y:S05]  /*4520*/  @!P0 BRA `(.L_x_27654) ;  /* 0xffffffe800c88947 */ /* 0x000fea000383ffff */
.L_x_27643:
[----:B------:R-:W-:Y:S05]  /*4530*/  BSYNC B0 ;  /* 0x0000000000007941 */ /* 0x000fea0003800000 */
.L_x_27642:
        /* <DEDUP_REMOVED lines=12> */
[----:B------:R1:W2:Y:S02]  /*4600*/  SHFL.BFLY PT, R118, R9, 0x4, 0x1f ;  /* 0x0c801f0009767f89 */ /* 0x0002a400000e0000 */
.L_x_27708:
        /* <DEDUP_REMOVED lines=17> */
[----:B------:R-:W-:Y:S02]  /*4720*/  @!P0 MOV R8, 0x400 ;  /* 0x0000040000088802 */ /* 0x000fe40000000f00 */
        /* <DEDUP_REMOVED lines=30> */
.L_x_27660:
        /* <DEDUP_REMOVED lines=11> */
.L_x_27659:
[----:B------:R-:W-:Y:S05]  /*49c0*/  BSYNC B1 ;  /* 0x0000000000017941 */ /* 0x000fea0003800000 */
.L_x_27658:
        /* <DEDUP_REMOVED lines=14> */
.L_x_27663:
        /* <DEDUP_REMOVED lines=100> */
.L_x_27662:
[----:B------:R-:W-:Y:S05]  /*50f0*/  BSYNC B1 ;  /* 0x0000000000017941 */ /* 0x000fea0003800000 */
.L_x_27661:
        /* <DEDUP_REMOVED lines=55> */
.L_x_27665:
[----:B------:R-:W-:Y:S05]  /*5470*/  BSYNC B1 ;  /* 0x0000000000017941 */ /* 0x000fea0003800000 */
.L_x_27664:
        /* <DEDUP_REMOVED lines=26> */
.L_x_27657:
[----:B------:R-:W-:Y:S05]  /*5620*/  BSYNC B0 ;  /* 0x0000000000007941 */ /* 0x000fea0003800000 */
.L_x_27656:
        /* <DEDUP_REMOVED lines=51> */
.L_x_27670:
        /* <DEDUP_REMOVED lines=8> */
.L_x_27669:
[----:B------:R-:W-:Y:S05]  /*59e0*/  BSYNC B1 ;  /* 0x0000000000017941 */ /* 0x000fea0003800000 */
.L_x_27668:
        /* <DEDUP_REMOVED lines=14> */
.L_x_27673:
        /* <DEDUP_REMOVED lines=52> */
.L_x_27672:
[----:B------:R-:W-:Y:S05]  /*5e10*/  BSYNC B1 ;  /* 0x0000000000017941 */ /* 0x000fea0003800000 */
.L_x_27671:
        /* <DEDUP_REMOVED lines=31> */
.L_x_27675:
[----:B------:R-:W-:Y:S05]  /*6010*/  BSYNC B1 ;  /* 0x0000000000017941 */ /* 0x000fea0003800000 */
.L_x_27674:
        /* <DEDUP_REMOVED lines=14> */
.L_x_27667:
[----:B------:R-:W-:Y:S05]  /*6100*/  BSYNC B0 ;  /* 0x0000000000007941 */ /* 0x000fea0003800000 */
.L_x_27666:
[----:B-12---:R-:W-:Y:S01]  /*6110*/  VIADD R8, R111, 0x7 ;  /* 0x000000076f087836 */ /* 0x006fe20000000000 */
        /* <DEDUP_REMOVED lines=8> */
[----:B------:R-:W-:Y:S01]  /*61a0*/  IMAD.MOV.U32 R41, RZ, RZ, RZ ;  /* 0x000000ffff297224 */ /* 0x000fe200078e00ff */
[----:B------:R-:W-:Y:S02]  /*61b0*/  CS2R R56, SRZ ;  /* 0x0000000000387805 */ /* 0x000fe4000001ff00 */
[----:B------:R-:W-:Y:S01]  /*61c0*/  CS2R R58, SRZ ;  /* 0x00000000003a7805 */ /* 0x000fe2000001ff00 */
[----:B------:R-:W-:Y:S01]  /*61d0*/  IMAD.MOV.U32 R47, RZ, RZ, RZ ;  /* 0x000000ffff2f7224 */ /* 0x000fe200078e00ff */
[----:B------:R-:W-:Y:S01]  /*61e0*/  CS2R R50, SRZ ;  /* 0x0000000000327805 */ /* 0x000fe2000001ff00 */
[----:B------:R-:W-:Y:S06]  /*61f0*/  BRA `(.L_x_27678) ;  /* 0x0000001000387947 */ /* 0x000fec0003800000 */
.L_x_27677:
[----:B------:R-:W1:Y:S01]  /*6200*/  I2F.RP R8, R4 ;  /* 0x0000000400087306 */ /* 0x000e620000209400 */
[----:B------:R-:W2:Y:S01]  /*6210*/  S2UR UR5, SR_CgaCtaId ;  /* 0x00000000000579c3 */ /* 0x000ea20000008800 */
[C---:B------:R-:W-:Y:S01]  /*6220*/  IADD3 R49, P0, R7.reuse, R109, RZ ;  /* 0x0000006d07317210 */ /* 0x040fe20007f1e0ff */
[----:B------:R-:W-:Y:S01]  /*6230*/  ULDC.64 UR6, c[0x0][0x238] ;  /* 0x00008e0000067ab9 */ /* 0x000fe20000000a00 */
[----:B------:R-:W-:Y:S01]  /*6240*/  UMOV UR4, 0x400 ;  /* 0x0000040000047882 */ /* 0x000fe20000000000 */
[----:B------:R-:W-:Y:S01]  /*6250*/  LOP3.LUT R54, RZ, R46, RZ, 0x33, !PT ;  /* 0x0000002eff367212 */ /* 0x000fe200078e33ff */
[----:B------:R-:W-:Y:S01]  /*6260*/  UIADD3 UR4, UR4, 0x200, URZ ;  /* 0x0000020004047890 */ /* 0x000fe2000fffe03f */
[----:B------:R-:W-:Y:S01]  /*6270*/  LEA.HI.X.SX32 R2, R7, R2, 0x1, P0 ;  /* 0x0000000207027211 */ /* 0x000fe200000f0eff */
[----:B------:R-:W-:Y:S01]  /*6280*/  IMAD.MOV.U32 R41, RZ, RZ, RZ ;  /* 0x000000ffff297224 */ /* 0x000fe200078e00ff */
[----:B------:R-:W-:Y:S01]  /*6290*/  LEA R48, P0, R49, UR6, 0x2 ;  /* 0x0000000631307c11 */ /* 0x000fe2000f8010ff */
[----:B------:R-:W-:Y:S01]  /*62a0*/  ULDC UR6, c[0x0][0x27c] ;  /* 0x00009f0000067ab9 */ /* 0x000fe20000000800 */
[----:B------:R-:W-:Y:S01]  /*62b0*/  CS2R R56, SRZ ;  /* 0x0000000000387805 */ /* 0x000fe2000001ff00 */
[----:B------:R-:W-:Y:S01]  /*62c0*/  VIADD R60, R3, -UR6 ;  /* 0x80000006033c7c36 */ /* 0x000fe20008000000 */
[----:B------:R-:W-:Y:S01]  /*62d0*/  LEA.HI.X R49, R49, UR7, R2, 0x2, P0 ;  /* 0x0000000731317c11 */ /* 0x000fe200080f1402 */
[----:B------:R-:W-:Y:S01]  /*62e0*/  ULDC UR7, c[0x0][0x260] ;  /* 0x0000980000077ab9 */ /* 0x000fe20000000800 */
[----:B-1----:R-:W1:Y:S01]  /*62f0*/  MUFU.RCP R8, R8 ;  /* 0x0000000800087308 */ /* 0x002e620000001000 */
[----:B------:R-:W-:-:S02]  /*6300*/  LEA.HI R2, R40, R40, RZ, 0x1 ;  /* 0x0000002828027211 */ /* 0x000fc400078f08ff */
[----:B------:R-:W-:Y:S01]  /*6310*/  CS2R R58, SRZ ;  /* 0x00000000003a7805 */ /* 0x000fe2000001ff00 */
[----:B------:R-:W-:Y:S01]  /*6320*/  IMAD.MOV.U32 R47, RZ, RZ, RZ ;  /* 0x000000ffff2f7224 */ /* 0x000fe200078e00ff */
[----:B------:R-:W-:Y:S02]  /*6330*/  CS2R R50, SRZ ;  /* 0x0000000000327805 */ /* 0x000fe4000001ff00 */
[----:B------:R-:W-:Y:S01]  /*6340*/  LOP3.LUT R3, R2, 0xfffffffe, RZ, 0xc0, !PT ;  /* 0xfffffffe02037812 */ /* 0x000fe200078ec0ff */
[----:B------:R-:W-:-:S04]  /*6350*/  IMAD.MOV.U32 R55, RZ, RZ, R7 ;  /* 0x000000ffff377224 */ /* 0x000fc800078e0007 */
[----:B------:R-:W-:Y:S01]  /*6360*/  IMAD.IADD R62, R40, 0x1, -R3 ;  /* 0x00000001283e7824 */ /* 0x000fe200078e0a03 */
[----:B--2---:R-:W-:-:S03]  /*6370*/  ULEA UR4, UR5, UR4, 0x18 ;  /* 0x0000000405047291 */ /* 0x004fc6000f8ec03f */
[----:B------:R-:W-:Y:S02]  /*6380*/  IMAD R63, R7, 0x2, R62 ;  /* 0x00000002073f7824 */ /* 0x000fe400078e023e */
[----:B-1----:R-:W-:Y:S02]  /*6390*/  VIADD R52, R8, 0xffffffe ;  /* 0x0ffffffe08347836 */ /* 0x002fe40000000000 */
[----:B------:R-:W-:Y:S01]  /*63a0*/  IMAD.SHL.U32 R8, R2, 0x4, RZ ;  /* 0x0000000402087824 */ /* 0x000fe200078e00ff */
[----:B------:R-:W-:Y:S01]  /*63b0*/  LEA R63, R63, UR4, 0x4 ;  /* 0x000000043f3f7c11 */ /* 0x000fe2000f8e20ff */
[----:B------:R1:W2:Y:S01]  /*63c0*/  F2I.FTZ.U32.TRUNC.NTZ R53, R52 ;  /* 0x0000003400357305 */ /* 0x0002a2000021f000 */
[----:B------:R-:W-:Y:S02]  /*63d0*/  IMAD R2, R5, UR7, RZ ;  /* 0x0000000705027c24 */ /* 0x000fe4000f8e02ff */
[----:B------:R-:W-:-:S03]  /*63e0*/  LOP3.LUT R61, R8, 0xfffffff8, RZ, 0xc0, !PT ;  /* 0xfffffff8083d7812 */ /* 0x000fc600078ec0ff */
[----:B------:R-:W-:Y:S02]  /*63f0*/  SHF.R.S32.HI R3, RZ, 0x1f, R2 ;  /* 0x0000001fff037819 */ /* 0x000fe40000011402 */
[----:B------:R-:W-:Y:S02]  /*6400*/  IMAD R61, R62, 0x4, R61 ;  /* 0x000000043e3d7824 */ /* 0x000fe400078e023d */
[----:B-1----:R-:W-:Y:S02]  /*6410*/  IMAD.MOV.U32 R52, RZ, RZ, RZ ;  /* 0x000000ffff347224 */ /* 0x002fe400078e00ff */
[C---:B------:R-:W-:Y:S02]  /*6420*/  VIADD R65, R61.reuse, 0x100 ;  /* 0x000001003d417836 */ /* 0x040fe40000000000 */
[----:B------:R-:W-:Y:S02]  /*6430*/  VIADD R67, R61, 0x180 ;  /* 0x000001803d437836 */ /* 0x000fe40000000000 */
[----:B--2---:R-:W-:-:S02]  /*6440*/  IMAD.MOV R9, RZ, RZ, -R53 ;  /* 0x000000ffff097224 */ /* 0x004fc400078e0a35 */
[----:B------:R-:W-:Y:S02]  /*6450*/  VIADD R69, R61, 0x200 ;  /* 0x000002003d457836 */ /* 0x000fe40000000000 */
[----:B------:R-:W-:Y:S02]  /*6460*/  IMAD R9, R9, R4, RZ ;  /* 0x0000000409097224 */ /* 0x000fe400078e02ff */
[----:B------:R-:W-:Y:S02]  /*6470*/  VIADD R71, R61, 0x280 ;  /* 0x000002803d477836 */ /* 0x000fe40000000000 */
[----:B------:R-:W-:Y:S02]  /*6480*/  IMAD.HI.U32 R52, R53, R9, R52 ;  /* 0x0000000935347227 */ /* 0x000fe400078e0034 */
[----:B------:R-:W1:Y:S02]  /*6490*/  LDC R9, c[0x0][0x25c] ;  /* 0x00009700ff097b82 */ /* 0x000e640000000800 */
[----:B------:R-:W-:-:S02]  /*64a0*/  IMAD.SHL.U32 R53, R7, 0x8, RZ ;  /* 0x0000000807357824 */ /* 0x000fc400078e00ff */
[C---:B------:R-:W-:Y:S02]  /*64b0*/  VIADD R73, R61.reuse, 0x300 ;  /* 0x000003003d497836 */ /* 0x040fe40000000000 */
[----:B------:R-:W-:Y:S02]  /*64c0*/  IMAD R62, R62, 0x4, R53 ;  /* 0x000000043e3e7824 */ /* 0x000fe400078e0235 */
[----:B------:R-:W-:Y:S01]  /*64d0*/  VIADD R75, R61, 0x380 ;  /* 0x000003803d4b7836 */ /* 0x000fe20000000000 */
[----:B-1----:R-:W-:-:S07]  /*64e0*/  SHF.R.S32.HI R5, RZ, 0x1f, R9 ;  /* 0x0000001fff057819 */ /* 0x002fce0000011409 */
.L_x_27681:
        /* <DEDUP_REMOVED lines=49> */
[----:B------:R-:W1:Y:S01]  /*6800*/  LDC.64 R42, c[0x0][0x228] ;  /* 0x00008a00ff2a7b82 */ /* 0x000e620000000a00 */
        /* <DEDUP_REMOVED lines=8> */
[----:B------:R-:W-:-:S05]  /*6890*/  LEA.HI.X R9, R9, R43, R10, 0x2, P2 ;  /* 0x0000002b09097211 */ /* 0x000fca00010f140a */
[----:B------:R-:W2:Y:S01]  /*68a0*/  LDG.E.128.CONSTANT R12, desc[UR10][R8.64] ;  /* 0x0000000a080c7981 */ /* 0x000ea2000c1e9d00 */
[----:B------:R-:W-:-:S03]  /*68b0*/  IADD3 R10, P1, R65, R44, RZ ;  /* 0x0000002c410a7210 */ /* 0x000fc60007f3e0ff */
[----:B------:R1:W3:Y:S01]  /*68c0*/  LDG.E.128.CONSTANT R16, desc[UR10][R8.64+0x200] ;  /* 0x0002000a08107981 */ /* 0x0002e2000c1e9d00 */
[----:B------:R-:W-:Y:S02]  /*68d0*/  LEA R20, P2, R10, R42, 0x2 ;  /* 0x0000002a0a147211 */ /* 0x000fe400078410ff */
[----:B------:R-:W-:-:S04]  /*68e0*/  LEA.HI.X.SX32 R11, R65, R64, 0x1, P1 ;  /* 0x00000040410b7211 */ /* 0x000fc800008f0eff */
[----:B------:R-:W-:Y:S02]  /*68f0*/  LEA.HI.X R21, R10, R43, R11, 0x2, P2 ;  /* 0x0000002b0a157211 */ /* 0x000fe400010f140b */
[----:B------:R-:W-:-:S04]  /*6900*/  IADD3 R11, P1, R67, R44, RZ ;  /* 0x0000002c430b7210 */ /* 0x000fc80007f3e0ff */
[----:B------:R-:W4:Y:S01]  /*6910*/  LDG.E.128.CONSTANT R20, desc[UR10][R20.64] ;  /* 0x0000000a14147981 */ /* 0x000f22000c1e9d00 */
[----:B------:R-:W-:Y:S02]  /*6920*/  LEA R24, P2, R11, R42, 0x2 ;  /* 0x0000002a0b187211 */ /* 0x000fe400078410ff */
[----:B------:R-:W-:Y:S02]  /*6930*/  LEA.HI.X.SX32 R26, R67, R64, 0x1, P1 ;  /* 0x00000040431a7211 */ /* 0x000fe400008f0eff */
[----:B------:R-:W-:Y:S02]  /*6940*/  IADD3 R10, P1, R69, R44, RZ ;  /* 0x0000002c450a7210 */ /* 0x000fe40007f3e0ff */
[----:B------:R-:W-:Y:S02]  /*6950*/  LEA.HI.X R25, R11, R43, R26, 0x2, P2 ;  /* 0x0000002b0b197211 */ /* 0x000fe400010f141a */
[----:B------:R-:W-:Y:S02]  /*6960*/  LEA R28, P2, R10, R42, 0x2 ;  /* 0x0000002a0a1c7211 */ /* 0x000fe400078410ff */
[----:B------:R-:W-:-:S02]  /*6970*/  LEA.HI.X.SX32 R11, R69, R64, 0x1, P1 ;  /* 0x00000040450b7211 */ /* 0x000fc400008f0eff */
[C---:B-1----:R-:W-:Y:S01]  /*6980*/  IADD3 R8, P1, R71.reuse, R44, RZ ;  /* 0x0000002c47087210 */ /* 0x042fe20007f3e0ff */
[----:B------:R-:W5:Y:S01]  /*6990*/  LDG.E.128.CONSTANT R24, desc[UR10][R24.64] ;  /* 0x0000000a18187981 */ /* 0x000f62000c1e9d00 */
[-C--:B------:R-:W-:Y:S02]  /*69a0*/  LEA.HI.X R29, R10, R43.reuse, R11, 0x2, P2 ;  /* 0x0000002b0a1d7211 */ /* 0x080fe400010f140b */
[C---:B------:R-:W-:Y:S02]  /*69b0*/  LEA R32, P2, R8.reuse, R42, 0x2 ;  /* 0x0000002a08207211 */ /* 0x040fe400078410ff */
[----:B------:R-:W-:Y:S02]  /*69c0*/  LEA.HI.X.SX32 R9, R71, R64, 0x1, P1 ;  /* 0x0000004047097211 */ /* 0x000fe400008f0eff */
[----:B------:R-:W5:Y:S02]  /*69d0*/  LDG.E.128.CONSTANT R28, desc[UR10][R28.64] ;  /* 0x0000000a1c1c7981 */ /* 0x000f64000c1e9d00 */
[----:B------:R-:W-:-:S02]  /*69e0*/  LEA.HI.X R33, R8, R43, R9, 0x2, P2 ;  /* 0x0000002b08217211 */ /* 0x000fc400010f1409 */
[----:B------:R-:W-:-:S04]  /*69f0*/  IADD3 R8, P1, R73, R44, RZ ;  /* 0x0000002c49087210 */ /* 0x000fc80007f3e0ff */
[----:B------:R-:W-:Y:S01]  /*6a00*/  LEA R36, P2, R8, R42, 0x2 ;  /* 0x0000002a08247211 */ /* 0x000fe200078410ff */
[----:B------:R-:W5:Y:S01]  /*6a10*/  LDG.E.128.CONSTANT R32, desc[UR10][R32.64] ;  /* 0x0000000a20207981 */ /* 0x000f62000c1e9d00 */
[----:B------:R-:W-:-:S04]  /*6a20*/  LEA.HI.X.SX32 R9, R73, R64, 0x1, P1 ;  /* 0x0000004049097211 */ /* 0x000fc800008f0eff */
[----:B------:R-:W-:-:S06]  /*6a30*/  LEA.HI.X R37, R8, R43, R9, 0x2, P2 ;  /* 0x0000002b08257211 */ /* 0x000fcc00010f1409 */
[----:B------:R-:W5:Y:S01]  /*6a40*/  LDG.E.128.CONSTANT R36, desc[UR10][R36.64] ;  /* 0x0000000a24247981 */ /* 0x000f62000c1e9d00 */
[----:B------:R-:W-:-:S13]  /*6a50*/  ISETP.NE.AND P1, PT, R66, -0x2, PT ;  /* 0xfffffffe4200780c */ /* 0x000fda0003f25270 */
[C---:B------:R-:W-:Y:S01]  /*6a60*/  @!P1 VIADD R10, R62.reuse, 0x1 ;  /* 0x000000013e0a9836 */ /* 0x040fe20000000000 */
[CC--:B------:R-:W-:Y:S01]  /*6a70*/  @!P1 ISETP.GE.AND P4, PT, R62.reuse, R111.reuse, PT ;  /* 0x0000006f3e00920c */ /* 0x0c0fe20003f86270 */
[C---:B------:R-:W-:Y:S02]  /*6a80*/  @!P1 VIADD R66, R62.reuse, 0x2 ;  /* 0x000000023e429836 */ /* 0x040fe40000000000 */
[----:B------:R-:W-:Y:S01]  /*6a90*/  @!P1 VIADD R8, R62, 0x3 ;  /* 0x000000033e089836 */ /* 0x000fe20000000000 */
[-C--:B------:R-:W-:Y:S02]  /*6aa0*/  @!P1 ISETP.GE.AND P3, PT, R10, R111.reuse, PT ;  /* 0x0000006f0a00920c */ /* 0x080fe40003f66270 */
[-C--:B------:R-:W-:Y:S02]  /*6ab0*/  @!P1 ISETP.GE.AND P2, PT, R66, R111.reuse, PT ;  /* 0x0000006f4200920c */ /* 0x080fe40003f46270 */
[-C--:B------:R-:W-:Y:S02]  /*6ac0*/  @!P1 ISETP.GE.AND P6, PT, R10, R111.reuse, PT ;  /* 0x0000006f0a00920c */ /* 0x080fe40003fc6270 */
[----:B------:R-:W-:Y:S01]  /*6ad0*/  @!P1 ISETP.GE.AND P5, PT, R8, R111, PT ;  /* 0x0000006f0800920c */ /* 0x000fe20003fa6270 */
[----:B------:R-:W-:Y:S01]  /*6ae0*/  @!P1 VIADD R68, R62, 0x2 ;  /* 0x000000023e449836 */ /* 0x000fe20000000000 */
[----:B--2---:R-:W-:-:S02]  /*6af0*/  @!P1 FSEL R12, R12, RZ, !P4 ;  /* 0x000000ff0c0c9208 */ /* 0x004fc40006000000 */
[-C--:B------:R-:W-:Y:S01]  /*6b00*/  @!P1 ISETP.GE.AND P4, PT, R66, R111.reuse, PT ;  /* 0x0000006f4200920c */ /* 0x080fe20003f86270 */
[----:B------:R-:W-:Y:S01]  /*6b10*/  @!P1 VIADD R66, R62, 0x3 ;  /* 0x000000033e429836 */ /* 0x000fe20000000000 */
[----:B------:R-:W-:Y:S02]  /*6b20*/  @!P1 FSEL R13, R13, RZ, !P3 ;  /* 0x000000ff0d0d9208 */ /* 0x000fe40005800000 */
[----:B------:R-:W-:Y:S02]  /*6b30*/  @!P1 FSEL R14, R14, RZ, !P2 ;  /* 0x000000ff0e0e9208 */ /* 0x000fe40005000000 */
[-C--:B------:R-:W-:Y:S02]  /*6b40*/  @!P1 ISETP.GE.AND P3, PT, R8, R111.reuse, PT ;  /* 0x0000006f0800920c */ /* 0x080fe40003f66270 */
[----:B------:R-:W-:Y:S02]  /*6b50*/  @!P1 ISETP.GE.AND P2, PT, R10, R111, PT ;  /* 0x0000006f0a00920c */ /* 0x000fe40003f46270 */
[----:B------:R-:W1:Y:S01]  /*6b60*/  LDS.128 R8, [R63] ;  /* 0x000000003f087984 */ /* 0x000e620000000c00 */
[----:B---3--:R-:W-:-:S02]  /*6b70*/  @!P1 FSEL R17, R17, RZ, !P6 ;  /* 0x000000ff11119208 */ /* 0x008fc40007000000 */
        /* <DEDUP_REMOVED lines=10> */
[CC--:B------:R-:W-:Y:S02]  /*6c20*/  @!P1 ISETP.GE.AND P5, PT, R62.reuse, R111.reuse, PT ;  /* 0x0000006f3e00920c */ /* 0x0c0fe40003fa6270 */
[----:B------:R-:W-:Y:S02]  /*6c30*/  @!P1 ISETP.GE.AND P4, PT, R62, R111, PT ;  /* 0x0000006f3e00920c */ /* 0x000fe40003f86270 */
[----:B------:R-:W-:-:S02]  /*6c40*/  @!P1 FSEL R23, R23, RZ, !P6 ;  /* 0x000000ff17179208 */ /* 0x000fc40007000000 */
[-C--:B------:R-:W-:Y:S01]  /*6c50*/  @!P1 ISETP.GE.AND P6, PT, R66, R111.reuse, PT ;  /* 0x0000006f4200920c */ /* 0x080fe20003fc6270 */
[----:B------:R-:W-:Y:S01]  /*6c60*/  @!P1 VIADD R66, R62, 0x3 ;  /* 0x000000033e429836 */ /* 0x000fe20000000000 */
[----:B------:R-:W-:Y:S02]  /*6c70*/  @!P1 FSEL R16, R16, RZ, !P5 ;  /* 0x000000ff10109208 */ /* 0x000fe40006800000 */
[----:B------:R-:W-:Y:S02]  /*6c80*/  @!P1 FSEL R20, R20, RZ, !P4 ;  /* 0x000000ff14149208 */ /* 0x000fe40006000000 */
[CC--:B------:R-:W-:Y:S02]  /*6c90*/  @!P1 ISETP.GE.AND P5, PT, R68.reuse, R111.reuse, PT ;  /* 0x0000006f4400920c */ /* 0x0c0fe40003fa6270 */
[----:B------:R-:W-:Y:S02]  /*6ca0*/  @!P1 ISETP.GE.AND P4, PT, R68, R111, PT ;  /* 0x0000006f4400920c */ /* 0x000fe40003f86270 */
[----:B-----5:R-:W-:-:S02]  /*6cb0*/  @!P1 FSEL R25, R25, RZ, !P3 ;  /* 0x000000ff19199208 */ /* 0x020fc40005800000 */
[-C--:B------:R-:W-:Y:S01]  /*6cc0*/  @!P1 ISETP.GE.AND P3, PT, R66, R111.reuse, PT ;  /* 0x0000006f4200920c */ /* 0x080fe20003f66270 */
[----:B------:R-:W-:Y:S01]  /*6cd0*/  @!P1 VIADD R66, R62, 0x1 ;  /* 0x000000013e429836 */ /* 0x000fe20000000000 */
[----:B------:R-:W-:Y:S02]  /*6ce0*/  @!P1 FSEL R22, R22, RZ, !P5 ;  /* 0x000000ff16169208 */ /* 0x000fe40006800000 */
[----:B------:R-:W-:Y:S02]  /*6cf0*/  @!P1 FSEL R26, R26, RZ, !P4 ;  /* 0x000000ff1a1a9208 */ /* 0x000fe40006000000 */
[CC--:B------:R-:W-:Y:S02]  /*6d00*/  @!P1 ISETP.GE.AND P5, PT, R62.reuse, R111.reuse, PT ;  /* 0x0000006f3e00920c */ /* 0x0c0fe40003fa6270 */
[----:B------:R-:W-:Y:S02]  /*6d10*/  @!P1 ISETP.GE.AND P4, PT, R62, R111, PT ;  /* 0x0000006f3e00920c */ /* 0x000fe40003f86270 */
[----:B------:R-:W-:-:S02]  /*6d20*/  @!P1 FSEL R27, R27, RZ, !P2 ;  /* 0x000000ff1b1b9208 */ /* 0x000fc40005000000 */
[----:B------:R-:W-:Y:S02]  /*6d30*/  @!P1 FSEL R24, R24, RZ, !P5 ;  /* 0x000000ff18189208 */ /* 0x000fe40006800000 */
[-C--:B------:R-:W-:Y:S01]  /*6d40*/  @!P1 ISETP.GE.AND P2, PT, R66, R111.reuse, PT ;  /* 0x0000006f4200920c */ /* 0x080fe20003f46270 */
[----:B------:R-:W-:Y:S01]  /*6d50*/  @!P1 VIADD R66, R62, 0x3 ;  /* 0x000000033e429836 */ /* 0x000fe20000000000 */
[----:B------:R-:W-:Y:S02]  /*6d60*/  @!P1 FSEL R28, R28, RZ, !P4 ;  /* 0x000000ff1c1c9208 */ /* 0x000fe40006000000 */
[CC--:B------:R-:W-:Y:S02]  /*6d70*/  @!P1 ISETP.GE.AND P5, PT, R68.reuse, R111.reuse, PT ;  /* 0x0000006f4400920c */ /* 0x0c0fe40003fa6270 */
        /* <DEDUP_REMOVED lines=8> */
[----:B------:R-:W-:Y:S01]  /*6e00*/  @!P1 ISETP.GE.AND P6, PT, R68, R111, PT ;  /* 0x0000006f4400920c */ /* 0x000fe20003fc6270 */
[----:B-1----:R-:W-:Y:S01]  /*6e10*/  FMUL.FTZ R13, R9, R13 ;  /* 0x0000000d090d7220 */ /* 0x002fe20000410000 */
[----:B------:R-:W-:-:S02]  /*6e20*/  @!P1 FSEL R34, R34, RZ, !P4 ;  /* 0x000000ff22229208 */ /* 0x000fc40006000000 */
[----:B------:R-:W-:Y:S02]  /*6e30*/  @!P1 FSEL R33, R33, RZ, !P2 ;  /* 0x000000ff21219208 */ /* 0x000fe40005000000 */
[-C--:B------:R-:W-:Y:S02]  /*6e40*/  @!P1 ISETP.GE.AND P4, PT, R62, R111.reuse, PT ;  /* 0x0000006f3e00920c */ /* 0x080fe40003f86270 */
[----:B------:R-:W-:Y:S01]  /*6e50*/  @!P1 FSEL R37, R37, RZ, !P6 ;  /* 0x000000ff25259208 */ /* 0x000fe20007000000 */
[----:B------:R-:W-:Y:S01]  /*6e60*/  FFMA.FTZ R13, R8, R12, R13 ;  /* 0x0000000c080d7223 */ /* 0x000fe2000001000d */
[----:B------:R-:W-:Y:S01]  /*6e70*/  @!P1 ISETP.GE.AND P2, PT, R66, R111, PT ;  /* 0x0000006f4200920c */ /* 0x000fe20003f46270 */
[----:B------:R-:W-:Y:S01]  /*6e80*/  @!P1 VIADD R12, R62, 0x3 ;  /* 0x000000033e0c9836 */ /* 0x000fe20000000000 */
        /* <DEDUP_REMOVED lines=8> */
[----:B------:R-:W-:Y:S01]  /*6f10*/  ISETP.GT.AND P2, PT, R40, 0xf, PT ;  /* 0x0000000f2800780c */ /* 0x000fe20003f44270 */
[----:B------:R-:W-:Y:S01]  /*6f20*/  FFMA.FTZ R17, R8, R16, R17 ;  /* 0x0000001008117223 */ /* 0x000fe20000010011 */
[----:B------:R-:W-:Y:S01]  /*6f30*/  @!P1 ISETP.GE.AND P4, PT, R12, R111, PT ;  /* 0x0000006f0c00920c */ /* 0x000fe20003f86270 */
        /* <DEDUP_REMOVED lines=30> */
[----:B------:R-:W-:-:S04]  /*7120*/  IADD3 R44, P2, R75, R44, RZ ;  /* 0x0000002c4b2c7210 */ /* 0x000fc80007f5e0ff */
[----:B------:R-:W-:Y:S02]  /*7130*/  LEA.HI.X.SX32 R64, R75, R64, 0x1, P2 ;  /* 0x000000404b407211 */ /* 0x000fe400010f0eff */
[----:B------:R-:W-:-:S04]  /*7140*/  LEA R14, P2, R44, R42, 0x2 ;  /* 0x0000002a2c0e7211 */ /* 0x000fc800078410ff */
[----:B------:R-:W-:-:S06]  /*7150*/  LEA.HI.X R15, R44, R43, R64, 0x2, P2 ;  /* 0x0000002b2c0f7211 */ /* 0x000fcc00010f1440 */
[----:B------:R-:W2:Y:S01]  /*7160*/  LDG.E.128.CONSTANT R12, desc[UR10][R14.64] ;  /* 0x0000000a0e0c7981 */ /* 0x000ea2000c1e9d00 */
[C---:B------:R-:W-:Y:S01]  /*7170*/  @!P1 VIADD R16, R62.reuse, 0x1 ;  /* 0x000000013e109836 */ /* 0x040fe20000000000 */
[----:B------:R-:W-:-:S04]  /*7180*/  @!P1 ISETP.GE.AND P2, PT, R62, R111, PT ;  /* 0x0000006f3e00920c */ /* 0x000fc80003f46270 */
[----:B------:R-:W-:Y:S01]  /*7190*/  @!P1 ISETP.GE.AND P3, PT, R16, R111, PT ;  /* 0x0000006f1000920c */ /* 0x000fe20003f66270 */
[----:B------:R-:W-:-:S03]  /*71a0*/  @!P1 VIADD R16, R62, 0x2 ;  /* 0x000000023e109836 */ /* 0x000fc60000000000 */
[----:B--2---:R-:W-:Y:S02]  /*71b0*/  @!P1 FSEL R13, R13, RZ, !P3 ;  /* 0x000000ff0d0d9208 */ /* 0x004fe40005800000 */
[----:B------:R-:W-:Y:S01]  /*71c0*/  @!P1 ISETP.GE.AND P3, PT, R16, R111, PT ;  /* 0x0000006f1000920c */ /* 0x000fe20003f66270 */
[----:B------:R-:W-:Y:S01]  /*71d0*/  @!P1 VIADD R16, R62, 0x3 ;  /* 0x000000033e109836 */ /* 0x000fe20000000000 */
[----:B------:R-:W-:Y:S01]  /*71e0*/  @!P1 FSEL R12, R12, RZ, !P2 ;  /* 0x000000ff0c0c9208 */ /* 0x000fe20005000000 */
[----:B------:R-:W-:Y:S01]  /*71f0*/  FMUL.FTZ R9, R9, R13 ;  /* 0x0000000d09097220 */ /* 0x000fe20000410000 */
[----:B------:R-:W-:Y:S02]  /*7200*/  @!P1 FSEL R14, R14, RZ, !P3 ;  /* 0x000000ff0e0e9208 */ /* 0x000fe40005800000 */
[----:B------:R-:W-:Y:S01]  /*7210*/  @!P1 ISETP.GE.AND P2, PT, R16, R111, PT ;  /* 0x0000006f1000920c */ /* 0x000fe20003f46270 */
[----:B------:R-:W-:-:S03]  /*7220*/  FFMA.FTZ R9, R8, R12, R9 ;  /* 0x0000000c08097223 */ /* 0x000fc60000010009 */
[----:B------:R-:W-:Y:S01]  /*7230*/  @!P1 FSEL R15, R15, RZ, !P2 ;  /* 0x000000ff0f0f9208 */ /* 0x000fe20005000000 */
[----:B------:R-:W-:-:S04]  /*7240*/  FFMA.FTZ R10, R10, R14, R9 ;  /* 0x0000000e0a0a7223 */ /* 0x000fc80000010009 */
[----:B------:R-:W-:-:S04]  /*7250*/  FFMA.FTZ R10, R11, R15, R10 ;  /* 0x0000000f0b0a7223 */ /* 0x000fc8000001000a */
[----:B------:R-:W-:-:S07]  /*7260*/  FADD.FTZ R41, R41, R10 ;  /* 0x0000000a29297221 */ /* 0x000fce0000010000 */
.L_x_27680:
[----:B------:R-:W-:Y:S05]  /*7270*/  BSYNC B1 ;  /* 0x0000000000017941 */ /* 0x000fea0003800000 */
.L_x_27679:
[----:B------:R-:W-:Y:S01]  /*7280*/  IADD3 R48, P1, R48, 0x10, RZ ;  /* 0x0000001030307810 */ /* 0x000fe20007f3e0ff */
[----:B------:R-:W-:Y:S02]  /*7290*/  VIADD R53, R53, 0x20 ;  /* 0x0000002035357836 */ /* 0x000fe40000000000 */
[----:B------:R-:W-:Y:S02]  /*72a0*/  VIADD R62, R62, 0x20 ;  /* 0x000000203e3e7836 */ /* 0x000fe40000000000 */
[----:B------:R-:W-:Y:S02]  /*72b0*/  VIADD R63, R63, 0x80 ;  /* 0x000000803f3f7836 */ /* 0x000fe40000000000 */
[----:B------:R-:W-:Y:S01]  /*72c0*/  IMAD.X R49, RZ, RZ, R49, P1 ;  /* 0x000000ffff317224 */ /* 0x000fe200008e0631 */
[----:B------:R-:W-:Y:S06]  /*72d0*/  @!P0 BRA `(.L_x_27681) ;  /* 0xfffffff000848947 */ /* 0x000fec000383ffff */
.L_x_27678:
[----:B------:R-:W-:Y:S05]  /*72e0*/  BSYNC B0 ;  /* 0x0000000000007941 */ /* 0x000fea0003800000 */
.L_x_27676:
        /* <DEDUP_REMOVED lines=24> */
[----:B-----5:R-:W-:Y:S01]  /*7470*/  FADD.FTZ R23, R4, R59 ;  /* 0x0000003b04177221 */ /* 0x020fe20000010000 */
[----:B0-----:R-:W-:Y:S01]  /*7480*/  FADD.FTZ R25, R5, R58 ;  /* 0x0000003a05197221 */ /* 0x001fe20000010000 */
        /* <DEDUP_REMOVED lines=15> */
.L_x_27683:
[----:B------:R-:W-:Y:S05]  /*7580*/  BSYNC B0 ;  /* 0x0000000000007941 */ /* 0x000fea0003800000 */
.L_x_27682:
        /* <DEDUP_REMOVED lines=24> */
.L_x_27687:
[----:B------:R-:W-:Y:S05]  /*7710*/  BSYNC B1 ;  /* 0x0000000000017941 */ /* 0x000fea0003800000 */
.L_x_27686:
[----:B0-2---:R-:W-:-:S07]  /*7720*/  @!P0 FADD.FTZ R41, R41, R20 ;  /* 0x0000001429298221 */ /* 0x005fce0000010000 */
.L_x_27685:
[----:B------:R-:W-:Y:S05]  /*7730*/  BSYNC B0 ;  /* 0x0000000000007941 */ /* 0x000fea0003800000 */
.L_x_27684:
        /* <DEDUP_REMOVED lines=16> */
.L_x_27689:
[----:B------:R-:W-:Y:S05]  /*7840*/  BSYNC B0 ;  /* 0x0000000000007941 */ /* 0x000fea0003800000 */
.L_x_27688:
        /* <DEDUP_REMOVED lines=24> */
.L_x_27693:
[----:B------:R-:W-:Y:S05]  /*79d0*/  BSYNC B1 ;  /* 0x0000000000017941 */ /* 0x000fea0003800000 */
.L_x_27692:
[----:B0-2-4-:R-:W-:-:S07]  /*79e0*/  @!P0 FADD.FTZ R41, R41, R20 ;  /* 0x0000001429298221 */ /* 0x015fce0000010000 */
.L_x_27691:
[----:B------:R-:W-:Y:S05]  /*79f0*/  BSYNC B0 ;  /* 0x0000000000007941 */ /* 0x000fea0003800000 */
.L_x_27690:
        /* <DEDUP_REMOVED lines=24> */
[C---:B-123--:R-:W-:Y:S01]  /*7b80*/  VIADD R0, R16.reuse, 0x10 ;  /* 0x0000001010007836 */ /* 0x04efe20000000000 */
        /* <DEDUP_REMOVED lines=41> */
.L_x_27695:
[----:B------:R-:W-:Y:S05]  /*7e20*/  BSYNC B0 ;  /* 0x0000000000007941 */ /* 0x000fea0003800000 */
.L_x_27694:
[----:B------:R-:W-:Y:S05]  /*7e30*/  @P0 EXIT ;  /* 0x000000000000094d */ /* 0x000fea0003800000 */
[----:B------:R-:W-:Y:S01]  /*7e40*/  VIADD R16, R16, 0x70 ;  /* 0x0000007010107836 */ /* 0x000fe20000000000 */
[----:B------:R-:W-:-:S04]  /*7e50*/  ULDC.64 UR8, c[0x0][0x210] ;  /* 0x0000840000087ab9 */ /* 0x000fc80000000a00 */
[----:B-123--:R-:W-:-:S04]  /*7e60*/  IADD3 R0, P0, R16, UR4, RZ ;  /* 0x0000000410007c10 */ /* 0x00efc8000ff1e0ff */
[----:B0-----:R-:W-:Y:S02]  /*7e70*/  LEA.HI.X.SX32 R3, R16, UR7, 0x1, P0 ;  /* 0x0000000710037c11 */ /* 0x001fe400080f0eff */
[----:B------:R-:W-:-:S04]  /*7e80*/  LEA R2, P0, R0, UR8, 0x2 ;  /* 0x0000000800027c11 */ /* 0x000fc8000f8010ff */
[----:B------:R-:W-:-:S05]  /*7e90*/  LEA.HI.X R3, R0, UR9, R3, 0x2, P0 ;  /* 0x0000000900037c11 */ /* 0x000fca00080f1403 */
[----:B------:R-:W-:Y:S01]  /*7ea0*/  STG.E desc[UR10][R2.64], R41 ;  /* 0x0000002902007986 */ /* 0x000fe2000c10190a */
[----:B------:R-:W-:Y:S05]  /*7eb0*/  EXIT ;  /* 0x000000000000794d */ /* 0x000fea0003800000 */
.L_x_27647:
[----:B------:R-:W-:Y:S01]  /*7ec0*/  BSSY B2, `(.L_x_27696) ;  /* 0x0000007000027945 */ /* 0x000fe20003800000 */
[----:B------:R-:W-:Y:S02]  /*7ed0*/  IMAD.MOV.U32 R115, RZ, RZ, 0x2 ;  /* 0x00000002ff737424 */ /* 0x000fe400078e00ff */
[----:B------:R-:W-:Y:S02]  /*7ee0*/  IMAD.MOV.U32 R63, RZ, RZ, 0x1f ;  /* 0x0000001fff3f7424 */ /* 0x000fe400078e00ff */
[----:B------:R-:W-:-:S07]  /*7ef0*/  IMAD.MOV.U32 R62, RZ, RZ, -0x1 ;  /* 0xffffffffff3e7424 */ /* 0x000fce00078e00ff */
[----:B------:R-:W-:Y:S05]  /*7f00*/  WARPSYNC.COLLECTIVE R62, `(.L_x_27697) ;  /* 0x000000003e087348 */ /* 0x000fea0003c00000 */
[----:B------:R0:W1:Y:S02]  /*7f10*/  SHFL.BFLY P1, R118, R120, R115, R63 ;  /* 0x0c00007378767389 */ /* 0x000064000002003f */
[----:B01----:R-:W-:Y:S01]  /*7f20*/  ENDCOLLECTIVE ;  /* 0x000000000000791b */ /* 0x003fe20003800000 */
.L_x_27697:
[----:B------:R-:W-:Y:S05]  /*7f30*/  BSYNC B2 ;  /* 0x0000000000027941 */ /* 0x000fea0003800000 */
.L_x_27696:
        /* <DEDUP_REMOVED lines=8> */
.L_x_27698:
[----:B------:R-:W-:Y:S05]  /*7fc0*/  BRA `(.L_x_27699) ;  /* 0xffffffac00b07947 */ /* 0x000fea000383ffff */
.L_x_27652:
[----:B------:R-:W-:Y:S01]  /*7fd0*/  BSSY B2, `(.L_x_27700) ;  /* 0x0000007000027945 */ /* 0x000fe20003800000 */
[----:B------:R-:W-:Y:S02]  /*7fe0*/  IMAD.MOV.U32 R115, RZ, RZ, 0x2 ;  /* 0x00000002ff737424 */ /* 0x000fe400078e00ff */
[----:B------:R-:W-:Y:S02]  /*7ff0*/  IMAD.MOV.U32 R63, RZ, RZ, 0x1f ;  /* 0x0000001fff3f7424 */ /* 0x000fe400078e00ff */
[----:B------:R-:W-:-:S07]  /*8000*/  IMAD.MOV.U32 R62, RZ, RZ, -0x1 ;  /* 0xffffffffff3e7424 */ /* 0x000fce00078e00ff */
[----:B------:R-:W-:Y:S05]  /*8010*/  WARPSYNC.COLLECTIVE R62, `(.L_x_27701) ;  /* 0x000000003e087348 */ /* 0x000fea0003c00000 */
[----:B------:R0:W1:Y:S02]  /*8020*/  SHFL.BFLY P1, R118, R120, R115, R63 ;  /* 0x0c00007378767389 */ /* 0x000064000002003f */
[----:B01----:R-:W-:Y:S01]  /*8030*/  ENDCOLLECTIVE ;  /* 0x000000000000791b */ /* 0x003fe20003800000 */
.L_x_27701:
[----:B------:R-:W-:Y:S05]  /*8040*/  BSYNC B2 ;  /* 0x0000000000027941 */ /* 0x000fea0003800000 */
.L_x_27700:
        /* <DEDUP_REMOVED lines=8> */
.L_x_27702:
[----:B------:R-:W-:Y:S05]  /*80d0*/  BRA `(.L_x_27703) ;  /* 0xffffffc000a87947 */ /* 0x000fea000383ffff */
.L_x_27655:
        /* <DEDUP_REMOVED lines=8> */
.L_x_27705:
[----:B------:R-:W-:Y:S05]  /*8160*/  BSYNC B0 ;  /* 0x0000000000007941 */ /* 0x000fea0003800000 */
.L_x_27704:
        /* <DEDUP_REMOVED lines=8> */
.L_x_27706:
[----:B------:R-:W-:Y:S01]  /*81f0*/  IMAD.MOV.U32 R115, RZ, RZ, 0x4 ;  /* 0x00000004ff737424 */ /* 0x000fe200078e00ff */
[----:B------:R-:W-:-:S05]  /*8200*/  FMNMX.FTZ R9, R8, R118, !PT ;  /* 0x0000007608097209 */ /* 0x000fca0007810000 */
[----:B------:R-:W-:-:S07]  /*8210*/  IMAD.MOV.U32 R120, RZ, RZ, R9 ;  /* 0x000000ffff787224 */ /* 0x000fce00078e0009 */
[----:B------:R-:W-:Y:S05]  /*8220*/  WARPSYNC.COLLECTIVE R62, `(.L_x_27707) ;  /* 0x000000003e087348 */ /* 0x000fea0003c00000 */
[----:B------:R0:W1:Y:S02]  /*8230*/  SHFL.BFLY P1, R118, R120, R115, R63 ;  /* 0x0c00007378767389 */ /* 0x000064000002003f */
[----:B01----:R-:W-:Y:S01]  /*8240*/  ENDCOLLECTIVE ;  /* 0x000000000000791b */ /* 0x003fe20003800000 */
.L_x_27707:
[----:B------:R-:W-:Y:S05]  /*8250*/  BRA `(.L_x_27708) ;  /* 0xffffffc000ec7947 */ /* 0x000fea000383ffff */
.L_x_27709:
        /* <DEDUP_REMOVED lines=10> */
.L_x_28506:


//--------------------- .text._ZN4vllm25paged_attention_v1_kernelIffLi112ELi8ELi128ELNS_18Fp8KVCacheDataTypeE0ELb1EEEvPT_PKS2_PKT0_S8_ifPKiSA_iPKfiiiSC_SC_iiiii --------------------------
	.section	.text._ZN4vllm25paged_attention_v1_kernelIffLi112ELi8ELi128ELNS_18Fp8KVCacheDataTypeE0ELb1EEEvPT_PKS2_PKT0_S8_ifPKiSA_iPKfiiiSC_SC_iiiii,"ax",@progbits
	.align	128
        .global         _ZN4vllm25paged_attention_v1_kernelIffLi112ELi8ELi128ELNS_18Fp8KVCacheDataTypeE0ELb1EEEvPT_PKS2_PKT0_S8_ifPKiSA_iPKfiiiSC_SC_iiiii
        .type           _ZN4vllm25paged_attention_v1_kernelIffLi112ELi8ELi128ELNS_18Fp8KVCacheDataTypeE0ELb1EEEvPT_PKS2_PKT0_S8_ifPKiSA_iPKfiiiSC_SC_iiiii,@function
        .size           _ZN4vllm25paged_attention_v1_kernelIffLi112ELi8ELi128ELNS_18Fp8KVCacheDataTypeE0ELb1EEEvPT_PKS2_PKT0_S8_ifPKiSA_iPKfiiiSC_SC_iiiii,(.L_x_28507 - _ZN4vllm25paged_attention_v1_kernelIffLi112ELi8ELi128ELNS_18Fp8KVCacheDataTypeE0ELb1EEEvPT_PKS2_PKT0_S8_ifPKiSA_iPKfiiiSC_SC_iiiii)
        .other          _ZN4vllm25paged_attention_v1_kernelIffLi112ELi8ELi128ELNS_18Fp8KVCacheDataTypeE0ELb1EEEvPT_PKS2_PKT0_S8_ifPKiSA_iPKfiiiSC_SC_iiiii,@"STO_CUDA_ENTRY STV_DEFAULT"
_ZN4vllm25paged_attention_v1_kernelIffLi112ELi8ELi128ELNS_18Fp8KVCacheDataTypeE0ELb1EEEvPT_PKS2_PKT0_S8_ifPKiSA_iPKfiiiSC_SC_iiiii:
.text._ZN4vllm25paged_attention_v1_kernelIffLi112ELi8ELi128ELNS_18Fp8KVCacheDataTypeE0ELb1EEEvPT_PKS2_PKT0_S8_ifPKiSA_iPKfiiiSC_SC_iiiii:
        /* <DEDUP_REMOVED lines=103> */
.L_x_27714:
        /* <DEDUP_REMOVED lines=11> */
.L_x_27713:
[----:B------:R-:W-:Y:S05]  /*0720*/  BSYNC B1 ;  /* 0x0000000000017941 */ /* 0x000fea0003800000 */
.L_x_27712:
[----:B------:R-:W-:Y:S05]  /*0730*/  @!P1 BRA `(.L_x_27711) ;  /* 0x0000000000789947 */ /* 0x000fea0003800000 */
[----:B------:R-:W0:Y:S01]  /*0740*/  S2R R8, SR_CgaCtaId ;  /* 0x0000000000087919 */ /* 0x000e220000008800 */
[----:B------:R-:W1:Y:S01]  /*0750*/  LDC.64 R2, c[0x0][0x218] ;  /* 0x00008600ff027b82 */ /* 0x000e620000000a00 */
[----:B------:R-:W-:Y:S02]  /*0760*/  MOV R7, 0x400 ;  /* 0x0000040000077802 */ /* 0x000fe40000000f00 */
[----:B------:R-:W-:-:S05]  /*0770*/  IADD3 R5, P0, R4, R5, RZ ;  /* 0x0000000504057210 */ /* 0x000fca0007f1e0ff */
[----:B------:R-:W-:Y:S01]  /*0780*/  IMAD.X R10, R10, 0x1, R13, P0 ;  /* 0x000000010a0a7824 */ /* 0x000fe200000e060d */
[----:B0-----:R-:W-:-:S05]  /*0790*/  LEA R7, R8, R7, 0x18 ;  /* 0x0000000708077211 */ /* 0x001fca00078ec0ff */
[----:B------:R-:W-:Y:S01]  /*07a0*/  IMAD R4, R106, 0x70, R7 ;  /* 0x000000706a047824 */ /* 0x000fe200078e0207 */
[----:B-1----:R-:W-:-:S03]  /*07b0*/  LEA R7, P0, R5, R2, 0x2 ;  /* 0x0000000205077211 */ /* 0x002fc600078010ff */
[----:B------:R-:W-:Y:S01]  /*07c0*/  IMAD R2, R9, 0x4, R4 ;  /* 0x0000000409027824 */ /* 0x000fe200078e0204 */
[----:B------:R-:W-:Y:S01]  /*07d0*/  LEA.HI.X R16, R5, R3, R10, 0x2, P0 ;  /* 0x0000000305107211 */ /* 0x000fe200000f140a */
[C---:B------:R-:W-:Y:S02]  /*07e0*/  VIADD R4, R9.reuse, 0xffffff80 ;  /* 0xffffff8009047836 */ /* 0x040fe40000000000 */
[----:B------:R-:W-:Y:S02]  /*07f0*/  IMAD R9, R9, 0x4, R106 ;  /* 0x0000000409097824 */ /* 0x000fe400078e026a */
[----:B------:R-:W-:-:S07]  /*0800*/  VIADD R5, R2, 0x100 ;  /* 0x0000010002057836 */ /* 0x000fce0000000000 */
.L_x_27715:
        /* <DEDUP_REMOVED lines=17> */
.L_x_27711:
[----:B------:R-:W-:Y:S05]  /*0920*/  BSYNC B0 ;  /* 0x0000000000007941 */ /* 0x000fea0003800000 */
.L_x_27710:
        /* <DEDUP_REMOVED lines=33> */
[----:B------:R-:W-:Y:S02]  /*0b40*/  @!P3 IMAD.MOV R8, RZ, RZ, -R13 ;  /* 0x000000ffff08b224 */ /* 0x000fe400078e0a0d */
[----:B------:R-:W-:Y:S01]  /*0b50*/  @!P3 IMAD R7, R17, UR4, R6 ;  /* 0x000000041107bc24 */ /* 0x000fe2000f8e0206 */
[----:B------:R-:W-:Y:S01]  /*0b60*/  ISETP.GT.U32.AND P1, PT, R5, R2, PT ;  /* 0x000000020500720c */ /* 0x000fe20003f24070 */
[----:B------:R-:W-:Y:S02]  /*0b70*/  ULDC UR4, c[0x0][0x248] ;  /* 0x0000920000047ab9 */ /* 0x000fe40000000800 */
[----:B------:R-:W-:Y:S02]  /*0b80*/  @!P3 IMAD R7, R7, R8, RZ ;  /* 0x000000080707b224 */ /* 0x000fe400078e02ff */
[----:B------:R-:W-:-:S02]  /*0b90*/  IMAD R105, R105, UR4, RZ ;  /* 0x0000000469697c24 */ /* 0x000fc4000f8e02ff */
[----:B------:R-:W-:-:S04]  /*0ba0*/  @P3 IMAD R7, R0, R13, RZ ;  /* 0x0000000d00073224 */ /* 0x000fc800078e02ff */
[----:B------:R-:W-:Y:S02]  /*0bb0*/  VIADD R0, R7, 0x1 ;  /* 0x0000000107007836 */ /* 0x000fe40000000000 */
[----:B------:R-:W-:Y:S02]  /*0bc0*/  @!P1 IMAD.IADD R2, R2, 0x1, -R5 ;  /* 0x0000000102029824 */ /* 0x000fe400078e0a05 */
[----:B------:R-:W-:Y:S01]  /*0bd0*/  @!P1 VIADD R3, R3, 0x1 ;  /* 0x0000000103039836 */ /* 0x000fe20000000000 */
[----:B------:R-:W-:Y:S02]  /*0be0*/  ISETP.NE.AND P1, PT, R9, RZ, PT ;  /* 0x000000ff0900720c */ /* 0x000fe40003f25270 */
[----:B------:R-:W-:Y:S01]  /*0bf0*/  ISETP.GE.U32.AND P0, PT, R2, R5, PT ;  /* 0x000000050200720c */ /* 0x000fe20003f06070 */
[----:B------:R-:W-:-:S12]  /*0c00*/  VIADD R2, R107, 0x7 ;  /* 0x000000076b027836 */ /* 0x000fd80000000000 */
[----:B------:R-:W-:-:S04]  /*0c10*/  @P0 VIADD R3, R3, 0x1 ;  /* 0x0000000103030836 */ /* 0x000fc80000000000 */
        /* <DEDUP_REMOVED lines=62> */
[----:B------:R-:W-:Y:S01]  /*1000*/  SHF.R.S32.HI R35, RZ, 0x1f, R80 ;  /* 0x0000001fff237819 */ /* 0x000fe20000011450 */
[C---:B------:R-:W-:Y:S01]  /*1010*/  IMAD.SHL.U32 R87, R31.reuse, 0x8, RZ ;  /* 0x000000081f577824 */ /* 0x040fe200078e00ff */
        /* <DEDUP_REMOVED lines=20> */
[----:B------:R-:W-:Y:S01]  /*1160*/  LOP3.LUT R11, R35, 0xfffffffc, RZ, 0xc0, !PT ;  /* 0xfffffffc230b7812 */ /* 0x000fe200078ec0ff */
[----:B------:R-:W-:Y:S01]  /*1170*/  VIADD R7, R106, 0x34 ;  /* 0x000000346a077836 */ /* 0x000fe20000000000 */
[----:B------:R-:W-:Y:S01]  /*1180*/  LOP3.LUT R13, R36, 0xfffffffc, RZ, 0xc0, !PT ;  /* 0xfffffffc240d7812 */ /* 0x000fe200078ec0ff */
[----:B------:R-:W-:Y:S01]  /*1190*/  IMAD.IADD R82, R82, 0x1, -R9 ;  /* 0x0000000152527824 */ /* 0x000fe200078e0a09 */
[----:B------:R-:W-:Y:S01]  /*11a0*/  LOP3.LUT R8, R8, 0xfffffff8, RZ, 0xc0, !PT ;  /* 0xfffffff808087812 */ /* 0x000fe200078ec0ff */
[----:B------:R-:W-:Y:S01]  /*11b0*/  IMAD.IADD R80, R80, 0x1, -R11 ;  /* 0x0000000150507824 */ /* 0x000fe200078e0a0b */
[----:B------:R-:W-:Y:S01]  /*11c0*/  MOV R5, 0x400 ;  /* 0x0000040000057802 */ /* 0x000fe20000000f00 */
[----:B------:R-:W-:Y:S01]  /*11d0*/  VIADD R9, R106, 0x38 ;  /* 0x000000386a097836 */ /* 0x000fe20000000000 */
[----:B------:R-:W-:Y:S01]  /*11e0*/  SHF.R.S32.HI R16, RZ, 0x1f, R15 ;  /* 0x0000001fff107819 */ /* 0x000fe2000001140f */
[----:B------:R-:W-:Y:S01]  /*11f0*/  IMAD.IADD R78, R78, 0x1, -R13 ;  /* 0x000000014e4e7824 */ /* 0x000fe200078e0a0d */
[----:B0-----:R-:W-:Y:S01]  /*1200*/  LEA R5, R10, R5, 0x18 ;  /* 0x000000050a057211 */ /* 0x001fe200078ec0ff */
[C---:B------:R-:W-:Y:S01]  /*1210*/  VIADD R11, R106.reuse, 0x3c ;  /* 0x0000003c6a0b7836 */ /* 0x040fe20000000000 */
        /* <DEDUP_REMOVED lines=12> */
[----:B------:R-:W-:Y:S01]  /*12e0*/  LEA.HI R39, R10, R11, RZ, 0x2 ;  /* 0x0000000b0a277211 */ /* 0x000fe200078f10ff */
[C---:B------:R-:W-:Y:S01]  /*12f0*/  IMAD.SHL.U32 R26, R37.reuse, 0x8, RZ ;  /* 0x00000008251a7824 */ /* 0x040fe200078e00ff */
[----:B------:R-:W-:Y:S01]  /*1300*/  LEA.HI R40, R40, R13, RZ, 0x2 ;  /* 0x0000000d28287211 */ /* 0x000fe200078f10ff */
[C---:B------:R-:W-:Y:S01]  /*1310*/  IMAD.SHL.U32 R27, R38.reuse, 0x8, RZ ;  /* 0x00000008261b7824 */ /* 0x040fe200078e00ff */
[----:B------:R-:W-:Y:S01]  /*1320*/  LOP3.LUT R8, R37, 0xfffffffc, RZ, 0xc0, !PT ;  /* 0xfffffffc25087812 */ /* 0x000fe200078ec0ff */
[C---:B------:R-:W-:Y:S01]  /*1330*/  IMAD.SHL.U32 R28, R39.reuse, 0x8, RZ ;  /* 0x00000008271c7824 */ /* 0x040fe200078e00ff */
[----:B------:R-:W-:Y:S01]  /*1340*/  LOP3.LUT R10, R38, 0xfffffffc, RZ, 0xc0, !PT ;  /* 0xfffffffc260a7812 */ /* 0x000fe200078ec0ff */
[C---:B------:R-:W-:Y:S01]  /*1350*/  IMAD.SHL.U32 R29, R40.reuse, 0x8, RZ ;  /* 0x00000008281d7824 */ /* 0x040fe200078e00ff */
        /* <DEDUP_REMOVED lines=8> */
[C---:B------:R-:W-:Y:S01]  /*13e0*/  LOP3.LUT R16, R43.reuse, 0xfffffffc, RZ, 0xc0, !PT ;  /* 0xfffffffc2b107812 */ /* 0x040fe200078ec0ff */
[----:B------:R-:W-:Y:S01]  /*13f0*/  VIADD R11, R106, 0x44 ;  /* 0x000000446a0b7836 */ /* 0x000fe20000000000 */
[----:B------:R-:W-:Y:S01]  /*1400*/  LOP3.LUT R18, R44, 0xfffffffc, RZ, 0xc0, !PT ;  /* 0xfffffffc2c127812 */ /* 0x000fe200078ec0ff */
[----:B------:R-:W-:Y:S01]  /*1410*/  VIADD R13, R106, 0x48 ;  /* 0x000000486a0d7836 */ /* 0x000fe20000000000 */
[----:B------:R-:W-:Y:S01]  /*1420*/  SHF.R.S32.HI R20, RZ, 0x1f, R19 ;  /* 0x0000001fff147819 */ /* 0x000fe20000011413 */
[----:B------:R-:W-:Y:S01]  /*1430*/  IMAD.SHL.U32 R40, R43, 0x8, RZ ;  /* 0x000000082b287824 */ /* 0x000fe200078e00ff */
[----:B------:R-:W-:-:S02]  /*1440*/  SHF.R.S32.HI R12, RZ, 0x1f, R11 ;  /* 0x0000001fff0c7819 */ /* 0x000fc4000001140b */
[----:B------:R-:W-:Y:S02]  /*1450*/  SHF.R.S32.HI R14, RZ, 0x1f, R13 ;  /* 0x0000001fff0e7819 */ /* 0x000fe4000001140d */
[----:B------:R-:W-:Y:S02]  /*1460*/  LEA.HI R41, R12, R11, RZ, 0x2 ;  /* 0x0000000b0c297211 */ /* 0x000fe400078f10ff */
[----:B------:R-:W-:Y:S02]  /*1470*/  LEA.HI R42, R14, R13, RZ, 0x2 ;  /* 0x0000000d0e2a7211 */ /* 0x000fe400078f10ff */
[C---:B------:R-:W-:Y:S01]  /*1480*/  LOP3.LUT R12, R41.reuse, 0xfffffffc, RZ, 0xc0, !PT ;  /* 0xfffffffc290c7812 */ /* 0x040fe200078ec0ff */
[----:B------:R-:W-:Y:S01]  /*1490*/  IMAD.SHL.U32 R30, R41, 0x8, RZ ;  /* 0x00000008291e7824 */ /* 0x000fe200078e00ff */
[C---:B------:R-:W-:Y:S01]  /*14a0*/  LOP3.LUT R14, R42.reuse, 0xfffffffc, RZ, 0xc0, !PT ;  /* 0xfffffffc2a0e7812 */ /* 0x040fe200078ec0ff */
[----:B------:R-:W-:Y:S01]  /*14b0*/  IMAD.SHL.U32 R31, R42, 0x8, RZ ;  /* 0x000000082a1f7824 */ /* 0x000fe200078e00ff */
[----:B------:R-:W-:Y:S01]  /*14c0*/  SHF.R.S32.HI R22, RZ, 0x1f, R21 ;  /* 0x0000001fff167819 */ /* 0x000fe20000011415 */
[----:B------:R-:W-:Y:S01]  /*14d0*/  IMAD.IADD R11, R11, 0x1, -R12 ;  /* 0x000000010b0b7824 */ /* 0x000fe200078e0a0c */
[----:B------:R-:W-:Y:S01]  /*14e0*/  LEA.HI R47, R20, R19, RZ, 0x2 ;  /* 0x00000013142f7211 */ /* 0x000fe200078f10ff */
[----:B------:R-:W-:Y:S01]  /*14f0*/  IMAD.IADD R12, R13, 0x1, -R14 ;  /* 0x000000010d0c7824 */ /* 0x000fe200078e0a0e */
[----:B------:R-:W-:Y:S01]  /*1500*/  LEA.HI R48, R22, R21, RZ, 0x2 ;  /* 0x0000001516307211 */ /* 0x000fe200078f10ff */
[----:B------:R-:W-:Y:S01]  /*1510*/  IMAD.IADD R13, R15, 0x1, -R16 ;  /* 0x000000010f0d7824 */ /* 0x000fe200078e0a10 */
[----:B------:R-:W-:Y:S01]  /*1520*/  LOP3.LUT R20, R47, 0xfffffffc, RZ, 0xc0, !PT ;  /* 0xfffffffc2f147812 */ /* 0x000fe200078ec0ff */
[----:B------:R-:W-:Y:S01]  /*1530*/  IMAD.IADD R14, R17, 0x1, -R18 ;  /* 0x00000001110e7824 */ /* 0x000fe200078e0a12 */
[----:B------:R-:W-:Y:S01]  /*1540*/  LOP3.LUT R22, R48, 0xfffffffc, RZ, 0xc0, !PT ;  /* 0xfffffffc30167812 */ /* 0x000fe200078ec0ff */
[C---:B------:R-:W-:Y:S01]  /*1550*/  VIADD R15, R106.reuse, 0x54 ;  /* 0x000000546a0f7836 */ /* 0x040fe20000000000 */
[----:B------:R-:W-:Y:S01]  /*1560*/  SHF.R.S32.HI R51, RZ, 0x1f, R113 ;  /* 0x0000001fff337819 */ /* 0x000fe20000011471 */
        /* <DEDUP_REMOVED lines=8> */
[C---:B------:R-:W-:Y:S01]  /*15f0*/  LOP3.LUT R16, R45.reuse, 0xfffffffc, RZ, 0xc0, !PT ;  /* 0xfffffffc2d107812 */ /* 0x040fe200078ec0ff */
[----:B------:R-:W-:Y:S01]  /*1600*/  IMAD.SHL.U32 R42, R45, 0x8, RZ ;  /* 0x000000082d2a7824 */ /* 0x000fe200078e00ff */
[C---:B------:R-:W-:Y:S01]  /*1610*/  LOP3.LUT R18, R46.reuse, 0xfffffffc, RZ, 0xc0, !PT ;  /* 0xfffffffc2e127812 */ /* 0x040fe200078ec0ff */
[----:B------:R-:W-:Y:S01]  /*1620*/  IMAD.SHL.U32 R43, R46, 0x8, RZ ;  /* 0x000000082e2b7824 */ /* 0x000fe200078e00ff */
[----:B------:R-:W-:Y:S01]  /*1630*/  LEA.HI R52, R52, R23, RZ, 0x2 ;  /* 0x0000001734347211 */ /* 0x000fe200078f10ff */
[----:B------:R-:W-:Y:S01]  /*1640*/  IMAD.IADD R15, R15, 0x1, -R16 ;  /* 0x000000010f0f7824 */ /* 0x000fe200078e0a10 */
[----:B------:R-:W-:Y:S01]  /*1650*/  LOP3.LUT R26, R26, 0xffffffe0, RZ, 0xc0, !PT ;  /* 0xffffffe01a1a7812 */ /* 0x000fe200078ec0ff */
[----:B------:R-:W-:Y:S01]  /*1660*/  IMAD.IADD R16, R17, 0x1, -R18 ;  /* 0x0000000111107824 */ /* 0x000fe200078e0a12 */
[----:B------:R-:W-:Y:S01]  /*1670*/  LOP3.LUT R54, R52, 0xfffffffc, RZ, 0xc0, !PT ;  /* 0xfffffffc34367812 */ /* 0x000fe200078ec0ff */
[----:B------:R-:W-:Y:S01]  /*1680*/  IMAD.IADD R17, R19, 0x1, -R20 ;  /* 0x0000000113117824 */ /* 0x000fe200078e0a14 */
[----:B------:R-:W-:Y:S01]  /*1690*/  LOP3.LUT R27, R27, 0xffffffe0, RZ, 0xc0, !PT ;  /* 0xffffffe01b1b7812 */ /* 0x000fe200078ec0ff */
[----:B------:R-:W-:Y:S01]  /*16a0*/  IMAD.IADD R18, R21, 0x1, -R22 ;  /* 0x0000000115127824 */ /* 0x000fe200078e0a16 */
[----:B------:R-:W-:Y:S01]  /*16b0*/  LOP3.LUT R28, R28, 0xffffffe0, RZ, 0xc0, !PT ;  /* 0xffffffe01c1c7812 */ /* 0x000fe200078ec0ff */
[----:B------:R-:W-:Y:S01]  /*16c0*/  VIADD R19, R106, 0x64 ;  /* 0x000000646a137836 */ /* 0x000fe20000000000 */
[----:B------:R-:W-:Y:S01]  /*16d0*/  LOP3.LUT R29, R29, 0xffffffe0, RZ, 0xc0, !PT ;  /* 0xffffffe01d1d7812 */ /* 0x000fe200078ec0ff */
[----:B------:R-:W-:Y:S01]  /*16e0*/  IMAD R22, R6, UR4, RZ ;  /* 0x0000000406167c24 */ /* 0x000fe2000f8e02ff */
[----:B------:R-:W-:Y:S01]  /*16f0*/  ULDC UR4, c[0x0][0x27c] ;  /* 0x00009f0000047ab9 */ /* 0x000fe20000000800 */
[----:B------:R-:W-:Y:S01]  /*1700*/  VIADD R21, R106, 0x68 ;  /* 0x000000686a157836 */ /* 0x000fe20000000000 */
[----:B------:R-:W-:Y:S01]  /*1710*/  SHF.R.S32.HI R20, RZ, 0x1f, R19 ;  /* 0x0000001fff147819 */ /* 0x000fe20000011413 */
[----:B------:R-:W-:Y:S01]  /*1720*/  IMAD.SHL.U32 R45, R48, 0x8, RZ ;  /* 0x00000008302d7824 */ /* 0x000fe200078e00ff */
[----:B------:R-:W-:Y:S01]  /*1730*/  IADD3 R112, P0, R22, R113, RZ ;  /* 0x0000007116707210 */ /* 0x000fe20007f1e0ff */
[----:B------:R-:W-:Y:S01]  /*1740*/  IMAD.SHL.U32 R48, R52, 0x8, RZ ;  /* 0x0000000834307824 */ /* 0x000fe200078e00ff */
[----:B------:R-:W-:-:S02]  /*1750*/  SHF.R.S32.HI R24, RZ, 0x1f, R21 ;  /* 0x0000001fff187819 */ /* 0x000fc40000011415 */
[----:B------:R-:W-:Y:S02]  /*1760*/  LEA.HI R49, R20, R19, RZ, 0x2 ;  /* 0x0000001314317211 */ /* 0x000fe400078f10ff */
[----:B------:R-:W-:Y:S01]  /*1770*/  LEA.HI.X.SX32 R113, R22, R51, 0x1, P0 ;  /* 0x0000003316717211 */ /* 0x000fe200000f0eff */
[----:B------:R-:W-:Y:S01]  /*1780*/  VIADD R22, R4, -UR4 ;  /* 0x8000000404167c36 */ /* 0x000fe20008000000 */
[----:B------:R-:W-:Y:S01]  /*1790*/  LEA.HI R50, R24, R21, RZ, 0x2 ;  /* 0x0000001518327211 */ /* 0x000fe200078f10ff */
[----:B------:R-:W-:Y:S01]  /*17a0*/  IMAD.SHL.U32 R46, R49, 0x8, RZ ;  /* 0x00000008312e7824 */ /* 0x000fe200078e00ff */
[----:B------:R-:W-:Y:S02]  /*17b0*/  FSETP.NEU.FTZ.AND P0, PT, R109, RZ, PT ;  /* 0x000000ff6d00720b */ /* 0x000fe40003f1d000 */
        /* <DEDUP_REMOVED lines=9> */
[----:B------:R-:W-:Y:S01]  /*1850*/  LOP3.LUT R41, R41, 0xffffffe0, RZ, 0xc0, !PT ;  /* 0xffffffe029297812 */ /* 0x000fe200078ec0ff */
[----:B------:R-:W-:Y:S01]  /*1860*/  IMAD R24, R106, 0x70, R5 ;  /* 0x000000706a187824 */ /* 0x000fe200078e0205 */
        /* <DEDUP_REMOVED lines=52> */
.L_x_27723:
        /* <DEDUP_REMOVED lines=67> */
[-C--:B------:R-:W-:Y:S02]  /*1fe0*/  IADD3.X R35, R38, R109.reuse, R35, P0, P1 ;  /* 0x0000006d26237210 */ /* 0x080fe400007e2423 */
[-C--:B------:R-:W-:Y:S02]  /*1ff0*/  IADD3 R38, P0, R106, R114.reuse, RZ ;  /* 0x000000726a267210 */ /* 0x080fe40007f1e0ff */
[----:B------:R-:W-:Y:S02]  /*2000*/  LEA.HI.X R37, R34, UR9, R35, 0x2, P2 ;  /* 0x0000000922257c11 */ /* 0x000fe400090f1423 */
[----:B------:R-:W-:Y:S01]  /*2010*/  IADD3 R33, P1, P2, R97, R114, R98 ;  /* 0x0000007261217210 */ /* 0x000fe20007a3e062 */
[----:B------:R-:W-:Y:S01]  /*2020*/  IMAD.X R35, R32, 0x1, R109, P0 ;  /* 0x0000000120237824 */ /* 0x000fe200000e066d */
[----:B------:R-:W-:Y:S02]  /*2030*/  LEA R34, P0, R38, UR8, 0x2 ;  /* 0x0000000826227c11 */ /* 0x000fe4000f8010ff */
[----:B------:R-:W-:-:S02]  /*2040*/  IADD3.X R116, R116, R109, R39, P1, P2 ;  /* 0x0000006d74747210 */ /* 0x000fc40000fe4427 */
[----:B------:R-:W-:Y:S02]  /*2050*/  LEA.HI.X R35, R38, UR9, R35, 0x2, P0 ;  /* 0x0000000926237c11 */ /* 0x000fe400080f1423 */
[----:B------:R0:W2:Y:S01]  /*2060*/  LDG.E.CONSTANT R38, desc[UR10][R36.64] ;  /* 0x0000000a24267981 */ /* 0x0000a2000c1e9900 */
[----:B------:R-:W-:-:S03]  /*2070*/  LEA R32, P1, R33, UR8, 0x2 ;  /* 0x0000000821207c11 */ /* 0x000fc6000f8210ff */
[----:B------:R-:W3:Y:S01]  /*2080*/  LDG.E.CONSTANT R39, desc[UR10][R34.64] ;  /* 0x0000000a22277981 */ /* 0x000ee2000c1e9900 */
[----:B------:R-:W-:Y:S02]  /*2090*/  LEA.HI.X R33, R33, UR9, R116, 0x2, P1 ;  /* 0x0000000921217c11 */ /* 0x000fe400088f1474 */
[----:B------:R-:W-:Y:S02]  /*20a0*/  SHF.R.S32.HI R116, RZ, 0x1f, R95 ;  /* 0x0000001fff747819 */ /* 0x000fe4000001145f */
[----:B------:R-:W-:Y:S01]  /*20b0*/  IADD3 R115, P0, P1, R95, R114, R96 ;  /* 0x000000725f737210 */ /* 0x000fe2000791e060 */
[----:B------:R1:W4:Y:S03]  /*20c0*/  LDG.E.CONSTANT R119, desc[UR10][R32.64] ;  /* 0x0000000a20777981 */ /* 0x000326000c1e9900 */
[----:B------:R-:W-:Y:S02]  /*20d0*/  IADD3.X R116, R116, R109, R111, P0, P1 ;  /* 0x0000006d74747210 */ /* 0x000fe400007e246f */
[----:B------:R-:W-:-:S02]  /*20e0*/  LEA R120, P0, R115, UR8, 0x2 ;  /* 0x0000000873787c11 */ /* 0x000fc4000f8010ff */
[----:B------:R-:W-:Y:S02]  /*20f0*/  IADD3 R111, P1, P2, R93, R114, R94 ;  /* 0x000000725d6f7210 */ /* 0x000fe40007a3e05e */
[----:B------:R-:W-:Y:S02]  /*2100*/  LEA.HI.X R121, R115, UR9, R116, 0x2, P0 ;  /* 0x0000000973797c11 */ /* 0x000fe400080f1474 */
[----:B0-----:R-:W-:Y:S02]  /*2110*/  IADD3.X R36, R118, R109, R117, P1, P2 ;  /* 0x0000006d76247210 */ /* 0x001fe40000fe4475 */
[C---:B-1----:R-:W-:Y:S01]  /*2120*/  LEA R32, P0, R111.reuse, UR8, 0x2 ;  /* 0x000000086f207c11 */ /* 0x042fe2000f8010ff */
[----:B------:R-:W5:Y:S01]  /*2130*/  LDG.E.CONSTANT R120, desc[UR10][R120.64] ;  /* 0x0000000a78787981 */ /* 0x000f62000c1e9900 */
[----:B------:R-:W-:Y:S02]  /*2140*/  SHF.R.S32.HI R116, RZ, 0x1f, R91 ;  /* 0x0000001fff747819 */ /* 0x000fe4000001145b */
[----:B------:R-:W-:-:S02]  /*2150*/  LEA.HI.X R33, R111, UR9, R36, 0x2, P0 ;  /* 0x000000096f217c11 */ /* 0x000fc400080f1424 */
[--C-:B------:R-:W-:Y:S02]  /*2160*/  SHF.R.S32.HI R34, RZ, 0x1f, R92.reuse ;  /* 0x0000001fff227819 */ /* 0x100fe4000001145c */
[-C--:B------:R-:W-:Y:S01]  /*2170*/  IADD3 R35, P0, P1, R91, R114.reuse, R92 ;  /* 0x000000725b237210 */ /* 0x080fe2000791e05c */
[----:B------:R0:W5:Y:S01]  /*2180*/  LDG.E.CONSTANT R115, desc[UR10][R32.64] ;  /* 0x0000000a20737981 */ /* 0x000162000c1e9900 */
[----:B------:R-:W-:Y:S02]  /*2190*/  SHF.R.S32.HI R37, RZ, 0x1f, R90 ;  /* 0x0000001fff257819 */ /* 0x000fe4000001145a */
[----:B------:R-:W-:Y:S02]  /*21a0*/  IADD3.X R116, R116, R109, R34, P0, P1 ;  /* 0x0000006d74747210 */ /* 0x000fe400007e2422 */
[----:B------:R-:W-:Y:S02]  /*21b0*/  SHF.R.S32.HI R34, RZ, 0x1f, R89 ;  /* 0x0000001fff227819 */ /* 0x000fe40000011459 */
[----:B------:R-:W-:-:S04]  /*21c0*/  IADD3 R36, P0, P1, R89, R114, R90 ;  /* 0x0000007259247210 */ /* 0x000fc8000791e05a */
[----:B------:R-:W-:Y:S02]  /*21d0*/  IADD3.X R37, R34, R109, R37, P0, P1 ;  /* 0x0000006d22257210 */ /* 0x000fe400007e2425 */
[----:B------:R-:W-:-:S04]  /*21e0*/  LEA R34, P0, R35, UR8, 0x2 ;  /* 0x0000000823227c11 */ /* 0x000fc8000f8010ff */
[----:B------:R-:W-:-:S05]  /*21f0*/  LEA.HI.X R35, R35, UR9, R116, 0x2, P0 ;  /* 0x0000000923237c11 */ /* 0x000fca00080f1474 */
[----:B------:R1:W5:Y:S01]  /*2200*/  LDG.E.CONSTANT R118, desc[UR10][R34.64] ;  /* 0x0000000a22767981 */ /* 0x000362000c1e9900 */
[C---:B0-----:R-:W-:Y:S02]  /*2210*/  LEA R32, P0, R36.reuse, UR8, 0x2 ;  /* 0x0000000824207c11 */ /* 0x041fe4000f8010ff */
[----:B------:R-:W-:Y:S02]  /*2220*/  SHF.R.S32.HI R116, RZ, 0x1f, R87 ;  /* 0x0000001fff747819 */ /* 0x000fe40000011457 */
[----:B------:R-:W-:Y:S02]  /*2230*/  LEA.HI.X R33, R36, UR9, R37, 0x2, P0 ;  /* 0x0000000924217c11 */ /* 0x000fe400080f1425 */
[--C-:B------:R-:W-:Y:S02]  /*2240*/  SHF.R.S32.HI R36, RZ, 0x1f, R88.reuse ;  /* 0x0000001fff247819 */ /* 0x100fe40000011458 */
[----:B------:R-:W-:Y:S01]  /*2250*/  IADD3 R37, P0, P1, R87, R114, R88 ;  /* 0x0000007257257210 */ /* 0x000fe2000791e058 */
[----:B------:R0:W5:Y:S03]  /*2260*/  LDG.E.CONSTANT R111, desc[UR10][R32.64] ;  /* 0x0000000a206f7981 */ /* 0x000166000c1e9900 */
[----:B------:R-:W-:-:S02]  /*2270*/  IADD3.X R116, R116, R109, R36, P0, P1 ;  /* 0x0000006d74747210 */ /* 0x000fc400007e2424 */
[----:B------:R-:W-:-:S04]  /*2280*/  LEA R36, P0, R37, UR8, 0x2 ;  /* 0x0000000825247c11 */ /* 0x000fc8000f8010ff */
[----:B------:R-:W-:-:S05]  /*2290*/  LEA.HI.X R37, R37, UR9, R116, 0x2, P0 ;  /* 0x0000000925257c11 */ /* 0x000fca00080f1474 */
[----:B------:R3:W5:Y:S01]  /*22a0*/  LDG.E.CONSTANT R122, desc[UR10][R36.64] ;  /* 0x0000000a247a7981 */ /* 0x000762000c1e9900 */
[----:B------:R-:W-:Y:S02]  /*22b0*/  SHF.R.S32.HI R116, RZ, 0x1f, R85 ;  /* 0x0000001fff747819 */ /* 0x000fe40000011455 */
[--C-:B------:R-:W-:Y:S02]  /*22c0*/  SHF.R.S32.HI R117, RZ, 0x1f, R86.reuse ;  /* 0x0000001fff757819 */ /* 0x100fe40000011456 */
[----:B-1----:R-:W-:-:S04]  /*22d0*/  IADD3 R34, P0, P1, R85, R114, R86 ;  /* 0x0000007255227210 */ /* 0x002fc8000791e056 */
[----:B0-----:R-:W-:Y:S02]  /*22e0*/  IADD3.X R33, R116, R109, R117, P0, P1 ;  /* 0x0000006d74217210 */ /* 0x001fe400007e2475 */
[----:B------:R-:W-:-:S04]  /*22f0*/  LEA R116, P0, R34, UR8, 0x2 ;  /* 0x0000000822747c11 */ /* 0x000fc8000f8010ff */
[----:B------:R-:W-:Y:S02]  /*2300*/  LEA.HI.X R117, R34, UR9, R33, 0x2, P0 ;  /* 0x0000000922757c11 */ /* 0x000fe400080f1421 */
[----:B------:R-:W2:Y:S04]  /*2310*/  LDS.128 R32, [R24] ;  /* 0x0000000018207984 */ /* 0x000ea80000000c00 */
[----:B------:R0:W5:Y:S01]  /*2320*/  LDG.E.CONSTANT R123, desc[UR10][R116.64] ;  /* 0x0000000a747b7981 */ /* 0x000162000c1e9900 */
[----:B--2---:R-:W-:-:S04]  /*2330*/  FMUL.FTZ R33, R38, R33 ;  /* 0x0000002126217220 */ /* 0x004fc80000410000 */
[----:B---3--:R-:W-:Y:S02]  /*2340*/  FFMA.FTZ R32, R32, R39, R33 ;  /* 0x0000002720207223 */ /* 0x008fe40000010021 */
[----:B------:R-:W1:Y:S01]  /*2350*/  LDS.128 R36, [R24+0x10] ;  /* 0x0000100018247984 */ /* 0x000e620000000c00 */
[----:B------:R-:W-:Y:S01]  /*2360*/  IADD3 R33, P0, P1, R83, R114, R84 ;  /* 0x0000007253217210 */ /* 0x000fe2000791e054 */
[----:B----4-:R-:W-:Y:S01]  /*2370*/  FFMA.FTZ R119, R119, R34, R32 ;  /* 0x0000002277777223 */ /* 0x010fe20000010020 */
[----:B------:R-:W-:Y:S02]  /*2380*/  SHF.R.S32.HI R34, RZ, 0x1f, R83 ;  /* 0x0000001fff227819 */ /* 0x000fe40000011453 */
[----:B------:R-:W-:-:S04]  /*2390*/  SHF.R.S32.HI R32, RZ, 0x1f, R84 ;  /* 0x0000001fff207819 */ /* 0x000fc80000011454 */
[----:B------:R-:W-:Y:S02]  /*23a0*/  IADD3.X R34, R34, R109, R32, P0, P1 ;  /* 0x0000006d22227210 */ /* 0x000fe400007e2420 */
[----:B------:R-:W-:Y:S01]  /*23b0*/  LEA R32, P0, R33, UR8, 0x2 ;  /* 0x0000000821207c11 */ /* 0x000fe2000f8010ff */
[----:B-----5:R-:W-:-:S03]  /*23c0*/  FFMA.FTZ R35, R120, R35, R119 ;  /* 0x0000002378237223 */ /* 0x020fc60000010077 */
[----:B------:R-:W-:Y:S02]  /*23d0*/  LEA.HI.X R33, R33, UR9, R34, 0x2, P0 ;  /* 0x0000000921217c11 */ /* 0x000fe400080f1422 */
[----:B------:R-:W-:-:S03]  /*23e0*/  IADD3 R34, P0, P1, R81, R114, R82 ;  /* 0x0000007251227210 */ /* 0x000fc6000791e052 */
[----:B------:R-:W2:Y:S01]  /*23f0*/  LDG.E.CONSTANT R32, desc[UR10][R32.64] ;  /* 0x0000000a20207981 */ /* 0x000ea2000c1e9900 */
[----:B-1----:R-:W-:Y:S01]  /*2400*/  FFMA.FTZ R35, R36, R115, R35 ;  /* 0x0000007324237223 */ /* 0x002fe20000010023 */
[----:B------:R-:W-:-:S03]  /*2410*/  SHF.R.S32.HI R36, RZ, 0x1f, R81 ;  /* 0x0000001fff247819 */ /* 0x000fc60000011451 */
[----:B------:R-:W-:Y:S01]  /*2420*/  FFMA.FTZ R118, R118, R37, R35 ;  /* 0x0000002576767223 */ /* 0x000fe20000010023 */
[----:B------:R-:W-:-:S04]  /*2430*/  SHF.R.S32.HI R35, RZ, 0x1f, R82 ;  /* 0x0000001fff237819 */ /* 0x000fc80000011452 */
[----:B------:R-:W-:Y:S02]  /*2440*/  IADD3.X R35, R36, R109, R35, P0, P1 ;  /* 0x0000006d24237210 */ /* 0x000fe400007e2423 */
[----:B0-----:R-:W-:-:S04]  /*2450*/  LEA R116, P0, R34, UR8, 0x2 ;  /* 0x0000000822747c11 */ /* 0x001fc8000f8010ff */
[----:B------:R-:W-:Y:S02]  /*2460*/  LEA.HI.X R117, R34, UR9, R35, 0x2, P0 ;  /* 0x0000000922757c11 */ /* 0x000fe400080f1423 */
[----:B------:R-:W-:Y:S02]  /*2470*/  SHF.R.S32.HI R36, RZ, 0x1f, R79 ;  /* 0x0000001fff247819 */ /* 0x000fe4000001144f */
[--C-:B------:R-:W-:Y:S01]  /*2480*/  SHF.R.S32.HI R37, RZ, 0x1f, R80.reuse ;  /* 0x0000001fff257819 */ /* 0x100fe20000011450 */
[----:B------:R0:W3:Y:S01]  /*2490*/  LDG.E.CONSTANT R33, desc[UR10][R116.64] ;  /* 0x0000000a74217981 */ /* 0x0000e2000c1e9900 */
[----:B------:R-:W-:Y:S02]  /*24a0*/  IADD3 R34, P0, P1, R79, R114, R80 ;  /* 0x000000724f227210 */ /* 0x000fe4000791e050 */
[----:B------:R-:W-:Y:S02]  /*24b0*/  SHF.R.S32.HI R120, RZ, 0x1f, R78 ;  /* 0x0000001fff787819 */ /* 0x000fe4000001144e */
[----:B------:R-:W-:-:S02]  /*24c0*/  IADD3.X R37, R36, R109, R37, P0, P1 ;  /* 0x0000006d24257210 */ /* 0x000fc400007e2425 */
[----:B------:R-:W-:Y:S02]  /*24d0*/  SHF.R.S32.HI R36, RZ, 0x1f, R25 ;  /* 0x0000001fff247819 */ /* 0x000fe40000011419 */
[----:B------:R-:W-:Y:S01]  /*24e0*/  IADD3 R35, P0, P1, R25, R114, R78 ;  /* 0x0000007219237210 */ /* 0x000fe2000791e04e */
[----:B------:R-:W-:-:S03]  /*24f0*/  FFMA.FTZ R111, R111, R38, R118 ;  /* 0x000000266f6f7223 */ /* 0x000fc60000010076 */
[----:B------:R-:W-:Y:S02]  /*2500*/  IADD3.X R120, R36, R109, R120, P0, P1 ;  /* 0x0000006d24787210 */ /* 0x000fe400007e2478 */
[----:B------:R-:W-:Y:S01]  /*2510*/  LEA R118, P0, R34, UR8, 0x2 ;  /* 0x0000000822767c11 */ /* 0x000fe2000f8010ff */
[----:B------:R-:W-:-:S03]  /*2520*/  FFMA.FTZ R111, R122, R39, R111 ;  /* 0x000000277a6f7223 */ /* 0x000fc6000001006f */
[----:B------:R-:W-:Y:S02]  /*2530*/  LEA.HI.X R119, R34, UR9, R37, 0x2, P0 ;  /* 0x0000000922777c11 */ /* 0x000fe400080f1425 */
[----:B------:R-:W1:Y:S01]  /*2540*/  LDS.128 R36, [R24+0x20] ;  /* 0x0000200018247984 */ /* 0x000e620000000c00 */
[----:B------:R-:W-:-:S03]  /*2550*/  LEA R34, P0, R35, UR8, 0x2 ;  /* 0x0000000823227c11 */ /* 0x000fc6000f8010ff */
[----:B------:R-:W4:Y:S01]  /*2560*/  LDG.E.CONSTANT R122, desc[UR10][R118.64] ;  /* 0x0000000a767a7981 */ /* 0x000f22000c1e9900 */
[----:B------:R-:W-:Y:S02]  /*2570*/  LEA.HI.X R35, R35, UR9, R120, 0x2, P0 ;  /* 0x0000000923237c11 */ /* 0x000fe400080f1478 */
[----:B------:R-:W-:-:S03]  /*2580*/  IADD3 R115, P0, P1, R26, R114, R7 ;  /* 0x000000721a737210 */ /* 0x000fc6000791e007 */
[----:B------:R5:W4:Y:S01]  /*2590*/  LDG.E.CONSTANT R121, desc[UR10][R34.64] ;  /* 0x0000000a22797981 */ /* 0x000b22000c1e9900 */
[----:B------:R-:W-:Y:S02]  /*25a0*/  LEA R124, P2, R115, UR8, 0x2 ;  /* 0x00000008737c7c11 */ /* 0x000fe4000f8410ff */
[----:B0-----:R-:W-:-:S04]  /*25b0*/  IADD3.X R116, R108, R109, R49, P0, P1 ;  /* 0x0000006d6c747210 */ /* 0x001fc800007e2431 */
[----:B------:R-:W-:Y:S02]  /*25c0*/  LEA.HI.X R125, R115, UR9, R116, 0x2, P2 ;  /* 0x00000009737d7c11 */ /* 0x000fe400090f1474 */
[----:B------:R-:W-:-:S03]  /*25d0*/  IADD3 R115, P0, P1, R27, R114, R8 ;  /* 0x000000721b737210 */ /* 0x000fc6000791e008 */
[----:B------:R-:W4:Y:S01]  /*25e0*/  LDG.E.CONSTANT R124, desc[UR10][R124.64] ;  /* 0x0000000a7c7c7981 */ /* 0x000f22000c1e9900 */
[----:B------:R-:W-:Y:S02]  /*25f0*/  LEA R116, P2, R115, UR8, 0x2 ;  /* 0x0000000873747c11 */ /* 0x000fe4000f8410ff */
[----:B------:R-:W-:-:S04]  /*2600*/  IADD3.X R120, R50, R109, R51, P0, P1 ;  /* 0x0000006d32787210 */ /* 0x000fc800007e2433 */
[----:B------:R-:W-:Y:S01]  /*2610*/  LEA.HI.X R117, R115, UR9, R120, 0x2, P2 ;  /* 0x0000000973757c11 */ /* 0x000fe200090f1478 */
[----:B-1----:R-:W-:-:S04]  /*2620*/  FFMA.FTZ R123, R36, R123, R111 ;  /* 0x0000007b247b7223 */ /* 0x002fc8000001006f */
[----:B------:R0:W4:Y:S01]  /*2630*/  LDG.E.CONSTANT R111, desc[UR10][R116.64] ;  /* 0x0000000a746f7981 */ /* 0x000122000c1e9900 */
[----:B-----5:R-:W-:-:S04]  /*2640*/  IADD3 R35, P0, P1, R28, R114, R9 ;  /* 0x000000721c237210 */ /* 0x020fc8000791e009 */
        /* <DEDUP_REMOVED lines=12> */
[----:B------:R-:W-:-:S05]  /*2710*/  LEA.HI.X R117, R36, UR9, R117, 0x2, P2 ;  /* 0x0000000924757c11 */ /* 0x000fca00090f1475 */
[----:B------:R-:W5:Y:S01]  /*2720*/  LDG.E.CONSTANT R116, desc[UR10][R116.64] ;  /* 0x0000000a74747981 */ /* 0x000f62000c1e9900 */
[----:B--2---:R-:W-:-:S04]  /*2730*/  FFMA.FTZ R32, R32, R37, R123 ;  /* 0x0000002520207223 */ /* 0x004fc8000001007b */
[----:B---3--:R-:W-:Y:S02]  /*2740*/  FFMA.FTZ R37, R33, R38, R32 ;  /* 0x0000002621257223 */ /* 0x008fe40000010020 */
[----:B-1----:R-:W0:Y:S02]  /*2750*/  LDS.128 R32, [R24+0x30] ;  /* 0x0000300018207984 */ /* 0x002e240000000c00 */
[----:B----4-:R-:W-:-:S04]  /*2760*/  FFMA.FTZ R37, R122, R39, R37 ;  /* 0x000000277a257223 */ /* 0x010fc80000010025 */
[----:B0-----:R-:W-:Y:S01]  /*2770*/  FFMA.FTZ R37, R32, R121, R37 ;  /* 0x0000007920257223 */ /* 0x001fe20000010025 */
[----:B------:R-:W-:-:S03]  /*2780*/  IADD3 R32, P0, P1, R31, R114, R12 ;  /* 0x000000721f207210 */ /* 0x000fc6000791e00c */
[----:B------:R-:W-:Y:S01]  /*2790*/  FFMA.FTZ R124, R124, R33, R37 ;  /* 0x000000217c7c7223 */ /* 0x000fe20000010025 */
[----:B------:R-:W-:Y:S01]  /*27a0*/  LEA R118, P2, R32, UR8, 0x2 ;  /* 0x0000000820767c11 */ /* 0x000fe2000f8410ff */
[----:B------:R-:W0:Y:S01]  /*27b0*/  LDS.128 R36, [R24+0x40] ;  /* 0x0000400018247984 */ /* 0x000e220000000c00 */
[----:B------:R-:W-:-:S04]  /*27c0*/  IADD3.X R33, R58, R109, R59, P0, P1 ;  /* 0x0000006d3a217210 */ /* 0x000fc800007e243b */
[----:B------:R-:W-:Y:S02]  /*27d0*/  LEA.HI.X R119, R32, UR9, R33, 0x2, P2 ;  /* 0x0000000920777c11 */ /* 0x000fe400090f1421 */
[----:B------:R-:W-:-:S04]  /*27e0*/  IADD3 R33, P0, P1, R40, R114, R13 ;  /* 0x0000007228217210 */ /* 0x000fc8000791e00d */
[----:B------:R-:W-:Y:S01]  /*27f0*/  LEA R32, P2, R33, UR8, 0x2 ;  /* 0x0000000821207c11 */ /* 0x000fe2000f8410ff */
[----:B------:R-:W2:Y:S01]  /*2800*/  LDG.E.CONSTANT R119, desc[UR10][R118.64] ;  /* 0x0000000a76777981 */ /* 0x000ea2000c1e9900 */
[----:B------:R-:W-:Y:S01]  /*2810*/  FFMA.FTZ R111, R111, R34, R124 ;  /* 0x000000226f6f7223 */ /* 0x000fe2000001007c */
[----:B------:R-:W-:-:S04]  /*2820*/  IADD3.X R34, R60, R109, R61, P0, P1 ;  /* 0x0000006d3c227210 */ /* 0x000fc800007e243d */
[----:B------:R-:W-:-:S05]  /*2830*/  LEA.HI.X R33, R33, UR9, R34, 0x2, P2 ;  /* 0x0000000921217c11 */ /* 0x000fca00090f1422 */
[----:B------:R1:W3:Y:S01]  /*2840*/  LDG.E.CONSTANT R34, desc[UR10][R32.64] ;  /* 0x0000000a20227981 */ /* 0x0002e2000c1e9900 */
[----:B-----5:R-:W-:Y:S01]  /*2850*/  FFMA.FTZ R35, R120, R35, R111 ;  /* 0x0000002378237223 */ /* 0x020fe2000001006f */
[----:B------:R-:W-:-:S04]  /*2860*/  IADD3 R111, P0, P1, R41, R114, R14 ;  /* 0x00000072296f7210 */ /* 0x000fc8000791e00e */
[----:B-1----:R-:W-:Y:S01]  /*2870*/  LEA R32, P2, R111, UR8, 0x2 ;  /* 0x000000086f207c11 */ /* 0x002fe2000f8410ff */
[----:B0-----:R-:W-:-:S04]  /*2880*/  FFMA.FTZ R35, R36, R115, R35 ;  /* 0x0000007324237223 */ /* 0x001fc80000010023 */
[----:B------:R-:W-:Y:S01]  /*2890*/  FFMA.FTZ R36, R116, R37, R35 ;  /* 0x0000002574247223 */ /* 0x000fe20000010023 */
[----:B------:R-:W-:-:S04]  /*28a0*/  IADD3.X R116, R62, R109, R63, P0, P1 ;  /* 0x0000006d3e747210 */ /* 0x000fc800007e243f */
[----:B------:R-:W-:Y:S02]  /*28b0*/  LEA.HI.X R33, R111, UR9, R116, 0x2, P2 ;  /* 0x000000096f217c11 */ /* 0x000fe400090f1474 */
[----:B------:R-:W-:-:S03]  /*28c0*/  IADD3 R35, P0, P1, R42, R114, R15 ;  /* 0x000000722a237210 */ /* 0x000fc6000791e00f */
[----:B------:R0:W4:Y:S01]  /*28d0*/  LDG.E.CONSTANT R37, desc[UR10][R32.64] ;  /* 0x0000000a20257981 */ /* 0x000122000c1e9900 */
        /* <DEDUP_REMOVED lines=15> */
[C---:B------:R-:W-:Y:S02]  /*29d0*/  LEA R124, P2, R35.reuse, UR8, 0x2 ;  /* 0x00000008237c7c11 */ /* 0x040fe4000f8410ff */
[-C--:B------:R-:W-:Y:S02]  /*29e0*/  IADD3.X R115, R70, R109.reuse, R71, P0, P1 ;  /* 0x0000006d46737210 */ /* 0x080fe400007e2447 */
[-C--:B0-----:R-:W-:Y:S02]  /*29f0*/  IADD3 R33, P0, P1, R46, R114.reuse, R19 ;  /* 0x000000722e217210 */ /* 0x081fe4000791e013 */
[----:B------:R-:W-:Y:S02]  /*2a00*/  LEA.HI.X R125, R35, UR9, R115, 0x2, P2 ;  /* 0x00000009237d7c11 */ /* 0x000fe400090f1473 */
[----:B------:R-:W-:Y:S02]  /*2a10*/  LEA R32, P2, R33, UR8, 0x2 ;  /* 0x0000000821207c11 */ /* 0x000fe4000f8410ff */
[----:B-1----:R-:W-:Y:S01]  /*2a20*/  IADD3.X R120, R72, R109, R73, P0, P1 ;  /* 0x0000006d48787210 */ /* 0x002fe200007e2449 */
[----:B------:R-:W5:Y:S01]  /*2a30*/  LDG.E.CONSTANT R117, desc[UR10][R124.64] ;  /* 0x0000000a7c757981 */ /* 0x000f62000c1e9900 */
[----:B------:R-:W-:-:S02]  /*2a40*/  IADD3 R115, P0, P1, R47, R114, R20 ;  /* 0x000000722f737210 */ /* 0x000fc4000791e014 */
[----:B------:R-:W-:Y:S02]  /*2a50*/  LEA.HI.X R33, R33, UR9, R120, 0x2, P2 ;  /* 0x0000000921217c11 */ /* 0x000fe400090f1478 */
[----:B------:R-:W-:Y:S02]  /*2a60*/  IADD3 R35, P3, P4, R48, R114, R21 ;  /* 0x0000007230237210 */ /* 0x000fe40007c7e015 */
[C---:B------:R-:W-:Y:S01]  /*2a70*/  LEA R114, P2, R115.reuse, UR8, 0x2 ;  /* 0x0000000873727c11 */ /* 0x040fe2000f8410ff */
[----:B------:R0:W5:Y:S01]  /*2a80*/  LDG.E.CONSTANT R122, desc[UR10][R32.64] ;  /* 0x0000000a207a7981 */ /* 0x000162000c1e9900 */
[-C--:B------:R-:W-:Y:S02]  /*2a90*/  IADD3.X R120, R74, R109.reuse, R75, P0, P1 ;  /* 0x0000006d4a787210 */ /* 0x080fe400007e244b */
[----:B------:R-:W-:Y:S02]  /*2aa0*/  IADD3.X R109, R76, R109, R77, P3, P4 ;  /* 0x0000006d4c6d7210 */ /* 0x000fe40001fe844d */
[----:B------:R-:W-:-:S02]  /*2ab0*/  LEA.HI.X R115, R115, UR9, R120, 0x2, P2 ;  /* 0x0000000973737c11 */ /* 0x000fc400090f1478 */
[----:B------:R-:W-:-:S04]  /*2ac0*/  LEA R120, P0, R35, UR8, 0x2 ;  /* 0x0000000823787c11 */ /* 0x000fc8000f8010ff */
[----:B------:R-:W-:Y:S01]  /*2ad0*/  LEA.HI.X R121, R35, UR9, R109, 0x2, P0 ;  /* 0x0000000923797c11 */ /* 0x000fe200080f146d */
[----:B------:R-:W5:Y:S04]  /*2ae0*/  LDG.E.CONSTANT R115, desc[UR10][R114.64] ;  /* 0x0000000a72737981 */ /* 0x000f68000c1e9900 */
[----:B------:R-:W5:Y:S01]  /*2af0*/  LDG.E.CONSTANT R120, desc[UR10][R120.64] ;  /* 0x0000000a78787981 */ /* 0x000f62000c1e9900 */
[----:B------:R-:W-:Y:S01]  /*2b00*/  UMOV UR4, 0xffffffff ;  /* 0xffffffff00047882 */ /* 0x000fe20000000000 */
[----:B------:R-:W-:Y:S01]  /*2b10*/  ISETP.NE.AND P0, PT, R106, RZ, PT ;  /* 0x000000ff6a00720c */ /* 0x000fe20003f05270 */
[----:B--2---:R-:W-:-:S04]  /*2b20*/  FFMA.FTZ R119, R119, R38, R36 ;  /* 0x0000002677777223 */ /* 0x004fc80000010024 */
[----:B---3--:R-:W-:Y:S02]  /*2b30*/  FFMA.FTZ R39, R34, R39, R119 ;  /* 0x0000002722277223 */ /* 0x008fe40000010077 */
[----:B0-----:R-:W4:Y:S02]  /*2b40*/  LDS.128 R32, [R24+0x50] ;  /* 0x0000500018207984 */ /* 0x001f240000000c00 */
[----:B----4-:R-:W-:Y:S02]  /*2b50*/  FFMA.FTZ R109, R32, R37, R39 ;  /* 0x00000025206d7223 */ /* 0x010fe40000010027 */
        /* <DEDUP_REMOVED lines=12> */
.L_x_27763:
        /* <DEDUP_REMOVED lines=15> */
.L_x_27720:
        /* <DEDUP_REMOVED lines=9> */
.L_x_27722:
[----:B------:R-:W-:Y:S05]  /*2da0*/  BSYNC B1 ;  /* 0x0000000000017941 */ /* 0x000fea0003800000 */
.L_x_27719:
[----:B------:R-:W-:-:S05]  /*2db0*/  VIADD R110, R110, 0x4 ;  /* 0x000000046e6e7836 */ /* 0x000fca0000000000 */
[----:B------:R-:W-:-:S13]  /*2dc0*/  ISETP.GE.AND P0, PT, R110, R3, PT ;  /* 0x000000036e00720c */ /* 0x000fda0003f06270 */
[----:B------:R-:W-:Y:S05]  /*2dd0*/  @!P0 BRA `(.L_x_27723) ;  /* 0xffffffec00748947 */ /* 0x000fea000383ffff */
[----:B------:R-:W-:Y:S05]  /*2de0*/  BRA `(.L_x_27717) ;  /* 0x0000001000c07947 */ /* 0x000fea0003800000 */
.L_x_27718:
[----:B------:R-:W0:Y:S01]  /*2df0*/  S2R R5, SR_TID.X ;  /* 0x0000000000057919 */ /* 0x000e220000002100 */
[----:B------:R-:W-:Y:S01]  /*2e00*/  IMAD.MOV.U32 R102, RZ, RZ, -0x800001 ;  /* 0xff7fffffff667424 */ /* 0x000fe200078e00ff */
[----:B0-----:R-:W-:-:S04]  /*2e10*/  SHF.R.S32.HI R32, RZ, 0x1f, R5 ;  /* 0x0000001fff207819 */ /* 0x001fc80000011405 */
[----:B------:R-:W-:-:S04]  /*2e20*/  LEA.HI R32, R32, R5, RZ, 0x5 ;  /* 0x0000000520207211 */ /* 0x000fc800078f28ff */
[----:B------:R-:W-:-:S07]  /*2e30*/  SHF.R.S32.HI R108, RZ, 0x5, R32 ;  /* 0x00000005ff6c7819 */ /* 0x000fce0000011420 */
.L_x_27728:
        /* <DEDUP_REMOVED lines=81> */
[--C-:B------:R-:W-:Y:S01]  /*3350*/  SHF.R.S32.HI R116, RZ, 0x1f, R96.reuse ;  /* 0x0000001fff747819 */ /* 0x100fe20000011460 */
[----:B------:R1:W4:Y:S01]  /*3360*/  LDG.E.CONSTANT R119, desc[UR10][R32.64] ;  /* 0x0000000a20777981 */ /* 0x000322000c1e9900 */
[----:B------:R-:W-:-:S04]  /*3370*/  IADD3 R115, P0, P1, R95, R114, R96 ;  /* 0x000000725f737210 */ /* 0x000fc8000791e060 */
[----:B------:R-:W-:Y:S02]  /*3380*/  IADD3.X R116, R111, R110, R116, P0, P1 ;  /* 0x0000006e6f747210 */ /* 0x000fe400007e2474 */
[----:B------:R-:W-:Y:S02]  /*3390*/  LEA R120, P0, R115, UR18, 0x2 ;  /* 0x0000001273787c11 */ /* 0x000fe4000f8010ff */
[----:B------:R-:W-:Y:S02]  /*33a0*/  IADD3 R111, P1, P2, R93, R114, R94 ;  /* 0x000000725d6f7210 */ /* 0x000fe40007a3e05e */
[----:B------:R-:W-:Y:S02]  /*33b0*/  LEA.HI.X R121, R115, UR19, R116, 0x2, P0 ;  /* 0x0000001373797c11 */ /* 0x000fe400080f1474 */
[----:B0-----:R-:W-:Y:S02]  /*33c0*/  IADD3.X R36, R117, R110, R118, P1, P2 ;  /* 0x0000006e75247210 */ /* 0x001fe40000fe4476 */
[----:B-1----:R-:W-:Y:S01]  /*33d0*/  LEA R32, P0, R111, UR18, 0x2 ;  /* 0x000000126f207c11 */ /* 0x002fe2000f8010ff */
[----:B------:R-:W5:Y:S01]  /*33e0*/  LDG.E.CONSTANT R120, desc[UR10][R120.64] ;  /* 0x0000000a78787981 */ /* 0x000f62000c1e9900 */
[----:B------:R-:W-:-:S02]  /*33f0*/  SHF.R.S32.HI R37, RZ, 0x1f, R91 ;  /* 0x0000001fff257819 */ /* 0x000fc4000001145b */
[----:B------:R-:W-:Y:S02]  /*3400*/  LEA.HI.X R33, R111, UR19, R36, 0x2, P0 ;  /* 0x000000136f217c11 */ /* 0x000fe400080f1424 */
[--C-:B------:R-:W-:Y:S02]  /*3410*/  SHF.R.S32.HI R116, RZ, 0x1f, R92.reuse ;  /* 0x0000001fff747819 */ /* 0x100fe4000001145c */
[----:B------:R-:W-:Y:S01]  /*3420*/  IADD3 R35, P0, P1, R91, R114, R92 ;  /* 0x000000725b237210 */ /* 0x000fe2000791e05c */
[----:B------:R0:W5:Y:S01]  /*3430*/  LDG.E.CONSTANT R115, desc[UR10][R32.64] ;  /* 0x0000000a20737981 */ /* 0x000162000c1e9900 */
[----:B------:R-:W-:Y:S02]  /*3440*/  SHF.R.S32.HI R34, RZ, 0x1f, R89 ;  /* 0x0000001fff227819 */ /* 0x000fe40000011459 */
        /* <DEDUP_REMOVED lines=8> */
[----:B------:R0:W5:Y:S01]  /*34d0*/  LDG.E.CONSTANT R118, desc[UR10][R34.64] ;  /* 0x0000000a22767981 */ /* 0x000162000c1e9900 */
        /* <DEDUP_REMOVED lines=10> */
[----:B0-----:R-:W-:-:S04]  /*3580*/  IADD3 R34, P0, P1, R85, R114, R86 ;  /* 0x0000007255227210 */ /* 0x001fc8000791e056 */
[----:B-1----:R-:W-:Y:S02]  /*3590*/  IADD3.X R33, R117, R110, R116, P0, P1 ;  /* 0x0000006e75217210 */ /* 0x002fe400007e2474 */
[----:B------:R-:W-:-:S04]  /*35a0*/  LEA R116, P0, R34, UR18, 0x2 ;  /* 0x0000001222747c11 */ /* 0x000fc8000f8010ff */
[----:B------:R-:W-:Y:S02]  /*35b0*/  LEA.HI.X R117, R34, UR19, R33, 0x2, P0 ;  /* 0x0000001322757c11 */ /* 0x000fe400080f1421 */
[----:B------:R-:W2:Y:S04]  /*35c0*/  LDS.128 R32, [R24] ;  /* 0x0000000018207984 */ /* 0x000ea80000000c00 */
[----:B------:R0:W5:Y:S01]  /*35d0*/  LDG.E.CONSTANT R123, desc[UR10][R116.64] ;  /* 0x0000000a747b7981 */ /* 0x000162000c1e9900 */
[----:B--2---:R-:W-:-:S04]  /*35e0*/  FMUL.FTZ R33, R38, R33 ;  /* 0x0000002126217220 */ /* 0x004fc80000410000 */
[----:B---3--:R-:W-:Y:S02]  /*35f0*/  FFMA.FTZ R32, R32, R39, R33 ;  /* 0x0000002720207223 */ /* 0x008fe40000010021 */
[----:B------:R-:W1:Y:S02]  /*3600*/  LDS.128 R36, [R24+0x10] ;  /* 0x0000100018247984 */ /* 0x000e640000000c00 */
[----:B----4-:R-:W-:Y:S01]  /*3610*/  FFMA.FTZ R119, R119, R34, R32 ;  /* 0x0000002277777223 */ /* 0x010fe20000010020 */
[--C-:B------:R-:W-:Y:S02]  /*3620*/  SHF.R.S32.HI R34, RZ, 0x1f, R84.reuse ;  /* 0x0000001fff227819 */ /* 0x100fe40000011454 */
[----:B------:R-:W-:Y:S01]  /*3630*/  IADD3 R33, P0, P1, R83, R114, R84 ;  /* 0x0000007253217210 */ /* 0x000fe2000791e054 */
[----:B-----5:R-:W-:-:S04]  /*3640*/  FFMA.FTZ R35, R120, R35, R119 ;  /* 0x0000002378237223 */ /* 0x020fc80000010077 */
[----:B-1----:R-:W-:Y:S01]  /*3650*/  FFMA.FTZ R35, R36, R115, R35 ;  /* 0x0000007324237223 */ /* 0x002fe20000010023 */
[----:B------:R-:W-:-:S04]  /*3660*/  SHF.R.S32.HI R115, RZ, 0x1f, R83 ;  /* 0x0000001fff737819 */ /* 0x000fc80000011453 */
[----:B------:R-:W-:Y:S02]  /*3670*/  IADD3.X R34, R115, R110, R34, P0, P1 ;  /* 0x0000006e73227210 */ /* 0x000fe400007e2422 */
[C---:B------:R-:W-:Y:S02]  /*3680*/  LEA R32, P0, R33.reuse, UR18, 0x2 ;  /* 0x0000001221207c11 */ /* 0x040fe4000f8010ff */
[----:B------:R-:W-:Y:S01]  /*3690*/  SHF.R.S32.HI R36, RZ, 0x1f, R82 ;  /* 0x0000001fff247819 */ /* 0x000fe20000011452 */
[----:B------:R-:W-:Y:S01]  /*36a0*/  FFMA.FTZ R118, R118, R37, R35 ;  /* 0x0000002576767223 */ /* 0x000fe20000010023 */
[----:B------:R-:W-:Y:S02]  /*36b0*/  LEA.HI.X R33, R33, UR19, R34, 0x2, P0 ;  /* 0x0000001321217c11 */ /* 0x000fe400080f1422 */
[----:B------:R-:W-:Y:S02]  /*36c0*/  SHF.R.S32.HI R35, RZ, 0x1f, R81 ;  /* 0x0000001fff237819 */ /* 0x000fe40000011451 */
[----:B------:R-:W-:Y:S01]  /*36d0*/  IADD3 R34, P0, P1, R81, R114, R82 ;  /* 0x0000007251227210 */ /* 0x000fe2000791e052 */
[----:B------:R-:W-:Y:S01]  /*36e0*/  FFMA.FTZ R111, R111, R38, R118 ;  /* 0x000000266f6f7223 */ /* 0x000fe20000010076 */
[----:B------:R-:W-:Y:S01]  /*36f0*/  SHF.R.S32.HI R37, RZ, 0x1f, R79 ;  /* 0x0000001fff257819 */ /* 0x000fe2000001144f */
[----:B------:R-:W2:Y:S01]  /*3700*/  LDG.E.CONSTANT R32, desc[UR10][R32.64] ;  /* 0x0000000a20207981 */ /* 0x000ea2000c1e9900 */
[----:B------:R-:W-:-:S02]  /*3710*/  IADD3.X R35, R35, R110, R36, P0, P1 ;  /* 0x0000006e23237210 */ /* 0x000fc400007e2424 */
[----:B0-----:R-:W-:-:S04]  /*3720*/  LEA R116, P0, R34, UR18, 0x2 ;  /* 0x0000001222747c11 */ /* 0x001fc8000f8010ff */
[----:B------:R-:W-:Y:S02]  /*3730*/  LEA.HI.X R117, R34, UR19, R35, 0x2, P0 ;  /* 0x0000001322757c11 */ /* 0x000fe400080f1423 */
[--C-:B------:R-:W-:Y:S02]  /*3740*/  SHF.R.S32.HI R35, RZ, 0x1f, R80.reuse ;  /* 0x0000001fff237819 */ /* 0x100fe40000011450 */
[----:B------:R-:W-:Y:S01]  /*3750*/  IADD3 R34, P0, P1, R79, R114, R80 ;  /* 0x000000724f227210 */ /* 0x000fe2000791e050 */
[----:B------:R-:W-:Y:S01]  /*3760*/  FFMA.FTZ R111, R122, R39, R111 ;  /* 0x000000277a6f7223 */ /* 0x000fe2000001006f */
[----:B------:R-:W-:Y:S01]  /*3770*/  SHF.R.S32.HI R39, RZ, 0x1f, R78 ;  /* 0x0000001fff277819 */ /* 0x000fe2000001144e */
[----:B------:R0:W3:Y:S01]  /*3780*/  LDG.E.CONSTANT R33, desc[UR10][R116.64] ;  /* 0x0000000a74217981 */ /* 0x0000e2000c1e9900 */
[----:B------:R-:W-:Y:S02]  /*3790*/  IADD3.X R37, R37, R110, R35, P0, P1 ;  /* 0x0000006e25257210 */ /* 0x000fe400007e2423 */
[----:B------:R-:W-:-:S02]  /*37a0*/  SHF.R.S32.HI R36, RZ, 0x1f, R25 ;  /* 0x0000001fff247819 */ /* 0x000fc40000011419 */
[----:B------:R-:W-:-:S04]  /*37b0*/  IADD3 R35, P0, P1, R25, R114, R78 ;  /* 0x0000007219237210 */ /* 0x000fc8000791e04e */
[----:B------:R-:W-:Y:S02]  /*37c0*/  IADD3.X R36, R36, R110, R39, P0, P1 ;  /* 0x0000006e24247210 */ /* 0x000fe400007e2427 */
[----:B------:R-:W-:-:S04]  /*37d0*/  LEA R118, P0, R34, UR18, 0x2 ;  /* 0x0000001222767c11 */ /* 0x000fc8000f8010ff */
[----:B------:R-:W-:Y:S02]  /*37e0*/  LEA.HI.X R119, R34, UR19, R37, 0x2, P0 ;  /* 0x0000001322777c11 */ /* 0x000fe400080f1425 */
[C---:B------:R-:W-:Y:S02]  /*37f0*/  LEA R34, P0, R35.reuse, UR18, 0x2 ;  /* 0x0000001223227c11 */ /* 0x040fe4000f8010ff */
[----:B0-----:R-:W-:Y:S01]  /*3800*/  SHF.R.S32.HI R116, RZ, 0x1f, R26 ;  /* 0x0000001fff747819 */ /* 0x001fe2000001141a */
[----:B------:R-:W4:Y:S01]  /*3810*/  LDG.E.CONSTANT R122, desc[UR10][R118.64] ;  /* 0x0000000a767a7981 */ /* 0x000f22000c1e9900 */
[----:B------:R-:W-:-:S03]  /*3820*/  LEA.HI.X R35, R35, UR19, R36, 0x2, P0 ;  /* 0x0000001323237c11 */ /* 0x000fc600080f1424 */
[----:B------:R-:W0:Y:S01]  /*3830*/  LDS.128 R36, [R24+0x20] ;  /* 0x0000200018247984 */ /* 0x000e220000000c00 */
[----:B------:R-:W-:-:S03]  /*3840*/  IADD3 R115, P0, P1, R26, R114, R7 ;  /* 0x000000721a737210 */ /* 0x000fc6000791e007 */
[----:B------:R1:W5:Y:S01]  /*3850*/  LDG.E.CONSTANT R121, desc[UR10][R34.64] ;  /* 0x0000000a22797981 */ /* 0x000362000c1e9900 */
[----:B------:R-:W-:Y:S02]  /*3860*/  IADD3.X R116, R116, R110, R49, P0, P1 ;  /* 0x0000006e74747210 */ /* 0x000fe400007e2431 */
[----:B------:R-:W-:-:S04]  /*3870*/  LEA R124, P0, R115, UR18, 0x2 ;  /* 0x00000012737c7c11 */ /* 0x000fc8000f8010ff */
[----:B------:R-:W-:Y:S02]  /*3880*/  LEA.HI.X R125, R115, UR19, R116, 0x2, P0 ;  /* 0x00000013737d7c11 */ /* 0x000fe400080f1474 */
[----:B------:R-:W-:-:S03]  /*3890*/  IADD3 R115, P0, P1, R27, R114, R8 ;  /* 0x000000721b737210 */ /* 0x000fc6000791e008 */
[----:B------:R-:W5:Y:S01]  /*38a0*/  LDG.E.CONSTANT R124, desc[UR10][R124.64] ;  /* 0x0000000a7c7c7981 */ /* 0x000f62000c1e9900 */
[----:B------:R-:W-:Y:S02]  /*38b0*/  LEA R116, P2, R115, UR18, 0x2 ;  /* 0x0000001273747c11 */ /* 0x000fe4000f8410ff */
[----:B------:R-:W-:-:S04]  /*38c0*/  IADD3.X R120, R50, R110, R51, P0, P1 ;  /* 0x0000006e32787210 */ /* 0x000fc800007e2433 */
[----:B------:R-:W-:Y:S02]  /*38d0*/  LEA.HI.X R117, R115, UR19, R120, 0x2, P2 ;  /* 0x0000001373757c11 */ /* 0x000fe400090f1478 */
[----:B-1----:R-:W-:Y:S01]  /*38e0*/  IADD3 R35, P0, P1, R28, R114, R9 ;  /* 0x000000721c237210 */ /* 0x002fe2000791e009 */
[----:B0-----:R-:W-:Y:S02]  /*38f0*/  FFMA.FTZ R123, R36, R123, R111 ;  /* 0x0000007b247b7223 */ /* 0x001fe4000001006f */
        /* <DEDUP_REMOVED lines=17> */
[----:B-1----:R-:W5:Y:S02]  /*3a10*/  LDS.128 R32, [R24+0x30] ;  /* 0x0000300018207984 */ /* 0x002f640000000c00 */
[----:B----4-:R-:W-:-:S04]  /*3a20*/  FFMA.FTZ R37, R122, R39, R37 ;  /* 0x000000277a257223 */ /* 0x010fc80000010025 */
[----:B-----5:R-:W-:Y:S01]  /*3a30*/  FFMA.FTZ R37, R32, R121, R37 ;  /* 0x0000007920257223 */ /* 0x020fe20000010025 */
        /* <DEDUP_REMOVED lines=13> */
[----:B------:R-:W-:Y:S01]  /*3b10*/  FFMA.FTZ R35, R120, R35, R111 ;  /* 0x0000002378237223 */ /* 0x000fe2000001006f */
[----:B------:R-:W-:-:S03]  /*3b20*/  IADD3 R111, P0, P1, R41, R114, R14 ;  /* 0x00000072296f7210 */ /* 0x000fc6000791e00e */
[----:B0-----:R-:W-:Y:S01]  /*3b30*/  FFMA.FTZ R35, R36, R115, R35 ;  /* 0x0000007324237223 */ /* 0x001fe20000010023 */
[----:B-1----:R-:W-:-:S03]  /*3b40*/  LEA R32, P2, R111, UR18, 0x2 ;  /* 0x000000126f207c11 */ /* 0x002fc6000f8410ff */
        /* <DEDUP_REMOVED lines=21> */
[----:B------:R-:W-:Y:S02]  /*3ca0*/  IADD3.X R115, R70, R110, R71, P0, P1 ;  /* 0x0000006e46737210 */ /* 0x000fe400007e2447 */
[----:B0-----:R-:W-:Y:S02]  /*3cb0*/  IADD3 R33, P0, P1, R46, R114, R19 ;  /* 0x000000722e217210 */ /* 0x001fe4000791e013 */
        /* <DEDUP_REMOVED lines=34> */
.L_x_27767:
        /* <DEDUP_REMOVED lines=20> */
.L_x_27725:
        /* <DEDUP_REMOVED lines=9> */
.L_x_27727:
[----:B------:R-:W-:Y:S05]  /*40b0*/  BSYNC B1 ;  /* 0x0000000000017941 */ /* 0x000fea0003800000 */
.L_x_27724:
[----:B------:R-:W-:-:S05]  /*40c0*/  VIADD R108, R108, 0x4 ;  /* 0x000000046c6c7836 */ /* 0x000fca0000000000 */
[----:B------:R-:W-:-:S13]  /*40d0*/  ISETP.GE.AND P0, PT, R108, R3, PT ;  /* 0x000000036c00720c */ /* 0x000fda0003f06270 */
[----:B------:R-:W-:Y:S05]  /*40e0*/  @!P0 BRA `(.L_x_27728) ;  /* 0xffffffec00548947 */ /* 0x000fea000383ffff */
.L_x_27717:
[----:B------:R-:W-:Y:S05]  /*40f0*/  BSYNC B0 ;  /* 0x0000000000007941 */ /* 0x000fea0003800000 */
.L_x_27716:
        /* <DEDUP_REMOVED lines=13> */
.L_x_27772:
        /* <DEDUP_REMOVED lines=48> */
.L_x_27734:
        /* <DEDUP_REMOVED lines=11> */
.L_x_27733:
[----:B------:R-:W-:Y:S05]  /*4580*/  BSYNC B1 ;  /* 0x0000000000017941 */ /* 0x000fea0003800000 */
.L_x_27732:
        /* <DEDUP_REMOVED lines=14> */
.L_x_27737:
        /* <DEDUP_REMOVED lines=10> */
[----:B------:R-:W5:Y:S04]  /*4710*/  LDS R30, [R10+0xc00] ;  /* 0x000c00000a1e7984 */ /* 0x000f680000000800 */
[----:B-123--:R-:W1:Y:S01]  /*4720*/  LDS R32, [R10+0xe00] ;  /* 0x000e00000a207984 */ /* 0x00ee620000000800 */
[----:B0-----:R-:W-:-:S03]  /*4730*/  FADD.FTZ R14, -R9, R14 ;  /* 0x0000000e090e7221 */ /* 0x001fc60000010100 */
[----:B------:R-:W0:Y:S01]  /*4740*/  LDS R34, [R10+0x1000] ;  /* 0x001000000a227984 */ /* 0x000e220000000800 */
[----:B------:R-:W-:Y:S01]  /*4750*/  FMUL.FTZ R14, R14, 1.4426950216293334961 ;  /* 0x3fb8aa3b0e0e7820 */ /* 0x000fe20000410000 */
[C---:B----4-:R-:W-:Y:S01]  /*4760*/  FADD.FTZ R16, -R9.reuse, R16 ;  /* 0x0000001009107221 */ /* 0x050fe20000010100 */
[----:B-----5:R-:W-:-:S03]  /*4770*/  FADD.FTZ R18, -R9, R18 ;  /* 0x0000001209127221 */ /* 0x020fc60000010100 */
[----:B------:R-:W-:Y:S01]  /*4780*/  FMUL.FTZ R16, R16, 1.4426950216293334961 ;  /* 0x3fb8aa3b10107820 */ /* 0x000fe20000410000 */
[----:B------:R2:W3:Y:S01]  /*4790*/  MUFU.EX2 R13, R14 ;  /* 0x0000000e000d7308 */ /* 0x0004e20000000800 */
[----:B------:R-:W-:Y:S01]  /*47a0*/  FMUL.FTZ R18, R18, 1.4426950216293334961 ;  /* 0x3fb8aa3b12127820 */ /* 0x000fe20000410000 */
[C---:B------:R-:W-:Y:S01]  /*47b0*/  FADD.FTZ R20, -R9.reuse, R20 ;  /* 0x0000001409147221 */ /* 0x040fe20000010100 */
[----:B------:R-:W-:-:S03]  /*47c0*/  FADD.FTZ R22, -R9, R22 ;  /* 0x0000001609167221 */ /* 0x000fc60000010100 */
[----:B------:R-:W-:Y:S02]  /*47d0*/  FMUL.FTZ R20, R20, 1.4426950216293334961 ;  /* 0x3fb8aa3b14147820 */ /* 0x000fe40000410000 */
[----:B------:R4:W5:Y:S01]  /*47e0*/  MUFU.EX2 R15, R16 ;  /* 0x00000010000f7308 */ /* 0x0009620000000800 */
[----:B--2---:R-:W2:Y:S01]  /*47f0*/  LDS R14, [R10+0x1200] ;  /* 0x001200000a0e7984 */ /* 0x004ea20000000800 */
[----:B------:R-:W-:Y:S01]  /*4800*/  FMUL.FTZ R22, R22, 1.4426950216293334961 ;  /* 0x3fb8aa3b16167820 */ /* 0x000fe20000410000 */
[C---:B------:R-:W-:Y:S01]  /*4810*/  FADD.FTZ R24, -R9.reuse, R24 ;  /* 0x0000001809187221 */ /* 0x040fe20000010100 */
[----:B------:R-:W-:-:S03]  /*4820*/  FADD.FTZ R26, -R9, R26 ;  /* 0x0000001a091a7221 */ /* 0x000fc60000010100 */
[----:B------:R-:W-:Y:S01]  /*4830*/  FMUL.FTZ R24, R24, 1.4426950216293334961 ;  /* 0x3fb8aa3b18187820 */ /* 0x000fe20000410000 */
[----:B------:R1:W0:Y:S01]  /*4840*/  MUFU.EX2 R17, R18 ;  /* 0x0000001200117308 */ /* 0x0002220000000800 */
[----:B----4-:R-:W4:Y:S01]  /*4850*/  LDS R16, [R10+0x1400] ;  /* 0x001400000a107984 */ /* 0x010f220000000800 */
[----:B---3--:R-:W-:Y:S01]  /*4860*/  FADD.FTZ R12, R13, R12 ;  /* 0x0000000c0d0c7221 */ /* 0x008fe20000010000 */
[----:B------:R-:W-:Y:S01]  /*4870*/  FMUL.FTZ R26, R26, 1.4426950216293334961 ;  /* 0x3fb8aa3b1a1a7820 */ /* 0x000fe20000410000 */
[C---:B------:R-:W-:Y:S01]  /*4880*/  FADD.FTZ R28, -R9.reuse, R28 ;  /* 0x0000001c091c7221 */ /* 0x040fe20000010100 */
[----:B------:R-:W-:Y:S01]  /*4890*/  STS [R10+-0x400], R13 ;  /* 0xfffc000d0a007388 */ /* 0x000fe20000000800 */
[C---:B------:R-:W-:Y:S02]  /*48a0*/  FADD.FTZ R30, -R9.reuse, R30 ;  /* 0x0000001e091e7221 */ /* 0x040fe40000010100 */
[----:B------:R3:W3:Y:S01]  /*48b0*/  MUFU.EX2 R19, R20 ;  /* 0x0000001400137308 */ /* 0x0006e20000000800 */
[----:B-1----:R-:W1:Y:S01]  /*48c0*/  LDS R18, [R10+0x1600] ;  /* 0x001600000a127984 */ /* 0x002e620000000800 */
[----:B-----5:R-:W-:Y:S01]  /*48d0*/  FADD.FTZ R12, R12, R15 ;  /* 0x0000000f0c0c7221 */ /* 0x020fe20000010000 */
[----:B------:R-:W-:Y:S01]  /*48e0*/  FMUL.FTZ R28, R28, 1.4426950216293334961 ;  /* 0x3fb8aa3b1c1c7820 */ /* 0x000fe20000410000 */
[----:B------:R-:W-:Y:S01]  /*48f0*/  FMUL.FTZ R30, R30, 1.4426950216293334961 ;  /* 0x3fb8aa3b1e1e7820 */ /* 0x000fe20000410000 */
[C---:B------:R-:W-:Y:S01]  /*4900*/  FADD.FTZ R32, -R9.reuse, R32 ;  /* 0x0000002009207221 */ /* 0x040fe20000010100 */
[----:B------:R-:W-:Y:S01]  /*4910*/  STS [R10+-0x200], R15 ;  /* 0xfffe000f0a007388 */ /* 0x000fe20000000800 */
[----:B0-----:R-:W-:Y:S01]  /*4920*/  FADD.FTZ R34, -R9, R34 ;  /* 0x0000002209227221 */ /* 0x001fe20000010100 */
[----:B------:R0:W5:Y:S01]  /*4930*/  MUFU.EX2 R21, R22 ;  /* 0x0000001600157308 */ /* 0x0001620000000800 */
[----:B------:R-:W-:Y:S01]  /*4940*/  FADD.FTZ R12, R12, R17 ;  /* 0x000000110c0c7221 */ /* 0x000fe20000010000 */
[----:B---3--:R-:W3:Y:S01]  /*4950*/  LDS R20, [R10+0x1800] ;  /* 0x001800000a147984 */ /* 0x008ee20000000800 */
[----:B------:R-:W-:Y:S01]  /*4960*/  FMUL.FTZ R32, R32, 1.4426950216293334961 ;  /* 0x3fb8aa3b20207820 */ /* 0x000fe20000410000 */
[----:B------:R-:W-:-:S02]  /*4970*/  FMUL.FTZ R34, R34, 1.4426950216293334961 ;  /* 0x3fb8aa3b22227820 */ /* 0x000fc40000410000 */
[----:B------:R-:W-:Y:S02]  /*4980*/  STS [R10], R17 ;  /* 0x000000110a007388 */ /* 0x000fe40000000800 */
[----:B------:R-:W4:Y:S01]  /*4990*/  MUFU.EX2 R23, R24 ;  /* 0x0000001800177308 */ /* 0x000f220000000800 */
[----:B------:R-:W-:Y:S01]  /*49a0*/  FADD.FTZ R12, R12, R19 ;  /* 0x000000130c0c7221 */ /* 0x000fe20000010000 */
[----:B0-----:R-:W0:Y:S04]  /*49b0*/  LDS R22, [R10+0x1a00] ;  /* 0x001a00000a167984 */ /* 0x001e280000000800 */
[----:B------:R-:W-:Y:S02]  /*49c0*/  STS [R10+0x200], R19 ;  /* 0x000200130a007388 */ /* 0x000fe40000000800 */
[----:B------:R-:W1:Y:S01]  /*49d0*/  MUFU.EX2 R25, R26 ;  /* 0x0000001a00197308 */ /* 0x000e620000000800 */
[----:B-----5:R-:W-:Y:S01]  /*49e0*/  FADD.FTZ R12, R12, R21 ;  /* 0x000000150c0c7221 */ /* 0x020fe20000010000 */
[----:B--2---:R-:W-:Y:S01]  /*49f0*/  FADD.FTZ R14, -R9, R14 ;  /* 0x0000000e090e7221 */ /* 0x004fe20000010100 */
[----:B------:R-:W-:Y:S03]  /*4a00*/  STS [R10+0x400], R21 ;  /* 0x000400150a007388 */ /* 0x000fe60000000800 */
[----:B------:R-:W-:-:S02]  /*4a10*/  FMUL.FTZ R14, R14, 1.4426950216293334961 ;  /* 0x3fb8aa3b0e0e7820 */ /* 0x000fc40000410000 */
[----:B------:R-:W2:Y:S01]  /*4a20*/  MUFU.EX2 R27, R28 ;  /* 0x0000001c001b7308 */ /* 0x000ea20000000800 */
[----:B----4-:R-:W-:Y:S01]  /*4a30*/  FADD.FTZ R12, R12, R23 ;  /* 0x000000170c0c7221 */ /* 0x010fe20000010000 */
[C---:B------:R-:W-:Y:S01]  /*4a40*/  FADD.FTZ R16, -R9.reuse, R16 ;  /* 0x0000001009107221 */ /* 0x040fe20000010100 */
[----:B------:R-:W-:Y:S03]  /*4a50*/  STS [R10+0x600], R23 ;  /* 0x000600170a007388 */ /* 0x000fe60000000800 */
[----:B------:R-:W-:Y:S02]  /*4a60*/  FMUL.FTZ R16, R16, 1.4426950216293334961 ;  /* 0x3fb8aa3b10107820 */ /* 0x000fe40000410000 */
[----:B------:R-:W4:Y:S01]  /*4a70*/  MUFU.EX2 R29, R30 ;  /* 0x0000001e001d7308 */ /* 0x000f220000000800 */
[----:B-1----:R-:W-:Y:S01]  /*4a80*/  FADD.FTZ R12, R12, R25 ;  /* 0x000000190c0c7221 */ /* 0x002fe20000010000 */
[----:B------:R-:W-:Y:S01]  /*4a90*/  FADD.FTZ R18, -R9, R18 ;  /* 0x0000001209127221 */ /* 0x000fe20000010100 */
[----:B------:R-:W-:Y:S03]  /*4aa0*/  STS [R10+0x800], R25 ;  /* 0x000800190a007388 */ /* 0x000fe60000000800 */
[----:B------:R-:W-:-:S02]  /*4ab0*/  FMUL.FTZ R18, R18, 1.4426950216293334961 ;  /* 0x3fb8aa3b12127820 */ /* 0x000fc40000410000 */
[----:B------:R-:W1:Y:S01]  /*4ac0*/  MUFU.EX2 R31, R32 ;  /* 0x00000020001f7308 */ /* 0x000e620000000800 */
[----:B--2---:R-:W-:Y:S01]  /*4ad0*/  FADD.FTZ R12, R12, R27 ;  /* 0x0000001b0c0c7221 */ /* 0x004fe20000010000 */
[C---:B---3--:R-:W-:Y:S01]  /*4ae0*/  FADD.FTZ R20, -R9.reuse, R20 ;  /* 0x0000001409147221 */ /* 0x048fe20000010100 */
[----:B------:R-:W-:Y:S03]  /*4af0*/  STS [R10+0xa00], R27 ;  /* 0x000a001b0a007388 */ /* 0x000fe60000000800 */
[----:B------:R-:W-:Y:S02]  /*4b00*/  FMUL.FTZ R20, R20, 1.4426950216293334961 ;  /* 0x3fb8aa3b14147820 */ /* 0x000fe40000410000 */
[----:B------:R-:W2:Y:S01]  /*4b10*/  MUFU.EX2 R33, R34 ;  /* 0x0000002200217308 */ /* 0x000ea20000000800 */
[----:B----4-:R-:W-:Y:S01]  /*4b20*/  FADD.FTZ R12, R12, R29 ;  /* 0x0000001d0c0c7221 */ /* 0x010fe20000010000 */
[----:B0-----:R-:W-:Y:S01]  /*4b30*/  FADD.FTZ R22, -R9, R22 ;  /* 0x0000001609167221 */ /* 0x001fe20000010100 */
[----:B------:R-:W-:Y:S03]  /*4b40*/  STS [R10+0xc00], R29 ;  /* 0x000c001d0a007388 */ /* 0x000fe60000000800 */
[----:B------:R-:W-:-:S02]  /*4b50*/  FMUL.FTZ R22, R22, 1.4426950216293334961 ;  /* 0x3fb8aa3b16167820 */ /* 0x000fc40000410000 */
        /* <DEDUP_REMOVED lines=21> */
.L_x_27736:
[----:B------:R-:W-:Y:S05]  /*4cb0*/  BSYNC B1 ;  /* 0x0000000000017941 */ /* 0x000fea0003800000 */
.L_x_27735:
        /* <DEDUP_REMOVED lines=55> */
.L_x_27739:
[----:B------:R-:W-:Y:S05]  /*5030*/  BSYNC B1 ;  /* 0x0000000000017941 */ /* 0x000fea0003800000 */
.L_x_27738:
        /* <DEDUP_REMOVED lines=26> */
.L_x_27731:
[----:B------:R-:W-:Y:S05]  /*51e0*/  BSYNC B0 ;  /* 0x0000000000007941 */ /* 0x000fea0003800000 */
.L_x_27730:
        /* <DEDUP_REMOVED lines=51> */
.L_x_27744:
        /* <DEDUP_REMOVED lines=8> */
.L_x_27743:
[----:B------:R-:W-:Y:S05]  /*55a0*/  BSYNC B1 ;  /* 0x0000000000017941 */ /* 0x000fea0003800000 */
.L_x_27742:
        /* <DEDUP_REMOVED lines=14> */
.L_x_27747:
        /* <DEDUP_REMOVED lines=16> */
[----:B------:R-:W4:Y:S01]  /*5790*/  LDS R30, [R9+0x1400] ;  /* 0x00140000091e7984 */ /* 0x000f220000000800 */
[----:B-----5:R-:W-:-:S03]  /*57a0*/  FMUL.FTZ R14, R34, R13 ;  /* 0x0000000d220e7220 */ /* 0x020fc60000410000 */
[----:B------:R-:W5:Y:S01]  /*57b0*/  LDS R31, [R9+0x1600] ;  /* 0x00160000091f7984 */ /* 0x000f620000000800 */
[----:B-1----:R-:W-:-:S03]  /*57c0*/  FMUL.FTZ R16, R34, R15 ;  /* 0x0000000f22107220 */ /* 0x002fc60000410000 */
[----:B--23--:R-:W1:Y:S01]  /*57d0*/  LDS R32, [R9+0x1800] ;  /* 0x0018000009207984 */ /* 0x00ce620000000800 */
[----:B------:R-:W-:-:S03]  /*57e0*/  FMUL.FTZ R18, R34, R17 ;  /* 0x0000001122127220 */ /* 0x000fc60000410000 */
[----:B------:R-:W2:Y:S01]  /*57f0*/  LDS R33, [R9+0x1a00] ;  /* 0x001a000009217984 */ /* 0x000ea20000000800 */
[----:B------:R-:W-:-:S03]  /*5800*/  FMUL.FTZ R20, R34, R19 ;  /* 0x0000001322147220 */ /* 0x000fc60000410000 */
        /* <DEDUP_REMOVED lines=28> */
.L_x_27746:
[----:B------:R-:W-:Y:S05]  /*59d0*/  BSYNC B1 ;  /* 0x0000000000017941 */ /* 0x000fea0003800000 */
.L_x_27745:
        /* <DEDUP_REMOVED lines=31> */
.L_x_27749:
[----:B------:R-:W-:Y:S05]  /*5bd0*/  BSYNC B1 ;  /* 0x0000000000017941 */ /* 0x000fea0003800000 */
.L_x_27748:
        /* <DEDUP_REMOVED lines=14> */
.L_x_27741:
[----:B------:R-:W-:Y:S05]  /*5cc0*/  BSYNC B0 ;  /* 0x0000000000007941 */ /* 0x000fea0003800000 */
.L_x_27740:
        /* <DEDUP_REMOVED lines=11> */
.L_x_27751:
[----:B----4-:R-:W4:Y:S01]  /*5d80*/  I2F.RP R8, R5 ;  /* 0x0000000500087306 */ /* 0x010f220000209400 */
[----:B------:R-:W5:Y:S01]  /*5d90*/  S2UR UR5, SR_CgaCtaId ;  /* 0x00000000000579c3 */ /* 0x000f620000008800 */
[C---:B------:R-:W-:Y:S01]  /*5da0*/  IADD3 R51, P0, R40.reuse, R105, RZ ;  /* 0x0000006928337210 */ /* 0x040fe20007f1e0ff */
[----:B------:R-:W-:Y:S01]  /*5db0*/  ULDC.64 UR8, c[0x0][0x238] ;  /* 0x00008e0000087ab9 */ /* 0x000fe20000000a00 */
[----:B------:R-:W-:Y:S01]  /*5dc0*/  UMOV UR4, 0x400 ;  /* 0x0000040000047882 */ /* 0x000fe20000000000 */
[----:B------:R-:W-:Y:S01]  /*5dd0*/  LOP3.LUT R54, RZ, R3, RZ, 0x33, !PT ;  /* 0x00000003ff367212 */ /* 0x000fe200078e33ff */
[----:B------:R-:W-:Y:S01]  /*5de0*/  UIADD3 UR4, UR4, 0x1e0, URZ ;  /* 0x000001e004047890 */ /* 0x000fe2000fffe03f */
[----:B------:R-:W-:Y:S02]  /*5df0*/  LEA.HI.X.SX32 R2, R40, R2, 0x1, P0 ;  /* 0x0000000228027211 */ /* 0x000fe400000f0eff */
[----:B------:R-:W-:Y:S01]  /*5e00*/  CS2R R46, SRZ ;  /* 0x00000000002e7805 */ /* 0x000fe2000001ff00 */
[----:B------:R-:W0:Y:S01]  /*5e10*/  LDC R11, c[0x0][0x25c] ;  /* 0x00009700ff0b7b82 */ /* 0x000e220000000800 */
[----:B------:R-:W-:Y:S01]  /*5e20*/  LEA R50, P0, R51, UR8, 0x2 ;  /* 0x0000000833327c11 */ /* 0x000fe2000f8010ff */
[----:B------:R-:W-:Y:S01]  /*5e30*/  ULDC UR8, c[0x0][0x27c] ;  /* 0x00009f0000087ab9 */ /* 0x000fe20000000800 */
[----:B------:R-:W-:-:S02]  /*5e40*/  CS2R R48, SRZ ;  /* 0x0000000000307805 */ /* 0x000fc4000001ff00 */
[----:B------:R-:W-:Y:S02]  /*5e50*/  CS2R R44, SRZ ;  /* 0x00000000002c7805 */ /* 0x000fe4000001ff00 */
[----:B------:R-:W-:Y:S01]  /*5e60*/  LEA.HI.X R51, R51, UR9, R2, 0x2, P0 ;  /* 0x0000000933337c11 */ /* 0x000fe200080f1402 */
[----:B----4-:R-:W4:Y:S01]  /*5e70*/  MUFU.RCP R8, R8 ;  /* 0x0000000800087308 */ /* 0x010f220000001000 */
[----:B------:R-:W-:Y:S01]  /*5e80*/  ULDC UR9, c[0x0][0x260] ;  /* 0x0000980000097ab9 */ /* 0x000fe20000000800 */
[----:B------:R-:W-:Y:S02]  /*5e90*/  IMAD.MOV.U32 R2, RZ, RZ, RZ ;  /* 0x000000ffff027224 */ /* 0x000fe400078e00ff */
[----:B------:R-:W-:Y:S02]  /*5ea0*/  IMAD R42, R6, UR9, RZ ;  /* 0x00000009062a7c24 */ /* 0x000fe4000f8e02ff */
[----:B------:R-:W-:Y:S02]  /*5eb0*/  IMAD.MOV.U32 R55, RZ, RZ, R40 ;  /* 0x000000ffff377224 */ /* 0x000fe400078e0028 */
[----:B------:R-:W-:Y:S01]  /*5ec0*/  VIADD R4, R4, -UR8 ;  /* 0x8000000804047c36 */ /* 0x000fe20008000000 */
[----:B------:R-:W-:Y:S01]  /*5ed0*/  SHF.R.S32.HI R43, RZ, 0x1f, R42 ;  /* 0x0000001fff2b7819 */ /* 0x000fe2000001142a */
[----:B-----5:R-:W-:Y:S01]  /*5ee0*/  ULEA UR4, UR5, UR4, 0x18 ;  /* 0x0000000405047291 */ /* 0x020fe2000f8ec03f */
[----:B----4-:R-:W-:Y:S01]  /*5ef0*/  VIADD R52, R8, 0xffffffe ;  /* 0x0ffffffe08347836 */ /* 0x010fe20000000000 */
[----:B------:R-:W-:-:S02]  /*5f00*/  LEA.HI R8, R41, R41, RZ, 0x1 ;  /* 0x0000002929087211 */ /* 0x000fc400078f08ff */
[----:B0-----:R-:W-:Y:S01]  /*5f10*/  SHF.R.S32.HI R6, RZ, 0x1f, R11 ;  /* 0x0000001fff067819 */ /* 0x001fe2000001140b */
[----:B------:R0:W4:Y:S02]  /*5f20*/  F2I.FTZ.U32.TRUNC.NTZ R53, R52 ;  /* 0x0000003400357305 */ /* 0x000124000021f000 */
[----:B0-----:R-:W-:Y:S02]  /*5f30*/  IMAD.MOV.U32 R52, RZ, RZ, RZ ;  /* 0x000000ffff347224 */ /* 0x001fe400078e00ff */
[----:B----4-:R-:W-:-:S04]  /*5f40*/  IMAD.MOV R10, RZ, RZ, -R53 ;  /* 0x000000ffff0a7224 */ /* 0x010fc800078e0a35 */
[----:B------:R-:W-:Y:S01]  /*5f50*/  IMAD R9, R10, R5, RZ ;  /* 0x000000050a097224 */ /* 0x000fe200078e02ff */
[C---:B------:R-:W-:Y:S01]  /*5f60*/  LOP3.LUT R10, R8.reuse, 0xfffffffe, RZ, 0xc0, !PT ;  /* 0xfffffffe080a7812 */ /* 0x040fe200078ec0ff */
[----:B------:R-:W-:Y:S02]  /*5f70*/  IMAD.SHL.U32 R8, R8, 0x4, RZ ;  /* 0x0000000408087824 */ /* 0x000fe400078e00ff */
[----:B------:R-:W-:-:S03]  /*5f80*/  IMAD.HI.U32 R52, R53, R9, R52 ;  /* 0x0000000935347227 */ /* 0x000fc600078e0034 */
[----:B------:R-:W-:Y:S01]  /*5f90*/  LOP3.LUT R9, R8, 0xfffffff8, RZ, 0xc0, !PT ;  /* 0xfffffff808097812 */ /* 0x000fe200078ec0ff */
[----:B------:R-:W-:Y:S02]  /*5fa0*/  IMAD.IADD R10, R41, 0x1, -R10 ;  /* 0x00000001290a7824 */ /* 0x000fe400078e0a0a */
[C---:B------:R-:W-:Y:S02]  /*5fb0*/  IMAD.SHL.U32 R53, R40.reuse, 0x8, RZ ;  /* 0x0000000828357824 */ /* 0x040fe400078e00ff */
[----:B------:R-:W-:Y:S02]  /*5fc0*/  IMAD R59, R40, 0x2, R10 ;  /* 0x00000002283b7824 */ /* 0x000fe400078e020a */
[C---:B------:R-:W-:Y:S02]  /*5fd0*/  IMAD R56, R10.reuse, 0x4, R9 ;  /* 0x000000040a387824 */ /* 0x040fe400078e0209 */
[----:B------:R-:W-:Y:S01]  /*5fe0*/  IMAD R58, R10, 0x4, R53 ;  /* 0x000000040a3a7824 */ /* 0x000fe200078e0235 */
[----:B------:R-:W-:Y:S01]  /*5ff0*/  LEA R59, R59, UR4, 0x4 ;  /* 0x000000043b3b7c11 */ /* 0x000fe2000f8e20ff */
[----:B------:R-:W-:-:S02]  /*6000*/  VIADD R60, R56, 0x100 ;  /* 0x00000100383c7836 */ /* 0x000fc40000000000 */
[C---:B------:R-:W-:Y:S02]  /*6010*/  VIADD R61, R56.reuse, 0x180 ;  /* 0x00000180383d7836 */ /* 0x040fe40000000000 */
[C---:B------:R-:W-:Y:S02]  /*6020*/  VIADD R62, R56.reuse, 0x200 ;  /* 0x00000200383e7836 */ /* 0x040fe40000000000 */
[C---:B------:R-:W-:Y:S02]  /*6030*/  VIADD R63, R56.reuse, 0x280 ;  /* 0x00000280383f7836 */ /* 0x040fe40000000000 */
[----:B------:R-:W-:-:S07]  /*6040*/  VIADD R57, R56, 0x300 ;  /* 0x0000030038397836 */ /* 0x000fce0000000000 */
.L_x_27755:
        /* <DEDUP_REMOVED lines=50> */
[----:B-123--:R-:W-:-:S04]  /*6370*/  IMAD.WIDE.U32 R32, R9, UR12, R42 ;  /* 0x0000000c09207c25 */ /* 0x00efc8000f8e002a */
        /* <DEDUP_REMOVED lines=36> */
[C---:B------:R-:W-:Y:S02]  /*65c0*/  @!P2 VIADD R64, R58.reuse, 0x2 ;  /* 0x000000023a40a836 */ /* 0x040fe40000000000 */
[----:B------:R-:W-:Y:S01]  /*65d0*/  @!P2 VIADD R36, R58, 0x3 ;  /* 0x000000033a24a836 */ /* 0x000fe20000000000 */
[-C--:B------:R-:W-:Y:S02]  /*65e0*/  @!P2 ISETP.GE.AND P1, PT, R38, R107.reuse, PT ;  /* 0x0000006b2600a20c */ /* 0x080fe40003f26270 */
[-C--:B------:R-:W-:Y:S02]  /*65f0*/  @!P2 ISETP.GE.AND P4, PT, R64, R107.reuse, PT ;  /* 0x0000006b4000a20c */ /* 0x080fe40003f86270 */
[-C--:B------:R-:W-:Y:S02]  /*6600*/  @!P2 ISETP.GE.AND P5, PT, R36, R107.reuse, PT ;  /* 0x0000006b2400a20c */ /* 0x080fe40003fa6270 */
[----:B------:R-:W-:-:S02]  /*6610*/  @!P2 ISETP.GE.AND P6, PT, R38, R107, PT ;  /* 0x0000006b2600a20c */ /* 0x000fc40003fc6270 */
[CC--:B------:R-:W-:Y:S01]  /*6620*/  @!P2 ISETP.GE.AND P3, PT, R58.reuse, R107.reuse, PT ;  /* 0x0000006b3a00a20c */ /* 0x0c0fe20003f66270 */
[----:B------:R-:W-:Y:S01]  /*6630*/  @!P2 VIADD R66, R58, 0x2 ;  /* 0x000000023a42a836 */ /* 0x000fe20000000000 */
[----:B--2---:R-:W-:Y:S02]  /*6640*/  @!P2 FSEL R9, R9, RZ, !P1 ;  /* 0x000000ff0909a208 */ /* 0x004fe40004800000 */
[----:B------:R-:W-:Y:S02]  /*6650*/  @!P2 FSEL R10, R10, RZ, !P4 ;  /* 0x000000ff0a0aa208 */ /* 0x000fe40006000000 */
[-C--:B------:R-:W-:Y:S02]  /*6660*/  @!P2 ISETP.GE.AND P1, PT, R36, R107.reuse, PT ;  /* 0x0000006b2400a20c */ /* 0x080fe40003f26270 */
[----:B------:R-:W-:Y:S02]  /*6670*/  @!P2 ISETP.GE.AND P4, PT, R38, R107, PT ;  /* 0x0000006b2600a20c */ /* 0x000fe40003f86270 */
[----:B------:R-:W0:Y:S01]  /*6680*/  LDS.128 R36, [R59] ;  /* 0x000000003b247984 */ /* 0x000e220000000c00 */
[----:B------:R-:W-:-:S02]  /*6690*/  @!P2 FSEL R8, R8, RZ, !P3 ;  /* 0x000000ff0808a208 */ /* 0x000fc40005800000 */
[----:B------:R-:W-:Y:S01]  /*66a0*/  @!P2 ISETP.GE.AND P3, PT, R64, R107, PT ;  /* 0x0000006b4000a20c */ /* 0x000fe20003f66270 */
[----:B------:R-:W-:Y:S01]  /*66b0*/  @!P2 VIADD R64, R58, 0x3 ;  /* 0x000000033a40a836 */ /* 0x000fe20000000000 */
[----:B---3--:R-:W-:-:S04]  /*66c0*/  @!P2 FSEL R13, R13, RZ, !P6 ;  /* 0x000000ff0d0da208 */ /* 0x008fc80007000000 */
[-C--:B------:R-:W-:Y:S01]  /*66d0*/  @!P2 ISETP.GE.AND P6, PT, R64, R107.reuse, PT ;  /* 0x0000006b4000a20c */ /* 0x080fe20003fc6270 */
[C---:B------:R-:W-:Y:S01]  /*66e0*/  @!P2 VIADD R64, R58.reuse, 0x1 ;  /* 0x000000013a40a836 */ /* 0x040fe20000000000 */
[----:B------:R-:W-:Y:S02]  /*66f0*/  @!P2 FSEL R11, R11, RZ, !P5 ;  /* 0x000000ff0b0ba208 */ /* 0x000fe40006800000 */
[----:B------:R-:W-:Y:S02]  /*6700*/  @!P2 FSEL R15, R15, RZ, !P1 ;  /* 0x000000ff0f0fa208 */ /* 0x000fe40004800000 */
[-C--:B------:R-:W-:Y:S02]  /*6710*/  @!P2 ISETP.GE.AND P5, PT, R58, R107.reuse, PT ;  /* 0x0000006b3a00a20c */ /* 0x080fe40003fa6270 */
[----:B------:R-:W-:Y:S01]  /*6720*/  @!P2 ISETP.GE.AND P1, PT, R64, R107, PT ;  /* 0x0000006b4000a20c */ /* 0x000fe20003f26270 */
[----:B------:R-:W-:Y:S01]  /*6730*/  @!P2 VIADD R64, R58, 0x3 ;  /* 0x000000033a40a836 */ /* 0x000fe20000000000 */
[----:B------:R-:W-:-:S02]  /*6740*/  @!P2 FSEL R12, R12, RZ, !P5 ;  /* 0x000000ff0c0ca208 */ /* 0x000fc40006800000 */
[-C--:B------:R-:W-:Y:S02]  /*6750*/  @!P2 ISETP.GE.AND P5, PT, R66, R107.reuse, PT ;  /* 0x0000006b4200a20c */ /* 0x080fe40003fa6270 */
[----:B----4-:R-:W-:Y:S02]  /*6760*/  @!P2 FSEL R17, R17, RZ, !P4 ;  /* 0x000000ff1111a208 */ /* 0x010fe40006000000 */
        /* <DEDUP_REMOVED lines=9> */
[----:B-----5:R-:W-:Y:S02]  /*6800*/  @!P2 FSEL R20, R20, RZ, !P5 ;  /* 0x000000ff1414a208 */ /* 0x020fe40006800000 */
        /* <DEDUP_REMOVED lines=67> */
[----:B------:R-:W-:-:S07]  /*6c40*/  FADD.FTZ R47, R47, R34 ;  /* 0x000000222f2f7221 */ /* 0x000fce0000010000 */
.L_x_27754:
[----:B------:R-:W-:Y:S05]  /*6c50*/  BSYNC B1 ;  /* 0x0000000000017941 */ /* 0x000fea0003800000 */
.L_x_27753:
[----:B------:R-:W-:Y:S01]  /*6c60*/  IADD3 R50, P1, R50, 0x10, RZ ;  /* 0x0000001032327810 */ /* 0x000fe20007f3e0ff */
[----:B------:R-:W-:Y:S02]  /*6c70*/  VIADD R53, R53, 0x20 ;  /* 0x0000002035357836 */ /* 0x000fe40000000000 */
[----:B------:R-:W-:Y:S02]  /*6c80*/  VIADD R58, R58, 0x20 ;  /* 0x000000203a3a7836 */ /* 0x000fe40000000000 */
[----:B------:R-:W-:Y:S02]  /*6c90*/  VIADD R59, R59, 0x80 ;  /* 0x000000803b3b7836 */ /* 0x000fe40000000000 */
[----:B------:R-:W-:Y:S01]  /*6ca0*/  IMAD.X R51, RZ, RZ, R51, P1 ;  /* 0x000000ffff337224 */ /* 0x000fe200008e0633 */
[----:B------:R-:W-:Y:S06]  /*6cb0*/  @!P0 BRA `(.L_x_27755) ;  /* 0xfffffff000e48947 */ /* 0x000fec000383ffff */
.L_x_27752:
[----:B------:R-:W-:Y:S05]  /*6cc0*/  BSYNC B0 ;  /* 0x0000000000007941 */ /* 0x000fea0003800000 */
.L_x_27750:
[----:B------:R-:W5:Y:S01]  /*6cd0*/  SHFL.BFLY PT, R0, R49, 0x1, 0x1f ;  /* 0x0c201f0031007f89 */ /* 0x000f6200000e0000 */
        /* <DEDUP_REMOVED lines=9> */
[----:B------:R-:W3:Y:S04]  /*6d70*/  SHFL.BFLY PT, R5, R44, 0x1, 0x1f ;  /* 0x0c201f002c057f89 */ /* 0x000ee800000e0000 */
[----:B0---4-:R-:W0:Y:S04]  /*6d80*/  SHFL.BFLY PT, R9, R46, 0x1, 0x1f ;  /* 0x0c201f002e097f89 */ /* 0x011e2800000e0000 */
[----:B------:R-:W4:Y:S04]  /*6d90*/  SHFL.BFLY PT, R11, R48, 0x1, 0x1f ;  /* 0x0c201f00300b7f89 */ /* 0x000f2800000e0000 */
[----:B------:R-:W4:Y:S01]  /*6da0*/  SHFL.BFLY PT, R6, R47, 0x1, 0x1f ;  /* 0x0c201f002f067f89 */ /* 0x000f2200000e0000 */
[----:B-----5:R-:W-:Y:S01]  /*6db0*/  FADD.FTZ R17, R0, R49 ;  /* 0x0000003100117221 */ /* 0x020fe20000010000 */
[----:B------:R-:W-:Y:S01]  /*6dc0*/  LOP3.LUT R0, R41, 0x1, RZ, 0xc0, !PT ;  /* 0x0000000129007812 */ /* 0x000fe200078ec0ff */
[----:B-1----:R-:W-:Y:S01]  /*6dd0*/  ULEA UR4, UR5, UR4, 0x18 ;  /* 0x0000000405047291 */ /* 0x002fe2000f8ec03f */
[----:B------:R-:W-:Y:S01]  /*6de0*/  BAR.SYNC.DEFER_BLOCKING 0x0 ;  /* 0x0000000000007b1d */ /* 0x000fe20000010000 */
[----:B--2---:R-:W-:Y:S01]  /*6df0*/  FADD.FTZ R19, R4, R45 ;  /* 0x0000002d04137221 */ /* 0x004fe20000010000 */
[----:B------:R-:W-:-:S02]  /*6e00*/  ISETP.NE.AND P2, PT, R0, RZ, PT ;  /* 0x000000ff0000720c */ /* 0x000fc40003f45270 */
[----:B------:R-:W-:Y:S01]  /*6e10*/  LOP3.LUT R0, R7, 0xffffffc0, RZ, 0xc0, !PT ;  /* 0xffffffc007007812 */ /* 0x000fe200078ec0ff */
[----:B---3--:R-:W-:Y:S01]  /*6e20*/  FADD.FTZ R21, R3, R2 ;  /* 0x0000000203157221 */ /* 0x008fe20000010000 */
[C---:B------:R-:W-:Y:S02]  /*6e30*/  ISETP.GT.OR P0, PT, R7.reuse, 0x3f, P2 ;  /* 0x0000003f0700780c */ /* 0x040fe40001704670 */
[----:B------:R-:W-:Y:S01]  /*6e40*/  ISETP.NE.OR P5, PT, R0, 0x40, P2 ;  /* 0x000000400000780c */ /* 0x000fe200017a5670 */
[----:B------:R-:W-:Y:S02]  /*6e50*/  VIADD R0, R7, 0x1f ;  /* 0x0000001f07007836 */ /* 0x000fe40000000000 */
[----:B------:R-:W-:Y:S01]  /*6e60*/  FADD.FTZ R23, R5, R44 ;  /* 0x0000002c05177221 */ /* 0x000fe20000010000 */
[----:B------:R-:W-:Y:S01]  /*6e70*/  LEA R40, R40, UR4, 0x2 ;  /* 0x0000000428287c11 */ /* 0x000fe2000f8e10ff */
[----:B0-----:R-:W-:Y:S01]  /*6e80*/  FADD.FTZ R25, R9, R46 ;  /* 0x0000002e09197221 */ /* 0x001fe20000010000 */
[----:B------:R-:W-:-:S02]  /*6e90*/  ISETP.GT.OR P1, PT, R7, 0x1f, P2 ;  /* 0x0000001f0700780c */ /* 0x000fc40001724670 */
[----:B------:R-:W-:Y:S01]  /*6ea0*/  ISETP.GT.U32.AND P3, PT, R0, 0x3e, PT ;  /* 0x0000003e0000780c */ /* 0x000fe20003f64070 */
[----:B----4-:R-:W-:Y:S01]  /*6eb0*/  FADD.FTZ R27, R11, R48 ;  /* 0x000000300b1b7221 */ /* 0x010fe20000010000 */
        /* <DEDUP_REMOVED lines=26> */
.L_x_27757:
[----:B------:R-:W-:Y:S05]  /*7060*/  BSYNC B0 ;  /* 0x0000000000007941 */ /* 0x000fea0003800000 */
.L_x_27756:
        /* <DEDUP_REMOVED lines=25> */
.L_x_27759:
[----:B------:R-:W-:Y:S05]  /*7200*/  BSYNC B0 ;  /* 0x0000000000007941 */ /* 0x000fea0003800000 */
.L_x_27758:
        /* <DEDUP_REMOVED lines=26> */
[----:B------:R-:W-:Y:S02]  /*73b0*/  LEA R4, P1, R5, UR8, 0x2 ;  /* 0x0000000805047c11 */ /* 0x000fe4000f8210ff */
[----:B------:R-:W-:Y:S02]  /*73c0*/  LEA R6, P2, R7, UR8, 0x2 ;  /* 0x0000000807067c11 */ /* 0x000fe4000f8410ff */
[----:B------:R-:W-:Y:S02]  /*73d0*/  LEA.HI.X.SX32 R10, R13, UR7, 0x1, P0 ;  /* 0x000000070d0a7c11 */ /* 0x000fe400080f0eff */
[----:B------:R-:W-:Y:S02]  /*73e0*/  LEA R2, P0, R9, UR8, 0x2 ;  /* 0x0000000809027c11 */ /* 0x000fe4000f8010ff */
[----:B------:R-:W-:Y:S01]  /*73f0*/  LEA.HI.X R5, R5, UR9, R8, 0x2, P1 ;  /* 0x0000000905057c11 */ /* 0x000fe200088f1408 */
[----:B------:R-:W-:Y:S01]  /*7400*/  VIADD R8, R13, 0x40 ;  /* 0x000000400d087836 */ /* 0x000fe20000000000 */
[----:B------:R-:W-:Y:S01]  /*7410*/  LEA.HI.X R7, R7, UR9, R0, 0x2, P2 ;  /* 0x0000000907077c11 */ /* 0x000fe200090f1400 */
[----:B------:R-:W-:Y:S01]  /*7420*/  VIADD R0, R13, 0x30 ;  /* 0x000000300d007836 */ /* 0x000fe20000000000 */
        /* <DEDUP_REMOVED lines=27> */
.L_x_27721:
[----:B------:R-:W-:Y:S01]  /*75e0*/  BSSY B2, `(.L_x_27760) ;  /* 0x0000007000027945 */ /* 0x000fe20003800000 */
[----:B------:R-:W-:Y:S02]  /*75f0*/  IMAD.MOV.U32 R35, RZ, RZ, 0x2 ;  /* 0x00000002ff237424 */ /* 0x000fe400078e00ff */
[----:B------:R-:W-:Y:S02]  /*7600*/  IMAD.MOV.U32 R36, RZ, RZ, 0x1f ;  /* 0x0000001fff247424 */ /* 0x000fe400078e00ff */
[----:B------:R-:W-:-:S07]  /*7610*/  IMAD.MOV.U32 R34, RZ, RZ, -0x1 ;  /* 0xffffffffff227424 */ /* 0x000fce00078e00ff */
[----:B------:R-:W-:Y:S05]  /*7620*/  WARPSYNC.COLLECTIVE R34, `(.L_x_27761) ;  /* 0x0000000022087348 */ /* 0x000fea0003c00000 */
[----:B------:R0:W1:Y:S02]  /*7630*/  SHFL.BFLY P1, R33, R39, R35, R36 ;  /* 0x0c00002327217389 */ /* 0x0000640000020024 */
[----:B01----:R-:W-:Y:S01]  /*7640*/  ENDCOLLECTIVE ;  /* 0x000000000000791b */ /* 0x003fe20003800000 */
.L_x_27761:
[----:B------:R-:W-:Y:S05]  /*7650*/  BSYNC B2 ;  /* 0x0000000000027941 */ /* 0x000fea0003800000 */
.L_x_27760:
        /* <DEDUP_REMOVED lines=9> */
.L_x_27762:
[----:B------:R-:W-:Y:S05]  /*76f0*/  BRA `(.L_x_27763) ;  /* 0xffffffb400487947 */ /* 0x000fea000383ffff */
.L_x_27726:
[----:B------:R-:W-:Y:S01]  /*7700*/  BSSY B2, `(.L_x_27764) ;  /* 0x0000007000027945 */ /* 0x000fe20003800000 */
[----:B------:R-:W-:Y:S02]  /*7710*/  IMAD.MOV.U32 R35, RZ, RZ, 0x2 ;  /* 0x00000002ff237424 */ /* 0x000fe400078e00ff */
[----:B------:R-:W-:Y:S02]  /*7720*/  IMAD.MOV.U32 R36, RZ, RZ, 0x1f ;  /* 0x0000001fff247424 */ /* 0x000fe400078e00ff */
[----:B------:R-:W-:-:S07]  /*7730*/  IMAD.MOV.U32 R34, RZ, RZ, -0x1 ;  /* 0xffffffffff227424 */ /* 0x000fce00078e00ff */
[----:B------:R-:W-:Y:S05]  /*7740*/  WARPSYNC.COLLECTIVE R34, `(.L_x_27765) ;  /* 0x0000000022087348 */ /* 0x000fea0003c00000 */
[----:B------:R0:W1:Y:S02]  /*7750*/  SHFL.BFLY P1, R33, R39, R35, R36 ;  /* 0x0c00002327217389 */ /* 0x0000640000020024 */
[----:B01----:R-:W-:Y:S01]  /*7760*/  ENDCOLLECTIVE ;  /* 0x000000000000791b */ /* 0x003fe20003800000 */
.L_x_27765:
[----:B------:R-:W-:Y:S05]  /*7770*/  BSYNC B2 ;  /* 0x0000000000027941 */ /* 0x000fea0003800000 */
.L_x_27764:
        /* <DEDUP_REMOVED lines=9> */
.L_x_27766:
[----:B------:R-:W-:Y:S05]  /*7810*/  BRA `(.L_x_27767) ;  /* 0xffffffc400b07947 */ /* 0x000fea000383ffff */
.L_x_27729:
[----:B------:R-:W-:Y:S01]  /*7820*/  BSSY B0, `(.L_x_27768) ;  /* 0x0000008000007945 */ /* 0x000fe20003800000 */
[----:B------:R-:W-:Y:S02]  /*7830*/  IMAD.MOV.U32 R39, RZ, RZ, R102 ;  /* 0x000000ffff277224 */ /* 0x000fe400078e0066 */
[----:B0--3--:R-:W-:Y:S02]  /*7840*/  IMAD.MOV.U32 R35, RZ, RZ, 0x10 ;  /* 0x00000010ff237424 */ /* 0x009fe400078e00ff */
[----:B------:R-:W-:Y:S02]  /*7850*/  IMAD.MOV.U32 R36, RZ, RZ, 0x1f ;  /* 0x0000001fff247424 */ /* 0x000fe400078e00ff */
[----:B------:R-:W-:-:S07]  /*7860*/  IMAD.MOV.U32 R34, RZ, RZ, -0x1 ;  /* 0xffffffffff227424 */ /* 0x000fce00078e00ff */
[----:B-12---:R-:W-:Y:S05]  /*7870*/  WARPSYNC.COLLECTIVE R34, `(.L_x_27769) ;  /* 0x0000000022087348 */ /* 0x006fea0003c00000 */
[----:B-12---:R0:W1:Y:S02]  /*7880*/  SHFL.BFLY P1, R33, R39, R35, R36 ;  /* 0x0c00002327217389 */ /* 0x0060640000020024 */
[----:B01----:R-:W-:Y:S01]  /*7890*/  ENDCOLLECTIVE ;  /* 0x000000000000791b */ /* 0x003fe20003800000 */
.L_x_27769:
[----:B------:R-:W-:Y:S05]  /*78a0*/  BSYNC B0 ;  /* 0x0000000000007941 */ /* 0x000fea0003800000 */
.L_x_27768:
        /* <DEDUP_REMOVED lines=9> */
.L_x_27770:
[----:B------:R-:W-:Y:S02]  /*7940*/  IMAD.MOV.U32 R35, RZ, RZ, 0x4 ;  /* 0x00000004ff237424 */ /* 0x000fe400078e00ff */
[----:B------:R-:W-:-:S05]  /*7950*/  IMAD.MOV.U32 R8, RZ, RZ, R33 ;  /* 0x000000ffff087224 */ /* 0x000fca00078e0021 */
[----:B------:R-:W-:-:S05]  /*7960*/  FMNMX.FTZ R11, R9, R8, !PT ;  /* 0x00000008090b7209 */ /* 0x000fca0007810000 */
[----:B------:R-:W-:-:S07]  /*7970*/  IMAD.MOV.U32 R39, RZ, RZ, R11 ;  /* 0x000000ffff277224 */ /* 0x000fce00078e000b */
[----:B------:R-:W-:Y:S05]  /*7980*/  WARPSYNC.COLLECTIVE R34, `(.L_x_27771) ;  /* 0x0000000022087348 */ /* 0x000fea0003c00000 */
[----:B------:R0:W1:Y:S02]  /*7990*/  SHFL.BFLY P1, R33, R39, R35, R36 ;  /* 0x0c00002327217389 */ /* 0x0000640000020024 */
[----:B01----:R-:W-:Y:S01]  /*79a0*/  ENDCOLLECTIVE ;  /* 0x000000000000791b */ /* 0x003fe20003800000 */
.L_x_27771:
[----:B------:R-:W-:Y:S01]  /*79b0*/  IMAD.MOV.U32 R8, RZ, RZ, R33 ;  /* 0x000000ffff087224 */ /* 0x000fe200078e0021 */
[----:B------:R-:W-:Y:S06]  /*79c0*/  BRA `(.L_x_27772) ;  /* 0xffffffc800007947 */ /* 0x000fec000383ffff */
.L_x_27773:
        /* <DEDUP_REMOVED lines=11> */
.L_x_28507:


//--------------------- .text._ZN4vllm25paged_attention_v1_kernelIffLi96ELi8ELi128ELNS_18Fp8KVCacheDataTypeE0ELb1EEEvPT_PKS2_PKT0_S8_ifPKiSA_iPKfiiiSC_SC_iiiii --------------------------
	.section	.text._ZN4vllm25paged_attention_v1_kernelIffLi96ELi8ELi128ELNS_18Fp8KVCacheDataTypeE0ELb1EEEvPT_PKS2_PKT0_S8_ifPKiSA_iPKfiiiSC_SC_iiiii,"ax",@progbits
	.align	128
        .global         _ZN4vllm25paged_attention_v1_kernelIffLi96ELi8ELi128ELNS_18Fp8KVCacheDataTypeE0ELb1EEEvPT_PKS2_PKT0_S8_ifPKiSA_iPKfiiiSC_SC_iiiii
        .type           _ZN4vllm25paged_attention_v1_kernelIffLi96ELi8ELi128ELNS_18Fp8KVCacheDataTypeE0ELb1EEEvPT_PKS2_PKT0_S8_ifPKiSA_iPKfiiiSC_SC_iiiii,@function
        .size           _ZN4vllm25paged_attention_v1_kernelIffLi96ELi8ELi128ELNS_18Fp8KVCacheDataTypeE0ELb1EEEvPT_PKS2_PKT0_S8_ifPKiSA_iPKfiiiSC_SC_iiiii,(.L_x_28508 - _ZN4vllm25paged_attention_v1_kernelIffLi96ELi8ELi128ELNS_18Fp8KVCacheDataTypeE0ELb1EEEvPT_PKS2_PKT0_S8_ifPKiSA_iPKfiiiSC_SC_iiiii)
        .other          _ZN4vllm25paged_attention_v1_kernelIffLi96ELi8ELi128ELNS_18Fp8KVCacheDataTypeE0ELb1EEEvPT_PKS2_PKT0_S8_ifPKiSA_iPKfiiiSC_SC_iiiii,@"STO_CUDA_ENTRY STV_DEFAULT"
_ZN4vllm25paged_attention_v1_kernelIffLi96ELi8ELi128ELNS_18Fp8KVCacheDataTypeE0ELb1EEEvPT_PKS2_PKT0_S8_ifPKiSA_iPKfiiiSC_SC_iiiii:
.text._ZN4vllm25paged_attention_v1_kernelIffLi96ELi8ELi128ELNS_18Fp8KVCacheDataTypeE0ELb1EEEvPT_PKS2_PKT0_S8_ifPKiSA_iPKfiiiSC_SC_iiiii:
        /* <DEDUP_REMOVED lines=102> */
.L_x_27778:
        /* <DEDUP_REMOVED lines=11> */
.L_x_27777:
[----:B------:R-:W-:Y:S05]  /*0710*/  BSYNC B1 ;  /* 0x0000000000017941 */ /* 0x000fea0003800000 */
.L_x_27776:
        /* <DEDUP_REMOVED lines=14> */
.L_x_27779:
        /* <DEDUP_REMOVED lines=17> */
.L_x_27775:
[----:B------:R-:W-:Y:S05]  /*0910*/  BSYNC B0 ;  /* 0x0000000000007941 */ /* 0x000fea0003800000 */
.L_x_27774:
        /* <DEDUP_REMOVED lines=27> */
[----:B------:R-:W-:Y:S02]  /*0ad0*/  @!P3 IMAD R10, R19, UR4, R2 ;  /* 0x00000004130abc24 */ /* 0x000fe4000f8e0202 */
[----:B------:R-:W-:-:S04]  /*0ae0*/  IMAD.HI.U32 R6, R5, R7, RZ ;  /* 0x0000000705067227 */ /* 0x000fc800078e00ff */
[----:B------:R-:W-:-:S04]  /*0af0*/  IMAD.MOV R9, RZ, RZ, -R6 ;  /* 0x000000ffff097224 */ /* 0x000fc800078e0a06 */
[----:B------:R-:W-:Y:S01]  /*0b00*/  IMAD R7, R4, R9, R7 ;  /* 0x0000000904077224 */ /* 0x000fe200078e0207 */
[----:B------:R-:W-:-:S04]  /*0b10*/  SHF.R.S32.HI R9, RZ, 0x1f, R8 ;  /* 0x0000001fff097819 */ /* 0x000fc80000011408 */
[----:B------:R-:W-:Y:S02]  /*0b20*/  ISETP.GT.U32.AND P1, PT, R4, R7, PT ;  /* 0x000000070400720c */ /* 0x000fe40003f24070 */
[----:B------:R-:W-:Y:S01]  /*0b30*/  LEA.HI R9, R9, R8, RZ, 0x3 ;  /* 0x0000000809097211 */ /* 0x000fe200078f18ff */
[----:B------:R-:W-:-:S10]  /*0b40*/  IMAD.MOV.U32 R8, RZ, RZ, -0x800001 ;  /* 0xff7fffffff087424 */ /* 0x000fd400078e00ff */
[----:B------:R-:W-:Y:S02]  /*0b50*/  @!P1 IMAD.IADD R7, R7, 0x1, -R4 ;  /* 0x0000000107079824 */ /* 0x000fe400078e0a04 */
[----:B------:R-:W-:Y:S01]  /*0b60*/  @!P1 VIADD R6, R6, 0x1 ;  /* 0x0000000106069836 */ /* 0x000fe20000000000 */
[----:B------:R-:W-:Y:S02]  /*0b70*/  ISETP.NE.AND P1, PT, R15, RZ, PT ;  /* 0x000000ff0f00720c */ /* 0x000fe40003f25270 */
[----:B------:R-:W-:Y:S01]  /*0b80*/  ISETP.GE.U32.AND P0, PT, R7, R4, PT ;  /* 0x000000040700720c */ /* 0x000fe20003f06070 */
[----:B------:R-:W-:Y:S01]  /*0b90*/  @P3 IMAD R7, R11, UR4, R13 ;  /* 0x000000040b073c24 */ /* 0x000fe2000f8e020d */
[----:B------:R-:W-:Y:S01]  /*0ba0*/  ULDC UR4, c[0x0][0x248] ;  /* 0x0000920000047ab9 */ /* 0x000fe20000000800 */
[----:B------:R-:W-:Y:S02]  /*0bb0*/  @!P3 IMAD.MOV R11, RZ, RZ, -R14 ;  /* 0x000000ffff0bb224 */ /* 0x000fe400078e0a0e */
[----:B------:R-:W-:-:S02]  /*0bc0*/  IMAD R29, R29, UR4, RZ ;  /* 0x000000041d1d7c24 */ /* 0x000fc4000f8e02ff */
[----:B------:R-:W-:Y:S02]  /*0bd0*/  @!P3 IMAD R10, R10, R11, RZ ;  /* 0x0000000b0a0ab224 */ /* 0x000fe400078e02ff */
[----:B------:R-:W-:Y:S01]  /*0be0*/  @P3 IMAD R10, R7, R14, RZ ;  /* 0x0000000e070a3224 */ /* 0x000fe200078e02ff */
[----:B------:R-:W-:Y:S01]  /*0bf0*/  SHF.R.S32.HI R7, RZ, 0x3, R9 ;  /* 0x00000003ff077819 */ /* 0x000fe20000011409 */
[----:B------:R-:W-:Y:S02]  /*0c00*/  IMAD.MOV.U32 R9, RZ, RZ, R4 ;  /* 0x000000ffff097224 */ /* 0x000fe400078e0004 */
[----:B------:R-:W-:Y:S01]  /*0c10*/  @P0 VIADD R6, R6, 0x1 ;  /* 0x0000000106060836 */ /* 0x000fe20000000000 */
[----:B------:R-:W-:Y:S01]  /*0c20*/  ISETP.GE.AND P0, PT, R86, R7, PT ;  /* 0x000000075600720c */ /* 0x000fe20003f06270 */
[----:B------:R-:W-:Y:S02]  /*0c30*/  VIADD R10, R10, 0x1 ;  /* 0x000000010a0a7836 */ /* 0x000fe40000000000 */
[----:B------:R-:W-:Y:S01]  /*0c40*/  @!P2 IMAD.MOV R6, RZ, RZ, -R6 ;  /* 0x000000ffff06a224 */ /* 0x000fe200078e0a06 */
[----:B------:R-:W-:-:S09]  /*0c50*/  @!P1 LOP3.LUT R6, RZ, R15, RZ, 0x33, !PT ;  /* 0x0000000fff069212 */ /* 0x000fd200078e33ff */
        /* <DEDUP_REMOVED lines=19> */
[----:B------:R-:W-:Y:S01]  /*0d90*/  LEA.HI R32, R15, R16, RZ, 0x2 ;  /* 0x000000100f207211 */ /* 0x000fe200078f10ff */
[C---:B------:R-:W-:Y:S01]  /*0da0*/  VIADD R26, R3.reuse, 0x3c ;  /* 0x0000003c031a7836 */ /* 0x040fe20000000000 */
        /* <DEDUP_REMOVED lines=15> */
[C---:B------:R-:W-:Y:S01]  /*0ea0*/  VIADD R44, R3.reuse, 0x48 ;  /* 0x00000048032c7836 */ /* 0x040fe20000000000 */
[----:B------:R-:W-:Y:S01]  /*0eb0*/  SHF.R.S32.HI R17, RZ, 0x1f, R16 ;  /* 0x0000001fff117819 */ /* 0x000fe20000011410 */
[C---:B------:R-:W-:Y:S01]  /*0ec0*/  VIADD R39, R3.reuse, 0x50 ;  /* 0x0000005003277836 */ /* 0x040fe20000000000 */
[----:B------:R-:W-:Y:S01]  /*0ed0*/  LOP3.LUT R21, R36, 0xfffffffc, RZ, 0xc0, !PT ;  /* 0xfffffffc24157812 */ /* 0x000fe200078ec0ff */
[----:B------:R-:W-:Y:S01]  /*0ee0*/  VIADD R47, R3, 0x54 ;  /* 0x00000054032f7836 */ /* 0x000fe20000000000 */
[----:B------:R-:W-:Y:S01]  /*0ef0*/  LEA.HI R34, R17, R16, RZ, 0x2 ;  /* 0x0000001011227211 */ /* 0x000fe200078f10ff */
[----:B------:R-:W-:Y:S01]  /*0f00*/  ULDC UR4, c[0x0][0x260] ;  /* 0x0000980000047ab9 */ /* 0x000fe20000000800 */
        /* <DEDUP_REMOVED lines=46> */
[----:B------:R-:W-:-:S02]  /*11f0*/  LEA.HI R69, R25, R24, RZ, 0x2 ;  /* 0x0000001819457211 */ /* 0x000fc400078f10ff */
[C---:B------:R-:W-:Y:S01]  /*1200*/  LOP3.LUT R8, R40.reuse, 0xfffffffc, RZ, 0xc0, !PT ;  /* 0xfffffffc28087812 */ /* 0x040fe200078ec0ff */
        /* <DEDUP_REMOVED lines=12> */
[C---:B------:R-:W-:Y:S01]  /*12d0*/  LOP3.LUT R8, R67.reuse, 0xfffffffc, RZ, 0xc0, !PT ;  /* 0xfffffffc43087812 */ /* 0x040fe200078ec0ff */
[----:B------:R-:W-:Y:S01]  /*12e0*/  IMAD.SHL.U32 R68, R67, 0x8, RZ ;  /* 0x0000000843447824 */ /* 0x000fe200078e00ff */
[----:B------:R-:W-:Y:S01]  /*12f0*/  SHF.R.S32.HI R38, RZ, 0x1f, R27 ;  /* 0x0000001fff267819 */ /* 0x000fe2000001141b */
[----:B------:R-:W-:Y:S01]  /*1300*/  IMAD.SHL.U32 R67, R69, 0x8, RZ ;  /* 0x0000000845437824 */ /* 0x000fe200078e00ff */
[----:B------:R-:W-:Y:S01]  /*1310*/  SHF.R.S32.HI R48, RZ, 0x1f, R39 ;  /* 0x0000001fff307819 */ /* 0x000fe20000011427 */
[----:B------:R-:W-:Y:S01]  /*1320*/  IMAD.IADD R23, R23, 0x1, -R8 ;  /* 0x0000000117177824 */ /* 0x000fe200078e0a08 */
[----:B------:R-:W-:Y:S01]  /*1330*/  LEA.HI R72, R38, R27, RZ, 0x2 ;  /* 0x0000001b26487211 */ /* 0x000fe200078f10ff */
[C---:B------:R-:W-:Y:S01]  /*1340*/  IMAD.SHL.U32 R69, R71.reuse, 0x8, RZ ;  /* 0x0000000847457824 */ /* 0x040fe200078e00ff */
[----:B------:R-:W-:-:S02]  /*1350*/  LOP3.LUT R8, R71, 0xfffffffc, RZ, 0xc0, !PT ;  /* 0xfffffffc47087812 */ /* 0x000fc400078ec0ff */
[C---:B------:R-:W-:Y:S01]  /*1360*/  LOP3.LUT R38, R72.reuse, 0xfffffffc, RZ, 0xc0, !PT ;  /* 0xfffffffc48267812 */ /* 0x040fe200078ec0ff */
[----:B------:R-:W-:Y:S01]  /*1370*/  IMAD.SHL.U32 R72, R72, 0x8, RZ ;  /* 0x0000000848487824 */ /* 0x000fe200078e00ff */
[----:B------:R-:W-:Y:S01]  /*1380*/  LEA.HI R75, R48, R39, RZ, 0x2 ;  /* 0x00000027304b7211 */ /* 0x000fe200078f10ff */
[----:B------:R-:W-:Y:S01]  /*1390*/  IMAD.IADD R26, R37, 0x1, -R8 ;  /* 0x00000001251a7824 */ /* 0x000fe200078e0a08 */
[----:B------:R-:W-:Y:S01]  /*13a0*/  SHF.R.S32.HI R37, RZ, 0x1f, R44 ;  /* 0x0000001fff257819 */ /* 0x000fe2000001142c */
[----:B------:R-:W1:Y:S01]  /*13b0*/  S2R R8, SR_CgaCtaId ;  /* 0x0000000000087919 */ /* 0x000e620000008800 */
[----:B------:R-:W-:Y:S01]  /*13c0*/  IMAD.IADD R27, R27, 0x1, -R38 ;  /* 0x000000011b1b7824 */ /* 0x000fe200078e0a26 */
[C---:B------:R-:W-:Y:S01]  /*13d0*/  LOP3.LUT R38, R74.reuse, 0xfffffffc, RZ, 0xc0, !PT ;  /* 0xfffffffc4a267812 */ /* 0x040fe200078ec0ff */
[----:B------:R-:W-:Y:S01]  /*13e0*/  IMAD.SHL.U32 R74, R74, 0x8, RZ ;  /* 0x000000084a4a7824 */ /* 0x000fe200078e00ff */
[----:B------:R-:W-:Y:S02]  /*13f0*/  LEA.HI R73, R37, R44, RZ, 0x2 ;  /* 0x0000002c25497211 */ /* 0x000fe400078f10ff */
        /* <DEDUP_REMOVED lines=8> */
[----:B------:R-:W-:Y:S01]  /*1480*/  LEA.HI R76, R38, R47, RZ, 0x2 ;  /* 0x0000002f264c7211 */ /* 0x000fe200078f10ff */
[----:B------:R-:W-:Y:S01]  /*1490*/  IMAD R38, R2, UR4, RZ ;  /* 0x0000000402267c24 */ /* 0x000fe2000f8e02ff */
[----:B------:R-:W-:Y:S01]  /*14a0*/  LEA.HI R78, R52, R49, RZ, 0x2 ;  /* 0x00000031344e7211 */ /* 0x000fe200078f10ff */
[----:B------:R-:W-:Y:S01]  /*14b0*/  IMAD.SHL.U32 R37, R4, 0x4, RZ ;  /* 0x0000000404257824 */ /* 0x000fe200078e00ff */
[C---:B------:R-:W-:Y:S01]  /*14c0*/  LOP3.LUT R48, R76.reuse, 0xfffffffc, RZ, 0xc0, !PT ;  /* 0xfffffffc4c307812 */ /* 0x040fe200078ec0ff */
[----:B------:R-:W-:Y:S01]  /*14d0*/  VIADD R39, R3, 0x58 ;  /* 0x0000005803277836 */ /* 0x000fe20000000000 */
[----:B------:R-:W-:Y:S01]  /*14e0*/  MOV R41, 0x400 ;  /* 0x0000040000297802 */ /* 0x000fe20000000f00 */
[----:B------:R-:W-:Y:S01]  /*14f0*/  IMAD.SHL.U32 R80, R76, 0x8, RZ ;  /* 0x000000084c507824 */ /* 0x000fe200078e00ff */
[----:B------:R-:W-:Y:S01]  /*1500*/  SHF.R.S32.HI R51, RZ, 0x1f, R37 ;  /* 0x0000001fff337819 */ /* 0x000fe20000011425 */
[----:B------:R-:W-:Y:S01]  /*1510*/  IMAD.IADD R47, R47, 0x1, -R48 ;  /* 0x000000012f2f7824 */ /* 0x000fe200078e0a30 */
[----:B------:R-:W-:Y:S01]  /*1520*/  IADD3 R56, P0, R38, R37, RZ ;  /* 0x0000002526387210 */ /* 0x000fe20007f1e0ff */
[----:B------:R-:W-:Y:S01]  /*1530*/  IMAD.SHL.U32 R76, R78, 0x8, RZ ;  /* 0x000000084e4c7824 */ /* 0x000fe200078e00ff */
[----:B------:R-:W-:Y:S01]  /*1540*/  SHF.R.S32.HI R50, RZ, 0x1f, R39 ;  /* 0x0000001fff327819 */ /* 0x000fe20000011427 */
[----:B------:R-:W-:Y:S01]  /*1550*/  IMAD.SHL.U32 R73, R75, 0x8, RZ ;  /* 0x000000084b497824 */ /* 0x000fe200078e00ff */
[----:B------:R-:W-:Y:S01]  /*1560*/  LEA.HI.X.SX32 R57, R38, R51, 0x1, P0 ;  /* 0x0000003326397211 */ /* 0x000fe200000f0eff */
[----:B------:R-:W-:Y:S01]  /*1570*/  ULDC UR4, c[0x0][0x27c] ;  /* 0x00009f0000047ab9 */ /* 0x000fe20000000800 */
[----:B------:R-:W-:-:S02]  /*1580*/  FSETP.NEU.FTZ.AND P0, PT, R81, RZ, PT ;  /* 0x000000ff5100720b */ /* 0x000fc40003f1d000 */
[----:B------:R-:W-:Y:S02]  /*1590*/  LEA.HI R77, R50, R39, RZ, 0x2 ;  /* 0x00000027324d7211 */ /* 0x000fe400078f10ff */
[----:B------:R-:W-:Y:S02]  /*15a0*/  LOP3.LUT R50, R78, 0xfffffffc, RZ, 0xc0, !PT ;  /* 0xfffffffc4e327812 */ /* 0x000fe400078ec0ff */
[C---:B------:R-:W-:Y:S01]  /*15b0*/  LOP3.LUT R48, R77.reuse, 0xfffffffc, RZ, 0xc0, !PT ;  /* 0xfffffffc4d307812 */ /* 0x040fe200078ec0ff */
[----:B------:R-:W-:Y:S01]  /*15c0*/  IMAD.SHL.U32 R75, R77, 0x8, RZ ;  /* 0x000000084d4b7824 */ /* 0x000fe200078e00ff */
[----:B0-----:R-:W-:Y:S01]  /*15d0*/  SHF.R.S32.HI R51, RZ, 0x1f, R53 ;  /* 0x0000001fff337819 */ /* 0x001fe20000011435 */
[----:B------:R-:W-:Y:S01]  /*15e0*/  IMAD.IADD R49, R49, 0x1, -R50 ;  /* 0x0000000131317824 */ /* 0x000fe200078e0a32 */
[----:B-1----:R-:W-:Y:S01]  /*15f0*/  LEA R52, R8, R41, 0x18 ;  /* 0x0000002908347211 */ /* 0x002fe200078ec0ff */
[----:B------:R-:W-:Y:S01]  /*1600*/  IMAD.IADD R48, R39, 0x1, -R48 ;  /* 0x0000000127307824 */ /* 0x000fe200078e0a30 */
[----:B------:R-:W-:Y:S01]  /*1610*/  LOP3.LUT R76, R76, 0xffffffe0, RZ, 0xc0, !PT ;  /* 0xffffffe04c4c7812 */ /* 0x000fe200078ec0ff */
[----:B------:R-:W-:Y:S01]  /*1620*/  IMAD.SHL.U32 R53, R28, 0x8, RZ ;  /* 0x000000081c357824 */ /* 0x000fe200078e00ff */
[----:B------:R-:W-:Y:S01]  /*1630*/  SHF.R.S32.HI R39, RZ, 0x1f, R29 ;  /* 0x0000001fff277819 */ /* 0x000fe2000001141d */
        /* <DEDUP_REMOVED lines=34> */
[----:B------:R-:W-:Y:S02]  /*1860*/  LEA.HI.X.SX32 R28, R86, R39, 0x1, P0 ;  /* 0x00000027561c7211 */ /* 0x000fe400000f0eff */
[----:B------:R-:W-:Y:S01]  /*1870*/  LEA R84, P0, R29, UR4, 0x2 ;  /* 0x000000041d547c11 */ /* 0x000fe2000f8010ff */
[----:B------:R-:W-:-:S02]  /*1880*/  IMAD.IADD R81, R37, 0x1, R8 ;  /* 0x0000000125517824 */ /* 0x000fc400078e0208 */
[----:B------:R-:W-:Y:S01]  /*1890*/  IMAD.MOV.U32 R8, RZ, RZ, -0x800001 ;  /* 0xff7fffffff087424 */ /* 0x000fe200078e00ff */
[----:B------:R-:W-:Y:S01]  /*18a0*/  LEA.HI.X R87, R29, UR5, R28, 0x2, P0 ;  /* 0x000000051d577c11 */ /* 0x000fe200080f141c */
[----:B------:R-:W-:-:S08]  /*18b0*/  IMAD.IADD R89, R4, 0x1, R85 ;  /* 0x0000000104597824 */ /* 0x000fd000078e0255 */
.L_x_27787:
        /* <DEDUP_REMOVED lines=82> */
[--C-:B------:R-:W-:Y:S02]  /*1de0*/  SHF.R.S32.HI R30, RZ, 0x1f, R11.reuse ;  /* 0x0000001fff1e7819 */ /* 0x100fe4000001140b */
[----:B------:R-:W-:Y:S01]  /*1df0*/  IADD3 R28, P1, P2, R54, R38, R11 ;  /* 0x00000026361c7210 */ /* 0x000fe20007a3e00b */
[----:B------:R-:W-:Y:S01]  /*1e00*/  IMAD.IADD R102, R39, 0x1, R31 ;  /* 0x0000000127667824 */ /* 0x000fe200078e021f */
[----:B------:R-:W-:-:S04]  /*1e10*/  SHF.R.S32.HI R39, RZ, 0x1f, R64 ;  /* 0x0000001fff277819 */ /* 0x000fc80000011440 */
        /* <DEDUP_REMOVED lines=13> */
[--C-:B------:R-:W-:Y:S02]  /*1ef0*/  SHF.R.S32.HI R32, RZ, 0x1f, R18.reuse ;  /* 0x0000001fff207819 */ /* 0x100fe40000011412 */
[-C--:B------:R-:W-:Y:S02]  /*1f00*/  IADD3 R34, P1, P2, R62, R38.reuse, R17 ;  /* 0x000000263e227210 */ /* 0x080fe40007a3e011 */
[-C--:B------:R-:W-:Y:S02]  /*1f10*/  IADD3 R37, P3, P4, R61, R38.reuse, R18 ;  /* 0x000000263d257210 */ /* 0x080fe40007c7e012 */
[----:B------:R-:W-:Y:S02]  /*1f20*/  IADD3 R35, P5, P6, R64, R38, R19 ;  /* 0x0000002640237210 */ /* 0x000fe40007ebe013 */
[----:B------:R-:W-:-:S02]  /*1f30*/  IADD3.X R41, R41, R102, R30, P1, P2 ;  /* 0x0000006629297210 */ /* 0x000fc40000fe441e */
[-C--:B------:R-:W-:Y:S02]  /*1f40*/  IADD3.X R32, R33, R102.reuse, R32, P3, P4 ;  /* 0x0000006621207210 */ /* 0x080fe40001fe8420 */
[----:B------:R-:W-:Y:S02]  /*1f50*/  IADD3.X R120, R39, R102, R120, P5, P6 ;  /* 0x0000006627787210 */ /* 0x000fe40002fec478 */
[----:B------:R-:W-:Y:S02]  /*1f60*/  SHF.R.S32.HI R39, RZ, 0x1f, R63 ;  /* 0x0000001fff277819 */ /* 0x000fe4000001143f */
[-C--:B------:R-:W-:Y:S02]  /*1f70*/  IADD3 R33, P1, P2, R63, R38.reuse, R20 ;  /* 0x000000263f217210 */ /* 0x080fe40007a3e014 */
[----:B------:R-:W-:Y:S02]  /*1f80*/  SHF.R.S32.HI R30, RZ, 0x1f, R22 ;  /* 0x0000001fff1e7819 */ /* 0x000fe40000011416 */
[----:B------:R-:W-:-:S02]  /*1f90*/  IADD3 R95, P3, P4, R66, R38, R21 ;  /* 0x00000026425f7210 */ /* 0x000fc40007c7e015 */
[----:B------:R-:W-:Y:S02]  /*1fa0*/  IADD3 R94, P5, P6, R65, R38, R22 ;  /* 0x00000026415e7210 */ /* 0x000fe40007ebe016 */
[----:B------:R-:W-:Y:S02]  /*1fb0*/  IADD3.X R88, R39, R102, R88, P1, P2 ;  /* 0x0000006627587210 */ /* 0x000fe40000fe4458 */
[----:B------:R-:W-:Y:S02]  /*1fc0*/  SHF.R.S32.HI R39, RZ, 0x1f, R68 ;  /* 0x0000001fff277819 */ /* 0x000fe40000011444 */
[----:B------:R-:W-:Y:S02]  /*1fd0*/  IADD3 R119, P1, P2, R68, R38, R23 ;  /* 0x0000002644777210 */ /* 0x000fe40007a3e017 */
[-C--:B------:R-:W-:Y:S02]  /*1fe0*/  IADD3.X R112, R112, R102.reuse, R43, P3, P4 ;  /* 0x0000006670707210 */ /* 0x080fe40001fe842b */
[----:B------:R-:W-:-:S02]  /*1ff0*/  IADD3.X R101, R101, R102, R30, P5, P6 ;  /* 0x0000006665657210 */ /* 0x000fc40002fec41e */
[----:B------:R-:W-:Y:S02]  /*2000*/  SHF.R.S32.HI R43, RZ, 0x1f, R67 ;  /* 0x0000001fff2b7819 */ /* 0x000fe40000011443 */
[--C-:B------:R-:W-:Y:S02]  /*2010*/  SHF.R.S32.HI R30, RZ, 0x1f, R25.reuse ;  /* 0x0000001fff1e7819 */ /* 0x100fe40000011419 */
[-C--:B------:R-:W-:Y:S02]  /*2020*/  IADD3 R103, P3, P4, R67, R38.reuse, R24 ;  /* 0x0000002643677210 */ /* 0x080fe40007c7e018 */
[----:B------:R-:W-:Y:S02]  /*2030*/  IADD3 R114, P5, P6, R70, R38, R25 ;  /* 0x0000002646727210 */ /* 0x000fe40007ebe019 */
[----:B------:R-:W-:Y:S02]  /*2040*/  IADD3.X R96, R39, R102, R96, P1, P2 ;  /* 0x0000006627607210 */ /* 0x000fe40000fe4460 */
[----:B------:R-:W-:-:S02]  /*2050*/  IADD3 R110, P1, P2, R71, R38, R44 ;  /* 0x00000026476e7210 */ /* 0x000fc40007a3e02c */
[-C--:B------:R-:W-:Y:S02]  /*2060*/  IADD3.X R118, R43, R102.reuse, R118, P3, P4 ;  /* 0x000000662b767210 */ /* 0x080fe40001fe8476 */
[----:B------:R-:W-:Y:S02]  /*2070*/  IADD3.X R39, R97, R102, R30, P5, P6 ;  /* 0x0000006661277210 */ /* 0x000fe40002fec41e */
[--C-:B------:R-:W-:Y:S02]  /*2080*/  SHF.R.S32.HI R30, RZ, 0x1f, R26.reuse ;  /* 0x0000001fff1e7819 */ /* 0x100fe4000001141a */
[----:B------:R-:W-:Y:S02]  /*2090*/  IADD3 R116, P3, P4, R69, R38, R26 ;  /* 0x0000002645747210 */ /* 0x000fe40007c7e01a */
[----:B------:R-:W-:Y:S02]  /*20a0*/  IADD3.X R107, R107, R102, R90, P1, P2 ;  /* 0x000000666b6b7210 */ /* 0x000fe40000fe445a */
[----:B------:R-:W-:-:S02]  /*20b0*/  IADD3 R97, P1, R3, R38, RZ ;  /* 0x0000002603617210 */ /* 0x000fc40007f3e0ff */
[----:B------:R-:W-:Y:S02]  /*20c0*/  SHF.R.S32.HI R43, RZ, 0x1f, R72 ;  /* 0x0000001fff2b7819 */ /* 0x000fe40000011448 */
[----:B------:R-:W-:Y:S01]  /*20d0*/  IADD3 R115, P5, P6, R72, R38, R27 ;  /* 0x0000002648737210 */ /* 0x000fe20007ebe01b */
[----:B------:R-:W-:Y:S01]  /*20e0*/  IMAD.X R104, R99, 0x1, R102, P1 ;  /* 0x0000000163687824 */ /* 0x000fe200008e0666 */
[-C--:B------:R-:W-:Y:S02]  /*20f0*/  IADD3.X R105, R105, R102.reuse, R30, P3, P4 ;  /* 0x0000006669697210 */ /* 0x080fe40001fe841e */
[C---:B------:R-:W-:Y:S02]  /*2100*/  LEA R42, P3, R28.reuse, UR6, 0x2 ;  /* 0x000000061c2a7c11 */ /* 0x040fe4000f8610ff */
[----:B------:R-:W-:Y:S02]  /*2110*/  IADD3.X R100, R43, R102, R100, P5, P6 ;  /* 0x000000662b647210 */ /* 0x000fe40002fec464 */
[----:B------:R-:W-:-:S02]  /*2120*/  LEA.HI.X R43, R28, UR7, R31, 0x2, P3 ;  /* 0x000000071c2b7c11 */ /* 0x000fc400098f141f */
[----:B------:R-:W-:Y:S02]  /*2130*/  LEA R30, P2, R97, UR6, 0x2 ;  /* 0x00000006611e7c11 */ /* 0x000fe4000f8410ff */
[----:B------:R-:W-:Y:S02]  /*2140*/  LEA R28, P3, R29, UR6, 0x2 ;  /* 0x000000061d1c7c11 */ /* 0x000fe4000f8610ff */
[----:B------:R-:W-:Y:S02]  /*2150*/  LEA R90, P1, R91, UR6, 0x2 ;  /* 0x000000065b5a7c11 */ /* 0x000fe4000f8210ff */
[----:B------:R-:W-:Y:S02]  /*2160*/  LEA.HI.X R31, R97, UR7, R104, 0x2, P2 ;  /* 0x00000007611f7c11 */ /* 0x000fe400090f1468 */
[----:B------:R-:W-:Y:S02]  /*2170*/  LEA.HI.X R29, R29, UR7, R92, 0x2, P3 ;  /* 0x000000071d1d7c11 */ /* 0x000fe400098f145c */
[----:B------:R-:W-:-:S02]  /*2180*/  SHF.R.S32.HI R97, RZ, 0x1f, R73 ;  /* 0x0000001fff617819 */ /* 0x000fc40000011449 */
[----:B------:R-:W-:Y:S01]  /*2190*/  LEA.HI.X R91, R91, UR7, R98, 0x2, P1 ;  /* 0x000000075b5b7c11 */ /* 0x000fe200088f1462 */
[----:B------:R0:W2:Y:S01]  /*21a0*/  LDG.E.CONSTANT R99, desc[UR10][R28.64] ;  /* 0x0000000a1c637981 */ /* 0x0000a2000c1e9900 */
[-C--:B------:R-:W-:Y:S02]  /*21b0*/  IADD3 R113, P3, P4, R73, R38.reuse, R46 ;  /* 0x0000002649717210 */ /* 0x080fe40007c7e02e */
[--C-:B------:R-:W-:Y:S01]  /*21c0*/  SHF.R.S32.HI R92, RZ, 0x1f, R45.reuse ;  /* 0x0000001fff5c7819 */ /* 0x100fe2000001142d */
[----:B------:R1:W3:Y:S01]  /*21d0*/  LDG.E.CONSTANT R98, desc[UR10][R42.64] ;  /* 0x0000000a2a627981 */ /* 0x0002e2000c1e9900 */
[----:B------:R-:W-:Y:S02]  /*21e0*/  IADD3 R106, P1, P2, R74, R38, R45 ;  /* 0x000000264a6a7210 */ /* 0x000fe40007a3e02d */
[-C--:B------:R-:W-:Y:S01]  /*21f0*/  IADD3.X R108, R97, R102.reuse, R108, P3, P4 ;  /* 0x00000066616c7210 */ /* 0x080fe20001fe846c */
[----:B------:R-:W4:Y:S01]  /*2200*/  LDG.E.CONSTANT R90, desc[UR10][R90.64] ;  /* 0x0000000a5a5a7981 */ /* 0x000f22000c1e9900 */
[----:B------:R-:W-:-:S02]  /*2210*/  IADD3.X R111, R111, R102, R92, P1, P2 ;  /* 0x000000666f6f7210 */ /* 0x000fc40000fe445c */
[--C-:B0-----:R-:W-:Y:S01]  /*2220*/  SHF.R.S32.HI R29, RZ, 0x1f, R47.reuse ;  /* 0x0000001fff1d7819 */ /* 0x101fe2000001142f */
[----:B------:R0:W5:Y:S01]  /*2230*/  LDG.E.CONSTANT R97, desc[UR10][R30.64] ;  /* 0x0000000a1e617981 */ /* 0x000162000c1e9900 */
[----:B------:R-:W-:Y:S02]  /*2240*/  IADD3 R104, P2, P3, R80, R38, R47 ;  /* 0x0000002650687210 */ /* 0x000fe40007b5e02f */
[C---:B------:R-:W-:Y:S02]  /*2250*/  LEA R28, P1, R78.reuse, UR6, 0x2 ;  /* 0x000000064e1c7c11 */ /* 0x040fe4000f8210ff */
[----:B------:R-:W-:Y:S02]  /*2260*/  IADD3.X R109, R109, R102, R29, P2, P3 ;  /* 0x000000666d6d7210 */ /* 0x000fe400017e641d */
[----:B------:R-:W-:Y:S02]  /*2270*/  LEA.HI.X R29, R78, UR7, R117, 0x2, P1 ;  /* 0x000000074e1d7c11 */ /* 0x000fe400088f1475 */
[----:B------:R-:W-:-:S02]  /*2280*/  LEA R78, P1, R36, UR6, 0x2 ;  /* 0x00000006244e7c11 */ /* 0x000fc4000f8210ff */
[----:B-1----:R-:W-:Y:S01]  /*2290*/  LEA R42, P2, R40, UR6, 0x2 ;  /* 0x00000006282a7c11 */ /* 0x002fe2000f8410ff */
[----:B------:R1:W4:Y:S01]  /*22a0*/  LDG.E.CONSTANT R91, desc[UR10][R28.64] ;  /* 0x0000000a1c5b7981 */ /* 0x000322000c1e9900 */
[----:B------:R-:W-:Y:S02]  /*22b0*/  LEA.HI.X R79, R36, UR7, R79, 0x2, P1 ;  /* 0x00000007244f7c11 */ /* 0x000fe400088f144f */
[----:B------:R-:W-:Y:S02]  /*22c0*/  LEA.HI.X R43, R40, UR7, R93, 0x2, P2 ;  /* 0x00000007282b7c11 */ /* 0x000fe400090f145d */
[C---:B------:R-:W-:Y:S01]  /*22d0*/  LEA R40, P1, R34.reuse, UR6, 0x2 ;  /* 0x0000000622287c11 */ /* 0x040fe2000f8210ff */
[----:B------:R1:W4:Y:S01]  /*22e0*/  LDG.E.CONSTANT R92, desc[UR10][R78.64] ;  /* 0x0000000a4e5c7981 */ /* 0x000322000c1e9900 */
[C---:B------:R-:W-:Y:S02]  /*22f0*/  LEA R36, P2, R37.reuse, UR6, 0x2 ;  /* 0x0000000625247c11 */ /* 0x040fe4000f8410ff */
[----:B------:R-:W-:Y:S01]  /*2300*/  LEA.HI.X R41, R34, UR7, R41, 0x2, P1 ;  /* 0x0000000722297c11 */ /* 0x000fe200088f1429 */
[----:B------:R1:W4:Y:S01]  /*2310*/  LDG.E.CONSTANT R93, desc[UR10][R42.64] ;  /* 0x0000000a2a5d7981 */ /* 0x000322000c1e9900 */
[----:B------:R-:W-:-:S02]  /*2320*/  LEA.HI.X R37, R37, UR7, R32, 0x2, P2 ;  /* 0x0000000725257c11 */ /* 0x000fc400090f1420 */
[----:B------:R-:W-:Y:S02]  /*2330*/  LEA R34, P1, R35, UR6, 0x2 ;  /* 0x0000000623227c11 */ /* 0x000fe4000f8210ff */
[----:B------:R-:W-:Y:S02]  /*2340*/  LEA R32, P2, R33, UR6, 0x2 ;  /* 0x0000000621207c11 */ /* 0x000fe4000f8410ff */
[----:B------:R-:W-:Y:S02]  /*2350*/  LEA.HI.X R35, R35, UR7, R120, 0x2, P1 ;  /* 0x0000000723237c11 */ /* 0x000fe400088f1478 */
[----:B------:R-:W-:Y:S02]  /*2360*/  LEA.HI.X R33, R33, UR7, R88, 0x2, P2 ;  /* 0x0000000721217c11 */ /* 0x000fe400090f1458 */
[----:B0-----:R-:W-:Y:S01]  /*2370*/  LEA R30, P1, R95, UR6, 0x2 ;  /* 0x000000065f1e7c11 */ /* 0x001fe2000f8210ff */
[----:B------:R-:W4:Y:S01]  /*2380*/  LDG.E.CONSTANT R88, desc[UR10][R40.64] ;  /* 0x0000000a28587981 */ /* 0x000f22000c1e9900 */
[----:B-1----:R-:W-:-:S02]  /*2390*/  LEA R28, P2, R94, UR6, 0x2 ;  /* 0x000000065e1c7c11 */ /* 0x002fc4000f8410ff */
[----:B------:R-:W-:Y:S02]  /*23a0*/  LEA.HI.X R31, R95, UR7, R112, 0x2, P1 ;  /* 0x000000075f1f7c11 */ /* 0x000fe400088f1470 */
[----:B------:R0:W4:Y:S01]  /*23b0*/  LDG.E.CONSTANT R95, desc[UR10][R36.64] ;  /* 0x0000000a245f7981 */ /* 0x000122000c1e9900 */
[----:B------:R-:W-:-:S03]  /*23c0*/  LEA.HI.X R29, R94, UR7, R101, 0x2, P2 ;  /* 0x000000075e1d7c11 */ /* 0x000fc600090f1465 */
[----:B------:R1:W4:Y:S01]  /*23d0*/  LDG.E.CONSTANT R94, desc[UR10][R34.64] ;  /* 0x0000000a225e7981 */ /* 0x000322000c1e9900 */
[----:B------:R-:W-:-:S03]  /*23e0*/  LEA R78, P5, R119, UR6, 0x2 ;  /* 0x00000006774e7c11 */ /* 0x000fc6000f8a10ff */
[----:B------:R1:W4:Y:S01]  /*23f0*/  LDG.E.CONSTANT R101, desc[UR10][R32.64] ;  /* 0x0000000a20657981 */ /* 0x000322000c1e9900 */
[----:B------:R-:W-:Y:S02]  /*2400*/  LEA R42, P6, R103, UR6, 0x2 ;  /* 0x00000006672a7c11 */ /* 0x000fe4000f8c10ff */
[----:B------:R-:W-:Y:S02]  /*2410*/  LEA.HI.X R79, R119, UR7, R96, 0x2, P5 ;  /* 0x00000007774f7c11 */ /* 0x000fe4000a8f1460 */
[----:B------:R1:W4:Y:S01]  /*2420*/  LDG.E.CONSTANT R96, desc[UR10][R30.64] ;  /* 0x0000000a1e607981 */ /* 0x000322000c1e9900 */
[----:B------:R-:W-:Y:S02]  /*2430*/  LEA.HI.X R43, R103, UR7, R118, 0x2, P6 ;  /* 0x00000007672b7c11 */ /* 0x000fe4000b0f1476 */
[-C--:B------:R-:W-:Y:S01]  /*2440*/  IADD3 R112, P4, P3, R75, R38.reuse, R48 ;  /* 0x000000264b707210 */ /* 0x080fe20007b9e030 */
[----:B------:R1:W4:Y:S01]  /*2450*/  LDG.E.CONSTANT R103, desc[UR10][R28.64] ;  /* 0x0000000a1c677981 */ /* 0x000322000c1e9900 */
[----:B------:R-:W-:-:S02]  /*2460*/  IADD3 R117, P2, P1, R76, R38, R49 ;  /* 0x000000264c757210 */ /* 0x000fc4000795e031 */
[----:B------:R-:W-:Y:S01]  /*2470*/  LEA R38, P5, R114, UR6, 0x2 ;  /* 0x0000000672267c11 */ /* 0x000fe2000f8a10ff */
[----:B------:R-:W4:Y:S01]  /*2480*/  LDG.E.CONSTANT R78, desc[UR10][R78.64] ;  /* 0x0000000a4e4e7981 */ /* 0x000f22000c1e9900 */
[----:B0-----:R-:W-:Y:S02]  /*2490*/  LEA R36, P6, R116, UR6, 0x2 ;  /* 0x0000000674247c11 */ /* 0x001fe4000f8c10ff */
[----:B------:R-:W-:Y:S02]  /*24a0*/  LEA.HI.X R39, R114, UR7, R39, 0x2, P5 ;  /* 0x0000000772277c11 */ /* 0x000fe4000a8f1427 */
[----:B------:R-:W-:Y:S02]  /*24b0*/  LEA.HI.X R37, R116, UR7, R105, 0x2, P6 ;  /* 0x0000000774257c11 */ /* 0x000fe4000b0f1469 */
[----:B-1----:R-:W-:Y:S01]  /*24c0*/  LEA R34, P5, R115, UR6, 0x2 ;  /* 0x0000000673227c11 */ /* 0x002fe2000f8a10ff */
[----:B------:R-:W4:Y:S01]  /*24d0*/  LDG.E.CONSTANT R105, desc[UR10][R42.64] ;  /* 0x0000000a2a697981 */ /* 0x000f22000c1e9900 */
[----:B------:R-:W-:-:S02]  /*24e0*/  LEA R32, P6, R110, UR6, 0x2 ;  /* 0x000000066e207c11 */ /* 0x000fc4000f8c10ff */
[----:B------:R-:W-:Y:S02]  /*24f0*/  LEA.HI.X R35, R115, UR7, R100, 0x2, P5 ;  /* 0x0000000773237c11 */ /* 0x000fe4000a8f1464 */
[----:B------:R0:W4:Y:S01]  /*2500*/  LDG.E.CONSTANT R100, desc[UR10][R38.64] ;  /* 0x0000000a26647981 */ /* 0x000122000c1e9900 */
[----:B------:R-:W-:Y:S02]  /*2510*/  LEA.HI.X R33, R110, UR7, R107, 0x2, P6 ;  /* 0x000000076e217c11 */ /* 0x000fe4000b0f146b */
[C---:B------:R-:W-:Y:S01]  /*2520*/  LEA R30, P5, R106.reuse, UR6, 0x2 ;  /* 0x000000066a1e7c11 */ /* 0x040fe2000f8a10ff */
[----:B------:R-:W4:Y:S03]  /*2530*/  LDG.E.CONSTANT R107, desc[UR10][R36.64] ;  /* 0x0000000a246b7981 */ /* 0x000f26000c1e9900 */
[----:B------:R-:W-:Y:S01]  /*2540*/  LEA.HI.X R31, R106, UR7, R111, 0x2, P5 ;  /* 0x000000076a1f7c11 */ /* 0x000fe2000a8f146f */
[----:B------:R-:W4:Y:S01]  /*2550*/  LDG.E.CONSTANT R79, desc[UR10][R32.64] ;  /* 0x0000000a204f7981 */ /* 0x000f22000c1e9900 */
[----:B------:R-:W-:-:S03]  /*2560*/  LEA R28, P6, R113, UR6, 0x2 ;  /* 0x00000006711c7c11 */ /* 0x000fc6000f8c10ff */
[----:B------:R1:W4:Y:S01]  /*2570*/  LDG.E.CONSTANT R106, desc[UR10][R34.64] ;  /* 0x0000000a226a7981 */ /* 0x000322000c1e9900 */
[----:B------:R-:W-:Y:S02]  /*2580*/  SHF.R.S32.HI R40, RZ, 0x1f, R75 ;  /* 0x0000001fff287819 */ /* 0x000fe4000001144b */
[----:B------:R-:W-:Y:S01]  /*2590*/  LEA.HI.X R29, R113, UR7, R108, 0x2, P6 ;  /* 0x00000007711d7c11 */ /* 0x000fe2000b0f146c */
[----:B------:R-:W4:Y:S01]  /*25a0*/  LDG.E.CONSTANT R114, desc[UR10][R30.64] ;  /* 0x0000000a1e727981 */ /* 0x000f22000c1e9900 */
[----:B------:R-:W-:Y:S02]  /*25b0*/  LEA R110, P5, R104, UR6, 0x2 ;  /* 0x00000006686e7c11 */ /* 0x000fe4000f8a10ff */
[----:B------:R-:W-:Y:S01]  /*25c0*/  LEA R108, P6, R112, UR6, 0x2 ;  /* 0x00000006706c7c11 */ /* 0x000fe2000f8c10ff */
[----:B------:R1:W4:Y:S01]  /*25d0*/  LDG.E.CONSTANT R115, desc[UR10][R28.64] ;  /* 0x0000000a1c737981 */ /* 0x000322000c1e9900 */
[----:B0-----:R-:W-:Y:S02]  /*25e0*/  IADD3.X R39, R40, R102, R83, P4, P3 ;  /* 0x0000006628277210 */ /* 0x001fe400027e6453 */
[----:B------:R-:W-:Y:S01]  /*25f0*/  LEA.HI.X R111, R104, UR7, R109, 0x2, P5 ;  /* 0x00000007686f7c11 */ /* 0x000fe2000a8f146d */
[----:B------:R-:W3:Y:S01]  /*2600*/  LDS.128 R40, [R52] ;  /* 0x0000000034287984 */ /* 0x000ee20000000c00 */
[----:B------:R-:W-:-:S02]  /*2610*/  LEA.HI.X R109, R112, UR7, R39, 0x2, P6 ;  /* 0x00000007706d7c11 */ /* 0x000fc4000b0f1427 */
[----:B------:R-:W-:Y:S01]  /*2620*/  LEA R112, P3, R117, UR6, 0x2 ;  /* 0x0000000675707c11 */ /* 0x000fe2000f8610ff */
[----:B------:R-:W4:Y:S01]  /*2630*/  LDG.E.CONSTANT R110, desc[UR10][R110.64] ;  /* 0x0000000a6e6e7981 */ /* 0x000f22000c1e9900 */
[----:B------:R-:W-:-:S03]  /*2640*/  IADD3.X R102, R77, R102, R82, P2, P1 ;  /* 0x000000664d667210 */ /* 0x000fc600017e2452 */
[----:B------:R-:W4:Y:S01]  /*2650*/  LDG.E.CONSTANT R109, desc[UR10][R108.64] ;  /* 0x0000000a6c6d7981 */ /* 0x000f22000c1e9900 */
[----:B------:R-:W-:-:S03]  /*2660*/  LEA.HI.X R113, R117, UR7, R102, 0x2, P3 ;  /* 0x0000000775717c11 */ /* 0x000fc600098f1466 */
[----:B-1----:R-:W0:Y:S04]  /*2670*/  LDS.128 R32, [R52+0x10] ;  /* 0x0000100034207984 */ /* 0x002e280000000c00 */
[----:B------:R-:W4:Y:S04]  /*2680*/  LDG.E.CONSTANT R112, desc[UR10][R112.64] ;  /* 0x0000000a70707981 */ /* 0x000f28000c1e9900 */
[----:B------:R-:W1:Y:S04]  /*2690*/  LDS.128 R36, [R52+0x20] ;  /* 0x0000200034247984 */ /* 0x000e680000000c00 */
[----:B------:R-:W1:Y:S01]  /*26a0*/  LDS.128 R28, [R52+0x30] ;  /* 0x00003000341c7984 */ /* 0x000e620000000c00 */
[----:B------:R-:W-:Y:S01]  /*26b0*/  UMOV UR4, 0xffffffff ;  /* 0xffffffff00047882 */ /* 0x000fe20000000000 */
[----:B------:R-:W-:Y:S01]  /*26c0*/  ISETP.NE.AND P1, PT, R3, RZ, PT ;  /* 0x000000ff0300720c */ /* 0x000fe20003f25270 */
[----:B---3--:R-:W-:-:S04]  /*26d0*/  FMUL.FTZ R41, R98, R41 ;  /* 0x0000002962297220 */ /* 0x008fc80000410000 */
[----:B-----5:R-:W-:-:S04]  /*26e0*/  FFMA.FTZ R40, R40, R97, R41 ;  /* 0x0000006128287223 */ /* 0x020fc80000010029 */
[----:B--2---:R-:W-:-:S04]  /*26f0*/  FFMA.FTZ R99, R99, R42, R40 ;  /* 0x0000002a63637223 */ /* 0x004fc80000010028 */
[----:B----4-:R-:W-:-:S04]  /*2700*/  FFMA.FTZ R43, R90, R43, R99 ;  /* 0x0000002b5a2b7223 */ /* 0x010fc80000010063 */
        /* <DEDUP_REMOVED lines=10> */
[----:B------:R-:W-:-:S04]  /*27b0*/  FFMA.FTZ R39, R28, R103, R39 ;  /* 0x000000671c277223 */ /* 0x000fc80000010027 */
[----:B------:R-:W-:-:S04]  /*27c0*/  FFMA.FTZ R78, R78, R29, R39 ;  /* 0x0000001d4e4e7223 */ /* 0x000fc80000010027 */
        /* <DEDUP_REMOVED lines=10> */
[----:B------:R-:W-:Y:S06]  /*2870*/  BRA.DIV UR4, `(.L_x_27785) ;  /* 0x0000004604d47947 */ /* 0x000fec000b800000 */
[----:B------:R-:W0:Y:S02]  /*2880*/  SHFL.BFLY PT, R28, R35, 0x2, 0x1f ;  /* 0x0c401f00231c7f89 */ /* 0x000e2400000e0000 */
[----:B0-----:R-:W-:-:S05]  /*2890*/  FADD.FTZ R28, R35, R28 ;  /* 0x0000001c231c7221 */ /* 0x001fca0000010000 */
[----:B------:R0:W1:Y:S02]  /*28a0*/  SHFL.BFLY PT, R29, R28, 0x1, 0x1f ;  /* 0x0c201f001c1d7f89 */ /* 0x00006400000e0000 */
.L_x_27827:
        /* <DEDUP_REMOVED lines=9> */
.L_x_27784:
[----:B------:R-:W-:-:S13]  /*2940*/  ISETP.NE.AND P1, PT, R3, RZ, PT ;  /* 0x000000ff0300720c */ /* 0x000fda0003f25270 */
[----:B------:R-:W-:-:S05]  /*2950*/  @!P1 IMAD.MOV.U32 R28, RZ, RZ, -0x800001 ;  /* 0xff7fffffff1c9424 */ /* 0x000fca00078e00ff */
[----:B------:R0:W-:Y:S02]  /*2960*/  @!P1 STS [R81], R28 ;  /* 0x0000001c51009388 */ /* 0x0001e40000000800 */
.L_x_27786:
[----:B------:R-:W-:Y:S05]  /*2970*/  BSYNC B1 ;  /* 0x0000000000017941 */ /* 0x000fea0003800000 */
.L_x_27783:
[----:B------:R-:W-:Y:S01]  /*2980*/  IADD3 R84, P1, R84, 0x10, RZ ;  /* 0x0000001054547810 */ /* 0x000fe20007f3e0ff */
[----:B01----:R-:W-:Y:S02]  /*2990*/  VIADD R81, R81, 0x80 ;  /* 0x0000008051517836 */ /* 0x003fe40000000000 */
[----:B------:R-:W-:Y:S02]  /*29a0*/  VIADD R89, R89, 0x20 ;  /* 0x0000002059597836 */ /* 0x000fe40000000000 */
[----:B------:R-:W-:Y:S02]  /*29b0*/  VIADD R85, R85, 0x20 ;  /* 0x0000002055557836 */ /* 0x000fe40000000000 */
[----:B------:R-:W-:Y:S01]  /*29c0*/  IMAD.X R87, RZ, RZ, R87, P1 ;  /* 0x000000ffff577224 */ /* 0x000fe200008e0657 */
[----:B------:R-:W-:Y:S06]  /*29d0*/  @!P0 BRA `(.L_x_27787) ;  /* 0xffffffec00b88947 */ /* 0x000fec000383ffff */
[----:B------:R-:W-:Y:S05]  /*29e0*/  BRA `(.L_x_27781) ;  /* 0x0000001000a87947 */ /* 0x000fea0003800000 */
.L_x_27782:
[----:B------:R-:W0:Y:S01]  /*29f0*/  S2R R28, SR_TID.X ;  /* 0x00000000001c7919 */ /* 0x000e220000002100 */
[----:B------:R-:W-:Y:S01]  /*2a00*/  VIADD R41, R41, 0x1a0 ;  /* 0x000001a029297836 */ /* 0x000fe20000000000 */
[----:B------:R-:W-:Y:S01]  /*2a10*/  ULDC.64 UR4, c[0x0][0x238] ;  /* 0x00008e0000047ab9 */ /* 0x000fe20000000a00 */
[----:B0-----:R-:W-:-:S04]  /*2a20*/  SHF.R.S32.HI R31, RZ, 0x1f, R28 ;  /* 0x0000001fff1f7819 */ /* 0x001fc8000001141c */
        /* <DEDUP_REMOVED lines=10> */
[----:B------:R-:W-:Y:S01]  /*2ad0*/  LEA.HI.X R89, R29, UR5, R8, 0x2, P0 ;  /* 0x000000051d597c11 */ /* 0x000fe200080f1408 */
[----:B------:R-:W-:Y:S01]  /*2ae0*/  IMAD.MOV.U32 R8, RZ, RZ, -0x800001 ;  /* 0xff7fffffff087424 */ /* 0x000fe200078e00ff */
[----:B------:R-:W-:-:S07]  /*2af0*/  IADD3 R88, -R0, 0x1, R85 ;  /* 0x0000000100587810 */ /* 0x000fce0007ffe155 */
.L_x_27792:
        /* <DEDUP_REMOVED lines=77> */
[-C--:B------:R-:W-:Y:S02]  /*2fd0*/  IADD3 R29, P0, P1, R54, R108.reuse, R11 ;  /* 0x0000006c361d7210 */ /* 0x080fe4000791e00b */
[-C--:B------:R-:W-:Y:S01]  /*2fe0*/  IADD3 R34, P2, P3, R53, R108.reuse, R12 ;  /* 0x0000006c35227210 */ /* 0x080fe20007b5e00c */
[----:B------:R-:W-:Y:S01]  /*2ff0*/  IMAD R31, R28, R51, R30 ;  /* 0x000000331c1f7224 */ /* 0x000fe200078e021e */
[----:B------:R-:W-:Y:S02]  /*3000*/  SHF.R.S32.HI R30, RZ, 0x1f, R53 ;  /* 0x0000001fff1e7819 */ /* 0x000fe40000011435 */
        /* <DEDUP_REMOVED lines=8> */
[-C--:B------:R-:W-:Y:S02]  /*3090*/  IADD3 R37, P0, P1, R55, R108.reuse, R14 ;  /* 0x0000006c37257210 */ /* 0x080fe4000791e00e */
[----:B------:R-:W-:-:S02]  /*30a0*/  IADD3 R43, P2, P3, R60, R108, R15 ;  /* 0x0000006c3c2b7210 */ /* 0x000fc40007b5e00f */
[----:B------:R-:W-:Y:S02]  /*30b0*/  IADD3 R93, P4, P5, R59, R108, R16 ;  /* 0x0000006c3b5d7210 */ /* 0x000fe40007d9e010 */
[-C--:B------:R-:W-:Y:S02]  /*30c0*/  IADD3.X R92, R39, R42.reuse, R92, P0, P1 ;  /* 0x0000002a275c7210 */ /* 0x080fe400007e245c */
[-C--:B------:R-:W-:Y:S02]  /*30d0*/  IADD3.X R114, R114, R42.reuse, R31, P2, P3 ;  /* 0x0000002a72727210 */ /* 0x080fe400017e641f */
[----:B------:R-:W-:Y:S02]  /*30e0*/  IADD3.X R94, R33, R42, R94, P4, P5 ;  /* 0x0000002a215e7210 */ /* 0x000fe400027ea45e */
        /* <DEDUP_REMOVED lines=9> */
[--C-:B------:R-:W-:Y:S02]  /*3180*/  SHF.R.S32.HI R28, RZ, 0x1f, R22.reuse ;  /* 0x0000001fff1c7819 */ /* 0x100fe40000011416 */
[-C--:B------:R-:W-:Y:S02]  /*3190*/  IADD3 R98, P2, P3, R66, R108.reuse, R21 ;  /* 0x0000006c42627210 */ /* 0x080fe40007b5e015 */
[----:B------:R-:W-:Y:S02]  /*31a0*/  IADD3 R40, P4, P5, R65, R108, R22 ;  /* 0x0000006c41287210 */ /* 0x000fe40007d9e016 */
[-C--:B------:R-:W-:Y:S02]  /*31b0*/  IADD3.X R99, R31, R42.reuse, R99, P2, P3 ;  /* 0x0000002a1f637210 */ /* 0x080fe400017e6463 */
[----:B------:R-:W-:-:S02]  /*31c0*/  IADD3.X R117, R117, R42, R28, P4, P5 ;  /* 0x0000002a75757210 */ /* 0x000fc400027ea41c */
[--C-:B------:R-:W-:Y:S02]  /*31d0*/  SHF.R.S32.HI R30, RZ, 0x1f, R20.reuse ;  /* 0x0000001fff1e7819 */ /* 0x100fe40000011414 */
[-C--:B------:R-:W-:Y:S02]  /*31e0*/  IADD3 R96, P0, P1, R63, R108.reuse, R20 ;  /* 0x0000006c3f607210 */ /* 0x080fe4000791e014 */
[----:B------:R-:W-:Y:S02]  /*31f0*/  SHF.R.S32.HI R31, RZ, 0x1f, R3 ;  /* 0x0000001fff1f7819 */ /* 0x000fe40000011403 */
[----:B------:R-:W-:Y:S02]  /*3200*/  IADD3 R28, P6, R3, R108, RZ ;  /* 0x0000006c031c7210 */ /* 0x000fe40007fde0ff */
[----:B------:R-:W-:Y:S02]  /*3210*/  IADD3.X R119, R119, R42, R30, P0, P1 ;  /* 0x0000002a77777210 */ /* 0x000fe400007e241e */
[----:B------:R-:W-:Y:S01]  /*3220*/  SHF.R.S32.HI R39, RZ, 0x1f, R67 ;  /* 0x0000001fff277819 */ /* 0x000fe20000011443 */
[----:B------:R-:W-:Y:S01]  /*3230*/  IMAD.X R31, R31, 0x1, R42, P6 ;  /* 0x000000011f1f7824 */ /* 0x000fe200030e062a */
[----:B------:R-:W-:-:S02]  /*3240*/  IADD3 R97, P2, P3, R67, R108, R24 ;  /* 0x0000006c43617210 */ /* 0x000fc40007b5e018 */
[----:B------:R-:W-:Y:S02]  /*3250*/  SHF.R.S32.HI R41, RZ, 0x1f, R68 ;  /* 0x0000001fff297819 */ /* 0x000fe40000011444 */
[-C--:B------:R-:W-:Y:S02]  /*3260*/  IADD3 R102, P4, P5, R68, R108.reuse, R23 ;  /* 0x0000006c44667210 */ /* 0x080fe40007d9e017 */
[----:B------:R-:W-:Y:S02]  /*3270*/  IADD3 R118, P0, P1, R70, R108, R25 ;  /* 0x0000006c46767210 */ /* 0x000fe4000791e019 */
[----:B------:R-:W-:Y:S02]  /*3280*/  LEA R30, P6, R28, UR14, 0x2 ;  /* 0x0000000e1c1e7c11 */ /* 0x000fe4000f8c10ff */
[-C--:B------:R-:W-:Y:S02]  /*3290*/  IADD3.X R120, R39, R42.reuse, R120, P2, P3 ;  /* 0x0000002a27787210 */ /* 0x080fe400017e6478 */
[----:B------:R-:W-:-:S02]  /*32a0*/  IADD3.X R41, R41, R42, R38, P4, P5 ;  /* 0x0000002a29297210 */ /* 0x000fc400027ea426 */
[----:B------:R-:W-:Y:S02]  /*32b0*/  IADD3.X R105, R105, R42, R78, P0, P1 ;  /* 0x0000002a69697210 */ /* 0x000fe400007e244e */
[----:B------:R-:W-:Y:S02]  /*32c0*/  SHF.R.S32.HI R39, RZ, 0x1f, R69 ;  /* 0x0000001fff277819 */ /* 0x000fe40000011445 */
[----:B------:R-:W-:Y:S02]  /*32d0*/  IADD3 R115, P2, P3, R69, R108, R26 ;  /* 0x0000006c45737210 */ /* 0x000fe40007b5e01a */
[----:B------:R-:W-:Y:S02]  /*32e0*/  LEA.HI.X R31, R28, UR15, R31, 0x2, P6 ;  /* 0x0000000f1c1f7c11 */ /* 0x000fe4000b0f141f */
[----:B------:R-:W-:Y:S02]  /*32f0*/  LEA R38, P0, R29, UR14, 0x2 ;  /* 0x0000000e1d267c11 */ /* 0x000fe4000f8010ff */
[----:B------:R-:W-:-:S02]  /*3300*/  LEA R28, P1, R34, UR14, 0x2 ;  /* 0x0000000e221c7c11 */ /* 0x000fc4000f8210ff */
[----:B------:R-:W-:Y:S02]  /*3310*/  IADD3.X R104, R39, R42, R104, P2, P3 ;  /* 0x0000002a27687210 */ /* 0x000fe400017e6468 */
[----:B------:R-:W-:Y:S02]  /*3320*/  LEA.HI.X R39, R29, UR15, R100, 0x2, P0 ;  /* 0x0000000f1d277c11 */ /* 0x000fe400080f1464 */
[----:B------:R-:W-:Y:S02]  /*3330*/  LEA.HI.X R29, R34, UR15, R79, 0x2, P1 ;  /* 0x0000000f221d7c11 */ /* 0x000fe400088f144f */
[--C-:B------:R-:W-:Y:S01]  /*3340*/  SHF.R.S32.HI R78, RZ, 0x1f, R27.reuse ;  /* 0x0000001fff4e7819 */ /* 0x100fe2000001141b */
[----:B------:R-:W2:Y:S01]  /*3350*/  LDG.E.CONSTANT R100, desc[UR10][R38.64] ;  /* 0x0000000a26647981 */ /* 0x000ea2000c1e9900 */
[----:B------:R-:W-:Y:S02]  /*3360*/  IADD3 R107, P4, P5, R72, R108, R27 ;  /* 0x0000006c486b7210 */ /* 0x000fe40007d9e01b */
[----:B------:R-:W-:-:S02]  /*3370*/  SHF.R.S32.HI R79, RZ, 0x1f, R71 ;  /* 0x0000001fff4f7819 */ /* 0x000fc40000011447 */
[-C--:B------:R-:W-:Y:S02]  /*3380*/  IADD3 R113, P0, P1, R71, R108.reuse, R44 ;  /* 0x0000006c47717210 */ /* 0x080fe4000791e02c */
[--C-:B------:R-:W-:Y:S02]  /*3390*/  SHF.R.S32.HI R34, RZ, 0x1f, R45.reuse ;  /* 0x0000001fff227819 */ /* 0x100fe4000001142d */
[----:B------:R-:W-:Y:S02]  /*33a0*/  IADD3 R110, P2, P3, R74, R108, R45 ;  /* 0x0000006c4a6e7210 */ /* 0x000fe40007b5e02d */
[-C--:B------:R-:W-:Y:S02]  /*33b0*/  IADD3.X R78, R101, R42.reuse, R78, P4, P5 ;  /* 0x0000002a654e7210 */ /* 0x080fe400027ea44e */
[-C--:B------:R-:W-:Y:S01]  /*33c0*/  IADD3.X R106, R79, R42.reuse, R106, P0, P1 ;  /* 0x0000002a4f6a7210 */ /* 0x080fe200007e246a */
[----:B------:R0:W3:Y:S01]  /*33d0*/  LDG.E.CONSTANT R101, desc[UR10][R30.64] ;  /* 0x0000000a1e657981 */ /* 0x0000e2000c1e9900 */
[----:B------:R-:W-:-:S02]  /*33e0*/  IADD3.X R79, R103, R42, R34, P2, P3 ;  /* 0x0000002a674f7210 */ /* 0x000fc400017e6422 */
[----:B------:R-:W-:Y:S01]  /*33f0*/  SHF.R.S32.HI R109, RZ, 0x1f, R73 ;  /* 0x0000001fff6d7819 */ /* 0x000fe20000011449 */
[----:B------:R1:W4:Y:S01]  /*3400*/  LDG.E.CONSTANT R103, desc[UR10][R28.64] ;  /* 0x0000000a1c677981 */ /* 0x000322000c1e9900 */
[--C-:B------:R-:W-:Y:S02]  /*3410*/  IADD3 R112, P1, P2, R73, R108, R46.reuse ;  /* 0x0000006c49707210 */ /* 0x100fe40007a3e02e */
[C---:B------:R-:W-:Y:S02]  /*3420*/  LEA R34, P0, R36.reuse, UR14, 0x2 ;  /* 0x0000000e24227c11 */ /* 0x040fe4000f8010ff */
[----:B0-----:R-:W-:Y:S02]  /*3430*/  SHF.R.S32.HI R30, RZ, 0x1f, R46 ;  /* 0x0000001fff1e7819 */ /* 0x001fe4000001142e */
[----:B------:R-:W-:Y:S02]  /*3440*/  LEA.HI.X R35, R36, UR15, R35, 0x2, P0 ;  /* 0x0000000f24237c11 */ /* 0x000fe400080f1423 */
[----:B------:R-:W-:-:S02]  /*3450*/  IADD3.X R109, R109, R42, R30, P1, P2 ;  /* 0x0000002a6d6d7210 */ /* 0x000fc40000fe441e */
[----:B------:R-:W-:Y:S02]  /*3460*/  LEA R30, P0, R37, UR14, 0x2 ;  /* 0x0000000e251e7c11 */ /* 0x000fe4000f8010ff */
[----:B------:R-:W-:Y:S02]  /*3470*/  LEA R36, P1, R43, UR14, 0x2 ;  /* 0x0000000e2b247c11 */ /* 0x000fe4000f8210ff */
[----:B------:R-:W-:Y:S02]  /*3480*/  LEA.HI.X R31, R37, UR15, R92, 0x2, P0 ;  /* 0x0000000f251f7c11 */ /* 0x000fe400080f145c */
[----:B-1----:R-:W-:Y:S01]  /*3490*/  LEA R28, P6, R93, UR14, 0x2 ;  /* 0x0000000e5d1c7c11 */ /* 0x002fe2000f8c10ff */
[----:B------:R0:W5:Y:S01]  /*34a0*/  LDG.E.CONSTANT R92, desc[UR10][R34.64] ;  /* 0x0000000a225c7981 */ /* 0x000162000c1e9900 */
[----:B------:R-:W-:Y:S02]  /*34b0*/  LEA.HI.X R37, R43, UR15, R114, 0x2, P1 ;  /* 0x0000000f2b257c11 */ /* 0x000fe400088f1472 */
[----:B------:R-:W-:-:S02]  /*34c0*/  LEA.HI.X R29, R93, UR15, R94, 0x2, P6 ;  /* 0x0000000f5d1d7c11 */ /* 0x000fc4000b0f145e */
[----:B------:R1:W5:Y:S01]  /*34d0*/  LDG.E.CONSTANT R93, desc[UR10][R30.64] ;  /* 0x0000000a1e5d7981 */ /* 0x000362000c1e9900 */
[-CC-:B------:R-:W-:Y:S02]  /*34e0*/  IADD3 R43, P4, P5, R80, R108.reuse, R47.reuse ;  /* 0x0000006c502b7210 */ /* 0x180fe40007d9e02f */
[----:B------:R-:W-:Y:S01]  /*34f0*/  SHF.R.S32.HI R39, RZ, 0x1f, R80 ;  /* 0x0000001fff277819 */ /* 0x000fe20000011450 */
[----:B------:R-:W5:Y:S01]  /*3500*/  LDG.E.CONSTANT R94, desc[UR10][R36.64] ;  /* 0x0000000a245e7981 */ /* 0x000f62000c1e9900 */
[----:B------:R-:W-:Y:S02]  /*3510*/  SHF.R.S32.HI R114, RZ, 0x1f, R47 ;  /* 0x0000001fff727819 */ /* 0x000fe4000001142f */
[----:B------:R-:W-:Y:S02]  /*3520*/  LEA R38, P6, R95, UR14, 0x2 ;  /* 0x0000000e5f267c11 */ /* 0x000fe4000f8c10ff */
[----:B------:R-:W-:Y:S02]  /*3530*/  IADD3 R111, P3, P2, R75, R108, R48 ;  /* 0x0000006c4b6f7210 */ /* 0x000fe40007a7e030 */
[----:B------:R-:W-:-:S02]  /*3540*/  IADD3.X R114, R39, R42, R114, P4, P5 ;  /* 0x0000002a27727210 */ /* 0x000fc400027ea472 */
[----:B0-----:R-:W-:Y:S02]  /*3550*/  SHF.R.S32.HI R35, RZ, 0x1f, R48 ;  /* 0x0000001fff237819 */ /* 0x001fe40000011430 */
[----:B------:R-:W-:Y:S02]  /*3560*/  LEA R34, P4, R91, UR14, 0x2 ;  /* 0x0000000e5b227c11 */ /* 0x000fe4000f8810ff */
[----:B------:R-:W-:Y:S02]  /*3570*/  LEA.HI.X R39, R95, UR15, R90, 0x2, P6 ;  /* 0x0000000f5f277c11 */ /* 0x000fe4000b0f145a */
[----:B------:R0:W5:Y:S01]  /*3580*/  LDG.E.CONSTANT R95, desc[UR10][R28.64] ;  /* 0x0000000a1c5f7981 */ /* 0x000162000c1e9900 */
[----:B------:R-:W-:Y:S02]  /*3590*/  IADD3.X R116, R116, R42, R35, P3, P2 ;  /* 0x0000002a74747210 */ /* 0x000fe40001fe4423 */
[----:B------:R-:W-:Y:S01]  /*35a0*/  LEA.HI.X R35, R91, UR15, R32, 0x2, P4 ;  /* 0x0000000f5b237c11 */ /* 0x000fe2000a0f1420 */
[----:B------:R0:W5:Y:S01]  /*35b0*/  LDG.E.CONSTANT R90, desc[UR10][R38.64] ;  /* 0x0000000a265a7981 */ /* 0x000162000c1e9900 */
[----:B------:R-:W-:-:S02]  /*35c0*/  LEA R32, P2, R33, UR14, 0x2 ;  /* 0x0000000e21207c11 */ /* 0x000fc4000f8410ff */
[C---:B-1----:R-:W-:Y:S01]  /*35d0*/  LEA R30, P3, R96.reuse, UR14, 0x2 ;  /* 0x0000000e601e7c11 */ /* 0x042fe2000f8610ff */
[----:B------:R-:W5:Y:S01]  /*35e0*/  LDG.E.CONSTANT R91, desc[UR10][R34.64] ;  /* 0x0000000a225b7981 */ /* 0x000f62000c1e9900 */
[----:B------:R-:W-:Y:S02]  /*35f0*/  LEA.HI.X R33, R33, UR15, R122, 0x2, P2 ;  /* 0x0000000f21217c11 */ /* 0x000fe400090f147a */
[----:B------:R-:W-:Y:S02]  /*3600*/  LEA.HI.X R31, R96, UR15, R119, 0x2, P3 ;  /* 0x0000000f601f7c11 */ /* 0x000fe400098f1477 */
[----:B0-----:R-:W-:Y:S01]  /*3610*/  LEA R28, P2, R98, UR14, 0x2 ;  /* 0x0000000e621c7c11 */ /* 0x001fe2000f8410ff */
[----:B------:R0:W5:Y:S01]  /*3620*/  LDG.E.CONSTANT R96, desc[UR10][R32.64] ;  /* 0x0000000a20607981 */ /* 0x000162000c1e9900 */
[----:B------:R-:W-:Y:S02]  /*3630*/  LEA R36, P3, R40, UR14, 0x2 ;  /* 0x0000000e28247c11 */ /* 0x000fe4000f8610ff */
[----:B------:R-:W-:-:S02]  /*3640*/  LEA.HI.X R29, R98, UR15, R99, 0x2, P2 ;  /* 0x0000000f621d7c11 */ /* 0x000fc400090f1463 */
[----:B------:R1:W5:Y:S01]  /*3650*/  LDG.E.CONSTANT R99, desc[UR10][R30.64] ;  /* 0x0000000a1e637981 */ /* 0x000362000c1e9900 */
[----:B------:R-:W-:Y:S02]  /*3660*/  LEA.HI.X R37, R40, UR15, R117, 0x2, P3 ;  /* 0x0000000f28257c11 */ /* 0x000fe400098f1475 */
[C---:B------:R-:W-:Y:S01]  /*3670*/  LEA R40, P2, R102.reuse, UR14, 0x2 ;  /* 0x0000000e66287c11 */ /* 0x040fe2000f8410ff */
[----:B------:R1:W5:Y:S01]  /*3680*/  LDG.E.CONSTANT R98, desc[UR10][R28.64] ;  /* 0x0000000a1c627981 */ /* 0x000362000c1e9900 */
[C---:B------:R-:W-:Y:S02]  /*3690*/  LEA R38, P3, R97.reuse, UR14, 0x2 ;  /* 0x0000000e61267c11 */ /* 0x040fe4000f8610ff */
[----:B------:R-:W-:Y:S02]  /*36a0*/  LEA.HI.X R41, R102, UR15, R41, 0x2, P2 ;  /* 0x0000000f66297c11 */ /* 0x000fe400090f1429 */
[----:B------:R-:W-:Y:S02]  /*36b0*/  LEA.HI.X R39, R97, UR15, R120, 0x2, P3 ;  /* 0x0000000f61277c11 */ /* 0x000fe400098f1478 */
[----:B------:R1:W5:Y:S01]  /*36c0*/  LDG.E.CONSTANT R97, desc[UR10][R36.64] ;  /* 0x0000000a24617981 */ /* 0x000362000c1e9900 */
[----:B0-----:R-:W-:-:S03]  /*36d0*/  LEA R32, P2, R118, UR14, 0x2 ;  /* 0x0000000e76207c11 */ /* 0x001fc6000f8410ff */
[----:B------:R-:W5:Y:S01]  /*36e0*/  LDG.E.CONSTANT R102, desc[UR10][R40.64] ;  /* 0x0000000a28667981 */ /* 0x000f62000c1e9900 */
[C---:B------:R-:W-:Y:S02]  /*36f0*/  LEA R34, P3, R115.reuse, UR14, 0x2 ;  /* 0x0000000e73227c11 */ /* 0x040fe4000f8610ff */
[----:B------:R-:W-:Y:S02]  /*3700*/  LEA.HI.X R33, R118, UR15, R105, 0x2, P2 ;  /* 0x0000000f76217c11 */ /* 0x000fe400090f1469 */
[----:B------:R-:W5:Y:S01]  /*3710*/  LDG.E.CONSTANT R105, desc[UR10][R38.64] ;  /* 0x0000000a26697981 */ /* 0x000f62000c1e9900 */
[----:B------:R-:W-:Y:S02]  /*3720*/  LEA.HI.X R35, R115, UR15, R104, 0x2, P3 ;  /* 0x0000000f73237c11 */ /* 0x000fe400098f1468 */
[----:B-1----:R-:W-:Y:S01]  /*3730*/  LEA R30, P2, R107, UR14, 0x2 ;  /* 0x0000000e6b1e7c11 */ /* 0x002fe2000f8410ff */
[----:B------:R-:W5:Y:S01]  /*3740*/  LDG.E.CONSTANT R104, desc[UR10][R32.64] ;  /* 0x0000000a20687981 */ /* 0x000f62000c1e9900 */
[----:B------:R-:W-:-:S02]  /*3750*/  LEA R28, P3, R113, UR14, 0x2 ;  /* 0x0000000e711c7c11 */ /* 0x000fc4000f8610ff */
[----:B------:R-:W-:Y:S02]  /*3760*/  LEA.HI.X R31, R107, UR15, R78, 0x2, P2 ;  /* 0x0000000f6b1f7c11 */ /* 0x000fe400090f144e */
[----:B------:R0:W5:Y:S01]  /*3770*/  LDG.E.CONSTANT R107, desc[UR10][R34.64] ;  /* 0x0000000a226b7981 */ /* 0x000162000c1e9900 */
[----:B------:R-:W-:Y:S02]  /*3780*/  LEA.HI.X R29, R113, UR15, R106, 0x2, P3 ;  /* 0x0000000f711d7c11 */ /* 0x000fe400098f146a */
[----:B------:R-:W-:Y:S01]  /*3790*/  LEA R36, P2, R110, UR14, 0x2 ;  /* 0x0000000e6e247c11 */ /* 0x000fe2000f8410ff */
[----:B------:R1:W5:Y:S01]  /*37a0*/  LDG.E.CONSTANT R106, desc[UR10][R30.64] ;  /* 0x0000000a1e6a7981 */ /* 0x000362000c1e9900 */
[----:B------:R-:W-:Y:S02]  /*37b0*/  LEA R78, P3, R112, UR14, 0x2 ;  /* 0x0000000e704e7c11 */ /* 0x000fe4000f8610ff */
[----:B------:R-:W-:Y:S02]  /*37c0*/  LEA.HI.X R37, R110, UR15, R79, 0x2, P2 ;  /* 0x0000000f6e257c11 */ /* 0x000fe400090f144f */
[----:B------:R-:W-:Y:S01]  /*37d0*/  LEA.HI.X R79, R112, UR15, R109, 0x2, P3 ;  /* 0x0000000f704f7c11 */ /* 0x000fe200098f146d */
[----:B0-----:R-:W-:Y:S01]  /*37e0*/  LDS.128 R32, [R52+0x10] ;  /* 0x0000100034207984 */ /* 0x001fe20000000c00 */
[----:B------:R-:W-:-:S03]  /*37f0*/  LEA R118, P2, R43, UR14, 0x2 ;  /* 0x0000000e2b767c11 */ /* 0x000fc6000f8410ff */
[----:B------:R-:W5:Y:S01]  /*3800*/  LDG.E.CONSTANT R109, desc[UR10][R28.64] ;  /* 0x0000000a1c6d7981 */ /* 0x000f62000c1e9900 */
[----:B------:R-:W-:-:S03]  /*3810*/  LEA R110, P3, R111, UR14, 0x2 ;  /* 0x0000000e6f6e7c11 */ /* 0x000fc6000f8610ff */
[----:B------:R0:W5:Y:S01]  /*3820*/  LDG.E.CONSTANT R112, desc[UR10][R36.64] ;  /* 0x0000000a24707981 */ /* 0x000162000c1e9900 */
[----:B------:R-:W-:Y:S02]  /*3830*/  IADD3 R108, P1, P0, R76, R108, R49 ;  /* 0x0000006c4c6c7210 */ /* 0x000fe4000783e031 */
[----:B------:R-:W-:Y:S01]  /*3840*/  LEA.HI.X R119, R43, UR15, R114, 0x2, P2 ;  /* 0x0000000f2b777c11 */ /* 0x000fe200090f1472 */
[----:B------:R-:W5:Y:S01]  /*3850*/  LDG.E.CONSTANT R79, desc[UR10][R78.64] ;  /* 0x0000000a4e4f7981 */ /* 0x000f62000c1e9900 */
[----:B------:R-:W-:Y:S02]  /*3860*/  LEA.HI.X R111, R111, UR15, R116, 0x2, P3 ;  /* 0x0000000f6f6f7c11 */ /* 0x000fe400098f1474 */
[----:B------:R-:W-:Y:S01]  /*3870*/  LEA R114, P2, R108, UR14, 0x2 ;  /* 0x0000000e6c727c11 */ /* 0x000fe2000f8410ff */
[----:B------:R-:W5:Y:S01]  /*3880*/  LDG.E.CONSTANT R118, desc[UR10][R118.64] ;  /* 0x0000000a76767981 */ /* 0x000f62000c1e9900 */
[----:B-1----:R-:W-:-:S03]  /*3890*/  IADD3.X R31, R77, R42, R82, P1, P0 ;  /* 0x0000002a4d1f7210 */ /* 0x002fc60000fe0452 */
[----:B------:R-:W5:Y:S01]  /*38a0*/  LDG.E.CONSTANT R111, desc[UR10][R110.64] ;  /* 0x0000000a6e6f7981 */ /* 0x000f62000c1e9900 */
[----:B------:R-:W-:-:S03]  /*38b0*/  LEA.HI.X R115, R108, UR15, R31, 0x2, P2 ;  /* 0x0000000f6c737c11 */ /* 0x000fc600090f141f */
[----:B------:R-:W2:Y:S04]  /*38c0*/  LDS.128 R40, [R52] ;  /* 0x0000000034287984 */ /* 0x000ea80000000c00 */
[----:B------:R-:W5:Y:S04]  /*38d0*/  LDG.E.CONSTANT R114, desc[UR10][R114.64] ;  /* 0x0000000a72727981 */ /* 0x000f68000c1e9900 */
[----:B0-----:R-:W0:Y:S04]  /*38e0*/  LDS.128 R36, [R52+0x20] ;  /* 0x0000200034247984 */ /* 0x001e280000000c00 */
[----:B------:R-:W1:Y:S01]  /*38f0*/  LDS.128 R28, [R52+0x30] ;  /* 0x00003000341c7984 */ /* 0x000e620000000c00 */
[----:B------:R-:W-:Y:S01]  /*3900*/  UMOV UR4, 0xffffffff ;  /* 0xffffffff00047882 */ /* 0x000fe20000000000 */
[----:B------:R-:W-:Y:S01]  /*3910*/  ISETP.NE.AND P0, PT, R3, RZ, PT ;  /* 0x000000ff0300720c */ /* 0x000fe20003f05270 */
[----:B--2---:R-:W-:-:S04]  /*3920*/  FMUL.FTZ R41, R100, R41 ;  /* 0x0000002964297220 */ /* 0x004fc80000410000 */
[----:B---3--:R-:W-:-:S04]  /*3930*/  FFMA.FTZ R40, R40, R101, R41 ;  /* 0x0000006528287223 */ /* 0x008fc80000010029 */
[----:B----4-:R-:W-:-:S04]  /*3940*/  FFMA.FTZ R103, R103, R42, R40 ;  /* 0x0000002a67677223 */ /* 0x010fc80000010028 */
[----:B-----5:R-:W-:-:S04]  /*3950*/  FFMA.FTZ R43, R92, R43, R103 ;  /* 0x0000002b5c2b7223 */ /* 0x020fc80000010067 */
        /* <DEDUP_REMOVED lines=11> */
[----:B------:R-:W-:-:S04]  /*3a10*/  FFMA.FTZ R102, R102, R29, R39 ;  /* 0x0000001d66667223 */ /* 0x000fc80000010027 */
[----:B------:R-:W-:-:S04]  /*3a20*/  FFMA.FTZ R105, R105, R30, R102 ;  /* 0x0000001e69697223 */ /* 0x000fc80000010066 */
[----:B------:R-:W-:-:S04]  /*3a30*/  FFMA.FTZ R31, R104, R31, R105 ;  /* 0x0000001f681f7223 */ /* 0x000fc80000010069 */
[----:B--2---:R-:W-:-:S04]  /*3a40*/  FFMA.FTZ R31, R40, R107, R31 ;  /* 0x0000006b281f7223 */ /* 0x004fc8000001001f */
[----:B------:R-:W-:-:S04]  /*3a50*/  FFMA.FTZ R106, R106, R41, R31 ;  /* 0x000000296a6a7223 */ /* 0x000fc8000001001f */
        /* <DEDUP_REMOVED lines=10> */
.L_x_27831:
        /* <DEDUP_REMOVED lines=12> */
.L_x_27789:
[----:B------:R-:W-:-:S13]  /*3bc0*/  ISETP.NE.AND P0, PT, R3, RZ, PT ;  /* 0x000000ff0300720c */ /* 0x000fda0003f05270 */
[----:B------:R-:W-:-:S05]  /*3bd0*/  @!P0 IMAD.MOV.U32 R28, RZ, RZ, -0x800001 ;  /* 0xff7fffffff1c8424 */ /* 0x000fca00078e00ff */
[----:B------:R3:W-:Y:S02]  /*3be0*/  @!P0 STS [R87], R28 ;  /* 0x0000001c57008388 */ /* 0x0007e40000000800 */
.L_x_27791:
[----:B------:R-:W-:Y:S05]  /*3bf0*/  BSYNC B1 ;  /* 0x0000000000017941 */ /* 0x000fea0003800000 */
.L_x_27788:
        /* <DEDUP_REMOVED lines=9> */
.L_x_27781:
[----:B------:R-:W-:Y:S05]  /*3c90*/  BSYNC B0 ;  /* 0x0000000000007941 */ /* 0x000fea0003800000 */
.L_x_27780:
        /* <DEDUP_REMOVED lines=13> */
.L_x_27836:
        /* <DEDUP_REMOVED lines=48> */
.L_x_27798:
        /* <DEDUP_REMOVED lines=11> */
.L_x_27797:
[----:B------:R-:W-:Y:S05]  /*4120*/  BSYNC B1 ;  /* 0x0000000000017941 */ /* 0x000fea0003800000 */
.L_x_27796:
        /* <DEDUP_REMOVED lines=14> */
.L_x_27801:
        /* <DEDUP_REMOVED lines=9> */
[----:B0-----:R-:W0:Y:S04]  /*42a0*/  LDS R28, [R11+0xa00] ;  /* 0x000a00000b1c7984 */ /* 0x001e280000000800 */
        /* <DEDUP_REMOVED lines=90> */
.L_x_27800:
[----:B------:R-:W-:Y:S05]  /*4850*/  BSYNC B1 ;  /* 0x0000000000017941 */ /* 0x000fea0003800000 */
.L_x_27799:
        /* <DEDUP_REMOVED lines=12> */
[----:B------:R-:W1:Y:S04]  /*4920*/  LDS R26, [R11+0x800] ;  /* 0x000800000b1a7984 */ /* 0x000e680000000800 */
[----:B0-----:R-:W0:Y:S01]  /*4930*/  LDS R28, [R11+0xa00] ;  /* 0x000a00000b1c7984 */ /* 0x001e220000000800 */
        /* <DEDUP_REMOVED lines=12> */
[C---:B------:R-:W-:Y:S01]  /*4a00*/  FADD.FTZ R24, -R9.reuse, R24 ;  /* 0x0000001809187221 */ /* 0x040fe20000010100 */
[----:B------:R-:W-:-:S03]  /*4a10*/  FADD.FTZ R26, -R9, R26 ;  /* 0x0000001a091a7221 */ /* 0x000fc60000010100 */
[----:B------:R-:W-:Y:S02]  /*4a20*/  FMUL.FTZ R24, R24, 1.4426950216293334961 ;  /* 0x3fb8aa3b18187820 */ /* 0x000fe40000410000 */
[----:B------:R-:W3:Y:S01]  /*4a30*/  MUFU.EX2 R18, R18 ;  /* 0x0000001200127308 */ /* 0x000ee20000000800 */
[----:B--2---:R-:W-:Y:S01]  /*4a40*/  FADD.FTZ R12, R12, R14 ;  /* 0x0000000e0c0c7221 */ /* 0x004fe20000010000 */
[----:B0-----:R-:W-:Y:S01]  /*4a50*/  FADD.FTZ R28, -R9, R28 ;  /* 0x0000001c091c7221 */ /* 0x001fe20000010100 */
[----:B------:R-:W-:Y:S01]  /*4a60*/  FMUL.FTZ R26, R26, 1.4426950216293334961 ;  /* 0x3fb8aa3b1a1a7820 */ /* 0x000fe20000410000 */
[----:B------:R-:W-:Y:S02]  /*4a70*/  STS [R11+-0x400], R14 ;  /* 0xfffc000e0b007388 */ /* 0x000fe40000000800 */
[----:B------:R-:W-:Y:S02]  /*4a80*/  FMUL.FTZ R28, R28, 1.4426950216293334961 ;  /* 0x3fb8aa3b1c1c7820 */ /* 0x000fe40000410000 */
        /* <DEDUP_REMOVED lines=20> */
.L_x_27803:
[----:B------:R-:W-:Y:S05]  /*4bd0*/  BSYNC B1 ;  /* 0x0000000000017941 */ /* 0x000fea0003800000 */
.L_x_27802:
        /* <DEDUP_REMOVED lines=26> */
.L_x_27795:
[----:B------:R-:W-:Y:S05]  /*4d80*/  BSYNC B0 ;  /* 0x0000000000007941 */ /* 0x000fea0003800000 */
.L_x_27794:
        /* <DEDUP_REMOVED lines=51> */
.L_x_27808:
        /* <DEDUP_REMOVED lines=8> */
.L_x_27807:
[----:B------:R-:W-:Y:S05]  /*5140*/  BSYNC B1 ;  /* 0x0000000000017941 */ /* 0x000fea0003800000 */
.L_x_27806:
        /* <DEDUP_REMOVED lines=14> */
.L_x_27811:
        /* <DEDUP_REMOVED lines=9> */
[----:B------:R-:W0:Y:S04]  /*52c0*/  LDS R24, [R9+0xa00] ;  /* 0x000a000009187984 */ /* 0x000e280000000800 */
[----:B------:R-:W0:Y:S04]  /*52d0*/  LDS R25, [R9+0xc00] ;  /* 0x000c000009197984 */ /* 0x000e280000000800 */
[----:B------:R-:W0:Y:S04]  /*52e0*/  LDS R27, [R9+0xe00] ;  /* 0x000e0000091b7984 */ /* 0x000e280000000800 */
[----:B-1----:R-:W1:Y:S01]  /*52f0*/  LDS R29, [R9+0x1000] ;  /* 0x00100000091d7984 */ /* 0x002e620000000800 */
        /* <DEDUP_REMOVED lines=39> */
.L_x_27810:
[----:B------:R-:W-:Y:S05]  /*5570*/  BSYNC B1 ;  /* 0x0000000000017941 */ /* 0x000fea0003800000 */
.L_x_27809:
        /* <DEDUP_REMOVED lines=31> */
.L_x_27813:
[----:B------:R-:W-:Y:S05]  /*5770*/  BSYNC B1 ;  /* 0x0000000000017941 */ /* 0x000fea0003800000 */
.L_x_27812:
        /* <DEDUP_REMOVED lines=14> */
.L_x_27805:
[----:B------:R-:W-:Y:S05]  /*5860*/  BSYNC B0 ;  /* 0x0000000000007941 */ /* 0x000fea0003800000 */
.L_x_27804:
        /* <DEDUP_REMOVED lines=10> */
[----:B------:R-:W-:Y:S06]  /*5910*/  BRA `(.L_x_27816) ;  /* 0x0000000c009c7947 */ /* 0x000fec0003800000 */
.L_x_27815:
[----:B---3--:R-:W3:Y:S01]  /*5920*/  I2F.RP R12, R4 ;  /* 0x00000004000c7306 */ /* 0x008ee20000209400 */
[----:B------:R-:W4:Y:S01]  /*5930*/  S2UR UR4, SR_CTAID.Y ;  /* 0x00000000000479c3 */ /* 0x000f220000002600 */
[----:B------:R-:W-:Y:S01]  /*5940*/  ULDC.64 UR8, c[0x0][0x238] ;  /* 0x00008e0000087ab9 */ /* 0x000fe20000000a00 */
[----:B------:R-:W-:Y:S01]  /*5950*/  IMAD.SHL.U32 R48, R40, 0x8, RZ ;  /* 0x0000000828307824 */ /* 0x000fe200078e00ff */
[----:B------:R-:W-:Y:S01]  /*5960*/  LOP3.LUT R50, RZ, R7, RZ, 0x33, !PT ;  /* 0x00000007ff327212 */ /* 0x000fe200078e33ff */
[----:B------:R-:W-:Y:S01]  /*5970*/  IMAD.MOV.U32 R41, RZ, RZ, RZ ;  /* 0x000000ffff297224 */ /* 0x000fe200078e00ff */
[----:B------:R-:W-:Y:S02]  /*5980*/  CS2R R42, SRZ ;  /* 0x00000000002a7805 */ /* 0x000fe4000001ff00 */
[----:B------:R-:W-:Y:S01]  /*5990*/  CS2R R44, SRZ ;  /* 0x00000000002c7805 */ /* 0x000fe2000001ff00 */
[----:B------:R-:W-:Y:S01]  /*59a0*/  IMAD.MOV.U32 R51, RZ, RZ, R40 ;  /* 0x000000ffff337224 */ /* 0x000fe200078e0028 */
[----:B------:R-:W4:Y:S01]  /*59b0*/  LDC R8, c[0x0][0x248] ;  /* 0x00009200ff087b82 */ /* 0x000f220000000800 */
[----:B---3--:R-:W2:Y:S07]  /*59c0*/  MUFU.RCP R12, R12 ;  /* 0x0000000c000c7308 */ /* 0x008eae0000001000 */
[----:B------:R-:W3:Y:S08]  /*59d0*/  S2UR UR5, SR_CgaCtaId ;  /* 0x00000000000579c3 */ /* 0x000ef00000008800 */
[----:B------:R-:W5:Y:S01]  /*59e0*/  LDC R13, c[0x0][0x25c] ;  /* 0x00009700ff0d7b82 */ /* 0x000f620000000800 */
[----:B--2---:R-:W-:-:S02]  /*59f0*/  VIADD R9, R12, 0xffffffe ;  /* 0x0ffffffe0c097836 */ /* 0x004fc40000000000 */
[----:B----4-:R-:W-:Y:S01]  /*5a00*/  IMAD R11, R8, UR4, RZ ;  /* 0x00000004080b7c24 */ /* 0x010fe2000f8e02ff */
[----:B------:R-:W-:Y:S01]  /*5a10*/  SHF.R.S32.HI R8, RZ, 0x1f, R40 ;  /* 0x0000001fff087819 */ /* 0x000fe20000011428 */
[----:B------:R-:W-:Y:S02]  /*5a20*/  UMOV UR4, 0x400 ;  /* 0x0000040000047882 */ /* 0x000fe40000000000 */
[----:B------:R-:W2:Y:S01]  /*5a30*/  F2I.FTZ.U32.TRUNC.NTZ R9, R9 ;  /* 0x0000000900097305 */ /* 0x000ea2000021f000 */
[----:B------:R-:W-:Y:S01]  /*5a40*/  IADD3 R49, P0, R40, R11, RZ ;  /* 0x0000000b28317210 */ /* 0x000fe20007f1e0ff */
[----:B------:R-:W-:-:S03]  /*5a50*/  UIADD3 UR4, UR4, 0x1a0, URZ ;  /* 0x000001a004047890 */ /* 0x000fc6000fffe03f */
[----:B------:R-:W-:Y:S01]  /*5a60*/  LEA.HI.X.SX32 R12, R11, R8, 0x1, P0 ;  /* 0x000000080b0c7211 */ /* 0x000fe200000f0eff */
[----:B------:R-:W-:Y:S01]  /*5a70*/  IMAD.MOV.U32 R8, RZ, RZ, RZ ;  /* 0x000000ffff087224 */ /* 0x000fe200078e00ff */
[C---:B------:R-:W-:Y:S01]  /*5a80*/  LEA R46, P0, R49.reuse, UR8, 0x2 ;  /* 0x00000008312e7c11 */ /* 0x040fe2000f8010ff */
[----:B---3--:R-:W-:Y:S01]  /*5a90*/  ULEA UR4, UR5, UR4, 0x18 ;  /* 0x0000000405047291 */ /* 0x008fe2000f8ec03f */
[----:B------:R-:W-:Y:S01]  /*5aa0*/  IMAD.MOV.U32 R11, RZ, RZ, RZ ;  /* 0x000000ffff0b7224 */ /* 0x000fe200078e00ff */
[----:B------:R-:W-:Y:S01]  /*5ab0*/  ULDC UR8, c[0x0][0x27c] ;  /* 0x00009f0000087ab9 */ /* 0x000fe20000000800 */
[----:B------:R-:W-:Y:S01]  /*5ac0*/  LEA.HI.X R49, R49, UR9, R12, 0x2, P0 ;  /* 0x0000000931317c11 */ /* 0x000fe200080f140c */
[----:B------:R-:W-:Y:S01]  /*5ad0*/  ULDC UR9, c[0x0][0x260] ;  /* 0x0000980000097ab9 */ /* 0x000fe20000000800 */
[----:B------:R-:W-:Y:S02]  /*5ae0*/  VIADD R6, R6, -UR8 ;  /* 0x8000000806067c36 */ /* 0x000fe40008000000 */
[----:B--2---:R-:W-:-:S04]  /*5af0*/  IMAD.MOV R47, RZ, RZ, -R9 ;  /* 0x000000ffff2f7224 */ /* 0x004fc800078e0a09 */
[----:B------:R-:W-:-:S04]  /*5b00*/  IMAD R47, R47, R4, RZ ;  /* 0x000000042f2f7224 */ /* 0x000fc800078e02ff */
[----:B------:R-:W-:Y:S01]  /*5b10*/  IMAD.HI.U32 R47, R9, R47, R8 ;  /* 0x0000002f092f7227 */ /* 0x000fe200078e0008 */
        /* <DEDUP_REMOVED lines=15> */
[----:B------:R-:W-:-:S07]  /*5c10*/  VIADD R54, R52, 0x280 ;  /* 0x0000028034367836 */ /* 0x000fce0000000000 */
.L_x_27819:
        /* <DEDUP_REMOVED lines=71> */
[----:B-1----:R-:W-:-:S04]  /*6090*/  IADD3 R29, P1, R58, R30, RZ ;  /* 0x0000001e3a1d7210 */ /* 0x002fc80007f3e0ff */
[----:B------:R-:W5:Y:S01]  /*60a0*/  LDG.E.128.CONSTANT R24, desc[UR10][R24.64] ;  /* 0x0000000a18187981 */ /* 0x000f62000c1e9d00 */
[C---:B0-----:R-:W-:Y:S02]  /*60b0*/  LEA R28, P2, R29.reuse, UR6, 0x2 ;  /* 0x000000061d1c7c11 */ /* 0x041fe4000f8410ff */
[-C--:B------:R-:W-:Y:S02]  /*60c0*/  LEA.HI.X.SX32 R34, R58, R35.reuse, 0x1, P1 ;  /* 0x000000233a227211 */ /* 0x080fe400008f0eff */
[C---:B---3--:R-:W-:Y:S02]  /*60d0*/  IADD3 R33, P1, R54.reuse, R30, RZ ;  /* 0x0000001e36217210 */ /* 0x048fe40007f3e0ff */
        /* <DEDUP_REMOVED lines=8> */
[C---:B------:R-:W-:Y:S01]  /*6160*/  @!P2 ISETP.GE.AND P6, PT, R53.reuse, R0, PT ;  /* 0x000000003500a20c */ /* 0x040fe20003fc6270 */
[----:B------:R-:W-:-:S03]  /*6170*/  @!P2 VIADD R39, R53, 0x1 ;  /* 0x000000013527a836 */ /* 0x000fc60000000000 */
[-C--:B------:R-:W-:Y:S01]  /*6180*/  @!P2 ISETP.GE.AND P1, PT, R37, R0.reuse, PT ;  /* 0x000000002500a20c */ /* 0x080fe20003f26270 */
[----:B------:R-:W-:Y:S01]  /*6190*/  @!P2 VIADD R37, R53, 0x2 ;  /* 0x000000023525a836 */ /* 0x000fe20000000000 */
[CC--:B------:R-:W-:Y:S02]  /*61a0*/  @!P2 ISETP.GE.AND P5, PT, R39.reuse, R0.reuse, PT ;  /* 0x000000002700a20c */ /* 0x0c0fe40003fa6270 */
[----:B------:R-:W-:Y:S01]  /*61b0*/  @!P2 ISETP.GE.AND P4, PT, R39, R0, PT ;  /* 0x000000002700a20c */ /* 0x000fe20003f86270 */
[----:B------:R-:W-:-:S05]  /*61c0*/  @!P2 VIADD R59, R53, 0x2 ;  /* 0x00000002353ba836 */ /* 0x000fca0000000000 */
[-C--:B------:R-:W-:Y:S01]  /*61d0*/  @!P2 ISETP.GE.AND P3, PT, R59, R0.reuse, PT ;  /* 0x000000003b00a20c */ /* 0x080fe20003f66270 */
[C---:B------:R-:W-:Y:S02]  /*61e0*/  @!P2 VIADD R59, R53.reuse, 0x3 ;  /* 0x00000003353ba836 */ /* 0x040fe40000000000 */
[----:B------:R-:W-:Y:S01]  /*61f0*/  @!P2 VIADD R61, R53, 0x2 ;  /* 0x00000002353da836 */ /* 0x000fe20000000000 */
[----:B--2---:R-:W-:Y:S02]  /*6200*/  @!P2 FSEL R12, R12, RZ, !P6 ;  /* 0x000000ff0c0ca208 */ /* 0x004fe40007000000 */
[-C--:B------:R-:W-:Y:S02]  /*6210*/  @!P2 ISETP.GE.AND P6, PT, R37, R0.reuse, PT ;  /* 0x000000002500a20c */ /* 0x080fe40003fc6270 */
[----:B------:R-:W0:Y:S01]  /*6220*/  LDS.128 R36, [R55] ;  /* 0x0000000037247984 */ /* 0x000e220000000c00 */
[----:B------:R-:W-:Y:S02]  /*6230*/  @!P2 FSEL R13, R13, RZ, !P5 ;  /* 0x000000ff0d0da208 */ /* 0x000fe40006800000 */
[----:B------:R-:W-:Y:S01]  /*6240*/  @!P2 ISETP.GE.AND P5, PT, R59, R0, PT ;  /* 0x000000003b00a20c */ /* 0x000fe20003fa6270 */
[----:B------:R-:W-:Y:S01]  /*6250*/  @!P2 VIADD R59, R53, 0x1 ;  /* 0x00000001353ba836 */ /* 0x000fe20000000000 */
[----:B------:R-:W-:-:S02]  /*6260*/  @!P2 FSEL R14, R14, RZ, !P3 ;  /* 0x000000ff0e0ea208 */ /* 0x000fc40005800000 */
[----:B----4-:R-:W-:Y:S02]  /*6270*/  @!P2 FSEL R18, R18, RZ, !P6 ;  /* 0x000000ff1212a208 */ /* 0x010fe40007000000 */
[-C--:B------:R-:W-:Y:S02]  /*6280*/  @!P2 ISETP.GE.AND P3, PT, R53, R0.reuse, PT ;  /* 0x000000003500a20c */ /* 0x080fe40003f66270 */
[----:B------:R-:W-:Y:S02]  /*6290*/  @!P2 FSEL R15, R15, RZ, !P1 ;  /* 0x000000ff0f0fa208 */ /* 0x000fe40004800000 */
[-C--:B------:R-:W-:Y:S02]  /*62a0*/  @!P2 ISETP.GE.AND P6, PT, R53, R0.reuse, PT ;  /* 0x000000003500a20c */ /* 0x080fe40003fc6270 */
[----:B------:R-:W-:Y:S02]  /*62b0*/  @!P2 ISETP.GE.AND P1, PT, R59, R0, PT ;  /* 0x000000003b00a20c */ /* 0x000fe40003f26270 */
[----:B------:R-:W-:-:S02]  /*62c0*/  @!P2 FSEL R16, R16, RZ, !P3 ;  /* 0x000000ff1010a208 */ /* 0x000fc40005800000 */
[----:B-----5:R-:W-:Y:S02]  /*62d0*/  @!P2 FSEL R20, R20, RZ, !P6 ;  /* 0x000000ff1414a208 */ /* 0x020fe40007000000 */
[CC--:B------:R-:W-:Y:S02]  /*62e0*/  @!P2 ISETP.GE.AND P3, PT, R61.reuse, R0.reuse, PT ;  /* 0x000000003d00a20c */ /* 0x0c0fe40003f66270 */
[-C--:B------:R-:W-:Y:S01]  /*62f0*/  @!P2 ISETP.GE.AND P6, PT, R61, R0.reuse, PT ;  /* 0x000000003d00a20c */ /* 0x080fe20003fc6270 */
[----:B------:R-:W-:Y:S01]  /*6300*/  @!P2 VIADD R61, R53, 0x1 ;  /* 0x00000001353da836 */ /* 0x000fe20000000000 */
[----:B------:R-:W-:Y:S02]  /*6310*/  @!P2 FSEL R21, R21, RZ, !P1 ;  /* 0x000000ff1515a208 */ /* 0x000fe40004800000 */
        /* <DEDUP_REMOVED lines=10> */
[----:B------:R-:W-:-:S02]  /*63c0*/  @!P2 VIADD R59, R53, 0x1 ;  /* 0x00000001353ba836 */ /* 0x000fc40000000000 */
[----:B0-----:R-:W-:Y:S01]  /*63d0*/  FMUL.FTZ R17, R37, R17 ;  /* 0x0000001125117220 */ /* 0x001fe20000410000 */
[----:B---3--:R-:W-:Y:S02]  /*63e0*/  @!P2 FSEL R29, R29, RZ, !P1 ;  /* 0x000000ff1d1da208 */ /* 0x008fe40004800000 */
[----:B------:R-:W-:Y:S01]  /*63f0*/  @!P2 FSEL R19, R19, RZ, !P5 ;  /* 0x000000ff1313a208 */ /* 0x000fe20006800000 */
[----:B------:R-:W-:Y:S01]  /*6400*/  FFMA.FTZ R17, R36, R16, R17 ;  /* 0x0000001024117223 */ /* 0x000fe20000010011 */
[-C--:B------:R-:W-:Y:S02]  /*6410*/  @!P2 ISETP.GE.AND P1, PT, R61, R0.reuse, PT ;  /* 0x000000003d00a20c */ /* 0x080fe40003f26270 */
[----:B------:R-:W-:Y:S01]  /*6420*/  @!P2 ISETP.GE.AND P5, PT, R59, R0, PT ;  /* 0x000000003b00a20c */ /* 0x000fe20003fa6270 */
[----:B------:R-:W-:Y:S01]  /*6430*/  FFMA.FTZ R18, R38, R18, R17 ;  /* 0x0000001226127223 */ /* 0x000fe20000010011 */
[----:B------:R-:W-:Y:S01]  /*6440*/  @!P2 FSEL R33, R33, RZ, !P1 ;  /* 0x000000ff2121a208 */ /* 0x000fe20004800000 */
[----:B------:R-:W-:Y:S01]  /*6450*/  @!P2 VIADD R17, R53, 0x2 ;  /* 0x000000023511a836 */ /* 0x000fe20000000000 */
[----:B------:R-:W-:-:S02]  /*6460*/  @!P2 FSEL R25, R25, RZ, !P5 ;  /* 0x000000ff1919a208 */ /* 0x000fc40006800000 */
[CC--:B------:R-:W-:Y:S02]  /*6470*/  @!P2 ISETP.GE.AND P1, PT, R53.reuse, R0.reuse, PT ;  /* 0x000000003500a20c */ /* 0x0c0fe40003f26270 */
[CC--:B------:R-:W-:Y:S01]  /*6480*/  @!P2 ISETP.GE.AND P5, PT, R53.reuse, R0.reuse, PT ;  /* 0x000000003500a20c */ /* 0x0c0fe20003fa6270 */
[----:B------:R-:W-:Y:S01]  /*6490*/  @!P2 VIADD R59, R53, 0x3 ;  /* 0x00000003353ba836 */ /* 0x000fe20000000000 */
[----:B------:R-:W-:Y:S01]  /*64a0*/  @!P2 FSEL R32, R32, RZ, !P1 ;  /* 0x000000ff2020a208 */ /* 0x000fe20004800000 */
[C---:B------:R-:W-:Y:S01]  /*64b0*/  FMUL.FTZ R13, R37.reuse, R13 ;  /* 0x0000000d250d7220 */ /* 0x040fe20000410000 */
[----:B------:R-:W-:Y:S01]  /*64c0*/  @!P2 FSEL R28, R28, RZ, !P5 ;  /* 0x000000ff1c1ca208 */ /* 0x000fe20006800000 */
[----:B------:R-:W-:Y:S01]  /*64d0*/  FMUL.FTZ R21, R37, R21 ;  /* 0x0000001525157220 */ /* 0x000fe20000410000 */
[----:B------:R-:W-:Y:S01]  /*64e0*/  @!P2 ISETP.GE.AND P1, PT, R17, R0, PT ;  /* 0x000000001100a20c */ /* 0x000fe20003f26270 */
[C---:B------:R-:W-:Y:S01]  /*64f0*/  FMUL.FTZ R25, R37.reuse, R25 ;  /* 0x0000001925197220 */ /* 0x040fe20000410000 */
[C---:B------:R-:W-:Y:S01]  /*6500*/  FMUL.FTZ R29, R37.reuse, R29 ;  /* 0x0000001d251d7220 */ /* 0x040fe20000410000 */
[----:B------:R-:W-:Y:S01]  /*6510*/  FMUL.FTZ R33, R37, R33 ;  /* 0x0000002125217220 */ /* 0x000fe20000410000 */
[----:B------:R-:W-:-:S02]  /*6520*/  @!P2 FSEL R22, R22, RZ, !P3 ;  /* 0x000000ff1616a208 */ /* 0x000fc40005800000 */
[----:B------:R-:W-:Y:S01]  /*6530*/  @!P2 FSEL R30, R30, RZ, !P6 ;  /* 0x000000ff1e1ea208 */ /* 0x000fe20007000000 */
[C---:B------:R-:W-:Y:S01]  /*6540*/  FFMA.FTZ R13, R36.reuse, R12, R13 ;  /* 0x0000000c240d7223 */ /* 0x040fe2000001000d */
[C---:B------:R-:W-:Y:S01]  /*6550*/  @!P2 ISETP.GE.AND P3, PT, R59.reuse, R0, PT ;  /* 0x000000003b00a20c */ /* 0x040fe20003f66270 */
[C---:B------:R-:W-:Y:S01]  /*6560*/  FFMA.FTZ R21, R36.reuse, R20, R21 ;  /* 0x0000001424157223 */ /* 0x040fe20000010015 */
[C---:B------:R-:W-:Y:S01]  /*6570*/  @!P2 ISETP.GE.AND P5, PT, R59.reuse, R0, PT ;  /* 0x000000003b00a20c */ /* 0x040fe20003fa6270 */
[C---:B------:R-:W-:Y:S01]  /*6580*/  FFMA.FTZ R25, R36.reuse, R24, R25 ;  /* 0x0000001824197223 */ /* 0x040fe20000010019 */
[----:B------:R-:W-:Y:S01]  /*6590*/  @!P2 ISETP.GE.AND P6, PT, R59, R0, PT ;  /* 0x000000003b00a20c */ /* 0x000fe20003fc6270 */
        /* <DEDUP_REMOVED lines=11> */
[----:B------:R-:W-:Y:S01]  /*6650*/  FFMA.FTZ R34, R38, R34, R33 ;  /* 0x0000002226227223 */ /* 0x000fe20000010021 */
        /* <DEDUP_REMOVED lines=11> */
[----:B------:R-:W-:-:S07]  /*6710*/  FADD.FTZ R11, R11, R34 ;  /* 0x000000220b0b7221 */ /* 0x000fce0000010000 */
.L_x_27818:
[----:B------:R-:W-:Y:S05]  /*6720*/  BSYNC B1 ;  /* 0x0000000000017941 */ /* 0x000fea0003800000 */
.L_x_27817:
[----:B------:R-:W-:Y:S01]  /*6730*/  IADD3 R46, P1, R46, 0x10, RZ ;  /* 0x000000102e2e7810 */ /* 0x000fe20007f3e0ff */
[----:B------:R-:W-:Y:S02]  /*6740*/  VIADD R48, R48, 0x20 ;  /* 0x0000002030307836 */ /* 0x000fe40000000000 */
[----:B------:R-:W-:Y:S02]  /*6750*/  VIADD R53, R53, 0x20 ;  /* 0x0000002035357836 */ /* 0x000fe40000000000 */
[----:B------:R-:W-:Y:S02]  /*6760*/  VIADD R55, R55, 0x80 ;  /* 0x0000008037377836 */ /* 0x000fe40000000000 */
[----:B------:R-:W-:Y:S01]  /*6770*/  IMAD.X R49, RZ, RZ, R49, P1 ;  /* 0x000000ffff317224 */ /* 0x000fe200008e0631 */
[----:B------:R-:W-:Y:S06]  /*6780*/  @!P0 BRA `(.L_x_27819) ;  /* 0xfffffff400248947 */ /* 0x000fec000383ffff */
.L_x_27816:
[----:B------:R-:W-:Y:S05]  /*6790*/  BSYNC B0 ;  /* 0x0000000000007941 */ /* 0x000fea0003800000 */
.L_x_27814:
[----:B------:R-:W4:Y:S01]  /*67a0*/  SHFL.BFLY PT, R7, R44, 0x1, 0x1f ;  /* 0x0c201f002c077f89 */ /* 0x000f2200000e0000 */
[----:B------:R-:W5:Y:S01]  /*67b0*/  S2UR UR5, SR_CgaCtaId ;  /* 0x00000000000579c3 */ /* 0x000f620000008800 */
[----:B---3--:R-:W-:Y:S01]  /*67c0*/  LOP3.LUT R8, R5, 0x1, RZ, 0xc0, !PT ;  /* 0x0000000105087812 */ /* 0x008fe200078ec0ff */
[----:B------:R-:W-:Y:S01]  /*67d0*/  UMOV UR4, 0x400 ;  /* 0x0000040000047882 */ /* 0x000fe20000000000 */
[----:B------:R-:W3:Y:S01]  /*67e0*/  SHFL.BFLY PT, R0, R45, 0x1, 0x1f ;  /* 0x0c201f002d007f89 */ /* 0x000ee200000e0000 */
[----:B------:R-:W-:Y:S01]  /*67f0*/  UIADD3 UR4, UR4, 0x1a0, URZ ;  /* 0x000001a004047890 */ /* 0x000fe2000fffe03f */
[----:B------:R-:W-:Y:S01]  /*6800*/  ISETP.NE.AND P2, PT, R8, RZ, PT ;  /* 0x000000ff0800720c */ /* 0x000fe20003f45270 */
[----:B------:R-:W-:Y:S01]  /*6810*/  BSSY B0, `(.L_x_27820) ;  /* 0x000002d000007945 */ /* 0x000fe20003800000 */
[----:B------:R-:W0:Y:S02]  /*6820*/  SHFL.BFLY PT, R2, R43, 0x1, 0x1f ;  /* 0x0c201f002b027f89 */ /* 0x000e2400000e0000 */
[----:B------:R-:W-:-:S02]  /*6830*/  ISETP.GT.OR P0, PT, R3, 0x3f, P2 ;  /* 0x0000003f0300780c */ /* 0x000fc40001704670 */
[----:B--2---:R-:W2:Y:S01]  /*6840*/  SHFL.BFLY PT, R9, R42, 0x1, 0x1f ;  /* 0x0c201f002a097f89 */ /* 0x004ea200000e0000 */
[----:B------:R-:W-:-:S03]  /*6850*/  ISETP.GT.OR P1, PT, R3, 0x1f, P2 ;  /* 0x0000001f0300780c */ /* 0x000fc60001724670 */
[----:B------:R-:W1:Y:S04]  /*6860*/  SHFL.BFLY PT, R4, R41, 0x1, 0x1f ;  /* 0x0c201f0029047f89 */ /* 0x000e6800000e0000 */
[----:B------:R-:W1:Y:S01]  /*6870*/  SHFL.BFLY PT, R6, R11, 0x1, 0x1f ;  /* 0x0c201f000b067f89 */ /* 0x000e6200000e0000 */
[----:B------:R-:W-:Y:S01]  /*6880*/  BAR.SYNC.DEFER_BLOCKING 0x0 ;  /* 0x0000000000007b1d */ /* 0x000fe20000010000 */
[----:B----4-:R-:W-:Y:S01]  /*6890*/  FADD.FTZ R17, R7, R44 ;  /* 0x0000002c07117221 */ /* 0x010fe20000010000 */
[----:B------:R-:W-:Y:S01]  /*68a0*/  LEA.HI R7, R5, R5, RZ, 0x1 ;  /* 0x0000000505077211 */ /* 0x000fe200078f08ff */
[----:B-----5:R-:W-:Y:S01]  /*68b0*/  ULEA UR4, UR5, UR4, 0x18 ;  /* 0x0000000405047291 */ /* 0x020fe2000f8ec03f */
[----:B---3--:R-:W-:Y:S01]  /*68c0*/  FADD.FTZ R15, R0, R45 ;  /* 0x0000002d000f7221 */ /* 0x008fe20000010000 */
[----:B------:R-:W-:-:S02]  /*68d0*/  LOP3.LUT R0, R3, 0xffffffc0, RZ, 0xc0, !PT ;  /* 0xffffffc003007812 */ /* 0x000fc400078ec0ff */
[----:B------:R-:W-:Y:S01]  /*68e0*/  SHF.R.S32.HI R7, RZ, 0x1, R7 ;  /* 0x00000001ff077819 */ /* 0x000fe20000011407 */
[----:B0-----:R-:W-:Y:S01]  /*68f0*/  FADD.FTZ R19, R2, R43 ;  /* 0x0000002b02137221 */ /* 0x001fe20000010000 */
[----:B------:R-:W-:Y:S01]  /*6900*/  ISETP.NE.OR P5, PT, R0, 0x40, P2 ;  /* 0x000000400000780c */ /* 0x000fe200017a5670 */
[----:B------:R-:W-:Y:S02]  /*6910*/  VIADD R0, R3, 0x1f ;  /* 0x0000001f03007836 */ /* 0x000fe40000000000 */
[----:B------:R-:W-:Y:S02]  /*6920*/  IMAD R40, R40, 0x60, R7 ;  /* 0x0000006028287824 */ /* 0x000fe400078e0207 */
[----:B--2---:R-:W-:Y:S01]  /*6930*/  FADD.FTZ R21, R9, R42 ;  /* 0x0000002a09157221 */ /* 0x004fe20000010000 */
[----:B------:R-:W-:Y:S01]  /*6940*/  ISETP.GT.U32.AND P3, PT, R0, 0x3e, PT ;  /* 0x0000003e0000780c */ /* 0x000fe20003f64070 */
[----:B-1----:R-:W-:Y:S01]  /*6950*/  FADD.FTZ R41, R4, R41 ;  /* 0x0000002904297221 */ /* 0x002fe20000010000 */
[----:B------:R-:W-:-:S02]  /*6960*/  LEA R40, R40, UR4, 0x2 ;  /* 0x0000000428287c11 */ /* 0x000fc4000f8e10ff */
        /* <DEDUP_REMOVED lines=23> */
.L_x_27821:
[----:B------:R-:W-:Y:S05]  /*6ae0*/  BSYNC B0 ;  /* 0x0000000000007941 */ /* 0x000fea0003800000 */
.L_x_27820:
        /* <DEDUP_REMOVED lines=22> */
.L_x_27823:
[----:B------:R-:W-:Y:S05]  /*6c50*/  BSYNC B0 ;  /* 0x0000000000007941 */ /* 0x000fea0003800000 */
.L_x_27822:
        /* <DEDUP_REMOVED lines=22> */
[C---:B------:R-:W-:Y:S02]  /*6dc0*/  LEA.HI.X.SX32 R8, R7.reuse, UR7, 0x1, P0 ;  /* 0x0000000707087c11 */ /* 0x040fe400080f0eff */
[----:B------:R-:W-:Y:S01]  /*6dd0*/  LEA.HI.X.SX32 R6, R0, UR7, 0x1, P1 ;  /* 0x0000000700067c11 */ /* 0x000fe200088f0eff */
[----:B------:R-:W-:Y:S01]  /*6de0*/  VIADD R0, R7, 0x20 ;  /* 0x0000002007007836 */ /* 0x000fe20000000000 */
[----:B------:R-:W-:Y:S02]  /*6df0*/  LEA R4, P1, R5, UR8, 0x2 ;  /* 0x0000000805047c11 */ /* 0x000fe4000f8210ff */
[----:B------:R-:W-:Y:S02]  /*6e00*/  LEA R2, P0, R3, UR8, 0x2 ;  /* 0x0000000803027c11 */ /* 0x000fe4000f8010ff */
        /* <DEDUP_REMOVED lines=14> */
[----:B------:R-:W-:Y:S02]  /*6ef0*/  LEA R6, P0, R18, UR8, 0x2 ;  /* 0x0000000812067c11 */ /* 0x000fe4000f8010ff */
        /* <DEDUP_REMOVED lines=13> */
.L_x_27785:
[----:B------:R-:W-:Y:S01]  /*6fd0*/  BSSY B2, `(.L_x_27824) ;  /* 0x0000007000027945 */ /* 0x000fe20003800000 */
[----:B------:R-:W-:Y:S02]  /*6fe0*/  IMAD.MOV.U32 R31, RZ, RZ, 0x2 ;  /* 0x00000002ff1f7424 */ /* 0x000fe400078e00ff */
[----:B------:R-:W-:Y:S02]  /*6ff0*/  IMAD.MOV.U32 R32, RZ, RZ, 0x1f ;  /* 0x0000001fff207424 */ /* 0x000fe400078e00ff */
[----:B------:R-:W-:-:S07]  /*7000*/  IMAD.MOV.U32 R30, RZ, RZ, -0x1 ;  /* 0xffffffffff1e7424 */ /* 0x000fce00078e00ff */
[----:B------:R-:W-:Y:S05]  /*7010*/  WARPSYNC.COLLECTIVE R30, `(.L_x_27825) ;  /* 0x000000001e087348 */ /* 0x000fea0003c00000 */
[----:B------:R0:W1:Y:S02]  /*7020*/  SHFL.BFLY P2, R29, R35, R31, R32 ;  /* 0x0c00001f231d7389 */ /* 0x0000640000040020 */
[----:B01----:R-:W-:Y:S01]  /*7030*/  ENDCOLLECTIVE ;  /* 0x000000000000791b */ /* 0x003fe20003800000 */
.L_x_27825:
[----:B------:R-:W-:Y:S05]  /*7040*/  BSYNC B2 ;  /* 0x0000000000027941 */ /* 0x000fea0003800000 */
.L_x_27824:
        /* <DEDUP_REMOVED lines=9> */
.L_x_27826:
[----:B------:R-:W-:Y:S05]  /*70e0*/  BRA `(.L_x_27827) ;  /* 0xffffffb400f07947 */ /* 0x000fea000383ffff */
.L_x_27790:
[----:B------:R-:W-:Y:S01]  /*70f0*/  BSSY B2, `(.L_x_27828) ;  /* 0x0000007000027945 */ /* 0x000fe20003800000 */
[----:B------:R-:W-:Y:S02]  /*7100*/  IMAD.MOV.U32 R31, RZ, RZ, 0x2 ;  /* 0x00000002ff1f7424 */ /* 0x000fe400078e00ff */
[----:B------:R-:W-:Y:S02]  /*7110*/  IMAD.MOV.U32 R32, RZ, RZ, 0x1f ;  /* 0x0000001fff207424 */ /* 0x000fe400078e00ff */
[----:B------:R-:W-:-:S07]  /*7120*/  IMAD.MOV.U32 R30, RZ, RZ, -0x1 ;  /* 0xffffffffff1e7424 */ /* 0x000fce00078e00ff */
[----:B------:R-:W-:Y:S05]  /*7130*/  WARPSYNC.COLLECTIVE R30, `(.L_x_27829) ;  /* 0x000000001e087348 */ /* 0x000fea0003c00000 */
[----:B------:R0:W1:Y:S02]  /*7140*/  SHFL.BFLY P2, R29, R35, R31, R32 ;  /* 0x0c00001f231d7389 */ /* 0x0000640000040020 */
[----:B01----:R-:W-:Y:S01]  /*7150*/  ENDCOLLECTIVE ;  /* 0x000000000000791b */ /* 0x003fe20003800000 */
.L_x_27829:
[----:B------:R-:W-:Y:S05]  /*7160*/  BSYNC B2 ;  /* 0x0000000000027941 */ /* 0x000fea0003800000 */
.L_x_27828:
        /* <DEDUP_REMOVED lines=9> */
.L_x_27830:
[----:B------:R-:W-:Y:S05]  /*7200*/  BRA `(.L_x_27831) ;  /* 0xffffffc8003c7947 */ /* 0x000fea000383ffff */
.L_x_27793:
        /* <DEDUP_REMOVED lines=8> */
.L_x_27833:
[----:B------:R-:W-:Y:S05]  /*7290*/  BSYNC B0 ;  /* 0x0000000000007941 */ /* 0x000fea0003800000 */
.L_x_27832:
        /* <DEDUP_REMOVED lines=9> */
.L_x_27834:
[----:B------:R-:W-:Y:S02]  /*7330*/  IMAD.MOV.U32 R31, RZ, RZ, 0x4 ;  /* 0x00000004ff1f7424 */ /* 0x000fe400078e00ff */
[----:B------:R-:W-:-:S05]  /*7340*/  IMAD.MOV.U32 R12, RZ, RZ, R29 ;  /* 0x000000ffff0c7224 */ /* 0x000fca00078e001d */
[----:B------:R-:W-:-:S05]  /*7350*/  FMNMX.FTZ R12, R9, R12, !PT ;  /* 0x0000000c090c7209 */ /* 0x000fca0007810000 */
[----:B------:R-:W-:-:S07]  /*7360*/  IMAD.MOV.U32 R35, RZ, RZ, R12 ;  /* 0x000000ffff237224 */ /* 0x000fce00078e000c */
[----:B------:R-:W-:Y:S05]  /*7370*/  WARPSYNC.COLLECTIVE R30, `(.L_x_27835) ;  /* 0x000000001e087348 */ /* 0x000fea0003c00000 */
[----:B------:R0:W1:Y:S02]  /*7380*/  SHFL.BFLY P2, R29, R35, R31, R32 ;  /* 0x0c00001f231d7389 */ /* 0x0000640000040020 */
[----:B01----:R-:W-:Y:S01]  /*7390*/  ENDCOLLECTIVE ;  /* 0x000000000000791b */ /* 0x003fe20003800000 */
.L_x_27835:
[----:B------:R-:W-:Y:S01]  /*73a0*/  IMAD.MOV.U32 R11, RZ, RZ, R29 ;  /* 0x000000ffff0b7224 */ /* 0x000fe200078e001d */
[----:B------:R-:W-:Y:S06]  /*73b0*/  BRA `(.L_x_27836) ;  /* 0xffffffc8006c7947 */ /* 0x000fec000383ffff */
.L_x_27837:
        /* <DEDUP_REMOVED lines=12> */
.L_x_28508:


//--------------------- .text._ZN4vllm25paged_attention_v1_kernelIffLi80ELi8ELi128ELNS_18Fp8KVCacheDataTypeE0ELb1EEEvPT_PKS2_PKT0_S8_ifPKiSA_iPKfiiiSC_SC_iiiii --------------------------
	.section	.text._ZN4vllm25paged_attention_v1_kernelIffLi80ELi8ELi128ELNS_18Fp8KVCacheDataTypeE0ELb1EEEvPT_PKS2_PKT0_S8_ifPKiSA_iPKfiiiSC_SC_iiiii,"ax",@progbits
	.align	128
        .global         _ZN4vllm25paged_attention_v1_kernelIffLi80ELi8ELi128ELNS_18Fp8KVCacheDataTypeE0ELb1EEEvPT_PKS2_PKT0_S8_ifPKiSA_iPKfiiiSC_SC_iiiii
        .type           _ZN4vllm25paged_attention_v1_kernelIffLi80ELi8ELi128ELNS_18Fp8KVCacheDataTypeE0ELb1EEEvPT_PKS2_PKT0_S8_ifPKiSA_iPKfiiiSC_SC_iiiii,@function
        .size           _ZN4vllm25paged_attention_v1_kernelIffLi80ELi8ELi128ELNS_18Fp8KVCacheDataTypeE0ELb1EEEvPT_PKS2_PKT0_S8_ifPKiSA_iPKfiiiSC_SC_iiiii,(.L_x_28509 - _ZN4vllm25paged_attention_v1_kernelIffLi80ELi8ELi128ELNS_18Fp8KVCacheDataTypeE0ELb1EEEvPT_PKS2_PKT0_S8_ifPKiSA_iPKfiiiSC_SC_iiiii)
        .other          _ZN4vllm25paged_attention_v1_kernelIffLi80ELi8ELi128ELNS_18Fp8KVCacheDataTypeE0ELb1EEEvPT_PKS2_PKT0_S8_ifPKiSA_iPKfiiiSC_SC_iiiii,@"STO_CUDA_ENTRY STV_DEFAULT"
_ZN4vllm25paged_attention_v1_kernelIffLi80ELi8ELi128ELNS_18Fp8KVCacheDataTypeE0ELb1EEEvPT_PKS2_PKT0_S8_ifPKiSA_iPKfiiiSC_SC_iiiii:
.text._ZN4vllm25paged_attention_v1_kernelIffLi80ELi8ELi128ELNS_18Fp8KVCacheDataTypeE0ELb1EEEvPT_PKS2_PKT0_S8_ifPKiSA_iPKfiiiSC_SC_iiiii:
        /* <DEDUP_REMOVED lines=103> */
.L_x_27842:
        /* <DEDUP_REMOVED lines=11> */
.L_x_27841:
[----:B------:R-:W-:Y:S05]  /*0720*/  BSYNC B1 ;  /* 0x0000000000017941 */ /* 0x000fea0003800000 */
.L_x_27840:
[----:B------:R-:W-:Y:S05]  /*0730*/  @!P1 BRA `(.L_x_27839) ;  /* 0x0000000000789947 */ /* 0x000fea0003800000 */
[----:B------:R-:W0:Y:S01]  /*0740*/  S2R R7, SR_CgaCtaId ;  /* 0x0000000000077919 */ /* 0x000e220000008800 */
[----:B------:R-:W1:Y:S01]  /*0750*/  LDC.64 R16, c[0x0][0x218] ;  /* 0x00008600ff107b82 */ /* 0x000e620000000a00 */
[----:B------:R-:W-:Y:S01]  /*0760*/  MOV R6, 0x400 ;  /* 0x0000040000067802 */ /* 0x000fe20000000f00 */
[C---:B------:R-:W-:Y:S01]  /*0770*/  VIADD R8, R11.reuse, 0xffffff80 ;  /* 0xffffff800b087836 */ /* 0x040fe20000000000 */
[----:B------:R-:W-:Y:S01]  /*0780*/  IADD3 R9, P0, R4, R9, RZ ;  /* 0x0000000904097210 */ /* 0x000fe20007f1e0ff */
[----:B------:R-:W-:-:S04]  /*0790*/  IMAD R19, R11, 0x4, R72 ;  /* 0x000000040b137824 */ /* 0x000fc800078e0248 */
[----:B------:R-:W-:Y:S01]  /*07a0*/  IMAD.X R12, R12, 0x1, R13, P0 ;  /* 0x000000010c0c7824 */ /* 0x000fe200000e060d */
[----:B-1----:R-:W-:-:S04]  /*07b0*/  LEA R10, P0, R9, R16, 0x2 ;  /* 0x00000010090a7211 */ /* 0x002fc800078010ff */
[----:B------:R-:W-:Y:S02]  /*07c0*/  LEA.HI.X R17, R9, R17, R12, 0x2, P0 ;  /* 0x0000001109117211 */ /* 0x000fe400000f140c */
[----:B0-----:R-:W-:-:S05]  /*07d0*/  LEA R7, R7, R6, 0x18 ;  /* 0x0000000607077211 */ /* 0x001fca00078ec0ff */
[----:B------:R-:W-:-:S04]  /*07e0*/  IMAD R4, R72, 0x50, R7 ;  /* 0x0000005048047824 */ /* 0x000fc800078e0207 */
[----:B------:R-:W-:-:S04]  /*07f0*/  IMAD R4, R11, 0x4, R4 ;  /* 0x000000040b047824 */ /* 0x000fc800078e0204 */
[----:B------:R-:W-:-:S07]  /*0800*/  VIADD R4, R4, 0x100 ;  /* 0x0000010004047836 */ /* 0x000fce0000000000 */
.L_x_27843:
        /* <DEDUP_REMOVED lines=17> */
.L_x_27839:
[----:B------:R-:W-:Y:S05]  /*0920*/  BSYNC B0 ;  /* 0x0000000000007941 */ /* 0x000fea0003800000 */
.L_x_27838:
        /* <DEDUP_REMOVED lines=23> */
[----:B------:R-:W-:Y:S01]  /*0aa0*/  @P3 IMAD R0, R2, UR4, R0 ;  /* 0x0000000402003c24 */ /* 0x000fe2000f8e0200 */
[----:B------:R-:W-:Y:S01]  /*0ab0*/  ULDC UR4, c[0x0][0x248] ;  /* 0x0000920000047ab9 */ /* 0x000fe20000000800 */
[----:B------:R-:W-:Y:S02]  /*0ac0*/  @!P3 IMAD R15, R3, R4, RZ ;  /* 0x00000004030fb224 */ /* 0x000fe400078e02ff */
[----:B------:R-:W-:Y:S02]  /*0ad0*/  @P3 IMAD R15, R0, R11, RZ ;  /* 0x0000000b000f3224 */ /* 0x000fe400078e02ff */
[----:B------:R-:W-:Y:S02]  /*0ae0*/  IMAD R25, R25, UR4, RZ ;  /* 0x0000000419197c24 */ /* 0x000fe4000f8e02ff */
[----:B------:R-:W-:Y:S02]  /*0af0*/  VIADD R15, R15, 0x1 ;  /* 0x000000010f0f7836 */ /* 0x000fe40000000000 */
[----:B0-----:R-:W-:-:S06]  /*0b00*/  VIADD R71, R6, 0xffffffe ;  /* 0x0ffffffe06477836 */ /* 0x001fcc0000000000 */
[----:B------:R-:W0:Y:S02]  /*0b10*/  F2I.FTZ.U32.TRUNC.NTZ R71, R71 ;  /* 0x0000004700477305 */ /* 0x000e24000021f000 */
[----:B0-----:R-:W-:-:S04]  /*0b20*/  IMAD R7, R71, R17, RZ ;  /* 0x0000001147077224 */ /* 0x001fc800078e02ff */
[----:B------:R-:W-:-:S04]  /*0b30*/  IMAD.MOV R7, RZ, RZ, -R7 ;  /* 0x000000ffff077224 */ /* 0x000fc800078e0a07 */
[----:B------:R-:W-:-:S04]  /*0b40*/  IMAD.HI.U32 R70, R71, R7, R70 ;  /* 0x0000000747467227 */ /* 0x000fc800078e0046 */
[----:B------:R-:W-:Y:S02]  /*0b50*/  IMAD.MOV.U32 R7, RZ, RZ, R8 ;  /* 0x000000ffff077224 */ /* 0x000fe400078e0008 */
[----:B------:R-:W-:Y:S02]  /*0b60*/  IMAD.MOV.U32 R71, RZ, RZ, R17 ;  /* 0x000000ffff477224 */ /* 0x000fe400078e0011 */
        /* <DEDUP_REMOVED lines=17> */
[----:B------:R-:W-:Y:S01]  /*0c80*/  SHF.R.S32.HI R0, RZ, 0x1f, R5 ;  /* 0x0000001fff007819 */ /* 0x000fe20000011405 */
[C---:B------:R-:W-:Y:S01]  /*0c90*/  VIADD R65, R72.reuse, 0x14 ;  /* 0x0000001448417836 */ /* 0x040fe20000000000 */
[----:B------:R-:W0:Y:S01]  /*0ca0*/  S2R R17, SR_CgaCtaId ;  /* 0x0000000000117919 */ /* 0x000e220000008800 */
[----:B------:R-:W-:Y:S01]  /*0cb0*/  VIADD R75, R72, 0xc ;  /* 0x0000000c484b7836 */ /* 0x000fe20000000000 */
[----:B------:R-:W-:Y:S01]  /*0cc0*/  LEA.HI R0, R0, R5, RZ, 0x3 ;  /* 0x0000000500007211 */ /* 0x000fe200078f18ff */
[C---:B------:R-:W-:Y:S01]  /*0cd0*/  VIADD R67, R72.reuse, 0x10 ;  /* 0x0000001048437836 */ /* 0x040fe20000000000 */
[----:B------:R-:W-:Y:S01]  /*0ce0*/  ULDC UR4, c[0x0][0x260] ;  /* 0x0000980000047ab9 */ /* 0x000fe20000000800 */
[----:B------:R-:W-:Y:S01]  /*0cf0*/  VIADD R59, R72, 0x20 ;  /* 0x00000020483b7836 */ /* 0x000fe20000000000 */
[----:B------:R-:W-:Y:S01]  /*0d00*/  LOP3.LUT R0, R0, 0xfffffff8, RZ, 0xc0, !PT ;  /* 0xfffffff800007812 */ /* 0x000fe200078ec0ff */
[C---:B------:R-:W-:Y:S01]  /*0d10*/  VIADD R63, R72.reuse, 0x18 ;  /* 0x00000018483f7836 */ /* 0x040fe20000000000 */
[----:B------:R-:W-:Y:S01]  /*0d20*/  SHF.R.S32.HI R20, RZ, 0x1f, R75 ;  /* 0x0000001fff147819 */ /* 0x000fe2000001144b */
[C---:B------:R-:W-:Y:S01]  /*0d30*/  VIADD R14, R72.reuse, 0x24 ;  /* 0x00000024480e7836 */ /* 0x040fe20000000000 */
[----:B------:R-:W-:Y:S01]  /*0d40*/  SHF.R.S32.HI R2, RZ, 0x1f, R67 ;  /* 0x0000001fff027819 */ /* 0x000fe20000011443 */
[----:B------:R-:W-:Y:S01]  /*0d50*/  IMAD.IADD R78, R5, 0x1, -R0 ;  /* 0x00000001054e7824 */ /* 0x000fe200078e0a00 */
        /* <DEDUP_REMOVED lines=8> */
[----:B------:R-:W-:Y:S01]  /*0de0*/  LOP3.LUT R0, R21, 0xfffffffc, RZ, 0xc0, !PT ;  /* 0xfffffffc15007812 */ /* 0x000fe200078ec0ff */
[----:B------:R-:W-:Y:S01]  /*0df0*/  VIADD R10, R72, 0x34 ;  /* 0x00000034480a7836 */ /* 0x000fe20000000000 */
[----:B------:R-:W-:Y:S01]  /*0e00*/  LEA.HI R19, R2, R67, RZ, 0x2 ;  /* 0x0000004302137211 */ /* 0x000fe200078f10ff */
        /* <DEDUP_REMOVED lines=14> */
[----:B------:R-:W1:Y:S01]  /*0ef0*/  LDC R40, c[0x0][0x25c] ;  /* 0x00009700ff287b82 */ /* 0x000e620000000800 */
        /* <DEDUP_REMOVED lines=17> */
[----:B------:R-:W-:Y:S01]  /*1010*/  IMAD.SHL.U32 R19, R28, 0x8, RZ ;  /* 0x000000081c137824 */ /* 0x000fe200078e00ff */
[----:B------:R-:W-:Y:S01]  /*1020*/  SHF.R.S32.HI R2, RZ, 0x1f, R11 ;  /* 0x0000001fff027819 */ /* 0x000fe2000001140b */
[C---:B------:R-:W-:Y:S01]  /*1030*/  IMAD.SHL.U32 R20, R29.reuse, 0x8, RZ ;  /* 0x000000081d147824 */ /* 0x040fe200078e00ff */
[----:B------:R-:W-:Y:S01]  /*1040*/  LOP3.LUT R0, R29, 0xfffffffc, RZ, 0xc0, !PT ;  /* 0xfffffffc1d007812 */ /* 0x000fe200078ec0ff */
[----:B------:R-:W-:Y:S01]  /*1050*/  IMAD.IADD R67, R67, 0x1, -R4 ;  /* 0x0000000143437824 */ /* 0x000fe200078e0a04 */
[C---:B------:R-:W-:Y:S01]  /*1060*/  LOP3.LUT R5, R30.reuse, 0xfffffffc, RZ, 0xc0, !PT ;  /* 0xfffffffc1e057812 */ /* 0x040fe200078ec0ff */
[----:B------:R-:W-:Y:S01]  /*1070*/  IMAD.SHL.U32 R21, R30, 0x8, RZ ;  /* 0x000000081e157824 */ /* 0x000fe200078e00ff */
[----:B------:R-:W-:Y:S01]  /*1080*/  SHF.R.S32.HI R3, RZ, 0x1f, R10 ;  /* 0x0000001fff037819 */ /* 0x000fe2000001140a */
[----:B------:R-:W-:Y:S01]  /*1090*/  IMAD.IADD R13, R13, 0x1, -R0 ;  /* 0x000000010d0d7824 */ /* 0x000fe200078e0a00 */
[----:B------:R-:W-:Y:S01]  /*10a0*/  LEA.HI R31, R2, R11, RZ, 0x2 ;  /* 0x0000000b021f7211 */ /* 0x000fe200078f10ff */
[----:B------:R-:W-:Y:S01]  /*10b0*/  IMAD.IADD R12, R12, 0x1, -R5 ;  /* 0x000000010c0c7824 */ /* 0x000fe200078e0a05 */
[----:B------:R-:W-:-:S02]  /*10c0*/  LOP3.LUT R4, R23, 0xfffffffc, RZ, 0xc0, !PT ;  /* 0xfffffffc17047812 */ /* 0x000fc400078ec0ff */
[----:B------:R-:W-:Y:S01]  /*10d0*/  LEA.HI R32, R3, R10, RZ, 0x2 ;  /* 0x0000000a03207211 */ /* 0x000fe200078f10ff */
[----:B------:R-:W-:Y:S01]  /*10e0*/  IMAD.SHL.U32 R22, R31, 0x8, RZ ;  /* 0x000000081f167824 */ /* 0x000fe200078e00ff */
[----:B------:R-:W-:Y:S01]  /*10f0*/  SHF.R.S32.HI R0, RZ, 0x1f, R9 ;  /* 0x0000001fff007819 */ /* 0x000fe20000011409 */
[----:B------:R-:W-:Y:S01]  /*1100*/  IMAD.IADD R61, R61, 0x1, -R4 ;  /* 0x000000013d3d7824 */ /* 0x000fe200078e0a04 */
[----:B------:R-:W-:Y:S01]  /*1110*/  LOP3.LUT R2, R31, 0xfffffffc, RZ, 0xc0, !PT ;  /* 0xfffffffc1f027812 */ /* 0x000fe200078ec0ff */
[----:B------:R-:W-:Y:S01]  /*1120*/  VIADD R4, R72, 0x4c ;  /* 0x0000004c48047836 */ /* 0x000fe20000000000 */
[----:B------:R-:W-:Y:S01]  /*1130*/  SHF.R.S32.HI R5, RZ, 0x1f, R8 ;  /* 0x0000001fff057819 */ /* 0x000fe20000011408 */
[C---:B------:R-:W-:Y:S01]  /*1140*/  IMAD.SHL.U32 R23, R32.reuse, 0x8, RZ ;  /* 0x0000000820177824 */ /* 0x040fe200078e00ff */
[----:B------:R-:W-:Y:S01]  /*1150*/  LOP3.LUT R3, R32, 0xfffffffc, RZ, 0xc0, !PT ;  /* 0xfffffffc20037812 */ /* 0x000fe200078ec0ff */
[----:B------:R-:W-:Y:S01]  /*1160*/  IMAD.IADD R11, R11, 0x1, -R2 ;  /* 0x000000010b0b7824 */ /* 0x000fe200078e0a02 */
[----:B------:R-:W-:-:S02]  /*1170*/  LEA.HI R33, R0, R9, RZ, 0x2 ;  /* 0x0000000900217211 */ /* 0x000fc400078f10ff */
[----:B------:R-:W-:Y:S01]  /*1180*/  LEA.HI R34, R5, R8, RZ, 0x2 ;  /* 0x0000000805227211 */ /* 0x000fe200078f10ff */
[----:B------:R-:W-:Y:S01]  /*1190*/  IMAD.IADD R10, R10, 0x1, -R3 ;  /* 0x000000010a0a7824 */ /* 0x000fe200078e0a03 */
[----:B------:R-:W-:Y:S01]  /*11a0*/  SHF.R.S32.HI R2, RZ, 0x1f, R7 ;  /* 0x0000001fff027819 */ /* 0x000fe20000011407 */
[----:B------:R-:W-:Y:S01]  /*11b0*/  VIADD R5, R72, 0x48 ;  /* 0x0000004848057836 */ /* 0x000fe20000000000 */
        /* <DEDUP_REMOVED lines=9> */
[----:B------:R-:W-:Y:S01]  /*1250*/  IMAD R0, R18, UR4, RZ ;  /* 0x0000000412007c24 */ /* 0x000fe2000f8e02ff */
[C---:B------:R-:W-:Y:S01]  /*1260*/  LOP3.LUT R2, R35.reuse, 0xfffffffc, RZ, 0xc0, !PT ;  /* 0xfffffffc23027812 */ /* 0x040fe200078ec0ff */
[----:B------:R-:W-:Y:S01]  /*1270*/  IMAD.SHL.U32 R27, R78, 0x4, RZ ;  /* 0x000000044e1b7824 */ /* 0x000fe200078e00ff */
[----:B------:R-:W-:Y:S01]  /*1280*/  SHF.R.S32.HI R3, RZ, 0x1f, R6 ;  /* 0x0000001fff037819 */ /* 0x000fe20000011406 */
[----:B------:R-:W-:Y:S01]  /*1290*/  IMAD.SHL.U32 R30, R35, 0x8, RZ ;  /* 0x00000008231e7824 */ /* 0x000fe200078e00ff */
[----:B------:R-:W-:Y:S01]  /*12a0*/  MOV R24, 0x400 ;  /* 0x0000040000187802 */ /* 0x000fe20000000f00 */
[----:B------:R-:W-:Y:S01]  /*12b0*/  IMAD.IADD R7, R7, 0x1, -R2 ;  /* 0x0000000107077824 */ /* 0x000fe200078e0a02 */
[----:B------:R-:W-:Y:S01]  /*12c0*/  LEA.HI R36, R3, R6, RZ, 0x2 ;  /* 0x0000000603247211 */ /* 0x000fe200078f10ff */
[----:B------:R-:W-:Y:S01]  /*12d0*/  IMAD.SHL.U32 R33, R38, 0x8, RZ ;  /* 0x0000000826217824 */ /* 0x000fe200078e00ff */
[----:B------:R-:W-:Y:S01]  /*12e0*/  SHF.R.S32.HI R39, RZ, 0x1f, R27 ;  /* 0x0000001fff277819 */ /* 0x000fe2000001141b */
[----:B------:R-:W-:Y:S01]  /*12f0*/  ULDC UR4, c[0x0][0x27c] ;  /* 0x00009f0000047ab9 */ /* 0x000fe20000000800 */
[----:B------:R-:W-:Y:S01]  /*1300*/  IADD3 R84, P0, R0, R27, RZ ;  /* 0x0000001b00547210 */ /* 0x000fe20007f1e0ff */
[----:B------:R-:W-:Y:S01]  /*1310*/  IMAD.SHL.U32 R31, R36, 0x8, RZ ;  /* 0x00000008241f7824 */ /* 0x000fe200078e00ff */
[----:B------:R-:W-:-:S02]  /*1320*/  SHF.R.S32.HI R2, RZ, 0x1f, R5 ;  /* 0x0000001fff027819 */ /* 0x000fc40000011405 */
[----:B------:R-:W-:Y:S02]  /*1330*/  LOP3.LUT R3, R36, 0xfffffffc, RZ, 0xc0, !PT ;  /* 0xfffffffc24037812 */ /* 0x000fe400078ec0ff */
[----:B------:R-:W-:Y:S02]  /*1340*/  LEA.HI.X.SX32 R85, R0, R39, 0x1, P0 ;  /* 0x0000002700557211 */ /* 0x000fe400000f0eff */
[----:B------:R-:W-:Y:S01]  /*1350*/  FSETP.NEU.FTZ.AND P0, PT, R82, RZ, PT ;  /* 0x000000ff5200720b */ /* 0x000fe20003f1d000 */
[----:B------:R-:W-:Y:S01]  /*1360*/  IMAD.IADD R6, R6, 0x1, -R3 ;  /* 0x0000000106067824 */ /* 0x000fe200078e0a03 */
[----:B------:R-:W-:Y:S02]  /*1370*/  LEA.HI R37, R2, R5, RZ, 0x2 ;  /* 0x0000000502257211 */ /* 0x000fe400078f10ff */
[----:B------:R-:W-:Y:S02]  /*1380*/  LOP3.LUT R3, R38, 0xfffffffc, RZ, 0xc0, !PT ;  /* 0xfffffffc26037812 */ /* 0x000fe400078ec0ff */
[C---:B------:R-:W-:Y:S01]  /*1390*/  LOP3.LUT R2, R37.reuse, 0xfffffffc, RZ, 0xc0, !PT ;  /* 0xfffffffc25027812 */ /* 0x040fe200078ec0ff */
[----:B------:R-:W-:Y:S01]  /*13a0*/  IMAD.SHL.U32 R32, R37, 0x8, RZ ;  /* 0x0000000825207824 */ /* 0x000fe200078e00ff */
[----:B0-----:R-:W-:Y:S01]  /*13b0*/  LEA R39, R17, R24, 0x18 ;  /* 0x0000001811277211 */ /* 0x001fe200078ec0ff */
        /* <DEDUP_REMOVED lines=17> */
[----:B------:R-:W-:Y:S02]  /*14d0*/  SHF.R.S32.HI R69, RZ, 0x1f, R25 ;  /* 0x0000001fff457819 */ /* 0x000fe40000011419 */
        /* <DEDUP_REMOVED lines=42> */
.L_x_27851:
        /* <DEDUP_REMOVED lines=66> */
[C---:B------:R-:W-:Y:S02]  /*1ba0*/  LEA R24, P1, R25.reuse, UR6, 0x2 ;  /* 0x0000000619187c11 */ /* 0x040fe4000f8210ff */
[----:B------:R-:W-:Y:S02]  /*1bb0*/  SHF.R.S32.HI R86, RZ, 0x1f, R72 ;  /* 0x0000001fff567819 */ /* 0x000fe40000011448 */
[----:B------:R-:W-:Y:S02]  /*1bc0*/  LEA.HI.X R25, R25, UR7, R26, 0x2, P1 ;  /* 0x0000000719197c11 */ /* 0x000fe400088f141a */
[C---:B------:R-:W-:Y:S01]  /*1bd0*/  IADD3 R27, P1, R72.reuse, R82, RZ ;  /* 0x00000052481b7210 */ /* 0x040fe20007f3e0ff */
[----:B------:R-:W-:Y:S02]  /*1be0*/  VIADD R83, R72, 0x8 ;  /* 0x0000000848537836 */ /* 0x000fe40000000000 */
[----:B------:R0:W2:Y:S02]  /*1bf0*/  LDG.E.CONSTANT R88, desc[UR10][R24.64] ;  /* 0x0000000a18587981 */ /* 0x0000a4000c1e9900 */
[----:B------:R-:W-:Y:S01]  /*1c00*/  IMAD.X R86, R86, 0x1, R81, P1 ;  /* 0x0000000156567824 */ /* 0x000fe200008e0651 */
[----:B------:R-:W-:-:S04]  /*1c10*/  LEA R26, P1, R27, UR6, 0x2 ;  /* 0x000000061b1a7c11 */ /* 0x000fc8000f8210ff */
[----:B------:R-:W-:Y:S02]  /*1c20*/  LEA.HI.X R27, R27, UR7, R86, 0x2, P1 ;  /* 0x000000071b1b7c11 */ /* 0x000fe400088f1456 */
[----:B------:R-:W-:-:S03]  /*1c30*/  SHF.R.S32.HI R86, RZ, 0x1f, R83 ;  /* 0x0000001fff567819 */ /* 0x000fc60000011453 */
[----:B------:R1:W3:Y:S01]  /*1c40*/  LDG.E.CONSTANT R89, desc[UR10][R26.64] ;  /* 0x0000000a1a597981 */ /* 0x0002e2000c1e9900 */
        /* <DEDUP_REMOVED lines=13> */
[----:B------:R-:W-:Y:S02]  /*1d20*/  SHF.R.S32.HI R90, RZ, 0x1f, R68 ;  /* 0x0000001fff5a7819 */ /* 0x000fe40000011444 */
[----:B0-----:R-:W-:Y:S02]  /*1d30*/  SHF.R.S32.HI R86, RZ, 0x1f, R66 ;  /* 0x0000001fff567819 */ /* 0x001fe40000011442 */
[----:B------:R-:W-:Y:S01]  /*1d40*/  SHF.R.S32.HI R87, RZ, 0x1f, R67 ;  /* 0x0000001fff577819 */ /* 0x000fe20000011443 */
[----:B--2---:R-:W-:-:S04]  /*1d50*/  FMUL.FTZ R25, R88, R25 ;  /* 0x0000001958197220 */ /* 0x004fc80000410000 */
[----:B---3--:R-:W-:Y:S01]  /*1d60*/  FFMA.FTZ R88, R24, R89, R25 ;  /* 0x0000005918587223 */ /* 0x008fe20000010019 */
[--C-:B------:R-:W-:Y:S02]  /*1d70*/  SHF.R.S32.HI R24, RZ, 0x1f, R75.reuse ;  /* 0x0000001fff187819 */ /* 0x100fe4000001144b */
[----:B------:R-:W-:-:S04]  /*1d80*/  IADD3 R25, P1, P2, R68, R82, R75 ;  /* 0x0000005244197210 */ /* 0x000fc80007a3e04b */
[----:B------:R-:W-:Y:S02]  /*1d90*/  IADD3.X R90, R90, R81, R24, P1, P2 ;  /* 0x000000515a5a7210 */ /* 0x000fe40000fe4418 */
[----:B------:R-:W-:-:S04]  /*1da0*/  LEA R24, P1, R25, UR6, 0x2 ;  /* 0x0000000619187c11 */ /* 0x000fc8000f8210ff */
[----:B------:R-:W-:-:S05]  /*1db0*/  LEA.HI.X R25, R25, UR7, R90, 0x2, P1 ;  /* 0x0000000719197c11 */ /* 0x000fca00088f145a */
[----:B------:R0:W2:Y:S01]  /*1dc0*/  LDG.E.CONSTANT R24, desc[UR10][R24.64] ;  /* 0x0000000a18187981 */ /* 0x0000a2000c1e9900 */
[----:B----4-:R-:W-:Y:S01]  /*1dd0*/  FFMA.FTZ R83, R83, R26, R88 ;  /* 0x0000001a53537223 */ /* 0x010fe20000010058 */
[----:B------:R-:W-:-:S04]  /*1de0*/  IADD3 R26, P1, P2, R66, R82, R67 ;  /* 0x00000052421a7210 */ /* 0x000fc80007a3e043 */
[----:B------:R-:W-:Y:S02]  /*1df0*/  IADD3.X R87, R86, R81, R87, P1, P2 ;  /* 0x0000005156577210 */ /* 0x000fe40000fe4457 */
[C---:B------:R-:W-:Y:S02]  /*1e00*/  LEA R88, P1, R26.reuse, UR6, 0x2 ;  /* 0x000000061a587c11 */ /* 0x040fe4000f8210ff */
[----:B------:R-:W-:Y:S02]  /*1e10*/  SHF.R.S32.HI R86, RZ, 0x1f, R64 ;  /* 0x0000001fff567819 */ /* 0x000fe40000011440 */
[----:B------:R-:W-:Y:S02]  /*1e20*/  LEA.HI.X R89, R26, UR7, R87, 0x2, P1 ;  /* 0x000000071a597c11 */ /* 0x000fe400088f1457 */
[--C-:B------:R-:W-:Y:S02]  /*1e30*/  SHF.R.S32.HI R87, RZ, 0x1f, R65.reuse ;  /* 0x0000001fff577819 */ /* 0x100fe40000011441 */
[----:B------:R-:W-:-:S02]  /*1e40*/  IADD3 R26, P1, P2, R64, R82, R65 ;  /* 0x00000052401a7210 */ /* 0x000fc40007a3e041 */
[----:B------:R1:W3:Y:S02]  /*1e50*/  LDG.E.CONSTANT R89, desc[UR10][R88.64] ;  /* 0x0000000a58597981 */ /* 0x0002e4000c1e9900 */
[----:B0-----:R-:W-:Y:S02]  /*1e60*/  IADD3.X R25, R86, R81, R87, P1, P2 ;  /* 0x0000005156197210 */ /* 0x001fe40000fe4457 */
[----:B------:R-:W-:-:S04]  /*1e70*/  LEA R86, P1, R26, UR6, 0x2 ;  /* 0x000000061a567c11 */ /* 0x000fc8000f8210ff */
[----:B------:R-:W-:-:S05]  /*1e80*/  LEA.HI.X R87, R26, UR7, R25, 0x2, P1 ;  /* 0x000000071a577c11 */ /* 0x000fca00088f1419 */
[----:B------:R-:W4:Y:S01]  /*1e90*/  LDG.E.CONSTANT R86, desc[UR10][R86.64] ;  /* 0x0000000a56567981 */ /* 0x000f22000c1e9900 */
[----:B------:R-:W-:Y:S02]  /*1ea0*/  SHF.R.S32.HI R26, RZ, 0x1f, R62 ;  /* 0x0000001fff1a7819 */ /* 0x000fe4000001143e */
[--C-:B------:R-:W-:Y:S02]  /*1eb0*/  SHF.R.S32.HI R90, RZ, 0x1f, R63.reuse ;  /* 0x0000001fff5a7819 */ /* 0x100fe4000001143f */
[----:B------:R-:W-:-:S04]  /*1ec0*/  IADD3 R25, P1, P2, R62, R82, R63 ;  /* 0x000000523e197210 */ /* 0x000fc80007a3e03f */
[----:B------:R-:W-:Y:S02]  /*1ed0*/  IADD3.X R26, R26, R81, R90, P1, P2 ;  /* 0x000000511a1a7210 */ /* 0x000fe40000fe445a */
[----:B------:R-:W-:-:S04]  /*1ee0*/  LEA R90, P1, R25, UR6, 0x2 ;  /* 0x00000006195a7c11 */ /* 0x000fc8000f8210ff */
[----:B------:R-:W-:-:S06]  /*1ef0*/  LEA.HI.X R91, R25, UR7, R26, 0x2, P1 ;  /* 0x00000007195b7c11 */ /* 0x000fcc00088f141a */
[----:B------:R-:W5:Y:S01]  /*1f00*/  LDG.E.CONSTANT R91, desc[UR10][R90.64] ;  /* 0x0000000a5a5b7981 */ /* 0x000f62000c1e9900 */
[----:B-1----:R-:W-:Y:S01]  /*1f10*/  SHF.R.S32.HI R88, RZ, 0x1f, R60 ;  /* 0x0000001fff587819 */ /* 0x002fe2000001143c */
[----:B--2---:R-:W-:Y:S02]  /*1f20*/  FFMA.FTZ R83, R24, R27, R83 ;  /* 0x0000001b18537223 */ /* 0x004fe40000010053 */
[----:B------:R-:W3:Y:S02]  /*1f30*/  LDS.128 R24, [R0+0x10] ;  /* 0x0000100000187984 */ /* 0x000ee40000000c00 */
[----:B---3--:R-:W-:Y:S01]  /*1f40*/  FFMA.FTZ R83, R24, R89, R83 ;  /* 0x0000005918537223 */ /* 0x008fe20000010053 */
[----:B------:R-:W-:-:S03]  /*1f50*/  SHF.R.S32.HI R24, RZ, 0x1f, R61 ;  /* 0x0000001fff187819 */ /* 0x000fc6000001143d */
[----:B----4-:R-:W-:Y:S01]  /*1f60*/  FFMA.FTZ R86, R86, R25, R83 ;  /* 0x0000001956567223 */ /* 0x010fe20000010053 */
[----:B------:R-:W-:-:S04]  /*1f70*/  IADD3 R25, P1, P2, R60, R82, R61 ;  /* 0x000000523c197210 */ /* 0x000fc80007a3e03d */
[----:B------:R-:W-:Y:S02]  /*1f80*/  IADD3.X R88, R88, R81, R24, P1, P2 ;  /* 0x0000005158587210 */ /* 0x000fe40000fe4418 */
[----:B------:R-:W-:-:S04]  /*1f90*/  LEA R24, P1, R25, UR6, 0x2 ;  /* 0x0000000619187c11 */ /* 0x000fc8000f8210ff */
[----:B------:R-:W-:-:S05]  /*1fa0*/  LEA.HI.X R25, R25, UR7, R88, 0x2, P1 ;  /* 0x0000000719197c11 */ /* 0x000fca00088f1458 */
[----:B------:R0:W2:Y:S01]  /*1fb0*/  LDG.E.CONSTANT R24, desc[UR10][R24.64] ;  /* 0x0000000a18187981 */ /* 0x0000a2000c1e9900 */
[----:B-----5:R-:W-:Y:S01]  /*1fc0*/  FFMA.FTZ R83, R91, R26, R86 ;  /* 0x0000001a5b537223 */ /* 0x020fe20000010056 */
[----:B------:R-:W-:-:S04]  /*1fd0*/  IADD3 R26, P1, P2, R58, R82, R59 ;  /* 0x000000523a1a7210 */ /* 0x000fc80007a3e03b */
[----:B------:R-:W-:Y:S02]  /*1fe0*/  LEA R88, P3, R26, UR6, 0x2 ;  /* 0x000000061a587c11 */ /* 0x000fe4000f8610ff */
[----:B------:R-:W-:-:S04]  /*1ff0*/  IADD3.X R87, R34, R81, R35, P1, P2 ;  /* 0x0000005122577210 */ /* 0x000fc80000fe4423 */
[----:B------:R-:W-:Y:S02]  /*2000*/  LEA.HI.X R89, R26, UR7, R87, 0x2, P3 ;  /* 0x000000071a597c11 */ /* 0x000fe400098f1457 */
[----:B------:R-:W-:-:S04]  /*2010*/  IADD3 R26, P1, P2, R19, R82, R14 ;  /* 0x00000052131a7210 */ /* 0x000fc80007a3e00e */
[----:B------:R-:W-:Y:S01]  /*2020*/  LEA R86, P3, R26, UR6, 0x2 ;  /* 0x000000061a567c11 */ /* 0x000fe2000f8610ff */
[----:B------:R-:W3:Y:S01]  /*2030*/  LDG.E.CONSTANT R89, desc[UR10][R88.64] ;  /* 0x0000000a58597981 */ /* 0x000ee2000c1e9900 */
[----:B------:R-:W-:-:S04]  /*2040*/  IADD3.X R87, R36, R81, R37, P1, P2 ;  /* 0x0000005124577210 */ /* 0x000fc80000fe4425 */
[----:B------:R-:W-:-:S05]  /*2050*/  LEA.HI.X R87, R26, UR7, R87, 0x2, P3 ;  /* 0x000000071a577c11 */ /* 0x000fca00098f1457 */
[----:B------:R-:W4:Y:S01]  /*2060*/  LDG.E.CONSTANT R86, desc[UR10][R86.64] ;  /* 0x0000000a56567981 */ /* 0x000f22000c1e9900 */
[----:B0-----:R-:W-:-:S04]  /*2070*/  IADD3 R25, P1, P2, R20, R82, R13 ;  /* 0x0000005214197210 */ /* 0x001fc80007a3e00d */
[----:B------:R-:W-:Y:S02]  /*2080*/  LEA R90, P3, R25, UR6, 0x2 ;  /* 0x00000006195a7c11 */ /* 0x000fe4000f8610ff */
[----:B------:R-:W-:-:S04]  /*2090*/  IADD3.X R26, R38, R81, R39, P1, P2 ;  /* 0x00000051261a7210 */ /* 0x000fc80000fe4427 */
[----:B------:R-:W-:-:S06]  /*20a0*/  LEA.HI.X R91, R25, UR7, R26, 0x2, P3 ;  /* 0x00000007195b7c11 */ /* 0x000fcc00098f141a */
[----:B------:R-:W5:Y:S01]  /*20b0*/  LDG.E.CONSTANT R91, desc[UR10][R90.64] ;  /* 0x0000000a5a5b7981 */ /* 0x000f62000c1e9900 */
[----:B--2---:R-:W-:-:S03]  /*20c0*/  FFMA.FTZ R83, R24, R27, R83 ;  /* 0x0000001b18537223 */ /* 0x004fc60000010053 */
[----:B------:R-:W3:Y:S02]  /*20d0*/  LDS.128 R24, [R0+0x20] ;  /* 0x0000200000187984 */ /* 0x000ee40000000c00 */
[----:B---3--:R-:W-:-:S04]  /*20e0*/  FFMA.FTZ R83, R24, R89, R83 ;  /* 0x0000005918537223 */ /* 0x008fc80000010053 */
[----:B----4-:R-:W-:Y:S01]  /*20f0*/  FFMA.FTZ R92, R86, R25, R83 ;  /* 0x00000019565c7223 */ /* 0x010fe20000010053 */
[----:B------:R-:W-:-:S04]  /*2100*/  IADD3 R25, P1, P2, R21, R82, R12 ;  /* 0x0000005215197210 */ /* 0x000fc80007a3e00c */
[----:B------:R-:W-:Y:S02]  /*2110*/  LEA R24, P3, R25, UR6, 0x2 ;  /* 0x0000000619187c11 */ /* 0x000fe4000f8610ff */
[----:B------:R-:W-:-:S04]  /*2120*/  IADD3.X R86, R40, R81, R41, P1, P2 ;  /* 0x0000005128567210 */ /* 0x000fc80000fe4429 */
        /* <DEDUP_REMOVED lines=16> */
[----:B------:R-:W-:-:S05]  /*2230*/  LEA.HI.X R93, R25, UR7, R26, 0x2, P3 ;  /* 0x00000007195d7c11 */ /* 0x000fca00098f141a */
        /* <DEDUP_REMOVED lines=15> */
[----:B------:R-:W-:-:S03]  /*2330*/  IADD3 R25, P1, P2, R31, R82, R6 ;  /* 0x000000521f197210 */ /* 0x000fc60007a3e006 */
[----:B------:R-:W3:Y:S01]  /*2340*/  LDG.E.CONSTANT R89, desc[UR10][R92.64] ;  /* 0x0000000a5c597981 */ /* 0x000ee2000c1e9900 */
[C---:B------:R-:W-:Y:S02]  /*2350*/  LEA R24, P3, R25.reuse, UR6, 0x2 ;  /* 0x0000000619187c11 */ /* 0x040fe4000f8610ff */
[-C--:B------:R-:W-:Y:S02]  /*2360*/  IADD3.X R26, R52, R81.reuse, R53, P1, P2 ;  /* 0x00000051341a7210 */ /* 0x080fe40000fe4435 */
[-C--:B------:R-:W-:Y:S02]  /*2370*/  IADD3 R83, P1, P2, R32, R82.reuse, R5 ;  /* 0x0000005220537210 */ /* 0x080fe40007a3e005 */
[----:B------:R-:W-:Y:S02]  /*2380*/  LEA.HI.X R25, R25, UR7, R26, 0x2, P3 ;  /* 0x0000000719197c11 */ /* 0x000fe400098f141a */
[----:B------:R-:W-:Y:S02]  /*2390*/  IADD3 R26, P4, P5, R33, R82, R4 ;  /* 0x00000052211a7210 */ /* 0x000fe40007d9e004 */
[----:B------:R-:W-:Y:S01]  /*23a0*/  LEA R82, P3, R83, UR6, 0x2 ;  /* 0x0000000653527c11 */ /* 0x000fe2000f8610ff */
[----:B------:R1:W4:Y:S01]  /*23b0*/  LDG.E.CONSTANT R88, desc[UR10][R24.64] ;  /* 0x0000000a18587981 */ /* 0x000322000c1e9900 */
[----:B0-----:R-:W-:-:S02]  /*23c0*/  IADD3.X R86, R54, R81, R55, P1, P2 ;  /* 0x0000005136567210 */ /* 0x001fc40000fe4437 */
[----:B------:R-:W-:Y:S02]  /*23d0*/  IADD3.X R81, R56, R81, R57, P4, P5 ;  /* 0x0000005138517210 */ /* 0x000fe400027ea439 */
[----:B------:R-:W-:Y:S02]  /*23e0*/  LEA.HI.X R83, R83, UR7, R86, 0x2, P3 ;  /* 0x0000000753537c11 */ /* 0x000fe400098f1456 */
[----:B------:R-:W-:-:S04]  /*23f0*/  LEA R86, P1, R26, UR6, 0x2 ;  /* 0x000000061a567c11 */ /* 0x000fc8000f8210ff */
[----:B------:R-:W-:Y:S01]  /*2400*/  LEA.HI.X R87, R26, UR7, R81, 0x2, P1 ;  /* 0x000000071a577c11 */ /* 0x000fe200088f1451 */
[----:B------:R-:W5:Y:S05]  /*2410*/  LDG.E.CONSTANT R83, desc[UR10][R82.64] ;  /* 0x0000000a52537981 */ /* 0x000f6a000c1e9900 */
[----:B------:R-:W5:Y:S01]  /*2420*/  LDG.E.CONSTANT R87, desc[UR10][R86.64] ;  /* 0x0000000a56577981 */ /* 0x000f62000c1e9900 */
[----:B------:R-:W-:Y:S01]  /*2430*/  UMOV UR4, 0xffffffff ;  /* 0xffffffff00047882 */ /* 0x000fe20000000000 */
[----:B------:R-:W-:Y:S01]  /*2440*/  ISETP.NE.AND P1, PT, R72, RZ, PT ;  /* 0x000000ff4800720c */ /* 0x000fe20003f25270 */
[----:B--2---:R-:W-:Y:S02]  /*2450*/  FFMA.FTZ R91, R90, R27, R91 ;  /* 0x0000001b5a5b7223 */ /* 0x004fe4000001005b */
[----:B-1----:R-:W3:Y:S02]  /*2460*/  LDS.128 R24, [R0+0x40] ;  /* 0x0000400000187984 */ /* 0x002ee40000000c00 */
[----:B---3--:R-:W-:-:S04]  /*2470*/  FFMA.FTZ R89, R24, R89, R91 ;  /* 0x0000005918597223 */ /* 0x008fc8000001005b */
[----:B----4-:R-:W-:-:S04]  /*2480*/  FFMA.FTZ R88, R88, R25, R89 ;  /* 0x0000001958587223 */ /* 0x010fc80000010059 */
[----:B-----5:R-:W-:-:S04]  /*2490*/  FFMA.FTZ R26, R83, R26, R88 ;  /* 0x0000001a531a7223 */ /* 0x020fc80000010058 */
[----:B------:R-:W-:Y:S01]  /*24a0*/  FFMA.FTZ R81, R87, R27, R26 ;  /* 0x0000001b57517223 */ /* 0x000fe2000001001a */
[----:B------:R-:W-:Y:S06]  /*24b0*/  BRA.DIV UR4, `(.L_x_27849) ;  /* 0x0000004204c47947 */ /* 0x000fec000b800000 */
[----:B------:R-:W0:Y:S02]  /*24c0*/  SHFL.BFLY PT, R27, R81, 0x2, 0x1f ;  /* 0x0c401f00511b7f89 */ /* 0x000e2400000e0000 */
[----:B0-----:R-:W-:-:S05]  /*24d0*/  FADD.FTZ R82, R81, R27 ;  /* 0x0000001b51527221 */ /* 0x001fca0000010000 */
[----:B------:R0:W1:Y:S02]  /*24e0*/  SHFL.BFLY PT, R27, R82, 0x1, 0x1f ;  /* 0x0c201f00521b7f89 */ /* 0x00006400000e0000 */
.L_x_27891:
        /* <DEDUP_REMOVED lines=9> */
.L_x_27848:
[----:B------:R-:W-:-:S13]  /*2580*/  ISETP.NE.AND P1, PT, R72, RZ, PT ;  /* 0x000000ff4800720c */ /* 0x000fda0003f25270 */
[----:B------:R-:W-:-:S05]  /*2590*/  @!P1 IMAD.MOV.U32 R25, RZ, RZ, -0x800001 ;  /* 0xff7fffffff199424 */ /* 0x000fca00078e00ff */
[----:B------:R0:W-:Y:S02]  /*25a0*/  @!P1 STS [R80], R25 ;  /* 0x0000001950009388 */ /* 0x0001e40000000800 */
.L_x_27850:
[----:B------:R-:W-:Y:S05]  /*25b0*/  BSYNC B1 ;  /* 0x0000000000017941 */ /* 0x000fea0003800000 */
.L_x_27847:
[----:B------:R-:W-:Y:S01]  /*25c0*/  IADD3 R76, P1, R76, 0x10, RZ ;  /* 0x000000104c4c7810 */ /* 0x000fe20007f3e0ff */
[----:B01----:R-:W-:Y:S02]  /*25d0*/  VIADD R80, R80, 0x80 ;  /* 0x0000008050507836 */ /* 0x003fe40000000000 */
[----:B------:R-:W-:Y:S02]  /*25e0*/  VIADD R78, R78, 0x20 ;  /* 0x000000204e4e7836 */ /* 0x000fe40000000000 */
[----:B------:R-:W-:Y:S02]  /*25f0*/  VIADD R79, R79, 0x20 ;  /* 0x000000204f4f7836 */ /* 0x000fe40000000000 */
[----:B------:R-:W-:Y:S01]  /*2600*/  IMAD.X R77, RZ, RZ, R77, P1 ;  /* 0x000000ffff4d7224 */ /* 0x000fe200008e064d */
[----:B------:R-:W-:Y:S06]  /*2610*/  @!P0 BRA `(.L_x_27851) ;  /* 0xfffffff000588947 */ /* 0x000fec000383ffff */
[----:B------:R-:W-:Y:S05]  /*2620*/  BRA `(.L_x_27845) ;  /* 0x0000001000187947 */ /* 0x000fea0003800000 */
.L_x_27846:
        /* <DEDUP_REMOVED lines=13> */
[----:B------:R-:W-:Y:S02]  /*2700*/  IMAD.IADD R81, R27, 0x1, R26 ;  /* 0x000000011b517824 */ /* 0x000fe400078e021a */
[----:B------:R-:W-:Y:S01]  /*2710*/  IMAD.MOV.U32 R69, RZ, RZ, -0x800001 ;  /* 0xff7fffffff457424 */ /* 0x000fe200078e00ff */
[----:B------:R-:W-:-:S02]  /*2720*/  LEA.HI.X R75, R25, UR5, R24, 0x2, P0 ;  /* 0x00000005194b7c11 */ /* 0x000fc400080f1418 */
[----:B------:R-:W-:-:S07]  /*2730*/  IADD3 R78, -R73, 0x1, R80 ;  /* 0x00000001494e7810 */ /* 0x000fce0007ffe150 */
.L_x_27856:
        /* <DEDUP_REMOVED lines=65> */
[----:B------:R-:W-:-:S03]  /*2b50*/  IADD3 R27, P0, R72, R86, RZ ;  /* 0x00000056481b7210 */ /* 0x000fc60007f1e0ff */
[----:B------:R0:W2:Y:S02]  /*2b60*/  LDG.E.CONSTANT R90, desc[UR10][R24.64] ;  /* 0x0000000a185a7981 */ /* 0x0000a4000c1e9900 */
[----:B------:R-:W-:Y:S01]  /*2b70*/  IMAD.X R88, R88, 0x1, R77, P0 ;  /* 0x0000000158587824 */ /* 0x000fe200000e064d */
[----:B------:R-:W-:-:S04]  /*2b80*/  LEA R26, P0, R27, UR14, 0x2 ;  /* 0x0000000e1b1a7c11 */ /* 0x000fc8000f8010ff */
        /* <DEDUP_REMOVED lines=22> */
[----:B------:R-:W-:-:S05]  /*2cf0*/  LOP3.LUT R90, R90, 0xfffffffc, RZ, 0xc0, !PT ;  /* 0xfffffffc5a5a7812 */ /* 0x000fca00078ec0ff */
[----:B------:R-:W-:Y:S01]  /*2d00*/  IMAD.IADD R25, R25, 0x1, -R90 ;  /* 0x0000000119197824 */ /* 0x000fe200078e0a5a */
[----:B------:R-:W-:-:S04]  /*2d10*/  SHF.R.S32.HI R90, RZ, 0x1f, R68 ;  /* 0x0000001fff5a7819 */ /* 0x000fc80000011444 */
[--C-:B------:R-:W-:Y:S02]  /*2d20*/  SHF.R.S32.HI R87, RZ, 0x1f, R25.reuse ;  /* 0x0000001fff577819 */ /* 0x100fe40000011419 */
[----:B------:R-:W-:-:S04]  /*2d30*/  IADD3 R25, P0, P1, R68, R86, R25 ;  /* 0x0000005644197210 */ /* 0x000fc8000791e019 */
[----:B------:R-:W-:Y:S02]  /*2d40*/  IADD3.X R90, R90, R77, R87, P0, P1 ;  /* 0x0000004d5a5a7210 */ /* 0x000fe400007e2457 */
[----:B0-----:R-:W-:-:S04]  /*2d50*/  LEA R88, P0, R25, UR14, 0x2 ;  /* 0x0000000e19587c11 */ /* 0x001fc8000f8010ff */
[----:B------:R-:W-:-:S05]  /*2d60*/  LEA.HI.X R89, R25, UR15, R90, 0x2, P0 ;  /* 0x0000000f19597c11 */ /* 0x000fca00080f145a */
[----:B------:R0:W2:Y:S01]  /*2d70*/  LDG.E.CONSTANT R90, desc[UR10][R88.64] ;  /* 0x0000000a585a7981 */ /* 0x0000a2000c1e9900 */
[--C-:B------:R-:W-:Y:S01]  /*2d80*/  IADD3 R25, P0, P1, R66, R86, R67.reuse ;  /* 0x0000005642197210 */ /* 0x100fe2000791e043 */
[----:B----4-:R-:W-:Y:S01]  /*2d90*/  FFMA.FTZ R87, R83, R26, R24 ;  /* 0x0000001a53577223 */ /* 0x010fe20000010018 */
[----:B------:R-:W-:Y:S02]  /*2da0*/  SHF.R.S32.HI R26, RZ, 0x1f, R66 ;  /* 0x0000001fff1a7819 */ /* 0x000fe40000011442 */
[----:B------:R-:W-:-:S04]  /*2db0*/  SHF.R.S32.HI R24, RZ, 0x1f, R67 ;  /* 0x0000001fff187819 */ /* 0x000fc80000011443 */
[-C--:B------:R-:W-:Y:S02]  /*2dc0*/  IADD3.X R26, R26, R77.reuse, R24, P0, P1 ;  /* 0x0000004d1a1a7210 */ /* 0x080fe400007e2418 */
[C---:B------:R-:W-:Y:S02]  /*2dd0*/  LEA R24, P0, R25.reuse, UR14, 0x2 ;  /* 0x0000000e19187c11 */ /* 0x040fe4000f8010ff */
[--C-:B------:R-:W-:Y:S02]  /*2de0*/  SHF.R.S32.HI R92, RZ, 0x1f, R65.reuse ;  /* 0x0000001fff5c7819 */ /* 0x100fe40000011441 */
[----:B------:R-:W-:Y:S02]  /*2df0*/  LEA.HI.X R25, R25, UR15, R26, 0x2, P0 ;  /* 0x0000000f19197c11 */ /* 0x000fe400080f141a */
[----:B------:R-:W-:Y:S02]  /*2e00*/  SHF.R.S32.HI R91, RZ, 0x1f, R64 ;  /* 0x0000001fff5b7819 */ /* 0x000fe40000011440 */
[----:B------:R-:W-:Y:S01]  /*2e10*/  IADD3 R26, P0, P1, R64, R86, R65 ;  /* 0x00000056401a7210 */ /* 0x000fe2000791e041 */
[----:B------:R1:W3:Y:S03]  /*2e20*/  LDG.E.CONSTANT R83, desc[UR10][R24.64] ;  /* 0x0000000a18537981 */ /* 0x0002e6000c1e9900 */
[----:B0-----:R-:W-:-:S02]  /*2e30*/  IADD3.X R89, R91, R77, R92, P0, P1 ;  /* 0x0000004d5b597210 */ /* 0x001fc400007e245c */
[----:B------:R-:W-:-:S04]  /*2e40*/  LEA R88, P0, R26, UR14, 0x2 ;  /* 0x0000000e1a587c11 */ /* 0x000fc8000f8010ff */
[----:B------:R-:W-:-:S05]  /*2e50*/  LEA.HI.X R89, R26, UR15, R89, 0x2, P0 ;  /* 0x0000000f1a597c11 */ /* 0x000fca00080f1459 */
[----:B------:R-:W4:Y:S01]  /*2e60*/  LDG.E.CONSTANT R88, desc[UR10][R88.64] ;  /* 0x0000000a58587981 */ /* 0x000f22000c1e9900 */
[----:B------:R-:W-:Y:S02]  /*2e70*/  SHF.R.S32.HI R26, RZ, 0x1f, R62 ;  /* 0x0000001fff1a7819 */ /* 0x000fe4000001143e */
[----:B-1----:R-:W-:Y:S01]  /*2e80*/  IADD3 R24, P0, P1, R62, R86, R63 ;  /* 0x000000563e187210 */ /* 0x002fe2000791e03f */
[----:B--2---:R-:W-:Y:S01]  /*2e90*/  FFMA.FTZ R87, R90, R27, R87 ;  /* 0x0000001b5a577223 */ /* 0x004fe20000010057 */
[----:B------:R-:W-:-:S04]  /*2ea0*/  SHF.R.S32.HI R27, RZ, 0x1f, R63 ;  /* 0x0000001fff1b7819 */ /* 0x000fc8000001143f */
[----:B------:R-:W-:Y:S02]  /*2eb0*/  IADD3.X R25, R26, R77, R27, P0, P1 ;  /* 0x0000004d1a197210 */ /* 0x000fe400007e241b */
[----:B------:R-:W-:-:S04]  /*2ec0*/  LEA R92, P0, R24, UR14, 0x2 ;  /* 0x0000000e185c7c11 */ /* 0x000fc8000f8010ff */
[----:B------:R-:W-:Y:S02]  /*2ed0*/  LEA.HI.X R93, R24, UR15, R25, 0x2, P0 ;  /* 0x0000000f185d7c11 */ /* 0x000fe400080f1419 */
[----:B------:R-:W3:Y:S04]  /*2ee0*/  LDS.128 R24, [R0+0x10] ;  /* 0x0000100000187984 */ /* 0x000ee80000000c00 */
[----:B------:R-:W2:Y:S01]  /*2ef0*/  LDG.E.CONSTANT R93, desc[UR10][R92.64] ;  /* 0x0000000a5c5d7981 */ /* 0x000ea2000c1e9900 */
[----:B------:R-:W-:Y:S01]  /*2f00*/  SHF.R.S32.HI R90, RZ, 0x1f, R60 ;  /* 0x0000001fff5a7819 */ /* 0x000fe2000001143c */
[----:B---3--:R-:W-:Y:S01]  /*2f10*/  FFMA.FTZ R83, R24, R83, R87 ;  /* 0x0000005318537223 */ /* 0x008fe20000010057 */
[----:B------:R-:W-:-:S03]  /*2f20*/  IADD3 R24, P0, P1, R60, R86, R61 ;  /* 0x000000563c187210 */ /* 0x000fc6000791e03d */
[----:B----4-:R-:W-:Y:S01]  /*2f30*/  FFMA.FTZ R88, R88, R25, R83 ;  /* 0x0000001958587223 */ /* 0x010fe20000010053 */
[----:B------:R-:W-:-:S04]  /*2f40*/  SHF.R.S32.HI R25, RZ, 0x1f, R61 ;  /* 0x0000001fff197819 */ /* 0x000fc8000001143d */
[----:B------:R-:W-:Y:S02]  /*2f50*/  IADD3.X R25, R90, R77, R25, P0, P1 ;  /* 0x0000004d5a197210 */ /* 0x000fe400007e2419 */
[----:B------:R-:W-:-:S04]  /*2f60*/  LEA R90, P0, R24, UR14, 0x2 ;  /* 0x0000000e185a7c11 */ /* 0x000fc8000f8010ff */
[----:B------:R-:W-:-:S05]  /*2f70*/  LEA.HI.X R91, R24, UR15, R25, 0x2, P0 ;  /* 0x0000000f185b7c11 */ /* 0x000fca00080f1419 */
[----:B------:R-:W3:Y:S01]  /*2f80*/  LDG.E.CONSTANT R90, desc[UR10][R90.64] ;  /* 0x0000000a5a5a7981 */ /* 0x000ee2000c1e9900 */
        /* <DEDUP_REMOVED lines=11> */
[----:B------:R-:W-:-:S04]  /*3040*/  IADD3 R26, P0, P1, R20, R86, R13 ;  /* 0x00000056141a7210 */ /* 0x000fc8000791e00d */
[----:B------:R-:W-:Y:S01]  /*3050*/  LEA R92, P2, R26, UR14, 0x2 ;  /* 0x0000000e1a5c7c11 */ /* 0x000fe2000f8410ff */
[----:B---3--:R-:W-:Y:S01]  /*3060*/  FFMA.FTZ R87, R90, R27, R87 ;  /* 0x0000001b5a577223 */ /* 0x008fe20000010057 */
[----:B------:R-:W-:-:S04]  /*3070*/  IADD3.X R27, R38, R77, R39, P0, P1 ;  /* 0x0000004d261b7210 */ /* 0x000fc800007e2427 */
[----:B------:R-:W-:Y:S02]  /*3080*/  LEA.HI.X R93, R26, UR15, R27, 0x2, P2 ;  /* 0x0000000f1a5d7c11 */ /* 0x000fe400090f141b */
[----:B0-----:R-:W2:Y:S04]  /*3090*/  LDS.128 R24, [R0+0x20] ;  /* 0x0000200000187984 */ /* 0x001ea80000000c00 */
[----:B------:R-:W3:Y:S01]  /*30a0*/  LDG.E.CONSTANT R93, desc[UR10][R92.64] ;  /* 0x0000000a5c5d7981 */ /* 0x000ee2000c1e9900 */
[----:B--2---:R-:W-:-:S04]  /*30b0*/  FFMA.FTZ R83, R24, R83, R87 ;  /* 0x0000005318537223 */ /* 0x004fc80000010057 */
[----:B----4-:R-:W-:Y:S01]  /*30c0*/  FFMA.FTZ R24, R88, R25, R83 ;  /* 0x0000001958187223 */ /* 0x010fe20000010053 */
[----:B------:R-:W-:-:S04]  /*30d0*/  IADD3 R25, P0, P1, R21, R86, R12 ;  /* 0x0000005615197210 */ /* 0x000fc8000791e00c */
[----:B------:R-:W-:Y:S02]  /*30e0*/  LEA R90, P2, R25, UR14, 0x2 ;  /* 0x0000000e195a7c11 */ /* 0x000fe4000f8410ff */
[----:B------:R-:W-:-:S04]  /*30f0*/  IADD3.X R88, R40, R77, R41, P0, P1 ;  /* 0x0000004d28587210 */ /* 0x000fc800007e2429 */
[----:B------:R-:W-:-:S05]  /*3100*/  LEA.HI.X R91, R25, UR15, R88, 0x2, P2 ;  /* 0x0000000f195b7c11 */ /* 0x000fca00090f1458 */
[----:B------:R-:W2:Y:S01]  /*3110*/  LDG.E.CONSTANT R90, desc[UR10][R90.64] ;  /* 0x0000000a5a5a7981 */ /* 0x000ea2000c1e9900 */
[----:B------:R-:W-:Y:S01]  /*3120*/  IADD3 R25, P0, P1, R22, R86, R11 ;  /* 0x0000005616197210 */ /* 0x000fe2000791e00b */
[----:B---3--:R-:W-:-:S03]  /*3130*/  FFMA.FTZ R87, R93, R26, R24 ;  /* 0x0000001a5d577223 */ /* 0x008fc60000010018 */
[----:B------:R-:W-:Y:S02]  /*3140*/  LEA R24, P2, R25, UR14, 0x2 ;  /* 0x0000000e19187c11 */ /* 0x000fe4000f8410ff */
[----:B------:R-:W-:-:S04]  /*3150*/  IADD3.X R26, R42, R77, R43, P0, P1 ;  /* 0x0000004d2a1a7210 */ /* 0x000fc800007e242b */
[----:B------:R-:W-:Y:S02]  /*3160*/  LEA.HI.X R25, R25, UR15, R26, 0x2, P2 ;  /* 0x0000000f19197c11 */ /* 0x000fe400090f141a */
[----:B------:R-:W-:-:S03]  /*3170*/  IADD3 R26, P0, P1, R23, R86, R10 ;  /* 0x00000056171a7210 */ /* 0x000fc6000791e00a */
[----:B------:R0:W3:Y:S01]  /*3180*/  LDG.E.CONSTANT R83, desc[UR10][R24.64] ;  /* 0x0000000a18537981 */ /* 0x0000e2000c1e9900 */
[----:B------:R-:W-:Y:S02]  /*3190*/  LEA R88, P2, R26, UR14, 0x2 ;  /* 0x0000000e1a587c11 */ /* 0x000fe4000f8410ff */
[----:B------:R-:W-:-:S04]  /*31a0*/  IADD3.X R89, R44, R77, R45, P0, P1 ;  /* 0x0000004d2c597210 */ /* 0x000fc800007e242d */
[----:B------:R-:W-:-:S05]  /*31b0*/  LEA.HI.X R89, R26, UR15, R89, 0x2, P2 ;  /* 0x0000000f1a597c11 */ /* 0x000fca00090f1459 */
[----:B------:R-:W4:Y:S01]  /*31c0*/  LDG.E.CONSTANT R88, desc[UR10][R88.64] ;  /* 0x0000000a58587981 */ /* 0x000f22000c1e9900 */
[----:B------:R-:W-:Y:S01]  /*31d0*/  IADD3 R26, P0, P1, R28, R86, R9 ;  /* 0x000000561c1a7210 */ /* 0x000fe2000791e009 */
[----:B--2---:R-:W-:-:S03]  /*31e0*/  FFMA.FTZ R87, R90, R27, R87 ;  /* 0x0000001b5a577223 */ /* 0x004fc60000010057 */
[----:B------:R-:W-:Y:S02]  /*31f0*/  LEA R90, P2, R26, UR14, 0x2 ;  /* 0x0000000e1a5a7c11 */ /* 0x000fe4000f8410ff */
[----:B------:R-:W-:-:S04]  /*3200*/  IADD3.X R27, R46, R77, R47, P0, P1 ;  /* 0x0000004d2e1b7210 */ /* 0x000fc800007e242f */
[----:B------:R-:W-:Y:S02]  /*3210*/  LEA.HI.X R91, R26, UR15, R27, 0x2, P2 ;  /* 0x0000000f1a5b7c11 */ /* 0x000fe400090f141b */
[----:B0-----:R-:W3:Y:S04]  /*3220*/  LDS.128 R24, [R0+0x30] ;  /* 0x0000300000187984 */ /* 0x001ee80000000c00 */
[----:B------:R0:W2:Y:S01]  /*3230*/  LDG.E.CONSTANT R91, desc[UR10][R90.64] ;  /* 0x0000000a5a5b7981 */ /* 0x0000a2000c1e9900 */
[----:B---3--:R-:W-:-:S04]  /*3240*/  FFMA.FTZ R83, R24, R83, R87 ;  /* 0x0000005318537223 */ /* 0x008fc80000010057 */
[----:B----4-:R-:W-:Y:S01]  /*3250*/  FFMA.FTZ R24, R88, R25, R83 ;  /* 0x0000001958187223 */ /* 0x010fe20000010053 */
[----:B------:R-:W-:-:S04]  /*3260*/  IADD3 R25, P0, P1, R29, R86, R8 ;  /* 0x000000561d197210 */ /* 0x000fc8000791e008 */
[----:B------:R-:W-:Y:S02]  /*3270*/  LEA R88, P2, R25, UR14, 0x2 ;  /* 0x0000000e19587c11 */ /* 0x000fe4000f8410ff */
[----:B------:R-:W-:-:S04]  /*3280*/  IADD3.X R92, R48, R77, R49, P0, P1 ;  /* 0x0000004d305c7210 */ /* 0x000fc800007e2431 */
[----:B------:R-:W-:-:S06]  /*3290*/  LEA.HI.X R89, R25, UR15, R92, 0x2, P2 ;  /* 0x0000000f19597c11 */ /* 0x000fcc00090f145c */
[----:B------:R-:W3:Y:S01]  /*32a0*/  LDG.E.CONSTANT R89, desc[UR10][R88.64] ;  /* 0x0000000a58597981 */ /* 0x000ee2000c1e9900 */
[----:B------:R-:W-:-:S04]  /*32b0*/  IADD3 R25, P0, P1, R30, R86, R7 ;  /* 0x000000561e197210 */ /* 0x000fc8000791e007 */
[----:B0-----:R-:W-:Y:S01]  /*32c0*/  IADD3.X R90, R50, R77, R51, P0, P1 ;  /* 0x0000004d325a7210 */ /* 0x001fe200007e2433 */
[----:B--2---:R-:W-:Y:S01]  /*32d0*/  FFMA.FTZ R26, R91, R26, R24 ;  /* 0x0000001a5b1a7223 */ /* 0x004fe20000010018 */
[----:B------:R-:W-:-:S04]  /*32e0*/  LEA R24, P2, R25, UR14, 0x2 ;  /* 0x0000000e19187c11 */ /* 0x000fc8000f8410ff */
[----:B------:R-:W-:-:S05]  /*32f0*/  LEA.HI.X R25, R25, UR15, R90, 0x2, P2 ;  /* 0x0000000f19197c11 */ /* 0x000fca00090f145a */
[----:B------:R0:W2:Y:S01]  /*3300*/  LDG.E.CONSTANT R83, desc[UR10][R24.64] ;  /* 0x0000000a18537981 */ /* 0x0000a2000c1e9900 */
[----:B---3--:R-:W-:Y:S01]  /*3310*/  FFMA.FTZ R93, R89, R27, R26 ;  /* 0x0000001b595d7223 */ /* 0x008fe2000001001a */
[----:B------:R-:W-:-:S04]  /*3320*/  IADD3 R26, P0, P1, R31, R86, R6 ;  /* 0x000000561f1a7210 */ /* 0x000fc8000791e006 */
[----:B------:R-:W-:Y:S02]  /*3330*/  LEA R90, P2, R26, UR14, 0x2 ;  /* 0x0000000e1a5a7c11 */ /* 0x000fe4000f8410ff */
[----:B------:R-:W-:-:S04]  /*3340*/  IADD3.X R27, R52, R77, R53, P0, P1 ;  /* 0x0000004d341b7210 */ /* 0x000fc800007e2435 */
[----:B------:R-:W-:Y:S02]  /*3350*/  LEA.HI.X R91, R26, UR15, R27, 0x2, P2 ;  /* 0x0000000f1a5b7c11 */ /* 0x000fe400090f141b */
[----:B------:R-:W-:-:S03]  /*3360*/  IADD3 R26, P0, P1, R32, R86, R5 ;  /* 0x00000056201a7210 */ /* 0x000fc6000791e005 */
[----:B------:R-:W3:Y:S01]  /*3370*/  LDG.E.CONSTANT R90, desc[UR10][R90.64] ;  /* 0x0000000a5a5a7981 */ /* 0x000ee2000c1e9900 */
[----:B------:R-:W-:Y:S02]  /*3380*/  IADD3.X R27, R54, R77, R55, P0, P1 ;  /* 0x0000004d361b7210 */ /* 0x000fe400007e2437 */
[----:B------:R-:W-:-:S04]  /*3390*/  LEA R88, P2, R26, UR14, 0x2 ;  /* 0x0000000e1a587c11 */ /* 0x000fc8000f8410ff */
[----:B------:R-:W-:Y:S02]  /*33a0*/  LEA.HI.X R89, R26, UR15, R27, 0x2, P2 ;  /* 0x0000000f1a597c11 */ /* 0x000fe400090f141b */
[----:B0-----:R-:W2:Y:S01]  /*33b0*/  LDS.128 R24, [R0+0x40] ;  /* 0x0000400000187984 */ /* 0x001ea20000000c00 */
[----:B------:R-:W-:-:S03]  /*33c0*/  IADD3 R87, P0, P1, R33, R86, R4 ;  /* 0x0000005621577210 */ /* 0x000fc6000791e004 */
[----:B------:R-:W4:Y:S01]  /*33d0*/  LDG.E.CONSTANT R89, desc[UR10][R88.64] ;  /* 0x0000000a58597981 */ /* 0x000f22000c1e9900 */
[----:B--2---:R-:W-:Y:S01]  /*33e0*/  FFMA.FTZ R83, R24, R83, R93 ;  /* 0x0000005318537223 */ /* 0x004fe2000001005d */
[----:B------:R-:W-:Y:S02]  /*33f0*/  IADD3.X R24, R56, R77, R57, P0, P1 ;  /* 0x0000004d38187210 */ /* 0x000fe400007e2439 */
[----:B------:R-:W-:-:S04]  /*3400*/  LEA R86, P0, R87, UR14, 0x2 ;  /* 0x0000000e57567c11 */ /* 0x000fc8000f8010ff */
[----:B------:R-:W-:-:S06]  /*3410*/  LEA.HI.X R87, R87, UR15, R24, 0x2, P0 ;  /* 0x0000000f57577c11 */ /* 0x000fcc00080f1418 */
[----:B------:R-:W2:Y:S01]  /*3420*/  LDG.E.CONSTANT R87, desc[UR10][R86.64] ;  /* 0x0000000a56577981 */ /* 0x000ea2000c1e9900 */
[----:B------:R-:W-:Y:S01]  /*3430*/  UMOV UR4, 0xffffffff ;  /* 0xffffffff00047882 */ /* 0x000fe20000000000 */
[----:B------:R-:W-:Y:S01]  /*3440*/  ISETP.NE.AND P0, PT, R72, RZ, PT ;  /* 0x000000ff4800720c */ /* 0x000fe20003f05270 */
[----:B---3--:R-:W-:-:S04]  /*3450*/  FFMA.FTZ R24, R90, R25, R83 ;  /* 0x000000195a187223 */ /* 0x008fc80000010053 */
[----:B----4-:R-:W-:-:S04]  /*3460*/  FFMA.FTZ R24, R89, R26, R24 ;  /* 0x0000001a59187223 */ /* 0x010fc80000010018 */
[----:B--2---:R-:W-:Y:S01]  /*3470*/  FFMA.FTZ R77, R87, R27, R24 ;  /* 0x0000001b574d7223 */ /* 0x004fe20000010018 */
[----:B------:R-:W-:Y:S06]  /*3480*/  BRA.DIV UR4, `(.L_x_27854) ;  /* 0x0000003604187947 */ /* 0x000fec000b800000 */
[----:B------:R-:W0:Y:S02]  /*3490*/  SHFL.BFLY PT, R27, R77, 0x2, 0x1f ;  /* 0x0c401f004d1b7f89 */ /* 0x000e2400000e0000 */
[----:B0-----:R-:W-:-:S05]  /*34a0*/  FADD.FTZ R83, R77, R27 ;  /* 0x0000001b4d537221 */ /* 0x001fca0000010000 */
[----:B------:R0:W1:Y:S02]  /*34b0*/  SHFL.BFLY PT, R27, R83, 0x1, 0x1f ;  /* 0x0c201f00531b7f89 */ /* 0x00006400000e0000 */
.L_x_27895:
        /* <DEDUP_REMOVED lines=12> */
.L_x_27853:
[----:B------:R-:W-:-:S13]  /*3580*/  ISETP.NE.AND P0, PT, R72, RZ, PT ;  /* 0x000000ff4800720c */ /* 0x000fda0003f05270 */
[----:B------:R-:W-:-:S05]  /*3590*/  @!P0 IMAD.MOV.U32 R24, RZ, RZ, -0x800001 ;  /* 0xff7fffffff188424 */ /* 0x000fca00078e00ff */
[----:B------:R3:W-:Y:S02]  /*35a0*/  @!P0 STS [R81], R24 ;  /* 0x0000001851008388 */ /* 0x0007e40000000800 */
.L_x_27855:
[----:B------:R-:W-:Y:S05]  /*35b0*/  BSYNC B1 ;  /* 0x0000000000017941 */ /* 0x000fea0003800000 */
.L_x_27852:
[----:B--23--:R-:W-:Y:S01]  /*35c0*/  VIADD R24, R73, 0x7 ;  /* 0x0000000749187836 */ /* 0x00cfe20000000000 */
[----:B------:R-:W-:Y:S01]  /*35d0*/  IADD3 R74, P1, R74, 0x10, RZ ;  /* 0x000000104a4a7810 */ /* 0x000fe20007f3e0ff */
[----:B------:R-:W-:Y:S02]  /*35e0*/  VIADD R76, R76, 0x4 ;  /* 0x000000044c4c7836 */ /* 0x000fe40000000000 */
[----:B------:R-:W-:Y:S01]  /*35f0*/  VIADD R81, R81, 0x80 ;  /* 0x0000008051517836 */ /* 0x000fe20000000000 */
[----:B------:R-:W-:Y:S01]  /*3600*/  SHF.R.S32.HI R25, RZ, 0x1f, R24 ;  /* 0x0000001fff197819 */ /* 0x000fe20000011418 */
[----:B------:R-:W-:Y:S02]  /*3610*/  VIADD R80, R80, 0x20 ;  /* 0x0000002050507836 */ /* 0x000fe40000000000 */
[----:B------:R-:W-:Y:S01]  /*3620*/  VIADD R78, R78, 0x20 ;  /* 0x000000204e4e7836 */ /* 0x000fe20000000000 */
[----:B------:R-:W-:Y:S01]  /*3630*/  LEA.HI R25, R25, R24, RZ, 0x3 ;  /* 0x0000001819197211 */ /* 0x000fe200078f18ff */
[----:B------:R-:W-:-:S02]  /*3640*/  VIADD R79, R79, 0x20 ;  /* 0x000000204f4f7836 */ /* 0x000fc40000000000 */
[----:B------:R-:W-:Y:S01]  /*3650*/  IMAD.X R75, RZ, RZ, R75, P1 ;  /* 0x000000ffff4b7224 */ /* 0x000fe200008e064b */
[----:B------:R-:W-:-:S04]  /*3660*/  SHF.R.S32.HI R25, RZ, 0x3, R25 ;  /* 0x00000003ff197819 */ /* 0x000fc80000011419 */
[----:B------:R-:W-:-:S13]  /*3670*/  ISETP.GE.AND P0, PT, R76, R25, PT ;  /* 0x000000194c00720c */ /* 0x000fda0003f06270 */
[----:B------:R-:W-:Y:S05]  /*3680*/  @!P0 BRA `(.L_x_27856) ;  /* 0xfffffff0002c8947 */ /* 0x000fea000383ffff */
.L_x_27845:
[----:B------:R-:W-:Y:S05]  /*3690*/  BSYNC B0 ;  /* 0x0000000000007941 */ /* 0x000fea0003800000 */
.L_x_27844:
        /* <DEDUP_REMOVED lines=13> */
.L_x_27900:
        /* <DEDUP_REMOVED lines=16> */
[----:B--2---:R-:W1:Y:S01]  /*3870*/  @!P0 S2R R5, SR_CgaCtaId ;  /* 0x0000000000058919 */ /* 0x004e620000008800 */
        /* <DEDUP_REMOVED lines=31> */
.L_x_27862:
        /* <DEDUP_REMOVED lines=11> */
.L_x_27861:
[----:B------:R-:W-:Y:S05]  /*3b20*/  BSYNC B1 ;  /* 0x0000000000017941 */ /* 0x000fea0003800000 */
.L_x_27860:
        /* <DEDUP_REMOVED lines=14> */
.L_x_27865:
        /* <DEDUP_REMOVED lines=100> */
.L_x_27864:
[----:B------:R-:W-:Y:S05]  /*4250*/  BSYNC B1 ;  /* 0x0000000000017941 */ /* 0x000fea0003800000 */
.L_x_27863:
        /* <DEDUP_REMOVED lines=55> */
.L_x_27867:
[----:B------:R-:W-:Y:S05]  /*45d0*/  BSYNC B1 ;  /* 0x0000000000017941 */ /* 0x000fea0003800000 */
.L_x_27866:
        /* <DEDUP_REMOVED lines=26> */
.L_x_27859:
[----:B------:R-:W-:Y:S05]  /*4780*/  BSYNC B0 ;  /* 0x0000000000007941 */ /* 0x000fea0003800000 */
.L_x_27858:
        /* <DEDUP_REMOVED lines=51> */
.L_x_27872:
        /* <DEDUP_REMOVED lines=8> */
.L_x_27871:
[----:B------:R-:W-:Y:S05]  /*4b40*/  BSYNC B1 ;  /* 0x0000000000017941 */ /* 0x000fea0003800000 */
.L_x_27870:
        /* <DEDUP_REMOVED lines=14> */
.L_x_27875:
        /* <DEDUP_REMOVED lines=52> */
.L_x_27874:
[----:B------:R-:W-:Y:S05]  /*4f70*/  BSYNC B1 ;  /* 0x0000000000017941 */ /* 0x000fea0003800000 */
.L_x_27873:
        /* <DEDUP_REMOVED lines=31> */
.L_x_27877:
[----:B------:R-:W-:Y:S05]  /*5170*/  BSYNC B1 ;  /* 0x0000000000017941 */ /* 0x000fea0003800000 */
.L_x_27876:
        /* <DEDUP_REMOVED lines=14> */
.L_x_27869:
[----:B------:R-:W-:Y:S05]  /*5260*/  BSYNC B0 ;  /* 0x0000000000007941 */ /* 0x000fea0003800000 */
.L_x_27868:
        /* <DEDUP_REMOVED lines=11> */
[----:B------:R-:W-:Y:S01]  /*5320*/  CS2R R42, SRZ ;  /* 0x00000000002a7805 */ /* 0x000fe2000001ff00 */
[----:B------:R-:W-:Y:S02]  /*5330*/  IMAD.MOV.U32 R44, RZ, RZ, RZ ;  /* 0x000000ffff2c7224 */ /* 0x000fe400078e00ff */
[----:B------:R-:W-:Y:S01]  /*5340*/  IMAD.MOV.U32 R14, RZ, RZ, RZ ;  /* 0x000000ffff0e7224 */ /* 0x000fe200078e00ff */
[----:B------:R-:W-:Y:S06]  /*5350*/  BRA `(.L_x_27880) ;  /* 0x0000000c00447947 */ /* 0x000fec0003800000 */
.L_x_27879:
[----:B------:R-:W1:Y:S01]  /*5360*/  I2F.RP R7, R17 ;  /* 0x0000001100077306 */ /* 0x000e620000209400 */
[----:B------:R-:W2:Y:S01]  /*5370*/  S2UR UR4, SR_CTAID.Y ;  /* 0x00000000000479c3 */ /* 0x000ea20000002600 */
[----:B------:R-:W-:Y:S01]  /*5380*/  ULDC.64 UR8, c[0x0][0x238] ;  /* 0x00008e0000087ab9 */ /* 0x000fe20000000a00 */
[----:B------:R-:W-:Y:S01]  /*5390*/  IMAD.SHL.U32 R38, R2, 0x8, RZ ;  /* 0x0000000802267824 */ /* 0x000fe200078e00ff */
[----:B------:R-:W-:Y:S01]  /*53a0*/  LOP3.LUT R39, RZ, R13, RZ, 0x33, !PT ;  /* 0x0000000dff277212 */ /* 0x000fe200078e33ff */
[----:B------:R-:W-:Y:S01]  /*53b0*/  IMAD.MOV.U32 R41, RZ, RZ, RZ ;  /* 0x000000ffff297224 */ /* 0x000fe200078e00ff */
[----:B------:R-:W-:Y:S01]  /*53c0*/  CS2R R42, SRZ ;  /* 0x00000000002a7805 */ /* 0x000fe2000001ff00 */
[----:B------:R-:W-:Y:S02]  /*53d0*/  IMAD.MOV.U32 R44, RZ, RZ, RZ ;  /* 0x000000ffff2c7224 */ /* 0x000fe400078e00ff */
[----:B------:R-:W2:Y:S01]  /*53e0*/  LDC R4, c[0x0][0x248] ;  /* 0x00009200ff047b82 */ /* 0x000ea20000000800 */
[----:B------:R-:W-:-:S02]  /*53f0*/  IMAD.MOV.U32 R14, RZ, RZ, RZ ;  /* 0x000000ffff0e7224 */ /* 0x000fc400078e00ff */
[----:B------:R-:W-:Y:S01]  /*5400*/  IMAD.MOV.U32 R40, RZ, RZ, R2 ;  /* 0x000000ffff287224 */ /* 0x000fe200078e0002 */
[----:B-1----:R-:W1:Y:S04]  /*5410*/  MUFU.RCP R7, R7 ;  /* 0x0000000700077308 */ /* 0x002e680000001000 */
[----:B------:R-:W3:Y:S08]  /*5420*/  S2UR UR5, SR_CgaCtaId ;  /* 0x00000000000579c3 */ /* 0x000ef00000008800 */
[----:B------:R-:W4:Y:S01]  /*5430*/  LDC R45, c[0x0][0x25c] ;  /* 0x00009700ff2d7b82 */ /* 0x000f220000000800 */
        /* <DEDUP_REMOVED lines=10> */
[----:B------:R-:W-:Y:S01]  /*54e0*/  LEA R12, P0, R6, UR8, 0x2 ;  /* 0x00000008060c7c11 */ /* 0x000fe2000f8010ff */
[----:B------:R-:W-:Y:S01]  /*54f0*/  ULDC UR8, c[0x0][0x27c] ;  /* 0x00009f0000087ab9 */ /* 0x000fe20000000800 */
[----:B------:R-:W-:Y:S01]  /*5500*/  LEA.HI R4, R3, R3, RZ, 0x1 ;  /* 0x0000000303047211 */ /* 0x000fe200078f08ff */
[----:B------:R-:W-:Y:S01]  /*5510*/  VIADD R16, R16, -UR8 ;  /* 0x8000000810107c36 */ /* 0x000fe20008000000 */
[----:B----4-:R-:W-:Y:S01]  /*5520*/  SHF.R.S32.HI R45, RZ, 0x1f, R45 ;  /* 0x0000001fff2d7819 */ /* 0x010fe2000001142d */
[----:B--2---:R-:W-:-:S04]  /*5530*/  IMAD.MOV R8, RZ, RZ, -R37 ;  /* 0x000000ffff087224 */ /* 0x004fc800078e0a25 */
[----:B------:R-:W-:-:S04]  /*5540*/  IMAD R7, R8, R17, RZ ;  /* 0x0000001108077224 */ /* 0x000fc800078e02ff */
[----:B------:R-:W-:Y:S01]  /*5550*/  IMAD.HI.U32 R36, R37, R7, R36 ;  /* 0x0000000725247227 */ /* 0x000fe200078e0024 */
[----:B------:R-:W-:Y:S01]  /*5560*/  LEA.HI.X R37, R6, UR9, R5, 0x2, P0 ;  /* 0x0000000906257c11 */ /* 0x000fe200080f1405 */
[----:B------:R-:W-:Y:S01]  /*5570*/  ULDC UR9, c[0x0][0x260] ;  /* 0x0000980000097ab9 */ /* 0x000fe20000000800 */
[C---:B------:R-:W-:Y:S01]  /*5580*/  LOP3.LUT R6, R4.reuse, 0xfffffffe, RZ, 0xc0, !PT ;  /* 0xfffffffe04067812 */ /* 0x040fe200078ec0ff */
[----:B------:R-:W-:Y:S02]  /*5590*/  IMAD.SHL.U32 R4, R4, 0x4, RZ ;  /* 0x0000000404047824 */ /* 0x000fe400078e00ff */
[----:B------:R-:W-:Y:S02]  /*55a0*/  IMAD R18, R18, UR9, RZ ;  /* 0x0000000912127c24 */ /* 0x000fe4000f8e02ff */
[----:B------:R-:W-:Y:S01]  /*55b0*/  IMAD.IADD R5, R3, 0x1, -R6 ;  /* 0x0000000103057824 */ /* 0x000fe200078e0a06 */
[----:B------:R-:W-:Y:S02]  /*55c0*/  LOP3.LUT R4, R4, 0xfffffff8, RZ, 0xc0, !PT ;  /* 0xfffffff804047812 */ /* 0x000fe400078ec0ff */
[----:B------:R-:W-:Y:S01]  /*55d0*/  SHF.R.S32.HI R19, RZ, 0x1f, R18 ;  /* 0x0000001fff137819 */ /* 0x000fe20000011412 */
[----:B------:R-:W-:-:S02]  /*55e0*/  IMAD R49, R2, 0x2, R5 ;  /* 0x0000000202317824 */ /* 0x000fc400078e0205 */
[C---:B------:R-:W-:Y:S02]  /*55f0*/  IMAD R46, R5.reuse, 0x4, R4 ;  /* 0x00000004052e7824 */ /* 0x040fe400078e0204 */
[----:B------:R-:W-:Y:S01]  /*5600*/  IMAD R48, R5, 0x4, R38 ;  /* 0x0000000405307824 */ /* 0x000fe200078e0226 */
[----:B------:R-:W-:Y:S01]  /*5610*/  LEA R49, R49, UR4, 0x4 ;  /* 0x0000000431317c11 */ /* 0x000fe2000f8e20ff */
[C---:B------:R-:W-:Y:S02]  /*5620*/  VIADD R50, R46.reuse, 0x100 ;  /* 0x000001002e327836 */ /* 0x040fe40000000000 */
[C---:B------:R-:W-:Y:S02]  /*5630*/  VIADD R51, R46.reuse, 0x180 ;  /* 0x000001802e337836 */ /* 0x040fe40000000000 */
[----:B------:R-:W-:-:S07]  /*5640*/  VIADD R47, R46, 0x200 ;  /* 0x000002002e2f7836 */ /* 0x000fce0000000000 */
.L_x_27883:
        /* <DEDUP_REMOVED lines=19> */
[----:B------:R-:W-:Y:S01]  /*5780*/  ISETP.GE.U32.AND P0, PT, R6, R17, PT ;  /* 0x000000110600720c */ /* 0x000fe20003f06070 */
[----:B-1----:R-:W-:-:S04]  /*5790*/  VIADD R10, R8, 0xffffffe ;  /* 0x0ffffffe080a7836 */ /* 0x002fc80000000000 */
[----:B------:R-:W1:Y:S08]  /*57a0*/  F2I.FTZ.U32.TRUNC.NTZ R5, R10 ;  /* 0x0000000a00057305 */ /* 0x000e70000021f000 */
[----:B------:R-:W-:-:S04]  /*57b0*/  @P0 VIADD R4, R4, 0x1 ;  /* 0x0000000104040836 */ /* 0x000fc80000000000 */
[----:B------:R-:W-:Y:S02]  /*57c0*/  IMAD.MOV.U32 R7, RZ, RZ, R4 ;  /* 0x000000ffff077224 */ /* 0x000fe400078e0004 */
[----:B-1----:R-:W-:Y:S02]  /*57d0*/  IMAD.MOV R4, RZ, RZ, -R5 ;  /* 0x000000ffff047224 */ /* 0x002fe400078e0a05 */
        /* <DEDUP_REMOVED lines=39> */
[----:B------:R-:W3:Y:S01]  /*5a50*/  LDG.E.128.CONSTANT R8, desc[UR10][R30.64+0x200] ;  /* 0x0002000a1e087981 */ /* 0x000ee2000c1e9d00 */
        /* <DEDUP_REMOVED lines=10> */
[----:B------:R-:W-:-:S06]  /*5b00*/  LEA.HI.X R29, R29, UR7, R32, 0x2, P2 ;  /* 0x000000071d1d7c11 */ /* 0x000fcc00090f1420 */
[----:B------:R-:W5:Y:S01]  /*5b10*/  LDG.E.128.CONSTANT R28, desc[UR10][R28.64] ;  /* 0x0000000a1c1c7981 */ /* 0x000f62000c1e9d00 */
[----:B------:R-:W-:-:S03]  /*5b20*/  ISETP.NE.AND P1, PT, R33, -0x2, PT ;  /* 0xfffffffe2100780c */ /* 0x000fc60003f25270 */
[----:B------:R-:W1:Y:S10]  /*5b30*/  LDS.128 R32, [R49] ;  /* 0x0000000031207984 */ /* 0x000e740000000c00 */
[C---:B------:R-:W-:Y:S01]  /*5b40*/  @!P1 VIADD R54, R48.reuse, 0x1 ;  /* 0x0000000130369836 */ /* 0x040fe20000000000 */
[C---:B------:R-:W-:Y:S01]  /*5b50*/  @!P1 ISETP.GE.AND P6, PT, R48.reuse, R73, PT ;  /* 0x000000493000920c */ /* 0x040fe20003fc6270 */
[----:B------:R-:W-:-:S02]  /*5b60*/  @!P1 VIADD R52, R48, 0x3 ;  /* 0x0000000330349836 */ /* 0x000fc40000000000 */
[----:B------:R-:W-:Y:S01]  /*5b70*/  @!P1 VIADD R56, R48, 0x2 ;  /* 0x0000000230389836 */ /* 0x000fe20000000000 */
[-C--:B------:R-:W-:Y:S02]  /*5b80*/  @!P1 ISETP.GE.AND P2, PT, R54, R73.reuse, PT ;  /* 0x000000493600920c */ /* 0x080fe40003f46270 */
[-C--:B------:R-:W-:Y:S02]  /*5b90*/  @!P1 ISETP.GE.AND P3, PT, R52, R73.reuse, PT ;  /* 0x000000493400920c */ /* 0x080fe40003f66270 */
[-C--:B------:R-:W-:Y:S02]  /*5ba0*/  @!P1 ISETP.GE.AND P4, PT, R56, R73.reuse, PT ;  /* 0x000000493800920c */ /* 0x080fe40003f86270 */
[-C--:B------:R-:W-:Y:S01]  /*5bb0*/  @!P1 ISETP.GE.AND P5, PT, R54, R73.reuse, PT ;  /* 0x000000493600920c */ /* 0x080fe20003fa6270 */
[----:B------:R-:W-:Y:S01]  /*5bc0*/  @!P1 VIADD R54, R48, 0x2 ;  /* 0x0000000230369836 */ /* 0x000fe20000000000 */
[----:B--2---:R-:W-:Y:S02]  /*5bd0*/  @!P1 FSEL R5, R5, RZ, !P2 ;  /* 0x000000ff05059208 */ /* 0x004fe40005000000 */
[----:B------:R-:W-:Y:S01]  /*5be0*/  @!P1 ISETP.GE.AND P2, PT, R52, R73, PT ;  /* 0x000000493400920c */ /* 0x000fe20003f46270 */
[----:B------:R-:W-:Y:S01]  /*5bf0*/  @!P1 VIADD R52, R48, 0x1 ;  /* 0x0000000130349836 */ /* 0x000fe20000000000 */
[----:B------:R-:W-:Y:S01]  /*5c00*/  @!P1 FSEL R6, R6, RZ, !P4 ;  /* 0x000000ff06069208 */ /* 0x000fe20006000000 */
[----:B-1----:R-:W-:Y:S01]  /*5c10*/  FMUL.FTZ R5, R33, R5 ;  /* 0x0000000521057220 */ /* 0x002fe20000410000 */
[----:B------:R-:W-:-:S02]  /*5c20*/  @!P1 FSEL R7, R7, RZ, !P3 ;  /* 0x000000ff07079208 */ /* 0x000fc40005800000 */
[----:B------:R-:W-:Y:S02]  /*5c30*/  @!P1 FSEL R4, R4, RZ, !P6 ;  /* 0x000000ff04049208 */ /* 0x000fe40007000000 */
[-C--:B------:R-:W-:Y:S02]  /*5c40*/  @!P1 ISETP.GE.AND P4, PT, R48, R73.reuse, PT ;  /* 0x000000493000920c */ /* 0x080fe40003f86270 */
[-C--:B------:R-:W-:Y:S01]  /*5c50*/  @!P1 ISETP.GE.AND P3, PT, R52, R73.reuse, PT ;  /* 0x000000493400920c */ /* 0x080fe20003f66270 */
[----:B------:R-:W-:Y:S01]  /*5c60*/  @!P1 VIADD R52, R48, 0x3 ;  /* 0x0000000330349836 */ /* 0x000fe20000000000 */
[-C--:B------:R-:W-:Y:S01]  /*5c70*/  @!P1 ISETP.GE.AND P6, PT, R56, R73.reuse, PT ;  /* 0x000000493800920c */ /* 0x080fe20003fc6270 */
[----:B------:R-:W-:Y:S01]  /*5c80*/  FFMA.FTZ R5, R32, R4, R5 ;  /* 0x0000000420057223 */ /* 0x000fe20000010005 */
[----:B---3--:R-:W-:Y:S01]  /*5c90*/  @!P1 FSEL R8, R8, RZ, !P4 ;  /* 0x000000ff08089208 */ /* 0x008fe20006000000 */
[----:B------:R-:W-:Y:S01]  /*5ca0*/  @!P1 VIADD R4, R48, 0x3 ;  /* 0x0000000330049836 */ /* 0x000fe20000000000 */
[----:B------:R-:W-:Y:S01]  /*5cb0*/  @!P1 ISETP.GE.AND P4, PT, R54, R73, PT ;  /* 0x000000493600920c */ /* 0x000fe20003f86270 */
[----:B------:R-:W-:Y:S01]  /*5cc0*/  @!P1 VIADD R54, R48, 0x1 ;  /* 0x0000000130369836 */ /* 0x000fe20000000000 */
[----:B------:R-:W-:Y:S01]  /*5cd0*/  @!P1 FSEL R9, R9, RZ, !P5 ;  /* 0x000000ff09099208 */ /* 0x000fe20006800000 */
[----:B------:R-:W-:Y:S01]  /*5ce0*/  FFMA.FTZ R6, R34, R6, R5 ;  /* 0x0000000622067223 */ /* 0x000fe20000010005 */
[----:B------:R-:W-:-:S02]  /*5cf0*/  @!P1 FSEL R10, R10, RZ, !P6 ;  /* 0x000000ff0a0a9208 */ /* 0x000fc40007000000 */
[----:B------:R-:W-:Y:S01]  /*5d00*/  @!P1 ISETP.GE.AND P5, PT, R48, R73, PT ;  /* 0x000000493000920c */ /* 0x000fe20003fa6270 */
[----:B------:R-:W-:Y:S01]  /*5d10*/  FMUL.FTZ R9, R33, R9 ;  /* 0x0000000921097220 */ /* 0x000fe20000410000 */
[-C--:B------:R-:W-:Y:S01]  /*5d20*/  @!P1 ISETP.GE.AND P6, PT, R52, R73.reuse, PT ;  /* 0x000000493400920c */ /* 0x080fe20003fc6270 */
[----:B------:R-:W-:Y:S01]  /*5d30*/  @!P1 VIADD R52, R48, 0x2 ;  /* 0x0000000230349836 */ /* 0x000fe20000000000 */
[----:B----4-:R-:W-:Y:S01]  /*5d40*/  @!P1 FSEL R20, R20, RZ, !P5 ;  /* 0x000000ff14149208 */ /* 0x010fe20006800000 */
[----:B------:R-:W-:Y:S01]  /*5d50*/  FFMA.FTZ R9, R32, R8, R9 ;  /* 0x0000000820097223 */ /* 0x000fe20000010009 */
[----:B------:R-:W-:Y:S01]  /*5d60*/  @!P1 ISETP.GE.AND P5, PT, R54, R73, PT ;  /* 0x000000493600920c */ /* 0x000fe20003fa6270 */
[----:B------:R-:W-:Y:S01]  /*5d70*/  FFMA.FTZ R7, R35, R7, R6 ;  /* 0x0000000723077223 */ /* 0x000fe20000010006 */
[----:B------:R-:W-:Y:S01]  /*5d80*/  @!P1 FSEL R22, R22, RZ, !P4 ;  /* 0x000000ff16169208 */ /* 0x000fe20006000000 */
[----:B------:R-:W-:Y:S01]  /*5d90*/  FFMA.FTZ R10, R34, R10, R9 ;  /* 0x0000000a220a7223 */ /* 0x000fe20000010009 */
[----:B------:R-:W-:Y:S01]  /*5da0*/  @!P1 FSEL R21, R21, RZ, !P3 ;  /* 0x000000ff15159208 */ /* 0x000fe20005800000 */
[----:B------:R-:W-:Y:S01]  /*5db0*/  FADD.FTZ R14, R14, R7 ;  /* 0x000000070e0e7221 */ /* 0x000fe20000010000 */
[-C--:B------:R-:W-:Y:S01]  /*5dc0*/  @!P1 ISETP.GE.AND P4, PT, R52, R73.reuse, PT ;  /* 0x000000493400920c */ /* 0x080fe20003f86270 */
[C---:B------:R-:W-:Y:S01]  /*5dd0*/  @!P1 VIADD R52, R48.reuse, 0x3 ;  /* 0x0000000330349836 */ /* 0x040fe20000000000 */
[----:B------:R-:W-:Y:S01]  /*5de0*/  @!P1 ISETP.GE.AND P3, PT, R48, R73, PT ;  /* 0x000000493000920c */ /* 0x000fe20003f66270 */
[----:B------:R-:W-:Y:S01]  /*5df0*/  FMUL.FTZ R21, R33, R21 ;  /* 0x0000001521157220 */ /* 0x000fe20000410000 */
[----:B-----5:R-:W-:-:S02]  /*5e00*/  @!P1 FSEL R25, R25, RZ, !P5 ;  /* 0x000000ff19199208 */ /* 0x020fc40006800000 */
[----:B------:R-:W-:Y:S01]  /*5e10*/  @!P1 ISETP.GE.AND P5, PT, R54, R73, PT ;  /* 0x000000493600920c */ /* 0x000fe20003fa6270 */
[----:B------:R-:W-:Y:S01]  /*5e20*/  FFMA.FTZ R21, R32, R20, R21 ;  /* 0x0000001420157223 */ /* 0x000fe20000010015 */
[----:B------:R-:W-:Y:S01]  /*5e30*/  @!P1 FSEL R24, R24, RZ, !P3 ;  /* 0x000000ff18189208 */ /* 0x000fe20005800000 */
[----:B------:R-:W-:Y:S01]  /*5e40*/  FMUL.FTZ R25, R33, R25 ;  /* 0x0000001921197220 */ /* 0x000fe20000410000 */
[-C--:B------:R-:W-:Y:S01]  /*5e50*/  @!P1 ISETP.GE.AND P3, PT, R52, R73.reuse, PT ;  /* 0x000000493400920c */ /* 0x080fe20003f66270 */
[----:B------:R-:W-:Y:S01]  /*5e60*/  @!P1 VIADD R52, R48, 0x2 ;  /* 0x0000000230349836 */ /* 0x000fe20000000000 */
[----:B------:R-:W-:Y:S01]  /*5e70*/  @!P1 FSEL R26, R26, RZ, !P4 ;  /* 0x000000ff1a1a9208 */ /* 0x000fe20006000000 */
[----:B------:R-:W-:Y:S01]  /*5e80*/  FFMA.FTZ R25, R32, R24, R25 ;  /* 0x0000001820197223 */ /* 0x000fe20000010019 */
[----:B------:R-:W-:Y:S01]  /*5e90*/  @!P1 ISETP.GE.AND P4, PT, R48, R73, PT ;  /* 0x000000493000920c */ /* 0x000fe20003f86270 */
[C---:B------:R-:W-:Y:S01]  /*5ea0*/  FFMA.FTZ R22, R34.reuse, R22, R21 ;  /* 0x0000001622167223 */ /* 0x040fe20000010015 */
[----:B------:R-:W-:Y:S01]  /*5eb0*/  @!P1 FSEL R29, R29, RZ, !P5 ;  /* 0x000000ff1d1d9208 */ /* 0x000fe20006800000 */
[----:B------:R-:W-:Y:S01]  /*5ec0*/  FFMA.FTZ R26, R34, R26, R25 ;  /* 0x0000001a221a7223 */ /* 0x000fe20000010019 */
[----:B------:R-:W-:-:S02]  /*5ed0*/  @!P1 FSEL R28, R28, RZ, !P4 ;  /* 0x000000ff1c1c9208 */ /* 0x000fc40006000000 */
[----:B------:R-:W-:Y:S01]  /*5ee0*/  @!P1 ISETP.GE.AND P4, PT, R52, R73, PT ;  /* 0x000000493400920c */ /* 0x000fe20003f86270 */
[----:B------:R-:W-:Y:S01]  /*5ef0*/  FMUL.FTZ R29, R33, R29 ;  /* 0x0000001d211d7220 */ /* 0x000fe20000410000 */
[----:B------:R-:W-:Y:S02]  /*5f00*/  @!P1 ISETP.GE.AND P5, PT, R4, R73, PT ;  /* 0x000000490400920c */ /* 0x000fe40003fa6270 */
[----:B------:R-:W-:Y:S01]  /*5f10*/  @!P1 FSEL R30, R30, RZ, !P4 ;  /* 0x000000ff1e1e9208 */ /* 0x000fe20006000000 */
[----:B------:R-:W-:Y:S01]  /*5f20*/  FFMA.FTZ R29, R32, R28, R29 ;  /* 0x0000001c201d7223 */ /* 0x000fe2000001001d */
[----:B------:R-:W-:Y:S02]  /*5f30*/  @!P1 FSEL R11, R11, RZ, !P2 ;  /* 0x000000ff0b0b9208 */ /* 0x000fe40005000000 */
[----:B------:R-:W-:Y:S01]  /*5f40*/  @!P1 FSEL R23, R23, RZ, !P6 ;  /* 0x000000ff17179208 */ /* 0x000fe20007000000 */
[----:B------:R-:W-:Y:S01]  /*5f50*/  FFMA.FTZ R30, R34, R30, R29 ;  /* 0x0000001e221e7223 */ /* 0x000fe2000001001d */
[----:B------:R-:W-:Y:S01]  /*5f60*/  @!P1 FSEL R27, R27, RZ, !P3 ;  /* 0x000000ff1b1b9208 */ /* 0x000fe20005800000 */
[----:B------:R-:W-:Y:S01]  /*5f70*/  FFMA.FTZ R11, R35, R11, R10 ;  /* 0x0000000b230b7223 */ /* 0x000fe2000001000a */
[----:B------:R-:W-:Y:S01]  /*5f80*/  @!P1 FSEL R31, R31, RZ, !P5 ;  /* 0x000000ff1f1f9208 */ /* 0x000fe20006800000 */
[----:B------:R-:W-:-:S02]  /*5f90*/  FFMA.FTZ R22, R35, R23, R22 ;  /* 0x0000001723167223 */ /* 0x000fc40000010016 */
[C---:B------:R-:W-:Y:S01]  /*5fa0*/  FFMA.FTZ R27, R35.reuse, R27, R26 ;  /* 0x0000001b231b7223 */ /* 0x040fe2000001001a */
[----:B------:R-:W-:Y:S01]  /*5fb0*/  FADD.FTZ R44, R44, R11 ;  /* 0x0000000b2c2c7221 */ /* 0x000fe20000010000 */
[----:B------:R-:W-:Y:S01]  /*5fc0*/  FFMA.FTZ R30, R35, R31, R30 ;  /* 0x0000001f231e7223 */ /* 0x000fe2000001001e */
[----:B------:R-:W-:Y:S01]  /*5fd0*/  FADD.FTZ R43, R43, R22 ;  /* 0x000000162b2b7221 */ /* 0x000fe20000010000 */
[----:B------:R-:W-:Y:S02]  /*5fe0*/  FADD.FTZ R42, R42, R27 ;  /* 0x0000001b2a2a7221 */ /* 0x000fe40000010000 */
[----:B------:R-:W-:-:S07]  /*5ff0*/  FADD.FTZ R41, R41, R30 ;  /* 0x0000001e29297221 */ /* 0x000fce0000010000 */
.L_x_27882:
[----:B------:R-:W-:Y:S05]  /*6000*/  BSYNC B1 ;  /* 0x0000000000017941 */ /* 0x000fea0003800000 */
.L_x_27881:
[----:B------:R-:W-:Y:S01]  /*6010*/  IADD3 R12, P1, R12, 0x10, RZ ;  /* 0x000000100c0c7810 */ /* 0x000fe20007f3e0ff */
[----:B------:R-:W-:Y:S02]  /*6020*/  VIADD R38, R38, 0x20 ;  /* 0x0000002026267836 */ /* 0x000fe40000000000 */
[----:B------:R-:W-:Y:S02]  /*6030*/  VIADD R48, R48, 0x20 ;  /* 0x0000002030307836 */ /* 0x000fe40000000000 */
[----:B------:R-:W-:Y:S02]  /*6040*/  VIADD R49, R49, 0x80 ;  /* 0x0000008031317836 */ /* 0x000fe40000000000 */
[----:B------:R-:W-:Y:S01]  /*6050*/  IMAD.X R37, RZ, RZ, R37, P1 ;  /* 0x000000ffff257224 */ /* 0x000fe200008e0625 */
[----:B------:R-:W-:Y:S06]  /*6060*/  @!P0 BRA `(.L_x_27883) ;  /* 0xfffffff400788947 */ /* 0x000fec000383ffff */
.L_x_27880:
[----:B------:R-:W-:Y:S05]  /*6070*/  BSYNC B0 ;  /* 0x0000000000007941 */ /* 0x000fea0003800000 */
.L_x_27878:
[----:B------:R-:W1:Y:S01]  /*6080*/  SHFL.BFLY PT, R5, R14, 0x1, 0x1f ;  /* 0x0c201f000e057f89 */ /* 0x000e6200000e0000 */
[----:B------:R-:W2:Y:S01]  /*6090*/  S2UR UR5, SR_CgaCtaId ;  /* 0x00000000000579c3 */ /* 0x000ea20000008800 */
[----:B------:R-:W-:Y:S01]  /*60a0*/  LOP3.LUT R8, R3, 0x1, RZ, 0xc0, !PT ;  /* 0x0000000103087812 */ /* 0x000fe200078ec0ff */
[----:B------:R-:W-:Y:S01]  /*60b0*/  UMOV UR4, 0x400 ;  /* 0x0000040000047882 */ /* 0x000fe20000000000 */
[----:B------:R-:W3:Y:S01]  /*60c0*/  SHFL.BFLY PT, R7, R44, 0x1, 0x1f ;  /* 0x0c201f002c077f89 */ /* 0x000ee200000e0000 */
[----:B------:R-:W-:Y:S01]  /*60d0*/  UIADD3 UR4, UR4, 0x160, URZ ;  /* 0x0000016004047890 */ /* 0x000fe2000fffe03f */
[----:B------:R-:W-:Y:S01]  /*60e0*/  ISETP.NE.AND P2, PT, R8, RZ, PT ;  /* 0x000000ff0800720c */ /* 0x000fe20003f45270 */
[----:B------:R-:W-:Y:S01]  /*60f0*/  BSSY B0, `(.L_x_27884) ;  /* 0x0000028000007945 */ /* 0x000fe20003800000 */
[----:B------:R-:W4:Y:S02]  /*6100*/  SHFL.BFLY PT, R4, R43, 0x1, 0x1f ;  /* 0x0c201f002b047f89 */ /* 0x000f2400000e0000 */
[----:B------:R-:W-:-:S02]  /*6110*/  ISETP.GT.OR P0, PT, R0, 0x3f, P2 ;  /* 0x0000003f0000780c */ /* 0x000fc40001704670 */
[----:B------:R-:W5:Y:S01]  /*6120*/  SHFL.BFLY PT, R9, R42, 0x1, 0x1f ;  /* 0x0c201f002a097f89 */ /* 0x000f6200000e0000 */
[----:B------:R-:W-:Y:S01]  /*6130*/  BAR.SYNC.DEFER_BLOCKING 0x0 ;  /* 0x0000000000007b1d */ /* 0x000fe20000010000 */
[----:B------:R-:W-:-:S05]  /*6140*/  ISETP.GT.OR P1, PT, R0, 0x1f, P2 ;  /* 0x0000001f0000780c */ /* 0x000fca0001724670 */
[----:B------:R-:W0:Y:S01]  /*6150*/  SHFL.BFLY PT, R6, R41, 0x1, 0x1f ;  /* 0x0c201f0029067f89 */ /* 0x000e2200000e0000 */
[----:B-1----:R-:W-:Y:S01]  /*6160*/  FADD.FTZ R13, R5, R14 ;  /* 0x0000000e050d7221 */ /* 0x002fe20000010000 */
[----:B------:R-:W-:Y:S01]  /*6170*/  LEA.HI R5, R3, R3, RZ, 0x1 ;  /* 0x0000000303057211 */ /* 0x000fe200078f08ff */
[----:B--2---:R-:W-:Y:S01]  /*6180*/  ULEA UR4, UR5, UR4, 0x18 ;  /* 0x0000000405047291 */ /* 0x004fe2000f8ec03f */
[C---:B------:R-:W-:Y:S01]  /*6190*/  LOP3.LUT R3, R0.reuse, 0xffffffc0, RZ, 0xc0, !PT ;  /* 0xffffffc000037812 */ /* 0x040fe200078ec0ff */
[----:B---3--:R-:W-:Y:S01]  /*61a0*/  FADD.FTZ R15, R7, R44 ;  /* 0x0000002c070f7221 */ /* 0x008fe20000010000 */
[----:B------:R-:W-:Y:S02]  /*61b0*/  SHF.R.S32.HI R5, RZ, 0x1, R5 ;  /* 0x00000001ff057819 */ /* 0x000fe40000011405 */
[----:B------:R-:W-:Y:S01]  /*61c0*/  ISETP.NE.OR P5, PT, R3, 0x40, P2 ;  /* 0x000000400300780c */ /* 0x000fe200017a5670 */
[----:B------:R-:W-:Y:S02]  /*61d0*/  VIADD R3, R0, 0x1f ;  /* 0x0000001f00037836 */ /* 0x000fe40000000000 */
[----:B----4-:R-:W-:Y:S01]  /*61e0*/  FADD.FTZ R43, R4, R43 ;  /* 0x0000002b042b7221 */ /* 0x010fe20000010000 */
[----:B------:R-:W-:-:S02]  /*61f0*/  IMAD R2, R2, 0x50, R5 ;  /* 0x0000005002027824 */ /* 0x000fc400078e0205 */
[----:B-----5:R-:W-:Y:S01]  /*6200*/  FADD.FTZ R17, R9, R42 ;  /* 0x0000002a09117221 */ /* 0x020fe20000010000 */
[----:B------:R-:W-:Y:S02]  /*6210*/  ISETP.GT.U32.AND P3, PT, R3, 0x3e, PT ;  /* 0x0000003e0300780c */ /* 0x000fe40003f64070 */
[----:B------:R-:W-:Y:S02]  /*6220*/  LEA R2, R2, UR4, 0x2 ;  /* 0x0000000402027c11 */ /* 0x000fe4000f8e10ff */
[----:B------:R-:W-:-:S03]  /*6230*/  LOP3.LUT R3, R0, 0xffffffe0, RZ, 0xc0, !PT ;  /* 0xffffffe000037812 */ /* 0x000fc600078ec0ff */
[----:B------:R1:W-:Y:S01]  /*6240*/  @!P5 STS [R2+-0x280], R13 ;  /* 0xfffd800d0200d388 */ /* 0x0003e20000000800 */
[----:B------:R-:W-:Y:S01]  /*6250*/  ISETP.NE.OR P4, PT, R3, 0x20, P2 ;  /* 0x000000200300780c */ /* 0x000fe20001785670 */
[----:B0-----:R-:W-:Y:S02]  /*6260*/  FADD.FTZ R41, R6, R41 ;  /* 0x0000002906297221 */ /* 0x001fe40000010000 */
[----:B------:R1:W-:Y:S04]  /*6270*/  @!P5 STS [R2+-0x240], R15 ;  /* 0xfffdc00f0200d388 */ /* 0x0003e80000000800 */
        /* <DEDUP_REMOVED lines=9> */
[----:B------:R-:W4:Y:S01]  /*6310*/  LDS R10, [R2+0x100] ;  /* 0x00010000020a7984 */ /* 0x000f220000000800 */
[----:B-1----:R-:W-:Y:S01]  /*6320*/  FADD.FTZ R13, R13, R0 ;  /* 0x000000000d0d7221 */ /* 0x002fe20000010000 */
[----:B0-----:R-:W-:Y:S01]  /*6330*/  FADD.FTZ R15, R15, R4 ;  /* 0x000000040f0f7221 */ /* 0x001fe20000010000 */
[----:B--2---:R-:W-:Y:S01]  /*6340*/  FADD.FTZ R43, R43, R6 ;  /* 0x000000062b2b7221 */ /* 0x004fe20000010000 */
[----:B---3--:R-:W-:Y:S01]  /*6350*/  FADD.FTZ R17, R17, R8 ;  /* 0x0000000811117221 */ /* 0x008fe20000010000 */
[----:B----4-:R-:W-:-:S07]  /*6360*/  FADD.FTZ R41, R41, R10 ;  /* 0x0000000a29297221 */ /* 0x010fce0000010000 */
.L_x_27885:
[----:B------:R-:W-:Y:S05]  /*6370*/  BSYNC B0 ;  /* 0x0000000000007941 */ /* 0x000fea0003800000 */
.L_x_27884:
        /* <DEDUP_REMOVED lines=19> */
.L_x_27887:
[----:B------:R-:W-:Y:S05]  /*64b0*/  BSYNC B0 ;  /* 0x0000000000007941 */ /* 0x000fea0003800000 */
.L_x_27886:
        /* <DEDUP_REMOVED lines=20> */
[C---:B------:R-:W-:Y:S02]  /*6600*/  VIADD R0, R5.reuse, 0x10 ;  /* 0x0000001005007836 */ /* 0x040fe40000000000 */
[C---:B------:R-:W-:Y:S01]  /*6610*/  LEA.HI.X.SX32 R6, R5.reuse, UR7, 0x1, P0 ;  /* 0x0000000705067c11 */ /* 0x040fe200080f0eff */
[----:B------:R-:W-:Y:S01]  /*6620*/  VIADD R4, R5, 0x20 ;  /* 0x0000002005047836 */ /* 0x000fe20000000000 */
[----:B01----:R-:W-:-:S04]  /*6630*/  LEA R2, P0, R3, UR8, 0x2 ;  /* 0x0000000803027c11 */ /* 0x003fc8000f8010ff */
[----:B------:R-:W-:Y:S01]  /*6640*/  LEA.HI.X R3, R3, UR9, R6, 0x2, P0 ;  /* 0x0000000903037c11 */ /* 0x000fe200080f1406 */
[C---:B------:R-:W-:Y:S01]  /*6650*/  VIADD R6, R5.reuse, 0x30 ;  /* 0x0000003005067836 */ /* 0x040fe20000000000 */
        /* <DEDUP_REMOVED lines=23> */
.L_x_27849:
        /* <DEDUP_REMOVED lines=8> */
.L_x_27889:
[----:B------:R-:W-:Y:S05]  /*6850*/  BSYNC B2 ;  /* 0x0000000000027941 */ /* 0x000fea0003800000 */
.L_x_27888:
        /* <DEDUP_REMOVED lines=8> */
.L_x_27890:
[----:B------:R-:W-:Y:S05]  /*68e0*/  BRA `(.L_x_27891) ;  /* 0xffffffbc00007947 */ /* 0x000fea000383ffff */
.L_x_27854:
        /* <DEDUP_REMOVED lines=8> */
.L_x_27893:
[----:B------:R-:W-:Y:S05]  /*6970*/  BSYNC B2 ;  /* 0x0000000000027941 */ /* 0x000fea0003800000 */
.L_x_27892:
[----:B------:R-:W-:Y:S01]  /*6980*/  FADD.FTZ R83, R77, R27 ;  /* 0x0000001b4d537221 */ /* 0x000fe20000010000 */
[----:B------:R-:W-:Y:S02]  /*6990*/  IMAD.MOV.U32 R26, RZ, RZ, 0x1 ;  /* 0x00000001ff1a7424 */ /* 0x000fe400078e00ff */
[----:B------:R-:W-:Y:S02]  /*69a0*/  IMAD.MOV.U32 R25, RZ, RZ, 0x1f ;  /* 0x0000001fff197424 */ /* 0x000fe400078e00ff */
[----:B------:R-:W-:-:S07]  /*69b0*/  IMAD.MOV.U32 R24, RZ, RZ, -0x1 ;  /* 0xffffffffff187424 */ /* 0x000fce00078e00ff */
[----:B------:R-:W-:Y:S05]  /*69c0*/  WARPSYNC.COLLECTIVE R24, `(.L_x_27894) ;  /* 0x0000000018087348 */ /* 0x000fea0003c00000 */
[----:B------:R0:W1:Y:S02]  /*69d0*/  SHFL.BFLY P2, R27, R83, R26, R25 ;  /* 0x0c00001a531b7389 */ /* 0x0000640000040019 */
[----:B01----:R-:W-:Y:S01]  /*69e0*/  ENDCOLLECTIVE ;  /* 0x000000000000791b */ /* 0x003fe20003800000 */
.L_x_27894:
[----:B------:R-:W-:Y:S05]  /*69f0*/  BRA `(.L_x_27895) ;  /* 0xffffffc800b07947 */ /* 0x000fea000383ffff */
.L_x_27857:
        /* <DEDUP_REMOVED lines=8> */
.L_x_27897:
[----:B------:R-:W-:Y:S05]  /*6a80*/  BSYNC B0 ;  /* 0x0000000000007941 */ /* 0x000fea0003800000 */
.L_x_27896:
        /* <DEDUP_REMOVED lines=8> */
.L_x_27898:
[----:B------:R-:W-:Y:S01]  /*6b10*/  IMAD.MOV.U32 R26, RZ, RZ, 0x4 ;  /* 0x00000004ff1a7424 */ /* 0x000fe200078e00ff */
[----:B------:R-:W-:-:S05]  /*6b20*/  FMNMX.FTZ R6, R4, R27, !PT ;  /* 0x0000001b04067209 */ /* 0x000fca0007810000 */
[----:B------:R-:W-:-:S07]  /*6b30*/  IMAD.MOV.U32 R83, RZ, RZ, R6 ;  /* 0x000000ffff537224 */ /* 0x000fce00078e0006 */
[----:B------:R-:W-:Y:S05]  /*6b40*/  WARPSYNC.COLLECTIVE R24, `(.L_x_27899) ;  /* 0x0000000018087348 */ /* 0x000fea0003c00000 */
[----:B------:R0:W1:Y:S02]  /*6b50*/  SHFL.BFLY P2, R27, R83, R26, R25 ;  /* 0x0c00001a531b7389 */ /* 0x0000640000040019 */
[----:B01----:R-:W-:Y:S01]  /*6b60*/  ENDCOLLECTIVE ;  /* 0x000000000000791b */ /* 0x003fe20003800000 */
.L_x_27899:
[----:B------:R-:W-:Y:S05]  /*6b70*/  BRA `(.L_x_27900) ;  /* 0xffffffc800fc7947 */ /* 0x000fea000383ffff */
.L_x_27901:
        /* <DEDUP_REMOVED lines=16> */
.L_x_28509:


//--------------------- .text._ZN4vllm25paged_attention_v1_kernelIffLi64ELi8ELi128ELNS_18Fp8KVCacheDataTypeE0ELb1EEEvPT_PKS2_PKT0_S8_ifPKiSA_iPKfiiiSC_SC_iiiii --------------------------
	.section	.text._ZN4vllm25paged_attention_v1_kernelIffLi64ELi8ELi128ELNS_18Fp8KVCacheDataTypeE0ELb1EEEvPT_PKS2_PKT0_S8_ifPKiSA_iPKfiiiSC_SC_iiiii,"ax",@progbits
	.align	128
        .global         _ZN4vllm25paged_attention_v1_kernelIffLi64ELi8ELi128ELNS_18Fp8KVCacheDataTypeE0ELb1EEEvPT_PKS2_PKT0_S8_ifPKiSA_iPKfiiiSC_SC_iiiii
        .type           _ZN4vllm25paged_attention_v1_kernelIffLi64ELi8ELi128ELNS_18Fp8KVCacheDataTypeE0ELb1EEEvPT_PKS2_PKT0_S8_ifPKiSA_iPKfiiiSC_SC_iiiii,@function
        .size           _ZN4vllm25paged_attention_v1_kernelIffLi64ELi8ELi128ELNS_18Fp8KVCacheDataTypeE0ELb1EEEvPT_PKS2_PKT0_S8_ifPKiSA_iPKfiiiSC_SC_iiiii,(.L_x_28510 - _ZN4vllm25paged_attention_v1_kernelIffLi64ELi8ELi128ELNS_18Fp8KVCacheDataTypeE0ELb1EEEvPT_PKS2_PKT0_S8_ifPKiSA_iPKfiiiSC_SC_iiiii)
        .other          _ZN4vllm25paged_attention_v1_kernelIffLi64ELi8ELi128ELNS_18Fp8KVCacheDataTypeE0ELb1EEEvPT_PKS2_PKT0_S8_ifPKiSA_iPKfiiiSC_SC_iiiii,@"STO_CUDA_ENTRY STV_DEFAULT"
_ZN4vllm25paged_attention_v1_kernelIffLi64ELi8ELi128ELNS_18Fp8KVCacheDataTypeE0ELb1EEEvPT_PKS2_PKT0_S8_ifPKiSA_iPKfiiiSC_SC_iiiii:
.text._ZN4vllm25paged_attention_v1_kernelIffLi64ELi8ELi128ELNS_18Fp8KVCacheDataTypeE0ELb1EEEvPT_PKS2_PKT0_S8_ifPKiSA_iPKfiiiSC_SC_iiiii:
        /* <DEDUP_REMOVED lines=102> */
.L_x_27906:
        /* <DEDUP_REMOVED lines=11> */
.L_x_27905:
[----:B------:R-:W-:Y:S05]  /*0710*/  BSYNC B1 ;  /* 0x0000000000017941 */ /* 0x000fea0003800000 */
.L_x_27904:
        /* <DEDUP_REMOVED lines=14> */
.L_x_27907:
        /* <DEDUP_REMOVED lines=17> */
.L_x_27903:
[----:B------:R-:W-:Y:S05]  /*0910*/  BSYNC B0 ;  /* 0x0000000000007941 */ /* 0x000fea0003800000 */
.L_x_27902:
        /* <DEDUP_REMOVED lines=48> */
[----:B------:R-:W-:-:S03]  /*0c20*/  ISETP.GE.AND P0, PT, R72, R7, PT ;  /* 0x000000074800720c */ /* 0x000fc60003f06270 */
[----:B------:R-:W-:-:S04]  /*0c30*/  IMAD.MOV.U32 R6, RZ, RZ, R11 ;  /* 0x000000ffff067224 */ /* 0x000fc800078e000b */
[----:B------:R-:W-:Y:S01]  /*0c40*/  @!P2 IMAD.MOV R6, RZ, RZ, -R6 ;  /* 0x000000ffff06a224 */ /* 0x000fe200078e0a06 */
[----:B------:R-:W-:-:S05]  /*0c50*/  @!P1 LOP3.LUT R6, RZ, R16, RZ, 0x33, !PT ;  /* 0x00000010ff069212 */ /* 0x000fca00078e33ff */
        /* <DEDUP_REMOVED lines=24> */
[----:B------:R-:W1:Y:S01]  /*0de0*/  LDC R45, c[0x0][0x25c] ;  /* 0x00009700ff2d7b82 */ /* 0x000e620000000800 */
[----:B------:R-:W-:Y:S01]  /*0df0*/  LOP3.LUT R15, R20, 0xfffffffc, RZ, 0xc0, !PT ;  /* 0xfffffffc140f7812 */ /* 0x000fe200078ec0ff */
[----:B------:R-:W-:Y:S01]  /*0e00*/  ULDC UR4, c[0x0][0x260] ;  /* 0x0000980000047ab9 */ /* 0x000fe20000000800 */
[----:B------:R-:W-:Y:S01]  /*0e10*/  LOP3.LUT R17, R22, 0xfffffffc, RZ, 0xc0, !PT ;  /* 0xfffffffc16117812 */ /* 0x000fe200078ec0ff */
[----:B------:R-:W-:Y:S01]  /*0e20*/  VIADD R35, R3, 0x38 ;  /* 0x0000003803237836 */ /* 0x000fe20000000000 */
[----:B------:R-:W-:Y:S01]  /*0e30*/  LEA.HI R24, R11, R18, RZ, 0x2 ;  /* 0x000000120b187211 */ /* 0x000fe200078f10ff */
[----:B------:R-:W-:Y:S01]  /*0e40*/  IMAD.IADD R11, R13, 0x1, -R12 ;  /* 0x000000010d0b7824 */ /* 0x000fe200078e0a0c */
[----:B------:R-:W-:Y:S01]  /*0e50*/  SHF.R.S32.HI R26, RZ, 0x1f, R19 ;  /* 0x0000001fff1a7819 */ /* 0x000fe20000011413 */
[----:B------:R-:W-:Y:S01]  /*0e60*/  IMAD.IADD R12, R14, 0x1, -R15 ;  /* 0x000000010e0c7824 */ /* 0x000fe200078e0a0f */
[----:B------:R-:W-:Y:S01]  /*0e70*/  LOP3.LUT R15, R24, 0xfffffffc, RZ, 0xc0, !PT ;  /* 0xfffffffc180f7812 */ /* 0x000fe200078ec0ff */
[----:B------:R-:W-:Y:S01]  /*0e80*/  IMAD.IADD R13, R16, 0x1, -R17 ;  /* 0x00000001100d7824 */ /* 0x000fe200078e0a11 */
[----:B------:R-:W-:Y:S01]  /*0e90*/  SHF.R.S32.HI R30, RZ, 0x1f, R23 ;  /* 0x0000001fff1e7819 */ /* 0x000fe20000011417 */
[C---:B------:R-:W-:Y:S01]  /*0ea0*/  VIADD R16, R3.reuse, 0x14 ;  /* 0x0000001403107836 */ /* 0x040fe20000000000 */
[----:B------:R-:W-:Y:S01]  /*0eb0*/  LEA.HI R28, R26, R19, RZ, 0x2 ;  /* 0x000000131a1c7211 */ /* 0x000fe200078f10ff */
[C---:B------:R-:W-:Y:S01]  /*0ec0*/  VIADD R17, R3.reuse, 0x18 ;  /* 0x0000001803117836 */ /* 0x040fe20000000000 */
[----:B------:R-:W-:Y:S01]  /*0ed0*/  LEA.HI R30, R30, R23, RZ, 0x2 ;  /* 0x000000171e1e7211 */ /* 0x000fe200078f10ff */
[----:B------:R-:W-:Y:S01]  /*0ee0*/  IMAD.IADD R14, R18, 0x1, -R15 ;  /* 0x00000001120e7824 */ /* 0x000fe200078e0a0f */
[----:B------:R-:W-:Y:S01]  /*0ef0*/  SHF.R.S32.HI R15, RZ, 0x1f, R16 ;  /* 0x0000001fff0f7819 */ /* 0x000fe20000011410 */
[----:B------:R-:W-:Y:S01]  /*0f00*/  VIADD R41, R3, 0x3c ;  /* 0x0000003c03297836 */ /* 0x000fe20000000000 */
        /* <DEDUP_REMOVED lines=44> */
[----:B------:R-:W-:Y:S01]  /*11d0*/  SHF.R.S32.HI R44, RZ, 0x1f, R41 ;  /* 0x0000001fff2c7819 */ /* 0x000fe20000011429 */
[----:B------:R-:W-:Y:S01]  /*11e0*/  IMAD.SHL.U32 R23, R4, 0x4, RZ ;  /* 0x0000000404177824 */ /* 0x000fe200078e00ff */
[----:B------:R-:W-:Y:S01]  /*11f0*/  LOP3.LUT R40, R34, 0xfffffffc, RZ, 0xc0, !PT ;  /* 0xfffffffc22287812 */ /* 0x000fe200078ec0ff */
[----:B------:R-:W-:Y:S01]  /*1200*/  UMOV UR4, 0x400 ;  /* 0x0000040000047882 */ /* 0x000fe20000000000 */
[----:B------:R-:W-:Y:S01]  /*1210*/  LEA.HI R59, R42, R35, RZ, 0x2 ;  /* 0x000000232a3b7211 */ /* 0x000fe200078f10ff */
[----:B0-----:R-:W-:Y:S01]  /*1220*/  ULEA UR7, UR5, UR4, 0x18 ;  /* 0x0000000405077291 */ /* 0x001fe2000f8ec03f */
[----:B------:R-:W-:Y:S01]  /*1230*/  SHF.R.S32.HI R43, RZ, 0x1f, R23 ;  /* 0x0000001fff2b7819 */ /* 0x000fe20000011417 */
[----:B------:R-:W-:Y:S01]  /*1240*/  IMAD.IADD R39, R39, 0x1, -R40 ;  /* 0x0000000127277824 */ /* 0x000fe200078e0a28 */
[----:B------:R-:W-:Y:S01]  /*1250*/  IADD3 R48, P0, R26, R23, RZ ;  /* 0x000000171a307210 */ /* 0x000fe20007f1e0ff */
[----:B------:R-:W-:Y:S01]  /*1260*/  IMAD.SHL.U32 R66, R34, 0x8, RZ ;  /* 0x0000000822427824 */ /* 0x000fe200078e00ff */
[----:B------:R-:W-:-:S02]  /*1270*/  LEA.HI R60, R44, R41, RZ, 0x2 ;  /* 0x000000292c3c7211 */ /* 0x000fc400078f10ff */
[----:B------:R-:W-:Y:S02]  /*1280*/  LEA.HI.X.SX32 R49, R26, R43, 0x1, P0 ;  /* 0x0000002b1a317211 */ /* 0x000fe400000f0eff */
[----:B------:R-:W-:Y:S02]  /*1290*/  FSETP.NEU.FTZ.AND P0, PT, R67, RZ, PT ;  /* 0x000000ff4300720b */ /* 0x000fe40003f1d000 */
[C---:B------:R-:W-:Y:S01]  /*12a0*/  LOP3.LUT R40, R59.reuse, 0xfffffffc, RZ, 0xc0, !PT ;  /* 0xfffffffc3b287812 */ /* 0x040fe200078ec0ff */
[----:B------:R-:W-:Y:S01]  /*12b0*/  IMAD.SHL.U32 R59, R59, 0x8, RZ ;  /* 0x000000083b3b7824 */ /* 0x000fe200078e00ff */
[C---:B------:R-:W-:Y:S01]  /*12c0*/  LOP3.LUT R42, R60.reuse, 0xfffffffc, RZ, 0xc0, !PT ;  /* 0xfffffffc3c2a7812 */ /* 0x040fe200078ec0ff */
[----:B------:R-:W-:Y:S01]  /*12d0*/  IMAD.SHL.U32 R60, R60, 0x8, RZ ;  /* 0x000000083c3c7824 */ /* 0x000fe200078e00ff */
[----:B-1----:R-:W-:Y:S01]  /*12e0*/  SHF.R.S32.HI R43, RZ, 0x1f, R45 ;  /* 0x0000001fff2b7819 */ /* 0x002fe2000001142d */
[----:B------:R-:W-:Y:S01]  /*12f0*/  IMAD.IADD R40, R35, 0x1, -R40 ;  /* 0x0000000123287824 */ /* 0x000fe200078e0a28 */
[----:B------:R-:W-:Y:S01]  /*1300*/  LEA R44, R3, UR7, 0x6 ;  /* 0x00000007032c7c11 */ /* 0x000fe2000f8e30ff */
[----:B------:R-:W-:Y:S01]  /*1310*/  IMAD.IADD R41, R41, 0x1, -R42 ;  /* 0x0000000129297824 */ /* 0x000fe200078e0a2a */
[----:B------:R-:W-:Y:S01]  /*1320*/  LOP3.LUT R60, R60, 0xffffffe0, RZ, 0xc0, !PT ;  /* 0xffffffe03c3c7812 */ /* 0x000fe200078ec0ff */
[----:B------:R-:W-:Y:S01]  /*1330*/  IMAD.SHL.U32 R45, R20, 0x8, RZ ;  /* 0x00000008142d7824 */ /* 0x000fe200078e00ff */
[----:B------:R-:W-:Y:S01]  /*1340*/  SHF.R.S32.HI R35, RZ, 0x1f, R21 ;  /* 0x0000001fff237819 */ /* 0x000fe20000011415 */
        /* <DEDUP_REMOVED lines=25> */
[C---:B------:R-:W-:Y:S01]  /*14e0*/  LEA R70, P0, R21.reuse, UR6, 0x2 ;  /* 0x0000000615467c11 */ /* 0x040fe2000f8010ff */
[----:B------:R-:W-:Y:S02]  /*14f0*/  IMAD R23, R72, 0x20, R23 ;  /* 0x0000002048177824 */ /* 0x000fe400078e0217 */
[----:B------:R-:W-:Y:S01]  /*1500*/  IMAD.IADD R73, R4, 0x1, R67 ;  /* 0x0000000104497824 */ /* 0x000fe200078e0243 */
[----:B------:R-:W-:Y:S01]  /*1510*/  LEA.HI.X R71, R21, UR7, R8, 0x2, P0 ;  /* 0x0000000715477c11 */ /* 0x000fe200080f1408 */
[----:B------:R-:W-:-:S02]  /*1520*/  IMAD.MOV.U32 R8, RZ, RZ, -0x800001 ;  /* 0xff7fffffff087424 */ /* 0x000fc400078e00ff */
[----:B------:R-:W-:-:S07]  /*1530*/  VIADD R74, R23, UR4 ;  /* 0x00000004174a7c36 */ /* 0x000fce0008000000 */
.L_x_27915:
        /* <DEDUP_REMOVED lines=74> */
[----:B------:R-:W-:-:S03]  /*19e0*/  IADD3 R20, P1, P2, R46, R22, R11 ;  /* 0x000000162e147210 */ /* 0x000fc60007a3e00b */
[----:B------:R-:W-:Y:S01]  /*19f0*/  IMAD.IADD R86, R23, 0x1, R21 ;  /* 0x0000000117567824 */ /* 0x000fe200078e0215 */
[----:B------:R-:W-:-:S04]  /*1a00*/  SHF.R.S32.HI R23, RZ, 0x1f, R45 ;  /* 0x0000001fff177819 */ /* 0x000fc8000001142d */
[----:B------:R-:W-:Y:S02]  /*1a10*/  IADD3.X R25, R25, R86, R24, P1, P2 ;  /* 0x0000005619197210 */ /* 0x000fe40000fe4418 */
[----:B------:R-:W-:Y:S02]  /*1a20*/  SHF.R.S32.HI R24, RZ, 0x1f, R13 ;  /* 0x0000001fff187819 */ /* 0x000fe4000001140d */
[----:B------:R-:W-:Y:S02]  /*1a30*/  IADD3 R21, P1, P2, R45, R22, R12 ;  /* 0x000000162d157210 */ /* 0x000fe40007a3e00c */
[-C--:B------:R-:W-:Y:S02]  /*1a40*/  IADD3.X R35, R35, R86.reuse, R24, P3, P4 ;  /* 0x0000005623237210 */ /* 0x080fe40001fe8418 */
[-C--:B------:R-:W-:Y:S02]  /*1a50*/  IADD3.X R76, R23, R86.reuse, R76, P1, P2 ;  /* 0x00000056174c7210 */ /* 0x080fe40000fe444c */
[----:B------:R-:W-:-:S02]  /*1a60*/  IADD3.X R75, R75, R86, R26, P5, P6 ;  /* 0x000000564b4b7210 */ /* 0x000fc40002fec41a */
[-C--:B------:R-:W-:Y:S02]  /*1a70*/  IADD3 R31, P3, P4, R51, R22.reuse, R16 ;  /* 0x00000016331f7210 */ /* 0x080fe40007c7e010 */
[--C-:B------:R-:W-:Y:S02]  /*1a80*/  SHF.R.S32.HI R23, RZ, 0x1f, R15.reuse ;  /* 0x0000001fff177819 */ /* 0x100fe4000001140f */
[----:B------:R-:W-:Y:S02]  /*1a90*/  SHF.R.S32.HI R24, RZ, 0x1f, R54 ;  /* 0x0000001fff187819 */ /* 0x000fe40000011436 */
[-C--:B------:R-:W-:Y:S02]  /*1aa0*/  IADD3 R26, P1, P2, R52, R22.reuse, R15 ;  /* 0x00000016341a7210 */ /* 0x080fe40007a3e00f */
[----:B------:R-:W-:Y:S02]  /*1ab0*/  IADD3 R90, P5, P6, R54, R22, R17 ;  /* 0x00000016365a7210 */ /* 0x000fe40007ebe011 */
[----:B------:R-:W-:-:S02]  /*1ac0*/  IADD3.X R28, R27, R86, R28, P3, P4 ;  /* 0x000000561b1c7210 */ /* 0x000fc40001fe841c */
[-C--:B------:R-:W-:Y:S02]  /*1ad0*/  IADD3.X R29, R29, R86.reuse, R23, P1, P2 ;  /* 0x000000561d1d7210 */ /* 0x080fe40000fe4417 */
[----:B------:R-:W-:Y:S02]  /*1ae0*/  IADD3.X R27, R24, R86, R33, P5, P6 ;  /* 0x00000056181b7210 */ /* 0x000fe40002fec421 */
[----:B------:R-:W-:Y:S02]  /*1af0*/  SHF.R.S32.HI R33, RZ, 0x1f, R53 ;  /* 0x0000001fff217819 */ /* 0x000fe40000011435 */
[----:B------:R-:W-:Y:S02]  /*1b00*/  IADD3 R81, P2, P3, R53, R22, R18 ;  /* 0x0000001635517210 */ /* 0x000fe40007b5e012 */
[----:B------:R-:W-:Y:S02]  /*1b10*/  LEA R32, P1, R20, UR8, 0x2 ;  /* 0x0000000814207c11 */ /* 0x000fe4000f8210ff */
[----:B------:R-:W-:-:S02]  /*1b20*/  IADD3.X R78, R33, R86, R78, P2, P3 ;  /* 0x00000056214e7210 */ /* 0x000fc400017e644e */
[----:B------:R-:W-:Y:S02]  /*1b30*/  LEA.HI.X R33, R20, UR9, R25, 0x2, P1 ;  /* 0x0000000914217c11 */ /* 0x000fe400088f1419 */
[----:B------:R-:W-:Y:S02]  /*1b40*/  SHF.R.S32.HI R25, RZ, 0x1f, R3 ;  /* 0x0000001fff197819 */ /* 0x000fe40000011403 */
[-C--:B------:R-:W-:Y:S01]  /*1b50*/  IADD3 R20, P1, R3, R22.reuse, RZ ;  /* 0x0000001603147210 */ /* 0x080fe20007f3e0ff */
[----:B------:R-:W2:Y:S01]  /*1b60*/  LDG.E.CONSTANT R80, desc[UR10][R32.64] ;  /* 0x0000000a20507981 */ /* 0x000ea2000c1e9900 */
[----:B------:R-:W-:Y:S02]  /*1b70*/  IADD3 R23, P4, P5, R56, R22, R19 ;  /* 0x0000001638177210 */ /* 0x000fe40007d9e013 */
[----:B------:R-:W-:Y:S01]  /*1b80*/  LEA R24, P2, R20, UR8, 0x2 ;  /* 0x0000000814187c11 */ /* 0x000fe2000f8410ff */
[----:B------:R-:W-:Y:S01]  /*1b90*/  IMAD.X R25, R25, 0x1, R86, P1 ;  /* 0x0000000119197824 */ /* 0x000fe200008e0656 */
[----:B------:R-:W-:-:S02]  /*1ba0*/  IADD3.X R82, R63, R86, R82, P4, P5 ;  /* 0x000000563f527210 */ /* 0x000fc400027ea452 */
[----:B------:R-:W-:Y:S02]  /*1bb0*/  IADD3 R65, P4, P5, R58, R22, R37 ;  /* 0x000000163a417210 */ /* 0x000fe40007d9e025 */
[----:B------:R-:W-:Y:S02]  /*1bc0*/  LEA.HI.X R25, R20, UR9, R25, 0x2, P2 ;  /* 0x0000000914197c11 */ /* 0x000fe400090f1419 */
[----:B------:R-:W-:Y:S02]  /*1bd0*/  IADD3.X R62, R77, R86, R62, P4, P5 ;  /* 0x000000564d3e7210 */ /* 0x000fe400027ea43e */
[----:B------:R-:W-:Y:S01]  /*1be0*/  SHF.R.S32.HI R63, RZ, 0x1f, R55 ;  /* 0x0000001fff3f7819 */ /* 0x000fe20000011437 */
[----:B------:R0:W3:Y:S01]  /*1bf0*/  LDG.E.CONSTANT R77, desc[UR10][R24.64] ;  /* 0x0000000a184d7981 */ /* 0x0000e2000c1e9900 */
[----:B------:R-:W-:Y:S02]  /*1c00*/  IADD3 R83, P1, P3, R55, R22, R36 ;  /* 0x0000001637537210 */ /* 0x000fe40007b3e024 */
[----:B------:R-:W-:-:S02]  /*1c10*/  LEA R20, P5, R21, UR8, 0x2 ;  /* 0x0000000815147c11 */ /* 0x000fc4000f8a10ff */
[----:B------:R-:W-:Y:S02]  /*1c20*/  IADD3.X R84, R63, R86, R84, P1, P3 ;  /* 0x000000563f547210 */ /* 0x000fe40000fe6454 */
[----:B------:R-:W-:Y:S02]  /*1c30*/  LEA.HI.X R21, R21, UR9, R76, 0x2, P5 ;  /* 0x0000000915157c11 */ /* 0x000fe4000a8f144c */
[----:B------:R-:W-:Y:S02]  /*1c40*/  IADD3 R85, P1, P2, R57, R22, R38 ;  /* 0x0000001639557210 */ /* 0x000fe40007a3e026 */
[----:B0-----:R-:W-:Y:S02]  /*1c50*/  LEA R24, P5, R30, UR8, 0x2 ;  /* 0x000000081e187c11 */ /* 0x001fe4000f8a10ff */
[----:B------:R-:W-:Y:S02]  /*1c60*/  LEA R32, P6, R34, UR8, 0x2 ;  /* 0x0000000822207c11 */ /* 0x000fe4000f8c10ff */
[----:B------:R-:W-:-:S02]  /*1c70*/  IADD3.X R64, R79, R86, R64, P1, P2 ;  /* 0x000000564f407210 */ /* 0x000fc40000fe4440 */
[----:B------:R-:W-:Y:S01]  /*1c80*/  LEA.HI.X R25, R30, UR9, R35, 0x2, P5 ;  /* 0x000000091e197c11 */ /* 0x000fe2000a8f1423 */
[----:B------:R0:W4:Y:S01]  /*1c90*/  LDG.E.CONSTANT R79, desc[UR10][R20.64] ;  /* 0x0000000a144f7981 */ /* 0x000122000c1e9900 */
[----:B------:R-:W-:Y:S02]  /*1ca0*/  LEA.HI.X R33, R34, UR9, R75, 0x2, P6 ;  /* 0x0000000922217c11 */ /* 0x000fe4000b0f144b */
[C---:B------:R-:W-:Y:S01]  /*1cb0*/  LEA R34, P5, R26.reuse, UR8, 0x2 ;  /* 0x000000081a227c11 */ /* 0x040fe2000f8a10ff */
[----:B------:R1:W5:Y:S01]  /*1cc0*/  LDG.E.CONSTANT R76, desc[UR10][R24.64] ;  /* 0x0000000a184c7981 */ /* 0x000362000c1e9900 */
[C---:B------:R-:W-:Y:S02]  /*1cd0*/  LEA R30, P6, R31.reuse, UR8, 0x2 ;  /* 0x000000081f1e7c11 */ /* 0x040fe4000f8c10ff */
[----:B------:R-:W-:Y:S01]  /*1ce0*/  LEA.HI.X R35, R26, UR9, R29, 0x2, P5 ;  /* 0x000000091a237c11 */ /* 0x000fe2000a8f141d */
[----:B------:R1:W5:Y:S01]  /*1cf0*/  LDG.E.CONSTANT R75, desc[UR10][R32.64] ;  /* 0x0000000a204b7981 */ /* 0x000362000c1e9900 */
[----:B------:R-:W-:-:S02]  /*1d00*/  LEA.HI.X R31, R31, UR9, R28, 0x2, P6 ;  /* 0x000000091f1f7c11 */ /* 0x000fc4000b0f141c */
[----:B------:R-:W-:Y:S02]  /*1d10*/  LEA R28, P5, R90, UR8, 0x2 ;  /* 0x000000085a1c7c11 */ /* 0x000fe4000f8a10ff */
[C---:B------:R-:W-:Y:S02]  /*1d20*/  LEA R26, P6, R81.reuse, UR8, 0x2 ;  /* 0x00000008511a7c11 */ /* 0x040fe4000f8c10ff */
[----:B------:R-:W-:Y:S02]  /*1d30*/  IADD3 R63, P3, P4, R66, R22, R39 ;  /* 0x00000016423f7210 */ /* 0x000fe40007c7e027 */
[----:B------:R-:W-:Y:S02]  /*1d40*/  LEA.HI.X R29, R90, UR9, R27, 0x2, P5 ;  /* 0x000000095a1d7c11 */ /* 0x000fe4000a8f141b */
[----:B------:R-:W-:Y:S02]  /*1d50*/  LEA.HI.X R27, R81, UR9, R78, 0x2, P6 ;  /* 0x00000009511b7c11 */ /* 0x000fe4000b0f144e */
[----:B------:R1:W5:Y:S01]  /*1d60*/  LDG.E.CONSTANT R78, desc[UR10][R34.64] ;  /* 0x0000000a224e7981 */ /* 0x000362000c1e9900 */
[----:B------:R-:W-:-:S02]  /*1d70*/  IADD3.X R88, R87, R86, R88, P3, P4 ;  /* 0x0000005657587210 */ /* 0x000fc40001fe8458 */
[-C--:B------:R-:W-:Y:S01]  /*1d80*/  IADD3 R89, P4, P3, R59, R22.reuse, R40 ;  /* 0x000000163b597210 */ /* 0x080fe20007b9e028 */
[----:B------:R-:W5:Y:S01]  /*1d90*/  LDG.E.CONSTANT R81, desc[UR10][R30.64] ;  /* 0x0000000a1e517981 */ /* 0x000f62000c1e9900 */
[----:B------:R-:W-:Y:S02]  /*1da0*/  IADD3 R87, P2, P1, R60, R22, R41 ;  /* 0x000000163c577210 */ /* 0x000fe4000795e029 */
[----:B------:R-:W-:Y:S02]  /*1db0*/  LEA R22, P5, R23, UR8, 0x2 ;  /* 0x0000000817167c11 */ /* 0x000fe4000f8a10ff */
[----:B0-----:R-:W-:Y:S02]  /*1dc0*/  LEA R20, P6, R83, UR8, 0x2 ;  /* 0x0000000853147c11 */ /* 0x001fe4000f8c10ff */
[----:B------:R-:W-:Y:S02]  /*1dd0*/  LEA.HI.X R23, R23, UR9, R82, 0x2, P5 ;  /* 0x0000000917177c11 */ /* 0x000fe4000a8f1452 */
[----:B------:R0:W5:Y:S01]  /*1de0*/  LDG.E.CONSTANT R82, desc[UR10][R28.64] ;  /* 0x0000000a1c527981 */ /* 0x000162000c1e9900 */
[----:B------:R-:W-:-:S03]  /*1df0*/  LEA.HI.X R21, R83, UR9, R84, 0x2, P6 ;  /* 0x0000000953157c11 */ /* 0x000fc6000b0f1454 */
[----:B------:R-:W5:Y:S01]  /*1e00*/  LDG.E.CONSTANT R83, desc[UR10][R26.64] ;  /* 0x0000000a1a537981 */ /* 0x000f62000c1e9900 */
[----:B-1----:R-:W-:Y:S02]  /*1e10*/  LEA R24, P5, R65, UR8, 0x2 ;  /* 0x0000000841187c11 */ /* 0x002fe4000f8a10ff */
[----:B------:R-:W-:Y:S01]  /*1e20*/  LEA R32, P6, R85, UR8, 0x2 ;  /* 0x0000000855207c11 */ /* 0x000fe2000f8c10ff */
[----:B------:R-:W5:Y:S01]  /*1e30*/  LDG.E.CONSTANT R84, desc[UR10][R22.64] ;  /* 0x0000000a16547981 */ /* 0x000f62000c1e9900 */
[----:B------:R-:W-:Y:S02]  /*1e40*/  LEA.HI.X R25, R65, UR9, R62, 0x2, P5 ;  /* 0x0000000941197c11 */ /* 0x000fe4000a8f143e */
[----:B------:R-:W-:Y:S02]  /*1e50*/  LEA.HI.X R33, R85, UR9, R64, 0x2, P6 ;  /* 0x0000000955217c11 */ /* 0x000fe4000b0f1440 */
[----:B------:R1:W5:Y:S01]  /*1e60*/  LDG.E.CONSTANT R85, desc[UR10][R20.64] ;  /* 0x0000000a14557981 */ /* 0x000362000c1e9900 */
[----:B------:R-:W-:-:S02]  /*1e70*/  SHF.R.S32.HI R34, RZ, 0x1f, R59 ;  /* 0x0000001fff227819 */ /* 0x000fc4000001143b */
[----:B------:R-:W-:Y:S01]  /*1e80*/  LEA R64, P5, R63, UR8, 0x2 ;  /* 0x000000083f407c11 */ /* 0x000fe2000f8a10ff */
[----:B------:R1:W5:Y:S01]  /*1e90*/  LDG.E.CONSTANT R90, desc[UR10][R24.64] ;  /* 0x0000000a185a7981 */ /* 0x000362000c1e9900 */
[----:B------:R-:W-:Y:S02]  /*1ea0*/  LEA R62, P6, R89, UR8, 0x2 ;  /* 0x00000008593e7c11 */ /* 0x000fe4000f8c10ff */
[----:B0-----:R-:W-:Y:S01]  /*1eb0*/  IADD3.X R28, R34, R86, R69, P4, P3 ;  /* 0x00000056221c7210 */ /* 0x001fe200027e6445 */
[----:B------:R0:W5:Y:S01]  /*1ec0*/  LDG.E.CONSTANT R91, desc[UR10][R32.64] ;  /* 0x0000000a205b7981 */ /* 0x000162000c1e9900 */
[----:B------:R-:W-:Y:S02]  /*1ed0*/  LEA.HI.X R65, R63, UR9, R88, 0x2, P5 ;  /* 0x000000093f417c11 */ /* 0x000fe4000a8f1458 */
[----:B------:R-:W-:Y:S01]  /*1ee0*/  LEA.HI.X R63, R89, UR9, R28, 0x2, P6 ;  /* 0x00000009593f7c11 */ /* 0x000fe2000b0f141c */
[----:B-1----:R-:W2:Y:S01]  /*1ef0*/  LDS.128 R20, [R44] ;  /* 0x000000002c147984 */ /* 0x002ea20000000c00 */
        /* <DEDUP_REMOVED lines=9> */
[----:B------:R-:W-:Y:S01]  /*1f90*/  UMOV UR4, 0xffffffff ;  /* 0xffffffff00047882 */ /* 0x000fe20000000000 */
[----:B------:R-:W-:Y:S01]  /*1fa0*/  ISETP.NE.AND P1, PT, R3, RZ, PT ;  /* 0x000000ff0300720c */ /* 0x000fe20003f25270 */
[----:B--2---:R-:W-:-:S04]  /*1fb0*/  FMUL.FTZ R21, R80, R21 ;  /* 0x0000001550157220 */ /* 0x004fc80000410000 */
[----:B---3--:R-:W-:-:S04]  /*1fc0*/  FFMA.FTZ R20, R20, R77, R21 ;  /* 0x0000004d14147223 */ /* 0x008fc80000010015 */
[----:B----4-:R-:W-:-:S04]  /*1fd0*/  FFMA.FTZ R79, R79, R22, R20 ;  /* 0x000000164f4f7223 */ /* 0x010fc80000010014 */
[----:B-----5:R-:W-:-:S04]  /*1fe0*/  FFMA.FTZ R23, R76, R23, R79 ;  /* 0x000000174c177223 */ /* 0x020fc8000001004f */
[----:B-1----:R-:W-:-:S04]  /*1ff0*/  FFMA.FTZ R23, R24, R75, R23 ;  /* 0x0000004b18177223 */ /* 0x002fc80000010017 */
[----:B------:R-:W-:-:S04]  /*2000*/  FFMA.FTZ R78, R78, R25, R23 ;  /* 0x000000194e4e7223 */ /* 0x000fc80000010017 */
        /* <DEDUP_REMOVED lines=14> */
.L_x_27952:
        /* <DEDUP_REMOVED lines=9> */
.L_x_27912:
[----:B------:R-:W-:-:S13]  /*2180*/  ISETP.NE.AND P1, PT, R3, RZ, PT ;  /* 0x000000ff0300720c */ /* 0x000fda0003f25270 */
[----:B------:R-:W-:-:S05]  /*2190*/  @!P1 IMAD.MOV.U32 R21, RZ, RZ, -0x800001 ;  /* 0xff7fffffff159424 */ /* 0x000fca00078e00ff */
[----:B------:R0:W-:Y:S02]  /*21a0*/  @!P1 STS [R74], R21 ;  /* 0x000000154a009388 */ /* 0x0001e40000000800 */
.L_x_27914:
[----:B------:R-:W-:Y:S05]  /*21b0*/  BSYNC B1 ;  /* 0x0000000000017941 */ /* 0x000fea0003800000 */
.L_x_27911:
[----:B------:R-:W-:Y:S01]  /*21c0*/  IADD3 R70, P1, R70, 0x10, RZ ;  /* 0x0000001046467810 */ /* 0x000fe20007f3e0ff */
[----:B01----:R-:W-:Y:S02]  /*21d0*/  VIADD R74, R74, 0x80 ;  /* 0x000000804a4a7836 */ /* 0x003fe40000000000 */
[----:B------:R-:W-:Y:S02]  /*21e0*/  VIADD R73, R73, 0x20 ;  /* 0x0000002049497836 */ /* 0x000fe40000000000 */
[----:B------:R-:W-:Y:S02]  /*21f0*/  VIADD R67, R67, 0x20 ;  /* 0x0000002043437836 */ /* 0x000fe40000000000 */
[----:B------:R-:W-:Y:S01]  /*2200*/  IMAD.X R71, RZ, RZ, R71, P1 ;  /* 0x000000ffff477224 */ /* 0x000fe200008e0647 */
[----:B------:R-:W-:Y:S06]  /*2210*/  @!P0 BRA `(.L_x_27915) ;  /* 0xfffffff000c88947 */ /* 0x000fec000383ffff */
[----:B------:R-:W-:Y:S05]  /*2220*/  BRA `(.L_x_27909) ;  /* 0x0000000c00987947 */ /* 0x000fea0003800000 */
.L_x_27910:
        /* <DEDUP_REMOVED lines=14> */
[----:B------:R-:W-:Y:S01]  /*2310*/  LEA.HI.X R73, R21, UR7, R8, 0x2, P0 ;  /* 0x0000000715497c11 */ /* 0x000fe200080f1408 */
[----:B------:R-:W-:Y:S01]  /*2320*/  IMAD.MOV.U32 R8, RZ, RZ, -0x800001 ;  /* 0xff7fffffff087424 */ /* 0x000fe200078e00ff */
[----:B------:R-:W-:-:S07]  /*2330*/  IADD3 R75, -R0, 0x1, R71 ;  /* 0x00000001004b7810 */ /* 0x000fce0007ffe147 */
.L_x_27920:
        /* <DEDUP_REMOVED lines=72> */
[----:B------:R-:W-:Y:S02]  /*27c0*/  IADD3 R25, P2, P3, R45, R20, R12 ;  /* 0x000000142d197210 */ /* 0x000fe40007b5e00c */
[----:B------:R-:W-:Y:S02]  /*27d0*/  IADD3.X R31, R24, R86, R31, P0, P1 ;  /* 0x00000056181f7210 */ /* 0x000fe400007e241f */
[--C-:B------:R-:W-:Y:S02]  /*27e0*/  SHF.R.S32.HI R21, RZ, 0x1f, R13.reuse ;  /* 0x0000001fff157819 */ /* 0x100fe4000001140d */
[----:B------:R-:W-:Y:S02]  /*27f0*/  SHF.R.S32.HI R24, RZ, 0x1f, R50 ;  /* 0x0000001fff187819 */ /* 0x000fe40000011432 */
[----:B------:R-:W-:-:S02]  /*2800*/  IADD3 R78, P0, P1, R50, R20, R13 ;  /* 0x00000014324e7210 */ /* 0x000fc4000791e00d */
[-C--:B------:R-:W-:Y:S02]  /*2810*/  IADD3.X R34, R27, R86.reuse, R34, P2, P3 ;  /* 0x000000561b227210 */ /* 0x080fe400017e6422 */
[----:B------:R-:W-:Y:S02]  /*2820*/  IADD3.X R21, R24, R86, R21, P0, P1 ;  /* 0x0000005618157210 */ /* 0x000fe400007e2415 */
[----:B------:R-:W-:Y:S02]  /*2830*/  SHF.R.S32.HI R27, RZ, 0x1f, R47 ;  /* 0x0000001fff1b7819 */ /* 0x000fe4000001142f */
[-C--:B------:R-:W-:Y:S02]  /*2840*/  IADD3 R23, P2, P3, R47, R20.reuse, R14 ;  /* 0x000000142f177210 */ /* 0x080fe40007b5e00e */
[-C--:B------:R-:W-:Y:S02]  /*2850*/  IADD3 R26, P4, P5, R52, R20.reuse, R15 ;  /* 0x00000014341a7210 */ /* 0x080fe40007d9e00f */
[----:B------:R-:W-:-:S02]  /*2860*/  IADD3 R24, P6, R3, R20, RZ ;  /* 0x0000001403187210 */ /* 0x000fc40007fde0ff */
[-C--:B------:R-:W-:Y:S02]  /*2870*/  IADD3.X R76, R27, R86.reuse, R76, P2, P3 ;  /* 0x000000561b4c7210 */ /* 0x080fe400017e644c */
[----:B------:R-:W-:Y:S01]  /*2880*/  IADD3.X R77, R77, R86, R28, P4, P5 ;  /* 0x000000564d4d7210 */ /* 0x000fe200027ea41c */
[----:B------:R-:W-:Y:S01]  /*2890*/  IMAD.X R33, R33, 0x1, R86, P6 ;  /* 0x0000000121217824 */ /* 0x000fe200030e0656 */
[-C--:B------:R-:W-:Y:S02]  /*28a0*/  IADD3 R28, P4, P5, R51, R20.reuse, R16 ;  /* 0x00000014331c7210 */ /* 0x080fe40007d9e010 */
[-C--:B------:R-:W-:Y:S02]  /*28b0*/  IADD3 R27, P0, P1, R53, R20.reuse, R18 ;  /* 0x00000014351b7210 */ /* 0x080fe4000791e012 */
[----:B------:R-:W-:Y:S02]  /*28c0*/  IADD3 R84, P2, P3, R54, R20, R17 ;  /* 0x0000001436547210 */ /* 0x000fe40007b5e011 */
[----:B------:R-:W-:-:S02]  /*28d0*/  LEA R90, P6, R24, UR16, 0x2 ;  /* 0x00000010185a7c11 */ /* 0x000fc4000f8c10ff */
[-C--:B------:R-:W-:Y:S02]  /*28e0*/  IADD3.X R79, R79, R86.reuse, R30, P4, P5 ;  /* 0x000000564f4f7210 */ /* 0x080fe400027ea41e */
[-C--:B------:R-:W-:Y:S02]  /*28f0*/  IADD3.X R80, R35, R86.reuse, R80, P0, P1 ;  /* 0x0000005623507210 */ /* 0x080fe400007e2450 */
[----:B------:R-:W-:Y:S02]  /*2900*/  IADD3.X R29, R32, R86, R29, P2, P3 ;  /* 0x00000056201d7210 */ /* 0x000fe400017e641d */
[----:B------:R-:W-:Y:S02]  /*2910*/  LEA.HI.X R91, R24, UR17, R33, 0x2, P6 ;  /* 0x00000011185b7c11 */ /* 0x000fe4000b0f1421 */
[----:B------:R-:W-:Y:S02]  /*2920*/  LEA R30, P0, R22, UR16, 0x2 ;  /* 0x00000010161e7c11 */ /* 0x000fe4000f8010ff */
[--C-:B------:R-:W-:Y:S01]  /*2930*/  SHF.R.S32.HI R33, RZ, 0x1f, R19.reuse ;  /* 0x0000001fff217819 */ /* 0x100fe20000011413 */
[----:B------:R0:W2:Y:S01]  /*2940*/  LDG.E.CONSTANT R81, desc[UR10][R90.64] ;  /* 0x0000000a5a517981 */ /* 0x0000a2000c1e9900 */
[----:B------:R-:W-:-:S02]  /*2950*/  IADD3 R32, P2, P3, R56, R20, R19 ;  /* 0x0000001438207210 */ /* 0x000fc40007b5e013 */
[----:B------:R-:W-:Y:S02]  /*2960*/  LEA R24, P1, R25, UR16, 0x2 ;  /* 0x0000001019187c11 */ /* 0x000fe4000f8210ff */
[--C-:B------:R-:W-:Y:S02]  /*2970*/  SHF.R.S32.HI R35, RZ, 0x1f, R36.reuse ;  /* 0x0000001fff237819 */ /* 0x100fe40000011424 */
[----:B------:R-:W-:Y:S02]  /*2980*/  IADD3 R82, P4, P5, R55, R20, R36 ;  /* 0x0000001437527210 */ /* 0x000fe40007d9e024 */
[----:B------:R-:W-:Y:S02]  /*2990*/  LEA.HI.X R31, R22, UR17, R31, 0x2, P0 ;  /* 0x00000011161f7c11 */ /* 0x000fe400080f141f */
[----:B------:R-:W-:Y:S02]  /*29a0*/  IADD3.X R83, R83, R86, R33, P2, P3 ;  /* 0x0000005653537210 */ /* 0x000fe400017e6421 */
[----:B------:R-:W-:-:S02]  /*29b0*/  LEA.HI.X R25, R25, UR17, R34, 0x2, P1 ;  /* 0x0000001119197c11 */ /* 0x000fc400088f1422 */
[----:B------:R-:W-:Y:S01]  /*29c0*/  IADD3.X R89, R89, R86, R35, P4, P5 ;  /* 0x0000005659597210 */ /* 0x000fe200027ea423 */
[----:B------:R-:W3:Y:S01]  /*29d0*/  LDG.E.CONSTANT R34, desc[UR10][R30.64] ;  /* 0x0000000a1e227981 */ /* 0x000ee2000c1e9900 */
[----:B------:R-:W-:Y:S02]  /*29e0*/  SHF.R.S32.HI R33, RZ, 0x1f, R58 ;  /* 0x0000001fff217819 */ /* 0x000fe4000001143a */
[-C--:B------:R-:W-:Y:S02]  /*29f0*/  IADD3 R85, P0, P1, R58, R20.reuse, R37 ;  /* 0x000000143a557210 */ /* 0x080fe4000791e025 */
[----:B------:R-:W-:Y:S02]  /*2a00*/  SHF.R.S32.HI R35, RZ, 0x1f, R57 ;  /* 0x0000001fff237819 */ /* 0x000fe40000011439 */
[--C-:B------:R-:W-:Y:S02]  /*2a10*/  SHF.R.S32.HI R22, RZ, 0x1f, R38.reuse ;  /* 0x0000001fff167819 */ /* 0x100fe40000011426 */
[----:B------:R-:W-:-:S02]  /*2a20*/  IADD3 R64, P2, P3, R57, R20, R38 ;  /* 0x0000001439407210 */ /* 0x000fc40007b5e026 */
[----:B0-----:R-:W-:Y:S02]  /*2a30*/  SHF.R.S32.HI R91, RZ, 0x1f, R66 ;  /* 0x0000001fff5b7819 */ /* 0x001fe40000011442 */
[----:B------:R-:W-:Y:S02]  /*2a40*/  IADD3 R63, P4, P5, R66, R20, R39 ;  /* 0x00000014423f7210 */ /* 0x000fe40007d9e027 */
[-C--:B------:R-:W-:Y:S02]  /*2a50*/  IADD3.X R62, R33, R86.reuse, R62, P0, P1 ;  /* 0x00000056213e7210 */ /* 0x080fe400007e243e */
[----:B------:R-:W-:Y:S02]  /*2a60*/  IADD3.X R33, R35, R86, R22, P2, P3 ;  /* 0x0000005623217210 */ /* 0x000fe400017e6416 */
[-C--:B------:R-:W-:Y:S01]  /*2a70*/  IADD3 R65, P3, P2, R59, R20.reuse, R40 ;  /* 0x000000143b417210 */ /* 0x080fe20007a7e028 */
[----:B------:R0:W4:Y:S01]  /*2a80*/  LDG.E.CONSTANT R35, desc[UR10][R24.64] ;  /* 0x0000000a18237981 */ /* 0x000122000c1e9900 */
[----:B------:R-:W-:-:S02]  /*2a90*/  IADD3 R87, P1, P0, R60, R20, R41 ;  /* 0x000000143c577210 */ /* 0x000fc4000783e029 */
[----:B------:R-:W-:Y:S02]  /*2aa0*/  IADD3.X R88, R91, R86, R88, P4, P5 ;  /* 0x000000565b587210 */ /* 0x000fe400027ea458 */
[C---:B------:R-:W-:Y:S02]  /*2ab0*/  LEA R20, P4, R78.reuse, UR16, 0x2 ;  /* 0x000000104e147c11 */ /* 0x040fe4000f8810ff */
[C---:B------:R-:W-:Y:S02]  /*2ac0*/  LEA R22, P5, R23.reuse, UR16, 0x2 ;  /* 0x0000001017167c11 */ /* 0x040fe4000f8a10ff */
[----:B------:R-:W-:Y:S02]  /*2ad0*/  LEA.HI.X R21, R78, UR17, R21, 0x2, P4 ;  /* 0x000000114e157c11 */ /* 0x000fe4000a0f1415 */
[----:B------:R-:W-:Y:S02]  /*2ae0*/  LEA.HI.X R23, R23, UR17, R76, 0x2, P5 ;  /* 0x0000001117177c11 */ /* 0x000fe4000a8f144c */
[----:B0-----:R-:W-:Y:S01]  /*2af0*/  LEA R24, P4, R26, UR16, 0x2 ;  /* 0x000000101a187c11 */ /* 0x001fe2000f8810ff */
[----:B------:R0:W5:Y:S01]  /*2b00*/  LDG.E.CONSTANT R76, desc[UR10][R20.64] ;  /* 0x0000000a144c7981 */ /* 0x000162000c1e9900 */
[----:B------:R-:W-:-:S02]  /*2b10*/  LEA R30, P5, R28, UR16, 0x2 ;  /* 0x000000101c1e7c11 */ /* 0x000fc4000f8a10ff */
[----:B------:R-:W-:Y:S02]  /*2b20*/  LEA.HI.X R25, R26, UR17, R77, 0x2, P4 ;  /* 0x000000111a197c11 */ /* 0x000fe4000a0f144d */
[----:B------:R1:W5:Y:S01]  /*2b30*/  LDG.E.CONSTANT R77, desc[UR10][R22.64] ;  /* 0x0000000a164d7981 */ /* 0x000362000c1e9900 */
[----:B------:R-:W-:Y:S02]  /*2b40*/  LEA.HI.X R31, R28, UR17, R79, 0x2, P5 ;  /* 0x000000111c1f7c11 */ /* 0x000fe4000a8f144f */
[----:B------:R-:W-:Y:S01]  /*2b50*/  SHF.R.S32.HI R79, RZ, 0x1f, R40 ;  /* 0x0000001fff4f7819 */ /* 0x000fe20000011428 */
[----:B------:R1:W5:Y:S01]  /*2b60*/  LDG.E.CONSTANT R78, desc[UR10][R24.64] ;  /* 0x0000000a184e7981 */ /* 0x000362000c1e9900 */
[----:B------:R-:W-:Y:S02]  /*2b70*/  SHF.R.S32.HI R90, RZ, 0x1f, R59 ;  /* 0x0000001fff5a7819 */ /* 0x000fe4000001143b */
[----:B------:R-:W-:Y:S02]  /*2b80*/  LEA R28, P4, R84, UR16, 0x2 ;  /* 0x00000010541c7c11 */ /* 0x000fe4000f8810ff */
[----:B------:R-:W-:-:S02]  /*2b90*/  LEA R26, P5, R27, UR16, 0x2 ;  /* 0x000000101b1a7c11 */ /* 0x000fc4000f8a10ff */
[----:B------:R-:W-:Y:S02]  /*2ba0*/  IADD3.X R90, R90, R86, R79, P3, P2 ;  /* 0x000000565a5a7210 */ /* 0x000fe40001fe444f */
[----:B------:R-:W-:Y:S01]  /*2bb0*/  LEA.HI.X R29, R84, UR17, R29, 0x2, P4 ;  /* 0x00000011541d7c11 */ /* 0x000fe2000a0f141d */
[----:B------:R-:W5:Y:S01]  /*2bc0*/  LDG.E.CONSTANT R79, desc[UR10][R30.64] ;  /* 0x0000000a1e4f7981 */ /* 0x000f62000c1e9900 */
[----:B------:R-:W-:Y:S02]  /*2bd0*/  LEA.HI.X R27, R27, UR17, R80, 0x2, P5 ;  /* 0x000000111b1b7c11 */ /* 0x000fe4000a8f1450 */
[----:B0-----:R-:W-:Y:S01]  /*2be0*/  LEA R20, P2, R32, UR16, 0x2 ;  /* 0x0000001020147c11 */ /* 0x001fe2000f8410ff */
[----:B------:R0:W5:Y:S01]  /*2bf0*/  LDG.E.CONSTANT R80, desc[UR10][R28.64] ;  /* 0x0000000a1c507981 */ /* 0x000162000c1e9900 */
[----:B-1----:R-:W-:Y:S02]  /*2c00*/  LEA R22, P3, R82, UR16, 0x2 ;  /* 0x0000001052167c11 */ /* 0x002fe4000f8610ff */
[----:B------:R-:W-:-:S02]  /*2c10*/  LEA.HI.X R21, R32, UR17, R83, 0x2, P2 ;  /* 0x0000001120157c11 */ /* 0x000fc400090f1453 */
[----:B------:R-:W5:Y:S01]  /*2c20*/  LDG.E.CONSTANT R83, desc[UR10][R26.64] ;  /* 0x0000000a1a537981 */ /* 0x000f62000c1e9900 */
[----:B------:R-:W-:Y:S02]  /*2c30*/  LEA.HI.X R23, R82, UR17, R89, 0x2, P3 ;  /* 0x0000001152177c11 */ /* 0x000fe400098f1459 */
[C---:B------:R-:W-:Y:S01]  /*2c40*/  LEA R24, P2, R85.reuse, UR16, 0x2 ;  /* 0x0000001055187c11 */ /* 0x040fe2000f8410ff */
[----:B------:R-:W5:Y:S01]  /*2c50*/  LDG.E.CONSTANT R82, desc[UR10][R20.64] ;  /* 0x0000000a14527981 */ /* 0x000f62000c1e9900 */
[C---:B------:R-:W-:Y:S02]  /*2c60*/  LEA R32, P3, R64.reuse, UR16, 0x2 ;  /* 0x0000001040207c11 */ /* 0x040fe4000f8610ff */
[----:B------:R-:W-:Y:S01]  /*2c70*/  LEA.HI.X R25, R85, UR17, R62, 0x2, P2 ;  /* 0x0000001155197c11 */ /* 0x000fe200090f143e */
[----:B0-----:R-:W-:Y:S01]  /*2c80*/  LDS.128 R28, [R44+0x20] ;  /* 0x000020002c1c7984 */ /* 0x001fe20000000c00 */
[----:B------:R-:W-:-:S03]  /*2c90*/  LEA.HI.X R33, R64, UR17, R33, 0x2, P3 ;  /* 0x0000001140217c11 */ /* 0x000fc600098f1421 */
[----:B------:R0:W5:Y:S01]  /*2ca0*/  LDG.E.CONSTANT R85, desc[UR10][R22.64] ;  /* 0x0000000a16557981 */ /* 0x000162000c1e9900 */
[----:B------:R-:W-:-:S03]  /*2cb0*/  LEA R62, P2, R63, UR16, 0x2 ;  /* 0x000000103f3e7c11 */ /* 0x000fc6000f8410ff */
[----:B------:R1:W5:Y:S01]  /*2cc0*/  LDG.E.CONSTANT R84, desc[UR10][R24.64] ;  /* 0x0000000a18547981 */ /* 0x000362000c1e9900 */
[----:B------:R-:W-:Y:S02]  /*2cd0*/  LEA R64, P3, R65, UR16, 0x2 ;  /* 0x0000001041407c11 */ /* 0x000fe4000f8610ff */
[----:B------:R-:W-:Y:S01]  /*2ce0*/  LEA.HI.X R63, R63, UR17, R88, 0x2, P2 ;  /* 0x000000113f3f7c11 */ /* 0x000fe200090f1458 */
[----:B------:R4:W5:Y:S01]  /*2cf0*/  LDG.E.CONSTANT R91, desc[UR10][R32.64] ;  /* 0x0000000a205b7981 */ /* 0x000962000c1e9900 */
[----:B------:R-:W-:Y:S02]  /*2d00*/  LEA.HI.X R65, R65, UR17, R90, 0x2, P3 ;  /* 0x0000001141417c11 */ /* 0x000fe400098f145a */
[----:B------:R-:W-:Y:S01]  /*2d10*/  LEA R88, P2, R87, UR16, 0x2 ;  /* 0x0000001057587c11 */ /* 0x000fe2000f8410ff */
[----:B------:R-:W5:Y:S01]  /*2d20*/  LDG.E.CONSTANT R62, desc[UR10][R62.64] ;  /* 0x0000000a3e3e7981 */ /* 0x000f62000c1e9900 */
[----:B------:R-:W-:-:S03]  /*2d30*/  IADD3.X R86, R61, R86, R68, P1, P0 ;  /* 0x000000563d567210 */ /* 0x000fc60000fe0444 */
[----:B------:R-:W5:Y:S01]  /*2d40*/  LDG.E.CONSTANT R65, desc[UR10][R64.64] ;  /* 0x0000000a40417981 */ /* 0x000f62000c1e9900 */
[----:B------:R-:W-:-:S03]  /*2d50*/  LEA.HI.X R89, R87, UR17, R86, 0x2, P2 ;  /* 0x0000001157597c11 */ /* 0x000fc600090f1456 */
[----:B0-----:R-:W3:Y:S04]  /*2d60*/  LDS.128 R20, [R44] ;  /* 0x000000002c147984 */ /* 0x001ee80000000c00 */
[----:B------:R-:W5:Y:S04]  /*2d70*/  LDG.E.CONSTANT R88, desc[UR10][R88.64] ;  /* 0x0000000a58587981 */ /* 0x000f68000c1e9900 */
[----:B-1----:R-:W0:Y:S01]  /*2d80*/  LDS.128 R24, [R44+0x10] ;  /* 0x000010002c187984 */ /* 0x002e220000000c00 */
[----:B------:R-:W-:Y:S01]  /*2d90*/  UMOV UR4, 0xffffffff ;  /* 0xffffffff00047882 */ /* 0x000fe20000000000 */
[----:B------:R-:W-:Y:S01]  /*2da0*/  ISETP.NE.AND P0, PT, R3, RZ, PT ;  /* 0x000000ff0300720c */ /* 0x000fe20003f05270 */
[----:B---3--:R-:W-:-:S04]  /*2db0*/  FMUL.FTZ R21, R34, R21 ;  /* 0x0000001522157220 */ /* 0x008fc80000410000 */
[----:B--2---:R-:W-:-:S04]  /*2dc0*/  FFMA.FTZ R20, R20, R81, R21 ;  /* 0x0000005114147223 */ /* 0x004fc80000010015 */
[----:B----4-:R-:W-:Y:S02]  /*2dd0*/  FFMA.FTZ R21, R35, R22, R20 ;  /* 0x0000001623157223 */ /* 0x010fe40000010014 */
[----:B------:R-:W1:Y:S02]  /*2de0*/  LDS.128 R32, [R44+0x30] ;  /* 0x000030002c207984 */ /* 0x000e640000000c00 */
[----:B-----5:R-:W-:-:S04]  /*2df0*/  FFMA.FTZ R21, R76, R23, R21 ;  /* 0x000000174c157223 */ /* 0x020fc80000010015 */
[----:B0-----:R-:W-:-:S04]  /*2e00*/  FFMA.FTZ R21, R24, R77, R21 ;  /* 0x0000004d18157223 */ /* 0x001fc80000010015 */
[----:B------:R-:W-:-:S04]  /*2e10*/  FFMA.FTZ R78, R78, R25, R21 ;  /* 0x000000194e4e7223 */ /* 0x000fc80000010015 */
[----:B------:R-:W-:-:S04]  /*2e20*/  FFMA.FTZ R79, R79, R26, R78 ;  /* 0x0000001a4f4f7223 */ /* 0x000fc8000001004e */
[----:B------:R-:W-:-:S04]  /*2e30*/  FFMA.FTZ R27, R80, R27, R79 ;  /* 0x0000001b501b7223 */ /* 0x000fc8000001004f */
[----:B------:R-:W-:-:S04]  /*2e40*/  FFMA.FTZ R27, R28, R83, R27 ;  /* 0x000000531c1b7223 */ /* 0x000fc8000001001b */
        /* <DEDUP_REMOVED lines=11> */
.L_x_27956:
        /* <DEDUP_REMOVED lines=12> */
.L_x_27917:
[----:B------:R-:W-:-:S13]  /*2fc0*/  ISETP.NE.AND P0, PT, R3, RZ, PT ;  /* 0x000000ff0300720c */ /* 0x000fda0003f05270 */
[----:B------:R-:W-:-:S05]  /*2fd0*/  @!P0 IMAD.MOV.U32 R21, RZ, RZ, -0x800001 ;  /* 0xff7fffffff158424 */ /* 0x000fca00078e00ff */
[----:B------:R3:W-:Y:S02]  /*2fe0*/  @!P0 STS [R74], R21 ;  /* 0x000000154a008388 */ /* 0x0007e40000000800 */
.L_x_27919:
[----:B------:R-:W-:Y:S05]  /*2ff0*/  BSYNC B1 ;  /* 0x0000000000017941 */ /* 0x000fea0003800000 */
.L_x_27916:
        /* <DEDUP_REMOVED lines=9> */
.L_x_27909:
[----:B------:R-:W-:Y:S05]  /*3090*/  BSYNC B0 ;  /* 0x0000000000007941 */ /* 0x000fea0003800000 */
.L_x_27908:
        /* <DEDUP_REMOVED lines=13> */
.L_x_27961:
        /* <DEDUP_REMOVED lines=48> */
.L_x_27926:
        /* <DEDUP_REMOVED lines=11> */
.L_x_27925:
[----:B------:R-:W-:Y:S05]  /*3520*/  BSYNC B1 ;  /* 0x0000000000017941 */ /* 0x000fea0003800000 */
.L_x_27924:
        /* <DEDUP_REMOVED lines=14> */
.L_x_27929:
[----:B------:R-:W2:Y:S01]  /*3610*/  LDS R16, [R11+-0x400] ;  /* 0xfffc00000b107984 */ /* 0x000ea20000000800 */
[----:B------:R-:W-:-:S03]  /*3620*/  VIADD R13, R13, 0x800 ;  /* 0x000008000d0d7836 */ /* 0x000fc60000000000 */
[----:B------:R-:W3:Y:S02]  /*3630*/  LDS R18, [R11+-0x200] ;  /* 0xfffe00000b127984 */ /* 0x000ee40000000800 */
[----:B------:R-:W-:Y:S02]  /*3640*/  ISETP.GE.AND P2, PT, R13, R14, PT ;  /* 0x0000000e0d00720c */ /* 0x000fe40003f46270 */
[----:B0-----:R-:W0:Y:S04]  /*3650*/  LDS R20, [R11] ;  /* 0x000000000b147984 */ /* 0x001e280000000800 */
        /* <DEDUP_REMOVED lines=50> */
[C---:B------:R-:W-:Y:S01]  /*3980*/  FADD.FTZ R42, -R9.reuse, R42 ;  /* 0x0000002a092a7221 */ /* 0x040fe20000010100 */
[C---:B----4-:R-:W-:Y:S01]  /*3990*/  FADD.FTZ R44, -R9.reuse, R44 ;  /* 0x0000002c092c7221 */ /* 0x050fe20000010100 */
        /* <DEDUP_REMOVED lines=43> */
.L_x_27928:
[----:B------:R-:W-:Y:S05]  /*3c50*/  BSYNC B1 ;  /* 0x0000000000017941 */ /* 0x000fea0003800000 */
.L_x_27927:
        /* <DEDUP_REMOVED lines=9> */
[----:B0-----:R-:W0:Y:S04]  /*3cf0*/  LDS R20, [R11+0x200] ;  /* 0x000200000b147984 */ /* 0x001e280000000800 */
[----:B------:R-:W5:Y:S04]  /*3d00*/  LDS R22, [R11+0x400] ;  /* 0x000400000b167984 */ /* 0x000f680000000800 */
        /* <DEDUP_REMOVED lines=11> */
[----:B-----5:R-:W-:-:S03]  /*3dc0*/  FADD.FTZ R22, -R9, R22 ;  /* 0x0000001609167221 */ /* 0x020fc60000010100 */
        /* <DEDUP_REMOVED lines=32> */
.L_x_27931:
[----:B------:R-:W-:Y:S05]  /*3fd0*/  BSYNC B1 ;  /* 0x0000000000017941 */ /* 0x000fea0003800000 */
.L_x_27930:
[----:B------:R-:W-:-:S13]  /*3fe0*/  ISETP.LT.OR P0, PT, R13, R8, P0 ;  /* 0x000000080d00720c */ /* 0x000fda0000701670 */
[----:B------:R-:W-:Y:S05]  /*3ff0*/  @!P0 BRA `(.L_x_27923) ;  /* 0x0000000000608947 */ /* 0x000fea0003800000 */
[----:B------:R-:W2:Y:S04]  /*4000*/  LDS R14, [R11+-0x400] ;  /* 0xfffc00000b0e7984 */ /* 0x000ea80000000800 */
[----:B------:R-:W3:Y:S04]  /*4010*/  LDS R16, [R11+-0x200] ;  /* 0xfffe00000b107984 */ /* 0x000ee80000000800 */
[----:B------:R-:W4:Y:S04]  /*4020*/  LDS R18, [R11] ;  /* 0x000000000b127984 */ /* 0x000f280000000800 */
[----:B0-----:R-:W0:Y:S01]  /*4030*/  LDS R20, [R11+0x200] ;  /* 0x000200000b147984 */ /* 0x001e220000000800 */
        /* <DEDUP_REMOVED lines=20> */
.L_x_27923:
[----:B------:R-:W-:Y:S05]  /*4180*/  BSYNC B0 ;  /* 0x0000000000007941 */ /* 0x000fea0003800000 */
.L_x_27922:
[----:B--2---:R-:W2:Y:S01]  /*4190*/  SHFL.BFLY PT, R9, R12, 0x10, 0x1f ;  /* 0x0e001f000c097f89 */ /* 0x004ea200000e0000 */
[----:B------:R-:W-:Y:S01]  /*41a0*/  LOP3.LUT P0, R15, R3, 0x1f, RZ, 0xc0, !PT ;  /* 0x0000001f030f7812 */ /* 0x000fe2000780c0ff */
[----:B------:R-:W-:Y:S03]  /*41b0*/  BSSY B0, `(.L_x_27932) ;  /* 0x00000ab000007945 */ /* 0x000fe60003800000 */
[----:B------:R-:W-:-:S09]  /*41c0*/  ISETP.GT.U32.AND P2, PT, R15, 0x3, PT ;  /* 0x000000030f00780c */ /* 0x000fd20003f44070 */
[----:B------:R-:W3:Y:S04]  /*41d0*/  @!P0 S2R R17, SR_CgaCtaId ;  /* 0x0000000000118919 */ /* 0x000ee80000008800 */
[----:B------:R-:W5:Y:S01]  /*41e0*/  @!P2 S2R R19, SR_CgaCtaId ;  /* 0x000000000013a919 */ /* 0x000f620000008800 */
        /* <DEDUP_REMOVED lines=45> */
.L_x_27936:
        /* <DEDUP_REMOVED lines=8> */
.L_x_27935:
[----:B------:R-:W-:Y:S05]  /*4540*/  BSYNC B1 ;  /* 0x0000000000017941 */ /* 0x000fea0003800000 */
.L_x_27934:
        /* <DEDUP_REMOVED lines=14> */
.L_x_27939:
        /* <DEDUP_REMOVED lines=52> */
.L_x_27938:
[----:B------:R-:W-:Y:S05]  /*4970*/  BSYNC B1 ;  /* 0x0000000000017941 */ /* 0x000fea0003800000 */
.L_x_27937:
        /* <DEDUP_REMOVED lines=31> */
.L_x_27941:
[----:B------:R-:W-:Y:S05]  /*4b70*/  BSYNC B1 ;  /* 0x0000000000017941 */ /* 0x000fea0003800000 */
.L_x_27940:
        /* <DEDUP_REMOVED lines=14> */
.L_x_27933:
[----:B------:R-:W-:Y:S05]  /*4c60*/  BSYNC B0 ;  /* 0x0000000000007941 */ /* 0x000fea0003800000 */
.L_x_27932:
[----:B------:R-:W-:Y:S01]  /*4c70*/  BAR.SYNC.DEFER_BLOCKING 0x0 ;  /* 0x0000000000007b1d */ /* 0x000fe20000010000 */
[----:B------:R-:W-:-:S05]  /*4c80*/  ISETP.GE.AND P0, PT, R32, R7, PT ;  /* 0x000000072000720c */ /* 0x000fca0003f06270 */
[----:B------:R-:W-:Y:S01]  /*4c90*/  ULDC UR12, c[0x0][0x25c] ;  /* 0x00009700000c7ab9 */ /* 0x000fe20000000800 */
[----:B------:R-:W-:Y:S01]  /*4ca0*/  ULDC.64 UR6, c[0x0][0x228] ;  /* 0x00008a0000067ab9 */ /* 0x000fe20000000a00 */
[----:B------:R-:W-:Y:S06]  /*4cb0*/  BSSY B0, `(.L_x_27942) ;  /* 0x00000bf000007945 */ /* 0x000fec0003800000 */
[----:B------:R-:W-:Y:S01]  /*4cc0*/  @P0 IMAD.MOV.U32 R33, RZ, RZ, RZ ;  /* 0x000000ffff210224 */ /* 0x000fe200078e00ff */
[----:B------:R-:W-:Y:S01]  /*4cd0*/  @P0 CS2R R34, SRZ ;  /* 0x0000000000220805 */ /* 0x000fe2000001ff00 */
[----:B------:R-:W-:Y:S01]  /*4ce0*/  @P0 IMAD.MOV.U32 R11, RZ, RZ, RZ ;  /* 0x000000ffff0b0224 */ /* 0x000fe200078e00ff */
[----:B------:R-:W-:Y:S06]  /*4cf0*/  @P0 BRA `(.L_x_27943) ;  /* 0x0000000800e80947 */ /* 0x000fec0003800000 */
[----:B---3--:R-:W3:Y:S01]  /*4d00*/  I2F.RP R12, R4 ;  /* 0x00000004000c7306 */ /* 0x008ee20000209400 */
[----:B------:R-:W4:Y:S01]  /*4d10*/  S2UR UR4, SR_CTAID.Y ;  /* 0x00000000000479c3 */ /* 0x000f220000002600 */
[----:B------:R-:W-:Y:S01]  /*4d20*/  ULDC.64 UR8, c[0x0][0x238] ;  /* 0x00008e0000087ab9 */ /* 0x000fe20000000a00 */
[----:B------:R-:W-:Y:S01]  /*4d30*/  IMAD.SHL.U32 R38, R32, 0x8, RZ ;  /* 0x0000000820267824 */ /* 0x000fe200078e00ff */
[----:B------:R-:W-:Y:S01]  /*4d40*/  LOP3.LUT R40, RZ, R7, RZ, 0x33, !PT ;  /* 0x00000007ff287212 */ /* 0x000fe200078e33ff */
[----:B------:R-:W-:Y:S01]  /*4d50*/  IMAD.MOV.U32 R33, RZ, RZ, RZ ;  /* 0x000000ffff217224 */ /* 0x000fe200078e00ff */
[----:B------:R-:W-:Y:S01]  /*4d60*/  CS2R R34, SRZ ;  /* 0x0000000000227805 */ /* 0x000fe2000001ff00 */
[----:B------:R-:W-:Y:S02]  /*4d70*/  IMAD.MOV.U32 R41, RZ, RZ, R32 ;  /* 0x000000ffff297224 */ /* 0x000fe400078e0020 */
        /* <DEDUP_REMOVED lines=36> */
[----:B------:R-:W-:-:S07]  /*4fc0*/  VIADD R46, R42, 0x180 ;  /* 0x000001802a2e7836 */ /* 0x000fce0000000000 */
.L_x_27946:
[----:B0-----:R-:W0:Y:S01]  /*4fd0*/  LDC R20, c[0x0][0x280] ;  /* 0x0000a000ff147b82 */ /* 0x001e220000000800 */
        /* <DEDUP_REMOVED lines=57> */
[-C--:B------:R-:W-:Y:S02]  /*5370*/  LEA.HI.X.SX32 R13, R42, R23.reuse, 0x1, P1 ;  /* 0x000000172a0d7211 */ /* 0x080fe400008f0eff */
[-C--:B-1----:R-:W-:Y:S02]  /*5380*/  IADD3 R21, P1, R45, R22.reuse, RZ ;  /* 0x000000162d157210 */ /* 0x082fe40007f3e0ff */
[----:B------:R-:W-:Y:S02]  /*5390*/  LEA.HI.X R49, R12, UR7, R13, 0x2, P2 ;  /* 0x000000070c317c11 */ /* 0x000fe400090f140d */
[----:B------:R-:W-:Y:S02]  /*53a0*/  LEA R20, P2, R21, UR6, 0x2 ;  /* 0x0000000615147c11 */ /* 0x000fe4000f8410ff */
[----:B------:R-:W-:Y:S01]  /*53b0*/  LEA.HI.X.SX32 R24, R45, R23, 0x1, P1 ;  /* 0x000000172d187211 */ /* 0x000fe200008f0eff */
[----:B------:R-:W2:Y:S01]  /*53c0*/  LDG.E.128.CONSTANT R12, desc[UR10][R48.64] ;  /* 0x0000000a300c7981 */ /* 0x000ea2000c1e9d00 */
[----:B------:R-:W-:-:S02]  /*53d0*/  IADD3 R25, P1, R46, R22, RZ ;  /* 0x000000162e197210 */ /* 0x000fc40007f3e0ff */
[----:B------:R-:W-:Y:S01]  /*53e0*/  LEA.HI.X R21, R21, UR7, R24, 0x2, P2 ;  /* 0x0000000715157c11 */ /* 0x000fe200090f1418 */
[----:B------:R0:W3:Y:S01]  /*53f0*/  LDG.E.128.CONSTANT R16, desc[UR10][R48.64+0x200] ;  /* 0x0002000a30107981 */ /* 0x0000e2000c1e9d00 */
[----:B------:R-:W-:Y:S02]  /*5400*/  LEA.HI.X.SX32 R26, R46, R23, 0x1, P1 ;  /* 0x000000172e1a7211 */ /* 0x000fe400008f0eff */
[C---:B------:R-:W-:Y:S02]  /*5410*/  LEA R24, P2, R25.reuse, UR6, 0x2 ;  /* 0x0000000619187c11 */ /* 0x040fe4000f8410ff */
[----:B------:R-:W4:Y:S02]  /*5420*/  LDG.E.128.CONSTANT R20, desc[UR10][R20.64] ;  /* 0x0000000a14147981 */ /* 0x000f24000c1e9d00 */
[----:B------:R-:W-:-:S06]  /*5430*/  LEA.HI.X R25, R25, UR7, R26, 0x2, P2 ;  /* 0x0000000719197c11 */ /* 0x000fcc00090f141a */
[----:B------:R-:W5:Y:S01]  /*5440*/  LDG.E.128.CONSTANT R24, desc[UR10][R24.64] ;  /* 0x0000000a18187981 */ /* 0x000f62000c1e9d00 */
[----:B------:R-:W-:-:S03]  /*5450*/  ISETP.NE.AND P1, PT, R28, -0x2, PT ;  /* 0xfffffffe1c00780c */ /* 0x000fc60003f25270 */
[----:B------:R-:W1:Y:S10]  /*5460*/  LDS.128 R28, [R44] ;  /* 0x000000002c1c7984 */ /* 0x000e740000000c00 */
[C---:B0-----:R-:W-:Y:S01]  /*5470*/  @!P1 VIADD R49, R43.reuse, 0x2 ;  /* 0x000000022b319836 */ /* 0x041fe20000000000 */
[C---:B------:R-:W-:Y:S01]  /*5480*/  @!P1 ISETP.GE.AND P6, PT, R43.reuse, R0, PT ;  /* 0x000000002b00920c */ /* 0x040fe20003fc6270 */
[----:B------:R-:W-:-:S02]  /*5490*/  @!P1 VIADD R47, R43, 0x1 ;  /* 0x000000012b2f9836 */ /* 0x000fc40000000000 */
[----:B------:R-:W-:Y:S01]  /*54a0*/  @!P1 VIADD R51, R43, 0x2 ;  /* 0x000000022b339836 */ /* 0x000fe20000000000 */
[-C--:B------:R-:W-:Y:S01]  /*54b0*/  @!P1 ISETP.GE.AND P3, PT, R49, R0.reuse, PT ;  /* 0x000000003100920c */ /* 0x080fe20003f66270 */
[----:B------:R-:W-:Y:S01]  /*54c0*/  @!P1 VIADD R49, R43, 0x1 ;  /* 0x000000012b319836 */ /* 0x000fe20000000000 */
[----:B------:R-:W-:Y:S01]  /*54d0*/  @!P1 ISETP.GE.AND P2, PT, R47, R0, PT ;  /* 0x000000002f00920c */ /* 0x000fe20003f46270 */
[----:B------:R-:W-:-:S03]  /*54e0*/  @!P1 VIADD R47, R43, 0x3 ;  /* 0x000000032b2f9836 */ /* 0x000fc60000000000 */
[-C--:B------:R-:W-:Y:S02]  /*54f0*/  @!P1 ISETP.GE.AND P5, PT, R49, R0.reuse, PT ;  /* 0x000000003100920c */ /* 0x080fe40003fa6270 */
[-C--:B------:R-:W-:Y:S02]  /*5500*/  @!P1 ISETP.GE.AND P4, PT, R47, R0.reuse, PT ;  /* 0x000000002f00920c */ /* 0x080fe40003f86270 */
[----:B--2---:R-:W-:Y:S02]  /*5510*/  @!P1 FSEL R13, R13, RZ, !P2 ;  /* 0x000000ff0d0d9208 */ /* 0x004fe40005000000 */
[----:B------:R-:W-:Y:S02]  /*5520*/  @!P1 ISETP.GE.AND P2, PT, R43, R0, PT ;  /* 0x000000002b00920c */ /* 0x000fe40003f46270 */
[----:B---3--:R-:W-:Y:S01]  /*5530*/  @!P1 FSEL R17, R17, RZ, !P5 ;  /* 0x000000ff11119208 */ /* 0x008fe20006800000 */
[----:B-1----:R-:W-:Y:S01]  /*5540*/  FMUL.FTZ R13, R29, R13 ;  /* 0x0000000d1d0d7220 */ /* 0x002fe20000410000 */
[----:B------:R-:W-:-:S02]  /*5550*/  @!P1 FSEL R16, R16, RZ, !P2 ;  /* 0x000000ff10109208 */ /* 0x000fc40005000000 */
[----:B------:R-:W-:Y:S01]  /*5560*/  @!P1 FSEL R12, R12, RZ, !P6 ;  /* 0x000000ff0c0c9208 */ /* 0x000fe20007000000 */
[----:B------:R-:W-:Y:S01]  /*5570*/  FMUL.FTZ R17, R29, R17 ;  /* 0x000000111d117220 */ /* 0x000fe20000410000 */
[-C--:B------:R-:W-:Y:S01]  /*5580*/  @!P1 ISETP.GE.AND P2, PT, R49, R0.reuse, PT ;  /* 0x000000003100920c */ /* 0x080fe20003f46270 */
[C---:B------:R-:W-:Y:S01]  /*5590*/  @!P1 VIADD R49, R43.reuse, 0x2 ;  /* 0x000000022b319836 */ /* 0x040fe20000000000 */
[----:B------:R-:W-:Y:S01]  /*55a0*/  @!P1 ISETP.GE.AND P5, PT, R43, R0, PT ;  /* 0x000000002b00920c */ /* 0x000fe20003fa6270 */
[C---:B------:R-:W-:Y:S01]  /*55b0*/  FFMA.FTZ R13, R28.reuse, R12, R13 ;  /* 0x0000000c1c0d7223 */ /* 0x040fe2000001000d */
[----:B------:R-:W-:Y:S01]  /*55c0*/  @!P1 ISETP.GE.AND P6, PT, R51, R0, PT ;  /* 0x000000003300920c */ /* 0x000fe20003fc6270 */
[----:B------:R-:W-:Y:S01]  /*55d0*/  FFMA.FTZ R17, R28, R16, R17 ;  /* 0x000000101c117223 */ /* 0x000fe20000010011 */
[----:B------:R-:W-:Y:S02]  /*55e0*/  @!P1 FSEL R14, R14, RZ, !P3 ;  /* 0x000000ff0e0e9208 */ /* 0x000fe40005800000 */
[----:B----4-:R-:W-:-:S02]  /*55f0*/  @!P1 FSEL R20, R20, RZ, !P5 ;  /* 0x000000ff14149208 */ /* 0x010fc40006800000 */
[C---:B------:R-:W-:Y:S01]  /*5600*/  @!P1 ISETP.GE.AND P3, PT, R47.reuse, R0, PT ;  /* 0x000000002f00920c */ /* 0x040fe20003f66270 */
[----:B------:R-:W-:Y:S01]  /*5610*/  FFMA.FTZ R14, R30, R14, R13 ;  /* 0x0000000e1e0e7223 */ /* 0x000fe2000001000d */
[----:B------:R-:W-:Y:S02]  /*5620*/  @!P1 FSEL R18, R18, RZ, !P6 ;  /* 0x000000ff12129208 */ /* 0x000fe40007000000 */
[-C--:B------:R-:W-:Y:S01]  /*5630*/  @!P1 ISETP.GE.AND P5, PT, R47, R0.reuse, PT ;  /* 0x000000002f00920c */ /* 0x080fe20003fa6270 */
[----:B------:R-:W-:Y:S01]  /*5640*/  @!P1 VIADD R47, R43, 0x1 ;  /* 0x000000012b2f9836 */ /* 0x000fe20000000000 */
[----:B------:R-:W-:Y:S01]  /*5650*/  @!P1 ISETP.GE.AND P6, PT, R49, R0, PT ;  /* 0x000000003100920c */ /* 0x000fe20003fc6270 */
[----:B------:R-:W-:Y:S01]  /*5660*/  FFMA.FTZ R18, R30, R18, R17 ;  /* 0x000000121e127223 */ /* 0x000fe20000010011 */
[----:B------:R-:W-:Y:S02]  /*5670*/  @!P1 FSEL R21, R21, RZ, !P2 ;  /* 0x000000ff15159208 */ /* 0x000fe40005000000 */
[----:B------:R-:W-:-:S02]  /*5680*/  @!P1 FSEL R22, R22, RZ, !P6 ;  /* 0x000000ff16169208 */ /* 0x000fc40007000000 */
[-C--:B------:R-:W-:Y:S01]  /*5690*/  @!P1 ISETP.GE.AND P6, PT, R47, R0.reuse, PT ;  /* 0x000000002f00920c */ /* 0x080fe20003fc6270 */
[C---:B------:R-:W-:Y:S01]  /*56a0*/  @!P1 VIADD R47, R43.reuse, 0x3 ;  /* 0x000000032b2f9836 */ /* 0x040fe20000000000 */
[----:B------:R-:W-:Y:S01]  /*56b0*/  @!P1 ISETP.GE.AND P2, PT, R43, R0, PT ;  /* 0x000000002b00920c */ /* 0x000fe20003f46270 */
[----:B------:R-:W-:Y:S01]  /*56c0*/  FMUL.FTZ R21, R29, R21 ;  /* 0x000000151d157220 */ /* 0x000fe20000410000 */
[----:B-----5:R-:W-:Y:S02]  /*56d0*/  @!P1 FSEL R25, R25, RZ, !P6 ;  /* 0x000000ff19199208 */ /* 0x020fe40007000000 */
[----:B------:R-:W-:Y:S01]  /*56e0*/  @!P1 FSEL R24, R24, RZ, !P2 ;  /* 0x000000ff18189208 */ /* 0x000fe20005000000 */
[----:B------:R-:W-:Y:S01]  /*56f0*/  FFMA.FTZ R21, R28, R20, R21 ;  /* 0x000000141c157223 */ /* 0x000fe20000010015 */
[-C--:B------:R-:W-:Y:S01]  /*5700*/  @!P1 ISETP.GE.AND P2, PT, R49, R0.reuse, PT ;  /* 0x000000003100920c */ /* 0x080fe20003f46270 */
[----:B------:R-:W-:Y:S01]  /*5710*/  FMUL.FTZ R25, R29, R25 ;  /* 0x000000191d197220 */ /* 0x000fe20000410000 */
[----:B------:R-:W-:Y:S01]  /*5720*/  @!P1 ISETP.GE.AND P6, PT, R47, R0, PT ;  /* 0x000000002f00920c */ /* 0x000fe20003fc6270 */
[----:B------:R-:W-:Y:S01]  /*5730*/  FFMA.FTZ R22, R30, R22, R21 ;  /* 0x000000161e167223 */ /* 0x000fe20000010015 */
[----:B------:R-:W-:Y:S01]  /*5740*/  @!P1 FSEL R26, R26, RZ, !P2 ;  /* 0x000000ff1a1a9208 */ /* 0x000fe20005000000 */
[----:B------:R-:W-:Y:S01]  /*5750*/  FFMA.FTZ R25, R28, R24, R25 ;  /* 0x000000181c197223 */ /* 0x000fe20000010019 */
[----:B------:R-:W-:-:S02]  /*5760*/  @!P1 FSEL R15, R15, RZ, !P4 ;  /* 0x000000ff0f0f9208 */ /* 0x000fc40006000000 */
[----:B------:R-:W-:Y:S01]  /*5770*/  @!P1 FSEL R19, R19, RZ, !P3 ;  /* 0x000000ff13139208 */ /* 0x000fe20005800000 */
[----:B------:R-:W-:Y:S01]  /*5780*/  FFMA.FTZ R26, R30, R26, R25 ;  /* 0x0000001a1e1a7223 */ /* 0x000fe20000010019 */
[----:B------:R-:W-:Y:S01]  /*5790*/  @!P1 FSEL R23, R23, RZ, !P5 ;  /* 0x000000ff17179208 */ /* 0x000fe20006800000 */
[----:B------:R-:W-:Y:S01]  /*57a0*/  FFMA.FTZ R14, R31, R15, R14 ;  /* 0x0000000f1f0e7223 */ /* 0x000fe2000001000e */
[----:B------:R-:W-:Y:S01]  /*57b0*/  @!P1 FSEL R27, R27, RZ, !P6 ;  /* 0x000000ff1b1b9208 */ /* 0x000fe20007000000 */
[C---:B------:R-:W-:Y:S02]  /*57c0*/  FFMA.FTZ R19, R31.reuse, R19, R18 ;  /* 0x000000131f137223 */ /* 0x040fe40000010012 */
[----:B------:R-:W-:Y:S01]  /*57d0*/  FFMA.FTZ R22, R31, R23, R22 ;  /* 0x000000171f167223 */ /* 0x000fe20000010016 */
[----:B------:R-:W-:Y:S01]  /*57e0*/  FADD.FTZ R35, R35, R14 ;  /* 0x0000000e23237221 */ /* 0x000fe20000010000 */
[----:B------:R-:W-:Y:S01]  /*57f0*/  FFMA.FTZ R26, R31, R27, R26 ;  /* 0x0000001b1f1a7223 */ /* 0x000fe2000001001a */
[----:B------:R-:W-:Y:S01]  /*5800*/  FADD.FTZ R34, R34, R19 ;  /* 0x0000001322227221 */ /* 0x000fe20000010000 */
[----:B------:R-:W-:-:S02]  /*5810*/  FADD.FTZ R11, R11, R22 ;  /* 0x000000160b0b7221 */ /* 0x000fc40000010000 */
[----:B------:R-:W-:-:S07]  /*5820*/  FADD.FTZ R33, R33, R26 ;  /* 0x0000001a21217221 */ /* 0x000fce0000010000 */
.L_x_27945:
[----:B------:R-:W-:Y:S05]  /*5830*/  BSYNC B1 ;  /* 0x0000000000017941 */ /* 0x000fea0003800000 */
.L_x_27944:
[----:B------:R-:W-:Y:S01]  /*5840*/  IADD3 R36, P1, R36, 0x10, RZ ;  /* 0x0000001024247810 */ /* 0x000fe20007f3e0ff */
[----:B------:R-:W-:Y:S02]  /*5850*/  VIADD R38, R38, 0x20 ;  /* 0x0000002026267836 */ /* 0x000fe40000000000 */
[----:B------:R-:W-:Y:S02]  /*5860*/  VIADD R43, R43, 0x20 ;  /* 0x000000202b2b7836 */ /* 0x000fe40000000000 */
[----:B------:R-:W-:Y:S02]  /*5870*/  VIADD R44, R44, 0x80 ;  /* 0x000000802c2c7836 */ /* 0x000fe40000000000 */
[----:B------:R-:W-:Y:S01]  /*5880*/  IMAD.X R39, RZ, RZ, R39, P1 ;  /* 0x000000ffff277224 */ /* 0x000fe200008e0627 */
[----:B------:R-:W-:Y:S06]  /*5890*/  @!P0 BRA `(.L_x_27946) ;  /* 0xfffffff400cc8947 */ /* 0x000fec000383ffff */
.L_x_27943:
[----:B------:R-:W-:Y:S05]  /*58a0*/  BSYNC B0 ;  /* 0x0000000000007941 */ /* 0x000fea0003800000 */
.L_x_27942:
[----:B------:R-:W4:Y:S01]  /*58b0*/  S2UR UR5, SR_CgaCtaId ;  /* 0x00000000000579c3 */ /* 0x000f220000008800 */
[----:B------:R-:W5:Y:S01]  /*58c0*/  SHFL.BFLY PT, R0, R35, 0x1, 0x1f ;  /* 0x0c201f0023007f89 */ /* 0x000f6200000e0000 */
[C---:B------:R-:W-:Y:S01]  /*58d0*/  LOP3.LUT R6, R5.reuse, 0x1, RZ, 0xc0, !PT ;  /* 0x0000000105067812 */ /* 0x040fe200078ec0ff */
[----:B------:R-:W-:Y:S01]  /*58e0*/  UMOV UR4, 0x400 ;  /* 0x0000040000047882 */ /* 0x000fe20000000000 */
[----:B------:R-:W-:Y:S01]  /*58f0*/  LEA.HI R5, R5, R5, RZ, 0x1 ;  /* 0x0000000505057211 */ /* 0x000fe200078f08ff */
[----:B------:R-:W0:Y:S01]  /*5900*/  SHFL.BFLY PT, R7, R34, 0x1, 0x1f ;  /* 0x0c201f0022077f89 */ /* 0x000e2200000e0000 */
[----:B------:R-:W-:Y:S01]  /*5910*/  ISETP.NE.AND P2, PT, R6, RZ, PT ;  /* 0x000000ff0600720c */ /* 0x000fe20003f45270 */
[----:B------:R-:W-:Y:S01]  /*5920*/  UIADD3 UR4, UR4, 0x120, URZ ;  /* 0x0000012004047890 */ /* 0x000fe2000fffe03f */
[C---:B------:R-:W-:Y:S01]  /*5930*/  LOP3.LUT R6, R3.reuse, 0xffffffc0, RZ, 0xc0, !PT ;  /* 0xffffffc003067812 */ /* 0x040fe200078ec0ff */
[----:B------:R-:W1:Y:S01]  /*5940*/  SHFL.BFLY PT, R2, R11, 0x1, 0x1f ;  /* 0x0c201f000b027f89 */ /* 0x000e6200000e0000 */
[----:B------:R-:W-:Y:S01]  /*5950*/  SHF.R.S32.HI R5, RZ, 0x1, R5 ;  /* 0x00000001ff057819 */ /* 0x000fe20000011405 */
[----:B------:R-:W-:Y:S01]  /*5960*/  BSSY B0, `(.L_x_27947) ;  /* 0x000002d000007945 */ /* 0x000fe20003800000 */
[----:B------:R-:W-:Y:S01]  /*5970*/  ISETP.NE.OR P1, PT, R6, 0x40, P2 ;  /* 0x000000400600780c */ /* 0x000fe20001725670 */
[----:B------:R-:W2:Y:S01]  /*5980*/  SHFL.BFLY PT, R4, R33, 0x1, 0x1f ;  /* 0x0c201f0021047f89 */ /* 0x000ea200000e0000 */
[----:B------:R-:W-:Y:S01]  /*5990*/  BAR.SYNC.DEFER_BLOCKING 0x0 ;  /* 0x0000000000007b1d */ /* 0x000fe20000010000 */
[----:B------:R-:W-:Y:S01]  /*59a0*/  IMAD R32, R32, 0x40, R5 ;  /* 0x0000004020207824 */ /* 0x000fe200078e0205 */
[----:B------:R-:W-:Y:S01]  /*59b0*/  ISETP.GT.OR P0, PT, R3, 0x3f, P2 ;  /* 0x0000003f0300780c */ /* 0x000fe20001704670 */
[----:B----4-:R-:W-:Y:S01]  /*59c0*/  ULEA UR4, UR5, UR4, 0x18 ;  /* 0x0000000405047291 */ /* 0x010fe2000f8ec03f */
[----:B-----5:R-:W-:Y:S01]  /*59d0*/  FADD.FTZ R35, R0, R35 ;  /* 0x0000002300237221 */ /* 0x020fe20000010000 */
[----:B0-----:R-:W-:-:S04]  /*59e0*/  FADD.FTZ R13, R7, R34 ;  /* 0x00000022070d7221 */ /* 0x001fc80000010000 */
[----:B------:R-:W-:Y:S02]  /*59f0*/  LEA R32, R32, UR4, 0x2 ;  /* 0x0000000420207c11 */ /* 0x000fe4000f8e10ff */
[----:B------:R-:W-:Y:S01]  /*5a00*/  LOP3.LUT R7, R3, 0xffffffe0, RZ, 0xc0, !PT ;  /* 0xffffffe003077812 */ /* 0x000fe200078ec0ff */
[----:B-1----:R-:W-:-:S03]  /*5a10*/  FADD.FTZ R11, R2, R11 ;  /* 0x0000000b020b7221 */ /* 0x002fc60000010000 */
[----:B------:R-:W-:Y:S01]  /*5a20*/  ISETP.NE.OR P4, PT, R7, 0x20, P2 ;  /* 0x000000200700780c */ /* 0x000fe20001785670 */
[----:B--2---:R-:W-:Y:S01]  /*5a30*/  FADD.FTZ R33, R4, R33 ;  /* 0x0000002104217221 */ /* 0x004fe20000010000 */
[----:B------:R-:W-:Y:S01]  /*5a40*/  VIADD R7, R3, 0x1f ;  /* 0x0000001f03077836 */ /* 0x000fe20000000000 */
[----:B------:R-:W-:Y:S04]  /*5a50*/  @!P1 STS [R32+-0x200], R35 ;  /* 0xfffe002320009388 */ /* 0x000fe80000000800 */
[----:B------:R-:W-:Y:S01]  /*5a60*/  ISETP.GT.U32.AND P3, PT, R7, 0x3e, PT ;  /* 0x0000003e0700780c */ /* 0x000fe20003f64070 */
        /* <DEDUP_REMOVED lines=28> */
.L_x_27948:
[----:B------:R-:W-:Y:S05]  /*5c30*/  BSYNC B0 ;  /* 0x0000000000007941 */ /* 0x000fea0003800000 */
.L_x_27947:
        /* <DEDUP_REMOVED lines=23> */
[C---:B---3--:R-:W-:Y:S01]  /*5db0*/  LEA.HI.X.SX32 R8, R5.reuse, UR7, 0x1, P0 ;  /* 0x0000000705087c11 */ /* 0x048fe200080f0eff */
        /* <DEDUP_REMOVED lines=9> */
[----:B------:R-:W-:Y:S02]  /*5e50*/  LEA.HI.X.SX32 R0, R6, UR7, 0x1, P3 ;  /* 0x0000000706007c11 */ /* 0x000fe400098f0eff */
[----:B------:R-:W-:-:S02]  /*5e60*/  LEA R4, P0, R5, UR8, 0x2 ;  /* 0x0000000805047c11 */ /* 0x000fc4000f8010ff */
        /* <DEDUP_REMOVED lines=9> */
.L_x_27913:
[----:B------:R-:W-:Y:S01]  /*5f00*/  BSSY B2, `(.L_x_27949) ;  /* 0x0000007000027945 */ /* 0x000fe20003800000 */
[----:B------:R-:W-:Y:S02]  /*5f10*/  IMAD.MOV.U32 R23, RZ, RZ, 0x2 ;  /* 0x00000002ff177424 */ /* 0x000fe400078e00ff */
[----:B------:R-:W-:Y:S02]  /*5f20*/  IMAD.MOV.U32 R24, RZ, RZ, 0x1f ;  /* 0x0000001fff187424 */ /* 0x000fe400078e00ff */
[----:B------:R-:W-:-:S07]  /*5f30*/  IMAD.MOV.U32 R22, RZ, RZ, -0x1 ;  /* 0xffffffffff167424 */ /* 0x000fce00078e00ff */
[----:B------:R-:W-:Y:S05]  /*5f40*/  WARPSYNC.COLLECTIVE R22, `(.L_x_27950) ;  /* 0x0000000016087348 */ /* 0x000fea0003c00000 */
[----:B------:R0:W1:Y:S02]  /*5f50*/  SHFL.BFLY P2, R21, R35, R23, R24 ;  /* 0x0c00001723157389 */ /* 0x0000640000040018 */
[----:B01----:R-:W-:Y:S01]  /*5f60*/  ENDCOLLECTIVE ;  /* 0x000000000000791b */ /* 0x003fe20003800000 */
.L_x_27950:
[----:B------:R-:W-:Y:S05]  /*5f70*/  BSYNC B2 ;  /* 0x0000000000027941 */ /* 0x000fea0003800000 */
.L_x_27949:
        /* <DEDUP_REMOVED lines=9> */
.L_x_27951:
[----:B------:R-:W-:Y:S05]  /*6010*/  BRA `(.L_x_27952) ;  /* 0xffffffc000347947 */ /* 0x000fea000383ffff */
.L_x_27918:
[----:B------:R-:W-:Y:S01]  /*6020*/  BSSY B2, `(.L_x_27953) ;  /* 0x0000007000027945 */ /* 0x000fe20003800000 */
[----:B------:R-:W-:Y:S02]  /*6030*/  IMAD.MOV.U32 R23, RZ, RZ, 0x2 ;  /* 0x00000002ff177424 */ /* 0x000fe400078e00ff */
[----:B------:R-:W-:Y:S02]  /*6040*/  IMAD.MOV.U32 R24, RZ, RZ, 0x1f ;  /* 0x0000001fff187424 */ /* 0x000fe400078e00ff */
[----:B------:R-:W-:-:S07]  /*6050*/  IMAD.MOV.U32 R22, RZ, RZ, -0x1 ;  /* 0xffffffffff167424 */ /* 0x000fce00078e00ff */
[----:B------:R-:W-:Y:S05]  /*6060*/  WARPSYNC.COLLECTIVE R22, `(.L_x_27954) ;  /* 0x0000000016087348 */ /* 0x000fea0003c00000 */
[----:B------:R0:W1:Y:S02]  /*6070*/  SHFL.BFLY P2, R21, R35, R23, R24 ;  /* 0x0c00001723157389 */ /* 0x0000640000040018 */
[----:B01----:R-:W-:Y:S01]  /*6080*/  ENDCOLLECTIVE ;  /* 0x000000000000791b */ /* 0x003fe20003800000 */
.L_x_27954:
[----:B------:R-:W-:Y:S05]  /*6090*/  BSYNC B2 ;  /* 0x0000000000027941 */ /* 0x000fea0003800000 */
.L_x_27953:
        /* <DEDUP_REMOVED lines=9> */
.L_x_27955:
[----:B------:R-:W-:Y:S05]  /*6130*/  BRA `(.L_x_27956) ;  /* 0xffffffcc00707947 */ /* 0x000fea000383ffff */
.L_x_27921:
        /* <DEDUP_REMOVED lines=8> */
.L_x_27958:
[----:B------:R-:W-:Y:S05]  /*61c0*/  BSYNC B0 ;  /* 0x0000000000007941 */ /* 0x000fea0003800000 */
.L_x_27957:
        /* <DEDUP_REMOVED lines=9> */
.L_x_27959:
[----:B------:R-:W-:Y:S02]  /*6260*/  IMAD.MOV.U32 R23, RZ, RZ, 0x4 ;  /* 0x00000004ff177424 */ /* 0x000fe400078e00ff */
[----:B------:R-:W-:-:S05]  /*6270*/  IMAD.MOV.U32 R12, RZ, RZ, R21 ;  /* 0x000000ffff0c7224 */ /* 0x000fca00078e0015 */
[----:B------:R-:W-:-:S05]  /*6280*/  FMNMX.FTZ R12, R9, R12, !PT ;  /* 0x0000000c090c7209 */ /* 0x000fca0007810000 */
[----:B------:R-:W-:-:S07]  /*6290*/  IMAD.MOV.U32 R35, RZ, RZ, R12 ;  /* 0x000000ffff237224 */ /* 0x000fce00078e000c */
[----:B------:R-:W-:Y:S05]  /*62a0*/  WARPSYNC.COLLECTIVE R22, `(.L_x_27960) ;  /* 0x0000000016087348 */ /* 0x000fea0003c00000 */
[----:B------:R0:W1:Y:S02]  /*62b0*/  SHFL.BFLY P2, R21, R35, R23, R24 ;  /* 0x0c00001723157389 */ /* 0x0000640000040018 */
[----:B01----:R-:W-:Y:S01]  /*62c0*/  ENDCOLLECTIVE ;  /* 0x000000000000791b */ /* 0x003fe20003800000 */
.L_x_27960:
[----:B------:R-:W-:Y:S01]  /*62d0*/  IMAD.MOV.U32 R11, RZ, RZ, R21 ;  /* 0x000000ffff0b7224 */ /* 0x000fe200078e0015 */
[----:B------:R-:W-:Y:S06]  /*62e0*/  BRA `(.L_x_27961) ;  /* 0xffffffcc00a07947 */ /* 0x000fec000383ffff */
.L_x_27962:
        /* <DEDUP_REMOVED lines=9> */
.L_x_28510:


//--------------------- .text._ZN4vllm25paged_attention_v1_kernelIffLi32ELi8ELi128ELNS_18Fp8KVCacheDataTypeE0ELb1EEEvPT_PKS2_PKT0_S8_ifPKiSA_iPKfiiiSC_SC_iiiii --------------------------
	.section	.text._ZN4vllm25paged_attention_v1_kernelIffLi32ELi8ELi128ELNS_18Fp8KVCacheDataTypeE0ELb1EEEvPT_PKS2_PKT0_S8_ifPKiSA_iPKfiiiSC_SC_iiiii,"ax",@progbits
	.align	128
        .global         _ZN4vllm25paged_attention_v1_kernelIffLi32ELi8ELi128ELNS_18Fp8KVCacheDataTypeE0ELb1EEEvPT_PKS2_PKT0_S8_ifPKiSA_iPKfiiiSC_SC_iiiii
        .type           _ZN4vllm25paged_attention_v1_kernelIffLi32ELi8ELi128ELNS_18Fp8KVCacheDataTypeE0ELb1EEEvPT_PKS2_PKT0_S8_ifPKiSA_iPKfiiiSC_SC_iiiii,@function
        .size           _ZN4vllm25paged_attention_v1_kernelIffLi32ELi8ELi128ELNS_18Fp8KVCacheDataTypeE0ELb1EEEvPT_PKS2_PKT0_S8_ifPKiSA_iPKfiiiSC_SC_iiiii,(.L_x_28511 - _ZN4vllm25paged_attention_v1_kernelIffLi32ELi8ELi128ELNS_18Fp8KVCacheDataTypeE0ELb1EEEvPT_PKS2_PKT0_S8_ifPKiSA_iPKfiiiSC_SC_iiiii)
        .other          _ZN4vllm25paged_attention_v1_kernelIffLi32ELi8ELi128ELNS_18Fp8KVCacheDataTypeE0ELb1EEEvPT_PKS2_PKT0_S8_ifPKiSA_iPKfiiiSC_SC_iiiii,@"STO_CUDA_ENTRY STV_DEFAULT"
_ZN4vllm25paged_attention_v1_kernelIffLi32ELi8ELi128ELNS_18Fp8KVCacheDataTypeE0ELb1EEEvPT_PKS2_PKT0_S8_ifPKiSA_iPKfiiiSC_SC_iiiii:
.text._ZN4vllm25paged_attention_v1_kernelIffLi32ELi8ELi128ELNS_18Fp8KVCacheDataTypeE0ELb1EEEvPT_PKS2_PKT0_S8_ifPKiSA_iPKfiiiSC_SC_iiiii:
[----:B------:R-:W-:Y:S08]  /*0000*/  LDC R1, c[0x0][0x28] ;  /* 0x00000a00ff017b82 */ /* 0x000ff00000000800 */
[----:B------:R-:W0:Y:S01]  /*0010*/  LDC.64 R2, c[0x0][0x250] ;  /* 0x00009400ff027b82 */ /* 0x000e220000000a00 */
[----:B------:R-:W1:Y:S01]  /*0020*/  S2R R0, SR_CTAID.Y ;  /* 0x0000000000007919 */ /* 0x000e620000002600 */
[----:B------:R-:W-:Y:S01]  /*0030*/  ULDC.64 UR10, c[0x0][0x208] ;  /* 0x00008200000a7ab9 */ /* 0x000fe20000000a00 */
[----:B------:R-:W-:-:S05]  /*0040*/  IMAD.MOV.U32 R48, RZ, RZ, RZ ;  /* 0x000000ffff307224 */ /* 0x000fca00078e00ff */
[----:B------:R-:W1:Y:S01]  /*0050*/  LDC.64 R6, c[0x0][0x240] ;  /* 0x00009000ff067b82 */ /* 0x000e620000000a00 */
[----:B0-----:R-:W-:-:S07]  /*0060*/  ISETP.NE.U32.AND P0, PT, R2, RZ, PT ;  /* 0x000000ff0200720c */ /* 0x001fce0003f05070 */
[----:B------:R-:W0:Y:S01]  /*0070*/  LDC R4, c[0x0][0xc] ;  /* 0x00000300ff047b82 */ /* 0x000e220000000800 */
[----:B------:R-:W2:Y:S01]  /*0080*/  S2R R2, SR_CTAID.X ;  /* 0x0000000000027919 */ /* 0x000ea20000002500 */
[----:B------:R-:W-:-:S06]  /*0090*/  ISETP.NE.AND.EX P0, PT, R3, RZ, PT, P0 ;  /* 0x000000ff0300720c */ /* 0x000fcc0003f05300 */
[----:B------:R-:W3:Y:S01]  /*00a0*/  LDC R3, c[0x0][0x230] ;  /* 0x00008c00ff037b82 */ /* 0x000ee20000000800 */
[----:B-1----:R-:W-:-:S05]  /*00b0*/  IMAD.WIDE R6, R0, 0x4, R6 ;  /* 0x0000000400067825 */ /* 0x002fca00078e0206 */
[----:B------:R0:W5:Y:S02]  /*00c0*/  LDG.E.CONSTANT R47, desc[UR10][R6.64] ;  /* 0x0000000a062f7981 */ /* 0x000164000c1e9900 */
[----:B------:R-:W2:Y:S01]  /*00d0*/  @P0 LDC.64 R8, c[0x0][0x250] ;  /* 0x00009400ff080b82 */ /* 0x000ea20000000a00 */
[----:B---3--:R-:W-:-:S04]  /*00e0*/  IABS R12, R3 ;  /* 0x00000003000c7213 */ /* 0x008fc80000000000 */
[----:B------:R-:W1:Y:S01]  /*00f0*/  I2F.RP R5, R12 ;  /* 0x0000000c00057306 */ /* 0x000e620000209400 */
[----:B0-----:R-:W-:Y:S01]  /*0100*/  IABS R6, R4 ;  /* 0x0000000400067213 */ /* 0x001fe20000000000 */
[----:B--2---:R-:W-:-:S05]  /*0110*/  @P0 IMAD.WIDE R8, R2, 0x4, R8 ;  /* 0x0000000402080825 */ /* 0x004fca00078e0208 */
[----:B------:R0:W5:Y:S01]  /*0120*/  @P0 LDG.E.CONSTANT R48, desc[UR10][R8.64] ;  /* 0x0000000a08300981 */ /* 0x000162000c1e9900 */
[----:B-1----:R-:W1:Y:S02]  /*0130*/  MUFU.RCP R5, R5 ;  /* 0x0000000500057308 */ /* 0x002e640000001000 */
[----:B-1----:R-:W-:-:S06]  /*0140*/  VIADD R10, R5, 0xffffffe ;  /* 0x0ffffffe050a7836 */ /* 0x002fcc0000000000 */
        /* <DEDUP_REMOVED lines=47> */
[----:B------:R-:W-:Y:S02]  /*0440*/  LOP3.LUT R43, R54, 0xfffffffc, RZ, 0xc0, !PT ;  /* 0xfffffffc362b7812 */ /* 0x000fe400078ec0ff */
[----:B------:R-:W-:Y:S02]  /*0450*/  @!P2 IADD3 R46, -R46, RZ, RZ ;  /* 0x000000ff2e2ea210 */ /* 0x000fe40007ffe1ff */
        /* <DEDUP_REMOVED lines=27> */
[----:B------:R-:W-:Y:S02]  /*0610*/  LEA.HI.X R15, R15, UR7, R10, 0x2, P0 ;  /* 0x000000070f0f7c11 */ /* 0x000fe400080f140a */
[----:B------:R-:W-:Y:S01]  /*0620*/  MOV R10, R54 ;  /* 0x00000036000a7202 */ /* 0x000fe20000000f00 */
[----:B0-----:R-:W-:-:S06]  /*0630*/  ULEA UR4, UR5, UR4, 0x18 ;  /* 0x0000000405047291 */ /* 0x001fcc000f8ec03f */
[----:B------:R-:W-:-:S05]  /*0640*/  LEA R7, R43, UR4, 0x5 ;  /* 0x000000042b077c11 */ /* 0x000fca000f8e28ff */
[----:B------:R-:W-:-:S07]  /*0650*/  IMAD R11, R54, 0x4, R7 ;  /* 0x00000004360b7824 */ /* 0x000fce00078e0207 */
.L_x_27967:
        /* <DEDUP_REMOVED lines=11> */
.L_x_27966:
[----:B------:R-:W-:Y:S05]  /*0710*/  BSYNC B1 ;  /* 0x0000000000017941 */ /* 0x000fea0003800000 */
.L_x_27965:
        /* <DEDUP_REMOVED lines=12> */
[----:B------:R-:W-:-:S04]  /*07e0*/  LEA.HI.X R18, R18, R7, R12, 0x2, P0 ;  /* 0x0000000712127211 */ /* 0x000fc800000f140c */
[----:B------:R-:W-:-:S07]  /*07f0*/  IADD3 R5, R5, 0x100, RZ ;  /* 0x0000010005057810 */ /* 0x000fce0007ffe0ff */
.L_x_27968:
        /* <DEDUP_REMOVED lines=17> */
.L_x_27964:
[----:B------:R-:W-:Y:S05]  /*0910*/  BSYNC B0 ;  /* 0x0000000000007941 */ /* 0x000fea0003800000 */
.L_x_27963:
        /* <DEDUP_REMOVED lines=38> */
[----:B------:R-:W-:Y:S02]  /*0b80*/  @!P3 IMAD.MOV R28, RZ, RZ, -R9 ;  /* 0x000000ffff1cb224 */ /* 0x000fe400078e0a09 */
[----:B------:R-:W-:Y:S01]  /*0b90*/  @!P3 IMAD R3, R3, UR4, R46 ;  /* 0x000000040303bc24 */ /* 0x000fe2000f8e022e */
[----:B------:R-:W-:Y:S01]  /*0ba0*/  SHF.R.S32.HI R5, RZ, 0x1f, R4 ;  /* 0x0000001fff057819 */ /* 0x000fe20000011404 */
[----:B------:R-:W-:-:S02]  /*0bb0*/  ULDC UR4, c[0x0][0x248] ;  /* 0x0000920000047ab9 */ /* 0x000fc40000000800 */
[----:B------:R-:W-:Y:S01]  /*0bc0*/  @!P3 IMAD R28, R3, R28, RZ ;  /* 0x0000001c031cb224 */ /* 0x000fe200078e02ff */
[----:B------:R-:W-:Y:S01]  /*0bd0*/  LEA.HI R5, R5, R4, RZ, 0x3 ;  /* 0x0000000405057211 */ /* 0x000fe200078f18ff */
[----:B------:R-:W-:Y:S02]  /*0be0*/  @P0 VIADD R34, R34, 0x1 ;  /* 0x0000000122220836 */ /* 0x000fe40000000000 */
[----:B------:R-:W-:Y:S01]  /*0bf0*/  @P3 IMAD R28, R2, R9, RZ ;  /* 0x00000009021c3224 */ /* 0x000fe200078e02ff */
[----:B------:R-:W-:Y:S01]  /*0c00*/  SHF.R.S32.HI R33, RZ, 0x3, R5 ;  /* 0x00000003ff217819 */ /* 0x000fe20000011405 */
[----:B------:R-:W-:Y:S02]  /*0c10*/  IMAD R17, R0, UR4, RZ ;  /* 0x0000000400117c24 */ /* 0x000fe4000f8e02ff */
[----:B------:R-:W-:Y:S01]  /*0c20*/  @!P2 IMAD.MOV R34, RZ, RZ, -R34 ;  /* 0x000000ffff22a224 */ /* 0x000fe200078e0a22 */
[----:B------:R-:W-:Y:S01]  /*0c30*/  ISETP.GE.AND P0, PT, R50, R33, PT ;  /* 0x000000213200720c */ /* 0x000fe20003f06270 */
[----:B------:R-:W-:Y:S01]  /*0c40*/  VIADD R28, R28, 0x1 ;  /* 0x000000011c1c7836 */ /* 0x000fe20000000000 */
[----:B------:R-:W-:-:S11]  /*0c50*/  @!P1 LOP3.LUT R34, RZ, R10, RZ, 0x33, !PT ;  /* 0x0000000aff229212 */ /* 0x000fd600078e33ff */
[----:B------:R-:W-:Y:S05]  /*0c60*/  @P0 BRA `(.L_x_27970) ;  /* 0x0000001800180947 */ /* 0x000fea0003800000 */
[----:B------:R-:W-:Y:S01]  /*0c70*/  SHF.R.S32.HI R3, RZ, 0x1f, R54 ;  /* 0x0000001fff037819 */ /* 0x000fe20000011436 */
[C---:B------:R-:W-:Y:S01]  /*0c80*/  VIADD R27, R43.reuse, 0x8 ;  /* 0x000000082b1b7836 */ /* 0x040fe20000000000 */
[C---:B------:R-:W-:Y:S01]  /*0c90*/  IADD3 R24, R43.reuse, 0xc, RZ ;  /* 0x0000000c2b187810 */ /* 0x040fe20007ffe0ff */
[----:B------:R-:W-:Y:S01]  /*0ca0*/  VIADD R25, R43, 0x10 ;  /* 0x000000102b197836 */ /* 0x000fe20000000000 */
[----:B------:R-:W-:Y:S01]  /*0cb0*/  LEA.HI R3, R3, R54, RZ, 0x3 ;  /* 0x0000003603037211 */ /* 0x000fe200078f18ff */
[C---:B------:R-:W-:Y:S01]  /*0cc0*/  VIADD R26, R43.reuse, 0x4 ;  /* 0x000000042b1a7836 */ /* 0x040fe20000000000 */
[----:B------:R-:W-:Y:S01]  /*0cd0*/  SHF.R.S32.HI R0, RZ, 0x1f, R27 ;  /* 0x0000001fff007819 */ /* 0x000fe2000001141b */
[----:B------:R-:W-:Y:S01]  /*0ce0*/  VIADD R15, R43, 0x14 ;  /* 0x000000142b0f7836 */ /* 0x000fe20000000000 */
[----:B------:R-:W-:Y:S01]  /*0cf0*/  LOP3.LUT R3, R3, 0xfffffff8, RZ, 0xc0, !PT ;  /* 0xfffffff803037812 */ /* 0x000fe200078ec0ff */
[----:B------:R-:W0:Y:S01]  /*0d00*/  S2UR UR5, SR_CgaCtaId ;  /* 0x00000000000579c3 */ /* 0x000e220000008800 */
[----:B------:R-:W-:Y:S01]  /*0d10*/  LEA.HI R2, R0, R27, RZ, 0x2 ;  /* 0x0000001b00027211 */ /* 0x000fe200078f10ff */
[C---:B------:R-:W-:Y:S01]  /*0d20*/  VIADD R14, R43.reuse, 0x1c ;  /* 0x0000001c2b0e7836 */ /* 0x040fe20000000000 */
[----:B------:R-:W-:Y:S01]  /*0d30*/  SHF.R.S32.HI R6, RZ, 0x1f, R25 ;  /* 0x0000001fff067819 */ /* 0x000fe20000011419 */
[----:B------:R-:W-:Y:S01]  /*0d40*/  IMAD.IADD R54, R54, 0x1, -R3 ;  /* 0x0000000136367824 */ /* 0x000fe200078e0a03 */
[----:B------:R-:W-:Y:S01]  /*0d50*/  LOP3.LUT R0, R2, 0xfffffffc, RZ, 0xc0, !PT ;  /* 0xfffffffc02007812 */ /* 0x000fe200078ec0ff */
[----:B------:R-:W-:Y:S01]  /*0d60*/  ULDC UR4, c[0x0][0x260] ;  /* 0x0000980000047ab9 */ /* 0x000fe20000000800 */
[----:B------:R-:W-:Y:S01]  /*0d70*/  SHF.R.S32.HI R3, RZ, 0x1f, R26 ;  /* 0x0000001fff037819 */ /* 0x000fe2000001141a */
[----:B------:R-:W-:Y:S01]  /*0d80*/  VIADD R13, R43, 0x18 ;  /* 0x000000182b0d7836 */ /* 0x000fe20000000000 */
[----:B------:R-:W-:Y:S01]  /*0d90*/  LEA.HI R6, R6, R25, RZ, 0x2 ;  /* 0x0000001906067211 */ /* 0x000fe200078f10ff */
[----:B------:R-:W-:Y:S01]  /*0da0*/  IMAD.IADD R27, R27, 0x1, -R0 ;  /* 0x000000011b1b7824 */ /* 0x000fe200078e0a00 */
[----:B------:R-:W-:Y:S01]  /*0db0*/  SHF.R.S32.HI R5, RZ, 0x1f, R24 ;  /* 0x0000001fff057819 */ /* 0x000fe20000011418 */
[----:B------:R-:W-:Y:S01]  /*0dc0*/  IMAD.SHL.U32 R19, R54, 0x4, RZ ;  /* 0x0000000436137824 */ /* 0x000fe200078e00ff */
[----:B------:R-:W-:Y:S01]  /*0dd0*/  LEA.HI R3, R3, R26, RZ, 0x2 ;  /* 0x0000001a03037211 */ /* 0x000fe200078f10ff */
[----:B------:R-:W1:Y:S01]  /*0de0*/  LDC R11, c[0x0][0x25c] ;  /* 0x00009700ff0b7b82 */ /* 0x000e620000000800 */
[C---:B------:R-:W-:Y:S01]  /*0df0*/  LOP3.LUT R0, R6.reuse, 0xfffffffc, RZ, 0xc0, !PT ;  /* 0xfffffffc06007812 */ /* 0x040fe200078ec0ff */
[----:B------:R-:W-:Y:S01]  /*0e00*/  ULDC UR6, c[0x0][0x27c] ;  /* 0x00009f0000067ab9 */ /* 0x000fe20000000800 */
[----:B------:R-:W-:Y:S01]  /*0e10*/  LEA.HI R4, R5, R24, RZ, 0x2 ;  /* 0x0000001805047211 */ /* 0x000fe200078f10ff */
[----:B------:R-:W-:Y:S01]  /*0e20*/  IMAD.SHL.U32 R6, R6, 0x8, RZ ;  /* 0x0000000806067824 */ /* 0x000fe200078e00ff */
[----:B------:R-:W-:Y:S01]  /*0e30*/  LOP3.LUT R5, R3, 0xfffffffc, RZ, 0xc0, !PT ;  /* 0xfffffffc03057812 */ /* 0x000fe200078ec0ff */
[----:B------:R-:W-:Y:S01]  /*0e40*/  VIADD R12, R34, -UR6 ;  /* 0x80000006220c7c36 */ /* 0x000fe20008000000 */
[----:B------:R-:W-:-:S02]  /*0e50*/  IADD3 R25, R25, -R0, RZ ;  /* 0x8000000019197210 */ /* 0x000fc40007ffe0ff */
[----:B------:R-:W-:Y:S01]  /*0e60*/  LOP3.LUT R7, R4, 0xfffffffc, RZ, 0xc0, !PT ;  /* 0xfffffffc04077812 */ /* 0x000fe200078ec0ff */
[----:B------:R-:W-:Y:S01]  /*0e70*/  IMAD.IADD R26, R26, 0x1, -R5 ;  /* 0x000000011a1a7824 */ /* 0x000fe200078e0a05 */
[----:B------:R-:W-:Y:S02]  /*0e80*/  SHF.R.S32.HI R0, RZ, 0x1f, R15 ;  /* 0x0000001fff007819 */ /* 0x000fe4000001140f */
[----:B------:R-:W-:Y:S01]  /*0e90*/  SHF.R.S32.HI R10, RZ, 0x1f, R13 ;  /* 0x0000001fff0a7819 */ /* 0x000fe2000001140d */
[----:B------:R-:W-:Y:S01]  /*0ea0*/  IMAD.IADD R24, R24, 0x1, -R7 ;  /* 0x0000000118187824 */ /* 0x000fe200078e0a07 */
[----:B------:R-:W-:Y:S01]  /*0eb0*/  LEA.HI R5, R0, R15, RZ, 0x2 ;  /* 0x0000000f00057211 */ /* 0x000fe200078f10ff */
[----:B------:R-:W-:Y:S01]  /*0ec0*/  IMAD R0, R46, UR4, RZ ;  /* 0x000000042e007c24 */ /* 0x000fe2000f8e02ff */
[----:B------:R-:W-:Y:S01]  /*0ed0*/  SHF.R.S32.HI R7, RZ, 0x1f, R14 ;  /* 0x0000001fff077819 */ /* 0x000fe2000001140e */
[----:B------:R-:W-:Y:S01]  /*0ee0*/  UMOV UR4, 0x400 ;  /* 0x0000040000047882 */ /* 0x000fe20000000000 */
[----:B------:R-:W-:Y:S01]  /*0ef0*/  SHF.R.S32.HI R9, RZ, 0x1f, R19 ;  /* 0x0000001fff097819 */ /* 0x000fe20000011413 */
[----:B0-----:R-:W-:Y:S01]  /*0f00*/  ULEA UR7, UR5, UR4, 0x18 ;  /* 0x0000000405077291 */ /* 0x001fe2000f8ec03f */
[----:B------:R-:W-:-:S02]  /*0f10*/  LEA.HI R18, R7, R14, RZ, 0x2 ;  /* 0x0000000e07127211 */ /* 0x000fc400078f10ff */
[----:B------:R-:W-:Y:S02]  /*0f20*/  IADD3 R30, P0, R0, R19, RZ ;  /* 0x00000013001e7210 */ /* 0x000fe40007f1e0ff */
[----:B------:R-:W-:Y:S02]  /*0f30*/  LOP3.LUT R8, R5, 0xfffffffc, RZ, 0xc0, !PT ;  /* 0xfffffffc05087812 */ /* 0x000fe400078ec0ff */
[----:B------:R-:W-:Y:S02]  /*0f40*/  LEA.HI R16, R10, R13, RZ, 0x2 ;  /* 0x0000000d0a107211 */ /* 0x000fe400078f10ff */
[----:B------:R-:W-:Y:S01]  /*0f50*/  LOP3.LUT R7, R18, 0xfffffffc, RZ, 0xc0, !PT ;  /* 0xfffffffc12077812 */ /* 0x000fe200078ec0ff */
[----:B------:R-:W-:Y:S01]  /*0f60*/  IMAD.IADD R15, R15, 0x1, -R8 ;  /* 0x000000010f0f7824 */ /* 0x000fe200078e0a08 */
[----:B------:R-:W-:Y:S01]  /*0f70*/  LEA.HI.X.SX32 R31, R0, R9, 0x1, P0 ;  /* 0x00000009001f7211 */ /* 0x000fe200000f0eff */
[----:B------:R-:W-:Y:S01]  /*0f80*/  IMAD.SHL.U32 R9, R3, 0x8, RZ ;  /* 0x0000000803097824 */ /* 0x000fe200078e00ff */
[----:B------:R-:W-:-:S02]  /*0f90*/  FSETP.NEU.FTZ.AND P0, PT, R48, RZ, PT ;  /* 0x000000ff3000720b */ /* 0x000fc40003f1d000 */
[----:B------:R-:W-:Y:S02]  /*0fa0*/  LOP3.LUT R8, R16, 0xfffffffc, RZ, 0xc0, !PT ;  /* 0xfffffffc10087812 */ /* 0x000fe400078ec0ff */
[----:B------:R-:W-:Y:S01]  /*0fb0*/  IADD3 R14, R14, -R7, RZ ;  /* 0x800000070e0e7210 */ /* 0x000fe20007ffe0ff */
[----:B------:R-:W-:Y:S01]  /*0fc0*/  IMAD.SHL.U32 R7, R4, 0x8, RZ ;  /* 0x0000000804077824 */ /* 0x000fe200078e00ff */
[----:B------:R-:W-:Y:S01]  /*0fd0*/  SHF.L.U32 R4, R5, 0x3, RZ ;  /* 0x0000000305047819 */ /* 0x000fe200000006ff */
[----:B------:R-:W-:Y:S01]  /*0fe0*/  IMAD.SHL.U32 R5, R18, 0x8, RZ ;  /* 0x0000000812057824 */ /* 0x000fe200078e00ff */
[----:B------:R-:W-:Y:S01]  /*0ff0*/  LEA R10, R43, UR7, 0x5 ;  /* 0x000000072b0a7c11 */ /* 0x000fe2000f8e28ff */
[----:B------:R-:W-:Y:S01]  /*1000*/  IMAD.IADD R13, R13, 0x1, -R8 ;  /* 0x000000010d0d7824 */ /* 0x000fe200078e0a08 */
[----:B------:R-:W-:Y:S01]  /*1010*/  SHF.R.S32.HI R21, RZ, 0x1f, R17 ;  /* 0x0000001fff157819 */ /* 0x000fe20000011411 */
[----:B------:R-:W-:Y:S01]  /*1020*/  IMAD.SHL.U32 R8, R2, 0x8, RZ ;  /* 0x0000000802087824 */ /* 0x000fe200078e00ff */
[----:B------:R-:W-:Y:S01]  /*1030*/  LOP3.LUT R5, R5, 0xffffffe0, RZ, 0xc0, !PT ;  /* 0xffffffe005057812 */ /* 0x000fe200078ec0ff */
[----:B------:R-:W-:Y:S01]  /*1040*/  IMAD.SHL.U32 R2, R16, 0x8, RZ ;  /* 0x0000000810027824 */ /* 0x000fe200078e00ff */
[----:B-1----:R-:W-:-:S02]  /*1050*/  SHF.R.S32.HI R11, RZ, 0x1f, R11 ;  /* 0x0000001fff0b7819 */ /* 0x002fc4000001140b */
        /* <DEDUP_REMOVED lines=18> */
[----:B------:R-:W-:Y:S01]  /*1180*/  IMAD.MOV.U32 R32, RZ, RZ, -0x800001 ;  /* 0xff7fffffff207424 */ /* 0x000fe200078e00ff */
[----:B------:R-:W-:Y:S01]  /*1190*/  IADD3 R52, R54, R45, RZ ;  /* 0x0000002d36347210 */ /* 0x000fe20007ffe0ff */
[----:B------:R-:W-:Y:S01]  /*11a0*/  VIADD R51, R19, UR4 ;  /* 0x0000000413337c36 */ /* 0x000fe20008000000 */
[----:B------:R-:W-:-:S09]  /*11b0*/  LEA.HI.X R49, R17, UR7, R16, 0x2, P0 ;  /* 0x0000000711317c11 */ /* 0x000fd200080f1410 */
.L_x_27976:
        /* <DEDUP_REMOVED lines=19> */
[----:B------:R-:W-:Y:S01]  /*12f0*/  @P0 IADD3 R16, R16, 0x1, RZ ;  /* 0x0000000110100810 */ /* 0x000fe20007ffe0ff */
[----:B0-----:R-:W-:-:S04]  /*1300*/  VIADD R20, R19, 0xffffffe ;  /* 0x0ffffffe13147836 */ /* 0x001fc80000000000 */
[----:B------:R-:W-:Y:S01]  /*1310*/  IMAD.MOV.U32 R23, RZ, RZ, R16 ;  /* 0x000000ffff177224 */ /* 0x000fe200078e0010 */
[----:B------:R0:W1:Y:S01]  /*1320*/  F2I.FTZ.U32.TRUNC.NTZ R17, R20 ;  /* 0x0000001400117305 */ /* 0x000062000021f000 */
[----:B------:R-:W-:Y:S02]  /*1330*/  IMAD.MOV.U32 R16, RZ, RZ, RZ ;  /* 0x000000ffff107224 */ /* 0x000fe400078e00ff */
[----:B------:R-:W-:Y:S01]  /*1340*/  @!P2 IMAD.MOV R23, RZ, RZ, -R23 ;  /* 0x000000ffff17a224 */ /* 0x000fe200078e0a17 */
[----:B------:R-:W-:-:S05]  /*1350*/  @!P1 LOP3.LUT R23, RZ, R22, RZ, 0x33, !PT ;  /* 0x00000016ff179212 */ /* 0x000fca00078e33ff */
[----:B------:R-:W-:-:S05]  /*1360*/  IMAD.IADD R19, R28, 0x1, R23 ;  /* 0x000000011c137824 */ /* 0x000fca00078e0217 */
[----:B0-----:R-:W-:Y:S01]  /*1370*/  IABS R20, R19 ;  /* 0x0000001300147213 */ /* 0x001fe20000000000 */
[----:B-1----:R-:W-:Y:S01]  /*1380*/  IMAD.MOV R21, RZ, RZ, -R17 ;  /* 0x000000ffff157224 */ /* 0x002fe200078e0a11 */
        /* <DEDUP_REMOVED lines=35> */
[----:B------:R-:W-:Y:S02]  /*15c0*/  IADD3 R17, P1, P2, R9, R58, R26 ;  /* 0x0000003a09117210 */ /* 0x000fe40007a3e01a */
[----:B------:R-:W-:-:S04]  /*15d0*/  IADD3 R55, R59, R55, RZ ;  /* 0x000000373b377210 */ /* 0x000fc80007ffe0ff */
[-C--:B------:R-:W-:Y:S02]  /*15e0*/  IADD3.X R22, R22, R55.reuse, R16, P1, P2 ;  /* 0x0000003716167210 */ /* 0x080fe40000fe4410 */
[----:B------:R-:W-:Y:S02]  /*15f0*/  SHF.R.S32.HI R16, RZ, 0x1f, R24 ;  /* 0x0000001fff107819 */ /* 0x000fe40000011418 */
[----:B------:R-:W-:Y:S02]  /*1600*/  IADD3 R23, P1, P2, R8, R58, R27 ;  /* 0x0000003a08177210 */ /* 0x000fe40007a3e01b */
[-C--:B------:R-:W-:Y:S02]  /*1610*/  IADD3.X R38, R38, R55.reuse, R16, P3, P4 ;  /* 0x0000003726267210 */ /* 0x080fe40001fe8410 */
[----:B------:R-:W-:Y:S02]  /*1620*/  IADD3.X R36, R36, R55, R18, P1, P2 ;  /* 0x0000003724247210 */ /* 0x000fe40000fe4412 */
[----:B------:R-:W-:-:S02]  /*1630*/  SHF.R.S32.HI R16, RZ, 0x1f, R15 ;  /* 0x0000001fff107819 */ /* 0x000fc4000001140f */
[-C--:B------:R-:W-:Y:S02]  /*1640*/  IADD3 R39, P3, P4, R4, R58.reuse, R15 ;  /* 0x0000003a04277210 */ /* 0x080fe40007c7e00f */
[----:B------:R-:W-:Y:S02]  /*1650*/  IADD3 R20, P1, R43, R58, RZ ;  /* 0x0000003a2b147210 */ /* 0x000fe40007f3e0ff */
[----:B------:R-:W-:Y:S02]  /*1660*/  LEA R18, P2, R17, UR8, 0x2 ;  /* 0x0000000811127c11 */ /* 0x000fe4000f8410ff */
[-C--:B------:R-:W-:Y:S01]  /*1670*/  IADD3.X R40, R40, R55.reuse, R19, P5, P6 ;  /* 0x0000003728287210 */ /* 0x080fe20002fec413 */
[----:B------:R-:W-:Y:S01]  /*1680*/  IMAD.X R41, R56, 0x1, R55, P1 ;  /* 0x0000000138297824 */ /* 0x000fe200008e0637 */
[----:B------:R-:W-:Y:S02]  /*1690*/  IADD3.X R54, R54, R55, R16, P3, P4 ;  /* 0x0000003736367210 */ /* 0x000fe40001fe8410 */
[----:B------:R-:W-:-:S02]  /*16a0*/  LEA R16, P3, R23, UR8, 0x2 ;  /* 0x0000000817107c11 */ /* 0x000fc4000f8610ff */
[----:B------:R-:W-:Y:S02]  /*16b0*/  LEA.HI.X R19, R17, UR9, R22, 0x2, P2 ;  /* 0x0000000911137c11 */ /* 0x000fe400090f1416 */
[C---:B------:R-:W-:Y:S02]  /*16c0*/  LEA R22, P5, R20.reuse, UR8, 0x2 ;  /* 0x0000000814167c11 */ /* 0x040fe4000f8a10ff */
[----:B------:R-:W-:Y:S01]  /*16d0*/  LEA.HI.X R17, R23, UR9, R36, 0x2, P3 ;  /* 0x0000000917117c11 */ /* 0x000fe200098f1424 */
[----:B------:R-:W2:Y:S01]  /*16e0*/  LDG.E.CONSTANT R56, desc[UR10][R18.64] ;  /* 0x0000000a12387981 */ /* 0x000ea2000c1e9900 */
[----:B------:R-:W-:Y:S02]  /*16f0*/  LEA.HI.X R23, R20, UR9, R41, 0x2, P5 ;  /* 0x0000000914177c11 */ /* 0x000fe4000a8f1429 */
[----:B------:R-:W-:Y:S01]  /*1700*/  LEA R20, P5, R21, UR8, 0x2 ;  /* 0x0000000815147c11 */ /* 0x000fe2000f8a10ff */
[----:B------:R0:W3:Y:S01]  /*1710*/  LDG.E.CONSTANT R57, desc[UR10][R16.64] ;  /* 0x0000000a10397981 */ /* 0x0000e2000c1e9900 */
[----:B------:R-:W-:-:S02]  /*1720*/  LEA R36, P6, R37, UR8, 0x2 ;  /* 0x0000000825247c11 */ /* 0x000fc4000f8c10ff */
[-C--:B------:R-:W-:Y:S01]  /*1730*/  IADD3 R59, P4, P3, R2, R58.reuse, R13 ;  /* 0x0000003a023b7210 */ /* 0x080fe20007b9e00d */
[----:B------:R-:W4:Y:S01]  /*1740*/  LDG.E.CONSTANT R53, desc[UR10][R22.64] ;  /* 0x0000000a16357981 */ /* 0x000f22000c1e9900 */
[----:B------:R-:W-:Y:S02]  /*1750*/  LEA.HI.X R21, R21, UR9, R38, 0x2, P5 ;  /* 0x0000000915157c11 */ /* 0x000fe4000a8f1426 */
[----:B------:R-:W-:Y:S02]  /*1760*/  LEA.HI.X R37, R37, UR9, R40, 0x2, P6 ;  /* 0x0000000925257c11 */ /* 0x000fe4000b0f1428 */
[----:B------:R-:W-:Y:S01]  /*1770*/  LEA R40, P5, R39, UR8, 0x2 ;  /* 0x0000000827287c11 */ /* 0x000fe2000f8a10ff */
[----:B------:R1:W5:Y:S01]  /*1780*/  LDG.E.CONSTANT R60, desc[UR10][R20.64] ;  /* 0x0000000a143c7981 */ /* 0x000362000c1e9900 */
[----:B------:R-:W-:Y:S02]  /*1790*/  IADD3 R58, P2, P1, R5, R58, R14 ;  /* 0x0000003a053a7210 */ /* 0x000fe4000795e00e */
[----:B------:R-:W-:Y:S01]  /*17a0*/  LEA R38, P6, R59, UR8, 0x2 ;  /* 0x000000083b267c11 */ /* 0x000fe2000f8c10ff */
[----:B------:R-:W5:Y:S01]  /*17b0*/  LDG.E.CONSTANT R37, desc[UR10][R36.64] ;  /* 0x0000000a24257981 */ /* 0x000f62000c1e9900 */
[----:B------:R-:W-:-:S02]  /*17c0*/  IADD3.X R61, R61, R55, R44, P4, P3 ;  /* 0x000000373d3d7210 */ /* 0x000fc400027e642c */
[----:B------:R-:W-:Y:S01]  /*17d0*/  LEA.HI.X R41, R39, UR9, R54, 0x2, P5 ;  /* 0x0000000927297c11 */ /* 0x000fe2000a8f1436 */
[----:B0-----:R-:W2:Y:S01]  /*17e0*/  LDS.128 R16, [R10] ;  /* 0x000000000a107984 */ /* 0x001ea20000000c00 */
[----:B------:R-:W-:Y:S02]  /*17f0*/  LEA.HI.X R39, R59, UR9, R61, 0x2, P6 ;  /* 0x000000093b277c11 */ /* 0x000fe4000b0f143d */
[----:B------:R-:W-:Y:S01]  /*1800*/  LEA R54, P3, R58, UR8, 0x2 ;  /* 0x000000083a367c11 */ /* 0x000fe2000f8610ff */
[----:B------:R-:W5:Y:S01]  /*1810*/  LDG.E.CONSTANT R40, desc[UR10][R40.64] ;  /* 0x0000000a28287981 */ /* 0x000f62000c1e9900 */
[----:B------:R-:W-:-:S03]  /*1820*/  IADD3.X R55, R3, R55, R0, P2, P1 ;  /* 0x0000003703377210 */ /* 0x000fc600017e2400 */
[----:B------:R-:W5:Y:S01]  /*1830*/  LDG.E.CONSTANT R39, desc[UR10][R38.64] ;  /* 0x0000000a26277981 */ /* 0x000f62000c1e9900 */
[----:B------:R-:W-:-:S03]  /*1840*/  LEA.HI.X R55, R58, UR9, R55, 0x2, P3 ;  /* 0x000000093a377c11 */ /* 0x000fc600098f1437 */
[----:B-1----:R-:W0:Y:S04]  /*1850*/  LDS.128 R20, [R10+0x10] ;  /* 0x000010000a147984 */ /* 0x002e280000000c00 */
[----:B------:R-:W5:Y:S01]  /*1860*/  LDG.E.CONSTANT R55, desc[UR10][R54.64] ;  /* 0x0000000a36377981 */ /* 0x000f62000c1e9900 */
[----:B------:R-:W-:Y:S01]  /*1870*/  UMOV UR4, 0xffffffff ;  /* 0xffffffff00047882 */ /* 0x000fe20000000000 */
[----:B------:R-:W-:Y:S01]  /*1880*/  ISETP.NE.AND P1, PT, R43, RZ, PT ;  /* 0x000000ff2b00720c */ /* 0x000fe20003f25270 */
[----:B--2---:R-:W-:-:S04]  /*1890*/  FMUL.FTZ R17, R56, R17 ;  /* 0x0000001138117220 */ /* 0x004fc80000410000 */
[----:B----4-:R-:W-:-:S04]  /*18a0*/  FFMA.FTZ R16, R16, R53, R17 ;  /* 0x0000003510107223 */ /* 0x010fc80000010011 */
[----:B---3--:R-:W-:-:S04]  /*18b0*/  FFMA.FTZ R57, R57, R18, R16 ;  /* 0x0000001239397223 */ /* 0x008fc80000010010 */
        /* <DEDUP_REMOVED lines=9> */
.L_x_28015:
        /* <DEDUP_REMOVED lines=9> */
.L_x_27973:
[----:B------:R-:W-:-:S13]  /*19e0*/  ISETP.NE.AND P1, PT, R43, RZ, PT ;  /* 0x000000ff2b00720c */ /* 0x000fda0003f25270 */
[----:B------:R-:W-:-:S05]  /*19f0*/  @!P1 IMAD.MOV.U32 R16, RZ, RZ, -0x800001 ;  /* 0xff7fffffff109424 */ /* 0x000fca00078e00ff */
[----:B------:R0:W-:Y:S02]  /*1a00*/  @!P1 STS [R51], R16 ;  /* 0x0000001033009388 */ /* 0x0001e40000000800 */
.L_x_27975:
[----:B------:R-:W-:Y:S05]  /*1a10*/  BSYNC B1 ;  /* 0x0000000000017941 */ /* 0x000fea0003800000 */
.L_x_27972:
[----:B------:R-:W-:Y:S01]  /*1a20*/  IADD3 R48, P1, R48, 0x10, RZ ;  /* 0x0000001030307810 */ /* 0x000fe20007f3e0ff */
[----:B01----:R-:W-:Y:S02]  /*1a30*/  VIADD R51, R51, 0x80 ;  /* 0x0000008033337836 */ /* 0x003fe40000000000 */
[----:B------:R-:W-:Y:S01]  /*1a40*/  VIADD R52, R52, 0x20 ;  /* 0x0000002034347836 */ /* 0x000fe20000000000 */
[----:B------:R-:W-:Y:S01]  /*1a50*/  IADD3.X R49, RZ, R49, RZ, P1, !PT ;  /* 0x00000031ff317210 */ /* 0x000fe20000ffe4ff */
[----:B------:R-:W-:Y:S01]  /*1a60*/  VIADD R45, R45, 0x20 ;  /* 0x000000202d2d7836 */ /* 0x000fe20000000000 */
[----:B------:R-:W-:Y:S07]  /*1a70*/  @!P0 BRA `(.L_x_27976) ;  /* 0xfffffff400d08947 */ /* 0x000fee000383ffff */
[----:B------:R-:W-:Y:S05]  /*1a80*/  BRA `(.L_x_27970) ;  /* 0x0000000800907947 */ /* 0x000fea0003800000 */
.L_x_27971:
        /* <DEDUP_REMOVED lines=17> */
.L_x_27981:
[----:B0-----:R-:W0:Y:S01]  /*1ba0*/  LDC R22, c[0x0][0x284] ;  /* 0x0000a100ff167b82 */ /* 0x001e220000000800 */
[----:B------:R-:W-:Y:S01]  /*1bb0*/  IABS R20, R49 ;  /* 0x0000003100147213 */ /* 0x000fe20000000000 */
[----:B------:R-:W-:Y:S04]  /*1bc0*/  BSSY B1, `(.L_x_27977) ;  /* 0x0000087000017945 */ /* 0x000fe80003800000 */
[----:B------:R-:W-:Y:S02]  /*1bd0*/  IMAD.HI.U32 R16, R35, R20, RZ ;  /* 0x0000001423107227 */ /* 0x000fe400078e00ff */
[----:B-1----:R-:W1:Y:S03]  /*1be0*/  LDC R36, c[0x0][0x280] ;  /* 0x0000a000ff247b82 */ /* 0x002e660000000800 */
[----:B------:R-:W-:-:S02]  /*1bf0*/  IADD3 R17, -R16, RZ, RZ ;  /* 0x000000ff10117210 */ /* 0x000fc40007ffe1ff */
        /* <DEDUP_REMOVED lines=13> */
[----:B0-----:R-:W-:Y:S02]  /*1cd0*/  VIADD R20, R19, 0xffffffe ;  /* 0x0ffffffe13147836 */ /* 0x001fe40000000000 */
[----:B------:R-:W-:Y:S02]  /*1ce0*/  IMAD.MOV.U32 R21, RZ, RZ, R16 ;  /* 0x000000ffff157224 */ /* 0x000fe400078e0010 */
[----:B------:R-:W0:Y:S01]  /*1cf0*/  F2I.FTZ.U32.TRUNC.NTZ R17, R20 ;  /* 0x0000001400117305 */ /* 0x000e22000021f000 */
[----:B------:R-:W-:Y:S02]  /*1d00*/  IMAD.MOV.U32 R16, RZ, RZ, RZ ;  /* 0x000000ffff107224 */ /* 0x000fe400078e00ff */
[----:B------:R-:W-:Y:S02]  /*1d10*/  @!P2 IADD3 R21, -R21, RZ, RZ ;  /* 0x000000ff1515a210 */ /* 0x000fe40007ffe1ff */
        /* <DEDUP_REMOVED lines=40> */
[----:B------:R-:W-:-:S04]  /*1fa0*/  IADD3 R17, P2, P3, R8, R22, R27 ;  /* 0x0000001608117210 */ /* 0x000fc80007b5e01b */
[-C--:B------:R-:W-:Y:S02]  /*1fb0*/  IADD3.X R19, R18, R23.reuse, R19, P0, P1 ;  /* 0x0000001712137210 */ /* 0x080fe400007e2413 */
[-C--:B------:R-:W-:Y:S02]  /*1fc0*/  IADD3.X R20, R20, R23.reuse, R21, P2, P3 ;  /* 0x0000001714147210 */ /* 0x080fe400017e6415 */
[-C--:B------:R-:W-:Y:S02]  /*1fd0*/  IADD3 R21, P0, P2, R7, R22.reuse, R24 ;  /* 0x0000001607157210 */ /* 0x080fe40007a1e018 */
[----:B------:R-:W-:Y:S02]  /*1fe0*/  IADD3 R18, P1, R43, R22, RZ ;  /* 0x000000162b127210 */ /* 0x000fe40007f3e0ff */
[----:B------:R-:W-:Y:S02]  /*1ff0*/  IADD3.X R38, R36, R23, R38, P0, P2 ;  /* 0x0000001724267210 */ /* 0x000fe400007e4426 */
[----:B------:R-:W-:-:S02]  /*2000*/  LEA R58, P0, R18, UR16, 0x2 ;  /* 0x00000010123a7c11 */ /* 0x000fc4000f8010ff */
[-C--:B------:R-:W-:Y:S02]  /*2010*/  IADD3.X R45, R44, R23.reuse, RZ, P1, !PT ;  /* 0x000000172c2d7210 */ /* 0x080fe40000ffe4ff */
[----:B------:R-:W-:Y:S02]  /*2020*/  IADD3 R37, P3, P4, R6, R22, R25 ;  /* 0x0000001606257210 */ /* 0x000fe40007c7e019 */
[----:B------:R-:W-:Y:S02]  /*2030*/  LEA.HI.X R59, R18, UR17, R45, 0x2, P0 ;  /* 0x00000011123b7c11 */ /* 0x000fe400080f142d */
[----:B------:R-:W-:Y:S02]  /*2040*/  LEA R18, P0, R16, UR16, 0x2 ;  /* 0x0000001010127c11 */ /* 0x000fe4000f8010ff */
[----:B------:R-:W-:Y:S01]  /*2050*/  IADD3.X R40, R40, R23, R39, P3, P4 ;  /* 0x0000001728287210 */ /* 0x000fe20001fe8427 */
[----:B------:R-:W2:Y:S01]  /*2060*/  LDG.E.CONSTANT R57, desc[UR10][R58.64] ;  /* 0x0000000a3a397981 */ /* 0x000ea2000c1e9900 */
[----:B------:R-:W-:-:S02]  /*2070*/  LEA.HI.X R19, R16, UR17, R19, 0x2, P0 ;  /* 0x0000001110137c11 */ /* 0x000fc400080f1413 */
[-CC-:B------:R-:W-:Y:S02]  /*2080*/  IADD3 R39, P5, P6, R4, R22.reuse, R15.reuse ;  /* 0x0000001604277210 */ /* 0x180fe40007ebe00f */
[----:B------:R-:W-:Y:S01]  /*2090*/  SHF.R.S32.HI R44, RZ, 0x1f, R4 ;  /* 0x0000001fff2c7819 */ /* 0x000fe20000011404 */
[----:B------:R-:W3:Y:S01]  /*20a0*/  LDG.E.CONSTANT R56, desc[UR10][R18.64] ;  /* 0x0000000a12387981 */ /* 0x000ee2000c1e9900 */
[----:B------:R-:W-:Y:S02]  /*20b0*/  SHF.R.S32.HI R36, RZ, 0x1f, R15 ;  /* 0x0000001fff247819 */ /* 0x000fe4000001140f */
[----:B------:R-:W-:Y:S02]  /*20c0*/  LEA R16, P0, R17, UR16, 0x2 ;  /* 0x0000001011107c11 */ /* 0x000fe4000f8010ff */
[----:B------:R-:W-:Y:S02]  /*20d0*/  IADD3.X R44, R44, R23, R36, P5, P6 ;  /* 0x000000172c2c7210 */ /* 0x000fe40002fec424 */
[----:B------:R-:W-:-:S02]  /*20e0*/  IADD3 R41, P4, P3, R2, R22, R13 ;  /* 0x0000001602297210 */ /* 0x000fc40007b9e00d */
[----:B------:R-:W-:Y:S02]  /*20f0*/  SHF.R.S32.HI R36, RZ, 0x1f, R13 ;  /* 0x0000001fff247819 */ /* 0x000fe4000001140d */
[----:B------:R-:W-:Y:S02]  /*2100*/  LEA.HI.X R17, R17, UR17, R20, 0x2, P0 ;  /* 0x0000001111117c11 */ /* 0x000fe400080f1414 */
[----:B------:R-:W-:Y:S02]  /*2110*/  LEA R20, P0, R21, UR16, 0x2 ;  /* 0x0000001015147c11 */ /* 0x000fe4000f8010ff */
[----:B------:R-:W-:Y:S01]  /*2120*/  IADD3.X R60, R60, R23, R36, P4, P3 ;  /* 0x000000173c3c7210 */ /* 0x000fe200027e6424 */
[----:B------:R0:W4:Y:S01]  /*2130*/  LDG.E.CONSTANT R59, desc[UR10][R16.64] ;  /* 0x0000000a103b7981 */ /* 0x000122000c1e9900 */
[----:B------:R-:W-:Y:S02]  /*2140*/  LEA R36, P3, R37, UR16, 0x2 ;  /* 0x0000001025247c11 */ /* 0x000fe4000f8610ff */
[----:B------:R-:W-:-:S02]  /*2150*/  LEA.HI.X R21, R21, UR17, R38, 0x2, P0 ;  /* 0x0000001115157c11 */ /* 0x000fc400080f1426 */
[----:B------:R-:W-:Y:S02]  /*2160*/  LEA.HI.X R37, R37, UR17, R40, 0x2, P3 ;  /* 0x0000001125257c11 */ /* 0x000fe400098f1428 */
[----:B------:R-:W-:Y:S01]  /*2170*/  LEA R38, P0, R39, UR16, 0x2 ;  /* 0x0000001027267c11 */ /* 0x000fe2000f8010ff */
[----:B------:R1:W5:Y:S01]  /*2180*/  LDG.E.CONSTANT R58, desc[UR10][R20.64] ;  /* 0x0000000a143a7981 */ /* 0x000362000c1e9900 */
[----:B------:R-:W-:Y:S02]  /*2190*/  LEA R40, P3, R41, UR16, 0x2 ;  /* 0x0000001029287c11 */ /* 0x000fe4000f8610ff */
[----:B------:R-:W-:Y:S01]  /*21a0*/  IADD3 R22, P2, P1, R5, R22, R14 ;  /* 0x0000001605167210 */ /* 0x000fe2000795e00e */
[----:B------:R-:W5:Y:S01]  /*21b0*/  LDG.E.CONSTANT R37, desc[UR10][R36.64] ;  /* 0x0000000a24257981 */ /* 0x000f62000c1e9900 */
[----:B------:R-:W-:Y:S02]  /*21c0*/  LEA.HI.X R39, R39, UR17, R44, 0x2, P0 ;  /* 0x0000001127277c11 */ /* 0x000fe400080f142c */
[----:B------:R-:W-:Y:S01]  /*21d0*/  LEA.HI.X R41, R41, UR17, R60, 0x2, P3 ;  /* 0x0000001129297c11 */ /* 0x000fe200098f143c */
[----:B0-----:R-:W3:Y:S01]  /*21e0*/  LDS.128 R16, [R10] ;  /* 0x000000000a107984 */ /* 0x001ee20000000c00 */
[----:B------:R-:W-:-:S02]  /*21f0*/  LEA R44, P0, R22, UR16, 0x2 ;  /* 0x00000010162c7c11 */ /* 0x000fc4000f8010ff */
[----:B------:R-:W-:Y:S01]  /*2200*/  IADD3.X R23, R3, R23, R0, P2, P1 ;  /* 0x0000001703177210 */ /* 0x000fe200017e2400 */
[----:B------:R-:W5:Y:S03]  /*2210*/  LDG.E.CONSTANT R38, desc[UR10][R38.64] ;  /* 0x0000000a26267981 */ /* 0x000f66000c1e9900 */
[----:B------:R-:W-:Y:S01]  /*2220*/  LEA.HI.X R45, R22, UR17, R23, 0x2, P0 ;  /* 0x00000011162d7c11 */ /* 0x000fe200080f1417 */
[----:B------:R-:W5:Y:S04]  /*2230*/  LDG.E.CONSTANT R41, desc[UR10][R40.64] ;  /* 0x0000000a28297981 */ /* 0x000f68000c1e9900 */
[----:B------:R-:W5:Y:S04]  /*2240*/  LDG.E.CONSTANT R44, desc[UR10][R44.64] ;  /* 0x0000000a2c2c7981 */ /* 0x000f68000c1e9900 */
[----:B-1----:R-:W0:Y:S01]  /*2250*/  LDS.128 R20, [R10+0x10] ;  /* 0x000010000a147984 */ /* 0x002e220000000c00 */
[----:B------:R-:W-:Y:S01]  /*2260*/  UMOV UR4, 0xffffffff ;  /* 0xffffffff00047882 */ /* 0x000fe20000000000 */
[----:B------:R-:W-:Y:S01]  /*2270*/  ISETP.NE.AND P0, PT, R43, RZ, PT ;  /* 0x000000ff2b00720c */ /* 0x000fe20003f05270 */
[----:B---3--:R-:W-:-:S04]  /*2280*/  FMUL.FTZ R17, R56, R17 ;  /* 0x0000001138117220 */ /* 0x008fc80000410000 */
[----:B--2---:R-:W-:-:S04]  /*2290*/  FFMA.FTZ R16, R16, R57, R17 ;  /* 0x0000003910107223 */ /* 0x004fc80000010011 */
        /* <DEDUP_REMOVED lines=10> */
.L_x_28019:
        /* <DEDUP_REMOVED lines=12> */
.L_x_27978:
[----:B------:R-:W-:-:S13]  /*2400*/  ISETP.NE.AND P0, PT, R43, RZ, PT ;  /* 0x000000ff2b00720c */ /* 0x000fda0003f05270 */
[----:B------:R-:W-:-:S05]  /*2410*/  @!P0 IMAD.MOV.U32 R16, RZ, RZ, -0x800001 ;  /* 0xff7fffffff108424 */ /* 0x000fca00078e00ff */
[----:B------:R3:W-:Y:S02]  /*2420*/  @!P0 STS [R51], R16 ;  /* 0x0000001033008388 */ /* 0x0007e40000000800 */
.L_x_27980:
[----:B------:R-:W-:Y:S05]  /*2430*/  BSYNC B1 ;  /* 0x0000000000017941 */ /* 0x000fea0003800000 */
.L_x_27977:
        /* <DEDUP_REMOVED lines=9> */
.L_x_27970:
[----:B------:R-:W-:Y:S05]  /*24d0*/  BSYNC B0 ;  /* 0x0000000000007941 */ /* 0x000fea0003800000 */
.L_x_27969:
[----:B------:R-:W2:Y:S01]  /*24e0*/  S2R R0, SR_TID.X ;  /* 0x0000000000007919 */ /* 0x000ea20000002100 */
[----:B------:R-:W-:Y:S01]  /*24f0*/  UMOV UR4, 0xffffffff ;  /* 0xffffffff00047882 */ /* 0x000fe20000000000 */
[----:B--2---:R-:W-:-:S04]  /*2500*/  SHF.R.S32.HI R3, RZ, 0x1f, R0 ;  /* 0x0000001fff037819 */ /* 0x004fc80000011400 */
[----:B------:R-:W-:-:S04]  /*2510*/  LEA.HI R3, R3, R0, RZ, 0x5 ;  /* 0x0000000003037211 */ /* 0x000fc800078f28ff */
[----:B-1----:R-:W-:Y:S02]  /*2520*/  LOP3.LUT R17, R3, 0xffffffe0, RZ, 0xc0, !PT ;  /* 0xffffffe003117812 */ /* 0x002fe400078ec0ff */
[----:B0-----:R-:W-:-:S03]  /*2530*/  SHF.R.S32.HI R16, RZ, 0x5, R3 ;  /* 0x00000005ff107819 */ /* 0x001fc60000011403 */
[----:B------:R-:W-:Y:S01]  /*2540*/  IMAD.IADD R17, R0, 0x1, -R17 ;  /* 0x0000000100117824 */ /* 0x000fe200078e0a11 */
[----:B------:R-:W-:Y:S06]  /*2550*/  BRA.DIV UR4, `(.L_x_27982) ;  /* 0x0000002a04fc7947 */ /* 0x000fec000b800000 */
[----:B------:R-:W0:Y:S02]  /*2560*/  SHFL.BFLY PT, R3, R32, 0x10, 0x1f ;  /* 0x0e001f0020037f89 */ /* 0x000e2400000e0000 */
[----:B0-----:R-:W-:-:S05]  /*2570*/  FMNMX.FTZ R3, R3, R32, !PT ;  /* 0x0000002003037209 */ /* 0x001fca0007810000 */
[----:B------:R-:W0:Y:S02]  /*2580*/  SHFL.BFLY PT, R2, R3, 0x8, 0x1f ;  /* 0x0d001f0003027f89 */ /* 0x000e2400000e0000 */
[----:B0-----:R-:W-:-:S05]  /*2590*/  FMNMX.FTZ R5, R3, R2, !PT ;  /* 0x0000000203057209 */ /* 0x001fca0007810000 */
[----:B------:R0:W1:Y:S02]  /*25a0*/  SHFL.BFLY PT, R2, R5, 0x4, 0x1f ;  /* 0x0c801f0005027f89 */ /* 0x00006400000e0000 */
.L_x_28024:
        /* <DEDUP_REMOVED lines=11> */
[----:B------:R-:W-:Y:S01]  /*2660*/  VIADD R7, R47, 0x7 ;  /* 0x000000072f077836 */ /* 0x000fe20000000000 */
[----:B------:R-:W-:-:S03]  /*2670*/  MOV R4, 0xff7fffff ;  /* 0xff7fffff00047802 */ /* 0x000fc60000000f00 */
[----:B------:R-:W-:Y:S01]  /*2680*/  BSSY B0, `(.L_x_27983) ;  /* 0x00000f4000007945 */ /* 0x000fe20003800000 */
[----:B------:R-:W-:-:S04]  /*2690*/  SHF.R.S32.HI R8, RZ, 0x1f, R7 ;  /* 0x0000001fff087819 */ /* 0x000fc80000011407 */
[----:B------:R-:W-:-:S03]  /*26a0*/  LEA.HI R8, R8, R7, RZ, 0x3 ;  /* 0x0000000708087211 */ /* 0x000fc600078f18ff */
[----:B-1----:R-:W1:Y:S01]  /*26b0*/  @!P0 S2R R3, SR_CgaCtaId ;  /* 0x0000000000038919 */ /* 0x002e620000008800 */
        /* <DEDUP_REMOVED lines=11> */
[----:B------:R-:W-:-:S04]  /*2770*/  VIMNMX R3, R47, R8, PT ;  /* 0x000000082f037248 */ /* 0x000fc80003fe0100 */
[----:B------:R-:W-:Y:S01]  /*2780*/  ISETP.GE.AND P1, PT, R0, R3, PT ;  /* 0x000000030000720c */ /* 0x000fe20003f26270 */
[----:B------:R-:W0:-:S12]  /*2790*/  SHFL.IDX PT, R2, R2, RZ, 0x1f ;  /* 0x00001fff02027589 */ /* 0x000e1800000e0000 */
        /* <DEDUP_REMOVED lines=17> */
.L_x_27987:
        /* <DEDUP_REMOVED lines=11> */
.L_x_27986:
[----:B------:R-:W-:Y:S05]  /*2960*/  BSYNC B1 ;  /* 0x0000000000017941 */ /* 0x000fea0003800000 */
.L_x_27985:
        /* <DEDUP_REMOVED lines=14> */
.L_x_27990:
        /* <DEDUP_REMOVED lines=100> */
.L_x_27989:
[----:B------:R-:W-:Y:S05]  /*3090*/  BSYNC B1 ;  /* 0x0000000000017941 */ /* 0x000fea0003800000 */
.L_x_27988:
        /* <DEDUP_REMOVED lines=55> */
.L_x_27992:
[----:B------:R-:W-:Y:S05]  /*3410*/  BSYNC B1 ;  /* 0x0000000000017941 */ /* 0x000fea0003800000 */
.L_x_27991:
        /* <DEDUP_REMOVED lines=26> */
.L_x_27984:
[----:B------:R-:W-:Y:S05]  /*35c0*/  BSYNC B0 ;  /* 0x0000000000007941 */ /* 0x000fea0003800000 */
.L_x_27983:
        /* <DEDUP_REMOVED lines=50> */
.L_x_27997:
        /* <DEDUP_REMOVED lines=8> */
.L_x_27996:
[----:B------:R-:W-:Y:S05]  /*3970*/  BSYNC B1 ;  /* 0x0000000000017941 */ /* 0x000fea0003800000 */
.L_x_27995:
        /* <DEDUP_REMOVED lines=14> */
.L_x_28000:
        /* <DEDUP_REMOVED lines=52> */
.L_x_27999:
[----:B------:R-:W-:Y:S05]  /*3da0*/  BSYNC B1 ;  /* 0x0000000000017941 */ /* 0x000fea0003800000 */
.L_x_27998:
        /* <DEDUP_REMOVED lines=31> */
.L_x_28002:
[----:B------:R-:W-:Y:S05]  /*3fa0*/  BSYNC B1 ;  /* 0x0000000000017941 */ /* 0x000fea0003800000 */
.L_x_28001:
        /* <DEDUP_REMOVED lines=14> */
.L_x_27994:
[----:B------:R-:W-:Y:S05]  /*4090*/  BSYNC B0 ;  /* 0x0000000000007941 */ /* 0x000fea0003800000 */
.L_x_27993:
[----:B------:R-:W-:Y:S01]  /*40a0*/  BAR.SYNC.DEFER_BLOCKING 0x0 ;  /* 0x0000000000007b1d */ /* 0x000fe20000010000 */
[----:B------:R-:W-:-:S05]  /*40b0*/  ISETP.GE.AND P0, PT, R16, R33, PT ;  /* 0x000000211000720c */ /* 0x000fca0003f06270 */
[----:B------:R-:W-:Y:S01]  /*40c0*/  ULDC UR12, c[0x0][0x25c] ;  /* 0x00009700000c7ab9 */ /* 0x000fe20000000800 */
[----:B------:R-:W-:Y:S01]  /*40d0*/  ULDC.64 UR6, c[0x0][0x228] ;  /* 0x00008a0000067ab9 */ /* 0x000fe20000000a00 */
[----:B------:R-:W-:Y:S06]  /*40e0*/  BSSY B0, `(.L_x_28003) ;  /* 0x0000093000007945 */ /* 0x000fec0003800000 */
[----:B------:R-:W-:Y:S01]  /*40f0*/  @P0 CS2R R24, SRZ ;  /* 0x0000000000180805 */ /* 0x000fe2000001ff00 */
[----:B------:R-:W-:Y:S06]  /*4100*/  @P0 BRA `(.L_x_28004) ;  /* 0x0000000800400947 */ /* 0x000fec0003800000 */
[----:B-1----:R-:W1:Y:S01]  /*4110*/  I2F.RP R4, R42 ;  /* 0x0000002a00047306 */ /* 0x002e620000209400 */
[----:B------:R-:W2:Y:S01]  /*4120*/  S2UR UR4, SR_CTAID.Y ;  /* 0x00000000000479c3 */ /* 0x000ea20000002600 */
[----:B------:R-:W-:Y:S01]  /*4130*/  ULDC.64 UR8, c[0x0][0x238] ;  /* 0x00008e0000087ab9 */ /* 0x000fe20000000a00 */
[----:B------:R-:W-:Y:S01]  /*4140*/  IMAD.SHL.U32 R20, R16, 0x8, RZ ;  /* 0x0000000810147824 */ /* 0x000fe200078e00ff */
[----:B------:R-:W-:Y:S02]  /*4150*/  LOP3.LUT R22, RZ, R33, RZ, 0x33, !PT ;  /* 0x00000021ff167212 */ /* 0x000fe400078e33ff */
[----:B------:R-:W-:Y:S01]  /*4160*/  CS2R R24, SRZ ;  /* 0x0000000000187805 */ /* 0x000fe2000001ff00 */
[----:B------:R-:W-:Y:S02]  /*4170*/  IMAD.MOV.U32 R23, RZ, RZ, R16 ;  /* 0x000000ffff177224 */ /* 0x000fe400078e0010 */
[----:B0-----:R-:W2:Y:S01]  /*4180*/  LDC R2, c[0x0][0x248] ;  /* 0x00009200ff027b82 */ /* 0x001ea20000000800 */
[----:B-1----:R-:W0:Y:S07]  /*4190*/  MUFU.RCP R4, R4 ;  /* 0x0000000400047308 */ /* 0x002e2e0000001000 */
[----:B------:R-:W1:Y:S08]  /*41a0*/  S2UR UR5, SR_CgaCtaId ;  /* 0x00000000000579c3 */ /* 0x000e700000008800 */
[----:B------:R-:W3:Y:S01]  /*41b0*/  LDC R26, c[0x0][0x25c] ;  /* 0x00009700ff1a7b82 */ /* 0x000ee20000000800 */
[----:B0-----:R-:W-:-:S02]  /*41c0*/  VIADD R3, R4, 0xffffffe ;  /* 0x0ffffffe04037836 */ /* 0x001fc40000000000 */
[----:B--2---:R-:W-:Y:S01]  /*41d0*/  IMAD R5, R2, UR4, RZ ;  /* 0x0000000402057c24 */ /* 0x004fe2000f8e02ff */
        /* <DEDUP_REMOVED lines=12> */
[----:B------:R-:W-:Y:S01]  /*42a0*/  VIADD R34, R34, -UR8 ;  /* 0x8000000822227c36 */ /* 0x000fe20008000000 */
[----:B---3--:R-:W-:Y:S02]  /*42b0*/  SHF.R.S32.HI R26, RZ, 0x1f, R26 ;  /* 0x0000001fff1a7819 */ /* 0x008fe4000001141a */
[----:B0-----:R-:W-:-:S05]  /*42c0*/  IADD3 R19, RZ, -R3, RZ ;  /* 0x80000003ff137210 */ /* 0x001fca0007ffe0ff */
        /* <DEDUP_REMOVED lines=9> */
[----:B------:R-:W-:Y:S02]  /*4360*/  IMAD R31, R16, 0x2, R5 ;  /* 0x00000002101f7824 */ /* 0x000fe400078e0205 */
[----:B------:R-:W-:-:S02]  /*4370*/  IMAD R27, R5, 0x4, R4 ;  /* 0x00000004051b7824 */ /* 0x000fc400078e0204 */
[----:B------:R-:W-:Y:S01]  /*4380*/  IMAD R30, R5, 0x4, R20 ;  /* 0x00000004051e7824 */ /* 0x000fe200078e0214 */
[----:B------:R-:W-:Y:S02]  /*4390*/  LEA R31, R31, UR4, 0x4 ;  /* 0x000000041f1f7c11 */ /* 0x000fe4000f8e20ff */
[----:B------:R-:W-:-:S07]  /*43a0*/  SHF.R.S32.HI R29, RZ, 0x1f, R27 ;  /* 0x0000001fff1d7819 */ /* 0x000fce000001141b */
.L_x_28007:
[----:B------:R-:W0:Y:S01]  /*43b0*/  LDC R9, c[0x0][0x284] ;  /* 0x0000a100ff097b82 */ /* 0x000e220000000800 */
        /* <DEDUP_REMOVED lines=49> */
[----:B------:R0:W2:Y:S04]  /*46d0*/  LDG.E.CONSTANT R7, desc[UR10][R12.64] ;  /* 0x0000000a0c077981 */ /* 0x0000a8000c1e9900 */
[----:B0-----:R-:W0:Y:S01]  /*46e0*/  LDS.128 R12, [R31] ;  /* 0x000000001f0c7984 */ /* 0x001e220000000c00 */
        /* <DEDUP_REMOVED lines=8> */
[----:B------:R-:W2:Y:S04]  /*4770*/  LDG.E.128.CONSTANT R8, desc[UR10][R36.64+0x200] ;  /* 0x0002000a24087981 */ /* 0x000ea8000c1e9d00 */
[----:B------:R-:W3:Y:S01]  /*4780*/  LDG.E.128.CONSTANT R4, desc[UR10][R36.64] ;  /* 0x0000000a24047981 */ /* 0x000ee2000c1e9d00 */
[----:B------:R-:W-:-:S13]  /*4790*/  ISETP.NE.AND P2, PT, R32, -0x2, PT ;  /* 0xfffffffe2000780c */ /* 0x000fda0003f45270 */
[C---:B------:R-:W-:Y:S02]  /*47a0*/  @!P2 VIADD R38, R30.reuse, 0x1 ;  /* 0x000000011e26a836 */ /* 0x040fe40000000000 */
[C---:B------:R-:W-:Y:S02]  /*47b0*/  @!P2 VIADD R32, R30.reuse, 0x3 ;  /* 0x000000031e20a836 */ /* 0x040fe40000000000 */
[C---:B------:R-:W-:Y:S01]  /*47c0*/  @!P2 VIADD R44, R30.reuse, 0x1 ;  /* 0x000000011e2ca836 */ /* 0x040fe20000000000 */
[-C--:B------:R-:W-:Y:S02]  /*47d0*/  @!P2 ISETP.GE.AND P4, PT, R30, R47.reuse, PT ;  /* 0x0000002f1e00a20c */ /* 0x080fe40003f86270 */
[-C--:B------:R-:W-:Y:S02]  /*47e0*/  @!P2 ISETP.GE.AND P5, PT, R38, R47.reuse, PT ;  /* 0x0000002f2600a20c */ /* 0x080fe40003fa6270 */
[-C--:B------:R-:W-:Y:S01]  /*47f0*/  @!P2 ISETP.GE.AND P1, PT, R32, R47.reuse, PT ;  /* 0x0000002f2000a20c */ /* 0x080fe20003f26270 */
[----:B------:R-:W-:Y:S01]  /*4800*/  @!P2 VIADD R32, R30, 0x2 ;  /* 0x000000021e20a836 */ /* 0x000fe20000000000 */
[----:B------:R-:W-:-:S02]  /*4810*/  @!P2 ISETP.GE.AND P6, PT, R44, R47, PT ;  /* 0x0000002f2c00a20c */ /* 0x000fc40003fc6270 */
[----:B------:R-:W-:-:S04]  /*4820*/  @!P2 IADD3 R40, R30, 0x2, RZ ;  /* 0x000000021e28a810 */ /* 0x000fc80007ffe0ff */
[-C--:B------:R-:W-:Y:S02]  /*4830*/  @!P2 ISETP.GE.AND P3, PT, R40, R47.reuse, PT ;  /* 0x0000002f2800a20c */ /* 0x080fe40003f66270 */
[----:B--2---:R-:W-:Y:S02]  /*4840*/  @!P2 FSEL R8, R8, RZ, !P4 ;  /* 0x000000ff0808a208 */ /* 0x004fe40006000000 */
[----:B------:R-:W-:Y:S02]  /*4850*/  @!P2 FSEL R9, R9, RZ, !P6 ;  /* 0x000000ff0909a208 */ /* 0x000fe40007000000 */
[----:B---3--:R-:W-:Y:S02]  /*4860*/  @!P2 FSEL R5, R5, RZ, !P5 ;  /* 0x000000ff0505a208 */ /* 0x008fe40006800000 */
[-C--:B------:R-:W-:Y:S02]  /*4870*/  @!P2 ISETP.GE.AND P4, PT, R30, R47.reuse, PT ;  /* 0x0000002f1e00a20c */ /* 0x080fe40003f86270 */
[----:B------:R-:W-:Y:S01]  /*4880*/  @!P2 ISETP.GE.AND P5, PT, R32, R47, PT ;  /* 0x0000002f2000a20c */ /* 0x000fe20003fa6270 */
[----:B------:R-:W-:Y:S01]  /*4890*/  @!P2 VIADD R32, R30, 0x3 ;  /* 0x000000031e20a836 */ /* 0x000fe20000000000 */
[----:B------:R-:W-:Y:S01]  /*48a0*/  @!P2 FSEL R4, R4, RZ, !P4 ;  /* 0x000000ff0404a208 */ /* 0x000fe20006000000 */
[C---:B0-----:R-:W-:Y:S01]  /*48b0*/  FMUL.FTZ R5, R13.reuse, R5 ;  /* 0x000000050d057220 */ /* 0x041fe20000410000 */
[----:B------:R-:W-:Y:S01]  /*48c0*/  FMUL.FTZ R9, R13, R9 ;  /* 0x000000090d097220 */ /* 0x000fe20000410000 */
[----:B------:R-:W-:-:S02]  /*48d0*/  @!P2 FSEL R10, R10, RZ, !P5 ;  /* 0x000000ff0a0aa208 */ /* 0x000fc40006800000 */
[----:B------:R-:W-:Y:S01]  /*48e0*/  @!P2 ISETP.GE.AND P4, PT, R32, R47, PT ;  /* 0x0000002f2000a20c */ /* 0x000fe20003f86270 */
[----:B------:R-:W-:Y:S01]  /*48f0*/  FFMA.FTZ R9, R12, R8, R9 ;  /* 0x000000080c097223 */ /* 0x000fe20000010009 */
[----:B------:R-:W-:Y:S01]  /*4900*/  @!P2 FSEL R6, R6, RZ, !P3 ;  /* 0x000000ff0606a208 */ /* 0x000fe20005800000 */
[----:B------:R-:W-:Y:S01]  /*4910*/  FFMA.FTZ R5, R12, R4, R5 ;  /* 0x000000040c057223 */ /* 0x000fe20000010005 */
[----:B------:R-:W-:Y:S01]  /*4920*/  @!P2 FSEL R11, R11, RZ, !P4 ;  /* 0x000000ff0b0ba208 */ /* 0x000fe20006000000 */
[C---:B------:R-:W-:Y:S01]  /*4930*/  FFMA.FTZ R10, R14.reuse, R10, R9 ;  /* 0x0000000a0e0a7223 */ /* 0x040fe20000010009 */
[----:B------:R-:W-:Y:S01]  /*4940*/  @!P2 FSEL R7, R7, RZ, !P1 ;  /* 0x000000ff0707a208 */ /* 0x000fe20004800000 */
[----:B------:R-:W-:Y:S02]  /*4950*/  FFMA.FTZ R6, R14, R6, R5 ;  /* 0x000000060e067223 */ /* 0x000fe40000010005 */
[C---:B------:R-:W-:Y:S02]  /*4960*/  FFMA.FTZ R10, R15.reuse, R11, R10 ;  /* 0x0000000b0f0a7223 */ /* 0x040fe4000001000a */
[----:B------:R-:W-:-:S02]  /*4970*/  FFMA.FTZ R7, R15, R7, R6 ;  /* 0x000000070f077223 */ /* 0x000fc40000010006 */
[----:B------:R-:W-:Y:S02]  /*4980*/  FADD.FTZ R25, R25, R10 ;  /* 0x0000000a19197221 */ /* 0x000fe40000010000 */
[----:B------:R-:W-:-:S07]  /*4990*/  FADD.FTZ R24, R24, R7 ;  /* 0x0000000718187221 */ /* 0x000fce0000010000 */
.L_x_28006:
[----:B------:R-:W-:Y:S05]  /*49a0*/  BSYNC B1 ;  /* 0x0000000000017941 */ /* 0x000fea0003800000 */
.L_x_28005:
[----:B------:R-:W-:Y:S01]  /*49b0*/  IADD3 R18, P1, R18, 0x10, RZ ;  /* 0x0000001012127810 */ /* 0x000fe20007f3e0ff */
[----:B------:R-:W-:Y:S01]  /*49c0*/  VIADD R30, R30, 0x20 ;  /* 0x000000201e1e7836 */ /* 0x000fe20000000000 */
[----:B------:R-:W-:Y:S01]  /*49d0*/  IADD3 R20, R20, 0x20, RZ ;  /* 0x0000002014147810 */ /* 0x000fe20007ffe0ff */
[----:B------:R-:W-:Y:S02]  /*49e0*/  VIADD R31, R31, 0x80 ;  /* 0x000000801f1f7836 */ /* 0x000fe40000000000 */
[----:B------:R-:W-:Y:S01]  /*49f0*/  IMAD.X R21, RZ, RZ, R21, P1 ;  /* 0x000000ffff157224 */ /* 0x000fe200008e0615 */
[----:B------:R-:W-:Y:S07]  /*4a00*/  @!P0 BRA `(.L_x_28007) ;  /* 0xfffffff800688947 */ /* 0x000fee000383ffff */
.L_x_28004:
[----:B------:R-:W-:Y:S05]  /*4a10*/  BSYNC B0 ;  /* 0x0000000000007941 */ /* 0x000fea0003800000 */
.L_x_28003:
[----:B-1----:R-:W1:Y:S01]  /*4a20*/  SHFL.BFLY PT, R3, R24, 0x1, 0x1f ;  /* 0x0c201f0018037f89 */ /* 0x002e6200000e0000 */
[----:B------:R-:W2:Y:S01]  /*4a30*/  S2UR UR5, SR_CgaCtaId ;  /* 0x00000000000579c3 */ /* 0x000ea20000008800 */
[C---:B------:R-:W-:Y:S01]  /*4a40*/  LOP3.LUT R4, R17.reuse, 0x1, RZ, 0xc0, !PT ;  /* 0x0000000111047812 */ /* 0x040fe200078ec0ff */
[----:B------:R-:W-:Y:S01]  /*4a50*/  UMOV UR4, 0x400 ;  /* 0x0000040000047882 */ /* 0x000fe20000000000 */
[----:B0-----:R-:W0:Y:S01]  /*4a60*/  SHFL.BFLY PT, R2, R25, 0x1, 0x1f ;  /* 0x0c201f0019027f89 */ /* 0x001e2200000e0000 */
[----:B------:R-:W-:Y:S01]  /*4a70*/  LEA.HI R17, R17, R17, RZ, 0x1 ;  /* 0x0000001111117211 */ /* 0x000fe200078f08ff */
[----:B------:R-:W-:-:S03]  /*4a80*/  UIADD3 UR4, UR4, 0xa0, URZ ;  /* 0x000000a004047890 */ /* 0x000fc6000fffe03f */
[----:B------:R-:W-:Y:S01]  /*4a90*/  BAR.SYNC.DEFER_BLOCKING 0x0 ;  /* 0x0000000000007b1d */ /* 0x000fe20000010000 */
[----:B------:R-:W-:Y:S01]  /*4aa0*/  ISETP.NE.AND P2, PT, R4, RZ, PT ;  /* 0x000000ff0400720c */ /* 0x000fe20003f45270 */
[----:B------:R-:W-:-:S03]  /*4ab0*/  VIADD R4, R0, 0x1f ;  /* 0x0000001f00047836 */ /* 0x000fc60000000000 */
[----:B------:R-:W-:Y:S01]  /*4ac0*/  ISETP.GT.OR P0, PT, R0, 0x3f, P2 ;  /* 0x0000003f0000780c */ /* 0x000fe20001704670 */
[----:B------:R-:W-:Y:S01]  /*4ad0*/  BSSY B0, `(.L_x_28008) ;  /* 0x0000015000007945 */ /* 0x000fe20003800000 */
[----:B------:R-:W-:Y:S02]  /*4ae0*/  ISETP.GT.U32.AND P3, PT, R4, 0x3e, PT ;  /* 0x0000003e0400780c */ /* 0x000fe40003f64070 */
[C---:B------:R-:W-:Y:S02]  /*4af0*/  LOP3.LUT R4, R0.reuse, 0xffffffe0, RZ, 0xc0, !PT ;  /* 0xffffffe000047812 */ /* 0x040fe400078ec0ff */
[----:B------:R-:W-:Y:S02]  /*4b00*/  ISETP.GT.OR P1, PT, R0, 0x1f, P2 ;  /* 0x0000001f0000780c */ /* 0x000fe40001724670 */
[----:B------:R-:W-:Y:S01]  /*4b10*/  ISETP.NE.OR P4, PT, R4, 0x20, P2 ;  /* 0x000000200400780c */ /* 0x000fe20001785670 */
[----:B-1----:R-:W-:Y:S01]  /*4b20*/  FADD.FTZ R7, R3, R24 ;  /* 0x0000001803077221 */ /* 0x002fe20000010000 */
[----:B------:R-:W-:Y:S01]  /*4b30*/  LOP3.LUT R3, R0, 0xffffffc0, RZ, 0xc0, !PT ;  /* 0xffffffc000037812 */ /* 0x000fe200078ec0ff */
[----:B--2---:R-:W-:Y:S01]  /*4b40*/  ULEA UR4, UR5, UR4, 0x18 ;  /* 0x0000000405047291 */ /* 0x004fe2000f8ec03f */
[----:B0-----:R-:W-:-:S02]  /*4b50*/  FADD.FTZ R25, R2, R25 ;  /* 0x0000001902197221 */ /* 0x001fc40000010000 */
[----:B------:R-:W-:Y:S02]  /*4b60*/  ISETP.NE.OR P5, PT, R3, 0x40, P2 ;  /* 0x000000400300780c */ /* 0x000fe400017a5670 */
[----:B------:R-:W-:-:S04]  /*4b70*/  SHF.R.S32.HI R3, RZ, 0x1, R17 ;  /* 0x00000001ff037819 */ /* 0x000fc80000011411 */
[----:B------:R-:W-:-:S04]  /*4b80*/  LEA R16, R16, R3, 0x5 ;  /* 0x0000000310107211 */ /* 0x000fc800078e28ff */
        /* <DEDUP_REMOVED lines=9> */
.L_x_28009:
[----:B------:R-:W-:Y:S05]  /*4c20*/  BSYNC B0 ;  /* 0x0000000000007941 */ /* 0x000fea0003800000 */
.L_x_28008:
        /* <DEDUP_REMOVED lines=10> */
.L_x_28011:
[----:B------:R-:W-:Y:S05]  /*4cd0*/  BSYNC B0 ;  /* 0x0000000000007941 */ /* 0x000fea0003800000 */
.L_x_28010:
        /* <DEDUP_REMOVED lines=22> */
[----:B------:R-:W-:Y:S02]  /*4e40*/  IADD3 R5, P1, R0, UR4, RZ ;  /* 0x0000000400057c10 */ /* 0x000fe4000ff3e0ff */
        /* <DEDUP_REMOVED lines=9> */
.L_x_27974:
        /* <DEDUP_REMOVED lines=8> */
.L_x_28013:
[----:B------:R-:W-:Y:S05]  /*4f60*/  BSYNC B2 ;  /* 0x0000000000027941 */ /* 0x000fea0003800000 */
.L_x_28012:
        /* <DEDUP_REMOVED lines=9> */
.L_x_28014:
[----:B------:R-:W-:Y:S01]  /*5000*/  IMAD.MOV.U32 R16, RZ, RZ, R19 ;  /* 0x000000ffff107224 */ /* 0x000fe200078e0013 */
[----:B------:R-:W-:Y:S06]  /*5010*/  BRA `(.L_x_28015) ;  /* 0xffffffc8004c7947 */ /* 0x000fec000383ffff */
.L_x_27979:
[----:B------:R-:W-:Y:S01]  /*5020*/  BSSY B2, `(.L_x_28016) ;  /* 0x0000007000027945 */ /* 0x000fe20003800000 */
[----:B------:R-:W-:Y:S02]  /*5030*/  IMAD.MOV.U32 R20, RZ, RZ, 0x2 ;  /* 0x00000002ff147424 */ /* 0x000fe400078e00ff */
[----:B------:R-:W-:Y:S02]  /*5040*/  IMAD.MOV.U32 R21, RZ, RZ, 0x1f ;  /* 0x0000001fff157424 */ /* 0x000fe400078e00ff */
[----:B------:R-:W-:-:S07]  /*5050*/  IMAD.MOV.U32 R18, RZ, RZ, -0x1 ;  /* 0xffffffffff127424 */ /* 0x000fce00078e00ff */
[----:B------:R-:W-:Y:S05]  /*5060*/  WARPSYNC.COLLECTIVE R18, `(.L_x_28017) ;  /* 0x0000000012087348 */ /* 0x000fea0003c00000 */
[----:B------:R0:W1:Y:S02]  /*5070*/  SHFL.BFLY P2, R19, R23, R20, R21 ;  /* 0x0c00001417137389 */ /* 0x0000640000040015 */
[----:B01----:R-:W-:Y:S01]  /*5080*/  ENDCOLLECTIVE ;  /* 0x000000000000791b */ /* 0x003fe20003800000 */
.L_x_28017:
[----:B------:R-:W-:Y:S05]  /*5090*/  BSYNC B2 ;  /* 0x0000000000027941 */ /* 0x000fea0003800000 */
.L_x_28016:
[----:B------:R-:W-:Y:S01]  /*50a0*/  MOV R16, R19 ;  /* 0x0000001300107202 */ /* 0x000fe20000000f00 */
[----:B------:R-:W-:Y:S02]  /*50b0*/  IMAD.MOV.U32 R20, RZ, RZ, 0x1 ;  /* 0x00000001ff147424 */ /* 0x000fe400078e00ff */
[----:B------:R-:W-:Y:S02]  /*50c0*/  IMAD.MOV.U32 R21, RZ, RZ, 0x1f ;  /* 0x0000001fff157424 */ /* 0x000fe400078e00ff */
[----:B------:R-:W-:Y:S01]  /*50d0*/  FADD.FTZ R16, R23, R16 ;  /* 0x0000001017107221 */ /* 0x000fe20000010000 */
[----:B------:R-:W-:-:S03]  /*50e0*/  IMAD.MOV.U32 R18, RZ, RZ, -0x1 ;  /* 0xffffffffff127424 */ /* 0x000fc600078e00ff */
[----:B------:R-:W-:-:S07]  /*50f0*/  IMAD.MOV.U32 R23, RZ, RZ, R16 ;  /* 0x000000ffff177224 */ /* 0x000fce00078e0010 */
[----:B------:R-:W-:Y:S05]  /*5100*/  WARPSYNC.COLLECTIVE R18, `(.L_x_28018) ;  /* 0x0000000012087348 */ /* 0x000fea0003c00000 */
[----:B------:R0:W1:Y:S02]  /*5110*/  SHFL.BFLY P2, R19, R23, R20, R21 ;  /* 0x0c00001417137389 */ /* 0x0000640000040015 */
[----:B01----:R-:W-:Y:S01]  /*5120*/  ENDCOLLECTIVE ;  /* 0x000000000000791b */ /* 0x003fe20003800000 */
.L_x_28018:
[----:B------:R-:W-:Y:S01]  /*5130*/  MOV R17, R19 ;  /* 0x0000001300117202 */ /* 0x000fe20000000f00 */
[----:B------:R-:W-:Y:S06]  /*5140*/  BRA `(.L_x_28019) ;  /* 0xffffffd0007c7947 */ /* 0x000fec000383ffff */
.L_x_27982:
        /* <DEDUP_REMOVED lines=8> */
.L_x_28021:
[----:B------:R-:W-:Y:S05]  /*51d0*/  BSYNC B0 ;  /* 0x0000000000007941 */ /* 0x000fea0003800000 */
.L_x_28020:
        /* <DEDUP_REMOVED lines=9> */
.L_x_28022:
[----:B------:R-:W-:Y:S01]  /*5270*/  IMAD.MOV.U32 R20, RZ, RZ, 0x4 ;  /* 0x00000004ff147424 */ /* 0x000fe200078e00ff */
[----:B------:R-:W-:-:S04]  /*5280*/  MOV R2, R19 ;  /* 0x0000001300027202 */ /* 0x000fc80000000f00 */
[----:B------:R-:W-:-:S05]  /*5290*/  FMNMX.FTZ R5, R3, R2, !PT ;  /* 0x0000000203057209 */ /* 0x000fca0007810000 */
[----:B------:R-:W-:-:S07]  /*52a0*/  IMAD.MOV.U32 R23, RZ, RZ, R5 ;  /* 0x000000ffff177224 */ /* 0x000fce00078e0005 */
[----:B------:R-:W-:Y:S05]  /*52b0*/  WARPSYNC.COLLECTIVE R18, `(.L_x_28023) ;  /* 0x0000000012087348 */ /* 0x000fea0003c00000 */
[----:B------:R0:W1:Y:S02]  /*52c0*/  SHFL.BFLY P2, R19, R23, R20, R21 ;  /* 0x0c00001417137389 */ /* 0x0000640000040015 */
[----:B01----:R-:W-:Y:S01]  /*52d0*/  ENDCOLLECTIVE ;  /* 0x000000000000791b */ /* 0x003fe20003800000 */
.L_x_28023:
[----:B------:R-:W-:Y:S01]  /*52e0*/  IMAD.MOV.U32 R2, RZ, RZ, R19 ;  /* 0x000000ffff027224 */ /* 0x000fe200078e0013 */
[----:B------:R-:W-:Y:S06]  /*52f0*/  BRA `(.L_x_28024) ;  /* 0xffffffd000ac7947 */ /* 0x000fec000383ffff */
.L_x_28025:
        /* <DEDUP_REMOVED lines=16> */
.L_x_28511:


//--------------------- .nv.global.init           --------------------------
	.section	.nv.global.init,"aw",@progbits
.nv.global.init:
	.type		$str,@object
	.size		$str,($str$1 - $str)
$str:
        /*0000*/ 	.byte	0x66, 0x61, 0x6c, 0x73, 0x65, 0x00
	.type		$str$1,@object
	.size		$str$1,(__unnamed_5 - $str$1)
$str$1:
        /*0006*/ 	.byte	0x2f, 0x74, 0x6d, 0x70, 0x2f, 0x6f, 0x73, 0x73, 0x5f, 0x6b, 0x65, 0x72, 0x6e, 0x65, 0x6c, 0x73
        /*0016*/ 	.byte	0x5f, 0x73, 0x72, 0x63, 0x2f, 0x76, 0x6c, 0x6c, 0x6d, 0x2f, 0x63, 0x73, 0x72, 0x63, 0x2f, 0x61
        /*0026*/ 	.byte	0x74, 0x74, 0x65, 0x6e, 0x74, 0x69, 0x6f, 0x6e, 0x2f, 0x2e, 0x2e, 0x2f, 0x71, 0x75, 0x61, 0x6e
        /*0036*/ 	.byte	0x74, 0x69, 0x7a, 0x61, 0x74, 0x69, 0x6f, 0x6e, 0x2f, 0x77, 0x38, 0x61, 0x38, 0x2f, 0x66, 0x70
        /*0046*/ 	.byte	0x38, 0x2f, 0x6e, 0x76, 0x69, 0x64, 0x69, 0x61, 0x2f, 0x71, 0x75, 0x61, 0x6e, 0x74, 0x5f, 0x75
        /*0056*/ 	.byte	0x74, 0x69, 0x6c, 0x73, 0x2e, 0x63, 0x75, 0x68, 0x00
	.type		__unnamed_5,@object
	.size		__unnamed_5,(__unnamed_14 - __unnamed_5)
__unnamed_5:
        /* <DEDUP_REMOVED lines=9> */
        /*00ef*/ 	.byte	0x46, 0x70, 0x38, 0x45, 0x34, 0x4d, 0x33, 0x5d, 0x00
	.type		__unnamed_14,@object
	.size		__unnamed_14,(__unnamed_15 - __unnamed_14)
__unnamed_14:
        /* <DEDUP_REMOVED lines=10> */
	.type		__unnamed_15,@object
	.size		__unnamed_15,(__unnamed_6 - __unnamed_15)
__unnamed_15:
        /* <DEDUP_REMOVED lines=10> */
	.type		__unnamed_6,@object
	.size		__unnamed_6,(__unnamed_11 - __unnamed_6)
__unnamed_6:
        /* <DEDUP_REMOVED lines=10> */
	.type		__unnamed_11,@object
	.size		__unnamed_11,(__unnamed_1 - __unnamed_11)
__unnamed_11:
        /* <DEDUP_REMOVED lines=10> */
        /*0371*/ 	.byte	0x00
	.type		__unnamed_1,@object
	.size		__unnamed_1,(__unnamed_2 - __unnamed_1)
__unnamed_1:
        /* <DEDUP_REMOVED lines=11> */
	.type		__unnamed_2,@object
	.size		__unnamed_2,(__unnamed_10 - __unnamed_2)
__unnamed_2:
        /* <DEDUP_REMOVED lines=11> */
	.type		__unnamed_10,@object
	.size		__unnamed_10,(__unnamed_17 - __unnamed_10)
__unnamed_10:
        /* <DEDUP_REMOVED lines=11> */
	.type		__unnamed_17,@object
	.size		__unnamed_17,(__unnamed_8 - __unnamed_17)
__unnamed_17:
        /* <DEDUP_REMOVED lines=10> */
        /*05f5*/ 	.byte	0x5d, 0x00
	.type		__unnamed_8,@object
	.size		__unnamed_8,(__unnamed_3 - __unnamed_8)
__unnamed_8:
        /* <DEDUP_REMOVED lines=11> */
	.type		__unnamed_3,@object
	.size		__unnamed_3,(__unnamed_12 - __unnamed_3)
__unnamed_3:
        /* <DEDUP_REMOVED lines=10> */
        /*0739*/ 	.byte	0x33, 0x5d, 0x00
	.type		__unnamed_12,@object
	.size		__unnamed_12,(__unnamed_9 - __unnamed_12)
__unnamed_12:
        /* <DEDUP_REMOVED lines=11> */
	.type		__unnamed_9,@object
	.size		__unnamed_9,(__unnamed_13 - __unnamed_9)
__unnamed_9:
        /* <DEDUP_REMOVED lines=11> */
	.type		__unnamed_13,@object
	.size		__unnamed_13,(__unnamed_4 - __unnamed_13)
__unnamed_13:
        /* <DEDUP_REMOVED lines=11> */
	.type		__unnamed_4,@object
	.size		__unnamed_4,(__unnamed_18 - __unnamed_4)
__unnamed_4:
        /* <DEDUP_REMOVED lines=11> */
	.type		__unnamed_18,@object
	.size		__unnamed_18,(__unnamed_7 - __unnamed_18)
__unnamed_18:
        /* <DEDUP_REMOVED lines=11> */
	.type		__unnamed_7,@object
	.size		__unnamed_7,(__unnamed_16 - __unnamed_7)
__unnamed_7:
        /* <DEDUP_REMOVED lines=10> */
        /*0b23*/ 	.byte	0x3a, 0x6b, 0x46, 0x70, 0x38, 0x45, 0x34, 0x4d, 0x33, 0x5d, 0x00
	.type		__unnamed_16,@object
	.size		__unnamed_16,(.L_15 - __unnamed_16)
__unnamed_16:
        /* <DEDUP_REMOVED lines=11> */
.L_15:


//--------------------- .nv.shared._ZN4vllm25paged_attention_v1_kernelI13__nv_bfloat16hLi256ELi32ELi128ELNS_18Fp8KVCacheDataTypeE2ELb0EEEvPT_PKS3_PKT0_S9_ifPKiSB_iPKfiiiSD_SD_iiiii --------------------------
	.section	.nv.shared._ZN4vllm25paged_attention_v1_kernelI13__nv_bfloat16hLi256ELi32ELi128ELNS_18Fp8KVCacheDataTypeE2ELb0EEEvPT_PKS3_PKT0_S9_ifPKiSB_iPKfiiiSD_SD_iiiii,"aw",@nobits
	.sectionflags	@""
	.align	16
.nv.shared._ZN4vllm25paged_attention_v1_kernelI13__nv_bfloat16hLi256ELi32ELi128ELNS_18Fp8KVCacheDataTypeE2ELb0EEEvPT_PKS3_PKT0_S9_ifPKiSB_iPKfiiiSD_SD_iiiii:
	.zero		1568


//--------------------- .nv.shared.reserved.0     --------------------------
	.section	.nv.shared.reserved.0,"aw",@nobits
	.weak		__nv_reservedSMEM_offset_0_alias
	.size		__nv_reservedSMEM_offset_0_alias, 0, 0
	.other		__nv_reservedSMEM_offset_0_alias,@"STO_CUDA_RESERVED_SHARED STV_DEFAULT"
__nv_reservedSMEM_offset_0_alias:
	.zero		0


//--------------------- .nv.global                --------------------------
	.section	.nv.global,"aw",@nobits
.nv.global:
	.type		_ZN52_INTERNAL_98d2e5be_21_paged_attention_v1_cu_d115ef7d4cuda3std3__48in_placeE,@object
	.size		_ZN52_INTERNAL_98d2e5be_21_paged_attention_v1_cu_d115ef7d4cuda3std3__48in_placeE,(_ZN52_INTERNAL_98d2e5be_21_paged_attention_v1_cu_d115ef7d4cuda3std6ranges3__45__cpo8distanceE - _ZN52_INTERNAL_98d2e5be_21_paged_attention_v1_cu_d115ef7d4cuda3std3__48in_placeE)
_ZN52_INTERNAL_98d2e5be_21_paged_attention_v1_cu_d115ef7d4cuda3std3__48in_placeE:
	.zero		1
	.type		_ZN52_INTERNAL_98d2e5be_21_paged_attention_v1_cu_d115ef7d4cuda3std6ranges3__45__cpo8distanceE,@object
	.size		_ZN52_INTERNAL_98d2e5be_21_paged_attention_v1_cu_d115ef7d4cuda3std6ranges3__45__cpo8distanceE,(_ZN52_INTERNAL_98d2e5be_21_paged_attention_v1_cu_d115ef7d4cuda3std3__45__cpo6cbeginE - _ZN52_INTERNAL_98d2e5be_21_paged_attention_v1_cu_d115ef7d4cuda3std6ranges3__45__cpo8distanceE)
_ZN52_INTERNAL_98d2e5be_21_paged_attention_v1_cu_d115ef7d4cuda3std6ranges3__45__cpo8distanceE:
	.zero		1
	.type		_ZN52_INTERNAL_98d2e5be_21_paged_attention_v1_cu_d115ef7d4cuda3std3__45__cpo6cbeginE,@object
	.size		_ZN52_INTERNAL_98d2e5be_21_paged_attention_v1_cu_d115ef7d4cuda3std3__45__cpo6cbeginE,(_ZN52_INTERNAL_98d2e5be_21_paged_attention_v1_cu_d115ef7d4cuda3std6ranges3__45__cpo7advanceE - _ZN52_INTERNAL_98d2e5be_21_paged_attention_v1_cu_d115ef7d4cuda3std3__45__cpo6cbeginE)
_ZN52_INTERNAL_98d2e5be_21_paged_attention_v1_cu_d115ef7d4cuda3std3__45__cpo6cbeginE:
	.zero		1
	.type		_ZN52_INTERNAL_98d2e5be_21_paged_attention_v1_cu_d115ef7d4cuda3std6ranges3__45__cpo7advanceE,@object
	.size		_ZN52_INTERNAL_98d2e5be_21_paged_attention_v1_cu_d115ef7d4cuda3std6ranges3__45__cpo7advanceE,(_ZN52_INTERNAL_98d2e5be_21_paged_attention_v1_cu_d115ef7d4cuda3std3__45__cpo7crbeginE - _ZN52_INTERNAL_98d2e5be_21_paged_attention_v1_cu_d115ef7d4cuda3std6ranges3__45__cpo7advanceE)
_ZN52_INTERNAL_98d2e5be_21_paged_attention_v1_cu_d115ef7d4cuda3std6ranges3__45__cpo7advanceE:
	.zero		1
	.type		_ZN52_INTERNAL_98d2e5be_21_paged_attention_v1_cu_d115ef7d4cuda3std3__45__cpo7crbeginE,@object
	.size		_ZN52_INTERNAL_98d2e5be_21_paged_attention_v1_cu_d115ef7d4cuda3std3__45__cpo7crbeginE,(_ZN52_INTERNAL_98d2e5be_21_paged_attention_v1_cu_d115ef7d4cuda3std6ranges3__45__cpo4dataE - _ZN52_INTERNAL_98d2e5be_21_paged_attention_v1_cu_d115ef7d4cuda3std3__45__cpo7crbeginE)
_ZN52_INTERNAL_98d2e5be_21_paged_attention_v1_cu_d115ef7d4cuda3std3__45__cpo7crbeginE:
	.zero		1
	.type		_ZN52_INTERNAL_98d2e5be_21_paged_attention_v1_cu_d115ef7d4cuda3std6ranges3__45__cpo4dataE,@object
	.size		_ZN52_INTERNAL_98d2e5be_21_paged_attention_v1_cu_d115ef7d4cuda3std6ranges3__45__cpo4dataE,(_ZN52_INTERNAL_98d2e5be_21_paged_attention_v1_cu_d115ef7d4cuda3std6ranges3__45__cpo5beginE - _ZN52_INTERNAL_98d2e5be_21_paged_attention_v1_cu_d115ef7d4cuda3std6ranges3__45__cpo4dataE)
_ZN52_INTERNAL_98d2e5be_21_paged_attention_v1_cu_d115ef7d4cuda3std6ranges3__45__cpo4dataE:
	.zero		1
	.type		_ZN52_INTERNAL_98d2e5be_21_paged_attention_v1_cu_d115ef7d4cuda3std6ranges3__45__cpo5beginE,@object
	.size		_ZN52_INTERNAL_98d2e5be_21_paged_attention_v1_cu_d115ef7d4cuda3std6ranges3__45__cpo5beginE,(_ZN52_INTERNAL_98d2e5be_21_paged_attention_v1_cu_d115ef7d4cuda3std3__454_GLOBAL__N__98d2e5be_21_paged_attention_v1_cu_d115ef7d6ignoreE - _ZN52_INTERNAL_98d2e5be_21_paged_attention_v1_cu_d115ef7d4cuda3std6ranges3__45__cpo5beginE)
_ZN52_INTERNAL_98d2e5be_21_paged_attention_v1_cu_d115ef7d4cuda3std6ranges3__45__cpo5beginE:
	.zero		1
	.type		_ZN52_INTERNAL_98d2e5be_21_paged_attention_v1_cu_d115ef7d4cuda3std3__454_GLOBAL__N__98d2e5be_21_paged_attention_v1_cu_d115ef7d6ignoreE,@object
	.size		_ZN52_INTERNAL_98d2e5be_21_paged_attention_v1_cu_d115ef7d4cuda3std3__454_GLOBAL__N__98d2e5be_21_paged_attention_v1_cu_d115ef7d6ignoreE,(_ZN52_INTERNAL_98d2e5be_21_paged_attention_v1_cu_d115ef7d4cuda3std6ranges3__45__cpo4sizeE - _ZN52_INTERNAL_98d2e5be_21_paged_attention_v1_cu_d115ef7d4cuda3std3__454_GLOBAL__N__98d2e5be_21_paged_attention_v1_cu_d115ef7d6ignoreE)
_ZN52_INTERNAL_98d2e5be_21_paged_attention_v1_cu_d115ef7d4cuda3std3__454_GLOBAL__N__98d2e5be_21_paged_attention_v1_cu_d115ef7d6ignoreE:
	.zero		1
	.type		_ZN52_INTERNAL_98d2e5be_21_paged_attention_v1_cu_d115ef7d4cuda3std6ranges3__45__cpo4sizeE,@object
	.size		_ZN52_INTERNAL_98d2e5be_21_paged_attention_v1_cu_d115ef7d4cuda3std6ranges3__45__cpo4sizeE,(_ZN52_INTERNAL_98d2e5be_21_paged_attention_v1_cu_d115ef7d4cuda3std3__45__cpo5beginE - _ZN52_INTERNAL_98d2e5be_21_paged_attention_v1_cu_d115ef7d4cuda3std6ranges3__45__cpo4sizeE)
_ZN52_INTERNAL_98d2e5be_21_paged_attention_v1_cu_d115ef7d4cuda3std6ranges3__45__cpo4sizeE:
	.zero		1
	.type		_ZN52_INTERNAL_98d2e5be_21_paged_attention_v1_cu_d115ef7d4cuda3std3__45__cpo5beginE,@object
	.size		_ZN52_INTERNAL_98d2e5be_21_paged_attention_v1_cu_d115ef7d4cuda3std3__45__cpo5beginE,(_ZN52_INTERNAL_98d2e5be_21_paged_attention_v1_cu_d115ef7d4cuda3std6ranges3__45__cpo6cbeginE - _ZN52_INTERNAL_98d2e5be_21_paged_attention_v1_cu_d115ef7d4cuda3std3__45__cpo5beginE)
_ZN52_INTERNAL_98d2e5be_21_paged_attention_v1_cu_d115ef7d4cuda3std3__45__cpo5beginE:
	.zero		1
	.type		_ZN52_INTERNAL_98d2e5be_21_paged_attention_v1_cu_d115ef7d4cuda3std6ranges3__45__cpo6cbeginE,@object
	.size		_ZN52_INTERNAL_98d2e5be_21_paged_attention_v1_cu_d115ef7d4cuda3std6ranges3__45__cpo6cbeginE,(_ZN52_INTERNAL_98d2e5be_21_paged_attention_v1_cu_d115ef7d4cuda3std3__45__cpo6rbeginE - _ZN52_INTERNAL_98d2e5be_21_paged_attention_v1_cu_d115ef7d4cuda3std6ranges3__45__cpo6cbeginE)
_ZN52_INTERNAL_98d2e5be_21_paged_attention_v1_cu_d115ef7d4cuda3std6ranges3__45__cpo6cbeginE:
	.zero		1
	.type		_ZN52_INTERNAL_98d2e5be_21_paged_attention_v1_cu_d115ef7d4cuda3std3__45__cpo6rbeginE,@object
	.size		_ZN52_INTERNAL_98d2e5be_21_paged_attention_v1_cu_d115ef7d4cuda3std3__45__cpo6rbeginE,(_ZN52_INTERNAL_98d2e5be_21_paged_attention_v1_cu_d115ef7d4cuda3std6ranges3__45__cpo4nextE - _ZN52_INTERNAL_98d2e5be_21_paged_attention_v1_cu_d115ef7d4cuda3std3__45__cpo6rbeginE)
_ZN52_INTERNAL_98d2e5be_21_paged_attention_v1_cu_d115ef7d4cuda3std3__45__cpo6rbeginE:
	.zero		1
	.type		_ZN52_INTERNAL_98d2e5be_21_paged_attention_v1_cu_d115ef7d4cuda3std6ranges3__45__cpo4nextE,@object
	.size		_ZN52_INTERNAL_98d2e5be_21_paged_attention_v1_cu_d115ef7d4cuda3std6ranges3__45__cpo4nextE,(_ZN52_INTERNAL_98d2e5be_21_paged_attention_v1_cu_d115ef7d4cuda3std6ranges3__45__cpo4swapE - _ZN52_INTERNAL_98d2e5be_21_paged_attention_v1_cu_d115ef7d4cuda3std6ranges3__45__cpo4nextE)
_ZN52_INTERNAL_98d2e5be_21_paged_attention_v1_cu_d115ef7d4cuda3std6ranges3__45__cpo4nextE:
	.zero		1
	.type		_ZN52_INTERNAL_98d2e5be_21_paged_attention_v1_cu_d115ef7d4cuda3std6ranges3__45__cpo4swapE,@object
	.size		_ZN52_INTERNAL_98d2e5be_21_paged_attention_v1_cu_d115ef7d4cuda3std6ranges3__45__cpo4swapE,(_ZN52_INTERNAL_98d2e5be_21_paged_attention_v1_cu_d115ef7d4cuda3std3__420unreachable_sentinelE - _ZN52_INTERNAL_98d2e5be_21_paged_attention_v1_cu_d115ef7d4cuda3std6ranges3__45__cpo4swapE)
_ZN52_INTERNAL_98d2e5be_21_paged_attention_v1_cu_d115ef7d4cuda3std6ranges3__45__cpo4swapE:
	.zero		1
	.type		_ZN52_INTERNAL_98d2e5be_21_paged_attention_v1_cu_d115ef7d4cuda3std3__420unreachable_sentinelE,@object
	.size		_ZN52_INTERNAL_98d2e5be_21_paged_attention_v1_cu_d115ef7d4cuda3std3__420unreachable_sentinelE,(_ZN52_INTERNAL_98d2e5be_21_paged_attention_v1_cu_d115ef7d6thrust23THRUST_300001_SM_900_NS6system6detail10sequential3seqE - _ZN52_INTERNAL_98d2e5be_21_paged_attention_v1_cu_d115ef7d4cuda3std3__420unreachable_sentinelE)
_ZN52_INTERNAL_98d2e5be_21_paged_attention_v1_cu_d115ef7d4cuda3std3__420unreachable_sentinelE:
	.zero		1
	.type		_ZN52_INTERNAL_98d2e5be_21_paged_attention_v1_cu_d115ef7d6thrust23THRUST_300001_SM_900_NS6system6detail10sequential3seqE,@object
	.size		_ZN52_INTERNAL_98d2e5be_21_paged_attention_v1_cu_d115ef7d6thrust23THRUST_300001_SM_900_NS6system6detail10sequential3seqE,(_ZN52_INTERNAL_98d2e5be_21_paged_attention_v1_cu_d115ef7d4cuda3std3__45__cpo4cendE - _ZN52_INTERNAL_98d2e5be_21_paged_attention_v1_cu_d115ef7d6thrust23THRUST_300001_SM_900_NS6system6detail10sequential3seqE)
_ZN52_INTERNAL_98d2e5be_21_paged_attention_v1_cu_d115ef7d6thrust23THRUST_300001_SM_900_NS6system6detail10sequential3seqE:
	.zero		1
	.type		_ZN52_INTERNAL_98d2e5be_21_paged_attention_v1_cu_d115ef7d4cuda3std3__45__cpo4cendE,@object
	.size		_ZN52_INTERNAL_98d2e5be_21_paged_attention_v1_cu_d115ef7d4cuda3std3__45__cpo4cendE,(_ZN52_INTERNAL_98d2e5be_21_paged_attention_v1_cu_d115ef7d4cuda3std6ranges3__45__cpo9iter_swapE - _ZN52_INTERNAL_98d2e5be_21_paged_attention_v1_cu_d115ef7d4cuda3std3__45__cpo4cendE)
_ZN52_INTERNAL_98d2e5be_21_paged_attention_v1_cu_d115ef7d4cuda3std3__45__cpo4cendE:
	.zero		1
	.type		_ZN52_INTERNAL_98d2e5be_21_paged_attention_v1_cu_d115ef7d4cuda3std6ranges3__45__cpo9iter_swapE,@object
	.size		_ZN52_INTERNAL_98d2e5be_21_paged_attention_v1_cu_d115ef7d4cuda3std6ranges3__45__cpo9iter_swapE,(_ZN52_INTERNAL_98d2e5be_21_paged_attention_v1_cu_d115ef7d4cuda3std3__45__cpo5crendE - _ZN52_INTERNAL_98d2e5be_21_paged_attention_v1_cu_d115ef7d4cuda3std6ranges3__45__cpo9iter_swapE)
_ZN52_INTERNAL_98d2e5be_21_paged_attention_v1_cu_d115ef7d4cuda3std6ranges3__45__cpo9iter_swapE:
	.zero		1
	.type		_ZN52_INTERNAL_98d2e5be_21_paged_attention_v1_cu_d115ef7d4cuda3std3__45__cpo5crendE,@object
	.size		_ZN52_INTERNAL_98d2e5be_21_paged_attention_v1_cu_d115ef7d4cuda3std3__45__cpo5crendE,(_ZN52_INTERNAL_98d2e5be_21_paged_attention_v1_cu_d115ef7d4cuda3std6ranges3__45__cpo5cdataE - _ZN52_INTERNAL_98d2e5be_21_paged_attention_v1_cu_d115ef7d4cuda3std3__45__cpo5crendE)
_ZN52_INTERNAL_98d2e5be_21_paged_attention_v1_cu_d115ef7d4cuda3std3__45__cpo5crendE:
	.zero		1
	.type		_ZN52_INTERNAL_98d2e5be_21_paged_attention_v1_cu_d115ef7d4cuda3std6ranges3__45__cpo5cdataE,@object
	.size		_ZN52_INTERNAL_98d2e5be_21_paged_attention_v1_cu_d115ef7d4cuda3std6ranges3__45__cpo5cdataE,(_ZN52_INTERNAL_98d2e5be_21_paged_attention_v1_cu_d115ef7d4cuda3std6ranges3__45__cpo3endE - _ZN52_INTERNAL_98d2e5be_21_paged_attention_v1_cu_d115ef7d4cuda3std6ranges3__45__cpo5cdataE)
_ZN52_INTERNAL_98d2e5be_21_paged_attention_v1_cu_d115ef7d4cuda3std6ranges3__45__cpo5cdataE:
	.zero		1
	.type		_ZN52_INTERNAL_98d2e5be_21_paged_attention_v1_cu_d115ef7d4cuda3std6ranges3__45__cpo3endE,@object
	.size		_ZN52_INTERNAL_98d2e5be_21_paged_attention_v1_cu_d115ef7d4cuda3std6ranges3__45__cpo3endE,(_ZN52_INTERNAL_98d2e5be_21_paged_attention_v1_cu_d115ef7d4cuda3std3__419piecewise_constructE - _ZN52_INTERNAL_98d2e5be_21_paged_attention_v1_cu_d115ef7d4cuda3std6ranges3__45__cpo3endE)
_ZN52_INTERNAL_98d2e5be_21_paged_attention_v1_cu_d115ef7d4cuda3std6ranges3__45__cpo3endE:
	.zero		1
	.type		_ZN52_INTERNAL_98d2e5be_21_paged_attention_v1_cu_d115ef7d4cuda3std3__419piecewise_constructE,@object
	.size		_ZN52_INTERNAL_98d2e5be_21_paged_attention_v1_cu_d115ef7d4cuda3std3__419piecewise_constructE,(_ZN52_INTERNAL_98d2e5be_21_paged_attention_v1_cu_d115ef7d4cuda3std6ranges3__45__cpo5ssizeE - _ZN52_INTERNAL_98d2e5be_21_paged_attention_v1_cu_d115ef7d4cuda3std3__419piecewise_constructE)
_ZN52_INTERNAL_98d2e5be_21_paged_attention_v1_cu_d115ef7d4cuda3std3__419piecewise_constructE:
	.zero		1
	.type		_ZN52_INTERNAL_98d2e5be_21_paged_attention_v1_cu_d115ef7d4cuda3std6ranges3__45__cpo5ssizeE,@object
	.size		_ZN52_INTERNAL_98d2e5be_21_paged_attention_v1_cu_d115ef7d4cuda3std6ranges3__45__cpo5ssizeE,(_ZN52_INTERNAL_98d2e5be_21_paged_attention_v1_cu_d115ef7d4cuda3std3__45__cpo3endE - _ZN52_INTERNAL_98d2e5be_21_paged_attention_v1_cu_d115ef7d4cuda3std6ranges3__45__cpo5ssizeE)
_ZN52_INTERNAL_98d2e5be_21_paged_attention_v1_cu_d115ef7d4cuda3std6ranges3__45__cpo5ssizeE:
	.zero		1
	.type		_ZN52_INTERNAL_98d2e5be_21_paged_attention_v1_cu_d115ef7d4cuda3std3__45__cpo3endE,@object
	.size		_ZN52_INTERNAL_98d2e5be_21_paged_attention_v1_cu_d115ef7d4cuda3std3__45__cpo3endE,(_ZN52_INTERNAL_98d2e5be_21_paged_attention_v1_cu_d115ef7d4cuda3std6ranges3__45__cpo4cendE - _ZN52_INTERNAL_98d2e5be_21_paged_attention_v1_cu_d115ef7d4cuda3std3__45__cpo3endE)
_ZN52_INTERNAL_98d2e5be_21_paged_attention_v1_cu_d115ef7d4cuda3std3__45__cpo3endE:
	.zero		1
	.type		_ZN52_INTERNAL_98d2e5be_21_paged_attention_v1_cu_d115ef7d4cuda3std6ranges3__45__cpo4cendE,@object
	.size		_ZN52_INTERNAL_98d2e5be_21_paged_attention_v1_cu_d115ef7d4cuda3std6ranges3__45__cpo4cendE,(_ZN52_INTERNAL_98d2e5be_21_paged_attention_v1_cu_d115ef7d4cuda3std3__45__cpo4rendE - _ZN52_INTERNAL_98d2e5be_21_paged_attention_v1_cu_d115ef7d4cuda3std6ranges3__45__cpo4cendE)
_ZN52_INTERNAL_98d2e5be_21_paged_attention_v1_cu_d115ef7d4cuda3std6ranges3__45__cpo4cendE:
	.zero		1
	.type		_ZN52_INTERNAL_98d2e5be_21_paged_attention_v1_cu_d115ef7d4cuda3std3__45__cpo4rendE,@object
	.size		_ZN52_INTERNAL_98d2e5be_21_paged_attention_v1_cu_d115ef7d4cuda3std3__45__cpo4rendE,(_ZN52_INTERNAL_98d2e5be_21_paged_attention_v1_cu_d115ef7d4cuda3std6ranges3__45__cpo4prevE - _ZN52_INTERNAL_98d2e5be_21_paged_attention_v1_cu_d115ef7d4cuda3std3__45__cpo4rendE)
_ZN52_INTERNAL_98d2e5be_21_paged_attention_v1_cu_d115ef7d4cuda3std3__45__cpo4rendE:
	.zero		1
	.type		_ZN52_INTERNAL_98d2e5be_21_paged_attention_v1_cu_d115ef7d4cuda3std6ranges3__45__cpo4prevE,@object
	.size		_ZN52_INTERNAL_98d2e5be_21_paged_attention_v1_cu_d115ef7d4cuda3std6ranges3__45__cpo4prevE,(_ZN52_INTERNAL_98d2e5be_21_paged_attention_v1_cu_d115ef7d4cuda3std6ranges3__45__cpo9iter_moveE - _ZN52_INTERNAL_98d2e5be_21_paged_attention_v1_cu_d115ef7d4cuda3std6ranges3__45__cpo4prevE)
_ZN52_INTERNAL_98d2e5be_21_paged_attention_v1_cu_d115ef7d4cuda3std6ranges3__45__cpo4prevE:
	.zero		1
	.type		_ZN52_INTERNAL_98d2e5be_21_paged_attention_v1_cu_d115ef7d4cuda3std6ranges3__45__cpo9iter_moveE,@object
	.size		_ZN52_INTERNAL_98d2e5be_21_paged_attention_v1_cu_d115ef7d4cuda3std6ranges3__45__cpo9iter_moveE,(.L_31 - _ZN52_INTERNAL_98d2e5be_21_paged_attention_v1_cu_d115ef7d4cuda3std6ranges3__45__cpo9iter_moveE)
_ZN52_INTERNAL_98d2e5be_21_paged_attention_v1_cu_d115ef7d4cuda3std6ranges3__45__cpo9iter_moveE:
	.zero		1
.L_31:


//--------------------- .nv.shared._ZN4vllm25paged_attention_v1_kernelI13__nv_bfloat16hLi192ELi32ELi128ELNS_18Fp8KVCacheDataTypeE2ELb0EEEvPT_PKS3_PKT0_S9_ifPKiSB_iPKfiiiSD_SD_iiiii --------------------------
	.section	.nv.shared._ZN4vllm25paged_attention_v1_kernelI13__nv_bfloat16hLi192ELi32ELi128ELNS_18Fp8KVCacheDataTypeE2ELb0EEEvPT_PKS3_PKT0_S9_ifPKiSB_iPKfiiiSD_SD_iiiii,"aw",@nobits
	.sectionflags	@""
	.align	16
.nv.shared._ZN4vllm25paged_attention_v1_kernelI13__nv_bfloat16hLi192ELi32ELi128ELNS_18Fp8KVCacheDataTypeE2ELb0EEEvPT_PKS3_PKT0_S9_ifPKiSB_iPKfiiiSD_SD_iiiii:
	.zero		1440


//--------------------- .nv.shared._ZN4vllm25paged_attention_v1_kernelI13__nv_bfloat16hLi128ELi32ELi128ELNS_18Fp8KVCacheDataTypeE2ELb0EEEvPT_PKS3_PKT0_S9_ifPKiSB_iPKfiiiSD_SD_iiiii --------------------------
	.section	.nv.shared._ZN4vllm25paged_attention_v1_kernelI13__nv_bfloat16hLi128ELi32ELi128ELNS_18Fp8KVCacheDataTypeE2ELb0EEEvPT_PKS3_PKT0_S9_ifPKiSB_iPKfiiiSD_SD_iiiii,"aw",@nobits
	.sectionflags	@""
	.align	16
.nv.shared._ZN4vllm25paged_attention_v1_kernelI13__nv_bfloat16hLi128ELi32ELi128ELNS_18Fp8KVCacheDataTypeE2ELb0EEEvPT_PKS3_PKT0_S9_ifPKiSB_iPKfiiiSD_SD_iiiii:
	.zero		1312


//--------------------- .nv.shared._ZN4vllm25paged_attention_v1_kernelI13__nv_bfloat16hLi120ELi32ELi128ELNS_18Fp8KVCacheDataTypeE2ELb0EEEvPT_PKS3_PKT0_S9_ifPKiSB_iPKfiiiSD_SD_iiiii --------------------------
	.section	.nv.shared._ZN4vllm25paged_attention_v1_kernelI13__nv_bfloat16hLi120ELi32ELi128ELNS_18Fp8KVCacheDataTypeE2ELb0EEEvPT_PKS3_PKT0_S9_ifPKiSB_iPKfiiiSD_SD_iiiii,"aw",@nobits
	.sectionflags	@""
	.align	16
.nv.shared._ZN4vllm25paged_attention_v1_kernelI13__nv_bfloat16hLi120ELi32ELi128ELNS_18Fp8KVCacheDataTypeE2ELb0EEEvPT_PKS3_PKT0_S9_ifPKiSB_iPKfiiiSD_SD_iiiii:
	.zero		1296


//--------------------- .nv.shared._ZN4vllm25paged_attention_v1_kernelI13__nv_bfloat16hLi112ELi32ELi128ELNS_18Fp8KVCacheDataTypeE2ELb0EEEvPT_PKS3_PKT0_S9_ifPKiSB_iPKfiiiSD_SD_iiiii --------------------------
	.section	.nv.shared._ZN4vllm25paged_attention_v1_kernelI13__nv_bfloat16hLi112ELi32ELi128ELNS_18Fp8KVCacheDataTypeE2ELb0EEEvPT_PKS3_PKT0_S9_ifPKiSB_iPKfiiiSD_SD_iiiii,"aw",@nobits
	.sectionflags	@""
	.align	16
.nv.shared._ZN4vllm25paged_attention_v1_kernelI13__nv_bfloat16hLi112ELi32ELi128ELNS_18Fp8KVCacheDataTypeE2ELb0EEEvPT_PKS3_PKT0_S9_ifPKiSB_iPKfiiiSD_SD_iiiii:
	.zero		1280


//--------------------- .nv.shared._ZN4vllm25paged_attention_v1_kernelI13__nv_bfloat16hLi96ELi32ELi128ELNS_18Fp8KVCacheDataTypeE2ELb0EEEvPT_PKS3_PKT0_S9_ifPKiSB_iPKfiiiSD_SD_iiiii --------------------------
	.section	.nv.shared._ZN4vllm25paged_attention_v1_kernelI13__nv_bfloat16hLi96ELi32ELi128ELNS_18Fp8KVCacheDataTypeE2ELb0EEEvPT_PKS3_PKT0_S9_ifPKiSB_iPKfiiiSD_SD_iiiii,"aw",@nobits
	.sectionflags	@""
	.align	16
.nv.shared._ZN4vllm25paged_attention_v1_kernelI13__nv_bfloat16hLi96ELi32ELi128ELNS_18Fp8KVCacheDataTypeE2ELb0EEEvPT_PKS3_PKT0_S9_ifPKiSB_iPKfiiiSD_SD_iiiii:
	.zero		1248


//--------------------- .nv.shared._ZN4vllm25paged_attention_v1_kernelI13__nv_bfloat16hLi80ELi32ELi128ELNS_18Fp8KVCacheDataTypeE2ELb0EEEvPT_PKS3_PKT0_S9_ifPKiSB_iPKfiiiSD_SD_iiiii --------------------------
	.section	.nv.shared._ZN4vllm25paged_attention_v1_kernelI13__nv_bfloat16hLi80ELi32ELi128ELNS_18Fp8KVCacheDataTypeE2ELb0EEEvPT_PKS3_PKT0_S9_ifPKiSB_iPKfiiiSD_SD_iiiii,"aw",@nobits
	.sectionflags	@""
	.align	16
.nv.shared._ZN4vllm25paged_attention_v1_kernelI13__nv_bfloat16hLi80ELi32ELi128ELNS_18Fp8KVCacheDataTypeE2ELb0EEEvPT_PKS3_PKT0_S9_ifPKiSB_iPKfiiiSD_SD_iiiii:
	.zero		1216


//--------------------- .nv.shared._ZN4vllm25paged_attention_v1_kernelI13__nv_bfloat16hLi64ELi32ELi128ELNS_18Fp8KVCacheDataTypeE2ELb0EEEvPT_PKS3_PKT0_S9_ifPKiSB_iPKfiiiSD_SD_iiiii --------------------------
	.section	.nv.shared._ZN4vllm25paged_attention_v1_kernelI13__nv_bfloat16hLi64ELi32ELi128ELNS_18Fp8KVCacheDataTypeE2ELb0EEEvPT_PKS3_PKT0_S9_ifPKiSB_iPKfiiiSD_SD_iiiii,"aw",@nobits
	.sectionflags	@""
	.align	16
.nv.shared._ZN4vllm25paged_attention_v1_kernelI13__nv_bfloat16hLi64ELi32ELi128ELNS_18Fp8KVCacheDataTypeE2ELb0EEEvPT_PKS3_PKT0_S9_ifPKiSB_iPKfiiiSD_SD_iiiii:
	.zero		1184


//--------------------- .nv.shared._ZN4vllm25paged_attention_v1_kernelI13__nv_bfloat16hLi32ELi32ELi128ELNS_18Fp8KVCacheDataTypeE2ELb0EEEvPT_PKS3_PKT0_S9_ifPKiSB_iPKfiiiSD_SD_iiiii --------------------------
	.section	.nv.shared._ZN4vllm25paged_attention_v1_kernelI13__nv_bfloat16hLi32ELi32ELi128ELNS_18Fp8KVCacheDataTypeE2ELb0EEEvPT_PKS3_PKT0_S9_ifPKiSB_iPKfiiiSD_SD_iiiii,"aw",@nobits
	.sectionflags	@""
	.align	16
.nv.shared._ZN4vllm25paged_attention_v1_kernelI13__nv_bfloat16hLi32ELi32ELi128ELNS_18Fp8KVCacheDataTypeE2ELb0EEEvPT_PKS3_PKT0_S9_ifPKiSB_iPKfiiiSD_SD_iiiii:
	.zero		1120


//--------------------- .nv.shared._ZN4vllm25paged_attention_v1_kernelI13__nv_bfloat16hLi256ELi32ELi128ELNS_18Fp8KVCacheDataTypeE2ELb1EEEvPT_PKS3_PKT0_S9_ifPKiSB_iPKfiiiSD_SD_iiiii --------------------------
	.section	.nv.shared._ZN4vllm25paged_attention_v1_kernelI13__nv_bfloat16hLi256ELi32ELi128ELNS_18Fp8KVCacheDataTypeE2ELb1EEEvPT_PKS3_PKT0_S9_ifPKiSB_iPKfiiiSD_SD_iiiii,"aw",@nobits
	.sectionflags	@""
	.align	16
.nv.shared._ZN4vllm25paged_attention_v1_kernelI13__nv_bfloat16hLi256ELi32ELi128ELNS_18Fp8KVCacheDataTypeE2ELb1EEEvPT_PKS3_PKT0_S9_ifPKiSB_iPKfiiiSD_SD_iiiii:
	.zero		1568


//--------------------- .nv.shared._ZN4vllm25paged_attention_v1_kernelI13__nv_bfloat16hLi192ELi32ELi128ELNS_18Fp8KVCacheDataTypeE2ELb1EEEvPT_PKS3_PKT0_S9_ifPKiSB_iPKfiiiSD_SD_iiiii --------------------------
	.section	.nv.shared._ZN4vllm25paged_attention_v1_kernelI13__nv_bfloat16hLi192ELi32ELi128ELNS_18Fp8KVCacheDataTypeE2ELb1EEEvPT_PKS3_PKT0_S9_ifPKiSB_iPKfiiiSD_SD_iiiii,"aw",@nobits
	.sectionflags	@""
	.align	16
.nv.shared._ZN4vllm25paged_attention_v1_kernelI13__nv_bfloat16hLi192ELi32ELi128ELNS_18Fp8KVCacheDataTypeE2ELb1EEEvPT_PKS3_PKT0_S9_ifPKiSB_iPKfiiiSD_SD_iiiii:
	.zero		1440


//--------------------- .nv.shared._ZN4vllm25paged_attention_v1_kernelI13__nv_bfloat16hLi128ELi32ELi128ELNS_18Fp8KVCacheDataTypeE2ELb1EEEvPT_PKS3_PKT0_S9_ifPKiSB_iPKfiiiSD_SD_iiiii --------------------------
	.section	.nv.shared._ZN4vllm25paged_attention_v1_kernelI13__nv_bfloat16hLi128ELi32ELi128ELNS_18Fp8KVCacheDataTypeE2ELb1EEEvPT_PKS3_PKT0_S9_ifPKiSB_iPKfiiiSD_SD_iiiii,"aw",@nobits
	.sectionflags	@""
	.align	16
.nv.shared._ZN4vllm25paged_attention_v1_kernelI13__nv_bfloat16hLi128ELi32ELi128ELNS_18Fp8KVCacheDataTypeE2ELb1EEEvPT_PKS3_PKT0_S9_ifPKiSB_iPKfiiiSD_SD_iiiii:
	.zero		1312


//--------------------- .nv.shared._ZN4vllm25paged_attention_v1_kernelI13__nv_bfloat16hLi120ELi32ELi128ELNS_18Fp8KVCacheDataTypeE2ELb1EEEvPT_PKS3_PKT0_S9_ifPKiSB_iPKfiiiSD_SD_iiiii --------------------------
	.section	.nv.shared._ZN4vllm25paged_attention_v1_kernelI13__nv_bfloat16hLi120ELi32ELi128ELNS_18Fp8KVCacheDataTypeE2ELb1EEEvPT_PKS3_PKT0_S9_ifPKiSB_iPKfiiiSD_SD_iiiii,"aw",@nobits
	.sectionflags	@""
	.align	16
.nv.shared._ZN4vllm25paged_attention_v1_kernelI13__nv_bfloat16hLi120ELi32ELi128ELNS_18Fp8KVCacheDataTypeE2ELb1EEEvPT_PKS3_PKT0_S9_ifPKiSB_iPKfiiiSD_SD_iiiii:
	.zero		1296


//--------------------- .nv.shared._ZN4vllm25paged_attention_v1_kernelI13__nv_bfloat16hLi112ELi32ELi128ELNS_18Fp8KVCacheDataTypeE2ELb1EEEvPT_PKS3_PKT0_S9_ifPKiSB_iPKfiiiSD_SD_iiiii --------------------------
	.section	.nv.shared._ZN4vllm25paged_attention_v1_kernelI13__nv_bfloat16hLi112ELi32ELi128ELNS_18Fp8KVCacheDataTypeE2ELb1EEEvPT_PKS3_PKT0_S9_ifPKiSB_iPKfiiiSD_SD_iiiii,"aw",@nobits
	.sectionflags	@""
	.align	16
.nv.shared._ZN4vllm25paged_attention_v1_kernelI13__nv_bfloat16hLi112ELi32ELi128ELNS_18Fp8KVCacheDataTypeE2ELb1EEEvPT_PKS3_PKT0_S9_ifPKiSB_iPKfiiiSD_SD_iiiii:
	.zero		1280


//--------------------- .nv.shared._ZN4vllm25paged_attention_v1_kernelI13__nv_bfloat16hLi96ELi32ELi128ELNS_18Fp8KVCacheDataTypeE2ELb1EEEvPT_PKS3_PKT0_S9_ifPKiSB_iPKfiiiSD_SD_iiiii --------------------------
	.section	.nv.shared._ZN4vllm25paged_attention_v1_kernelI13__nv_bfloat16hLi96ELi32ELi128ELNS_18Fp8KVCacheDataTypeE2ELb1EEEvPT_PKS3_PKT0_S9_ifPKiSB_iPKfiiiSD_SD_iiiii,"aw",@nobits
	.sectionflags	@""
	.align	16
.nv.shared._ZN4vllm25paged_attention_v1_kernelI13__nv_bfloat16hLi96ELi32ELi128ELNS_18Fp8KVCacheDataTypeE2ELb1EEEvPT_PKS3_PKT0_S9_ifPKiSB_iPKfiiiSD_SD_iiiii:
	.zero		1248


//--------------------- .nv.shared._ZN4vllm25paged_attention_v1_kernelI13__nv_bfloat16hLi80ELi32ELi128ELNS_18Fp8KVCacheDataTypeE2ELb1EEEvPT_PKS3_PKT0_S9_ifPKiSB_iPKfiiiSD_SD_iiiii --------------------------
	.section	.nv.shared._ZN4vllm25paged_attention_v1_kernelI13__nv_bfloat16hLi80ELi32ELi128ELNS_18Fp8KVCacheDataTypeE2ELb1EEEvPT_PKS3_PKT0_S9_ifPKiSB_iPKfiiiSD_SD_iiiii,"aw",@nobits
	.sectionflags	@""
	.align	16
.nv.shared._ZN4vllm25paged_attention_v1_kernelI13__nv_bfloat16hLi80ELi32ELi128ELNS_18Fp8KVCacheDataTypeE2ELb1EEEvPT_PKS3_PKT0_S9_ifPKiSB_iPKfiiiSD_SD_iiiii:
	.zero		1216


//--------------------- .nv.shared._ZN4vllm25paged_attention_v1_kernelI13__nv_bfloat16hLi64ELi32ELi128ELNS_18Fp8KVCacheDataTypeE2ELb1EEEvPT_PKS3_PKT0_S9_ifPKiSB_iPKfiiiSD_SD_iiiii --------------------------
	.section	.nv.shared._ZN4vllm25paged_attention_v1_kernelI13__nv_bfloat16hLi64ELi32ELi128ELNS_18Fp8KVCacheDataTypeE2ELb1EEEvPT_PKS3_PKT0_S9_ifPKiSB_iPKfiiiSD_SD_iiiii,"aw",@nobits
	.sectionflags	@""
	.align	16
.nv.shared._ZN4vllm25paged_attention_v1_kernelI13__nv_bfloat16hLi64ELi32ELi128ELNS_18Fp8KVCacheDataTypeE2ELb1EEEvPT_PKS3_PKT0_S9_ifPKiSB_iPKfiiiSD_SD_iiiii:
	.zero		1184


//--------------------- .nv.shared._ZN4vllm25paged_attention_v1_kernelI13__nv_bfloat16hLi32ELi32ELi128ELNS_18Fp8KVCacheDataTypeE2ELb1EEEvPT_PKS3_PKT0_S9_ifPKiSB_iPKfiiiSD_SD_iiiii --------------------------
	.section	.nv.shared._ZN4vllm25paged_attention_v1_kernelI13__nv_bfloat16hLi32ELi32ELi128ELNS_18Fp8KVCacheDataTypeE2ELb1EEEvPT_PKS3_PKT0_S9_ifPKiSB_iPKfiiiSD_SD_iiiii,"aw",@nobits
	.sectionflags	@""
	.align	16
.nv.shared._ZN4vllm25paged_attention_v1_kernelI13__nv_bfloat16hLi32ELi32ELi128ELNS_18Fp8KVCacheDataTypeE2ELb1EEEvPT_PKS3_PKT0_S9_ifPKiSB_iPKfiiiSD_SD_iiiii:
	.zero		1120


//--------------------- .nv.shared._ZN4vllm25paged_attention_v1_kernelI13__nv_bfloat16hLi256ELi16ELi128ELNS_18Fp8KVCacheDataTypeE2ELb0EEEvPT_PKS3_PKT0_S9_ifPKiSB_iPKfiiiSD_SD_iiiii --------------------------
	.section	.nv.shared._ZN4vllm25paged_attention_v1_kernelI13__nv_bfloat16hLi256ELi16ELi128ELNS_18Fp8KVCacheDataTypeE2ELb0EEEvPT_PKS3_PKT0_S9_ifPKiSB_iPKfiiiSD_SD_iiiii,"aw",@nobits
	.sectionflags	@""
	.align	16
.nv.shared._ZN4vllm25paged_attention_v1_kernelI13__nv_bfloat16hLi256ELi16ELi128ELNS_18Fp8KVCacheDataTypeE2ELb0EEEvPT_PKS3_PKT0_S9_ifPKiSB_iPKfiiiSD_SD_iiiii:
	.zero		1568


//--------------------- .nv.shared._ZN4vllm25paged_attention_v1_kernelI13__nv_bfloat16hLi192ELi16ELi128ELNS_18Fp8KVCacheDataTypeE2ELb0EEEvPT_PKS3_PKT0_S9_ifPKiSB_iPKfiiiSD_SD_iiiii --------------------------
	.section	.nv.shared._ZN4vllm25paged_attention_v1_kernelI13__nv_bfloat16hLi192ELi16ELi128ELNS_18Fp8KVCacheDataTypeE2ELb0EEEvPT_PKS3_PKT0_S9_ifPKiSB_iPKfiiiSD_SD_iiiii,"aw",@nobits
	.sectionflags	@""
	.align	16
.nv.shared._ZN4vllm25paged_attention_v1_kernelI13__nv_bfloat16hLi192ELi16ELi128ELNS_18Fp8KVCacheDataTypeE2ELb0EEEvPT_PKS3_PKT0_S9_ifPKiSB_iPKfiiiSD_SD_iiiii:
	.zero		1440


//--------------------- .nv.shared._ZN4vllm25paged_attention_v1_kernelI13__nv_bfloat16hLi128ELi16ELi128ELNS_18Fp8KVCacheDataTypeE2ELb0EEEvPT_PKS3_PKT0_S9_ifPKiSB_iPKfiiiSD_SD_iiiii --------------------------
	.section	.nv.shared._ZN4vllm25paged_attention_v1_kernelI13__nv_bfloat16hLi128ELi16ELi128ELNS_18Fp8KVCacheDataTypeE2ELb0EEEvPT_PKS3_PKT0_S9_ifPKiSB_iPKfiiiSD_SD_iiiii,"aw",@nobits
	.sectionflags	@""
	.align	16
.nv.shared._ZN4vllm25paged_attention_v1_kernelI13__nv_bfloat16hLi128ELi16ELi128ELNS_18Fp8KVCacheDataTypeE2ELb0EEEvPT_PKS3_PKT0_S9_ifPKiSB_iPKfiiiSD_SD_iiiii:
	.zero		1312


//--------------------- .nv.shared._ZN4vllm25paged_attention_v1_kernelI13__nv_bfloat16hLi120ELi16ELi128ELNS_18Fp8KVCacheDataTypeE2ELb0EEEvPT_PKS3_PKT0_S9_ifPKiSB_iPKfiiiSD_SD_iiiii --------------------------
	.section	.nv.shared._ZN4vllm25paged_attention_v1_kernelI13__nv_bfloat16hLi120ELi16ELi128ELNS_18Fp8KVCacheDataTypeE2ELb0EEEvPT_PKS3_PKT0_S9_ifPKiSB_iPKfiiiSD_SD_iiiii,"aw",@nobits
	.sectionflags	@""
	.align	16
.nv.shared._ZN4vllm25paged_attention_v1_kernelI13__nv_bfloat16hLi120ELi16ELi128ELNS_18Fp8KVCacheDataTypeE2ELb0EEEvPT_PKS3_PKT0_S9_ifPKiSB_iPKfiiiSD_SD_iiiii:
	.zero		1296


//--------------------- .nv.shared._ZN4vllm25paged_attention_v1_kernelI13__nv_bfloat16hLi112ELi16ELi128ELNS_18Fp8KVCacheDataTypeE2ELb0EEEvPT_PKS3_PKT0_S9_ifPKiSB_iPKfiiiSD_SD_iiiii --------------------------
	.section	.nv.shared._ZN4vllm25paged_attention_v1_kernelI13__nv_bfloat16hLi112ELi16ELi128ELNS_18Fp8KVCacheDataTypeE2ELb0EEEvPT_PKS3_PKT0_S9_ifPKiSB_iPKfiiiSD_SD_iiiii,"aw",@nobits
	.sectionflags	@""
	.align	16
.nv.shared._ZN4vllm25paged_attention_v1_kernelI13__nv_bfloat16hLi112ELi16ELi128ELNS_18Fp8KVCacheDataTypeE2ELb0EEEvPT_PKS3_PKT0_S9_ifPKiSB_iPKfiiiSD_SD_iiiii:
	.zero		1280


//--------------------- .nv.shared._ZN4vllm25paged_attention_v1_kernelI13__nv_bfloat16hLi96ELi16ELi128ELNS_18Fp8KVCacheDataTypeE2ELb0EEEvPT_PKS3_PKT0_S9_ifPKiSB_iPKfiiiSD_SD_iiiii --------------------------
	.section	.nv.shared._ZN4vllm25paged_attention_v1_kernelI13__nv_bfloat16hLi96ELi16ELi128ELNS_18Fp8KVCacheDataTypeE2ELb0EEEvPT_PKS3_PKT0_S9_ifPKiSB_iPKfiiiSD_SD_iiiii,"aw",@nobits
	.sectionflags	@""
	.align	16
.nv.shared._ZN4vllm25paged_attention_v1_kernelI13__nv_bfloat16hLi96ELi16ELi128ELNS_18Fp8KVCacheDataTypeE2ELb0EEEvPT_PKS3_PKT0_S9_ifPKiSB_iPKfiiiSD_SD_iiiii:
	.zero		1248


//--------------------- .nv.shared._ZN4vllm25paged_attention_v1_kernelI13__nv_bfloat16hLi80ELi16ELi128ELNS_18Fp8KVCacheDataTypeE2ELb0EEEvPT_PKS3_PKT0_S9_ifPKiSB_iPKfiiiSD_SD_iiiii --------------------------
	.section	.nv.shared._ZN4vllm25paged_attention_v1_kernelI13__nv_bfloat16hLi80ELi16ELi128ELNS_18Fp8KVCacheDataTypeE2ELb0EEEvPT_PKS3_PKT0_S9_ifPKiSB_iPKfiiiSD_SD_iiiii,"aw",@nobits
	.sectionflags	@""
	.align	16
.nv.shared._ZN4vllm25paged_attention_v1_kernelI13__nv_bfloat16hLi80ELi16ELi128ELNS_18Fp8KVCacheDataTypeE2ELb0EEEvPT_PKS3_PKT0_S9_ifPKiSB_iPKfiiiSD_SD_iiiii:
	.zero		1216


//--------------------- .nv.shared._ZN4vllm25paged_attention_v1_kernelI13__nv_bfloat16hLi64ELi16ELi128ELNS_18Fp8KVCacheDataTypeE2ELb0EEEvPT_PKS3_PKT0_S9_ifPKiSB_iPKfiiiSD_SD_iiiii --------------------------
	.section	.nv.shared._ZN4vllm25paged_attention_v1_kernelI13__nv_bfloat16hLi64ELi16ELi128ELNS_18Fp8KVCacheDataTypeE2ELb0EEEvPT_PKS3_PKT0_S9_ifPKiSB_iPKfiiiSD_SD_iiiii,"aw",@nobits
	.sectionflags	@""
	.align	16
.nv.shared._ZN4vllm25paged_attention_v1_kernelI13__nv_bfloat16hLi64ELi16ELi128ELNS_18Fp8KVCacheDataTypeE2ELb0EEEvPT_PKS3_PKT0_S9_ifPKiSB_iPKfiiiSD_SD_iiiii:
	.zero		1184


//--------------------- .nv.shared._ZN4vllm25paged_attention_v1_kernelI13__nv_bfloat16hLi32ELi16ELi128ELNS_18Fp8KVCacheDataTypeE2ELb0EEEvPT_PKS3_PKT0_S9_ifPKiSB_iPKfiiiSD_SD_iiiii --------------------------
	.section	.nv.shared._ZN4vllm25paged_attention_v1_kernelI13__nv_bfloat16hLi32ELi16ELi128ELNS_18Fp8KVCacheDataTypeE2ELb0EEEvPT_PKS3_PKT0_S9_ifPKiSB_iPKfiiiSD_SD_iiiii,"aw",@nobits
	.sectionflags	@""
	.align	16
.nv.shared._ZN4vllm25paged_attention_v1_kernelI13__nv_bfloat16hLi32ELi16ELi128ELNS_18Fp8KVCacheDataTypeE2ELb0EEEvPT_PKS3_PKT0_S9_ifPKiSB_iPKfiiiSD_SD_iiiii:
	.zero		1120


//--------------------- .nv.shared._ZN4vllm25paged_attention_v1_kernelI13__nv_bfloat16hLi256ELi16ELi128ELNS_18Fp8KVCacheDataTypeE2ELb1EEEvPT_PKS3_PKT0_S9_ifPKiSB_iPKfiiiSD_SD_iiiii --------------------------
	.section	.nv.shared._ZN4vllm25paged_attention_v1_kernelI13__nv_bfloat16hLi256ELi16ELi128ELNS_18Fp8KVCacheDataTypeE2ELb1EEEvPT_PKS3_PKT0_S9_ifPKiSB_iPKfiiiSD_SD_iiiii,"aw",@nobits
	.sectionflags	@""
	.align	16
.nv.shared._ZN4vllm25paged_attention_v1_kernelI13__nv_bfloat16hLi256ELi16ELi128ELNS_18Fp8KVCacheDataTypeE2ELb1EEEvPT_PKS3_PKT0_S9_ifPKiSB_iPKfiiiSD_SD_iiiii:
	.zero		1568


//--------------------- .nv.shared._ZN4vllm25paged_attention_v1_kernelI13__nv_bfloat16hLi192ELi16ELi128ELNS_18Fp8KVCacheDataTypeE2ELb1EEEvPT_PKS3_PKT0_S9_ifPKiSB_iPKfiiiSD_SD_iiiii --------------------------
	.section	.nv.shared._ZN4vllm25paged_attention_v1_kernelI13__nv_bfloat16hLi192ELi16ELi128ELNS_18Fp8KVCacheDataTypeE2ELb1EEEvPT_PKS3_PKT0_S9_ifPKiSB_iPKfiiiSD_SD_iiiii,"aw",@nobits
	.sectionflags	@""
	.align	16
.nv.shared._ZN4vllm25paged_attention_v1_kernelI13__nv_bfloat16hLi192ELi16ELi128ELNS_18Fp8KVCacheDataTypeE2ELb1EEEvPT_PKS3_PKT0_S9_ifPKiSB_iPKfiiiSD_SD_iiiii:
	.zero		1440


//--------------------- .nv.shared._ZN4vllm25paged_attention_v1_kernelI13__nv_bfloat16hLi128ELi16ELi128ELNS_18Fp8KVCacheDataTypeE2ELb1EEEvPT_PKS3_PKT0_S9_ifPKiSB_iPKfiiiSD_SD_iiiii --------------------------
	.section	.nv.shared._ZN4vllm25paged_attention_v1_kernelI13__nv_bfloat16hLi128ELi16ELi128ELNS_18Fp8KVCacheDataTypeE2ELb1EEEvPT_PKS3_PKT0_S9_ifPKiSB_iPKfiiiSD_SD_iiiii,"aw",@nobits
	.sectionflags	@""
	.align	16
.nv.shared._ZN4vllm25paged_attention_v1_kernelI13__nv_bfloat16hLi128ELi16ELi128ELNS_18Fp8KVCacheDataTypeE2ELb1EEEvPT_PKS3_PKT0_S9_ifPKiSB_iPKfiiiSD_SD_iiiii:
	.zero		1312


//--------------------- .nv.shared._ZN4vllm25paged_attention_v1_kernelI13__nv_bfloat16hLi120ELi16ELi128ELNS_18Fp8KVCacheDataTypeE2ELb1EEEvPT_PKS3_PKT0_S9_ifPKiSB_iPKfiiiSD_SD_iiiii --------------------------
	.section	.nv.shared._ZN4vllm25paged_attention_v1_kernelI13__nv_bfloat16hLi120ELi16ELi128ELNS_18Fp8KVCacheDataTypeE2ELb1EEEvPT_PKS3_PKT0_S9_ifPKiSB_iPKfiiiSD_SD_iiiii,"aw",@nobits
	.sectionflags	@""
	.align	16
.nv.shared._ZN4vllm25paged_attention_v1_kernelI13__nv_bfloat16hLi120ELi16ELi128ELNS_18Fp8KVCacheDataTypeE2ELb1EEEvPT_PKS3_PKT0_S9_ifPKiSB_iPKfiiiSD_SD_iiiii:
	.zero		1296


//--------------------- .nv.shared._ZN4vllm25paged_attention_v1_kernelI13__nv_bfloat16hLi112ELi16ELi128ELNS_18Fp8KVCacheDataTypeE2ELb1EEEvPT_PKS3_PKT0_S9_ifPKiSB_iPKfiiiSD_SD_iiiii --------------------------
	.section	.nv.shared._ZN4vllm25paged_attention_v1_kernelI13__nv_bfloat16hLi112ELi16ELi128ELNS_18Fp8KVCacheDataTypeE2ELb1EEEvPT_PKS3_PKT0_S9_ifPKiSB_iPKfiiiSD_SD_iiiii,"aw",@nobits
	.sectionflags	@""
	.align	16
.nv.shared._ZN4vllm25paged_attention_v1_kernelI13__nv_bfloat16hLi112ELi16ELi128ELNS_18Fp8KVCacheDataTypeE2ELb1EEEvPT_PKS3_PKT0_S9_ifPKiSB_iPKfiiiSD_SD_iiiii:
	.zero		1280


//--------------------- .nv.shared._ZN4vllm25paged_attention_v1_kernelI13__nv_bfloat16hLi96ELi16ELi128ELNS_18Fp8KVCacheDataTypeE2ELb1EEEvPT_PKS3_PKT0_S9_ifPKiSB_iPKfiiiSD_SD_iiiii --------------------------
	.section	.nv.shared._ZN4vllm25paged_attention_v1_kernelI13__nv_bfloat16hLi96ELi16ELi128ELNS_18Fp8KVCacheDataTypeE2ELb1EEEvPT_PKS3_PKT0_S9_ifPKiSB_iPKfiiiSD_SD_iiiii,"aw",@nobits
	.sectionflags	@""
	.align	16
.nv.shared._ZN4vllm25paged_attention_v1_kernelI13__nv_bfloat16hLi96ELi16ELi128ELNS_18Fp8KVCacheDataTypeE2ELb1EEEvPT_PKS3_PKT0_S9_ifPKiSB_iPKfiiiSD_SD_iiiii:
	.zero		1248


//--------------------- .nv.shared._ZN4vllm25paged_attention_v1_kernelI13__nv_bfloat16hLi80ELi16ELi128ELNS_18Fp8KVCacheDataTypeE2ELb1EEEvPT_PKS3_PKT0_S9_ifPKiSB_iPKfiiiSD_SD_iiiii --------------------------
	.section	.nv.shared._ZN4vllm25paged_attention_v1_kernelI13__nv_bfloat16hLi80ELi16ELi128ELNS_18Fp8KVCacheDataTypeE2ELb1EEEvPT_PKS3_PKT0_S9_ifPKiSB_iPKfiiiSD_SD_iiiii,"aw",@nobits
	.sectionflags	@""
	.align	16
.nv.shared._ZN4vllm25paged_attention_v1_kernelI13__nv_bfloat16hLi80ELi16ELi128ELNS_18Fp8KVCacheDataTypeE2ELb1EEEvPT_PKS3_PKT0_S9_ifPKiSB_iPKfiiiSD_SD_iiiii:
	.zero		1216


//--------------------- .nv.shared._ZN4vllm25paged_attention_v1_kernelI13__nv_bfloat16hLi64ELi16ELi128ELNS_18Fp8KVCacheDataTypeE2ELb1EEEvPT_PKS3_PKT0_S9_ifPKiSB_iPKfiiiSD_SD_iiiii --------------------------
	.section	.nv.shared._ZN4vllm25paged_attention_v1_kernelI13__nv_bfloat16hLi64ELi16ELi128ELNS_18Fp8KVCacheDataTypeE2ELb1EEEvPT_PKS3_PKT0_S9_ifPKiSB_iPKfiiiSD_SD_iiiii,"aw",@nobits
	.sectionflags	@""
	.align	16
.nv.shared._ZN4vllm25paged_attention_v1_kernelI13__nv_bfloat16hLi64ELi16ELi128ELNS_18Fp8KVCacheDataTypeE2ELb1EEEvPT_PKS3_PKT0_S9_ifPKiSB_iPKfiiiSD_SD_iiiii:
	.zero		1184


//--------------------- .nv.shared._ZN4vllm25paged_attention_v1_kernelI13__nv_bfloat16hLi32ELi16ELi128ELNS_18Fp8KVCacheDataTypeE2ELb1EEEvPT_PKS3_PKT0_S9_ifPKiSB_iPKfiiiSD_SD_iiiii --------------------------
	.section	.nv.shared._ZN4vllm25paged_attention_v1_kernelI13__nv_bfloat16hLi32ELi16ELi128ELNS_18Fp8KVCacheDataTypeE2ELb1EEEvPT_PKS3_PKT0_S9_ifPKiSB_iPKfiiiSD_SD_iiiii,"aw",@nobits
	.sectionflags	@""
	.align	16
.nv.shared._ZN4vllm25paged_attention_v1_kernelI13__nv_bfloat16hLi32ELi16ELi128ELNS_18Fp8KVCacheDataTypeE2ELb1EEEvPT_PKS3_PKT0_S9_ifPKiSB_iPKfiiiSD_SD_iiiii:
	.zero		1120


//--------------------- .nv.shared._ZN4vllm25paged_attention_v1_kernelI13__nv_bfloat16hLi256ELi8ELi128ELNS_18Fp8KVCacheDataTypeE2ELb0EEEvPT_PKS3_PKT0_S9_ifPKiSB_iPKfiiiSD_SD_iiiii --------------------------
	.section	.nv.shared._ZN4vllm25paged_attention_v1_kernelI13__nv_bfloat16hLi256ELi8ELi128ELNS_18Fp8KVCacheDataTypeE2ELb0EEEvPT_PKS3_PKT0_S9_ifPKiSB_iPKfiiiSD_SD_iiiii,"aw",@nobits
	.sectionflags	@""
	.align	16
.nv.shared._ZN4vllm25paged_attention_v1_kernelI13__nv_bfloat16hLi256ELi8ELi128ELNS_18Fp8KVCacheDataTypeE2ELb0EEEvPT_PKS3_PKT0_S9_ifPKiSB_iPKfiiiSD_SD_iiiii:
	.zero		1568


//--------------------- .nv.shared._ZN4vllm25paged_attention_v1_kernelI13__nv_bfloat16hLi192ELi8ELi128ELNS_18Fp8KVCacheDataTypeE2ELb0EEEvPT_PKS3_PKT0_S9_ifPKiSB_iPKfiiiSD_SD_iiiii --------------------------
	.section	.nv.shared._ZN4vllm25paged_attention_v1_kernelI13__nv_bfloat16hLi192ELi8ELi128ELNS_18Fp8KVCacheDataTypeE2ELb0EEEvPT_PKS3_PKT0_S9_ifPKiSB_iPKfiiiSD_SD_iiiii,"aw",@nobits
	.sectionflags	@""
	.align	16
.nv.shared._ZN4vllm25paged_attention_v1_kernelI13__nv_bfloat16hLi192ELi8ELi128ELNS_18Fp8KVCacheDataTypeE2ELb0EEEvPT_PKS3_PKT0_S9_ifPKiSB_iPKfiiiSD_SD_iiiii:
	.zero		1440


//--------------------- .nv.shared._ZN4vllm25paged_attention_v1_kernelI13__nv_bfloat16hLi128ELi8ELi128ELNS_18Fp8KVCacheDataTypeE2ELb0EEEvPT_PKS3_PKT0_S9_ifPKiSB_iPKfiiiSD_SD_iiiii --------------------------
	.section	.nv.shared._ZN4vllm25paged_attention_v1_kernelI13__nv_bfloat16hLi128ELi8ELi128ELNS_18Fp8KVCacheDataTypeE2ELb0EEEvPT_PKS3_PKT0_S9_ifPKiSB_iPKfiiiSD_SD_iiiii,"aw",@nobits
	.sectionflags	@""
	.align	16
.nv.shared._ZN4vllm25paged_attention_v1_kernelI13__nv_bfloat16hLi128ELi8ELi128ELNS_18Fp8KVCacheDataTypeE2ELb0EEEvPT_PKS3_PKT0_S9_ifPKiSB_iPKfiiiSD_SD_iiiii:
	.zero		1312


//--------------------- .nv.shared._ZN4vllm25paged_attention_v1_kernelI13__nv_bfloat16hLi120ELi8ELi128ELNS_18Fp8KVCacheDataTypeE2ELb0EEEvPT_PKS3_PKT0_S9_ifPKiSB_iPKfiiiSD_SD_iiiii --------------------------
	.section	.nv.shared._ZN4vllm25paged_attention_v1_kernelI13__nv_bfloat16hLi120ELi8ELi128ELNS_18Fp8KVCacheDataTypeE2ELb0EEEvPT_PKS3_PKT0_S9_ifPKiSB_iPKfiiiSD_SD_iiiii,"aw",@nobits
	.sectionflags	@""
	.align	16
.nv.shared._ZN4vllm25paged_attention_v1_kernelI13__nv_bfloat16hLi120ELi8ELi128ELNS_18Fp8KVCacheDataTypeE2ELb0EEEvPT_PKS3_PKT0_S9_ifPKiSB_iPKfiiiSD_SD_iiiii:
	.zero		1296


//--------------------- .nv.shared._ZN4vllm25paged_attention_v1_kernelI13__nv_bfloat16hLi112ELi8ELi128ELNS_18Fp8KVCacheDataTypeE2ELb0EEEvPT_PKS3_PKT0_S9_ifPKiSB_iPKfiiiSD_SD_iiiii --------------------------
	.section	.nv.shared._ZN4vllm25paged_attention_v1_kernelI13__nv_bfloat16hLi112ELi8ELi128ELNS_18Fp8KVCacheDataTypeE2ELb0EEEvPT_PKS3_PKT0_S9_ifPKiSB_iPKfiiiSD_SD_iiiii,"aw",@nobits
	.sectionflags	@""
	.align	16
.nv.shared._ZN4vllm25paged_attention_v1_kernelI13__nv_bfloat16hLi112ELi8ELi128ELNS_18Fp8KVCacheDataTypeE2ELb0EEEvPT_PKS3_PKT0_S9_ifPKiSB_iPKfiiiSD_SD_iiiii:
	.zero		1280


//--------------------- .nv.shared._ZN4vllm25paged_attention_v1_kernelI13__nv_bfloat16hLi96ELi8ELi128ELNS_18Fp8KVCacheDataTypeE2ELb0EEEvPT_PKS3_PKT0_S9_ifPKiSB_iPKfiiiSD_SD_iiiii --------------------------
	.section	.nv.shared._ZN4vllm25paged_attention_v1_kernelI13__nv_bfloat16hLi96ELi8ELi128ELNS_18Fp8KVCacheDataTypeE2ELb0EEEvPT_PKS3_PKT0_S9_ifPKiSB_iPKfiiiSD_SD_iiiii,"aw",@nobits
	.sectionflags	@""
	.align	16
.nv.shared._ZN4vllm25paged_attention_v1_kernelI13__nv_bfloat16hLi96ELi8ELi128ELNS_18Fp8KVCacheDataTypeE2ELb0EEEvPT_PKS3_PKT0_S9_ifPKiSB_iPKfiiiSD_SD_iiiii:
	.zero		1248


//--------------------- .nv.shared._ZN4vllm25paged_attention_v1_kernelI13__nv_bfloat16hLi80ELi8ELi128ELNS_18Fp8KVCacheDataTypeE2ELb0EEEvPT_PKS3_PKT0_S9_ifPKiSB_iPKfiiiSD_SD_iiiii --------------------------
	.section	.nv.shared._ZN4vllm25paged_attention_v1_kernelI13__nv_bfloat16hLi80ELi8ELi128ELNS_18Fp8KVCacheDataTypeE2ELb0EEEvPT_PKS3_PKT0_S9_ifPKiSB_iPKfiiiSD_SD_iiiii,"aw",@nobits
	.sectionflags	@""
	.align	16
.nv.shared._ZN4vllm25paged_attention_v1_kernelI13__nv_bfloat16hLi80ELi8ELi128ELNS_18Fp8KVCacheDataTypeE2ELb0EEEvPT_PKS3_PKT0_S9_ifPKiSB_iPKfiiiSD_SD_iiiii:
	.zero		1216


//--------------------- .nv.shared._ZN4vllm25paged_attention_v1_kernelI13__nv_bfloat16hLi64ELi8ELi128ELNS_18Fp8KVCacheDataTypeE2ELb0EEEvPT_PKS3_PKT0_S9_ifPKiSB_iPKfiiiSD_SD_iiiii --------------------------
	.section	.nv.shared._ZN4vllm25paged_attention_v1_kernelI13__nv_bfloat16hLi64ELi8ELi128ELNS_18Fp8KVCacheDataTypeE2ELb0EEEvPT_PKS3_PKT0_S9_ifPKiSB_iPKfiiiSD_SD_iiiii,"aw",@nobits
	.sectionflags	@""
	.align	16
.nv.shared._ZN4vllm25paged_attention_v1_kernelI13__nv_bfloat16hLi64ELi8ELi128ELNS_18Fp8KVCacheDataTypeE2ELb0EEEvPT_PKS3_PKT0_S9_ifPKiSB_iPKfiiiSD_SD_iiiii:
	.zero		1184


//--------------------- .nv.shared._ZN4vllm25paged_attention_v1_kernelI13__nv_bfloat16hLi32ELi8ELi128ELNS_18Fp8KVCacheDataTypeE2ELb0EEEvPT_PKS3_PKT0_S9_ifPKiSB_iPKfiiiSD_SD_iiiii --------------------------
	.section	.nv.shared._ZN4vllm25paged_attention_v1_kernelI13__nv_bfloat16hLi32ELi8ELi128ELNS_18Fp8KVCacheDataTypeE2ELb0EEEvPT_PKS3_PKT0_S9_ifPKiSB_iPKfiiiSD_SD_iiiii,"aw",@nobits
	.sectionflags	@""
	.align	16
.nv.shared._ZN4vllm25paged_attention_v1_kernelI13__nv_bfloat16hLi32ELi8ELi128ELNS_18Fp8KVCacheDataTypeE2ELb0EEEvPT_PKS3_PKT0_S9_ifPKiSB_iPKfiiiSD_SD_iiiii:
	.zero		1120


//--------------------- .nv.shared._ZN4vllm25paged_attention_v1_kernelI13__nv_bfloat16hLi256ELi8ELi128ELNS_18Fp8KVCacheDataTypeE2ELb1EEEvPT_PKS3_PKT0_S9_ifPKiSB_iPKfiiiSD_SD_iiiii --------------------------
	.section	.nv.shared._ZN4vllm25paged_attention_v1_kernelI13__nv_bfloat16hLi256ELi8ELi128ELNS_18Fp8KVCacheDataTypeE2ELb1EEEvPT_PKS3_PKT0_S9_ifPKiSB_iPKfiiiSD_SD_iiiii,"aw",@nobits
	.sectionflags	@""
	.align	16
.nv.shared._ZN4vllm25paged_attention_v1_kernelI13__nv_bfloat16hLi256ELi8ELi128ELNS_18Fp8KVCacheDataTypeE2ELb1EEEvPT_PKS3_PKT0_S9_ifPKiSB_iPKfiiiSD_SD_iiiii:
	.zero		1568


//--------------------- .nv.shared._ZN4vllm25paged_attention_v1_kernelI13__nv_bfloat16hLi192ELi8ELi128ELNS_18Fp8KVCacheDataTypeE2ELb1EEEvPT_PKS3_PKT0_S9_ifPKiSB_iPKfiiiSD_SD_iiiii --------------------------
	.section	.nv.shared._ZN4vllm25paged_attention_v1_kernelI13__nv_bfloat16hLi192ELi8ELi128ELNS_18Fp8KVCacheDataTypeE2ELb1EEEvPT_PKS3_PKT0_S9_ifPKiSB_iPKfiiiSD_SD_iiiii,"aw",@nobits
	.sectionflags	@""
	.align	16
.nv.shared._ZN4vllm25paged_attention_v1_kernelI13__nv_bfloat16hLi192ELi8ELi128ELNS_18Fp8KVCacheDataTypeE2ELb1EEEvPT_PKS3_PKT0_S9_ifPKiSB_iPKfiiiSD_SD_iiiii:
	.zero		1440


//--------------------- .nv.shared._ZN4vllm25paged_attention_v1_kernelI13__nv_bfloat16hLi128ELi8ELi128ELNS_18Fp8KVCacheDataTypeE2ELb1EEEvPT_PKS3_PKT0_S9_ifPKiSB_iPKfiiiSD_SD_iiiii --------------------------
	.section	.nv.shared._ZN4vllm25paged_attention_v1_kernelI13__nv_bfloat16hLi128ELi8ELi128ELNS_18Fp8KVCacheDataTypeE2ELb1EEEvPT_PKS3_PKT0_S9_ifPKiSB_iPKfiiiSD_SD_iiiii,"aw",@nobits
	.sectionflags	@""
	.align	16
.nv.shared._ZN4vllm25paged_attention_v1_kernelI13__nv_bfloat16hLi128ELi8ELi128ELNS_18Fp8KVCacheDataTypeE2ELb1EEEvPT_PKS3_PKT0_S9_ifPKiSB_iPKfiiiSD_SD_iiiii:
	.zero		1312


//--------------------- .nv.shared._ZN4vllm25paged_attention_v1_kernelI13__nv_bfloat16hLi120ELi8ELi128ELNS_18Fp8KVCacheDataTypeE2ELb1EEEvPT_PKS3_PKT0_S9_ifPKiSB_iPKfiiiSD_SD_iiiii --------------------------
	.section	.nv.shared._ZN4vllm25paged_attention_v1_kernelI13__nv_bfloat16hLi120ELi8ELi128ELNS_18Fp8KVCacheDataTypeE2ELb1EEEvPT_PKS3_PKT0_S9_ifPKiSB_iPKfiiiSD_SD_iiiii,"aw",@nobits
	.sectionflags	@""
	.align	16
.nv.shared._ZN4vllm25paged_attention_v1_kernelI13__nv_bfloat16hLi120ELi8ELi128ELNS_18Fp8KVCacheDataTypeE2ELb1EEEvPT_PKS3_PKT0_S9_ifPKiSB_iPKfiiiSD_SD_iiiii:
	.zero		1296


//--------------------- .nv.shared._ZN4vllm25paged_attention_v1_kernelI13__nv_bfloat16hLi112ELi8ELi128ELNS_18Fp8KVCacheDataTypeE2ELb1EEEvPT_PKS3_PKT0_S9_ifPKiSB_iPKfiiiSD_SD_iiiii --------------------------
	.section	.nv.shared._ZN4vllm25paged_attention_v1_kernelI13__nv_bfloat16hLi112ELi8ELi128ELNS_18Fp8KVCacheDataTypeE2ELb1EEEvPT_PKS3_PKT0_S9_ifPKiSB_iPKfiiiSD_SD_iiiii,"aw",@nobits
	.sectionflags	@""
	.align	16
.nv.shared._ZN4vllm25paged_attention_v1_kernelI13__nv_bfloat16hLi112ELi8ELi128ELNS_18Fp8KVCacheDataTypeE2ELb1EEEvPT_PKS3_PKT0_S9_ifPKiSB_iPKfiiiSD_SD_iiiii:
	.zero		1280


//--------------------- .nv.shared._ZN4vllm25paged_attention_v1_kernelI13__nv_bfloat16hLi96ELi8ELi128ELNS_18Fp8KVCacheDataTypeE2ELb1EEEvPT_PKS3_PKT0_S9_ifPKiSB_iPKfiiiSD_SD_iiiii --------------------------
	.section	.nv.shared._ZN4vllm25paged_attention_v1_kernelI13__nv_bfloat16hLi96ELi8ELi128ELNS_18Fp8KVCacheDataTypeE2ELb1EEEvPT_PKS3_PKT0_S9_ifPKiSB_iPKfiiiSD_SD_iiiii,"aw",@nobits
	.sectionflags	@""
	.align	16
.nv.shared._ZN4vllm25paged_attention_v1_kernelI13__nv_bfloat16hLi96ELi8ELi128ELNS_18Fp8KVCacheDataTypeE2ELb1EEEvPT_PKS3_PKT0_S9_ifPKiSB_iPKfiiiSD_SD_iiiii:
	.zero		1248


//--------------------- .nv.shared._ZN4vllm25paged_attention_v1_kernelI13__nv_bfloat16hLi80ELi8ELi128ELNS_18Fp8KVCacheDataTypeE2ELb1EEEvPT_PKS3_PKT0_S9_ifPKiSB_iPKfiiiSD_SD_iiiii --------------------------
	.section	.nv.shared._ZN4vllm25paged_attention_v1_kernelI13__nv_bfloat16hLi80ELi8ELi128ELNS_18Fp8KVCacheDataTypeE2ELb1EEEvPT_PKS3_PKT0_S9_ifPKiSB_iPKfiiiSD_SD_iiiii,"aw",@nobits
	.sectionflags	@""
	.align	16
.nv.shared._ZN4vllm25paged_attention_v1_kernelI13__nv_bfloat16hLi80ELi8ELi128ELNS_18Fp8KVCacheDataTypeE2ELb1EEEvPT_PKS3_PKT0_S9_ifPKiSB_iPKfiiiSD_SD_iiiii:
	.zero		1216


//--------------------- .nv.shared._ZN4vllm25paged_attention_v1_kernelI13__nv_bfloat16hLi64ELi8ELi128ELNS_18Fp8KVCacheDataTypeE2ELb1EEEvPT_PKS3_PKT0_S9_ifPKiSB_iPKfiiiSD_SD_iiiii --------------------------
	.section	.nv.shared._ZN4vllm25paged_attention_v1_kernelI13__nv_bfloat16hLi64ELi8ELi128ELNS_18Fp8KVCacheDataTypeE2ELb1EEEvPT_PKS3_PKT0_S9_ifPKiSB_iPKfiiiSD_SD_iiiii,"aw",@nobits
	.sectionflags	@""
	.align	16
.nv.shared._ZN4vllm25paged_attention_v1_kernelI13__nv_bfloat16hLi64ELi8ELi128ELNS_18Fp8KVCacheDataTypeE2ELb1EEEvPT_PKS3_PKT0_S9_ifPKiSB_iPKfiiiSD_SD_iiiii:
	.zero		1184


//--------------------- .nv.shared._ZN4vllm25paged_attention_v1_kernelI13__nv_bfloat16hLi32ELi8ELi128ELNS_18Fp8KVCacheDataTypeE2ELb1EEEvPT_PKS3_PKT0_S9_ifPKiSB_iPKfiiiSD_SD_iiiii --------------------------
	.section	.nv.shared._ZN4vllm25paged_attention_v1_kernelI13__nv_bfloat16hLi32ELi8ELi128ELNS_18Fp8KVCacheDataTypeE2ELb1EEEvPT_PKS3_PKT0_S9_ifPKiSB_iPKfiiiSD_SD_iiiii,"aw",@nobits
	.sectionflags	@""
	.align	16
.nv.shared._ZN4vllm25paged_attention_v1_kernelI13__nv_bfloat16hLi32ELi8ELi128ELNS_18Fp8KVCacheDataTypeE2ELb1EEEvPT_PKS3_PKT0_S9_ifPKiSB_iPKfiiiSD_SD_iiiii:
	.zero		1120


//--------------------- .nv.shared._ZN4vllm25paged_attention_v1_kernelIthLi256ELi32ELi128ELNS_18Fp8KVCacheDataTypeE2ELb0EEEvPT_PKS2_PKT0_S8_ifPKiSA_iPKfiiiSC_SC_iiiii --------------------------
	.section	.nv.shared._ZN4vllm25paged_attention_v1_kernelIthLi256ELi32ELi128ELNS_18Fp8KVCacheDataTypeE2ELb0EEEvPT_PKS2_PKT0_S8_ifPKiSA_iPKfiiiSC_SC_iiiii,"aw",@nobits
	.sectionflags	@""
	.align	16
.nv.shared._ZN4vllm25paged_attention_v1_kernelIthLi256ELi32ELi128ELNS_18Fp8KVCacheDataTypeE2ELb0EEEvPT_PKS2_PKT0_S8_ifPKiSA_iPKfiiiSC_SC_iiiii:
	.zero		1056


//--------------------- .nv.shared._ZN4vllm25paged_attention_v1_kernelIthLi192ELi32ELi128ELNS_18Fp8KVCacheDataTypeE2ELb0EEEvPT_PKS2_PKT0_S8_ifPKiSA_iPKfiiiSC_SC_iiiii --------------------------
	.section	.nv.shared._ZN4vllm25paged_attention_v1_kernelIthLi192ELi32ELi128ELNS_18Fp8KVCacheDataTypeE2ELb0EEEvPT_PKS2_PKT0_S8_ifPKiSA_iPKfiiiSC_SC_iiiii,"aw",@nobits
	.sectionflags	@""
	.align	16
.nv.shared._ZN4vllm25paged_attention_v1_kernelIthLi192ELi32ELi128ELNS_18Fp8KVCacheDataTypeE2ELb0EEEvPT_PKS2_PKT0_S8_ifPKiSA_iPKfiiiSC_SC_iiiii:
	.zero		1056


//--------------------- .nv.shared._ZN4vllm25paged_attention_v1_kernelIthLi128ELi32ELi128ELNS_18Fp8KVCacheDataTypeE2ELb0EEEvPT_PKS2_PKT0_S8_ifPKiSA_iPKfiiiSC_SC_iiiii --------------------------
	.section	.nv.shared._ZN4vllm25paged_attention_v1_kernelIthLi128ELi32ELi128ELNS_18Fp8KVCacheDataTypeE2ELb0EEEvPT_PKS2_PKT0_S8_ifPKiSA_iPKfiiiSC_SC_iiiii,"aw",@nobits
	.sectionflags	@""
	.align	16
.nv.shared._ZN4vllm25paged_attention_v1_kernelIthLi128ELi32ELi128ELNS_18Fp8KVCacheDataTypeE2ELb0EEEvPT_PKS2_PKT0_S8_ifPKiSA_iPKfiiiSC_SC_iiiii:
	.zero		1056


//--------------------- .nv.shared._ZN4vllm25paged_attention_v1_kernelIthLi120ELi32ELi128ELNS_18Fp8KVCacheDataTypeE2ELb0EEEvPT_PKS2_PKT0_S8_ifPKiSA_iPKfiiiSC_SC_iiiii --------------------------
	.section	.nv.shared._ZN4vllm25paged_attention_v1_kernelIthLi120ELi32ELi128ELNS_18Fp8KVCacheDataTypeE2ELb0EEEvPT_PKS2_PKT0_S8_ifPKiSA_iPKfiiiSC_SC_iiiii,"aw",@nobits
	.sectionflags	@""
	.align	16
.nv.shared._ZN4vllm25paged_attention_v1_kernelIthLi120ELi32ELi128ELNS_18Fp8KVCacheDataTypeE2ELb0EEEvPT_PKS2_PKT0_S8_ifPKiSA_iPKfiiiSC_SC_iiiii:
	.zero		1056


//--------------------- .nv.shared._ZN4vllm25paged_attention_v1_kernelIthLi112ELi32ELi128ELNS_18Fp8KVCacheDataTypeE2ELb0EEEvPT_PKS2_PKT0_S8_ifPKiSA_iPKfiiiSC_SC_iiiii --------------------------
	.section	.nv.shared._ZN4vllm25paged_attention_v1_kernelIthLi112ELi32ELi128ELNS_18Fp8KVCacheDataTypeE2ELb0EEEvPT_PKS2_PKT0_S8_ifPKiSA_iPKfiiiSC_SC_iiiii,"aw",@nobits
	.sectionflags	@""
	.align	16
.nv.shared._ZN4vllm25paged_attention_v1_kernelIthLi112ELi32ELi128ELNS_18Fp8KVCacheDataTypeE2ELb0EEEvPT_PKS2_PKT0_S8_ifPKiSA_iPKfiiiSC_SC_iiiii:
	.zero		1056


//--------------------- .nv.shared._ZN4vllm25paged_attention_v1_kernelIthLi96ELi32ELi128ELNS_18Fp8KVCacheDataTypeE2ELb0EEEvPT_PKS2_PKT0_S8_ifPKiSA_iPKfiiiSC_SC_iiiii --------------------------
	.section	.nv.shared._ZN4vllm25paged_attention_v1_kernelIthLi96ELi32ELi128ELNS_18Fp8KVCacheDataTypeE2ELb0EEEvPT_PKS2_PKT0_S8_ifPKiSA_iPKfiiiSC_SC_iiiii,"aw",@nobits
	.sectionflags	@""
	.align	16
.nv.shared._ZN4vllm25paged_attention_v1_kernelIthLi96ELi32ELi128ELNS_18Fp8KVCacheDataTypeE2ELb0EEEvPT_PKS2_PKT0_S8_ifPKiSA_iPKfiiiSC_SC_iiiii:
	.zero		1056


//--------------------- .nv.shared._ZN4vllm25paged_attention_v1_kernelIthLi80ELi32ELi128ELNS_18Fp8KVCacheDataTypeE2ELb0EEEvPT_PKS2_PKT0_S8_ifPKiSA_iPKfiiiSC_SC_iiiii --------------------------
	.section	.nv.shared._ZN4vllm25paged_attention_v1_kernelIthLi80ELi32ELi128ELNS_18Fp8KVCacheDataTypeE2ELb0EEEvPT_PKS2_PKT0_S8_ifPKiSA_iPKfiiiSC_SC_iiiii,"aw",@nobits
	.sectionflags	@""
	.align	16
.nv.shared._ZN4vllm25paged_attention_v1_kernelIthLi80ELi32ELi128ELNS_18Fp8KVCacheDataTypeE2ELb0EEEvPT_PKS2_PKT0_S8_ifPKiSA_iPKfiiiSC_SC_iiiii:
	.zero		1056


//--------------------- .nv.shared._ZN4vllm25paged_attention_v1_kernelIthLi64ELi32ELi128ELNS_18Fp8KVCacheDataTypeE2ELb0EEEvPT_PKS2_PKT0_S8_ifPKiSA_iPKfiiiSC_SC_iiiii --------------------------
	.section	.nv.shared._ZN4vllm25paged_attention_v1_kernelIthLi64ELi32ELi128ELNS_18Fp8KVCacheDataTypeE2ELb0EEEvPT_PKS2_PKT0_S8_ifPKiSA_iPKfiiiSC_SC_iiiii,"aw",@nobits
	.sectionflags	@""
	.align	16
.nv.shared._ZN4vllm25paged_attention_v1_kernelIthLi64ELi32ELi128ELNS_18Fp8KVCacheDataTypeE2ELb0EEEvPT_PKS2_PKT0_S8_ifPKiSA_iPKfiiiSC_SC_iiiii:
	.zero		1056


//--------------------- .nv.shared._ZN4vllm25paged_attention_v1_kernelIthLi32ELi32ELi128ELNS_18Fp8KVCacheDataTypeE2ELb0EEEvPT_PKS2_PKT0_S8_ifPKiSA_iPKfiiiSC_SC_iiiii --------------------------
	.section	.nv.shared._ZN4vllm25paged_attention_v1_kernelIthLi32ELi32ELi128ELNS_18Fp8KVCacheDataTypeE2ELb0EEEvPT_PKS2_PKT0_S8_ifPKiSA_iPKfiiiSC_SC_iiiii,"aw",@nobits
	.sectionflags	@""
	.align	16
.nv.shared._ZN4vllm25paged_attention_v1_kernelIthLi32ELi32ELi128ELNS_18Fp8KVCacheDataTypeE2ELb0EEEvPT_PKS2_PKT0_S8_ifPKiSA_iPKfiiiSC_SC_iiiii:
	.zero		1056


//--------------------- .nv.shared._ZN4vllm25paged_attention_v1_kernelIthLi256ELi32ELi128ELNS_18Fp8KVCacheDataTypeE2ELb1EEEvPT_PKS2_PKT0_S8_ifPKiSA_iPKfiiiSC_SC_iiiii --------------------------
	.section	.nv.shared._ZN4vllm25paged_attention_v1_kernelIthLi256ELi32ELi128ELNS_18Fp8KVCacheDataTypeE2ELb1EEEvPT_PKS2_PKT0_S8_ifPKiSA_iPKfiiiSC_SC_iiiii,"aw",@nobits
	.sectionflags	@""
	.align	16
.nv.shared._ZN4vllm25paged_attention_v1_kernelIthLi256ELi32ELi128ELNS_18Fp8KVCacheDataTypeE2ELb1EEEvPT_PKS2_PKT0_S8_ifPKiSA_iPKfiiiSC_SC_iiiii:
	.zero		1056


//--------------------- .nv.shared._ZN4vllm25paged_attention_v1_kernelIthLi192ELi32ELi128ELNS_18Fp8KVCacheDataTypeE2ELb1EEEvPT_PKS2_PKT0_S8_ifPKiSA_iPKfiiiSC_SC_iiiii --------------------------
	.section	.nv.shared._ZN4vllm25paged_attention_v1_kernelIthLi192ELi32ELi128ELNS_18Fp8KVCacheDataTypeE2ELb1EEEvPT_PKS2_PKT0_S8_ifPKiSA_iPKfiiiSC_SC_iiiii,"aw",@nobits
	.sectionflags	@""
	.align	16
.nv.shared._ZN4vllm25paged_attention_v1_kernelIthLi192ELi32ELi128ELNS_18Fp8KVCacheDataTypeE2ELb1EEEvPT_PKS2_PKT0_S8_ifPKiSA_iPKfiiiSC_SC_iiiii:
	.zero		1056


//--------------------- .nv.shared._ZN4vllm25paged_attention_v1_kernelIthLi128ELi32ELi128ELNS_18Fp8KVCacheDataTypeE2ELb1EEEvPT_PKS2_PKT0_S8_ifPKiSA_iPKfiiiSC_SC_iiiii --------------------------
	.section	.nv.shared._ZN4vllm25paged_attention_v1_kernelIthLi128ELi32ELi128ELNS_18Fp8KVCacheDataTypeE2ELb1EEEvPT_PKS2_PKT0_S8_ifPKiSA_iPKfiiiSC_SC_iiiii,"aw",@nobits
	.sectionflags	@""
	.align	16
.nv.shared._ZN4vllm25paged_attention_v1_kernelIthLi128ELi32ELi128ELNS_18Fp8KVCacheDataTypeE2ELb1EEEvPT_PKS2_PKT0_S8_ifPKiSA_iPKfiiiSC_SC_iiiii:
	.zero		1056


//--------------------- .nv.shared._ZN4vllm25paged_attention_v1_kernelIthLi120ELi32ELi128ELNS_18Fp8KVCacheDataTypeE2ELb1EEEvPT_PKS2_PKT0_S8_ifPKiSA_iPKfiiiSC_SC_iiiii --------------------------
	.section	.nv.shared._ZN4vllm25paged_attention_v1_kernelIthLi120ELi32ELi128ELNS_18Fp8KVCacheDataTypeE2ELb1EEEvPT_PKS2_PKT0_S8_ifPKiSA_iPKfiiiSC_SC_iiiii,"aw",@nobits
	.sectionflags	@""
	.align	16
.nv.shared._ZN4vllm25paged_attention_v1_kernelIthLi120ELi32ELi128ELNS_18Fp8KVCacheDataTypeE2ELb1EEEvPT_PKS2_PKT0_S8_ifPKiSA_iPKfiiiSC_SC_iiiii:
	.zero		1056


//--------------------- .nv.shared._ZN4vllm25paged_attention_v1_kernelIthLi112ELi32ELi128ELNS_18Fp8KVCacheDataTypeE2ELb1EEEvPT_PKS2_PKT0_S8_ifPKiSA_iPKfiiiSC_SC_iiiii --------------------------
	.section	.nv.shared._ZN4vllm25paged_attention_v1_kernelIthLi112ELi32ELi128ELNS_18Fp8KVCacheDataTypeE2ELb1EEEvPT_PKS2_PKT0_S8_ifPKiSA_iPKfiiiSC_SC_iiiii,"aw",@nobits
	.sectionflags	@""
	.align	16
.nv.shared._ZN4vllm25paged_attention_v1_kernelIthLi112ELi32ELi128ELNS_18Fp8KVCacheDataTypeE2ELb1EEEvPT_PKS2_PKT0_S8_ifPKiSA_iPKfiiiSC_SC_iiiii:
	.zero		1056


//--------------------- .nv.shared._ZN4vllm25paged_attention_v1_kernelIthLi96ELi32ELi128ELNS_18Fp8KVCacheDataTypeE2ELb1EEEvPT_PKS2_PKT0_S8_ifPKiSA_iPKfiiiSC_SC_iiiii --------------------------
	.section	.nv.shared._ZN4vllm25paged_attention_v1_kernelIthLi96ELi32ELi128ELNS_18Fp8KVCacheDataTypeE2ELb1EEEvPT_PKS2_PKT0_S8_ifPKiSA_iPKfiiiSC_SC_iiiii,"aw",@nobits
	.sectionflags	@""
	.align	16
.nv.shared._ZN4vllm25paged_attention_v1_kernelIthLi96ELi32ELi128ELNS_18Fp8KVCacheDataTypeE2ELb1EEEvPT_PKS2_PKT0_S8_ifPKiSA_iPKfiiiSC_SC_iiiii:
	.zero		1056


//--------------------- .nv.shared._ZN4vllm25paged_attention_v1_kernelIthLi80ELi32ELi128ELNS_18Fp8KVCacheDataTypeE2ELb1EEEvPT_PKS2_PKT0_S8_ifPKiSA_iPKfiiiSC_SC_iiiii --------------------------
	.section	.nv.shared._ZN4vllm25paged_attention_v1_kernelIthLi80ELi32ELi128ELNS_18Fp8KVCacheDataTypeE2ELb1EEEvPT_PKS2_PKT0_S8_ifPKiSA_iPKfiiiSC_SC_iiiii,"aw",@nobits
	.sectionflags	@""
	.align	16
.nv.shared._ZN4vllm25paged_attention_v1_kernelIthLi80ELi32ELi128ELNS_18Fp8KVCacheDataTypeE2ELb1EEEvPT_PKS2_PKT0_S8_ifPKiSA_iPKfiiiSC_SC_iiiii:
	.zero		1056


//--------------------- .nv.shared._ZN4vllm25paged_attention_v1_kernelIthLi64ELi32ELi128ELNS_18Fp8KVCacheDataTypeE2ELb1EEEvPT_PKS2_PKT0_S8_ifPKiSA_iPKfiiiSC_SC_iiiii --------------------------
	.section	.nv.shared._ZN4vllm25paged_attention_v1_kernelIthLi64ELi32ELi128ELNS_18Fp8KVCacheDataTypeE2ELb1EEEvPT_PKS2_PKT0_S8_ifPKiSA_iPKfiiiSC_SC_iiiii,"aw",@nobits
	.sectionflags	@""
	.align	16
.nv.shared._ZN4vllm25paged_attention_v1_kernelIthLi64ELi32ELi128ELNS_18Fp8KVCacheDataTypeE2ELb1EEEvPT_PKS2_PKT0_S8_ifPKiSA_iPKfiiiSC_SC_iiiii:
	.zero		1056


//--------------------- .nv.shared._ZN4vllm25paged_attention_v1_kernelIthLi32ELi32ELi128ELNS_18Fp8KVCacheDataTypeE2ELb1EEEvPT_PKS2_PKT0_S8_ifPKiSA_iPKfiiiSC_SC_iiiii --------------------------
	.section	.nv.shared._ZN4vllm25paged_attention_v1_kernelIthLi32ELi32ELi128ELNS_18Fp8KVCacheDataTypeE2ELb1EEEvPT_PKS2_PKT0_S8_ifPKiSA_iPKfiiiSC_SC_iiiii,"aw",@nobits
	.sectionflags	@""
	.align	16
.nv.shared._ZN4vllm25paged_attention_v1_kernelIthLi32ELi32ELi128ELNS_18Fp8KVCacheDataTypeE2ELb1EEEvPT_PKS2_PKT0_S8_ifPKiSA_iPKfiiiSC_SC_iiiii:
	.zero		1056


//--------------------- .nv.shared._ZN4vllm25paged_attention_v1_kernelIthLi256ELi16ELi128ELNS_18Fp8KVCacheDataTypeE2ELb0EEEvPT_PKS2_PKT0_S8_ifPKiSA_iPKfiiiSC_SC_iiiii --------------------------
	.section	.nv.shared._ZN4vllm25paged_attention_v1_kernelIthLi256ELi16ELi128ELNS_18Fp8KVCacheDataTypeE2ELb0EEEvPT_PKS2_PKT0_S8_ifPKiSA_iPKfiiiSC_SC_iiiii,"aw",@nobits
	.sectionflags	@""
	.align	16
.nv.shared._ZN4vllm25paged_attention_v1_kernelIthLi256ELi16ELi128ELNS_18Fp8KVCacheDataTypeE2ELb0EEEvPT_PKS2_PKT0_S8_ifPKiSA_iPKfiiiSC_SC_iiiii:
	.zero		1056


//--------------------- .nv.shared._ZN4vllm25paged_attention_v1_kernelIthLi192ELi16ELi128ELNS_18Fp8KVCacheDataTypeE2ELb0EEEvPT_PKS2_PKT0_S8_ifPKiSA_iPKfiiiSC_SC_iiiii --------------------------
	.section	.nv.shared._ZN4vllm25paged_attention_v1_kernelIthLi192ELi16ELi128ELNS_18Fp8KVCacheDataTypeE2ELb0EEEvPT_PKS2_PKT0_S8_ifPKiSA_iPKfiiiSC_SC_iiiii,"aw",@nobits
	.sectionflags	@""
	.align	16
.nv.shared._ZN4vllm25paged_attention_v1_kernelIthLi192ELi16ELi128ELNS_18Fp8KVCacheDataTypeE2ELb0EEEvPT_PKS2_PKT0_S8_ifPKiSA_iPKfiiiSC_SC_iiiii:
	.zero		1056


//--------------------- .nv.shared._ZN4vllm25paged_attention_v1_kernelIthLi128ELi16ELi128ELNS_18Fp8KVCacheDataTypeE2ELb0EEEvPT_PKS2_PKT0_S8_ifPKiSA_iPKfiiiSC_SC_iiiii --------------------------
	.section	.nv.shared._ZN4vllm25paged_attention_v1_kernelIthLi128ELi16ELi128ELNS_18Fp8KVCacheDataTypeE2ELb0EEEvPT_PKS2_PKT0_S8_ifPKiSA_iPKfiiiSC_SC_iiiii,"aw",@nobits
	.sectionflags	@""
	.align	16
.nv.shared._ZN4vllm25paged_attention_v1_kernelIthLi128ELi16ELi128ELNS_18Fp8KVCacheDataTypeE2ELb0EEEvPT_PKS2_PKT0_S8_ifPKiSA_iPKfiiiSC_SC_iiiii:
	.zero		1056


//--------------------- .nv.shared._ZN4vllm25paged_attention_v1_kernelIthLi120ELi16ELi128ELNS_18Fp8KVCacheDataTypeE2ELb0EEEvPT_PKS2_PKT0_S8_ifPKiSA_iPKfiiiSC_SC_iiiii --------------------------
	.section	.nv.shared._ZN4vllm25paged_attention_v1_kernelIthLi120ELi16ELi128ELNS_18Fp8KVCacheDataTypeE2ELb0EEEvPT_PKS2_PKT0_S8_ifPKiSA_iPKfiiiSC_SC_iiiii,"aw",@nobits
	.sectionflags	@""
	.align	16
.nv.shared._ZN4vllm25paged_attention_v1_kernelIthLi120ELi16ELi128ELNS_18Fp8KVCacheDataTypeE2ELb0EEEvPT_PKS2_PKT0_S8_ifPKiSA_iPKfiiiSC_SC_iiiii:
	.zero		1056


//--------------------- .nv.shared._ZN4vllm25paged_attention_v1_kernelIthLi112ELi16ELi128ELNS_18Fp8KVCacheDataTypeE2ELb0EEEvPT_PKS2_PKT0_S8_ifPKiSA_iPKfiiiSC_SC_iiiii --------------------------
	.section	.nv.shared._ZN4vllm25paged_attention_v1_kernelIthLi112ELi16ELi128ELNS_18Fp8KVCacheDataTypeE2ELb0EEEvPT_PKS2_PKT0_S8_ifPKiSA_iPKfiiiSC_SC_iiiii,"aw",@nobits
	.sectionflags	@""
	.align	16
.nv.shared._ZN4vllm25paged_attention_v1_kernelIthLi112ELi16ELi128ELNS_18Fp8KVCacheDataTypeE2ELb0EEEvPT_PKS2_PKT0_S8_ifPKiSA_iPKfiiiSC_SC_iiiii:
	.zero		1056


//--------------------- .nv.shared._ZN4vllm25paged_attention_v1_kernelIthLi96ELi16ELi128ELNS_18Fp8KVCacheDataTypeE2ELb0EEEvPT_PKS2_PKT0_S8_ifPKiSA_iPKfiiiSC_SC_iiiii --------------------------
	.section	.nv.shared._ZN4vllm25paged_attention_v1_kernelIthLi96ELi16ELi128ELNS_18Fp8KVCacheDataTypeE2ELb0EEEvPT_PKS2_PKT0_S8_ifPKiSA_iPKfiiiSC_SC_iiiii,"aw",@nobits
	.sectionflags	@""
	.align	16
.nv.shared._ZN4vllm25paged_attention_v1_kernelIthLi96ELi16ELi128ELNS_18Fp8KVCacheDataTypeE2ELb0EEEvPT_PKS2_PKT0_S8_ifPKiSA_iPKfiiiSC_SC_iiiii:
	.zero		1056


//--------------------- .nv.shared._ZN4vllm25paged_attention_v1_kernelIthLi80ELi16ELi128ELNS_18Fp8KVCacheDataTypeE2ELb0EEEvPT_PKS2_PKT0_S8_ifPKiSA_iPKfiiiSC_SC_iiiii --------------------------
	.section	.nv.shared._ZN4vllm25paged_attention_v1_kernelIthLi80ELi16ELi128ELNS_18Fp8KVCacheDataTypeE2ELb0EEEvPT_PKS2_PKT0_S8_ifPKiSA_iPKfiiiSC_SC_iiiii,"aw",@nobits
	.sectionflags	@""
	.align	16
.nv.shared._ZN4vllm25paged_attention_v1_kernelIthLi80ELi16ELi128ELNS_18Fp8KVCacheDataTypeE2ELb0EEEvPT_PKS2_PKT0_S8_ifPKiSA_iPKfiiiSC_SC_iiiii:
	.zero		1056


//--------------------- .nv.shared._ZN4vllm25paged_attention_v1_kernelIthLi64ELi16ELi128ELNS_18Fp8KVCacheDataTypeE2ELb0EEEvPT_PKS2_PKT0_S8_ifPKiSA_iPKfiiiSC_SC_iiiii --------------------------
	.section	.nv.shared._ZN4vllm25paged_attention_v1_kernelIthLi64ELi16ELi128ELNS_18Fp8KVCacheDataTypeE2ELb0EEEvPT_PKS2_PKT0_S8_ifPKiSA_iPKfiiiSC_SC_iiiii,"aw",@nobits
	.sectionflags	@""
	.align	16
.nv.shared._ZN4vllm25paged_attention_v1_kernelIthLi64ELi16ELi128ELNS_18Fp8KVCacheDataTypeE2ELb0EEEvPT_PKS2_PKT0_S8_ifPKiSA_iPKfiiiSC_SC_iiiii:
	.zero		1056


//--------------------- .nv.shared._ZN4vllm25paged_attention_v1_kernelIthLi32ELi16ELi128ELNS_18Fp8KVCacheDataTypeE2ELb0EEEvPT_PKS2_PKT0_S8_ifPKiSA_iPKfiiiSC_SC_iiiii --------------------------
	.section	.nv.shared._ZN4vllm25paged_attention_v1_kernelIthLi32ELi16ELi128ELNS_18Fp8KVCacheDataTypeE2ELb0EEEvPT_PKS2_PKT0_S8_ifPKiSA_iPKfiiiSC_SC_iiiii,"aw",@nobits
	.sectionflags	@""
	.align	16
.nv.shared._ZN4vllm25paged_attention_v1_kernelIthLi32ELi16ELi128ELNS_18Fp8KVCacheDataTypeE2ELb0EEEvPT_PKS2_PKT0_S8_ifPKiSA_iPKfiiiSC_SC_iiiii:
	.zero		1056


//--------------------- .nv.shared._ZN4vllm25paged_attention_v1_kernelIthLi256ELi16ELi128ELNS_18Fp8KVCacheDataTypeE2ELb1EEEvPT_PKS2_PKT0_S8_ifPKiSA_iPKfiiiSC_SC_iiiii --------------------------
	.section	.nv.shared._ZN4vllm25paged_attention_v1_kernelIthLi256ELi16ELi128ELNS_18Fp8KVCacheDataTypeE2ELb1EEEvPT_PKS2_PKT0_S8_ifPKiSA_iPKfiiiSC_SC_iiiii,"aw",@nobits
	.sectionflags	@""
	.align	16
.nv.shared._ZN4vllm25paged_attention_v1_kernelIthLi256ELi16ELi128ELNS_18Fp8KVCacheDataTypeE2ELb1EEEvPT_PKS2_PKT0_S8_ifPKiSA_iPKfiiiSC_SC_iiiii:
	.zero		1056


//--------------------- .nv.shared._ZN4vllm25paged_attention_v1_kernelIthLi192ELi16ELi128ELNS_18Fp8KVCacheDataTypeE2ELb1EEEvPT_PKS2_PKT0_S8_ifPKiSA_iPKfiiiSC_SC_iiiii --------------------------
	.section	.nv.shared._ZN4vllm25paged_attention_v1_kernelIthLi192ELi16ELi128ELNS_18Fp8KVCacheDataTypeE2ELb1EEEvPT_PKS2_PKT0_S8_ifPKiSA_iPKfiiiSC_SC_iiiii,"aw",@nobits
	.sectionflags	@""
	.align	16
.nv.shared._ZN4vllm25paged_attention_v1_kernelIthLi192ELi16ELi128ELNS_18Fp8KVCacheDataTypeE2ELb1EEEvPT_PKS2_PKT0_S8_ifPKiSA_iPKfiiiSC_SC_iiiii:
	.zero		1056


//--------------------- .nv.shared._ZN4vllm25paged_attention_v1_kernelIthLi128ELi16ELi128ELNS_18Fp8KVCacheDataTypeE2ELb1EEEvPT_PKS2_PKT0_S8_ifPKiSA_iPKfiiiSC_SC_iiiii --------------------------
	.section	.nv.shared._ZN4vllm25paged_attention_v1_kernelIthLi128ELi16ELi128ELNS_18Fp8KVCacheDataTypeE2ELb1EEEvPT_PKS2_PKT0_S8_ifPKiSA_iPKfiiiSC_SC_iiiii,"aw",@nobits
	.sectionflags	@""
	.align	16
.nv.shared._ZN4vllm25paged_attention_v1_kernelIthLi128ELi16ELi128ELNS_18Fp8KVCacheDataTypeE2ELb1EEEvPT_PKS2_PKT0_S8_ifPKiSA_iPKfiiiSC_SC_iiiii:
	.zero		1056


//--------------------- .nv.shared._ZN4vllm25paged_attention_v1_kernelIthLi120ELi16ELi128ELNS_18Fp8KVCacheDataTypeE2ELb1EEEvPT_PKS2_PKT0_S8_ifPKiSA_iPKfiiiSC_SC_iiiii --------------------------
	.section	.nv.shared._ZN4vllm25paged_attention_v1_kernelIthLi120ELi16ELi128ELNS_18Fp8KVCacheDataTypeE2ELb1EEEvPT_PKS2_PKT0_S8_ifPKiSA_iPKfiiiSC_SC_iiiii,"aw",@nobits
	.sectionflags	@""
	.align	16
.nv.shared._ZN4vllm25paged_attention_v1_kernelIthLi120ELi16ELi128ELNS_18Fp8KVCacheDataTypeE2ELb1EEEvPT_PKS2_PKT0_S8_ifPKiSA_iPKfiiiSC_SC_iiiii:
	.zero		1056


//--------------------- .nv.shared._ZN4vllm25paged_attention_v1_kernelIthLi112ELi16ELi128ELNS_18Fp8KVCacheDataTypeE2ELb1EEEvPT_PKS2_PKT0_S8_ifPKiSA_iPKfiiiSC_SC_iiiii --------------------------
	.section	.nv.shared._ZN4vllm25paged_attention_v1_kernelIthLi112ELi16ELi128ELNS_18Fp8KVCacheDataTypeE2ELb1EEEvPT_PKS2_PKT0_S8_ifPKiSA_iPKfiiiSC_SC_iiiii,"aw",@nobits
	.sectionflags	@""
	.align	16
.nv.shared._ZN4vllm25paged_attention_v1_kernelIthLi112ELi16ELi128ELNS_18Fp8KVCacheDataTypeE2ELb1EEEvPT_PKS2_PKT0_S8_ifPKiSA_iPKfiiiSC_SC_iiiii:
	.zero		1056


//--------------------- .nv.shared._ZN4vllm25paged_attention_v1_kernelIthLi96ELi16ELi128ELNS_18Fp8KVCacheDataTypeE2ELb1EEEvPT_PKS2_PKT0_S8_ifPKiSA_iPKfiiiSC_SC_iiiii --------------------------
	.section	.nv.shared._ZN4vllm25paged_attention_v1_kernelIthLi96ELi16ELi128ELNS_18Fp8KVCacheDataTypeE2ELb1EEEvPT_PKS2_PKT0_S8_ifPKiSA_iPKfiiiSC_SC_iiiii,"aw",@nobits
	.sectionflags	@""
	.align	16
.nv.shared._ZN4vllm25paged_attention_v1_kernelIthLi96ELi16ELi128ELNS_18Fp8KVCacheDataTypeE2ELb1EEEvPT_PKS2_PKT0_S8_ifPKiSA_iPKfiiiSC_SC_iiiii:
	.zero		1056


//--------------------- .nv.shared._ZN4vllm25paged_attention_v1_kernelIthLi80ELi16ELi128ELNS_18Fp8KVCacheDataTypeE2ELb1EEEvPT_PKS2_PKT0_S8_ifPKiSA_iPKfiiiSC_SC_iiiii --------------------------
	.section	.nv.shared._ZN4vllm25paged_attention_v1_kernelIthLi80ELi16ELi128ELNS_18Fp8KVCacheDataTypeE2ELb1EEEvPT_PKS2_PKT0_S8_ifPKiSA_iPKfiiiSC_SC_iiiii,"aw",@nobits
	.sectionflags	@""
	.align	16
.nv.shared._ZN4vllm25paged_attention_v1_kernelIthLi80ELi16ELi128ELNS_18Fp8KVCacheDataTypeE2ELb1EEEvPT_PKS2_PKT0_S8_ifPKiSA_iPKfiiiSC_SC_iiiii:
	.zero		1056


//--------------------- .nv.shared._ZN4vllm25paged_attention_v1_kernelIthLi64ELi16ELi128ELNS_18Fp8KVCacheDataTypeE2ELb1EEEvPT_PKS2_PKT0_S8_ifPKiSA_iPKfiiiSC_SC_iiiii --------------------------
	.section	.nv.shared._ZN4vllm25paged_attention_v1_kernelIthLi64ELi16ELi128ELNS_18Fp8KVCacheDataTypeE2ELb1EEEvPT_PKS2_PKT0_S8_ifPKiSA_iPKfiiiSC_SC_iiiii,"aw",@nobits
	.sectionflags	@""
	.align	16
.nv.shared._ZN4vllm25paged_attention_v1_kernelIthLi64ELi16ELi128ELNS_18Fp8KVCacheDataTypeE2ELb1EEEvPT_PKS2_PKT0_S8_ifPKiSA_iPKfiiiSC_SC_iiiii:
	.zero		1056


//--------------------- .nv.shared._ZN4vllm25paged_attention_v1_kernelIthLi32ELi16ELi128ELNS_18Fp8KVCacheDataTypeE2ELb1EEEvPT_PKS2_PKT0_S8_ifPKiSA_iPKfiiiSC_SC_iiiii --------------------------
	.section	.nv.shared._ZN4vllm25paged_attention_v1_kernelIthLi32ELi16ELi128ELNS_18Fp8KVCacheDataTypeE2ELb1EEEvPT_PKS2_PKT0_S8_ifPKiSA_iPKfiiiSC_SC_iiiii,"aw",@nobits
	.sectionflags	@""
	.align	16
.nv.shared._ZN4vllm25paged_attention_v1_kernelIthLi32ELi16ELi128ELNS_18Fp8KVCacheDataTypeE2ELb1EEEvPT_PKS2_PKT0_S8_ifPKiSA_iPKfiiiSC_SC_iiiii:
	.zero		1056


//--------------------- .nv.shared._ZN4vllm25paged_attention_v1_kernelIthLi256ELi8ELi128ELNS_18Fp8KVCacheDataTypeE2ELb0EEEvPT_PKS2_PKT0_S8_ifPKiSA_iPKfiiiSC_SC_iiiii --------------------------
	.section	.nv.shared._ZN4vllm25paged_attention_v1_kernelIthLi256ELi8ELi128ELNS_18Fp8KVCacheDataTypeE2ELb0EEEvPT_PKS2_PKT0_S8_ifPKiSA_iPKfiiiSC_SC_iiiii,"aw",@nobits
	.sectionflags	@""
	.align	16
.nv.shared._ZN4vllm25paged_attention_v1_kernelIthLi256ELi8ELi128ELNS_18Fp8KVCacheDataTypeE2ELb0EEEvPT_PKS2_PKT0_S8_ifPKiSA_iPKfiiiSC_SC_iiiii:
	.zero		1056


//--------------------- .nv.shared._ZN4vllm25paged_attention_v1_kernelIthLi192ELi8ELi128ELNS_18Fp8KVCacheDataTypeE2ELb0EEEvPT_PKS2_PKT0_S8_ifPKiSA_iPKfiiiSC_SC_iiiii --------------------------
	.section	.nv.shared._ZN4vllm25paged_attention_v1_kernelIthLi192ELi8ELi128ELNS_18Fp8KVCacheDataTypeE2ELb0EEEvPT_PKS2_PKT0_S8_ifPKiSA_iPKfiiiSC_SC_iiiii,"aw",@nobits
	.sectionflags	@""
	.align	16
.nv.shared._ZN4vllm25paged_attention_v1_kernelIthLi192ELi8ELi128ELNS_18Fp8KVCacheDataTypeE2ELb0EEEvPT_PKS2_PKT0_S8_ifPKiSA_iPKfiiiSC_SC_iiiii:
	.zero		1056


//--------------------- .nv.shared._ZN4vllm25paged_attention_v1_kernelIthLi128ELi8ELi128ELNS_18Fp8KVCacheDataTypeE2ELb0EEEvPT_PKS2_PKT0_S8_ifPKiSA_iPKfiiiSC_SC_iiiii --------------------------
	.section	.nv.shared._ZN4vllm25paged_attention_v1_kernelIthLi128ELi8ELi128ELNS_18Fp8KVCacheDataTypeE2ELb0EEEvPT_PKS2_PKT0_S8_ifPKiSA_iPKfiiiSC_SC_iiiii,"aw",@nobits
	.sectionflags	@""
	.align	16
.nv.shared._ZN4vllm25paged_attention_v1_kernelIthLi128ELi8ELi128ELNS_18Fp8KVCacheDataTypeE2ELb0EEEvPT_PKS2_PKT0_S8_ifPKiSA_iPKfiiiSC_SC_iiiii:
	.zero		1056


//--------------------- .nv.shared._ZN4vllm25paged_attention_v1_kernelIthLi120ELi8ELi128ELNS_18Fp8KVCacheDataTypeE2ELb0EEEvPT_PKS2_PKT0_S8_ifPKiSA_iPKfiiiSC_SC_iiiii --------------------------
	.section	.nv.shared._ZN4vllm25paged_attention_v1_kernelIthLi120ELi8ELi128ELNS_18Fp8KVCacheDataTypeE2ELb0EEEvPT_PKS2_PKT0_S8_ifPKiSA_iPKfiiiSC_SC_iiiii,"aw",@nobits
	.sectionflags	@""
	.align	16
.nv.shared._ZN4vllm25paged_attention_v1_kernelIthLi120ELi8ELi128ELNS_18Fp8KVCacheDataTypeE2ELb0EEEvPT_PKS2_PKT0_S8_ifPKiSA_iPKfiiiSC_SC_iiiii:
	.zero		1056


//--------------------- .nv.shared._ZN4vllm25paged_attention_v1_kernelIthLi112ELi8ELi128ELNS_18Fp8KVCacheDataTypeE2ELb0EEEvPT_PKS2_PKT0_S8_ifPKiSA_iPKfiiiSC_SC_iiiii --------------------------
	.section	.nv.shared._ZN4vllm25paged_attention_v1_kernelIthLi112ELi8ELi128ELNS_18Fp8KVCacheDataTypeE2ELb0EEEvPT_PKS2_PKT0_S8_ifPKiSA_iPKfiiiSC_SC_iiiii,"aw",@nobits
	.sectionflags	@""
	.align	16
.nv.shared._ZN4vllm25paged_attention_v1_kernelIthLi112ELi8ELi128ELNS_18Fp8KVCacheDataTypeE2ELb0EEEvPT_PKS2_PKT0_S8_ifPKiSA_iPKfiiiSC_SC_iiiii:
	.zero		1056


//--------------------- .nv.shared._ZN4vllm25paged_attention_v1_kernelIthLi96ELi8ELi128ELNS_18Fp8KVCacheDataTypeE2ELb0EEEvPT_PKS2_PKT0_S8_ifPKiSA_iPKfiiiSC_SC_iiiii --------------------------
	.section	.nv.shared._ZN4vllm25paged_attention_v1_kernelIthLi96ELi8ELi128ELNS_18Fp8KVCacheDataTypeE2ELb0EEEvPT_PKS2_PKT0_S8_ifPKiSA_iPKfiiiSC_SC_iiiii,"aw",@nobits
	.sectionflags	@""
	.align	16
.nv.shared._ZN4vllm25paged_attention_v1_kernelIthLi96ELi8ELi128ELNS_18Fp8KVCacheDataTypeE2ELb0EEEvPT_PKS2_PKT0_S8_ifPKiSA_iPKfiiiSC_SC_iiiii:
	.zero		1056


//--------------------- .nv.shared._ZN4vllm25paged_attention_v1_kernelIthLi80ELi8ELi128ELNS_18Fp8KVCacheDataTypeE2ELb0EEEvPT_PKS2_PKT0_S8_ifPKiSA_iPKfiiiSC_SC_iiiii --------------------------
	.section	.nv.shared._ZN4vllm25paged_attention_v1_kernelIthLi80ELi8ELi128ELNS_18Fp8KVCacheDataTypeE2ELb0EEEvPT_PKS2_PKT0_S8_ifPKiSA_iPKfiiiSC_SC_iiiii,"aw",@nobits
	.sectionflags	@""
	.align	16
.nv.shared._ZN4vllm25paged_attention_v1_kernelIthLi80ELi8ELi128ELNS_18Fp8KVCacheDataTypeE2ELb0EEEvPT_PKS2_PKT0_S8_ifPKiSA_iPKfiiiSC_SC_iiiii:
	.zero		1056


//--------------------- .nv.shared._ZN4vllm25paged_attention_v1_kernelIthLi64ELi8ELi128ELNS_18Fp8KVCacheDataTypeE2ELb0EEEvPT_PKS2_PKT0_S8_ifPKiSA_iPKfiiiSC_SC_iiiii --------------------------
	.section	.nv.shared._ZN4vllm25paged_attention_v1_kernelIthLi64ELi8ELi128ELNS_18Fp8KVCacheDataTypeE2ELb0EEEvPT_PKS2_PKT0_S8_ifPKiSA_iPKfiiiSC_SC_iiiii,"aw",@nobits
	.sectionflags	@""
	.align	16
.nv.shared._ZN4vllm25paged_attention_v1_kernelIthLi64ELi8ELi128ELNS_18Fp8KVCacheDataTypeE2ELb0EEEvPT_PKS2_PKT0_S8_ifPKiSA_iPKfiiiSC_SC_iiiii:
	.zero		1056


//--------------------- .nv.shared._ZN4vllm25paged_attention_v1_kernelIthLi32ELi8ELi128ELNS_18Fp8KVCacheDataTypeE2ELb0EEEvPT_PKS2_PKT0_S8_ifPKiSA_iPKfiiiSC_SC_iiiii --------------------------
	.section	.nv.shared._ZN4vllm25paged_attention_v1_kernelIthLi32ELi8ELi128ELNS_18Fp8KVCacheDataTypeE2ELb0EEEvPT_PKS2_PKT0_S8_ifPKiSA_iPKfiiiSC_SC_iiiii,"aw",@nobits
	.sectionflags	@""
	.align	16
.nv.shared._ZN4vllm25paged_attention_v1_kernelIthLi32ELi8ELi128ELNS_18Fp8KVCacheDataTypeE2ELb0EEEvPT_PKS2_PKT0_S8_ifPKiSA_iPKfiiiSC_SC_iiiii:
	.zero		1056


//--------------------- .nv.shared._ZN4vllm25paged_attention_v1_kernelIthLi256ELi8ELi128ELNS_18Fp8KVCacheDataTypeE2ELb1EEEvPT_PKS2_PKT0_S8_ifPKiSA_iPKfiiiSC_SC_iiiii --------------------------
	.section	.nv.shared._ZN4vllm25paged_attention_v1_kernelIthLi256ELi8ELi128ELNS_18Fp8KVCacheDataTypeE2ELb1EEEvPT_PKS2_PKT0_S8_ifPKiSA_iPKfiiiSC_SC_iiiii,"aw",@nobits
	.sectionflags	@""
	.align	16
.nv.shared._ZN4vllm25paged_attention_v1_kernelIthLi256ELi8ELi128ELNS_18Fp8KVCacheDataTypeE2ELb1EEEvPT_PKS2_PKT0_S8_ifPKiSA_iPKfiiiSC_SC_iiiii:
	.zero		1056


//--------------------- .nv.shared._ZN4vllm25paged_attention_v1_kernelIthLi192ELi8ELi128ELNS_18Fp8KVCacheDataTypeE2ELb1EEEvPT_PKS2_PKT0_S8_ifPKiSA_iPKfiiiSC_SC_iiiii --------------------------
	.section	.nv.shared._ZN4vllm25paged_attention_v1_kernelIthLi192ELi8ELi128ELNS_18Fp8KVCacheDataTypeE2ELb1EEEvPT_PKS2_PKT0_S8_ifPKiSA_iPKfiiiSC_SC_iiiii,"aw",@nobits
	.sectionflags	@""
	.align	16
.nv.shared._ZN4vllm25paged_attention_v1_kernelIthLi192ELi8ELi128ELNS_18Fp8KVCacheDataTypeE2ELb1EEEvPT_PKS2_PKT0_S8_ifPKiSA_iPKfiiiSC_SC_iiiii:
	.zero		1056


//--------------------- .nv.shared._ZN4vllm25paged_attention_v1_kernelIthLi128ELi8ELi128ELNS_18Fp8KVCacheDataTypeE2ELb1EEEvPT_PKS2_PKT0_S8_ifPKiSA_iPKfiiiSC_SC_iiiii --------------------------
	.section	.nv.shared._ZN4vllm25paged_attention_v1_kernelIthLi128ELi8ELi128ELNS_18Fp8KVCacheDataTypeE2ELb1EEEvPT_PKS2_PKT0_S8_ifPKiSA_iPKfiiiSC_SC_iiiii,"aw",@nobits
	.sectionflags	@""
	.align	16
.nv.shared._ZN4vllm25paged_attention_v1_kernelIthLi128ELi8ELi128ELNS_18Fp8KVCacheDataTypeE2ELb1EEEvPT_PKS2_PKT0_S8_ifPKiSA_iPKfiiiSC_SC_iiiii:
	.zero		1056


//--------------------- .nv.shared._ZN4vllm25paged_attention_v1_kernelIthLi120ELi8ELi128ELNS_18Fp8KVCacheDataTypeE2ELb1EEEvPT_PKS2_PKT0_S8_ifPKiSA_iPKfiiiSC_SC_iiiii --------------------------
	.section	.nv.shared._ZN4vllm25paged_attention_v1_kernelIthLi120ELi8ELi128ELNS_18Fp8KVCacheDataTypeE2ELb1EEEvPT_PKS2_PKT0_S8_ifPKiSA_iPKfiiiSC_SC_iiiii,"aw",@nobits
	.sectionflags	@""
	.align	16
.nv.shared._ZN4vllm25paged_attention_v1_kernelIthLi120ELi8ELi128ELNS_18Fp8KVCacheDataTypeE2ELb1EEEvPT_PKS2_PKT0_S8_ifPKiSA_iPKfiiiSC_SC_iiiii:
	.zero		1056


//--------------------- .nv.shared._ZN4vllm25paged_attention_v1_kernelIthLi112ELi8ELi128ELNS_18Fp8KVCacheDataTypeE2ELb1EEEvPT_PKS2_PKT0_S8_ifPKiSA_iPKfiiiSC_SC_iiiii --------------------------
	.section	.nv.shared._ZN4vllm25paged_attention_v1_kernelIthLi112ELi8ELi128ELNS_18Fp8KVCacheDataTypeE2ELb1EEEvPT_PKS2_PKT0_S8_ifPKiSA_iPKfiiiSC_SC_iiiii,"aw",@nobits
	.sectionflags	@""
	.align	16
.nv.shared._ZN4vllm25paged_attention_v1_kernelIthLi112ELi8ELi128ELNS_18Fp8KVCacheDataTypeE2ELb1EEEvPT_PKS2_PKT0_S8_ifPKiSA_iPKfiiiSC_SC_iiiii:
	.zero		1056


//--------------------- .nv.shared._ZN4vllm25paged_attention_v1_kernelIthLi96ELi8ELi128ELNS_18Fp8KVCacheDataTypeE2ELb1EEEvPT_PKS2_PKT0_S8_ifPKiSA_iPKfiiiSC_SC_iiiii --------------------------
	.section	.nv.shared._ZN4vllm25paged_attention_v1_kernelIthLi96ELi8ELi128ELNS_18Fp8KVCacheDataTypeE2ELb1EEEvPT_PKS2_PKT0_S8_ifPKiSA_iPKfiiiSC_SC_iiiii,"aw",@nobits
	.sectionflags	@""
	.align	16
.nv.shared._ZN4vllm25paged_attention_v1_kernelIthLi96ELi8ELi128ELNS_18Fp8KVCacheDataTypeE2ELb1EEEvPT_PKS2_PKT0_S8_ifPKiSA_iPKfiiiSC_SC_iiiii:
	.zero		1056


//--------------------- .nv.shared._ZN4vllm25paged_attention_v1_kernelIthLi80ELi8ELi128ELNS_18Fp8KVCacheDataTypeE2ELb1EEEvPT_PKS2_PKT0_S8_ifPKiSA_iPKfiiiSC_SC_iiiii --------------------------
	.section	.nv.shared._ZN4vllm25paged_attention_v1_kernelIthLi80ELi8ELi128ELNS_18Fp8KVCacheDataTypeE2ELb1EEEvPT_PKS2_PKT0_S8_ifPKiSA_iPKfiiiSC_SC_iiiii,"aw",@nobits
	.sectionflags	@""
	.align	16
.nv.shared._ZN4vllm25paged_attention_v1_kernelIthLi80ELi8ELi128ELNS_18Fp8KVCacheDataTypeE2ELb1EEEvPT_PKS2_PKT0_S8_ifPKiSA_iPKfiiiSC_SC_iiiii:
	.zero		1056


//--------------------- .nv.shared._ZN4vllm25paged_attention_v1_kernelIthLi64ELi8ELi128ELNS_18Fp8KVCacheDataTypeE2ELb1EEEvPT_PKS2_PKT0_S8_ifPKiSA_iPKfiiiSC_SC_iiiii --------------------------
	.section	.nv.shared._ZN4vllm25paged_attention_v1_kernelIthLi64ELi8ELi128ELNS_18Fp8KVCacheDataTypeE2ELb1EEEvPT_PKS2_PKT0_S8_ifPKiSA_iPKfiiiSC_SC_iiiii,"aw",@nobits
	.sectionflags	@""
	.align	16
.nv.shared._ZN4vllm25paged_attention_v1_kernelIthLi64ELi8ELi128ELNS_18Fp8KVCacheDataTypeE2ELb1EEEvPT_PKS2_PKT0_S8_ifPKiSA_iPKfiiiSC_SC_iiiii:
	.zero		1056


//--------------------- .nv.shared._ZN4vllm25paged_attention_v1_kernelIthLi32ELi8ELi128ELNS_18Fp8KVCacheDataTypeE2ELb1EEEvPT_PKS2_PKT0_S8_ifPKiSA_iPKfiiiSC_SC_iiiii --------------------------
	.section	.nv.shared._ZN4vllm25paged_attention_v1_kernelIthLi32ELi8ELi128ELNS_18Fp8KVCacheDataTypeE2ELb1EEEvPT_PKS2_PKT0_S8_ifPKiSA_iPKfiiiSC_SC_iiiii,"aw",@nobits
	.sectionflags	@""
	.align	16
.nv.shared._ZN4vllm25paged_attention_v1_kernelIthLi32ELi8ELi128ELNS_18Fp8KVCacheDataTypeE2ELb1EEEvPT_PKS2_PKT0_S8_ifPKiSA_iPKfiiiSC_SC_iiiii:
	.zero		1056


//--------------------- .nv.shared._ZN4vllm25paged_attention_v1_kernelIfhLi256ELi32ELi128ELNS_18Fp8KVCacheDataTypeE2ELb0EEEvPT_PKS2_PKT0_S8_ifPKiSA_iPKfiiiSC_SC_iiiii --------------------------
	.section	.nv.shared._ZN4vllm25paged_attention_v1_kernelIfhLi256ELi32ELi128ELNS_18Fp8KVCacheDataTypeE2ELb0EEEvPT_PKS2_PKT0_S8_ifPKiSA_iPKfiiiSC_SC_iiiii,"aw",@nobits
	.sectionflags	@""
	.align	16
.nv.shared._ZN4vllm25paged_attention_v1_kernelIfhLi256ELi32ELi128ELNS_18Fp8KVCacheDataTypeE2ELb0EEEvPT_PKS2_PKT0_S8_ifPKiSA_iPKfiiiSC_SC_iiiii:
	.zero		1056


//--------------------- .nv.shared._ZN4vllm25paged_attention_v1_kernelIfhLi192ELi32ELi128ELNS_18Fp8KVCacheDataTypeE2ELb0EEEvPT_PKS2_PKT0_S8_ifPKiSA_iPKfiiiSC_SC_iiiii --------------------------
	.section	.nv.shared._ZN4vllm25paged_attention_v1_kernelIfhLi192ELi32ELi128ELNS_18Fp8KVCacheDataTypeE2ELb0EEEvPT_PKS2_PKT0_S8_ifPKiSA_iPKfiiiSC_SC_iiiii,"aw",@nobits
	.sectionflags	@""
	.align	16
.nv.shared._ZN4vllm25paged_attention_v1_kernelIfhLi192ELi32ELi128ELNS_18Fp8KVCacheDataTypeE2ELb0EEEvPT_PKS2_PKT0_S8_ifPKiSA_iPKfiiiSC_SC_iiiii:
	.zero		1056


//--------------------- .nv.shared._ZN4vllm25paged_attention_v1_kernelIfhLi128ELi32ELi128ELNS_18Fp8KVCacheDataTypeE2ELb0EEEvPT_PKS2_PKT0_S8_ifPKiSA_iPKfiiiSC_SC_iiiii --------------------------
	.section	.nv.shared._ZN4vllm25paged_attention_v1_kernelIfhLi128ELi32ELi128ELNS_18Fp8KVCacheDataTypeE2ELb0EEEvPT_PKS2_PKT0_S8_ifPKiSA_iPKfiiiSC_SC_iiiii,"aw",@nobits
	.sectionflags	@""
	.align	16
.nv.shared._ZN4vllm25paged_attention_v1_kernelIfhLi128ELi32ELi128ELNS_18Fp8KVCacheDataTypeE2ELb0EEEvPT_PKS2_PKT0_S8_ifPKiSA_iPKfiiiSC_SC_iiiii:
	.zero		1056


//--------------------- .nv.shared._ZN4vllm25paged_attention_v1_kernelIfhLi120ELi32ELi128ELNS_18Fp8KVCacheDataTypeE2ELb0EEEvPT_PKS2_PKT0_S8_ifPKiSA_iPKfiiiSC_SC_iiiii --------------------------
	.section	.nv.shared._ZN4vllm25paged_attention_v1_kernelIfhLi120ELi32ELi128ELNS_18Fp8KVCacheDataTypeE2ELb0EEEvPT_PKS2_PKT0_S8_ifPKiSA_iPKfiiiSC_SC_iiiii,"aw",@nobits
	.sectionflags	@""
	.align	16
.nv.shared._ZN4vllm25paged_attention_v1_kernelIfhLi120ELi32ELi128ELNS_18Fp8KVCacheDataTypeE2ELb0EEEvPT_PKS2_PKT0_S8_ifPKiSA_iPKfiiiSC_SC_iiiii:
	.zero		1056


//--------------------- .nv.shared._ZN4vllm25paged_attention_v1_kernelIfhLi112ELi32ELi128ELNS_18Fp8KVCacheDataTypeE2ELb0EEEvPT_PKS2_PKT0_S8_ifPKiSA_iPKfiiiSC_SC_iiiii --------------------------
	.section	.nv.shared._ZN4vllm25paged_attention_v1_kernelIfhLi112ELi32ELi128ELNS_18Fp8KVCacheDataTypeE2ELb0EEEvPT_PKS2_PKT0_S8_ifPKiSA_iPKfiiiSC_SC_iiiii,"aw",@nobits
	.sectionflags	@""
	.align	16
.nv.shared._ZN4vllm25paged_attention_v1_kernelIfhLi112ELi32ELi128ELNS_18Fp8KVCacheDataTypeE2ELb0EEEvPT_PKS2_PKT0_S8_ifPKiSA_iPKfiiiSC_SC_iiiii:
	.zero		1056


//--------------------- .nv.shared._ZN4vllm25paged_attention_v1_kernelIfhLi96ELi32ELi128ELNS_18Fp8KVCacheDataTypeE2ELb0EEEvPT_PKS2_PKT0_S8_ifPKiSA_iPKfiiiSC_SC_iiiii --------------------------
	.section	.nv.shared._ZN4vllm25paged_attention_v1_kernelIfhLi96ELi32ELi128ELNS_18Fp8KVCacheDataTypeE2ELb0EEEvPT_PKS2_PKT0_S8_ifPKiSA_iPKfiiiSC_SC_iiiii,"aw",@nobits
	.sectionflags	@""
	.align	16
.nv.shared._ZN4vllm25paged_attention_v1_kernelIfhLi96ELi32ELi128ELNS_18Fp8KVCacheDataTypeE2ELb0EEEvPT_PKS2_PKT0_S8_ifPKiSA_iPKfiiiSC_SC_iiiii:
	.zero		1056


//--------------------- .nv.shared._ZN4vllm25paged_attention_v1_kernelIfhLi80ELi32ELi128ELNS_18Fp8KVCacheDataTypeE2ELb0EEEvPT_PKS2_PKT0_S8_ifPKiSA_iPKfiiiSC_SC_iiiii --------------------------
	.section	.nv.shared._ZN4vllm25paged_attention_v1_kernelIfhLi80ELi32ELi128ELNS_18Fp8KVCacheDataTypeE2ELb0EEEvPT_PKS2_PKT0_S8_ifPKiSA_iPKfiiiSC_SC_iiiii,"aw",@nobits
	.sectionflags	@""
	.align	16
.nv.shared._ZN4vllm25paged_attention_v1_kernelIfhLi80ELi32ELi128ELNS_18Fp8KVCacheDataTypeE2ELb0EEEvPT_PKS2_PKT0_S8_ifPKiSA_iPKfiiiSC_SC_iiiii:
	.zero		1056


//--------------------- .nv.shared._ZN4vllm25paged_attention_v1_kernelIfhLi64ELi32ELi128ELNS_18Fp8KVCacheDataTypeE2ELb0EEEvPT_PKS2_PKT0_S8_ifPKiSA_iPKfiiiSC_SC_iiiii --------------------------
	.section	.nv.shared._ZN4vllm25paged_attention_v1_kernelIfhLi64ELi32ELi128ELNS_18Fp8KVCacheDataTypeE2ELb0EEEvPT_PKS2_PKT0_S8_ifPKiSA_iPKfiiiSC_SC_iiiii,"aw",@nobits
	.sectionflags	@""
	.align	16
.nv.shared._ZN4vllm25paged_attention_v1_kernelIfhLi64ELi32ELi128ELNS_18Fp8KVCacheDataTypeE2ELb0EEEvPT_PKS2_PKT0_S8_ifPKiSA_iPKfiiiSC_SC_iiiii:
	.zero		1056


//--------------------- .nv.shared._ZN4vllm25paged_attention_v1_kernelIfhLi32ELi32ELi128ELNS_18Fp8KVCacheDataTypeE2ELb0EEEvPT_PKS2_PKT0_S8_ifPKiSA_iPKfiiiSC_SC_iiiii --------------------------
	.section	.nv.shared._ZN4vllm25paged_attention_v1_kernelIfhLi32ELi32ELi128ELNS_18Fp8KVCacheDataTypeE2ELb0EEEvPT_PKS2_PKT0_S8_ifPKiSA_iPKfiiiSC_SC_iiiii,"aw",@nobits
	.sectionflags	@""
	.align	16
.nv.shared._ZN4vllm25paged_attention_v1_kernelIfhLi32ELi32ELi128ELNS_18Fp8KVCacheDataTypeE2ELb0EEEvPT_PKS2_PKT0_S8_ifPKiSA_iPKfiiiSC_SC_iiiii:
	.zero		1056


//--------------------- .nv.shared._ZN4vllm25paged_attention_v1_kernelIfhLi256ELi32ELi128ELNS_18Fp8KVCacheDataTypeE2ELb1EEEvPT_PKS2_PKT0_S8_ifPKiSA_iPKfiiiSC_SC_iiiii --------------------------
	.section	.nv.shared._ZN4vllm25paged_attention_v1_kernelIfhLi256ELi32ELi128ELNS_18Fp8KVCacheDataTypeE2ELb1EEEvPT_PKS2_PKT0_S8_ifPKiSA_iPKfiiiSC_SC_iiiii,"aw",@nobits
	.sectionflags	@""
	.align	16
.nv.shared._ZN4vllm25paged_attention_v1_kernelIfhLi256ELi32ELi128ELNS_18Fp8KVCacheDataTypeE2ELb1EEEvPT_PKS2_PKT0_S8_ifPKiSA_iPKfiiiSC_SC_iiiii:
	.zero		1056


//--------------------- .nv.shared._ZN4vllm25paged_attention_v1_kernelIfhLi192ELi32ELi128ELNS_18Fp8KVCacheDataTypeE2ELb1EEEvPT_PKS2_PKT0_S8_ifPKiSA_iPKfiiiSC_SC_iiiii --------------------------
	.section	.nv.shared._ZN4vllm25paged_attention_v1_kernelIfhLi192ELi32ELi128ELNS_18Fp8KVCacheDataTypeE2ELb1EEEvPT_PKS2_PKT0_S8_ifPKiSA_iPKfiiiSC_SC_iiiii,"aw",@nobits
	.sectionflags	@""
	.align	16
.nv.shared._ZN4vllm25paged_attention_v1_kernelIfhLi192ELi32ELi128ELNS_18Fp8KVCacheDataTypeE2ELb1EEEvPT_PKS2_PKT0_S8_ifPKiSA_iPKfiiiSC_SC_iiiii:
	.zero		1056


//--------------------- .nv.shared._ZN4vllm25paged_attention_v1_kernelIfhLi128ELi32ELi128ELNS_18Fp8KVCacheDataTypeE2ELb1EEEvPT_PKS2_PKT0_S8_ifPKiSA_iPKfiiiSC_SC_iiiii --------------------------
	.section	.nv.shared._ZN4vllm25paged_attention_v1_kernelIfhLi128ELi32ELi128ELNS_18Fp8KVCacheDataTypeE2ELb1EEEvPT_PKS2_PKT0_S8_ifPKiSA_iPKfiiiSC_SC_iiiii,"aw",@nobits
	.sectionflags	@""
	.align	16
.nv.shared._ZN4vllm25paged_attention_v1_kernelIfhLi128ELi32ELi128ELNS_18Fp8KVCacheDataTypeE2ELb1EEEvPT_PKS2_PKT0_S8_ifPKiSA_iPKfiiiSC_SC_iiiii:
	.zero		1056


//--------------------- .nv.shared._ZN4vllm25paged_attention_v1_kernelIfhLi120ELi32ELi128ELNS_18Fp8KVCacheDataTypeE2ELb1EEEvPT_PKS2_PKT0_S8_ifPKiSA_iPKfiiiSC_SC_iiiii --------------------------
	.section	.nv.shared._ZN4vllm25paged_attention_v1_kernelIfhLi120ELi32ELi128ELNS_18Fp8KVCacheDataTypeE2ELb1EEEvPT_PKS2_PKT0_S8_ifPKiSA_iPKfiiiSC_SC_iiiii,"aw",@nobits
	.sectionflags	@""
	.align	16
.nv.shared._ZN4vllm25paged_attention_v1_kernelIfhLi120ELi32ELi128ELNS_18Fp8KVCacheDataTypeE2ELb1EEEvPT_PKS2_PKT0_S8_ifPKiSA_iPKfiiiSC_SC_iiiii:
	.zero		1056


//--------------------- .nv.shared._ZN4vllm25paged_attention_v1_kernelIfhLi112ELi32ELi128ELNS_18Fp8KVCacheDataTypeE2ELb1EEEvPT_PKS2_PKT0_S8_ifPKiSA_iPKfiiiSC_SC_iiiii --------------------------
	.section	.nv.shared._ZN4vllm25paged_attention_v1_kernelIfhLi112ELi32ELi128ELNS_18Fp8KVCacheDataTypeE2ELb1EEEvPT_PKS2_PKT0_S8_ifPKiSA_iPKfiiiSC_SC_iiiii,"aw",@nobits
	.sectionflags	@""
	.align	16
.nv.shared._ZN4vllm25paged_attention_v1_kernelIfhLi112ELi32ELi128ELNS_18Fp8KVCacheDataTypeE2ELb1EEEvPT_PKS2_PKT0_S8_ifPKiSA_iPKfiiiSC_SC_iiiii:
	.zero		1056


//--------------------- .nv.shared._ZN4vllm25paged_attention_v1_kernelIfhLi96ELi32ELi128ELNS_18Fp8KVCacheDataTypeE2ELb1EEEvPT_PKS2_PKT0_S8_ifPKiSA_iPKfiiiSC_SC_iiiii --------------------------
	.section	.nv.shared._ZN4vllm25paged_attention_v1_kernelIfhLi96ELi32ELi128ELNS_18Fp8KVCacheDataTypeE2ELb1EEEvPT_PKS2_PKT0_S8_ifPKiSA_iPKfiiiSC_SC_iiiii,"aw",@nobits
	.sectionflags	@""
	.align	16
.nv.shared._ZN4vllm25paged_attention_v1_kernelIfhLi96ELi32ELi128ELNS_18Fp8KVCacheDataTypeE2ELb1EEEvPT_PKS2_PKT0_S8_ifPKiSA_iPKfiiiSC_SC_iiiii:
	.zero		1056


//--------------------- .nv.shared._ZN4vllm25paged_attention_v1_kernelIfhLi80ELi32ELi128ELNS_18Fp8KVCacheDataTypeE2ELb1EEEvPT_PKS2_PKT0_S8_ifPKiSA_iPKfiiiSC_SC_iiiii --------------------------
	.section	.nv.shared._ZN4vllm25paged_attention_v1_kernelIfhLi80ELi32ELi128ELNS_18Fp8KVCacheDataTypeE2ELb1EEEvPT_PKS2_PKT0_S8_ifPKiSA_iPKfiiiSC_SC_iiiii,"aw",@nobits
	.sectionflags	@""
	.align	16
.nv.shared._ZN4vllm25paged_attention_v1_kernelIfhLi80ELi32ELi128ELNS_18Fp8KVCacheDataTypeE2ELb1EEEvPT_PKS2_PKT0_S8_ifPKiSA_iPKfiiiSC_SC_iiiii:
	.zero		1056


//--------------------- .nv.shared._ZN4vllm25paged_attention_v1_kernelIfhLi64ELi32ELi128ELNS_18Fp8KVCacheDataTypeE2ELb1EEEvPT_PKS2_PKT0_S8_ifPKiSA_iPKfiiiSC_SC_iiiii --------------------------
	.section	.nv.shared._ZN4vllm25paged_attention_v1_kernelIfhLi64ELi32ELi128ELNS_18Fp8KVCacheDataTypeE2ELb1EEEvPT_PKS2_PKT0_S8_ifPKiSA_iPKfiiiSC_SC_iiiii,"aw",@nobits
	.sectionflags	@""
	.align	16
.nv.shared._ZN4vllm25paged_attention_v1_kernelIfhLi64ELi32ELi128ELNS_18Fp8KVCacheDataTypeE2ELb1EEEvPT_PKS2_PKT0_S8_ifPKiSA_iPKfiiiSC_SC_iiiii:
	.zero		1056


//--------------------- .nv.shared._ZN4vllm25paged_attention_v1_kernelIfhLi32ELi32ELi128ELNS_18Fp8KVCacheDataTypeE2ELb1EEEvPT_PKS2_PKT0_S8_ifPKiSA_iPKfiiiSC_SC_iiiii --------------------------
	.section	.nv.shared._ZN4vllm25paged_attention_v1_kernelIfhLi32ELi32ELi128ELNS_18Fp8KVCacheDataTypeE2ELb1EEEvPT_PKS2_PKT0_S8_ifPKiSA_iPKfiiiSC_SC_iiiii,"aw",@nobits
	.sectionflags	@""
	.align	16
.nv.shared._ZN4vllm25paged_attention_v1_kernelIfhLi32ELi32ELi128ELNS_18Fp8KVCacheDataTypeE2ELb1EEEvPT_PKS2_PKT0_S8_ifPKiSA_iPKfiiiSC_SC_iiiii:
	.zero		1056


//--------------------- .nv.shared._ZN4vllm25paged_attention_v1_kernelIfhLi256ELi16ELi128ELNS_18Fp8KVCacheDataTypeE2ELb0EEEvPT_PKS2_PKT0_S8_ifPKiSA_iPKfiiiSC_SC_iiiii --------------------------
	.section	.nv.shared._ZN4vllm25paged_attention_v1_kernelIfhLi256ELi16ELi128ELNS_18Fp8KVCacheDataTypeE2ELb0EEEvPT_PKS2_PKT0_S8_ifPKiSA_iPKfiiiSC_SC_iiiii,"aw",@nobits
	.sectionflags	@""
	.align	16
.nv.shared._ZN4vllm25paged_attention_v1_kernelIfhLi256ELi16ELi128ELNS_18Fp8KVCacheDataTypeE2ELb0EEEvPT_PKS2_PKT0_S8_ifPKiSA_iPKfiiiSC_SC_iiiii:
	.zero		1056


//--------------------- .nv.shared._ZN4vllm25paged_attention_v1_kernelIfhLi192ELi16ELi128ELNS_18Fp8KVCacheDataTypeE2ELb0EEEvPT_PKS2_PKT0_S8_ifPKiSA_iPKfiiiSC_SC_iiiii --------------------------
	.section	.nv.shared._ZN4vllm25paged_attention_v1_kernelIfhLi192ELi16ELi128ELNS_18Fp8KVCacheDataTypeE2ELb0EEEvPT_PKS2_PKT0_S8_ifPKiSA_iPKfiiiSC_SC_iiiii,"aw",@nobits
	.sectionflags	@""
	.align	16
.nv.shared._ZN4vllm25paged_attention_v1_kernelIfhLi192ELi16ELi128ELNS_18Fp8KVCacheDataTypeE2ELb0EEEvPT_PKS2_PKT0_S8_ifPKiSA_iPKfiiiSC_SC_iiiii:
	.zero		1056


//--------------------- .nv.shared._ZN4vllm25paged_attention_v1_kernelIfhLi128ELi16ELi128ELNS_18Fp8KVCacheDataTypeE2ELb0EEEvPT_PKS2_PKT0_S8_ifPKiSA_iPKfiiiSC_SC_iiiii --------------------------
	.section	.nv.shared._ZN4vllm25paged_attention_v1_kernelIfhLi128ELi16ELi128ELNS_18Fp8KVCacheDataTypeE2ELb0EEEvPT_PKS2_PKT0_S8_ifPKiSA_iPKfiiiSC_SC_iiiii,"aw",@nobits
	.sectionflags	@""
	.align	16
.nv.shared._ZN4vllm25paged_attention_v1_kernelIfhLi128ELi16ELi128ELNS_18Fp8KVCacheDataTypeE2ELb0EEEvPT_PKS2_PKT0_S8_ifPKiSA_iPKfiiiSC_SC_iiiii:
	.zero		1056


//--------------------- .nv.shared._ZN4vllm25paged_attention_v1_kernelIfhLi120ELi16ELi128ELNS_18Fp8KVCacheDataTypeE2ELb0EEEvPT_PKS2_PKT0_S8_ifPKiSA_iPKfiiiSC_SC_iiiii --------------------------
	.section	.nv.shared._ZN4vllm25paged_attention_v1_kernelIfhLi120ELi16ELi128ELNS_18Fp8KVCacheDataTypeE2ELb0EEEvPT_PKS2_PKT0_S8_ifPKiSA_iPKfiiiSC_SC_iiiii,"aw",@nobits
	.sectionflags	@""
	.align	16
.nv.shared._ZN4vllm25paged_attention_v1_kernelIfhLi120ELi16ELi128ELNS_18Fp8KVCacheDataTypeE2ELb0EEEvPT_PKS2_PKT0_S8_ifPKiSA_iPKfiiiSC_SC_iiiii:
	.zero		1056


//--------------------- .nv.shared._ZN4vllm25paged_attention_v1_kernelIfhLi112ELi16ELi128ELNS_18Fp8KVCacheDataTypeE2ELb0EEEvPT_PKS2_PKT0_S8_ifPKiSA_iPKfiiiSC_SC_iiiii --------------------------
	.section	.nv.shared._ZN4vllm25paged_attention_v1_kernelIfhLi112ELi16ELi128ELNS_18Fp8KVCacheDataTypeE2ELb0EEEvPT_PKS2_PKT0_S8_ifPKiSA_iPKfiiiSC_SC_iiiii,"aw",@nobits
	.sectionflags	@""
	.align	16
.nv.shared._ZN4vllm25paged_attention_v1_kernelIfhLi112ELi16ELi128ELNS_18Fp8KVCacheDataTypeE2ELb0EEEvPT_PKS2_PKT0_S8_ifPKiSA_iPKfiiiSC_SC_iiiii:
	.zero		1056


//--------------------- .nv.shared._ZN4vllm25paged_attention_v1_kernelIfhLi96ELi16ELi128ELNS_18Fp8KVCacheDataTypeE2ELb0EEEvPT_PKS2_PKT0_S8_ifPKiSA_iPKfiiiSC_SC_iiiii --------------------------
	.section	.nv.shared._ZN4vllm25paged_attention_v1_kernelIfhLi96ELi16ELi128ELNS_18Fp8KVCacheDataTypeE2ELb0EEEvPT_PKS2_PKT0_S8_ifPKiSA_iPKfiiiSC_SC_iiiii,"aw",@nobits
	.sectionflags	@""
	.align	16
.nv.shared._ZN4vllm25paged_attention_v1_kernelIfhLi96ELi16ELi128ELNS_18Fp8KVCacheDataTypeE2ELb0EEEvPT_PKS2_PKT0_S8_ifPKiSA_iPKfiiiSC_SC_iiiii:
	.zero		1056


//--------------------- .nv.shared._ZN4vllm25paged_attention_v1_kernelIfhLi80ELi16ELi128ELNS_18Fp8KVCacheDataTypeE2ELb0EEEvPT_PKS2_PKT0_S8_ifPKiSA_iPKfiiiSC_SC_iiiii --------------------------
	.section	.nv.shared._ZN4vllm25paged_attention_v1_kernelIfhLi80ELi16ELi128ELNS_18Fp8KVCacheDataTypeE2ELb0EEEvPT_PKS2_PKT0_S8_ifPKiSA_iPKfiiiSC_SC_iiiii,"aw",@nobits
	.sectionflags	@""
	.align	16
.nv.shared._ZN4vllm25paged_attention_v1_kernelIfhLi80ELi16ELi128ELNS_18Fp8KVCacheDataTypeE2ELb0EEEvPT_PKS2_PKT0_S8_ifPKiSA_iPKfiiiSC_SC_iiiii:
	.zero		1056


//--------------------- .nv.shared._ZN4vllm25paged_attention_v1_kernelIfhLi64ELi16ELi128ELNS_18Fp8KVCacheDataTypeE2ELb0EEEvPT_PKS2_PKT0_S8_ifPKiSA_iPKfiiiSC_SC_iiiii --------------------------
	.section	.nv.shared._ZN4vllm25paged_attention_v1_kernelIfhLi64ELi16ELi128ELNS_18Fp8KVCacheDataTypeE2ELb0EEEvPT_PKS2_PKT0_S8_ifPKiSA_iPKfiiiSC_SC_iiiii,"aw",@nobits
	.sectionflags	@""
	.align	16
.nv.shared._ZN4vllm25paged_attention_v1_kernelIfhLi64ELi16ELi128ELNS_18Fp8KVCacheDataTypeE2ELb0EEEvPT_PKS2_PKT0_S8_ifPKiSA_iPKfiiiSC_SC_iiiii:
	.zero		1056


//--------------------- .nv.shared._ZN4vllm25paged_attention_v1_kernelIfhLi32ELi16ELi128ELNS_18Fp8KVCacheDataTypeE2ELb0EEEvPT_PKS2_PKT0_S8_ifPKiSA_iPKfiiiSC_SC_iiiii --------------------------
	.section	.nv.shared._ZN4vllm25paged_attention_v1_kernelIfhLi32ELi16ELi128ELNS_18Fp8KVCacheDataTypeE2ELb0EEEvPT_PKS2_PKT0_S8_ifPKiSA_iPKfiiiSC_SC_iiiii,"aw",@nobits
	.sectionflags	@""
	.align	16
.nv.shared._ZN4vllm25paged_attention_v1_kernelIfhLi32ELi16ELi128ELNS_18Fp8KVCacheDataTypeE2ELb0EEEvPT_PKS2_PKT0_S8_ifPKiSA_iPKfiiiSC_SC_iiiii:
	.zero		1056


//--------------------- .nv.shared._ZN4vllm25paged_attention_v1_kernelIfhLi256ELi16ELi128ELNS_18Fp8KVCacheDataTypeE2ELb1EEEvPT_PKS2_PKT0_S8_ifPKiSA_iPKfiiiSC_SC_iiiii --------------------------
	.section	.nv.shared._ZN4vllm25paged_attention_v1_kernelIfhLi256ELi16ELi128ELNS_18Fp8KVCacheDataTypeE2ELb1EEEvPT_PKS2_PKT0_S8_ifPKiSA_iPKfiiiSC_SC_iiiii,"aw",@nobits
	.sectionflags	@""
	.align	16
.nv.shared._ZN4vllm25paged_attention_v1_kernelIfhLi256ELi16ELi128ELNS_18Fp8KVCacheDataTypeE2ELb1EEEvPT_PKS2_PKT0_S8_ifPKiSA_iPKfiiiSC_SC_iiiii:
	.zero		1056


//--------------------- .nv.shared._ZN4vllm25paged_attention_v1_kernelIfhLi192ELi16ELi128ELNS_18Fp8KVCacheDataTypeE2ELb1EEEvPT_PKS2_PKT0_S8_ifPKiSA_iPKfiiiSC_SC_iiiii --------------------------
	.section	.nv.shared._ZN4vllm25paged_attention_v1_kernelIfhLi192ELi16ELi128ELNS_18Fp8KVCacheDataTypeE2ELb1EEEvPT_PKS2_PKT0_S8_ifPKiSA_iPKfiiiSC_SC_iiiii,"aw",@nobits
	.sectionflags	@""
	.align	16
.nv.shared._ZN4vllm25paged_attention_v1_kernelIfhLi192ELi16ELi128ELNS_18Fp8KVCacheDataTypeE2ELb1EEEvPT_PKS2_PKT0_S8_ifPKiSA_iPKfiiiSC_SC_iiiii:
	.zero		1056


//--------------------- .nv.shared._ZN4vllm25paged_attention_v1_kernelIfhLi128ELi16ELi128ELNS_18Fp8KVCacheDataTypeE2ELb1EEEvPT_PKS2_PKT0_S8_ifPKiSA_iPKfiiiSC_SC_iiiii --------------------------
	.section	.nv.shared._ZN4vllm25paged_attention_v1_kernelIfhLi128ELi16ELi128ELNS_18Fp8KVCacheDataTypeE2ELb1EEEvPT_PKS2_PKT0_S8_ifPKiSA_iPKfiiiSC_SC_iiiii,"aw",@nobits
	.sectionflags	@""
	.align	16
.nv.shared._ZN4vllm25paged_attention_v1_kernelIfhLi128ELi16ELi128ELNS_18Fp8KVCacheDataTypeE2ELb1EEEvPT_PKS2_PKT0_S8_ifPKiSA_iPKfiiiSC_SC_iiiii:
	.zero		1056


//--------------------- .nv.shared._ZN4vllm25paged_attention_v1_kernelIfhLi120ELi16ELi128ELNS_18Fp8KVCacheDataTypeE2ELb1EEEvPT_PKS2_PKT0_S8_ifPKiSA_iPKfiiiSC_SC_iiiii --------------------------
	.section	.nv.shared._ZN4vllm25paged_attention_v1_kernelIfhLi120ELi16ELi128ELNS_18Fp8KVCacheDataTypeE2ELb1EEEvPT_PKS2_PKT0_S8_ifPKiSA_iPKfiiiSC_SC_iiiii,"aw",@nobits
	.sectionflags	@""
	.align	16
.nv.shared._ZN4vllm25paged_attention_v1_kernelIfhLi120ELi16ELi128ELNS_18Fp8KVCacheDataTypeE2ELb1EEEvPT_PKS2_PKT0_S8_ifPKiSA_iPKfiiiSC_SC_iiiii:
	.zero		1056


//--------------------- .nv.shared._ZN4vllm25paged_attention_v1_kernelIfhLi112ELi16ELi128ELNS_18Fp8KVCacheDataTypeE2ELb1EEEvPT_PKS2_PKT0_S8_ifPKiSA_iPKfiiiSC_SC_iiiii --------------------------
	.section	.nv.shared._ZN4vllm25paged_attention_v1_kernelIfhLi112ELi16ELi128ELNS_18Fp8KVCacheDataTypeE2ELb1EEEvPT_PKS2_PKT0_S8_ifPKiSA_iPKfiiiSC_SC_iiiii,"aw",@nobits
	.sectionflags	@""
	.align	16
.nv.shared._ZN4vllm25paged_attention_v1_kernelIfhLi112ELi16ELi128ELNS_18Fp8KVCacheDataTypeE2ELb1EEEvPT_PKS2_PKT0_S8_ifPKiSA_iPKfiiiSC_SC_iiiii:
	.zero		1056


//--------------------- .nv.shared._ZN4vllm25paged_attention_v1_kernelIfhLi96ELi16ELi128ELNS_18Fp8KVCacheDataTypeE2ELb1EEEvPT_PKS2_PKT0_S8_ifPKiSA_iPKfiiiSC_SC_iiiii --------------------------
	.section	.nv.shared._ZN4vllm25paged_attention_v1_kernelIfhLi96ELi16ELi128ELNS_18Fp8KVCacheDataTypeE2ELb1EEEvPT_PKS2_PKT0_S8_ifPKiSA_iPKfiiiSC_SC_iiiii,"aw",@nobits
	.sectionflags	@""
	.align	16
.nv.shared._ZN4vllm25paged_attention_v1_kernelIfhLi96ELi16ELi128ELNS_18Fp8KVCacheDataTypeE2ELb1EEEvPT_PKS2_PKT0_S8_ifPKiSA_iPKfiiiSC_SC_iiiii:
	.zero		1056


//--------------------- .nv.shared._ZN4vllm25paged_attention_v1_kernelIfhLi80ELi16ELi128ELNS_18Fp8KVCacheDataTypeE2ELb1EEEvPT_PKS2_PKT0_S8_ifPKiSA_iPKfiiiSC_SC_iiiii --------------------------
	.section	.nv.shared._ZN4vllm25paged_attention_v1_kernelIfhLi80ELi16ELi128ELNS_18Fp8KVCacheDataTypeE2ELb1EEEvPT_PKS2_PKT0_S8_ifPKiSA_iPKfiiiSC_SC_iiiii,"aw",@nobits
	.sectionflags	@""
	.align	16
.nv.shared._ZN4vllm25paged_attention_v1_kernelIfhLi80ELi16ELi128ELNS_18Fp8KVCacheDataTypeE2ELb1EEEvPT_PKS2_PKT0_S8_ifPKiSA_iPKfiiiSC_SC_iiiii:
	.zero		1056


//--------------------- .nv.shared._ZN4vllm25paged_attention_v1_kernelIfhLi64ELi16ELi128ELNS_18Fp8KVCacheDataTypeE2ELb1EEEvPT_PKS2_PKT0_S8_ifPKiSA_iPKfiiiSC_SC_iiiii --------------------------
	.section	.nv.shared._ZN4vllm25paged_attention_v1_kernelIfhLi64ELi16ELi128ELNS_18Fp8KVCacheDataTypeE2ELb1EEEvPT_PKS2_PKT0_S8_ifPKiSA_iPKfiiiSC_SC_iiiii,"aw",@nobits
	.sectionflags	@""
	.align	16
.nv.shared._ZN4vllm25paged_attention_v1_kernelIfhLi64ELi16ELi128ELNS_18Fp8KVCacheDataTypeE2ELb1EEEvPT_PKS2_PKT0_S8_ifPKiSA_iPKfiiiSC_SC_iiiii:
	.zero		1056


//--------------------- .nv.shared._ZN4vllm25paged_attention_v1_kernelIfhLi32ELi16ELi128ELNS_18Fp8KVCacheDataTypeE2ELb1EEEvPT_PKS2_PKT0_S8_ifPKiSA_iPKfiiiSC_SC_iiiii --------------------------
	.section	.nv.shared._ZN4vllm25paged_attention_v1_kernelIfhLi32ELi16ELi128ELNS_18Fp8KVCacheDataTypeE2ELb1EEEvPT_PKS2_PKT0_S8_ifPKiSA_iPKfiiiSC_SC_iiiii,"aw",@nobits
	.sectionflags	@""
	.align	16
.nv.shared._ZN4vllm25paged_attention_v1_kernelIfhLi32ELi16ELi128ELNS_18Fp8KVCacheDataTypeE2ELb1EEEvPT_PKS2_PKT0_S8_ifPKiSA_iPKfiiiSC_SC_iiiii:
	.zero		1056


//--------------------- .nv.shared._ZN4vllm25paged_attention_v1_kernelIfhLi256ELi8ELi128ELNS_18Fp8KVCacheDataTypeE2ELb0EEEvPT_PKS2_PKT0_S8_ifPKiSA_iPKfiiiSC_SC_iiiii --------------------------
	.section	.nv.shared._ZN4vllm25paged_attention_v1_kernelIfhLi256ELi8ELi128ELNS_18Fp8KVCacheDataTypeE2ELb0EEEvPT_PKS2_PKT0_S8_ifPKiSA_iPKfiiiSC_SC_iiiii,"aw",@nobits
	.sectionflags	@""
	.align	16
.nv.shared._ZN4vllm25paged_attention_v1_kernelIfhLi256ELi8ELi128ELNS_18Fp8KVCacheDataTypeE2ELb0EEEvPT_PKS2_PKT0_S8_ifPKiSA_iPKfiiiSC_SC_iiiii:
	.zero		1056


//--------------------- .nv.shared._ZN4vllm25paged_attention_v1_kernelIfhLi192ELi8ELi128ELNS_18Fp8KVCacheDataTypeE2ELb0EEEvPT_PKS2_PKT0_S8_ifPKiSA_iPKfiiiSC_SC_iiiii --------------------------
	.section	.nv.shared._ZN4vllm25paged_attention_v1_kernelIfhLi192ELi8ELi128ELNS_18Fp8KVCacheDataTypeE2ELb0EEEvPT_PKS2_PKT0_S8_ifPKiSA_iPKfiiiSC_SC_iiiii,"aw",@nobits
	.sectionflags	@""
	.align	16
.nv.shared._ZN4vllm25paged_attention_v1_kernelIfhLi192ELi8ELi128ELNS_18Fp8KVCacheDataTypeE2ELb0EEEvPT_PKS2_PKT0_S8_ifPKiSA_iPKfiiiSC_SC_iiiii:
	.zero		1056


//--------------------- .nv.shared._ZN4vllm25paged_attention_v1_kernelIfhLi128ELi8ELi128ELNS_18Fp8KVCacheDataTypeE2ELb0EEEvPT_PKS2_PKT0_S8_ifPKiSA_iPKfiiiSC_SC_iiiii --------------------------
	.section	.nv.shared._ZN4vllm25paged_attention_v1_kernelIfhLi128ELi8ELi128ELNS_18Fp8KVCacheDataTypeE2ELb0EEEvPT_PKS2_PKT0_S8_ifPKiSA_iPKfiiiSC_SC_iiiii,"aw",@nobits
	.sectionflags	@""
	.align	16
.nv.shared._ZN4vllm25paged_attention_v1_kernelIfhLi128ELi8ELi128ELNS_18Fp8KVCacheDataTypeE2ELb0EEEvPT_PKS2_PKT0_S8_ifPKiSA_iPKfiiiSC_SC_iiiii:
	.zero		1056


//--------------------- .nv.shared._ZN4vllm25paged_attention_v1_kernelIfhLi120ELi8ELi128ELNS_18Fp8KVCacheDataTypeE2ELb0EEEvPT_PKS2_PKT0_S8_ifPKiSA_iPKfiiiSC_SC_iiiii --------------------------
	.section	.nv.shared._ZN4vllm25paged_attention_v1_kernelIfhLi120ELi8ELi128ELNS_18Fp8KVCacheDataTypeE2ELb0EEEvPT_PKS2_PKT0_S8_ifPKiSA_iPKfiiiSC_SC_iiiii,"aw",@nobits
	.sectionflags	@""
	.align	16
.nv.shared._ZN4vllm25paged_attention_v1_kernelIfhLi120ELi8ELi128ELNS_18Fp8KVCacheDataTypeE2ELb0EEEvPT_PKS2_PKT0_S8_ifPKiSA_iPKfiiiSC_SC_iiiii:
	.zero		1056


//--------------------- .nv.shared._ZN4vllm25paged_attention_v1_kernelIfhLi112ELi8ELi128ELNS_18Fp8KVCacheDataTypeE2ELb0EEEvPT_PKS2_PKT0_S8_ifPKiSA_iPKfiiiSC_SC_iiiii --------------------------
	.section	.nv.shared._ZN4vllm25paged_attention_v1_kernelIfhLi112ELi8ELi128ELNS_18Fp8KVCacheDataTypeE2ELb0EEEvPT_PKS2_PKT0_S8_ifPKiSA_iPKfiiiSC_SC_iiiii,"aw",@nobits
	.sectionflags	@""
	.align	16
.nv.shared._ZN4vllm25paged_attention_v1_kernelIfhLi112ELi8ELi128ELNS_18Fp8KVCacheDataTypeE2ELb0EEEvPT_PKS2_PKT0_S8_ifPKiSA_iPKfiiiSC_SC_iiiii:
	.zero		1056


//--------------------- .nv.shared._ZN4vllm25paged_attention_v1_kernelIfhLi96ELi8ELi128ELNS_18Fp8KVCacheDataTypeE2ELb0EEEvPT_PKS2_PKT0_S8_ifPKiSA_iPKfiiiSC_SC_iiiii --------------------------
	.section	.nv.shared._ZN4vllm25paged_attention_v1_kernelIfhLi96ELi8ELi128ELNS_18Fp8KVCacheDataTypeE2ELb0EEEvPT_PKS2_PKT0_S8_ifPKiSA_iPKfiiiSC_SC_iiiii,"aw",@nobits
	.sectionflags	@""
	.align	16
.nv.shared._ZN4vllm25paged_attention_v1_kernelIfhLi96ELi8ELi128ELNS_18Fp8KVCacheDataTypeE2ELb0EEEvPT_PKS2_PKT0_S8_ifPKiSA_iPKfiiiSC_SC_iiiii:
	.zero		1056


//--------------------- .nv.shared._ZN4vllm25paged_attention_v1_kernelIfhLi80ELi8ELi128ELNS_18Fp8KVCacheDataTypeE2ELb0EEEvPT_PKS2_PKT0_S8_ifPKiSA_iPKfiiiSC_SC_iiiii --------------------------
	.section	.nv.shared._ZN4vllm25paged_attention_v1_kernelIfhLi80ELi8ELi128ELNS_18Fp8KVCacheDataTypeE2ELb0EEEvPT_PKS2_PKT0_S8_ifPKiSA_iPKfiiiSC_SC_iiiii,"aw",@nobits
	.sectionflags	@""
	.align	16
.nv.shared._ZN4vllm25paged_attention_v1_kernelIfhLi80ELi8ELi128ELNS_18Fp8KVCacheDataTypeE2ELb0EEEvPT_PKS2_PKT0_S8_ifPKiSA_iPKfiiiSC_SC_iiiii:
	.zero		1056


//--------------------- .nv.shared._ZN4vllm25paged_attention_v1_kernelIfhLi64ELi8ELi128ELNS_18Fp8KVCacheDataTypeE2ELb0EEEvPT_PKS2_PKT0_S8_ifPKiSA_iPKfiiiSC_SC_iiiii --------------------------
	.section	.nv.shared._ZN4vllm25paged_attention_v1_kernelIfhLi64ELi8ELi128ELNS_18Fp8KVCacheDataTypeE2ELb0EEEvPT_PKS2_PKT0_S8_ifPKiSA_iPKfiiiSC_SC_iiiii,"aw",@nobits
	.sectionflags	@""
	.align	16
.nv.shared._ZN4vllm25paged_attention_v1_kernelIfhLi64ELi8ELi128ELNS_18Fp8KVCacheDataTypeE2ELb0EEEvPT_PKS2_PKT0_S8_ifPKiSA_iPKfiiiSC_SC_iiiii:
	.zero		1056


//--------------------- .nv.shared._ZN4vllm25paged_attention_v1_kernelIfhLi32ELi8ELi128ELNS_18Fp8KVCacheDataTypeE2ELb0EEEvPT_PKS2_PKT0_S8_ifPKiSA_iPKfiiiSC_SC_iiiii --------------------------
	.section	.nv.shared._ZN4vllm25paged_attention_v1_kernelIfhLi32ELi8ELi128ELNS_18Fp8KVCacheDataTypeE2ELb0EEEvPT_PKS2_PKT0_S8_ifPKiSA_iPKfiiiSC_SC_iiiii,"aw",@nobits
	.sectionflags	@""
	.align	16
.nv.shared._ZN4vllm25paged_attention_v1_kernelIfhLi32ELi8ELi128ELNS_18Fp8KVCacheDataTypeE2ELb0EEEvPT_PKS2_PKT0_S8_ifPKiSA_iPKfiiiSC_SC_iiiii:
	.zero		1056


//--------------------- .nv.shared._ZN4vllm25paged_attention_v1_kernelIfhLi256ELi8ELi128ELNS_18Fp8KVCacheDataTypeE2ELb1EEEvPT_PKS2_PKT0_S8_ifPKiSA_iPKfiiiSC_SC_iiiii --------------------------
	.section	.nv.shared._ZN4vllm25paged_attention_v1_kernelIfhLi256ELi8ELi128ELNS_18Fp8KVCacheDataTypeE2ELb1EEEvPT_PKS2_PKT0_S8_ifPKiSA_iPKfiiiSC_SC_iiiii,"aw",@nobits
	.sectionflags	@""
	.align	16
.nv.shared._ZN4vllm25paged_attention_v1_kernelIfhLi256ELi8ELi128ELNS_18Fp8KVCacheDataTypeE2ELb1EEEvPT_PKS2_PKT0_S8_ifPKiSA_iPKfiiiSC_SC_iiiii:
	.zero		1056


//--------------------- .nv.shared._ZN4vllm25paged_attention_v1_kernelIfhLi192ELi8ELi128ELNS_18Fp8KVCacheDataTypeE2ELb1EEEvPT_PKS2_PKT0_S8_ifPKiSA_iPKfiiiSC_SC_iiiii --------------------------
	.section	.nv.shared._ZN4vllm25paged_attention_v1_kernelIfhLi192ELi8ELi128ELNS_18Fp8KVCacheDataTypeE2ELb1EEEvPT_PKS2_PKT0_S8_ifPKiSA_iPKfiiiSC_SC_iiiii,"aw",@nobits
	.sectionflags	@""
	.align	16
.nv.shared._ZN4vllm25paged_attention_v1_kernelIfhLi192ELi8ELi128ELNS_18Fp8KVCacheDataTypeE2ELb1EEEvPT_PKS2_PKT0_S8_ifPKiSA_iPKfiiiSC_SC_iiiii:
	.zero		1056


//--------------------- .nv.shared._ZN4vllm25paged_attention_v1_kernelIfhLi128ELi8ELi128ELNS_18Fp8KVCacheDataTypeE2ELb1EEEvPT_PKS2_PKT0_S8_ifPKiSA_iPKfiiiSC_SC_iiiii --------------------------
	.section	.nv.shared._ZN4vllm25paged_attention_v1_kernelIfhLi128ELi8ELi128ELNS_18Fp8KVCacheDataTypeE2ELb1EEEvPT_PKS2_PKT0_S8_ifPKiSA_iPKfiiiSC_SC_iiiii,"aw",@nobits
	.sectionflags	@""
	.align	16
.nv.shared._ZN4vllm25paged_attention_v1_kernelIfhLi128ELi8ELi128ELNS_18Fp8KVCacheDataTypeE2ELb1EEEvPT_PKS2_PKT0_S8_ifPKiSA_iPKfiiiSC_SC_iiiii:
	.zero		1056


//--------------------- .nv.shared._ZN4vllm25paged_attention_v1_kernelIfhLi120ELi8ELi128ELNS_18Fp8KVCacheDataTypeE2ELb1EEEvPT_PKS2_PKT0_S8_ifPKiSA_iPKfiiiSC_SC_iiiii --------------------------
	.section	.nv.shared._ZN4vllm25paged_attention_v1_kernelIfhLi120ELi8ELi128ELNS_18Fp8KVCacheDataTypeE2ELb1EEEvPT_PKS2_PKT0_S8_ifPKiSA_iPKfiiiSC_SC_iiiii,"aw",@nobits
	.sectionflags	@""
	.align	16
.nv.shared._ZN4vllm25paged_attention_v1_kernelIfhLi120ELi8ELi128ELNS_18Fp8KVCacheDataTypeE2ELb1EEEvPT_PKS2_PKT0_S8_ifPKiSA_iPKfiiiSC_SC_iiiii:
	.zero		1056


//--------------------- .nv.shared._ZN4vllm25paged_attention_v1_kernelIfhLi112ELi8ELi128ELNS_18Fp8KVCacheDataTypeE2ELb1EEEvPT_PKS2_PKT0_S8_ifPKiSA_iPKfiiiSC_SC_iiiii --------------------------
	.section	.nv.shared._ZN4vllm25paged_attention_v1_kernelIfhLi112ELi8ELi128ELNS_18Fp8KVCacheDataTypeE2ELb1EEEvPT_PKS2_PKT0_S8_ifPKiSA_iPKfiiiSC_SC_iiiii,"aw",@nobits
	.sectionflags	@""
	.align	16
.nv.shared._ZN4vllm25paged_attention_v1_kernelIfhLi112ELi8ELi128ELNS_18Fp8KVCacheDataTypeE2ELb1EEEvPT_PKS2_PKT0_S8_ifPKiSA_iPKfiiiSC_SC_iiiii:
	.zero		1056


//--------------------- .nv.shared._ZN4vllm25paged_attention_v1_kernelIfhLi96ELi8ELi128ELNS_18Fp8KVCacheDataTypeE2ELb1EEEvPT_PKS2_PKT0_S8_ifPKiSA_iPKfiiiSC_SC_iiiii --------------------------
	.section	.nv.shared._ZN4vllm25paged_attention_v1_kernelIfhLi96ELi8ELi128ELNS_18Fp8KVCacheDataTypeE2ELb1EEEvPT_PKS2_PKT0_S8_ifPKiSA_iPKfiiiSC_SC_iiiii,"aw",@nobits
	.sectionflags	@""
	.align	16
.nv.shared._ZN4vllm25paged_attention_v1_kernelIfhLi96ELi8ELi128ELNS_18Fp8KVCacheDataTypeE2ELb1EEEvPT_PKS2_PKT0_S8_ifPKiSA_iPKfiiiSC_SC_iiiii:
	.zero		1056


//--------------------- .nv.shared._ZN4vllm25paged_attention_v1_kernelIfhLi80ELi8ELi128ELNS_18Fp8KVCacheDataTypeE2ELb1EEEvPT_PKS2_PKT0_S8_ifPKiSA_iPKfiiiSC_SC_iiiii --------------------------
	.section	.nv.shared._ZN4vllm25paged_attention_v1_kernelIfhLi80ELi8ELi128ELNS_18Fp8KVCacheDataTypeE2ELb1EEEvPT_PKS2_PKT0_S8_ifPKiSA_iPKfiiiSC_SC_iiiii,"aw",@nobits
	.sectionflags	@""
	.align	16
.nv.shared._ZN4vllm25paged_attention_v1_kernelIfhLi80ELi8ELi128ELNS_18Fp8KVCacheDataTypeE2ELb1EEEvPT_PKS2_PKT0_S8_ifPKiSA_iPKfiiiSC_SC_iiiii:
	.zero		1056


//--------------------- .nv.shared._ZN4vllm25paged_attention_v1_kernelIfhLi64ELi8ELi128ELNS_18Fp8KVCacheDataTypeE2ELb1EEEvPT_PKS2_PKT0_S8_ifPKiSA_iPKfiiiSC_SC_iiiii --------------------------
	.section	.nv.shared._ZN4vllm25paged_attention_v1_kernelIfhLi64ELi8ELi128ELNS_18Fp8KVCacheDataTypeE2ELb1EEEvPT_PKS2_PKT0_S8_ifPKiSA_iPKfiiiSC_SC_iiiii,"aw",@nobits
	.sectionflags	@""
	.align	16
.nv.shared._ZN4vllm25paged_attention_v1_kernelIfhLi64ELi8ELi128ELNS_18Fp8KVCacheDataTypeE2ELb1EEEvPT_PKS2_PKT0_S8_ifPKiSA_iPKfiiiSC_SC_iiiii:
	.zero		1056


//--------------------- .nv.shared._ZN4vllm25paged_attention_v1_kernelIfhLi32ELi8ELi128ELNS_18Fp8KVCacheDataTypeE2ELb1EEEvPT_PKS2_PKT0_S8_ifPKiSA_iPKfiiiSC_SC_iiiii --------------------------
	.section	.nv.shared._ZN4vllm25paged_attention_v1_kernelIfhLi32ELi8ELi128ELNS_18Fp8KVCacheDataTypeE2ELb1EEEvPT_PKS2_PKT0_S8_ifPKiSA_iPKfiiiSC_SC_iiiii,"aw",@nobits
	.sectionflags	@""
	.align	16
.nv.shared._ZN4vllm25paged_attention_v1_kernelIfhLi32ELi8ELi128ELNS_18Fp8KVCacheDataTypeE2ELb1EEEvPT_PKS2_PKT0_S8_ifPKiSA_iPKfiiiSC_SC_iiiii:
	.zero		1056


//--------------------- .nv.shared._ZN4vllm25paged_attention_v1_kernelI13__nv_bfloat16hLi256ELi32ELi128ELNS_18Fp8KVCacheDataTypeE1ELb0EEEvPT_PKS3_PKT0_S9_ifPKiSB_iPKfiiiSD_SD_iiiii --------------------------
	.section	.nv.shared._ZN4vllm25paged_attention_v1_kernelI13__nv_bfloat16hLi256ELi32ELi128ELNS_18Fp8KVCacheDataTypeE1ELb0EEEvPT_PKS3_PKT0_S9_ifPKiSB_iPKfiiiSD_SD_iiiii,"aw",@nobits
	.sectionflags	@""
	.align	16
.nv.shared._ZN4vllm25paged_attention_v1_kernelI13__nv_bfloat16hLi256ELi32ELi128ELNS_18Fp8KVCacheDataTypeE1ELb0EEEvPT_PKS3_PKT0_S9_ifPKiSB_iPKfiiiSD_SD_iiiii:
	.zero		1568


//--------------------- .nv.shared._ZN4vllm25paged_attention_v1_kernelI13__nv_bfloat16hLi192ELi32ELi128ELNS_18Fp8KVCacheDataTypeE1ELb0EEEvPT_PKS3_PKT0_S9_ifPKiSB_iPKfiiiSD_SD_iiiii --------------------------
	.section	.nv.shared._ZN4vllm25paged_attention_v1_kernelI13__nv_bfloat16hLi192ELi32ELi128ELNS_18Fp8KVCacheDataTypeE1ELb0EEEvPT_PKS3_PKT0_S9_ifPKiSB_iPKfiiiSD_SD_iiiii,"aw",@nobits
	.sectionflags	@""
	.align	16
.nv.shared._ZN4vllm25paged_attention_v1_kernelI13__nv_bfloat16hLi192ELi32ELi128ELNS_18Fp8KVCacheDataTypeE1ELb0EEEvPT_PKS3_PKT0_S9_ifPKiSB_iPKfiiiSD_SD_iiiii:
	.zero		1440


//--------------------- .nv.shared._ZN4vllm25paged_attention_v1_kernelI13__nv_bfloat16hLi128ELi32ELi128ELNS_18Fp8KVCacheDataTypeE1ELb0EEEvPT_PKS3_PKT0_S9_ifPKiSB_iPKfiiiSD_SD_iiiii --------------------------
	.section	.nv.shared._ZN4vllm25paged_attention_v1_kernelI13__nv_bfloat16hLi128ELi32ELi128ELNS_18Fp8KVCacheDataTypeE1ELb0EEEvPT_PKS3_PKT0_S9_ifPKiSB_iPKfiiiSD_SD_iiiii,"aw",@nobits
	.sectionflags	@""
	.align	16
.nv.shared._ZN4vllm25paged_attention_v1_kernelI13__nv_bfloat16hLi128ELi32ELi128ELNS_18Fp8KVCacheDataTypeE1ELb0EEEvPT_PKS3_PKT0_S9_ifPKiSB_iPKfiiiSD_SD_iiiii:
	.zero		1312


//--------------------- .nv.shared._ZN4vllm25paged_attention_v1_kernelI13__nv_bfloat16hLi120ELi32ELi128ELNS_18Fp8KVCacheDataTypeE1ELb0EEEvPT_PKS3_PKT0_S9_ifPKiSB_iPKfiiiSD_SD_iiiii --------------------------
	.section	.nv.shared._ZN4vllm25paged_attention_v1_kernelI13__nv_bfloat16hLi120ELi32ELi128ELNS_18Fp8KVCacheDataTypeE1ELb0EEEvPT_PKS3_PKT0_S9_ifPKiSB_iPKfiiiSD_SD_iiiii,"aw",@nobits
	.sectionflags	@""
	.align	16
.nv.shared._ZN4vllm25paged_attention_v1_kernelI13__nv_bfloat16hLi120ELi32ELi128ELNS_18Fp8KVCacheDataTypeE1ELb0EEEvPT_PKS3_PKT0_S9_ifPKiSB_iPKfiiiSD_SD_iiiii:
	.zero		1296


//--------------------- .nv.shared._ZN4vllm25paged_attention_v1_kernelI13__nv_bfloat16hLi112ELi32ELi128ELNS_18Fp8KVCacheDataTypeE1ELb0EEEvPT_PKS3_PKT0_S9_ifPKiSB_iPKfiiiSD_SD_iiiii --------------------------
	.section	.nv.shared._ZN4vllm25paged_attention_v1_kernelI13__nv_bfloat16hLi112ELi32ELi128ELNS_18Fp8KVCacheDataTypeE1ELb0EEEvPT_PKS3_PKT0_S9_ifPKiSB_iPKfiiiSD_SD_iiiii,"aw",@nobits
	.sectionflags	@""
	.align	16
.nv.shared._ZN4vllm25paged_attention_v1_kernelI13__nv_bfloat16hLi112ELi32ELi128ELNS_18Fp8KVCacheDataTypeE1ELb0EEEvPT_PKS3_PKT0_S9_ifPKiSB_iPKfiiiSD_SD_iiiii:
	.zero		1280


//--------------------- .nv.shared._ZN4vllm25paged_attention_v1_kernelI13__nv_bfloat16hLi96ELi32ELi128ELNS_18Fp8KVCacheDataTypeE1ELb0EEEvPT_PKS3_PKT0_S9_ifPKiSB_iPKfiiiSD_SD_iiiii --------------------------
	.section	.nv.shared._ZN4vllm25paged_attention_v1_kernelI13__nv_bfloat16hLi96ELi32ELi128ELNS_18Fp8KVCacheDataTypeE1ELb0EEEvPT_PKS3_PKT0_S9_ifPKiSB_iPKfiiiSD_SD_iiiii,"aw",@nobits
	.sectionflags	@""
	.align	16
.nv.shared._ZN4vllm25paged_attention_v1_kernelI13__nv_bfloat16hLi96ELi32ELi128ELNS_18Fp8KVCacheDataTypeE1ELb0EEEvPT_PKS3_PKT0_S9_ifPKiSB_iPKfiiiSD_SD_iiiii:
	.zero		1248


//--------------------- .nv.shared._ZN4vllm25paged_attention_v1_kernelI13__nv_bfloat16hLi80ELi32ELi128ELNS_18Fp8KVCacheDataTypeE1ELb0EEEvPT_PKS3_PKT0_S9_ifPKiSB_iPKfiiiSD_SD_iiiii --------------------------
	.section	.nv.shared._ZN4vllm25paged_attention_v1_kernelI13__nv_bfloat16hLi80ELi32ELi128ELNS_18Fp8KVCacheDataTypeE1ELb0EEEvPT_PKS3_PKT0_S9_ifPKiSB_iPKfiiiSD_SD_iiiii,"aw",@nobits
	.sectionflags	@""
	.align	16
.nv.shared._ZN4vllm25paged_attention_v1_kernelI13__nv_bfloat16hLi80ELi32ELi128ELNS_18Fp8KVCacheDataTypeE1ELb0EEEvPT_PKS3_PKT0_S9_ifPKiSB_iPKfiiiSD_SD_iiiii:
	.zero		1216


//--------------------- .nv.shared._ZN4vllm25paged_attention_v1_kernelI13__nv_bfloat16hLi64ELi32ELi128ELNS_18Fp8KVCacheDataTypeE1ELb0EEEvPT_PKS3_PKT0_S9_ifPKiSB_iPKfiiiSD_SD_iiiii --------------------------
	.section	.nv.shared._ZN4vllm25paged_attention_v1_kernelI13__nv_bfloat16hLi64ELi32ELi128ELNS_18Fp8KVCacheDataTypeE1ELb0EEEvPT_PKS3_PKT0_S9_ifPKiSB_iPKfiiiSD_SD_iiiii,"aw",@nobits
	.sectionflags	@""
	.align	16
.nv.shared._ZN4vllm25paged_attention_v1_kernelI13__nv_bfloat16hLi64ELi32ELi128ELNS_18Fp8KVCacheDataTypeE1ELb0EEEvPT_PKS3_PKT0_S9_ifPKiSB_iPKfiiiSD_SD_iiiii:
	.zero		1184


//--------------------- .nv.shared._ZN4vllm25paged_attention_v1_kernelI13__nv_bfloat16hLi32ELi32ELi128ELNS_18Fp8KVCacheDataTypeE1ELb0EEEvPT_PKS3_PKT0_S9_ifPKiSB_iPKfiiiSD_SD_iiiii --------------------------
	.section	.nv.shared._ZN4vllm25paged_attention_v1_kernelI13__nv_bfloat16hLi32ELi32ELi128ELNS_18Fp8KVCacheDataTypeE1ELb0EEEvPT_PKS3_PKT0_S9_ifPKiSB_iPKfiiiSD_SD_iiiii,"aw",@nobits
	.sectionflags	@""
	.align	16
.nv.shared._ZN4vllm25paged_attention_v1_kernelI13__nv_bfloat16hLi32ELi32ELi128ELNS_18Fp8KVCacheDataTypeE1ELb0EEEvPT_PKS3_PKT0_S9_ifPKiSB_iPKfiiiSD_SD_iiiii:
	.zero		1120


//--------------------- .nv.shared._ZN4vllm25paged_attention_v1_kernelI13__nv_bfloat16hLi256ELi32ELi128ELNS_18Fp8KVCacheDataTypeE1ELb1EEEvPT_PKS3_PKT0_S9_ifPKiSB_iPKfiiiSD_SD_iiiii --------------------------
	.section	.nv.shared._ZN4vllm25paged_attention_v1_kernelI13__nv_bfloat16hLi256ELi32ELi128ELNS_18Fp8KVCacheDataTypeE1ELb1EEEvPT_PKS3_PKT0_S9_ifPKiSB_iPKfiiiSD_SD_iiiii,"aw",@nobits
	.sectionflags	@""
	.align	16
.nv.shared._ZN4vllm25paged_attention_v1_kernelI13__nv_bfloat16hLi256ELi32ELi128ELNS_18Fp8KVCacheDataTypeE1ELb1EEEvPT_PKS3_PKT0_S9_ifPKiSB_iPKfiiiSD_SD_iiiii:
	.zero		1568


//--------------------- .nv.shared._ZN4vllm25paged_attention_v1_kernelI13__nv_bfloat16hLi192ELi32ELi128ELNS_18Fp8KVCacheDataTypeE1ELb1EEEvPT_PKS3_PKT0_S9_ifPKiSB_iPKfiiiSD_SD_iiiii --------------------------
	.section	.nv.shared._ZN4vllm25paged_attention_v1_kernelI13__nv_bfloat16hLi192ELi32ELi128ELNS_18Fp8KVCacheDataTypeE1ELb1EEEvPT_PKS3_PKT0_S9_ifPKiSB_iPKfiiiSD_SD_iiiii,"aw",@nobits
	.sectionflags	@""
	.align	16
.nv.shared._ZN4vllm25paged_attention_v1_kernelI13__nv_bfloat16hLi192ELi32ELi128ELNS_18Fp8KVCacheDataTypeE1ELb1EEEvPT_PKS3_PKT0_S9_ifPKiSB_iPKfiiiSD_SD_iiiii:
	.zero		1440


//--------------------- .nv.shared._ZN4vllm25paged_attention_v1_kernelI13__nv_bfloat16hLi128ELi32ELi128ELNS_18Fp8KVCacheDataTypeE1ELb1EEEvPT_PKS3_PKT0_S9_ifPKiSB_iPKfiiiSD_SD_iiiii --------------------------
	.section	.nv.shared._ZN4vllm25paged_attention_v1_kernelI13__nv_bfloat16hLi128ELi32ELi128ELNS_18Fp8KVCacheDataTypeE1ELb1EEEvPT_PKS3_PKT0_S9_ifPKiSB_iPKfiiiSD_SD_iiiii,"aw",@nobits
	.sectionflags	@""
	.align	16
.nv.shared._ZN4vllm25paged_attention_v1_kernelI13__nv_bfloat16hLi128ELi32ELi128ELNS_18Fp8KVCacheDataTypeE1ELb1EEEvPT_PKS3_PKT0_S9_ifPKiSB_iPKfiiiSD_SD_iiiii:
	.zero		1312


//--------------------- .nv.shared._ZN4vllm25paged_attention_v1_kernelI13__nv_bfloat16hLi120ELi32ELi128ELNS_18Fp8KVCacheDataTypeE1ELb1EEEvPT_PKS3_PKT0_S9_ifPKiSB_iPKfiiiSD_SD_iiiii --------------------------
	.section	.nv.shared._ZN4vllm25paged_attention_v1_kernelI13__nv_bfloat16hLi120ELi32ELi128ELNS_18Fp8KVCacheDataTypeE1ELb1EEEvPT_PKS3_PKT0_S9_ifPKiSB_iPKfiiiSD_SD_iiiii,"aw",@nobits
	.sectionflags	@""
	.align	16
.nv.shared._ZN4vllm25paged_attention_v1_kernelI13__nv_bfloat16hLi120ELi32ELi128ELNS_18Fp8KVCacheDataTypeE1ELb1EEEvPT_PKS3_PKT0_S9_ifPKiSB_iPKfiiiSD_SD_iiiii:
	.zero		1296


//--------------------- .nv.shared._ZN4vllm25paged_attention_v1_kernelI13__nv_bfloat16hLi112ELi32ELi128ELNS_18Fp8KVCacheDataTypeE1ELb1EEEvPT_PKS3_PKT0_S9_ifPKiSB_iPKfiiiSD_SD_iiiii --------------------------
	.section	.nv.shared._ZN4vllm25paged_attention_v1_kernelI13__nv_bfloat16hLi112ELi32ELi128ELNS_18Fp8KVCacheDataTypeE1ELb1EEEvPT_PKS3_PKT0_S9_ifPKiSB_iPKfiiiSD_SD_iiiii,"aw",@nobits
	.sectionflags	@""
	.align	16
.nv.shared._ZN4vllm25paged_attention_v1_kernelI13__nv_bfloat16hLi112ELi32ELi128ELNS_18Fp8KVCacheDataTypeE1ELb1EEEvPT_PKS3_PKT0_S9_ifPKiSB_iPKfiiiSD_SD_iiiii:
	.zero		1280


//--------------------- .nv.shared._ZN4vllm25paged_attention_v1_kernelI13__nv_bfloat16hLi96ELi32ELi128ELNS_18Fp8KVCacheDataTypeE1ELb1EEEvPT_PKS3_PKT0_S9_ifPKiSB_iPKfiiiSD_SD_iiiii --------------------------
	.section	.nv.shared._ZN4vllm25paged_attention_v1_kernelI13__nv_bfloat16hLi96ELi32ELi128ELNS_18Fp8KVCacheDataTypeE1ELb1EEEvPT_PKS3_PKT0_S9_ifPKiSB_iPKfiiiSD_SD_iiiii,"aw",@nobits
	.sectionflags	@""
	.align	16
.nv.shared._ZN4vllm25paged_attention_v1_kernelI13__nv_bfloat16hLi96ELi32ELi128ELNS_18Fp8KVCacheDataTypeE1ELb1EEEvPT_PKS3_PKT0_S9_ifPKiSB_iPKfiiiSD_SD_iiiii:
	.zero		1248


//--------------------- .nv.shared._ZN4vllm25paged_attention_v1_kernelI13__nv_bfloat16hLi80ELi32ELi128ELNS_18Fp8KVCacheDataTypeE1ELb1EEEvPT_PKS3_PKT0_S9_ifPKiSB_iPKfiiiSD_SD_iiiii --------------------------
	.section	.nv.shared._ZN4vllm25paged_attention_v1_kernelI13__nv_bfloat16hLi80ELi32ELi128ELNS_18Fp8KVCacheDataTypeE1ELb1EEEvPT_PKS3_PKT0_S9_ifPKiSB_iPKfiiiSD_SD_iiiii,"aw",@nobits
	.sectionflags	@""
	.align	16
.nv.shared._ZN4vllm25paged_attention_v1_kernelI13__nv_bfloat16hLi80ELi32ELi128ELNS_18Fp8KVCacheDataTypeE1ELb1EEEvPT_PKS3_PKT0_S9_ifPKiSB_iPKfiiiSD_SD_iiiii:
	.zero		1216


//--------------------- .nv.shared._ZN4vllm25paged_attention_v1_kernelI13__nv_bfloat16hLi64ELi32ELi128ELNS_18Fp8KVCacheDataTypeE1ELb1EEEvPT_PKS3_PKT0_S9_ifPKiSB_iPKfiiiSD_SD_iiiii --------------------------
	.section	.nv.shared._ZN4vllm25paged_attention_v1_kernelI13__nv_bfloat16hLi64ELi32ELi128ELNS_18Fp8KVCacheDataTypeE1ELb1EEEvPT_PKS3_PKT0_S9_ifPKiSB_iPKfiiiSD_SD_iiiii,"aw",@nobits
	.sectionflags	@""
	.align	16
.nv.shared._ZN4vllm25paged_attention_v1_kernelI13__nv_bfloat16hLi64ELi32ELi128ELNS_18Fp8KVCacheDataTypeE1ELb1EEEvPT_PKS3_PKT0_S9_ifPKiSB_iPKfiiiSD_SD_iiiii:
	.zero		1184


//--------------------- .nv.shared._ZN4vllm25paged_attention_v1_kernelI13__nv_bfloat16hLi32ELi32ELi128ELNS_18Fp8KVCacheDataTypeE1ELb1EEEvPT_PKS3_PKT0_S9_ifPKiSB_iPKfiiiSD_SD_iiiii --------------------------
	.section	.nv.shared._ZN4vllm25paged_attention_v1_kernelI13__nv_bfloat16hLi32ELi32ELi128ELNS_18Fp8KVCacheDataTypeE1ELb1EEEvPT_PKS3_PKT0_S9_ifPKiSB_iPKfiiiSD_SD_iiiii,"aw",@nobits
	.sectionflags	@""
	.align	16
.nv.shared._ZN4vllm25paged_attention_v1_kernelI13__nv_bfloat16hLi32ELi32ELi128ELNS_18Fp8KVCacheDataTypeE1ELb1EEEvPT_PKS3_PKT0_S9_ifPKiSB_iPKfiiiSD_SD_iiiii:
	.zero		1120


//--------------------- .nv.shared._ZN4vllm25paged_attention_v1_kernelI13__nv_bfloat16hLi256ELi16ELi128ELNS_18Fp8KVCacheDataTypeE1ELb0EEEvPT_PKS3_PKT0_S9_ifPKiSB_iPKfiiiSD_SD_iiiii --------------------------
	.section	.nv.shared._ZN4vllm25paged_attention_v1_kernelI13__nv_bfloat16hLi256ELi16ELi128ELNS_18Fp8KVCacheDataTypeE1ELb0EEEvPT_PKS3_PKT0_S9_ifPKiSB_iPKfiiiSD_SD_iiiii,"aw",@nobits
	.sectionflags	@""
	.align	16
.nv.shared._ZN4vllm25paged_attention_v1_kernelI13__nv_bfloat16hLi256ELi16ELi128ELNS_18Fp8KVCacheDataTypeE1ELb0EEEvPT_PKS3_PKT0_S9_ifPKiSB_iPKfiiiSD_SD_iiiii:
	.zero		1568


//--------------------- .nv.shared._ZN4vllm25paged_attention_v1_kernelI13__nv_bfloat16hLi192ELi16ELi128ELNS_18Fp8KVCacheDataTypeE1ELb0EEEvPT_PKS3_PKT0_S9_ifPKiSB_iPKfiiiSD_SD_iiiii --------------------------
	.section	.nv.shared._ZN4vllm25paged_attention_v1_kernelI13__nv_bfloat16hLi192ELi16ELi128ELNS_18Fp8KVCacheDataTypeE1ELb0EEEvPT_PKS3_PKT0_S9_ifPKiSB_iPKfiiiSD_SD_iiiii,"aw",@nobits
	.sectionflags	@""
	.align	16
.nv.shared._ZN4vllm25paged_attention_v1_kernelI13__nv_bfloat16hLi192ELi16ELi128ELNS_18Fp8KVCacheDataTypeE1ELb0EEEvPT_PKS3_PKT0_S9_ifPKiSB_iPKfiiiSD_SD_iiiii:
	.zero		1440


//--------------------- .nv.shared._ZN4vllm25paged_attention_v1_kernelI13__nv_bfloat16hLi128ELi16ELi128ELNS_18Fp8KVCacheDataTypeE1ELb0EEEvPT_PKS3_PKT0_S9_ifPKiSB_iPKfiiiSD_SD_iiiii --------------------------
	.section	.nv.shared._ZN4vllm25paged_attention_v1_kernelI13__nv_bfloat16hLi128ELi16ELi128ELNS_18Fp8KVCacheDataTypeE1ELb0EEEvPT_PKS3_PKT0_S9_ifPKiSB_iPKfiiiSD_SD_iiiii,"aw",@nobits
	.sectionflags	@""
	.align	16
.nv.shared._ZN4vllm25paged_attention_v1_kernelI13__nv_bfloat16hLi128ELi16ELi128ELNS_18Fp8KVCacheDataTypeE1ELb0EEEvPT_PKS3_PKT0_S9_ifPKiSB_iPKfiiiSD_SD_iiiii:
	.zero		1312


//--------------------- .nv.shared._ZN4vllm25paged_attention_v1_kernelI13__nv_bfloat16hLi120ELi16ELi128ELNS_18Fp8KVCacheDataTypeE1ELb0EEEvPT_PKS3_PKT0_S9_ifPKiSB_iPKfiiiSD_SD_iiiii --------------------------
	.section	.nv.shared._ZN4vllm25paged_attention_v1_kernelI13__nv_bfloat16hLi120ELi16ELi128ELNS_18Fp8KVCacheDataTypeE1ELb0EEEvPT_PKS3_PKT0_S9_ifPKiSB_iPKfiiiSD_SD_iiiii,"aw",@nobits
	.sectionflags	@""
	.align	16
.nv.shared._ZN4vllm25paged_attention_v1_kernelI13__nv_bfloat16hLi120ELi16ELi128ELNS_18Fp8KVCacheDataTypeE1ELb0EEEvPT_PKS3_PKT0_S9_ifPKiSB_iPKfiiiSD_SD_iiiii:
	.zero		1296


//--------------------- .nv.shared._ZN4vllm25paged_attention_v1_kernelI13__nv_bfloat16hLi112ELi16ELi128ELNS_18Fp8KVCacheDataTypeE1ELb0EEEvPT_PKS3_PKT0_S9_ifPKiSB_iPKfiiiSD_SD_iiiii --------------------------
	.section	.nv.shared._ZN4vllm25paged_attention_v1_kernelI13__nv_bfloat16hLi112ELi16ELi128ELNS_18Fp8KVCacheDataTypeE1ELb0EEEvPT_PKS3_PKT0_S9_ifPKiSB_iPKfiiiSD_SD_iiiii,"aw",@nobits
	.sectionflags	@""
	.align	16
.nv.shared._ZN4vllm25paged_attention_v1_kernelI13__nv_bfloat16hLi112ELi16ELi128ELNS_18Fp8KVCacheDataTypeE1ELb0EEEvPT_PKS3_PKT0_S9_ifPKiSB_iPKfiiiSD_SD_iiiii:
	.zero		1280


//--------------------- .nv.shared._ZN4vllm25paged_attention_v1_kernelI13__nv_bfloat16hLi96ELi16ELi128ELNS_18Fp8KVCacheDataTypeE1ELb0EEEvPT_PKS3_PKT0_S9_ifPKiSB_iPKfiiiSD_SD_iiiii --------------------------
	.section	.nv.shared._ZN4vllm25paged_attention_v1_kernelI13__nv_bfloat16hLi96ELi16ELi128ELNS_18Fp8KVCacheDataTypeE1ELb0EEEvPT_PKS3_PKT0_S9_ifPKiSB_iPKfiiiSD_SD_iiiii,"aw",@nobits
	.sectionflags	@""
	.align	16
.nv.shared._ZN4vllm25paged_attention_v1_kernelI13__nv_bfloat16hLi96ELi16ELi128ELNS_18Fp8KVCacheDataTypeE1ELb0EEEvPT_PKS3_PKT0_S9_ifPKiSB_iPKfiiiSD_SD_iiiii:
	.zero		1248


//--------------------- .nv.shared._ZN4vllm25paged_attention_v1_kernelI13__nv_bfloat16hLi80ELi16ELi128ELNS_18Fp8KVCacheDataTypeE1ELb0EEEvPT_PKS3_PKT0_S9_ifPKiSB_iPKfiiiSD_SD_iiiii --------------------------
	.section	.nv.shared._ZN4vllm25paged_attention_v1_kernelI13__nv_bfloat16hLi80ELi16ELi128ELNS_18Fp8KVCacheDataTypeE1ELb0EEEvPT_PKS3_PKT0_S9_ifPKiSB_iPKfiiiSD_SD_iiiii,"aw",@nobits
	.sectionflags	@""
	.align	16
.nv.shared._ZN4vllm25paged_attention_v1_kernelI13__nv_bfloat16hLi80ELi16ELi128ELNS_18Fp8KVCacheDataTypeE1ELb0EEEvPT_PKS3_PKT0_S9_ifPKiSB_iPKfiiiSD_SD_iiiii:
	.zero		1216


//--------------------- .nv.shared._ZN4vllm25paged_attention_v1_kernelI13__nv_bfloat16hLi64ELi16ELi128ELNS_18Fp8KVCacheDataTypeE1ELb0EEEvPT_PKS3_PKT0_S9_ifPKiSB_iPKfiiiSD_SD_iiiii --------------------------
	.section	.nv.shared._ZN4vllm25paged_attention_v1_kernelI13__nv_bfloat16hLi64ELi16ELi128ELNS_18Fp8KVCacheDataTypeE1ELb0EEEvPT_PKS3_PKT0_S9_ifPKiSB_iPKfiiiSD_SD_iiiii,"aw",@nobits
	.sectionflags	@""
	.align	16
.nv.shared._ZN4vllm25paged_attention_v1_kernelI13__nv_bfloat16hLi64ELi16ELi128ELNS_18Fp8KVCacheDataTypeE1ELb0EEEvPT_PKS3_PKT0_S9_ifPKiSB_iPKfiiiSD_SD_iiiii:
	.zero		1184


//--------------------- .nv.shared._ZN4vllm25paged_attention_v1_kernelI13__nv_bfloat16hLi32ELi16ELi128ELNS_18Fp8KVCacheDataTypeE1ELb0EEEvPT_PKS3_PKT0_S9_ifPKiSB_iPKfiiiSD_SD_iiiii --------------------------
	.section	.nv.shared._ZN4vllm25paged_attention_v1_kernelI13__nv_bfloat16hLi32ELi16ELi128ELNS_18Fp8KVCacheDataTypeE1ELb0EEEvPT_PKS3_PKT0_S9_ifPKiSB_iPKfiiiSD_SD_iiiii,"aw",@nobits
	.sectionflags	@""
	.align	16
.nv.shared._ZN4vllm25paged_attention_v1_kernelI13__nv_bfloat16hLi32ELi16ELi128ELNS_18Fp8KVCacheDataTypeE1ELb0EEEvPT_PKS3_PKT0_S9_ifPKiSB_iPKfiiiSD_SD_iiiii:
	.zero		1120


//--------------------- .nv.shared._ZN4vllm25paged_attention_v1_kernelI13__nv_bfloat16hLi256ELi16ELi128ELNS_18Fp8KVCacheDataTypeE1ELb1EEEvPT_PKS3_PKT0_S9_ifPKiSB_iPKfiiiSD_SD_iiiii --------------------------
	.section	.nv.shared._ZN4vllm25paged_attention_v1_kernelI13__nv_bfloat16hLi256ELi16ELi128ELNS_18Fp8KVCacheDataTypeE1ELb1EEEvPT_PKS3_PKT0_S9_ifPKiSB_iPKfiiiSD_SD_iiiii,"aw",@nobits
	.sectionflags	@""
	.align	16
.nv.shared._ZN4vllm25paged_attention_v1_kernelI13__nv_bfloat16hLi256ELi16ELi128ELNS_18Fp8KVCacheDataTypeE1ELb1EEEvPT_PKS3_PKT0_S9_ifPKiSB_iPKfiiiSD_SD_iiiii:
	.zero		1568


//--------------------- .nv.shared._ZN4vllm25paged_attention_v1_kernelI13__nv_bfloat16hLi192ELi16ELi128ELNS_18Fp8KVCacheDataTypeE1ELb1EEEvPT_PKS3_PKT0_S9_ifPKiSB_iPKfiiiSD_SD_iiiii --------------------------
	.section	.nv.shared._ZN4vllm25paged_attention_v1_kernelI13__nv_bfloat16hLi192ELi16ELi128ELNS_18Fp8KVCacheDataTypeE1ELb1EEEvPT_PKS3_PKT0_S9_ifPKiSB_iPKfiiiSD_SD_iiiii,"aw",@nobits
	.sectionflags	@""
	.align	16
.nv.shared._ZN4vllm25paged_attention_v1_kernelI13__nv_bfloat16hLi192ELi16ELi128ELNS_18Fp8KVCacheDataTypeE1ELb1EEEvPT_PKS3_PKT0_S9_ifPKiSB_iPKfiiiSD_SD_iiiii:
	.zero		1440


//--------------------- .nv.shared._ZN4vllm25paged_attention_v1_kernelI13__nv_bfloat16hLi128ELi16ELi128ELNS_18Fp8KVCacheDataTypeE1ELb1EEEvPT_PKS3_PKT0_S9_ifPKiSB_iPKfiiiSD_SD_iiiii --------------------------
	.section	.nv.shared._ZN4vllm25paged_attention_v1_kernelI13__nv_bfloat16hLi128ELi16ELi128ELNS_18Fp8KVCacheDataTypeE1ELb1EEEvPT_PKS3_PKT0_S9_ifPKiSB_iPKfiiiSD_SD_iiiii,"aw",@nobits
	.sectionflags	@""
	.align	16
.nv.shared._ZN4vllm25paged_attention_v1_kernelI13__nv_bfloat16hLi128ELi16ELi128ELNS_18Fp8KVCacheDataTypeE1ELb1EEEvPT_PKS3_PKT0_S9_ifPKiSB_iPKfiiiSD_SD_iiiii:
	.zero		1312


//--------------------- .nv.shared._ZN4vllm25paged_attention_v1_kernelI13__nv_bfloat16hLi120ELi16ELi128ELNS_18Fp8KVCacheDataTypeE1ELb1EEEvPT_PKS3_PKT0_S9_ifPKiSB_iPKfiiiSD_SD_iiiii --------------------------
	.section	.nv.shared._ZN4vllm25paged_attention_v1_kernelI13__nv_bfloat16hLi120ELi16ELi128ELNS_18Fp8KVCacheDataTypeE1ELb1EEEvPT_PKS3_PKT0_S9_ifPKiSB_iPKfiiiSD_SD_iiiii,"aw",@nobits
	.sectionflags	@""
	.align	16
.nv.shared._ZN4vllm25paged_attention_v1_kernelI13__nv_bfloat16hLi120ELi16ELi128ELNS_18Fp8KVCacheDataTypeE1ELb1EEEvPT_PKS3_PKT0_S9_ifPKiSB_iPKfiiiSD_SD_iiiii:
	.zero		1296


//--------------------- .nv.shared._ZN4vllm25paged_attention_v1_kernelI13__nv_bfloat16hLi112ELi16ELi128ELNS_18Fp8KVCacheDataTypeE1ELb1EEEvPT_PKS3_PKT0_S9_ifPKiSB_iPKfiiiSD_SD_iiiii --------------------------
	.section	.nv.shared._ZN4vllm25paged_attention_v1_kernelI13__nv_bfloat16hLi112ELi16ELi128ELNS_18Fp8KVCacheDataTypeE1ELb1EEEvPT_PKS3_PKT0_S9_ifPKiSB_iPKfiiiSD_SD_iiiii,"aw",@nobits
	.sectionflags	@""
	.align	16
.nv.shared._ZN4vllm25paged_attention_v1_kernelI13__nv_bfloat16hLi112ELi16ELi128ELNS_18Fp8KVCacheDataTypeE1ELb1EEEvPT_PKS3_PKT0_S9_ifPKiSB_iPKfiiiSD_SD_iiiii:
	.zero		1280


//--------------------- .nv.shared._ZN4vllm25paged_attention_v1_kernelI13__nv_bfloat16hLi96ELi16ELi128ELNS_18Fp8KVCacheDataTypeE1ELb1EEEvPT_PKS3_PKT0_S9_ifPKiSB_iPKfiiiSD_SD_iiiii --------------------------
	.section	.nv.shared._ZN4vllm25paged_attention_v1_kernelI13__nv_bfloat16hLi96ELi16ELi128ELNS_18Fp8KVCacheDataTypeE1ELb1EEEvPT_PKS3_PKT0_S9_ifPKiSB_iPKfiiiSD_SD_iiiii,"aw",@nobits
	.sectionflags	@""
	.align	16
.nv.shared._ZN4vllm25paged_attention_v1_kernelI13__nv_bfloat16hLi96ELi16ELi128ELNS_18Fp8KVCacheDataTypeE1ELb1EEEvPT_PKS3_PKT0_S9_ifPKiSB_iPKfiiiSD_SD_iiiii:
	.zero		1248


//--------------------- .nv.shared._ZN4vllm25paged_attention_v1_kernelI13__nv_bfloat16hLi80ELi16ELi128ELNS_18Fp8KVCacheDataTypeE1ELb1EEEvPT_PKS3_PKT0_S9_ifPKiSB_iPKfiiiSD_SD_iiiii --------------------------
	.section	.nv.shared._ZN4vllm25paged_attention_v1_kernelI13__nv_bfloat16hLi80ELi16ELi128ELNS_18Fp8KVCacheDataTypeE1ELb1EEEvPT_PKS3_PKT0_S9_ifPKiSB_iPKfiiiSD_SD_iiiii,"aw",@nobits
	.sectionflags	@""
	.align	16
.nv.shared._ZN4vllm25paged_attention_v1_kernelI13__nv_bfloat16hLi80ELi16ELi128ELNS_18Fp8KVCacheDataTypeE1ELb1EEEvPT_PKS3_PKT0_S9_ifPKiSB_iPKfiiiSD_SD_iiiii:
	.zero		1216


//--------------------- .nv.shared._ZN4vllm25paged_attention_v1_kernelI13__nv_bfloat16hLi64ELi16ELi128ELNS_18Fp8KVCacheDataTypeE1ELb1EEEvPT_PKS3_PKT0_S9_ifPKiSB_iPKfiiiSD_SD_iiiii --------------------------
	.section	.nv.shared._ZN4vllm25paged_attention_v1_kernelI13__nv_bfloat16hLi64ELi16ELi128ELNS_18Fp8KVCacheDataTypeE1ELb1EEEvPT_PKS3_PKT0_S9_ifPKiSB_iPKfiiiSD_SD_iiiii,"aw",@nobits
	.sectionflags	@""
	.align	16
.nv.shared._ZN4vllm25paged_attention_v1_kernelI13__nv_bfloat16hLi64ELi16ELi128ELNS_18Fp8KVCacheDataTypeE1ELb1EEEvPT_PKS3_PKT0_S9_ifPKiSB_iPKfiiiSD_SD_iiiii:
	.zero		1184


//--------------------- .nv.shared._ZN4vllm25paged_attention_v1_kernelI13__nv_bfloat16hLi32ELi16ELi128ELNS_18Fp8KVCacheDataTypeE1ELb1EEEvPT_PKS3_PKT0_S9_ifPKiSB_iPKfiiiSD_SD_iiiii --------------------------
	.section	.nv.shared._ZN4vllm25paged_attention_v1_kernelI13__nv_bfloat16hLi32ELi16ELi128ELNS_18Fp8KVCacheDataTypeE1ELb1EEEvPT_PKS3_PKT0_S9_ifPKiSB_iPKfiiiSD_SD_iiiii,"aw",@nobits
	.sectionflags	@""
	.align	16
.nv.shared._ZN4vllm25paged_attention_v1_kernelI13__nv_bfloat16hLi32ELi16ELi128ELNS_18Fp8KVCacheDataTypeE1ELb1EEEvPT_PKS3_PKT0_S9_ifPKiSB_iPKfiiiSD_SD_iiiii:
	.zero		1120


//--------------------- .nv.shared._ZN4vllm25paged_attention_v1_kernelI13__nv_bfloat16hLi256ELi8ELi128ELNS_18Fp8KVCacheDataTypeE1ELb0EEEvPT_PKS3_PKT0_S9_ifPKiSB_iPKfiiiSD_SD_iiiii --------------------------
	.section	.nv.shared._ZN4vllm25paged_attention_v1_kernelI13__nv_bfloat16hLi256ELi8ELi128ELNS_18Fp8KVCacheDataTypeE1ELb0EEEvPT_PKS3_PKT0_S9_ifPKiSB_iPKfiiiSD_SD_iiiii,"aw",@nobits
	.sectionflags	@""
	.align	16
.nv.shared._ZN4vllm25paged_attention_v1_kernelI13__nv_bfloat16hLi256ELi8ELi128ELNS_18Fp8KVCacheDataTypeE1ELb0EEEvPT_PKS3_PKT0_S9_ifPKiSB_iPKfiiiSD_SD_iiiii:
	.zero		1568


//--------------------- .nv.shared._ZN4vllm25paged_attention_v1_kernelI13__nv_bfloat16hLi192ELi8ELi128ELNS_18Fp8KVCacheDataTypeE1ELb0EEEvPT_PKS3_PKT0_S9_ifPKiSB_iPKfiiiSD_SD_iiiii --------------------------
	.section	.nv.shared._ZN4vllm25paged_attention_v1_kernelI13__nv_bfloat16hLi192ELi8ELi128ELNS_18Fp8KVCacheDataTypeE1ELb0EEEvPT_PKS3_PKT0_S9_ifPKiSB_iPKfiiiSD_SD_iiiii,"aw",@nobits
	.sectionflags	@""
	.align	16
.nv.shared._ZN4vllm25paged_attention_v1_kernelI13__nv_bfloat16hLi192ELi8ELi128ELNS_18Fp8KVCacheDataTypeE1ELb0EEEvPT_PKS3_PKT0_S9_ifPKiSB_iPKfiiiSD_SD_iiiii:
	.zero		1440


//--------------------- .nv.shared._ZN4vllm25paged_attention_v1_kernelI13__nv_bfloat16hLi128ELi8ELi128ELNS_18Fp8KVCacheDataTypeE1ELb0EEEvPT_PKS3_PKT0_S9_ifPKiSB_iPKfiiiSD_SD_iiiii --------------------------
	.section	.nv.shared._ZN4vllm25paged_attention_v1_kernelI13__nv_bfloat16hLi128ELi8ELi128ELNS_18Fp8KVCacheDataTypeE1ELb0EEEvPT_PKS3_PKT0_S9_ifPKiSB_iPKfiiiSD_SD_iiiii,"aw",@nobits
	.sectionflags	@""
	.align	16
.nv.shared._ZN4vllm25paged_attention_v1_kernelI13__nv_bfloat16hLi128ELi8ELi128ELNS_18Fp8KVCacheDataTypeE1ELb0EEEvPT_PKS3_PKT0_S9_ifPKiSB_iPKfiiiSD_SD_iiiii:
	.zero		1312


//--------------------- .nv.shared._ZN4vllm25paged_attention_v1_kernelI13__nv_bfloat16hLi120ELi8ELi128ELNS_18Fp8KVCacheDataTypeE1ELb0EEEvPT_PKS3_PKT0_S9_ifPKiSB_iPKfiiiSD_SD_iiiii --------------------------
	.section	.nv.shared._ZN4vllm25paged_attention_v1_kernelI13__nv_bfloat16hLi120ELi8ELi128ELNS_18Fp8KVCacheDataTypeE1ELb0EEEvPT_PKS3_PKT0_S9_ifPKiSB_iPKfiiiSD_SD_iiiii,"aw",@nobits
	.sectionflags	@""
	.align	16
.nv.shared._ZN4vllm25paged_attention_v1_kernelI13__nv_bfloat16hLi120ELi8ELi128ELNS_18Fp8KVCacheDataTypeE1ELb0EEEvPT_PKS3_PKT0_S9_ifPKiSB_iPKfiiiSD_SD_iiiii:
	.zero		1296


//--------------------- .nv.shared._ZN4vllm25paged_attention_v1_kernelI13__nv_bfloat16hLi112ELi8ELi128ELNS_18Fp8KVCacheDataTypeE1ELb0EEEvPT_PKS3_PKT0_S9_ifPKiSB_iPKfiiiSD_SD_iiiii --------------------------
	.section	.nv.shared._ZN4vllm25paged_attention_v1_kernelI13__nv_bfloat16hLi112ELi8ELi128ELNS_18Fp8KVCacheDataTypeE1ELb0EEEvPT_PKS3_PKT0_S9_ifPKiSB_iPKfiiiSD_SD_iiiii,"aw",@nobits
	.sectionflags	@""
	.align	16
.nv.shared._ZN4vllm25paged_attention_v1_kernelI13__nv_bfloat16hLi112ELi8ELi128ELNS_18Fp8KVCacheDataTypeE1ELb0EEEvPT_PKS3_PKT0_S9_ifPKiSB_iPKfiiiSD_SD_iiiii:
	.zero		1280


//--------------------- .nv.shared._ZN4vllm25paged_attention_v1_kernelI13__nv_bfloat16hLi96ELi8ELi128ELNS_18Fp8KVCacheDataTypeE1ELb0EEEvPT_PKS3_PKT0_S9_ifPKiSB_iPKfiiiSD_SD_iiiii --------------------------
	.section	.nv.shared._ZN4vllm25paged_attention_v1_kernelI13__nv_bfloat16hLi96ELi8ELi128ELNS_18Fp8KVCacheDataTypeE1ELb0EEEvPT_PKS3_PKT0_S9_ifPKiSB_iPKfiiiSD_SD_iiiii,"aw",@nobits
	.sectionflags	@""
	.align	16
.nv.shared._ZN4vllm25paged_attention_v1_kernelI13__nv_bfloat16hLi96ELi8ELi128ELNS_18Fp8KVCacheDataTypeE1ELb0EEEvPT_PKS3_PKT0_S9_ifPKiSB_iPKfiiiSD_SD_iiiii:
	.zero		1248


//--------------------- .nv.shared._ZN4vllm25paged_attention_v1_kernelI13__nv_bfloat16hLi80ELi8ELi128ELNS_18Fp8KVCacheDataTypeE1ELb0EEEvPT_PKS3_PKT0_S9_ifPKiSB_iPKfiiiSD_SD_iiiii --------------------------
	.section	.nv.shared._ZN4vllm25paged_attention_v1_kernelI13__nv_bfloat16hLi80ELi8ELi128ELNS_18Fp8KVCacheDataTypeE1ELb0EEEvPT_PKS3_PKT0_S9_ifPKiSB_iPKfiiiSD_SD_iiiii,"aw",@nobits
	.sectionflags	@""
	.align	16
.nv.shared._ZN4vllm25paged_attention_v1_kernelI13__nv_bfloat16hLi80ELi8ELi128ELNS_18Fp8KVCacheDataTypeE1ELb0EEEvPT_PKS3_PKT0_S9_ifPKiSB_iPKfiiiSD_SD_iiiii:
	.zero		1216


//--------------------- .nv.shared._ZN4vllm25paged_attention_v1_kernelI13__nv_bfloat16hLi64ELi8ELi128ELNS_18Fp8KVCacheDataTypeE1ELb0EEEvPT_PKS3_PKT0_S9_ifPKiSB_iPKfiiiSD_SD_iiiii --------------------------
	.section	.nv.shared._ZN4vllm25paged_attention_v1_kernelI13__nv_bfloat16hLi64ELi8ELi128ELNS_18Fp8KVCacheDataTypeE1ELb0EEEvPT_PKS3_PKT0_S9_ifPKiSB_iPKfiiiSD_SD_iiiii,"aw",@nobits
	.sectionflags	@""
	.align	16
.nv.shared._ZN4vllm25paged_attention_v1_kernelI13__nv_bfloat16hLi64ELi8ELi128ELNS_18Fp8KVCacheDataTypeE1ELb0EEEvPT_PKS3_PKT0_S9_ifPKiSB_iPKfiiiSD_SD_iiiii:
	.zero		1184


//--------------------- .nv.shared._ZN4vllm25paged_attention_v1_kernelI13__nv_bfloat16hLi32ELi8ELi128ELNS_18Fp8KVCacheDataTypeE1ELb0EEEvPT_PKS3_PKT0_S9_ifPKiSB_iPKfiiiSD_SD_iiiii --------------------------
	.section	.nv.shared._ZN4vllm25paged_attention_v1_kernelI13__nv_bfloat16hLi32ELi8ELi128ELNS_18Fp8KVCacheDataTypeE1ELb0EEEvPT_PKS3_PKT0_S9_ifPKiSB_iPKfiiiSD_SD_iiiii,"aw",@nobits
	.sectionflags	@""
	.align	16
.nv.shared._ZN4vllm25paged_attention_v1_kernelI13__nv_bfloat16hLi32ELi8ELi128ELNS_18Fp8KVCacheDataTypeE1ELb0EEEvPT_PKS3_PKT0_S9_ifPKiSB_iPKfiiiSD_SD_iiiii:
	.zero		1120


//--------------------- .nv.shared._ZN4vllm25paged_attention_v1_kernelI13__nv_bfloat16hLi256ELi8ELi128ELNS_18Fp8KVCacheDataTypeE1ELb1EEEvPT_PKS3_PKT0_S9_ifPKiSB_iPKfiiiSD_SD_iiiii --------------------------
	.section	.nv.shared._ZN4vllm25paged_attention_v1_kernelI13__nv_bfloat16hLi256ELi8ELi128ELNS_18Fp8KVCacheDataTypeE1ELb1EEEvPT_PKS3_PKT0_S9_ifPKiSB_iPKfiiiSD_SD_iiiii,"aw",@nobits
	.sectionflags	@""
	.align	16
.nv.shared._ZN4vllm25paged_attention_v1_kernelI13__nv_bfloat16hLi256ELi8ELi128ELNS_18Fp8KVCacheDataTypeE1ELb1EEEvPT_PKS3_PKT0_S9_ifPKiSB_iPKfiiiSD_SD_iiiii:
	.zero		1568


//--------------------- .nv.shared._ZN4vllm25paged_attention_v1_kernelI13__nv_bfloat16hLi192ELi8ELi128ELNS_18Fp8KVCacheDataTypeE1ELb1EEEvPT_PKS3_PKT0_S9_ifPKiSB_iPKfiiiSD_SD_iiiii --------------------------
	.section	.nv.shared._ZN4vllm25paged_attention_v1_kernelI13__nv_bfloat16hLi192ELi8ELi128ELNS_18Fp8KVCacheDataTypeE1ELb1EEEvPT_PKS3_PKT0_S9_ifPKiSB_iPKfiiiSD_SD_iiiii,"aw",@nobits
	.sectionflags	@""
	.align	16
.nv.shared._ZN4vllm25paged_attention_v1_kernelI13__nv_bfloat16hLi192ELi8ELi128ELNS_18Fp8KVCacheDataTypeE1ELb1EEEvPT_PKS3_PKT0_S9_ifPKiSB_iPKfiiiSD_SD_iiiii:
	.zero		1440


//--------------------- .nv.shared._ZN4vllm25paged_attention_v1_kernelI13__nv_bfloat16hLi128ELi8ELi128ELNS_18Fp8KVCacheDataTypeE1ELb1EEEvPT_PKS3_PKT0_S9_ifPKiSB_iPKfiiiSD_SD_iiiii --------------------------
	.section	.nv.shared._ZN4vllm25paged_attention_v1_kernelI13__nv_bfloat16hLi128ELi8ELi128ELNS_18Fp8KVCacheDataTypeE1ELb1EEEvPT_PKS3_PKT0_S9_ifPKiSB_iPKfiiiSD_SD_iiiii,"aw",@nobits
	.sectionflags	@""
	.align	16
.nv.shared._ZN4vllm25paged_attention_v1_kernelI13__nv_bfloat16hLi128ELi8ELi128ELNS_18Fp8KVCacheDataTypeE1ELb1EEEvPT_PKS3_PKT0_S9_ifPKiSB_iPKfiiiSD_SD_iiiii:
	.zero		1312


//--------------------- .nv.shared._ZN4vllm25paged_attention_v1_kernelI13__nv_bfloat16hLi120ELi8ELi128ELNS_18Fp8KVCacheDataTypeE1ELb1EEEvPT_PKS3_PKT0_S9_ifPKiSB_iPKfiiiSD_SD_iiiii --------------------------
	.section	.nv.shared._ZN4vllm25paged_attention_v1_kernelI13__nv_bfloat16hLi120ELi8ELi128ELNS_18Fp8KVCacheDataTypeE1ELb1EEEvPT_PKS3_PKT0_S9_ifPKiSB_iPKfiiiSD_SD_iiiii,"aw",@nobits
	.sectionflags	@""
	.align	16
.nv.shared._ZN4vllm25paged_attention_v1_kernelI13__nv_bfloat16hLi120ELi8ELi128ELNS_18Fp8KVCacheDataTypeE1ELb1EEEvPT_PKS3_PKT0_S9_ifPKiSB_iPKfiiiSD_SD_iiiii:
	.zero		1296


//--------------------- .nv.shared._ZN4vllm25paged_attention_v1_kernelI13__nv_bfloat16hLi112ELi8ELi128ELNS_18Fp8KVCacheDataTypeE1ELb1EEEvPT_PKS3_PKT0_S9_ifPKiSB_iPKfiiiSD_SD_iiiii --------------------------
	.section	.nv.shared._ZN4vllm25paged_attention_v1_kernelI13__nv_bfloat16hLi112ELi8ELi128ELNS_18Fp8KVCacheDataTypeE1ELb1EEEvPT_PKS3_PKT0_S9_ifPKiSB_iPKfiiiSD_SD_iiiii,"aw",@nobits
	.sectionflags	@""
	.align	16
.nv.shared._ZN4vllm25paged_attention_v1_kernelI13__nv_bfloat16hLi112ELi8ELi128ELNS_18Fp8KVCacheDataTypeE1ELb1EEEvPT_PKS3_PKT0_S9_ifPKiSB_iPKfiiiSD_SD_iiiii:
	.zero		1280


//--------------------- .nv.shared._ZN4vllm25paged_attention_v1_kernelI13__nv_bfloat16hLi96ELi8ELi128ELNS_18Fp8KVCacheDataTypeE1ELb1EEEvPT_PKS3_PKT0_S9_ifPKiSB_iPKfiiiSD_SD_iiiii --------------------------
	.section	.nv.shared._ZN4vllm25paged_attention_v1_kernelI13__nv_bfloat16hLi96ELi8ELi128ELNS_18Fp8KVCacheDataTypeE1ELb1EEEvPT_PKS3_PKT0_S9_ifPKiSB_iPKfiiiSD_SD_iiiii,"aw",@nobits
	.sectionflags	@""
	.align	16
.nv.shared._ZN4vllm25paged_attention_v1_kernelI13__nv_bfloat16hLi96ELi8ELi128ELNS_18Fp8KVCacheDataTypeE1ELb1EEEvPT_PKS3_PKT0_S9_ifPKiSB_iPKfiiiSD_SD_iiiii:
	.zero		1248


//--------------------- .nv.shared._ZN4vllm25paged_attention_v1_kernelI13__nv_bfloat16hLi80ELi8ELi128ELNS_18Fp8KVCacheDataTypeE1ELb1EEEvPT_PKS3_PKT0_S9_ifPKiSB_iPKfiiiSD_SD_iiiii --------------------------
	.section	.nv.shared._ZN4vllm25paged_attention_v1_kernelI13__nv_bfloat16hLi80ELi8ELi128ELNS_18Fp8KVCacheDataTypeE1ELb1EEEvPT_PKS3_PKT0_S9_ifPKiSB_iPKfiiiSD_SD_iiiii,"aw",@nobits
	.sectionflags	@""
	.align	16
.nv.shared._ZN4vllm25paged_attention_v1_kernelI13__nv_bfloat16hLi80ELi8ELi128ELNS_18Fp8KVCacheDataTypeE1ELb1EEEvPT_PKS3_PKT0_S9_ifPKiSB_iPKfiiiSD_SD_iiiii:
	.zero		1216


//--------------------- .nv.shared._ZN4vllm25paged_attention_v1_kernelI13__nv_bfloat16hLi64ELi8ELi128ELNS_18Fp8KVCacheDataTypeE1ELb1EEEvPT_PKS3_PKT0_S9_ifPKiSB_iPKfiiiSD_SD_iiiii --------------------------
	.section	.nv.shared._ZN4vllm25paged_attention_v1_kernelI13__nv_bfloat16hLi64ELi8ELi128ELNS_18Fp8KVCacheDataTypeE1ELb1EEEvPT_PKS3_PKT0_S9_ifPKiSB_iPKfiiiSD_SD_iiiii,"aw",@nobits
	.sectionflags	@""
	.align	16
.nv.shared._ZN4vllm25paged_attention_v1_kernelI13__nv_bfloat16hLi64ELi8ELi128ELNS_18Fp8KVCacheDataTypeE1ELb1EEEvPT_PKS3_PKT0_S9_ifPKiSB_iPKfiiiSD_SD_iiiii:
	.zero		1184


//--------------------- .nv.shared._ZN4vllm25paged_attention_v1_kernelI13__nv_bfloat16hLi32ELi8ELi128ELNS_18Fp8KVCacheDataTypeE1ELb1EEEvPT_PKS3_PKT0_S9_ifPKiSB_iPKfiiiSD_SD_iiiii --------------------------
	.section	.nv.shared._ZN4vllm25paged_attention_v1_kernelI13__nv_bfloat16hLi32ELi8ELi128ELNS_18Fp8KVCacheDataTypeE1ELb1EEEvPT_PKS3_PKT0_S9_ifPKiSB_iPKfiiiSD_SD_iiiii,"aw",@nobits
	.sectionflags	@""
	.align	16
.nv.shared._ZN4vllm25paged_attention_v1_kernelI13__nv_bfloat16hLi32ELi8ELi128ELNS_18Fp8KVCacheDataTypeE1ELb1EEEvPT_PKS3_PKT0_S9_ifPKiSB_iPKfiiiSD_SD_iiiii:
	.zero		1120


//--------------------- .nv.shared._ZN4vllm25paged_attention_v1_kernelIthLi256ELi32ELi128ELNS_18Fp8KVCacheDataTypeE1ELb0EEEvPT_PKS2_PKT0_S8_ifPKiSA_iPKfiiiSC_SC_iiiii --------------------------
	.section	.nv.shared._ZN4vllm25paged_attention_v1_kernelIthLi256ELi32ELi128ELNS_18Fp8KVCacheDataTypeE1ELb0EEEvPT_PKS2_PKT0_S8_ifPKiSA_iPKfiiiSC_SC_iiiii,"aw",@nobits
	.sectionflags	@""
	.align	16
.nv.shared._ZN4vllm25paged_attention_v1_kernelIthLi256ELi32ELi128ELNS_18Fp8KVCacheDataTypeE1ELb0EEEvPT_PKS2_PKT0_S8_ifPKiSA_iPKfiiiSC_SC_iiiii:
	.zero		1056


//--------------------- .nv.shared._ZN4vllm25paged_attention_v1_kernelIthLi192ELi32ELi128ELNS_18Fp8KVCacheDataTypeE1ELb0EEEvPT_PKS2_PKT0_S8_ifPKiSA_iPKfiiiSC_SC_iiiii --------------------------
	.section	.nv.shared._ZN4vllm25paged_attention_v1_kernelIthLi192ELi32ELi128ELNS_18Fp8KVCacheDataTypeE1ELb0EEEvPT_PKS2_PKT0_S8_ifPKiSA_iPKfiiiSC_SC_iiiii,"aw",@nobits
	.sectionflags	@""
	.align	16
.nv.shared._ZN4vllm25paged_attention_v1_kernelIthLi192ELi32ELi128ELNS_18Fp8KVCacheDataTypeE1ELb0EEEvPT_PKS2_PKT0_S8_ifPKiSA_iPKfiiiSC_SC_iiiii:
	.zero		1056


//--------------------- .nv.shared._ZN4vllm25paged_attention_v1_kernelIthLi128ELi32ELi128ELNS_18Fp8KVCacheDataTypeE1ELb0EEEvPT_PKS2_PKT0_S8_ifPKiSA_iPKfiiiSC_SC_iiiii --------------------------
	.section	.nv.shared._ZN4vllm25paged_attention_v1_kernelIthLi128ELi32ELi128ELNS_18Fp8KVCacheDataTypeE1ELb0EEEvPT_PKS2_PKT0_S8_ifPKiSA_iPKfiiiSC_SC_iiiii,"aw",@nobits
	.sectionflags	@""
	.align	16
.nv.shared._ZN4vllm25paged_attention_v1_kernelIthLi128ELi32ELi128ELNS_18Fp8KVCacheDataTypeE1ELb0EEEvPT_PKS2_PKT0_S8_ifPKiSA_iPKfiiiSC_SC_iiiii:
	.zero		1056


//--------------------- .nv.shared._ZN4vllm25paged_attention_v1_kernelIthLi120ELi32ELi128ELNS_18Fp8KVCacheDataTypeE1ELb0EEEvPT_PKS2_PKT0_S8_ifPKiSA_iPKfiiiSC_SC_iiiii --------------------------
	.section	.nv.shared._ZN4vllm25paged_attention_v1_kernelIthLi120ELi32ELi128ELNS_18Fp8KVCacheDataTypeE1ELb0EEEvPT_PKS2_PKT0_S8_ifPKiSA_iPKfiiiSC_SC_iiiii,"aw",@nobits
	.sectionflags	@""
	.align	16
.nv.shared._ZN4vllm25paged_attention_v1_kernelIthLi120ELi32ELi128ELNS_18Fp8KVCacheDataTypeE1ELb0EEEvPT_PKS2_PKT0_S8_ifPKiSA_iPKfiiiSC_SC_iiiii:
	.zero		1056


//--------------------- .nv.shared._ZN4vllm25paged_attention_v1_kernelIthLi112ELi32ELi128ELNS_18Fp8KVCacheDataTypeE1ELb0EEEvPT_PKS2_PKT0_S8_ifPKiSA_iPKfiiiSC_SC_iiiii --------------------------
	.section	.nv.shared._ZN4vllm25paged_attention_v1_kernelIthLi112ELi32ELi128ELNS_18Fp8KVCacheDataTypeE1ELb0EEEvPT_PKS2_PKT0_S8_ifPKiSA_iPKfiiiSC_SC_iiiii,"aw",@nobits
	.sectionflags	@""
	.align	16
.nv.shared._ZN4vllm25paged_attention_v1_kernelIthLi112ELi32ELi128ELNS_18Fp8KVCacheDataTypeE1ELb0EEEvPT_PKS2_PKT0_S8_ifPKiSA_iPKfiiiSC_SC_iiiii:
	.zero		1056


//--------------------- .nv.shared._ZN4vllm25paged_attention_v1_kernelIthLi96ELi32ELi128ELNS_18Fp8KVCacheDataTypeE1ELb0EEEvPT_PKS2_PKT0_S8_ifPKiSA_iPKfiiiSC_SC_iiiii --------------------------
	.section	.nv.shared._ZN4vllm25paged_attention_v1_kernelIthLi96ELi32ELi128ELNS_18Fp8KVCacheDataTypeE1ELb0EEEvPT_PKS2_PKT0_S8_ifPKiSA_iPKfiiiSC_SC_iiiii,"aw",@nobits
	.sectionflags	@""
	.align	16
.nv.shared._ZN4vllm25paged_attention_v1_kernelIthLi96ELi32ELi128ELNS_18Fp8KVCacheDataTypeE1ELb0EEEvPT_PKS2_PKT0_S8_ifPKiSA_iPKfiiiSC_SC_iiiii:
	.zero		1056


//--------------------- .nv.shared._ZN4vllm25paged_attention_v1_kernelIthLi80ELi32ELi128ELNS_18Fp8KVCacheDataTypeE1ELb0EEEvPT_PKS2_PKT0_S8_ifPKiSA_iPKfiiiSC_SC_iiiii --------------------------
	.section	.nv.shared._ZN4vllm25paged_attention_v1_kernelIthLi80ELi32ELi128ELNS_18Fp8KVCacheDataTypeE1ELb0EEEvPT_PKS2_PKT0_S8_ifPKiSA_iPKfiiiSC_SC_iiiii,"aw",@nobits
	.sectionflags	@""
	.align	16
.nv.shared._ZN4vllm25paged_attention_v1_kernelIthLi80ELi32ELi128ELNS_18Fp8KVCacheDataTypeE1ELb0EEEvPT_PKS2_PKT0_S8_ifPKiSA_iPKfiiiSC_SC_iiiii:
	.zero		1056


//--------------------- .nv.shared._ZN4vllm25paged_attention_v1_kernelIthLi64ELi32ELi128ELNS_18Fp8KVCacheDataTypeE1ELb0EEEvPT_PKS2_PKT0_S8_ifPKiSA_iPKfiiiSC_SC_iiiii --------------------------
	.section	.nv.shared._ZN4vllm25paged_attention_v1_kernelIthLi64ELi32ELi128ELNS_18Fp8KVCacheDataTypeE1ELb0EEEvPT_PKS2_PKT0_S8_ifPKiSA_iPKfiiiSC_SC_iiiii,"aw",@nobits
	.sectionflags	@""
	.align	16
.nv.shared._ZN4vllm25paged_attention_v1_kernelIthLi64ELi32ELi128ELNS_18Fp8KVCacheDataTypeE1ELb0EEEvPT_PKS2_PKT0_S8_ifPKiSA_iPKfiiiSC_SC_iiiii:
	.zero		1056


//--------------------- .nv.shared._ZN4vllm25paged_attention_v1_kernelIthLi32ELi32ELi128ELNS_18Fp8KVCacheDataTypeE1ELb0EEEvPT_PKS2_PKT0_S8_ifPKiSA_iPKfiiiSC_SC_iiiii --------------------------
	.section	.nv.shared._ZN4vllm25paged_attention_v1_kernelIthLi32ELi32ELi128ELNS_18Fp8KVCacheDataTypeE1ELb0EEEvPT_PKS2_PKT0_S8_ifPKiSA_iPKfiiiSC_SC_iiiii,"aw",@nobits
	.sectionflags	@""
	.align	16
.nv.shared._ZN4vllm25paged_attention_v1_kernelIthLi32ELi32ELi128ELNS_18Fp8KVCacheDataTypeE1ELb0EEEvPT_PKS2_PKT0_S8_ifPKiSA_iPKfiiiSC_SC_iiiii:
	.zero		1056


//--------------------- .nv.shared._ZN4vllm25paged_attention_v1_kernelIthLi256ELi32ELi128ELNS_18Fp8KVCacheDataTypeE1ELb1EEEvPT_PKS2_PKT0_S8_ifPKiSA_iPKfiiiSC_SC_iiiii --------------------------
	.section	.nv.shared._ZN4vllm25paged_attention_v1_kernelIthLi256ELi32ELi128ELNS_18Fp8KVCacheDataTypeE1ELb1EEEvPT_PKS2_PKT0_S8_ifPKiSA_iPKfiiiSC_SC_iiiii,"aw",@nobits
	.sectionflags	@""
	.align	16
.nv.shared._ZN4vllm25paged_attention_v1_kernelIthLi256ELi32ELi128ELNS_18Fp8KVCacheDataTypeE1ELb1EEEvPT_PKS2_PKT0_S8_ifPKiSA_iPKfiiiSC_SC_iiiii:
	.zero		1056


//--------------------- .nv.shared._ZN4vllm25paged_attention_v1_kernelIthLi192ELi32ELi128ELNS_18Fp8KVCacheDataTypeE1ELb1EEEvPT_PKS2_PKT0_S8_ifPKiSA_iPKfiiiSC_SC_iiiii --------------------------
	.section	.nv.shared._ZN4vllm25paged_attention_v1_kernelIthLi192ELi32ELi128ELNS_18Fp8KVCacheDataTypeE1ELb1EEEvPT_PKS2_PKT0_S8_ifPKiSA_iPKfiiiSC_SC_iiiii,"aw",@nobits
	.sectionflags	@""
	.align	16
.nv.shared._ZN4vllm25paged_attention_v1_kernelIthLi192ELi32ELi128ELNS_18Fp8KVCacheDataTypeE1ELb1EEEvPT_PKS2_PKT0_S8_ifPKiSA_iPKfiiiSC_SC_iiiii:
	.zero		1056


//--------------------- .nv.shared._ZN4vllm25paged_attention_v1_kernelIthLi128ELi32ELi128ELNS_18Fp8KVCacheDataTypeE1ELb1EEEvPT_PKS2_PKT0_S8_ifPKiSA_iPKfiiiSC_SC_iiiii --------------------------
	.section	.nv.shared._ZN4vllm25paged_attention_v1_kernelIthLi128ELi32ELi128ELNS_18Fp8KVCacheDataTypeE1ELb1EEEvPT_PKS2_PKT0_S8_ifPKiSA_iPKfiiiSC_SC_iiiii,"aw",@nobits
	.sectionflags	@""
	.align	16
.nv.shared._ZN4vllm25paged_attention_v1_kernelIthLi128ELi32ELi128ELNS_18Fp8KVCacheDataTypeE1ELb1EEEvPT_PKS2_PKT0_S8_ifPKiSA_iPKfiiiSC_SC_iiiii:
	.zero		1056


//--------------------- .nv.shared._ZN4vllm25paged_attention_v1_kernelIthLi120ELi32ELi128ELNS_18Fp8KVCacheDataTypeE1ELb1EEEvPT_PKS2_PKT0_S8_ifPKiSA_iPKfiiiSC_SC_iiiii --------------------------
	.section	.nv.shared._ZN4vllm25paged_attention_v1_kernelIthLi120ELi32ELi128ELNS_18Fp8KVCacheDataTypeE1ELb1EEEvPT_PKS2_PKT0_S8_ifPKiSA_iPKfiiiSC_SC_iiiii,"aw",@nobits
	.sectionflags	@""
	.align	16
.nv.shared._ZN4vllm25paged_attention_v1_kernelIthLi120ELi32ELi128ELNS_18Fp8KVCacheDataTypeE1ELb1EEEvPT_PKS2_PKT0_S8_ifPKiSA_iPKfiiiSC_SC_iiiii:
	.zero		1056


//--------------------- .nv.shared._ZN4vllm25paged_attention_v1_kernelIthLi112ELi32ELi128ELNS_18Fp8KVCacheDataTypeE1ELb1EEEvPT_PKS2_PKT0_S8_ifPKiSA_iPKfiiiSC_SC_iiiii --------------------------
	.section	.nv.shared._ZN4vllm25paged_attention_v1_kernelIthLi112ELi32ELi128ELNS_18Fp8KVCacheDataTypeE1ELb1EEEvPT_PKS2_PKT0_S8_ifPKiSA_iPKfiiiSC_SC_iiiii,"aw",@nobits
	.sectionflags	@""
	.align	16
.nv.shared._ZN4vllm25paged_attention_v1_kernelIthLi112ELi32ELi128ELNS_18Fp8KVCacheDataTypeE1ELb1EEEvPT_PKS2_PKT0_S8_ifPKiSA_iPKfiiiSC_SC_iiiii:
	.zero		1056


//--------------------- .nv.shared._ZN4vllm25paged_attention_v1_kernelIthLi96ELi32ELi128ELNS_18Fp8KVCacheDataTypeE1ELb1EEEvPT_PKS2_PKT0_S8_ifPKiSA_iPKfiiiSC_SC_iiiii --------------------------
	.section	.nv.shared._ZN4vllm25paged_attention_v1_kernelIthLi96ELi32ELi128ELNS_18Fp8KVCacheDataTypeE1ELb1EEEvPT_PKS2_PKT0_S8_ifPKiSA_iPKfiiiSC_SC_iiiii,"aw",@nobits
	.sectionflags	@""
	.align	16
.nv.shared._ZN4vllm25paged_attention_v1_kernelIthLi96ELi32ELi128ELNS_18Fp8KVCacheDataTypeE1ELb1EEEvPT_PKS2_PKT0_S8_ifPKiSA_iPKfiiiSC_SC_iiiii:
	.zero		1056


//--------------------- .nv.shared._ZN4vllm25paged_attention_v1_kernelIthLi80ELi32ELi128ELNS_18Fp8KVCacheDataTypeE1ELb1EEEvPT_PKS2_PKT0_S8_ifPKiSA_iPKfiiiSC_SC_iiiii --------------------------
	.section	.nv.shared._ZN4vllm25paged_attention_v1_kernelIthLi80ELi32ELi128ELNS_18Fp8KVCacheDataTypeE1ELb1EEEvPT_PKS2_PKT0_S8_ifPKiSA_iPKfiiiSC_SC_iiiii,"aw",@nobits
	.sectionflags	@""
	.align	16
.nv.shared._ZN4vllm25paged_attention_v1_kernelIthLi80ELi32ELi128ELNS_18Fp8KVCacheDataTypeE1ELb1EEEvPT_PKS2_PKT0_S8_ifPKiSA_iPKfiiiSC_SC_iiiii:
	.zero		1056


//--------------------- .nv.shared._ZN4vllm25paged_attention_v1_kernelIthLi64ELi32ELi128ELNS_18Fp8KVCacheDataTypeE1ELb1EEEvPT_PKS2_PKT0_S8_ifPKiSA_iPKfiiiSC_SC_iiiii --------------------------
	.section	.nv.shared._ZN4vllm25paged_attention_v1_kernelIthLi64ELi32ELi128ELNS_18Fp8KVCacheDataTypeE1ELb1EEEvPT_PKS2_PKT0_S8_ifPKiSA_iPKfiiiSC_SC_iiiii,"aw",@nobits
	.sectionflags	@""
	.align	16
.nv.shared._ZN4vllm25paged_attention_v1_kernelIthLi64ELi32ELi128ELNS_18Fp8KVCacheDataTypeE1ELb1EEEvPT_PKS2_PKT0_S8_ifPKiSA_iPKfiiiSC_SC_iiiii:
	.zero		1056


//--------------------- .nv.shared._ZN4vllm25paged_attention_v1_kernelIthLi32ELi32ELi128ELNS_18Fp8KVCacheDataTypeE1ELb1EEEvPT_PKS2_PKT0_S8_ifPKiSA_iPKfiiiSC_SC_iiiii --------------------------
	.section	.nv.shared._ZN4vllm25paged_attention_v1_kernelIthLi32ELi32ELi128ELNS_18Fp8KVCacheDataTypeE1ELb1EEEvPT_PKS2_PKT0_S8_ifPKiSA_iPKfiiiSC_SC_iiiii,"aw",@nobits
	.sectionflags	@""
	.align	16
.nv.shared._ZN4vllm25paged_attention_v1_kernelIthLi32ELi32ELi128ELNS_18Fp8KVCacheDataTypeE1ELb1EEEvPT_PKS2_PKT0_S8_ifPKiSA_iPKfiiiSC_SC_iiiii:
	.zero		1056


//--------------------- .nv.shared._ZN4vllm25paged_attention_v1_kernelIthLi256ELi16ELi128ELNS_18Fp8KVCacheDataTypeE1ELb0EEEvPT_PKS2_PKT0_S8_ifPKiSA_iPKfiiiSC_SC_iiiii --------------------------
	.section	.nv.shared._ZN4vllm25paged_attention_v1_kernelIthLi256ELi16ELi128ELNS_18Fp8KVCacheDataTypeE1ELb0EEEvPT_PKS2_PKT0_S8_ifPKiSA_iPKfiiiSC_SC_iiiii,"aw",@nobits
	.sectionflags	@""
	.align	16
.nv.shared._ZN4vllm25paged_attention_v1_kernelIthLi256ELi16ELi128ELNS_18Fp8KVCacheDataTypeE1ELb0EEEvPT_PKS2_PKT0_S8_ifPKiSA_iPKfiiiSC_SC_iiiii:
	.zero		1056


//--------------------- .nv.shared._ZN4vllm25paged_attention_v1_kernelIthLi192ELi16ELi128ELNS_18Fp8KVCacheDataTypeE1ELb0EEEvPT_PKS2_PKT0_S8_ifPKiSA_iPKfiiiSC_SC_iiiii --------------------------
	.section	.nv.shared._ZN4vllm25paged_attention_v1_kernelIthLi192ELi16ELi128ELNS_18Fp8KVCacheDataTypeE1ELb0EEEvPT_PKS2_PKT0_S8_ifPKiSA_iPKfiiiSC_SC_iiiii,"aw",@nobits
	.sectionflags	@""
	.align	16
.nv.shared._ZN4vllm25paged_attention_v1_kernelIthLi192ELi16ELi128ELNS_18Fp8KVCacheDataTypeE1ELb0EEEvPT_PKS2_PKT0_S8_ifPKiSA_iPKfiiiSC_SC_iiiii:
	.zero		1056


//--------------------- .nv.shared._ZN4vllm25paged_attention_v1_kernelIthLi128ELi16ELi128ELNS_18Fp8KVCacheDataTypeE1ELb0EEEvPT_PKS2_PKT0_S8_ifPKiSA_iPKfiiiSC_SC_iiiii --------------------------
	.section	.nv.shared._ZN4vllm25paged_attention_v1_kernelIthLi128ELi16ELi128ELNS_18Fp8KVCacheDataTypeE1ELb0EEEvPT_PKS2_PKT0_S8_ifPKiSA_iPKfiiiSC_SC_iiiii,"aw",@nobits
	.sectionflags	@""
	.align	16
.nv.shared._ZN4vllm25paged_attention_v1_kernelIthLi128ELi16ELi128ELNS_18Fp8KVCacheDataTypeE1ELb0EEEvPT_PKS2_PKT0_S8_ifPKiSA_iPKfiiiSC_SC_iiiii:
	.zero		1056


//--------------------- .nv.shared._ZN4vllm25paged_attention_v1_kernelIthLi120ELi16ELi128ELNS_18Fp8KVCacheDataTypeE1ELb0EEEvPT_PKS2_PKT0_S8_ifPKiSA_iPKfiiiSC_SC_iiiii --------------------------
	.section	.nv.shared._ZN4vllm25paged_attention_v1_kernelIthLi120ELi16ELi128ELNS_18Fp8KVCacheDataTypeE1ELb0EEEvPT_PKS2_PKT0_S8_ifPKiSA_iPKfiiiSC_SC_iiiii,"aw",@nobits
	.sectionflags	@""
	.align	16
.nv.shared._ZN4vllm25paged_attention_v1_kernelIthLi120ELi16ELi128ELNS_18Fp8KVCacheDataTypeE1ELb0EEEvPT_PKS2_PKT0_S8_ifPKiSA_iPKfiiiSC_SC_iiiii:
	.zero		1056


//--------------------- .nv.shared._ZN4vllm25paged_attention_v1_kernelIthLi112ELi16ELi128ELNS_18Fp8KVCacheDataTypeE1ELb0EEEvPT_PKS2_PKT0_S8_ifPKiSA_iPKfiiiSC_SC_iiiii --------------------------
	.section	.nv.shared._ZN4vllm25paged_attention_v1_kernelIthLi112ELi16ELi128ELNS_18Fp8KVCacheDataTypeE1ELb0EEEvPT_PKS2_PKT0_S8_ifPKiSA_iPKfiiiSC_SC_iiiii,"aw",@nobits
	.sectionflags	@""
	.align	16
.nv.shared._ZN4vllm25paged_attention_v1_kernelIthLi112ELi16ELi128ELNS_18Fp8KVCacheDataTypeE1ELb0EEEvPT_PKS2_PKT0_S8_ifPKiSA_iPKfiiiSC_SC_iiiii:
	.zero		1056


//--------------------- .nv.shared._ZN4vllm25paged_attention_v1_kernelIthLi96ELi16ELi128ELNS_18Fp8KVCacheDataTypeE1ELb0EEEvPT_PKS2_PKT0_S8_ifPKiSA_iPKfiiiSC_SC_iiiii --------------------------
	.section	.nv.shared._ZN4vllm25paged_attention_v1_kernelIthLi96ELi16ELi128ELNS_18Fp8KVCacheDataTypeE1ELb0EEEvPT_PKS2_PKT0_S8_ifPKiSA_iPKfiiiSC_SC_iiiii,"aw",@nobits
	.sectionflags	@""
	.align	16
.nv.shared._ZN4vllm25paged_attention_v1_kernelIthLi96ELi16ELi128ELNS_18Fp8KVCacheDataTypeE1ELb0EEEvPT_PKS2_PKT0_S8_ifPKiSA_iPKfiiiSC_SC_iiiii:
	.zero		1056


//--------------------- .nv.shared._ZN4vllm25paged_attention_v1_kernelIthLi80ELi16ELi128ELNS_18Fp8KVCacheDataTypeE1ELb0EEEvPT_PKS2_PKT0_S8_ifPKiSA_iPKfiiiSC_SC_iiiii --------------------------
	.section	.nv.shared._ZN4vllm25paged_attention_v1_kernelIthLi80ELi16ELi128ELNS_18Fp8KVCacheDataTypeE1ELb0EEEvPT_PKS2_PKT0_S8_ifPKiSA_iPKfiiiSC_SC_iiiii,"aw",@nobits
	.sectionflags	@""
	.align	16
.nv.shared._ZN4vllm25paged_attention_v1_kernelIthLi80ELi16ELi128ELNS_18Fp8KVCacheDataTypeE1ELb0EEEvPT_PKS2_PKT0_S8_ifPKiSA_iPKfiiiSC_SC_iiiii:
	.zero		1056


//--------------------- .nv.shared._ZN4vllm25paged_attention_v1_kernelIthLi64ELi16ELi128ELNS_18Fp8KVCacheDataTypeE1ELb0EEEvPT_PKS2_PKT0_S8_ifPKiSA_iPKfiiiSC_SC_iiiii --------------------------
	.section	.nv.shared._ZN4vllm25paged_attention_v1_kernelIthLi64ELi16ELi128ELNS_18Fp8KVCacheDataTypeE1ELb0EEEvPT_PKS2_PKT0_S8_ifPKiSA_iPKfiiiSC_SC_iiiii,"aw",@nobits
	.sectionflags	@""
	.align	16
.nv.shared._ZN4vllm25paged_attention_v1_kernelIthLi64ELi16ELi128ELNS_18Fp8KVCacheDataTypeE1ELb0EEEvPT_PKS2_PKT0_S8_ifPKiSA_iPKfiiiSC_SC_iiiii:
	.zero		1056


//--------------------- .nv.shared._ZN4vllm25paged_attention_v1_kernelIthLi32ELi16ELi128ELNS_18Fp8KVCacheDataTypeE1ELb0EEEvPT_PKS2_PKT0_S8_ifPKiSA_iPKfiiiSC_SC_iiiii --------------------------
	.section	.nv.shared._ZN4vllm25paged_attention_v1_kernelIthLi32ELi16ELi128ELNS_18Fp8KVCacheDataTypeE1ELb0EEEvPT_PKS2_PKT0_S8_ifPKiSA_iPKfiiiSC_SC_iiiii,"aw",@nobits
	.sectionflags	@""
	.align	16
.nv.shared._ZN4vllm25paged_attention_v1_kernelIthLi32ELi16ELi128ELNS_18Fp8KVCacheDataTypeE1ELb0EEEvPT_PKS2_PKT0_S8_ifPKiSA_iPKfiiiSC_SC_iiiii:
	.zero		1056


//--------------------- .nv.shared._ZN4vllm25paged_attention_v1_kernelIthLi256ELi16ELi128ELNS_18Fp8KVCacheDataTypeE1ELb1EEEvPT_PKS2_PKT0_S8_ifPKiSA_iPKfiiiSC_SC_iiiii --------------------------
	.section	.nv.shared._ZN4vllm25paged_attention_v1_kernelIthLi256ELi16ELi128ELNS_18Fp8KVCacheDataTypeE1ELb1EEEvPT_PKS2_PKT0_S8_ifPKiSA_iPKfiiiSC_SC_iiiii,"aw",@nobits
	.sectionflags	@""
	.align	16
.nv.shared._ZN4vllm25paged_attention_v1_kernelIthLi256ELi16ELi128ELNS_18Fp8KVCacheDataTypeE1ELb1EEEvPT_PKS2_PKT0_S8_ifPKiSA_iPKfiiiSC_SC_iiiii:
	.zero		1056


//--------------------- .nv.shared._ZN4vllm25paged_attention_v1_kernelIthLi192ELi16ELi128ELNS_18Fp8KVCacheDataTypeE1ELb1EEEvPT_PKS2_PKT0_S8_ifPKiSA_iPKfiiiSC_SC_iiiii --------------------------
	.section	.nv.shared._ZN4vllm25paged_attention_v1_kernelIthLi192ELi16ELi128ELNS_18Fp8KVCacheDataTypeE1ELb1EEEvPT_PKS2_PKT0_S8_ifPKiSA_iPKfiiiSC_SC_iiiii,"aw",@nobits
	.sectionflags	@""
	.align	16
.nv.shared._ZN4vllm25paged_attention_v1_kernelIthLi192ELi16ELi128ELNS_18Fp8KVCacheDataTypeE1ELb1EEEvPT_PKS2_PKT0_S8_ifPKiSA_iPKfiiiSC_SC_iiiii:
	.zero		1056


//--------------------- .nv.shared._ZN4vllm25paged_attention_v1_kernelIthLi128ELi16ELi128ELNS_18Fp8KVCacheDataTypeE1ELb1EEEvPT_PKS2_PKT0_S8_ifPKiSA_iPKfiiiSC_SC_iiiii --------------------------
	.section	.nv.shared._ZN4vllm25paged_attention_v1_kernelIthLi128ELi16ELi128ELNS_18Fp8KVCacheDataTypeE1ELb1EEEvPT_PKS2_PKT0_S8_ifPKiSA_iPKfiiiSC_SC_iiiii,"aw",@nobits
	.sectionflags	@""
	.align	16
.nv.shared._ZN4vllm25paged_attention_v1_kernelIthLi128ELi16ELi128ELNS_18Fp8KVCacheDataTypeE1ELb1EEEvPT_PKS2_PKT0_S8_ifPKiSA_iPKfiiiSC_SC_iiiii:
	.zero		1056


//--------------------- .nv.shared._ZN4vllm25paged_attention_v1_kernelIthLi120ELi16ELi128ELNS_18Fp8KVCacheDataTypeE1ELb1EEEvPT_PKS2_PKT0_S8_ifPKiSA_iPKfiiiSC_SC_iiiii --------------------------
	.section	.nv.shared._ZN4vllm25paged_attention_v1_kernelIthLi120ELi16ELi128ELNS_18Fp8KVCacheDataTypeE1ELb1EEEvPT_PKS2_PKT0_S8_ifPKiSA_iPKfiiiSC_SC_iiiii,"aw",@nobits
	.sectionflags	@""
	.align	16
.nv.shared._ZN4vllm25paged_attention_v1_kernelIthLi120ELi16ELi128ELNS_18Fp8KVCacheDataTypeE1ELb1EEEvPT_PKS2_PKT0_S8_ifPKiSA_iPKfiiiSC_SC_iiiii:
	.zero		1056


//--------------------- .nv.shared._ZN4vllm25paged_attention_v1_kernelIthLi112ELi16ELi128ELNS_18Fp8KVCacheDataTypeE1ELb1EEEvPT_PKS2_PKT0_S8_ifPKiSA_iPKfiiiSC_SC_iiiii --------------------------
	.section	.nv.shared._ZN4vllm25paged_attention_v1_kernelIthLi112ELi16ELi128ELNS_18Fp8KVCacheDataTypeE1ELb1EEEvPT_PKS2_PKT0_S8_ifPKiSA_iPKfiiiSC_SC_iiiii,"aw",@nobits
	.sectionflags	@""
	.align	16
.nv.shared._ZN4vllm25paged_attention_v1_kernelIthLi112ELi16ELi128ELNS_18Fp8KVCacheDataTypeE1ELb1EEEvPT_PKS2_PKT0_S8_ifPKiSA_iPKfiiiSC_SC_iiiii:
	.zero		1056


//--------------------- .nv.shared._ZN4vllm25paged_attention_v1_kernelIthLi96ELi16ELi128ELNS_18Fp8KVCacheDataTypeE1ELb1EEEvPT_PKS2_PKT0_S8_ifPKiSA_iPKfiiiSC_SC_iiiii --------------------------
	.section	.nv.shared._ZN4vllm25paged_attention_v1_kernelIthLi96ELi16ELi128ELNS_18Fp8KVCacheDataTypeE1ELb1EEEvPT_PKS2_PKT0_S8_ifPKiSA_iPKfiiiSC_SC_iiiii,"aw",@nobits
	.sectionflags	@""
	.align	16
.nv.shared._ZN4vllm25paged_attention_v1_kernelIthLi96ELi16ELi128ELNS_18Fp8KVCacheDataTypeE1ELb1EEEvPT_PKS2_PKT0_S8_ifPKiSA_iPKfiiiSC_SC_iiiii:
	.zero		1056


//--------------------- .nv.shared._ZN4vllm25paged_attention_v1_kernelIthLi80ELi16ELi128ELNS_18Fp8KVCacheDataTypeE1ELb1EEEvPT_PKS2_PKT0_S8_ifPKiSA_iPKfiiiSC_SC_iiiii --------------------------
	.section	.nv.shared._ZN4vllm25paged_attention_v1_kernelIthLi80ELi16ELi128ELNS_18Fp8KVCacheDataTypeE1ELb1EEEvPT_PKS2_PKT0_S8_ifPKiSA_iPKfiiiSC_SC_iiiii,"aw",@nobits
	.sectionflags	@""
	.align	16
.nv.shared._ZN4vllm25paged_attention_v1_kernelIthLi80ELi16ELi128ELNS_18Fp8KVCacheDataTypeE1ELb1EEEvPT_PKS2_PKT0_S8_ifPKiSA_iPKfiiiSC_SC_iiiii:
	.zero		1056


//--------------------- .nv.shared._ZN4vllm25paged_attention_v1_kernelIthLi64ELi16ELi128ELNS_18Fp8KVCacheDataTypeE1ELb1EEEvPT_PKS2_PKT0_S8_ifPKiSA_iPKfiiiSC_SC_iiiii --------------------------
	.section	.nv.shared._ZN4vllm25paged_attention_v1_kernelIthLi64ELi16ELi128ELNS_18Fp8KVCacheDataTypeE1ELb1EEEvPT_PKS2_PKT0_S8_ifPKiSA_iPKfiiiSC_SC_iiiii,"aw",@nobits
	.sectionflags	@""
	.align	16
.nv.shared._ZN4vllm25paged_attention_v1_kernelIthLi64ELi16ELi128ELNS_18Fp8KVCacheDataTypeE1ELb1EEEvPT_PKS2_PKT0_S8_ifPKiSA_iPKfiiiSC_SC_iiiii:
	.zero		1056


//--------------------- .nv.shared._ZN4vllm25paged_attention_v1_kernelIthLi32ELi16ELi128ELNS_18Fp8KVCacheDataTypeE1ELb1EEEvPT_PKS2_PKT0_S8_ifPKiSA_iPKfiiiSC_SC_iiiii --------------------------
	.section	.nv.shared._ZN4vllm25paged_attention_v1_kernelIthLi32ELi16ELi128ELNS_18Fp8KVCacheDataTypeE1ELb1EEEvPT_PKS2_PKT0_S8_ifPKiSA_iPKfiiiSC_SC_iiiii,"aw",@nobits
	.sectionflags	@""
	.align	16
.nv.shared._ZN4vllm25paged_attention_v1_kernelIthLi32ELi16ELi128ELNS_18Fp8KVCacheDataTypeE1ELb1EEEvPT_PKS2_PKT0_S8_ifPKiSA_iPKfiiiSC_SC_iiiii:
	.zero		1056


//--------------------- .nv.shared._ZN4vllm25paged_attention_v1_kernelIthLi256ELi8ELi128ELNS_18Fp8KVCacheDataTypeE1ELb0EEEvPT_PKS2_PKT0_S8_ifPKiSA_iPKfiiiSC_SC_iiiii --------------------------
	.section	.nv.shared._ZN4vllm25paged_attention_v1_kernelIthLi256ELi8ELi128ELNS_18Fp8KVCacheDataTypeE1ELb0EEEvPT_PKS2_PKT0_S8_ifPKiSA_iPKfiiiSC_SC_iiiii,"aw",@nobits
	.sectionflags	@""
	.align	16
.nv.shared._ZN4vllm25paged_attention_v1_kernelIthLi256ELi8ELi128ELNS_18Fp8KVCacheDataTypeE1ELb0EEEvPT_PKS2_PKT0_S8_ifPKiSA_iPKfiiiSC_SC_iiiii:
	.zero		1056


//--------------------- .nv.shared._ZN4vllm25paged_attention_v1_kernelIthLi192ELi8ELi128ELNS_18Fp8KVCacheDataTypeE1ELb0EEEvPT_PKS2_PKT0_S8_ifPKiSA_iPKfiiiSC_SC_iiiii --------------------------
	.section	.nv.shared._ZN4vllm25paged_attention_v1_kernelIthLi192ELi8ELi128ELNS_18Fp8KVCacheDataTypeE1ELb0EEEvPT_PKS2_PKT0_S8_ifPKiSA_iPKfiiiSC_SC_iiiii,"aw",@nobits
	.sectionflags	@""
	.align	16
.nv.shared._ZN4vllm25paged_attention_v1_kernelIthLi192ELi8ELi128ELNS_18Fp8KVCacheDataTypeE1ELb0EEEvPT_PKS2_PKT0_S8_ifPKiSA_iPKfiiiSC_SC_iiiii:
	.zero		1056


//--------------------- .nv.shared._ZN4vllm25paged_attention_v1_kernelIthLi128ELi8ELi128ELNS_18Fp8KVCacheDataTypeE1ELb0EEEvPT_PKS2_PKT0_S8_ifPKiSA_iPKfiiiSC_SC_iiiii --------------------------
	.section	.nv.shared._ZN4vllm25paged_attention_v1_kernelIthLi128ELi8ELi128ELNS_18Fp8KVCacheDataTypeE1ELb0EEEvPT_PKS2_PKT0_S8_ifPKiSA_iPKfiiiSC_SC_iiiii,"aw",@nobits
	.sectionflags	@""
	.align	16
.nv.shared._ZN4vllm25paged_attention_v1_kernelIthLi128ELi8ELi128ELNS_18Fp8KVCacheDataTypeE1ELb0EEEvPT_PKS2_PKT0_S8_ifPKiSA_iPKfiiiSC_SC_iiiii:
	.zero		1056


//--------------------- .nv.shared._ZN4vllm25paged_attention_v1_kernelIthLi120ELi8ELi128ELNS_18Fp8KVCacheDataTypeE1ELb0EEEvPT_PKS2_PKT0_S8_ifPKiSA_iPKfiiiSC_SC_iiiii --------------------------
	.section	.nv.shared._ZN4vllm25paged_attention_v1_kernelIthLi120ELi8ELi128ELNS_18Fp8KVCacheDataTypeE1ELb0EEEvPT_PKS2_PKT0_S8_ifPKiSA_iPKfiiiSC_SC_iiiii,"aw",@nobits
	.sectionflags	@""
	.align	16
.nv.shared._ZN4vllm25paged_attention_v1_kernelIthLi120ELi8ELi128ELNS_18Fp8KVCacheDataTypeE1ELb0EEEvPT_PKS2_PKT0_S8_ifPKiSA_iPKfiiiSC_SC_iiiii:
	.zero		1056


//--------------------- .nv.shared._ZN4vllm25paged_attention_v1_kernelIthLi112ELi8ELi128ELNS_18Fp8KVCacheDataTypeE1ELb0EEEvPT_PKS2_PKT0_S8_ifPKiSA_iPKfiiiSC_SC_iiiii --------------------------
	.section	.nv.shared._ZN4vllm25paged_attention_v1_kernelIthLi112ELi8ELi128ELNS_18Fp8KVCacheDataTypeE1ELb0EEEvPT_PKS2_PKT0_S8_ifPKiSA_iPKfiiiSC_SC_iiiii,"aw",@nobits
	.sectionflags	@""
	.align	16
.nv.shared._ZN4vllm25paged_attention_v1_kernelIthLi112ELi8ELi128ELNS_18Fp8KVCacheDataTypeE1ELb0EEEvPT_PKS2_PKT0_S8_ifPKiSA_iPKfiiiSC_SC_iiiii:
	.zero		1056


//--------------------- .nv.shared._ZN4vllm25paged_attention_v1_kernelIthLi96ELi8ELi128ELNS_18Fp8KVCacheDataTypeE1ELb0EEEvPT_PKS2_PKT0_S8_ifPKiSA_iPKfiiiSC_SC_iiiii --------------------------
	.section	.nv.shared._ZN4vllm25paged_attention_v1_kernelIthLi96ELi8ELi128ELNS_18Fp8KVCacheDataTypeE1ELb0EEEvPT_PKS2_PKT0_S8_ifPKiSA_iPKfiiiSC_SC_iiiii,"aw",@nobits
	.sectionflags	@""
	.align	16
.nv.shared._ZN4vllm25paged_attention_v1_kernelIthLi96ELi8ELi128ELNS_18Fp8KVCacheDataTypeE1ELb0EEEvPT_PKS2_PKT0_S8_ifPKiSA_iPKfiiiSC_SC_iiiii:
	.zero		1056


//--------------------- .nv.shared._ZN4vllm25paged_attention_v1_kernelIthLi80ELi8ELi128ELNS_18Fp8KVCacheDataTypeE1ELb0EEEvPT_PKS2_PKT0_S8_ifPKiSA_iPKfiiiSC_SC_iiiii --------------------------
	.section	.nv.shared._ZN4vllm25paged_attention_v1_kernelIthLi80ELi8ELi128ELNS_18Fp8KVCacheDataTypeE1ELb0EEEvPT_PKS2_PKT0_S8_ifPKiSA_iPKfiiiSC_SC_iiiii,"aw",@nobits
	.sectionflags	@""
	.align	16
.nv.shared._ZN4vllm25paged_attention_v1_kernelIthLi80ELi8ELi128ELNS_18Fp8KVCacheDataTypeE1ELb0EEEvPT_PKS2_PKT0_S8_ifPKiSA_iPKfiiiSC_SC_iiiii:
	.zero		1056


//--------------------- .nv.shared._ZN4vllm25paged_attention_v1_kernelIthLi64ELi8ELi128ELNS_18Fp8KVCacheDataTypeE1ELb0EEEvPT_PKS2_PKT0_S8_ifPKiSA_iPKfiiiSC_SC_iiiii --------------------------
	.section	.nv.shared._ZN4vllm25paged_attention_v1_kernelIthLi64ELi8ELi128ELNS_18Fp8KVCacheDataTypeE1ELb0EEEvPT_PKS2_PKT0_S8_ifPKiSA_iPKfiiiSC_SC_iiiii,"aw",@nobits
	.sectionflags	@""
	.align	16
.nv.shared._ZN4vllm25paged_attention_v1_kernelIthLi64ELi8ELi128ELNS_18Fp8KVCacheDataTypeE1ELb0EEEvPT_PKS2_PKT0_S8_ifPKiSA_iPKfiiiSC_SC_iiiii:
	.zero		1056


//--------------------- .nv.shared._ZN4vllm25paged_attention_v1_kernelIthLi32ELi8ELi128ELNS_18Fp8KVCacheDataTypeE1ELb0EEEvPT_PKS2_PKT0_S8_ifPKiSA_iPKfiiiSC_SC_iiiii --------------------------
	.section	.nv.shared._ZN4vllm25paged_attention_v1_kernelIthLi32ELi8ELi128ELNS_18Fp8KVCacheDataTypeE1ELb0EEEvPT_PKS2_PKT0_S8_ifPKiSA_iPKfiiiSC_SC_iiiii,"aw",@nobits
	.sectionflags	@""
	.align	16
.nv.shared._ZN4vllm25paged_attention_v1_kernelIthLi32ELi8ELi128ELNS_18Fp8KVCacheDataTypeE1ELb0EEEvPT_PKS2_PKT0_S8_ifPKiSA_iPKfiiiSC_SC_iiiii:
	.zero		1056


//--------------------- .nv.shared._ZN4vllm25paged_attention_v1_kernelIthLi256ELi8ELi128ELNS_18Fp8KVCacheDataTypeE1ELb1EEEvPT_PKS2_PKT0_S8_ifPKiSA_iPKfiiiSC_SC_iiiii --------------------------
	.section	.nv.shared._ZN4vllm25paged_attention_v1_kernelIthLi256ELi8ELi128ELNS_18Fp8KVCacheDataTypeE1ELb1EEEvPT_PKS2_PKT0_S8_ifPKiSA_iPKfiiiSC_SC_iiiii,"aw",@nobits
	.sectionflags	@""
	.align	16
.nv.shared._ZN4vllm25paged_attention_v1_kernelIthLi256ELi8ELi128ELNS_18Fp8KVCacheDataTypeE1ELb1EEEvPT_PKS2_PKT0_S8_ifPKiSA_iPKfiiiSC_SC_iiiii:
	.zero		1056


//--------------------- .nv.shared._ZN4vllm25paged_attention_v1_kernelIthLi192ELi8ELi128ELNS_18Fp8KVCacheDataTypeE1ELb1EEEvPT_PKS2_PKT0_S8_ifPKiSA_iPKfiiiSC_SC_iiiii --------------------------
	.section	.nv.shared._ZN4vllm25paged_attention_v1_kernelIthLi192ELi8ELi128ELNS_18Fp8KVCacheDataTypeE1ELb1EEEvPT_PKS2_PKT0_S8_ifPKiSA_iPKfiiiSC_SC_iiiii,"aw",@nobits
	.sectionflags	@""
	.align	16
.nv.shared._ZN4vllm25paged_attention_v1_kernelIthLi192ELi8ELi128ELNS_18Fp8KVCacheDataTypeE1ELb1EEEvPT_PKS2_PKT0_S8_ifPKiSA_iPKfiiiSC_SC_iiiii:
	.zero		1056


//--------------------- .nv.shared._ZN4vllm25paged_attention_v1_kernelIthLi128ELi8ELi128ELNS_18Fp8KVCacheDataTypeE1ELb1EEEvPT_PKS2_PKT0_S8_ifPKiSA_iPKfiiiSC_SC_iiiii --------------------------
	.section	.nv.shared._ZN4vllm25paged_attention_v1_kernelIthLi128ELi8ELi128ELNS_18Fp8KVCacheDataTypeE1ELb1EEEvPT_PKS2_PKT0_S8_ifPKiSA_iPKfiiiSC_SC_iiiii,"aw",@nobits
	.sectionflags	@""
	.align	16
.nv.shared._ZN4vllm25paged_attention_v1_kernelIthLi128ELi8ELi128ELNS_18Fp8KVCacheDataTypeE1ELb1EEEvPT_PKS2_PKT0_S8_ifPKiSA_iPKfiiiSC_SC_iiiii:
	.zero		1056


//--------------------- .nv.shared._ZN4vllm25paged_attention_v1_kernelIthLi120ELi8ELi128ELNS_18Fp8KVCacheDataTypeE1ELb1EEEvPT_PKS2_PKT0_S8_ifPKiSA_iPKfiiiSC_SC_iiiii --------------------------
	.section	.nv.shared._ZN4vllm25paged_attention_v1_kernelIthLi120ELi8ELi128ELNS_18Fp8KVCacheDataTypeE1ELb1EEEvPT_PKS2_PKT0_S8_ifPKiSA_iPKfiiiSC_SC_iiiii,"aw",@nobits
	.sectionflags	@""
	.align	16
.nv.shared._ZN4vllm25paged_attention_v1_kernelIthLi120ELi8ELi128ELNS_18Fp8KVCacheDataTypeE1ELb1EEEvPT_PKS2_PKT0_S8_ifPKiSA_iPKfiiiSC_SC_iiiii:
	.zero		1056


//--------------------- .nv.shared._ZN4vllm25paged_attention_v1_kernelIthLi112ELi8ELi128ELNS_18Fp8KVCacheDataTypeE1ELb1EEEvPT_PKS2_PKT0_S8_ifPKiSA_iPKfiiiSC_SC_iiiii --------------------------
	.section	.nv.shared._ZN4vllm25paged_attention_v1_kernelIthLi112ELi8ELi128ELNS_18Fp8KVCacheDataTypeE1ELb1EEEvPT_PKS2_PKT0_S8_ifPKiSA_iPKfiiiSC_SC_iiiii,"aw",@nobits
	.sectionflags	@""
	.align	16
.nv.shared._ZN4vllm25paged_attention_v1_kernelIthLi112ELi8ELi128ELNS_18Fp8KVCacheDataTypeE1ELb1EEEvPT_PKS2_PKT0_S8_ifPKiSA_iPKfiiiSC_SC_iiiii:
	.zero		1056


//--------------------- .nv.shared._ZN4vllm25paged_attention_v1_kernelIthLi96ELi8ELi128ELNS_18Fp8KVCacheDataTypeE1ELb1EEEvPT_PKS2_PKT0_S8_ifPKiSA_iPKfiiiSC_SC_iiiii --------------------------
	.section	.nv.shared._ZN4vllm25paged_attention_v1_kernelIthLi96ELi8ELi128ELNS_18Fp8KVCacheDataTypeE1ELb1EEEvPT_PKS2_PKT0_S8_ifPKiSA_iPKfiiiSC_SC_iiiii,"aw",@nobits
	.sectionflags	@""
	.align	16
.nv.shared._ZN4vllm25paged_attention_v1_kernelIthLi96ELi8ELi128ELNS_18Fp8KVCacheDataTypeE1ELb1EEEvPT_PKS2_PKT0_S8_ifPKiSA_iPKfiiiSC_SC_iiiii:
	.zero		1056


//--------------------- .nv.shared._ZN4vllm25paged_attention_v1_kernelIthLi80ELi8ELi128ELNS_18Fp8KVCacheDataTypeE1ELb1EEEvPT_PKS2_PKT0_S8_ifPKiSA_iPKfiiiSC_SC_iiiii --------------------------
	.section	.nv.shared._ZN4vllm25paged_attention_v1_kernelIthLi80ELi8ELi128ELNS_18Fp8KVCacheDataTypeE1ELb1EEEvPT_PKS2_PKT0_S8_ifPKiSA_iPKfiiiSC_SC_iiiii,"aw",@nobits
	.sectionflags	@""
	.align	16
.nv.shared._ZN4vllm25paged_attention_v1_kernelIthLi80ELi8ELi128ELNS_18Fp8KVCacheDataTypeE1ELb1EEEvPT_PKS2_PKT0_S8_ifPKiSA_iPKfiiiSC_SC_iiiii:
	.zero		1056


//--------------------- .nv.shared._ZN4vllm25paged_attention_v1_kernelIthLi64ELi8ELi128ELNS_18Fp8KVCacheDataTypeE1ELb1EEEvPT_PKS2_PKT0_S8_ifPKiSA_iPKfiiiSC_SC_iiiii --------------------------
	.section	.nv.shared._ZN4vllm25paged_attention_v1_kernelIthLi64ELi8ELi128ELNS_18Fp8KVCacheDataTypeE1ELb1EEEvPT_PKS2_PKT0_S8_ifPKiSA_iPKfiiiSC_SC_iiiii,"aw",@nobits
	.sectionflags	@""
	.align	16
.nv.shared._ZN4vllm25paged_attention_v1_kernelIthLi64ELi8ELi128ELNS_18Fp8KVCacheDataTypeE1ELb1EEEvPT_PKS2_PKT0_S8_ifPKiSA_iPKfiiiSC_SC_iiiii:
	.zero		1056


//--------------------- .nv.shared._ZN4vllm25paged_attention_v1_kernelIthLi32ELi8ELi128ELNS_18Fp8KVCacheDataTypeE1ELb1EEEvPT_PKS2_PKT0_S8_ifPKiSA_iPKfiiiSC_SC_iiiii --------------------------
	.section	.nv.shared._ZN4vllm25paged_attention_v1_kernelIthLi32ELi8ELi128ELNS_18Fp8KVCacheDataTypeE1ELb1EEEvPT_PKS2_PKT0_S8_ifPKiSA_iPKfiiiSC_SC_iiiii,"aw",@nobits
	.sectionflags	@""
	.align	16
.nv.shared._ZN4vllm25paged_attention_v1_kernelIthLi32ELi8ELi128ELNS_18Fp8KVCacheDataTypeE1ELb1EEEvPT_PKS2_PKT0_S8_ifPKiSA_iPKfiiiSC_SC_iiiii:
	.zero		1056


//--------------------- .nv.shared._ZN4vllm25paged_attention_v1_kernelIfhLi256ELi32ELi128ELNS_18Fp8KVCacheDataTypeE1ELb0EEEvPT_PKS2_PKT0_S8_ifPKiSA_iPKfiiiSC_SC_iiiii --------------------------
	.section	.nv.shared._ZN4vllm25paged_attention_v1_kernelIfhLi256ELi32ELi128ELNS_18Fp8KVCacheDataTypeE1ELb0EEEvPT_PKS2_PKT0_S8_ifPKiSA_iPKfiiiSC_SC_iiiii,"aw",@nobits
	.sectionflags	@""
	.align	16
.nv.shared._ZN4vllm25paged_attention_v1_kernelIfhLi256ELi32ELi128ELNS_18Fp8KVCacheDataTypeE1ELb0EEEvPT_PKS2_PKT0_S8_ifPKiSA_iPKfiiiSC_SC_iiiii:
	.zero		1056


//--------------------- .nv.shared._ZN4vllm25paged_attention_v1_kernelIfhLi192ELi32ELi128ELNS_18Fp8KVCacheDataTypeE1ELb0EEEvPT_PKS2_PKT0_S8_ifPKiSA_iPKfiiiSC_SC_iiiii --------------------------
	.section	.nv.shared._ZN4vllm25paged_attention_v1_kernelIfhLi192ELi32ELi128ELNS_18Fp8KVCacheDataTypeE1ELb0EEEvPT_PKS2_PKT0_S8_ifPKiSA_iPKfiiiSC_SC_iiiii,"aw",@nobits
	.sectionflags	@""
	.align	16
.nv.shared._ZN4vllm25paged_attention_v1_kernelIfhLi192ELi32ELi128ELNS_18Fp8KVCacheDataTypeE1ELb0EEEvPT_PKS2_PKT0_S8_ifPKiSA_iPKfiiiSC_SC_iiiii:
	.zero		1056


//--------------------- .nv.shared._ZN4vllm25paged_attention_v1_kernelIfhLi128ELi32ELi128ELNS_18Fp8KVCacheDataTypeE1ELb0EEEvPT_PKS2_PKT0_S8_ifPKiSA_iPKfiiiSC_SC_iiiii --------------------------
	.section	.nv.shared._ZN4vllm25paged_attention_v1_kernelIfhLi128ELi32ELi128ELNS_18Fp8KVCacheDataTypeE1ELb0EEEvPT_PKS2_PKT0_S8_ifPKiSA_iPKfiiiSC_SC_iiiii,"aw",@nobits
	.sectionflags	@""
	.align	16
.nv.shared._ZN4vllm25paged_attention_v1_kernelIfhLi128ELi32ELi128ELNS_18Fp8KVCacheDataTypeE1ELb0EEEvPT_PKS2_PKT0_S8_ifPKiSA_iPKfiiiSC_SC_iiiii:
	.zero		1056


//--------------------- .nv.shared._ZN4vllm25paged_attention_v1_kernelIfhLi120ELi32ELi128ELNS_18Fp8KVCacheDataTypeE1ELb0EEEvPT_PKS2_PKT0_S8_ifPKiSA_iPKfiiiSC_SC_iiiii --------------------------
	.section	.nv.shared._ZN4vllm25paged_attention_v1_kernelIfhLi120ELi32ELi128ELNS_18Fp8KVCacheDataTypeE1ELb0EEEvPT_PKS2_PKT0_S8_ifPKiSA_iPKfiiiSC_SC_iiiii,"aw",@nobits
	.sectionflags	@""
	.align	16
.nv.shared._ZN4vllm25paged_attention_v1_kernelIfhLi120ELi32ELi128ELNS_18Fp8KVCacheDataTypeE1ELb0EEEvPT_PKS2_PKT0_S8_ifPKiSA_iPKfiiiSC_SC_iiiii:
	.zero		1056


//--------------------- .nv.shared._ZN4vllm25paged_attention_v1_kernelIfhLi112ELi32ELi128ELNS_18Fp8KVCacheDataTypeE1ELb0EEEvPT_PKS2_PKT0_S8_ifPKiSA_iPKfiiiSC_SC_iiiii --------------------------
	.section	.nv.shared._ZN4vllm25paged_attention_v1_kernelIfhLi112ELi32ELi128ELNS_18Fp8KVCacheDataTypeE1ELb0EEEvPT_PKS2_PKT0_S8_ifPKiSA_iPKfiiiSC_SC_iiiii,"aw",@nobits
	.sectionflags	@""
	.align	16
.nv.shared._ZN4vllm25paged_attention_v1_kernelIfhLi112ELi32ELi128ELNS_18Fp8KVCacheDataTypeE1ELb0EEEvPT_PKS2_PKT0_S8_ifPKiSA_iPKfiiiSC_SC_iiiii:
	.zero		1056


//--------------------- .nv.shared._ZN4vllm25paged_attention_v1_kernelIfhLi96ELi32ELi128ELNS_18Fp8KVCacheDataTypeE1ELb0EEEvPT_PKS2_PKT0_S8_ifPKiSA_iPKfiiiSC_SC_iiiii --------------------------
	.section	.nv.shared._ZN4vllm25paged_attention_v1_kernelIfhLi96ELi32ELi128ELNS_18Fp8KVCacheDataTypeE1ELb0EEEvPT_PKS2_PKT0_S8_ifPKiSA_iPKfiiiSC_SC_iiiii,"aw",@nobits
	.sectionflags	@""
	.align	16
.nv.shared._ZN4vllm25paged_attention_v1_kernelIfhLi96ELi32ELi128ELNS_18Fp8KVCacheDataTypeE1ELb0EEEvPT_PKS2_PKT0_S8_ifPKiSA_iPKfiiiSC_SC_iiiii:
	.zero		1056


//--------------------- .nv.shared._ZN4vllm25paged_attention_v1_kernelIfhLi80ELi32ELi128ELNS_18Fp8KVCacheDataTypeE1ELb0EEEvPT_PKS2_PKT0_S8_ifPKiSA_iPKfiiiSC_SC_iiiii --------------------------
	.section	.nv.shared._ZN4vllm25paged_attention_v1_kernelIfhLi80ELi32ELi128ELNS_18Fp8KVCacheDataTypeE1ELb0EEEvPT_PKS2_PKT0_S8_ifPKiSA_iPKfiiiSC_SC_iiiii,"aw",@nobits
	.sectionflags	@""
	.align	16
.nv.shared._ZN4vllm25paged_attention_v1_kernelIfhLi80ELi32ELi128ELNS_18Fp8KVCacheDataTypeE1ELb0EEEvPT_PKS2_PKT0_S8_ifPKiSA_iPKfiiiSC_SC_iiiii:
	.zero		1056


//--------------------- .nv.shared._ZN4vllm25paged_attention_v1_kernelIfhLi64ELi32ELi128ELNS_18Fp8KVCacheDataTypeE1ELb0EEEvPT_PKS2_PKT0_S8_ifPKiSA_iPKfiiiSC_SC_iiiii --------------------------
	.section	.nv.shared._ZN4vllm25paged_attention_v1_kernelIfhLi64ELi32ELi128ELNS_18Fp8KVCacheDataTypeE1ELb0EEEvPT_PKS2_PKT0_S8_ifPKiSA_iPKfiiiSC_SC_iiiii,"aw",@nobits
	.sectionflags	@""
	.align	16
.nv.shared._ZN4vllm25paged_attention_v1_kernelIfhLi64ELi32ELi128ELNS_18Fp8KVCacheDataTypeE1ELb0EEEvPT_PKS2_PKT0_S8_ifPKiSA_iPKfiiiSC_SC_iiiii:
	.zero		1056


//--------------------- .nv.shared._ZN4vllm25paged_attention_v1_kernelIfhLi32ELi32ELi128ELNS_18Fp8KVCacheDataTypeE1ELb0EEEvPT_PKS2_PKT0_S8_ifPKiSA_iPKfiiiSC_SC_iiiii --------------------------
	.section	.nv.shared._ZN4vllm25paged_attention_v1_kernelIfhLi32ELi32ELi128ELNS_18Fp8KVCacheDataTypeE1ELb0EEEvPT_PKS2_PKT0_S8_ifPKiSA_iPKfiiiSC_SC_iiiii,"aw",@nobits
	.sectionflags	@""
	.align	16
.nv.shared._ZN4vllm25paged_attention_v1_kernelIfhLi32ELi32ELi128ELNS_18Fp8KVCacheDataTypeE1ELb0EEEvPT_PKS2_PKT0_S8_ifPKiSA_iPKfiiiSC_SC_iiiii:
	.zero		1056


//--------------------- .nv.shared._ZN4vllm25paged_attention_v1_kernelIfhLi256ELi32ELi128ELNS_18Fp8KVCacheDataTypeE1ELb1EEEvPT_PKS2_PKT0_S8_ifPKiSA_iPKfiiiSC_SC_iiiii --------------------------
	.section	.nv.shared._ZN4vllm25paged_attention_v1_kernelIfhLi256ELi32ELi128ELNS_18Fp8KVCacheDataTypeE1ELb1EEEvPT_PKS2_PKT0_S8_ifPKiSA_iPKfiiiSC_SC_iiiii,"aw",@nobits
	.sectionflags	@""
	.align	16
.nv.shared._ZN4vllm25paged_attention_v1_kernelIfhLi256ELi32ELi128ELNS_18Fp8KVCacheDataTypeE1ELb1EEEvPT_PKS2_PKT0_S8_ifPKiSA_iPKfiiiSC_SC_iiiii:
	.zero		1056


//--------------------- .nv.shared._ZN4vllm25paged_attention_v1_kernelIfhLi192ELi32ELi128ELNS_18Fp8KVCacheDataTypeE1ELb1EEEvPT_PKS2_PKT0_S8_ifPKiSA_iPKfiiiSC_SC_iiiii --------------------------
	.section	.nv.shared._ZN4vllm25paged_attention_v1_kernelIfhLi192ELi32ELi128ELNS_18Fp8KVCacheDataTypeE1ELb1EEEvPT_PKS2_PKT0_S8_ifPKiSA_iPKfiiiSC_SC_iiiii,"aw",@nobits
	.sectionflags	@""
	.align	16
.nv.shared._ZN4vllm25paged_attention_v1_kernelIfhLi192ELi32ELi128ELNS_18Fp8KVCacheDataTypeE1ELb1EEEvPT_PKS2_PKT0_S8_ifPKiSA_iPKfiiiSC_SC_iiiii:
	.zero		1056


//--------------------- .nv.shared._ZN4vllm25paged_attention_v1_kernelIfhLi128ELi32ELi128ELNS_18Fp8KVCacheDataTypeE1ELb1EEEvPT_PKS2_PKT0_S8_ifPKiSA_iPKfiiiSC_SC_iiiii --------------------------
	.section	.nv.shared._ZN4vllm25paged_attention_v1_kernelIfhLi128ELi32ELi128ELNS_18Fp8KVCacheDataTypeE1ELb1EEEvPT_PKS2_PKT0_S8_ifPKiSA_iPKfiiiSC_SC_iiiii,"aw",@nobits
	.sectionflags	@""
	.align	16
.nv.shared._ZN4vllm25paged_attention_v1_kernelIfhLi128ELi32ELi128ELNS_18Fp8KVCacheDataTypeE1ELb1EEEvPT_PKS2_PKT0_S8_ifPKiSA_iPKfiiiSC_SC_iiiii:
	.zero		1056


//--------------------- .nv.shared._ZN4vllm25paged_attention_v1_kernelIfhLi120ELi32ELi128ELNS_18Fp8KVCacheDataTypeE1ELb1EEEvPT_PKS2_PKT0_S8_ifPKiSA_iPKfiiiSC_SC_iiiii --------------------------
	.section	.nv.shared._ZN4vllm25paged_attention_v1_kernelIfhLi120ELi32ELi128ELNS_18Fp8KVCacheDataTypeE1ELb1EEEvPT_PKS2_PKT0_S8_ifPKiSA_iPKfiiiSC_SC_iiiii,"aw",@nobits
	.sectionflags	@""
	.align	16
.nv.shared._ZN4vllm25paged_attention_v1_kernelIfhLi120ELi32ELi128ELNS_18Fp8KVCacheDataTypeE1ELb1EEEvPT_PKS2_PKT0_S8_ifPKiSA_iPKfiiiSC_SC_iiiii:
	.zero		1056


//--------------------- .nv.shared._ZN4vllm25paged_attention_v1_kernelIfhLi112ELi32ELi128ELNS_18Fp8KVCacheDataTypeE1ELb1EEEvPT_PKS2_PKT0_S8_ifPKiSA_iPKfiiiSC_SC_iiiii --------------------------
	.section	.nv.shared._ZN4vllm25paged_attention_v1_kernelIfhLi112ELi32ELi128ELNS_18Fp8KVCacheDataTypeE1ELb1EEEvPT_PKS2_PKT0_S8_ifPKiSA_iPKfiiiSC_SC_iiiii,"aw",@nobits
	.sectionflags	@""
	.align	16
.nv.shared._ZN4vllm25paged_attention_v1_kernelIfhLi112ELi32ELi128ELNS_18Fp8KVCacheDataTypeE1ELb1EEEvPT_PKS2_PKT0_S8_ifPKiSA_iPKfiiiSC_SC_iiiii:
	.zero		1056


//--------------------- .nv.shared._ZN4vllm25paged_attention_v1_kernelIfhLi96ELi32ELi128ELNS_18Fp8KVCacheDataTypeE1ELb1EEEvPT_PKS2_PKT0_S8_ifPKiSA_iPKfiiiSC_SC_iiiii --------------------------
	.section	.nv.shared._ZN4vllm25paged_attention_v1_kernelIfhLi96ELi32ELi128ELNS_18Fp8KVCacheDataTypeE1ELb1EEEvPT_PKS2_PKT0_S8_ifPKiSA_iPKfiiiSC_SC_iiiii,"aw",@nobits
	.sectionflags	@""
	.align	16
.nv.shared._ZN4vllm25paged_attention_v1_kernelIfhLi96ELi32ELi128ELNS_18Fp8KVCacheDataTypeE1ELb1EEEvPT_PKS2_PKT0_S8_ifPKiSA_iPKfiiiSC_SC_iiiii:
	.zero		1056


//--------------------- .nv.shared._ZN4vllm25paged_attention_v1_kernelIfhLi80ELi32ELi128ELNS_18Fp8KVCacheDataTypeE1ELb1EEEvPT_PKS2_PKT0_S8_ifPKiSA_iPKfiiiSC_SC_iiiii --------------------------
	.section	.nv.shared._ZN4vllm25paged_attention_v1_kernelIfhLi80ELi32ELi128ELNS_18Fp8KVCacheDataTypeE1ELb1EEEvPT_PKS2_PKT0_S8_ifPKiSA_iPKfiiiSC_SC_iiiii,"aw",@nobits
	.sectionflags	@""
	.align	16
.nv.shared._ZN4vllm25paged_attention_v1_kernelIfhLi80ELi32ELi128ELNS_18Fp8KVCacheDataTypeE1ELb1EEEvPT_PKS2_PKT0_S8_ifPKiSA_iPKfiiiSC_SC_iiiii:
	.zero		1056


//--------------------- .nv.shared._ZN4vllm25paged_attention_v1_kernelIfhLi64ELi32ELi128ELNS_18Fp8KVCacheDataTypeE1ELb1EEEvPT_PKS2_PKT0_S8_ifPKiSA_iPKfiiiSC_SC_iiiii --------------------------
	.section	.nv.shared._ZN4vllm25paged_attention_v1_kernelIfhLi64ELi32ELi128ELNS_18Fp8KVCacheDataTypeE1ELb1EEEvPT_PKS2_PKT0_S8_ifPKiSA_iPKfiiiSC_SC_iiiii,"aw",@nobits
	.sectionflags	@""
	.align	16
.nv.shared._ZN4vllm25paged_attention_v1_kernelIfhLi64ELi32ELi128ELNS_18Fp8KVCacheDataTypeE1ELb1EEEvPT_PKS2_PKT0_S8_ifPKiSA_iPKfiiiSC_SC_iiiii:
	.zero		1056


//--------------------- .nv.shared._ZN4vllm25paged_attention_v1_kernelIfhLi32ELi32ELi128ELNS_18Fp8KVCacheDataTypeE1ELb1EEEvPT_PKS2_PKT0_S8_ifPKiSA_iPKfiiiSC_SC_iiiii --------------------------
	.section	.nv.shared._ZN4vllm25paged_attention_v1_kernelIfhLi32ELi32ELi128ELNS_18Fp8KVCacheDataTypeE1ELb1EEEvPT_PKS2_PKT0_S8_ifPKiSA_iPKfiiiSC_SC_iiiii,"aw",@nobits
	.sectionflags	@""
	.align	16
.nv.shared._ZN4vllm25paged_attention_v1_kernelIfhLi32ELi32ELi128ELNS_18Fp8KVCacheDataTypeE1ELb1EEEvPT_PKS2_PKT0_S8_ifPKiSA_iPKfiiiSC_SC_iiiii:
	.zero		1056


//--------------------- .nv.shared._ZN4vllm25paged_attention_v1_kernelIfhLi256ELi16ELi128ELNS_18Fp8KVCacheDataTypeE1ELb0EEEvPT_PKS2_PKT0_S8_ifPKiSA_iPKfiiiSC_SC_iiiii --------------------------
	.section	.nv.shared._ZN4vllm25paged_attention_v1_kernelIfhLi256ELi16ELi128ELNS_18Fp8KVCacheDataTypeE1ELb0EEEvPT_PKS2_PKT0_S8_ifPKiSA_iPKfiiiSC_SC_iiiii,"aw",@nobits
	.sectionflags	@""
	.align	16
.nv.shared._ZN4vllm25paged_attention_v1_kernelIfhLi256ELi16ELi128ELNS_18Fp8KVCacheDataTypeE1ELb0EEEvPT_PKS2_PKT0_S8_ifPKiSA_iPKfiiiSC_SC_iiiii:
	.zero		1056


//--------------------- .nv.shared._ZN4vllm25paged_attention_v1_kernelIfhLi192ELi16ELi128ELNS_18Fp8KVCacheDataTypeE1ELb0EEEvPT_PKS2_PKT0_S8_ifPKiSA_iPKfiiiSC_SC_iiiii --------------------------
	.section	.nv.shared._ZN4vllm25paged_attention_v1_kernelIfhLi192ELi16ELi128ELNS_18Fp8KVCacheDataTypeE1ELb0EEEvPT_PKS2_PKT0_S8_ifPKiSA_iPKfiiiSC_SC_iiiii,"aw",@nobits
	.sectionflags	@""
	.align	16
.nv.shared._ZN4vllm25paged_attention_v1_kernelIfhLi192ELi16ELi128ELNS_18Fp8KVCacheDataTypeE1ELb0EEEvPT_PKS2_PKT0_S8_ifPKiSA_iPKfiiiSC_SC_iiiii:
	.zero		1056


//--------------------- .nv.shared._ZN4vllm25paged_attention_v1_kernelIfhLi128ELi16ELi128ELNS_18Fp8KVCacheDataTypeE1ELb0EEEvPT_PKS2_PKT0_S8_ifPKiSA_iPKfiiiSC_SC_iiiii --------------------------
	.section	.nv.shared._ZN4vllm25paged_attention_v1_kernelIfhLi128ELi16ELi128ELNS_18Fp8KVCacheDataTypeE1ELb0EEEvPT_PKS2_PKT0_S8_ifPKiSA_iPKfiiiSC_SC_iiiii,"aw",@nobits
	.sectionflags	@""
	.align	16
.nv.shared._ZN4vllm25paged_attention_v1_kernelIfhLi128ELi16ELi128ELNS_18Fp8KVCacheDataTypeE1ELb0EEEvPT_PKS2_PKT0_S8_ifPKiSA_iPKfiiiSC_SC_iiiii:
	.zero		1056


//--------------------- .nv.shared._ZN4vllm25paged_attention_v1_kernelIfhLi120ELi16ELi128ELNS_18Fp8KVCacheDataTypeE1ELb0EEEvPT_PKS2_PKT0_S8_ifPKiSA_iPKfiiiSC_SC_iiiii --------------------------
	.section	.nv.shared._ZN4vllm25paged_attention_v1_kernelIfhLi120ELi16ELi128ELNS_18Fp8KVCacheDataTypeE1ELb0EEEvPT_PKS2_PKT0_S8_ifPKiSA_iPKfiiiSC_SC_iiiii,"aw",@nobits
	.sectionflags	@""
	.align	16
.nv.shared._ZN4vllm25paged_attention_v1_kernelIfhLi120ELi16ELi128ELNS_18Fp8KVCacheDataTypeE1ELb0EEEvPT_PKS2_PKT0_S8_ifPKiSA_iPKfiiiSC_SC_iiiii:
	.zero		1056


//--------------------- .nv.shared._ZN4vllm25paged_attention_v1_kernelIfhLi112ELi16ELi128ELNS_18Fp8KVCacheDataTypeE1ELb0EEEvPT_PKS2_PKT0_S8_ifPKiSA_iPKfiiiSC_SC_iiiii --------------------------
	.section	.nv.shared._ZN4vllm25paged_attention_v1_kernelIfhLi112ELi16ELi128ELNS_18Fp8KVCacheDataTypeE1ELb0EEEvPT_PKS2_PKT0_S8_ifPKiSA_iPKfiiiSC_SC_iiiii,"aw",@nobits
	.sectionflags	@""
	.align	16
.nv.shared._ZN4vllm25paged_attention_v1_kernelIfhLi112ELi16ELi128ELNS_18Fp8KVCacheDataTypeE1ELb0EEEvPT_PKS2_PKT0_S8_ifPKiSA_iPKfiiiSC_SC_iiiii:
	.zero		1056


//--------------------- .nv.shared._ZN4vllm25paged_attention_v1_kernelIfhLi96ELi16ELi128ELNS_18Fp8KVCacheDataTypeE1ELb0EEEvPT_PKS2_PKT0_S8_ifPKiSA_iPKfiiiSC_SC_iiiii --------------------------
	.section	.nv.shared._ZN4vllm25paged_attention_v1_kernelIfhLi96ELi16ELi128ELNS_18Fp8KVCacheDataTypeE1ELb0EEEvPT_PKS2_PKT0_S8_ifPKiSA_iPKfiiiSC_SC_iiiii,"aw",@nobits
	.sectionflags	@""
	.align	16
.nv.shared._ZN4vllm25paged_attention_v1_kernelIfhLi96ELi16ELi128ELNS_18Fp8KVCacheDataTypeE1ELb0EEEvPT_PKS2_PKT0_S8_ifPKiSA_iPKfiiiSC_SC_iiiii:
	.zero		1056


//--------------------- .nv.shared._ZN4vllm25paged_attention_v1_kernelIfhLi80ELi16ELi128ELNS_18Fp8KVCacheDataTypeE1ELb0EEEvPT_PKS2_PKT0_S8_ifPKiSA_iPKfiiiSC_SC_iiiii --------------------------
	.section	.nv.shared._ZN4vllm25paged_attention_v1_kernelIfhLi80ELi16ELi128ELNS_18Fp8KVCacheDataTypeE1ELb0EEEvPT_PKS2_PKT0_S8_ifPKiSA_iPKfiiiSC_SC_iiiii,"aw",@nobits
	.sectionflags	@""
	.align	16
.nv.shared._ZN4vllm25paged_attention_v1_kernelIfhLi80ELi16ELi128ELNS_18Fp8KVCacheDataTypeE1ELb0EEEvPT_PKS2_PKT0_S8_ifPKiSA_iPKfiiiSC_SC_iiiii:
	.zero		1056


//--------------------- .nv.shared._ZN4vllm25paged_attention_v1_kernelIfhLi64ELi16ELi128ELNS_18Fp8KVCacheDataTypeE1ELb0EEEvPT_PKS2_PKT0_S8_ifPKiSA_iPKfiiiSC_SC_iiiii --------------------------
	.section	.nv.shared._ZN4vllm25paged_attention_v1_kernelIfhLi64ELi16ELi128ELNS_18Fp8KVCacheDataTypeE1ELb0EEEvPT_PKS2_PKT0_S8_ifPKiSA_iPKfiiiSC_SC_iiiii,"aw",@nobits
	.sectionflags	@""
	.align	16
.nv.shared._ZN4vllm25paged_attention_v1_kernelIfhLi64ELi16ELi128ELNS_18Fp8KVCacheDataTypeE1ELb0EEEvPT_PKS2_PKT0_S8_ifPKiSA_iPKfiiiSC_SC_iiiii:
	.zero		1056


//--------------------- .nv.shared._ZN4vllm25paged_attention_v1_kernelIfhLi32ELi16ELi128ELNS_18Fp8KVCacheDataTypeE1ELb0EEEvPT_PKS2_PKT0_S8_ifPKiSA_iPKfiiiSC_SC_iiiii --------------------------
	.section	.nv.shared._ZN4vllm25paged_attention_v1_kernelIfhLi32ELi16ELi128ELNS_18Fp8KVCacheDataTypeE1ELb0EEEvPT_PKS2_PKT0_S8_ifPKiSA_iPKfiiiSC_SC_iiiii,"aw",@nobits
	.sectionflags	@""
	.align	16
.nv.shared._ZN4vllm25paged_attention_v1_kernelIfhLi32ELi16ELi128ELNS_18Fp8KVCacheDataTypeE1ELb0EEEvPT_PKS2_PKT0_S8_ifPKiSA_iPKfiiiSC_SC_iiiii:
	.zero		1056


//--------------------- .nv.shared._ZN4vllm25paged_attention_v1_kernelIfhLi256ELi16ELi128ELNS_18Fp8KVCacheDataTypeE1ELb1EEEvPT_PKS2_PKT0_S8_ifPKiSA_iPKfiiiSC_SC_iiiii --------------------------
	.section	.nv.shared._ZN4vllm25paged_attention_v1_kernelIfhLi256ELi16ELi128ELNS_18Fp8KVCacheDataTypeE1ELb1EEEvPT_PKS2_PKT0_S8_ifPKiSA_iPKfiiiSC_SC_iiiii,"aw",@nobits
	.sectionflags	@""
	.align	16
.nv.shared._ZN4vllm25paged_attention_v1_kernelIfhLi256ELi16ELi128ELNS_18Fp8KVCacheDataTypeE1ELb1EEEvPT_PKS2_PKT0_S8_ifPKiSA_iPKfiiiSC_SC_iiiii:
	.zero		1056


//--------------------- .nv.shared._ZN4vllm25paged_attention_v1_kernelIfhLi192ELi16ELi128ELNS_18Fp8KVCacheDataTypeE1ELb1EEEvPT_PKS2_PKT0_S8_ifPKiSA_iPKfiiiSC_SC_iiiii --------------------------
	.section	.nv.shared._ZN4vllm25paged_attention_v1_kernelIfhLi192ELi16ELi128ELNS_18Fp8KVCacheDataTypeE1ELb1EEEvPT_PKS2_PKT0_S8_ifPKiSA_iPKfiiiSC_SC_iiiii,"aw",@nobits
	.sectionflags	@""
	.align	16
.nv.shared._ZN4vllm25paged_attention_v1_kernelIfhLi192ELi16ELi128ELNS_18Fp8KVCacheDataTypeE1ELb1EEEvPT_PKS2_PKT0_S8_ifPKiSA_iPKfiiiSC_SC_iiiii:
	.zero		1056


//--------------------- .nv.shared._ZN4vllm25paged_attention_v1_kernelIfhLi128ELi16ELi128ELNS_18Fp8KVCacheDataTypeE1ELb1EEEvPT_PKS2_PKT0_S8_ifPKiSA_iPKfiiiSC_SC_iiiii --------------------------
	.section	.nv.shared._ZN4vllm25paged_attention_v1_kernelIfhLi128ELi16ELi128ELNS_18Fp8KVCacheDataTypeE1ELb1EEEvPT_PKS2_PKT0_S8_ifPKiSA_iPKfiiiSC_SC_iiiii,"aw",@nobits
	.sectionflags	@""
	.align	16
.nv.shared._ZN4vllm25paged_attention_v1_kernelIfhLi128ELi16ELi128ELNS_18Fp8KVCacheDataTypeE1ELb1EEEvPT_PKS2_PKT0_S8_ifPKiSA_iPKfiiiSC_SC_iiiii:
	.zero		1056


//--------------------- .nv.shared._ZN4vllm25paged_attention_v1_kernelIfhLi120ELi16ELi128ELNS_18Fp8KVCacheDataTypeE1ELb1EEEvPT_PKS2_PKT0_S8_ifPKiSA_iPKfiiiSC_SC_iiiii --------------------------
	.section	.nv.shared._ZN4vllm25paged_attention_v1_kernelIfhLi120ELi16ELi128ELNS_18Fp8KVCacheDataTypeE1ELb1EEEvPT_PKS2_PKT0_S8_ifPKiSA_iPKfiiiSC_SC_iiiii,"aw",@nobits
	.sectionflags	@""
	.align	16
.nv.shared._ZN4vllm25paged_attention_v1_kernelIfhLi120ELi16ELi128ELNS_18Fp8KVCacheDataTypeE1ELb1EEEvPT_PKS2_PKT0_S8_ifPKiSA_iPKfiiiSC_SC_iiiii:
	.zero		1056


//--------------------- .nv.shared._ZN4vllm25paged_attention_v1_kernelIfhLi112ELi16ELi128ELNS_18Fp8KVCacheDataTypeE1ELb1EEEvPT_PKS2_PKT0_S8_ifPKiSA_iPKfiiiSC_SC_iiiii --------------------------
	.section	.nv.shared._ZN4vllm25paged_attention_v1_kernelIfhLi112ELi16ELi128ELNS_18Fp8KVCacheDataTypeE1ELb1EEEvPT_PKS2_PKT0_S8_ifPKiSA_iPKfiiiSC_SC_iiiii,"aw",@nobits
	.sectionflags	@""
	.align	16
.nv.shared._ZN4vllm25paged_attention_v1_kernelIfhLi112ELi16ELi128ELNS_18Fp8KVCacheDataTypeE1ELb1EEEvPT_PKS2_PKT0_S8_ifPKiSA_iPKfiiiSC_SC_iiiii:
	.zero		1056


//--------------------- .nv.shared._ZN4vllm25paged_attention_v1_kernelIfhLi96ELi16ELi128ELNS_18Fp8KVCacheDataTypeE1ELb1EEEvPT_PKS2_PKT0_S8_ifPKiSA_iPKfiiiSC_SC_iiiii --------------------------
	.section	.nv.shared._ZN4vllm25paged_attention_v1_kernelIfhLi96ELi16ELi128ELNS_18Fp8KVCacheDataTypeE1ELb1EEEvPT_PKS2_PKT0_S8_ifPKiSA_iPKfiiiSC_SC_iiiii,"aw",@nobits
	.sectionflags	@""
	.align	16
.nv.shared._ZN4vllm25paged_attention_v1_kernelIfhLi96ELi16ELi128ELNS_18Fp8KVCacheDataTypeE1ELb1EEEvPT_PKS2_PKT0_S8_ifPKiSA_iPKfiiiSC_SC_iiiii:
	.zero		1056


//--------------------- .nv.shared._ZN4vllm25paged_attention_v1_kernelIfhLi80ELi16ELi128ELNS_18Fp8KVCacheDataTypeE1ELb1EEEvPT_PKS2_PKT0_S8_ifPKiSA_iPKfiiiSC_SC_iiiii --------------------------
	.section	.nv.shared._ZN4vllm25paged_attention_v1_kernelIfhLi80ELi16ELi128ELNS_18Fp8KVCacheDataTypeE1ELb1EEEvPT_PKS2_PKT0_S8_ifPKiSA_iPKfiiiSC_SC_iiiii,"aw",@nobits
	.sectionflags	@""
	.align	16
.nv.shared._ZN4vllm25paged_attention_v1_kernelIfhLi80ELi16ELi128ELNS_18Fp8KVCacheDataTypeE1ELb1EEEvPT_PKS2_PKT0_S8_ifPKiSA_iPKfiiiSC_SC_iiiii:
	.zero		1056


//--------------------- .nv.shared._ZN4vllm25paged_attention_v1_kernelIfhLi64ELi16ELi128ELNS_18Fp8KVCacheDataTypeE1ELb1EEEvPT_PKS2_PKT0_S8_ifPKiSA_iPKfiiiSC_SC_iiiii --------------------------
	.section	.nv.shared._ZN4vllm25paged_attention_v1_kernelIfhLi64ELi16ELi128ELNS_18Fp8KVCacheDataTypeE1ELb1EEEvPT_PKS2_PKT0_S8_ifPKiSA_iPKfiiiSC_SC_iiiii,"aw",@nobits
	.sectionflags	@""
	.align	16
.nv.shared._ZN4vllm25paged_attention_v1_kernelIfhLi64ELi16ELi128ELNS_18Fp8KVCacheDataTypeE1ELb1EEEvPT_PKS2_PKT0_S8_ifPKiSA_iPKfiiiSC_SC_iiiii:
	.zero		1056


//--------------------- .nv.shared._ZN4vllm25paged_attention_v1_kernelIfhLi32ELi16ELi128ELNS_18Fp8KVCacheDataTypeE1ELb1EEEvPT_PKS2_PKT0_S8_ifPKiSA_iPKfiiiSC_SC_iiiii --------------------------
	.section	.nv.shared._ZN4vllm25paged_attention_v1_kernelIfhLi32ELi16ELi128ELNS_18Fp8KVCacheDataTypeE1ELb1EEEvPT_PKS2_PKT0_S8_ifPKiSA_iPKfiiiSC_SC_iiiii,"aw",@nobits
	.sectionflags	@""
	.align	16
.nv.shared._ZN4vllm25paged_attention_v1_kernelIfhLi32ELi16ELi128ELNS_18Fp8KVCacheDataTypeE1ELb1EEEvPT_PKS2_PKT0_S8_ifPKiSA_iPKfiiiSC_SC_iiiii:
	.zero		1056


//--------------------- .nv.shared._ZN4vllm25paged_attention_v1_kernelIfhLi256ELi8ELi128ELNS_18Fp8KVCacheDataTypeE1ELb0EEEvPT_PKS2_PKT0_S8_ifPKiSA_iPKfiiiSC_SC_iiiii --------------------------
	.section	.nv.shared._ZN4vllm25paged_attention_v1_kernelIfhLi256ELi8ELi128ELNS_18Fp8KVCacheDataTypeE1ELb0EEEvPT_PKS2_PKT0_S8_ifPKiSA_iPKfiiiSC_SC_iiiii,"aw",@nobits
	.sectionflags	@""
	.align	16
.nv.shared._ZN4vllm25paged_attention_v1_kernelIfhLi256ELi8ELi128ELNS_18Fp8KVCacheDataTypeE1ELb0EEEvPT_PKS2_PKT0_S8_ifPKiSA_iPKfiiiSC_SC_iiiii:
	.zero		1056


//--------------------- .nv.shared._ZN4vllm25paged_attention_v1_kernelIfhLi192ELi8ELi128ELNS_18Fp8KVCacheDataTypeE1ELb0EEEvPT_PKS2_PKT0_S8_ifPKiSA_iPKfiiiSC_SC_iiiii --------------------------
	.section	.nv.shared._ZN4vllm25paged_attention_v1_kernelIfhLi192ELi8ELi128ELNS_18Fp8KVCacheDataTypeE1ELb0EEEvPT_PKS2_PKT0_S8_ifPKiSA_iPKfiiiSC_SC_iiiii,"aw",@nobits
	.sectionflags	@""
	.align	16
.nv.shared._ZN4vllm25paged_attention_v1_kernelIfhLi192ELi8ELi128ELNS_18Fp8KVCacheDataTypeE1ELb0EEEvPT_PKS2_PKT0_S8_ifPKiSA_iPKfiiiSC_SC_iiiii:
	.zero		1056


//--------------------- .nv.shared._ZN4vllm25paged_attention_v1_kernelIfhLi128ELi8ELi128ELNS_18Fp8KVCacheDataTypeE1ELb0EEEvPT_PKS2_PKT0_S8_ifPKiSA_iPKfiiiSC_SC_iiiii --------------------------
	.section	.nv.shared._ZN4vllm25paged_attention_v1_kernelIfhLi128ELi8ELi128ELNS_18Fp8KVCacheDataTypeE1ELb0EEEvPT_PKS2_PKT0_S8_ifPKiSA_iPKfiiiSC_SC_iiiii,"aw",@nobits
	.sectionflags	@""
	.align	16
.nv.shared._ZN4vllm25paged_attention_v1_kernelIfhLi128ELi8ELi128ELNS_18Fp8KVCacheDataTypeE1ELb0EEEvPT_PKS2_PKT0_S8_ifPKiSA_iPKfiiiSC_SC_iiiii:
	.zero		1056


//--------------------- .nv.shared._ZN4vllm25paged_attention_v1_kernelIfhLi120ELi8ELi128ELNS_18Fp8KVCacheDataTypeE1ELb0EEEvPT_PKS2_PKT0_S8_ifPKiSA_iPKfiiiSC_SC_iiiii --------------------------
	.section	.nv.shared._ZN4vllm25paged_attention_v1_kernelIfhLi120ELi8ELi128ELNS_18Fp8KVCacheDataTypeE1ELb0EEEvPT_PKS2_PKT0_S8_ifPKiSA_iPKfiiiSC_SC_iiiii,"aw",@nobits
	.sectionflags	@""
	.align	16
.nv.shared._ZN4vllm25paged_attention_v1_kernelIfhLi120ELi8ELi128ELNS_18Fp8KVCacheDataTypeE1ELb0EEEvPT_PKS2_PKT0_S8_ifPKiSA_iPKfiiiSC_SC_iiiii:
	.zero		1056


//--------------------- .nv.shared._ZN4vllm25paged_attention_v1_kernelIfhLi112ELi8ELi128ELNS_18Fp8KVCacheDataTypeE1ELb0EEEvPT_PKS2_PKT0_S8_ifPKiSA_iPKfiiiSC_SC_iiiii --------------------------
	.section	.nv.shared._ZN4vllm25paged_attention_v1_kernelIfhLi112ELi8ELi128ELNS_18Fp8KVCacheDataTypeE1ELb0EEEvPT_PKS2_PKT0_S8_ifPKiSA_iPKfiiiSC_SC_iiiii,"aw",@nobits
	.sectionflags	@""
	.align	16
.nv.shared._ZN4vllm25paged_attention_v1_kernelIfhLi112ELi8ELi128ELNS_18Fp8KVCacheDataTypeE1ELb0EEEvPT_PKS2_PKT0_S8_ifPKiSA_iPKfiiiSC_SC_iiiii:
	.zero		1056


//--------------------- .nv.shared._ZN4vllm25paged_attention_v1_kernelIfhLi96ELi8ELi128ELNS_18Fp8KVCacheDataTypeE1ELb0EEEvPT_PKS2_PKT0_S8_ifPKiSA_iPKfiiiSC_SC_iiiii --------------------------
	.section	.nv.shared._ZN4vllm25paged_attention_v1_kernelIfhLi96ELi8ELi128ELNS_18Fp8KVCacheDataTypeE1ELb0EEEvPT_PKS2_PKT0_S8_ifPKiSA_iPKfiiiSC_SC_iiiii,"aw",@nobits
	.sectionflags	@""
	.align	16
.nv.shared._ZN4vllm25paged_attention_v1_kernelIfhLi96ELi8ELi128ELNS_18Fp8KVCacheDataTypeE1ELb0EEEvPT_PKS2_PKT0_S8_ifPKiSA_iPKfiiiSC_SC_iiiii:
	.zero		1056


//--------------------- .nv.shared._ZN4vllm25paged_attention_v1_kernelIfhLi80ELi8ELi128ELNS_18Fp8KVCacheDataTypeE1ELb0EEEvPT_PKS2_PKT0_S8_ifPKiSA_iPKfiiiSC_SC_iiiii --------------------------
	.section	.nv.shared._ZN4vllm25paged_attention_v1_kernelIfhLi80ELi8ELi128ELNS_18Fp8KVCacheDataTypeE1ELb0EEEvPT_PKS2_PKT0_S8_ifPKiSA_iPKfiiiSC_SC_iiiii,"aw",@nobits
	.sectionflags	@""
	.align	16
.nv.shared._ZN4vllm25paged_attention_v1_kernelIfhLi80ELi8ELi128ELNS_18Fp8KVCacheDataTypeE1ELb0EEEvPT_PKS2_PKT0_S8_ifPKiSA_iPKfiiiSC_SC_iiiii:
	.zero		1056


//--------------------- .nv.shared._ZN4vllm25paged_attention_v1_kernelIfhLi64ELi8ELi128ELNS_18Fp8KVCacheDataTypeE1ELb0EEEvPT_PKS2_PKT0_S8_ifPKiSA_iPKfiiiSC_SC_iiiii --------------------------
	.section	.nv.shared._ZN4vllm25paged_attention_v1_kernelIfhLi64ELi8ELi128ELNS_18Fp8KVCacheDataTypeE1ELb0EEEvPT_PKS2_PKT0_S8_ifPKiSA_iPKfiiiSC_SC_iiiii,"aw",@nobits
	.sectionflags	@""
	.align	16
.nv.shared._ZN4vllm25paged_attention_v1_kernelIfhLi64ELi8ELi128ELNS_18Fp8KVCacheDataTypeE1ELb0EEEvPT_PKS2_PKT0_S8_ifPKiSA_iPKfiiiSC_SC_iiiii:
	.zero		1056


//--------------------- .nv.shared._ZN4vllm25paged_attention_v1_kernelIfhLi32ELi8ELi128ELNS_18Fp8KVCacheDataTypeE1ELb0EEEvPT_PKS2_PKT0_S8_ifPKiSA_iPKfiiiSC_SC_iiiii --------------------------
	.section	.nv.shared._ZN4vllm25paged_attention_v1_kernelIfhLi32ELi8ELi128ELNS_18Fp8KVCacheDataTypeE1ELb0EEEvPT_PKS2_PKT0_S8_ifPKiSA_iPKfiiiSC_SC_iiiii,"aw",@nobits
	.sectionflags	@""
	.align	16
.nv.shared._ZN4vllm25paged_attention_v1_kernelIfhLi32ELi8ELi128ELNS_18Fp8KVCacheDataTypeE1ELb0EEEvPT_PKS2_PKT0_S8_ifPKiSA_iPKfiiiSC_SC_iiiii:
	.zero		1056


//--------------------- .nv.shared._ZN4vllm25paged_attention_v1_kernelIfhLi256ELi8ELi128ELNS_18Fp8KVCacheDataTypeE1ELb1EEEvPT_PKS2_PKT0_S8_ifPKiSA_iPKfiiiSC_SC_iiiii --------------------------
	.section	.nv.shared._ZN4vllm25paged_attention_v1_kernelIfhLi256ELi8ELi128ELNS_18Fp8KVCacheDataTypeE1ELb1EEEvPT_PKS2_PKT0_S8_ifPKiSA_iPKfiiiSC_SC_iiiii,"aw",@nobits
	.sectionflags	@""
	.align	16
.nv.shared._ZN4vllm25paged_attention_v1_kernelIfhLi256ELi8ELi128ELNS_18Fp8KVCacheDataTypeE1ELb1EEEvPT_PKS2_PKT0_S8_ifPKiSA_iPKfiiiSC_SC_iiiii:
	.zero		1056


//--------------------- .nv.shared._ZN4vllm25paged_attention_v1_kernelIfhLi192ELi8ELi128ELNS_18Fp8KVCacheDataTypeE1ELb1EEEvPT_PKS2_PKT0_S8_ifPKiSA_iPKfiiiSC_SC_iiiii --------------------------
	.section	.nv.shared._ZN4vllm25paged_attention_v1_kernelIfhLi192ELi8ELi128ELNS_18Fp8KVCacheDataTypeE1ELb1EEEvPT_PKS2_PKT0_S8_ifPKiSA_iPKfiiiSC_SC_iiiii,"aw",@nobits
	.sectionflags	@""
	.align	16
.nv.shared._ZN4vllm25paged_attention_v1_kernelIfhLi192ELi8ELi128ELNS_18Fp8KVCacheDataTypeE1ELb1EEEvPT_PKS2_PKT0_S8_ifPKiSA_iPKfiiiSC_SC_iiiii:
	.zero		1056


//--------------------- .nv.shared._ZN4vllm25paged_attention_v1_kernelIfhLi128ELi8ELi128ELNS_18Fp8KVCacheDataTypeE1ELb1EEEvPT_PKS2_PKT0_S8_ifPKiSA_iPKfiiiSC_SC_iiiii --------------------------
	.section	.nv.shared._ZN4vllm25paged_attention_v1_kernelIfhLi128ELi8ELi128ELNS_18Fp8KVCacheDataTypeE1ELb1EEEvPT_PKS2_PKT0_S8_ifPKiSA_iPKfiiiSC_SC_iiiii,"aw",@nobits
	.sectionflags	@""
	.align	16
.nv.shared._ZN4vllm25paged_attention_v1_kernelIfhLi128ELi8ELi128ELNS_18Fp8KVCacheDataTypeE1ELb1EEEvPT_PKS2_PKT0_S8_ifPKiSA_iPKfiiiSC_SC_iiiii:
	.zero		1056


//--------------------- .nv.shared._ZN4vllm25paged_attention_v1_kernelIfhLi120ELi8ELi128ELNS_18Fp8KVCacheDataTypeE1ELb1EEEvPT_PKS2_PKT0_S8_ifPKiSA_iPKfiiiSC_SC_iiiii --------------------------
	.section	.nv.shared._ZN4vllm25paged_attention_v1_kernelIfhLi120ELi8ELi128ELNS_18Fp8KVCacheDataTypeE1ELb1EEEvPT_PKS2_PKT0_S8_ifPKiSA_iPKfiiiSC_SC_iiiii,"aw",@nobits
	.sectionflags	@""
	.align	16
.nv.shared._ZN4vllm25paged_attention_v1_kernelIfhLi120ELi8ELi128ELNS_18Fp8KVCacheDataTypeE1ELb1EEEvPT_PKS2_PKT0_S8_ifPKiSA_iPKfiiiSC_SC_iiiii:
	.zero		1056


//--------------------- .nv.shared._ZN4vllm25paged_attention_v1_kernelIfhLi112ELi8ELi128ELNS_18Fp8KVCacheDataTypeE1ELb1EEEvPT_PKS2_PKT0_S8_ifPKiSA_iPKfiiiSC_SC_iiiii --------------------------
	.section	.nv.shared._ZN4vllm25paged_attention_v1_kernelIfhLi112ELi8ELi128ELNS_18Fp8KVCacheDataTypeE1ELb1EEEvPT_PKS2_PKT0_S8_ifPKiSA_iPKfiiiSC_SC_iiiii,"aw",@nobits
	.sectionflags	@""
	.align	16
.nv.shared._ZN4vllm25paged_attention_v1_kernelIfhLi112ELi8ELi128ELNS_18Fp8KVCacheDataTypeE1ELb1EEEvPT_PKS2_PKT0_S8_ifPKiSA_iPKfiiiSC_SC_iiiii:
	.zero		1056


//--------------------- .nv.shared._ZN4vllm25paged_attention_v1_kernelIfhLi96ELi8ELi128ELNS_18Fp8KVCacheDataTypeE1ELb1EEEvPT_PKS2_PKT0_S8_ifPKiSA_iPKfiiiSC_SC_iiiii --------------------------
	.section	.nv.shared._ZN4vllm25paged_attention_v1_kernelIfhLi96ELi8ELi128ELNS_18Fp8KVCacheDataTypeE1ELb1EEEvPT_PKS2_PKT0_S8_ifPKiSA_iPKfiiiSC_SC_iiiii,"aw",@nobits
	.sectionflags	@""
	.align	16
.nv.shared._ZN4vllm25paged_attention_v1_kernelIfhLi96ELi8ELi128ELNS_18Fp8KVCacheDataTypeE1ELb1EEEvPT_PKS2_PKT0_S8_ifPKiSA_iPKfiiiSC_SC_iiiii:
	.zero		1056


//--------------------- .nv.shared._ZN4vllm25paged_attention_v1_kernelIfhLi80ELi8ELi128ELNS_18Fp8KVCacheDataTypeE1ELb1EEEvPT_PKS2_PKT0_S8_ifPKiSA_iPKfiiiSC_SC_iiiii --------------------------
	.section	.nv.shared._ZN4vllm25paged_attention_v1_kernelIfhLi80ELi8ELi128ELNS_18Fp8KVCacheDataTypeE1ELb1EEEvPT_PKS2_PKT0_S8_ifPKiSA_iPKfiiiSC_SC_iiiii,"aw",@nobits
	.sectionflags	@""
	.align	16
.nv.shared._ZN4vllm25paged_attention_v1_kernelIfhLi80ELi8ELi128ELNS_18Fp8KVCacheDataTypeE1ELb1EEEvPT_PKS2_PKT0_S8_ifPKiSA_iPKfiiiSC_SC_iiiii:
	.zero		1056


//--------------------- .nv.shared._ZN4vllm25paged_attention_v1_kernelIfhLi64ELi8ELi128ELNS_18Fp8KVCacheDataTypeE1ELb1EEEvPT_PKS2_PKT0_S8_ifPKiSA_iPKfiiiSC_SC_iiiii --------------------------
	.section	.nv.shared._ZN4vllm25paged_attention_v1_kernelIfhLi64ELi8ELi128ELNS_18Fp8KVCacheDataTypeE1ELb1EEEvPT_PKS2_PKT0_S8_ifPKiSA_iPKfiiiSC_SC_iiiii,"aw",@nobits
	.sectionflags	@""
	.align	16
.nv.shared._ZN4vllm25paged_attention_v1_kernelIfhLi64ELi8ELi128ELNS_18Fp8KVCacheDataTypeE1ELb1EEEvPT_PKS2_PKT0_S8_ifPKiSA_iPKfiiiSC_SC_iiiii:
	.zero		1056


//--------------------- .nv.shared._ZN4vllm25paged_attention_v1_kernelIfhLi32ELi8ELi128ELNS_18Fp8KVCacheDataTypeE1ELb1EEEvPT_PKS2_PKT0_S8_ifPKiSA_iPKfiiiSC_SC_iiiii --------------------------
	.section	.nv.shared._ZN4vllm25paged_attention_v1_kernelIfhLi32ELi8ELi128ELNS_18Fp8KVCacheDataTypeE1ELb1EEEvPT_PKS2_PKT0_S8_ifPKiSA_iPKfiiiSC_SC_iiiii,"aw",@nobits
	.sectionflags	@""
	.align	16
.nv.shared._ZN4vllm25paged_attention_v1_kernelIfhLi32ELi8ELi128ELNS_18Fp8KVCacheDataTypeE1ELb1EEEvPT_PKS2_PKT0_S8_ifPKiSA_iPKfiiiSC_SC_iiiii:
	.zero		1056


//--------------------- .nv.shared._ZN4vllm25paged_attention_v1_kernelI13__nv_bfloat16S1_Li256ELi32ELi128ELNS_18Fp8KVCacheDataTypeE0ELb0EEEvPT_PKS3_PKT0_S9_ifPKiSB_iPKfiiiSD_SD_iiiii --------------------------
	.section	.nv.shared._ZN4vllm25paged_attention_v1_kernelI13__nv_bfloat16S1_Li256ELi32ELi128ELNS_18Fp8KVCacheDataTypeE0ELb0EEEvPT_PKS3_PKT0_S9_ifPKiSB_iPKfiiiSD_SD_iiiii,"aw",@nobits
	.sectionflags	@""
	.align	16
.nv.shared._ZN4vllm25paged_attention_v1_kernelI13__nv_bfloat16S1_Li256ELi32ELi128ELNS_18Fp8KVCacheDataTypeE0ELb0EEEvPT_PKS3_PKT0_S9_ifPKiSB_iPKfiiiSD_SD_iiiii:
	.zero		1568


//--------------------- .nv.shared._ZN4vllm25paged_attention_v1_kernelI13__nv_bfloat16S1_Li192ELi32ELi128ELNS_18Fp8KVCacheDataTypeE0ELb0EEEvPT_PKS3_PKT0_S9_ifPKiSB_iPKfiiiSD_SD_iiiii --------------------------
	.section	.nv.shared._ZN4vllm25paged_attention_v1_kernelI13__nv_bfloat16S1_Li192ELi32ELi128ELNS_18Fp8KVCacheDataTypeE0ELb0EEEvPT_PKS3_PKT0_S9_ifPKiSB_iPKfiiiSD_SD_iiiii,"aw",@nobits
	.sectionflags	@""
	.align	16
.nv.shared._ZN4vllm25paged_attention_v1_kernelI13__nv_bfloat16S1_Li192ELi32ELi128ELNS_18Fp8KVCacheDataTypeE0ELb0EEEvPT_PKS3_PKT0_S9_ifPKiSB_iPKfiiiSD_SD_iiiii:
	.zero		1440


//--------------------- .nv.shared._ZN4vllm25paged_attention_v1_kernelI13__nv_bfloat16S1_Li128ELi32ELi128ELNS_18Fp8KVCacheDataTypeE0ELb0EEEvPT_PKS3_PKT0_S9_ifPKiSB_iPKfiiiSD_SD_iiiii --------------------------
	.section	.nv.shared._ZN4vllm25paged_attention_v1_kernelI13__nv_bfloat16S1_Li128ELi32ELi128ELNS_18Fp8KVCacheDataTypeE0ELb0EEEvPT_PKS3_PKT0_S9_ifPKiSB_iPKfiiiSD_SD_iiiii,"aw",@nobits
	.sectionflags	@""
	.align	16
.nv.shared._ZN4vllm25paged_attention_v1_kernelI13__nv_bfloat16S1_Li128ELi32ELi128ELNS_18Fp8KVCacheDataTypeE0ELb0EEEvPT_PKS3_PKT0_S9_ifPKiSB_iPKfiiiSD_SD_iiiii:
	.zero		1312


//--------------------- .nv.shared._ZN4vllm25paged_attention_v1_kernelI13__nv_bfloat16S1_Li120ELi32ELi128ELNS_18Fp8KVCacheDataTypeE0ELb0EEEvPT_PKS3_PKT0_S9_ifPKiSB_iPKfiiiSD_SD_iiiii --------------------------
	.section	.nv.shared._ZN4vllm25paged_attention_v1_kernelI13__nv_bfloat16S1_Li120ELi32ELi128ELNS_18Fp8KVCacheDataTypeE0ELb0EEEvPT_PKS3_PKT0_S9_ifPKiSB_iPKfiiiSD_SD_iiiii,"aw",@nobits
	.sectionflags	@""
	.align	16
.nv.shared._ZN4vllm25paged_attention_v1_kernelI13__nv_bfloat16S1_Li120ELi32ELi128ELNS_18Fp8KVCacheDataTypeE0ELb0EEEvPT_PKS3_PKT0_S9_ifPKiSB_iPKfiiiSD_SD_iiiii:
	.zero		1296


//--------------------- .nv.shared._ZN4vllm25paged_attention_v1_kernelI13__nv_bfloat16S1_Li112ELi32ELi128ELNS_18Fp8KVCacheDataTypeE0ELb0EEEvPT_PKS3_PKT0_S9_ifPKiSB_iPKfiiiSD_SD_iiiii --------------------------
	.section	.nv.shared._ZN4vllm25paged_attention_v1_kernelI13__nv_bfloat16S1_Li112ELi32ELi128ELNS_18Fp8KVCacheDataTypeE0ELb0EEEvPT_PKS3_PKT0_S9_ifPKiSB_iPKfiiiSD_SD_iiiii,"aw",@nobits
	.sectionflags	@""
	.align	16
.nv.shared._ZN4vllm25paged_attention_v1_kernelI13__nv_bfloat16S1_Li112ELi32ELi128ELNS_18Fp8KVCacheDataTypeE0ELb0EEEvPT_PKS3_PKT0_S9_ifPKiSB_iPKfiiiSD_SD_iiiii:
	.zero		1280


//--------------------- .nv.shared._ZN4vllm25paged_attention_v1_kernelI13__nv_bfloat16S1_Li96ELi32ELi128ELNS_18Fp8KVCacheDataTypeE0ELb0EEEvPT_PKS3_PKT0_S9_ifPKiSB_iPKfiiiSD_SD_iiiii --------------------------
	.section	.nv.shared._ZN4vllm25paged_attention_v1_kernelI13__nv_bfloat16S1_Li96ELi32ELi128ELNS_18Fp8KVCacheDataTypeE0ELb0EEEvPT_PKS3_PKT0_S9_ifPKiSB_iPKfiiiSD_SD_iiiii,"aw",@nobits
	.sectionflags	@""
	.align	16
.nv.shared._ZN4vllm25paged_attention_v1_kernelI13__nv_bfloat16S1_Li96ELi32ELi128ELNS_18Fp8KVCacheDataTypeE0ELb0EEEvPT_PKS3_PKT0_S9_ifPKiSB_iPKfiiiSD_SD_iiiii:
	.zero		1248


//--------------------- .nv.shared._ZN4vllm25paged_attention_v1_kernelI13__nv_bfloat16S1_Li80ELi32ELi128ELNS_18Fp8KVCacheDataTypeE0ELb0EEEvPT_PKS3_PKT0_S9_ifPKiSB_iPKfiiiSD_SD_iiiii --------------------------
	.section	.nv.shared._ZN4vllm25paged_attention_v1_kernelI13__nv_bfloat16S1_Li80ELi32ELi128ELNS_18Fp8KVCacheDataTypeE0ELb0EEEvPT_PKS3_PKT0_S9_ifPKiSB_iPKfiiiSD_SD_iiiii,"aw",@nobits
	.sectionflags	@""
	.align	16
.nv.shared._ZN4vllm25paged_attention_v1_kernelI13__nv_bfloat16S1_Li80ELi32ELi128ELNS_18Fp8KVCacheDataTypeE0ELb0EEEvPT_PKS3_PKT0_S9_ifPKiSB_iPKfiiiSD_SD_iiiii:
	.zero		1216


//--------------------- .nv.shared._ZN4vllm25paged_attention_v1_kernelI13__nv_bfloat16S1_Li64ELi32ELi128ELNS_18Fp8KVCacheDataTypeE0ELb0EEEvPT_PKS3_PKT0_S9_ifPKiSB_iPKfiiiSD_SD_iiiii --------------------------
	.section	.nv.shared._ZN4vllm25paged_attention_v1_kernelI13__nv_bfloat16S1_Li64ELi32ELi128ELNS_18Fp8KVCacheDataTypeE0ELb0EEEvPT_PKS3_PKT0_S9_ifPKiSB_iPKfiiiSD_SD_iiiii,"aw",@nobits
	.sectionflags	@""
	.align	16
.nv.shared._ZN4vllm25paged_attention_v1_kernelI13__nv_bfloat16S1_Li64ELi32ELi128ELNS_18Fp8KVCacheDataTypeE0ELb0EEEvPT_PKS3_PKT0_S9_ifPKiSB_iPKfiiiSD_SD_iiiii:
	.zero		1184


//--------------------- .nv.shared._ZN4vllm25paged_attention_v1_kernelI13__nv_bfloat16S1_Li32ELi32ELi128ELNS_18Fp8KVCacheDataTypeE0ELb0EEEvPT_PKS3_PKT0_S9_ifPKiSB_iPKfiiiSD_SD_iiiii --------------------------
	.section	.nv.shared._ZN4vllm25paged_attention_v1_kernelI13__nv_bfloat16S1_Li32ELi32ELi128ELNS_18Fp8KVCacheDataTypeE0ELb0EEEvPT_PKS3_PKT0_S9_ifPKiSB_iPKfiiiSD_SD_iiiii,"aw",@nobits
	.sectionflags	@""
	.align	16
.nv.shared._ZN4vllm25paged_attention_v1_kernelI13__nv_bfloat16S1_Li32ELi32ELi128ELNS_18Fp8KVCacheDataTypeE0ELb0EEEvPT_PKS3_PKT0_S9_ifPKiSB_iPKfiiiSD_SD_iiiii:
	.zero		1120


//--------------------- .nv.shared._ZN4vllm25paged_attention_v1_kernelI13__nv_bfloat16S1_Li256ELi32ELi128ELNS_18Fp8KVCacheDataTypeE0ELb1EEEvPT_PKS3_PKT0_S9_ifPKiSB_iPKfiiiSD_SD_iiiii --------------------------
	.section	.nv.shared._ZN4vllm25paged_attention_v1_kernelI13__nv_bfloat16S1_Li256ELi32ELi128ELNS_18Fp8KVCacheDataTypeE0ELb1EEEvPT_PKS3_PKT0_S9_ifPKiSB_iPKfiiiSD_SD_iiiii,"aw",@nobits
	.sectionflags	@""
	.align	16
.nv.shared._ZN4vllm25paged_attention_v1_kernelI13__nv_bfloat16S1_Li256ELi32ELi128ELNS_18Fp8KVCacheDataTypeE0ELb1EEEvPT_PKS3_PKT0_S9_ifPKiSB_iPKfiiiSD_SD_iiiii:
	.zero		1568


//--------------------- .nv.shared._ZN4vllm25paged_attention_v1_kernelI13__nv_bfloat16S1_Li192ELi32ELi128ELNS_18Fp8KVCacheDataTypeE0ELb1EEEvPT_PKS3_PKT0_S9_ifPKiSB_iPKfiiiSD_SD_iiiii --------------------------
	.section	.nv.shared._ZN4vllm25paged_attention_v1_kernelI13__nv_bfloat16S1_Li192ELi32ELi128ELNS_18Fp8KVCacheDataTypeE0ELb1EEEvPT_PKS3_PKT0_S9_ifPKiSB_iPKfiiiSD_SD_iiiii,"aw",@nobits
	.sectionflags	@""
	.align	16
.nv.shared._ZN4vllm25paged_attention_v1_kernelI13__nv_bfloat16S1_Li192ELi32ELi128ELNS_18Fp8KVCacheDataTypeE0ELb1EEEvPT_PKS3_PKT0_S9_ifPKiSB_iPKfiiiSD_SD_iiiii:
	.zero		1440


//--------------------- .nv.shared._ZN4vllm25paged_attention_v1_kernelI13__nv_bfloat16S1_Li128ELi32ELi128ELNS_18Fp8KVCacheDataTypeE0ELb1EEEvPT_PKS3_PKT0_S9_ifPKiSB_iPKfiiiSD_SD_iiiii --------------------------
	.section	.nv.shared._ZN4vllm25paged_attention_v1_kernelI13__nv_bfloat16S1_Li128ELi32ELi128ELNS_18Fp8KVCacheDataTypeE0ELb1EEEvPT_PKS3_PKT0_S9_ifPKiSB_iPKfiiiSD_SD_iiiii,"aw",@nobits
	.sectionflags	@""
	.align	16
.nv.shared._ZN4vllm25paged_attention_v1_kernelI13__nv_bfloat16S1_Li128ELi32ELi128ELNS_18Fp8KVCacheDataTypeE0ELb1EEEvPT_PKS3_PKT0_S9_ifPKiSB_iPKfiiiSD_SD_iiiii:
	.zero		1312


//--------------------- .nv.shared._ZN4vllm25paged_attention_v1_kernelI13__nv_bfloat16S1_Li120ELi32ELi128ELNS_18Fp8KVCacheDataTypeE0ELb1EEEvPT_PKS3_PKT0_S9_ifPKiSB_iPKfiiiSD_SD_iiiii --------------------------
	.section	.nv.shared._ZN4vllm25paged_attention_v1_kernelI13__nv_bfloat16S1_Li120ELi32ELi128ELNS_18Fp8KVCacheDataTypeE0ELb1EEEvPT_PKS3_PKT0_S9_ifPKiSB_iPKfiiiSD_SD_iiiii,"aw",@nobits
	.sectionflags	@""
	.align	16
.nv.shared._ZN4vllm25paged_attention_v1_kernelI13__nv_bfloat16S1_Li120ELi32ELi128ELNS_18Fp8KVCacheDataTypeE0ELb1EEEvPT_PKS3_PKT0_S9_ifPKiSB_iPKfiiiSD_SD_iiiii:
	.zero		1296


//--------------------- .nv.shared._ZN4vllm25paged_attention_v1_kernelI13__nv_bfloat16S1_Li112ELi32ELi128ELNS_18Fp8KVCacheDataTypeE0ELb1EEEvPT_PKS3_PKT0_S9_ifPKiSB_iPKfiiiSD_SD_iiiii --------------------------
	.section	.nv.shared._ZN4vllm25paged_attention_v1_kernelI13__nv_bfloat16S1_Li112ELi32ELi128ELNS_18Fp8KVCacheDataTypeE0ELb1EEEvPT_PKS3_PKT0_S9_ifPKiSB_iPKfiiiSD_SD_iiiii,"aw",@nobits
	.sectionflags	@""
	.align	16
.nv.shared._ZN4vllm25paged_attention_v1_kernelI13__nv_bfloat16S1_Li112ELi32ELi128ELNS_18Fp8KVCacheDataTypeE0ELb1EEEvPT_PKS3_PKT0_S9_ifPKiSB_iPKfiiiSD_SD_iiiii:
	.zero		1280


//--------------------- .nv.shared._ZN4vllm25paged_attention_v1_kernelI13__nv_bfloat16S1_Li96ELi32ELi128ELNS_18Fp8KVCacheDataTypeE0ELb1EEEvPT_PKS3_PKT0_S9_ifPKiSB_iPKfiiiSD_SD_iiiii --------------------------
	.section	.nv.shared._ZN4vllm25paged_attention_v1_kernelI13__nv_bfloat16S1_Li96ELi32ELi128ELNS_18Fp8KVCacheDataTypeE0ELb1EEEvPT_PKS3_PKT0_S9_ifPKiSB_iPKfiiiSD_SD_iiiii,"aw",@nobits
	.sectionflags	@""
	.align	16
.nv.shared._ZN4vllm25paged_attention_v1_kernelI13__nv_bfloat16S1_Li96ELi32ELi128ELNS_18Fp8KVCacheDataTypeE0ELb1EEEvPT_PKS3_PKT0_S9_ifPKiSB_iPKfiiiSD_SD_iiiii:
	.zero		1248


//--------------------- .nv.shared._ZN4vllm25paged_attention_v1_kernelI13__nv_bfloat16S1_Li80ELi32ELi128ELNS_18Fp8KVCacheDataTypeE0ELb1EEEvPT_PKS3_PKT0_S9_ifPKiSB_iPKfiiiSD_SD_iiiii --------------------------
	.section	.nv.shared._ZN4vllm25paged_attention_v1_kernelI13__nv_bfloat16S1_Li80ELi32ELi128ELNS_18Fp8KVCacheDataTypeE0ELb1EEEvPT_PKS3_PKT0_S9_ifPKiSB_iPKfiiiSD_SD_iiiii,"aw",@nobits
	.sectionflags	@""
	.align	16
.nv.shared._ZN4vllm25paged_attention_v1_kernelI13__nv_bfloat16S1_Li80ELi32ELi128ELNS_18Fp8KVCacheDataTypeE0ELb1EEEvPT_PKS3_PKT0_S9_ifPKiSB_iPKfiiiSD_SD_iiiii:
	.zero		1216


//--------------------- .nv.shared._ZN4vllm25paged_attention_v1_kernelI13__nv_bfloat16S1_Li64ELi32ELi128ELNS_18Fp8KVCacheDataTypeE0ELb1EEEvPT_PKS3_PKT0_S9_ifPKiSB_iPKfiiiSD_SD_iiiii --------------------------
	.section	.nv.shared._ZN4vllm25paged_attention_v1_kernelI13__nv_bfloat16S1_Li64ELi32ELi128ELNS_18Fp8KVCacheDataTypeE0ELb1EEEvPT_PKS3_PKT0_S9_ifPKiSB_iPKfiiiSD_SD_iiiii,"aw",@nobits
	.sectionflags	@""
	.align	16
.nv.shared._ZN4vllm25paged_attention_v1_kernelI13__nv_bfloat16S1_Li64ELi32ELi128ELNS_18Fp8KVCacheDataTypeE0ELb1EEEvPT_PKS3_PKT0_S9_ifPKiSB_iPKfiiiSD_SD_iiiii:
	.zero		1184


//--------------------- .nv.shared._ZN4vllm25paged_attention_v1_kernelI13__nv_bfloat16S1_Li32ELi32ELi128ELNS_18Fp8KVCacheDataTypeE0ELb1EEEvPT_PKS3_PKT0_S9_ifPKiSB_iPKfiiiSD_SD_iiiii --------------------------
	.section	.nv.shared._ZN4vllm25paged_attention_v1_kernelI13__nv_bfloat16S1_Li32ELi32ELi128ELNS_18Fp8KVCacheDataTypeE0ELb1EEEvPT_PKS3_PKT0_S9_ifPKiSB_iPKfiiiSD_SD_iiiii,"aw",@nobits
	.sectionflags	@""
	.align	16
.nv.shared._ZN4vllm25paged_attention_v1_kernelI13__nv_bfloat16S1_Li32ELi32ELi128ELNS_18Fp8KVCacheDataTypeE0ELb1EEEvPT_PKS3_PKT0_S9_ifPKiSB_iPKfiiiSD_SD_iiiii:
	.zero		1120


//--------------------- .nv.shared._ZN4vllm25paged_attention_v1_kernelI13__nv_bfloat16S1_Li256ELi16ELi128ELNS_18Fp8KVCacheDataTypeE0ELb0EEEvPT_PKS3_PKT0_S9_ifPKiSB_iPKfiiiSD_SD_iiiii --------------------------
	.section	.nv.shared._ZN4vllm25paged_attention_v1_kernelI13__nv_bfloat16S1_Li256ELi16ELi128ELNS_18Fp8KVCacheDataTypeE0ELb0EEEvPT_PKS3_PKT0_S9_ifPKiSB_iPKfiiiSD_SD_iiiii,"aw",@nobits
	.sectionflags	@""
	.align	16
.nv.shared._ZN4vllm25paged_attention_v1_kernelI13__nv_bfloat16S1_Li256ELi16ELi128ELNS_18Fp8KVCacheDataTypeE0ELb0EEEvPT_PKS3_PKT0_S9_ifPKiSB_iPKfiiiSD_SD_iiiii:
	.zero		1568


//--------------------- .nv.shared._ZN4vllm25paged_attention_v1_kernelI13__nv_bfloat16S1_Li192ELi16ELi128ELNS_18Fp8KVCacheDataTypeE0ELb0EEEvPT_PKS3_PKT0_S9_ifPKiSB_iPKfiiiSD_SD_iiiii --------------------------
	.section	.nv.shared._ZN4vllm25paged_attention_v1_kernelI13__nv_bfloat16S1_Li192ELi16ELi128ELNS_18Fp8KVCacheDataTypeE0ELb0EEEvPT_PKS3_PKT0_S9_ifPKiSB_iPKfiiiSD_SD_iiiii,"aw",@nobits
	.sectionflags	@""
	.align	16
.nv.shared._ZN4vllm25paged_attention_v1_kernelI13__nv_bfloat16S1_Li192ELi16ELi128ELNS_18Fp8KVCacheDataTypeE0ELb0EEEvPT_PKS3_PKT0_S9_ifPKiSB_iPKfiiiSD_SD_iiiii:
	.zero		1440


//--------------------- .nv.shared._ZN4vllm25paged_attention_v1_kernelI13__nv_bfloat16S1_Li128ELi16ELi128ELNS_18Fp8KVCacheDataTypeE0ELb0EEEvPT_PKS3_PKT0_S9_ifPKiSB_iPKfiiiSD_SD_iiiii --------------------------
	.section	.nv.shared._ZN4vllm25paged_attention_v1_kernelI13__nv_bfloat16S1_Li128ELi16ELi128ELNS_18Fp8KVCacheDataTypeE0ELb0EEEvPT_PKS3_PKT0_S9_ifPKiSB_iPKfiiiSD_SD_iiiii,"aw",@nobits
	.sectionflags	@""
	.align	16
.nv.shared._ZN4vllm25paged_attention_v1_kernelI13__nv_bfloat16S1_Li128ELi16ELi128ELNS_18Fp8KVCacheDataTypeE0ELb0EEEvPT_PKS3_PKT0_S9_ifPKiSB_iPKfiiiSD_SD_iiiii:
	.zero		1312


//--------------------- .nv.shared._ZN4vllm25paged_attention_v1_kernelI13__nv_bfloat16S1_Li120ELi16ELi128ELNS_18Fp8KVCacheDataTypeE0ELb0EEEvPT_PKS3_PKT0_S9_ifPKiSB_iPKfiiiSD_SD_iiiii --------------------------
	.section	.nv.shared._ZN4vllm25paged_attention_v1_kernelI13__nv_bfloat16S1_Li120ELi16ELi128ELNS_18Fp8KVCacheDataTypeE0ELb0EEEvPT_PKS3_PKT0_S9_ifPKiSB_iPKfiiiSD_SD_iiiii,"aw",@nobits
	.sectionflags	@""
	.align	16
.nv.shared._ZN4vllm25paged_attention_v1_kernelI13__nv_bfloat16S1_Li120ELi16ELi128ELNS_18Fp8KVCacheDataTypeE0ELb0EEEvPT_PKS3_PKT0_S9_ifPKiSB_iPKfiiiSD_SD_iiiii:
	.zero		1296


//--------------------- .nv.shared._ZN4vllm25paged_attention_v1_kernelI13__nv_bfloat16S1_Li112ELi16ELi128ELNS_18Fp8KVCacheDataTypeE0ELb0EEEvPT_PKS3_PKT0_S9_ifPKiSB_iPKfiiiSD_SD_iiiii --------------------------
	.section	.nv.shared._ZN4vllm25paged_attention_v1_kernelI13__nv_bfloat16S1_Li112ELi16ELi128ELNS_18Fp8KVCacheDataTypeE0ELb0EEEvPT_PKS3_PKT0_S9_ifPKiSB_iPKfiiiSD_SD_iiiii,"aw",@nobits
	.sectionflags	@""
	.align	16
.nv.shared._ZN4vllm25paged_attention_v1_kernelI13__nv_bfloat16S1_Li112ELi16ELi128ELNS_18Fp8KVCacheDataTypeE0ELb0EEEvPT_PKS3_PKT0_S9_ifPKiSB_iPKfiiiSD_SD_iiiii:
	.zero		1280


//--------------------- .nv.shared._ZN4vllm25paged_attention_v1_kernelI13__nv_bfloat16S1_Li96ELi16ELi128ELNS_18Fp8KVCacheDataTypeE0ELb0EEEvPT_PKS3_PKT0_S9_ifPKiSB_iPKfiiiSD_SD_iiiii --------------------------
	.section	.nv.shared._ZN4vllm25paged_attention_v1_kernelI13__nv_bfloat16S1_Li96ELi16ELi128ELNS_18Fp8KVCacheDataTypeE0ELb0EEEvPT_PKS3_PKT0_S9_ifPKiSB_iPKfiiiSD_SD_iiiii,"aw",@nobits
	.sectionflags	@""
	.align	16
.nv.shared._ZN4vllm25paged_attention_v1_kernelI13__nv_bfloat16S1_Li96ELi16ELi128ELNS_18Fp8KVCacheDataTypeE0ELb0EEEvPT_PKS3_PKT0_S9_ifPKiSB_iPKfiiiSD_SD_iiiii:
	.zero		1248


//--------------------- .nv.shared._ZN4vllm25paged_attention_v1_kernelI13__nv_bfloat16S1_Li80ELi16ELi128ELNS_18Fp8KVCacheDataTypeE0ELb0EEEvPT_PKS3_PKT0_S9_ifPKiSB_iPKfiiiSD_SD_iiiii --------------------------
	.section	.nv.shared._ZN4vllm25paged_attention_v1_kernelI13__nv_bfloat16S1_Li80ELi16ELi128ELNS_18Fp8KVCacheDataTypeE0ELb0EEEvPT_PKS3_PKT0_S9_ifPKiSB_iPKfiiiSD_SD_iiiii,"aw",@nobits
	.sectionflags	@""
	.align	16
.nv.shared._ZN4vllm25paged_attention_v1_kernelI13__nv_bfloat16S1_Li80ELi16ELi128ELNS_18Fp8KVCacheDataTypeE0ELb0EEEvPT_PKS3_PKT0_S9_ifPKiSB_iPKfiiiSD_SD_iiiii:
	.zero		1216


//--------------------- .nv.shared._ZN4vllm25paged_attention_v1_kernelI13__nv_bfloat16S1_Li64ELi16ELi128ELNS_18Fp8KVCacheDataTypeE0ELb0EEEvPT_PKS3_PKT0_S9_ifPKiSB_iPKfiiiSD_SD_iiiii --------------------------
	.section	.nv.shared._ZN4vllm25paged_attention_v1_kernelI13__nv_bfloat16S1_Li64ELi16ELi128ELNS_18Fp8KVCacheDataTypeE0ELb0EEEvPT_PKS3_PKT0_S9_ifPKiSB_iPKfiiiSD_SD_iiiii,"aw",@nobits
	.sectionflags	@""
	.align	16
.nv.shared._ZN4vllm25paged_attention_v1_kernelI13__nv_bfloat16S1_Li64ELi16ELi128ELNS_18Fp8KVCacheDataTypeE0ELb0EEEvPT_PKS3_PKT0_S9_ifPKiSB_iPKfiiiSD_SD_iiiii:
	.zero		1184


//--------------------- .nv.shared._ZN4vllm25paged_attention_v1_kernelI13__nv_bfloat16S1_Li32ELi16ELi128ELNS_18Fp8KVCacheDataTypeE0ELb0EEEvPT_PKS3_PKT0_S9_ifPKiSB_iPKfiiiSD_SD_iiiii --------------------------
	.section	.nv.shared._ZN4vllm25paged_attention_v1_kernelI13__nv_bfloat16S1_Li32ELi16ELi128ELNS_18Fp8KVCacheDataTypeE0ELb0EEEvPT_PKS3_PKT0_S9_ifPKiSB_iPKfiiiSD_SD_iiiii,"aw",@nobits
	.sectionflags	@""
	.align	16
.nv.shared._ZN4vllm25paged_attention_v1_kernelI13__nv_bfloat16S1_Li32ELi16ELi128ELNS_18Fp8KVCacheDataTypeE0ELb0EEEvPT_PKS3_PKT0_S9_ifPKiSB_iPKfiiiSD_SD_iiiii:
	.zero		1120


//--------------------- .nv.shared._ZN4vllm25paged_attention_v1_kernelI13__nv_bfloat16S1_Li256ELi16ELi128ELNS_18Fp8KVCacheDataTypeE0ELb1EEEvPT_PKS3_PKT0_S9_ifPKiSB_iPKfiiiSD_SD_iiiii --------------------------
	.section	.nv.shared._ZN4vllm25paged_attention_v1_kernelI13__nv_bfloat16S1_Li256ELi16ELi128ELNS_18Fp8KVCacheDataTypeE0ELb1EEEvPT_PKS3_PKT0_S9_ifPKiSB_iPKfiiiSD_SD_iiiii,"aw",@nobits
	.sectionflags	@""
	.align	16
.nv.shared._ZN4vllm25paged_attention_v1_kernelI13__nv_bfloat16S1_Li256ELi16ELi128ELNS_18Fp8KVCacheDataTypeE0ELb1EEEvPT_PKS3_PKT0_S9_ifPKiSB_iPKfiiiSD_SD_iiiii:
	.zero		1568


//--------------------- .nv.shared._ZN4vllm25paged_attention_v1_kernelI13__nv_bfloat16S1_Li192ELi16ELi128ELNS_18Fp8KVCacheDataTypeE0ELb1EEEvPT_PKS3_PKT0_S9_ifPKiSB_iPKfiiiSD_SD_iiiii --------------------------
	.section	.nv.shared._ZN4vllm25paged_attention_v1_kernelI13__nv_bfloat16S1_Li192ELi16ELi128ELNS_18Fp8KVCacheDataTypeE0ELb1EEEvPT_PKS3_PKT0_S9_ifPKiSB_iPKfiiiSD_SD_iiiii,"aw",@nobits
	.sectionflags	@""
	.align	16
.nv.shared._ZN4vllm25paged_attention_v1_kernelI13__nv_bfloat16S1_Li192ELi16ELi128ELNS_18Fp8KVCacheDataTypeE0ELb1EEEvPT_PKS3_PKT0_S9_ifPKiSB_iPKfiiiSD_SD_iiiii:
	.zero		1440


//--------------------- .nv.shared._ZN4vllm25paged_attention_v1_kernelI13__nv_bfloat16S1_Li128ELi16ELi128ELNS_18Fp8KVCacheDataTypeE0ELb1EEEvPT_PKS3_PKT0_S9_ifPKiSB_iPKfiiiSD_SD_iiiii --------------------------
	.section	.nv.shared._ZN4vllm25paged_attention_v1_kernelI13__nv_bfloat16S1_Li128ELi16ELi128ELNS_18Fp8KVCacheDataTypeE0ELb1EEEvPT_PKS3_PKT0_S9_ifPKiSB_iPKfiiiSD_SD_iiiii,"aw",@nobits
	.sectionflags	@""
	.align	16
.nv.shared._ZN4vllm25paged_attention_v1_kernelI13__nv_bfloat16S1_Li128ELi16ELi128ELNS_18Fp8KVCacheDataTypeE0ELb1EEEvPT_PKS3_PKT0_S9_ifPKiSB_iPKfiiiSD_SD_iiiii:
	.zero		1312


//--------------------- .nv.shared._ZN4vllm25paged_attention_v1_kernelI13__nv_bfloat16S1_Li120ELi16ELi128ELNS_18Fp8KVCacheDataTypeE0ELb1EEEvPT_PKS3_PKT0_S9_ifPKiSB_iPKfiiiSD_SD_iiiii --------------------------
	.section	.nv.shared._ZN4vllm25paged_attention_v1_kernelI13__nv_bfloat16S1_Li120ELi16ELi128ELNS_18Fp8KVCacheDataTypeE0ELb1EEEvPT_PKS3_PKT0_S9_ifPKiSB_iPKfiiiSD_SD_iiiii,"aw",@nobits
	.sectionflags	@""
	.align	16
.nv.shared._ZN4vllm25paged_attention_v1_kernelI13__nv_bfloat16S1_Li120ELi16ELi128ELNS_18Fp8KVCacheDataTypeE0ELb1EEEvPT_PKS3_PKT0_S9_ifPKiSB_iPKfiiiSD_SD_iiiii:
	.zero		1296


//--------------------- .nv.shared._ZN4vllm25paged_attention_v1_kernelI13__nv_bfloat16S1_Li112ELi16ELi128ELNS_18Fp8KVCacheDataTypeE0ELb1EEEvPT_PKS3_PKT0_S9_ifPKiSB_iPKfiiiSD_SD_iiiii --------------------------
	.section	.nv.shared._ZN4vllm25paged_attention_v1_kernelI13__nv_bfloat16S1_Li112ELi16ELi128ELNS_18Fp8KVCacheDataTypeE0ELb1EEEvPT_PKS3_PKT0_S9_ifPKiSB_iPKfiiiSD_SD_iiiii,"aw",@nobits
	.sectionflags	@""
	.align	16
.nv.shared._ZN4vllm25paged_attention_v1_kernelI13__nv_bfloat16S1_Li112ELi16ELi128ELNS_18Fp8KVCacheDataTypeE0ELb1EEEvPT_PKS3_PKT0_S9_ifPKiSB_iPKfiiiSD_SD_iiiii:
	.zero		1280


//--------------------- .nv.shared._ZN4vllm25paged_attention_v1_kernelI13__nv_bfloat16S1_Li96ELi16ELi128ELNS_18Fp8KVCacheDataTypeE0ELb1EEEvPT_PKS3_PKT0_S9_ifPKiSB_iPKfiiiSD_SD_iiiii --------------------------
	.section	.nv.shared._ZN4vllm25paged_attention_v1_kernelI13__nv_bfloat16S1_Li96ELi16ELi128ELNS_18Fp8KVCacheDataTypeE0ELb1EEEvPT_PKS3_PKT0_S9_ifPKiSB_iPKfiiiSD_SD_iiiii,"aw",@nobits
	.sectionflags	@""
	.align	16
.nv.shared._ZN4vllm25paged_attention_v1_kernelI13__nv_bfloat16S1_Li96ELi16ELi128ELNS_18Fp8KVCacheDataTypeE0ELb1EEEvPT_PKS3_PKT0_S9_ifPKiSB_iPKfiiiSD_SD_iiiii:
	.zero		1248


//--------------------- .nv.shared._ZN4vllm25paged_attention_v1_kernelI13__nv_bfloat16S1_Li80ELi16ELi128ELNS_18Fp8KVCacheDataTypeE0ELb1EEEvPT_PKS3_PKT0_S9_ifPKiSB_iPKfiiiSD_SD_iiiii --------------------------
	.section	.nv.shared._ZN4vllm25paged_attention_v1_kernelI13__nv_bfloat16S1_Li80ELi16ELi128ELNS_18Fp8KVCacheDataTypeE0ELb1EEEvPT_PKS3_PKT0_S9_ifPKiSB_iPKfiiiSD_SD_iiiii,"aw",@nobits
	.sectionflags	@""
	.align	16
.nv.shared._ZN4vllm25paged_attention_v1_kernelI13__nv_bfloat16S1_Li80ELi16ELi128ELNS_18Fp8KVCacheDataTypeE0ELb1EEEvPT_PKS3_PKT0_S9_ifPKiSB_iPKfiiiSD_SD_iiiii:
	.zero		1216


//--------------------- .nv.shared._ZN4vllm25paged_attention_v1_kernelI13__nv_bfloat16S1_Li64ELi16ELi128ELNS_18Fp8KVCacheDataTypeE0ELb1EEEvPT_PKS3_PKT0_S9_ifPKiSB_iPKfiiiSD_SD_iiiii --------------------------
	.section	.nv.shared._ZN4vllm25paged_attention_v1_kernelI13__nv_bfloat16S1_Li64ELi16ELi128ELNS_18Fp8KVCacheDataTypeE0ELb1EEEvPT_PKS3_PKT0_S9_ifPKiSB_iPKfiiiSD_SD_iiiii,"aw",@nobits
	.sectionflags	@""
	.align	16
.nv.shared._ZN4vllm25paged_attention_v1_kernelI13__nv_bfloat16S1_Li64ELi16ELi128ELNS_18Fp8KVCacheDataTypeE0ELb1EEEvPT_PKS3_PKT0_S9_ifPKiSB_iPKfiiiSD_SD_iiiii:
	.zero		1184


//--------------------- .nv.shared._ZN4vllm25paged_attention_v1_kernelI13__nv_bfloat16S1_Li32ELi16ELi128ELNS_18Fp8KVCacheDataTypeE0ELb1EEEvPT_PKS3_PKT0_S9_ifPKiSB_iPKfiiiSD_SD_iiiii --------------------------
	.section	.nv.shared._ZN4vllm25paged_attention_v1_kernelI13__nv_bfloat16S1_Li32ELi16ELi128ELNS_18Fp8KVCacheDataTypeE0ELb1EEEvPT_PKS3_PKT0_S9_ifPKiSB_iPKfiiiSD_SD_iiiii,"aw",@nobits
	.sectionflags	@""
	.align	16
.nv.shared._ZN4vllm25paged_attention_v1_kernelI13__nv_bfloat16S1_Li32ELi16ELi128ELNS_18Fp8KVCacheDataTypeE0ELb1EEEvPT_PKS3_PKT0_S9_ifPKiSB_iPKfiiiSD_SD_iiiii:
	.zero		1120


//--------------------- .nv.shared._ZN4vllm25paged_attention_v1_kernelI13__nv_bfloat16S1_Li256ELi8ELi128ELNS_18Fp8KVCacheDataTypeE0ELb0EEEvPT_PKS3_PKT0_S9_ifPKiSB_iPKfiiiSD_SD_iiiii --------------------------
	.section	.nv.shared._ZN4vllm25paged_attention_v1_kernelI13__nv_bfloat16S1_Li256ELi8ELi128ELNS_18Fp8KVCacheDataTypeE0ELb0EEEvPT_PKS3_PKT0_S9_ifPKiSB_iPKfiiiSD_SD_iiiii,"aw",@nobits
	.sectionflags	@""
	.align	16
.nv.shared._ZN4vllm25paged_attention_v1_kernelI13__nv_bfloat16S1_Li256ELi8ELi128ELNS_18Fp8KVCacheDataTypeE0ELb0EEEvPT_PKS3_PKT0_S9_ifPKiSB_iPKfiiiSD_SD_iiiii:
	.zero		1568


//--------------------- .nv.shared._ZN4vllm25paged_attention_v1_kernelI13__nv_bfloat16S1_Li192ELi8ELi128ELNS_18Fp8KVCacheDataTypeE0ELb0EEEvPT_PKS3_PKT0_S9_ifPKiSB_iPKfiiiSD_SD_iiiii --------------------------
	.section	.nv.shared._ZN4vllm25paged_attention_v1_kernelI13__nv_bfloat16S1_Li192ELi8ELi128ELNS_18Fp8KVCacheDataTypeE0ELb0EEEvPT_PKS3_PKT0_S9_ifPKiSB_iPKfiiiSD_SD_iiiii,"aw",@nobits
	.sectionflags	@""
	.align	16
.nv.shared._ZN4vllm25paged_attention_v1_kernelI13__nv_bfloat16S1_Li192ELi8ELi128ELNS_18Fp8KVCacheDataTypeE0ELb0EEEvPT_PKS3_PKT0_S9_ifPKiSB_iPKfiiiSD_SD_iiiii:
	.zero		1440


//--------------------- .nv.shared._ZN4vllm25paged_attention_v1_kernelI13__nv_bfloat16S1_Li128ELi8ELi128ELNS_18Fp8KVCacheDataTypeE0ELb0EEEvPT_PKS3_PKT0_S9_ifPKiSB_iPKfiiiSD_SD_iiiii --------------------------
	.section	.nv.shared._ZN4vllm25paged_attention_v1_kernelI13__nv_bfloat16S1_Li128ELi8ELi128ELNS_18Fp8KVCacheDataTypeE0ELb0EEEvPT_PKS3_PKT0_S9_ifPKiSB_iPKfiiiSD_SD_iiiii,"aw",@nobits
	.sectionflags	@""
	.align	16
.nv.shared._ZN4vllm25paged_attention_v1_kernelI13__nv_bfloat16S1_Li128ELi8ELi128ELNS_18Fp8KVCacheDataTypeE0ELb0EEEvPT_PKS3_PKT0_S9_ifPKiSB_iPKfiiiSD_SD_iiiii:
	.zero		1312


//--------------------- .nv.shared._ZN4vllm25paged_attention_v1_kernelI13__nv_bfloat16S1_Li120ELi8ELi128ELNS_18Fp8KVCacheDataTypeE0ELb0EEEvPT_PKS3_PKT0_S9_ifPKiSB_iPKfiiiSD_SD_iiiii --------------------------
	.section	.nv.shared._ZN4vllm25paged_attention_v1_kernelI13__nv_bfloat16S1_Li120ELi8ELi128ELNS_18Fp8KVCacheDataTypeE0ELb0EEEvPT_PKS3_PKT0_S9_ifPKiSB_iPKfiiiSD_SD_iiiii,"aw",@nobits
	.sectionflags	@""
	.align	16
.nv.shared._ZN4vllm25paged_attention_v1_kernelI13__nv_bfloat16S1_Li120ELi8ELi128ELNS_18Fp8KVCacheDataTypeE0ELb0EEEvPT_PKS3_PKT0_S9_ifPKiSB_iPKfiiiSD_SD_iiiii:
	.zero		1296


//--------------------- .nv.shared._ZN4vllm25paged_attention_v1_kernelI13__nv_bfloat16S1_Li112ELi8ELi128ELNS_18Fp8KVCacheDataTypeE0ELb0EEEvPT_PKS3_PKT0_S9_ifPKiSB_iPKfiiiSD_SD_iiiii --------------------------
	.section	.nv.shared._ZN4vllm25paged_attention_v1_kernelI13__nv_bfloat16S1_Li112ELi8ELi128ELNS_18Fp8KVCacheDataTypeE0ELb0EEEvPT_PKS3_PKT0_S9_ifPKiSB_iPKfiiiSD_SD_iiiii,"aw",@nobits
	.sectionflags	@""
	.align	16
.nv.shared._ZN4vllm25paged_attention_v1_kernelI13__nv_bfloat16S1_Li112ELi8ELi128ELNS_18Fp8KVCacheDataTypeE0ELb0EEEvPT_PKS3_PKT0_S9_ifPKiSB_iPKfiiiSD_SD_iiiii:
	.zero		1280


//--------------------- .nv.shared._ZN4vllm25paged_attention_v1_kernelI13__nv_bfloat16S1_Li96ELi8ELi128ELNS_18Fp8KVCacheDataTypeE0ELb0EEEvPT_PKS3_PKT0_S9_ifPKiSB_iPKfiiiSD_SD_iiiii --------------------------
	.section	.nv.shared._ZN4vllm25paged_attention_v1_kernelI13__nv_bfloat16S1_Li96ELi8ELi128ELNS_18Fp8KVCacheDataTypeE0ELb0EEEvPT_PKS3_PKT0_S9_ifPKiSB_iPKfiiiSD_SD_iiiii,"aw",@nobits
	.sectionflags	@""
	.align	16
.nv.shared._ZN4vllm25paged_attention_v1_kernelI13__nv_bfloat16S1_Li96ELi8ELi128ELNS_18Fp8KVCacheDataTypeE0ELb0EEEvPT_PKS3_PKT0_S9_ifPKiSB_iPKfiiiSD_SD_iiiii:
	.zero		1248


//--------------------- .nv.shared._ZN4vllm25paged_attention_v1_kernelI13__nv_bfloat16S1_Li80ELi8ELi128ELNS_18Fp8KVCacheDataTypeE0ELb0EEEvPT_PKS3_PKT0_S9_ifPKiSB_iPKfiiiSD_SD_iiiii --------------------------
	.section	.nv.shared._ZN4vllm25paged_attention_v1_kernelI13__nv_bfloat16S1_Li80ELi8ELi128ELNS_18Fp8KVCacheDataTypeE0ELb0EEEvPT_PKS3_PKT0_S9_ifPKiSB_iPKfiiiSD_SD_iiiii,"aw",@nobits
	.sectionflags	@""
	.align	16
.nv.shared._ZN4vllm25paged_attention_v1_kernelI13__nv_bfloat16S1_Li80ELi8ELi128ELNS_18Fp8KVCacheDataTypeE0ELb0EEEvPT_PKS3_PKT0_S9_ifPKiSB_iPKfiiiSD_SD_iiiii:
	.zero		1216


//--------------------- .nv.shared._ZN4vllm25paged_attention_v1_kernelI13__nv_bfloat16S1_Li64ELi8ELi128ELNS_18Fp8KVCacheDataTypeE0ELb0EEEvPT_PKS3_PKT0_S9_ifPKiSB_iPKfiiiSD_SD_iiiii --------------------------
	.section	.nv.shared._ZN4vllm25paged_attention_v1_kernelI13__nv_bfloat16S1_Li64ELi8ELi128ELNS_18Fp8KVCacheDataTypeE0ELb0EEEvPT_PKS3_PKT0_S9_ifPKiSB_iPKfiiiSD_SD_iiiii,"aw",@nobits
	.sectionflags	@""
	.align	16
.nv.shared._ZN4vllm25paged_attention_v1_kernelI13__nv_bfloat16S1_Li64ELi8ELi128ELNS_18Fp8KVCacheDataTypeE0ELb0EEEvPT_PKS3_PKT0_S9_ifPKiSB_iPKfiiiSD_SD_iiiii:
	.zero		1184


//--------------------- .nv.shared._ZN4vllm25paged_attention_v1_kernelI13__nv_bfloat16S1_Li32ELi8ELi128ELNS_18Fp8KVCacheDataTypeE0ELb0EEEvPT_PKS3_PKT0_S9_ifPKiSB_iPKfiiiSD_SD_iiiii --------------------------
	.section	.nv.shared._ZN4vllm25paged_attention_v1_kernelI13__nv_bfloat16S1_Li32ELi8ELi128ELNS_18Fp8KVCacheDataTypeE0ELb0EEEvPT_PKS3_PKT0_S9_ifPKiSB_iPKfiiiSD_SD_iiiii,"aw",@nobits
	.sectionflags	@""
	.align	16
.nv.shared._ZN4vllm25paged_attention_v1_kernelI13__nv_bfloat16S1_Li32ELi8ELi128ELNS_18Fp8KVCacheDataTypeE0ELb0EEEvPT_PKS3_PKT0_S9_ifPKiSB_iPKfiiiSD_SD_iiiii:
	.zero		1120


//--------------------- .nv.shared._ZN4vllm25paged_attention_v1_kernelI13__nv_bfloat16S1_Li256ELi8ELi128ELNS_18Fp8KVCacheDataTypeE0ELb1EEEvPT_PKS3_PKT0_S9_ifPKiSB_iPKfiiiSD_SD_iiiii --------------------------
	.section	.nv.shared._ZN4vllm25paged_attention_v1_kernelI13__nv_bfloat16S1_Li256ELi8ELi128ELNS_18Fp8KVCacheDataTypeE0ELb1EEEvPT_PKS3_PKT0_S9_ifPKiSB_iPKfiiiSD_SD_iiiii,"aw",@nobits
	.sectionflags	@""
	.align	16
.nv.shared._ZN4vllm25paged_attention_v1_kernelI13__nv_bfloat16S1_Li256ELi8ELi128ELNS_18Fp8KVCacheDataTypeE0ELb1EEEvPT_PKS3_PKT0_S9_ifPKiSB_iPKfiiiSD_SD_iiiii:
	.zero		1568


//--------------------- .nv.shared._ZN4vllm25paged_attention_v1_kernelI13__nv_bfloat16S1_Li192ELi8ELi128ELNS_18Fp8KVCacheDataTypeE0ELb1EEEvPT_PKS3_PKT0_S9_ifPKiSB_iPKfiiiSD_SD_iiiii --------------------------
	.section	.nv.shared._ZN4vllm25paged_attention_v1_kernelI13__nv_bfloat16S1_Li192ELi8ELi128ELNS_18Fp8KVCacheDataTypeE0ELb1EEEvPT_PKS3_PKT0_S9_ifPKiSB_iPKfiiiSD_SD_iiiii,"aw",@nobits
	.sectionflags	@""
	.align	16
.nv.shared._ZN4vllm25paged_attention_v1_kernelI13__nv_bfloat16S1_Li192ELi8ELi128ELNS_18Fp8KVCacheDataTypeE0ELb1EEEvPT_PKS3_PKT0_S9_ifPKiSB_iPKfiiiSD_SD_iiiii:
	.zero		1440


//--------------------- .nv.shared._ZN4vllm25paged_attention_v1_kernelI13__nv_bfloat16S1_Li128ELi8ELi128ELNS_18Fp8KVCacheDataTypeE0ELb1EEEvPT_PKS3_PKT0_S9_ifPKiSB_iPKfiiiSD_SD_iiiii --------------------------
	.section	.nv.shared._ZN4vllm25paged_attention_v1_kernelI13__nv_bfloat16S1_Li128ELi8ELi128ELNS_18Fp8KVCacheDataTypeE0ELb1EEEvPT_PKS3_PKT0_S9_ifPKiSB_iPKfiiiSD_SD_iiiii,"aw",@nobits
	.sectionflags	@""
	.align	16
.nv.shared._ZN4vllm25paged_attention_v1_kernelI13__nv_bfloat16S1_Li128ELi8ELi128ELNS_18Fp8KVCacheDataTypeE0ELb1EEEvPT_PKS3_PKT0_S9_ifPKiSB_iPKfiiiSD_SD_iiiii:
	.zero		1312


//--------------------- .nv.shared._ZN4vllm25paged_attention_v1_kernelI13__nv_bfloat16S1_Li120ELi8ELi128ELNS_18Fp8KVCacheDataTypeE0ELb1EEEvPT_PKS3_PKT0_S9_ifPKiSB_iPKfiiiSD_SD_iiiii --------------------------
	.section	.nv.shared._ZN4vllm25paged_attention_v1_kernelI13__nv_bfloat16S1_Li120ELi8ELi128ELNS_18Fp8KVCacheDataTypeE0ELb1EEEvPT_PKS3_PKT0_S9_ifPKiSB_iPKfiiiSD_SD_iiiii,"aw",@nobits
	.sectionflags	@""
	.align	16
.nv.shared._ZN4vllm25paged_attention_v1_kernelI13__nv_bfloat16S1_Li120ELi8ELi128ELNS_18Fp8KVCacheDataTypeE0ELb1EEEvPT_PKS3_PKT0_S9_ifPKiSB_iPKfiiiSD_SD_iiiii:
	.zero		1296


//--------------------- .nv.shared._ZN4vllm25paged_attention_v1_kernelI13__nv_bfloat16S1_Li112ELi8ELi128ELNS_18Fp8KVCacheDataTypeE0ELb1EEEvPT_PKS3_PKT0_S9_ifPKiSB_iPKfiiiSD_SD_iiiii --------------------------
	.section	.nv.shared._ZN4vllm25paged_attention_v1_kernelI13__nv_bfloat16S1_Li112ELi8ELi128ELNS_18Fp8KVCacheDataTypeE0ELb1EEEvPT_PKS3_PKT0_S9_ifPKiSB_iPKfiiiSD_SD_iiiii,"aw",@nobits
	.sectionflags	@""
	.align	16
.nv.shared._ZN4vllm25paged_attention_v1_kernelI13__nv_bfloat16S1_Li112ELi8ELi128ELNS_18Fp8KVCacheDataTypeE0ELb1EEEvPT_PKS3_PKT0_S9_ifPKiSB_iPKfiiiSD_SD_iiiii:
	.zero		1280


//--------------------- .nv.shared._ZN4vllm25paged_attention_v1_kernelI13__nv_bfloat16S1_Li96ELi8ELi128ELNS_18Fp8KVCacheDataTypeE0ELb1EEEvPT_PKS3_PKT0_S9_ifPKiSB_iPKfiiiSD_SD_iiiii --------------------------
	.section	.nv.shared._ZN4vllm25paged_attention_v1_kernelI13__nv_bfloat16S1_Li96ELi8ELi128ELNS_18Fp8KVCacheDataTypeE0ELb1EEEvPT_PKS3_PKT0_S9_ifPKiSB_iPKfiiiSD_SD_iiiii,"aw",@nobits
	.sectionflags	@""
	.align	16
.nv.shared._ZN4vllm25paged_attention_v1_kernelI13__nv_bfloat16S1_Li96ELi8ELi128ELNS_18Fp8KVCacheDataTypeE0ELb1EEEvPT_PKS3_PKT0_S9_ifPKiSB_iPKfiiiSD_SD_iiiii:
	.zero		1248


//--------------------- .nv.shared._ZN4vllm25paged_attention_v1_kernelI13__nv_bfloat16S1_Li80ELi8ELi128ELNS_18Fp8KVCacheDataTypeE0ELb1EEEvPT_PKS3_PKT0_S9_ifPKiSB_iPKfiiiSD_SD_iiiii --------------------------
	.section	.nv.shared._ZN4vllm25paged_attention_v1_kernelI13__nv_bfloat16S1_Li80ELi8ELi128ELNS_18Fp8KVCacheDataTypeE0ELb1EEEvPT_PKS3_PKT0_S9_ifPKiSB_iPKfiiiSD_SD_iiiii,"aw",@nobits
	.sectionflags	@""
	.align	16
.nv.shared._ZN4vllm25paged_attention_v1_kernelI13__nv_bfloat16S1_Li80ELi8ELi128ELNS_18Fp8KVCacheDataTypeE0ELb1EEEvPT_PKS3_PKT0_S9_ifPKiSB_iPKfiiiSD_SD_iiiii:
	.zero		1216


//--------------------- .nv.shared._ZN4vllm25paged_attention_v1_kernelI13__nv_bfloat16S1_Li64ELi8ELi128ELNS_18Fp8KVCacheDataTypeE0ELb1EEEvPT_PKS3_PKT0_S9_ifPKiSB_iPKfiiiSD_SD_iiiii --------------------------
	.section	.nv.shared._ZN4vllm25paged_attention_v1_kernelI13__nv_bfloat16S1_Li64ELi8ELi128ELNS_18Fp8KVCacheDataTypeE0ELb1EEEvPT_PKS3_PKT0_S9_ifPKiSB_iPKfiiiSD_SD_iiiii,"aw",@nobits
	.sectionflags	@""
	.align	16
.nv.shared._ZN4vllm25paged_attention_v1_kernelI13__nv_bfloat16S1_Li64ELi8ELi128ELNS_18Fp8KVCacheDataTypeE0ELb1EEEvPT_PKS3_PKT0_S9_ifPKiSB_iPKfiiiSD_SD_iiiii:
	.zero		1184


//--------------------- .nv.shared._ZN4vllm25paged_attention_v1_kernelI13__nv_bfloat16S1_Li32ELi8ELi128ELNS_18Fp8KVCacheDataTypeE0ELb1EEEvPT_PKS3_PKT0_S9_ifPKiSB_iPKfiiiSD_SD_iiiii --------------------------
	.section	.nv.shared._ZN4vllm25paged_attention_v1_kernelI13__nv_bfloat16S1_Li32ELi8ELi128ELNS_18Fp8KVCacheDataTypeE0ELb1EEEvPT_PKS3_PKT0_S9_ifPKiSB_iPKfiiiSD_SD_iiiii,"aw",@nobits
	.sectionflags	@""
	.align	16
.nv.shared._ZN4vllm25paged_attention_v1_kernelI13__nv_bfloat16S1_Li32ELi8ELi128ELNS_18Fp8KVCacheDataTypeE0ELb1EEEvPT_PKS3_PKT0_S9_ifPKiSB_iPKfiiiSD_SD_iiiii:
	.zero		1120


//--------------------- .nv.shared._ZN4vllm25paged_attention_v1_kernelIttLi256ELi32ELi128ELNS_18Fp8KVCacheDataTypeE0ELb0EEEvPT_PKS2_PKT0_S8_ifPKiSA_iPKfiiiSC_SC_iiiii --------------------------
	.section	.nv.shared._ZN4vllm25paged_attention_v1_kernelIttLi256ELi32ELi128ELNS_18Fp8KVCacheDataTypeE0ELb0EEEvPT_PKS2_PKT0_S8_ifPKiSA_iPKfiiiSC_SC_iiiii,"aw",@nobits
	.sectionflags	@""
	.align	16
.nv.shared._ZN4vllm25paged_attention_v1_kernelIttLi256ELi32ELi128ELNS_18Fp8KVCacheDataTypeE0ELb0EEEvPT_PKS2_PKT0_S8_ifPKiSA_iPKfiiiSC_SC_iiiii:
	.zero		1568


//--------------------- .nv.shared._ZN4vllm25paged_attention_v1_kernelIttLi192ELi32ELi128ELNS_18Fp8KVCacheDataTypeE0ELb0EEEvPT_PKS2_PKT0_S8_ifPKiSA_iPKfiiiSC_SC_iiiii --------------------------
	.section	.nv.shared._ZN4vllm25paged_attention_v1_kernelIttLi192ELi32ELi128ELNS_18Fp8KVCacheDataTypeE0ELb0EEEvPT_PKS2_PKT0_S8_ifPKiSA_iPKfiiiSC_SC_iiiii,"aw",@nobits
	.sectionflags	@""
	.align	16
.nv.shared._ZN4vllm25paged_attention_v1_kernelIttLi192ELi32ELi128ELNS_18Fp8KVCacheDataTypeE0ELb0EEEvPT_PKS2_PKT0_S8_ifPKiSA_iPKfiiiSC_SC_iiiii:
	.zero		1440


//--------------------- .nv.shared._ZN4vllm25paged_attention_v1_kernelIttLi128ELi32ELi128ELNS_18Fp8KVCacheDataTypeE0ELb0EEEvPT_PKS2_PKT0_S8_ifPKiSA_iPKfiiiSC_SC_iiiii --------------------------
	.section	.nv.shared._ZN4vllm25paged_attention_v1_kernelIttLi128ELi32ELi128ELNS_18Fp8KVCacheDataTypeE0ELb0EEEvPT_PKS2_PKT0_S8_ifPKiSA_iPKfiiiSC_SC_iiiii,"aw",@nobits
	.sectionflags	@""
	.align	16
.nv.shared._ZN4vllm25paged_attention_v1_kernelIttLi128ELi32ELi128ELNS_18Fp8KVCacheDataTypeE0ELb0EEEvPT_PKS2_PKT0_S8_ifPKiSA_iPKfiiiSC_SC_iiiii:
	.zero		1312


//--------------------- .nv.shared._ZN4vllm25paged_attention_v1_kernelIttLi120ELi32ELi128ELNS_18Fp8KVCacheDataTypeE0ELb0EEEvPT_PKS2_PKT0_S8_ifPKiSA_iPKfiiiSC_SC_iiiii --------------------------
	.section	.nv.shared._ZN4vllm25paged_attention_v1_kernelIttLi120ELi32ELi128ELNS_18Fp8KVCacheDataTypeE0ELb0EEEvPT_PKS2_PKT0_S8_ifPKiSA_iPKfiiiSC_SC_iiiii,"aw",@nobits
	.sectionflags	@""
	.align	16
.nv.shared._ZN4vllm25paged_attention_v1_kernelIttLi120ELi32ELi128ELNS_18Fp8KVCacheDataTypeE0ELb0EEEvPT_PKS2_PKT0_S8_ifPKiSA_iPKfiiiSC_SC_iiiii:
	.zero		1296


//--------------------- .nv.shared._ZN4vllm25paged_attention_v1_kernelIttLi112ELi32ELi128ELNS_18Fp8KVCacheDataTypeE0ELb0EEEvPT_PKS2_PKT0_S8_ifPKiSA_iPKfiiiSC_SC_iiiii --------------------------
	.section	.nv.shared._ZN4vllm25paged_attention_v1_kernelIttLi112ELi32ELi128ELNS_18Fp8KVCacheDataTypeE0ELb0EEEvPT_PKS2_PKT0_S8_ifPKiSA_iPKfiiiSC_SC_iiiii,"aw",@nobits
	.sectionflags	@""
	.align	16
.nv.shared._ZN4vllm25paged_attention_v1_kernelIttLi112ELi32ELi128ELNS_18Fp8KVCacheDataTypeE0ELb0EEEvPT_PKS2_PKT0_S8_ifPKiSA_iPKfiiiSC_SC_iiiii:
	.zero		1280


//--------------------- .nv.shared._ZN4vllm25paged_attention_v1_kernelIttLi96ELi32ELi128ELNS_18Fp8KVCacheDataTypeE0ELb0EEEvPT_PKS2_PKT0_S8_ifPKiSA_iPKfiiiSC_SC_iiiii --------------------------
	.section	.nv.shared._ZN4vllm25paged_attention_v1_kernelIttLi96ELi32ELi128ELNS_18Fp8KVCacheDataTypeE0ELb0EEEvPT_PKS2_PKT0_S8_ifPKiSA_iPKfiiiSC_SC_iiiii,"aw",@nobits
	.sectionflags	@""
	.align	16
.nv.shared._ZN4vllm25paged_attention_v1_kernelIttLi96ELi32ELi128ELNS_18Fp8KVCacheDataTypeE0ELb0EEEvPT_PKS2_PKT0_S8_ifPKiSA_iPKfiiiSC_SC_iiiii:
	.zero		1248


//--------------------- .nv.shared._ZN4vllm25paged_attention_v1_kernelIttLi80ELi32ELi128ELNS_18Fp8KVCacheDataTypeE0ELb0EEEvPT_PKS2_PKT0_S8_ifPKiSA_iPKfiiiSC_SC_iiiii --------------------------
	.section	.nv.shared._ZN4vllm25paged_attention_v1_kernelIttLi80ELi32ELi128ELNS_18Fp8KVCacheDataTypeE0ELb0EEEvPT_PKS2_PKT0_S8_ifPKiSA_iPKfiiiSC_SC_iiiii,"aw",@nobits
	.sectionflags	@""
	.align	16
.nv.shared._ZN4vllm25paged_attention_v1_kernelIttLi80ELi32ELi128ELNS_18Fp8KVCacheDataTypeE0ELb0EEEvPT_PKS2_PKT0_S8_ifPKiSA_iPKfiiiSC_SC_iiiii:
	.zero		1216


//--------------------- .nv.shared._ZN4vllm25paged_attention_v1_kernelIttLi64ELi32ELi128ELNS_18Fp8KVCacheDataTypeE0ELb0EEEvPT_PKS2_PKT0_S8_ifPKiSA_iPKfiiiSC_SC_iiiii --------------------------
	.section	.nv.shared._ZN4vllm25paged_attention_v1_kernelIttLi64ELi32ELi128ELNS_18Fp8KVCacheDataTypeE0ELb0EEEvPT_PKS2_PKT0_S8_ifPKiSA_iPKfiiiSC_SC_iiiii,"aw",@nobits
	.sectionflags	@""
	.align	16
.nv.shared._ZN4vllm25paged_attention_v1_kernelIttLi64ELi32ELi128ELNS_18Fp8KVCacheDataTypeE0ELb0EEEvPT_PKS2_PKT0_S8_ifPKiSA_iPKfiiiSC_SC_iiiii:
	.zero		1184


//--------------------- .nv.shared._ZN4vllm25paged_attention_v1_kernelIttLi32ELi32ELi128ELNS_18Fp8KVCacheDataTypeE0ELb0EEEvPT_PKS2_PKT0_S8_ifPKiSA_iPKfiiiSC_SC_iiiii --------------------------
	.section	.nv.shared._ZN4vllm25paged_attention_v1_kernelIttLi32ELi32ELi128ELNS_18Fp8KVCacheDataTypeE0ELb0EEEvPT_PKS2_PKT0_S8_ifPKiSA_iPKfiiiSC_SC_iiiii,"aw",@nobits
	.sectionflags	@""
	.align	16
.nv.shared._ZN4vllm25paged_attention_v1_kernelIttLi32ELi32ELi128ELNS_18Fp8KVCacheDataTypeE0ELb0EEEvPT_PKS2_PKT0_S8_ifPKiSA_iPKfiiiSC_SC_iiiii:
	.zero		1120


//--------------------- .nv.shared._ZN4vllm25paged_attention_v1_kernelIttLi256ELi32ELi128ELNS_18Fp8KVCacheDataTypeE0ELb1EEEvPT_PKS2_PKT0_S8_ifPKiSA_iPKfiiiSC_SC_iiiii --------------------------
	.section	.nv.shared._ZN4vllm25paged_attention_v1_kernelIttLi256ELi32ELi128ELNS_18Fp8KVCacheDataTypeE0ELb1EEEvPT_PKS2_PKT0_S8_ifPKiSA_iPKfiiiSC_SC_iiiii,"aw",@nobits
	.sectionflags	@""
	.align	16
.nv.shared._ZN4vllm25paged_attention_v1_kernelIttLi256ELi32ELi128ELNS_18Fp8KVCacheDataTypeE0ELb1EEEvPT_PKS2_PKT0_S8_ifPKiSA_iPKfiiiSC_SC_iiiii:
	.zero		1568


//--------------------- .nv.shared._ZN4vllm25paged_attention_v1_kernelIttLi192ELi32ELi128ELNS_18Fp8KVCacheDataTypeE0ELb1EEEvPT_PKS2_PKT0_S8_ifPKiSA_iPKfiiiSC_SC_iiiii --------------------------
	.section	.nv.shared._ZN4vllm25paged_attention_v1_kernelIttLi192ELi32ELi128ELNS_18Fp8KVCacheDataTypeE0ELb1EEEvPT_PKS2_PKT0_S8_ifPKiSA_iPKfiiiSC_SC_iiiii,"aw",@nobits
	.sectionflags	@""
	.align	16
.nv.shared._ZN4vllm25paged_attention_v1_kernelIttLi192ELi32ELi128ELNS_18Fp8KVCacheDataTypeE0ELb1EEEvPT_PKS2_PKT0_S8_ifPKiSA_iPKfiiiSC_SC_iiiii:
	.zero		1440


//--------------------- .nv.shared._ZN4vllm25paged_attention_v1_kernelIttLi128ELi32ELi128ELNS_18Fp8KVCacheDataTypeE0ELb1EEEvPT_PKS2_PKT0_S8_ifPKiSA_iPKfiiiSC_SC_iiiii --------------------------
	.section	.nv.shared._ZN4vllm25paged_attention_v1_kernelIttLi128ELi32ELi128ELNS_18Fp8KVCacheDataTypeE0ELb1EEEvPT_PKS2_PKT0_S8_ifPKiSA_iPKfiiiSC_SC_iiiii,"aw",@nobits
	.sectionflags	@""
	.align	16
.nv.shared._ZN4vllm25paged_attention_v1_kernelIttLi128ELi32ELi128ELNS_18Fp8KVCacheDataTypeE0ELb1EEEvPT_PKS2_PKT0_S8_ifPKiSA_iPKfiiiSC_SC_iiiii:
	.zero		1312


//--------------------- .nv.shared._ZN4vllm25paged_attention_v1_kernelIttLi120ELi32ELi128ELNS_18Fp8KVCacheDataTypeE0ELb1EEEvPT_PKS2_PKT0_S8_ifPKiSA_iPKfiiiSC_SC_iiiii --------------------------
	.section	.nv.shared._ZN4vllm25paged_attention_v1_kernelIttLi120ELi32ELi128ELNS_18Fp8KVCacheDataTypeE0ELb1EEEvPT_PKS2_PKT0_S8_ifPKiSA_iPKfiiiSC_SC_iiiii,"aw",@nobits
	.sectionflags	@""
	.align	16
.nv.shared._ZN4vllm25paged_attention_v1_kernelIttLi120ELi32ELi128ELNS_18Fp8KVCacheDataTypeE0ELb1EEEvPT_PKS2_PKT0_S8_ifPKiSA_iPKfiiiSC_SC_iiiii:
	.zero		1296


//--------------------- .nv.shared._ZN4vllm25paged_attention_v1_kernelIttLi112ELi32ELi128ELNS_18Fp8KVCacheDataTypeE0ELb1EEEvPT_PKS2_PKT0_S8_ifPKiSA_iPKfiiiSC_SC_iiiii --------------------------
	.section	.nv.shared._ZN4vllm25paged_attention_v1_kernelIttLi112ELi32ELi128ELNS_18Fp8KVCacheDataTypeE0ELb1EEEvPT_PKS2_PKT0_S8_ifPKiSA_iPKfiiiSC_SC_iiiii,"aw",@nobits
	.sectionflags	@""
	.align	16
.nv.shared._ZN4vllm25paged_attention_v1_kernelIttLi112ELi32ELi128ELNS_18Fp8KVCacheDataTypeE0ELb1EEEvPT_PKS2_PKT0_S8_ifPKiSA_iPKfiiiSC_SC_iiiii:
	.zero		1280


//--------------------- .nv.shared._ZN4vllm25paged_attention_v1_kernelIttLi96ELi32ELi128ELNS_18Fp8KVCacheDataTypeE0ELb1EEEvPT_PKS2_PKT0_S8_ifPKiSA_iPKfiiiSC_SC_iiiii --------------------------
	.section	.nv.shared._ZN4vllm25paged_attention_v1_kernelIttLi96ELi32ELi128ELNS_18Fp8KVCacheDataTypeE0ELb1EEEvPT_PKS2_PKT0_S8_ifPKiSA_iPKfiiiSC_SC_iiiii,"aw",@nobits
	.sectionflags	@""
	.align	16
.nv.shared._ZN4vllm25paged_attention_v1_kernelIttLi96ELi32ELi128ELNS_18Fp8KVCacheDataTypeE0ELb1EEEvPT_PKS2_PKT0_S8_ifPKiSA_iPKfiiiSC_SC_iiiii:
	.zero		1248


//--------------------- .nv.shared._ZN4vllm25paged_attention_v1_kernelIttLi80ELi32ELi128ELNS_18Fp8KVCacheDataTypeE0ELb1EEEvPT_PKS2_PKT0_S8_ifPKiSA_iPKfiiiSC_SC_iiiii --------------------------
	.section	.nv.shared._ZN4vllm25paged_attention_v1_kernelIttLi80ELi32ELi128ELNS_18Fp8KVCacheDataTypeE0ELb1EEEvPT_PKS2_PKT0_S8_ifPKiSA_iPKfiiiSC_SC_iiiii,"aw",@nobits
	.sectionflags	@""
	.align	16
.nv.shared._ZN4vllm25paged_attention_v1_kernelIttLi80ELi32ELi128ELNS_18Fp8KVCacheDataTypeE0ELb1EEEvPT_PKS2_PKT0_S8_ifPKiSA_iPKfiiiSC_SC_iiiii:
	.zero		1216


//--------------------- .nv.shared._ZN4vllm25paged_attention_v1_kernelIttLi64ELi32ELi128ELNS_18Fp8KVCacheDataTypeE0ELb1EEEvPT_PKS2_PKT0_S8_ifPKiSA_iPKfiiiSC_SC_iiiii --------------------------
	.section	.nv.shared._ZN4vllm25paged_attention_v1_kernelIttLi64ELi32ELi128ELNS_18Fp8KVCacheDataTypeE0ELb1EEEvPT_PKS2_PKT0_S8_ifPKiSA_iPKfiiiSC_SC_iiiii,"aw",@nobits
	.sectionflags	@""
	.align	16
.nv.shared._ZN4vllm25paged_attention_v1_kernelIttLi64ELi32ELi128ELNS_18Fp8KVCacheDataTypeE0ELb1EEEvPT_PKS2_PKT0_S8_ifPKiSA_iPKfiiiSC_SC_iiiii:
	.zero		1184


//--------------------- .nv.shared._ZN4vllm25paged_attention_v1_kernelIttLi32ELi32ELi128ELNS_18Fp8KVCacheDataTypeE0ELb1EEEvPT_PKS2_PKT0_S8_ifPKiSA_iPKfiiiSC_SC_iiiii --------------------------
	.section	.nv.shared._ZN4vllm25paged_attention_v1_kernelIttLi32ELi32ELi128ELNS_18Fp8KVCacheDataTypeE0ELb1EEEvPT_PKS2_PKT0_S8_ifPKiSA_iPKfiiiSC_SC_iiiii,"aw",@nobits
	.sectionflags	@""
	.align	16
.nv.shared._ZN4vllm25paged_attention_v1_kernelIttLi32ELi32ELi128ELNS_18Fp8KVCacheDataTypeE0ELb1EEEvPT_PKS2_PKT0_S8_ifPKiSA_iPKfiiiSC_SC_iiiii:
	.zero		1120


//--------------------- .nv.shared._ZN4vllm25paged_attention_v1_kernelIttLi256ELi16ELi128ELNS_18Fp8KVCacheDataTypeE0ELb0EEEvPT_PKS2_PKT0_S8_ifPKiSA_iPKfiiiSC_SC_iiiii --------------------------
	.section	.nv.shared._ZN4vllm25paged_attention_v1_kernelIttLi256ELi16ELi128ELNS_18Fp8KVCacheDataTypeE0ELb0EEEvPT_PKS2_PKT0_S8_ifPKiSA_iPKfiiiSC_SC_iiiii,"aw",@nobits
	.sectionflags	@""
	.align	16
.nv.shared._ZN4vllm25paged_attention_v1_kernelIttLi256ELi16ELi128ELNS_18Fp8KVCacheDataTypeE0ELb0EEEvPT_PKS2_PKT0_S8_ifPKiSA_iPKfiiiSC_SC_iiiii:
	.zero		1568


//--------------------- .nv.shared._ZN4vllm25paged_attention_v1_kernelIttLi192ELi16ELi128ELNS_18Fp8KVCacheDataTypeE0ELb0EEEvPT_PKS2_PKT0_S8_ifPKiSA_iPKfiiiSC_SC_iiiii --------------------------
	.section	.nv.shared._ZN4vllm25paged_attention_v1_kernelIttLi192ELi16ELi128ELNS_18Fp8KVCacheDataTypeE0ELb0EEEvPT_PKS2_PKT0_S8_ifPKiSA_iPKfiiiSC_SC_iiiii,"aw",@nobits
	.sectionflags	@""
	.align	16
.nv.shared._ZN4vllm25paged_attention_v1_kernelIttLi192ELi16ELi128ELNS_18Fp8KVCacheDataTypeE0ELb0EEEvPT_PKS2_PKT0_S8_ifPKiSA_iPKfiiiSC_SC_iiiii:
	.zero		1440


//--------------------- .nv.shared._ZN4vllm25paged_attention_v1_kernelIttLi128ELi16ELi128ELNS_18Fp8KVCacheDataTypeE0ELb0EEEvPT_PKS2_PKT0_S8_ifPKiSA_iPKfiiiSC_SC_iiiii --------------------------
	.section	.nv.shared._ZN4vllm25paged_attention_v1_kernelIttLi128ELi16ELi128ELNS_18Fp8KVCacheDataTypeE0ELb0EEEvPT_PKS2_PKT0_S8_ifPKiSA_iPKfiiiSC_SC_iiiii,"aw",@nobits
	.sectionflags	@""
	.align	16
.nv.shared._ZN4vllm25paged_attention_v1_kernelIttLi128ELi16ELi128ELNS_18Fp8KVCacheDataTypeE0ELb0EEEvPT_PKS2_PKT0_S8_ifPKiSA_iPKfiiiSC_SC_iiiii:
	.zero		1312


//--------------------- .nv.shared._ZN4vllm25paged_attention_v1_kernelIttLi120ELi16ELi128ELNS_18Fp8KVCacheDataTypeE0ELb0EEEvPT_PKS2_PKT0_S8_ifPKiSA_iPKfiiiSC_SC_iiiii --------------------------
	.section	.nv.shared._ZN4vllm25paged_attention_v1_kernelIttLi120ELi16ELi128ELNS_18Fp8KVCacheDataTypeE0ELb0EEEvPT_PKS2_PKT0_S8_ifPKiSA_iPKfiiiSC_SC_iiiii,"aw",@nobits
	.sectionflags	@""
	.align	16
.nv.shared._ZN4vllm25paged_attention_v1_kernelIttLi120ELi16ELi128ELNS_18Fp8KVCacheDataTypeE0ELb0EEEvPT_PKS2_PKT0_S8_ifPKiSA_iPKfiiiSC_SC_iiiii:
	.zero		1296


//--------------------- .nv.shared._ZN4vllm25paged_attention_v1_kernelIttLi112ELi16ELi128ELNS_18Fp8KVCacheDataTypeE0ELb0EEEvPT_PKS2_PKT0_S8_ifPKiSA_iPKfiiiSC_SC_iiiii --------------------------
	.section	.nv.shared._ZN4vllm25paged_attention_v1_kernelIttLi112ELi16ELi128ELNS_18Fp8KVCacheDataTypeE0ELb0EEEvPT_PKS2_PKT0_S8_ifPKiSA_iPKfiiiSC_SC_iiiii,"aw",@nobits
	.sectionflags	@""
	.align	16
.nv.shared._ZN4vllm25paged_attention_v1_kernelIttLi112ELi16ELi128ELNS_18Fp8KVCacheDataTypeE0ELb0EEEvPT_PKS2_PKT0_S8_ifPKiSA_iPKfiiiSC_SC_iiiii:
	.zero		1280


//--------------------- .nv.shared._ZN4vllm25paged_attention_v1_kernelIttLi96ELi16ELi128ELNS_18Fp8KVCacheDataTypeE0ELb0EEEvPT_PKS2_PKT0_S8_ifPKiSA_iPKfiiiSC_SC_iiiii --------------------------
	.section	.nv.shared._ZN4vllm25paged_attention_v1_kernelIttLi96ELi16ELi128ELNS_18Fp8KVCacheDataTypeE0ELb0EEEvPT_PKS2_PKT0_S8_ifPKiSA_iPKfiiiSC_SC_iiiii,"aw",@nobits
	.sectionflags	@""
	.align	16
.nv.shared._ZN4vllm25paged_attention_v1_kernelIttLi96ELi16ELi128ELNS_18Fp8KVCacheDataTypeE0ELb0EEEvPT_PKS2_PKT0_S8_ifPKiSA_iPKfiiiSC_SC_iiiii:
	.zero		1248


//--------------------- .nv.shared._ZN4vllm25paged_attention_v1_kernelIttLi80ELi16ELi128ELNS_18Fp8KVCacheDataTypeE0ELb0EEEvPT_PKS2_PKT0_S8_ifPKiSA_iPKfiiiSC_SC_iiiii --------------------------
	.section	.nv.shared._ZN4vllm25paged_attention_v1_kernelIttLi80ELi16ELi128ELNS_18Fp8KVCacheDataTypeE0ELb0EEEvPT_PKS2_PKT0_S8_ifPKiSA_iPKfiiiSC_SC_iiiii,"aw",@nobits
	.sectionflags	@""
	.align	16
.nv.shared._ZN4vllm25paged_attention_v1_kernelIttLi80ELi16ELi128ELNS_18Fp8KVCacheDataTypeE0ELb0EEEvPT_PKS2_PKT0_S8_ifPKiSA_iPKfiiiSC_SC_iiiii:
	.zero		1216


//--------------------- .nv.shared._ZN4vllm25paged_attention_v1_kernelIttLi64ELi16ELi128ELNS_18Fp8KVCacheDataTypeE0ELb0EEEvPT_PKS2_PKT0_S8_ifPKiSA_iPKfiiiSC_SC_iiiii --------------------------
	.section	.nv.shared._ZN4vllm25paged_attention_v1_kernelIttLi64ELi16ELi128ELNS_18Fp8KVCacheDataTypeE0ELb0EEEvPT_PKS2_PKT0_S8_ifPKiSA_iPKfiiiSC_SC_iiiii,"aw",@nobits
	.sectionflags	@""
	.align	16
.nv.shared._ZN4vllm25paged_attention_v1_kernelIttLi64ELi16ELi128ELNS_18Fp8KVCacheDataTypeE0ELb0EEEvPT_PKS2_PKT0_S8_ifPKiSA_iPKfiiiSC_SC_iiiii:
	.zero		1184


//--------------------- .nv.shared._ZN4vllm25paged_attention_v1_kernelIttLi32ELi16ELi128ELNS_18Fp8KVCacheDataTypeE0ELb0EEEvPT_PKS2_PKT0_S8_ifPKiSA_iPKfiiiSC_SC_iiiii --------------------------
	.section	.nv.shared._ZN4vllm25paged_attention_v1_kernelIttLi32ELi16ELi128ELNS_18Fp8KVCacheDataTypeE0ELb0EEEvPT_PKS2_PKT0_S8_ifPKiSA_iPKfiiiSC_SC_iiiii,"aw",@nobits
	.sectionflags	@""
	.align	16
.nv.shared._ZN4vllm25paged_attention_v1_kernelIttLi32ELi16ELi128ELNS_18Fp8KVCacheDataTypeE0ELb0EEEvPT_PKS2_PKT0_S8_ifPKiSA_iPKfiiiSC_SC_iiiii:
	.zero		1120


//--------------------- .nv.shared._ZN4vllm25paged_attention_v1_kernelIttLi256ELi16ELi128ELNS_18Fp8KVCacheDataTypeE0ELb1EEEvPT_PKS2_PKT0_S8_ifPKiSA_iPKfiiiSC_SC_iiiii --------------------------
	.section	.nv.shared._ZN4vllm25paged_attention_v1_kernelIttLi256ELi16ELi128ELNS_18Fp8KVCacheDataTypeE0ELb1EEEvPT_PKS2_PKT0_S8_ifPKiSA_iPKfiiiSC_SC_iiiii,"aw",@nobits
	.sectionflags	@""
	.align	16
.nv.shared._ZN4vllm25paged_attention_v1_kernelIttLi256ELi16ELi128ELNS_18Fp8KVCacheDataTypeE0ELb1EEEvPT_PKS2_PKT0_S8_ifPKiSA_iPKfiiiSC_SC_iiiii:
	.zero		1568


//--------------------- .nv.shared._ZN4vllm25paged_attention_v1_kernelIttLi192ELi16ELi128ELNS_18Fp8KVCacheDataTypeE0ELb1EEEvPT_PKS2_PKT0_S8_ifPKiSA_iPKfiiiSC_SC_iiiii --------------------------
	.section	.nv.shared._ZN4vllm25paged_attention_v1_kernelIttLi192ELi16ELi128ELNS_18Fp8KVCacheDataTypeE0ELb1EEEvPT_PKS2_PKT0_S8_ifPKiSA_iPKfiiiSC_SC_iiiii,"aw",@nobits
	.sectionflags	@""
	.align	16
.nv.shared._ZN4vllm25paged_attention_v1_kernelIttLi192ELi16ELi128ELNS_18Fp8KVCacheDataTypeE0ELb1EEEvPT_PKS2_PKT0_S8_ifPKiSA_iPKfiiiSC_SC_iiiii:
	.zero		1440


//--------------------- .nv.shared._ZN4vllm25paged_attention_v1_kernelIttLi128ELi16ELi128ELNS_18Fp8KVCacheDataTypeE0ELb1EEEvPT_PKS2_PKT0_S8_ifPKiSA_iPKfiiiSC_SC_iiiii --------------------------
	.section	.nv.shared._ZN4vllm25paged_attention_v1_kernelIttLi128ELi16ELi128ELNS_18Fp8KVCacheDataTypeE0ELb1EEEvPT_PKS2_PKT0_S8_ifPKiSA_iPKfiiiSC_SC_iiiii,"aw",@nobits
	.sectionflags	@""
	.align	16
.nv.shared._ZN4vllm25paged_attention_v1_kernelIttLi128ELi16ELi128ELNS_18Fp8KVCacheDataTypeE0ELb1EEEvPT_PKS2_PKT0_S8_ifPKiSA_iPKfiiiSC_SC_iiiii:
	.zero		1312


//--------------------- .nv.shared._ZN4vllm25paged_attention_v1_kernelIttLi120ELi16ELi128ELNS_18Fp8KVCacheDataTypeE0ELb1EEEvPT_PKS2_PKT0_S8_ifPKiSA_iPKfiiiSC_SC_iiiii --------------------------
	.section	.nv.shared._ZN4vllm25paged_attention_v1_kernelIttLi120ELi16ELi128ELNS_18Fp8KVCacheDataTypeE0ELb1EEEvPT_PKS2_PKT0_S8_ifPKiSA_iPKfiiiSC_SC_iiiii,"aw",@nobits
	.sectionflags	@""
	.align	16
.nv.shared._ZN4vllm25paged_attention_v1_kernelIttLi120ELi16ELi128ELNS_18Fp8KVCacheDataTypeE0ELb1EEEvPT_PKS2_PKT0_S8_ifPKiSA_iPKfiiiSC_SC_iiiii:
	.zero		1296


//--------------------- .nv.shared._ZN4vllm25paged_attention_v1_kernelIttLi112ELi16ELi128ELNS_18Fp8KVCacheDataTypeE0ELb1EEEvPT_PKS2_PKT0_S8_ifPKiSA_iPKfiiiSC_SC_iiiii --------------------------
	.section	.nv.shared._ZN4vllm25paged_attention_v1_kernelIttLi112ELi16ELi128ELNS_18Fp8KVCacheDataTypeE0ELb1EEEvPT_PKS2_PKT0_S8_ifPKiSA_iPKfiiiSC_SC_iiiii,"aw",@nobits
	.sectionflags	@""
	.align	16
.nv.shared._ZN4vllm25paged_attention_v1_kernelIttLi112ELi16ELi128ELNS_18Fp8KVCacheDataTypeE0ELb1EEEvPT_PKS2_PKT0_S8_ifPKiSA_iPKfiiiSC_SC_iiiii:
	.zero		1280


//--------------------- .nv.shared._ZN4vllm25paged_attention_v1_kernelIttLi96ELi16ELi128ELNS_18Fp8KVCacheDataTypeE0ELb1EEEvPT_PKS2_PKT0_S8_ifPKiSA_iPKfiiiSC_SC_iiiii --------------------------
	.section	.nv.shared._ZN4vllm25paged_attention_v1_kernelIttLi96ELi16ELi128ELNS_18Fp8KVCacheDataTypeE0ELb1EEEvPT_PKS2_PKT0_S8_ifPKiSA_iPKfiiiSC_SC_iiiii,"aw",@nobits
	.sectionflags	@""
	.align	16
.nv.shared._ZN4vllm25paged_attention_v1_kernelIttLi96ELi16ELi128ELNS_18Fp8KVCacheDataTypeE0ELb1EEEvPT_PKS2_PKT0_S8_ifPKiSA_iPKfiiiSC_SC_iiiii:
	.zero		1248


//--------------------- .nv.shared._ZN4vllm25paged_attention_v1_kernelIttLi80ELi16ELi128ELNS_18Fp8KVCacheDataTypeE0ELb1EEEvPT_PKS2_PKT0_S8_ifPKiSA_iPKfiiiSC_SC_iiiii --------------------------
	.section	.nv.shared._ZN4vllm25paged_attention_v1_kernelIttLi80ELi16ELi128ELNS_18Fp8KVCacheDataTypeE0ELb1EEEvPT_PKS2_PKT0_S8_ifPKiSA_iPKfiiiSC_SC_iiiii,"aw",@nobits
	.sectionflags	@""
	.align	16
.nv.shared._ZN4vllm25paged_attention_v1_kernelIttLi80ELi16ELi128ELNS_18Fp8KVCacheDataTypeE0ELb1EEEvPT_PKS2_PKT0_S8_ifPKiSA_iPKfiiiSC_SC_iiiii:
	.zero		1216


//--------------------- .nv.shared._ZN4vllm25paged_attention_v1_kernelIttLi64ELi16ELi128ELNS_18Fp8KVCacheDataTypeE0ELb1EEEvPT_PKS2_PKT0_S8_ifPKiSA_iPKfiiiSC_SC_iiiii --------------------------
	.section	.nv.shared._ZN4vllm25paged_attention_v1_kernelIttLi64ELi16ELi128ELNS_18Fp8KVCacheDataTypeE0ELb1EEEvPT_PKS2_PKT0_S8_ifPKiSA_iPKfiiiSC_SC_iiiii,"aw",@nobits
	.sectionflags	@""
	.align	16
.nv.shared._ZN4vllm25paged_attention_v1_kernelIttLi64ELi16ELi128ELNS_18Fp8KVCacheDataTypeE0ELb1EEEvPT_PKS2_PKT0_S8_ifPKiSA_iPKfiiiSC_SC_iiiii:
	.zero		1184


//--------------------- .nv.shared._ZN4vllm25paged_attention_v1_kernelIttLi32ELi16ELi128ELNS_18Fp8KVCacheDataTypeE0ELb1EEEvPT_PKS2_PKT0_S8_ifPKiSA_iPKfiiiSC_SC_iiiii --------------------------
	.section	.nv.shared._ZN4vllm25paged_attention_v1_kernelIttLi32ELi16ELi128ELNS_18Fp8KVCacheDataTypeE0ELb1EEEvPT_PKS2_PKT0_S8_ifPKiSA_iPKfiiiSC_SC_iiiii,"aw",@nobits
	.sectionflags	@""
	.align	16
.nv.shared._ZN4vllm25paged_attention_v1_kernelIttLi32ELi16ELi128ELNS_18Fp8KVCacheDataTypeE0ELb1EEEvPT_PKS2_PKT0_S8_ifPKiSA_iPKfiiiSC_SC_iiiii:
	.zero		1120


//--------------------- .nv.shared._ZN4vllm25paged_attention_v1_kernelIttLi256ELi8ELi128ELNS_18Fp8KVCacheDataTypeE0ELb0EEEvPT_PKS2_PKT0_S8_ifPKiSA_iPKfiiiSC_SC_iiiii --------------------------
	.section	.nv.shared._ZN4vllm25paged_attention_v1_kernelIttLi256ELi8ELi128ELNS_18Fp8KVCacheDataTypeE0ELb0EEEvPT_PKS2_PKT0_S8_ifPKiSA_iPKfiiiSC_SC_iiiii,"aw",@nobits
	.sectionflags	@""
	.align	16
.nv.shared._ZN4vllm25paged_attention_v1_kernelIttLi256ELi8ELi128ELNS_18Fp8KVCacheDataTypeE0ELb0EEEvPT_PKS2_PKT0_S8_ifPKiSA_iPKfiiiSC_SC_iiiii:
	.zero		1568


//--------------------- .nv.shared._ZN4vllm25paged_attention_v1_kernelIttLi192ELi8ELi128ELNS_18Fp8KVCacheDataTypeE0ELb0EEEvPT_PKS2_PKT0_S8_ifPKiSA_iPKfiiiSC_SC_iiiii --------------------------
	.section	.nv.shared._ZN4vllm25paged_attention_v1_kernelIttLi192ELi8ELi128ELNS_18Fp8KVCacheDataTypeE0ELb0EEEvPT_PKS2_PKT0_S8_ifPKiSA_iPKfiiiSC_SC_iiiii,"aw",@nobits
	.sectionflags	@""
	.align	16
.nv.shared._ZN4vllm25paged_attention_v1_kernelIttLi192ELi8ELi128ELNS_18Fp8KVCacheDataTypeE0ELb0EEEvPT_PKS2_PKT0_S8_ifPKiSA_iPKfiiiSC_SC_iiiii:
	.zero		1440


//--------------------- .nv.shared._ZN4vllm25paged_attention_v1_kernelIttLi128ELi8ELi128ELNS_18Fp8KVCacheDataTypeE0ELb0EEEvPT_PKS2_PKT0_S8_ifPKiSA_iPKfiiiSC_SC_iiiii --------------------------
	.section	.nv.shared._ZN4vllm25paged_attention_v1_kernelIttLi128ELi8ELi128ELNS_18Fp8KVCacheDataTypeE0ELb0EEEvPT_PKS2_PKT0_S8_ifPKiSA_iPKfiiiSC_SC_iiiii,"aw",@nobits
	.sectionflags	@""
	.align	16
.nv.shared._ZN4vllm25paged_attention_v1_kernelIttLi128ELi8ELi128ELNS_18Fp8KVCacheDataTypeE0ELb0EEEvPT_PKS2_PKT0_S8_ifPKiSA_iPKfiiiSC_SC_iiiii:
	.zero		1312


//--------------------- .nv.shared._ZN4vllm25paged_attention_v1_kernelIttLi120ELi8ELi128ELNS_18Fp8KVCacheDataTypeE0ELb0EEEvPT_PKS2_PKT0_S8_ifPKiSA_iPKfiiiSC_SC_iiiii --------------------------
	.section	.nv.shared._ZN4vllm25paged_attention_v1_kernelIttLi120ELi8ELi128ELNS_18Fp8KVCacheDataTypeE0ELb0EEEvPT_PKS2_PKT0_S8_ifPKiSA_iPKfiiiSC_SC_iiiii,"aw",@nobits
	.sectionflags	@""
	.align	16
.nv.shared._ZN4vllm25paged_attention_v1_kernelIttLi120ELi8ELi128ELNS_18Fp8KVCacheDataTypeE0ELb0EEEvPT_PKS2_PKT0_S8_ifPKiSA_iPKfiiiSC_SC_iiiii:
	.zero		1296


//--------------------- .nv.shared._ZN4vllm25paged_attention_v1_kernelIttLi112ELi8ELi128ELNS_18Fp8KVCacheDataTypeE0ELb0EEEvPT_PKS2_PKT0_S8_ifPKiSA_iPKfiiiSC_SC_iiiii --------------------------
	.section	.nv.shared._ZN4vllm25paged_attention_v1_kernelIttLi112ELi8ELi128ELNS_18Fp8KVCacheDataTypeE0ELb0EEEvPT_PKS2_PKT0_S8_ifPKiSA_iPKfiiiSC_SC_iiiii,"aw",@nobits
	.sectionflags	@""
	.align	16
.nv.shared._ZN4vllm25paged_attention_v1_kernelIttLi112ELi8ELi128ELNS_18Fp8KVCacheDataTypeE0ELb0EEEvPT_PKS2_PKT0_S8_ifPKiSA_iPKfiiiSC_SC_iiiii:
	.zero		1280


//--------------------- .nv.shared._ZN4vllm25paged_attention_v1_kernelIttLi96ELi8ELi128ELNS_18Fp8KVCacheDataTypeE0ELb0EEEvPT_PKS2_PKT0_S8_ifPKiSA_iPKfiiiSC_SC_iiiii --------------------------
	.section	.nv.shared._ZN4vllm25paged_attention_v1_kernelIttLi96ELi8ELi128ELNS_18Fp8KVCacheDataTypeE0ELb0EEEvPT_PKS2_PKT0_S8_ifPKiSA_iPKfiiiSC_SC_iiiii,"aw",@nobits
	.sectionflags	@""
	.align	16
.nv.shared._ZN4vllm25paged_attention_v1_kernelIttLi96ELi8ELi128ELNS_18Fp8KVCacheDataTypeE0ELb0EEEvPT_PKS2_PKT0_S8_ifPKiSA_iPKfiiiSC_SC_iiiii:
	.zero		1248


//--------------------- .nv.shared._ZN4vllm25paged_attention_v1_kernelIttLi80ELi8ELi128ELNS_18Fp8KVCacheDataTypeE0ELb0EEEvPT_PKS2_PKT0_S8_ifPKiSA_iPKfiiiSC_SC_iiiii --------------------------
	.section	.nv.shared._ZN4vllm25paged_attention_v1_kernelIttLi80ELi8ELi128ELNS_18Fp8KVCacheDataTypeE0ELb0EEEvPT_PKS2_PKT0_S8_ifPKiSA_iPKfiiiSC_SC_iiiii,"aw",@nobits
	.sectionflags	@""
	.align	16
.nv.shared._ZN4vllm25paged_attention_v1_kernelIttLi80ELi8ELi128ELNS_18Fp8KVCacheDataTypeE0ELb0EEEvPT_PKS2_PKT0_S8_ifPKiSA_iPKfiiiSC_SC_iiiii:
	.zero		1216


//--------------------- .nv.shared._ZN4vllm25paged_attention_v1_kernelIttLi64ELi8ELi128ELNS_18Fp8KVCacheDataTypeE0ELb0EEEvPT_PKS2_PKT0_S8_ifPKiSA_iPKfiiiSC_SC_iiiii --------------------------
	.section	.nv.shared._ZN4vllm25paged_attention_v1_kernelIttLi64ELi8ELi128ELNS_18Fp8KVCacheDataTypeE0ELb0EEEvPT_PKS2_PKT0_S8_ifPKiSA_iPKfiiiSC_SC_iiiii,"aw",@nobits
	.sectionflags	@""
	.align	16
.nv.shared._ZN4vllm25paged_attention_v1_kernelIttLi64ELi8ELi128ELNS_18Fp8KVCacheDataTypeE0ELb0EEEvPT_PKS2_PKT0_S8_ifPKiSA_iPKfiiiSC_SC_iiiii:
	.zero		1184


//--------------------- .nv.shared._ZN4vllm25paged_attention_v1_kernelIttLi32ELi8ELi128ELNS_18Fp8KVCacheDataTypeE0ELb0EEEvPT_PKS2_PKT0_S8_ifPKiSA_iPKfiiiSC_SC_iiiii --------------------------
	.section	.nv.shared._ZN4vllm25paged_attention_v1_kernelIttLi32ELi8ELi128ELNS_18Fp8KVCacheDataTypeE0ELb0EEEvPT_PKS2_PKT0_S8_ifPKiSA_iPKfiiiSC_SC_iiiii,"aw",@nobits
	.sectionflags	@""
	.align	16
.nv.shared._ZN4vllm25paged_attention_v1_kernelIttLi32ELi8ELi128ELNS_18Fp8KVCacheDataTypeE0ELb0EEEvPT_PKS2_PKT0_S8_ifPKiSA_iPKfiiiSC_SC_iiiii:
	.zero		1120


//--------------------- .nv.shared._ZN4vllm25paged_attention_v1_kernelIttLi256ELi8ELi128ELNS_18Fp8KVCacheDataTypeE0ELb1EEEvPT_PKS2_PKT0_S8_ifPKiSA_iPKfiiiSC_SC_iiiii --------------------------
	.section	.nv.shared._ZN4vllm25paged_attention_v1_kernelIttLi256ELi8ELi128ELNS_18Fp8KVCacheDataTypeE0ELb1EEEvPT_PKS2_PKT0_S8_ifPKiSA_iPKfiiiSC_SC_iiiii,"aw",@nobits
	.sectionflags	@""
	.align	16
.nv.shared._ZN4vllm25paged_attention_v1_kernelIttLi256ELi8ELi128ELNS_18Fp8KVCacheDataTypeE0ELb1EEEvPT_PKS2_PKT0_S8_ifPKiSA_iPKfiiiSC_SC_iiiii:
	.zero		1568


//--------------------- .nv.shared._ZN4vllm25paged_attention_v1_kernelIttLi192ELi8ELi128ELNS_18Fp8KVCacheDataTypeE0ELb1EEEvPT_PKS2_PKT0_S8_ifPKiSA_iPKfiiiSC_SC_iiiii --------------------------
	.section	.nv.shared._ZN4vllm25paged_attention_v1_kernelIttLi192ELi8ELi128ELNS_18Fp8KVCacheDataTypeE0ELb1EEEvPT_PKS2_PKT0_S8_ifPKiSA_iPKfiiiSC_SC_iiiii,"aw",@nobits
	.sectionflags	@""
	.align	16
.nv.shared._ZN4vllm25paged_attention_v1_kernelIttLi192ELi8ELi128ELNS_18Fp8KVCacheDataTypeE0ELb1EEEvPT_PKS2_PKT0_S8_ifPKiSA_iPKfiiiSC_SC_iiiii:
	.zero		1440


//--------------------- .nv.shared._ZN4vllm25paged_attention_v1_kernelIttLi128ELi8ELi128ELNS_18Fp8KVCacheDataTypeE0ELb1EEEvPT_PKS2_PKT0_S8_ifPKiSA_iPKfiiiSC_SC_iiiii --------------------------
	.section	.nv.shared._ZN4vllm25paged_attention_v1_kernelIttLi128ELi8ELi128ELNS_18Fp8KVCacheDataTypeE0ELb1EEEvPT_PKS2_PKT0_S8_ifPKiSA_iPKfiiiSC_SC_iiiii,"aw",@nobits
	.sectionflags	@""
	.align	16
.nv.shared._ZN4vllm25paged_attention_v1_kernelIttLi128ELi8ELi128ELNS_18Fp8KVCacheDataTypeE0ELb1EEEvPT_PKS2_PKT0_S8_ifPKiSA_iPKfiiiSC_SC_iiiii:
	.zero		1312


//--------------------- .nv.shared._ZN4vllm25paged_attention_v1_kernelIttLi120ELi8ELi128ELNS_18Fp8KVCacheDataTypeE0ELb1EEEvPT_PKS2_PKT0_S8_ifPKiSA_iPKfiiiSC_SC_iiiii --------------------------
	.section	.nv.shared._ZN4vllm25paged_attention_v1_kernelIttLi120ELi8ELi128ELNS_18Fp8KVCacheDataTypeE0ELb1EEEvPT_PKS2_PKT0_S8_ifPKiSA_iPKfiiiSC_SC_iiiii,"aw",@nobits
	.sectionflags	@""
	.align	16
.nv.shared._ZN4vllm25paged_attention_v1_kernelIttLi120ELi8ELi128ELNS_18Fp8KVCacheDataTypeE0ELb1EEEvPT_PKS2_PKT0_S8_ifPKiSA_iPKfiiiSC_SC_iiiii:
	.zero		1296


//--------------------- .nv.shared._ZN4vllm25paged_attention_v1_kernelIttLi112ELi8ELi128ELNS_18Fp8KVCacheDataTypeE0ELb1EEEvPT_PKS2_PKT0_S8_ifPKiSA_iPKfiiiSC_SC_iiiii --------------------------
	.section	.nv.shared._ZN4vllm25paged_attention_v1_kernelIttLi112ELi8ELi128ELNS_18Fp8KVCacheDataTypeE0ELb1EEEvPT_PKS2_PKT0_S8_ifPKiSA_iPKfiiiSC_SC_iiiii,"aw",@nobits
	.sectionflags	@""
	.align	16
.nv.shared._ZN4vllm25paged_attention_v1_kernelIttLi112ELi8ELi128ELNS_18Fp8KVCacheDataTypeE0ELb1EEEvPT_PKS2_PKT0_S8_ifPKiSA_iPKfiiiSC_SC_iiiii:
	.zero		1280


//--------------------- .nv.shared._ZN4vllm25paged_attention_v1_kernelIttLi96ELi8ELi128ELNS_18Fp8KVCacheDataTypeE0ELb1EEEvPT_PKS2_PKT0_S8_ifPKiSA_iPKfiiiSC_SC_iiiii --------------------------
	.section	.nv.shared._ZN4vllm25paged_attention_v1_kernelIttLi96ELi8ELi128ELNS_18Fp8KVCacheDataTypeE0ELb1EEEvPT_PKS2_PKT0_S8_ifPKiSA_iPKfiiiSC_SC_iiiii,"aw",@nobits
	.sectionflags	@""
	.align	16
.nv.shared._ZN4vllm25paged_attention_v1_kernelIttLi96ELi8ELi128ELNS_18Fp8KVCacheDataTypeE0ELb1EEEvPT_PKS2_PKT0_S8_ifPKiSA_iPKfiiiSC_SC_iiiii:
	.zero		1248


//--------------------- .nv.shared._ZN4vllm25paged_attention_v1_kernelIttLi80ELi8ELi128ELNS_18Fp8KVCacheDataTypeE0ELb1EEEvPT_PKS2_PKT0_S8_ifPKiSA_iPKfiiiSC_SC_iiiii --------------------------
	.section	.nv.shared._ZN4vllm25paged_attention_v1_kernelIttLi80ELi8ELi128ELNS_18Fp8KVCacheDataTypeE0ELb1EEEvPT_PKS2_PKT0_S8_ifPKiSA_iPKfiiiSC_SC_iiiii,"aw",@nobits
	.sectionflags	@""
	.align	16
.nv.shared._ZN4vllm25paged_attention_v1_kernelIttLi80ELi8ELi128ELNS_18Fp8KVCacheDataTypeE0ELb1EEEvPT_PKS2_PKT0_S8_ifPKiSA_iPKfiiiSC_SC_iiiii:
	.zero		1216


//--------------------- .nv.shared._ZN4vllm25paged_attention_v1_kernelIttLi64ELi8ELi128ELNS_18Fp8KVCacheDataTypeE0ELb1EEEvPT_PKS2_PKT0_S8_ifPKiSA_iPKfiiiSC_SC_iiiii --------------------------
	.section	.nv.shared._ZN4vllm25paged_attention_v1_kernelIttLi64ELi8ELi128ELNS_18Fp8KVCacheDataTypeE0ELb1EEEvPT_PKS2_PKT0_S8_ifPKiSA_iPKfiiiSC_SC_iiiii,"aw",@nobits
	.sectionflags	@""
	.align	16
.nv.shared._ZN4vllm25paged_attention_v1_kernelIttLi64ELi8ELi128ELNS_18Fp8KVCacheDataTypeE0ELb1EEEvPT_PKS2_PKT0_S8_ifPKiSA_iPKfiiiSC_SC_iiiii:
	.zero		1184


//--------------------- .nv.shared._ZN4vllm25paged_attention_v1_kernelIttLi32ELi8ELi128ELNS_18Fp8KVCacheDataTypeE0ELb1EEEvPT_PKS2_PKT0_S8_ifPKiSA_iPKfiiiSC_SC_iiiii --------------------------
	.section	.nv.shared._ZN4vllm25paged_attention_v1_kernelIttLi32ELi8ELi128ELNS_18Fp8KVCacheDataTypeE0ELb1EEEvPT_PKS2_PKT0_S8_ifPKiSA_iPKfiiiSC_SC_iiiii,"aw",@nobits
	.sectionflags	@""
	.align	16
.nv.shared._ZN4vllm25paged_attention_v1_kernelIttLi32ELi8ELi128ELNS_18Fp8KVCacheDataTypeE0ELb1EEEvPT_PKS2_PKT0_S8_ifPKiSA_iPKfiiiSC_SC_iiiii:
	.zero		1120


//--------------------- .nv.shared._ZN4vllm25paged_attention_v1_kernelIffLi256ELi32ELi128ELNS_18Fp8KVCacheDataTypeE0ELb0EEEvPT_PKS2_PKT0_S8_ifPKiSA_iPKfiiiSC_SC_iiiii --------------------------
	.section	.nv.shared._ZN4vllm25paged_attention_v1_kernelIffLi256ELi32ELi128ELNS_18Fp8KVCacheDataTypeE0ELb0EEEvPT_PKS2_PKT0_S8_ifPKiSA_iPKfiiiSC_SC_iiiii,"aw",@nobits
	.sectionflags	@""
	.align	16
.nv.shared._ZN4vllm25paged_attention_v1_kernelIffLi256ELi32ELi128ELNS_18Fp8KVCacheDataTypeE0ELb0EEEvPT_PKS2_PKT0_S8_ifPKiSA_iPKfiiiSC_SC_iiiii:
	.zero		2080


//--------------------- .nv.shared._ZN4vllm25paged_attention_v1_kernelIffLi192ELi32ELi128ELNS_18Fp8KVCacheDataTypeE0ELb0EEEvPT_PKS2_PKT0_S8_ifPKiSA_iPKfiiiSC_SC_iiiii --------------------------
	.section	.nv.shared._ZN4vllm25paged_attention_v1_kernelIffLi192ELi32ELi128ELNS_18Fp8KVCacheDataTypeE0ELb0EEEvPT_PKS2_PKT0_S8_ifPKiSA_iPKfiiiSC_SC_iiiii,"aw",@nobits
	.sectionflags	@""
	.align	16
.nv.shared._ZN4vllm25paged_attention_v1_kernelIffLi192ELi32ELi128ELNS_18Fp8KVCacheDataTypeE0ELb0EEEvPT_PKS2_PKT0_S8_ifPKiSA_iPKfiiiSC_SC_iiiii:
	.zero		1824


//--------------------- .nv.shared._ZN4vllm25paged_attention_v1_kernelIffLi128ELi32ELi128ELNS_18Fp8KVCacheDataTypeE0ELb0EEEvPT_PKS2_PKT0_S8_ifPKiSA_iPKfiiiSC_SC_iiiii --------------------------
	.section	.nv.shared._ZN4vllm25paged_attention_v1_kernelIffLi128ELi32ELi128ELNS_18Fp8KVCacheDataTypeE0ELb0EEEvPT_PKS2_PKT0_S8_ifPKiSA_iPKfiiiSC_SC_iiiii,"aw",@nobits
	.sectionflags	@""
	.align	16
.nv.shared._ZN4vllm25paged_attention_v1_kernelIffLi128ELi32ELi128ELNS_18Fp8KVCacheDataTypeE0ELb0EEEvPT_PKS2_PKT0_S8_ifPKiSA_iPKfiiiSC_SC_iiiii:
	.zero		1568


//--------------------- .nv.shared._ZN4vllm25paged_attention_v1_kernelIffLi120ELi32ELi128ELNS_18Fp8KVCacheDataTypeE0ELb0EEEvPT_PKS2_PKT0_S8_ifPKiSA_iPKfiiiSC_SC_iiiii --------------------------
	.section	.nv.shared._ZN4vllm25paged_attention_v1_kernelIffLi120ELi32ELi128ELNS_18Fp8KVCacheDataTypeE0ELb0EEEvPT_PKS2_PKT0_S8_ifPKiSA_iPKfiiiSC_SC_iiiii,"aw",@nobits
	.sectionflags	@""
	.align	16
.nv.shared._ZN4vllm25paged_attention_v1_kernelIffLi120ELi32ELi128ELNS_18Fp8KVCacheDataTypeE0ELb0EEEvPT_PKS2_PKT0_S8_ifPKiSA_iPKfiiiSC_SC_iiiii:
	.zero		1536


//--------------------- .nv.shared._ZN4vllm25paged_attention_v1_kernelIffLi112ELi32ELi128ELNS_18Fp8KVCacheDataTypeE0ELb0EEEvPT_PKS2_PKT0_S8_ifPKiSA_iPKfiiiSC_SC_iiiii --------------------------
	.section	.nv.shared._ZN4vllm25paged_attention_v1_kernelIffLi112ELi32ELi128ELNS_18Fp8KVCacheDataTypeE0ELb0EEEvPT_PKS2_PKT0_S8_ifPKiSA_iPKfiiiSC_SC_iiiii,"aw",@nobits
	.sectionflags	@""
	.align	16
.nv.shared._ZN4vllm25paged_attention_v1_kernelIffLi112ELi32ELi128ELNS_18Fp8KVCacheDataTypeE0ELb0EEEvPT_PKS2_PKT0_S8_ifPKiSA_iPKfiiiSC_SC_iiiii:
	.zero		1504


//--------------------- .nv.shared._ZN4vllm25paged_attention_v1_kernelIffLi96ELi32ELi128ELNS_18Fp8KVCacheDataTypeE0ELb0EEEvPT_PKS2_PKT0_S8_ifPKiSA_iPKfiiiSC_SC_iiiii --------------------------
	.section	.nv.shared._ZN4vllm25paged_attention_v1_kernelIffLi96ELi32ELi128ELNS_18Fp8KVCacheDataTypeE0ELb0EEEvPT_PKS2_PKT0_S8_ifPKiSA_iPKfiiiSC_SC_iiiii,"aw",@nobits
	.sectionflags	@""
	.align	16
.nv.shared._ZN4vllm25paged_attention_v1_kernelIffLi96ELi32ELi128ELNS_18Fp8KVCacheDataTypeE0ELb0EEEvPT_PKS2_PKT0_S8_ifPKiSA_iPKfiiiSC_SC_iiiii:
	.zero		1440


//--------------------- .nv.shared._ZN4vllm25paged_attention_v1_kernelIffLi80ELi32ELi128ELNS_18Fp8KVCacheDataTypeE0ELb0EEEvPT_PKS2_PKT0_S8_ifPKiSA_iPKfiiiSC_SC_iiiii --------------------------
	.section	.nv.shared._ZN4vllm25paged_attention_v1_kernelIffLi80ELi32ELi128ELNS_18Fp8KVCacheDataTypeE0ELb0EEEvPT_PKS2_PKT0_S8_ifPKiSA_iPKfiiiSC_SC_iiiii,"aw",@nobits
	.sectionflags	@""
	.align	16
.nv.shared._ZN4vllm25paged_attention_v1_kernelIffLi80ELi32ELi128ELNS_18Fp8KVCacheDataTypeE0ELb0EEEvPT_PKS2_PKT0_S8_ifPKiSA_iPKfiiiSC_SC_iiiii:
	.zero		1376


//--------------------- .nv.shared._ZN4vllm25paged_attention_v1_kernelIffLi64ELi32ELi128ELNS_18Fp8KVCacheDataTypeE0ELb0EEEvPT_PKS2_PKT0_S8_ifPKiSA_iPKfiiiSC_SC_iiiii --------------------------
	.section	.nv.shared._ZN4vllm25paged_attention_v1_kernelIffLi64ELi32ELi128ELNS_18Fp8KVCacheDataTypeE0ELb0EEEvPT_PKS2_PKT0_S8_ifPKiSA_iPKfiiiSC_SC_iiiii,"aw",@nobits
	.sectionflags	@""
	.align	16
.nv.shared._ZN4vllm25paged_attention_v1_kernelIffLi64ELi32ELi128ELNS_18Fp8KVCacheDataTypeE0ELb0EEEvPT_PKS2_PKT0_S8_ifPKiSA_iPKfiiiSC_SC_iiiii:
	.zero		1312


//--------------------- .nv.shared._ZN4vllm25paged_attention_v1_kernelIffLi32ELi32ELi128ELNS_18Fp8KVCacheDataTypeE0ELb0EEEvPT_PKS2_PKT0_S8_ifPKiSA_iPKfiiiSC_SC_iiiii --------------------------
	.section	.nv.shared._ZN4vllm25paged_attention_v1_kernelIffLi32ELi32ELi128ELNS_18Fp8KVCacheDataTypeE0ELb0EEEvPT_PKS2_PKT0_S8_ifPKiSA_iPKfiiiSC_SC_iiiii,"aw",@nobits
	.sectionflags	@""
	.align	16
.nv.shared._ZN4vllm25paged_attention_v1_kernelIffLi32ELi32ELi128ELNS_18Fp8KVCacheDataTypeE0ELb0EEEvPT_PKS2_PKT0_S8_ifPKiSA_iPKfiiiSC_SC_iiiii:
	.zero		1184


//--------------------- .nv.shared._ZN4vllm25paged_attention_v1_kernelIffLi256ELi32ELi128ELNS_18Fp8KVCacheDataTypeE0ELb1EEEvPT_PKS2_PKT0_S8_ifPKiSA_iPKfiiiSC_SC_iiiii --------------------------
	.section	.nv.shared._ZN4vllm25paged_attention_v1_kernelIffLi256ELi32ELi128ELNS_18Fp8KVCacheDataTypeE0ELb1EEEvPT_PKS2_PKT0_S8_ifPKiSA_iPKfiiiSC_SC_iiiii,"aw",@nobits
	.sectionflags	@""
	.align	16
.nv.shared._ZN4vllm25paged_attention_v1_kernelIffLi256ELi32ELi128ELNS_18Fp8KVCacheDataTypeE0ELb1EEEvPT_PKS2_PKT0_S8_ifPKiSA_iPKfiiiSC_SC_iiiii:
	.zero		2080


//--------------------- .nv.shared._ZN4vllm25paged_attention_v1_kernelIffLi192ELi32ELi128ELNS_18Fp8KVCacheDataTypeE0ELb1EEEvPT_PKS2_PKT0_S8_ifPKiSA_iPKfiiiSC_SC_iiiii --------------------------
	.section	.nv.shared._ZN4vllm25paged_attention_v1_kernelIffLi192ELi32ELi128ELNS_18Fp8KVCacheDataTypeE0ELb1EEEvPT_PKS2_PKT0_S8_ifPKiSA_iPKfiiiSC_SC_iiiii,"aw",@nobits
	.sectionflags	@""
	.align	16
.nv.shared._ZN4vllm25paged_attention_v1_kernelIffLi192ELi32ELi128ELNS_18Fp8KVCacheDataTypeE0ELb1EEEvPT_PKS2_PKT0_S8_ifPKiSA_iPKfiiiSC_SC_iiiii:
	.zero		1824


//--------------------- .nv.shared._ZN4vllm25paged_attention_v1_kernelIffLi128ELi32ELi128ELNS_18Fp8KVCacheDataTypeE0ELb1EEEvPT_PKS2_PKT0_S8_ifPKiSA_iPKfiiiSC_SC_iiiii --------------------------
	.section	.nv.shared._ZN4vllm25paged_attention_v1_kernelIffLi128ELi32ELi128ELNS_18Fp8KVCacheDataTypeE0ELb1EEEvPT_PKS2_PKT0_S8_ifPKiSA_iPKfiiiSC_SC_iiiii,"aw",@nobits
	.sectionflags	@""
	.align	16
.nv.shared._ZN4vllm25paged_attention_v1_kernelIffLi128ELi32ELi128ELNS_18Fp8KVCacheDataTypeE0ELb1EEEvPT_PKS2_PKT0_S8_ifPKiSA_iPKfiiiSC_SC_iiiii:
	.zero		1568


//--------------------- .nv.shared._ZN4vllm25paged_attention_v1_kernelIffLi120ELi32ELi128ELNS_18Fp8KVCacheDataTypeE0ELb1EEEvPT_PKS2_PKT0_S8_ifPKiSA_iPKfiiiSC_SC_iiiii --------------------------
	.section	.nv.shared._ZN4vllm25paged_attention_v1_kernelIffLi120ELi32ELi128ELNS_18Fp8KVCacheDataTypeE0ELb1EEEvPT_PKS2_PKT0_S8_ifPKiSA_iPKfiiiSC_SC_iiiii,"aw",@nobits
	.sectionflags	@""
	.align	16
.nv.shared._ZN4vllm25paged_attention_v1_kernelIffLi120ELi32ELi128ELNS_18Fp8KVCacheDataTypeE0ELb1EEEvPT_PKS2_PKT0_S8_ifPKiSA_iPKfiiiSC_SC_iiiii:
	.zero		1536


//--------------------- .nv.shared._ZN4vllm25paged_attention_v1_kernelIffLi112ELi32ELi128ELNS_18Fp8KVCacheDataTypeE0ELb1EEEvPT_PKS2_PKT0_S8_ifPKiSA_iPKfiiiSC_SC_iiiii --------------------------
	.section	.nv.shared._ZN4vllm25paged_attention_v1_kernelIffLi112ELi32ELi128ELNS_18Fp8KVCacheDataTypeE0ELb1EEEvPT_PKS2_PKT0_S8_ifPKiSA_iPKfiiiSC_SC_iiiii,"aw",@nobits
	.sectionflags	@""
	.align	16
.nv.shared._ZN4vllm25paged_attention_v1_kernelIffLi112ELi32ELi128ELNS_18Fp8KVCacheDataTypeE0ELb1EEEvPT_PKS2_PKT0_S8_ifPKiSA_iPKfiiiSC_SC_iiiii:
	.zero		1504


//--------------------- .nv.shared._ZN4vllm25paged_attention_v1_kernelIffLi96ELi32ELi128ELNS_18Fp8KVCacheDataTypeE0ELb1EEEvPT_PKS2_PKT0_S8_ifPKiSA_iPKfiiiSC_SC_iiiii --------------------------
	.section	.nv.shared._ZN4vllm25paged_attention_v1_kernelIffLi96ELi32ELi128ELNS_18Fp8KVCacheDataTypeE0ELb1EEEvPT_PKS2_PKT0_S8_ifPKiSA_iPKfiiiSC_SC_iiiii,"aw",@nobits
	.sectionflags	@""
	.align	16
.nv.shared._ZN4vllm25paged_attention_v1_kernelIffLi96ELi32ELi128ELNS_18Fp8KVCacheDataTypeE0ELb1EEEvPT_PKS2_PKT0_S8_ifPKiSA_iPKfiiiSC_SC_iiiii:
	.zero		1440


//--------------------- .nv.shared._ZN4vllm25paged_attention_v1_kernelIffLi80ELi32ELi128ELNS_18Fp8KVCacheDataTypeE0ELb1EEEvPT_PKS2_PKT0_S8_ifPKiSA_iPKfiiiSC_SC_iiiii --------------------------
	.section	.nv.shared._ZN4vllm25paged_attention_v1_kernelIffLi80ELi32ELi128ELNS_18Fp8KVCacheDataTypeE0ELb1EEEvPT_PKS2_PKT0_S8_ifPKiSA_iPKfiiiSC_SC_iiiii,"aw",@nobits
	.sectionflags	@""
	.align	16
.nv.shared._ZN4vllm25paged_attention_v1_kernelIffLi80ELi32ELi128ELNS_18Fp8KVCacheDataTypeE0ELb1EEEvPT_PKS2_PKT0_S8_ifPKiSA_iPKfiiiSC_SC_iiiii:
	.zero		1376


//--------------------- .nv.shared._ZN4vllm25paged_attention_v1_kernelIffLi64ELi32ELi128ELNS_18Fp8KVCacheDataTypeE0ELb1EEEvPT_PKS2_PKT0_S8_ifPKiSA_iPKfiiiSC_SC_iiiii --------------------------
	.section	.nv.shared._ZN4vllm25paged_attention_v1_kernelIffLi64ELi32ELi128ELNS_18Fp8KVCacheDataTypeE0ELb1EEEvPT_PKS2_PKT0_S8_ifPKiSA_iPKfiiiSC_SC_iiiii,"aw",@nobits
	.sectionflags	@""
	.align	16
.nv.shared._ZN4vllm25paged_attention_v1_kernelIffLi64ELi32ELi128ELNS_18Fp8KVCacheDataTypeE0ELb1EEEvPT_PKS2_PKT0_S8_ifPKiSA_iPKfiiiSC_SC_iiiii:
	.zero		1312


//--------------------- .nv.shared._ZN4vllm25paged_attention_v1_kernelIffLi32ELi32ELi128ELNS_18Fp8KVCacheDataTypeE0ELb1EEEvPT_PKS2_PKT0_S8_ifPKiSA_iPKfiiiSC_SC_iiiii --------------------------
	.section	.nv.shared._ZN4vllm25paged_attention_v1_kernelIffLi32ELi32ELi128ELNS_18Fp8KVCacheDataTypeE0ELb1EEEvPT_PKS2_PKT0_S8_ifPKiSA_iPKfiiiSC_SC_iiiii,"aw",@nobits
	.sectionflags	@""
	.align	16
.nv.shared._ZN4vllm25paged_attention_v1_kernelIffLi32ELi32ELi128ELNS_18Fp8KVCacheDataTypeE0ELb1EEEvPT_PKS2_PKT0_S8_ifPKiSA_iPKfiiiSC_SC_iiiii:
	.zero		1184


//--------------------- .nv.shared._ZN4vllm25paged_attention_v1_kernelIffLi256ELi16ELi128ELNS_18Fp8KVCacheDataTypeE0ELb0EEEvPT_PKS2_PKT0_S8_ifPKiSA_iPKfiiiSC_SC_iiiii --------------------------
	.section	.nv.shared._ZN4vllm25paged_attention_v1_kernelIffLi256ELi16ELi128ELNS_18Fp8KVCacheDataTypeE0ELb0EEEvPT_PKS2_PKT0_S8_ifPKiSA_iPKfiiiSC_SC_iiiii,"aw",@nobits
	.sectionflags	@""
	.align	16
.nv.shared._ZN4vllm25paged_attention_v1_kernelIffLi256ELi16ELi128ELNS_18Fp8KVCacheDataTypeE0ELb0EEEvPT_PKS2_PKT0_S8_ifPKiSA_iPKfiiiSC_SC_iiiii:
	.zero		2080


//--------------------- .nv.shared._ZN4vllm25paged_attention_v1_kernelIffLi192ELi16ELi128ELNS_18Fp8KVCacheDataTypeE0ELb0EEEvPT_PKS2_PKT0_S8_ifPKiSA_iPKfiiiSC_SC_iiiii --------------------------
	.section	.nv.shared._ZN4vllm25paged_attention_v1_kernelIffLi192ELi16ELi128ELNS_18Fp8KVCacheDataTypeE0ELb0EEEvPT_PKS2_PKT0_S8_ifPKiSA_iPKfiiiSC_SC_iiiii,"aw",@nobits
	.sectionflags	@""
	.align	16
.nv.shared._ZN4vllm25paged_attention_v1_kernelIffLi192ELi16ELi128ELNS_18Fp8KVCacheDataTypeE0ELb0EEEvPT_PKS2_PKT0_S8_ifPKiSA_iPKfiiiSC_SC_iiiii:
	.zero		1824


//--------------------- .nv.shared._ZN4vllm25paged_attention_v1_kernelIffLi128ELi16ELi128ELNS_18Fp8KVCacheDataTypeE0ELb0EEEvPT_PKS2_PKT0_S8_ifPKiSA_iPKfiiiSC_SC_iiiii --------------------------
	.section	.nv.shared._ZN4vllm25paged_attention_v1_kernelIffLi128ELi16ELi128ELNS_18Fp8KVCacheDataTypeE0ELb0EEEvPT_PKS2_PKT0_S8_ifPKiSA_iPKfiiiSC_SC_iiiii,"aw",@nobits
	.sectionflags	@""
	.align	16
.nv.shared._ZN4vllm25paged_attention_v1_kernelIffLi128ELi16ELi128ELNS_18Fp8KVCacheDataTypeE0ELb0EEEvPT_PKS2_PKT0_S8_ifPKiSA_iPKfiiiSC_SC_iiiii:
	.zero		1568


//--------------------- .nv.shared._ZN4vllm25paged_attention_v1_kernelIffLi120ELi16ELi128ELNS_18Fp8KVCacheDataTypeE0ELb0EEEvPT_PKS2_PKT0_S8_ifPKiSA_iPKfiiiSC_SC_iiiii --------------------------
	.section	.nv.shared._ZN4vllm25paged_attention_v1_kernelIffLi120ELi16ELi128ELNS_18Fp8KVCacheDataTypeE0ELb0EEEvPT_PKS2_PKT0_S8_ifPKiSA_iPKfiiiSC_SC_iiiii,"aw",@nobits
	.sectionflags	@""
	.align	16
.nv.shared._ZN4vllm25paged_attention_v1_kernelIffLi120ELi16ELi128ELNS_18Fp8KVCacheDataTypeE0ELb0EEEvPT_PKS2_PKT0_S8_ifPKiSA_iPKfiiiSC_SC_iiiii:
	.zero		1536


//--------------------- .nv.shared._ZN4vllm25paged_attention_v1_kernelIffLi112ELi16ELi128ELNS_18Fp8KVCacheDataTypeE0ELb0EEEvPT_PKS2_PKT0_S8_ifPKiSA_iPKfiiiSC_SC_iiiii --------------------------
	.section	.nv.shared._ZN4vllm25paged_attention_v1_kernelIffLi112ELi16ELi128ELNS_18Fp8KVCacheDataTypeE0ELb0EEEvPT_PKS2_PKT0_S8_ifPKiSA_iPKfiiiSC_SC_iiiii,"aw",@nobits
	.sectionflags	@""
	.align	16
.nv.shared._ZN4vllm25paged_attention_v1_kernelIffLi112ELi16ELi128ELNS_18Fp8KVCacheDataTypeE0ELb0EEEvPT_PKS2_PKT0_S8_ifPKiSA_iPKfiiiSC_SC_iiiii:
	.zero		1504


//--------------------- .nv.shared._ZN4vllm25paged_attention_v1_kernelIffLi96ELi16ELi128ELNS_18Fp8KVCacheDataTypeE0ELb0EEEvPT_PKS2_PKT0_S8_ifPKiSA_iPKfiiiSC_SC_iiiii --------------------------
	.section	.nv.shared._ZN4vllm25paged_attention_v1_kernelIffLi96ELi16ELi128ELNS_18Fp8KVCacheDataTypeE0ELb0EEEvPT_PKS2_PKT0_S8_ifPKiSA_iPKfiiiSC_SC_iiiii,"aw",@nobits
	.sectionflags	@""
	.align	16
.nv.shared._ZN4vllm25paged_attention_v1_kernelIffLi96ELi16ELi128ELNS_18Fp8KVCacheDataTypeE0ELb0EEEvPT_PKS2_PKT0_S8_ifPKiSA_iPKfiiiSC_SC_iiiii:
	.zero		1440


//--------------------- .nv.shared._ZN4vllm25paged_attention_v1_kernelIffLi80ELi16ELi128ELNS_18Fp8KVCacheDataTypeE0ELb0EEEvPT_PKS2_PKT0_S8_ifPKiSA_iPKfiiiSC_SC_iiiii --------------------------
	.section	.nv.shared._ZN4vllm25paged_attention_v1_kernelIffLi80ELi16ELi128ELNS_18Fp8KVCacheDataTypeE0ELb0EEEvPT_PKS2_PKT0_S8_ifPKiSA_iPKfiiiSC_SC_iiiii,"aw",@nobits
	.sectionflags	@""
	.align	16
.nv.shared._ZN4vllm25paged_attention_v1_kernelIffLi80ELi16ELi128ELNS_18Fp8KVCacheDataTypeE0ELb0EEEvPT_PKS2_PKT0_S8_ifPKiSA_iPKfiiiSC_SC_iiiii:
	.zero		1376


//--------------------- .nv.shared._ZN4vllm25paged_attention_v1_kernelIffLi64ELi16ELi128ELNS_18Fp8KVCacheDataTypeE0ELb0EEEvPT_PKS2_PKT0_S8_ifPKiSA_iPKfiiiSC_SC_iiiii --------------------------
	.section	.nv.shared._ZN4vllm25paged_attention_v1_kernelIffLi64ELi16ELi128ELNS_18Fp8KVCacheDataTypeE0ELb0EEEvPT_PKS2_PKT0_S8_ifPKiSA_iPKfiiiSC_SC_iiiii,"aw",@nobits
	.sectionflags	@""
	.align	16
.nv.shared._ZN4vllm25paged_attention_v1_kernelIffLi64ELi16ELi128ELNS_18Fp8KVCacheDataTypeE0ELb0EEEvPT_PKS2_PKT0_S8_ifPKiSA_iPKfiiiSC_SC_iiiii:
	.zero		1312


//--------------------- .nv.shared._ZN4vllm25paged_attention_v1_kernelIffLi32ELi16ELi128ELNS_18Fp8KVCacheDataTypeE0ELb0EEEvPT_PKS2_PKT0_S8_ifPKiSA_iPKfiiiSC_SC_iiiii --------------------------
	.section	.nv.shared._ZN4vllm25paged_attention_v1_kernelIffLi32ELi16ELi128ELNS_18Fp8KVCacheDataTypeE0ELb0EEEvPT_PKS2_PKT0_S8_ifPKiSA_iPKfiiiSC_SC_iiiii,"aw",@nobits
	.sectionflags	@""
	.align	16
.nv.shared._ZN4vllm25paged_attention_v1_kernelIffLi32ELi16ELi128ELNS_18Fp8KVCacheDataTypeE0ELb0EEEvPT_PKS2_PKT0_S8_ifPKiSA_iPKfiiiSC_SC_iiiii:
	.zero		1184


//--------------------- .nv.shared._ZN4vllm25paged_attention_v1_kernelIffLi256ELi16ELi128ELNS_18Fp8KVCacheDataTypeE0ELb1EEEvPT_PKS2_PKT0_S8_ifPKiSA_iPKfiiiSC_SC_iiiii --------------------------
	.section	.nv.shared._ZN4vllm25paged_attention_v1_kernelIffLi256ELi16ELi128ELNS_18Fp8KVCacheDataTypeE0ELb1EEEvPT_PKS2_PKT0_S8_ifPKiSA_iPKfiiiSC_SC_iiiii,"aw",@nobits
	.sectionflags	@""
	.align	16
.nv.shared._ZN4vllm25paged_attention_v1_kernelIffLi256ELi16ELi128ELNS_18Fp8KVCacheDataTypeE0ELb1EEEvPT_PKS2_PKT0_S8_ifPKiSA_iPKfiiiSC_SC_iiiii:
	.zero		2080


//--------------------- .nv.shared._ZN4vllm25paged_attention_v1_kernelIffLi192ELi16ELi128ELNS_18Fp8KVCacheDataTypeE0ELb1EEEvPT_PKS2_PKT0_S8_ifPKiSA_iPKfiiiSC_SC_iiiii --------------------------
	.section	.nv.shared._ZN4vllm25paged_attention_v1_kernelIffLi192ELi16ELi128ELNS_18Fp8KVCacheDataTypeE0ELb1EEEvPT_PKS2_PKT0_S8_ifPKiSA_iPKfiiiSC_SC_iiiii,"aw",@nobits
	.sectionflags	@""
	.align	16
.nv.shared._ZN4vllm25paged_attention_v1_kernelIffLi192ELi16ELi128ELNS_18Fp8KVCacheDataTypeE0ELb1EEEvPT_PKS2_PKT0_S8_ifPKiSA_iPKfiiiSC_SC_iiiii:
	.zero		1824


//--------------------- .nv.shared._ZN4vllm25paged_attention_v1_kernelIffLi128ELi16ELi128ELNS_18Fp8KVCacheDataTypeE0ELb1EEEvPT_PKS2_PKT0_S8_ifPKiSA_iPKfiiiSC_SC_iiiii --------------------------
	.section	.nv.shared._ZN4vllm25paged_attention_v1_kernelIffLi128ELi16ELi128ELNS_18Fp8KVCacheDataTypeE0ELb1EEEvPT_PKS2_PKT0_S8_ifPKiSA_iPKfiiiSC_SC_iiiii,"aw",@nobits
	.sectionflags	@""
	.align	16
.nv.shared._ZN4vllm25paged_attention_v1_kernelIffLi128ELi16ELi128ELNS_18Fp8KVCacheDataTypeE0ELb1EEEvPT_PKS2_PKT0_S8_ifPKiSA_iPKfiiiSC_SC_iiiii:
	.zero		1568


//--------------------- .nv.shared._ZN4vllm25paged_attention_v1_kernelIffLi120ELi16ELi128ELNS_18Fp8KVCacheDataTypeE0ELb1EEEvPT_PKS2_PKT0_S8_ifPKiSA_iPKfiiiSC_SC_iiiii --------------------------
	.section	.nv.shared._ZN4vllm25paged_attention_v1_kernelIffLi120ELi16ELi128ELNS_18Fp8KVCacheDataTypeE0ELb1EEEvPT_PKS2_PKT0_S8_ifPKiSA_iPKfiiiSC_SC_iiiii,"aw",@nobits
	.sectionflags	@""
	.align	16
.nv.shared._ZN4vllm25paged_attention_v1_kernelIffLi120ELi16ELi128ELNS_18Fp8KVCacheDataTypeE0ELb1EEEvPT_PKS2_PKT0_S8_ifPKiSA_iPKfiiiSC_SC_iiiii:
	.zero		1536


//--------------------- .nv.shared._ZN4vllm25paged_attention_v1_kernelIffLi112ELi16ELi128ELNS_18Fp8KVCacheDataTypeE0ELb1EEEvPT_PKS2_PKT0_S8_ifPKiSA_iPKfiiiSC_SC_iiiii --------------------------
	.section	.nv.shared._ZN4vllm25paged_attention_v1_kernelIffLi112ELi16ELi128ELNS_18Fp8KVCacheDataTypeE0ELb1EEEvPT_PKS2_PKT0_S8_ifPKiSA_iPKfiiiSC_SC_iiiii,"aw",@nobits
	.sectionflags	@""
	.align	16
.nv.shared._ZN4vllm25paged_attention_v1_kernelIffLi112ELi16ELi128ELNS_18Fp8KVCacheDataTypeE0ELb1EEEvPT_PKS2_PKT0_S8_ifPKiSA_iPKfiiiSC_SC_iiiii:
	.zero		1504


//--------------------- .nv.shared._ZN4vllm25paged_attention_v1_kernelIffLi96ELi16ELi128ELNS_18Fp8KVCacheDataTypeE0ELb1EEEvPT_PKS2_PKT0_S8_ifPKiSA_iPKfiiiSC_SC_iiiii --------------------------
	.section	.nv.shared._ZN4vllm25paged_attention_v1_kernelIffLi96ELi16ELi128ELNS_18Fp8KVCacheDataTypeE0ELb1EEEvPT_PKS2_PKT0_S8_ifPKiSA_iPKfiiiSC_SC_iiiii,"aw",@nobits
	.sectionflags	@""
	.align	16
.nv.shared._ZN4vllm25paged_attention_v1_kernelIffLi96ELi16ELi128ELNS_18Fp8KVCacheDataTypeE0ELb1EEEvPT_PKS2_PKT0_S8_ifPKiSA_iPKfiiiSC_SC_iiiii:
	.zero		1440


//--------------------- .nv.shared._ZN4vllm25paged_attention_v1_kernelIffLi80ELi16ELi128ELNS_18Fp8KVCacheDataTypeE0ELb1EEEvPT_PKS2_PKT0_S8_ifPKiSA_iPKfiiiSC_SC_iiiii --------------------------
	.section	.nv.shared._ZN4vllm25paged_attention_v1_kernelIffLi80ELi16ELi128ELNS_18Fp8KVCacheDataTypeE0ELb1EEEvPT_PKS2_PKT0_S8_ifPKiSA_iPKfiiiSC_SC_iiiii,"aw",@nobits
	.sectionflags	@""
	.align	16
.nv.shared._ZN4vllm25paged_attention_v1_kernelIffLi80ELi16ELi128ELNS_18Fp8KVCacheDataTypeE0ELb1EEEvPT_PKS2_PKT0_S8_ifPKiSA_iPKfiiiSC_SC_iiiii:
	.zero		1376


//--------------------- .nv.shared._ZN4vllm25paged_attention_v1_kernelIffLi64ELi16ELi128ELNS_18Fp8KVCacheDataTypeE0ELb1EEEvPT_PKS2_PKT0_S8_ifPKiSA_iPKfiiiSC_SC_iiiii --------------------------
	.section	.nv.shared._ZN4vllm25paged_attention_v1_kernelIffLi64ELi16ELi128ELNS_18Fp8KVCacheDataTypeE0ELb1EEEvPT_PKS2_PKT0_S8_ifPKiSA_iPKfiiiSC_SC_iiiii,"aw",@nobits
	.sectionflags	@""
	.align	16
.nv.shared._ZN4vllm25paged_attention_v1_kernelIffLi64ELi16ELi128ELNS_18Fp8KVCacheDataTypeE0ELb1EEEvPT_PKS2_PKT0_S8_ifPKiSA_iPKfiiiSC_SC_iiiii:
	.zero		1312


//--------------------- .nv.shared._ZN4vllm25paged_attention_v1_kernelIffLi32ELi16ELi128ELNS_18Fp8KVCacheDataTypeE0ELb1EEEvPT_PKS2_PKT0_S8_ifPKiSA_iPKfiiiSC_SC_iiiii --------------------------
	.section	.nv.shared._ZN4vllm25paged_attention_v1_kernelIffLi32ELi16ELi128ELNS_18Fp8KVCacheDataTypeE0ELb1EEEvPT_PKS2_PKT0_S8_ifPKiSA_iPKfiiiSC_SC_iiiii,"aw",@nobits
	.sectionflags	@""
	.align	16
.nv.shared._ZN4vllm25paged_attention_v1_kernelIffLi32ELi16ELi128ELNS_18Fp8KVCacheDataTypeE0ELb1EEEvPT_PKS2_PKT0_S8_ifPKiSA_iPKfiiiSC_SC_iiiii:
	.zero		1184


//--------------------- .nv.shared._ZN4vllm25paged_attention_v1_kernelIffLi256ELi8ELi128ELNS_18Fp8KVCacheDataTypeE0ELb0EEEvPT_PKS2_PKT0_S8_ifPKiSA_iPKfiiiSC_SC_iiiii --------------------------
	.section	.nv.shared._ZN4vllm25paged_attention_v1_kernelIffLi256ELi8ELi128ELNS_18Fp8KVCacheDataTypeE0ELb0EEEvPT_PKS2_PKT0_S8_ifPKiSA_iPKfiiiSC_SC_iiiii,"aw",@nobits
	.sectionflags	@""
	.align	16
.nv.shared._ZN4vllm25paged_attention_v1_kernelIffLi256ELi8ELi128ELNS_18Fp8KVCacheDataTypeE0ELb0EEEvPT_PKS2_PKT0_S8_ifPKiSA_iPKfiiiSC_SC_iiiii:
	.zero		2080


//--------------------- .nv.shared._ZN4vllm25paged_attention_v1_kernelIffLi192ELi8ELi128ELNS_18Fp8KVCacheDataTypeE0ELb0EEEvPT_PKS2_PKT0_S8_ifPKiSA_iPKfiiiSC_SC_iiiii --------------------------
	.section	.nv.shared._ZN4vllm25paged_attention_v1_kernelIffLi192ELi8ELi128ELNS_18Fp8KVCacheDataTypeE0ELb0EEEvPT_PKS2_PKT0_S8_ifPKiSA_iPKfiiiSC_SC_iiiii,"aw",@nobits
	.sectionflags	@""
	.align	16
.nv.shared._ZN4vllm25paged_attention_v1_kernelIffLi192ELi8ELi128ELNS_18Fp8KVCacheDataTypeE0ELb0EEEvPT_PKS2_PKT0_S8_ifPKiSA_iPKfiiiSC_SC_iiiii:
	.zero		1824


//--------------------- .nv.shared._ZN4vllm25paged_attention_v1_kernelIffLi128ELi8ELi128ELNS_18Fp8KVCacheDataTypeE0ELb0EEEvPT_PKS2_PKT0_S8_ifPKiSA_iPKfiiiSC_SC_iiiii --------------------------
	.section	.nv.shared._ZN4vllm25paged_attention_v1_kernelIffLi128ELi8ELi128ELNS_18Fp8KVCacheDataTypeE0ELb0EEEvPT_PKS2_PKT0_S8_ifPKiSA_iPKfiiiSC_SC_iiiii,"aw",@nobits
	.sectionflags	@""
	.align	16
.nv.shared._ZN4vllm25paged_attention_v1_kernelIffLi128ELi8ELi128ELNS_18Fp8KVCacheDataTypeE0ELb0EEEvPT_PKS2_PKT0_S8_ifPKiSA_iPKfiiiSC_SC_iiiii:
	.zero		1568


//--------------------- .nv.shared._ZN4vllm25paged_attention_v1_kernelIffLi120ELi8ELi128ELNS_18Fp8KVCacheDataTypeE0ELb0EEEvPT_PKS2_PKT0_S8_ifPKiSA_iPKfiiiSC_SC_iiiii --------------------------
	.section	.nv.shared._ZN4vllm25paged_attention_v1_kernelIffLi120ELi8ELi128ELNS_18Fp8KVCacheDataTypeE0ELb0EEEvPT_PKS2_PKT0_S8_ifPKiSA_iPKfiiiSC_SC_iiiii,"aw",@nobits
	.sectionflags	@""
	.align	16
.nv.shared._ZN4vllm25paged_attention_v1_kernelIffLi120ELi8ELi128ELNS_18Fp8KVCacheDataTypeE0ELb0EEEvPT_PKS2_PKT0_S8_ifPKiSA_iPKfiiiSC_SC_iiiii:
	.zero		1536


//--------------------- .nv.shared._ZN4vllm25paged_attention_v1_kernelIffLi112ELi8ELi128ELNS_18Fp8KVCacheDataTypeE0ELb0EEEvPT_PKS2_PKT0_S8_ifPKiSA_iPKfiiiSC_SC_iiiii --------------------------
	.section	.nv.shared._ZN4vllm25paged_attention_v1_kernelIffLi112ELi8ELi128ELNS_18Fp8KVCacheDataTypeE0ELb0EEEvPT_PKS2_PKT0_S8_ifPKiSA_iPKfiiiSC_SC_iiiii,"aw",@nobits
	.sectionflags	@""
	.align	16
.nv.shared._ZN4vllm25paged_attention_v1_kernelIffLi112ELi8ELi128ELNS_18Fp8KVCacheDataTypeE0ELb0EEEvPT_PKS2_PKT0_S8_ifPKiSA_iPKfiiiSC_SC_iiiii:
	.zero		1504


//--------------------- .nv.shared._ZN4vllm25paged_attention_v1_kernelIffLi96ELi8ELi128ELNS_18Fp8KVCacheDataTypeE0ELb0EEEvPT_PKS2_PKT0_S8_ifPKiSA_iPKfiiiSC_SC_iiiii --------------------------
	.section	.nv.shared._ZN4vllm25paged_attention_v1_kernelIffLi96ELi8ELi128ELNS_18Fp8KVCacheDataTypeE0ELb0EEEvPT_PKS2_PKT0_S8_ifPKiSA_iPKfiiiSC_SC_iiiii,"aw",@nobits
	.sectionflags	@""
	.align	16
.nv.shared._ZN4vllm25paged_attention_v1_kernelIffLi96ELi8ELi128ELNS_18Fp8KVCacheDataTypeE0ELb0EEEvPT_PKS2_PKT0_S8_ifPKiSA_iPKfiiiSC_SC_iiiii:
	.zero		1440


//--------------------- .nv.shared._ZN4vllm25paged_attention_v1_kernelIffLi80ELi8ELi128ELNS_18Fp8KVCacheDataTypeE0ELb0EEEvPT_PKS2_PKT0_S8_ifPKiSA_iPKfiiiSC_SC_iiiii --------------------------
	.section	.nv.shared._ZN4vllm25paged_attention_v1_kernelIffLi80ELi8ELi128ELNS_18Fp8KVCacheDataTypeE0ELb0EEEvPT_PKS2_PKT0_S8_ifPKiSA_iPKfiiiSC_SC_iiiii,"aw",@nobits
	.sectionflags	@""
	.align	16
.nv.shared._ZN4vllm25paged_attention_v1_kernelIffLi80ELi8ELi128ELNS_18Fp8KVCacheDataTypeE0ELb0EEEvPT_PKS2_PKT0_S8_ifPKiSA_iPKfiiiSC_SC_iiiii:
	.zero		1376


//--------------------- .nv.shared._ZN4vllm25paged_attention_v1_kernelIffLi64ELi8ELi128ELNS_18Fp8KVCacheDataTypeE0ELb0EEEvPT_PKS2_PKT0_S8_ifPKiSA_iPKfiiiSC_SC_iiiii --------------------------
	.section	.nv.shared._ZN4vllm25paged_attention_v1_kernelIffLi64ELi8ELi128ELNS_18Fp8KVCacheDataTypeE0ELb0EEEvPT_PKS2_PKT0_S8_ifPKiSA_iPKfiiiSC_SC_iiiii,"aw",@nobits
	.sectionflags	@""
	.align	16
.nv.shared._ZN4vllm25paged_attention_v1_kernelIffLi64ELi8ELi128ELNS_18Fp8KVCacheDataTypeE0ELb0EEEvPT_PKS2_PKT0_S8_ifPKiSA_iPKfiiiSC_SC_iiiii:
	.zero		1312


//--------------------- .nv.shared._ZN4vllm25paged_attention_v1_kernelIffLi32ELi8ELi128ELNS_18Fp8KVCacheDataTypeE0ELb0EEEvPT_PKS2_PKT0_S8_ifPKiSA_iPKfiiiSC_SC_iiiii --------------------------
	.section	.nv.shared._ZN4vllm25paged_attention_v1_kernelIffLi32ELi8ELi128ELNS_18Fp8KVCacheDataTypeE0ELb0EEEvPT_PKS2_PKT0_S8_ifPKiSA_iPKfiiiSC_SC_iiiii,"aw",@nobits
	.sectionflags	@""
	.align	16
.nv.shared._ZN4vllm25paged_attention_v1_kernelIffLi32ELi8ELi128ELNS_18Fp8KVCacheDataTypeE0ELb0EEEvPT_PKS2_PKT0_S8_ifPKiSA_iPKfiiiSC_SC_iiiii:
	.zero		1184


//--------------------- .nv.shared._ZN4vllm25paged_attention_v1_kernelIffLi256ELi8ELi128ELNS_18Fp8KVCacheDataTypeE0ELb1EEEvPT_PKS2_PKT0_S8_ifPKiSA_iPKfiiiSC_SC_iiiii --------------------------
	.section	.nv.shared._ZN4vllm25paged_attention_v1_kernelIffLi256ELi8ELi128ELNS_18Fp8KVCacheDataTypeE0ELb1EEEvPT_PKS2_PKT0_S8_ifPKiSA_iPKfiiiSC_SC_iiiii,"aw",@nobits
	.sectionflags	@""
	.align	16
.nv.shared._ZN4vllm25paged_attention_v1_kernelIffLi256ELi8ELi128ELNS_18Fp8KVCacheDataTypeE0ELb1EEEvPT_PKS2_PKT0_S8_ifPKiSA_iPKfiiiSC_SC_iiiii:
	.zero		2080


//--------------------- .nv.shared._ZN4vllm25paged_attention_v1_kernelIffLi192ELi8ELi128ELNS_18Fp8KVCacheDataTypeE0ELb1EEEvPT_PKS2_PKT0_S8_ifPKiSA_iPKfiiiSC_SC_iiiii --------------------------
	.section	.nv.shared._ZN4vllm25paged_attention_v1_kernelIffLi192ELi8ELi128ELNS_18Fp8KVCacheDataTypeE0ELb1EEEvPT_PKS2_PKT0_S8_ifPKiSA_iPKfiiiSC_SC_iiiii,"aw",@nobits
	.sectionflags	@""
	.align	16
.nv.shared._ZN4vllm25paged_attention_v1_kernelIffLi192ELi8ELi128ELNS_18Fp8KVCacheDataTypeE0ELb1EEEvPT_PKS2_PKT0_S8_ifPKiSA_iPKfiiiSC_SC_iiiii:
	.zero		1824


//--------------------- .nv.shared._ZN4vllm25paged_attention_v1_kernelIffLi128ELi8ELi128ELNS_18Fp8KVCacheDataTypeE0ELb1EEEvPT_PKS2_PKT0_S8_ifPKiSA_iPKfiiiSC_SC_iiiii --------------------------
	.section	.nv.shared._ZN4vllm25paged_attention_v1_kernelIffLi128ELi8ELi128ELNS_18Fp8KVCacheDataTypeE0ELb1EEEvPT_PKS2_PKT0_S8_ifPKiSA_iPKfiiiSC_SC_iiiii,"aw",@nobits
	.sectionflags	@""
	.align	16
.nv.shared._ZN4vllm25paged_attention_v1_kernelIffLi128ELi8ELi128ELNS_18Fp8KVCacheDataTypeE0ELb1EEEvPT_PKS2_PKT0_S8_ifPKiSA_iPKfiiiSC_SC_iiiii:
	.zero		1568


//--------------------- .nv.shared._ZN4vllm25paged_attention_v1_kernelIffLi120ELi8ELi128ELNS_18Fp8KVCacheDataTypeE0ELb1EEEvPT_PKS2_PKT0_S8_ifPKiSA_iPKfiiiSC_SC_iiiii --------------------------
	.section	.nv.shared._ZN4vllm25paged_attention_v1_kernelIffLi120ELi8ELi128ELNS_18Fp8KVCacheDataTypeE0ELb1EEEvPT_PKS2_PKT0_S8_ifPKiSA_iPKfiiiSC_SC_iiiii,"aw",@nobits
	.sectionflags	@""
	.align	16
.nv.shared._ZN4vllm25paged_attention_v1_kernelIffLi120ELi8ELi128ELNS_18Fp8KVCacheDataTypeE0ELb1EEEvPT_PKS2_PKT0_S8_ifPKiSA_iPKfiiiSC_SC_iiiii:
	.zero		1536


//--------------------- .nv.shared._ZN4vllm25paged_attention_v1_kernelIffLi112ELi8ELi128ELNS_18Fp8KVCacheDataTypeE0ELb1EEEvPT_PKS2_PKT0_S8_ifPKiSA_iPKfiiiSC_SC_iiiii --------------------------
	.section	.nv.shared._ZN4vllm25paged_attention_v1_kernelIffLi112ELi8ELi128ELNS_18Fp8KVCacheDataTypeE0ELb1EEEvPT_PKS2_PKT0_S8_ifPKiSA_iPKfiiiSC_SC_iiiii,"aw",@nobits
	.sectionflags	@""
	.align	16
.nv.shared._ZN4vllm25paged_attention_v1_kernelIffLi112ELi8ELi128ELNS_18Fp8KVCacheDataTypeE0ELb1EEEvPT_PKS2_PKT0_S8_ifPKiSA_iPKfiiiSC_SC_iiiii:
	.zero		1504


//--------------------- .nv.shared._ZN4vllm25paged_attention_v1_kernelIffLi96ELi8ELi128ELNS_18Fp8KVCacheDataTypeE0ELb1EEEvPT_PKS2_PKT0_S8_ifPKiSA_iPKfiiiSC_SC_iiiii --------------------------
	.section	.nv.shared._ZN4vllm25paged_attention_v1_kernelIffLi96ELi8ELi128ELNS_18Fp8KVCacheDataTypeE0ELb1EEEvPT_PKS2_PKT0_S8_ifPKiSA_iPKfiiiSC_SC_iiiii,"aw",@nobits
	.sectionflags	@""
	.align	16
.nv.shared._ZN4vllm25paged_attention_v1_kernelIffLi96ELi8ELi128ELNS_18Fp8KVCacheDataTypeE0ELb1EEEvPT_PKS2_PKT0_S8_ifPKiSA_iPKfiiiSC_SC_iiiii:
	.zero		1440


//--------------------- .nv.shared._ZN4vllm25paged_attention_v1_kernelIffLi80ELi8ELi128ELNS_18Fp8KVCacheDataTypeE0ELb1EEEvPT_PKS2_PKT0_S8_ifPKiSA_iPKfiiiSC_SC_iiiii --------------------------
	.section	.nv.shared._ZN4vllm25paged_attention_v1_kernelIffLi80ELi8ELi128ELNS_18Fp8KVCacheDataTypeE0ELb1EEEvPT_PKS2_PKT0_S8_ifPKiSA_iPKfiiiSC_SC_iiiii,"aw",@nobits
	.sectionflags	@""
	.align	16
.nv.shared._ZN4vllm25paged_attention_v1_kernelIffLi80ELi8ELi128ELNS_18Fp8KVCacheDataTypeE0ELb1EEEvPT_PKS2_PKT0_S8_ifPKiSA_iPKfiiiSC_SC_iiiii:
	.zero		1376


//--------------------- .nv.shared._ZN4vllm25paged_attention_v1_kernelIffLi64ELi8ELi128ELNS_18Fp8KVCacheDataTypeE0ELb1EEEvPT_PKS2_PKT0_S8_ifPKiSA_iPKfiiiSC_SC_iiiii --------------------------
	.section	.nv.shared._ZN4vllm25paged_attention_v1_kernelIffLi64ELi8ELi128ELNS_18Fp8KVCacheDataTypeE0ELb1EEEvPT_PKS2_PKT0_S8_ifPKiSA_iPKfiiiSC_SC_iiiii,"aw",@nobits
	.sectionflags	@""
	.align	16
.nv.shared._ZN4vllm25paged_attention_v1_kernelIffLi64ELi8ELi128ELNS_18Fp8KVCacheDataTypeE0ELb1EEEvPT_PKS2_PKT0_S8_ifPKiSA_iPKfiiiSC_SC_iiiii:
	.zero		1312


//--------------------- .nv.shared._ZN4vllm25paged_attention_v1_kernelIffLi32ELi8ELi128ELNS_18Fp8KVCacheDataTypeE0ELb1EEEvPT_PKS2_PKT0_S8_ifPKiSA_iPKfiiiSC_SC_iiiii --------------------------
	.section	.nv.shared._ZN4vllm25paged_attention_v1_kernelIffLi32ELi8ELi128ELNS_18Fp8KVCacheDataTypeE0ELb1EEEvPT_PKS2_PKT0_S8_ifPKiSA_iPKfiiiSC_SC_iiiii,"aw",@nobits
	.sectionflags	@""
	.align	16
.nv.shared._ZN4vllm25paged_attention_v1_kernelIffLi32ELi8ELi128ELNS_18Fp8KVCacheDataTypeE0ELb1EEEvPT_PKS2_PKT0_S8_ifPKiSA_iPKfiiiSC_SC_iiiii:
	.zero		1184


//--------------------- .nv.constant0._ZN4vllm25paged_attention_v1_kernelI13__nv_bfloat16hLi256ELi32ELi128ELNS_18Fp8KVCacheDataTypeE2ELb0EEEvPT_PKS3_PKT0_S9_ifPKiSB_iPKfiiiSD_SD_iiiii --------------------------
	.section	.nv.constant0._ZN4vllm25paged_attention_v1_kernelI13__nv_bfloat16hLi256ELi32ELi128ELNS_18Fp8KVCacheDataTypeE2ELb0EEEvPT_PKS3_PKT0_S9_ifPKiSB_iPKfiiiSD_SD_iiiii,"a",@progbits
	.sectionflags	@""
	.align	4
.nv.constant0._ZN4vllm25paged_attention_v1_kernelI13__nv_bfloat16hLi256ELi32ELi128ELNS_18Fp8KVCacheDataTypeE2ELb0EEEvPT_PKS3_PKT0_S9_ifPKiSB_iPKfiiiSD_SD_iiiii:
	.zero		652


//--------------------- .nv.constant0._ZN4vllm25paged_attention_v1_kernelI13__nv_bfloat16hLi192ELi32ELi128ELNS_18Fp8KVCacheDataTypeE2ELb0EEEvPT_PKS3_PKT0_S9_ifPKiSB_iPKfiiiSD_SD_iiiii --------------------------
	.section	.nv.constant0._ZN4vllm25paged_attention_v1_kernelI13__nv_bfloat16hLi192ELi32ELi128ELNS_18Fp8KVCacheDataTypeE2ELb0EEEvPT_PKS3_PKT0_S9_ifPKiSB_iPKfiiiSD_SD_iiiii,"a",@progbits
	.sectionflags	@""
	.align	4
.nv.constant0._ZN4vllm25paged_attention_v1_kernelI13__nv_bfloat16hLi192ELi32ELi128ELNS_18Fp8KVCacheDataTypeE2ELb0EEEvPT_PKS3_PKT0_S9_ifPKiSB_iPKfiiiSD_SD_iiiii:
	.zero		652


//--------------------- .nv.constant0._ZN4vllm25paged_attention_v1_kernelI13__nv_bfloat16hLi128ELi32ELi128ELNS_18Fp8KVCacheDataTypeE2ELb0EEEvPT_PKS3_PKT0_S9_ifPKiSB_iPKfiiiSD_SD_iiiii --------------------------
	.section	.nv.constant0._ZN4vllm25paged_attention_v1_kernelI13__nv_bfloat16hLi128ELi32ELi128ELNS_18Fp8KVCacheDataTypeE2ELb0EEEvPT_PKS3_PKT0_S9_ifPKiSB_iPKfiiiSD_SD_iiiii,"a",@progbits
	.sectionflags	@""
	.align	4
.nv.constant0._ZN4vllm25paged_attention_v1_kernelI13__nv_bfloat16hLi128ELi32ELi128ELNS_18Fp8KVCacheDataTypeE2ELb0EEEvPT_PKS3_PKT0_S9_ifPKiSB_iPKfiiiSD_SD_iiiii:
	.zero		652


//--------------------- .nv.constant0._ZN4vllm25paged_attention_v1_kernelI13__nv_bfloat16hLi120ELi32ELi128ELNS_18Fp8KVCacheDataTypeE2ELb0EEEvPT_PKS3_PKT0_S9_ifPKiSB_iPKfiiiSD_SD_iiiii --------------------------
	.section	.nv.constant0._ZN4vllm25paged_attention_v1_kernelI13__nv_bfloat16hLi120ELi32ELi128ELNS_18Fp8KVCacheDataTypeE2ELb0EEEvPT_PKS3_PKT0_S9_ifPKiSB_iPKfiiiSD_SD_iiiii,"a",@progbits
	.sectionflags	@""
	.align	4
.nv.constant0._ZN4vllm25paged_attention_v1_kernelI13__nv_bfloat16hLi120ELi32ELi128ELNS_18Fp8KVCacheDataTypeE2ELb0EEEvPT_PKS3_PKT0_S9_ifPKiSB_iPKfiiiSD_SD_iiiii:
	.zero		652


//--------------------- .nv.constant0._ZN4vllm25paged_attention_v1_kernelI13__nv_bfloat16hLi112ELi32ELi128ELNS_18Fp8KVCacheDataTypeE2ELb0EEEvPT_PKS3_PKT0_S9_ifPKiSB_iPKfiiiSD_SD_iiiii --------------------------
	.section	.nv.constant0._ZN4vllm25paged_attention_v1_kernelI13__nv_bfloat16hLi112ELi32ELi128ELNS_18Fp8KVCacheDataTypeE2ELb0EEEvPT_PKS3_PKT0_S9_ifPKiSB_iPKfiiiSD_SD_iiiii,"a",@progbits
	.sectionflags	@""
	.align	4
.nv.constant0._ZN4vllm25paged_attention_v1_kernelI13__nv_bfloat16hLi112ELi32ELi128ELNS_18Fp8KVCacheDataTypeE2ELb0EEEvPT_PKS3_PKT0_S9_ifPKiSB_iPKfiiiSD_SD_iiiii:
	.zero		652


//--------------------- .nv.constant0._ZN4vllm25paged_attention_v1_kernelI13__nv_bfloat16hLi96ELi32ELi128ELNS_18Fp8KVCacheDataTypeE2ELb0EEEvPT_PKS3_PKT0_S9_ifPKiSB_iPKfiiiSD_SD_iiiii --------------------------
	.section	.nv.constant0._ZN4vllm25paged_attention_v1_kernelI13__nv_bfloat16hLi96ELi32ELi128ELNS_18Fp8KVCacheDataTypeE2ELb0EEEvPT_PKS3_PKT0_S9_ifPKiSB_iPKfiiiSD_SD_iiiii,"a",@progbits
	.sectionflags	@""
	.align	4
.nv.constant0._ZN4vllm25paged_attention_v1_kernelI13__nv_bfloat16hLi96ELi32ELi128ELNS_18Fp8KVCacheDataTypeE2ELb0EEEvPT_PKS3_PKT0_S9_ifPKiSB_iPKfiiiSD_SD_iiiii:
	.zero		652


//--------------------- .nv.constant0._ZN4vllm25paged_attention_v1_kernelI13__nv_bfloat16hLi80ELi32ELi128ELNS_18Fp8KVCacheDataTypeE2ELb0EEEvPT_PKS3_PKT0_S9_ifPKiSB_iPKfiiiSD_SD_iiiii --------------------------
	.section	.nv.constant0._ZN4vllm25paged_attention_v1_kernelI13__nv_bfloat16hLi80ELi32ELi128ELNS_18Fp8KVCacheDataTypeE2ELb0EEEvPT_PKS3_PKT0_S9_ifPKiSB_iPKfiiiSD_SD_iiiii,"a",@progbits
	.sectionflags	@""
	.align	4
.nv.constant0._ZN4vllm25paged_attention_v1_kernelI13__nv_bfloat16hLi80ELi32ELi128ELNS_18Fp8KVCacheDataTypeE2ELb0EEEvPT_PKS3_PKT0_S9_ifPKiSB_iPKfiiiSD_SD_iiiii:
	.zero		652


//--------------------- .nv.constant0._ZN4vllm25paged_attention_v1_kernelI13__nv_bfloat16hLi64ELi32ELi128ELNS_18Fp8KVCacheDataTypeE2ELb0EEEvPT_PKS3_PKT0_S9_ifPKiSB_iPKfiiiSD_SD_iiiii --------------------------
	.section	.nv.constant0._ZN4vllm25paged_attention_v1_kernelI13__nv_bfloat16hLi64ELi32ELi128ELNS_18Fp8KVCacheDataTypeE2ELb0EEEvPT_PKS3_PKT0_S9_ifPKiSB_iPKfiiiSD_SD_iiiii,"a",@progbits
	.sectionflags	@""
	.align	4
.nv.constant0._ZN4vllm25paged_attention_v1_kernelI13__nv_bfloat16hLi64ELi32ELi128ELNS_18Fp8KVCacheDataTypeE2ELb0EEEvPT_PKS3_PKT0_S9_ifPKiSB_iPKfiiiSD_SD_iiiii:
	.zero		652


//--------------------- .nv.constant0._ZN4vllm25paged_attention_v1_kernelI13__nv_bfloat16hLi32ELi32ELi128ELNS_18Fp8KVCacheDataTypeE2ELb0EEEvPT_PKS3_PKT0_S9_ifPKiSB_iPKfiiiSD_SD_iiiii --------------------------
	.section	.nv.constant0._ZN4vllm25paged_attention_v1_kernelI13__nv_bfloat16hLi32ELi32ELi128ELNS_18Fp8KVCacheDataTypeE2ELb0EEEvPT_PKS3_PKT0_S9_ifPKiSB_iPKfiiiSD_SD_iiiii,"a",@progbits
	.sectionflags	@""
	.align	4
.nv.constant0._ZN4vllm25paged_attention_v1_kernelI13__nv_bfloat16hLi32ELi32ELi128ELNS_18Fp8KVCacheDataTypeE2ELb0EEEvPT_PKS3_PKT0_S9_ifPKiSB_iPKfiiiSD_SD_iiiii:
	.zero		652


//--------------------- .nv.constant0._ZN4vllm25paged_attention_v1_kernelI13__nv_bfloat16hLi256ELi32ELi128ELNS_18Fp8KVCacheDataTypeE2ELb1EEEvPT_PKS3_PKT0_S9_ifPKiSB_iPKfiiiSD_SD_iiiii --------------------------
	.section	.nv.constant0._ZN4vllm25paged_attention_v1_kernelI13__nv_bfloat16hLi256ELi32ELi128ELNS_18Fp8KVCacheDataTypeE2ELb1EEEvPT_PKS3_PKT0_S9_ifPKiSB_iPKfiiiSD_SD_iiiii,"a",@progbits
	.sectionflags	@""
	.align	4
.nv.constant0._ZN4vllm25paged_attention_v1_kernelI13__nv_bfloat16hLi256ELi32ELi128ELNS_18Fp8KVCacheDataTypeE2ELb1EEEvPT_PKS3_PKT0_S9_ifPKiSB_iPKfiiiSD_SD_iiiii:
	.zero		652


//--------------------- .nv.constant0._ZN4vllm25paged_attention_v1_kernelI13__nv_bfloat16hLi192ELi32ELi128ELNS_18Fp8KVCacheDataTypeE2ELb1EEEvPT_PKS3_PKT0_S9_ifPKiSB_iPKfiiiSD_SD_iiiii --------------------------
	.section	.nv.constant0._ZN4vllm25paged_attention_v1_kernelI13__nv_bfloat16hLi192ELi32ELi128ELNS_18Fp8KVCacheDataTypeE2ELb1EEEvPT_PKS3_PKT0_S9_ifPKiSB_iPKfiiiSD_SD_iiiii,"a",@progbits
	.sectionflags	@""
	.align	4
.nv.constant0._ZN4vllm25paged_attention_v1_kernelI13__nv_bfloat16hLi192ELi32ELi128ELNS_18Fp8KVCacheDataTypeE2ELb1EEEvPT_PKS3_PKT0_S9_ifPKiSB_iPKfiiiSD_SD_iiiii:
	.zero		652


//--------------------- .nv.constant0._ZN4vllm25paged_attention_v1_kernelI13__nv_bfloat16hLi128ELi32ELi128ELNS_18Fp8KVCacheDataTypeE2ELb1EEEvPT_PKS3_PKT0_S9_ifPKiSB_iPKfiiiSD_SD_iiiii --------------------------
	.section	.nv.constant0._ZN4vllm25paged_attention_v1_kernelI13__nv_bfloat16hLi128ELi32ELi128ELNS_18Fp8KVCacheDataTypeE2ELb1EEEvPT_PKS3_PKT0_S9_ifPKiSB_iPKfiiiSD_SD_iiiii,"a",@progbits
	.sectionflags	@""
	.align	4
.nv.constant0._ZN4vllm25paged_attention_v1_kernelI13__nv_bfloat16hLi128ELi32ELi128ELNS_18Fp8KVCacheDataTypeE2ELb1EEEvPT_PKS3_PKT0_S9_ifPKiSB_iPKfiiiSD_SD_iiiii:
	.zero		652


//--------------------- .nv.constant0._ZN4vllm25paged_attention_v1_kernelI13__nv_bfloat16hLi120ELi32ELi128ELNS_18Fp8KVCacheDataTypeE2ELb1EEEvPT_PKS3_PKT0_S9_ifPKiSB_iPKfiiiSD_SD_iiiii --------------------------
	.section	.nv.constant0._ZN4vllm25paged_attention_v1_kernelI13__nv_bfloat16hLi120ELi32ELi128ELNS_18Fp8KVCacheDataTypeE2ELb1EEEvPT_PKS3_PKT0_S9_ifPKiSB_iPKfiiiSD_SD_iiiii,"a",@progbits
	.sectionflags	@""
	.align	4
.nv.constant0._ZN4vllm25paged_attention_v1_kernelI13__nv_bfloat16hLi120ELi32ELi128ELNS_18Fp8KVCacheDataTypeE2ELb1EEEvPT_PKS3_PKT0_S9_ifPKiSB_iPKfiiiSD_SD_iiiii:
	.zero		652


//--------------------- .nv.constant0._ZN4vllm25paged_attention_v1_kernelI13__nv_bfloat16hLi112ELi32ELi128ELNS_18Fp8KVCacheDataTypeE2ELb1EEEvPT_PKS3_PKT0_S9_ifPKiSB_iPKfiiiSD_SD_iiiii --------------------------
	.section	.nv.constant0._ZN4vllm25paged_attention_v1_kernelI13__nv_bfloat16hLi112ELi32ELi128ELNS_18Fp8KVCacheDataTypeE2ELb1EEEvPT_PKS3_PKT0_S9_ifPKiSB_iPKfiiiSD_SD_iiiii,"a",@progbits
	.sectionflags	@""
	.align	4
.nv.constant0._ZN4vllm25paged_attention_v1_kernelI13__nv_bfloat16hLi112ELi32ELi128ELNS_18Fp8KVCacheDataTypeE2ELb1EEEvPT_PKS3_PKT0_S9_ifPKiSB_iPKfiiiSD_SD_iiiii:
	.zero		652


//--------------------- .nv.constant0._ZN4vllm25paged_attention_v1_kernelI13__nv_bfloat16hLi96ELi32ELi128ELNS_18Fp8KVCacheDataTypeE2ELb1EEEvPT_PKS3_PKT0_S9_ifPKiSB_iPKfiiiSD_SD_iiiii --------------------------
	.section	.nv.constant0._ZN4vllm25paged_attention_v1_kernelI13__nv_bfloat16hLi96ELi32ELi128ELNS_18Fp8KVCacheDataTypeE2ELb1EEEvPT_PKS3_PKT0_S9_ifPKiSB_iPKfiiiSD_SD_iiiii,"a",@progbits
	.sectionflags	@""
	.align	4
.nv.constant0._ZN4vllm25paged_attention_v1_kernelI13__nv_bfloat16hLi96ELi32ELi128ELNS_18Fp8KVCacheDataTypeE2ELb1EEEvPT_PKS3_PKT0_S9_ifPKiSB_iPKfiiiSD_SD_iiiii:
	.zero		652


//--------------------- .nv.constant0._ZN4vllm25paged_attention_v1_kernelI13__nv_bfloat16hLi80ELi32ELi128ELNS_18Fp8KVCacheDataTypeE2ELb1EEEvPT_PKS3_PKT0_S9_ifPKiSB_iPKfiiiSD_SD_iiiii --------------------------
	.section	.nv.constant0._ZN4vllm25paged_attention_v1_kernelI13__nv_bfloat16hLi80ELi32ELi128ELNS_18Fp8KVCacheDataTypeE2ELb1EEEvPT_PKS3_PKT0_S9_ifPKiSB_iPKfiiiSD_SD_iiiii,"a",@progbits
	.sectionflags	@""
	.align	4
.nv.constant0._ZN4vllm25paged_attention_v1_kernelI13__nv_bfloat16hLi80ELi32ELi128ELNS_18Fp8KVCacheDataTypeE2ELb1EEEvPT_PKS3_PKT0_S9_ifPKiSB_iPKfiiiSD_SD_iiiii:
	.zero		652


//--------------------- .nv.constant0._ZN4vllm25paged_attention_v1_kernelI13__nv_bfloat16hLi64ELi32ELi128ELNS_18Fp8KVCacheDataTypeE2ELb1EEEvPT_PKS3_PKT0_S9_ifPKiSB_iPKfiiiSD_SD_iiiii --------------------------
	.section	.nv.constant0._ZN4vllm25paged_attention_v1_kernelI13__nv_bfloat16hLi64ELi32ELi128ELNS_18Fp8KVCacheDataTypeE2ELb1EEEvPT_PKS3_PKT0_S9_ifPKiSB_iPKfiiiSD_SD_iiiii,"a",@progbits
	.sectionflags	@""
	.align	4
.nv.constant0._ZN4vllm25paged_attention_v1_kernelI13__nv_bfloat16hLi64ELi32ELi128ELNS_18Fp8KVCacheDataTypeE2ELb1EEEvPT_PKS3_PKT0_S9_ifPKiSB_iPKfiiiSD_SD_iiiii:
	.zero		652


//--------------------- .nv.constant0._ZN4vllm25paged_attention_v1_kernelI13__nv_bfloat16hLi32ELi32ELi128ELNS_18Fp8KVCacheDataTypeE2ELb1EEEvPT_PKS3_PKT0_S9_ifPKiSB_iPKfiiiSD_SD_iiiii --------------------------
	.section	.nv.constant0._ZN4vllm25paged_attention_v1_kernelI13__nv_bfloat16hLi32ELi32ELi128ELNS_18Fp8KVCacheDataTypeE2ELb1EEEvPT_PKS3_PKT0_S9_ifPKiSB_iPKfiiiSD_SD_iiiii,"a",@progbits
	.sectionflags	@""
	.align	4
.nv.constant0._ZN4vllm25paged_attention_v1_kernelI13__nv_bfloat16hLi32ELi32ELi128ELNS_18Fp8KVCacheDataTypeE2ELb1EEEvPT_PKS3_PKT0_S9_ifPKiSB_iPKfiiiSD_SD_iiiii:
	.zero		652


//--------------------- .nv.constant0._ZN4vllm25paged_attention_v1_kernelI13__nv_bfloat16hLi256ELi16ELi128ELNS_18Fp8KVCacheDataTypeE2ELb0EEEvPT_PKS3_PKT0_S9_ifPKiSB_iPKfiiiSD_SD_iiiii --------------------------
	.section	.nv.constant0._ZN4vllm25paged_attention_v1_kernelI13__nv_bfloat16hLi256ELi16ELi128ELNS_18Fp8KVCacheDataTypeE2ELb0EEEvPT_PKS3_PKT0_S9_ifPKiSB_iPKfiiiSD_SD_iiiii,"a",@progbits
	.sectionflags	@""
	.align	4
.nv.constant0._ZN4vllm25paged_attention_v1_kernelI13__nv_bfloat16hLi256ELi16ELi128ELNS_18Fp8KVCacheDataTypeE2ELb0EEEvPT_PKS3_PKT0_S9_ifPKiSB_iPKfiiiSD_SD_iiiii:
	.zero		652


//--------------------- .nv.constant0._ZN4vllm25paged_attention_v1_kernelI13__nv_bfloat16hLi192ELi16ELi128ELNS_18Fp8KVCacheDataTypeE2ELb0EEEvPT_PKS3_PKT0_S9_ifPKiSB_iPKfiiiSD_SD_iiiii --------------------------
	.section	.nv.constant0._ZN4vllm25paged_attention_v1_kernelI13__nv_bfloat16hLi192ELi16ELi128ELNS_18Fp8KVCacheDataTypeE2ELb0EEEvPT_PKS3_PKT0_S9_ifPKiSB_iPKfiiiSD_SD_iiiii,"a",@progbits
	.sectionflags	@""
	.align	4
.nv.constant0._ZN4vllm25paged_attention_v1_kernelI13__nv_bfloat16hLi192ELi16ELi128ELNS_18Fp8KVCacheDataTypeE2ELb0EEEvPT_PKS3_PKT0_S9_ifPKiSB_iPKfiiiSD_SD_iiiii:
	.zero		652


//--------------------- .nv.constant0._ZN4vllm25paged_attention_v1_kernelI13__nv_bfloat16hLi128ELi16ELi128ELNS_18Fp8KVCacheDataTypeE2ELb0EEEvPT_PKS3_PKT0_S9_ifPKiSB_iPKfiiiSD_SD_iiiii --------------------------
	.section	.nv.constant0._ZN4vllm25paged_attention_v1_kernelI13__nv_bfloat16hLi128ELi16ELi128ELNS_18Fp8KVCacheDataTypeE2ELb0EEEvPT_PKS3_PKT0_S9_ifPKiSB_iPKfiiiSD_SD_iiiii,"a",@progbits
	.sectionflags	@""
	.align	4
.nv.constant0._ZN4vllm25paged_attention_v1_kernelI13__nv_bfloat16hLi128ELi16ELi128ELNS_18Fp8KVCacheDataTypeE2ELb0EEEvPT_PKS3_PKT0_S9_ifPKiSB_iPKfiiiSD_SD_iiiii:
	.zero		652


//--------------------- .nv.constant0._ZN4vllm25paged_attention_v1_kernelI13__nv_bfloat16hLi120ELi16ELi128ELNS_18Fp8KVCacheDataTypeE2ELb0EEEvPT_PKS3_PKT0_S9_ifPKiSB_iPKfiiiSD_SD_iiiii --------------------------
	.section	.nv.constant0._ZN4vllm25paged_attention_v1_kernelI13__nv_bfloat16hLi120ELi16ELi128ELNS_18Fp8KVCacheDataTypeE2ELb0EEEvPT_PKS3_PKT0_S9_ifPKiSB_iPKfiiiSD_SD_iiiii,"a",@progbits
	.sectionflags	@""
	.align	4
.nv.constant0._ZN4vllm25paged_attention_v1_kernelI13__nv_bfloat16hLi120ELi16ELi128ELNS_18Fp8KVCacheDataTypeE2ELb0EEEvPT_PKS3_PKT0_S9_ifPKiSB_iPKfiiiSD_SD_iiiii:
	.zero		652


//--------------------- .nv.constant0._ZN4vllm25paged_attention_v1_kernelI13__nv_bfloat16hLi112ELi16ELi128ELNS_18Fp8KVCacheDataTypeE2ELb0EEEvPT_PKS3_PKT0_S9_ifPKiSB_iPKfiiiSD_SD_iiiii --------------------------
	.section	.nv.constant0._ZN4vllm25paged_attention_v1_kernelI13__nv_bfloat16hLi112ELi16ELi128ELNS_18Fp8KVCacheDataTypeE2ELb0EEEvPT_PKS3_PKT0_S9_ifPKiSB_iPKfiiiSD_SD_iiiii,"a",@progbits
	.sectionflags	@""
	.align	4
.nv.constant0._ZN4vllm25paged_attention_v1_kernelI13__nv_bfloat16hLi112ELi16ELi128ELNS_18Fp8KVCacheDataTypeE2ELb0EEEvPT_PKS3_PKT0_S9_ifPKiSB_iPKfiiiSD_SD_iiiii:
	.zero		652


//--------------------- .nv.constant0._ZN4vllm25paged_attention_v1_kernelI13__nv_bfloat16hLi96ELi16ELi128ELNS_18Fp8KVCacheDataTypeE2ELb0EEEvPT_PKS3_PKT0_S9_ifPKiSB_iPKfiiiSD_SD_iiiii --------------------------
	.section	.nv.constant0._ZN4vllm25paged_attention_v1_kernelI13__nv_bfloat16hLi96ELi16ELi128ELNS_18Fp8KVCacheDataTypeE2ELb0EEEvPT_PKS3_PKT0_S9_ifPKiSB_iPKfiiiSD_SD_iiiii,"a",@progbits
	.sectionflags	@""
	.align	4
.nv.constant0._ZN4vllm25paged_attention_v1_kernelI13__nv_bfloat16hLi96ELi16ELi128ELNS_18Fp8KVCacheDataTypeE2ELb0EEEvPT_PKS3_PKT0_S9_ifPKiSB_iPKfiiiSD_SD_iiiii:
	.zero		652


//--------------------- .nv.constant0._ZN4vllm25paged_attention_v1_kernelI13__nv_bfloat16hLi80ELi16ELi128ELNS_18Fp8KVCacheDataTypeE2ELb0EEEvPT_PKS3_PKT0_S9_ifPKiSB_iPKfiiiSD_SD_iiiii --------------------------
	.section	.nv.constant0._ZN4vllm25paged_attention_v1_kernelI13__nv_bfloat16hLi80ELi16ELi128ELNS_18Fp8KVCacheDataTypeE2ELb0EEEvPT_PKS3_PKT0_S9_ifPKiSB_iPKfiiiSD_SD_iiiii,"a",@progbits
	.sectionflags	@""
	.align	4
.nv.constant0._ZN4vllm25paged_attention_v1_kernelI13__nv_bfloat16hLi80ELi16ELi128ELNS_18Fp8KVCacheDataTypeE2ELb0EEEvPT_PKS3_PKT0_S9_ifPKiSB_iPKfiiiSD_SD_iiiii:
	.zero		652


//--------------------- .nv.constant0._ZN4vllm25paged_attention_v1_kernelI13__nv_bfloat16hLi64ELi16ELi128ELNS_18Fp8KVCacheDataTypeE2ELb0EEEvPT_PKS3_PKT0_S9_ifPKiSB_iPKfiiiSD_SD_iiiii --------------------------
	.section	.nv.constant0._ZN4vllm25paged_attention_v1_kernelI13__nv_bfloat16hLi64ELi16ELi128ELNS_18Fp8KVCacheDataTypeE2ELb0EEEvPT_PKS3_PKT0_S9_ifPKiSB_iPKfiiiSD_SD_iiiii,"a",@progbits
	.sectionflags	@""
	.align	4
.nv.constant0._ZN4vllm25paged_attention_v1_kernelI13__nv_bfloat16hLi64ELi16ELi128ELNS_18Fp8KVCacheDataTypeE2ELb0EEEvPT_PKS3_PKT0_S9_ifPKiSB_iPKfiiiSD_SD_iiiii:
	.zero		652


//--------------------- .nv.constant0._ZN4vllm25paged_attention_v1_kernelI13__nv_bfloat16hLi32ELi16ELi128ELNS_18Fp8KVCacheDataTypeE2ELb0EEEvPT_PKS3_PKT0_S9_ifPKiSB_iPKfiiiSD_SD_iiiii --------------------------
	.section	.nv.constant0._ZN4vllm25paged_attention_v1_kernelI13__nv_bfloat16hLi32ELi16ELi128ELNS_18Fp8KVCacheDataTypeE2ELb0EEEvPT_PKS3_PKT0_S9_ifPKiSB_iPKfiiiSD_SD_iiiii,"a",@progbits
	.sectionflags	@""
	.align	4
.nv.constant0._ZN4vllm25paged_attention_v1_kernelI13__nv_bfloat16hLi32ELi16ELi128ELNS_18Fp8KVCacheDataTypeE2ELb0EEEvPT_PKS3_PKT0_S9_ifPKiSB_iPKfiiiSD_SD_iiiii:
	.zero		652


//--------------------- .nv.constant0._ZN4vllm25paged_attention_v1_kernelI13__nv_bfloat16hLi256ELi16ELi128ELNS_18Fp8KVCacheDataTypeE2ELb1EEEvPT_PKS3_PKT0_S9_ifPKiSB_iPKfiiiSD_SD_iiiii --------------------------
	.section	.nv.constant0._ZN4vllm25paged_attention_v1_kernelI13__nv_bfloat16hLi256ELi16ELi128ELNS_18Fp8KVCacheDataTypeE2ELb1EEEvPT_PKS3_PKT0_S9_ifPKiSB_iPKfiiiSD_SD_iiiii,"a",@progbits
	.sectionflags	@""
	.align	4
.nv.constant0._ZN4vllm25paged_attention_v1_kernelI13__nv_bfloat16hLi256ELi16ELi128ELNS_18Fp8KVCacheDataTypeE2ELb1EEEvPT_PKS3_PKT0_S9_ifPKiSB_iPKfiiiSD_SD_iiiii:
	.zero		652


//--------------------- .nv.constant0._ZN4vllm25paged_attention_v1_kernelI13__nv_bfloat16hLi192ELi16ELi128ELNS_18Fp8KVCacheDataTypeE2ELb1EEEvPT_PKS3_PKT0_S9_ifPKiSB_iPKfiiiSD_SD_iiiii --------------------------
	.section	.nv.constant0._ZN4vllm25paged_attention_v1_kernelI13__nv_bfloat16hLi192ELi16ELi128ELNS_18Fp8KVCacheDataTypeE2ELb1EEEvPT_PKS3_PKT0_S9_ifPKiSB_iPKfiiiSD_SD_iiiii,"a",@progbits
	.sectionflags	@""
	.align	4
.nv.constant0._ZN4vllm25paged_attention_v1_kernelI13__nv_bfloat16hLi192ELi16ELi128ELNS_18Fp8KVCacheDataTypeE2ELb1EEEvPT_PKS3_PKT0_S9_ifPKiSB_iPKfiiiSD_SD_iiiii:
	.zero		652


//--------------------- .nv.constant0._ZN4vllm25paged_attention_v1_kernelI13__nv_bfloat16hLi128ELi16ELi128ELNS_18Fp8KVCacheDataTypeE2ELb1EEEvPT_PKS3_PKT0_S9_ifPKiSB_iPKfiiiSD_SD_iiiii --------------------------
	.section	.nv.constant0._ZN4vllm25paged_attention_v1_kernelI13__nv_bfloat16hLi128ELi16ELi128ELNS_18Fp8KVCacheDataTypeE2ELb1EEEvPT_PKS3_PKT0_S9_ifPKiSB_iPKfiiiSD_SD_iiiii,"a",@progbits
	.sectionflags	@""
	.align	4
.nv.constant0._ZN4vllm25paged_attention_v1_kernelI13__nv_bfloat16hLi128ELi16ELi128ELNS_18Fp8KVCacheDataTypeE2ELb1EEEvPT_PKS3_PKT0_S9_ifPKiSB_iPKfiiiSD_SD_iiiii:
	.zero		652


//--------------------- .nv.constant0._ZN4vllm25paged_attention_v1_kernelI13__nv_bfloat16hLi120ELi16ELi128ELNS_18Fp8KVCacheDataTypeE2ELb1EEEvPT_PKS3_PKT0_S9_ifPKiSB_iPKfiiiSD_SD_iiiii --------------------------
	.section	.nv.constant0._ZN4vllm25paged_attention_v1_kernelI13__nv_bfloat16hLi120ELi16ELi128ELNS_18Fp8KVCacheDataTypeE2ELb1EEEvPT_PKS3_PKT0_S9_ifPKiSB_iPKfiiiSD_SD_iiiii,"a",@progbits
	.sectionflags	@""
	.align	4
.nv.constant0._ZN4vllm25paged_attention_v1_kernelI13__nv_bfloat16hLi120ELi16ELi128ELNS_18Fp8KVCacheDataTypeE2ELb1EEEvPT_PKS3_PKT0_S9_ifPKiSB_iPKfiiiSD_SD_iiiii:
	.zero		652


//--------------------- .nv.constant0._ZN4vllm25paged_attention_v1_kernelI13__nv_bfloat16hLi112ELi16ELi128ELNS_18Fp8KVCacheDataTypeE2ELb1EEEvPT_PKS3_PKT0_S9_ifPKiSB_iPKfiiiSD_SD_iiiii --------------------------
	.section	.nv.constant0._ZN4vllm25paged_attention_v1_kernelI13__nv_bfloat16hLi112ELi16ELi128ELNS_18Fp8KVCacheDataTypeE2ELb1EEEvPT_PKS3_PKT0_S9_ifPKiSB_iPKfiiiSD_SD_iiiii,"a",@progbits
	.sectionflags	@""
	.align	4
.nv.constant0._ZN4vllm25paged_attention_v1_kernelI13__nv_bfloat16hLi112ELi16ELi128ELNS_18Fp8KVCacheDataTypeE2ELb1EEEvPT_PKS3_PKT0_S9_ifPKiSB_iPKfiiiSD_SD_iiiii:
	.zero		652


//--------------------- .nv.constant0._ZN4vllm25paged_attention_v1_kernelI13__nv_bfloat16hLi96ELi16ELi128ELNS_18Fp8KVCacheDataTypeE2ELb1EEEvPT_PKS3_PKT0_S9_ifPKiSB_iPKfiiiSD_SD_iiiii --------------------------
	.section	.nv.constant0._ZN4vllm25paged_attention_v1_kernelI13__nv_bfloat16hLi96ELi16ELi128ELNS_18Fp8KVCacheDataTypeE2ELb1EEEvPT_PKS3_PKT0_S9_ifPKiSB_iPKfiiiSD_SD_iiiii,"a",@progbits
	.sectionflags	@""
	.align	4
.nv.constant0._ZN4vllm25paged_attention_v1_kernelI13__nv_bfloat16hLi96ELi16ELi128ELNS_18Fp8KVCacheDataTypeE2ELb1EEEvPT_PKS3_PKT0_S9_ifPKiSB_iPKfiiiSD_SD_iiiii:
	.zero		652


//--------------------- .nv.constant0._ZN4vllm25paged_attention_v1_kernelI13__nv_bfloat16hLi80ELi16ELi128ELNS_18Fp8KVCacheDataTypeE2ELb1EEEvPT_PKS3_PKT0_S9_ifPKiSB_iPKfiiiSD_SD_iiiii --------------------------
	.section	.nv.constant0._ZN4vllm25paged_attention_v1_kernelI13__nv_bfloat16hLi80ELi16ELi128ELNS_18Fp8KVCacheDataTypeE2ELb1EEEvPT_PKS3_PKT0_S9_ifPKiSB_iPKfiiiSD_SD_iiiii,"a",@progbits
	.sectionflags	@""
	.align	4
.nv.constant0._ZN4vllm25paged_attention_v1_kernelI13__nv_bfloat16hLi80ELi16ELi128ELNS_18Fp8KVCacheDataTypeE2ELb1EEEvPT_PKS3_PKT0_S9_ifPKiSB_iPKfiiiSD_SD_iiiii:
	.zero		652


//--------------------- .nv.constant0._ZN4vllm25paged_attention_v1_kernelI13__nv_bfloat16hLi64ELi16ELi128ELNS_18Fp8KVCacheDataTypeE2ELb1EEEvPT_PKS3_PKT0_S9_ifPKiSB_iPKfiiiSD_SD_iiiii --------------------------
	.section	.nv.constant0._ZN4vllm25paged_attention_v1_kernelI13__nv_bfloat16hLi64ELi16ELi128ELNS_18Fp8KVCacheDataTypeE2ELb1EEEvPT_PKS3_PKT0_S9_ifPKiSB_iPKfiiiSD_SD_iiiii,"a",@progbits
	.sectionflags	@""
	.align	4
.nv.constant0._ZN4vllm25paged_attention_v1_kernelI13__nv_bfloat16hLi64ELi16ELi128ELNS_18Fp8KVCacheDataTypeE2ELb1EEEvPT_PKS3_PKT0_S9_ifPKiSB_iPKfiiiSD_SD_iiiii:
	.zero		652


//--------------------- .nv.constant0._ZN4vllm25paged_attention_v1_kernelI13__nv_bfloat16hLi32ELi16ELi128ELNS_18Fp8KVCacheDataTypeE2ELb1EEEvPT_PKS3_PKT0_S9_ifPKiSB_iPKfiiiSD_SD_iiiii --------------------------
	.section	.nv.constant0._ZN4vllm25paged_attention_v1_kernelI13__nv_bfloat16hLi32ELi16ELi128ELNS_18Fp8KVCacheDataTypeE2ELb1EEEvPT_PKS3_PKT0_S9_ifPKiSB_iPKfiiiSD_SD_iiiii,"a",@progbits
	.sectionflags	@""
	.align	4
.nv.constant0._ZN4vllm25paged_attention_v1_kernelI13__nv_bfloat16hLi32ELi16ELi128ELNS_18Fp8KVCacheDataTypeE2ELb1EEEvPT_PKS3_PKT0_S9_ifPKiSB_iPKfiiiSD_SD_iiiii:
	.zero		652


//--------------------- .nv.constant0._ZN4vllm25paged_attention_v1_kernelI13__nv_bfloat16hLi256ELi8ELi128ELNS_18Fp8KVCacheDataTypeE2ELb0EEEvPT_PKS3_PKT0_S9_ifPKiSB_iPKfiiiSD_SD_iiiii --------------------------
	.section	.nv.constant0._ZN4vllm25paged_attention_v1_kernelI13__nv_bfloat16hLi256ELi8ELi128ELNS_18Fp8KVCacheDataTypeE2ELb0EEEvPT_PKS3_PKT0_S9_ifPKiSB_iPKfiiiSD_SD_iiiii,"a",@progbits
	.sectionflags	@""
	.align	4
.nv.constant0._ZN4vllm25paged_attention_v1_kernelI13__nv_bfloat16hLi256ELi8ELi128ELNS_18Fp8KVCacheDataTypeE2ELb0EEEvPT_PKS3_PKT0_S9_ifPKiSB_iPKfiiiSD_SD_iiiii:
	.zero		652


//--------------------- .nv.constant0._ZN4vllm25paged_attention_v1_kernelI13__nv_bfloat16hLi192ELi8ELi128ELNS_18Fp8KVCacheDataTypeE2ELb0EEEvPT_PKS3_PKT0_S9_ifPKiSB_iPKfiiiSD_SD_iiiii --------------------------
	.section	.nv.constant0._ZN4vllm25paged_attention_v1_kernelI13__nv_bfloat16hLi192ELi8ELi128ELNS_18Fp8KVCacheDataTypeE2ELb0EEEvPT_PKS3_PKT0_S9_ifPKiSB_iPKfiiiSD_SD_iiiii,"a",@progbits
	.sectionflags	@""
	.align	4
.nv.constant0._ZN4vllm25paged_attention_v1_kernelI13__nv_bfloat16hLi192ELi8ELi128ELNS_18Fp8KVCacheDataTypeE2ELb0EEEvPT_PKS3_PKT0_S9_ifPKiSB_iPKfiiiSD_SD_iiiii:
	.zero		652


//--------------------- .nv.constant0._ZN4vllm25paged_attention_v1_kernelI13__nv_bfloat16hLi128ELi8ELi128ELNS_18Fp8KVCacheDataTypeE2ELb0EEEvPT_PKS3_PKT0_S9_ifPKiSB_iPKfiiiSD_SD_iiiii --------------------------
	.section	.nv.constant0._ZN4vllm25paged_attention_v1_kernelI13__nv_bfloat16hLi128ELi8ELi128ELNS_18Fp8KVCacheDataTypeE2ELb0EEEvPT_PKS3_PKT0_S9_ifPKiSB_iPKfiiiSD_SD_iiiii,"a",@progbits
	.sectionflags	@""
	.align	4
.nv.constant0._ZN4vllm25paged_attention_v1_kernelI13__nv_bfloat16hLi128ELi8ELi128ELNS_18Fp8KVCacheDataTypeE2ELb0EEEvPT_PKS3_PKT0_S9_ifPKiSB_iPKfiiiSD_SD_iiiii:
	.zero		652


//--------------------- .nv.constant0._ZN4vllm25paged_attention_v1_kernelI13__nv_bfloat16hLi120ELi8ELi128ELNS_18Fp8KVCacheDataTypeE2ELb0EEEvPT_PKS3_PKT0_S9_ifPKiSB_iPKfiiiSD_SD_iiiii --------------------------
	.section	.nv.constant0._ZN4vllm25paged_attention_v1_kernelI13__nv_bfloat16hLi120ELi8ELi128ELNS_18Fp8KVCacheDataTypeE2ELb0EEEvPT_PKS3_PKT0_S9_ifPKiSB_iPKfiiiSD_SD_iiiii,"a",@progbits
	.sectionflags	@""
	.align	4
.nv.constant0._ZN4vllm25paged_attention_v1_kernelI13__nv_bfloat16hLi120ELi8ELi128ELNS_18Fp8KVCacheDataTypeE2ELb0EEEvPT_PKS3_PKT0_S9_ifPKiSB_iPKfiiiSD_SD_iiiii:
	.zero		652


//--------------------- .nv.constant0._ZN4vllm25paged_attention_v1_kernelI13__nv_bfloat16hLi112ELi8ELi128ELNS_18Fp8KVCacheDataTypeE2ELb0EEEvPT_PKS3_PKT0_S9_ifPKiSB_iPKfiiiSD_SD_iiiii --------------------------
	.section	.nv.constant0._ZN4vllm25paged_attention_v1_kernelI13__nv_bfloat16hLi112ELi8ELi128ELNS_18Fp8KVCacheDataTypeE2ELb0EEEvPT_PKS3_PKT0_S9_ifPKiSB_iPKfiiiSD_SD_iiiii,"a",@progbits
	.sectionflags	@""
	.align	4
.nv.constant0._ZN4vllm25paged_attention_v1_kernelI13__nv_bfloat16hLi112ELi8ELi128ELNS_18Fp8KVCacheDataTypeE2ELb0EEEvPT_PKS3_PKT0_S9_ifPKiSB_iPKfiiiSD_SD_iiiii:
	.zero		652


//--------------------- .nv.constant0._ZN4vllm25paged_attention_v1_kernelI13__nv_bfloat16hLi96ELi8ELi128ELNS_18Fp8KVCacheDataTypeE2ELb0EEEvPT_PKS3_PKT0_S9_ifPKiSB_iPKfiiiSD_SD_iiiii --------------------------
	.section	.nv.constant0._ZN4vllm25paged_attention_v1_kernelI13__nv_bfloat16hLi96ELi8ELi128ELNS_18Fp8KVCacheDataTypeE2ELb0EEEvPT_PKS3_PKT0_S9_ifPKiSB_iPKfiiiSD_SD_iiiii,"a",@progbits
	.sectionflags	@""
	.align	4
.nv.constant0._ZN4vllm25paged_attention_v1_kernelI13__nv_bfloat16hLi96ELi8ELi128ELNS_18Fp8KVCacheDataTypeE2ELb0EEEvPT_PKS3_PKT0_S9_ifPKiSB_iPKfiiiSD_SD_iiiii:
	.zero		652


//--------------------- .nv.constant0._ZN4vllm25paged_attention_v1_kernelI13__nv_bfloat16hLi80ELi8ELi128ELNS_18Fp8KVCacheDataTypeE2ELb0EEEvPT_PKS3_PKT0_S9_ifPKiSB_iPKfiiiSD_SD_iiiii --------------------------
	.section	.nv.constant0._ZN4vllm25paged_attention_v1_kernelI13__nv_bfloat16hLi80ELi8ELi128ELNS_18Fp8KVCacheDataTypeE2ELb0EEEvPT_PKS3_PKT0_S9_ifPKiSB_iPKfiiiSD_SD_iiiii,"a",@progbits
	.sectionflags	@""
	.align	4
.nv.constant0._ZN4vllm25paged_attention_v1_kernelI13__nv_bfloat16hLi80ELi8ELi128ELNS_18Fp8KVCacheDataTypeE2ELb0EEEvPT_PKS3_PKT0_S9_ifPKiSB_iPKfiiiSD_SD_iiiii:
	.zero		652


//--------------------- .nv.constant0._ZN4vllm25paged_attention_v1_kernelI13__nv_bfloat16hLi64ELi8ELi128ELNS_18Fp8KVCacheDataTypeE2ELb0EEEvPT_PKS3_PKT0_S9_ifPKiSB_iPKfiiiSD_SD_iiiii --------------------------
	.section	.nv.constant0._ZN4vllm25paged_attention_v1_kernelI13__nv_bfloat16hLi64ELi8ELi128ELNS_18Fp8KVCacheDataTypeE2ELb0EEEvPT_PKS3_PKT0_S9_ifPKiSB_iPKfiiiSD_SD_iiiii,"a",@progbits
	.sectionflags	@""
	.align	4
.nv.constant0._ZN4vllm25paged_attention_v1_kernelI13__nv_bfloat16hLi64ELi8ELi128ELNS_18Fp8KVCacheDataTypeE2ELb0EEEvPT_PKS3_PKT0_S9_ifPKiSB_iPKfiiiSD_SD_iiiii:
	.zero		652


//--------------------- .nv.constant0._ZN4vllm25paged_attention_v1_kernelI13__nv_bfloat16hLi32ELi8ELi128ELNS_18Fp8KVCacheDataTypeE2ELb0EEEvPT_PKS3_PKT0_S9_ifPKiSB_iPKfiiiSD_SD_iiiii --------------------------
	.section	.nv.constant0._ZN4vllm25paged_attention_v1_kernelI13__nv_bfloat16hLi32ELi8ELi128ELNS_18Fp8KVCacheDataTypeE2ELb0EEEvPT_PKS3_PKT0_S9_ifPKiSB_iPKfiiiSD_SD_iiiii,"a",@progbits
	.sectionflags	@""
	.align	4
.nv.constant0._ZN4vllm25paged_attention_v1_kernelI13__nv_bfloat16hLi32ELi8ELi128ELNS_18Fp8KVCacheDataTypeE2ELb0EEEvPT_PKS3_PKT0_S9_ifPKiSB_iPKfiiiSD_SD_iiiii:
	.zero		652


//--------------------- .nv.constant0._ZN4vllm25paged_attention_v1_kernelI13__nv_bfloat16hLi256ELi8ELi128ELNS_18Fp8KVCacheDataTypeE2ELb1EEEvPT_PKS3_PKT0_S9_ifPKiSB_iPKfiiiSD_SD_iiiii --------------------------
	.section	.nv.constant0._ZN4vllm25paged_attention_v1_kernelI13__nv_bfloat16hLi256ELi8ELi128ELNS_18Fp8KVCacheDataTypeE2ELb1EEEvPT_PKS3_PKT0_S9_ifPKiSB_iPKfiiiSD_SD_iiiii,"a",@progbits
	.sectionflags	@""
	.align	4
.nv.constant0._ZN4vllm25paged_attention_v1_kernelI13__nv_bfloat16hLi256ELi8ELi128ELNS_18Fp8KVCacheDataTypeE2ELb1EEEvPT_PKS3_PKT0_S9_ifPKiSB_iPKfiiiSD_SD_iiiii:
	.zero		652


//--------------------- .nv.constant0._ZN4vllm25paged_attention_v1_kernelI13__nv_bfloat16hLi192ELi8ELi128ELNS_18Fp8KVCacheDataTypeE2ELb1EEEvPT_PKS3_PKT0_S9_ifPKiSB_iPKfiiiSD_SD_iiiii --------------------------
	.section	.nv.constant0._ZN4vllm25paged_attention_v1_kernelI13__nv_bfloat16hLi192ELi8ELi128ELNS_18Fp8KVCacheDataTypeE2ELb1EEEvPT_PKS3_PKT0_S9_ifPKiSB_iPKfiiiSD_SD_iiiii,"a",@progbits
	.sectionflags	@""
	.align	4
.nv.constant0._ZN4vllm25paged_attention_v1_kernelI13__nv_bfloat16hLi192ELi8ELi128ELNS_18Fp8KVCacheDataTypeE2ELb1EEEvPT_PKS3_PKT0_S9_ifPKiSB_iPKfiiiSD_SD_iiiii:
	.zero		652


//--------------------- .nv.constant0._ZN4vllm25paged_attention_v1_kernelI13__nv_bfloat16hLi128ELi8ELi128ELNS_18Fp8KVCacheDataTypeE2ELb1EEEvPT_PKS3_PKT0_S9_ifPKiSB_iPKfiiiSD_SD_iiiii --------------------------
	.section	.nv.constant0._ZN4vllm25paged_attention_v1_kernelI13__nv_bfloat16hLi128ELi8ELi128ELNS_18Fp8KVCacheDataTypeE2ELb1EEEvPT_PKS3_PKT0_S9_ifPKiSB_iPKfiiiSD_SD_iiiii,"a",@progbits
	.sectionflags	@""
	.align	4
.nv.constant0._ZN4vllm25paged_attention_v1_kernelI13__nv_bfloat16hLi128ELi8ELi128ELNS_18Fp8KVCacheDataTypeE2ELb1EEEvPT_PKS3_PKT0_S9_ifPKiSB_iPKfiiiSD_SD_iiiii:
	.zero		652


//--------------------- .nv.constant0._ZN4vllm25paged_attention_v1_kernelI13__nv_bfloat16hLi120ELi8ELi128ELNS_18Fp8KVCacheDataTypeE2ELb1EEEvPT_PKS3_PKT0_S9_ifPKiSB_iPKfiiiSD_SD_iiiii --------------------------
	.section	.nv.constant0._ZN4vllm25paged_attention_v1_kernelI13__nv_bfloat16hLi120ELi8ELi128ELNS_18Fp8KVCacheDataTypeE2ELb1EEEvPT_PKS3_PKT0_S9_ifPKiSB_iPKfiiiSD_SD_iiiii,"a",@progbits
	.sectionflags	@""
	.align	4
.nv.constant0._ZN4vllm25paged_attention_v1_kernelI13__nv_bfloat16hLi120ELi8ELi128ELNS_18Fp8KVCacheDataTypeE2ELb1EEEvPT_PKS3_PKT0_S9_ifPKiSB_iPKfiiiSD_SD_iiiii:
	.zero		652


//--------------------- .nv.constant0._ZN4vllm25paged_attention_v1_kernelI13__nv_bfloat16hLi112ELi8ELi128ELNS_18Fp8KVCacheDataTypeE2ELb1EEEvPT_PKS3_PKT0_S9_ifPKiSB_iPKfiiiSD_SD_iiiii --------------------------
	.section	.nv.constant0._ZN4vllm25paged_attention_v1_kernelI13__nv_bfloat16hLi112ELi8ELi128ELNS_18Fp8KVCacheDataTypeE2ELb1EEEvPT_PKS3_PKT0_S9_ifPKiSB_iPKfiiiSD_SD_iiiii,"a",@progbits
	.sectionflags	@""
	.align	4
.nv.constant0._ZN4vllm25paged_attention_v1_kernelI13__nv_bfloat16hLi112ELi8ELi128ELNS_18Fp8KVCacheDataTypeE2ELb1EEEvPT_PKS3_PKT0_S9_ifPKiSB_iPKfiiiSD_SD_iiiii:
	.zero		652


//--------------------- .nv.constant0._ZN4vllm25paged_attention_v1_kernelI13__nv_bfloat16hLi96ELi8ELi128ELNS_18Fp8KVCacheDataTypeE2ELb1EEEvPT_PKS3_PKT0_S9_ifPKiSB_iPKfiiiSD_SD_iiiii --------------------------
	.section	.nv.constant0._ZN4vllm25paged_attention_v1_kernelI13__nv_bfloat16hLi96ELi8ELi128ELNS_18Fp8KVCacheDataTypeE2ELb1EEEvPT_PKS3_PKT0_S9_ifPKiSB_iPKfiiiSD_SD_iiiii,"a",@progbits
	.sectionflags	@""
	.align	4
.nv.constant0._ZN4vllm25paged_attention_v1_kernelI13__nv_bfloat16hLi96ELi8ELi128ELNS_18Fp8KVCacheDataTypeE2ELb1EEEvPT_PKS3_PKT0_S9_ifPKiSB_iPKfiiiSD_SD_iiiii:
	.zero		652


//--------------------- .nv.constant0._ZN4vllm25paged_attention_v1_kernelI13__nv_bfloat16hLi80ELi8ELi128ELNS_18Fp8KVCacheDataTypeE2ELb1EEEvPT_PKS3_PKT0_S9_ifPKiSB_iPKfiiiSD_SD_iiiii --------------------------
	.section	.nv.constant0._ZN4vllm25paged_attention_v1_kernelI13__nv_bfloat16hLi80ELi8ELi128ELNS_18Fp8KVCacheDataTypeE2ELb1EEEvPT_PKS3_PKT0_S9_ifPKiSB_iPKfiiiSD_SD_iiiii,"a",@progbits
	.sectionflags	@""
	.align	4
.nv.constant0._ZN4vllm25paged_attention_v1_kernelI13__nv_bfloat16hLi80ELi8ELi128ELNS_18Fp8KVCacheDataTypeE2ELb1EEEvPT_PKS3_PKT0_S9_ifPKiSB_iPKfiiiSD_SD_iiiii:
	.zero		652


//--------------------- .nv.constant0._ZN4vllm25paged_attention_v1_kernelI13__nv_bfloat16hLi64ELi8ELi128ELNS_18Fp8KVCacheDataTypeE2ELb1EEEvPT_PKS3_PKT0_S9_ifPKiSB_iPKfiiiSD_SD_iiiii --------------------------
	.section	.nv.constant0._ZN4vllm25paged_attention_v1_kernelI13__nv_bfloat16hLi64ELi8ELi128ELNS_18Fp8KVCacheDataTypeE2ELb1EEEvPT_PKS3_PKT0_S9_ifPKiSB_iPKfiiiSD_SD_iiiii,"a",@progbits
	.sectionflags	@""
	.align	4
.nv.constant0._ZN4vllm25paged_attention_v1_kernelI13__nv_bfloat16hLi64ELi8ELi128ELNS_18Fp8KVCacheDataTypeE2ELb1EEEvPT_PKS3_PKT0_S9_ifPKiSB_iPKfiiiSD_SD_iiiii:
	.zero		652


//--------------------- .nv.constant0._ZN4vllm25paged_attention_v1_kernelI13__nv_bfloat16hLi32ELi8ELi128ELNS_18Fp8KVCacheDataTypeE2ELb1EEEvPT_PKS3_PKT0_S9_ifPKiSB_iPKfiiiSD_SD_iiiii --------------------------
	.section	.nv.constant0._ZN4vllm25paged_attention_v1_kernelI13__nv_bfloat16hLi32ELi8ELi128ELNS_18Fp8KVCacheDataTypeE2ELb1EEEvPT_PKS3_PKT0_S9_ifPKiSB_iPKfiiiSD_SD_iiiii,"a",@progbits
	.sectionflags	@""
	.align	4
.nv.constant0._ZN4vllm25paged_attention_v1_kernelI13__nv_bfloat16hLi32ELi8ELi128ELNS_18Fp8KVCacheDataTypeE2ELb1EEEvPT_PKS3_PKT0_S9_ifPKiSB_iPKfiiiSD_SD_iiiii:
	.zero		652


//--------------------- .nv.constant0._ZN4vllm25paged_attention_v1_kernelIthLi256ELi32ELi128ELNS_18Fp8KVCacheDataTypeE2ELb0EEEvPT_PKS2_PKT0_S8_ifPKiSA_iPKfiiiSC_SC_iiiii --------------------------
	.section	.nv.constant0._ZN4vllm25paged_attention_v1_kernelIthLi256ELi32ELi128ELNS_18Fp8KVCacheDataTypeE2ELb0EEEvPT_PKS2_PKT0_S8_ifPKiSA_iPKfiiiSC_SC_iiiii,"a",@progbits
	.sectionflags	@""
	.align	4
.nv.constant0._ZN4vllm25paged_attention_v1_kernelIthLi256ELi32ELi128ELNS_18Fp8KVCacheDataTypeE2ELb0EEEvPT_PKS2_PKT0_S8_ifPKiSA_iPKfiiiSC_SC_iiiii:
	.zero		652


//--------------------- .nv.constant0._ZN4vllm25paged_attention_v1_kernelIthLi192ELi32ELi128ELNS_18Fp8KVCacheDataTypeE2ELb0EEEvPT_PKS2_PKT0_S8_ifPKiSA_iPKfiiiSC_SC_iiiii --------------------------
	.section	.nv.constant0._ZN4vllm25paged_attention_v1_kernelIthLi192ELi32ELi128ELNS_18Fp8KVCacheDataTypeE2ELb0EEEvPT_PKS2_PKT0_S8_ifPKiSA_iPKfiiiSC_SC_iiiii,"a",@progbits
	.sectionflags	@""
	.align	4
.nv.constant0._ZN4vllm25paged_attention_v1_kernelIthLi192ELi32ELi128ELNS_18Fp8KVCacheDataTypeE2ELb0EEEvPT_PKS2_PKT0_S8_ifPKiSA_iPKfiiiSC_SC_iiiii:
	.zero		652


//--------------------- .nv.constant0._ZN4vllm25paged_attention_v1_kernelIthLi128ELi32ELi128ELNS_18Fp8KVCacheDataTypeE2ELb0EEEvPT_PKS2_PKT0_S8_ifPKiSA_iPKfiiiSC_SC_iiiii --------------------------
	.section	.nv.constant0._ZN4vllm25paged_attention_v1_kernelIthLi128ELi32ELi128ELNS_18Fp8KVCacheDataTypeE2ELb0EEEvPT_PKS2_PKT0_S8_ifPKiSA_iPKfiiiSC_SC_iiiii,"a",@progbits
	.sectionflags	@""
	.align	4
.nv.constant0._ZN4vllm25paged_attention_v1_kernelIthLi128ELi32ELi128ELNS_18Fp8KVCacheDataTypeE2ELb0EEEvPT_PKS2_PKT0_S8_ifPKiSA_iPKfiiiSC_SC_iiiii:
	.zero		652


//--------------------- .nv.constant0._ZN4vllm25paged_attention_v1_kernelIthLi120ELi32ELi128ELNS_18Fp8KVCacheDataTypeE2ELb0EEEvPT_PKS2_PKT0_S8_ifPKiSA_iPKfiiiSC_SC_iiiii --------------------------
	.section	.nv.constant0._ZN4vllm25paged_attention_v1_kernelIthLi120ELi32ELi128ELNS_18Fp8KVCacheDataTypeE2ELb0EEEvPT_PKS2_PKT0_S8_ifPKiSA_iPKfiiiSC_SC_iiiii,"a",@progbits
	.sectionflags	@""
	.align	4
.nv.constant0._ZN4vllm25paged_attention_v1_kernelIthLi120ELi32ELi128ELNS_18Fp8KVCacheDataTypeE2ELb0EEEvPT_PKS2_PKT0_S8_ifPKiSA_iPKfiiiSC_SC_iiiii:
	.zero		652


//--------------------- .nv.constant0._ZN4vllm25paged_attention_v1_kernelIthLi112ELi32ELi128ELNS_18Fp8KVCacheDataTypeE2ELb0EEEvPT_PKS2_PKT0_S8_ifPKiSA_iPKfiiiSC_SC_iiiii --------------------------
	.section	.nv.constant0._ZN4vllm25paged_attention_v1_kernelIthLi112ELi32ELi128ELNS_18Fp8KVCacheDataTypeE2ELb0EEEvPT_PKS2_PKT0_S8_ifPKiSA_iPKfiiiSC_SC_iiiii,"a",@progbits
	.sectionflags	@""
	.align	4
.nv.constant0._ZN4vllm25paged_attention_v1_kernelIthLi112ELi32ELi128ELNS_18Fp8KVCacheDataTypeE2ELb0EEEvPT_PKS2_PKT0_S8_ifPKiSA_iPKfiiiSC_SC_iiiii:
	.zero		652


//--------------------- .nv.constant0._ZN4vllm25paged_attention_v1_kernelIthLi96ELi32ELi128ELNS_18Fp8KVCacheDataTypeE2ELb0EEEvPT_PKS2_PKT0_S8_ifPKiSA_iPKfiiiSC_SC_iiiii --------------------------
	.section	.nv.constant0._ZN4vllm25paged_attention_v1_kernelIthLi96ELi32ELi128ELNS_18Fp8KVCacheDataTypeE2ELb0EEEvPT_PKS2_PKT0_S8_ifPKiSA_iPKfiiiSC_SC_iiiii,"a",@progbits
	.sectionflags	@""
	.align	4
.nv.constant0._ZN4vllm25paged_attention_v1_kernelIthLi96ELi32ELi128ELNS_18Fp8KVCacheDataTypeE2ELb0EEEvPT_PKS2_PKT0_S8_ifPKiSA_iPKfiiiSC_SC_iiiii:
	.zero		652


//--------------------- .nv.constant0._ZN4vllm25paged_attention_v1_kernelIthLi80ELi32ELi128ELNS_18Fp8KVCacheDataTypeE2ELb0EEEvPT_PKS2_PKT0_S8_ifPKiSA_iPKfiiiSC_SC_iiiii --------------------------
	.section	.nv.constant0._ZN4vllm25paged_attention_v1_kernelIthLi80ELi32ELi128ELNS_18Fp8KVCacheDataTypeE2ELb0EEEvPT_PKS2_PKT0_S8_ifPKiSA_iPKfiiiSC_SC_iiiii,"a",@progbits
	.sectionflags	@""
	.align	4
.nv.constant0._ZN4vllm25paged_attention_v1_kernelIthLi80ELi32ELi128ELNS_18Fp8KVCacheDataTypeE2ELb0EEEvPT_PKS2_PKT0_S8_ifPKiSA_iPKfiiiSC_SC_iiiii:
	.zero		652


//--------------------- .nv.constant0._ZN4vllm25paged_attention_v1_kernelIthLi64ELi32ELi128ELNS_18Fp8KVCacheDataTypeE2ELb0EEEvPT_PKS2_PKT0_S8_ifPKiSA_iPKfiiiSC_SC_iiiii --------------------------
	.section	.nv.constant0._ZN4vllm25paged_attention_v1_kernelIthLi64ELi32ELi128ELNS_18Fp8KVCacheDataTypeE2ELb0EEEvPT_PKS2_PKT0_S8_ifPKiSA_iPKfiiiSC_SC_iiiii,"a",@progbits
	.sectionflags	@""
	.align	4
.nv.constant0._ZN4vllm25paged_attention_v1_kernelIthLi64ELi32ELi128ELNS_18Fp8KVCacheDataTypeE2ELb0EEEvPT_PKS2_PKT0_S8_ifPKiSA_iPKfiiiSC_SC_iiiii:
	.zero		652


//--------------------- .nv.constant0._ZN4vllm25paged_attention_v1_kernelIthLi32ELi32ELi128ELNS_18Fp8KVCacheDataTypeE2ELb0EEEvPT_PKS2_PKT0_S8_ifPKiSA_iPKfiiiSC_SC_iiiii --------------------------
	.section	.nv.constant0._ZN4vllm25paged_attention_v1_kernelIthLi32ELi32ELi128ELNS_18Fp8KVCacheDataTypeE2ELb0EEEvPT_PKS2_PKT0_S8_ifPKiSA_iPKfiiiSC_SC_iiiii,"a",@progbits
	.sectionflags	@""
	.align	4
.nv.constant0._ZN4vllm25paged_attention_v1_kernelIthLi32ELi32ELi128ELNS_18Fp8KVCacheDataTypeE2ELb0EEEvPT_PKS2_PKT0_S8_ifPKiSA_iPKfiiiSC_SC_iiiii:
	.zero		652


//--------------------- .nv.constant0._ZN4vllm25paged_attention_v1_kernelIthLi256ELi32ELi128ELNS_18Fp8KVCacheDataTypeE2ELb1EEEvPT_PKS2_PKT0_S8_ifPKiSA_iPKfiiiSC_SC_iiiii --------------------------
	.section	.nv.constant0._ZN4vllm25paged_attention_v1_kernelIthLi256ELi32ELi128ELNS_18Fp8KVCacheDataTypeE2ELb1EEEvPT_PKS2_PKT0_S8_ifPKiSA_iPKfiiiSC_SC_iiiii,"a",@progbits
	.sectionflags	@""
	.align	4
.nv.constant0._ZN4vllm25paged_attention_v1_kernelIthLi256ELi32ELi128ELNS_18Fp8KVCacheDataTypeE2ELb1EEEvPT_PKS2_PKT0_S8_ifPKiSA_iPKfiiiSC_SC_iiiii:
	.zero		652


//--------------------- .nv.constant0._ZN4vllm25paged_attention_v1_kernelIthLi192ELi32ELi128ELNS_18Fp8KVCacheDataTypeE2ELb1EEEvPT_PKS2_PKT0_S8_ifPKiSA_iPKfiiiSC_SC_iiiii --------------------------
	.section	.nv.constant0._ZN4vllm25paged_attention_v1_kernelIthLi192ELi32ELi128ELNS_18Fp8KVCacheDataTypeE2ELb1EEEvPT_PKS2_PKT0_S8_ifPKiSA_iPKfiiiSC_SC_iiiii,"a",@progbits
	.sectionflags	@""
	.align	4
.nv.constant0._ZN4vllm25paged_attention_v1_kernelIthLi192ELi32ELi128ELNS_18Fp8KVCacheDataTypeE2ELb1EEEvPT_PKS2_PKT0_S8_ifPKiSA_iPKfiiiSC_SC_iiiii:
	.zero		652


//--------------------- .nv.constant0._ZN4vllm25paged_attention_v1_kernelIthLi128ELi32ELi128ELNS_18Fp8KVCacheDataTypeE2ELb1EEEvPT_PKS2_PKT0_S8_ifPKiSA_iPKfiiiSC_SC_iiiii --------------------------
	.section	.nv.constant0._ZN4vllm25paged_attention_v1_kernelIthLi128ELi32ELi128ELNS_18Fp8KVCacheDataTypeE2ELb1EEEvPT_PKS2_PKT0_S8_ifPKiSA_iPKfiiiSC_SC_iiiii,"a",@progbits
	.sectionflags	@""
	.align	4
.nv.constant0._ZN4vllm25paged_attention_v1_kernelIthLi128ELi32ELi128ELNS_18Fp8KVCacheDataTypeE2ELb1EEEvPT_PKS2_PKT0_S8_ifPKiSA_iPKfiiiSC_SC_iiiii:
	.zero		652


//--------------------- .nv.constant0._ZN4vllm25paged_attention_v1_kernelIthLi120ELi32ELi128ELNS_18Fp8KVCacheDataTypeE2ELb1EEEvPT_PKS2_PKT0_S8_ifPKiSA_iPKfiiiSC_SC_iiiii --------------------------
	.section	.nv.constant0._ZN4vllm25paged_attention_v1_kernelIthLi120ELi32ELi128ELNS_18Fp8KVCacheDataTypeE2ELb1EEEvPT_PKS2_PKT0_S8_ifPKiSA_iPKfiiiSC_SC_iiiii,"a",@progbits
	.sectionflags	@""
	.align	4
.nv.constant0._ZN4vllm25paged_attention_v1_kernelIthLi120ELi32ELi128ELNS_18Fp8KVCacheDataTypeE2ELb1EEEvPT_PKS2_PKT0_S8_ifPKiSA_iPKfiiiSC_SC_iiiii:
	.zero		652


//--------------------- .nv.constant0._ZN4vllm25paged_attention_v1_kernelIthLi112ELi32ELi128ELNS_18Fp8KVCacheDataTypeE2ELb1EEEvPT_PKS2_PKT0_S8_ifPKiSA_iPKfiiiSC_SC_iiiii --------------------------
	.section	.nv.constant0._ZN4vllm25paged_attention_v1_kernelIthLi112ELi32ELi128ELNS_18Fp8KVCacheDataTypeE2ELb1EEEvPT_PKS2_PKT0_S8_ifPKiSA_iPKfiiiSC_SC_iiiii,"a",@progbits
	.sectionflags	@""
	.align	4
.nv.constant0._ZN4vllm25paged_attention_v1_kernelIthLi112ELi32ELi128ELNS_18Fp8KVCacheDataTypeE2ELb1EEEvPT_PKS2_PKT0_S8_ifPKiSA_iPKfiiiSC_SC_iiiii:
	.zero		652


//--------------------- .nv.constant0._ZN4vllm25paged_attention_v1_kernelIthLi96ELi32ELi128ELNS_18Fp8KVCacheDataTypeE2ELb1EEEvPT_PKS2_PKT0_S8_ifPKiSA_iPKfiiiSC_SC_iiiii --------------------------
	.section	.nv.constant0._ZN4vllm25paged_attention_v1_kernelIthLi96ELi32ELi128ELNS_18Fp8KVCacheDataTypeE2ELb1EEEvPT_PKS2_PKT0_S8_ifPKiSA_iPKfiiiSC_SC_iiiii,"a",@progbits
	.sectionflags	@""
	.align	4
.nv.constant0._ZN4vllm25paged_attention_v1_kernelIthLi96ELi32ELi128ELNS_18Fp8KVCacheDataTypeE2ELb1EEEvPT_PKS2_PKT0_S8_ifPKiSA_iPKfiiiSC_SC_iiiii:
	.zero		652


//--------------------- .nv.constant0._ZN4vllm25paged_attention_v1_kernelIthLi80ELi32ELi128ELNS_18Fp8KVCacheDataTypeE2ELb1EEEvPT_PKS2_PKT0_S8_ifPKiSA_iPKfiiiSC_SC_iiiii --------------------------
	.section	.nv.constant0._ZN4vllm25paged_attention_v1_kernelIthLi80ELi32ELi128ELNS_18Fp8KVCacheDataTypeE2ELb1EEEvPT_PKS2_PKT0_S8_ifPKiSA_iPKfiiiSC_SC_iiiii,"a",@progbits
	.sectionflags	@""
	.align	4
.nv.constant0._ZN4vllm25paged_attention_v1_kernelIthLi80ELi32ELi128ELNS_18Fp8KVCacheDataTypeE2ELb1EEEvPT_PKS2_PKT0_S8_ifPKiSA_iPKfiiiSC_SC_iiiii:
	.zero		652


//--------------------- .nv.constant0._ZN4vllm25paged_attention_v1_kernelIthLi64ELi32ELi128ELNS_18Fp8KVCacheDataTypeE2ELb1EEEvPT_PKS2_PKT0_S8_ifPKiSA_iPKfiiiSC_SC_iiiii --------------------------
	.section	.nv.constant0._ZN4vllm25paged_attention_v1_kernelIthLi64ELi32ELi128ELNS_18Fp8KVCacheDataTypeE2ELb1EEEvPT_PKS2_PKT0_S8_ifPKiSA_iPKfiiiSC_SC_iiiii,"a",@progbits
	.sectionflags	@""
	.align	4
.nv.constant0._ZN4vllm25paged_attention_v1_kernelIthLi64ELi32ELi128ELNS_18Fp8KVCacheDataTypeE2ELb1EEEvPT_PKS2_PKT0_S8_ifPKiSA_iPKfiiiSC_SC_iiiii:
	.zero		652


//--------------------- .nv.constant0._ZN4vllm25paged_attention_v1_kernelIthLi32ELi32ELi128ELNS_18Fp8KVCacheDataTypeE2ELb1EEEvPT_PKS2_PKT0_S8_ifPKiSA_iPKfiiiSC_SC_iiiii --------------------------
	.section	.nv.constant0._ZN4vllm25paged_attention_v1_kernelIthLi32ELi32ELi128ELNS_18Fp8KVCacheDataTypeE2ELb1EEEvPT_PKS2_PKT0_S8_ifPKiSA_iPKfiiiSC_SC_iiiii,"a",@progbits
	.sectionflags	@""
	.align	4
.nv.constant0._ZN4vllm25paged_attention_v1_kernelIthLi32ELi32ELi128ELNS_18Fp8KVCacheDataTypeE2ELb1EEEvPT_PKS2_PKT0_S8_ifPKiSA_iPKfiiiSC_SC_iiiii:
	.zero		652


//--------------------- .nv.constant0._ZN4vllm25paged_attention_v1_kernelIthLi256ELi16ELi128ELNS_18Fp8KVCacheDataTypeE2ELb0EEEvPT_PKS2_PKT0_S8_ifPKiSA_iPKfiiiSC_SC_iiiii --------------------------
	.section	.nv.constant0._ZN4vllm25paged_attention_v1_kernelIthLi256ELi16ELi128ELNS_18Fp8KVCacheDataTypeE2ELb0EEEvPT_PKS2_PKT0_S8_ifPKiSA_iPKfiiiSC_SC_iiiii,"a",@progbits
	.sectionflags	@""
	.align	4
.nv.constant0._ZN4vllm25paged_attention_v1_kernelIthLi256ELi16ELi128ELNS_18Fp8KVCacheDataTypeE2ELb0EEEvPT_PKS2_PKT0_S8_ifPKiSA_iPKfiiiSC_SC_iiiii:
	.zero		652


//--------------------- .nv.constant0._ZN4vllm25paged_attention_v1_kernelIthLi192ELi16ELi128ELNS_18Fp8KVCacheDataTypeE2ELb0EEEvPT_PKS2_PKT0_S8_ifPKiSA_iPKfiiiSC_SC_iiiii --------------------------
	.section	.nv.constant0._ZN4vllm25paged_attention_v1_kernelIthLi192ELi16ELi128ELNS_18Fp8KVCacheDataTypeE2ELb0EEEvPT_PKS2_PKT0_S8_ifPKiSA_iPKfiiiSC_SC_iiiii,"a",@progbits
	.sectionflags	@""
	.align	4
.nv.constant0._ZN4vllm25paged_attention_v1_kernelIthLi192ELi16ELi128ELNS_18Fp8KVCacheDataTypeE2ELb0EEEvPT_PKS2_PKT0_S8_ifPKiSA_iPKfiiiSC_SC_iiiii:
	.zero		652


//--------------------- .nv.constant0._ZN4vllm25paged_attention_v1_kernelIthLi128ELi16ELi128ELNS_18Fp8KVCacheDataTypeE2ELb0EEEvPT_PKS2_PKT0_S8_ifPKiSA_iPKfiiiSC_SC_iiiii --------------------------
	.section	.nv.constant0._ZN4vllm25paged_attention_v1_kernelIthLi128ELi16ELi128ELNS_18Fp8KVCacheDataTypeE2ELb0EEEvPT_PKS2_PKT0_S8_ifPKiSA_iPKfiiiSC_SC_iiiii,"a",@progbits
	.sectionflags	@""
	.align	4
.nv.constant0._ZN4vllm25paged_attention_v1_kernelIthLi128ELi16ELi128ELNS_18Fp8KVCacheDataTypeE2ELb0EEEvPT_PKS2_PKT0_S8_ifPKiSA_iPKfiiiSC_SC_iiiii:
	.zero		652


//--------------------- .nv.constant0._ZN4vllm25paged_attention_v1_kernelIthLi120ELi16ELi128ELNS_18Fp8KVCacheDataTypeE2ELb0EEEvPT_PKS2_PKT0_S8_ifPKiSA_iPKfiiiSC_SC_iiiii --------------------------
	.section	.nv.constant0._ZN4vllm25paged_attention_v1_kernelIthLi120ELi16ELi128ELNS_18Fp8KVCacheDataTypeE2ELb0EEEvPT_PKS2_PKT0_S8_ifPKiSA_iPKfiiiSC_SC_iiiii,"a",@progbits
	.sectionflags	@""
	.align	4
.nv.constant0._ZN4vllm25paged_attention_v1_kernelIthLi120ELi16ELi128ELNS_18Fp8KVCacheDataTypeE2ELb0EEEvPT_PKS2_PKT0_S8_ifPKiSA_iPKfiiiSC_SC_iiiii:
	.zero		652


//--------------------- .nv.constant0._ZN4vllm25paged_attention_v1_kernelIthLi112ELi16ELi128ELNS_18Fp8KVCacheDataTypeE2ELb0EEEvPT_PKS2_PKT0_S8_ifPKiSA_iPKfiiiSC_SC_iiiii --------------------------
	.section	.nv.constant0._ZN4vllm25paged_attention_v1_kernelIthLi112ELi16ELi128ELNS_18Fp8KVCacheDataTypeE2ELb0EEEvPT_PKS2_PKT0_S8_ifPKiSA_iPKfiiiSC_SC_iiiii,"a",@progbits
	.sectionflags	@""
	.align	4
.nv.constant0._ZN4vllm25paged_attention_v1_kernelIthLi112ELi16ELi128ELNS_18Fp8KVCacheDataTypeE2ELb0EEEvPT_PKS2_PKT0_S8_ifPKiSA_iPKfiiiSC_SC_iiiii:
	.zero		652


//--------------------- .nv.constant0._ZN4vllm25paged_attention_v1_kernelIthLi96ELi16ELi128ELNS_18Fp8KVCacheDataTypeE2ELb0EEEvPT_PKS2_PKT0_S8_ifPKiSA_iPKfiiiSC_SC_iiiii --------------------------
	.section	.nv.constant0._ZN4vllm25paged_attention_v1_kernelIthLi96ELi16ELi128ELNS_18Fp8KVCacheDataTypeE2ELb0EEEvPT_PKS2_PKT0_S8_ifPKiSA_iPKfiiiSC_SC_iiiii,"a",@progbits
	.sectionflags	@""
	.align	4
.nv.constant0._ZN4vllm25paged_attention_v1_kernelIthLi96ELi16ELi128ELNS_18Fp8KVCacheDataTypeE2ELb0EEEvPT_PKS2_PKT0_S8_ifPKiSA_iPKfiiiSC_SC_iiiii:
	.zero		652


//--------------------- .nv.constant0._ZN4vllm25paged_attention_v1_kernelIthLi80ELi16ELi128ELNS_18Fp8KVCacheDataTypeE2ELb0EEEvPT_PKS2_PKT0_S8_ifPKiSA_iPKfiiiSC_SC_iiiii --------------------------
	.section	.nv.constant0._ZN4vllm25paged_attention_v1_kernelIthLi80ELi16ELi128ELNS_18Fp8KVCacheDataTypeE2ELb0EEEvPT_PKS2_PKT0_S8_ifPKiSA_iPKfiiiSC_SC_iiiii,"a",@progbits
	.sectionflags	@""
	.align	4
.nv.constant0._ZN4vllm25paged_attention_v1_kernelIthLi80ELi16ELi128ELNS_18Fp8KVCacheDataTypeE2ELb0EEEvPT_PKS2_PKT0_S8_ifPKiSA_iPKfiiiSC_SC_iiiii:
	.zero		652


//--------------------- .nv.constant0._ZN4vllm25paged_attention_v1_kernelIthLi64ELi16ELi128ELNS_18Fp8KVCacheDataTypeE2ELb0EEEvPT_PKS2_PKT0_S8_ifPKiSA_iPKfiiiSC_SC_iiiii --------------------------
	.section	.nv.constant0._ZN4vllm25paged_attention_v1_kernelIthLi64ELi16ELi128ELNS_18Fp8KVCacheDataTypeE2ELb0EEEvPT_PKS2_PKT0_S8_ifPKiSA_iPKfiiiSC_SC_iiiii,"a",@progbits
	.sectionflags	@""
	.align	4
.nv.constant0._ZN4vllm25paged_attention_v1_kernelIthLi64ELi16ELi128ELNS_18Fp8KVCacheDataTypeE2ELb0EEEvPT_PKS2_PKT0_S8_ifPKiSA_iPKfiiiSC_SC_iiiii:
	.zero		652


//--------------------- .nv.constant0._ZN4vllm25paged_attention_v1_kernelIthLi32ELi16ELi128ELNS_18Fp8KVCacheDataTypeE2ELb0EEEvPT_PKS2_PKT0_S8_ifPKiSA_iPKfiiiSC_SC_iiiii --------------------------
	.section	.nv.constant0._ZN4vllm25paged_attention_v1_kernelIthLi32ELi16ELi128ELNS_18Fp8KVCacheDataTypeE2ELb0EEEvPT_PKS2_PKT0_S8_ifPKiSA_iPKfiiiSC_SC_iiiii,"a",@progbits
	.sectionflags	@""
	.align	4
.nv.constant0._ZN4vllm25paged_attention_v1_kernelIthLi32ELi16ELi128ELNS_18Fp8KVCacheDataTypeE2ELb0EEEvPT_PKS2_PKT0_S8_ifPKiSA_iPKfiiiSC_SC_iiiii:
	.zero		652


//--------------------- .nv.constant0._ZN4vllm25paged_attention_v1_kernelIthLi256ELi16ELi128ELNS_18Fp8KVCacheDataTypeE2ELb1EEEvPT_PKS2_PKT0_S8_ifPKiSA_iPKfiiiSC_SC_iiiii --------------------------
	.section	.nv.constant0._ZN4vllm25paged_attention_v1_kernelIthLi256ELi16ELi128ELNS_18Fp8KVCacheDataTypeE2ELb1EEEvPT_PKS2_PKT0_S8_ifPKiSA_iPKfiiiSC_SC_iiiii,"a",@progbits
	.sectionflags	@""
	.align	4
.nv.constant0._ZN4vllm25paged_attention_v1_kernelIthLi256ELi16ELi128ELNS_18Fp8KVCacheDataTypeE2ELb1EEEvPT_PKS2_PKT0_S8_ifPKiSA_iPKfiiiSC_SC_iiiii:
	.zero		652


//--------------------- .nv.constant0._ZN4vllm25paged_attention_v1_kernelIthLi192ELi16ELi128ELNS_18Fp8KVCacheDataTypeE2ELb1EEEvPT_PKS2_PKT0_S8_ifPKiSA_iPKfiiiSC_SC_iiiii --------------------------
	.section	.nv.constant0._ZN4vllm25paged_attention_v1_kernelIthLi192ELi16ELi128ELNS_18Fp8KVCacheDataTypeE2ELb1EEEvPT_PKS2_PKT0_S8_ifPKiSA_iPKfiiiSC_SC_iiiii,"a",@progbits
	.sectionflags	@""
	.align	4
.nv.constant0._ZN4vllm25paged_attention_v1_kernelIthLi192ELi16ELi128ELNS_18Fp8KVCacheDataTypeE2ELb1EEEvPT_PKS2_PKT0_S8_ifPKiSA_iPKfiiiSC_SC_iiiii:
	.zero		652


//--------------------- .nv.constant0._ZN4vllm25paged_attention_v1_kernelIthLi128ELi16ELi128ELNS_18Fp8KVCacheDataTypeE2ELb1EEEvPT_PKS2_PKT0_S8_ifPKiSA_iPKfiiiSC_SC_iiiii --------------------------
	.section	.nv.constant0._ZN4vllm25paged_attention_v1_kernelIthLi128ELi16ELi128ELNS_18Fp8KVCacheDataTypeE2ELb1EEEvPT_PKS2_PKT0_S8_ifPKiSA_iPKfiiiSC_SC_iiiii,"a",@progbits
	.sectionflags	@""
	.align	4
.nv.constant0._ZN4vllm25paged_attention_v1_kernelIthLi128ELi16ELi128ELNS_18Fp8KVCacheDataTypeE2ELb1EEEvPT_PKS2_PKT0_S8_ifPKiSA_iPKfiiiSC_SC_iiiii:
	.zero		652


//--------------------- .nv.constant0._ZN4vllm25paged_attention_v1_kernelIthLi120ELi16ELi128ELNS_18Fp8KVCacheDataTypeE2ELb1EEEvPT_PKS2_PKT0_S8_ifPKiSA_iPKfiiiSC_SC_iiiii --------------------------
	.section	.nv.constant0._ZN4vllm25paged_attention_v1_kernelIthLi120ELi16ELi128ELNS_18Fp8KVCacheDataTypeE2ELb1EEEvPT_PKS2_PKT0_S8_ifPKiSA_iPKfiiiSC_SC_iiiii,"a",@progbits
	.sectionflags	@""
	.align	4
.nv.constant0._ZN4vllm25paged_attention_v1_kernelIthLi120ELi16ELi128ELNS_18Fp8KVCacheDataTypeE2ELb1EEEvPT_PKS2_PKT0_S8_ifPKiSA_iPKfiiiSC_SC_iiiii:
	.zero		652


//--------------------- .nv.constant0._ZN4vllm25paged_attention_v1_kernelIthLi112ELi16ELi128ELNS_18Fp8KVCacheDataTypeE2ELb1EEEvPT_PKS2_PKT0_S8_ifPKiSA_iPKfiiiSC_SC_iiiii --------------------------
	.section	.nv.constant0._ZN4vllm25paged_attention_v1_kernelIthLi112ELi16ELi128ELNS_18Fp8KVCacheDataTypeE2ELb1EEEvPT_PKS2_PKT0_S8_ifPKiSA_iPKfiiiSC_SC_iiiii,"a",@progbits
	.sectionflags	@""
	.align	4
.nv.constant0._ZN4vllm25paged_attention_v1_kernelIthLi112ELi16ELi128ELNS_18Fp8KVCacheDataTypeE2ELb1EEEvPT_PKS2_PKT0_S8_ifPKiSA_iPKfiiiSC_SC_iiiii:
	.zero		652


//--------------------- .nv.constant0._ZN4vllm25paged_attention_v1_kernelIthLi96ELi16ELi128ELNS_18Fp8KVCacheDataTypeE2ELb1EEEvPT_PKS2_PKT0_S8_ifPKiSA_iPKfiiiSC_SC_iiiii --------------------------
	.section	.nv.constant0._ZN4vllm25paged_attention_v1_kernelIthLi96ELi16ELi128ELNS_18Fp8KVCacheDataTypeE2ELb1EEEvPT_PKS2_PKT0_S8_ifPKiSA_iPKfiiiSC_SC_iiiii,"a",@progbits
	.sectionflags	@""
	.align	4
.nv.constant0._ZN4vllm25paged_attention_v1_kernelIthLi96ELi16ELi128ELNS_18Fp8KVCacheDataTypeE2ELb1EEEvPT_PKS2_PKT0_S8_ifPKiSA_iPKfiiiSC_SC_iiiii:
	.zero		652


//--------------------- .nv.constant0._ZN4vllm25paged_attention_v1_kernelIthLi80ELi16ELi128ELNS_18Fp8KVCacheDataTypeE2ELb1EEEvPT_PKS2_PKT0_S8_ifPKiSA_iPKfiiiSC_SC_iiiii --------------------------
	.section	.nv.constant0._ZN4vllm25paged_attention_v1_kernelIthLi80ELi16ELi128ELNS_18Fp8KVCacheDataTypeE2ELb1EEEvPT_PKS2_PKT0_S8_ifPKiSA_iPKfiiiSC_SC_iiiii,"a",@progbits
	.sectionflags	@""
	.align	4
.nv.constant0._ZN4vllm25paged_attention_v1_kernelIthLi80ELi16ELi128ELNS_18Fp8KVCacheDataTypeE2ELb1EEEvPT_PKS2_PKT0_S8_ifPKiSA_iPKfiiiSC_SC_iiiii:
	.zero		652


//--------------------- .nv.constant0._ZN4vllm25paged_attention_v1_kernelIthLi64ELi16ELi128ELNS_18Fp8KVCacheDataTypeE2ELb1EEEvPT_PKS2_PKT0_S8_ifPKiSA_iPKfiiiSC_SC_iiiii --------------------------
	.section	.nv.constant0._ZN4vllm25paged_attention_v1_kernelIthLi64ELi16ELi128ELNS_18Fp8KVCacheDataTypeE2ELb1EEEvPT_PKS2_PKT0_S8_ifPKiSA_iPKfiiiSC_SC_iiiii,"a",@progbits
	.sectionflags	@""
	.align	4
.nv.constant0._ZN4vllm25paged_attention_v1_kernelIthLi64ELi16ELi128ELNS_18Fp8KVCacheDataTypeE2ELb1EEEvPT_PKS2_PKT0_S8_ifPKiSA_iPKfiiiSC_SC_iiiii:
	.zero		652


//--------------------- .nv.constant0._ZN4vllm25paged_attention_v1_kernelIthLi32ELi16ELi128ELNS_18Fp8KVCacheDataTypeE2ELb1EEEvPT_PKS2_PKT0_S8_ifPKiSA_iPKfiiiSC_SC_iiiii --------------------------
	.section	.nv.constant0._ZN4vllm25paged_attention_v1_kernelIthLi32ELi16ELi128ELNS_18Fp8KVCacheDataTypeE2ELb1EEEvPT_PKS2_PKT0_S8_ifPKiSA_iPKfiiiSC_SC_iiiii,"a",@progbits
	.sectionflags	@""
	.align	4
.nv.constant0._ZN4vllm25paged_attention_v1_kernelIthLi32ELi16ELi128ELNS_18Fp8KVCacheDataTypeE2ELb1EEEvPT_PKS2_PKT0_S8_ifPKiSA_iPKfiiiSC_SC_iiiii:
	.zero		652


//--------------------- .nv.constant0._ZN4vllm25paged_attention_v1_kernelIthLi256ELi8ELi128ELNS_18Fp8KVCacheDataTypeE2ELb0EEEvPT_PKS2_PKT0_S8_ifPKiSA_iPKfiiiSC_SC_iiiii --------------------------
	.section	.nv.constant0._ZN4vllm25paged_attention_v1_kernelIthLi256ELi8ELi128ELNS_18Fp8KVCacheDataTypeE2ELb0EEEvPT_PKS2_PKT0_S8_ifPKiSA_iPKfiiiSC_SC_iiiii,"a",@progbits
	.sectionflags	@""
	.align	4
.nv.constant0._ZN4vllm25paged_attention_v1_kernelIthLi256ELi8ELi128ELNS_18Fp8KVCacheDataTypeE2ELb0EEEvPT_PKS2_PKT0_S8_ifPKiSA_iPKfiiiSC_SC_iiiii:
	.zero		652


//--------------------- .nv.constant0._ZN4vllm25paged_attention_v1_kernelIthLi192ELi8ELi128ELNS_18Fp8KVCacheDataTypeE2ELb0EEEvPT_PKS2_PKT0_S8_ifPKiSA_iPKfiiiSC_SC_iiiii --------------------------
	.section	.nv.constant0._ZN4vllm25paged_attention_v1_kernelIthLi192ELi8ELi128ELNS_18Fp8KVCacheDataTypeE2ELb0EEEvPT_PKS2_PKT0_S8_ifPKiSA_iPKfiiiSC_SC_iiiii,"a",@progbits
	.sectionflags	@""
	.align	4
.nv.constant0._ZN4vllm25paged_attention_v1_kernelIthLi192ELi8ELi128ELNS_18Fp8KVCacheDataTypeE2ELb0EEEvPT_PKS2_PKT0_S8_ifPKiSA_iPKfiiiSC_SC_iiiii:
	.zero		652


//--------------------- .nv.constant0._ZN4vllm25paged_attention_v1_kernelIthLi128ELi8ELi128ELNS_18Fp8KVCacheDataTypeE2ELb0EEEvPT_PKS2_PKT0_S8_ifPKiSA_iPKfiiiSC_SC_iiiii --------------------------
	.section	.nv.constant0._ZN4vllm25paged_attention_v1_kernelIthLi128ELi8ELi128ELNS_18Fp8KVCacheDataTypeE2ELb0EEEvPT_PKS2_PKT0_S8_ifPKiSA_iPKfiiiSC_SC_iiiii,"a",@progbits
	.sectionflags	@""
	.align	4
.nv.constant0._ZN4vllm25paged_attention_v1_kernelIthLi128ELi8ELi128ELNS_18Fp8KVCacheDataTypeE2ELb0EEEvPT_PKS2_PKT0_S8_ifPKiSA_iPKfiiiSC_SC_iiiii:
	.zero		652


//--------------------- .nv.constant0._ZN4vllm25paged_attention_v1_kernelIthLi120ELi8ELi128ELNS_18Fp8KVCacheDataTypeE2ELb0EEEvPT_PKS2_PKT0_S8_ifPKiSA_iPKfiiiSC_SC_iiiii --------------------------
	.section	.nv.constant0._ZN4vllm25paged_attention_v1_kernelIthLi120ELi8ELi128ELNS_18Fp8KVCacheDataTypeE2ELb0EEEvPT_PKS2_PKT0_S8_ifPKiSA_iPKfiiiSC_SC_iiiii,"a",@progbits
	.sectionflags	@""
	.align	4
.nv.constant0._ZN4vllm25paged_attention_v1_kernelIthLi120ELi8ELi128ELNS_18Fp8KVCacheDataTypeE2ELb0EEEvPT_PKS2_PKT0_S8_ifPKiSA_iPKfiiiSC_SC_iiiii:
	.zero		652


//--------------------- .nv.constant0._ZN4vllm25paged_attention_v1_kernelIthLi112ELi8ELi128ELNS_18Fp8KVCacheDataTypeE2ELb0EEEvPT_PKS2_PKT0_S8_ifPKiSA_iPKfiiiSC_SC_iiiii --------------------------
	.section	.nv.constant0._ZN4vllm25paged_attention_v1_kernelIthLi112ELi8ELi128ELNS_18Fp8KVCacheDataTypeE2ELb0EEEvPT_PKS2_PKT0_S8_ifPKiSA_iPKfiiiSC_SC_iiiii,"a",@progbits
	.sectionflags	@""
	.align	4
.nv.constant0._ZN4vllm25paged_attention_v1_kernelIthLi112ELi8ELi128ELNS_18Fp8KVCacheDataTypeE2ELb0EEEvPT_PKS2_PKT0_S8_ifPKiSA_iPKfiiiSC_SC_iiiii:
	.zero		652


//--------------------- .nv.constant0._ZN4vllm25paged_attention_v1_kernelIthLi96ELi8ELi128ELNS_18Fp8KVCacheDataTypeE2ELb0EEEvPT_PKS2_PKT0_S8_ifPKiSA_iPKfiiiSC_SC_iiiii --------------------------
	.section	.nv.constant0._ZN4vllm25paged_attention_v1_kernelIthLi96ELi8ELi128ELNS_18Fp8KVCacheDataTypeE2ELb0EEEvPT_PKS2_PKT0_S8_ifPKiSA_iPKfiiiSC_SC_iiiii,"a",@progbits
	.sectionflags	@""
	.align	4
.nv.constant0._ZN4vllm25paged_attention_v1_kernelIthLi96ELi8ELi128ELNS_18Fp8KVCacheDataTypeE2ELb0EEEvPT_PKS2_PKT0_S8_ifPKiSA_iPKfiiiSC_SC_iiiii:
	.zero		652


//--------------------- .nv.constant0._ZN4vllm25paged_attention_v1_kernelIthLi80ELi8ELi128ELNS_18Fp8KVCacheDataTypeE2ELb0EEEvPT_PKS2_PKT0_S8_ifPKiSA_iPKfiiiSC_SC_iiiii --------------------------
	.section	.nv.constant0._ZN4vllm25paged_attention_v1_kernelIthLi80ELi8ELi128ELNS_18Fp8KVCacheDataTypeE2ELb0EEEvPT_PKS2_PKT0_S8_ifPKiSA_iPKfiiiSC_SC_iiiii,"a",@progbits
	.sectionflags	@""
	.align	4
.nv.constant0._ZN4vllm25paged_attention_v1_kernelIthLi80ELi8ELi128ELNS_18Fp8KVCacheDataTypeE2ELb0EEEvPT_PKS2_PKT0_S8_ifPKiSA_iPKfiiiSC_SC_iiiii:
	.zero		652


//--------------------- .nv.constant0._ZN4vllm25paged_attention_v1_kernelIthLi64ELi8ELi128ELNS_18Fp8KVCacheDataTypeE2ELb0EEEvPT_PKS2_PKT0_S8_ifPKiSA_iPKfiiiSC_SC_iiiii --------------------------
	.section	.nv.constant0._ZN4vllm25paged_attention_v1_kernelIthLi64ELi8ELi128ELNS_18Fp8KVCacheDataTypeE2ELb0EEEvPT_PKS2_PKT0_S8_ifPKiSA_iPKfiiiSC_SC_iiiii,"a",@progbits
	.sectionflags	@""
	.align	4
.nv.constant0._ZN4vllm25paged_attention_v1_kernelIthLi64ELi8ELi128ELNS_18Fp8KVCacheDataTypeE2ELb0EEEvPT_PKS2_PKT0_S8_ifPKiSA_iPKfiiiSC_SC_iiiii:
	.zero		652


//--------------------- .nv.constant0._ZN4vllm25paged_attention_v1_kernelIthLi32ELi8ELi128ELNS_18Fp8KVCacheDataTypeE2ELb0EEEvPT_PKS2_PKT0_S8_ifPKiSA_iPKfiiiSC_SC_iiiii --------------------------
	.section	.nv.constant0._ZN4vllm25paged_attention_v1_kernelIthLi32ELi8ELi128ELNS_18Fp8KVCacheDataTypeE2ELb0EEEvPT_PKS2_PKT0_S8_ifPKiSA_iPKfiiiSC_SC_iiiii,"a",@progbits
	.sectionflags	@""
	.align	4
.nv.constant0._ZN4vllm25paged_attention_v1_kernelIthLi32ELi8ELi128ELNS_18Fp8KVCacheDataTypeE2ELb0EEEvPT_PKS2_PKT0_S8_ifPKiSA_iPKfiiiSC_SC_iiiii:
	.zero		652


//--------------------- .nv.constant0._ZN4vllm25paged_attention_v1_kernelIthLi256ELi8ELi128ELNS_18Fp8KVCacheDataTypeE2ELb1EEEvPT_PKS2_PKT0_S8_ifPKiSA_iPKfiiiSC_SC_iiiii --------------------------
	.section	.nv.constant0._ZN4vllm25paged_attention_v1_kernelIthLi256ELi8ELi128ELNS_18Fp8KVCacheDataTypeE2ELb1EEEvPT_PKS2_PKT0_S8_ifPKiSA_iPKfiiiSC_SC_iiiii,"a",@progbits
	.sectionflags	@""
	.align	4
.nv.constant0._ZN4vllm25paged_attention_v1_kernelIthLi256ELi8ELi128ELNS_18Fp8KVCacheDataTypeE2ELb1EEEvPT_PKS2_PKT0_S8_ifPKiSA_iPKfiiiSC_SC_iiiii:
	.zero		652


//--------------------- .nv.constant0._ZN4vllm25paged_attention_v1_kernelIthLi192ELi8ELi128ELNS_18Fp8KVCacheDataTypeE2ELb1EEEvPT_PKS2_PKT0_S8_ifPKiSA_iPKfiiiSC_SC_iiiii --------------------------
	.section	.nv.constant0._ZN4vllm25paged_attention_v1_kernelIthLi192ELi8ELi128ELNS_18Fp8KVCacheDataTypeE2ELb1EEEvPT_PKS2_PKT0_S8_ifPKiSA_iPKfiiiSC_SC_iiiii,"a",@progbits
	.sectionflags	@""
	.align	4
.nv.constant0._ZN4vllm25paged_attention_v1_kernelIthLi192ELi8ELi128ELNS_18Fp8KVCacheDataTypeE2ELb1EEEvPT_PKS2_PKT0_S8_ifPKiSA_iPKfiiiSC_SC_iiiii:
	.zero		652


//--------------------- .nv.constant0._ZN4vllm25paged_attention_v1_kernelIthLi128ELi8ELi128ELNS_18Fp8KVCacheDataTypeE2ELb1EEEvPT_PKS2_PKT0_S8_ifPKiSA_iPKfiiiSC_SC_iiiii --------------------------
	.section	.nv.constant0._ZN4vllm25paged_attention_v1_kernelIthLi128ELi8ELi128ELNS_18Fp8KVCacheDataTypeE2ELb1EEEvPT_PKS2_PKT0_S8_ifPKiSA_iPKfiiiSC_SC_iiiii,"a",@progbits
	.sectionflags	@""
	.align	4
.nv.constant0._ZN4vllm25paged_attention_v1_kernelIthLi128ELi8ELi128ELNS_18Fp8KVCacheDataTypeE2ELb1EEEvPT_PKS2_PKT0_S8_ifPKiSA_iPKfiiiSC_SC_iiiii:
	.zero		652


//--------------------- .nv.constant0._ZN4vllm25paged_attention_v1_kernelIthLi120ELi8ELi128ELNS_18Fp8KVCacheDataTypeE2ELb1EEEvPT_PKS2_PKT0_S8_ifPKiSA_iPKfiiiSC_SC_iiiii --------------------------
	.section	.nv.constant0._ZN4vllm25paged_attention_v1_kernelIthLi120ELi8ELi128ELNS_18Fp8KVCacheDataTypeE2ELb1EEEvPT_PKS2_PKT0_S8_ifPKiSA_iPKfiiiSC_SC_iiiii,"a",@progbits
	.sectionflags	@""
	.align	4
.nv.constant0._ZN4vllm25paged_attention_v1_kernelIthLi120ELi8ELi128ELNS_18Fp8KVCacheDataTypeE2ELb1EEEvPT_PKS2_PKT0_S8_ifPKiSA_iPKfiiiSC_SC_iiiii:
	.zero		652


//--------------------- .nv.constant0._ZN4vllm25paged_attention_v1_kernelIthLi112ELi8ELi128ELNS_18Fp8KVCacheDataTypeE2ELb1EEEvPT_PKS2_PKT0_S8_ifPKiSA_iPKfiiiSC_SC_iiiii --------------------------
	.section	.nv.constant0._ZN4vllm25paged_attention_v1_kernelIthLi112ELi8ELi128ELNS_18Fp8KVCacheDataTypeE2ELb1EEEvPT_PKS2_PKT0_S8_ifPKiSA_iPKfiiiSC_SC_iiiii,"a",@progbits
	.sectionflags	@""
	.align	4
.nv.constant0._ZN4vllm25paged_attention_v1_kernelIthLi112ELi8ELi128ELNS_18Fp8KVCacheDataTypeE2ELb1EEEvPT_PKS2_PKT0_S8_ifPKiSA_iPKfiiiSC_SC_iiiii:
	.zero		652


//--------------------- .nv.constant0._ZN4vllm25paged_attention_v1_kernelIthLi96ELi8ELi128ELNS_18Fp8KVCacheDataTypeE2ELb1EEEvPT_PKS2_PKT0_S8_ifPKiSA_iPKfiiiSC_SC_iiiii --------------------------
	.section	.nv.constant0._ZN4vllm25paged_attention_v1_kernelIthLi96ELi8ELi128ELNS_18Fp8KVCacheDataTypeE2ELb1EEEvPT_PKS2_PKT0_S8_ifPKiSA_iPKfiiiSC_SC_iiiii,"a",@progbits
	.sectionflags	@""
	.align	4
.nv.constant0._ZN4vllm25paged_attention_v1_kernelIthLi96ELi8ELi128ELNS_18Fp8KVCacheDataTypeE2ELb1EEEvPT_PKS2_PKT0_S8_ifPKiSA_iPKfiiiSC_SC_iiiii:
	.zero		652


//--------------------- .nv.constant0._ZN4vllm25paged_attention_v1_kernelIthLi80ELi8ELi128ELNS_18Fp8KVCacheDataTypeE2ELb1EEEvPT_PKS2_PKT0_S8_ifPKiSA_iPKfiiiSC_SC_iiiii --------------------------
	.section	.nv.constant0._ZN4vllm25paged_attention_v1_kernelIthLi80ELi8ELi128ELNS_18Fp8KVCacheDataTypeE2ELb1EEEvPT_PKS2_PKT0_S8_ifPKiSA_iPKfiiiSC_SC_iiiii,"a",@progbits
	.sectionflags	@""
	.align	4
.nv.constant0._ZN4vllm25paged_attention_v1_kernelIthLi80ELi8ELi128ELNS_18Fp8KVCacheDataTypeE2ELb1EEEvPT_PKS2_PKT0_S8_ifPKiSA_iPKfiiiSC_SC_iiiii:
	.zero		652


//--------------------- .nv.constant0._ZN4vllm25paged_attention_v1_kernelIthLi64ELi8ELi128ELNS_18Fp8KVCacheDataTypeE2ELb1EEEvPT_PKS2_PKT0_S8_ifPKiSA_iPKfiiiSC_SC_iiiii --------------------------
	.section	.nv.constant0._ZN4vllm25paged_attention_v1_kernelIthLi64ELi8ELi128ELNS_18Fp8KVCacheDataTypeE2ELb1EEEvPT_PKS2_PKT0_S8_ifPKiSA_iPKfiiiSC_SC_iiiii,"a",@progbits
	.sectionflags	@""
	.align	4
.nv.constant0._ZN4vllm25paged_attention_v1_kernelIthLi64ELi8ELi128ELNS_18Fp8KVCacheDataTypeE2ELb1EEEvPT_PKS2_PKT0_S8_ifPKiSA_iPKfiiiSC_SC_iiiii:
	.zero		652


//--------------------- .nv.constant0._ZN4vllm25paged_attention_v1_kernelIthLi32ELi8ELi128ELNS_18Fp8KVCacheDataTypeE2ELb1EEEvPT_PKS2_PKT0_S8_ifPKiSA_iPKfiiiSC_SC_iiiii --------------------------
	.section	.nv.constant0._ZN4vllm25paged_attention_v1_kernelIthLi32ELi8ELi128ELNS_18Fp8KVCacheDataTypeE2ELb1EEEvPT_PKS2_PKT0_S8_ifPKiSA_iPKfiiiSC_SC_iiiii,"a",@progbits
	.sectionflags	@""
	.align	4
.nv.constant0._ZN4vllm25paged_attention_v1_kernelIthLi32ELi8ELi128ELNS_18Fp8KVCacheDataTypeE2ELb1EEEvPT_PKS2_PKT0_S8_ifPKiSA_iPKfiiiSC_SC_iiiii:
	.zero		652


//--------------------- .nv.constant0._ZN4vllm25paged_attention_v1_kernelIfhLi256ELi32ELi128ELNS_18Fp8KVCacheDataTypeE2ELb0EEEvPT_PKS2_PKT0_S8_ifPKiSA_iPKfiiiSC_SC_iiiii --------------------------
	.section	.nv.constant0._ZN4vllm25paged_attention_v1_kernelIfhLi256ELi32ELi128ELNS_18Fp8KVCacheDataTypeE2ELb0EEEvPT_PKS2_PKT0_S8_ifPKiSA_iPKfiiiSC_SC_iiiii,"a",@progbits
	.sectionflags	@""
	.align	4
.nv.constant0._ZN4vllm25paged_attention_v1_kernelIfhLi256ELi32ELi128ELNS_18Fp8KVCacheDataTypeE2ELb0EEEvPT_PKS2_PKT0_S8_ifPKiSA_iPKfiiiSC_SC_iiiii:
	.zero		652


//--------------------- .nv.constant0._ZN4vllm25paged_attention_v1_kernelIfhLi192ELi32ELi128ELNS_18Fp8KVCacheDataTypeE2ELb0EEEvPT_PKS2_PKT0_S8_ifPKiSA_iPKfiiiSC_SC_iiiii --------------------------
	.section	.nv.constant0._ZN4vllm25paged_attention_v1_kernelIfhLi192ELi32ELi128ELNS_18Fp8KVCacheDataTypeE2ELb0EEEvPT_PKS2_PKT0_S8_ifPKiSA_iPKfiiiSC_SC_iiiii,"a",@progbits
	.sectionflags	@""
	.align	4
.nv.constant0._ZN4vllm25paged_attention_v1_kernelIfhLi192ELi32ELi128ELNS_18Fp8KVCacheDataTypeE2ELb0EEEvPT_PKS2_PKT0_S8_ifPKiSA_iPKfiiiSC_SC_iiiii:
	.zero		652


//--------------------- .nv.constant0._ZN4vllm25paged_attention_v1_kernelIfhLi128ELi32ELi128ELNS_18Fp8KVCacheDataTypeE2ELb0EEEvPT_PKS2_PKT0_S8_ifPKiSA_iPKfiiiSC_SC_iiiii --------------------------
	.section	.nv.constant0._ZN4vllm25paged_attention_v1_kernelIfhLi128ELi32ELi128ELNS_18Fp8KVCacheDataTypeE2ELb0EEEvPT_PKS2_PKT0_S8_ifPKiSA_iPKfiiiSC_SC_iiiii,"a",@progbits
	.sectionflags	@""
	.align	4
.nv.constant0._ZN4vllm25paged_attention_v1_kernelIfhLi128ELi32ELi128ELNS_18Fp8KVCacheDataTypeE2ELb0EEEvPT_PKS2_PKT0_S8_ifPKiSA_iPKfiiiSC_SC_iiiii:
	.zero		652


//--------------------- .nv.constant0._ZN4vllm25paged_attention_v1_kernelIfhLi120ELi32ELi128ELNS_18Fp8KVCacheDataTypeE2ELb0EEEvPT_PKS2_PKT0_S8_ifPKiSA_iPKfiiiSC_SC_iiiii --------------------------
	.section	.nv.constant0._ZN4vllm25paged_attention_v1_kernelIfhLi120ELi32ELi128ELNS_18Fp8KVCacheDataTypeE2ELb0EEEvPT_PKS2_PKT0_S8_ifPKiSA_iPKfiiiSC_SC_iiiii,"a",@progbits
	.sectionflags	@""
	.align	4
.nv.constant0._ZN4vllm25paged_attention_v1_kernelIfhLi120ELi32ELi128ELNS_18Fp8KVCacheDataTypeE2ELb0EEEvPT_PKS2_PKT0_S8_ifPKiSA_iPKfiiiSC_SC_iiiii:
	.zero		652


//--------------------- .nv.constant0._ZN4vllm25paged_attention_v1_kernelIfhLi112ELi32ELi128ELNS_18Fp8KVCacheDataTypeE2ELb0EEEvPT_PKS2_PKT0_S8_ifPKiSA_iPKfiiiSC_SC_iiiii --------------------------
	.section	.nv.constant0._ZN4vllm25paged_attention_v1_kernelIfhLi112ELi32ELi128ELNS_18Fp8KVCacheDataTypeE2ELb0EEEvPT_PKS2_PKT0_S8_ifPKiSA_iPKfiiiSC_SC_iiiii,"a",@progbits
	.sectionflags	@""
	.align	4
.nv.constant0._ZN4vllm25paged_attention_v1_kernelIfhLi112ELi32ELi128ELNS_18Fp8KVCacheDataTypeE2ELb0EEEvPT_PKS2_PKT0_S8_ifPKiSA_iPKfiiiSC_SC_iiiii:
	.zero		652


//--------------------- .nv.constant0._ZN4vllm25paged_attention_v1_kernelIfhLi96ELi32ELi128ELNS_18Fp8KVCacheDataTypeE2ELb0EEEvPT_PKS2_PKT0_S8_ifPKiSA_iPKfiiiSC_SC_iiiii --------------------------
	.section	.nv.constant0._ZN4vllm25paged_attention_v1_kernelIfhLi96ELi32ELi128ELNS_18Fp8KVCacheDataTypeE2ELb0EEEvPT_PKS2_PKT0_S8_ifPKiSA_iPKfiiiSC_SC_iiiii,"a",@progbits
	.sectionflags	@""
	.align	4
.nv.constant0._ZN4vllm25paged_attention_v1_kernelIfhLi96ELi32ELi128ELNS_18Fp8KVCacheDataTypeE2ELb0EEEvPT_PKS2_PKT0_S8_ifPKiSA_iPKfiiiSC_SC_iiiii:
	.zero		652


//--------------------- .nv.constant0._ZN4vllm25paged_attention_v1_kernelIfhLi80ELi32ELi128ELNS_18Fp8KVCacheDataTypeE2ELb0EEEvPT_PKS2_PKT0_S8_ifPKiSA_iPKfiiiSC_SC_iiiii --------------------------
	.section	.nv.constant0._ZN4vllm25paged_attention_v1_kernelIfhLi80ELi32ELi128ELNS_18Fp8KVCacheDataTypeE2ELb0EEEvPT_PKS2_PKT0_S8_ifPKiSA_iPKfiiiSC_SC_iiiii,"a",@progbits
	.sectionflags	@""
	.align	4
.nv.constant0._ZN4vllm25paged_attention_v1_kernelIfhLi80ELi32ELi128ELNS_18Fp8KVCacheDataTypeE2ELb0EEEvPT_PKS2_PKT0_S8_ifPKiSA_iPKfiiiSC_SC_iiiii:
	.zero		652


//--------------------- .nv.constant0._ZN4vllm25paged_attention_v1_kernelIfhLi64ELi32ELi128ELNS_18Fp8KVCacheDataTypeE2ELb0EEEvPT_PKS2_PKT0_S8_ifPKiSA_iPKfiiiSC_SC_iiiii --------------------------
	.section	.nv.constant0._ZN4vllm25paged_attention_v1_kernelIfhLi64ELi32ELi128ELNS_18Fp8KVCacheDataTypeE2ELb0EEEvPT_PKS2_PKT0_S8_ifPKiSA_iPKfiiiSC_SC_iiiii,"a",@progbits
	.sectionflags	@""
	.align	4
.nv.constant0._ZN4vllm25paged_attention_v1_kernelIfhLi64ELi32ELi128ELNS_18Fp8KVCacheDataTypeE2ELb0EEEvPT_PKS2_PKT0_S8_ifPKiSA_iPKfiiiSC_SC_iiiii:
	.zero		652


//--------------------- .nv.constant0._ZN4vllm25paged_attention_v1_kernelIfhLi32ELi32ELi128ELNS_18Fp8KVCacheDataTypeE2ELb0EEEvPT_PKS2_PKT0_S8_ifPKiSA_iPKfiiiSC_SC_iiiii --------------------------
	.section	.nv.constant0._ZN4vllm25paged_attention_v1_kernelIfhLi32ELi32ELi128ELNS_18Fp8KVCacheDataTypeE2ELb0EEEvPT_PKS2_PKT0_S8_ifPKiSA_iPKfiiiSC_SC_iiiii,"a",@progbits
	.sectionflags	@""
	.align	4
.nv.constant0._ZN4vllm25paged_attention_v1_kernelIfhLi32ELi32ELi128ELNS_18Fp8KVCacheDataTypeE2ELb0EEEvPT_PKS2_PKT0_S8_ifPKiSA_iPKfiiiSC_SC_iiiii:
	.zero		652


//--------------------- .nv.constant0._ZN4vllm25paged_attention_v1_kernelIfhLi256ELi32ELi128ELNS_18Fp8KVCacheDataTypeE2ELb1EEEvPT_PKS2_PKT0_S8_ifPKiSA_iPKfiiiSC_SC_iiiii --------------------------
	.section	.nv.constant0._ZN4vllm25paged_attention_v1_kernelIfhLi256ELi32ELi128ELNS_18Fp8KVCacheDataTypeE2ELb1EEEvPT_PKS2_PKT0_S8_ifPKiSA_iPKfiiiSC_SC_iiiii,"a",@progbits
	.sectionflags	@""
	.align	4
.nv.constant0._ZN4vllm25paged_attention_v1_kernelIfhLi256ELi32ELi128ELNS_18Fp8KVCacheDataTypeE2ELb1EEEvPT_PKS2_PKT0_S8_ifPKiSA_iPKfiiiSC_SC_iiiii:
	.zero		652


//--------------------- .nv.constant0._ZN4vllm25paged_attention_v1_kernelIfhLi192ELi32ELi128ELNS_18Fp8KVCacheDataTypeE2ELb1EEEvPT_PKS2_PKT0_S8_ifPKiSA_iPKfiiiSC_SC_iiiii --------------------------
	.section	.nv.constant0._ZN4vllm25paged_attention_v1_kernelIfhLi192ELi32ELi128ELNS_18Fp8KVCacheDataTypeE2ELb1EEEvPT_PKS2_PKT0_S8_ifPKiSA_iPKfiiiSC_SC_iiiii,"a",@progbits
	.sectionflags	@""
	.align	4
.nv.constant0._ZN4vllm25paged_attention_v1_kernelIfhLi192ELi32ELi128ELNS_18Fp8KVCacheDataTypeE2ELb1EEEvPT_PKS2_PKT0_S8_ifPKiSA_iPKfiiiSC_SC_iiiii:
	.zero		652


//--------------------- .nv.constant0._ZN4vllm25paged_attention_v1_kernelIfhLi128ELi32ELi128ELNS_18Fp8KVCacheDataTypeE2ELb1EEEvPT_PKS2_PKT0_S8_ifPKiSA_iPKfiiiSC_SC_iiiii --------------------------
	.section	.nv.constant0._ZN4vllm25paged_attention_v1_kernelIfhLi128ELi32ELi128ELNS_18Fp8KVCacheDataTypeE2ELb1EEEvPT_PKS2_PKT0_S8_ifPKiSA_iPKfiiiSC_SC_iiiii,"a",@progbits
	.sectionflags	@""
	.align	4
.nv.constant0._ZN4vllm25paged_attention_v1_kernelIfhLi128ELi32ELi128ELNS_18Fp8KVCacheDataTypeE2ELb1EEEvPT_PKS2_PKT0_S8_ifPKiSA_iPKfiiiSC_SC_iiiii:
	.zero		652


//--------------------- .nv.constant0._ZN4vllm25paged_attention_v1_kernelIfhLi120ELi32ELi128ELNS_18Fp8KVCacheDataTypeE2ELb1EEEvPT_PKS2_PKT0_S8_ifPKiSA_iPKfiiiSC_SC_iiiii --------------------------
	.section	.nv.constant0._ZN4vllm25paged_attention_v1_kernelIfhLi120ELi32ELi128ELNS_18Fp8KVCacheDataTypeE2ELb1EEEvPT_PKS2_PKT0_S8_ifPKiSA_iPKfiiiSC_SC_iiiii,"a",@progbits
	.sectionflags	@""
	.align	4
.nv.constant0._ZN4vllm25paged_attention_v1_kernelIfhLi120ELi32ELi128ELNS_18Fp8KVCacheDataTypeE2ELb1EEEvPT_PKS2_PKT0_S8_ifPKiSA_iPKfiiiSC_SC_iiiii:
	.zero		652


//--------------------- .nv.constant0._ZN4vllm25paged_attention_v1_kernelIfhLi112ELi32ELi128ELNS_18Fp8KVCacheDataTypeE2ELb1EEEvPT_PKS2_PKT0_S8_ifPKiSA_iPKfiiiSC_SC_iiiii --------------------------
	.section	.nv.constant0._ZN4vllm25paged_attention_v1_kernelIfhLi112ELi32ELi128ELNS_18Fp8KVCacheDataTypeE2ELb1EEEvPT_PKS2_PKT0_S8_ifPKiSA_iPKfiiiSC_SC_iiiii,"a",@progbits
	.sectionflags	@""
	.align	4
.nv.constant0._ZN4vllm25paged_attention_v1_kernelIfhLi112ELi32ELi128ELNS_18Fp8KVCacheDataTypeE2ELb1EEEvPT_PKS2_PKT0_S8_ifPKiSA_iPKfiiiSC_SC_iiiii:
	.zero		652


//--------------------- .nv.constant0._ZN4vllm25paged_attention_v1_kernelIfhLi96ELi32ELi128ELNS_18Fp8KVCacheDataTypeE2ELb1EEEvPT_PKS2_PKT0_S8_ifPKiSA_iPKfiiiSC_SC_iiiii --------------------------
	.section	.nv.constant0._ZN4vllm25paged_attention_v1_kernelIfhLi96ELi32ELi128ELNS_18Fp8KVCacheDataTypeE2ELb1EEEvPT_PKS2_PKT0_S8_ifPKiSA_iPKfiiiSC_SC_iiiii,"a",@progbits
	.sectionflags	@""
	.align	4
.nv.constant0._ZN4vllm25paged_attention_v1_kernelIfhLi96ELi32ELi128ELNS_18Fp8KVCacheDataTypeE2ELb1EEEvPT_PKS2_PKT0_S8_ifPKiSA_iPKfiiiSC_SC_iiiii:
	.zero		652


//--------------------- .nv.constant0._ZN4vllm25paged_attention_v1_kernelIfhLi80ELi32ELi128ELNS_18Fp8KVCacheDataTypeE2ELb1EEEvPT_PKS2_PKT0_S8_ifPKiSA_iPKfiiiSC_SC_iiiii --------------------------
	.section	.nv.constant0._ZN4vllm25paged_attention_v1_kernelIfhLi80ELi32ELi128ELNS_18Fp8KVCacheDataTypeE2ELb1EEEvPT_PKS2_PKT0_S8_ifPKiSA_iPKfiiiSC_SC_iiiii,"a",@progbits
	.sectionflags	@""
	.align	4
.nv.constant0._ZN4vllm25paged_attention_v1_kernelIfhLi80ELi32ELi128ELNS_18Fp8KVCacheDataTypeE2ELb1EEEvPT_PKS2_PKT0_S8_ifPKiSA_iPKfiiiSC_SC_iiiii:
	.zero		652


//--------------------- .nv.constant0._ZN4vllm25paged_attention_v1_kernelIfhLi64ELi32ELi128ELNS_18Fp8KVCacheDataTypeE2ELb1EEEvPT_PKS2_PKT0_S8_ifPKiSA_iPKfiiiSC_SC_iiiii --------------------------
	.section	.nv.constant0._ZN4vllm25paged_attention_v1_kernelIfhLi64ELi32ELi128ELNS_18Fp8KVCacheDataTypeE2ELb1EEEvPT_PKS2_PKT0_S8_ifPKiSA_iPKfiiiSC_SC_iiiii,"a",@progbits
	.sectionflags	@""
	.align	4
.nv.constant0._ZN4vllm25paged_attention_v1_kernelIfhLi64ELi32ELi128ELNS_18Fp8KVCacheDataTypeE2ELb1EEEvPT_PKS2_PKT0_S8_ifPKiSA_iPKfiiiSC_SC_iiiii:
	.zero		652


//--------------------- .nv.constant0._ZN4vllm25paged_attention_v1_kernelIfhLi32ELi32ELi128ELNS_18Fp8KVCacheDataTypeE2ELb1EEEvPT_PKS2_PKT0_S8_ifPKiSA_iPKfiiiSC_SC_iiiii --------------------------
	.section	.nv.constant0._ZN4vllm25paged_attention_v1_kernelIfhLi32ELi32ELi128ELNS_18Fp8KVCacheDataTypeE2ELb1EEEvPT_PKS2_PKT0_S8_ifPKiSA_iPKfiiiSC_SC_iiiii,"a",@progbits
	.sectionflags	@""
	.align	4
.nv.constant0._ZN4vllm25paged_attention_v1_kernelIfhLi32ELi32ELi128ELNS_18Fp8KVCacheDataTypeE2ELb1EEEvPT_PKS2_PKT0_S8_ifPKiSA_iPKfiiiSC_SC_iiiii:
	.zero		652


//--------------------- .nv.constant0._ZN4vllm25paged_attention_v1_kernelIfhLi256ELi16ELi128ELNS_18Fp8KVCacheDataTypeE2ELb0EEEvPT_PKS2_PKT0_S8_ifPKiSA_iPKfiiiSC_SC_iiiii --------------------------
	.section	.nv.constant0._ZN4vllm25paged_attention_v1_kernelIfhLi256ELi16ELi128ELNS_18Fp8KVCacheDataTypeE2ELb0EEEvPT_PKS2_PKT0_S8_ifPKiSA_iPKfiiiSC_SC_iiiii,"a",@progbits
	.sectionflags	@""
	.align	4
.nv.constant0._ZN4vllm25paged_attention_v1_kernelIfhLi256ELi16ELi128ELNS_18Fp8KVCacheDataTypeE2ELb0EEEvPT_PKS2_PKT0_S8_ifPKiSA_iPKfiiiSC_SC_iiiii:
	.zero		652


//--------------------- .nv.constant0._ZN4vllm25paged_attention_v1_kernelIfhLi192ELi16ELi128ELNS_18Fp8KVCacheDataTypeE2ELb0EEEvPT_PKS2_PKT0_S8_ifPKiSA_iPKfiiiSC_SC_iiiii --------------------------
	.section	.nv.constant0._ZN4vllm25paged_attention_v1_kernelIfhLi192ELi16ELi128ELNS_18Fp8KVCacheDataTypeE2ELb0EEEvPT_PKS2_PKT0_S8_ifPKiSA_iPKfiiiSC_SC_iiiii,"a",@progbits
	.sectionflags	@""
	.align	4
.nv.constant0._ZN4vllm25paged_attention_v1_kernelIfhLi192ELi16ELi128ELNS_18Fp8KVCacheDataTypeE2ELb0EEEvPT_PKS2_PKT0_S8_ifPKiSA_iPKfiiiSC_SC_iiiii:
	.zero		652


//--------------------- .nv.constant0._ZN4vllm25paged_attention_v1_kernelIfhLi128ELi16ELi128ELNS_18Fp8KVCacheDataTypeE2ELb0EEEvPT_PKS2_PKT0_S8_ifPKiSA_iPKfiiiSC_SC_iiiii --------------------------
	.section	.nv.constant0._ZN4vllm25paged_attention_v1_kernelIfhLi128ELi16ELi128ELNS_18Fp8KVCacheDataTypeE2ELb0EEEvPT_PKS2_PKT0_S8_ifPKiSA_iPKfiiiSC_SC_iiiii,"a",@progbits
	.sectionflags	@""
	.align	4
.nv.constant0._ZN4vllm25paged_attention_v1_kernelIfhLi128ELi16ELi128ELNS_18Fp8KVCacheDataTypeE2ELb0EEEvPT_PKS2_PKT0_S8_ifPKiSA_iPKfiiiSC_SC_iiiii:
	.zero		652


//--------------------- .nv.constant0._ZN4vllm25paged_attention_v1_kernelIfhLi120ELi16ELi128ELNS_18Fp8KVCacheDataTypeE2ELb0EEEvPT_PKS2_PKT0_S8_ifPKiSA_iPKfiiiSC_SC_iiiii --------------------------
	.section	.nv.constant0._ZN4vllm25paged_attention_v1_kernelIfhLi120ELi16ELi128ELNS_18Fp8KVCacheDataTypeE2ELb0EEEvPT_PKS2_PKT0_S8_ifPKiSA_iPKfiiiSC_SC_iiiii,"a",@progbits
	.sectionflags	@""
	.align	4
.nv.constant0._ZN4vllm25paged_attention_v1_kernelIfhLi120ELi16ELi128ELNS_18Fp8KVCacheDataTypeE2ELb0EEEvPT_PKS2_PKT0_S8_ifPKiSA_iPKfiiiSC_SC_iiiii:
	.zero		652


//--------------------- .nv.constant0._ZN4vllm25paged_attention_v1_kernelIfhLi112ELi16ELi128ELNS_18Fp8KVCacheDataTypeE2ELb0EEEvPT_PKS2_PKT0_S8_ifPKiSA_iPKfiiiSC_SC_iiiii --------------------------
	.section	.nv.constant0._ZN4vllm25paged_attention_v1_kernelIfhLi112ELi16ELi128ELNS_18Fp8KVCacheDataTypeE2ELb0EEEvPT_PKS2_PKT0_S8_ifPKiSA_iPKfiiiSC_SC_iiiii,"a",@progbits
	.sectionflags	@""
	.align	4
.nv.constant0._ZN4vllm25paged_attention_v1_kernelIfhLi112ELi16ELi128ELNS_18Fp8KVCacheDataTypeE2ELb0EEEvPT_PKS2_PKT0_S8_ifPKiSA_iPKfiiiSC_SC_iiiii:
	.zero		652


//--------------------- .nv.constant0._ZN4vllm25paged_attention_v1_kernelIfhLi96ELi16ELi128ELNS_18Fp8KVCacheDataTypeE2ELb0EEEvPT_PKS2_PKT0_S8_ifPKiSA_iPKfiiiSC_SC_iiiii --------------------------
	.section	.nv.constant0._ZN4vllm25paged_attention_v1_kernelIfhLi96ELi16ELi128ELNS_18Fp8KVCacheDataTypeE2ELb0EEEvPT_PKS2_PKT0_S8_ifPKiSA_iPKfiiiSC_SC_iiiii,"a",@progbits
	.sectionflags	@""
	.align	4
.nv.constant0._ZN4vllm25paged_attention_v1_kernelIfhLi96ELi16ELi128ELNS_18Fp8KVCacheDataTypeE2ELb0EEEvPT_PKS2_PKT0_S8_ifPKiSA_iPKfiiiSC_SC_iiiii:
	.zero		652


//--------------------- .nv.constant0._ZN4vllm25paged_attention_v1_kernelIfhLi80ELi16ELi128ELNS_18Fp8KVCacheDataTypeE2ELb0EEEvPT_PKS2_PKT0_S8_ifPKiSA_iPKfiiiSC_SC_iiiii --------------------------
	.section	.nv.constant0._ZN4vllm25paged_attention_v1_kernelIfhLi80ELi16ELi128ELNS_18Fp8KVCacheDataTypeE2ELb0EEEvPT_PKS2_PKT0_S8_ifPKiSA_iPKfiiiSC_SC_iiiii,"a",@progbits
	.sectionflags	@""
	.align	4
.nv.constant0._ZN4vllm25paged_attention_v1_kernelIfhLi80ELi16ELi128ELNS_18Fp8KVCacheDataTypeE2ELb0EEEvPT_PKS2_PKT0_S8_ifPKiSA_iPKfiiiSC_SC_iiiii:
	.zero		652


//--------------------- .nv.constant0._ZN4vllm25paged_attention_v1_kernelIfhLi64ELi16ELi128ELNS_18Fp8KVCacheDataTypeE2ELb0EEEvPT_PKS2_PKT0_S8_ifPKiSA_iPKfiiiSC_SC_iiiii --------------------------
	.section	.nv.constant0._ZN4vllm25paged_attention_v1_kernelIfhLi64ELi16ELi128ELNS_18Fp8KVCacheDataTypeE2ELb0EEEvPT_PKS2_PKT0_S8_ifPKiSA_iPKfiiiSC_SC_iiiii,"a",@progbits
	.sectionflags	@""
	.align	4
.nv.constant0._ZN4vllm25paged_attention_v1_kernelIfhLi64ELi16ELi128ELNS_18Fp8KVCacheDataTypeE2ELb0EEEvPT_PKS2_PKT0_S8_ifPKiSA_iPKfiiiSC_SC_iiiii:
	.zero		652


//--------------------- .nv.constant0._ZN4vllm25paged_attention_v1_kernelIfhLi32ELi16ELi128ELNS_18Fp8KVCacheDataTypeE2ELb0EEEvPT_PKS2_PKT0_S8_ifPKiSA_iPKfiiiSC_SC_iiiii --------------------------
	.section	.nv.constant0._ZN4vllm25paged_attention_v1_kernelIfhLi32ELi16ELi128ELNS_18Fp8KVCacheDataTypeE2ELb0EEEvPT_PKS2_PKT0_S8_ifPKiSA_iPKfiiiSC_SC_iiiii,"a",@progbits
	.sectionflags	@""
	.align	4
.nv.constant0._ZN4vllm25paged_attention_v1_kernelIfhLi32ELi16ELi128ELNS_18Fp8KVCacheDataTypeE2ELb0EEEvPT_PKS2_PKT0_S8_ifPKiSA_iPKfiiiSC_SC_iiiii:
	.zero		652


//--------------------- .nv.constant0._ZN4vllm25paged_attention_v1_kernelIfhLi256ELi16ELi128ELNS_18Fp8KVCacheDataTypeE2ELb1EEEvPT_PKS2_PKT0_S8_ifPKiSA_iPKfiiiSC_SC_iiiii --------------------------
	.section	.nv.constant0._ZN4vllm25paged_attention_v1_kernelIfhLi256ELi16ELi128ELNS_18Fp8KVCacheDataTypeE2ELb1EEEvPT_PKS2_PKT0_S8_ifPKiSA_iPKfiiiSC_SC_iiiii,"a",@progbits
	.sectionflags	@""
	.align	4
.nv.constant0._ZN4vllm25paged_attention_v1_kernelIfhLi256ELi16ELi128ELNS_18Fp8KVCacheDataTypeE2ELb1EEEvPT_PKS2_PKT0_S8_ifPKiSA_iPKfiiiSC_SC_iiiii:
	.zero		652


//--------------------- .nv.constant0._ZN4vllm25paged_attention_v1_kernelIfhLi192ELi16ELi128ELNS_18Fp8KVCacheDataTypeE2ELb1EEEvPT_PKS2_PKT0_S8_ifPKiSA_iPKfiiiSC_SC_iiiii --------------------------
	.section	.nv.constant0._ZN4vllm25paged_attention_v1_kernelIfhLi192ELi16ELi128ELNS_18Fp8KVCacheDataTypeE2ELb1EEEvPT_PKS2_PKT0_S8_ifPKiSA_iPKfiiiSC_SC_iiiii,"a",@progbits
	.sectionflags	@""
	.align	4
.nv.constant0._ZN4vllm25paged_attention_v1_kernelIfhLi192ELi16ELi128ELNS_18Fp8KVCacheDataTypeE2ELb1EEEvPT_PKS2_PKT0_S8_ifPKiSA_iPKfiiiSC_SC_iiiii:
	.zero		652


//--------------------- .nv.constant0._ZN4vllm25paged_attention_v1_kernelIfhLi128ELi16ELi128ELNS_18Fp8KVCacheDataTypeE2ELb1EEEvPT_PKS2_PKT0_S8_ifPKiSA_iPKfiiiSC_SC_iiiii --------------------------
	.section	.nv.constant0._ZN4vllm25paged_attention_v1_kernelIfhLi128ELi16ELi128ELNS_18Fp8KVCacheDataTypeE2ELb1EEEvPT_PKS2_PKT0_S8_ifPKiSA_iPKfiiiSC_SC_iiiii,"a",@progbits
	.sectionflags	@""
	.align	4
.nv.constant0._ZN4vllm25paged_attention_v1_kernelIfhLi128ELi16ELi128ELNS_18Fp8KVCacheDataTypeE2ELb1EEEvPT_PKS2_PKT0_S8_ifPKiSA_iPKfiiiSC_SC_iiiii:
	.zero		652


//--------------------- .nv.constant0._ZN4vllm25paged_attention_v1_kernelIfhLi120ELi16ELi128ELNS_18Fp8KVCacheDataTypeE2ELb1EEEvPT_PKS2_PKT0_S8_ifPKiSA_iPKfiiiSC_SC_iiiii --------------------------
	.section	.nv.constant0._ZN4vllm25paged_attention_v1_kernelIfhLi120ELi16ELi128ELNS_18Fp8KVCacheDataTypeE2ELb1EEEvPT_PKS2_PKT0_S8_ifPKiSA_iPKfiiiSC_SC_iiiii,"a",@progbits
	.sectionflags	@""
	.align	4
.nv.constant0._ZN4vllm25paged_attention_v1_kernelIfhLi120ELi16ELi128ELNS_18Fp8KVCacheDataTypeE2ELb1EEEvPT_PKS2_PKT0_S8_ifPKiSA_iPKfiiiSC_SC_iiiii:
	.zero		652


//--------------------- .nv.constant0._ZN4vllm25paged_attention_v1_kernelIfhLi112ELi16ELi128ELNS_18Fp8KVCacheDataTypeE2ELb1EEEvPT_PKS2_PKT0_S8_ifPKiSA_iPKfiiiSC_SC_iiiii --------------------------
	.section	.nv.constant0._ZN4vllm25paged_attention_v1_kernelIfhLi112ELi16ELi128ELNS_18Fp8KVCacheDataTypeE2ELb1EEEvPT_PKS2_PKT0_S8_ifPKiSA_iPKfiiiSC_SC_iiiii,"a",@progbits
	.sectionflags	@""
	.align	4
.nv.constant0._ZN4vllm25paged_attention_v1_kernelIfhLi112ELi16ELi128ELNS_18Fp8KVCacheDataTypeE2ELb1EEEvPT_PKS2_PKT0_S8_ifPKiSA_iPKfiiiSC_SC_iiiii:
	.zero		652


//--------------------- .nv.constant0._ZN4vllm25paged_attention_v1_kernelIfhLi96ELi16ELi128ELNS_18Fp8KVCacheDataTypeE2ELb1EEEvPT_PKS2_PKT0_S8_ifPKiSA_iPKfiiiSC_SC_iiiii --------------------------
	.section	.nv.constant0._ZN4vllm25paged_attention_v1_kernelIfhLi96ELi16ELi128ELNS_18Fp8KVCacheDataTypeE2ELb1EEEvPT_PKS2_PKT0_S8_ifPKiSA_iPKfiiiSC_SC_iiiii,"a",@progbits
	.sectionflags	@""
	.align	4
.nv.constant0._ZN4vllm25paged_attention_v1_kernelIfhLi96ELi16ELi128ELNS_18Fp8KVCacheDataTypeE2ELb1EEEvPT_PKS2_PKT0_S8_ifPKiSA_iPKfiiiSC_SC_iiiii:
	.zero		652


//--------------------- .nv.constant0._ZN4vllm25paged_attention_v1_kernelIfhLi80ELi16ELi128ELNS_18Fp8KVCacheDataTypeE2ELb1EEEvPT_PKS2_PKT0_S8_ifPKiSA_iPKfiiiSC_SC_iiiii --------------------------
	.section	.nv.constant0._ZN4vllm25paged_attention_v1_kernelIfhLi80ELi16ELi128ELNS_18Fp8KVCacheDataTypeE2ELb1EEEvPT_PKS2_PKT0_S8_ifPKiSA_iPKfiiiSC_SC_iiiii,"a",@progbits
	.sectionflags	@""
	.align	4
.nv.constant0._ZN4vllm25paged_attention_v1_kernelIfhLi80ELi16ELi128ELNS_18Fp8KVCacheDataTypeE2ELb1EEEvPT_PKS2_PKT0_S8_ifPKiSA_iPKfiiiSC_SC_iiiii:
	.zero		652


//--------------------- .nv.constant0._ZN4vllm25paged_attention_v1_kernelIfhLi64ELi16ELi128ELNS_18Fp8KVCacheDataTypeE2ELb1EEEvPT_PKS2_PKT0_S8_ifPKiSA_iPKfiiiSC_SC_iiiii --------------------------
	.section	.nv.constant0._ZN4vllm25paged_attention_v1_kernelIfhLi64ELi16ELi128ELNS_18Fp8KVCacheDataTypeE2ELb1EEEvPT_PKS2_PKT0_S8_ifPKiSA_iPKfiiiSC_SC_iiiii,"a",@progbits
	.sectionflags	@""
	.align	4
.nv.constant0._ZN4vllm25paged_attention_v1_kernelIfhLi64ELi16ELi128ELNS_18Fp8KVCacheDataTypeE2ELb1EEEvPT_PKS2_PKT0_S8_ifPKiSA_iPKfiiiSC_SC_iiiii:
	.zero		652


//--------------------- .nv.constant0._ZN4vllm25paged_attention_v1_kernelIfhLi32ELi16ELi128ELNS_18Fp8KVCacheDataTypeE2ELb1EEEvPT_PKS2_PKT0_S8_ifPKiSA_iPKfiiiSC_SC_iiiii --------------------------
	.section	.nv.constant0._ZN4vllm25paged_attention_v1_kernelIfhLi32ELi16ELi128ELNS_18Fp8KVCacheDataTypeE2ELb1EEEvPT_PKS2_PKT0_S8_ifPKiSA_iPKfiiiSC_SC_iiiii,"a",@progbits
	.sectionflags	@""
	.align	4
.nv.constant0._ZN4vllm25paged_attention_v1_kernelIfhLi32ELi16ELi128ELNS_18Fp8KVCacheDataTypeE2ELb1EEEvPT_PKS2_PKT0_S8_ifPKiSA_iPKfiiiSC_SC_iiiii:
	.zero		652


//--------------------- .nv.constant0._ZN4vllm25paged_attention_v1_kernelIfhLi256ELi8ELi128ELNS_18Fp8KVCacheDataTypeE2ELb0EEEvPT_PKS2_PKT0_S8_ifPKiSA_iPKfiiiSC_SC_iiiii --------------------------
	.section	.nv.constant0._ZN4vllm25paged_attention_v1_kernelIfhLi256ELi8ELi128ELNS_18Fp8KVCacheDataTypeE2ELb0EEEvPT_PKS2_PKT0_S8_ifPKiSA_iPKfiiiSC_SC_iiiii,"a",@progbits
	.sectionflags	@""
	.align	4
.nv.constant0._ZN4vllm25paged_attention_v1_kernelIfhLi256ELi8ELi128ELNS_18Fp8KVCacheDataTypeE2ELb0EEEvPT_PKS2_PKT0_S8_ifPKiSA_iPKfiiiSC_SC_iiiii:
	.zero		652


//--------------------- .nv.constant0._ZN4vllm25paged_attention_v1_kernelIfhLi192ELi8ELi128ELNS_18Fp8KVCacheDataTypeE2ELb0EEEvPT_PKS2_PKT0_S8_ifPKiSA_iPKfiiiSC_SC_iiiii --------------------------
	.section	.nv.constant0._ZN4vllm25paged_attention_v1_kernelIfhLi192ELi8ELi128ELNS_18Fp8KVCacheDataTypeE2ELb0EEEvPT_PKS2_PKT0_S8_ifPKiSA_iPKfiiiSC_SC_iiiii,"a",@progbits
	.sectionflags	@""
	.align	4
.nv.constant0._ZN4vllm25paged_attention_v1_kernelIfhLi192ELi8ELi128ELNS_18Fp8KVCacheDataTypeE2ELb0EEEvPT_PKS2_PKT0_S8_ifPKiSA_iPKfiiiSC_SC_iiiii:
	.zero		652


//--------------------- .nv.constant0._ZN4vllm25paged_attention_v1_kernelIfhLi128ELi8ELi128ELNS_18Fp8KVCacheDataTypeE2ELb0EEEvPT_PKS2_PKT0_S8_ifPKiSA_iPKfiiiSC_SC_iiiii --------------------------
	.section	.nv.constant0._ZN4vllm25paged_attention_v1_kernelIfhLi128ELi8ELi128ELNS_18Fp8KVCacheDataTypeE2ELb0EEEvPT_PKS2_PKT0_S8_ifPKiSA_iPKfiiiSC_SC_iiiii,"a",@progbits
	.sectionflags	@""
	.align	4
.nv.constant0._ZN4vllm25paged_attention_v1_kernelIfhLi128ELi8ELi128ELNS_18Fp8KVCacheDataTypeE2ELb0EEEvPT_PKS2_PKT0_S8_ifPKiSA_iPKfiiiSC_SC_iiiii:
	.zero		652


//--------------------- .nv.constant0._ZN4vllm25paged_attention_v1_kernelIfhLi120ELi8ELi128ELNS_18Fp8KVCacheDataTypeE2ELb0EEEvPT_PKS2_PKT0_S8_ifPKiSA_iPKfiiiSC_SC_iiiii --------------------------
	.section	.nv.constant0._ZN4vllm25paged_attention_v1_kernelIfhLi120ELi8ELi128ELNS_18Fp8KVCacheDataTypeE2ELb0EEEvPT_PKS2_PKT0_S8_ifPKiSA_iPKfiiiSC_SC_iiiii,"a",@progbits
	.sectionflags	@""
	.align	4
.nv.constant0._ZN4vllm25paged_attention_v1_kernelIfhLi120ELi8ELi128ELNS_18Fp8KVCacheDataTypeE2ELb0EEEvPT_PKS2_PKT0_S8_ifPKiSA_iPKfiiiSC_SC_iiiii:
	.zero		652


//--------------------- .nv.constant0._ZN4vllm25paged_attention_v1_kernelIfhLi112ELi8ELi128ELNS_18Fp8KVCacheDataTypeE2ELb0EEEvPT_PKS2_PKT0_S8_ifPKiSA_iPKfiiiSC_SC_iiiii --------------------------
	.section	.nv.constant0._ZN4vllm25paged_attention_v1_kernelIfhLi112ELi8ELi128ELNS_18Fp8KVCacheDataTypeE2ELb0EEEvPT_PKS2_PKT0_S8_ifPKiSA_iPKfiiiSC_SC_iiiii,"a",@progbits
	.sectionflags	@""
	.align	4
.nv.constant0._ZN4vllm25paged_attention_v1_kernelIfhLi112ELi8ELi128ELNS_18Fp8KVCacheDataTypeE2ELb0EEEvPT_PKS2_PKT0_S8_ifPKiSA_iPKfiiiSC_SC_iiiii:
	.zero		652


//--------------------- .nv.constant0._ZN4vllm25paged_attention_v1_kernelIfhLi96ELi8ELi128ELNS_18Fp8KVCacheDataTypeE2ELb0EEEvPT_PKS2_PKT0_S8_ifPKiSA_iPKfiiiSC_SC_iiiii --------------------------
	.section	.nv.constant0._ZN4vllm25paged_attention_v1_kernelIfhLi96ELi8ELi128ELNS_18Fp8KVCacheDataTypeE2ELb0EEEvPT_PKS2_PKT0_S8_ifPKiSA_iPKfiiiSC_SC_iiiii,"a",@progbits
	.sectionflags	@""
	.align	4
.nv.constant0._ZN4vllm25paged_attention_v1_kernelIfhLi96ELi8ELi128ELNS_18Fp8KVCacheDataTypeE2ELb0EEEvPT_PKS2_PKT0_S8_ifPKiSA_iPKfiiiSC_SC_iiiii:
	.zero		652


//--------------------- .nv.constant0._ZN4vllm25paged_attention_v1_kernelIfhLi80ELi8ELi128ELNS_18Fp8KVCacheDataTypeE2ELb0EEEvPT_PKS2_PKT0_S8_ifPKiSA_iPKfiiiSC_SC_iiiii --------------------------
	.section	.nv.constant0._ZN4vllm25paged_attention_v1_kernelIfhLi80ELi8ELi128ELNS_18Fp8KVCacheDataTypeE2ELb0EEEvPT_PKS2_PKT0_S8_ifPKiSA_iPKfiiiSC_SC_iiiii,"a",@progbits
	.sectionflags	@""
	.align	4
.nv.constant0._ZN4vllm25paged_attention_v1_kernelIfhLi80ELi8ELi128ELNS_18Fp8KVCacheDataTypeE2ELb0EEEvPT_PKS2_PKT0_S8_ifPKiSA_iPKfiiiSC_SC_iiiii:
	.zero		652


//--------------------- .nv.constant0._ZN4vllm25paged_attention_v1_kernelIfhLi64ELi8ELi128ELNS_18Fp8KVCacheDataTypeE2ELb0EEEvPT_PKS2_PKT0_S8_ifPKiSA_iPKfiiiSC_SC_iiiii --------------------------
	.section	.nv.constant0._ZN4vllm25paged_attention_v1_kernelIfhLi64ELi8ELi128ELNS_18Fp8KVCacheDataTypeE2ELb0EEEvPT_PKS2_PKT0_S8_ifPKiSA_iPKfiiiSC_SC_iiiii,"a",@progbits
	.sectionflags	@""
	.align	4
.nv.constant0._ZN4vllm25paged_attention_v1_kernelIfhLi64ELi8ELi128ELNS_18Fp8KVCacheDataTypeE2ELb0EEEvPT_PKS2_PKT0_S8_ifPKiSA_iPKfiiiSC_SC_iiiii:
	.zero		652


//--------------------- .nv.constant0._ZN4vllm25paged_attention_v1_kernelIfhLi32ELi8ELi128ELNS_18Fp8KVCacheDataTypeE2ELb0EEEvPT_PKS2_PKT0_S8_ifPKiSA_iPKfiiiSC_SC_iiiii --------------------------
	.section	.nv.constant0._ZN4vllm25paged_attention_v1_kernelIfhLi32ELi8ELi128ELNS_18Fp8KVCacheDataTypeE2ELb0EEEvPT_PKS2_PKT0_S8_ifPKiSA_iPKfiiiSC_SC_iiiii,"a",@progbits
	.sectionflags	@""
	.align	4
.nv.constant0._ZN4vllm25paged_attention_v1_kernelIfhLi32ELi8ELi128ELNS_18Fp8KVCacheDataTypeE2ELb0EEEvPT_PKS2_PKT0_S8_ifPKiSA_iPKfiiiSC_SC_iiiii:
	.zero		652


//--------------------- .nv.constant0._ZN4vllm25paged_attention_v1_kernelIfhLi256ELi8ELi128ELNS_18Fp8KVCacheDataTypeE2ELb1EEEvPT_PKS2_PKT0_S8_ifPKiSA_iPKfiiiSC_SC_iiiii --------------------------
	.section	.nv.constant0._ZN4vllm25paged_attention_v1_kernelIfhLi256ELi8ELi128ELNS_18Fp8KVCacheDataTypeE2ELb1EEEvPT_PKS2_PKT0_S8_ifPKiSA_iPKfiiiSC_SC_iiiii,"a",@progbits
	.sectionflags	@""
	.align	4
.nv.constant0._ZN4vllm25paged_attention_v1_kernelIfhLi256ELi8ELi128ELNS_18Fp8KVCacheDataTypeE2ELb1EEEvPT_PKS2_PKT0_S8_ifPKiSA_iPKfiiiSC_SC_iiiii:
	.zero		652


//--------------------- .nv.constant0._ZN4vllm25paged_attention_v1_kernelIfhLi192ELi8ELi128ELNS_18Fp8KVCacheDataTypeE2ELb1EEEvPT_PKS2_PKT0_S8_ifPKiSA_iPKfiiiSC_SC_iiiii --------------------------
	.section	.nv.constant0._ZN4vllm25paged_attention_v1_kernelIfhLi192ELi8ELi128ELNS_18Fp8KVCacheDataTypeE2ELb1EEEvPT_PKS2_PKT0_S8_ifPKiSA_iPKfiiiSC_SC_iiiii,"a",@progbits
	.sectionflags	@""
	.align	4
.nv.constant0._ZN4vllm25paged_attention_v1_kernelIfhLi192ELi8ELi128ELNS_18Fp8KVCacheDataTypeE2ELb1EEEvPT_PKS2_PKT0_S8_ifPKiSA_iPKfiiiSC_SC_iiiii:
	.zero		652


//--------------------- .nv.constant0._ZN4vllm25paged_attention_v1_kernelIfhLi128ELi8ELi128ELNS_18Fp8KVCacheDataTypeE2ELb1EEEvPT_PKS2_PKT0_S8_ifPKiSA_iPKfiiiSC_SC_iiiii --------------------------
	.section	.nv.constant0._ZN4vllm25paged_attention_v1_kernelIfhLi128ELi8ELi128ELNS_18Fp8KVCacheDataTypeE2ELb1EEEvPT_PKS2_PKT0_S8_ifPKiSA_iPKfiiiSC_SC_iiiii,"a",@progbits
	.sectionflags	@""
	.align	4
.nv.constant0._ZN4vllm25paged_attention_v1_kernelIfhLi128ELi8ELi128ELNS_18Fp8KVCacheDataTypeE2ELb1EEEvPT_PKS2_PKT0_S8_ifPKiSA_iPKfiiiSC_SC_iiiii:
	.zero		652


//--------------------- .nv.constant0._ZN4vllm25paged_attention_v1_kernelIfhLi120ELi8ELi128ELNS_18Fp8KVCacheDataTypeE2ELb1EEEvPT_PKS2_PKT0_S8_ifPKiSA_iPKfiiiSC_SC_iiiii --------------------------
	.section	.nv.constant0._ZN4vllm25paged_attention_v1_kernelIfhLi120ELi8ELi128ELNS_18Fp8KVCacheDataTypeE2ELb1EEEvPT_PKS2_PKT0_S8_ifPKiSA_iPKfiiiSC_SC_iiiii,"a",@progbits
	.sectionflags	@""
	.align	4
.nv.constant0._ZN4vllm25paged_attention_v1_kernelIfhLi120ELi8ELi128ELNS_18Fp8KVCacheDataTypeE2ELb1EEEvPT_PKS2_PKT0_S8_ifPKiSA_iPKfiiiSC_SC_iiiii:
	.zero		652


//--------------------- .nv.constant0._ZN4vllm25paged_attention_v1_kernelIfhLi112ELi8ELi128ELNS_18Fp8KVCacheDataTypeE2ELb1EEEvPT_PKS2_PKT0_S8_ifPKiSA_iPKfiiiSC_SC_iiiii --------------------------
	.section	.nv.constant0._ZN4vllm25paged_attention_v1_kernelIfhLi112ELi8ELi128ELNS_18Fp8KVCacheDataTypeE2ELb1EEEvPT_PKS2_PKT0_S8_ifPKiSA_iPKfiiiSC_SC_iiiii,"a",@progbits
	.sectionflags	@""
	.align	4
.nv.constant0._ZN4vllm25paged_attention_v1_kernelIfhLi112ELi8ELi128ELNS_18Fp8KVCacheDataTypeE2ELb1EEEvPT_PKS2_PKT0_S8_ifPKiSA_iPKfiiiSC_SC_iiiii:
	.zero		652


//--------------------- .nv.constant0._ZN4vllm25paged_attention_v1_kernelIfhLi96ELi8ELi128ELNS_18Fp8KVCacheDataTypeE2ELb1EEEvPT_PKS2_PKT0_S8_ifPKiSA_iPKfiiiSC_SC_iiiii --------------------------
	.section	.nv.constant0._ZN4vllm25paged_attention_v1_kernelIfhLi96ELi8ELi128ELNS_18Fp8KVCacheDataTypeE2ELb1EEEvPT_PKS2_PKT0_S8_ifPKiSA_iPKfiiiSC_SC_iiiii,"a",@progbits
	.sectionflags	@""
	.align	4
.nv.constant0._ZN4vllm25paged_attention_v1_kernelIfhLi96ELi8ELi128ELNS_18Fp8KVCacheDataTypeE2ELb1EEEvPT_PKS2_PKT0_S8_ifPKiSA_iPKfiiiSC_SC_iiiii:
	.zero		652


//--------------------- .nv.constant0._ZN4vllm25paged_attention_v1_kernelIfhLi80ELi8ELi128ELNS_18Fp8KVCacheDataTypeE2ELb1EEEvPT_PKS2_PKT0_S8_ifPKiSA_iPKfiiiSC_SC_iiiii --------------------------
	.section	.nv.constant0._ZN4vllm25paged_attention_v1_kernelIfhLi80ELi8ELi128ELNS_18Fp8KVCacheDataTypeE2ELb1EEEvPT_PKS2_PKT0_S8_ifPKiSA_iPKfiiiSC_SC_iiiii,"a",@progbits
	.sectionflags	@""
	.align	4
.nv.constant0._ZN4vllm25paged_attention_v1_kernelIfhLi80ELi8ELi128ELNS_18Fp8KVCacheDataTypeE2ELb1EEEvPT_PKS2_PKT0_S8_ifPKiSA_iPKfiiiSC_SC_iiiii:
	.zero		652


//--------------------- .nv.constant0._ZN4vllm25paged_attention_v1_kernelIfhLi64ELi8ELi128ELNS_18Fp8KVCacheDataTypeE2ELb1EEEvPT_PKS2_PKT0_S8_ifPKiSA_iPKfiiiSC_SC_iiiii --------------------------
	.section	.nv.constant0._ZN4vllm25paged_attention_v1_kernelIfhLi64ELi8ELi128ELNS_18Fp8KVCacheDataTypeE2ELb1EEEvPT_PKS2_PKT0_S8_ifPKiSA_iPKfiiiSC_SC_iiiii,"a",@progbits
	.sectionflags	@""
	.align	4
.nv.constant0._ZN4vllm25paged_attention_v1_kernelIfhLi64ELi8ELi128ELNS_18Fp8KVCacheDataTypeE2ELb1EEEvPT_PKS2_PKT0_S8_ifPKiSA_iPKfiiiSC_SC_iiiii:
	.zero		652


//--------------------- .nv.constant0._ZN4vllm25paged_attention_v1_kernelIfhLi32ELi8ELi128ELNS_18Fp8KVCacheDataTypeE2ELb1EEEvPT_PKS2_PKT0_S8_ifPKiSA_iPKfiiiSC_SC_iiiii --------------------------
	.section	.nv.constant0._ZN4vllm25paged_attention_v1_kernelIfhLi32ELi8ELi128ELNS_18Fp8KVCacheDataTypeE2ELb1EEEvPT_PKS2_PKT0_S8_ifPKiSA_iPKfiiiSC_SC_iiiii,"a",@progbits
	.sectionflags	@""
	.align	4
.nv.constant0._ZN4vllm25paged_attention_v1_kernelIfhLi32ELi8ELi128ELNS_18Fp8KVCacheDataTypeE2ELb1EEEvPT_PKS2_PKT0_S8_ifPKiSA_iPKfiiiSC_SC_iiiii:
	.zero		652


//--------------------- .nv.constant0._ZN4vllm25paged_attention_v1_kernelI13__nv_bfloat16hLi256ELi32ELi128ELNS_18Fp8KVCacheDataTypeE1ELb0EEEvPT_PKS3_PKT0_S9_ifPKiSB_iPKfiiiSD_SD_iiiii --------------------------
	.section	.nv.constant0._ZN4vllm25paged_attention_v1_kernelI13__nv_bfloat16hLi256ELi32ELi128ELNS_18Fp8KVCacheDataTypeE1ELb0EEEvPT_PKS3_PKT0_S9_ifPKiSB_iPKfiiiSD_SD_iiiii,"a",@progbits
	.sectionflags	@""
	.align	4
.nv.constant0._ZN4vllm25paged_attention_v1_kernelI13__nv_bfloat16hLi256ELi32ELi128ELNS_18Fp8KVCacheDataTypeE1ELb0EEEvPT_PKS3_PKT0_S9_ifPKiSB_iPKfiiiSD_SD_iiiii:
	.zero		652


//--------------------- .nv.constant0._ZN4vllm25paged_attention_v1_kernelI13__nv_bfloat16hLi192ELi32ELi128ELNS_18Fp8KVCacheDataTypeE1ELb0EEEvPT_PKS3_PKT0_S9_ifPKiSB_iPKfiiiSD_SD_iiiii --------------------------
	.section	.nv.constant0._ZN4vllm25paged_attention_v1_kernelI13__nv_bfloat16hLi192ELi32ELi128ELNS_18Fp8KVCacheDataTypeE1ELb0EEEvPT_PKS3_PKT0_S9_ifPKiSB_iPKfiiiSD_SD_iiiii,"a",@progbits
	.sectionflags	@""
	.align	4
.nv.constant0._ZN4vllm25paged_attention_v1_kernelI13__nv_bfloat16hLi192ELi32ELi128ELNS_18Fp8KVCacheDataTypeE1ELb0EEEvPT_PKS3_PKT0_S9_ifPKiSB_iPKfiiiSD_SD_iiiii:
	.zero		652


//--------------------- .nv.constant0._ZN4vllm25paged_attention_v1_kernelI13__nv_bfloat16hLi128ELi32ELi128ELNS_18Fp8KVCacheDataTypeE1ELb0EEEvPT_PKS3_PKT0_S9_ifPKiSB_iPKfiiiSD_SD_iiiii --------------------------
	.section	.nv.constant0._ZN4vllm25paged_attention_v1_kernelI13__nv_bfloat16hLi128ELi32ELi128ELNS_18Fp8KVCacheDataTypeE1ELb0EEEvPT_PKS3_PKT0_S9_ifPKiSB_iPKfiiiSD_SD_iiiii,"a",@progbits
	.sectionflags	@""
	.align	4
.nv.constant0._ZN4vllm25paged_attention_v1_kernelI13__nv_bfloat16hLi128ELi32ELi128ELNS_18Fp8KVCacheDataTypeE1ELb0EEEvPT_PKS3_PKT0_S9_ifPKiSB_iPKfiiiSD_SD_iiiii:
	.zero		652


//--------------------- .nv.constant0._ZN4vllm25paged_attention_v1_kernelI13__nv_bfloat16hLi120ELi32ELi128ELNS_18Fp8KVCacheDataTypeE1ELb0EEEvPT_PKS3_PKT0_S9_ifPKiSB_iPKfiiiSD_SD_iiiii --------------------------
	.section	.nv.constant0._ZN4vllm25paged_attention_v1_kernelI13__nv_bfloat16hLi120ELi32ELi128ELNS_18Fp8KVCacheDataTypeE1ELb0EEEvPT_PKS3_PKT0_S9_ifPKiSB_iPKfiiiSD_SD_iiiii,"a",@progbits
	.sectionflags	@""
	.align	4
.nv.constant0._ZN4vllm25paged_attention_v1_kernelI13__nv_bfloat16hLi120ELi32ELi128ELNS_18Fp8KVCacheDataTypeE1ELb0EEEvPT_PKS3_PKT0_S9_ifPKiSB_iPKfiiiSD_SD_iiiii:
	.zero		652


//--------------------- .nv.constant0._ZN4vllm25paged_attention_v1_kernelI13__nv_bfloat16hLi112ELi32ELi128ELNS_18Fp8KVCacheDataTypeE1ELb0EEEvPT_PKS3_PKT0_S9_ifPKiSB_iPKfiiiSD_SD_iiiii --------------------------
	.section	.nv.constant0._ZN4vllm25paged_attention_v1_kernelI13__nv_bfloat16hLi112ELi32ELi128ELNS_18Fp8KVCacheDataTypeE1ELb0EEEvPT_PKS3_PKT0_S9_ifPKiSB_iPKfiiiSD_SD_iiiii,"a",@progbits
	.sectionflags	@""
	.align	4
.nv.constant0._ZN4vllm25paged_attention_v1_kernelI13__nv_bfloat16hLi112ELi32ELi128ELNS_18Fp8KVCacheDataTypeE1ELb0EEEvPT_PKS3_PKT0_S9_ifPKiSB_iPKfiiiSD_SD_iiiii:
	.zero		652


//--------------------- .nv.constant0._ZN4vllm25paged_attention_v1_kernelI13__nv_bfloat16hLi96ELi32ELi128ELNS_18Fp8KVCacheDataTypeE1ELb0EEEvPT_PKS3_PKT0_S9_ifPKiSB_iPKfiiiSD_SD_iiiii --------------------------
	.section	.nv.constant0._ZN4vllm25paged_attention_v1_kernelI13__nv_bfloat16hLi96ELi32ELi128ELNS_18Fp8KVCacheDataTypeE1ELb0EEEvPT_PKS3_PKT0_S9_ifPKiSB_iPKfiiiSD_SD_iiiii,"a",@progbits
	.sectionflags	@""
	.align	4
.nv.constant0._ZN4vllm25paged_attention_v1_kernelI13__nv_bfloat16hLi96ELi32ELi128ELNS_18Fp8KVCacheDataTypeE1ELb0EEEvPT_PKS3_PKT0_S9_ifPKiSB_iPKfiiiSD_SD_iiiii:
	.zero		652


//--------------------- .nv.constant0._ZN4vllm25paged_attention_v1_kernelI13__nv_bfloat16hLi80ELi32ELi128ELNS_18Fp8KVCacheDataTypeE1ELb0EEEvPT_PKS3_PKT0_S9_ifPKiSB_iPKfiiiSD_SD_iiiii --------------------------
	.section	.nv.constant0._ZN4vllm25paged_attention_v1_kernelI13__nv_bfloat16hLi80ELi32ELi128ELNS_18Fp8KVCacheDataTypeE1ELb0EEEvPT_PKS3_PKT0_S9_ifPKiSB_iPKfiiiSD_SD_iiiii,"a",@progbits
	.sectionflags	@""
	.align	4
.nv.constant0._ZN4vllm25paged_attention_v1_kernelI13__nv_bfloat16hLi80ELi32ELi128ELNS_18Fp8KVCacheDataTypeE1ELb0EEEvPT_PKS3_PKT0_S9_ifPKiSB_iPKfiiiSD_SD_iiiii:
	.zero		652


//--------------------- .nv.constant0._ZN4vllm25paged_attention_v1_kernelI13__nv_bfloat16hLi64ELi32ELi128ELNS_18Fp8KVCacheDataTypeE1ELb0EEEvPT_PKS3_PKT0_S9_ifPKiSB_iPKfiiiSD_SD_iiiii --------------------------
	.section	.nv.constant0._ZN4vllm25paged_attention_v1_kernelI13__nv_bfloat16hLi64ELi32ELi128ELNS_18Fp8KVCacheDataTypeE1ELb0EEEvPT_PKS3_PKT0_S9_ifPKiSB_iPKfiiiSD_SD_iiiii,"a",@progbits
	.sectionflags	@""
	.align	4
.nv.constant0._ZN4vllm25paged_attention_v1_kernelI13__nv_bfloat16hLi64ELi32ELi128ELNS_18Fp8KVCacheDataTypeE1ELb0EEEvPT_PKS3_PKT0_S9_ifPKiSB_iPKfiiiSD_SD_iiiii:
	.zero		652


//--------------------- .nv.constant0._ZN4vllm25paged_attention_v1_kernelI13__nv_bfloat16hLi32ELi32ELi128ELNS_18Fp8KVCacheDataTypeE1ELb0EEEvPT_PKS3_PKT0_S9_ifPKiSB_iPKfiiiSD_SD_iiiii --------------------------
	.section	.nv.constant0._ZN4vllm25paged_attention_v1_kernelI13__nv_bfloat16hLi32ELi32ELi128ELNS_18Fp8KVCacheDataTypeE1ELb0EEEvPT_PKS3_PKT0_S9_ifPKiSB_iPKfiiiSD_SD_iiiii,"a",@progbits
	.sectionflags	@""
	.align	4
.nv.constant0._ZN4vllm25paged_attention_v1_kernelI13__nv_bfloat16hLi32ELi32ELi128ELNS_18Fp8KVCacheDataTypeE1ELb0EEEvPT_PKS3_PKT0_S9_ifPKiSB_iPKfiiiSD_SD_iiiii:
	.zero		652


//--------------------- .nv.constant0._ZN4vllm25paged_attention_v1_kernelI13__nv_bfloat16hLi256ELi32ELi128ELNS_18Fp8KVCacheDataTypeE1ELb1EEEvPT_PKS3_PKT0_S9_ifPKiSB_iPKfiiiSD_SD_iiiii --------------------------
	.section	.nv.constant0._ZN4vllm25paged_attention_v1_kernelI13__nv_bfloat16hLi256ELi32ELi128ELNS_18Fp8KVCacheDataTypeE1ELb1EEEvPT_PKS3_PKT0_S9_ifPKiSB_iPKfiiiSD_SD_iiiii,"a",@progbits
	.sectionflags	@""
	.align	4
.nv.constant0._ZN4vllm25paged_attention_v1_kernelI13__nv_bfloat16hLi256ELi32ELi128ELNS_18Fp8KVCacheDataTypeE1ELb1EEEvPT_PKS3_PKT0_S9_ifPKiSB_iPKfiiiSD_SD_iiiii:
	.zero		652


//--------------------- .nv.constant0._ZN4vllm25paged_attention_v1_kernelI13__nv_bfloat16hLi192ELi32ELi128ELNS_18Fp8KVCacheDataTypeE1ELb1EEEvPT_PKS3_PKT0_S9_ifPKiSB_iPKfiiiSD_SD_iiiii --------------------------
	.section	.nv.constant0._ZN4vllm25paged_attention_v1_kernelI13__nv_bfloat16hLi192ELi32ELi128ELNS_18Fp8KVCacheDataTypeE1ELb1EEEvPT_PKS3_PKT0_S9_ifPKiSB_iPKfiiiSD_SD_iiiii,"a",@progbits
	.sectionflags	@""
	.align	4
.nv.constant0._ZN4vllm25paged_attention_v1_kernelI13__nv_bfloat16hLi192ELi32ELi128ELNS_18Fp8KVCacheDataTypeE1ELb1EEEvPT_PKS3_PKT0_S9_ifPKiSB_iPKfiiiSD_SD_iiiii:
	.zero		652


//--------------------- .nv.constant0._ZN4vllm25paged_attention_v1_kernelI13__nv_bfloat16hLi128ELi32ELi128ELNS_18Fp8KVCacheDataTypeE1ELb1EEEvPT_PKS3_PKT0_S9_ifPKiSB_iPKfiiiSD_SD_iiiii --------------------------
	.section	.nv.constant0._ZN4vllm25paged_attention_v1_kernelI13__nv_bfloat16hLi128ELi32ELi128ELNS_18Fp8KVCacheDataTypeE1ELb1EEEvPT_PKS3_PKT0_S9_ifPKiSB_iPKfiiiSD_SD_iiiii,"a",@progbits
	.sectionflags	@""
	.align	4
.nv.constant0._ZN4vllm25paged_attention_v1_kernelI13__nv_bfloat16hLi128ELi32ELi128ELNS_18Fp8KVCacheDataTypeE1ELb1EEEvPT_PKS3_PKT0_S9_ifPKiSB_iPKfiiiSD_SD_iiiii:
	.zero		652


//--------------------- .nv.constant0._ZN4vllm25paged_attention_v1_kernelI13__nv_bfloat16hLi120ELi32ELi128ELNS_18Fp8KVCacheDataTypeE1ELb1EEEvPT_PKS3_PKT0_S9_ifPKiSB_iPKfiiiSD_SD_iiiii --------------------------
	.section	.nv.constant0._ZN4vllm25paged_attention_v1_kernelI13__nv_bfloat16hLi120ELi32ELi128ELNS_18Fp8KVCacheDataTypeE1ELb1EEEvPT_PKS3_PKT0_S9_ifPKiSB_iPKfiiiSD_SD_iiiii,"a",@progbits
	.sectionflags	@""
	.align	4
.nv.constant0._ZN4vllm25paged_attention_v1_kernelI13__nv_bfloat16hLi120ELi32ELi128ELNS_18Fp8KVCacheDataTypeE1ELb1EEEvPT_PKS3_PKT0_S9_ifPKiSB_iPKfiiiSD_SD_iiiii:
	.zero		652


//--------------------- .nv.constant0._ZN4vllm25paged_attention_v1_kernelI13__nv_bfloat16hLi112ELi32ELi128ELNS_18Fp8KVCacheDataTypeE1ELb1EEEvPT_PKS3_PKT0_S9_ifPKiSB_iPKfiiiSD_SD_iiiii --------------------------
	.section	.nv.constant0._ZN4vllm25paged_attention_v1_kernelI13__nv_bfloat16hLi112ELi32ELi128ELNS_18Fp8KVCacheDataTypeE1ELb1EEEvPT_PKS3_PKT0_S9_ifPKiSB_iPKfiiiSD_SD_iiiii,"a",@progbits
	.sectionflags	@""
	.align	4
.nv.constant0._ZN4vllm25paged_attention_v1_kernelI13__nv_bfloat16hLi112ELi32ELi128ELNS_18Fp8KVCacheDataTypeE1ELb1EEEvPT_PKS3_PKT0_S9_ifPKiSB_iPKfiiiSD_SD_iiiii:
	.zero		652


//--------------------- .nv.constant0._ZN4vllm25paged_attention_v1_kernelI13__nv_bfloat16hLi96ELi32ELi128ELNS_18Fp8KVCacheDataTypeE1ELb1EEEvPT_PKS3_PKT0_S9_ifPKiSB_iPKfiiiSD_SD_iiiii --------------------------
	.section	.nv.constant0._ZN4vllm25paged_attention_v1_kernelI13__nv_bfloat16hLi96ELi32ELi128ELNS_18Fp8KVCacheDataTypeE1ELb1EEEvPT_PKS3_PKT0_S9_ifPKiSB_iPKfiiiSD_SD_iiiii,"a",@progbits
	.sectionflags	@""
	.align	4
.nv.constant0._ZN4vllm25paged_attention_v1_kernelI13__nv_bfloat16hLi96ELi32ELi128ELNS_18Fp8KVCacheDataTypeE1ELb1EEEvPT_PKS3_PKT0_S9_ifPKiSB_iPKfiiiSD_SD_iiiii:
	.zero		652


//--------------------- .nv.constant0._ZN4vllm25paged_attention_v1_kernelI13__nv_bfloat16hLi80ELi32ELi128ELNS_18Fp8KVCacheDataTypeE1ELb1EEEvPT_PKS3_PKT0_S9_ifPKiSB_iPKfiiiSD_SD_iiiii --------------------------
	.section	.nv.constant0._ZN4vllm25paged_attention_v1_kernelI13__nv_bfloat16hLi80ELi32ELi128ELNS_18Fp8KVCacheDataTypeE1ELb1EEEvPT_PKS3_PKT0_S9_ifPKiSB_iPKfiiiSD_SD_iiiii,"a",@progbits
	.sectionflags	@""
	.align	4
.nv.constant0._ZN4vllm25paged_attention_v1_kernelI13__nv_bfloat16hLi80ELi32ELi128ELNS_18Fp8KVCacheDataTypeE1ELb1EEEvPT_PKS3_PKT0_S9_ifPKiSB_iPKfiiiSD_SD_iiiii:
	.zero		652


//--------------------- .nv.constant0._ZN4vllm25paged_attention_v1_kernelI13__nv_bfloat16hLi64ELi32ELi128ELNS_18Fp8KVCacheDataTypeE1ELb1EEEvPT_PKS3_PKT0_S9_ifPKiSB_iPKfiiiSD_SD_iiiii --------------------------
	.section	.nv.constant0._ZN4vllm25paged_attention_v1_kernelI13__nv_bfloat16hLi64ELi32ELi128ELNS_18Fp8KVCacheDataTypeE1ELb1EEEvPT_PKS3_PKT0_S9_ifPKiSB_iPKfiiiSD_SD_iiiii,"a",@progbits
	.sectionflags	@""
	.align	4
.nv.constant0._ZN4vllm25paged_attention_v1_kernelI13__nv_bfloat16hLi64ELi32ELi128ELNS_18Fp8KVCacheDataTypeE1ELb1EEEvPT_PKS3_PKT0_S9_ifPKiSB_iPKfiiiSD_SD_iiiii:
	.zero		652


//--------------------- .nv.constant0._ZN4vllm25paged_attention_v1_kernelI13__nv_bfloat16hLi32ELi32ELi128ELNS_18Fp8KVCacheDataTypeE1ELb1EEEvPT_PKS3_PKT0_S9_ifPKiSB_iPKfiiiSD_SD_iiiii --------------------------
	.section	.nv.constant0._ZN4vllm25paged_attention_v1_kernelI13__nv_bfloat16hLi32ELi32ELi128ELNS_18Fp8KVCacheDataTypeE1ELb1EEEvPT_PKS3_PKT0_S9_ifPKiSB_iPKfiiiSD_SD_iiiii,"a",@progbits
	.sectionflags	@""
	.align	4
.nv.constant0._ZN4vllm25paged_attention_v1_kernelI13__nv_bfloat16hLi32ELi32ELi128ELNS_18Fp8KVCacheDataTypeE1ELb1EEEvPT_PKS3_PKT0_S9_ifPKiSB_iPKfiiiSD_SD_iiiii:
	.zero		652


//--------------------- .nv.constant0._ZN4vllm25paged_attention_v1_kernelI13__nv_bfloat16hLi256ELi16ELi128ELNS_18Fp8KVCacheDataTypeE1ELb0EEEvPT_PKS3_PKT0_S9_ifPKiSB_iPKfiiiSD_SD_iiiii --------------------------
	.section	.nv.constant0._ZN4vllm25paged_attention_v1_kernelI13__nv_bfloat16hLi256ELi16ELi128ELNS_18Fp8KVCacheDataTypeE1ELb0EEEvPT_PKS3_PKT0_S9_ifPKiSB_iPKfiiiSD_SD_iiiii,"a",@progbits
	.sectionflags	@""
	.align	4
.nv.constant0._ZN4vllm25paged_attention_v1_kernelI13__nv_bfloat16hLi256ELi16ELi128ELNS_18Fp8KVCacheDataTypeE1ELb0EEEvPT_PKS3_PKT0_S9_ifPKiSB_iPKfiiiSD_SD_iiiii:
	.zero		652


//--------------------- .nv.constant0._ZN4vllm25paged_attention_v1_kernelI13__nv_bfloat16hLi192ELi16ELi128ELNS_18Fp8KVCacheDataTypeE1ELb0EEEvPT_PKS3_PKT0_S9_ifPKiSB_iPKfiiiSD_SD_iiiii --------------------------
	.section	.nv.constant0._ZN4vllm25paged_attention_v1_kernelI13__nv_bfloat16hLi192ELi16ELi128ELNS_18Fp8KVCacheDataTypeE1ELb0EEEvPT_PKS3_PKT0_S9_ifPKiSB_iPKfiiiSD_SD_iiiii,"a",@progbits
	.sectionflags	@""
	.align	4
.nv.constant0._ZN4vllm25paged_attention_v1_kernelI13__nv_bfloat16hLi192ELi16ELi128ELNS_18Fp8KVCacheDataTypeE1ELb0EEEvPT_PKS3_PKT0_S9_ifPKiSB_iPKfiiiSD_SD_iiiii:
	.zero		652


//--------------------- .nv.constant0._ZN4vllm25paged_attention_v1_kernelI13__nv_bfloat16hLi128ELi16ELi128ELNS_18Fp8KVCacheDataTypeE1ELb0EEEvPT_PKS3_PKT0_S9_ifPKiSB_iPKfiiiSD_SD_iiiii --------------------------
	.section	.nv.constant0._ZN4vllm25paged_attention_v1_kernelI13__nv_bfloat16hLi128ELi16ELi128ELNS_18Fp8KVCacheDataTypeE1ELb0EEEvPT_PKS3_PKT0_S9_ifPKiSB_iPKfiiiSD_SD_iiiii,"a",@progbits
	.sectionflags	@""
	.align	4
.nv.constant0._ZN4vllm25paged_attention_v1_kernelI13__nv_bfloat16hLi128ELi16ELi128ELNS_18Fp8KVCacheDataTypeE1ELb0EEEvPT_PKS3_PKT0_S9_ifPKiSB_iPKfiiiSD_SD_iiiii:
	.zero		652


//--------------------- .nv.constant0._ZN4vllm25paged_attention_v1_kernelI13__nv_bfloat16hLi120ELi16ELi128ELNS_18Fp8KVCacheDataTypeE1ELb0EEEvPT_PKS3_PKT0_S9_ifPKiSB_iPKfiiiSD_SD_iiiii --------------------------
	.section	.nv.constant0._ZN4vllm25paged_attention_v1_kernelI13__nv_bfloat16hLi120ELi16ELi128ELNS_18Fp8KVCacheDataTypeE1ELb0EEEvPT_PKS3_PKT0_S9_ifPKiSB_iPKfiiiSD_SD_iiiii,"a",@progbits
	.sectionflags	@""
	.align	4
.nv.constant0._ZN4vllm25paged_attention_v1_kernelI13__nv_bfloat16hLi120ELi16ELi128ELNS_18Fp8KVCacheDataTypeE1ELb0EEEvPT_PKS3_PKT0_S9_ifPKiSB_iPKfiiiSD_SD_iiiii:
	.zero		652


//--------------------- .nv.constant0._ZN4vllm25paged_attention_v1_kernelI13__nv_bfloat16hLi112ELi16ELi128ELNS_18Fp8KVCacheDataTypeE1ELb0EEEvPT_PKS3_PKT0_S9_ifPKiSB_iPKfiiiSD_SD_iiiii --------------------------
	.section	.nv.constant0._ZN4vllm25paged_attention_v1_kernelI13__nv_bfloat16hLi112ELi16ELi128ELNS_18Fp8KVCacheDataTypeE1ELb0EEEvPT_PKS3_PKT0_S9_ifPKiSB_iPKfiiiSD_SD_iiiii,"a",@progbits
	.sectionflags	@""
	.align	4
.nv.constant0._ZN4vllm25paged_attention_v1_kernelI13__nv_bfloat16hLi112ELi16ELi128ELNS_18Fp8KVCacheDataTypeE1ELb0EEEvPT_PKS3_PKT0_S9_ifPKiSB_iPKfiiiSD_SD_iiiii:
	.zero		652


//--------------------- .nv.constant0._ZN4vllm25paged_attention_v1_kernelI13__nv_bfloat16hLi96ELi16ELi128ELNS_18Fp8KVCacheDataTypeE1ELb0EEEvPT_PKS3_PKT0_S9_ifPKiSB_iPKfiiiSD_SD_iiiii --------------------------
	.section	.nv.constant0._ZN4vllm25paged_attention_v1_kernelI13__nv_bfloat16hLi96ELi16ELi128ELNS_18Fp8KVCacheDataTypeE1ELb0EEEvPT_PKS3_PKT0_S9_ifPKiSB_iPKfiiiSD_SD_iiiii,"a",@progbits
	.sectionflags	@""
	.align	4
.nv.constant0._ZN4vllm25paged_attention_v1_kernelI13__nv_bfloat16hLi96ELi16ELi128ELNS_18Fp8KVCacheDataTypeE1ELb0EEEvPT_PKS3_PKT0_S9_ifPKiSB_iPKfiiiSD_SD_iiiii:
	.zero		652


//--------------------- .nv.constant0._ZN4vllm25paged_attention_v1_kernelI13__nv_bfloat16hLi80ELi16ELi128ELNS_18Fp8KVCacheDataTypeE1ELb0EEEvPT_PKS3_PKT0_S9_ifPKiSB_iPKfiiiSD_SD_iiiii --------------------------
	.section	.nv.constant0._ZN4vllm25paged_attention_v1_kernelI13__nv_bfloat16hLi80ELi16ELi128ELNS_18Fp8KVCacheDataTypeE1ELb0EEEvPT_PKS3_PKT0_S9_ifPKiSB_iPKfiiiSD_SD_iiiii,"a",@progbits
	.sectionflags	@""
	.align	4
.nv.constant0._ZN4vllm25paged_attention_v1_kernelI13__nv_bfloat16hLi80ELi16ELi128ELNS_18Fp8KVCacheDataTypeE1ELb0EEEvPT_PKS3_PKT0_S9_ifPKiSB_iPKfiiiSD_SD_iiiii:
	.zero		652


//--------------------- .nv.constant0._ZN4vllm25paged_attention_v1_kernelI13__nv_bfloat16hLi64ELi16ELi128ELNS_18Fp8KVCacheDataTypeE1ELb0EEEvPT_PKS3_PKT0_S9_ifPKiSB_iPKfiiiSD_SD_iiiii --------------------------
	.section	.nv.constant0._ZN4vllm25paged_attention_v1_kernelI13__nv_bfloat16hLi64ELi16ELi128ELNS_18Fp8KVCacheDataTypeE1ELb0EEEvPT_PKS3_PKT0_S9_ifPKiSB_iPKfiiiSD_SD_iiiii,"a",@progbits
	.sectionflags	@""
	.align	4
.nv.constant0._ZN4vllm25paged_attention_v1_kernelI13__nv_bfloat16hLi64ELi16ELi128ELNS_18Fp8KVCacheDataTypeE1ELb0EEEvPT_PKS3_PKT0_S9_ifPKiSB_iPKfiiiSD_SD_iiiii:
	.zero		652


//--------------------- .nv.constant0._ZN4vllm25paged_attention_v1_kernelI13__nv_bfloat16hLi32ELi16ELi128ELNS_18Fp8KVCacheDataTypeE1ELb0EEEvPT_PKS3_PKT0_S9_ifPKiSB_iPKfiiiSD_SD_iiiii --------------------------
	.section	.nv.constant0._ZN4vllm25paged_attention_v1_kernelI13__nv_bfloat16hLi32ELi16ELi128ELNS_18Fp8KVCacheDataTypeE1ELb0EEEvPT_PKS3_PKT0_S9_ifPKiSB_iPKfiiiSD_SD_iiiii,"a",@progbits
	.sectionflags	@""
	.align	4
.nv.constant0._ZN4vllm25paged_attention_v1_kernelI13__nv_bfloat16hLi32ELi16ELi128ELNS_18Fp8KVCacheDataTypeE1ELb0EEEvPT_PKS3_PKT0_S9_ifPKiSB_iPKfiiiSD_SD_iiiii:
	.zero		652


//--------------------- .nv.constant0._ZN4vllm25paged_attention_v1_kernelI13__nv_bfloat16hLi256ELi16ELi128ELNS_18Fp8KVCacheDataTypeE1ELb1EEEvPT_PKS3_PKT0_S9_ifPKiSB_iPKfiiiSD_SD_iiiii --------------------------
	.section	.nv.constant0._ZN4vllm25paged_attention_v1_kernelI13__nv_bfloat16hLi256ELi16ELi128ELNS_18Fp8KVCacheDataTypeE1ELb1EEEvPT_PKS3_PKT0_S9_ifPKiSB_iPKfiiiSD_SD_iiiii,"a",@progbits
	.sectionflags	@""
	.align	4
.nv.constant0._ZN4vllm25paged_attention_v1_kernelI13__nv_bfloat16hLi256ELi16ELi128ELNS_18Fp8KVCacheDataTypeE1ELb1EEEvPT_PKS3_PKT0_S9_ifPKiSB_iPKfiiiSD_SD_iiiii:
	.zero		652


//--------------------- .nv.constant0._ZN4vllm25paged_attention_v1_kernelI13__nv_bfloat16hLi192ELi16ELi128ELNS_18Fp8KVCacheDataTypeE1ELb1EEEvPT_PKS3_PKT0_S9_ifPKiSB_iPKfiiiSD_SD_iiiii --------------------------
	.section	.nv.constant0._ZN4vllm25paged_attention_v1_kernelI13__nv_bfloat16hLi192ELi16ELi128ELNS_18Fp8KVCacheDataTypeE1ELb1EEEvPT_PKS3_PKT0_S9_ifPKiSB_iPKfiiiSD_SD_iiiii,"a",@progbits
	.sectionflags	@""
	.align	4
.nv.constant0._ZN4vllm25paged_attention_v1_kernelI13__nv_bfloat16hLi192ELi16ELi128ELNS_18Fp8KVCacheDataTypeE1ELb1EEEvPT_PKS3_PKT0_S9_ifPKiSB_iPKfiiiSD_SD_iiiii:
	.zero		652


//--------------------- .nv.constant0._ZN4vllm25paged_attention_v1_kernelI13__nv_bfloat16hLi128ELi16ELi128ELNS_18Fp8KVCacheDataTypeE1ELb1EEEvPT_PKS3_PKT0_S9_ifPKiSB_iPKfiiiSD_SD_iiiii --------------------------
	.section	.nv.constant0._ZN4vllm25paged_attention_v1_kernelI13__nv_bfloat16hLi128ELi16ELi128ELNS_18Fp8KVCacheDataTypeE1ELb1EEEvPT_PKS3_PKT0_S9_ifPKiSB_iPKfiiiSD_SD_iiiii,"a",@progbits
	.sectionflags	@""
	.align	4
.nv.constant0._ZN4vllm25paged_attention_v1_kernelI13__nv_bfloat16hLi128ELi16ELi128ELNS_18Fp8KVCacheDataTypeE1ELb1EEEvPT_PKS3_PKT0_S9_ifPKiSB_iPKfiiiSD_SD_iiiii:
	.zero		652


//--------------------- .nv.constant0._ZN4vllm25paged_attention_v1_kernelI13__nv_bfloat16hLi120ELi16ELi128ELNS_18Fp8KVCacheDataTypeE1ELb1EEEvPT_PKS3_PKT0_S9_ifPKiSB_iPKfiiiSD_SD_iiiii --------------------------
	.section	.nv.constant0._ZN4vllm25paged_attention_v1_kernelI13__nv_bfloat16hLi120ELi16ELi128ELNS_18Fp8KVCacheDataTypeE1ELb1EEEvPT_PKS3_PKT0_S9_ifPKiSB_iPKfiiiSD_SD_iiiii,"a",@progbits
	.sectionflags	@""
	.align	4
.nv.constant0._ZN4vllm25paged_attention_v1_kernelI13__nv_bfloat16hLi120ELi16ELi128ELNS_18Fp8KVCacheDataTypeE1ELb1EEEvPT_PKS3_PKT0_S9_ifPKiSB_iPKfiiiSD_SD_iiiii:
	.zero		652


//--------------------- .nv.constant0._ZN4vllm25paged_attention_v1_kernelI13__nv_bfloat16hLi112ELi16ELi128ELNS_18Fp8KVCacheDataTypeE1ELb1EEEvPT_PKS3_PKT0_S9_ifPKiSB_iPKfiiiSD_SD_iiiii --------------------------
	.section	.nv.constant0._ZN4vllm25paged_attention_v1_kernelI13__nv_bfloat16hLi112ELi16ELi128ELNS_18Fp8KVCacheDataTypeE1ELb1EEEvPT_PKS3_PKT0_S9_ifPKiSB_iPKfiiiSD_SD_iiiii,"a",@progbits
	.sectionflags	@""
	.align	4
.nv.constant0._ZN4vllm25paged_attention_v1_kernelI13__nv_bfloat16hLi112ELi16ELi128ELNS_18Fp8KVCacheDataTypeE1ELb1EEEvPT_PKS3_PKT0_S9_ifPKiSB_iPKfiiiSD_SD_iiiii:
	.zero		652


//--------------------- .nv.constant0._ZN4vllm25paged_attention_v1_kernelI13__nv_bfloat16hLi96ELi16ELi128ELNS_18Fp8KVCacheDataTypeE1ELb1EEEvPT_PKS3_PKT0_S9_ifPKiSB_iPKfiiiSD_SD_iiiii --------------------------
	.section	.nv.constant0._ZN4vllm25paged_attention_v1_kernelI13__nv_bfloat16hLi96ELi16ELi128ELNS_18Fp8KVCacheDataTypeE1ELb1EEEvPT_PKS3_PKT0_S9_ifPKiSB_iPKfiiiSD_SD_iiiii,"a",@progbits
	.sectionflags	@""
	.align	4
.nv.constant0._ZN4vllm25paged_attention_v1_kernelI13__nv_bfloat16hLi96ELi16ELi128ELNS_18Fp8KVCacheDataTypeE1ELb1EEEvPT_PKS3_PKT0_S9_ifPKiSB_iPKfiiiSD_SD_iiiii:
	.zero		652


//--------------------- .nv.constant0._ZN4vllm25paged_attention_v1_kernelI13__nv_bfloat16hLi80ELi16ELi128ELNS_18Fp8KVCacheDataTypeE1ELb1EEEvPT_PKS3_PKT0_S9_ifPKiSB_iPKfiiiSD_SD_iiiii --------------------------
	.section	.nv.constant0._ZN4vllm25paged_attention_v1_kernelI13__nv_bfloat16hLi80ELi16ELi128ELNS_18Fp8KVCacheDataTypeE1ELb1EEEvPT_PKS3_PKT0_S9_ifPKiSB_iPKfiiiSD_SD_iiiii,"a",@progbits
	.sectionflags	@""
	.align	4
.nv.constant0._ZN4vllm25paged_attention_v1_kernelI13__nv_bfloat16hLi80ELi16ELi128ELNS_18Fp8KVCacheDataTypeE1ELb1EEEvPT_PKS3_PKT0_S9_ifPKiSB_iPKfiiiSD_SD_iiiii:
	.zero		652


//--------------------- .nv.constant0._ZN4vllm25paged_attention_v1_kernelI13__nv_bfloat16hLi64ELi16ELi128ELNS_18Fp8KVCacheDataTypeE1ELb1EEEvPT_PKS3_PKT0_S9_ifPKiSB_iPKfiiiSD_SD_iiiii --------------------------
	.section	.nv.constant0._ZN4vllm25paged_attention_v1_kernelI13__nv_bfloat16hLi64ELi16ELi128ELNS_18Fp8KVCacheDataTypeE1ELb1EEEvPT_PKS3_PKT0_S9_ifPKiSB_iPKfiiiSD_SD_iiiii,"a",@progbits
	.sectionflags	@""
	.align	4
.nv.constant0._ZN4vllm25paged_attention_v1_kernelI13__nv_bfloat16hLi64ELi16ELi128ELNS_18Fp8KVCacheDataTypeE1ELb1EEEvPT_PKS3_PKT0_S9_ifPKiSB_iPKfiiiSD_SD_iiiii:
	.zero		652


//--------------------- .nv.constant0._ZN4vllm25paged_attention_v1_kernelI13__nv_bfloat16hLi32ELi16ELi128ELNS_18Fp8KVCacheDataTypeE1ELb1EEEvPT_PKS3_PKT0_S9_ifPKiSB_iPKfiiiSD_SD_iiiii --------------------------
	.section	.nv.constant0._ZN4vllm25paged_attention_v1_kernelI13__nv_bfloat16hLi32ELi16ELi128ELNS_18Fp8KVCacheDataTypeE1ELb1EEEvPT_PKS3_PKT0_S9_ifPKiSB_iPKfiiiSD_SD_iiiii,"a",@progbits
	.sectionflags	@""
	.align	4
.nv.constant0._ZN4vllm25paged_attention_v1_kernelI13__nv_bfloat16hLi32ELi16ELi128ELNS_18Fp8KVCacheDataTypeE1ELb1EEEvPT_PKS3_PKT0_S9_ifPKiSB_iPKfiiiSD_SD_iiiii:
	.zero		652


//--------------------- .nv.constant0._ZN4vllm25paged_attention_v1_kernelI13__nv_bfloat16hLi256ELi8ELi128ELNS_18Fp8KVCacheDataTypeE1ELb0EEEvPT_PKS3_PKT0_S9_ifPKiSB_iPKfiiiSD_SD_iiiii --------------------------
	.section	.nv.constant0._ZN4vllm25paged_attention_v1_kernelI13__nv_bfloat16hLi256ELi8ELi128ELNS_18Fp8KVCacheDataTypeE1ELb0EEEvPT_PKS3_PKT0_S9_ifPKiSB_iPKfiiiSD_SD_iiiii,"a",@progbits
	.sectionflags	@""
	.align	4
.nv.constant0._ZN4vllm25paged_attention_v1_kernelI13__nv_bfloat16hLi256ELi8ELi128ELNS_18Fp8KVCacheDataTypeE1ELb0EEEvPT_PKS3_PKT0_S9_ifPKiSB_iPKfiiiSD_SD_iiiii:
	.zero		652


//--------------------- .nv.constant0._ZN4vllm25paged_attention_v1_kernelI13__nv_bfloat16hLi192ELi8ELi128ELNS_18Fp8KVCacheDataTypeE1ELb0EEEvPT_PKS3_PKT0_S9_ifPKiSB_iPKfiiiSD_SD_iiiii --------------------------
	.section	.nv.constant0._ZN4vllm25paged_attention_v1_kernelI13__nv_bfloat16hLi192ELi8ELi128ELNS_18Fp8KVCacheDataTypeE1ELb0EEEvPT_PKS3_PKT0_S9_ifPKiSB_iPKfiiiSD_SD_iiiii,"a",@progbits
	.sectionflags	@""
	.align	4
.nv.constant0._ZN4vllm25paged_attention_v1_kernelI13__nv_bfloat16hLi192ELi8ELi128ELNS_18Fp8KVCacheDataTypeE1ELb0EEEvPT_PKS3_PKT0_S9_ifPKiSB_iPKfiiiSD_SD_iiiii:
	.zero		652


//--------------------- .nv.constant0._ZN4vllm25paged_attention_v1_kernelI13__nv_bfloat16hLi128ELi8ELi128ELNS_18Fp8KVCacheDataTypeE1ELb0EEEvPT_PKS3_PKT0_S9_ifPKiSB_iPKfiiiSD_SD_iiiii --------------------------
	.section	.nv.constant0._ZN4vllm25paged_attention_v1_kernelI13__nv_bfloat16hLi128ELi8ELi128ELNS_18Fp8KVCacheDataTypeE1ELb0EEEvPT_PKS3_PKT0_S9_ifPKiSB_iPKfiiiSD_SD_iiiii,"a",@progbits
	.sectionflags	@""
	.align	4
.nv.constant0._ZN4vllm25paged_attention_v1_kernelI13__nv_bfloat16hLi128ELi8ELi128ELNS_18Fp8KVCacheDataTypeE1ELb0EEEvPT_PKS3_PKT0_S9_ifPKiSB_iPKfiiiSD_SD_iiiii:
	.zero		652


//--------------------- .nv.constant0._ZN4vllm25paged_attention_v1_kernelI13__nv_bfloat16hLi120ELi8ELi128ELNS_18Fp8KVCacheDataTypeE1ELb0EEEvPT_PKS3_PKT0_S9_ifPKiSB_iPKfiiiSD_SD_iiiii --------------------------
	.section	.nv.constant0._ZN4vllm25paged_attention_v1_kernelI13__nv_bfloat16hLi120ELi8ELi128ELNS_18Fp8KVCacheDataTypeE1ELb0EEEvPT_PKS3_PKT0_S9_ifPKiSB_iPKfiiiSD_SD_iiiii,"a",@progbits
	.sectionflags	@""
	.align	4
.nv.constant0._ZN4vllm25paged_attention_v1_kernelI13__nv_bfloat16hLi120ELi8ELi128ELNS_18Fp8KVCacheDataTypeE1ELb0EEEvPT_PKS3_PKT0_S9_ifPKiSB_iPKfiiiSD_SD_iiiii:
	.zero		652


//--------------------- .nv.constant0._ZN4vllm25paged_attention_v1_kernelI13__nv_bfloat16hLi112ELi8ELi128ELNS_18Fp8KVCacheDataTypeE1ELb0EEEvPT_PKS3_PKT0_S9_ifPKiSB_iPKfiiiSD_SD_iiiii --------------------------
	.section	.nv.constant0._ZN4vllm25paged_attention_v1_kernelI13__nv_bfloat16hLi112ELi8ELi128ELNS_18Fp8KVCacheDataTypeE1ELb0EEEvPT_PKS3_PKT0_S9_ifPKiSB_iPKfiiiSD_SD_iiiii,"a",@progbits
	.sectionflags	@""
	.align	4
.nv.constant0._ZN4vllm25paged_attention_v1_kernelI13__nv_bfloat16hLi112ELi8ELi128ELNS_18Fp8KVCacheDataTypeE1ELb0EEEvPT_PKS3_PKT0_S9_ifPKiSB_iPKfiiiSD_SD_iiiii:
	.zero		652


//--------------------- .nv.constant0._ZN4vllm25paged_attention_v1_kernelI13__nv_bfloat16hLi96ELi8ELi128ELNS_18Fp8KVCacheDataTypeE1ELb0EEEvPT_PKS3_PKT0_S9_ifPKiSB_iPKfiiiSD_SD_iiiii --------------------------
	.section	.nv.constant0._ZN4vllm25paged_attention_v1_kernelI13__nv_bfloat16hLi96ELi8ELi128ELNS_18Fp8KVCacheDataTypeE1ELb0EEEvPT_PKS3_PKT0_S9_ifPKiSB_iPKfiiiSD_SD_iiiii,"a",@progbits
	.sectionflags	@""
	.align	4
.nv.constant0._ZN4vllm25paged_attention_v1_kernelI13__nv_bfloat16hLi96ELi8ELi128ELNS_18Fp8KVCacheDataTypeE1ELb0EEEvPT_PKS3_PKT0_S9_ifPKiSB_iPKfiiiSD_SD_iiiii:
	.zero		652


//--------------------- .nv.constant0._ZN4vllm25paged_attention_v1_kernelI13__nv_bfloat16hLi80ELi8ELi128ELNS_18Fp8KVCacheDataTypeE1ELb0EEEvPT_PKS3_PKT0_S9_ifPKiSB_iPKfiiiSD_SD_iiiii --------------------------
	.section	.nv.constant0._ZN4vllm25paged_attention_v1_kernelI13__nv_bfloat16hLi80ELi8ELi128ELNS_18Fp8KVCacheDataTypeE1ELb0EEEvPT_PKS3_PKT0_S9_ifPKiSB_iPKfiiiSD_SD_iiiii,"a",@progbits
	.sectionflags	@""
	.align	4
.nv.constant0._ZN4vllm25paged_attention_v1_kernelI13__nv_bfloat16hLi80ELi8ELi128ELNS_18Fp8KVCacheDataTypeE1ELb0EEEvPT_PKS3_PKT0_S9_ifPKiSB_iPKfiiiSD_SD_iiiii:
	.zero		652


//--------------------- .nv.constant0._ZN4vllm25paged_attention_v1_kernelI13__nv_bfloat16hLi64ELi8ELi128ELNS_18Fp8KVCacheDataTypeE1ELb0EEEvPT_PKS3_PKT0_S9_ifPKiSB_iPKfiiiSD_SD_iiiii --------------------------
	.section	.nv.constant0._ZN4vllm25paged_attention_v1_kernelI13__nv_bfloat16hLi64ELi8ELi128ELNS_18Fp8KVCacheDataTypeE1ELb0EEEvPT_PKS3_PKT0_S9_ifPKiSB_iPKfiiiSD_SD_iiiii,"a",@progbits
	.sectionflags	@""
	.align	4
.nv.constant0._ZN4vllm25paged_attention_v1_kernelI13__nv_bfloat16hLi64ELi8ELi128ELNS_18Fp8KVCacheDataTypeE1ELb0EEEvPT_PKS3_PKT0_S9_ifPKiSB_iPKfiiiSD_SD_iiiii:
	.zero		652


//--------------------- .nv.constant0._ZN4vllm25paged_attention_v1_kernelI13__nv_bfloat16hLi32ELi8ELi128ELNS_18Fp8KVCacheDataTypeE1ELb0EEEvPT_PKS3_PKT0_S9_ifPKiSB_iPKfiiiSD_SD_iiiii --------------------------
	.section	.nv.constant0._ZN4vllm25paged_attention_v1_kernelI13__nv_bfloat16hLi32ELi8ELi128ELNS_18Fp8KVCacheDataTypeE1ELb0EEEvPT_PKS3_PKT0_S9_ifPKiSB_iPKfiiiSD_SD_iiiii,"a",@progbits
	.sectionflags	@""
	.align	4
.nv.constant0._ZN4vllm25paged_attention_v1_kernelI13__nv_bfloat16hLi32ELi8ELi128ELNS_18Fp8KVCacheDataTypeE1ELb0EEEvPT_PKS3_PKT0_S9_ifPKiSB_iPKfiiiSD_SD_iiiii:
	.zero		652


//--------------------- .nv.constant0._ZN4vllm25paged_attention_v1_kernelI13__nv_bfloat16hLi256ELi8ELi128ELNS_18Fp8KVCacheDataTypeE1ELb1EEEvPT_PKS3_PKT0_S9_ifPKiSB_iPKfiiiSD_SD_iiiii --------------------------
	.section	.nv.constant0._ZN4vllm25paged_attention_v1_kernelI13__nv_bfloat16hLi256ELi8ELi128ELNS_18Fp8KVCacheDataTypeE1ELb1EEEvPT_PKS3_PKT0_S9_ifPKiSB_iPKfiiiSD_SD_iiiii,"a",@progbits
	.sectionflags	@""
	.align	4
.nv.constant0._ZN4vllm25paged_attention_v1_kernelI13__nv_bfloat16hLi256ELi8ELi128ELNS_18Fp8KVCacheDataTypeE1ELb1EEEvPT_PKS3_PKT0_S9_ifPKiSB_iPKfiiiSD_SD_iiiii:
	.zero		652


//--------------------- .nv.constant0._ZN4vllm25paged_attention_v1_kernelI13__nv_bfloat16hLi192ELi8ELi128ELNS_18Fp8KVCacheDataTypeE1ELb1EEEvPT_PKS3_PKT0_S9_ifPKiSB_iPKfiiiSD_SD_iiiii --------------------------
	.section	.nv.constant0._ZN4vllm25paged_attention_v1_kernelI13__nv_bfloat16hLi192ELi8ELi128ELNS_18Fp8KVCacheDataTypeE1ELb1EEEvPT_PKS3_PKT0_S9_ifPKiSB_iPKfiiiSD_SD_iiiii,"a",@progbits
	.sectionflags	@""
	.align	4
.nv.constant0._ZN4vllm25paged_attention_v1_kernelI13__nv_bfloat16hLi192ELi8ELi128ELNS_18Fp8KVCacheDataTypeE1ELb1EEEvPT_PKS3_PKT0_S9_ifPKiSB_iPKfiiiSD_SD_iiiii:
	.zero		652


//--------------------- .nv.constant0._ZN4vllm25paged_attention_v1_kernelI13__nv_bfloat16hLi128ELi8ELi128ELNS_18Fp8KVCacheDataTypeE1ELb1EEEvPT_PKS3_PKT0_S9_ifPKiSB_iPKfiiiSD_SD_iiiii --------------------------
	.section	.nv.constant0._ZN4vllm25paged_attention_v1_kernelI13__nv_bfloat16hLi128ELi8ELi128ELNS_18Fp8KVCacheDataTypeE1ELb1EEEvPT_PKS3_PKT0_S9_ifPKiSB_iPKfiiiSD_SD_iiiii,"a",@progbits
	.sectionflags	@""
	.align	4
.nv.constant0._ZN4vllm25paged_attention_v1_kernelI13__nv_bfloat16hLi128ELi8ELi128ELNS_18Fp8KVCacheDataTypeE1ELb1EEEvPT_PKS3_PKT0_S9_ifPKiSB_iPKfiiiSD_SD_iiiii:
	.zero		652


//--------------------- .nv.constant0._ZN4vllm25paged_attention_v1_kernelI13__nv_bfloat16hLi120ELi8ELi128ELNS_18Fp8KVCacheDataTypeE1ELb1EEEvPT_PKS3_PKT0_S9_ifPKiSB_iPKfiiiSD_SD_iiiii --------------------------
	.section	.nv.constant0._ZN4vllm25paged_attention_v1_kernelI13__nv_bfloat16hLi120ELi8ELi128ELNS_18Fp8KVCacheDataTypeE1ELb1EEEvPT_PKS3_PKT0_S9_ifPKiSB_iPKfiiiSD_SD_iiiii,"a",@progbits
	.sectionflags	@""
	.align	4
.nv.constant0._ZN4vllm25paged_attention_v1_kernelI13__nv_bfloat16hLi120ELi8ELi128ELNS_18Fp8KVCacheDataTypeE1ELb1EEEvPT_PKS3_PKT0_S9_ifPKiSB_iPKfiiiSD_SD_iiiii:
	.zero		652


//--------------------- .nv.constant0._ZN4vllm25paged_attention_v1_kernelI13__nv_bfloat16hLi112ELi8ELi128ELNS_18Fp8KVCacheDataTypeE1ELb1EEEvPT_PKS3_PKT0_S9_ifPKiSB_iPKfiiiSD_SD_iiiii --------------------------
	.section	.nv.constant0._ZN4vllm25paged_attention_v1_kernelI13__nv_bfloat16hLi112ELi8ELi128ELNS_18Fp8KVCacheDataTypeE1ELb1EEEvPT_PKS3_PKT0_S9_ifPKiSB_iPKfiiiSD_SD_iiiii,"a",@progbits
	.sectionflags	@""
	.align	4
.nv.constant0._ZN4vllm25paged_attention_v1_kernelI13__nv_bfloat16hLi112ELi8ELi128ELNS_18Fp8KVCacheDataTypeE1ELb1EEEvPT_PKS3_PKT0_S9_ifPKiSB_iPKfiiiSD_SD_iiiii:
	.zero		652


//--------------------- .nv.constant0._ZN4vllm25paged_attention_v1_kernelI13__nv_bfloat16hLi96ELi8ELi128ELNS_18Fp8KVCacheDataTypeE1ELb1EEEvPT_PKS3_PKT0_S9_ifPKiSB_iPKfiiiSD_SD_iiiii --------------------------
	.section	.nv.constant0._ZN4vllm25paged_attention_v1_kernelI13__nv_bfloat16hLi96ELi8ELi128ELNS_18Fp8KVCacheDataTypeE1ELb1EEEvPT_PKS3_PKT0_S9_ifPKiSB_iPKfiiiSD_SD_iiiii,"a",@progbits
	.sectionflags	@""
	.align	4
.nv.constant0._ZN4vllm25paged_attention_v1_kernelI13__nv_bfloat16hLi96ELi8ELi128ELNS_18Fp8KVCacheDataTypeE1ELb1EEEvPT_PKS3_PKT0_S9_ifPKiSB_iPKfiiiSD_SD_iiiii:
	.zero		652


//--------------------- .nv.constant0._ZN4vllm25paged_attention_v1_kernelI13__nv_bfloat16hLi80ELi8ELi128ELNS_18Fp8KVCacheDataTypeE1ELb1EEEvPT_PKS3_PKT0_S9_ifPKiSB_iPKfiiiSD_SD_iiiii --------------------------
	.section	.nv.constant0._ZN4vllm25paged_attention_v1_kernelI13__nv_bfloat16hLi80ELi8ELi128ELNS_18Fp8KVCacheDataTypeE1ELb1EEEvPT_PKS3_PKT0_S9_ifPKiSB_iPKfiiiSD_SD_iiiii,"a",@progbits
	.sectionflags	@""
	.align	4
.nv.constant0._ZN4vllm25paged_attention_v1_kernelI13__nv_bfloat16hLi80ELi8ELi128ELNS_18Fp8KVCacheDataTypeE1ELb1EEEvPT_PKS3_PKT0_S9_ifPKiSB_iPKfiiiSD_SD_iiiii:
	.zero		652


//--------------------- .nv.constant0._ZN4vllm25paged_attention_v1_kernelI13__nv_bfloat16hLi64ELi8ELi128ELNS_18Fp8KVCacheDataTypeE1ELb1EEEvPT_PKS3_PKT0_S9_ifPKiSB_iPKfiiiSD_SD_iiiii --------------------------
	.section	.nv.constant0._ZN4vllm25paged_attention_v1_kernelI13__nv_bfloat16hLi64ELi8ELi128ELNS_18Fp8KVCacheDataTypeE1ELb1EEEvPT_PKS3_PKT0_S9_ifPKiSB_iPKfiiiSD_SD_iiiii,"a",@progbits
	.sectionflags	@""
	.align	4
.nv.constant0._ZN4vllm25paged_attention_v1_kernelI13__nv_bfloat16hLi64ELi8ELi128ELNS_18Fp8KVCacheDataTypeE1ELb1EEEvPT_PKS3_PKT0_S9_ifPKiSB_iPKfiiiSD_SD_iiiii:
	.zero		652


//--------------------- .nv.constant0._ZN4vllm25paged_attention_v1_kernelI13__nv_bfloat16hLi32ELi8ELi128ELNS_18Fp8KVCacheDataTypeE1ELb1EEEvPT_PKS3_PKT0_S9_ifPKiSB_iPKfiiiSD_SD_iiiii --------------------------
	.section	.nv.constant0._ZN4vllm25paged_attention_v1_kernelI13__nv_bfloat16hLi32ELi8ELi128ELNS_18Fp8KVCacheDataTypeE1ELb1EEEvPT_PKS3_PKT0_S9_ifPKiSB_iPKfiiiSD_SD_iiiii,"a",@progbits
	.sectionflags	@""
	.align	4
.nv.constant0._ZN4vllm25paged_attention_v1_kernelI13__nv_bfloat16hLi32ELi8ELi128ELNS_18Fp8KVCacheDataTypeE1ELb1EEEvPT_PKS3_PKT0_S9_ifPKiSB_iPKfiiiSD_SD_iiiii:
	.zero		652


//--------------------- .nv.constant0._ZN4vllm25paged_attention_v1_kernelIthLi256ELi32ELi128ELNS_18Fp8KVCacheDataTypeE1ELb0EEEvPT_PKS2_PKT0_S8_ifPKiSA_iPKfiiiSC_SC_iiiii --------------------------
	.section	.nv.constant0._ZN4vllm25paged_attention_v1_kernelIthLi256ELi32ELi128ELNS_18Fp8KVCacheDataTypeE1ELb0EEEvPT_PKS2_PKT0_S8_ifPKiSA_iPKfiiiSC_SC_iiiii,"a",@progbits
	.sectionflags	@""
	.align	4
.nv.constant0._ZN4vllm25paged_attention_v1_kernelIthLi256ELi32ELi128ELNS_18Fp8KVCacheDataTypeE1ELb0EEEvPT_PKS2_PKT0_S8_ifPKiSA_iPKfiiiSC_SC_iiiii:
	.zero		652


//--------------------- .nv.constant0._ZN4vllm25paged_attention_v1_kernelIthLi192ELi32ELi128ELNS_18Fp8KVCacheDataTypeE1ELb0EEEvPT_PKS2_PKT0_S8_ifPKiSA_iPKfiiiSC_SC_iiiii --------------------------
	.section	.nv.constant0._ZN4vllm25paged_attention_v1_kernelIthLi192ELi32ELi128ELNS_18Fp8KVCacheDataTypeE1ELb0EEEvPT_PKS2_PKT0_S8_ifPKiSA_iPKfiiiSC_SC_iiiii,"a",@progbits
	.sectionflags	@""
	.align	4
.nv.constant0._ZN4vllm25paged_attention_v1_kernelIthLi192ELi32ELi128ELNS_18Fp8KVCacheDataTypeE1ELb0EEEvPT_PKS2_PKT0_S8_ifPKiSA_iPKfiiiSC_SC_iiiii:
	.zero		652


//--------------------- .nv.constant0._ZN4vllm25paged_attention_v1_kernelIthLi128ELi32ELi128ELNS_18Fp8KVCacheDataTypeE1ELb0EEEvPT_PKS2_PKT0_S8_ifPKiSA_iPKfiiiSC_SC_iiiii --------------------------
	.section	.nv.constant0._ZN4vllm25paged_attention_v1_kernelIthLi128ELi32ELi128ELNS_18Fp8KVCacheDataTypeE1ELb0EEEvPT_PKS2_PKT0_S8_ifPKiSA_iPKfiiiSC_SC_iiiii,"a",@progbits
	.sectionflags	@""
	.align	4
.nv.constant0._ZN4vllm25paged_attention_v1_kernelIthLi128ELi32ELi128ELNS_18Fp8KVCacheDataTypeE1ELb0EEEvPT_PKS2_PKT0_S8_ifPKiSA_iPKfiiiSC_SC_iiiii:
	.zero		652


//--------------------- .nv.constant0._ZN4vllm25paged_attention_v1_kernelIthLi120ELi32ELi128ELNS_18Fp8KVCacheDataTypeE1ELb0EEEvPT_PKS2_PKT0_S8_ifPKiSA_iPKfiiiSC_SC_iiiii --------------------------
	.section	.nv.constant0._ZN4vllm25paged_attention_v1_kernelIthLi120ELi32ELi128ELNS_18Fp8KVCacheDataTypeE1ELb0EEEvPT_PKS2_PKT0_S8_ifPKiSA_iPKfiiiSC_SC_iiiii,"a",@progbits
	.sectionflags	@""
	.align	4
.nv.constant0._ZN4vllm25paged_attention_v1_kernelIthLi120ELi32ELi128ELNS_18Fp8KVCacheDataTypeE1ELb0EEEvPT_PKS2_PKT0_S8_ifPKiSA_iPKfiiiSC_SC_iiiii:
	.zero		652


//--------------------- .nv.constant0._ZN4vllm25paged_attention_v1_kernelIthLi112ELi32ELi128ELNS_18Fp8KVCacheDataTypeE1ELb0EEEvPT_PKS2_PKT0_S8_ifPKiSA_iPKfiiiSC_SC_iiiii --------------------------
	.section	.nv.constant0._ZN4vllm25paged_attention_v1_kernelIthLi112ELi32ELi128ELNS_18Fp8KVCacheDataTypeE1ELb0EEEvPT_PKS2_PKT0_S8_ifPKiSA_iPKfiiiSC_SC_iiiii,"a",@progbits
	.sectionflags	@""
	.align	4
.nv.constant0._ZN4vllm25paged_attention_v1_kernelIthLi112ELi32ELi128ELNS_18Fp8KVCacheDataTypeE1ELb0EEEvPT_PKS2_PKT0_S8_ifPKiSA_iPKfiiiSC_SC_iiiii:
	.zero		652


//--------------------- .nv.constant0._ZN4vllm25paged_attention_v1_kernelIthLi96ELi32ELi128ELNS_18Fp8KVCacheDataTypeE1ELb0EEEvPT_PKS2_PKT0_S8_ifPKiSA_iPKfiiiSC_SC_iiiii --------------------------
	.section	.nv.constant0._ZN4vllm25paged_attention_v1_kernelIthLi96ELi32ELi128ELNS_18Fp8KVCacheDataTypeE1ELb0EEEvPT_PKS2_PKT0_S8_ifPKiSA_iPKfiiiSC_SC_iiiii,"a",@progbits
	.sectionflags	@""
	.align	4
.nv.constant0._ZN4vllm25paged_attention_v1_kernelIthLi96ELi32ELi128ELNS_18Fp8KVCacheDataTypeE1ELb0EEEvPT_PKS2_PKT0_S8_ifPKiSA_iPKfiiiSC_SC_iiiii:
	.zero		652


//--------------------- .nv.constant0._ZN4vllm25paged_attention_v1_kernelIthLi80ELi32ELi128ELNS_18Fp8KVCacheDataTypeE1ELb0EEEvPT_PKS2_PKT0_S8_ifPKiSA_iPKfiiiSC_SC_iiiii --------------------------
	.section	.nv.constant0._ZN4vllm25paged_attention_v1_kernelIthLi80ELi32ELi128ELNS_18Fp8KVCacheDataTypeE1ELb0EEEvPT_PKS2_PKT0_S8_ifPKiSA_iPKfiiiSC_SC_iiiii,"a",@progbits
	.sectionflags	@""
	.align	4
.nv.constant0._ZN4vllm25paged_attention_v1_kernelIthLi80ELi32ELi128ELNS_18Fp8KVCacheDataTypeE1ELb0EEEvPT_PKS2_PKT0_S8_ifPKiSA_iPKfiiiSC_SC_iiiii:
	.zero		652


//--------------------- .nv.constant0._ZN4vllm25paged_attention_v1_kernelIthLi64ELi32ELi128ELNS_18Fp8KVCacheDataTypeE1ELb0EEEvPT_PKS2_PKT0_S8_ifPKiSA_iPKfiiiSC_SC_iiiii --------------------------
	.section	.nv.constant0._ZN4vllm25paged_attention_v1_kernelIthLi64ELi32ELi128ELNS_18Fp8KVCacheDataTypeE1ELb0EEEvPT_PKS2_PKT0_S8_ifPKiSA_iPKfiiiSC_SC_iiiii,"a",@progbits
	.sectionflags	@""
	.align	4
.nv.constant0._ZN4vllm25paged_attention_v1_kernelIthLi64ELi32ELi128ELNS_18Fp8KVCacheDataTypeE1ELb0EEEvPT_PKS2_PKT0_S8_ifPKiSA_iPKfiiiSC_SC_iiiii:
	.zero		652


//--------------------- .nv.constant0._ZN4vllm25paged_attention_v1_kernelIthLi32ELi32ELi128ELNS_18Fp8KVCacheDataTypeE1ELb0EEEvPT_PKS2_PKT0_S8_ifPKiSA_iPKfiiiSC_SC_iiiii --------------------------
	.section	.nv.constant0._ZN4vllm25paged_attention_v1_kernelIthLi32ELi32ELi128ELNS_18Fp8KVCacheDataTypeE1ELb0EEEvPT_PKS2_PKT0_S8_ifPKiSA_iPKfiiiSC_SC_iiiii,"a",@progbits
	.sectionflags	@""
	.align	4
.nv.constant0._ZN4vllm25paged_attention_v1_kernelIthLi32ELi32ELi128ELNS_18Fp8KVCacheDataTypeE1ELb0EEEvPT_PKS2_PKT0_S8_ifPKiSA_iPKfiiiSC_SC_iiiii:
	.zero		652


//--------------------- .nv.constant0._ZN4vllm25paged_attention_v1_kernelIthLi256ELi32ELi128ELNS_18Fp8KVCacheDataTypeE1ELb1EEEvPT_PKS2_PKT0_S8_ifPKiSA_iPKfiiiSC_SC_iiiii --------------------------
	.section	.nv.constant0._ZN4vllm25paged_attention_v1_kernelIthLi256ELi32ELi128ELNS_18Fp8KVCacheDataTypeE1ELb1EEEvPT_PKS2_PKT0_S8_ifPKiSA_iPKfiiiSC_SC_iiiii,"a",@progbits
	.sectionflags	@""
	.align	4
.nv.constant0._ZN4vllm25paged_attention_v1_kernelIthLi256ELi32ELi128ELNS_18Fp8KVCacheDataTypeE1ELb1EEEvPT_PKS2_PKT0_S8_ifPKiSA_iPKfiiiSC_SC_iiiii:
	.zero		652


//--------------------- .nv.constant0._ZN4vllm25paged_attention_v1_kernelIthLi192ELi32ELi128ELNS_18Fp8KVCacheDataTypeE1ELb1EEEvPT_PKS2_PKT0_S8_ifPKiSA_iPKfiiiSC_SC_iiiii --------------------------
	.section	.nv.constant0._ZN4vllm25paged_attention_v1_kernelIthLi192ELi32ELi128ELNS_18Fp8KVCacheDataTypeE1ELb1EEEvPT_PKS2_PKT0_S8_ifPKiSA_iPKfiiiSC_SC_iiiii,"a",@progbits
	.sectionflags	@""
	.align	4
.nv.constant0._ZN4vllm25paged_attention_v1_kernelIthLi192ELi32ELi128ELNS_18Fp8KVCacheDataTypeE1ELb1EEEvPT_PKS2_PKT0_S8_ifPKiSA_iPKfiiiSC_SC_iiiii:
	.zero		652


//--------------------- .nv.constant0._ZN4vllm25paged_attention_v1_kernelIthLi128ELi32ELi128ELNS_18Fp8KVCacheDataTypeE1ELb1EEEvPT_PKS2_PKT0_S8_ifPKiSA_iPKfiiiSC_SC_iiiii --------------------------
	.section	.nv.constant0._ZN4vllm25paged_attention_v1_kernelIthLi128ELi32ELi128ELNS_18Fp8KVCacheDataTypeE1ELb1EEEvPT_PKS2_PKT0_S8_ifPKiSA_iPKfiiiSC_SC_iiiii,"a",@progbits
	.sectionflags	@""
	.align	4
.nv.constant0._ZN4vllm25paged_attention_v1_kernelIthLi128ELi32ELi128ELNS_18Fp8KVCacheDataTypeE1ELb1EEEvPT_PKS2_PKT0_S8_ifPKiSA_iPKfiiiSC_SC_iiiii:
	.zero		652


//--------------------- .nv.constant0._ZN4vllm25paged_attention_v1_kernelIthLi120ELi32ELi128ELNS_18Fp8KVCacheDataTypeE1ELb1EEEvPT_PKS2_PKT0_S8_ifPKiSA_iPKfiiiSC_SC_iiiii --------------------------
	.section	.nv.constant0._ZN4vllm25paged_attention_v1_kernelIthLi120ELi32ELi128ELNS_18Fp8KVCacheDataTypeE1ELb1EEEvPT_PKS2_PKT0_S8_ifPKiSA_iPKfiiiSC_SC_iiiii,"a",@progbits
	.sectionflags	@""
	.align	4
.nv.constant0._ZN4vllm25paged_attention_v1_kernelIthLi120ELi32ELi128ELNS_18Fp8KVCacheDataTypeE1ELb1EEEvPT_PKS2_PKT0_S8_ifPKiSA_iPKfiiiSC_SC_iiiii:
	.zero		652


//--------------------- .nv.constant0._ZN4vllm25paged_attention_v1_kernelIthLi112ELi32ELi128ELNS_18Fp8KVCacheDataTypeE1ELb1EEEvPT_PKS2_PKT0_S8_ifPKiSA_iPKfiiiSC_SC_iiiii --------------------------
	.section	.nv.constant0._ZN4vllm25paged_attention_v1_kernelIthLi112ELi32ELi128ELNS_18Fp8KVCacheDataTypeE1ELb1EEEvPT_PKS2_PKT0_S8_ifPKiSA_iPKfiiiSC_SC_iiiii,"a",@progbits
	.sectionflags	@""
	.align	4
.nv.constant0._ZN4vllm25paged_attention_v1_kernelIthLi112ELi32ELi128ELNS_18Fp8KVCacheDataTypeE1ELb1EEEvPT_PKS2_PKT0_S8_ifPKiSA_iPKfiiiSC_SC_iiiii:
	.zero		652


//--------------------- .nv.constant0._ZN4vllm25paged_attention_v1_kernelIthLi96ELi32ELi128ELNS_18Fp8KVCacheDataTypeE1ELb1EEEvPT_PKS2_PKT0_S8_ifPKiSA_iPKfiiiSC_SC_iiiii --------------------------
	.section	.nv.constant0._ZN4vllm25paged_attention_v1_kernelIthLi96ELi32ELi128ELNS_18Fp8KVCacheDataTypeE1ELb1EEEvPT_PKS2_PKT0_S8_ifPKiSA_iPKfiiiSC_SC_iiiii,"a",@progbits
	.sectionflags	@""
	.align	4
.nv.constant0._ZN4vllm25paged_attention_v1_kernelIthLi96ELi32ELi128ELNS_18Fp8KVCacheDataTypeE1ELb1EEEvPT_PKS2_PKT0_S8_ifPKiSA_iPKfiiiSC_SC_iiiii:
	.zero		652


//--------------------- .nv.constant0._ZN4vllm25paged_attention_v1_kernelIthLi80ELi32ELi128ELNS_18Fp8KVCacheDataTypeE1ELb1EEEvPT_PKS2_PKT0_S8_ifPKiSA_iPKfiiiSC_SC_iiiii --------------------------
	.section	.nv.constant0._ZN4vllm25paged_attention_v1_kernelIthLi80ELi32ELi128ELNS_18Fp8KVCacheDataTypeE1ELb1EEEvPT_PKS2_PKT0_S8_ifPKiSA_iPKfiiiSC_SC_iiiii,"a",@progbits
	.sectionflags	@""
	.align	4
.nv.constant0._ZN4vllm25paged_attention_v1_kernelIthLi80ELi32ELi128ELNS_18Fp8KVCacheDataTypeE1ELb1EEEvPT_PKS2_PKT0_S8_ifPKiSA_iPKfiiiSC_SC_iiiii:
	.zero		652


//--------------------- .nv.constant0._ZN4vllm25paged_attention_v1_kernelIthLi64ELi32ELi128ELNS_18Fp8KVCacheDataTypeE1ELb1EEEvPT_PKS2_PKT0_S8_ifPKiSA_iPKfiiiSC_SC_iiiii --------------------------
	.section	.nv.constant0._ZN4vllm25paged_attention_v1_kernelIthLi64ELi32ELi128ELNS_18Fp8KVCacheDataTypeE1ELb1EEEvPT_PKS2_PKT0_S8_ifPKiSA_iPKfiiiSC_SC_iiiii,"a",@progbits
	.sectionflags	@""
	.align	4
.nv.constant0._ZN4vllm25paged_attention_v1_kernelIthLi64ELi32ELi128ELNS_18Fp8KVCacheDataTypeE1ELb1EEEvPT_PKS2_PKT0_S8_ifPKiSA_iPKfiiiSC_SC_iiiii:
	.zero		652


//--------------------- .nv.constant0._ZN4vllm25paged_attention_v1_kernelIthLi32ELi32ELi128ELNS_18Fp8KVCacheDataTypeE1ELb1EEEvPT_PKS2_PKT0_S8_ifPKiSA_iPKfiiiSC_SC_iiiii --------------------------
	.section	.nv.constant0._ZN4vllm25paged_attention_v1_kernelIthLi32ELi32ELi128ELNS_18Fp8KVCacheDataTypeE1ELb1EEEvPT_PKS2_PKT0_S8_ifPKiSA_iPKfiiiSC_SC_iiiii,"a",@progbits
	.sectionflags	@""
	.align	4
.nv.constant0._ZN4vllm25paged_attention_v1_kernelIthLi32ELi32ELi128ELNS_18Fp8KVCacheDataTypeE1ELb1EEEvPT_PKS2_PKT0_S8_ifPKiSA_iPKfiiiSC_SC_iiiii:
	.zero		652


//--------------------- .nv.constant0._ZN4vllm25paged_attention_v1_kernelIthLi256ELi16ELi128ELNS_18Fp8KVCacheDataTypeE1ELb0EEEvPT_PKS2_PKT0_S8_ifPKiSA_iPKfiiiSC_SC_iiiii --------------------------
	.section	.nv.constant0._ZN4vllm25paged_attention_v1_kernelIthLi256ELi16ELi128ELNS_18Fp8KVCacheDataTypeE1ELb0EEEvPT_PKS2_PKT0_S8_ifPKiSA_iPKfiiiSC_SC_iiiii,"a",@progbits
	.sectionflags	@""
	.align	4
.nv.constant0._ZN4vllm25paged_attention_v1_kernelIthLi256ELi16ELi128ELNS_18Fp8KVCacheDataTypeE1ELb0EEEvPT_PKS2_PKT0_S8_ifPKiSA_iPKfiiiSC_SC_iiiii:
	.zero		652


//--------------------- .nv.constant0._ZN4vllm25paged_attention_v1_kernelIthLi192ELi16ELi128ELNS_18Fp8KVCacheDataTypeE1ELb0EEEvPT_PKS2_PKT0_S8_ifPKiSA_iPKfiiiSC_SC_iiiii --------------------------
	.section	.nv.constant0._ZN4vllm25paged_attention_v1_kernelIthLi192ELi16ELi128ELNS_18Fp8KVCacheDataTypeE1ELb0EEEvPT_PKS2_PKT0_S8_ifPKiSA_iPKfiiiSC_SC_iiiii,"a",@progbits
	.sectionflags	@""
	.align	4
.nv.constant0._ZN4vllm25paged_attention_v1_kernelIthLi192ELi16ELi128ELNS_18Fp8KVCacheDataTypeE1ELb0EEEvPT_PKS2_PKT0_S8_ifPKiSA_iPKfiiiSC_SC_iiiii:
	.zero		652


//--------------------- .nv.constant0._ZN4vllm25paged_attention_v1_kernelIthLi128ELi16ELi128ELNS_18Fp8KVCacheDataTypeE1ELb0EEEvPT_PKS2_PKT0_S8_ifPKiSA_iPKfiiiSC_SC_iiiii --------------------------
	.section	.nv.constant0._ZN4vllm25paged_attention_v1_kernelIthLi128ELi16ELi128ELNS_18Fp8KVCacheDataTypeE1ELb0EEEvPT_PKS2_PKT0_S8_ifPKiSA_iPKfiiiSC_SC_iiiii,"a",@progbits
	.sectionflags	@""
	.align	4
.nv.constant0._ZN4vllm25paged_attention_v1_kernelIthLi128ELi16ELi128ELNS_18Fp8KVCacheDataTypeE1ELb0EEEvPT_PKS2_PKT0_S8_ifPKiSA_iPKfiiiSC_SC_iiiii:
	.zero		652


//--------------------- .nv.constant0._ZN4vllm25paged_attention_v1_kernelIthLi120ELi16ELi128ELNS_18Fp8KVCacheDataTypeE1ELb0EEEvPT_PKS2_PKT0_S8_ifPKiSA_iPKfiiiSC_SC_iiiii --------------------------
	.section	.nv.constant0._ZN4vllm25paged_attention_v1_kernelIthLi120ELi16ELi128ELNS_18Fp8KVCacheDataTypeE1ELb0EEEvPT_PKS2_PKT0_S8_ifPKiSA_iPKfiiiSC_SC_iiiii,"a",@progbits
	.sectionflags	@""
	.align	4
.nv.constant0._ZN4vllm25paged_attention_v1_kernelIthLi120ELi16ELi128ELNS_18Fp8KVCacheDataTypeE1ELb0EEEvPT_PKS2_PKT0_S8_ifPKiSA_iPKfiiiSC_SC_iiiii:
	.zero		652


//--------------------- .nv.constant0._ZN4vllm25paged_attention_v1_kernelIthLi112ELi16ELi128ELNS_18Fp8KVCacheDataTypeE1ELb0EEEvPT_PKS2_PKT0_S8_ifPKiSA_iPKfiiiSC_SC_iiiii --------------------------
	.section	.nv.constant0._ZN4vllm25paged_attention_v1_kernelIthLi112ELi16ELi128ELNS_18Fp8KVCacheDataTypeE1ELb0EEEvPT_PKS2_PKT0_S8_ifPKiSA_iPKfiiiSC_SC_iiiii,"a",@progbits
	.sectionflags	@""
	.align	4
.nv.constant0._ZN4vllm25paged_attention_v1_kernelIthLi112ELi16ELi128ELNS_18Fp8KVCacheDataTypeE1ELb0EEEvPT_PKS2_PKT0_S8_ifPKiSA_iPKfiiiSC_SC_iiiii:
	.zero		652


//--------------------- .nv.constant0._ZN4vllm25paged_attention_v1_kernelIthLi96ELi16ELi128ELNS_18Fp8KVCacheDataTypeE1ELb0EEEvPT_PKS2_PKT0_S8_ifPKiSA_iPKfiiiSC_SC_iiiii --------------------------
	.section	.nv.constant0._ZN4vllm25paged_attention_v1_kernelIthLi96ELi16ELi128ELNS_18Fp8KVCacheDataTypeE1ELb0EEEvPT_PKS2_PKT0_S8_ifPKiSA_iPKfiiiSC_SC_iiiii,"a",@progbits
	.sectionflags	@""
	.align	4
.nv.constant0._ZN4vllm25paged_attention_v1_kernelIthLi96ELi16ELi128ELNS_18Fp8KVCacheDataTypeE1ELb0EEEvPT_PKS2_PKT0_S8_ifPKiSA_iPKfiiiSC_SC_iiiii:
	.zero		652


//--------------------- .nv.constant0._ZN4vllm25paged_attention_v1_kernelIthLi80ELi16ELi128ELNS_18Fp8KVCacheDataTypeE1ELb0EEEvPT_PKS2_PKT0_S8_ifPKiSA_iPKfiiiSC_SC_iiiii --------------------------
	.section	.nv.constant0._ZN4vllm25paged_attention_v1_kernelIthLi80ELi16ELi128ELNS_18Fp8KVCacheDataTypeE1ELb0EEEvPT_PKS2_PKT0_S8_ifPKiSA_iPKfiiiSC_SC_iiiii,"a",@progbits
	.sectionflags	@""
	.align	4
.nv.constant0._ZN4vllm25paged_attention_v1_kernelIthLi80ELi16ELi128ELNS_18Fp8KVCacheDataTypeE1ELb0EEEvPT_PKS2_PKT0_S8_ifPKiSA_iPKfiiiSC_SC_iiiii:
	.zero		652


//--------------------- .nv.constant0._ZN4vllm25paged_attention_v1_kernelIthLi64ELi16ELi128ELNS_18Fp8KVCacheDataTypeE1ELb0EEEvPT_PKS2_PKT0_S8_ifPKiSA_iPKfiiiSC_SC_iiiii --------------------------
	.section	.nv.constant0._ZN4vllm25paged_attention_v1_kernelIthLi64ELi16ELi128ELNS_18Fp8KVCacheDataTypeE1ELb0EEEvPT_PKS2_PKT0_S8_ifPKiSA_iPKfiiiSC_SC_iiiii,"a",@progbits
	.sectionflags	@""
	.align	4
.nv.constant0._ZN4vllm25paged_attention_v1_kernelIthLi64ELi16ELi128ELNS_18Fp8KVCacheDataTypeE1ELb0EEEvPT_PKS2_PKT0_S8_ifPKiSA_iPKfiiiSC_SC_iiiii:
	.zero		652


//--------------------- .nv.constant0._ZN4vllm25paged_attention_v1_kernelIthLi32ELi16ELi128ELNS_18Fp8KVCacheDataTypeE1ELb0EEEvPT_PKS2_PKT0_S8_ifPKiSA_iPKfiiiSC_SC_iiiii --------------------------
	.section	.nv.constant0._ZN4vllm25paged_attention_v1_kernelIthLi32ELi16ELi128ELNS_18Fp8KVCacheDataTypeE1ELb0EEEvPT_PKS2_PKT0_S8_ifPKiSA_iPKfiiiSC_SC_iiiii,"a",@progbits
	.sectionflags	@""
	.align	4
.nv.constant0._ZN4vllm25paged_attention_v1_kernelIthLi32ELi16ELi128ELNS_18Fp8KVCacheDataTypeE1ELb0EEEvPT_PKS2_PKT0_S8_ifPKiSA_iPKfiiiSC_SC_iiiii:
	.zero		652


//--------------------- .nv.constant0._ZN4vllm25paged_attention_v1_kernelIthLi256ELi16ELi128ELNS_18Fp8KVCacheDataTypeE1ELb1EEEvPT_PKS2_PKT0_S8_ifPKiSA_iPKfiiiSC_SC_iiiii --------------------------
	.section	.nv.constant0._ZN4vllm25paged_attention_v1_kernelIthLi256ELi16ELi128ELNS_18Fp8KVCacheDataTypeE1ELb1EEEvPT_PKS2_PKT0_S8_ifPKiSA_iPKfiiiSC_SC_iiiii,"a",@progbits
	.sectionflags	@""
	.align	4
.nv.constant0._ZN4vllm25paged_attention_v1_kernelIthLi256ELi16ELi128ELNS_18Fp8KVCacheDataTypeE1ELb1EEEvPT_PKS2_PKT0_S8_ifPKiSA_iPKfiiiSC_SC_iiiii:
	.zero		652


//--------------------- .nv.constant0._ZN4vllm25paged_attention_v1_kernelIthLi192ELi16ELi128ELNS_18Fp8KVCacheDataTypeE1ELb1EEEvPT_PKS2_PKT0_S8_ifPKiSA_iPKfiiiSC_SC_iiiii --------------------------
	.section	.nv.constant0._ZN4vllm25paged_attention_v1_kernelIthLi192ELi16ELi128ELNS_18Fp8KVCacheDataTypeE1ELb1EEEvPT_PKS2_PKT0_S8_ifPKiSA_iPKfiiiSC_SC_iiiii,"a",@progbits
	.sectionflags	@""
	.align	4
.nv.constant0._ZN4vllm25paged_attention_v1_kernelIthLi192ELi16ELi128ELNS_18Fp8KVCacheDataTypeE1ELb1EEEvPT_PKS2_PKT0_S8_ifPKiSA_iPKfiiiSC_SC_iiiii:
	.zero		652


//--------------------- .nv.constant0._ZN4vllm25paged_attention_v1_kernelIthLi128ELi16ELi128ELNS_18Fp8KVCacheDataTypeE1ELb1EEEvPT_PKS2_PKT0_S8_ifPKiSA_iPKfiiiSC_SC_iiiii --------------------------
	.section	.nv.constant0._ZN4vllm25paged_attention_v1_kernelIthLi128ELi16ELi128ELNS_18Fp8KVCacheDataTypeE1ELb1EEEvPT_PKS2_PKT0_S8_ifPKiSA_iPKfiiiSC_SC_iiiii,"a",@progbits
	.sectionflags	@""
	.align	4
.nv.constant0._ZN4vllm25paged_attention_v1_kernelIthLi128ELi16ELi128ELNS_18Fp8KVCacheDataTypeE1ELb1EEEvPT_PKS2_PKT0_S8_ifPKiSA_iPKfiiiSC_SC_iiiii:
	.zero		652


//--------------------- .nv.constant0._ZN4vllm25paged_attention_v1_kernelIthLi120ELi16ELi128ELNS_18Fp8KVCacheDataTypeE1ELb1EEEvPT_PKS2_PKT0_S8_ifPKiSA_iPKfiiiSC_SC_iiiii --------------------------
	.section	.nv.constant0._ZN4vllm25paged_attention_v1_kernelIthLi120ELi16ELi128ELNS_18Fp8KVCacheDataTypeE1ELb1EEEvPT_PKS2_PKT0_S8_ifPKiSA_iPKfiiiSC_SC_iiiii,"a",@progbits
	.sectionflags	@""
	.align	4
.nv.constant0._ZN4vllm25paged_attention_v1_kernelIthLi120ELi16ELi128ELNS_18Fp8KVCacheDataTypeE1ELb1EEEvPT_PKS2_PKT0_S8_ifPKiSA_iPKfiiiSC_SC_iiiii:
	.zero		652


//--------------------- .nv.constant0._ZN4vllm25paged_attention_v1_kernelIthLi112ELi16ELi128ELNS_18Fp8KVCacheDataTypeE1ELb1EEEvPT_PKS2_PKT0_S8_ifPKiSA_iPKfiiiSC_SC_iiiii --------------------------
	.section	.nv.constant0._ZN4vllm25paged_attention_v1_kernelIthLi112ELi16ELi128ELNS_18Fp8KVCacheDataTypeE1ELb1EEEvPT_PKS2_PKT0_S8_ifPKiSA_iPKfiiiSC_SC_iiiii,"a",@progbits
	.sectionflags	@""
	.align	4
.nv.constant0._ZN4vllm25paged_attention_v1_kernelIthLi112ELi16ELi128ELNS_18Fp8KVCacheDataTypeE1ELb1EEEvPT_PKS2_PKT0_S8_ifPKiSA_iPKfiiiSC_SC_iiiii:
	.zero		652


//--------------------- .nv.constant0._ZN4vllm25paged_attention_v1_kernelIthLi96ELi16ELi128ELNS_18Fp8KVCacheDataTypeE1ELb1EEEvPT_PKS2_PKT0_S8_ifPKiSA_iPKfiiiSC_SC_iiiii --------------------------
	.section	.nv.constant0._ZN4vllm25paged_attention_v1_kernelIthLi96ELi16ELi128ELNS_18Fp8KVCacheDataTypeE1ELb1EEEvPT_PKS2_PKT0_S8_ifPKiSA_iPKfiiiSC_SC_iiiii,"a",@progbits
	.sectionflags	@""
	.align	4
.nv.constant0._ZN4vllm25paged_attention_v1_kernelIthLi96ELi16ELi128ELNS_18Fp8KVCacheDataTypeE1ELb1EEEvPT_PKS2_PKT0_S8_ifPKiSA_iPKfiiiSC_SC_iiiii:
	.zero		652


//--------------------- .nv.constant0._ZN4vllm25paged_attention_v1_kernelIthLi80ELi16ELi128ELNS_18Fp8KVCacheDataTypeE1ELb1EEEvPT_PKS2_PKT0_S8_ifPKiSA_iPKfiiiSC_SC_iiiii --------------------------
	.section	.nv.constant0._ZN4vllm25paged_attention_v1_kernelIthLi80ELi16ELi128ELNS_18Fp8KVCacheDataTypeE1ELb1EEEvPT_PKS2_PKT0_S8_ifPKiSA_iPKfiiiSC_SC_iiiii,"a",@progbits
	.sectionflags	@""
	.align	4
.nv.constant0._ZN4vllm25paged_attention_v1_kernelIthLi80ELi16ELi128ELNS_18Fp8KVCacheDataTypeE1ELb1EEEvPT_PKS2_PKT0_S8_ifPKiSA_iPKfiiiSC_SC_iiiii:
	.zero		652


//--------------------- .nv.constant0._ZN4vllm25paged_attention_v1_kernelIthLi64ELi16ELi128ELNS_18Fp8KVCacheDataTypeE1ELb1EEEvPT_PKS2_PKT0_S8_ifPKiSA_iPKfiiiSC_SC_iiiii --------------------------
	.section	.nv.constant0._ZN4vllm25paged_attention_v1_kernelIthLi64ELi16ELi128ELNS_18Fp8KVCacheDataTypeE1ELb1EEEvPT_PKS2_PKT0_S8_ifPKiSA_iPKfiiiSC_SC_iiiii,"a",@progbits
	.sectionflags	@""
	.align	4
.nv.constant0._ZN4vllm25paged_attention_v1_kernelIthLi64ELi16ELi128ELNS_18Fp8KVCacheDataTypeE1ELb1EEEvPT_PKS2_PKT0_S8_ifPKiSA_iPKfiiiSC_SC_iiiii:
	.zero		652


//--------------------- .nv.constant0._ZN4vllm25paged_attention_v1_kernelIthLi32ELi16ELi128ELNS_18Fp8KVCacheDataTypeE1ELb1EEEvPT_PKS2_PKT0_S8_ifPKiSA_iPKfiiiSC_SC_iiiii --------------------------
	.section	.nv.constant0._ZN4vllm25paged_attention_v1_kernelIthLi32ELi16ELi128ELNS_18Fp8KVCacheDataTypeE1ELb1EEEvPT_PKS2_PKT0_S8_ifPKiSA_iPKfiiiSC_SC_iiiii,"a",@progbits
	.sectionflags	@""
	.align	4
.nv.constant0._ZN4vllm25paged_attention_v1_kernelIthLi32ELi16ELi128ELNS_18Fp8KVCacheDataTypeE1ELb1EEEvPT_PKS2_PKT0_S8_ifPKiSA_iPKfiiiSC_SC_iiiii:
	.zero		652


//--------------------- .nv.constant0._ZN4vllm25paged_attention_v1_kernelIthLi256ELi8ELi128ELNS_18Fp8KVCacheDataTypeE1ELb0EEEvPT_PKS2_PKT0_S8_ifPKiSA_iPKfiiiSC_SC_iiiii --------------------------
	.section	.nv.constant0._ZN4vllm25paged_attention_v1_kernelIthLi256ELi8ELi128ELNS_18Fp8KVCacheDataTypeE1ELb0EEEvPT_PKS2_PKT0_S8_ifPKiSA_iPKfiiiSC_SC_iiiii,"a",@progbits
	.sectionflags	@""
	.align	4
.nv.constant0._ZN4vllm25paged_attention_v1_kernelIthLi256ELi8ELi128ELNS_18Fp8KVCacheDataTypeE1ELb0EEEvPT_PKS2_PKT0_S8_ifPKiSA_iPKfiiiSC_SC_iiiii:
	.zero		652


//--------------------- .nv.constant0._ZN4vllm25paged_attention_v1_kernelIthLi192ELi8ELi128ELNS_18Fp8KVCacheDataTypeE1ELb0EEEvPT_PKS2_PKT0_S8_ifPKiSA_iPKfiiiSC_SC_iiiii --------------------------
	.section	.nv.constant0._ZN4vllm25paged_attention_v1_kernelIthLi192ELi8ELi128ELNS_18Fp8KVCacheDataTypeE1ELb0EEEvPT_PKS2_PKT0_S8_ifPKiSA_iPKfiiiSC_SC_iiiii,"a",@progbits
	.sectionflags	@""
	.align	4
.nv.constant0._ZN4vllm25paged_attention_v1_kernelIthLi192ELi8ELi128ELNS_18Fp8KVCacheDataTypeE1ELb0EEEvPT_PKS2_PKT0_S8_ifPKiSA_iPKfiiiSC_SC_iiiii:
	.zero		652


//--------------------- .nv.constant0._ZN4vllm25paged_attention_v1_kernelIthLi128ELi8ELi128ELNS_18Fp8KVCacheDataTypeE1ELb0EEEvPT_PKS2_PKT0_S8_ifPKiSA_iPKfiiiSC_SC_iiiii --------------------------
	.section	.nv.constant0._ZN4vllm25paged_attention_v1_kernelIthLi128ELi8ELi128ELNS_18Fp8KVCacheDataTypeE1ELb0EEEvPT_PKS2_PKT0_S8_ifPKiSA_iPKfiiiSC_SC_iiiii,"a",@progbits
	.sectionflags	@""
	.align	4
.nv.constant0._ZN4vllm25paged_attention_v1_kernelIthLi128ELi8ELi128ELNS_18Fp8KVCacheDataTypeE1ELb0EEEvPT_PKS2_PKT0_S8_ifPKiSA_iPKfiiiSC_SC_iiiii:
	.zero		652


//--------------------- .nv.constant0._ZN4vllm25paged_attention_v1_kernelIthLi120ELi8ELi128ELNS_18Fp8KVCacheDataTypeE1ELb0EEEvPT_PKS2_PKT0_S8_ifPKiSA_iPKfiiiSC_SC_iiiii --------------------------
	.section	.nv.constant0._ZN4vllm25paged_attention_v1_kernelIthLi120ELi8ELi128ELNS_18Fp8KVCacheDataTypeE1ELb0EEEvPT_PKS2_PKT0_S8_ifPKiSA_iPKfiiiSC_SC_iiiii,"a",@progbits
	.sectionflags	@""
	.align	4
.nv.constant0._ZN4vllm25paged_attention_v1_kernelIthLi120ELi8ELi128ELNS_18Fp8KVCacheDataTypeE1ELb0EEEvPT_PKS2_PKT0_S8_ifPKiSA_iPKfiiiSC_SC_iiiii:
	.zero		652


//--------------------- .nv.constant0._ZN4vllm25paged_attention_v1_kernelIthLi112ELi8ELi128ELNS_18Fp8KVCacheDataTypeE1ELb0EEEvPT_PKS2_PKT0_S8_ifPKiSA_iPKfiiiSC_SC_iiiii --------------------------
	.section	.nv.constant0._ZN4vllm25paged_attention_v1_kernelIthLi112ELi8ELi128ELNS_18Fp8KVCacheDataTypeE1ELb0EEEvPT_PKS2_PKT0_S8_ifPKiSA_iPKfiiiSC_SC_iiiii,"a",@progbits
	.sectionflags	@""
	.align	4
.nv.constant0._ZN4vllm25paged_attention_v1_kernelIthLi112ELi8ELi128ELNS_18Fp8KVCacheDataTypeE1ELb0EEEvPT_PKS2_PKT0_S8_ifPKiSA_iPKfiiiSC_SC_iiiii:
	.zero		652


//--------------------- .nv.constant0._ZN4vllm25paged_attention_v1_kernelIthLi96ELi8ELi128ELNS_18Fp8KVCacheDataTypeE1ELb0EEEvPT_PKS2_PKT0_S8_ifPKiSA_iPKfiiiSC_SC_iiiii --------------------------
	.section	.nv.constant0._ZN4vllm25paged_attention_v1_kernelIthLi96ELi8ELi128ELNS_18Fp8KVCacheDataTypeE1ELb0EEEvPT_PKS2_PKT0_S8_ifPKiSA_iPKfiiiSC_SC_iiiii,"a",@progbits
	.sectionflags	@""
	.align	4
.nv.constant0._ZN4vllm25paged_attention_v1_kernelIthLi96ELi8ELi128ELNS_18Fp8KVCacheDataTypeE1ELb0EEEvPT_PKS2_PKT0_S8_ifPKiSA_iPKfiiiSC_SC_iiiii:
	.zero		652


//--------------------- .nv.constant0._ZN4vllm25paged_attention_v1_kernelIthLi80ELi8ELi128ELNS_18Fp8KVCacheDataTypeE1ELb0EEEvPT_PKS2_PKT0_S8_ifPKiSA_iPKfiiiSC_SC_iiiii --------------------------
	.section	.nv.constant0._ZN4vllm25paged_attention_v1_kernelIthLi80ELi8ELi128ELNS_18Fp8KVCacheDataTypeE1ELb0EEEvPT_PKS2_PKT0_S8_ifPKiSA_iPKfiiiSC_SC_iiiii,"a",@progbits
	.sectionflags	@""
	.align	4
.nv.constant0._ZN4vllm25paged_attention_v1_kernelIthLi80ELi8ELi128ELNS_18Fp8KVCacheDataTypeE1ELb0EEEvPT_PKS2_PKT0_S8_ifPKiSA_iPKfiiiSC_SC_iiiii:
	.zero		652


//--------------------- .nv.constant0._ZN4vllm25paged_attention_v1_kernelIthLi64ELi8ELi128ELNS_18Fp8KVCacheDataTypeE1ELb0EEEvPT_PKS2_PKT0_S8_ifPKiSA_iPKfiiiSC_SC_iiiii --------------------------
	.section	.nv.constant0._ZN4vllm25paged_attention_v1_kernelIthLi64ELi8ELi128ELNS_18Fp8KVCacheDataTypeE1ELb0EEEvPT_PKS2_PKT0_S8_ifPKiSA_iPKfiiiSC_SC_iiiii,"a",@progbits
	.sectionflags	@""
	.align	4
.nv.constant0._ZN4vllm25paged_attention_v1_kernelIthLi64ELi8ELi128ELNS_18Fp8KVCacheDataTypeE1ELb0EEEvPT_PKS2_PKT0_S8_ifPKiSA_iPKfiiiSC_SC_iiiii:
	.zero		652


//--------------------- .nv.constant0._ZN4vllm25paged_attention_v1_kernelIthLi32ELi8ELi128ELNS_18Fp8KVCacheDataTypeE1ELb0EEEvPT_PKS2_PKT0_S8_ifPKiSA_iPKfiiiSC_SC_iiiii --------------------------
	.section	.nv.constant0._ZN4vllm25paged_attention_v1_kernelIthLi32ELi8ELi128ELNS_18Fp8KVCacheDataTypeE1ELb0EEEvPT_PKS2_PKT0_S8_ifPKiSA_iPKfiiiSC_SC_iiiii,"a",@progbits
	.sectionflags	@""
	.align	4
.nv.constant0._ZN4vllm25paged_attention_v1_kernelIthLi32ELi8ELi128ELNS_18Fp8KVCacheDataTypeE1ELb0EEEvPT_PKS2_PKT0_S8_ifPKiSA_iPKfiiiSC_SC_iiiii:
	.zero		652


//--------------------- .nv.constant0._ZN4vllm25paged_attention_v1_kernelIthLi256ELi8ELi128ELNS_18Fp8KVCacheDataTypeE1ELb1EEEvPT_PKS2_PKT0_S8_ifPKiSA_iPKfiiiSC_SC_iiiii --------------------------
	.section	.nv.constant0._ZN4vllm25paged_attention_v1_kernelIthLi256ELi8ELi128ELNS_18Fp8KVCacheDataTypeE1ELb1EEEvPT_PKS2_PKT0_S8_ifPKiSA_iPKfiiiSC_SC_iiiii,"a",@progbits
	.sectionflags	@""
	.align	4
.nv.constant0._ZN4vllm25paged_attention_v1_kernelIthLi256ELi8ELi128ELNS_18Fp8KVCacheDataTypeE1ELb1EEEvPT_PKS2_PKT0_S8_ifPKiSA_iPKfiiiSC_SC_iiiii:
	.zero		652


//--------------------- .nv.constant0._ZN4vllm25paged_attention_v1_kernelIthLi192ELi8ELi128ELNS_18Fp8KVCacheDataTypeE1ELb1EEEvPT_PKS2_PKT0_S8_ifPKiSA_iPKfiiiSC_SC_iiiii --------------------------
	.section	.nv.constant0._ZN4vllm25paged_attention_v1_kernelIthLi192ELi8ELi128ELNS_18Fp8KVCacheDataTypeE1ELb1EEEvPT_PKS2_PKT0_S8_ifPKiSA_iPKfiiiSC_SC_iiiii,"a",@progbits
	.sectionflags	@""
	.align	4
.nv.constant0._ZN4vllm25paged_attention_v1_kernelIthLi192ELi8ELi128ELNS_18Fp8KVCacheDataTypeE1ELb1EEEvPT_PKS2_PKT0_S8_ifPKiSA_iPKfiiiSC_SC_iiiii:
	.zero		652


//--------------------- .nv.constant0._ZN4vllm25paged_attention_v1_kernelIthLi128ELi8ELi128ELNS_18Fp8KVCacheDataTypeE1ELb1EEEvPT_PKS2_PKT0_S8_ifPKiSA_iPKfiiiSC_SC_iiiii --------------------------
	.section	.nv.constant0._ZN4vllm25paged_attention_v1_kernelIthLi128ELi8ELi128ELNS_18Fp8KVCacheDataTypeE1ELb1EEEvPT_PKS2_PKT0_S8_ifPKiSA_iPKfiiiSC_SC_iiiii,"a",@progbits
	.sectionflags	@""
	.align	4
.nv.constant0._ZN4vllm25paged_attention_v1_kernelIthLi128ELi8ELi128ELNS_18Fp8KVCacheDataTypeE1ELb1EEEvPT_PKS2_PKT0_S8_ifPKiSA_iPKfiiiSC_SC_iiiii:
	.zero		652


//--------------------- .nv.constant0._ZN4vllm25paged_attention_v1_kernelIthLi120ELi8ELi128ELNS_18Fp8KVCacheDataTypeE1ELb1EEEvPT_PKS2_PKT0_S8_ifPKiSA_iPKfiiiSC_SC_iiiii --------------------------
	.section	.nv.constant0._ZN4vllm25paged_attention_v1_kernelIthLi120ELi8ELi128ELNS_18Fp8KVCacheDataTypeE1ELb1EEEvPT_PKS2_PKT0_S8_ifPKiSA_iPKfiiiSC_SC_iiiii,"a",@progbits
	.sectionflags	@""
	.align	4
.nv.constant0._ZN4vllm25paged_attention_v1_kernelIthLi120ELi8ELi128ELNS_18Fp8KVCacheDataTypeE1ELb1EEEvPT_PKS2_PKT0_S8_ifPKiSA_iPKfiiiSC_SC_iiiii:
	.zero		652


//--------------------- .nv.constant0._ZN4vllm25paged_attention_v1_kernelIthLi112ELi8ELi128ELNS_18Fp8KVCacheDataTypeE1ELb1EEEvPT_PKS2_PKT0_S8_ifPKiSA_iPKfiiiSC_SC_iiiii --------------------------
	.section	.nv.constant0._ZN4vllm25paged_attention_v1_kernelIthLi112ELi8ELi128ELNS_18Fp8KVCacheDataTypeE1ELb1EEEvPT_PKS2_PKT0_S8_ifPKiSA_iPKfiiiSC_SC_iiiii,"a",@progbits
	.sectionflags	@""
	.align	4
.nv.constant0._ZN4vllm25paged_attention_v1_kernelIthLi112ELi8ELi128ELNS_18Fp8KVCacheDataTypeE1ELb1EEEvPT_PKS2_PKT0_S8_ifPKiSA_iPKfiiiSC_SC_iiiii:
	.zero		652


//--------------------- .nv.constant0._ZN4vllm25paged_attention_v1_kernelIthLi96ELi8ELi128ELNS_18Fp8KVCacheDataTypeE1ELb1EEEvPT_PKS2_PKT0_S8_ifPKiSA_iPKfiiiSC_SC_iiiii --------------------------
	.section	.nv.constant0._ZN4vllm25paged_attention_v1_kernelIthLi96ELi8ELi128ELNS_18Fp8KVCacheDataTypeE1ELb1EEEvPT_PKS2_PKT0_S8_ifPKiSA_iPKfiiiSC_SC_iiiii,"a",@progbits
	.sectionflags	@""
	.align	4
.nv.constant0._ZN4vllm25paged_attention_v1_kernelIthLi96ELi8ELi128ELNS_18Fp8KVCacheDataTypeE1ELb1EEEvPT_PKS2_PKT0_S8_ifPKiSA_iPKfiiiSC_SC_iiiii:
	.zero		652


//--------------------- .nv.constant0._ZN4vllm25paged_attention_v1_kernelIthLi80ELi8ELi128ELNS_18Fp8KVCacheDataTypeE1ELb1EEEvPT_PKS2_PKT0_S8_ifPKiSA_iPKfiiiSC_SC_iiiii --------------------------
	.section	.nv.constant0._ZN4vllm25paged_attention_v1_kernelIthLi80ELi8ELi128ELNS_18Fp8KVCacheDataTypeE1ELb1EEEvPT_PKS2_PKT0_S8_ifPKiSA_iPKfiiiSC_SC_iiiii,"a",@progbits
	.sectionflags	@""
	.align	4
.nv.constant0._ZN4vllm25paged_attention_v1_kernelIthLi80ELi8ELi128ELNS_18Fp8KVCacheDataTypeE1ELb1EEEvPT_PKS2_PKT0_S8_ifPKiSA_iPKfiiiSC_SC_iiiii:
	.zero		652


//--------------------- .nv.constant0._ZN4vllm25paged_attention_v1_kernelIthLi64ELi8ELi128ELNS_18Fp8KVCacheDataTypeE1ELb1EEEvPT_PKS2_PKT0_S8_ifPKiSA_iPKfiiiSC_SC_iiiii --------------------------
	.section	.nv.constant0._ZN4vllm25paged_attention_v1_kernelIthLi64ELi8ELi128ELNS_18Fp8KVCacheDataTypeE1ELb1EEEvPT_PKS2_PKT0_S8_ifPKiSA_iPKfiiiSC_SC_iiiii,"a",@progbits
	.sectionflags	@""
	.align	4
.nv.constant0._ZN4vllm25paged_attention_v1_kernelIthLi64ELi8ELi128ELNS_18Fp8KVCacheDataTypeE1ELb1EEEvPT_PKS2_PKT0_S8_ifPKiSA_iPKfiiiSC_SC_iiiii:
	.zero		652


//--------------------- .nv.constant0._ZN4vllm25paged_attention_v1_kernelIthLi32ELi8ELi128ELNS_18Fp8KVCacheDataTypeE1ELb1EEEvPT_PKS2_PKT0_S8_ifPKiSA_iPKfiiiSC_SC_iiiii --------------------------
	.section	.nv.constant0._ZN4vllm25paged_attention_v1_kernelIthLi32ELi8ELi128ELNS_18Fp8KVCacheDataTypeE1ELb1EEEvPT_PKS2_PKT0_S8_ifPKiSA_iPKfiiiSC_SC_iiiii,"a",@progbits
	.sectionflags	@""
	.align	4
.nv.constant0._ZN4vllm25paged_attention_v1_kernelIthLi32ELi8ELi128ELNS_18Fp8KVCacheDataTypeE1ELb1EEEvPT_PKS2_PKT0_S8_ifPKiSA_iPKfiiiSC_SC_iiiii:
	.zero		652


//--------------------- .nv.constant0._ZN4vllm25paged_attention_v1_kernelIfhLi256ELi32ELi128ELNS_18Fp8KVCacheDataTypeE1ELb0EEEvPT_PKS2_PKT0_S8_ifPKiSA_iPKfiiiSC_SC_iiiii --------------------------
	.section	.nv.constant0._ZN4vllm25paged_attention_v1_kernelIfhLi256ELi32ELi128ELNS_18Fp8KVCacheDataTypeE1ELb0EEEvPT_PKS2_PKT0_S8_ifPKiSA_iPKfiiiSC_SC_iiiii,"a",@progbits
	.sectionflags	@""
	.align	4
.nv.constant0._ZN4vllm25paged_attention_v1_kernelIfhLi256ELi32ELi128ELNS_18Fp8KVCacheDataTypeE1ELb0EEEvPT_PKS2_PKT0_S8_ifPKiSA_iPKfiiiSC_SC_iiiii:
	.zero		652


//--------------------- .nv.constant0._ZN4vllm25paged_attention_v1_kernelIfhLi192ELi32ELi128ELNS_18Fp8KVCacheDataTypeE1ELb0EEEvPT_PKS2_PKT0_S8_ifPKiSA_iPKfiiiSC_SC_iiiii --------------------------
	.section	.nv.constant0._ZN4vllm25paged_attention_v1_kernelIfhLi192ELi32ELi128ELNS_18Fp8KVCacheDataTypeE1ELb0EEEvPT_PKS2_PKT0_S8_ifPKiSA_iPKfiiiSC_SC_iiiii,"a",@progbits
	.sectionflags	@""
	.align	4
.nv.constant0._ZN4vllm25paged_attention_v1_kernelIfhLi192ELi32ELi128ELNS_18Fp8KVCacheDataTypeE1ELb0EEEvPT_PKS2_PKT0_S8_ifPKiSA_iPKfiiiSC_SC_iiiii:
	.zero		652


//--------------------- .nv.constant0._ZN4vllm25paged_attention_v1_kernelIfhLi128ELi32ELi128ELNS_18Fp8KVCacheDataTypeE1ELb0EEEvPT_PKS2_PKT0_S8_ifPKiSA_iPKfiiiSC_SC_iiiii --------------------------
	.section	.nv.constant0._ZN4vllm25paged_attention_v1_kernelIfhLi128ELi32ELi128ELNS_18Fp8KVCacheDataTypeE1ELb0EEEvPT_PKS2_PKT0_S8_ifPKiSA_iPKfiiiSC_SC_iiiii,"a",@progbits
	.sectionflags	@""
	.align	4
.nv.constant0._ZN4vllm25paged_attention_v1_kernelIfhLi128ELi32ELi128ELNS_18Fp8KVCacheDataTypeE1ELb0EEEvPT_PKS2_PKT0_S8_ifPKiSA_iPKfiiiSC_SC_iiiii:
	.zero		652


//--------------------- .nv.constant0._ZN4vllm25paged_attention_v1_kernelIfhLi120ELi32ELi128ELNS_18Fp8KVCacheDataTypeE1ELb0EEEvPT_PKS2_PKT0_S8_ifPKiSA_iPKfiiiSC_SC_iiiii --------------------------
	.section	.nv.constant0._ZN4vllm25paged_attention_v1_kernelIfhLi120ELi32ELi128ELNS_18Fp8KVCacheDataTypeE1ELb0EEEvPT_PKS2_PKT0_S8_ifPKiSA_iPKfiiiSC_SC_iiiii,"a",@progbits
	.sectionflags	@""
	.align	4
.nv.constant0._ZN4vllm25paged_attention_v1_kernelIfhLi120ELi32ELi128ELNS_18Fp8KVCacheDataTypeE1ELb0EEEvPT_PKS2_PKT0_S8_ifPKiSA_iPKfiiiSC_SC_iiiii:
	.zero		652


//--------------------- .nv.constant0._ZN4vllm25paged_attention_v1_kernelIfhLi112ELi32ELi128ELNS_18Fp8KVCacheDataTypeE1ELb0EEEvPT_PKS2_PKT0_S8_ifPKiSA_iPKfiiiSC_SC_iiiii --------------------------
	.section	.nv.constant0._ZN4vllm25paged_attention_v1_kernelIfhLi112ELi32ELi128ELNS_18Fp8KVCacheDataTypeE1ELb0EEEvPT_PKS2_PKT0_S8_ifPKiSA_iPKfiiiSC_SC_iiiii,"a",@progbits
	.sectionflags	@""
	.align	4
.nv.constant0._ZN4vllm25paged_attention_v1_kernelIfhLi112ELi32ELi128ELNS_18Fp8KVCacheDataTypeE1ELb0EEEvPT_PKS2_PKT0_S8_ifPKiSA_iPKfiiiSC_SC_iiiii:
	.zero		652


//--------------------- .nv.constant0._ZN4vllm25paged_attention_v1_kernelIfhLi96ELi32ELi128ELNS_18Fp8KVCacheDataTypeE1ELb0EEEvPT_PKS2_PKT0_S8_ifPKiSA_iPKfiiiSC_SC_iiiii --------------------------
	.section	.nv.constant0._ZN4vllm25paged_attention_v1_kernelIfhLi96ELi32ELi128ELNS_18Fp8KVCacheDataTypeE1ELb0EEEvPT_PKS2_PKT0_S8_ifPKiSA_iPKfiiiSC_SC_iiiii,"a",@progbits
	.sectionflags	@""
	.align	4
.nv.constant0._ZN4vllm25paged_attention_v1_kernelIfhLi96ELi32ELi128ELNS_18Fp8KVCacheDataTypeE1ELb0EEEvPT_PKS2_PKT0_S8_ifPKiSA_iPKfiiiSC_SC_iiiii:
	.zero		652


//--------------------- .nv.constant0._ZN4vllm25paged_attention_v1_kernelIfhLi80ELi32ELi128ELNS_18Fp8KVCacheDataTypeE1ELb0EEEvPT_PKS2_PKT0_S8_ifPKiSA_iPKfiiiSC_SC_iiiii --------------------------
	.section	.nv.constant0._ZN4vllm25paged_attention_v1_kernelIfhLi80ELi32ELi128ELNS_18Fp8KVCacheDataTypeE1ELb0EEEvPT_PKS2_PKT0_S8_ifPKiSA_iPKfiiiSC_SC_iiiii,"a",@progbits
	.sectionflags	@""
	.align	4
.nv.constant0._ZN4vllm25paged_attention_v1_kernelIfhLi80ELi32ELi128ELNS_18Fp8KVCacheDataTypeE1ELb0EEEvPT_PKS2_PKT0_S8_ifPKiSA_iPKfiiiSC_SC_iiiii:
	.zero		652


//--------------------- .nv.constant0._ZN4vllm25paged_attention_v1_kernelIfhLi64ELi32ELi128ELNS_18Fp8KVCacheDataTypeE1ELb0EEEvPT_PKS2_PKT0_S8_ifPKiSA_iPKfiiiSC_SC_iiiii --------------------------
	.section	.nv.constant0._ZN4vllm25paged_attention_v1_kernelIfhLi64ELi32ELi128ELNS_18Fp8KVCacheDataTypeE1ELb0EEEvPT_PKS2_PKT0_S8_ifPKiSA_iPKfiiiSC_SC_iiiii,"a",@progbits
	.sectionflags	@""
	.align	4
.nv.constant0._ZN4vllm25paged_attention_v1_kernelIfhLi64ELi32ELi128ELNS_18Fp8KVCacheDataTypeE1ELb0EEEvPT_PKS2_PKT0_S8_ifPKiSA_iPKfiiiSC_SC_iiiii:
	.zero		652


//--------------------- .nv.constant0._ZN4vllm25paged_attention_v1_kernelIfhLi32ELi32ELi128ELNS_18Fp8KVCacheDataTypeE1ELb0EEEvPT_PKS2_PKT0_S8_ifPKiSA_iPKfiiiSC_SC_iiiii --------------------------
	.section	.nv.constant0._ZN4vllm25paged_attention_v1_kernelIfhLi32ELi32ELi128ELNS_18Fp8KVCacheDataTypeE1ELb0EEEvPT_PKS2_PKT0_S8_ifPKiSA_iPKfiiiSC_SC_iiiii,"a",@progbits
	.sectionflags	@""
	.align	4
.nv.constant0._ZN4vllm25paged_attention_v1_kernelIfhLi32ELi32ELi128ELNS_18Fp8KVCacheDataTypeE1ELb0EEEvPT_PKS2_PKT0_S8_ifPKiSA_iPKfiiiSC_SC_iiiii:
	.zero		652


//--------------------- .nv.constant0._ZN4vllm25paged_attention_v1_kernelIfhLi256ELi32ELi128ELNS_18Fp8KVCacheDataTypeE1ELb1EEEvPT_PKS2_PKT0_S8_ifPKiSA_iPKfiiiSC_SC_iiiii --------------------------
	.section	.nv.constant0._ZN4vllm25paged_attention_v1_kernelIfhLi256ELi32ELi128ELNS_18Fp8KVCacheDataTypeE1ELb1EEEvPT_PKS2_PKT0_S8_ifPKiSA_iPKfiiiSC_SC_iiiii,"a",@progbits
	.sectionflags	@""
	.align	4
.nv.constant0._ZN4vllm25paged_attention_v1_kernelIfhLi256ELi32ELi128ELNS_18Fp8KVCacheDataTypeE1ELb1EEEvPT_PKS2_PKT0_S8_ifPKiSA_iPKfiiiSC_SC_iiiii:
	.zero		652


//--------------------- .nv.constant0._ZN4vllm25paged_attention_v1_kernelIfhLi192ELi32ELi128ELNS_18Fp8KVCacheDataTypeE1ELb1EEEvPT_PKS2_PKT0_S8_ifPKiSA_iPKfiiiSC_SC_iiiii --------------------------
	.section	.nv.constant0._ZN4vllm25paged_attention_v1_kernelIfhLi192ELi32ELi128ELNS_18Fp8KVCacheDataTypeE1ELb1EEEvPT_PKS2_PKT0_S8_ifPKiSA_iPKfiiiSC_SC_iiiii,"a",@progbits
	.sectionflags	@""
	.align	4
.nv.constant0._ZN4vllm25paged_attention_v1_kernelIfhLi192ELi32ELi128ELNS_18Fp8KVCacheDataTypeE1ELb1EEEvPT_PKS2_PKT0_S8_ifPKiSA_iPKfiiiSC_SC_iiiii:
	.zero		652


//--------------------- .nv.constant0._ZN4vllm25paged_attention_v1_kernelIfhLi128ELi32ELi128ELNS_18Fp8KVCacheDataTypeE1ELb1EEEvPT_PKS2_PKT0_S8_ifPKiSA_iPKfiiiSC_SC_iiiii --------------------------
	.section	.nv.constant0._ZN4vllm25paged_attention_v1_kernelIfhLi128ELi32ELi128ELNS_18Fp8KVCacheDataTypeE1ELb1EEEvPT_PKS2_PKT0_S8_ifPKiSA_iPKfiiiSC_SC_iiiii,"a",@progbits
	.sectionflags	@""
	.align	4
.nv.constant0._ZN4vllm25paged_attention_v1_kernelIfhLi128ELi32ELi128ELNS_18Fp8KVCacheDataTypeE1ELb1EEEvPT_PKS2_PKT0_S8_ifPKiSA_iPKfiiiSC_SC_iiiii:
	.zero		652


//--------------------- .nv.constant0._ZN4vllm25paged_attention_v1_kernelIfhLi120ELi32ELi128ELNS_18Fp8KVCacheDataTypeE1ELb1EEEvPT_PKS2_PKT0_S8_ifPKiSA_iPKfiiiSC_SC_iiiii --------------------------
	.section	.nv.constant0._ZN4vllm25paged_attention_v1_kernelIfhLi120ELi32ELi128ELNS_18Fp8KVCacheDataTypeE1ELb1EEEvPT_PKS2_PKT0_S8_ifPKiSA_iPKfiiiSC_SC_iiiii,"a",@progbits
	.sectionflags	@""
	.align	4
.nv.constant0._ZN4vllm25paged_attention_v1_kernelIfhLi120ELi32ELi128ELNS_18Fp8KVCacheDataTypeE1ELb1EEEvPT_PKS2_PKT0_S8_ifPKiSA_iPKfiiiSC_SC_iiiii:
	.zero		652


//--------------------- .nv.constant0._ZN4vllm25paged_attention_v1_kernelIfhLi112ELi32ELi128ELNS_18Fp8KVCacheDataTypeE1ELb1EEEvPT_PKS2_PKT0_S8_ifPKiSA_iPKfiiiSC_SC_iiiii --------------------------
	.section	.nv.constant0._ZN4vllm25paged_attention_v1_kernelIfhLi112ELi32ELi128ELNS_18Fp8KVCacheDataTypeE1ELb1EEEvPT_PKS2_PKT0_S8_ifPKiSA_iPKfiiiSC_SC_iiiii,"a",@progbits
	.sectionflags	@""
	.align	4
.nv.constant0._ZN4vllm25paged_attention_v1_kernelIfhLi112ELi32ELi128ELNS_18Fp8KVCacheDataTypeE1ELb1EEEvPT_PKS2_PKT0_S8_ifPKiSA_iPKfiiiSC_SC_iiiii:
	.zero		652


//--------------------- .nv.constant0._ZN4vllm25paged_attention_v1_kernelIfhLi96ELi32ELi128ELNS_18Fp8KVCacheDataTypeE1ELb1EEEvPT_PKS2_PKT0_S8_ifPKiSA_iPKfiiiSC_SC_iiiii --------------------------
	.section	.nv.constant0._ZN4vllm25paged_attention_v1_kernelIfhLi96ELi32ELi128ELNS_18Fp8KVCacheDataTypeE1ELb1EEEvPT_PKS2_PKT0_S8_ifPKiSA_iPKfiiiSC_SC_iiiii,"a",@progbits
	.sectionflags	@""
	.align	4
.nv.constant0._ZN4vllm25paged_attention_v1_kernelIfhLi96ELi32ELi128ELNS_18Fp8KVCacheDataTypeE1ELb1EEEvPT_PKS2_PKT0_S8_ifPKiSA_iPKfiiiSC_SC_iiiii:
	.zero		652


//--------------------- .nv.constant0._ZN4vllm25paged_attention_v1_kernelIfhLi80ELi32ELi128ELNS_18Fp8KVCacheDataTypeE1ELb1EEEvPT_PKS2_PKT0_S8_ifPKiSA_iPKfiiiSC_SC_iiiii --------------------------
	.section	.nv.constant0._ZN4vllm25paged_attention_v1_kernelIfhLi80ELi32ELi128ELNS_18Fp8KVCacheDataTypeE1ELb1EEEvPT_PKS2_PKT0_S8_ifPKiSA_iPKfiiiSC_SC_iiiii,"a",@progbits
	.sectionflags	@""
	.align	4
.nv.constant0._ZN4vllm25paged_attention_v1_kernelIfhLi80ELi32ELi128ELNS_18Fp8KVCacheDataTypeE1ELb1EEEvPT_PKS2_PKT0_S8_ifPKiSA_iPKfiiiSC_SC_iiiii:
	.zero		652


//--------------------- .nv.constant0._ZN4vllm25paged_attention_v1_kernelIfhLi64ELi32ELi128ELNS_18Fp8KVCacheDataTypeE1ELb1EEEvPT_PKS2_PKT0_S8_ifPKiSA_iPKfiiiSC_SC_iiiii --------------------------
	.section	.nv.constant0._ZN4vllm25paged_attention_v1_kernelIfhLi64ELi32ELi128ELNS_18Fp8KVCacheDataTypeE1ELb1EEEvPT_PKS2_PKT0_S8_ifPKiSA_iPKfiiiSC_SC_iiiii,"a",@progbits
	.sectionflags	@""
	.align	4
.nv.constant0._ZN4vllm25paged_attention_v1_kernelIfhLi64ELi32ELi128ELNS_18Fp8KVCacheDataTypeE1ELb1EEEvPT_PKS2_PKT0_S8_ifPKiSA_iPKfiiiSC_SC_iiiii:
	.zero		652


//--------------------- .nv.constant0._ZN4vllm25paged_attention_v1_kernelIfhLi32ELi32ELi128ELNS_18Fp8KVCacheDataTypeE1ELb1EEEvPT_PKS2_PKT0_S8_ifPKiSA_iPKfiiiSC_SC_iiiii --------------------------
	.section	.nv.constant0._ZN4vllm25paged_attention_v1_kernelIfhLi32ELi32ELi128ELNS_18Fp8KVCacheDataTypeE1ELb1EEEvPT_PKS2_PKT0_S8_ifPKiSA_iPKfiiiSC_SC_iiiii,"a",@progbits
	.sectionflags	@""
	.align	4
.nv.constant0._ZN4vllm25paged_attention_v1_kernelIfhLi32ELi32ELi128ELNS_18Fp8KVCacheDataTypeE1ELb1EEEvPT_PKS2_PKT0_S8_ifPKiSA_iPKfiiiSC_SC_iiiii:
	.zero		652


//--------------------- .nv.constant0._ZN4vllm25paged_attention_v1_kernelIfhLi256ELi16ELi128ELNS_18Fp8KVCacheDataTypeE1ELb0EEEvPT_PKS2_PKT0_S8_ifPKiSA_iPKfiiiSC_SC_iiiii --------------------------
	.section	.nv.constant0._ZN4vllm25paged_attention_v1_kernelIfhLi256ELi16ELi128ELNS_18Fp8KVCacheDataTypeE1ELb0EEEvPT_PKS2_PKT0_S8_ifPKiSA_iPKfiiiSC_SC_iiiii,"a",@progbits
	.sectionflags	@""
	.align	4
.nv.constant0._ZN4vllm25paged_attention_v1_kernelIfhLi256ELi16ELi128ELNS_18Fp8KVCacheDataTypeE1ELb0EEEvPT_PKS2_PKT0_S8_ifPKiSA_iPKfiiiSC_SC_iiiii:
	.zero		652


//--------------------- .nv.constant0._ZN4vllm25paged_attention_v1_kernelIfhLi192ELi16ELi128ELNS_18Fp8KVCacheDataTypeE1ELb0EEEvPT_PKS2_PKT0_S8_ifPKiSA_iPKfiiiSC_SC_iiiii --------------------------
	.section	.nv.constant0._ZN4vllm25paged_attention_v1_kernelIfhLi192ELi16ELi128ELNS_18Fp8KVCacheDataTypeE1ELb0EEEvPT_PKS2_PKT0_S8_ifPKiSA_iPKfiiiSC_SC_iiiii,"a",@progbits
	.sectionflags	@""
	.align	4
.nv.constant0._ZN4vllm25paged_attention_v1_kernelIfhLi192ELi16ELi128ELNS_18Fp8KVCacheDataTypeE1ELb0EEEvPT_PKS2_PKT0_S8_ifPKiSA_iPKfiiiSC_SC_iiiii:
	.zero		652


//--------------------- .nv.constant0._ZN4vllm25paged_attention_v1_kernelIfhLi128ELi16ELi128ELNS_18Fp8KVCacheDataTypeE1ELb0EEEvPT_PKS2_PKT0_S8_ifPKiSA_iPKfiiiSC_SC_iiiii --------------------------
	.section	.nv.constant0._ZN4vllm25paged_attention_v1_kernelIfhLi128ELi16ELi128ELNS_18Fp8KVCacheDataTypeE1ELb0EEEvPT_PKS2_PKT0_S8_ifPKiSA_iPKfiiiSC_SC_iiiii,"a",@progbits
	.sectionflags	@""
	.align	4
.nv.constant0._ZN4vllm25paged_attention_v1_kernelIfhLi128ELi16ELi128ELNS_18Fp8KVCacheDataTypeE1ELb0EEEvPT_PKS2_PKT0_S8_ifPKiSA_iPKfiiiSC_SC_iiiii:
	.zero		652


//--------------------- .nv.constant0._ZN4vllm25paged_attention_v1_kernelIfhLi120ELi16ELi128ELNS_18Fp8KVCacheDataTypeE1ELb0EEEvPT_PKS2_PKT0_S8_ifPKiSA_iPKfiiiSC_SC_iiiii --------------------------
	.section	.nv.constant0._ZN4vllm25paged_attention_v1_kernelIfhLi120ELi16ELi128ELNS_18Fp8KVCacheDataTypeE1ELb0EEEvPT_PKS2_PKT0_S8_ifPKiSA_iPKfiiiSC_SC_iiiii,"a",@progbits
	.sectionflags	@""
	.align	4
.nv.constant0._ZN4vllm25paged_attention_v1_kernelIfhLi120ELi16ELi128ELNS_18Fp8KVCacheDataTypeE1ELb0EEEvPT_PKS2_PKT0_S8_ifPKiSA_iPKfiiiSC_SC_iiiii:
	.zero		652


//--------------------- .nv.constant0._ZN4vllm25paged_attention_v1_kernelIfhLi112ELi16ELi128ELNS_18Fp8KVCacheDataTypeE1ELb0EEEvPT_PKS2_PKT0_S8_ifPKiSA_iPKfiiiSC_SC_iiiii --------------------------
	.section	.nv.constant0._ZN4vllm25paged_attention_v1_kernelIfhLi112ELi16ELi128ELNS_18Fp8KVCacheDataTypeE1ELb0EEEvPT_PKS2_PKT0_S8_ifPKiSA_iPKfiiiSC_SC_iiiii,"a",@progbits
	.sectionflags	@""
	.align	4
.nv.constant0._ZN4vllm25paged_attention_v1_kernelIfhLi112ELi16ELi128ELNS_18Fp8KVCacheDataTypeE1ELb0EEEvPT_PKS2_PKT0_S8_ifPKiSA_iPKfiiiSC_SC_iiiii:
	.zero		652


//--------------------- .nv.constant0._ZN4vllm25paged_attention_v1_kernelIfhLi96ELi16ELi128ELNS_18Fp8KVCacheDataTypeE1ELb0EEEvPT_PKS2_PKT0_S8_ifPKiSA_iPKfiiiSC_SC_iiiii --------------------------
	.section	.nv.constant0._ZN4vllm25paged_attention_v1_kernelIfhLi96ELi16ELi128ELNS_18Fp8KVCacheDataTypeE1ELb0EEEvPT_PKS2_PKT0_S8_ifPKiSA_iPKfiiiSC_SC_iiiii,"a",@progbits
	.sectionflags	@""
	.align	4
.nv.constant0._ZN4vllm25paged_attention_v1_kernelIfhLi96ELi16ELi128ELNS_18Fp8KVCacheDataTypeE1ELb0EEEvPT_PKS2_PKT0_S8_ifPKiSA_iPKfiiiSC_SC_iiiii:
	.zero		652


//--------------------- .nv.constant0._ZN4vllm25paged_attention_v1_kernelIfhLi80ELi16ELi128ELNS_18Fp8KVCacheDataTypeE1ELb0EEEvPT_PKS2_PKT0_S8_ifPKiSA_iPKfiiiSC_SC_iiiii --------------------------
	.section	.nv.constant0._ZN4vllm25paged_attention_v1_kernelIfhLi80ELi16ELi128ELNS_18Fp8KVCacheDataTypeE1ELb0EEEvPT_PKS2_PKT0_S8_ifPKiSA_iPKfiiiSC_SC_iiiii,"a",@progbits
	.sectionflags	@""
	.align	4
.nv.constant0._ZN4vllm25paged_attention_v1_kernelIfhLi80ELi16ELi128ELNS_18Fp8KVCacheDataTypeE1ELb0EEEvPT_PKS2_PKT0_S8_ifPKiSA_iPKfiiiSC_SC_iiiii:
	.zero		652


//--------------------- .nv.constant0._ZN4vllm25paged_attention_v1_kernelIfhLi64ELi16ELi128ELNS_18Fp8KVCacheDataTypeE1ELb0EEEvPT_PKS2_PKT0_S8_ifPKiSA_iPKfiiiSC_SC_iiiii --------------------------
	.section	.nv.constant0._ZN4vllm25paged_attention_v1_kernelIfhLi64ELi16ELi128ELNS_18Fp8KVCacheDataTypeE1ELb0EEEvPT_PKS2_PKT0_S8_ifPKiSA_iPKfiiiSC_SC_iiiii,"a",@progbits
	.sectionflags	@""
	.align	4
.nv.constant0._ZN4vllm25paged_attention_v1_kernelIfhLi64ELi16ELi128ELNS_18Fp8KVCacheDataTypeE1ELb0EEEvPT_PKS2_PKT0_S8_ifPKiSA_iPKfiiiSC_SC_iiiii:
	.zero		652


//--------------------- .nv.constant0._ZN4vllm25paged_attention_v1_kernelIfhLi32ELi16ELi128ELNS_18Fp8KVCacheDataTypeE1ELb0EEEvPT_PKS2_PKT0_S8_ifPKiSA_iPKfiiiSC_SC_iiiii --------------------------
	.section	.nv.constant0._ZN4vllm25paged_attention_v1_kernelIfhLi32ELi16ELi128ELNS_18Fp8KVCacheDataTypeE1ELb0EEEvPT_PKS2_PKT0_S8_ifPKiSA_iPKfiiiSC_SC_iiiii,"a",@progbits
	.sectionflags	@""
	.align	4
.nv.constant0._ZN4vllm25paged_attention_v1_kernelIfhLi32ELi16ELi128ELNS_18Fp8KVCacheDataTypeE1ELb0EEEvPT_PKS2_PKT0_S8_ifPKiSA_iPKfiiiSC_SC_iiiii:
	.zero		652


//--------------------- .nv.constant0._ZN4vllm25paged_attention_v1_kernelIfhLi256ELi16ELi128ELNS_18Fp8KVCacheDataTypeE1ELb1EEEvPT_PKS2_PKT0_S8_ifPKiSA_iPKfiiiSC_SC_iiiii --------------------------
	.section	.nv.constant0._ZN4vllm25paged_attention_v1_kernelIfhLi256ELi16ELi128ELNS_18Fp8KVCacheDataTypeE1ELb1EEEvPT_PKS2_PKT0_S8_ifPKiSA_iPKfiiiSC_SC_iiiii,"a",@progbits
	.sectionflags	@""
	.align	4
.nv.constant0._ZN4vllm25paged_attention_v1_kernelIfhLi256ELi16ELi128ELNS_18Fp8KVCacheDataTypeE1ELb1EEEvPT_PKS2_PKT0_S8_ifPKiSA_iPKfiiiSC_SC_iiiii:
	.zero		652


//--------------------- .nv.constant0._ZN4vllm25paged_attention_v1_kernelIfhLi192ELi16ELi128ELNS_18Fp8KVCacheDataTypeE1ELb1EEEvPT_PKS2_PKT0_S8_ifPKiSA_iPKfiiiSC_SC_iiiii --------------------------
	.section	.nv.constant0._ZN4vllm25paged_attention_v1_kernelIfhLi192ELi16ELi128ELNS_18Fp8KVCacheDataTypeE1ELb1EEEvPT_PKS2_PKT0_S8_ifPKiSA_iPKfiiiSC_SC_iiiii,"a",@progbits
	.sectionflags	@""
	.align	4
.nv.constant0._ZN4vllm25paged_attention_v1_kernelIfhLi192ELi16ELi128ELNS_18Fp8KVCacheDataTypeE1ELb1EEEvPT_PKS2_PKT0_S8_ifPKiSA_iPKfiiiSC_SC_iiiii:
	.zero		652


//--------------------- .nv.constant0._ZN4vllm25paged_attention_v1_kernelIfhLi128ELi16ELi128ELNS_18Fp8KVCacheDataTypeE1ELb1EEEvPT_PKS2_PKT0_S8_ifPKiSA_iPKfiiiSC_SC_iiiii --------------------------
	.section	.nv.constant0._ZN4vllm25paged_attention_v1_kernelIfhLi128ELi16ELi128ELNS_18Fp8KVCacheDataTypeE1ELb1EEEvPT_PKS2_PKT0_S8_ifPKiSA_iPKfiiiSC_SC_iiiii,"a",@progbits
	.sectionflags	@""
	.align	4
.nv.constant0._ZN4vllm25paged_attention_v1_kernelIfhLi128ELi16ELi128ELNS_18Fp8KVCacheDataTypeE1ELb1EEEvPT_PKS2_PKT0_S8_ifPKiSA_iPKfiiiSC_SC_iiiii:
	.zero		652


//--------------------- .nv.constant0._ZN4vllm25paged_attention_v1_kernelIfhLi120ELi16ELi128ELNS_18Fp8KVCacheDataTypeE1ELb1EEEvPT_PKS2_PKT0_S8_ifPKiSA_iPKfiiiSC_SC_iiiii --------------------------
	.section	.nv.constant0._ZN4vllm25paged_attention_v1_kernelIfhLi120ELi16ELi128ELNS_18Fp8KVCacheDataTypeE1ELb1EEEvPT_PKS2_PKT0_S8_ifPKiSA_iPKfiiiSC_SC_iiiii,"a",@progbits
	.sectionflags	@""
	.align	4
.nv.constant0._ZN4vllm25paged_attention_v1_kernelIfhLi120ELi16ELi128ELNS_18Fp8KVCacheDataTypeE1ELb1EEEvPT_PKS2_PKT0_S8_ifPKiSA_iPKfiiiSC_SC_iiiii:
	.zero		652


//--------------------- .nv.constant0._ZN4vllm25paged_attention_v1_kernelIfhLi112ELi16ELi128ELNS_18Fp8KVCacheDataTypeE1ELb1EEEvPT_PKS2_PKT0_S8_ifPKiSA_iPKfiiiSC_SC_iiiii --------------------------
	.section	.nv.constant0._ZN4vllm25paged_attention_v1_kernelIfhLi112ELi16ELi128ELNS_18Fp8KVCacheDataTypeE1ELb1EEEvPT_PKS2_PKT0_S8_ifPKiSA_iPKfiiiSC_SC_iiiii,"a",@progbits
	.sectionflags	@""
	.align	4
.nv.constant0._ZN4vllm25paged_attention_v1_kernelIfhLi112ELi16ELi128ELNS_18Fp8KVCacheDataTypeE1ELb1EEEvPT_PKS2_PKT0_S8_ifPKiSA_iPKfiiiSC_SC_iiiii:
	.zero		652


//--------------------- .nv.constant0._ZN4vllm25paged_attention_v1_kernelIfhLi96ELi16ELi128ELNS_18Fp8KVCacheDataTypeE1ELb1EEEvPT_PKS2_PKT0_S8_ifPKiSA_iPKfiiiSC_SC_iiiii --------------------------
	.section	.nv.constant0._ZN4vllm25paged_attention_v1_kernelIfhLi96ELi16ELi128ELNS_18Fp8KVCacheDataTypeE1ELb1EEEvPT_PKS2_PKT0_S8_ifPKiSA_iPKfiiiSC_SC_iiiii,"a",@progbits
	.sectionflags	@""
	.align	4
.nv.constant0._ZN4vllm25paged_attention_v1_kernelIfhLi96ELi16ELi128ELNS_18Fp8KVCacheDataTypeE1ELb1EEEvPT_PKS2_PKT0_S8_ifPKiSA_iPKfiiiSC_SC_iiiii:
	.zero		652


//--------------------- .nv.constant0._ZN4vllm25paged_attention_v1_kernelIfhLi80ELi16ELi128ELNS_18Fp8KVCacheDataTypeE1ELb1EEEvPT_PKS2_PKT0_S8_ifPKiSA_iPKfiiiSC_SC_iiiii --------------------------
	.section	.nv.constant0._ZN4vllm25paged_attention_v1_kernelIfhLi80ELi16ELi128ELNS_18Fp8KVCacheDataTypeE1ELb1EEEvPT_PKS2_PKT0_S8_ifPKiSA_iPKfiiiSC_SC_iiiii,"a",@progbits
	.sectionflags	@""
	.align	4
.nv.constant0._ZN4vllm25paged_attention_v1_kernelIfhLi80ELi16ELi128ELNS_18Fp8KVCacheDataTypeE1ELb1EEEvPT_PKS2_PKT0_S8_ifPKiSA_iPKfiiiSC_SC_iiiii:
	.zero		652


//--------------------- .nv.constant0._ZN4vllm25paged_attention_v1_kernelIfhLi64ELi16ELi128ELNS_18Fp8KVCacheDataTypeE1ELb1EEEvPT_PKS2_PKT0_S8_ifPKiSA_iPKfiiiSC_SC_iiiii --------------------------
	.section	.nv.constant0._ZN4vllm25paged_attention_v1_kernelIfhLi64ELi16ELi128ELNS_18Fp8KVCacheDataTypeE1ELb1EEEvPT_PKS2_PKT0_S8_ifPKiSA_iPKfiiiSC_SC_iiiii,"a",@progbits
	.sectionflags	@""
	.align	4
.nv.constant0._ZN4vllm25paged_attention_v1_kernelIfhLi64ELi16ELi128ELNS_18Fp8KVCacheDataTypeE1ELb1EEEvPT_PKS2_PKT0_S8_ifPKiSA_iPKfiiiSC_SC_iiiii:
	.zero		652


//--------------------- .nv.constant0._ZN4vllm25paged_attention_v1_kernelIfhLi32ELi16ELi128ELNS_18Fp8KVCacheDataTypeE1ELb1EEEvPT_PKS2_PKT0_S8_ifPKiSA_iPKfiiiSC_SC_iiiii --------------------------
	.section	.nv.constant0._ZN4vllm25paged_attention_v1_kernelIfhLi32ELi16ELi128ELNS_18Fp8KVCacheDataTypeE1ELb1EEEvPT_PKS2_PKT0_S8_ifPKiSA_iPKfiiiSC_SC_iiiii,"a",@progbits
	.sectionflags	@""
	.align	4
.nv.constant0._ZN4vllm25paged_attention_v1_kernelIfhLi32ELi16ELi128ELNS_18Fp8KVCacheDataTypeE1ELb1EEEvPT_PKS2_PKT0_S8_ifPKiSA_iPKfiiiSC_SC_iiiii:
	.zero		652


//--------------------- .nv.constant0._ZN4vllm25paged_attention_v1_kernelIfhLi256ELi8ELi128ELNS_18Fp8KVCacheDataTypeE1ELb0EEEvPT_PKS2_PKT0_S8_ifPKiSA_iPKfiiiSC_SC_iiiii --------------------------
	.section	.nv.constant0._ZN4vllm25paged_attention_v1_kernelIfhLi256ELi8ELi128ELNS_18Fp8KVCacheDataTypeE1ELb0EEEvPT_PKS2_PKT0_S8_ifPKiSA_iPKfiiiSC_SC_iiiii,"a",@progbits
	.sectionflags	@""
	.align	4
.nv.constant0._ZN4vllm25paged_attention_v1_kernelIfhLi256ELi8ELi128ELNS_18Fp8KVCacheDataTypeE1ELb0EEEvPT_PKS2_PKT0_S8_ifPKiSA_iPKfiiiSC_SC_iiiii:
	.zero		652


//--------------------- .nv.constant0._ZN4vllm25paged_attention_v1_kernelIfhLi192ELi8ELi128ELNS_18Fp8KVCacheDataTypeE1ELb0EEEvPT_PKS2_PKT0_S8_ifPKiSA_iPKfiiiSC_SC_iiiii --------------------------
	.section	.nv.constant0._ZN4vllm25paged_attention_v1_kernelIfhLi192ELi8ELi128ELNS_18Fp8KVCacheDataTypeE1ELb0EEEvPT_PKS2_PKT0_S8_ifPKiSA_iPKfiiiSC_SC_iiiii,"a",@progbits
	.sectionflags	@""
	.align	4
.nv.constant0._ZN4vllm25paged_attention_v1_kernelIfhLi192ELi8ELi128ELNS_18Fp8KVCacheDataTypeE1ELb0EEEvPT_PKS2_PKT0_S8_ifPKiSA_iPKfiiiSC_SC_iiiii:
	.zero		652


//--------------------- .nv.constant0._ZN4vllm25paged_attention_v1_kernelIfhLi128ELi8ELi128ELNS_18Fp8KVCacheDataTypeE1ELb0EEEvPT_PKS2_PKT0_S8_ifPKiSA_iPKfiiiSC_SC_iiiii --------------------------
	.section	.nv.constant0._ZN4vllm25paged_attention_v1_kernelIfhLi128ELi8ELi128ELNS_18Fp8KVCacheDataTypeE1ELb0EEEvPT_PKS2_PKT0_S8_ifPKiSA_iPKfiiiSC_SC_iiiii,"a",@progbits
	.sectionflags	@""
	.align	4
.nv.constant0._ZN4vllm25paged_attention_v1_kernelIfhLi128ELi8ELi128ELNS_18Fp8KVCacheDataTypeE1ELb0EEEvPT_PKS2_PKT0_S8_ifPKiSA_iPKfiiiSC_SC_iiiii:
	.zero		652


//--------------------- .nv.constant0._ZN4vllm25paged_attention_v1_kernelIfhLi120ELi8ELi128ELNS_18Fp8KVCacheDataTypeE1ELb0EEEvPT_PKS2_PKT0_S8_ifPKiSA_iPKfiiiSC_SC_iiiii --------------------------
	.section	.nv.constant0._ZN4vllm25paged_attention_v1_kernelIfhLi120ELi8ELi128ELNS_18Fp8KVCacheDataTypeE1ELb0EEEvPT_PKS2_PKT0_S8_ifPKiSA_iPKfiiiSC_SC_iiiii,"a",@progbits
	.sectionflags	@""
	.align	4
.nv.constant0._ZN4vllm25paged_attention_v1_kernelIfhLi120ELi8ELi128ELNS_18Fp8KVCacheDataTypeE1ELb0EEEvPT_PKS2_PKT0_S8_ifPKiSA_iPKfiiiSC_SC_iiiii:
	.zero		652


//--------------------- .nv.constant0._ZN4vllm25paged_attention_v1_kernelIfhLi112ELi8ELi128ELNS_18Fp8KVCacheDataTypeE1ELb0EEEvPT_PKS2_PKT0_S8_ifPKiSA_iPKfiiiSC_SC_iiiii --------------------------
	.section	.nv.constant0._ZN4vllm25paged_attention_v1_kernelIfhLi112ELi8ELi128ELNS_18Fp8KVCacheDataTypeE1ELb0EEEvPT_PKS2_PKT0_S8_ifPKiSA_iPKfiiiSC_SC_iiiii,"a",@progbits
	.sectionflags	@""
	.align	4
.nv.constant0._ZN4vllm25paged_attention_v1_kernelIfhLi112ELi8ELi128ELNS_18Fp8KVCacheDataTypeE1ELb0EEEvPT_PKS2_PKT0_S8_ifPKiSA_iPKfiiiSC_SC_iiiii:
	.zero		652


//--------------------- .nv.constant0._ZN4vllm25paged_attention_v1_kernelIfhLi96ELi8ELi128ELNS_18Fp8KVCacheDataTypeE1ELb0EEEvPT_PKS2_PKT0_S8_ifPKiSA_iPKfiiiSC_SC_iiiii --------------------------
	.section	.nv.constant0._ZN4vllm25paged_attention_v1_kernelIfhLi96ELi8ELi128ELNS_18Fp8KVCacheDataTypeE1ELb0EEEvPT_PKS2_PKT0_S8_ifPKiSA_iPKfiiiSC_SC_iiiii,"a",@progbits
	.sectionflags	@""
	.align	4
.nv.constant0._ZN4vllm25paged_attention_v1_kernelIfhLi96ELi8ELi128ELNS_18Fp8KVCacheDataTypeE1ELb0EEEvPT_PKS2_PKT0_S8_ifPKiSA_iPKfiiiSC_SC_iiiii:
	.zero		652


//--------------------- .nv.constant0._ZN4vllm25paged_attention_v1_kernelIfhLi80ELi8ELi128ELNS_18Fp8KVCacheDataTypeE1ELb0EEEvPT_PKS2_PKT0_S8_ifPKiSA_iPKfiiiSC_SC_iiiii --------------------------
	.section	.nv.constant0._ZN4vllm25paged_attention_v1_kernelIfhLi80ELi8ELi128ELNS_18Fp8KVCacheDataTypeE1ELb0EEEvPT_PKS2_PKT0_S8_ifPKiSA_iPKfiiiSC_SC_iiiii,"a",@progbits
	.sectionflags	@""
	.align	4
.nv.constant0._ZN4vllm25paged_attention_v1_kernelIfhLi80ELi8ELi128ELNS_18Fp8KVCacheDataTypeE1ELb0EEEvPT_PKS2_PKT0_S8_ifPKiSA_iPKfiiiSC_SC_iiiii:
	.zero		652


//--------------------- .nv.constant0._ZN4vllm25paged_attention_v1_kernelIfhLi64ELi8ELi128ELNS_18Fp8KVCacheDataTypeE1ELb0EEEvPT_PKS2_PKT0_S8_ifPKiSA_iPKfiiiSC_SC_iiiii --------------------------
	.section	.nv.constant0._ZN4vllm25paged_attention_v1_kernelIfhLi64ELi8ELi128ELNS_18Fp8KVCacheDataTypeE1ELb0EEEvPT_PKS2_PKT0_S8_ifPKiSA_iPKfiiiSC_SC_iiiii,"a",@progbits
	.sectionflags	@""
	.align	4
.nv.constant0._ZN4vllm25paged_attention_v1_kernelIfhLi64ELi8ELi128ELNS_18Fp8KVCacheDataTypeE1ELb0EEEvPT_PKS2_PKT0_S8_ifPKiSA_iPKfiiiSC_SC_iiiii:
	.zero		652


//--------------------- .nv.constant0._ZN4vllm25paged_attention_v1_kernelIfhLi32ELi8ELi128ELNS_18Fp8KVCacheDataTypeE1ELb0EEEvPT_PKS2_PKT0_S8_ifPKiSA_iPKfiiiSC_SC_iiiii --------------------------
	.section	.nv.constant0._ZN4vllm25paged_attention_v1_kernelIfhLi32ELi8ELi128ELNS_18Fp8KVCacheDataTypeE1ELb0EEEvPT_PKS2_PKT0_S8_ifPKiSA_iPKfiiiSC_SC_iiiii,"a",@progbits
	.sectionflags	@""
	.align	4
.nv.constant0._ZN4vllm25paged_attention_v1_kernelIfhLi32ELi8ELi128ELNS_18Fp8KVCacheDataTypeE1ELb0EEEvPT_PKS2_PKT0_S8_ifPKiSA_iPKfiiiSC_SC_iiiii:
	.zero		652


//--------------------- .nv.constant0._ZN4vllm25paged_attention_v1_kernelIfhLi256ELi8ELi128ELNS_18Fp8KVCacheDataTypeE1ELb1EEEvPT_PKS2_PKT0_S8_ifPKiSA_iPKfiiiSC_SC_iiiii --------------------------
	.section	.nv.constant0._ZN4vllm25paged_attention_v1_kernelIfhLi256ELi8ELi128ELNS_18Fp8KVCacheDataTypeE1ELb1EEEvPT_PKS2_PKT0_S8_ifPKiSA_iPKfiiiSC_SC_iiiii,"a",@progbits
	.sectionflags	@""
	.align	4
.nv.constant0._ZN4vllm25paged_attention_v1_kernelIfhLi256ELi8ELi128ELNS_18Fp8KVCacheDataTypeE1ELb1EEEvPT_PKS2_PKT0_S8_ifPKiSA_iPKfiiiSC_SC_iiiii:
	.zero		652


//--------------------- .nv.constant0._ZN4vllm25paged_attention_v1_kernelIfhLi192ELi8ELi128ELNS_18Fp8KVCacheDataTypeE1ELb1EEEvPT_PKS2_PKT0_S8_ifPKiSA_iPKfiiiSC_SC_iiiii --------------------------
	.section	.nv.constant0._ZN4vllm25paged_attention_v1_kernelIfhLi192ELi8ELi128ELNS_18Fp8KVCacheDataTypeE1ELb1EEEvPT_PKS2_PKT0_S8_ifPKiSA_iPKfiiiSC_SC_iiiii,"a",@progbits
	.sectionflags	@""
	.align	4
.nv.constant0._ZN4vllm25paged_attention_v1_kernelIfhLi192ELi8ELi128ELNS_18Fp8KVCacheDataTypeE1ELb1EEEvPT_PKS2_PKT0_S8_ifPKiSA_iPKfiiiSC_SC_iiiii:
	.zero		652


//--------------------- .nv.constant0._ZN4vllm25paged_attention_v1_kernelIfhLi128ELi8ELi128ELNS_18Fp8KVCacheDataTypeE1ELb1EEEvPT_PKS2_PKT0_S8_ifPKiSA_iPKfiiiSC_SC_iiiii --------------------------
	.section	.nv.constant0._ZN4vllm25paged_attention_v1_kernelIfhLi128ELi8ELi128ELNS_18Fp8KVCacheDataTypeE1ELb1EEEvPT_PKS2_PKT0_S8_ifPKiSA_iPKfiiiSC_SC_iiiii,"a",@progbits
	.sectionflags	@""
	.align	4
.nv.constant0._ZN4vllm25paged_attention_v1_kernelIfhLi128ELi8ELi128ELNS_18Fp8KVCacheDataTypeE1ELb1EEEvPT_PKS2_PKT0_S8_ifPKiSA_iPKfiiiSC_SC_iiiii:
	.zero		652


//--------------------- .nv.constant0._ZN4vllm25paged_attention_v1_kernelIfhLi120ELi8ELi128ELNS_18Fp8KVCacheDataTypeE1ELb1EEEvPT_PKS2_PKT0_S8_ifPKiSA_iPKfiiiSC_SC_iiiii --------------------------
	.section	.nv.constant0._ZN4vllm25paged_attention_v1_kernelIfhLi120ELi8ELi128ELNS_18Fp8KVCacheDataTypeE1ELb1EEEvPT_PKS2_PKT0_S8_ifPKiSA_iPKfiiiSC_SC_iiiii,"a",@progbits
	.sectionflags	@""
	.align	4
.nv.constant0._ZN4vllm25paged_attention_v1_kernelIfhLi120ELi8ELi128ELNS_18Fp8KVCacheDataTypeE1ELb1EEEvPT_PKS2_PKT0_S8_ifPKiSA_iPKfiiiSC_SC_iiiii:
	.zero		652


//--------------------- .nv.constant0._ZN4vllm25paged_attention_v1_kernelIfhLi112ELi8ELi128ELNS_18Fp8KVCacheDataTypeE1ELb1EEEvPT_PKS2_PKT0_S8_ifPKiSA_iPKfiiiSC_SC_iiiii --------------------------
	.section	.nv.constant0._ZN4vllm25paged_attention_v1_kernelIfhLi112ELi8ELi128ELNS_18Fp8KVCacheDataTypeE1ELb1EEEvPT_PKS2_PKT0_S8_ifPKiSA_iPKfiiiSC_SC_iiiii,"a",@progbits
	.sectionflags	@""
	.align	4
.nv.constant0._ZN4vllm25paged_attention_v1_kernelIfhLi112ELi8ELi128ELNS_18Fp8KVCacheDataTypeE1ELb1EEEvPT_PKS2_PKT0_S8_ifPKiSA_iPKfiiiSC_SC_iiiii:
	.zero		652


//--------------------- .nv.constant0._ZN4vllm25paged_attention_v1_kernelIfhLi96ELi8ELi128ELNS_18Fp8KVCacheDataTypeE1ELb1EEEvPT_PKS2_PKT0_S8_ifPKiSA_iPKfiiiSC_SC_iiiii --------------------------
	.section	.nv.constant0._ZN4vllm25paged_attention_v1_kernelIfhLi96ELi8ELi128ELNS_18Fp8KVCacheDataTypeE1ELb1EEEvPT_PKS2_PKT0_S8_ifPKiSA_iPKfiiiSC_SC_iiiii,"a",@progbits
	.sectionflags	@""
	.align	4
.nv.constant0._ZN4vllm25paged_attention_v1_kernelIfhLi96ELi8ELi128ELNS_18Fp8KVCacheDataTypeE1ELb1EEEvPT_PKS2_PKT0_S8_ifPKiSA_iPKfiiiSC_SC_iiiii:
	.zero		652


//--------------------- .nv.constant0._ZN4vllm25paged_attention_v1_kernelIfhLi80ELi8ELi128ELNS_18Fp8KVCacheDataTypeE1ELb1EEEvPT_PKS2_PKT0_S8_ifPKiSA_iPKfiiiSC_SC_iiiii --------------------------
	.section	.nv.constant0._ZN4vllm25paged_attention_v1_kernelIfhLi80ELi8ELi128ELNS_18Fp8KVCacheDataTypeE1ELb1EEEvPT_PKS2_PKT0_S8_ifPKiSA_iPKfiiiSC_SC_iiiii,"a",@progbits
	.sectionflags	@""
	.align	4
.nv.constant0._ZN4vllm25paged_attention_v1_kernelIfhLi80ELi8ELi128ELNS_18Fp8KVCacheDataTypeE1ELb1EEEvPT_PKS2_PKT0_S8_ifPKiSA_iPKfiiiSC_SC_iiiii:
	.zero		652


//--------------------- .nv.constant0._ZN4vllm25paged_attention_v1_kernelIfhLi64ELi8ELi128ELNS_18Fp8KVCacheDataTypeE1ELb1EEEvPT_PKS2_PKT0_S8_ifPKiSA_iPKfiiiSC_SC_iiiii --------------------------
	.section	.nv.constant0._ZN4vllm25paged_attention_v1_kernelIfhLi64ELi8ELi128ELNS_18Fp8KVCacheDataTypeE1ELb1EEEvPT_PKS2_PKT0_S8_ifPKiSA_iPKfiiiSC_SC_iiiii,"a",@progbits
	.sectionflags	@""
	.align	4
.nv.constant0._ZN4vllm25paged_attention_v1_kernelIfhLi64ELi8ELi128ELNS_18Fp8KVCacheDataTypeE1ELb1EEEvPT_PKS2_PKT0_S8_ifPKiSA_iPKfiiiSC_SC_iiiii:
	.zero		652


//--------------------- .nv.constant0._ZN4vllm25paged_attention_v1_kernelIfhLi32ELi8ELi128ELNS_18Fp8KVCacheDataTypeE1ELb1EEEvPT_PKS2_PKT0_S8_ifPKiSA_iPKfiiiSC_SC_iiiii --------------------------
	.section	.nv.constant0._ZN4vllm25paged_attention_v1_kernelIfhLi32ELi8ELi128ELNS_18Fp8KVCacheDataTypeE1ELb1EEEvPT_PKS2_PKT0_S8_ifPKiSA_iPKfiiiSC_SC_iiiii,"a",@progbits
	.sectionflags	@""
	.align	4
.nv.constant0._ZN4vllm25paged_attention_v1_kernelIfhLi32ELi8ELi128ELNS_18Fp8KVCacheDataTypeE1ELb1EEEvPT_PKS2_PKT0_S8_ifPKiSA_iPKfiiiSC_SC_iiiii:
	.zero		652


//--------------------- .nv.constant0._ZN4vllm25paged_attention_v1_kernelI13__nv_bfloat16S1_Li256ELi32ELi128ELNS_18Fp8KVCacheDataTypeE0ELb0EEEvPT_PKS3_PKT0_S9_ifPKiSB_iPKfiiiSD_SD_iiiii --------------------------
	.section	.nv.constant0._ZN4vllm25paged_attention_v1_kernelI13__nv_bfloat16S1_Li256ELi32ELi128ELNS_18Fp8KVCacheDataTypeE0ELb0EEEvPT_PKS3_PKT0_S9_ifPKiSB_iPKfiiiSD_SD_iiiii,"a",@progbits
	.sectionflags	@""
	.align	4
.nv.constant0._ZN4vllm25paged_attention_v1_kernelI13__nv_bfloat16S1_Li256ELi32ELi128ELNS_18Fp8KVCacheDataTypeE0ELb0EEEvPT_PKS3_PKT0_S9_ifPKiSB_iPKfiiiSD_SD_iiiii:
	.zero		652


//--------------------- .nv.constant0._ZN4vllm25paged_attention_v1_kernelI13__nv_bfloat16S1_Li192ELi32ELi128ELNS_18Fp8KVCacheDataTypeE0ELb0EEEvPT_PKS3_PKT0_S9_ifPKiSB_iPKfiiiSD_SD_iiiii --------------------------
	.section	.nv.constant0._ZN4vllm25paged_attention_v1_kernelI13__nv_bfloat16S1_Li192ELi32ELi128ELNS_18Fp8KVCacheDataTypeE0ELb0EEEvPT_PKS3_PKT0_S9_ifPKiSB_iPKfiiiSD_SD_iiiii,"a",@progbits
	.sectionflags	@""
	.align	4
.nv.constant0._ZN4vllm25paged_attention_v1_kernelI13__nv_bfloat16S1_Li192ELi32ELi128ELNS_18Fp8KVCacheDataTypeE0ELb0EEEvPT_PKS3_PKT0_S9_ifPKiSB_iPKfiiiSD_SD_iiiii:
	.zero		652


//--------------------- .nv.constant0._ZN4vllm25paged_attention_v1_kernelI13__nv_bfloat16S1_Li128ELi32ELi128ELNS_18Fp8KVCacheDataTypeE0ELb0EEEvPT_PKS3_PKT0_S9_ifPKiSB_iPKfiiiSD_SD_iiiii --------------------------
	.section	.nv.constant0._ZN4vllm25paged_attention_v1_kernelI13__nv_bfloat16S1_Li128ELi32ELi128ELNS_18Fp8KVCacheDataTypeE0ELb0EEEvPT_PKS3_PKT0_S9_ifPKiSB_iPKfiiiSD_SD_iiiii,"a",@progbits
	.sectionflags	@""
	.align	4
.nv.constant0._ZN4vllm25paged_attention_v1_kernelI13__nv_bfloat16S1_Li128ELi32ELi128ELNS_18Fp8KVCacheDataTypeE0ELb0EEEvPT_PKS3_PKT0_S9_ifPKiSB_iPKfiiiSD_SD_iiiii:
	.zero		652


//--------------------- .nv.constant0._ZN4vllm25paged_attention_v1_kernelI13__nv_bfloat16S1_Li120ELi32ELi128ELNS_18Fp8KVCacheDataTypeE0ELb0EEEvPT_PKS3_PKT0_S9_ifPKiSB_iPKfiiiSD_SD_iiiii --------------------------
	.section	.nv.constant0._ZN4vllm25paged_attention_v1_kernelI13__nv_bfloat16S1_Li120ELi32ELi128ELNS_18Fp8KVCacheDataTypeE0ELb0EEEvPT_PKS3_PKT0_S9_ifPKiSB_iPKfiiiSD_SD_iiiii,"a",@progbits
	.sectionflags	@""
	.align	4
.nv.constant0._ZN4vllm25paged_attention_v1_kernelI13__nv_bfloat16S1_Li120ELi32ELi128ELNS_18Fp8KVCacheDataTypeE0ELb0EEEvPT_PKS3_PKT0_S9_ifPKiSB_iPKfiiiSD_SD_iiiii:
	.zero		652


//--------------------- .nv.constant0._ZN4vllm25paged_attention_v1_kernelI13__nv_bfloat16S1_Li112ELi32ELi128ELNS_18Fp8KVCacheDataTypeE0ELb0EEEvPT_PKS3_PKT0_S9_ifPKiSB_iPKfiiiSD_SD_iiiii --------------------------
	.section	.nv.constant0._ZN4vllm25paged_attention_v1_kernelI13__nv_bfloat16S1_Li112ELi32ELi128ELNS_18Fp8KVCacheDataTypeE0ELb0EEEvPT_PKS3_PKT0_S9_ifPKiSB_iPKfiiiSD_SD_iiiii,"a",@progbits
	.sectionflags	@""
	.align	4
.nv.constant0._ZN4vllm25paged_attention_v1_kernelI13__nv_bfloat16S1_Li112ELi32ELi128ELNS_18Fp8KVCacheDataTypeE0ELb0EEEvPT_PKS3_PKT0_S9_ifPKiSB_iPKfiiiSD_SD_iiiii:
	.zero		652


//--------------------- .nv.constant0._ZN4vllm25paged_attention_v1_kernelI13__nv_bfloat16S1_Li96ELi32ELi128ELNS_18Fp8KVCacheDataTypeE0ELb0EEEvPT_PKS3_PKT0_S9_ifPKiSB_iPKfiiiSD_SD_iiiii --------------------------
	.section	.nv.constant0._ZN4vllm25paged_attention_v1_kernelI13__nv_bfloat16S1_Li96ELi32ELi128ELNS_18Fp8KVCacheDataTypeE0ELb0EEEvPT_PKS3_PKT0_S9_ifPKiSB_iPKfiiiSD_SD_iiiii,"a",@progbits
	.sectionflags	@""
	.align	4
.nv.constant0._ZN4vllm25paged_attention_v1_kernelI13__nv_bfloat16S1_Li96ELi32ELi128ELNS_18Fp8KVCacheDataTypeE0ELb0EEEvPT_PKS3_PKT0_S9_ifPKiSB_iPKfiiiSD_SD_iiiii:
	.zero		652


//--------------------- .nv.constant0._ZN4vllm25paged_attention_v1_kernelI13__nv_bfloat16S1_Li80ELi32ELi128ELNS_18Fp8KVCacheDataTypeE0ELb0EEEvPT_PKS3_PKT0_S9_ifPKiSB_iPKfiiiSD_SD_iiiii --------------------------
	.section	.nv.constant0._ZN4vllm25paged_attention_v1_kernelI13__nv_bfloat16S1_Li80ELi32ELi128ELNS_18Fp8KVCacheDataTypeE0ELb0EEEvPT_PKS3_PKT0_S9_ifPKiSB_iPKfiiiSD_SD_iiiii,"a",@progbits
	.sectionflags	@""
	.align	4
.nv.constant0._ZN4vllm25paged_attention_v1_kernelI13__nv_bfloat16S1_Li80ELi32ELi128ELNS_18Fp8KVCacheDataTypeE0ELb0EEEvPT_PKS3_PKT0_S9_ifPKiSB_iPKfiiiSD_SD_iiiii:
	.zero		652


//--------------------- .nv.constant0._ZN4vllm25paged_attention_v1_kernelI13__nv_bfloat16S1_Li64ELi32ELi128ELNS_18Fp8KVCacheDataTypeE0ELb0EEEvPT_PKS3_PKT0_S9_ifPKiSB_iPKfiiiSD_SD_iiiii --------------------------
	.section	.nv.constant0._ZN4vllm25paged_attention_v1_kernelI13__nv_bfloat16S1_Li64ELi32ELi128ELNS_18Fp8KVCacheDataTypeE0ELb0EEEvPT_PKS3_PKT0_S9_ifPKiSB_iPKfiiiSD_SD_iiiii,"a",@progbits
	.sectionflags	@""
	.align	4
.nv.constant0._ZN4vllm25paged_attention_v1_kernelI13__nv_bfloat16S1_Li64ELi32ELi128ELNS_18Fp8KVCacheDataTypeE0ELb0EEEvPT_PKS3_PKT0_S9_ifPKiSB_iPKfiiiSD_SD_iiiii:
	.zero		652


//--------------------- .nv.constant0._ZN4vllm25paged_attention_v1_kernelI13__nv_bfloat16S1_Li32ELi32ELi128ELNS_18Fp8KVCacheDataTypeE0ELb0EEEvPT_PKS3_PKT0_S9_ifPKiSB_iPKfiiiSD_SD_iiiii --------------------------
	.section	.nv.constant0._ZN4vllm25paged_attention_v1_kernelI13__nv_bfloat16S1_Li32ELi32ELi128ELNS_18Fp8KVCacheDataTypeE0ELb0EEEvPT_PKS3_PKT0_S9_ifPKiSB_iPKfiiiSD_SD_iiiii,"a",@progbits
	.sectionflags	@""
	.align	4
.nv.constant0._ZN4vllm25paged_attention_v1_kernelI13__nv_bfloat16S1_Li32ELi32ELi128ELNS_18Fp8KVCacheDataTypeE0ELb0EEEvPT_PKS3_PKT0_S9_ifPKiSB_iPKfiiiSD_SD_iiiii:
	.zero		652


//--------------------- .nv.constant0._ZN4vllm25paged_attention_v1_kernelI13__nv_bfloat16S1_Li256ELi32ELi128ELNS_18Fp8KVCacheDataTypeE0ELb1EEEvPT_PKS3_PKT0_S9_ifPKiSB_iPKfiiiSD_SD_iiiii --------------------------
	.section	.nv.constant0._ZN4vllm25paged_attention_v1_kernelI13__nv_bfloat16S1_Li256ELi32ELi128ELNS_18Fp8KVCacheDataTypeE0ELb1EEEvPT_PKS3_PKT0_S9_ifPKiSB_iPKfiiiSD_SD_iiiii,"a",@progbits
	.sectionflags	@""
	.align	4
.nv.constant0._ZN4vllm25paged_attention_v1_kernelI13__nv_bfloat16S1_Li256ELi32ELi128ELNS_18Fp8KVCacheDataTypeE0ELb1EEEvPT_PKS3_PKT0_S9_ifPKiSB_iPKfiiiSD_SD_iiiii:
	.zero		652


//--------------------- .nv.constant0._ZN4vllm25paged_attention_v1_kernelI13__nv_bfloat16S1_Li192ELi32ELi128ELNS_18Fp8KVCacheDataTypeE0ELb1EEEvPT_PKS3_PKT0_S9_ifPKiSB_iPKfiiiSD_SD_iiiii --------------------------
	.section	.nv.constant0._ZN4vllm25paged_attention_v1_kernelI13__nv_bfloat16S1_Li192ELi32ELi128ELNS_18Fp8KVCacheDataTypeE0ELb1EEEvPT_PKS3_PKT0_S9_ifPKiSB_iPKfiiiSD_SD_iiiii,"a",@progbits
	.sectionflags	@""
	.align	4
.nv.constant0._ZN4vllm25paged_attention_v1_kernelI13__nv_bfloat16S1_Li192ELi32ELi128ELNS_18Fp8KVCacheDataTypeE0ELb1EEEvPT_PKS3_PKT0_S9_ifPKiSB_iPKfiiiSD_SD_iiiii:
	.zero		652


//--------------------- .nv.constant0._ZN4vllm25paged_attention_v1_kernelI13__nv_bfloat16S1_Li128ELi32ELi128ELNS_18Fp8KVCacheDataTypeE0ELb1EEEvPT_PKS3_PKT0_S9_ifPKiSB_iPKfiiiSD_SD_iiiii --------------------------
	.section	.nv.constant0._ZN4vllm25paged_attention_v1_kernelI13__nv_bfloat16S1_Li128ELi32ELi128ELNS_18Fp8KVCacheDataTypeE0ELb1EEEvPT_PKS3_PKT0_S9_ifPKiSB_iPKfiiiSD_SD_iiiii,"a",@progbits
	.sectionflags	@""
	.align	4
.nv.constant0._ZN4vllm25paged_attention_v1_kernelI13__nv_bfloat16S1_Li128ELi32ELi128ELNS_18Fp8KVCacheDataTypeE0ELb1EEEvPT_PKS3_PKT0_S9_ifPKiSB_iPKfiiiSD_SD_iiiii:
	.zero		652


//--------------------- .nv.constant0._ZN4vllm25paged_attention_v1_kernelI13__nv_bfloat16S1_Li120ELi32ELi128ELNS_18Fp8KVCacheDataTypeE0ELb1EEEvPT_PKS3_PKT0_S9_ifPKiSB_iPKfiiiSD_SD_iiiii --------------------------
	.section	.nv.constant0._ZN4vllm25paged_attention_v1_kernelI13__nv_bfloat16S1_Li120ELi32ELi128ELNS_18Fp8KVCacheDataTypeE0ELb1EEEvPT_PKS3_PKT0_S9_ifPKiSB_iPKfiiiSD_SD_iiiii,"a",@progbits
	.sectionflags	@""
	.align	4
.nv.constant0._ZN4vllm25paged_attention_v1_kernelI13__nv_bfloat16S1_Li120ELi32ELi128ELNS_18Fp8KVCacheDataTypeE0ELb1EEEvPT_PKS3_PKT0_S9_ifPKiSB_iPKfiiiSD_SD_iiiii:
	.zero		652


//--------------------- .nv.constant0._ZN4vllm25paged_attention_v1_kernelI13__nv_bfloat16S1_Li112ELi32ELi128ELNS_18Fp8KVCacheDataTypeE0ELb1EEEvPT_PKS3_PKT0_S9_ifPKiSB_iPKfiiiSD_SD_iiiii --------------------------
	.section	.nv.constant0._ZN4vllm25paged_attention_v1_kernelI13__nv_bfloat16S1_Li112ELi32ELi128ELNS_18Fp8KVCacheDataTypeE0ELb1EEEvPT_PKS3_PKT0_S9_ifPKiSB_iPKfiiiSD_SD_iiiii,"a",@progbits
	.sectionflags	@""
	.align	4
.nv.constant0._ZN4vllm25paged_attention_v1_kernelI13__nv_bfloat16S1_Li112ELi32ELi128ELNS_18Fp8KVCacheDataTypeE0ELb1EEEvPT_PKS3_PKT0_S9_ifPKiSB_iPKfiiiSD_SD_iiiii:
	.zero		652


//--------------------- .nv.constant0._ZN4vllm25paged_attention_v1_kernelI13__nv_bfloat16S1_Li96ELi32ELi128ELNS_18Fp8KVCacheDataTypeE0ELb1EEEvPT_PKS3_PKT0_S9_ifPKiSB_iPKfiiiSD_SD_iiiii --------------------------
	.section	.nv.constant0._ZN4vllm25paged_attention_v1_kernelI13__nv_bfloat16S1_Li96ELi32ELi128ELNS_18Fp8KVCacheDataTypeE0ELb1EEEvPT_PKS3_PKT0_S9_ifPKiSB_iPKfiiiSD_SD_iiiii,"a",@progbits
	.sectionflags	@""
	.align	4
.nv.constant0._ZN4vllm25paged_attention_v1_kernelI13__nv_bfloat16S1_Li96ELi32ELi128ELNS_18Fp8KVCacheDataTypeE0ELb1EEEvPT_PKS3_PKT0_S9_ifPKiSB_iPKfiiiSD_SD_iiiii:
	.zero		652


//--------------------- .nv.constant0._ZN4vllm25paged_attention_v1_kernelI13__nv_bfloat16S1_Li80ELi32ELi128ELNS_18Fp8KVCacheDataTypeE0ELb1EEEvPT_PKS3_PKT0_S9_ifPKiSB_iPKfiiiSD_SD_iiiii --------------------------
	.section	.nv.constant0._ZN4vllm25paged_attention_v1_kernelI13__nv_bfloat16S1_Li80ELi32ELi128ELNS_18Fp8KVCacheDataTypeE0ELb1EEEvPT_PKS3_PKT0_S9_ifPKiSB_iPKfiiiSD_SD_iiiii,"a",@progbits
	.sectionflags	@""
	.align	4
.nv.constant0._ZN4vllm25paged_attention_v1_kernelI13__nv_bfloat16S1_Li80ELi32ELi128ELNS_18Fp8KVCacheDataTypeE0ELb1EEEvPT_PKS3_PKT0_S9_ifPKiSB_iPKfiiiSD_SD_iiiii:
	.zero		652


//--------------------- .nv.constant0._ZN4vllm25paged_attention_v1_kernelI13__nv_bfloat16S1_Li64ELi32ELi128ELNS_18Fp8KVCacheDataTypeE0ELb1EEEvPT_PKS3_PKT0_S9_ifPKiSB_iPKfiiiSD_SD_iiiii --------------------------
	.section	.nv.constant0._ZN4vllm25paged_attention_v1_kernelI13__nv_bfloat16S1_Li64ELi32ELi128ELNS_18Fp8KVCacheDataTypeE0ELb1EEEvPT_PKS3_PKT0_S9_ifPKiSB_iPKfiiiSD_SD_iiiii,"a",@progbits
	.sectionflags	@""
	.align	4
.nv.constant0._ZN4vllm25paged_attention_v1_kernelI13__nv_bfloat16S1_Li64ELi32ELi128ELNS_18Fp8KVCacheDataTypeE0ELb1EEEvPT_PKS3_PKT0_S9_ifPKiSB_iPKfiiiSD_SD_iiiii:
	.zero		652


//--------------------- .nv.constant0._ZN4vllm25paged_attention_v1_kernelI13__nv_bfloat16S1_Li32ELi32ELi128ELNS_18Fp8KVCacheDataTypeE0ELb1EEEvPT_PKS3_PKT0_S9_ifPKiSB_iPKfiiiSD_SD_iiiii --------------------------
	.section	.nv.constant0._ZN4vllm25paged_attention_v1_kernelI13__nv_bfloat16S1_Li32ELi32ELi128ELNS_18Fp8KVCacheDataTypeE0ELb1EEEvPT_PKS3_PKT0_S9_ifPKiSB_iPKfiiiSD_SD_iiiii,"a",@progbits
	.sectionflags	@""
	.align	4
.nv.constant0._ZN4vllm25paged_attention_v1_kernelI13__nv_bfloat16S1_Li32ELi32ELi128ELNS_18Fp8KVCacheDataTypeE0ELb1EEEvPT_PKS3_PKT0_S9_ifPKiSB_iPKfiiiSD_SD_iiiii:
	.zero		652


//--------------------- .nv.constant0._ZN4vllm25paged_attention_v1_kernelI13__nv_bfloat16S1_Li256ELi16ELi128ELNS_18Fp8KVCacheDataTypeE0ELb0EEEvPT_PKS3_PKT0_S9_ifPKiSB_iPKfiiiSD_SD_iiiii --------------------------
	.section	.nv.constant0._ZN4vllm25paged_attention_v1_kernelI13__nv_bfloat16S1_Li256ELi16ELi128ELNS_18Fp8KVCacheDataTypeE0ELb0EEEvPT_PKS3_PKT0_S9_ifPKiSB_iPKfiiiSD_SD_iiiii,"a",@progbits
	.sectionflags	@""
	.align	4
.nv.constant0._ZN4vllm25paged_attention_v1_kernelI13__nv_bfloat16S1_Li256ELi16ELi128ELNS_18Fp8KVCacheDataTypeE0ELb0EEEvPT_PKS3_PKT0_S9_ifPKiSB_iPKfiiiSD_SD_iiiii:
	.zero		652


//--------------------- .nv.constant0._ZN4vllm25paged_attention_v1_kernelI13__nv_bfloat16S1_Li192ELi16ELi128ELNS_18Fp8KVCacheDataTypeE0ELb0EEEvPT_PKS3_PKT0_S9_ifPKiSB_iPKfiiiSD_SD_iiiii --------------------------
	.section	.nv.constant0._ZN4vllm25paged_attention_v1_kernelI13__nv_bfloat16S1_Li192ELi16ELi128ELNS_18Fp8KVCacheDataTypeE0ELb0EEEvPT_PKS3_PKT0_S9_ifPKiSB_iPKfiiiSD_SD_iiiii,"a",@progbits
	.sectionflags	@""
	.align	4
.nv.constant0._ZN4vllm25paged_attention_v1_kernelI13__nv_bfloat16S1_Li192ELi16ELi128ELNS_18Fp8KVCacheDataTypeE0ELb0EEEvPT_PKS3_PKT0_S9_ifPKiSB_iPKfiiiSD_SD_iiiii:
	.zero		652


//--------------------- .nv.constant0._ZN4vllm25paged_attention_v1_kernelI13__nv_bfloat16S1_Li128ELi16ELi128ELNS_18Fp8KVCacheDataTypeE0ELb0EEEvPT_PKS3_PKT0_S9_ifPKiSB_iPKfiiiSD_SD_iiiii --------------------------
	.section	.nv.constant0._ZN4vllm25paged_attention_v1_kernelI13__nv_bfloat16S1_Li128ELi16ELi128ELNS_18Fp8KVCacheDataTypeE0ELb0EEEvPT_PKS3_PKT0_S9_ifPKiSB_iPKfiiiSD_SD_iiiii,"a",@progbits
	.sectionflags	@""
	.align	4
.nv.constant0._ZN4vllm25paged_attention_v1_kernelI13__nv_bfloat16S1_Li128ELi16ELi128ELNS_18Fp8KVCacheDataTypeE0ELb0EEEvPT_PKS3_PKT0_S9_ifPKiSB_iPKfiiiSD_SD_iiiii:
	.zero		652


//--------------------- .nv.constant0._ZN4vllm25paged_attention_v1_kernelI13__nv_bfloat16S1_Li120ELi16ELi128ELNS_18Fp8KVCacheDataTypeE0ELb0EEEvPT_PKS3_PKT0_S9_ifPKiSB_iPKfiiiSD_SD_iiiii --------------------------
	.section	.nv.constant0._ZN4vllm25paged_attention_v1_kernelI13__nv_bfloat16S1_Li120ELi16ELi128ELNS_18Fp8KVCacheDataTypeE0ELb0EEEvPT_PKS3_PKT0_S9_ifPKiSB_iPKfiiiSD_SD_iiiii,"a",@progbits
	.sectionflags	@""
	.align	4
.nv.constant0._ZN4vllm25paged_attention_v1_kernelI13__nv_bfloat16S1_Li120ELi16ELi128ELNS_18Fp8KVCacheDataTypeE0ELb0EEEvPT_PKS3_PKT0_S9_ifPKiSB_iPKfiiiSD_SD_iiiii:
	.zero		652


//--------------------- .nv.constant0._ZN4vllm25paged_attention_v1_kernelI13__nv_bfloat16S1_Li112ELi16ELi128ELNS_18Fp8KVCacheDataTypeE0ELb0EEEvPT_PKS3_PKT0_S9_ifPKiSB_iPKfiiiSD_SD_iiiii --------------------------
	.section	.nv.constant0._ZN4vllm25paged_attention_v1_kernelI13__nv_bfloat16S1_Li112ELi16ELi128ELNS_18Fp8KVCacheDataTypeE0ELb0EEEvPT_PKS3_PKT0_S9_ifPKiSB_iPKfiiiSD_SD_iiiii,"a",@progbits
	.sectionflags	@""
	.align	4
.nv.constant0._ZN4vllm25paged_attention_v1_kernelI13__nv_bfloat16S1_Li112ELi16ELi128ELNS_18Fp8KVCacheDataTypeE0ELb0EEEvPT_PKS3_PKT0_S9_ifPKiSB_iPKfiiiSD_SD_iiiii:
	.zero		652


//--------------------- .nv.constant0._ZN4vllm25paged_attention_v1_kernelI13__nv_bfloat16S1_Li96ELi16ELi128ELNS_18Fp8KVCacheDataTypeE0ELb0EEEvPT_PKS3_PKT0_S9_ifPKiSB_iPKfiiiSD_SD_iiiii --------------------------
	.section	.nv.constant0._ZN4vllm25paged_attention_v1_kernelI13__nv_bfloat16S1_Li96ELi16ELi128ELNS_18Fp8KVCacheDataTypeE0ELb0EEEvPT_PKS3_PKT0_S9_ifPKiSB_iPKfiiiSD_SD_iiiii,"a",@progbits
	.sectionflags	@""
	.align	4
.nv.constant0._ZN4vllm25paged_attention_v1_kernelI13__nv_bfloat16S1_Li96ELi16ELi128ELNS_18Fp8KVCacheDataTypeE0ELb0EEEvPT_PKS3_PKT0_S9_ifPKiSB_iPKfiiiSD_SD_iiiii:
	.zero		652


//--------------------- .nv.constant0._ZN4vllm25paged_attention_v1_kernelI13__nv_bfloat16S1_Li80ELi16ELi128ELNS_18Fp8KVCacheDataTypeE0ELb0EEEvPT_PKS3_PKT0_S9_ifPKiSB_iPKfiiiSD_SD_iiiii --------------------------
	.section	.nv.constant0._ZN4vllm25paged_attention_v1_kernelI13__nv_bfloat16S1_Li80ELi16ELi128ELNS_18Fp8KVCacheDataTypeE0ELb0EEEvPT_PKS3_PKT0_S9_ifPKiSB_iPKfiiiSD_SD_iiiii,"a",@progbits
	.sectionflags	@""
	.align	4
.nv.constant0._ZN4vllm25paged_attention_v1_kernelI13__nv_bfloat16S1_Li80ELi16ELi128ELNS_18Fp8KVCacheDataTypeE0ELb0EEEvPT_PKS3_PKT0_S9_ifPKiSB_iPKfiiiSD_SD_iiiii:
	.zero		652


//--------------------- .nv.constant0._ZN4vllm25paged_attention_v1_kernelI13__nv_bfloat16S1_Li64ELi16ELi128ELNS_18Fp8KVCacheDataTypeE0ELb0EEEvPT_PKS3_PKT0_S9_ifPKiSB_iPKfiiiSD_SD_iiiii --------------------------
	.section	.nv.constant0._ZN4vllm25paged_attention_v1_kernelI13__nv_bfloat16S1_Li64ELi16ELi128ELNS_18Fp8KVCacheDataTypeE0ELb0EEEvPT_PKS3_PKT0_S9_ifPKiSB_iPKfiiiSD_SD_iiiii,"a",@progbits
	.sectionflags	@""
	.align	4
.nv.constant0._ZN4vllm25paged_attention_v1_kernelI13__nv_bfloat16S1_Li64ELi16ELi128ELNS_18Fp8KVCacheDataTypeE0ELb0EEEvPT_PKS3_PKT0_S9_ifPKiSB_iPKfiiiSD_SD_iiiii:
	.zero		652


//--------------------- .nv.constant0._ZN4vllm25paged_attention_v1_kernelI13__nv_bfloat16S1_Li32ELi16ELi128ELNS_18Fp8KVCacheDataTypeE0ELb0EEEvPT_PKS3_PKT0_S9_ifPKiSB_iPKfiiiSD_SD_iiiii --------------------------
	.section	.nv.constant0._ZN4vllm25paged_attention_v1_kernelI13__nv_bfloat16S1_Li32ELi16ELi128ELNS_18Fp8KVCacheDataTypeE0ELb0EEEvPT_PKS3_PKT0_S9_ifPKiSB_iPKfiiiSD_SD_iiiii,"a",@progbits
	.sectionflags	@""
	.align	4
.nv.constant0._ZN4vllm25paged_attention_v1_kernelI13__nv_bfloat16S1_Li32ELi16ELi128ELNS_18Fp8KVCacheDataTypeE0ELb0EEEvPT_PKS3_PKT0_S9_ifPKiSB_iPKfiiiSD_SD_iiiii:
	.zero		652


//--------------------- .nv.constant0._ZN4vllm25paged_attention_v1_kernelI13__nv_bfloat16S1_Li256ELi16ELi128ELNS_18Fp8KVCacheDataTypeE0ELb1EEEvPT_PKS3_PKT0_S9_ifPKiSB_iPKfiiiSD_SD_iiiii --------------------------
	.section	.nv.constant0._ZN4vllm25paged_attention_v1_kernelI13__nv_bfloat16S1_Li256ELi16ELi128ELNS_18Fp8KVCacheDataTypeE0ELb1EEEvPT_PKS3_PKT0_S9_ifPKiSB_iPKfiiiSD_SD_iiiii,"a",@progbits
	.sectionflags	@""
	.align	4
.nv.constant0._ZN4vllm25paged_attention_v1_kernelI13__nv_bfloat16S1_Li256ELi16ELi128ELNS_18Fp8KVCacheDataTypeE0ELb1EEEvPT_PKS3_PKT0_S9_ifPKiSB_iPKfiiiSD_SD_iiiii:
	.zero		652


//--------------------- .nv.constant0._ZN4vllm25paged_attention_v1_kernelI13__nv_bfloat16S1_Li192ELi16ELi128ELNS_18Fp8KVCacheDataTypeE0ELb1EEEvPT_PKS3_PKT0_S9_ifPKiSB_iPKfiiiSD_SD_iiiii --------------------------
	.section	.nv.constant0._ZN4vllm25paged_attention_v1_kernelI13__nv_bfloat16S1_Li192ELi16ELi128ELNS_18Fp8KVCacheDataTypeE0ELb1EEEvPT_PKS3_PKT0_S9_ifPKiSB_iPKfiiiSD_SD_iiiii,"a",@progbits
	.sectionflags	@""
	.align	4
.nv.constant0._ZN4vllm25paged_attention_v1_kernelI13__nv_bfloat16S1_Li192ELi16ELi128ELNS_18Fp8KVCacheDataTypeE0ELb1EEEvPT_PKS3_PKT0_S9_ifPKiSB_iPKfiiiSD_SD_iiiii:
	.zero		652


//--------------------- .nv.constant0._ZN4vllm25paged_attention_v1_kernelI13__nv_bfloat16S1_Li128ELi16ELi128ELNS_18Fp8KVCacheDataTypeE0ELb1EEEvPT_PKS3_PKT0_S9_ifPKiSB_iPKfiiiSD_SD_iiiii --------------------------
	.section	.nv.constant0._ZN4vllm25paged_attention_v1_kernelI13__nv_bfloat16S1_Li128ELi16ELi128ELNS_18Fp8KVCacheDataTypeE0ELb1EEEvPT_PKS3_PKT0_S9_ifPKiSB_iPKfiiiSD_SD_iiiii,"a",@progbits
	.sectionflags	@""
	.align	4
.nv.constant0._ZN4vllm25paged_attention_v1_kernelI13__nv_bfloat16S1_Li128ELi16ELi128ELNS_18Fp8KVCacheDataTypeE0ELb1EEEvPT_PKS3_PKT0_S9_ifPKiSB_iPKfiiiSD_SD_iiiii:
	.zero		652


//--------------------- .nv.constant0._ZN4vllm25paged_attention_v1_kernelI13__nv_bfloat16S1_Li120ELi16ELi128ELNS_18Fp8KVCacheDataTypeE0ELb1EEEvPT_PKS3_PKT0_S9_ifPKiSB_iPKfiiiSD_SD_iiiii --------------------------
	.section	.nv.constant0._ZN4vllm25paged_attention_v1_kernelI13__nv_bfloat16S1_Li120ELi16ELi128ELNS_18Fp8KVCacheDataTypeE0ELb1EEEvPT_PKS3_PKT0_S9_ifPKiSB_iPKfiiiSD_SD_iiiii,"a",@progbits
	.sectionflags	@""
	.align	4
.nv.constant0._ZN4vllm25paged_attention_v1_kernelI13__nv_bfloat16S1_Li120ELi16ELi128ELNS_18Fp8KVCacheDataTypeE0ELb1EEEvPT_PKS3_PKT0_S9_ifPKiSB_iPKfiiiSD_SD_iiiii:
	.zero		652


//--------------------- .nv.constant0._ZN4vllm25paged_attention_v1_kernelI13__nv_bfloat16S1_Li112ELi16ELi128ELNS_18Fp8KVCacheDataTypeE0ELb1EEEvPT_PKS3_PKT0_S9_ifPKiSB_iPKfiiiSD_SD_iiiii --------------------------
	.section	.nv.constant0._ZN4vllm25paged_attention_v1_kernelI13__nv_bfloat16S1_Li112ELi16ELi128ELNS_18Fp8KVCacheDataTypeE0ELb1EEEvPT_PKS3_PKT0_S9_ifPKiSB_iPKfiiiSD_SD_iiiii,"a",@progbits
	.sectionflags	@""
	.align	4
.nv.constant0._ZN4vllm25paged_attention_v1_kernelI13__nv_bfloat16S1_Li112ELi16ELi128ELNS_18Fp8KVCacheDataTypeE0ELb1EEEvPT_PKS3_PKT0_S9_ifPKiSB_iPKfiiiSD_SD_iiiii:
	.zero		652


//--------------------- .nv.constant0._ZN4vllm25paged_attention_v1_kernelI13__nv_bfloat16S1_Li96ELi16ELi128ELNS_18Fp8KVCacheDataTypeE0ELb1EEEvPT_PKS3_PKT0_S9_ifPKiSB_iPKfiiiSD_SD_iiiii --------------------------
	.section	.nv.constant0._ZN4vllm25paged_attention_v1_kernelI13__nv_bfloat16S1_Li96ELi16ELi128ELNS_18Fp8KVCacheDataTypeE0ELb1EEEvPT_PKS3_PKT0_S9_ifPKiSB_iPKfiiiSD_SD_iiiii,"a",@progbits
	.sectionflags	@""
	.align	4
.nv.constant0._ZN4vllm25paged_attention_v1_kernelI13__nv_bfloat16S1_Li96ELi16ELi128ELNS_18Fp8KVCacheDataTypeE0ELb1EEEvPT_PKS3_PKT0_S9_ifPKiSB_iPKfiiiSD_SD_iiiii:
	.zero		652


//--------------------- .nv.constant0._ZN4vllm25paged_attention_v1_kernelI13__nv_bfloat16S1_Li80ELi16ELi128ELNS_18Fp8KVCacheDataTypeE0ELb1EEEvPT_PKS3_PKT0_S9_ifPKiSB_iPKfiiiSD_SD_iiiii --------------------------
	.section	.nv.constant0._ZN4vllm25paged_attention_v1_kernelI13__nv_bfloat16S1_Li80ELi16ELi128ELNS_18Fp8KVCacheDataTypeE0ELb1EEEvPT_PKS3_PKT0_S9_ifPKiSB_iPKfiiiSD_SD_iiiii,"a",@progbits
	.sectionflags	@""
	.align	4
.nv.constant0._ZN4vllm25paged_attention_v1_kernelI13__nv_bfloat16S1_Li80ELi16ELi128ELNS_18Fp8KVCacheDataTypeE0ELb1EEEvPT_PKS3_PKT0_S9_ifPKiSB_iPKfiiiSD_SD_iiiii:
	.zero		652


//--------------------- .nv.constant0._ZN4vllm25paged_attention_v1_kernelI13__nv_bfloat16S1_Li64ELi16ELi128ELNS_18Fp8KVCacheDataTypeE0ELb1EEEvPT_PKS3_PKT0_S9_ifPKiSB_iPKfiiiSD_SD_iiiii --------------------------
	.section	.nv.constant0._ZN4vllm25paged_attention_v1_kernelI13__nv_bfloat16S1_Li64ELi16ELi128ELNS_18Fp8KVCacheDataTypeE0ELb1EEEvPT_PKS3_PKT0_S9_ifPKiSB_iPKfiiiSD_SD_iiiii,"a",@progbits
	.sectionflags	@""
	.align	4
.nv.constant0._ZN4vllm25paged_attention_v1_kernelI13__nv_bfloat16S1_Li64ELi16ELi128ELNS_18Fp8KVCacheDataTypeE0ELb1EEEvPT_PKS3_PKT0_S9_ifPKiSB_iPKfiiiSD_SD_iiiii:
	.zero		652


//--------------------- .nv.constant0._ZN4vllm25paged_attention_v1_kernelI13__nv_bfloat16S1_Li32ELi16ELi128ELNS_18Fp8KVCacheDataTypeE0ELb1EEEvPT_PKS3_PKT0_S9_ifPKiSB_iPKfiiiSD_SD_iiiii --------------------------
	.section	.nv.constant0._ZN4vllm25paged_attention_v1_kernelI13__nv_bfloat16S1_Li32ELi16ELi128ELNS_18Fp8KVCacheDataTypeE0ELb1EEEvPT_PKS3_PKT0_S9_ifPKiSB_iPKfiiiSD_SD_iiiii,"a",@progbits
	.sectionflags	@""
	.align	4
.nv.constant0._ZN4vllm25paged_attention_v1_kernelI13__nv_bfloat16S1_Li32ELi16ELi128ELNS_18Fp8KVCacheDataTypeE0ELb1EEEvPT_PKS3_PKT0_S9_ifPKiSB_iPKfiiiSD_SD_iiiii:
	.zero		652


//--------------------- .nv.constant0._ZN4vllm25paged_attention_v1_kernelI13__nv_bfloat16S1_Li256ELi8ELi128ELNS_18Fp8KVCacheDataTypeE0ELb0EEEvPT_PKS3_PKT0_S9_ifPKiSB_iPKfiiiSD_SD_iiiii --------------------------
	.section	.nv.constant0._ZN4vllm25paged_attention_v1_kernelI13__nv_bfloat16S1_Li256ELi8ELi128ELNS_18Fp8KVCacheDataTypeE0ELb0EEEvPT_PKS3_PKT0_S9_ifPKiSB_iPKfiiiSD_SD_iiiii,"a",@progbits
	.sectionflags	@""
	.align	4
.nv.constant0._ZN4vllm25paged_attention_v1_kernelI13__nv_bfloat16S1_Li256ELi8ELi128ELNS_18Fp8KVCacheDataTypeE0ELb0EEEvPT_PKS3_PKT0_S9_ifPKiSB_iPKfiiiSD_SD_iiiii:
	.zero		652


//--------------------- .nv.constant0._ZN4vllm25paged_attention_v1_kernelI13__nv_bfloat16S1_Li192ELi8ELi128ELNS_18Fp8KVCacheDataTypeE0ELb0EEEvPT_PKS3_PKT0_S9_ifPKiSB_iPKfiiiSD_SD_iiiii --------------------------
	.section	.nv.constant0._ZN4vllm25paged_attention_v1_kernelI13__nv_bfloat16S1_Li192ELi8ELi128ELNS_18Fp8KVCacheDataTypeE0ELb0EEEvPT_PKS3_PKT0_S9_ifPKiSB_iPKfiiiSD_SD_iiiii,"a",@progbits
	.sectionflags	@""
	.align	4
.nv.constant0._ZN4vllm25paged_attention_v1_kernelI13__nv_bfloat16S1_Li192ELi8ELi128ELNS_18Fp8KVCacheDataTypeE0ELb0EEEvPT_PKS3_PKT0_S9_ifPKiSB_iPKfiiiSD_SD_iiiii:
	.zero		652


//--------------------- .nv.constant0._ZN4vllm25paged_attention_v1_kernelI13__nv_bfloat16S1_Li128ELi8ELi128ELNS_18Fp8KVCacheDataTypeE0ELb0EEEvPT_PKS3_PKT0_S9_ifPKiSB_iPKfiiiSD_SD_iiiii --------------------------
	.section	.nv.constant0._ZN4vllm25paged_attention_v1_kernelI13__nv_bfloat16S1_Li128ELi8ELi128ELNS_18Fp8KVCacheDataTypeE0ELb0EEEvPT_PKS3_PKT0_S9_ifPKiSB_iPKfiiiSD_SD_iiiii,"a",@progbits
	.sectionflags	@""
	.align	4
.nv.constant0._ZN4vllm25paged_attention_v1_kernelI13__nv_bfloat16S1_Li128ELi8ELi128ELNS_18Fp8KVCacheDataTypeE0ELb0EEEvPT_PKS3_PKT0_S9_ifPKiSB_iPKfiiiSD_SD_iiiii:
	.zero		652


//--------------------- .nv.constant0._ZN4vllm25paged_attention_v1_kernelI13__nv_bfloat16S1_Li120ELi8ELi128ELNS_18Fp8KVCacheDataTypeE0ELb0EEEvPT_PKS3_PKT0_S9_ifPKiSB_iPKfiiiSD_SD_iiiii --------------------------
	.section	.nv.constant0._ZN4vllm25paged_attention_v1_kernelI13__nv_bfloat16S1_Li120ELi8ELi128ELNS_18Fp8KVCacheDataTypeE0ELb0EEEvPT_PKS3_PKT0_S9_ifPKiSB_iPKfiiiSD_SD_iiiii,"a",@progbits
	.sectionflags	@""
	.align	4
.nv.constant0._ZN4vllm25paged_attention_v1_kernelI13__nv_bfloat16S1_Li120ELi8ELi128ELNS_18Fp8KVCacheDataTypeE0ELb0EEEvPT_PKS3_PKT0_S9_ifPKiSB_iPKfiiiSD_SD_iiiii:
	.zero		652


//--------------------- .nv.constant0._ZN4vllm25paged_attention_v1_kernelI13__nv_bfloat16S1_Li112ELi8ELi128ELNS_18Fp8KVCacheDataTypeE0ELb0EEEvPT_PKS3_PKT0_S9_ifPKiSB_iPKfiiiSD_SD_iiiii --------------------------
	.section	.nv.constant0._ZN4vllm25paged_attention_v1_kernelI13__nv_bfloat16S1_Li112ELi8ELi128ELNS_18Fp8KVCacheDataTypeE0ELb0EEEvPT_PKS3_PKT0_S9_ifPKiSB_iPKfiiiSD_SD_iiiii,"a",@progbits
	.sectionflags	@""
	.align	4
.nv.constant0._ZN4vllm25paged_attention_v1_kernelI13__nv_bfloat16S1_Li112ELi8ELi128ELNS_18Fp8KVCacheDataTypeE0ELb0EEEvPT_PKS3_PKT0_S9_ifPKiSB_iPKfiiiSD_SD_iiiii:
	.zero		652


//--------------------- .nv.constant0._ZN4vllm25paged_attention_v1_kernelI13__nv_bfloat16S1_Li96ELi8ELi128ELNS_18Fp8KVCacheDataTypeE0ELb0EEEvPT_PKS3_PKT0_S9_ifPKiSB_iPKfiiiSD_SD_iiiii --------------------------
	.section	.nv.constant0._ZN4vllm25paged_attention_v1_kernelI13__nv_bfloat16S1_Li96ELi8ELi128ELNS_18Fp8KVCacheDataTypeE0ELb0EEEvPT_PKS3_PKT0_S9_ifPKiSB_iPKfiiiSD_SD_iiiii,"a",@progbits
	.sectionflags	@""
	.align	4
.nv.constant0._ZN4vllm25paged_attention_v1_kernelI13__nv_bfloat16S1_Li96ELi8ELi128ELNS_18Fp8KVCacheDataTypeE0ELb0EEEvPT_PKS3_PKT0_S9_ifPKiSB_iPKfiiiSD_SD_iiiii:
	.zero		652


//--------------------- .nv.constant0._ZN4vllm25paged_attention_v1_kernelI13__nv_bfloat16S1_Li80ELi8ELi128ELNS_18Fp8KVCacheDataTypeE0ELb0EEEvPT_PKS3_PKT0_S9_ifPKiSB_iPKfiiiSD_SD_iiiii --------------------------
	.section	.nv.constant0._ZN4vllm25paged_attention_v1_kernelI13__nv_bfloat16S1_Li80ELi8ELi128ELNS_18Fp8KVCacheDataTypeE0ELb0EEEvPT_PKS3_PKT0_S9_ifPKiSB_iPKfiiiSD_SD_iiiii,"a",@progbits
	.sectionflags	@""
	.align	4
.nv.constant0._ZN4vllm25paged_attention_v1_kernelI13__nv_bfloat16S1_Li80ELi8ELi128ELNS_18Fp8KVCacheDataTypeE0ELb0EEEvPT_PKS3_PKT0_S9_ifPKiSB_iPKfiiiSD_SD_iiiii:
	.zero		652


//--------------------- .nv.constant0._ZN4vllm25paged_attention_v1_kernelI13__nv_bfloat16S1_Li64ELi8ELi128ELNS_18Fp8KVCacheDataTypeE0ELb0EEEvPT_PKS3_PKT0_S9_ifPKiSB_iPKfiiiSD_SD_iiiii --------------------------
	.section	.nv.constant0._ZN4vllm25paged_attention_v1_kernelI13__nv_bfloat16S1_Li64ELi8ELi128ELNS_18Fp8KVCacheDataTypeE0ELb0EEEvPT_PKS3_PKT0_S9_ifPKiSB_iPKfiiiSD_SD_iiiii,"a",@progbits
	.sectionflags	@""
	.align	4
.nv.constant0._ZN4vllm25paged_attention_v1_kernelI13__nv_bfloat16S1_Li64ELi8ELi128ELNS_18Fp8KVCacheDataTypeE0ELb0EEEvPT_PKS3_PKT0_S9_ifPKiSB_iPKfiiiSD_SD_iiiii:
	.zero		652


//--------------------- .nv.constant0._ZN4vllm25paged_attention_v1_kernelI13__nv_bfloat16S1_Li32ELi8ELi128ELNS_18Fp8KVCacheDataTypeE0ELb0EEEvPT_PKS3_PKT0_S9_ifPKiSB_iPKfiiiSD_SD_iiiii --------------------------
	.section	.nv.constant0._ZN4vllm25paged_attention_v1_kernelI13__nv_bfloat16S1_Li32ELi8ELi128ELNS_18Fp8KVCacheDataTypeE0ELb0EEEvPT_PKS3_PKT0_S9_ifPKiSB_iPKfiiiSD_SD_iiiii,"a",@progbits
	.sectionflags	@""
	.align	4
.nv.constant0._ZN4vllm25paged_attention_v1_kernelI13__nv_bfloat16S1_Li32ELi8ELi128ELNS_18Fp8KVCacheDataTypeE0ELb0EEEvPT_PKS3_PKT0_S9_ifPKiSB_iPKfiiiSD_SD_iiiii:
	.zero		652


//--------------------- .nv.constant0._ZN4vllm25paged_attention_v1_kernelI13__nv_bfloat16S1_Li256ELi8ELi128ELNS_18Fp8KVCacheDataTypeE0ELb1EEEvPT_PKS3_PKT0_S9_ifPKiSB_iPKfiiiSD_SD_iiiii --------------------------
	.section	.nv.constant0._ZN4vllm25paged_attention_v1_kernelI13__nv_bfloat16S1_Li256ELi8ELi128ELNS_18Fp8KVCacheDataTypeE0ELb1EEEvPT_PKS3_PKT0_S9_ifPKiSB_iPKfiiiSD_SD_iiiii,"a",@progbits
	.sectionflags	@""
	.align	4
.nv.constant0._ZN4vllm25paged_attention_v1_kernelI13__nv_bfloat16S1_Li256ELi8ELi128ELNS_18Fp8KVCacheDataTypeE0ELb1EEEvPT_PKS3_PKT0_S9_ifPKiSB_iPKfiiiSD_SD_iiiii:
	.zero		652


//--------------------- .nv.constant0._ZN4vllm25paged_attention_v1_kernelI13__nv_bfloat16S1_Li192ELi8ELi128ELNS_18Fp8KVCacheDataTypeE0ELb1EEEvPT_PKS3_PKT0_S9_ifPKiSB_iPKfiiiSD_SD_iiiii --------------------------
	.section	.nv.constant0._ZN4vllm25paged_attention_v1_kernelI13__nv_bfloat16S1_Li192ELi8ELi128ELNS_18Fp8KVCacheDataTypeE0ELb1EEEvPT_PKS3_PKT0_S9_ifPKiSB_iPKfiiiSD_SD_iiiii,"a",@progbits
	.sectionflags	@""
	.align	4
.nv.constant0._ZN4vllm25paged_attention_v1_kernelI13__nv_bfloat16S1_Li192ELi8ELi128ELNS_18Fp8KVCacheDataTypeE0ELb1EEEvPT_PKS3_PKT0_S9_ifPKiSB_iPKfiiiSD_SD_iiiii:
	.zero		652


//--------------------- .nv.constant0._ZN4vllm25paged_attention_v1_kernelI13__nv_bfloat16S1_Li128ELi8ELi128ELNS_18Fp8KVCacheDataTypeE0ELb1EEEvPT_PKS3_PKT0_S9_ifPKiSB_iPKfiiiSD_SD_iiiii --------------------------
	.section	.nv.constant0._ZN4vllm25paged_attention_v1_kernelI13__nv_bfloat16S1_Li128ELi8ELi128ELNS_18Fp8KVCacheDataTypeE0ELb1EEEvPT_PKS3_PKT0_S9_ifPKiSB_iPKfiiiSD_SD_iiiii,"a",@progbits
	.sectionflags	@""
	.align	4
.nv.constant0._ZN4vllm25paged_attention_v1_kernelI13__nv_bfloat16S1_Li128ELi8ELi128ELNS_18Fp8KVCacheDataTypeE0ELb1EEEvPT_PKS3_PKT0_S9_ifPKiSB_iPKfiiiSD_SD_iiiii:
	.zero		652


//--------------------- .nv.constant0._ZN4vllm25paged_attention_v1_kernelI13__nv_bfloat16S1_Li120ELi8ELi128ELNS_18Fp8KVCacheDataTypeE0ELb1EEEvPT_PKS3_PKT0_S9_ifPKiSB_iPKfiiiSD_SD_iiiii --------------------------
	.section	.nv.constant0._ZN4vllm25paged_attention_v1_kernelI13__nv_bfloat16S1_Li120ELi8ELi128ELNS_18Fp8KVCacheDataTypeE0ELb1EEEvPT_PKS3_PKT0_S9_ifPKiSB_iPKfiiiSD_SD_iiiii,"a",@progbits
	.sectionflags	@""
	.align	4
.nv.constant0._ZN4vllm25paged_attention_v1_kernelI13__nv_bfloat16S1_Li120ELi8ELi128ELNS_18Fp8KVCacheDataTypeE0ELb1EEEvPT_PKS3_PKT0_S9_ifPKiSB_iPKfiiiSD_SD_iiiii:
	.zero		652


//--------------------- .nv.constant0._ZN4vllm25paged_attention_v1_kernelI13__nv_bfloat16S1_Li112ELi8ELi128ELNS_18Fp8KVCacheDataTypeE0ELb1EEEvPT_PKS3_PKT0_S9_ifPKiSB_iPKfiiiSD_SD_iiiii --------------------------
	.section	.nv.constant0._ZN4vllm25paged_attention_v1_kernelI13__nv_bfloat16S1_Li112ELi8ELi128ELNS_18Fp8KVCacheDataTypeE0ELb1EEEvPT_PKS3_PKT0_S9_ifPKiSB_iPKfiiiSD_SD_iiiii,"a",@progbits
	.sectionflags	@""
	.align	4
.nv.constant0._ZN4vllm25paged_attention_v1_kernelI13__nv_bfloat16S1_Li112ELi8ELi128ELNS_18Fp8KVCacheDataTypeE0ELb1EEEvPT_PKS3_PKT0_S9_ifPKiSB_iPKfiiiSD_SD_iiiii:
	.zero		652


//--------------------- .nv.constant0._ZN4vllm25paged_attention_v1_kernelI13__nv_bfloat16S1_Li96ELi8ELi128ELNS_18Fp8KVCacheDataTypeE0ELb1EEEvPT_PKS3_PKT0_S9_ifPKiSB_iPKfiiiSD_SD_iiiii --------------------------
	.section	.nv.constant0._ZN4vllm25paged_attention_v1_kernelI13__nv_bfloat16S1_Li96ELi8ELi128ELNS_18Fp8KVCacheDataTypeE0ELb1EEEvPT_PKS3_PKT0_S9_ifPKiSB_iPKfiiiSD_SD_iiiii,"a",@progbits
	.sectionflags	@""
	.align	4
.nv.constant0._ZN4vllm25paged_attention_v1_kernelI13__nv_bfloat16S1_Li96ELi8ELi128ELNS_18Fp8KVCacheDataTypeE0ELb1EEEvPT_PKS3_PKT0_S9_ifPKiSB_iPKfiiiSD_SD_iiiii:
	.zero		652


//--------------------- .nv.constant0._ZN4vllm25paged_attention_v1_kernelI13__nv_bfloat16S1_Li80ELi8ELi128ELNS_18Fp8KVCacheDataTypeE0ELb1EEEvPT_PKS3_PKT0_S9_ifPKiSB_iPKfiiiSD_SD_iiiii --------------------------
	.section	.nv.constant0._ZN4vllm25paged_attention_v1_kernelI13__nv_bfloat16S1_Li80ELi8ELi128ELNS_18Fp8KVCacheDataTypeE0ELb1EEEvPT_PKS3_PKT0_S9_ifPKiSB_iPKfiiiSD_SD_iiiii,"a",@progbits
	.sectionflags	@""
	.align	4
.nv.constant0._ZN4vllm25paged_attention_v1_kernelI13__nv_bfloat16S1_Li80ELi8ELi128ELNS_18Fp8KVCacheDataTypeE0ELb1EEEvPT_PKS3_PKT0_S9_ifPKiSB_iPKfiiiSD_SD_iiiii:
	.zero		652


//--------------------- .nv.constant0._ZN4vllm25paged_attention_v1_kernelI13__nv_bfloat16S1_Li64ELi8ELi128ELNS_18Fp8KVCacheDataTypeE0ELb1EEEvPT_PKS3_PKT0_S9_ifPKiSB_iPKfiiiSD_SD_iiiii --------------------------
	.section	.nv.constant0._ZN4vllm25paged_attention_v1_kernelI13__nv_bfloat16S1_Li64ELi8ELi128ELNS_18Fp8KVCacheDataTypeE0ELb1EEEvPT_PKS3_PKT0_S9_ifPKiSB_iPKfiiiSD_SD_iiiii,"a",@progbits
	.sectionflags	@""
	.align	4
.nv.constant0._ZN4vllm25paged_attention_v1_kernelI13__nv_bfloat16S1_Li64ELi8ELi128ELNS_18Fp8KVCacheDataTypeE0ELb1EEEvPT_PKS3_PKT0_S9_ifPKiSB_iPKfiiiSD_SD_iiiii:
	.zero		652


//--------------------- .nv.constant0._ZN4vllm25paged_attention_v1_kernelI13__nv_bfloat16S1_Li32ELi8ELi128ELNS_18Fp8KVCacheDataTypeE0ELb1EEEvPT_PKS3_PKT0_S9_ifPKiSB_iPKfiiiSD_SD_iiiii --------------------------
	.section	.nv.constant0._ZN4vllm25paged_attention_v1_kernelI13__nv_bfloat16S1_Li32ELi8ELi128ELNS_18Fp8KVCacheDataTypeE0ELb1EEEvPT_PKS3_PKT0_S9_ifPKiSB_iPKfiiiSD_SD_iiiii,"a",@progbits
	.sectionflags	@""
	.align	4
.nv.constant0._ZN4vllm25paged_attention_v1_kernelI13__nv_bfloat16S1_Li32ELi8ELi128ELNS_18Fp8KVCacheDataTypeE0ELb1EEEvPT_PKS3_PKT0_S9_ifPKiSB_iPKfiiiSD_SD_iiiii:
	.zero		652


//--------------------- .nv.constant0._ZN4vllm25paged_attention_v1_kernelIttLi256ELi32ELi128ELNS_18Fp8KVCacheDataTypeE0ELb0EEEvPT_PKS2_PKT0_S8_ifPKiSA_iPKfiiiSC_SC_iiiii --------------------------
	.section	.nv.constant0._ZN4vllm25paged_attention_v1_kernelIttLi256ELi32ELi128ELNS_18Fp8KVCacheDataTypeE0ELb0EEEvPT_PKS2_PKT0_S8_ifPKiSA_iPKfiiiSC_SC_iiiii,"a",@progbits
	.sectionflags	@""
	.align	4
.nv.constant0._ZN4vllm25paged_attention_v1_kernelIttLi256ELi32ELi128ELNS_18Fp8KVCacheDataTypeE0ELb0EEEvPT_PKS2_PKT0_S8_ifPKiSA_iPKfiiiSC_SC_iiiii:
	.zero		652


//--------------------- .nv.constant0._ZN4vllm25paged_attention_v1_kernelIttLi192ELi32ELi128ELNS_18Fp8KVCacheDataTypeE0ELb0EEEvPT_PKS2_PKT0_S8_ifPKiSA_iPKfiiiSC_SC_iiiii --------------------------
	.section	.nv.constant0._ZN4vllm25paged_attention_v1_kernelIttLi192ELi32ELi128ELNS_18Fp8KVCacheDataTypeE0ELb0EEEvPT_PKS2_PKT0_S8_ifPKiSA_iPKfiiiSC_SC_iiiii,"a",@progbits
	.sectionflags	@""
	.align	4
.nv.constant0._ZN4vllm25paged_attention_v1_kernelIttLi192ELi32ELi128ELNS_18Fp8KVCacheDataTypeE0ELb0EEEvPT_PKS2_PKT0_S8_ifPKiSA_iPKfiiiSC_SC_iiiii:
	.zero		652


//--------------------- .nv.constant0._ZN4vllm25paged_attention_v1_kernelIttLi128ELi32ELi128ELNS_18Fp8KVCacheDataTypeE0ELb0EEEvPT_PKS2_PKT0_S8_ifPKiSA_iPKfiiiSC_SC_iiiii --------------------------
	.section	.nv.constant0._ZN4vllm25paged_attention_v1_kernelIttLi128ELi32ELi128ELNS_18Fp8KVCacheDataTypeE0ELb0EEEvPT_PKS2_PKT0_S8_ifPKiSA_iPKfiiiSC_SC_iiiii,"a",@progbits
	.sectionflags	@""
	.align	4
.nv.constant0._ZN4vllm25paged_attention_v1_kernelIttLi128ELi32ELi128ELNS_18Fp8KVCacheDataTypeE0ELb0EEEvPT_PKS2_PKT0_S8_ifPKiSA_iPKfiiiSC_SC_iiiii:
	.zero		652


//--------------------- .nv.constant0._ZN4vllm25paged_attention_v1_kernelIttLi120ELi32ELi128ELNS_18Fp8KVCacheDataTypeE0ELb0EEEvPT_PKS2_PKT0_S8_ifPKiSA_iPKfiiiSC_SC_iiiii --------------------------
	.section	.nv.constant0._ZN4vllm25paged_attention_v1_kernelIttLi120ELi32ELi128ELNS_18Fp8KVCacheDataTypeE0ELb0EEEvPT_PKS2_PKT0_S8_ifPKiSA_iPKfiiiSC_SC_iiiii,"a",@progbits
	.sectionflags	@""
	.align	4
.nv.constant0._ZN4vllm25paged_attention_v1_kernelIttLi120ELi32ELi128ELNS_18Fp8KVCacheDataTypeE0ELb0EEEvPT_PKS2_PKT0_S8_ifPKiSA_iPKfiiiSC_SC_iiiii:
	.zero		652


//--------------------- .nv.constant0._ZN4vllm25paged_attention_v1_kernelIttLi112ELi32ELi128ELNS_18Fp8KVCacheDataTypeE0ELb0EEEvPT_PKS2_PKT0_S8_ifPKiSA_iPKfiiiSC_SC_iiiii --------------------------
	.section	.nv.constant0._ZN4vllm25paged_attention_v1_kernelIttLi112ELi32ELi128ELNS_18Fp8KVCacheDataTypeE0ELb0EEEvPT_PKS2_PKT0_S8_ifPKiSA_iPKfiiiSC_SC_iiiii,"a",@progbits
	.sectionflags	@""
	.align	4
.nv.constant0._ZN4vllm25paged_attention_v1_kernelIttLi112ELi32ELi128ELNS_18Fp8KVCacheDataTypeE0ELb0EEEvPT_PKS2_PKT0_S8_ifPKiSA_iPKfiiiSC_SC_iiiii:
	.zero		652


//--------------------- .nv.constant0._ZN4vllm25paged_attention_v1_kernelIttLi96ELi32ELi128ELNS_18Fp8KVCacheDataTypeE0ELb0EEEvPT_PKS2_PKT0_S8_ifPKiSA_iPKfiiiSC_SC_iiiii --------------------------
	.section	.nv.constant0._ZN4vllm25paged_attention_v1_kernelIttLi96ELi32ELi128ELNS_18Fp8KVCacheDataTypeE0ELb0EEEvPT_PKS2_PKT0_S8_ifPKiSA_iPKfiiiSC_SC_iiiii,"a",@progbits
	.sectionflags	@""
	.align	4
.nv.constant0._ZN4vllm25paged_attention_v1_kernelIttLi96ELi32ELi128ELNS_18Fp8KVCacheDataTypeE0ELb0EEEvPT_PKS2_PKT0_S8_ifPKiSA_iPKfiiiSC_SC_iiiii:
	.zero		652


//--------------------- .nv.constant0._ZN4vllm25paged_attention_v1_kernelIttLi80ELi32ELi128ELNS_18Fp8KVCacheDataTypeE0ELb0EEEvPT_PKS2_PKT0_S8_ifPKiSA_iPKfiiiSC_SC_iiiii --------------------------
	.section	.nv.constant0._ZN4vllm25paged_attention_v1_kernelIttLi80ELi32ELi128ELNS_18Fp8KVCacheDataTypeE0ELb0EEEvPT_PKS2_PKT0_S8_ifPKiSA_iPKfiiiSC_SC_iiiii,"a",@progbits
	.sectionflags	@""
	.align	4
.nv.constant0._ZN4vllm25paged_attention_v1_kernelIttLi80ELi32ELi128ELNS_18Fp8KVCacheDataTypeE0ELb0EEEvPT_PKS2_PKT0_S8_ifPKiSA_iPKfiiiSC_SC_iiiii:
	.zero		652


//--------------------- .nv.constant0._ZN4vllm25paged_attention_v1_kernelIttLi64ELi32ELi128ELNS_18Fp8KVCacheDataTypeE0ELb0EEEvPT_PKS2_PKT0_S8_ifPKiSA_iPKfiiiSC_SC_iiiii --------------------------
	.section	.nv.constant0._ZN4vllm25paged_attention_v1_kernelIttLi64ELi32ELi128ELNS_18Fp8KVCacheDataTypeE0ELb0EEEvPT_PKS2_PKT0_S8_ifPKiSA_iPKfiiiSC_SC_iiiii,"a",@progbits
	.sectionflags	@""
	.align	4
.nv.constant0._ZN4vllm25paged_attention_v1_kernelIttLi64ELi32ELi128ELNS_18Fp8KVCacheDataTypeE0ELb0EEEvPT_PKS2_PKT0_S8_ifPKiSA_iPKfiiiSC_SC_iiiii:
	.zero		652


//--------------------- .nv.constant0._ZN4vllm25paged_attention_v1_kernelIttLi32ELi32ELi128ELNS_18Fp8KVCacheDataTypeE0ELb0EEEvPT_PKS2_PKT0_S8_ifPKiSA_iPKfiiiSC_SC_iiiii --------------------------
	.section	.nv.constant0._ZN4vllm25paged_attention_v1_kernelIttLi32ELi32ELi128ELNS_18Fp8KVCacheDataTypeE0ELb0EEEvPT_PKS2_PKT0_S8_ifPKiSA_iPKfiiiSC_SC_iiiii,"a",@progbits
	.sectionflags	@""
	.align	4
.nv.constant0._ZN4vllm25paged_attention_v1_kernelIttLi32ELi32ELi128ELNS_18Fp8KVCacheDataTypeE0ELb0EEEvPT_PKS2_PKT0_S8_ifPKiSA_iPKfiiiSC_SC_iiiii:
	.zero		652


//--------------------- .nv.constant0._ZN4vllm25paged_attention_v1_kernelIttLi256ELi32ELi128ELNS_18Fp8KVCacheDataTypeE0ELb1EEEvPT_PKS2_PKT0_S8_ifPKiSA_iPKfiiiSC_SC_iiiii --------------------------
	.section	.nv.constant0._ZN4vllm25paged_attention_v1_kernelIttLi256ELi32ELi128ELNS_18Fp8KVCacheDataTypeE0ELb1EEEvPT_PKS2_PKT0_S8_ifPKiSA_iPKfiiiSC_SC_iiiii,"a",@progbits
	.sectionflags	@""
	.align	4
.nv.constant0._ZN4vllm25paged_attention_v1_kernelIttLi256ELi32ELi128ELNS_18Fp8KVCacheDataTypeE0ELb1EEEvPT_PKS2_PKT0_S8_ifPKiSA_iPKfiiiSC_SC_iiiii:
	.zero		652


//--------------------- .nv.constant0._ZN4vllm25paged_attention_v1_kernelIttLi192ELi32ELi128ELNS_18Fp8KVCacheDataTypeE0ELb1EEEvPT_PKS2_PKT0_S8_ifPKiSA_iPKfiiiSC_SC_iiiii --------------------------
	.section	.nv.constant0._ZN4vllm25paged_attention_v1_kernelIttLi192ELi32ELi128ELNS_18Fp8KVCacheDataTypeE0ELb1EEEvPT_PKS2_PKT0_S8_ifPKiSA_iPKfiiiSC_SC_iiiii,"a",@progbits
	.sectionflags	@""
	.align	4
.nv.constant0._ZN4vllm25paged_attention_v1_kernelIttLi192ELi32ELi128ELNS_18Fp8KVCacheDataTypeE0ELb1EEEvPT_PKS2_PKT0_S8_ifPKiSA_iPKfiiiSC_SC_iiiii:
	.zero		652


//--------------------- .nv.constant0._ZN4vllm25paged_attention_v1_kernelIttLi128ELi32ELi128ELNS_18Fp8KVCacheDataTypeE0ELb1EEEvPT_PKS2_PKT0_S8_ifPKiSA_iPKfiiiSC_SC_iiiii --------------------------
	.section	.nv.constant0._ZN4vllm25paged_attention_v1_kernelIttLi128ELi32ELi128ELNS_18Fp8KVCacheDataTypeE0ELb1EEEvPT_PKS2_PKT0_S8_ifPKiSA_iPKfiiiSC_SC_iiiii,"a",@progbits
	.sectionflags	@""
	.align	4
.nv.constant0._ZN4vllm25paged_attention_v1_kernelIttLi128ELi32ELi128ELNS_18Fp8KVCacheDataTypeE0ELb1EEEvPT_PKS2_PKT0_S8_ifPKiSA_iPKfiiiSC_SC_iiiii:
	.zero		652


//--------------------- .nv.constant0._ZN4vllm25paged_attention_v1_kernelIttLi120ELi32ELi128ELNS_18Fp8KVCacheDataTypeE0ELb1EEEvPT_PKS2_PKT0_S8_ifPKiSA_iPKfiiiSC_SC_iiiii --------------------------
	.section	.nv.constant0._ZN4vllm25paged_attention_v1_kernelIttLi120ELi32ELi128ELNS_18Fp8KVCacheDataTypeE0ELb1EEEvPT_PKS2_PKT0_S8_ifPKiSA_iPKfiiiSC_SC_iiiii,"a",@progbits
	.sectionflags	@""
	.align	4
.nv.constant0._ZN4vllm25paged_attention_v1_kernelIttLi120ELi32ELi128ELNS_18Fp8KVCacheDataTypeE0ELb1EEEvPT_PKS2_PKT0_S8_ifPKiSA_iPKfiiiSC_SC_iiiii:
	.zero		652


//--------------------- .nv.constant0._ZN4vllm25paged_attention_v1_kernelIttLi112ELi32ELi128ELNS_18Fp8KVCacheDataTypeE0ELb1EEEvPT_PKS2_PKT0_S8_ifPKiSA_iPKfiiiSC_SC_iiiii --------------------------
	.section	.nv.constant0._ZN4vllm25paged_attention_v1_kernelIttLi112ELi32ELi128ELNS_18Fp8KVCacheDataTypeE0ELb1EEEvPT_PKS2_PKT0_S8_ifPKiSA_iPKfiiiSC_SC_iiiii,"a",@progbits
	.sectionflags	@""
	.align	4
.nv.constant0._ZN4vllm25paged_attention_v1_kernelIttLi112ELi32ELi128ELNS_18Fp8KVCacheDataTypeE0ELb1EEEvPT_PKS2_PKT0_S8_ifPKiSA_iPKfiiiSC_SC_iiiii:
	.zero		652


//--------------------- .nv.constant0._ZN4vllm25paged_attention_v1_kernelIttLi96ELi32ELi128ELNS_18Fp8KVCacheDataTypeE0ELb1EEEvPT_PKS2_PKT0_S8_ifPKiSA_iPKfiiiSC_SC_iiiii --------------------------
	.section	.nv.constant0._ZN4vllm25paged_attention_v1_kernelIttLi96ELi32ELi128ELNS_18Fp8KVCacheDataTypeE0ELb1EEEvPT_PKS2_PKT0_S8_ifPKiSA_iPKfiiiSC_SC_iiiii,"a",@progbits
	.sectionflags	@""
	.align	4
.nv.constant0._ZN4vllm25paged_attention_v1_kernelIttLi96ELi32ELi128ELNS_18Fp8KVCacheDataTypeE0ELb1EEEvPT_PKS2_PKT0_S8_ifPKiSA_iPKfiiiSC_SC_iiiii:
	.zero		652


//--------------------- .nv.constant0._ZN4vllm25paged_attention_v1_kernelIttLi80ELi32ELi128ELNS_18Fp8KVCacheDataTypeE0ELb1EEEvPT_PKS2_PKT0_S8_ifPKiSA_iPKfiiiSC_SC_iiiii --------------------------
	.section	.nv.constant0._ZN4vllm25paged_attention_v1_kernelIttLi80ELi32ELi128ELNS_18Fp8KVCacheDataTypeE0ELb1EEEvPT_PKS2_PKT0_S8_ifPKiSA_iPKfiiiSC_SC_iiiii,"a",@progbits
	.sectionflags	@""
	.align	4
.nv.constant0._ZN4vllm25paged_attention_v1_kernelIttLi80ELi32ELi128ELNS_18Fp8KVCacheDataTypeE0ELb1EEEvPT_PKS2_PKT0_S8_ifPKiSA_iPKfiiiSC_SC_iiiii:
	.zero		652


//--------------------- .nv.constant0._ZN4vllm25paged_attention_v1_kernelIttLi64ELi32ELi128ELNS_18Fp8KVCacheDataTypeE0ELb1EEEvPT_PKS2_PKT0_S8_ifPKiSA_iPKfiiiSC_SC_iiiii --------------------------
	.section	.nv.constant0._ZN4vllm25paged_attention_v1_kernelIttLi64ELi32ELi128ELNS_18Fp8KVCacheDataTypeE0ELb1EEEvPT_PKS2_PKT0_S8_ifPKiSA_iPKfiiiSC_SC_iiiii,"a",@progbits
	.sectionflags	@""
	.align	4
.nv.constant0._ZN4vllm25paged_attention_v1_kernelIttLi64ELi32ELi128ELNS_18Fp8KVCacheDataTypeE0ELb1EEEvPT_PKS2_PKT0_S8_ifPKiSA_iPKfiiiSC_SC_iiiii:
	.zero		652


//--------------------- .nv.constant0._ZN4vllm25paged_attention_v1_kernelIttLi32ELi32ELi128ELNS_18Fp8KVCacheDataTypeE0ELb1EEEvPT_PKS2_PKT0_S8_ifPKiSA_iPKfiiiSC_SC_iiiii --------------------------
	.section	.nv.constant0._ZN4vllm25paged_attention_v1_kernelIttLi32ELi32ELi128ELNS_18Fp8KVCacheDataTypeE0ELb1EEEvPT_PKS2_PKT0_S8_ifPKiSA_iPKfiiiSC_SC_iiiii,"a",@progbits
	.sectionflags	@""
	.align	4
.nv.constant0._ZN4vllm25paged_attention_v1_kernelIttLi32ELi32ELi128ELNS_18Fp8KVCacheDataTypeE0ELb1EEEvPT_PKS2_PKT0_S8_ifPKiSA_iPKfiiiSC_SC_iiiii:
	.zero		652


//--------------------- .nv.constant0._ZN4vllm25paged_attention_v1_kernelIttLi256ELi16ELi128ELNS_18Fp8KVCacheDataTypeE0ELb0EEEvPT_PKS2_PKT0_S8_ifPKiSA_iPKfiiiSC_SC_iiiii --------------------------
	.section	.nv.constant0._ZN4vllm25paged_attention_v1_kernelIttLi256ELi16ELi128ELNS_18Fp8KVCacheDataTypeE0ELb0EEEvPT_PKS2_PKT0_S8_ifPKiSA_iPKfiiiSC_SC_iiiii,"a",@progbits
	.sectionflags	@""
	.align	4
.nv.constant0._ZN4vllm25paged_attention_v1_kernelIttLi256ELi16ELi128ELNS_18Fp8KVCacheDataTypeE0ELb0EEEvPT_PKS2_PKT0_S8_ifPKiSA_iPKfiiiSC_SC_iiiii:
	.zero		652


//--------------------- .nv.constant0._ZN4vllm25paged_attention_v1_kernelIttLi192ELi16ELi128ELNS_18Fp8KVCacheDataTypeE0ELb0EEEvPT_PKS2_PKT0_S8_ifPKiSA_iPKfiiiSC_SC_iiiii --------------------------
	.section	.nv.constant0._ZN4vllm25paged_attention_v1_kernelIttLi192ELi16ELi128ELNS_18Fp8KVCacheDataTypeE0ELb0EEEvPT_PKS2_PKT0_S8_ifPKiSA_iPKfiiiSC_SC_iiiii,"a",@progbits
	.sectionflags	@""
	.align	4
.nv.constant0._ZN4vllm25paged_attention_v1_kernelIttLi192ELi16ELi128ELNS_18Fp8KVCacheDataTypeE0ELb0EEEvPT_PKS2_PKT0_S8_ifPKiSA_iPKfiiiSC_SC_iiiii:
	.zero		652


//--------------------- .nv.constant0._ZN4vllm25paged_attention_v1_kernelIttLi128ELi16ELi128ELNS_18Fp8KVCacheDataTypeE0ELb0EEEvPT_PKS2_PKT0_S8_ifPKiSA_iPKfiiiSC_SC_iiiii --------------------------
	.section	.nv.constant0._ZN4vllm25paged_attention_v1_kernelIttLi128ELi16ELi128ELNS_18Fp8KVCacheDataTypeE0ELb0EEEvPT_PKS2_PKT0_S8_ifPKiSA_iPKfiiiSC_SC_iiiii,"a",@progbits
	.sectionflags	@""
	.align	4
.nv.constant0._ZN4vllm25paged_attention_v1_kernelIttLi128ELi16ELi128ELNS_18Fp8KVCacheDataTypeE0ELb0EEEvPT_PKS2_PKT0_S8_ifPKiSA_iPKfiiiSC_SC_iiiii:
	.zero		652


//--------------------- .nv.constant0._ZN4vllm25paged_attention_v1_kernelIttLi120ELi16ELi128ELNS_18Fp8KVCacheDataTypeE0ELb0EEEvPT_PKS2_PKT0_S8_ifPKiSA_iPKfiiiSC_SC_iiiii --------------------------
	.section	.nv.constant0._ZN4vllm25paged_attention_v1_kernelIttLi120ELi16ELi128ELNS_18Fp8KVCacheDataTypeE0ELb0EEEvPT_PKS2_PKT0_S8_ifPKiSA_iPKfiiiSC_SC_iiiii,"a",@progbits
	.sectionflags	@""
	.align	4
.nv.constant0._ZN4vllm25paged_attention_v1_kernelIttLi120ELi16ELi128ELNS_18Fp8KVCacheDataTypeE0ELb0EEEvPT_PKS2_PKT0_S8_ifPKiSA_iPKfiiiSC_SC_iiiii:
	.zero		652


//--------------------- .nv.constant0._ZN4vllm25paged_attention_v1_kernelIttLi112ELi16ELi128ELNS_18Fp8KVCacheDataTypeE0ELb0EEEvPT_PKS2_PKT0_S8_ifPKiSA_iPKfiiiSC_SC_iiiii --------------------------
	.section	.nv.constant0._ZN4vllm25paged_attention_v1_kernelIttLi112ELi16ELi128ELNS_18Fp8KVCacheDataTypeE0ELb0EEEvPT_PKS2_PKT0_S8_ifPKiSA_iPKfiiiSC_SC_iiiii,"a",@progbits
	.sectionflags	@""
	.align	4
.nv.constant0._ZN4vllm25paged_attention_v1_kernelIttLi112ELi16ELi128ELNS_18Fp8KVCacheDataTypeE0ELb0EEEvPT_PKS2_PKT0_S8_ifPKiSA_iPKfiiiSC_SC_iiiii:
	.zero		652


//--------------------- .nv.constant0._ZN4vllm25paged_attention_v1_kernelIttLi96ELi16ELi128ELNS_18Fp8KVCacheDataTypeE0ELb0EEEvPT_PKS2_PKT0_S8_ifPKiSA_iPKfiiiSC_SC_iiiii --------------------------
	.section	.nv.constant0._ZN4vllm25paged_attention_v1_kernelIttLi96ELi16ELi128ELNS_18Fp8KVCacheDataTypeE0ELb0EEEvPT_PKS2_PKT0_S8_ifPKiSA_iPKfiiiSC_SC_iiiii,"a",@progbits
	.sectionflags	@""
	.align	4
.nv.constant0._ZN4vllm25paged_attention_v1_kernelIttLi96ELi16ELi128ELNS_18Fp8KVCacheDataTypeE0ELb0EEEvPT_PKS2_PKT0_S8_ifPKiSA_iPKfiiiSC_SC_iiiii:
	.zero		652


//--------------------- .nv.constant0._ZN4vllm25paged_attention_v1_kernelIttLi80ELi16ELi128ELNS_18Fp8KVCacheDataTypeE0ELb0EEEvPT_PKS2_PKT0_S8_ifPKiSA_iPKfiiiSC_SC_iiiii --------------------------
	.section	.nv.constant0._ZN4vllm25paged_attention_v1_kernelIttLi80ELi16ELi128ELNS_18Fp8KVCacheDataTypeE0ELb0EEEvPT_PKS2_PKT0_S8_ifPKiSA_iPKfiiiSC_SC_iiiii,"a",@progbits
	.sectionflags	@""
	.align	4
.nv.constant0._ZN4vllm25paged_attention_v1_kernelIttLi80ELi16ELi128ELNS_18Fp8KVCacheDataTypeE0ELb0EEEvPT_PKS2_PKT0_S8_ifPKiSA_iPKfiiiSC_SC_iiiii:
	.zero		652


//--------------------- .nv.constant0._ZN4vllm25paged_attention_v1_kernelIttLi64ELi16ELi128ELNS_18Fp8KVCacheDataTypeE0ELb0EEEvPT_PKS2_PKT0_S8_ifPKiSA_iPKfiiiSC_SC_iiiii --------------------------
	.section	.nv.constant0._ZN4vllm25paged_attention_v1_kernelIttLi64ELi16ELi128ELNS_18Fp8KVCacheDataTypeE0ELb0EEEvPT_PKS2_PKT0_S8_ifPKiSA_iPKfiiiSC_SC_iiiii,"a",@progbits
	.sectionflags	@""
	.align	4
.nv.constant0._ZN4vllm25paged_attention_v1_kernelIttLi64ELi16ELi128ELNS_18Fp8KVCacheDataTypeE0ELb0EEEvPT_PKS2_PKT0_S8_ifPKiSA_iPKfiiiSC_SC_iiiii:
	.zero		652


//--------------------- .nv.constant0._ZN4vllm25paged_attention_v1_kernelIttLi32ELi16ELi128ELNS_18Fp8KVCacheDataTypeE0ELb0EEEvPT_PKS2_PKT0_S8_ifPKiSA_iPKfiiiSC_SC_iiiii --------------------------
	.section	.nv.constant0._ZN4vllm25paged_attention_v1_kernelIttLi32ELi16ELi128ELNS_18Fp8KVCacheDataTypeE0ELb0EEEvPT_PKS2_PKT0_S8_ifPKiSA_iPKfiiiSC_SC_iiiii,"a",@progbits
	.sectionflags	@""
	.align	4
.nv.constant0._ZN4vllm25paged_attention_v1_kernelIttLi32ELi16ELi128ELNS_18Fp8KVCacheDataTypeE0ELb0EEEvPT_PKS2_PKT0_S8_ifPKiSA_iPKfiiiSC_SC_iiiii:
	.zero		652


//--------------------- .nv.constant0._ZN4vllm25paged_attention_v1_kernelIttLi256ELi16ELi128ELNS_18Fp8KVCacheDataTypeE0ELb1EEEvPT_PKS2_PKT0_S8_ifPKiSA_iPKfiiiSC_SC_iiiii --------------------------
	.section	.nv.constant0._ZN4vllm25paged_attention_v1_kernelIttLi256ELi16ELi128ELNS_18Fp8KVCacheDataTypeE0ELb1EEEvPT_PKS2_PKT0_S8_ifPKiSA_iPKfiiiSC_SC_iiiii,"a",@progbits
	.sectionflags	@""
	.align	4
.nv.constant0._ZN4vllm25paged_attention_v1_kernelIttLi256ELi16ELi128ELNS_18Fp8KVCacheDataTypeE0ELb1EEEvPT_PKS2_PKT0_S8_ifPKiSA_iPKfiiiSC_SC_iiiii:
	.zero		652


//--------------------- .nv.constant0._ZN4vllm25paged_attention_v1_kernelIttLi192ELi16ELi128ELNS_18Fp8KVCacheDataTypeE0ELb1EEEvPT_PKS2_PKT0_S8_ifPKiSA_iPKfiiiSC_SC_iiiii --------------------------
	.section	.nv.constant0._ZN4vllm25paged_attention_v1_kernelIttLi192ELi16ELi128ELNS_18Fp8KVCacheDataTypeE0ELb1EEEvPT_PKS2_PKT0_S8_ifPKiSA_iPKfiiiSC_SC_iiiii,"a",@progbits
	.sectionflags	@""
	.align	4
.nv.constant0._ZN4vllm25paged_attention_v1_kernelIttLi192ELi16ELi128ELNS_18Fp8KVCacheDataTypeE0ELb1EEEvPT_PKS2_PKT0_S8_ifPKiSA_iPKfiiiSC_SC_iiiii:
	.zero		652


//--------------------- .nv.constant0._ZN4vllm25paged_attention_v1_kernelIttLi128ELi16ELi128ELNS_18Fp8KVCacheDataTypeE0ELb1EEEvPT_PKS2_PKT0_S8_ifPKiSA_iPKfiiiSC_SC_iiiii --------------------------
	.section	.nv.constant0._ZN4vllm25paged_attention_v1_kernelIttLi128ELi16ELi128ELNS_18Fp8KVCacheDataTypeE0ELb1EEEvPT_PKS2_PKT0_S8_ifPKiSA_iPKfiiiSC_SC_iiiii,"a",@progbits
	.sectionflags	@""
	.align	4
.nv.constant0._ZN4vllm25paged_attention_v1_kernelIttLi128ELi16ELi128ELNS_18Fp8KVCacheDataTypeE0ELb1EEEvPT_PKS2_PKT0_S8_ifPKiSA_iPKfiiiSC_SC_iiiii:
	.zero		652


//--------------------- .nv.constant0._ZN4vllm25paged_attention_v1_kernelIttLi120ELi16ELi128ELNS_18Fp8KVCacheDataTypeE0ELb1EEEvPT_PKS2_PKT0_S8_ifPKiSA_iPKfiiiSC_SC_iiiii --------------------------
	.section	.nv.constant0._ZN4vllm25paged_attention_v1_kernelIttLi120ELi16ELi128ELNS_18Fp8KVCacheDataTypeE0ELb1EEEvPT_PKS2_PKT0_S8_ifPKiSA_iPKfiiiSC_SC_iiiii,"a",@progbits
	.sectionflags	@""
	.align	4
.nv.constant0._ZN4vllm25paged_attention_v1_kernelIttLi120ELi16ELi128ELNS_18Fp8KVCacheDataTypeE0ELb1EEEvPT_PKS2_PKT0_S8_ifPKiSA_iPKfiiiSC_SC_iiiii:
	.zero		652


//--------------------- .nv.constant0._ZN4vllm25paged_attention_v1_kernelIttLi112ELi16ELi128ELNS_18Fp8KVCacheDataTypeE0ELb1EEEvPT_PKS2_PKT0_S8_ifPKiSA_iPKfiiiSC_SC_iiiii --------------------------
	.section	.nv.constant0._ZN4vllm25paged_attention_v1_kernelIttLi112ELi16ELi128ELNS_18Fp8KVCacheDataTypeE0ELb1EEEvPT_PKS2_PKT0_S8_ifPKiSA_iPKfiiiSC_SC_iiiii,"a",@progbits
	.sectionflags	@""
	.align	4
.nv.constant0._ZN4vllm25paged_attention_v1_kernelIttLi112ELi16ELi128ELNS_18Fp8KVCacheDataTypeE0ELb1EEEvPT_PKS2_PKT0_S8_ifPKiSA_iPKfiiiSC_SC_iiiii:
	.zero		652


//--------------------- .nv.constant0._ZN4vllm25paged_attention_v1_kernelIttLi96ELi16ELi128ELNS_18Fp8KVCacheDataTypeE0ELb1EEEvPT_PKS2_PKT0_S8_ifPKiSA_iPKfiiiSC_SC_iiiii --------------------------
	.section	.nv.constant0._ZN4vllm25paged_attention_v1_kernelIttLi96ELi16ELi128ELNS_18Fp8KVCacheDataTypeE0ELb1EEEvPT_PKS2_PKT0_S8_ifPKiSA_iPKfiiiSC_SC_iiiii,"a",@progbits
	.sectionflags	@""
	.align	4
.nv.constant0._ZN4vllm25paged_attention_v1_kernelIttLi96ELi16ELi128ELNS_18Fp8KVCacheDataTypeE0ELb1EEEvPT_PKS2_PKT0_S8_ifPKiSA_iPKfiiiSC_SC_iiiii:
	.zero		652


//--------------------- .nv.constant0._ZN4vllm25paged_attention_v1_kernelIttLi80ELi16ELi128ELNS_18Fp8KVCacheDataTypeE0ELb1EEEvPT_PKS2_PKT0_S8_ifPKiSA_iPKfiiiSC_SC_iiiii --------------------------
	.section	.nv.constant0._ZN4vllm25paged_attention_v1_kernelIttLi80ELi16ELi128ELNS_18Fp8KVCacheDataTypeE0ELb1EEEvPT_PKS2_PKT0_S8_ifPKiSA_iPKfiiiSC_SC_iiiii,"a",@progbits
	.sectionflags	@""
	.align	4
.nv.constant0._ZN4vllm25paged_attention_v1_kernelIttLi80ELi16ELi128ELNS_18Fp8KVCacheDataTypeE0ELb1EEEvPT_PKS2_PKT0_S8_ifPKiSA_iPKfiiiSC_SC_iiiii:
	.zero		652


//--------------------- .nv.constant0._ZN4vllm25paged_attention_v1_kernelIttLi64ELi16ELi128ELNS_18Fp8KVCacheDataTypeE0ELb1EEEvPT_PKS2_PKT0_S8_ifPKiSA_iPKfiiiSC_SC_iiiii --------------------------
	.section	.nv.constant0._ZN4vllm25paged_attention_v1_kernelIttLi64ELi16ELi128ELNS_18Fp8KVCacheDataTypeE0ELb1EEEvPT_PKS2_PKT0_S8_ifPKiSA_iPKfiiiSC_SC_iiiii,"a",@progbits
	.sectionflags	@""
	.align	4
.nv.constant0._ZN4vllm25paged_attention_v1_kernelIttLi64ELi16ELi128ELNS_18Fp8KVCacheDataTypeE0ELb1EEEvPT_PKS2_PKT0_S8_ifPKiSA_iPKfiiiSC_SC_iiiii:
	.zero		652


//--------------------- .nv.constant0._ZN4vllm25paged_attention_v1_kernelIttLi32ELi16ELi128ELNS_18Fp8KVCacheDataTypeE0ELb1EEEvPT_PKS2_PKT0_S8_ifPKiSA_iPKfiiiSC_SC_iiiii --------------------------
	.section	.nv.constant0._ZN4vllm25paged_attention_v1_kernelIttLi32ELi16ELi128ELNS_18Fp8KVCacheDataTypeE0ELb1EEEvPT_PKS2_PKT0_S8_ifPKiSA_iPKfiiiSC_SC_iiiii,"a",@progbits
	.sectionflags	@""
	.align	4
.nv.constant0._ZN4vllm25paged_attention_v1_kernelIttLi32ELi16ELi128ELNS_18Fp8KVCacheDataTypeE0ELb1EEEvPT_PKS2_PKT0_S8_ifPKiSA_iPKfiiiSC_SC_iiiii:
	.zero		652


//--------------------- .nv.constant0._ZN4vllm25paged_attention_v1_kernelIttLi256ELi8ELi128ELNS_18Fp8KVCacheDataTypeE0ELb0EEEvPT_PKS2_PKT0_S8_ifPKiSA_iPKfiiiSC_SC_iiiii --------------------------
	.section	.nv.constant0._ZN4vllm25paged_attention_v1_kernelIttLi256ELi8ELi128ELNS_18Fp8KVCacheDataTypeE0ELb0EEEvPT_PKS2_PKT0_S8_ifPKiSA_iPKfiiiSC_SC_iiiii,"a",@progbits
	.sectionflags	@""
	.align	4
.nv.constant0._ZN4vllm25paged_attention_v1_kernelIttLi256ELi8ELi128ELNS_18Fp8KVCacheDataTypeE0ELb0EEEvPT_PKS2_PKT0_S8_ifPKiSA_iPKfiiiSC_SC_iiiii:
	.zero		652


//--------------------- .nv.constant0._ZN4vllm25paged_attention_v1_kernelIttLi192ELi8ELi128ELNS_18Fp8KVCacheDataTypeE0ELb0EEEvPT_PKS2_PKT0_S8_ifPKiSA_iPKfiiiSC_SC_iiiii --------------------------
	.section	.nv.constant0._ZN4vllm25paged_attention_v1_kernelIttLi192ELi8ELi128ELNS_18Fp8KVCacheDataTypeE0ELb0EEEvPT_PKS2_PKT0_S8_ifPKiSA_iPKfiiiSC_SC_iiiii,"a",@progbits
	.sectionflags	@""
	.align	4
.nv.constant0._ZN4vllm25paged_attention_v1_kernelIttLi192ELi8ELi128ELNS_18Fp8KVCacheDataTypeE0ELb0EEEvPT_PKS2_PKT0_S8_ifPKiSA_iPKfiiiSC_SC_iiiii:
	.zero		652


//--------------------- .nv.constant0._ZN4vllm25paged_attention_v1_kernelIttLi128ELi8ELi128ELNS_18Fp8KVCacheDataTypeE0ELb0EEEvPT_PKS2_PKT0_S8_ifPKiSA_iPKfiiiSC_SC_iiiii --------------------------
	.section	.nv.constant0._ZN4vllm25paged_attention_v1_kernelIttLi128ELi8ELi128ELNS_18Fp8KVCacheDataTypeE0ELb0EEEvPT_PKS2_PKT0_S8_ifPKiSA_iPKfiiiSC_SC_iiiii,"a",@progbits
	.sectionflags	@""
	.align	4
.nv.constant0._ZN4vllm25paged_attention_v1_kernelIttLi128ELi8ELi128ELNS_18Fp8KVCacheDataTypeE0ELb0EEEvPT_PKS2_PKT0_S8_ifPKiSA_iPKfiiiSC_SC_iiiii:
	.zero		652


//--------------------- .nv.constant0._ZN4vllm25paged_attention_v1_kernelIttLi120ELi8ELi128ELNS_18Fp8KVCacheDataTypeE0ELb0EEEvPT_PKS2_PKT0_S8_ifPKiSA_iPKfiiiSC_SC_iiiii --------------------------
	.section	.nv.constant0._ZN4vllm25paged_attention_v1_kernelIttLi120ELi8ELi128ELNS_18Fp8KVCacheDataTypeE0ELb0EEEvPT_PKS2_PKT0_S8_ifPKiSA_iPKfiiiSC_SC_iiiii,"a",@progbits
	.sectionflags	@""
	.align	4
.nv.constant0._ZN4vllm25paged_attention_v1_kernelIttLi120ELi8ELi128ELNS_18Fp8KVCacheDataTypeE0ELb0EEEvPT_PKS2_PKT0_S8_ifPKiSA_iPKfiiiSC_SC_iiiii:
	.zero		652


//--------------------- .nv.constant0._ZN4vllm25paged_attention_v1_kernelIttLi112ELi8ELi128ELNS_18Fp8KVCacheDataTypeE0ELb0EEEvPT_PKS2_PKT0_S8_ifPKiSA_iPKfiiiSC_SC_iiiii --------------------------
	.section	.nv.constant0._ZN4vllm25paged_attention_v1_kernelIttLi112ELi8ELi128ELNS_18Fp8KVCacheDataTypeE0ELb0EEEvPT_PKS2_PKT0_S8_ifPKiSA_iPKfiiiSC_SC_iiiii,"a",@progbits
	.sectionflags	@""
	.align	4
.nv.constant0._ZN4vllm25paged_attention_v1_kernelIttLi112ELi8ELi128ELNS_18Fp8KVCacheDataTypeE0ELb0EEEvPT_PKS2_PKT0_S8_ifPKiSA_iPKfiiiSC_SC_iiiii:
	.zero		652


//--------------------- .nv.constant0._ZN4vllm25paged_attention_v1_kernelIttLi96ELi8ELi128ELNS_18Fp8KVCacheDataTypeE0ELb0EEEvPT_PKS2_PKT0_S8_ifPKiSA_iPKfiiiSC_SC_iiiii --------------------------
	.section	.nv.constant0._ZN4vllm25paged_attention_v1_kernelIttLi96ELi8ELi128ELNS_18Fp8KVCacheDataTypeE0ELb0EEEvPT_PKS2_PKT0_S8_ifPKiSA_iPKfiiiSC_SC_iiiii,"a",@progbits
	.sectionflags	@""
	.align	4
.nv.constant0._ZN4vllm25paged_attention_v1_kernelIttLi96ELi8ELi128ELNS_18Fp8KVCacheDataTypeE0ELb0EEEvPT_PKS2_PKT0_S8_ifPKiSA_iPKfiiiSC_SC_iiiii:
	.zero		652


//--------------------- .nv.constant0._ZN4vllm25paged_attention_v1_kernelIttLi80ELi8ELi128ELNS_18Fp8KVCacheDataTypeE0ELb0EEEvPT_PKS2_PKT0_S8_ifPKiSA_iPKfiiiSC_SC_iiiii --------------------------
	.section	.nv.constant0._ZN4vllm25paged_attention_v1_kernelIttLi80ELi8ELi128ELNS_18Fp8KVCacheDataTypeE0ELb0EEEvPT_PKS2_PKT0_S8_ifPKiSA_iPKfiiiSC_SC_iiiii,"a",@progbits
	.sectionflags	@""
	.align	4
.nv.constant0._ZN4vllm25paged_attention_v1_kernelIttLi80ELi8ELi128ELNS_18Fp8KVCacheDataTypeE0ELb0EEEvPT_PKS2_PKT0_S8_ifPKiSA_iPKfiiiSC_SC_iiiii:
	.zero		652


//--------------------- .nv.constant0._ZN4vllm25paged_attention_v1_kernelIttLi64ELi8ELi128ELNS_18Fp8KVCacheDataTypeE0ELb0EEEvPT_PKS2_PKT0_S8_ifPKiSA_iPKfiiiSC_SC_iiiii --------------------------
	.section	.nv.constant0._ZN4vllm25paged_attention_v1_kernelIttLi64ELi8ELi128ELNS_18Fp8KVCacheDataTypeE0ELb0EEEvPT_PKS2_PKT0_S8_ifPKiSA_iPKfiiiSC_SC_iiiii,"a",@progbits
	.sectionflags	@""
	.align	4
.nv.constant0._ZN4vllm25paged_attention_v1_kernelIttLi64ELi8ELi128ELNS_18Fp8KVCacheDataTypeE0ELb0EEEvPT_PKS2_PKT0_S8_ifPKiSA_iPKfiiiSC_SC_iiiii:
	.zero		652


//--------------------- .nv.constant0._ZN4vllm25paged_attention_v1_kernelIttLi32ELi8ELi128ELNS_18Fp8KVCacheDataTypeE0ELb0EEEvPT_PKS2_PKT0_S8_ifPKiSA_iPKfiiiSC_SC_iiiii --------------------------
	.section	.nv.constant0._ZN4vllm25paged_attention_v1_kernelIttLi32ELi8ELi128ELNS_18Fp8KVCacheDataTypeE0ELb0EEEvPT_PKS2_PKT0_S8_ifPKiSA_iPKfiiiSC_SC_iiiii,"a",@progbits
	.sectionflags	@""
	.align	4
.nv.constant0._ZN4vllm25paged_attention_v1_kernelIttLi32ELi8ELi128ELNS_18Fp8KVCacheDataTypeE0ELb0EEEvPT_PKS2_PKT0_S8_ifPKiSA_iPKfiiiSC_SC_iiiii:
	.zero		652


//--------------------- .nv.constant0._ZN4vllm25paged_attention_v1_kernelIttLi256ELi8ELi128ELNS_18Fp8KVCacheDataTypeE0ELb1EEEvPT_PKS2_PKT0_S8_ifPKiSA_iPKfiiiSC_SC_iiiii --------------------------
	.section	.nv.constant0._ZN4vllm25paged_attention_v1_kernelIttLi256ELi8ELi128ELNS_18Fp8KVCacheDataTypeE0ELb1EEEvPT_PKS2_PKT0_S8_ifPKiSA_iPKfiiiSC_SC_iiiii,"a",@progbits
	.sectionflags	@""
	.align	4
.nv.constant0._ZN4vllm25paged_attention_v1_kernelIttLi256ELi8ELi128ELNS_18Fp8KVCacheDataTypeE0ELb1EEEvPT_PKS2_PKT0_S8_ifPKiSA_iPKfiiiSC_SC_iiiii:
	.zero		652


//--------------------- .nv.constant0._ZN4vllm25paged_attention_v1_kernelIttLi192ELi8ELi128ELNS_18Fp8KVCacheDataTypeE0ELb1EEEvPT_PKS2_PKT0_S8_ifPKiSA_iPKfiiiSC_SC_iiiii --------------------------
	.section	.nv.constant0._ZN4vllm25paged_attention_v1_kernelIttLi192ELi8ELi128ELNS_18Fp8KVCacheDataTypeE0ELb1EEEvPT_PKS2_PKT0_S8_ifPKiSA_iPKfiiiSC_SC_iiiii,"a",@progbits
	.sectionflags	@""
	.align	4
.nv.constant0._ZN4vllm25paged_attention_v1_kernelIttLi192ELi8ELi128ELNS_18Fp8KVCacheDataTypeE0ELb1EEEvPT_PKS2_PKT0_S8_ifPKiSA_iPKfiiiSC_SC_iiiii:
	.zero		652


//--------------------- .nv.constant0._ZN4vllm25paged_attention_v1_kernelIttLi128ELi8ELi128ELNS_18Fp8KVCacheDataTypeE0ELb1EEEvPT_PKS2_PKT0_S8_ifPKiSA_iPKfiiiSC_SC_iiiii --------------------------
	.section	.nv.constant0._ZN4vllm25paged_attention_v1_kernelIttLi128ELi8ELi128ELNS_18Fp8KVCacheDataTypeE0ELb1EEEvPT_PKS2_PKT0_S8_ifPKiSA_iPKfiiiSC_SC_iiiii,"a",@progbits
	.sectionflags	@""
	.align	4
.nv.constant0._ZN4vllm25paged_attention_v1_kernelIttLi128ELi8ELi128ELNS_18Fp8KVCacheDataTypeE0ELb1EEEvPT_PKS2_PKT0_S8_ifPKiSA_iPKfiiiSC_SC_iiiii:
	.zero		652


//--------------------- .nv.constant0._ZN4vllm25paged_attention_v1_kernelIttLi120ELi8ELi128ELNS_18Fp8KVCacheDataTypeE0ELb1EEEvPT_PKS2_PKT0_S8_ifPKiSA_iPKfiiiSC_SC_iiiii --------------------------
	.section	.nv.constant0._ZN4vllm25paged_attention_v1_kernelIttLi120ELi8ELi128ELNS_18Fp8KVCacheDataTypeE0ELb1EEEvPT_PKS2_PKT0_S8_ifPKiSA_iPKfiiiSC_SC_iiiii,"a",@progbits
	.sectionflags	@""
	.align	4
.nv.constant0._ZN4vllm25paged_attention_v1_kernelIttLi120ELi8ELi128ELNS_18Fp8KVCacheDataTypeE0ELb1EEEvPT_PKS2_PKT0_S8_ifPKiSA_iPKfiiiSC_SC_iiiii:
	.zero		652


//--------------------- .nv.constant0._ZN4vllm25paged_attention_v1_kernelIttLi112ELi8ELi128ELNS_18Fp8KVCacheDataTypeE0ELb1EEEvPT_PKS2_PKT0_S8_ifPKiSA_iPKfiiiSC_SC_iiiii --------------------------
	.section	.nv.constant0._ZN4vllm25paged_attention_v1_kernelIttLi112ELi8ELi128ELNS_18Fp8KVCacheDataTypeE0ELb1EEEvPT_PKS2_PKT0_S8_ifPKiSA_iPKfiiiSC_SC_iiiii,"a",@progbits
	.sectionflags	@""
	.align	4
.nv.constant0._ZN4vllm25paged_attention_v1_kernelIttLi112ELi8ELi128ELNS_18Fp8KVCacheDataTypeE0ELb1EEEvPT_PKS2_PKT0_S8_ifPKiSA_iPKfiiiSC_SC_iiiii:
	.zero		652


//--------------------- .nv.constant0._ZN4vllm25paged_attention_v1_kernelIttLi96ELi8ELi128ELNS_18Fp8KVCacheDataTypeE0ELb1EEEvPT_PKS2_PKT0_S8_ifPKiSA_iPKfiiiSC_SC_iiiii --------------------------
	.section	.nv.constant0._ZN4vllm25paged_attention_v1_kernelIttLi96ELi8ELi128ELNS_18Fp8KVCacheDataTypeE0ELb1EEEvPT_PKS2_PKT0_S8_ifPKiSA_iPKfiiiSC_SC_iiiii,"a",@progbits
	.sectionflags	@""
	.align	4
.nv.constant0._ZN4vllm25paged_attention_v1_kernelIttLi96ELi8ELi128ELNS_18Fp8KVCacheDataTypeE0ELb1EEEvPT_PKS2_PKT0_S8_ifPKiSA_iPKfiiiSC_SC_iiiii:
	.zero		652


//--------------------- .nv.constant0._ZN4vllm25paged_attention_v1_kernelIttLi80ELi8ELi128ELNS_18Fp8KVCacheDataTypeE0ELb1EEEvPT_PKS2_PKT0_S8_ifPKiSA_iPKfiiiSC_SC_iiiii --------------------------
	.section	.nv.constant0._ZN4vllm25paged_attention_v1_kernelIttLi80ELi8ELi128ELNS_18Fp8KVCacheDataTypeE0ELb1EEEvPT_PKS2_PKT0_S8_ifPKiSA_iPKfiiiSC_SC_iiiii,"a",@progbits
	.sectionflags	@""
	.align	4
.nv.constant0._ZN4vllm25paged_attention_v1_kernelIttLi80ELi8ELi128ELNS_18Fp8KVCacheDataTypeE0ELb1EEEvPT_PKS2_PKT0_S8_ifPKiSA_iPKfiiiSC_SC_iiiii:
	.zero		652


//--------------------- .nv.constant0._ZN4vllm25paged_attention_v1_kernelIttLi64ELi8ELi128ELNS_18Fp8KVCacheDataTypeE0ELb1EEEvPT_PKS2_PKT0_S8_ifPKiSA_iPKfiiiSC_SC_iiiii --------------------------
	.section	.nv.constant0._ZN4vllm25paged_attention_v1_kernelIttLi64ELi8ELi128ELNS_18Fp8KVCacheDataTypeE0ELb1EEEvPT_PKS2_PKT0_S8_ifPKiSA_iPKfiiiSC_SC_iiiii,"a",@progbits
	.sectionflags	@""
	.align	4
.nv.constant0._ZN4vllm25paged_attention_v1_kernelIttLi64ELi8ELi128ELNS_18Fp8KVCacheDataTypeE0ELb1EEEvPT_PKS2_PKT0_S8_ifPKiSA_iPKfiiiSC_SC_iiiii:
	.zero		652


//--------------------- .nv.constant0._ZN4vllm25paged_attention_v1_kernelIttLi32ELi8ELi128ELNS_18Fp8KVCacheDataTypeE0ELb1EEEvPT_PKS2_PKT0_S8_ifPKiSA_iPKfiiiSC_SC_iiiii --------------------------
	.section	.nv.constant0._ZN4vllm25paged_attention_v1_kernelIttLi32ELi8ELi128ELNS_18Fp8KVCacheDataTypeE0ELb1EEEvPT_PKS2_PKT0_S8_ifPKiSA_iPKfiiiSC_SC_iiiii,"a",@progbits
	.sectionflags	@""
	.align	4
.nv.constant0._ZN4vllm25paged_attention_v1_kernelIttLi32ELi8ELi128ELNS_18Fp8KVCacheDataTypeE0ELb1EEEvPT_PKS2_PKT0_S8_ifPKiSA_iPKfiiiSC_SC_iiiii:
	.zero		652


//--------------------- .nv.constant0._ZN4vllm25paged_attention_v1_kernelIffLi256ELi32ELi128ELNS_18Fp8KVCacheDataTypeE0ELb0EEEvPT_PKS2_PKT0_S8_ifPKiSA_iPKfiiiSC_SC_iiiii --------------------------
	.section	.nv.constant0._ZN4vllm25paged_attention_v1_kernelIffLi256ELi32ELi128ELNS_18Fp8KVCacheDataTypeE0ELb0EEEvPT_PKS2_PKT0_S8_ifPKiSA_iPKfiiiSC_SC_iiiii,"a",@progbits
	.sectionflags	@""
	.align	4
.nv.constant0._ZN4vllm25paged_attention_v1_kernelIffLi256ELi32ELi128ELNS_18Fp8KVCacheDataTypeE0ELb0EEEvPT_PKS2_PKT0_S8_ifPKiSA_iPKfiiiSC_SC_iiiii:
	.zero		652


//--------------------- .nv.constant0._ZN4vllm25paged_attention_v1_kernelIffLi192ELi32ELi128ELNS_18Fp8KVCacheDataTypeE0ELb0EEEvPT_PKS2_PKT0_S8_ifPKiSA_iPKfiiiSC_SC_iiiii --------------------------
	.section	.nv.constant0._ZN4vllm25paged_attention_v1_kernelIffLi192ELi32ELi128ELNS_18Fp8KVCacheDataTypeE0ELb0EEEvPT_PKS2_PKT0_S8_ifPKiSA_iPKfiiiSC_SC_iiiii,"a",@progbits
	.sectionflags	@""
	.align	4
.nv.constant0._ZN4vllm25paged_attention_v1_kernelIffLi192ELi32ELi128ELNS_18Fp8KVCacheDataTypeE0ELb0EEEvPT_PKS2_PKT0_S8_ifPKiSA_iPKfiiiSC_SC_iiiii:
	.zero		652


//--------------------- .nv.constant0._ZN4vllm25paged_attention_v1_kernelIffLi128ELi32ELi128ELNS_18Fp8KVCacheDataTypeE0ELb0EEEvPT_PKS2_PKT0_S8_ifPKiSA_iPKfiiiSC_SC_iiiii --------------------------
	.section	.nv.constant0._ZN4vllm25paged_attention_v1_kernelIffLi128ELi32ELi128ELNS_18Fp8KVCacheDataTypeE0ELb0EEEvPT_PKS2_PKT0_S8_ifPKiSA_iPKfiiiSC_SC_iiiii,"a",@progbits
	.sectionflags	@""
	.align	4
.nv.constant0._ZN4vllm25paged_attention_v1_kernelIffLi128ELi32ELi128ELNS_18Fp8KVCacheDataTypeE0ELb0EEEvPT_PKS2_PKT0_S8_ifPKiSA_iPKfiiiSC_SC_iiiii:
	.zero		652


//--------------------- .nv.constant0._ZN4vllm25paged_attention_v1_kernelIffLi120ELi32ELi128ELNS_18Fp8KVCacheDataTypeE0ELb0EEEvPT_PKS2_PKT0_S8_ifPKiSA_iPKfiiiSC_SC_iiiii --------------------------
	.section	.nv.constant0._ZN4vllm25paged_attention_v1_kernelIffLi120ELi32ELi128ELNS_18Fp8KVCacheDataTypeE0ELb0EEEvPT_PKS2_PKT0_S8_ifPKiSA_iPKfiiiSC_SC_iiiii,"a",@progbits
	.sectionflags	@""
	.align	4
.nv.constant0._ZN4vllm25paged_attention_v1_kernelIffLi120ELi32ELi128ELNS_18Fp8KVCacheDataTypeE0ELb0EEEvPT_PKS2_PKT0_S8_ifPKiSA_iPKfiiiSC_SC_iiiii:
	.zero		652


//--------------------- .nv.constant0._ZN4vllm25paged_attention_v1_kernelIffLi112ELi32ELi128ELNS_18Fp8KVCacheDataTypeE0ELb0EEEvPT_PKS2_PKT0_S8_ifPKiSA_iPKfiiiSC_SC_iiiii --------------------------
	.section	.nv.constant0._ZN4vllm25paged_attention_v1_kernelIffLi112ELi32ELi128ELNS_18Fp8KVCacheDataTypeE0ELb0EEEvPT_PKS2_PKT0_S8_ifPKiSA_iPKfiiiSC_SC_iiiii,"a",@progbits
	.sectionflags	@""
	.align	4
.nv.constant0._ZN4vllm25paged_attention_v1_kernelIffLi112ELi32ELi128ELNS_18Fp8KVCacheDataTypeE0ELb0EEEvPT_PKS2_PKT0_S8_ifPKiSA_iPKfiiiSC_SC_iiiii:
	.zero		652


//--------------------- .nv.constant0._ZN4vllm25paged_attention_v1_kernelIffLi96ELi32ELi128ELNS_18Fp8KVCacheDataTypeE0ELb0EEEvPT_PKS2_PKT0_S8_ifPKiSA_iPKfiiiSC_SC_iiiii --------------------------
	.section	.nv.constant0._ZN4vllm25paged_attention_v1_kernelIffLi96ELi32ELi128ELNS_18Fp8KVCacheDataTypeE0ELb0EEEvPT_PKS2_PKT0_S8_ifPKiSA_iPKfiiiSC_SC_iiiii,"a",@progbits
	.sectionflags	@""
	.align	4
.nv.constant0._ZN4vllm25paged_attention_v1_kernelIffLi96ELi32ELi128ELNS_18Fp8KVCacheDataTypeE0ELb0EEEvPT_PKS2_PKT0_S8_ifPKiSA_iPKfiiiSC_SC_iiiii:
	.zero		652


//--------------------- .nv.constant0._ZN4vllm25paged_attention_v1_kernelIffLi80ELi32ELi128ELNS_18Fp8KVCacheDataTypeE0ELb0EEEvPT_PKS2_PKT0_S8_ifPKiSA_iPKfiiiSC_SC_iiiii --------------------------
	.section	.nv.constant0._ZN4vllm25paged_attention_v1_kernelIffLi80ELi32ELi128ELNS_18Fp8KVCacheDataTypeE0ELb0EEEvPT_PKS2_PKT0_S8_ifPKiSA_iPKfiiiSC_SC_iiiii,"a",@progbits
	.sectionflags	@""
	.align	4
.nv.constant0._ZN4vllm25paged_attention_v1_kernelIffLi80ELi32ELi128ELNS_18Fp8KVCacheDataTypeE0ELb0EEEvPT_PKS2_PKT0_S8_ifPKiSA_iPKfiiiSC_SC_iiiii:
	.zero		652


//--------------------- .nv.constant0._ZN4vllm25paged_attention_v1_kernelIffLi64ELi32ELi128ELNS_18Fp8KVCacheDataTypeE0ELb0EEEvPT_PKS2_PKT0_S8_ifPKiSA_iPKfiiiSC_SC_iiiii --------------------------
	.section	.nv.constant0._ZN4vllm25paged_attention_v1_kernelIffLi64ELi32ELi128ELNS_18Fp8KVCacheDataTypeE0ELb0EEEvPT_PKS2_PKT0_S8_ifPKiSA_iPKfiiiSC_SC_iiiii,"a",@progbits
	.sectionflags	@""
	.align	4
.nv.constant0._ZN4vllm25paged_attention_v1_kernelIffLi64ELi32ELi128ELNS_18Fp8KVCacheDataTypeE0ELb0EEEvPT_PKS2_PKT0_S8_ifPKiSA_iPKfiiiSC_SC_iiiii:
	.zero		652


//--------------------- .nv.constant0._ZN4vllm25paged_attention_v1_kernelIffLi32ELi32ELi128ELNS_18Fp8KVCacheDataTypeE0ELb0EEEvPT_PKS2_PKT0_S8_ifPKiSA_iPKfiiiSC_SC_iiiii --------------------------
	.section	.nv.constant0._ZN4vllm25paged_attention_v1_kernelIffLi32ELi32ELi128ELNS_18Fp8KVCacheDataTypeE0ELb0EEEvPT_PKS2_PKT0_S8_ifPKiSA_iPKfiiiSC_SC_iiiii,"a",@progbits
	.sectionflags	@""
	.align	4
.nv.constant0._ZN4vllm25paged_attention_v1_kernelIffLi32ELi32ELi128ELNS_18Fp8KVCacheDataTypeE0ELb0EEEvPT_PKS2_PKT0_S8_ifPKiSA_iPKfiiiSC_SC_iiiii:
	.zero		652


//--------------------- .nv.constant0._ZN4vllm25paged_attention_v1_kernelIffLi256ELi32ELi128ELNS_18Fp8KVCacheDataTypeE0ELb1EEEvPT_PKS2_PKT0_S8_ifPKiSA_iPKfiiiSC_SC_iiiii --------------------------
	.section	.nv.constant0._ZN4vllm25paged_attention_v1_kernelIffLi256ELi32ELi128ELNS_18Fp8KVCacheDataTypeE0ELb1EEEvPT_PKS2_PKT0_S8_ifPKiSA_iPKfiiiSC_SC_iiiii,"a",@progbits
	.sectionflags	@""
	.align	4
.nv.constant0._ZN4vllm25paged_attention_v1_kernelIffLi256ELi32ELi128ELNS_18Fp8KVCacheDataTypeE0ELb1EEEvPT_PKS2_PKT0_S8_ifPKiSA_iPKfiiiSC_SC_iiiii:
	.zero		652


//--------------------- .nv.constant0._ZN4vllm25paged_attention_v1_kernelIffLi192ELi32ELi128ELNS_18Fp8KVCacheDataTypeE0ELb1EEEvPT_PKS2_PKT0_S8_ifPKiSA_iPKfiiiSC_SC_iiiii --------------------------
	.section	.nv.constant0._ZN4vllm25paged_attention_v1_kernelIffLi192ELi32ELi128ELNS_18Fp8KVCacheDataTypeE0ELb1EEEvPT_PKS2_PKT0_S8_ifPKiSA_iPKfiiiSC_SC_iiiii,"a",@progbits
	.sectionflags	@""
	.align	4
.nv.constant0._ZN4vllm25paged_attention_v1_kernelIffLi192ELi32ELi128ELNS_18Fp8KVCacheDataTypeE0ELb1EEEvPT_PKS2_PKT0_S8_ifPKiSA_iPKfiiiSC_SC_iiiii:
	.zero		652


//--------------------- .nv.constant0._ZN4vllm25paged_attention_v1_kernelIffLi128ELi32ELi128ELNS_18Fp8KVCacheDataTypeE0ELb1EEEvPT_PKS2_PKT0_S8_ifPKiSA_iPKfiiiSC_SC_iiiii --------------------------
	.section	.nv.constant0._ZN4vllm25paged_attention_v1_kernelIffLi128ELi32ELi128ELNS_18Fp8KVCacheDataTypeE0ELb1EEEvPT_PKS2_PKT0_S8_ifPKiSA_iPKfiiiSC_SC_iiiii,"a",@progbits
	.sectionflags	@""
	.align	4
.nv.constant0._ZN4vllm25paged_attention_v1_kernelIffLi128ELi32ELi128ELNS_18Fp8KVCacheDataTypeE0ELb1EEEvPT_PKS2_PKT0_S8_ifPKiSA_iPKfiiiSC_SC_iiiii:
	.zero		652


//--------------------- .nv.constant0._ZN4vllm25paged_attention_v1_kernelIffLi120ELi32ELi128ELNS_18Fp8KVCacheDataTypeE0ELb1EEEvPT_PKS2_PKT0_S8_ifPKiSA_iPKfiiiSC_SC_iiiii --------------------------
	.section	.nv.constant0._ZN4vllm25paged_attention_v1_kernelIffLi120ELi32ELi128ELNS_18Fp8KVCacheDataTypeE0ELb1EEEvPT_PKS2_PKT0_S8_ifPKiSA_iPKfiiiSC_SC_iiiii,"a",@progbits
	.sectionflags	@""
	.align	4
.nv.constant0._ZN4vllm25paged_attention_v1_kernelIffLi120ELi32ELi128ELNS_18Fp8KVCacheDataTypeE0ELb1EEEvPT_PKS2_PKT0_S8_ifPKiSA_iPKfiiiSC_SC_iiiii:
	.zero		652


//--------------------- .nv.constant0._ZN4vllm25paged_attention_v1_kernelIffLi112ELi32ELi128ELNS_18Fp8KVCacheDataTypeE0ELb1EEEvPT_PKS2_PKT0_S8_ifPKiSA_iPKfiiiSC_SC_iiiii --------------------------
	.section	.nv.constant0._ZN4vllm25paged_attention_v1_kernelIffLi112ELi32ELi128ELNS_18Fp8KVCacheDataTypeE0ELb1EEEvPT_PKS2_PKT0_S8_ifPKiSA_iPKfiiiSC_SC_iiiii,"a",@progbits
	.sectionflags	@""
	.align	4
.nv.constant0._ZN4vllm25paged_attention_v1_kernelIffLi112ELi32ELi128ELNS_18Fp8KVCacheDataTypeE0ELb1EEEvPT_PKS2_PKT0_S8_ifPKiSA_iPKfiiiSC_SC_iiiii:
	.zero		652


//--------------------- .nv.constant0._ZN4vllm25paged_attention_v1_kernelIffLi96ELi32ELi128ELNS_18Fp8KVCacheDataTypeE0ELb1EEEvPT_PKS2_PKT0_S8_ifPKiSA_iPKfiiiSC_SC_iiiii --------------------------
	.section	.nv.constant0._ZN4vllm25paged_attention_v1_kernelIffLi96ELi32ELi128ELNS_18Fp8KVCacheDataTypeE0ELb1EEEvPT_PKS2_PKT0_S8_ifPKiSA_iPKfiiiSC_SC_iiiii,"a",@progbits
	.sectionflags	@""
	.align	4
.nv.constant0._ZN4vllm25paged_attention_v1_kernelIffLi96ELi32ELi128ELNS_18Fp8KVCacheDataTypeE0ELb1EEEvPT_PKS2_PKT0_S8_ifPKiSA_iPKfiiiSC_SC_iiiii:
	.zero		652


//--------------------- .nv.constant0._ZN4vllm25paged_attention_v1_kernelIffLi80ELi32ELi128ELNS_18Fp8KVCacheDataTypeE0ELb1EEEvPT_PKS2_PKT0_S8_ifPKiSA_iPKfiiiSC_SC_iiiii --------------------------
	.section	.nv.constant0._ZN4vllm25paged_attention_v1_kernelIffLi80ELi32ELi128ELNS_18Fp8KVCacheDataTypeE0ELb1EEEvPT_PKS2_PKT0_S8_ifPKiSA_iPKfiiiSC_SC_iiiii,"a",@progbits
	.sectionflags	@""
	.align	4
.nv.constant0._ZN4vllm25paged_attention_v1_kernelIffLi80ELi32ELi128ELNS_18Fp8KVCacheDataTypeE0ELb1EEEvPT_PKS2_PKT0_S8_ifPKiSA_iPKfiiiSC_SC_iiiii:
	.zero		652


//--------------------- .nv.constant0._ZN4vllm25paged_attention_v1_kernelIffLi64ELi32ELi128ELNS_18Fp8KVCacheDataTypeE0ELb1EEEvPT_PKS2_PKT0_S8_ifPKiSA_iPKfiiiSC_SC_iiiii --------------------------
	.section	.nv.constant0._ZN4vllm25paged_attention_v1_kernelIffLi64ELi32ELi128ELNS_18Fp8KVCacheDataTypeE0ELb1EEEvPT_PKS2_PKT0_S8_ifPKiSA_iPKfiiiSC_SC_iiiii,"a",@progbits
	.sectionflags	@""
	.align	4
.nv.constant0._ZN4vllm25paged_attention_v1_kernelIffLi64ELi32ELi128ELNS_18Fp8KVCacheDataTypeE0ELb1EEEvPT_PKS2_PKT0_S8_ifPKiSA_iPKfiiiSC_SC_iiiii:
	.zero		652


//--------------------- .nv.constant0._ZN4vllm25paged_attention_v1_kernelIffLi32ELi32ELi128ELNS_18Fp8KVCacheDataTypeE0ELb1EEEvPT_PKS2_PKT0_S8_ifPKiSA_iPKfiiiSC_SC_iiiii --------------------------
	.section	.nv.constant0._ZN4vllm25paged_attention_v1_kernelIffLi32ELi32ELi128ELNS_18Fp8KVCacheDataTypeE0ELb1EEEvPT_PKS2_PKT0_S8_ifPKiSA_iPKfiiiSC_SC_iiiii,"a",@progbits
	.sectionflags	@""
	.align	4
.nv.constant0._ZN4vllm25paged_attention_v1_kernelIffLi32ELi32ELi128ELNS_18Fp8KVCacheDataTypeE0ELb1EEEvPT_PKS2_PKT0_S8_ifPKiSA_iPKfiiiSC_SC_iiiii:
	.zero		652


//--------------------- .nv.constant0._ZN4vllm25paged_attention_v1_kernelIffLi256ELi16ELi128ELNS_18Fp8KVCacheDataTypeE0ELb0EEEvPT_PKS2_PKT0_S8_ifPKiSA_iPKfiiiSC_SC_iiiii --------------------------
	.section	.nv.constant0._ZN4vllm25paged_attention_v1_kernelIffLi256ELi16ELi128ELNS_18Fp8KVCacheDataTypeE0ELb0EEEvPT_PKS2_PKT0_S8_ifPKiSA_iPKfiiiSC_SC_iiiii,"a",@progbits
	.sectionflags	@""
	.align	4
.nv.constant0._ZN4vllm25paged_attention_v1_kernelIffLi256ELi16ELi128ELNS_18Fp8KVCacheDataTypeE0ELb0EEEvPT_PKS2_PKT0_S8_ifPKiSA_iPKfiiiSC_SC_iiiii:
	.zero		652


//--------------------- .nv.constant0._ZN4vllm25paged_attention_v1_kernelIffLi192ELi16ELi128ELNS_18Fp8KVCacheDataTypeE0ELb0EEEvPT_PKS2_PKT0_S8_ifPKiSA_iPKfiiiSC_SC_iiiii --------------------------
	.section	.nv.constant0._ZN4vllm25paged_attention_v1_kernelIffLi192ELi16ELi128ELNS_18Fp8KVCacheDataTypeE0ELb0EEEvPT_PKS2_PKT0_S8_ifPKiSA_iPKfiiiSC_SC_iiiii,"a",@progbits
	.sectionflags	@""
	.align	4
.nv.constant0._ZN4vllm25paged_attention_v1_kernelIffLi192ELi16ELi128ELNS_18Fp8KVCacheDataTypeE0ELb0EEEvPT_PKS2_PKT0_S8_ifPKiSA_iPKfiiiSC_SC_iiiii:
	.zero		652


//--------------------- .nv.constant0._ZN4vllm25paged_attention_v1_kernelIffLi128ELi16ELi128ELNS_18Fp8KVCacheDataTypeE0ELb0EEEvPT_PKS2_PKT0_S8_ifPKiSA_iPKfiiiSC_SC_iiiii --------------------------
	.section	.nv.constant0._ZN4vllm25paged_attention_v1_kernelIffLi128ELi16ELi128ELNS_18Fp8KVCacheDataTypeE0ELb0EEEvPT_PKS2_PKT0_S8_ifPKiSA_iPKfiiiSC_SC_iiiii,"a",@progbits
	.sectionflags	@""
	.align	4
.nv.constant0._ZN4vllm25paged_attention_v1_kernelIffLi128ELi16ELi128ELNS_18Fp8KVCacheDataTypeE0ELb0EEEvPT_PKS2_PKT0_S8_ifPKiSA_iPKfiiiSC_SC_iiiii:
	.zero		652


//--------------------- .nv.constant0._ZN4vllm25paged_attention_v1_kernelIffLi120ELi16ELi128ELNS_18Fp8KVCacheDataTypeE0ELb0EEEvPT_PKS2_PKT0_S8_ifPKiSA_iPKfiiiSC_SC_iiiii --------------------------
	.section	.nv.constant0._ZN4vllm25paged_attention_v1_kernelIffLi120ELi16ELi128ELNS_18Fp8KVCacheDataTypeE0ELb0EEEvPT_PKS2_PKT0_S8_ifPKiSA_iPKfiiiSC_SC_iiiii,"a",@progbits
	.sectionflags	@""
	.align	4
.nv.constant0._ZN4vllm25paged_attention_v1_kernelIffLi120ELi16ELi128ELNS_18Fp8KVCacheDataTypeE0ELb0EEEvPT_PKS2_PKT0_S8_ifPKiSA_iPKfiiiSC_SC_iiiii:
	.zero		652


//--------------------- .nv.constant0._ZN4vllm25paged_attention_v1_kernelIffLi112ELi16ELi128ELNS_18Fp8KVCacheDataTypeE0ELb0EEEvPT_PKS2_PKT0_S8_ifPKiSA_iPKfiiiSC_SC_iiiii --------------------------
	.section	.nv.constant0._ZN4vllm25paged_attention_v1_kernelIffLi112ELi16ELi128ELNS_18Fp8KVCacheDataTypeE0ELb0EEEvPT_PKS2_PKT0_S8_ifPKiSA_iPKfiiiSC_SC_iiiii,"a",@progbits
	.sectionflags	@""
	.align	4
.nv.constant0._ZN4vllm25paged_attention_v1_kernelIffLi112ELi16ELi128ELNS_18Fp8KVCacheDataTypeE0ELb0EEEvPT_PKS2_PKT0_S8_ifPKiSA_iPKfiiiSC_SC_iiiii:
	.zero		652


//--------------------- .nv.constant0._ZN4vllm25paged_attention_v1_kernelIffLi96ELi16ELi128ELNS_18Fp8KVCacheDataTypeE0ELb0EEEvPT_PKS2_PKT0_S8_ifPKiSA_iPKfiiiSC_SC_iiiii --------------------------
	.section	.nv.constant0._ZN4vllm25paged_attention_v1_kernelIffLi96ELi16ELi128ELNS_18Fp8KVCacheDataTypeE0ELb0EEEvPT_PKS2_PKT0_S8_ifPKiSA_iPKfiiiSC_SC_iiiii,"a",@progbits
	.sectionflags	@""
	.align	4
.nv.constant0._ZN4vllm25paged_attention_v1_kernelIffLi96ELi16ELi128ELNS_18Fp8KVCacheDataTypeE0ELb0EEEvPT_PKS2_PKT0_S8_ifPKiSA_iPKfiiiSC_SC_iiiii:
	.zero		652


//--------------------- .nv.constant0._ZN4vllm25paged_attention_v1_kernelIffLi80ELi16ELi128ELNS_18Fp8KVCacheDataTypeE0ELb0EEEvPT_PKS2_PKT0_S8_ifPKiSA_iPKfiiiSC_SC_iiiii --------------------------
	.section	.nv.constant0._ZN4vllm25paged_attention_v1_kernelIffLi80ELi16ELi128ELNS_18Fp8KVCacheDataTypeE0ELb0EEEvPT_PKS2_PKT0_S8_ifPKiSA_iPKfiiiSC_SC_iiiii,"a",@progbits
	.sectionflags	@""
	.align	4
.nv.constant0._ZN4vllm25paged_attention_v1_kernelIffLi80ELi16ELi128ELNS_18Fp8KVCacheDataTypeE0ELb0EEEvPT_PKS2_PKT0_S8_ifPKiSA_iPKfiiiSC_SC_iiiii:
	.zero		652


//--------------------- .nv.constant0._ZN4vllm25paged_attention_v1_kernelIffLi64ELi16ELi128ELNS_18Fp8KVCacheDataTypeE0ELb0EEEvPT_PKS2_PKT0_S8_ifPKiSA_iPKfiiiSC_SC_iiiii --------------------------
	.section	.nv.constant0._ZN4vllm25paged_attention_v1_kernelIffLi64ELi16ELi128ELNS_18Fp8KVCacheDataTypeE0ELb0EEEvPT_PKS2_PKT0_S8_ifPKiSA_iPKfiiiSC_SC_iiiii,"a",@progbits
	.sectionflags	@""
	.align	4
.nv.constant0._ZN4vllm25paged_attention_v1_kernelIffLi64ELi16ELi128ELNS_18Fp8KVCacheDataTypeE0ELb0EEEvPT_PKS2_PKT0_S8_ifPKiSA_iPKfiiiSC_SC_iiiii:
	.zero		652


//--------------------- .nv.constant0._ZN4vllm25paged_attention_v1_kernelIffLi32ELi16ELi128ELNS_18Fp8KVCacheDataTypeE0ELb0EEEvPT_PKS2_PKT0_S8_ifPKiSA_iPKfiiiSC_SC_iiiii --------------------------
	.section	.nv.constant0._ZN4vllm25paged_attention_v1_kernelIffLi32ELi16ELi128ELNS_18Fp8KVCacheDataTypeE0ELb0EEEvPT_PKS2_PKT0_S8_ifPKiSA_iPKfiiiSC_SC_iiiii,"a",@progbits
	.sectionflags	@""
	.align	4
.nv.constant0._ZN4vllm25paged_attention_v1_kernelIffLi32ELi16ELi128ELNS_18Fp8KVCacheDataTypeE0ELb0EEEvPT_PKS2_PKT0_S8_ifPKiSA_iPKfiiiSC_SC_iiiii:
	.zero		652


//--------------------- .nv.constant0._ZN4vllm25paged_attention_v1_kernelIffLi256ELi16ELi128ELNS_18Fp8KVCacheDataTypeE0ELb1EEEvPT_PKS2_PKT0_S8_ifPKiSA_iPKfiiiSC_SC_iiiii --------------------------
	.section	.nv.constant0._ZN4vllm25paged_attention_v1_kernelIffLi256ELi16ELi128ELNS_18Fp8KVCacheDataTypeE0ELb1EEEvPT_PKS2_PKT0_S8_ifPKiSA_iPKfiiiSC_SC_iiiii,"a",@progbits
	.sectionflags	@""
	.align	4
.nv.constant0._ZN4vllm25paged_attention_v1_kernelIffLi256ELi16ELi128ELNS_18Fp8KVCacheDataTypeE0ELb1EEEvPT_PKS2_PKT0_S8_ifPKiSA_iPKfiiiSC_SC_iiiii:
	.zero		652


//--------------------- .nv.constant0._ZN4vllm25paged_attention_v1_kernelIffLi192ELi16ELi128ELNS_18Fp8KVCacheDataTypeE0ELb1EEEvPT_PKS2_PKT0_S8_ifPKiSA_iPKfiiiSC_SC_iiiii --------------------------
	.section	.nv.constant0._ZN4vllm25paged_attention_v1_kernelIffLi192ELi16ELi128ELNS_18Fp8KVCacheDataTypeE0ELb1EEEvPT_PKS2_PKT0_S8_ifPKiSA_iPKfiiiSC_SC_iiiii,"a",@progbits
	.sectionflags	@""
	.align	4
.nv.constant0._ZN4vllm25paged_attention_v1_kernelIffLi192ELi16ELi128ELNS_18Fp8KVCacheDataTypeE0ELb1EEEvPT_PKS2_PKT0_S8_ifPKiSA_iPKfiiiSC_SC_iiiii:
	.zero		652


//--------------------- .nv.constant0._ZN4vllm25paged_attention_v1_kernelIffLi128ELi16ELi128ELNS_18Fp8KVCacheDataTypeE0ELb1EEEvPT_PKS2_PKT0_S8_ifPKiSA_iPKfiiiSC_SC_iiiii --------------------------
	.section	.nv.constant0._ZN4vllm25paged_attention_v1_kernelIffLi128ELi16ELi128ELNS_18Fp8KVCacheDataTypeE0ELb1EEEvPT_PKS2_PKT0_S8_ifPKiSA_iPKfiiiSC_SC_iiiii,"a",@progbits
	.sectionflags	@""
	.align	4
.nv.constant0._ZN4vllm25paged_attention_v1_kernelIffLi128ELi16ELi128ELNS_18Fp8KVCacheDataTypeE0ELb1EEEvPT_PKS2_PKT0_S8_ifPKiSA_iPKfiiiSC_SC_iiiii:
	.zero		652


//--------------------- .nv.constant0._ZN4vllm25paged_attention_v1_kernelIffLi120ELi16ELi128ELNS_18Fp8KVCacheDataTypeE0ELb1EEEvPT_PKS2_PKT0_S8_ifPKiSA_iPKfiiiSC_SC_iiiii --------------------------
	.section	.nv.constant0._ZN4vllm25paged_attention_v1_kernelIffLi120ELi16ELi128ELNS_18Fp8KVCacheDataTypeE0ELb1EEEvPT_PKS2_PKT0_S8_ifPKiSA_iPKfiiiSC_SC_iiiii,"a",@progbits
	.sectionflags	@""
	.align	4
.nv.constant0._ZN4vllm25paged_attention_v1_kernelIffLi120ELi16ELi128ELNS_18Fp8KVCacheDataTypeE0ELb1EEEvPT_PKS2_PKT0_S8_ifPKiSA_iPKfiiiSC_SC_iiiii:
	.zero		652


//--------------------- .nv.constant0._ZN4vllm25paged_attention_v1_kernelIffLi112ELi16ELi128ELNS_18Fp8KVCacheDataTypeE0ELb1EEEvPT_PKS2_PKT0_S8_ifPKiSA_iPKfiiiSC_SC_iiiii --------------------------
	.section	.nv.constant0._ZN4vllm25paged_attention_v1_kernelIffLi112ELi16ELi128ELNS_18Fp8KVCacheDataTypeE0ELb1EEEvPT_PKS2_PKT0_S8_ifPKiSA_iPKfiiiSC_SC_iiiii,"a",@progbits
	.sectionflags	@""
	.align	4
.nv.constant0._ZN4vllm25paged_attention_v1_kernelIffLi112ELi16ELi128ELNS_18Fp8KVCacheDataTypeE0ELb1EEEvPT_PKS2_PKT0_S8_ifPKiSA_iPKfiiiSC_SC_iiiii:
	.zero		652


//--------------------- .nv.constant0._ZN4vllm25paged_attention_v1_kernelIffLi96ELi16ELi128ELNS_18Fp8KVCacheDataTypeE0ELb1EEEvPT_PKS2_PKT0_S8_ifPKiSA_iPKfiiiSC_SC_iiiii --------------------------
	.section	.nv.constant0._ZN4vllm25paged_attention_v1_kernelIffLi96ELi16ELi128ELNS_18Fp8KVCacheDataTypeE0ELb1EEEvPT_PKS2_PKT0_S8_ifPKiSA_iPKfiiiSC_SC_iiiii,"a",@progbits
	.sectionflags	@""
	.align	4
.nv.constant0._ZN4vllm25paged_attention_v1_kernelIffLi96ELi16ELi128ELNS_18Fp8KVCacheDataTypeE0ELb1EEEvPT_PKS2_PKT0_S8_ifPKiSA_iPKfiiiSC_SC_iiiii:
	.zero		652


//--------------------- .nv.constant0._ZN4vllm25paged_attention_v1_kernelIffLi80ELi16ELi128ELNS_18Fp8KVCacheDataTypeE0ELb1EEEvPT_PKS2_PKT0_S8_ifPKiSA_iPKfiiiSC_SC_iiiii --------------------------
	.section	.nv.constant0._ZN4vllm25paged_attention_v1_kernelIffLi80ELi16ELi128ELNS_18Fp8KVCacheDataTypeE0ELb1EEEvPT_PKS2_PKT0_S8_ifPKiSA_iPKfiiiSC_SC_iiiii,"a",@progbits
	.sectionflags	@""
	.align	4
.nv.constant0._ZN4vllm25paged_attention_v1_kernelIffLi80ELi16ELi128ELNS_18Fp8KVCacheDataTypeE0ELb1EEEvPT_PKS2_PKT0_S8_ifPKiSA_iPKfiiiSC_SC_iiiii:
	.zero		652


//--------------------- .nv.constant0._ZN4vllm25paged_attention_v1_kernelIffLi64ELi16ELi128ELNS_18Fp8KVCacheDataTypeE0ELb1EEEvPT_PKS2_PKT0_S8_ifPKiSA_iPKfiiiSC_SC_iiiii --------------------------
	.section	.nv.constant0._ZN4vllm25paged_attention_v1_kernelIffLi64ELi16ELi128ELNS_18Fp8KVCacheDataTypeE0ELb1EEEvPT_PKS2_PKT0_S8_ifPKiSA_iPKfiiiSC_SC_iiiii,"a",@progbits
	.sectionflags	@""
	.align	4
.nv.constant0._ZN4vllm25paged_attention_v1_kernelIffLi64ELi16ELi128ELNS_18Fp8KVCacheDataTypeE0ELb1EEEvPT_PKS2_PKT0_S8_ifPKiSA_iPKfiiiSC_SC_iiiii:
	.zero		652


//--------------------- .nv.constant0._ZN4vllm25paged_attention_v1_kernelIffLi32ELi16ELi128ELNS_18Fp8KVCacheDataTypeE0ELb1EEEvPT_PKS2_PKT0_S8_ifPKiSA_iPKfiiiSC_SC_iiiii --------------------------
	.section	.nv.constant0._ZN4vllm25paged_attention_v1_kernelIffLi32ELi16ELi128ELNS_18Fp8KVCacheDataTypeE0ELb1EEEvPT_PKS2_PKT0_S8_ifPKiSA_iPKfiiiSC_SC_iiiii,"a",@progbits
	.sectionflags	@""
	.align	4
.nv.constant0._ZN4vllm25paged_attention_v1_kernelIffLi32ELi16ELi128ELNS_18Fp8KVCacheDataTypeE0ELb1EEEvPT_PKS2_PKT0_S8_ifPKiSA_iPKfiiiSC_SC_iiiii:
	.zero		652


//--------------------- .nv.constant0._ZN4vllm25paged_attention_v1_kernelIffLi256ELi8ELi128ELNS_18Fp8KVCacheDataTypeE0ELb0EEEvPT_PKS2_PKT0_S8_ifPKiSA_iPKfiiiSC_SC_iiiii --------------------------
	.section	.nv.constant0._ZN4vllm25paged_attention_v1_kernelIffLi256ELi8ELi128ELNS_18Fp8KVCacheDataTypeE0ELb0EEEvPT_PKS2_PKT0_S8_ifPKiSA_iPKfiiiSC_SC_iiiii,"a",@progbits
	.sectionflags	@""
	.align	4
.nv.constant0._ZN4vllm25paged_attention_v1_kernelIffLi256ELi8ELi128ELNS_18Fp8KVCacheDataTypeE0ELb0EEEvPT_PKS2_PKT0_S8_ifPKiSA_iPKfiiiSC_SC_iiiii:
	.zero		652


//--------------------- .nv.constant0._ZN4vllm25paged_attention_v1_kernelIffLi192ELi8ELi128ELNS_18Fp8KVCacheDataTypeE0ELb0EEEvPT_PKS2_PKT0_S8_ifPKiSA_iPKfiiiSC_SC_iiiii --------------------------
	.section	.nv.constant0._ZN4vllm25paged_attention_v1_kernelIffLi192ELi8ELi128ELNS_18Fp8KVCacheDataTypeE0ELb0EEEvPT_PKS2_PKT0_S8_ifPKiSA_iPKfiiiSC_SC_iiiii,"a",@progbits
	.sectionflags	@""
	.align	4
.nv.constant0._ZN4vllm25paged_attention_v1_kernelIffLi192ELi8ELi128ELNS_18Fp8KVCacheDataTypeE0ELb0EEEvPT_PKS2_PKT0_S8_ifPKiSA_iPKfiiiSC_SC_iiiii:
	.zero		652


//--------------------- .nv.constant0._ZN4vllm25paged_attention_v1_kernelIffLi128ELi8ELi128ELNS_18Fp8KVCacheDataTypeE0ELb0EEEvPT_PKS2_PKT0_S8_ifPKiSA_iPKfiiiSC_SC_iiiii --------------------------
	.section	.nv.constant0._ZN4vllm25paged_attention_v1_kernelIffLi128ELi8ELi128ELNS_18Fp8KVCacheDataTypeE0ELb0EEEvPT_PKS2_PKT0_S8_ifPKiSA_iPKfiiiSC_SC_iiiii,"a",@progbits
	.sectionflags	@""
	.align	4
.nv.constant0._ZN4vllm25paged_attention_v1_kernelIffLi128ELi8ELi128ELNS_18Fp8KVCacheDataTypeE0ELb0EEEvPT_PKS2_PKT0_S8_ifPKiSA_iPKfiiiSC_SC_iiiii:
	.zero		652


//--------------------- .nv.constant0._ZN4vllm25paged_attention_v1_kernelIffLi120ELi8ELi128ELNS_18Fp8KVCacheDataTypeE0ELb0EEEvPT_PKS2_PKT0_S8_ifPKiSA_iPKfiiiSC_SC_iiiii --------------------------
	.section	.nv.constant0._ZN4vllm25paged_attention_v1_kernelIffLi120ELi8ELi128ELNS_18Fp8KVCacheDataTypeE0ELb0EEEvPT_PKS2_PKT0_S8_ifPKiSA_iPKfiiiSC_SC_iiiii,"a",@progbits
	.sectionflags	@""
	.align	4
.nv.constant0._ZN4vllm25paged_attention_v1_kernelIffLi120ELi8ELi128ELNS_18Fp8KVCacheDataTypeE0ELb0EEEvPT_PKS2_PKT0_S8_ifPKiSA_iPKfiiiSC_SC_iiiii:
	.zero		652


//--------------------- .nv.constant0._ZN4vllm25paged_attention_v1_kernelIffLi112ELi8ELi128ELNS_18Fp8KVCacheDataTypeE0ELb0EEEvPT_PKS2_PKT0_S8_ifPKiSA_iPKfiiiSC_SC_iiiii --------------------------
	.section	.nv.constant0._ZN4vllm25paged_attention_v1_kernelIffLi112ELi8ELi128ELNS_18Fp8KVCacheDataTypeE0ELb0EEEvPT_PKS2_PKT0_S8_ifPKiSA_iPKfiiiSC_SC_iiiii,"a",@progbits
	.sectionflags	@""
	.align	4
.nv.constant0._ZN4vllm25paged_attention_v1_kernelIffLi112ELi8ELi128ELNS_18Fp8KVCacheDataTypeE0ELb0EEEvPT_PKS2_PKT0_S8_ifPKiSA_iPKfiiiSC_SC_iiiii:
	.zero		652


//--------------------- .nv.constant0._ZN4vllm25paged_attention_v1_kernelIffLi96ELi8ELi128ELNS_18Fp8KVCacheDataTypeE0ELb0EEEvPT_PKS2_PKT0_S8_ifPKiSA_iPKfiiiSC_SC_iiiii --------------------------
	.section	.nv.constant0._ZN4vllm25paged_attention_v1_kernelIffLi96ELi8ELi128ELNS_18Fp8KVCacheDataTypeE0ELb0EEEvPT_PKS2_PKT0_S8_ifPKiSA_iPKfiiiSC_SC_iiiii,"a",@progbits
	.sectionflags	@""
	.align	4
.nv.constant0._ZN4vllm25paged_attention_v1_kernelIffLi96ELi8ELi128ELNS_18Fp8KVCacheDataTypeE0ELb0EEEvPT_PKS2_PKT0_S8_ifPKiSA_iPKfiiiSC_SC_iiiii:
	.zero		652


//--------------------- .nv.constant0._ZN4vllm25paged_attention_v1_kernelIffLi80ELi8ELi128ELNS_18Fp8KVCacheDataTypeE0ELb0EEEvPT_PKS2_PKT0_S8_ifPKiSA_iPKfiiiSC_SC_iiiii --------------------------
	.section	.nv.constant0._ZN4vllm25paged_attention_v1_kernelIffLi80ELi8ELi128ELNS_18Fp8KVCacheDataTypeE0ELb0EEEvPT_PKS2_PKT0_S8_ifPKiSA_iPKfiiiSC_SC_iiiii,"a",@progbits
	.sectionflags	@""
	.align	4
.nv.constant0._ZN4vllm25paged_attention_v1_kernelIffLi80ELi8ELi128ELNS_18Fp8KVCacheDataTypeE0ELb0EEEvPT_PKS2_PKT0_S8_ifPKiSA_iPKfiiiSC_SC_iiiii:
	.zero		652


//--------------------- .nv.constant0._ZN4vllm25paged_attention_v1_kernelIffLi64ELi8ELi128ELNS_18Fp8KVCacheDataTypeE0ELb0EEEvPT_PKS2_PKT0_S8_ifPKiSA_iPKfiiiSC_SC_iiiii --------------------------
	.section	.nv.constant0._ZN4vllm25paged_attention_v1_kernelIffLi64ELi8ELi128ELNS_18Fp8KVCacheDataTypeE0ELb0EEEvPT_PKS2_PKT0_S8_ifPKiSA_iPKfiiiSC_SC_iiiii,"a",@progbits
	.sectionflags	@""
	.align	4
.nv.constant0._ZN4vllm25paged_attention_v1_kernelIffLi64ELi8ELi128ELNS_18Fp8KVCacheDataTypeE0ELb0EEEvPT_PKS2_PKT0_S8_ifPKiSA_iPKfiiiSC_SC_iiiii:
	.zero		652


//--------------------- .nv.constant0._ZN4vllm25paged_attention_v1_kernelIffLi32ELi8ELi128ELNS_18Fp8KVCacheDataTypeE0ELb0EEEvPT_PKS2_PKT0_S8_ifPKiSA_iPKfiiiSC_SC_iiiii --------------------------
	.section	.nv.constant0._ZN4vllm25paged_attention_v1_kernelIffLi32ELi8ELi128ELNS_18Fp8KVCacheDataTypeE0ELb0EEEvPT_PKS2_PKT0_S8_ifPKiSA_iPKfiiiSC_SC_iiiii,"a",@progbits
	.sectionflags	@""
	.align	4
.nv.constant0._ZN4vllm25paged_attention_v1_kernelIffLi32ELi8ELi128ELNS_18Fp8KVCacheDataTypeE0ELb0EEEvPT_PKS2_PKT0_S8_ifPKiSA_iPKfiiiSC_SC_iiiii:
	.zero		652


//--------------------- .nv.constant0._ZN4vllm25paged_attention_v1_kernelIffLi256ELi8ELi128ELNS_18Fp8KVCacheDataTypeE0ELb1EEEvPT_PKS2_PKT0_S8_ifPKiSA_iPKfiiiSC_SC_iiiii --------------------------
	.section	.nv.constant0._ZN4vllm25paged_attention_v1_kernelIffLi256ELi8ELi128ELNS_18Fp8KVCacheDataTypeE0ELb1EEEvPT_PKS2_PKT0_S8_ifPKiSA_iPKfiiiSC_SC_iiiii,"a",@progbits
	.sectionflags	@""
	.align	4
.nv.constant0._ZN4vllm25paged_attention_v1_kernelIffLi256ELi8ELi128ELNS_18Fp8KVCacheDataTypeE0ELb1EEEvPT_PKS2_PKT0_S8_ifPKiSA_iPKfiiiSC_SC_iiiii:
	.zero		652


//--------------------- .nv.constant0._ZN4vllm25paged_attention_v1_kernelIffLi192ELi8ELi128ELNS_18Fp8KVCacheDataTypeE0ELb1EEEvPT_PKS2_PKT0_S8_ifPKiSA_iPKfiiiSC_SC_iiiii --------------------------
	.section	.nv.constant0._ZN4vllm25paged_attention_v1_kernelIffLi192ELi8ELi128ELNS_18Fp8KVCacheDataTypeE0ELb1EEEvPT_PKS2_PKT0_S8_ifPKiSA_iPKfiiiSC_SC_iiiii,"a",@progbits
	.sectionflags	@""
	.align	4
.nv.constant0._ZN4vllm25paged_attention_v1_kernelIffLi192ELi8ELi128ELNS_18Fp8KVCacheDataTypeE0ELb1EEEvPT_PKS2_PKT0_S8_ifPKiSA_iPKfiiiSC_SC_iiiii:
	.zero		652


//--------------------- .nv.constant0._ZN4vllm25paged_attention_v1_kernelIffLi128ELi8ELi128ELNS_18Fp8KVCacheDataTypeE0ELb1EEEvPT_PKS2_PKT0_S8_ifPKiSA_iPKfiiiSC_SC_iiiii --------------------------
	.section	.nv.constant0._ZN4vllm25paged_attention_v1_kernelIffLi128ELi8ELi128ELNS_18Fp8KVCacheDataTypeE0ELb1EEEvPT_PKS2_PKT0_S8_ifPKiSA_iPKfiiiSC_SC_iiiii,"a",@progbits
	.sectionflags	@""
	.align	4
.nv.constant0._ZN4vllm25paged_attention_v1_kernelIffLi128ELi8ELi128ELNS_18Fp8KVCacheDataTypeE0ELb1EEEvPT_PKS2_PKT0_S8_ifPKiSA_iPKfiiiSC_SC_iiiii:
	.zero		652


//--------------------- .nv.constant0._ZN4vllm25paged_attention_v1_kernelIffLi120ELi8ELi128ELNS_18Fp8KVCacheDataTypeE0ELb1EEEvPT_PKS2_PKT0_S8_ifPKiSA_iPKfiiiSC_SC_iiiii --------------------------
	.section	.nv.constant0._ZN4vllm25paged_attention_v1_kernelIffLi120ELi8ELi128ELNS_18Fp8KVCacheDataTypeE0ELb1EEEvPT_PKS2_PKT0_S8_ifPKiSA_iPKfiiiSC_SC_iiiii,"a",@progbits
	.sectionflags	@""
	.align	4
.nv.constant0._ZN4vllm25paged_attention_v1_kernelIffLi120ELi8ELi128ELNS_18Fp8KVCacheDataTypeE0ELb1EEEvPT_PKS2_PKT0_S8_ifPKiSA_iPKfiiiSC_SC_iiiii:
	.zero		652


//--------------------- .nv.constant0._ZN4vllm25paged_attention_v1_kernelIffLi112ELi8ELi128ELNS_18Fp8KVCacheDataTypeE0ELb1EEEvPT_PKS2_PKT0_S8_ifPKiSA_iPKfiiiSC_SC_iiiii --------------------------
	.section	.nv.constant0._ZN4vllm25paged_attention_v1_kernelIffLi112ELi8ELi128ELNS_18Fp8KVCacheDataTypeE0ELb1EEEvPT_PKS2_PKT0_S8_ifPKiSA_iPKfiiiSC_SC_iiiii,"a",@progbits
	.sectionflags	@""
	.align	4
.nv.constant0._ZN4vllm25paged_attention_v1_kernelIffLi112ELi8ELi128ELNS_18Fp8KVCacheDataTypeE0ELb1EEEvPT_PKS2_PKT0_S8_ifPKiSA_iPKfiiiSC_SC_iiiii:
	.zero		652


//--------------------- .nv.constant0._ZN4vllm25paged_attention_v1_kernelIffLi96ELi8ELi128ELNS_18Fp8KVCacheDataTypeE0ELb1EEEvPT_PKS2_PKT0_S8_ifPKiSA_iPKfiiiSC_SC_iiiii --------------------------
	.section	.nv.constant0._ZN4vllm25paged_attention_v1_kernelIffLi96ELi8ELi128ELNS_18Fp8KVCacheDataTypeE0ELb1EEEvPT_PKS2_PKT0_S8_ifPKiSA_iPKfiiiSC_SC_iiiii,"a",@progbits
	.sectionflags	@""
	.align	4
.nv.constant0._ZN4vllm25paged_attention_v1_kernelIffLi96ELi8ELi128ELNS_18Fp8KVCacheDataTypeE0ELb1EEEvPT_PKS2_PKT0_S8_ifPKiSA_iPKfiiiSC_SC_iiiii:
	.zero		652


//--------------------- .nv.constant0._ZN4vllm25paged_attention_v1_kernelIffLi80ELi8ELi128ELNS_18Fp8KVCacheDataTypeE0ELb1EEEvPT_PKS2_PKT0_S8_ifPKiSA_iPKfiiiSC_SC_iiiii --------------------------
	.section	.nv.constant0._ZN4vllm25paged_attention_v1_kernelIffLi80ELi8ELi128ELNS_18Fp8KVCacheDataTypeE0ELb1EEEvPT_PKS2_PKT0_S8_ifPKiSA_iPKfiiiSC_SC_iiiii,"a",@progbits
	.sectionflags	@""
	.align	4
.nv.constant0._ZN4vllm25paged_attention_v1_kernelIffLi80ELi8ELi128ELNS_18Fp8KVCacheDataTypeE0ELb1EEEvPT_PKS2_PKT0_S8_ifPKiSA_iPKfiiiSC_SC_iiiii:
	.zero		652


//--------------------- .nv.constant0._ZN4vllm25paged_attention_v1_kernelIffLi64ELi8ELi128ELNS_18Fp8KVCacheDataTypeE0ELb1EEEvPT_PKS2_PKT0_S8_ifPKiSA_iPKfiiiSC_SC_iiiii --------------------------
	.section	.nv.constant0._ZN4vllm25paged_attention_v1_kernelIffLi64ELi8ELi128ELNS_18Fp8KVCacheDataTypeE0ELb1EEEvPT_PKS2_PKT0_S8_ifPKiSA_iPKfiiiSC_SC_iiiii,"a",@progbits
	.sectionflags	@""
	.align	4
.nv.constant0._ZN4vllm25paged_attention_v1_kernelIffLi64ELi8ELi128ELNS_18Fp8KVCacheDataTypeE0ELb1EEEvPT_PKS2_PKT0_S8_ifPKiSA_iPKfiiiSC_SC_iiiii:
	.zero		652


//--------------------- .nv.constant0._ZN4vllm25paged_attention_v1_kernelIffLi32ELi8ELi128ELNS_18Fp8KVCacheDataTypeE0ELb1EEEvPT_PKS2_PKT0_S8_ifPKiSA_iPKfiiiSC_SC_iiiii --------------------------
	.section	.nv.constant0._ZN4vllm25paged_attention_v1_kernelIffLi32ELi8ELi128ELNS_18Fp8KVCacheDataTypeE0ELb1EEEvPT_PKS2_PKT0_S8_ifPKiSA_iPKfiiiSC_SC_iiiii,"a",@progbits
	.sectionflags	@""
	.align	4
.nv.constant0._ZN4vllm25paged_attention_v1_kernelIffLi32ELi8ELi128ELNS_18Fp8KVCacheDataTypeE0ELb1EEEvPT_PKS2_PKT0_S8_ifPKiSA_iPKfiiiSC_SC_iiiii:
	.zero		652


//--------------------- SYMBOLS --------------------------

	.type		.nv.reservedSmem.offset0,@object
	.size		.nv.reservedSmem.offset0,0x4
	.type		__assertfail,@function
